	.target	sm_90a

	.elftype	@"ET_EXEC"


//--------------------- .note.nv.tkinfo           --------------------------
	.section	.note.nv.tkinfo,"",@"SHT_NOTE"
	.sectionflags	@"SHF_NOTE_NV_TKINFO"
	.tkinfo
        /*0018*/ 	.word	0x00000002
        /*0030*/ 	.string	""
        /*0030*/ 	.string	"ptxas"
        /*0030*/ 	.string	"Cuda compilation tools, release 13.0, V13.0.88"
        /*0030*/ 	.string	"Build cuda_13.0.r13.0/compiler.36424714_0"
        /*0030*/ 	.string	"-arch sm_90a -m 64 "



//--------------------- .note.nv.cuinfo           --------------------------
	.section	.note.nv.cuinfo,"",@"SHT_NOTE"
	.sectionflags	@"SHF_NOTE_NV_CUINFO"
        /*0018*/ 	.short	0x0002
        /*001a*/ 	.short	0x005a
        /*001c*/ 	.short	0x0082
	.zero		2


//--------------------- .nv.info                  --------------------------
	.section	.nv.info,"",@"SHT_CUDA_INFO"
	.align	4


	//----- nvinfo : EIATTR_REGCOUNT
	.align		4
        /*0000*/ 	.byte	0x04, 0x2f
        /*0002*/ 	.short	(.L_56 - .L_55)
	.align		4
.L_55:
        /*0004*/ 	.word	index@(_ZN7cutlass13device_kernelIN5flash11enable_sm90INS1_16FlashAttnFwdSm90INS1_25CollectiveMainloopFwdSm90ILi2EN4cute5tupleIJNS5_1CILi1EEES8_S8_EEENS6_IJNS7_ILi192EEENS7_ILi160EEENS7_ILi64EEEEEELi64ENS_12float_e4m3_tEfNS_4arch4Sm90ELb1ELb0ELb1ELb1ELb1ELb1ELb0ELb1ELb1ELb1ELb0ELb0EEENS1_21CollectiveEpilogueFwdINS6_IJSA_SC_SB_EEES9_NS_10bfloat16_tESG_Li384ELb1ELb1ELb0ELb1EEENS1_36VarlenDynamicPersistentTileSchedulerILi192ELi160ELi384ELi128ELb0ELb1ELb1ELb1ELb1ELb1EEEEEEEEEvNT_6ParamsE)
        /*0008*/ 	.word	0x00000080


	//----- nvinfo : EIATTR_FRAME_SIZE
	.align		4
.L_56:
        /*000c*/ 	.byte	0x04, 0x11
        /*000e*/ 	.short	(.L_58 - .L_57)
	.align		4
.L_57:
        /*0010*/ 	.word	index@(_ZN7cutlass13device_kernelIN5flash11enable_sm90INS1_16FlashAttnFwdSm90INS1_25CollectiveMainloopFwdSm90ILi2EN4cute5tupleIJNS5_1CILi1EEES8_S8_EEENS6_IJNS7_ILi192EEENS7_ILi160EEENS7_ILi64EEEEEELi64ENS_12float_e4m3_tEfNS_4arch4Sm90ELb1ELb0ELb1ELb1ELb1ELb1ELb0ELb1ELb1ELb1ELb0ELb0EEENS1_21CollectiveEpilogueFwdINS6_IJSA_SC_SB_EEES9_NS_10bfloat16_tESG_Li384ELb1ELb1ELb0ELb1EEENS1_36VarlenDynamicPersistentTileSchedulerILi192ELi160ELi384ELi128ELb0ELb1ELb1ELb1ELb1ELb1EEEEEEEEEvNT_6ParamsE)
        /*0014*/ 	.word	0x00000090


	//----- nvinfo : EIATTR_REGCOUNT
	.align		4
.L_58:
        /*0018*/ 	.byte	0x04, 0x2f
        /*001a*/ 	.short	(.L_60 - .L_59)
	.align		4
.L_59:
        /*001c*/ 	.word	index@(_ZN7cutlass13device_kernelIN5flash11enable_sm90INS1_16FlashAttnFwdSm90INS1_25CollectiveMainloopFwdSm90ILi2EN4cute5tupleIJNS5_1CILi1EEES8_S8_EEENS6_IJNS7_ILi192EEENS7_ILi160EEENS7_ILi64EEEEEELi64ENS_12float_e4m3_tEfNS_4arch4Sm90ELb1ELb0ELb1ELb1ELb1ELb0ELb0ELb1ELb1ELb1ELb0ELb0EEENS1_21CollectiveEpilogueFwdINS6_IJSA_SC_SB_EEES9_NS_10bfloat16_tESG_Li384ELb1ELb1ELb0ELb1EEENS1_36VarlenDynamicPersistentTileSchedulerILi192ELi160ELi384ELi128ELb0ELb1ELb1ELb1ELb1ELb1EEEEEEEEEvNT_6ParamsE)
        /*0020*/ 	.word	0x00000080


	//----- nvinfo : EIATTR_FRAME_SIZE
	.align		4
.L_60:
        /*0024*/ 	.byte	0x04, 0x11
        /*0026*/ 	.short	(.L_62 - .L_61)
	.align		4
.L_61:
        /*0028*/ 	.word	index@(_ZN7cutlass13device_kernelIN5flash11enable_sm90INS1_16FlashAttnFwdSm90INS1_25CollectiveMainloopFwdSm90ILi2EN4cute5tupleIJNS5_1CILi1EEES8_S8_EEENS6_IJNS7_ILi192EEENS7_ILi160EEENS7_ILi64EEEEEELi64ENS_12float_e4m3_tEfNS_4arch4Sm90ELb1ELb0ELb1ELb1ELb1ELb0ELb0ELb1ELb1ELb1ELb0ELb0EEENS1_21CollectiveEpilogueFwdINS6_IJSA_SC_SB_EEES9_NS_10bfloat16_tESG_Li384ELb1ELb1ELb0ELb1EEENS1_36VarlenDynamicPersistentTileSchedulerILi192ELi160ELi384ELi128ELb0ELb1ELb1ELb1ELb1ELb1EEEEEEEEEvNT_6ParamsE)
        /*002c*/ 	.word	0x00000038


	//----- nvinfo : EIATTR_REGCOUNT
	.align		4
.L_62:
        /*0030*/ 	.byte	0x04, 0x2f
        /*0032*/ 	.short	(.L_64 - .L_63)
	.align		4
.L_63:
        /*0034*/ 	.word	index@(_ZN7cutlass13device_kernelIN5flash11enable_sm90INS1_16FlashAttnFwdSm90INS1_25CollectiveMainloopFwdSm90ILi2EN4cute5tupleIJNS5_1CILi1EEES8_S8_EEENS6_IJNS7_ILi192EEENS7_ILi160EEENS7_ILi64EEEEEELi64ENS_12float_e4m3_tEfNS_4arch4Sm90ELb1ELb0ELb1ELb0ELb1ELb0ELb0ELb1ELb1ELb1ELb0ELb0EEENS1_21CollectiveEpilogueFwdINS6_IJSA_SC_SB_EEES9_NS_10bfloat16_tESG_Li384ELb0ELb1ELb0ELb1EEENS1_30DynamicPersistentTileSchedulerILi384ELi128ELb0ELb1ELb1EEEEEEEEEvNT_6ParamsE)
        /*0038*/ 	.word	0x00000080


	//----- nvinfo : EIATTR_FRAME_SIZE
	.align		4
.L_64:
        /*003c*/ 	.byte	0x04, 0x11
        /*003e*/ 	.short	(.L_66 - .L_65)
	.align		4
.L_65:
        /*0040*/ 	.word	index@(_ZN7cutlass13device_kernelIN5flash11enable_sm90INS1_16FlashAttnFwdSm90INS1_25CollectiveMainloopFwdSm90ILi2EN4cute5tupleIJNS5_1CILi1EEES8_S8_EEENS6_IJNS7_ILi192EEENS7_ILi160EEENS7_ILi64EEEEEELi64ENS_12float_e4m3_tEfNS_4arch4Sm90ELb1ELb0ELb1ELb0ELb1ELb0ELb0ELb1ELb1ELb1ELb0ELb0EEENS1_21CollectiveEpilogueFwdINS6_IJSA_SC_SB_EEES9_NS_10bfloat16_tESG_Li384ELb0ELb1ELb0ELb1EEENS1_30DynamicPersistentTileSchedulerILi384ELi128ELb0ELb1ELb1EEEEEEEEEvNT_6ParamsE)
        /*0044*/ 	.word	0x00000038


	//----- nvinfo : EIATTR_REGCOUNT
	.align		4
.L_66:
        /*0048*/ 	.byte	0x04, 0x2f
        /*004a*/ 	.short	(.L_68 - .L_67)
	.align		4
.L_67:
        /*004c*/ 	.word	index@(_ZN7cutlass13device_kernelIN5flash11enable_sm90INS1_16FlashAttnFwdSm90INS1_25CollectiveMainloopFwdSm90ILi2EN4cute5tupleIJNS5_1CILi1EEES8_S8_EEENS6_IJNS7_ILi192EEENS7_ILi160EEENS7_ILi64EEEEEELi64ENS_12float_e4m3_tEfNS_4arch4Sm90ELb0ELb1ELb1ELb1ELb1ELb1ELb0ELb1ELb1ELb1ELb0ELb0EEENS1_21CollectiveEpilogueFwdINS6_IJSA_SC_SB_EEES9_NS_10bfloat16_tESG_Li384ELb1ELb1ELb0ELb1EEENS1_36VarlenDynamicPersistentTileSchedulerILi192ELi160ELi384ELi128ELb0ELb1ELb1ELb1ELb0ELb1EEEEEEEEEvNT_6ParamsE)
        /*0050*/ 	.word	0x00000080


	//----- nvinfo : EIATTR_FRAME_SIZE
	.align		4
.L_68:
        /*0054*/ 	.byte	0x04, 0x11
        /*0056*/ 	.short	(.L_70 - .L_69)
	.align		4
.L_69:
        /*0058*/ 	.word	index@(_ZN7cutlass13device_kernelIN5flash11enable_sm90INS1_16FlashAttnFwdSm90INS1_25CollectiveMainloopFwdSm90ILi2EN4cute5tupleIJNS5_1CILi1EEES8_S8_EEENS6_IJNS7_ILi192EEENS7_ILi160EEENS7_ILi64EEEEEELi64ENS_12float_e4m3_tEfNS_4arch4Sm90ELb0ELb1ELb1ELb1ELb1ELb1ELb0ELb1ELb1ELb1ELb0ELb0EEENS1_21CollectiveEpilogueFwdINS6_IJSA_SC_SB_EEES9_NS_10bfloat16_tESG_Li384ELb1ELb1ELb0ELb1EEENS1_36VarlenDynamicPersistentTileSchedulerILi192ELi160ELi384ELi128ELb0ELb1ELb1ELb1ELb0ELb1EEEEEEEEEvNT_6ParamsE)
        /*005c*/ 	.word	0x00000068


	//----- nvinfo : EIATTR_REGCOUNT
	.align		4
.L_70:
        /*0060*/ 	.byte	0x04, 0x2f
        /*0062*/ 	.short	(.L_72 - .L_71)
	.align		4
.L_71:
        /*0064*/ 	.word	index@(_ZN7cutlass13device_kernelIN5flash11enable_sm90INS1_16FlashAttnFwdSm90INS1_25CollectiveMainloopFwdSm90ILi2EN4cute5tupleIJNS5_1CILi1EEES8_S8_EEENS6_IJNS7_ILi192EEENS7_ILi160EEENS7_ILi64EEEEEELi64ENS_12float_e4m3_tEfNS_4arch4Sm90ELb0ELb1ELb1ELb1ELb1ELb0ELb0ELb1ELb1ELb1ELb0ELb0EEENS1_21CollectiveEpilogueFwdINS6_IJSA_SC_SB_EEES9_NS_10bfloat16_tESG_Li384ELb1ELb1ELb0ELb1EEENS1_36VarlenDynamicPersistentTileSchedulerILi192ELi160ELi384ELi128ELb0ELb1ELb1ELb1ELb0ELb1EEEEEEEEEvNT_6ParamsE)
        /*0068*/ 	.word	0x00000080


	//----- nvinfo : EIATTR_FRAME_SIZE
	.align		4
.L_72:
        /*006c*/ 	.byte	0x04, 0x11
        /*006e*/ 	.short	(.L_74 - .L_73)
	.align		4
.L_73:
        /*0070*/ 	.word	index@(_ZN7cutlass13device_kernelIN5flash11enable_sm90INS1_16FlashAttnFwdSm90INS1_25CollectiveMainloopFwdSm90ILi2EN4cute5tupleIJNS5_1CILi1EEES8_S8_EEENS6_IJNS7_ILi192EEENS7_ILi160EEENS7_ILi64EEEEEELi64ENS_12float_e4m3_tEfNS_4arch4Sm90ELb0ELb1ELb1ELb1ELb1ELb0ELb0ELb1ELb1ELb1ELb0ELb0EEENS1_21CollectiveEpilogueFwdINS6_IJSA_SC_SB_EEES9_NS_10bfloat16_tESG_Li384ELb1ELb1ELb0ELb1EEENS1_36VarlenDynamicPersistentTileSchedulerILi192ELi160ELi384ELi128ELb0ELb1ELb1ELb1ELb0ELb1EEEEEEEEEvNT_6ParamsE)
        /*0074*/ 	.word	0x00000038


	//----- nvinfo : EIATTR_REGCOUNT
	.align		4
.L_74:
        /*0078*/ 	.byte	0x04, 0x2f
        /*007a*/ 	.short	(.L_76 - .L_75)
	.align		4
.L_75:
        /*007c*/ 	.word	index@(_ZN7cutlass13device_kernelIN5flash11enable_sm90INS1_16FlashAttnFwdSm90INS1_25CollectiveMainloopFwdSm90ILi2EN4cute5tupleIJNS5_1CILi1EEES8_S8_EEENS6_IJNS7_ILi192EEENS7_ILi160EEENS7_ILi64EEEEEELi64ENS_12float_e4m3_tEfNS_4arch4Sm90ELb0ELb1ELb1ELb0ELb1ELb0ELb0ELb1ELb1ELb1ELb0ELb0EEENS1_21CollectiveEpilogueFwdINS6_IJSA_SC_SB_EEES9_NS_10bfloat16_tESG_Li384ELb0ELb1ELb0ELb1EEENS1_30DynamicPersistentTileSchedulerILi384ELi128ELb0ELb1ELb1EEEEEEEEEvNT_6ParamsE)
        /*0080*/ 	.word	0x00000080


	//----- nvinfo : EIATTR_FRAME_SIZE
	.align		4
.L_76:
        /*0084*/ 	.byte	0x04, 0x11
        /*0086*/ 	.short	(.L_78 - .L_77)
	.align		4
.L_77:
        /*0088*/ 	.word	index@(_ZN7cutlass13device_kernelIN5flash11enable_sm90INS1_16FlashAttnFwdSm90INS1_25CollectiveMainloopFwdSm90ILi2EN4cute5tupleIJNS5_1CILi1EEES8_S8_EEENS6_IJNS7_ILi192EEENS7_ILi160EEENS7_ILi64EEEEEELi64ENS_12float_e4m3_tEfNS_4arch4Sm90ELb0ELb1ELb1ELb0ELb1ELb0ELb0ELb1ELb1ELb1ELb0ELb0EEENS1_21CollectiveEpilogueFwdINS6_IJSA_SC_SB_EEES9_NS_10bfloat16_tESG_Li384ELb0ELb1ELb0ELb1EEENS1_30DynamicPersistentTileSchedulerILi384ELi128ELb0ELb1ELb1EEEEEEEEEvNT_6ParamsE)
        /*008c*/ 	.word	0x00000038


	//----- nvinfo : EIATTR_REGCOUNT
	.align		4
.L_78:
        /*0090*/ 	.byte	0x04, 0x2f
        /*0092*/ 	.short	(.L_80 - .L_79)
	.align		4
.L_79:
        /*0094*/ 	.word	index@(_ZN7cutlass13device_kernelIN5flash11enable_sm90INS1_16FlashAttnFwdSm90INS1_25CollectiveMainloopFwdSm90ILi2EN4cute5tupleIJNS5_1CILi1EEES8_S8_EEENS6_IJNS7_ILi192EEENS7_ILi160EEENS7_ILi64EEEEEELi64ENS_12float_e4m3_tEfNS_4arch4Sm90ELb0ELb0ELb1ELb1ELb1ELb1ELb0ELb1ELb1ELb1ELb0ELb0EEENS1_21CollectiveEpilogueFwdINS6_IJSA_SC_SB_EEES9_NS_10bfloat16_tESG_Li384ELb1ELb1ELb0ELb1EEENS1_36VarlenDynamicPersistentTileSchedulerILi192ELi160ELi384ELi128ELb0ELb1ELb1ELb0ELb1ELb1EEEEEEEEEvNT_6ParamsE)
        /*0098*/ 	.word	0x00000080


	//----- nvinfo : EIATTR_FRAME_SIZE
	.align		4
.L_80:
        /*009c*/ 	.byte	0x04, 0x11
        /*009e*/ 	.short	(.L_82 - .L_81)
	.align		4
.L_81:
        /*00a0*/ 	.word	index@(_ZN7cutlass13device_kernelIN5flash11enable_sm90INS1_16FlashAttnFwdSm90INS1_25CollectiveMainloopFwdSm90ILi2EN4cute5tupleIJNS5_1CILi1EEES8_S8_EEENS6_IJNS7_ILi192EEENS7_ILi160EEENS7_ILi64EEEEEELi64ENS_12float_e4m3_tEfNS_4arch4Sm90ELb0ELb0ELb1ELb1ELb1ELb1ELb0ELb1ELb1ELb1ELb0ELb0EEENS1_21CollectiveEpilogueFwdINS6_IJSA_SC_SB_EEES9_NS_10bfloat16_tESG_Li384ELb1ELb1ELb0ELb1EEENS1_36VarlenDynamicPersistentTileSchedulerILi192ELi160ELi384ELi128ELb0ELb1ELb1ELb0ELb1ELb1EEEEEEEEEvNT_6ParamsE)
        /*00a4*/ 	.word	0x00000090


	//----- nvinfo : EIATTR_REGCOUNT
	.align		4
.L_82:
        /*00a8*/ 	.byte	0x04, 0x2f
        /*00aa*/ 	.short	(.L_84 - .L_83)
	.align		4
.L_83:
        /*00ac*/ 	.word	index@(_ZN7cutlass13device_kernelIN5flash11enable_sm90INS1_16FlashAttnFwdSm90INS1_25CollectiveMainloopFwdSm90ILi2EN4cute5tupleIJNS5_1CILi1EEES8_S8_EEENS6_IJNS7_ILi192EEENS7_ILi160EEENS7_ILi64EEEEEELi64ENS_12float_e4m3_tEfNS_4arch4Sm90ELb0ELb0ELb1ELb1ELb1ELb0ELb0ELb1ELb1ELb1ELb0ELb0EEENS1_21CollectiveEpilogueFwdINS6_IJSA_SC_SB_EEES9_NS_10bfloat16_tESG_Li384ELb1ELb1ELb0ELb1EEENS1_36VarlenDynamicPersistentTileSchedulerILi192ELi160ELi384ELi128ELb0ELb1ELb1ELb0ELb1ELb1EEEEEEEEEvNT_6ParamsE)
        /*00b0*/ 	.word	0x00000080


	//----- nvinfo : EIATTR_FRAME_SIZE
	.align		4
.L_84:
        /*00b4*/ 	.byte	0x04, 0x11
        /*00b6*/ 	.short	(.L_86 - .L_85)
	.align		4
.L_85:
        /*00b8*/ 	.word	index@(_ZN7cutlass13device_kernelIN5flash11enable_sm90INS1_16FlashAttnFwdSm90INS1_25CollectiveMainloopFwdSm90ILi2EN4cute5tupleIJNS5_1CILi1EEES8_S8_EEENS6_IJNS7_ILi192EEENS7_ILi160EEENS7_ILi64EEEEEELi64ENS_12float_e4m3_tEfNS_4arch4Sm90ELb0ELb0ELb1ELb1ELb1ELb0ELb0ELb1ELb1ELb1ELb0ELb0EEENS1_21CollectiveEpilogueFwdINS6_IJSA_SC_SB_EEES9_NS_10bfloat16_tESG_Li384ELb1ELb1ELb0ELb1EEENS1_36VarlenDynamicPersistentTileSchedulerILi192ELi160ELi384ELi128ELb0ELb1ELb1ELb0ELb1ELb1EEEEEEEEEvNT_6ParamsE)
        /*00bc*/ 	.word	0x00000038


	//----- nvinfo : EIATTR_REGCOUNT
	.align		4
.L_86:
        /*00c0*/ 	.byte	0x04, 0x2f
        /*00c2*/ 	.short	(.L_88 - .L_87)
	.align		4
.L_87:
        /*00c4*/ 	.word	index@(_ZN7cutlass13device_kernelIN5flash11enable_sm90INS1_16FlashAttnFwdSm90INS1_25CollectiveMainloopFwdSm90ILi2EN4cute5tupleIJNS5_1CILi1EEES8_S8_EEENS6_IJNS7_ILi192EEENS7_ILi160EEENS7_ILi64EEEEEELi64ENS_12float_e4m3_tEfNS_4arch4Sm90ELb0ELb0ELb1ELb0ELb1ELb0ELb0ELb1ELb1ELb1ELb0ELb0EEENS1_21CollectiveEpilogueFwdINS6_IJSA_SC_SB_EEES9_NS_10bfloat16_tESG_Li384ELb0ELb1ELb0ELb1EEENS1_29StaticPersistentTileSchedulerILb0EEEEEEEEEvNT_6ParamsE)
        /*00c8*/ 	.word	0x00000080


	//----- nvinfo : EIATTR_FRAME_SIZE
	.align		4
.L_88:
        /*00cc*/ 	.byte	0x04, 0x11
        /*00ce*/ 	.short	(.L_90 - .L_89)
	.align		4
.L_89:
        /*00d0*/ 	.word	index@(_ZN7cutlass13device_kernelIN5flash11enable_sm90INS1_16FlashAttnFwdSm90INS1_25CollectiveMainloopFwdSm90ILi2EN4cute5tupleIJNS5_1CILi1EEES8_S8_EEENS6_IJNS7_ILi192EEENS7_ILi160EEENS7_ILi64EEEEEELi64ENS_12float_e4m3_tEfNS_4arch4Sm90ELb0ELb0ELb1ELb0ELb1ELb0ELb0ELb1ELb1ELb1ELb0ELb0EEENS1_21CollectiveEpilogueFwdINS6_IJSA_SC_SB_EEES9_NS_10bfloat16_tESG_Li384ELb0ELb1ELb0ELb1EEENS1_29StaticPersistentTileSchedulerILb0EEEEEEEEEvNT_6ParamsE)
        /*00d4*/ 	.word	0x00000030


	//----- nvinfo : EIATTR_REGCOUNT
	.align		4
.L_90:
        /*00d8*/ 	.byte	0x04, 0x2f
        /*00da*/ 	.short	(.L_92 - .L_91)
	.align		4
.L_91:
        /*00dc*/ 	.word	index@(_ZN7cutlass13device_kernelIN5flash11enable_sm90INS1_16FlashAttnFwdSm90INS1_25CollectiveMainloopFwdSm90ILi2EN4cute5tupleIJNS5_1CILi1EEES8_S8_EEENS6_IJNS7_ILi192EEENS7_ILi128EEENS7_ILi96EEEEEELi96ENS_12float_e4m3_tEfNS_4arch4Sm90ELb1ELb0ELb1ELb1ELb1ELb1ELb0ELb1ELb1ELb1ELb0ELb0EEENS1_21CollectiveEpilogueFwdINS6_IJSA_SC_SB_EEES9_NS_10bfloat16_tESG_Li384ELb1ELb1ELb0ELb1EEENS1_36VarlenDynamicPersistentTileSchedulerILi192ELi128ELi384ELi128ELb0ELb1ELb1ELb1ELb1ELb1EEEEEEEEEvNT_6ParamsE)
        /*00e0*/ 	.word	0x00000080


	//----- nvinfo : EIATTR_FRAME_SIZE
	.align		4
.L_92:
        /*00e4*/ 	.byte	0x04, 0x11
        /*00e6*/ 	.short	(.L_94 - .L_93)
	.align		4
.L_93:
        /*00e8*/ 	.word	index@(_ZN7cutlass13device_kernelIN5flash11enable_sm90INS1_16FlashAttnFwdSm90INS1_25CollectiveMainloopFwdSm90ILi2EN4cute5tupleIJNS5_1CILi1EEES8_S8_EEENS6_IJNS7_ILi192EEENS7_ILi128EEENS7_ILi96EEEEEELi96ENS_12float_e4m3_tEfNS_4arch4Sm90ELb1ELb0ELb1ELb1ELb1ELb1ELb0ELb1ELb1ELb1ELb0ELb0EEENS1_21CollectiveEpilogueFwdINS6_IJSA_SC_SB_EEES9_NS_10bfloat16_tESG_Li384ELb1ELb1ELb0ELb1EEENS1_36VarlenDynamicPersistentTileSchedulerILi192ELi128ELi384ELi128ELb0ELb1ELb1ELb1ELb1ELb1EEEEEEEEEvNT_6ParamsE)
        /*00ec*/ 	.word	0x00000088


	//----- nvinfo : EIATTR_REGCOUNT
	.align		4
.L_94:
        /*00f0*/ 	.byte	0x04, 0x2f
        /*00f2*/ 	.short	(.L_96 - .L_95)
	.align		4
.L_95:
        /*00f4*/ 	.word	index@(_ZN7cutlass13device_kernelIN5flash11enable_sm90INS1_16FlashAttnFwdSm90INS1_25CollectiveMainloopFwdSm90ILi2EN4cute5tupleIJNS5_1CILi1EEES8_S8_EEENS6_IJNS7_ILi192EEENS7_ILi128EEENS7_ILi96EEEEEELi96ENS_12float_e4m3_tEfNS_4arch4Sm90ELb1ELb0ELb1ELb1ELb1ELb0ELb0ELb1ELb1ELb1ELb0ELb0EEENS1_21CollectiveEpilogueFwdINS6_IJSA_SC_SB_EEES9_NS_10bfloat16_tESG_Li384ELb1ELb1ELb0ELb1EEENS1_36VarlenDynamicPersistentTileSchedulerILi192ELi128ELi384ELi128ELb0ELb1ELb1ELb1ELb1ELb1EEEEEEEEEvNT_6ParamsE)
        /*00f8*/ 	.word	0x00000080


	//----- nvinfo : EIATTR_FRAME_SIZE
	.align		4
.L_96:
        /*00fc*/ 	.byte	0x04, 0x11
        /*00fe*/ 	.short	(.L_98 - .L_97)
	.align		4
.L_97:
        /*0100*/ 	.word	index@(_ZN7cutlass13device_kernelIN5flash11enable_sm90INS1_16FlashAttnFwdSm90INS1_25CollectiveMainloopFwdSm90ILi2EN4cute5tupleIJNS5_1CILi1EEES8_S8_EEENS6_IJNS7_ILi192EEENS7_ILi128EEENS7_ILi96EEEEEELi96ENS_12float_e4m3_tEfNS_4arch4Sm90ELb1ELb0ELb1ELb1ELb1ELb0ELb0ELb1ELb1ELb1ELb0ELb0EEENS1_21CollectiveEpilogueFwdINS6_IJSA_SC_SB_EEES9_NS_10bfloat16_tESG_Li384ELb1ELb1ELb0ELb1EEENS1_36VarlenDynamicPersistentTileSchedulerILi192ELi128ELi384ELi128ELb0ELb1ELb1ELb1ELb1ELb1EEEEEEEEEvNT_6ParamsE)
        /*0104*/ 	.word	0x00000020


	//----- nvinfo : EIATTR_REGCOUNT
	.align		4
.L_98:
        /*0108*/ 	.byte	0x04, 0x2f
        /*010a*/ 	.short	(.L_100 - .L_99)
	.align		4
.L_99:
        /*010c*/ 	.word	index@(_ZN7cutlass13device_kernelIN5flash11enable_sm90INS1_16FlashAttnFwdSm90INS1_25CollectiveMainloopFwdSm90ILi2EN4cute5tupleIJNS5_1CILi1EEES8_S8_EEENS6_IJNS7_ILi192EEENS7_ILi128EEENS7_ILi96EEEEEELi96ENS_12float_e4m3_tEfNS_4arch4Sm90ELb1ELb0ELb1ELb0ELb1ELb0ELb0ELb1ELb1ELb1ELb0ELb0EEENS1_21CollectiveEpilogueFwdINS6_IJSA_SC_SB_EEES9_NS_10bfloat16_tESG_Li384ELb0ELb1ELb0ELb1EEENS1_30DynamicPersistentTileSchedulerILi384ELi128ELb0ELb1ELb1EEEEEEEEEvNT_6ParamsE)
        /*0110*/ 	.word	0x00000080


	//----- nvinfo : EIATTR_FRAME_SIZE
	.align		4
.L_100:
        /*0114*/ 	.byte	0x04, 0x11
        /*0116*/ 	.short	(.L_102 - .L_101)
	.align		4
.L_101:
        /*0118*/ 	.word	index@(_ZN7cutlass13device_kernelIN5flash11enable_sm90INS1_16FlashAttnFwdSm90INS1_25CollectiveMainloopFwdSm90ILi2EN4cute5tupleIJNS5_1CILi1EEES8_S8_EEENS6_IJNS7_ILi192EEENS7_ILi128EEENS7_ILi96EEEEEELi96ENS_12float_e4m3_tEfNS_4arch4Sm90ELb1ELb0ELb1ELb0ELb1ELb0ELb0ELb1ELb1ELb1ELb0ELb0EEENS1_21CollectiveEpilogueFwdINS6_IJSA_SC_SB_EEES9_NS_10bfloat16_tESG_Li384ELb0ELb1ELb0ELb1EEENS1_30DynamicPersistentTileSchedulerILi384ELi128ELb0ELb1ELb1EEEEEEEEEvNT_6ParamsE)
        /*011c*/ 	.word	0x00000020


	//----- nvinfo : EIATTR_REGCOUNT
	.align		4
.L_102:
        /*0120*/ 	.byte	0x04, 0x2f
        /*0122*/ 	.short	(.L_104 - .L_103)
	.align		4
.L_103:
        /*0124*/ 	.word	index@(_ZN7cutlass13device_kernelIN5flash11enable_sm90INS1_16FlashAttnFwdSm90INS1_25CollectiveMainloopFwdSm90ILi2EN4cute5tupleIJNS5_1CILi1EEES8_S8_EEENS6_IJNS7_ILi192EEENS7_ILi128EEENS7_ILi96EEEEEELi96ENS_12float_e4m3_tEfNS_4arch4Sm90ELb0ELb1ELb1ELb1ELb1ELb1ELb0ELb1ELb1ELb1ELb0ELb0EEENS1_21CollectiveEpilogueFwdINS6_IJSA_SC_SB_EEES9_NS_10bfloat16_tESG_Li384ELb1ELb1ELb0ELb1EEENS1_36VarlenDynamicPersistentTileSchedulerILi192ELi128ELi384ELi128ELb0ELb1ELb1ELb1ELb0ELb1EEEEEEEEEvNT_6ParamsE)
        /*0128*/ 	.word	0x00000080


	//----- nvinfo : EIATTR_FRAME_SIZE
	.align		4
.L_104:
        /*012c*/ 	.byte	0x04, 0x11
        /*012e*/ 	.short	(.L_106 - .L_105)
	.align		4
.L_105:
        /*0130*/ 	.word	index@(_ZN7cutlass13device_kernelIN5flash11enable_sm90INS1_16FlashAttnFwdSm90INS1_25CollectiveMainloopFwdSm90ILi2EN4cute5tupleIJNS5_1CILi1EEES8_S8_EEENS6_IJNS7_ILi192EEENS7_ILi128EEENS7_ILi96EEEEEELi96ENS_12float_e4m3_tEfNS_4arch4Sm90ELb0ELb1ELb1ELb1ELb1ELb1ELb0ELb1ELb1ELb1ELb0ELb0EEENS1_21CollectiveEpilogueFwdINS6_IJSA_SC_SB_EEES9_NS_10bfloat16_tESG_Li384ELb1ELb1ELb0ELb1EEENS1_36VarlenDynamicPersistentTileSchedulerILi192ELi128ELi384ELi128ELb0ELb1ELb1ELb1ELb0ELb1EEEEEEEEEvNT_6ParamsE)
        /*0134*/ 	.word	0x00000090


	//----- nvinfo : EIATTR_REGCOUNT
	.align		4
.L_106:
        /*0138*/ 	.byte	0x04, 0x2f
        /*013a*/ 	.short	(.L_108 - .L_107)
	.align		4
.L_107:
        /*013c*/ 	.word	index@(_ZN7cutlass13device_kernelIN5flash11enable_sm90INS1_16FlashAttnFwdSm90INS1_25CollectiveMainloopFwdSm90ILi2EN4cute5tupleIJNS5_1CILi1EEES8_S8_EEENS6_IJNS7_ILi192EEENS7_ILi128EEENS7_ILi96EEEEEELi96ENS_12float_e4m3_tEfNS_4arch4Sm90ELb0ELb1ELb1ELb1ELb1ELb0ELb0ELb1ELb1ELb1ELb0ELb0EEENS1_21CollectiveEpilogueFwdINS6_IJSA_SC_SB_EEES9_NS_10bfloat16_tESG_Li384ELb1ELb1ELb0ELb1EEENS1_36VarlenDynamicPersistentTileSchedulerILi192ELi128ELi384ELi128ELb0ELb1ELb1ELb1ELb0ELb1EEEEEEEEEvNT_6ParamsE)
        /*0140*/ 	.word	0x00000080


	//----- nvinfo : EIATTR_FRAME_SIZE
	.align		4
.L_108:
        /*0144*/ 	.byte	0x04, 0x11
        /*0146*/ 	.short	(.L_110 - .L_109)
	.align		4
.L_109:
        /*0148*/ 	.word	index@(_ZN7cutlass13device_kernelIN5flash11enable_sm90INS1_16FlashAttnFwdSm90INS1_25CollectiveMainloopFwdSm90ILi2EN4cute5tupleIJNS5_1CILi1EEES8_S8_EEENS6_IJNS7_ILi192EEENS7_ILi128EEENS7_ILi96EEEEEELi96ENS_12float_e4m3_tEfNS_4arch4Sm90ELb0ELb1ELb1ELb1ELb1ELb0ELb0ELb1ELb1ELb1ELb0ELb0EEENS1_21CollectiveEpilogueFwdINS6_IJSA_SC_SB_EEES9_NS_10bfloat16_tESG_Li384ELb1ELb1ELb0ELb1EEENS1_36VarlenDynamicPersistentTileSchedulerILi192ELi128ELi384ELi128ELb0ELb1ELb1ELb1ELb0ELb1EEEEEEEEEvNT_6ParamsE)
        /*014c*/ 	.word	0x00000030


	//----- nvinfo : EIATTR_REGCOUNT
	.align		4
.L_110:
        /*0150*/ 	.byte	0x04, 0x2f
        /*0152*/ 	.short	(.L_112 - .L_111)
	.align		4
.L_111:
        /*0154*/ 	.word	index@(_ZN7cutlass13device_kernelIN5flash11enable_sm90INS1_16FlashAttnFwdSm90INS1_25CollectiveMainloopFwdSm90ILi2EN4cute5tupleIJNS5_1CILi1EEES8_S8_EEENS6_IJNS7_ILi192EEENS7_ILi128EEENS7_ILi96EEEEEELi96ENS_12float_e4m3_tEfNS_4arch4Sm90ELb0ELb1ELb1ELb0ELb1ELb0ELb0ELb1ELb1ELb1ELb0ELb0EEENS1_21CollectiveEpilogueFwdINS6_IJSA_SC_SB_EEES9_NS_10bfloat16_tESG_Li384ELb0ELb1ELb0ELb1EEENS1_30DynamicPersistentTileSchedulerILi384ELi128ELb0ELb1ELb1EEEEEEEEEvNT_6ParamsE)
        /*0158*/ 	.word	0x00000080


	//----- nvinfo : EIATTR_FRAME_SIZE
	.align		4
.L_112:
        /*015c*/ 	.byte	0x04, 0x11
        /*015e*/ 	.short	(.L_114 - .L_113)
	.align		4
.L_113:
        /*0160*/ 	.word	index@(_ZN7cutlass13device_kernelIN5flash11enable_sm90INS1_16FlashAttnFwdSm90INS1_25CollectiveMainloopFwdSm90ILi2EN4cute5tupleIJNS5_1CILi1EEES8_S8_EEENS6_IJNS7_ILi192EEENS7_ILi128EEENS7_ILi96EEEEEELi96ENS_12float_e4m3_tEfNS_4arch4Sm90ELb0ELb1ELb1ELb0ELb1ELb0ELb0ELb1ELb1ELb1ELb0ELb0EEENS1_21CollectiveEpilogueFwdINS6_IJSA_SC_SB_EEES9_NS_10bfloat16_tESG_Li384ELb0ELb1ELb0ELb1EEENS1_30DynamicPersistentTileSchedulerILi384ELi128ELb0ELb1ELb1EEEEEEEEEvNT_6ParamsE)
        /*0164*/ 	.word	0x00000020


	//----- nvinfo : EIATTR_REGCOUNT
	.align		4
.L_114:
        /*0168*/ 	.byte	0x04, 0x2f
        /*016a*/ 	.short	(.L_116 - .L_115)
	.align		4
.L_115:
        /*016c*/ 	.word	index@(_ZN7cutlass13device_kernelIN5flash11enable_sm90INS1_16FlashAttnFwdSm90INS1_25CollectiveMainloopFwdSm90ILi2EN4cute5tupleIJNS5_1CILi1EEES8_S8_EEENS6_IJNS7_ILi192EEENS7_ILi128EEENS7_ILi96EEEEEELi96ENS_12float_e4m3_tEfNS_4arch4Sm90ELb0ELb0ELb1ELb1ELb1ELb1ELb0ELb1ELb1ELb1ELb0ELb0EEENS1_21CollectiveEpilogueFwdINS6_IJSA_SC_SB_EEES9_NS_10bfloat16_tESG_Li384ELb1ELb1ELb0ELb1EEENS1_36VarlenDynamicPersistentTileSchedulerILi192ELi128ELi384ELi128ELb0ELb1ELb1ELb0ELb1ELb1EEEEEEEEEvNT_6ParamsE)
        /*0170*/ 	.word	0x00000080


	//----- nvinfo : EIATTR_FRAME_SIZE
	.align		4
.L_116:
        /*0174*/ 	.byte	0x04, 0x11
        /*0176*/ 	.short	(.L_118 - .L_117)
	.align		4
.L_117:
        /*0178*/ 	.word	index@(_ZN7cutlass13device_kernelIN5flash11enable_sm90INS1_16FlashAttnFwdSm90INS1_25CollectiveMainloopFwdSm90ILi2EN4cute5tupleIJNS5_1CILi1EEES8_S8_EEENS6_IJNS7_ILi192EEENS7_ILi128EEENS7_ILi96EEEEEELi96ENS_12float_e4m3_tEfNS_4arch4Sm90ELb0ELb0ELb1ELb1ELb1ELb1ELb0ELb1ELb1ELb1ELb0ELb0EEENS1_21CollectiveEpilogueFwdINS6_IJSA_SC_SB_EEES9_NS_10bfloat16_tESG_Li384ELb1ELb1ELb0ELb1EEENS1_36VarlenDynamicPersistentTileSchedulerILi192ELi128ELi384ELi128ELb0ELb1ELb1ELb0ELb1ELb1EEEEEEEEEvNT_6ParamsE)
        /*017c*/ 	.word	0x00000080


	//----- nvinfo : EIATTR_REGCOUNT
	.align		4
.L_118:
        /*0180*/ 	.byte	0x04, 0x2f
        /*0182*/ 	.short	(.L_120 - .L_119)
	.align		4
.L_119:
        /*0184*/ 	.word	index@(_ZN7cutlass13device_kernelIN5flash11enable_sm90INS1_16FlashAttnFwdSm90INS1_25CollectiveMainloopFwdSm90ILi2EN4cute5tupleIJNS5_1CILi1EEES8_S8_EEENS6_IJNS7_ILi192EEENS7_ILi128EEENS7_ILi96EEEEEELi96ENS_12float_e4m3_tEfNS_4arch4Sm90ELb0ELb0ELb1ELb1ELb1ELb0ELb0ELb1ELb1ELb1ELb0ELb0EEENS1_21CollectiveEpilogueFwdINS6_IJSA_SC_SB_EEES9_NS_10bfloat16_tESG_Li384ELb1ELb1ELb0ELb1EEENS1_36VarlenDynamicPersistentTileSchedulerILi192ELi128ELi384ELi128ELb0ELb1ELb1ELb0ELb1ELb1EEEEEEEEEvNT_6ParamsE)
        /*0188*/ 	.word	0x00000080


	//----- nvinfo : EIATTR_FRAME_SIZE
	.align		4
.L_120:
        /*018c*/ 	.byte	0x04, 0x11
        /*018e*/ 	.short	(.L_122 - .L_121)
	.align		4
.L_121:
        /*0190*/ 	.word	index@(_ZN7cutlass13device_kernelIN5flash11enable_sm90INS1_16FlashAttnFwdSm90INS1_25CollectiveMainloopFwdSm90ILi2EN4cute5tupleIJNS5_1CILi1EEES8_S8_EEENS6_IJNS7_ILi192EEENS7_ILi128EEENS7_ILi96EEEEEELi96ENS_12float_e4m3_tEfNS_4arch4Sm90ELb0ELb0ELb1ELb1ELb1ELb0ELb0ELb1ELb1ELb1ELb0ELb0EEENS1_21CollectiveEpilogueFwdINS6_IJSA_SC_SB_EEES9_NS_10bfloat16_tESG_Li384ELb1ELb1ELb0ELb1EEENS1_36VarlenDynamicPersistentTileSchedulerILi192ELi128ELi384ELi128ELb0ELb1ELb1ELb0ELb1ELb1EEEEEEEEEvNT_6ParamsE)
        /*0194*/ 	.word	0x00000020


	//----- nvinfo : EIATTR_REGCOUNT
	.align		4
.L_122:
        /*0198*/ 	.byte	0x04, 0x2f
        /*019a*/ 	.short	(.L_124 - .L_123)
	.align		4
.L_123:
        /*019c*/ 	.word	index@(_ZN7cutlass13device_kernelIN5flash11enable_sm90INS1_16FlashAttnFwdSm90INS1_25CollectiveMainloopFwdSm90ILi2EN4cute5tupleIJNS5_1CILi1EEES8_S8_EEENS6_IJNS7_ILi192EEENS7_ILi128EEENS7_ILi96EEEEEELi96ENS_12float_e4m3_tEfNS_4arch4Sm90ELb0ELb0ELb1ELb0ELb1ELb0ELb0ELb1ELb1ELb1ELb0ELb0EEENS1_21CollectiveEpilogueFwdINS6_IJSA_SC_SB_EEES9_NS_10bfloat16_tESG_Li384ELb0ELb1ELb0ELb1EEENS1_29StaticPersistentTileSchedulerILb0EEEEEEEEEvNT_6ParamsE)
        /*01a0*/ 	.word	0x00000080


	//----- nvinfo : EIATTR_FRAME_SIZE
	.align		4
.L_124:
        /*01a4*/ 	.byte	0x04, 0x11
        /*01a6*/ 	.short	(.L_126 - .L_125)
	.align		4
.L_125:
        /*01a8*/ 	.word	index@(_ZN7cutlass13device_kernelIN5flash11enable_sm90INS1_16FlashAttnFwdSm90INS1_25CollectiveMainloopFwdSm90ILi2EN4cute5tupleIJNS5_1CILi1EEES8_S8_EEENS6_IJNS7_ILi192EEENS7_ILi128EEENS7_ILi96EEEEEELi96ENS_12float_e4m3_tEfNS_4arch4Sm90ELb0ELb0ELb1ELb0ELb1ELb0ELb0ELb1ELb1ELb1ELb0ELb0EEENS1_21CollectiveEpilogueFwdINS6_IJSA_SC_SB_EEES9_NS_10bfloat16_tESG_Li384ELb0ELb1ELb0ELb1EEENS1_29StaticPersistentTileSchedulerILb0EEEEEEEEEvNT_6ParamsE)
        /*01ac*/ 	.word	0x00000018


	//----- nvinfo : EIATTR_REGCOUNT
	.align		4
.L_126:
        /*01b0*/ 	.byte	0x04, 0x2f
        /*01b2*/ 	.short	(.L_128 - .L_127)
	.align		4
.L_127:
        /*01b4*/ 	.word	index@(_ZN7cutlass13device_kernelIN5flash11enable_sm90INS1_16FlashAttnFwdSm90INS1_25CollectiveMainloopFwdSm90ILi2EN4cute5tupleIJNS5_1CILi1EEES8_S8_EEENS6_IJNS7_ILi128EEENS7_ILi160EEESA_EEELi128ENS_12float_e4m3_tEfNS_4arch4Sm90ELb1ELb0ELb1ELb1ELb1ELb1ELb0ELb1ELb1ELb1ELb0ELb0EEENS1_21CollectiveEpilogueFwdINS6_IJSA_SA_SB_EEES9_NS_10bfloat16_tESF_Li256ELb1ELb1ELb0ELb1EEENS1_36VarlenDynamicPersistentTileSchedulerILi128ELi160ELi256ELi128ELb0ELb1ELb1ELb1ELb1ELb1EEEEEEEEEvNT_6ParamsE)
        /*01b8*/ 	.word	0x000000a8


	//----- nvinfo : EIATTR_FRAME_SIZE
	.align		4
.L_128:
        /*01bc*/ 	.byte	0x04, 0x11
        /*01be*/ 	.short	(.L_130 - .L_129)
	.align		4
.L_129:
        /*01c0*/ 	.word	index@(_ZN7cutlass13device_kernelIN5flash11enable_sm90INS1_16FlashAttnFwdSm90INS1_25CollectiveMainloopFwdSm90ILi2EN4cute5tupleIJNS5_1CILi1EEES8_S8_EEENS6_IJNS7_ILi128EEENS7_ILi160EEESA_EEELi128ENS_12float_e4m3_tEfNS_4arch4Sm90ELb1ELb0ELb1ELb1ELb1ELb1ELb0ELb1ELb1ELb1ELb0ELb0EEENS1_21CollectiveEpilogueFwdINS6_IJSA_SA_SB_EEES9_NS_10bfloat16_tESF_Li256ELb1ELb1ELb0ELb1EEENS1_36VarlenDynamicPersistentTileSchedulerILi128ELi160ELi256ELi128ELb0ELb1ELb1ELb1ELb1ELb1EEEEEEEEEvNT_6ParamsE)
        /*01c4*/ 	.word	0x00000048


	//----- nvinfo : EIATTR_REGCOUNT
	.align		4
.L_130:
        /*01c8*/ 	.byte	0x04, 0x2f
        /*01ca*/ 	.short	(.L_132 - .L_131)
	.align		4
.L_131:
        /*01cc*/ 	.word	index@(_ZN7cutlass13device_kernelIN5flash11enable_sm90INS1_16FlashAttnFwdSm90INS1_25CollectiveMainloopFwdSm90ILi2EN4cute5tupleIJNS5_1CILi1EEES8_S8_EEENS6_IJNS7_ILi128EEENS7_ILi160EEESA_EEELi128ENS_12float_e4m3_tEfNS_4arch4Sm90ELb1ELb0ELb1ELb1ELb1ELb0ELb0ELb1ELb1ELb1ELb0ELb0EEENS1_21CollectiveEpilogueFwdINS6_IJSA_SA_SB_EEES9_NS_10bfloat16_tESF_Li256ELb1ELb1ELb0ELb1EEENS1_36VarlenDynamicPersistentTileSchedulerILi128ELi160ELi256ELi128ELb0ELb1ELb1ELb1ELb1ELb1EEEEEEEEEvNT_6ParamsE)
        /*01d0*/ 	.word	0x000000a8


	//----- nvinfo : EIATTR_FRAME_SIZE
	.align		4
.L_132:
        /*01d4*/ 	.byte	0x04, 0x11
        /*01d6*/ 	.short	(.L_134 - .L_133)
	.align		4
.L_133:
        /*01d8*/ 	.word	index@(_ZN7cutlass13device_kernelIN5flash11enable_sm90INS1_16FlashAttnFwdSm90INS1_25CollectiveMainloopFwdSm90ILi2EN4cute5tupleIJNS5_1CILi1EEES8_S8_EEENS6_IJNS7_ILi128EEENS7_ILi160EEESA_EEELi128ENS_12float_e4m3_tEfNS_4arch4Sm90ELb1ELb0ELb1ELb1ELb1ELb0ELb0ELb1ELb1ELb1ELb0ELb0EEENS1_21CollectiveEpilogueFwdINS6_IJSA_SA_SB_EEES9_NS_10bfloat16_tESF_Li256ELb1ELb1ELb0ELb1EEENS1_36VarlenDynamicPersistentTileSchedulerILi128ELi160ELi256ELi128ELb0ELb1ELb1ELb1ELb1ELb1EEEEEEEEEvNT_6ParamsE)
        /*01dc*/ 	.word	0x00000020


	//----- nvinfo : EIATTR_REGCOUNT
	.align		4
.L_134:
        /*01e0*/ 	.byte	0x04, 0x2f
        /*01e2*/ 	.short	(.L_136 - .L_135)
	.align		4
.L_135:
        /*01e4*/ 	.word	index@(_ZN7cutlass13device_kernelIN5flash11enable_sm90INS1_16FlashAttnFwdSm90INS1_25CollectiveMainloopFwdSm90ILi2EN4cute5tupleIJNS5_1CILi1EEES8_S8_EEENS6_IJNS7_ILi128EEENS7_ILi160EEESA_EEELi128ENS_12float_e4m3_tEfNS_4arch4Sm90ELb1ELb0ELb1ELb0ELb1ELb0ELb0ELb1ELb1ELb1ELb0ELb0EEENS1_21CollectiveEpilogueFwdINS6_IJSA_SA_SB_EEES9_NS_10bfloat16_tESF_Li256ELb0ELb1ELb0ELb1EEENS1_30DynamicPersistentTileSchedulerILi256ELi128ELb0ELb1ELb1EEEEEEEEEvNT_6ParamsE)
        /*01e8*/ 	.word	0x000000a8


	//----- nvinfo : EIATTR_FRAME_SIZE
	.align		4
.L_136:
        /*01ec*/ 	.byte	0x04, 0x11
        /*01ee*/ 	.short	(.L_138 - .L_137)
	.align		4
.L_137:
        /*01f0*/ 	.word	index@(_ZN7cutlass13device_kernelIN5flash11enable_sm90INS1_16FlashAttnFwdSm90INS1_25CollectiveMainloopFwdSm90ILi2EN4cute5tupleIJNS5_1CILi1EEES8_S8_EEENS6_IJNS7_ILi128EEENS7_ILi160EEESA_EEELi128ENS_12float_e4m3_tEfNS_4arch4Sm90ELb1ELb0ELb1ELb0ELb1ELb0ELb0ELb1ELb1ELb1ELb0ELb0EEENS1_21CollectiveEpilogueFwdINS6_IJSA_SA_SB_EEES9_NS_10bfloat16_tESF_Li256ELb0ELb1ELb0ELb1EEENS1_30DynamicPersistentTileSchedulerILi256ELi128ELb0ELb1ELb1EEEEEEEEEvNT_6ParamsE)
        /*01f4*/ 	.word	0x00000028


	//----- nvinfo : EIATTR_REGCOUNT
	.align		4
.L_138:
        /*01f8*/ 	.byte	0x04, 0x2f
        /*01fa*/ 	.short	(.L_140 - .L_139)
	.align		4
.L_139:
        /*01fc*/ 	.word	index@(_ZN7cutlass13device_kernelIN5flash11enable_sm90INS1_16FlashAttnFwdSm90INS1_25CollectiveMainloopFwdSm90ILi2EN4cute5tupleIJNS5_1CILi1EEES8_S8_EEENS6_IJNS7_ILi128EEENS7_ILi160EEESA_EEELi128ENS_12float_e4m3_tEfNS_4arch4Sm90ELb0ELb1ELb1ELb1ELb1ELb1ELb0ELb1ELb1ELb1ELb0ELb0EEENS1_21CollectiveEpilogueFwdINS6_IJSA_SA_SB_EEES9_NS_10bfloat16_tESF_Li256ELb1ELb1ELb0ELb1EEENS1_36VarlenDynamicPersistentTileSchedulerILi128ELi160ELi256ELi128ELb0ELb1ELb1ELb1ELb0ELb1EEEEEEEEEvNT_6ParamsE)
        /*0200*/ 	.word	0x000000a8


	//----- nvinfo : EIATTR_FRAME_SIZE
	.align		4
.L_140:
        /*0204*/ 	.byte	0x04, 0x11
        /*0206*/ 	.short	(.L_142 - .L_141)
	.align		4
.L_141:
        /*0208*/ 	.word	index@(_ZN7cutlass13device_kernelIN5flash11enable_sm90INS1_16FlashAttnFwdSm90INS1_25CollectiveMainloopFwdSm90ILi2EN4cute5tupleIJNS5_1CILi1EEES8_S8_EEENS6_IJNS7_ILi128EEENS7_ILi160EEESA_EEELi128ENS_12float_e4m3_tEfNS_4arch4Sm90ELb0ELb1ELb1ELb1ELb1ELb1ELb0ELb1ELb1ELb1ELb0ELb0EEENS1_21CollectiveEpilogueFwdINS6_IJSA_SA_SB_EEES9_NS_10bfloat16_tESF_Li256ELb1ELb1ELb0ELb1EEENS1_36VarlenDynamicPersistentTileSchedulerILi128ELi160ELi256ELi128ELb0ELb1ELb1ELb1ELb0ELb1EEEEEEEEEvNT_6ParamsE)
        /*020c*/ 	.word	0x00000050


	//----- nvinfo : EIATTR_REGCOUNT
	.align		4
.L_142:
        /*0210*/ 	.byte	0x04, 0x2f
        /*0212*/ 	.short	(.L_144 - .L_143)
	.align		4
.L_143:
        /*0214*/ 	.word	index@(_ZN7cutlass13device_kernelIN5flash11enable_sm90INS1_16FlashAttnFwdSm90INS1_25CollectiveMainloopFwdSm90ILi2EN4cute5tupleIJNS5_1CILi1EEES8_S8_EEENS6_IJNS7_ILi128EEENS7_ILi160EEESA_EEELi128ENS_12float_e4m3_tEfNS_4arch4Sm90ELb0ELb1ELb1ELb1ELb1ELb0ELb0ELb1ELb1ELb1ELb0ELb0EEENS1_21CollectiveEpilogueFwdINS6_IJSA_SA_SB_EEES9_NS_10bfloat16_tESF_Li256ELb1ELb1ELb0ELb1EEENS1_36VarlenDynamicPersistentTileSchedulerILi128ELi160ELi256ELi128ELb0ELb1ELb1ELb1ELb0ELb1EEEEEEEEEvNT_6ParamsE)
        /*0218*/ 	.word	0x000000a8


	//----- nvinfo : EIATTR_FRAME_SIZE
	.align		4
.L_144:
        /*021c*/ 	.byte	0x04, 0x11
        /*021e*/ 	.short	(.L_146 - .L_145)
	.align		4
.L_145:
        /*0220*/ 	.word	index@(_ZN7cutlass13device_kernelIN5flash11enable_sm90INS1_16FlashAttnFwdSm90INS1_25CollectiveMainloopFwdSm90ILi2EN4cute5tupleIJNS5_1CILi1EEES8_S8_EEENS6_IJNS7_ILi128EEENS7_ILi160EEESA_EEELi128ENS_12float_e4m3_tEfNS_4arch4Sm90ELb0ELb1ELb1ELb1ELb1ELb0ELb0ELb1ELb1ELb1ELb0ELb0EEENS1_21CollectiveEpilogueFwdINS6_IJSA_SA_SB_EEES9_NS_10bfloat16_tESF_Li256ELb1ELb1ELb0ELb1EEENS1_36VarlenDynamicPersistentTileSchedulerILi128ELi160ELi256ELi128ELb0ELb1ELb1ELb1ELb0ELb1EEEEEEEEEvNT_6ParamsE)
        /*0224*/ 	.word	0x00000028


	//----- nvinfo : EIATTR_REGCOUNT
	.align		4
.L_146:
        /*0228*/ 	.byte	0x04, 0x2f
        /*022a*/ 	.short	(.L_148 - .L_147)
	.align		4
.L_147:
        /*022c*/ 	.word	index@(_ZN7cutlass13device_kernelIN5flash11enable_sm90INS1_16FlashAttnFwdSm90INS1_25CollectiveMainloopFwdSm90ILi2EN4cute5tupleIJNS5_1CILi1EEES8_S8_EEENS6_IJNS7_ILi128EEENS7_ILi160EEESA_EEELi128ENS_12float_e4m3_tEfNS_4arch4Sm90ELb0ELb1ELb1ELb0ELb1ELb0ELb0ELb1ELb1ELb1ELb0ELb0EEENS1_21CollectiveEpilogueFwdINS6_IJSA_SA_SB_EEES9_NS_10bfloat16_tESF_Li256ELb0ELb1ELb0ELb1EEENS1_30DynamicPersistentTileSchedulerILi256ELi128ELb0ELb1ELb1EEEEEEEEEvNT_6ParamsE)
        /*0230*/ 	.word	0x000000a8


	//----- nvinfo : EIATTR_FRAME_SIZE
	.align		4
.L_148:
        /*0234*/ 	.byte	0x04, 0x11
        /*0236*/ 	.short	(.L_150 - .L_149)
	.align		4
.L_149:
        /*0238*/ 	.word	index@(_ZN7cutlass13device_kernelIN5flash11enable_sm90INS1_16FlashAttnFwdSm90INS1_25CollectiveMainloopFwdSm90ILi2EN4cute5tupleIJNS5_1CILi1EEES8_S8_EEENS6_IJNS7_ILi128EEENS7_ILi160EEESA_EEELi128ENS_12float_e4m3_tEfNS_4arch4Sm90ELb0ELb1ELb1ELb0ELb1ELb0ELb0ELb1ELb1ELb1ELb0ELb0EEENS1_21CollectiveEpilogueFwdINS6_IJSA_SA_SB_EEES9_NS_10bfloat16_tESF_Li256ELb0ELb1ELb0ELb1EEENS1_30DynamicPersistentTileSchedulerILi256ELi128ELb0ELb1ELb1EEEEEEEEEvNT_6ParamsE)
        /*023c*/ 	.word	0x00000028


	//----- nvinfo : EIATTR_REGCOUNT
	.align		4
.L_150:
        /*0240*/ 	.byte	0x04, 0x2f
        /*0242*/ 	.short	(.L_152 - .L_151)
	.align		4
.L_151:
        /*0244*/ 	.word	index@(_ZN7cutlass13device_kernelIN5flash11enable_sm90INS1_16FlashAttnFwdSm90INS1_25CollectiveMainloopFwdSm90ILi2EN4cute5tupleIJNS5_1CILi1EEES8_S8_EEENS6_IJNS7_ILi128EEENS7_ILi160EEESA_EEELi128ENS_12float_e4m3_tEfNS_4arch4Sm90ELb0ELb0ELb1ELb1ELb1ELb1ELb0ELb1ELb1ELb1ELb0ELb0EEENS1_21CollectiveEpilogueFwdINS6_IJSA_SA_SB_EEES9_NS_10bfloat16_tESF_Li256ELb1ELb1ELb0ELb1EEENS1_36VarlenDynamicPersistentTileSchedulerILi128ELi160ELi256ELi128ELb0ELb1ELb1ELb0ELb1ELb1EEEEEEEEEvNT_6ParamsE)
        /*0248*/ 	.word	0x000000a8


	//----- nvinfo : EIATTR_FRAME_SIZE
	.align		4
.L_152:
        /*024c*/ 	.byte	0x04, 0x11
        /*024e*/ 	.short	(.L_154 - .L_153)
	.align		4
.L_153:
        /*0250*/ 	.word	index@(_ZN7cutlass13device_kernelIN5flash11enable_sm90INS1_16FlashAttnFwdSm90INS1_25CollectiveMainloopFwdSm90ILi2EN4cute5tupleIJNS5_1CILi1EEES8_S8_EEENS6_IJNS7_ILi128EEENS7_ILi160EEESA_EEELi128ENS_12float_e4m3_tEfNS_4arch4Sm90ELb0ELb0ELb1ELb1ELb1ELb1ELb0ELb1ELb1ELb1ELb0ELb0EEENS1_21CollectiveEpilogueFwdINS6_IJSA_SA_SB_EEES9_NS_10bfloat16_tESF_Li256ELb1ELb1ELb0ELb1EEENS1_36VarlenDynamicPersistentTileSchedulerILi128ELi160ELi256ELi128ELb0ELb1ELb1ELb0ELb1ELb1EEEEEEEEEvNT_6ParamsE)
        /*0254*/ 	.word	0x00000050


	//----- nvinfo : EIATTR_REGCOUNT
	.align		4
.L_154:
        /*0258*/ 	.byte	0x04, 0x2f
        /*025a*/ 	.short	(.L_156 - .L_155)
	.align		4
.L_155:
        /*025c*/ 	.word	index@(_ZN7cutlass13device_kernelIN5flash11enable_sm90INS1_16FlashAttnFwdSm90INS1_25CollectiveMainloopFwdSm90ILi2EN4cute5tupleIJNS5_1CILi1EEES8_S8_EEENS6_IJNS7_ILi128EEENS7_ILi160EEESA_EEELi128ENS_12float_e4m3_tEfNS_4arch4Sm90ELb0ELb0ELb1ELb1ELb1ELb0ELb0ELb1ELb1ELb1ELb0ELb0EEENS1_21CollectiveEpilogueFwdINS6_IJSA_SA_SB_EEES9_NS_10bfloat16_tESF_Li256ELb1ELb1ELb0ELb1EEENS1_36VarlenDynamicPersistentTileSchedulerILi128ELi160ELi256ELi128ELb0ELb1ELb1ELb0ELb1ELb1EEEEEEEEEvNT_6ParamsE)
        /*0260*/ 	.word	0x000000a8


	//----- nvinfo : EIATTR_FRAME_SIZE
	.align		4
.L_156:
        /*0264*/ 	.byte	0x04, 0x11
        /*0266*/ 	.short	(.L_158 - .L_157)
	.align		4
.L_157:
        /*0268*/ 	.word	index@(_ZN7cutlass13device_kernelIN5flash11enable_sm90INS1_16FlashAttnFwdSm90INS1_25CollectiveMainloopFwdSm90ILi2EN4cute5tupleIJNS5_1CILi1EEES8_S8_EEENS6_IJNS7_ILi128EEENS7_ILi160EEESA_EEELi128ENS_12float_e4m3_tEfNS_4arch4Sm90ELb0ELb0ELb1ELb1ELb1ELb0ELb0ELb1ELb1ELb1ELb0ELb0EEENS1_21CollectiveEpilogueFwdINS6_IJSA_SA_SB_EEES9_NS_10bfloat16_tESF_Li256ELb1ELb1ELb0ELb1EEENS1_36VarlenDynamicPersistentTileSchedulerILi128ELi160ELi256ELi128ELb0ELb1ELb1ELb0ELb1ELb1EEEEEEEEEvNT_6ParamsE)
        /*026c*/ 	.word	0x00000020


	//----- nvinfo : EIATTR_REGCOUNT
	.align		4
.L_158:
        /*0270*/ 	.byte	0x04, 0x2f
        /*0272*/ 	.short	(.L_160 - .L_159)
	.align		4
.L_159:
        /*0274*/ 	.word	index@(_ZN7cutlass13device_kernelIN5flash11enable_sm90INS1_16FlashAttnFwdSm90INS1_25CollectiveMainloopFwdSm90ILi2EN4cute5tupleIJNS5_1CILi1EEES8_S8_EEENS6_IJNS7_ILi128EEENS7_ILi160EEESA_EEELi128ENS_12float_e4m3_tEfNS_4arch4Sm90ELb0ELb0ELb1ELb0ELb1ELb0ELb0ELb1ELb1ELb1ELb0ELb0EEENS1_21CollectiveEpilogueFwdINS6_IJSA_SA_SB_EEES9_NS_10bfloat16_tESF_Li256ELb0ELb1ELb0ELb1EEENS1_29StaticPersistentTileSchedulerILb0EEEEEEEEEvNT_6ParamsE)
        /*0278*/ 	.word	0x000000a8


	//----- nvinfo : EIATTR_FRAME_SIZE
	.align		4
.L_160:
        /*027c*/ 	.byte	0x04, 0x11
        /*027e*/ 	.short	(.L_162 - .L_161)
	.align		4
.L_161:
        /*0280*/ 	.word	index@(_ZN7cutlass13device_kernelIN5flash11enable_sm90INS1_16FlashAttnFwdSm90INS1_25CollectiveMainloopFwdSm90ILi2EN4cute5tupleIJNS5_1CILi1EEES8_S8_EEENS6_IJNS7_ILi128EEENS7_ILi160EEESA_EEELi128ENS_12float_e4m3_tEfNS_4arch4Sm90ELb0ELb0ELb1ELb0ELb1ELb0ELb0ELb1ELb1ELb1ELb0ELb0EEENS1_21CollectiveEpilogueFwdINS6_IJSA_SA_SB_EEES9_NS_10bfloat16_tESF_Li256ELb0ELb1ELb0ELb1EEENS1_29StaticPersistentTileSchedulerILb0EEEEEEEEEvNT_6ParamsE)
        /*0284*/ 	.word	0x00000030


	//----- nvinfo : EIATTR_REGCOUNT
	.align		4
.L_162:
        /*0288*/ 	.byte	0x04, 0x2f
        /*028a*/ 	.short	(.L_164 - .L_163)
	.align		4
.L_163:
        /*028c*/ 	.word	index@(_ZN7cutlass13device_kernelIN5flash11enable_sm90INS1_16FlashAttnFwdSm90INS1_25CollectiveMainloopFwdSm90ILi2EN4cute5tupleIJNS5_1CILi1EEES8_S8_EEENS6_IJNS7_ILi128EEENS7_ILi160EEENS7_ILi192EEEEEELi192ENS_12float_e4m3_tEfNS_4arch4Sm90ELb1ELb0ELb1ELb1ELb1ELb1ELb0ELb1ELb1ELb1ELb0ELb0EEENS1_21CollectiveEpilogueFwdINS6_IJSA_SC_SB_EEES9_NS_10bfloat16_tESG_Li256ELb1ELb1ELb0ELb1EEENS1_36VarlenDynamicPersistentTileSchedulerILi128ELi160ELi256ELi128ELb0ELb1ELb1ELb1ELb1ELb1EEEEEEEEEvNT_6ParamsE)
        /*0290*/ 	.word	0x000000a8


	//----- nvinfo : EIATTR_FRAME_SIZE
	.align		4
.L_164:
        /*0294*/ 	.byte	0x04, 0x11
        /*0296*/ 	.short	(.L_166 - .L_165)
	.align		4
.L_165:
        /*0298*/ 	.word	index@(_ZN7cutlass13device_kernelIN5flash11enable_sm90INS1_16FlashAttnFwdSm90INS1_25CollectiveMainloopFwdSm90ILi2EN4cute5tupleIJNS5_1CILi1EEES8_S8_EEENS6_IJNS7_ILi128EEENS7_ILi160EEENS7_ILi192EEEEEELi192ENS_12float_e4m3_tEfNS_4arch4Sm90ELb1ELb0ELb1ELb1ELb1ELb1ELb0ELb1ELb1ELb1ELb0ELb0EEENS1_21CollectiveEpilogueFwdINS6_IJSA_SC_SB_EEES9_NS_10bfloat16_tESG_Li256ELb1ELb1ELb0ELb1EEENS1_36VarlenDynamicPersistentTileSchedulerILi128ELi160ELi256ELi128ELb0ELb1ELb1ELb1ELb1ELb1EEEEEEEEEvNT_6ParamsE)
        /*029c*/ 	.word	0x00000078


	//----- nvinfo : EIATTR_REGCOUNT
	.align		4
.L_166:
        /*02a0*/ 	.byte	0x04, 0x2f
        /*02a2*/ 	.short	(.L_168 - .L_167)
	.align		4
.L_167:
        /*02a4*/ 	.word	index@(_ZN7cutlass13device_kernelIN5flash11enable_sm90INS1_16FlashAttnFwdSm90INS1_25CollectiveMainloopFwdSm90ILi2EN4cute5tupleIJNS5_1CILi1EEES8_S8_EEENS6_IJNS7_ILi128EEENS7_ILi160EEENS7_ILi192EEEEEELi192ENS_12float_e4m3_tEfNS_4arch4Sm90ELb1ELb0ELb1ELb1ELb1ELb0ELb0ELb1ELb1ELb1ELb0ELb0EEENS1_21CollectiveEpilogueFwdINS6_IJSA_SC_SB_EEES9_NS_10bfloat16_tESG_Li256ELb1ELb1ELb0ELb1EEENS1_36VarlenDynamicPersistentTileSchedulerILi128ELi160ELi256ELi128ELb0ELb1ELb1ELb1ELb1ELb1EEEEEEEEEvNT_6ParamsE)
        /*02a8*/ 	.word	0x000000a8


	//----- nvinfo : EIATTR_FRAME_SIZE
	.align		4
.L_168:
        /*02ac*/ 	.byte	0x04, 0x11
        /*02ae*/ 	.short	(.L_170 - .L_169)
	.align		4
.L_169:
        /*02b0*/ 	.word	index@(_ZN7cutlass13device_kernelIN5flash11enable_sm90INS1_16FlashAttnFwdSm90INS1_25CollectiveMainloopFwdSm90ILi2EN4cute5tupleIJNS5_1CILi1EEES8_S8_EEENS6_IJNS7_ILi128EEENS7_ILi160EEENS7_ILi192EEEEEELi192ENS_12float_e4m3_tEfNS_4arch4Sm90ELb1ELb0ELb1ELb1ELb1ELb0ELb0ELb1ELb1ELb1ELb0ELb0EEENS1_21CollectiveEpilogueFwdINS6_IJSA_SC_SB_EEES9_NS_10bfloat16_tESG_Li256ELb1ELb1ELb0ELb1EEENS1_36VarlenDynamicPersistentTileSchedulerILi128ELi160ELi256ELi128ELb0ELb1ELb1ELb1ELb1ELb1EEEEEEEEEvNT_6ParamsE)
        /*02b4*/ 	.word	0x00000018


	//----- nvinfo : EIATTR_REGCOUNT
	.align		4
.L_170:
        /*02b8*/ 	.byte	0x04, 0x2f
        /*02ba*/ 	.short	(.L_172 - .L_171)
	.align		4
.L_171:
        /*02bc*/ 	.word	index@(_ZN7cutlass13device_kernelIN5flash11enable_sm90INS1_16FlashAttnFwdSm90INS1_25CollectiveMainloopFwdSm90ILi2EN4cute5tupleIJNS5_1CILi1EEES8_S8_EEENS6_IJNS7_ILi128EEENS7_ILi160EEENS7_ILi192EEEEEELi192ENS_12float_e4m3_tEfNS_4arch4Sm90ELb1ELb0ELb1ELb0ELb1ELb0ELb0ELb1ELb1ELb1ELb0ELb0EEENS1_21CollectiveEpilogueFwdINS6_IJSA_SC_SB_EEES9_NS_10bfloat16_tESG_Li256ELb0ELb1ELb0ELb1EEENS1_30DynamicPersistentTileSchedulerILi256ELi128ELb0ELb1ELb1EEEEEEEEEvNT_6ParamsE)
        /*02c0*/ 	.word	0x000000a8


	//----- nvinfo : EIATTR_FRAME_SIZE
	.align		4
.L_172:
        /*02c4*/ 	.byte	0x04, 0x11
        /*02c6*/ 	.short	(.L_174 - .L_173)
	.align		4
.L_173:
        /*02c8*/ 	.word	index@(_ZN7cutlass13device_kernelIN5flash11enable_sm90INS1_16FlashAttnFwdSm90INS1_25CollectiveMainloopFwdSm90ILi2EN4cute5tupleIJNS5_1CILi1EEES8_S8_EEENS6_IJNS7_ILi128EEENS7_ILi160EEENS7_ILi192EEEEEELi192ENS_12float_e4m3_tEfNS_4arch4Sm90ELb1ELb0ELb1ELb0ELb1ELb0ELb0ELb1ELb1ELb1ELb0ELb0EEENS1_21CollectiveEpilogueFwdINS6_IJSA_SC_SB_EEES9_NS_10bfloat16_tESG_Li256ELb0ELb1ELb0ELb1EEENS1_30DynamicPersistentTileSchedulerILi256ELi128ELb0ELb1ELb1EEEEEEEEEvNT_6ParamsE)
        /*02cc*/ 	.word	0x00000020


	//----- nvinfo : EIATTR_REGCOUNT
	.align		4
.L_174:
        /*02d0*/ 	.byte	0x04, 0x2f
        /*02d2*/ 	.short	(.L_176 - .L_175)
	.align		4
.L_175:
        /*02d4*/ 	.word	index@(_ZN7cutlass13device_kernelIN5flash11enable_sm90INS1_16FlashAttnFwdSm90INS1_25CollectiveMainloopFwdSm90ILi2EN4cute5tupleIJNS5_1CILi1EEES8_S8_EEENS6_IJNS7_ILi128EEESA_NS7_ILi192EEEEEELi192ENS_12float_e4m3_tEfNS_4arch4Sm90ELb0ELb1ELb1ELb1ELb1ELb1ELb0ELb1ELb1ELb1ELb0ELb0EEENS1_21CollectiveEpilogueFwdINS6_IJSA_SB_SA_EEES9_NS_10bfloat16_tESF_Li256ELb1ELb1ELb0ELb1EEENS1_36VarlenDynamicPersistentTileSchedulerILi128ELi128ELi256ELi128ELb0ELb1ELb1ELb1ELb0ELb1EEEEEEEEEvNT_6ParamsE)
        /*02d8*/ 	.word	0x000000a8


	//----- nvinfo : EIATTR_FRAME_SIZE
	.align		4
.L_176:
        /*02dc*/ 	.byte	0x04, 0x11
        /*02de*/ 	.short	(.L_178 - .L_177)
	.align		4
.L_177:
        /*02e0*/ 	.word	index@(_ZN7cutlass13device_kernelIN5flash11enable_sm90INS1_16FlashAttnFwdSm90INS1_25CollectiveMainloopFwdSm90ILi2EN4cute5tupleIJNS5_1CILi1EEES8_S8_EEENS6_IJNS7_ILi128EEESA_NS7_ILi192EEEEEELi192ENS_12float_e4m3_tEfNS_4arch4Sm90ELb0ELb1ELb1ELb1ELb1ELb1ELb0ELb1ELb1ELb1ELb0ELb0EEENS1_21CollectiveEpilogueFwdINS6_IJSA_SB_SA_EEES9_NS_10bfloat16_tESF_Li256ELb1ELb1ELb0ELb1EEENS1_36VarlenDynamicPersistentTileSchedulerILi128ELi128ELi256ELi128ELb0ELb1ELb1ELb1ELb0ELb1EEEEEEEEEvNT_6ParamsE)
        /*02e4*/ 	.word	0x00000058


	//----- nvinfo : EIATTR_REGCOUNT
	.align		4
.L_178:
        /*02e8*/ 	.byte	0x04, 0x2f
        /*02ea*/ 	.short	(.L_180 - .L_179)
	.align		4
.L_179:
        /*02ec*/ 	.word	index@(_ZN7cutlass13device_kernelIN5flash11enable_sm90INS1_16FlashAttnFwdSm90INS1_25CollectiveMainloopFwdSm90ILi2EN4cute5tupleIJNS5_1CILi1EEES8_S8_EEENS6_IJNS7_ILi128EEESA_NS7_ILi192EEEEEELi192ENS_12float_e4m3_tEfNS_4arch4Sm90ELb0ELb1ELb1ELb1ELb1ELb0ELb0ELb1ELb1ELb1ELb0ELb0EEENS1_21CollectiveEpilogueFwdINS6_IJSA_SB_SA_EEES9_NS_10bfloat16_tESF_Li256ELb1ELb1ELb0ELb1EEENS1_36VarlenDynamicPersistentTileSchedulerILi128ELi128ELi256ELi128ELb0ELb1ELb1ELb1ELb0ELb1EEEEEEEEEvNT_6ParamsE)
        /*02f0*/ 	.word	0x000000a8


	//----- nvinfo : EIATTR_FRAME_SIZE
	.align		4
.L_180:
        /*02f4*/ 	.byte	0x04, 0x11
        /*02f6*/ 	.short	(.L_182 - .L_181)
	.align		4
.L_181:
        /*02f8*/ 	.word	index@(_ZN7cutlass13device_kernelIN5flash11enable_sm90INS1_16FlashAttnFwdSm90INS1_25CollectiveMainloopFwdSm90ILi2EN4cute5tupleIJNS5_1CILi1EEES8_S8_EEENS6_IJNS7_ILi128EEESA_NS7_ILi192EEEEEELi192ENS_12float_e4m3_tEfNS_4arch4Sm90ELb0ELb1ELb1ELb1ELb1ELb0ELb0ELb1ELb1ELb1ELb0ELb0EEENS1_21CollectiveEpilogueFwdINS6_IJSA_SB_SA_EEES9_NS_10bfloat16_tESF_Li256ELb1ELb1ELb0ELb1EEENS1_36VarlenDynamicPersistentTileSchedulerILi128ELi128ELi256ELi128ELb0ELb1ELb1ELb1ELb0ELb1EEEEEEEEEvNT_6ParamsE)
        /*02fc*/ 	.word	0x00000020


	//----- nvinfo : EIATTR_REGCOUNT
	.align		4
.L_182:
        /*0300*/ 	.byte	0x04, 0x2f
        /*0302*/ 	.short	(.L_184 - .L_183)
	.align		4
.L_183:
        /*0304*/ 	.word	index@(_ZN7cutlass13device_kernelIN5flash11enable_sm90INS1_16FlashAttnFwdSm90INS1_25CollectiveMainloopFwdSm90ILi2EN4cute5tupleIJNS5_1CILi1EEES8_S8_EEENS6_IJNS7_ILi128EEESA_NS7_ILi192EEEEEELi192ENS_12float_e4m3_tEfNS_4arch4Sm90ELb0ELb1ELb1ELb0ELb1ELb0ELb0ELb1ELb1ELb1ELb0ELb0EEENS1_21CollectiveEpilogueFwdINS6_IJSA_SB_SA_EEES9_NS_10bfloat16_tESF_Li256ELb0ELb1ELb0ELb1EEENS1_30DynamicPersistentTileSchedulerILi256ELi128ELb0ELb1ELb1EEEEEEEEEvNT_6ParamsE)
        /*0308*/ 	.word	0x000000a8


	//----- nvinfo : EIATTR_FRAME_SIZE
	.align		4
.L_184:
        /*030c*/ 	.byte	0x04, 0x11
        /*030e*/ 	.short	(.L_186 - .L_185)
	.align		4
.L_185:
        /*0310*/ 	.word	index@(_ZN7cutlass13device_kernelIN5flash11enable_sm90INS1_16FlashAttnFwdSm90INS1_25CollectiveMainloopFwdSm90ILi2EN4cute5tupleIJNS5_1CILi1EEES8_S8_EEENS6_IJNS7_ILi128EEESA_NS7_ILi192EEEEEELi192ENS_12float_e4m3_tEfNS_4arch4Sm90ELb0ELb1ELb1ELb0ELb1ELb0ELb0ELb1ELb1ELb1ELb0ELb0EEENS1_21CollectiveEpilogueFwdINS6_IJSA_SB_SA_EEES9_NS_10bfloat16_tESF_Li256ELb0ELb1ELb0ELb1EEENS1_30DynamicPersistentTileSchedulerILi256ELi128ELb0ELb1ELb1EEEEEEEEEvNT_6ParamsE)
        /*0314*/ 	.word	0x00000010


	//----- nvinfo : EIATTR_REGCOUNT
	.align		4
.L_186:
        /*0318*/ 	.byte	0x04, 0x2f
        /*031a*/ 	.short	(.L_188 - .L_187)
	.align		4
.L_187:
        /*031c*/ 	.word	index@(_ZN7cutlass13device_kernelIN5flash11enable_sm90INS1_16FlashAttnFwdSm90INS1_25CollectiveMainloopFwdSm90ILi2EN4cute5tupleIJNS5_1CILi1EEES8_S8_EEENS6_IJNS7_ILi128EEENS7_ILi160EEENS7_ILi192EEEEEELi192ENS_12float_e4m3_tEfNS_4arch4Sm90ELb0ELb0ELb1ELb1ELb1ELb1ELb0ELb1ELb1ELb1ELb0ELb0EEENS1_21CollectiveEpilogueFwdINS6_IJSA_SC_SB_EEES9_NS_10bfloat16_tESG_Li256ELb1ELb1ELb0ELb1EEENS1_36VarlenDynamicPersistentTileSchedulerILi128ELi160ELi256ELi128ELb0ELb1ELb1ELb0ELb1ELb1EEEEEEEEEvNT_6ParamsE)
        /*0320*/ 	.word	0x000000a8


	//----- nvinfo : EIATTR_FRAME_SIZE
	.align		4
.L_188:
        /*0324*/ 	.byte	0x04, 0x11
        /*0326*/ 	.short	(.L_190 - .L_189)
	.align		4
.L_189:
        /*0328*/ 	.word	index@(_ZN7cutlass13device_kernelIN5flash11enable_sm90INS1_16FlashAttnFwdSm90INS1_25CollectiveMainloopFwdSm90ILi2EN4cute5tupleIJNS5_1CILi1EEES8_S8_EEENS6_IJNS7_ILi128EEENS7_ILi160EEENS7_ILi192EEEEEELi192ENS_12float_e4m3_tEfNS_4arch4Sm90ELb0ELb0ELb1ELb1ELb1ELb1ELb0ELb1ELb1ELb1ELb0ELb0EEENS1_21CollectiveEpilogueFwdINS6_IJSA_SC_SB_EEES9_NS_10bfloat16_tESG_Li256ELb1ELb1ELb0ELb1EEENS1_36VarlenDynamicPersistentTileSchedulerILi128ELi160ELi256ELi128ELb0ELb1ELb1ELb0ELb1ELb1EEEEEEEEEvNT_6ParamsE)
        /*032c*/ 	.word	0x00000070


	//----- nvinfo : EIATTR_REGCOUNT
	.align		4
.L_190:
        /*0330*/ 	.byte	0x04, 0x2f
        /*0332*/ 	.short	(.L_192 - .L_191)
	.align		4
.L_191:
        /*0334*/ 	.word	index@(_ZN7cutlass13device_kernelIN5flash11enable_sm90INS1_16FlashAttnFwdSm90INS1_25CollectiveMainloopFwdSm90ILi2EN4cute5tupleIJNS5_1CILi1EEES8_S8_EEENS6_IJNS7_ILi128EEENS7_ILi160EEENS7_ILi192EEEEEELi192ENS_12float_e4m3_tEfNS_4arch4Sm90ELb0ELb0ELb1ELb1ELb1ELb0ELb0ELb1ELb1ELb1ELb0ELb0EEENS1_21CollectiveEpilogueFwdINS6_IJSA_SC_SB_EEES9_NS_10bfloat16_tESG_Li256ELb1ELb1ELb0ELb1EEENS1_36VarlenDynamicPersistentTileSchedulerILi128ELi160ELi256ELi128ELb0ELb1ELb1ELb0ELb1ELb1EEEEEEEEEvNT_6ParamsE)
        /*0338*/ 	.word	0x000000a8


	//----- nvinfo : EIATTR_FRAME_SIZE
	.align		4
.L_192:
        /*033c*/ 	.byte	0x04, 0x11
        /*033e*/ 	.short	(.L_194 - .L_193)
	.align		4
.L_193:
        /*0340*/ 	.word	index@(_ZN7cutlass13device_kernelIN5flash11enable_sm90INS1_16FlashAttnFwdSm90INS1_25CollectiveMainloopFwdSm90ILi2EN4cute5tupleIJNS5_1CILi1EEES8_S8_EEENS6_IJNS7_ILi128EEENS7_ILi160EEENS7_ILi192EEEEEELi192ENS_12float_e4m3_tEfNS_4arch4Sm90ELb0ELb0ELb1ELb1ELb1ELb0ELb0ELb1ELb1ELb1ELb0ELb0EEENS1_21CollectiveEpilogueFwdINS6_IJSA_SC_SB_EEES9_NS_10bfloat16_tESG_Li256ELb1ELb1ELb0ELb1EEENS1_36VarlenDynamicPersistentTileSchedulerILi128ELi160ELi256ELi128ELb0ELb1ELb1ELb0ELb1ELb1EEEEEEEEEvNT_6ParamsE)
        /*0344*/ 	.word	0x00000020


	//----- nvinfo : EIATTR_REGCOUNT
	.align		4
.L_194:
        /*0348*/ 	.byte	0x04, 0x2f
        /*034a*/ 	.short	(.L_196 - .L_195)
	.align		4
.L_195:
        /*034c*/ 	.word	index@(_ZN7cutlass13device_kernelIN5flash11enable_sm90INS1_16FlashAttnFwdSm90INS1_25CollectiveMainloopFwdSm90ILi2EN4cute5tupleIJNS5_1CILi1EEES8_S8_EEENS6_IJNS7_ILi128EEENS7_ILi160EEENS7_ILi192EEEEEELi192ENS_12float_e4m3_tEfNS_4arch4Sm90ELb0ELb0ELb1ELb0ELb1ELb0ELb0ELb1ELb1ELb1ELb0ELb0EEENS1_21CollectiveEpilogueFwdINS6_IJSA_SC_SB_EEES9_NS_10bfloat16_tESG_Li256ELb0ELb1ELb0ELb1EEENS1_29StaticPersistentTileSchedulerILb0EEEEEEEEEvNT_6ParamsE)
        /*0350*/ 	.word	0x000000a8


	//----- nvinfo : EIATTR_FRAME_SIZE
	.align		4
.L_196:
        /*0354*/ 	.byte	0x04, 0x11
        /*0356*/ 	.short	(.L_198 - .L_197)
	.align		4
.L_197:
        /*0358*/ 	.word	index@(_ZN7cutlass13device_kernelIN5flash11enable_sm90INS1_16FlashAttnFwdSm90INS1_25CollectiveMainloopFwdSm90ILi2EN4cute5tupleIJNS5_1CILi1EEES8_S8_EEENS6_IJNS7_ILi128EEENS7_ILi160EEENS7_ILi192EEEEEELi192ENS_12float_e4m3_tEfNS_4arch4Sm90ELb0ELb0ELb1ELb0ELb1ELb0ELb0ELb1ELb1ELb1ELb0ELb0EEENS1_21CollectiveEpilogueFwdINS6_IJSA_SC_SB_EEES9_NS_10bfloat16_tESG_Li256ELb0ELb1ELb0ELb1EEENS1_29StaticPersistentTileSchedulerILb0EEEEEEEEEvNT_6ParamsE)
        /*035c*/ 	.word	0x00000020


	//----- nvinfo : EIATTR_REGCOUNT
	.align		4
.L_198:
        /*0360*/ 	.byte	0x04, 0x2f
        /*0362*/ 	.short	(.L_200 - .L_199)
	.align		4
.L_199:
        /*0364*/ 	.word	index@(_ZN7cutlass13device_kernelIN5flash11enable_sm90INS1_16FlashAttnFwdSm90INS1_25CollectiveMainloopFwdSm90ILi2EN4cute5tupleIJNS5_1CILi1EEES8_S8_EEENS6_IJNS7_ILi128EEESA_NS7_ILi256EEEEEELi256ENS_12float_e4m3_tEfNS_4arch4Sm90ELb1ELb0ELb1ELb1ELb1ELb1ELb0ELb1ELb0ELb1ELb0ELb0EEENS1_21CollectiveEpilogueFwdINS6_IJSA_SB_SA_EEES9_NS_10bfloat16_tESF_Li256ELb1ELb1ELb0ELb1EEENS1_36VarlenDynamicPersistentTileSchedulerILi128ELi128ELi256ELi128ELb0ELb1ELb1ELb1ELb1ELb1EEEEEEEEEvNT_6ParamsE)
        /*0368*/ 	.word	0x000000a8


	//----- nvinfo : EIATTR_FRAME_SIZE
	.align		4
.L_200:
        /*036c*/ 	.byte	0x04, 0x11
        /*036e*/ 	.short	(.L_202 - .L_201)
	.align		4
.L_201:
        /*0370*/ 	.word	index@(_ZN7cutlass13device_kernelIN5flash11enable_sm90INS1_16FlashAttnFwdSm90INS1_25CollectiveMainloopFwdSm90ILi2EN4cute5tupleIJNS5_1CILi1EEES8_S8_EEENS6_IJNS7_ILi128EEESA_NS7_ILi256EEEEEELi256ENS_12float_e4m3_tEfNS_4arch4Sm90ELb1ELb0ELb1ELb1ELb1ELb1ELb0ELb1ELb0ELb1ELb0ELb0EEENS1_21CollectiveEpilogueFwdINS6_IJSA_SB_SA_EEES9_NS_10bfloat16_tESF_Li256ELb1ELb1ELb0ELb1EEENS1_36VarlenDynamicPersistentTileSchedulerILi128ELi128ELi256ELi128ELb0ELb1ELb1ELb1ELb1ELb1EEEEEEEEEvNT_6ParamsE)
        /*0374*/ 	.word	0x00000058


	//----- nvinfo : EIATTR_REGCOUNT
	.align		4
.L_202:
        /*0378*/ 	.byte	0x04, 0x2f
        /*037a*/ 	.short	(.L_204 - .L_203)
	.align		4
.L_203:
        /*037c*/ 	.word	index@(_ZN7cutlass13device_kernelIN5flash11enable_sm90INS1_16FlashAttnFwdSm90INS1_25CollectiveMainloopFwdSm90ILi2EN4cute5tupleIJNS5_1CILi1EEES8_S8_EEENS6_IJNS7_ILi128EEESA_NS7_ILi256EEEEEELi256ENS_12float_e4m3_tEfNS_4arch4Sm90ELb1ELb0ELb1ELb1ELb1ELb0ELb0ELb1ELb0ELb1ELb0ELb0EEENS1_21CollectiveEpilogueFwdINS6_IJSA_SB_SA_EEES9_NS_10bfloat16_tESF_Li256ELb1ELb1ELb0ELb1EEENS1_36VarlenDynamicPersistentTileSchedulerILi128ELi128ELi256ELi128ELb0ELb1ELb1ELb1ELb1ELb1EEEEEEEEEvNT_6ParamsE)
        /*0380*/ 	.word	0x000000a8


	//----- nvinfo : EIATTR_FRAME_SIZE
	.align		4
.L_204:
        /*0384*/ 	.byte	0x04, 0x11
        /*0386*/ 	.short	(.L_206 - .L_205)
	.align		4
.L_205:
        /*0388*/ 	.word	index@(_ZN7cutlass13device_kernelIN5flash11enable_sm90INS1_16FlashAttnFwdSm90INS1_25CollectiveMainloopFwdSm90ILi2EN4cute5tupleIJNS5_1CILi1EEES8_S8_EEENS6_IJNS7_ILi128EEESA_NS7_ILi256EEEEEELi256ENS_12float_e4m3_tEfNS_4arch4Sm90ELb1ELb0ELb1ELb1ELb1ELb0ELb0ELb1ELb0ELb1ELb0ELb0EEENS1_21CollectiveEpilogueFwdINS6_IJSA_SB_SA_EEES9_NS_10bfloat16_tESF_Li256ELb1ELb1ELb0ELb1EEENS1_36VarlenDynamicPersistentTileSchedulerILi128ELi128ELi256ELi128ELb0ELb1ELb1ELb1ELb1ELb1EEEEEEEEEvNT_6ParamsE)
        /*038c*/ 	.word	0x00000010


	//----- nvinfo : EIATTR_REGCOUNT
	.align		4
.L_206:
        /*0390*/ 	.byte	0x04, 0x2f
        /*0392*/ 	.short	(.L_208 - .L_207)
	.align		4
.L_207:
        /*0394*/ 	.word	index@(_ZN7cutlass13device_kernelIN5flash11enable_sm90INS1_16FlashAttnFwdSm90INS1_25CollectiveMainloopFwdSm90ILi2EN4cute5tupleIJNS5_1CILi1EEES8_S8_EEENS6_IJNS7_ILi128EEESA_NS7_ILi256EEEEEELi256ENS_12float_e4m3_tEfNS_4arch4Sm90ELb1ELb0ELb1ELb0ELb1ELb0ELb0ELb1ELb0ELb1ELb0ELb0EEENS1_21CollectiveEpilogueFwdINS6_IJSA_SB_SA_EEES9_NS_10bfloat16_tESF_Li256ELb0ELb1ELb0ELb1EEENS1_30DynamicPersistentTileSchedulerILi256ELi128ELb0ELb1ELb1EEEEEEEEEvNT_6ParamsE)
        /*0398*/ 	.word	0x000000a8


	//----- nvinfo : EIATTR_FRAME_SIZE
	.align		4
.L_208:
        /*039c*/ 	.byte	0x04, 0x11
        /*039e*/ 	.short	(.L_210 - .L_209)
	.align		4
.L_209:
        /*03a0*/ 	.word	index@(_ZN7cutlass13device_kernelIN5flash11enable_sm90INS1_16FlashAttnFwdSm90INS1_25CollectiveMainloopFwdSm90ILi2EN4cute5tupleIJNS5_1CILi1EEES8_S8_EEENS6_IJNS7_ILi128EEESA_NS7_ILi256EEEEEELi256ENS_12float_e4m3_tEfNS_4arch4Sm90ELb1ELb0ELb1ELb0ELb1ELb0ELb0ELb1ELb0ELb1ELb0ELb0EEENS1_21CollectiveEpilogueFwdINS6_IJSA_SB_SA_EEES9_NS_10bfloat16_tESF_Li256ELb0ELb1ELb0ELb1EEENS1_30DynamicPersistentTileSchedulerILi256ELi128ELb0ELb1ELb1EEEEEEEEEvNT_6ParamsE)
        /*03a4*/ 	.word	0x00000010


	//----- nvinfo : EIATTR_REGCOUNT
	.align		4
.L_210:
        /*03a8*/ 	.byte	0x04, 0x2f
        /*03aa*/ 	.short	(.L_212 - .L_211)
	.align		4
.L_211:
        /*03ac*/ 	.word	index@(_ZN7cutlass13device_kernelIN5flash11enable_sm90INS1_16FlashAttnFwdSm90INS1_25CollectiveMainloopFwdSm90ILi2EN4cute5tupleIJNS5_1CILi1EEES8_S8_EEENS6_IJNS7_ILi128EEENS7_ILi64EEENS7_ILi256EEEEEELi256ENS_12float_e4m3_tEfNS_4arch4Sm90ELb0ELb1ELb1ELb1ELb1ELb1ELb0ELb1ELb0ELb1ELb0ELb0EEENS1_21CollectiveEpilogueFwdINS6_IJSA_SC_SB_EEES9_NS_10bfloat16_tESG_Li256ELb1ELb1ELb0ELb1EEENS1_36VarlenDynamicPersistentTileSchedulerILi128ELi64ELi256ELi128ELb0ELb1ELb1ELb1ELb0ELb1EEEEEEEEEvNT_6ParamsE)
        /*03b0*/ 	.word	0x000000a8


	//----- nvinfo : EIATTR_FRAME_SIZE
	.align		4
.L_212:
        /*03b4*/ 	.byte	0x04, 0x11
        /*03b6*/ 	.short	(.L_214 - .L_213)
	.align		4
.L_213:
        /*03b8*/ 	.word	index@(_ZN7cutlass13device_kernelIN5flash11enable_sm90INS1_16FlashAttnFwdSm90INS1_25CollectiveMainloopFwdSm90ILi2EN4cute5tupleIJNS5_1CILi1EEES8_S8_EEENS6_IJNS7_ILi128EEENS7_ILi64EEENS7_ILi256EEEEEELi256ENS_12float_e4m3_tEfNS_4arch4Sm90ELb0ELb1ELb1ELb1ELb1ELb1ELb0ELb1ELb0ELb1ELb0ELb0EEENS1_21CollectiveEpilogueFwdINS6_IJSA_SC_SB_EEES9_NS_10bfloat16_tESG_Li256ELb1ELb1ELb0ELb1EEENS1_36VarlenDynamicPersistentTileSchedulerILi128ELi64ELi256ELi128ELb0ELb1ELb1ELb1ELb0ELb1EEEEEEEEEvNT_6ParamsE)
        /*03bc*/ 	.word	0x00000038


	//----- nvinfo : EIATTR_REGCOUNT
	.align		4
.L_214:
        /*03c0*/ 	.byte	0x04, 0x2f
        /*03c2*/ 	.short	(.L_216 - .L_215)
	.align		4
.L_215:
        /*03c4*/ 	.word	index@(_ZN7cutlass13device_kernelIN5flash11enable_sm90INS1_16FlashAttnFwdSm90INS1_25CollectiveMainloopFwdSm90ILi2EN4cute5tupleIJNS5_1CILi1EEES8_S8_EEENS6_IJNS7_ILi128EEENS7_ILi64EEENS7_ILi256EEEEEELi256ENS_12float_e4m3_tEfNS_4arch4Sm90ELb0ELb1ELb1ELb1ELb1ELb0ELb0ELb1ELb0ELb1ELb0ELb0EEENS1_21CollectiveEpilogueFwdINS6_IJSA_SC_SB_EEES9_NS_10bfloat16_tESG_Li256ELb1ELb1ELb0ELb1EEENS1_36VarlenDynamicPersistentTileSchedulerILi128ELi64ELi256ELi128ELb0ELb1ELb1ELb1ELb0ELb1EEEEEEEEEvNT_6ParamsE)
        /*03c8*/ 	.word	0x000000a8


	//----- nvinfo : EIATTR_FRAME_SIZE
	.align		4
.L_216:
        /*03cc*/ 	.byte	0x04, 0x11
        /*03ce*/ 	.short	(.L_218 - .L_217)
	.align		4
.L_217:
        /*03d0*/ 	.word	index@(_ZN7cutlass13device_kernelIN5flash11enable_sm90INS1_16FlashAttnFwdSm90INS1_25CollectiveMainloopFwdSm90ILi2EN4cute5tupleIJNS5_1CILi1EEES8_S8_EEENS6_IJNS7_ILi128EEENS7_ILi64EEENS7_ILi256EEEEEELi256ENS_12float_e4m3_tEfNS_4arch4Sm90ELb0ELb1ELb1ELb1ELb1ELb0ELb0ELb1ELb0ELb1ELb0ELb0EEENS1_21CollectiveEpilogueFwdINS6_IJSA_SC_SB_EEES9_NS_10bfloat16_tESG_Li256ELb1ELb1ELb0ELb1EEENS1_36VarlenDynamicPersistentTileSchedulerILi128ELi64ELi256ELi128ELb0ELb1ELb1ELb1ELb0ELb1EEEEEEEEEvNT_6ParamsE)
        /*03d4*/ 	.word	0x00000018


	//----- nvinfo : EIATTR_REGCOUNT
	.align		4
.L_218:
        /*03d8*/ 	.byte	0x04, 0x2f
        /*03da*/ 	.short	(.L_220 - .L_219)
	.align		4
.L_219:
        /*03dc*/ 	.word	index@(_ZN7cutlass13device_kernelIN5flash11enable_sm90INS1_16FlashAttnFwdSm90INS1_25CollectiveMainloopFwdSm90ILi2EN4cute5tupleIJNS5_1CILi1EEES8_S8_EEENS6_IJNS7_ILi128EEENS7_ILi64EEENS7_ILi256EEEEEELi256ENS_12float_e4m3_tEfNS_4arch4Sm90ELb0ELb1ELb1ELb0ELb1ELb0ELb0ELb1ELb0ELb1ELb0ELb0EEENS1_21CollectiveEpilogueFwdINS6_IJSA_SC_SB_EEES9_NS_10bfloat16_tESG_Li256ELb0ELb1ELb0ELb1EEENS1_30DynamicPersistentTileSchedulerILi256ELi128ELb0ELb1ELb1EEEEEEEEEvNT_6ParamsE)
        /*03e0*/ 	.word	0x000000a8


	//----- nvinfo : EIATTR_FRAME_SIZE
	.align		4
.L_220:
        /*03e4*/ 	.byte	0x04, 0x11
        /*03e6*/ 	.short	(.L_222 - .L_221)
	.align		4
.L_221:
        /*03e8*/ 	.word	index@(_ZN7cutlass13device_kernelIN5flash11enable_sm90INS1_16FlashAttnFwdSm90INS1_25CollectiveMainloopFwdSm90ILi2EN4cute5tupleIJNS5_1CILi1EEES8_S8_EEENS6_IJNS7_ILi128EEENS7_ILi64EEENS7_ILi256EEEEEELi256ENS_12float_e4m3_tEfNS_4arch4Sm90ELb0ELb1ELb1ELb0ELb1ELb0ELb0ELb1ELb0ELb1ELb0ELb0EEENS1_21CollectiveEpilogueFwdINS6_IJSA_SC_SB_EEES9_NS_10bfloat16_tESG_Li256ELb0ELb1ELb0ELb1EEENS1_30DynamicPersistentTileSchedulerILi256ELi128ELb0ELb1ELb1EEEEEEEEEvNT_6ParamsE)
        /*03ec*/ 	.word	0x00000008


	//----- nvinfo : EIATTR_REGCOUNT
	.align		4
.L_222:
        /*03f0*/ 	.byte	0x04, 0x2f
        /*03f2*/ 	.short	(.L_224 - .L_223)
	.align		4
.L_223:
        /*03f4*/ 	.word	index@(_ZN7cutlass13device_kernelIN5flash11enable_sm90INS1_16FlashAttnFwdSm90INS1_25CollectiveMainloopFwdSm90ILi2EN4cute5tupleIJNS5_1CILi1EEES8_S8_EEENS6_IJNS7_ILi128EEESA_NS7_ILi256EEEEEELi256ENS_12float_e4m3_tEfNS_4arch4Sm90ELb0ELb0ELb1ELb1ELb1ELb1ELb0ELb1ELb0ELb1ELb0ELb0EEENS1_21CollectiveEpilogueFwdINS6_IJSA_SB_SA_EEES9_NS_10bfloat16_tESF_Li256ELb1ELb1ELb0ELb1EEENS1_36VarlenDynamicPersistentTileSchedulerILi128ELi128ELi256ELi128ELb0ELb1ELb1ELb0ELb1ELb1EEEEEEEEEvNT_6ParamsE)
        /*03f8*/ 	.word	0x000000a8


	//----- nvinfo : EIATTR_FRAME_SIZE
	.align		4
.L_224:
        /*03fc*/ 	.byte	0x04, 0x11
        /*03fe*/ 	.short	(.L_226 - .L_225)
	.align		4
.L_225:
        /*0400*/ 	.word	index@(_ZN7cutlass13device_kernelIN5flash11enable_sm90INS1_16FlashAttnFwdSm90INS1_25CollectiveMainloopFwdSm90ILi2EN4cute5tupleIJNS5_1CILi1EEES8_S8_EEENS6_IJNS7_ILi128EEESA_NS7_ILi256EEEEEELi256ENS_12float_e4m3_tEfNS_4arch4Sm90ELb0ELb0ELb1ELb1ELb1ELb1ELb0ELb1ELb0ELb1ELb0ELb0EEENS1_21CollectiveEpilogueFwdINS6_IJSA_SB_SA_EEES9_NS_10bfloat16_tESF_Li256ELb1ELb1ELb0ELb1EEENS1_36VarlenDynamicPersistentTileSchedulerILi128ELi128ELi256ELi128ELb0ELb1ELb1ELb0ELb1ELb1EEEEEEEEEvNT_6ParamsE)
        /*0404*/ 	.word	0x00000068


	//----- nvinfo : EIATTR_REGCOUNT
	.align		4
.L_226:
        /*0408*/ 	.byte	0x04, 0x2f
        /*040a*/ 	.short	(.L_228 - .L_227)
	.align		4
.L_227:
        /*040c*/ 	.word	index@(_ZN7cutlass13device_kernelIN5flash11enable_sm90INS1_16FlashAttnFwdSm90INS1_25CollectiveMainloopFwdSm90ILi2EN4cute5tupleIJNS5_1CILi1EEES8_S8_EEENS6_IJNS7_ILi128EEESA_NS7_ILi256EEEEEELi256ENS_12float_e4m3_tEfNS_4arch4Sm90ELb0ELb0ELb1ELb1ELb1ELb0ELb0ELb1ELb0ELb1ELb0ELb0EEENS1_21CollectiveEpilogueFwdINS6_IJSA_SB_SA_EEES9_NS_10bfloat16_tESF_Li256ELb1ELb1ELb0ELb1EEENS1_36VarlenDynamicPersistentTileSchedulerILi128ELi128ELi256ELi128ELb0ELb1ELb1ELb0ELb1ELb1EEEEEEEEEvNT_6ParamsE)
        /*0410*/ 	.word	0x000000a8


	//----- nvinfo : EIATTR_FRAME_SIZE
	.align		4
.L_228:
        /*0414*/ 	.byte	0x04, 0x11
        /*0416*/ 	.short	(.L_230 - .L_229)
	.align		4
.L_229:
        /*0418*/ 	.word	index@(_ZN7cutlass13device_kernelIN5flash11enable_sm90INS1_16FlashAttnFwdSm90INS1_25CollectiveMainloopFwdSm90ILi2EN4cute5tupleIJNS5_1CILi1EEES8_S8_EEENS6_IJNS7_ILi128EEESA_NS7_ILi256EEEEEELi256ENS_12float_e4m3_tEfNS_4arch4Sm90ELb0ELb0ELb1ELb1ELb1ELb0ELb0ELb1ELb0ELb1ELb0ELb0EEENS1_21CollectiveEpilogueFwdINS6_IJSA_SB_SA_EEES9_NS_10bfloat16_tESF_Li256ELb1ELb1ELb0ELb1EEENS1_36VarlenDynamicPersistentTileSchedulerILi128ELi128ELi256ELi128ELb0ELb1ELb1ELb0ELb1ELb1EEEEEEEEEvNT_6ParamsE)
        /*041c*/ 	.word	0x00000010


	//----- nvinfo : EIATTR_REGCOUNT
	.align		4
.L_230:
        /*0420*/ 	.byte	0x04, 0x2f
        /*0422*/ 	.short	(.L_232 - .L_231)
	.align		4
.L_231:
        /*0424*/ 	.word	index@(_ZN7cutlass13device_kernelIN5flash11enable_sm90INS1_16FlashAttnFwdSm90INS1_25CollectiveMainloopFwdSm90ILi2EN4cute5tupleIJNS5_1CILi1EEES8_S8_EEENS6_IJNS7_ILi128EEESA_NS7_ILi256EEEEEELi256ENS_12float_e4m3_tEfNS_4arch4Sm90ELb0ELb0ELb1ELb0ELb1ELb0ELb0ELb1ELb0ELb1ELb0ELb0EEENS1_21CollectiveEpilogueFwdINS6_IJSA_SB_SA_EEES9_NS_10bfloat16_tESF_Li256ELb0ELb1ELb0ELb1EEENS1_29StaticPersistentTileSchedulerILb0EEEEEEEEEvNT_6ParamsE)
        /*0428*/ 	.word	0x000000a8


	//----- nvinfo : EIATTR_FRAME_SIZE
	.align		4
.L_232:
        /*042c*/ 	.byte	0x04, 0x11
        /*042e*/ 	.short	(.L_234 - .L_233)
	.align		4
.L_233:
        /*0430*/ 	.word	index@(_ZN7cutlass13device_kernelIN5flash11enable_sm90INS1_16FlashAttnFwdSm90INS1_25CollectiveMainloopFwdSm90ILi2EN4cute5tupleIJNS5_1CILi1EEES8_S8_EEENS6_IJNS7_ILi128EEESA_NS7_ILi256EEEEEELi256ENS_12float_e4m3_tEfNS_4arch4Sm90ELb0ELb0ELb1ELb0ELb1ELb0ELb0ELb1ELb0ELb1ELb0ELb0EEENS1_21CollectiveEpilogueFwdINS6_IJSA_SB_SA_EEES9_NS_10bfloat16_tESF_Li256ELb0ELb1ELb0ELb1EEENS1_29StaticPersistentTileSchedulerILb0EEEEEEEEEvNT_6ParamsE)
        /*0434*/ 	.word	0x00000010


	//----- nvinfo : EIATTR_MIN_STACK_SIZE
	.align		4
.L_234:
        /*0438*/ 	.byte	0x04, 0x12
        /*043a*/ 	.short	(.L_236 - .L_235)
	.align		4
.L_235:
        /*043c*/ 	.word	index@(_ZN7cutlass13device_kernelIN5flash11enable_sm90INS1_16FlashAttnFwdSm90INS1_25CollectiveMainloopFwdSm90ILi2EN4cute5tupleIJNS5_1CILi1EEES8_S8_EEENS6_IJNS7_ILi128EEESA_NS7_ILi256EEEEEELi256ENS_12float_e4m3_tEfNS_4arch4Sm90ELb0ELb0ELb1ELb0ELb1ELb0ELb0ELb1ELb0ELb1ELb0ELb0EEENS1_21CollectiveEpilogueFwdINS6_IJSA_SB_SA_EEES9_NS_10bfloat16_tESF_Li256ELb0ELb1ELb0ELb1EEENS1_29StaticPersistentTileSchedulerILb0EEEEEEEEEvNT_6ParamsE)
        /*0440*/ 	.word	0x00000010


	//----- nvinfo : EIATTR_MIN_STACK_SIZE
	.align		4
.L_236:
        /*0444*/ 	.byte	0x04, 0x12
        /*0446*/ 	.short	(.L_238 - .L_237)
	.align		4
.L_237:
        /*0448*/ 	.word	index@(_ZN7cutlass13device_kernelIN5flash11enable_sm90INS1_16FlashAttnFwdSm90INS1_25CollectiveMainloopFwdSm90ILi2EN4cute5tupleIJNS5_1CILi1EEES8_S8_EEENS6_IJNS7_ILi128EEESA_NS7_ILi256EEEEEELi256ENS_12float_e4m3_tEfNS_4arch4Sm90ELb0ELb0ELb1ELb1ELb1ELb0ELb0ELb1ELb0ELb1ELb0ELb0EEENS1_21CollectiveEpilogueFwdINS6_IJSA_SB_SA_EEES9_NS_10bfloat16_tESF_Li256ELb1ELb1ELb0ELb1EEENS1_36VarlenDynamicPersistentTileSchedulerILi128ELi128ELi256ELi128ELb0ELb1ELb1ELb0ELb1ELb1EEEEEEEEEvNT_6ParamsE)
        /*044c*/ 	.word	0x00000010


	//----- nvinfo : EIATTR_MIN_STACK_SIZE
	.align		4
.L_238:
        /*0450*/ 	.byte	0x04, 0x12
        /*0452*/ 	.short	(.L_240 - .L_239)
	.align		4
.L_239:
        /*0454*/ 	.word	index@(_ZN7cutlass13device_kernelIN5flash11enable_sm90INS1_16FlashAttnFwdSm90INS1_25CollectiveMainloopFwdSm90ILi2EN4cute5tupleIJNS5_1CILi1EEES8_S8_EEENS6_IJNS7_ILi128EEESA_NS7_ILi256EEEEEELi256ENS_12float_e4m3_tEfNS_4arch4Sm90ELb0ELb0ELb1ELb1ELb1ELb1ELb0ELb1ELb0ELb1ELb0ELb0EEENS1_21CollectiveEpilogueFwdINS6_IJSA_SB_SA_EEES9_NS_10bfloat16_tESF_Li256ELb1ELb1ELb0ELb1EEENS1_36VarlenDynamicPersistentTileSchedulerILi128ELi128ELi256ELi128ELb0ELb1ELb1ELb0ELb1ELb1EEEEEEEEEvNT_6ParamsE)
        /*0458*/ 	.word	0x00000068


	//----- nvinfo : EIATTR_MIN_STACK_SIZE
	.align		4
.L_240:
        /*045c*/ 	.byte	0x04, 0x12
        /*045e*/ 	.short	(.L_242 - .L_241)
	.align		4
.L_241:
        /*0460*/ 	.word	index@(_ZN7cutlass13device_kernelIN5flash11enable_sm90INS1_16FlashAttnFwdSm90INS1_25CollectiveMainloopFwdSm90ILi2EN4cute5tupleIJNS5_1CILi1EEES8_S8_EEENS6_IJNS7_ILi128EEENS7_ILi64EEENS7_ILi256EEEEEELi256ENS_12float_e4m3_tEfNS_4arch4Sm90ELb0ELb1ELb1ELb0ELb1ELb0ELb0ELb1ELb0ELb1ELb0ELb0EEENS1_21CollectiveEpilogueFwdINS6_IJSA_SC_SB_EEES9_NS_10bfloat16_tESG_Li256ELb0ELb1ELb0ELb1EEENS1_30DynamicPersistentTileSchedulerILi256ELi128ELb0ELb1ELb1EEEEEEEEEvNT_6ParamsE)
        /*0464*/ 	.word	0x00000008


	//----- nvinfo : EIATTR_MIN_STACK_SIZE
	.align		4
.L_242:
        /*0468*/ 	.byte	0x04, 0x12
        /*046a*/ 	.short	(.L_244 - .L_243)
	.align		4
.L_243:
        /*046c*/ 	.word	index@(_ZN7cutlass13device_kernelIN5flash11enable_sm90INS1_16FlashAttnFwdSm90INS1_25CollectiveMainloopFwdSm90ILi2EN4cute5tupleIJNS5_1CILi1EEES8_S8_EEENS6_IJNS7_ILi128EEENS7_ILi64EEENS7_ILi256EEEEEELi256ENS_12float_e4m3_tEfNS_4arch4Sm90ELb0ELb1ELb1ELb1ELb1ELb0ELb0ELb1ELb0ELb1ELb0ELb0EEENS1_21CollectiveEpilogueFwdINS6_IJSA_SC_SB_EEES9_NS_10bfloat16_tESG_Li256ELb1ELb1ELb0ELb1EEENS1_36VarlenDynamicPersistentTileSchedulerILi128ELi64ELi256ELi128ELb0ELb1ELb1ELb1ELb0ELb1EEEEEEEEEvNT_6ParamsE)
        /*0470*/ 	.word	0x00000018


	//----- nvinfo : EIATTR_MIN_STACK_SIZE
	.align		4
.L_244:
        /*0474*/ 	.byte	0x04, 0x12
        /*0476*/ 	.short	(.L_246 - .L_245)
	.align		4
.L_245:
        /*0478*/ 	.word	index@(_ZN7cutlass13device_kernelIN5flash11enable_sm90INS1_16FlashAttnFwdSm90INS1_25CollectiveMainloopFwdSm90ILi2EN4cute5tupleIJNS5_1CILi1EEES8_S8_EEENS6_IJNS7_ILi128EEENS7_ILi64EEENS7_ILi256EEEEEELi256ENS_12float_e4m3_tEfNS_4arch4Sm90ELb0ELb1ELb1ELb1ELb1ELb1ELb0ELb1ELb0ELb1ELb0ELb0EEENS1_21CollectiveEpilogueFwdINS6_IJSA_SC_SB_EEES9_NS_10bfloat16_tESG_Li256ELb1ELb1ELb0ELb1EEENS1_36VarlenDynamicPersistentTileSchedulerILi128ELi64ELi256ELi128ELb0ELb1ELb1ELb1ELb0ELb1EEEEEEEEEvNT_6ParamsE)
        /*047c*/ 	.word	0x00000038


	//----- nvinfo : EIATTR_MIN_STACK_SIZE
	.align		4
.L_246:
        /*0480*/ 	.byte	0x04, 0x12
        /*0482*/ 	.short	(.L_248 - .L_247)
	.align		4
.L_247:
        /*0484*/ 	.word	index@(_ZN7cutlass13device_kernelIN5flash11enable_sm90INS1_16FlashAttnFwdSm90INS1_25CollectiveMainloopFwdSm90ILi2EN4cute5tupleIJNS5_1CILi1EEES8_S8_EEENS6_IJNS7_ILi128EEESA_NS7_ILi256EEEEEELi256ENS_12float_e4m3_tEfNS_4arch4Sm90ELb1ELb0ELb1ELb0ELb1ELb0ELb0ELb1ELb0ELb1ELb0ELb0EEENS1_21CollectiveEpilogueFwdINS6_IJSA_SB_SA_EEES9_NS_10bfloat16_tESF_Li256ELb0ELb1ELb0ELb1EEENS1_30DynamicPersistentTileSchedulerILi256ELi128ELb0ELb1ELb1EEEEEEEEEvNT_6ParamsE)
        /*0488*/ 	.word	0x00000010


	//----- nvinfo : EIATTR_MIN_STACK_SIZE
	.align		4
.L_248:
        /*048c*/ 	.byte	0x04, 0x12
        /*048e*/ 	.short	(.L_250 - .L_249)
	.align		4
.L_249:
        /*0490*/ 	.word	index@(_ZN7cutlass13device_kernelIN5flash11enable_sm90INS1_16FlashAttnFwdSm90INS1_25CollectiveMainloopFwdSm90ILi2EN4cute5tupleIJNS5_1CILi1EEES8_S8_EEENS6_IJNS7_ILi128EEESA_NS7_ILi256EEEEEELi256ENS_12float_e4m3_tEfNS_4arch4Sm90ELb1ELb0ELb1ELb1ELb1ELb0ELb0ELb1ELb0ELb1ELb0ELb0EEENS1_21CollectiveEpilogueFwdINS6_IJSA_SB_SA_EEES9_NS_10bfloat16_tESF_Li256ELb1ELb1ELb0ELb1EEENS1_36VarlenDynamicPersistentTileSchedulerILi128ELi128ELi256ELi128ELb0ELb1ELb1ELb1ELb1ELb1EEEEEEEEEvNT_6ParamsE)
        /*0494*/ 	.word	0x00000010


	//----- nvinfo : EIATTR_MIN_STACK_SIZE
	.align		4
.L_250:
        /*0498*/ 	.byte	0x04, 0x12
        /*049a*/ 	.short	(.L_252 - .L_251)
	.align		4
.L_251:
        /*049c*/ 	.word	index@(_ZN7cutlass13device_kernelIN5flash11enable_sm90INS1_16FlashAttnFwdSm90INS1_25CollectiveMainloopFwdSm90ILi2EN4cute5tupleIJNS5_1CILi1EEES8_S8_EEENS6_IJNS7_ILi128EEESA_NS7_ILi256EEEEEELi256ENS_12float_e4m3_tEfNS_4arch4Sm90ELb1ELb0ELb1ELb1ELb1ELb1ELb0ELb1ELb0ELb1ELb0ELb0EEENS1_21CollectiveEpilogueFwdINS6_IJSA_SB_SA_EEES9_NS_10bfloat16_tESF_Li256ELb1ELb1ELb0ELb1EEENS1_36VarlenDynamicPersistentTileSchedulerILi128ELi128ELi256ELi128ELb0ELb1ELb1ELb1ELb1ELb1EEEEEEEEEvNT_6ParamsE)
        /*04a0*/ 	.word	0x00000058


	//----- nvinfo : EIATTR_MIN_STACK_SIZE
	.align		4
.L_252:
        /*04a4*/ 	.byte	0x04, 0x12
        /*04a6*/ 	.short	(.L_254 - .L_253)
	.align		4
.L_253:
        /*04a8*/ 	.word	index@(_ZN7cutlass13device_kernelIN5flash11enable_sm90INS1_16FlashAttnFwdSm90INS1_25CollectiveMainloopFwdSm90ILi2EN4cute5tupleIJNS5_1CILi1EEES8_S8_EEENS6_IJNS7_ILi128EEENS7_ILi160EEENS7_ILi192EEEEEELi192ENS_12float_e4m3_tEfNS_4arch4Sm90ELb0ELb0ELb1ELb0ELb1ELb0ELb0ELb1ELb1ELb1ELb0ELb0EEENS1_21CollectiveEpilogueFwdINS6_IJSA_SC_SB_EEES9_NS_10bfloat16_tESG_Li256ELb0ELb1ELb0ELb1EEENS1_29StaticPersistentTileSchedulerILb0EEEEEEEEEvNT_6ParamsE)
        /*04ac*/ 	.word	0x00000020


	//----- nvinfo : EIATTR_MIN_STACK_SIZE
	.align		4
.L_254:
        /*04b0*/ 	.byte	0x04, 0x12
        /*04b2*/ 	.short	(.L_256 - .L_255)
	.align		4
.L_255:
        /*04b4*/ 	.word	index@(_ZN7cutlass13device_kernelIN5flash11enable_sm90INS1_16FlashAttnFwdSm90INS1_25CollectiveMainloopFwdSm90ILi2EN4cute5tupleIJNS5_1CILi1EEES8_S8_EEENS6_IJNS7_ILi128EEENS7_ILi160EEENS7_ILi192EEEEEELi192ENS_12float_e4m3_tEfNS_4arch4Sm90ELb0ELb0ELb1ELb1ELb1ELb0ELb0ELb1ELb1ELb1ELb0ELb0EEENS1_21CollectiveEpilogueFwdINS6_IJSA_SC_SB_EEES9_NS_10bfloat16_tESG_Li256ELb1ELb1ELb0ELb1EEENS1_36VarlenDynamicPersistentTileSchedulerILi128ELi160ELi256ELi128ELb0ELb1ELb1ELb0ELb1ELb1EEEEEEEEEvNT_6ParamsE)
        /*04b8*/ 	.word	0x00000020


	//----- nvinfo : EIATTR_MIN_STACK_SIZE
	.align		4
.L_256:
        /*04bc*/ 	.byte	0x04, 0x12
        /*04be*/ 	.short	(.L_258 - .L_257)
	.align		4
.L_257:
        /*04c0*/ 	.word	index@(_ZN7cutlass13device_kernelIN5flash11enable_sm90INS1_16FlashAttnFwdSm90INS1_25CollectiveMainloopFwdSm90ILi2EN4cute5tupleIJNS5_1CILi1EEES8_S8_EEENS6_IJNS7_ILi128EEENS7_ILi160EEENS7_ILi192EEEEEELi192ENS_12float_e4m3_tEfNS_4arch4Sm90ELb0ELb0ELb1ELb1ELb1ELb1ELb0ELb1ELb1ELb1ELb0ELb0EEENS1_21CollectiveEpilogueFwdINS6_IJSA_SC_SB_EEES9_NS_10bfloat16_tESG_Li256ELb1ELb1ELb0ELb1EEENS1_36VarlenDynamicPersistentTileSchedulerILi128ELi160ELi256ELi128ELb0ELb1ELb1ELb0ELb1ELb1EEEEEEEEEvNT_6ParamsE)
        /*04c4*/ 	.word	0x00000070


	//----- nvinfo : EIATTR_MIN_STACK_SIZE
	.align		4
.L_258:
        /*04c8*/ 	.byte	0x04, 0x12
        /*04ca*/ 	.short	(.L_260 - .L_259)
	.align		4
.L_259:
        /*04cc*/ 	.word	index@(_ZN7cutlass13device_kernelIN5flash11enable_sm90INS1_16FlashAttnFwdSm90INS1_25CollectiveMainloopFwdSm90ILi2EN4cute5tupleIJNS5_1CILi1EEES8_S8_EEENS6_IJNS7_ILi128EEESA_NS7_ILi192EEEEEELi192ENS_12float_e4m3_tEfNS_4arch4Sm90ELb0ELb1ELb1ELb0ELb1ELb0ELb0ELb1ELb1ELb1ELb0ELb0EEENS1_21CollectiveEpilogueFwdINS6_IJSA_SB_SA_EEES9_NS_10bfloat16_tESF_Li256ELb0ELb1ELb0ELb1EEENS1_30DynamicPersistentTileSchedulerILi256ELi128ELb0ELb1ELb1EEEEEEEEEvNT_6ParamsE)
        /*04d0*/ 	.word	0x00000010


	//----- nvinfo : EIATTR_MIN_STACK_SIZE
	.align		4
.L_260:
        /*04d4*/ 	.byte	0x04, 0x12
        /*04d6*/ 	.short	(.L_262 - .L_261)
	.align		4
.L_261:
        /*04d8*/ 	.word	index@(_ZN7cutlass13device_kernelIN5flash11enable_sm90INS1_16FlashAttnFwdSm90INS1_25CollectiveMainloopFwdSm90ILi2EN4cute5tupleIJNS5_1CILi1EEES8_S8_EEENS6_IJNS7_ILi128EEESA_NS7_ILi192EEEEEELi192ENS_12float_e4m3_tEfNS_4arch4Sm90ELb0ELb1ELb1ELb1ELb1ELb0ELb0ELb1ELb1ELb1ELb0ELb0EEENS1_21CollectiveEpilogueFwdINS6_IJSA_SB_SA_EEES9_NS_10bfloat16_tESF_Li256ELb1ELb1ELb0ELb1EEENS1_36VarlenDynamicPersistentTileSchedulerILi128ELi128ELi256ELi128ELb0ELb1ELb1ELb1ELb0ELb1EEEEEEEEEvNT_6ParamsE)
        /*04dc*/ 	.word	0x00000020


	//----- nvinfo : EIATTR_MIN_STACK_SIZE
	.align		4
.L_262:
        /*04e0*/ 	.byte	0x04, 0x12
        /*04e2*/ 	.short	(.L_264 - .L_263)
	.align		4
.L_263:
        /*04e4*/ 	.word	index@(_ZN7cutlass13device_kernelIN5flash11enable_sm90INS1_16FlashAttnFwdSm90INS1_25CollectiveMainloopFwdSm90ILi2EN4cute5tupleIJNS5_1CILi1EEES8_S8_EEENS6_IJNS7_ILi128EEESA_NS7_ILi192EEEEEELi192ENS_12float_e4m3_tEfNS_4arch4Sm90ELb0ELb1ELb1ELb1ELb1ELb1ELb0ELb1ELb1ELb1ELb0ELb0EEENS1_21CollectiveEpilogueFwdINS6_IJSA_SB_SA_EEES9_NS_10bfloat16_tESF_Li256ELb1ELb1ELb0ELb1EEENS1_36VarlenDynamicPersistentTileSchedulerILi128ELi128ELi256ELi128ELb0ELb1ELb1ELb1ELb0ELb1EEEEEEEEEvNT_6ParamsE)
        /*04e8*/ 	.word	0x00000058


	//----- nvinfo : EIATTR_MIN_STACK_SIZE
	.align		4
.L_264:
        /*04ec*/ 	.byte	0x04, 0x12
        /*04ee*/ 	.short	(.L_266 - .L_265)
	.align		4
.L_265:
        /*04f0*/ 	.word	index@(_ZN7cutlass13device_kernelIN5flash11enable_sm90INS1_16FlashAttnFwdSm90INS1_25CollectiveMainloopFwdSm90ILi2EN4cute5tupleIJNS5_1CILi1EEES8_S8_EEENS6_IJNS7_ILi128EEENS7_ILi160EEENS7_ILi192EEEEEELi192ENS_12float_e4m3_tEfNS_4arch4Sm90ELb1ELb0ELb1ELb0ELb1ELb0ELb0ELb1ELb1ELb1ELb0ELb0EEENS1_21CollectiveEpilogueFwdINS6_IJSA_SC_SB_EEES9_NS_10bfloat16_tESG_Li256ELb0ELb1ELb0ELb1EEENS1_30DynamicPersistentTileSchedulerILi256ELi128ELb0ELb1ELb1EEEEEEEEEvNT_6ParamsE)
        /*04f4*/ 	.word	0x00000020


	//----- nvinfo : EIATTR_MIN_STACK_SIZE
	.align		4
.L_266:
        /*04f8*/ 	.byte	0x04, 0x12
        /*04fa*/ 	.short	(.L_268 - .L_267)
	.align		4
.L_267:
        /*04fc*/ 	.word	index@(_ZN7cutlass13device_kernelIN5flash11enable_sm90INS1_16FlashAttnFwdSm90INS1_25CollectiveMainloopFwdSm90ILi2EN4cute5tupleIJNS5_1CILi1EEES8_S8_EEENS6_IJNS7_ILi128EEENS7_ILi160EEENS7_ILi192EEEEEELi192ENS_12float_e4m3_tEfNS_4arch4Sm90ELb1ELb0ELb1ELb1ELb1ELb0ELb0ELb1ELb1ELb1ELb0ELb0EEENS1_21CollectiveEpilogueFwdINS6_IJSA_SC_SB_EEES9_NS_10bfloat16_tESG_Li256ELb1ELb1ELb0ELb1EEENS1_36VarlenDynamicPersistentTileSchedulerILi128ELi160ELi256ELi128ELb0ELb1ELb1ELb1ELb1ELb1EEEEEEEEEvNT_6ParamsE)
        /*0500*/ 	.word	0x00000018


	//----- nvinfo : EIATTR_MIN_STACK_SIZE
	.align		4
.L_268:
        /*0504*/ 	.byte	0x04, 0x12
        /*0506*/ 	.short	(.L_270 - .L_269)
	.align		4
.L_269:
        /*0508*/ 	.word	index@(_ZN7cutlass13device_kernelIN5flash11enable_sm90INS1_16FlashAttnFwdSm90INS1_25CollectiveMainloopFwdSm90ILi2EN4cute5tupleIJNS5_1CILi1EEES8_S8_EEENS6_IJNS7_ILi128EEENS7_ILi160EEENS7_ILi192EEEEEELi192ENS_12float_e4m3_tEfNS_4arch4Sm90ELb1ELb0ELb1ELb1ELb1ELb1ELb0ELb1ELb1ELb1ELb0ELb0EEENS1_21CollectiveEpilogueFwdINS6_IJSA_SC_SB_EEES9_NS_10bfloat16_tESG_Li256ELb1ELb1ELb0ELb1EEENS1_36VarlenDynamicPersistentTileSchedulerILi128ELi160ELi256ELi128ELb0ELb1ELb1ELb1ELb1ELb1EEEEEEEEEvNT_6ParamsE)
        /*050c*/ 	.word	0x00000078


	//----- nvinfo : EIATTR_MIN_STACK_SIZE
	.align		4
.L_270:
        /*0510*/ 	.byte	0x04, 0x12
        /*0512*/ 	.short	(.L_272 - .L_271)
	.align		4
.L_271:
        /*0514*/ 	.word	index@(_ZN7cutlass13device_kernelIN5flash11enable_sm90INS1_16FlashAttnFwdSm90INS1_25CollectiveMainloopFwdSm90ILi2EN4cute5tupleIJNS5_1CILi1EEES8_S8_EEENS6_IJNS7_ILi128EEENS7_ILi160EEESA_EEELi128ENS_12float_e4m3_tEfNS_4arch4Sm90ELb0ELb0ELb1ELb0ELb1ELb0ELb0ELb1ELb1ELb1ELb0ELb0EEENS1_21CollectiveEpilogueFwdINS6_IJSA_SA_SB_EEES9_NS_10bfloat16_tESF_Li256ELb0ELb1ELb0ELb1EEENS1_29StaticPersistentTileSchedulerILb0EEEEEEEEEvNT_6ParamsE)
        /*0518*/ 	.word	0x00000030


	//----- nvinfo : EIATTR_MIN_STACK_SIZE
	.align		4
.L_272:
        /*051c*/ 	.byte	0x04, 0x12
        /*051e*/ 	.short	(.L_274 - .L_273)
	.align		4
.L_273:
        /*0520*/ 	.word	index@(_ZN7cutlass13device_kernelIN5flash11enable_sm90INS1_16FlashAttnFwdSm90INS1_25CollectiveMainloopFwdSm90ILi2EN4cute5tupleIJNS5_1CILi1EEES8_S8_EEENS6_IJNS7_ILi128EEENS7_ILi160EEESA_EEELi128ENS_12float_e4m3_tEfNS_4arch4Sm90ELb0ELb0ELb1ELb1ELb1ELb0ELb0ELb1ELb1ELb1ELb0ELb0EEENS1_21CollectiveEpilogueFwdINS6_IJSA_SA_SB_EEES9_NS_10bfloat16_tESF_Li256ELb1ELb1ELb0ELb1EEENS1_36VarlenDynamicPersistentTileSchedulerILi128ELi160ELi256ELi128ELb0ELb1ELb1ELb0ELb1ELb1EEEEEEEEEvNT_6ParamsE)
        /*0524*/ 	.word	0x00000020


	//----- nvinfo : EIATTR_MIN_STACK_SIZE
	.align		4
.L_274:
        /*0528*/ 	.byte	0x04, 0x12
        /*052a*/ 	.short	(.L_276 - .L_275)
	.align		4
.L_275:
        /*052c*/ 	.word	index@(_ZN7cutlass13device_kernelIN5flash11enable_sm90INS1_16FlashAttnFwdSm90INS1_25CollectiveMainloopFwdSm90ILi2EN4cute5tupleIJNS5_1CILi1EEES8_S8_EEENS6_IJNS7_ILi128EEENS7_ILi160EEESA_EEELi128ENS_12float_e4m3_tEfNS_4arch4Sm90ELb0ELb0ELb1ELb1ELb1ELb1ELb0ELb1ELb1ELb1ELb0ELb0EEENS1_21CollectiveEpilogueFwdINS6_IJSA_SA_SB_EEES9_NS_10bfloat16_tESF_Li256ELb1ELb1ELb0ELb1EEENS1_36VarlenDynamicPersistentTileSchedulerILi128ELi160ELi256ELi128ELb0ELb1ELb1ELb0ELb1ELb1EEEEEEEEEvNT_6ParamsE)
        /*0530*/ 	.word	0x00000050


	//----- nvinfo : EIATTR_MIN_STACK_SIZE
	.align		4
.L_276:
        /*0534*/ 	.byte	0x04, 0x12
        /*0536*/ 	.short	(.L_278 - .L_277)
	.align		4
.L_277:
        /*0538*/ 	.word	index@(_ZN7cutlass13device_kernelIN5flash11enable_sm90INS1_16FlashAttnFwdSm90INS1_25CollectiveMainloopFwdSm90ILi2EN4cute5tupleIJNS5_1CILi1EEES8_S8_EEENS6_IJNS7_ILi128EEENS7_ILi160EEESA_EEELi128ENS_12float_e4m3_tEfNS_4arch4Sm90ELb0ELb1ELb1ELb0ELb1ELb0ELb0ELb1ELb1ELb1ELb0ELb0EEENS1_21CollectiveEpilogueFwdINS6_IJSA_SA_SB_EEES9_NS_10bfloat16_tESF_Li256ELb0ELb1ELb0ELb1EEENS1_30DynamicPersistentTileSchedulerILi256ELi128ELb0ELb1ELb1EEEEEEEEEvNT_6ParamsE)
        /*053c*/ 	.word	0x00000028


	//----- nvinfo : EIATTR_MIN_STACK_SIZE
	.align		4
.L_278:
        /*0540*/ 	.byte	0x04, 0x12
        /*0542*/ 	.short	(.L_280 - .L_279)
	.align		4
.L_279:
        /*0544*/ 	.word	index@(_ZN7cutlass13device_kernelIN5flash11enable_sm90INS1_16FlashAttnFwdSm90INS1_25CollectiveMainloopFwdSm90ILi2EN4cute5tupleIJNS5_1CILi1EEES8_S8_EEENS6_IJNS7_ILi128EEENS7_ILi160EEESA_EEELi128ENS_12float_e4m3_tEfNS_4arch4Sm90ELb0ELb1ELb1ELb1ELb1ELb0ELb0ELb1ELb1ELb1ELb0ELb0EEENS1_21CollectiveEpilogueFwdINS6_IJSA_SA_SB_EEES9_NS_10bfloat16_tESF_Li256ELb1ELb1ELb0ELb1EEENS1_36VarlenDynamicPersistentTileSchedulerILi128ELi160ELi256ELi128ELb0ELb1ELb1ELb1ELb0ELb1EEEEEEEEEvNT_6ParamsE)
        /*0548*/ 	.word	0x00000028


	//----- nvinfo : EIATTR_MIN_STACK_SIZE
	.align		4
.L_280:
        /*054c*/ 	.byte	0x04, 0x12
        /*054e*/ 	.short	(.L_282 - .L_281)
	.align		4
.L_281:
        /*0550*/ 	.word	index@(_ZN7cutlass13device_kernelIN5flash11enable_sm90INS1_16FlashAttnFwdSm90INS1_25CollectiveMainloopFwdSm90ILi2EN4cute5tupleIJNS5_1CILi1EEES8_S8_EEENS6_IJNS7_ILi128EEENS7_ILi160EEESA_EEELi128ENS_12float_e4m3_tEfNS_4arch4Sm90ELb0ELb1ELb1ELb1ELb1ELb1ELb0ELb1ELb1ELb1ELb0ELb0EEENS1_21CollectiveEpilogueFwdINS6_IJSA_SA_SB_EEES9_NS_10bfloat16_tESF_Li256ELb1ELb1ELb0ELb1EEENS1_36VarlenDynamicPersistentTileSchedulerILi128ELi160ELi256ELi128ELb0ELb1ELb1ELb1ELb0ELb1EEEEEEEEEvNT_6ParamsE)
        /*0554*/ 	.word	0x00000050


	//----- nvinfo : EIATTR_MIN_STACK_SIZE
	.align		4
.L_282:
        /*0558*/ 	.byte	0x04, 0x12
        /*055a*/ 	.short	(.L_284 - .L_283)
	.align		4
.L_283:
        /*055c*/ 	.word	index@(_ZN7cutlass13device_kernelIN5flash11enable_sm90INS1_16FlashAttnFwdSm90INS1_25CollectiveMainloopFwdSm90ILi2EN4cute5tupleIJNS5_1CILi1EEES8_S8_EEENS6_IJNS7_ILi128EEENS7_ILi160EEESA_EEELi128ENS_12float_e4m3_tEfNS_4arch4Sm90ELb1ELb0ELb1ELb0ELb1ELb0ELb0ELb1ELb1ELb1ELb0ELb0EEENS1_21CollectiveEpilogueFwdINS6_IJSA_SA_SB_EEES9_NS_10bfloat16_tESF_Li256ELb0ELb1ELb0ELb1EEENS1_30DynamicPersistentTileSchedulerILi256ELi128ELb0ELb1ELb1EEEEEEEEEvNT_6ParamsE)
        /*0560*/ 	.word	0x00000028


	//----- nvinfo : EIATTR_MIN_STACK_SIZE
	.align		4
.L_284:
        /*0564*/ 	.byte	0x04, 0x12
        /*0566*/ 	.short	(.L_286 - .L_285)
	.align		4
.L_285:
        /*0568*/ 	.word	index@(_ZN7cutlass13device_kernelIN5flash11enable_sm90INS1_16FlashAttnFwdSm90INS1_25CollectiveMainloopFwdSm90ILi2EN4cute5tupleIJNS5_1CILi1EEES8_S8_EEENS6_IJNS7_ILi128EEENS7_ILi160EEESA_EEELi128ENS_12float_e4m3_tEfNS_4arch4Sm90ELb1ELb0ELb1ELb1ELb1ELb0ELb0ELb1ELb1ELb1ELb0ELb0EEENS1_21CollectiveEpilogueFwdINS6_IJSA_SA_SB_EEES9_NS_10bfloat16_tESF_Li256ELb1ELb1ELb0ELb1EEENS1_36VarlenDynamicPersistentTileSchedulerILi128ELi160ELi256ELi128ELb0ELb1ELb1ELb1ELb1ELb1EEEEEEEEEvNT_6ParamsE)
        /*056c*/ 	.word	0x00000020


	//----- nvinfo : EIATTR_MIN_STACK_SIZE
	.align		4
.L_286:
        /*0570*/ 	.byte	0x04, 0x12
        /*0572*/ 	.short	(.L_288 - .L_287)
	.align		4
.L_287:
        /*0574*/ 	.word	index@(_ZN7cutlass13device_kernelIN5flash11enable_sm90INS1_16FlashAttnFwdSm90INS1_25CollectiveMainloopFwdSm90ILi2EN4cute5tupleIJNS5_1CILi1EEES8_S8_EEENS6_IJNS7_ILi128EEENS7_ILi160EEESA_EEELi128ENS_12float_e4m3_tEfNS_4arch4Sm90ELb1ELb0ELb1ELb1ELb1ELb1ELb0ELb1ELb1ELb1ELb0ELb0EEENS1_21CollectiveEpilogueFwdINS6_IJSA_SA_SB_EEES9_NS_10bfloat16_tESF_Li256ELb1ELb1ELb0ELb1EEENS1_36VarlenDynamicPersistentTileSchedulerILi128ELi160ELi256ELi128ELb0ELb1ELb1ELb1ELb1ELb1EEEEEEEEEvNT_6ParamsE)
        /*0578*/ 	.word	0x00000048


	//----- nvinfo : EIATTR_MIN_STACK_SIZE
	.align		4
.L_288:
        /*057c*/ 	.byte	0x04, 0x12
        /*057e*/ 	.short	(.L_290 - .L_289)
	.align		4
.L_289:
        /*0580*/ 	.word	index@(_ZN7cutlass13device_kernelIN5flash11enable_sm90INS1_16FlashAttnFwdSm90INS1_25CollectiveMainloopFwdSm90ILi2EN4cute5tupleIJNS5_1CILi1EEES8_S8_EEENS6_IJNS7_ILi192EEENS7_ILi128EEENS7_ILi96EEEEEELi96ENS_12float_e4m3_tEfNS_4arch4Sm90ELb0ELb0ELb1ELb0ELb1ELb0ELb0ELb1ELb1ELb1ELb0ELb0EEENS1_21CollectiveEpilogueFwdINS6_IJSA_SC_SB_EEES9_NS_10bfloat16_tESG_Li384ELb0ELb1ELb0ELb1EEENS1_29StaticPersistentTileSchedulerILb0EEEEEEEEEvNT_6ParamsE)
        /*0584*/ 	.word	0x00000018


	//----- nvinfo : EIATTR_MIN_STACK_SIZE
	.align		4
.L_290:
        /*0588*/ 	.byte	0x04, 0x12
        /*058a*/ 	.short	(.L_292 - .L_291)
	.align		4
.L_291:
        /*058c*/ 	.word	index@(_ZN7cutlass13device_kernelIN5flash11enable_sm90INS1_16FlashAttnFwdSm90INS1_25CollectiveMainloopFwdSm90ILi2EN4cute5tupleIJNS5_1CILi1EEES8_S8_EEENS6_IJNS7_ILi192EEENS7_ILi128EEENS7_ILi96EEEEEELi96ENS_12float_e4m3_tEfNS_4arch4Sm90ELb0ELb0ELb1ELb1ELb1ELb0ELb0ELb1ELb1ELb1ELb0ELb0EEENS1_21CollectiveEpilogueFwdINS6_IJSA_SC_SB_EEES9_NS_10bfloat16_tESG_Li384ELb1ELb1ELb0ELb1EEENS1_36VarlenDynamicPersistentTileSchedulerILi192ELi128ELi384ELi128ELb0ELb1ELb1ELb0ELb1ELb1EEEEEEEEEvNT_6ParamsE)
        /*0590*/ 	.word	0x00000020


	//----- nvinfo : EIATTR_MIN_STACK_SIZE
	.align		4
.L_292:
        /*0594*/ 	.byte	0x04, 0x12
        /*0596*/ 	.short	(.L_294 - .L_293)
	.align		4
.L_293:
        /*0598*/ 	.word	index@(_ZN7cutlass13device_kernelIN5flash11enable_sm90INS1_16FlashAttnFwdSm90INS1_25CollectiveMainloopFwdSm90ILi2EN4cute5tupleIJNS5_1CILi1EEES8_S8_EEENS6_IJNS7_ILi192EEENS7_ILi128EEENS7_ILi96EEEEEELi96ENS_12float_e4m3_tEfNS_4arch4Sm90ELb0ELb0ELb1ELb1ELb1ELb1ELb0ELb1ELb1ELb1ELb0ELb0EEENS1_21CollectiveEpilogueFwdINS6_IJSA_SC_SB_EEES9_NS_10bfloat16_tESG_Li384ELb1ELb1ELb0ELb1EEENS1_36VarlenDynamicPersistentTileSchedulerILi192ELi128ELi384ELi128ELb0ELb1ELb1ELb0ELb1ELb1EEEEEEEEEvNT_6ParamsE)
        /*059c*/ 	.word	0x00000080


	//----- nvinfo : EIATTR_MIN_STACK_SIZE
	.align		4
.L_294:
        /*05a0*/ 	.byte	0x04, 0x12
        /*05a2*/ 	.short	(.L_296 - .L_295)
	.align		4
.L_295:
        /*05a4*/ 	.word	index@(_ZN7cutlass13device_kernelIN5flash11enable_sm90INS1_16FlashAttnFwdSm90INS1_25CollectiveMainloopFwdSm90ILi2EN4cute5tupleIJNS5_1CILi1EEES8_S8_EEENS6_IJNS7_ILi192EEENS7_ILi128EEENS7_ILi96EEEEEELi96ENS_12float_e4m3_tEfNS_4arch4Sm90ELb0ELb1ELb1ELb0ELb1ELb0ELb0ELb1ELb1ELb1ELb0ELb0EEENS1_21CollectiveEpilogueFwdINS6_IJSA_SC_SB_EEES9_NS_10bfloat16_tESG_Li384ELb0ELb1ELb0ELb1EEENS1_30DynamicPersistentTileSchedulerILi384ELi128ELb0ELb1ELb1EEEEEEEEEvNT_6ParamsE)
        /*05a8*/ 	.word	0x00000020


	//----- nvinfo : EIATTR_MIN_STACK_SIZE
	.align		4
.L_296:
        /*05ac*/ 	.byte	0x04, 0x12
        /*05ae*/ 	.short	(.L_298 - .L_297)
	.align		4
.L_297:
        /*05b0*/ 	.word	index@(_ZN7cutlass13device_kernelIN5flash11enable_sm90INS1_16FlashAttnFwdSm90INS1_25CollectiveMainloopFwdSm90ILi2EN4cute5tupleIJNS5_1CILi1EEES8_S8_EEENS6_IJNS7_ILi192EEENS7_ILi128EEENS7_ILi96EEEEEELi96ENS_12float_e4m3_tEfNS_4arch4Sm90ELb0ELb1ELb1ELb1ELb1ELb0ELb0ELb1ELb1ELb1ELb0ELb0EEENS1_21CollectiveEpilogueFwdINS6_IJSA_SC_SB_EEES9_NS_10bfloat16_tESG_Li384ELb1ELb1ELb0ELb1EEENS1_36VarlenDynamicPersistentTileSchedulerILi192ELi128ELi384ELi128ELb0ELb1ELb1ELb1ELb0ELb1EEEEEEEEEvNT_6ParamsE)
        /*05b4*/ 	.word	0x00000030


	//----- nvinfo : EIATTR_MIN_STACK_SIZE
	.align		4
.L_298:
        /*05b8*/ 	.byte	0x04, 0x12
        /*05ba*/ 	.short	(.L_300 - .L_299)
	.align		4
.L_299:
        /*05bc*/ 	.word	index@(_ZN7cutlass13device_kernelIN5flash11enable_sm90INS1_16FlashAttnFwdSm90INS1_25CollectiveMainloopFwdSm90ILi2EN4cute5tupleIJNS5_1CILi1EEES8_S8_EEENS6_IJNS7_ILi192EEENS7_ILi128EEENS7_ILi96EEEEEELi96ENS_12float_e4m3_tEfNS_4arch4Sm90ELb0ELb1ELb1ELb1ELb1ELb1ELb0ELb1ELb1ELb1ELb0ELb0EEENS1_21CollectiveEpilogueFwdINS6_IJSA_SC_SB_EEES9_NS_10bfloat16_tESG_Li384ELb1ELb1ELb0ELb1EEENS1_36VarlenDynamicPersistentTileSchedulerILi192ELi128ELi384ELi128ELb0ELb1ELb1ELb1ELb0ELb1EEEEEEEEEvNT_6ParamsE)
        /*05c0*/ 	.word	0x00000090


	//----- nvinfo : EIATTR_MIN_STACK_SIZE
	.align		4
.L_300:
        /*05c4*/ 	.byte	0x04, 0x12
        /*05c6*/ 	.short	(.L_302 - .L_301)
	.align		4
.L_301:
        /*05c8*/ 	.word	index@(_ZN7cutlass13device_kernelIN5flash11enable_sm90INS1_16FlashAttnFwdSm90INS1_25CollectiveMainloopFwdSm90ILi2EN4cute5tupleIJNS5_1CILi1EEES8_S8_EEENS6_IJNS7_ILi192EEENS7_ILi128EEENS7_ILi96EEEEEELi96ENS_12float_e4m3_tEfNS_4arch4Sm90ELb1ELb0ELb1ELb0ELb1ELb0ELb0ELb1ELb1ELb1ELb0ELb0EEENS1_21CollectiveEpilogueFwdINS6_IJSA_SC_SB_EEES9_NS_10bfloat16_tESG_Li384ELb0ELb1ELb0ELb1EEENS1_30DynamicPersistentTileSchedulerILi384ELi128ELb0ELb1ELb1EEEEEEEEEvNT_6ParamsE)
        /*05cc*/ 	.word	0x00000020


	//----- nvinfo : EIATTR_MIN_STACK_SIZE
	.align		4
.L_302:
        /*05d0*/ 	.byte	0x04, 0x12
        /*05d2*/ 	.short	(.L_304 - .L_303)
	.align		4
.L_303:
        /*05d4*/ 	.word	index@(_ZN7cutlass13device_kernelIN5flash11enable_sm90INS1_16FlashAttnFwdSm90INS1_25CollectiveMainloopFwdSm90ILi2EN4cute5tupleIJNS5_1CILi1EEES8_S8_EEENS6_IJNS7_ILi192EEENS7_ILi128EEENS7_ILi96EEEEEELi96ENS_12float_e4m3_tEfNS_4arch4Sm90ELb1ELb0ELb1ELb1ELb1ELb0ELb0ELb1ELb1ELb1ELb0ELb0EEENS1_21CollectiveEpilogueFwdINS6_IJSA_SC_SB_EEES9_NS_10bfloat16_tESG_Li384ELb1ELb1ELb0ELb1EEENS1_36VarlenDynamicPersistentTileSchedulerILi192ELi128ELi384ELi128ELb0ELb1ELb1ELb1ELb1ELb1EEEEEEEEEvNT_6ParamsE)
        /*05d8*/ 	.word	0x00000020


	//----- nvinfo : EIATTR_MIN_STACK_SIZE
	.align		4
.L_304:
        /*05dc*/ 	.byte	0x04, 0x12
        /*05de*/ 	.short	(.L_306 - .L_305)
	.align		4
.L_305:
        /*05e0*/ 	.word	index@(_ZN7cutlass13device_kernelIN5flash11enable_sm90INS1_16FlashAttnFwdSm90INS1_25CollectiveMainloopFwdSm90ILi2EN4cute5tupleIJNS5_1CILi1EEES8_S8_EEENS6_IJNS7_ILi192EEENS7_ILi128EEENS7_ILi96EEEEEELi96ENS_12float_e4m3_tEfNS_4arch4Sm90ELb1ELb0ELb1ELb1ELb1ELb1ELb0ELb1ELb1ELb1ELb0ELb0EEENS1_21CollectiveEpilogueFwdINS6_IJSA_SC_SB_EEES9_NS_10bfloat16_tESG_Li384ELb1ELb1ELb0ELb1EEENS1_36VarlenDynamicPersistentTileSchedulerILi192ELi128ELi384ELi128ELb0ELb1ELb1ELb1ELb1ELb1EEEEEEEEEvNT_6ParamsE)
        /*05e4*/ 	.word	0x00000088


	//----- nvinfo : EIATTR_MIN_STACK_SIZE
	.align		4
.L_306:
        /*05e8*/ 	.byte	0x04, 0x12
        /*05ea*/ 	.short	(.L_308 - .L_307)
	.align		4
.L_307:
        /*05ec*/ 	.word	index@(_ZN7cutlass13device_kernelIN5flash11enable_sm90INS1_16FlashAttnFwdSm90INS1_25CollectiveMainloopFwdSm90ILi2EN4cute5tupleIJNS5_1CILi1EEES8_S8_EEENS6_IJNS7_ILi192EEENS7_ILi160EEENS7_ILi64EEEEEELi64ENS_12float_e4m3_tEfNS_4arch4Sm90ELb0ELb0ELb1ELb0ELb1ELb0ELb0ELb1ELb1ELb1ELb0ELb0EEENS1_21CollectiveEpilogueFwdINS6_IJSA_SC_SB_EEES9_NS_10bfloat16_tESG_Li384ELb0ELb1ELb0ELb1EEENS1_29StaticPersistentTileSchedulerILb0EEEEEEEEEvNT_6ParamsE)
        /*05f0*/ 	.word	0x00000030


	//----- nvinfo : EIATTR_MIN_STACK_SIZE
	.align		4
.L_308:
        /*05f4*/ 	.byte	0x04, 0x12
        /*05f6*/ 	.short	(.L_310 - .L_309)
	.align		4
.L_309:
        /*05f8*/ 	.word	index@(_ZN7cutlass13device_kernelIN5flash11enable_sm90INS1_16FlashAttnFwdSm90INS1_25CollectiveMainloopFwdSm90ILi2EN4cute5tupleIJNS5_1CILi1EEES8_S8_EEENS6_IJNS7_ILi192EEENS7_ILi160EEENS7_ILi64EEEEEELi64ENS_12float_e4m3_tEfNS_4arch4Sm90ELb0ELb0ELb1ELb1ELb1ELb0ELb0ELb1ELb1ELb1ELb0ELb0EEENS1_21CollectiveEpilogueFwdINS6_IJSA_SC_SB_EEES9_NS_10bfloat16_tESG_Li384ELb1ELb1ELb0ELb1EEENS1_36VarlenDynamicPersistentTileSchedulerILi192ELi160ELi384ELi128ELb0ELb1ELb1ELb0ELb1ELb1EEEEEEEEEvNT_6ParamsE)
        /*05fc*/ 	.word	0x00000038


	//----- nvinfo : EIATTR_MIN_STACK_SIZE
	.align		4
.L_310:
        /*0600*/ 	.byte	0x04, 0x12
        /*0602*/ 	.short	(.L_312 - .L_311)
	.align		4
.L_311:
        /*0604*/ 	.word	index@(_ZN7cutlass13device_kernelIN5flash11enable_sm90INS1_16FlashAttnFwdSm90INS1_25CollectiveMainloopFwdSm90ILi2EN4cute5tupleIJNS5_1CILi1EEES8_S8_EEENS6_IJNS7_ILi192EEENS7_ILi160EEENS7_ILi64EEEEEELi64ENS_12float_e4m3_tEfNS_4arch4Sm90ELb0ELb0ELb1ELb1ELb1ELb1ELb0ELb1ELb1ELb1ELb0ELb0EEENS1_21CollectiveEpilogueFwdINS6_IJSA_SC_SB_EEES9_NS_10bfloat16_tESG_Li384ELb1ELb1ELb0ELb1EEENS1_36VarlenDynamicPersistentTileSchedulerILi192ELi160ELi384ELi128ELb0ELb1ELb1ELb0ELb1ELb1EEEEEEEEEvNT_6ParamsE)
        /*0608*/ 	.word	0x00000090


	//----- nvinfo : EIATTR_MIN_STACK_SIZE
	.align		4
.L_312:
        /*060c*/ 	.byte	0x04, 0x12
        /*060e*/ 	.short	(.L_314 - .L_313)
	.align		4
.L_313:
        /*0610*/ 	.word	index@(_ZN7cutlass13device_kernelIN5flash11enable_sm90INS1_16FlashAttnFwdSm90INS1_25CollectiveMainloopFwdSm90ILi2EN4cute5tupleIJNS5_1CILi1EEES8_S8_EEENS6_IJNS7_ILi192EEENS7_ILi160EEENS7_ILi64EEEEEELi64ENS_12float_e4m3_tEfNS_4arch4Sm90ELb0ELb1ELb1ELb0ELb1ELb0ELb0ELb1ELb1ELb1ELb0ELb0EEENS1_21CollectiveEpilogueFwdINS6_IJSA_SC_SB_EEES9_NS_10bfloat16_tESG_Li384ELb0ELb1ELb0ELb1EEENS1_30DynamicPersistentTileSchedulerILi384ELi128ELb0ELb1ELb1EEEEEEEEEvNT_6ParamsE)
        /*0614*/ 	.word	0x00000038


	//----- nvinfo : EIATTR_MIN_STACK_SIZE
	.align		4
.L_314:
        /*0618*/ 	.byte	0x04, 0x12
        /*061a*/ 	.short	(.L_316 - .L_315)
	.align		4
.L_315:
        /*061c*/ 	.word	index@(_ZN7cutlass13device_kernelIN5flash11enable_sm90INS1_16FlashAttnFwdSm90INS1_25CollectiveMainloopFwdSm90ILi2EN4cute5tupleIJNS5_1CILi1EEES8_S8_EEENS6_IJNS7_ILi192EEENS7_ILi160EEENS7_ILi64EEEEEELi64ENS_12float_e4m3_tEfNS_4arch4Sm90ELb0ELb1ELb1ELb1ELb1ELb0ELb0ELb1ELb1ELb1ELb0ELb0EEENS1_21CollectiveEpilogueFwdINS6_IJSA_SC_SB_EEES9_NS_10bfloat16_tESG_Li384ELb1ELb1ELb0ELb1EEENS1_36VarlenDynamicPersistentTileSchedulerILi192ELi160ELi384ELi128ELb0ELb1ELb1ELb1ELb0ELb1EEEEEEEEEvNT_6ParamsE)
        /*0620*/ 	.word	0x00000038


	//----- nvinfo : EIATTR_MIN_STACK_SIZE
	.align		4
.L_316:
        /*0624*/ 	.byte	0x04, 0x12
        /*0626*/ 	.short	(.L_318 - .L_317)
	.align		4
.L_317:
        /*0628*/ 	.word	index@(_ZN7cutlass13device_kernelIN5flash11enable_sm90INS1_16FlashAttnFwdSm90INS1_25CollectiveMainloopFwdSm90ILi2EN4cute5tupleIJNS5_1CILi1EEES8_S8_EEENS6_IJNS7_ILi192EEENS7_ILi160EEENS7_ILi64EEEEEELi64ENS_12float_e4m3_tEfNS_4arch4Sm90ELb0ELb1ELb1ELb1ELb1ELb1ELb0ELb1ELb1ELb1ELb0ELb0EEENS1_21CollectiveEpilogueFwdINS6_IJSA_SC_SB_EEES9_NS_10bfloat16_tESG_Li384ELb1ELb1ELb0ELb1EEENS1_36VarlenDynamicPersistentTileSchedulerILi192ELi160ELi384ELi128ELb0ELb1ELb1ELb1ELb0ELb1EEEEEEEEEvNT_6ParamsE)
        /*062c*/ 	.word	0x00000068


	//----- nvinfo : EIATTR_MIN_STACK_SIZE
	.align		4
.L_318:
        /*0630*/ 	.byte	0x04, 0x12
        /*0632*/ 	.short	(.L_320 - .L_319)
	.align		4
.L_319:
        /*0634*/ 	.word	index@(_ZN7cutlass13device_kernelIN5flash11enable_sm90INS1_16FlashAttnFwdSm90INS1_25CollectiveMainloopFwdSm90ILi2EN4cute5tupleIJNS5_1CILi1EEES8_S8_EEENS6_IJNS7_ILi192EEENS7_ILi160EEENS7_ILi64EEEEEELi64ENS_12float_e4m3_tEfNS_4arch4Sm90ELb1ELb0ELb1ELb0ELb1ELb0ELb0ELb1ELb1ELb1ELb0ELb0EEENS1_21CollectiveEpilogueFwdINS6_IJSA_SC_SB_EEES9_NS_10bfloat16_tESG_Li384ELb0ELb1ELb0ELb1EEENS1_30DynamicPersistentTileSchedulerILi384ELi128ELb0ELb1ELb1EEEEEEEEEvNT_6ParamsE)
        /*0638*/ 	.word	0x00000038


	//----- nvinfo : EIATTR_MIN_STACK_SIZE
	.align		4
.L_320:
        /*063c*/ 	.byte	0x04, 0x12
        /*063e*/ 	.short	(.L_322 - .L_321)
	.align		4
.L_321:
        /*0640*/ 	.word	index@(_ZN7cutlass13device_kernelIN5flash11enable_sm90INS1_16FlashAttnFwdSm90INS1_25CollectiveMainloopFwdSm90ILi2EN4cute5tupleIJNS5_1CILi1EEES8_S8_EEENS6_IJNS7_ILi192EEENS7_ILi160EEENS7_ILi64EEEEEELi64ENS_12float_e4m3_tEfNS_4arch4Sm90ELb1ELb0ELb1ELb1ELb1ELb0ELb0ELb1ELb1ELb1ELb0ELb0EEENS1_21CollectiveEpilogueFwdINS6_IJSA_SC_SB_EEES9_NS_10bfloat16_tESG_Li384ELb1ELb1ELb0ELb1EEENS1_36VarlenDynamicPersistentTileSchedulerILi192ELi160ELi384ELi128ELb0ELb1ELb1ELb1ELb1ELb1EEEEEEEEEvNT_6ParamsE)
        /*0644*/ 	.word	0x00000038


	//----- nvinfo : EIATTR_MIN_STACK_SIZE
	.align		4
.L_322:
        /*0648*/ 	.byte	0x04, 0x12
        /*064a*/ 	.short	(.L_324 - .L_323)
	.align		4
.L_323:
        /*064c*/ 	.word	index@(_ZN7cutlass13device_kernelIN5flash11enable_sm90INS1_16FlashAttnFwdSm90INS1_25CollectiveMainloopFwdSm90ILi2EN4cute5tupleIJNS5_1CILi1EEES8_S8_EEENS6_IJNS7_ILi192EEENS7_ILi160EEENS7_ILi64EEEEEELi64ENS_12float_e4m3_tEfNS_4arch4Sm90ELb1ELb0ELb1ELb1ELb1ELb1ELb0ELb1ELb1ELb1ELb0ELb0EEENS1_21CollectiveEpilogueFwdINS6_IJSA_SC_SB_EEES9_NS_10bfloat16_tESG_Li384ELb1ELb1ELb0ELb1EEENS1_36VarlenDynamicPersistentTileSchedulerILi192ELi160ELi384ELi128ELb0ELb1ELb1ELb1ELb1ELb1EEEEEEEEEvNT_6ParamsE)
        /*0650*/ 	.word	0x00000090
.L_324:


//--------------------- .nv.compat                --------------------------
	.section	.nv.compat,"",@"SHT_CUDA_COMPAT_INFO"
	.align	4
        /*0000*/ 	.byte	0x02, 0x09, 0x01, 0x00, 0x02, 0x02, 0x04, 0x00, 0x02, 0x05, 0x05, 0x00, 0x03, 0x07, 0x01, 0x01
        /*0010*/ 	.byte	0x02, 0x03, 0x01, 0x00, 0x02, 0x06, 0x01, 0x00, 0x04, 0x0b, 0x08, 0x00, 0x00, 0x00, 0x00, 0x00
        /*0020*/ 	.byte	0x00, 0x00, 0x00, 0x00


//--------------------- .nv.info._ZN7cutlass13device_kernelIN5flash11enable_sm90INS1_16FlashAttnFwdSm90INS1_25CollectiveMainloopFwdSm90ILi2EN4cute5tupleIJNS5_1CILi1EEES8_S8_EEENS6_IJNS7_ILi128EEESA_NS7_ILi256EEEEEELi256ENS_12float_e4m3_tEfNS_4arch4Sm90ELb0ELb0ELb1ELb0ELb1ELb0ELb0ELb1ELb0ELb1ELb0ELb0EEENS1_21CollectiveEpilogueFwdINS6_IJSA_SB_SA_EEES9_NS_10bfloat16_tESF_Li256ELb0ELb1ELb0ELb1EEENS1_29StaticPersistentTileSchedulerILb0EEEEEEEEEvNT_6ParamsE --------------------------
	.section	.nv.info._ZN7cutlass13device_kernelIN5flash11enable_sm90INS1_16FlashAttnFwdSm90INS1_25CollectiveMainloopFwdSm90ILi2EN4cute5tupleIJNS5_1CILi1EEES8_S8_EEENS6_IJNS7_ILi128EEESA_NS7_ILi256EEEEEELi256ENS_12float_e4m3_tEfNS_4arch4Sm90ELb0ELb0ELb1ELb0ELb1ELb0ELb0ELb1ELb0ELb1ELb0ELb0EEENS1_21CollectiveEpilogueFwdINS6_IJSA_SB_SA_EEES9_NS_10bfloat16_tESF_Li256ELb0ELb1ELb0ELb1EEENS1_29StaticPersistentTileSchedulerILb0EEEEEEEEEvNT_6ParamsE,"",@"SHT_CUDA_INFO"
	.sectionflags	@""
	.align	4


	//----- nvinfo : EIATTR_CUDA_API_VERSION
	.align		4
        /*0000*/ 	.byte	0x04, 0x37
        /*0002*/ 	.short	(.L_326 - .L_325)
.L_325:
        /*0004*/ 	.word	0x00000082


	//----- nvinfo : EIATTR_KPARAM_INFO
	.align		4
.L_326:
        /*0008*/ 	.byte	0x04, 0x17
        /*000a*/ 	.short	(.L_328 - .L_327)
.L_327:
        /*000c*/ 	.word	0x00000000
        /*0010*/ 	.short	0x0000
        /*0012*/ 	.short	0x0070
        /*0014*/ 	.byte	0x00, 0xf0, 0x01, 0x28


	//----- nvinfo : EIATTR_SPARSE_MMA_MASK
	.align		4
.L_328:
        /*0018*/ 	.byte	0x03, 0x50
        /*001a*/ 	.short	0x0000


	//----- nvinfo : EIATTR_MAXREG_COUNT
	.align		4
        /*001c*/ 	.byte	0x03, 0x1b
        /*001e*/ 	.short	0x00a8


	//----- nvinfo : EIATTR_NUM_BARRIERS
	.align		4
        /*0020*/ 	.byte	0x02, 0x4c
        /*0022*/ 	.byte	0x10
	.zero		1


	//----- nvinfo : EIATTR_EXTERNS
	.align		4
        /*0024*/ 	.byte	0x04, 0x0f
        /*0026*/ 	.short	(.L_330 - .L_329)


	//   ....[0]....
	.align		4
.L_329:
        /*0028*/ 	.word	index@(__assertfail)


	//----- nvinfo : EIATTR_ANNOTATIONS
	.align		4
.L_330:
        /*002c*/ 	.byte	0x04, 0x55
        /*002e*/ 	.short	(.L_332 - .L_331)


	//   ....[0]....
.L_331:
        /*0030*/ 	.word	0x00000001
        /*0034*/ 	.byte	0xd0, 0xa3, 0x00, 0x00, 0x01, 0x00, 0x00, 0x00, 0xa0, 0xa4, 0x00, 0x00, 0x01, 0x00, 0x00, 0x00
        /*0044*/ 	.byte	0xe0, 0xa4, 0x00, 0x00, 0x01, 0x00, 0x00, 0x00, 0x60, 0xa5, 0x00, 0x00, 0x01, 0x00, 0x00, 0x00
        /*0054*/ 	.byte	0xe0, 0xaf, 0x00, 0x00, 0x01, 0x00, 0x00, 0x00, 0xb0, 0xb9, 0x00, 0x00, 0x01, 0x00, 0x00, 0x00
        /*0064*/ 	.byte	0xd0, 0xda, 0x00, 0x00, 0x01, 0x00, 0x00, 0x00, 0x80, 0xe0, 0x00, 0x00, 0x01, 0x00, 0x00, 0x00
        /*0074*/ 	.byte	0xf0, 0xe4, 0x00, 0x00, 0x01, 0x00, 0x00, 0x00, 0x30, 0xe5, 0x00, 0x00


	//----- nvinfo : EIATTR_MERCURY_ISA_VERSION
	.align		4
.L_332:
        /*0080*/ 	.byte	0x03, 0x5f
        /*0082*/ 	.short	0x0101


	//----- nvinfo : EIATTR_INT_WARP_WIDE_INSTR_OFFSETS
	.align		4
        /*0084*/ 	.byte	0x04, 0x31
        /*0086*/ 	.short	(.L_334 - .L_333)


	//   ....[0]....
.L_333:
        /*0088*/ 	.word	0x000000c0


	//   ....[1]....
        /*008c*/ 	.word	0x000000d0


	//   ....[2]....
        /*0090*/ 	.word	0x00000170


	//----- nvinfo : EIATTR_COOP_GROUP_MASK_REGIDS
	.align		4
.L_334:
        /*0094*/ 	.byte	0x04, 0x29
        /*0096*/ 	.short	(.L_336 - .L_335)


	//   ....[0]....
.L_335:
        /*0098*/ 	.word	0xffffffff


	//   ....[1]....
        /*009c*/ 	.word	0xffffffff


	//   ....[2]....
        /*00a0*/ 	.word	0xffffffff


	//   ....[3]....
        /*00a4*/ 	.word	0xffffffff


	//   ....[4]....
        /*00a8*/ 	.word	0xffffffff


	//   ....[5]....
        /*00ac*/ 	.word	0xffffffff


	//   ....[6]....
        /*00b0*/ 	.word	0xffffffff


	//   ....[7]....
        /*00b4*/ 	.word	0xffffffff


	//   ....[8]....
        /*00b8*/ 	.word	0xffffffff


	//   ....[9]....
        /*00bc*/ 	.word	0xffffffff


	//   ....[10]....
        /*00c0*/ 	.word	0xffffffff


	//   ....[11]....
        /*00c4*/ 	.word	0xffffffff


	//   ....[12]....
        /*00c8*/ 	.word	0xffffffff


	//   ....[13]....
        /*00cc*/ 	.word	0xffffffff


	//   ....[14]....
        /*00d0*/ 	.word	0xffffffff


	//   ....[15]....
        /*00d4*/ 	.word	0xffffffff


	//   ....[16]....
        /*00d8*/ 	.word	0xffffffff


	//   ....[17]....
        /*00dc*/ 	.word	0xffffffff


	//   ....[18]....
        /*00e0*/ 	.word	0xffffffff


	//   ....[19]....
        /*00e4*/ 	.word	0xffffffff


	//   ....[20]....
        /*00e8*/ 	.word	0xffffffff


	//   ....[21]....
        /*00ec*/ 	.word	0xffffffff


	//   ....[22]....
        /*00f0*/ 	.word	0xffffffff


	//   ....[23]....
        /*00f4*/ 	.word	0xffffffff


	//   ....[24]....
        /*00f8*/ 	.word	0xffffffff


	//   ....[25]....
        /*00fc*/ 	.word	0xffffffff


	//   ....[26]....
        /*0100*/ 	.word	0xffffffff


	//   ....[27]....
        /*0104*/ 	.word	0xffffffff


	//   ....[28]....
        /*0108*/ 	.word	0xffffffff


	//   ....[29]....
        /*010c*/ 	.word	0xffffffff


	//   ....[30]....
        /*0110*/ 	.word	0xffffffff


	//   ....[31]....
        /*0114*/ 	.word	0xffffffff


	//   ....[32]....
        /*0118*/ 	.word	0xffffffff


	//   ....[33]....
        /*011c*/ 	.word	0xffffffff


	//   ....[34]....
        /*0120*/ 	.word	0xffffffff


	//   ....[35]....
        /*0124*/ 	.word	0xffffffff


	//   ....[36]....
        /*0128*/ 	.word	0xffffffff


	//   ....[37]....
        /*012c*/ 	.word	0xffffffff


	//   ....[38]....
        /*0130*/ 	.word	0xffffffff


	//   ....[39]....
        /*0134*/ 	.word	0xffffffff


	//   ....[40]....
        /*0138*/ 	.word	0xffffffff


	//   ....[41]....
        /*013c*/ 	.word	0xffffffff


	//   ....[42]....
        /*0140*/ 	.word	0xffffffff


	//   ....[43]....
        /*0144*/ 	.word	0xffffffff


	//   ....[44]....
        /*0148*/ 	.word	0xffffffff


	//   ....[45]....
        /*014c*/ 	.word	0xffffffff


	//   ....[46]....
        /*0150*/ 	.word	0xffffffff


	//   ....[47]....
        /*0154*/ 	.word	0xffffffff


	//   ....[48]....
        /*0158*/ 	.word	0xffffffff


	//   ....[49]....
        /*015c*/ 	.word	0xffffffff


	//   ....[50]....
        /*0160*/ 	.word	0xffffffff


	//   ....[51]....
        /*0164*/ 	.word	0xffffffff


	//   ....[52]....
        /*0168*/ 	.word	0xffffffff


	//   ....[53]....
        /*016c*/ 	.word	0xffffffff


	//   ....[54]....
        /*0170*/ 	.word	0xffffffff


	//   ....[55]....
        /*0174*/ 	.word	0xffffffff


	//   ....[56]....
        /*0178*/ 	.word	0xffffffff


	//   ....[57]....
        /*017c*/ 	.word	0xffffffff


	//   ....[58]....
        /*0180*/ 	.word	0xffffffff


	//   ....[59]....
        /*0184*/ 	.word	0xffffffff


	//   ....[60]....
        /*0188*/ 	.word	0xffffffff


	//   ....[61]....
        /*018c*/ 	.word	0xffffffff


	//   ....[62]....
        /*0190*/ 	.word	0xffffffff


	//   ....[63]....
        /*0194*/ 	.word	0xffffffff


	//   ....[64]....
        /*0198*/ 	.word	0xffffffff


	//   ....[65]....
        /*019c*/ 	.word	0xffffffff


	//   ....[66]....
        /*01a0*/ 	.word	0xffffffff


	//   ....[67]....
        /*01a4*/ 	.word	0xffffffff


	//   ....[68]....
        /*01a8*/ 	.word	0xffffffff


	//   ....[69]....
        /*01ac*/ 	.word	0xffffffff


	//   ....[70]....
        /*01b0*/ 	.word	0xffffffff


	//   ....[71]....
        /*01b4*/ 	.word	0xffffffff


	//   ....[72]....
        /*01b8*/ 	.word	0xffffffff


	//   ....[73]....
        /*01bc*/ 	.word	0xffffffff


	//   ....[74]....
        /*01c0*/ 	.word	0xffffffff


	//   ....[75]....
        /*01c4*/ 	.word	0xffffffff


	//   ....[76]....
        /*01c8*/ 	.word	0xffffffff


	//   ....[77]....
        /*01cc*/ 	.word	0xffffffff


	//   ....[78]....
        /*01d0*/ 	.word	0xffffffff


	//   ....[79]....
        /*01d4*/ 	.word	0xffffffff


	//   ....[80]....
        /*01d8*/ 	.word	0xffffffff


	//   ....[81]....
        /*01dc*/ 	.word	0xffffffff


	//   ....[82]....
        /*01e0*/ 	.word	0xffffffff


	//   ....[83]....
        /*01e4*/ 	.word	0xffffffff


	//   ....[84]....
        /*01e8*/ 	.word	0xffffffff


	//   ....[85]....
        /*01ec*/ 	.word	0xffffffff


	//   ....[86]....
        /*01f0*/ 	.word	0xffffffff


	//   ....[87]....
        /*01f4*/ 	.word	0xffffffff


	//   ....[88]....
        /*01f8*/ 	.word	0xffffffff


	//   ....[89]....
        /*01fc*/ 	.word	0xffffffff


	//   ....[90]....
        /*0200*/ 	.word	0xffffffff


	//   ....[91]....
        /*0204*/ 	.word	0xffffffff


	//   ....[92]....
        /*0208*/ 	.word	0xffffffff


	//   ....[93]....
        /*020c*/ 	.word	0xffffffff


	//   ....[94]....
        /*0210*/ 	.word	0xffffffff


	//   ....[95]....
        /*0214*/ 	.word	0xffffffff


	//   ....[96]....
        /*0218*/ 	.word	0xffffffff


	//   ....[97]....
        /*021c*/ 	.word	0xffffffff


	//   ....[98]....
        /*0220*/ 	.word	0xffffffff


	//   ....[99]....
        /*0224*/ 	.word	0xffffffff


	//   ....[100]....
        /*0228*/ 	.word	0xffffffff


	//   ....[101]....
        /*022c*/ 	.word	0xffffffff


	//   ....[102]....
        /*0230*/ 	.word	0xffffffff


	//   ....[103]....
        /*0234*/ 	.word	0xffffffff


	//   ....[104]....
        /*0238*/ 	.word	0xffffffff


	//   ....[105]....
        /*023c*/ 	.word	0xffffffff


	//   ....[106]....
        /*0240*/ 	.word	0xffffffff


	//   ....[107]....
        /*0244*/ 	.word	0xffffffff


	//   ....[108]....
        /*0248*/ 	.word	0xffffffff


	//   ....[109]....
        /*024c*/ 	.word	0xffffffff


	//   ....[110]....
        /*0250*/ 	.word	0xffffffff


	//   ....[111]....
        /*0254*/ 	.word	0xffffffff


	//   ....[112]....
        /*0258*/ 	.word	0xffffffff


	//   ....[113]....
        /*025c*/ 	.word	0xffffffff


	//   ....[114]....
        /*0260*/ 	.word	0xffffffff


	//   ....[115]....
        /*0264*/ 	.word	0xffffffff


	//   ....[116]....
        /*0268*/ 	.word	0xffffffff


	//   ....[117]....
        /*026c*/ 	.word	0xffffffff


	//   ....[118]....
        /*0270*/ 	.word	0xffffffff


	//   ....[119]....
        /*0274*/ 	.word	0xffffffff


	//   ....[120]....
        /*0278*/ 	.word	0xffffffff


	//   ....[121]....
        /*027c*/ 	.word	0xffffffff


	//   ....[122]....
        /*0280*/ 	.word	0xffffffff


	//   ....[123]....
        /*0284*/ 	.word	0xffffffff


	//   ....[124]....
        /*0288*/ 	.word	0xffffffff


	//   ....[125]....
        /*028c*/ 	.word	0xffffffff


	//   ....[126]....
        /*0290*/ 	.word	0xffffffff


	//   ....[127]....
        /*0294*/ 	.word	0xffffffff


	//   ....[128]....
        /*0298*/ 	.word	0xffffffff


	//   ....[129]....
        /*029c*/ 	.word	0xffffffff


	//   ....[130]....
        /*02a0*/ 	.word	0xffffffff


	//   ....[131]....
        /*02a4*/ 	.word	0xffffffff


	//   ....[132]....
        /*02a8*/ 	.word	0xffffffff


	//   ....[133]....
        /*02ac*/ 	.word	0xffffffff


	//   ....[134]....
        /*02b0*/ 	.word	0xffffffff


	//   ....[135]....
        /*02b4*/ 	.word	0xffffffff


	//   ....[136]....
        /*02b8*/ 	.word	0xffffffff


	//   ....[137]....
        /*02bc*/ 	.word	0xffffffff


	//   ....[138]....
        /*02c0*/ 	.word	0xffffffff


	//   ....[139]....
        /*02c4*/ 	.word	0xffffffff


	//   ....[140]....
        /*02c8*/ 	.word	0xffffffff


	//   ....[141]....
        /*02cc*/ 	.word	0xffffffff


	//   ....[142]....
        /*02d0*/ 	.word	0xffffffff


	//   ....[143]....
        /*02d4*/ 	.word	0xffffffff


	//   ....[144]....
        /*02d8*/ 	.word	0xffffffff


	//   ....[145]....
        /*02dc*/ 	.word	0xffffffff


	//   ....[146]....
        /*02e0*/ 	.word	0xffffffff


	//   ....[147]....
        /*02e4*/ 	.word	0xffffffff


	//   ....[148]....
        /*02e8*/ 	.word	0xffffffff


	//   ....[149]....
        /*02ec*/ 	.word	0xffffffff


	//   ....[150]....
        /*02f0*/ 	.word	0xffffffff


	//   ....[151]....
        /*02f4*/ 	.word	0xffffffff


	//   ....[152]....
        /*02f8*/ 	.word	0xffffffff


	//   ....[153]....
        /*02fc*/ 	.word	0xffffffff


	//   ....[154]....
        /*0300*/ 	.word	0xffffffff


	//   ....[155]....
        /*0304*/ 	.word	0xffffffff


	//   ....[156]....
        /*0308*/ 	.word	0xffffffff


	//   ....[157]....
        /*030c*/ 	.word	0xffffffff


	//   ....[158]....
        /*0310*/ 	.word	0xffffffff


	//   ....[159]....
        /*0314*/ 	.word	0xffffffff


	//   ....[160]....
        /*0318*/ 	.word	0xffffffff


	//   ....[161]....
        /*031c*/ 	.word	0xffffffff


	//   ....[162]....
        /*0320*/ 	.word	0xffffffff


	//   ....[163]....
        /*0324*/ 	.word	0xffffffff


	//   ....[164]....
        /*0328*/ 	.word	0xffffffff


	//   ....[165]....
        /*032c*/ 	.word	0xffffffff


	//   ....[166]....
        /*0330*/ 	.word	0xffffffff


	//   ....[167]....
        /*0334*/ 	.word	0xffffffff


	//   ....[168]....
        /*0338*/ 	.word	0xffffffff


	//   ....[169]....
        /*033c*/ 	.word	0xffffffff


	//   ....[170]....
        /*0340*/ 	.word	0xffffffff


	//   ....[171]....
        /*0344*/ 	.word	0xffffffff


	//   ....[172]....
        /*0348*/ 	.word	0xffffffff


	//   ....[173]....
        /*034c*/ 	.word	0xffffffff


	//   ....[174]....
        /*0350*/ 	.word	0xffffffff


	//   ....[175]....
        /*0354*/ 	.word	0xffffffff


	//   ....[176]....
        /*0358*/ 	.word	0x0500000f


	//   ....[177]....
        /*035c*/ 	.word	0x0500000f


	//   ....[178]....
        /*0360*/ 	.word	0x0500000f


	//   ....[179]....
        /*0364*/ 	.word	0x0500000f


	//   ....[180]....
        /*0368*/ 	.word	0x0500000f


	//   ....[181]....
        /*036c*/ 	.word	0x0500000f


	//   ....[182]....
        /*0370*/ 	.word	0x0500000f


	//   ....[183]....
        /*0374*/ 	.word	0x0500000f


	//   ....[184]....
        /*0378*/ 	.word	0x0500000f


	//   ....[185]....
        /*037c*/ 	.word	0x0500000f


	//   ....[186]....
        /*0380*/ 	.word	0x0500000f


	//   ....[187]....
        /*0384*/ 	.word	0x0500000f


	//   ....[188]....
        /*0388*/ 	.word	0x0500000f


	//   ....[189]....
        /*038c*/ 	.word	0x0500000f


	//   ....[190]....
        /*0390*/ 	.word	0x0500000f


	//   ....[191]....
        /*0394*/ 	.word	0x0500000f


	//   ....[192]....
        /*0398*/ 	.word	0x0500000f


	//   ....[193]....
        /*039c*/ 	.word	0x0500000f


	//   ....[194]....
        /*03a0*/ 	.word	0x0500000f


	//   ....[195]....
        /*03a4*/ 	.word	0x0500000f


	//   ....[196]....
        /*03a8*/ 	.word	0x0500000f


	//   ....[197]....
        /*03ac*/ 	.word	0x0500000f


	//   ....[198]....
        /*03b0*/ 	.word	0x0500000f


	//   ....[199]....
        /*03b4*/ 	.word	0x0500000f


	//   ....[200]....
        /*03b8*/ 	.word	0x0500000f


	//   ....[201]....
        /*03bc*/ 	.word	0x0500000f


	//   ....[202]....
        /*03c0*/ 	.word	0x0500000f


	//   ....[203]....
        /*03c4*/ 	.word	0x0500000f


	//   ....[204]....
        /*03c8*/ 	.word	0x0500000f


	//   ....[205]....
        /*03cc*/ 	.word	0x0500000f


	//   ....[206]....
        /*03d0*/ 	.word	0x0500000f


	//   ....[207]....
        /*03d4*/ 	.word	0x0500000f


	//   ....[208]....
        /*03d8*/ 	.word	0x0500000f


	//   ....[209]....
        /*03dc*/ 	.word	0x0500000f


	//   ....[210]....
        /*03e0*/ 	.word	0x0500000f


	//   ....[211]....
        /*03e4*/ 	.word	0x0500000f


	//   ....[212]....
        /*03e8*/ 	.word	0x0500000f


	//   ....[213]....
        /*03ec*/ 	.word	0x0500000f


	//   ....[214]....
        /*03f0*/ 	.word	0x0500000f


	//   ....[215]....
        /*03f4*/ 	.word	0x0500000f


	//   ....[216]....
        /*03f8*/ 	.word	0x0500000f


	//   ....[217]....
        /*03fc*/ 	.word	0x0500000f


	//   ....[218]....
        /*0400*/ 	.word	0x0500000f


	//   ....[219]....
        /*0404*/ 	.word	0x0500000f


	//   ....[220]....
        /*0408*/ 	.word	0x0500000f


	//   ....[221]....
        /*040c*/ 	.word	0x0500000f


	//   ....[222]....
        /*0410*/ 	.word	0x0500000f


	//   ....[223]....
        /*0414*/ 	.word	0x0500000f


	//   ....[224]....
        /*0418*/ 	.word	0x0500000f


	//   ....[225]....
        /*041c*/ 	.word	0x0500000f


	//   ....[226]....
        /*0420*/ 	.word	0x0500000f


	//   ....[227]....
        /*0424*/ 	.word	0x0500000f


	//   ....[228]....
        /*0428*/ 	.word	0x0500000f


	//   ....[229]....
        /*042c*/ 	.word	0x0500000f


	//   ....[230]....
        /*0430*/ 	.word	0x0500000f


	//   ....[231]....
        /*0434*/ 	.word	0x0500000f


	//   ....[232]....
        /*0438*/ 	.word	0x0500000f


	//   ....[233]....
        /*043c*/ 	.word	0x0500000f


	//   ....[234]....
        /*0440*/ 	.word	0x0500000f


	//   ....[235]....
        /*0444*/ 	.word	0x0500000f


	//   ....[236]....
        /*0448*/ 	.word	0x0500000f


	//   ....[237]....
        /*044c*/ 	.word	0x0500000f


	//   ....[238]....
        /*0450*/ 	.word	0x0500000f


	//   ....[239]....
        /*0454*/ 	.word	0x0500000f


	//   ....[240]....
        /*0458*/ 	.word	0x0500000f


	//   ....[241]....
        /*045c*/ 	.word	0x0500000f


	//   ....[242]....
        /*0460*/ 	.word	0x0500000f


	//   ....[243]....
        /*0464*/ 	.word	0x0500000f


	//   ....[244]....
        /*0468*/ 	.word	0x0500000f


	//   ....[245]....
        /*046c*/ 	.word	0x0500000f


	//   ....[246]....
        /*0470*/ 	.word	0x0500000f


	//   ....[247]....
        /*0474*/ 	.word	0x0500000f


	//   ....[248]....
        /*0478*/ 	.word	0x0500000f


	//   ....[249]....
        /*047c*/ 	.word	0x0500000f


	//   ....[250]....
        /*0480*/ 	.word	0x0500000f


	//   ....[251]....
        /*0484*/ 	.word	0x0500000f


	//   ....[252]....
        /*0488*/ 	.word	0x0500000f


	//   ....[253]....
        /*048c*/ 	.word	0x0500000f


	//   ....[254]....
        /*0490*/ 	.word	0x0500000f


	//   ....[255]....
        /*0494*/ 	.word	0x0500000f


	//   ....[0]....
        /*0498*/ 	.word	0x0500000f


	//----- nvinfo : EIATTR_COOP_GROUP_INSTR_OFFSETS
	.align		4
.L_336:
        /*049c*/ 	.byte	0x04, 0x28
        /*049e*/ 	.short	(.L_338 - .L_337)


	//   ....[0]....
.L_337:
        /*04a0*/ 	.word	0x00000080


	//   ....[1]....
        /*04a4*/ 	.word	0x00000090


	//   ....[2]....
        /*04a8*/ 	.word	0x000002d0


	//   ....[3]....
        /*04ac*/ 	.word	0x00000430


	//   ....[4]....
        /*04b0*/ 	.word	0x00000550


	//   ....[5]....
        /*04b4*/ 	.word	0x000006b0


	//   ....[6]....
        /*04b8*/ 	.word	0x00000d10


	//   ....[7]....
        /*04bc*/ 	.word	0x00002960


	//   ....[8]....
        /*04c0*/ 	.word	0x000029e0


	//   ....[9]....
        /*04c4*/ 	.word	0x00002f30


	//   ....[10]....
        /*04c8*/ 	.word	0x00002f90


	//   ....[11]....
        /*04cc*/ 	.word	0x00004a90


	//   ....[12]....
        /*04d0*/ 	.word	0x00004b10


	//   ....[13]....
        /*04d4*/ 	.word	0x00005100


	//   ....[14]....
        /*04d8*/ 	.word	0x000051f0


	//   ....[15]....
        /*04dc*/ 	.word	0x000068e0


	//   ....[16]....
        /*04e0*/ 	.word	0x000069d0


	//   ....[17]....
        /*04e4*/ 	.word	0x00006a90


	//   ....[18]....
        /*04e8*/ 	.word	0x00006ad0


	//   ....[19]....
        /*04ec*/ 	.word	0x00007ce0


	//   ....[20]....
        /*04f0*/ 	.word	0x00007d20


	//   ....[21]....
        /*04f4*/ 	.word	0x00007f20


	//   ....[22]....
        /*04f8*/ 	.word	0x00007f50


	//   ....[23]....
        /*04fc*/ 	.word	0x00007f80


	//   ....[24]....
        /*0500*/ 	.word	0x00007fa0


	//   ....[25]....
        /*0504*/ 	.word	0x00007fd0


	//   ....[26]....
        /*0508*/ 	.word	0x00007ff0


	//   ....[27]....
        /*050c*/ 	.word	0x00008030


	//   ....[28]....
        /*0510*/ 	.word	0x00008070


	//   ....[29]....
        /*0514*/ 	.word	0x000080a0


	//   ....[30]....
        /*0518*/ 	.word	0x000080e0


	//   ....[31]....
        /*051c*/ 	.word	0x00008120


	//   ....[32]....
        /*0520*/ 	.word	0x00008150


	//   ....[33]....
        /*0524*/ 	.word	0x00008180


	//   ....[34]....
        /*0528*/ 	.word	0x000081b0


	//   ....[35]....
        /*052c*/ 	.word	0x000081e0


	//   ....[36]....
        /*0530*/ 	.word	0x00008240


	//   ....[37]....
        /*0534*/ 	.word	0x00008270


	//   ....[38]....
        /*0538*/ 	.word	0x00008380


	//   ....[39]....
        /*053c*/ 	.word	0x000083c0


	//   ....[40]....
        /*0540*/ 	.word	0x00008400


	//   ....[41]....
        /*0544*/ 	.word	0x00008440


	//   ....[42]....
        /*0548*/ 	.word	0x00008540


	//   ....[43]....
        /*054c*/ 	.word	0x00008570


	//   ....[44]....
        /*0550*/ 	.word	0x000085a0


	//   ....[45]....
        /*0554*/ 	.word	0x000085c0


	//   ....[46]....
        /*0558*/ 	.word	0x000085f0


	//   ....[47]....
        /*055c*/ 	.word	0x00008610


	//   ....[48]....
        /*0560*/ 	.word	0x00008630


	//   ....[49]....
        /*0564*/ 	.word	0x00008650


	//   ....[50]....
        /*0568*/ 	.word	0x00008670


	//   ....[51]....
        /*056c*/ 	.word	0x00008a20


	//   ....[52]....
        /*0570*/ 	.word	0x00008a40


	//   ....[53]....
        /*0574*/ 	.word	0x00008a60


	//   ....[54]....
        /*0578*/ 	.word	0x00008a80


	//   ....[55]....
        /*057c*/ 	.word	0x00008aa0


	//   ....[56]....
        /*0580*/ 	.word	0x00008ac0


	//   ....[57]....
        /*0584*/ 	.word	0x00008ae0


	//   ....[58]....
        /*0588*/ 	.word	0x00008b00


	//   ....[59]....
        /*058c*/ 	.word	0x00008b10


	//   ....[60]....
        /*0590*/ 	.word	0x00008b20


	//   ....[61]....
        /*0594*/ 	.word	0x00008b30


	//   ....[62]....
        /*0598*/ 	.word	0x00008b40


	//   ....[63]....
        /*059c*/ 	.word	0x00008b50


	//   ....[64]....
        /*05a0*/ 	.word	0x00008b60


	//   ....[65]....
        /*05a4*/ 	.word	0x00008b70


	//   ....[66]....
        /*05a8*/ 	.word	0x00008b80


	//   ....[67]....
        /*05ac*/ 	.word	0x00008b90


	//   ....[68]....
        /*05b0*/ 	.word	0x00008ba0


	//   ....[69]....
        /*05b4*/ 	.word	0x00008bb0


	//   ....[70]....
        /*05b8*/ 	.word	0x00008bc0


	//   ....[71]....
        /*05bc*/ 	.word	0x00008bd0


	//   ....[72]....
        /*05c0*/ 	.word	0x00008be0


	//   ....[73]....
        /*05c4*/ 	.word	0x00008bf0


	//   ....[74]....
        /*05c8*/ 	.word	0x00008c20


	//   ....[75]....
        /*05cc*/ 	.word	0x00008ca0


	//   ....[76]....
        /*05d0*/ 	.word	0x00008d10


	//   ....[77]....
        /*05d4*/ 	.word	0x00008d40


	//   ....[78]....
        /*05d8*/ 	.word	0x00008d80


	//   ....[79]....
        /*05dc*/ 	.word	0x00008db0


	//   ....[80]....
        /*05e0*/ 	.word	0x00008de0


	//   ....[81]....
        /*05e4*/ 	.word	0x00008e20


	//   ....[82]....
        /*05e8*/ 	.word	0x00008f60


	//   ....[83]....
        /*05ec*/ 	.word	0x00009270


	//   ....[84]....
        /*05f0*/ 	.word	0x000092a0


	//   ....[85]....
        /*05f4*/ 	.word	0x000093e0


	//   ....[86]....
        /*05f8*/ 	.word	0x00009410


	//   ....[87]....
        /*05fc*/ 	.word	0x000098e0


	//   ....[88]....
        /*0600*/ 	.word	0x00009920


	//   ....[89]....
        /*0604*/ 	.word	0x00009a70


	//   ....[90]....
        /*0608*/ 	.word	0x00009a90


	//   ....[91]....
        /*060c*/ 	.word	0x00009bc0


	//   ....[92]....
        /*0610*/ 	.word	0x00009be0


	//   ....[93]....
        /*0614*/ 	.word	0x00009d20


	//   ....[94]....
        /*0618*/ 	.word	0x00009d60


	//   ....[95]....
        /*061c*/ 	.word	0x0000b3d0


	//   ....[96]....
        /*0620*/ 	.word	0x0000b410


	//   ....[97]....
        /*0624*/ 	.word	0x0000b480


	//   ....[98]....
        /*0628*/ 	.word	0x0000b530


	//   ....[99]....
        /*062c*/ 	.word	0x0000b550


	//   ....[100]....
        /*0630*/ 	.word	0x0000b5b0


	//   ....[101]....
        /*0634*/ 	.word	0x0000b5d0


	//   ....[102]....
        /*0638*/ 	.word	0x0000b630


	//   ....[103]....
        /*063c*/ 	.word	0x0000b650


	//   ....[104]....
        /*0640*/ 	.word	0x0000b6b0


	//   ....[105]....
        /*0644*/ 	.word	0x0000b6d0


	//   ....[106]....
        /*0648*/ 	.word	0x0000b710


	//   ....[107]....
        /*064c*/ 	.word	0x0000b730


	//   ....[108]....
        /*0650*/ 	.word	0x0000b770


	//   ....[109]....
        /*0654*/ 	.word	0x0000b790


	//   ....[110]....
        /*0658*/ 	.word	0x0000b7a0


	//   ....[111]....
        /*065c*/ 	.word	0x0000bb10


	//   ....[112]....
        /*0660*/ 	.word	0x0000bb40


	//   ....[113]....
        /*0664*/ 	.word	0x0000bb70


	//   ....[114]....
        /*0668*/ 	.word	0x0000bb80


	//   ....[115]....
        /*066c*/ 	.word	0x0000bb90


	//   ....[116]....
        /*0670*/ 	.word	0x0000bba0


	//   ....[117]....
        /*0674*/ 	.word	0x0000bbc0


	//   ....[118]....
        /*0678*/ 	.word	0x0000bbf0


	//   ....[119]....
        /*067c*/ 	.word	0x0000bc10


	//   ....[120]....
        /*0680*/ 	.word	0x0000bc80


	//   ....[121]....
        /*0684*/ 	.word	0x0000bcf0


	//   ....[122]....
        /*0688*/ 	.word	0x0000bd50


	//   ....[123]....
        /*068c*/ 	.word	0x0000bdb0


	//   ....[124]....
        /*0690*/ 	.word	0x0000bde0


	//   ....[125]....
        /*0694*/ 	.word	0x0000be10


	//   ....[126]....
        /*0698*/ 	.word	0x0000bf00


	//   ....[127]....
        /*069c*/ 	.word	0x0000c570


	//   ....[128]....
        /*06a0*/ 	.word	0x0000c590


	//   ....[129]....
        /*06a4*/ 	.word	0x0000c5c0


	//   ....[130]....
        /*06a8*/ 	.word	0x0000c600


	//   ....[131]....
        /*06ac*/ 	.word	0x0000c670


	//   ....[132]....
        /*06b0*/ 	.word	0x0000c690


	//   ....[133]....
        /*06b4*/ 	.word	0x0000c710


	//   ....[134]....
        /*06b8*/ 	.word	0x0000c730


	//   ....[135]....
        /*06bc*/ 	.word	0x0000c7b0


	//   ....[136]....
        /*06c0*/ 	.word	0x0000c7d0


	//   ....[137]....
        /*06c4*/ 	.word	0x0000c850


	//   ....[138]....
        /*06c8*/ 	.word	0x0000c870


	//   ....[139]....
        /*06cc*/ 	.word	0x0000c8f0


	//   ....[140]....
        /*06d0*/ 	.word	0x0000c910


	//   ....[141]....
        /*06d4*/ 	.word	0x0000c990


	//   ....[142]....
        /*06d8*/ 	.word	0x0000c9b0


	//   ....[143]....
        /*06dc*/ 	.word	0x0000cfb0


	//   ....[144]....
        /*06e0*/ 	.word	0x0000cfd0


	//   ....[145]....
        /*06e4*/ 	.word	0x0000d030


	//   ....[146]....
        /*06e8*/ 	.word	0x0000d040


	//   ....[147]....
        /*06ec*/ 	.word	0x0000d090


	//   ....[148]....
        /*06f0*/ 	.word	0x0000d0a0


	//   ....[149]....
        /*06f4*/ 	.word	0x0000d0f0


	//   ....[150]....
        /*06f8*/ 	.word	0x0000d100


	//   ....[151]....
        /*06fc*/ 	.word	0x0000d150


	//   ....[152]....
        /*0700*/ 	.word	0x0000d160


	//   ....[153]....
        /*0704*/ 	.word	0x0000d1b0


	//   ....[154]....
        /*0708*/ 	.word	0x0000d1c0


	//   ....[155]....
        /*070c*/ 	.word	0x0000d210


	//   ....[156]....
        /*0710*/ 	.word	0x0000d220


	//   ....[157]....
        /*0714*/ 	.word	0x0000d230


	//   ....[158]....
        /*0718*/ 	.word	0x0000d280


	//   ....[159]....
        /*071c*/ 	.word	0x0000d590


	//   ....[160]....
        /*0720*/ 	.word	0x0000d5a0


	//   ....[161]....
        /*0724*/ 	.word	0x0000d5b0


	//   ....[162]....
        /*0728*/ 	.word	0x0000d5c0


	//   ....[163]....
        /*072c*/ 	.word	0x0000d5d0


	//   ....[164]....
        /*0730*/ 	.word	0x0000d5f0


	//   ....[165]....
        /*0734*/ 	.word	0x0000d610


	//   ....[166]....
        /*0738*/ 	.word	0x0000d650


	//   ....[167]....
        /*073c*/ 	.word	0x0000d680


	//   ....[168]....
        /*0740*/ 	.word	0x0000d700


	//   ....[169]....
        /*0744*/ 	.word	0x0000d710


	//   ....[170]....
        /*0748*/ 	.word	0x0000d750


	//   ....[171]....
        /*074c*/ 	.word	0x0000d770


	//   ....[172]....
        /*0750*/ 	.word	0x0000d7b0


	//   ....[173]....
        /*0754*/ 	.word	0x0000d7d0


	//   ....[174]....
        /*0758*/ 	.word	0x0000d800


	//   ....[175]....
        /*075c*/ 	.word	0x0000ef00


	//   ....[176]....
        /*0760*/ 	.word	0x0000f460


	//   ....[177]....
        /*0764*/ 	.word	0x0000f540


	//   ....[178]....
        /*0768*/ 	.word	0x0000f620


	//   ....[179]....
        /*076c*/ 	.word	0x0000f680


	//   ....[180]....
        /*0770*/ 	.word	0x0000f750


	//   ....[181]....
        /*0774*/ 	.word	0x0000f7b0


	//   ....[182]....
        /*0778*/ 	.word	0x0000f880


	//   ....[183]....
        /*077c*/ 	.word	0x0000f8e0


	//   ....[184]....
        /*0780*/ 	.word	0x0000f9b0


	//   ....[185]....
        /*0784*/ 	.word	0x0000fa10


	//   ....[186]....
        /*0788*/ 	.word	0x0000fae0


	//   ....[187]....
        /*078c*/ 	.word	0x0000fb40


	//   ....[188]....
        /*0790*/ 	.word	0x0000fc10


	//   ....[189]....
        /*0794*/ 	.word	0x0000fc70


	//   ....[190]....
        /*0798*/ 	.word	0x0000fd20


	//   ....[191]....
        /*079c*/ 	.word	0x0000fd80


	//   ....[192]....
        /*07a0*/ 	.word	0x0000fe30


	//   ....[193]....
        /*07a4*/ 	.word	0x0000ff10


	//   ....[194]....
        /*07a8*/ 	.word	0x0000ffb0


	//   ....[195]....
        /*07ac*/ 	.word	0x00010010


	//   ....[196]....
        /*07b0*/ 	.word	0x000100f0


	//   ....[197]....
        /*07b4*/ 	.word	0x000101d0


	//   ....[198]....
        /*07b8*/ 	.word	0x00010270


	//   ....[199]....
        /*07bc*/ 	.word	0x00010300


	//   ....[200]....
        /*07c0*/ 	.word	0x000103b0


	//   ....[201]....
        /*07c4*/ 	.word	0x00010410


	//   ....[202]....
        /*07c8*/ 	.word	0x00010500


	//   ....[203]....
        /*07cc*/ 	.word	0x00010560


	//   ....[204]....
        /*07d0*/ 	.word	0x00010650


	//   ....[205]....
        /*07d4*/ 	.word	0x00010740


	//   ....[206]....
        /*07d8*/ 	.word	0x000107e0


	//   ....[207]....
        /*07dc*/ 	.word	0x00010880


	//   ....[208]....
        /*07e0*/ 	.word	0x00010920


	//   ....[209]....
        /*07e4*/ 	.word	0x000109b0


	//   ....[210]....
        /*07e8*/ 	.word	0x00010a20


	//   ....[211]....
        /*07ec*/ 	.word	0x00010aa0


	//   ....[212]....
        /*07f0*/ 	.word	0x00010b50


	//   ....[213]....
        /*07f4*/ 	.word	0x00010bc0


	//   ....[214]....
        /*07f8*/ 	.word	0x00010ca0


	//   ....[215]....
        /*07fc*/ 	.word	0x00010d10


	//   ....[216]....
        /*0800*/ 	.word	0x00010df0


	//   ....[217]....
        /*0804*/ 	.word	0x00010e60


	//   ....[218]....
        /*0808*/ 	.word	0x00010f40


	//   ....[219]....
        /*080c*/ 	.word	0x00010fc0


	//   ....[220]....
        /*0810*/ 	.word	0x00011090


	//   ....[221]....
        /*0814*/ 	.word	0x00011100


	//   ....[222]....
        /*0818*/ 	.word	0x000111e0


	//   ....[223]....
        /*081c*/ 	.word	0x00011250


	//   ....[224]....
        /*0820*/ 	.word	0x00011310


	//   ....[225]....
        /*0824*/ 	.word	0x00011440


	//   ....[226]....
        /*0828*/ 	.word	0x000114e0


	//   ....[227]....
        /*082c*/ 	.word	0x00011540


	//   ....[228]....
        /*0830*/ 	.word	0x00011600


	//   ....[229]....
        /*0834*/ 	.word	0x00011660


	//   ....[230]....
        /*0838*/ 	.word	0x00011720


	//   ....[231]....
        /*083c*/ 	.word	0x00011780


	//   ....[232]....
        /*0840*/ 	.word	0x00011840


	//   ....[233]....
        /*0844*/ 	.word	0x000118a0


	//   ....[234]....
        /*0848*/ 	.word	0x00011960


	//   ....[235]....
        /*084c*/ 	.word	0x000119c0


	//   ....[236]....
        /*0850*/ 	.word	0x00011a80


	//   ....[237]....
        /*0854*/ 	.word	0x00011ae0


	//   ....[238]....
        /*0858*/ 	.word	0x00011ba0


	//   ....[239]....
        /*085c*/ 	.word	0x00011c00


	//   ....[240]....
        /*0860*/ 	.word	0x00011cc0


	//   ....[241]....
        /*0864*/ 	.word	0x00011db0


	//   ....[242]....
        /*0868*/ 	.word	0x00011e40


	//   ....[243]....
        /*086c*/ 	.word	0x00011ea0


	//   ....[244]....
        /*0870*/ 	.word	0x00011f50


	//   ....[245]....
        /*0874*/ 	.word	0x00011fb0


	//   ....[246]....
        /*0878*/ 	.word	0x00012060


	//   ....[247]....
        /*087c*/ 	.word	0x000120e0


	//   ....[248]....
        /*0880*/ 	.word	0x00012180


	//   ....[249]....
        /*0884*/ 	.word	0x000121e0


	//   ....[250]....
        /*0888*/ 	.word	0x000122a0


	//   ....[251]....
        /*088c*/ 	.word	0x00012300


	//   ....[252]....
        /*0890*/ 	.word	0x000123c0


	//   ....[253]....
        /*0894*/ 	.word	0x00012420


	//   ....[254]....
        /*0898*/ 	.word	0x000124e0


	//   ....[255]....
        /*089c*/ 	.word	0x00012540


	//   ....[0]....
        /*08a0*/ 	.word	0x00012600


	//----- nvinfo : EIATTR_REG_RECONFIG
	.align		4
.L_338:
        /*08a4*/ 	.byte	0x01, 0x54
	.zero		2


	//----- nvinfo : EIATTR_SYSCALL_OFFSETS
	.align		4
        /*08a8*/ 	.byte	0x04, 0x46
        /*08aa*/ 	.short	(.L_340 - .L_339)


	//   ....[0]....
.L_339:
        /*08ac*/ 	.word	0x00001070


	//   ....[1]....
        /*08b0*/ 	.word	0x0000ab40


	//   ....[2]....
        /*08b4*/ 	.word	0x0000aca0


	//   ....[3]....
        /*08b8*/ 	.word	0x0000ade0


	//   ....[4]....
        /*08bc*/ 	.word	0x0000af00


	//   ....[5]....
        /*08c0*/ 	.word	0x0000c1e0


	//----- nvinfo : EIATTR_MBARRIER_INSTR_OFFSETS
	.align		4
.L_340:
        /*08c4*/ 	.byte	0x04, 0x39
        /*08c6*/ 	.short	(.L_342 - .L_341)


	//   ....[0]....
.L_341:
        /*08c8*/ 	.word	0x00000180
        /*08cc*/ 	.word	0x000000ff
        /*08d0*/ 	.word	0x00038800
        /*08d4*/ 	.short	0x0100
        /*08d6*/ 	.byte	0x08
	.zero		1


	//   ....[1]....
        /*08d8*/ 	.word	0x00000190
        /*08dc*/ 	.word	0x000000ff
        /*08e0*/ 	.word	0x00038820
        /*08e4*/ 	.short	0x0100
        /*08e6*/ 	.byte	0x08
	.zero		1


	//   ....[2]....
        /*08e8*/ 	.word	0x00000280
        /*08ec*/ 	.word	0x000000ff
        /*08f0*/ 	.word	0x00038830
        /*08f4*/ 	.short	0x0100
        /*08f6*/ 	.byte	0x08
	.zero		1


	//   ....[3]....
        /*08f8*/ 	.word	0x00000290
        /*08fc*/ 	.word	0x000000ff
        /*0900*/ 	.word	0x00038840
        /*0904*/ 	.short	0x0100
        /*0906*/ 	.byte	0x08
	.zero		1


	//   ....[4]....
        /*0908*/ 	.word	0x000002a0
        /*090c*/ 	.word	0x000000ff
        /*0910*/ 	.word	0x00038838
        /*0914*/ 	.short	0x0100
        /*0916*/ 	.byte	0x08
	.zero		1


	//   ....[5]....
        /*0918*/ 	.word	0x000002b0
        /*091c*/ 	.word	0x000000ff
        /*0920*/ 	.word	0x00038848
        /*0924*/ 	.short	0x0100
        /*0926*/ 	.byte	0x08
	.zero		1


	//   ....[6]....
        /*0928*/ 	.word	0x000003e0
        /*092c*/ 	.word	0x000000ff
        /*0930*/ 	.word	0x00038850
        /*0934*/ 	.short	0x0100
        /*0936*/ 	.byte	0x08
	.zero		1


	//   ....[7]....
        /*0938*/ 	.word	0x000003f0
        /*093c*/ 	.word	0x000000ff
        /*0940*/ 	.word	0x00038860
        /*0944*/ 	.short	0x0100
        /*0946*/ 	.byte	0x08
	.zero		1


	//   ....[8]....
        /*0948*/ 	.word	0x00000400
        /*094c*/ 	.word	0x000000ff
        /*0950*/ 	.word	0x00038858
        /*0954*/ 	.short	0x0100
        /*0956*/ 	.byte	0x08
	.zero		1


	//   ....[9]....
        /*0958*/ 	.word	0x00000410
        /*095c*/ 	.word	0x000000ff
        /*0960*/ 	.word	0x00038868
        /*0964*/ 	.short	0x0100
        /*0966*/ 	.byte	0x08
	.zero		1


	//   ....[10]....
        /*0968*/ 	.word	0x00000500
        /*096c*/ 	.word	0x000000ff
        /*0970*/ 	.word	0x00038870
        /*0974*/ 	.short	0x0100
        /*0976*/ 	.byte	0x06
	.zero		1


	//   ....[11]....
        /*0978*/ 	.word	0x00000510
        /*097c*/ 	.word	0x000000ff
        /*0980*/ 	.word	0x00038880
        /*0984*/ 	.short	0x0100
        /*0986*/ 	.byte	0x06
	.zero		1


	//   ....[12]....
        /*0988*/ 	.word	0x00000520
        /*098c*/ 	.word	0x000000ff
        /*0990*/ 	.word	0x00038878
        /*0994*/ 	.short	0x0100
        /*0996*/ 	.byte	0x06
	.zero		1


	//   ....[13]....
        /*0998*/ 	.word	0x00000530
        /*099c*/ 	.word	0x000000ff
        /*09a0*/ 	.word	0x00038888
        /*09a4*/ 	.short	0x0100
        /*09a6*/ 	.byte	0x06
	.zero		1


	//   ....[14]....
        /*09a8*/ 	.word	0x00000660
        /*09ac*/ 	.word	0x000000ff
        /*09b0*/ 	.word	0x00038890
        /*09b4*/ 	.short	0x0100
        /*09b6*/ 	.byte	0x08
	.zero		1


	//   ....[15]....
        /*09b8*/ 	.word	0x00000670
        /*09bc*/ 	.word	0x000000ff
        /*09c0*/ 	.word	0x000388a0
        /*09c4*/ 	.short	0x0100
        /*09c6*/ 	.byte	0x08
	.zero		1


	//   ....[16]....
        /*09c8*/ 	.word	0x00000680
        /*09cc*/ 	.word	0x000000ff
        /*09d0*/ 	.word	0x00038898
        /*09d4*/ 	.short	0x0100
        /*09d6*/ 	.byte	0x08
	.zero		1


	//   ....[17]....
        /*09d8*/ 	.word	0x00000690
        /*09dc*/ 	.word	0x000000ff
        /*09e0*/ 	.word	0x000388a8
        /*09e4*/ 	.short	0x0100
        /*09e6*/ 	.byte	0x08
	.zero		1


	//   ....[18]....
        /*09e8*/ 	.word	0x000007e0
        /*09ec*/ 	.word	0x000000ff
        /*09f0*/ 	.word	0x000388b0
        /*09f4*/ 	.short	0x0100
        /*09f6*/ 	.byte	0x08
	.zero		1


	//   ....[19]....
        /*09f8*/ 	.word	0x000007f0
        /*09fc*/ 	.word	0x000000ff
        /*0a00*/ 	.word	0x000388c0
        /*0a04*/ 	.short	0x0100
        /*0a06*/ 	.byte	0x08
	.zero		1


	//   ....[20]....
        /*0a08*/ 	.word	0x00000800
        /*0a0c*/ 	.word	0x000000ff
        /*0a10*/ 	.word	0x000388b8
        /*0a14*/ 	.short	0x0100
        /*0a16*/ 	.byte	0x08
	.zero		1


	//   ....[21]....
        /*0a18*/ 	.word	0x00000810
        /*0a1c*/ 	.word	0x000000ff
        /*0a20*/ 	.word	0x000388c8
        /*0a24*/ 	.short	0x0100
        /*0a26*/ 	.byte	0x08
	.zero		1


	//   ....[22]....
        /*0a28*/ 	.word	0x000013f0
        /*0a2c*/ 	.word	0x000000ff
        /*0a30*/ 	.word	0x00038800
        /*0a34*/ 	.short	0x010a
        /*0a36*/ 	.byte	0x32
	.zero		1


	//   ....[23]....
        /*0a38*/ 	.word	0x000014e0
        /*0a3c*/ 	.word	0x000000ff
        /*0a40*/ 	.word	0x00038830
        /*0a44*/ 	.short	0x010a
        /*0a46*/ 	.byte	0x33
	.zero		1


	//   ....[24]....
        /*0a48*/ 	.word	0x00001520
        /*0a4c*/ 	.word	0x000000ff
        /*0a50*/ 	.word	0x00038830
        /*0a54*/ 	.short	0x010a
        /*0a56*/ 	.byte	0x33
	.zero		1


	//   ....[25]....
        /*0a58*/ 	.word	0x00001f90
        /*0a5c*/ 	.word	0x000000ff
        /*0a60*/ 	.word	0x00000000
        /*0a64*/ 	.short	0x0101
        /*0a66*/ 	.byte	0x06
	.zero		1


	//   ....[26]....
        /*0a68*/ 	.word	0x00003ae0
        /*0a6c*/ 	.word	0x000000ff
        /*0a70*/ 	.word	0x00038850
        /*0a74*/ 	.short	0x010a
        /*0a76*/ 	.byte	0x33
	.zero		1


	//   ....[27]....
        /*0a78*/ 	.word	0x00003b20
        /*0a7c*/ 	.word	0x000000ff
        /*0a80*/ 	.word	0x00038850
        /*0a84*/ 	.short	0x010a
        /*0a86*/ 	.byte	0x33
	.zero		1


	//   ....[28]....
        /*0a88*/ 	.word	0x00003d70
        /*0a8c*/ 	.word	0x000000ff
        /*0a90*/ 	.word	0x00000000
        /*0a94*/ 	.short	0x0101
        /*0a96*/ 	.byte	0x33
	.zero		1


	//   ....[29]....
        /*0a98*/ 	.word	0x00003ef0
        /*0a9c*/ 	.word	0x000000ff
        /*0aa0*/ 	.word	0x00038830
        /*0aa4*/ 	.short	0x010a
        /*0aa6*/ 	.byte	0x2e
	.zero		1


	//   ....[30]....
        /*0aa8*/ 	.word	0x00003f40
        /*0aac*/ 	.word	0x000000ff
        /*0ab0*/ 	.word	0x00038830
        /*0ab4*/ 	.short	0x010a
        /*0ab6*/ 	.byte	0x2e
	.zero		1


	//   ....[31]....
        /*0ab8*/ 	.word	0x000046b0
        /*0abc*/ 	.word	0x000000ff
        /*0ac0*/ 	.word	0x00000000
        /*0ac4*/ 	.short	0x0101
        /*0ac6*/ 	.byte	0x06
	.zero		1


	//   ....[32]....
        /*0ac8*/ 	.word	0x000065d0
        /*0acc*/ 	.word	0x000000ff
        /*0ad0*/ 	.word	0x00038850
        /*0ad4*/ 	.short	0x010a
        /*0ad6*/ 	.byte	0x2e
	.zero		1


	//   ....[33]....
        /*0ad8*/ 	.word	0x00006630
        /*0adc*/ 	.word	0x000000ff
        /*0ae0*/ 	.word	0x00038850
        /*0ae4*/ 	.short	0x010a
        /*0ae6*/ 	.byte	0x2e
	.zero		1


	//   ....[34]....
        /*0ae8*/ 	.word	0x00006840
        /*0aec*/ 	.word	0x000000ff
        /*0af0*/ 	.word	0x00000000
        /*0af4*/ 	.short	0x0101
        /*0af6*/ 	.byte	0x2e
	.zero		1


	//   ....[35]....
        /*0af8*/ 	.word	0x00009900
        /*0afc*/ 	.word	0x000000ff
        /*0b00*/ 	.word	0x00000000
        /*0b04*/ 	.short	0x0101
        /*0b06*/ 	.byte	0x06
	.zero		1


	//   ....[36]....
        /*0b08*/ 	.word	0x0000b250
        /*0b0c*/ 	.word	0x00000006
        /*0b10*/ 	.word	0x00038880
        /*0b14*/ 	.short	0x010a
        /*0b16*/ 	.byte	0x3f
	.zero		1


	//   ....[37]....
        /*0b18*/ 	.word	0x0000b880
        /*0b1c*/ 	.word	0x00000006
        /*0b20*/ 	.word	0x00038870
        /*0b24*/ 	.short	0x0107
        /*0b26*/ 	.byte	0x3f
	.zero		1


	//   ....[38]....
        /*0b28*/ 	.word	0x0000b940
        /*0b2c*/ 	.word	0x00000006
        /*0b30*/ 	.word	0x00038870
        /*0b34*/ 	.short	0x0101
        /*0b36*/ 	.byte	0x3f
	.zero		1


	//   ....[39]....
        /*0b38*/ 	.word	0x0000b970
        /*0b3c*/ 	.word	0x00000006
        /*0b40*/ 	.word	0x00038840
        /*0b44*/ 	.short	0x010a
        /*0b46*/ 	.byte	0x3f
	.zero		1


	//   ....[40]....
        /*0b48*/ 	.word	0x0000bfc0
        /*0b4c*/ 	.word	0x00000006
        /*0b50*/ 	.word	0x00038830
        /*0b54*/ 	.short	0x0107
        /*0b56*/ 	.byte	0x3f
	.zero		1


	//   ....[41]....
        /*0b58*/ 	.word	0x0000c080
        /*0b5c*/ 	.word	0x00000006
        /*0b60*/ 	.word	0x00038830
        /*0b64*/ 	.short	0x0101
        /*0b66*/ 	.byte	0x3f
	.zero		1


	//   ....[42]....
        /*0b68*/ 	.word	0x0000ca70
        /*0b6c*/ 	.word	0x000000ff
        /*0b70*/ 	.word	0x00038800
        /*0b74*/ 	.short	0x0107
        /*0b76*/ 	.byte	0x29
	.zero		1


	//   ....[43]....
        /*0b78*/ 	.word	0x0000cac0
        /*0b7c*/ 	.word	0x000000ff
        /*0b80*/ 	.word	0x00038800
        /*0b84*/ 	.short	0x0101
        /*0b86*/ 	.byte	0x29
	.zero		1


	//   ....[44]....
        /*0b88*/ 	.word	0x0000caf0
        /*0b8c*/ 	.word	0x000000ff
        /*0b90*/ 	.word	0x00038820
        /*0b94*/ 	.short	0x010a
        /*0b96*/ 	.byte	0x29
	.zero		1


	//   ....[45]....
        /*0b98*/ 	.word	0x0000ce20
        /*0b9c*/ 	.word	0x00000000
        /*0ba0*/ 	.word	0x00038880
        /*0ba4*/ 	.short	0x010a
        /*0ba6*/ 	.byte	0x3f
	.zero		1


	//   ....[46]....
        /*0ba8*/ 	.word	0x0000d310
        /*0bac*/ 	.word	0x00000000
        /*0bb0*/ 	.word	0x00038870
        /*0bb4*/ 	.short	0x0107
        /*0bb6*/ 	.byte	0x3f
	.zero		1


	//   ....[47]....
        /*0bb8*/ 	.word	0x0000d3d0
        /*0bbc*/ 	.word	0x00000000
        /*0bc0*/ 	.word	0x00038870
        /*0bc4*/ 	.short	0x0101
        /*0bc6*/ 	.byte	0x3f
	.zero		1


	//   ....[48]....
        /*0bc8*/ 	.word	0x0000d400
        /*0bcc*/ 	.word	0x00000000
        /*0bd0*/ 	.word	0x00038840
        /*0bd4*/ 	.short	0x010a
        /*0bd6*/ 	.byte	0x3f
	.zero		1


	//   ....[49]....
        /*0bd8*/ 	.word	0x0000d8d0
        /*0bdc*/ 	.word	0x00000000
        /*0be0*/ 	.word	0x00038830
        /*0be4*/ 	.short	0x0107
        /*0be6*/ 	.byte	0x3f
	.zero		1


	//   ....[50]....
        /*0be8*/ 	.word	0x0000d990
        /*0bec*/ 	.word	0x00000000
        /*0bf0*/ 	.word	0x00038830
        /*0bf4*/ 	.short	0x0101
        /*0bf6*/ 	.byte	0x3f
	.zero		1


	//   ....[51]....
        /*0bf8*/ 	.word	0x0000da20
        /*0bfc*/ 	.word	0x00000003
        /*0c00*/ 	.word	0x00038870
        /*0c04*/ 	.short	0x010a
        /*0c06*/ 	.byte	0x3f
	.zero		1


	//   ....[52]....
        /*0c08*/ 	.word	0x0000dab0
        /*0c0c*/ 	.word	0x00000003
        /*0c10*/ 	.word	0x00038860
        /*0c14*/ 	.short	0x010a
        /*0c16*/ 	.byte	0x3f
	.zero		1


	//   ....[53]....
        /*0c18*/ 	.word	0x0000e310
        /*0c1c*/ 	.word	0x00000003
        /*0c20*/ 	.word	0x00038850
        /*0c24*/ 	.short	0x0101
        /*0c26*/ 	.byte	0x3f
	.zero		1


	//   ....[54]....
        /*0c28*/ 	.word	0x0000e3a0
        /*0c2c*/ 	.word	0x00000003
        /*0c30*/ 	.word	0x00000000
        /*0c34*/ 	.short	0x0101
        /*0c36*/ 	.byte	0x3f
	.zero		1


	//   ....[55]....
        /*0c38*/ 	.word	0x0000e440
        /*0c3c*/ 	.word	0x00000012
        /*0c40*/ 	.word	0x00038870
        /*0c44*/ 	.short	0x010a
        /*0c46*/ 	.byte	0x3f
	.zero		1


	//   ....[56]....
        /*0c48*/ 	.word	0x0000e4d0
        /*0c4c*/ 	.word	0x00000012
        /*0c50*/ 	.word	0x00038860
        /*0c54*/ 	.short	0x010a
        /*0c56*/ 	.byte	0x3f
	.zero		1


	//   ....[57]....
        /*0c58*/ 	.word	0x0000ed30
        /*0c5c*/ 	.word	0x00000012
        /*0c60*/ 	.word	0x00038850
        /*0c64*/ 	.short	0x0101
        /*0c66*/ 	.byte	0x3f
	.zero		1


	//   ....[58]....
        /*0c68*/ 	.word	0x0000ee20
        /*0c6c*/ 	.word	0x00000012
        /*0c70*/ 	.word	0x00000000
        /*0c74*/ 	.short	0x0101
        /*0c76*/ 	.byte	0x3f
	.zero		1


	//   ....[59]....
        /*0c78*/ 	.word	0x0000eeb0
        /*0c7c*/ 	.word	0x00000004
        /*0c80*/ 	.word	0x00038820
        /*0c84*/ 	.short	0x010a
        /*0c86*/ 	.byte	0x3f
	.zero		1


	//   ....[60]....
        /*0c88*/ 	.word	0x0000efe0
        /*0c8c*/ 	.word	0x00000003
        /*0c90*/ 	.word	0x00038840
        /*0c94*/ 	.short	0x010a
        /*0c96*/ 	.byte	0x3f
	.zero		1


	//   ....[61]....
        /*0c98*/ 	.word	0x0000f080
        /*0c9c*/ 	.word	0x00000019
        /*0ca0*/ 	.word	0x00038840
        /*0ca4*/ 	.short	0x010a
        /*0ca6*/ 	.byte	0x3f
	.zero		1


	//   ....[62]....
        /*0ca8*/ 	.word	0x0000f0c0
        /*0cac*/ 	.word	0x00000003
        /*0cb0*/ 	.word	0x00038860
        /*0cb4*/ 	.short	0x010a
        /*0cb6*/ 	.byte	0x3f
	.zero		1


	//   ....[63]....
        /*0cb8*/ 	.word	0x0000f100
        /*0cbc*/ 	.word	0x00000019
        /*0cc0*/ 	.word	0x00038860
        /*0cc4*/ 	.short	0x010a
        /*0cc6*/ 	.byte	0x3f
	.zero		1


	//   ....[64]....
        /*0cc8*/ 	.word	0x0000f140
        /*0ccc*/ 	.word	0x00000003
        /*0cd0*/ 	.word	0x00038880
        /*0cd4*/ 	.short	0x010a
        /*0cd6*/ 	.byte	0x3f
	.zero		1


	//   ....[65]....
        /*0cd8*/ 	.word	0x0000f180
        /*0cdc*/ 	.word	0x00000019
        /*0ce0*/ 	.word	0x00038880
        /*0ce4*/ 	.short	0x010a
        /*0ce6*/ 	.byte	0x3f
	.zero		1


	//   ....[66]....
        /*0ce8*/ 	.word	0x0000f1f0
        /*0cec*/ 	.word	0x00000003
        /*0cf0*/ 	.word	0x00038800
        /*0cf4*/ 	.short	0x010a
        /*0cf6*/ 	.byte	0x3f
	.zero		1


	//   ....[67]....
        /*0cf8*/ 	.word	0x0000f250
        /*0cfc*/ 	.word	0x00000003
        /*0d00*/ 	.word	0x00038830
        /*0d04*/ 	.short	0x010a
        /*0d06*/ 	.byte	0x3f
	.zero		1


	//   ....[68]....
        /*0d08*/ 	.word	0x0000f2b0
        /*0d0c*/ 	.word	0x00000007
        /*0d10*/ 	.word	0x00038850
        /*0d14*/ 	.short	0x010a
        /*0d16*/ 	.byte	0x3f
	.zero		1


	//   ....[69]....
        /*0d18*/ 	.word	0x0000f320
        /*0d1c*/ 	.word	0x00000002
        /*0d20*/ 	.word	0x00038830
        /*0d24*/ 	.short	0x010a
        /*0d26*/ 	.byte	0x3f
	.zero		1


	//   ....[70]....
        /*0d28*/ 	.word	0x0000f390
        /*0d2c*/ 	.word	0x00000006
        /*0d30*/ 	.word	0x00038850
        /*0d34*/ 	.short	0x010a
        /*0d36*/ 	.byte	0x3f
	.zero		1


	//   ....[71]....
        /*0d38*/ 	.word	0x0000f490
        /*0d3c*/ 	.word	0x00000006
        /*0d40*/ 	.word	0x00038880
        /*0d44*/ 	.short	0x010a
        /*0d46*/ 	.byte	0x3f
	.zero		1


	//   ....[72]....
        /*0d48*/ 	.word	0x0000fe60
        /*0d4c*/ 	.word	0x00000006
        /*0d50*/ 	.word	0x00038840
        /*0d54*/ 	.short	0x010a
        /*0d56*/ 	.byte	0x3f
	.zero		1


	//   ....[73]....
        /*0d58*/ 	.word	0x00011340
        /*0d5c*/ 	.word	0x00000013
        /*0d60*/ 	.word	0x00038820
        /*0d64*/ 	.short	0x010a
        /*0d66*/ 	.byte	0x3f
	.zero		1


	//   ....[74]....
        /*0d68*/ 	.word	0x00011390
        /*0d6c*/ 	.word	0x00000000
        /*0d70*/ 	.word	0x00038880
        /*0d74*/ 	.short	0x010a
        /*0d76*/ 	.byte	0x3f
	.zero		1


	//   ....[75]....
        /*0d78*/ 	.word	0x00011d00
        /*0d7c*/ 	.word	0x00000000
        /*0d80*/ 	.word	0x00038840
        /*0d84*/ 	.short	0x010a
        /*0d86*/ 	.byte	0x3f
	.zero		1


	//   ....[76]....
        /*0d88*/ 	.word	0x00012630
        /*0d8c*/ 	.word	0x00000003
        /*0d90*/ 	.word	0x00038870
        /*0d94*/ 	.short	0x010a
        /*0d96*/ 	.byte	0x3f
	.zero		1


	//   ....[77]....
        /*0d98*/ 	.word	0x00012680
        /*0d9c*/ 	.word	0x00000003
        /*0da0*/ 	.word	0x00038860
        /*0da4*/ 	.short	0x010a
        /*0da6*/ 	.byte	0x3f
	.zero		1


	//   ....[78]....
        /*0da8*/ 	.word	0x000126d0
        /*0dac*/ 	.word	0x00000012
        /*0db0*/ 	.word	0x00038870
        /*0db4*/ 	.short	0x010a
        /*0db6*/ 	.byte	0x3f
	.zero		1


	//   ....[79]....
        /*0db8*/ 	.word	0x00012720
        /*0dbc*/ 	.word	0x00000012
        /*0dc0*/ 	.word	0x00038860
        /*0dc4*/ 	.short	0x010a
        /*0dc6*/ 	.byte	0x3f
	.zero		1


	//   ....[80]....
        /*0dc8*/ 	.word	0x00012770
        /*0dcc*/ 	.word	0x00000004
        /*0dd0*/ 	.word	0x00038820
        /*0dd4*/ 	.short	0x010a
        /*0dd6*/ 	.byte	0x3f
	.zero		1


	//   ....[81]....
        /*0dd8*/ 	.word	0x000127c0
        /*0ddc*/ 	.word	0x00000003
        /*0de0*/ 	.word	0x00038840
        /*0de4*/ 	.short	0x010a
        /*0de6*/ 	.byte	0x3f
	.zero		1


	//   ....[82]....
        /*0de8*/ 	.word	0x00012810
        /*0dec*/ 	.word	0x00000019
        /*0df0*/ 	.word	0x00038840
        /*0df4*/ 	.short	0x010a
        /*0df6*/ 	.byte	0x3f
	.zero		1


	//   ....[83]....
        /*0df8*/ 	.word	0x00012860
        /*0dfc*/ 	.word	0x00000003
        /*0e00*/ 	.word	0x00038860
        /*0e04*/ 	.short	0x010a
        /*0e06*/ 	.byte	0x3f
	.zero		1


	//   ....[84]....
        /*0e08*/ 	.word	0x000128b0
        /*0e0c*/ 	.word	0x00000019
        /*0e10*/ 	.word	0x00038860
        /*0e14*/ 	.short	0x010a
        /*0e16*/ 	.byte	0x3f
	.zero		1


	//   ....[85]....
        /*0e18*/ 	.word	0x00012900
        /*0e1c*/ 	.word	0x00000003
        /*0e20*/ 	.word	0x00038880
        /*0e24*/ 	.short	0x010a
        /*0e26*/ 	.byte	0x3f
	.zero		1


	//----- nvinfo : EIATTR_NUM_MBARRIERS
	.align		4
.L_342:
        /*0e28*/ 	.byte	0x03, 0x38
        /*0e2a*/ 	.short	0x0016


	//----- nvinfo : EIATTR_EXIT_INSTR_OFFSETS
	.align		4
        /*0e2c*/ 	.byte	0x04, 0x1c
        /*0e2e*/ 	.short	(.L_344 - .L_343)


	//   ....[0]....
.L_343:
        /*0e30*/ 	.word	0x00000970


	//   ....[1]....
        /*0e34*/ 	.word	0x00009ec0


	//   ....[2]....
        /*0e38*/ 	.word	0x0000ef20


	//   ....[3]....
        /*0e3c*/ 	.word	0x0000f1d0


	//----- nvinfo : EIATTR_MAX_THREADS
	.align		4
.L_344:
        /*0e40*/ 	.byte	0x04, 0x05
        /*0e42*/ 	.short	(.L_346 - .L_345)
.L_345:
        /*0e44*/ 	.word	0x00000180
        /*0e48*/ 	.word	0x00000001
        /*0e4c*/ 	.word	0x00000001


	//----- nvinfo : EIATTR_CRS_STACK_SIZE
	.align		4
.L_346:
        /*0e50*/ 	.byte	0x04, 0x1e
        /*0e52*/ 	.short	(.L_348 - .L_347)
.L_347:
        /*0e54*/ 	.word	0x00000000


	//----- nvinfo : EIATTR_CBANK_PARAM_SIZE
	.align		4
.L_348:
        /*0e58*/ 	.byte	0x03, 0x19
        /*0e5a*/ 	.short	0x0a70


	//----- nvinfo : EIATTR_PARAM_CBANK
	.align		4
        /*0e5c*/ 	.byte	0x04, 0x0a
        /*0e5e*/ 	.short	(.L_350 - .L_349)
	.align		4
.L_349:
        /*0e60*/ 	.word	index@(.nv.constant0._ZN7cutlass13device_kernelIN5flash11enable_sm90INS1_16FlashAttnFwdSm90INS1_25CollectiveMainloopFwdSm90ILi2EN4cute5tupleIJNS5_1CILi1EEES8_S8_EEENS6_IJNS7_ILi128EEESA_NS7_ILi256EEEEEELi256ENS_12float_e4m3_tEfNS_4arch4Sm90ELb0ELb0ELb1ELb0ELb1ELb0ELb0ELb1ELb0ELb1ELb0ELb0EEENS1_21CollectiveEpilogueFwdINS6_IJSA_SB_SA_EEES9_NS_10bfloat16_tESF_Li256ELb0ELb1ELb0ELb1EEENS1_29StaticPersistentTileSchedulerILb0EEEEEEEEEvNT_6ParamsE)
        /*0e64*/ 	.short	0x0210
        /*0e66*/ 	.short	0x0a70


	//----- nvinfo : EIATTR_SW_WAR
	.align		4
.L_350:
        /*0e68*/ 	.byte	0x04, 0x36
        /*0e6a*/ 	.short	(.L_352 - .L_351)
.L_351:
        /*0e6c*/ 	.word	0x00000008
.L_352:


//--------------------- .nv.info._ZN7cutlass13device_kernelIN5flash11enable_sm90INS1_16FlashAttnFwdSm90INS1_25CollectiveMainloopFwdSm90ILi2EN4cute5tupleIJNS5_1CILi1EEES8_S8_EEENS6_IJNS7_ILi128EEESA_NS7_ILi256EEEEEELi256ENS_12float_e4m3_tEfNS_4arch4Sm90ELb0ELb0ELb1ELb1ELb1ELb0ELb0ELb1ELb0ELb1ELb0ELb0EEENS1_21CollectiveEpilogueFwdINS6_IJSA_SB_SA_EEES9_NS_10bfloat16_tESF_Li256ELb1ELb1ELb0ELb1EEENS1_36VarlenDynamicPersistentTileSchedulerILi128ELi128ELi256ELi128ELb0ELb1ELb1ELb0ELb1ELb1EEEEEEEEEvNT_6ParamsE --------------------------
	.section	.nv.info._ZN7cutlass13device_kernelIN5flash11enable_sm90INS1_16FlashAttnFwdSm90INS1_25CollectiveMainloopFwdSm90ILi2EN4cute5tupleIJNS5_1CILi1EEES8_S8_EEENS6_IJNS7_ILi128EEESA_NS7_ILi256EEEEEELi256ENS_12float_e4m3_tEfNS_4arch4Sm90ELb0ELb0ELb1ELb1ELb1ELb0ELb0ELb1ELb0ELb1ELb0ELb0EEENS1_21CollectiveEpilogueFwdINS6_IJSA_SB_SA_EEES9_NS_10bfloat16_tESF_Li256ELb1ELb1ELb0ELb1EEENS1_36VarlenDynamicPersistentTileSchedulerILi128ELi128ELi256ELi128ELb0ELb1ELb1ELb0ELb1ELb1EEEEEEEEEvNT_6ParamsE,"",@"SHT_CUDA_INFO"
	.sectionflags	@""
	.align	4


	//----- nvinfo : EIATTR_CUDA_API_VERSION
	.align		4
        /*0000*/ 	.byte	0x04, 0x37
        /*0002*/ 	.short	(.L_354 - .L_353)
.L_353:
        /*0004*/ 	.word	0x00000082


	//----- nvinfo : EIATTR_KPARAM_INFO
	.align		4
.L_354:
        /*0008*/ 	.byte	0x04, 0x17
        /*000a*/ 	.short	(.L_356 - .L_355)
.L_355:
        /*000c*/ 	.word	0x00000000
        /*0010*/ 	.short	0x0000
        /*0012*/ 	.short	0x0070
        /*0014*/ 	.byte	0x00, 0xf0, 0x01, 0x2a


	//----- nvinfo : EIATTR_SPARSE_MMA_MASK
	.align		4
.L_356:
        /*0018*/ 	.byte	0x03, 0x50
        /*001a*/ 	.short	0x0000


	//----- nvinfo : EIATTR_MAXREG_COUNT
	.align		4
        /*001c*/ 	.byte	0x03, 0x1b
        /*001e*/ 	.short	0x00a8


	//----- nvinfo : EIATTR_NUM_BARRIERS
	.align		4
        /*0020*/ 	.byte	0x02, 0x4c
        /*0022*/ 	.byte	0x10
	.zero		1


	//----- nvinfo : EIATTR_EXTERNS
	.align		4
        /*0024*/ 	.byte	0x04, 0x0f
        /*0026*/ 	.short	(.L_358 - .L_357)


	//   ....[0]....
	.align		4
.L_357:
        /*0028*/ 	.word	index@(__assertfail)


	//----- nvinfo : EIATTR_ANNOTATIONS
	.align		4
.L_358:
        /*002c*/ 	.byte	0x04, 0x55
        /*002e*/ 	.short	(.L_360 - .L_359)


	//   ....[0]....
.L_359:
        /*0030*/ 	.word	0x00000001
        /*0034*/ 	.byte	0xa0, 0xbe, 0x00, 0x00, 0x01, 0x00, 0x00, 0x00, 0x40, 0xbf, 0x00, 0x00, 0x01, 0x00, 0x00, 0x00
        /*0044*/ 	.byte	0x60, 0xc1, 0x00, 0x00, 0x01, 0x00, 0x00, 0x00, 0x90, 0xc1, 0x00, 0x00, 0x01, 0x00, 0x00, 0x00
        /*0054*/ 	.byte	0x90, 0xd1, 0x00, 0x00, 0x01, 0x00, 0x00, 0x00, 0xe0, 0xd9, 0x00, 0x00, 0x01, 0x00, 0x00, 0x00
        /*0064*/ 	.byte	0x00, 0xe4, 0x00, 0x00, 0x01, 0x00, 0x00, 0x00, 0x40, 0xed, 0x00, 0x00, 0x01, 0x00, 0x00, 0x00
        /*0074*/ 	.byte	0x60, 0xed, 0x00, 0x00, 0x01, 0x00, 0x00, 0x00, 0x30, 0xfe, 0x00, 0x00, 0x01, 0x00, 0x00, 0x00
        /*0084*/ 	.byte	0xc0, 0x09, 0x01, 0x00, 0x01, 0x00, 0x00, 0x00, 0xa0, 0x1c, 0x01, 0x00, 0x01, 0x00, 0x00, 0x00
        /*0094*/ 	.byte	0x70, 0x23, 0x01, 0x00, 0x01, 0x00, 0x00, 0x00, 0x20, 0x2f, 0x01, 0x00


	//----- nvinfo : EIATTR_MERCURY_ISA_VERSION
	.align		4
.L_360:
        /*00a0*/ 	.byte	0x03, 0x5f
        /*00a2*/ 	.short	0x0101


	//----- nvinfo : EIATTR_UNUSED_LOAD_BYTE_OFFSET
	.align		4
        /*00a4*/ 	.byte	0x04, 0x44
        /*00a6*/ 	.short	(.L_362 - .L_361)


	//   ....[0]....
.L_361:
        /*00a8*/ 	.word	0x00000980
        /*00ac*/ 	.word	0x0000fff0


	//   ....[1]....
        /*00b0*/ 	.word	0x00007b30
        /*00b4*/ 	.word	0x0000fff0


	//----- nvinfo : EIATTR_INT_WARP_WIDE_INSTR_OFFSETS
	.align		4
.L_362:
        /*00b8*/ 	.byte	0x04, 0x31
        /*00ba*/ 	.short	(.L_364 - .L_363)


	//   ....[0]....
.L_363:
        /*00bc*/ 	.word	0x000000c0


	//   ....[1]....
        /*00c0*/ 	.word	0x000000d0


	//   ....[2]....
        /*00c4*/ 	.word	0x00000170


	//   ....[3]....
        /*00c8*/ 	.word	0x0000c780


	//   ....[4]....
        /*00cc*/ 	.word	0x0000c810


	//   ....[5]....
        /*00d0*/ 	.word	0x00010800


	//   ....[6]....
        /*00d4*/ 	.word	0x00010890


	//----- nvinfo : EIATTR_COOP_GROUP_MASK_REGIDS
	.align		4
.L_364:
        /*00d8*/ 	.byte	0x04, 0x29
        /*00da*/ 	.short	(.L_366 - .L_365)


	//   ....[0]....
.L_365:
        /*00dc*/ 	.word	0xffffffff


	//   ....[1]....
        /*00e0*/ 	.word	0xffffffff


	//   ....[2]....
        /*00e4*/ 	.word	0xffffffff


	//   ....[3]....
        /*00e8*/ 	.word	0xffffffff


	//   ....[4]....
        /*00ec*/ 	.word	0xffffffff


	//   ....[5]....
        /*00f0*/ 	.word	0xffffffff


	//   ....[6]....
        /*00f4*/ 	.word	0xffffffff


	//   ....[7]....
        /*00f8*/ 	.word	0xffffffff


	//   ....[8]....
        /*00fc*/ 	.word	0xffffffff


	//   ....[9]....
        /*0100*/ 	.word	0xffffffff


	//   ....[10]....
        /*0104*/ 	.word	0xffffffff


	//   ....[11]....
        /*0108*/ 	.word	0xffffffff


	//   ....[12]....
        /*010c*/ 	.word	0xffffffff


	//   ....[13]....
        /*0110*/ 	.word	0xffffffff


	//   ....[14]....
        /*0114*/ 	.word	0xffffffff


	//   ....[15]....
        /*0118*/ 	.word	0xffffffff


	//   ....[16]....
        /*011c*/ 	.word	0xffffffff


	//   ....[17]....
        /*0120*/ 	.word	0xffffffff


	//   ....[18]....
        /*0124*/ 	.word	0xffffffff


	//   ....[19]....
        /*0128*/ 	.word	0xffffffff


	//   ....[20]....
        /*012c*/ 	.word	0xffffffff


	//   ....[21]....
        /*0130*/ 	.word	0xffffffff


	//   ....[22]....
        /*0134*/ 	.word	0xffffffff


	//   ....[23]....
        /*0138*/ 	.word	0xffffffff


	//   ....[24]....
        /*013c*/ 	.word	0xffffffff


	//   ....[25]....
        /*0140*/ 	.word	0xffffffff


	//   ....[26]....
        /*0144*/ 	.word	0xffffffff


	//   ....[27]....
        /*0148*/ 	.word	0xffffffff


	//   ....[28]....
        /*014c*/ 	.word	0xffffffff


	//   ....[29]....
        /*0150*/ 	.word	0xffffffff


	//   ....[30]....
        /*0154*/ 	.word	0xffffffff


	//   ....[31]....
        /*0158*/ 	.word	0xffffffff


	//   ....[32]....
        /*015c*/ 	.word	0xffffffff


	//   ....[33]....
        /*0160*/ 	.word	0xffffffff


	//   ....[34]....
        /*0164*/ 	.word	0xffffffff


	//   ....[35]....
        /*0168*/ 	.word	0xffffffff


	//   ....[36]....
        /*016c*/ 	.word	0xffffffff


	//   ....[37]....
        /*0170*/ 	.word	0xffffffff


	//   ....[38]....
        /*0174*/ 	.word	0xffffffff


	//   ....[39]....
        /*0178*/ 	.word	0xffffffff


	//   ....[40]....
        /*017c*/ 	.word	0xffffffff


	//   ....[41]....
        /*0180*/ 	.word	0xffffffff


	//   ....[42]....
        /*0184*/ 	.word	0xffffffff


	//   ....[43]....
        /*0188*/ 	.word	0xffffffff


	//   ....[44]....
        /*018c*/ 	.word	0xffffffff


	//   ....[45]....
        /*0190*/ 	.word	0xffffffff


	//   ....[46]....
        /*0194*/ 	.word	0xffffffff


	//   ....[47]....
        /*0198*/ 	.word	0xffffffff


	//   ....[48]....
        /*019c*/ 	.word	0xffffffff


	//   ....[49]....
        /*01a0*/ 	.word	0xffffffff


	//   ....[50]....
        /*01a4*/ 	.word	0xffffffff


	//   ....[51]....
        /*01a8*/ 	.word	0xffffffff


	//   ....[52]....
        /*01ac*/ 	.word	0xffffffff


	//   ....[53]....
        /*01b0*/ 	.word	0xffffffff


	//   ....[54]....
        /*01b4*/ 	.word	0xffffffff


	//   ....[55]....
        /*01b8*/ 	.word	0xffffffff


	//   ....[56]....
        /*01bc*/ 	.word	0xffffffff


	//   ....[57]....
        /*01c0*/ 	.word	0xffffffff


	//   ....[58]....
        /*01c4*/ 	.word	0xffffffff


	//   ....[59]....
        /*01c8*/ 	.word	0xffffffff


	//   ....[60]....
        /*01cc*/ 	.word	0xffffffff


	//   ....[61]....
        /*01d0*/ 	.word	0xffffffff


	//   ....[62]....
        /*01d4*/ 	.word	0xffffffff


	//   ....[63]....
        /*01d8*/ 	.word	0xffffffff


	//   ....[64]....
        /*01dc*/ 	.word	0xffffffff


	//   ....[65]....
        /*01e0*/ 	.word	0xffffffff


	//   ....[66]....
        /*01e4*/ 	.word	0xffffffff


	//   ....[67]....
        /*01e8*/ 	.word	0xffffffff


	//   ....[68]....
        /*01ec*/ 	.word	0xffffffff


	//   ....[69]....
        /*01f0*/ 	.word	0xffffffff


	//   ....[70]....
        /*01f4*/ 	.word	0xffffffff


	//   ....[71]....
        /*01f8*/ 	.word	0xffffffff


	//   ....[72]....
        /*01fc*/ 	.word	0xffffffff


	//   ....[73]....
        /*0200*/ 	.word	0xffffffff


	//   ....[74]....
        /*0204*/ 	.word	0xffffffff


	//   ....[75]....
        /*0208*/ 	.word	0xffffffff


	//   ....[76]....
        /*020c*/ 	.word	0xffffffff


	//   ....[77]....
        /*0210*/ 	.word	0xffffffff


	//   ....[78]....
        /*0214*/ 	.word	0xffffffff


	//   ....[79]....
        /*0218*/ 	.word	0xffffffff


	//   ....[80]....
        /*021c*/ 	.word	0xffffffff


	//   ....[81]....
        /*0220*/ 	.word	0xffffffff


	//   ....[82]....
        /*0224*/ 	.word	0xffffffff


	//   ....[83]....
        /*0228*/ 	.word	0xffffffff


	//   ....[84]....
        /*022c*/ 	.word	0xffffffff


	//   ....[85]....
        /*0230*/ 	.word	0xffffffff


	//   ....[86]....
        /*0234*/ 	.word	0xffffffff


	//   ....[87]....
        /*0238*/ 	.word	0xffffffff


	//   ....[88]....
        /*023c*/ 	.word	0xffffffff


	//   ....[89]....
        /*0240*/ 	.word	0xffffffff


	//   ....[90]....
        /*0244*/ 	.word	0xffffffff


	//   ....[91]....
        /*0248*/ 	.word	0xffffffff


	//   ....[92]....
        /*024c*/ 	.word	0xffffffff


	//   ....[93]....
        /*0250*/ 	.word	0xffffffff


	//   ....[94]....
        /*0254*/ 	.word	0xffffffff


	//   ....[95]....
        /*0258*/ 	.word	0xffffffff


	//   ....[96]....
        /*025c*/ 	.word	0xffffffff


	//   ....[97]....
        /*0260*/ 	.word	0xffffffff


	//   ....[98]....
        /*0264*/ 	.word	0xffffffff


	//   ....[99]....
        /*0268*/ 	.word	0xffffffff


	//   ....[100]....
        /*026c*/ 	.word	0xffffffff


	//   ....[101]....
        /*0270*/ 	.word	0xffffffff


	//   ....[102]....
        /*0274*/ 	.word	0xffffffff


	//   ....[103]....
        /*0278*/ 	.word	0xffffffff


	//   ....[104]....
        /*027c*/ 	.word	0xffffffff


	//   ....[105]....
        /*0280*/ 	.word	0xffffffff


	//   ....[106]....
        /*0284*/ 	.word	0xffffffff


	//   ....[107]....
        /*0288*/ 	.word	0xffffffff


	//   ....[108]....
        /*028c*/ 	.word	0xffffffff


	//   ....[109]....
        /*0290*/ 	.word	0xffffffff


	//   ....[110]....
        /*0294*/ 	.word	0xffffffff


	//   ....[111]....
        /*0298*/ 	.word	0xffffffff


	//   ....[112]....
        /*029c*/ 	.word	0xffffffff


	//   ....[113]....
        /*02a0*/ 	.word	0xffffffff


	//   ....[114]....
        /*02a4*/ 	.word	0xffffffff


	//   ....[115]....
        /*02a8*/ 	.word	0xffffffff


	//   ....[116]....
        /*02ac*/ 	.word	0xffffffff


	//   ....[117]....
        /*02b0*/ 	.word	0xffffffff


	//   ....[118]....
        /*02b4*/ 	.word	0xffffffff


	//   ....[119]....
        /*02b8*/ 	.word	0xffffffff


	//   ....[120]....
        /*02bc*/ 	.word	0xffffffff


	//   ....[121]....
        /*02c0*/ 	.word	0xffffffff


	//   ....[122]....
        /*02c4*/ 	.word	0xffffffff


	//   ....[123]....
        /*02c8*/ 	.word	0xffffffff


	//   ....[124]....
        /*02cc*/ 	.word	0xffffffff


	//   ....[125]....
        /*02d0*/ 	.word	0xffffffff


	//   ....[126]....
        /*02d4*/ 	.word	0xffffffff


	//   ....[127]....
        /*02d8*/ 	.word	0xffffffff


	//   ....[128]....
        /*02dc*/ 	.word	0xffffffff


	//   ....[129]....
        /*02e0*/ 	.word	0xffffffff


	//   ....[130]....
        /*02e4*/ 	.word	0xffffffff


	//   ....[131]....
        /*02e8*/ 	.word	0xffffffff


	//   ....[132]....
        /*02ec*/ 	.word	0xffffffff


	//   ....[133]....
        /*02f0*/ 	.word	0xffffffff


	//   ....[134]....
        /*02f4*/ 	.word	0xffffffff


	//   ....[135]....
        /*02f8*/ 	.word	0xffffffff


	//   ....[136]....
        /*02fc*/ 	.word	0xffffffff


	//   ....[137]....
        /*0300*/ 	.word	0xffffffff


	//   ....[138]....
        /*0304*/ 	.word	0xffffffff


	//   ....[139]....
        /*0308*/ 	.word	0xffffffff


	//   ....[140]....
        /*030c*/ 	.word	0xffffffff


	//   ....[141]....
        /*0310*/ 	.word	0xffffffff


	//   ....[142]....
        /*0314*/ 	.word	0xffffffff


	//   ....[143]....
        /*0318*/ 	.word	0xffffffff


	//   ....[144]....
        /*031c*/ 	.word	0xffffffff


	//   ....[145]....
        /*0320*/ 	.word	0xffffffff


	//   ....[146]....
        /*0324*/ 	.word	0xffffffff


	//   ....[147]....
        /*0328*/ 	.word	0xffffffff


	//   ....[148]....
        /*032c*/ 	.word	0xffffffff


	//   ....[149]....
        /*0330*/ 	.word	0xffffffff


	//   ....[150]....
        /*0334*/ 	.word	0xffffffff


	//   ....[151]....
        /*0338*/ 	.word	0xffffffff


	//   ....[152]....
        /*033c*/ 	.word	0xffffffff


	//   ....[153]....
        /*0340*/ 	.word	0xffffffff


	//   ....[154]....
        /*0344*/ 	.word	0xffffffff


	//   ....[155]....
        /*0348*/ 	.word	0xffffffff


	//   ....[156]....
        /*034c*/ 	.word	0xffffffff


	//   ....[157]....
        /*0350*/ 	.word	0xffffffff


	//   ....[158]....
        /*0354*/ 	.word	0xffffffff


	//   ....[159]....
        /*0358*/ 	.word	0xffffffff


	//   ....[160]....
        /*035c*/ 	.word	0xffffffff


	//   ....[161]....
        /*0360*/ 	.word	0xffffffff


	//   ....[162]....
        /*0364*/ 	.word	0xffffffff


	//   ....[163]....
        /*0368*/ 	.word	0xffffffff


	//   ....[164]....
        /*036c*/ 	.word	0xffffffff


	//   ....[165]....
        /*0370*/ 	.word	0xffffffff


	//   ....[166]....
        /*0374*/ 	.word	0xffffffff


	//   ....[167]....
        /*0378*/ 	.word	0xffffffff


	//   ....[168]....
        /*037c*/ 	.word	0xffffffff


	//   ....[169]....
        /*0380*/ 	.word	0xffffffff


	//   ....[170]....
        /*0384*/ 	.word	0xffffffff


	//   ....[171]....
        /*0388*/ 	.word	0xffffffff


	//   ....[172]....
        /*038c*/ 	.word	0xffffffff


	//   ....[173]....
        /*0390*/ 	.word	0xffffffff


	//   ....[174]....
        /*0394*/ 	.word	0xffffffff


	//   ....[175]....
        /*0398*/ 	.word	0xffffffff


	//   ....[176]....
        /*039c*/ 	.word	0xffffffff


	//   ....[177]....
        /*03a0*/ 	.word	0xffffffff


	//   ....[178]....
        /*03a4*/ 	.word	0xffffffff


	//   ....[179]....
        /*03a8*/ 	.word	0xffffffff


	//   ....[180]....
        /*03ac*/ 	.word	0xffffffff


	//   ....[181]....
        /*03b0*/ 	.word	0xffffffff


	//   ....[182]....
        /*03b4*/ 	.word	0xffffffff


	//   ....[183]....
        /*03b8*/ 	.word	0xffffffff


	//   ....[184]....
        /*03bc*/ 	.word	0xffffffff


	//   ....[185]....
        /*03c0*/ 	.word	0xffffffff


	//   ....[186]....
        /*03c4*/ 	.word	0xffffffff


	//   ....[187]....
        /*03c8*/ 	.word	0xffffffff


	//   ....[188]....
        /*03cc*/ 	.word	0xffffffff


	//   ....[189]....
        /*03d0*/ 	.word	0xffffffff


	//   ....[190]....
        /*03d4*/ 	.word	0xffffffff


	//   ....[191]....
        /*03d8*/ 	.word	0xffffffff


	//   ....[192]....
        /*03dc*/ 	.word	0xffffffff


	//   ....[193]....
        /*03e0*/ 	.word	0xffffffff


	//   ....[194]....
        /*03e4*/ 	.word	0xffffffff


	//   ....[195]....
        /*03e8*/ 	.word	0xffffffff


	//   ....[196]....
        /*03ec*/ 	.word	0xffffffff


	//   ....[197]....
        /*03f0*/ 	.word	0xffffffff


	//   ....[198]....
        /*03f4*/ 	.word	0xffffffff


	//   ....[199]....
        /*03f8*/ 	.word	0xffffffff


	//   ....[200]....
        /*03fc*/ 	.word	0xffffffff


	//   ....[201]....
        /*0400*/ 	.word	0xffffffff


	//   ....[202]....
        /*0404*/ 	.word	0xffffffff


	//   ....[203]....
        /*0408*/ 	.word	0xffffffff


	//   ....[204]....
        /*040c*/ 	.word	0xffffffff


	//   ....[205]....
        /*0410*/ 	.word	0xffffffff


	//   ....[206]....
        /*0414*/ 	.word	0xffffffff


	//   ....[207]....
        /*0418*/ 	.word	0xffffffff


	//   ....[208]....
        /*041c*/ 	.word	0xffffffff


	//   ....[209]....
        /*0420*/ 	.word	0xffffffff


	//   ....[210]....
        /*0424*/ 	.word	0xffffffff


	//   ....[211]....
        /*0428*/ 	.word	0xffffffff


	//   ....[212]....
        /*042c*/ 	.word	0xffffffff


	//   ....[213]....
        /*0430*/ 	.word	0xffffffff


	//   ....[214]....
        /*0434*/ 	.word	0xffffffff


	//   ....[215]....
        /*0438*/ 	.word	0xffffffff


	//   ....[216]....
        /*043c*/ 	.word	0xffffffff


	//   ....[217]....
        /*0440*/ 	.word	0x0500000f


	//   ....[218]....
        /*0444*/ 	.word	0x0500000f


	//   ....[219]....
        /*0448*/ 	.word	0x0500000f


	//   ....[220]....
        /*044c*/ 	.word	0x0500000f


	//   ....[221]....
        /*0450*/ 	.word	0x0500000f


	//   ....[222]....
        /*0454*/ 	.word	0x0500000f


	//   ....[223]....
        /*0458*/ 	.word	0x0500000f


	//   ....[224]....
        /*045c*/ 	.word	0x0500000f


	//   ....[225]....
        /*0460*/ 	.word	0x0500000f


	//   ....[226]....
        /*0464*/ 	.word	0x0500000f


	//   ....[227]....
        /*0468*/ 	.word	0x0500000f


	//   ....[228]....
        /*046c*/ 	.word	0x0500000f


	//   ....[229]....
        /*0470*/ 	.word	0x0500000f


	//   ....[230]....
        /*0474*/ 	.word	0x0500000f


	//   ....[231]....
        /*0478*/ 	.word	0x0500000f


	//   ....[232]....
        /*047c*/ 	.word	0x0500000f


	//   ....[233]....
        /*0480*/ 	.word	0x0500000f


	//   ....[234]....
        /*0484*/ 	.word	0x0500000f


	//   ....[235]....
        /*0488*/ 	.word	0x0500000f


	//   ....[236]....
        /*048c*/ 	.word	0x0500000f


	//   ....[237]....
        /*0490*/ 	.word	0x0500000f


	//   ....[238]....
        /*0494*/ 	.word	0x0500000f


	//   ....[239]....
        /*0498*/ 	.word	0x0500000f


	//   ....[240]....
        /*049c*/ 	.word	0x0500000f


	//   ....[241]....
        /*04a0*/ 	.word	0x0500000f


	//   ....[242]....
        /*04a4*/ 	.word	0x0500000f


	//   ....[243]....
        /*04a8*/ 	.word	0x0500000f


	//   ....[244]....
        /*04ac*/ 	.word	0x0500000f


	//   ....[245]....
        /*04b0*/ 	.word	0x0500000f


	//   ....[246]....
        /*04b4*/ 	.word	0x0500000f


	//   ....[247]....
        /*04b8*/ 	.word	0x0500000f


	//   ....[248]....
        /*04bc*/ 	.word	0x0500000f


	//   ....[249]....
        /*04c0*/ 	.word	0x0500000f


	//   ....[250]....
        /*04c4*/ 	.word	0x0500000f


	//   ....[251]....
        /*04c8*/ 	.word	0x0500000f


	//   ....[252]....
        /*04cc*/ 	.word	0x0500000f


	//   ....[253]....
        /*04d0*/ 	.word	0x0500000f


	//   ....[254]....
        /*04d4*/ 	.word	0x0500000f


	//   ....[255]....
        /*04d8*/ 	.word	0x0500000f


	//   ....[0]....
        /*04dc*/ 	.word	0x0500000f


	//   ....[1]....
        /*04e0*/ 	.word	0x0500000f


	//   ....[2]....
        /*04e4*/ 	.word	0x0500000f


	//   ....[3]....
        /*04e8*/ 	.word	0x0500000f


	//   ....[4]....
        /*04ec*/ 	.word	0x0500000f


	//   ....[5]....
        /*04f0*/ 	.word	0x0500000f


	//   ....[6]....
        /*04f4*/ 	.word	0x0500000f


	//   ....[7]....
        /*04f8*/ 	.word	0x0500000f


	//   ....[8]....
        /*04fc*/ 	.word	0x0500000f


	//   ....[9]....
        /*0500*/ 	.word	0x0500000f


	//   ....[10]....
        /*0504*/ 	.word	0x0500000f


	//   ....[11]....
        /*0508*/ 	.word	0x0500000f


	//   ....[12]....
        /*050c*/ 	.word	0x0500000f


	//   ....[13]....
        /*0510*/ 	.word	0x0500000f


	//   ....[14]....
        /*0514*/ 	.word	0x0500000f


	//   ....[15]....
        /*0518*/ 	.word	0x0500000f


	//   ....[16]....
        /*051c*/ 	.word	0x0500000f


	//   ....[17]....
        /*0520*/ 	.word	0x0500000f


	//   ....[18]....
        /*0524*/ 	.word	0x0500000f


	//   ....[19]....
        /*0528*/ 	.word	0x0500000f


	//   ....[20]....
        /*052c*/ 	.word	0x0500000f


	//   ....[21]....
        /*0530*/ 	.word	0x0500000f


	//   ....[22]....
        /*0534*/ 	.word	0x0500000f


	//   ....[23]....
        /*0538*/ 	.word	0x0500000f


	//   ....[24]....
        /*053c*/ 	.word	0x0500000f


	//   ....[25]....
        /*0540*/ 	.word	0x0500000f


	//   ....[26]....
        /*0544*/ 	.word	0x0500000f


	//   ....[27]....
        /*0548*/ 	.word	0x0500000f


	//   ....[28]....
        /*054c*/ 	.word	0x0500000f


	//   ....[29]....
        /*0550*/ 	.word	0x0500000f


	//   ....[30]....
        /*0554*/ 	.word	0x0500000f


	//   ....[31]....
        /*0558*/ 	.word	0x0500000f


	//   ....[32]....
        /*055c*/ 	.word	0x0500000f


	//   ....[33]....
        /*0560*/ 	.word	0x0500000f


	//   ....[34]....
        /*0564*/ 	.word	0x0500000f


	//   ....[35]....
        /*0568*/ 	.word	0x0500000f


	//   ....[36]....
        /*056c*/ 	.word	0x0500000f


	//   ....[37]....
        /*0570*/ 	.word	0x0500000f


	//   ....[38]....
        /*0574*/ 	.word	0x0500000f


	//   ....[39]....
        /*0578*/ 	.word	0x0500000f


	//   ....[40]....
        /*057c*/ 	.word	0x0500000f


	//   ....[41]....
        /*0580*/ 	.word	0x0500000f


	//   ....[42]....
        /*0584*/ 	.word	0x0500000f


	//----- nvinfo : EIATTR_COOP_GROUP_INSTR_OFFSETS
	.align		4
.L_366:
        /*0588*/ 	.byte	0x04, 0x28
        /*058a*/ 	.short	(.L_368 - .L_367)


	//   ....[0]....
.L_367:
        /*058c*/ 	.word	0x00000080


	//   ....[1]....
        /*0590*/ 	.word	0x00000090


	//   ....[2]....
        /*0594*/ 	.word	0x000002d0


	//   ....[3]....
        /*0598*/ 	.word	0x00000430


	//   ....[4]....
        /*059c*/ 	.word	0x00000550


	//   ....[5]....
        /*05a0*/ 	.word	0x000006b0


	//   ....[6]....
        /*05a4*/ 	.word	0x00001580


	//   ....[7]....
        /*05a8*/ 	.word	0x00003010


	//   ....[8]....
        /*05ac*/ 	.word	0x00003090


	//   ....[9]....
        /*05b0*/ 	.word	0x000035b0


	//   ....[10]....
        /*05b4*/ 	.word	0x00003620


	//   ....[11]....
        /*05b8*/ 	.word	0x00005120


	//   ....[12]....
        /*05bc*/ 	.word	0x000051a0


	//   ....[13]....
        /*05c0*/ 	.word	0x00005770


	//   ....[14]....
        /*05c4*/ 	.word	0x00005840


	//   ....[15]....
        /*05c8*/ 	.word	0x000070a0


	//   ....[16]....
        /*05cc*/ 	.word	0x000070d0


	//   ....[17]....
        /*05d0*/ 	.word	0x00007140


	//   ....[18]....
        /*05d4*/ 	.word	0x00007160


	//   ....[19]....
        /*05d8*/ 	.word	0x000086c0


	//   ....[20]....
        /*05dc*/ 	.word	0x000086f0


	//   ....[21]....
        /*05e0*/ 	.word	0x00008720


	//   ....[22]....
        /*05e4*/ 	.word	0x00008750


	//   ....[23]....
        /*05e8*/ 	.word	0x00008780


	//   ....[24]....
        /*05ec*/ 	.word	0x000087c0


	//   ....[25]....
        /*05f0*/ 	.word	0x000087f0


	//   ....[26]....
        /*05f4*/ 	.word	0x00008820


	//   ....[27]....
        /*05f8*/ 	.word	0x00008850


	//   ....[28]....
        /*05fc*/ 	.word	0x00008880


	//   ....[29]....
        /*0600*/ 	.word	0x000088b0


	//   ....[30]....
        /*0604*/ 	.word	0x000088e0


	//   ....[31]....
        /*0608*/ 	.word	0x00008910


	//   ....[32]....
        /*060c*/ 	.word	0x00008940


	//   ....[33]....
        /*0610*/ 	.word	0x00008970


	//   ....[34]....
        /*0614*/ 	.word	0x000089a0


	//   ....[35]....
        /*0618*/ 	.word	0x000089d0


	//   ....[36]....
        /*061c*/ 	.word	0x00008a00


	//   ....[37]....
        /*0620*/ 	.word	0x00008a30


	//   ....[38]....
        /*0624*/ 	.word	0x00008a60


	//   ....[39]....
        /*0628*/ 	.word	0x00008a90


	//   ....[40]....
        /*062c*/ 	.word	0x00008ac0


	//   ....[41]....
        /*0630*/ 	.word	0x00008af0


	//   ....[42]....
        /*0634*/ 	.word	0x00008b20


	//   ....[43]....
        /*0638*/ 	.word	0x00008b50


	//   ....[44]....
        /*063c*/ 	.word	0x00008b80


	//   ....[45]....
        /*0640*/ 	.word	0x00008bb0


	//   ....[46]....
        /*0644*/ 	.word	0x00008be0


	//   ....[47]....
        /*0648*/ 	.word	0x00008c10


	//   ....[48]....
        /*064c*/ 	.word	0x00008c40


	//   ....[49]....
        /*0650*/ 	.word	0x00008c70


	//   ....[50]....
        /*0654*/ 	.word	0x00008ca0


	//   ....[51]....
        /*0658*/ 	.word	0x00008cd0


	//   ....[52]....
        /*065c*/ 	.word	0x00008d00


	//   ....[53]....
        /*0660*/ 	.word	0x00008d30


	//   ....[54]....
        /*0664*/ 	.word	0x00008d60


	//   ....[55]....
        /*0668*/ 	.word	0x00008df0


	//   ....[56]....
        /*066c*/ 	.word	0x00008e00


	//   ....[57]....
        /*0670*/ 	.word	0x00008e10


	//   ....[58]....
        /*0674*/ 	.word	0x00008e30


	//   ....[59]....
        /*0678*/ 	.word	0x00008e40


	//   ....[60]....
        /*067c*/ 	.word	0x00008e60


	//   ....[61]....
        /*0680*/ 	.word	0x00008e70


	//   ....[62]....
        /*0684*/ 	.word	0x00008e80


	//   ....[63]....
        /*0688*/ 	.word	0x00008e90


	//   ....[64]....
        /*068c*/ 	.word	0x00008eb0


	//   ....[65]....
        /*0690*/ 	.word	0x00008ee0


	//   ....[66]....
        /*0694*/ 	.word	0x00008f00


	//   ....[67]....
        /*0698*/ 	.word	0x00008f10


	//   ....[68]....
        /*069c*/ 	.word	0x00008f20


	//   ....[69]....
        /*06a0*/ 	.word	0x00008f30


	//   ....[70]....
        /*06a4*/ 	.word	0x00008f40


	//   ....[71]....
        /*06a8*/ 	.word	0x00008f50


	//   ....[72]....
        /*06ac*/ 	.word	0x00008f60


	//   ....[73]....
        /*06b0*/ 	.word	0x00008f70


	//   ....[74]....
        /*06b4*/ 	.word	0x00008f80


	//   ....[75]....
        /*06b8*/ 	.word	0x00008f90


	//   ....[76]....
        /*06bc*/ 	.word	0x00008fb0


	//   ....[77]....
        /*06c0*/ 	.word	0x00008fd0


	//   ....[78]....
        /*06c4*/ 	.word	0x00008fe0


	//   ....[79]....
        /*06c8*/ 	.word	0x00008ff0


	//   ....[80]....
        /*06cc*/ 	.word	0x00009010


	//   ....[81]....
        /*06d0*/ 	.word	0x00009040


	//   ....[82]....
        /*06d4*/ 	.word	0x00009070


	//   ....[83]....
        /*06d8*/ 	.word	0x000098e0


	//   ....[84]....
        /*06dc*/ 	.word	0x00009920


	//   ....[85]....
        /*06e0*/ 	.word	0x000099c0


	//   ....[86]....
        /*06e4*/ 	.word	0x000099f0


	//   ....[87]....
        /*06e8*/ 	.word	0x0000a1e0


	//   ....[88]....
        /*06ec*/ 	.word	0x0000a200


	//   ....[89]....
        /*06f0*/ 	.word	0x0000a350


	//   ....[90]....
        /*06f4*/ 	.word	0x0000a370


	//   ....[91]....
        /*06f8*/ 	.word	0x0000a4b0


	//   ....[92]....
        /*06fc*/ 	.word	0x0000a4d0


	//   ....[93]....
        /*0700*/ 	.word	0x0000a620


	//   ....[94]....
        /*0704*/ 	.word	0x0000a640


	//   ....[95]....
        /*0708*/ 	.word	0x0000af90


	//   ....[96]....
        /*070c*/ 	.word	0x0000afc0


	//   ....[97]....
        /*0710*/ 	.word	0x0000b110


	//   ....[98]....
        /*0714*/ 	.word	0x0000b130


	//   ....[99]....
        /*0718*/ 	.word	0x0000b270


	//   ....[100]....
        /*071c*/ 	.word	0x0000b290


	//   ....[101]....
        /*0720*/ 	.word	0x0000b3e0


	//   ....[102]....
        /*0724*/ 	.word	0x0000b400


	//   ....[103]....
        /*0728*/ 	.word	0x0000b5c0


	//   ....[104]....
        /*072c*/ 	.word	0x0000b770


	//   ....[105]....
        /*0730*/ 	.word	0x0000b7a0


	//   ....[106]....
        /*0734*/ 	.word	0x0000b7d0


	//   ....[107]....
        /*0738*/ 	.word	0x0000b800


	//   ....[108]....
        /*073c*/ 	.word	0x0000b830


	//   ....[109]....
        /*0740*/ 	.word	0x0000b870


	//   ....[110]....
        /*0744*/ 	.word	0x0000b9c0


	//   ....[111]....
        /*0748*/ 	.word	0x0000b9f0


	//   ....[112]....
        /*074c*/ 	.word	0x0000ba20


	//   ....[113]....
        /*0750*/ 	.word	0x0000ba50


	//   ....[114]....
        /*0754*/ 	.word	0x0000ba80


	//   ....[115]....
        /*0758*/ 	.word	0x0000bac0


	//   ....[116]....
        /*075c*/ 	.word	0x0000bb40


	//   ....[117]....
        /*0760*/ 	.word	0x0000bb80


	//   ....[118]....
        /*0764*/ 	.word	0x0000bc10


	//   ....[119]....
        /*0768*/ 	.word	0x0000d390


	//   ....[120]....
        /*076c*/ 	.word	0x0000d3d0


	//   ....[121]....
        /*0770*/ 	.word	0x0000d4e0


	//   ....[122]....
        /*0774*/ 	.word	0x0000d4f0


	//   ....[123]....
        /*0778*/ 	.word	0x0000d560


	//   ....[124]....
        /*077c*/ 	.word	0x0000d570


	//   ....[125]....
        /*0780*/ 	.word	0x0000d5e0


	//   ....[126]....
        /*0784*/ 	.word	0x0000d5f0


	//   ....[127]....
        /*0788*/ 	.word	0x0000d660


	//   ....[128]....
        /*078c*/ 	.word	0x0000d670


	//   ....[129]....
        /*0790*/ 	.word	0x0000d6e0


	//   ....[130]....
        /*0794*/ 	.word	0x0000d6f0


	//   ....[131]....
        /*0798*/ 	.word	0x0000d760


	//   ....[132]....
        /*079c*/ 	.word	0x0000d770


	//   ....[133]....
        /*07a0*/ 	.word	0x0000d780


	//   ....[134]....
        /*07a4*/ 	.word	0x0000d800


	//   ....[135]....
        /*07a8*/ 	.word	0x0000db90


	//   ....[136]....
        /*07ac*/ 	.word	0x0000dbc0


	//   ....[137]....
        /*07b0*/ 	.word	0x0000dbe0


	//   ....[138]....
        /*07b4*/ 	.word	0x0000dce0


	//   ....[139]....
        /*07b8*/ 	.word	0x0000dcf0


	//   ....[140]....
        /*07bc*/ 	.word	0x0000dd80


	//   ....[141]....
        /*07c0*/ 	.word	0x0000dd90


	//   ....[142]....
        /*07c4*/ 	.word	0x0000de20


	//   ....[143]....
        /*07c8*/ 	.word	0x0000de30


	//   ....[144]....
        /*07cc*/ 	.word	0x0000deb0


	//   ....[145]....
        /*07d0*/ 	.word	0x0000dec0


	//   ....[146]....
        /*07d4*/ 	.word	0x0000df40


	//   ....[147]....
        /*07d8*/ 	.word	0x0000df50


	//   ....[148]....
        /*07dc*/ 	.word	0x0000dfd0


	//   ....[149]....
        /*07e0*/ 	.word	0x0000dfe0


	//   ....[150]....
        /*07e4*/ 	.word	0x0000dff0


	//   ....[151]....
        /*07e8*/ 	.word	0x0000e780


	//   ....[152]....
        /*07ec*/ 	.word	0x0000e7b0


	//   ....[153]....
        /*07f0*/ 	.word	0x0000e7e0


	//   ....[154]....
        /*07f4*/ 	.word	0x0000e860


	//   ....[155]....
        /*07f8*/ 	.word	0x0000e8b0


	//   ....[156]....
        /*07fc*/ 	.word	0x0000e900


	//   ....[157]....
        /*0800*/ 	.word	0x0000e950


	//   ....[158]....
        /*0804*/ 	.word	0x0000e9a0


	//   ....[159]....
        /*0808*/ 	.word	0x0000e9f0


	//   ....[160]....
        /*080c*/ 	.word	0x0000ea40


	//   ....[161]....
        /*0810*/ 	.word	0x0000ea90


	//   ....[162]....
        /*0814*/ 	.word	0x0000eae0


	//   ....[163]....
        /*0818*/ 	.word	0x0000eb30


	//   ....[164]....
        /*081c*/ 	.word	0x0000eb70


	//   ....[165]....
        /*0820*/ 	.word	0x0000eb90


	//   ....[166]....
        /*0824*/ 	.word	0x0000ebd0


	//   ....[167]....
        /*0828*/ 	.word	0x0000f2e0


	//   ....[168]....
        /*082c*/ 	.word	0x0000f300


	//   ....[169]....
        /*0830*/ 	.word	0x0000f360


	//   ....[170]....
        /*0834*/ 	.word	0x0000f370


	//   ....[171]....
        /*0838*/ 	.word	0x0000f3c0


	//   ....[172]....
        /*083c*/ 	.word	0x0000f3d0


	//   ....[173]....
        /*0840*/ 	.word	0x0000f420


	//   ....[174]....
        /*0844*/ 	.word	0x0000f430


	//   ....[175]....
        /*0848*/ 	.word	0x0000f480


	//   ....[176]....
        /*084c*/ 	.word	0x0000f490


	//   ....[177]....
        /*0850*/ 	.word	0x0000f4e0


	//   ....[178]....
        /*0854*/ 	.word	0x0000f4f0


	//   ....[179]....
        /*0858*/ 	.word	0x0000f540


	//   ....[180]....
        /*085c*/ 	.word	0x0000f550


	//   ....[181]....
        /*0860*/ 	.word	0x0000f560


	//   ....[182]....
        /*0864*/ 	.word	0x0000f5b0


	//   ....[183]....
        /*0868*/ 	.word	0x0000f8e0


	//   ....[184]....
        /*086c*/ 	.word	0x0000f8f0


	//   ....[185]....
        /*0870*/ 	.word	0x0000f950


	//   ....[186]....
        /*0874*/ 	.word	0x0000f960


	//   ....[187]....
        /*0878*/ 	.word	0x0000f9b0


	//   ....[188]....
        /*087c*/ 	.word	0x0000f9c0


	//   ....[189]....
        /*0880*/ 	.word	0x0000fa10


	//   ....[190]....
        /*0884*/ 	.word	0x0000fa20


	//   ....[191]....
        /*0888*/ 	.word	0x0000fa70


	//   ....[192]....
        /*088c*/ 	.word	0x0000fa80


	//   ....[193]....
        /*0890*/ 	.word	0x0000fad0


	//   ....[194]....
        /*0894*/ 	.word	0x0000fae0


	//   ....[195]....
        /*0898*/ 	.word	0x0000fb30


	//   ....[196]....
        /*089c*/ 	.word	0x0000fb40


	//   ....[197]....
        /*08a0*/ 	.word	0x0000fb50


	//   ....[198]....
        /*08a4*/ 	.word	0x0000fba0


	//   ....[199]....
        /*08a8*/ 	.word	0x00011500


	//   ....[200]....
        /*08ac*/ 	.word	0x00011530


	//   ....[201]....
        /*08b0*/ 	.word	0x00011560


	//   ....[202]....
        /*08b4*/ 	.word	0x00011570


	//   ....[203]....
        /*08b8*/ 	.word	0x000115a0


	//   ....[204]....
        /*08bc*/ 	.word	0x000115b0


	//   ....[205]....
        /*08c0*/ 	.word	0x000115e0


	//   ....[206]....
        /*08c4*/ 	.word	0x00011620


	//   ....[207]....
        /*08c8*/ 	.word	0x00011760


	//   ....[208]....
        /*08cc*/ 	.word	0x00011790


	//   ....[209]....
        /*08d0*/ 	.word	0x000117c0


	//   ....[210]....
        /*08d4*/ 	.word	0x000117f0


	//   ....[211]....
        /*08d8*/ 	.word	0x00011820


	//   ....[212]....
        /*08dc*/ 	.word	0x00011860


	//   ....[213]....
        /*08e0*/ 	.word	0x000118f0


	//   ....[214]....
        /*08e4*/ 	.word	0x00011930


	//   ....[215]....
        /*08e8*/ 	.word	0x000119c0


	//   ....[216]....
        /*08ec*/ 	.word	0x00011dc0


	//   ....[217]....
        /*08f0*/ 	.word	0x00012340


	//   ....[218]....
        /*08f4*/ 	.word	0x00012430


	//   ....[219]....
        /*08f8*/ 	.word	0x00012520


	//   ....[220]....
        /*08fc*/ 	.word	0x00012620


	//   ....[221]....
        /*0900*/ 	.word	0x000126d0


	//   ....[222]....
        /*0904*/ 	.word	0x00012730


	//   ....[223]....
        /*0908*/ 	.word	0x00012810


	//   ....[224]....
        /*090c*/ 	.word	0x00012870


	//   ....[225]....
        /*0910*/ 	.word	0x00012950


	//   ....[226]....
        /*0914*/ 	.word	0x000129b0


	//   ....[227]....
        /*0918*/ 	.word	0x00012a90


	//   ....[228]....
        /*091c*/ 	.word	0x00012af0


	//   ....[229]....
        /*0920*/ 	.word	0x00012bd0


	//   ....[230]....
        /*0924*/ 	.word	0x00012c30


	//   ....[231]....
        /*0928*/ 	.word	0x00012d10


	//   ....[232]....
        /*092c*/ 	.word	0x00012d70


	//   ....[233]....
        /*0930*/ 	.word	0x00012e40


	//   ....[234]....
        /*0934*/ 	.word	0x00012fe0


	//   ....[235]....
        /*0938*/ 	.word	0x00013070


	//   ....[236]....
        /*093c*/ 	.word	0x00013190


	//   ....[237]....
        /*0940*/ 	.word	0x000131e0


	//   ....[238]....
        /*0944*/ 	.word	0x00013300


	//   ....[239]....
        /*0948*/ 	.word	0x00013350


	//   ....[240]....
        /*094c*/ 	.word	0x00013470


	//   ....[241]....
        /*0950*/ 	.word	0x000134c0


	//   ....[242]....
        /*0954*/ 	.word	0x000135c0


	//   ....[243]....
        /*0958*/ 	.word	0x00013660


	//   ....[244]....
        /*095c*/ 	.word	0x000136c0


	//   ....[245]....
        /*0960*/ 	.word	0x000137b0


	//   ....[246]....
        /*0964*/ 	.word	0x00013810


	//   ....[247]....
        /*0968*/ 	.word	0x00013900


	//   ....[248]....
        /*096c*/ 	.word	0x00013960


	//   ....[249]....
        /*0970*/ 	.word	0x00013a50


	//   ....[250]....
        /*0974*/ 	.word	0x00013af0


	//   ....[251]....
        /*0978*/ 	.word	0x00013b60


	//   ....[252]....
        /*097c*/ 	.word	0x00013bc0


	//   ....[253]....
        /*0980*/ 	.word	0x00013cb0


	//   ....[254]....
        /*0984*/ 	.word	0x00013d30


	//   ....[255]....
        /*0988*/ 	.word	0x00013e00


	//   ....[0]....
        /*098c*/ 	.word	0x00013e80


	//   ....[1]....
        /*0990*/ 	.word	0x00013f50


	//   ....[2]....
        /*0994*/ 	.word	0x00013fd0


	//   ....[3]....
        /*0998*/ 	.word	0x000140a0


	//   ....[4]....
        /*099c*/ 	.word	0x00014120


	//   ....[5]....
        /*09a0*/ 	.word	0x000141f0


	//   ....[6]....
        /*09a4*/ 	.word	0x00014270


	//   ....[7]....
        /*09a8*/ 	.word	0x00014330


	//   ....[8]....
        /*09ac*/ 	.word	0x000143b0


	//   ....[9]....
        /*09b0*/ 	.word	0x00014460


	//   ....[10]....
        /*09b4*/ 	.word	0x00014590


	//   ....[11]....
        /*09b8*/ 	.word	0x00014630


	//   ....[12]....
        /*09bc*/ 	.word	0x00014690


	//   ....[13]....
        /*09c0*/ 	.word	0x00014750


	//   ....[14]....
        /*09c4*/ 	.word	0x000147b0


	//   ....[15]....
        /*09c8*/ 	.word	0x00014870


	//   ....[16]....
        /*09cc*/ 	.word	0x000148d0


	//   ....[17]....
        /*09d0*/ 	.word	0x00014990


	//   ....[18]....
        /*09d4*/ 	.word	0x000149f0


	//   ....[19]....
        /*09d8*/ 	.word	0x00014ab0


	//   ....[20]....
        /*09dc*/ 	.word	0x00014b10


	//   ....[21]....
        /*09e0*/ 	.word	0x00014bd0


	//   ....[22]....
        /*09e4*/ 	.word	0x00014c30


	//   ....[23]....
        /*09e8*/ 	.word	0x00014cf0


	//   ....[24]....
        /*09ec*/ 	.word	0x00014d50


	//   ....[25]....
        /*09f0*/ 	.word	0x00014e10


	//   ....[26]....
        /*09f4*/ 	.word	0x00014f00


	//   ....[27]....
        /*09f8*/ 	.word	0x00014f90


	//   ....[28]....
        /*09fc*/ 	.word	0x00014ff0


	//   ....[29]....
        /*0a00*/ 	.word	0x000150b0


	//   ....[30]....
        /*0a04*/ 	.word	0x00015110


	//   ....[31]....
        /*0a08*/ 	.word	0x000151d0


	//   ....[32]....
        /*0a0c*/ 	.word	0x00015230


	//   ....[33]....
        /*0a10*/ 	.word	0x000152f0


	//   ....[34]....
        /*0a14*/ 	.word	0x00015350


	//   ....[35]....
        /*0a18*/ 	.word	0x00015410


	//   ....[36]....
        /*0a1c*/ 	.word	0x00015470


	//   ....[37]....
        /*0a20*/ 	.word	0x00015530


	//   ....[38]....
        /*0a24*/ 	.word	0x00015590


	//   ....[39]....
        /*0a28*/ 	.word	0x00015650


	//   ....[40]....
        /*0a2c*/ 	.word	0x000156b0


	//   ....[41]....
        /*0a30*/ 	.word	0x00015770


	//   ....[42]....
        /*0a34*/ 	.word	0x000159d0


	//----- nvinfo : EIATTR_REG_RECONFIG
	.align		4
.L_368:
        /*0a38*/ 	.byte	0x01, 0x54
	.zero		2


	//----- nvinfo : EIATTR_SYSCALL_OFFSETS
	.align		4
        /*0a3c*/ 	.byte	0x04, 0x46
        /*0a3e*/ 	.short	(.L_370 - .L_369)


	//   ....[0]....
.L_369:
        /*0a40*/ 	.word	0x00001770


	//   ....[1]....
        /*0a44*/ 	.word	0x0000c970


	//   ....[2]....
        /*0a48*/ 	.word	0x0000cae0


	//   ....[3]....
        /*0a4c*/ 	.word	0x0000cc30


	//   ....[4]....
        /*0a50*/ 	.word	0x0000cd70


	//   ....[5]....
        /*0a54*/ 	.word	0x0000e3e0


	//----- nvinfo : EIATTR_MBARRIER_INSTR_OFFSETS
	.align		4
.L_370:
        /*0a58*/ 	.byte	0x04, 0x39
        /*0a5a*/ 	.short	(.L_372 - .L_371)


	//   ....[0]....
.L_371:
        /*0a5c*/ 	.word	0x00000180
        /*0a60*/ 	.word	0x000000ff
        /*0a64*/ 	.word	0x00038800
        /*0a68*/ 	.short	0x0100
        /*0a6a*/ 	.byte	0x08
	.zero		1


	//   ....[1]....
        /*0a6c*/ 	.word	0x00000190
        /*0a70*/ 	.word	0x000000ff
        /*0a74*/ 	.word	0x00038820
        /*0a78*/ 	.short	0x0100
        /*0a7a*/ 	.byte	0x08
	.zero		1


	//   ....[2]....
        /*0a7c*/ 	.word	0x00000280
        /*0a80*/ 	.word	0x000000ff
        /*0a84*/ 	.word	0x00038830
        /*0a88*/ 	.short	0x0100
        /*0a8a*/ 	.byte	0x08
	.zero		1


	//   ....[3]....
        /*0a8c*/ 	.word	0x00000290
        /*0a90*/ 	.word	0x000000ff
        /*0a94*/ 	.word	0x00038840
        /*0a98*/ 	.short	0x0100
        /*0a9a*/ 	.byte	0x08
	.zero		1


	//   ....[4]....
        /*0a9c*/ 	.word	0x000002a0
        /*0aa0*/ 	.word	0x000000ff
        /*0aa4*/ 	.word	0x00038838
        /*0aa8*/ 	.short	0x0100
        /*0aaa*/ 	.byte	0x08
	.zero		1


	//   ....[5]....
        /*0aac*/ 	.word	0x000002b0
        /*0ab0*/ 	.word	0x000000ff
        /*0ab4*/ 	.word	0x00038848
        /*0ab8*/ 	.short	0x0100
        /*0aba*/ 	.byte	0x08
	.zero		1


	//   ....[6]....
        /*0abc*/ 	.word	0x000003e0
        /*0ac0*/ 	.word	0x000000ff
        /*0ac4*/ 	.word	0x00038850
        /*0ac8*/ 	.short	0x0100
        /*0aca*/ 	.byte	0x08
	.zero		1


	//   ....[7]....
        /*0acc*/ 	.word	0x000003f0
        /*0ad0*/ 	.word	0x000000ff
        /*0ad4*/ 	.word	0x00038860
        /*0ad8*/ 	.short	0x0100
        /*0ada*/ 	.byte	0x08
	.zero		1


	//   ....[8]....
        /*0adc*/ 	.word	0x00000400
        /*0ae0*/ 	.word	0x000000ff
        /*0ae4*/ 	.word	0x00038858
        /*0ae8*/ 	.short	0x0100
        /*0aea*/ 	.byte	0x08
	.zero		1


	//   ....[9]....
        /*0aec*/ 	.word	0x00000410
        /*0af0*/ 	.word	0x000000ff
        /*0af4*/ 	.word	0x00038868
        /*0af8*/ 	.short	0x0100
        /*0afa*/ 	.byte	0x08
	.zero		1


	//   ....[10]....
        /*0afc*/ 	.word	0x00000500
        /*0b00*/ 	.word	0x000000ff
        /*0b04*/ 	.word	0x00038870
        /*0b08*/ 	.short	0x0100
        /*0b0a*/ 	.byte	0x06
	.zero		1


	//   ....[11]....
        /*0b0c*/ 	.word	0x00000510
        /*0b10*/ 	.word	0x000000ff
        /*0b14*/ 	.word	0x00038880
        /*0b18*/ 	.short	0x0100
        /*0b1a*/ 	.byte	0x06
	.zero		1


	//   ....[12]....
        /*0b1c*/ 	.word	0x00000520
        /*0b20*/ 	.word	0x000000ff
        /*0b24*/ 	.word	0x00038878
        /*0b28*/ 	.short	0x0100
        /*0b2a*/ 	.byte	0x06
	.zero		1


	//   ....[13]....
        /*0b2c*/ 	.word	0x00000530
        /*0b30*/ 	.word	0x000000ff
        /*0b34*/ 	.word	0x00038888
        /*0b38*/ 	.short	0x0100
        /*0b3a*/ 	.byte	0x06
	.zero		1


	//   ....[14]....
        /*0b3c*/ 	.word	0x00000660
        /*0b40*/ 	.word	0x000000ff
        /*0b44*/ 	.word	0x00038890
        /*0b48*/ 	.short	0x0100
        /*0b4a*/ 	.byte	0x08
	.zero		1


	//   ....[15]....
        /*0b4c*/ 	.word	0x00000670
        /*0b50*/ 	.word	0x000000ff
        /*0b54*/ 	.word	0x000388a0
        /*0b58*/ 	.short	0x0100
        /*0b5a*/ 	.byte	0x08
	.zero		1


	//   ....[16]....
        /*0b5c*/ 	.word	0x00000680
        /*0b60*/ 	.word	0x000000ff
        /*0b64*/ 	.word	0x00038898
        /*0b68*/ 	.short	0x0100
        /*0b6a*/ 	.byte	0x08
	.zero		1


	//   ....[17]....
        /*0b6c*/ 	.word	0x00000690
        /*0b70*/ 	.word	0x000000ff
        /*0b74*/ 	.word	0x000388a8
        /*0b78*/ 	.short	0x0100
        /*0b7a*/ 	.byte	0x08
	.zero		1


	//   ....[18]....
        /*0b7c*/ 	.word	0x000007e0
        /*0b80*/ 	.word	0x000000ff
        /*0b84*/ 	.word	0x000388b0
        /*0b88*/ 	.short	0x0100
        /*0b8a*/ 	.byte	0x08
	.zero		1


	//   ....[19]....
        /*0b8c*/ 	.word	0x000007f0
        /*0b90*/ 	.word	0x000000ff
        /*0b94*/ 	.word	0x000388c0
        /*0b98*/ 	.short	0x0100
        /*0b9a*/ 	.byte	0x08
	.zero		1


	//   ....[20]....
        /*0b9c*/ 	.word	0x00000800
        /*0ba0*/ 	.word	0x000000ff
        /*0ba4*/ 	.word	0x000388b8
        /*0ba8*/ 	.short	0x0100
        /*0baa*/ 	.byte	0x08
	.zero		1


	//   ....[21]....
        /*0bac*/ 	.word	0x00000810
        /*0bb0*/ 	.word	0x000000ff
        /*0bb4*/ 	.word	0x000388c8
        /*0bb8*/ 	.short	0x0100
        /*0bba*/ 	.byte	0x08
	.zero		1


	//   ....[22]....
        /*0bbc*/ 	.word	0x00001a90
        /*0bc0*/ 	.word	0x000000ff
        /*0bc4*/ 	.word	0x00038800
        /*0bc8*/ 	.short	0x010a
        /*0bca*/ 	.byte	0x34
	.zero		1


	//   ....[23]....
        /*0bcc*/ 	.word	0x00001b80
        /*0bd0*/ 	.word	0x000000ff
        /*0bd4*/ 	.word	0x00038830
        /*0bd8*/ 	.short	0x010a
        /*0bda*/ 	.byte	0x35
	.zero		1


	//   ....[24]....
        /*0bdc*/ 	.word	0x00001bc0
        /*0be0*/ 	.word	0x000000ff
        /*0be4*/ 	.word	0x00038830
        /*0be8*/ 	.short	0x010a
        /*0bea*/ 	.byte	0x35
	.zero		1


	//   ....[25]....
        /*0bec*/ 	.word	0x00002630
        /*0bf0*/ 	.word	0x000000ff
        /*0bf4*/ 	.word	0x00000000
        /*0bf8*/ 	.short	0x0101
        /*0bfa*/ 	.byte	0x06
	.zero		1


	//   ....[26]....
        /*0bfc*/ 	.word	0x00004180
        /*0c00*/ 	.word	0x000000ff
        /*0c04*/ 	.word	0x00038850
        /*0c08*/ 	.short	0x010a
        /*0c0a*/ 	.byte	0x35
	.zero		1


	//   ....[27]....
        /*0c0c*/ 	.word	0x000041c0
        /*0c10*/ 	.word	0x000000ff
        /*0c14*/ 	.word	0x00038850
        /*0c18*/ 	.short	0x010a
        /*0c1a*/ 	.byte	0x35
	.zero		1


	//   ....[28]....
        /*0c1c*/ 	.word	0x00004410
        /*0c20*/ 	.word	0x000000ff
        /*0c24*/ 	.word	0x00000000
        /*0c28*/ 	.short	0x0101
        /*0c2a*/ 	.byte	0x35
	.zero		1


	//   ....[29]....
        /*0c2c*/ 	.word	0x00004590
        /*0c30*/ 	.word	0x000000ff
        /*0c34*/ 	.word	0x00038830
        /*0c38*/ 	.short	0x010a
        /*0c3a*/ 	.byte	0x2f
	.zero		1


	//   ....[30]....
        /*0c3c*/ 	.word	0x000045e0
        /*0c40*/ 	.word	0x000000ff
        /*0c44*/ 	.word	0x00038830
        /*0c48*/ 	.short	0x010a
        /*0c4a*/ 	.byte	0x2f
	.zero		1


	//   ....[31]....
        /*0c4c*/ 	.word	0x00004d80
        /*0c50*/ 	.word	0x000000ff
        /*0c54*/ 	.word	0x00000000
        /*0c58*/ 	.short	0x0101
        /*0c5a*/ 	.byte	0x06
	.zero		1


	//   ....[32]....
        /*0c5c*/ 	.word	0x00006c70
        /*0c60*/ 	.word	0x000000ff
        /*0c64*/ 	.word	0x00038850
        /*0c68*/ 	.short	0x010a
        /*0c6a*/ 	.byte	0x2f
	.zero		1


	//   ....[33]....
        /*0c6c*/ 	.word	0x00006cd0
        /*0c70*/ 	.word	0x000000ff
        /*0c74*/ 	.word	0x00038850
        /*0c78*/ 	.short	0x010a
        /*0c7a*/ 	.byte	0x2f
	.zero		1


	//   ....[34]....
        /*0c7c*/ 	.word	0x00006ee0
        /*0c80*/ 	.word	0x000000ff
        /*0c84*/ 	.word	0x00000000
        /*0c88*/ 	.short	0x0101
        /*0c8a*/ 	.byte	0x2f
	.zero		1


	//   ....[35]....
        /*0c8c*/ 	.word	0x0000a1d0
        /*0c90*/ 	.word	0x00000004
        /*0c94*/ 	.word	0x00000000
        /*0c98*/ 	.short	0x0101
        /*0c9a*/ 	.byte	0x3f
	.zero		1


	//   ....[36]....
        /*0c9c*/ 	.word	0x0000d180
        /*0ca0*/ 	.word	0x00000006
        /*0ca4*/ 	.word	0x00038880
        /*0ca8*/ 	.short	0x010a
        /*0caa*/ 	.byte	0x3f
	.zero		1


	//   ....[37]....
        /*0cac*/ 	.word	0x0000d8f0
        /*0cb0*/ 	.word	0x00000006
        /*0cb4*/ 	.word	0x00038870
        /*0cb8*/ 	.short	0x0107
        /*0cba*/ 	.byte	0x3f
	.zero		1


	//   ....[38]....
        /*0cbc*/ 	.word	0x0000d9b0
        /*0cc0*/ 	.word	0x00000006
        /*0cc4*/ 	.word	0x00038870
        /*0cc8*/ 	.short	0x0101
        /*0cca*/ 	.byte	0x3f
	.zero		1


	//   ....[39]....
        /*0ccc*/ 	.word	0x0000da00
        /*0cd0*/ 	.word	0x00000006
        /*0cd4*/ 	.word	0x00038840
        /*0cd8*/ 	.short	0x010a
        /*0cda*/ 	.byte	0x3f
	.zero		1


	//   ....[40]....
        /*0cdc*/ 	.word	0x0000e110
        /*0ce0*/ 	.word	0x00000006
        /*0ce4*/ 	.word	0x00038830
        /*0ce8*/ 	.short	0x0107
        /*0cea*/ 	.byte	0x3f
	.zero		1


	//   ....[41]....
        /*0cec*/ 	.word	0x0000e1d0
        /*0cf0*/ 	.word	0x00000006
        /*0cf4*/ 	.word	0x00038830
        /*0cf8*/ 	.short	0x0101
        /*0cfa*/ 	.byte	0x3f
	.zero		1


	//   ....[42]....
        /*0cfc*/ 	.word	0x0000ecc0
        /*0d00*/ 	.word	0x00000017
        /*0d04*/ 	.word	0x00038800
        /*0d08*/ 	.short	0x0107
        /*0d0a*/ 	.byte	0x3f
	.zero		1


	//   ....[43]....
        /*0d0c*/ 	.word	0x0000edc0
        /*0d10*/ 	.word	0x00000017
        /*0d14*/ 	.word	0x00038800
        /*0d18*/ 	.short	0x0101
        /*0d1a*/ 	.byte	0x3f
	.zero		1


	//   ....[44]....
        /*0d1c*/ 	.word	0x0000ede0
        /*0d20*/ 	.word	0x00000017
        /*0d24*/ 	.word	0x00038820
        /*0d28*/ 	.short	0x010a
        /*0d2a*/ 	.byte	0x3f
	.zero		1


	//   ....[45]....
        /*0d2c*/ 	.word	0x0000f130
        /*0d30*/ 	.word	0x00000000
        /*0d34*/ 	.word	0x00038880
        /*0d38*/ 	.short	0x010a
        /*0d3a*/ 	.byte	0x3f
	.zero		1


	//   ....[46]....
        /*0d3c*/ 	.word	0x0000f640
        /*0d40*/ 	.word	0x00000000
        /*0d44*/ 	.word	0x00038870
        /*0d48*/ 	.short	0x0107
        /*0d4a*/ 	.byte	0x3f
	.zero		1


	//   ....[47]....
        /*0d4c*/ 	.word	0x0000f700
        /*0d50*/ 	.word	0x00000000
        /*0d54*/ 	.word	0x00038870
        /*0d58*/ 	.short	0x0101
        /*0d5a*/ 	.byte	0x3f
	.zero		1


	//   ....[48]....
        /*0d5c*/ 	.word	0x0000f730
        /*0d60*/ 	.word	0x00000000
        /*0d64*/ 	.word	0x00038840
        /*0d68*/ 	.short	0x010a
        /*0d6a*/ 	.byte	0x3f
	.zero		1


	//   ....[49]....
        /*0d6c*/ 	.word	0x0000fc30
        /*0d70*/ 	.word	0x00000000
        /*0d74*/ 	.word	0x00038830
        /*0d78*/ 	.short	0x0107
        /*0d7a*/ 	.byte	0x3f
	.zero		1


	//   ....[50]....
        /*0d7c*/ 	.word	0x0000fcf0
        /*0d80*/ 	.word	0x00000000
        /*0d84*/ 	.word	0x00038830
        /*0d88*/ 	.short	0x0101
        /*0d8a*/ 	.byte	0x3f
	.zero		1


	//   ....[51]....
        /*0d8c*/ 	.word	0x0000fd80
        /*0d90*/ 	.word	0x00000000
        /*0d94*/ 	.word	0x00038870
        /*0d98*/ 	.short	0x010a
        /*0d9a*/ 	.byte	0x3f
	.zero		1


	//   ....[52]....
        /*0d9c*/ 	.word	0x0000fe10
        /*0da0*/ 	.word	0x00000000
        /*0da4*/ 	.word	0x00038860
        /*0da8*/ 	.short	0x010a
        /*0daa*/ 	.byte	0x3f
	.zero		1


	//   ....[53]....
        /*0dac*/ 	.word	0x000106e0
        /*0db0*/ 	.word	0x00000000
        /*0db4*/ 	.word	0x00038850
        /*0db8*/ 	.short	0x0101
        /*0dba*/ 	.byte	0x3f
	.zero		1


	//   ....[54]....
        /*0dbc*/ 	.word	0x00010760
        /*0dc0*/ 	.word	0x00000000
        /*0dc4*/ 	.word	0x00000000
        /*0dc8*/ 	.short	0x0101
        /*0dca*/ 	.byte	0x3f
	.zero		1


	//   ....[55]....
        /*0dcc*/ 	.word	0x00010920
        /*0dd0*/ 	.word	0x00000002
        /*0dd4*/ 	.word	0x00038870
        /*0dd8*/ 	.short	0x010a
        /*0dda*/ 	.byte	0x3f
	.zero		1


	//   ....[56]....
        /*0ddc*/ 	.word	0x000109a0
        /*0de0*/ 	.word	0x00000002
        /*0de4*/ 	.word	0x00038860
        /*0de8*/ 	.short	0x010a
        /*0dea*/ 	.byte	0x3f
	.zero		1


	//   ....[57]....
        /*0dec*/ 	.word	0x00011280
        /*0df0*/ 	.word	0x00000002
        /*0df4*/ 	.word	0x00038850
        /*0df8*/ 	.short	0x0101
        /*0dfa*/ 	.byte	0x3f
	.zero		1


	//   ....[58]....
        /*0dfc*/ 	.word	0x00011300
        /*0e00*/ 	.word	0x00000002
        /*0e04*/ 	.word	0x00000000
        /*0e08*/ 	.short	0x0101
        /*0e0a*/ 	.byte	0x3f
	.zero		1


	//   ....[59]....
        /*0e0c*/ 	.word	0x00011d40
        /*0e10*/ 	.word	0x00000005
        /*0e14*/ 	.word	0x00038820
        /*0e18*/ 	.short	0x010a
        /*0e1a*/ 	.byte	0x3f
	.zero		1


	//   ....[60]....
        /*0e1c*/ 	.word	0x00011ec0
        /*0e20*/ 	.word	0x00000003
        /*0e24*/ 	.word	0x00038840
        /*0e28*/ 	.short	0x010a
        /*0e2a*/ 	.byte	0x3f
	.zero		1


	//   ....[61]....
        /*0e2c*/ 	.word	0x00011f60
        /*0e30*/ 	.word	0x00000019
        /*0e34*/ 	.word	0x00038840
        /*0e38*/ 	.short	0x010a
        /*0e3a*/ 	.byte	0x3f
	.zero		1


	//   ....[62]....
        /*0e3c*/ 	.word	0x00011fa0
        /*0e40*/ 	.word	0x00000003
        /*0e44*/ 	.word	0x00038860
        /*0e48*/ 	.short	0x010a
        /*0e4a*/ 	.byte	0x3f
	.zero		1


	//   ....[63]....
        /*0e4c*/ 	.word	0x00011fe0
        /*0e50*/ 	.word	0x00000019
        /*0e54*/ 	.word	0x00038860
        /*0e58*/ 	.short	0x010a
        /*0e5a*/ 	.byte	0x3f
	.zero		1


	//   ....[64]....
        /*0e5c*/ 	.word	0x00012020
        /*0e60*/ 	.word	0x00000003
        /*0e64*/ 	.word	0x00038880
        /*0e68*/ 	.short	0x010a
        /*0e6a*/ 	.byte	0x3f
	.zero		1


	//   ....[65]....
        /*0e6c*/ 	.word	0x00012060
        /*0e70*/ 	.word	0x00000019
        /*0e74*/ 	.word	0x00038880
        /*0e78*/ 	.short	0x010a
        /*0e7a*/ 	.byte	0x3f
	.zero		1


	//   ....[66]....
        /*0e7c*/ 	.word	0x000120d0
        /*0e80*/ 	.word	0x00000004
        /*0e84*/ 	.word	0x00038800
        /*0e88*/ 	.short	0x010a
        /*0e8a*/ 	.byte	0x3f
	.zero		1


	//   ....[67]....
        /*0e8c*/ 	.word	0x00012130
        /*0e90*/ 	.word	0x00000004
        /*0e94*/ 	.word	0x00038830
        /*0e98*/ 	.short	0x010a
        /*0e9a*/ 	.byte	0x3f
	.zero		1


	//   ....[68]....
        /*0e9c*/ 	.word	0x00012190
        /*0ea0*/ 	.word	0x00000008
        /*0ea4*/ 	.word	0x00038850
        /*0ea8*/ 	.short	0x010a
        /*0eaa*/ 	.byte	0x3f
	.zero		1


	//   ....[69]....
        /*0eac*/ 	.word	0x00012200
        /*0eb0*/ 	.word	0x00000003
        /*0eb4*/ 	.word	0x00038830
        /*0eb8*/ 	.short	0x010a
        /*0eba*/ 	.byte	0x3f
	.zero		1


	//   ....[70]....
        /*0ebc*/ 	.word	0x00012270
        /*0ec0*/ 	.word	0x00000007
        /*0ec4*/ 	.word	0x00038850
        /*0ec8*/ 	.short	0x010a
        /*0eca*/ 	.byte	0x3f
	.zero		1


	//   ....[71]....
        /*0ecc*/ 	.word	0x00012380
        /*0ed0*/ 	.word	0x00000006
        /*0ed4*/ 	.word	0x00038880
        /*0ed8*/ 	.short	0x010a
        /*0eda*/ 	.byte	0x3f
	.zero		1


	//   ....[72]....
        /*0edc*/ 	.word	0x00012f30
        /*0ee0*/ 	.word	0x00000006
        /*0ee4*/ 	.word	0x00038840
        /*0ee8*/ 	.short	0x010a
        /*0eea*/ 	.byte	0x3f
	.zero		1


	//   ....[73]....
        /*0eec*/ 	.word	0x00014490
        /*0ef0*/ 	.word	0x00000017
        /*0ef4*/ 	.word	0x00038820
        /*0ef8*/ 	.short	0x010a
        /*0efa*/ 	.byte	0x3f
	.zero		1


	//   ....[74]....
        /*0efc*/ 	.word	0x000144e0
        /*0f00*/ 	.word	0x00000000
        /*0f04*/ 	.word	0x00038880
        /*0f08*/ 	.short	0x010a
        /*0f0a*/ 	.byte	0x3f
	.zero		1


	//   ....[75]....
        /*0f0c*/ 	.word	0x00014e50
        /*0f10*/ 	.word	0x00000000
        /*0f14*/ 	.word	0x00038840
        /*0f18*/ 	.short	0x010a
        /*0f1a*/ 	.byte	0x3f
	.zero		1


	//   ....[76]....
        /*0f1c*/ 	.word	0x000157b0
        /*0f20*/ 	.word	0x00000000
        /*0f24*/ 	.word	0x00038870
        /*0f28*/ 	.short	0x010a
        /*0f2a*/ 	.byte	0x3f
	.zero		1


	//   ....[77]....
        /*0f2c*/ 	.word	0x00015800
        /*0f30*/ 	.word	0x00000000
        /*0f34*/ 	.word	0x00038860
        /*0f38*/ 	.short	0x010a
        /*0f3a*/ 	.byte	0x3f
	.zero		1


	//   ....[78]....
        /*0f3c*/ 	.word	0x00015850
        /*0f40*/ 	.word	0x00000002
        /*0f44*/ 	.word	0x00038870
        /*0f48*/ 	.short	0x010a
        /*0f4a*/ 	.byte	0x3f
	.zero		1


	//   ....[79]....
        /*0f4c*/ 	.word	0x000158a0
        /*0f50*/ 	.word	0x00000002
        /*0f54*/ 	.word	0x00038860
        /*0f58*/ 	.short	0x010a
        /*0f5a*/ 	.byte	0x3f
	.zero		1


	//   ....[80]....
        /*0f5c*/ 	.word	0x000158f0
        /*0f60*/ 	.word	0x00000005
        /*0f64*/ 	.word	0x00038820
        /*0f68*/ 	.short	0x010a
        /*0f6a*/ 	.byte	0x3f
	.zero		1


	//   ....[81]....
        /*0f6c*/ 	.word	0x00015a90
        /*0f70*/ 	.word	0x00000003
        /*0f74*/ 	.word	0x00038840
        /*0f78*/ 	.short	0x010a
        /*0f7a*/ 	.byte	0x3f
	.zero		1


	//   ....[82]....
        /*0f7c*/ 	.word	0x00015ae0
        /*0f80*/ 	.word	0x00000019
        /*0f84*/ 	.word	0x00038840
        /*0f88*/ 	.short	0x010a
        /*0f8a*/ 	.byte	0x3f
	.zero		1


	//   ....[83]....
        /*0f8c*/ 	.word	0x00015b30
        /*0f90*/ 	.word	0x00000003
        /*0f94*/ 	.word	0x00038860
        /*0f98*/ 	.short	0x010a
        /*0f9a*/ 	.byte	0x3f
	.zero		1


	//   ....[84]....
        /*0f9c*/ 	.word	0x00015b80
        /*0fa0*/ 	.word	0x00000019
        /*0fa4*/ 	.word	0x00038860
        /*0fa8*/ 	.short	0x010a
        /*0faa*/ 	.byte	0x3f
	.zero		1


	//   ....[85]....
        /*0fac*/ 	.word	0x00015bd0
        /*0fb0*/ 	.word	0x00000003
        /*0fb4*/ 	.word	0x00038880
        /*0fb8*/ 	.short	0x010a
        /*0fba*/ 	.byte	0x3f
	.zero		1


	//----- nvinfo : EIATTR_NUM_MBARRIERS
	.align		4
.L_372:
        /*0fbc*/ 	.byte	0x03, 0x38
        /*0fbe*/ 	.short	0x0016


	//----- nvinfo : EIATTR_EXIT_INSTR_OFFSETS
	.align		4
        /*0fc0*/ 	.byte	0x04, 0x1c
        /*0fc2*/ 	.short	(.L_374 - .L_373)


	//   ....[0]....
.L_373:
        /*0fc4*/ 	.word	0x000009c0


	//   ....[1]....
        /*0fc8*/ 	.word	0x0000b570


	//   ....[2]....
        /*0fcc*/ 	.word	0x000120b0


	//----- nvinfo : EIATTR_MAX_THREADS
	.align		4
.L_374:
        /*0fd0*/ 	.byte	0x04, 0x05
        /*0fd2*/ 	.short	(.L_376 - .L_375)
.L_375:
        /*0fd4*/ 	.word	0x00000180
        /*0fd8*/ 	.word	0x00000001
        /*0fdc*/ 	.word	0x00000001


	//----- nvinfo : EIATTR_CRS_STACK_SIZE
	.align		4
.L_376:
        /*0fe0*/ 	.byte	0x04, 0x1e
        /*0fe2*/ 	.short	(.L_378 - .L_377)
.L_377:
        /*0fe4*/ 	.word	0x00000000


	//----- nvinfo : EIATTR_CBANK_PARAM_SIZE
	.align		4
.L_378:
        /*0fe8*/ 	.byte	0x03, 0x19
        /*0fea*/ 	.short	0x0af0


	//----- nvinfo : EIATTR_PARAM_CBANK
	.align		4
        /*0fec*/ 	.byte	0x04, 0x0a
        /*0fee*/ 	.short	(.L_380 - .L_379)
	.align		4
.L_379:
        /*0ff0*/ 	.word	index@(.nv.constant0._ZN7cutlass13device_kernelIN5flash11enable_sm90INS1_16FlashAttnFwdSm90INS1_25CollectiveMainloopFwdSm90ILi2EN4cute5tupleIJNS5_1CILi1EEES8_S8_EEENS6_IJNS7_ILi128EEESA_NS7_ILi256EEEEEELi256ENS_12float_e4m3_tEfNS_4arch4Sm90ELb0ELb0ELb1ELb1ELb1ELb0ELb0ELb1ELb0ELb1ELb0ELb0EEENS1_21CollectiveEpilogueFwdINS6_IJSA_SB_SA_EEES9_NS_10bfloat16_tESF_Li256ELb1ELb1ELb0ELb1EEENS1_36VarlenDynamicPersistentTileSchedulerILi128ELi128ELi256ELi128ELb0ELb1ELb1ELb0ELb1ELb1EEEEEEEEEvNT_6ParamsE)
        /*0ff4*/ 	.short	0x0210
        /*0ff6*/ 	.short	0x0af0


	//----- nvinfo : EIATTR_SW_WAR
	.align		4
.L_380:
        /*0ff8*/ 	.byte	0x04, 0x36
        /*0ffa*/ 	.short	(.L_382 - .L_381)
.L_381:
        /*0ffc*/ 	.word	0x00000008
.L_382:


//--------------------- .nv.info._ZN7cutlass13device_kernelIN5flash11enable_sm90INS1_16FlashAttnFwdSm90INS1_25CollectiveMainloopFwdSm90ILi2EN4cute5tupleIJNS5_1CILi1EEES8_S8_EEENS6_IJNS7_ILi128EEESA_NS7_ILi256EEEEEELi256ENS_12float_e4m3_tEfNS_4arch4Sm90ELb0ELb0ELb1ELb1ELb1ELb1ELb0ELb1ELb0ELb1ELb0ELb0EEENS1_21CollectiveEpilogueFwdINS6_IJSA_SB_SA_EEES9_NS_10bfloat16_tESF_Li256ELb1ELb1ELb0ELb1EEENS1_36VarlenDynamicPersistentTileSchedulerILi128ELi128ELi256ELi128ELb0ELb1ELb1ELb0ELb1ELb1EEEEEEEEEvNT_6ParamsE --------------------------
	.section	.nv.info._ZN7cutlass13device_kernelIN5flash11enable_sm90INS1_16FlashAttnFwdSm90INS1_25CollectiveMainloopFwdSm90ILi2EN4cute5tupleIJNS5_1CILi1EEES8_S8_EEENS6_IJNS7_ILi128EEESA_NS7_ILi256EEEEEELi256ENS_12float_e4m3_tEfNS_4arch4Sm90ELb0ELb0ELb1ELb1ELb1ELb1ELb0ELb1ELb0ELb1ELb0ELb0EEENS1_21CollectiveEpilogueFwdINS6_IJSA_SB_SA_EEES9_NS_10bfloat16_tESF_Li256ELb1ELb1ELb0ELb1EEENS1_36VarlenDynamicPersistentTileSchedulerILi128ELi128ELi256ELi128ELb0ELb1ELb1ELb0ELb1ELb1EEEEEEEEEvNT_6ParamsE,"",@"SHT_CUDA_INFO"
	.sectionflags	@""
	.align	4


	//----- nvinfo : EIATTR_CUDA_API_VERSION
	.align		4
        /*0000*/ 	.byte	0x04, 0x37
        /*0002*/ 	.short	(.L_384 - .L_383)
.L_383:
        /*0004*/ 	.word	0x00000082


	//----- nvinfo : EIATTR_KPARAM_INFO
	.align		4
.L_384:
        /*0008*/ 	.byte	0x04, 0x17
        /*000a*/ 	.short	(.L_386 - .L_385)
.L_385:
        /*000c*/ 	.word	0x00000000
        /*0010*/ 	.short	0x0000
        /*0012*/ 	.short	0x0070
        /*0014*/ 	.byte	0x00, 0xf0, 0x01, 0x2a


	//----- nvinfo : EIATTR_SPARSE_MMA_MASK
	.align		4
.L_386:
        /*0018*/ 	.byte	0x03, 0x50
        /*001a*/ 	.short	0x0000


	//----- nvinfo : EIATTR_MAXREG_COUNT
	.align		4
        /*001c*/ 	.byte	0x03, 0x1b
        /*001e*/ 	.short	0x00a8


	//----- nvinfo : EIATTR_NUM_BARRIERS
	.align		4
        /*0020*/ 	.byte	0x02, 0x4c
        /*0022*/ 	.byte	0x10
	.zero		1


	//----- nvinfo : EIATTR_EXTERNS
	.align		4
        /*0024*/ 	.byte	0x04, 0x0f
        /*0026*/ 	.short	(.L_388 - .L_387)


	//   ....[0]....
	.align		4
.L_387:
        /*0028*/ 	.word	index@(__assertfail)


	//----- nvinfo : EIATTR_ANNOTATIONS
	.align		4
.L_388:
        /*002c*/ 	.byte	0x04, 0x55
        /*002e*/ 	.short	(.L_390 - .L_389)


	//   ....[0]....
.L_389:
        /*0030*/ 	.word	0x00000001
        /*0034*/ 	.byte	0x80, 0x09, 0x00, 0x00, 0x01, 0x00, 0x00, 0x00, 0xe0, 0x0a, 0x00, 0x00, 0x01, 0x00, 0x00, 0x00
        /* <DEDUP_REMOVED lines=57> */
        /*03d4*/ 	.byte	0xf0, 0x5c, 0x02, 0x00


	//----- nvinfo : EIATTR_MERCURY_ISA_VERSION
	.align		4
.L_390:
        /*03d8*/ 	.byte	0x03, 0x5f
        /*03da*/ 	.short	0x0101


	//----- nvinfo : EIATTR_UNUSED_LOAD_BYTE_OFFSET
	.align		4
        /*03dc*/ 	.byte	0x04, 0x44
        /*03de*/ 	.short	(.L_392 - .L_391)


	//   ....[0]....
.L_391:
        /*03e0*/ 	.word	0x00000aa0
        /*03e4*/ 	.word	0x0000fff0


	//   ....[1]....
        /*03e8*/ 	.word	0x0001a2b0
        /*03ec*/ 	.word	0x0000fff0


	//----- nvinfo : EIATTR_INT_WARP_WIDE_INSTR_OFFSETS
	.align		4
.L_392:
        /*03f0*/ 	.byte	0x04, 0x31
        /*03f2*/ 	.short	(.L_394 - .L_393)


	//   ....[0]....
.L_393:
        /*03f4*/ 	.word	0x00000130


	//   ....[1]....
        /*03f8*/ 	.word	0x00000170


	//   ....[2]....
        /*03fc*/ 	.word	0x000001e0


	//   ....[3]....
        /*0400*/ 	.word	0x00020350


	//   ....[4]....
        /*0404*/ 	.word	0x000203e0


	//   ....[5]....
        /*0408*/ 	.word	0x00024540


	//   ....[6]....
        /*040c*/ 	.word	0x000245d0


	//----- nvinfo : EIATTR_COOP_GROUP_MASK_REGIDS
	.align		4
.L_394:
        /*0410*/ 	.byte	0x04, 0x29
        /*0412*/ 	.short	(.L_396 - .L_395)


	//   ....[0]....
.L_395:
        /*0414*/ 	.word	0xffffffff


	//   ....[1]....
        /*0418*/ 	.word	0xffffffff


	//   ....[2]....
        /*041c*/ 	.word	0xffffffff


	//   ....[3]....
        /*0420*/ 	.word	0xffffffff


	//   ....[4]....
        /*0424*/ 	.word	0xffffffff


	//   ....[5]....
        /*0428*/ 	.word	0xffffffff


	//   ....[6]....
        /*042c*/ 	.word	0xffffffff


	//   ....[7]....
        /*0430*/ 	.word	0xffffffff


	//   ....[8]....
        /*0434*/ 	.word	0xffffffff


	//   ....[9]....
        /*0438*/ 	.word	0xffffffff


	//   ....[10]....
        /*043c*/ 	.word	0xffffffff


	//   ....[11]....
        /*0440*/ 	.word	0xffffffff


	//   ....[12]....
        /*0444*/ 	.word	0xffffffff


	//   ....[13]....
        /*0448*/ 	.word	0xffffffff


	//   ....[14]....
        /*044c*/ 	.word	0xffffffff


	//   ....[15]....
        /*0450*/ 	.word	0xffffffff


	//   ....[16]....
        /*0454*/ 	.word	0xffffffff


	//   ....[17]....
        /*0458*/ 	.word	0xffffffff


	//   ....[18]....
        /*045c*/ 	.word	0xffffffff


	//   ....[19]....
        /*0460*/ 	.word	0xffffffff


	//   ....[20]....
        /*0464*/ 	.word	0xffffffff


	//   ....[21]....
        /*0468*/ 	.word	0xffffffff


	//   ....[22]....
        /*046c*/ 	.word	0xffffffff


	//   ....[23]....
        /*0470*/ 	.word	0xffffffff


	//   ....[24]....
        /*0474*/ 	.word	0xffffffff


	//   ....[25]....
        /*0478*/ 	.word	0xffffffff


	//   ....[26]....
        /*047c*/ 	.word	0xffffffff


	//   ....[27]....
        /*0480*/ 	.word	0xffffffff


	//   ....[28]....
        /*0484*/ 	.word	0xffffffff


	//   ....[29]....
        /*0488*/ 	.word	0xffffffff


	//   ....[30]....
        /*048c*/ 	.word	0xffffffff


	//   ....[31]....
        /*0490*/ 	.word	0xffffffff


	//   ....[32]....
        /*0494*/ 	.word	0xffffffff


	//   ....[33]....
        /*0498*/ 	.word	0xffffffff


	//   ....[34]....
        /*049c*/ 	.word	0xffffffff


	//   ....[35]....
        /*04a0*/ 	.word	0xffffffff


	//   ....[36]....
        /*04a4*/ 	.word	0xffffffff


	//   ....[37]....
        /*04a8*/ 	.word	0xffffffff


	//   ....[38]....
        /*04ac*/ 	.word	0xffffffff


	//   ....[39]....
        /*04b0*/ 	.word	0xffffffff


	//   ....[40]....
        /*04b4*/ 	.word	0xffffffff


	//   ....[41]....
        /*04b8*/ 	.word	0xffffffff


	//   ....[42]....
        /*04bc*/ 	.word	0xffffffff


	//   ....[43]....
        /*04c0*/ 	.word	0xffffffff


	//   ....[44]....
        /*04c4*/ 	.word	0xffffffff


	//   ....[45]....
        /*04c8*/ 	.word	0xffffffff


	//   ....[46]....
        /*04cc*/ 	.word	0xffffffff


	//   ....[47]....
        /*04d0*/ 	.word	0xffffffff


	//   ....[48]....
        /*04d4*/ 	.word	0xffffffff


	//   ....[49]....
        /*04d8*/ 	.word	0xffffffff


	//   ....[50]....
        /*04dc*/ 	.word	0xffffffff


	//   ....[51]....
        /*04e0*/ 	.word	0xffffffff


	//   ....[52]....
        /*04e4*/ 	.word	0xffffffff


	//   ....[53]....
        /*04e8*/ 	.word	0xffffffff


	//   ....[54]....
        /*04ec*/ 	.word	0xffffffff


	//   ....[55]....
        /*04f0*/ 	.word	0xffffffff


	//   ....[56]....
        /*04f4*/ 	.word	0xffffffff


	//   ....[57]....
        /*04f8*/ 	.word	0xffffffff


	//   ....[58]....
        /*04fc*/ 	.word	0xffffffff


	//   ....[59]....
        /*0500*/ 	.word	0xffffffff


	//   ....[60]....
        /*0504*/ 	.word	0xffffffff


	//   ....[61]....
        /*0508*/ 	.word	0xffffffff


	//   ....[62]....
        /*050c*/ 	.word	0xffffffff


	//   ....[63]....
        /*0510*/ 	.word	0xffffffff


	//   ....[64]....
        /*0514*/ 	.word	0xffffffff


	//   ....[65]....
        /*0518*/ 	.word	0xffffffff


	//   ....[66]....
        /*051c*/ 	.word	0xffffffff


	//   ....[67]....
        /*0520*/ 	.word	0xffffffff


	//   ....[68]....
        /*0524*/ 	.word	0xffffffff


	//   ....[69]....
        /*0528*/ 	.word	0xffffffff


	//   ....[70]....
        /*052c*/ 	.word	0xffffffff


	//   ....[71]....
        /*0530*/ 	.word	0xffffffff


	//   ....[72]....
        /*0534*/ 	.word	0xffffffff


	//   ....[73]....
        /*0538*/ 	.word	0xffffffff


	//   ....[74]....
        /*053c*/ 	.word	0xffffffff


	//   ....[75]....
        /*0540*/ 	.word	0xffffffff


	//   ....[76]....
        /*0544*/ 	.word	0xffffffff


	//   ....[77]....
        /*0548*/ 	.word	0xffffffff


	//   ....[78]....
        /*054c*/ 	.word	0xffffffff


	//   ....[79]....
        /*0550*/ 	.word	0xffffffff


	//   ....[80]....
        /*0554*/ 	.word	0xffffffff


	//   ....[81]....
        /*0558*/ 	.word	0xffffffff


	//   ....[82]....
        /*055c*/ 	.word	0xffffffff


	//   ....[83]....
        /*0560*/ 	.word	0xffffffff


	//   ....[84]....
        /*0564*/ 	.word	0xffffffff


	//   ....[85]....
        /*0568*/ 	.word	0xffffffff


	//   ....[86]....
        /*056c*/ 	.word	0xffffffff


	//   ....[87]....
        /*0570*/ 	.word	0xffffffff


	//   ....[88]....
        /*0574*/ 	.word	0xffffffff


	//   ....[89]....
        /*0578*/ 	.word	0xffffffff


	//   ....[90]....
        /*057c*/ 	.word	0xffffffff


	//   ....[91]....
        /*0580*/ 	.word	0xffffffff


	//   ....[92]....
        /*0584*/ 	.word	0xffffffff


	//   ....[93]....
        /*0588*/ 	.word	0xffffffff


	//   ....[94]....
        /*058c*/ 	.word	0xffffffff


	//   ....[95]....
        /*0590*/ 	.word	0xffffffff


	//   ....[96]....
        /*0594*/ 	.word	0xffffffff


	//   ....[97]....
        /*0598*/ 	.word	0xffffffff


	//   ....[98]....
        /*059c*/ 	.word	0xffffffff


	//   ....[99]....
        /*05a0*/ 	.word	0xffffffff


	//   ....[100]....
        /*05a4*/ 	.word	0xffffffff


	//   ....[101]....
        /*05a8*/ 	.word	0xffffffff


	//   ....[102]....
        /*05ac*/ 	.word	0xffffffff


	//   ....[103]....
        /*05b0*/ 	.word	0xffffffff


	//   ....[104]....
        /*05b4*/ 	.word	0xffffffff


	//   ....[105]....
        /*05b8*/ 	.word	0xffffffff


	//   ....[106]....
        /*05bc*/ 	.word	0xffffffff


	//   ....[107]....
        /*05c0*/ 	.word	0xffffffff


	//   ....[108]....
        /*05c4*/ 	.word	0xffffffff


	//   ....[109]....
        /*05c8*/ 	.word	0xffffffff


	//   ....[110]....
        /*05cc*/ 	.word	0xffffffff


	//   ....[111]....
        /*05d0*/ 	.word	0xffffffff


	//   ....[112]....
        /*05d4*/ 	.word	0xffffffff


	//   ....[113]....
        /*05d8*/ 	.word	0xffffffff


	//   ....[114]....
        /*05dc*/ 	.word	0xffffffff


	//   ....[115]....
        /*05e0*/ 	.word	0xffffffff


	//   ....[116]....
        /*05e4*/ 	.word	0xffffffff


	//   ....[117]....
        /*05e8*/ 	.word	0xffffffff


	//   ....[118]....
        /*05ec*/ 	.word	0xffffffff


	//   ....[119]....
        /*05f0*/ 	.word	0xffffffff


	//   ....[120]....
        /*05f4*/ 	.word	0xffffffff


	//   ....[121]....
        /*05f8*/ 	.word	0xffffffff


	//   ....[122]....
        /*05fc*/ 	.word	0xffffffff


	//   ....[123]....
        /*0600*/ 	.word	0xffffffff


	//   ....[124]....
        /*0604*/ 	.word	0xffffffff


	//   ....[125]....
        /*0608*/ 	.word	0xffffffff


	//   ....[126]....
        /*060c*/ 	.word	0xffffffff


	//   ....[127]....
        /*0610*/ 	.word	0xffffffff


	//   ....[128]....
        /*0614*/ 	.word	0xffffffff


	//   ....[129]....
        /*0618*/ 	.word	0xffffffff


	//   ....[130]....
        /*061c*/ 	.word	0xffffffff


	//   ....[131]....
        /*0620*/ 	.word	0xffffffff


	//   ....[132]....
        /*0624*/ 	.word	0xffffffff


	//   ....[133]....
        /*0628*/ 	.word	0xffffffff


	//   ....[134]....
        /*062c*/ 	.word	0xffffffff


	//   ....[135]....
        /*0630*/ 	.word	0xffffffff


	//   ....[136]....
        /*0634*/ 	.word	0xffffffff


	//   ....[137]....
        /*0638*/ 	.word	0xffffffff


	//   ....[138]....
        /*063c*/ 	.word	0xffffffff


	//   ....[139]....
        /*0640*/ 	.word	0xffffffff


	//   ....[140]....
        /*0644*/ 	.word	0xffffffff


	//   ....[141]....
        /*0648*/ 	.word	0xffffffff


	//   ....[142]....
        /*064c*/ 	.word	0xffffffff


	//   ....[143]....
        /*0650*/ 	.word	0xffffffff


	//   ....[144]....
        /*0654*/ 	.word	0xffffffff


	//   ....[145]....
        /*0658*/ 	.word	0xffffffff


	//   ....[146]....
        /*065c*/ 	.word	0xffffffff


	//   ....[147]....
        /*0660*/ 	.word	0xffffffff


	//   ....[148]....
        /*0664*/ 	.word	0xffffffff


	//   ....[149]....
        /*0668*/ 	.word	0xffffffff


	//   ....[150]....
        /*066c*/ 	.word	0xffffffff


	//   ....[151]....
        /*0670*/ 	.word	0xffffffff


	//   ....[152]....
        /*0674*/ 	.word	0xffffffff


	//   ....[153]....
        /*0678*/ 	.word	0xffffffff


	//   ....[154]....
        /*067c*/ 	.word	0xffffffff


	//   ....[155]....
        /*0680*/ 	.word	0xffffffff


	//   ....[156]....
        /*0684*/ 	.word	0xffffffff


	//   ....[157]....
        /*0688*/ 	.word	0xffffffff


	//   ....[158]....
        /*068c*/ 	.word	0xffffffff


	//   ....[159]....
        /*0690*/ 	.word	0xffffffff


	//   ....[160]....
        /*0694*/ 	.word	0xffffffff


	//   ....[161]....
        /*0698*/ 	.word	0xffffffff


	//   ....[162]....
        /*069c*/ 	.word	0xffffffff


	//   ....[163]....
        /*06a0*/ 	.word	0xffffffff


	//   ....[164]....
        /*06a4*/ 	.word	0xffffffff


	//   ....[165]....
        /*06a8*/ 	.word	0xffffffff


	//   ....[166]....
        /*06ac*/ 	.word	0xffffffff


	//   ....[167]....
        /*06b0*/ 	.word	0xffffffff


	//   ....[168]....
        /*06b4*/ 	.word	0xffffffff


	//   ....[169]....
        /*06b8*/ 	.word	0xffffffff


	//   ....[170]....
        /*06bc*/ 	.word	0xffffffff


	//   ....[171]....
        /*06c0*/ 	.word	0xffffffff


	//   ....[172]....
        /*06c4*/ 	.word	0xffffffff


	//   ....[173]....
        /*06c8*/ 	.word	0xffffffff


	//   ....[174]....
        /*06cc*/ 	.word	0xffffffff


	//   ....[175]....
        /*06d0*/ 	.word	0xffffffff


	//   ....[176]....
        /*06d4*/ 	.word	0xffffffff


	//   ....[177]....
        /*06d8*/ 	.word	0xffffffff


	//   ....[178]....
        /*06dc*/ 	.word	0xffffffff


	//   ....[179]....
        /*06e0*/ 	.word	0xffffffff


	//   ....[180]....
        /*06e4*/ 	.word	0xffffffff


	//   ....[181]....
        /*06e8*/ 	.word	0xffffffff


	//   ....[182]....
        /*06ec*/ 	.word	0xffffffff


	//   ....[183]....
        /*06f0*/ 	.word	0xffffffff


	//   ....[184]....
        /*06f4*/ 	.word	0xffffffff


	//   ....[185]....
        /*06f8*/ 	.word	0xffffffff


	//   ....[186]....
        /*06fc*/ 	.word	0xffffffff


	//   ....[187]....
        /*0700*/ 	.word	0xffffffff


	//   ....[188]....
        /*0704*/ 	.word	0xffffffff


	//   ....[189]....
        /*0708*/ 	.word	0xffffffff


	//   ....[190]....
        /*070c*/ 	.word	0xffffffff


	//   ....[191]....
        /*0710*/ 	.word	0xffffffff


	//   ....[192]....
        /*0714*/ 	.word	0xffffffff


	//   ....[193]....
        /*0718*/ 	.word	0xffffffff


	//   ....[194]....
        /*071c*/ 	.word	0xffffffff


	//   ....[195]....
        /*0720*/ 	.word	0xffffffff


	//   ....[196]....
        /*0724*/ 	.word	0xffffffff


	//   ....[197]....
        /*0728*/ 	.word	0xffffffff


	//   ....[198]....
        /*072c*/ 	.word	0xffffffff


	//   ....[199]....
        /*0730*/ 	.word	0xffffffff


	//   ....[200]....
        /*0734*/ 	.word	0xffffffff


	//   ....[201]....
        /*0738*/ 	.word	0xffffffff


	//   ....[202]....
        /*073c*/ 	.word	0xffffffff


	//   ....[203]....
        /*0740*/ 	.word	0xffffffff


	//   ....[204]....
        /*0744*/ 	.word	0xffffffff


	//   ....[205]....
        /*0748*/ 	.word	0xffffffff


	//   ....[206]....
        /*074c*/ 	.word	0xffffffff


	//   ....[207]....
        /*0750*/ 	.word	0xffffffff


	//   ....[208]....
        /*0754*/ 	.word	0xffffffff


	//   ....[209]....
        /*0758*/ 	.word	0xffffffff


	//   ....[210]....
        /*075c*/ 	.word	0xffffffff


	//   ....[211]....
        /*0760*/ 	.word	0xffffffff


	//   ....[212]....
        /*0764*/ 	.word	0xffffffff


	//   ....[213]....
        /*0768*/ 	.word	0xffffffff


	//   ....[214]....
        /*076c*/ 	.word	0xffffffff


	//   ....[215]....
        /*0770*/ 	.word	0xffffffff


	//   ....[216]....
        /*0774*/ 	.word	0xffffffff


	//   ....[217]....
        /*0778*/ 	.word	0xffffffff


	//   ....[218]....
        /*077c*/ 	.word	0xffffffff


	//   ....[219]....
        /*0780*/ 	.word	0xffffffff


	//   ....[220]....
        /*0784*/ 	.word	0xffffffff


	//   ....[221]....
        /*0788*/ 	.word	0xffffffff


	//   ....[222]....
        /*078c*/ 	.word	0xffffffff


	//   ....[223]....
        /*0790*/ 	.word	0xffffffff


	//   ....[224]....
        /*0794*/ 	.word	0xffffffff


	//   ....[225]....
        /*0798*/ 	.word	0xffffffff


	//   ....[226]....
        /*079c*/ 	.word	0xffffffff


	//   ....[227]....
        /*07a0*/ 	.word	0xffffffff


	//   ....[228]....
        /*07a4*/ 	.word	0xffffffff


	//   ....[229]....
        /*07a8*/ 	.word	0xffffffff


	//   ....[230]....
        /*07ac*/ 	.word	0xffffffff


	//   ....[231]....
        /*07b0*/ 	.word	0xffffffff


	//   ....[232]....
        /*07b4*/ 	.word	0xffffffff


	//   ....[233]....
        /*07b8*/ 	.word	0xffffffff


	//   ....[234]....
        /*07bc*/ 	.word	0xffffffff


	//   ....[235]....
        /*07c0*/ 	.word	0xffffffff


	//   ....[236]....
        /*07c4*/ 	.word	0xffffffff


	//   ....[237]....
        /*07c8*/ 	.word	0xffffffff


	//   ....[238]....
        /*07cc*/ 	.word	0xffffffff


	//   ....[239]....
        /*07d0*/ 	.word	0xffffffff


	//   ....[240]....
        /*07d4*/ 	.word	0xffffffff


	//   ....[241]....
        /*07d8*/ 	.word	0xffffffff


	//   ....[242]....
        /*07dc*/ 	.word	0xffffffff


	//   ....[243]....
        /*07e0*/ 	.word	0xffffffff


	//   ....[244]....
        /*07e4*/ 	.word	0xffffffff


	//   ....[245]....
        /*07e8*/ 	.word	0xffffffff


	//   ....[246]....
        /*07ec*/ 	.word	0xffffffff


	//   ....[247]....
        /*07f0*/ 	.word	0xffffffff


	//   ....[248]....
        /*07f4*/ 	.word	0xffffffff


	//   ....[249]....
        /*07f8*/ 	.word	0xffffffff


	//   ....[250]....
        /*07fc*/ 	.word	0xffffffff


	//   ....[251]....
        /*0800*/ 	.word	0xffffffff


	//   ....[252]....
        /*0804*/ 	.word	0xffffffff


	//   ....[253]....
        /*0808*/ 	.word	0xffffffff


	//   ....[254]....
        /*080c*/ 	.word	0xffffffff


	//   ....[255]....
        /*0810*/ 	.word	0xffffffff


	//   ....[0]....
        /*0814*/ 	.word	0xffffffff


	//   ....[1]....
        /*0818*/ 	.word	0xffffffff


	//   ....[2]....
        /*081c*/ 	.word	0xffffffff


	//   ....[3]....
        /*0820*/ 	.word	0x0500000f


	//   ....[4]....
        /*0824*/ 	.word	0x0500000f


	//   ....[5]....
        /*0828*/ 	.word	0x0500000f


	//   ....[6]....
        /*082c*/ 	.word	0x0500000f


	//   ....[7]....
        /*0830*/ 	.word	0x0500000f


	//   ....[8]....
        /*0834*/ 	.word	0x0500000f


	//   ....[9]....
        /*0838*/ 	.word	0x0500000f


	//   ....[10]....
        /*083c*/ 	.word	0x0500000f


	//   ....[11]....
        /*0840*/ 	.word	0x0500000f


	//   ....[12]....
        /*0844*/ 	.word	0x0500000f


	//   ....[13]....
        /*0848*/ 	.word	0x0500000f


	//   ....[14]....
        /*084c*/ 	.word	0x0500000f


	//   ....[15]....
        /*0850*/ 	.word	0x0500000f


	//   ....[16]....
        /*0854*/ 	.word	0x0500000f


	//   ....[17]....
        /*0858*/ 	.word	0x0500000f


	//   ....[18]....
        /*085c*/ 	.word	0x0500000f


	//   ....[19]....
        /*0860*/ 	.word	0x0500000f


	//   ....[20]....
        /*0864*/ 	.word	0x0500000f


	//   ....[21]....
        /*0868*/ 	.word	0x0500000f


	//   ....[22]....
        /*086c*/ 	.word	0x0500000f


	//   ....[23]....
        /*0870*/ 	.word	0x0500000f


	//   ....[24]....
        /*0874*/ 	.word	0x0500000f


	//   ....[25]....
        /*0878*/ 	.word	0x0500000f


	//   ....[26]....
        /*087c*/ 	.word	0x0500000f


	//   ....[27]....
        /*0880*/ 	.word	0x0500000f


	//   ....[28]....
        /*0884*/ 	.word	0x0500000f


	//   ....[29]....
        /*0888*/ 	.word	0x0500000f


	//   ....[30]....
        /*088c*/ 	.word	0x0500000f


	//   ....[31]....
        /*0890*/ 	.word	0x0500000f


	//   ....[32]....
        /*0894*/ 	.word	0x0500000f


	//   ....[33]....
        /*0898*/ 	.word	0x0500000f


	//   ....[34]....
        /*089c*/ 	.word	0x0500000f


	//   ....[35]....
        /*08a0*/ 	.word	0x0500000f


	//   ....[36]....
        /*08a4*/ 	.word	0x0500000f


	//   ....[37]....
        /*08a8*/ 	.word	0x0500000f


	//   ....[38]....
        /*08ac*/ 	.word	0x0500000f


	//   ....[39]....
        /*08b0*/ 	.word	0x0500000f


	//   ....[40]....
        /*08b4*/ 	.word	0x0500000f


	//   ....[41]....
        /*08b8*/ 	.word	0x0500000f


	//   ....[42]....
        /*08bc*/ 	.word	0x0500000f


	//   ....[43]....
        /*08c0*/ 	.word	0x0500000f


	//   ....[44]....
        /*08c4*/ 	.word	0x0500000f


	//   ....[45]....
        /*08c8*/ 	.word	0x0500000f


	//   ....[46]....
        /*08cc*/ 	.word	0x0500000f


	//   ....[47]....
        /*08d0*/ 	.word	0x0500000f


	//   ....[48]....
        /*08d4*/ 	.word	0x0500000f


	//   ....[49]....
        /*08d8*/ 	.word	0x0500000f


	//   ....[50]....
        /*08dc*/ 	.word	0x0500000f


	//   ....[51]....
        /*08e0*/ 	.word	0x0500000f


	//   ....[52]....
        /*08e4*/ 	.word	0x0500000f


	//   ....[53]....
        /*08e8*/ 	.word	0x0500000f


	//   ....[54]....
        /*08ec*/ 	.word	0x0500000f


	//   ....[55]....
        /*08f0*/ 	.word	0x0500000f


	//   ....[56]....
        /*08f4*/ 	.word	0x0500000f


	//   ....[57]....
        /*08f8*/ 	.word	0x0500000f


	//   ....[58]....
        /*08fc*/ 	.word	0x0500000f


	//   ....[59]....
        /*0900*/ 	.word	0x0500000f


	//   ....[60]....
        /*0904*/ 	.word	0x0500000f


	//   ....[61]....
        /*0908*/ 	.word	0x0500000f


	//   ....[62]....
        /*090c*/ 	.word	0x0500000f


	//   ....[63]....
        /*0910*/ 	.word	0x0500000f


	//   ....[64]....
        /*0914*/ 	.word	0x0500000f


	//   ....[65]....
        /*0918*/ 	.word	0x0500000f


	//   ....[66]....
        /*091c*/ 	.word	0x0500000f


	//   ....[67]....
        /*0920*/ 	.word	0x0500000f


	//   ....[68]....
        /*0924*/ 	.word	0x0500000f


	//   ....[69]....
        /*0928*/ 	.word	0x0500000f


	//   ....[70]....
        /*092c*/ 	.word	0x0500000f


	//   ....[71]....
        /*0930*/ 	.word	0x0500000f


	//   ....[72]....
        /*0934*/ 	.word	0x0500000f


	//   ....[73]....
        /*0938*/ 	.word	0x0500000f


	//   ....[74]....
        /*093c*/ 	.word	0x0500000f


	//   ....[75]....
        /*0940*/ 	.word	0x0500000f


	//   ....[76]....
        /*0944*/ 	.word	0x0500000f


	//   ....[77]....
        /*0948*/ 	.word	0x0500000f


	//   ....[78]....
        /*094c*/ 	.word	0x0500000f


	//   ....[79]....
        /*0950*/ 	.word	0x0500000f


	//   ....[80]....
        /*0954*/ 	.word	0x0500000f


	//   ....[81]....
        /*0958*/ 	.word	0x0500000f


	//   ....[82]....
        /*095c*/ 	.word	0x0500000f


	//   ....[83]....
        /*0960*/ 	.word	0x0500000f


	//   ....[84]....
        /*0964*/ 	.word	0x0500000f


	//   ....[85]....
        /*0968*/ 	.word	0x0500000f


	//   ....[86]....
        /*096c*/ 	.word	0x0500000f


	//   ....[87]....
        /*0970*/ 	.word	0x0500000f


	//   ....[88]....
        /*0974*/ 	.word	0x0500000f


	//   ....[89]....
        /*0978*/ 	.word	0x0500000f


	//   ....[90]....
        /*097c*/ 	.word	0x0500000f


	//   ....[91]....
        /*0980*/ 	.word	0x0500000f


	//   ....[92]....
        /*0984*/ 	.word	0x0500000f


	//   ....[93]....
        /*0988*/ 	.word	0x0500000f


	//   ....[94]....
        /*098c*/ 	.word	0x0500000f


	//   ....[95]....
        /*0990*/ 	.word	0x0500000f


	//   ....[96]....
        /*0994*/ 	.word	0x0500000f


	//   ....[97]....
        /*0998*/ 	.word	0x0500000f


	//   ....[98]....
        /*099c*/ 	.word	0x0500000f


	//   ....[99]....
        /*09a0*/ 	.word	0x0500000f


	//   ....[100]....
        /*09a4*/ 	.word	0x0500000f


	//   ....[101]....
        /*09a8*/ 	.word	0x0500000f


	//   ....[102]....
        /*09ac*/ 	.word	0x0500000f


	//   ....[103]....
        /*09b0*/ 	.word	0x0500000f


	//   ....[104]....
        /*09b4*/ 	.word	0x0500000f


	//   ....[105]....
        /*09b8*/ 	.word	0x0500000f


	//   ....[106]....
        /*09bc*/ 	.word	0x0500000f


	//   ....[107]....
        /*09c0*/ 	.word	0x0500000f


	//   ....[108]....
        /*09c4*/ 	.word	0x0500000f


	//   ....[109]....
        /*09c8*/ 	.word	0x0500000f


	//   ....[110]....
        /*09cc*/ 	.word	0x0500000f


	//   ....[111]....
        /*09d0*/ 	.word	0x0500000f


	//   ....[112]....
        /*09d4*/ 	.word	0x0500000f


	//   ....[113]....
        /*09d8*/ 	.word	0x0500000f


	//   ....[114]....
        /*09dc*/ 	.word	0x0500000f


	//   ....[115]....
        /*09e0*/ 	.word	0x0500000f


	//   ....[116]....
        /*09e4*/ 	.word	0x0500000f


	//   ....[117]....
        /*09e8*/ 	.word	0x0500000f


	//   ....[118]....
        /*09ec*/ 	.word	0x0500000f


	//   ....[119]....
        /*09f0*/ 	.word	0x0500000f


	//   ....[120]....
        /*09f4*/ 	.word	0x0500000f


	//   ....[121]....
        /*09f8*/ 	.word	0x0500000f


	//   ....[122]....
        /*09fc*/ 	.word	0x0500000f


	//   ....[123]....
        /*0a00*/ 	.word	0x0500000f


	//   ....[124]....
        /*0a04*/ 	.word	0x0500000f


	//   ....[125]....
        /*0a08*/ 	.word	0x0500000f


	//   ....[126]....
        /*0a0c*/ 	.word	0x0500000f


	//   ....[127]....
        /*0a10*/ 	.word	0x0500000f


	//   ....[128]....
        /*0a14*/ 	.word	0x0500000f


	//   ....[129]....
        /*0a18*/ 	.word	0x0500000f


	//   ....[130]....
        /*0a1c*/ 	.word	0x0500000f


	//   ....[131]....
        /*0a20*/ 	.word	0x0500000f


	//   ....[132]....
        /*0a24*/ 	.word	0x0500000f


	//   ....[133]....
        /*0a28*/ 	.word	0x0500000f


	//   ....[134]....
        /*0a2c*/ 	.word	0x0500000f


	//   ....[135]....
        /*0a30*/ 	.word	0x0500000f


	//   ....[136]....
        /*0a34*/ 	.word	0x0500000f


	//   ....[137]....
        /*0a38*/ 	.word	0x0500000f


	//   ....[138]....
        /*0a3c*/ 	.word	0x0500000f


	//   ....[139]....
        /*0a40*/ 	.word	0x0500000f


	//   ....[140]....
        /*0a44*/ 	.word	0x0500000f


	//   ....[141]....
        /*0a48*/ 	.word	0x0500000f


	//   ....[142]....
        /*0a4c*/ 	.word	0x0500000f


	//   ....[143]....
        /*0a50*/ 	.word	0x0500000f


	//   ....[144]....
        /*0a54*/ 	.word	0x0500000f


	//   ....[145]....
        /*0a58*/ 	.word	0x0500000f


	//   ....[146]....
        /*0a5c*/ 	.word	0x0500000f


	//   ....[147]....
        /*0a60*/ 	.word	0x0500000f


	//   ....[148]....
        /*0a64*/ 	.word	0x0500000f


	//   ....[149]....
        /*0a68*/ 	.word	0x0500000f


	//   ....[150]....
        /*0a6c*/ 	.word	0x0500000f


	//   ....[151]....
        /*0a70*/ 	.word	0x0500000f


	//   ....[152]....
        /*0a74*/ 	.word	0x0500000f


	//   ....[153]....
        /*0a78*/ 	.word	0x0500000f


	//   ....[154]....
        /*0a7c*/ 	.word	0x0500000f


	//   ....[155]....
        /*0a80*/ 	.word	0x0500000f


	//   ....[156]....
        /*0a84*/ 	.word	0x0500000f


	//   ....[157]....
        /*0a88*/ 	.word	0x0500000f


	//   ....[158]....
        /*0a8c*/ 	.word	0x0500000f


	//   ....[159]....
        /*0a90*/ 	.word	0x0500000f


	//   ....[160]....
        /*0a94*/ 	.word	0x0500000f


	//   ....[161]....
        /*0a98*/ 	.word	0x0500000f


	//   ....[162]....
        /*0a9c*/ 	.word	0x0500000f


	//   ....[163]....
        /*0aa0*/ 	.word	0x0500000f


	//   ....[164]....
        /*0aa4*/ 	.word	0x0500000f


	//   ....[165]....
        /*0aa8*/ 	.word	0x0500000f


	//   ....[166]....
        /*0aac*/ 	.word	0x0500000f


	//   ....[167]....
        /*0ab0*/ 	.word	0x0500000f


	//   ....[168]....
        /*0ab4*/ 	.word	0x0500000f


	//   ....[169]....
        /*0ab8*/ 	.word	0x0500000f


	//   ....[170]....
        /*0abc*/ 	.word	0x0500000f


	//   ....[171]....
        /*0ac0*/ 	.word	0x0500000f


	//   ....[172]....
        /*0ac4*/ 	.word	0x0500000f


	//   ....[173]....
        /*0ac8*/ 	.word	0x0500000f


	//   ....[174]....
        /*0acc*/ 	.word	0x0500000f


	//   ....[175]....
        /*0ad0*/ 	.word	0x0500000f


	//   ....[176]....
        /*0ad4*/ 	.word	0x0500000f


	//   ....[177]....
        /*0ad8*/ 	.word	0x0500000f


	//   ....[178]....
        /*0adc*/ 	.word	0x0500000f


	//   ....[179]....
        /*0ae0*/ 	.word	0x0500000f


	//   ....[180]....
        /*0ae4*/ 	.word	0x0500000f


	//   ....[181]....
        /*0ae8*/ 	.word	0x0500000f


	//   ....[182]....
        /*0aec*/ 	.word	0x0500000f


	//   ....[183]....
        /*0af0*/ 	.word	0x0500000f


	//   ....[184]....
        /*0af4*/ 	.word	0x0500000f


	//   ....[185]....
        /*0af8*/ 	.word	0x0500000f


	//   ....[186]....
        /*0afc*/ 	.word	0x0500000f


	//   ....[187]....
        /*0b00*/ 	.word	0x0500000f


	//   ....[188]....
        /*0b04*/ 	.word	0x0500000f


	//   ....[189]....
        /*0b08*/ 	.word	0x0500000f


	//   ....[190]....
        /*0b0c*/ 	.word	0x0500000f


	//   ....[191]....
        /*0b10*/ 	.word	0x0500000f


	//   ....[192]....
        /*0b14*/ 	.word	0x0500000f


	//   ....[193]....
        /*0b18*/ 	.word	0x0500000f


	//   ....[194]....
        /*0b1c*/ 	.word	0x0500000f


	//   ....[195]....
        /*0b20*/ 	.word	0x0500000f


	//   ....[196]....
        /*0b24*/ 	.word	0x0500000f


	//   ....[197]....
        /*0b28*/ 	.word	0x0500000f


	//   ....[198]....
        /*0b2c*/ 	.word	0x0500000f


	//   ....[199]....
        /*0b30*/ 	.word	0x0500000f


	//   ....[200]....
        /*0b34*/ 	.word	0x0500000f


	//   ....[201]....
        /*0b38*/ 	.word	0x0500000f


	//   ....[202]....
        /*0b3c*/ 	.word	0x0500000f


	//   ....[203]....
        /*0b40*/ 	.word	0x0500000f


	//   ....[204]....
        /*0b44*/ 	.word	0x0500000f


	//   ....[205]....
        /*0b48*/ 	.word	0x0500000f


	//   ....[206]....
        /*0b4c*/ 	.word	0x0500000f


	//   ....[207]....
        /*0b50*/ 	.word	0x0500000f


	//----- nvinfo : EIATTR_COOP_GROUP_INSTR_OFFSETS
	.align		4
.L_396:
        /*0b54*/ 	.byte	0x04, 0x28
        /*0b56*/ 	.short	(.L_398 - .L_397)


	//   ....[0]....
.L_397:
        /*0b58*/ 	.word	0x00000070


	//   ....[1]....
        /*0b5c*/ 	.word	0x00000140


	//   ....[2]....
        /*0b60*/ 	.word	0x00000190


	//   ....[3]....
        /*0b64*/ 	.word	0x000003c0


	//   ....[4]....
        /*0b68*/ 	.word	0x00000520


	//   ....[5]....
        /*0b6c*/ 	.word	0x00000640


	//   ....[6]....
        /*0b70*/ 	.word	0x000007a0


	//   ....[7]....
        /*0b74*/ 	.word	0x00002d80


	//   ....[8]....
        /*0b78*/ 	.word	0x00002d90


	//   ....[9]....
        /*0b7c*/ 	.word	0x00003ca0


	//   ....[10]....
        /*0b80*/ 	.word	0x00003cb0


	//   ....[11]....
        /*0b84*/ 	.word	0x00004bd0


	//   ....[12]....
        /*0b88*/ 	.word	0x00004be0


	//   ....[13]....
        /*0b8c*/ 	.word	0x00005b30


	//   ....[14]....
        /*0b90*/ 	.word	0x00005b40


	//   ....[15]....
        /*0b94*/ 	.word	0x00007120


	//   ....[16]....
        /*0b98*/ 	.word	0x00007130


	//   ....[17]....
        /*0b9c*/ 	.word	0x00008100


	//   ....[18]....
        /*0ba0*/ 	.word	0x00008110


	//   ....[19]....
        /*0ba4*/ 	.word	0x00009160


	//   ....[20]....
        /*0ba8*/ 	.word	0x00009170


	//   ....[21]....
        /*0bac*/ 	.word	0x0000a1b0


	//   ....[22]....
        /*0bb0*/ 	.word	0x0000a1c0


	//   ....[23]....
        /*0bb4*/ 	.word	0x0000b3c0


	//   ....[24]....
        /*0bb8*/ 	.word	0x0000b3d0


	//   ....[25]....
        /*0bbc*/ 	.word	0x0000b4e0


	//   ....[26]....
        /*0bc0*/ 	.word	0x0000b4f0


	//   ....[27]....
        /*0bc4*/ 	.word	0x0000b610


	//   ....[28]....
        /*0bc8*/ 	.word	0x0000b620


	//   ....[29]....
        /*0bcc*/ 	.word	0x0000b740


	//   ....[30]....
        /*0bd0*/ 	.word	0x0000b750


	//   ....[31]....
        /*0bd4*/ 	.word	0x0000bad0


	//   ....[32]....
        /*0bd8*/ 	.word	0x0000baf0


	//   ....[33]....
        /*0bdc*/ 	.word	0x0000bbd0


	//   ....[34]....
        /*0be0*/ 	.word	0x0000bbf0


	//   ....[35]....
        /*0be4*/ 	.word	0x0000bcd0


	//   ....[36]....
        /*0be8*/ 	.word	0x0000bcf0


	//   ....[37]....
        /*0bec*/ 	.word	0x0000bdd0


	//   ....[38]....
        /*0bf0*/ 	.word	0x0000bdf0


	//   ....[39]....
        /*0bf4*/ 	.word	0x0000c580


	//   ....[40]....
        /*0bf8*/ 	.word	0x0000cd70


	//   ....[41]....
        /*0bfc*/ 	.word	0x0000cd80


	//   ....[42]....
        /*0c00*/ 	.word	0x0000cd90


	//   ....[43]....
        /*0c04*/ 	.word	0x0000cda0


	//   ....[44]....
        /*0c08*/ 	.word	0x000103f0


	//   ....[45]....
        /*0c0c*/ 	.word	0x00010400


	//   ....[46]....
        /*0c10*/ 	.word	0x00010410


	//   ....[47]....
        /*0c14*/ 	.word	0x00010420


	//   ....[48]....
        /*0c18*/ 	.word	0x000153e0


	//   ....[49]....
        /*0c1c*/ 	.word	0x00015420


	//   ....[50]....
        /*0c20*/ 	.word	0x00015950


	//   ....[51]....
        /*0c24*/ 	.word	0x000159c0


	//   ....[52]....
        /*0c28*/ 	.word	0x00017640


	//   ....[53]....
        /*0c2c*/ 	.word	0x00017660


	//   ....[54]....
        /*0c30*/ 	.word	0x00018300


	//   ....[55]....
        /*0c34*/ 	.word	0x000183a0


	//   ....[56]....
        /*0c38*/ 	.word	0x000197c0


	//   ....[57]....
        /*0c3c*/ 	.word	0x000197d0


	//   ....[58]....
        /*0c40*/ 	.word	0x00019800


	//   ....[59]....
        /*0c44*/ 	.word	0x00019810


	//   ....[60]....
        /*0c48*/ 	.word	0x0001ae80


	//   ....[61]....
        /*0c4c*/ 	.word	0x0001aeb0


	//   ....[62]....
        /*0c50*/ 	.word	0x0001aee0


	//   ....[63]....
        /*0c54*/ 	.word	0x0001af10


	//   ....[64]....
        /*0c58*/ 	.word	0x0001af40


	//   ....[65]....
        /*0c5c*/ 	.word	0x0001af70


	//   ....[66]....
        /*0c60*/ 	.word	0x0001afa0


	//   ....[67]....
        /*0c64*/ 	.word	0x0001afd0


	//   ....[68]....
        /*0c68*/ 	.word	0x0001b000


	//   ....[69]....
        /*0c6c*/ 	.word	0x0001b030


	//   ....[70]....
        /*0c70*/ 	.word	0x0001b060


	//   ....[71]....
        /*0c74*/ 	.word	0x0001b090


	//   ....[72]....
        /*0c78*/ 	.word	0x0001b0c0


	//   ....[73]....
        /*0c7c*/ 	.word	0x0001b0f0


	//   ....[74]....
        /*0c80*/ 	.word	0x0001b120


	//   ....[75]....
        /*0c84*/ 	.word	0x0001b150


	//   ....[76]....
        /*0c88*/ 	.word	0x0001b180


	//   ....[77]....
        /*0c8c*/ 	.word	0x0001b1b0


	//   ....[78]....
        /*0c90*/ 	.word	0x0001b1e0


	//   ....[79]....
        /*0c94*/ 	.word	0x0001b210


	//   ....[80]....
        /*0c98*/ 	.word	0x0001b240


	//   ....[81]....
        /*0c9c*/ 	.word	0x0001b270


	//   ....[82]....
        /*0ca0*/ 	.word	0x0001b2a0


	//   ....[83]....
        /*0ca4*/ 	.word	0x0001b2d0


	//   ....[84]....
        /*0ca8*/ 	.word	0x0001b300


	//   ....[85]....
        /*0cac*/ 	.word	0x0001b330


	//   ....[86]....
        /*0cb0*/ 	.word	0x0001b360


	//   ....[87]....
        /*0cb4*/ 	.word	0x0001b390


	//   ....[88]....
        /*0cb8*/ 	.word	0x0001b3c0


	//   ....[89]....
        /*0cbc*/ 	.word	0x0001b3f0


	//   ....[90]....
        /*0cc0*/ 	.word	0x0001b420


	//   ....[91]....
        /*0cc4*/ 	.word	0x0001b450


	//   ....[92]....
        /*0cc8*/ 	.word	0x0001b480


	//   ....[93]....
        /*0ccc*/ 	.word	0x0001b4b0


	//   ....[94]....
        /*0cd0*/ 	.word	0x0001b4e0


	//   ....[95]....
        /*0cd4*/ 	.word	0x0001b510


	//   ....[96]....
        /*0cd8*/ 	.word	0x0001b540


	//   ....[97]....
        /*0cdc*/ 	.word	0x0001b570


	//   ....[98]....
        /*0ce0*/ 	.word	0x0001b5a0


	//   ....[99]....
        /*0ce4*/ 	.word	0x0001b5d0


	//   ....[100]....
        /*0ce8*/ 	.word	0x0001b600


	//   ....[101]....
        /*0cec*/ 	.word	0x0001b620


	//   ....[102]....
        /*0cf0*/ 	.word	0x0001b630


	//   ....[103]....
        /*0cf4*/ 	.word	0x0001b640


	//   ....[104]....
        /*0cf8*/ 	.word	0x0001b650


	//   ....[105]....
        /*0cfc*/ 	.word	0x0001b660


	//   ....[106]....
        /*0d00*/ 	.word	0x0001b670


	//   ....[107]....
        /*0d04*/ 	.word	0x0001b680


	//   ....[108]....
        /*0d08*/ 	.word	0x0001b690


	//   ....[109]....
        /*0d0c*/ 	.word	0x0001b6a0


	//   ....[110]....
        /*0d10*/ 	.word	0x0001b6d0


	//   ....[111]....
        /*0d14*/ 	.word	0x0001b6e0


	//   ....[112]....
        /*0d18*/ 	.word	0x0001b6f0


	//   ....[113]....
        /*0d1c*/ 	.word	0x0001b700


	//   ....[114]....
        /*0d20*/ 	.word	0x0001b710


	//   ....[115]....
        /*0d24*/ 	.word	0x0001b720


	//   ....[116]....
        /*0d28*/ 	.word	0x0001b730


	//   ....[117]....
        /*0d2c*/ 	.word	0x0001b740


	//   ....[118]....
        /*0d30*/ 	.word	0x0001b750


	//   ....[119]....
        /*0d34*/ 	.word	0x0001b760


	//   ....[120]....
        /*0d38*/ 	.word	0x0001b770


	//   ....[121]....
        /*0d3c*/ 	.word	0x0001b780


	//   ....[122]....
        /*0d40*/ 	.word	0x0001b790


	//   ....[123]....
        /*0d44*/ 	.word	0x0001b7a0


	//   ....[124]....
        /*0d48*/ 	.word	0x0001c2d0


	//   ....[125]....
        /*0d4c*/ 	.word	0x0001c310


	//   ....[126]....
        /*0d50*/ 	.word	0x0001c350


	//   ....[127]....
        /*0d54*/ 	.word	0x0001c380


	//   ....[128]....
        /*0d58*/ 	.word	0x0001cb20


	//   ....[129]....
        /*0d5c*/ 	.word	0x0001cb40


	//   ....[130]....
        /*0d60*/ 	.word	0x0001ccc0


	//   ....[131]....
        /*0d64*/ 	.word	0x0001cce0


	//   ....[132]....
        /*0d68*/ 	.word	0x0001ce20


	//   ....[133]....
        /*0d6c*/ 	.word	0x0001ce40


	//   ....[134]....
        /*0d70*/ 	.word	0x0001cf90


	//   ....[135]....
        /*0d74*/ 	.word	0x0001cfb0


	//   ....[136]....
        /*0d78*/ 	.word	0x0001d910


	//   ....[137]....
        /*0d7c*/ 	.word	0x0001d920


	//   ....[138]....
        /*0d80*/ 	.word	0x0001dab0


	//   ....[139]....
        /*0d84*/ 	.word	0x0001dac0


	//   ....[140]....
        /*0d88*/ 	.word	0x0001dc50


	//   ....[141]....
        /*0d8c*/ 	.word	0x0001dc60


	//   ....[142]....
        /*0d90*/ 	.word	0x0001ddf0


	//   ....[143]....
        /*0d94*/ 	.word	0x0001de00


	//   ....[144]....
        /*0d98*/ 	.word	0x0001dfe0


	//   ....[145]....
        /*0d9c*/ 	.word	0x0001e190


	//   ....[146]....
        /*0da0*/ 	.word	0x0001e1c0


	//   ....[147]....
        /*0da4*/ 	.word	0x0001e1f0


	//   ....[148]....
        /*0da8*/ 	.word	0x0001e220


	//   ....[149]....
        /*0dac*/ 	.word	0x0001e250


	//   ....[150]....
        /*0db0*/ 	.word	0x0001e280


	//   ....[151]....
        /*0db4*/ 	.word	0x0001e3f0


	//   ....[152]....
        /*0db8*/ 	.word	0x0001e420


	//   ....[153]....
        /*0dbc*/ 	.word	0x0001e450


	//   ....[154]....
        /*0dc0*/ 	.word	0x0001e480


	//   ....[155]....
        /*0dc4*/ 	.word	0x0001e4b0


	//   ....[156]....
        /*0dc8*/ 	.word	0x0001e4e0


	//   ....[157]....
        /*0dcc*/ 	.word	0x0001e570


	//   ....[158]....
        /*0dd0*/ 	.word	0x0001e5a0


	//   ....[159]....
        /*0dd4*/ 	.word	0x0001e620


	//   ....[160]....
        /*0dd8*/ 	.word	0x0001f2f0


	//   ....[161]....
        /*0ddc*/ 	.word	0x00020f70


	//   ....[162]....
        /*0de0*/ 	.word	0x00020fa0


	//   ....[163]....
        /*0de4*/ 	.word	0x000210c0


	//   ....[164]....
        /*0de8*/ 	.word	0x000210d0


	//   ....[165]....
        /*0dec*/ 	.word	0x00021140


	//   ....[166]....
        /*0df0*/ 	.word	0x00021150


	//   ....[167]....
        /*0df4*/ 	.word	0x000211c0


	//   ....[168]....
        /*0df8*/ 	.word	0x000211d0


	//   ....[169]....
        /*0dfc*/ 	.word	0x00021240


	//   ....[170]....
        /*0e00*/ 	.word	0x00021250


	//   ....[171]....
        /*0e04*/ 	.word	0x000212c0


	//   ....[172]....
        /*0e08*/ 	.word	0x000212d0


	//   ....[173]....
        /*0e0c*/ 	.word	0x00021340


	//   ....[174]....
        /*0e10*/ 	.word	0x00021350


	//   ....[175]....
        /*0e14*/ 	.word	0x00021360


	//   ....[176]....
        /*0e18*/ 	.word	0x00021370


	//   ....[177]....
        /*0e1c*/ 	.word	0x00021770


	//   ....[178]....
        /*0e20*/ 	.word	0x000217a0


	//   ....[179]....
        /*0e24*/ 	.word	0x000218c0


	//   ....[180]....
        /*0e28*/ 	.word	0x000218d0


	//   ....[181]....
        /*0e2c*/ 	.word	0x00021960


	//   ....[182]....
        /*0e30*/ 	.word	0x00021970


	//   ....[183]....
        /*0e34*/ 	.word	0x00021a00


	//   ....[184]....
        /*0e38*/ 	.word	0x00021a10


	//   ....[185]....
        /*0e3c*/ 	.word	0x00021a90


	//   ....[186]....
        /*0e40*/ 	.word	0x00021aa0


	//   ....[187]....
        /*0e44*/ 	.word	0x00021b20


	//   ....[188]....
        /*0e48*/ 	.word	0x00021b30


	//   ....[189]....
        /*0e4c*/ 	.word	0x00021bb0


	//   ....[190]....
        /*0e50*/ 	.word	0x00021bc0


	//   ....[191]....
        /*0e54*/ 	.word	0x00021bd0


	//   ....[192]....
        /*0e58*/ 	.word	0x00021be0


	//   ....[193]....
        /*0e5c*/ 	.word	0x00022370


	//   ....[194]....
        /*0e60*/ 	.word	0x000223a0


	//   ....[195]....
        /*0e64*/ 	.word	0x00022450


	//   ....[196]....
        /*0e68*/ 	.word	0x00022470


	//   ....[197]....
        /*0e6c*/ 	.word	0x00022500


	//   ....[198]....
        /*0e70*/ 	.word	0x00022520


	//   ....[199]....
        /*0e74*/ 	.word	0x000225b0


	//   ....[200]....
        /*0e78*/ 	.word	0x000225d0


	//   ....[201]....
        /*0e7c*/ 	.word	0x00022660


	//   ....[202]....
        /*0e80*/ 	.word	0x00022680


	//   ....[203]....
        /*0e84*/ 	.word	0x00022710


	//   ....[204]....
        /*0e88*/ 	.word	0x00022730


	//   ....[205]....
        /*0e8c*/ 	.word	0x000227c0


	//   ....[206]....
        /*0e90*/ 	.word	0x000227e0


	//   ....[207]....
        /*0e94*/ 	.word	0x000227f0


	//   ....[208]....
        /*0e98*/ 	.word	0x00022800


	//   ....[209]....
        /*0e9c*/ 	.word	0x00022f70


	//   ....[210]....
        /*0ea0*/ 	.word	0x00022f90


	//   ....[211]....
        /*0ea4*/ 	.word	0x00022ff0


	//   ....[212]....
        /*0ea8*/ 	.word	0x00023000


	//   ....[213]....
        /*0eac*/ 	.word	0x00023050


	//   ....[214]....
        /*0eb0*/ 	.word	0x00023060


	//   ....[215]....
        /*0eb4*/ 	.word	0x000230b0


	//   ....[216]....
        /*0eb8*/ 	.word	0x000230c0


	//   ....[217]....
        /*0ebc*/ 	.word	0x00023110


	//   ....[218]....
        /*0ec0*/ 	.word	0x00023120


	//   ....[219]....
        /*0ec4*/ 	.word	0x00023170


	//   ....[220]....
        /*0ec8*/ 	.word	0x00023180


	//   ....[221]....
        /*0ecc*/ 	.word	0x000231d0


	//   ....[222]....
        /*0ed0*/ 	.word	0x000231e0


	//   ....[223]....
        /*0ed4*/ 	.word	0x000231f0


	//   ....[224]....
        /*0ed8*/ 	.word	0x00023240


	//   ....[225]....
        /*0edc*/ 	.word	0x00023570


	//   ....[226]....
        /*0ee0*/ 	.word	0x00023580


	//   ....[227]....
        /*0ee4*/ 	.word	0x000235e0


	//   ....[228]....
        /*0ee8*/ 	.word	0x000235f0


	//   ....[229]....
        /*0eec*/ 	.word	0x00023640


	//   ....[230]....
        /*0ef0*/ 	.word	0x00023650


	//   ....[231]....
        /*0ef4*/ 	.word	0x000236a0


	//   ....[232]....
        /*0ef8*/ 	.word	0x000236b0


	//   ....[233]....
        /*0efc*/ 	.word	0x00023700


	//   ....[234]....
        /*0f00*/ 	.word	0x00023710


	//   ....[235]....
        /*0f04*/ 	.word	0x00023760


	//   ....[236]....
        /*0f08*/ 	.word	0x00023770


	//   ....[237]....
        /*0f0c*/ 	.word	0x000237c0


	//   ....[238]....
        /*0f10*/ 	.word	0x000237d0


	//   ....[239]....
        /*0f14*/ 	.word	0x000237e0


	//   ....[240]....
        /*0f18*/ 	.word	0x00023830


	//   ....[241]....
        /*0f1c*/ 	.word	0x000252d0


	//   ....[242]....
        /*0f20*/ 	.word	0x00025300


	//   ....[243]....
        /*0f24*/ 	.word	0x00025340


	//   ....[244]....
        /*0f28*/ 	.word	0x00025370


	//   ....[245]....
        /*0f2c*/ 	.word	0x000253a0


	//   ....[246]....
        /*0f30*/ 	.word	0x000253d0


	//   ....[247]....
        /*0f34*/ 	.word	0x00025400


	//   ....[248]....
        /*0f38*/ 	.word	0x00025430


	//   ....[249]....
        /*0f3c*/ 	.word	0x000255b0


	//   ....[250]....
        /*0f40*/ 	.word	0x000255e0


	//   ....[251]....
        /*0f44*/ 	.word	0x00025610


	//   ....[252]....
        /*0f48*/ 	.word	0x00025640


	//   ....[253]....
        /*0f4c*/ 	.word	0x00025670


	//   ....[254]....
        /*0f50*/ 	.word	0x000256a0


	//   ....[255]....
        /*0f54*/ 	.word	0x00025760


	//   ....[0]....
        /*0f58*/ 	.word	0x00025780


	//   ....[1]....
        /*0f5c*/ 	.word	0x000257f0


	//   ....[2]....
        /*0f60*/ 	.word	0x00025c80


	//   ....[3]....
        /*0f64*/ 	.word	0x00026040


	//   ....[4]....
        /*0f68*/ 	.word	0x000260d0


	//   ....[5]....
        /*0f6c*/ 	.word	0x00026170


	//   ....[6]....
        /*0f70*/ 	.word	0x00026200


	//   ....[7]....
        /*0f74*/ 	.word	0x000262a0


	//   ....[8]....
        /*0f78*/ 	.word	0x00026330


	//   ....[9]....
        /*0f7c*/ 	.word	0x000263d0


	//   ....[10]....
        /*0f80*/ 	.word	0x00026460


	//   ....[11]....
        /*0f84*/ 	.word	0x00026550


	//   ....[12]....
        /*0f88*/ 	.word	0x000265e0


	//   ....[13]....
        /*0f8c*/ 	.word	0x00026680


	//   ....[14]....
        /*0f90*/ 	.word	0x00026710


	//   ....[15]....
        /*0f94*/ 	.word	0x000267b0


	//   ....[16]....
        /*0f98*/ 	.word	0x00026840


	//   ....[17]....
        /*0f9c*/ 	.word	0x000268e0


	//   ....[18]....
        /*0fa0*/ 	.word	0x00026970


	//   ....[19]....
        /*0fa4*/ 	.word	0x00026a60


	//   ....[20]....
        /*0fa8*/ 	.word	0x00026af0


	//   ....[21]....
        /*0fac*/ 	.word	0x00026b80


	//   ....[22]....
        /*0fb0*/ 	.word	0x00026c10


	//   ....[23]....
        /*0fb4*/ 	.word	0x00026ca0


	//   ....[24]....
        /*0fb8*/ 	.word	0x00026d30


	//   ....[25]....
        /*0fbc*/ 	.word	0x00026dc0


	//   ....[26]....
        /*0fc0*/ 	.word	0x00026e50


	//   ....[27]....
        /*0fc4*/ 	.word	0x00026f20


	//   ....[28]....
        /*0fc8*/ 	.word	0x00026fc0


	//   ....[29]....
        /*0fcc*/ 	.word	0x00027050


	//   ....[30]....
        /*0fd0*/ 	.word	0x000270a0


	//   ....[31]....
        /*0fd4*/ 	.word	0x000270f0


	//   ....[32]....
        /*0fd8*/ 	.word	0x000271d0


	//   ....[33]....
        /*0fdc*/ 	.word	0x00027260


	//   ....[34]....
        /*0fe0*/ 	.word	0x000272b0


	//   ....[35]....
        /*0fe4*/ 	.word	0x00027300


	//   ....[36]....
        /*0fe8*/ 	.word	0x00027600


	//   ....[37]....
        /*0fec*/ 	.word	0x00027720


	//   ....[38]....
        /*0ff0*/ 	.word	0x00027840


	//   ....[39]....
        /*0ff4*/ 	.word	0x00027960


	//   ....[40]....
        /*0ff8*/ 	.word	0x00027a80


	//   ....[41]....
        /*0ffc*/ 	.word	0x00027af0


	//   ....[42]....
        /*1000*/ 	.word	0x00027b50


	//   ....[43]....
        /*1004*/ 	.word	0x00027bb0


	//   ....[44]....
        /*1008*/ 	.word	0x00027c10


	//   ....[45]....
        /*100c*/ 	.word	0x00027c90


	//   ....[46]....
        /*1010*/ 	.word	0x00027cf0


	//   ....[47]....
        /*1014*/ 	.word	0x00027d60


	//   ....[48]....
        /*1018*/ 	.word	0x00027dc0


	//   ....[49]....
        /*101c*/ 	.word	0x00027e30


	//   ....[50]....
        /*1020*/ 	.word	0x00027e90


	//   ....[51]....
        /*1024*/ 	.word	0x00027f00


	//   ....[52]....
        /*1028*/ 	.word	0x00027f60


	//   ....[53]....
        /*102c*/ 	.word	0x00027fe0


	//   ....[54]....
        /*1030*/ 	.word	0x00028040


	//   ....[55]....
        /*1034*/ 	.word	0x000280d0


	//   ....[56]....
        /*1038*/ 	.word	0x00028130


	//   ....[57]....
        /*103c*/ 	.word	0x00028190


	//   ....[58]....
        /*1040*/ 	.word	0x000281f0


	//   ....[59]....
        /*1044*/ 	.word	0x00028260


	//   ....[60]....
        /*1048*/ 	.word	0x000282c0


	//   ....[61]....
        /*104c*/ 	.word	0x00028330


	//   ....[62]....
        /*1050*/ 	.word	0x00028390


	//   ....[63]....
        /*1054*/ 	.word	0x00028400


	//   ....[64]....
        /*1058*/ 	.word	0x00028460


	//   ....[65]....
        /*105c*/ 	.word	0x000284d0


	//   ....[66]....
        /*1060*/ 	.word	0x00028530


	//   ....[67]....
        /*1064*/ 	.word	0x000285a0


	//   ....[68]....
        /*1068*/ 	.word	0x00028600


	//   ....[69]....
        /*106c*/ 	.word	0x00028670


	//   ....[70]....
        /*1070*/ 	.word	0x000286d0


	//   ....[71]....
        /*1074*/ 	.word	0x00028730


	//   ....[72]....
        /*1078*/ 	.word	0x00028790


	//   ....[73]....
        /*107c*/ 	.word	0x000287f0


	//   ....[74]....
        /*1080*/ 	.word	0x00028850


	//   ....[75]....
        /*1084*/ 	.word	0x000288b0


	//   ....[76]....
        /*1088*/ 	.word	0x00028910


	//   ....[77]....
        /*108c*/ 	.word	0x00028980


	//   ....[78]....
        /*1090*/ 	.word	0x000289e0


	//   ....[79]....
        /*1094*/ 	.word	0x00028a60


	//   ....[80]....
        /*1098*/ 	.word	0x00028ac0


	//   ....[81]....
        /*109c*/ 	.word	0x00028b20


	//   ....[82]....
        /*10a0*/ 	.word	0x00028b80


	//   ....[83]....
        /*10a4*/ 	.word	0x00028c00


	//   ....[84]....
        /*10a8*/ 	.word	0x00028c60


	//   ....[85]....
        /*10ac*/ 	.word	0x00028cc0


	//   ....[86]....
        /*10b0*/ 	.word	0x00028d20


	//   ....[87]....
        /*10b4*/ 	.word	0x00028d80


	//   ....[88]....
        /*10b8*/ 	.word	0x00028de0


	//   ....[89]....
        /*10bc*/ 	.word	0x00028e40


	//   ....[90]....
        /*10c0*/ 	.word	0x00028ea0


	//   ....[91]....
        /*10c4*/ 	.word	0x00028f00


	//   ....[92]....
        /*10c8*/ 	.word	0x00028f60


	//   ....[93]....
        /*10cc*/ 	.word	0x00028fc0


	//   ....[94]....
        /*10d0*/ 	.word	0x00029020


	//   ....[95]....
        /*10d4*/ 	.word	0x00029080


	//   ....[96]....
        /*10d8*/ 	.word	0x000290e0


	//   ....[97]....
        /*10dc*/ 	.word	0x00029140


	//   ....[98]....
        /*10e0*/ 	.word	0x000291f0


	//   ....[99]....
        /*10e4*/ 	.word	0x000292a0


	//   ....[100]....
        /*10e8*/ 	.word	0x00029510


	//   ....[101]....
        /*10ec*/ 	.word	0x00029560


	//   ....[102]....
        /*10f0*/ 	.word	0x000295f0


	//   ....[103]....
        /*10f4*/ 	.word	0x00029680


	//   ....[104]....
        /*10f8*/ 	.word	0x00029710


	//   ....[105]....
        /*10fc*/ 	.word	0x000297a0


	//   ....[106]....
        /*1100*/ 	.word	0x00029830


	//   ....[107]....
        /*1104*/ 	.word	0x000298c0


	//   ....[108]....
        /*1108*/ 	.word	0x00029980


	//   ....[109]....
        /*110c*/ 	.word	0x00029c60


	//   ....[110]....
        /*1110*/ 	.word	0x00029d50


	//   ....[111]....
        /*1114*/ 	.word	0x00029e00


	//   ....[112]....
        /*1118*/ 	.word	0x00029f40


	//   ....[113]....
        /*111c*/ 	.word	0x00029ff0


	//   ....[114]....
        /*1120*/ 	.word	0x0002a050


	//   ....[115]....
        /*1124*/ 	.word	0x0002a130


	//   ....[116]....
        /*1128*/ 	.word	0x0002a190


	//   ....[117]....
        /*112c*/ 	.word	0x0002a270


	//   ....[118]....
        /*1130*/ 	.word	0x0002a2d0


	//   ....[119]....
        /*1134*/ 	.word	0x0002a3b0


	//   ....[120]....
        /*1138*/ 	.word	0x0002a410


	//   ....[121]....
        /*113c*/ 	.word	0x0002a4f0


	//   ....[122]....
        /*1140*/ 	.word	0x0002a550


	//   ....[123]....
        /*1144*/ 	.word	0x0002a630


	//   ....[124]....
        /*1148*/ 	.word	0x0002a690


	//   ....[125]....
        /*114c*/ 	.word	0x0002a760


	//   ....[126]....
        /*1150*/ 	.word	0x0002a8f0


	//   ....[127]....
        /*1154*/ 	.word	0x0002a980


	//   ....[128]....
        /*1158*/ 	.word	0x0002aaa0


	//   ....[129]....
        /*115c*/ 	.word	0x0002aaf0


	//   ....[130]....
        /*1160*/ 	.word	0x0002ac10


	//   ....[131]....
        /*1164*/ 	.word	0x0002ac60


	//   ....[132]....
        /*1168*/ 	.word	0x0002ad80


	//   ....[133]....
        /*116c*/ 	.word	0x0002add0


	//   ....[134]....
        /*1170*/ 	.word	0x0002aed0


	//   ....[135]....
        /*1174*/ 	.word	0x0002af70


	//   ....[136]....
        /*1178*/ 	.word	0x0002afd0


	//   ....[137]....
        /*117c*/ 	.word	0x0002b0c0


	//   ....[138]....
        /*1180*/ 	.word	0x0002b120


	//   ....[139]....
        /*1184*/ 	.word	0x0002b210


	//   ....[140]....
        /*1188*/ 	.word	0x0002b270


	//   ....[141]....
        /*118c*/ 	.word	0x0002b310


	//   ....[142]....
        /*1190*/ 	.word	0x0002b420


	//   ....[143]....
        /*1194*/ 	.word	0x0002b480


	//   ....[144]....
        /*1198*/ 	.word	0x0002b4e0


	//   ....[145]....
        /*119c*/ 	.word	0x0002b5f0


	//   ....[146]....
        /*11a0*/ 	.word	0x0002b650


	//   ....[147]....
        /*11a4*/ 	.word	0x0002b760


	//   ....[148]....
        /*11a8*/ 	.word	0x0002b7c0


	//   ....[149]....
        /*11ac*/ 	.word	0x0002b8d0


	//   ....[150]....
        /*11b0*/ 	.word	0x0002b930


	//   ....[151]....
        /*11b4*/ 	.word	0x0002ba40


	//   ....[152]....
        /*11b8*/ 	.word	0x0002baa0


	//   ....[153]....
        /*11bc*/ 	.word	0x0002bbb0


	//   ....[154]....
        /*11c0*/ 	.word	0x0002bc10


	//   ....[155]....
        /*11c4*/ 	.word	0x0002bd10


	//   ....[156]....
        /*11c8*/ 	.word	0x0002bd70


	//   ....[157]....
        /*11cc*/ 	.word	0x0002be10


	//   ....[158]....
        /*11d0*/ 	.word	0x0002bfa0


	//   ....[159]....
        /*11d4*/ 	.word	0x0002c040


	//   ....[160]....
        /*11d8*/ 	.word	0x0002c0a0


	//   ....[161]....
        /*11dc*/ 	.word	0x0002c160


	//   ....[162]....
        /*11e0*/ 	.word	0x0002c1c0


	//   ....[163]....
        /*11e4*/ 	.word	0x0002c280


	//   ....[164]....
        /*11e8*/ 	.word	0x0002c2e0


	//   ....[165]....
        /*11ec*/ 	.word	0x0002c3a0


	//   ....[166]....
        /*11f0*/ 	.word	0x0002c400


	//   ....[167]....
        /*11f4*/ 	.word	0x0002c4c0


	//   ....[168]....
        /*11f8*/ 	.word	0x0002c520


	//   ....[169]....
        /*11fc*/ 	.word	0x0002c5e0


	//   ....[170]....
        /*1200*/ 	.word	0x0002c640


	//   ....[171]....
        /*1204*/ 	.word	0x0002c700


	//   ....[172]....
        /*1208*/ 	.word	0x0002c760


	//   ....[173]....
        /*120c*/ 	.word	0x0002c820


	//   ....[174]....
        /*1210*/ 	.word	0x0002c910


	//   ....[175]....
        /*1214*/ 	.word	0x0002c9a0


	//   ....[176]....
        /*1218*/ 	.word	0x0002ca00


	//   ....[177]....
        /*121c*/ 	.word	0x0002cac0


	//   ....[178]....
        /*1220*/ 	.word	0x0002cb20


	//   ....[179]....
        /*1224*/ 	.word	0x0002cbe0


	//   ....[180]....
        /*1228*/ 	.word	0x0002cc40


	//   ....[181]....
        /*122c*/ 	.word	0x0002cd00


	//   ....[182]....
        /*1230*/ 	.word	0x0002cd60


	//   ....[183]....
        /*1234*/ 	.word	0x0002ce20


	//   ....[184]....
        /*1238*/ 	.word	0x0002ce80


	//   ....[185]....
        /*123c*/ 	.word	0x0002cf40


	//   ....[186]....
        /*1240*/ 	.word	0x0002cfa0


	//   ....[187]....
        /*1244*/ 	.word	0x0002d060


	//   ....[188]....
        /*1248*/ 	.word	0x0002d0c0


	//   ....[189]....
        /*124c*/ 	.word	0x0002d180


	//   ....[190]....
        /*1250*/ 	.word	0x0002d360


	//   ....[191]....
        /*1254*/ 	.word	0x0002d400


	//   ....[192]....
        /*1258*/ 	.word	0x0002d520


	//   ....[193]....
        /*125c*/ 	.word	0x0002d590


	//   ....[194]....
        /*1260*/ 	.word	0x0002d600


	//   ....[195]....
        /*1264*/ 	.word	0x0002d670


	//   ....[196]....
        /*1268*/ 	.word	0x0002d6e0


	//   ....[197]....
        /*126c*/ 	.word	0x0002d760


	//   ....[198]....
        /*1270*/ 	.word	0x0002d7f0


	//   ....[199]....
        /*1274*/ 	.word	0x0002d880


	//   ....[200]....
        /*1278*/ 	.word	0x0002d8f0


	//   ....[201]....
        /*127c*/ 	.word	0x0002d960


	//   ....[202]....
        /*1280*/ 	.word	0x0002d9d0


	//   ....[203]....
        /*1284*/ 	.word	0x0002da50


	//   ....[204]....
        /*1288*/ 	.word	0x0002dac0


	//   ....[205]....
        /*128c*/ 	.word	0x0002db60


	//   ....[206]....
        /*1290*/ 	.word	0x0002dbf0


	//   ....[207]....
        /*1294*/ 	.word	0x0002dd10


	//----- nvinfo : EIATTR_REG_RECONFIG
	.align		4
.L_398:
        /*1298*/ 	.byte	0x01, 0x54
	.zero		2


	//----- nvinfo : EIATTR_SYSCALL_OFFSETS
	.align		4
        /*129c*/ 	.byte	0x04, 0x46
        /*129e*/ 	.short	(.L_400 - .L_399)


	//   ....[0]....
.L_399:
        /*12a0*/ 	.word	0x000017c0


	//   ....[1]....
        /*12a4*/ 	.word	0x00001910


	//   ....[2]....
        /*12a8*/ 	.word	0x0000c740


	//   ....[3]....
        /*12ac*/ 	.word	0x0000ccf0


	//   ....[4]....
        /*12b0*/ 	.word	0x00020540


	//   ....[5]....
        /*12b4*/ 	.word	0x000206b0


	//   ....[6]....
        /*12b8*/ 	.word	0x00020800


	//   ....[7]....
        /*12bc*/ 	.word	0x00020940


	//   ....[8]....
        /*12c0*/ 	.word	0x00021ff0


	//----- nvinfo : EIATTR_MBARRIER_INSTR_OFFSETS
	.align		4
.L_400:
        /*12c4*/ 	.byte	0x04, 0x39
        /*12c6*/ 	.short	(.L_402 - .L_401)


	//   ....[0]....
.L_401:
        /*12c8*/ 	.word	0x00000270
        /*12cc*/ 	.word	0x000000ff
        /*12d0*/ 	.word	0x00038800
        /*12d4*/ 	.short	0x0100
        /*12d6*/ 	.byte	0x08
	.zero		1


	//   ....[1]....
        /*12d8*/ 	.word	0x00000280
        /*12dc*/ 	.word	0x000000ff
        /*12e0*/ 	.word	0x00038820
        /*12e4*/ 	.short	0x0100
        /*12e6*/ 	.byte	0x08
	.zero		1


	//   ....[2]....
        /*12e8*/ 	.word	0x00000370
        /*12ec*/ 	.word	0x000000ff
        /*12f0*/ 	.word	0x00038830
        /*12f4*/ 	.short	0x0100
        /*12f6*/ 	.byte	0x08
	.zero		1


	//   ....[3]....
        /*12f8*/ 	.word	0x00000380
        /*12fc*/ 	.word	0x000000ff
        /*1300*/ 	.word	0x00038840
        /*1304*/ 	.short	0x0100
        /*1306*/ 	.byte	0x08
	.zero		1


	//   ....[4]....
        /*1308*/ 	.word	0x00000390
        /*130c*/ 	.word	0x000000ff
        /*1310*/ 	.word	0x00038838
        /*1314*/ 	.short	0x0100
        /*1316*/ 	.byte	0x08
	.zero		1


	//   ....[5]....
        /*1318*/ 	.word	0x000003a0
        /*131c*/ 	.word	0x000000ff
        /*1320*/ 	.word	0x00038848
        /*1324*/ 	.short	0x0100
        /*1326*/ 	.byte	0x08
	.zero		1


	//   ....[6]....
        /*1328*/ 	.word	0x000004d0
        /*132c*/ 	.word	0x000000ff
        /*1330*/ 	.word	0x00038850
        /*1334*/ 	.short	0x0100
        /*1336*/ 	.byte	0x08
	.zero		1


	//   ....[7]....
        /*1338*/ 	.word	0x000004e0
        /*133c*/ 	.word	0x000000ff
        /*1340*/ 	.word	0x00038860
        /*1344*/ 	.short	0x0100
        /*1346*/ 	.byte	0x08
	.zero		1


	//   ....[8]....
        /*1348*/ 	.word	0x000004f0
        /*134c*/ 	.word	0x000000ff
        /*1350*/ 	.word	0x00038858
        /*1354*/ 	.short	0x0100
        /*1356*/ 	.byte	0x08
	.zero		1


	//   ....[9]....
        /*1358*/ 	.word	0x00000500
        /*135c*/ 	.word	0x000000ff
        /*1360*/ 	.word	0x00038868
        /*1364*/ 	.short	0x0100
        /*1366*/ 	.byte	0x08
	.zero		1


	//   ....[10]....
        /*1368*/ 	.word	0x000005f0
        /*136c*/ 	.word	0x000000ff
        /*1370*/ 	.word	0x00038870
        /*1374*/ 	.short	0x0100
        /*1376*/ 	.byte	0x06
	.zero		1


	//   ....[11]....
        /*1378*/ 	.word	0x00000600
        /*137c*/ 	.word	0x000000ff
        /*1380*/ 	.word	0x00038880
        /*1384*/ 	.short	0x0100
        /*1386*/ 	.byte	0x06
	.zero		1


	//   ....[12]....
        /*1388*/ 	.word	0x00000610
        /*138c*/ 	.word	0x000000ff
        /*1390*/ 	.word	0x00038878
        /*1394*/ 	.short	0x0100
        /*1396*/ 	.byte	0x06
	.zero		1


	//   ....[13]....
        /*1398*/ 	.word	0x00000620
        /*139c*/ 	.word	0x000000ff
        /*13a0*/ 	.word	0x00038888
        /*13a4*/ 	.short	0x0100
        /*13a6*/ 	.byte	0x06
	.zero		1


	//   ....[14]....
        /*13a8*/ 	.word	0x00000750
        /*13ac*/ 	.word	0x000000ff
        /*13b0*/ 	.word	0x00038890
        /*13b4*/ 	.short	0x0100
        /*13b6*/ 	.byte	0x08
	.zero		1


	//   ....[15]....
        /*13b8*/ 	.word	0x00000760
        /*13bc*/ 	.word	0x000000ff
        /*13c0*/ 	.word	0x000388a0
        /*13c4*/ 	.short	0x0100
        /*13c6*/ 	.byte	0x08
	.zero		1


	//   ....[16]....
        /*13c8*/ 	.word	0x00000770
        /*13cc*/ 	.word	0x000000ff
        /*13d0*/ 	.word	0x00038898
        /*13d4*/ 	.short	0x0100
        /*13d6*/ 	.byte	0x08
	.zero		1


	//   ....[17]....
        /*13d8*/ 	.word	0x00000780
        /*13dc*/ 	.word	0x000000ff
        /*13e0*/ 	.word	0x000388a8
        /*13e4*/ 	.short	0x0100
        /*13e6*/ 	.byte	0x08
	.zero		1


	//   ....[18]....
        /*13e8*/ 	.word	0x000008c0
        /*13ec*/ 	.word	0x000000ff
        /*13f0*/ 	.word	0x000388b0
        /*13f4*/ 	.short	0x0100
        /*13f6*/ 	.byte	0x08
	.zero		1


	//   ....[19]....
        /*13f8*/ 	.word	0x000008d0
        /*13fc*/ 	.word	0x000000ff
        /*1400*/ 	.word	0x000388c0
        /*1404*/ 	.short	0x0100
        /*1406*/ 	.byte	0x08
	.zero		1


	//   ....[20]....
        /*1408*/ 	.word	0x000008e0
        /*140c*/ 	.word	0x000000ff
        /*1410*/ 	.word	0x000388b8
        /*1414*/ 	.short	0x0100
        /*1416*/ 	.byte	0x08
	.zero		1


	//   ....[21]....
        /*1418*/ 	.word	0x000008f0
        /*141c*/ 	.word	0x000000ff
        /*1420*/ 	.word	0x000388c8
        /*1424*/ 	.short	0x0100
        /*1426*/ 	.byte	0x08
	.zero		1


	//   ....[22]....
        /*1428*/ 	.word	0x00002d30
        /*142c*/ 	.word	0x00000050
        /*1430*/ 	.word	0x00038890
        /*1434*/ 	.short	0x010a
        /*1436*/ 	.byte	0x3f
	.zero		1


	//   ....[23]....
        /*1438*/ 	.word	0x000070c0
        /*143c*/ 	.word	0x00000050
        /*1440*/ 	.word	0x00038890
        /*1444*/ 	.short	0x010a
        /*1446*/ 	.byte	0x3f
	.zero		1


	//   ....[24]....
        /*1448*/ 	.word	0x0000b210
        /*144c*/ 	.word	0x00000050
        /*1450*/ 	.word	0x00038890
        /*1454*/ 	.short	0x010a
        /*1456*/ 	.byte	0x3f
	.zero		1


	//   ....[25]....
        /*1458*/ 	.word	0x0000b910
        /*145c*/ 	.word	0x0000000b
        /*1460*/ 	.word	0x00000000
        /*1464*/ 	.short	0x0101
        /*1466*/ 	.byte	0x3f
	.zero		1


	//   ....[26]....
        /*1468*/ 	.word	0x0000b950
        /*146c*/ 	.word	0x00000050
        /*1470*/ 	.word	0x000388b0
        /*1474*/ 	.short	0x010a
        /*1476*/ 	.byte	0x3f
	.zero		1


	//   ....[27]....
        /*1478*/ 	.word	0x0000bf70
        /*147c*/ 	.word	0x00000050
        /*1480*/ 	.word	0x00000000
        /*1484*/ 	.short	0x0101
        /*1486*/ 	.byte	0x3f
	.zero		1


	//   ....[28]....
        /*1488*/ 	.word	0x0000ca60
        /*148c*/ 	.word	0x00000017
        /*1490*/ 	.word	0x00038800
        /*1494*/ 	.short	0x010a
        /*1496*/ 	.byte	0x3f
	.zero		1


	//   ....[29]....
        /*1498*/ 	.word	0x0000cab0
        /*149c*/ 	.word	0x00000017
        /*14a0*/ 	.word	0x00038800
        /*14a4*/ 	.short	0x010a
        /*14a6*/ 	.byte	0x3f
	.zero		1


	//   ....[30]....
        /*14a8*/ 	.word	0x0000cfe0
        /*14ac*/ 	.word	0x00000017
        /*14b0*/ 	.word	0x00038800
        /*14b4*/ 	.short	0x010a
        /*14b6*/ 	.byte	0x3f
	.zero		1


	//   ....[31]....
        /*14b8*/ 	.word	0x00010630
        /*14bc*/ 	.word	0x00000017
        /*14c0*/ 	.word	0x00038800
        /*14c4*/ 	.short	0x010a
        /*14c6*/ 	.byte	0x3f
	.zero		1


	//   ....[32]....
        /*14c8*/ 	.word	0x00013d00
        /*14cc*/ 	.word	0x00000000
        /*14d0*/ 	.word	0x00038830
        /*14d4*/ 	.short	0x010a
        /*14d6*/ 	.byte	0x3f
	.zero		1


	//   ....[33]....
        /*14d8*/ 	.word	0x00013d40
        /*14dc*/ 	.word	0x00000000
        /*14e0*/ 	.word	0x00038830
        /*14e4*/ 	.short	0x010a
        /*14e6*/ 	.byte	0x3f
	.zero		1


	//   ....[34]....
        /*14e8*/ 	.word	0x000160e0
        /*14ec*/ 	.word	0x00000004
        /*14f0*/ 	.word	0x00000000
        /*14f4*/ 	.short	0x0101
        /*14f6*/ 	.byte	0x3f
	.zero		1


	//   ....[35]....
        /*14f8*/ 	.word	0x00016570
        /*14fc*/ 	.word	0x00000000
        /*1500*/ 	.word	0x00038850
        /*1504*/ 	.short	0x010a
        /*1506*/ 	.byte	0x3f
	.zero		1


	//   ....[36]....
        /*1508*/ 	.word	0x000165c0
        /*150c*/ 	.word	0x00000000
        /*1510*/ 	.word	0x00038850
        /*1514*/ 	.short	0x010a
        /*1516*/ 	.byte	0x3f
	.zero		1


	//   ....[37]....
        /*1518*/ 	.word	0x000168c0
        /*151c*/ 	.word	0x00000000
        /*1520*/ 	.word	0x00000000
        /*1524*/ 	.short	0x0101
        /*1526*/ 	.byte	0x3f
	.zero		1


	//   ....[38]....
        /*1528*/ 	.word	0x000169e0
        /*152c*/ 	.word	0x00000005
        /*1530*/ 	.word	0x00038830
        /*1534*/ 	.short	0x010a
        /*1536*/ 	.byte	0x3f
	.zero		1


	//   ....[39]....
        /*1538*/ 	.word	0x00016a80
        /*153c*/ 	.word	0x00000005
        /*1540*/ 	.word	0x00038830
        /*1544*/ 	.short	0x010a
        /*1546*/ 	.byte	0x3f
	.zero		1


	//   ....[40]....
        /*1548*/ 	.word	0x00018880
        /*154c*/ 	.word	0x0000000e
        /*1550*/ 	.word	0x00000000
        /*1554*/ 	.short	0x0101
        /*1556*/ 	.byte	0x3f
	.zero		1


	//   ....[41]....
        /*1558*/ 	.word	0x000192f0
        /*155c*/ 	.word	0x00000005
        /*1560*/ 	.word	0x00038850
        /*1564*/ 	.short	0x010a
        /*1566*/ 	.byte	0x3f
	.zero		1


	//   ....[42]....
        /*1568*/ 	.word	0x00019360
        /*156c*/ 	.word	0x00000005
        /*1570*/ 	.word	0x00038850
        /*1574*/ 	.short	0x010a
        /*1576*/ 	.byte	0x3f
	.zero		1


	//   ....[43]....
        /*1578*/ 	.word	0x00019620
        /*157c*/ 	.word	0x00000005
        /*1580*/ 	.word	0x00000000
        /*1584*/ 	.short	0x0101
        /*1586*/ 	.byte	0x3f
	.zero		1


	//   ....[44]....
        /*1588*/ 	.word	0x0001cb30
        /*158c*/ 	.word	0x00000000
        /*1590*/ 	.word	0x00000000
        /*1594*/ 	.short	0x0101
        /*1596*/ 	.byte	0x3f
	.zero		1


	//   ....[45]....
        /*1598*/ 	.word	0x0001f3d0
        /*159c*/ 	.word	0x00000017
        /*15a0*/ 	.word	0x00038820
        /*15a4*/ 	.short	0x010a
        /*15a6*/ 	.byte	0x3f
	.zero		1


	//   ....[46]....
        /*15a8*/ 	.word	0x0001f460
        /*15ac*/ 	.word	0x00000008
        /*15b0*/ 	.word	0x000388a0
        /*15b4*/ 	.short	0x010a
        /*15b6*/ 	.byte	0x3f
	.zero		1


	//   ....[47]....
        /*15b8*/ 	.word	0x0001f7b0
        /*15bc*/ 	.word	0x00000008
        /*15c0*/ 	.word	0x000388c0
        /*15c4*/ 	.short	0x010a
        /*15c6*/ 	.byte	0x3f
	.zero		1


	//   ....[48]....
        /*15c8*/ 	.word	0x0001fbd0
        /*15cc*/ 	.word	0x00000008
        /*15d0*/ 	.word	0x000388a0
        /*15d4*/ 	.short	0x010a
        /*15d6*/ 	.byte	0x3f
	.zero		1


	//   ....[49]....
        /*15d8*/ 	.word	0x0001ff10
        /*15dc*/ 	.word	0x00000008
        /*15e0*/ 	.word	0x000388c0
        /*15e4*/ 	.short	0x010a
        /*15e6*/ 	.byte	0x3f
	.zero		1


	//   ....[50]....
        /*15e8*/ 	.word	0x00020d50
        /*15ec*/ 	.word	0x00000006
        /*15f0*/ 	.word	0x00038880
        /*15f4*/ 	.short	0x010a
        /*15f6*/ 	.byte	0x3f
	.zero		1


	//   ....[51]....
        /*15f8*/ 	.word	0x000214d0
        /*15fc*/ 	.word	0x00000006
        /*1600*/ 	.word	0x00038870
        /*1604*/ 	.short	0x0107
        /*1606*/ 	.byte	0x3f
	.zero		1


	//   ....[52]....
        /*1608*/ 	.word	0x00021580
        /*160c*/ 	.word	0x00000006
        /*1610*/ 	.word	0x00038870
        /*1614*/ 	.short	0x0101
        /*1616*/ 	.byte	0x3f
	.zero		1


	//   ....[53]....
        /*1618*/ 	.word	0x000215b0
        /*161c*/ 	.word	0x00000006
        /*1620*/ 	.word	0x00038840
        /*1624*/ 	.short	0x010a
        /*1626*/ 	.byte	0x3f
	.zero		1


	//   ....[54]....
        /*1628*/ 	.word	0x00021d10
        /*162c*/ 	.word	0x00000006
        /*1630*/ 	.word	0x00038830
        /*1634*/ 	.short	0x0107
        /*1636*/ 	.byte	0x3f
	.zero		1


	//   ....[55]....
        /*1638*/ 	.word	0x00021dd0
        /*163c*/ 	.word	0x00000006
        /*1640*/ 	.word	0x00038830
        /*1644*/ 	.short	0x0101
        /*1646*/ 	.byte	0x3f
	.zero		1


	//   ....[56]....
        /*1648*/ 	.word	0x00022940
        /*164c*/ 	.word	0x00000017
        /*1650*/ 	.word	0x00038800
        /*1654*/ 	.short	0x0107
        /*1656*/ 	.byte	0x3f
	.zero		1


	//   ....[57]....
        /*1658*/ 	.word	0x00022a40
        /*165c*/ 	.word	0x00000017
        /*1660*/ 	.word	0x00038800
        /*1664*/ 	.short	0x0101
        /*1666*/ 	.byte	0x3f
	.zero		1


	//   ....[58]....
        /*1668*/ 	.word	0x00022a70
        /*166c*/ 	.word	0x00000017
        /*1670*/ 	.word	0x00038820
        /*1674*/ 	.short	0x010a
        /*1676*/ 	.byte	0x3f
	.zero		1


	//   ....[59]....
        /*1678*/ 	.word	0x00022da0
        /*167c*/ 	.word	0x00000000
        /*1680*/ 	.word	0x00038880
        /*1684*/ 	.short	0x010a
        /*1686*/ 	.byte	0x3f
	.zero		1


	//   ....[60]....
        /*1688*/ 	.word	0x000232d0
        /*168c*/ 	.word	0x00000000
        /*1690*/ 	.word	0x00038870
        /*1694*/ 	.short	0x0107
        /*1696*/ 	.byte	0x3f
	.zero		1


	//   ....[61]....
        /*1698*/ 	.word	0x00023380
        /*169c*/ 	.word	0x00000000
        /*16a0*/ 	.word	0x00038870
        /*16a4*/ 	.short	0x0101
        /*16a6*/ 	.byte	0x3f
	.zero		1


	//   ....[62]....
        /*16a8*/ 	.word	0x000233b0
        /*16ac*/ 	.word	0x00000000
        /*16b0*/ 	.word	0x00038840
        /*16b4*/ 	.short	0x010a
        /*16b6*/ 	.byte	0x3f
	.zero		1


	//   ....[63]....
        /*16b8*/ 	.word	0x000238c0
        /*16bc*/ 	.word	0x00000000
        /*16c0*/ 	.word	0x00038830
        /*16c4*/ 	.short	0x0107
        /*16c6*/ 	.byte	0x3f
	.zero		1


	//   ....[64]....
        /*16c8*/ 	.word	0x00023970
        /*16cc*/ 	.word	0x00000000
        /*16d0*/ 	.word	0x00038830
        /*16d4*/ 	.short	0x0101
        /*16d6*/ 	.byte	0x3f
	.zero		1


	//   ....[65]....
        /*16d8*/ 	.word	0x00023a00
        /*16dc*/ 	.word	0x00000002
        /*16e0*/ 	.word	0x00038870
        /*16e4*/ 	.short	0x010a
        /*16e6*/ 	.byte	0x3f
	.zero		1


	//   ....[66]....
        /*16e8*/ 	.word	0x00023a80
        /*16ec*/ 	.word	0x00000002
        /*16f0*/ 	.word	0x00038860
        /*16f4*/ 	.short	0x010a
        /*16f6*/ 	.byte	0x3f
	.zero		1


	//   ....[67]....
        /*16f8*/ 	.word	0x00024410
        /*16fc*/ 	.word	0x00000002
        /*1700*/ 	.word	0x00038850
        /*1704*/ 	.short	0x0101
        /*1706*/ 	.byte	0x3f
	.zero		1


	//   ....[68]....
        /*1708*/ 	.word	0x000244a0
        /*170c*/ 	.word	0x00000002
        /*1710*/ 	.word	0x00000000
        /*1714*/ 	.short	0x0101
        /*1716*/ 	.byte	0x3f
	.zero		1


	//   ....[69]....
        /*1718*/ 	.word	0x00024660
        /*171c*/ 	.word	0x00000000
        /*1720*/ 	.word	0x00038870
        /*1724*/ 	.short	0x010a
        /*1726*/ 	.byte	0x3f
	.zero		1


	//   ....[70]....
        /*1728*/ 	.word	0x000246d0
        /*172c*/ 	.word	0x00000000
        /*1730*/ 	.word	0x00038860
        /*1734*/ 	.short	0x010a
        /*1736*/ 	.byte	0x3f
	.zero		1


	//   ....[71]....
        /*1738*/ 	.word	0x00025070
        /*173c*/ 	.word	0x00000000
        /*1740*/ 	.word	0x00038850
        /*1744*/ 	.short	0x0101
        /*1746*/ 	.byte	0x3f
	.zero		1


	//   ....[72]....
        /*1748*/ 	.word	0x00025110
        /*174c*/ 	.word	0x00000000
        /*1750*/ 	.word	0x00000000
        /*1754*/ 	.short	0x0101
        /*1756*/ 	.byte	0x3f
	.zero		1


	//   ....[73]....
        /*1758*/ 	.word	0x00025c00
        /*175c*/ 	.word	0x00000005
        /*1760*/ 	.word	0x00038820
        /*1764*/ 	.short	0x010a
        /*1766*/ 	.byte	0x3f
	.zero		1


	//   ....[74]....
        /*1768*/ 	.word	0x00025d90
        /*176c*/ 	.word	0x00000003
        /*1770*/ 	.word	0x00038840
        /*1774*/ 	.short	0x010a
        /*1776*/ 	.byte	0x3f
	.zero		1


	//   ....[75]....
        /*1778*/ 	.word	0x00025e30
        /*177c*/ 	.word	0x0000001b
        /*1780*/ 	.word	0x00038840
        /*1784*/ 	.short	0x010a
        /*1786*/ 	.byte	0x3f
	.zero		1


	//   ....[76]....
        /*1788*/ 	.word	0x00025e70
        /*178c*/ 	.word	0x00000003
        /*1790*/ 	.word	0x00038860
        /*1794*/ 	.short	0x010a
        /*1796*/ 	.byte	0x3f
	.zero		1


	//   ....[77]....
        /*1798*/ 	.word	0x00025eb0
        /*179c*/ 	.word	0x0000001b
        /*17a0*/ 	.word	0x00038860
        /*17a4*/ 	.short	0x010a
        /*17a6*/ 	.byte	0x3f
	.zero		1


	//   ....[78]....
        /*17a8*/ 	.word	0x00025ef0
        /*17ac*/ 	.word	0x00000003
        /*17b0*/ 	.word	0x00038880
        /*17b4*/ 	.short	0x010a
        /*17b6*/ 	.byte	0x3f
	.zero		1


	//   ....[79]....
        /*17b8*/ 	.word	0x00025f30
        /*17bc*/ 	.word	0x0000001b
        /*17c0*/ 	.word	0x00038880
        /*17c4*/ 	.short	0x010a
        /*17c6*/ 	.byte	0x3f
	.zero		1


	//   ....[80]....
        /*17c8*/ 	.word	0x00025f90
        /*17cc*/ 	.word	0x00000050
        /*17d0*/ 	.word	0x00038890
        /*17d4*/ 	.short	0x010a
        /*17d6*/ 	.byte	0x3f
	.zero		1


	//   ....[81]....
        /*17d8*/ 	.word	0x000264a0
        /*17dc*/ 	.word	0x00000050
        /*17e0*/ 	.word	0x00038890
        /*17e4*/ 	.short	0x010a
        /*17e6*/ 	.byte	0x3f
	.zero		1


	//   ....[82]....
        /*17e8*/ 	.word	0x000269b0
        /*17ec*/ 	.word	0x00000050
        /*17f0*/ 	.word	0x00038890
        /*17f4*/ 	.short	0x010a
        /*17f6*/ 	.byte	0x3f
	.zero		1


	//   ....[83]....
        /*17f8*/ 	.word	0x00026e80
        /*17fc*/ 	.word	0x00000050
        /*1800*/ 	.word	0x000388b0
        /*1804*/ 	.short	0x010a
        /*1806*/ 	.byte	0x3f
	.zero		1


	//   ....[84]....
        /*1808*/ 	.word	0x00027120
        /*180c*/ 	.word	0x00000017
        /*1810*/ 	.word	0x00038800
        /*1814*/ 	.short	0x010a
        /*1816*/ 	.byte	0x3f
	.zero		1


	//   ....[85]....
        /*1818*/ 	.word	0x00027330
        /*181c*/ 	.word	0x00000017
        /*1820*/ 	.word	0x00038800
        /*1824*/ 	.short	0x010a
        /*1826*/ 	.byte	0x3f
	.zero		1


	//   ....[86]....
        /*1828*/ 	.word	0x00027380
        /*182c*/ 	.word	0x00000000
        /*1830*/ 	.word	0x00038830
        /*1834*/ 	.short	0x010a
        /*1836*/ 	.byte	0x3f
	.zero		1


	//   ....[87]....
        /*1838*/ 	.word	0x000273d0
        /*183c*/ 	.word	0x00000000
        /*1840*/ 	.word	0x00038850
        /*1844*/ 	.short	0x010a
        /*1846*/ 	.byte	0x3f
	.zero		1


	//   ....[88]....
        /*1848*/ 	.word	0x00027420
        /*184c*/ 	.word	0x00000005
        /*1850*/ 	.word	0x00038830
        /*1854*/ 	.short	0x010a
        /*1856*/ 	.byte	0x3f
	.zero		1


	//   ....[89]....
        /*1858*/ 	.word	0x00027470
        /*185c*/ 	.word	0x00000005
        /*1860*/ 	.word	0x00038850
        /*1864*/ 	.short	0x010a
        /*1866*/ 	.byte	0x3f
	.zero		1


	//   ....[90]....
        /*1868*/ 	.word	0x00029a40
        /*186c*/ 	.word	0x00000017
        /*1870*/ 	.word	0x00038820
        /*1874*/ 	.short	0x010a
        /*1876*/ 	.byte	0x3f
	.zero		1


	//   ....[91]....
        /*1878*/ 	.word	0x00029a90
        /*187c*/ 	.word	0x00000008
        /*1880*/ 	.word	0x000388a0
        /*1884*/ 	.short	0x010a
        /*1886*/ 	.byte	0x3f
	.zero		1


	//   ....[92]....
        /*1888*/ 	.word	0x00029ae0
        /*188c*/ 	.word	0x00000008
        /*1890*/ 	.word	0x000388c0
        /*1894*/ 	.short	0x010a
        /*1896*/ 	.byte	0x3f
	.zero		1


	//   ....[93]....
        /*1898*/ 	.word	0x00029b30
        /*189c*/ 	.word	0x00000008
        /*18a0*/ 	.word	0x000388a0
        /*18a4*/ 	.short	0x010a
        /*18a6*/ 	.byte	0x3f
	.zero		1


	//   ....[94]....
        /*18a8*/ 	.word	0x00029b80
        /*18ac*/ 	.word	0x00000008
        /*18b0*/ 	.word	0x000388c0
        /*18b4*/ 	.short	0x010a
        /*18b6*/ 	.byte	0x3f
	.zero		1


	//   ....[95]....
        /*18b8*/ 	.word	0x00029ca0
        /*18bc*/ 	.word	0x00000006
        /*18c0*/ 	.word	0x00038880
        /*18c4*/ 	.short	0x010a
        /*18c6*/ 	.byte	0x3f
	.zero		1


	//   ....[96]....
        /*18c8*/ 	.word	0x0002a840
        /*18cc*/ 	.word	0x00000006
        /*18d0*/ 	.word	0x00038840
        /*18d4*/ 	.short	0x010a
        /*18d6*/ 	.byte	0x3f
	.zero		1


	//   ....[97]....
        /*18d8*/ 	.word	0x0002bea0
        /*18dc*/ 	.word	0x00000017
        /*18e0*/ 	.word	0x00038820
        /*18e4*/ 	.short	0x010a
        /*18e6*/ 	.byte	0x3f
	.zero		1


	//   ....[98]....
        /*18e8*/ 	.word	0x0002bef0
        /*18ec*/ 	.word	0x00000000
        /*18f0*/ 	.word	0x00038880
        /*18f4*/ 	.short	0x010a
        /*18f6*/ 	.byte	0x3f
	.zero		1


	//   ....[99]....
        /*18f8*/ 	.word	0x0002c860
        /*18fc*/ 	.word	0x00000000
        /*1900*/ 	.word	0x00038840
        /*1904*/ 	.short	0x010a
        /*1906*/ 	.byte	0x3f
	.zero		1


	//   ....[100]....
        /*1908*/ 	.word	0x0002d1c0
        /*190c*/ 	.word	0x00000002
        /*1910*/ 	.word	0x00038870
        /*1914*/ 	.short	0x010a
        /*1916*/ 	.byte	0x3f
	.zero		1


	//   ....[101]....
        /*1918*/ 	.word	0x0002d210
        /*191c*/ 	.word	0x00000002
        /*1920*/ 	.word	0x00038860
        /*1924*/ 	.short	0x010a
        /*1926*/ 	.byte	0x3f
	.zero		1


	//   ....[102]....
        /*1928*/ 	.word	0x0002d260
        /*192c*/ 	.word	0x00000000
        /*1930*/ 	.word	0x00038870
        /*1934*/ 	.short	0x010a
        /*1936*/ 	.byte	0x3f
	.zero		1


	//   ....[103]....
        /*1938*/ 	.word	0x0002d2b0
        /*193c*/ 	.word	0x00000000
        /*1940*/ 	.word	0x00038860
        /*1944*/ 	.short	0x010a
        /*1946*/ 	.byte	0x3f
	.zero		1


	//   ....[104]....
        /*1948*/ 	.word	0x0002dc30
        /*194c*/ 	.word	0x00000005
        /*1950*/ 	.word	0x00038820
        /*1954*/ 	.short	0x010a
        /*1956*/ 	.byte	0x3f
	.zero		1


	//   ....[105]....
        /*1958*/ 	.word	0x0002ddd0
        /*195c*/ 	.word	0x00000003
        /*1960*/ 	.word	0x00038840
        /*1964*/ 	.short	0x010a
        /*1966*/ 	.byte	0x3f
	.zero		1


	//   ....[106]....
        /*1968*/ 	.word	0x0002de20
        /*196c*/ 	.word	0x0000001b
        /*1970*/ 	.word	0x00038840
        /*1974*/ 	.short	0x010a
        /*1976*/ 	.byte	0x3f
	.zero		1


	//   ....[107]....
        /*1978*/ 	.word	0x0002de70
        /*197c*/ 	.word	0x00000003
        /*1980*/ 	.word	0x00038860
        /*1984*/ 	.short	0x010a
        /*1986*/ 	.byte	0x3f
	.zero		1


	//   ....[108]....
        /*1988*/ 	.word	0x0002dec0
        /*198c*/ 	.word	0x0000001b
        /*1990*/ 	.word	0x00038860
        /*1994*/ 	.short	0x010a
        /*1996*/ 	.byte	0x3f
	.zero		1


	//   ....[109]....
        /*1998*/ 	.word	0x0002df10
        /*199c*/ 	.word	0x00000003
        /*19a0*/ 	.word	0x00038880
        /*19a4*/ 	.short	0x010a
        /*19a6*/ 	.byte	0x3f
	.zero		1


	//----- nvinfo : EIATTR_NUM_MBARRIERS
	.align		4
.L_402:
        /*19a8*/ 	.byte	0x03, 0x38
        /*19aa*/ 	.short	0x0016


	//----- nvinfo : EIATTR_EXIT_INSTR_OFFSETS
	.align		4
        /*19ac*/ 	.byte	0x04, 0x1c
        /*19ae*/ 	.short	(.L_404 - .L_403)


	//   ....[0]....
.L_403:
        /*19b0*/ 	.word	0x00025f80


	//----- nvinfo : EIATTR_MAX_THREADS
	.align		4
.L_404:
        /*19b4*/ 	.byte	0x04, 0x05
        /*19b6*/ 	.short	(.L_406 - .L_405)
.L_405:
        /*19b8*/ 	.word	0x00000180
        /*19bc*/ 	.word	0x00000001
        /*19c0*/ 	.word	0x00000001


	//----- nvinfo : EIATTR_CRS_STACK_SIZE
	.align		4
.L_406:
        /*19c4*/ 	.byte	0x04, 0x1e
        /*19c6*/ 	.short	(.L_408 - .L_407)
.L_407:
        /*19c8*/ 	.word	0x00000000


	//----- nvinfo : EIATTR_CBANK_PARAM_SIZE
	.align		4
.L_408:
        /*19cc*/ 	.byte	0x03, 0x19
        /*19ce*/ 	.short	0x0af0


	//----- nvinfo : EIATTR_PARAM_CBANK
	.align		4
        /*19d0*/ 	.byte	0x04, 0x0a
        /*19d2*/ 	.short	(.L_410 - .L_409)
	.align		4
.L_409:
        /*19d4*/ 	.word	index@(.nv.constant0._ZN7cutlass13device_kernelIN5flash11enable_sm90INS1_16FlashAttnFwdSm90INS1_25CollectiveMainloopFwdSm90ILi2EN4cute5tupleIJNS5_1CILi1EEES8_S8_EEENS6_IJNS7_ILi128EEESA_NS7_ILi256EEEEEELi256ENS_12float_e4m3_tEfNS_4arch4Sm90ELb0ELb0ELb1ELb1ELb1ELb1ELb0ELb1ELb0ELb1ELb0ELb0EEENS1_21CollectiveEpilogueFwdINS6_IJSA_SB_SA_EEES9_NS_10bfloat16_tESF_Li256ELb1ELb1ELb0ELb1EEENS1_36VarlenDynamicPersistentTileSchedulerILi128ELi128ELi256ELi128ELb0ELb1ELb1ELb0ELb1ELb1EEEEEEEEEvNT_6ParamsE)
        /*19d8*/ 	.short	0x0210
        /*19da*/ 	.short	0x0af0


	//----- nvinfo : EIATTR_SW_WAR
	.align		4
.L_410:
        /*19dc*/ 	.byte	0x04, 0x36
        /*19de*/ 	.short	(.L_412 - .L_411)
.L_411:
        /*19e0*/ 	.word	0x00000008
.L_412:


//--------------------- .nv.info._ZN7cutlass13device_kernelIN5flash11enable_sm90INS1_16FlashAttnFwdSm90INS1_25CollectiveMainloopFwdSm90ILi2EN4cute5tupleIJNS5_1CILi1EEES8_S8_EEENS6_IJNS7_ILi128EEENS7_ILi64EEENS7_ILi256EEEEEELi256ENS_12float_e4m3_tEfNS_4arch4Sm90ELb0ELb1ELb1ELb0ELb1ELb0ELb0ELb1ELb0ELb1ELb0ELb0EEENS1_21CollectiveEpilogueFwdINS6_IJSA_SC_SB_EEES9_NS_10bfloat16_tESG_Li256ELb0ELb1ELb0ELb1EEENS1_30DynamicPersistentTileSchedulerILi256ELi128ELb0ELb1ELb1EEEEEEEEEvNT_6ParamsE --------------------------
	.section	.nv.info._ZN7cutlass13device_kernelIN5flash11enable_sm90INS1_16FlashAttnFwdSm90INS1_25CollectiveMainloopFwdSm90ILi2EN4cute5tupleIJNS5_1CILi1EEES8_S8_EEENS6_IJNS7_ILi128EEENS7_ILi64EEENS7_ILi256EEEEEELi256ENS_12float_e4m3_tEfNS_4arch4Sm90ELb0ELb1ELb1ELb0ELb1ELb0ELb0ELb1ELb0ELb1ELb0ELb0EEENS1_21CollectiveEpilogueFwdINS6_IJSA_SC_SB_EEES9_NS_10bfloat16_tESG_Li256ELb0ELb1ELb0ELb1EEENS1_30DynamicPersistentTileSchedulerILi256ELi128ELb0ELb1ELb1EEEEEEEEEvNT_6ParamsE,"",@"SHT_CUDA_INFO"
	.sectionflags	@""
	.align	4


	//----- nvinfo : EIATTR_CUDA_API_VERSION
	.align		4
        /*0000*/ 	.byte	0x04, 0x37
        /*0002*/ 	.short	(.L_414 - .L_413)
.L_413:
        /*0004*/ 	.word	0x00000082


	//----- nvinfo : EIATTR_KPARAM_INFO
	.align		4
.L_414:
        /*0008*/ 	.byte	0x04, 0x17
        /*000a*/ 	.short	(.L_416 - .L_415)
.L_415:
        /*000c*/ 	.word	0x00000000
        /*0010*/ 	.short	0x0000
        /*0012*/ 	.short	0x0070
        /*0014*/ 	.byte	0x00, 0xf0, 0x01, 0x2a


	//----- nvinfo : EIATTR_SPARSE_MMA_MASK
	.align		4
.L_416:
        /*0018*/ 	.byte	0x03, 0x50
        /*001a*/ 	.short	0x0000


	//----- nvinfo : EIATTR_MAXREG_COUNT
	.align		4
        /*001c*/ 	.byte	0x03, 0x1b
        /*001e*/ 	.short	0x00a8


	//----- nvinfo : EIATTR_NUM_BARRIERS
	.align		4
        /*0020*/ 	.byte	0x02, 0x4c
        /*0022*/ 	.byte	0x10
	.zero		1


	//----- nvinfo : EIATTR_EXTERNS
	.align		4
        /*0024*/ 	.byte	0x04, 0x0f
        /*0026*/ 	.short	(.L_418 - .L_417)


	//   ....[0]....
	.align		4
.L_417:
        /*0028*/ 	.word	index@(__assertfail)


	//----- nvinfo : EIATTR_ANNOTATIONS
	.align		4
.L_418:
        /*002c*/ 	.byte	0x04, 0x55
        /*002e*/ 	.short	(.L_420 - .L_419)


	//   ....[0]....
.L_419:
        /*0030*/ 	.word	0x00000001
        /*0034*/ 	.byte	0xc0, 0xf6, 0x00, 0x00, 0x01, 0x00, 0x00, 0x00, 0xb0, 0xfa, 0x00, 0x00, 0x01, 0x00, 0x00, 0x00
        /*0044*/ 	.byte	0xf0, 0xfa, 0x00, 0x00, 0x01, 0x00, 0x00, 0x00, 0x30, 0xfc, 0x00, 0x00, 0x01, 0x00, 0x00, 0x00
        /*0054*/ 	.byte	0x30, 0x05, 0x01, 0x00, 0x01, 0x00, 0x00, 0x00, 0xf0, 0x22, 0x01, 0x00, 0x01, 0x00, 0x00, 0x00
        /*0064*/ 	.byte	0x10, 0x23, 0x01, 0x00, 0x01, 0x00, 0x00, 0x00, 0x50, 0x37, 0x01, 0x00, 0x01, 0x00, 0x00, 0x00
        /*0074*/ 	.byte	0x00, 0x3e, 0x01, 0x00, 0x01, 0x00, 0x00, 0x00, 0x90, 0x3e, 0x01, 0x00, 0x01, 0x00, 0x00, 0x00
        /*0084*/ 	.byte	0x20, 0x3f, 0x01, 0x00, 0x01, 0x00, 0x00, 0x00, 0x40, 0x3f, 0x01, 0x00, 0x01, 0x00, 0x00, 0x00
        /*0094*/ 	.byte	0x80, 0x3f, 0x01, 0x00


	//----- nvinfo : EIATTR_MERCURY_ISA_VERSION
	.align		4
.L_420:
        /*0098*/ 	.byte	0x03, 0x5f
        /*009a*/ 	.short	0x0101


	//----- nvinfo : EIATTR_INT_WARP_WIDE_INSTR_OFFSETS
	.align		4
        /*009c*/ 	.byte	0x04, 0x31
        /*009e*/ 	.short	(.L_422 - .L_421)


	//   ....[0]....
.L_421:
        /*00a0*/ 	.word	0x000000c0


	//   ....[1]....
        /*00a4*/ 	.word	0x000000d0


	//   ....[2]....
        /*00a8*/ 	.word	0x00000170


	//   ....[3]....
        /*00ac*/ 	.word	0x00010480


	//   ....[4]....
        /*00b0*/ 	.word	0x00010510


	//   ....[5]....
        /*00b4*/ 	.word	0x000136a0


	//   ....[6]....
        /*00b8*/ 	.word	0x00013730


	//----- nvinfo : EIATTR_COOP_GROUP_MASK_REGIDS
	.align		4
.L_422:
        /*00bc*/ 	.byte	0x04, 0x29
        /*00be*/ 	.short	(.L_424 - .L_423)


	//   ....[0]....
.L_423:
        /*00c0*/ 	.word	0xffffffff


	//   ....[1]....
        /*00c4*/ 	.word	0xffffffff


	//   ....[2]....
        /*00c8*/ 	.word	0xffffffff


	//   ....[3]....
        /*00cc*/ 	.word	0xffffffff


	//   ....[4]....
        /*00d0*/ 	.word	0xffffffff


	//   ....[5]....
        /*00d4*/ 	.word	0xffffffff


	//   ....[6]....
        /*00d8*/ 	.word	0xffffffff


	//   ....[7]....
        /*00dc*/ 	.word	0xffffffff


	//   ....[8]....
        /*00e0*/ 	.word	0xffffffff


	//   ....[9]....
        /*00e4*/ 	.word	0xffffffff


	//   ....[10]....
        /*00e8*/ 	.word	0xffffffff


	//   ....[11]....
        /*00ec*/ 	.word	0xffffffff


	//   ....[12]....
        /*00f0*/ 	.word	0xffffffff


	//   ....[13]....
        /*00f4*/ 	.word	0xffffffff


	//   ....[14]....
        /*00f8*/ 	.word	0xffffffff


	//   ....[15]....
        /*00fc*/ 	.word	0xffffffff


	//   ....[16]....
        /*0100*/ 	.word	0xffffffff


	//   ....[17]....
        /*0104*/ 	.word	0xffffffff


	//   ....[18]....
        /*0108*/ 	.word	0xffffffff


	//   ....[19]....
        /*010c*/ 	.word	0xffffffff


	//   ....[20]....
        /*0110*/ 	.word	0xffffffff


	//   ....[21]....
        /*0114*/ 	.word	0xffffffff


	//   ....[22]....
        /*0118*/ 	.word	0xffffffff


	//   ....[23]....
        /*011c*/ 	.word	0xffffffff


	//   ....[24]....
        /*0120*/ 	.word	0xffffffff


	//   ....[25]....
        /*0124*/ 	.word	0xffffffff


	//   ....[26]....
        /*0128*/ 	.word	0xffffffff


	//   ....[27]....
        /*012c*/ 	.word	0xffffffff


	//   ....[28]....
        /*0130*/ 	.word	0xffffffff


	//   ....[29]....
        /*0134*/ 	.word	0xffffffff


	//   ....[30]....
        /*0138*/ 	.word	0xffffffff


	//   ....[31]....
        /*013c*/ 	.word	0xffffffff


	//   ....[32]....
        /*0140*/ 	.word	0xffffffff


	//   ....[33]....
        /*0144*/ 	.word	0xffffffff


	//   ....[34]....
        /*0148*/ 	.word	0xffffffff


	//   ....[35]....
        /*014c*/ 	.word	0xffffffff


	//   ....[36]....
        /*0150*/ 	.word	0xffffffff


	//   ....[37]....
        /*0154*/ 	.word	0xffffffff


	//   ....[38]....
        /*0158*/ 	.word	0xffffffff


	//   ....[39]....
        /*015c*/ 	.word	0xffffffff


	//   ....[40]....
        /*0160*/ 	.word	0xffffffff


	//   ....[41]....
        /*0164*/ 	.word	0xffffffff


	//   ....[42]....
        /*0168*/ 	.word	0xffffffff


	//   ....[43]....
        /*016c*/ 	.word	0xffffffff


	//   ....[44]....
        /*0170*/ 	.word	0xffffffff


	//   ....[45]....
        /*0174*/ 	.word	0xffffffff


	//   ....[46]....
        /*0178*/ 	.word	0xffffffff


	//   ....[47]....
        /*017c*/ 	.word	0xffffffff


	//   ....[48]....
        /*0180*/ 	.word	0xffffffff


	//   ....[49]....
        /*0184*/ 	.word	0xffffffff


	//   ....[50]....
        /*0188*/ 	.word	0xffffffff


	//   ....[51]....
        /*018c*/ 	.word	0xffffffff


	//   ....[52]....
        /*0190*/ 	.word	0xffffffff


	//   ....[53]....
        /*0194*/ 	.word	0xffffffff


	//   ....[54]....
        /*0198*/ 	.word	0xffffffff


	//   ....[55]....
        /*019c*/ 	.word	0xffffffff


	//   ....[56]....
        /*01a0*/ 	.word	0xffffffff


	//   ....[57]....
        /*01a4*/ 	.word	0xffffffff


	//   ....[58]....
        /*01a8*/ 	.word	0xffffffff


	//   ....[59]....
        /*01ac*/ 	.word	0xffffffff


	//   ....[60]....
        /*01b0*/ 	.word	0xffffffff


	//   ....[61]....
        /*01b4*/ 	.word	0xffffffff


	//   ....[62]....
        /*01b8*/ 	.word	0xffffffff


	//   ....[63]....
        /*01bc*/ 	.word	0xffffffff


	//   ....[64]....
        /*01c0*/ 	.word	0xffffffff


	//   ....[65]....
        /*01c4*/ 	.word	0xffffffff


	//   ....[66]....
        /*01c8*/ 	.word	0xffffffff


	//   ....[67]....
        /*01cc*/ 	.word	0xffffffff


	//   ....[68]....
        /*01d0*/ 	.word	0xffffffff


	//   ....[69]....
        /*01d4*/ 	.word	0xffffffff


	//   ....[70]....
        /*01d8*/ 	.word	0xffffffff


	//   ....[71]....
        /*01dc*/ 	.word	0xffffffff


	//   ....[72]....
        /*01e0*/ 	.word	0xffffffff


	//   ....[73]....
        /*01e4*/ 	.word	0xffffffff


	//   ....[74]....
        /*01e8*/ 	.word	0xffffffff


	//   ....[75]....
        /*01ec*/ 	.word	0xffffffff


	//   ....[76]....
        /*01f0*/ 	.word	0xffffffff


	//   ....[77]....
        /*01f4*/ 	.word	0xffffffff


	//   ....[78]....
        /*01f8*/ 	.word	0xffffffff


	//   ....[79]....
        /*01fc*/ 	.word	0xffffffff


	//   ....[80]....
        /*0200*/ 	.word	0xffffffff


	//   ....[81]....
        /*0204*/ 	.word	0xffffffff


	//   ....[82]....
        /*0208*/ 	.word	0xffffffff


	//   ....[83]....
        /*020c*/ 	.word	0xffffffff


	//   ....[84]....
        /*0210*/ 	.word	0xffffffff


	//   ....[85]....
        /*0214*/ 	.word	0xffffffff


	//   ....[86]....
        /*0218*/ 	.word	0xffffffff


	//   ....[87]....
        /*021c*/ 	.word	0xffffffff


	//   ....[88]....
        /*0220*/ 	.word	0xffffffff


	//   ....[89]....
        /*0224*/ 	.word	0xffffffff


	//   ....[90]....
        /*0228*/ 	.word	0xffffffff


	//   ....[91]....
        /*022c*/ 	.word	0xffffffff


	//   ....[92]....
        /*0230*/ 	.word	0xffffffff


	//   ....[93]....
        /*0234*/ 	.word	0xffffffff


	//   ....[94]....
        /*0238*/ 	.word	0xffffffff


	//   ....[95]....
        /*023c*/ 	.word	0xffffffff


	//   ....[96]....
        /*0240*/ 	.word	0xffffffff


	//   ....[97]....
        /*0244*/ 	.word	0xffffffff


	//   ....[98]....
        /*0248*/ 	.word	0xffffffff


	//   ....[99]....
        /*024c*/ 	.word	0xffffffff


	//   ....[100]....
        /*0250*/ 	.word	0xffffffff


	//   ....[101]....
        /*0254*/ 	.word	0xffffffff


	//   ....[102]....
        /*0258*/ 	.word	0xffffffff


	//   ....[103]....
        /*025c*/ 	.word	0xffffffff


	//   ....[104]....
        /*0260*/ 	.word	0xffffffff


	//   ....[105]....
        /*0264*/ 	.word	0xffffffff


	//   ....[106]....
        /*0268*/ 	.word	0xffffffff


	//   ....[107]....
        /*026c*/ 	.word	0xffffffff


	//   ....[108]....
        /*0270*/ 	.word	0xffffffff


	//   ....[109]....
        /*0274*/ 	.word	0xffffffff


	//   ....[110]....
        /*0278*/ 	.word	0xffffffff


	//   ....[111]....
        /*027c*/ 	.word	0xffffffff


	//   ....[112]....
        /*0280*/ 	.word	0xffffffff


	//   ....[113]....
        /*0284*/ 	.word	0xffffffff


	//   ....[114]....
        /*0288*/ 	.word	0xffffffff


	//   ....[115]....
        /*028c*/ 	.word	0xffffffff


	//   ....[116]....
        /*0290*/ 	.word	0xffffffff


	//   ....[117]....
        /*0294*/ 	.word	0xffffffff


	//   ....[118]....
        /*0298*/ 	.word	0xffffffff


	//   ....[119]....
        /*029c*/ 	.word	0xffffffff


	//   ....[120]....
        /*02a0*/ 	.word	0xffffffff


	//   ....[121]....
        /*02a4*/ 	.word	0xffffffff


	//   ....[122]....
        /*02a8*/ 	.word	0xffffffff


	//   ....[123]....
        /*02ac*/ 	.word	0xffffffff


	//   ....[124]....
        /*02b0*/ 	.word	0xffffffff


	//   ....[125]....
        /*02b4*/ 	.word	0xffffffff


	//   ....[126]....
        /*02b8*/ 	.word	0xffffffff


	//   ....[127]....
        /*02bc*/ 	.word	0xffffffff


	//   ....[128]....
        /*02c0*/ 	.word	0xffffffff


	//   ....[129]....
        /*02c4*/ 	.word	0xffffffff


	//   ....[130]....
        /*02c8*/ 	.word	0xffffffff


	//   ....[131]....
        /*02cc*/ 	.word	0xffffffff


	//   ....[132]....
        /*02d0*/ 	.word	0xffffffff


	//   ....[133]....
        /*02d4*/ 	.word	0xffffffff


	//   ....[134]....
        /*02d8*/ 	.word	0xffffffff


	//   ....[135]....
        /*02dc*/ 	.word	0xffffffff


	//   ....[136]....
        /*02e0*/ 	.word	0xffffffff


	//   ....[137]....
        /*02e4*/ 	.word	0xffffffff


	//   ....[138]....
        /*02e8*/ 	.word	0xffffffff


	//   ....[139]....
        /*02ec*/ 	.word	0xffffffff


	//   ....[140]....
        /*02f0*/ 	.word	0xffffffff


	//   ....[141]....
        /*02f4*/ 	.word	0xffffffff


	//   ....[142]....
        /*02f8*/ 	.word	0xffffffff


	//   ....[143]....
        /*02fc*/ 	.word	0xffffffff


	//   ....[144]....
        /*0300*/ 	.word	0xffffffff


	//   ....[145]....
        /*0304*/ 	.word	0xffffffff


	//   ....[146]....
        /*0308*/ 	.word	0xffffffff


	//   ....[147]....
        /*030c*/ 	.word	0xffffffff


	//   ....[148]....
        /*0310*/ 	.word	0xffffffff


	//   ....[149]....
        /*0314*/ 	.word	0xffffffff


	//   ....[150]....
        /*0318*/ 	.word	0xffffffff


	//   ....[151]....
        /*031c*/ 	.word	0xffffffff


	//   ....[152]....
        /*0320*/ 	.word	0xffffffff


	//   ....[153]....
        /*0324*/ 	.word	0xffffffff


	//   ....[154]....
        /*0328*/ 	.word	0xffffffff


	//   ....[155]....
        /*032c*/ 	.word	0xffffffff


	//   ....[156]....
        /*0330*/ 	.word	0xffffffff


	//   ....[157]....
        /*0334*/ 	.word	0xffffffff


	//   ....[158]....
        /*0338*/ 	.word	0xffffffff


	//   ....[159]....
        /*033c*/ 	.word	0xffffffff


	//   ....[160]....
        /*0340*/ 	.word	0xffffffff


	//   ....[161]....
        /*0344*/ 	.word	0xffffffff


	//   ....[162]....
        /*0348*/ 	.word	0xffffffff


	//   ....[163]....
        /*034c*/ 	.word	0xffffffff


	//   ....[164]....
        /*0350*/ 	.word	0xffffffff


	//   ....[165]....
        /*0354*/ 	.word	0xffffffff


	//   ....[166]....
        /*0358*/ 	.word	0xffffffff


	//   ....[167]....
        /*035c*/ 	.word	0xffffffff


	//   ....[168]....
        /*0360*/ 	.word	0x0500000f


	//   ....[169]....
        /*0364*/ 	.word	0x0500000f


	//   ....[170]....
        /*0368*/ 	.word	0x0500000f


	//   ....[171]....
        /*036c*/ 	.word	0x0500000f


	//   ....[172]....
        /*0370*/ 	.word	0x0500000f


	//   ....[173]....
        /*0374*/ 	.word	0x0500000f


	//   ....[174]....
        /*0378*/ 	.word	0x0500000f


	//   ....[175]....
        /*037c*/ 	.word	0x0500000f


	//   ....[176]....
        /*0380*/ 	.word	0x0500000f


	//   ....[177]....
        /*0384*/ 	.word	0x0500000f


	//   ....[178]....
        /*0388*/ 	.word	0x0500000f


	//   ....[179]....
        /*038c*/ 	.word	0x0500000f


	//   ....[180]....
        /*0390*/ 	.word	0x0500000f


	//   ....[181]....
        /*0394*/ 	.word	0x0500000f


	//   ....[182]....
        /*0398*/ 	.word	0x0500000f


	//   ....[183]....
        /*039c*/ 	.word	0x0500000f


	//   ....[184]....
        /*03a0*/ 	.word	0x0500000f


	//   ....[185]....
        /*03a4*/ 	.word	0x0500000f


	//   ....[186]....
        /*03a8*/ 	.word	0x0500000f


	//   ....[187]....
        /*03ac*/ 	.word	0x0500000f


	//   ....[188]....
        /*03b0*/ 	.word	0x0500000f


	//   ....[189]....
        /*03b4*/ 	.word	0x0500000f


	//   ....[190]....
        /*03b8*/ 	.word	0x0500000f


	//   ....[191]....
        /*03bc*/ 	.word	0x0500000f


	//   ....[192]....
        /*03c0*/ 	.word	0x0500000f


	//   ....[193]....
        /*03c4*/ 	.word	0x0500000f


	//   ....[194]....
        /*03c8*/ 	.word	0x0500000f


	//   ....[195]....
        /*03cc*/ 	.word	0x0500000f


	//   ....[196]....
        /*03d0*/ 	.word	0x0500000f


	//   ....[197]....
        /*03d4*/ 	.word	0x0500000f


	//   ....[198]....
        /*03d8*/ 	.word	0x0500000f


	//   ....[199]....
        /*03dc*/ 	.word	0x0500000f


	//   ....[200]....
        /*03e0*/ 	.word	0x0500000f


	//   ....[201]....
        /*03e4*/ 	.word	0x0500000f


	//   ....[202]....
        /*03e8*/ 	.word	0x0500000f


	//   ....[203]....
        /*03ec*/ 	.word	0x0500000f


	//   ....[204]....
        /*03f0*/ 	.word	0x0500000f


	//   ....[205]....
        /*03f4*/ 	.word	0x0500000f


	//   ....[206]....
        /*03f8*/ 	.word	0x0500000f


	//   ....[207]....
        /*03fc*/ 	.word	0x0500000f


	//   ....[208]....
        /*0400*/ 	.word	0x0500000f


	//   ....[209]....
        /*0404*/ 	.word	0x0500000f


	//   ....[210]....
        /*0408*/ 	.word	0x0500000f


	//   ....[211]....
        /*040c*/ 	.word	0x0500000f


	//   ....[212]....
        /*0410*/ 	.word	0x0500000f


	//   ....[213]....
        /*0414*/ 	.word	0x0500000f


	//   ....[214]....
        /*0418*/ 	.word	0x0500000f


	//   ....[215]....
        /*041c*/ 	.word	0x0500000f


	//   ....[216]....
        /*0420*/ 	.word	0x0500000f


	//   ....[217]....
        /*0424*/ 	.word	0x0500000f


	//----- nvinfo : EIATTR_COOP_GROUP_INSTR_OFFSETS
	.align		4
.L_424:
        /*0428*/ 	.byte	0x04, 0x28
        /*042a*/ 	.short	(.L_426 - .L_425)


	//   ....[0]....
.L_425:
        /*042c*/ 	.word	0x00000080


	//   ....[1]....
        /*0430*/ 	.word	0x00000090


	//   ....[2]....
        /*0434*/ 	.word	0x000002d0


	//   ....[3]....
        /*0438*/ 	.word	0x00000430


	//   ....[4]....
        /*043c*/ 	.word	0x00000550


	//   ....[5]....
        /*0440*/ 	.word	0x000006b0


	//   ....[6]....
        /*0444*/ 	.word	0x000019b0


	//   ....[7]....
        /*0448*/ 	.word	0x00002630


	//   ....[8]....
        /*044c*/ 	.word	0x00002c10


	//   ....[9]....
        /*0450*/ 	.word	0x00003660


	//   ....[10]....
        /*0454*/ 	.word	0x00003730


	//   ....[11]....
        /*0458*/ 	.word	0x000039a0


	//   ....[12]....
        /*045c*/ 	.word	0x00003a20


	//   ....[13]....
        /*0460*/ 	.word	0x00004ad0


	//   ....[14]....
        /*0464*/ 	.word	0x00005040


	//   ....[15]....
        /*0468*/ 	.word	0x00005730


	//   ....[16]....
        /*046c*/ 	.word	0x00005830


	//   ....[17]....
        /*0470*/ 	.word	0x00005bd0


	//   ....[18]....
        /*0474*/ 	.word	0x00005cc0


	//   ....[19]....
        /*0478*/ 	.word	0x00007800


	//   ....[20]....
        /*047c*/ 	.word	0x00007870


	//   ....[21]....
        /*0480*/ 	.word	0x00007b70


	//   ....[22]....
        /*0484*/ 	.word	0x00007ce0


	//   ....[23]....
        /*0488*/ 	.word	0x000092a0


	//   ....[24]....
        /*048c*/ 	.word	0x000097f0


	//   ....[25]....
        /*0490*/ 	.word	0x00009ee0


	//   ....[26]....
        /*0494*/ 	.word	0x00009fe0


	//   ....[27]....
        /*0498*/ 	.word	0x0000a3b0


	//   ....[28]....
        /*049c*/ 	.word	0x0000a460


	//   ....[29]....
        /*04a0*/ 	.word	0x0000b620


	//   ....[30]....
        /*04a4*/ 	.word	0x0000b650


	//   ....[31]....
        /*04a8*/ 	.word	0x0000b6c0


	//   ....[32]....
        /*04ac*/ 	.word	0x0000b6e0


	//   ....[33]....
        /*04b0*/ 	.word	0x0000d140


	//   ....[34]....
        /*04b4*/ 	.word	0x0000d180


	//   ....[35]....
        /*04b8*/ 	.word	0x0000d1b0


	//   ....[36]....
        /*04bc*/ 	.word	0x0000d1e0


	//   ....[37]....
        /*04c0*/ 	.word	0x0000d210


	//   ....[38]....
        /*04c4*/ 	.word	0x0000d240


	//   ....[39]....
        /*04c8*/ 	.word	0x0000d270


	//   ....[40]....
        /*04cc*/ 	.word	0x0000d2a0


	//   ....[41]....
        /*04d0*/ 	.word	0x0000d2d0


	//   ....[42]....
        /*04d4*/ 	.word	0x0000d300


	//   ....[43]....
        /*04d8*/ 	.word	0x0000d330


	//   ....[44]....
        /*04dc*/ 	.word	0x0000d360


	//   ....[45]....
        /*04e0*/ 	.word	0x0000d390


	//   ....[46]....
        /*04e4*/ 	.word	0x0000d3c0


	//   ....[47]....
        /*04e8*/ 	.word	0x0000d3f0


	//   ....[48]....
        /*04ec*/ 	.word	0x0000d420


	//   ....[49]....
        /*04f0*/ 	.word	0x0000d450


	//   ....[50]....
        /*04f4*/ 	.word	0x0000d480


	//   ....[51]....
        /*04f8*/ 	.word	0x0000d4b0


	//   ....[52]....
        /*04fc*/ 	.word	0x0000d4e0


	//   ....[53]....
        /*0500*/ 	.word	0x0000d520


	//   ....[54]....
        /*0504*/ 	.word	0x0000d550


	//   ....[55]....
        /*0508*/ 	.word	0x0000d580


	//   ....[56]....
        /*050c*/ 	.word	0x0000d5b0


	//   ....[57]....
        /*0510*/ 	.word	0x0000d5e0


	//   ....[58]....
        /*0514*/ 	.word	0x0000d610


	//   ....[59]....
        /*0518*/ 	.word	0x0000d640


	//   ....[60]....
        /*051c*/ 	.word	0x0000d670


	//   ....[61]....
        /*0520*/ 	.word	0x0000d6a0


	//   ....[62]....
        /*0524*/ 	.word	0x0000d6d0


	//   ....[63]....
        /*0528*/ 	.word	0x0000d710


	//   ....[64]....
        /*052c*/ 	.word	0x0000d740


	//   ....[65]....
        /*0530*/ 	.word	0x0000d780


	//   ....[66]....
        /*0534*/ 	.word	0x0000d7b0


	//   ....[67]....
        /*0538*/ 	.word	0x0000d7e0


	//   ....[68]....
        /*053c*/ 	.word	0x0000d810


	//   ....[69]....
        /*0540*/ 	.word	0x0000d840


	//   ....[70]....
        /*0544*/ 	.word	0x0000d870


	//   ....[71]....
        /*0548*/ 	.word	0x0000d8b0


	//   ....[72]....
        /*054c*/ 	.word	0x0000d8e0


	//   ....[73]....
        /*0550*/ 	.word	0x0000d920


	//   ....[74]....
        /*0554*/ 	.word	0x0000d950


	//   ....[75]....
        /*0558*/ 	.word	0x0000d980


	//   ....[76]....
        /*055c*/ 	.word	0x0000d9c0


	//   ....[77]....
        /*0560*/ 	.word	0x0000d9d0


	//   ....[78]....
        /*0564*/ 	.word	0x0000d9e0


	//   ....[79]....
        /*0568*/ 	.word	0x0000d9f0


	//   ....[80]....
        /*056c*/ 	.word	0x0000da00


	//   ....[81]....
        /*0570*/ 	.word	0x0000da10


	//   ....[82]....
        /*0574*/ 	.word	0x0000da20


	//   ....[83]....
        /*0578*/ 	.word	0x0000da30


	//   ....[84]....
        /*057c*/ 	.word	0x0000da40


	//   ....[85]....
        /*0580*/ 	.word	0x0000da50


	//   ....[86]....
        /*0584*/ 	.word	0x0000da60


	//   ....[87]....
        /*0588*/ 	.word	0x0000da70


	//   ....[88]....
        /*058c*/ 	.word	0x0000da80


	//   ....[89]....
        /*0590*/ 	.word	0x0000da90


	//   ....[90]....
        /*0594*/ 	.word	0x0000daa0


	//   ....[91]....
        /*0598*/ 	.word	0x0000dab0


	//   ....[92]....
        /*059c*/ 	.word	0x0000dac0


	//   ....[93]....
        /*05a0*/ 	.word	0x0000dad0


	//   ....[94]....
        /*05a4*/ 	.word	0x0000dae0


	//   ....[95]....
        /*05a8*/ 	.word	0x0000daf0


	//   ....[96]....
        /*05ac*/ 	.word	0x0000db00


	//   ....[97]....
        /*05b0*/ 	.word	0x0000df00


	//   ....[98]....
        /*05b4*/ 	.word	0x0000df30


	//   ....[99]....
        /*05b8*/ 	.word	0x0000df60


	//   ....[100]....
        /*05bc*/ 	.word	0x0000e000


	//   ....[101]....
        /*05c0*/ 	.word	0x0000e500


	//   ....[102]....
        /*05c4*/ 	.word	0x0000e530


	//   ....[103]....
        /*05c8*/ 	.word	0x0000e680


	//   ....[104]....
        /*05cc*/ 	.word	0x0000e6a0


	//   ....[105]....
        /*05d0*/ 	.word	0x0000e7e0


	//   ....[106]....
        /*05d4*/ 	.word	0x0000e800


	//   ....[107]....
        /*05d8*/ 	.word	0x0000e950


	//   ....[108]....
        /*05dc*/ 	.word	0x0000e970


	//   ....[109]....
        /*05e0*/ 	.word	0x0000f090


	//   ....[110]....
        /*05e4*/ 	.word	0x0000f0b0


	//   ....[111]....
        /*05e8*/ 	.word	0x0000f1f0


	//   ....[112]....
        /*05ec*/ 	.word	0x0000f210


	//   ....[113]....
        /*05f0*/ 	.word	0x0000f350


	//   ....[114]....
        /*05f4*/ 	.word	0x0000f370


	//   ....[115]....
        /*05f8*/ 	.word	0x0000f4c0


	//   ....[116]....
        /*05fc*/ 	.word	0x0000f4e0


	//   ....[117]....
        /*0600*/ 	.word	0x0000f6f0


	//   ....[118]....
        /*0604*/ 	.word	0x000110a0


	//   ....[119]....
        /*0608*/ 	.word	0x000110e0


	//   ....[120]....
        /*060c*/ 	.word	0x00011110


	//   ....[121]....
        /*0610*/ 	.word	0x00011180


	//   ....[122]....
        /*0614*/ 	.word	0x00011190


	//   ....[123]....
        /*0618*/ 	.word	0x00011200


	//   ....[124]....
        /*061c*/ 	.word	0x00011210


	//   ....[125]....
        /*0620*/ 	.word	0x00011220


	//   ....[126]....
        /*0624*/ 	.word	0x000115b0


	//   ....[127]....
        /*0628*/ 	.word	0x000115d0


	//   ....[128]....
        /*062c*/ 	.word	0x000115e0


	//   ....[129]....
        /*0630*/ 	.word	0x00011620


	//   ....[130]....
        /*0634*/ 	.word	0x00011680


	//   ....[131]....
        /*0638*/ 	.word	0x000116a0


	//   ....[132]....
        /*063c*/ 	.word	0x00011710


	//   ....[133]....
        /*0640*/ 	.word	0x00011740


	//   ....[134]....
        /*0644*/ 	.word	0x00011d70


	//   ....[135]....
        /*0648*/ 	.word	0x00011d90


	//   ....[136]....
        /*064c*/ 	.word	0x00011dc0


	//   ....[137]....
        /*0650*/ 	.word	0x00011e00


	//   ....[138]....
        /*0654*/ 	.word	0x00011e70


	//   ....[139]....
        /*0658*/ 	.word	0x00011e90


	//   ....[140]....
        /*065c*/ 	.word	0x00011f10


	//   ....[141]....
        /*0660*/ 	.word	0x00011f30


	//   ....[142]....
        /*0664*/ 	.word	0x00011fb0


	//   ....[143]....
        /*0668*/ 	.word	0x00011fd0


	//   ....[144]....
        /*066c*/ 	.word	0x00012050


	//   ....[145]....
        /*0670*/ 	.word	0x00012070


	//   ....[146]....
        /*0674*/ 	.word	0x000120f0


	//   ....[147]....
        /*0678*/ 	.word	0x00012110


	//   ....[148]....
        /*067c*/ 	.word	0x00012190


	//   ....[149]....
        /*0680*/ 	.word	0x000121b0


	//   ....[150]....
        /*0684*/ 	.word	0x000128d0


	//   ....[151]....
        /*0688*/ 	.word	0x000128f0


	//   ....[152]....
        /*068c*/ 	.word	0x00012950


	//   ....[153]....
        /*0690*/ 	.word	0x00012960


	//   ....[154]....
        /*0694*/ 	.word	0x000129b0


	//   ....[155]....
        /*0698*/ 	.word	0x000129c0


	//   ....[156]....
        /*069c*/ 	.word	0x000129d0


	//   ....[157]....
        /*06a0*/ 	.word	0x00012a20


	//   ....[158]....
        /*06a4*/ 	.word	0x00012d30


	//   ....[159]....
        /*06a8*/ 	.word	0x00012d40


	//   ....[160]....
        /*06ac*/ 	.word	0x00012d50


	//   ....[161]....
        /*06b0*/ 	.word	0x00012d70


	//   ....[162]....
        /*06b4*/ 	.word	0x00012dc0


	//   ....[163]....
        /*06b8*/ 	.word	0x00012dd0


	//   ....[164]....
        /*06bc*/ 	.word	0x00012df0


	//   ....[165]....
        /*06c0*/ 	.word	0x00012e30


	//   ....[166]....
        /*06c4*/ 	.word	0x00013f00


	//   ....[167]....
        /*06c8*/ 	.word	0x000140a0


	//   ....[168]....
        /*06cc*/ 	.word	0x00014780


	//   ....[169]....
        /*06d0*/ 	.word	0x00014860


	//   ....[170]....
        /*06d4*/ 	.word	0x00014930


	//   ....[171]....
        /*06d8*/ 	.word	0x00014990


	//   ....[172]....
        /*06dc*/ 	.word	0x00014a70


	//   ....[173]....
        /*06e0*/ 	.word	0x00014ad0


	//   ....[174]....
        /*06e4*/ 	.word	0x00014bb0


	//   ....[175]....
        /*06e8*/ 	.word	0x00014c10


	//   ....[176]....
        /*06ec*/ 	.word	0x00014cf0


	//   ....[177]....
        /*06f0*/ 	.word	0x00014e10


	//   ....[178]....
        /*06f4*/ 	.word	0x00014ea0


	//   ....[179]....
        /*06f8*/ 	.word	0x00014f70


	//   ....[180]....
        /*06fc*/ 	.word	0x00015010


	//   ....[181]....
        /*0700*/ 	.word	0x00015080


	//   ....[182]....
        /*0704*/ 	.word	0x00015140


	//   ....[183]....
        /*0708*/ 	.word	0x000151b0


	//   ....[184]....
        /*070c*/ 	.word	0x00015270


	//   ....[185]....
        /*0710*/ 	.word	0x00015300


	//   ....[186]....
        /*0714*/ 	.word	0x00015370


	//   ....[187]....
        /*0718*/ 	.word	0x000153f0


	//   ....[188]....
        /*071c*/ 	.word	0x000154a0


	//   ....[189]....
        /*0720*/ 	.word	0x00015510


	//   ....[190]....
        /*0724*/ 	.word	0x000155f0


	//   ....[191]....
        /*0728*/ 	.word	0x00015660


	//   ....[192]....
        /*072c*/ 	.word	0x00015740


	//   ....[193]....
        /*0730*/ 	.word	0x000157b0


	//   ....[194]....
        /*0734*/ 	.word	0x00015890


	//   ....[195]....
        /*0738*/ 	.word	0x00015900


	//   ....[196]....
        /*073c*/ 	.word	0x000159e0


	//   ....[197]....
        /*0740*/ 	.word	0x00015a50


	//   ....[198]....
        /*0744*/ 	.word	0x00015b30


	//   ....[199]....
        /*0748*/ 	.word	0x00015ba0


	//   ....[200]....
        /*074c*/ 	.word	0x00015c60


	//   ....[201]....
        /*0750*/ 	.word	0x00015d90


	//   ....[202]....
        /*0754*/ 	.word	0x00015e30


	//   ....[203]....
        /*0758*/ 	.word	0x00015e90


	//   ....[204]....
        /*075c*/ 	.word	0x00015f50


	//   ....[205]....
        /*0760*/ 	.word	0x00015fb0


	//   ....[206]....
        /*0764*/ 	.word	0x00016070


	//   ....[207]....
        /*0768*/ 	.word	0x000160d0


	//   ....[208]....
        /*076c*/ 	.word	0x00016190


	//   ....[209]....
        /*0770*/ 	.word	0x00016280


	//   ....[210]....
        /*0774*/ 	.word	0x00016310


	//   ....[211]....
        /*0778*/ 	.word	0x00016370


	//   ....[212]....
        /*077c*/ 	.word	0x00016420


	//   ....[213]....
        /*0780*/ 	.word	0x00016480


	//   ....[214]....
        /*0784*/ 	.word	0x00016530


	//   ....[215]....
        /*0788*/ 	.word	0x00016590


	//   ....[216]....
        /*078c*/ 	.word	0x00016640


	//   ....[217]....
        /*0790*/ 	.word	0x00016890


	//----- nvinfo : EIATTR_REG_RECONFIG
	.align		4
.L_426:
        /*0794*/ 	.byte	0x01, 0x54
	.zero		2


	//----- nvinfo : EIATTR_SYSCALL_OFFSETS
	.align		4
        /*0798*/ 	.byte	0x04, 0x46
        /*079a*/ 	.short	(.L_428 - .L_427)


	//   ....[0]....
.L_427:
        /*079c*/ 	.word	0x00001b90


	//   ....[1]....
        /*07a0*/ 	.word	0x00010680


	//   ....[2]....
        /*07a4*/ 	.word	0x000107f0


	//   ....[3]....
        /*07a8*/ 	.word	0x00010940


	//   ....[4]....
        /*07ac*/ 	.word	0x00010a80


	//   ....[5]....
        /*07b0*/ 	.word	0x00011a00


	//----- nvinfo : EIATTR_MBARRIER_INSTR_OFFSETS
	.align		4
.L_428:
        /*07b4*/ 	.byte	0x04, 0x39
        /*07b6*/ 	.short	(.L_430 - .L_429)


	//   ....[0]....
.L_429:
        /*07b8*/ 	.word	0x00000180
        /*07bc*/ 	.word	0x000000ff
        /*07c0*/ 	.word	0x00028400
        /*07c4*/ 	.short	0x0100
        /*07c6*/ 	.byte	0x08
	.zero		1


	//   ....[1]....
        /*07c8*/ 	.word	0x00000190
        /*07cc*/ 	.word	0x000000ff
        /*07d0*/ 	.word	0x00028420
        /*07d4*/ 	.short	0x0100
        /*07d6*/ 	.byte	0x08
	.zero		1


	//   ....[2]....
        /*07d8*/ 	.word	0x00000280
        /*07dc*/ 	.word	0x000000ff
        /*07e0*/ 	.word	0x00028430
        /*07e4*/ 	.short	0x0100
        /*07e6*/ 	.byte	0x08
	.zero		1


	//   ....[3]....
        /*07e8*/ 	.word	0x00000290
        /*07ec*/ 	.word	0x000000ff
        /*07f0*/ 	.word	0x00028440
        /*07f4*/ 	.short	0x0100
        /*07f6*/ 	.byte	0x08
	.zero		1


	//   ....[4]....
        /*07f8*/ 	.word	0x000002a0
        /*07fc*/ 	.word	0x000000ff
        /*0800*/ 	.word	0x00028438
        /*0804*/ 	.short	0x0100
        /*0806*/ 	.byte	0x08
	.zero		1


	//   ....[5]....
        /*0808*/ 	.word	0x000002b0
        /*080c*/ 	.word	0x000000ff
        /*0810*/ 	.word	0x00028448
        /*0814*/ 	.short	0x0100
        /*0816*/ 	.byte	0x08
	.zero		1


	//   ....[6]....
        /*0818*/ 	.word	0x000003e0
        /*081c*/ 	.word	0x000000ff
        /*0820*/ 	.word	0x00028450
        /*0824*/ 	.short	0x0100
        /*0826*/ 	.byte	0x08
	.zero		1


	//   ....[7]....
        /*0828*/ 	.word	0x000003f0
        /*082c*/ 	.word	0x000000ff
        /*0830*/ 	.word	0x00028460
        /*0834*/ 	.short	0x0100
        /*0836*/ 	.byte	0x08
	.zero		1


	//   ....[8]....
        /*0838*/ 	.word	0x00000400
        /*083c*/ 	.word	0x000000ff
        /*0840*/ 	.word	0x00028458
        /*0844*/ 	.short	0x0100
        /*0846*/ 	.byte	0x08
	.zero		1


	//   ....[9]....
        /*0848*/ 	.word	0x00000410
        /*084c*/ 	.word	0x000000ff
        /*0850*/ 	.word	0x00028468
        /*0854*/ 	.short	0x0100
        /*0856*/ 	.byte	0x08
	.zero		1


	//   ....[10]....
        /*0858*/ 	.word	0x00000500
        /*085c*/ 	.word	0x000000ff
        /*0860*/ 	.word	0x00028470
        /*0864*/ 	.short	0x0100
        /*0866*/ 	.byte	0x06
	.zero		1


	//   ....[11]....
        /*0868*/ 	.word	0x00000510
        /*086c*/ 	.word	0x000000ff
        /*0870*/ 	.word	0x00028480
        /*0874*/ 	.short	0x0100
        /*0876*/ 	.byte	0x06
	.zero		1


	//   ....[12]....
        /*0878*/ 	.word	0x00000520
        /*087c*/ 	.word	0x000000ff
        /*0880*/ 	.word	0x00028478
        /*0884*/ 	.short	0x0100
        /*0886*/ 	.byte	0x06
	.zero		1


	//   ....[13]....
        /*0888*/ 	.word	0x00000530
        /*088c*/ 	.word	0x000000ff
        /*0890*/ 	.word	0x00028488
        /*0894*/ 	.short	0x0100
        /*0896*/ 	.byte	0x06
	.zero		1


	//   ....[14]....
        /*0898*/ 	.word	0x00000660
        /*089c*/ 	.word	0x000000ff
        /*08a0*/ 	.word	0x00028490
        /*08a4*/ 	.short	0x0100
        /*08a6*/ 	.byte	0x08
	.zero		1


	//   ....[15]....
        /*08a8*/ 	.word	0x00000670
        /*08ac*/ 	.word	0x000000ff
        /*08b0*/ 	.word	0x000284a0
        /*08b4*/ 	.short	0x0100
        /*08b6*/ 	.byte	0x08
	.zero		1


	//   ....[16]....
        /*08b8*/ 	.word	0x00000680
        /*08bc*/ 	.word	0x000000ff
        /*08c0*/ 	.word	0x00028498
        /*08c4*/ 	.short	0x0100
        /*08c6*/ 	.byte	0x08
	.zero		1


	//   ....[17]....
        /*08c8*/ 	.word	0x00000690
        /*08cc*/ 	.word	0x000000ff
        /*08d0*/ 	.word	0x000284a8
        /*08d4*/ 	.short	0x0100
        /*08d6*/ 	.byte	0x08
	.zero		1


	//   ....[18]....
        /*08d8*/ 	.word	0x000007e0
        /*08dc*/ 	.word	0x000000ff
        /*08e0*/ 	.word	0x000284b0
        /*08e4*/ 	.short	0x0100
        /*08e6*/ 	.byte	0x08
	.zero		1


	//   ....[19]....
        /*08e8*/ 	.word	0x000007f0
        /*08ec*/ 	.word	0x000000ff
        /*08f0*/ 	.word	0x000284c0
        /*08f4*/ 	.short	0x0100
        /*08f6*/ 	.byte	0x08
	.zero		1


	//   ....[20]....
        /*08f8*/ 	.word	0x00000800
        /*08fc*/ 	.word	0x000000ff
        /*0900*/ 	.word	0x000284b8
        /*0904*/ 	.short	0x0100
        /*0906*/ 	.byte	0x08
	.zero		1


	//   ....[21]....
        /*0908*/ 	.word	0x00000810
        /*090c*/ 	.word	0x000000ff
        /*0910*/ 	.word	0x000284c8
        /*0914*/ 	.short	0x0100
        /*0916*/ 	.byte	0x08
	.zero		1


	//   ....[22]....
        /*0918*/ 	.word	0x00001ed0
        /*091c*/ 	.word	0x000000ff
        /*0920*/ 	.word	0x00028400
        /*0924*/ 	.short	0x010a
        /*0926*/ 	.byte	0x31
	.zero		1


	//   ....[23]....
        /*0928*/ 	.word	0x00001fd0
        /*092c*/ 	.word	0x000000ff
        /*0930*/ 	.word	0x00028430
        /*0934*/ 	.short	0x010a
        /*0936*/ 	.byte	0x36
	.zero		1


	//   ....[24]....
        /*0938*/ 	.word	0x00002010
        /*093c*/ 	.word	0x000000ff
        /*0940*/ 	.word	0x00028430
        /*0944*/ 	.short	0x010a
        /*0946*/ 	.byte	0x36
	.zero		1


	//   ....[25]....
        /*0948*/ 	.word	0x00002770
        /*094c*/ 	.word	0x000000ff
        /*0950*/ 	.word	0x00000000
        /*0954*/ 	.short	0x0101
        /*0956*/ 	.byte	0x06
	.zero		1


	//   ....[26]....
        /*0958*/ 	.word	0x00004040
        /*095c*/ 	.word	0x000000ff
        /*0960*/ 	.word	0x00028450
        /*0964*/ 	.short	0x010a
        /*0966*/ 	.byte	0x36
	.zero		1


	//   ....[27]....
        /*0968*/ 	.word	0x00004080
        /*096c*/ 	.word	0x000000ff
        /*0970*/ 	.word	0x00028450
        /*0974*/ 	.short	0x010a
        /*0976*/ 	.byte	0x36
	.zero		1


	//   ....[28]....
        /*0978*/ 	.word	0x00004280
        /*097c*/ 	.word	0x000000ff
        /*0980*/ 	.word	0x00000000
        /*0984*/ 	.short	0x0101
        /*0986*/ 	.byte	0x36
	.zero		1


	//   ....[29]....
        /*0988*/ 	.word	0x000045b0
        /*098c*/ 	.word	0x000000ff
        /*0990*/ 	.word	0x00028430
        /*0994*/ 	.short	0x010a
        /*0996*/ 	.byte	0x38
	.zero		1


	//   ....[30]....
        /*0998*/ 	.word	0x000045f0
        /*099c*/ 	.word	0x000000ff
        /*09a0*/ 	.word	0x00028430
        /*09a4*/ 	.short	0x010a
        /*09a6*/ 	.byte	0x38
	.zero		1


	//   ....[31]....
        /*09a8*/ 	.word	0x00004c50
        /*09ac*/ 	.word	0x000000ff
        /*09b0*/ 	.word	0x00000000
        /*09b4*/ 	.short	0x0101
        /*09b6*/ 	.byte	0x06
	.zero		1


	//   ....[32]....
        /*09b8*/ 	.word	0x00006ae0
        /*09bc*/ 	.word	0x000000ff
        /*09c0*/ 	.word	0x00028450
        /*09c4*/ 	.short	0x010a
        /*09c6*/ 	.byte	0x38
	.zero		1


	//   ....[33]....
        /*09c8*/ 	.word	0x00006b30
        /*09cc*/ 	.word	0x000000ff
        /*09d0*/ 	.word	0x00028450
        /*09d4*/ 	.short	0x010a
        /*09d6*/ 	.byte	0x38
	.zero		1


	//   ....[34]....
        /*09d8*/ 	.word	0x00006ca0
        /*09dc*/ 	.word	0x000000ff
        /*09e0*/ 	.word	0x00000000
        /*09e4*/ 	.short	0x0101
        /*09e6*/ 	.byte	0x38
	.zero		1


	//   ....[35]....
        /*09e8*/ 	.word	0x00007050
        /*09ec*/ 	.word	0x000000ff
        /*09f0*/ 	.word	0x00028430
        /*09f4*/ 	.short	0x010a
        /*09f6*/ 	.byte	0x35
	.zero		1


	//   ....[36]....
        /*09f8*/ 	.word	0x00007090
        /*09fc*/ 	.word	0x000000ff
        /*0a00*/ 	.word	0x00028430
        /*0a04*/ 	.short	0x010a
        /*0a06*/ 	.byte	0x35
	.zero		1


	//   ....[37]....
        /*0a08*/ 	.word	0x000075f0
        /*0a0c*/ 	.word	0x000000ff
        /*0a10*/ 	.word	0x00000000
        /*0a14*/ 	.short	0x0101
        /*0a16*/ 	.byte	0x06
	.zero		1


	//   ....[38]....
        /*0a18*/ 	.word	0x00008a40
        /*0a1c*/ 	.word	0x000000ff
        /*0a20*/ 	.word	0x00028450
        /*0a24*/ 	.short	0x010a
        /*0a26*/ 	.byte	0x35
	.zero		1


	//   ....[39]....
        /*0a28*/ 	.word	0x00008a90
        /*0a2c*/ 	.word	0x000000ff
        /*0a30*/ 	.word	0x00028450
        /*0a34*/ 	.short	0x010a
        /*0a36*/ 	.byte	0x35
	.zero		1


	//   ....[40]....
        /*0a38*/ 	.word	0x00008be0
        /*0a3c*/ 	.word	0x000000ff
        /*0a40*/ 	.word	0x00000000
        /*0a44*/ 	.short	0x0101
        /*0a46*/ 	.byte	0x35
	.zero		1


	//   ....[41]....
        /*0a48*/ 	.word	0x00008d80
        /*0a4c*/ 	.word	0x000000ff
        /*0a50*/ 	.word	0x00028430
        /*0a54*/ 	.short	0x010a
        /*0a56*/ 	.byte	0x39
	.zero		1


	//   ....[42]....
        /*0a58*/ 	.word	0x00008dc0
        /*0a5c*/ 	.word	0x000000ff
        /*0a60*/ 	.word	0x00028430
        /*0a64*/ 	.short	0x010a
        /*0a66*/ 	.byte	0x39
	.zero		1


	//   ....[43]....
        /*0a68*/ 	.word	0x000093f0
        /*0a6c*/ 	.word	0x000000ff
        /*0a70*/ 	.word	0x00000000
        /*0a74*/ 	.short	0x0101
        /*0a76*/ 	.byte	0x06
	.zero		1


	//   ....[44]....
        /*0a78*/ 	.word	0x0000b290
        /*0a7c*/ 	.word	0x000000ff
        /*0a80*/ 	.word	0x00028450
        /*0a84*/ 	.short	0x010a
        /*0a86*/ 	.byte	0x39
	.zero		1


	//   ....[45]....
        /*0a88*/ 	.word	0x0000b2e0
        /*0a8c*/ 	.word	0x000000ff
        /*0a90*/ 	.word	0x00028450
        /*0a94*/ 	.short	0x010a
        /*0a96*/ 	.byte	0x39
	.zero		1


	//   ....[46]....
        /*0a98*/ 	.word	0x0000b450
        /*0a9c*/ 	.word	0x000000ff
        /*0aa0*/ 	.word	0x00000000
        /*0aa4*/ 	.short	0x0101
        /*0aa6*/ 	.byte	0x39
	.zero		1


	//   ....[47]....
        /*0aa8*/ 	.word	0x0000e510
        /*0aac*/ 	.word	0x000000ff
        /*0ab0*/ 	.word	0x00000000
        /*0ab4*/ 	.short	0x0101
        /*0ab6*/ 	.byte	0x05
	.zero		1


	//   ....[48]....
        /*0ab8*/ 	.word	0x00010ec0
        /*0abc*/ 	.word	0x00000000
        /*0ac0*/ 	.word	0x00028480
        /*0ac4*/ 	.short	0x010a
        /*0ac6*/ 	.byte	0x3f
	.zero		1


	//   ....[49]....
        /*0ac8*/ 	.word	0x00011340
        /*0acc*/ 	.word	0x00000000
        /*0ad0*/ 	.word	0x00028470
        /*0ad4*/ 	.short	0x0107
        /*0ad6*/ 	.byte	0x3f
	.zero		1


	//   ....[50]....
        /*0ad8*/ 	.word	0x00011400
        /*0adc*/ 	.word	0x00000000
        /*0ae0*/ 	.word	0x00028470
        /*0ae4*/ 	.short	0x0101
        /*0ae6*/ 	.byte	0x3f
	.zero		1


	//   ....[51]....
        /*0ae8*/ 	.word	0x00011430
        /*0aec*/ 	.word	0x00000000
        /*0af0*/ 	.word	0x00028440
        /*0af4*/ 	.short	0x010a
        /*0af6*/ 	.byte	0x3f
	.zero		1


	//   ....[52]....
        /*0af8*/ 	.word	0x000117e0
        /*0afc*/ 	.word	0x00000000
        /*0b00*/ 	.word	0x00028430
        /*0b04*/ 	.short	0x0107
        /*0b06*/ 	.byte	0x3f
	.zero		1


	//   ....[53]....
        /*0b08*/ 	.word	0x000118a0
        /*0b0c*/ 	.word	0x00000000
        /*0b10*/ 	.word	0x00028430
        /*0b14*/ 	.short	0x0101
        /*0b16*/ 	.byte	0x3f
	.zero		1


	//   ....[54]....
        /*0b18*/ 	.word	0x00012280
        /*0b1c*/ 	.word	0x00000011
        /*0b20*/ 	.word	0x00028400
        /*0b24*/ 	.short	0x0107
        /*0b26*/ 	.byte	0x3f
	.zero		1


	//   ....[55]....
        /*0b28*/ 	.word	0x00012370
        /*0b2c*/ 	.word	0x00000011
        /*0b30*/ 	.word	0x00028400
        /*0b34*/ 	.short	0x0101
        /*0b36*/ 	.byte	0x3f
	.zero		1


	//   ....[56]....
        /*0b38*/ 	.word	0x00012390
        /*0b3c*/ 	.word	0x00000011
        /*0b40*/ 	.word	0x00028420
        /*0b44*/ 	.short	0x010a
        /*0b46*/ 	.byte	0x3f
	.zero		1


	//   ....[57]....
        /*0b48*/ 	.word	0x00012730
        /*0b4c*/ 	.word	0x00000000
        /*0b50*/ 	.word	0x00028480
        /*0b54*/ 	.short	0x010a
        /*0b56*/ 	.byte	0x3f
	.zero		1


	//   ....[58]....
        /*0b58*/ 	.word	0x00012ab0
        /*0b5c*/ 	.word	0x00000000
        /*0b60*/ 	.word	0x00028470
        /*0b64*/ 	.short	0x0107
        /*0b66*/ 	.byte	0x3f
	.zero		1


	//   ....[59]....
        /*0b68*/ 	.word	0x00012b70
        /*0b6c*/ 	.word	0x00000000
        /*0b70*/ 	.word	0x00028470
        /*0b74*/ 	.short	0x0101
        /*0b76*/ 	.byte	0x3f
	.zero		1


	//   ....[60]....
        /*0b78*/ 	.word	0x00012ba0
        /*0b7c*/ 	.word	0x00000000
        /*0b80*/ 	.word	0x00028440
        /*0b84*/ 	.short	0x010a
        /*0b86*/ 	.byte	0x3f
	.zero		1


	//   ....[61]....
        /*0b88*/ 	.word	0x00012ef0
        /*0b8c*/ 	.word	0x00000000
        /*0b90*/ 	.word	0x00028430
        /*0b94*/ 	.short	0x0107
        /*0b96*/ 	.byte	0x3f
	.zero		1


	//   ....[62]....
        /*0b98*/ 	.word	0x00012fb0
        /*0b9c*/ 	.word	0x00000000
        /*0ba0*/ 	.word	0x00028430
        /*0ba4*/ 	.short	0x0101
        /*0ba6*/ 	.byte	0x3f
	.zero		1


	//   ....[63]....
        /*0ba8*/ 	.word	0x00013040
        /*0bac*/ 	.word	0x00000000
        /*0bb0*/ 	.word	0x00028470
        /*0bb4*/ 	.short	0x010a
        /*0bb6*/ 	.byte	0x3f
	.zero		1


	//   ....[64]....
        /*0bb8*/ 	.word	0x000130d0
        /*0bbc*/ 	.word	0x00000000
        /*0bc0*/ 	.word	0x00028460
        /*0bc4*/ 	.short	0x010a
        /*0bc6*/ 	.byte	0x3f
	.zero		1


	//   ....[65]....
        /*0bc8*/ 	.word	0x00013590
        /*0bcc*/ 	.word	0x00000000
        /*0bd0*/ 	.word	0x00028450
        /*0bd4*/ 	.short	0x0101
        /*0bd6*/ 	.byte	0x3f
	.zero		1


	//   ....[66]....
        /*0bd8*/ 	.word	0x00013610
        /*0bdc*/ 	.word	0x00000000
        /*0be0*/ 	.word	0x00000000
        /*0be4*/ 	.short	0x0101
        /*0be6*/ 	.byte	0x3f
	.zero		1


	//   ....[67]....
        /*0be8*/ 	.word	0x000137e0
        /*0bec*/ 	.word	0x00000002
        /*0bf0*/ 	.word	0x00028470
        /*0bf4*/ 	.short	0x010a
        /*0bf6*/ 	.byte	0x3f
	.zero		1


	//   ....[68]....
        /*0bf8*/ 	.word	0x00013860
        /*0bfc*/ 	.word	0x00000002
        /*0c00*/ 	.word	0x00028460
        /*0c04*/ 	.short	0x010a
        /*0c06*/ 	.byte	0x3f
	.zero		1


	//   ....[69]....
        /*0c08*/ 	.word	0x00013d30
        /*0c0c*/ 	.word	0x00000002
        /*0c10*/ 	.word	0x00028450
        /*0c14*/ 	.short	0x0101
        /*0c16*/ 	.byte	0x3f
	.zero		1


	//   ....[70]....
        /*0c18*/ 	.word	0x00013db0
        /*0c1c*/ 	.word	0x00000002
        /*0c20*/ 	.word	0x00000000
        /*0c24*/ 	.short	0x0101
        /*0c26*/ 	.byte	0x3f
	.zero		1


	//   ....[71]....
        /*0c28*/ 	.word	0x00014020
        /*0c2c*/ 	.word	0x00000005
        /*0c30*/ 	.word	0x00028420
        /*0c34*/ 	.short	0x010a
        /*0c36*/ 	.byte	0x3f
	.zero		1


	//   ....[72]....
        /*0c38*/ 	.word	0x000141a0
        /*0c3c*/ 	.word	0x00000003
        /*0c40*/ 	.word	0x00028440
        /*0c44*/ 	.short	0x010a
        /*0c46*/ 	.byte	0x3f
	.zero		1


	//   ....[73]....
        /*0c48*/ 	.word	0x00014240
        /*0c4c*/ 	.word	0x00000013
        /*0c50*/ 	.word	0x00028440
        /*0c54*/ 	.short	0x010a
        /*0c56*/ 	.byte	0x3f
	.zero		1


	//   ....[74]....
        /*0c58*/ 	.word	0x00014280
        /*0c5c*/ 	.word	0x00000003
        /*0c60*/ 	.word	0x00028460
        /*0c64*/ 	.short	0x010a
        /*0c66*/ 	.byte	0x3f
	.zero		1


	//   ....[75]....
        /*0c68*/ 	.word	0x000142c0
        /*0c6c*/ 	.word	0x00000013
        /*0c70*/ 	.word	0x00028460
        /*0c74*/ 	.short	0x010a
        /*0c76*/ 	.byte	0x3f
	.zero		1


	//   ....[76]....
        /*0c78*/ 	.word	0x00014300
        /*0c7c*/ 	.word	0x00000003
        /*0c80*/ 	.word	0x00028480
        /*0c84*/ 	.short	0x010a
        /*0c86*/ 	.byte	0x3f
	.zero		1


	//   ....[77]....
        /*0c88*/ 	.word	0x00014340
        /*0c8c*/ 	.word	0x00000013
        /*0c90*/ 	.word	0x00028480
        /*0c94*/ 	.short	0x010a
        /*0c96*/ 	.byte	0x3f
	.zero		1


	//   ....[78]....
        /*0c98*/ 	.word	0x000143b0
        /*0c9c*/ 	.word	0x00000003
        /*0ca0*/ 	.word	0x00028400
        /*0ca4*/ 	.short	0x010a
        /*0ca6*/ 	.byte	0x3f
	.zero		1


	//   ....[79]....
        /*0ca8*/ 	.word	0x00014410
        /*0cac*/ 	.word	0x00000003
        /*0cb0*/ 	.word	0x00028430
        /*0cb4*/ 	.short	0x010a
        /*0cb6*/ 	.byte	0x3f
	.zero		1


	//   ....[80]....
        /*0cb8*/ 	.word	0x00014470
        /*0cbc*/ 	.word	0x00000009
        /*0cc0*/ 	.word	0x00028450
        /*0cc4*/ 	.short	0x010a
        /*0cc6*/ 	.byte	0x3f
	.zero		1


	//   ....[81]....
        /*0cc8*/ 	.word	0x000144d0
        /*0ccc*/ 	.word	0x00000005
        /*0cd0*/ 	.word	0x00028430
        /*0cd4*/ 	.short	0x010a
        /*0cd6*/ 	.byte	0x3f
	.zero		1


	//   ....[82]....
        /*0cd8*/ 	.word	0x00014530
        /*0cdc*/ 	.word	0x0000000b
        /*0ce0*/ 	.word	0x00028450
        /*0ce4*/ 	.short	0x010a
        /*0ce6*/ 	.byte	0x3f
	.zero		1


	//   ....[83]....
        /*0ce8*/ 	.word	0x00014590
        /*0cec*/ 	.word	0x00000005
        /*0cf0*/ 	.word	0x00028430
        /*0cf4*/ 	.short	0x010a
        /*0cf6*/ 	.byte	0x3f
	.zero		1


	//   ....[84]....
        /*0cf8*/ 	.word	0x000145f0
        /*0cfc*/ 	.word	0x0000000b
        /*0d00*/ 	.word	0x00028450
        /*0d04*/ 	.short	0x010a
        /*0d06*/ 	.byte	0x3f
	.zero		1


	//   ....[85]....
        /*0d08*/ 	.word	0x00014650
        /*0d0c*/ 	.word	0x00000005
        /*0d10*/ 	.word	0x00028430
        /*0d14*/ 	.short	0x010a
        /*0d16*/ 	.byte	0x3f
	.zero		1


	//   ....[86]....
        /*0d18*/ 	.word	0x000146b0
        /*0d1c*/ 	.word	0x0000000b
        /*0d20*/ 	.word	0x00028450
        /*0d24*/ 	.short	0x010a
        /*0d26*/ 	.byte	0x3f
	.zero		1


	//   ....[87]....
        /*0d28*/ 	.word	0x000147b0
        /*0d2c*/ 	.word	0x00000000
        /*0d30*/ 	.word	0x00028480
        /*0d34*/ 	.short	0x010a
        /*0d36*/ 	.byte	0x3f
	.zero		1


	//   ....[88]....
        /*0d38*/ 	.word	0x00014d60
        /*0d3c*/ 	.word	0x00000000
        /*0d40*/ 	.word	0x00028440
        /*0d44*/ 	.short	0x010a
        /*0d46*/ 	.byte	0x3f
	.zero		1


	//   ....[89]....
        /*0d48*/ 	.word	0x00015c90
        /*0d4c*/ 	.word	0x00000011
        /*0d50*/ 	.word	0x00028420
        /*0d54*/ 	.short	0x010a
        /*0d56*/ 	.byte	0x3f
	.zero		1


	//   ....[90]....
        /*0d58*/ 	.word	0x00015ce0
        /*0d5c*/ 	.word	0x00000000
        /*0d60*/ 	.word	0x00028480
        /*0d64*/ 	.short	0x010a
        /*0d66*/ 	.byte	0x3f
	.zero		1


	//   ....[91]....
        /*0d68*/ 	.word	0x000161d0
        /*0d6c*/ 	.word	0x00000000
        /*0d70*/ 	.word	0x00028440
        /*0d74*/ 	.short	0x010a
        /*0d76*/ 	.byte	0x3f
	.zero		1


	//   ....[92]....
        /*0d78*/ 	.word	0x00016670
        /*0d7c*/ 	.word	0x00000000
        /*0d80*/ 	.word	0x00028470
        /*0d84*/ 	.short	0x010a
        /*0d86*/ 	.byte	0x3f
	.zero		1


	//   ....[93]....
        /*0d88*/ 	.word	0x000166c0
        /*0d8c*/ 	.word	0x00000000
        /*0d90*/ 	.word	0x00028460
        /*0d94*/ 	.short	0x010a
        /*0d96*/ 	.byte	0x3f
	.zero		1


	//   ....[94]....
        /*0d98*/ 	.word	0x00016710
        /*0d9c*/ 	.word	0x00000002
        /*0da0*/ 	.word	0x00028470
        /*0da4*/ 	.short	0x010a
        /*0da6*/ 	.byte	0x3f
	.zero		1


	//   ....[95]....
        /*0da8*/ 	.word	0x00016760
        /*0dac*/ 	.word	0x00000002
        /*0db0*/ 	.word	0x00028460
        /*0db4*/ 	.short	0x010a
        /*0db6*/ 	.byte	0x3f
	.zero		1


	//   ....[96]....
        /*0db8*/ 	.word	0x000167b0
        /*0dbc*/ 	.word	0x00000005
        /*0dc0*/ 	.word	0x00028420
        /*0dc4*/ 	.short	0x010a
        /*0dc6*/ 	.byte	0x3f
	.zero		1


	//   ....[97]....
        /*0dc8*/ 	.word	0x00016950
        /*0dcc*/ 	.word	0x00000003
        /*0dd0*/ 	.word	0x00028440
        /*0dd4*/ 	.short	0x010a
        /*0dd6*/ 	.byte	0x3f
	.zero		1


	//   ....[98]....
        /*0dd8*/ 	.word	0x000169a0
        /*0ddc*/ 	.word	0x00000013
        /*0de0*/ 	.word	0x00028440
        /*0de4*/ 	.short	0x010a
        /*0de6*/ 	.byte	0x3f
	.zero		1


	//   ....[99]....
        /*0de8*/ 	.word	0x000169f0
        /*0dec*/ 	.word	0x00000003
        /*0df0*/ 	.word	0x00028460
        /*0df4*/ 	.short	0x010a
        /*0df6*/ 	.byte	0x3f
	.zero		1


	//   ....[100]....
        /*0df8*/ 	.word	0x00016a40
        /*0dfc*/ 	.word	0x00000013
        /*0e00*/ 	.word	0x00028460
        /*0e04*/ 	.short	0x010a
        /*0e06*/ 	.byte	0x3f
	.zero		1


	//   ....[101]....
        /*0e08*/ 	.word	0x00016a90
        /*0e0c*/ 	.word	0x00000003
        /*0e10*/ 	.word	0x00028480
        /*0e14*/ 	.short	0x010a
        /*0e16*/ 	.byte	0x3f
	.zero		1


	//----- nvinfo : EIATTR_NUM_MBARRIERS
	.align		4
.L_430:
        /*0e18*/ 	.byte	0x03, 0x38
        /*0e1a*/ 	.short	0x0016


	//----- nvinfo : EIATTR_EXIT_INSTR_OFFSETS
	.align		4
        /*0e1c*/ 	.byte	0x04, 0x1c
        /*0e1e*/ 	.short	(.L_432 - .L_431)


	//   ....[0]....
.L_431:
        /*0e20*/ 	.word	0x00000990


	//   ....[1]....
        /*0e24*/ 	.word	0x0000f660


	//   ....[2]....
        /*0e28*/ 	.word	0x00014390


	//----- nvinfo : EIATTR_MAX_THREADS
	.align		4
.L_432:
        /*0e2c*/ 	.byte	0x04, 0x05
        /*0e2e*/ 	.short	(.L_434 - .L_433)
.L_433:
        /*0e30*/ 	.word	0x00000180
        /*0e34*/ 	.word	0x00000001
        /*0e38*/ 	.word	0x00000001


	//----- nvinfo : EIATTR_CRS_STACK_SIZE
	.align		4
.L_434:
        /*0e3c*/ 	.byte	0x04, 0x1e
        /*0e3e*/ 	.short	(.L_436 - .L_435)
.L_435:
        /*0e40*/ 	.word	0x00000000


	//----- nvinfo : EIATTR_CBANK_PARAM_SIZE
	.align		4
.L_436:
        /*0e44*/ 	.byte	0x03, 0x19
        /*0e46*/ 	.short	0x0af0


	//----- nvinfo : EIATTR_PARAM_CBANK
	.align		4
        /*0e48*/ 	.byte	0x04, 0x0a
        /*0e4a*/ 	.short	(.L_438 - .L_437)
	.align		4
.L_437:
        /*0e4c*/ 	.word	index@(.nv.constant0._ZN7cutlass13device_kernelIN5flash11enable_sm90INS1_16FlashAttnFwdSm90INS1_25CollectiveMainloopFwdSm90ILi2EN4cute5tupleIJNS5_1CILi1EEES8_S8_EEENS6_IJNS7_ILi128EEENS7_ILi64EEENS7_ILi256EEEEEELi256ENS_12float_e4m3_tEfNS_4arch4Sm90ELb0ELb1ELb1ELb0ELb1ELb0ELb0ELb1ELb0ELb1ELb0ELb0EEENS1_21CollectiveEpilogueFwdINS6_IJSA_SC_SB_EEES9_NS_10bfloat16_tESG_Li256ELb0ELb1ELb0ELb1EEENS1_30DynamicPersistentTileSchedulerILi256ELi128ELb0ELb1ELb1EEEEEEEEEvNT_6ParamsE)
        /*0e50*/ 	.short	0x0210
        /*0e52*/ 	.short	0x0af0


	//----- nvinfo : EIATTR_SW_WAR
	.align		4
.L_438:
        /*0e54*/ 	.byte	0x04, 0x36
        /*0e56*/ 	.short	(.L_440 - .L_439)
.L_439:
        /*0e58*/ 	.word	0x00000008
.L_440:


//--------------------- .nv.info._ZN7cutlass13device_kernelIN5flash11enable_sm90INS1_16FlashAttnFwdSm90INS1_25CollectiveMainloopFwdSm90ILi2EN4cute5tupleIJNS5_1CILi1EEES8_S8_EEENS6_IJNS7_ILi128EEENS7_ILi64EEENS7_ILi256EEEEEELi256ENS_12float_e4m3_tEfNS_4arch4Sm90ELb0ELb1ELb1ELb1ELb1ELb0ELb0ELb1ELb0ELb1ELb0ELb0EEENS1_21CollectiveEpilogueFwdINS6_IJSA_SC_SB_EEES9_NS_10bfloat16_tESG_Li256ELb1ELb1ELb0ELb1EEENS1_36VarlenDynamicPersistentTileSchedulerILi128ELi64ELi256ELi128ELb0ELb1ELb1ELb1ELb0ELb1EEEEEEEEEvNT_6ParamsE --------------------------
	.section	.nv.info._ZN7cutlass13device_kernelIN5flash11enable_sm90INS1_16FlashAttnFwdSm90INS1_25CollectiveMainloopFwdSm90ILi2EN4cute5tupleIJNS5_1CILi1EEES8_S8_EEENS6_IJNS7_ILi128EEENS7_ILi64EEENS7_ILi256EEEEEELi256ENS_12float_e4m3_tEfNS_4arch4Sm90ELb0ELb1ELb1ELb1ELb1ELb0ELb0ELb1ELb0ELb1ELb0ELb0EEENS1_21CollectiveEpilogueFwdINS6_IJSA_SC_SB_EEES9_NS_10bfloat16_tESG_Li256ELb1ELb1ELb0ELb1EEENS1_36VarlenDynamicPersistentTileSchedulerILi128ELi64ELi256ELi128ELb0ELb1ELb1ELb1ELb0ELb1EEEEEEEEEvNT_6ParamsE,"",@"SHT_CUDA_INFO"
	.sectionflags	@""
	.align	4


	//----- nvinfo : EIATTR_CUDA_API_VERSION
	.align		4
        /*0000*/ 	.byte	0x04, 0x37
        /*0002*/ 	.short	(.L_442 - .L_441)
.L_441:
        /*0004*/ 	.word	0x00000082


	//----- nvinfo : EIATTR_KPARAM_INFO
	.align		4
.L_442:
        /*0008*/ 	.byte	0x04, 0x17
        /*000a*/ 	.short	(.L_444 - .L_443)
.L_443:
        /*000c*/ 	.word	0x00000000
        /*0010*/ 	.short	0x0000
        /*0012*/ 	.short	0x0070
        /*0014*/ 	.byte	0x00, 0xf0, 0x01, 0x2a


	//----- nvinfo : EIATTR_SPARSE_MMA_MASK
	.align		4
.L_444:
        /*0018*/ 	.byte	0x03, 0x50
        /*001a*/ 	.short	0x0000


	//----- nvinfo : EIATTR_MAXREG_COUNT
	.align		4
        /*001c*/ 	.byte	0x03, 0x1b
        /*001e*/ 	.short	0x00a8


	//----- nvinfo : EIATTR_NUM_BARRIERS
	.align		4
        /*0020*/ 	.byte	0x02, 0x4c
        /*0022*/ 	.byte	0x10
	.zero		1


	//----- nvinfo : EIATTR_EXTERNS
	.align		4
        /*0024*/ 	.byte	0x04, 0x0f
        /*0026*/ 	.short	(.L_446 - .L_445)


	//   ....[0]....
	.align		4
.L_445:
        /*0028*/ 	.word	index@(__assertfail)


	//----- nvinfo : EIATTR_ANNOTATIONS
	.align		4
.L_446:
        /*002c*/ 	.byte	0x04, 0x55
        /*002e*/ 	.short	(.L_448 - .L_447)


	//   ....[0]....
.L_447:
        /*0030*/ 	.word	0x00000001
        /*0034*/ 	.byte	0x20, 0x08, 0x01, 0x00, 0x01, 0x00, 0x00, 0x00, 0xc0, 0x08, 0x01, 0x00, 0x01, 0x00, 0x00, 0x00
        /*0044*/ 	.byte	0x10, 0x0b, 0x01, 0x00, 0x01, 0x00, 0x00, 0x00, 0x50, 0x29, 0x01, 0x00, 0x01, 0x00, 0x00, 0x00
        /*0054*/ 	.byte	0x90, 0x2a, 0x01, 0x00, 0x01, 0x00, 0x00, 0x00, 0xd0, 0x2a, 0x01, 0x00, 0x01, 0x00, 0x00, 0x00
        /*0064*/ 	.byte	0xe0, 0x33, 0x01, 0x00, 0x01, 0x00, 0x00, 0x00, 0x00, 0x34, 0x01, 0x00, 0x01, 0x00, 0x00, 0x00
        /*0074*/ 	.byte	0x10, 0x5b, 0x01, 0x00


	//----- nvinfo : EIATTR_MERCURY_ISA_VERSION
	.align		4
.L_448:
        /*0078*/ 	.byte	0x03, 0x5f
        /*007a*/ 	.short	0x0101


	//----- nvinfo : EIATTR_UNUSED_LOAD_BYTE_OFFSET
	.align		4
        /*007c*/ 	.byte	0x04, 0x44
        /*007e*/ 	.short	(.L_450 - .L_449)


	//   ....[0]....
.L_449:
        /*0080*/ 	.word	0x00000980
        /*0084*/ 	.word	0x0000fff0


	//   ....[1]....
        /*0088*/ 	.word	0x0000c230
        /*008c*/ 	.word	0x0000fff0


	//----- nvinfo : EIATTR_INT_WARP_WIDE_INSTR_OFFSETS
	.align		4
.L_450:
        /*0090*/ 	.byte	0x04, 0x31
        /*0092*/ 	.short	(.L_452 - .L_451)


	//   ....[0]....
.L_451:
        /*0094*/ 	.word	0x000000c0


	//   ....[1]....
        /*0098*/ 	.word	0x000000d0


	//   ....[2]....
        /*009c*/ 	.word	0x00000170


	//   ....[3]....
        /*00a0*/ 	.word	0x00011440


	//   ....[4]....
        /*00a4*/ 	.word	0x000114d0


	//   ....[5]....
        /*00a8*/ 	.word	0x000147d0


	//   ....[6]....
        /*00ac*/ 	.word	0x00014860


	//----- nvinfo : EIATTR_COOP_GROUP_MASK_REGIDS
	.align		4
.L_452:
        /*00b0*/ 	.byte	0x04, 0x29
        /*00b2*/ 	.short	(.L_454 - .L_453)


	//   ....[0]....
.L_453:
        /*00b4*/ 	.word	0xffffffff


	//   ....[1]....
        /*00b8*/ 	.word	0xffffffff


	//   ....[2]....
        /*00bc*/ 	.word	0xffffffff


	//   ....[3]....
        /*00c0*/ 	.word	0xffffffff


	//   ....[4]....
        /*00c4*/ 	.word	0xffffffff


	//   ....[5]....
        /*00c8*/ 	.word	0xffffffff


	//   ....[6]....
        /*00cc*/ 	.word	0xffffffff


	//   ....[7]....
        /*00d0*/ 	.word	0xffffffff


	//   ....[8]....
        /*00d4*/ 	.word	0xffffffff


	//   ....[9]....
        /*00d8*/ 	.word	0xffffffff


	//   ....[10]....
        /*00dc*/ 	.word	0xffffffff


	//   ....[11]....
        /*00e0*/ 	.word	0xffffffff


	//   ....[12]....
        /*00e4*/ 	.word	0xffffffff


	//   ....[13]....
        /*00e8*/ 	.word	0xffffffff


	//   ....[14]....
        /*00ec*/ 	.word	0xffffffff


	//   ....[15]....
        /*00f0*/ 	.word	0xffffffff


	//   ....[16]....
        /*00f4*/ 	.word	0xffffffff


	//   ....[17]....
        /*00f8*/ 	.word	0xffffffff


	//   ....[18]....
        /*00fc*/ 	.word	0xffffffff


	//   ....[19]....
        /*0100*/ 	.word	0xffffffff


	//   ....[20]....
        /*0104*/ 	.word	0xffffffff


	//   ....[21]....
        /*0108*/ 	.word	0xffffffff


	//   ....[22]....
        /*010c*/ 	.word	0xffffffff


	//   ....[23]....
        /*0110*/ 	.word	0xffffffff


	//   ....[24]....
        /*0114*/ 	.word	0xffffffff


	//   ....[25]....
        /*0118*/ 	.word	0xffffffff


	//   ....[26]....
        /*011c*/ 	.word	0xffffffff


	//   ....[27]....
        /*0120*/ 	.word	0xffffffff


	//   ....[28]....
        /*0124*/ 	.word	0xffffffff


	//   ....[29]....
        /*0128*/ 	.word	0xffffffff


	//   ....[30]....
        /*012c*/ 	.word	0xffffffff


	//   ....[31]....
        /*0130*/ 	.word	0xffffffff


	//   ....[32]....
        /*0134*/ 	.word	0xffffffff


	//   ....[33]....
        /*0138*/ 	.word	0xffffffff


	//   ....[34]....
        /*013c*/ 	.word	0xffffffff


	//   ....[35]....
        /*0140*/ 	.word	0xffffffff


	//   ....[36]....
        /*0144*/ 	.word	0xffffffff


	//   ....[37]....
        /*0148*/ 	.word	0xffffffff


	//   ....[38]....
        /*014c*/ 	.word	0xffffffff


	//   ....[39]....
        /*0150*/ 	.word	0xffffffff


	//   ....[40]....
        /*0154*/ 	.word	0xffffffff


	//   ....[41]....
        /*0158*/ 	.word	0xffffffff


	//   ....[42]....
        /*015c*/ 	.word	0xffffffff


	//   ....[43]....
        /*0160*/ 	.word	0xffffffff


	//   ....[44]....
        /*0164*/ 	.word	0xffffffff


	//   ....[45]....
        /*0168*/ 	.word	0xffffffff


	//   ....[46]....
        /*016c*/ 	.word	0xffffffff


	//   ....[47]....
        /*0170*/ 	.word	0xffffffff


	//   ....[48]....
        /*0174*/ 	.word	0xffffffff


	//   ....[49]....
        /*0178*/ 	.word	0xffffffff


	//   ....[50]....
        /*017c*/ 	.word	0xffffffff


	//   ....[51]....
        /*0180*/ 	.word	0xffffffff


	//   ....[52]....
        /*0184*/ 	.word	0xffffffff


	//   ....[53]....
        /*0188*/ 	.word	0xffffffff


	//   ....[54]....
        /*018c*/ 	.word	0xffffffff


	//   ....[55]....
        /*0190*/ 	.word	0xffffffff


	//   ....[56]....
        /*0194*/ 	.word	0xffffffff


	//   ....[57]....
        /*0198*/ 	.word	0xffffffff


	//   ....[58]....
        /*019c*/ 	.word	0xffffffff


	//   ....[59]....
        /*01a0*/ 	.word	0xffffffff


	//   ....[60]....
        /*01a4*/ 	.word	0xffffffff


	//   ....[61]....
        /*01a8*/ 	.word	0xffffffff


	//   ....[62]....
        /*01ac*/ 	.word	0xffffffff


	//   ....[63]....
        /*01b0*/ 	.word	0xffffffff


	//   ....[64]....
        /*01b4*/ 	.word	0xffffffff


	//   ....[65]....
        /*01b8*/ 	.word	0xffffffff


	//   ....[66]....
        /*01bc*/ 	.word	0xffffffff


	//   ....[67]....
        /*01c0*/ 	.word	0xffffffff


	//   ....[68]....
        /*01c4*/ 	.word	0xffffffff


	//   ....[69]....
        /*01c8*/ 	.word	0xffffffff


	//   ....[70]....
        /*01cc*/ 	.word	0xffffffff


	//   ....[71]....
        /*01d0*/ 	.word	0xffffffff


	//   ....[72]....
        /*01d4*/ 	.word	0xffffffff


	//   ....[73]....
        /*01d8*/ 	.word	0xffffffff


	//   ....[74]....
        /*01dc*/ 	.word	0xffffffff


	//   ....[75]....
        /*01e0*/ 	.word	0xffffffff


	//   ....[76]....
        /*01e4*/ 	.word	0xffffffff


	//   ....[77]....
        /*01e8*/ 	.word	0xffffffff


	//   ....[78]....
        /*01ec*/ 	.word	0xffffffff


	//   ....[79]....
        /*01f0*/ 	.word	0xffffffff


	//   ....[80]....
        /*01f4*/ 	.word	0xffffffff


	//   ....[81]....
        /*01f8*/ 	.word	0xffffffff


	//   ....[82]....
        /*01fc*/ 	.word	0xffffffff


	//   ....[83]....
        /*0200*/ 	.word	0xffffffff


	//   ....[84]....
        /*0204*/ 	.word	0xffffffff


	//   ....[85]....
        /*0208*/ 	.word	0xffffffff


	//   ....[86]....
        /*020c*/ 	.word	0xffffffff


	//   ....[87]....
        /*0210*/ 	.word	0xffffffff


	//   ....[88]....
        /*0214*/ 	.word	0xffffffff


	//   ....[89]....
        /*0218*/ 	.word	0xffffffff


	//   ....[90]....
        /*021c*/ 	.word	0xffffffff


	//   ....[91]....
        /*0220*/ 	.word	0xffffffff


	//   ....[92]....
        /*0224*/ 	.word	0xffffffff


	//   ....[93]....
        /*0228*/ 	.word	0xffffffff


	//   ....[94]....
        /*022c*/ 	.word	0xffffffff


	//   ....[95]....
        /*0230*/ 	.word	0xffffffff


	//   ....[96]....
        /*0234*/ 	.word	0xffffffff


	//   ....[97]....
        /*0238*/ 	.word	0xffffffff


	//   ....[98]....
        /*023c*/ 	.word	0xffffffff


	//   ....[99]....
        /*0240*/ 	.word	0xffffffff


	//   ....[100]....
        /*0244*/ 	.word	0xffffffff


	//   ....[101]....
        /*0248*/ 	.word	0xffffffff


	//   ....[102]....
        /*024c*/ 	.word	0xffffffff


	//   ....[103]....
        /*0250*/ 	.word	0xffffffff


	//   ....[104]....
        /*0254*/ 	.word	0xffffffff


	//   ....[105]....
        /*0258*/ 	.word	0xffffffff


	//   ....[106]....
        /*025c*/ 	.word	0xffffffff


	//   ....[107]....
        /*0260*/ 	.word	0xffffffff


	//   ....[108]....
        /*0264*/ 	.word	0xffffffff


	//   ....[109]....
        /*0268*/ 	.word	0xffffffff


	//   ....[110]....
        /*026c*/ 	.word	0xffffffff


	//   ....[111]....
        /*0270*/ 	.word	0xffffffff


	//   ....[112]....
        /*0274*/ 	.word	0xffffffff


	//   ....[113]....
        /*0278*/ 	.word	0xffffffff


	//   ....[114]....
        /*027c*/ 	.word	0xffffffff


	//   ....[115]....
        /*0280*/ 	.word	0xffffffff


	//   ....[116]....
        /*0284*/ 	.word	0xffffffff


	//   ....[117]....
        /*0288*/ 	.word	0xffffffff


	//   ....[118]....
        /*028c*/ 	.word	0xffffffff


	//   ....[119]....
        /*0290*/ 	.word	0xffffffff


	//   ....[120]....
        /*0294*/ 	.word	0xffffffff


	//   ....[121]....
        /*0298*/ 	.word	0xffffffff


	//   ....[122]....
        /*029c*/ 	.word	0xffffffff


	//   ....[123]....
        /*02a0*/ 	.word	0xffffffff


	//   ....[124]....
        /*02a4*/ 	.word	0xffffffff


	//   ....[125]....
        /*02a8*/ 	.word	0xffffffff


	//   ....[126]....
        /*02ac*/ 	.word	0xffffffff


	//   ....[127]....
        /*02b0*/ 	.word	0xffffffff


	//   ....[128]....
        /*02b4*/ 	.word	0xffffffff


	//   ....[129]....
        /*02b8*/ 	.word	0xffffffff


	//   ....[130]....
        /*02bc*/ 	.word	0xffffffff


	//   ....[131]....
        /*02c0*/ 	.word	0xffffffff


	//   ....[132]....
        /*02c4*/ 	.word	0xffffffff


	//   ....[133]....
        /*02c8*/ 	.word	0xffffffff


	//   ....[134]....
        /*02cc*/ 	.word	0xffffffff


	//   ....[135]....
        /*02d0*/ 	.word	0xffffffff


	//   ....[136]....
        /*02d4*/ 	.word	0xffffffff


	//   ....[137]....
        /*02d8*/ 	.word	0xffffffff


	//   ....[138]....
        /*02dc*/ 	.word	0xffffffff


	//   ....[139]....
        /*02e0*/ 	.word	0xffffffff


	//   ....[140]....
        /*02e4*/ 	.word	0xffffffff


	//   ....[141]....
        /*02e8*/ 	.word	0xffffffff


	//   ....[142]....
        /*02ec*/ 	.word	0xffffffff


	//   ....[143]....
        /*02f0*/ 	.word	0xffffffff


	//   ....[144]....
        /*02f4*/ 	.word	0xffffffff


	//   ....[145]....
        /*02f8*/ 	.word	0xffffffff


	//   ....[146]....
        /*02fc*/ 	.word	0xffffffff


	//   ....[147]....
        /*0300*/ 	.word	0xffffffff


	//   ....[148]....
        /*0304*/ 	.word	0xffffffff


	//   ....[149]....
        /*0308*/ 	.word	0xffffffff


	//   ....[150]....
        /*030c*/ 	.word	0xffffffff


	//   ....[151]....
        /*0310*/ 	.word	0xffffffff


	//   ....[152]....
        /*0314*/ 	.word	0xffffffff


	//   ....[153]....
        /*0318*/ 	.word	0xffffffff


	//   ....[154]....
        /*031c*/ 	.word	0xffffffff


	//   ....[155]....
        /*0320*/ 	.word	0xffffffff


	//   ....[156]....
        /*0324*/ 	.word	0xffffffff


	//   ....[157]....
        /*0328*/ 	.word	0xffffffff


	//   ....[158]....
        /*032c*/ 	.word	0xffffffff


	//   ....[159]....
        /*0330*/ 	.word	0xffffffff


	//   ....[160]....
        /*0334*/ 	.word	0xffffffff


	//   ....[161]....
        /*0338*/ 	.word	0xffffffff


	//   ....[162]....
        /*033c*/ 	.word	0xffffffff


	//   ....[163]....
        /*0340*/ 	.word	0xffffffff


	//   ....[164]....
        /*0344*/ 	.word	0xffffffff


	//   ....[165]....
        /*0348*/ 	.word	0xffffffff


	//   ....[166]....
        /*034c*/ 	.word	0xffffffff


	//   ....[167]....
        /*0350*/ 	.word	0xffffffff


	//   ....[168]....
        /*0354*/ 	.word	0xffffffff


	//   ....[169]....
        /*0358*/ 	.word	0xffffffff


	//   ....[170]....
        /*035c*/ 	.word	0xffffffff


	//   ....[171]....
        /*0360*/ 	.word	0xffffffff


	//   ....[172]....
        /*0364*/ 	.word	0xffffffff


	//   ....[173]....
        /*0368*/ 	.word	0xffffffff


	//   ....[174]....
        /*036c*/ 	.word	0xffffffff


	//   ....[175]....
        /*0370*/ 	.word	0xffffffff


	//   ....[176]....
        /*0374*/ 	.word	0xffffffff


	//   ....[177]....
        /*0378*/ 	.word	0xffffffff


	//   ....[178]....
        /*037c*/ 	.word	0xffffffff


	//   ....[179]....
        /*0380*/ 	.word	0xffffffff


	//   ....[180]....
        /*0384*/ 	.word	0xffffffff


	//   ....[181]....
        /*0388*/ 	.word	0xffffffff


	//   ....[182]....
        /*038c*/ 	.word	0xffffffff


	//   ....[183]....
        /*0390*/ 	.word	0xffffffff


	//   ....[184]....
        /*0394*/ 	.word	0xffffffff


	//   ....[185]....
        /*0398*/ 	.word	0xffffffff


	//   ....[186]....
        /*039c*/ 	.word	0xffffffff


	//   ....[187]....
        /*03a0*/ 	.word	0xffffffff


	//   ....[188]....
        /*03a4*/ 	.word	0xffffffff


	//   ....[189]....
        /*03a8*/ 	.word	0xffffffff


	//   ....[190]....
        /*03ac*/ 	.word	0xffffffff


	//   ....[191]....
        /*03b0*/ 	.word	0xffffffff


	//   ....[192]....
        /*03b4*/ 	.word	0xffffffff


	//   ....[193]....
        /*03b8*/ 	.word	0xffffffff


	//   ....[194]....
        /*03bc*/ 	.word	0xffffffff


	//   ....[195]....
        /*03c0*/ 	.word	0xffffffff


	//   ....[196]....
        /*03c4*/ 	.word	0xffffffff


	//   ....[197]....
        /*03c8*/ 	.word	0xffffffff


	//   ....[198]....
        /*03cc*/ 	.word	0xffffffff


	//   ....[199]....
        /*03d0*/ 	.word	0x0500000f


	//   ....[200]....
        /*03d4*/ 	.word	0x0500000f


	//   ....[201]....
        /*03d8*/ 	.word	0x0500000f


	//   ....[202]....
        /*03dc*/ 	.word	0x0500000f


	//   ....[203]....
        /*03e0*/ 	.word	0x0500000f


	//   ....[204]....
        /*03e4*/ 	.word	0x0500000f


	//   ....[205]....
        /*03e8*/ 	.word	0x0500000f


	//   ....[206]....
        /*03ec*/ 	.word	0x0500000f


	//   ....[207]....
        /*03f0*/ 	.word	0x0500000f


	//   ....[208]....
        /*03f4*/ 	.word	0x0500000f


	//   ....[209]....
        /*03f8*/ 	.word	0x0500000f


	//   ....[210]....
        /*03fc*/ 	.word	0x0500000f


	//   ....[211]....
        /*0400*/ 	.word	0x0500000f


	//   ....[212]....
        /*0404*/ 	.word	0x0500000f


	//   ....[213]....
        /*0408*/ 	.word	0x0500000f


	//   ....[214]....
        /*040c*/ 	.word	0x0500000f


	//   ....[215]....
        /*0410*/ 	.word	0x0500000f


	//   ....[216]....
        /*0414*/ 	.word	0x0500000f


	//   ....[217]....
        /*0418*/ 	.word	0x0500000f


	//   ....[218]....
        /*041c*/ 	.word	0x0500000f


	//   ....[219]....
        /*0420*/ 	.word	0x0500000f


	//   ....[220]....
        /*0424*/ 	.word	0x0500000f


	//   ....[221]....
        /*0428*/ 	.word	0x0500000f


	//   ....[222]....
        /*042c*/ 	.word	0x0500000f


	//   ....[223]....
        /*0430*/ 	.word	0x0500000f


	//   ....[224]....
        /*0434*/ 	.word	0x0500000f


	//   ....[225]....
        /*0438*/ 	.word	0x0500000f


	//   ....[226]....
        /*043c*/ 	.word	0x0500000f


	//   ....[227]....
        /*0440*/ 	.word	0x0500000f


	//   ....[228]....
        /*0444*/ 	.word	0x0500000f


	//   ....[229]....
        /*0448*/ 	.word	0x0500000f


	//   ....[230]....
        /*044c*/ 	.word	0x0500000f


	//   ....[231]....
        /*0450*/ 	.word	0x0500000f


	//   ....[232]....
        /*0454*/ 	.word	0x0500000f


	//   ....[233]....
        /*0458*/ 	.word	0x0500000f


	//   ....[234]....
        /*045c*/ 	.word	0x0500000f


	//   ....[235]....
        /*0460*/ 	.word	0x0500000f


	//   ....[236]....
        /*0464*/ 	.word	0x0500000f


	//   ....[237]....
        /*0468*/ 	.word	0x0500000f


	//   ....[238]....
        /*046c*/ 	.word	0x0500000f


	//   ....[239]....
        /*0470*/ 	.word	0x0500000f


	//   ....[240]....
        /*0474*/ 	.word	0x0500000f


	//   ....[241]....
        /*0478*/ 	.word	0x0500000f


	//   ....[242]....
        /*047c*/ 	.word	0x0500000f


	//   ....[243]....
        /*0480*/ 	.word	0x0500000f


	//   ....[244]....
        /*0484*/ 	.word	0x0500000f


	//   ....[245]....
        /*0488*/ 	.word	0x0500000f


	//   ....[246]....
        /*048c*/ 	.word	0x0500000f


	//   ....[247]....
        /*0490*/ 	.word	0x0500000f


	//   ....[248]....
        /*0494*/ 	.word	0x0500000f


	//----- nvinfo : EIATTR_COOP_GROUP_INSTR_OFFSETS
	.align		4
.L_454:
        /*0498*/ 	.byte	0x04, 0x28
        /*049a*/ 	.short	(.L_456 - .L_455)


	//   ....[0]....
.L_455:
        /*049c*/ 	.word	0x00000080


	//   ....[1]....
        /*04a0*/ 	.word	0x00000090


	//   ....[2]....
        /*04a4*/ 	.word	0x000002d0


	//   ....[3]....
        /*04a8*/ 	.word	0x00000430


	//   ....[4]....
        /*04ac*/ 	.word	0x00000550


	//   ....[5]....
        /*04b0*/ 	.word	0x000006b0


	//   ....[6]....
        /*04b4*/ 	.word	0x00001b40


	//   ....[7]....
        /*04b8*/ 	.word	0x000027c0


	//   ....[8]....
        /*04bc*/ 	.word	0x00002d80


	//   ....[9]....
        /*04c0*/ 	.word	0x00003680


	//   ....[10]....
        /*04c4*/ 	.word	0x00003800


	//   ....[11]....
        /*04c8*/ 	.word	0x00003b00


	//   ....[12]....
        /*04cc*/ 	.word	0x00003b70


	//   ....[13]....
        /*04d0*/ 	.word	0x00004c50


	//   ....[14]....
        /*04d4*/ 	.word	0x000051a0


	//   ....[15]....
        /*04d8*/ 	.word	0x00005890


	//   ....[16]....
        /*04dc*/ 	.word	0x00005990


	//   ....[17]....
        /*04e0*/ 	.word	0x00005d30


	//   ....[18]....
        /*04e4*/ 	.word	0x00005e20


	//   ....[19]....
        /*04e8*/ 	.word	0x000079b0


	//   ....[20]....
        /*04ec*/ 	.word	0x00007a40


	//   ....[21]....
        /*04f0*/ 	.word	0x00007d40


	//   ....[22]....
        /*04f4*/ 	.word	0x00007f00


	//   ....[23]....
        /*04f8*/ 	.word	0x00009430


	//   ....[24]....
        /*04fc*/ 	.word	0x00009970


	//   ....[25]....
        /*0500*/ 	.word	0x0000a060


	//   ....[26]....
        /*0504*/ 	.word	0x0000a160


	//   ....[27]....
        /*0508*/ 	.word	0x0000a500


	//   ....[28]....
        /*050c*/ 	.word	0x0000a5f0


	//   ....[29]....
        /*0510*/ 	.word	0x0000b7a0


	//   ....[30]....
        /*0514*/ 	.word	0x0000b7d0


	//   ....[31]....
        /*0518*/ 	.word	0x0000b840


	//   ....[32]....
        /*051c*/ 	.word	0x0000b860


	//   ....[33]....
        /*0520*/ 	.word	0x0000cde0


	//   ....[34]....
        /*0524*/ 	.word	0x0000ce10


	//   ....[35]....
        /*0528*/ 	.word	0x0000ce40


	//   ....[36]....
        /*052c*/ 	.word	0x0000ce70


	//   ....[37]....
        /*0530*/ 	.word	0x0000cea0


	//   ....[38]....
        /*0534*/ 	.word	0x0000ced0


	//   ....[39]....
        /*0538*/ 	.word	0x0000cf00


	//   ....[40]....
        /*053c*/ 	.word	0x0000cf30


	//   ....[41]....
        /*0540*/ 	.word	0x0000cf60


	//   ....[42]....
        /*0544*/ 	.word	0x0000cf90


	//   ....[43]....
        /*0548*/ 	.word	0x0000cfc0


	//   ....[44]....
        /*054c*/ 	.word	0x0000cff0


	//   ....[45]....
        /*0550*/ 	.word	0x0000d030


	//   ....[46]....
        /*0554*/ 	.word	0x0000d060


	//   ....[47]....
        /*0558*/ 	.word	0x0000d090


	//   ....[48]....
        /*055c*/ 	.word	0x0000d0c0


	//   ....[49]....
        /*0560*/ 	.word	0x0000d0f0


	//   ....[50]....
        /*0564*/ 	.word	0x0000d120


	//   ....[51]....
        /*0568*/ 	.word	0x0000d150


	//   ....[52]....
        /*056c*/ 	.word	0x0000d180


	//   ....[53]....
        /*0570*/ 	.word	0x0000d1b0


	//   ....[54]....
        /*0574*/ 	.word	0x0000d1e0


	//   ....[55]....
        /*0578*/ 	.word	0x0000d210


	//   ....[56]....
        /*057c*/ 	.word	0x0000d240


	//   ....[57]....
        /*0580*/ 	.word	0x0000d270


	//   ....[58]....
        /*0584*/ 	.word	0x0000d2b0


	//   ....[59]....
        /*0588*/ 	.word	0x0000d2e0


	//   ....[60]....
        /*058c*/ 	.word	0x0000d310


	//   ....[61]....
        /*0590*/ 	.word	0x0000d340


	//   ....[62]....
        /*0594*/ 	.word	0x0000d370


	//   ....[63]....
        /*0598*/ 	.word	0x0000d3a0


	//   ....[64]....
        /*059c*/ 	.word	0x0000d3d0


	//   ....[65]....
        /*05a0*/ 	.word	0x0000d400


	//   ....[66]....
        /*05a4*/ 	.word	0x0000d430


	//   ....[67]....
        /*05a8*/ 	.word	0x0000d460


	//   ....[68]....
        /*05ac*/ 	.word	0x0000d490


	//   ....[69]....
        /*05b0*/ 	.word	0x0000d4c0


	//   ....[70]....
        /*05b4*/ 	.word	0x0000d4d0


	//   ....[71]....
        /*05b8*/ 	.word	0x0000d4e0


	//   ....[72]....
        /*05bc*/ 	.word	0x0000d4f0


	//   ....[73]....
        /*05c0*/ 	.word	0x0000d500


	//   ....[74]....
        /*05c4*/ 	.word	0x0000d510


	//   ....[75]....
        /*05c8*/ 	.word	0x0000d530


	//   ....[76]....
        /*05cc*/ 	.word	0x0000d550


	//   ....[77]....
        /*05d0*/ 	.word	0x0000d560


	//   ....[78]....
        /*05d4*/ 	.word	0x0000d580


	//   ....[79]....
        /*05d8*/ 	.word	0x0000d590


	//   ....[80]....
        /*05dc*/ 	.word	0x0000d5b0


	//   ....[81]....
        /*05e0*/ 	.word	0x0000d5c0


	//   ....[82]....
        /*05e4*/ 	.word	0x0000d5e0


	//   ....[83]....
        /*05e8*/ 	.word	0x0000d5f0


	//   ....[84]....
        /*05ec*/ 	.word	0x0000d610


	//   ....[85]....
        /*05f0*/ 	.word	0x0000d620


	//   ....[86]....
        /*05f4*/ 	.word	0x0000d640


	//   ....[87]....
        /*05f8*/ 	.word	0x0000d650


	//   ....[88]....
        /*05fc*/ 	.word	0x0000d670


	//   ....[89]....
        /*0600*/ 	.word	0x0000d680


	//   ....[90]....
        /*0604*/ 	.word	0x0000d6b0


	//   ....[91]....
        /*0608*/ 	.word	0x0000d6e0


	//   ....[92]....
        /*060c*/ 	.word	0x0000d6f0


	//   ....[93]....
        /*0610*/ 	.word	0x0000d710


	//   ....[94]....
        /*0614*/ 	.word	0x0000d720


	//   ....[95]....
        /*0618*/ 	.word	0x0000d740


	//   ....[96]....
        /*061c*/ 	.word	0x0000d750


	//   ....[97]....
        /*0620*/ 	.word	0x0000dfb0


	//   ....[98]....
        /*0624*/ 	.word	0x0000dff0


	//   ....[99]....
        /*0628*/ 	.word	0x0000e020


	//   ....[100]....
        /*062c*/ 	.word	0x0000e050


	//   ....[101]....
        /*0630*/ 	.word	0x0000e8d0


	//   ....[102]....
        /*0634*/ 	.word	0x0000e910


	//   ....[103]....
        /*0638*/ 	.word	0x0000ea50


	//   ....[104]....
        /*063c*/ 	.word	0x0000ea70


	//   ....[105]....
        /*0640*/ 	.word	0x0000ebb0


	//   ....[106]....
        /*0644*/ 	.word	0x0000ebd0


	//   ....[107]....
        /*0648*/ 	.word	0x0000ed20


	//   ....[108]....
        /*064c*/ 	.word	0x0000ed40


	//   ....[109]....
        /*0650*/ 	.word	0x0000f690


	//   ....[110]....
        /*0654*/ 	.word	0x0000f6b0


	//   ....[111]....
        /*0658*/ 	.word	0x0000f7f0


	//   ....[112]....
        /*065c*/ 	.word	0x0000f810


	//   ....[113]....
        /*0660*/ 	.word	0x0000f950


	//   ....[114]....
        /*0664*/ 	.word	0x0000f970


	//   ....[115]....
        /*0668*/ 	.word	0x0000fac0


	//   ....[116]....
        /*066c*/ 	.word	0x0000fae0


	//   ....[117]....
        /*0670*/ 	.word	0x0000fcb0


	//   ....[118]....
        /*0674*/ 	.word	0x0000fe50


	//   ....[119]....
        /*0678*/ 	.word	0x0000fe80


	//   ....[120]....
        /*067c*/ 	.word	0x0000feb0


	//   ....[121]....
        /*0680*/ 	.word	0x0000fee0


	//   ....[122]....
        /*0684*/ 	.word	0x0000ff10


	//   ....[123]....
        /*0688*/ 	.word	0x0000ff50


	//   ....[124]....
        /*068c*/ 	.word	0x000100a0


	//   ....[125]....
        /*0690*/ 	.word	0x000100d0


	//   ....[126]....
        /*0694*/ 	.word	0x00010100


	//   ....[127]....
        /*0698*/ 	.word	0x00010130


	//   ....[128]....
        /*069c*/ 	.word	0x00010160


	//   ....[129]....
        /*06a0*/ 	.word	0x000101a0


	//   ....[130]....
        /*06a4*/ 	.word	0x00010230


	//   ....[131]....
        /*06a8*/ 	.word	0x00010290


	//   ....[132]....
        /*06ac*/ 	.word	0x00010330


	//   ....[133]....
        /*06b0*/ 	.word	0x00012060


	//   ....[134]....
        /*06b4*/ 	.word	0x000120a0


	//   ....[135]....
        /*06b8*/ 	.word	0x00012150


	//   ....[136]....
        /*06bc*/ 	.word	0x00012160


	//   ....[137]....
        /*06c0*/ 	.word	0x000121d0


	//   ....[138]....
        /*06c4*/ 	.word	0x000121e0


	//   ....[139]....
        /*06c8*/ 	.word	0x000121f0


	//   ....[140]....
        /*06cc*/ 	.word	0x00012270


	//   ....[141]....
        /*06d0*/ 	.word	0x000125b0


	//   ....[142]....
        /*06d4*/ 	.word	0x000125d0


	//   ....[143]....
        /*06d8*/ 	.word	0x00012610


	//   ....[144]....
        /*06dc*/ 	.word	0x00012640


	//   ....[145]....
        /*06e0*/ 	.word	0x00012690


	//   ....[146]....
        /*06e4*/ 	.word	0x000126c0


	//   ....[147]....
        /*06e8*/ 	.word	0x000126e0


	//   ....[148]....
        /*06ec*/ 	.word	0x00012720


	//   ....[149]....
        /*06f0*/ 	.word	0x00012e20


	//   ....[150]....
        /*06f4*/ 	.word	0x00012e50


	//   ....[151]....
        /*06f8*/ 	.word	0x00012eb0


	//   ....[152]....
        /*06fc*/ 	.word	0x00012f00


	//   ....[153]....
        /*0700*/ 	.word	0x00012f50


	//   ....[154]....
        /*0704*/ 	.word	0x00012fa0


	//   ....[155]....
        /*0708*/ 	.word	0x00012ff0


	//   ....[156]....
        /*070c*/ 	.word	0x00013040


	//   ....[157]....
        /*0710*/ 	.word	0x00013090


	//   ....[158]....
        /*0714*/ 	.word	0x000130e0


	//   ....[159]....
        /*0718*/ 	.word	0x00013130


	//   ....[160]....
        /*071c*/ 	.word	0x00013180


	//   ....[161]....
        /*0720*/ 	.word	0x000131d0


	//   ....[162]....
        /*0724*/ 	.word	0x00013210


	//   ....[163]....
        /*0728*/ 	.word	0x00013230


	//   ....[164]....
        /*072c*/ 	.word	0x00013270


	//   ....[165]....
        /*0730*/ 	.word	0x000139d0


	//   ....[166]....
        /*0734*/ 	.word	0x000139f0


	//   ....[167]....
        /*0738*/ 	.word	0x00013a50


	//   ....[168]....
        /*073c*/ 	.word	0x00013a60


	//   ....[169]....
        /*0740*/ 	.word	0x00013ab0


	//   ....[170]....
        /*0744*/ 	.word	0x00013ac0


	//   ....[171]....
        /*0748*/ 	.word	0x00013ad0


	//   ....[172]....
        /*074c*/ 	.word	0x00013b20


	//   ....[173]....
        /*0750*/ 	.word	0x00013e50


	//   ....[174]....
        /*0754*/ 	.word	0x00013e60


	//   ....[175]....
        /*0758*/ 	.word	0x00013e70


	//   ....[176]....
        /*075c*/ 	.word	0x00013ec0


	//   ....[177]....
        /*0760*/ 	.word	0x00013ed0


	//   ....[178]....
        /*0764*/ 	.word	0x00013f20


	//   ....[179]....
        /*0768*/ 	.word	0x00013f30


	//   ....[180]....
        /*076c*/ 	.word	0x00013f40


	//   ....[181]....
        /*0770*/ 	.word	0x000150c0


	//   ....[182]....
        /*0774*/ 	.word	0x000150f0


	//   ....[183]....
        /*0778*/ 	.word	0x00015120


	//   ....[184]....
        /*077c*/ 	.word	0x00015140


	//   ....[185]....
        /*0780*/ 	.word	0x00015170


	//   ....[186]....
        /*0784*/ 	.word	0x000151a0


	//   ....[187]....
        /*0788*/ 	.word	0x000151d0


	//   ....[188]....
        /*078c*/ 	.word	0x000151e0


	//   ....[189]....
        /*0790*/ 	.word	0x00015310


	//   ....[190]....
        /*0794*/ 	.word	0x00015340


	//   ....[191]....
        /*0798*/ 	.word	0x00015370


	//   ....[192]....
        /*079c*/ 	.word	0x000153a0


	//   ....[193]....
        /*07a0*/ 	.word	0x000153d0


	//   ....[194]....
        /*07a4*/ 	.word	0x00015410


	//   ....[195]....
        /*07a8*/ 	.word	0x000154c0


	//   ....[196]....
        /*07ac*/ 	.word	0x00015530


	//   ....[197]....
        /*07b0*/ 	.word	0x000155d0


	//   ....[198]....
        /*07b4*/ 	.word	0x00015c30


	//   ....[199]....
        /*07b8*/ 	.word	0x00016310


	//   ....[200]....
        /*07bc*/ 	.word	0x000163f0


	//   ....[201]....
        /*07c0*/ 	.word	0x000164c0


	//   ....[202]....
        /*07c4*/ 	.word	0x00016590


	//   ....[203]....
        /*07c8*/ 	.word	0x00016640


	//   ....[204]....
        /*07cc*/ 	.word	0x000166a0


	//   ....[205]....
        /*07d0*/ 	.word	0x00016780


	//   ....[206]....
        /*07d4*/ 	.word	0x000167e0


	//   ....[207]....
        /*07d8*/ 	.word	0x000168b0


	//   ....[208]....
        /*07dc*/ 	.word	0x000169f0


	//   ....[209]....
        /*07e0*/ 	.word	0x00016a80


	//   ....[210]....
        /*07e4*/ 	.word	0x00016b50


	//   ....[211]....
        /*07e8*/ 	.word	0x00016bf0


	//   ....[212]....
        /*07ec*/ 	.word	0x00016c70


	//   ....[213]....
        /*07f0*/ 	.word	0x00016d20


	//   ....[214]....
        /*07f4*/ 	.word	0x00016da0


	//   ....[215]....
        /*07f8*/ 	.word	0x00016e50


	//   ....[216]....
        /*07fc*/ 	.word	0x00016ef0


	//   ....[217]....
        /*0800*/ 	.word	0x00016f60


	//   ....[218]....
        /*0804*/ 	.word	0x00016fe0


	//   ....[219]....
        /*0808*/ 	.word	0x000170a0


	//   ....[220]....
        /*080c*/ 	.word	0x00017120


	//   ....[221]....
        /*0810*/ 	.word	0x000171f0


	//   ....[222]....
        /*0814*/ 	.word	0x00017270


	//   ....[223]....
        /*0818*/ 	.word	0x00017340


	//   ....[224]....
        /*081c*/ 	.word	0x000173c0


	//   ....[225]....
        /*0820*/ 	.word	0x00017490


	//   ....[226]....
        /*0824*/ 	.word	0x00017510


	//   ....[227]....
        /*0828*/ 	.word	0x000175e0


	//   ....[228]....
        /*082c*/ 	.word	0x00017660


	//   ....[229]....
        /*0830*/ 	.word	0x00017720


	//   ....[230]....
        /*0834*/ 	.word	0x000177a0


	//   ....[231]....
        /*0838*/ 	.word	0x00017850


	//   ....[232]....
        /*083c*/ 	.word	0x00017980


	//   ....[233]....
        /*0840*/ 	.word	0x00017a20


	//   ....[234]....
        /*0844*/ 	.word	0x00017a80


	//   ....[235]....
        /*0848*/ 	.word	0x00017b40


	//   ....[236]....
        /*084c*/ 	.word	0x00017ba0


	//   ....[237]....
        /*0850*/ 	.word	0x00017c60


	//   ....[238]....
        /*0854*/ 	.word	0x00017cc0


	//   ....[239]....
        /*0858*/ 	.word	0x00017d80


	//   ....[240]....
        /*085c*/ 	.word	0x00017e70


	//   ....[241]....
        /*0860*/ 	.word	0x00017f00


	//   ....[242]....
        /*0864*/ 	.word	0x00017f60


	//   ....[243]....
        /*0868*/ 	.word	0x00018020


	//   ....[244]....
        /*086c*/ 	.word	0x00018080


	//   ....[245]....
        /*0870*/ 	.word	0x00018140


	//   ....[246]....
        /*0874*/ 	.word	0x000181a0


	//   ....[247]....
        /*0878*/ 	.word	0x00018260


	//   ....[248]....
        /*087c*/ 	.word	0x000184b0


	//----- nvinfo : EIATTR_REG_RECONFIG
	.align		4
.L_456:
        /*0880*/ 	.byte	0x01, 0x54
	.zero		2


	//----- nvinfo : EIATTR_SYSCALL_OFFSETS
	.align		4
        /*0884*/ 	.byte	0x04, 0x46
        /*0886*/ 	.short	(.L_458 - .L_457)


	//   ....[0]....
.L_457:
        /*0888*/ 	.word	0x00001d20


	//   ....[1]....
        /*088c*/ 	.word	0x00011630


	//   ....[2]....
        /*0890*/ 	.word	0x000117a0


	//   ....[3]....
        /*0894*/ 	.word	0x000118f0


	//   ....[4]....
        /*0898*/ 	.word	0x00011a30


	//   ....[5]....
        /*089c*/ 	.word	0x00012a70


	//----- nvinfo : EIATTR_MBARRIER_INSTR_OFFSETS
	.align		4
.L_458:
        /*08a0*/ 	.byte	0x04, 0x39
        /*08a2*/ 	.short	(.L_460 - .L_459)


	//   ....[0]....
.L_459:
        /*08a4*/ 	.word	0x00000180
        /*08a8*/ 	.word	0x000000ff
        /*08ac*/ 	.word	0x00028400
        /*08b0*/ 	.short	0x0100
        /*08b2*/ 	.byte	0x08
	.zero		1


	//   ....[1]....
        /*08b4*/ 	.word	0x00000190
        /*08b8*/ 	.word	0x000000ff
        /*08bc*/ 	.word	0x00028420
        /*08c0*/ 	.short	0x0100
        /*08c2*/ 	.byte	0x08
	.zero		1


	//   ....[2]....
        /*08c4*/ 	.word	0x00000280
        /*08c8*/ 	.word	0x000000ff
        /*08cc*/ 	.word	0x00028430
        /*08d0*/ 	.short	0x0100
        /*08d2*/ 	.byte	0x08
	.zero		1


	//   ....[3]....
        /*08d4*/ 	.word	0x00000290
        /*08d8*/ 	.word	0x000000ff
        /*08dc*/ 	.word	0x00028440
        /*08e0*/ 	.short	0x0100
        /*08e2*/ 	.byte	0x08
	.zero		1


	//   ....[4]....
        /*08e4*/ 	.word	0x000002a0
        /*08e8*/ 	.word	0x000000ff
        /*08ec*/ 	.word	0x00028438
        /*08f0*/ 	.short	0x0100
        /*08f2*/ 	.byte	0x08
	.zero		1


	//   ....[5]....
        /*08f4*/ 	.word	0x000002b0
        /*08f8*/ 	.word	0x000000ff
        /*08fc*/ 	.word	0x00028448
        /*0900*/ 	.short	0x0100
        /*0902*/ 	.byte	0x08
	.zero		1


	//   ....[6]....
        /*0904*/ 	.word	0x000003e0
        /*0908*/ 	.word	0x000000ff
        /*090c*/ 	.word	0x00028450
        /*0910*/ 	.short	0x0100
        /*0912*/ 	.byte	0x08
	.zero		1


	//   ....[7]....
        /*0914*/ 	.word	0x000003f0
        /*0918*/ 	.word	0x000000ff
        /*091c*/ 	.word	0x00028460
        /*0920*/ 	.short	0x0100
        /*0922*/ 	.byte	0x08
	.zero		1


	//   ....[8]....
        /*0924*/ 	.word	0x00000400
        /*0928*/ 	.word	0x000000ff
        /*092c*/ 	.word	0x00028458
        /*0930*/ 	.short	0x0100
        /*0932*/ 	.byte	0x08
	.zero		1


	//   ....[9]....
        /*0934*/ 	.word	0x00000410
        /*0938*/ 	.word	0x000000ff
        /*093c*/ 	.word	0x00028468
        /*0940*/ 	.short	0x0100
        /*0942*/ 	.byte	0x08
	.zero		1


	//   ....[10]....
        /*0944*/ 	.word	0x00000500
        /*0948*/ 	.word	0x000000ff
        /*094c*/ 	.word	0x00028470
        /*0950*/ 	.short	0x0100
        /*0952*/ 	.byte	0x06
	.zero		1


	//   ....[11]....
        /*0954*/ 	.word	0x00000510
        /*0958*/ 	.word	0x000000ff
        /*095c*/ 	.word	0x00028480
        /*0960*/ 	.short	0x0100
        /*0962*/ 	.byte	0x06
	.zero		1


	//   ....[12]....
        /*0964*/ 	.word	0x00000520
        /*0968*/ 	.word	0x000000ff
        /*096c*/ 	.word	0x00028478
        /*0970*/ 	.short	0x0100
        /*0972*/ 	.byte	0x06
	.zero		1


	//   ....[13]....
        /*0974*/ 	.word	0x00000530
        /*0978*/ 	.word	0x000000ff
        /*097c*/ 	.word	0x00028488
        /*0980*/ 	.short	0x0100
        /*0982*/ 	.byte	0x06
	.zero		1


	//   ....[14]....
        /*0984*/ 	.word	0x00000660
        /*0988*/ 	.word	0x000000ff
        /*098c*/ 	.word	0x00028490
        /*0990*/ 	.short	0x0100
        /*0992*/ 	.byte	0x08
	.zero		1


	//   ....[15]....
        /*0994*/ 	.word	0x00000670
        /*0998*/ 	.word	0x000000ff
        /*099c*/ 	.word	0x000284a0
        /*09a0*/ 	.short	0x0100
        /*09a2*/ 	.byte	0x08
	.zero		1


	//   ....[16]....
        /*09a4*/ 	.word	0x00000680
        /*09a8*/ 	.word	0x000000ff
        /*09ac*/ 	.word	0x00028498
        /*09b0*/ 	.short	0x0100
        /*09b2*/ 	.byte	0x08
	.zero		1


	//   ....[17]....
        /*09b4*/ 	.word	0x00000690
        /*09b8*/ 	.word	0x000000ff
        /*09bc*/ 	.word	0x000284a8
        /*09c0*/ 	.short	0x0100
        /*09c2*/ 	.byte	0x08
	.zero		1


	//   ....[18]....
        /*09c4*/ 	.word	0x000007e0
        /*09c8*/ 	.word	0x000000ff
        /*09cc*/ 	.word	0x000284b0
        /*09d0*/ 	.short	0x0100
        /*09d2*/ 	.byte	0x08
	.zero		1


	//   ....[19]....
        /*09d4*/ 	.word	0x000007f0
        /*09d8*/ 	.word	0x000000ff
        /*09dc*/ 	.word	0x000284c0
        /*09e0*/ 	.short	0x0100
        /*09e2*/ 	.byte	0x08
	.zero		1


	//   ....[20]....
        /*09e4*/ 	.word	0x00000800
        /*09e8*/ 	.word	0x000000ff
        /*09ec*/ 	.word	0x000284b8
        /*09f0*/ 	.short	0x0100
        /*09f2*/ 	.byte	0x08
	.zero		1


	//   ....[21]....
        /*09f4*/ 	.word	0x00000810
        /*09f8*/ 	.word	0x000000ff
        /*09fc*/ 	.word	0x000284c8
        /*0a00*/ 	.short	0x0100
        /*0a02*/ 	.byte	0x08
	.zero		1


	//   ....[22]....
        /*0a04*/ 	.word	0x00002060
        /*0a08*/ 	.word	0x000000ff
        /*0a0c*/ 	.word	0x00028400
        /*0a10*/ 	.short	0x010a
        /*0a12*/ 	.byte	0x34
	.zero		1


	//   ....[23]....
        /*0a14*/ 	.word	0x00002160
        /*0a18*/ 	.word	0x000000ff
        /*0a1c*/ 	.word	0x00028430
        /*0a20*/ 	.short	0x010a
        /*0a22*/ 	.byte	0x39
	.zero		1


	//   ....[24]....
        /*0a24*/ 	.word	0x000021a0
        /*0a28*/ 	.word	0x000000ff
        /*0a2c*/ 	.word	0x00028430
        /*0a30*/ 	.short	0x010a
        /*0a32*/ 	.byte	0x39
	.zero		1


	//   ....[25]....
        /*0a34*/ 	.word	0x00002900
        /*0a38*/ 	.word	0x000000ff
        /*0a3c*/ 	.word	0x00000000
        /*0a40*/ 	.short	0x0101
        /*0a42*/ 	.byte	0x06
	.zero		1


	//   ....[26]....
        /*0a44*/ 	.word	0x000041b0
        /*0a48*/ 	.word	0x000000ff
        /*0a4c*/ 	.word	0x00028450
        /*0a50*/ 	.short	0x010a
        /*0a52*/ 	.byte	0x39
	.zero		1


	//   ....[27]....
        /*0a54*/ 	.word	0x000041f0
        /*0a58*/ 	.word	0x000000ff
        /*0a5c*/ 	.word	0x00028450
        /*0a60*/ 	.short	0x010a
        /*0a62*/ 	.byte	0x39
	.zero		1


	//   ....[28]....
        /*0a64*/ 	.word	0x000043f0
        /*0a68*/ 	.word	0x000000ff
        /*0a6c*/ 	.word	0x00000000
        /*0a70*/ 	.short	0x0101
        /*0a72*/ 	.byte	0x39
	.zero		1


	//   ....[29]....
        /*0a74*/ 	.word	0x00004730
        /*0a78*/ 	.word	0x000000ff
        /*0a7c*/ 	.word	0x00028430
        /*0a80*/ 	.short	0x010a
        /*0a82*/ 	.byte	0x3b
	.zero		1


	//   ....[30]....
        /*0a84*/ 	.word	0x00004770
        /*0a88*/ 	.word	0x000000ff
        /*0a8c*/ 	.word	0x00028430
        /*0a90*/ 	.short	0x010a
        /*0a92*/ 	.byte	0x3b
	.zero		1


	//   ....[31]....
        /*0a94*/ 	.word	0x00004db0
        /*0a98*/ 	.word	0x000000ff
        /*0a9c*/ 	.word	0x00000000
        /*0aa0*/ 	.short	0x0101
        /*0aa2*/ 	.byte	0x06
	.zero		1


	//   ....[32]....
        /*0aa4*/ 	.word	0x00006c40
        /*0aa8*/ 	.word	0x000000ff
        /*0aac*/ 	.word	0x00028450
        /*0ab0*/ 	.short	0x010a
        /*0ab2*/ 	.byte	0x3b
	.zero		1


	//   ....[33]....
        /*0ab4*/ 	.word	0x00006c90
        /*0ab8*/ 	.word	0x000000ff
        /*0abc*/ 	.word	0x00028450
        /*0ac0*/ 	.short	0x010a
        /*0ac2*/ 	.byte	0x3b
	.zero		1


	//   ....[34]....
        /*0ac4*/ 	.word	0x00006e10
        /*0ac8*/ 	.word	0x000000ff
        /*0acc*/ 	.word	0x00000000
        /*0ad0*/ 	.short	0x0101
        /*0ad2*/ 	.byte	0x3b
	.zero		1


	//   ....[35]....
        /*0ad4*/ 	.word	0x000071f0
        /*0ad8*/ 	.word	0x000000ff
        /*0adc*/ 	.word	0x00028430
        /*0ae0*/ 	.short	0x010a
        /*0ae2*/ 	.byte	0x38
	.zero		1


	//   ....[36]....
        /*0ae4*/ 	.word	0x00007230
        /*0ae8*/ 	.word	0x000000ff
        /*0aec*/ 	.word	0x00028430
        /*0af0*/ 	.short	0x010a
        /*0af2*/ 	.byte	0x38
	.zero		1


	//   ....[37]....
        /*0af4*/ 	.word	0x00007790
        /*0af8*/ 	.word	0x000000ff
        /*0afc*/ 	.word	0x00000000
        /*0b00*/ 	.short	0x0101
        /*0b02*/ 	.byte	0x06
	.zero		1


	//   ....[38]....
        /*0b04*/ 	.word	0x00008be0
        /*0b08*/ 	.word	0x000000ff
        /*0b0c*/ 	.word	0x00028450
        /*0b10*/ 	.short	0x010a
        /*0b12*/ 	.byte	0x38
	.zero		1


	//   ....[39]....
        /*0b14*/ 	.word	0x00008c30
        /*0b18*/ 	.word	0x000000ff
        /*0b1c*/ 	.word	0x00028450
        /*0b20*/ 	.short	0x010a
        /*0b22*/ 	.byte	0x38
	.zero		1


	//   ....[40]....
        /*0b24*/ 	.word	0x00008d80
        /*0b28*/ 	.word	0x000000ff
        /*0b2c*/ 	.word	0x00000000
        /*0b30*/ 	.short	0x0101
        /*0b32*/ 	.byte	0x38
	.zero		1


	//   ....[41]....
        /*0b34*/ 	.word	0x00008f10
        /*0b38*/ 	.word	0x000000ff
        /*0b3c*/ 	.word	0x00028430
        /*0b40*/ 	.short	0x010a
        /*0b42*/ 	.byte	0x3b
	.zero		1


	//   ....[42]....
        /*0b44*/ 	.word	0x00008f50
        /*0b48*/ 	.word	0x000000ff
        /*0b4c*/ 	.word	0x00028430
        /*0b50*/ 	.short	0x010a
        /*0b52*/ 	.byte	0x3b
	.zero		1


	//   ....[43]....
        /*0b54*/ 	.word	0x00009580
        /*0b58*/ 	.word	0x000000ff
        /*0b5c*/ 	.word	0x00000000
        /*0b60*/ 	.short	0x0101
        /*0b62*/ 	.byte	0x06
	.zero		1


	//   ....[44]....
        /*0b64*/ 	.word	0x0000b410
        /*0b68*/ 	.word	0x000000ff
        /*0b6c*/ 	.word	0x00028450
        /*0b70*/ 	.short	0x010a
        /*0b72*/ 	.byte	0x3b
	.zero		1


	//   ....[45]....
        /*0b74*/ 	.word	0x0000b460
        /*0b78*/ 	.word	0x000000ff
        /*0b7c*/ 	.word	0x00028450
        /*0b80*/ 	.short	0x010a
        /*0b82*/ 	.byte	0x3b
	.zero		1


	//   ....[46]....
        /*0b84*/ 	.word	0x0000b5d0
        /*0b88*/ 	.word	0x000000ff
        /*0b8c*/ 	.word	0x00000000
        /*0b90*/ 	.short	0x0101
        /*0b92*/ 	.byte	0x3b
	.zero		1


	//   ....[47]....
        /*0b94*/ 	.word	0x0000e900
        /*0b98*/ 	.word	0x000000ff
        /*0b9c*/ 	.word	0x00000000
        /*0ba0*/ 	.short	0x0101
        /*0ba2*/ 	.byte	0x06
	.zero		1


	//   ....[48]....
        /*0ba4*/ 	.word	0x00011e80
        /*0ba8*/ 	.word	0x00000000
        /*0bac*/ 	.word	0x00028480
        /*0bb0*/ 	.short	0x010a
        /*0bb2*/ 	.byte	0x3f
	.zero		1


	//   ....[49]....
        /*0bb4*/ 	.word	0x00012320
        /*0bb8*/ 	.word	0x00000000
        /*0bbc*/ 	.word	0x00028470
        /*0bc0*/ 	.short	0x0107
        /*0bc2*/ 	.byte	0x3f
	.zero		1


	//   ....[50]....
        /*0bc4*/ 	.word	0x000123e0
        /*0bc8*/ 	.word	0x00000000
        /*0bcc*/ 	.word	0x00028470
        /*0bd0*/ 	.short	0x0101
        /*0bd2*/ 	.byte	0x3f
	.zero		1


	//   ....[51]....
        /*0bd4*/ 	.word	0x00012410
        /*0bd8*/ 	.word	0x00000000
        /*0bdc*/ 	.word	0x00028440
        /*0be0*/ 	.short	0x010a
        /*0be2*/ 	.byte	0x3f
	.zero		1


	//   ....[52]....
        /*0be4*/ 	.word	0x000127e0
        /*0be8*/ 	.word	0x00000000
        /*0bec*/ 	.word	0x00028430
        /*0bf0*/ 	.short	0x0107
        /*0bf2*/ 	.byte	0x3f
	.zero		1


	//   ....[53]....
        /*0bf4*/ 	.word	0x000128a0
        /*0bf8*/ 	.word	0x00000000
        /*0bfc*/ 	.word	0x00028430
        /*0c00*/ 	.short	0x0101
        /*0c02*/ 	.byte	0x3f
	.zero		1


	//   ....[54]....
        /*0c04*/ 	.word	0x00013360
        /*0c08*/ 	.word	0x00000016
        /*0c0c*/ 	.word	0x00028400
        /*0c10*/ 	.short	0x0107
        /*0c12*/ 	.byte	0x3f
	.zero		1


	//   ....[55]....
        /*0c14*/ 	.word	0x00013460
        /*0c18*/ 	.word	0x00000016
        /*0c1c*/ 	.word	0x00028400
        /*0c20*/ 	.short	0x0101
        /*0c22*/ 	.byte	0x3f
	.zero		1


	//   ....[56]....
        /*0c24*/ 	.word	0x00013480
        /*0c28*/ 	.word	0x00000016
        /*0c2c*/ 	.word	0x00028420
        /*0c30*/ 	.short	0x010a
        /*0c32*/ 	.byte	0x3f
	.zero		1


	//   ....[57]....
        /*0c34*/ 	.word	0x00013810
        /*0c38*/ 	.word	0x00000000
        /*0c3c*/ 	.word	0x00028480
        /*0c40*/ 	.short	0x010a
        /*0c42*/ 	.byte	0x3f
	.zero		1


	//   ....[58]....
        /*0c44*/ 	.word	0x00013bb0
        /*0c48*/ 	.word	0x00000000
        /*0c4c*/ 	.word	0x00028470
        /*0c50*/ 	.short	0x0107
        /*0c52*/ 	.byte	0x3f
	.zero		1


	//   ....[59]....
        /*0c54*/ 	.word	0x00013c70
        /*0c58*/ 	.word	0x00000000
        /*0c5c*/ 	.word	0x00028470
        /*0c60*/ 	.short	0x0101
        /*0c62*/ 	.byte	0x3f
	.zero		1


	//   ....[60]....
        /*0c64*/ 	.word	0x00013ca0
        /*0c68*/ 	.word	0x00000000
        /*0c6c*/ 	.word	0x00028440
        /*0c70*/ 	.short	0x010a
        /*0c72*/ 	.byte	0x3f
	.zero		1


	//   ....[61]....
        /*0c74*/ 	.word	0x00014010
        /*0c78*/ 	.word	0x00000000
        /*0c7c*/ 	.word	0x00028430
        /*0c80*/ 	.short	0x0107
        /*0c82*/ 	.byte	0x3f
	.zero		1


	//   ....[62]....
        /*0c84*/ 	.word	0x000140d0
        /*0c88*/ 	.word	0x00000000
        /*0c8c*/ 	.word	0x00028430
        /*0c90*/ 	.short	0x0101
        /*0c92*/ 	.byte	0x3f
	.zero		1


	//   ....[63]....
        /*0c94*/ 	.word	0x00014160
        /*0c98*/ 	.word	0x00000000
        /*0c9c*/ 	.word	0x00028470
        /*0ca0*/ 	.short	0x010a
        /*0ca2*/ 	.byte	0x3f
	.zero		1


	//   ....[64]....
        /*0ca4*/ 	.word	0x000141f0
        /*0ca8*/ 	.word	0x00000000
        /*0cac*/ 	.word	0x00028460
        /*0cb0*/ 	.short	0x010a
        /*0cb2*/ 	.byte	0x3f
	.zero		1


	//   ....[65]....
        /*0cb4*/ 	.word	0x000146b0
        /*0cb8*/ 	.word	0x00000000
        /*0cbc*/ 	.word	0x00028450
        /*0cc0*/ 	.short	0x0101
        /*0cc2*/ 	.byte	0x3f
	.zero		1


	//   ....[66]....
        /*0cc4*/ 	.word	0x00014730
        /*0cc8*/ 	.word	0x00000003
        /*0ccc*/ 	.word	0x00000000
        /*0cd0*/ 	.short	0x0101
        /*0cd2*/ 	.byte	0x3f
	.zero		1


	//   ....[67]....
        /*0cd4*/ 	.word	0x000148f0
        /*0cd8*/ 	.word	0x00000002
        /*0cdc*/ 	.word	0x00028470
        /*0ce0*/ 	.short	0x010a
        /*0ce2*/ 	.byte	0x3f
	.zero		1


	//   ....[68]....
        /*0ce4*/ 	.word	0x00014970
        /*0ce8*/ 	.word	0x00000002
        /*0cec*/ 	.word	0x00028460
        /*0cf0*/ 	.short	0x010a
        /*0cf2*/ 	.byte	0x3f
	.zero		1


	//   ....[69]....
        /*0cf4*/ 	.word	0x00014e40
        /*0cf8*/ 	.word	0x00000002
        /*0cfc*/ 	.word	0x00028450
        /*0d00*/ 	.short	0x0101
        /*0d02*/ 	.byte	0x3f
	.zero		1


	//   ....[70]....
        /*0d04*/ 	.word	0x00014ec0
        /*0d08*/ 	.word	0x00000003
        /*0d0c*/ 	.word	0x00000000
        /*0d10*/ 	.short	0x0101
        /*0d12*/ 	.byte	0x3f
	.zero		1


	//   ....[71]....
        /*0d14*/ 	.word	0x00015bb0
        /*0d18*/ 	.word	0x00000005
        /*0d1c*/ 	.word	0x00028420
        /*0d20*/ 	.short	0x010a
        /*0d22*/ 	.byte	0x3f
	.zero		1


	//   ....[72]....
        /*0d24*/ 	.word	0x00015d30
        /*0d28*/ 	.word	0x00000003
        /*0d2c*/ 	.word	0x00028440
        /*0d30*/ 	.short	0x010a
        /*0d32*/ 	.byte	0x3f
	.zero		1


	//   ....[73]....
        /*0d34*/ 	.word	0x00015dd0
        /*0d38*/ 	.word	0x00000017
        /*0d3c*/ 	.word	0x00028440
        /*0d40*/ 	.short	0x010a
        /*0d42*/ 	.byte	0x3f
	.zero		1


	//   ....[74]....
        /*0d44*/ 	.word	0x00015e10
        /*0d48*/ 	.word	0x00000003
        /*0d4c*/ 	.word	0x00028460
        /*0d50*/ 	.short	0x010a
        /*0d52*/ 	.byte	0x3f
	.zero		1


	//   ....[75]....
        /*0d54*/ 	.word	0x00015e50
        /*0d58*/ 	.word	0x00000017
        /*0d5c*/ 	.word	0x00028460
        /*0d60*/ 	.short	0x010a
        /*0d62*/ 	.byte	0x3f
	.zero		1


	//   ....[76]....
        /*0d64*/ 	.word	0x00015e90
        /*0d68*/ 	.word	0x00000003
        /*0d6c*/ 	.word	0x00028480
        /*0d70*/ 	.short	0x010a
        /*0d72*/ 	.byte	0x3f
	.zero		1


	//   ....[77]....
        /*0d74*/ 	.word	0x00015ed0
        /*0d78*/ 	.word	0x00000017
        /*0d7c*/ 	.word	0x00028480
        /*0d80*/ 	.short	0x010a
        /*0d82*/ 	.byte	0x3f
	.zero		1


	//   ....[78]....
        /*0d84*/ 	.word	0x00015f40
        /*0d88*/ 	.word	0x00000003
        /*0d8c*/ 	.word	0x00028400
        /*0d90*/ 	.short	0x010a
        /*0d92*/ 	.byte	0x3f
	.zero		1


	//   ....[79]....
        /*0d94*/ 	.word	0x00015fa0
        /*0d98*/ 	.word	0x00000003
        /*0d9c*/ 	.word	0x00028430
        /*0da0*/ 	.short	0x010a
        /*0da2*/ 	.byte	0x3f
	.zero		1


	//   ....[80]....
        /*0da4*/ 	.word	0x00016000
        /*0da8*/ 	.word	0x00000009
        /*0dac*/ 	.word	0x00028450
        /*0db0*/ 	.short	0x010a
        /*0db2*/ 	.byte	0x3f
	.zero		1


	//   ....[81]....
        /*0db4*/ 	.word	0x00016060
        /*0db8*/ 	.word	0x00000005
        /*0dbc*/ 	.word	0x00028430
        /*0dc0*/ 	.short	0x010a
        /*0dc2*/ 	.byte	0x3f
	.zero		1


	//   ....[82]....
        /*0dc4*/ 	.word	0x000160c0
        /*0dc8*/ 	.word	0x0000000b
        /*0dcc*/ 	.word	0x00028450
        /*0dd0*/ 	.short	0x010a
        /*0dd2*/ 	.byte	0x3f
	.zero		1


	//   ....[83]....
        /*0dd4*/ 	.word	0x00016120
        /*0dd8*/ 	.word	0x00000002
        /*0ddc*/ 	.word	0x00028430
        /*0de0*/ 	.short	0x010a
        /*0de2*/ 	.byte	0x3f
	.zero		1


	//   ....[84]....
        /*0de4*/ 	.word	0x00016180
        /*0de8*/ 	.word	0x0000000a
        /*0dec*/ 	.word	0x00028450
        /*0df0*/ 	.short	0x010a
        /*0df2*/ 	.byte	0x3f
	.zero		1


	//   ....[85]....
        /*0df4*/ 	.word	0x000161e0
        /*0df8*/ 	.word	0x00000002
        /*0dfc*/ 	.word	0x00028430
        /*0e00*/ 	.short	0x010a
        /*0e02*/ 	.byte	0x3f
	.zero		1


	//   ....[86]....
        /*0e04*/ 	.word	0x00016240
        /*0e08*/ 	.word	0x0000000a
        /*0e0c*/ 	.word	0x00028450
        /*0e10*/ 	.short	0x010a
        /*0e12*/ 	.byte	0x3f
	.zero		1


	//   ....[87]....
        /*0e14*/ 	.word	0x00016340
        /*0e18*/ 	.word	0x00000000
        /*0e1c*/ 	.word	0x00028480
        /*0e20*/ 	.short	0x010a
        /*0e22*/ 	.byte	0x3f
	.zero		1


	//   ....[88]....
        /*0e24*/ 	.word	0x00016940
        /*0e28*/ 	.word	0x00000000
        /*0e2c*/ 	.word	0x00028440
        /*0e30*/ 	.short	0x010a
        /*0e32*/ 	.byte	0x3f
	.zero		1


	//   ....[89]....
        /*0e34*/ 	.word	0x00017880
        /*0e38*/ 	.word	0x00000016
        /*0e3c*/ 	.word	0x00028420
        /*0e40*/ 	.short	0x010a
        /*0e42*/ 	.byte	0x3f
	.zero		1


	//   ....[90]....
        /*0e44*/ 	.word	0x000178d0
        /*0e48*/ 	.word	0x00000000
        /*0e4c*/ 	.word	0x00028480
        /*0e50*/ 	.short	0x010a
        /*0e52*/ 	.byte	0x3f
	.zero		1


	//   ....[91]....
        /*0e54*/ 	.word	0x00017dc0
        /*0e58*/ 	.word	0x00000000
        /*0e5c*/ 	.word	0x00028440
        /*0e60*/ 	.short	0x010a
        /*0e62*/ 	.byte	0x3f
	.zero		1


	//   ....[92]....
        /*0e64*/ 	.word	0x00018290
        /*0e68*/ 	.word	0x00000000
        /*0e6c*/ 	.word	0x00028470
        /*0e70*/ 	.short	0x010a
        /*0e72*/ 	.byte	0x3f
	.zero		1


	//   ....[93]....
        /*0e74*/ 	.word	0x000182e0
        /*0e78*/ 	.word	0x00000000
        /*0e7c*/ 	.word	0x00028460
        /*0e80*/ 	.short	0x010a
        /*0e82*/ 	.byte	0x3f
	.zero		1


	//   ....[94]....
        /*0e84*/ 	.word	0x00018330
        /*0e88*/ 	.word	0x00000002
        /*0e8c*/ 	.word	0x00028470
        /*0e90*/ 	.short	0x010a
        /*0e92*/ 	.byte	0x3f
	.zero		1


	//   ....[95]....
        /*0e94*/ 	.word	0x00018380
        /*0e98*/ 	.word	0x00000002
        /*0e9c*/ 	.word	0x00028460
        /*0ea0*/ 	.short	0x010a
        /*0ea2*/ 	.byte	0x3f
	.zero		1


	//   ....[96]....
        /*0ea4*/ 	.word	0x000183d0
        /*0ea8*/ 	.word	0x00000005
        /*0eac*/ 	.word	0x00028420
        /*0eb0*/ 	.short	0x010a
        /*0eb2*/ 	.byte	0x3f
	.zero		1


	//   ....[97]....
        /*0eb4*/ 	.word	0x00018570
        /*0eb8*/ 	.word	0x00000003
        /*0ebc*/ 	.word	0x00028440
        /*0ec0*/ 	.short	0x010a
        /*0ec2*/ 	.byte	0x3f
	.zero		1


	//   ....[98]....
        /*0ec4*/ 	.word	0x000185c0
        /*0ec8*/ 	.word	0x00000017
        /*0ecc*/ 	.word	0x00028440
        /*0ed0*/ 	.short	0x010a
        /*0ed2*/ 	.byte	0x3f
	.zero		1


	//   ....[99]....
        /*0ed4*/ 	.word	0x00018610
        /*0ed8*/ 	.word	0x00000003
        /*0edc*/ 	.word	0x00028460
        /*0ee0*/ 	.short	0x010a
        /*0ee2*/ 	.byte	0x3f
	.zero		1


	//   ....[100]....
        /*0ee4*/ 	.word	0x00018660
        /*0ee8*/ 	.word	0x00000017
        /*0eec*/ 	.word	0x00028460
        /*0ef0*/ 	.short	0x010a
        /*0ef2*/ 	.byte	0x3f
	.zero		1


	//   ....[101]....
        /*0ef4*/ 	.word	0x000186b0
        /*0ef8*/ 	.word	0x00000003
        /*0efc*/ 	.word	0x00028480
        /*0f00*/ 	.short	0x010a
        /*0f02*/ 	.byte	0x3f
	.zero		1


	//----- nvinfo : EIATTR_NUM_MBARRIERS
	.align		4
.L_460:
        /*0f04*/ 	.byte	0x03, 0x38
        /*0f06*/ 	.short	0x0016


	//----- nvinfo : EIATTR_EXIT_INSTR_OFFSETS
	.align		4
        /*0f08*/ 	.byte	0x04, 0x1c
        /*0f0a*/ 	.short	(.L_462 - .L_461)


	//   ....[0]....
.L_461:
        /*0f0c*/ 	.word	0x000009c0


	//   ....[1]....
        /*0f10*/ 	.word	0x0000fc60


	//   ....[2]....
        /*0f14*/ 	.word	0x00015f20


	//----- nvinfo : EIATTR_MAX_THREADS
	.align		4
.L_462:
        /*0f18*/ 	.byte	0x04, 0x05
        /*0f1a*/ 	.short	(.L_464 - .L_463)
.L_463:
        /*0f1c*/ 	.word	0x00000180
        /*0f20*/ 	.word	0x00000001
        /*0f24*/ 	.word	0x00000001


	//----- nvinfo : EIATTR_CRS_STACK_SIZE
	.align		4
.L_464:
        /*0f28*/ 	.byte	0x04, 0x1e
        /*0f2a*/ 	.short	(.L_466 - .L_465)
.L_465:
        /*0f2c*/ 	.word	0x00000000


	//----- nvinfo : EIATTR_CBANK_PARAM_SIZE
	.align		4
.L_466:
        /*0f30*/ 	.byte	0x03, 0x19
        /*0f32*/ 	.short	0x0af0


	//----- nvinfo : EIATTR_PARAM_CBANK
	.align		4
        /*0f34*/ 	.byte	0x04, 0x0a
        /*0f36*/ 	.short	(.L_468 - .L_467)
	.align		4
.L_467:
        /*0f38*/ 	.word	index@(.nv.constant0._ZN7cutlass13device_kernelIN5flash11enable_sm90INS1_16FlashAttnFwdSm90INS1_25CollectiveMainloopFwdSm90ILi2EN4cute5tupleIJNS5_1CILi1EEES8_S8_EEENS6_IJNS7_ILi128EEENS7_ILi64EEENS7_ILi256EEEEEELi256ENS_12float_e4m3_tEfNS_4arch4Sm90ELb0ELb1ELb1ELb1ELb1ELb0ELb0ELb1ELb0ELb1ELb0ELb0EEENS1_21CollectiveEpilogueFwdINS6_IJSA_SC_SB_EEES9_NS_10bfloat16_tESG_Li256ELb1ELb1ELb0ELb1EEENS1_36VarlenDynamicPersistentTileSchedulerILi128ELi64ELi256ELi128ELb0ELb1ELb1ELb1ELb0ELb1EEEEEEEEEvNT_6ParamsE)
        /*0f3c*/ 	.short	0x0210
        /*0f3e*/ 	.short	0x0af0


	//----- nvinfo : EIATTR_SW_WAR
	.align		4
.L_468:
        /*0f40*/ 	.byte	0x04, 0x36
        /*0f42*/ 	.short	(.L_470 - .L_469)
.L_469:
        /*0f44*/ 	.word	0x00000008
.L_470:


//--------------------- .nv.info._ZN7cutlass13device_kernelIN5flash11enable_sm90INS1_16FlashAttnFwdSm90INS1_25CollectiveMainloopFwdSm90ILi2EN4cute5tupleIJNS5_1CILi1EEES8_S8_EEENS6_IJNS7_ILi128EEENS7_ILi64EEENS7_ILi256EEEEEELi256ENS_12float_e4m3_tEfNS_4arch4Sm90ELb0ELb1ELb1ELb1ELb1ELb1ELb0ELb1ELb0ELb1ELb0ELb0EEENS1_21CollectiveEpilogueFwdINS6_IJSA_SC_SB_EEES9_NS_10bfloat16_tESG_Li256ELb1ELb1ELb0ELb1EEENS1_36VarlenDynamicPersistentTileSchedulerILi128ELi64ELi256ELi128ELb0ELb1ELb1ELb1ELb0ELb1EEEEEEEEEvNT_6ParamsE --------------------------
	.section	.nv.info._ZN7cutlass13device_kernelIN5flash11enable_sm90INS1_16FlashAttnFwdSm90INS1_25CollectiveMainloopFwdSm90ILi2EN4cute5tupleIJNS5_1CILi1EEES8_S8_EEENS6_IJNS7_ILi128EEENS7_ILi64EEENS7_ILi256EEEEEELi256ENS_12float_e4m3_tEfNS_4arch4Sm90ELb0ELb1ELb1ELb1ELb1ELb1ELb0ELb1ELb0ELb1ELb0ELb0EEENS1_21CollectiveEpilogueFwdINS6_IJSA_SC_SB_EEES9_NS_10bfloat16_tESG_Li256ELb1ELb1ELb0ELb1EEENS1_36VarlenDynamicPersistentTileSchedulerILi128ELi64ELi256ELi128ELb0ELb1ELb1ELb1ELb0ELb1EEEEEEEEEvNT_6ParamsE,"",@"SHT_CUDA_INFO"
	.sectionflags	@""
	.align	4


	//----- nvinfo : EIATTR_CUDA_API_VERSION
	.align		4
        /*0000*/ 	.byte	0x04, 0x37
        /*0002*/ 	.short	(.L_472 - .L_471)
.L_471:
        /*0004*/ 	.word	0x00000082


	//----- nvinfo : EIATTR_KPARAM_INFO
	.align		4
.L_472:
        /*0008*/ 	.byte	0x04, 0x17
        /*000a*/ 	.short	(.L_474 - .L_473)
.L_473:
        /*000c*/ 	.word	0x00000000
        /*0010*/ 	.short	0x0000
        /*0012*/ 	.short	0x0070
        /*0014*/ 	.byte	0x00, 0xf0, 0x01, 0x2a


	//----- nvinfo : EIATTR_SPARSE_MMA_MASK
	.align		4
.L_474:
        /*0018*/ 	.byte	0x03, 0x50
        /*001a*/ 	.short	0x0000


	//----- nvinfo : EIATTR_MAXREG_COUNT
	.align		4
        /*001c*/ 	.byte	0x03, 0x1b
        /*001e*/ 	.short	0x00a8


	//----- nvinfo : EIATTR_NUM_BARRIERS
	.align		4
        /*0020*/ 	.byte	0x02, 0x4c
        /*0022*/ 	.byte	0x10
	.zero		1


	//----- nvinfo : EIATTR_EXTERNS
	.align		4
        /*0024*/ 	.byte	0x04, 0x0f
        /*0026*/ 	.short	(.L_476 - .L_475)


	//   ....[0]....
	.align		4
.L_475:
        /*0028*/ 	.word	index@(__assertfail)


	//----- nvinfo : EIATTR_ANNOTATIONS
	.align		4
.L_476:
        /*002c*/ 	.byte	0x04, 0x55
        /*002e*/ 	.short	(.L_478 - .L_477)


	//   ....[0]....
.L_477:
        /* <DEDUP_REMOVED lines=24> */
        /*01a4*/ 	.byte	0x40, 0x74, 0x02, 0x00, 0x01, 0x00, 0x00, 0x00, 0xd0, 0x75, 0x02, 0x00


	//----- nvinfo : EIATTR_MERCURY_ISA_VERSION
	.align		4
.L_478:
        /*01b0*/ 	.byte	0x03, 0x5f
        /*01b2*/ 	.short	0x0101


	//----- nvinfo : EIATTR_UNUSED_LOAD_BYTE_OFFSET
	.align		4
        /*01b4*/ 	.byte	0x04, 0x44
        /*01b6*/ 	.short	(.L_480 - .L_479)


	//   ....[0]....
.L_479:
        /*01b8*/ 	.word	0x00000aa0
        /*01bc*/ 	.word	0x0000fff0


	//   ....[1]....
        /*01c0*/ 	.word	0x0001c3d0
        /*01c4*/ 	.word	0x0000fff0


	//----- nvinfo : EIATTR_INT_WARP_WIDE_INSTR_OFFSETS
	.align		4
.L_480:
        /*01c8*/ 	.byte	0x04, 0x31
        /*01ca*/ 	.short	(.L_482 - .L_481)


	//   ....[0]....
.L_481:
        /*01cc*/ 	.word	0x00000130


	//   ....[1]....
        /*01d0*/ 	.word	0x00000170


	//   ....[2]....
        /*01d4*/ 	.word	0x000001e0


	//   ....[3]....
        /*01d8*/ 	.word	0x00022ae0


	//   ....[4]....
        /*01dc*/ 	.word	0x00022b70


	//   ....[5]....
        /*01e0*/ 	.word	0x00025ff0


	//   ....[6]....
        /*01e4*/ 	.word	0x00026080


	//----- nvinfo : EIATTR_COOP_GROUP_MASK_REGIDS
	.align		4
.L_482:
        /*01e8*/ 	.byte	0x04, 0x29
        /*01ea*/ 	.short	(.L_484 - .L_483)


	//   ....[0]....
.L_483:
        /*01ec*/ 	.word	0xffffffff


	//   ....[1]....
        /*01f0*/ 	.word	0xffffffff


	//   ....[2]....
        /*01f4*/ 	.word	0xffffffff


	//   ....[3]....
        /*01f8*/ 	.word	0xffffffff


	//   ....[4]....
        /*01fc*/ 	.word	0xffffffff


	//   ....[5]....
        /*0200*/ 	.word	0xffffffff


	//   ....[6]....
        /*0204*/ 	.word	0xffffffff


	//   ....[7]....
        /*0208*/ 	.word	0xffffffff


	//   ....[8]....
        /*020c*/ 	.word	0xffffffff


	//   ....[9]....
        /*0210*/ 	.word	0xffffffff


	//   ....[10]....
        /*0214*/ 	.word	0xffffffff


	//   ....[11]....
        /*0218*/ 	.word	0xffffffff


	//   ....[12]....
        /*021c*/ 	.word	0xffffffff


	//   ....[13]....
        /*0220*/ 	.word	0xffffffff


	//   ....[14]....
        /*0224*/ 	.word	0xffffffff


	//   ....[15]....
        /*0228*/ 	.word	0xffffffff


	//   ....[16]....
        /*022c*/ 	.word	0xffffffff


	//   ....[17]....
        /*0230*/ 	.word	0xffffffff


	//   ....[18]....
        /*0234*/ 	.word	0xffffffff


	//   ....[19]....
        /*0238*/ 	.word	0xffffffff


	//   ....[20]....
        /*023c*/ 	.word	0xffffffff


	//   ....[21]....
        /*0240*/ 	.word	0xffffffff


	//   ....[22]....
        /*0244*/ 	.word	0xffffffff


	//   ....[23]....
        /*0248*/ 	.word	0xffffffff


	//   ....[24]....
        /*024c*/ 	.word	0xffffffff


	//   ....[25]....
        /*0250*/ 	.word	0xffffffff


	//   ....[26]....
        /*0254*/ 	.word	0xffffffff


	//   ....[27]....
        /*0258*/ 	.word	0xffffffff


	//   ....[28]....
        /*025c*/ 	.word	0xffffffff


	//   ....[29]....
        /*0260*/ 	.word	0xffffffff


	//   ....[30]....
        /*0264*/ 	.word	0xffffffff


	//   ....[31]....
        /*0268*/ 	.word	0xffffffff


	//   ....[32]....
        /*026c*/ 	.word	0xffffffff


	//   ....[33]....
        /*0270*/ 	.word	0xffffffff


	//   ....[34]....
        /*0274*/ 	.word	0xffffffff


	//   ....[35]....
        /*0278*/ 	.word	0xffffffff


	//   ....[36]....
        /*027c*/ 	.word	0xffffffff


	//   ....[37]....
        /*0280*/ 	.word	0xffffffff


	//   ....[38]....
        /*0284*/ 	.word	0xffffffff


	//   ....[39]....
        /*0288*/ 	.word	0xffffffff


	//   ....[40]....
        /*028c*/ 	.word	0xffffffff


	//   ....[41]....
        /*0290*/ 	.word	0xffffffff


	//   ....[42]....
        /*0294*/ 	.word	0xffffffff


	//   ....[43]....
        /*0298*/ 	.word	0xffffffff


	//   ....[44]....
        /*029c*/ 	.word	0xffffffff


	//   ....[45]....
        /*02a0*/ 	.word	0xffffffff


	//   ....[46]....
        /*02a4*/ 	.word	0xffffffff


	//   ....[47]....
        /*02a8*/ 	.word	0xffffffff


	//   ....[48]....
        /*02ac*/ 	.word	0xffffffff


	//   ....[49]....
        /*02b0*/ 	.word	0xffffffff


	//   ....[50]....
        /*02b4*/ 	.word	0xffffffff


	//   ....[51]....
        /*02b8*/ 	.word	0xffffffff


	//   ....[52]....
        /*02bc*/ 	.word	0xffffffff


	//   ....[53]....
        /*02c0*/ 	.word	0xffffffff


	//   ....[54]....
        /*02c4*/ 	.word	0xffffffff


	//   ....[55]....
        /*02c8*/ 	.word	0xffffffff


	//   ....[56]....
        /*02cc*/ 	.word	0xffffffff


	//   ....[57]....
        /*02d0*/ 	.word	0xffffffff


	//   ....[58]....
        /*02d4*/ 	.word	0xffffffff


	//   ....[59]....
        /*02d8*/ 	.word	0xffffffff


	//   ....[60]....
        /*02dc*/ 	.word	0xffffffff


	//   ....[61]....
        /*02e0*/ 	.word	0xffffffff


	//   ....[62]....
        /*02e4*/ 	.word	0xffffffff


	//   ....[63]....
        /*02e8*/ 	.word	0xffffffff


	//   ....[64]....
        /*02ec*/ 	.word	0xffffffff


	//   ....[65]....
        /*02f0*/ 	.word	0xffffffff


	//   ....[66]....
        /*02f4*/ 	.word	0xffffffff


	//   ....[67]....
        /*02f8*/ 	.word	0xffffffff


	//   ....[68]....
        /*02fc*/ 	.word	0xffffffff


	//   ....[69]....
        /*0300*/ 	.word	0xffffffff


	//   ....[70]....
        /*0304*/ 	.word	0xffffffff


	//   ....[71]....
        /*0308*/ 	.word	0xffffffff


	//   ....[72]....
        /*030c*/ 	.word	0xffffffff


	//   ....[73]....
        /*0310*/ 	.word	0xffffffff


	//   ....[74]....
        /*0314*/ 	.word	0xffffffff


	//   ....[75]....
        /*0318*/ 	.word	0xffffffff


	//   ....[76]....
        /*031c*/ 	.word	0xffffffff


	//   ....[77]....
        /*0320*/ 	.word	0xffffffff


	//   ....[78]....
        /*0324*/ 	.word	0xffffffff


	//   ....[79]....
        /*0328*/ 	.word	0xffffffff


	//   ....[80]....
        /*032c*/ 	.word	0xffffffff


	//   ....[81]....
        /*0330*/ 	.word	0xffffffff


	//   ....[82]....
        /*0334*/ 	.word	0xffffffff


	//   ....[83]....
        /*0338*/ 	.word	0xffffffff


	//   ....[84]....
        /*033c*/ 	.word	0xffffffff


	//   ....[85]....
        /*0340*/ 	.word	0xffffffff


	//   ....[86]....
        /*0344*/ 	.word	0xffffffff


	//   ....[87]....
        /*0348*/ 	.word	0xffffffff


	//   ....[88]....
        /*034c*/ 	.word	0xffffffff


	//   ....[89]....
        /*0350*/ 	.word	0xffffffff


	//   ....[90]....
        /*0354*/ 	.word	0xffffffff


	//   ....[91]....
        /*0358*/ 	.word	0xffffffff


	//   ....[92]....
        /*035c*/ 	.word	0xffffffff


	//   ....[93]....
        /*0360*/ 	.word	0xffffffff


	//   ....[94]....
        /*0364*/ 	.word	0xffffffff


	//   ....[95]....
        /*0368*/ 	.word	0xffffffff


	//   ....[96]....
        /*036c*/ 	.word	0xffffffff


	//   ....[97]....
        /*0370*/ 	.word	0xffffffff


	//   ....[98]....
        /*0374*/ 	.word	0xffffffff


	//   ....[99]....
        /*0378*/ 	.word	0xffffffff


	//   ....[100]....
        /*037c*/ 	.word	0xffffffff


	//   ....[101]....
        /*0380*/ 	.word	0xffffffff


	//   ....[102]....
        /*0384*/ 	.word	0xffffffff


	//   ....[103]....
        /*0388*/ 	.word	0xffffffff


	//   ....[104]....
        /*038c*/ 	.word	0xffffffff


	//   ....[105]....
        /*0390*/ 	.word	0xffffffff


	//   ....[106]....
        /*0394*/ 	.word	0xffffffff


	//   ....[107]....
        /*0398*/ 	.word	0xffffffff


	//   ....[108]....
        /*039c*/ 	.word	0xffffffff


	//   ....[109]....
        /*03a0*/ 	.word	0xffffffff


	//   ....[110]....
        /*03a4*/ 	.word	0xffffffff


	//   ....[111]....
        /*03a8*/ 	.word	0xffffffff


	//   ....[112]....
        /*03ac*/ 	.word	0xffffffff


	//   ....[113]....
        /*03b0*/ 	.word	0xffffffff


	//   ....[114]....
        /*03b4*/ 	.word	0xffffffff


	//   ....[115]....
        /*03b8*/ 	.word	0xffffffff


	//   ....[116]....
        /*03bc*/ 	.word	0xffffffff


	//   ....[117]....
        /*03c0*/ 	.word	0xffffffff


	//   ....[118]....
        /*03c4*/ 	.word	0xffffffff


	//   ....[119]....
        /*03c8*/ 	.word	0xffffffff


	//   ....[120]....
        /*03cc*/ 	.word	0xffffffff


	//   ....[121]....
        /*03d0*/ 	.word	0xffffffff


	//   ....[122]....
        /*03d4*/ 	.word	0xffffffff


	//   ....[123]....
        /*03d8*/ 	.word	0xffffffff


	//   ....[124]....
        /*03dc*/ 	.word	0xffffffff


	//   ....[125]....
        /*03e0*/ 	.word	0xffffffff


	//   ....[126]....
        /*03e4*/ 	.word	0xffffffff


	//   ....[127]....
        /*03e8*/ 	.word	0xffffffff


	//   ....[128]....
        /*03ec*/ 	.word	0xffffffff


	//   ....[129]....
        /*03f0*/ 	.word	0xffffffff


	//   ....[130]....
        /*03f4*/ 	.word	0xffffffff


	//   ....[131]....
        /*03f8*/ 	.word	0xffffffff


	//   ....[132]....
        /*03fc*/ 	.word	0xffffffff


	//   ....[133]....
        /*0400*/ 	.word	0xffffffff


	//   ....[134]....
        /*0404*/ 	.word	0xffffffff


	//   ....[135]....
        /*0408*/ 	.word	0xffffffff


	//   ....[136]....
        /*040c*/ 	.word	0xffffffff


	//   ....[137]....
        /*0410*/ 	.word	0xffffffff


	//   ....[138]....
        /*0414*/ 	.word	0xffffffff


	//   ....[139]....
        /*0418*/ 	.word	0xffffffff


	//   ....[140]....
        /*041c*/ 	.word	0xffffffff


	//   ....[141]....
        /*0420*/ 	.word	0xffffffff


	//   ....[142]....
        /*0424*/ 	.word	0xffffffff


	//   ....[143]....
        /*0428*/ 	.word	0xffffffff


	//   ....[144]....
        /*042c*/ 	.word	0xffffffff


	//   ....[145]....
        /*0430*/ 	.word	0xffffffff


	//   ....[146]....
        /*0434*/ 	.word	0xffffffff


	//   ....[147]....
        /*0438*/ 	.word	0xffffffff


	//   ....[148]....
        /*043c*/ 	.word	0xffffffff


	//   ....[149]....
        /*0440*/ 	.word	0xffffffff


	//   ....[150]....
        /*0444*/ 	.word	0xffffffff


	//   ....[151]....
        /*0448*/ 	.word	0xffffffff


	//   ....[152]....
        /*044c*/ 	.word	0xffffffff


	//   ....[153]....
        /*0450*/ 	.word	0xffffffff


	//   ....[154]....
        /*0454*/ 	.word	0xffffffff


	//   ....[155]....
        /*0458*/ 	.word	0xffffffff


	//   ....[156]....
        /*045c*/ 	.word	0xffffffff


	//   ....[157]....
        /*0460*/ 	.word	0xffffffff


	//   ....[158]....
        /*0464*/ 	.word	0xffffffff


	//   ....[159]....
        /*0468*/ 	.word	0xffffffff


	//   ....[160]....
        /*046c*/ 	.word	0xffffffff


	//   ....[161]....
        /*0470*/ 	.word	0xffffffff


	//   ....[162]....
        /*0474*/ 	.word	0xffffffff


	//   ....[163]....
        /*0478*/ 	.word	0xffffffff


	//   ....[164]....
        /*047c*/ 	.word	0xffffffff


	//   ....[165]....
        /*0480*/ 	.word	0xffffffff


	//   ....[166]....
        /*0484*/ 	.word	0xffffffff


	//   ....[167]....
        /*0488*/ 	.word	0xffffffff


	//   ....[168]....
        /*048c*/ 	.word	0xffffffff


	//   ....[169]....
        /*0490*/ 	.word	0xffffffff


	//   ....[170]....
        /*0494*/ 	.word	0xffffffff


	//   ....[171]....
        /*0498*/ 	.word	0xffffffff


	//   ....[172]....
        /*049c*/ 	.word	0xffffffff


	//   ....[173]....
        /*04a0*/ 	.word	0xffffffff


	//   ....[174]....
        /*04a4*/ 	.word	0xffffffff


	//   ....[175]....
        /*04a8*/ 	.word	0xffffffff


	//   ....[176]....
        /*04ac*/ 	.word	0xffffffff


	//   ....[177]....
        /*04b0*/ 	.word	0xffffffff


	//   ....[178]....
        /*04b4*/ 	.word	0xffffffff


	//   ....[179]....
        /*04b8*/ 	.word	0xffffffff


	//   ....[180]....
        /*04bc*/ 	.word	0xffffffff


	//   ....[181]....
        /*04c0*/ 	.word	0xffffffff


	//   ....[182]....
        /*04c4*/ 	.word	0xffffffff


	//   ....[183]....
        /*04c8*/ 	.word	0xffffffff


	//   ....[184]....
        /*04cc*/ 	.word	0xffffffff


	//   ....[185]....
        /*04d0*/ 	.word	0xffffffff


	//   ....[186]....
        /*04d4*/ 	.word	0xffffffff


	//   ....[187]....
        /*04d8*/ 	.word	0xffffffff


	//   ....[188]....
        /*04dc*/ 	.word	0xffffffff


	//   ....[189]....
        /*04e0*/ 	.word	0xffffffff


	//   ....[190]....
        /*04e4*/ 	.word	0xffffffff


	//   ....[191]....
        /*04e8*/ 	.word	0xffffffff


	//   ....[192]....
        /*04ec*/ 	.word	0xffffffff


	//   ....[193]....
        /*04f0*/ 	.word	0xffffffff


	//   ....[194]....
        /*04f4*/ 	.word	0xffffffff


	//   ....[195]....
        /*04f8*/ 	.word	0xffffffff


	//   ....[196]....
        /*04fc*/ 	.word	0xffffffff


	//   ....[197]....
        /*0500*/ 	.word	0xffffffff


	//   ....[198]....
        /*0504*/ 	.word	0xffffffff


	//   ....[199]....
        /*0508*/ 	.word	0xffffffff


	//   ....[200]....
        /*050c*/ 	.word	0xffffffff


	//   ....[201]....
        /*0510*/ 	.word	0xffffffff


	//   ....[202]....
        /*0514*/ 	.word	0xffffffff


	//   ....[203]....
        /*0518*/ 	.word	0xffffffff


	//   ....[204]....
        /*051c*/ 	.word	0xffffffff


	//   ....[205]....
        /*0520*/ 	.word	0xffffffff


	//   ....[206]....
        /*0524*/ 	.word	0xffffffff


	//   ....[207]....
        /*0528*/ 	.word	0xffffffff


	//   ....[208]....
        /*052c*/ 	.word	0xffffffff


	//   ....[209]....
        /*0530*/ 	.word	0xffffffff


	//   ....[210]....
        /*0534*/ 	.word	0xffffffff


	//   ....[211]....
        /*0538*/ 	.word	0xffffffff


	//   ....[212]....
        /*053c*/ 	.word	0xffffffff


	//   ....[213]....
        /*0540*/ 	.word	0xffffffff


	//   ....[214]....
        /*0544*/ 	.word	0xffffffff


	//   ....[215]....
        /*0548*/ 	.word	0xffffffff


	//   ....[216]....
        /*054c*/ 	.word	0xffffffff


	//   ....[217]....
        /*0550*/ 	.word	0xffffffff


	//   ....[218]....
        /*0554*/ 	.word	0xffffffff


	//   ....[219]....
        /*0558*/ 	.word	0xffffffff


	//   ....[220]....
        /*055c*/ 	.word	0xffffffff


	//   ....[221]....
        /*0560*/ 	.word	0xffffffff


	//   ....[222]....
        /*0564*/ 	.word	0xffffffff


	//   ....[223]....
        /*0568*/ 	.word	0xffffffff


	//   ....[224]....
        /*056c*/ 	.word	0xffffffff


	//   ....[225]....
        /*0570*/ 	.word	0xffffffff


	//   ....[226]....
        /*0574*/ 	.word	0xffffffff


	//   ....[227]....
        /*0578*/ 	.word	0xffffffff


	//   ....[228]....
        /*057c*/ 	.word	0xffffffff


	//   ....[229]....
        /*0580*/ 	.word	0xffffffff


	//   ....[230]....
        /*0584*/ 	.word	0xffffffff


	//   ....[231]....
        /*0588*/ 	.word	0xffffffff


	//   ....[232]....
        /*058c*/ 	.word	0xffffffff


	//   ....[233]....
        /*0590*/ 	.word	0xffffffff


	//   ....[234]....
        /*0594*/ 	.word	0xffffffff


	//   ....[235]....
        /*0598*/ 	.word	0xffffffff


	//   ....[236]....
        /*059c*/ 	.word	0xffffffff


	//   ....[237]....
        /*05a0*/ 	.word	0xffffffff


	//   ....[238]....
        /*05a4*/ 	.word	0xffffffff


	//   ....[239]....
        /*05a8*/ 	.word	0xffffffff


	//   ....[240]....
        /*05ac*/ 	.word	0xffffffff


	//   ....[241]....
        /*05b0*/ 	.word	0xffffffff


	//   ....[242]....
        /*05b4*/ 	.word	0xffffffff


	//   ....[243]....
        /*05b8*/ 	.word	0xffffffff


	//   ....[244]....
        /*05bc*/ 	.word	0xffffffff


	//   ....[245]....
        /*05c0*/ 	.word	0xffffffff


	//   ....[246]....
        /*05c4*/ 	.word	0xffffffff


	//   ....[247]....
        /*05c8*/ 	.word	0xffffffff


	//   ....[248]....
        /*05cc*/ 	.word	0xffffffff


	//   ....[249]....
        /*05d0*/ 	.word	0x0500000f


	//   ....[250]....
        /*05d4*/ 	.word	0x0500000f


	//   ....[251]....
        /*05d8*/ 	.word	0x0500000f


	//   ....[252]....
        /*05dc*/ 	.word	0x0500000f


	//   ....[253]....
        /*05e0*/ 	.word	0x0500000f


	//   ....[254]....
        /*05e4*/ 	.word	0x0500000f


	//   ....[255]....
        /*05e8*/ 	.word	0x0500000f


	//   ....[0]....
        /*05ec*/ 	.word	0x0500000f


	//   ....[1]....
        /*05f0*/ 	.word	0x0500000f


	//   ....[2]....
        /*05f4*/ 	.word	0x0500000f


	//   ....[3]....
        /*05f8*/ 	.word	0x0500000f


	//   ....[4]....
        /*05fc*/ 	.word	0x0500000f


	//   ....[5]....
        /*0600*/ 	.word	0x0500000f


	//   ....[6]....
        /*0604*/ 	.word	0x0500000f


	//   ....[7]....
        /*0608*/ 	.word	0x0500000f


	//   ....[8]....
        /*060c*/ 	.word	0x0500000f


	//   ....[9]....
        /*0610*/ 	.word	0x0500000f


	//   ....[10]....
        /*0614*/ 	.word	0x0500000f


	//   ....[11]....
        /*0618*/ 	.word	0x0500000f


	//   ....[12]....
        /*061c*/ 	.word	0x0500000f


	//   ....[13]....
        /*0620*/ 	.word	0x0500000f


	//   ....[14]....
        /*0624*/ 	.word	0x0500000f


	//   ....[15]....
        /*0628*/ 	.word	0x0500000f


	//   ....[16]....
        /*062c*/ 	.word	0x0500000f


	//   ....[17]....
        /*0630*/ 	.word	0x0500000f


	//   ....[18]....
        /*0634*/ 	.word	0x0500000f


	//   ....[19]....
        /*0638*/ 	.word	0x0500000f


	//   ....[20]....
        /*063c*/ 	.word	0x0500000f


	//   ....[21]....
        /*0640*/ 	.word	0x0500000f


	//   ....[22]....
        /*0644*/ 	.word	0x0500000f


	//   ....[23]....
        /*0648*/ 	.word	0x0500000f


	//   ....[24]....
        /*064c*/ 	.word	0x0500000f


	//   ....[25]....
        /*0650*/ 	.word	0x0500000f


	//   ....[26]....
        /*0654*/ 	.word	0x0500000f


	//   ....[27]....
        /*0658*/ 	.word	0x0500000f


	//   ....[28]....
        /*065c*/ 	.word	0x0500000f


	//   ....[29]....
        /*0660*/ 	.word	0x0500000f


	//   ....[30]....
        /*0664*/ 	.word	0x0500000f


	//   ....[31]....
        /*0668*/ 	.word	0x0500000f


	//   ....[32]....
        /*066c*/ 	.word	0x0500000f


	//   ....[33]....
        /*0670*/ 	.word	0x0500000f


	//   ....[34]....
        /*0674*/ 	.word	0x0500000f


	//   ....[35]....
        /*0678*/ 	.word	0x0500000f


	//   ....[36]....
        /*067c*/ 	.word	0x0500000f


	//   ....[37]....
        /*0680*/ 	.word	0x0500000f


	//   ....[38]....
        /*0684*/ 	.word	0x0500000f


	//   ....[39]....
        /*0688*/ 	.word	0x0500000f


	//   ....[40]....
        /*068c*/ 	.word	0x0500000f


	//   ....[41]....
        /*0690*/ 	.word	0x0500000f


	//   ....[42]....
        /*0694*/ 	.word	0x0500000f


	//   ....[43]....
        /*0698*/ 	.word	0x0500000f


	//   ....[44]....
        /*069c*/ 	.word	0x0500000f


	//   ....[45]....
        /*06a0*/ 	.word	0x0500000f


	//   ....[46]....
        /*06a4*/ 	.word	0x0500000f


	//   ....[47]....
        /*06a8*/ 	.word	0x0500000f


	//   ....[48]....
        /*06ac*/ 	.word	0x0500000f


	//   ....[49]....
        /*06b0*/ 	.word	0x0500000f


	//   ....[50]....
        /*06b4*/ 	.word	0x0500000f


	//   ....[51]....
        /*06b8*/ 	.word	0x0500000f


	//   ....[52]....
        /*06bc*/ 	.word	0x0500000f


	//   ....[53]....
        /*06c0*/ 	.word	0x0500000f


	//   ....[54]....
        /*06c4*/ 	.word	0x0500000f


	//   ....[55]....
        /*06c8*/ 	.word	0x0500000f


	//   ....[56]....
        /*06cc*/ 	.word	0x0500000f


	//   ....[57]....
        /*06d0*/ 	.word	0x0500000f


	//   ....[58]....
        /*06d4*/ 	.word	0x0500000f


	//   ....[59]....
        /*06d8*/ 	.word	0x0500000f


	//   ....[60]....
        /*06dc*/ 	.word	0x0500000f


	//   ....[61]....
        /*06e0*/ 	.word	0x0500000f


	//   ....[62]....
        /*06e4*/ 	.word	0x0500000f


	//   ....[63]....
        /*06e8*/ 	.word	0x0500000f


	//   ....[64]....
        /*06ec*/ 	.word	0x0500000f


	//   ....[65]....
        /*06f0*/ 	.word	0x0500000f


	//   ....[66]....
        /*06f4*/ 	.word	0x0500000f


	//   ....[67]....
        /*06f8*/ 	.word	0x0500000f


	//   ....[68]....
        /*06fc*/ 	.word	0x0500000f


	//   ....[69]....
        /*0700*/ 	.word	0x0500000f


	//   ....[70]....
        /*0704*/ 	.word	0x0500000f


	//   ....[71]....
        /*0708*/ 	.word	0x0500000f


	//   ....[72]....
        /*070c*/ 	.word	0x0500000f


	//   ....[73]....
        /*0710*/ 	.word	0x0500000f


	//   ....[74]....
        /*0714*/ 	.word	0x0500000f


	//   ....[75]....
        /*0718*/ 	.word	0x0500000f


	//   ....[76]....
        /*071c*/ 	.word	0x0500000f


	//   ....[77]....
        /*0720*/ 	.word	0x0500000f


	//   ....[78]....
        /*0724*/ 	.word	0x0500000f


	//   ....[79]....
        /*0728*/ 	.word	0x0500000f


	//   ....[80]....
        /*072c*/ 	.word	0x0500000f


	//   ....[81]....
        /*0730*/ 	.word	0x0500000f


	//   ....[82]....
        /*0734*/ 	.word	0x0500000f


	//   ....[83]....
        /*0738*/ 	.word	0x0500000f


	//   ....[84]....
        /*073c*/ 	.word	0x0500000f


	//   ....[85]....
        /*0740*/ 	.word	0x0500000f


	//   ....[86]....
        /*0744*/ 	.word	0x0500000f


	//   ....[87]....
        /*0748*/ 	.word	0x0500000f


	//   ....[88]....
        /*074c*/ 	.word	0x0500000f


	//   ....[89]....
        /*0750*/ 	.word	0x0500000f


	//   ....[90]....
        /*0754*/ 	.word	0x0500000f


	//   ....[91]....
        /*0758*/ 	.word	0x0500000f


	//   ....[92]....
        /*075c*/ 	.word	0x0500000f


	//   ....[93]....
        /*0760*/ 	.word	0x0500000f


	//   ....[94]....
        /*0764*/ 	.word	0x0500000f


	//   ....[95]....
        /*0768*/ 	.word	0x0500000f


	//   ....[96]....
        /*076c*/ 	.word	0x0500000f


	//   ....[97]....
        /*0770*/ 	.word	0x0500000f


	//   ....[98]....
        /*0774*/ 	.word	0x0500000f


	//   ....[99]....
        /*0778*/ 	.word	0x0500000f


	//   ....[100]....
        /*077c*/ 	.word	0x0500000f


	//   ....[101]....
        /*0780*/ 	.word	0x0500000f


	//   ....[102]....
        /*0784*/ 	.word	0x0500000f


	//   ....[103]....
        /*0788*/ 	.word	0x0500000f


	//   ....[104]....
        /*078c*/ 	.word	0x0500000f


	//   ....[105]....
        /*0790*/ 	.word	0x0500000f


	//   ....[106]....
        /*0794*/ 	.word	0x0500000f


	//   ....[107]....
        /*0798*/ 	.word	0x0500000f


	//   ....[108]....
        /*079c*/ 	.word	0x0500000f


	//   ....[109]....
        /*07a0*/ 	.word	0x0500000f


	//   ....[110]....
        /*07a4*/ 	.word	0x0500000f


	//   ....[111]....
        /*07a8*/ 	.word	0x0500000f


	//   ....[112]....
        /*07ac*/ 	.word	0x0500000f


	//   ....[113]....
        /*07b0*/ 	.word	0x0500000f


	//   ....[114]....
        /*07b4*/ 	.word	0x0500000f


	//   ....[115]....
        /*07b8*/ 	.word	0x0500000f


	//   ....[116]....
        /*07bc*/ 	.word	0x0500000f


	//   ....[117]....
        /*07c0*/ 	.word	0x0500000f


	//   ....[118]....
        /*07c4*/ 	.word	0x0500000f


	//   ....[119]....
        /*07c8*/ 	.word	0x0500000f


	//   ....[120]....
        /*07cc*/ 	.word	0x0500000f


	//   ....[121]....
        /*07d0*/ 	.word	0x0500000f


	//   ....[122]....
        /*07d4*/ 	.word	0x0500000f


	//   ....[123]....
        /*07d8*/ 	.word	0x0500000f


	//   ....[124]....
        /*07dc*/ 	.word	0x0500000f


	//   ....[125]....
        /*07e0*/ 	.word	0x0500000f


	//   ....[126]....
        /*07e4*/ 	.word	0x0500000f


	//   ....[127]....
        /*07e8*/ 	.word	0x0500000f


	//   ....[128]....
        /*07ec*/ 	.word	0x0500000f


	//   ....[129]....
        /*07f0*/ 	.word	0x0500000f


	//   ....[130]....
        /*07f4*/ 	.word	0x0500000f


	//   ....[131]....
        /*07f8*/ 	.word	0x0500000f


	//   ....[132]....
        /*07fc*/ 	.word	0x0500000f


	//   ....[133]....
        /*0800*/ 	.word	0x0500000f


	//   ....[134]....
        /*0804*/ 	.word	0x0500000f


	//   ....[135]....
        /*0808*/ 	.word	0x0500000f


	//   ....[136]....
        /*080c*/ 	.word	0x0500000f


	//   ....[137]....
        /*0810*/ 	.word	0x0500000f


	//   ....[138]....
        /*0814*/ 	.word	0x0500000f


	//   ....[139]....
        /*0818*/ 	.word	0x0500000f


	//   ....[140]....
        /*081c*/ 	.word	0x0500000f


	//   ....[141]....
        /*0820*/ 	.word	0x0500000f


	//   ....[142]....
        /*0824*/ 	.word	0x0500000f


	//   ....[143]....
        /*0828*/ 	.word	0x0500000f


	//   ....[144]....
        /*082c*/ 	.word	0x0500000f


	//   ....[145]....
        /*0830*/ 	.word	0x0500000f


	//   ....[146]....
        /*0834*/ 	.word	0x0500000f


	//   ....[147]....
        /*0838*/ 	.word	0x0500000f


	//   ....[148]....
        /*083c*/ 	.word	0x0500000f


	//   ....[149]....
        /*0840*/ 	.word	0x0500000f


	//   ....[150]....
        /*0844*/ 	.word	0x0500000f


	//   ....[151]....
        /*0848*/ 	.word	0x0500000f


	//   ....[152]....
        /*084c*/ 	.word	0x0500000f


	//   ....[153]....
        /*0850*/ 	.word	0x0500000f


	//   ....[154]....
        /*0854*/ 	.word	0x0500000f


	//   ....[155]....
        /*0858*/ 	.word	0x0500000f


	//   ....[156]....
        /*085c*/ 	.word	0x0500000f


	//   ....[157]....
        /*0860*/ 	.word	0x0500000f


	//   ....[158]....
        /*0864*/ 	.word	0x0500000f


	//   ....[159]....
        /*0868*/ 	.word	0x0500000f


	//   ....[160]....
        /*086c*/ 	.word	0x0500000f


	//   ....[161]....
        /*0870*/ 	.word	0x0500000f


	//   ....[162]....
        /*0874*/ 	.word	0x0500000f


	//   ....[163]....
        /*0878*/ 	.word	0x0500000f


	//   ....[164]....
        /*087c*/ 	.word	0x0500000f


	//   ....[165]....
        /*0880*/ 	.word	0x0500000f


	//   ....[166]....
        /*0884*/ 	.word	0x0500000f


	//   ....[167]....
        /*0888*/ 	.word	0x0500000f


	//   ....[168]....
        /*088c*/ 	.word	0x0500000f


	//   ....[169]....
        /*0890*/ 	.word	0x0500000f


	//   ....[170]....
        /*0894*/ 	.word	0x0500000f


	//   ....[171]....
        /*0898*/ 	.word	0x0500000f


	//   ....[172]....
        /*089c*/ 	.word	0x0500000f


	//   ....[173]....
        /*08a0*/ 	.word	0x0500000f


	//   ....[174]....
        /*08a4*/ 	.word	0x0500000f


	//   ....[175]....
        /*08a8*/ 	.word	0x0500000f


	//   ....[176]....
        /*08ac*/ 	.word	0x0500000f


	//   ....[177]....
        /*08b0*/ 	.word	0x0500000f


	//----- nvinfo : EIATTR_COOP_GROUP_INSTR_OFFSETS
	.align		4
.L_484:
        /*08b4*/ 	.byte	0x04, 0x28
        /*08b6*/ 	.short	(.L_486 - .L_485)


	//   ....[0]....
.L_485:
        /*08b8*/ 	.word	0x00000070


	//   ....[1]....
        /*08bc*/ 	.word	0x00000140


	//   ....[2]....
        /*08c0*/ 	.word	0x00000190


	//   ....[3]....
        /*08c4*/ 	.word	0x000003c0


	//   ....[4]....
        /*08c8*/ 	.word	0x00000520


	//   ....[5]....
        /*08cc*/ 	.word	0x00000640


	//   ....[6]....
        /*08d0*/ 	.word	0x000007a0


	//   ....[7]....
        /*08d4*/ 	.word	0x00002c70


	//   ....[8]....
        /*08d8*/ 	.word	0x00002c80


	//   ....[9]....
        /*08dc*/ 	.word	0x00003bb0


	//   ....[10]....
        /*08e0*/ 	.word	0x00003bc0


	//   ....[11]....
        /*08e4*/ 	.word	0x00004dd0


	//   ....[12]....
        /*08e8*/ 	.word	0x00004de0


	//   ....[13]....
        /*08ec*/ 	.word	0x00005d80


	//   ....[14]....
        /*08f0*/ 	.word	0x00005d90


	//   ....[15]....
        /*08f4*/ 	.word	0x00006f90


	//   ....[16]....
        /*08f8*/ 	.word	0x00006fa0


	//   ....[17]....
        /*08fc*/ 	.word	0x000070b0


	//   ....[18]....
        /*0900*/ 	.word	0x000070c0


	//   ....[19]....
        /*0904*/ 	.word	0x00007430


	//   ....[20]....
        /*0908*/ 	.word	0x00007450


	//   ....[21]....
        /*090c*/ 	.word	0x00007540


	//   ....[22]....
        /*0910*/ 	.word	0x00007560


	//   ....[23]....
        /*0914*/ 	.word	0x000080d0


	//   ....[24]....
        /*0918*/ 	.word	0x00008a50


	//   ....[25]....
        /*091c*/ 	.word	0x00008a60


	//   ....[26]....
        /*0920*/ 	.word	0x00008a70


	//   ....[27]....
        /*0924*/ 	.word	0x00008a80


	//   ....[28]....
        /*0928*/ 	.word	0x00008c80


	//   ....[29]....
        /*092c*/ 	.word	0x00008c90


	//   ....[30]....
        /*0930*/ 	.word	0x00008ca0


	//   ....[31]....
        /*0934*/ 	.word	0x00008cb0


	//   ....[32]....
        /*0938*/ 	.word	0x00008e90


	//   ....[33]....
        /*093c*/ 	.word	0x00008ea0


	//   ....[34]....
        /*0940*/ 	.word	0x00008eb0


	//   ....[35]....
        /*0944*/ 	.word	0x00008ec0


	//   ....[36]....
        /*0948*/ 	.word	0x000090c0


	//   ....[37]....
        /*094c*/ 	.word	0x000090d0


	//   ....[38]....
        /*0950*/ 	.word	0x000090e0


	//   ....[39]....
        /*0954*/ 	.word	0x000090f0


	//   ....[40]....
        /*0958*/ 	.word	0x0000d3b0


	//   ....[41]....
        /*095c*/ 	.word	0x0000d3d0


	//   ....[42]....
        /*0960*/ 	.word	0x0000d3e0


	//   ....[43]....
        /*0964*/ 	.word	0x0000d3f0


	//   ....[44]....
        /*0968*/ 	.word	0x0000d4e0


	//   ....[45]....
        /*096c*/ 	.word	0x0000d500


	//   ....[46]....
        /*0970*/ 	.word	0x0000d510


	//   ....[47]....
        /*0974*/ 	.word	0x0000d520


	//   ....[48]....
        /*0978*/ 	.word	0x0000d700


	//   ....[49]....
        /*097c*/ 	.word	0x0000d720


	//   ....[50]....
        /*0980*/ 	.word	0x0000d740


	//   ....[51]....
        /*0984*/ 	.word	0x0000d750


	//   ....[52]....
        /*0988*/ 	.word	0x0000d820


	//   ....[53]....
        /*098c*/ 	.word	0x0000d850


	//   ....[54]....
        /*0990*/ 	.word	0x0000d860


	//   ....[55]....
        /*0994*/ 	.word	0x0000d870


	//   ....[56]....
        /*0998*/ 	.word	0x000125a0


	//   ....[57]....
        /*099c*/ 	.word	0x00012990


	//   ....[58]....
        /*09a0*/ 	.word	0x00013280


	//   ....[59]....
        /*09a4*/ 	.word	0x00013390


	//   ....[60]....
        /*09a8*/ 	.word	0x000137b0


	//   ....[61]....
        /*09ac*/ 	.word	0x00013810


	//   ....[62]....
        /*09b0*/ 	.word	0x00014b10


	//   ....[63]....
        /*09b4*/ 	.word	0x00014f70


	//   ....[64]....
        /*09b8*/ 	.word	0x00015650


	//   ....[65]....
        /*09bc*/ 	.word	0x00015750


	//   ....[66]....
        /*09c0*/ 	.word	0x00015c60


	//   ....[67]....
        /*09c4*/ 	.word	0x00016010


	//   ....[68]....
        /*09c8*/ 	.word	0x00017830


	//   ....[69]....
        /*09cc*/ 	.word	0x00017850


	//   ....[70]....
        /*09d0*/ 	.word	0x000181b0


	//   ....[71]....
        /*09d4*/ 	.word	0x00018260


	//   ....[72]....
        /*09d8*/ 	.word	0x00019680


	//   ....[73]....
        /*09dc*/ 	.word	0x00019ad0


	//   ....[74]....
        /*09e0*/ 	.word	0x0001a080


	//   ....[75]....
        /*09e4*/ 	.word	0x0001a0a0


	//   ....[76]....
        /*09e8*/ 	.word	0x0001ab30


	//   ....[77]....
        /*09ec*/ 	.word	0x0001aca0


	//   ....[78]....
        /*09f0*/ 	.word	0x0001b910


	//   ....[79]....
        /*09f4*/ 	.word	0x0001b940


	//   ....[80]....
        /*09f8*/ 	.word	0x0001b9b0


	//   ....[81]....
        /*09fc*/ 	.word	0x0001b9c0


	//   ....[82]....
        /*0a00*/ 	.word	0x0001cf10


	//   ....[83]....
        /*0a04*/ 	.word	0x0001cf50


	//   ....[84]....
        /*0a08*/ 	.word	0x0001cf80


	//   ....[85]....
        /*0a0c*/ 	.word	0x0001cfb0


	//   ....[86]....
        /*0a10*/ 	.word	0x0001cfe0


	//   ....[87]....
        /*0a14*/ 	.word	0x0001d010


	//   ....[88]....
        /*0a18*/ 	.word	0x0001d040


	//   ....[89]....
        /*0a1c*/ 	.word	0x0001d070


	//   ....[90]....
        /*0a20*/ 	.word	0x0001d0a0


	//   ....[91]....
        /*0a24*/ 	.word	0x0001d0d0


	//   ....[92]....
        /*0a28*/ 	.word	0x0001d100


	//   ....[93]....
        /*0a2c*/ 	.word	0x0001d130


	//   ....[94]....
        /*0a30*/ 	.word	0x0001d160


	//   ....[95]....
        /*0a34*/ 	.word	0x0001d190


	//   ....[96]....
        /*0a38*/ 	.word	0x0001d1c0


	//   ....[97]....
        /*0a3c*/ 	.word	0x0001d1f0


	//   ....[98]....
        /*0a40*/ 	.word	0x0001d220


	//   ....[99]....
        /*0a44*/ 	.word	0x0001d250


	//   ....[100]....
        /*0a48*/ 	.word	0x0001d280


	//   ....[101]....
        /*0a4c*/ 	.word	0x0001d2b0


	//   ....[102]....
        /*0a50*/ 	.word	0x0001d2e0


	//   ....[103]....
        /*0a54*/ 	.word	0x0001d310


	//   ....[104]....
        /*0a58*/ 	.word	0x0001d340


	//   ....[105]....
        /*0a5c*/ 	.word	0x0001d370


	//   ....[106]....
        /*0a60*/ 	.word	0x0001d3a0


	//   ....[107]....
        /*0a64*/ 	.word	0x0001d3d0


	//   ....[108]....
        /*0a68*/ 	.word	0x0001d400


	//   ....[109]....
        /*0a6c*/ 	.word	0x0001d430


	//   ....[110]....
        /*0a70*/ 	.word	0x0001d460


	//   ....[111]....
        /*0a74*/ 	.word	0x0001d490


	//   ....[112]....
        /*0a78*/ 	.word	0x0001d4c0


	//   ....[113]....
        /*0a7c*/ 	.word	0x0001d4f0


	//   ....[114]....
        /*0a80*/ 	.word	0x0001d520


	//   ....[115]....
        /*0a84*/ 	.word	0x0001d550


	//   ....[116]....
        /*0a88*/ 	.word	0x0001d580


	//   ....[117]....
        /*0a8c*/ 	.word	0x0001d5b0


	//   ....[118]....
        /*0a90*/ 	.word	0x0001d5e0


	//   ....[119]....
        /*0a94*/ 	.word	0x0001d610


	//   ....[120]....
        /*0a98*/ 	.word	0x0001d640


	//   ....[121]....
        /*0a9c*/ 	.word	0x0001d670


	//   ....[122]....
        /*0aa0*/ 	.word	0x0001d6a0


	//   ....[123]....
        /*0aa4*/ 	.word	0x0001d6c0


	//   ....[124]....
        /*0aa8*/ 	.word	0x0001d6d0


	//   ....[125]....
        /*0aac*/ 	.word	0x0001d6e0


	//   ....[126]....
        /*0ab0*/ 	.word	0x0001d6f0


	//   ....[127]....
        /*0ab4*/ 	.word	0x0001d700


	//   ....[128]....
        /*0ab8*/ 	.word	0x0001d730


	//   ....[129]....
        /*0abc*/ 	.word	0x0001d750


	//   ....[130]....
        /*0ac0*/ 	.word	0x0001d780


	//   ....[131]....
        /*0ac4*/ 	.word	0x0001d7a0


	//   ....[132]....
        /*0ac8*/ 	.word	0x0001d7b0


	//   ....[133]....
        /*0acc*/ 	.word	0x0001d7c0


	//   ....[134]....
        /*0ad0*/ 	.word	0x0001d7d0


	//   ....[135]....
        /*0ad4*/ 	.word	0x0001d7e0


	//   ....[136]....
        /*0ad8*/ 	.word	0x0001d810


	//   ....[137]....
        /*0adc*/ 	.word	0x0001d840


	//   ....[138]....
        /*0ae0*/ 	.word	0x0001d850


	//   ....[139]....
        /*0ae4*/ 	.word	0x0001d880


	//   ....[140]....
        /*0ae8*/ 	.word	0x0001d890


	//   ....[141]....
        /*0aec*/ 	.word	0x0001d8c0


	//   ....[142]....
        /*0af0*/ 	.word	0x0001d8f0


	//   ....[143]....
        /*0af4*/ 	.word	0x0001d920


	//   ....[144]....
        /*0af8*/ 	.word	0x0001d930


	//   ....[145]....
        /*0afc*/ 	.word	0x0001d960


	//   ....[146]....
        /*0b00*/ 	.word	0x0001e080


	//   ....[147]....
        /*0b04*/ 	.word	0x0001e0e0


	//   ....[148]....
        /*0b08*/ 	.word	0x0001e110


	//   ....[149]....
        /*0b0c*/ 	.word	0x0001e140


	//   ....[150]....
        /*0b10*/ 	.word	0x0001e9c0


	//   ....[151]....
        /*0b14*/ 	.word	0x0001ea00


	//   ....[152]....
        /*0b18*/ 	.word	0x0001eb40


	//   ....[153]....
        /*0b1c*/ 	.word	0x0001eb60


	//   ....[154]....
        /*0b20*/ 	.word	0x0001eca0


	//   ....[155]....
        /*0b24*/ 	.word	0x0001ecc0


	//   ....[156]....
        /*0b28*/ 	.word	0x0001ee10


	//   ....[157]....
        /*0b2c*/ 	.word	0x0001ee30


	//   ....[158]....
        /*0b30*/ 	.word	0x0001f6a0


	//   ....[159]....
        /*0b34*/ 	.word	0x0001f6b0


	//   ....[160]....
        /*0b38*/ 	.word	0x0001f840


	//   ....[161]....
        /*0b3c*/ 	.word	0x0001f850


	//   ....[162]....
        /*0b40*/ 	.word	0x0001f9e0


	//   ....[163]....
        /*0b44*/ 	.word	0x0001f9f0


	//   ....[164]....
        /*0b48*/ 	.word	0x0001fb80


	//   ....[165]....
        /*0b4c*/ 	.word	0x0001fb90


	//   ....[166]....
        /*0b50*/ 	.word	0x0001fd70


	//   ....[167]....
        /*0b54*/ 	.word	0x0001ff20


	//   ....[168]....
        /*0b58*/ 	.word	0x0001ff50


	//   ....[169]....
        /*0b5c*/ 	.word	0x0001ff80


	//   ....[170]....
        /*0b60*/ 	.word	0x0001ffb0


	//   ....[171]....
        /*0b64*/ 	.word	0x0001ffe0


	//   ....[172]....
        /*0b68*/ 	.word	0x00020010


	//   ....[173]....
        /*0b6c*/ 	.word	0x00020180


	//   ....[174]....
        /*0b70*/ 	.word	0x000201b0


	//   ....[175]....
        /*0b74*/ 	.word	0x000201e0


	//   ....[176]....
        /*0b78*/ 	.word	0x00020210


	//   ....[177]....
        /*0b7c*/ 	.word	0x00020240


	//   ....[178]....
        /*0b80*/ 	.word	0x00020270


	//   ....[179]....
        /*0b84*/ 	.word	0x00020300


	//   ....[180]....
        /*0b88*/ 	.word	0x00020360


	//   ....[181]....
        /*0b8c*/ 	.word	0x000203f0


	//   ....[182]....
        /*0b90*/ 	.word	0x00021660


	//   ....[183]....
        /*0b94*/ 	.word	0x000236d0


	//   ....[184]....
        /*0b98*/ 	.word	0x00023700


	//   ....[185]....
        /*0b9c*/ 	.word	0x00023780


	//   ....[186]....
        /*0ba0*/ 	.word	0x000237c0


	//   ....[187]....
        /*0ba4*/ 	.word	0x00023800


	//   ....[188]....
        /*0ba8*/ 	.word	0x00023810


	//   ....[189]....
        /*0bac*/ 	.word	0x00023850


	//   ....[190]....
        /*0bb0*/ 	.word	0x00023860


	//   ....[191]....
        /*0bb4*/ 	.word	0x00023c00


	//   ....[192]....
        /*0bb8*/ 	.word	0x00023c20


	//   ....[193]....
        /*0bbc*/ 	.word	0x00023cb0


	//   ....[194]....
        /*0bc0*/ 	.word	0x00023cc0


	//   ....[195]....
        /*0bc4*/ 	.word	0x00023d40


	//   ....[196]....
        /*0bc8*/ 	.word	0x00023d50


	//   ....[197]....
        /*0bcc*/ 	.word	0x00023d60


	//   ....[198]....
        /*0bd0*/ 	.word	0x00023d70


	//   ....[199]....
        /*0bd4*/ 	.word	0x00024520


	//   ....[200]....
        /*0bd8*/ 	.word	0x00024550


	//   ....[201]....
        /*0bdc*/ 	.word	0x00024600


	//   ....[202]....
        /*0be0*/ 	.word	0x00024620


	//   ....[203]....
        /*0be4*/ 	.word	0x000246b0


	//   ....[204]....
        /*0be8*/ 	.word	0x000246d0


	//   ....[205]....
        /*0bec*/ 	.word	0x00024760


	//   ....[206]....
        /*0bf0*/ 	.word	0x00024780


	//   ....[207]....
        /*0bf4*/ 	.word	0x00024810


	//   ....[208]....
        /*0bf8*/ 	.word	0x00024830


	//   ....[209]....
        /*0bfc*/ 	.word	0x000248c0


	//   ....[210]....
        /*0c00*/ 	.word	0x000248e0


	//   ....[211]....
        /*0c04*/ 	.word	0x00024970


	//   ....[212]....
        /*0c08*/ 	.word	0x00024990


	//   ....[213]....
        /*0c0c*/ 	.word	0x000249a0


	//   ....[214]....
        /*0c10*/ 	.word	0x000249b0


	//   ....[215]....
        /*0c14*/ 	.word	0x00025130


	//   ....[216]....
        /*0c18*/ 	.word	0x00025150


	//   ....[217]....
        /*0c1c*/ 	.word	0x000251b0


	//   ....[218]....
        /*0c20*/ 	.word	0x000251c0


	//   ....[219]....
        /*0c24*/ 	.word	0x00025210


	//   ....[220]....
        /*0c28*/ 	.word	0x00025220


	//   ....[221]....
        /*0c2c*/ 	.word	0x00025230


	//   ....[222]....
        /*0c30*/ 	.word	0x00025280


	//   ....[223]....
        /*0c34*/ 	.word	0x000255a0


	//   ....[224]....
        /*0c38*/ 	.word	0x000255b0


	//   ....[225]....
        /*0c3c*/ 	.word	0x00025610


	//   ....[226]....
        /*0c40*/ 	.word	0x00025620


	//   ....[227]....
        /*0c44*/ 	.word	0x00025670


	//   ....[228]....
        /*0c48*/ 	.word	0x00025680


	//   ....[229]....
        /*0c4c*/ 	.word	0x00025690


	//   ....[230]....
        /*0c50*/ 	.word	0x000256e0


	//   ....[231]....
        /*0c54*/ 	.word	0x00026990


	//   ....[232]....
        /*0c58*/ 	.word	0x000269e0


	//   ....[233]....
        /*0c5c*/ 	.word	0x00026a10


	//   ....[234]....
        /*0c60*/ 	.word	0x00026a40


	//   ....[235]....
        /*0c64*/ 	.word	0x00026a50


	//   ....[236]....
        /*0c68*/ 	.word	0x00026a80


	//   ....[237]....
        /*0c6c*/ 	.word	0x00026ab0


	//   ....[238]....
        /*0c70*/ 	.word	0x00026ae0


	//   ....[239]....
        /*0c74*/ 	.word	0x00026c60


	//   ....[240]....
        /*0c78*/ 	.word	0x00026c90


	//   ....[241]....
        /*0c7c*/ 	.word	0x00026cc0


	//   ....[242]....
        /*0c80*/ 	.word	0x00026cf0


	//   ....[243]....
        /*0c84*/ 	.word	0x00026d20


	//   ....[244]....
        /*0c88*/ 	.word	0x00026d50


	//   ....[245]....
        /*0c8c*/ 	.word	0x00026e10


	//   ....[246]....
        /*0c90*/ 	.word	0x00026e30


	//   ....[247]....
        /*0c94*/ 	.word	0x00026ea0


	//   ....[248]....
        /*0c98*/ 	.word	0x00027560


	//   ....[249]....
        /*0c9c*/ 	.word	0x00027920


	//   ....[250]....
        /*0ca0*/ 	.word	0x000279b0


	//   ....[251]....
        /*0ca4*/ 	.word	0x00027a40


	//   ....[252]....
        /*0ca8*/ 	.word	0x00027ad0


	//   ....[253]....
        /*0cac*/ 	.word	0x00027bb0


	//   ....[254]....
        /*0cb0*/ 	.word	0x00027c40


	//   ....[255]....
        /*0cb4*/ 	.word	0x00027ce0


	//   ....[0]....
        /*0cb8*/ 	.word	0x00027d70


	//   ....[1]....
        /*0cbc*/ 	.word	0x00027e50


	//   ....[2]....
        /*0cc0*/ 	.word	0x00027ee0


	//   ....[3]....
        /*0cc4*/ 	.word	0x00027f70


	//   ....[4]....
        /*0cc8*/ 	.word	0x00028000


	//   ....[5]....
        /*0ccc*/ 	.word	0x00028130


	//   ....[6]....
        /*0cd0*/ 	.word	0x000281d0


	//   ....[7]....
        /*0cd4*/ 	.word	0x00028260


	//   ....[8]....
        /*0cd8*/ 	.word	0x000282b0


	//   ....[9]....
        /*0cdc*/ 	.word	0x00028300


	//   ....[10]....
        /*0ce0*/ 	.word	0x00028390


	//   ....[11]....
        /*0ce4*/ 	.word	0x00028420


	//   ....[12]....
        /*0ce8*/ 	.word	0x00028470


	//   ....[13]....
        /*0cec*/ 	.word	0x000284c0


	//   ....[14]....
        /*0cf0*/ 	.word	0x00028550


	//   ....[15]....
        /*0cf4*/ 	.word	0x000285e0


	//   ....[16]....
        /*0cf8*/ 	.word	0x00028630


	//   ....[17]....
        /*0cfc*/ 	.word	0x00028680


	//   ....[18]....
        /*0d00*/ 	.word	0x00028710


	//   ....[19]....
        /*0d04*/ 	.word	0x000287a0


	//   ....[20]....
        /*0d08*/ 	.word	0x000287f0


	//   ....[21]....
        /*0d0c*/ 	.word	0x00028840


	//   ....[22]....
        /*0d10*/ 	.word	0x00028930


	//   ....[23]....
        /*0d14*/ 	.word	0x000289e0


	//   ....[24]....
        /*0d18*/ 	.word	0x00028a40


	//   ....[25]....
        /*0d1c*/ 	.word	0x00028ac0


	//   ....[26]....
        /*0d20*/ 	.word	0x00028bb0


	//   ....[27]....
        /*0d24*/ 	.word	0x00028c00


	//   ....[28]....
        /*0d28*/ 	.word	0x00028c50


	//   ....[29]....
        /*0d2c*/ 	.word	0x00028ca0


	//   ....[30]....
        /*0d30*/ 	.word	0x00028dc0


	//   ....[31]....
        /*0d34*/ 	.word	0x00028e60


	//   ....[32]....
        /*0d38*/ 	.word	0x00028ec0


	//   ....[33]....
        /*0d3c*/ 	.word	0x00028f40


	//   ....[34]....
        /*0d40*/ 	.word	0x00029040


	//   ....[35]....
        /*0d44*/ 	.word	0x00029090


	//   ....[36]....
        /*0d48*/ 	.word	0x000290e0


	//   ....[37]....
        /*0d4c*/ 	.word	0x00029130


	//   ....[38]....
        /*0d50*/ 	.word	0x00029580


	//   ....[39]....
        /*0d54*/ 	.word	0x000296b0


	//   ....[40]....
        /*0d58*/ 	.word	0x000297d0


	//   ....[41]....
        /*0d5c*/ 	.word	0x00029900


	//   ....[42]....
        /*0d60*/ 	.word	0x00029a20


	//   ....[43]....
        /*0d64*/ 	.word	0x00029af0


	//   ....[44]....
        /*0d68*/ 	.word	0x00029b50


	//   ....[45]....
        /*0d6c*/ 	.word	0x00029bb0


	//   ....[46]....
        /*0d70*/ 	.word	0x00029c10


	//   ....[47]....
        /*0d74*/ 	.word	0x00029c70


	//   ....[48]....
        /*0d78*/ 	.word	0x00029cd0


	//   ....[49]....
        /*0d7c*/ 	.word	0x00029d30


	//   ....[50]....
        /*0d80*/ 	.word	0x00029d90


	//   ....[51]....
        /*0d84*/ 	.word	0x00029df0


	//   ....[52]....
        /*0d88*/ 	.word	0x00029e50


	//   ....[53]....
        /*0d8c*/ 	.word	0x00029ed0


	//   ....[54]....
        /*0d90*/ 	.word	0x00029f30


	//   ....[55]....
        /*0d94*/ 	.word	0x00029fb0


	//   ....[56]....
        /*0d98*/ 	.word	0x0002a010


	//   ....[57]....
        /*0d9c*/ 	.word	0x0002a090


	//   ....[58]....
        /*0da0*/ 	.word	0x0002a0f0


	//   ....[59]....
        /*0da4*/ 	.word	0x0002a170


	//   ....[60]....
        /*0da8*/ 	.word	0x0002a1d0


	//   ....[61]....
        /*0dac*/ 	.word	0x0002a250


	//   ....[62]....
        /*0db0*/ 	.word	0x0002a2b0


	//   ....[63]....
        /*0db4*/ 	.word	0x0002a330


	//   ....[64]....
        /*0db8*/ 	.word	0x0002a390


	//   ....[65]....
        /*0dbc*/ 	.word	0x0002a3f0


	//   ....[66]....
        /*0dc0*/ 	.word	0x0002a470


	//   ....[67]....
        /*0dc4*/ 	.word	0x0002a4d0


	//   ....[68]....
        /*0dc8*/ 	.word	0x0002a530


	//   ....[69]....
        /*0dcc*/ 	.word	0x0002a590


	//   ....[70]....
        /*0dd0*/ 	.word	0x0002a5f0


	//   ....[71]....
        /*0dd4*/ 	.word	0x0002a650


	//   ....[72]....
        /*0dd8*/ 	.word	0x0002a6d0


	//   ....[73]....
        /*0ddc*/ 	.word	0x0002a730


	//   ....[74]....
        /*0de0*/ 	.word	0x0002a7b0


	//   ....[75]....
        /*0de4*/ 	.word	0x0002a810


	//   ....[76]....
        /*0de8*/ 	.word	0x0002a890


	//   ....[77]....
        /*0dec*/ 	.word	0x0002a8f0


	//   ....[78]....
        /*0df0*/ 	.word	0x0002a950


	//   ....[79]....
        /*0df4*/ 	.word	0x0002a9b0


	//   ....[80]....
        /*0df8*/ 	.word	0x0002aa10


	//   ....[81]....
        /*0dfc*/ 	.word	0x0002aa90


	//   ....[82]....
        /*0e00*/ 	.word	0x0002aaf0


	//   ....[83]....
        /*0e04*/ 	.word	0x0002ab70


	//   ....[84]....
        /*0e08*/ 	.word	0x0002abd0


	//   ....[85]....
        /*0e0c*/ 	.word	0x0002ac30


	//   ....[86]....
        /*0e10*/ 	.word	0x0002aca0


	//   ....[87]....
        /*0e14*/ 	.word	0x0002ad20


	//   ....[88]....
        /*0e18*/ 	.word	0x0002ad80


	//   ....[89]....
        /*0e1c*/ 	.word	0x0002ae00


	//   ....[90]....
        /*0e20*/ 	.word	0x0002ae60


	//   ....[91]....
        /*0e24*/ 	.word	0x0002aee0


	//   ....[92]....
        /*0e28*/ 	.word	0x0002af40


	//   ....[93]....
        /*0e2c*/ 	.word	0x0002afa0


	//   ....[94]....
        /*0e30*/ 	.word	0x0002b000


	//   ....[95]....
        /*0e34*/ 	.word	0x0002b080


	//   ....[96]....
        /*0e38*/ 	.word	0x0002b0e0


	//   ....[97]....
        /*0e3c*/ 	.word	0x0002b160


	//   ....[98]....
        /*0e40*/ 	.word	0x0002b1c0


	//   ....[99]....
        /*0e44*/ 	.word	0x0002b220


	//   ....[100]....
        /*0e48*/ 	.word	0x0002b2e0


	//   ....[101]....
        /*0e4c*/ 	.word	0x0002b3c0


	//   ....[102]....
        /*0e50*/ 	.word	0x0002b510


	//   ....[103]....
        /*0e54*/ 	.word	0x0002b560


	//   ....[104]....
        /*0e58*/ 	.word	0x0002b5f0


	//   ....[105]....
        /*0e5c*/ 	.word	0x0002b680


	//   ....[106]....
        /*0e60*/ 	.word	0x0002b710


	//   ....[107]....
        /*0e64*/ 	.word	0x0002b7a0


	//   ....[108]....
        /*0e68*/ 	.word	0x0002b830


	//   ....[109]....
        /*0e6c*/ 	.word	0x0002b8c0


	//   ....[110]....
        /*0e70*/ 	.word	0x0002b980


	//   ....[111]....
        /*0e74*/ 	.word	0x0002bc60


	//   ....[112]....
        /*0e78*/ 	.word	0x0002bd50


	//   ....[113]....
        /*0e7c*/ 	.word	0x0002be00


	//   ....[114]....
        /*0e80*/ 	.word	0x0002bf00


	//   ....[115]....
        /*0e84*/ 	.word	0x0002bfb0


	//   ....[116]....
        /*0e88*/ 	.word	0x0002c010


	//   ....[117]....
        /*0e8c*/ 	.word	0x0002c0e0


	//   ....[118]....
        /*0e90*/ 	.word	0x0002c180


	//   ....[119]....
        /*0e94*/ 	.word	0x0002c250


	//   ....[120]....
        /*0e98*/ 	.word	0x0002c390


	//   ....[121]....
        /*0e9c*/ 	.word	0x0002c420


	//   ....[122]....
        /*0ea0*/ 	.word	0x0002c520


	//   ....[123]....
        /*0ea4*/ 	.word	0x0002c5c0


	//   ....[124]....
        /*0ea8*/ 	.word	0x0002c620


	//   ....[125]....
        /*0eac*/ 	.word	0x0002c710


	//   ....[126]....
        /*0eb0*/ 	.word	0x0002c770


	//   ....[127]....
        /*0eb4*/ 	.word	0x0002c810


	//   ....[128]....
        /*0eb8*/ 	.word	0x0002c910


	//   ....[129]....
        /*0ebc*/ 	.word	0x0002c980


	//   ....[130]....
        /*0ec0*/ 	.word	0x0002c9e0


	//   ....[131]....
        /*0ec4*/ 	.word	0x0002cae0


	//   ....[132]....
        /*0ec8*/ 	.word	0x0002cb40


	//   ....[133]....
        /*0ecc*/ 	.word	0x0002cc50


	//   ....[134]....
        /*0ed0*/ 	.word	0x0002ccb0


	//   ....[135]....
        /*0ed4*/ 	.word	0x0002cdc0


	//   ....[136]....
        /*0ed8*/ 	.word	0x0002ce20


	//   ....[137]....
        /*0edc*/ 	.word	0x0002cf30


	//   ....[138]....
        /*0ee0*/ 	.word	0x0002cf90


	//   ....[139]....
        /*0ee4*/ 	.word	0x0002d0a0


	//   ....[140]....
        /*0ee8*/ 	.word	0x0002d100


	//   ....[141]....
        /*0eec*/ 	.word	0x0002d210


	//   ....[142]....
        /*0ef0*/ 	.word	0x0002d270


	//   ....[143]....
        /*0ef4*/ 	.word	0x0002d310


	//   ....[144]....
        /*0ef8*/ 	.word	0x0002d4a0


	//   ....[145]....
        /*0efc*/ 	.word	0x0002d540


	//   ....[146]....
        /*0f00*/ 	.word	0x0002d5a0


	//   ....[147]....
        /*0f04*/ 	.word	0x0002d660


	//   ....[148]....
        /*0f08*/ 	.word	0x0002d6c0


	//   ....[149]....
        /*0f0c*/ 	.word	0x0002d780


	//   ....[150]....
        /*0f10*/ 	.word	0x0002d7e0


	//   ....[151]....
        /*0f14*/ 	.word	0x0002d8a0


	//   ....[152]....
        /*0f18*/ 	.word	0x0002d990


	//   ....[153]....
        /*0f1c*/ 	.word	0x0002da20


	//   ....[154]....
        /*0f20*/ 	.word	0x0002da80


	//   ....[155]....
        /*0f24*/ 	.word	0x0002db40


	//   ....[156]....
        /*0f28*/ 	.word	0x0002dba0


	//   ....[157]....
        /*0f2c*/ 	.word	0x0002dc60


	//   ....[158]....
        /*0f30*/ 	.word	0x0002dcc0


	//   ....[159]....
        /*0f34*/ 	.word	0x0002dd80


	//   ....[160]....
        /*0f38*/ 	.word	0x0002df60


	//   ....[161]....
        /*0f3c*/ 	.word	0x0002e000


	//   ....[162]....
        /*0f40*/ 	.word	0x0002e120


	//   ....[163]....
        /*0f44*/ 	.word	0x0002e190


	//   ....[164]....
        /*0f48*/ 	.word	0x0002e200


	//   ....[165]....
        /*0f4c*/ 	.word	0x0002e270


	//   ....[166]....
        /*0f50*/ 	.word	0x0002e2e0


	//   ....[167]....
        /*0f54*/ 	.word	0x0002e360


	//   ....[168]....
        /*0f58*/ 	.word	0x0002e3f0


	//   ....[169]....
        /*0f5c*/ 	.word	0x0002e480


	//   ....[170]....
        /*0f60*/ 	.word	0x0002e4f0


	//   ....[171]....
        /*0f64*/ 	.word	0x0002e560


	//   ....[172]....
        /*0f68*/ 	.word	0x0002e5d0


	//   ....[173]....
        /*0f6c*/ 	.word	0x0002e650


	//   ....[174]....
        /*0f70*/ 	.word	0x0002e6c0


	//   ....[175]....
        /*0f74*/ 	.word	0x0002e760


	//   ....[176]....
        /*0f78*/ 	.word	0x0002e7f0


	//   ....[177]....
        /*0f7c*/ 	.word	0x0002e910


	//----- nvinfo : EIATTR_REG_RECONFIG
	.align		4
.L_486:
        /*0f80*/ 	.byte	0x01, 0x54
	.zero		2


	//----- nvinfo : EIATTR_SYSCALL_OFFSETS
	.align		4
        /*0f84*/ 	.byte	0x04, 0x46
        /*0f86*/ 	.short	(.L_488 - .L_487)


	//   ....[0]....
.L_487:
        /*0f88*/ 	.word	0x00001d70


	//   ....[1]....
        /*0f8c*/ 	.word	0x00001ec0


	//   ....[2]....
        /*0f90*/ 	.word	0x00008280


	//   ....[3]....
        /*0f94*/ 	.word	0x00008830


	//   ....[4]....
        /*0f98*/ 	.word	0x00022cd0


	//   ....[5]....
        /*0f9c*/ 	.word	0x00022e40


	//   ....[6]....
        /*0fa0*/ 	.word	0x00022f90


	//   ....[7]....
        /*0fa4*/ 	.word	0x000230d0


	//   ....[8]....
        /*0fa8*/ 	.word	0x000241a0


	//----- nvinfo : EIATTR_MBARRIER_INSTR_OFFSETS
	.align		4
.L_488:
        /*0fac*/ 	.byte	0x04, 0x39
        /*0fae*/ 	.short	(.L_490 - .L_489)


	//   ....[0]....
.L_489:
        /*0fb0*/ 	.word	0x00000270
        /*0fb4*/ 	.word	0x000000ff
        /*0fb8*/ 	.word	0x00028400
        /*0fbc*/ 	.short	0x0100
        /*0fbe*/ 	.byte	0x08
	.zero		1


	//   ....[1]....
        /*0fc0*/ 	.word	0x00000280
        /*0fc4*/ 	.word	0x000000ff
        /*0fc8*/ 	.word	0x00028420
        /*0fcc*/ 	.short	0x0100
        /*0fce*/ 	.byte	0x08
	.zero		1


	//   ....[2]....
        /*0fd0*/ 	.word	0x00000370
        /*0fd4*/ 	.word	0x000000ff
        /*0fd8*/ 	.word	0x00028430
        /*0fdc*/ 	.short	0x0100
        /*0fde*/ 	.byte	0x08
	.zero		1


	//   ....[3]....
        /*0fe0*/ 	.word	0x00000380
        /*0fe4*/ 	.word	0x000000ff
        /*0fe8*/ 	.word	0x00028440
        /*0fec*/ 	.short	0x0100
        /*0fee*/ 	.byte	0x08
	.zero		1


	//   ....[4]....
        /*0ff0*/ 	.word	0x00000390
        /*0ff4*/ 	.word	0x000000ff
        /*0ff8*/ 	.word	0x00028438
        /*0ffc*/ 	.short	0x0100
        /*0ffe*/ 	.byte	0x08
	.zero		1


	//   ....[5]....
        /*1000*/ 	.word	0x000003a0
        /*1004*/ 	.word	0x000000ff
        /*1008*/ 	.word	0x00028448
        /*100c*/ 	.short	0x0100
        /*100e*/ 	.byte	0x08
	.zero		1


	//   ....[6]....
        /*1010*/ 	.word	0x000004d0
        /*1014*/ 	.word	0x000000ff
        /*1018*/ 	.word	0x00028450
        /*101c*/ 	.short	0x0100
        /*101e*/ 	.byte	0x08
	.zero		1


	//   ....[7]....
        /*1020*/ 	.word	0x000004e0
        /*1024*/ 	.word	0x000000ff
        /*1028*/ 	.word	0x00028460
        /*102c*/ 	.short	0x0100
        /*102e*/ 	.byte	0x08
	.zero		1


	//   ....[8]....
        /*1030*/ 	.word	0x000004f0
        /*1034*/ 	.word	0x000000ff
        /*1038*/ 	.word	0x00028458
        /*103c*/ 	.short	0x0100
        /*103e*/ 	.byte	0x08
	.zero		1


	//   ....[9]....
        /*1040*/ 	.word	0x00000500
        /*1044*/ 	.word	0x000000ff
        /*1048*/ 	.word	0x00028468
        /*104c*/ 	.short	0x0100
        /*104e*/ 	.byte	0x08
	.zero		1


	//   ....[10]....
        /*1050*/ 	.word	0x000005f0
        /*1054*/ 	.word	0x000000ff
        /*1058*/ 	.word	0x00028470
        /*105c*/ 	.short	0x0100
        /*105e*/ 	.byte	0x06
	.zero		1


	//   ....[11]....
        /*1060*/ 	.word	0x00000600
        /*1064*/ 	.word	0x000000ff
        /*1068*/ 	.word	0x00028480
        /*106c*/ 	.short	0x0100
        /*106e*/ 	.byte	0x06
	.zero		1


	//   ....[12]....
        /*1070*/ 	.word	0x00000610
        /*1074*/ 	.word	0x000000ff
        /*1078*/ 	.word	0x00028478
        /*107c*/ 	.short	0x0100
        /*107e*/ 	.byte	0x06
	.zero		1


	//   ....[13]....
        /*1080*/ 	.word	0x00000620
        /*1084*/ 	.word	0x000000ff
        /*1088*/ 	.word	0x00028488
        /*108c*/ 	.short	0x0100
        /*108e*/ 	.byte	0x06
	.zero		1


	//   ....[14]....
        /*1090*/ 	.word	0x00000750
        /*1094*/ 	.word	0x000000ff
        /*1098*/ 	.word	0x00028490
        /*109c*/ 	.short	0x0100
        /*109e*/ 	.byte	0x08
	.zero		1


	//   ....[15]....
        /*10a0*/ 	.word	0x00000760
        /*10a4*/ 	.word	0x000000ff
        /*10a8*/ 	.word	0x000284a0
        /*10ac*/ 	.short	0x0100
        /*10ae*/ 	.byte	0x08
	.zero		1


	//   ....[16]....
        /*10b0*/ 	.word	0x00000770
        /*10b4*/ 	.word	0x000000ff
        /*10b8*/ 	.word	0x00028498
        /*10bc*/ 	.short	0x0100
        /*10be*/ 	.byte	0x08
	.zero		1


	//   ....[17]....
        /*10c0*/ 	.word	0x00000780
        /*10c4*/ 	.word	0x000000ff
        /*10c8*/ 	.word	0x000284a8
        /*10cc*/ 	.short	0x0100
        /*10ce*/ 	.byte	0x08
	.zero		1


	//   ....[18]....
        /*10d0*/ 	.word	0x000008c0
        /*10d4*/ 	.word	0x000000ff
        /*10d8*/ 	.word	0x000284b0
        /*10dc*/ 	.short	0x0100
        /*10de*/ 	.byte	0x08
	.zero		1


	//   ....[19]....
        /*10e0*/ 	.word	0x000008d0
        /*10e4*/ 	.word	0x000000ff
        /*10e8*/ 	.word	0x000284c0
        /*10ec*/ 	.short	0x0100
        /*10ee*/ 	.byte	0x08
	.zero		1


	//   ....[20]....
        /*10f0*/ 	.word	0x000008e0
        /*10f4*/ 	.word	0x000000ff
        /*10f8*/ 	.word	0x000284b8
        /*10fc*/ 	.short	0x0100
        /*10fe*/ 	.byte	0x08
	.zero		1


	//   ....[21]....
        /*1100*/ 	.word	0x000008f0
        /*1104*/ 	.word	0x000000ff
        /*1108*/ 	.word	0x000284c8
        /*110c*/ 	.short	0x0100
        /*110e*/ 	.byte	0x08
	.zero		1


	//   ....[22]....
        /*1110*/ 	.word	0x00002c20
        /*1114*/ 	.word	0x00000048
        /*1118*/ 	.word	0x00028490
        /*111c*/ 	.short	0x010a
        /*111e*/ 	.byte	0x3f
	.zero		1


	//   ....[23]....
        /*1120*/ 	.word	0x00004d70
        /*1124*/ 	.word	0x00000048
        /*1128*/ 	.word	0x00028490
        /*112c*/ 	.short	0x010a
        /*112e*/ 	.byte	0x3f
	.zero		1


	//   ....[24]....
        /*1130*/ 	.word	0x00006de0
        /*1134*/ 	.word	0x00000048
        /*1138*/ 	.word	0x00028490
        /*113c*/ 	.short	0x010a
        /*113e*/ 	.byte	0x3f
	.zero		1


	//   ....[25]....
        /*1140*/ 	.word	0x00007280
        /*1144*/ 	.word	0x00000000
        /*1148*/ 	.word	0x00000000
        /*114c*/ 	.short	0x0101
        /*114e*/ 	.byte	0x3f
	.zero		1


	//   ....[26]....
        /*1150*/ 	.word	0x000072c0
        /*1154*/ 	.word	0x00000048
        /*1158*/ 	.word	0x000284b0
        /*115c*/ 	.short	0x010a
        /*115e*/ 	.byte	0x3f
	.zero		1


	//   ....[27]....
        /*1160*/ 	.word	0x000076f0
        /*1164*/ 	.word	0x00000048
        /*1168*/ 	.word	0x00000000
        /*116c*/ 	.short	0x0101
        /*116e*/ 	.byte	0x3f
	.zero		1


	//   ....[28]....
        /*1170*/ 	.word	0x00008590
        /*1174*/ 	.word	0x000000b8
        /*1178*/ 	.word	0x00028400
        /*117c*/ 	.short	0x010a
        /*117e*/ 	.byte	0x3f
	.zero		1


	//   ....[29]....
        /*1180*/ 	.word	0x000085e0
        /*1184*/ 	.word	0x000000b8
        /*1188*/ 	.word	0x00028400
        /*118c*/ 	.short	0x010a
        /*118e*/ 	.byte	0x3f
	.zero		1


	//   ....[30]....
        /*1190*/ 	.word	0x000092f0
        /*1194*/ 	.word	0x000000b8
        /*1198*/ 	.word	0x00028400
        /*119c*/ 	.short	0x010a
        /*119e*/ 	.byte	0x3f
	.zero		1


	//   ....[31]....
        /*11a0*/ 	.word	0x0000da60
        /*11a4*/ 	.word	0x000000b8
        /*11a8*/ 	.word	0x00028400
        /*11ac*/ 	.short	0x010a
        /*11ae*/ 	.byte	0x3f
	.zero		1


	//   ....[32]....
        /*11b0*/ 	.word	0x00011bd0
        /*11b4*/ 	.word	0x00000005
        /*11b8*/ 	.word	0x00028430
        /*11bc*/ 	.short	0x010a
        /*11be*/ 	.byte	0x3f
	.zero		1


	//   ....[33]....
        /*11c0*/ 	.word	0x00011c10
        /*11c4*/ 	.word	0x00000005
        /*11c8*/ 	.word	0x00028430
        /*11cc*/ 	.short	0x010a
        /*11ce*/ 	.byte	0x3f
	.zero		1


	//   ....[34]....
        /*11d0*/ 	.word	0x000125f0
        /*11d4*/ 	.word	0x00000003
        /*11d8*/ 	.word	0x00000000
        /*11dc*/ 	.short	0x0101
        /*11de*/ 	.byte	0x3f
	.zero		1


	//   ....[35]....
        /*11e0*/ 	.word	0x00013dd0
        /*11e4*/ 	.word	0x00000005
        /*11e8*/ 	.word	0x00028450
        /*11ec*/ 	.short	0x010a
        /*11ee*/ 	.byte	0x3f
	.zero		1


	//   ....[36]....
        /*11f0*/ 	.word	0x00013e20
        /*11f4*/ 	.word	0x00000005
        /*11f8*/ 	.word	0x00028450
        /*11fc*/ 	.short	0x010a
        /*11fe*/ 	.byte	0x3f
	.zero		1


	//   ....[37]....
        /*1200*/ 	.word	0x00014050
        /*1204*/ 	.word	0x00000005
        /*1208*/ 	.word	0x00000000
        /*120c*/ 	.short	0x0101
        /*120e*/ 	.byte	0x3f
	.zero		1


	//   ....[38]....
        /*1210*/ 	.word	0x00014380
        /*1214*/ 	.word	0x0000000a
        /*1218*/ 	.word	0x00028430
        /*121c*/ 	.short	0x010a
        /*121e*/ 	.byte	0x3f
	.zero		1


	//   ....[39]....
        /*1220*/ 	.word	0x00014400
        /*1224*/ 	.word	0x0000000a
        /*1228*/ 	.word	0x00028430
        /*122c*/ 	.short	0x010a
        /*122e*/ 	.byte	0x3f
	.zero		1


	//   ....[40]....
        /*1230*/ 	.word	0x00014b50
        /*1234*/ 	.word	0x0000000c
        /*1238*/ 	.word	0x00000000
        /*123c*/ 	.short	0x0101
        /*123e*/ 	.byte	0x3f
	.zero		1


	//   ....[41]....
        /*1240*/ 	.word	0x000169e0
        /*1244*/ 	.word	0x0000000a
        /*1248*/ 	.word	0x00028450
        /*124c*/ 	.short	0x010a
        /*124e*/ 	.byte	0x3f
	.zero		1


	//   ....[42]....
        /*1250*/ 	.word	0x00016a50
        /*1254*/ 	.word	0x0000000a
        /*1258*/ 	.word	0x00028450
        /*125c*/ 	.short	0x010a
        /*125e*/ 	.byte	0x3f
	.zero		1


	//   ....[43]....
        /*1260*/ 	.word	0x00016c30
        /*1264*/ 	.word	0x0000000a
        /*1268*/ 	.word	0x00000000
        /*126c*/ 	.short	0x0101
        /*126e*/ 	.byte	0x3f
	.zero		1


	//   ....[44]....
        /*1270*/ 	.word	0x00016ff0
        /*1274*/ 	.word	0x0000000c
        /*1278*/ 	.word	0x00028430
        /*127c*/ 	.short	0x010a
        /*127e*/ 	.byte	0x3f
	.zero		1


	//   ....[45]....
        /*1280*/ 	.word	0x00017070
        /*1284*/ 	.word	0x0000000c
        /*1288*/ 	.word	0x00028430
        /*128c*/ 	.short	0x010a
        /*128e*/ 	.byte	0x3f
	.zero		1


	//   ....[46]....
        /*1290*/ 	.word	0x00018730
        /*1294*/ 	.word	0x0000000e
        /*1298*/ 	.word	0x00000000
        /*129c*/ 	.short	0x0101
        /*129e*/ 	.byte	0x3f
	.zero		1


	//   ....[47]....
        /*12a0*/ 	.word	0x00018bb0
        /*12a4*/ 	.word	0x0000000c
        /*12a8*/ 	.word	0x00028450
        /*12ac*/ 	.short	0x010a
        /*12ae*/ 	.byte	0x3f
	.zero		1


	//   ....[48]....
        /*12b0*/ 	.word	0x00018c20
        /*12b4*/ 	.word	0x0000000c
        /*12b8*/ 	.word	0x00028450
        /*12bc*/ 	.short	0x010a
        /*12be*/ 	.byte	0x3f
	.zero		1


	//   ....[49]....
        /*12c0*/ 	.word	0x00018de0
        /*12c4*/ 	.word	0x0000000c
        /*12c8*/ 	.word	0x00000000
        /*12cc*/ 	.short	0x0101
        /*12ce*/ 	.byte	0x3f
	.zero		1


	//   ....[50]....
        /*12d0*/ 	.word	0x00018f00
        /*12d4*/ 	.word	0x0000000b
        /*12d8*/ 	.word	0x00028430
        /*12dc*/ 	.short	0x010a
        /*12de*/ 	.byte	0x3f
	.zero		1


	//   ....[51]....
        /*12e0*/ 	.word	0x00018f80
        /*12e4*/ 	.word	0x0000000b
        /*12e8*/ 	.word	0x00028430
        /*12ec*/ 	.short	0x010a
        /*12ee*/ 	.byte	0x3f
	.zero		1


	//   ....[52]....
        /*12f0*/ 	.word	0x000196e0
        /*12f4*/ 	.word	0x00000006
        /*12f8*/ 	.word	0x00000000
        /*12fc*/ 	.short	0x0101
        /*12fe*/ 	.byte	0x3f
	.zero		1


	//   ....[53]....
        /*1300*/ 	.word	0x0001b520
        /*1304*/ 	.word	0x0000000b
        /*1308*/ 	.word	0x00028450
        /*130c*/ 	.short	0x010a
        /*130e*/ 	.byte	0x3f
	.zero		1


	//   ....[54]....
        /*1310*/ 	.word	0x0001b590
        /*1314*/ 	.word	0x0000000b
        /*1318*/ 	.word	0x00028450
        /*131c*/ 	.short	0x010a
        /*131e*/ 	.byte	0x3f
	.zero		1


	//   ....[55]....
        /*1320*/ 	.word	0x0001b770
        /*1324*/ 	.word	0x0000000b
        /*1328*/ 	.word	0x00000000
        /*132c*/ 	.short	0x0101
        /*132e*/ 	.byte	0x3f
	.zero		1


	//   ....[56]....
        /*1330*/ 	.word	0x0001e9f0
        /*1334*/ 	.word	0x00000000
        /*1338*/ 	.word	0x00000000
        /*133c*/ 	.short	0x0101
        /*133e*/ 	.byte	0x3f
	.zero		1


	//   ....[57]....
        /*1340*/ 	.word	0x00021740
        /*1344*/ 	.word	0x00000017
        /*1348*/ 	.word	0x00028420
        /*134c*/ 	.short	0x010a
        /*134e*/ 	.byte	0x3f
	.zero		1


	//   ....[58]....
        /*1350*/ 	.word	0x000217d0
        /*1354*/ 	.word	0x0000000c
        /*1358*/ 	.word	0x000284a0
        /*135c*/ 	.short	0x010a
        /*135e*/ 	.byte	0x3f
	.zero		1


	//   ....[59]....
        /*1360*/ 	.word	0x00021b20
        /*1364*/ 	.word	0x0000000c
        /*1368*/ 	.word	0x000284c0
        /*136c*/ 	.short	0x010a
        /*136e*/ 	.byte	0x3f
	.zero		1


	//   ....[60]....
        /*1370*/ 	.word	0x00021f40
        /*1374*/ 	.word	0x0000000b
        /*1378*/ 	.word	0x000284a0
        /*137c*/ 	.short	0x010a
        /*137e*/ 	.byte	0x3f
	.zero		1


	//   ....[61]....
        /*1380*/ 	.word	0x00022280
        /*1384*/ 	.word	0x0000000b
        /*1388*/ 	.word	0x000284c0
        /*138c*/ 	.short	0x010a
        /*138e*/ 	.byte	0x3f
	.zero		1


	//   ....[62]....
        /*1390*/ 	.word	0x000234f0
        /*1394*/ 	.word	0x00000006
        /*1398*/ 	.word	0x00028480
        /*139c*/ 	.short	0x010a
        /*139e*/ 	.byte	0x3f
	.zero		1


	//   ....[63]....
        /*13a0*/ 	.word	0x00023980
        /*13a4*/ 	.word	0x00000006
        /*13a8*/ 	.word	0x00028470
        /*13ac*/ 	.short	0x0107
        /*13ae*/ 	.byte	0x3f
	.zero		1


	//   ....[64]....
        /*13b0*/ 	.word	0x00023a30
        /*13b4*/ 	.word	0x00000006
        /*13b8*/ 	.word	0x00028470
        /*13bc*/ 	.short	0x0101
        /*13be*/ 	.byte	0x3f
	.zero		1


	//   ....[65]....
        /*13c0*/ 	.word	0x00023a60
        /*13c4*/ 	.word	0x00000006
        /*13c8*/ 	.word	0x00028440
        /*13cc*/ 	.short	0x010a
        /*13ce*/ 	.byte	0x3f
	.zero		1


	//   ....[66]....
        /*13d0*/ 	.word	0x00023e90
        /*13d4*/ 	.word	0x00000006
        /*13d8*/ 	.word	0x00028430
        /*13dc*/ 	.short	0x0107
        /*13de*/ 	.byte	0x3f
	.zero		1


	//   ....[67]....
        /*13e0*/ 	.word	0x00023f50
        /*13e4*/ 	.word	0x00000006
        /*13e8*/ 	.word	0x00028430
        /*13ec*/ 	.short	0x0101
        /*13ee*/ 	.byte	0x3f
	.zero		1


	//   ....[68]....
        /*13f0*/ 	.word	0x00024af0
        /*13f4*/ 	.word	0x00000017
        /*13f8*/ 	.word	0x00028400
        /*13fc*/ 	.short	0x0107
        /*13fe*/ 	.byte	0x3f
	.zero		1


	//   ....[69]....
        /*1400*/ 	.word	0x00024c00
        /*1404*/ 	.word	0x00000017
        /*1408*/ 	.word	0x00028400
        /*140c*/ 	.short	0x0101
        /*140e*/ 	.byte	0x3f
	.zero		1


	//   ....[70]....
        /*1410*/ 	.word	0x00024c20
        /*1414*/ 	.word	0x00000017
        /*1418*/ 	.word	0x00028420
        /*141c*/ 	.short	0x010a
        /*141e*/ 	.byte	0x3f
	.zero		1


	//   ....[71]....
        /*1420*/ 	.word	0x00024f60
        /*1424*/ 	.word	0x00000000
        /*1428*/ 	.word	0x00028480
        /*142c*/ 	.short	0x010a
        /*142e*/ 	.byte	0x3f
	.zero		1


	//   ....[72]....
        /*1430*/ 	.word	0x00025310
        /*1434*/ 	.word	0x00000000
        /*1438*/ 	.word	0x00028470
        /*143c*/ 	.short	0x0107
        /*143e*/ 	.byte	0x3f
	.zero		1


	//   ....[73]....
        /*1440*/ 	.word	0x000253c0
        /*1444*/ 	.word	0x00000000
        /*1448*/ 	.word	0x00028470
        /*144c*/ 	.short	0x0101
        /*144e*/ 	.byte	0x3f
	.zero		1


	//   ....[74]....
        /*1450*/ 	.word	0x000253f0
        /*1454*/ 	.word	0x00000000
        /*1458*/ 	.word	0x00028440
        /*145c*/ 	.short	0x010a
        /*145e*/ 	.byte	0x3f
	.zero		1


	//   ....[75]....
        /*1460*/ 	.word	0x00025770
        /*1464*/ 	.word	0x00000000
        /*1468*/ 	.word	0x00028430
        /*146c*/ 	.short	0x0107
        /*146e*/ 	.byte	0x3f
	.zero		1


	//   ....[76]....
        /*1470*/ 	.word	0x00025820
        /*1474*/ 	.word	0x00000000
        /*1478*/ 	.word	0x00028430
        /*147c*/ 	.short	0x0101
        /*147e*/ 	.byte	0x3f
	.zero		1


	//   ....[77]....
        /*1480*/ 	.word	0x000258b0
        /*1484*/ 	.word	0x00000003
        /*1488*/ 	.word	0x00028470
        /*148c*/ 	.short	0x010a
        /*148e*/ 	.byte	0x3f
	.zero		1


	//   ....[78]....
        /*1490*/ 	.word	0x00025930
        /*1494*/ 	.word	0x00000003
        /*1498*/ 	.word	0x00028460
        /*149c*/ 	.short	0x010a
        /*149e*/ 	.byte	0x3f
	.zero		1


	//   ....[79]....
        /*14a0*/ 	.word	0x00025ec0
        /*14a4*/ 	.word	0x00000003
        /*14a8*/ 	.word	0x00028450
        /*14ac*/ 	.short	0x0101
        /*14ae*/ 	.byte	0x3f
	.zero		1


	//   ....[80]....
        /*14b0*/ 	.word	0x00025f50
        /*14b4*/ 	.word	0x00000003
        /*14b8*/ 	.word	0x00000000
        /*14bc*/ 	.short	0x0101
        /*14be*/ 	.byte	0x3f
	.zero		1


	//   ....[81]....
        /*14c0*/ 	.word	0x00026110
        /*14c4*/ 	.word	0x00000000
        /*14c8*/ 	.word	0x00028470
        /*14cc*/ 	.short	0x010a
        /*14ce*/ 	.byte	0x3f
	.zero		1


	//   ....[82]....
        /*14d0*/ 	.word	0x00026180
        /*14d4*/ 	.word	0x00000000
        /*14d8*/ 	.word	0x00028460
        /*14dc*/ 	.short	0x010a
        /*14de*/ 	.byte	0x3f
	.zero		1


	//   ....[83]....
        /*14e0*/ 	.word	0x00026720
        /*14e4*/ 	.word	0x00000000
        /*14e8*/ 	.word	0x00028450
        /*14ec*/ 	.short	0x0101
        /*14ee*/ 	.byte	0x3f
	.zero		1


	//   ....[84]....
        /*14f0*/ 	.word	0x000267e0
        /*14f4*/ 	.word	0x00000000
        /*14f8*/ 	.word	0x00000000
        /*14fc*/ 	.short	0x0101
        /*14fe*/ 	.byte	0x3f
	.zero		1


	//   ....[85]....
        /*1500*/ 	.word	0x000274e0
        /*1504*/ 	.word	0x00000004
        /*1508*/ 	.word	0x00028420
        /*150c*/ 	.short	0x010a
        /*150e*/ 	.byte	0x3f
	.zero		1


	//   ....[86]....
        /*1510*/ 	.word	0x00027670
        /*1514*/ 	.word	0x00000005
        /*1518*/ 	.word	0x00028440
        /*151c*/ 	.short	0x010a
        /*151e*/ 	.byte	0x3f
	.zero		1


	//   ....[87]....
        /*1520*/ 	.word	0x00027710
        /*1524*/ 	.word	0x00000019
        /*1528*/ 	.word	0x00028440
        /*152c*/ 	.short	0x010a
        /*152e*/ 	.byte	0x3f
	.zero		1


	//   ....[88]....
        /*1530*/ 	.word	0x00027750
        /*1534*/ 	.word	0x00000005
        /*1538*/ 	.word	0x00028460
        /*153c*/ 	.short	0x010a
        /*153e*/ 	.byte	0x3f
	.zero		1


	//   ....[89]....
        /*1540*/ 	.word	0x00027790
        /*1544*/ 	.word	0x00000019
        /*1548*/ 	.word	0x00028460
        /*154c*/ 	.short	0x010a
        /*154e*/ 	.byte	0x3f
	.zero		1


	//   ....[90]....
        /*1550*/ 	.word	0x000277d0
        /*1554*/ 	.word	0x00000005
        /*1558*/ 	.word	0x00028480
        /*155c*/ 	.short	0x010a
        /*155e*/ 	.byte	0x3f
	.zero		1


	//   ....[91]....
        /*1560*/ 	.word	0x00027810
        /*1564*/ 	.word	0x00000019
        /*1568*/ 	.word	0x00028480
        /*156c*/ 	.short	0x010a
        /*156e*/ 	.byte	0x3f
	.zero		1


	//   ....[92]....
        /*1570*/ 	.word	0x00027870
        /*1574*/ 	.word	0x00000048
        /*1578*/ 	.word	0x00028490
        /*157c*/ 	.short	0x010a
        /*157e*/ 	.byte	0x3f
	.zero		1


	//   ....[93]....
        /*1580*/ 	.word	0x00027b00
        /*1584*/ 	.word	0x00000048
        /*1588*/ 	.word	0x00028490
        /*158c*/ 	.short	0x010a
        /*158e*/ 	.byte	0x3f
	.zero		1


	//   ....[94]....
        /*1590*/ 	.word	0x00027da0
        /*1594*/ 	.word	0x00000048
        /*1598*/ 	.word	0x00028490
        /*159c*/ 	.short	0x010a
        /*159e*/ 	.byte	0x3f
	.zero		1


	//   ....[95]....
        /*15a0*/ 	.word	0x00028030
        /*15a4*/ 	.word	0x00000048
        /*15a8*/ 	.word	0x000284b0
        /*15ac*/ 	.short	0x010a
        /*15ae*/ 	.byte	0x3f
	.zero		1


	//   ....[96]....
        /*15b0*/ 	.word	0x00028870
        /*15b4*/ 	.word	0x000000b8
        /*15b8*/ 	.word	0x00028400
        /*15bc*/ 	.short	0x010a
        /*15be*/ 	.byte	0x3f
	.zero		1


	//   ....[97]....
        /*15c0*/ 	.word	0x000291f0
        /*15c4*/ 	.word	0x000000b8
        /*15c8*/ 	.word	0x00028400
        /*15cc*/ 	.short	0x010a
        /*15ce*/ 	.byte	0x3f
	.zero		1


	//   ....[98]....
        /*15d0*/ 	.word	0x00029240
        /*15d4*/ 	.word	0x00000005
        /*15d8*/ 	.word	0x00028430
        /*15dc*/ 	.short	0x010a
        /*15de*/ 	.byte	0x3f
	.zero		1


	//   ....[99]....
        /*15e0*/ 	.word	0x00029290
        /*15e4*/ 	.word	0x00000005
        /*15e8*/ 	.word	0x00028450
        /*15ec*/ 	.short	0x010a
        /*15ee*/ 	.byte	0x3f
	.zero		1


	//   ....[100]....
        /*15f0*/ 	.word	0x000292e0
        /*15f4*/ 	.word	0x0000000a
        /*15f8*/ 	.word	0x00028430
        /*15fc*/ 	.short	0x010a
        /*15fe*/ 	.byte	0x3f
	.zero		1


	//   ....[101]....
        /*1600*/ 	.word	0x00029330
        /*1604*/ 	.word	0x0000000a
        /*1608*/ 	.word	0x00028450
        /*160c*/ 	.short	0x010a
        /*160e*/ 	.byte	0x3f
	.zero		1


	//   ....[102]....
        /*1610*/ 	.word	0x00029380
        /*1614*/ 	.word	0x0000000c
        /*1618*/ 	.word	0x00028430
        /*161c*/ 	.short	0x010a
        /*161e*/ 	.byte	0x3f
	.zero		1


	//   ....[103]....
        /*1620*/ 	.word	0x000293d0
        /*1624*/ 	.word	0x0000000c
        /*1628*/ 	.word	0x00028450
        /*162c*/ 	.short	0x010a
        /*162e*/ 	.byte	0x3f
	.zero		1


	//   ....[104]....
        /*1630*/ 	.word	0x00029420
        /*1634*/ 	.word	0x0000000b
        /*1638*/ 	.word	0x00028430
        /*163c*/ 	.short	0x010a
        /*163e*/ 	.byte	0x3f
	.zero		1


	//   ....[105]....
        /*1640*/ 	.word	0x00029470
        /*1644*/ 	.word	0x0000000b
        /*1648*/ 	.word	0x00028450
        /*164c*/ 	.short	0x010a
        /*164e*/ 	.byte	0x3f
	.zero		1


	//   ....[106]....
        /*1650*/ 	.word	0x0002ba40
        /*1654*/ 	.word	0x00000017
        /*1658*/ 	.word	0x00028420
        /*165c*/ 	.short	0x010a
        /*165e*/ 	.byte	0x3f
	.zero		1


	//   ....[107]....
        /*1660*/ 	.word	0x0002ba90
        /*1664*/ 	.word	0x0000000c
        /*1668*/ 	.word	0x000284a0
        /*166c*/ 	.short	0x010a
        /*166e*/ 	.byte	0x3f
	.zero		1


	//   ....[108]....
        /*1670*/ 	.word	0x0002bae0
        /*1674*/ 	.word	0x0000000c
        /*1678*/ 	.word	0x000284c0
        /*167c*/ 	.short	0x010a
        /*167e*/ 	.byte	0x3f
	.zero		1


	//   ....[109]....
        /*1680*/ 	.word	0x0002bb30
        /*1684*/ 	.word	0x0000000b
        /*1688*/ 	.word	0x000284a0
        /*168c*/ 	.short	0x010a
        /*168e*/ 	.byte	0x3f
	.zero		1


	//   ....[110]....
        /*1690*/ 	.word	0x0002bb80
        /*1694*/ 	.word	0x0000000b
        /*1698*/ 	.word	0x000284c0
        /*169c*/ 	.short	0x010a
        /*169e*/ 	.byte	0x3f
	.zero		1


	//   ....[111]....
        /*16a0*/ 	.word	0x0002bca0
        /*16a4*/ 	.word	0x00000006
        /*16a8*/ 	.word	0x00028480
        /*16ac*/ 	.short	0x010a
        /*16ae*/ 	.byte	0x3f
	.zero		1


	//   ....[112]....
        /*16b0*/ 	.word	0x0002c2e0
        /*16b4*/ 	.word	0x00000006
        /*16b8*/ 	.word	0x00028440
        /*16bc*/ 	.short	0x010a
        /*16be*/ 	.byte	0x3f
	.zero		1


	//   ....[113]....
        /*16c0*/ 	.word	0x0002d3a0
        /*16c4*/ 	.word	0x00000017
        /*16c8*/ 	.word	0x00028420
        /*16cc*/ 	.short	0x010a
        /*16ce*/ 	.byte	0x3f
	.zero		1


	//   ....[114]....
        /*16d0*/ 	.word	0x0002d3f0
        /*16d4*/ 	.word	0x00000000
        /*16d8*/ 	.word	0x00028480
        /*16dc*/ 	.short	0x010a
        /*16de*/ 	.byte	0x3f
	.zero		1


	//   ....[115]....
        /*16e0*/ 	.word	0x0002d8e0
        /*16e4*/ 	.word	0x00000000
        /*16e8*/ 	.word	0x00028440
        /*16ec*/ 	.short	0x010a
        /*16ee*/ 	.byte	0x3f
	.zero		1


	//   ....[116]....
        /*16f0*/ 	.word	0x0002ddc0
        /*16f4*/ 	.word	0x00000003
        /*16f8*/ 	.word	0x00028470
        /*16fc*/ 	.short	0x010a
        /*16fe*/ 	.byte	0x3f
	.zero		1


	//   ....[117]....
        /*1700*/ 	.word	0x0002de10
        /*1704*/ 	.word	0x00000003
        /*1708*/ 	.word	0x00028460
        /*170c*/ 	.short	0x010a
        /*170e*/ 	.byte	0x3f
	.zero		1


	//   ....[118]....
        /*1710*/ 	.word	0x0002de60
        /*1714*/ 	.word	0x00000000
        /*1718*/ 	.word	0x00028470
        /*171c*/ 	.short	0x010a
        /*171e*/ 	.byte	0x3f
	.zero		1


	//   ....[119]....
        /*1720*/ 	.word	0x0002deb0
        /*1724*/ 	.word	0x00000000
        /*1728*/ 	.word	0x00028460
        /*172c*/ 	.short	0x010a
        /*172e*/ 	.byte	0x3f
	.zero		1


	//   ....[120]....
        /*1730*/ 	.word	0x0002e830
        /*1734*/ 	.word	0x00000004
        /*1738*/ 	.word	0x00028420
        /*173c*/ 	.short	0x010a
        /*173e*/ 	.byte	0x3f
	.zero		1


	//   ....[121]....
        /*1740*/ 	.word	0x0002e9d0
        /*1744*/ 	.word	0x00000005
        /*1748*/ 	.word	0x00028440
        /*174c*/ 	.short	0x010a
        /*174e*/ 	.byte	0x3f
	.zero		1


	//   ....[122]....
        /*1750*/ 	.word	0x0002ea20
        /*1754*/ 	.word	0x00000019
        /*1758*/ 	.word	0x00028440
        /*175c*/ 	.short	0x010a
        /*175e*/ 	.byte	0x3f
	.zero		1


	//   ....[123]....
        /*1760*/ 	.word	0x0002ea70
        /*1764*/ 	.word	0x00000005
        /*1768*/ 	.word	0x00028460
        /*176c*/ 	.short	0x010a
        /*176e*/ 	.byte	0x3f
	.zero		1


	//   ....[124]....
        /*1770*/ 	.word	0x0002eac0
        /*1774*/ 	.word	0x00000019
        /*1778*/ 	.word	0x00028460
        /*177c*/ 	.short	0x010a
        /*177e*/ 	.byte	0x3f
	.zero		1


	//   ....[125]....
        /*1780*/ 	.word	0x0002eb10
        /*1784*/ 	.word	0x00000005
        /*1788*/ 	.word	0x00028480
        /*178c*/ 	.short	0x010a
        /*178e*/ 	.byte	0x3f
	.zero		1


	//----- nvinfo : EIATTR_NUM_MBARRIERS
	.align		4
.L_490:
        /*1790*/ 	.byte	0x03, 0x38
        /*1792*/ 	.short	0x0016


	//----- nvinfo : EIATTR_EXIT_INSTR_OFFSETS
	.align		4
        /*1794*/ 	.byte	0x04, 0x1c
        /*1796*/ 	.short	(.L_492 - .L_491)


	//   ....[0]....
.L_491:
        /*1798*/ 	.word	0x00027860


	//----- nvinfo : EIATTR_MAX_THREADS
	.align		4
.L_492:
        /*179c*/ 	.byte	0x04, 0x05
        /*179e*/ 	.short	(.L_494 - .L_493)
.L_493:
        /*17a0*/ 	.word	0x00000180
        /*17a4*/ 	.word	0x00000001
        /*17a8*/ 	.word	0x00000001


	//----- nvinfo : EIATTR_CRS_STACK_SIZE
	.align		4
.L_494:
        /*17ac*/ 	.byte	0x04, 0x1e
        /*17ae*/ 	.short	(.L_496 - .L_495)
.L_495:
        /*17b0*/ 	.word	0x00000000


	//----- nvinfo : EIATTR_CBANK_PARAM_SIZE
	.align		4
.L_496:
        /*17b4*/ 	.byte	0x03, 0x19
        /*17b6*/ 	.short	0x0af0


	//----- nvinfo : EIATTR_PARAM_CBANK
	.align		4
        /*17b8*/ 	.byte	0x04, 0x0a
        /*17ba*/ 	.short	(.L_498 - .L_497)
	.align		4
.L_497:
        /*17bc*/ 	.word	index@(.nv.constant0._ZN7cutlass13device_kernelIN5flash11enable_sm90INS1_16FlashAttnFwdSm90INS1_25CollectiveMainloopFwdSm90ILi2EN4cute5tupleIJNS5_1CILi1EEES8_S8_EEENS6_IJNS7_ILi128EEENS7_ILi64EEENS7_ILi256EEEEEELi256ENS_12float_e4m3_tEfNS_4arch4Sm90ELb0ELb1ELb1ELb1ELb1ELb1ELb0ELb1ELb0ELb1ELb0ELb0EEENS1_21CollectiveEpilogueFwdINS6_IJSA_SC_SB_EEES9_NS_10bfloat16_tESG_Li256ELb1ELb1ELb0ELb1EEENS1_36VarlenDynamicPersistentTileSchedulerILi128ELi64ELi256ELi128ELb0ELb1ELb1ELb1ELb0ELb1EEEEEEEEEvNT_6ParamsE)
        /*17c0*/ 	.short	0x0210
        /*17c2*/ 	.short	0x0af0


	//----- nvinfo : EIATTR_SW_WAR
	.align		4
.L_498:
        /*17c4*/ 	.byte	0x04, 0x36
        /*17c6*/ 	.short	(.L_500 - .L_499)
.L_499:
        /*17c8*/ 	.word	0x00000008
.L_500:


//--------------------- .nv.info._ZN7cutlass13device_kernelIN5flash11enable_sm90INS1_16FlashAttnFwdSm90INS1_25CollectiveMainloopFwdSm90ILi2EN4cute5tupleIJNS5_1CILi1EEES8_S8_EEENS6_IJNS7_ILi128EEESA_NS7_ILi256EEEEEELi256ENS_12float_e4m3_tEfNS_4arch4Sm90ELb1ELb0ELb1ELb0ELb1ELb0ELb0ELb1ELb0ELb1ELb0ELb0EEENS1_21CollectiveEpilogueFwdINS6_IJSA_SB_SA_EEES9_NS_10bfloat16_tESF_Li256ELb0ELb1ELb0ELb1EEENS1_30DynamicPersistentTileSchedulerILi256ELi128ELb0ELb1ELb1EEEEEEEEEvNT_6ParamsE --------------------------
	.section	.nv.info._ZN7cutlass13device_kernelIN5flash11enable_sm90INS1_16FlashAttnFwdSm90INS1_25CollectiveMainloopFwdSm90ILi2EN4cute5tupleIJNS5_1CILi1EEES8_S8_EEENS6_IJNS7_ILi128EEESA_NS7_ILi256EEEEEELi256ENS_12float_e4m3_tEfNS_4arch4Sm90ELb1ELb0ELb1ELb0ELb1ELb0ELb0ELb1ELb0ELb1ELb0ELb0EEENS1_21CollectiveEpilogueFwdINS6_IJSA_SB_SA_EEES9_NS_10bfloat16_tESF_Li256ELb0ELb1ELb0ELb1EEENS1_30DynamicPersistentTileSchedulerILi256ELi128ELb0ELb1ELb1EEEEEEEEEvNT_6ParamsE,"",@"SHT_CUDA_INFO"
	.sectionflags	@""
	.align	4


	//----- nvinfo : EIATTR_CUDA_API_VERSION
	.align		4
        /*0000*/ 	.byte	0x04, 0x37
        /*0002*/ 	.short	(.L_502 - .L_501)
.L_501:
        /*0004*/ 	.word	0x00000082


	//----- nvinfo : EIATTR_KPARAM_INFO
	.align		4
.L_502:
        /*0008*/ 	.byte	0x04, 0x17
        /*000a*/ 	.short	(.L_504 - .L_503)
.L_503:
        /*000c*/ 	.word	0x00000000
        /*0010*/ 	.short	0x0000
        /*0012*/ 	.short	0x0070
        /*0014*/ 	.byte	0x00, 0xf0, 0x01, 0x2a


	//----- nvinfo : EIATTR_SPARSE_MMA_MASK
	.align		4
.L_504:
        /*0018*/ 	.byte	0x03, 0x50
        /*001a*/ 	.short	0x0000


	//----- nvinfo : EIATTR_MAXREG_COUNT
	.align		4
        /*001c*/ 	.byte	0x03, 0x1b
        /*001e*/ 	.short	0x00a8


	//----- nvinfo : EIATTR_NUM_BARRIERS
	.align		4
        /*0020*/ 	.byte	0x02, 0x4c
        /*0022*/ 	.byte	0x10
	.zero		1


	//----- nvinfo : EIATTR_EXTERNS
	.align		4
        /*0024*/ 	.byte	0x04, 0x0f
        /*0026*/ 	.short	(.L_506 - .L_505)


	//   ....[0]....
	.align		4
.L_505:
        /*0028*/ 	.word	index@(__assertfail)


	//----- nvinfo : EIATTR_ANNOTATIONS
	.align		4
.L_506:
        /*002c*/ 	.byte	0x04, 0x55
        /*002e*/ 	.short	(.L_508 - .L_507)


	//   ....[0]....
.L_507:
        /* <DEDUP_REMOVED lines=10> */


	//----- nvinfo : EIATTR_MERCURY_ISA_VERSION
	.align		4
.L_508:
        /*00c0*/ 	.byte	0x03, 0x5f
        /*00c2*/ 	.short	0x0101


	//----- nvinfo : EIATTR_INT_WARP_WIDE_INSTR_OFFSETS
	.align		4
        /*00c4*/ 	.byte	0x04, 0x31
        /*00c6*/ 	.short	(.L_510 - .L_509)


	//   ....[0]....
.L_509:
        /*00c8*/ 	.word	0x000000c0


	//   ....[1]....
        /*00cc*/ 	.word	0x000000d0


	//   ....[2]....
        /*00d0*/ 	.word	0x00000170


	//   ....[3]....
        /*00d4*/ 	.word	0x0000f430


	//   ....[4]....
        /*00d8*/ 	.word	0x0000f4c0


	//   ....[5]....
        /*00dc*/ 	.word	0x00013280


	//   ....[6]....
        /*00e0*/ 	.word	0x00013310


	//----- nvinfo : EIATTR_COOP_GROUP_MASK_REGIDS
	.align		4
.L_510:
        /*00e4*/ 	.byte	0x04, 0x29
        /*00e6*/ 	.short	(.L_512 - .L_511)


	//   ....[0]....
.L_511:
        /*00e8*/ 	.word	0xffffffff


	//   ....[1]....
        /*00ec*/ 	.word	0xffffffff


	//   ....[2]....
        /*00f0*/ 	.word	0xffffffff


	//   ....[3]....
        /*00f4*/ 	.word	0xffffffff


	//   ....[4]....
        /*00f8*/ 	.word	0xffffffff


	//   ....[5]....
        /*00fc*/ 	.word	0xffffffff


	//   ....[6]....
        /*0100*/ 	.word	0xffffffff


	//   ....[7]....
        /*0104*/ 	.word	0xffffffff


	//   ....[8]....
        /*0108*/ 	.word	0xffffffff


	//   ....[9]....
        /*010c*/ 	.word	0xffffffff


	//   ....[10]....
        /*0110*/ 	.word	0xffffffff


	//   ....[11]....
        /*0114*/ 	.word	0xffffffff


	//   ....[12]....
        /*0118*/ 	.word	0xffffffff


	//   ....[13]....
        /*011c*/ 	.word	0xffffffff


	//   ....[14]....
        /*0120*/ 	.word	0xffffffff


	//   ....[15]....
        /*0124*/ 	.word	0xffffffff


	//   ....[16]....
        /*0128*/ 	.word	0xffffffff


	//   ....[17]....
        /*012c*/ 	.word	0xffffffff


	//   ....[18]....
        /*0130*/ 	.word	0xffffffff


	//   ....[19]....
        /*0134*/ 	.word	0xffffffff


	//   ....[20]....
        /*0138*/ 	.word	0xffffffff


	//   ....[21]....
        /*013c*/ 	.word	0xffffffff


	//   ....[22]....
        /*0140*/ 	.word	0xffffffff


	//   ....[23]....
        /*0144*/ 	.word	0xffffffff


	//   ....[24]....
        /*0148*/ 	.word	0xffffffff


	//   ....[25]....
        /*014c*/ 	.word	0xffffffff


	//   ....[26]....
        /*0150*/ 	.word	0xffffffff


	//   ....[27]....
        /*0154*/ 	.word	0xffffffff


	//   ....[28]....
        /*0158*/ 	.word	0xffffffff


	//   ....[29]....
        /*015c*/ 	.word	0xffffffff


	//   ....[30]....
        /*0160*/ 	.word	0xffffffff


	//   ....[31]....
        /*0164*/ 	.word	0xffffffff


	//   ....[32]....
        /*0168*/ 	.word	0xffffffff


	//   ....[33]....
        /*016c*/ 	.word	0xffffffff


	//   ....[34]....
        /*0170*/ 	.word	0xffffffff


	//   ....[35]....
        /*0174*/ 	.word	0xffffffff


	//   ....[36]....
        /*0178*/ 	.word	0xffffffff


	//   ....[37]....
        /*017c*/ 	.word	0xffffffff


	//   ....[38]....
        /*0180*/ 	.word	0xffffffff


	//   ....[39]....
        /*0184*/ 	.word	0xffffffff


	//   ....[40]....
        /*0188*/ 	.word	0xffffffff


	//   ....[41]....
        /*018c*/ 	.word	0xffffffff


	//   ....[42]....
        /*0190*/ 	.word	0xffffffff


	//   ....[43]....
        /*0194*/ 	.word	0xffffffff


	//   ....[44]....
        /*0198*/ 	.word	0xffffffff


	//   ....[45]....
        /*019c*/ 	.word	0xffffffff


	//   ....[46]....
        /*01a0*/ 	.word	0xffffffff


	//   ....[47]....
        /*01a4*/ 	.word	0xffffffff


	//   ....[48]....
        /*01a8*/ 	.word	0xffffffff


	//   ....[49]....
        /*01ac*/ 	.word	0xffffffff


	//   ....[50]....
        /*01b0*/ 	.word	0xffffffff


	//   ....[51]....
        /*01b4*/ 	.word	0xffffffff


	//   ....[52]....
        /*01b8*/ 	.word	0xffffffff


	//   ....[53]....
        /*01bc*/ 	.word	0xffffffff


	//   ....[54]....
        /*01c0*/ 	.word	0xffffffff


	//   ....[55]....
        /*01c4*/ 	.word	0xffffffff


	//   ....[56]....
        /*01c8*/ 	.word	0xffffffff


	//   ....[57]....
        /*01cc*/ 	.word	0xffffffff


	//   ....[58]....
        /*01d0*/ 	.word	0xffffffff


	//   ....[59]....
        /*01d4*/ 	.word	0xffffffff


	//   ....[60]....
        /*01d8*/ 	.word	0xffffffff


	//   ....[61]....
        /*01dc*/ 	.word	0xffffffff


	//   ....[62]....
        /*01e0*/ 	.word	0xffffffff


	//   ....[63]....
        /*01e4*/ 	.word	0xffffffff


	//   ....[64]....
        /*01e8*/ 	.word	0xffffffff


	//   ....[65]....
        /*01ec*/ 	.word	0xffffffff


	//   ....[66]....
        /*01f0*/ 	.word	0xffffffff


	//   ....[67]....
        /*01f4*/ 	.word	0xffffffff


	//   ....[68]....
        /*01f8*/ 	.word	0xffffffff


	//   ....[69]....
        /*01fc*/ 	.word	0xffffffff


	//   ....[70]....
        /*0200*/ 	.word	0xffffffff


	//   ....[71]....
        /*0204*/ 	.word	0xffffffff


	//   ....[72]....
        /*0208*/ 	.word	0xffffffff


	//   ....[73]....
        /*020c*/ 	.word	0xffffffff


	//   ....[74]....
        /*0210*/ 	.word	0xffffffff


	//   ....[75]....
        /*0214*/ 	.word	0xffffffff


	//   ....[76]....
        /*0218*/ 	.word	0xffffffff


	//   ....[77]....
        /*021c*/ 	.word	0xffffffff


	//   ....[78]....
        /*0220*/ 	.word	0xffffffff


	//   ....[79]....
        /*0224*/ 	.word	0xffffffff


	//   ....[80]....
        /*0228*/ 	.word	0xffffffff


	//   ....[81]....
        /*022c*/ 	.word	0xffffffff


	//   ....[82]....
        /*0230*/ 	.word	0xffffffff


	//   ....[83]....
        /*0234*/ 	.word	0xffffffff


	//   ....[84]....
        /*0238*/ 	.word	0xffffffff


	//   ....[85]....
        /*023c*/ 	.word	0xffffffff


	//   ....[86]....
        /*0240*/ 	.word	0xffffffff


	//   ....[87]....
        /*0244*/ 	.word	0xffffffff


	//   ....[88]....
        /*0248*/ 	.word	0xffffffff


	//   ....[89]....
        /*024c*/ 	.word	0xffffffff


	//   ....[90]....
        /*0250*/ 	.word	0xffffffff


	//   ....[91]....
        /*0254*/ 	.word	0xffffffff


	//   ....[92]....
        /*0258*/ 	.word	0xffffffff


	//   ....[93]....
        /*025c*/ 	.word	0xffffffff


	//   ....[94]....
        /*0260*/ 	.word	0xffffffff


	//   ....[95]....
        /*0264*/ 	.word	0xffffffff


	//   ....[96]....
        /*0268*/ 	.word	0xffffffff


	//   ....[97]....
        /*026c*/ 	.word	0xffffffff


	//   ....[98]....
        /*0270*/ 	.word	0xffffffff


	//   ....[99]....
        /*0274*/ 	.word	0xffffffff


	//   ....[100]....
        /*0278*/ 	.word	0xffffffff


	//   ....[101]....
        /*027c*/ 	.word	0xffffffff


	//   ....[102]....
        /*0280*/ 	.word	0xffffffff


	//   ....[103]....
        /*0284*/ 	.word	0xffffffff


	//   ....[104]....
        /*0288*/ 	.word	0xffffffff


	//   ....[105]....
        /*028c*/ 	.word	0xffffffff


	//   ....[106]....
        /*0290*/ 	.word	0xffffffff


	//   ....[107]....
        /*0294*/ 	.word	0xffffffff


	//   ....[108]....
        /*0298*/ 	.word	0xffffffff


	//   ....[109]....
        /*029c*/ 	.word	0xffffffff


	//   ....[110]....
        /*02a0*/ 	.word	0xffffffff


	//   ....[111]....
        /*02a4*/ 	.word	0xffffffff


	//   ....[112]....
        /*02a8*/ 	.word	0xffffffff


	//   ....[113]....
        /*02ac*/ 	.word	0xffffffff


	//   ....[114]....
        /*02b0*/ 	.word	0xffffffff


	//   ....[115]....
        /*02b4*/ 	.word	0xffffffff


	//   ....[116]....
        /*02b8*/ 	.word	0xffffffff


	//   ....[117]....
        /*02bc*/ 	.word	0xffffffff


	//   ....[118]....
        /*02c0*/ 	.word	0xffffffff


	//   ....[119]....
        /*02c4*/ 	.word	0xffffffff


	//   ....[120]....
        /*02c8*/ 	.word	0xffffffff


	//   ....[121]....
        /*02cc*/ 	.word	0xffffffff


	//   ....[122]....
        /*02d0*/ 	.word	0xffffffff


	//   ....[123]....
        /*02d4*/ 	.word	0xffffffff


	//   ....[124]....
        /*02d8*/ 	.word	0xffffffff


	//   ....[125]....
        /*02dc*/ 	.word	0xffffffff


	//   ....[126]....
        /*02e0*/ 	.word	0xffffffff


	//   ....[127]....
        /*02e4*/ 	.word	0xffffffff


	//   ....[128]....
        /*02e8*/ 	.word	0xffffffff


	//   ....[129]....
        /*02ec*/ 	.word	0xffffffff


	//   ....[130]....
        /*02f0*/ 	.word	0xffffffff


	//   ....[131]....
        /*02f4*/ 	.word	0xffffffff


	//   ....[132]....
        /*02f8*/ 	.word	0xffffffff


	//   ....[133]....
        /*02fc*/ 	.word	0xffffffff


	//   ....[134]....
        /*0300*/ 	.word	0xffffffff


	//   ....[135]....
        /*0304*/ 	.word	0xffffffff


	//   ....[136]....
        /*0308*/ 	.word	0xffffffff


	//   ....[137]....
        /*030c*/ 	.word	0xffffffff


	//   ....[138]....
        /*0310*/ 	.word	0xffffffff


	//   ....[139]....
        /*0314*/ 	.word	0xffffffff


	//   ....[140]....
        /*0318*/ 	.word	0xffffffff


	//   ....[141]....
        /*031c*/ 	.word	0xffffffff


	//   ....[142]....
        /*0320*/ 	.word	0xffffffff


	//   ....[143]....
        /*0324*/ 	.word	0xffffffff


	//   ....[144]....
        /*0328*/ 	.word	0xffffffff


	//   ....[145]....
        /*032c*/ 	.word	0xffffffff


	//   ....[146]....
        /*0330*/ 	.word	0xffffffff


	//   ....[147]....
        /*0334*/ 	.word	0xffffffff


	//   ....[148]....
        /*0338*/ 	.word	0xffffffff


	//   ....[149]....
        /*033c*/ 	.word	0xffffffff


	//   ....[150]....
        /*0340*/ 	.word	0xffffffff


	//   ....[151]....
        /*0344*/ 	.word	0xffffffff


	//   ....[152]....
        /*0348*/ 	.word	0xffffffff


	//   ....[153]....
        /*034c*/ 	.word	0xffffffff


	//   ....[154]....
        /*0350*/ 	.word	0xffffffff


	//   ....[155]....
        /*0354*/ 	.word	0xffffffff


	//   ....[156]....
        /*0358*/ 	.word	0xffffffff


	//   ....[157]....
        /*035c*/ 	.word	0xffffffff


	//   ....[158]....
        /*0360*/ 	.word	0xffffffff


	//   ....[159]....
        /*0364*/ 	.word	0xffffffff


	//   ....[160]....
        /*0368*/ 	.word	0xffffffff


	//   ....[161]....
        /*036c*/ 	.word	0xffffffff


	//   ....[162]....
        /*0370*/ 	.word	0xffffffff


	//   ....[163]....
        /*0374*/ 	.word	0xffffffff


	//   ....[164]....
        /*0378*/ 	.word	0xffffffff


	//   ....[165]....
        /*037c*/ 	.word	0xffffffff


	//   ....[166]....
        /*0380*/ 	.word	0xffffffff


	//   ....[167]....
        /*0384*/ 	.word	0xffffffff


	//   ....[168]....
        /*0388*/ 	.word	0xffffffff


	//   ....[169]....
        /*038c*/ 	.word	0xffffffff


	//   ....[170]....
        /*0390*/ 	.word	0xffffffff


	//   ....[171]....
        /*0394*/ 	.word	0xffffffff


	//   ....[172]....
        /*0398*/ 	.word	0xffffffff


	//   ....[173]....
        /*039c*/ 	.word	0xffffffff


	//   ....[174]....
        /*03a0*/ 	.word	0xffffffff


	//   ....[175]....
        /*03a4*/ 	.word	0xffffffff


	//   ....[176]....
        /*03a8*/ 	.word	0xffffffff


	//   ....[177]....
        /*03ac*/ 	.word	0xffffffff


	//   ....[178]....
        /*03b0*/ 	.word	0xffffffff


	//   ....[179]....
        /*03b4*/ 	.word	0xffffffff


	//   ....[180]....
        /*03b8*/ 	.word	0xffffffff


	//   ....[181]....
        /*03bc*/ 	.word	0xffffffff


	//   ....[182]....
        /*03c0*/ 	.word	0xffffffff


	//   ....[183]....
        /*03c4*/ 	.word	0xffffffff


	//   ....[184]....
        /*03c8*/ 	.word	0xffffffff


	//   ....[185]....
        /*03cc*/ 	.word	0xffffffff


	//   ....[186]....
        /*03d0*/ 	.word	0xffffffff


	//   ....[187]....
        /*03d4*/ 	.word	0xffffffff


	//   ....[188]....
        /*03d8*/ 	.word	0xffffffff


	//   ....[189]....
        /*03dc*/ 	.word	0xffffffff


	//   ....[190]....
        /*03e0*/ 	.word	0xffffffff


	//   ....[191]....
        /*03e4*/ 	.word	0xffffffff


	//   ....[192]....
        /*03e8*/ 	.word	0xffffffff


	//   ....[193]....
        /*03ec*/ 	.word	0xffffffff


	//   ....[194]....
        /*03f0*/ 	.word	0x0500000f


	//   ....[195]....
        /*03f4*/ 	.word	0x0500000f


	//   ....[196]....
        /*03f8*/ 	.word	0x0500000f


	//   ....[197]....
        /*03fc*/ 	.word	0x0500000f


	//   ....[198]....
        /*0400*/ 	.word	0x0500000f


	//   ....[199]....
        /*0404*/ 	.word	0x0500000f


	//   ....[200]....
        /*0408*/ 	.word	0x0500000f


	//   ....[201]....
        /*040c*/ 	.word	0x0500000f


	//   ....[202]....
        /*0410*/ 	.word	0x0500000f


	//   ....[203]....
        /*0414*/ 	.word	0x0500000f


	//   ....[204]....
        /*0418*/ 	.word	0x0500000f


	//   ....[205]....
        /*041c*/ 	.word	0x0500000f


	//   ....[206]....
        /*0420*/ 	.word	0x0500000f


	//   ....[207]....
        /*0424*/ 	.word	0x0500000f


	//   ....[208]....
        /*0428*/ 	.word	0x0500000f


	//   ....[209]....
        /*042c*/ 	.word	0x0500000f


	//   ....[210]....
        /*0430*/ 	.word	0x0500000f


	//   ....[211]....
        /*0434*/ 	.word	0x0500000f


	//   ....[212]....
        /*0438*/ 	.word	0x0500000f


	//   ....[213]....
        /*043c*/ 	.word	0x0500000f


	//   ....[214]....
        /*0440*/ 	.word	0x0500000f


	//   ....[215]....
        /*0444*/ 	.word	0x0500000f


	//   ....[216]....
        /*0448*/ 	.word	0x0500000f


	//   ....[217]....
        /*044c*/ 	.word	0x0500000f


	//   ....[218]....
        /*0450*/ 	.word	0x0500000f


	//   ....[219]....
        /*0454*/ 	.word	0x0500000f


	//   ....[220]....
        /*0458*/ 	.word	0x0500000f


	//   ....[221]....
        /*045c*/ 	.word	0x0500000f


	//   ....[222]....
        /*0460*/ 	.word	0x0500000f


	//   ....[223]....
        /*0464*/ 	.word	0x0500000f


	//   ....[224]....
        /*0468*/ 	.word	0x0500000f


	//   ....[225]....
        /*046c*/ 	.word	0x0500000f


	//   ....[226]....
        /*0470*/ 	.word	0x0500000f


	//   ....[227]....
        /*0474*/ 	.word	0x0500000f


	//   ....[228]....
        /*0478*/ 	.word	0x0500000f


	//   ....[229]....
        /*047c*/ 	.word	0x0500000f


	//   ....[230]....
        /*0480*/ 	.word	0x0500000f


	//   ....[231]....
        /*0484*/ 	.word	0x0500000f


	//   ....[232]....
        /*0488*/ 	.word	0x0500000f


	//   ....[233]....
        /*048c*/ 	.word	0x0500000f


	//   ....[234]....
        /*0490*/ 	.word	0x0500000f


	//   ....[235]....
        /*0494*/ 	.word	0x0500000f


	//   ....[236]....
        /*0498*/ 	.word	0x0500000f


	//   ....[237]....
        /*049c*/ 	.word	0x0500000f


	//   ....[238]....
        /*04a0*/ 	.word	0x0500000f


	//   ....[239]....
        /*04a4*/ 	.word	0x0500000f


	//   ....[240]....
        /*04a8*/ 	.word	0x0500000f


	//   ....[241]....
        /*04ac*/ 	.word	0x0500000f


	//   ....[242]....
        /*04b0*/ 	.word	0x0500000f


	//   ....[243]....
        /*04b4*/ 	.word	0x0500000f


	//   ....[244]....
        /*04b8*/ 	.word	0x0500000f


	//   ....[245]....
        /*04bc*/ 	.word	0x0500000f


	//   ....[246]....
        /*04c0*/ 	.word	0x0500000f


	//   ....[247]....
        /*04c4*/ 	.word	0x0500000f


	//   ....[248]....
        /*04c8*/ 	.word	0x0500000f


	//   ....[249]....
        /*04cc*/ 	.word	0x0500000f


	//   ....[250]....
        /*04d0*/ 	.word	0x0500000f


	//   ....[251]....
        /*04d4*/ 	.word	0x0500000f


	//   ....[252]....
        /*04d8*/ 	.word	0x0500000f


	//   ....[253]....
        /*04dc*/ 	.word	0x0500000f


	//   ....[254]....
        /*04e0*/ 	.word	0x0500000f


	//   ....[255]....
        /*04e4*/ 	.word	0x0500000f


	//   ....[0]....
        /*04e8*/ 	.word	0x0500000f


	//   ....[1]....
        /*04ec*/ 	.word	0x0500000f


	//   ....[2]....
        /*04f0*/ 	.word	0x0500000f


	//   ....[3]....
        /*04f4*/ 	.word	0x0500000f


	//   ....[4]....
        /*04f8*/ 	.word	0x0500000f


	//   ....[5]....
        /*04fc*/ 	.word	0x0500000f


	//   ....[6]....
        /*0500*/ 	.word	0x0500000f


	//   ....[7]....
        /*0504*/ 	.word	0x0500000f


	//   ....[8]....
        /*0508*/ 	.word	0x0500000f


	//   ....[9]....
        /*050c*/ 	.word	0x0500000f


	//   ....[10]....
        /*0510*/ 	.word	0x0500000f


	//   ....[11]....
        /*0514*/ 	.word	0x0500000f


	//   ....[12]....
        /*0518*/ 	.word	0x0500000f


	//   ....[13]....
        /*051c*/ 	.word	0x0500000f


	//   ....[14]....
        /*0520*/ 	.word	0x0500000f


	//   ....[15]....
        /*0524*/ 	.word	0x0500000f


	//   ....[16]....
        /*0528*/ 	.word	0x0500000f


	//   ....[17]....
        /*052c*/ 	.word	0x0500000f


	//   ....[18]....
        /*0530*/ 	.word	0x0500000f


	//   ....[19]....
        /*0534*/ 	.word	0x0500000f


	//----- nvinfo : EIATTR_COOP_GROUP_INSTR_OFFSETS
	.align		4
.L_512:
        /*0538*/ 	.byte	0x04, 0x28
        /*053a*/ 	.short	(.L_514 - .L_513)


	//   ....[0]....
.L_513:
        /*053c*/ 	.word	0x00000080


	//   ....[1]....
        /*0540*/ 	.word	0x00000090


	//   ....[2]....
        /*0544*/ 	.word	0x000002d0


	//   ....[3]....
        /*0548*/ 	.word	0x00000430


	//   ....[4]....
        /*054c*/ 	.word	0x00000550


	//   ....[5]....
        /*0550*/ 	.word	0x000006b0


	//   ....[6]....
        /*0554*/ 	.word	0x00001620


	//   ....[7]....
        /*0558*/ 	.word	0x00002280


	//   ....[8]....
        /*055c*/ 	.word	0x00002770


	//   ....[9]....
        /*0560*/ 	.word	0x00002ec0


	//   ....[10]....
        /*0564*/ 	.word	0x00002f20


	//   ....[11]....
        /*0568*/ 	.word	0x00003920


	//   ....[12]....
        /*056c*/ 	.word	0x000039a0


	//   ....[13]....
        /*0570*/ 	.word	0x00004f40


	//   ....[14]....
        /*0574*/ 	.word	0x000051b0


	//   ....[15]....
        /*0578*/ 	.word	0x00005cc0


	//   ....[16]....
        /*057c*/ 	.word	0x00005e00


	//   ....[17]....
        /*0580*/ 	.word	0x00006600


	//   ....[18]....
        /*0584*/ 	.word	0x00006670


	//   ....[19]....
        /*0588*/ 	.word	0x000089e0


	//   ....[20]....
        /*058c*/ 	.word	0x00008a70


	//   ....[21]....
        /*0590*/ 	.word	0x00009060


	//   ....[22]....
        /*0594*/ 	.word	0x000091b0


	//   ....[23]....
        /*0598*/ 	.word	0x0000a960


	//   ....[24]....
        /*059c*/ 	.word	0x0000a990


	//   ....[25]....
        /*05a0*/ 	.word	0x0000aa00


	//   ....[26]....
        /*05a4*/ 	.word	0x0000aa20


	//   ....[27]....
        /*05a8*/ 	.word	0x0000c480


	//   ....[28]....
        /*05ac*/ 	.word	0x0000c4b0


	//   ....[29]....
        /*05b0*/ 	.word	0x0000c4e0


	//   ....[30]....
        /*05b4*/ 	.word	0x0000c510


	//   ....[31]....
        /*05b8*/ 	.word	0x0000c540


	//   ....[32]....
        /*05bc*/ 	.word	0x0000c570


	//   ....[33]....
        /*05c0*/ 	.word	0x0000c5a0


	//   ....[34]....
        /*05c4*/ 	.word	0x0000c5d0


	//   ....[35]....
        /*05c8*/ 	.word	0x0000c600


	//   ....[36]....
        /*05cc*/ 	.word	0x0000c630


	//   ....[37]....
        /*05d0*/ 	.word	0x0000c660


	//   ....[38]....
        /*05d4*/ 	.word	0x0000c690


	//   ....[39]....
        /*05d8*/ 	.word	0x0000c6c0


	//   ....[40]....
        /*05dc*/ 	.word	0x0000c6f0


	//   ....[41]....
        /*05e0*/ 	.word	0x0000c720


	//   ....[42]....
        /*05e4*/ 	.word	0x0000c750


	//   ....[43]....
        /*05e8*/ 	.word	0x0000c780


	//   ....[44]....
        /*05ec*/ 	.word	0x0000c7b0


	//   ....[45]....
        /*05f0*/ 	.word	0x0000c7e0


	//   ....[46]....
        /*05f4*/ 	.word	0x0000c810


	//   ....[47]....
        /*05f8*/ 	.word	0x0000c840


	//   ....[48]....
        /*05fc*/ 	.word	0x0000c880


	//   ....[49]....
        /*0600*/ 	.word	0x0000c8b0


	//   ....[50]....
        /*0604*/ 	.word	0x0000c8e0


	//   ....[51]....
        /*0608*/ 	.word	0x0000c910


	//   ....[52]....
        /*060c*/ 	.word	0x0000c940


	//   ....[53]....
        /*0610*/ 	.word	0x0000c970


	//   ....[54]....
        /*0614*/ 	.word	0x0000c9a0


	//   ....[55]....
        /*0618*/ 	.word	0x0000c9d0


	//   ....[56]....
        /*061c*/ 	.word	0x0000ca00


	//   ....[57]....
        /*0620*/ 	.word	0x0000ca30


	//   ....[58]....
        /*0624*/ 	.word	0x0000ca70


	//   ....[59]....
        /*0628*/ 	.word	0x0000caa0


	//   ....[60]....
        /*062c*/ 	.word	0x0000cae0


	//   ....[61]....
        /*0630*/ 	.word	0x0000cb10


	//   ....[62]....
        /*0634*/ 	.word	0x0000cb40


	//   ....[63]....
        /*0638*/ 	.word	0x0000cb70


	//   ....[64]....
        /*063c*/ 	.word	0x0000cba0


	//   ....[65]....
        /*0640*/ 	.word	0x0000cbd0


	//   ....[66]....
        /*0644*/ 	.word	0x0000cc10


	//   ....[67]....
        /*0648*/ 	.word	0x0000cc40


	//   ....[68]....
        /*064c*/ 	.word	0x0000cc80


	//   ....[69]....
        /*0650*/ 	.word	0x0000ccb0


	//   ....[70]....
        /*0654*/ 	.word	0x0000cce0


	//   ....[71]....
        /*0658*/ 	.word	0x0000cd20


	//   ....[72]....
        /*065c*/ 	.word	0x0000cd30


	//   ....[73]....
        /*0660*/ 	.word	0x0000cd40


	//   ....[74]....
        /*0664*/ 	.word	0x0000cd50


	//   ....[75]....
        /*0668*/ 	.word	0x0000cd60


	//   ....[76]....
        /*066c*/ 	.word	0x0000cd70


	//   ....[77]....
        /*0670*/ 	.word	0x0000cd80


	//   ....[78]....
        /*0674*/ 	.word	0x0000cd90


	//   ....[79]....
        /*0678*/ 	.word	0x0000cda0


	//   ....[80]....
        /*067c*/ 	.word	0x0000cdb0


	//   ....[81]....
        /*0680*/ 	.word	0x0000cdc0


	//   ....[82]....
        /*0684*/ 	.word	0x0000cdd0


	//   ....[83]....
        /*0688*/ 	.word	0x0000cde0


	//   ....[84]....
        /*068c*/ 	.word	0x0000cdf0


	//   ....[85]....
        /*0690*/ 	.word	0x0000ce00


	//   ....[86]....
        /*0694*/ 	.word	0x0000ce10


	//   ....[87]....
        /*0698*/ 	.word	0x0000ce20


	//   ....[88]....
        /*069c*/ 	.word	0x0000ce30


	//   ....[89]....
        /*06a0*/ 	.word	0x0000ce40


	//   ....[90]....
        /*06a4*/ 	.word	0x0000ce50


	//   ....[91]....
        /*06a8*/ 	.word	0x0000d250


	//   ....[92]....
        /*06ac*/ 	.word	0x0000d280


	//   ....[93]....
        /*06b0*/ 	.word	0x0000d2b0


	//   ....[94]....
        /*06b4*/ 	.word	0x0000d350


	//   ....[95]....
        /*06b8*/ 	.word	0x0000d850


	//   ....[96]....
        /*06bc*/ 	.word	0x0000d880


	//   ....[97]....
        /*06c0*/ 	.word	0x0000d9d0


	//   ....[98]....
        /*06c4*/ 	.word	0x0000d9f0


	//   ....[99]....
        /*06c8*/ 	.word	0x0000db30


	//   ....[100]....
        /*06cc*/ 	.word	0x0000db50


	//   ....[101]....
        /*06d0*/ 	.word	0x0000dca0


	//   ....[102]....
        /*06d4*/ 	.word	0x0000dcc0


	//   ....[103]....
        /*06d8*/ 	.word	0x0000e3e0


	//   ....[104]....
        /*06dc*/ 	.word	0x0000e400


	//   ....[105]....
        /*06e0*/ 	.word	0x0000e540


	//   ....[106]....
        /*06e4*/ 	.word	0x0000e560


	//   ....[107]....
        /*06e8*/ 	.word	0x0000e6a0


	//   ....[108]....
        /*06ec*/ 	.word	0x0000e6c0


	//   ....[109]....
        /*06f0*/ 	.word	0x0000e810


	//   ....[110]....
        /*06f4*/ 	.word	0x0000e830


	//   ....[111]....
        /*06f8*/ 	.word	0x0000ea40


	//   ....[112]....
        /*06fc*/ 	.word	0x00010000


	//   ....[113]....
        /*0700*/ 	.word	0x00010040


	//   ....[114]....
        /*0704*/ 	.word	0x00010140


	//   ....[115]....
        /*0708*/ 	.word	0x00010150


	//   ....[116]....
        /*070c*/ 	.word	0x000101c0


	//   ....[117]....
        /*0710*/ 	.word	0x000101d0


	//   ....[118]....
        /*0714*/ 	.word	0x00010240


	//   ....[119]....
        /*0718*/ 	.word	0x00010250


	//   ....[120]....
        /*071c*/ 	.word	0x000102c0


	//   ....[121]....
        /*0720*/ 	.word	0x000102d0


	//   ....[122]....
        /*0724*/ 	.word	0x00010340


	//   ....[123]....
        /*0728*/ 	.word	0x00010350


	//   ....[124]....
        /*072c*/ 	.word	0x000103c0


	//   ....[125]....
        /*0730*/ 	.word	0x000103d0


	//   ....[126]....
        /*0734*/ 	.word	0x000103e0


	//   ....[127]....
        /*0738*/ 	.word	0x00010460


	//   ....[128]....
        /*073c*/ 	.word	0x000107e0


	//   ....[129]....
        /*0740*/ 	.word	0x00010810


	//   ....[130]....
        /*0744*/ 	.word	0x00010840


	//   ....[131]....
        /*0748*/ 	.word	0x00010910


	//   ....[132]....
        /*074c*/ 	.word	0x00010920


	//   ....[133]....
        /*0750*/ 	.word	0x000109a0


	//   ....[134]....
        /*0754*/ 	.word	0x000109e0


	//   ....[135]....
        /*0758*/ 	.word	0x00010a20


	//   ....[136]....
        /*075c*/ 	.word	0x00010a70


	//   ....[137]....
        /*0760*/ 	.word	0x00010aa0


	//   ....[138]....
        /*0764*/ 	.word	0x00010ae0


	//   ....[139]....
        /*0768*/ 	.word	0x00010b20


	//   ....[140]....
        /*076c*/ 	.word	0x00010b70


	//   ....[141]....
        /*0770*/ 	.word	0x00010ba0


	//   ....[142]....
        /*0774*/ 	.word	0x00010bf0


	//   ....[143]....
        /*0778*/ 	.word	0x00010c20


	//   ....[144]....
        /*077c*/ 	.word	0x00011280


	//   ....[145]....
        /*0780*/ 	.word	0x000112a0


	//   ....[146]....
        /*0784*/ 	.word	0x000112c0


	//   ....[147]....
        /*0788*/ 	.word	0x00011320


	//   ....[148]....
        /*078c*/ 	.word	0x00011390


	//   ....[149]....
        /*0790*/ 	.word	0x000113b0


	//   ....[150]....
        /*0794*/ 	.word	0x00011430


	//   ....[151]....
        /*0798*/ 	.word	0x00011450


	//   ....[152]....
        /*079c*/ 	.word	0x000114d0


	//   ....[153]....
        /*07a0*/ 	.word	0x000114f0


	//   ....[154]....
        /*07a4*/ 	.word	0x00011570


	//   ....[155]....
        /*07a8*/ 	.word	0x00011590


	//   ....[156]....
        /*07ac*/ 	.word	0x00011610


	//   ....[157]....
        /*07b0*/ 	.word	0x00011640


	//   ....[158]....
        /*07b4*/ 	.word	0x00011680


	//   ....[159]....
        /*07b8*/ 	.word	0x000116d0


	//   ....[160]....
        /*07bc*/ 	.word	0x00011da0


	//   ....[161]....
        /*07c0*/ 	.word	0x00011dc0


	//   ....[162]....
        /*07c4*/ 	.word	0x00011e20


	//   ....[163]....
        /*07c8*/ 	.word	0x00011e30


	//   ....[164]....
        /*07cc*/ 	.word	0x00011e80


	//   ....[165]....
        /*07d0*/ 	.word	0x00011e90


	//   ....[166]....
        /*07d4*/ 	.word	0x00011ee0


	//   ....[167]....
        /*07d8*/ 	.word	0x00011ef0


	//   ....[168]....
        /*07dc*/ 	.word	0x00011f40


	//   ....[169]....
        /*07e0*/ 	.word	0x00011f50


	//   ....[170]....
        /*07e4*/ 	.word	0x00011fa0


	//   ....[171]....
        /*07e8*/ 	.word	0x00011fb0


	//   ....[172]....
        /*07ec*/ 	.word	0x00012000


	//   ....[173]....
        /*07f0*/ 	.word	0x00012010


	//   ....[174]....
        /*07f4*/ 	.word	0x00012020


	//   ....[175]....
        /*07f8*/ 	.word	0x00012070


	//   ....[176]....
        /*07fc*/ 	.word	0x00012380


	//   ....[177]....
        /*0800*/ 	.word	0x00012390


	//   ....[178]....
        /*0804*/ 	.word	0x000123b0


	//   ....[179]....
        /*0808*/ 	.word	0x000123f0


	//   ....[180]....
        /*080c*/ 	.word	0x00012410


	//   ....[181]....
        /*0810*/ 	.word	0x00012450


	//   ....[182]....
        /*0814*/ 	.word	0x00012470


	//   ....[183]....
        /*0818*/ 	.word	0x000124b0


	//   ....[184]....
        /*081c*/ 	.word	0x000124d0


	//   ....[185]....
        /*0820*/ 	.word	0x00012510


	//   ....[186]....
        /*0824*/ 	.word	0x00012530


	//   ....[187]....
        /*0828*/ 	.word	0x00012570


	//   ....[188]....
        /*082c*/ 	.word	0x00012590


	//   ....[189]....
        /*0830*/ 	.word	0x000125d0


	//   ....[190]....
        /*0834*/ 	.word	0x000125f0


	//   ....[191]....
        /*0838*/ 	.word	0x00012600


	//   ....[192]....
        /*083c*/ 	.word	0x00013ef0


	//   ....[193]....
        /*0840*/ 	.word	0x00014090


	//   ....[194]....
        /*0844*/ 	.word	0x000146d0


	//   ....[195]....
        /*0848*/ 	.word	0x000147b0


	//   ....[196]....
        /*084c*/ 	.word	0x000148a0


	//   ....[197]....
        /*0850*/ 	.word	0x00014910


	//   ....[198]....
        /*0854*/ 	.word	0x000149f0


	//   ....[199]....
        /*0858*/ 	.word	0x00014a50


	//   ....[200]....
        /*085c*/ 	.word	0x00014b30


	//   ....[201]....
        /*0860*/ 	.word	0x00014b90


	//   ....[202]....
        /*0864*/ 	.word	0x00014c70


	//   ....[203]....
        /*0868*/ 	.word	0x00014cd0


	//   ....[204]....
        /*086c*/ 	.word	0x00014db0


	//   ....[205]....
        /*0870*/ 	.word	0x00014e10


	//   ....[206]....
        /*0874*/ 	.word	0x00014ef0


	//   ....[207]....
        /*0878*/ 	.word	0x00014f50


	//   ....[208]....
        /*087c*/ 	.word	0x00015030


	//   ....[209]....
        /*0880*/ 	.word	0x00015090


	//   ....[210]....
        /*0884*/ 	.word	0x00015170


	//   ....[211]....
        /*0888*/ 	.word	0x00015320


	//   ....[212]....
        /*088c*/ 	.word	0x000153d0


	//   ....[213]....
        /*0890*/ 	.word	0x000154e0


	//   ....[214]....
        /*0894*/ 	.word	0x00015530


	//   ....[215]....
        /*0898*/ 	.word	0x00015620


	//   ....[216]....
        /*089c*/ 	.word	0x00015670


	//   ....[217]....
        /*08a0*/ 	.word	0x00015760


	//   ....[218]....
        /*08a4*/ 	.word	0x000157b0


	//   ....[219]....
        /*08a8*/ 	.word	0x00015830


	//   ....[220]....
        /*08ac*/ 	.word	0x00015900


	//   ....[221]....
        /*08b0*/ 	.word	0x00015980


	//   ....[222]....
        /*08b4*/ 	.word	0x00015a30


	//   ....[223]....
        /*08b8*/ 	.word	0x00015ab0


	//   ....[224]....
        /*08bc*/ 	.word	0x00015b60


	//   ....[225]....
        /*08c0*/ 	.word	0x00015be0


	//   ....[226]....
        /*08c4*/ 	.word	0x00015c90


	//   ....[227]....
        /*08c8*/ 	.word	0x00015d20


	//   ....[228]....
        /*08cc*/ 	.word	0x00015da0


	//   ....[229]....
        /*08d0*/ 	.word	0x00015e20


	//   ....[230]....
        /*08d4*/ 	.word	0x00015ed0


	//   ....[231]....
        /*08d8*/ 	.word	0x00015f40


	//   ....[232]....
        /*08dc*/ 	.word	0x00016020


	//   ....[233]....
        /*08e0*/ 	.word	0x00016090


	//   ....[234]....
        /*08e4*/ 	.word	0x00016170


	//   ....[235]....
        /*08e8*/ 	.word	0x000161e0


	//   ....[236]....
        /*08ec*/ 	.word	0x000162c0


	//   ....[237]....
        /*08f0*/ 	.word	0x00016330


	//   ....[238]....
        /*08f4*/ 	.word	0x00016410


	//   ....[239]....
        /*08f8*/ 	.word	0x00016480


	//   ....[240]....
        /*08fc*/ 	.word	0x00016560


	//   ....[241]....
        /*0900*/ 	.word	0x000165d0


	//   ....[242]....
        /*0904*/ 	.word	0x00016690


	//   ....[243]....
        /*0908*/ 	.word	0x000167c0


	//   ....[244]....
        /*090c*/ 	.word	0x00016860


	//   ....[245]....
        /*0910*/ 	.word	0x000168c0


	//   ....[246]....
        /*0914*/ 	.word	0x00016980


	//   ....[247]....
        /*0918*/ 	.word	0x000169e0


	//   ....[248]....
        /*091c*/ 	.word	0x00016aa0


	//   ....[249]....
        /*0920*/ 	.word	0x00016b00


	//   ....[250]....
        /*0924*/ 	.word	0x00016bc0


	//   ....[251]....
        /*0928*/ 	.word	0x00016c20


	//   ....[252]....
        /*092c*/ 	.word	0x00016ce0


	//   ....[253]....
        /*0930*/ 	.word	0x00016d40


	//   ....[254]....
        /*0934*/ 	.word	0x00016e00


	//   ....[255]....
        /*0938*/ 	.word	0x00016e60


	//   ....[0]....
        /*093c*/ 	.word	0x00016f20


	//   ....[1]....
        /*0940*/ 	.word	0x00016f80


	//   ....[2]....
        /*0944*/ 	.word	0x00017040


	//   ....[3]....
        /*0948*/ 	.word	0x00017130


	//   ....[4]....
        /*094c*/ 	.word	0x000171c0


	//   ....[5]....
        /*0950*/ 	.word	0x00017220


	//   ....[6]....
        /*0954*/ 	.word	0x000172d0


	//   ....[7]....
        /*0958*/ 	.word	0x00017330


	//   ....[8]....
        /*095c*/ 	.word	0x000173e0


	//   ....[9]....
        /*0960*/ 	.word	0x00017440


	//   ....[10]....
        /*0964*/ 	.word	0x000174f0


	//   ....[11]....
        /*0968*/ 	.word	0x00017550


	//   ....[12]....
        /*096c*/ 	.word	0x00017600


	//   ....[13]....
        /*0970*/ 	.word	0x00017660


	//   ....[14]....
        /*0974*/ 	.word	0x00017710


	//   ....[15]....
        /*0978*/ 	.word	0x00017770


	//   ....[16]....
        /*097c*/ 	.word	0x00017820


	//   ....[17]....
        /*0980*/ 	.word	0x00017880


	//   ....[18]....
        /*0984*/ 	.word	0x00017930


	//   ....[19]....
        /*0988*/ 	.word	0x00017b80


	//----- nvinfo : EIATTR_REG_RECONFIG
	.align		4
.L_514:
        /*098c*/ 	.byte	0x01, 0x54
	.zero		2


	//----- nvinfo : EIATTR_SYSCALL_OFFSETS
	.align		4
        /*0990*/ 	.byte	0x04, 0x46
        /*0992*/ 	.short	(.L_516 - .L_515)


	//   ....[0]....
.L_515:
        /*0994*/ 	.word	0x00001800


	//   ....[1]....
        /*0998*/ 	.word	0x0000f630


	//   ....[2]....
        /*099c*/ 	.word	0x0000f7a0


	//   ....[3]....
        /*09a0*/ 	.word	0x0000f8f0


	//   ....[4]....
        /*09a4*/ 	.word	0x0000fa30


	//   ....[5]....
        /*09a8*/ 	.word	0x00010ef0


	//----- nvinfo : EIATTR_MBARRIER_INSTR_OFFSETS
	.align		4
.L_516:
        /*09ac*/ 	.byte	0x04, 0x39
        /*09ae*/ 	.short	(.L_518 - .L_517)


	//   ....[0]....
.L_517:
        /*09b0*/ 	.word	0x00000180
        /*09b4*/ 	.word	0x000000ff
        /*09b8*/ 	.word	0x00038800
        /*09bc*/ 	.short	0x0100
        /*09be*/ 	.byte	0x08
	.zero		1


	//   ....[1]....
        /*09c0*/ 	.word	0x00000190
        /*09c4*/ 	.word	0x000000ff
        /*09c8*/ 	.word	0x00038820
        /*09cc*/ 	.short	0x0100
        /*09ce*/ 	.byte	0x08
	.zero		1


	//   ....[2]....
        /*09d0*/ 	.word	0x00000280
        /*09d4*/ 	.word	0x000000ff
        /*09d8*/ 	.word	0x00038830
        /*09dc*/ 	.short	0x0100
        /*09de*/ 	.byte	0x08
	.zero		1


	//   ....[3]....
        /*09e0*/ 	.word	0x00000290
        /*09e4*/ 	.word	0x000000ff
        /*09e8*/ 	.word	0x00038840
        /*09ec*/ 	.short	0x0100
        /*09ee*/ 	.byte	0x08
	.zero		1


	//   ....[4]....
        /*09f0*/ 	.word	0x000002a0
        /*09f4*/ 	.word	0x000000ff
        /*09f8*/ 	.word	0x00038838
        /*09fc*/ 	.short	0x0100
        /*09fe*/ 	.byte	0x08
	.zero		1


	//   ....[5]....
        /*0a00*/ 	.word	0x000002b0
        /*0a04*/ 	.word	0x000000ff
        /*0a08*/ 	.word	0x00038848
        /*0a0c*/ 	.short	0x0100
        /*0a0e*/ 	.byte	0x08
	.zero		1


	//   ....[6]....
        /*0a10*/ 	.word	0x000003e0
        /*0a14*/ 	.word	0x000000ff
        /*0a18*/ 	.word	0x00038850
        /*0a1c*/ 	.short	0x0100
        /*0a1e*/ 	.byte	0x08
	.zero		1


	//   ....[7]....
        /*0a20*/ 	.word	0x000003f0
        /*0a24*/ 	.word	0x000000ff
        /*0a28*/ 	.word	0x00038860
        /*0a2c*/ 	.short	0x0100
        /*0a2e*/ 	.byte	0x08
	.zero		1


	//   ....[8]....
        /*0a30*/ 	.word	0x00000400
        /*0a34*/ 	.word	0x000000ff
        /*0a38*/ 	.word	0x00038858
        /*0a3c*/ 	.short	0x0100
        /*0a3e*/ 	.byte	0x08
	.zero		1


	//   ....[9]....
        /*0a40*/ 	.word	0x00000410
        /*0a44*/ 	.word	0x000000ff
        /*0a48*/ 	.word	0x00038868
        /*0a4c*/ 	.short	0x0100
        /*0a4e*/ 	.byte	0x08
	.zero		1


	//   ....[10]....
        /*0a50*/ 	.word	0x00000500
        /*0a54*/ 	.word	0x000000ff
        /*0a58*/ 	.word	0x00038870
        /*0a5c*/ 	.short	0x0100
        /*0a5e*/ 	.byte	0x06
	.zero		1


	//   ....[11]....
        /*0a60*/ 	.word	0x00000510
        /*0a64*/ 	.word	0x000000ff
        /*0a68*/ 	.word	0x00038880
        /*0a6c*/ 	.short	0x0100
        /*0a6e*/ 	.byte	0x06
	.zero		1


	//   ....[12]....
        /*0a70*/ 	.word	0x00000520
        /*0a74*/ 	.word	0x000000ff
        /*0a78*/ 	.word	0x00038878
        /*0a7c*/ 	.short	0x0100
        /*0a7e*/ 	.byte	0x06
	.zero		1


	//   ....[13]....
        /*0a80*/ 	.word	0x00000530
        /*0a84*/ 	.word	0x000000ff
        /*0a88*/ 	.word	0x00038888
        /*0a8c*/ 	.short	0x0100
        /*0a8e*/ 	.byte	0x06
	.zero		1


	//   ....[14]....
        /*0a90*/ 	.word	0x00000660
        /*0a94*/ 	.word	0x000000ff
        /*0a98*/ 	.word	0x00038890
        /*0a9c*/ 	.short	0x0100
        /*0a9e*/ 	.byte	0x08
	.zero		1


	//   ....[15]....
        /*0aa0*/ 	.word	0x00000670
        /*0aa4*/ 	.word	0x000000ff
        /*0aa8*/ 	.word	0x000388a0
        /*0aac*/ 	.short	0x0100
        /*0aae*/ 	.byte	0x08
	.zero		1


	//   ....[16]....
        /*0ab0*/ 	.word	0x00000680
        /*0ab4*/ 	.word	0x000000ff
        /*0ab8*/ 	.word	0x00038898
        /*0abc*/ 	.short	0x0100
        /*0abe*/ 	.byte	0x08
	.zero		1


	//   ....[17]....
        /*0ac0*/ 	.word	0x00000690
        /*0ac4*/ 	.word	0x000000ff
        /*0ac8*/ 	.word	0x000388a8
        /*0acc*/ 	.short	0x0100
        /*0ace*/ 	.byte	0x08
	.zero		1


	//   ....[18]....
        /*0ad0*/ 	.word	0x000007e0
        /*0ad4*/ 	.word	0x000000ff
        /*0ad8*/ 	.word	0x000388b0
        /*0adc*/ 	.short	0x0100
        /*0ade*/ 	.byte	0x08
	.zero		1


	//   ....[19]....
        /*0ae0*/ 	.word	0x000007f0
        /*0ae4*/ 	.word	0x000000ff
        /*0ae8*/ 	.word	0x000388c0
        /*0aec*/ 	.short	0x0100
        /*0aee*/ 	.byte	0x08
	.zero		1


	//   ....[20]....
        /*0af0*/ 	.word	0x00000800
        /*0af4*/ 	.word	0x000000ff
        /*0af8*/ 	.word	0x000388b8
        /*0afc*/ 	.short	0x0100
        /*0afe*/ 	.byte	0x08
	.zero		1


	//   ....[21]....
        /*0b00*/ 	.word	0x00000810
        /*0b04*/ 	.word	0x000000ff
        /*0b08*/ 	.word	0x000388c8
        /*0b0c*/ 	.short	0x0100
        /*0b0e*/ 	.byte	0x08
	.zero		1


	//   ....[22]....
        /*0b10*/ 	.word	0x00001b40
        /*0b14*/ 	.word	0x000000ff
        /*0b18*/ 	.word	0x00038800
        /*0b1c*/ 	.short	0x010a
        /*0b1e*/ 	.byte	0x2f
	.zero		1


	//   ....[23]....
        /*0b20*/ 	.word	0x00001c30
        /*0b24*/ 	.word	0x000000ff
        /*0b28*/ 	.word	0x00038830
        /*0b2c*/ 	.short	0x010a
        /*0b2e*/ 	.byte	0x34
	.zero		1


	//   ....[24]....
        /*0b30*/ 	.word	0x00001c70
        /*0b34*/ 	.word	0x000000ff
        /*0b38*/ 	.word	0x00038830
        /*0b3c*/ 	.short	0x010a
        /*0b3e*/ 	.byte	0x34
	.zero		1


	//   ....[25]....
        /*0b40*/ 	.word	0x00002930
        /*0b44*/ 	.word	0x000000ff
        /*0b48*/ 	.word	0x00000000
        /*0b4c*/ 	.short	0x0101
        /*0b4e*/ 	.byte	0x06
	.zero		1


	//   ....[26]....
        /*0b50*/ 	.word	0x00004560
        /*0b54*/ 	.word	0x000000ff
        /*0b58*/ 	.word	0x00038850
        /*0b5c*/ 	.short	0x010a
        /*0b5e*/ 	.byte	0x34
	.zero		1


	//   ....[27]....
        /*0b60*/ 	.word	0x000045a0
        /*0b64*/ 	.word	0x000000ff
        /*0b68*/ 	.word	0x00038850
        /*0b6c*/ 	.short	0x010a
        /*0b6e*/ 	.byte	0x34
	.zero		1


	//   ....[28]....
        /*0b70*/ 	.word	0x00004860
        /*0b74*/ 	.word	0x000000ff
        /*0b78*/ 	.word	0x00000000
        /*0b7c*/ 	.short	0x0101
        /*0b7e*/ 	.byte	0x34
	.zero		1


	//   ....[29]....
        /*0b80*/ 	.word	0x00004a20
        /*0b84*/ 	.word	0x000000ff
        /*0b88*/ 	.word	0x00038830
        /*0b8c*/ 	.short	0x010a
        /*0b8e*/ 	.byte	0x34
	.zero		1


	//   ....[30]....
        /*0b90*/ 	.word	0x00004a70
        /*0b94*/ 	.word	0x000000ff
        /*0b98*/ 	.word	0x00038830
        /*0b9c*/ 	.short	0x010a
        /*0b9e*/ 	.byte	0x34
	.zero		1


	//   ....[31]....
        /*0ba0*/ 	.word	0x00005490
        /*0ba4*/ 	.word	0x000000ff
        /*0ba8*/ 	.word	0x00000000
        /*0bac*/ 	.short	0x0101
        /*0bae*/ 	.byte	0x06
	.zero		1


	//   ....[32]....
        /*0bb0*/ 	.word	0x00007a80
        /*0bb4*/ 	.word	0x000000ff
        /*0bb8*/ 	.word	0x00038850
        /*0bbc*/ 	.short	0x010a
        /*0bbe*/ 	.byte	0x34
	.zero		1


	//   ....[33]....
        /*0bc0*/ 	.word	0x00007ae0
        /*0bc4*/ 	.word	0x000000ff
        /*0bc8*/ 	.word	0x00038850
        /*0bcc*/ 	.short	0x010a
        /*0bce*/ 	.byte	0x34
	.zero		1


	//   ....[34]....
        /*0bd0*/ 	.word	0x00007d20
        /*0bd4*/ 	.word	0x000000ff
        /*0bd8*/ 	.word	0x00000000
        /*0bdc*/ 	.short	0x0101
        /*0bde*/ 	.byte	0x34
	.zero		1


	//   ....[35]....
        /*0be0*/ 	.word	0x00007e60
        /*0be4*/ 	.word	0x000000ff
        /*0be8*/ 	.word	0x00038830
        /*0bec*/ 	.short	0x010a
        /*0bee*/ 	.byte	0x2e
	.zero		1


	//   ....[36]....
        /*0bf0*/ 	.word	0x00007ea0
        /*0bf4*/ 	.word	0x000000ff
        /*0bf8*/ 	.word	0x00038830
        /*0bfc*/ 	.short	0x010a
        /*0bfe*/ 	.byte	0x2e
	.zero		1


	//   ....[37]....
        /*0c00*/ 	.word	0x00008660
        /*0c04*/ 	.word	0x000000ff
        /*0c08*/ 	.word	0x00000000
        /*0c0c*/ 	.short	0x0101
        /*0c0e*/ 	.byte	0x06
	.zero		1


	//   ....[38]....
        /*0c10*/ 	.word	0x0000a520
        /*0c14*/ 	.word	0x000000ff
        /*0c18*/ 	.word	0x00038850
        /*0c1c*/ 	.short	0x010a
        /*0c1e*/ 	.byte	0x2e
	.zero		1


	//   ....[39]....
        /*0c20*/ 	.word	0x0000a570
        /*0c24*/ 	.word	0x000000ff
        /*0c28*/ 	.word	0x00038850
        /*0c2c*/ 	.short	0x010a
        /*0c2e*/ 	.byte	0x2e
	.zero		1


	//   ....[40]....
        /*0c30*/ 	.word	0x0000a7a0
        /*0c34*/ 	.word	0x000000ff
        /*0c38*/ 	.word	0x00000000
        /*0c3c*/ 	.short	0x0101
        /*0c3e*/ 	.byte	0x2e
	.zero		1


	//   ....[41]....
        /*0c40*/ 	.word	0x0000d860
        /*0c44*/ 	.word	0x000000ff
        /*0c48*/ 	.word	0x00000000
        /*0c4c*/ 	.short	0x0101
        /*0c4e*/ 	.byte	0x05
	.zero		1


	//   ....[42]....
        /*0c50*/ 	.word	0x0000fe10
        /*0c54*/ 	.word	0x00000006
        /*0c58*/ 	.word	0x00038880
        /*0c5c*/ 	.short	0x010a
        /*0c5e*/ 	.byte	0x3f
	.zero		1


	//   ....[43]....
        /*0c60*/ 	.word	0x00010570
        /*0c64*/ 	.word	0x00000006
        /*0c68*/ 	.word	0x00038870
        /*0c6c*/ 	.short	0x0107
        /*0c6e*/ 	.byte	0x3f
	.zero		1


	//   ....[44]....
        /*0c70*/ 	.word	0x00010630
        /*0c74*/ 	.word	0x00000006
        /*0c78*/ 	.word	0x00038870
        /*0c7c*/ 	.short	0x0101
        /*0c7e*/ 	.byte	0x3f
	.zero		1


	//   ....[45]....
        /*0c80*/ 	.word	0x00010660
        /*0c84*/ 	.word	0x00000006
        /*0c88*/ 	.word	0x00038840
        /*0c8c*/ 	.short	0x010a
        /*0c8e*/ 	.byte	0x3f
	.zero		1


	//   ....[46]....
        /*0c90*/ 	.word	0x00010cd0
        /*0c94*/ 	.word	0x00000006
        /*0c98*/ 	.word	0x00038830
        /*0c9c*/ 	.short	0x0107
        /*0c9e*/ 	.byte	0x3f
	.zero		1


	//   ....[47]....
        /*0ca0*/ 	.word	0x00010da0
        /*0ca4*/ 	.word	0x00000006
        /*0ca8*/ 	.word	0x00038830
        /*0cac*/ 	.short	0x0101
        /*0cae*/ 	.byte	0x3f
	.zero		1


	//   ....[48]....
        /*0cb0*/ 	.word	0x000117a0
        /*0cb4*/ 	.word	0x00000012
        /*0cb8*/ 	.word	0x00038800
        /*0cbc*/ 	.short	0x0107
        /*0cbe*/ 	.byte	0x3f
	.zero		1


	//   ....[49]....
        /*0cc0*/ 	.word	0x00011890
        /*0cc4*/ 	.word	0x00000012
        /*0cc8*/ 	.word	0x00038800
        /*0ccc*/ 	.short	0x0101
        /*0cce*/ 	.byte	0x3f
	.zero		1


	//   ....[50]....
        /*0cd0*/ 	.word	0x000118b0
        /*0cd4*/ 	.word	0x00000012
        /*0cd8*/ 	.word	0x00038820
        /*0cdc*/ 	.short	0x010a
        /*0cde*/ 	.byte	0x3f
	.zero		1


	//   ....[51]....
        /*0ce0*/ 	.word	0x00011c10
        /*0ce4*/ 	.word	0x00000000
        /*0ce8*/ 	.word	0x00038880
        /*0cec*/ 	.short	0x010a
        /*0cee*/ 	.byte	0x3f
	.zero		1


	//   ....[52]....
        /*0cf0*/ 	.word	0x00012100
        /*0cf4*/ 	.word	0x00000000
        /*0cf8*/ 	.word	0x00038870
        /*0cfc*/ 	.short	0x0107
        /*0cfe*/ 	.byte	0x3f
	.zero		1


	//   ....[53]....
        /*0d00*/ 	.word	0x000121c0
        /*0d04*/ 	.word	0x00000000
        /*0d08*/ 	.word	0x00038870
        /*0d0c*/ 	.short	0x0101
        /*0d0e*/ 	.byte	0x3f
	.zero		1


	//   ....[54]....
        /*0d10*/ 	.word	0x000121f0
        /*0d14*/ 	.word	0x00000000
        /*0d18*/ 	.word	0x00038840
        /*0d1c*/ 	.short	0x010a
        /*0d1e*/ 	.byte	0x3f
	.zero		1


	//   ....[55]....
        /*0d20*/ 	.word	0x000126c0
        /*0d24*/ 	.word	0x00000000
        /*0d28*/ 	.word	0x00038830
        /*0d2c*/ 	.short	0x0107
        /*0d2e*/ 	.byte	0x3f
	.zero		1


	//   ....[56]....
        /*0d30*/ 	.word	0x00012780
        /*0d34*/ 	.word	0x00000000
        /*0d38*/ 	.word	0x00038830
        /*0d3c*/ 	.short	0x0101
        /*0d3e*/ 	.byte	0x3f
	.zero		1


	//   ....[57]....
        /*0d40*/ 	.word	0x00012810
        /*0d44*/ 	.word	0x00000000
        /*0d48*/ 	.word	0x00038870
        /*0d4c*/ 	.short	0x010a
        /*0d4e*/ 	.byte	0x3f
	.zero		1


	//   ....[58]....
        /*0d50*/ 	.word	0x000128a0
        /*0d54*/ 	.word	0x00000000
        /*0d58*/ 	.word	0x00038860
        /*0d5c*/ 	.short	0x010a
        /*0d5e*/ 	.byte	0x3f
	.zero		1


	//   ....[59]....
        /*0d60*/ 	.word	0x00013170
        /*0d64*/ 	.word	0x00000000
        /*0d68*/ 	.word	0x00038850
        /*0d6c*/ 	.short	0x0101
        /*0d6e*/ 	.byte	0x3f
	.zero		1


	//   ....[60]....
        /*0d70*/ 	.word	0x000131f0
        /*0d74*/ 	.word	0x00000000
        /*0d78*/ 	.word	0x00000000
        /*0d7c*/ 	.short	0x0101
        /*0d7e*/ 	.byte	0x3f
	.zero		1


	//   ....[61]....
        /*0d80*/ 	.word	0x000133c0
        /*0d84*/ 	.word	0x00000002
        /*0d88*/ 	.word	0x00038870
        /*0d8c*/ 	.short	0x010a
        /*0d8e*/ 	.byte	0x3f
	.zero		1


	//   ....[62]....
        /*0d90*/ 	.word	0x00013440
        /*0d94*/ 	.word	0x00000002
        /*0d98*/ 	.word	0x00038860
        /*0d9c*/ 	.short	0x010a
        /*0d9e*/ 	.byte	0x3f
	.zero		1


	//   ....[63]....
        /*0da0*/ 	.word	0x00013d20
        /*0da4*/ 	.word	0x00000002
        /*0da8*/ 	.word	0x00038850
        /*0dac*/ 	.short	0x0101
        /*0dae*/ 	.byte	0x3f
	.zero		1


	//   ....[64]....
        /*0db0*/ 	.word	0x00013da0
        /*0db4*/ 	.word	0x00000002
        /*0db8*/ 	.word	0x00000000
        /*0dbc*/ 	.short	0x0101
        /*0dbe*/ 	.byte	0x3f
	.zero		1


	//   ....[65]....
        /*0dc0*/ 	.word	0x00014010
        /*0dc4*/ 	.word	0x00000005
        /*0dc8*/ 	.word	0x00038820
        /*0dcc*/ 	.short	0x010a
        /*0dce*/ 	.byte	0x3f
	.zero		1


	//   ....[66]....
        /*0dd0*/ 	.word	0x00014190
        /*0dd4*/ 	.word	0x00000003
        /*0dd8*/ 	.word	0x00038840
        /*0ddc*/ 	.short	0x010a
        /*0dde*/ 	.byte	0x3f
	.zero		1


	//   ....[67]....
        /*0de0*/ 	.word	0x00014230
        /*0de4*/ 	.word	0x00000005
        /*0de8*/ 	.word	0x00038840
        /*0dec*/ 	.short	0x010a
        /*0dee*/ 	.byte	0x3f
	.zero		1


	//   ....[68]....
        /*0df0*/ 	.word	0x00014270
        /*0df4*/ 	.word	0x00000003
        /*0df8*/ 	.word	0x00038860
        /*0dfc*/ 	.short	0x010a
        /*0dfe*/ 	.byte	0x3f
	.zero		1


	//   ....[69]....
        /*0e00*/ 	.word	0x000142b0
        /*0e04*/ 	.word	0x00000005
        /*0e08*/ 	.word	0x00038860
        /*0e0c*/ 	.short	0x010a
        /*0e0e*/ 	.byte	0x3f
	.zero		1


	//   ....[70]....
        /*0e10*/ 	.word	0x000142f0
        /*0e14*/ 	.word	0x00000003
        /*0e18*/ 	.word	0x00038880
        /*0e1c*/ 	.short	0x010a
        /*0e1e*/ 	.byte	0x3f
	.zero		1


	//   ....[71]....
        /*0e20*/ 	.word	0x00014330
        /*0e24*/ 	.word	0x00000005
        /*0e28*/ 	.word	0x00038880
        /*0e2c*/ 	.short	0x010a
        /*0e2e*/ 	.byte	0x3f
	.zero		1


	//   ....[72]....
        /*0e30*/ 	.word	0x000143a0
        /*0e34*/ 	.word	0x00000003
        /*0e38*/ 	.word	0x00038800
        /*0e3c*/ 	.short	0x010a
        /*0e3e*/ 	.byte	0x3f
	.zero		1


	//   ....[73]....
        /*0e40*/ 	.word	0x00014400
        /*0e44*/ 	.word	0x00000003
        /*0e48*/ 	.word	0x00038830
        /*0e4c*/ 	.short	0x010a
        /*0e4e*/ 	.byte	0x3f
	.zero		1


	//   ....[74]....
        /*0e50*/ 	.word	0x00014460
        /*0e54*/ 	.word	0x00000007
        /*0e58*/ 	.word	0x00038850
        /*0e5c*/ 	.short	0x010a
        /*0e5e*/ 	.byte	0x3f
	.zero		1


	//   ....[75]....
        /*0e60*/ 	.word	0x000144d0
        /*0e64*/ 	.word	0x00000004
        /*0e68*/ 	.word	0x00038830
        /*0e6c*/ 	.short	0x010a
        /*0e6e*/ 	.byte	0x3f
	.zero		1


	//   ....[76]....
        /*0e70*/ 	.word	0x00014540
        /*0e74*/ 	.word	0x00000006
        /*0e78*/ 	.word	0x00038850
        /*0e7c*/ 	.short	0x010a
        /*0e7e*/ 	.byte	0x3f
	.zero		1


	//   ....[77]....
        /*0e80*/ 	.word	0x000145a0
        /*0e84*/ 	.word	0x00000004
        /*0e88*/ 	.word	0x00038830
        /*0e8c*/ 	.short	0x010a
        /*0e8e*/ 	.byte	0x3f
	.zero		1


	//   ....[78]....
        /*0e90*/ 	.word	0x00014600
        /*0e94*/ 	.word	0x00000008
        /*0e98*/ 	.word	0x00038850
        /*0e9c*/ 	.short	0x010a
        /*0e9e*/ 	.byte	0x3f
	.zero		1


	//   ....[79]....
        /*0ea0*/ 	.word	0x00014700
        /*0ea4*/ 	.word	0x00000006
        /*0ea8*/ 	.word	0x00038880
        /*0eac*/ 	.short	0x010a
        /*0eae*/ 	.byte	0x3f
	.zero		1


	//   ....[80]....
        /*0eb0*/ 	.word	0x00015270
        /*0eb4*/ 	.word	0x00000006
        /*0eb8*/ 	.word	0x00038840
        /*0ebc*/ 	.short	0x010a
        /*0ebe*/ 	.byte	0x3f
	.zero		1


	//   ....[81]....
        /*0ec0*/ 	.word	0x000166c0
        /*0ec4*/ 	.word	0x00000012
        /*0ec8*/ 	.word	0x00038820
        /*0ecc*/ 	.short	0x010a
        /*0ece*/ 	.byte	0x3f
	.zero		1


	//   ....[82]....
        /*0ed0*/ 	.word	0x00016710
        /*0ed4*/ 	.word	0x00000000
        /*0ed8*/ 	.word	0x00038880
        /*0edc*/ 	.short	0x010a
        /*0ede*/ 	.byte	0x3f
	.zero		1


	//   ....[83]....
        /*0ee0*/ 	.word	0x00017080
        /*0ee4*/ 	.word	0x00000000
        /*0ee8*/ 	.word	0x00038840
        /*0eec*/ 	.short	0x010a
        /*0eee*/ 	.byte	0x3f
	.zero		1


	//   ....[84]....
        /*0ef0*/ 	.word	0x00017960
        /*0ef4*/ 	.word	0x00000000
        /*0ef8*/ 	.word	0x00038870
        /*0efc*/ 	.short	0x010a
        /*0efe*/ 	.byte	0x3f
	.zero		1


	//   ....[85]....
        /*0f00*/ 	.word	0x000179b0
        /*0f04*/ 	.word	0x00000000
        /*0f08*/ 	.word	0x00038860
        /*0f0c*/ 	.short	0x010a
        /*0f0e*/ 	.byte	0x3f
	.zero		1


	//   ....[86]....
        /*0f10*/ 	.word	0x00017a00
        /*0f14*/ 	.word	0x00000002
        /*0f18*/ 	.word	0x00038870
        /*0f1c*/ 	.short	0x010a
        /*0f1e*/ 	.byte	0x3f
	.zero		1


	//   ....[87]....
        /*0f20*/ 	.word	0x00017a50
        /*0f24*/ 	.word	0x00000002
        /*0f28*/ 	.word	0x00038860
        /*0f2c*/ 	.short	0x010a
        /*0f2e*/ 	.byte	0x3f
	.zero		1


	//   ....[88]....
        /*0f30*/ 	.word	0x00017aa0
        /*0f34*/ 	.word	0x00000005
        /*0f38*/ 	.word	0x00038820
        /*0f3c*/ 	.short	0x010a
        /*0f3e*/ 	.byte	0x3f
	.zero		1


	//   ....[89]....
        /*0f40*/ 	.word	0x00017c40
        /*0f44*/ 	.word	0x00000003
        /*0f48*/ 	.word	0x00038840
        /*0f4c*/ 	.short	0x010a
        /*0f4e*/ 	.byte	0x3f
	.zero		1


	//   ....[90]....
        /*0f50*/ 	.word	0x00017c90
        /*0f54*/ 	.word	0x00000005
        /*0f58*/ 	.word	0x00038840
        /*0f5c*/ 	.short	0x010a
        /*0f5e*/ 	.byte	0x3f
	.zero		1


	//   ....[91]....
        /*0f60*/ 	.word	0x00017ce0
        /*0f64*/ 	.word	0x00000003
        /*0f68*/ 	.word	0x00038860
        /*0f6c*/ 	.short	0x010a
        /*0f6e*/ 	.byte	0x3f
	.zero		1


	//   ....[92]....
        /*0f70*/ 	.word	0x00017d30
        /*0f74*/ 	.word	0x00000005
        /*0f78*/ 	.word	0x00038860
        /*0f7c*/ 	.short	0x010a
        /*0f7e*/ 	.byte	0x3f
	.zero		1


	//   ....[93]....
        /*0f80*/ 	.word	0x00017d80
        /*0f84*/ 	.word	0x00000003
        /*0f88*/ 	.word	0x00038880
        /*0f8c*/ 	.short	0x010a
        /*0f8e*/ 	.byte	0x3f
	.zero		1


	//----- nvinfo : EIATTR_NUM_MBARRIERS
	.align		4
.L_518:
        /*0f90*/ 	.byte	0x03, 0x38
        /*0f92*/ 	.short	0x0016


	//----- nvinfo : EIATTR_EXIT_INSTR_OFFSETS
	.align		4
        /*0f94*/ 	.byte	0x04, 0x1c
        /*0f96*/ 	.short	(.L_520 - .L_519)


	//   ....[0]....
.L_519:
        /*0f98*/ 	.word	0x00000990


	//   ....[1]....
        /*0f9c*/ 	.word	0x0000e9b0


	//   ....[2]....
        /*0fa0*/ 	.word	0x00014380


	//----- nvinfo : EIATTR_MAX_THREADS
	.align		4
.L_520:
        /*0fa4*/ 	.byte	0x04, 0x05
        /*0fa6*/ 	.short	(.L_522 - .L_521)
.L_521:
        /*0fa8*/ 	.word	0x00000180
        /*0fac*/ 	.word	0x00000001
        /*0fb0*/ 	.word	0x00000001


	//----- nvinfo : EIATTR_CRS_STACK_SIZE
	.align		4
.L_522:
        /*0fb4*/ 	.byte	0x04, 0x1e
        /*0fb6*/ 	.short	(.L_524 - .L_523)
.L_523:
        /*0fb8*/ 	.word	0x00000000


	//----- nvinfo : EIATTR_CBANK_PARAM_SIZE
	.align		4
.L_524:
        /*0fbc*/ 	.byte	0x03, 0x19
        /*0fbe*/ 	.short	0x0af0


	//----- nvinfo : EIATTR_PARAM_CBANK
	.align		4
        /*0fc0*/ 	.byte	0x04, 0x0a
        /*0fc2*/ 	.short	(.L_526 - .L_525)
	.align		4
.L_525:
        /*0fc4*/ 	.word	index@(.nv.constant0._ZN7cutlass13device_kernelIN5flash11enable_sm90INS1_16FlashAttnFwdSm90INS1_25CollectiveMainloopFwdSm90ILi2EN4cute5tupleIJNS5_1CILi1EEES8_S8_EEENS6_IJNS7_ILi128EEESA_NS7_ILi256EEEEEELi256ENS_12float_e4m3_tEfNS_4arch4Sm90ELb1ELb0ELb1ELb0ELb1ELb0ELb0ELb1ELb0ELb1ELb0ELb0EEENS1_21CollectiveEpilogueFwdINS6_IJSA_SB_SA_EEES9_NS_10bfloat16_tESF_Li256ELb0ELb1ELb0ELb1EEENS1_30DynamicPersistentTileSchedulerILi256ELi128ELb0ELb1ELb1EEEEEEEEEvNT_6ParamsE)
        /*0fc8*/ 	.short	0x0210
        /*0fca*/ 	.short	0x0af0


	//----- nvinfo : EIATTR_SW_WAR
	.align		4
.L_526:
        /*0fcc*/ 	.byte	0x04, 0x36
        /*0fce*/ 	.short	(.L_528 - .L_527)
.L_527:
        /*0fd0*/ 	.word	0x00000008
.L_528:


//--------------------- .nv.info._ZN7cutlass13device_kernelIN5flash11enable_sm90INS1_16FlashAttnFwdSm90INS1_25CollectiveMainloopFwdSm90ILi2EN4cute5tupleIJNS5_1CILi1EEES8_S8_EEENS6_IJNS7_ILi128EEESA_NS7_ILi256EEEEEELi256ENS_12float_e4m3_tEfNS_4arch4Sm90ELb1ELb0ELb1ELb1ELb1ELb0ELb0ELb1ELb0ELb1ELb0ELb0EEENS1_21CollectiveEpilogueFwdINS6_IJSA_SB_SA_EEES9_NS_10bfloat16_tESF_Li256ELb1ELb1ELb0ELb1EEENS1_36VarlenDynamicPersistentTileSchedulerILi128ELi128ELi256ELi128ELb0ELb1ELb1ELb1ELb1ELb1EEEEEEEEEvNT_6ParamsE --------------------------
	.section	.nv.info._ZN7cutlass13device_kernelIN5flash11enable_sm90INS1_16FlashAttnFwdSm90INS1_25CollectiveMainloopFwdSm90ILi2EN4cute5tupleIJNS5_1CILi1EEES8_S8_EEENS6_IJNS7_ILi128EEESA_NS7_ILi256EEEEEELi256ENS_12float_e4m3_tEfNS_4arch4Sm90ELb1ELb0ELb1ELb1ELb1ELb0ELb0ELb1ELb0ELb1ELb0ELb0EEENS1_21CollectiveEpilogueFwdINS6_IJSA_SB_SA_EEES9_NS_10bfloat16_tESF_Li256ELb1ELb1ELb0ELb1EEENS1_36VarlenDynamicPersistentTileSchedulerILi128ELi128ELi256ELi128ELb0ELb1ELb1ELb1ELb1ELb1EEEEEEEEEvNT_6ParamsE,"",@"SHT_CUDA_INFO"
	.sectionflags	@""
	.align	4


	//----- nvinfo : EIATTR_CUDA_API_VERSION
	.align		4
        /*0000*/ 	.byte	0x04, 0x37
        /*0002*/ 	.short	(.L_530 - .L_529)
.L_529:
        /*0004*/ 	.word	0x00000082


	//----- nvinfo : EIATTR_KPARAM_INFO
	.align		4
.L_530:
        /*0008*/ 	.byte	0x04, 0x17
        /*000a*/ 	.short	(.L_532 - .L_531)
.L_531:
        /*000c*/ 	.word	0x00000000
        /*0010*/ 	.short	0x0000
        /*0012*/ 	.short	0x0070
        /*0014*/ 	.byte	0x00, 0xf0, 0x01, 0x2a


	//----- nvinfo : EIATTR_SPARSE_MMA_MASK
	.align		4
.L_532:
        /*0018*/ 	.byte	0x03, 0x50
        /*001a*/ 	.short	0x0000


	//----- nvinfo : EIATTR_MAXREG_COUNT
	.align		4
        /*001c*/ 	.byte	0x03, 0x1b
        /*001e*/ 	.short	0x00a8


	//----- nvinfo : EIATTR_NUM_BARRIERS
	.align		4
        /*0020*/ 	.byte	0x02, 0x4c
        /*0022*/ 	.byte	0x10
	.zero		1


	//----- nvinfo : EIATTR_EXTERNS
	.align		4
        /*0024*/ 	.byte	0x04, 0x0f
        /*0026*/ 	.short	(.L_534 - .L_533)


	//   ....[0]....
	.align		4
.L_533:
        /*0028*/ 	.word	index@(__assertfail)


	//----- nvinfo : EIATTR_ANNOTATIONS
	.align		4
.L_534:
        /*002c*/ 	.byte	0x04, 0x55
        /*002e*/ 	.short	(.L_536 - .L_535)


	//   ....[0]....
.L_535:
        /* <DEDUP_REMOVED lines=8> */


	//----- nvinfo : EIATTR_MERCURY_ISA_VERSION
	.align		4
.L_536:
        /*00a0*/ 	.byte	0x03, 0x5f
        /*00a2*/ 	.short	0x0101


	//----- nvinfo : EIATTR_UNUSED_LOAD_BYTE_OFFSET
	.align		4
        /*00a4*/ 	.byte	0x04, 0x44
        /*00a6*/ 	.short	(.L_538 - .L_537)


	//   ....[0]....
.L_537:
        /*00a8*/ 	.word	0x00000980
        /*00ac*/ 	.word	0x0000fff0


	//   ....[1]....
        /*00b0*/ 	.word	0x0000b530
        /*00b4*/ 	.word	0x0000fff0


	//----- nvinfo : EIATTR_INT_WARP_WIDE_INSTR_OFFSETS
	.align		4
.L_538:
        /*00b8*/ 	.byte	0x04, 0x31
        /*00ba*/ 	.short	(.L_540 - .L_539)


	//   ....[0]....
.L_539:
        /*00bc*/ 	.word	0x000000c0


	//   ....[1]....
        /*00c0*/ 	.word	0x000000d0


	//   ....[2]....
        /*00c4*/ 	.word	0x00000170


	//   ....[3]....
        /*00c8*/ 	.word	0x000104d0


	//   ....[4]....
        /*00cc*/ 	.word	0x00010560


	//   ....[5]....
        /*00d0*/ 	.word	0x00014560


	//   ....[6]....
        /*00d4*/ 	.word	0x000145f0


	//----- nvinfo : EIATTR_COOP_GROUP_MASK_REGIDS
	.align		4
.L_540:
        /*00d8*/ 	.byte	0x04, 0x29
        /*00da*/ 	.short	(.L_542 - .L_541)


	//   ....[0]....
.L_541:
        /*00dc*/ 	.word	0xffffffff


	//   ....[1]....
        /*00e0*/ 	.word	0xffffffff


	//   ....[2]....
        /*00e4*/ 	.word	0xffffffff


	//   ....[3]....
        /*00e8*/ 	.word	0xffffffff


	//   ....[4]....
        /*00ec*/ 	.word	0xffffffff


	//   ....[5]....
        /*00f0*/ 	.word	0xffffffff


	//   ....[6]....
        /*00f4*/ 	.word	0xffffffff


	//   ....[7]....
        /*00f8*/ 	.word	0xffffffff


	//   ....[8]....
        /*00fc*/ 	.word	0xffffffff


	//   ....[9]....
        /*0100*/ 	.word	0xffffffff


	//   ....[10]....
        /*0104*/ 	.word	0xffffffff


	//   ....[11]....
        /*0108*/ 	.word	0xffffffff


	//   ....[12]....
        /*010c*/ 	.word	0xffffffff


	//   ....[13]....
        /*0110*/ 	.word	0xffffffff


	//   ....[14]....
        /*0114*/ 	.word	0xffffffff


	//   ....[15]....
        /*0118*/ 	.word	0xffffffff


	//   ....[16]....
        /*011c*/ 	.word	0xffffffff


	//   ....[17]....
        /*0120*/ 	.word	0xffffffff


	//   ....[18]....
        /*0124*/ 	.word	0xffffffff


	//   ....[19]....
        /*0128*/ 	.word	0xffffffff


	//   ....[20]....
        /*012c*/ 	.word	0xffffffff


	//   ....[21]....
        /*0130*/ 	.word	0xffffffff


	//   ....[22]....
        /*0134*/ 	.word	0xffffffff


	//   ....[23]....
        /*0138*/ 	.word	0xffffffff


	//   ....[24]....
        /*013c*/ 	.word	0xffffffff


	//   ....[25]....
        /*0140*/ 	.word	0xffffffff


	//   ....[26]....
        /*0144*/ 	.word	0xffffffff


	//   ....[27]....
        /*0148*/ 	.word	0xffffffff


	//   ....[28]....
        /*014c*/ 	.word	0xffffffff


	//   ....[29]....
        /*0150*/ 	.word	0xffffffff


	//   ....[30]....
        /*0154*/ 	.word	0xffffffff


	//   ....[31]....
        /*0158*/ 	.word	0xffffffff


	//   ....[32]....
        /*015c*/ 	.word	0xffffffff


	//   ....[33]....
        /*0160*/ 	.word	0xffffffff


	//   ....[34]....
        /*0164*/ 	.word	0xffffffff


	//   ....[35]....
        /*0168*/ 	.word	0xffffffff


	//   ....[36]....
        /*016c*/ 	.word	0xffffffff


	//   ....[37]....
        /*0170*/ 	.word	0xffffffff


	//   ....[38]....
        /*0174*/ 	.word	0xffffffff


	//   ....[39]....
        /*0178*/ 	.word	0xffffffff


	//   ....[40]....
        /*017c*/ 	.word	0xffffffff


	//   ....[41]....
        /*0180*/ 	.word	0xffffffff


	//   ....[42]....
        /*0184*/ 	.word	0xffffffff


	//   ....[43]....
        /*0188*/ 	.word	0xffffffff


	//   ....[44]....
        /*018c*/ 	.word	0xffffffff


	//   ....[45]....
        /*0190*/ 	.word	0xffffffff


	//   ....[46]....
        /*0194*/ 	.word	0xffffffff


	//   ....[47]....
        /*0198*/ 	.word	0xffffffff


	//   ....[48]....
        /*019c*/ 	.word	0xffffffff


	//   ....[49]....
        /*01a0*/ 	.word	0xffffffff


	//   ....[50]....
        /*01a4*/ 	.word	0xffffffff


	//   ....[51]....
        /*01a8*/ 	.word	0xffffffff


	//   ....[52]....
        /*01ac*/ 	.word	0xffffffff


	//   ....[53]....
        /*01b0*/ 	.word	0xffffffff


	//   ....[54]....
        /*01b4*/ 	.word	0xffffffff


	//   ....[55]....
        /*01b8*/ 	.word	0xffffffff


	//   ....[56]....
        /*01bc*/ 	.word	0xffffffff


	//   ....[57]....
        /*01c0*/ 	.word	0xffffffff


	//   ....[58]....
        /*01c4*/ 	.word	0xffffffff


	//   ....[59]....
        /*01c8*/ 	.word	0xffffffff


	//   ....[60]....
        /*01cc*/ 	.word	0xffffffff


	//   ....[61]....
        /*01d0*/ 	.word	0xffffffff


	//   ....[62]....
        /*01d4*/ 	.word	0xffffffff


	//   ....[63]....
        /*01d8*/ 	.word	0xffffffff


	//   ....[64]....
        /*01dc*/ 	.word	0xffffffff


	//   ....[65]....
        /*01e0*/ 	.word	0xffffffff


	//   ....[66]....
        /*01e4*/ 	.word	0xffffffff


	//   ....[67]....
        /*01e8*/ 	.word	0xffffffff


	//   ....[68]....
        /*01ec*/ 	.word	0xffffffff


	//   ....[69]....
        /*01f0*/ 	.word	0xffffffff


	//   ....[70]....
        /*01f4*/ 	.word	0xffffffff


	//   ....[71]....
        /*01f8*/ 	.word	0xffffffff


	//   ....[72]....
        /*01fc*/ 	.word	0xffffffff


	//   ....[73]....
        /*0200*/ 	.word	0xffffffff


	//   ....[74]....
        /*0204*/ 	.word	0xffffffff


	//   ....[75]....
        /*0208*/ 	.word	0xffffffff


	//   ....[76]....
        /*020c*/ 	.word	0xffffffff


	//   ....[77]....
        /*0210*/ 	.word	0xffffffff


	//   ....[78]....
        /*0214*/ 	.word	0xffffffff


	//   ....[79]....
        /*0218*/ 	.word	0xffffffff


	//   ....[80]....
        /*021c*/ 	.word	0xffffffff


	//   ....[81]....
        /*0220*/ 	.word	0xffffffff


	//   ....[82]....
        /*0224*/ 	.word	0xffffffff


	//   ....[83]....
        /*0228*/ 	.word	0xffffffff


	//   ....[84]....
        /*022c*/ 	.word	0xffffffff


	//   ....[85]....
        /*0230*/ 	.word	0xffffffff


	//   ....[86]....
        /*0234*/ 	.word	0xffffffff


	//   ....[87]....
        /*0238*/ 	.word	0xffffffff


	//   ....[88]....
        /*023c*/ 	.word	0xffffffff


	//   ....[89]....
        /*0240*/ 	.word	0xffffffff


	//   ....[90]....
        /*0244*/ 	.word	0xffffffff


	//   ....[91]....
        /*0248*/ 	.word	0xffffffff


	//   ....[92]....
        /*024c*/ 	.word	0xffffffff


	//   ....[93]....
        /*0250*/ 	.word	0xffffffff


	//   ....[94]....
        /*0254*/ 	.word	0xffffffff


	//   ....[95]....
        /*0258*/ 	.word	0xffffffff


	//   ....[96]....
        /*025c*/ 	.word	0xffffffff


	//   ....[97]....
        /*0260*/ 	.word	0xffffffff


	//   ....[98]....
        /*0264*/ 	.word	0xffffffff


	//   ....[99]....
        /*0268*/ 	.word	0xffffffff


	//   ....[100]....
        /*026c*/ 	.word	0xffffffff


	//   ....[101]....
        /*0270*/ 	.word	0xffffffff


	//   ....[102]....
        /*0274*/ 	.word	0xffffffff


	//   ....[103]....
        /*0278*/ 	.word	0xffffffff


	//   ....[104]....
        /*027c*/ 	.word	0xffffffff


	//   ....[105]....
        /*0280*/ 	.word	0xffffffff


	//   ....[106]....
        /*0284*/ 	.word	0xffffffff


	//   ....[107]....
        /*0288*/ 	.word	0xffffffff


	//   ....[108]....
        /*028c*/ 	.word	0xffffffff


	//   ....[109]....
        /*0290*/ 	.word	0xffffffff


	//   ....[110]....
        /*0294*/ 	.word	0xffffffff


	//   ....[111]....
        /*0298*/ 	.word	0xffffffff


	//   ....[112]....
        /*029c*/ 	.word	0xffffffff


	//   ....[113]....
        /*02a0*/ 	.word	0xffffffff


	//   ....[114]....
        /*02a4*/ 	.word	0xffffffff


	//   ....[115]....
        /*02a8*/ 	.word	0xffffffff


	//   ....[116]....
        /*02ac*/ 	.word	0xffffffff


	//   ....[117]....
        /*02b0*/ 	.word	0xffffffff


	//   ....[118]....
        /*02b4*/ 	.word	0xffffffff


	//   ....[119]....
        /*02b8*/ 	.word	0xffffffff


	//   ....[120]....
        /*02bc*/ 	.word	0xffffffff


	//   ....[121]....
        /*02c0*/ 	.word	0xffffffff


	//   ....[122]....
        /*02c4*/ 	.word	0xffffffff


	//   ....[123]....
        /*02c8*/ 	.word	0xffffffff


	//   ....[124]....
        /*02cc*/ 	.word	0xffffffff


	//   ....[125]....
        /*02d0*/ 	.word	0xffffffff


	//   ....[126]....
        /*02d4*/ 	.word	0xffffffff


	//   ....[127]....
        /*02d8*/ 	.word	0xffffffff


	//   ....[128]....
        /*02dc*/ 	.word	0xffffffff


	//   ....[129]....
        /*02e0*/ 	.word	0xffffffff


	//   ....[130]....
        /*02e4*/ 	.word	0xffffffff


	//   ....[131]....
        /*02e8*/ 	.word	0xffffffff


	//   ....[132]....
        /*02ec*/ 	.word	0xffffffff


	//   ....[133]....
        /*02f0*/ 	.word	0xffffffff


	//   ....[134]....
        /*02f4*/ 	.word	0xffffffff


	//   ....[135]....
        /*02f8*/ 	.word	0xffffffff


	//   ....[136]....
        /*02fc*/ 	.word	0xffffffff


	//   ....[137]....
        /*0300*/ 	.word	0xffffffff


	//   ....[138]....
        /*0304*/ 	.word	0xffffffff


	//   ....[139]....
        /*0308*/ 	.word	0xffffffff


	//   ....[140]....
        /*030c*/ 	.word	0xffffffff


	//   ....[141]....
        /*0310*/ 	.word	0xffffffff


	//   ....[142]....
        /*0314*/ 	.word	0xffffffff


	//   ....[143]....
        /*0318*/ 	.word	0xffffffff


	//   ....[144]....
        /*031c*/ 	.word	0xffffffff


	//   ....[145]....
        /*0320*/ 	.word	0xffffffff


	//   ....[146]....
        /*0324*/ 	.word	0xffffffff


	//   ....[147]....
        /*0328*/ 	.word	0xffffffff


	//   ....[148]....
        /*032c*/ 	.word	0xffffffff


	//   ....[149]....
        /*0330*/ 	.word	0xffffffff


	//   ....[150]....
        /*0334*/ 	.word	0xffffffff


	//   ....[151]....
        /*0338*/ 	.word	0xffffffff


	//   ....[152]....
        /*033c*/ 	.word	0xffffffff


	//   ....[153]....
        /*0340*/ 	.word	0xffffffff


	//   ....[154]....
        /*0344*/ 	.word	0xffffffff


	//   ....[155]....
        /*0348*/ 	.word	0xffffffff


	//   ....[156]....
        /*034c*/ 	.word	0xffffffff


	//   ....[157]....
        /*0350*/ 	.word	0xffffffff


	//   ....[158]....
        /*0354*/ 	.word	0xffffffff


	//   ....[159]....
        /*0358*/ 	.word	0xffffffff


	//   ....[160]....
        /*035c*/ 	.word	0xffffffff


	//   ....[161]....
        /*0360*/ 	.word	0xffffffff


	//   ....[162]....
        /*0364*/ 	.word	0xffffffff


	//   ....[163]....
        /*0368*/ 	.word	0xffffffff


	//   ....[164]....
        /*036c*/ 	.word	0xffffffff


	//   ....[165]....
        /*0370*/ 	.word	0xffffffff


	//   ....[166]....
        /*0374*/ 	.word	0xffffffff


	//   ....[167]....
        /*0378*/ 	.word	0xffffffff


	//   ....[168]....
        /*037c*/ 	.word	0xffffffff


	//   ....[169]....
        /*0380*/ 	.word	0xffffffff


	//   ....[170]....
        /*0384*/ 	.word	0xffffffff


	//   ....[171]....
        /*0388*/ 	.word	0xffffffff


	//   ....[172]....
        /*038c*/ 	.word	0xffffffff


	//   ....[173]....
        /*0390*/ 	.word	0xffffffff


	//   ....[174]....
        /*0394*/ 	.word	0xffffffff


	//   ....[175]....
        /*0398*/ 	.word	0xffffffff


	//   ....[176]....
        /*039c*/ 	.word	0xffffffff


	//   ....[177]....
        /*03a0*/ 	.word	0xffffffff


	//   ....[178]....
        /*03a4*/ 	.word	0xffffffff


	//   ....[179]....
        /*03a8*/ 	.word	0xffffffff


	//   ....[180]....
        /*03ac*/ 	.word	0xffffffff


	//   ....[181]....
        /*03b0*/ 	.word	0xffffffff


	//   ....[182]....
        /*03b4*/ 	.word	0xffffffff


	//   ....[183]....
        /*03b8*/ 	.word	0xffffffff


	//   ....[184]....
        /*03bc*/ 	.word	0xffffffff


	//   ....[185]....
        /*03c0*/ 	.word	0xffffffff


	//   ....[186]....
        /*03c4*/ 	.word	0xffffffff


	//   ....[187]....
        /*03c8*/ 	.word	0xffffffff


	//   ....[188]....
        /*03cc*/ 	.word	0xffffffff


	//   ....[189]....
        /*03d0*/ 	.word	0xffffffff


	//   ....[190]....
        /*03d4*/ 	.word	0xffffffff


	//   ....[191]....
        /*03d8*/ 	.word	0xffffffff


	//   ....[192]....
        /*03dc*/ 	.word	0xffffffff


	//   ....[193]....
        /*03e0*/ 	.word	0xffffffff


	//   ....[194]....
        /*03e4*/ 	.word	0xffffffff


	//   ....[195]....
        /*03e8*/ 	.word	0xffffffff


	//   ....[196]....
        /*03ec*/ 	.word	0xffffffff


	//   ....[197]....
        /*03f0*/ 	.word	0xffffffff


	//   ....[198]....
        /*03f4*/ 	.word	0xffffffff


	//   ....[199]....
        /*03f8*/ 	.word	0xffffffff


	//   ....[200]....
        /*03fc*/ 	.word	0xffffffff


	//   ....[201]....
        /*0400*/ 	.word	0xffffffff


	//   ....[202]....
        /*0404*/ 	.word	0xffffffff


	//   ....[203]....
        /*0408*/ 	.word	0xffffffff


	//   ....[204]....
        /*040c*/ 	.word	0xffffffff


	//   ....[205]....
        /*0410*/ 	.word	0xffffffff


	//   ....[206]....
        /*0414*/ 	.word	0xffffffff


	//   ....[207]....
        /*0418*/ 	.word	0xffffffff


	//   ....[208]....
        /*041c*/ 	.word	0xffffffff


	//   ....[209]....
        /*0420*/ 	.word	0xffffffff


	//   ....[210]....
        /*0424*/ 	.word	0xffffffff


	//   ....[211]....
        /*0428*/ 	.word	0xffffffff


	//   ....[212]....
        /*042c*/ 	.word	0xffffffff


	//   ....[213]....
        /*0430*/ 	.word	0xffffffff


	//   ....[214]....
        /*0434*/ 	.word	0xffffffff


	//   ....[215]....
        /*0438*/ 	.word	0xffffffff


	//   ....[216]....
        /*043c*/ 	.word	0xffffffff


	//   ....[217]....
        /*0440*/ 	.word	0xffffffff


	//   ....[218]....
        /*0444*/ 	.word	0xffffffff


	//   ....[219]....
        /*0448*/ 	.word	0xffffffff


	//   ....[220]....
        /*044c*/ 	.word	0xffffffff


	//   ....[221]....
        /*0450*/ 	.word	0xffffffff


	//   ....[222]....
        /*0454*/ 	.word	0xffffffff


	//   ....[223]....
        /*0458*/ 	.word	0xffffffff


	//   ....[224]....
        /*045c*/ 	.word	0xffffffff


	//   ....[225]....
        /*0460*/ 	.word	0x0500000f


	//   ....[226]....
        /*0464*/ 	.word	0x0500000f


	//   ....[227]....
        /*0468*/ 	.word	0x0500000f


	//   ....[228]....
        /*046c*/ 	.word	0x0500000f


	//   ....[229]....
        /*0470*/ 	.word	0x0500000f


	//   ....[230]....
        /*0474*/ 	.word	0x0500000f


	//   ....[231]....
        /*0478*/ 	.word	0x0500000f


	//   ....[232]....
        /*047c*/ 	.word	0x0500000f


	//   ....[233]....
        /*0480*/ 	.word	0x0500000f


	//   ....[234]....
        /*0484*/ 	.word	0x0500000f


	//   ....[235]....
        /*0488*/ 	.word	0x0500000f


	//   ....[236]....
        /*048c*/ 	.word	0x0500000f


	//   ....[237]....
        /*0490*/ 	.word	0x0500000f


	//   ....[238]....
        /*0494*/ 	.word	0x0500000f


	//   ....[239]....
        /*0498*/ 	.word	0x0500000f


	//   ....[240]....
        /*049c*/ 	.word	0x0500000f


	//   ....[241]....
        /*04a0*/ 	.word	0x0500000f


	//   ....[242]....
        /*04a4*/ 	.word	0x0500000f


	//   ....[243]....
        /*04a8*/ 	.word	0x0500000f


	//   ....[244]....
        /*04ac*/ 	.word	0x0500000f


	//   ....[245]....
        /*04b0*/ 	.word	0x0500000f


	//   ....[246]....
        /*04b4*/ 	.word	0x0500000f


	//   ....[247]....
        /*04b8*/ 	.word	0x0500000f


	//   ....[248]....
        /*04bc*/ 	.word	0x0500000f


	//   ....[249]....
        /*04c0*/ 	.word	0x0500000f


	//   ....[250]....
        /*04c4*/ 	.word	0x0500000f


	//   ....[251]....
        /*04c8*/ 	.word	0x0500000f


	//   ....[252]....
        /*04cc*/ 	.word	0x0500000f


	//   ....[253]....
        /*04d0*/ 	.word	0x0500000f


	//   ....[254]....
        /*04d4*/ 	.word	0x0500000f


	//   ....[255]....
        /*04d8*/ 	.word	0x0500000f


	//   ....[0]....
        /*04dc*/ 	.word	0x0500000f


	//   ....[1]....
        /*04e0*/ 	.word	0x0500000f


	//   ....[2]....
        /*04e4*/ 	.word	0x0500000f


	//   ....[3]....
        /*04e8*/ 	.word	0x0500000f


	//   ....[4]....
        /*04ec*/ 	.word	0x0500000f


	//   ....[5]....
        /*04f0*/ 	.word	0x0500000f


	//   ....[6]....
        /*04f4*/ 	.word	0x0500000f


	//   ....[7]....
        /*04f8*/ 	.word	0x0500000f


	//   ....[8]....
        /*04fc*/ 	.word	0x0500000f


	//   ....[9]....
        /*0500*/ 	.word	0x0500000f


	//   ....[10]....
        /*0504*/ 	.word	0x0500000f


	//   ....[11]....
        /*0508*/ 	.word	0x0500000f


	//   ....[12]....
        /*050c*/ 	.word	0x0500000f


	//   ....[13]....
        /*0510*/ 	.word	0x0500000f


	//   ....[14]....
        /*0514*/ 	.word	0x0500000f


	//   ....[15]....
        /*0518*/ 	.word	0x0500000f


	//   ....[16]....
        /*051c*/ 	.word	0x0500000f


	//   ....[17]....
        /*0520*/ 	.word	0x0500000f


	//   ....[18]....
        /*0524*/ 	.word	0x0500000f


	//   ....[19]....
        /*0528*/ 	.word	0x0500000f


	//   ....[20]....
        /*052c*/ 	.word	0x0500000f


	//   ....[21]....
        /*0530*/ 	.word	0x0500000f


	//   ....[22]....
        /*0534*/ 	.word	0x0500000f


	//   ....[23]....
        /*0538*/ 	.word	0x0500000f


	//   ....[24]....
        /*053c*/ 	.word	0x0500000f


	//   ....[25]....
        /*0540*/ 	.word	0x0500000f


	//   ....[26]....
        /*0544*/ 	.word	0x0500000f


	//   ....[27]....
        /*0548*/ 	.word	0x0500000f


	//   ....[28]....
        /*054c*/ 	.word	0x0500000f


	//   ....[29]....
        /*0550*/ 	.word	0x0500000f


	//   ....[30]....
        /*0554*/ 	.word	0x0500000f


	//   ....[31]....
        /*0558*/ 	.word	0x0500000f


	//   ....[32]....
        /*055c*/ 	.word	0x0500000f


	//   ....[33]....
        /*0560*/ 	.word	0x0500000f


	//   ....[34]....
        /*0564*/ 	.word	0x0500000f


	//   ....[35]....
        /*0568*/ 	.word	0x0500000f


	//   ....[36]....
        /*056c*/ 	.word	0x0500000f


	//   ....[37]....
        /*0570*/ 	.word	0x0500000f


	//   ....[38]....
        /*0574*/ 	.word	0x0500000f


	//   ....[39]....
        /*0578*/ 	.word	0x0500000f


	//   ....[40]....
        /*057c*/ 	.word	0x0500000f


	//   ....[41]....
        /*0580*/ 	.word	0x0500000f


	//   ....[42]....
        /*0584*/ 	.word	0x0500000f


	//   ....[43]....
        /*0588*/ 	.word	0x0500000f


	//   ....[44]....
        /*058c*/ 	.word	0x0500000f


	//   ....[45]....
        /*0590*/ 	.word	0x0500000f


	//   ....[46]....
        /*0594*/ 	.word	0x0500000f


	//   ....[47]....
        /*0598*/ 	.word	0x0500000f


	//   ....[48]....
        /*059c*/ 	.word	0x0500000f


	//   ....[49]....
        /*05a0*/ 	.word	0x0500000f


	//   ....[50]....
        /*05a4*/ 	.word	0x0500000f


	//----- nvinfo : EIATTR_COOP_GROUP_INSTR_OFFSETS
	.align		4
.L_542:
        /*05a8*/ 	.byte	0x04, 0x28
        /*05aa*/ 	.short	(.L_544 - .L_543)


	//   ....[0]....
.L_543:
        /*05ac*/ 	.word	0x00000080


	//   ....[1]....
        /*05b0*/ 	.word	0x00000090


	//   ....[2]....
        /*05b4*/ 	.word	0x000002d0


	//   ....[3]....
        /*05b8*/ 	.word	0x00000430


	//   ....[4]....
        /*05bc*/ 	.word	0x00000550


	//   ....[5]....
        /*05c0*/ 	.word	0x000006b0


	//   ....[6]....
        /*05c4*/ 	.word	0x00001800


	//   ....[7]....
        /*05c8*/ 	.word	0x00002440


	//   ....[8]....
        /*05cc*/ 	.word	0x00002880


	//   ....[9]....
        /*05d0*/ 	.word	0x00003020


	//   ....[10]....
        /*05d4*/ 	.word	0x00003080


	//   ....[11]....
        /*05d8*/ 	.word	0x00003a90


	//   ....[12]....
        /*05dc*/ 	.word	0x00003b10


	//   ....[13]....
        /*05e0*/ 	.word	0x00005090


	//   ....[14]....
        /*05e4*/ 	.word	0x00005ca0


	//   ....[15]....
        /*05e8*/ 	.word	0x00005d00


	//   ....[16]....
        /*05ec*/ 	.word	0x00005d10


	//   ....[17]....
        /*05f0*/ 	.word	0x00006780


	//   ....[18]....
        /*05f4*/ 	.word	0x000067f0


	//   ....[19]....
        /*05f8*/ 	.word	0x00008b20


	//   ....[20]....
        /*05fc*/ 	.word	0x00008bb0


	//   ....[21]....
        /*0600*/ 	.word	0x000091a0


	//   ....[22]....
        /*0604*/ 	.word	0x000092f0


	//   ....[23]....
        /*0608*/ 	.word	0x0000aa90


	//   ....[24]....
        /*060c*/ 	.word	0x0000aac0


	//   ....[25]....
        /*0610*/ 	.word	0x0000ab30


	//   ....[26]....
        /*0614*/ 	.word	0x0000ab50


	//   ....[27]....
        /*0618*/ 	.word	0x0000c0e0


	//   ....[28]....
        /*061c*/ 	.word	0x0000c110


	//   ....[29]....
        /*0620*/ 	.word	0x0000c140


	//   ....[30]....
        /*0624*/ 	.word	0x0000c170


	//   ....[31]....
        /*0628*/ 	.word	0x0000c1a0


	//   ....[32]....
        /*062c*/ 	.word	0x0000c1d0


	//   ....[33]....
        /*0630*/ 	.word	0x0000c200


	//   ....[34]....
        /*0634*/ 	.word	0x0000c230


	//   ....[35]....
        /*0638*/ 	.word	0x0000c260


	//   ....[36]....
        /*063c*/ 	.word	0x0000c290


	//   ....[37]....
        /*0640*/ 	.word	0x0000c2c0


	//   ....[38]....
        /*0644*/ 	.word	0x0000c2f0


	//   ....[39]....
        /*0648*/ 	.word	0x0000c330


	//   ....[40]....
        /*064c*/ 	.word	0x0000c360


	//   ....[41]....
        /*0650*/ 	.word	0x0000c390


	//   ....[42]....
        /*0654*/ 	.word	0x0000c3c0


	//   ....[43]....
        /*0658*/ 	.word	0x0000c3f0


	//   ....[44]....
        /*065c*/ 	.word	0x0000c420


	//   ....[45]....
        /*0660*/ 	.word	0x0000c450


	//   ....[46]....
        /*0664*/ 	.word	0x0000c480


	//   ....[47]....
        /*0668*/ 	.word	0x0000c4b0


	//   ....[48]....
        /*066c*/ 	.word	0x0000c4e0


	//   ....[49]....
        /*0670*/ 	.word	0x0000c510


	//   ....[50]....
        /*0674*/ 	.word	0x0000c540


	//   ....[51]....
        /*0678*/ 	.word	0x0000c570


	//   ....[52]....
        /*067c*/ 	.word	0x0000c5b0


	//   ....[53]....
        /*0680*/ 	.word	0x0000c5e0


	//   ....[54]....
        /*0684*/ 	.word	0x0000c610


	//   ....[55]....
        /*0688*/ 	.word	0x0000c640


	//   ....[56]....
        /*068c*/ 	.word	0x0000c670


	//   ....[57]....
        /*0690*/ 	.word	0x0000c6a0


	//   ....[58]....
        /*0694*/ 	.word	0x0000c6d0


	//   ....[59]....
        /*0698*/ 	.word	0x0000c700


	//   ....[60]....
        /*069c*/ 	.word	0x0000c730


	//   ....[61]....
        /*06a0*/ 	.word	0x0000c760


	//   ....[62]....
        /*06a4*/ 	.word	0x0000c790


	//   ....[63]....
        /*06a8*/ 	.word	0x0000c7c0


	//   ....[64]....
        /*06ac*/ 	.word	0x0000c7d0


	//   ....[65]....
        /*06b0*/ 	.word	0x0000c7e0


	//   ....[66]....
        /*06b4*/ 	.word	0x0000c7f0


	//   ....[67]....
        /*06b8*/ 	.word	0x0000c800


	//   ....[68]....
        /*06bc*/ 	.word	0x0000c810


	//   ....[69]....
        /*06c0*/ 	.word	0x0000c830


	//   ....[70]....
        /*06c4*/ 	.word	0x0000c850


	//   ....[71]....
        /*06c8*/ 	.word	0x0000c860


	//   ....[72]....
        /*06cc*/ 	.word	0x0000c880


	//   ....[73]....
        /*06d0*/ 	.word	0x0000c890


	//   ....[74]....
        /*06d4*/ 	.word	0x0000c8b0


	//   ....[75]....
        /*06d8*/ 	.word	0x0000c8c0


	//   ....[76]....
        /*06dc*/ 	.word	0x0000c8e0


	//   ....[77]....
        /*06e0*/ 	.word	0x0000c8f0


	//   ....[78]....
        /*06e4*/ 	.word	0x0000c910


	//   ....[79]....
        /*06e8*/ 	.word	0x0000c920


	//   ....[80]....
        /*06ec*/ 	.word	0x0000c940


	//   ....[81]....
        /*06f0*/ 	.word	0x0000c950


	//   ....[82]....
        /*06f4*/ 	.word	0x0000c970


	//   ....[83]....
        /*06f8*/ 	.word	0x0000c980


	//   ....[84]....
        /*06fc*/ 	.word	0x0000c9b0


	//   ....[85]....
        /*0700*/ 	.word	0x0000c9e0


	//   ....[86]....
        /*0704*/ 	.word	0x0000c9f0


	//   ....[87]....
        /*0708*/ 	.word	0x0000ca10


	//   ....[88]....
        /*070c*/ 	.word	0x0000ca20


	//   ....[89]....
        /*0710*/ 	.word	0x0000ca40


	//   ....[90]....
        /*0714*/ 	.word	0x0000ca50


	//   ....[91]....
        /*0718*/ 	.word	0x0000d2a0


	//   ....[92]....
        /*071c*/ 	.word	0x0000d2e0


	//   ....[93]....
        /*0720*/ 	.word	0x0000d310


	//   ....[94]....
        /*0724*/ 	.word	0x0000d340


	//   ....[95]....
        /*0728*/ 	.word	0x0000dbc0


	//   ....[96]....
        /*072c*/ 	.word	0x0000dc00


	//   ....[97]....
        /*0730*/ 	.word	0x0000dd40


	//   ....[98]....
        /*0734*/ 	.word	0x0000dd60


	//   ....[99]....
        /*0738*/ 	.word	0x0000dea0


	//   ....[100]....
        /*073c*/ 	.word	0x0000dec0


	//   ....[101]....
        /*0740*/ 	.word	0x0000e010


	//   ....[102]....
        /*0744*/ 	.word	0x0000e030


	//   ....[103]....
        /*0748*/ 	.word	0x0000e970


	//   ....[104]....
        /*074c*/ 	.word	0x0000e990


	//   ....[105]....
        /*0750*/ 	.word	0x0000ead0


	//   ....[106]....
        /*0754*/ 	.word	0x0000eaf0


	//   ....[107]....
        /*0758*/ 	.word	0x0000ec30


	//   ....[108]....
        /*075c*/ 	.word	0x0000ec50


	//   ....[109]....
        /*0760*/ 	.word	0x0000eda0


	//   ....[110]....
        /*0764*/ 	.word	0x0000edc0


	//   ....[111]....
        /*0768*/ 	.word	0x0000ef90


	//   ....[112]....
        /*076c*/ 	.word	0x0000f140


	//   ....[113]....
        /*0770*/ 	.word	0x0000f170


	//   ....[114]....
        /*0774*/ 	.word	0x0000f1a0


	//   ....[115]....
        /*0778*/ 	.word	0x0000f1d0


	//   ....[116]....
        /*077c*/ 	.word	0x0000f200


	//   ....[117]....
        /*0780*/ 	.word	0x0000f240


	//   ....[118]....
        /*0784*/ 	.word	0x0000f390


	//   ....[119]....
        /*0788*/ 	.word	0x0000f3c0


	//   ....[120]....
        /*078c*/ 	.word	0x0000f3f0


	//   ....[121]....
        /*0790*/ 	.word	0x0000f420


	//   ....[122]....
        /*0794*/ 	.word	0x0000f450


	//   ....[123]....
        /*0798*/ 	.word	0x0000f490


	//   ....[124]....
        /*079c*/ 	.word	0x0000f510


	//   ....[125]....
        /*07a0*/ 	.word	0x0000f5b0


	//   ....[126]....
        /*07a4*/ 	.word	0x0000f650


	//   ....[127]....
        /*07a8*/ 	.word	0x000110e0


	//   ....[128]....
        /*07ac*/ 	.word	0x00011120


	//   ....[129]....
        /*07b0*/ 	.word	0x00011230


	//   ....[130]....
        /*07b4*/ 	.word	0x00011240


	//   ....[131]....
        /*07b8*/ 	.word	0x000112b0


	//   ....[132]....
        /*07bc*/ 	.word	0x000112c0


	//   ....[133]....
        /*07c0*/ 	.word	0x00011330


	//   ....[134]....
        /*07c4*/ 	.word	0x00011340


	//   ....[135]....
        /*07c8*/ 	.word	0x000113b0


	//   ....[136]....
        /*07cc*/ 	.word	0x000113c0


	//   ....[137]....
        /*07d0*/ 	.word	0x00011430


	//   ....[138]....
        /*07d4*/ 	.word	0x00011440


	//   ....[139]....
        /*07d8*/ 	.word	0x000114b0


	//   ....[140]....
        /*07dc*/ 	.word	0x000114c0


	//   ....[141]....
        /*07e0*/ 	.word	0x000114d0


	//   ....[142]....
        /*07e4*/ 	.word	0x00011550


	//   ....[143]....
        /*07e8*/ 	.word	0x000118e0


	//   ....[144]....
        /*07ec*/ 	.word	0x00011910


	//   ....[145]....
        /*07f0*/ 	.word	0x00011930


	//   ....[146]....
        /*07f4*/ 	.word	0x00011a30


	//   ....[147]....
        /*07f8*/ 	.word	0x00011a40


	//   ....[148]....
        /*07fc*/ 	.word	0x00011ad0


	//   ....[149]....
        /*0800*/ 	.word	0x00011ae0


	//   ....[150]....
        /*0804*/ 	.word	0x00011b70


	//   ....[151]....
        /*0808*/ 	.word	0x00011b80


	//   ....[152]....
        /*080c*/ 	.word	0x00011c00


	//   ....[153]....
        /*0810*/ 	.word	0x00011c10


	//   ....[154]....
        /*0814*/ 	.word	0x00011c90


	//   ....[155]....
        /*0818*/ 	.word	0x00011ca0


	//   ....[156]....
        /*081c*/ 	.word	0x00011d20


	//   ....[157]....
        /*0820*/ 	.word	0x00011d30


	//   ....[158]....
        /*0824*/ 	.word	0x00011d40


	//   ....[159]....
        /*0828*/ 	.word	0x000124e0


	//   ....[160]....
        /*082c*/ 	.word	0x00012510


	//   ....[161]....
        /*0830*/ 	.word	0x00012540


	//   ....[162]....
        /*0834*/ 	.word	0x000125b0


	//   ....[163]....
        /*0838*/ 	.word	0x00012600


	//   ....[164]....
        /*083c*/ 	.word	0x00012650


	//   ....[165]....
        /*0840*/ 	.word	0x00012690


	//   ....[166]....
        /*0844*/ 	.word	0x000126f0


	//   ....[167]....
        /*0848*/ 	.word	0x00012740


	//   ....[168]....
        /*084c*/ 	.word	0x00012790


	//   ....[169]....
        /*0850*/ 	.word	0x000127e0


	//   ....[170]....
        /*0854*/ 	.word	0x00012830


	//   ....[171]....
        /*0858*/ 	.word	0x00012880


	//   ....[172]....
        /*085c*/ 	.word	0x000128d0


	//   ....[173]....
        /*0860*/ 	.word	0x000128f0


	//   ....[174]....
        /*0864*/ 	.word	0x00012930


	//   ....[175]....
        /*0868*/ 	.word	0x00013040


	//   ....[176]....
        /*086c*/ 	.word	0x00013060


	//   ....[177]....
        /*0870*/ 	.word	0x000130c0


	//   ....[178]....
        /*0874*/ 	.word	0x000130d0


	//   ....[179]....
        /*0878*/ 	.word	0x00013120


	//   ....[180]....
        /*087c*/ 	.word	0x00013130


	//   ....[181]....
        /*0880*/ 	.word	0x00013180


	//   ....[182]....
        /*0884*/ 	.word	0x00013190


	//   ....[183]....
        /*0888*/ 	.word	0x000131e0


	//   ....[184]....
        /*088c*/ 	.word	0x000131f0


	//   ....[185]....
        /*0890*/ 	.word	0x00013240


	//   ....[186]....
        /*0894*/ 	.word	0x00013250


	//   ....[187]....
        /*0898*/ 	.word	0x000132a0


	//   ....[188]....
        /*089c*/ 	.word	0x000132b0


	//   ....[189]....
        /*08a0*/ 	.word	0x000132c0


	//   ....[190]....
        /*08a4*/ 	.word	0x00013310


	//   ....[191]....
        /*08a8*/ 	.word	0x00013640


	//   ....[192]....
        /*08ac*/ 	.word	0x00013650


	//   ....[193]....
        /*08b0*/ 	.word	0x000136b0


	//   ....[194]....
        /*08b4*/ 	.word	0x000136c0


	//   ....[195]....
        /*08b8*/ 	.word	0x00013710


	//   ....[196]....
        /*08bc*/ 	.word	0x00013720


	//   ....[197]....
        /*08c0*/ 	.word	0x00013770


	//   ....[198]....
        /*08c4*/ 	.word	0x00013780


	//   ....[199]....
        /*08c8*/ 	.word	0x000137d0


	//   ....[200]....
        /*08cc*/ 	.word	0x000137e0


	//   ....[201]....
        /*08d0*/ 	.word	0x00013830


	//   ....[202]....
        /*08d4*/ 	.word	0x00013840


	//   ....[203]....
        /*08d8*/ 	.word	0x00013890


	//   ....[204]....
        /*08dc*/ 	.word	0x000138a0


	//   ....[205]....
        /*08e0*/ 	.word	0x000138b0


	//   ....[206]....
        /*08e4*/ 	.word	0x00013900


	//   ....[207]....
        /*08e8*/ 	.word	0x00015260


	//   ....[208]....
        /*08ec*/ 	.word	0x00015290


	//   ....[209]....
        /*08f0*/ 	.word	0x000152c0


	//   ....[210]....
        /*08f4*/ 	.word	0x000152f0


	//   ....[211]....
        /*08f8*/ 	.word	0x00015300


	//   ....[212]....
        /*08fc*/ 	.word	0x00015320


	//   ....[213]....
        /*0900*/ 	.word	0x00015340


	//   ....[214]....
        /*0904*/ 	.word	0x00015380


	//   ....[215]....
        /*0908*/ 	.word	0x000154c0


	//   ....[216]....
        /*090c*/ 	.word	0x000154f0


	//   ....[217]....
        /*0910*/ 	.word	0x00015530


	//   ....[218]....
        /*0914*/ 	.word	0x00015560


	//   ....[219]....
        /*0918*/ 	.word	0x00015590


	//   ....[220]....
        /*091c*/ 	.word	0x000155c0


	//   ....[221]....
        /*0920*/ 	.word	0x00015660


	//   ....[222]....
        /*0924*/ 	.word	0x00015700


	//   ....[223]....
        /*0928*/ 	.word	0x000157b0


	//   ....[224]....
        /*092c*/ 	.word	0x00015d70


	//   ....[225]....
        /*0930*/ 	.word	0x000163b0


	//   ....[226]....
        /*0934*/ 	.word	0x000164a0


	//   ....[227]....
        /*0938*/ 	.word	0x00016590


	//   ....[228]....
        /*093c*/ 	.word	0x00016690


	//   ....[229]....
        /*0940*/ 	.word	0x00016740


	//   ....[230]....
        /*0944*/ 	.word	0x000167a0


	//   ....[231]....
        /*0948*/ 	.word	0x00016880


	//   ....[232]....
        /*094c*/ 	.word	0x000168e0


	//   ....[233]....
        /*0950*/ 	.word	0x000169c0


	//   ....[234]....
        /*0954*/ 	.word	0x00016a20


	//   ....[235]....
        /*0958*/ 	.word	0x00016b00


	//   ....[236]....
        /*095c*/ 	.word	0x00016b60


	//   ....[237]....
        /*0960*/ 	.word	0x00016c40


	//   ....[238]....
        /*0964*/ 	.word	0x00016ca0


	//   ....[239]....
        /*0968*/ 	.word	0x00016d80


	//   ....[240]....
        /*096c*/ 	.word	0x00016de0


	//   ....[241]....
        /*0970*/ 	.word	0x00016eb0


	//   ....[242]....
        /*0974*/ 	.word	0x00017050


	//   ....[243]....
        /*0978*/ 	.word	0x000170e0


	//   ....[244]....
        /*097c*/ 	.word	0x00017200


	//   ....[245]....
        /*0980*/ 	.word	0x00017250


	//   ....[246]....
        /*0984*/ 	.word	0x00017370


	//   ....[247]....
        /*0988*/ 	.word	0x000173c0


	//   ....[248]....
        /*098c*/ 	.word	0x000174e0


	//   ....[249]....
        /*0990*/ 	.word	0x00017530


	//   ....[250]....
        /*0994*/ 	.word	0x00017630


	//   ....[251]....
        /*0998*/ 	.word	0x000176d0


	//   ....[252]....
        /*099c*/ 	.word	0x00017730


	//   ....[253]....
        /*09a0*/ 	.word	0x00017820


	//   ....[254]....
        /*09a4*/ 	.word	0x00017880


	//   ....[255]....
        /*09a8*/ 	.word	0x00017970


	//   ....[0]....
        /*09ac*/ 	.word	0x000179d0


	//   ....[1]....
        /*09b0*/ 	.word	0x00017ac0


	//   ....[2]....
        /*09b4*/ 	.word	0x00017b60


	//   ....[3]....
        /*09b8*/ 	.word	0x00017bd0


	//   ....[4]....
        /*09bc*/ 	.word	0x00017c30


	//   ....[5]....
        /*09c0*/ 	.word	0x00017d10


	//   ....[6]....
        /*09c4*/ 	.word	0x00017d90


	//   ....[7]....
        /*09c8*/ 	.word	0x00017e60


	//   ....[8]....
        /*09cc*/ 	.word	0x00017ee0


	//   ....[9]....
        /*09d0*/ 	.word	0x00017fb0


	//   ....[10]....
        /*09d4*/ 	.word	0x00018030


	//   ....[11]....
        /*09d8*/ 	.word	0x00018100


	//   ....[12]....
        /*09dc*/ 	.word	0x00018180


	//   ....[13]....
        /*09e0*/ 	.word	0x00018250


	//   ....[14]....
        /*09e4*/ 	.word	0x000182d0


	//   ....[15]....
        /*09e8*/ 	.word	0x000183a0


	//   ....[16]....
        /*09ec*/ 	.word	0x00018420


	//   ....[17]....
        /*09f0*/ 	.word	0x000184d0


	//   ....[18]....
        /*09f4*/ 	.word	0x00018600


	//   ....[19]....
        /*09f8*/ 	.word	0x000186a0


	//   ....[20]....
        /*09fc*/ 	.word	0x00018700


	//   ....[21]....
        /*0a00*/ 	.word	0x000187c0


	//   ....[22]....
        /*0a04*/ 	.word	0x00018820


	//   ....[23]....
        /*0a08*/ 	.word	0x000188e0


	//   ....[24]....
        /*0a0c*/ 	.word	0x00018940


	//   ....[25]....
        /*0a10*/ 	.word	0x00018a00


	//   ....[26]....
        /*0a14*/ 	.word	0x00018a60


	//   ....[27]....
        /*0a18*/ 	.word	0x00018b20


	//   ....[28]....
        /*0a1c*/ 	.word	0x00018b80


	//   ....[29]....
        /*0a20*/ 	.word	0x00018c40


	//   ....[30]....
        /*0a24*/ 	.word	0x00018ca0


	//   ....[31]....
        /*0a28*/ 	.word	0x00018d60


	//   ....[32]....
        /*0a2c*/ 	.word	0x00018dc0


	//   ....[33]....
        /*0a30*/ 	.word	0x00018e80


	//   ....[34]....
        /*0a34*/ 	.word	0x00018f70


	//   ....[35]....
        /*0a38*/ 	.word	0x00019000


	//   ....[36]....
        /*0a3c*/ 	.word	0x00019060


	//   ....[37]....
        /*0a40*/ 	.word	0x00019120


	//   ....[38]....
        /*0a44*/ 	.word	0x00019180


	//   ....[39]....
        /*0a48*/ 	.word	0x00019240


	//   ....[40]....
        /*0a4c*/ 	.word	0x000192a0


	//   ....[41]....
        /*0a50*/ 	.word	0x00019360


	//   ....[42]....
        /*0a54*/ 	.word	0x000193c0


	//   ....[43]....
        /*0a58*/ 	.word	0x00019480


	//   ....[44]....
        /*0a5c*/ 	.word	0x000194e0


	//   ....[45]....
        /*0a60*/ 	.word	0x000195a0


	//   ....[46]....
        /*0a64*/ 	.word	0x00019600


	//   ....[47]....
        /*0a68*/ 	.word	0x000196c0


	//   ....[48]....
        /*0a6c*/ 	.word	0x00019720


	//   ....[49]....
        /*0a70*/ 	.word	0x000197e0


	//   ....[50]....
        /*0a74*/ 	.word	0x00019a40


	//----- nvinfo : EIATTR_REG_RECONFIG
	.align		4
.L_544:
        /*0a78*/ 	.byte	0x01, 0x54
	.zero		2


	//----- nvinfo : EIATTR_SYSCALL_OFFSETS
	.align		4
        /*0a7c*/ 	.byte	0x04, 0x46
        /*0a7e*/ 	.short	(.L_546 - .L_545)


	//   ....[0]....
.L_545:
        /*0a80*/ 	.word	0x000019e0


	//   ....[1]....
        /*0a84*/ 	.word	0x000106c0


	//   ....[2]....
        /*0a88*/ 	.word	0x00010830


	//   ....[3]....
        /*0a8c*/ 	.word	0x00010980


	//   ....[4]....
        /*0a90*/ 	.word	0x00010ac0


	//   ....[5]....
        /*0a94*/ 	.word	0x00012130


	//----- nvinfo : EIATTR_MBARRIER_INSTR_OFFSETS
	.align		4
.L_546:
        /*0a98*/ 	.byte	0x04, 0x39
        /*0a9a*/ 	.short	(.L_548 - .L_547)


	//   ....[0]....
.L_547:
        /*0a9c*/ 	.word	0x00000180
        /*0aa0*/ 	.word	0x000000ff
        /*0aa4*/ 	.word	0x00038800
        /*0aa8*/ 	.short	0x0100
        /*0aaa*/ 	.byte	0x08
	.zero		1


	//   ....[1]....
        /*0aac*/ 	.word	0x00000190
        /*0ab0*/ 	.word	0x000000ff
        /*0ab4*/ 	.word	0x00038820
        /*0ab8*/ 	.short	0x0100
        /*0aba*/ 	.byte	0x08
	.zero		1


	//   ....[2]....
        /*0abc*/ 	.word	0x00000280
        /*0ac0*/ 	.word	0x000000ff
        /*0ac4*/ 	.word	0x00038830
        /*0ac8*/ 	.short	0x0100
        /*0aca*/ 	.byte	0x08
	.zero		1


	//   ....[3]....
        /*0acc*/ 	.word	0x00000290
        /*0ad0*/ 	.word	0x000000ff
        /*0ad4*/ 	.word	0x00038840
        /*0ad8*/ 	.short	0x0100
        /*0ada*/ 	.byte	0x08
	.zero		1


	//   ....[4]....
        /*0adc*/ 	.word	0x000002a0
        /*0ae0*/ 	.word	0x000000ff
        /*0ae4*/ 	.word	0x00038838
        /*0ae8*/ 	.short	0x0100
        /*0aea*/ 	.byte	0x08
	.zero		1


	//   ....[5]....
        /*0aec*/ 	.word	0x000002b0
        /*0af0*/ 	.word	0x000000ff
        /*0af4*/ 	.word	0x00038848
        /*0af8*/ 	.short	0x0100
        /*0afa*/ 	.byte	0x08
	.zero		1


	//   ....[6]....
        /*0afc*/ 	.word	0x000003e0
        /*0b00*/ 	.word	0x000000ff
        /*0b04*/ 	.word	0x00038850
        /*0b08*/ 	.short	0x0100
        /*0b0a*/ 	.byte	0x08
	.zero		1


	//   ....[7]....
        /*0b0c*/ 	.word	0x000003f0
        /*0b10*/ 	.word	0x000000ff
        /*0b14*/ 	.word	0x00038860
        /*0b18*/ 	.short	0x0100
        /*0b1a*/ 	.byte	0x08
	.zero		1


	//   ....[8]....
        /*0b1c*/ 	.word	0x00000400
        /*0b20*/ 	.word	0x000000ff
        /*0b24*/ 	.word	0x00038858
        /*0b28*/ 	.short	0x0100
        /*0b2a*/ 	.byte	0x08
	.zero		1


	//   ....[9]....
        /*0b2c*/ 	.word	0x00000410
        /*0b30*/ 	.word	0x000000ff
        /*0b34*/ 	.word	0x00038868
        /*0b38*/ 	.short	0x0100
        /*0b3a*/ 	.byte	0x08
	.zero		1


	//   ....[10]....
        /*0b3c*/ 	.word	0x00000500
        /*0b40*/ 	.word	0x000000ff
        /*0b44*/ 	.word	0x00038870
        /*0b48*/ 	.short	0x0100
        /*0b4a*/ 	.byte	0x06
	.zero		1


	//   ....[11]....
        /*0b4c*/ 	.word	0x00000510
        /*0b50*/ 	.word	0x000000ff
        /*0b54*/ 	.word	0x00038880
        /*0b58*/ 	.short	0x0100
        /*0b5a*/ 	.byte	0x06
	.zero		1


	//   ....[12]....
        /*0b5c*/ 	.word	0x00000520
        /*0b60*/ 	.word	0x000000ff
        /*0b64*/ 	.word	0x00038878
        /*0b68*/ 	.short	0x0100
        /*0b6a*/ 	.byte	0x06
	.zero		1


	//   ....[13]....
        /*0b6c*/ 	.word	0x00000530
        /*0b70*/ 	.word	0x000000ff
        /*0b74*/ 	.word	0x00038888
        /*0b78*/ 	.short	0x0100
        /*0b7a*/ 	.byte	0x06
	.zero		1


	//   ....[14]....
        /*0b7c*/ 	.word	0x00000660
        /*0b80*/ 	.word	0x000000ff
        /*0b84*/ 	.word	0x00038890
        /*0b88*/ 	.short	0x0100
        /*0b8a*/ 	.byte	0x08
	.zero		1


	//   ....[15]....
        /*0b8c*/ 	.word	0x00000670
        /*0b90*/ 	.word	0x000000ff
        /*0b94*/ 	.word	0x000388a0
        /*0b98*/ 	.short	0x0100
        /*0b9a*/ 	.byte	0x08
	.zero		1


	//   ....[16]....
        /*0b9c*/ 	.word	0x00000680
        /*0ba0*/ 	.word	0x000000ff
        /*0ba4*/ 	.word	0x00038898
        /*0ba8*/ 	.short	0x0100
        /*0baa*/ 	.byte	0x08
	.zero		1


	//   ....[17]....
        /*0bac*/ 	.word	0x00000690
        /*0bb0*/ 	.word	0x000000ff
        /*0bb4*/ 	.word	0x000388a8
        /*0bb8*/ 	.short	0x0100
        /*0bba*/ 	.byte	0x08
	.zero		1


	//   ....[18]....
        /*0bbc*/ 	.word	0x000007e0
        /*0bc0*/ 	.word	0x000000ff
        /*0bc4*/ 	.word	0x000388b0
        /*0bc8*/ 	.short	0x0100
        /*0bca*/ 	.byte	0x08
	.zero		1


	//   ....[19]....
        /*0bcc*/ 	.word	0x000007f0
        /*0bd0*/ 	.word	0x000000ff
        /*0bd4*/ 	.word	0x000388c0
        /*0bd8*/ 	.short	0x0100
        /*0bda*/ 	.byte	0x08
	.zero		1


	//   ....[20]....
        /*0bdc*/ 	.word	0x00000800
        /*0be0*/ 	.word	0x000000ff
        /*0be4*/ 	.word	0x000388b8
        /*0be8*/ 	.short	0x0100
        /*0bea*/ 	.byte	0x08
	.zero		1


	//   ....[21]....
        /*0bec*/ 	.word	0x00000810
        /*0bf0*/ 	.word	0x000000ff
        /*0bf4*/ 	.word	0x000388c8
        /*0bf8*/ 	.short	0x0100
        /*0bfa*/ 	.byte	0x08
	.zero		1


	//   ....[22]....
        /*0bfc*/ 	.word	0x00001d00
        /*0c00*/ 	.word	0x000000ff
        /*0c04*/ 	.word	0x00038800
        /*0c08*/ 	.short	0x010a
        /*0c0a*/ 	.byte	0x32
	.zero		1


	//   ....[23]....
        /*0c0c*/ 	.word	0x00001df0
        /*0c10*/ 	.word	0x000000ff
        /*0c14*/ 	.word	0x00038830
        /*0c18*/ 	.short	0x010a
        /*0c1a*/ 	.byte	0x37
	.zero		1


	//   ....[24]....
        /*0c1c*/ 	.word	0x00001e30
        /*0c20*/ 	.word	0x000000ff
        /*0c24*/ 	.word	0x00038830
        /*0c28*/ 	.short	0x010a
        /*0c2a*/ 	.byte	0x37
	.zero		1


	//   ....[25]....
        /*0c2c*/ 	.word	0x00002a50
        /*0c30*/ 	.word	0x000000ff
        /*0c34*/ 	.word	0x00000000
        /*0c38*/ 	.short	0x0101
        /*0c3a*/ 	.byte	0x06
	.zero		1


	//   ....[26]....
        /*0c3c*/ 	.word	0x000046c0
        /*0c40*/ 	.word	0x000000ff
        /*0c44*/ 	.word	0x00038850
        /*0c48*/ 	.short	0x010a
        /*0c4a*/ 	.byte	0x37
	.zero		1


	//   ....[27]....
        /*0c4c*/ 	.word	0x00004700
        /*0c50*/ 	.word	0x000000ff
        /*0c54*/ 	.word	0x00038850
        /*0c58*/ 	.short	0x010a
        /*0c5a*/ 	.byte	0x37
	.zero		1


	//   ....[28]....
        /*0c5c*/ 	.word	0x000049a0
        /*0c60*/ 	.word	0x000000ff
        /*0c64*/ 	.word	0x00000000
        /*0c68*/ 	.short	0x0101
        /*0c6a*/ 	.byte	0x37
	.zero		1


	//   ....[29]....
        /*0c6c*/ 	.word	0x00004b60
        /*0c70*/ 	.word	0x000000ff
        /*0c74*/ 	.word	0x00038830
        /*0c78*/ 	.short	0x010a
        /*0c7a*/ 	.byte	0x36
	.zero		1


	//   ....[30]....
        /*0c7c*/ 	.word	0x00004bb0
        /*0c80*/ 	.word	0x000000ff
        /*0c84*/ 	.word	0x00038830
        /*0c88*/ 	.short	0x010a
        /*0c8a*/ 	.byte	0x36
	.zero		1


	//   ....[31]....
        /*0c8c*/ 	.word	0x00005540
        /*0c90*/ 	.word	0x000000ff
        /*0c94*/ 	.word	0x00000000
        /*0c98*/ 	.short	0x0101
        /*0c9a*/ 	.byte	0x06
	.zero		1


	//   ....[32]....
        /*0c9c*/ 	.word	0x00007bc0
        /*0ca0*/ 	.word	0x000000ff
        /*0ca4*/ 	.word	0x00038850
        /*0ca8*/ 	.short	0x010a
        /*0caa*/ 	.byte	0x36
	.zero		1


	//   ....[33]....
        /*0cac*/ 	.word	0x00007c20
        /*0cb0*/ 	.word	0x000000ff
        /*0cb4*/ 	.word	0x00038850
        /*0cb8*/ 	.short	0x010a
        /*0cba*/ 	.byte	0x36
	.zero		1


	//   ....[34]....
        /*0cbc*/ 	.word	0x00007e60
        /*0cc0*/ 	.word	0x000000ff
        /*0cc4*/ 	.word	0x00000000
        /*0cc8*/ 	.short	0x0101
        /*0cca*/ 	.byte	0x36
	.zero		1


	//   ....[35]....
        /*0ccc*/ 	.word	0x00007fa0
        /*0cd0*/ 	.word	0x000000ff
        /*0cd4*/ 	.word	0x00038830
        /*0cd8*/ 	.short	0x010a
        /*0cda*/ 	.byte	0x30
	.zero		1


	//   ....[36]....
        /*0cdc*/ 	.word	0x00007fe0
        /*0ce0*/ 	.word	0x000000ff
        /*0ce4*/ 	.word	0x00038830
        /*0ce8*/ 	.short	0x010a
        /*0cea*/ 	.byte	0x30
	.zero		1


	//   ....[37]....
        /*0cec*/ 	.word	0x000087a0
        /*0cf0*/ 	.word	0x000000ff
        /*0cf4*/ 	.word	0x00000000
        /*0cf8*/ 	.short	0x0101
        /*0cfa*/ 	.byte	0x06
	.zero		1


	//   ....[38]....
        /*0cfc*/ 	.word	0x0000a660
        /*0d00*/ 	.word	0x000000ff
        /*0d04*/ 	.word	0x00038850
        /*0d08*/ 	.short	0x010a
        /*0d0a*/ 	.byte	0x30
	.zero		1


	//   ....[39]....
        /*0d0c*/ 	.word	0x0000a6b0
        /*0d10*/ 	.word	0x000000ff
        /*0d14*/ 	.word	0x00038850
        /*0d18*/ 	.short	0x010a
        /*0d1a*/ 	.byte	0x30
	.zero		1


	//   ....[40]....
        /*0d1c*/ 	.word	0x0000a8e0
        /*0d20*/ 	.word	0x000000ff
        /*0d24*/ 	.word	0x00000000
        /*0d28*/ 	.short	0x0101
        /*0d2a*/ 	.byte	0x30
	.zero		1


	//   ....[41]....
        /*0d2c*/ 	.word	0x0000dbf0
        /*0d30*/ 	.word	0x000000ff
        /*0d34*/ 	.word	0x00000000
        /*0d38*/ 	.short	0x0101
        /*0d3a*/ 	.byte	0x07
	.zero		1


	//   ....[42]....
        /*0d3c*/ 	.word	0x00010ed0
        /*0d40*/ 	.word	0x00000006
        /*0d44*/ 	.word	0x00038880
        /*0d48*/ 	.short	0x010a
        /*0d4a*/ 	.byte	0x3f
	.zero		1


	//   ....[43]....
        /*0d4c*/ 	.word	0x00011640
        /*0d50*/ 	.word	0x00000006
        /*0d54*/ 	.word	0x00038870
        /*0d58*/ 	.short	0x0107
        /*0d5a*/ 	.byte	0x3f
	.zero		1


	//   ....[44]....
        /*0d5c*/ 	.word	0x00011700
        /*0d60*/ 	.word	0x00000006
        /*0d64*/ 	.word	0x00038870
        /*0d68*/ 	.short	0x0101
        /*0d6a*/ 	.byte	0x3f
	.zero		1


	//   ....[45]....
        /*0d6c*/ 	.word	0x00011750
        /*0d70*/ 	.word	0x00000006
        /*0d74*/ 	.word	0x00038840
        /*0d78*/ 	.short	0x010a
        /*0d7a*/ 	.byte	0x3f
	.zero		1


	//   ....[46]....
        /*0d7c*/ 	.word	0x00011e60
        /*0d80*/ 	.word	0x00000006
        /*0d84*/ 	.word	0x00038830
        /*0d88*/ 	.short	0x0107
        /*0d8a*/ 	.byte	0x3f
	.zero		1


	//   ....[47]....
        /*0d8c*/ 	.word	0x00011f20
        /*0d90*/ 	.word	0x00000006
        /*0d94*/ 	.word	0x00038830
        /*0d98*/ 	.short	0x0101
        /*0d9a*/ 	.byte	0x3f
	.zero		1


	//   ....[48]....
        /*0d9c*/ 	.word	0x00012a20
        /*0da0*/ 	.word	0x00000017
        /*0da4*/ 	.word	0x00038800
        /*0da8*/ 	.short	0x0107
        /*0daa*/ 	.byte	0x3f
	.zero		1


	//   ....[49]....
        /*0dac*/ 	.word	0x00012b20
        /*0db0*/ 	.word	0x00000017
        /*0db4*/ 	.word	0x00038800
        /*0db8*/ 	.short	0x0101
        /*0dba*/ 	.byte	0x3f
	.zero		1


	//   ....[50]....
        /*0dbc*/ 	.word	0x00012b40
        /*0dc0*/ 	.word	0x00000017
        /*0dc4*/ 	.word	0x00038820
        /*0dc8*/ 	.short	0x010a
        /*0dca*/ 	.byte	0x3f
	.zero		1


	//   ....[51]....
        /*0dcc*/ 	.word	0x00012e90
        /*0dd0*/ 	.word	0x00000000
        /*0dd4*/ 	.word	0x00038880
        /*0dd8*/ 	.short	0x010a
        /*0dda*/ 	.byte	0x3f
	.zero		1


	//   ....[52]....
        /*0ddc*/ 	.word	0x000133a0
        /*0de0*/ 	.word	0x00000000
        /*0de4*/ 	.word	0x00038870
        /*0de8*/ 	.short	0x0107
        /*0dea*/ 	.byte	0x3f
	.zero		1


	//   ....[53]....
        /*0dec*/ 	.word	0x00013460
        /*0df0*/ 	.word	0x00000000
        /*0df4*/ 	.word	0x00038870
        /*0df8*/ 	.short	0x0101
        /*0dfa*/ 	.byte	0x3f
	.zero		1


	//   ....[54]....
        /*0dfc*/ 	.word	0x00013490
        /*0e00*/ 	.word	0x00000000
        /*0e04*/ 	.word	0x00038840
        /*0e08*/ 	.short	0x010a
        /*0e0a*/ 	.byte	0x3f
	.zero		1


	//   ....[55]....
        /*0e0c*/ 	.word	0x00013990
        /*0e10*/ 	.word	0x00000000
        /*0e14*/ 	.word	0x00038830
        /*0e18*/ 	.short	0x0107
        /*0e1a*/ 	.byte	0x3f
	.zero		1


	//   ....[56]....
        /*0e1c*/ 	.word	0x00013a50
        /*0e20*/ 	.word	0x00000000
        /*0e24*/ 	.word	0x00038830
        /*0e28*/ 	.short	0x0101
        /*0e2a*/ 	.byte	0x3f
	.zero		1


	//   ....[57]....
        /*0e2c*/ 	.word	0x00013ae0
        /*0e30*/ 	.word	0x00000000
        /*0e34*/ 	.word	0x00038870
        /*0e38*/ 	.short	0x010a
        /*0e3a*/ 	.byte	0x3f
	.zero		1


	//   ....[58]....
        /*0e3c*/ 	.word	0x00013b70
        /*0e40*/ 	.word	0x00000000
        /*0e44*/ 	.word	0x00038860
        /*0e48*/ 	.short	0x010a
        /*0e4a*/ 	.byte	0x3f
	.zero		1


	//   ....[59]....
        /*0e4c*/ 	.word	0x00014440
        /*0e50*/ 	.word	0x00000000
        /*0e54*/ 	.word	0x00038850
        /*0e58*/ 	.short	0x0101
        /*0e5a*/ 	.byte	0x3f
	.zero		1


	//   ....[60]....
        /*0e5c*/ 	.word	0x000144c0
        /*0e60*/ 	.word	0x00000000
        /*0e64*/ 	.word	0x00000000
        /*0e68*/ 	.short	0x0101
        /*0e6a*/ 	.byte	0x3f
	.zero		1


	//   ....[61]....
        /*0e6c*/ 	.word	0x00014680
        /*0e70*/ 	.word	0x00000002
        /*0e74*/ 	.word	0x00038870
        /*0e78*/ 	.short	0x010a
        /*0e7a*/ 	.byte	0x3f
	.zero		1


	//   ....[62]....
        /*0e7c*/ 	.word	0x00014700
        /*0e80*/ 	.word	0x00000002
        /*0e84*/ 	.word	0x00038860
        /*0e88*/ 	.short	0x010a
        /*0e8a*/ 	.byte	0x3f
	.zero		1


	//   ....[63]....
        /*0e8c*/ 	.word	0x00014fe0
        /*0e90*/ 	.word	0x00000002
        /*0e94*/ 	.word	0x00038850
        /*0e98*/ 	.short	0x0101
        /*0e9a*/ 	.byte	0x3f
	.zero		1


	//   ....[64]....
        /*0e9c*/ 	.word	0x00015060
        /*0ea0*/ 	.word	0x00000002
        /*0ea4*/ 	.word	0x00000000
        /*0ea8*/ 	.short	0x0101
        /*0eaa*/ 	.byte	0x3f
	.zero		1


	//   ....[65]....
        /*0eac*/ 	.word	0x00015cf0
        /*0eb0*/ 	.word	0x00000005
        /*0eb4*/ 	.word	0x00038820
        /*0eb8*/ 	.short	0x010a
        /*0eba*/ 	.byte	0x3f
	.zero		1


	//   ....[66]....
        /*0ebc*/ 	.word	0x00015e70
        /*0ec0*/ 	.word	0x00000003
        /*0ec4*/ 	.word	0x00038840
        /*0ec8*/ 	.short	0x010a
        /*0eca*/ 	.byte	0x3f
	.zero		1


	//   ....[67]....
        /*0ecc*/ 	.word	0x00015f10
        /*0ed0*/ 	.word	0x00000019
        /*0ed4*/ 	.word	0x00038840
        /*0ed8*/ 	.short	0x010a
        /*0eda*/ 	.byte	0x3f
	.zero		1


	//   ....[68]....
        /*0edc*/ 	.word	0x00015f50
        /*0ee0*/ 	.word	0x00000003
        /*0ee4*/ 	.word	0x00038860
        /*0ee8*/ 	.short	0x010a
        /*0eea*/ 	.byte	0x3f
	.zero		1


	//   ....[69]....
        /*0eec*/ 	.word	0x00015f90
        /*0ef0*/ 	.word	0x00000019
        /*0ef4*/ 	.word	0x00038860
        /*0ef8*/ 	.short	0x010a
        /*0efa*/ 	.byte	0x3f
	.zero		1


	//   ....[70]....
        /*0efc*/ 	.word	0x00015fd0
        /*0f00*/ 	.word	0x00000003
        /*0f04*/ 	.word	0x00038880
        /*0f08*/ 	.short	0x010a
        /*0f0a*/ 	.byte	0x3f
	.zero		1


	//   ....[71]....
        /*0f0c*/ 	.word	0x00016010
        /*0f10*/ 	.word	0x00000019
        /*0f14*/ 	.word	0x00038880
        /*0f18*/ 	.short	0x010a
        /*0f1a*/ 	.byte	0x3f
	.zero		1


	//   ....[72]....
        /*0f1c*/ 	.word	0x00016080
        /*0f20*/ 	.word	0x00000003
        /*0f24*/ 	.word	0x00038800
        /*0f28*/ 	.short	0x010a
        /*0f2a*/ 	.byte	0x3f
	.zero		1


	//   ....[73]....
        /*0f2c*/ 	.word	0x000160e0
        /*0f30*/ 	.word	0x00000003
        /*0f34*/ 	.word	0x00038830
        /*0f38*/ 	.short	0x010a
        /*0f3a*/ 	.byte	0x3f
	.zero		1


	//   ....[74]....
        /*0f3c*/ 	.word	0x00016140
        /*0f40*/ 	.word	0x00000007
        /*0f44*/ 	.word	0x00038850
        /*0f48*/ 	.short	0x010a
        /*0f4a*/ 	.byte	0x3f
	.zero		1


	//   ....[75]....
        /*0f4c*/ 	.word	0x000161b0
        /*0f50*/ 	.word	0x00000004
        /*0f54*/ 	.word	0x00038830
        /*0f58*/ 	.short	0x010a
        /*0f5a*/ 	.byte	0x3f
	.zero		1


	//   ....[76]....
        /*0f5c*/ 	.word	0x00016220
        /*0f60*/ 	.word	0x00000006
        /*0f64*/ 	.word	0x00038850
        /*0f68*/ 	.short	0x010a
        /*0f6a*/ 	.byte	0x3f
	.zero		1


	//   ....[77]....
        /*0f6c*/ 	.word	0x00016280
        /*0f70*/ 	.word	0x00000004
        /*0f74*/ 	.word	0x00038830
        /*0f78*/ 	.short	0x010a
        /*0f7a*/ 	.byte	0x3f
	.zero		1


	//   ....[78]....
        /*0f7c*/ 	.word	0x000162e0
        /*0f80*/ 	.word	0x00000008
        /*0f84*/ 	.word	0x00038850
        /*0f88*/ 	.short	0x010a
        /*0f8a*/ 	.byte	0x3f
	.zero		1


	//   ....[79]....
        /*0f8c*/ 	.word	0x000163f0
        /*0f90*/ 	.word	0x00000006
        /*0f94*/ 	.word	0x00038880
        /*0f98*/ 	.short	0x010a
        /*0f9a*/ 	.byte	0x3f
	.zero		1


	//   ....[80]....
        /*0f9c*/ 	.word	0x00016fa0
        /*0fa0*/ 	.word	0x00000006
        /*0fa4*/ 	.word	0x00038840
        /*0fa8*/ 	.short	0x010a
        /*0faa*/ 	.byte	0x3f
	.zero		1


	//   ....[81]....
        /*0fac*/ 	.word	0x00018500
        /*0fb0*/ 	.word	0x00000017
        /*0fb4*/ 	.word	0x00038820
        /*0fb8*/ 	.short	0x010a
        /*0fba*/ 	.byte	0x3f
	.zero		1


	//   ....[82]....
        /*0fbc*/ 	.word	0x00018550
        /*0fc0*/ 	.word	0x00000000
        /*0fc4*/ 	.word	0x00038880
        /*0fc8*/ 	.short	0x010a
        /*0fca*/ 	.byte	0x3f
	.zero		1


	//   ....[83]....
        /*0fcc*/ 	.word	0x00018ec0
        /*0fd0*/ 	.word	0x00000000
        /*0fd4*/ 	.word	0x00038840
        /*0fd8*/ 	.short	0x010a
        /*0fda*/ 	.byte	0x3f
	.zero		1


	//   ....[84]....
        /*0fdc*/ 	.word	0x00019820
        /*0fe0*/ 	.word	0x00000000
        /*0fe4*/ 	.word	0x00038870
        /*0fe8*/ 	.short	0x010a
        /*0fea*/ 	.byte	0x3f
	.zero		1


	//   ....[85]....
        /*0fec*/ 	.word	0x00019870
        /*0ff0*/ 	.word	0x00000000
        /*0ff4*/ 	.word	0x00038860
        /*0ff8*/ 	.short	0x010a
        /*0ffa*/ 	.byte	0x3f
	.zero		1


	//   ....[86]....
        /*0ffc*/ 	.word	0x000198c0
        /*1000*/ 	.word	0x00000002
        /*1004*/ 	.word	0x00038870
        /*1008*/ 	.short	0x010a
        /*100a*/ 	.byte	0x3f
	.zero		1


	//   ....[87]....
        /*100c*/ 	.word	0x00019910
        /*1010*/ 	.word	0x00000002
        /*1014*/ 	.word	0x00038860
        /*1018*/ 	.short	0x010a
        /*101a*/ 	.byte	0x3f
	.zero		1


	//   ....[88]....
        /*101c*/ 	.word	0x00019960
        /*1020*/ 	.word	0x00000005
        /*1024*/ 	.word	0x00038820
        /*1028*/ 	.short	0x010a
        /*102a*/ 	.byte	0x3f
	.zero		1


	//   ....[89]....
        /*102c*/ 	.word	0x00019b00
        /*1030*/ 	.word	0x00000003
        /*1034*/ 	.word	0x00038840
        /*1038*/ 	.short	0x010a
        /*103a*/ 	.byte	0x3f
	.zero		1


	//   ....[90]....
        /*103c*/ 	.word	0x00019b50
        /*1040*/ 	.word	0x00000019
        /*1044*/ 	.word	0x00038840
        /*1048*/ 	.short	0x010a
        /*104a*/ 	.byte	0x3f
	.zero		1


	//   ....[91]....
        /*104c*/ 	.word	0x00019ba0
        /*1050*/ 	.word	0x00000003
        /*1054*/ 	.word	0x00038860
        /*1058*/ 	.short	0x010a
        /*105a*/ 	.byte	0x3f
	.zero		1


	//   ....[92]....
        /*105c*/ 	.word	0x00019bf0
        /*1060*/ 	.word	0x00000019
        /*1064*/ 	.word	0x00038860
        /*1068*/ 	.short	0x010a
        /*106a*/ 	.byte	0x3f
	.zero		1


	//   ....[93]....
        /*106c*/ 	.word	0x00019c40
        /*1070*/ 	.word	0x00000003
        /*1074*/ 	.word	0x00038880
        /*1078*/ 	.short	0x010a
        /*107a*/ 	.byte	0x3f
	.zero		1


	//----- nvinfo : EIATTR_NUM_MBARRIERS
	.align		4
.L_548:
        /*107c*/ 	.byte	0x03, 0x38
        /*107e*/ 	.short	0x0016


	//----- nvinfo : EIATTR_EXIT_INSTR_OFFSETS
	.align		4
        /*1080*/ 	.byte	0x04, 0x1c
        /*1082*/ 	.short	(.L_550 - .L_549)


	//   ....[0]....
.L_549:
        /*1084*/ 	.word	0x000009c0


	//   ....[1]....
        /*1088*/ 	.word	0x0000ef40


	//   ....[2]....
        /*108c*/ 	.word	0x00016060


	//----- nvinfo : EIATTR_MAX_THREADS
	.align		4
.L_550:
        /*1090*/ 	.byte	0x04, 0x05
        /*1092*/ 	.short	(.L_552 - .L_551)
.L_551:
        /*1094*/ 	.word	0x00000180
        /*1098*/ 	.word	0x00000001
        /*109c*/ 	.word	0x00000001


	//----- nvinfo : EIATTR_CRS_STACK_SIZE
	.align		4
.L_552:
        /*10a0*/ 	.byte	0x04, 0x1e
        /*10a2*/ 	.short	(.L_554 - .L_553)
.L_553:
        /*10a4*/ 	.word	0x00000000


	//----- nvinfo : EIATTR_CBANK_PARAM_SIZE
	.align		4
.L_554:
        /*10a8*/ 	.byte	0x03, 0x19
        /*10aa*/ 	.short	0x0af0


	//----- nvinfo : EIATTR_PARAM_CBANK
	.align		4
        /*10ac*/ 	.byte	0x04, 0x0a
        /*10ae*/ 	.short	(.L_556 - .L_555)
	.align		4
.L_555:
        /*10b0*/ 	.word	index@(.nv.constant0._ZN7cutlass13device_kernelIN5flash11enable_sm90INS1_16FlashAttnFwdSm90INS1_25CollectiveMainloopFwdSm90ILi2EN4cute5tupleIJNS5_1CILi1EEES8_S8_EEENS6_IJNS7_ILi128EEESA_NS7_ILi256EEEEEELi256ENS_12float_e4m3_tEfNS_4arch4Sm90ELb1ELb0ELb1ELb1ELb1ELb0ELb0ELb1ELb0ELb1ELb0ELb0EEENS1_21CollectiveEpilogueFwdINS6_IJSA_SB_SA_EEES9_NS_10bfloat16_tESF_Li256ELb1ELb1ELb0ELb1EEENS1_36VarlenDynamicPersistentTileSchedulerILi128ELi128ELi256ELi128ELb0ELb1ELb1ELb1ELb1ELb1EEEEEEEEEvNT_6ParamsE)
        /*10b4*/ 	.short	0x0210
        /*10b6*/ 	.short	0x0af0


	//----- nvinfo : EIATTR_SW_WAR
	.align		4
.L_556:
        /*10b8*/ 	.byte	0x04, 0x36
        /*10ba*/ 	.short	(.L_558 - .L_557)
.L_557:
        /*10bc*/ 	.word	0x00000008
.L_558:


//--------------------- .nv.info._ZN7cutlass13device_kernelIN5flash11enable_sm90INS1_16FlashAttnFwdSm90INS1_25CollectiveMainloopFwdSm90ILi2EN4cute5tupleIJNS5_1CILi1EEES8_S8_EEENS6_IJNS7_ILi128EEESA_NS7_ILi256EEEEEELi256ENS_12float_e4m3_tEfNS_4arch4Sm90ELb1ELb0ELb1ELb1ELb1ELb1ELb0ELb1ELb0ELb1ELb0ELb0EEENS1_21CollectiveEpilogueFwdINS6_IJSA_SB_SA_EEES9_NS_10bfloat16_tESF_Li256ELb1ELb1ELb0ELb1EEENS1_36VarlenDynamicPersistentTileSchedulerILi128ELi128ELi256ELi128ELb0ELb1ELb1ELb1ELb1ELb1EEEEEEEEEvNT_6ParamsE --------------------------
	.section	.nv.info._ZN7cutlass13device_kernelIN5flash11enable_sm90INS1_16FlashAttnFwdSm90INS1_25CollectiveMainloopFwdSm90ILi2EN4cute5tupleIJNS5_1CILi1EEES8_S8_EEENS6_IJNS7_ILi128EEESA_NS7_ILi256EEEEEELi256ENS_12float_e4m3_tEfNS_4arch4Sm90ELb1ELb0ELb1ELb1ELb1ELb1ELb0ELb1ELb0ELb1ELb0ELb0EEENS1_21CollectiveEpilogueFwdINS6_IJSA_SB_SA_EEES9_NS_10bfloat16_tESF_Li256ELb1ELb1ELb0ELb1EEENS1_36VarlenDynamicPersistentTileSchedulerILi128ELi128ELi256ELi128ELb0ELb1ELb1ELb1ELb1ELb1EEEEEEEEEvNT_6ParamsE,"",@"SHT_CUDA_INFO"
	.sectionflags	@""
	.align	4


	//----- nvinfo : EIATTR_CUDA_API_VERSION
	.align		4
        /*0000*/ 	.byte	0x04, 0x37
        /*0002*/ 	.short	(.L_560 - .L_559)
.L_559:
        /*0004*/ 	.word	0x00000082


	//----- nvinfo : EIATTR_KPARAM_INFO
	.align		4
.L_560:
        /*0008*/ 	.byte	0x04, 0x17
        /*000a*/ 	.short	(.L_562 - .L_561)
.L_561:
        /*000c*/ 	.word	0x00000000
        /*0010*/ 	.short	0x0000
        /*0012*/ 	.short	0x0070
        /*0014*/ 	.byte	0x00, 0xf0, 0x01, 0x2a


	//----- nvinfo : EIATTR_SPARSE_MMA_MASK
	.align		4
.L_562:
        /*0018*/ 	.byte	0x03, 0x50
        /*001a*/ 	.short	0x0000


	//----- nvinfo : EIATTR_MAXREG_COUNT
	.align		4
        /*001c*/ 	.byte	0x03, 0x1b
        /*001e*/ 	.short	0x00a8


	//----- nvinfo : EIATTR_NUM_BARRIERS
	.align		4
        /*0020*/ 	.byte	0x02, 0x4c
        /*0022*/ 	.byte	0x10
	.zero		1


	//----- nvinfo : EIATTR_EXTERNS
	.align		4
        /*0024*/ 	.byte	0x04, 0x0f
        /*0026*/ 	.short	(.L_564 - .L_563)


	//   ....[0]....
	.align		4
.L_563:
        /*0028*/ 	.word	index@(__assertfail)


	//----- nvinfo : EIATTR_ANNOTATIONS
	.align		4
.L_564:
        /*002c*/ 	.byte	0x04, 0x55
        /*002e*/ 	.short	(.L_566 - .L_565)


	//   ....[0]....
.L_565:
        /* <DEDUP_REMOVED lines=77> */


	//----- nvinfo : EIATTR_MERCURY_ISA_VERSION
	.align		4
.L_566:
        /*04e8*/ 	.byte	0x03, 0x5f
        /*04ea*/ 	.short	0x0101


	//----- nvinfo : EIATTR_UNUSED_LOAD_BYTE_OFFSET
	.align		4
        /*04ec*/ 	.byte	0x04, 0x44
        /*04ee*/ 	.short	(.L_568 - .L_567)


	//   ....[0]....
.L_567:
        /*04f0*/ 	.word	0x00000ab0
        /*04f4*/ 	.word	0x0000fff0


	//   ....[1]....
        /*04f8*/ 	.word	0x000205c0
        /*04fc*/ 	.word	0x0000fff0


	//----- nvinfo : EIATTR_INT_WARP_WIDE_INSTR_OFFSETS
	.align		4
.L_568:
        /*0500*/ 	.byte	0x04, 0x31
        /*0502*/ 	.short	(.L_570 - .L_569)


	//   ....[0]....
.L_569:
        /*0504*/ 	.word	0x00000130


	//   ....[1]....
        /*0508*/ 	.word	0x00000170


	//   ....[2]....
        /*050c*/ 	.word	0x000001e0


	//   ....[3]....
        /*0510*/ 	.word	0x00026990


	//   ....[4]....
        /*0514*/ 	.word	0x00026a20


	//   ....[5]....
        /*0518*/ 	.word	0x0002ac70


	//   ....[6]....
        /*051c*/ 	.word	0x0002ad00


	//----- nvinfo : EIATTR_COOP_GROUP_MASK_REGIDS
	.align		4
.L_570:
        /*0520*/ 	.byte	0x04, 0x29
        /*0522*/ 	.short	(.L_572 - .L_571)


	//   ....[0]....
.L_571:
        /*0524*/ 	.word	0xffffffff


	//   ....[1]....
        /*0528*/ 	.word	0xffffffff


	//   ....[2]....
        /*052c*/ 	.word	0xffffffff


	//   ....[3]....
        /*0530*/ 	.word	0xffffffff


	//   ....[4]....
        /*0534*/ 	.word	0xffffffff


	//   ....[5]....
        /*0538*/ 	.word	0xffffffff


	//   ....[6]....
        /*053c*/ 	.word	0xffffffff


	//   ....[7]....
        /*0540*/ 	.word	0xffffffff


	//   ....[8]....
        /*0544*/ 	.word	0xffffffff


	//   ....[9]....
        /*0548*/ 	.word	0xffffffff


	//   ....[10]....
        /*054c*/ 	.word	0xffffffff


	//   ....[11]....
        /*0550*/ 	.word	0xffffffff


	//   ....[12]....
        /*0554*/ 	.word	0xffffffff


	//   ....[13]....
        /*0558*/ 	.word	0xffffffff


	//   ....[14]....
        /*055c*/ 	.word	0xffffffff


	//   ....[15]....
        /*0560*/ 	.word	0xffffffff


	//   ....[16]....
        /*0564*/ 	.word	0xffffffff


	//   ....[17]....
        /*0568*/ 	.word	0xffffffff


	//   ....[18]....
        /*056c*/ 	.word	0xffffffff


	//   ....[19]....
        /*0570*/ 	.word	0xffffffff


	//   ....[20]....
        /*0574*/ 	.word	0xffffffff


	//   ....[21]....
        /*0578*/ 	.word	0xffffffff


	//   ....[22]....
        /*057c*/ 	.word	0xffffffff


	//   ....[23]....
        /*0580*/ 	.word	0xffffffff


	//   ....[24]....
        /*0584*/ 	.word	0xffffffff


	//   ....[25]....
        /*0588*/ 	.word	0xffffffff


	//   ....[26]....
        /*058c*/ 	.word	0xffffffff


	//   ....[27]....
        /*0590*/ 	.word	0xffffffff


	//   ....[28]....
        /*0594*/ 	.word	0xffffffff


	//   ....[29]....
        /*0598*/ 	.word	0xffffffff


	//   ....[30]....
        /*059c*/ 	.word	0xffffffff


	//   ....[31]....
        /*05a0*/ 	.word	0xffffffff


	//   ....[32]....
        /*05a4*/ 	.word	0xffffffff


	//   ....[33]....
        /*05a8*/ 	.word	0xffffffff


	//   ....[34]....
        /*05ac*/ 	.word	0xffffffff


	//   ....[35]....
        /*05b0*/ 	.word	0xffffffff


	//   ....[36]....
        /*05b4*/ 	.word	0xffffffff


	//   ....[37]....
        /*05b8*/ 	.word	0xffffffff


	//   ....[38]....
        /*05bc*/ 	.word	0xffffffff


	//   ....[39]....
        /*05c0*/ 	.word	0xffffffff


	//   ....[40]....
        /*05c4*/ 	.word	0xffffffff


	//   ....[41]....
        /*05c8*/ 	.word	0xffffffff


	//   ....[42]....
        /*05cc*/ 	.word	0xffffffff


	//   ....[43]....
        /*05d0*/ 	.word	0xffffffff


	//   ....[44]....
        /*05d4*/ 	.word	0xffffffff


	//   ....[45]....
        /*05d8*/ 	.word	0xffffffff


	//   ....[46]....
        /*05dc*/ 	.word	0xffffffff


	//   ....[47]....
        /*05e0*/ 	.word	0xffffffff


	//   ....[48]....
        /*05e4*/ 	.word	0xffffffff


	//   ....[49]....
        /*05e8*/ 	.word	0xffffffff


	//   ....[50]....
        /*05ec*/ 	.word	0xffffffff


	//   ....[51]....
        /*05f0*/ 	.word	0xffffffff


	//   ....[52]....
        /*05f4*/ 	.word	0xffffffff


	//   ....[53]....
        /*05f8*/ 	.word	0xffffffff


	//   ....[54]....
        /*05fc*/ 	.word	0xffffffff


	//   ....[55]....
        /*0600*/ 	.word	0xffffffff


	//   ....[56]....
        /*0604*/ 	.word	0xffffffff


	//   ....[57]....
        /*0608*/ 	.word	0xffffffff


	//   ....[58]....
        /*060c*/ 	.word	0xffffffff


	//   ....[59]....
        /*0610*/ 	.word	0xffffffff


	//   ....[60]....
        /*0614*/ 	.word	0xffffffff


	//   ....[61]....
        /*0618*/ 	.word	0xffffffff


	//   ....[62]....
        /*061c*/ 	.word	0xffffffff


	//   ....[63]....
        /*0620*/ 	.word	0xffffffff


	//   ....[64]....
        /*0624*/ 	.word	0xffffffff


	//   ....[65]....
        /*0628*/ 	.word	0xffffffff


	//   ....[66]....
        /*062c*/ 	.word	0xffffffff


	//   ....[67]....
        /*0630*/ 	.word	0xffffffff


	//   ....[68]....
        /*0634*/ 	.word	0xffffffff


	//   ....[69]....
        /*0638*/ 	.word	0xffffffff


	//   ....[70]....
        /*063c*/ 	.word	0xffffffff


	//   ....[71]....
        /*0640*/ 	.word	0xffffffff


	//   ....[72]....
        /*0644*/ 	.word	0xffffffff


	//   ....[73]....
        /*0648*/ 	.word	0xffffffff


	//   ....[74]....
        /*064c*/ 	.word	0xffffffff


	//   ....[75]....
        /*0650*/ 	.word	0xffffffff


	//   ....[76]....
        /*0654*/ 	.word	0xffffffff


	//   ....[77]....
        /*0658*/ 	.word	0xffffffff


	//   ....[78]....
        /*065c*/ 	.word	0xffffffff


	//   ....[79]....
        /*0660*/ 	.word	0xffffffff


	//   ....[80]....
        /*0664*/ 	.word	0xffffffff


	//   ....[81]....
        /*0668*/ 	.word	0xffffffff


	//   ....[82]....
        /*066c*/ 	.word	0xffffffff


	//   ....[83]....
        /*0670*/ 	.word	0xffffffff


	//   ....[84]....
        /*0674*/ 	.word	0xffffffff


	//   ....[85]....
        /*0678*/ 	.word	0xffffffff


	//   ....[86]....
        /*067c*/ 	.word	0xffffffff


	//   ....[87]....
        /*0680*/ 	.word	0xffffffff


	//   ....[88]....
        /*0684*/ 	.word	0xffffffff


	//   ....[89]....
        /*0688*/ 	.word	0xffffffff


	//   ....[90]....
        /*068c*/ 	.word	0xffffffff


	//   ....[91]....
        /*0690*/ 	.word	0xffffffff


	//   ....[92]....
        /*0694*/ 	.word	0xffffffff


	//   ....[93]....
        /*0698*/ 	.word	0xffffffff


	//   ....[94]....
        /*069c*/ 	.word	0xffffffff


	//   ....[95]....
        /*06a0*/ 	.word	0xffffffff


	//   ....[96]....
        /*06a4*/ 	.word	0xffffffff


	//   ....[97]....
        /*06a8*/ 	.word	0xffffffff


	//   ....[98]....
        /*06ac*/ 	.word	0xffffffff


	//   ....[99]....
        /*06b0*/ 	.word	0xffffffff


	//   ....[100]....
        /*06b4*/ 	.word	0xffffffff


	//   ....[101]....
        /*06b8*/ 	.word	0xffffffff


	//   ....[102]....
        /*06bc*/ 	.word	0xffffffff


	//   ....[103]....
        /*06c0*/ 	.word	0xffffffff


	//   ....[104]....
        /*06c4*/ 	.word	0xffffffff


	//   ....[105]....
        /*06c8*/ 	.word	0xffffffff


	//   ....[106]....
        /*06cc*/ 	.word	0xffffffff


	//   ....[107]....
        /*06d0*/ 	.word	0xffffffff


	//   ....[108]....
        /*06d4*/ 	.word	0xffffffff


	//   ....[109]....
        /*06d8*/ 	.word	0xffffffff


	//   ....[110]....
        /*06dc*/ 	.word	0xffffffff


	//   ....[111]....
        /*06e0*/ 	.word	0xffffffff


	//   ....[112]....
        /*06e4*/ 	.word	0xffffffff


	//   ....[113]....
        /*06e8*/ 	.word	0xffffffff


	//   ....[114]....
        /*06ec*/ 	.word	0xffffffff


	//   ....[115]....
        /*06f0*/ 	.word	0xffffffff


	//   ....[116]....
        /*06f4*/ 	.word	0xffffffff


	//   ....[117]....
        /*06f8*/ 	.word	0xffffffff


	//   ....[118]....
        /*06fc*/ 	.word	0xffffffff


	//   ....[119]....
        /*0700*/ 	.word	0xffffffff


	//   ....[120]....
        /*0704*/ 	.word	0xffffffff


	//   ....[121]....
        /*0708*/ 	.word	0xffffffff


	//   ....[122]....
        /*070c*/ 	.word	0xffffffff


	//   ....[123]....
        /*0710*/ 	.word	0xffffffff


	//   ....[124]....
        /*0714*/ 	.word	0xffffffff


	//   ....[125]....
        /*0718*/ 	.word	0xffffffff


	//   ....[126]....
        /*071c*/ 	.word	0xffffffff


	//   ....[127]....
        /*0720*/ 	.word	0xffffffff


	//   ....[128]....
        /*0724*/ 	.word	0xffffffff


	//   ....[129]....
        /*0728*/ 	.word	0xffffffff


	//   ....[130]....
        /*072c*/ 	.word	0xffffffff


	//   ....[131]....
        /*0730*/ 	.word	0xffffffff


	//   ....[132]....
        /*0734*/ 	.word	0xffffffff


	//   ....[133]....
        /*0738*/ 	.word	0xffffffff


	//   ....[134]....
        /*073c*/ 	.word	0xffffffff


	//   ....[135]....
        /*0740*/ 	.word	0xffffffff


	//   ....[136]....
        /*0744*/ 	.word	0xffffffff


	//   ....[137]....
        /*0748*/ 	.word	0xffffffff


	//   ....[138]....
        /*074c*/ 	.word	0xffffffff


	//   ....[139]....
        /*0750*/ 	.word	0xffffffff


	//   ....[140]....
        /*0754*/ 	.word	0xffffffff


	//   ....[141]....
        /*0758*/ 	.word	0xffffffff


	//   ....[142]....
        /*075c*/ 	.word	0xffffffff


	//   ....[143]....
        /*0760*/ 	.word	0xffffffff


	//   ....[144]....
        /*0764*/ 	.word	0xffffffff


	//   ....[145]....
        /*0768*/ 	.word	0xffffffff


	//   ....[146]....
        /*076c*/ 	.word	0xffffffff


	//   ....[147]....
        /*0770*/ 	.word	0xffffffff


	//   ....[148]....
        /*0774*/ 	.word	0xffffffff


	//   ....[149]....
        /*0778*/ 	.word	0xffffffff


	//   ....[150]....
        /*077c*/ 	.word	0xffffffff


	//   ....[151]....
        /*0780*/ 	.word	0xffffffff


	//   ....[152]....
        /*0784*/ 	.word	0xffffffff


	//   ....[153]....
        /*0788*/ 	.word	0xffffffff


	//   ....[154]....
        /*078c*/ 	.word	0xffffffff


	//   ....[155]....
        /*0790*/ 	.word	0xffffffff


	//   ....[156]....
        /*0794*/ 	.word	0xffffffff


	//   ....[157]....
        /*0798*/ 	.word	0xffffffff


	//   ....[158]....
        /*079c*/ 	.word	0xffffffff


	//   ....[159]....
        /*07a0*/ 	.word	0xffffffff


	//   ....[160]....
        /*07a4*/ 	.word	0xffffffff


	//   ....[161]....
        /*07a8*/ 	.word	0xffffffff


	//   ....[162]....
        /*07ac*/ 	.word	0xffffffff


	//   ....[163]....
        /*07b0*/ 	.word	0xffffffff


	//   ....[164]....
        /*07b4*/ 	.word	0xffffffff


	//   ....[165]....
        /*07b8*/ 	.word	0xffffffff


	//   ....[166]....
        /*07bc*/ 	.word	0xffffffff


	//   ....[167]....
        /*07c0*/ 	.word	0xffffffff


	//   ....[168]....
        /*07c4*/ 	.word	0xffffffff


	//   ....[169]....
        /*07c8*/ 	.word	0xffffffff


	//   ....[170]....
        /*07cc*/ 	.word	0xffffffff


	//   ....[171]....
        /*07d0*/ 	.word	0xffffffff


	//   ....[172]....
        /*07d4*/ 	.word	0xffffffff


	//   ....[173]....
        /*07d8*/ 	.word	0xffffffff


	//   ....[174]....
        /*07dc*/ 	.word	0xffffffff


	//   ....[175]....
        /*07e0*/ 	.word	0xffffffff


	//   ....[176]....
        /*07e4*/ 	.word	0xffffffff


	//   ....[177]....
        /*07e8*/ 	.word	0xffffffff


	//   ....[178]....
        /*07ec*/ 	.word	0xffffffff


	//   ....[179]....
        /*07f0*/ 	.word	0xffffffff


	//   ....[180]....
        /*07f4*/ 	.word	0xffffffff


	//   ....[181]....
        /*07f8*/ 	.word	0xffffffff


	//   ....[182]....
        /*07fc*/ 	.word	0xffffffff


	//   ....[183]....
        /*0800*/ 	.word	0xffffffff


	//   ....[184]....
        /*0804*/ 	.word	0xffffffff


	//   ....[185]....
        /*0808*/ 	.word	0xffffffff


	//   ....[186]....
        /*080c*/ 	.word	0xffffffff


	//   ....[187]....
        /*0810*/ 	.word	0xffffffff


	//   ....[188]....
        /*0814*/ 	.word	0xffffffff


	//   ....[189]....
        /*0818*/ 	.word	0xffffffff


	//   ....[190]....
        /*081c*/ 	.word	0xffffffff


	//   ....[191]....
        /*0820*/ 	.word	0xffffffff


	//   ....[192]....
        /*0824*/ 	.word	0xffffffff


	//   ....[193]....
        /*0828*/ 	.word	0xffffffff


	//   ....[194]....
        /*082c*/ 	.word	0xffffffff


	//   ....[195]....
        /*0830*/ 	.word	0xffffffff


	//   ....[196]....
        /*0834*/ 	.word	0xffffffff


	//   ....[197]....
        /*0838*/ 	.word	0xffffffff


	//   ....[198]....
        /*083c*/ 	.word	0xffffffff


	//   ....[199]....
        /*0840*/ 	.word	0xffffffff


	//   ....[200]....
        /*0844*/ 	.word	0xffffffff


	//   ....[201]....
        /*0848*/ 	.word	0xffffffff


	//   ....[202]....
        /*084c*/ 	.word	0xffffffff


	//   ....[203]....
        /*0850*/ 	.word	0xffffffff


	//   ....[204]....
        /*0854*/ 	.word	0xffffffff


	//   ....[205]....
        /*0858*/ 	.word	0xffffffff


	//   ....[206]....
        /*085c*/ 	.word	0xffffffff


	//   ....[207]....
        /*0860*/ 	.word	0xffffffff


	//   ....[208]....
        /*0864*/ 	.word	0xffffffff


	//   ....[209]....
        /*0868*/ 	.word	0xffffffff


	//   ....[210]....
        /*086c*/ 	.word	0xffffffff


	//   ....[211]....
        /*0870*/ 	.word	0xffffffff


	//   ....[212]....
        /*0874*/ 	.word	0xffffffff


	//   ....[213]....
        /*0878*/ 	.word	0xffffffff


	//   ....[214]....
        /*087c*/ 	.word	0xffffffff


	//   ....[215]....
        /*0880*/ 	.word	0xffffffff


	//   ....[216]....
        /*0884*/ 	.word	0xffffffff


	//   ....[217]....
        /*0888*/ 	.word	0xffffffff


	//   ....[218]....
        /*088c*/ 	.word	0xffffffff


	//   ....[219]....
        /*0890*/ 	.word	0xffffffff


	//   ....[220]....
        /*0894*/ 	.word	0xffffffff


	//   ....[221]....
        /*0898*/ 	.word	0xffffffff


	//   ....[222]....
        /*089c*/ 	.word	0xffffffff


	//   ....[223]....
        /*08a0*/ 	.word	0xffffffff


	//   ....[224]....
        /*08a4*/ 	.word	0xffffffff


	//   ....[225]....
        /*08a8*/ 	.word	0xffffffff


	//   ....[226]....
        /*08ac*/ 	.word	0xffffffff


	//   ....[227]....
        /*08b0*/ 	.word	0xffffffff


	//   ....[228]....
        /*08b4*/ 	.word	0xffffffff


	//   ....[229]....
        /*08b8*/ 	.word	0xffffffff


	//   ....[230]....
        /*08bc*/ 	.word	0xffffffff


	//   ....[231]....
        /*08c0*/ 	.word	0xffffffff


	//   ....[232]....
        /*08c4*/ 	.word	0xffffffff


	//   ....[233]....
        /*08c8*/ 	.word	0xffffffff


	//   ....[234]....
        /*08cc*/ 	.word	0xffffffff


	//   ....[235]....
        /*08d0*/ 	.word	0xffffffff


	//   ....[236]....
        /*08d4*/ 	.word	0xffffffff


	//   ....[237]....
        /*08d8*/ 	.word	0xffffffff


	//   ....[238]....
        /*08dc*/ 	.word	0xffffffff


	//   ....[239]....
        /*08e0*/ 	.word	0xffffffff


	//   ....[240]....
        /*08e4*/ 	.word	0xffffffff


	//   ....[241]....
        /*08e8*/ 	.word	0xffffffff


	//   ....[242]....
        /*08ec*/ 	.word	0xffffffff


	//   ....[243]....
        /*08f0*/ 	.word	0xffffffff


	//   ....[244]....
        /*08f4*/ 	.word	0xffffffff


	//   ....[245]....
        /*08f8*/ 	.word	0xffffffff


	//   ....[246]....
        /*08fc*/ 	.word	0xffffffff


	//   ....[247]....
        /*0900*/ 	.word	0xffffffff


	//   ....[248]....
        /*0904*/ 	.word	0xffffffff


	//   ....[249]....
        /*0908*/ 	.word	0xffffffff


	//   ....[250]....
        /*090c*/ 	.word	0xffffffff


	//   ....[251]....
        /*0910*/ 	.word	0xffffffff


	//   ....[252]....
        /*0914*/ 	.word	0xffffffff


	//   ....[253]....
        /*0918*/ 	.word	0xffffffff


	//   ....[254]....
        /*091c*/ 	.word	0xffffffff


	//   ....[255]....
        /*0920*/ 	.word	0xffffffff


	//   ....[0]....
        /*0924*/ 	.word	0xffffffff


	//   ....[1]....
        /*0928*/ 	.word	0xffffffff


	//   ....[2]....
        /*092c*/ 	.word	0xffffffff


	//   ....[3]....
        /*0930*/ 	.word	0xffffffff


	//   ....[4]....
        /*0934*/ 	.word	0xffffffff


	//   ....[5]....
        /*0938*/ 	.word	0xffffffff


	//   ....[6]....
        /*093c*/ 	.word	0xffffffff


	//   ....[7]....
        /*0940*/ 	.word	0xffffffff


	//   ....[8]....
        /*0944*/ 	.word	0xffffffff


	//   ....[9]....
        /*0948*/ 	.word	0xffffffff


	//   ....[10]....
        /*094c*/ 	.word	0xffffffff


	//   ....[11]....
        /*0950*/ 	.word	0xffffffff


	//   ....[12]....
        /*0954*/ 	.word	0xffffffff


	//   ....[13]....
        /*0958*/ 	.word	0xffffffff


	//   ....[14]....
        /*095c*/ 	.word	0xffffffff


	//   ....[15]....
        /*0960*/ 	.word	0xffffffff


	//   ....[16]....
        /*0964*/ 	.word	0xffffffff


	//   ....[17]....
        /*0968*/ 	.word	0xffffffff


	//   ....[18]....
        /*096c*/ 	.word	0xffffffff


	//   ....[19]....
        /*0970*/ 	.word	0xffffffff


	//   ....[20]....
        /*0974*/ 	.word	0xffffffff


	//   ....[21]....
        /*0978*/ 	.word	0xffffffff


	//   ....[22]....
        /*097c*/ 	.word	0xffffffff


	//   ....[23]....
        /*0980*/ 	.word	0xffffffff


	//   ....[24]....
        /*0984*/ 	.word	0xffffffff


	//   ....[25]....
        /*0988*/ 	.word	0xffffffff


	//   ....[26]....
        /*098c*/ 	.word	0xffffffff


	//   ....[27]....
        /*0990*/ 	.word	0xffffffff


	//   ....[28]....
        /*0994*/ 	.word	0xffffffff


	//   ....[29]....
        /*0998*/ 	.word	0xffffffff


	//   ....[30]....
        /*099c*/ 	.word	0xffffffff


	//   ....[31]....
        /*09a0*/ 	.word	0xffffffff


	//   ....[32]....
        /*09a4*/ 	.word	0xffffffff


	//   ....[33]....
        /*09a8*/ 	.word	0xffffffff


	//   ....[34]....
        /*09ac*/ 	.word	0xffffffff


	//   ....[35]....
        /*09b0*/ 	.word	0x0500000f


	//   ....[36]....
        /*09b4*/ 	.word	0x0500000f


	//   ....[37]....
        /*09b8*/ 	.word	0x0500000f


	//   ....[38]....
        /*09bc*/ 	.word	0x0500000f


	//   ....[39]....
        /*09c0*/ 	.word	0x0500000f


	//   ....[40]....
        /*09c4*/ 	.word	0x0500000f


	//   ....[41]....
        /*09c8*/ 	.word	0x0500000f


	//   ....[42]....
        /*09cc*/ 	.word	0x0500000f


	//   ....[43]....
        /*09d0*/ 	.word	0x0500000f


	//   ....[44]....
        /*09d4*/ 	.word	0x0500000f


	//   ....[45]....
        /*09d8*/ 	.word	0x0500000f


	//   ....[46]....
        /*09dc*/ 	.word	0x0500000f


	//   ....[47]....
        /*09e0*/ 	.word	0x0500000f


	//   ....[48]....
        /*09e4*/ 	.word	0x0500000f


	//   ....[49]....
        /*09e8*/ 	.word	0x0500000f


	//   ....[50]....
        /*09ec*/ 	.word	0x0500000f


	//   ....[51]....
        /*09f0*/ 	.word	0x0500000f


	//   ....[52]....
        /*09f4*/ 	.word	0x0500000f


	//   ....[53]....
        /*09f8*/ 	.word	0x0500000f


	//   ....[54]....
        /*09fc*/ 	.word	0x0500000f


	//   ....[55]....
        /*0a00*/ 	.word	0x0500000f


	//   ....[56]....
        /*0a04*/ 	.word	0x0500000f


	//   ....[57]....
        /*0a08*/ 	.word	0x0500000f


	//   ....[58]....
        /*0a0c*/ 	.word	0x0500000f


	//   ....[59]....
        /*0a10*/ 	.word	0x0500000f


	//   ....[60]....
        /*0a14*/ 	.word	0x0500000f


	//   ....[61]....
        /*0a18*/ 	.word	0x0500000f


	//   ....[62]....
        /*0a1c*/ 	.word	0x0500000f


	//   ....[63]....
        /*0a20*/ 	.word	0x0500000f


	//   ....[64]....
        /*0a24*/ 	.word	0x0500000f


	//   ....[65]....
        /*0a28*/ 	.word	0x0500000f


	//   ....[66]....
        /*0a2c*/ 	.word	0x0500000f


	//   ....[67]....
        /*0a30*/ 	.word	0x0500000f


	//   ....[68]....
        /*0a34*/ 	.word	0x0500000f


	//   ....[69]....
        /*0a38*/ 	.word	0x0500000f


	//   ....[70]....
        /*0a3c*/ 	.word	0x0500000f


	//   ....[71]....
        /*0a40*/ 	.word	0x0500000f


	//   ....[72]....
        /*0a44*/ 	.word	0x0500000f


	//   ....[73]....
        /*0a48*/ 	.word	0x0500000f


	//   ....[74]....
        /*0a4c*/ 	.word	0x0500000f


	//   ....[75]....
        /*0a50*/ 	.word	0x0500000f


	//   ....[76]....
        /*0a54*/ 	.word	0x0500000f


	//   ....[77]....
        /*0a58*/ 	.word	0x0500000f


	//   ....[78]....
        /*0a5c*/ 	.word	0x0500000f


	//   ....[79]....
        /*0a60*/ 	.word	0x0500000f


	//   ....[80]....
        /*0a64*/ 	.word	0x0500000f


	//   ....[81]....
        /*0a68*/ 	.word	0x0500000f


	//   ....[82]....
        /*0a6c*/ 	.word	0x0500000f


	//   ....[83]....
        /*0a70*/ 	.word	0x0500000f


	//   ....[84]....
        /*0a74*/ 	.word	0x0500000f


	//   ....[85]....
        /*0a78*/ 	.word	0x0500000f


	//   ....[86]....
        /*0a7c*/ 	.word	0x0500000f


	//   ....[87]....
        /*0a80*/ 	.word	0x0500000f


	//   ....[88]....
        /*0a84*/ 	.word	0x0500000f


	//   ....[89]....
        /*0a88*/ 	.word	0x0500000f


	//   ....[90]....
        /*0a8c*/ 	.word	0x0500000f


	//   ....[91]....
        /*0a90*/ 	.word	0x0500000f


	//   ....[92]....
        /*0a94*/ 	.word	0x0500000f


	//   ....[93]....
        /*0a98*/ 	.word	0x0500000f


	//   ....[94]....
        /*0a9c*/ 	.word	0x0500000f


	//   ....[95]....
        /*0aa0*/ 	.word	0x0500000f


	//   ....[96]....
        /*0aa4*/ 	.word	0x0500000f


	//   ....[97]....
        /*0aa8*/ 	.word	0x0500000f


	//   ....[98]....
        /*0aac*/ 	.word	0x0500000f


	//   ....[99]....
        /*0ab0*/ 	.word	0x0500000f


	//   ....[100]....
        /*0ab4*/ 	.word	0x0500000f


	//   ....[101]....
        /*0ab8*/ 	.word	0x0500000f


	//   ....[102]....
        /*0abc*/ 	.word	0x0500000f


	//   ....[103]....
        /*0ac0*/ 	.word	0x0500000f


	//   ....[104]....
        /*0ac4*/ 	.word	0x0500000f


	//   ....[105]....
        /*0ac8*/ 	.word	0x0500000f


	//   ....[106]....
        /*0acc*/ 	.word	0x0500000f


	//   ....[107]....
        /*0ad0*/ 	.word	0x0500000f


	//   ....[108]....
        /*0ad4*/ 	.word	0x0500000f


	//   ....[109]....
        /*0ad8*/ 	.word	0x0500000f


	//   ....[110]....
        /*0adc*/ 	.word	0x0500000f


	//   ....[111]....
        /*0ae0*/ 	.word	0x0500000f


	//   ....[112]....
        /*0ae4*/ 	.word	0x0500000f


	//   ....[113]....
        /*0ae8*/ 	.word	0x0500000f


	//   ....[114]....
        /*0aec*/ 	.word	0x0500000f


	//   ....[115]....
        /*0af0*/ 	.word	0x0500000f


	//   ....[116]....
        /*0af4*/ 	.word	0x0500000f


	//   ....[117]....
        /*0af8*/ 	.word	0x0500000f


	//   ....[118]....
        /*0afc*/ 	.word	0x0500000f


	//   ....[119]....
        /*0b00*/ 	.word	0x0500000f


	//   ....[120]....
        /*0b04*/ 	.word	0x0500000f


	//   ....[121]....
        /*0b08*/ 	.word	0x0500000f


	//   ....[122]....
        /*0b0c*/ 	.word	0x0500000f


	//   ....[123]....
        /*0b10*/ 	.word	0x0500000f


	//   ....[124]....
        /*0b14*/ 	.word	0x0500000f


	//   ....[125]....
        /*0b18*/ 	.word	0x0500000f


	//   ....[126]....
        /*0b1c*/ 	.word	0x0500000f


	//   ....[127]....
        /*0b20*/ 	.word	0x0500000f


	//   ....[128]....
        /*0b24*/ 	.word	0x0500000f


	//   ....[129]....
        /*0b28*/ 	.word	0x0500000f


	//   ....[130]....
        /*0b2c*/ 	.word	0x0500000f


	//   ....[131]....
        /*0b30*/ 	.word	0x0500000f


	//   ....[132]....
        /*0b34*/ 	.word	0x0500000f


	//   ....[133]....
        /*0b38*/ 	.word	0x0500000f


	//   ....[134]....
        /*0b3c*/ 	.word	0x0500000f


	//   ....[135]....
        /*0b40*/ 	.word	0x0500000f


	//   ....[136]....
        /*0b44*/ 	.word	0x0500000f


	//   ....[137]....
        /*0b48*/ 	.word	0x0500000f


	//   ....[138]....
        /*0b4c*/ 	.word	0x0500000f


	//   ....[139]....
        /*0b50*/ 	.word	0x0500000f


	//   ....[140]....
        /*0b54*/ 	.word	0x0500000f


	//   ....[141]....
        /*0b58*/ 	.word	0x0500000f


	//   ....[142]....
        /*0b5c*/ 	.word	0x0500000f


	//   ....[143]....
        /*0b60*/ 	.word	0x0500000f


	//   ....[144]....
        /*0b64*/ 	.word	0x0500000f


	//   ....[145]....
        /*0b68*/ 	.word	0x0500000f


	//   ....[146]....
        /*0b6c*/ 	.word	0x0500000f


	//   ....[147]....
        /*0b70*/ 	.word	0x0500000f


	//   ....[148]....
        /*0b74*/ 	.word	0x0500000f


	//   ....[149]....
        /*0b78*/ 	.word	0x0500000f


	//   ....[150]....
        /*0b7c*/ 	.word	0x0500000f


	//   ....[151]....
        /*0b80*/ 	.word	0x0500000f


	//   ....[152]....
        /*0b84*/ 	.word	0x0500000f


	//   ....[153]....
        /*0b88*/ 	.word	0x0500000f


	//   ....[154]....
        /*0b8c*/ 	.word	0x0500000f


	//   ....[155]....
        /*0b90*/ 	.word	0x0500000f


	//   ....[156]....
        /*0b94*/ 	.word	0x0500000f


	//   ....[157]....
        /*0b98*/ 	.word	0x0500000f


	//   ....[158]....
        /*0b9c*/ 	.word	0x0500000f


	//   ....[159]....
        /*0ba0*/ 	.word	0x0500000f


	//   ....[160]....
        /*0ba4*/ 	.word	0x0500000f


	//   ....[161]....
        /*0ba8*/ 	.word	0x0500000f


	//   ....[162]....
        /*0bac*/ 	.word	0x0500000f


	//   ....[163]....
        /*0bb0*/ 	.word	0x0500000f


	//   ....[164]....
        /*0bb4*/ 	.word	0x0500000f


	//   ....[165]....
        /*0bb8*/ 	.word	0x0500000f


	//   ....[166]....
        /*0bbc*/ 	.word	0x0500000f


	//   ....[167]....
        /*0bc0*/ 	.word	0x0500000f


	//   ....[168]....
        /*0bc4*/ 	.word	0x0500000f


	//   ....[169]....
        /*0bc8*/ 	.word	0x0500000f


	//   ....[170]....
        /*0bcc*/ 	.word	0x0500000f


	//   ....[171]....
        /*0bd0*/ 	.word	0x0500000f


	//   ....[172]....
        /*0bd4*/ 	.word	0x0500000f


	//   ....[173]....
        /*0bd8*/ 	.word	0x0500000f


	//   ....[174]....
        /*0bdc*/ 	.word	0x0500000f


	//   ....[175]....
        /*0be0*/ 	.word	0x0500000f


	//   ....[176]....
        /*0be4*/ 	.word	0x0500000f


	//   ....[177]....
        /*0be8*/ 	.word	0x0500000f


	//   ....[178]....
        /*0bec*/ 	.word	0x0500000f


	//   ....[179]....
        /*0bf0*/ 	.word	0x0500000f


	//   ....[180]....
        /*0bf4*/ 	.word	0x0500000f


	//   ....[181]....
        /*0bf8*/ 	.word	0x0500000f


	//   ....[182]....
        /*0bfc*/ 	.word	0x0500000f


	//   ....[183]....
        /*0c00*/ 	.word	0x0500000f


	//   ....[184]....
        /*0c04*/ 	.word	0x0500000f


	//   ....[185]....
        /*0c08*/ 	.word	0x0500000f


	//   ....[186]....
        /*0c0c*/ 	.word	0x0500000f


	//   ....[187]....
        /*0c10*/ 	.word	0x0500000f


	//   ....[188]....
        /*0c14*/ 	.word	0x0500000f


	//   ....[189]....
        /*0c18*/ 	.word	0x0500000f


	//   ....[190]....
        /*0c1c*/ 	.word	0x0500000f


	//   ....[191]....
        /*0c20*/ 	.word	0x0500000f


	//   ....[192]....
        /*0c24*/ 	.word	0x0500000f


	//   ....[193]....
        /*0c28*/ 	.word	0x0500000f


	//   ....[194]....
        /*0c2c*/ 	.word	0x0500000f


	//   ....[195]....
        /*0c30*/ 	.word	0x0500000f


	//   ....[196]....
        /*0c34*/ 	.word	0x0500000f


	//   ....[197]....
        /*0c38*/ 	.word	0x0500000f


	//   ....[198]....
        /*0c3c*/ 	.word	0x0500000f


	//   ....[199]....
        /*0c40*/ 	.word	0x0500000f


	//   ....[200]....
        /*0c44*/ 	.word	0x0500000f


	//   ....[201]....
        /*0c48*/ 	.word	0x0500000f


	//   ....[202]....
        /*0c4c*/ 	.word	0x0500000f


	//   ....[203]....
        /*0c50*/ 	.word	0x0500000f


	//   ....[204]....
        /*0c54*/ 	.word	0x0500000f


	//   ....[205]....
        /*0c58*/ 	.word	0x0500000f


	//   ....[206]....
        /*0c5c*/ 	.word	0x0500000f


	//   ....[207]....
        /*0c60*/ 	.word	0x0500000f


	//   ....[208]....
        /*0c64*/ 	.word	0x0500000f


	//   ....[209]....
        /*0c68*/ 	.word	0x0500000f


	//   ....[210]....
        /*0c6c*/ 	.word	0x0500000f


	//   ....[211]....
        /*0c70*/ 	.word	0x0500000f


	//   ....[212]....
        /*0c74*/ 	.word	0x0500000f


	//   ....[213]....
        /*0c78*/ 	.word	0x0500000f


	//   ....[214]....
        /*0c7c*/ 	.word	0x0500000f


	//   ....[215]....
        /*0c80*/ 	.word	0x0500000f


	//   ....[216]....
        /*0c84*/ 	.word	0x0500000f


	//   ....[217]....
        /*0c88*/ 	.word	0x0500000f


	//   ....[218]....
        /*0c8c*/ 	.word	0x0500000f


	//   ....[219]....
        /*0c90*/ 	.word	0x0500000f


	//   ....[220]....
        /*0c94*/ 	.word	0x0500000f


	//   ....[221]....
        /*0c98*/ 	.word	0x0500000f


	//   ....[222]....
        /*0c9c*/ 	.word	0x0500000f


	//   ....[223]....
        /*0ca0*/ 	.word	0x0500000f


	//   ....[224]....
        /*0ca4*/ 	.word	0x0500000f


	//   ....[225]....
        /*0ca8*/ 	.word	0x0500000f


	//   ....[226]....
        /*0cac*/ 	.word	0x0500000f


	//   ....[227]....
        /*0cb0*/ 	.word	0x0500000f


	//   ....[228]....
        /*0cb4*/ 	.word	0x0500000f


	//   ....[229]....
        /*0cb8*/ 	.word	0x0500000f


	//   ....[230]....
        /*0cbc*/ 	.word	0x0500000f


	//   ....[231]....
        /*0cc0*/ 	.word	0x0500000f


	//   ....[232]....
        /*0cc4*/ 	.word	0x0500000f


	//   ....[233]....
        /*0cc8*/ 	.word	0x0500000f


	//   ....[234]....
        /*0ccc*/ 	.word	0x0500000f


	//   ....[235]....
        /*0cd0*/ 	.word	0x0500000f


	//   ....[236]....
        /*0cd4*/ 	.word	0x0500000f


	//   ....[237]....
        /*0cd8*/ 	.word	0x0500000f


	//   ....[238]....
        /*0cdc*/ 	.word	0x0500000f


	//   ....[239]....
        /*0ce0*/ 	.word	0x0500000f


	//   ....[240]....
        /*0ce4*/ 	.word	0x0500000f


	//   ....[241]....
        /*0ce8*/ 	.word	0x0500000f


	//   ....[242]....
        /*0cec*/ 	.word	0x0500000f


	//   ....[243]....
        /*0cf0*/ 	.word	0x0500000f


	//   ....[244]....
        /*0cf4*/ 	.word	0x0500000f


	//   ....[245]....
        /*0cf8*/ 	.word	0x0500000f


	//   ....[246]....
        /*0cfc*/ 	.word	0x0500000f


	//   ....[247]....
        /*0d00*/ 	.word	0x0500000f


	//   ....[248]....
        /*0d04*/ 	.word	0x0500000f


	//   ....[249]....
        /*0d08*/ 	.word	0x0500000f


	//   ....[250]....
        /*0d0c*/ 	.word	0x0500000f


	//   ....[251]....
        /*0d10*/ 	.word	0x0500000f


	//   ....[252]....
        /*0d14*/ 	.word	0x0500000f


	//   ....[253]....
        /*0d18*/ 	.word	0x0500000f


	//   ....[254]....
        /*0d1c*/ 	.word	0x0500000f


	//   ....[255]....
        /*0d20*/ 	.word	0x0500000f


	//   ....[0]....
        /*0d24*/ 	.word	0x0500000f


	//   ....[1]....
        /*0d28*/ 	.word	0x0500000f


	//   ....[2]....
        /*0d2c*/ 	.word	0x0500000f


	//   ....[3]....
        /*0d30*/ 	.word	0x0500000f


	//   ....[4]....
        /*0d34*/ 	.word	0x0500000f


	//   ....[5]....
        /*0d38*/ 	.word	0x0500000f


	//   ....[6]....
        /*0d3c*/ 	.word	0x0500000f


	//   ....[7]....
        /*0d40*/ 	.word	0x0500000f


	//----- nvinfo : EIATTR_COOP_GROUP_INSTR_OFFSETS
	.align		4
.L_572:
        /*0d44*/ 	.byte	0x04, 0x28
        /*0d46*/ 	.short	(.L_574 - .L_573)


	//   ....[0]....
.L_573:
        /*0d48*/ 	.word	0x00000070


	//   ....[1]....
        /*0d4c*/ 	.word	0x00000140


	//   ....[2]....
        /*0d50*/ 	.word	0x00000190


	//   ....[3]....
        /*0d54*/ 	.word	0x000003c0


	//   ....[4]....
        /*0d58*/ 	.word	0x00000520


	//   ....[5]....
        /*0d5c*/ 	.word	0x00000640


	//   ....[6]....
        /*0d60*/ 	.word	0x000007a0


	//   ....[7]....
        /*0d64*/ 	.word	0x000030f0


	//   ....[8]....
        /*0d68*/ 	.word	0x00003100


	//   ....[9]....
        /*0d6c*/ 	.word	0x00004020


	//   ....[10]....
        /*0d70*/ 	.word	0x00004030


	//   ....[11]....
        /*0d74*/ 	.word	0x00004f40


	//   ....[12]....
        /*0d78*/ 	.word	0x00004f50


	//   ....[13]....
        /*0d7c*/ 	.word	0x00005ea0


	//   ....[14]....
        /*0d80*/ 	.word	0x00005eb0


	//   ....[15]....
        /*0d84*/ 	.word	0x00007460


	//   ....[16]....
        /*0d88*/ 	.word	0x00007470


	//   ....[17]....
        /*0d8c*/ 	.word	0x00008490


	//   ....[18]....
        /*0d90*/ 	.word	0x000084a0


	//   ....[19]....
        /*0d94*/ 	.word	0x000094b0


	//   ....[20]....
        /*0d98*/ 	.word	0x000094c0


	//   ....[21]....
        /*0d9c*/ 	.word	0x0000a4c0


	//   ....[22]....
        /*0da0*/ 	.word	0x0000a4d0


	//   ....[23]....
        /*0da4*/ 	.word	0x0000b6c0


	//   ....[24]....
        /*0da8*/ 	.word	0x0000b6d0


	//   ....[25]....
        /*0dac*/ 	.word	0x0000b7e0


	//   ....[26]....
        /*0db0*/ 	.word	0x0000b7f0


	//   ....[27]....
        /*0db4*/ 	.word	0x0000b910


	//   ....[28]....
        /*0db8*/ 	.word	0x0000b920


	//   ....[29]....
        /*0dbc*/ 	.word	0x0000ba40


	//   ....[30]....
        /*0dc0*/ 	.word	0x0000ba50


	//   ....[31]....
        /*0dc4*/ 	.word	0x0000bdd0


	//   ....[32]....
        /*0dc8*/ 	.word	0x0000bdf0


	//   ....[33]....
        /*0dcc*/ 	.word	0x0000bed0


	//   ....[34]....
        /*0dd0*/ 	.word	0x0000bef0


	//   ....[35]....
        /*0dd4*/ 	.word	0x0000bfd0


	//   ....[36]....
        /*0dd8*/ 	.word	0x0000bff0


	//   ....[37]....
        /*0ddc*/ 	.word	0x0000c0d0


	//   ....[38]....
        /*0de0*/ 	.word	0x0000c0f0


	//   ....[39]....
        /*0de4*/ 	.word	0x0000c930


	//   ....[40]....
        /*0de8*/ 	.word	0x0000d310


	//   ....[41]....
        /*0dec*/ 	.word	0x0000d320


	//   ....[42]....
        /*0df0*/ 	.word	0x0000d330


	//   ....[43]....
        /*0df4*/ 	.word	0x0000d340


	//   ....[44]....
        /*0df8*/ 	.word	0x0000d540


	//   ....[45]....
        /*0dfc*/ 	.word	0x0000d550


	//   ....[46]....
        /*0e00*/ 	.word	0x0000d560


	//   ....[47]....
        /*0e04*/ 	.word	0x0000d570


	//   ....[48]....
        /*0e08*/ 	.word	0x0000d750


	//   ....[49]....
        /*0e0c*/ 	.word	0x0000d760


	//   ....[50]....
        /*0e10*/ 	.word	0x0000d770


	//   ....[51]....
        /*0e14*/ 	.word	0x0000d780


	//   ....[52]....
        /*0e18*/ 	.word	0x0000d980


	//   ....[53]....
        /*0e1c*/ 	.word	0x0000d990


	//   ....[54]....
        /*0e20*/ 	.word	0x0000d9a0


	//   ....[55]....
        /*0e24*/ 	.word	0x0000d9b0


	//   ....[56]....
        /*0e28*/ 	.word	0x00011ca0


	//   ....[57]....
        /*0e2c*/ 	.word	0x00011cc0


	//   ....[58]....
        /*0e30*/ 	.word	0x00011cd0


	//   ....[59]....
        /*0e34*/ 	.word	0x00011ce0


	//   ....[60]....
        /*0e38*/ 	.word	0x00011dd0


	//   ....[61]....
        /*0e3c*/ 	.word	0x00011df0


	//   ....[62]....
        /*0e40*/ 	.word	0x00011e00


	//   ....[63]....
        /*0e44*/ 	.word	0x00011e10


	//   ....[64]....
        /*0e48*/ 	.word	0x00011ff0


	//   ....[65]....
        /*0e4c*/ 	.word	0x00012010


	//   ....[66]....
        /*0e50*/ 	.word	0x00012030


	//   ....[67]....
        /*0e54*/ 	.word	0x00012040


	//   ....[68]....
        /*0e58*/ 	.word	0x00012110


	//   ....[69]....
        /*0e5c*/ 	.word	0x00012140


	//   ....[70]....
        /*0e60*/ 	.word	0x00012150


	//   ....[71]....
        /*0e64*/ 	.word	0x00012160


	//   ....[72]....
        /*0e68*/ 	.word	0x00017240


	//   ....[73]....
        /*0e6c*/ 	.word	0x000179e0


	//   ....[74]....
        /*0e70*/ 	.word	0x00017a00


	//   ....[75]....
        /*0e74*/ 	.word	0x00017a20


	//   ....[76]....
        /*0e78*/ 	.word	0x000182f0


	//   ....[77]....
        /*0e7c*/ 	.word	0x00018320


	//   ....[78]....
        /*0e80*/ 	.word	0x00019cb0


	//   ....[79]....
        /*0e84*/ 	.word	0x00019dc0


	//   ....[80]....
        /*0e88*/ 	.word	0x0001adb0


	//   ....[81]....
        /*0e8c*/ 	.word	0x0001add0


	//   ....[82]....
        /*0e90*/ 	.word	0x0001b410


	//   ....[83]....
        /*0e94*/ 	.word	0x0001b430


	//   ....[84]....
        /*0e98*/ 	.word	0x0001d870


	//   ....[85]....
        /*0e9c*/ 	.word	0x0001d890


	//   ....[86]....
        /*0ea0*/ 	.word	0x0001e5e0


	//   ....[87]....
        /*0ea4*/ 	.word	0x0001e680


	//   ....[88]....
        /*0ea8*/ 	.word	0x0001fad0


	//   ....[89]....
        /*0eac*/ 	.word	0x0001fae0


	//   ....[90]....
        /*0eb0*/ 	.word	0x0001fb10


	//   ....[91]....
        /*0eb4*/ 	.word	0x0001fb20


	//   ....[92]....
        /*0eb8*/ 	.word	0x00021180


	//   ....[93]....
        /*0ebc*/ 	.word	0x000211b0


	//   ....[94]....
        /*0ec0*/ 	.word	0x000211e0


	//   ....[95]....
        /*0ec4*/ 	.word	0x000212d0


	//   ....[96]....
        /*0ec8*/ 	.word	0x00021340


	//   ....[97]....
        /*0ecc*/ 	.word	0x00021370


	//   ....[98]....
        /*0ed0*/ 	.word	0x000213a0


	//   ....[99]....
        /*0ed4*/ 	.word	0x000213d0


	//   ....[100]....
        /*0ed8*/ 	.word	0x00021400


	//   ....[101]....
        /*0edc*/ 	.word	0x00021430


	//   ....[102]....
        /*0ee0*/ 	.word	0x00021460


	//   ....[103]....
        /*0ee4*/ 	.word	0x00021490


	//   ....[104]....
        /*0ee8*/ 	.word	0x000214c0


	//   ....[105]....
        /*0eec*/ 	.word	0x000214f0


	//   ....[106]....
        /*0ef0*/ 	.word	0x00021520


	//   ....[107]....
        /*0ef4*/ 	.word	0x00021550


	//   ....[108]....
        /*0ef8*/ 	.word	0x00021580


	//   ....[109]....
        /*0efc*/ 	.word	0x000215b0


	//   ....[110]....
        /*0f00*/ 	.word	0x000215e0


	//   ....[111]....
        /*0f04*/ 	.word	0x00021610


	//   ....[112]....
        /*0f08*/ 	.word	0x00021640


	//   ....[113]....
        /*0f0c*/ 	.word	0x00021670


	//   ....[114]....
        /*0f10*/ 	.word	0x000216a0


	//   ....[115]....
        /*0f14*/ 	.word	0x000216d0


	//   ....[116]....
        /*0f18*/ 	.word	0x00021700


	//   ....[117]....
        /*0f1c*/ 	.word	0x00021730


	//   ....[118]....
        /*0f20*/ 	.word	0x00021760


	//   ....[119]....
        /*0f24*/ 	.word	0x00021780


	//   ....[120]....
        /*0f28*/ 	.word	0x000217a0


	//   ....[121]....
        /*0f2c*/ 	.word	0x000217d0


	//   ....[122]....
        /*0f30*/ 	.word	0x00021800


	//   ....[123]....
        /*0f34*/ 	.word	0x00021830


	//   ....[124]....
        /*0f38*/ 	.word	0x00021860


	//   ....[125]....
        /*0f3c*/ 	.word	0x00021890


	//   ....[126]....
        /*0f40*/ 	.word	0x000218c0


	//   ....[127]....
        /*0f44*/ 	.word	0x000218f0


	//   ....[128]....
        /*0f48*/ 	.word	0x00021900


	//   ....[129]....
        /*0f4c*/ 	.word	0x00021910


	//   ....[130]....
        /*0f50*/ 	.word	0x00021920


	//   ....[131]....
        /*0f54*/ 	.word	0x00021930


	//   ....[132]....
        /*0f58*/ 	.word	0x00021940


	//   ....[133]....
        /*0f5c*/ 	.word	0x00021950


	//   ....[134]....
        /*0f60*/ 	.word	0x00021980


	//   ....[135]....
        /*0f64*/ 	.word	0x000219b0


	//   ....[136]....
        /*0f68*/ 	.word	0x000219e0


	//   ....[137]....
        /*0f6c*/ 	.word	0x000219f0


	//   ....[138]....
        /*0f70*/ 	.word	0x00021a00


	//   ....[139]....
        /*0f74*/ 	.word	0x00021a20


	//   ....[140]....
        /*0f78*/ 	.word	0x00021a30


	//   ....[141]....
        /*0f7c*/ 	.word	0x00021a40


	//   ....[142]....
        /*0f80*/ 	.word	0x00021a50


	//   ....[143]....
        /*0f84*/ 	.word	0x00021a60


	//   ....[144]....
        /*0f88*/ 	.word	0x00021a70


	//   ....[145]....
        /*0f8c*/ 	.word	0x00021a90


	//   ....[146]....
        /*0f90*/ 	.word	0x00021ac0


	//   ....[147]....
        /*0f94*/ 	.word	0x00021af0


	//   ....[148]....
        /*0f98*/ 	.word	0x00021b20


	//   ....[149]....
        /*0f9c*/ 	.word	0x00021b50


	//   ....[150]....
        /*0fa0*/ 	.word	0x00021b80


	//   ....[151]....
        /*0fa4*/ 	.word	0x00021bb0


	//   ....[152]....
        /*0fa8*/ 	.word	0x00021be0


	//   ....[153]....
        /*0fac*/ 	.word	0x00021bf0


	//   ....[154]....
        /*0fb0*/ 	.word	0x00021c00


	//   ....[155]....
        /*0fb4*/ 	.word	0x00021c10


	//   ....[156]....
        /*0fb8*/ 	.word	0x00022480


	//   ....[157]....
        /*0fbc*/ 	.word	0x000224c0


	//   ....[158]....
        /*0fc0*/ 	.word	0x000224f0


	//   ....[159]....
        /*0fc4*/ 	.word	0x00022520


	//   ....[160]....
        /*0fc8*/ 	.word	0x00022da0


	//   ....[161]....
        /*0fcc*/ 	.word	0x00022dd0


	//   ....[162]....
        /*0fd0*/ 	.word	0x00022f30


	//   ....[163]....
        /*0fd4*/ 	.word	0x00022f50


	//   ....[164]....
        /*0fd8*/ 	.word	0x00023090


	//   ....[165]....
        /*0fdc*/ 	.word	0x000230b0


	//   ....[166]....
        /*0fe0*/ 	.word	0x00023200


	//   ....[167]....
        /*0fe4*/ 	.word	0x00023220


	//   ....[168]....
        /*0fe8*/ 	.word	0x00023b50


	//   ....[169]....
        /*0fec*/ 	.word	0x00023b60


	//   ....[170]....
        /*0ff0*/ 	.word	0x00023cf0


	//   ....[171]....
        /*0ff4*/ 	.word	0x00023d00


	//   ....[172]....
        /*0ff8*/ 	.word	0x00023e90


	//   ....[173]....
        /*0ffc*/ 	.word	0x00023ea0


	//   ....[174]....
        /*1000*/ 	.word	0x00024030


	//   ....[175]....
        /*1004*/ 	.word	0x00024040


	//   ....[176]....
        /*1008*/ 	.word	0x00024220


	//   ....[177]....
        /*100c*/ 	.word	0x000243f0


	//   ....[178]....
        /*1010*/ 	.word	0x00024420


	//   ....[179]....
        /*1014*/ 	.word	0x00024450


	//   ....[180]....
        /*1018*/ 	.word	0x00024480


	//   ....[181]....
        /*101c*/ 	.word	0x000244b0


	//   ....[182]....
        /*1020*/ 	.word	0x000244e0


	//   ....[183]....
        /*1024*/ 	.word	0x00024650


	//   ....[184]....
        /*1028*/ 	.word	0x00024680


	//   ....[185]....
        /*102c*/ 	.word	0x000246b0


	//   ....[186]....
        /*1030*/ 	.word	0x000246e0


	//   ....[187]....
        /*1034*/ 	.word	0x00024710


	//   ....[188]....
        /*1038*/ 	.word	0x00024740


	//   ....[189]....
        /*103c*/ 	.word	0x000247d0


	//   ....[190]....
        /*1040*/ 	.word	0x00024830


	//   ....[191]....
        /*1044*/ 	.word	0x000248c0


	//   ....[192]....
        /*1048*/ 	.word	0x00025860


	//   ....[193]....
        /*104c*/ 	.word	0x00027610


	//   ....[194]....
        /*1050*/ 	.word	0x00027630


	//   ....[195]....
        /*1054*/ 	.word	0x00027730


	//   ....[196]....
        /*1058*/ 	.word	0x00027740


	//   ....[197]....
        /*105c*/ 	.word	0x000277b0


	//   ....[198]....
        /*1060*/ 	.word	0x000277c0


	//   ....[199]....
        /*1064*/ 	.word	0x00027830


	//   ....[200]....
        /*1068*/ 	.word	0x00027840


	//   ....[201]....
        /*106c*/ 	.word	0x000278b0


	//   ....[202]....
        /*1070*/ 	.word	0x000278c0


	//   ....[203]....
        /*1074*/ 	.word	0x00027970


	//   ....[204]....
        /*1078*/ 	.word	0x00027980


	//   ....[205]....
        /*107c*/ 	.word	0x000279f0


	//   ....[206]....
        /*1080*/ 	.word	0x00027a00


	//   ....[207]....
        /*1084*/ 	.word	0x00027a10


	//   ....[208]....
        /*1088*/ 	.word	0x00027a20


	//   ....[209]....
        /*108c*/ 	.word	0x00027e50


	//   ....[210]....
        /*1090*/ 	.word	0x00027e80


	//   ....[211]....
        /*1094*/ 	.word	0x00027fb0


	//   ....[212]....
        /*1098*/ 	.word	0x00027fc0


	//   ....[213]....
        /*109c*/ 	.word	0x00028050


	//   ....[214]....
        /*10a0*/ 	.word	0x00028060


	//   ....[215]....
        /*10a4*/ 	.word	0x000280f0


	//   ....[216]....
        /*10a8*/ 	.word	0x00028100


	//   ....[217]....
        /*10ac*/ 	.word	0x00028180


	//   ....[218]....
        /*10b0*/ 	.word	0x00028190


	//   ....[219]....
        /*10b4*/ 	.word	0x00028210


	//   ....[220]....
        /*10b8*/ 	.word	0x00028220


	//   ....[221]....
        /*10bc*/ 	.word	0x000282a0


	//   ....[222]....
        /*10c0*/ 	.word	0x000282b0


	//   ....[223]....
        /*10c4*/ 	.word	0x000282c0


	//   ....[224]....
        /*10c8*/ 	.word	0x000282d0


	//   ....[225]....
        /*10cc*/ 	.word	0x00028a50


	//   ....[226]....
        /*10d0*/ 	.word	0x00028a80


	//   ....[227]....
        /*10d4*/ 	.word	0x00028b30


	//   ....[228]....
        /*10d8*/ 	.word	0x00028b50


	//   ....[229]....
        /*10dc*/ 	.word	0x00028be0


	//   ....[230]....
        /*10e0*/ 	.word	0x00028c00


	//   ....[231]....
        /*10e4*/ 	.word	0x00028c90


	//   ....[232]....
        /*10e8*/ 	.word	0x00028cb0


	//   ....[233]....
        /*10ec*/ 	.word	0x00028d40


	//   ....[234]....
        /*10f0*/ 	.word	0x00028d60


	//   ....[235]....
        /*10f4*/ 	.word	0x00028df0


	//   ....[236]....
        /*10f8*/ 	.word	0x00028e10


	//   ....[237]....
        /*10fc*/ 	.word	0x00028ea0


	//   ....[238]....
        /*1100*/ 	.word	0x00028ec0


	//   ....[239]....
        /*1104*/ 	.word	0x00028ed0


	//   ....[240]....
        /*1108*/ 	.word	0x00028ee0


	//   ....[241]....
        /*110c*/ 	.word	0x00029660


	//   ....[242]....
        /*1110*/ 	.word	0x00029680


	//   ....[243]....
        /*1114*/ 	.word	0x000296e0


	//   ....[244]....
        /*1118*/ 	.word	0x000296f0


	//   ....[245]....
        /*111c*/ 	.word	0x00029740


	//   ....[246]....
        /*1120*/ 	.word	0x00029750


	//   ....[247]....
        /*1124*/ 	.word	0x000297a0


	//   ....[248]....
        /*1128*/ 	.word	0x000297b0


	//   ....[249]....
        /*112c*/ 	.word	0x00029800


	//   ....[250]....
        /*1130*/ 	.word	0x00029810


	//   ....[251]....
        /*1134*/ 	.word	0x00029860


	//   ....[252]....
        /*1138*/ 	.word	0x00029870


	//   ....[253]....
        /*113c*/ 	.word	0x000298c0


	//   ....[254]....
        /*1140*/ 	.word	0x000298d0


	//   ....[255]....
        /*1144*/ 	.word	0x000298e0


	//   ....[0]....
        /*1148*/ 	.word	0x00029930


	//   ....[1]....
        /*114c*/ 	.word	0x00029c70


	//   ....[2]....
        /*1150*/ 	.word	0x00029c80


	//   ....[3]....
        /*1154*/ 	.word	0x00029ce0


	//   ....[4]....
        /*1158*/ 	.word	0x00029cf0


	//   ....[5]....
        /*115c*/ 	.word	0x00029d40


	//   ....[6]....
        /*1160*/ 	.word	0x00029d50


	//   ....[7]....
        /*1164*/ 	.word	0x00029da0


	//   ....[8]....
        /*1168*/ 	.word	0x00029db0


	//   ....[9]....
        /*116c*/ 	.word	0x00029e00


	//   ....[10]....
        /*1170*/ 	.word	0x00029e10


	//   ....[11]....
        /*1174*/ 	.word	0x00029e60


	//   ....[12]....
        /*1178*/ 	.word	0x00029e70


	//   ....[13]....
        /*117c*/ 	.word	0x00029ec0


	//   ....[14]....
        /*1180*/ 	.word	0x00029ed0


	//   ....[15]....
        /*1184*/ 	.word	0x00029ee0


	//   ....[16]....
        /*1188*/ 	.word	0x00029f30


	//   ....[17]....
        /*118c*/ 	.word	0x0002ba30


	//   ....[18]....
        /*1190*/ 	.word	0x0002ba60


	//   ....[19]....
        /*1194*/ 	.word	0x0002baa0


	//   ....[20]....
        /*1198*/ 	.word	0x0002bad0


	//   ....[21]....
        /*119c*/ 	.word	0x0002bb00


	//   ....[22]....
        /*11a0*/ 	.word	0x0002bb30


	//   ....[23]....
        /*11a4*/ 	.word	0x0002bb60


	//   ....[24]....
        /*11a8*/ 	.word	0x0002bb90


	//   ....[25]....
        /*11ac*/ 	.word	0x0002bd10


	//   ....[26]....
        /*11b0*/ 	.word	0x0002bd40


	//   ....[27]....
        /*11b4*/ 	.word	0x0002bd70


	//   ....[28]....
        /*11b8*/ 	.word	0x0002bda0


	//   ....[29]....
        /*11bc*/ 	.word	0x0002bdd0


	//   ....[30]....
        /*11c0*/ 	.word	0x0002be00


	//   ....[31]....
        /*11c4*/ 	.word	0x0002bec0


	//   ....[32]....
        /*11c8*/ 	.word	0x0002bee0


	//   ....[33]....
        /*11cc*/ 	.word	0x0002bf50


	//   ....[34]....
        /*11d0*/ 	.word	0x0002c610


	//   ....[35]....
        /*11d4*/ 	.word	0x0002c9d0


	//   ....[36]....
        /*11d8*/ 	.word	0x0002ca60


	//   ....[37]....
        /*11dc*/ 	.word	0x0002cb00


	//   ....[38]....
        /*11e0*/ 	.word	0x0002cb90


	//   ....[39]....
        /*11e4*/ 	.word	0x0002cc30


	//   ....[40]....
        /*11e8*/ 	.word	0x0002ccc0


	//   ....[41]....
        /*11ec*/ 	.word	0x0002cd60


	//   ....[42]....
        /*11f0*/ 	.word	0x0002cdf0


	//   ....[43]....
        /*11f4*/ 	.word	0x0002cee0


	//   ....[44]....
        /*11f8*/ 	.word	0x0002cf70


	//   ....[45]....
        /*11fc*/ 	.word	0x0002d010


	//   ....[46]....
        /*1200*/ 	.word	0x0002d0a0


	//   ....[47]....
        /*1204*/ 	.word	0x0002d140


	//   ....[48]....
        /*1208*/ 	.word	0x0002d1d0


	//   ....[49]....
        /*120c*/ 	.word	0x0002d270


	//   ....[50]....
        /*1210*/ 	.word	0x0002d300


	//   ....[51]....
        /*1214*/ 	.word	0x0002d3f0


	//   ....[52]....
        /*1218*/ 	.word	0x0002d480


	//   ....[53]....
        /*121c*/ 	.word	0x0002d510


	//   ....[54]....
        /*1220*/ 	.word	0x0002d5a0


	//   ....[55]....
        /*1224*/ 	.word	0x0002d630


	//   ....[56]....
        /*1228*/ 	.word	0x0002d6c0


	//   ....[57]....
        /*122c*/ 	.word	0x0002d750


	//   ....[58]....
        /*1230*/ 	.word	0x0002d7e0


	//   ....[59]....
        /*1234*/ 	.word	0x0002d8b0


	//   ....[60]....
        /*1238*/ 	.word	0x0002d950


	//   ....[61]....
        /*123c*/ 	.word	0x0002d9e0


	//   ....[62]....
        /*1240*/ 	.word	0x0002da30


	//   ....[63]....
        /*1244*/ 	.word	0x0002da80


	//   ....[64]....
        /*1248*/ 	.word	0x0002db10


	//   ....[65]....
        /*124c*/ 	.word	0x0002dba0


	//   ....[66]....
        /*1250*/ 	.word	0x0002dbf0


	//   ....[67]....
        /*1254*/ 	.word	0x0002dc40


	//   ....[68]....
        /*1258*/ 	.word	0x0002dcd0


	//   ....[69]....
        /*125c*/ 	.word	0x0002dd60


	//   ....[70]....
        /*1260*/ 	.word	0x0002ddb0


	//   ....[71]....
        /*1264*/ 	.word	0x0002de00


	//   ....[72]....
        /*1268*/ 	.word	0x0002de90


	//   ....[73]....
        /*126c*/ 	.word	0x0002df20


	//   ....[74]....
        /*1270*/ 	.word	0x0002df70


	//   ....[75]....
        /*1274*/ 	.word	0x0002dfc0


	//   ....[76]....
        /*1278*/ 	.word	0x0002e0b0


	//   ....[77]....
        /*127c*/ 	.word	0x0002e160


	//   ....[78]....
        /*1280*/ 	.word	0x0002e1c0


	//   ....[79]....
        /*1284*/ 	.word	0x0002e240


	//   ....[80]....
        /*1288*/ 	.word	0x0002e330


	//   ....[81]....
        /*128c*/ 	.word	0x0002e380


	//   ....[82]....
        /*1290*/ 	.word	0x0002e3d0


	//   ....[83]....
        /*1294*/ 	.word	0x0002e420


	//   ....[84]....
        /*1298*/ 	.word	0x0002e540


	//   ....[85]....
        /*129c*/ 	.word	0x0002e5e0


	//   ....[86]....
        /*12a0*/ 	.word	0x0002e640


	//   ....[87]....
        /*12a4*/ 	.word	0x0002e6c0


	//   ....[88]....
        /*12a8*/ 	.word	0x0002e7c0


	//   ....[89]....
        /*12ac*/ 	.word	0x0002e810


	//   ....[90]....
        /*12b0*/ 	.word	0x0002e860


	//   ....[91]....
        /*12b4*/ 	.word	0x0002e8b0


	//   ....[92]....
        /*12b8*/ 	.word	0x0002ec50


	//   ....[93]....
        /*12bc*/ 	.word	0x0002ed80


	//   ....[94]....
        /*12c0*/ 	.word	0x0002eea0


	//   ....[95]....
        /*12c4*/ 	.word	0x0002efc0


	//   ....[96]....
        /*12c8*/ 	.word	0x0002f0f0


	//   ....[97]....
        /*12cc*/ 	.word	0x0002f1c0


	//   ....[98]....
        /*12d0*/ 	.word	0x0002f220


	//   ....[99]....
        /*12d4*/ 	.word	0x0002f280


	//   ....[100]....
        /*12d8*/ 	.word	0x0002f2e0


	//   ....[101]....
        /*12dc*/ 	.word	0x0002f360


	//   ....[102]....
        /*12e0*/ 	.word	0x0002f3c0


	//   ....[103]....
        /*12e4*/ 	.word	0x0002f440


	//   ....[104]....
        /*12e8*/ 	.word	0x0002f4a0


	//   ....[105]....
        /*12ec*/ 	.word	0x0002f520


	//   ....[106]....
        /*12f0*/ 	.word	0x0002f580


	//   ....[107]....
        /*12f4*/ 	.word	0x0002f5e0


	//   ....[108]....
        /*12f8*/ 	.word	0x0002f640


	//   ....[109]....
        /*12fc*/ 	.word	0x0002f6a0


	//   ....[110]....
        /*1300*/ 	.word	0x0002f700


	//   ....[111]....
        /*1304*/ 	.word	0x0002f780


	//   ....[112]....
        /*1308*/ 	.word	0x0002f7e0


	//   ....[113]....
        /*130c*/ 	.word	0x0002f860


	//   ....[114]....
        /*1310*/ 	.word	0x0002f8c0


	//   ....[115]....
        /*1314*/ 	.word	0x0002f940


	//   ....[116]....
        /*1318*/ 	.word	0x0002f9a0


	//   ....[117]....
        /*131c*/ 	.word	0x0002fa20


	//   ....[118]....
        /*1320*/ 	.word	0x0002fa80


	//   ....[119]....
        /*1324*/ 	.word	0x0002fb00


	//   ....[120]....
        /*1328*/ 	.word	0x0002fb60


	//   ....[121]....
        /*132c*/ 	.word	0x0002fbe0


	//   ....[122]....
        /*1330*/ 	.word	0x0002fc40


	//   ....[123]....
        /*1334*/ 	.word	0x0002fcc0


	//   ....[124]....
        /*1338*/ 	.word	0x0002fd20


	//   ....[125]....
        /*133c*/ 	.word	0x0002fda0


	//   ....[126]....
        /*1340*/ 	.word	0x0002fe00


	//   ....[127]....
        /*1344*/ 	.word	0x0002fe60


	//   ....[128]....
        /*1348*/ 	.word	0x0002fec0


	//   ....[129]....
        /*134c*/ 	.word	0x0002ff20


	//   ....[130]....
        /*1350*/ 	.word	0x0002ff80


	//   ....[131]....
        /*1354*/ 	.word	0x00030000


	//   ....[132]....
        /*1358*/ 	.word	0x00030060


	//   ....[133]....
        /*135c*/ 	.word	0x000300d0


	//   ....[134]....
        /*1360*/ 	.word	0x00030130


	//   ....[135]....
        /*1364*/ 	.word	0x000301a0


	//   ....[136]....
        /*1368*/ 	.word	0x00030200


	//   ....[137]....
        /*136c*/ 	.word	0x00030280


	//   ....[138]....
        /*1370*/ 	.word	0x000302e0


	//   ....[139]....
        /*1374*/ 	.word	0x00030340


	//   ....[140]....
        /*1378*/ 	.word	0x000303a0


	//   ....[141]....
        /*137c*/ 	.word	0x00030420


	//   ....[142]....
        /*1380*/ 	.word	0x00030480


	//   ....[143]....
        /*1384*/ 	.word	0x00030500


	//   ....[144]....
        /*1388*/ 	.word	0x00030560


	//   ....[145]....
        /*138c*/ 	.word	0x000305d0


	//   ....[146]....
        /*1390*/ 	.word	0x00030630


	//   ....[147]....
        /*1394*/ 	.word	0x000306a0


	//   ....[148]....
        /*1398*/ 	.word	0x00030700


	//   ....[149]....
        /*139c*/ 	.word	0x00030760


	//   ....[150]....
        /*13a0*/ 	.word	0x000307c0


	//   ....[151]....
        /*13a4*/ 	.word	0x00030830


	//   ....[152]....
        /*13a8*/ 	.word	0x00030890


	//   ....[153]....
        /*13ac*/ 	.word	0x00030910


	//   ....[154]....
        /*13b0*/ 	.word	0x000309c0


	//   ....[155]....
        /*13b4*/ 	.word	0x00030a80


	//   ....[156]....
        /*13b8*/ 	.word	0x00030be0


	//   ....[157]....
        /*13bc*/ 	.word	0x00030c30


	//   ....[158]....
        /*13c0*/ 	.word	0x00030cc0


	//   ....[159]....
        /*13c4*/ 	.word	0x00030d50


	//   ....[160]....
        /*13c8*/ 	.word	0x00030de0


	//   ....[161]....
        /*13cc*/ 	.word	0x00030e70


	//   ....[162]....
        /*13d0*/ 	.word	0x00030f00


	//   ....[163]....
        /*13d4*/ 	.word	0x00030f90


	//   ....[164]....
        /*13d8*/ 	.word	0x00031050


	//   ....[165]....
        /*13dc*/ 	.word	0x00031330


	//   ....[166]....
        /*13e0*/ 	.word	0x00031420


	//   ....[167]....
        /*13e4*/ 	.word	0x000314d0


	//   ....[168]....
        /*13e8*/ 	.word	0x00031550


	//   ....[169]....
        /*13ec*/ 	.word	0x00031680


	//   ....[170]....
        /*13f0*/ 	.word	0x000316e0


	//   ....[171]....
        /*13f4*/ 	.word	0x000317c0


	//   ....[172]....
        /*13f8*/ 	.word	0x00031820


	//   ....[173]....
        /*13fc*/ 	.word	0x00031900


	//   ....[174]....
        /*1400*/ 	.word	0x00031960


	//   ....[175]....
        /*1404*/ 	.word	0x00031a40


	//   ....[176]....
        /*1408*/ 	.word	0x00031aa0


	//   ....[177]....
        /*140c*/ 	.word	0x00031bc0


	//   ....[178]....
        /*1410*/ 	.word	0x00031c20


	//   ....[179]....
        /*1414*/ 	.word	0x00031d00


	//   ....[180]....
        /*1418*/ 	.word	0x00031d60


	//   ....[181]....
        /*141c*/ 	.word	0x00031e30


	//   ....[182]....
        /*1420*/ 	.word	0x00031fd0


	//   ....[183]....
        /*1424*/ 	.word	0x00032060


	//   ....[184]....
        /*1428*/ 	.word	0x00032180


	//   ....[185]....
        /*142c*/ 	.word	0x000321d0


	//   ....[186]....
        /*1430*/ 	.word	0x000322f0


	//   ....[187]....
        /*1434*/ 	.word	0x00032340


	//   ....[188]....
        /*1438*/ 	.word	0x00032460


	//   ....[189]....
        /*143c*/ 	.word	0x000324b0


	//   ....[190]....
        /*1440*/ 	.word	0x000325b0


	//   ....[191]....
        /*1444*/ 	.word	0x00032650


	//   ....[192]....
        /*1448*/ 	.word	0x000326b0


	//   ....[193]....
        /*144c*/ 	.word	0x000327a0


	//   ....[194]....
        /*1450*/ 	.word	0x00032800


	//   ....[195]....
        /*1454*/ 	.word	0x000328f0


	//   ....[196]....
        /*1458*/ 	.word	0x00032950


	//   ....[197]....
        /*145c*/ 	.word	0x000329f0


	//   ....[198]....
        /*1460*/ 	.word	0x00032af0


	//   ....[199]....
        /*1464*/ 	.word	0x00032b60


	//   ....[200]....
        /*1468*/ 	.word	0x00032bc0


	//   ....[201]....
        /*146c*/ 	.word	0x00032cd0


	//   ....[202]....
        /*1470*/ 	.word	0x00032d30


	//   ....[203]....
        /*1474*/ 	.word	0x00032e40


	//   ....[204]....
        /*1478*/ 	.word	0x00032ea0


	//   ....[205]....
        /*147c*/ 	.word	0x00032fb0


	//   ....[206]....
        /*1480*/ 	.word	0x00033010


	//   ....[207]....
        /*1484*/ 	.word	0x00033120


	//   ....[208]....
        /*1488*/ 	.word	0x00033180


	//   ....[209]....
        /*148c*/ 	.word	0x00033290


	//   ....[210]....
        /*1490*/ 	.word	0x000332f0


	//   ....[211]....
        /*1494*/ 	.word	0x000333f0


	//   ....[212]....
        /*1498*/ 	.word	0x00033450


	//   ....[213]....
        /*149c*/ 	.word	0x00033530


	//   ....[214]....
        /*14a0*/ 	.word	0x000336b0


	//   ....[215]....
        /*14a4*/ 	.word	0x00033750


	//   ....[216]....
        /*14a8*/ 	.word	0x000337b0


	//   ....[217]....
        /*14ac*/ 	.word	0x00033870


	//   ....[218]....
        /*14b0*/ 	.word	0x000338d0


	//   ....[219]....
        /*14b4*/ 	.word	0x00033990


	//   ....[220]....
        /*14b8*/ 	.word	0x000339f0


	//   ....[221]....
        /*14bc*/ 	.word	0x00033ab0


	//   ....[222]....
        /*14c0*/ 	.word	0x00033b10


	//   ....[223]....
        /*14c4*/ 	.word	0x00033bd0


	//   ....[224]....
        /*14c8*/ 	.word	0x00033c30


	//   ....[225]....
        /*14cc*/ 	.word	0x00033cf0


	//   ....[226]....
        /*14d0*/ 	.word	0x00033d50


	//   ....[227]....
        /*14d4*/ 	.word	0x00033e10


	//   ....[228]....
        /*14d8*/ 	.word	0x00033e70


	//   ....[229]....
        /*14dc*/ 	.word	0x00033f30


	//   ....[230]....
        /*14e0*/ 	.word	0x00034020


	//   ....[231]....
        /*14e4*/ 	.word	0x000340b0


	//   ....[232]....
        /*14e8*/ 	.word	0x00034110


	//   ....[233]....
        /*14ec*/ 	.word	0x000341d0


	//   ....[234]....
        /*14f0*/ 	.word	0x00034230


	//   ....[235]....
        /*14f4*/ 	.word	0x000342f0


	//   ....[236]....
        /*14f8*/ 	.word	0x00034350


	//   ....[237]....
        /*14fc*/ 	.word	0x00034410


	//   ....[238]....
        /*1500*/ 	.word	0x00034470


	//   ....[239]....
        /*1504*/ 	.word	0x00034530


	//   ....[240]....
        /*1508*/ 	.word	0x00034590


	//   ....[241]....
        /*150c*/ 	.word	0x00034650


	//   ....[242]....
        /*1510*/ 	.word	0x000346b0


	//   ....[243]....
        /*1514*/ 	.word	0x00034770


	//   ....[244]....
        /*1518*/ 	.word	0x000347d0


	//   ....[245]....
        /*151c*/ 	.word	0x00034890


	//   ....[246]....
        /*1520*/ 	.word	0x00034a70


	//   ....[247]....
        /*1524*/ 	.word	0x00034b10


	//   ....[248]....
        /*1528*/ 	.word	0x00034c30


	//   ....[249]....
        /*152c*/ 	.word	0x00034ca0


	//   ....[250]....
        /*1530*/ 	.word	0x00034d10


	//   ....[251]....
        /*1534*/ 	.word	0x00034d80


	//   ....[252]....
        /*1538*/ 	.word	0x00034df0


	//   ....[253]....
        /*153c*/ 	.word	0x00034e70


	//   ....[254]....
        /*1540*/ 	.word	0x00034f00


	//   ....[255]....
        /*1544*/ 	.word	0x00034f90


	//   ....[0]....
        /*1548*/ 	.word	0x00035000


	//   ....[1]....
        /*154c*/ 	.word	0x00035070


	//   ....[2]....
        /*1550*/ 	.word	0x000350e0


	//   ....[3]....
        /*1554*/ 	.word	0x00035160


	//   ....[4]....
        /*1558*/ 	.word	0x000351d0


	//   ....[5]....
        /*155c*/ 	.word	0x00035270


	//   ....[6]....
        /*1560*/ 	.word	0x00035300


	//   ....[7]....
        /*1564*/ 	.word	0x00035430


	//----- nvinfo : EIATTR_REG_RECONFIG
	.align		4
.L_574:
        /*1568*/ 	.byte	0x01, 0x54
	.zero		2


	//----- nvinfo : EIATTR_SYSCALL_OFFSETS
	.align		4
        /*156c*/ 	.byte	0x04, 0x46
        /*156e*/ 	.short	(.L_576 - .L_575)


	//   ....[0]....
.L_575:
        /*1570*/ 	.word	0x00001ab0


	//   ....[1]....
        /*1574*/ 	.word	0x00001c00


	//   ....[2]....
        /*1578*/ 	.word	0x0000caf0


	//   ....[3]....
        /*157c*/ 	.word	0x0000d080


	//   ....[4]....
        /*1580*/ 	.word	0x00026b80


	//   ....[5]....
        /*1584*/ 	.word	0x00026d10


	//   ....[6]....
        /*1588*/ 	.word	0x00026e60


	//   ....[7]....
        /*158c*/ 	.word	0x00026fb0


	//   ....[8]....
        /*1590*/ 	.word	0x000286e0


	//----- nvinfo : EIATTR_MBARRIER_INSTR_OFFSETS
	.align		4
.L_576:
        /*1594*/ 	.byte	0x04, 0x39
        /*1596*/ 	.short	(.L_578 - .L_577)


	//   ....[0]....
.L_577:
        /*1598*/ 	.word	0x00000270
        /*159c*/ 	.word	0x000000ff
        /*15a0*/ 	.word	0x00038800
        /*15a4*/ 	.short	0x0100
        /*15a6*/ 	.byte	0x08
	.zero		1


	//   ....[1]....
        /*15a8*/ 	.word	0x00000280
        /*15ac*/ 	.word	0x000000ff
        /*15b0*/ 	.word	0x00038820
        /*15b4*/ 	.short	0x0100
        /*15b6*/ 	.byte	0x08
	.zero		1


	//   ....[2]....
        /*15b8*/ 	.word	0x00000370
        /*15bc*/ 	.word	0x000000ff
        /*15c0*/ 	.word	0x00038830
        /*15c4*/ 	.short	0x0100
        /*15c6*/ 	.byte	0x08
	.zero		1


	//   ....[3]....
        /*15c8*/ 	.word	0x00000380
        /*15cc*/ 	.word	0x000000ff
        /*15d0*/ 	.word	0x00038840
        /*15d4*/ 	.short	0x0100
        /*15d6*/ 	.byte	0x08
	.zero		1


	//   ....[4]....
        /*15d8*/ 	.word	0x00000390
        /*15dc*/ 	.word	0x000000ff
        /*15e0*/ 	.word	0x00038838
        /*15e4*/ 	.short	0x0100
        /*15e6*/ 	.byte	0x08
	.zero		1


	//   ....[5]....
        /*15e8*/ 	.word	0x000003a0
        /*15ec*/ 	.word	0x000000ff
        /*15f0*/ 	.word	0x00038848
        /*15f4*/ 	.short	0x0100
        /*15f6*/ 	.byte	0x08
	.zero		1


	//   ....[6]....
        /*15f8*/ 	.word	0x000004d0
        /*15fc*/ 	.word	0x000000ff
        /*1600*/ 	.word	0x00038850
        /*1604*/ 	.short	0x0100
        /*1606*/ 	.byte	0x08
	.zero		1


	//   ....[7]....
        /*1608*/ 	.word	0x000004e0
        /*160c*/ 	.word	0x000000ff
        /*1610*/ 	.word	0x00038860
        /*1614*/ 	.short	0x0100
        /*1616*/ 	.byte	0x08
	.zero		1


	//   ....[8]....
        /*1618*/ 	.word	0x000004f0
        /*161c*/ 	.word	0x000000ff
        /*1620*/ 	.word	0x00038858
        /*1624*/ 	.short	0x0100
        /*1626*/ 	.byte	0x08
	.zero		1


	//   ....[9]....
        /*1628*/ 	.word	0x00000500
        /*162c*/ 	.word	0x000000ff
        /*1630*/ 	.word	0x00038868
        /*1634*/ 	.short	0x0100
        /*1636*/ 	.byte	0x08
	.zero		1


	//   ....[10]....
        /*1638*/ 	.word	0x000005f0
        /*163c*/ 	.word	0x000000ff
        /*1640*/ 	.word	0x00038870
        /*1644*/ 	.short	0x0100
        /*1646*/ 	.byte	0x06
	.zero		1


	//   ....[11]....
        /*1648*/ 	.word	0x00000600
        /*164c*/ 	.word	0x000000ff
        /*1650*/ 	.word	0x00038880
        /*1654*/ 	.short	0x0100
        /*1656*/ 	.byte	0x06
	.zero		1


	//   ....[12]....
        /*1658*/ 	.word	0x00000610
        /*165c*/ 	.word	0x000000ff
        /*1660*/ 	.word	0x00038878
        /*1664*/ 	.short	0x0100
        /*1666*/ 	.byte	0x06
	.zero		1


	//   ....[13]....
        /*1668*/ 	.word	0x00000620
        /*166c*/ 	.word	0x000000ff
        /*1670*/ 	.word	0x00038888
        /*1674*/ 	.short	0x0100
        /*1676*/ 	.byte	0x06
	.zero		1


	//   ....[14]....
        /*1678*/ 	.word	0x00000750
        /*167c*/ 	.word	0x000000ff
        /*1680*/ 	.word	0x00038890
        /*1684*/ 	.short	0x0100
        /*1686*/ 	.byte	0x08
	.zero		1


	//   ....[15]....
        /*1688*/ 	.word	0x00000760
        /*168c*/ 	.word	0x000000ff
        /*1690*/ 	.word	0x000388a0
        /*1694*/ 	.short	0x0100
        /*1696*/ 	.byte	0x08
	.zero		1


	//   ....[16]....
        /*1698*/ 	.word	0x00000770
        /*169c*/ 	.word	0x000000ff
        /*16a0*/ 	.word	0x00038898
        /*16a4*/ 	.short	0x0100
        /*16a6*/ 	.byte	0x08
	.zero		1


	//   ....[17]....
        /*16a8*/ 	.word	0x00000780
        /*16ac*/ 	.word	0x000000ff
        /*16b0*/ 	.word	0x000388a8
        /*16b4*/ 	.short	0x0100
        /*16b6*/ 	.byte	0x08
	.zero		1


	//   ....[18]....
        /*16b8*/ 	.word	0x000008c0
        /*16bc*/ 	.word	0x000000ff
        /*16c0*/ 	.word	0x000388b0
        /*16c4*/ 	.short	0x0100
        /*16c6*/ 	.byte	0x08
	.zero		1


	//   ....[19]....
        /*16c8*/ 	.word	0x000008d0
        /*16cc*/ 	.word	0x000000ff
        /*16d0*/ 	.word	0x000388c0
        /*16d4*/ 	.short	0x0100
        /*16d6*/ 	.byte	0x08
	.zero		1


	//   ....[20]....
        /*16d8*/ 	.word	0x000008e0
        /*16dc*/ 	.word	0x000000ff
        /*16e0*/ 	.word	0x000388b8
        /*16e4*/ 	.short	0x0100
        /*16e6*/ 	.byte	0x08
	.zero		1


	//   ....[21]....
        /*16e8*/ 	.word	0x000008f0
        /*16ec*/ 	.word	0x000000ff
        /*16f0*/ 	.word	0x000388c8
        /*16f4*/ 	.short	0x0100
        /*16f6*/ 	.byte	0x08
	.zero		1


	//   ....[22]....
        /*16f8*/ 	.word	0x000030a0
        /*16fc*/ 	.word	0x00000050
        /*1700*/ 	.word	0x00038890
        /*1704*/ 	.short	0x010a
        /*1706*/ 	.byte	0x3f
	.zero		1


	//   ....[23]....
        /*1708*/ 	.word	0x00007400
        /*170c*/ 	.word	0x00000050
        /*1710*/ 	.word	0x00038890
        /*1714*/ 	.short	0x010a
        /*1716*/ 	.byte	0x3f
	.zero		1


	//   ....[24]....
        /*1718*/ 	.word	0x0000b510
        /*171c*/ 	.word	0x00000050
        /*1720*/ 	.word	0x00038890
        /*1724*/ 	.short	0x010a
        /*1726*/ 	.byte	0x3f
	.zero		1


	//   ....[25]....
        /*1728*/ 	.word	0x0000bc10
        /*172c*/ 	.word	0x0000000b
        /*1730*/ 	.word	0x00000000
        /*1734*/ 	.short	0x0101
        /*1736*/ 	.byte	0x3f
	.zero		1


	//   ....[26]....
        /*1738*/ 	.word	0x0000bc50
        /*173c*/ 	.word	0x00000050
        /*1740*/ 	.word	0x000388b0
        /*1744*/ 	.short	0x010a
        /*1746*/ 	.byte	0x3f
	.zero		1


	//   ....[27]....
        /*1748*/ 	.word	0x0000c270
        /*174c*/ 	.word	0x00000050
        /*1750*/ 	.word	0x00000000
        /*1754*/ 	.short	0x0101
        /*1756*/ 	.byte	0x3f
	.zero		1


	//   ....[28]....
        /*1758*/ 	.word	0x0000ce10
        /*175c*/ 	.word	0x00000016
        /*1760*/ 	.word	0x00038800
        /*1764*/ 	.short	0x010a
        /*1766*/ 	.byte	0x3f
	.zero		1


	//   ....[29]....
        /*1768*/ 	.word	0x0000ce60
        /*176c*/ 	.word	0x00000016
        /*1770*/ 	.word	0x00038800
        /*1774*/ 	.short	0x010a
        /*1776*/ 	.byte	0x3f
	.zero		1


	//   ....[30]....
        /*1778*/ 	.word	0x0000dbc0
        /*177c*/ 	.word	0x00000016
        /*1780*/ 	.word	0x00038800
        /*1784*/ 	.short	0x010a
        /*1786*/ 	.byte	0x3f
	.zero		1


	//   ....[31]....
        /*1788*/ 	.word	0x00012370
        /*178c*/ 	.word	0x00000016
        /*1790*/ 	.word	0x00038800
        /*1794*/ 	.short	0x010a
        /*1796*/ 	.byte	0x3f
	.zero		1


	//   ....[32]....
        /*1798*/ 	.word	0x000165f0
        /*179c*/ 	.word	0x00000005
        /*17a0*/ 	.word	0x00038830
        /*17a4*/ 	.short	0x010a
        /*17a6*/ 	.byte	0x3f
	.zero		1


	//   ....[33]....
        /*17a8*/ 	.word	0x00016630
        /*17ac*/ 	.word	0x00000005
        /*17b0*/ 	.word	0x00038830
        /*17b4*/ 	.short	0x010a
        /*17b6*/ 	.byte	0x3f
	.zero		1


	//   ....[34]....
        /*17b8*/ 	.word	0x00018be0
        /*17bc*/ 	.word	0x0000001d
        /*17c0*/ 	.word	0x00000000
        /*17c4*/ 	.short	0x0101
        /*17c6*/ 	.byte	0x3f
	.zero		1


	//   ....[35]....
        /*17c8*/ 	.word	0x00019100
        /*17cc*/ 	.word	0x00000005
        /*17d0*/ 	.word	0x00038850
        /*17d4*/ 	.short	0x010a
        /*17d6*/ 	.byte	0x3f
	.zero		1


	//   ....[36]....
        /*17d8*/ 	.word	0x00019150
        /*17dc*/ 	.word	0x00000005
        /*17e0*/ 	.word	0x00038850
        /*17e4*/ 	.short	0x010a
        /*17e6*/ 	.byte	0x3f
	.zero		1


	//   ....[37]....
        /*17e8*/ 	.word	0x000194f0
        /*17ec*/ 	.word	0x00000005
        /*17f0*/ 	.word	0x00000000
        /*17f4*/ 	.short	0x0101
        /*17f6*/ 	.byte	0x3f
	.zero		1


	//   ....[38]....
        /*17f8*/ 	.word	0x00019620
        /*17fc*/ 	.word	0x00000006
        /*1800*/ 	.word	0x00038830
        /*1804*/ 	.short	0x010a
        /*1806*/ 	.byte	0x3f
	.zero		1


	//   ....[39]....
        /*1808*/ 	.word	0x000196c0
        /*180c*/ 	.word	0x00000006
        /*1810*/ 	.word	0x00038830
        /*1814*/ 	.short	0x010a
        /*1816*/ 	.byte	0x3f
	.zero		1


	//   ....[40]....
        /*1818*/ 	.word	0x0001b6a0
        /*181c*/ 	.word	0x00000003
        /*1820*/ 	.word	0x00000000
        /*1824*/ 	.short	0x0101
        /*1826*/ 	.byte	0x3f
	.zero		1


	//   ....[41]....
        /*1828*/ 	.word	0x0001c890
        /*182c*/ 	.word	0x00000006
        /*1830*/ 	.word	0x00038850
        /*1834*/ 	.short	0x010a
        /*1836*/ 	.byte	0x3f
	.zero		1


	//   ....[42]....
        /*1838*/ 	.word	0x0001c900
        /*183c*/ 	.word	0x00000006
        /*1840*/ 	.word	0x00038850
        /*1844*/ 	.short	0x010a
        /*1846*/ 	.byte	0x3f
	.zero		1


	//   ....[43]....
        /*1848*/ 	.word	0x0001cbe0
        /*184c*/ 	.word	0x00000006
        /*1850*/ 	.word	0x00000000
        /*1854*/ 	.short	0x0101
        /*1856*/ 	.byte	0x3f
	.zero		1


	//   ....[44]....
        /*1858*/ 	.word	0x0001ccf0
        /*185c*/ 	.word	0x00000006
        /*1860*/ 	.word	0x00038830
        /*1864*/ 	.short	0x010a
        /*1866*/ 	.byte	0x3f
	.zero		1


	//   ....[45]....
        /*1868*/ 	.word	0x0001cd90
        /*186c*/ 	.word	0x00000006
        /*1870*/ 	.word	0x00038830
        /*1874*/ 	.short	0x010a
        /*1876*/ 	.byte	0x3f
	.zero		1


	//   ....[46]....
        /*1878*/ 	.word	0x0001eb90
        /*187c*/ 	.word	0x00000099
        /*1880*/ 	.word	0x00000000
        /*1884*/ 	.short	0x0101
        /*1886*/ 	.byte	0x3f
	.zero		1


	//   ....[47]....
        /*1888*/ 	.word	0x0001f5e0
        /*188c*/ 	.word	0x00000006
        /*1890*/ 	.word	0x00038850
        /*1894*/ 	.short	0x010a
        /*1896*/ 	.byte	0x3f
	.zero		1


	//   ....[48]....
        /*1898*/ 	.word	0x0001f650
        /*189c*/ 	.word	0x00000006
        /*18a0*/ 	.word	0x00038850
        /*18a4*/ 	.short	0x010a
        /*18a6*/ 	.byte	0x3f
	.zero		1


	//   ....[49]....
        /*18a8*/ 	.word	0x0001f930
        /*18ac*/ 	.word	0x00000006
        /*18b0*/ 	.word	0x00000000
        /*18b4*/ 	.short	0x0101
        /*18b6*/ 	.byte	0x3f
	.zero		1


	//   ....[50]....
        /*18b8*/ 	.word	0x00022d90
        /*18bc*/ 	.word	0x00000000
        /*18c0*/ 	.word	0x00000000
        /*18c4*/ 	.short	0x0101
        /*18c6*/ 	.byte	0x3f
	.zero		1


	//   ....[51]....
        /*18c8*/ 	.word	0x00025940
        /*18cc*/ 	.word	0x00000017
        /*18d0*/ 	.word	0x00038820
        /*18d4*/ 	.short	0x010a
        /*18d6*/ 	.byte	0x3f
	.zero		1


	//   ....[52]....
        /*18d8*/ 	.word	0x000259d0
        /*18dc*/ 	.word	0x00000008
        /*18e0*/ 	.word	0x000388a0
        /*18e4*/ 	.short	0x010a
        /*18e6*/ 	.byte	0x3f
	.zero		1


	//   ....[53]....
        /*18e8*/ 	.word	0x00025d20
        /*18ec*/ 	.word	0x00000008
        /*18f0*/ 	.word	0x000388c0
        /*18f4*/ 	.short	0x010a
        /*18f6*/ 	.byte	0x3f
	.zero		1


	//   ....[54]....
        /*18f8*/ 	.word	0x00026140
        /*18fc*/ 	.word	0x00000008
        /*1900*/ 	.word	0x000388a0
        /*1904*/ 	.short	0x010a
        /*1906*/ 	.byte	0x3f
	.zero		1


	//   ....[55]....
        /*1908*/ 	.word	0x00026480
        /*190c*/ 	.word	0x00000008
        /*1910*/ 	.word	0x000388c0
        /*1914*/ 	.short	0x010a
        /*1916*/ 	.byte	0x3f
	.zero		1


	//   ....[56]....
        /*1918*/ 	.word	0x000273e0
        /*191c*/ 	.word	0x00000006
        /*1920*/ 	.word	0x00038880
        /*1924*/ 	.short	0x010a
        /*1926*/ 	.byte	0x3f
	.zero		1


	//   ....[57]....
        /*1928*/ 	.word	0x00027b90
        /*192c*/ 	.word	0x00000006
        /*1930*/ 	.word	0x00038870
        /*1934*/ 	.short	0x0107
        /*1936*/ 	.byte	0x3f
	.zero		1


	//   ....[58]....
        /*1938*/ 	.word	0x00027c50
        /*193c*/ 	.word	0x00000006
        /*1940*/ 	.word	0x00038870
        /*1944*/ 	.short	0x0101
        /*1946*/ 	.byte	0x3f
	.zero		1


	//   ....[59]....
        /*1948*/ 	.word	0x00027c80
        /*194c*/ 	.word	0x00000006
        /*1950*/ 	.word	0x00038840
        /*1954*/ 	.short	0x010a
        /*1956*/ 	.byte	0x3f
	.zero		1


	//   ....[60]....
        /*1958*/ 	.word	0x00028400
        /*195c*/ 	.word	0x00000006
        /*1960*/ 	.word	0x00038830
        /*1964*/ 	.short	0x0107
        /*1966*/ 	.byte	0x3f
	.zero		1


	//   ....[61]....
        /*1968*/ 	.word	0x000284f0
        /*196c*/ 	.word	0x00000006
        /*1970*/ 	.word	0x00038830
        /*1974*/ 	.short	0x0101
        /*1976*/ 	.byte	0x3f
	.zero		1


	//   ....[62]....
        /*1978*/ 	.word	0x00029020
        /*197c*/ 	.word	0x00000017
        /*1980*/ 	.word	0x00038800
        /*1984*/ 	.short	0x0107
        /*1986*/ 	.byte	0x3f
	.zero		1


	//   ....[63]....
        /*1988*/ 	.word	0x00029130
        /*198c*/ 	.word	0x00000017
        /*1990*/ 	.word	0x00038800
        /*1994*/ 	.short	0x0101
        /*1996*/ 	.byte	0x3f
	.zero		1


	//   ....[64]....
        /*1998*/ 	.word	0x00029150
        /*199c*/ 	.word	0x00000017
        /*19a0*/ 	.word	0x00038820
        /*19a4*/ 	.short	0x010a
        /*19a6*/ 	.byte	0x3f
	.zero		1


	//   ....[65]....
        /*19a8*/ 	.word	0x00029490
        /*19ac*/ 	.word	0x00000000
        /*19b0*/ 	.word	0x00038880
        /*19b4*/ 	.short	0x010a
        /*19b6*/ 	.byte	0x3f
	.zero		1


	//   ....[66]....
        /*19b8*/ 	.word	0x000299c0
        /*19bc*/ 	.word	0x00000000
        /*19c0*/ 	.word	0x00038870
        /*19c4*/ 	.short	0x0107
        /*19c6*/ 	.byte	0x3f
	.zero		1


	//   ....[67]....
        /*19c8*/ 	.word	0x00029a80
        /*19cc*/ 	.word	0x00000000
        /*19d0*/ 	.word	0x00038870
        /*19d4*/ 	.short	0x0101
        /*19d6*/ 	.byte	0x3f
	.zero		1


	//   ....[68]....
        /*19d8*/ 	.word	0x00029ab0
        /*19dc*/ 	.word	0x00000000
        /*19e0*/ 	.word	0x00038840
        /*19e4*/ 	.short	0x010a
        /*19e6*/ 	.byte	0x3f
	.zero		1


	//   ....[69]....
        /*19e8*/ 	.word	0x00029fc0
        /*19ec*/ 	.word	0x00000000
        /*19f0*/ 	.word	0x00038830
        /*19f4*/ 	.short	0x0107
        /*19f6*/ 	.byte	0x3f
	.zero		1


	//   ....[70]....
        /*19f8*/ 	.word	0x0002a080
        /*19fc*/ 	.word	0x00000000
        /*1a00*/ 	.word	0x00038830
        /*1a04*/ 	.short	0x0101
        /*1a06*/ 	.byte	0x3f
	.zero		1


	//   ....[71]....
        /*1a08*/ 	.word	0x0002a110
        /*1a0c*/ 	.word	0x00000002
        /*1a10*/ 	.word	0x00038870
        /*1a14*/ 	.short	0x010a
        /*1a16*/ 	.byte	0x3f
	.zero		1


	//   ....[72]....
        /*1a18*/ 	.word	0x0002a1a0
        /*1a1c*/ 	.word	0x00000002
        /*1a20*/ 	.word	0x00038860
        /*1a24*/ 	.short	0x010a
        /*1a26*/ 	.byte	0x3f
	.zero		1


	//   ....[73]....
        /*1a28*/ 	.word	0x0002ab40
        /*1a2c*/ 	.word	0x00000002
        /*1a30*/ 	.word	0x00038850
        /*1a34*/ 	.short	0x0101
        /*1a36*/ 	.byte	0x3f
	.zero		1


	//   ....[74]....
        /*1a38*/ 	.word	0x0002abd0
        /*1a3c*/ 	.word	0x00000002
        /*1a40*/ 	.word	0x00000000
        /*1a44*/ 	.short	0x0101
        /*1a46*/ 	.byte	0x3f
	.zero		1


	//   ....[75]....
        /*1a48*/ 	.word	0x0002ad90
        /*1a4c*/ 	.word	0x00000000
        /*1a50*/ 	.word	0x00038870
        /*1a54*/ 	.short	0x010a
        /*1a56*/ 	.byte	0x3f
	.zero		1


	//   ....[76]....
        /*1a58*/ 	.word	0x0002ae10
        /*1a5c*/ 	.word	0x00000000
        /*1a60*/ 	.word	0x00038860
        /*1a64*/ 	.short	0x010a
        /*1a66*/ 	.byte	0x3f
	.zero		1


	//   ....[77]....
        /*1a68*/ 	.word	0x0002b7c0
        /*1a6c*/ 	.word	0x00000000
        /*1a70*/ 	.word	0x00038850
        /*1a74*/ 	.short	0x0101
        /*1a76*/ 	.byte	0x3f
	.zero		1


	//   ....[78]....
        /*1a78*/ 	.word	0x0002b880
        /*1a7c*/ 	.word	0x00000000
        /*1a80*/ 	.word	0x00000000
        /*1a84*/ 	.short	0x0101
        /*1a86*/ 	.byte	0x3f
	.zero		1


	//   ....[79]....
        /*1a88*/ 	.word	0x0002c590
        /*1a8c*/ 	.word	0x00000007
        /*1a90*/ 	.word	0x00038820
        /*1a94*/ 	.short	0x010a
        /*1a96*/ 	.byte	0x3f
	.zero		1


	//   ....[80]....
        /*1a98*/ 	.word	0x0002c720
        /*1a9c*/ 	.word	0x00000005
        /*1aa0*/ 	.word	0x00038840
        /*1aa4*/ 	.short	0x010a
        /*1aa6*/ 	.byte	0x3f
	.zero		1


	//   ....[81]....
        /*1aa8*/ 	.word	0x0002c7c0
        /*1aac*/ 	.word	0x00000003
        /*1ab0*/ 	.word	0x00038840
        /*1ab4*/ 	.short	0x010a
        /*1ab6*/ 	.byte	0x3f
	.zero		1


	//   ....[82]....
        /*1ab8*/ 	.word	0x0002c800
        /*1abc*/ 	.word	0x00000005
        /*1ac0*/ 	.word	0x00038860
        /*1ac4*/ 	.short	0x010a
        /*1ac6*/ 	.byte	0x3f
	.zero		1


	//   ....[83]....
        /*1ac8*/ 	.word	0x0002c840
        /*1acc*/ 	.word	0x00000003
        /*1ad0*/ 	.word	0x00038860
        /*1ad4*/ 	.short	0x010a
        /*1ad6*/ 	.byte	0x3f
	.zero		1


	//   ....[84]....
        /*1ad8*/ 	.word	0x0002c880
        /*1adc*/ 	.word	0x00000005
        /*1ae0*/ 	.word	0x00038880
        /*1ae4*/ 	.short	0x010a
        /*1ae6*/ 	.byte	0x3f
	.zero		1


	//   ....[85]....
        /*1ae8*/ 	.word	0x0002c8c0
        /*1aec*/ 	.word	0x00000003
        /*1af0*/ 	.word	0x00038880
        /*1af4*/ 	.short	0x010a
        /*1af6*/ 	.byte	0x3f
	.zero		1


	//   ....[86]....
        /*1af8*/ 	.word	0x0002c920
        /*1afc*/ 	.word	0x00000050
        /*1b00*/ 	.word	0x00038890
        /*1b04*/ 	.short	0x010a
        /*1b06*/ 	.byte	0x3f
	.zero		1


	//   ....[87]....
        /*1b08*/ 	.word	0x0002ce30
        /*1b0c*/ 	.word	0x00000050
        /*1b10*/ 	.word	0x00038890
        /*1b14*/ 	.short	0x010a
        /*1b16*/ 	.byte	0x3f
	.zero		1


	//   ....[88]....
        /*1b18*/ 	.word	0x0002d340
        /*1b1c*/ 	.word	0x00000050
        /*1b20*/ 	.word	0x00038890
        /*1b24*/ 	.short	0x010a
        /*1b26*/ 	.byte	0x3f
	.zero		1


	//   ....[89]....
        /*1b28*/ 	.word	0x0002d810
        /*1b2c*/ 	.word	0x00000050
        /*1b30*/ 	.word	0x000388b0
        /*1b34*/ 	.short	0x010a
        /*1b36*/ 	.byte	0x3f
	.zero		1


	//   ....[90]....
        /*1b38*/ 	.word	0x0002dff0
        /*1b3c*/ 	.word	0x00000016
        /*1b40*/ 	.word	0x00038800
        /*1b44*/ 	.short	0x010a
        /*1b46*/ 	.byte	0x3f
	.zero		1


	//   ....[91]....
        /*1b48*/ 	.word	0x0002e960
        /*1b4c*/ 	.word	0x00000016
        /*1b50*/ 	.word	0x00038800
        /*1b54*/ 	.short	0x010a
        /*1b56*/ 	.byte	0x3f
	.zero		1


	//   ....[92]....
        /*1b58*/ 	.word	0x0002e9b0
        /*1b5c*/ 	.word	0x00000005
        /*1b60*/ 	.word	0x00038830
        /*1b64*/ 	.short	0x010a
        /*1b66*/ 	.byte	0x3f
	.zero		1


	//   ....[93]....
        /*1b68*/ 	.word	0x0002ea00
        /*1b6c*/ 	.word	0x00000005
        /*1b70*/ 	.word	0x00038850
        /*1b74*/ 	.short	0x010a
        /*1b76*/ 	.byte	0x3f
	.zero		1


	//   ....[94]....
        /*1b78*/ 	.word	0x0002ea50
        /*1b7c*/ 	.word	0x00000006
        /*1b80*/ 	.word	0x00038830
        /*1b84*/ 	.short	0x010a
        /*1b86*/ 	.byte	0x3f
	.zero		1


	//   ....[95]....
        /*1b88*/ 	.word	0x0002eaa0
        /*1b8c*/ 	.word	0x00000006
        /*1b90*/ 	.word	0x00038850
        /*1b94*/ 	.short	0x010a
        /*1b96*/ 	.byte	0x3f
	.zero		1


	//   ....[96]....
        /*1b98*/ 	.word	0x0002eaf0
        /*1b9c*/ 	.word	0x00000006
        /*1ba0*/ 	.word	0x00038830
        /*1ba4*/ 	.short	0x010a
        /*1ba6*/ 	.byte	0x3f
	.zero		1


	//   ....[97]....
        /*1ba8*/ 	.word	0x0002eb40
        /*1bac*/ 	.word	0x00000006
        /*1bb0*/ 	.word	0x00038850
        /*1bb4*/ 	.short	0x010a
        /*1bb6*/ 	.byte	0x3f
	.zero		1


	//   ....[98]....
        /*1bb8*/ 	.word	0x00031110
        /*1bbc*/ 	.word	0x00000017
        /*1bc0*/ 	.word	0x00038820
        /*1bc4*/ 	.short	0x010a
        /*1bc6*/ 	.byte	0x3f
	.zero		1


	//   ....[99]....
        /*1bc8*/ 	.word	0x00031160
        /*1bcc*/ 	.word	0x00000008
        /*1bd0*/ 	.word	0x000388a0
        /*1bd4*/ 	.short	0x010a
        /*1bd6*/ 	.byte	0x3f
	.zero		1


	//   ....[100]....
        /*1bd8*/ 	.word	0x000311b0
        /*1bdc*/ 	.word	0x00000008
        /*1be0*/ 	.word	0x000388c0
        /*1be4*/ 	.short	0x010a
        /*1be6*/ 	.byte	0x3f
	.zero		1


	//   ....[101]....
        /*1be8*/ 	.word	0x00031200
        /*1bec*/ 	.word	0x00000008
        /*1bf0*/ 	.word	0x000388a0
        /*1bf4*/ 	.short	0x010a
        /*1bf6*/ 	.byte	0x3f
	.zero		1


	//   ....[102]....
        /*1bf8*/ 	.word	0x00031250
        /*1bfc*/ 	.word	0x00000008
        /*1c00*/ 	.word	0x000388c0
        /*1c04*/ 	.short	0x010a
        /*1c06*/ 	.byte	0x3f
	.zero		1


	//   ....[103]....
        /*1c08*/ 	.word	0x00031370
        /*1c0c*/ 	.word	0x00000006
        /*1c10*/ 	.word	0x00038880
        /*1c14*/ 	.short	0x010a
        /*1c16*/ 	.byte	0x3f
	.zero		1


	//   ....[104]....
        /*1c18*/ 	.word	0x00031f20
        /*1c1c*/ 	.word	0x00000006
        /*1c20*/ 	.word	0x00038840
        /*1c24*/ 	.short	0x010a
        /*1c26*/ 	.byte	0x3f
	.zero		1


	//   ....[105]....
        /*1c28*/ 	.word	0x000335b0
        /*1c2c*/ 	.word	0x00000017
        /*1c30*/ 	.word	0x00038820
        /*1c34*/ 	.short	0x010a
        /*1c36*/ 	.byte	0x3f
	.zero		1


	//   ....[106]....
        /*1c38*/ 	.word	0x00033600
        /*1c3c*/ 	.word	0x00000000
        /*1c40*/ 	.word	0x00038880
        /*1c44*/ 	.short	0x010a
        /*1c46*/ 	.byte	0x3f
	.zero		1


	//   ....[107]....
        /*1c48*/ 	.word	0x00033f70
        /*1c4c*/ 	.word	0x00000000
        /*1c50*/ 	.word	0x00038840
        /*1c54*/ 	.short	0x010a
        /*1c56*/ 	.byte	0x3f
	.zero		1


	//   ....[108]....
        /*1c58*/ 	.word	0x000348d0
        /*1c5c*/ 	.word	0x00000002
        /*1c60*/ 	.word	0x00038870
        /*1c64*/ 	.short	0x010a
        /*1c66*/ 	.byte	0x3f
	.zero		1


	//   ....[109]....
        /*1c68*/ 	.word	0x00034920
        /*1c6c*/ 	.word	0x00000002
        /*1c70*/ 	.word	0x00038860
        /*1c74*/ 	.short	0x010a
        /*1c76*/ 	.byte	0x3f
	.zero		1


	//   ....[110]....
        /*1c78*/ 	.word	0x00034970
        /*1c7c*/ 	.word	0x00000000
        /*1c80*/ 	.word	0x00038870
        /*1c84*/ 	.short	0x010a
        /*1c86*/ 	.byte	0x3f
	.zero		1


	//   ....[111]....
        /*1c88*/ 	.word	0x000349c0
        /*1c8c*/ 	.word	0x00000000
        /*1c90*/ 	.word	0x00038860
        /*1c94*/ 	.short	0x010a
        /*1c96*/ 	.byte	0x3f
	.zero		1


	//   ....[112]....
        /*1c98*/ 	.word	0x00035350
        /*1c9c*/ 	.word	0x00000007
        /*1ca0*/ 	.word	0x00038820
        /*1ca4*/ 	.short	0x010a
        /*1ca6*/ 	.byte	0x3f
	.zero		1


	//   ....[113]....
        /*1ca8*/ 	.word	0x000354f0
        /*1cac*/ 	.word	0x00000005
        /*1cb0*/ 	.word	0x00038840
        /*1cb4*/ 	.short	0x010a
        /*1cb6*/ 	.byte	0x3f
	.zero		1


	//   ....[114]....
        /*1cb8*/ 	.word	0x00035540
        /*1cbc*/ 	.word	0x00000003
        /*1cc0*/ 	.word	0x00038840
        /*1cc4*/ 	.short	0x010a
        /*1cc6*/ 	.byte	0x3f
	.zero		1


	//   ....[115]....
        /*1cc8*/ 	.word	0x00035590
        /*1ccc*/ 	.word	0x00000005
        /*1cd0*/ 	.word	0x00038860
        /*1cd4*/ 	.short	0x010a
        /*1cd6*/ 	.byte	0x3f
	.zero		1


	//   ....[116]....
        /*1cd8*/ 	.word	0x000355e0
        /*1cdc*/ 	.word	0x00000003
        /*1ce0*/ 	.word	0x00038860
        /*1ce4*/ 	.short	0x010a
        /*1ce6*/ 	.byte	0x3f
	.zero		1


	//   ....[117]....
        /*1ce8*/ 	.word	0x00035630
        /*1cec*/ 	.word	0x00000005
        /*1cf0*/ 	.word	0x00038880
        /*1cf4*/ 	.short	0x010a
        /*1cf6*/ 	.byte	0x3f
	.zero		1


	//----- nvinfo : EIATTR_NUM_MBARRIERS
	.align		4
.L_578:
        /*1cf8*/ 	.byte	0x03, 0x38
        /*1cfa*/ 	.short	0x0016


	//----- nvinfo : EIATTR_EXIT_INSTR_OFFSETS
	.align		4
        /*1cfc*/ 	.byte	0x04, 0x1c
        /*1cfe*/ 	.short	(.L_580 - .L_579)


	//   ....[0]....
.L_579:
        /*1d00*/ 	.word	0x0002c910


	//----- nvinfo : EIATTR_MAX_THREADS
	.align		4
.L_580:
        /*1d04*/ 	.byte	0x04, 0x05
        /*1d06*/ 	.short	(.L_582 - .L_581)
.L_581:
        /*1d08*/ 	.word	0x00000180
        /*1d0c*/ 	.word	0x00000001
        /*1d10*/ 	.word	0x00000001


	//----- nvinfo : EIATTR_CRS_STACK_SIZE
	.align		4
.L_582:
        /*1d14*/ 	.byte	0x04, 0x1e
        /*1d16*/ 	.short	(.L_584 - .L_583)
.L_583:
        /*1d18*/ 	.word	0x00000000


	//----- nvinfo : EIATTR_CBANK_PARAM_SIZE
	.align		4
.L_584:
        /*1d1c*/ 	.byte	0x03, 0x19
        /*1d1e*/ 	.short	0x0af0


	//----- nvinfo : EIATTR_PARAM_CBANK
	.align		4
        /*1d20*/ 	.byte	0x04, 0x0a
        /*1d22*/ 	.short	(.L_586 - .L_585)
	.align		4
.L_585:
        /*1d24*/ 	.word	index@(.nv.constant0._ZN7cutlass13device_kernelIN5flash11enable_sm90INS1_16FlashAttnFwdSm90INS1_25CollectiveMainloopFwdSm90ILi2EN4cute5tupleIJNS5_1CILi1EEES8_S8_EEENS6_IJNS7_ILi128EEESA_NS7_ILi256EEEEEELi256ENS_12float_e4m3_tEfNS_4arch4Sm90ELb1ELb0ELb1ELb1ELb1ELb1ELb0ELb1ELb0ELb1ELb0ELb0EEENS1_21CollectiveEpilogueFwdINS6_IJSA_SB_SA_EEES9_NS_10bfloat16_tESF_Li256ELb1ELb1ELb0ELb1EEENS1_36VarlenDynamicPersistentTileSchedulerILi128ELi128ELi256ELi128ELb0ELb1ELb1ELb1ELb1ELb1EEEEEEEEEvNT_6ParamsE)
        /*1d28*/ 	.short	0x0210
        /*1d2a*/ 	.short	0x0af0


	//----- nvinfo : EIATTR_SW_WAR
	.align		4
.L_586:
        /*1d2c*/ 	.byte	0x04, 0x36
        /*1d2e*/ 	.short	(.L_588 - .L_587)
.L_587:
        /*1d30*/ 	.word	0x00000008
.L_588:


//--------------------- .nv.info._ZN7cutlass13device_kernelIN5flash11enable_sm90INS1_16FlashAttnFwdSm90INS1_25CollectiveMainloopFwdSm90ILi2EN4cute5tupleIJNS5_1CILi1EEES8_S8_EEENS6_IJNS7_ILi128EEENS7_ILi160EEENS7_ILi192EEEEEELi192ENS_12float_e4m3_tEfNS_4arch4Sm90ELb0ELb0ELb1ELb0ELb1ELb0ELb0ELb1ELb1ELb1ELb0ELb0EEENS1_21CollectiveEpilogueFwdINS6_IJSA_SC_SB_EEES9_NS_10bfloat16_tESG_Li256ELb0ELb1ELb0ELb1EEENS1_29StaticPersistentTileSchedulerILb0EEEEEEEEEvNT_6ParamsE --------------------------
	.section	.nv.info._ZN7cutlass13device_kernelIN5flash11enable_sm90INS1_16FlashAttnFwdSm90INS1_25CollectiveMainloopFwdSm90ILi2EN4cute5tupleIJNS5_1CILi1EEES8_S8_EEENS6_IJNS7_ILi128EEENS7_ILi160EEENS7_ILi192EEEEEELi192ENS_12float_e4m3_tEfNS_4arch4Sm90ELb0ELb0ELb1ELb0ELb1ELb0ELb0ELb1ELb1ELb1ELb0ELb0EEENS1_21CollectiveEpilogueFwdINS6_IJSA_SC_SB_EEES9_NS_10bfloat16_tESG_Li256ELb0ELb1ELb0ELb1EEENS1_29StaticPersistentTileSchedulerILb0EEEEEEEEEvNT_6ParamsE,"",@"SHT_CUDA_INFO"
	.sectionflags	@""
	.align	4


	//----- nvinfo : EIATTR_CUDA_API_VERSION
	.align		4
        /*0000*/ 	.byte	0x04, 0x37
        /*0002*/ 	.short	(.L_590 - .L_589)
.L_589:
        /*0004*/ 	.word	0x00000082


	//----- nvinfo : EIATTR_KPARAM_INFO
	.align		4
.L_590:
        /*0008*/ 	.byte	0x04, 0x17
        /*000a*/ 	.short	(.L_592 - .L_591)
.L_591:
        /*000c*/ 	.word	0x00000000
        /*0010*/ 	.short	0x0000
        /*0012*/ 	.short	0x0070
        /*0014*/ 	.byte	0x00, 0xf0, 0x01, 0x28


	//----- nvinfo : EIATTR_SPARSE_MMA_MASK
	.align		4
.L_592:
        /*0018*/ 	.byte	0x03, 0x50
        /*001a*/ 	.short	0x0000


	//----- nvinfo : EIATTR_MAXREG_COUNT
	.align		4
        /*001c*/ 	.byte	0x03, 0x1b
        /*001e*/ 	.short	0x00a8


	//----- nvinfo : EIATTR_NUM_BARRIERS
	.align		4
        /*0020*/ 	.byte	0x02, 0x4c
        /*0022*/ 	.byte	0x10
	.zero		1


	//----- nvinfo : EIATTR_EXTERNS
	.align		4
        /*0024*/ 	.byte	0x04, 0x0f
        /*0026*/ 	.short	(.L_594 - .L_593)


	//   ....[0]....
	.align		4
.L_593:
        /*0028*/ 	.word	index@(__assertfail)


	//----- nvinfo : EIATTR_ANNOTATIONS
	.align		4
.L_594:
        /*002c*/ 	.byte	0x04, 0x55
        /*002e*/ 	.short	(.L_596 - .L_595)


	//   ....[0]....
.L_595:
        /* <DEDUP_REMOVED lines=10> */


	//----- nvinfo : EIATTR_MERCURY_ISA_VERSION
	.align		4
.L_596:
        /*00b8*/ 	.byte	0x03, 0x5f
        /*00ba*/ 	.short	0x0101


	//----- nvinfo : EIATTR_INT_WARP_WIDE_INSTR_OFFSETS
	.align		4
        /*00bc*/ 	.byte	0x04, 0x31
        /*00be*/ 	.short	(.L_598 - .L_597)


	//   ....[0]....
.L_597:
        /*00c0*/ 	.word	0x000000c0


	//   ....[1]....
        /*00c4*/ 	.word	0x000000d0


	//   ....[2]....
        /*00c8*/ 	.word	0x00000170


	//----- nvinfo : EIATTR_COOP_GROUP_MASK_REGIDS
	.align		4
.L_598:
        /*00cc*/ 	.byte	0x04, 0x29
        /*00ce*/ 	.short	(.L_600 - .L_599)


	//   ....[0]....
.L_599:
        /*00d0*/ 	.word	0xffffffff


	//   ....[1]....
        /*00d4*/ 	.word	0xffffffff


	//   ....[2]....
        /*00d8*/ 	.word	0xffffffff


	//   ....[3]....
        /*00dc*/ 	.word	0xffffffff


	//   ....[4]....
        /*00e0*/ 	.word	0xffffffff


	//   ....[5]....
        /*00e4*/ 	.word	0xffffffff


	//   ....[6]....
        /*00e8*/ 	.word	0xffffffff


	//   ....[7]....
        /*00ec*/ 	.word	0xffffffff


	//   ....[8]....
        /*00f0*/ 	.word	0xffffffff


	//   ....[9]....
        /*00f4*/ 	.word	0xffffffff


	//   ....[10]....
        /*00f8*/ 	.word	0xffffffff


	//   ....[11]....
        /*00fc*/ 	.word	0xffffffff


	//   ....[12]....
        /*0100*/ 	.word	0xffffffff


	//   ....[13]....
        /*0104*/ 	.word	0xffffffff


	//   ....[14]....
        /*0108*/ 	.word	0xffffffff


	//   ....[15]....
        /*010c*/ 	.word	0xffffffff


	//   ....[16]....
        /*0110*/ 	.word	0xffffffff


	//   ....[17]....
        /*0114*/ 	.word	0xffffffff


	//   ....[18]....
        /*0118*/ 	.word	0xffffffff


	//   ....[19]....
        /*011c*/ 	.word	0xffffffff


	//   ....[20]....
        /*0120*/ 	.word	0xffffffff


	//   ....[21]....
        /*0124*/ 	.word	0xffffffff


	//   ....[22]....
        /*0128*/ 	.word	0xffffffff


	//   ....[23]....
        /*012c*/ 	.word	0xffffffff


	//   ....[24]....
        /*0130*/ 	.word	0xffffffff


	//   ....[25]....
        /*0134*/ 	.word	0xffffffff


	//   ....[26]....
        /*0138*/ 	.word	0xffffffff


	//   ....[27]....
        /*013c*/ 	.word	0xffffffff


	//   ....[28]....
        /*0140*/ 	.word	0xffffffff


	//   ....[29]....
        /*0144*/ 	.word	0xffffffff


	//   ....[30]....
        /*0148*/ 	.word	0xffffffff


	//   ....[31]....
        /*014c*/ 	.word	0xffffffff


	//   ....[32]....
        /*0150*/ 	.word	0xffffffff


	//   ....[33]....
        /*0154*/ 	.word	0xffffffff


	//   ....[34]....
        /*0158*/ 	.word	0xffffffff


	//   ....[35]....
        /*015c*/ 	.word	0xffffffff


	//   ....[36]....
        /*0160*/ 	.word	0xffffffff


	//   ....[37]....
        /*0164*/ 	.word	0xffffffff


	//   ....[38]....
        /*0168*/ 	.word	0xffffffff


	//   ....[39]....
        /*016c*/ 	.word	0xffffffff


	//   ....[40]....
        /*0170*/ 	.word	0xffffffff


	//   ....[41]....
        /*0174*/ 	.word	0xffffffff


	//   ....[42]....
        /*0178*/ 	.word	0xffffffff


	//   ....[43]....
        /*017c*/ 	.word	0xffffffff


	//   ....[44]....
        /*0180*/ 	.word	0xffffffff


	//   ....[45]....
        /*0184*/ 	.word	0xffffffff


	//   ....[46]....
        /*0188*/ 	.word	0xffffffff


	//   ....[47]....
        /*018c*/ 	.word	0xffffffff


	//   ....[48]....
        /*0190*/ 	.word	0xffffffff


	//   ....[49]....
        /*0194*/ 	.word	0xffffffff


	//   ....[50]....
        /*0198*/ 	.word	0xffffffff


	//   ....[51]....
        /*019c*/ 	.word	0xffffffff


	//   ....[52]....
        /*01a0*/ 	.word	0xffffffff


	//   ....[53]....
        /*01a4*/ 	.word	0xffffffff


	//   ....[54]....
        /*01a8*/ 	.word	0xffffffff


	//   ....[55]....
        /*01ac*/ 	.word	0xffffffff


	//   ....[56]....
        /*01b0*/ 	.word	0xffffffff


	//   ....[57]....
        /*01b4*/ 	.word	0xffffffff


	//   ....[58]....
        /*01b8*/ 	.word	0xffffffff


	//   ....[59]....
        /*01bc*/ 	.word	0xffffffff


	//   ....[60]....
        /*01c0*/ 	.word	0xffffffff


	//   ....[61]....
        /*01c4*/ 	.word	0xffffffff


	//   ....[62]....
        /*01c8*/ 	.word	0xffffffff


	//   ....[63]....
        /*01cc*/ 	.word	0xffffffff


	//   ....[64]....
        /*01d0*/ 	.word	0xffffffff


	//   ....[65]....
        /*01d4*/ 	.word	0xffffffff


	//   ....[66]....
        /*01d8*/ 	.word	0xffffffff


	//   ....[67]....
        /*01dc*/ 	.word	0xffffffff


	//   ....[68]....
        /*01e0*/ 	.word	0xffffffff


	//   ....[69]....
        /*01e4*/ 	.word	0xffffffff


	//   ....[70]....
        /*01e8*/ 	.word	0xffffffff


	//   ....[71]....
        /*01ec*/ 	.word	0xffffffff


	//   ....[72]....
        /*01f0*/ 	.word	0xffffffff


	//   ....[73]....
        /*01f4*/ 	.word	0xffffffff


	//   ....[74]....
        /*01f8*/ 	.word	0xffffffff


	//   ....[75]....
        /*01fc*/ 	.word	0xffffffff


	//   ....[76]....
        /*0200*/ 	.word	0xffffffff


	//   ....[77]....
        /*0204*/ 	.word	0xffffffff


	//   ....[78]....
        /*0208*/ 	.word	0xffffffff


	//   ....[79]....
        /*020c*/ 	.word	0xffffffff


	//   ....[80]....
        /*0210*/ 	.word	0xffffffff


	//   ....[81]....
        /*0214*/ 	.word	0xffffffff


	//   ....[82]....
        /*0218*/ 	.word	0xffffffff


	//   ....[83]....
        /*021c*/ 	.word	0xffffffff


	//   ....[84]....
        /*0220*/ 	.word	0xffffffff


	//   ....[85]....
        /*0224*/ 	.word	0xffffffff


	//   ....[86]....
        /*0228*/ 	.word	0xffffffff


	//   ....[87]....
        /*022c*/ 	.word	0xffffffff


	//   ....[88]....
        /*0230*/ 	.word	0xffffffff


	//   ....[89]....
        /*0234*/ 	.word	0xffffffff


	//   ....[90]....
        /*0238*/ 	.word	0xffffffff


	//   ....[91]....
        /*023c*/ 	.word	0xffffffff


	//   ....[92]....
        /*0240*/ 	.word	0xffffffff


	//   ....[93]....
        /*0244*/ 	.word	0xffffffff


	//   ....[94]....
        /*0248*/ 	.word	0xffffffff


	//   ....[95]....
        /*024c*/ 	.word	0xffffffff


	//   ....[96]....
        /*0250*/ 	.word	0xffffffff


	//   ....[97]....
        /*0254*/ 	.word	0xffffffff


	//   ....[98]....
        /*0258*/ 	.word	0xffffffff


	//   ....[99]....
        /*025c*/ 	.word	0xffffffff


	//   ....[100]....
        /*0260*/ 	.word	0xffffffff


	//   ....[101]....
        /*0264*/ 	.word	0xffffffff


	//   ....[102]....
        /*0268*/ 	.word	0xffffffff


	//   ....[103]....
        /*026c*/ 	.word	0xffffffff


	//   ....[104]....
        /*0270*/ 	.word	0xffffffff


	//   ....[105]....
        /*0274*/ 	.word	0xffffffff


	//   ....[106]....
        /*0278*/ 	.word	0xffffffff


	//   ....[107]....
        /*027c*/ 	.word	0xffffffff


	//   ....[108]....
        /*0280*/ 	.word	0xffffffff


	//   ....[109]....
        /*0284*/ 	.word	0xffffffff


	//   ....[110]....
        /*0288*/ 	.word	0xffffffff


	//   ....[111]....
        /*028c*/ 	.word	0xffffffff


	//   ....[112]....
        /*0290*/ 	.word	0xffffffff


	//   ....[113]....
        /*0294*/ 	.word	0xffffffff


	//   ....[114]....
        /*0298*/ 	.word	0xffffffff


	//   ....[115]....
        /*029c*/ 	.word	0xffffffff


	//   ....[116]....
        /*02a0*/ 	.word	0xffffffff


	//   ....[117]....
        /*02a4*/ 	.word	0xffffffff


	//   ....[118]....
        /*02a8*/ 	.word	0xffffffff


	//   ....[119]....
        /*02ac*/ 	.word	0xffffffff


	//   ....[120]....
        /*02b0*/ 	.word	0xffffffff


	//   ....[121]....
        /*02b4*/ 	.word	0xffffffff


	//   ....[122]....
        /*02b8*/ 	.word	0xffffffff


	//   ....[123]....
        /*02bc*/ 	.word	0xffffffff


	//   ....[124]....
        /*02c0*/ 	.word	0xffffffff


	//   ....[125]....
        /*02c4*/ 	.word	0xffffffff


	//   ....[126]....
        /*02c8*/ 	.word	0xffffffff


	//   ....[127]....
        /*02cc*/ 	.word	0xffffffff


	//   ....[128]....
        /*02d0*/ 	.word	0x0500000f


	//   ....[129]....
        /*02d4*/ 	.word	0x0500000f


	//   ....[130]....
        /*02d8*/ 	.word	0x0500000f


	//   ....[131]....
        /*02dc*/ 	.word	0x0500000f


	//   ....[132]....
        /*02e0*/ 	.word	0x0500000f


	//   ....[133]....
        /*02e4*/ 	.word	0x0500000f


	//   ....[134]....
        /*02e8*/ 	.word	0x0500000f


	//   ....[135]....
        /*02ec*/ 	.word	0x0500000f


	//   ....[136]....
        /*02f0*/ 	.word	0x0500000f


	//   ....[137]....
        /*02f4*/ 	.word	0x0500000f


	//   ....[138]....
        /*02f8*/ 	.word	0x0500000f


	//   ....[139]....
        /*02fc*/ 	.word	0x0500000f


	//   ....[140]....
        /*0300*/ 	.word	0x0500000f


	//   ....[141]....
        /*0304*/ 	.word	0x0500000f


	//   ....[142]....
        /*0308*/ 	.word	0x0500000f


	//   ....[143]....
        /*030c*/ 	.word	0x0500000f


	//   ....[144]....
        /*0310*/ 	.word	0x0500000f


	//   ....[145]....
        /*0314*/ 	.word	0x0500000f


	//   ....[146]....
        /*0318*/ 	.word	0x0500000f


	//   ....[147]....
        /*031c*/ 	.word	0x0500000f


	//   ....[148]....
        /*0320*/ 	.word	0x0500000f


	//   ....[149]....
        /*0324*/ 	.word	0x0500000f


	//   ....[150]....
        /*0328*/ 	.word	0x0500000f


	//   ....[151]....
        /*032c*/ 	.word	0x0500000f


	//   ....[152]....
        /*0330*/ 	.word	0x0500000f


	//   ....[153]....
        /*0334*/ 	.word	0x0500000f


	//   ....[154]....
        /*0338*/ 	.word	0x0500000f


	//   ....[155]....
        /*033c*/ 	.word	0x0500000f


	//   ....[156]....
        /*0340*/ 	.word	0x0500000f


	//   ....[157]....
        /*0344*/ 	.word	0x0500000f


	//   ....[158]....
        /*0348*/ 	.word	0x0500000f


	//   ....[159]....
        /*034c*/ 	.word	0x0500000f


	//   ....[160]....
        /*0350*/ 	.word	0x0500000f


	//   ....[161]....
        /*0354*/ 	.word	0x0500000f


	//   ....[162]....
        /*0358*/ 	.word	0x0500000f


	//   ....[163]....
        /*035c*/ 	.word	0x0500000f


	//   ....[164]....
        /*0360*/ 	.word	0x0500000f


	//   ....[165]....
        /*0364*/ 	.word	0x0500000f


	//   ....[166]....
        /*0368*/ 	.word	0x0500000f


	//   ....[167]....
        /*036c*/ 	.word	0x0500000f


	//   ....[168]....
        /*0370*/ 	.word	0x0500000f


	//   ....[169]....
        /*0374*/ 	.word	0x0500000f


	//   ....[170]....
        /*0378*/ 	.word	0x0500000f


	//   ....[171]....
        /*037c*/ 	.word	0x0500000f


	//   ....[172]....
        /*0380*/ 	.word	0x0500000f


	//   ....[173]....
        /*0384*/ 	.word	0x0500000f


	//   ....[174]....
        /*0388*/ 	.word	0x0500000f


	//   ....[175]....
        /*038c*/ 	.word	0x0500000f


	//   ....[176]....
        /*0390*/ 	.word	0x0500000f


	//----- nvinfo : EIATTR_COOP_GROUP_INSTR_OFFSETS
	.align		4
.L_600:
        /*0394*/ 	.byte	0x04, 0x28
        /*0396*/ 	.short	(.L_602 - .L_601)


	//   ....[0]....
.L_601:
        /*0398*/ 	.word	0x00000080


	//   ....[1]....
        /*039c*/ 	.word	0x00000090


	//   ....[2]....
        /*03a0*/ 	.word	0x000002d0


	//   ....[3]....
        /*03a4*/ 	.word	0x00000430


	//   ....[4]....
        /*03a8*/ 	.word	0x00000550


	//   ....[5]....
        /*03ac*/ 	.word	0x000006b0


	//   ....[6]....
        /*03b0*/ 	.word	0x00000d00


	//   ....[7]....
        /*03b4*/ 	.word	0x00003740


	//   ....[8]....
        /*03b8*/ 	.word	0x00003780


	//   ....[9]....
        /*03bc*/ 	.word	0x00003e40


	//   ....[10]....
        /*03c0*/ 	.word	0x00003f00


	//   ....[11]....
        /*03c4*/ 	.word	0x00007390


	//   ....[12]....
        /*03c8*/ 	.word	0x000073c0


	//   ....[13]....
        /*03cc*/ 	.word	0x000073e0


	//   ....[14]....
        /*03d0*/ 	.word	0x00007400


	//   ....[15]....
        /*03d4*/ 	.word	0x00009110


	//   ....[16]....
        /*03d8*/ 	.word	0x00009120


	//   ....[17]....
        /*03dc*/ 	.word	0x00009150


	//   ....[18]....
        /*03e0*/ 	.word	0x00009160


	//   ....[19]....
        /*03e4*/ 	.word	0x0000a590


	//   ....[20]....
        /*03e8*/ 	.word	0x0000a5d0


	//   ....[21]....
        /*03ec*/ 	.word	0x0000a610


	//   ....[22]....
        /*03f0*/ 	.word	0x0000a650


	//   ....[23]....
        /*03f4*/ 	.word	0x0000a670


	//   ....[24]....
        /*03f8*/ 	.word	0x0000a690


	//   ....[25]....
        /*03fc*/ 	.word	0x0000a6a0


	//   ....[26]....
        /*0400*/ 	.word	0x0000a6b0


	//   ....[27]....
        /*0404*/ 	.word	0x0000a6c0


	//   ....[28]....
        /*0408*/ 	.word	0x0000a6d0


	//   ....[29]....
        /*040c*/ 	.word	0x0000a6e0


	//   ....[30]....
        /*0410*/ 	.word	0x0000a6f0


	//   ....[31]....
        /*0414*/ 	.word	0x0000a750


	//   ....[32]....
        /*0418*/ 	.word	0x0000a780


	//   ....[33]....
        /*041c*/ 	.word	0x0000a7e0


	//   ....[34]....
        /*0420*/ 	.word	0x0000a820


	//   ....[35]....
        /*0424*/ 	.word	0x0000a860


	//   ....[36]....
        /*0428*/ 	.word	0x0000a880


	//   ....[37]....
        /*042c*/ 	.word	0x0000a8b0


	//   ....[38]....
        /*0430*/ 	.word	0x0000a8d0


	//   ....[39]....
        /*0434*/ 	.word	0x0000a8f0


	//   ....[40]....
        /*0438*/ 	.word	0x0000a910


	//   ....[41]....
        /*043c*/ 	.word	0x0000a930


	//   ....[42]....
        /*0440*/ 	.word	0x0000a940


	//   ....[43]....
        /*0444*/ 	.word	0x0000a980


	//   ....[44]....
        /*0448*/ 	.word	0x0000a9b0


	//   ....[45]....
        /*044c*/ 	.word	0x0000a9e0


	//   ....[46]....
        /*0450*/ 	.word	0x0000aa00


	//   ....[47]....
        /*0454*/ 	.word	0x0000aa20


	//   ....[48]....
        /*0458*/ 	.word	0x0000aa40


	//   ....[49]....
        /*045c*/ 	.word	0x0000aa60


	//   ....[50]....
        /*0460*/ 	.word	0x0000aa70


	//   ....[51]....
        /*0464*/ 	.word	0x0000aa80


	//   ....[52]....
        /*0468*/ 	.word	0x0000aa90


	//   ....[53]....
        /*046c*/ 	.word	0x0000aaa0


	//   ....[54]....
        /*0470*/ 	.word	0x0000aab0


	//   ....[55]....
        /*0474*/ 	.word	0x0000aad0


	//   ....[56]....
        /*0478*/ 	.word	0x0000aaf0


	//   ....[57]....
        /*047c*/ 	.word	0x0000ab10


	//   ....[58]....
        /*0480*/ 	.word	0x0000ab70


	//   ....[59]....
        /*0484*/ 	.word	0x0000ab80


	//   ....[60]....
        /*0488*/ 	.word	0x0000ab90


	//   ....[61]....
        /*048c*/ 	.word	0x0000aba0


	//   ....[62]....
        /*0490*/ 	.word	0x0000abb0


	//   ....[63]....
        /*0494*/ 	.word	0x0000abc0


	//   ....[64]....
        /*0498*/ 	.word	0x0000abd0


	//   ....[65]....
        /*049c*/ 	.word	0x0000abe0


	//   ....[66]....
        /*04a0*/ 	.word	0x0000abf0


	//   ....[67]....
        /*04a4*/ 	.word	0x0000b130


	//   ....[68]....
        /*04a8*/ 	.word	0x0000b160


	//   ....[69]....
        /*04ac*/ 	.word	0x0000b240


	//   ....[70]....
        /*04b0*/ 	.word	0x0000b260


	//   ....[71]....
        /*04b4*/ 	.word	0x0000b730


	//   ....[72]....
        /*04b8*/ 	.word	0x0000b770


	//   ....[73]....
        /*04bc*/ 	.word	0x0000b880


	//   ....[74]....
        /*04c0*/ 	.word	0x0000b8a0


	//   ....[75]....
        /*04c4*/ 	.word	0x0000b990


	//   ....[76]....
        /*04c8*/ 	.word	0x0000b9b0


	//   ....[77]....
        /*04cc*/ 	.word	0x0000bab0


	//   ....[78]....
        /*04d0*/ 	.word	0x0000baf0


	//   ....[79]....
        /*04d4*/ 	.word	0x0000d3f0


	//   ....[80]....
        /*04d8*/ 	.word	0x0000d420


	//   ....[81]....
        /*04dc*/ 	.word	0x0000d430


	//   ....[82]....
        /*04e0*/ 	.word	0x0000d450


	//   ....[83]....
        /*04e4*/ 	.word	0x0000d4d0


	//   ....[84]....
        /*04e8*/ 	.word	0x0000d5e0


	//   ....[85]....
        /*04ec*/ 	.word	0x0000d5f0


	//   ....[86]....
        /*04f0*/ 	.word	0x0000d680


	//   ....[87]....
        /*04f4*/ 	.word	0x0000d6b0


	//   ....[88]....
        /*04f8*/ 	.word	0x0000d6f0


	//   ....[89]....
        /*04fc*/ 	.word	0x0000db30


	//   ....[90]....
        /*0500*/ 	.word	0x0000db60


	//   ....[91]....
        /*0504*/ 	.word	0x0000db90


	//   ....[92]....
        /*0508*/ 	.word	0x0000dbc0


	//   ....[93]....
        /*050c*/ 	.word	0x0000dbe0


	//   ....[94]....
        /*0510*/ 	.word	0x0000dc20


	//   ....[95]....
        /*0514*/ 	.word	0x0000dc40


	//   ....[96]....
        /*0518*/ 	.word	0x0000dc50


	//   ....[97]....
        /*051c*/ 	.word	0x0000dc70


	//   ....[98]....
        /*0520*/ 	.word	0x0000dca0


	//   ....[99]....
        /*0524*/ 	.word	0x0000e4b0


	//   ....[100]....
        /*0528*/ 	.word	0x0000e4d0


	//   ....[101]....
        /*052c*/ 	.word	0x0000e500


	//   ....[102]....
        /*0530*/ 	.word	0x0000e540


	//   ....[103]....
        /*0534*/ 	.word	0x0000e5c0


	//   ....[104]....
        /*0538*/ 	.word	0x0000e5f0


	//   ....[105]....
        /*053c*/ 	.word	0x0000e670


	//   ....[106]....
        /*0540*/ 	.word	0x0000e690


	//   ....[107]....
        /*0544*/ 	.word	0x0000eef0


	//   ....[108]....
        /*0548*/ 	.word	0x0000ef00


	//   ....[109]....
        /*054c*/ 	.word	0x0000ef10


	//   ....[110]....
        /*0550*/ 	.word	0x0000ef50


	//   ....[111]....
        /*0554*/ 	.word	0x0000ef90


	//   ....[112]....
        /*0558*/ 	.word	0x0000efa0


	//   ....[113]....
        /*055c*/ 	.word	0x0000f000


	//   ....[114]....
        /*0560*/ 	.word	0x0000f030


	//   ....[115]....
        /*0564*/ 	.word	0x0000f070


	//   ....[116]....
        /*0568*/ 	.word	0x0000f0d0


	//   ....[117]....
        /*056c*/ 	.word	0x0000f4b0


	//   ....[118]....
        /*0570*/ 	.word	0x0000f4c0


	//   ....[119]....
        /*0574*/ 	.word	0x0000f4d0


	//   ....[120]....
        /*0578*/ 	.word	0x0000f4e0


	//   ....[121]....
        /*057c*/ 	.word	0x0000f500


	//   ....[122]....
        /*0580*/ 	.word	0x0000f520


	//   ....[123]....
        /*0584*/ 	.word	0x0000f570


	//   ....[124]....
        /*0588*/ 	.word	0x0000f5a0


	//   ....[125]....
        /*058c*/ 	.word	0x0000f5b0


	//   ....[126]....
        /*0590*/ 	.word	0x0000f5c0


	//   ....[127]....
        /*0594*/ 	.word	0x000110d0


	//   ....[128]....
        /*0598*/ 	.word	0x00011600


	//   ....[129]....
        /*059c*/ 	.word	0x000116e0


	//   ....[130]....
        /*05a0*/ 	.word	0x000117c0


	//   ....[131]....
        /*05a4*/ 	.word	0x00011820


	//   ....[132]....
        /*05a8*/ 	.word	0x00011930


	//   ....[133]....
        /*05ac*/ 	.word	0x00011990


	//   ....[134]....
        /*05b0*/ 	.word	0x00011a90


	//   ....[135]....
        /*05b4*/ 	.word	0x00011af0


	//   ....[136]....
        /*05b8*/ 	.word	0x00011bd0


	//   ....[137]....
        /*05bc*/ 	.word	0x00011c30


	//   ....[138]....
        /*05c0*/ 	.word	0x00011d00


	//   ....[139]....
        /*05c4*/ 	.word	0x00011de0


	//   ....[140]....
        /*05c8*/ 	.word	0x00011ea0


	//   ....[141]....
        /*05cc*/ 	.word	0x00011f10


	//   ....[142]....
        /*05d0*/ 	.word	0x00011fe0


	//   ....[143]....
        /*05d4*/ 	.word	0x000120c0


	//   ....[144]....
        /*05d8*/ 	.word	0x00012170


	//   ....[145]....
        /*05dc*/ 	.word	0x000121d0


	//   ....[146]....
        /*05e0*/ 	.word	0x000122c0


	//   ....[147]....
        /*05e4*/ 	.word	0x00012320


	//   ....[148]....
        /*05e8*/ 	.word	0x00012400


	//   ....[149]....
        /*05ec*/ 	.word	0x00012490


	//   ....[150]....
        /*05f0*/ 	.word	0x00012500


	//   ....[151]....
        /*05f4*/ 	.word	0x00012580


	//   ....[152]....
        /*05f8*/ 	.word	0x00012640


	//   ....[153]....
        /*05fc*/ 	.word	0x000126b0


	//   ....[154]....
        /*0600*/ 	.word	0x000127a0


	//   ....[155]....
        /*0604*/ 	.word	0x00012810


	//   ....[156]....
        /*0608*/ 	.word	0x000128e0


	//   ....[157]....
        /*060c*/ 	.word	0x00012a10


	//   ....[158]....
        /*0610*/ 	.word	0x00012aa0


	//   ....[159]....
        /*0614*/ 	.word	0x00012b00


	//   ....[160]....
        /*0618*/ 	.word	0x00012be0


	//   ....[161]....
        /*061c*/ 	.word	0x00012c40


	//   ....[162]....
        /*0620*/ 	.word	0x00012d10


	//   ....[163]....
        /*0624*/ 	.word	0x00012d70


	//   ....[164]....
        /*0628*/ 	.word	0x00012e40


	//   ....[165]....
        /*062c*/ 	.word	0x00012ea0


	//   ....[166]....
        /*0630*/ 	.word	0x00012f70


	//   ....[167]....
        /*0634*/ 	.word	0x00013060


	//   ....[168]....
        /*0638*/ 	.word	0x000130f0


	//   ....[169]....
        /*063c*/ 	.word	0x00013150


	//   ....[170]....
        /*0640*/ 	.word	0x00013210


	//   ....[171]....
        /*0644*/ 	.word	0x00013270


	//   ....[172]....
        /*0648*/ 	.word	0x00013330


	//   ....[173]....
        /*064c*/ 	.word	0x00013390


	//   ....[174]....
        /*0650*/ 	.word	0x00013460


	//   ....[175]....
        /*0654*/ 	.word	0x000134c0


	//   ....[176]....
        /*0658*/ 	.word	0x00013590


	//----- nvinfo : EIATTR_REG_RECONFIG
	.align		4
.L_602:
        /*065c*/ 	.byte	0x01, 0x54
	.zero		2


	//----- nvinfo : EIATTR_SYSCALL_OFFSETS
	.align		4
        /*0660*/ 	.byte	0x04, 0x46
        /*0662*/ 	.short	(.L_604 - .L_603)


	//   ....[0]....
.L_603:
        /*0664*/ 	.word	0x00001060


	//   ....[1]....
        /*0668*/ 	.word	0x0000c8d0


	//   ....[2]....
        /*066c*/ 	.word	0x0000ca30


	//   ....[3]....
        /*0670*/ 	.word	0x0000cb70


	//   ....[4]....
        /*0674*/ 	.word	0x0000cc90


	//   ....[5]....
        /*0678*/ 	.word	0x0000e110


	//----- nvinfo : EIATTR_MBARRIER_INSTR_OFFSETS
	.align		4
.L_604:
        /*067c*/ 	.byte	0x04, 0x39
        /*067e*/ 	.short	(.L_606 - .L_605)


	//   ....[0]....
.L_605:
        /*0680*/ 	.word	0x00000180
        /*0684*/ 	.word	0x000000ff
        /*0688*/ 	.word	0x00033400
        /*068c*/ 	.short	0x0100
        /*068e*/ 	.byte	0x08
	.zero		1


	//   ....[1]....
        /*0690*/ 	.word	0x00000190
        /*0694*/ 	.word	0x000000ff
        /*0698*/ 	.word	0x00033420
        /*069c*/ 	.short	0x0100
        /*069e*/ 	.byte	0x08
	.zero		1


	//   ....[2]....
        /*06a0*/ 	.word	0x00000280
        /*06a4*/ 	.word	0x000000ff
        /*06a8*/ 	.word	0x00033430
        /*06ac*/ 	.short	0x0100
        /*06ae*/ 	.byte	0x08
	.zero		1


	//   ....[3]....
        /*06b0*/ 	.word	0x00000290
        /*06b4*/ 	.word	0x000000ff
        /*06b8*/ 	.word	0x00033440
        /*06bc*/ 	.short	0x0100
        /*06be*/ 	.byte	0x08
	.zero		1


	//   ....[4]....
        /*06c0*/ 	.word	0x000002a0
        /*06c4*/ 	.word	0x000000ff
        /*06c8*/ 	.word	0x00033438
        /*06cc*/ 	.short	0x0100
        /*06ce*/ 	.byte	0x08
	.zero		1


	//   ....[5]....
        /*06d0*/ 	.word	0x000002b0
        /*06d4*/ 	.word	0x000000ff
        /*06d8*/ 	.word	0x00033448
        /*06dc*/ 	.short	0x0100
        /*06de*/ 	.byte	0x08
	.zero		1


	//   ....[6]....
        /*06e0*/ 	.word	0x000003e0
        /*06e4*/ 	.word	0x000000ff
        /*06e8*/ 	.word	0x00033450
        /*06ec*/ 	.short	0x0100
        /*06ee*/ 	.byte	0x08
	.zero		1


	//   ....[7]....
        /*06f0*/ 	.word	0x000003f0
        /*06f4*/ 	.word	0x000000ff
        /*06f8*/ 	.word	0x00033460
        /*06fc*/ 	.short	0x0100
        /*06fe*/ 	.byte	0x08
	.zero		1


	//   ....[8]....
        /*0700*/ 	.word	0x00000400
        /*0704*/ 	.word	0x000000ff
        /*0708*/ 	.word	0x00033458
        /*070c*/ 	.short	0x0100
        /*070e*/ 	.byte	0x08
	.zero		1


	//   ....[9]....
        /*0710*/ 	.word	0x00000410
        /*0714*/ 	.word	0x000000ff
        /*0718*/ 	.word	0x00033468
        /*071c*/ 	.short	0x0100
        /*071e*/ 	.byte	0x08
	.zero		1


	//   ....[10]....
        /*0720*/ 	.word	0x00000500
        /*0724*/ 	.word	0x000000ff
        /*0728*/ 	.word	0x00033470
        /*072c*/ 	.short	0x0100
        /*072e*/ 	.byte	0x06
	.zero		1


	//   ....[11]....
        /*0730*/ 	.word	0x00000510
        /*0734*/ 	.word	0x000000ff
        /*0738*/ 	.word	0x00033480
        /*073c*/ 	.short	0x0100
        /*073e*/ 	.byte	0x06
	.zero		1


	//   ....[12]....
        /*0740*/ 	.word	0x00000520
        /*0744*/ 	.word	0x000000ff
        /*0748*/ 	.word	0x00033478
        /*074c*/ 	.short	0x0100
        /*074e*/ 	.byte	0x06
	.zero		1


	//   ....[13]....
        /*0750*/ 	.word	0x00000530
        /*0754*/ 	.word	0x000000ff
        /*0758*/ 	.word	0x00033488
        /*075c*/ 	.short	0x0100
        /*075e*/ 	.byte	0x06
	.zero		1


	//   ....[14]....
        /*0760*/ 	.word	0x00000660
        /*0764*/ 	.word	0x000000ff
        /*0768*/ 	.word	0x00033490
        /*076c*/ 	.short	0x0100
        /*076e*/ 	.byte	0x08
	.zero		1


	//   ....[15]....
        /*0770*/ 	.word	0x00000670
        /*0774*/ 	.word	0x000000ff
        /*0778*/ 	.word	0x000334a0
        /*077c*/ 	.short	0x0100
        /*077e*/ 	.byte	0x08
	.zero		1


	//   ....[16]....
        /*0780*/ 	.word	0x00000680
        /*0784*/ 	.word	0x000000ff
        /*0788*/ 	.word	0x00033498
        /*078c*/ 	.short	0x0100
        /*078e*/ 	.byte	0x08
	.zero		1


	//   ....[17]....
        /*0790*/ 	.word	0x00000690
        /*0794*/ 	.word	0x000000ff
        /*0798*/ 	.word	0x000334a8
        /*079c*/ 	.short	0x0100
        /*079e*/ 	.byte	0x08
	.zero		1


	//   ....[18]....
        /*07a0*/ 	.word	0x000007e0
        /*07a4*/ 	.word	0x000000ff
        /*07a8*/ 	.word	0x000334b0
        /*07ac*/ 	.short	0x0100
        /*07ae*/ 	.byte	0x08
	.zero		1


	//   ....[19]....
        /*07b0*/ 	.word	0x000007f0
        /*07b4*/ 	.word	0x000000ff
        /*07b8*/ 	.word	0x000334c0
        /*07bc*/ 	.short	0x0100
        /*07be*/ 	.byte	0x08
	.zero		1


	//   ....[20]....
        /*07c0*/ 	.word	0x00000800
        /*07c4*/ 	.word	0x000000ff
        /*07c8*/ 	.word	0x000334b8
        /*07cc*/ 	.short	0x0100
        /*07ce*/ 	.byte	0x08
	.zero		1


	//   ....[21]....
        /*07d0*/ 	.word	0x00000810
        /*07d4*/ 	.word	0x000000ff
        /*07d8*/ 	.word	0x000334c8
        /*07dc*/ 	.short	0x0100
        /*07de*/ 	.byte	0x08
	.zero		1


	//   ....[22]....
        /*07e0*/ 	.word	0x000013f0
        /*07e4*/ 	.word	0x000000ff
        /*07e8*/ 	.word	0x00033400
        /*07ec*/ 	.short	0x010a
        /*07ee*/ 	.byte	0x27
	.zero		1


	//   ....[23]....
        /*07f0*/ 	.word	0x00001490
        /*07f4*/ 	.word	0x00000003
        /*07f8*/ 	.word	0x00033430
        /*07fc*/ 	.short	0x010a
        /*07fe*/ 	.byte	0x3f
	.zero		1


	//   ....[24]....
        /*0800*/ 	.word	0x000014e0
        /*0804*/ 	.word	0x00000003
        /*0808*/ 	.word	0x00033430
        /*080c*/ 	.short	0x010a
        /*080e*/ 	.byte	0x3f
	.zero		1


	//   ....[25]....
        /*0810*/ 	.word	0x00002960
        /*0814*/ 	.word	0x000000ff
        /*0818*/ 	.word	0x00000000
        /*081c*/ 	.short	0x0101
        /*081e*/ 	.byte	0x07
	.zero		1


	//   ....[26]....
        /*0820*/ 	.word	0x00005570
        /*0824*/ 	.word	0x000000ff
        /*0828*/ 	.word	0x00033430
        /*082c*/ 	.short	0x010a
        /*082e*/ 	.byte	0x06
	.zero		1


	//   ....[27]....
        /*0830*/ 	.word	0x000055b0
        /*0834*/ 	.word	0x000000ff
        /*0838*/ 	.word	0x00033430
        /*083c*/ 	.short	0x010a
        /*083e*/ 	.byte	0x06
	.zero		1


	//   ....[28]....
        /*0840*/ 	.word	0x000061d0
        /*0844*/ 	.word	0x000000ff
        /*0848*/ 	.word	0x00033450
        /*084c*/ 	.short	0x010a
        /*084e*/ 	.byte	0x06
	.zero		1


	//   ....[29]....
        /*0850*/ 	.word	0x00006210
        /*0854*/ 	.word	0x000000ff
        /*0858*/ 	.word	0x00033450
        /*085c*/ 	.short	0x010a
        /*085e*/ 	.byte	0x06
	.zero		1


	//   ....[30]....
        /*0860*/ 	.word	0x00006b50
        /*0864*/ 	.word	0x000000ff
        /*0868*/ 	.word	0x00000000
        /*086c*/ 	.short	0x0101
        /*086e*/ 	.byte	0x07
	.zero		1


	//   ....[31]....
        /*0870*/ 	.word	0x00008500
        /*0874*/ 	.word	0x000000ff
        /*0878*/ 	.word	0x00000000
        /*087c*/ 	.short	0x0101
        /*087e*/ 	.byte	0x07
	.zero		1


	//   ....[32]....
        /*0880*/ 	.word	0x00008d80
        /*0884*/ 	.word	0x000000ff
        /*0888*/ 	.word	0x00033450
        /*088c*/ 	.short	0x010a
        /*088e*/ 	.byte	0x04
	.zero		1


	//   ....[33]....
        /*0890*/ 	.word	0x00008dc0
        /*0894*/ 	.word	0x000000ff
        /*0898*/ 	.word	0x00033450
        /*089c*/ 	.short	0x010a
        /*089e*/ 	.byte	0x04
	.zero		1


	//   ....[34]....
        /*08a0*/ 	.word	0x0000a5f0
        /*08a4*/ 	.word	0x000000ff
        /*08a8*/ 	.word	0x00000000
        /*08ac*/ 	.short	0x0101
        /*08ae*/ 	.byte	0x04
	.zero		1


	//   ....[35]....
        /*08b0*/ 	.word	0x0000b750
        /*08b4*/ 	.word	0x000000ff
        /*08b8*/ 	.word	0x00000000
        /*08bc*/ 	.short	0x0101
        /*08be*/ 	.byte	0x27
	.zero		1


	//   ....[36]....
        /*08c0*/ 	.word	0x0000d180
        /*08c4*/ 	.word	0x00000004
        /*08c8*/ 	.word	0x00033480
        /*08cc*/ 	.short	0x010a
        /*08ce*/ 	.byte	0x3f
	.zero		1


	//   ....[37]....
        /*08d0*/ 	.word	0x0000d810
        /*08d4*/ 	.word	0x00000004
        /*08d8*/ 	.word	0x00033470
        /*08dc*/ 	.short	0x0107
        /*08de*/ 	.byte	0x3f
	.zero		1


	//   ....[38]....
        /*08e0*/ 	.word	0x0000d8d0
        /*08e4*/ 	.word	0x00000004
        /*08e8*/ 	.word	0x00033470
        /*08ec*/ 	.short	0x0101
        /*08ee*/ 	.byte	0x3f
	.zero		1


	//   ....[39]....
        /*08f0*/ 	.word	0x0000d900
        /*08f4*/ 	.word	0x00000004
        /*08f8*/ 	.word	0x00033440
        /*08fc*/ 	.short	0x010a
        /*08fe*/ 	.byte	0x3f
	.zero		1


	//   ....[40]....
        /*0900*/ 	.word	0x0000dee0
        /*0904*/ 	.word	0x00000004
        /*0908*/ 	.word	0x00033430
        /*090c*/ 	.short	0x0107
        /*090e*/ 	.byte	0x3f
	.zero		1


	//   ....[41]....
        /*0910*/ 	.word	0x0000dfb0
        /*0914*/ 	.word	0x00000004
        /*0918*/ 	.word	0x00033430
        /*091c*/ 	.short	0x0101
        /*091e*/ 	.byte	0x3f
	.zero		1


	//   ....[42]....
        /*0920*/ 	.word	0x0000e770
        /*0924*/ 	.word	0x000000ff
        /*0928*/ 	.word	0x00033400
        /*092c*/ 	.short	0x0107
        /*092e*/ 	.byte	0x29
	.zero		1


	//   ....[43]....
        /*0930*/ 	.word	0x0000e7c0
        /*0934*/ 	.word	0x000000ff
        /*0938*/ 	.word	0x00033400
        /*093c*/ 	.short	0x0101
        /*093e*/ 	.byte	0x29
	.zero		1


	//   ....[44]....
        /*0940*/ 	.word	0x0000e7f0
        /*0944*/ 	.word	0x000000ff
        /*0948*/ 	.word	0x00033420
        /*094c*/ 	.short	0x010a
        /*094e*/ 	.byte	0x29
	.zero		1


	//   ....[45]....
        /*0950*/ 	.word	0x0000ec70
        /*0954*/ 	.word	0x00000004
        /*0958*/ 	.word	0x00033480
        /*095c*/ 	.short	0x010a
        /*095e*/ 	.byte	0x3f
	.zero		1


	//   ....[46]....
        /*0960*/ 	.word	0x0000f170
        /*0964*/ 	.word	0x00000004
        /*0968*/ 	.word	0x00033470
        /*096c*/ 	.short	0x0107
        /*096e*/ 	.byte	0x3f
	.zero		1


	//   ....[47]....
        /*0970*/ 	.word	0x0000f230
        /*0974*/ 	.word	0x00000004
        /*0978*/ 	.word	0x00033470
        /*097c*/ 	.short	0x0101
        /*097e*/ 	.byte	0x3f
	.zero		1


	//   ....[48]....
        /*0980*/ 	.word	0x0000f260
        /*0984*/ 	.word	0x00000004
        /*0988*/ 	.word	0x00033440
        /*098c*/ 	.short	0x010a
        /*098e*/ 	.byte	0x3f
	.zero		1


	//   ....[49]....
        /*0990*/ 	.word	0x0000f720
        /*0994*/ 	.word	0x00000004
        /*0998*/ 	.word	0x00033430
        /*099c*/ 	.short	0x0107
        /*099e*/ 	.byte	0x3f
	.zero		1


	//   ....[50]....
        /*09a0*/ 	.word	0x0000f7f0
        /*09a4*/ 	.word	0x00000004
        /*09a8*/ 	.word	0x00033430
        /*09ac*/ 	.short	0x0101
        /*09ae*/ 	.byte	0x3f
	.zero		1


	//   ....[51]....
        /*09b0*/ 	.word	0x0000f870
        /*09b4*/ 	.word	0x00000002
        /*09b8*/ 	.word	0x00033470
        /*09bc*/ 	.short	0x010a
        /*09be*/ 	.byte	0x3f
	.zero		1


	//   ....[52]....
        /*09c0*/ 	.word	0x0000f900
        /*09c4*/ 	.word	0x00000002
        /*09c8*/ 	.word	0x00033460
        /*09cc*/ 	.short	0x010a
        /*09ce*/ 	.byte	0x3f
	.zero		1


	//   ....[53]....
        /*09d0*/ 	.word	0x00010320
        /*09d4*/ 	.word	0x00000002
        /*09d8*/ 	.word	0x00033450
        /*09dc*/ 	.short	0x0101
        /*09de*/ 	.byte	0x3f
	.zero		1


	//   ....[54]....
        /*09e0*/ 	.word	0x000103b0
        /*09e4*/ 	.word	0x00000002
        /*09e8*/ 	.word	0x00000000
        /*09ec*/ 	.short	0x0101
        /*09ee*/ 	.byte	0x3f
	.zero		1


	//   ....[55]....
        /*09f0*/ 	.word	0x00010450
        /*09f4*/ 	.word	0x00000002
        /*09f8*/ 	.word	0x00033470
        /*09fc*/ 	.short	0x010a
        /*09fe*/ 	.byte	0x3f
	.zero		1


	//   ....[56]....
        /*0a00*/ 	.word	0x000104e0
        /*0a04*/ 	.word	0x00000002
        /*0a08*/ 	.word	0x00033460
        /*0a0c*/ 	.short	0x010a
        /*0a0e*/ 	.byte	0x3f
	.zero		1


	//   ....[57]....
        /*0a10*/ 	.word	0x00010f00
        /*0a14*/ 	.word	0x00000002
        /*0a18*/ 	.word	0x00033450
        /*0a1c*/ 	.short	0x0101
        /*0a1e*/ 	.byte	0x3f
	.zero		1


	//   ....[58]....
        /*0a20*/ 	.word	0x00010ff0
        /*0a24*/ 	.word	0x00000002
        /*0a28*/ 	.word	0x00000000
        /*0a2c*/ 	.short	0x0101
        /*0a2e*/ 	.byte	0x3f
	.zero		1


	//   ....[59]....
        /*0a30*/ 	.word	0x00011080
        /*0a34*/ 	.word	0x00000005
        /*0a38*/ 	.word	0x00033420
        /*0a3c*/ 	.short	0x010a
        /*0a3e*/ 	.byte	0x3f
	.zero		1


	//   ....[60]....
        /*0a40*/ 	.word	0x000111b0
        /*0a44*/ 	.word	0x00000003
        /*0a48*/ 	.word	0x00033440
        /*0a4c*/ 	.short	0x010a
        /*0a4e*/ 	.byte	0x3f
	.zero		1


	//   ....[61]....
        /*0a50*/ 	.word	0x00011250
        /*0a54*/ 	.word	0x00000005
        /*0a58*/ 	.word	0x00033440
        /*0a5c*/ 	.short	0x010a
        /*0a5e*/ 	.byte	0x3f
	.zero		1


	//   ....[62]....
        /*0a60*/ 	.word	0x00011290
        /*0a64*/ 	.word	0x00000003
        /*0a68*/ 	.word	0x00033460
        /*0a6c*/ 	.short	0x010a
        /*0a6e*/ 	.byte	0x3f
	.zero		1


	//   ....[63]....
        /*0a70*/ 	.word	0x000112d0
        /*0a74*/ 	.word	0x00000005
        /*0a78*/ 	.word	0x00033460
        /*0a7c*/ 	.short	0x010a
        /*0a7e*/ 	.byte	0x3f
	.zero		1


	//   ....[64]....
        /*0a80*/ 	.word	0x00011310
        /*0a84*/ 	.word	0x00000003
        /*0a88*/ 	.word	0x00033480
        /*0a8c*/ 	.short	0x010a
        /*0a8e*/ 	.byte	0x3f
	.zero		1


	//   ....[65]....
        /*0a90*/ 	.word	0x00011350
        /*0a94*/ 	.word	0x00000005
        /*0a98*/ 	.word	0x00033480
        /*0a9c*/ 	.short	0x010a
        /*0a9e*/ 	.byte	0x3f
	.zero		1


	//   ....[66]....
        /*0aa0*/ 	.word	0x000113c0
        /*0aa4*/ 	.word	0x00000003
        /*0aa8*/ 	.word	0x00033400
        /*0aac*/ 	.short	0x010a
        /*0aae*/ 	.byte	0x3f
	.zero		1


	//   ....[67]....
        /*0ab0*/ 	.word	0x00011410
        /*0ab4*/ 	.word	0x00000003
        /*0ab8*/ 	.word	0x00033430
        /*0abc*/ 	.short	0x010a
        /*0abe*/ 	.byte	0x3f
	.zero		1


	//   ....[68]....
        /*0ac0*/ 	.word	0x00011470
        /*0ac4*/ 	.word	0x00000008
        /*0ac8*/ 	.word	0x00033430
        /*0acc*/ 	.short	0x010a
        /*0ace*/ 	.byte	0x3f
	.zero		1


	//   ....[69]....
        /*0ad0*/ 	.word	0x000114d0
        /*0ad4*/ 	.word	0x00000008
        /*0ad8*/ 	.word	0x00033450
        /*0adc*/ 	.short	0x010a
        /*0ade*/ 	.byte	0x3f
	.zero		1


	//   ....[70]....
        /*0ae0*/ 	.word	0x00011530
        /*0ae4*/ 	.word	0x00000003
        /*0ae8*/ 	.word	0x00033450
        /*0aec*/ 	.short	0x010a
        /*0aee*/ 	.byte	0x3f
	.zero		1


	//   ....[71]....
        /*0af0*/ 	.word	0x00011630
        /*0af4*/ 	.word	0x00000004
        /*0af8*/ 	.word	0x00033480
        /*0afc*/ 	.short	0x010a
        /*0afe*/ 	.byte	0x3f
	.zero		1


	//   ....[72]....
        /*0b00*/ 	.word	0x00011d30
        /*0b04*/ 	.word	0x00000004
        /*0b08*/ 	.word	0x00033440
        /*0b0c*/ 	.short	0x010a
        /*0b0e*/ 	.byte	0x3f
	.zero		1


	//   ....[73]....
        /*0b10*/ 	.word	0x00012910
        /*0b14*/ 	.word	0x0000001d
        /*0b18*/ 	.word	0x00033420
        /*0b1c*/ 	.short	0x010a
        /*0b1e*/ 	.byte	0x3f
	.zero		1


	//   ....[74]....
        /*0b20*/ 	.word	0x00012960
        /*0b24*/ 	.word	0x00000004
        /*0b28*/ 	.word	0x00033480
        /*0b2c*/ 	.short	0x010a
        /*0b2e*/ 	.byte	0x3f
	.zero		1


	//   ....[75]....
        /*0b30*/ 	.word	0x00012fb0
        /*0b34*/ 	.word	0x00000004
        /*0b38*/ 	.word	0x00033440
        /*0b3c*/ 	.short	0x010a
        /*0b3e*/ 	.byte	0x3f
	.zero		1


	//   ....[76]....
        /*0b40*/ 	.word	0x000135c0
        /*0b44*/ 	.word	0x00000002
        /*0b48*/ 	.word	0x00033470
        /*0b4c*/ 	.short	0x010a
        /*0b4e*/ 	.byte	0x3f
	.zero		1


	//   ....[77]....
        /*0b50*/ 	.word	0x00013610
        /*0b54*/ 	.word	0x00000002
        /*0b58*/ 	.word	0x00033460
        /*0b5c*/ 	.short	0x010a
        /*0b5e*/ 	.byte	0x3f
	.zero		1


	//   ....[78]....
        /*0b60*/ 	.word	0x00013660
        /*0b64*/ 	.word	0x00000002
        /*0b68*/ 	.word	0x00033470
        /*0b6c*/ 	.short	0x010a
        /*0b6e*/ 	.byte	0x3f
	.zero		1


	//   ....[79]....
        /*0b70*/ 	.word	0x000136b0
        /*0b74*/ 	.word	0x00000002
        /*0b78*/ 	.word	0x00033460
        /*0b7c*/ 	.short	0x010a
        /*0b7e*/ 	.byte	0x3f
	.zero		1


	//   ....[80]....
        /*0b80*/ 	.word	0x00013700
        /*0b84*/ 	.word	0x00000005
        /*0b88*/ 	.word	0x00033420
        /*0b8c*/ 	.short	0x010a
        /*0b8e*/ 	.byte	0x3f
	.zero		1


	//   ....[81]....
        /*0b90*/ 	.word	0x00013750
        /*0b94*/ 	.word	0x00000003
        /*0b98*/ 	.word	0x00033440
        /*0b9c*/ 	.short	0x010a
        /*0b9e*/ 	.byte	0x3f
	.zero		1


	//   ....[82]....
        /*0ba0*/ 	.word	0x000137a0
        /*0ba4*/ 	.word	0x00000005
        /*0ba8*/ 	.word	0x00033440
        /*0bac*/ 	.short	0x010a
        /*0bae*/ 	.byte	0x3f
	.zero		1


	//   ....[83]....
        /*0bb0*/ 	.word	0x000137f0
        /*0bb4*/ 	.word	0x00000003
        /*0bb8*/ 	.word	0x00033460
        /*0bbc*/ 	.short	0x010a
        /*0bbe*/ 	.byte	0x3f
	.zero		1


	//   ....[84]....
        /*0bc0*/ 	.word	0x00013840
        /*0bc4*/ 	.word	0x00000005
        /*0bc8*/ 	.word	0x00033460
        /*0bcc*/ 	.short	0x010a
        /*0bce*/ 	.byte	0x3f
	.zero		1


	//   ....[85]....
        /*0bd0*/ 	.word	0x00013890
        /*0bd4*/ 	.word	0x00000003
        /*0bd8*/ 	.word	0x00033480
        /*0bdc*/ 	.short	0x010a
        /*0bde*/ 	.byte	0x3f
	.zero		1


	//----- nvinfo : EIATTR_NUM_MBARRIERS
	.align		4
.L_606:
        /*0be0*/ 	.byte	0x03, 0x38
        /*0be2*/ 	.short	0x0016


	//----- nvinfo : EIATTR_EXIT_INSTR_OFFSETS
	.align		4
        /*0be4*/ 	.byte	0x04, 0x1c
        /*0be6*/ 	.short	(.L_608 - .L_607)


	//   ....[0]....
.L_607:
        /*0be8*/ 	.word	0x00000970


	//   ....[1]....
        /*0bec*/ 	.word	0x0000bc10


	//   ....[2]....
        /*0bf0*/ 	.word	0x000110f0


	//   ....[3]....
        /*0bf4*/ 	.word	0x000113a0


	//----- nvinfo : EIATTR_MAX_THREADS
	.align		4
.L_608:
        /*0bf8*/ 	.byte	0x04, 0x05
        /*0bfa*/ 	.short	(.L_610 - .L_609)
.L_609:
        /*0bfc*/ 	.word	0x00000180
        /*0c00*/ 	.word	0x00000001
        /*0c04*/ 	.word	0x00000001


	//----- nvinfo : EIATTR_CRS_STACK_SIZE
	.align		4
.L_610:
        /*0c08*/ 	.byte	0x04, 0x1e
        /*0c0a*/ 	.short	(.L_612 - .L_611)
.L_611:
        /*0c0c*/ 	.word	0x00000000


	//----- nvinfo : EIATTR_CBANK_PARAM_SIZE
	.align		4
.L_612:
        /*0c10*/ 	.byte	0x03, 0x19
        /*0c12*/ 	.short	0x0a70


	//----- nvinfo : EIATTR_PARAM_CBANK
	.align		4
        /*0c14*/ 	.byte	0x04, 0x0a
        /*0c16*/ 	.short	(.L_614 - .L_613)
	.align		4
.L_613:
        /*0c18*/ 	.word	index@(.nv.constant0._ZN7cutlass13device_kernelIN5flash11enable_sm90INS1_16FlashAttnFwdSm90INS1_25CollectiveMainloopFwdSm90ILi2EN4cute5tupleIJNS5_1CILi1EEES8_S8_EEENS6_IJNS7_ILi128EEENS7_ILi160EEENS7_ILi192EEEEEELi192ENS_12float_e4m3_tEfNS_4arch4Sm90ELb0ELb0ELb1ELb0ELb1ELb0ELb0ELb1ELb1ELb1ELb0ELb0EEENS1_21CollectiveEpilogueFwdINS6_IJSA_SC_SB_EEES9_NS_10bfloat16_tESG_Li256ELb0ELb1ELb0ELb1EEENS1_29StaticPersistentTileSchedulerILb0EEEEEEEEEvNT_6ParamsE)
        /*0c1c*/ 	.short	0x0210
        /*0c1e*/ 	.short	0x0a70


	//----- nvinfo : EIATTR_SW_WAR
	.align		4
.L_614:
        /*0c20*/ 	.byte	0x04, 0x36
        /*0c22*/ 	.short	(.L_616 - .L_615)
.L_615:
        /*0c24*/ 	.word	0x00000008
.L_616:


//--------------------- .nv.info._ZN7cutlass13device_kernelIN5flash11enable_sm90INS1_16FlashAttnFwdSm90INS1_25CollectiveMainloopFwdSm90ILi2EN4cute5tupleIJNS5_1CILi1EEES8_S8_EEENS6_IJNS7_ILi128EEENS7_ILi160EEENS7_ILi192EEEEEELi192ENS_12float_e4m3_tEfNS_4arch4Sm90ELb0ELb0ELb1ELb1ELb1ELb0ELb0ELb1ELb1ELb1ELb0ELb0EEENS1_21CollectiveEpilogueFwdINS6_IJSA_SC_SB_EEES9_NS_10bfloat16_tESG_Li256ELb1ELb1ELb0ELb1EEENS1_36VarlenDynamicPersistentTileSchedulerILi128ELi160ELi256ELi128ELb0ELb1ELb1ELb0ELb1ELb1EEEEEEEEEvNT_6ParamsE --------------------------
	.section	.nv.info._ZN7cutlass13device_kernelIN5flash11enable_sm90INS1_16FlashAttnFwdSm90INS1_25CollectiveMainloopFwdSm90ILi2EN4cute5tupleIJNS5_1CILi1EEES8_S8_EEENS6_IJNS7_ILi128EEENS7_ILi160EEENS7_ILi192EEEEEELi192ENS_12float_e4m3_tEfNS_4arch4Sm90ELb0ELb0ELb1ELb1ELb1ELb0ELb0ELb1ELb1ELb1ELb0ELb0EEENS1_21CollectiveEpilogueFwdINS6_IJSA_SC_SB_EEES9_NS_10bfloat16_tESG_Li256ELb1ELb1ELb0ELb1EEENS1_36VarlenDynamicPersistentTileSchedulerILi128ELi160ELi256ELi128ELb0ELb1ELb1ELb0ELb1ELb1EEEEEEEEEvNT_6ParamsE,"",@"SHT_CUDA_INFO"
	.sectionflags	@""
	.align	4


	//----- nvinfo : EIATTR_CUDA_API_VERSION
	.align		4
        /*0000*/ 	.byte	0x04, 0x37
        /*0002*/ 	.short	(.L_618 - .L_617)
.L_617:
        /*0004*/ 	.word	0x00000082


	//----- nvinfo : EIATTR_KPARAM_INFO
	.align		4
.L_618:
        /*0008*/ 	.byte	0x04, 0x17
        /*000a*/ 	.short	(.L_620 - .L_619)
.L_619:
        /*000c*/ 	.word	0x00000000
        /*0010*/ 	.short	0x0000
        /*0012*/ 	.short	0x0070
        /*0014*/ 	.byte	0x00, 0xf0, 0x01, 0x2a


	//----- nvinfo : EIATTR_SPARSE_MMA_MASK
	.align		4
.L_620:
        /*0018*/ 	.byte	0x03, 0x50
        /*001a*/ 	.short	0x0000


	//----- nvinfo : EIATTR_MAXREG_COUNT
	.align		4
        /*001c*/ 	.byte	0x03, 0x1b
        /*001e*/ 	.short	0x00a8


	//----- nvinfo : EIATTR_NUM_BARRIERS
	.align		4
        /*0020*/ 	.byte	0x02, 0x4c
        /*0022*/ 	.byte	0x10
	.zero		1


	//----- nvinfo : EIATTR_EXTERNS
	.align		4
        /*0024*/ 	.byte	0x04, 0x0f
        /*0026*/ 	.short	(.L_622 - .L_621)


	//   ....[0]....
	.align		4
.L_621:
        /*0028*/ 	.word	index@(__assertfail)


	//----- nvinfo : EIATTR_ANNOTATIONS
	.align		4
.L_622:
        /*002c*/ 	.byte	0x04, 0x55
        /*002e*/ 	.short	(.L_624 - .L_623)


	//   ....[0]....
.L_623:
        /* <DEDUP_REMOVED lines=15> */


	//----- nvinfo : EIATTR_MERCURY_ISA_VERSION
	.align		4
.L_624:
        /*0110*/ 	.byte	0x03, 0x5f
        /*0112*/ 	.short	0x0101


	//----- nvinfo : EIATTR_UNUSED_LOAD_BYTE_OFFSET
	.align		4
        /*0114*/ 	.byte	0x04, 0x44
        /*0116*/ 	.short	(.L_626 - .L_625)


	//   ....[0]....
.L_625:
        /*0118*/ 	.word	0x00000980
        /*011c*/ 	.word	0x0000fff0


	//   ....[1]....
        /*0120*/ 	.word	0x0000a090
        /*0124*/ 	.word	0x0000fff0


	//----- nvinfo : EIATTR_INT_WARP_WIDE_INSTR_OFFSETS
	.align		4
.L_626:
        /*0128*/ 	.byte	0x04, 0x31
        /*012a*/ 	.short	(.L_628 - .L_627)


	//   ....[0]....
.L_627:
        /*012c*/ 	.word	0x000000c0


	//   ....[1]....
        /*0130*/ 	.word	0x000000d0


	//   ....[2]....
        /*0134*/ 	.word	0x00000170


	//   ....[3]....
        /*0138*/ 	.word	0x0000e390


	//   ....[4]....
        /*013c*/ 	.word	0x0000e420


	//   ....[5]....
        /*0140*/ 	.word	0x00012820


	//   ....[6]....
        /*0144*/ 	.word	0x000128b0


	//----- nvinfo : EIATTR_COOP_GROUP_MASK_REGIDS
	.align		4
.L_628:
        /*0148*/ 	.byte	0x04, 0x29
        /*014a*/ 	.short	(.L_630 - .L_629)


	//   ....[0]....
.L_629:
        /*014c*/ 	.word	0xffffffff


	//   ....[1]....
        /*0150*/ 	.word	0xffffffff


	//   ....[2]....
        /*0154*/ 	.word	0xffffffff


	//   ....[3]....
        /*0158*/ 	.word	0xffffffff


	//   ....[4]....
        /*015c*/ 	.word	0xffffffff


	//   ....[5]....
        /*0160*/ 	.word	0xffffffff


	//   ....[6]....
        /*0164*/ 	.word	0xffffffff


	//   ....[7]....
        /*0168*/ 	.word	0xffffffff


	//   ....[8]....
        /*016c*/ 	.word	0xffffffff


	//   ....[9]....
        /*0170*/ 	.word	0xffffffff


	//   ....[10]....
        /*0174*/ 	.word	0xffffffff


	//   ....[11]....
        /*0178*/ 	.word	0xffffffff


	//   ....[12]....
        /*017c*/ 	.word	0xffffffff


	//   ....[13]....
        /*0180*/ 	.word	0xffffffff


	//   ....[14]....
        /*0184*/ 	.word	0xffffffff


	//   ....[15]....
        /*0188*/ 	.word	0xffffffff


	//   ....[16]....
        /*018c*/ 	.word	0xffffffff


	//   ....[17]....
        /*0190*/ 	.word	0xffffffff


	//   ....[18]....
        /*0194*/ 	.word	0xffffffff


	//   ....[19]....
        /*0198*/ 	.word	0xffffffff


	//   ....[20]....
        /*019c*/ 	.word	0xffffffff


	//   ....[21]....
        /*01a0*/ 	.word	0xffffffff


	//   ....[22]....
        /*01a4*/ 	.word	0xffffffff


	//   ....[23]....
        /*01a8*/ 	.word	0xffffffff


	//   ....[24]....
        /*01ac*/ 	.word	0xffffffff


	//   ....[25]....
        /*01b0*/ 	.word	0xffffffff


	//   ....[26]....
        /*01b4*/ 	.word	0xffffffff


	//   ....[27]....
        /*01b8*/ 	.word	0xffffffff


	//   ....[28]....
        /*01bc*/ 	.word	0xffffffff


	//   ....[29]....
        /*01c0*/ 	.word	0xffffffff


	//   ....[30]....
        /*01c4*/ 	.word	0xffffffff


	//   ....[31]....
        /*01c8*/ 	.word	0xffffffff


	//   ....[32]....
        /*01cc*/ 	.word	0xffffffff


	//   ....[33]....
        /*01d0*/ 	.word	0xffffffff


	//   ....[34]....
        /*01d4*/ 	.word	0xffffffff


	//   ....[35]....
        /*01d8*/ 	.word	0xffffffff


	//   ....[36]....
        /*01dc*/ 	.word	0xffffffff


	//   ....[37]....
        /*01e0*/ 	.word	0xffffffff


	//   ....[38]....
        /*01e4*/ 	.word	0xffffffff


	//   ....[39]....
        /*01e8*/ 	.word	0xffffffff


	//   ....[40]....
        /*01ec*/ 	.word	0xffffffff


	//   ....[41]....
        /*01f0*/ 	.word	0xffffffff


	//   ....[42]....
        /*01f4*/ 	.word	0xffffffff


	//   ....[43]....
        /*01f8*/ 	.word	0xffffffff


	//   ....[44]....
        /*01fc*/ 	.word	0xffffffff


	//   ....[45]....
        /*0200*/ 	.word	0xffffffff


	//   ....[46]....
        /*0204*/ 	.word	0xffffffff


	//   ....[47]....
        /*0208*/ 	.word	0xffffffff


	//   ....[48]....
        /*020c*/ 	.word	0xffffffff


	//   ....[49]....
        /*0210*/ 	.word	0xffffffff


	//   ....[50]....
        /*0214*/ 	.word	0xffffffff


	//   ....[51]....
        /*0218*/ 	.word	0xffffffff


	//   ....[52]....
        /*021c*/ 	.word	0xffffffff


	//   ....[53]....
        /*0220*/ 	.word	0xffffffff


	//   ....[54]....
        /*0224*/ 	.word	0xffffffff


	//   ....[55]....
        /*0228*/ 	.word	0xffffffff


	//   ....[56]....
        /*022c*/ 	.word	0xffffffff


	//   ....[57]....
        /*0230*/ 	.word	0xffffffff


	//   ....[58]....
        /*0234*/ 	.word	0xffffffff


	//   ....[59]....
        /*0238*/ 	.word	0xffffffff


	//   ....[60]....
        /*023c*/ 	.word	0xffffffff


	//   ....[61]....
        /*0240*/ 	.word	0xffffffff


	//   ....[62]....
        /*0244*/ 	.word	0xffffffff


	//   ....[63]....
        /*0248*/ 	.word	0xffffffff


	//   ....[64]....
        /*024c*/ 	.word	0xffffffff


	//   ....[65]....
        /*0250*/ 	.word	0xffffffff


	//   ....[66]....
        /*0254*/ 	.word	0xffffffff


	//   ....[67]....
        /*0258*/ 	.word	0xffffffff


	//   ....[68]....
        /*025c*/ 	.word	0xffffffff


	//   ....[69]....
        /*0260*/ 	.word	0xffffffff


	//   ....[70]....
        /*0264*/ 	.word	0xffffffff


	//   ....[71]....
        /*0268*/ 	.word	0xffffffff


	//   ....[72]....
        /*026c*/ 	.word	0xffffffff


	//   ....[73]....
        /*0270*/ 	.word	0xffffffff


	//   ....[74]....
        /*0274*/ 	.word	0xffffffff


	//   ....[75]....
        /*0278*/ 	.word	0xffffffff


	//   ....[76]....
        /*027c*/ 	.word	0xffffffff


	//   ....[77]....
        /*0280*/ 	.word	0xffffffff


	//   ....[78]....
        /*0284*/ 	.word	0xffffffff


	//   ....[79]....
        /*0288*/ 	.word	0xffffffff


	//   ....[80]....
        /*028c*/ 	.word	0xffffffff


	//   ....[81]....
        /*0290*/ 	.word	0xffffffff


	//   ....[82]....
        /*0294*/ 	.word	0xffffffff


	//   ....[83]....
        /*0298*/ 	.word	0xffffffff


	//   ....[84]....
        /*029c*/ 	.word	0xffffffff


	//   ....[85]....
        /*02a0*/ 	.word	0xffffffff


	//   ....[86]....
        /*02a4*/ 	.word	0xffffffff


	//   ....[87]....
        /*02a8*/ 	.word	0xffffffff


	//   ....[88]....
        /*02ac*/ 	.word	0xffffffff


	//   ....[89]....
        /*02b0*/ 	.word	0xffffffff


	//   ....[90]....
        /*02b4*/ 	.word	0xffffffff


	//   ....[91]....
        /*02b8*/ 	.word	0xffffffff


	//   ....[92]....
        /*02bc*/ 	.word	0xffffffff


	//   ....[93]....
        /*02c0*/ 	.word	0xffffffff


	//   ....[94]....
        /*02c4*/ 	.word	0xffffffff


	//   ....[95]....
        /*02c8*/ 	.word	0xffffffff


	//   ....[96]....
        /*02cc*/ 	.word	0xffffffff


	//   ....[97]....
        /*02d0*/ 	.word	0xffffffff


	//   ....[98]....
        /*02d4*/ 	.word	0xffffffff


	//   ....[99]....
        /*02d8*/ 	.word	0xffffffff


	//   ....[100]....
        /*02dc*/ 	.word	0xffffffff


	//   ....[101]....
        /*02e0*/ 	.word	0xffffffff


	//   ....[102]....
        /*02e4*/ 	.word	0xffffffff


	//   ....[103]....
        /*02e8*/ 	.word	0xffffffff


	//   ....[104]....
        /*02ec*/ 	.word	0xffffffff


	//   ....[105]....
        /*02f0*/ 	.word	0xffffffff


	//   ....[106]....
        /*02f4*/ 	.word	0xffffffff


	//   ....[107]....
        /*02f8*/ 	.word	0xffffffff


	//   ....[108]....
        /*02fc*/ 	.word	0xffffffff


	//   ....[109]....
        /*0300*/ 	.word	0xffffffff


	//   ....[110]....
        /*0304*/ 	.word	0xffffffff


	//   ....[111]....
        /*0308*/ 	.word	0xffffffff


	//   ....[112]....
        /*030c*/ 	.word	0xffffffff


	//   ....[113]....
        /*0310*/ 	.word	0xffffffff


	//   ....[114]....
        /*0314*/ 	.word	0xffffffff


	//   ....[115]....
        /*0318*/ 	.word	0xffffffff


	//   ....[116]....
        /*031c*/ 	.word	0xffffffff


	//   ....[117]....
        /*0320*/ 	.word	0xffffffff


	//   ....[118]....
        /*0324*/ 	.word	0xffffffff


	//   ....[119]....
        /*0328*/ 	.word	0xffffffff


	//   ....[120]....
        /*032c*/ 	.word	0xffffffff


	//   ....[121]....
        /*0330*/ 	.word	0xffffffff


	//   ....[122]....
        /*0334*/ 	.word	0xffffffff


	//   ....[123]....
        /*0338*/ 	.word	0xffffffff


	//   ....[124]....
        /*033c*/ 	.word	0xffffffff


	//   ....[125]....
        /*0340*/ 	.word	0xffffffff


	//   ....[126]....
        /*0344*/ 	.word	0xffffffff


	//   ....[127]....
        /*0348*/ 	.word	0xffffffff


	//   ....[128]....
        /*034c*/ 	.word	0xffffffff


	//   ....[129]....
        /*0350*/ 	.word	0xffffffff


	//   ....[130]....
        /*0354*/ 	.word	0xffffffff


	//   ....[131]....
        /*0358*/ 	.word	0xffffffff


	//   ....[132]....
        /*035c*/ 	.word	0xffffffff


	//   ....[133]....
        /*0360*/ 	.word	0xffffffff


	//   ....[134]....
        /*0364*/ 	.word	0xffffffff


	//   ....[135]....
        /*0368*/ 	.word	0xffffffff


	//   ....[136]....
        /*036c*/ 	.word	0xffffffff


	//   ....[137]....
        /*0370*/ 	.word	0xffffffff


	//   ....[138]....
        /*0374*/ 	.word	0xffffffff


	//   ....[139]....
        /*0378*/ 	.word	0xffffffff


	//   ....[140]....
        /*037c*/ 	.word	0xffffffff


	//   ....[141]....
        /*0380*/ 	.word	0xffffffff


	//   ....[142]....
        /*0384*/ 	.word	0xffffffff


	//   ....[143]....
        /*0388*/ 	.word	0xffffffff


	//   ....[144]....
        /*038c*/ 	.word	0xffffffff


	//   ....[145]....
        /*0390*/ 	.word	0xffffffff


	//   ....[146]....
        /*0394*/ 	.word	0xffffffff


	//   ....[147]....
        /*0398*/ 	.word	0xffffffff


	//   ....[148]....
        /*039c*/ 	.word	0xffffffff


	//   ....[149]....
        /*03a0*/ 	.word	0xffffffff


	//   ....[150]....
        /*03a4*/ 	.word	0xffffffff


	//   ....[151]....
        /*03a8*/ 	.word	0xffffffff


	//   ....[152]....
        /*03ac*/ 	.word	0xffffffff


	//   ....[153]....
        /*03b0*/ 	.word	0xffffffff


	//   ....[154]....
        /*03b4*/ 	.word	0xffffffff


	//   ....[155]....
        /*03b8*/ 	.word	0xffffffff


	//   ....[156]....
        /*03bc*/ 	.word	0xffffffff


	//   ....[157]....
        /*03c0*/ 	.word	0xffffffff


	//   ....[158]....
        /*03c4*/ 	.word	0xffffffff


	//   ....[159]....
        /*03c8*/ 	.word	0xffffffff


	//   ....[160]....
        /*03cc*/ 	.word	0xffffffff


	//   ....[161]....
        /*03d0*/ 	.word	0xffffffff


	//   ....[162]....
        /*03d4*/ 	.word	0xffffffff


	//   ....[163]....
        /*03d8*/ 	.word	0xffffffff


	//   ....[164]....
        /*03dc*/ 	.word	0xffffffff


	//   ....[165]....
        /*03e0*/ 	.word	0xffffffff


	//   ....[166]....
        /*03e4*/ 	.word	0xffffffff


	//   ....[167]....
        /*03e8*/ 	.word	0xffffffff


	//   ....[168]....
        /*03ec*/ 	.word	0xffffffff


	//   ....[169]....
        /*03f0*/ 	.word	0x0500000f


	//   ....[170]....
        /*03f4*/ 	.word	0x0500000f


	//   ....[171]....
        /*03f8*/ 	.word	0x0500000f


	//   ....[172]....
        /*03fc*/ 	.word	0x0500000f


	//   ....[173]....
        /*0400*/ 	.word	0x0500000f


	//   ....[174]....
        /*0404*/ 	.word	0x0500000f


	//   ....[175]....
        /*0408*/ 	.word	0x0500000f


	//   ....[176]....
        /*040c*/ 	.word	0x0500000f


	//   ....[177]....
        /*0410*/ 	.word	0x0500000f


	//   ....[178]....
        /*0414*/ 	.word	0x0500000f


	//   ....[179]....
        /*0418*/ 	.word	0x0500000f


	//   ....[180]....
        /*041c*/ 	.word	0x0500000f


	//   ....[181]....
        /*0420*/ 	.word	0x0500000f


	//   ....[182]....
        /*0424*/ 	.word	0x0500000f


	//   ....[183]....
        /*0428*/ 	.word	0x0500000f


	//   ....[184]....
        /*042c*/ 	.word	0x0500000f


	//   ....[185]....
        /*0430*/ 	.word	0x0500000f


	//   ....[186]....
        /*0434*/ 	.word	0x0500000f


	//   ....[187]....
        /*0438*/ 	.word	0x0500000f


	//   ....[188]....
        /*043c*/ 	.word	0x0500000f


	//   ....[189]....
        /*0440*/ 	.word	0x0500000f


	//   ....[190]....
        /*0444*/ 	.word	0x0500000f


	//   ....[191]....
        /*0448*/ 	.word	0x0500000f


	//   ....[192]....
        /*044c*/ 	.word	0x0500000f


	//   ....[193]....
        /*0450*/ 	.word	0x0500000f


	//   ....[194]....
        /*0454*/ 	.word	0x0500000f


	//   ....[195]....
        /*0458*/ 	.word	0x0500000f


	//   ....[196]....
        /*045c*/ 	.word	0x0500000f


	//   ....[197]....
        /*0460*/ 	.word	0x0500000f


	//   ....[198]....
        /*0464*/ 	.word	0x0500000f


	//   ....[199]....
        /*0468*/ 	.word	0x0500000f


	//   ....[200]....
        /*046c*/ 	.word	0x0500000f


	//   ....[201]....
        /*0470*/ 	.word	0x0500000f


	//   ....[202]....
        /*0474*/ 	.word	0x0500000f


	//   ....[203]....
        /*0478*/ 	.word	0x0500000f


	//   ....[204]....
        /*047c*/ 	.word	0x0500000f


	//   ....[205]....
        /*0480*/ 	.word	0x0500000f


	//   ....[206]....
        /*0484*/ 	.word	0x0500000f


	//   ....[207]....
        /*0488*/ 	.word	0x0500000f


	//   ....[208]....
        /*048c*/ 	.word	0x0500000f


	//   ....[209]....
        /*0490*/ 	.word	0x0500000f


	//   ....[210]....
        /*0494*/ 	.word	0x0500000f


	//   ....[211]....
        /*0498*/ 	.word	0x0500000f


	//   ....[212]....
        /*049c*/ 	.word	0x0500000f


	//   ....[213]....
        /*04a0*/ 	.word	0x0500000f


	//   ....[214]....
        /*04a4*/ 	.word	0x0500000f


	//   ....[215]....
        /*04a8*/ 	.word	0x0500000f


	//   ....[216]....
        /*04ac*/ 	.word	0x0500000f


	//   ....[217]....
        /*04b0*/ 	.word	0x0500000f


	//   ....[218]....
        /*04b4*/ 	.word	0x0500000f


	//----- nvinfo : EIATTR_COOP_GROUP_INSTR_OFFSETS
	.align		4
.L_630:
        /*04b8*/ 	.byte	0x04, 0x28
        /*04ba*/ 	.short	(.L_632 - .L_631)


	//   ....[0]....
.L_631:
        /*04bc*/ 	.word	0x00000080


	//   ....[1]....
        /*04c0*/ 	.word	0x00000090


	//   ....[2]....
        /*04c4*/ 	.word	0x000002d0


	//   ....[3]....
        /*04c8*/ 	.word	0x00000430


	//   ....[4]....
        /*04cc*/ 	.word	0x00000550


	//   ....[5]....
        /*04d0*/ 	.word	0x000006b0


	//   ....[6]....
        /*04d4*/ 	.word	0x00001470


	//   ....[7]....
        /*04d8*/ 	.word	0x00003cc0


	//   ....[8]....
        /*04dc*/ 	.word	0x00003d10


	//   ....[9]....
        /*04e0*/ 	.word	0x00004420


	//   ....[10]....
        /*04e4*/ 	.word	0x000044d0


	//   ....[11]....
        /*04e8*/ 	.word	0x000079b0


	//   ....[12]....
        /*04ec*/ 	.word	0x000079e0


	//   ....[13]....
        /*04f0*/ 	.word	0x00007a00


	//   ....[14]....
        /*04f4*/ 	.word	0x00007a20


	//   ....[15]....
        /*04f8*/ 	.word	0x00009710


	//   ....[16]....
        /*04fc*/ 	.word	0x00009720


	//   ....[17]....
        /*0500*/ 	.word	0x00009780


	//   ....[18]....
        /*0504*/ 	.word	0x00009790


	//   ....[19]....
        /*0508*/ 	.word	0x0000abe0


	//   ....[20]....
        /*050c*/ 	.word	0x0000ac10


	//   ....[21]....
        /*0510*/ 	.word	0x0000ac40


	//   ....[22]....
        /*0514*/ 	.word	0x0000ac70


	//   ....[23]....
        /*0518*/ 	.word	0x0000aca0


	//   ....[24]....
        /*051c*/ 	.word	0x0000acd0


	//   ....[25]....
        /*0520*/ 	.word	0x0000ace0


	//   ....[26]....
        /*0524*/ 	.word	0x0000acf0


	//   ....[27]....
        /*0528*/ 	.word	0x0000ad00


	//   ....[28]....
        /*052c*/ 	.word	0x0000ad10


	//   ....[29]....
        /*0530*/ 	.word	0x0000ad20


	//   ....[30]....
        /*0534*/ 	.word	0x0000ad50


	//   ....[31]....
        /*0538*/ 	.word	0x0000ad90


	//   ....[32]....
        /*053c*/ 	.word	0x0000adc0


	//   ....[33]....
        /*0540*/ 	.word	0x0000adf0


	//   ....[34]....
        /*0544*/ 	.word	0x0000ae00


	//   ....[35]....
        /*0548*/ 	.word	0x0000ae10


	//   ....[36]....
        /*054c*/ 	.word	0x0000ae40


	//   ....[37]....
        /*0550*/ 	.word	0x0000ae70


	//   ....[38]....
        /*0554*/ 	.word	0x0000ae80


	//   ....[39]....
        /*0558*/ 	.word	0x0000ae90


	//   ....[40]....
        /*055c*/ 	.word	0x0000aec0


	//   ....[41]....
        /*0560*/ 	.word	0x0000aef0


	//   ....[42]....
        /*0564*/ 	.word	0x0000af00


	//   ....[43]....
        /*0568*/ 	.word	0x0000af60


	//   ....[44]....
        /*056c*/ 	.word	0x0000af70


	//   ....[45]....
        /*0570*/ 	.word	0x0000af80


	//   ....[46]....
        /*0574*/ 	.word	0x0000af90


	//   ....[47]....
        /*0578*/ 	.word	0x0000afb0


	//   ....[48]....
        /*057c*/ 	.word	0x0000afc0


	//   ....[49]....
        /*0580*/ 	.word	0x0000afd0


	//   ....[50]....
        /*0584*/ 	.word	0x0000afe0


	//   ....[51]....
        /*0588*/ 	.word	0x0000aff0


	//   ....[52]....
        /*058c*/ 	.word	0x0000b010


	//   ....[53]....
        /*0590*/ 	.word	0x0000b020


	//   ....[54]....
        /*0594*/ 	.word	0x0000b030


	//   ....[55]....
        /*0598*/ 	.word	0x0000b040


	//   ....[56]....
        /*059c*/ 	.word	0x0000b050


	//   ....[57]....
        /*05a0*/ 	.word	0x0000b060


	//   ....[58]....
        /*05a4*/ 	.word	0x0000b070


	//   ....[59]....
        /*05a8*/ 	.word	0x0000b080


	//   ....[60]....
        /*05ac*/ 	.word	0x0000b090


	//   ....[61]....
        /*05b0*/ 	.word	0x0000b0a0


	//   ....[62]....
        /*05b4*/ 	.word	0x0000b0c0


	//   ....[63]....
        /*05b8*/ 	.word	0x0000b0d0


	//   ....[64]....
        /*05bc*/ 	.word	0x0000b0f0


	//   ....[65]....
        /*05c0*/ 	.word	0x0000b100


	//   ....[66]....
        /*05c4*/ 	.word	0x0000b110


	//   ....[67]....
        /*05c8*/ 	.word	0x0000b850


	//   ....[68]....
        /*05cc*/ 	.word	0x0000b880


	//   ....[69]....
        /*05d0*/ 	.word	0x0000b8b0


	//   ....[70]....
        /*05d4*/ 	.word	0x0000b8f0


	//   ....[71]....
        /*05d8*/ 	.word	0x0000c000


	//   ....[72]....
        /*05dc*/ 	.word	0x0000c040


	//   ....[73]....
        /*05e0*/ 	.word	0x0000c140


	//   ....[74]....
        /*05e4*/ 	.word	0x0000c160


	//   ....[75]....
        /*05e8*/ 	.word	0x0000c260


	//   ....[76]....
        /*05ec*/ 	.word	0x0000c280


	//   ....[77]....
        /*05f0*/ 	.word	0x0000c390


	//   ....[78]....
        /*05f4*/ 	.word	0x0000c3b0


	//   ....[79]....
        /*05f8*/ 	.word	0x0000cce0


	//   ....[80]....
        /*05fc*/ 	.word	0x0000cd00


	//   ....[81]....
        /*0600*/ 	.word	0x0000ce00


	//   ....[82]....
        /*0604*/ 	.word	0x0000ce20


	//   ....[83]....
        /*0608*/ 	.word	0x0000cf20


	//   ....[84]....
        /*060c*/ 	.word	0x0000cf40


	//   ....[85]....
        /*0610*/ 	.word	0x0000d050


	//   ....[86]....
        /*0614*/ 	.word	0x0000d070


	//   ....[87]....
        /*0618*/ 	.word	0x0000d1f0


	//   ....[88]....
        /*061c*/ 	.word	0x0000d3a0


	//   ....[89]....
        /*0620*/ 	.word	0x0000d3d0


	//   ....[90]....
        /*0624*/ 	.word	0x0000d400


	//   ....[91]....
        /*0628*/ 	.word	0x0000d430


	//   ....[92]....
        /*062c*/ 	.word	0x0000d460


	//   ....[93]....
        /*0630*/ 	.word	0x0000d4a0


	//   ....[94]....
        /*0634*/ 	.word	0x0000d5f0


	//   ....[95]....
        /*0638*/ 	.word	0x0000d620


	//   ....[96]....
        /*063c*/ 	.word	0x0000d650


	//   ....[97]....
        /*0640*/ 	.word	0x0000d680


	//   ....[98]....
        /*0644*/ 	.word	0x0000d6b0


	//   ....[99]....
        /*0648*/ 	.word	0x0000d6f0


	//   ....[100]....
        /*064c*/ 	.word	0x0000d770


	//   ....[101]....
        /*0650*/ 	.word	0x0000d7b0


	//   ....[102]....
        /*0654*/ 	.word	0x0000d840


	//   ....[103]....
        /*0658*/ 	.word	0x0000f310


	//   ....[104]....
        /*065c*/ 	.word	0x0000f340


	//   ....[105]....
        /*0660*/ 	.word	0x0000f370


	//   ....[106]....
        /*0664*/ 	.word	0x0000f480


	//   ....[107]....
        /*0668*/ 	.word	0x0000f490


	//   ....[108]....
        /*066c*/ 	.word	0x0000f520


	//   ....[109]....
        /*0670*/ 	.word	0x0000f530


	//   ....[110]....
        /*0674*/ 	.word	0x0000f540


	//   ....[111]....
        /*0678*/ 	.word	0x0000f5d0


	//   ....[112]....
        /*067c*/ 	.word	0x0000f670


	//   ....[113]....
        /*0680*/ 	.word	0x0000fa80


	//   ....[114]....
        /*0684*/ 	.word	0x0000fac0


	//   ....[115]....
        /*0688*/ 	.word	0x0000faf0


	//   ....[116]....
        /*068c*/ 	.word	0x0000fb10


	//   ....[117]....
        /*0690*/ 	.word	0x0000fbe0


	//   ....[118]....
        /*0694*/ 	.word	0x0000fbf0


	//   ....[119]....
        /*0698*/ 	.word	0x0000fc80


	//   ....[120]....
        /*069c*/ 	.word	0x0000fc90


	//   ....[121]....
        /*06a0*/ 	.word	0x0000fca0


	//   ....[122]....
        /*06a4*/ 	.word	0x0000fcb0


	//   ....[123]....
        /*06a8*/ 	.word	0x00010580


	//   ....[124]....
        /*06ac*/ 	.word	0x000105b0


	//   ....[125]....
        /*06b0*/ 	.word	0x00010610


	//   ....[126]....
        /*06b4*/ 	.word	0x00010670


	//   ....[127]....
        /*06b8*/ 	.word	0x000106c0


	//   ....[128]....
        /*06bc*/ 	.word	0x00010710


	//   ....[129]....
        /*06c0*/ 	.word	0x00010730


	//   ....[130]....
        /*06c4*/ 	.word	0x00010770


	//   ....[131]....
        /*06c8*/ 	.word	0x00011180


	//   ....[132]....
        /*06cc*/ 	.word	0x00011190


	//   ....[133]....
        /*06d0*/ 	.word	0x000111a0


	//   ....[134]....
        /*06d4*/ 	.word	0x000111e0


	//   ....[135]....
        /*06d8*/ 	.word	0x00011220


	//   ....[136]....
        /*06dc*/ 	.word	0x00011230


	//   ....[137]....
        /*06e0*/ 	.word	0x00011290


	//   ....[138]....
        /*06e4*/ 	.word	0x000112c0


	//   ....[139]....
        /*06e8*/ 	.word	0x00011300


	//   ....[140]....
        /*06ec*/ 	.word	0x00011360


	//   ....[141]....
        /*06f0*/ 	.word	0x00011790


	//   ....[142]....
        /*06f4*/ 	.word	0x000117a0


	//   ....[143]....
        /*06f8*/ 	.word	0x000117b0


	//   ....[144]....
        /*06fc*/ 	.word	0x000117c0


	//   ....[145]....
        /*0700*/ 	.word	0x000117d0


	//   ....[146]....
        /*0704*/ 	.word	0x00011830


	//   ....[147]....
        /*0708*/ 	.word	0x00011840


	//   ....[148]....
        /*070c*/ 	.word	0x000118a0


	//   ....[149]....
        /*0710*/ 	.word	0x000118d0


	//   ....[150]....
        /*0714*/ 	.word	0x00011910


	//   ....[151]....
        /*0718*/ 	.word	0x00013780


	//   ....[152]....
        /*071c*/ 	.word	0x000137b0


	//   ....[153]....
        /*0720*/ 	.word	0x000137e0


	//   ....[154]....
        /*0724*/ 	.word	0x000137f0


	//   ....[155]....
        /*0728*/ 	.word	0x00013820


	//   ....[156]....
        /*072c*/ 	.word	0x00013830


	//   ....[157]....
        /*0730*/ 	.word	0x00013860


	//   ....[158]....
        /*0734*/ 	.word	0x000138a0


	//   ....[159]....
        /*0738*/ 	.word	0x000139e0


	//   ....[160]....
        /*073c*/ 	.word	0x00013a10


	//   ....[161]....
        /*0740*/ 	.word	0x00013a40


	//   ....[162]....
        /*0744*/ 	.word	0x00013a70


	//   ....[163]....
        /*0748*/ 	.word	0x00013aa0


	//   ....[164]....
        /*074c*/ 	.word	0x00013ae0


	//   ....[165]....
        /*0750*/ 	.word	0x00013b70


	//   ....[166]....
        /*0754*/ 	.word	0x00013bb0


	//   ....[167]....
        /*0758*/ 	.word	0x00013c40


	//   ....[168]....
        /*075c*/ 	.word	0x00014060


	//   ....[169]....
        /*0760*/ 	.word	0x000145b0


	//   ....[170]....
        /*0764*/ 	.word	0x000146a0


	//   ....[171]....
        /*0768*/ 	.word	0x00014760


	//   ....[172]....
        /*076c*/ 	.word	0x000148f0


	//   ....[173]....
        /*0770*/ 	.word	0x00014980


	//   ....[174]....
        /*0774*/ 	.word	0x000149e0


	//   ....[175]....
        /*0778*/ 	.word	0x00014ae0


	//   ....[176]....
        /*077c*/ 	.word	0x00014b40


	//   ....[177]....
        /*0780*/ 	.word	0x00014c10


	//   ....[178]....
        /*0784*/ 	.word	0x00014cd0


	//   ....[179]....
        /*0788*/ 	.word	0x00014da0


	//   ....[180]....
        /*078c*/ 	.word	0x00014f30


	//   ....[181]....
        /*0790*/ 	.word	0x00014ff0


	//   ....[182]....
        /*0794*/ 	.word	0x00015140


	//   ....[183]....
        /*0798*/ 	.word	0x00015190


	//   ....[184]....
        /*079c*/ 	.word	0x00015290


	//   ....[185]....
        /*07a0*/ 	.word	0x00015340


	//   ....[186]....
        /*07a4*/ 	.word	0x000153a0


	//   ....[187]....
        /*07a8*/ 	.word	0x00015440


	//   ....[188]....
        /*07ac*/ 	.word	0x00015500


	//   ....[189]....
        /*07b0*/ 	.word	0x000155f0


	//   ....[190]....
        /*07b4*/ 	.word	0x00015690


	//   ....[191]....
        /*07b8*/ 	.word	0x00015700


	//   ....[192]....
        /*07bc*/ 	.word	0x00015780


	//   ....[193]....
        /*07c0*/ 	.word	0x00015850


	//   ....[194]....
        /*07c4*/ 	.word	0x000158d0


	//   ....[195]....
        /*07c8*/ 	.word	0x000159a0


	//   ....[196]....
        /*07cc*/ 	.word	0x00015a20


	//   ....[197]....
        /*07d0*/ 	.word	0x00015ae0


	//   ....[198]....
        /*07d4*/ 	.word	0x00015c10


	//   ....[199]....
        /*07d8*/ 	.word	0x00015ca0


	//   ....[200]....
        /*07dc*/ 	.word	0x00015d00


	//   ....[201]....
        /*07e0*/ 	.word	0x00015de0


	//   ....[202]....
        /*07e4*/ 	.word	0x00015e40


	//   ....[203]....
        /*07e8*/ 	.word	0x00015f10


	//   ....[204]....
        /*07ec*/ 	.word	0x00015f70


	//   ....[205]....
        /*07f0*/ 	.word	0x00016040


	//   ....[206]....
        /*07f4*/ 	.word	0x000160a0


	//   ....[207]....
        /*07f8*/ 	.word	0x00016170


	//   ....[208]....
        /*07fc*/ 	.word	0x00016260


	//   ....[209]....
        /*0800*/ 	.word	0x000162f0


	//   ....[210]....
        /*0804*/ 	.word	0x00016350


	//   ....[211]....
        /*0808*/ 	.word	0x00016420


	//   ....[212]....
        /*080c*/ 	.word	0x00016480


	//   ....[213]....
        /*0810*/ 	.word	0x00016550


	//   ....[214]....
        /*0814*/ 	.word	0x000165b0


	//   ....[215]....
        /*0818*/ 	.word	0x00016680


	//   ....[216]....
        /*081c*/ 	.word	0x000166e0


	//   ....[217]....
        /*0820*/ 	.word	0x000167b0


	//   ....[218]....
        /*0824*/ 	.word	0x00016a00


	//----- nvinfo : EIATTR_REG_RECONFIG
	.align		4
.L_632:
        /*0828*/ 	.byte	0x01, 0x54
	.zero		2


	//----- nvinfo : EIATTR_SYSCALL_OFFSETS
	.align		4
        /*082c*/ 	.byte	0x04, 0x46
        /*082e*/ 	.short	(.L_634 - .L_633)


	//   ....[0]....
.L_633:
        /*0830*/ 	.word	0x00001650


	//   ....[1]....
        /*0834*/ 	.word	0x0000e580


	//   ....[2]....
        /*0838*/ 	.word	0x0000e6f0


	//   ....[3]....
        /*083c*/ 	.word	0x0000e840


	//   ....[4]....
        /*0840*/ 	.word	0x0000e980


	//   ....[5]....
        /*0844*/ 	.word	0x000101b0


	//----- nvinfo : EIATTR_MBARRIER_INSTR_OFFSETS
	.align		4
.L_634:
        /*0848*/ 	.byte	0x04, 0x39
        /*084a*/ 	.short	(.L_636 - .L_635)


	//   ....[0]....
.L_635:
        /*084c*/ 	.word	0x00000180
        /*0850*/ 	.word	0x000000ff
        /*0854*/ 	.word	0x00033400
        /*0858*/ 	.short	0x0100
        /*085a*/ 	.byte	0x08
	.zero		1


	//   ....[1]....
        /*085c*/ 	.word	0x00000190
        /*0860*/ 	.word	0x000000ff
        /*0864*/ 	.word	0x00033420
        /*0868*/ 	.short	0x0100
        /*086a*/ 	.byte	0x08
	.zero		1


	//   ....[2]....
        /*086c*/ 	.word	0x00000280
        /*0870*/ 	.word	0x000000ff
        /*0874*/ 	.word	0x00033430
        /*0878*/ 	.short	0x0100
        /*087a*/ 	.byte	0x08
	.zero		1


	//   ....[3]....
        /*087c*/ 	.word	0x00000290
        /*0880*/ 	.word	0x000000ff
        /*0884*/ 	.word	0x00033440
        /*0888*/ 	.short	0x0100
        /*088a*/ 	.byte	0x08
	.zero		1


	//   ....[4]....
        /*088c*/ 	.word	0x000002a0
        /*0890*/ 	.word	0x000000ff
        /*0894*/ 	.word	0x00033438
        /*0898*/ 	.short	0x0100
        /*089a*/ 	.byte	0x08
	.zero		1


	//   ....[5]....
        /*089c*/ 	.word	0x000002b0
        /*08a0*/ 	.word	0x000000ff
        /*08a4*/ 	.word	0x00033448
        /*08a8*/ 	.short	0x0100
        /*08aa*/ 	.byte	0x08
	.zero		1


	//   ....[6]....
        /*08ac*/ 	.word	0x000003e0
        /*08b0*/ 	.word	0x000000ff
        /*08b4*/ 	.word	0x00033450
        /*08b8*/ 	.short	0x0100
        /*08ba*/ 	.byte	0x08
	.zero		1


	//   ....[7]....
        /*08bc*/ 	.word	0x000003f0
        /*08c0*/ 	.word	0x000000ff
        /*08c4*/ 	.word	0x00033460
        /*08c8*/ 	.short	0x0100
        /*08ca*/ 	.byte	0x08
	.zero		1


	//   ....[8]....
        /*08cc*/ 	.word	0x00000400
        /*08d0*/ 	.word	0x000000ff
        /*08d4*/ 	.word	0x00033458
        /*08d8*/ 	.short	0x0100
        /*08da*/ 	.byte	0x08
	.zero		1


	//   ....[9]....
        /*08dc*/ 	.word	0x00000410
        /*08e0*/ 	.word	0x000000ff
        /*08e4*/ 	.word	0x00033468
        /*08e8*/ 	.short	0x0100
        /*08ea*/ 	.byte	0x08
	.zero		1


	//   ....[10]....
        /*08ec*/ 	.word	0x00000500
        /*08f0*/ 	.word	0x000000ff
        /*08f4*/ 	.word	0x00033470
        /*08f8*/ 	.short	0x0100
        /*08fa*/ 	.byte	0x06
	.zero		1


	//   ....[11]....
        /*08fc*/ 	.word	0x00000510
        /*0900*/ 	.word	0x000000ff
        /*0904*/ 	.word	0x00033480
        /*0908*/ 	.short	0x0100
        /*090a*/ 	.byte	0x06
	.zero		1


	//   ....[12]....
        /*090c*/ 	.word	0x00000520
        /*0910*/ 	.word	0x000000ff
        /*0914*/ 	.word	0x00033478
        /*0918*/ 	.short	0x0100
        /*091a*/ 	.byte	0x06
	.zero		1


	//   ....[13]....
        /*091c*/ 	.word	0x00000530
        /*0920*/ 	.word	0x000000ff
        /*0924*/ 	.word	0x00033488
        /*0928*/ 	.short	0x0100
        /*092a*/ 	.byte	0x06
	.zero		1


	//   ....[14]....
        /*092c*/ 	.word	0x00000660
        /*0930*/ 	.word	0x000000ff
        /*0934*/ 	.word	0x00033490
        /*0938*/ 	.short	0x0100
        /*093a*/ 	.byte	0x08
	.zero		1


	//   ....[15]....
        /*093c*/ 	.word	0x00000670
        /*0940*/ 	.word	0x000000ff
        /*0944*/ 	.word	0x000334a0
        /*0948*/ 	.short	0x0100
        /*094a*/ 	.byte	0x08
	.zero		1


	//   ....[16]....
        /*094c*/ 	.word	0x00000680
        /*0950*/ 	.word	0x000000ff
        /*0954*/ 	.word	0x00033498
        /*0958*/ 	.short	0x0100
        /*095a*/ 	.byte	0x08
	.zero		1


	//   ....[17]....
        /*095c*/ 	.word	0x00000690
        /*0960*/ 	.word	0x000000ff
        /*0964*/ 	.word	0x000334a8
        /*0968*/ 	.short	0x0100
        /*096a*/ 	.byte	0x08
	.zero		1


	//   ....[18]....
        /*096c*/ 	.word	0x000007e0
        /*0970*/ 	.word	0x000000ff
        /*0974*/ 	.word	0x000334b0
        /*0978*/ 	.short	0x0100
        /*097a*/ 	.byte	0x08
	.zero		1


	//   ....[19]....
        /*097c*/ 	.word	0x000007f0
        /*0980*/ 	.word	0x000000ff
        /*0984*/ 	.word	0x000334c0
        /*0988*/ 	.short	0x0100
        /*098a*/ 	.byte	0x08
	.zero		1


	//   ....[20]....
        /*098c*/ 	.word	0x00000800
        /*0990*/ 	.word	0x000000ff
        /*0994*/ 	.word	0x000334b8
        /*0998*/ 	.short	0x0100
        /*099a*/ 	.byte	0x08
	.zero		1


	//   ....[21]....
        /*099c*/ 	.word	0x00000810
        /*09a0*/ 	.word	0x000000ff
        /*09a4*/ 	.word	0x000334c8
        /*09a8*/ 	.short	0x0100
        /*09aa*/ 	.byte	0x08
	.zero		1


	//   ....[22]....
        /*09ac*/ 	.word	0x00001980
        /*09b0*/ 	.word	0x000000ff
        /*09b4*/ 	.word	0x00033400
        /*09b8*/ 	.short	0x010a
        /*09ba*/ 	.byte	0x2f
	.zero		1


	//   ....[23]....
        /*09bc*/ 	.word	0x00001a20
        /*09c0*/ 	.word	0x00000003
        /*09c4*/ 	.word	0x00033430
        /*09c8*/ 	.short	0x010a
        /*09ca*/ 	.byte	0x3f
	.zero		1


	//   ....[24]....
        /*09cc*/ 	.word	0x00001a70
        /*09d0*/ 	.word	0x00000003
        /*09d4*/ 	.word	0x00033430
        /*09d8*/ 	.short	0x010a
        /*09da*/ 	.byte	0x3f
	.zero		1


	//   ....[25]....
        /*09dc*/ 	.word	0x00002f30
        /*09e0*/ 	.word	0x000000ff
        /*09e4*/ 	.word	0x00000000
        /*09e8*/ 	.short	0x0101
        /*09ea*/ 	.byte	0x07
	.zero		1


	//   ....[26]....
        /*09ec*/ 	.word	0x00005b30
        /*09f0*/ 	.word	0x000000ff
        /*09f4*/ 	.word	0x00033430
        /*09f8*/ 	.short	0x010a
        /*09fa*/ 	.byte	0x06
	.zero		1


	//   ....[27]....
        /*09fc*/ 	.word	0x00005b70
        /*0a00*/ 	.word	0x000000ff
        /*0a04*/ 	.word	0x00033430
        /*0a08*/ 	.short	0x010a
        /*0a0a*/ 	.byte	0x06
	.zero		1


	//   ....[28]....
        /*0a0c*/ 	.word	0x000067c0
        /*0a10*/ 	.word	0x000000ff
        /*0a14*/ 	.word	0x00033450
        /*0a18*/ 	.short	0x010a
        /*0a1a*/ 	.byte	0x06
	.zero		1


	//   ....[29]....
        /*0a1c*/ 	.word	0x00006800
        /*0a20*/ 	.word	0x000000ff
        /*0a24*/ 	.word	0x00033450
        /*0a28*/ 	.short	0x010a
        /*0a2a*/ 	.byte	0x06
	.zero		1


	//   ....[30]....
        /*0a2c*/ 	.word	0x00007170
        /*0a30*/ 	.word	0x000000ff
        /*0a34*/ 	.word	0x00000000
        /*0a38*/ 	.short	0x0101
        /*0a3a*/ 	.byte	0x07
	.zero		1


	//   ....[31]....
        /*0a3c*/ 	.word	0x00008b20
        /*0a40*/ 	.word	0x000000ff
        /*0a44*/ 	.word	0x00000000
        /*0a48*/ 	.short	0x0101
        /*0a4a*/ 	.byte	0x07
	.zero		1


	//   ....[32]....
        /*0a4c*/ 	.word	0x000093d0
        /*0a50*/ 	.word	0x000000ff
        /*0a54*/ 	.word	0x00033450
        /*0a58*/ 	.short	0x010a
        /*0a5a*/ 	.byte	0x10
	.zero		1


	//   ....[33]....
        /*0a5c*/ 	.word	0x00009410
        /*0a60*/ 	.word	0x000000ff
        /*0a64*/ 	.word	0x00033450
        /*0a68*/ 	.short	0x010a
        /*0a6a*/ 	.byte	0x10
	.zero		1


	//   ....[34]....
        /*0a6c*/ 	.word	0x00009c50
        /*0a70*/ 	.word	0x000000ff
        /*0a74*/ 	.word	0x00000000
        /*0a78*/ 	.short	0x0101
        /*0a7a*/ 	.byte	0x04
	.zero		1


	//   ....[35]....
        /*0a7c*/ 	.word	0x0000c030
        /*0a80*/ 	.word	0x00000004
        /*0a84*/ 	.word	0x00000000
        /*0a88*/ 	.short	0x0101
        /*0a8a*/ 	.byte	0x3f
	.zero		1


	//   ....[36]....
        /*0a8c*/ 	.word	0x0000f000
        /*0a90*/ 	.word	0x00000004
        /*0a94*/ 	.word	0x00033480
        /*0a98*/ 	.short	0x010a
        /*0a9a*/ 	.byte	0x3f
	.zero		1


	//   ....[37]....
        /*0a9c*/ 	.word	0x0000f740
        /*0aa0*/ 	.word	0x00000004
        /*0aa4*/ 	.word	0x00033470
        /*0aa8*/ 	.short	0x0107
        /*0aaa*/ 	.byte	0x3f
	.zero		1


	//   ....[38]....
        /*0aac*/ 	.word	0x0000f800
        /*0ab0*/ 	.word	0x00000004
        /*0ab4*/ 	.word	0x00033470
        /*0ab8*/ 	.short	0x0101
        /*0aba*/ 	.byte	0x3f
	.zero		1


	//   ....[39]....
        /*0abc*/ 	.word	0x0000f850
        /*0ac0*/ 	.word	0x00000004
        /*0ac4*/ 	.word	0x00033440
        /*0ac8*/ 	.short	0x010a
        /*0aca*/ 	.byte	0x3f
	.zero		1


	//   ....[40]....
        /*0acc*/ 	.word	0x0000fed0
        /*0ad0*/ 	.word	0x00000004
        /*0ad4*/ 	.word	0x00033430
        /*0ad8*/ 	.short	0x0107
        /*0ada*/ 	.byte	0x3f
	.zero		1


	//   ....[41]....
        /*0adc*/ 	.word	0x0000ffa0
        /*0ae0*/ 	.word	0x00000004
        /*0ae4*/ 	.word	0x00033430
        /*0ae8*/ 	.short	0x0101
        /*0aea*/ 	.byte	0x3f
	.zero		1


	//   ....[42]....
        /*0aec*/ 	.word	0x00010880
        /*0af0*/ 	.word	0x00000012
        /*0af4*/ 	.word	0x00033400
        /*0af8*/ 	.short	0x0107
        /*0afa*/ 	.byte	0x3f
	.zero		1


	//   ....[43]....
        /*0afc*/ 	.word	0x00010980
        /*0b00*/ 	.word	0x00000012
        /*0b04*/ 	.word	0x00033400
        /*0b08*/ 	.short	0x0101
        /*0b0a*/ 	.byte	0x3f
	.zero		1


	//   ....[44]....
        /*0b0c*/ 	.word	0x000109a0
        /*0b10*/ 	.word	0x00000012
        /*0b14*/ 	.word	0x00033420
        /*0b18*/ 	.short	0x010a
        /*0b1a*/ 	.byte	0x3f
	.zero		1


	//   ....[45]....
        /*0b1c*/ 	.word	0x00010ec0
        /*0b20*/ 	.word	0x00000004
        /*0b24*/ 	.word	0x00033480
        /*0b28*/ 	.short	0x010a
        /*0b2a*/ 	.byte	0x3f
	.zero		1


	//   ....[46]....
        /*0b2c*/ 	.word	0x00011400
        /*0b30*/ 	.word	0x00000004
        /*0b34*/ 	.word	0x00033470
        /*0b38*/ 	.short	0x0107
        /*0b3a*/ 	.byte	0x3f
	.zero		1


	//   ....[47]....
        /*0b3c*/ 	.word	0x000114c0
        /*0b40*/ 	.word	0x00000004
        /*0b44*/ 	.word	0x00033470
        /*0b48*/ 	.short	0x0101
        /*0b4a*/ 	.byte	0x3f
	.zero		1


	//   ....[48]....
        /*0b4c*/ 	.word	0x000114f0
        /*0b50*/ 	.word	0x00000004
        /*0b54*/ 	.word	0x00033440
        /*0b58*/ 	.short	0x010a
        /*0b5a*/ 	.byte	0x3f
	.zero		1


	//   ....[49]....
        /*0b5c*/ 	.word	0x00011a00
        /*0b60*/ 	.word	0x00000004
        /*0b64*/ 	.word	0x00033430
        /*0b68*/ 	.short	0x0107
        /*0b6a*/ 	.byte	0x3f
	.zero		1


	//   ....[50]....
        /*0b6c*/ 	.word	0x00011ad0
        /*0b70*/ 	.word	0x00000004
        /*0b74*/ 	.word	0x00033430
        /*0b78*/ 	.short	0x0101
        /*0b7a*/ 	.byte	0x3f
	.zero		1


	//   ....[51]....
        /*0b7c*/ 	.word	0x00011b50
        /*0b80*/ 	.word	0x00000002
        /*0b84*/ 	.word	0x00033470
        /*0b88*/ 	.short	0x010a
        /*0b8a*/ 	.byte	0x3f
	.zero		1


	//   ....[52]....
        /*0b8c*/ 	.word	0x00011be0
        /*0b90*/ 	.word	0x00000002
        /*0b94*/ 	.word	0x00033460
        /*0b98*/ 	.short	0x010a
        /*0b9a*/ 	.byte	0x3f
	.zero		1


	//   ....[53]....
        /*0b9c*/ 	.word	0x000126f0
        /*0ba0*/ 	.word	0x00000002
        /*0ba4*/ 	.word	0x00033450
        /*0ba8*/ 	.short	0x0101
        /*0baa*/ 	.byte	0x3f
	.zero		1


	//   ....[54]....
        /*0bac*/ 	.word	0x00012780
        /*0bb0*/ 	.word	0x00000002
        /*0bb4*/ 	.word	0x00000000
        /*0bb8*/ 	.short	0x0101
        /*0bba*/ 	.byte	0x3f
	.zero		1


	//   ....[55]....
        /*0bbc*/ 	.word	0x00012940
        /*0bc0*/ 	.word	0x00000000
        /*0bc4*/ 	.word	0x00033470
        /*0bc8*/ 	.short	0x010a
        /*0bca*/ 	.byte	0x3f
	.zero		1


	//   ....[56]....
        /*0bcc*/ 	.word	0x000129c0
        /*0bd0*/ 	.word	0x00000000
        /*0bd4*/ 	.word	0x00033460
        /*0bd8*/ 	.short	0x010a
        /*0bda*/ 	.byte	0x3f
	.zero		1


	//   ....[57]....
        /*0bdc*/ 	.word	0x000134e0
        /*0be0*/ 	.word	0x00000000
        /*0be4*/ 	.word	0x00033450
        /*0be8*/ 	.short	0x0101
        /*0bea*/ 	.byte	0x3f
	.zero		1


	//   ....[58]....
        /*0bec*/ 	.word	0x000135a0
        /*0bf0*/ 	.word	0x00000000
        /*0bf4*/ 	.word	0x00000000
        /*0bf8*/ 	.short	0x0101
        /*0bfa*/ 	.byte	0x3f
	.zero		1


	//   ....[59]....
        /*0bfc*/ 	.word	0x00013fe0
        /*0c00*/ 	.word	0x00000004
        /*0c04*/ 	.word	0x00033420
        /*0c08*/ 	.short	0x010a
        /*0c0a*/ 	.byte	0x3f
	.zero		1


	//   ....[60]....
        /*0c0c*/ 	.word	0x00014160
        /*0c10*/ 	.word	0x00000005
        /*0c14*/ 	.word	0x00033440
        /*0c18*/ 	.short	0x010a
        /*0c1a*/ 	.byte	0x3f
	.zero		1


	//   ....[61]....
        /*0c1c*/ 	.word	0x00014200
        /*0c20*/ 	.word	0x0000001f
        /*0c24*/ 	.word	0x00033440
        /*0c28*/ 	.short	0x010a
        /*0c2a*/ 	.byte	0x3f
	.zero		1


	//   ....[62]....
        /*0c2c*/ 	.word	0x00014240
        /*0c30*/ 	.word	0x00000005
        /*0c34*/ 	.word	0x00033460
        /*0c38*/ 	.short	0x010a
        /*0c3a*/ 	.byte	0x3f
	.zero		1


	//   ....[63]....
        /*0c3c*/ 	.word	0x00014280
        /*0c40*/ 	.word	0x0000001f
        /*0c44*/ 	.word	0x00033460
        /*0c48*/ 	.short	0x010a
        /*0c4a*/ 	.byte	0x3f
	.zero		1


	//   ....[64]....
        /*0c4c*/ 	.word	0x000142c0
        /*0c50*/ 	.word	0x00000005
        /*0c54*/ 	.word	0x00033480
        /*0c58*/ 	.short	0x010a
        /*0c5a*/ 	.byte	0x3f
	.zero		1


	//   ....[65]....
        /*0c5c*/ 	.word	0x00014300
        /*0c60*/ 	.word	0x0000001f
        /*0c64*/ 	.word	0x00033480
        /*0c68*/ 	.short	0x010a
        /*0c6a*/ 	.byte	0x3f
	.zero		1


	//   ....[66]....
        /*0c6c*/ 	.word	0x00014370
        /*0c70*/ 	.word	0x00000003
        /*0c74*/ 	.word	0x00033400
        /*0c78*/ 	.short	0x010a
        /*0c7a*/ 	.byte	0x3f
	.zero		1


	//   ....[67]....
        /*0c7c*/ 	.word	0x000143c0
        /*0c80*/ 	.word	0x00000003
        /*0c84*/ 	.word	0x00033430
        /*0c88*/ 	.short	0x010a
        /*0c8a*/ 	.byte	0x3f
	.zero		1


	//   ....[68]....
        /*0c8c*/ 	.word	0x00014420
        /*0c90*/ 	.word	0x00000008
        /*0c94*/ 	.word	0x00033430
        /*0c98*/ 	.short	0x010a
        /*0c9a*/ 	.byte	0x3f
	.zero		1


	//   ....[69]....
        /*0c9c*/ 	.word	0x00014480
        /*0ca0*/ 	.word	0x00000008
        /*0ca4*/ 	.word	0x00033450
        /*0ca8*/ 	.short	0x010a
        /*0caa*/ 	.byte	0x3f
	.zero		1


	//   ....[70]....
        /*0cac*/ 	.word	0x000144e0
        /*0cb0*/ 	.word	0x00000003
        /*0cb4*/ 	.word	0x00033450
        /*0cb8*/ 	.short	0x010a
        /*0cba*/ 	.byte	0x3f
	.zero		1


	//   ....[71]....
        /*0cbc*/ 	.word	0x000145f0
        /*0cc0*/ 	.word	0x00000004
        /*0cc4*/ 	.word	0x00033480
        /*0cc8*/ 	.short	0x010a
        /*0cca*/ 	.byte	0x3f
	.zero		1


	//   ....[72]....
        /*0ccc*/ 	.word	0x00014e80
        /*0cd0*/ 	.word	0x00000004
        /*0cd4*/ 	.word	0x00033440
        /*0cd8*/ 	.short	0x010a
        /*0cda*/ 	.byte	0x3f
	.zero		1


	//   ....[73]....
        /*0cdc*/ 	.word	0x00015b10
        /*0ce0*/ 	.word	0x00000012
        /*0ce4*/ 	.word	0x00033420
        /*0ce8*/ 	.short	0x010a
        /*0cea*/ 	.byte	0x3f
	.zero		1


	//   ....[74]....
        /*0cec*/ 	.word	0x00015b60
        /*0cf0*/ 	.word	0x00000004
        /*0cf4*/ 	.word	0x00033480
        /*0cf8*/ 	.short	0x010a
        /*0cfa*/ 	.byte	0x3f
	.zero		1


	//   ....[75]....
        /*0cfc*/ 	.word	0x000161b0
        /*0d00*/ 	.word	0x00000004
        /*0d04*/ 	.word	0x00033440
        /*0d08*/ 	.short	0x010a
        /*0d0a*/ 	.byte	0x3f
	.zero		1


	//   ....[76]....
        /*0d0c*/ 	.word	0x000167e0
        /*0d10*/ 	.word	0x00000002
        /*0d14*/ 	.word	0x00033470
        /*0d18*/ 	.short	0x010a
        /*0d1a*/ 	.byte	0x3f
	.zero		1


	//   ....[77]....
        /*0d1c*/ 	.word	0x00016830
        /*0d20*/ 	.word	0x00000002
        /*0d24*/ 	.word	0x00033460
        /*0d28*/ 	.short	0x010a
        /*0d2a*/ 	.byte	0x3f
	.zero		1


	//   ....[78]....
        /*0d2c*/ 	.word	0x00016880
        /*0d30*/ 	.word	0x00000000
        /*0d34*/ 	.word	0x00033470
        /*0d38*/ 	.short	0x010a
        /*0d3a*/ 	.byte	0x3f
	.zero		1


	//   ....[79]....
        /*0d3c*/ 	.word	0x000168d0
        /*0d40*/ 	.word	0x00000000
        /*0d44*/ 	.word	0x00033460
        /*0d48*/ 	.short	0x010a
        /*0d4a*/ 	.byte	0x3f
	.zero		1


	//   ....[80]....
        /*0d4c*/ 	.word	0x00016920
        /*0d50*/ 	.word	0x00000004
        /*0d54*/ 	.word	0x00033420
        /*0d58*/ 	.short	0x010a
        /*0d5a*/ 	.byte	0x3f
	.zero		1


	//   ....[81]....
        /*0d5c*/ 	.word	0x00016ac0
        /*0d60*/ 	.word	0x00000005
        /*0d64*/ 	.word	0x00033440
        /*0d68*/ 	.short	0x010a
        /*0d6a*/ 	.byte	0x3f
	.zero		1


	//   ....[82]....
        /*0d6c*/ 	.word	0x00016b10
        /*0d70*/ 	.word	0x0000001f
        /*0d74*/ 	.word	0x00033440
        /*0d78*/ 	.short	0x010a
        /*0d7a*/ 	.byte	0x3f
	.zero		1


	//   ....[83]....
        /*0d7c*/ 	.word	0x00016b60
        /*0d80*/ 	.word	0x00000005
        /*0d84*/ 	.word	0x00033460
        /*0d88*/ 	.short	0x010a
        /*0d8a*/ 	.byte	0x3f
	.zero		1


	//   ....[84]....
        /*0d8c*/ 	.word	0x00016bb0
        /*0d90*/ 	.word	0x0000001f
        /*0d94*/ 	.word	0x00033460
        /*0d98*/ 	.short	0x010a
        /*0d9a*/ 	.byte	0x3f
	.zero		1


	//   ....[85]....
        /*0d9c*/ 	.word	0x00016c00
        /*0da0*/ 	.word	0x00000005
        /*0da4*/ 	.word	0x00033480
        /*0da8*/ 	.short	0x010a
        /*0daa*/ 	.byte	0x3f
	.zero		1


	//----- nvinfo : EIATTR_NUM_MBARRIERS
	.align		4
.L_636:
        /*0dac*/ 	.byte	0x03, 0x38
        /*0dae*/ 	.short	0x0016


	//----- nvinfo : EIATTR_EXIT_INSTR_OFFSETS
	.align		4
        /*0db0*/ 	.byte	0x04, 0x1c
        /*0db2*/ 	.short	(.L_638 - .L_637)


	//   ....[0]....
.L_637:
        /*0db4*/ 	.word	0x000009c0


	//   ....[1]....
        /*0db8*/ 	.word	0x0000d1a0


	//   ....[2]....
        /*0dbc*/ 	.word	0x00014350


	//----- nvinfo : EIATTR_MAX_THREADS
	.align		4
.L_638:
        /*0dc0*/ 	.byte	0x04, 0x05
        /*0dc2*/ 	.short	(.L_640 - .L_639)
.L_639:
        /*0dc4*/ 	.word	0x00000180
        /*0dc8*/ 	.word	0x00000001
        /*0dcc*/ 	.word	0x00000001


	//----- nvinfo : EIATTR_CRS_STACK_SIZE
	.align		4
.L_640:
        /*0dd0*/ 	.byte	0x04, 0x1e
        /*0dd2*/ 	.short	(.L_642 - .L_641)
.L_641:
        /*0dd4*/ 	.word	0x00000000


	//----- nvinfo : EIATTR_CBANK_PARAM_SIZE
	.align		4
.L_642:
        /*0dd8*/ 	.byte	0x03, 0x19
        /*0dda*/ 	.short	0x0af0


	//----- nvinfo : EIATTR_PARAM_CBANK
	.align		4
        /*0ddc*/ 	.byte	0x04, 0x0a
        /*0dde*/ 	.short	(.L_644 - .L_643)
	.align		4
.L_643:
        /*0de0*/ 	.word	index@(.nv.constant0._ZN7cutlass13device_kernelIN5flash11enable_sm90INS1_16FlashAttnFwdSm90INS1_25CollectiveMainloopFwdSm90ILi2EN4cute5tupleIJNS5_1CILi1EEES8_S8_EEENS6_IJNS7_ILi128EEENS7_ILi160EEENS7_ILi192EEEEEELi192ENS_12float_e4m3_tEfNS_4arch4Sm90ELb0ELb0ELb1ELb1ELb1ELb0ELb0ELb1ELb1ELb1ELb0ELb0EEENS1_21CollectiveEpilogueFwdINS6_IJSA_SC_SB_EEES9_NS_10bfloat16_tESG_Li256ELb1ELb1ELb0ELb1EEENS1_36VarlenDynamicPersistentTileSchedulerILi128ELi160ELi256ELi128ELb0ELb1ELb1ELb0ELb1ELb1EEEEEEEEEvNT_6ParamsE)
        /*0de4*/ 	.short	0x0210
        /*0de6*/ 	.short	0x0af0


	//----- nvinfo : EIATTR_SW_WAR
	.align		4
.L_644:
        /*0de8*/ 	.byte	0x04, 0x36
        /*0dea*/ 	.short	(.L_646 - .L_645)
.L_645:
        /*0dec*/ 	.word	0x00000008
.L_646:


//--------------------- .nv.info._ZN7cutlass13device_kernelIN5flash11enable_sm90INS1_16FlashAttnFwdSm90INS1_25CollectiveMainloopFwdSm90ILi2EN4cute5tupleIJNS5_1CILi1EEES8_S8_EEENS6_IJNS7_ILi128EEENS7_ILi160EEENS7_ILi192EEEEEELi192ENS_12float_e4m3_tEfNS_4arch4Sm90ELb0ELb0ELb1ELb1ELb1ELb1ELb0ELb1ELb1ELb1ELb0ELb0EEENS1_21CollectiveEpilogueFwdINS6_IJSA_SC_SB_EEES9_NS_10bfloat16_tESG_Li256ELb1ELb1ELb0ELb1EEENS1_36VarlenDynamicPersistentTileSchedulerILi128ELi160ELi256ELi128ELb0ELb1ELb1ELb0ELb1ELb1EEEEEEEEEvNT_6ParamsE --------------------------
	.section	.nv.info._ZN7cutlass13device_kernelIN5flash11enable_sm90INS1_16FlashAttnFwdSm90INS1_25CollectiveMainloopFwdSm90ILi2EN4cute5tupleIJNS5_1CILi1EEES8_S8_EEENS6_IJNS7_ILi128EEENS7_ILi160EEENS7_ILi192EEEEEELi192ENS_12float_e4m3_tEfNS_4arch4Sm90ELb0ELb0ELb1ELb1ELb1ELb1ELb0ELb1ELb1ELb1ELb0ELb0EEENS1_21CollectiveEpilogueFwdINS6_IJSA_SC_SB_EEES9_NS_10bfloat16_tESG_Li256ELb1ELb1ELb0ELb1EEENS1_36VarlenDynamicPersistentTileSchedulerILi128ELi160ELi256ELi128ELb0ELb1ELb1ELb0ELb1ELb1EEEEEEEEEvNT_6ParamsE,"",@"SHT_CUDA_INFO"
	.sectionflags	@""
	.align	4


	//----- nvinfo : EIATTR_CUDA_API_VERSION
	.align		4
        /*0000*/ 	.byte	0x04, 0x37
        /*0002*/ 	.short	(.L_648 - .L_647)
.L_647:
        /*0004*/ 	.word	0x00000082


	//----- nvinfo : EIATTR_KPARAM_INFO
	.align		4
.L_648:
        /*0008*/ 	.byte	0x04, 0x17
        /*000a*/ 	.short	(.L_650 - .L_649)
.L_649:
        /*000c*/ 	.word	0x00000000
        /*0010*/ 	.short	0x0000
        /*0012*/ 	.short	0x0070
        /*0014*/ 	.byte	0x00, 0xf0, 0x01, 0x2a


	//----- nvinfo : EIATTR_SPARSE_MMA_MASK
	.align		4
.L_650:
        /*0018*/ 	.byte	0x03, 0x50
        /*001a*/ 	.short	0x0000


	//----- nvinfo : EIATTR_MAXREG_COUNT
	.align		4
        /*001c*/ 	.byte	0x03, 0x1b
        /*001e*/ 	.short	0x00a8


	//----- nvinfo : EIATTR_NUM_BARRIERS
	.align		4
        /*0020*/ 	.byte	0x02, 0x4c
        /*0022*/ 	.byte	0x10
	.zero		1


	//----- nvinfo : EIATTR_EXTERNS
	.align		4
        /*0024*/ 	.byte	0x04, 0x0f
        /*0026*/ 	.short	(.L_652 - .L_651)


	//   ....[0]....
	.align		4
.L_651:
        /*0028*/ 	.word	index@(__assertfail)


	//----- nvinfo : EIATTR_ANNOTATIONS
	.align		4
.L_652:
        /*002c*/ 	.byte	0x04, 0x55
        /*002e*/ 	.short	(.L_654 - .L_653)


	//   ....[0]....
.L_653:
        /* <DEDUP_REMOVED lines=103> */


	//----- nvinfo : EIATTR_MERCURY_ISA_VERSION
	.align		4
.L_654:
        /*0688*/ 	.byte	0x03, 0x5f
        /*068a*/ 	.short	0x0101


	//----- nvinfo : EIATTR_UNUSED_LOAD_BYTE_OFFSET
	.align		4
        /*068c*/ 	.byte	0x04, 0x44
        /*068e*/ 	.short	(.L_656 - .L_655)


	//   ....[0]....
.L_655:
        /*0690*/ 	.word	0x00000a80
        /*0694*/ 	.word	0x0000fff0


	//   ....[1]....
        /*0698*/ 	.word	0x000212f0
        /*069c*/ 	.word	0x0000fff0


	//----- nvinfo : EIATTR_INT_WARP_WIDE_INSTR_OFFSETS
	.align		4
.L_656:
        /*06a0*/ 	.byte	0x04, 0x31
        /*06a2*/ 	.short	(.L_658 - .L_657)


	//   ....[0]....
.L_657:
        /*06a4*/ 	.word	0x00000130


	//   ....[1]....
        /*06a8*/ 	.word	0x00000170


	//   ....[2]....
        /*06ac*/ 	.word	0x000001e0


	//   ....[3]....
        /*06b0*/ 	.word	0x00026e70


	//   ....[4]....
        /*06b4*/ 	.word	0x00026f00


	//   ....[5]....
        /*06b8*/ 	.word	0x0002b610


	//   ....[6]....
        /*06bc*/ 	.word	0x0002b6a0


	//----- nvinfo : EIATTR_COOP_GROUP_MASK_REGIDS
	.align		4
.L_658:
        /*06c0*/ 	.byte	0x04, 0x29
        /*06c2*/ 	.short	(.L_660 - .L_659)


	//   ....[0]....
.L_659:
        /*06c4*/ 	.word	0xffffffff


	//   ....[1]....
        /*06c8*/ 	.word	0xffffffff


	//   ....[2]....
        /*06cc*/ 	.word	0xffffffff


	//   ....[3]....
        /*06d0*/ 	.word	0xffffffff


	//   ....[4]....
        /*06d4*/ 	.word	0xffffffff


	//   ....[5]....
        /*06d8*/ 	.word	0xffffffff


	//   ....[6]....
        /*06dc*/ 	.word	0xffffffff


	//   ....[7]....
        /*06e0*/ 	.word	0xffffffff


	//   ....[8]....
        /*06e4*/ 	.word	0xffffffff


	//   ....[9]....
        /*06e8*/ 	.word	0xffffffff


	//   ....[10]....
        /*06ec*/ 	.word	0xffffffff


	//   ....[11]....
        /*06f0*/ 	.word	0xffffffff


	//   ....[12]....
        /*06f4*/ 	.word	0xffffffff


	//   ....[13]....
        /*06f8*/ 	.word	0xffffffff


	//   ....[14]....
        /*06fc*/ 	.word	0xffffffff


	//   ....[15]....
        /*0700*/ 	.word	0xffffffff


	//   ....[16]....
        /*0704*/ 	.word	0xffffffff


	//   ....[17]....
        /*0708*/ 	.word	0xffffffff


	//   ....[18]....
        /*070c*/ 	.word	0xffffffff


	//   ....[19]....
        /*0710*/ 	.word	0xffffffff


	//   ....[20]....
        /*0714*/ 	.word	0xffffffff


	//   ....[21]....
        /*0718*/ 	.word	0xffffffff


	//   ....[22]....
        /*071c*/ 	.word	0xffffffff


	//   ....[23]....
        /*0720*/ 	.word	0xffffffff


	//   ....[24]....
        /*0724*/ 	.word	0xffffffff


	//   ....[25]....
        /*0728*/ 	.word	0xffffffff


	//   ....[26]....
        /*072c*/ 	.word	0xffffffff


	//   ....[27]....
        /*0730*/ 	.word	0xffffffff


	//   ....[28]....
        /*0734*/ 	.word	0xffffffff


	//   ....[29]....
        /*0738*/ 	.word	0xffffffff


	//   ....[30]....
        /*073c*/ 	.word	0xffffffff


	//   ....[31]....
        /*0740*/ 	.word	0xffffffff


	//   ....[32]....
        /*0744*/ 	.word	0xffffffff


	//   ....[33]....
        /*0748*/ 	.word	0xffffffff


	//   ....[34]....
        /*074c*/ 	.word	0xffffffff


	//   ....[35]....
        /*0750*/ 	.word	0xffffffff


	//   ....[36]....
        /*0754*/ 	.word	0xffffffff


	//   ....[37]....
        /*0758*/ 	.word	0xffffffff


	//   ....[38]....
        /*075c*/ 	.word	0xffffffff


	//   ....[39]....
        /*0760*/ 	.word	0xffffffff


	//   ....[40]....
        /*0764*/ 	.word	0xffffffff


	//   ....[41]....
        /*0768*/ 	.word	0xffffffff


	//   ....[42]....
        /*076c*/ 	.word	0xffffffff


	//   ....[43]....
        /*0770*/ 	.word	0xffffffff


	//   ....[44]....
        /*0774*/ 	.word	0xffffffff


	//   ....[45]....
        /*0778*/ 	.word	0xffffffff


	//   ....[46]....
        /*077c*/ 	.word	0xffffffff


	//   ....[47]....
        /*0780*/ 	.word	0xffffffff


	//   ....[48]....
        /*0784*/ 	.word	0xffffffff


	//   ....[49]....
        /*0788*/ 	.word	0xffffffff


	//   ....[50]....
        /*078c*/ 	.word	0xffffffff


	//   ....[51]....
        /*0790*/ 	.word	0xffffffff


	//   ....[52]....
        /*0794*/ 	.word	0xffffffff


	//   ....[53]....
        /*0798*/ 	.word	0xffffffff


	//   ....[54]....
        /*079c*/ 	.word	0xffffffff


	//   ....[55]....
        /*07a0*/ 	.word	0xffffffff


	//   ....[56]....
        /*07a4*/ 	.word	0xffffffff


	//   ....[57]....
        /*07a8*/ 	.word	0xffffffff


	//   ....[58]....
        /*07ac*/ 	.word	0xffffffff


	//   ....[59]....
        /*07b0*/ 	.word	0xffffffff


	//   ....[60]....
        /*07b4*/ 	.word	0xffffffff


	//   ....[61]....
        /*07b8*/ 	.word	0xffffffff


	//   ....[62]....
        /*07bc*/ 	.word	0xffffffff


	//   ....[63]....
        /*07c0*/ 	.word	0xffffffff


	//   ....[64]....
        /*07c4*/ 	.word	0xffffffff


	//   ....[65]....
        /*07c8*/ 	.word	0xffffffff


	//   ....[66]....
        /*07cc*/ 	.word	0xffffffff


	//   ....[67]....
        /*07d0*/ 	.word	0xffffffff


	//   ....[68]....
        /*07d4*/ 	.word	0xffffffff


	//   ....[69]....
        /*07d8*/ 	.word	0xffffffff


	//   ....[70]....
        /*07dc*/ 	.word	0xffffffff


	//   ....[71]....
        /*07e0*/ 	.word	0xffffffff


	//   ....[72]....
        /*07e4*/ 	.word	0xffffffff


	//   ....[73]....
        /*07e8*/ 	.word	0xffffffff


	//   ....[74]....
        /*07ec*/ 	.word	0xffffffff


	//   ....[75]....
        /*07f0*/ 	.word	0xffffffff


	//   ....[76]....
        /*07f4*/ 	.word	0xffffffff


	//   ....[77]....
        /*07f8*/ 	.word	0xffffffff


	//   ....[78]....
        /*07fc*/ 	.word	0xffffffff


	//   ....[79]....
        /*0800*/ 	.word	0xffffffff


	//   ....[80]....
        /*0804*/ 	.word	0xffffffff


	//   ....[81]....
        /*0808*/ 	.word	0xffffffff


	//   ....[82]....
        /*080c*/ 	.word	0xffffffff


	//   ....[83]....
        /*0810*/ 	.word	0xffffffff


	//   ....[84]....
        /*0814*/ 	.word	0xffffffff


	//   ....[85]....
        /*0818*/ 	.word	0xffffffff


	//   ....[86]....
        /*081c*/ 	.word	0xffffffff


	//   ....[87]....
        /*0820*/ 	.word	0xffffffff


	//   ....[88]....
        /*0824*/ 	.word	0xffffffff


	//   ....[89]....
        /*0828*/ 	.word	0xffffffff


	//   ....[90]....
        /*082c*/ 	.word	0xffffffff


	//   ....[91]....
        /*0830*/ 	.word	0xffffffff


	//   ....[92]....
        /*0834*/ 	.word	0xffffffff


	//   ....[93]....
        /*0838*/ 	.word	0xffffffff


	//   ....[94]....
        /*083c*/ 	.word	0xffffffff


	//   ....[95]....
        /*0840*/ 	.word	0xffffffff


	//   ....[96]....
        /*0844*/ 	.word	0xffffffff


	//   ....[97]....
        /*0848*/ 	.word	0xffffffff


	//   ....[98]....
        /*084c*/ 	.word	0xffffffff


	//   ....[99]....
        /*0850*/ 	.word	0xffffffff


	//   ....[100]....
        /*0854*/ 	.word	0xffffffff


	//   ....[101]....
        /*0858*/ 	.word	0xffffffff


	//   ....[102]....
        /*085c*/ 	.word	0xffffffff


	//   ....[103]....
        /*0860*/ 	.word	0xffffffff


	//   ....[104]....
        /*0864*/ 	.word	0xffffffff


	//   ....[105]....
        /*0868*/ 	.word	0xffffffff


	//   ....[106]....
        /*086c*/ 	.word	0xffffffff


	//   ....[107]....
        /*0870*/ 	.word	0xffffffff


	//   ....[108]....
        /*0874*/ 	.word	0xffffffff


	//   ....[109]....
        /*0878*/ 	.word	0xffffffff


	//   ....[110]....
        /*087c*/ 	.word	0xffffffff


	//   ....[111]....
        /*0880*/ 	.word	0xffffffff


	//   ....[112]....
        /*0884*/ 	.word	0xffffffff


	//   ....[113]....
        /*0888*/ 	.word	0xffffffff


	//   ....[114]....
        /*088c*/ 	.word	0xffffffff


	//   ....[115]....
        /*0890*/ 	.word	0xffffffff


	//   ....[116]....
        /*0894*/ 	.word	0xffffffff


	//   ....[117]....
        /*0898*/ 	.word	0xffffffff


	//   ....[118]....
        /*089c*/ 	.word	0xffffffff


	//   ....[119]....
        /*08a0*/ 	.word	0xffffffff


	//   ....[120]....
        /*08a4*/ 	.word	0xffffffff


	//   ....[121]....
        /*08a8*/ 	.word	0xffffffff


	//   ....[122]....
        /*08ac*/ 	.word	0xffffffff


	//   ....[123]....
        /*08b0*/ 	.word	0xffffffff


	//   ....[124]....
        /*08b4*/ 	.word	0xffffffff


	//   ....[125]....
        /*08b8*/ 	.word	0xffffffff


	//   ....[126]....
        /*08bc*/ 	.word	0xffffffff


	//   ....[127]....
        /*08c0*/ 	.word	0xffffffff


	//   ....[128]....
        /*08c4*/ 	.word	0xffffffff


	//   ....[129]....
        /*08c8*/ 	.word	0xffffffff


	//   ....[130]....
        /*08cc*/ 	.word	0xffffffff


	//   ....[131]....
        /*08d0*/ 	.word	0xffffffff


	//   ....[132]....
        /*08d4*/ 	.word	0xffffffff


	//   ....[133]....
        /*08d8*/ 	.word	0xffffffff


	//   ....[134]....
        /*08dc*/ 	.word	0xffffffff


	//   ....[135]....
        /*08e0*/ 	.word	0xffffffff


	//   ....[136]....
        /*08e4*/ 	.word	0xffffffff


	//   ....[137]....
        /*08e8*/ 	.word	0xffffffff


	//   ....[138]....
        /*08ec*/ 	.word	0xffffffff


	//   ....[139]....
        /*08f0*/ 	.word	0xffffffff


	//   ....[140]....
        /*08f4*/ 	.word	0xffffffff


	//   ....[141]....
        /*08f8*/ 	.word	0xffffffff


	//   ....[142]....
        /*08fc*/ 	.word	0xffffffff


	//   ....[143]....
        /*0900*/ 	.word	0xffffffff


	//   ....[144]....
        /*0904*/ 	.word	0xffffffff


	//   ....[145]....
        /*0908*/ 	.word	0xffffffff


	//   ....[146]....
        /*090c*/ 	.word	0xffffffff


	//   ....[147]....
        /*0910*/ 	.word	0xffffffff


	//   ....[148]....
        /*0914*/ 	.word	0xffffffff


	//   ....[149]....
        /*0918*/ 	.word	0xffffffff


	//   ....[150]....
        /*091c*/ 	.word	0xffffffff


	//   ....[151]....
        /*0920*/ 	.word	0xffffffff


	//   ....[152]....
        /*0924*/ 	.word	0xffffffff


	//   ....[153]....
        /*0928*/ 	.word	0xffffffff


	//   ....[154]....
        /*092c*/ 	.word	0xffffffff


	//   ....[155]....
        /*0930*/ 	.word	0xffffffff


	//   ....[156]....
        /*0934*/ 	.word	0xffffffff


	//   ....[157]....
        /*0938*/ 	.word	0xffffffff


	//   ....[158]....
        /*093c*/ 	.word	0xffffffff


	//   ....[159]....
        /*0940*/ 	.word	0xffffffff


	//   ....[160]....
        /*0944*/ 	.word	0xffffffff


	//   ....[161]....
        /*0948*/ 	.word	0xffffffff


	//   ....[162]....
        /*094c*/ 	.word	0xffffffff


	//   ....[163]....
        /*0950*/ 	.word	0xffffffff


	//   ....[164]....
        /*0954*/ 	.word	0xffffffff


	//   ....[165]....
        /*0958*/ 	.word	0xffffffff


	//   ....[166]....
        /*095c*/ 	.word	0xffffffff


	//   ....[167]....
        /*0960*/ 	.word	0xffffffff


	//   ....[168]....
        /*0964*/ 	.word	0xffffffff


	//   ....[169]....
        /*0968*/ 	.word	0xffffffff


	//   ....[170]....
        /*096c*/ 	.word	0xffffffff


	//   ....[171]....
        /*0970*/ 	.word	0xffffffff


	//   ....[172]....
        /*0974*/ 	.word	0xffffffff


	//   ....[173]....
        /*0978*/ 	.word	0xffffffff


	//   ....[174]....
        /*097c*/ 	.word	0xffffffff


	//   ....[175]....
        /*0980*/ 	.word	0xffffffff


	//   ....[176]....
        /*0984*/ 	.word	0xffffffff


	//   ....[177]....
        /*0988*/ 	.word	0xffffffff


	//   ....[178]....
        /*098c*/ 	.word	0xffffffff


	//   ....[179]....
        /*0990*/ 	.word	0xffffffff


	//   ....[180]....
        /*0994*/ 	.word	0xffffffff


	//   ....[181]....
        /*0998*/ 	.word	0xffffffff


	//   ....[182]....
        /*099c*/ 	.word	0xffffffff


	//   ....[183]....
        /*09a0*/ 	.word	0xffffffff


	//   ....[184]....
        /*09a4*/ 	.word	0xffffffff


	//   ....[185]....
        /*09a8*/ 	.word	0xffffffff


	//   ....[186]....
        /*09ac*/ 	.word	0xffffffff


	//   ....[187]....
        /*09b0*/ 	.word	0xffffffff


	//   ....[188]....
        /*09b4*/ 	.word	0xffffffff


	//   ....[189]....
        /*09b8*/ 	.word	0xffffffff


	//   ....[190]....
        /*09bc*/ 	.word	0xffffffff


	//   ....[191]....
        /*09c0*/ 	.word	0xffffffff


	//   ....[192]....
        /*09c4*/ 	.word	0xffffffff


	//   ....[193]....
        /*09c8*/ 	.word	0xffffffff


	//   ....[194]....
        /*09cc*/ 	.word	0xffffffff


	//   ....[195]....
        /*09d0*/ 	.word	0x0500000f


	//   ....[196]....
        /*09d4*/ 	.word	0x0500000f


	//   ....[197]....
        /*09d8*/ 	.word	0x0500000f


	//   ....[198]....
        /*09dc*/ 	.word	0x0500000f


	//   ....[199]....
        /*09e0*/ 	.word	0x0500000f


	//   ....[200]....
        /*09e4*/ 	.word	0x0500000f


	//   ....[201]....
        /*09e8*/ 	.word	0x0500000f


	//   ....[202]....
        /*09ec*/ 	.word	0x0500000f


	//   ....[203]....
        /*09f0*/ 	.word	0x0500000f


	//   ....[204]....
        /*09f4*/ 	.word	0x0500000f


	//   ....[205]....
        /*09f8*/ 	.word	0x0500000f


	//   ....[206]....
        /*09fc*/ 	.word	0x0500000f


	//   ....[207]....
        /*0a00*/ 	.word	0x0500000f


	//   ....[208]....
        /*0a04*/ 	.word	0x0500000f


	//   ....[209]....
        /*0a08*/ 	.word	0x0500000f


	//   ....[210]....
        /*0a0c*/ 	.word	0x0500000f


	//   ....[211]....
        /*0a10*/ 	.word	0x0500000f


	//   ....[212]....
        /*0a14*/ 	.word	0x0500000f


	//   ....[213]....
        /*0a18*/ 	.word	0x0500000f


	//   ....[214]....
        /*0a1c*/ 	.word	0x0500000f


	//   ....[215]....
        /*0a20*/ 	.word	0x0500000f


	//   ....[216]....
        /*0a24*/ 	.word	0x0500000f


	//   ....[217]....
        /*0a28*/ 	.word	0x0500000f


	//   ....[218]....
        /*0a2c*/ 	.word	0x0500000f


	//   ....[219]....
        /*0a30*/ 	.word	0x0500000f


	//   ....[220]....
        /*0a34*/ 	.word	0x0500000f


	//   ....[221]....
        /*0a38*/ 	.word	0x0500000f


	//   ....[222]....
        /*0a3c*/ 	.word	0x0500000f


	//   ....[223]....
        /*0a40*/ 	.word	0x0500000f


	//   ....[224]....
        /*0a44*/ 	.word	0x0500000f


	//   ....[225]....
        /*0a48*/ 	.word	0x0500000f


	//   ....[226]....
        /*0a4c*/ 	.word	0x0500000f


	//   ....[227]....
        /*0a50*/ 	.word	0x0500000f


	//   ....[228]....
        /*0a54*/ 	.word	0x0500000f


	//   ....[229]....
        /*0a58*/ 	.word	0x0500000f


	//   ....[230]....
        /*0a5c*/ 	.word	0x0500000f


	//   ....[231]....
        /*0a60*/ 	.word	0x0500000f


	//   ....[232]....
        /*0a64*/ 	.word	0x0500000f


	//   ....[233]....
        /*0a68*/ 	.word	0x0500000f


	//   ....[234]....
        /*0a6c*/ 	.word	0x0500000f


	//   ....[235]....
        /*0a70*/ 	.word	0x0500000f


	//   ....[236]....
        /*0a74*/ 	.word	0x0500000f


	//   ....[237]....
        /*0a78*/ 	.word	0x0500000f


	//   ....[238]....
        /*0a7c*/ 	.word	0x0500000f


	//   ....[239]....
        /*0a80*/ 	.word	0x0500000f


	//   ....[240]....
        /*0a84*/ 	.word	0x0500000f


	//   ....[241]....
        /*0a88*/ 	.word	0x0500000f


	//   ....[242]....
        /*0a8c*/ 	.word	0x0500000f


	//   ....[243]....
        /*0a90*/ 	.word	0x0500000f


	//   ....[244]....
        /*0a94*/ 	.word	0x0500000f


	//   ....[245]....
        /*0a98*/ 	.word	0x0500000f


	//   ....[246]....
        /*0a9c*/ 	.word	0x0500000f


	//   ....[247]....
        /*0aa0*/ 	.word	0x0500000f


	//   ....[248]....
        /*0aa4*/ 	.word	0x0500000f


	//   ....[249]....
        /*0aa8*/ 	.word	0x0500000f


	//   ....[250]....
        /*0aac*/ 	.word	0x0500000f


	//   ....[251]....
        /*0ab0*/ 	.word	0x0500000f


	//   ....[252]....
        /*0ab4*/ 	.word	0x0500000f


	//   ....[253]....
        /*0ab8*/ 	.word	0x0500000f


	//   ....[254]....
        /*0abc*/ 	.word	0x0500000f


	//   ....[255]....
        /*0ac0*/ 	.word	0x0500000f


	//   ....[0]....
        /*0ac4*/ 	.word	0x0500000f


	//   ....[1]....
        /*0ac8*/ 	.word	0x0500000f


	//   ....[2]....
        /*0acc*/ 	.word	0x0500000f


	//   ....[3]....
        /*0ad0*/ 	.word	0x0500000f


	//   ....[4]....
        /*0ad4*/ 	.word	0x0500000f


	//   ....[5]....
        /*0ad8*/ 	.word	0x0500000f


	//   ....[6]....
        /*0adc*/ 	.word	0x0500000f


	//   ....[7]....
        /*0ae0*/ 	.word	0x0500000f


	//   ....[8]....
        /*0ae4*/ 	.word	0x0500000f


	//   ....[9]....
        /*0ae8*/ 	.word	0x0500000f


	//   ....[10]....
        /*0aec*/ 	.word	0x0500000f


	//   ....[11]....
        /*0af0*/ 	.word	0x0500000f


	//   ....[12]....
        /*0af4*/ 	.word	0x0500000f


	//   ....[13]....
        /*0af8*/ 	.word	0x0500000f


	//   ....[14]....
        /*0afc*/ 	.word	0x0500000f


	//   ....[15]....
        /*0b00*/ 	.word	0x0500000f


	//   ....[16]....
        /*0b04*/ 	.word	0x0500000f


	//   ....[17]....
        /*0b08*/ 	.word	0x0500000f


	//   ....[18]....
        /*0b0c*/ 	.word	0x0500000f


	//   ....[19]....
        /*0b10*/ 	.word	0x0500000f


	//   ....[20]....
        /*0b14*/ 	.word	0x0500000f


	//   ....[21]....
        /*0b18*/ 	.word	0x0500000f


	//   ....[22]....
        /*0b1c*/ 	.word	0x0500000f


	//   ....[23]....
        /*0b20*/ 	.word	0x0500000f


	//   ....[24]....
        /*0b24*/ 	.word	0x0500000f


	//   ....[25]....
        /*0b28*/ 	.word	0x0500000f


	//   ....[26]....
        /*0b2c*/ 	.word	0x0500000f


	//   ....[27]....
        /*0b30*/ 	.word	0x0500000f


	//   ....[28]....
        /*0b34*/ 	.word	0x0500000f


	//   ....[29]....
        /*0b38*/ 	.word	0x0500000f


	//   ....[30]....
        /*0b3c*/ 	.word	0x0500000f


	//   ....[31]....
        /*0b40*/ 	.word	0x0500000f


	//   ....[32]....
        /*0b44*/ 	.word	0x0500000f


	//   ....[33]....
        /*0b48*/ 	.word	0x0500000f


	//   ....[34]....
        /*0b4c*/ 	.word	0x0500000f


	//   ....[35]....
        /*0b50*/ 	.word	0x0500000f


	//   ....[36]....
        /*0b54*/ 	.word	0x0500000f


	//   ....[37]....
        /*0b58*/ 	.word	0x0500000f


	//   ....[38]....
        /*0b5c*/ 	.word	0x0500000f


	//   ....[39]....
        /*0b60*/ 	.word	0x0500000f


	//   ....[40]....
        /*0b64*/ 	.word	0x0500000f


	//   ....[41]....
        /*0b68*/ 	.word	0x0500000f


	//   ....[42]....
        /*0b6c*/ 	.word	0x0500000f


	//   ....[43]....
        /*0b70*/ 	.word	0x0500000f


	//   ....[44]....
        /*0b74*/ 	.word	0x0500000f


	//   ....[45]....
        /*0b78*/ 	.word	0x0500000f


	//   ....[46]....
        /*0b7c*/ 	.word	0x0500000f


	//   ....[47]....
        /*0b80*/ 	.word	0x0500000f


	//   ....[48]....
        /*0b84*/ 	.word	0x0500000f


	//   ....[49]....
        /*0b88*/ 	.word	0x0500000f


	//   ....[50]....
        /*0b8c*/ 	.word	0x0500000f


	//   ....[51]....
        /*0b90*/ 	.word	0x0500000f


	//   ....[52]....
        /*0b94*/ 	.word	0x0500000f


	//   ....[53]....
        /*0b98*/ 	.word	0x0500000f


	//   ....[54]....
        /*0b9c*/ 	.word	0x0500000f


	//   ....[55]....
        /*0ba0*/ 	.word	0x0500000f


	//   ....[56]....
        /*0ba4*/ 	.word	0x0500000f


	//   ....[57]....
        /*0ba8*/ 	.word	0x0500000f


	//   ....[58]....
        /*0bac*/ 	.word	0x0500000f


	//   ....[59]....
        /*0bb0*/ 	.word	0x0500000f


	//   ....[60]....
        /*0bb4*/ 	.word	0x0500000f


	//   ....[61]....
        /*0bb8*/ 	.word	0x0500000f


	//   ....[62]....
        /*0bbc*/ 	.word	0x0500000f


	//   ....[63]....
        /*0bc0*/ 	.word	0x0500000f


	//   ....[64]....
        /*0bc4*/ 	.word	0x0500000f


	//   ....[65]....
        /*0bc8*/ 	.word	0x0500000f


	//   ....[66]....
        /*0bcc*/ 	.word	0x0500000f


	//   ....[67]....
        /*0bd0*/ 	.word	0x0500000f


	//   ....[68]....
        /*0bd4*/ 	.word	0x0500000f


	//   ....[69]....
        /*0bd8*/ 	.word	0x0500000f


	//   ....[70]....
        /*0bdc*/ 	.word	0x0500000f


	//   ....[71]....
        /*0be0*/ 	.word	0x0500000f


	//   ....[72]....
        /*0be4*/ 	.word	0x0500000f


	//   ....[73]....
        /*0be8*/ 	.word	0x0500000f


	//   ....[74]....
        /*0bec*/ 	.word	0x0500000f


	//   ....[75]....
        /*0bf0*/ 	.word	0x0500000f


	//   ....[76]....
        /*0bf4*/ 	.word	0x0500000f


	//   ....[77]....
        /*0bf8*/ 	.word	0x0500000f


	//   ....[78]....
        /*0bfc*/ 	.word	0x0500000f


	//   ....[79]....
        /*0c00*/ 	.word	0x0500000f


	//   ....[80]....
        /*0c04*/ 	.word	0x0500000f


	//   ....[81]....
        /*0c08*/ 	.word	0x0500000f


	//   ....[82]....
        /*0c0c*/ 	.word	0x0500000f


	//   ....[83]....
        /*0c10*/ 	.word	0x0500000f


	//----- nvinfo : EIATTR_COOP_GROUP_INSTR_OFFSETS
	.align		4
.L_660:
        /*0c14*/ 	.byte	0x04, 0x28
        /*0c16*/ 	.short	(.L_662 - .L_661)


	//   ....[0]....
.L_661:
        /*0c18*/ 	.word	0x00000070


	//   ....[1]....
        /*0c1c*/ 	.word	0x00000140


	//   ....[2]....
        /*0c20*/ 	.word	0x00000190


	//   ....[3]....
        /*0c24*/ 	.word	0x000003c0


	//   ....[4]....
        /*0c28*/ 	.word	0x00000520


	//   ....[5]....
        /*0c2c*/ 	.word	0x00000640


	//   ....[6]....
        /*0c30*/ 	.word	0x000007a0


	//   ....[7]....
        /*0c34*/ 	.word	0x00003410


	//   ....[8]....
        /*0c38*/ 	.word	0x00003420


	//   ....[9]....
        /*0c3c*/ 	.word	0x000061f0


	//   ....[10]....
        /*0c40*/ 	.word	0x00006200


	//   ....[11]....
        /*0c44*/ 	.word	0x00009870


	//   ....[12]....
        /*0c48*/ 	.word	0x00009880


	//   ....[13]....
        /*0c4c*/ 	.word	0x0000c850


	//   ....[14]....
        /*0c50*/ 	.word	0x0000c860


	//   ....[15]....
        /*0c54*/ 	.word	0x0000fac0


	//   ....[16]....
        /*0c58*/ 	.word	0x0000fad0


	//   ....[17]....
        /*0c5c*/ 	.word	0x0000fd80


	//   ....[18]....
        /*0c60*/ 	.word	0x0000fd90


	//   ....[19]....
        /*0c64*/ 	.word	0x00010340


	//   ....[20]....
        /*0c68*/ 	.word	0x00010360


	//   ....[21]....
        /*0c6c*/ 	.word	0x000105a0


	//   ....[22]....
        /*0c70*/ 	.word	0x000105c0


	//   ....[23]....
        /*0c74*/ 	.word	0x00010db0


	//   ....[24]....
        /*0c78*/ 	.word	0x000115d0


	//   ....[25]....
        /*0c7c*/ 	.word	0x000115e0


	//   ....[26]....
        /*0c80*/ 	.word	0x000115f0


	//   ....[27]....
        /*0c84*/ 	.word	0x00011600


	//   ....[28]....
        /*0c88*/ 	.word	0x00014c10


	//   ....[29]....
        /*0c8c*/ 	.word	0x00014c20


	//   ....[30]....
        /*0c90*/ 	.word	0x00014c30


	//   ....[31]....
        /*0c94*/ 	.word	0x00014c40


	//   ....[32]....
        /*0c98*/ 	.word	0x0001a880


	//   ....[33]....
        /*0c9c*/ 	.word	0x0001a8c0


	//   ....[34]....
        /*0ca0*/ 	.word	0x0001af70


	//   ....[35]....
        /*0ca4*/ 	.word	0x0001b020


	//   ....[36]....
        /*0ca8*/ 	.word	0x0001e7a0


	//   ....[37]....
        /*0cac*/ 	.word	0x0001e800


	//   ....[38]....
        /*0cb0*/ 	.word	0x0001ebd0


	//   ....[39]....
        /*0cb4*/ 	.word	0x0001ebf0


	//   ....[40]....
        /*0cb8*/ 	.word	0x000208f0


	//   ....[41]....
        /*0cbc*/ 	.word	0x00020950


	//   ....[42]....
        /*0cc0*/ 	.word	0x00020970


	//   ....[43]....
        /*0cc4*/ 	.word	0x00020990


	//   ....[44]....
        /*0cc8*/ 	.word	0x00021c20


	//   ....[45]....
        /*0ccc*/ 	.word	0x00021c80


	//   ....[46]....
        /*0cd0*/ 	.word	0x00021cb0


	//   ....[47]....
        /*0cd4*/ 	.word	0x00021ce0


	//   ....[48]....
        /*0cd8*/ 	.word	0x00021d10


	//   ....[49]....
        /*0cdc*/ 	.word	0x00021d40


	//   ....[50]....
        /*0ce0*/ 	.word	0x00021d70


	//   ....[51]....
        /*0ce4*/ 	.word	0x00021da0


	//   ....[52]....
        /*0ce8*/ 	.word	0x00021dd0


	//   ....[53]....
        /*0cec*/ 	.word	0x00021e00


	//   ....[54]....
        /*0cf0*/ 	.word	0x00021e30


	//   ....[55]....
        /*0cf4*/ 	.word	0x00021e60


	//   ....[56]....
        /*0cf8*/ 	.word	0x00021e90


	//   ....[57]....
        /*0cfc*/ 	.word	0x00021ec0


	//   ....[58]....
        /*0d00*/ 	.word	0x00021ef0


	//   ....[59]....
        /*0d04*/ 	.word	0x00021f20


	//   ....[60]....
        /*0d08*/ 	.word	0x00021f50


	//   ....[61]....
        /*0d0c*/ 	.word	0x00021f80


	//   ....[62]....
        /*0d10*/ 	.word	0x00021fb0


	//   ....[63]....
        /*0d14*/ 	.word	0x00021fe0


	//   ....[64]....
        /*0d18*/ 	.word	0x00022010


	//   ....[65]....
        /*0d1c*/ 	.word	0x00022040


	//   ....[66]....
        /*0d20*/ 	.word	0x00022070


	//   ....[67]....
        /*0d24*/ 	.word	0x000220a0


	//   ....[68]....
        /*0d28*/ 	.word	0x000220d0


	//   ....[69]....
        /*0d2c*/ 	.word	0x00022100


	//   ....[70]....
        /*0d30*/ 	.word	0x00022130


	//   ....[71]....
        /*0d34*/ 	.word	0x00022160


	//   ....[72]....
        /*0d38*/ 	.word	0x00022190


	//   ....[73]....
        /*0d3c*/ 	.word	0x000221c0


	//   ....[74]....
        /*0d40*/ 	.word	0x000221d0


	//   ....[75]....
        /*0d44*/ 	.word	0x000221f0


	//   ....[76]....
        /*0d48*/ 	.word	0x00022210


	//   ....[77]....
        /*0d4c*/ 	.word	0x00022220


	//   ....[78]....
        /*0d50*/ 	.word	0x00022250


	//   ....[79]....
        /*0d54*/ 	.word	0x00022270


	//   ....[80]....
        /*0d58*/ 	.word	0x000222a0


	//   ....[81]....
        /*0d5c*/ 	.word	0x000222c0


	//   ....[82]....
        /*0d60*/ 	.word	0x000222e0


	//   ....[83]....
        /*0d64*/ 	.word	0x00022310


	//   ....[84]....
        /*0d68*/ 	.word	0x00022340


	//   ....[85]....
        /*0d6c*/ 	.word	0x00022360


	//   ....[86]....
        /*0d70*/ 	.word	0x00022390


	//   ....[87]....
        /*0d74*/ 	.word	0x000223c0


	//   ....[88]....
        /*0d78*/ 	.word	0x000223f0


	//   ....[89]....
        /*0d7c*/ 	.word	0x00022420


	//   ....[90]....
        /*0d80*/ 	.word	0x00022450


	//   ....[91]....
        /*0d84*/ 	.word	0x00022460


	//   ....[92]....
        /*0d88*/ 	.word	0x00022c60


	//   ....[93]....
        /*0d8c*/ 	.word	0x00022cc0


	//   ....[94]....
        /*0d90*/ 	.word	0x00022de0


	//   ....[95]....
        /*0d94*/ 	.word	0x00022e60


	//   ....[96]....
        /*0d98*/ 	.word	0x00023430


	//   ....[97]....
        /*0d9c*/ 	.word	0x00023460


	//   ....[98]....
        /*0da0*/ 	.word	0x000235a0


	//   ....[99]....
        /*0da4*/ 	.word	0x000235c0


	//   ....[100]....
        /*0da8*/ 	.word	0x000236c0


	//   ....[101]....
        /*0dac*/ 	.word	0x000236e0


	//   ....[102]....
        /*0db0*/ 	.word	0x000237f0


	//   ....[103]....
        /*0db4*/ 	.word	0x00023810


	//   ....[104]....
        /*0db8*/ 	.word	0x00024130


	//   ....[105]....
        /*0dbc*/ 	.word	0x00024140


	//   ....[106]....
        /*0dc0*/ 	.word	0x000242a0


	//   ....[107]....
        /*0dc4*/ 	.word	0x000242b0


	//   ....[108]....
        /*0dc8*/ 	.word	0x00024400


	//   ....[109]....
        /*0dcc*/ 	.word	0x00024410


	//   ....[110]....
        /*0dd0*/ 	.word	0x00024560


	//   ....[111]....
        /*0dd4*/ 	.word	0x00024570


	//   ....[112]....
        /*0dd8*/ 	.word	0x00024710


	//   ....[113]....
        /*0ddc*/ 	.word	0x000248e0


	//   ....[114]....
        /*0de0*/ 	.word	0x00024910


	//   ....[115]....
        /*0de4*/ 	.word	0x00024940


	//   ....[116]....
        /*0de8*/ 	.word	0x00024970


	//   ....[117]....
        /*0dec*/ 	.word	0x000249a0


	//   ....[118]....
        /*0df0*/ 	.word	0x000249d0


	//   ....[119]....
        /*0df4*/ 	.word	0x00024b40


	//   ....[120]....
        /*0df8*/ 	.word	0x00024b70


	//   ....[121]....
        /*0dfc*/ 	.word	0x00024ba0


	//   ....[122]....
        /*0e00*/ 	.word	0x00024bd0


	//   ....[123]....
        /*0e04*/ 	.word	0x00024c00


	//   ....[124]....
        /*0e08*/ 	.word	0x00024c30


	//   ....[125]....
        /*0e0c*/ 	.word	0x00024cc0


	//   ....[126]....
        /*0e10*/ 	.word	0x00024cf0


	//   ....[127]....
        /*0e14*/ 	.word	0x00024d70


	//   ....[128]....
        /*0e18*/ 	.word	0x000259d0


	//   ....[129]....
        /*0e1c*/ 	.word	0x00027eb0


	//   ....[130]....
        /*0e20*/ 	.word	0x00027ec0


	//   ....[131]....
        /*0e24*/ 	.word	0x00027ff0


	//   ....[132]....
        /*0e28*/ 	.word	0x00028050


	//   ....[133]....
        /*0e2c*/ 	.word	0x00028090


	//   ....[134]....
        /*0e30*/ 	.word	0x000280a0


	//   ....[135]....
        /*0e34*/ 	.word	0x00028100


	//   ....[136]....
        /*0e38*/ 	.word	0x00028110


	//   ....[137]....
        /*0e3c*/ 	.word	0x00028230


	//   ....[138]....
        /*0e40*/ 	.word	0x00028240


	//   ....[139]....
        /*0e44*/ 	.word	0x00028720


	//   ....[140]....
        /*0e48*/ 	.word	0x00028740


	//   ....[141]....
        /*0e4c*/ 	.word	0x00028770


	//   ....[142]....
        /*0e50*/ 	.word	0x000288a0


	//   ....[143]....
        /*0e54*/ 	.word	0x000288b0


	//   ....[144]....
        /*0e58*/ 	.word	0x00028940


	//   ....[145]....
        /*0e5c*/ 	.word	0x00028950


	//   ....[146]....
        /*0e60*/ 	.word	0x00028960


	//   ....[147]....
        /*0e64*/ 	.word	0x00028970


	//   ....[148]....
        /*0e68*/ 	.word	0x00028a50


	//   ....[149]....
        /*0e6c*/ 	.word	0x00029280


	//   ....[150]....
        /*0e70*/ 	.word	0x000292b0


	//   ....[151]....
        /*0e74*/ 	.word	0x000292d0


	//   ....[152]....
        /*0e78*/ 	.word	0x00029370


	//   ....[153]....
        /*0e7c*/ 	.word	0x00029390


	//   ....[154]....
        /*0e80*/ 	.word	0x00029430


	//   ....[155]....
        /*0e84*/ 	.word	0x00029450


	//   ....[156]....
        /*0e88*/ 	.word	0x00029460


	//   ....[157]....
        /*0e8c*/ 	.word	0x00029ed0


	//   ....[158]....
        /*0e90*/ 	.word	0x00029ee0


	//   ....[159]....
        /*0e94*/ 	.word	0x00029ef0


	//   ....[160]....
        /*0e98*/ 	.word	0x00029f50


	//   ....[161]....
        /*0e9c*/ 	.word	0x00029f90


	//   ....[162]....
        /*0ea0*/ 	.word	0x00029fa0


	//   ....[163]....
        /*0ea4*/ 	.word	0x0002a000


	//   ....[164]....
        /*0ea8*/ 	.word	0x0002a030


	//   ....[165]....
        /*0eac*/ 	.word	0x0002a070


	//   ....[166]....
        /*0eb0*/ 	.word	0x0002a0d0


	//   ....[167]....
        /*0eb4*/ 	.word	0x0002a580


	//   ....[168]....
        /*0eb8*/ 	.word	0x0002a590


	//   ....[169]....
        /*0ebc*/ 	.word	0x0002a5a0


	//   ....[170]....
        /*0ec0*/ 	.word	0x0002a5b0


	//   ....[171]....
        /*0ec4*/ 	.word	0x0002a610


	//   ....[172]....
        /*0ec8*/ 	.word	0x0002a620


	//   ....[173]....
        /*0ecc*/ 	.word	0x0002a680


	//   ....[174]....
        /*0ed0*/ 	.word	0x0002a6b0


	//   ....[175]....
        /*0ed4*/ 	.word	0x0002a6f0


	//   ....[176]....
        /*0ed8*/ 	.word	0x0002a750


	//   ....[177]....
        /*0edc*/ 	.word	0x0002c550


	//   ....[178]....
        /*0ee0*/ 	.word	0x0002c580


	//   ....[179]....
        /*0ee4*/ 	.word	0x0002c5b0


	//   ....[180]....
        /*0ee8*/ 	.word	0x0002c5e0


	//   ....[181]....
        /*0eec*/ 	.word	0x0002c610


	//   ....[182]....
        /*0ef0*/ 	.word	0x0002c640


	//   ....[183]....
        /*0ef4*/ 	.word	0x0002c670


	//   ....[184]....
        /*0ef8*/ 	.word	0x0002c6a0


	//   ....[185]....
        /*0efc*/ 	.word	0x0002c820


	//   ....[186]....
        /*0f00*/ 	.word	0x0002c850


	//   ....[187]....
        /*0f04*/ 	.word	0x0002c880


	//   ....[188]....
        /*0f08*/ 	.word	0x0002c8b0


	//   ....[189]....
        /*0f0c*/ 	.word	0x0002c8e0


	//   ....[190]....
        /*0f10*/ 	.word	0x0002c910


	//   ....[191]....
        /*0f14*/ 	.word	0x0002c9d0


	//   ....[192]....
        /*0f18*/ 	.word	0x0002c9f0


	//   ....[193]....
        /*0f1c*/ 	.word	0x0002ca60


	//   ....[194]....
        /*0f20*/ 	.word	0x0002cef0


	//   ....[195]....
        /*0f24*/ 	.word	0x0002d290


	//   ....[196]....
        /*0f28*/ 	.word	0x0002d320


	//   ....[197]....
        /*0f2c*/ 	.word	0x0002d3c0


	//   ....[198]....
        /*0f30*/ 	.word	0x0002d450


	//   ....[199]....
        /*0f34*/ 	.word	0x0002d540


	//   ....[200]....
        /*0f38*/ 	.word	0x0002d5d0


	//   ....[201]....
        /*0f3c*/ 	.word	0x0002d670


	//   ....[202]....
        /*0f40*/ 	.word	0x0002d700


	//   ....[203]....
        /*0f44*/ 	.word	0x0002d7f0


	//   ....[204]....
        /*0f48*/ 	.word	0x0002d880


	//   ....[205]....
        /*0f4c*/ 	.word	0x0002d920


	//   ....[206]....
        /*0f50*/ 	.word	0x0002d9b0


	//   ....[207]....
        /*0f54*/ 	.word	0x0002da90


	//   ....[208]....
        /*0f58*/ 	.word	0x0002db40


	//   ....[209]....
        /*0f5c*/ 	.word	0x0002dbd0


	//   ....[210]....
        /*0f60*/ 	.word	0x0002dc20


	//   ....[211]....
        /*0f64*/ 	.word	0x0002dc70


	//   ....[212]....
        /*0f68*/ 	.word	0x0002dd50


	//   ....[213]....
        /*0f6c*/ 	.word	0x0002dde0


	//   ....[214]....
        /*0f70*/ 	.word	0x0002de30


	//   ....[215]....
        /*0f74*/ 	.word	0x0002de80


	//   ....[216]....
        /*0f78*/ 	.word	0x0002e0e0


	//   ....[217]....
        /*0f7c*/ 	.word	0x0002e200


	//   ....[218]....
        /*0f80*/ 	.word	0x0002e320


	//   ....[219]....
        /*0f84*/ 	.word	0x0002e450


	//   ....[220]....
        /*0f88*/ 	.word	0x0002e500


	//   ....[221]....
        /*0f8c*/ 	.word	0x0002e580


	//   ....[222]....
        /*0f90*/ 	.word	0x0002e5e0


	//   ....[223]....
        /*0f94*/ 	.word	0x0002e660


	//   ....[224]....
        /*0f98*/ 	.word	0x0002e6c0


	//   ....[225]....
        /*0f9c*/ 	.word	0x0002e740


	//   ....[226]....
        /*0fa0*/ 	.word	0x0002e7a0


	//   ....[227]....
        /*0fa4*/ 	.word	0x0002e820


	//   ....[228]....
        /*0fa8*/ 	.word	0x0002e880


	//   ....[229]....
        /*0fac*/ 	.word	0x0002e900


	//   ....[230]....
        /*0fb0*/ 	.word	0x0002e960


	//   ....[231]....
        /*0fb4*/ 	.word	0x0002e9c0


	//   ....[232]....
        /*0fb8*/ 	.word	0x0002ea20


	//   ....[233]....
        /*0fbc*/ 	.word	0x0002ea80


	//   ....[234]....
        /*0fc0*/ 	.word	0x0002eae0


	//   ....[235]....
        /*0fc4*/ 	.word	0x0002eb40


	//   ....[236]....
        /*0fc8*/ 	.word	0x0002eba0


	//   ....[237]....
        /*0fcc*/ 	.word	0x0002ec10


	//   ....[238]....
        /*0fd0*/ 	.word	0x0002ec70


	//   ....[239]....
        /*0fd4*/ 	.word	0x0002ed00


	//   ....[240]....
        /*0fd8*/ 	.word	0x0002ed60


	//   ....[241]....
        /*0fdc*/ 	.word	0x0002edc0


	//   ....[242]....
        /*0fe0*/ 	.word	0x0002ee20


	//   ....[243]....
        /*0fe4*/ 	.word	0x0002eec0


	//   ....[244]....
        /*0fe8*/ 	.word	0x0002ef20


	//   ....[245]....
        /*0fec*/ 	.word	0x0002efb0


	//   ....[246]....
        /*0ff0*/ 	.word	0x0002f010


	//   ....[247]....
        /*0ff4*/ 	.word	0x0002f090


	//   ....[248]....
        /*0ff8*/ 	.word	0x0002f0f0


	//   ....[249]....
        /*0ffc*/ 	.word	0x0002f150


	//   ....[250]....
        /*1000*/ 	.word	0x0002f1b0


	//   ....[251]....
        /*1004*/ 	.word	0x0002f230


	//   ....[252]....
        /*1008*/ 	.word	0x0002f290


	//   ....[253]....
        /*100c*/ 	.word	0x0002f310


	//   ....[254]....
        /*1010*/ 	.word	0x0002f370


	//   ....[255]....
        /*1014*/ 	.word	0x0002f3d0


	//   ....[0]....
        /*1018*/ 	.word	0x0002f430


	//   ....[1]....
        /*101c*/ 	.word	0x0002f4a0


	//   ....[2]....
        /*1020*/ 	.word	0x0002f500


	//   ....[3]....
        /*1024*/ 	.word	0x0002f580


	//   ....[4]....
        /*1028*/ 	.word	0x0002f5e0


	//   ....[5]....
        /*102c*/ 	.word	0x0002f650


	//   ....[6]....
        /*1030*/ 	.word	0x0002f6c0


	//   ....[7]....
        /*1034*/ 	.word	0x0002f730


	//   ....[8]....
        /*1038*/ 	.word	0x0002f880


	//   ....[9]....
        /*103c*/ 	.word	0x0002f8d0


	//   ....[10]....
        /*1040*/ 	.word	0x0002f960


	//   ....[11]....
        /*1044*/ 	.word	0x0002f9f0


	//   ....[12]....
        /*1048*/ 	.word	0x0002fa80


	//   ....[13]....
        /*104c*/ 	.word	0x0002fb10


	//   ....[14]....
        /*1050*/ 	.word	0x0002fba0


	//   ....[15]....
        /*1054*/ 	.word	0x0002fc30


	//   ....[16]....
        /*1058*/ 	.word	0x0002fcf0


	//   ....[17]....
        /*105c*/ 	.word	0x0002ffd0


	//   ....[18]....
        /*1060*/ 	.word	0x000300d0


	//   ....[19]....
        /*1064*/ 	.word	0x00030170


	//   ....[20]....
        /*1068*/ 	.word	0x00030320


	//   ....[21]....
        /*106c*/ 	.word	0x000303d0


	//   ....[22]....
        /*1070*/ 	.word	0x00030480


	//   ....[23]....
        /*1074*/ 	.word	0x00030560


	//   ....[24]....
        /*1078*/ 	.word	0x000305e0


	//   ....[25]....
        /*107c*/ 	.word	0x000306c0


	//   ....[26]....
        /*1080*/ 	.word	0x000307d0


	//   ....[27]....
        /*1084*/ 	.word	0x000308a0


	//   ....[28]....
        /*1088*/ 	.word	0x00030a10


	//   ....[29]....
        /*108c*/ 	.word	0x00030ac0


	//   ....[30]....
        /*1090*/ 	.word	0x00030c70


	//   ....[31]....
        /*1094*/ 	.word	0x00030cc0


	//   ....[32]....
        /*1098*/ 	.word	0x00030dc0


	//   ....[33]....
        /*109c*/ 	.word	0x00030e70


	//   ....[34]....
        /*10a0*/ 	.word	0x00030ed0


	//   ....[35]....
        /*10a4*/ 	.word	0x00030fb0


	//   ....[36]....
        /*10a8*/ 	.word	0x00031060


	//   ....[37]....
        /*10ac*/ 	.word	0x00031130


	//   ....[38]....
        /*10b0*/ 	.word	0x000311f0


	//   ....[39]....
        /*10b4*/ 	.word	0x00031250


	//   ....[40]....
        /*10b8*/ 	.word	0x000312b0


	//   ....[41]....
        /*10bc*/ 	.word	0x000313c0


	//   ....[42]....
        /*10c0*/ 	.word	0x00031420


	//   ....[43]....
        /*10c4*/ 	.word	0x00031540


	//   ....[44]....
        /*10c8*/ 	.word	0x000315a0


	//   ....[45]....
        /*10cc*/ 	.word	0x000316a0


	//   ....[46]....
        /*10d0*/ 	.word	0x000317d0


	//   ....[47]....
        /*10d4*/ 	.word	0x00031860


	//   ....[48]....
        /*10d8*/ 	.word	0x000318c0


	//   ....[49]....
        /*10dc*/ 	.word	0x000319b0


	//   ....[50]....
        /*10e0*/ 	.word	0x00031a30


	//   ....[51]....
        /*10e4*/ 	.word	0x00031b00


	//   ....[52]....
        /*10e8*/ 	.word	0x00031b70


	//   ....[53]....
        /*10ec*/ 	.word	0x00031c00


	//   ....[54]....
        /*10f0*/ 	.word	0x00031cd0


	//   ....[55]....
        /*10f4*/ 	.word	0x00031d20


	//   ....[56]....
        /*10f8*/ 	.word	0x00031eb0


	//   ....[57]....
        /*10fc*/ 	.word	0x00031f40


	//   ....[58]....
        /*1100*/ 	.word	0x00031fa0


	//   ....[59]....
        /*1104*/ 	.word	0x00032070


	//   ....[60]....
        /*1108*/ 	.word	0x000320d0


	//   ....[61]....
        /*110c*/ 	.word	0x000321a0


	//   ....[62]....
        /*1110*/ 	.word	0x00032200


	//   ....[63]....
        /*1114*/ 	.word	0x000322d0


	//   ....[64]....
        /*1118*/ 	.word	0x00032330


	//   ....[65]....
        /*111c*/ 	.word	0x00032400


	//   ....[66]....
        /*1120*/ 	.word	0x000325e0


	//   ....[67]....
        /*1124*/ 	.word	0x00032680


	//   ....[68]....
        /*1128*/ 	.word	0x000327a0


	//   ....[69]....
        /*112c*/ 	.word	0x00032810


	//   ....[70]....
        /*1130*/ 	.word	0x00032880


	//   ....[71]....
        /*1134*/ 	.word	0x000328f0


	//   ....[72]....
        /*1138*/ 	.word	0x00032960


	//   ....[73]....
        /*113c*/ 	.word	0x000329e0


	//   ....[74]....
        /*1140*/ 	.word	0x00032a70


	//   ....[75]....
        /*1144*/ 	.word	0x00032b00


	//   ....[76]....
        /*1148*/ 	.word	0x00032b70


	//   ....[77]....
        /*114c*/ 	.word	0x00032be0


	//   ....[78]....
        /*1150*/ 	.word	0x00032c50


	//   ....[79]....
        /*1154*/ 	.word	0x00032cd0


	//   ....[80]....
        /*1158*/ 	.word	0x00032d40


	//   ....[81]....
        /*115c*/ 	.word	0x00032de0


	//   ....[82]....
        /*1160*/ 	.word	0x00032e70


	//   ....[83]....
        /*1164*/ 	.word	0x00032f90


	//----- nvinfo : EIATTR_REG_RECONFIG
	.align		4
.L_662:
        /*1168*/ 	.byte	0x01, 0x54
	.zero		2


	//----- nvinfo : EIATTR_SYSCALL_OFFSETS
	.align		4
        /*116c*/ 	.byte	0x04, 0x46
        /*116e*/ 	.short	(.L_664 - .L_663)


	//   ....[0]....
.L_663:
        /*1170*/ 	.word	0x000019d0


	//   ....[1]....
        /*1174*/ 	.word	0x00001b20


	//   ....[2]....
        /*1178*/ 	.word	0x00010f40


	//   ....[3]....
        /*117c*/ 	.word	0x00011500


	//   ....[4]....
        /*1180*/ 	.word	0x00027060


	//   ....[5]....
        /*1184*/ 	.word	0x000271f0


	//   ....[6]....
        /*1188*/ 	.word	0x00027340


	//   ....[7]....
        /*118c*/ 	.word	0x00027480


	//   ....[8]....
        /*1190*/ 	.word	0x00028ea0


	//----- nvinfo : EIATTR_MBARRIER_INSTR_OFFSETS
	.align		4
.L_664:
        /*1194*/ 	.byte	0x04, 0x39
        /*1196*/ 	.short	(.L_666 - .L_665)


	//   ....[0]....
.L_665:
        /*1198*/ 	.word	0x00000270
        /*119c*/ 	.word	0x000000ff
        /*11a0*/ 	.word	0x00033400
        /*11a4*/ 	.short	0x0100
        /*11a6*/ 	.byte	0x08
	.zero		1


	//   ....[1]....
        /*11a8*/ 	.word	0x00000280
        /*11ac*/ 	.word	0x000000ff
        /*11b0*/ 	.word	0x00033420
        /*11b4*/ 	.short	0x0100
        /*11b6*/ 	.byte	0x08
	.zero		1


	//   ....[2]....
        /*11b8*/ 	.word	0x00000370
        /*11bc*/ 	.word	0x000000ff
        /*11c0*/ 	.word	0x00033430
        /*11c4*/ 	.short	0x0100
        /*11c6*/ 	.byte	0x08
	.zero		1


	//   ....[3]....
        /*11c8*/ 	.word	0x00000380
        /*11cc*/ 	.word	0x000000ff
        /*11d0*/ 	.word	0x00033440
        /*11d4*/ 	.short	0x0100
        /*11d6*/ 	.byte	0x08
	.zero		1


	//   ....[4]....
        /*11d8*/ 	.word	0x00000390
        /*11dc*/ 	.word	0x000000ff
        /*11e0*/ 	.word	0x00033438
        /*11e4*/ 	.short	0x0100
        /*11e6*/ 	.byte	0x08
	.zero		1


	//   ....[5]....
        /*11e8*/ 	.word	0x000003a0
        /*11ec*/ 	.word	0x000000ff
        /*11f0*/ 	.word	0x00033448
        /*11f4*/ 	.short	0x0100
        /*11f6*/ 	.byte	0x08
	.zero		1


	//   ....[6]....
        /*11f8*/ 	.word	0x000004d0
        /*11fc*/ 	.word	0x000000ff
        /*1200*/ 	.word	0x00033450
        /*1204*/ 	.short	0x0100
        /*1206*/ 	.byte	0x08
	.zero		1


	//   ....[7]....
        /*1208*/ 	.word	0x000004e0
        /*120c*/ 	.word	0x000000ff
        /*1210*/ 	.word	0x00033460
        /*1214*/ 	.short	0x0100
        /*1216*/ 	.byte	0x08
	.zero		1


	//   ....[8]....
        /*1218*/ 	.word	0x000004f0
        /*121c*/ 	.word	0x000000ff
        /*1220*/ 	.word	0x00033458
        /*1224*/ 	.short	0x0100
        /*1226*/ 	.byte	0x08
	.zero		1


	//   ....[9]....
        /*1228*/ 	.word	0x00000500
        /*122c*/ 	.word	0x000000ff
        /*1230*/ 	.word	0x00033468
        /*1234*/ 	.short	0x0100
        /*1236*/ 	.byte	0x08
	.zero		1


	//   ....[10]....
        /*1238*/ 	.word	0x000005f0
        /*123c*/ 	.word	0x000000ff
        /*1240*/ 	.word	0x00033470
        /*1244*/ 	.short	0x0100
        /*1246*/ 	.byte	0x06
	.zero		1


	//   ....[11]....
        /*1248*/ 	.word	0x00000600
        /*124c*/ 	.word	0x000000ff
        /*1250*/ 	.word	0x00033480
        /*1254*/ 	.short	0x0100
        /*1256*/ 	.byte	0x06
	.zero		1


	//   ....[12]....
        /*1258*/ 	.word	0x00000610
        /*125c*/ 	.word	0x000000ff
        /*1260*/ 	.word	0x00033478
        /*1264*/ 	.short	0x0100
        /*1266*/ 	.byte	0x06
	.zero		1


	//   ....[13]....
        /*1268*/ 	.word	0x00000620
        /*126c*/ 	.word	0x000000ff
        /*1270*/ 	.word	0x00033488
        /*1274*/ 	.short	0x0100
        /*1276*/ 	.byte	0x06
	.zero		1


	//   ....[14]....
        /*1278*/ 	.word	0x00000750
        /*127c*/ 	.word	0x000000ff
        /*1280*/ 	.word	0x00033490
        /*1284*/ 	.short	0x0100
        /*1286*/ 	.byte	0x08
	.zero		1


	//   ....[15]....
        /*1288*/ 	.word	0x00000760
        /*128c*/ 	.word	0x000000ff
        /*1290*/ 	.word	0x000334a0
        /*1294*/ 	.short	0x0100
        /*1296*/ 	.byte	0x08
	.zero		1


	//   ....[16]....
        /*1298*/ 	.word	0x00000770
        /*129c*/ 	.word	0x000000ff
        /*12a0*/ 	.word	0x00033498
        /*12a4*/ 	.short	0x0100
        /*12a6*/ 	.byte	0x08
	.zero		1


	//   ....[17]....
        /*12a8*/ 	.word	0x00000780
        /*12ac*/ 	.word	0x000000ff
        /*12b0*/ 	.word	0x000334a8
        /*12b4*/ 	.short	0x0100
        /*12b6*/ 	.byte	0x08
	.zero		1


	//   ....[18]....
        /*12b8*/ 	.word	0x000008c0
        /*12bc*/ 	.word	0x000000ff
        /*12c0*/ 	.word	0x000334b0
        /*12c4*/ 	.short	0x0100
        /*12c6*/ 	.byte	0x08
	.zero		1


	//   ....[19]....
        /*12c8*/ 	.word	0x000008d0
        /*12cc*/ 	.word	0x000000ff
        /*12d0*/ 	.word	0x000334c0
        /*12d4*/ 	.short	0x0100
        /*12d6*/ 	.byte	0x08
	.zero		1


	//   ....[20]....
        /*12d8*/ 	.word	0x000008e0
        /*12dc*/ 	.word	0x000000ff
        /*12e0*/ 	.word	0x000334b8
        /*12e4*/ 	.short	0x0100
        /*12e6*/ 	.byte	0x08
	.zero		1


	//   ....[21]....
        /*12e8*/ 	.word	0x000008f0
        /*12ec*/ 	.word	0x000000ff
        /*12f0*/ 	.word	0x000334c8
        /*12f4*/ 	.short	0x0100
        /*12f6*/ 	.byte	0x08
	.zero		1


	//   ....[22]....
        /*12f8*/ 	.word	0x000033c0
        /*12fc*/ 	.word	0x0000005d
        /*1300*/ 	.word	0x00033490
        /*1304*/ 	.short	0x010a
        /*1306*/ 	.byte	0x3f
	.zero		1


	//   ....[23]....
        /*1308*/ 	.word	0x00009810
        /*130c*/ 	.word	0x0000005d
        /*1310*/ 	.word	0x00033490
        /*1314*/ 	.short	0x010a
        /*1316*/ 	.byte	0x3f
	.zero		1


	//   ....[24]....
        /*1318*/ 	.word	0x0000f8c0
        /*131c*/ 	.word	0x0000005d
        /*1320*/ 	.word	0x00033490
        /*1324*/ 	.short	0x010a
        /*1326*/ 	.byte	0x3f
	.zero		1


	//   ....[25]....
        /*1328*/ 	.word	0x000100f0
        /*132c*/ 	.word	0x0000000b
        /*1330*/ 	.word	0x00000000
        /*1334*/ 	.short	0x0101
        /*1336*/ 	.byte	0x3f
	.zero		1


	//   ....[26]....
        /*1338*/ 	.word	0x00010130
        /*133c*/ 	.word	0x0000005d
        /*1340*/ 	.word	0x000334b0
        /*1344*/ 	.short	0x010a
        /*1346*/ 	.byte	0x3f
	.zero		1


	//   ....[27]....
        /*1348*/ 	.word	0x000108e0
        /*134c*/ 	.word	0x0000005d
        /*1350*/ 	.word	0x00000000
        /*1354*/ 	.short	0x0101
        /*1356*/ 	.byte	0x3f
	.zero		1


	//   ....[28]....
        /*1358*/ 	.word	0x00011260
        /*135c*/ 	.word	0x00000012
        /*1360*/ 	.word	0x00033400
        /*1364*/ 	.short	0x010a
        /*1366*/ 	.byte	0x3f
	.zero		1


	//   ....[29]....
        /*1368*/ 	.word	0x000112b0
        /*136c*/ 	.word	0x00000012
        /*1370*/ 	.word	0x00033400
        /*1374*/ 	.short	0x010a
        /*1376*/ 	.byte	0x3f
	.zero		1


	//   ....[30]....
        /*1378*/ 	.word	0x00011be0
        /*137c*/ 	.word	0x00000012
        /*1380*/ 	.word	0x00033400
        /*1384*/ 	.short	0x010a
        /*1386*/ 	.byte	0x3f
	.zero		1


	//   ....[31]....
        /*1388*/ 	.word	0x00015070
        /*138c*/ 	.word	0x00000012
        /*1390*/ 	.word	0x00033400
        /*1394*/ 	.short	0x010a
        /*1396*/ 	.byte	0x3f
	.zero		1


	//   ....[32]....
        /*1398*/ 	.word	0x00018200
        /*139c*/ 	.word	0x00000000
        /*13a0*/ 	.word	0x00033430
        /*13a4*/ 	.short	0x010a
        /*13a6*/ 	.byte	0x3f
	.zero		1


	//   ....[33]....
        /*13a8*/ 	.word	0x00018250
        /*13ac*/ 	.word	0x00000000
        /*13b0*/ 	.word	0x00033430
        /*13b4*/ 	.short	0x010a
        /*13b6*/ 	.byte	0x3f
	.zero		1


	//   ....[34]....
        /*13b8*/ 	.word	0x0001b480
        /*13bc*/ 	.word	0x00000014
        /*13c0*/ 	.word	0x00000000
        /*13c4*/ 	.short	0x0101
        /*13c6*/ 	.byte	0x3f
	.zero		1


	//   ....[35]....
        /*13c8*/ 	.word	0x0001c750
        /*13cc*/ 	.word	0x00000005
        /*13d0*/ 	.word	0x00033430
        /*13d4*/ 	.short	0x010a
        /*13d6*/ 	.byte	0x3f
	.zero		1


	//   ....[36]....
        /*13d8*/ 	.word	0x0001c7a0
        /*13dc*/ 	.word	0x00000005
        /*13e0*/ 	.word	0x00033430
        /*13e4*/ 	.short	0x010a
        /*13e6*/ 	.byte	0x3f
	.zero		1


	//   ....[37]....
        /*13e8*/ 	.word	0x0001d8b0
        /*13ec*/ 	.word	0x00000004
        /*13f0*/ 	.word	0x00033450
        /*13f4*/ 	.short	0x010a
        /*13f6*/ 	.byte	0x3f
	.zero		1


	//   ....[38]....
        /*13f8*/ 	.word	0x0001d8f0
        /*13fc*/ 	.word	0x00000004
        /*1400*/ 	.word	0x00033450
        /*1404*/ 	.short	0x010a
        /*1406*/ 	.byte	0x3f
	.zero		1


	//   ....[39]....
        /*1408*/ 	.word	0x0001e3c0
        /*140c*/ 	.word	0x000000bf
        /*1410*/ 	.word	0x00000000
        /*1414*/ 	.short	0x0101
        /*1416*/ 	.byte	0x3f
	.zero		1


	//   ....[40]....
        /*1418*/ 	.word	0x0001fc90
        /*141c*/ 	.word	0x00000000
        /*1420*/ 	.word	0x00000000
        /*1424*/ 	.short	0x0101
        /*1426*/ 	.byte	0x3f
	.zero		1


	//   ....[41]....
        /*1428*/ 	.word	0x00020550
        /*142c*/ 	.word	0x0000000d
        /*1430*/ 	.word	0x00033450
        /*1434*/ 	.short	0x010a
        /*1436*/ 	.byte	0x3f
	.zero		1


	//   ....[42]....
        /*1438*/ 	.word	0x000205d0
        /*143c*/ 	.word	0x0000000d
        /*1440*/ 	.word	0x00033450
        /*1444*/ 	.short	0x010a
        /*1446*/ 	.byte	0x3f
	.zero		1


	//   ....[43]....
        /*1448*/ 	.word	0x00020c60
        /*144c*/ 	.word	0x00000002
        /*1450*/ 	.word	0x00000000
        /*1454*/ 	.short	0x0101
        /*1456*/ 	.byte	0x3f
	.zero		1


	//   ....[44]....
        /*1458*/ 	.word	0x000234a0
        /*145c*/ 	.word	0x00000000
        /*1460*/ 	.word	0x00000000
        /*1464*/ 	.short	0x0101
        /*1466*/ 	.byte	0x3f
	.zero		1


	//   ....[45]....
        /*1468*/ 	.word	0x00025ab0
        /*146c*/ 	.word	0x00000017
        /*1470*/ 	.word	0x00033420
        /*1474*/ 	.short	0x010a
        /*1476*/ 	.byte	0x3f
	.zero		1


	//   ....[46]....
        /*1478*/ 	.word	0x00025b70
        /*147c*/ 	.word	0x00000009
        /*1480*/ 	.word	0x000334a0
        /*1484*/ 	.short	0x010a
        /*1486*/ 	.byte	0x3f
	.zero		1


	//   ....[47]....
        /*1488*/ 	.word	0x00025fa0
        /*148c*/ 	.word	0x00000009
        /*1490*/ 	.word	0x000334c0
        /*1494*/ 	.short	0x010a
        /*1496*/ 	.byte	0x3f
	.zero		1


	//   ....[48]....
        /*1498*/ 	.word	0x00026500
        /*149c*/ 	.word	0x00000006
        /*14a0*/ 	.word	0x000334a0
        /*14a4*/ 	.short	0x010a
        /*14a6*/ 	.byte	0x3f
	.zero		1


	//   ....[49]....
        /*14a8*/ 	.word	0x00026920
        /*14ac*/ 	.word	0x00000006
        /*14b0*/ 	.word	0x000334c0
        /*14b4*/ 	.short	0x010a
        /*14b6*/ 	.byte	0x3f
	.zero		1


	//   ....[50]....
        /*14b8*/ 	.word	0x00027b20
        /*14bc*/ 	.word	0x00000004
        /*14c0*/ 	.word	0x00033480
        /*14c4*/ 	.short	0x010a
        /*14c6*/ 	.byte	0x3f
	.zero		1


	//   ....[51]....
        /*14c8*/ 	.word	0x00028370
        /*14cc*/ 	.word	0x00000004
        /*14d0*/ 	.word	0x00033470
        /*14d4*/ 	.short	0x0107
        /*14d6*/ 	.byte	0x3f
	.zero		1


	//   ....[52]....
        /*14d8*/ 	.word	0x00028430
        /*14dc*/ 	.word	0x00000004
        /*14e0*/ 	.word	0x00033470
        /*14e4*/ 	.short	0x0101
        /*14e6*/ 	.byte	0x3f
	.zero		1


	//   ....[53]....
        /*14e8*/ 	.word	0x00028480
        /*14ec*/ 	.word	0x00000004
        /*14f0*/ 	.word	0x00033440
        /*14f4*/ 	.short	0x010a
        /*14f6*/ 	.byte	0x3f
	.zero		1


	//   ....[54]....
        /*14f8*/ 	.word	0x00028bb0
        /*14fc*/ 	.word	0x00000004
        /*1500*/ 	.word	0x00033430
        /*1504*/ 	.short	0x0107
        /*1506*/ 	.byte	0x3f
	.zero		1


	//   ....[55]....
        /*1508*/ 	.word	0x00028c90
        /*150c*/ 	.word	0x00000004
        /*1510*/ 	.word	0x00033430
        /*1514*/ 	.short	0x0101
        /*1516*/ 	.byte	0x3f
	.zero		1


	//   ....[56]....
        /*1518*/ 	.word	0x000295c0
        /*151c*/ 	.word	0x00000017
        /*1520*/ 	.word	0x00033400
        /*1524*/ 	.short	0x0107
        /*1526*/ 	.byte	0x3f
	.zero		1


	//   ....[57]....
        /*1528*/ 	.word	0x000296c0
        /*152c*/ 	.word	0x00000017
        /*1530*/ 	.word	0x00033400
        /*1534*/ 	.short	0x0101
        /*1536*/ 	.byte	0x3f
	.zero		1


	//   ....[58]....
        /*1538*/ 	.word	0x000296e0
        /*153c*/ 	.word	0x00000017
        /*1540*/ 	.word	0x00033420
        /*1544*/ 	.short	0x010a
        /*1546*/ 	.byte	0x3f
	.zero		1


	//   ....[59]....
        /*1548*/ 	.word	0x00029bb0
        /*154c*/ 	.word	0x00000004
        /*1550*/ 	.word	0x00033480
        /*1554*/ 	.short	0x010a
        /*1556*/ 	.byte	0x3f
	.zero		1


	//   ....[60]....
        /*1558*/ 	.word	0x0002a1a0
        /*155c*/ 	.word	0x00000004
        /*1560*/ 	.word	0x00033470
        /*1564*/ 	.short	0x0107
        /*1566*/ 	.byte	0x3f
	.zero		1


	//   ....[61]....
        /*1568*/ 	.word	0x0002a260
        /*156c*/ 	.word	0x00000004
        /*1570*/ 	.word	0x00033470
        /*1574*/ 	.short	0x0101
        /*1576*/ 	.byte	0x3f
	.zero		1


	//   ....[62]....
        /*1578*/ 	.word	0x0002a290
        /*157c*/ 	.word	0x00000004
        /*1580*/ 	.word	0x00033440
        /*1584*/ 	.short	0x010a
        /*1586*/ 	.byte	0x3f
	.zero		1


	//   ....[63]....
        /*1588*/ 	.word	0x0002a7f0
        /*158c*/ 	.word	0x00000004
        /*1590*/ 	.word	0x00033430
        /*1594*/ 	.short	0x0107
        /*1596*/ 	.byte	0x3f
	.zero		1


	//   ....[64]....
        /*1598*/ 	.word	0x0002a8c0
        /*159c*/ 	.word	0x00000004
        /*15a0*/ 	.word	0x00033430
        /*15a4*/ 	.short	0x0101
        /*15a6*/ 	.byte	0x3f
	.zero		1


	//   ....[65]....
        /*15a8*/ 	.word	0x0002a940
        /*15ac*/ 	.word	0x00000002
        /*15b0*/ 	.word	0x00033470
        /*15b4*/ 	.short	0x010a
        /*15b6*/ 	.byte	0x3f
	.zero		1


	//   ....[66]....
        /*15b8*/ 	.word	0x0002a9d0
        /*15bc*/ 	.word	0x00000002
        /*15c0*/ 	.word	0x00033460
        /*15c4*/ 	.short	0x010a
        /*15c6*/ 	.byte	0x3f
	.zero		1


	//   ....[67]....
        /*15c8*/ 	.word	0x0002b4e0
        /*15cc*/ 	.word	0x00000002
        /*15d0*/ 	.word	0x00033450
        /*15d4*/ 	.short	0x0101
        /*15d6*/ 	.byte	0x3f
	.zero		1


	//   ....[68]....
        /*15d8*/ 	.word	0x0002b570
        /*15dc*/ 	.word	0x00000002
        /*15e0*/ 	.word	0x00000000
        /*15e4*/ 	.short	0x0101
        /*15e6*/ 	.byte	0x3f
	.zero		1


	//   ....[69]....
        /*15e8*/ 	.word	0x0002b730
        /*15ec*/ 	.word	0x00000000
        /*15f0*/ 	.word	0x00033470
        /*15f4*/ 	.short	0x010a
        /*15f6*/ 	.byte	0x3f
	.zero		1


	//   ....[70]....
        /*15f8*/ 	.word	0x0002b7b0
        /*15fc*/ 	.word	0x00000000
        /*1600*/ 	.word	0x00033460
        /*1604*/ 	.short	0x010a
        /*1606*/ 	.byte	0x3f
	.zero		1


	//   ....[71]....
        /*1608*/ 	.word	0x0002c2d0
        /*160c*/ 	.word	0x00000000
        /*1610*/ 	.word	0x00033450
        /*1614*/ 	.short	0x0101
        /*1616*/ 	.byte	0x3f
	.zero		1


	//   ....[72]....
        /*1618*/ 	.word	0x0002c370
        /*161c*/ 	.word	0x00000000
        /*1620*/ 	.word	0x00000000
        /*1624*/ 	.short	0x0101
        /*1626*/ 	.byte	0x3f
	.zero		1


	//   ....[73]....
        /*1628*/ 	.word	0x0002ce70
        /*162c*/ 	.word	0x00000005
        /*1630*/ 	.word	0x00033420
        /*1634*/ 	.short	0x010a
        /*1636*/ 	.byte	0x3f
	.zero		1


	//   ....[74]....
        /*1638*/ 	.word	0x0002cfe0
        /*163c*/ 	.word	0x00000003
        /*1640*/ 	.word	0x00033440
        /*1644*/ 	.short	0x010a
        /*1646*/ 	.byte	0x3f
	.zero		1


	//   ....[75]....
        /*1648*/ 	.word	0x0002d080
        /*164c*/ 	.word	0x00000005
        /*1650*/ 	.word	0x00033440
        /*1654*/ 	.short	0x010a
        /*1656*/ 	.byte	0x3f
	.zero		1


	//   ....[76]....
        /*1658*/ 	.word	0x0002d0c0
        /*165c*/ 	.word	0x00000003
        /*1660*/ 	.word	0x00033460
        /*1664*/ 	.short	0x010a
        /*1666*/ 	.byte	0x3f
	.zero		1


	//   ....[77]....
        /*1668*/ 	.word	0x0002d100
        /*166c*/ 	.word	0x00000005
        /*1670*/ 	.word	0x00033460
        /*1674*/ 	.short	0x010a
        /*1676*/ 	.byte	0x3f
	.zero		1


	//   ....[78]....
        /*1678*/ 	.word	0x0002d140
        /*167c*/ 	.word	0x00000003
        /*1680*/ 	.word	0x00033480
        /*1684*/ 	.short	0x010a
        /*1686*/ 	.byte	0x3f
	.zero		1


	//   ....[79]....
        /*1688*/ 	.word	0x0002d180
        /*168c*/ 	.word	0x00000005
        /*1690*/ 	.word	0x00033480
        /*1694*/ 	.short	0x010a
        /*1696*/ 	.byte	0x3f
	.zero		1


	//   ....[80]....
        /*1698*/ 	.word	0x0002d1e0
        /*169c*/ 	.word	0x0000005d
        /*16a0*/ 	.word	0x00033490
        /*16a4*/ 	.short	0x010a
        /*16a6*/ 	.byte	0x3f
	.zero		1


	//   ....[81]....
        /*16a8*/ 	.word	0x0002d490
        /*16ac*/ 	.word	0x0000005d
        /*16b0*/ 	.word	0x00033490
        /*16b4*/ 	.short	0x010a
        /*16b6*/ 	.byte	0x3f
	.zero		1


	//   ....[82]....
        /*16b8*/ 	.word	0x0002d740
        /*16bc*/ 	.word	0x0000005d
        /*16c0*/ 	.word	0x00033490
        /*16c4*/ 	.short	0x010a
        /*16c6*/ 	.byte	0x3f
	.zero		1


	//   ....[83]....
        /*16c8*/ 	.word	0x0002d9f0
        /*16cc*/ 	.word	0x0000005d
        /*16d0*/ 	.word	0x000334b0
        /*16d4*/ 	.short	0x010a
        /*16d6*/ 	.byte	0x3f
	.zero		1


	//   ....[84]....
        /*16d8*/ 	.word	0x0002dca0
        /*16dc*/ 	.word	0x00000012
        /*16e0*/ 	.word	0x00033400
        /*16e4*/ 	.short	0x010a
        /*16e6*/ 	.byte	0x3f
	.zero		1


	//   ....[85]....
        /*16e8*/ 	.word	0x0002deb0
        /*16ec*/ 	.word	0x00000012
        /*16f0*/ 	.word	0x00033400
        /*16f4*/ 	.short	0x010a
        /*16f6*/ 	.byte	0x3f
	.zero		1


	//   ....[86]....
        /*16f8*/ 	.word	0x0002df00
        /*16fc*/ 	.word	0x00000000
        /*1700*/ 	.word	0x00033430
        /*1704*/ 	.short	0x010a
        /*1706*/ 	.byte	0x3f
	.zero		1


	//   ....[87]....
        /*1708*/ 	.word	0x0002df50
        /*170c*/ 	.word	0x00000005
        /*1710*/ 	.word	0x00033430
        /*1714*/ 	.short	0x010a
        /*1716*/ 	.byte	0x3f
	.zero		1


	//   ....[88]....
        /*1718*/ 	.word	0x0002dfa0
        /*171c*/ 	.word	0x00000004
        /*1720*/ 	.word	0x00033450
        /*1724*/ 	.short	0x010a
        /*1726*/ 	.byte	0x3f
	.zero		1


	//   ....[89]....
        /*1728*/ 	.word	0x0002dff0
        /*172c*/ 	.word	0x0000000d
        /*1730*/ 	.word	0x00033450
        /*1734*/ 	.short	0x010a
        /*1736*/ 	.byte	0x3f
	.zero		1


	//   ....[90]....
        /*1738*/ 	.word	0x0002fdb0
        /*173c*/ 	.word	0x00000017
        /*1740*/ 	.word	0x00033420
        /*1744*/ 	.short	0x010a
        /*1746*/ 	.byte	0x3f
	.zero		1


	//   ....[91]....
        /*1748*/ 	.word	0x0002fe00
        /*174c*/ 	.word	0x00000009
        /*1750*/ 	.word	0x000334a0
        /*1754*/ 	.short	0x010a
        /*1756*/ 	.byte	0x3f
	.zero		1


	//   ....[92]....
        /*1758*/ 	.word	0x0002fe50
        /*175c*/ 	.word	0x00000009
        /*1760*/ 	.word	0x000334c0
        /*1764*/ 	.short	0x010a
        /*1766*/ 	.byte	0x3f
	.zero		1


	//   ....[93]....
        /*1768*/ 	.word	0x0002fea0
        /*176c*/ 	.word	0x00000006
        /*1770*/ 	.word	0x000334a0
        /*1774*/ 	.short	0x010a
        /*1776*/ 	.byte	0x3f
	.zero		1


	//   ....[94]....
        /*1778*/ 	.word	0x0002fef0
        /*177c*/ 	.word	0x00000006
        /*1780*/ 	.word	0x000334c0
        /*1784*/ 	.short	0x010a
        /*1786*/ 	.byte	0x3f
	.zero		1


	//   ....[95]....
        /*1788*/ 	.word	0x00030020
        /*178c*/ 	.word	0x00000004
        /*1790*/ 	.word	0x00033480
        /*1794*/ 	.short	0x010a
        /*1796*/ 	.byte	0x3f
	.zero		1


	//   ....[96]....
        /*1798*/ 	.word	0x00030960
        /*179c*/ 	.word	0x00000004
        /*17a0*/ 	.word	0x00033440
        /*17a4*/ 	.short	0x010a
        /*17a6*/ 	.byte	0x3f
	.zero		1


	//   ....[97]....
        /*17a8*/ 	.word	0x000316d0
        /*17ac*/ 	.word	0x00000017
        /*17b0*/ 	.word	0x00033420
        /*17b4*/ 	.short	0x010a
        /*17b6*/ 	.byte	0x3f
	.zero		1


	//   ....[98]....
        /*17b8*/ 	.word	0x00031720
        /*17bc*/ 	.word	0x00000004
        /*17c0*/ 	.word	0x00033480
        /*17c4*/ 	.short	0x010a
        /*17c6*/ 	.byte	0x3f
	.zero		1


	//   ....[99]....
        /*17c8*/ 	.word	0x00031e00
        /*17cc*/ 	.word	0x00000004
        /*17d0*/ 	.word	0x00033440
        /*17d4*/ 	.short	0x010a
        /*17d6*/ 	.byte	0x3f
	.zero		1


	//   ....[100]....
        /*17d8*/ 	.word	0x00032440
        /*17dc*/ 	.word	0x00000002
        /*17e0*/ 	.word	0x00033470
        /*17e4*/ 	.short	0x010a
        /*17e6*/ 	.byte	0x3f
	.zero		1


	//   ....[101]....
        /*17e8*/ 	.word	0x00032490
        /*17ec*/ 	.word	0x00000002
        /*17f0*/ 	.word	0x00033460
        /*17f4*/ 	.short	0x010a
        /*17f6*/ 	.byte	0x3f
	.zero		1


	//   ....[102]....
        /*17f8*/ 	.word	0x000324e0
        /*17fc*/ 	.word	0x00000000
        /*1800*/ 	.word	0x00033470
        /*1804*/ 	.short	0x010a
        /*1806*/ 	.byte	0x3f
	.zero		1


	//   ....[103]....
        /*1808*/ 	.word	0x00032530
        /*180c*/ 	.word	0x00000000
        /*1810*/ 	.word	0x00033460
        /*1814*/ 	.short	0x010a
        /*1816*/ 	.byte	0x3f
	.zero		1


	//   ....[104]....
        /*1818*/ 	.word	0x00032eb0
        /*181c*/ 	.word	0x00000005
        /*1820*/ 	.word	0x00033420
        /*1824*/ 	.short	0x010a
        /*1826*/ 	.byte	0x3f
	.zero		1


	//   ....[105]....
        /*1828*/ 	.word	0x00033050
        /*182c*/ 	.word	0x00000003
        /*1830*/ 	.word	0x00033440
        /*1834*/ 	.short	0x010a
        /*1836*/ 	.byte	0x3f
	.zero		1


	//   ....[106]....
        /*1838*/ 	.word	0x000330a0
        /*183c*/ 	.word	0x00000005
        /*1840*/ 	.word	0x00033440
        /*1844*/ 	.short	0x010a
        /*1846*/ 	.byte	0x3f
	.zero		1


	//   ....[107]....
        /*1848*/ 	.word	0x000330f0
        /*184c*/ 	.word	0x00000003
        /*1850*/ 	.word	0x00033460
        /*1854*/ 	.short	0x010a
        /*1856*/ 	.byte	0x3f
	.zero		1


	//   ....[108]....
        /*1858*/ 	.word	0x00033140
        /*185c*/ 	.word	0x00000005
        /*1860*/ 	.word	0x00033460
        /*1864*/ 	.short	0x010a
        /*1866*/ 	.byte	0x3f
	.zero		1


	//   ....[109]....
        /*1868*/ 	.word	0x00033190
        /*186c*/ 	.word	0x00000003
        /*1870*/ 	.word	0x00033480
        /*1874*/ 	.short	0x010a
        /*1876*/ 	.byte	0x3f
	.zero		1


	//----- nvinfo : EIATTR_NUM_MBARRIERS
	.align		4
.L_666:
        /*1878*/ 	.byte	0x03, 0x38
        /*187a*/ 	.short	0x0016


	//----- nvinfo : EIATTR_EXIT_INSTR_OFFSETS
	.align		4
        /*187c*/ 	.byte	0x04, 0x1c
        /*187e*/ 	.short	(.L_668 - .L_667)


	//   ....[0]....
.L_667:
        /*1880*/ 	.word	0x0002d1d0


	//----- nvinfo : EIATTR_MAX_THREADS
	.align		4
.L_668:
        /*1884*/ 	.byte	0x04, 0x05
        /*1886*/ 	.short	(.L_670 - .L_669)
.L_669:
        /*1888*/ 	.word	0x00000180
        /*188c*/ 	.word	0x00000001
        /*1890*/ 	.word	0x00000001


	//----- nvinfo : EIATTR_CRS_STACK_SIZE
	.align		4
.L_670:
        /*1894*/ 	.byte	0x04, 0x1e
        /*1896*/ 	.short	(.L_672 - .L_671)
.L_671:
        /*1898*/ 	.word	0x00000000


	//----- nvinfo : EIATTR_CBANK_PARAM_SIZE
	.align		4
.L_672:
        /*189c*/ 	.byte	0x03, 0x19
        /*189e*/ 	.short	0x0af0


	//----- nvinfo : EIATTR_PARAM_CBANK
	.align		4
        /*18a0*/ 	.byte	0x04, 0x0a
        /*18a2*/ 	.short	(.L_674 - .L_673)
	.align		4
.L_673:
        /*18a4*/ 	.word	index@(.nv.constant0._ZN7cutlass13device_kernelIN5flash11enable_sm90INS1_16FlashAttnFwdSm90INS1_25CollectiveMainloopFwdSm90ILi2EN4cute5tupleIJNS5_1CILi1EEES8_S8_EEENS6_IJNS7_ILi128EEENS7_ILi160EEENS7_ILi192EEEEEELi192ENS_12float_e4m3_tEfNS_4arch4Sm90ELb0ELb0ELb1ELb1ELb1ELb1ELb0ELb1ELb1ELb1ELb0ELb0EEENS1_21CollectiveEpilogueFwdINS6_IJSA_SC_SB_EEES9_NS_10bfloat16_tESG_Li256ELb1ELb1ELb0ELb1EEENS1_36VarlenDynamicPersistentTileSchedulerILi128ELi160ELi256ELi128ELb0ELb1ELb1ELb0ELb1ELb1EEEEEEEEEvNT_6ParamsE)
        /*18a8*/ 	.short	0x0210
        /*18aa*/ 	.short	0x0af0


	//----- nvinfo : EIATTR_SW_WAR
	.align		4
.L_674:
        /*18ac*/ 	.byte	0x04, 0x36
        /*18ae*/ 	.short	(.L_676 - .L_675)
.L_675:
        /*18b0*/ 	.word	0x00000008
.L_676:


//--------------------- .nv.info._ZN7cutlass13device_kernelIN5flash11enable_sm90INS1_16FlashAttnFwdSm90INS1_25CollectiveMainloopFwdSm90ILi2EN4cute5tupleIJNS5_1CILi1EEES8_S8_EEENS6_IJNS7_ILi128EEESA_NS7_ILi192EEEEEELi192ENS_12float_e4m3_tEfNS_4arch4Sm90ELb0ELb1ELb1ELb0ELb1ELb0ELb0ELb1ELb1ELb1ELb0ELb0EEENS1_21CollectiveEpilogueFwdINS6_IJSA_SB_SA_EEES9_NS_10bfloat16_tESF_Li256ELb0ELb1ELb0ELb1EEENS1_30DynamicPersistentTileSchedulerILi256ELi128ELb0ELb1ELb1EEEEEEEEEvNT_6ParamsE --------------------------
	.section	.nv.info._ZN7cutlass13device_kernelIN5flash11enable_sm90INS1_16FlashAttnFwdSm90INS1_25CollectiveMainloopFwdSm90ILi2EN4cute5tupleIJNS5_1CILi1EEES8_S8_EEENS6_IJNS7_ILi128EEESA_NS7_ILi192EEEEEELi192ENS_12float_e4m3_tEfNS_4arch4Sm90ELb0ELb1ELb1ELb0ELb1ELb0ELb0ELb1ELb1ELb1ELb0ELb0EEENS1_21CollectiveEpilogueFwdINS6_IJSA_SB_SA_EEES9_NS_10bfloat16_tESF_Li256ELb0ELb1ELb0ELb1EEENS1_30DynamicPersistentTileSchedulerILi256ELi128ELb0ELb1ELb1EEEEEEEEEvNT_6ParamsE,"",@"SHT_CUDA_INFO"
	.sectionflags	@""
	.align	4


	//----- nvinfo : EIATTR_CUDA_API_VERSION
	.align		4
        /*0000*/ 	.byte	0x04, 0x37
        /*0002*/ 	.short	(.L_678 - .L_677)
.L_677:
        /*0004*/ 	.word	0x00000082


	//----- nvinfo : EIATTR_KPARAM_INFO
	.align		4
.L_678:
        /*0008*/ 	.byte	0x04, 0x17
        /*000a*/ 	.short	(.L_680 - .L_679)
.L_679:
        /*000c*/ 	.word	0x00000000
        /*0010*/ 	.short	0x0000
        /*0012*/ 	.short	0x0070
        /*0014*/ 	.byte	0x00, 0xf0, 0x01, 0x2a


	//----- nvinfo : EIATTR_SPARSE_MMA_MASK
	.align		4
.L_680:
        /*0018*/ 	.byte	0x03, 0x50
        /*001a*/ 	.short	0x0000


	//----- nvinfo : EIATTR_MAXREG_COUNT
	.align		4
        /*001c*/ 	.byte	0x03, 0x1b
        /*001e*/ 	.short	0x00a8


	//----- nvinfo : EIATTR_NUM_BARRIERS
	.align		4
        /*0020*/ 	.byte	0x02, 0x4c
        /*0022*/ 	.byte	0x10
	.zero		1


	//----- nvinfo : EIATTR_EXTERNS
	.align		4
        /*0024*/ 	.byte	0x04, 0x0f
        /*0026*/ 	.short	(.L_682 - .L_681)


	//   ....[0]....
	.align		4
.L_681:
        /*0028*/ 	.word	index@(__assertfail)


	//----- nvinfo : EIATTR_ANNOTATIONS
	.align		4
.L_682:
        /*002c*/ 	.byte	0x04, 0x55
        /*002e*/ 	.short	(.L_684 - .L_683)


	//   ....[0]....
.L_683:
        /* <DEDUP_REMOVED lines=10> */


	//----- nvinfo : EIATTR_MERCURY_ISA_VERSION
	.align		4
.L_684:
        /*00c0*/ 	.byte	0x03, 0x5f
        /*00c2*/ 	.short	0x0101


	//----- nvinfo : EIATTR_INT_WARP_WIDE_INSTR_OFFSETS
	.align		4
        /*00c4*/ 	.byte	0x04, 0x31
        /*00c6*/ 	.short	(.L_686 - .L_685)


	//   ....[0]....
.L_685:
        /*00c8*/ 	.word	0x000000c0


	//   ....[1]....
        /*00cc*/ 	.word	0x000000d0


	//   ....[2]....
        /*00d0*/ 	.word	0x00000170


	//   ....[3]....
        /*00d4*/ 	.word	0x000140f0


	//   ....[4]....
        /*00d8*/ 	.word	0x00014180


	//   ....[5]....
        /*00dc*/ 	.word	0x00017530


	//   ....[6]....
        /*00e0*/ 	.word	0x000175c0


	//----- nvinfo : EIATTR_COOP_GROUP_MASK_REGIDS
	.align		4
.L_686:
        /*00e4*/ 	.byte	0x04, 0x29
        /*00e6*/ 	.short	(.L_688 - .L_687)


	//   ....[0]....
.L_687:
        /*00e8*/ 	.word	0xffffffff


	//   ....[1]....
        /*00ec*/ 	.word	0xffffffff


	//   ....[2]....
        /*00f0*/ 	.word	0xffffffff


	//   ....[3]....
        /*00f4*/ 	.word	0xffffffff


	//   ....[4]....
        /*00f8*/ 	.word	0xffffffff


	//   ....[5]....
        /*00fc*/ 	.word	0xffffffff


	//   ....[6]....
        /*0100*/ 	.word	0xffffffff


	//   ....[7]....
        /*0104*/ 	.word	0xffffffff


	//   ....[8]....
        /*0108*/ 	.word	0xffffffff


	//   ....[9]....
        /*010c*/ 	.word	0xffffffff


	//   ....[10]....
        /*0110*/ 	.word	0xffffffff


	//   ....[11]....
        /*0114*/ 	.word	0xffffffff


	//   ....[12]....
        /*0118*/ 	.word	0xffffffff


	//   ....[13]....
        /*011c*/ 	.word	0xffffffff


	//   ....[14]....
        /*0120*/ 	.word	0xffffffff


	//   ....[15]....
        /*0124*/ 	.word	0xffffffff


	//   ....[16]....
        /*0128*/ 	.word	0xffffffff


	//   ....[17]....
        /*012c*/ 	.word	0xffffffff


	//   ....[18]....
        /*0130*/ 	.word	0xffffffff


	//   ....[19]....
        /*0134*/ 	.word	0xffffffff


	//   ....[20]....
        /*0138*/ 	.word	0xffffffff


	//   ....[21]....
        /*013c*/ 	.word	0xffffffff


	//   ....[22]....
        /*0140*/ 	.word	0xffffffff


	//   ....[23]....
        /*0144*/ 	.word	0xffffffff


	//   ....[24]....
        /*0148*/ 	.word	0xffffffff


	//   ....[25]....
        /*014c*/ 	.word	0xffffffff


	//   ....[26]....
        /*0150*/ 	.word	0xffffffff


	//   ....[27]....
        /*0154*/ 	.word	0xffffffff


	//   ....[28]....
        /*0158*/ 	.word	0xffffffff


	//   ....[29]....
        /*015c*/ 	.word	0xffffffff


	//   ....[30]....
        /*0160*/ 	.word	0xffffffff


	//   ....[31]....
        /*0164*/ 	.word	0xffffffff


	//   ....[32]....
        /*0168*/ 	.word	0xffffffff


	//   ....[33]....
        /*016c*/ 	.word	0xffffffff


	//   ....[34]....
        /*0170*/ 	.word	0xffffffff


	//   ....[35]....
        /*0174*/ 	.word	0xffffffff


	//   ....[36]....
        /*0178*/ 	.word	0xffffffff


	//   ....[37]....
        /*017c*/ 	.word	0xffffffff


	//   ....[38]....
        /*0180*/ 	.word	0xffffffff


	//   ....[39]....
        /*0184*/ 	.word	0xffffffff


	//   ....[40]....
        /*0188*/ 	.word	0xffffffff


	//   ....[41]....
        /*018c*/ 	.word	0xffffffff


	//   ....[42]....
        /*0190*/ 	.word	0xffffffff


	//   ....[43]....
        /*0194*/ 	.word	0xffffffff


	//   ....[44]....
        /*0198*/ 	.word	0xffffffff


	//   ....[45]....
        /*019c*/ 	.word	0xffffffff


	//   ....[46]....
        /*01a0*/ 	.word	0xffffffff


	//   ....[47]....
        /*01a4*/ 	.word	0xffffffff


	//   ....[48]....
        /*01a8*/ 	.word	0xffffffff


	//   ....[49]....
        /*01ac*/ 	.word	0xffffffff


	//   ....[50]....
        /*01b0*/ 	.word	0xffffffff


	//   ....[51]....
        /*01b4*/ 	.word	0xffffffff


	//   ....[52]....
        /*01b8*/ 	.word	0xffffffff


	//   ....[53]....
        /*01bc*/ 	.word	0xffffffff


	//   ....[54]....
        /*01c0*/ 	.word	0xffffffff


	//   ....[55]....
        /*01c4*/ 	.word	0xffffffff


	//   ....[56]....
        /*01c8*/ 	.word	0xffffffff


	//   ....[57]....
        /*01cc*/ 	.word	0xffffffff


	//   ....[58]....
        /*01d0*/ 	.word	0xffffffff


	//   ....[59]....
        /*01d4*/ 	.word	0xffffffff


	//   ....[60]....
        /*01d8*/ 	.word	0xffffffff


	//   ....[61]....
        /*01dc*/ 	.word	0xffffffff


	//   ....[62]....
        /*01e0*/ 	.word	0xffffffff


	//   ....[63]....
        /*01e4*/ 	.word	0xffffffff


	//   ....[64]....
        /*01e8*/ 	.word	0xffffffff


	//   ....[65]....
        /*01ec*/ 	.word	0xffffffff


	//   ....[66]....
        /*01f0*/ 	.word	0xffffffff


	//   ....[67]....
        /*01f4*/ 	.word	0xffffffff


	//   ....[68]....
        /*01f8*/ 	.word	0xffffffff


	//   ....[69]....
        /*01fc*/ 	.word	0xffffffff


	//   ....[70]....
        /*0200*/ 	.word	0xffffffff


	//   ....[71]....
        /*0204*/ 	.word	0xffffffff


	//   ....[72]....
        /*0208*/ 	.word	0xffffffff


	//   ....[73]....
        /*020c*/ 	.word	0xffffffff


	//   ....[74]....
        /*0210*/ 	.word	0xffffffff


	//   ....[75]....
        /*0214*/ 	.word	0xffffffff


	//   ....[76]....
        /*0218*/ 	.word	0xffffffff


	//   ....[77]....
        /*021c*/ 	.word	0xffffffff


	//   ....[78]....
        /*0220*/ 	.word	0xffffffff


	//   ....[79]....
        /*0224*/ 	.word	0xffffffff


	//   ....[80]....
        /*0228*/ 	.word	0xffffffff


	//   ....[81]....
        /*022c*/ 	.word	0xffffffff


	//   ....[82]....
        /*0230*/ 	.word	0xffffffff


	//   ....[83]....
        /*0234*/ 	.word	0xffffffff


	//   ....[84]....
        /*0238*/ 	.word	0xffffffff


	//   ....[85]....
        /*023c*/ 	.word	0xffffffff


	//   ....[86]....
        /*0240*/ 	.word	0xffffffff


	//   ....[87]....
        /*0244*/ 	.word	0xffffffff


	//   ....[88]....
        /*0248*/ 	.word	0xffffffff


	//   ....[89]....
        /*024c*/ 	.word	0xffffffff


	//   ....[90]....
        /*0250*/ 	.word	0xffffffff


	//   ....[91]....
        /*0254*/ 	.word	0xffffffff


	//   ....[92]....
        /*0258*/ 	.word	0xffffffff


	//   ....[93]....
        /*025c*/ 	.word	0xffffffff


	//   ....[94]....
        /*0260*/ 	.word	0xffffffff


	//   ....[95]....
        /*0264*/ 	.word	0xffffffff


	//   ....[96]....
        /*0268*/ 	.word	0xffffffff


	//   ....[97]....
        /*026c*/ 	.word	0xffffffff


	//   ....[98]....
        /*0270*/ 	.word	0xffffffff


	//   ....[99]....
        /*0274*/ 	.word	0xffffffff


	//   ....[100]....
        /*0278*/ 	.word	0xffffffff


	//   ....[101]....
        /*027c*/ 	.word	0xffffffff


	//   ....[102]....
        /*0280*/ 	.word	0xffffffff


	//   ....[103]....
        /*0284*/ 	.word	0xffffffff


	//   ....[104]....
        /*0288*/ 	.word	0xffffffff


	//   ....[105]....
        /*028c*/ 	.word	0xffffffff


	//   ....[106]....
        /*0290*/ 	.word	0xffffffff


	//   ....[107]....
        /*0294*/ 	.word	0xffffffff


	//   ....[108]....
        /*0298*/ 	.word	0xffffffff


	//   ....[109]....
        /*029c*/ 	.word	0xffffffff


	//   ....[110]....
        /*02a0*/ 	.word	0xffffffff


	//   ....[111]....
        /*02a4*/ 	.word	0xffffffff


	//   ....[112]....
        /*02a8*/ 	.word	0xffffffff


	//   ....[113]....
        /*02ac*/ 	.word	0xffffffff


	//   ....[114]....
        /*02b0*/ 	.word	0xffffffff


	//   ....[115]....
        /*02b4*/ 	.word	0xffffffff


	//   ....[116]....
        /*02b8*/ 	.word	0xffffffff


	//   ....[117]....
        /*02bc*/ 	.word	0xffffffff


	//   ....[118]....
        /*02c0*/ 	.word	0xffffffff


	//   ....[119]....
        /*02c4*/ 	.word	0xffffffff


	//   ....[120]....
        /*02c8*/ 	.word	0xffffffff


	//   ....[121]....
        /*02cc*/ 	.word	0xffffffff


	//   ....[122]....
        /*02d0*/ 	.word	0xffffffff


	//   ....[123]....
        /*02d4*/ 	.word	0xffffffff


	//   ....[124]....
        /*02d8*/ 	.word	0xffffffff


	//   ....[125]....
        /*02dc*/ 	.word	0xffffffff


	//   ....[126]....
        /*02e0*/ 	.word	0xffffffff


	//   ....[127]....
        /*02e4*/ 	.word	0xffffffff


	//   ....[128]....
        /*02e8*/ 	.word	0xffffffff


	//   ....[129]....
        /*02ec*/ 	.word	0xffffffff


	//   ....[130]....
        /*02f0*/ 	.word	0xffffffff


	//   ....[131]....
        /*02f4*/ 	.word	0xffffffff


	//   ....[132]....
        /*02f8*/ 	.word	0xffffffff


	//   ....[133]....
        /*02fc*/ 	.word	0xffffffff


	//   ....[134]....
        /*0300*/ 	.word	0xffffffff


	//   ....[135]....
        /*0304*/ 	.word	0xffffffff


	//   ....[136]....
        /*0308*/ 	.word	0xffffffff


	//   ....[137]....
        /*030c*/ 	.word	0xffffffff


	//   ....[138]....
        /*0310*/ 	.word	0xffffffff


	//   ....[139]....
        /*0314*/ 	.word	0xffffffff


	//   ....[140]....
        /*0318*/ 	.word	0xffffffff


	//   ....[141]....
        /*031c*/ 	.word	0xffffffff


	//   ....[142]....
        /*0320*/ 	.word	0xffffffff


	//   ....[143]....
        /*0324*/ 	.word	0xffffffff


	//   ....[144]....
        /*0328*/ 	.word	0x0500000f


	//   ....[145]....
        /*032c*/ 	.word	0x0500000f


	//   ....[146]....
        /*0330*/ 	.word	0x0500000f


	//   ....[147]....
        /*0334*/ 	.word	0x0500000f


	//   ....[148]....
        /*0338*/ 	.word	0x0500000f


	//   ....[149]....
        /*033c*/ 	.word	0x0500000f


	//   ....[150]....
        /*0340*/ 	.word	0x0500000f


	//   ....[151]....
        /*0344*/ 	.word	0x0500000f


	//   ....[152]....
        /*0348*/ 	.word	0x0500000f


	//   ....[153]....
        /*034c*/ 	.word	0x0500000f


	//   ....[154]....
        /*0350*/ 	.word	0x0500000f


	//   ....[155]....
        /*0354*/ 	.word	0x0500000f


	//   ....[156]....
        /*0358*/ 	.word	0x0500000f


	//   ....[157]....
        /*035c*/ 	.word	0x0500000f


	//   ....[158]....
        /*0360*/ 	.word	0x0500000f


	//   ....[159]....
        /*0364*/ 	.word	0x0500000f


	//   ....[160]....
        /*0368*/ 	.word	0x0500000f


	//   ....[161]....
        /*036c*/ 	.word	0x0500000f


	//   ....[162]....
        /*0370*/ 	.word	0x0500000f


	//   ....[163]....
        /*0374*/ 	.word	0x0500000f


	//   ....[164]....
        /*0378*/ 	.word	0x0500000f


	//   ....[165]....
        /*037c*/ 	.word	0x0500000f


	//   ....[166]....
        /*0380*/ 	.word	0x0500000f


	//   ....[167]....
        /*0384*/ 	.word	0x0500000f


	//   ....[168]....
        /*0388*/ 	.word	0x0500000f


	//   ....[169]....
        /*038c*/ 	.word	0x0500000f


	//   ....[170]....
        /*0390*/ 	.word	0x0500000f


	//   ....[171]....
        /*0394*/ 	.word	0x0500000f


	//   ....[172]....
        /*0398*/ 	.word	0x0500000f


	//   ....[173]....
        /*039c*/ 	.word	0x0500000f


	//   ....[174]....
        /*03a0*/ 	.word	0x0500000f


	//   ....[175]....
        /*03a4*/ 	.word	0x0500000f


	//   ....[176]....
        /*03a8*/ 	.word	0x0500000f


	//   ....[177]....
        /*03ac*/ 	.word	0x0500000f


	//   ....[178]....
        /*03b0*/ 	.word	0x0500000f


	//   ....[179]....
        /*03b4*/ 	.word	0x0500000f


	//   ....[180]....
        /*03b8*/ 	.word	0x0500000f


	//   ....[181]....
        /*03bc*/ 	.word	0x0500000f


	//   ....[182]....
        /*03c0*/ 	.word	0x0500000f


	//   ....[183]....
        /*03c4*/ 	.word	0x0500000f


	//   ....[184]....
        /*03c8*/ 	.word	0x0500000f


	//   ....[185]....
        /*03cc*/ 	.word	0x0500000f


	//----- nvinfo : EIATTR_COOP_GROUP_INSTR_OFFSETS
	.align		4
.L_688:
        /*03d0*/ 	.byte	0x04, 0x28
        /*03d2*/ 	.short	(.L_690 - .L_689)


	//   ....[0]....
.L_689:
        /*03d4*/ 	.word	0x00000080


	//   ....[1]....
        /*03d8*/ 	.word	0x00000090


	//   ....[2]....
        /*03dc*/ 	.word	0x000002d0


	//   ....[3]....
        /*03e0*/ 	.word	0x00000430


	//   ....[4]....
        /*03e4*/ 	.word	0x00000550


	//   ....[5]....
        /*03e8*/ 	.word	0x000006b0


	//   ....[6]....
        /*03ec*/ 	.word	0x00001890


	//   ....[7]....
        /*03f0*/ 	.word	0x000023a0


	//   ....[8]....
        /*03f4*/ 	.word	0x00002d90


	//   ....[9]....
        /*03f8*/ 	.word	0x00003f50


	//   ....[10]....
        /*03fc*/ 	.word	0x00004060


	//   ....[11]....
        /*0400*/ 	.word	0x000048a0


	//   ....[12]....
        /*0404*/ 	.word	0x00004920


	//   ....[13]....
        /*0408*/ 	.word	0x00006190


	//   ....[14]....
        /*040c*/ 	.word	0x00006b00


	//   ....[15]....
        /*0410*/ 	.word	0x000076f0


	//   ....[16]....
        /*0414*/ 	.word	0x000077f0


	//   ....[17]....
        /*0418*/ 	.word	0x00007ff0


	//   ....[18]....
        /*041c*/ 	.word	0x000080a0


	//   ....[19]....
        /*0420*/ 	.word	0x0000a830


	//   ....[20]....
        /*0424*/ 	.word	0x0000a850


	//   ....[21]....
        /*0428*/ 	.word	0x0000a880


	//   ....[22]....
        /*042c*/ 	.word	0x0000a890


	//   ....[23]....
        /*0430*/ 	.word	0x0000c690


	//   ....[24]....
        /*0434*/ 	.word	0x0000cff0


	//   ....[25]....
        /*0438*/ 	.word	0x0000dbd0


	//   ....[26]....
        /*043c*/ 	.word	0x0000dc80


	//   ....[27]....
        /*0440*/ 	.word	0x0000e520


	//   ....[28]....
        /*0444*/ 	.word	0x0000e5e0


	//   ....[29]....
        /*0448*/ 	.word	0x0000fbb0


	//   ....[30]....
        /*044c*/ 	.word	0x0000fbc0


	//   ....[31]....
        /*0450*/ 	.word	0x0000fbf0


	//   ....[32]....
        /*0454*/ 	.word	0x0000fc00


	//   ....[33]....
        /*0458*/ 	.word	0x00011420


	//   ....[34]....
        /*045c*/ 	.word	0x00011450


	//   ....[35]....
        /*0460*/ 	.word	0x00011490


	//   ....[36]....
        /*0464*/ 	.word	0x000114c0


	//   ....[37]....
        /*0468*/ 	.word	0x00011500


	//   ....[38]....
        /*046c*/ 	.word	0x00011530


	//   ....[39]....
        /*0470*/ 	.word	0x00011560


	//   ....[40]....
        /*0474*/ 	.word	0x00011590


	//   ....[41]....
        /*0478*/ 	.word	0x000115c0


	//   ....[42]....
        /*047c*/ 	.word	0x000115f0


	//   ....[43]....
        /*0480*/ 	.word	0x00011620


	//   ....[44]....
        /*0484*/ 	.word	0x00011650


	//   ....[45]....
        /*0488*/ 	.word	0x00011690


	//   ....[46]....
        /*048c*/ 	.word	0x000116c0


	//   ....[47]....
        /*0490*/ 	.word	0x000116d0


	//   ....[48]....
        /*0494*/ 	.word	0x000116e0


	//   ....[49]....
        /*0498*/ 	.word	0x00011700


	//   ....[50]....
        /*049c*/ 	.word	0x00011710


	//   ....[51]....
        /*04a0*/ 	.word	0x00011720


	//   ....[52]....
        /*04a4*/ 	.word	0x00011750


	//   ....[53]....
        /*04a8*/ 	.word	0x00011780


	//   ....[54]....
        /*04ac*/ 	.word	0x00011790


	//   ....[55]....
        /*04b0*/ 	.word	0x000117a0


	//   ....[56]....
        /*04b4*/ 	.word	0x000117b0


	//   ....[57]....
        /*04b8*/ 	.word	0x000117c0


	//   ....[58]....
        /*04bc*/ 	.word	0x000117e0


	//   ....[59]....
        /*04c0*/ 	.word	0x000117f0


	//   ....[60]....
        /*04c4*/ 	.word	0x00011800


	//   ....[61]....
        /*04c8*/ 	.word	0x00011810


	//   ....[62]....
        /*04cc*/ 	.word	0x00011820


	//   ....[63]....
        /*04d0*/ 	.word	0x00011830


	//   ....[64]....
        /*04d4*/ 	.word	0x00011840


	//   ....[65]....
        /*04d8*/ 	.word	0x00011850


	//   ....[66]....
        /*04dc*/ 	.word	0x00011860


	//   ....[67]....
        /*04e0*/ 	.word	0x00011870


	//   ....[68]....
        /*04e4*/ 	.word	0x00011880


	//   ....[69]....
        /*04e8*/ 	.word	0x00011890


	//   ....[70]....
        /*04ec*/ 	.word	0x000118a0


	//   ....[71]....
        /*04f0*/ 	.word	0x000118b0


	//   ....[72]....
        /*04f4*/ 	.word	0x000118c0


	//   ....[73]....
        /*04f8*/ 	.word	0x000118d0


	//   ....[74]....
        /*04fc*/ 	.word	0x000118e0


	//   ....[75]....
        /*0500*/ 	.word	0x000118f0


	//   ....[76]....
        /*0504*/ 	.word	0x00011900


	//   ....[77]....
        /*0508*/ 	.word	0x00011910


	//   ....[78]....
        /*050c*/ 	.word	0x00011920


	//   ....[79]....
        /*0510*/ 	.word	0x00011930


	//   ....[80]....
        /*0514*/ 	.word	0x00011940


	//   ....[81]....
        /*0518*/ 	.word	0x00011c50


	//   ....[82]....
        /*051c*/ 	.word	0x00011c80


	//   ....[83]....
        /*0520*/ 	.word	0x00011cb0


	//   ....[84]....
        /*0524*/ 	.word	0x00011ce0


	//   ....[85]....
        /*0528*/ 	.word	0x000121f0


	//   ....[86]....
        /*052c*/ 	.word	0x00012230


	//   ....[87]....
        /*0530*/ 	.word	0x00012330


	//   ....[88]....
        /*0534*/ 	.word	0x00012350


	//   ....[89]....
        /*0538*/ 	.word	0x00012450


	//   ....[90]....
        /*053c*/ 	.word	0x00012470


	//   ....[91]....
        /*0540*/ 	.word	0x00012580


	//   ....[92]....
        /*0544*/ 	.word	0x000125a0


	//   ....[93]....
        /*0548*/ 	.word	0x00012c80


	//   ....[94]....
        /*054c*/ 	.word	0x00012ca0


	//   ....[95]....
        /*0550*/ 	.word	0x00012da0


	//   ....[96]....
        /*0554*/ 	.word	0x00012dc0


	//   ....[97]....
        /*0558*/ 	.word	0x00012ec0


	//   ....[98]....
        /*055c*/ 	.word	0x00012ee0


	//   ....[99]....
        /*0560*/ 	.word	0x00012ff0


	//   ....[100]....
        /*0564*/ 	.word	0x00013010


	//   ....[101]....
        /*0568*/ 	.word	0x000131e0


	//   ....[102]....
        /*056c*/ 	.word	0x00014cc0


	//   ....[103]....
        /*0570*/ 	.word	0x00014cf0


	//   ....[104]....
        /*0574*/ 	.word	0x00014dc0


	//   ....[105]....
        /*0578*/ 	.word	0x00014dd0


	//   ....[106]....
        /*057c*/ 	.word	0x00014e60


	//   ....[107]....
        /*0580*/ 	.word	0x00014e70


	//   ....[108]....
        /*0584*/ 	.word	0x00014e80


	//   ....[109]....
        /*0588*/ 	.word	0x00014f20


	//   ....[110]....
        /*058c*/ 	.word	0x00015280


	//   ....[111]....
        /*0590*/ 	.word	0x000152a0


	//   ....[112]....
        /*0594*/ 	.word	0x00015360


	//   ....[113]....
        /*0598*/ 	.word	0x00015370


	//   ....[114]....
        /*059c*/ 	.word	0x00015400


	//   ....[115]....
        /*05a0*/ 	.word	0x00015410


	//   ....[116]....
        /*05a4*/ 	.word	0x00015420


	//   ....[117]....
        /*05a8*/ 	.word	0x00015430


	//   ....[118]....
        /*05ac*/ 	.word	0x00015b30


	//   ....[119]....
        /*05b0*/ 	.word	0x00015b50


	//   ....[120]....
        /*05b4*/ 	.word	0x00015c10


	//   ....[121]....
        /*05b8*/ 	.word	0x00015c30


	//   ....[122]....
        /*05bc*/ 	.word	0x00015cd0


	//   ....[123]....
        /*05c0*/ 	.word	0x00015cf0


	//   ....[124]....
        /*05c4*/ 	.word	0x00015d00


	//   ....[125]....
        /*05c8*/ 	.word	0x00015d10


	//   ....[126]....
        /*05cc*/ 	.word	0x00016460


	//   ....[127]....
        /*05d0*/ 	.word	0x00016470


	//   ....[128]....
        /*05d4*/ 	.word	0x000164b0


	//   ....[129]....
        /*05d8*/ 	.word	0x000164f0


	//   ....[130]....
        /*05dc*/ 	.word	0x00016500


	//   ....[131]....
        /*05e0*/ 	.word	0x00016560


	//   ....[132]....
        /*05e4*/ 	.word	0x00016590


	//   ....[133]....
        /*05e8*/ 	.word	0x000165d0


	//   ....[134]....
        /*05ec*/ 	.word	0x00016900


	//   ....[135]....
        /*05f0*/ 	.word	0x00016910


	//   ....[136]....
        /*05f4*/ 	.word	0x00016920


	//   ....[137]....
        /*05f8*/ 	.word	0x00016980


	//   ....[138]....
        /*05fc*/ 	.word	0x00016990


	//   ....[139]....
        /*0600*/ 	.word	0x000169f0


	//   ....[140]....
        /*0604*/ 	.word	0x00016a20


	//   ....[141]....
        /*0608*/ 	.word	0x00016a60


	//   ....[142]....
        /*060c*/ 	.word	0x00018020


	//   ....[143]....
        /*0610*/ 	.word	0x000181b0


	//   ....[144]....
        /*0614*/ 	.word	0x00018880


	//   ....[145]....
        /*0618*/ 	.word	0x00018960


	//   ....[146]....
        /*061c*/ 	.word	0x00018a20


	//   ....[147]....
        /*0620*/ 	.word	0x00018a80


	//   ....[148]....
        /*0624*/ 	.word	0x00018b90


	//   ....[149]....
        /*0628*/ 	.word	0x00018bf0


	//   ....[150]....
        /*062c*/ 	.word	0x00018cf0


	//   ....[151]....
        /*0630*/ 	.word	0x00018d50


	//   ....[152]....
        /*0634*/ 	.word	0x00018e40


	//   ....[153]....
        /*0638*/ 	.word	0x00018f90


	//   ....[154]....
        /*063c*/ 	.word	0x00019050


	//   ....[155]....
        /*0640*/ 	.word	0x00019150


	//   ....[156]....
        /*0644*/ 	.word	0x00019200


	//   ....[157]....
        /*0648*/ 	.word	0x00019260


	//   ....[158]....
        /*064c*/ 	.word	0x00019360


	//   ....[159]....
        /*0650*/ 	.word	0x000193c0


	//   ....[160]....
        /*0654*/ 	.word	0x00019460


	//   ....[161]....
        /*0658*/ 	.word	0x00019570


	//   ....[162]....
        /*065c*/ 	.word	0x000195e0


	//   ....[163]....
        /*0660*/ 	.word	0x00019640


	//   ....[164]....
        /*0664*/ 	.word	0x00019750


	//   ....[165]....
        /*0668*/ 	.word	0x000197b0


	//   ....[166]....
        /*066c*/ 	.word	0x000198d0


	//   ....[167]....
        /*0670*/ 	.word	0x00019930


	//   ....[168]....
        /*0674*/ 	.word	0x000199d0


	//   ....[169]....
        /*0678*/ 	.word	0x00019b70


	//   ....[170]....
        /*067c*/ 	.word	0x00019c00


	//   ....[171]....
        /*0680*/ 	.word	0x00019c60


	//   ....[172]....
        /*0684*/ 	.word	0x00019d40


	//   ....[173]....
        /*0688*/ 	.word	0x00019da0


	//   ....[174]....
        /*068c*/ 	.word	0x00019e70


	//   ....[175]....
        /*0690*/ 	.word	0x00019ed0


	//   ....[176]....
        /*0694*/ 	.word	0x00019fa0


	//   ....[177]....
        /*0698*/ 	.word	0x0001a090


	//   ....[178]....
        /*069c*/ 	.word	0x0001a120


	//   ....[179]....
        /*06a0*/ 	.word	0x0001a180


	//   ....[180]....
        /*06a4*/ 	.word	0x0001a250


	//   ....[181]....
        /*06a8*/ 	.word	0x0001a2b0


	//   ....[182]....
        /*06ac*/ 	.word	0x0001a380


	//   ....[183]....
        /*06b0*/ 	.word	0x0001a3e0


	//   ....[184]....
        /*06b4*/ 	.word	0x0001a4b0


	//   ....[185]....
        /*06b8*/ 	.word	0x0001a710


	//----- nvinfo : EIATTR_REG_RECONFIG
	.align		4
.L_690:
        /*06bc*/ 	.byte	0x01, 0x54
	.zero		2


	//----- nvinfo : EIATTR_SYSCALL_OFFSETS
	.align		4
        /*06c0*/ 	.byte	0x04, 0x46
        /*06c2*/ 	.short	(.L_692 - .L_691)


	//   ....[0]....
.L_691:
        /*06c4*/ 	.word	0x00001a70


	//   ....[1]....
        /*06c8*/ 	.word	0x000142f0


	//   ....[2]....
        /*06cc*/ 	.word	0x00014460


	//   ....[3]....
        /*06d0*/ 	.word	0x000145b0


	//   ....[4]....
        /*06d4*/ 	.word	0x000146f0


	//   ....[5]....
        /*06d8*/ 	.word	0x00015790


	//----- nvinfo : EIATTR_MBARRIER_INSTR_OFFSETS
	.align		4
.L_692:
        /*06dc*/ 	.byte	0x04, 0x39
        /*06de*/ 	.short	(.L_694 - .L_693)


	//   ....[0]....
.L_693:
        /*06e0*/ 	.word	0x00000180
        /*06e4*/ 	.word	0x000000ff
        /*06e8*/ 	.word	0x0002a800
        /*06ec*/ 	.short	0x0100
        /*06ee*/ 	.byte	0x08
	.zero		1


	//   ....[1]....
        /*06f0*/ 	.word	0x00000190
        /*06f4*/ 	.word	0x000000ff
        /*06f8*/ 	.word	0x0002a820
        /*06fc*/ 	.short	0x0100
        /*06fe*/ 	.byte	0x08
	.zero		1


	//   ....[2]....
        /*0700*/ 	.word	0x00000280
        /*0704*/ 	.word	0x000000ff
        /*0708*/ 	.word	0x0002a830
        /*070c*/ 	.short	0x0100
        /*070e*/ 	.byte	0x08
	.zero		1


	//   ....[3]....
        /*0710*/ 	.word	0x00000290
        /*0714*/ 	.word	0x000000ff
        /*0718*/ 	.word	0x0002a840
        /*071c*/ 	.short	0x0100
        /*071e*/ 	.byte	0x08
	.zero		1


	//   ....[4]....
        /*0720*/ 	.word	0x000002a0
        /*0724*/ 	.word	0x000000ff
        /*0728*/ 	.word	0x0002a838
        /*072c*/ 	.short	0x0100
        /*072e*/ 	.byte	0x08
	.zero		1


	//   ....[5]....
        /*0730*/ 	.word	0x000002b0
        /*0734*/ 	.word	0x000000ff
        /*0738*/ 	.word	0x0002a848
        /*073c*/ 	.short	0x0100
        /*073e*/ 	.byte	0x08
	.zero		1


	//   ....[6]....
        /*0740*/ 	.word	0x000003e0
        /*0744*/ 	.word	0x000000ff
        /*0748*/ 	.word	0x0002a850
        /*074c*/ 	.short	0x0100
        /*074e*/ 	.byte	0x08
	.zero		1


	//   ....[7]....
        /*0750*/ 	.word	0x000003f0
        /*0754*/ 	.word	0x000000ff
        /*0758*/ 	.word	0x0002a860
        /*075c*/ 	.short	0x0100
        /*075e*/ 	.byte	0x08
	.zero		1


	//   ....[8]....
        /*0760*/ 	.word	0x00000400
        /*0764*/ 	.word	0x000000ff
        /*0768*/ 	.word	0x0002a858
        /*076c*/ 	.short	0x0100
        /*076e*/ 	.byte	0x08
	.zero		1


	//   ....[9]....
        /*0770*/ 	.word	0x00000410
        /*0774*/ 	.word	0x000000ff
        /*0778*/ 	.word	0x0002a868
        /*077c*/ 	.short	0x0100
        /*077e*/ 	.byte	0x08
	.zero		1


	//   ....[10]....
        /*0780*/ 	.word	0x00000500
        /*0784*/ 	.word	0x000000ff
        /*0788*/ 	.word	0x0002a870
        /*078c*/ 	.short	0x0100
        /*078e*/ 	.byte	0x06
	.zero		1


	//   ....[11]....
        /*0790*/ 	.word	0x00000510
        /*0794*/ 	.word	0x000000ff
        /*0798*/ 	.word	0x0002a880
        /*079c*/ 	.short	0x0100
        /*079e*/ 	.byte	0x06
	.zero		1


	//   ....[12]....
        /*07a0*/ 	.word	0x00000520
        /*07a4*/ 	.word	0x000000ff
        /*07a8*/ 	.word	0x0002a878
        /*07ac*/ 	.short	0x0100
        /*07ae*/ 	.byte	0x06
	.zero		1


	//   ....[13]....
        /*07b0*/ 	.word	0x00000530
        /*07b4*/ 	.word	0x000000ff
        /*07b8*/ 	.word	0x0002a888
        /*07bc*/ 	.short	0x0100
        /*07be*/ 	.byte	0x06
	.zero		1


	//   ....[14]....
        /*07c0*/ 	.word	0x00000660
        /*07c4*/ 	.word	0x000000ff
        /*07c8*/ 	.word	0x0002a890
        /*07cc*/ 	.short	0x0100
        /*07ce*/ 	.byte	0x08
	.zero		1


	//   ....[15]....
        /*07d0*/ 	.word	0x00000670
        /*07d4*/ 	.word	0x000000ff
        /*07d8*/ 	.word	0x0002a8a0
        /*07dc*/ 	.short	0x0100
        /*07de*/ 	.byte	0x08
	.zero		1


	//   ....[16]....
        /*07e0*/ 	.word	0x00000680
        /*07e4*/ 	.word	0x000000ff
        /*07e8*/ 	.word	0x0002a898
        /*07ec*/ 	.short	0x0100
        /*07ee*/ 	.byte	0x08
	.zero		1


	//   ....[17]....
        /*07f0*/ 	.word	0x00000690
        /*07f4*/ 	.word	0x000000ff
        /*07f8*/ 	.word	0x0002a8a8
        /*07fc*/ 	.short	0x0100
        /*07fe*/ 	.byte	0x08
	.zero		1


	//   ....[18]....
        /*0800*/ 	.word	0x000007e0
        /*0804*/ 	.word	0x000000ff
        /*0808*/ 	.word	0x0002a8b0
        /*080c*/ 	.short	0x0100
        /*080e*/ 	.byte	0x08
	.zero		1


	//   ....[19]....
        /*0810*/ 	.word	0x000007f0
        /*0814*/ 	.word	0x000000ff
        /*0818*/ 	.word	0x0002a8c0
        /*081c*/ 	.short	0x0100
        /*081e*/ 	.byte	0x08
	.zero		1


	//   ....[20]....
        /*0820*/ 	.word	0x00000800
        /*0824*/ 	.word	0x000000ff
        /*0828*/ 	.word	0x0002a8b8
        /*082c*/ 	.short	0x0100
        /*082e*/ 	.byte	0x08
	.zero		1


	//   ....[21]....
        /*0830*/ 	.word	0x00000810
        /*0834*/ 	.word	0x000000ff
        /*0838*/ 	.word	0x0002a8c8
        /*083c*/ 	.short	0x0100
        /*083e*/ 	.byte	0x08
	.zero		1


	//   ....[22]....
        /*0840*/ 	.word	0x00001dc0
        /*0844*/ 	.word	0x000000ff
        /*0848*/ 	.word	0x0002a800
        /*084c*/ 	.short	0x010a
        /*084e*/ 	.byte	0x24
	.zero		1


	//   ....[23]....
        /*0850*/ 	.word	0x00001e60
        /*0854*/ 	.word	0x0000000f
        /*0858*/ 	.word	0x0002a830
        /*085c*/ 	.short	0x010a
        /*085e*/ 	.byte	0x3f
	.zero		1


	//   ....[24]....
        /*0860*/ 	.word	0x00001ea0
        /*0864*/ 	.word	0x0000000f
        /*0868*/ 	.word	0x0002a830
        /*086c*/ 	.short	0x010a
        /*086e*/ 	.byte	0x3f
	.zero		1


	//   ....[25]....
        /*0870*/ 	.word	0x00002740
        /*0874*/ 	.word	0x000000ff
        /*0878*/ 	.word	0x00000000
        /*087c*/ 	.short	0x0101
        /*087e*/ 	.byte	0x06
	.zero		1


	//   ....[26]....
        /*0880*/ 	.word	0x00005a60
        /*0884*/ 	.word	0x000000ff
        /*0888*/ 	.word	0x0002a830
        /*088c*/ 	.short	0x010a
        /*088e*/ 	.byte	0x06
	.zero		1


	//   ....[27]....
        /*0890*/ 	.word	0x00005aa0
        /*0894*/ 	.word	0x000000ff
        /*0898*/ 	.word	0x0002a830
        /*089c*/ 	.short	0x010a
        /*089e*/ 	.byte	0x06
	.zero		1


	//   ....[28]....
        /*08a0*/ 	.word	0x00005d70
        /*08a4*/ 	.word	0x000000ff
        /*08a8*/ 	.word	0x0002a850
        /*08ac*/ 	.short	0x010a
        /*08ae*/ 	.byte	0x06
	.zero		1


	//   ....[29]....
        /*08b0*/ 	.word	0x00005db0
        /*08b4*/ 	.word	0x000000ff
        /*08b8*/ 	.word	0x0002a850
        /*08bc*/ 	.short	0x010a
        /*08be*/ 	.byte	0x06
	.zero		1


	//   ....[30]....
        /*08c0*/ 	.word	0x00006500
        /*08c4*/ 	.word	0x000000ff
        /*08c8*/ 	.word	0x00000000
        /*08cc*/ 	.short	0x0101
        /*08ce*/ 	.byte	0x06
	.zero		1


	//   ....[31]....
        /*08d0*/ 	.word	0x00008b90
        /*08d4*/ 	.word	0x000000ff
        /*08d8*/ 	.word	0x00000000
        /*08dc*/ 	.short	0x0101
        /*08de*/ 	.byte	0x06
	.zero		1


	//   ....[32]....
        /*08e0*/ 	.word	0x00009690
        /*08e4*/ 	.word	0x000000ff
        /*08e8*/ 	.word	0x0002a830
        /*08ec*/ 	.short	0x010a
        /*08ee*/ 	.byte	0x06
	.zero		1


	//   ....[33]....
        /*08f0*/ 	.word	0x000096d0
        /*08f4*/ 	.word	0x000000ff
        /*08f8*/ 	.word	0x0002a830
        /*08fc*/ 	.short	0x010a
        /*08fe*/ 	.byte	0x06
	.zero		1


	//   ....[34]....
        /*0900*/ 	.word	0x000099a0
        /*0904*/ 	.word	0x000000ff
        /*0908*/ 	.word	0x0002a850
        /*090c*/ 	.short	0x010a
        /*090e*/ 	.byte	0x06
	.zero		1


	//   ....[35]....
        /*0910*/ 	.word	0x000099e0
        /*0914*/ 	.word	0x000000ff
        /*0918*/ 	.word	0x0002a850
        /*091c*/ 	.short	0x010a
        /*091e*/ 	.byte	0x06
	.zero		1


	//   ....[36]....
        /*0920*/ 	.word	0x0000a0e0
        /*0924*/ 	.word	0x000000ff
        /*0928*/ 	.word	0x00000000
        /*092c*/ 	.short	0x0101
        /*092e*/ 	.byte	0x06
	.zero		1


	//   ....[37]....
        /*0930*/ 	.word	0x0000b690
        /*0934*/ 	.word	0x000000ff
        /*0938*/ 	.word	0x00000000
        /*093c*/ 	.short	0x0101
        /*093e*/ 	.byte	0x06
	.zero		1


	//   ....[38]....
        /*0940*/ 	.word	0x0000bf90
        /*0944*/ 	.word	0x000000ff
        /*0948*/ 	.word	0x0002a830
        /*094c*/ 	.short	0x010a
        /*094e*/ 	.byte	0x06
	.zero		1


	//   ....[39]....
        /*0950*/ 	.word	0x0000bfd0
        /*0954*/ 	.word	0x000000ff
        /*0958*/ 	.word	0x0002a830
        /*095c*/ 	.short	0x010a
        /*095e*/ 	.byte	0x06
	.zero		1


	//   ....[40]....
        /*0960*/ 	.word	0x0000c270
        /*0964*/ 	.word	0x000000ff
        /*0968*/ 	.word	0x0002a850
        /*096c*/ 	.short	0x010a
        /*096e*/ 	.byte	0x06
	.zero		1


	//   ....[41]....
        /*0970*/ 	.word	0x0000c2b0
        /*0974*/ 	.word	0x000000ff
        /*0978*/ 	.word	0x0002a850
        /*097c*/ 	.short	0x010a
        /*097e*/ 	.byte	0x06
	.zero		1


	//   ....[42]....
        /*0980*/ 	.word	0x0000c9f0
        /*0984*/ 	.word	0x000000ff
        /*0988*/ 	.word	0x00000000
        /*098c*/ 	.short	0x0101
        /*098e*/ 	.byte	0x06
	.zero		1


	//   ....[43]....
        /*0990*/ 	.word	0x0000f080
        /*0994*/ 	.word	0x000000ff
        /*0998*/ 	.word	0x00000000
        /*099c*/ 	.short	0x0101
        /*099e*/ 	.byte	0x06
	.zero		1


	//   ....[44]....
        /*09a0*/ 	.word	0x0000f870
        /*09a4*/ 	.word	0x000000ff
        /*09a8*/ 	.word	0x0002a850
        /*09ac*/ 	.short	0x010a
        /*09ae*/ 	.byte	0x09
	.zero		1


	//   ....[45]....
        /*09b0*/ 	.word	0x0000f8b0
        /*09b4*/ 	.word	0x000000ff
        /*09b8*/ 	.word	0x0002a850
        /*09bc*/ 	.short	0x010a
        /*09be*/ 	.byte	0x09
	.zero		1


	//   ....[46]....
        /*09c0*/ 	.word	0x0000ff80
        /*09c4*/ 	.word	0x000000ff
        /*09c8*/ 	.word	0x00000000
        /*09cc*/ 	.short	0x0101
        /*09ce*/ 	.byte	0x04
	.zero		1


	//   ....[47]....
        /*09d0*/ 	.word	0x00012220
        /*09d4*/ 	.word	0x00000003
        /*09d8*/ 	.word	0x00000000
        /*09dc*/ 	.short	0x0101
        /*09de*/ 	.byte	0x3f
	.zero		1


	//   ....[48]....
        /*09e0*/ 	.word	0x00014ae0
        /*09e4*/ 	.word	0x00000004
        /*09e8*/ 	.word	0x0002a880
        /*09ec*/ 	.short	0x010a
        /*09ee*/ 	.byte	0x3f
	.zero		1


	//   ....[49]....
        /*09f0*/ 	.word	0x00015010
        /*09f4*/ 	.word	0x00000004
        /*09f8*/ 	.word	0x0002a870
        /*09fc*/ 	.short	0x0107
        /*09fe*/ 	.byte	0x3f
	.zero		1


	//   ....[50]....
        /*0a00*/ 	.word	0x000150d0
        /*0a04*/ 	.word	0x00000004
        /*0a08*/ 	.word	0x0002a870
        /*0a0c*/ 	.short	0x0101
        /*0a0e*/ 	.byte	0x3f
	.zero		1


	//   ....[51]....
        /*0a10*/ 	.word	0x00015100
        /*0a14*/ 	.word	0x00000004
        /*0a18*/ 	.word	0x0002a840
        /*0a1c*/ 	.short	0x010a
        /*0a1e*/ 	.byte	0x3f
	.zero		1


	//   ....[52]....
        /*0a20*/ 	.word	0x00015570
        /*0a24*/ 	.word	0x00000004
        /*0a28*/ 	.word	0x0002a830
        /*0a2c*/ 	.short	0x0107
        /*0a2e*/ 	.byte	0x3f
	.zero		1


	//   ....[53]....
        /*0a30*/ 	.word	0x00015640
        /*0a34*/ 	.word	0x00000004
        /*0a38*/ 	.word	0x0002a830
        /*0a3c*/ 	.short	0x0101
        /*0a3e*/ 	.byte	0x3f
	.zero		1


	//   ....[54]....
        /*0a40*/ 	.word	0x00015e50
        /*0a44*/ 	.word	0x00000012
        /*0a48*/ 	.word	0x0002a800
        /*0a4c*/ 	.short	0x0107
        /*0a4e*/ 	.byte	0x3f
	.zero		1


	//   ....[55]....
        /*0a50*/ 	.word	0x00015f40
        /*0a54*/ 	.word	0x00000012
        /*0a58*/ 	.word	0x0002a800
        /*0a5c*/ 	.short	0x0101
        /*0a5e*/ 	.byte	0x3f
	.zero		1


	//   ....[56]....
        /*0a60*/ 	.word	0x00015f60
        /*0a64*/ 	.word	0x00000012
        /*0a68*/ 	.word	0x0002a820
        /*0a6c*/ 	.short	0x010a
        /*0a6e*/ 	.byte	0x3f
	.zero		1


	//   ....[57]....
        /*0a70*/ 	.word	0x000162c0
        /*0a74*/ 	.word	0x00000004
        /*0a78*/ 	.word	0x0002a880
        /*0a7c*/ 	.short	0x010a
        /*0a7e*/ 	.byte	0x3f
	.zero		1


	//   ....[58]....
        /*0a80*/ 	.word	0x00016670
        /*0a84*/ 	.word	0x00000004
        /*0a88*/ 	.word	0x0002a870
        /*0a8c*/ 	.short	0x0107
        /*0a8e*/ 	.byte	0x3f
	.zero		1


	//   ....[59]....
        /*0a90*/ 	.word	0x00016730
        /*0a94*/ 	.word	0x00000004
        /*0a98*/ 	.word	0x0002a870
        /*0a9c*/ 	.short	0x0101
        /*0a9e*/ 	.byte	0x3f
	.zero		1


	//   ....[60]....
        /*0aa0*/ 	.word	0x00016760
        /*0aa4*/ 	.word	0x00000004
        /*0aa8*/ 	.word	0x0002a840
        /*0aac*/ 	.short	0x010a
        /*0aae*/ 	.byte	0x3f
	.zero		1


	//   ....[61]....
        /*0ab0*/ 	.word	0x00016b00
        /*0ab4*/ 	.word	0x00000004
        /*0ab8*/ 	.word	0x0002a830
        /*0abc*/ 	.short	0x0107
        /*0abe*/ 	.byte	0x3f
	.zero		1


	//   ....[62]....
        /*0ac0*/ 	.word	0x00016bd0
        /*0ac4*/ 	.word	0x00000004
        /*0ac8*/ 	.word	0x0002a830
        /*0acc*/ 	.short	0x0101
        /*0ace*/ 	.byte	0x3f
	.zero		1


	//   ....[63]....
        /*0ad0*/ 	.word	0x00016c50
        /*0ad4*/ 	.word	0x00000000
        /*0ad8*/ 	.word	0x0002a870
        /*0adc*/ 	.short	0x010a
        /*0ade*/ 	.byte	0x3f
	.zero		1


	//   ....[64]....
        /*0ae0*/ 	.word	0x00016ce0
        /*0ae4*/ 	.word	0x00000000
        /*0ae8*/ 	.word	0x0002a860
        /*0aec*/ 	.short	0x010a
        /*0aee*/ 	.byte	0x3f
	.zero		1


	//   ....[65]....
        /*0af0*/ 	.word	0x00017420
        /*0af4*/ 	.word	0x00000000
        /*0af8*/ 	.word	0x0002a850
        /*0afc*/ 	.short	0x0101
        /*0afe*/ 	.byte	0x3f
	.zero		1


	//   ....[66]....
        /*0b00*/ 	.word	0x000174a0
        /*0b04*/ 	.word	0x00000003
        /*0b08*/ 	.word	0x00000000
        /*0b0c*/ 	.short	0x0101
        /*0b0e*/ 	.byte	0x3f
	.zero		1


	//   ....[67]....
        /*0b10*/ 	.word	0x00017670
        /*0b14*/ 	.word	0x00000000
        /*0b18*/ 	.word	0x0002a870
        /*0b1c*/ 	.short	0x010a
        /*0b1e*/ 	.byte	0x3f
	.zero		1


	//   ....[68]....
        /*0b20*/ 	.word	0x000176f0
        /*0b24*/ 	.word	0x00000000
        /*0b28*/ 	.word	0x0002a860
        /*0b2c*/ 	.short	0x010a
        /*0b2e*/ 	.byte	0x3f
	.zero		1


	//   ....[69]....
        /*0b30*/ 	.word	0x00017e40
        /*0b34*/ 	.word	0x00000000
        /*0b38*/ 	.word	0x0002a850
        /*0b3c*/ 	.short	0x0101
        /*0b3e*/ 	.byte	0x3f
	.zero		1


	//   ....[70]....
        /*0b40*/ 	.word	0x00017ec0
        /*0b44*/ 	.word	0x00000003
        /*0b48*/ 	.word	0x00000000
        /*0b4c*/ 	.short	0x0101
        /*0b4e*/ 	.byte	0x3f
	.zero		1


	//   ....[71]....
        /*0b50*/ 	.word	0x00018130
        /*0b54*/ 	.word	0x00000004
        /*0b58*/ 	.word	0x0002a820
        /*0b5c*/ 	.short	0x010a
        /*0b5e*/ 	.byte	0x3f
	.zero		1


	//   ....[72]....
        /*0b60*/ 	.word	0x000182b0
        /*0b64*/ 	.word	0x00000005
        /*0b68*/ 	.word	0x0002a840
        /*0b6c*/ 	.short	0x010a
        /*0b6e*/ 	.byte	0x3f
	.zero		1


	//   ....[73]....
        /*0b70*/ 	.word	0x00018350
        /*0b74*/ 	.word	0x00000017
        /*0b78*/ 	.word	0x0002a840
        /*0b7c*/ 	.short	0x010a
        /*0b7e*/ 	.byte	0x3f
	.zero		1


	//   ....[74]....
        /*0b80*/ 	.word	0x00018390
        /*0b84*/ 	.word	0x00000005
        /*0b88*/ 	.word	0x0002a860
        /*0b8c*/ 	.short	0x010a
        /*0b8e*/ 	.byte	0x3f
	.zero		1


	//   ....[75]....
        /*0b90*/ 	.word	0x000183d0
        /*0b94*/ 	.word	0x00000017
        /*0b98*/ 	.word	0x0002a860
        /*0b9c*/ 	.short	0x010a
        /*0b9e*/ 	.byte	0x3f
	.zero		1


	//   ....[76]....
        /*0ba0*/ 	.word	0x00018410
        /*0ba4*/ 	.word	0x00000005
        /*0ba8*/ 	.word	0x0002a880
        /*0bac*/ 	.short	0x010a
        /*0bae*/ 	.byte	0x3f
	.zero		1


	//   ....[77]....
        /*0bb0*/ 	.word	0x00018450
        /*0bb4*/ 	.word	0x00000017
        /*0bb8*/ 	.word	0x0002a880
        /*0bbc*/ 	.short	0x010a
        /*0bbe*/ 	.byte	0x3f
	.zero		1


	//   ....[78]....
        /*0bc0*/ 	.word	0x000184c0
        /*0bc4*/ 	.word	0x00000003
        /*0bc8*/ 	.word	0x0002a800
        /*0bcc*/ 	.short	0x010a
        /*0bce*/ 	.byte	0x3f
	.zero		1


	//   ....[79]....
        /*0bd0*/ 	.word	0x00018510
        /*0bd4*/ 	.word	0x0000000f
        /*0bd8*/ 	.word	0x0002a830
        /*0bdc*/ 	.short	0x010a
        /*0bde*/ 	.byte	0x3f
	.zero		1


	//   ....[80]....
        /*0be0*/ 	.word	0x00018570
        /*0be4*/ 	.word	0x00000008
        /*0be8*/ 	.word	0x0002a830
        /*0bec*/ 	.short	0x010a
        /*0bee*/ 	.byte	0x3f
	.zero		1


	//   ....[81]....
        /*0bf0*/ 	.word	0x000185d0
        /*0bf4*/ 	.word	0x00000008
        /*0bf8*/ 	.word	0x0002a850
        /*0bfc*/ 	.short	0x010a
        /*0bfe*/ 	.byte	0x3f
	.zero		1


	//   ....[82]....
        /*0c00*/ 	.word	0x00018630
        /*0c04*/ 	.word	0x00000009
        /*0c08*/ 	.word	0x0002a830
        /*0c0c*/ 	.short	0x010a
        /*0c0e*/ 	.byte	0x3f
	.zero		1


	//   ....[83]....
        /*0c10*/ 	.word	0x00018690
        /*0c14*/ 	.word	0x00000009
        /*0c18*/ 	.word	0x0002a850
        /*0c1c*/ 	.short	0x010a
        /*0c1e*/ 	.byte	0x3f
	.zero		1


	//   ....[84]....
        /*0c20*/ 	.word	0x000186f0
        /*0c24*/ 	.word	0x00000008
        /*0c28*/ 	.word	0x0002a830
        /*0c2c*/ 	.short	0x010a
        /*0c2e*/ 	.byte	0x3f
	.zero		1


	//   ....[85]....
        /*0c30*/ 	.word	0x00018750
        /*0c34*/ 	.word	0x00000008
        /*0c38*/ 	.word	0x0002a850
        /*0c3c*/ 	.short	0x010a
        /*0c3e*/ 	.byte	0x3f
	.zero		1


	//   ....[86]....
        /*0c40*/ 	.word	0x000187b0
        /*0c44*/ 	.word	0x00000005
        /*0c48*/ 	.word	0x0002a850
        /*0c4c*/ 	.short	0x010a
        /*0c4e*/ 	.byte	0x3f
	.zero		1


	//   ....[87]....
        /*0c50*/ 	.word	0x000188b0
        /*0c54*/ 	.word	0x00000004
        /*0c58*/ 	.word	0x0002a880
        /*0c5c*/ 	.short	0x010a
        /*0c5e*/ 	.byte	0x3f
	.zero		1


	//   ....[88]....
        /*0c60*/ 	.word	0x00018ee0
        /*0c64*/ 	.word	0x00000004
        /*0c68*/ 	.word	0x0002a840
        /*0c6c*/ 	.short	0x010a
        /*0c6e*/ 	.byte	0x3f
	.zero		1


	//   ....[89]....
        /*0c70*/ 	.word	0x00019a70
        /*0c74*/ 	.word	0x00000012
        /*0c78*/ 	.word	0x0002a820
        /*0c7c*/ 	.short	0x010a
        /*0c7e*/ 	.byte	0x3f
	.zero		1


	//   ....[90]....
        /*0c80*/ 	.word	0x00019ac0
        /*0c84*/ 	.word	0x00000004
        /*0c88*/ 	.word	0x0002a880
        /*0c8c*/ 	.short	0x010a
        /*0c8e*/ 	.byte	0x3f
	.zero		1


	//   ....[91]....
        /*0c90*/ 	.word	0x00019fe0
        /*0c94*/ 	.word	0x00000004
        /*0c98*/ 	.word	0x0002a840
        /*0c9c*/ 	.short	0x010a
        /*0c9e*/ 	.byte	0x3f
	.zero		1


	//   ....[92]....
        /*0ca0*/ 	.word	0x0001a4f0
        /*0ca4*/ 	.word	0x00000000
        /*0ca8*/ 	.word	0x0002a870
        /*0cac*/ 	.short	0x010a
        /*0cae*/ 	.byte	0x3f
	.zero		1


	//   ....[93]....
        /*0cb0*/ 	.word	0x0001a540
        /*0cb4*/ 	.word	0x00000000
        /*0cb8*/ 	.word	0x0002a860
        /*0cbc*/ 	.short	0x010a
        /*0cbe*/ 	.byte	0x3f
	.zero		1


	//   ....[94]....
        /*0cc0*/ 	.word	0x0001a590
        /*0cc4*/ 	.word	0x00000000
        /*0cc8*/ 	.word	0x0002a870
        /*0ccc*/ 	.short	0x010a
        /*0cce*/ 	.byte	0x3f
	.zero		1


	//   ....[95]....
        /*0cd0*/ 	.word	0x0001a5e0
        /*0cd4*/ 	.word	0x00000000
        /*0cd8*/ 	.word	0x0002a860
        /*0cdc*/ 	.short	0x010a
        /*0cde*/ 	.byte	0x3f
	.zero		1


	//   ....[96]....
        /*0ce0*/ 	.word	0x0001a630
        /*0ce4*/ 	.word	0x00000004
        /*0ce8*/ 	.word	0x0002a820
        /*0cec*/ 	.short	0x010a
        /*0cee*/ 	.byte	0x3f
	.zero		1


	//   ....[97]....
        /*0cf0*/ 	.word	0x0001a7d0
        /*0cf4*/ 	.word	0x00000005
        /*0cf8*/ 	.word	0x0002a840
        /*0cfc*/ 	.short	0x010a
        /*0cfe*/ 	.byte	0x3f
	.zero		1


	//   ....[98]....
        /*0d00*/ 	.word	0x0001a820
        /*0d04*/ 	.word	0x00000017
        /*0d08*/ 	.word	0x0002a840
        /*0d0c*/ 	.short	0x010a
        /*0d0e*/ 	.byte	0x3f
	.zero		1


	//   ....[99]....
        /*0d10*/ 	.word	0x0001a870
        /*0d14*/ 	.word	0x00000005
        /*0d18*/ 	.word	0x0002a860
        /*0d1c*/ 	.short	0x010a
        /*0d1e*/ 	.byte	0x3f
	.zero		1


	//   ....[100]....
        /*0d20*/ 	.word	0x0001a8c0
        /*0d24*/ 	.word	0x00000017
        /*0d28*/ 	.word	0x0002a860
        /*0d2c*/ 	.short	0x010a
        /*0d2e*/ 	.byte	0x3f
	.zero		1


	//   ....[101]....
        /*0d30*/ 	.word	0x0001a910
        /*0d34*/ 	.word	0x00000005
        /*0d38*/ 	.word	0x0002a880
        /*0d3c*/ 	.short	0x010a
        /*0d3e*/ 	.byte	0x3f
	.zero		1


	//----- nvinfo : EIATTR_NUM_MBARRIERS
	.align		4
.L_694:
        /*0d40*/ 	.byte	0x03, 0x38
        /*0d42*/ 	.short	0x0016


	//----- nvinfo : EIATTR_EXIT_INSTR_OFFSETS
	.align		4
        /*0d44*/ 	.byte	0x04, 0x1c
        /*0d46*/ 	.short	(.L_696 - .L_695)


	//   ....[0]....
.L_695:
        /*0d48*/ 	.word	0x00000990


	//   ....[1]....
        /*0d4c*/ 	.word	0x00013150


	//   ....[2]....
        /*0d50*/ 	.word	0x000184a0


	//----- nvinfo : EIATTR_MAX_THREADS
	.align		4
.L_696:
        /*0d54*/ 	.byte	0x04, 0x05
        /*0d56*/ 	.short	(.L_698 - .L_697)
.L_697:
        /*0d58*/ 	.word	0x00000180
        /*0d5c*/ 	.word	0x00000001
        /*0d60*/ 	.word	0x00000001


	//----- nvinfo : EIATTR_CRS_STACK_SIZE
	.align		4
.L_698:
        /*0d64*/ 	.byte	0x04, 0x1e
        /*0d66*/ 	.short	(.L_700 - .L_699)
.L_699:
        /*0d68*/ 	.word	0x00000000


	//----- nvinfo : EIATTR_CBANK_PARAM_SIZE
	.align		4
.L_700:
        /*0d6c*/ 	.byte	0x03, 0x19
        /*0d6e*/ 	.short	0x0af0


	//----- nvinfo : EIATTR_PARAM_CBANK
	.align		4
        /*0d70*/ 	.byte	0x04, 0x0a
        /*0d72*/ 	.short	(.L_702 - .L_701)
	.align		4
.L_701:
        /*0d74*/ 	.word	index@(.nv.constant0._ZN7cutlass13device_kernelIN5flash11enable_sm90INS1_16FlashAttnFwdSm90INS1_25CollectiveMainloopFwdSm90ILi2EN4cute5tupleIJNS5_1CILi1EEES8_S8_EEENS6_IJNS7_ILi128EEESA_NS7_ILi192EEEEEELi192ENS_12float_e4m3_tEfNS_4arch4Sm90ELb0ELb1ELb1ELb0ELb1ELb0ELb0ELb1ELb1ELb1ELb0ELb0EEENS1_21CollectiveEpilogueFwdINS6_IJSA_SB_SA_EEES9_NS_10bfloat16_tESF_Li256ELb0ELb1ELb0ELb1EEENS1_30DynamicPersistentTileSchedulerILi256ELi128ELb0ELb1ELb1EEEEEEEEEvNT_6ParamsE)
        /*0d78*/ 	.short	0x0210
        /*0d7a*/ 	.short	0x0af0


	//----- nvinfo : EIATTR_SW_WAR
	.align		4
.L_702:
        /*0d7c*/ 	.byte	0x04, 0x36
        /*0d7e*/ 	.short	(.L_704 - .L_703)
.L_703:
        /*0d80*/ 	.word	0x00000008
.L_704:


//--------------------- .nv.info._ZN7cutlass13device_kernelIN5flash11enable_sm90INS1_16FlashAttnFwdSm90INS1_25CollectiveMainloopFwdSm90ILi2EN4cute5tupleIJNS5_1CILi1EEES8_S8_EEENS6_IJNS7_ILi128EEESA_NS7_ILi192EEEEEELi192ENS_12float_e4m3_tEfNS_4arch4Sm90ELb0ELb1ELb1ELb1ELb1ELb0ELb0ELb1ELb1ELb1ELb0ELb0EEENS1_21CollectiveEpilogueFwdINS6_IJSA_SB_SA_EEES9_NS_10bfloat16_tESF_Li256ELb1ELb1ELb0ELb1EEENS1_36VarlenDynamicPersistentTileSchedulerILi128ELi128ELi256ELi128ELb0ELb1ELb1ELb1ELb0ELb1EEEEEEEEEvNT_6ParamsE --------------------------
	.section	.nv.info._ZN7cutlass13device_kernelIN5flash11enable_sm90INS1_16FlashAttnFwdSm90INS1_25CollectiveMainloopFwdSm90ILi2EN4cute5tupleIJNS5_1CILi1EEES8_S8_EEENS6_IJNS7_ILi128EEESA_NS7_ILi192EEEEEELi192ENS_12float_e4m3_tEfNS_4arch4Sm90ELb0ELb1ELb1ELb1ELb1ELb0ELb0ELb1ELb1ELb1ELb0ELb0EEENS1_21CollectiveEpilogueFwdINS6_IJSA_SB_SA_EEES9_NS_10bfloat16_tESF_Li256ELb1ELb1ELb0ELb1EEENS1_36VarlenDynamicPersistentTileSchedulerILi128ELi128ELi256ELi128ELb0ELb1ELb1ELb1ELb0ELb1EEEEEEEEEvNT_6ParamsE,"",@"SHT_CUDA_INFO"
	.sectionflags	@""
	.align	4


	//----- nvinfo : EIATTR_CUDA_API_VERSION
	.align		4
        /*0000*/ 	.byte	0x04, 0x37
        /*0002*/ 	.short	(.L_706 - .L_705)
.L_705:
        /*0004*/ 	.word	0x00000082


	//----- nvinfo : EIATTR_KPARAM_INFO
	.align		4
.L_706:
        /*0008*/ 	.byte	0x04, 0x17
        /*000a*/ 	.short	(.L_708 - .L_707)
.L_707:
        /*000c*/ 	.word	0x00000000
        /*0010*/ 	.short	0x0000
        /*0012*/ 	.short	0x0070
        /*0014*/ 	.byte	0x00, 0xf0, 0x01, 0x2a


	//----- nvinfo : EIATTR_SPARSE_MMA_MASK
	.align		4
.L_708:
        /*0018*/ 	.byte	0x03, 0x50
        /*001a*/ 	.short	0x0000


	//----- nvinfo : EIATTR_MAXREG_COUNT
	.align		4
        /*001c*/ 	.byte	0x03, 0x1b
        /*001e*/ 	.short	0x00a8


	//----- nvinfo : EIATTR_NUM_BARRIERS
	.align		4
        /*0020*/ 	.byte	0x02, 0x4c
        /*0022*/ 	.byte	0x10
	.zero		1


	//----- nvinfo : EIATTR_EXTERNS
	.align		4
        /*0024*/ 	.byte	0x04, 0x0f
        /*0026*/ 	.short	(.L_710 - .L_709)


	//   ....[0]....
	.align		4
.L_709:
        /*0028*/ 	.word	index@(__assertfail)


	//----- nvinfo : EIATTR_ANNOTATIONS
	.align		4
.L_710:
        /*002c*/ 	.byte	0x04, 0x55
        /*002e*/ 	.short	(.L_712 - .L_711)


	//   ....[0]....
.L_711:
        /* <DEDUP_REMOVED lines=9> */


	//----- nvinfo : EIATTR_MERCURY_ISA_VERSION
	.align		4
.L_712:
        /*00a8*/ 	.byte	0x03, 0x5f
        /*00aa*/ 	.short	0x0101


	//----- nvinfo : EIATTR_UNUSED_LOAD_BYTE_OFFSET
	.align		4
        /*00ac*/ 	.byte	0x04, 0x44
        /*00ae*/ 	.short	(.L_714 - .L_713)


	//   ....[0]....
.L_713:
        /*00b0*/ 	.word	0x00000980
        /*00b4*/ 	.word	0x0000fff0


	//   ....[1]....
        /*00b8*/ 	.word	0x00010640
        /*00bc*/ 	.word	0x0000fff0


	//----- nvinfo : EIATTR_INT_WARP_WIDE_INSTR_OFFSETS
	.align		4
.L_714:
        /*00c0*/ 	.byte	0x04, 0x31
        /*00c2*/ 	.short	(.L_716 - .L_715)


	//   ....[0]....
.L_715:
        /*00c4*/ 	.word	0x000000c0


	//   ....[1]....
        /*00c8*/ 	.word	0x000000d0


	//   ....[2]....
        /*00cc*/ 	.word	0x00000170


	//   ....[3]....
        /*00d0*/ 	.word	0x00014f50


	//   ....[4]....
        /*00d4*/ 	.word	0x00014fe0


	//   ....[5]....
        /*00d8*/ 	.word	0x000185d0


	//   ....[6]....
        /*00dc*/ 	.word	0x00018660


	//----- nvinfo : EIATTR_COOP_GROUP_MASK_REGIDS
	.align		4
.L_716:
        /*00e0*/ 	.byte	0x04, 0x29
        /*00e2*/ 	.short	(.L_718 - .L_717)


	//   ....[0]....
.L_717:
        /*00e4*/ 	.word	0xffffffff


	//   ....[1]....
        /*00e8*/ 	.word	0xffffffff


	//   ....[2]....
        /*00ec*/ 	.word	0xffffffff


	//   ....[3]....
        /*00f0*/ 	.word	0xffffffff


	//   ....[4]....
        /*00f4*/ 	.word	0xffffffff


	//   ....[5]....
        /*00f8*/ 	.word	0xffffffff


	//   ....[6]....
        /*00fc*/ 	.word	0xffffffff


	//   ....[7]....
        /*0100*/ 	.word	0xffffffff


	//   ....[8]....
        /*0104*/ 	.word	0xffffffff


	//   ....[9]....
        /*0108*/ 	.word	0xffffffff


	//   ....[10]....
        /*010c*/ 	.word	0xffffffff


	//   ....[11]....
        /*0110*/ 	.word	0xffffffff


	//   ....[12]....
        /*0114*/ 	.word	0xffffffff


	//   ....[13]....
        /*0118*/ 	.word	0xffffffff


	//   ....[14]....
        /*011c*/ 	.word	0xffffffff


	//   ....[15]....
        /*0120*/ 	.word	0xffffffff


	//   ....[16]....
        /*0124*/ 	.word	0xffffffff


	//   ....[17]....
        /*0128*/ 	.word	0xffffffff


	//   ....[18]....
        /*012c*/ 	.word	0xffffffff


	//   ....[19]....
        /*0130*/ 	.word	0xffffffff


	//   ....[20]....
        /*0134*/ 	.word	0xffffffff


	//   ....[21]....
        /*0138*/ 	.word	0xffffffff


	//   ....[22]....
        /*013c*/ 	.word	0xffffffff


	//   ....[23]....
        /*0140*/ 	.word	0xffffffff


	//   ....[24]....
        /*0144*/ 	.word	0xffffffff


	//   ....[25]....
        /*0148*/ 	.word	0xffffffff


	//   ....[26]....
        /*014c*/ 	.word	0xffffffff


	//   ....[27]....
        /*0150*/ 	.word	0xffffffff


	//   ....[28]....
        /*0154*/ 	.word	0xffffffff


	//   ....[29]....
        /*0158*/ 	.word	0xffffffff


	//   ....[30]....
        /*015c*/ 	.word	0xffffffff


	//   ....[31]....
        /*0160*/ 	.word	0xffffffff


	//   ....[32]....
        /*0164*/ 	.word	0xffffffff


	//   ....[33]....
        /*0168*/ 	.word	0xffffffff


	//   ....[34]....
        /*016c*/ 	.word	0xffffffff


	//   ....[35]....
        /*0170*/ 	.word	0xffffffff


	//   ....[36]....
        /*0174*/ 	.word	0xffffffff


	//   ....[37]....
        /*0178*/ 	.word	0xffffffff


	//   ....[38]....
        /*017c*/ 	.word	0xffffffff


	//   ....[39]....
        /*0180*/ 	.word	0xffffffff


	//   ....[40]....
        /*0184*/ 	.word	0xffffffff


	//   ....[41]....
        /*0188*/ 	.word	0xffffffff


	//   ....[42]....
        /*018c*/ 	.word	0xffffffff


	//   ....[43]....
        /*0190*/ 	.word	0xffffffff


	//   ....[44]....
        /*0194*/ 	.word	0xffffffff


	//   ....[45]....
        /*0198*/ 	.word	0xffffffff


	//   ....[46]....
        /*019c*/ 	.word	0xffffffff


	//   ....[47]....
        /*01a0*/ 	.word	0xffffffff


	//   ....[48]....
        /*01a4*/ 	.word	0xffffffff


	//   ....[49]....
        /*01a8*/ 	.word	0xffffffff


	//   ....[50]....
        /*01ac*/ 	.word	0xffffffff


	//   ....[51]....
        /*01b0*/ 	.word	0xffffffff


	//   ....[52]....
        /*01b4*/ 	.word	0xffffffff


	//   ....[53]....
        /*01b8*/ 	.word	0xffffffff


	//   ....[54]....
        /*01bc*/ 	.word	0xffffffff


	//   ....[55]....
        /*01c0*/ 	.word	0xffffffff


	//   ....[56]....
        /*01c4*/ 	.word	0xffffffff


	//   ....[57]....
        /*01c8*/ 	.word	0xffffffff


	//   ....[58]....
        /*01cc*/ 	.word	0xffffffff


	//   ....[59]....
        /*01d0*/ 	.word	0xffffffff


	//   ....[60]....
        /*01d4*/ 	.word	0xffffffff


	//   ....[61]....
        /*01d8*/ 	.word	0xffffffff


	//   ....[62]....
        /*01dc*/ 	.word	0xffffffff


	//   ....[63]....
        /*01e0*/ 	.word	0xffffffff


	//   ....[64]....
        /*01e4*/ 	.word	0xffffffff


	//   ....[65]....
        /*01e8*/ 	.word	0xffffffff


	//   ....[66]....
        /*01ec*/ 	.word	0xffffffff


	//   ....[67]....
        /*01f0*/ 	.word	0xffffffff


	//   ....[68]....
        /*01f4*/ 	.word	0xffffffff


	//   ....[69]....
        /*01f8*/ 	.word	0xffffffff


	//   ....[70]....
        /*01fc*/ 	.word	0xffffffff


	//   ....[71]....
        /*0200*/ 	.word	0xffffffff


	//   ....[72]....
        /*0204*/ 	.word	0xffffffff


	//   ....[73]....
        /*0208*/ 	.word	0xffffffff


	//   ....[74]....
        /*020c*/ 	.word	0xffffffff


	//   ....[75]....
        /*0210*/ 	.word	0xffffffff


	//   ....[76]....
        /*0214*/ 	.word	0xffffffff


	//   ....[77]....
        /*0218*/ 	.word	0xffffffff


	//   ....[78]....
        /*021c*/ 	.word	0xffffffff


	//   ....[79]....
        /*0220*/ 	.word	0xffffffff


	//   ....[80]....
        /*0224*/ 	.word	0xffffffff


	//   ....[81]....
        /*0228*/ 	.word	0xffffffff


	//   ....[82]....
        /*022c*/ 	.word	0xffffffff


	//   ....[83]....
        /*0230*/ 	.word	0xffffffff


	//   ....[84]....
        /*0234*/ 	.word	0xffffffff


	//   ....[85]....
        /*0238*/ 	.word	0xffffffff


	//   ....[86]....
        /*023c*/ 	.word	0xffffffff


	//   ....[87]....
        /*0240*/ 	.word	0xffffffff


	//   ....[88]....
        /*0244*/ 	.word	0xffffffff


	//   ....[89]....
        /*0248*/ 	.word	0xffffffff


	//   ....[90]....
        /*024c*/ 	.word	0xffffffff


	//   ....[91]....
        /*0250*/ 	.word	0xffffffff


	//   ....[92]....
        /*0254*/ 	.word	0xffffffff


	//   ....[93]....
        /*0258*/ 	.word	0xffffffff


	//   ....[94]....
        /*025c*/ 	.word	0xffffffff


	//   ....[95]....
        /*0260*/ 	.word	0xffffffff


	//   ....[96]....
        /*0264*/ 	.word	0xffffffff


	//   ....[97]....
        /*0268*/ 	.word	0xffffffff


	//   ....[98]....
        /*026c*/ 	.word	0xffffffff


	//   ....[99]....
        /*0270*/ 	.word	0xffffffff


	//   ....[100]....
        /*0274*/ 	.word	0xffffffff


	//   ....[101]....
        /*0278*/ 	.word	0xffffffff


	//   ....[102]....
        /*027c*/ 	.word	0xffffffff


	//   ....[103]....
        /*0280*/ 	.word	0xffffffff


	//   ....[104]....
        /*0284*/ 	.word	0xffffffff


	//   ....[105]....
        /*0288*/ 	.word	0xffffffff


	//   ....[106]....
        /*028c*/ 	.word	0xffffffff


	//   ....[107]....
        /*0290*/ 	.word	0xffffffff


	//   ....[108]....
        /*0294*/ 	.word	0xffffffff


	//   ....[109]....
        /*0298*/ 	.word	0xffffffff


	//   ....[110]....
        /*029c*/ 	.word	0xffffffff


	//   ....[111]....
        /*02a0*/ 	.word	0xffffffff


	//   ....[112]....
        /*02a4*/ 	.word	0xffffffff


	//   ....[113]....
        /*02a8*/ 	.word	0xffffffff


	//   ....[114]....
        /*02ac*/ 	.word	0xffffffff


	//   ....[115]....
        /*02b0*/ 	.word	0xffffffff


	//   ....[116]....
        /*02b4*/ 	.word	0xffffffff


	//   ....[117]....
        /*02b8*/ 	.word	0xffffffff


	//   ....[118]....
        /*02bc*/ 	.word	0xffffffff


	//   ....[119]....
        /*02c0*/ 	.word	0xffffffff


	//   ....[120]....
        /*02c4*/ 	.word	0xffffffff


	//   ....[121]....
        /*02c8*/ 	.word	0xffffffff


	//   ....[122]....
        /*02cc*/ 	.word	0xffffffff


	//   ....[123]....
        /*02d0*/ 	.word	0xffffffff


	//   ....[124]....
        /*02d4*/ 	.word	0xffffffff


	//   ....[125]....
        /*02d8*/ 	.word	0xffffffff


	//   ....[126]....
        /*02dc*/ 	.word	0xffffffff


	//   ....[127]....
        /*02e0*/ 	.word	0xffffffff


	//   ....[128]....
        /*02e4*/ 	.word	0xffffffff


	//   ....[129]....
        /*02e8*/ 	.word	0xffffffff


	//   ....[130]....
        /*02ec*/ 	.word	0xffffffff


	//   ....[131]....
        /*02f0*/ 	.word	0xffffffff


	//   ....[132]....
        /*02f4*/ 	.word	0xffffffff


	//   ....[133]....
        /*02f8*/ 	.word	0xffffffff


	//   ....[134]....
        /*02fc*/ 	.word	0xffffffff


	//   ....[135]....
        /*0300*/ 	.word	0xffffffff


	//   ....[136]....
        /*0304*/ 	.word	0xffffffff


	//   ....[137]....
        /*0308*/ 	.word	0xffffffff


	//   ....[138]....
        /*030c*/ 	.word	0xffffffff


	//   ....[139]....
        /*0310*/ 	.word	0xffffffff


	//   ....[140]....
        /*0314*/ 	.word	0xffffffff


	//   ....[141]....
        /*0318*/ 	.word	0xffffffff


	//   ....[142]....
        /*031c*/ 	.word	0xffffffff


	//   ....[143]....
        /*0320*/ 	.word	0xffffffff


	//   ....[144]....
        /*0324*/ 	.word	0xffffffff


	//   ....[145]....
        /*0328*/ 	.word	0xffffffff


	//   ....[146]....
        /*032c*/ 	.word	0xffffffff


	//   ....[147]....
        /*0330*/ 	.word	0xffffffff


	//   ....[148]....
        /*0334*/ 	.word	0xffffffff


	//   ....[149]....
        /*0338*/ 	.word	0xffffffff


	//   ....[150]....
        /*033c*/ 	.word	0xffffffff


	//   ....[151]....
        /*0340*/ 	.word	0xffffffff


	//   ....[152]....
        /*0344*/ 	.word	0xffffffff


	//   ....[153]....
        /*0348*/ 	.word	0xffffffff


	//   ....[154]....
        /*034c*/ 	.word	0xffffffff


	//   ....[155]....
        /*0350*/ 	.word	0xffffffff


	//   ....[156]....
        /*0354*/ 	.word	0xffffffff


	//   ....[157]....
        /*0358*/ 	.word	0xffffffff


	//   ....[158]....
        /*035c*/ 	.word	0xffffffff


	//   ....[159]....
        /*0360*/ 	.word	0xffffffff


	//   ....[160]....
        /*0364*/ 	.word	0xffffffff


	//   ....[161]....
        /*0368*/ 	.word	0xffffffff


	//   ....[162]....
        /*036c*/ 	.word	0xffffffff


	//   ....[163]....
        /*0370*/ 	.word	0xffffffff


	//   ....[164]....
        /*0374*/ 	.word	0xffffffff


	//   ....[165]....
        /*0378*/ 	.word	0xffffffff


	//   ....[166]....
        /*037c*/ 	.word	0xffffffff


	//   ....[167]....
        /*0380*/ 	.word	0xffffffff


	//   ....[168]....
        /*0384*/ 	.word	0xffffffff


	//   ....[169]....
        /*0388*/ 	.word	0xffffffff


	//   ....[170]....
        /*038c*/ 	.word	0xffffffff


	//   ....[171]....
        /*0390*/ 	.word	0xffffffff


	//   ....[172]....
        /*0394*/ 	.word	0xffffffff


	//   ....[173]....
        /*0398*/ 	.word	0xffffffff


	//   ....[174]....
        /*039c*/ 	.word	0xffffffff


	//   ....[175]....
        /*03a0*/ 	.word	0x0500000f


	//   ....[176]....
        /*03a4*/ 	.word	0x0500000f


	//   ....[177]....
        /*03a8*/ 	.word	0x0500000f


	//   ....[178]....
        /*03ac*/ 	.word	0x0500000f


	//   ....[179]....
        /*03b0*/ 	.word	0x0500000f


	//   ....[180]....
        /*03b4*/ 	.word	0x0500000f


	//   ....[181]....
        /*03b8*/ 	.word	0x0500000f


	//   ....[182]....
        /*03bc*/ 	.word	0x0500000f


	//   ....[183]....
        /*03c0*/ 	.word	0x0500000f


	//   ....[184]....
        /*03c4*/ 	.word	0x0500000f


	//   ....[185]....
        /*03c8*/ 	.word	0x0500000f


	//   ....[186]....
        /*03cc*/ 	.word	0x0500000f


	//   ....[187]....
        /*03d0*/ 	.word	0x0500000f


	//   ....[188]....
        /*03d4*/ 	.word	0x0500000f


	//   ....[189]....
        /*03d8*/ 	.word	0x0500000f


	//   ....[190]....
        /*03dc*/ 	.word	0x0500000f


	//   ....[191]....
        /*03e0*/ 	.word	0x0500000f


	//   ....[192]....
        /*03e4*/ 	.word	0x0500000f


	//   ....[193]....
        /*03e8*/ 	.word	0x0500000f


	//   ....[194]....
        /*03ec*/ 	.word	0x0500000f


	//   ....[195]....
        /*03f0*/ 	.word	0x0500000f


	//   ....[196]....
        /*03f4*/ 	.word	0x0500000f


	//   ....[197]....
        /*03f8*/ 	.word	0x0500000f


	//   ....[198]....
        /*03fc*/ 	.word	0x0500000f


	//   ....[199]....
        /*0400*/ 	.word	0x0500000f


	//   ....[200]....
        /*0404*/ 	.word	0x0500000f


	//   ....[201]....
        /*0408*/ 	.word	0x0500000f


	//   ....[202]....
        /*040c*/ 	.word	0x0500000f


	//   ....[203]....
        /*0410*/ 	.word	0x0500000f


	//   ....[204]....
        /*0414*/ 	.word	0x0500000f


	//   ....[205]....
        /*0418*/ 	.word	0x0500000f


	//   ....[206]....
        /*041c*/ 	.word	0x0500000f


	//   ....[207]....
        /*0420*/ 	.word	0x0500000f


	//   ....[208]....
        /*0424*/ 	.word	0x0500000f


	//   ....[209]....
        /*0428*/ 	.word	0x0500000f


	//   ....[210]....
        /*042c*/ 	.word	0x0500000f


	//   ....[211]....
        /*0430*/ 	.word	0x0500000f


	//   ....[212]....
        /*0434*/ 	.word	0x0500000f


	//   ....[213]....
        /*0438*/ 	.word	0x0500000f


	//   ....[214]....
        /*043c*/ 	.word	0x0500000f


	//   ....[215]....
        /*0440*/ 	.word	0x0500000f


	//   ....[216]....
        /*0444*/ 	.word	0x0500000f


	//----- nvinfo : EIATTR_COOP_GROUP_INSTR_OFFSETS
	.align		4
.L_718:
        /*0448*/ 	.byte	0x04, 0x28
        /*044a*/ 	.short	(.L_720 - .L_719)


	//   ....[0]....
.L_719:
        /*044c*/ 	.word	0x00000080


	//   ....[1]....
        /*0450*/ 	.word	0x00000090


	//   ....[2]....
        /*0454*/ 	.word	0x000002d0


	//   ....[3]....
        /*0458*/ 	.word	0x00000430


	//   ....[4]....
        /*045c*/ 	.word	0x00000550


	//   ....[5]....
        /*0460*/ 	.word	0x000006b0


	//   ....[6]....
        /*0464*/ 	.word	0x00001a10


	//   ....[7]....
        /*0468*/ 	.word	0x00002520


	//   ....[8]....
        /*046c*/ 	.word	0x00003890


	//   ....[9]....
        /*0470*/ 	.word	0x000040b0


	//   ....[10]....
        /*0474*/ 	.word	0x000043e0


	//   ....[11]....
        /*0478*/ 	.word	0x00004a00


	//   ....[12]....
        /*047c*/ 	.word	0x00004a90


	//   ....[13]....
        /*0480*/ 	.word	0x000062f0


	//   ....[14]....
        /*0484*/ 	.word	0x00006c40


	//   ....[15]....
        /*0488*/ 	.word	0x00007830


	//   ....[16]....
        /*048c*/ 	.word	0x00007930


	//   ....[17]....
        /*0490*/ 	.word	0x00008150


	//   ....[18]....
        /*0494*/ 	.word	0x000081f0


	//   ....[19]....
        /*0498*/ 	.word	0x0000a9c0


	//   ....[20]....
        /*049c*/ 	.word	0x0000a9d0


	//   ....[21]....
        /*04a0*/ 	.word	0x0000aa00


	//   ....[22]....
        /*04a4*/ 	.word	0x0000aa10


	//   ....[23]....
        /*04a8*/ 	.word	0x0000c7f0


	//   ....[24]....
        /*04ac*/ 	.word	0x0000d140


	//   ....[25]....
        /*04b0*/ 	.word	0x0000dd30


	//   ....[26]....
        /*04b4*/ 	.word	0x0000de30


	//   ....[27]....
        /*04b8*/ 	.word	0x0000e650


	//   ....[28]....
        /*04bc*/ 	.word	0x0000e6f0


	//   ....[29]....
        /*04c0*/ 	.word	0x0000fcf0


	//   ....[30]....
        /*04c4*/ 	.word	0x0000fd00


	//   ....[31]....
        /*04c8*/ 	.word	0x0000fd30


	//   ....[32]....
        /*04cc*/ 	.word	0x0000fd40


	//   ....[33]....
        /*04d0*/ 	.word	0x000111b0


	//   ....[34]....
        /*04d4*/ 	.word	0x000111e0


	//   ....[35]....
        /*04d8*/ 	.word	0x00011210


	//   ....[36]....
        /*04dc*/ 	.word	0x00011240


	//   ....[37]....
        /*04e0*/ 	.word	0x00011270


	//   ....[38]....
        /*04e4*/ 	.word	0x00011290


	//   ....[39]....
        /*04e8*/ 	.word	0x000112a0


	//   ....[40]....
        /*04ec*/ 	.word	0x000112b0


	//   ....[41]....
        /*04f0*/ 	.word	0x000112c0


	//   ....[42]....
        /*04f4*/ 	.word	0x000112d0


	//   ....[43]....
        /*04f8*/ 	.word	0x000112e0


	//   ....[44]....
        /*04fc*/ 	.word	0x00011310


	//   ....[45]....
        /*0500*/ 	.word	0x00011340


	//   ....[46]....
        /*0504*/ 	.word	0x00011370


	//   ....[47]....
        /*0508*/ 	.word	0x000113a0


	//   ....[48]....
        /*050c*/ 	.word	0x000113b0


	//   ....[49]....
        /*0510*/ 	.word	0x000113c0


	//   ....[50]....
        /*0514*/ 	.word	0x000113f0


	//   ....[51]....
        /*0518*/ 	.word	0x00011420


	//   ....[52]....
        /*051c*/ 	.word	0x00011430


	//   ....[53]....
        /*0520*/ 	.word	0x00011440


	//   ....[54]....
        /*0524*/ 	.word	0x00011470


	//   ....[55]....
        /*0528*/ 	.word	0x000114a0


	//   ....[56]....
        /*052c*/ 	.word	0x000114b0


	//   ....[57]....
        /*0530*/ 	.word	0x000114c0


	//   ....[58]....
        /*0534*/ 	.word	0x000114d0


	//   ....[59]....
        /*0538*/ 	.word	0x000114e0


	//   ....[60]....
        /*053c*/ 	.word	0x000114f0


	//   ....[61]....
        /*0540*/ 	.word	0x00011500


	//   ....[62]....
        /*0544*/ 	.word	0x00011510


	//   ....[63]....
        /*0548*/ 	.word	0x00011520


	//   ....[64]....
        /*054c*/ 	.word	0x00011530


	//   ....[65]....
        /*0550*/ 	.word	0x00011540


	//   ....[66]....
        /*0554*/ 	.word	0x00011550


	//   ....[67]....
        /*0558*/ 	.word	0x00011560


	//   ....[68]....
        /*055c*/ 	.word	0x00011570


	//   ....[69]....
        /*0560*/ 	.word	0x00011590


	//   ....[70]....
        /*0564*/ 	.word	0x000115c0


	//   ....[71]....
        /*0568*/ 	.word	0x000115f0


	//   ....[72]....
        /*056c*/ 	.word	0x00011620


	//   ....[73]....
        /*0570*/ 	.word	0x00011650


	//   ....[74]....
        /*0574*/ 	.word	0x00011670


	//   ....[75]....
        /*0578*/ 	.word	0x00011680


	//   ....[76]....
        /*057c*/ 	.word	0x00011690


	//   ....[77]....
        /*0580*/ 	.word	0x000116c0


	//   ....[78]....
        /*0584*/ 	.word	0x000116d0


	//   ....[79]....
        /*0588*/ 	.word	0x00011700


	//   ....[80]....
        /*058c*/ 	.word	0x00011730


	//   ....[81]....
        /*0590*/ 	.word	0x00011dd0


	//   ....[82]....
        /*0594*/ 	.word	0x00011e00


	//   ....[83]....
        /*0598*/ 	.word	0x00011e30


	//   ....[84]....
        /*059c*/ 	.word	0x00011e60


	//   ....[85]....
        /*05a0*/ 	.word	0x00012590


	//   ....[86]....
        /*05a4*/ 	.word	0x000125d0


	//   ....[87]....
        /*05a8*/ 	.word	0x000126d0


	//   ....[88]....
        /*05ac*/ 	.word	0x000126f0


	//   ....[89]....
        /*05b0*/ 	.word	0x000127f0


	//   ....[90]....
        /*05b4*/ 	.word	0x00012810


	//   ....[91]....
        /*05b8*/ 	.word	0x00012920


	//   ....[92]....
        /*05bc*/ 	.word	0x00012940


	//   ....[93]....
        /*05c0*/ 	.word	0x00013250


	//   ....[94]....
        /*05c4*/ 	.word	0x00013270


	//   ....[95]....
        /*05c8*/ 	.word	0x00013370


	//   ....[96]....
        /*05cc*/ 	.word	0x00013390


	//   ....[97]....
        /*05d0*/ 	.word	0x00013490


	//   ....[98]....
        /*05d4*/ 	.word	0x000134b0


	//   ....[99]....
        /*05d8*/ 	.word	0x000135c0


	//   ....[100]....
        /*05dc*/ 	.word	0x000135e0


	//   ....[101]....
        /*05e0*/ 	.word	0x00013770


	//   ....[102]....
        /*05e4*/ 	.word	0x00013900


	//   ....[103]....
        /*05e8*/ 	.word	0x00013930


	//   ....[104]....
        /*05ec*/ 	.word	0x00013960


	//   ....[105]....
        /*05f0*/ 	.word	0x00013990


	//   ....[106]....
        /*05f4*/ 	.word	0x000139c0


	//   ....[107]....
        /*05f8*/ 	.word	0x00013a00


	//   ....[108]....
        /*05fc*/ 	.word	0x00013b50


	//   ....[109]....
        /*0600*/ 	.word	0x00013b80


	//   ....[110]....
        /*0604*/ 	.word	0x00013bb0


	//   ....[111]....
        /*0608*/ 	.word	0x00013be0


	//   ....[112]....
        /*060c*/ 	.word	0x00013c10


	//   ....[113]....
        /*0610*/ 	.word	0x00013c50


	//   ....[114]....
        /*0614*/ 	.word	0x00013ce0


	//   ....[115]....
        /*0618*/ 	.word	0x00013d40


	//   ....[116]....
        /*061c*/ 	.word	0x00013dd0


	//   ....[117]....
        /*0620*/ 	.word	0x00015b60


	//   ....[118]....
        /*0624*/ 	.word	0x00015b90


	//   ....[119]....
        /*0628*/ 	.word	0x00015cc0


	//   ....[120]....
        /*062c*/ 	.word	0x00015cd0


	//   ....[121]....
        /*0630*/ 	.word	0x00015d60


	//   ....[122]....
        /*0634*/ 	.word	0x00015d70


	//   ....[123]....
        /*0638*/ 	.word	0x00015d80


	//   ....[124]....
        /*063c*/ 	.word	0x00015e20


	//   ....[125]....
        /*0640*/ 	.word	0x000161a0


	//   ....[126]....
        /*0644*/ 	.word	0x000161c0


	//   ....[127]....
        /*0648*/ 	.word	0x00016260


	//   ....[128]....
        /*064c*/ 	.word	0x00016270


	//   ....[129]....
        /*0650*/ 	.word	0x00016300


	//   ....[130]....
        /*0654*/ 	.word	0x00016310


	//   ....[131]....
        /*0658*/ 	.word	0x00016320


	//   ....[132]....
        /*065c*/ 	.word	0x00016330


	//   ....[133]....
        /*0660*/ 	.word	0x00016b00


	//   ....[134]....
        /*0664*/ 	.word	0x00016b30


	//   ....[135]....
        /*0668*/ 	.word	0x00016bf0


	//   ....[136]....
        /*066c*/ 	.word	0x00016c10


	//   ....[137]....
        /*0670*/ 	.word	0x00016cb0


	//   ....[138]....
        /*0674*/ 	.word	0x00016cd0


	//   ....[139]....
        /*0678*/ 	.word	0x00016ce0


	//   ....[140]....
        /*067c*/ 	.word	0x00016cf0


	//   ....[141]....
        /*0680*/ 	.word	0x000174c0


	//   ....[142]....
        /*0684*/ 	.word	0x000174d0


	//   ....[143]....
        /*0688*/ 	.word	0x00017510


	//   ....[144]....
        /*068c*/ 	.word	0x00017550


	//   ....[145]....
        /*0690*/ 	.word	0x00017560


	//   ....[146]....
        /*0694*/ 	.word	0x000175c0


	//   ....[147]....
        /*0698*/ 	.word	0x000175f0


	//   ....[148]....
        /*069c*/ 	.word	0x00017630


	//   ....[149]....
        /*06a0*/ 	.word	0x00017990


	//   ....[150]....
        /*06a4*/ 	.word	0x000179a0


	//   ....[151]....
        /*06a8*/ 	.word	0x000179b0


	//   ....[152]....
        /*06ac*/ 	.word	0x00017a10


	//   ....[153]....
        /*06b0*/ 	.word	0x00017a20


	//   ....[154]....
        /*06b4*/ 	.word	0x00017a80


	//   ....[155]....
        /*06b8*/ 	.word	0x00017ab0


	//   ....[156]....
        /*06bc*/ 	.word	0x00017af0


	//   ....[157]....
        /*06c0*/ 	.word	0x00019130


	//   ....[158]....
        /*06c4*/ 	.word	0x00019140


	//   ....[159]....
        /*06c8*/ 	.word	0x00019170


	//   ....[160]....
        /*06cc*/ 	.word	0x000191a0


	//   ....[161]....
        /*06d0*/ 	.word	0x000191e0


	//   ....[162]....
        /*06d4*/ 	.word	0x00019210


	//   ....[163]....
        /*06d8*/ 	.word	0x00019240


	//   ....[164]....
        /*06dc*/ 	.word	0x00019250


	//   ....[165]....
        /*06e0*/ 	.word	0x00019380


	//   ....[166]....
        /*06e4*/ 	.word	0x000193b0


	//   ....[167]....
        /*06e8*/ 	.word	0x000193e0


	//   ....[168]....
        /*06ec*/ 	.word	0x00019410


	//   ....[169]....
        /*06f0*/ 	.word	0x00019440


	//   ....[170]....
        /*06f4*/ 	.word	0x00019480


	//   ....[171]....
        /*06f8*/ 	.word	0x00019530


	//   ....[172]....
        /*06fc*/ 	.word	0x00019570


	//   ....[173]....
        /*0700*/ 	.word	0x000195d0


	//   ....[174]....
        /*0704*/ 	.word	0x00019be0


	//   ....[175]....
        /*0708*/ 	.word	0x0001a2b0


	//   ....[176]....
        /*070c*/ 	.word	0x0001a390


	//   ....[177]....
        /*0710*/ 	.word	0x0001a450


	//   ....[178]....
        /*0714*/ 	.word	0x0001a5d0


	//   ....[179]....
        /*0718*/ 	.word	0x0001a660


	//   ....[180]....
        /*071c*/ 	.word	0x0001a6c0


	//   ....[181]....
        /*0720*/ 	.word	0x0001a7c0


	//   ....[182]....
        /*0724*/ 	.word	0x0001a820


	//   ....[183]....
        /*0728*/ 	.word	0x0001a8f0


	//   ....[184]....
        /*072c*/ 	.word	0x0001aa70


	//   ....[185]....
        /*0730*/ 	.word	0x0001ab00


	//   ....[186]....
        /*0734*/ 	.word	0x0001ac00


	//   ....[187]....
        /*0738*/ 	.word	0x0001acb0


	//   ....[188]....
        /*073c*/ 	.word	0x0001ad10


	//   ....[189]....
        /*0740*/ 	.word	0x0001ae10


	//   ....[190]....
        /*0744*/ 	.word	0x0001ae70


	//   ....[191]....
        /*0748*/ 	.word	0x0001af10


	//   ....[192]....
        /*074c*/ 	.word	0x0001b020


	//   ....[193]....
        /*0750*/ 	.word	0x0001b090


	//   ....[194]....
        /*0754*/ 	.word	0x0001b0f0


	//   ....[195]....
        /*0758*/ 	.word	0x0001b200


	//   ....[196]....
        /*075c*/ 	.word	0x0001b260


	//   ....[197]....
        /*0760*/ 	.word	0x0001b380


	//   ....[198]....
        /*0764*/ 	.word	0x0001b3e0


	//   ....[199]....
        /*0768*/ 	.word	0x0001b480


	//   ....[200]....
        /*076c*/ 	.word	0x0001b620


	//   ....[201]....
        /*0770*/ 	.word	0x0001b6b0


	//   ....[202]....
        /*0774*/ 	.word	0x0001b710


	//   ....[203]....
        /*0778*/ 	.word	0x0001b7f0


	//   ....[204]....
        /*077c*/ 	.word	0x0001b850


	//   ....[205]....
        /*0780*/ 	.word	0x0001b920


	//   ....[206]....
        /*0784*/ 	.word	0x0001b980


	//   ....[207]....
        /*0788*/ 	.word	0x0001ba50


	//   ....[208]....
        /*078c*/ 	.word	0x0001bb40


	//   ....[209]....
        /*0790*/ 	.word	0x0001bbd0


	//   ....[210]....
        /*0794*/ 	.word	0x0001bc30


	//   ....[211]....
        /*0798*/ 	.word	0x0001bd00


	//   ....[212]....
        /*079c*/ 	.word	0x0001bd60


	//   ....[213]....
        /*07a0*/ 	.word	0x0001be30


	//   ....[214]....
        /*07a4*/ 	.word	0x0001be90


	//   ....[215]....
        /*07a8*/ 	.word	0x0001bf60


	//   ....[216]....
        /*07ac*/ 	.word	0x0001c1c0


	//----- nvinfo : EIATTR_REG_RECONFIG
	.align		4
.L_720:
        /*07b0*/ 	.byte	0x01, 0x54
	.zero		2


	//----- nvinfo : EIATTR_SYSCALL_OFFSETS
	.align		4
        /*07b4*/ 	.byte	0x04, 0x46
        /*07b6*/ 	.short	(.L_722 - .L_721)


	//   ....[0]....
.L_721:
        /*07b8*/ 	.word	0x00001bf0


	//   ....[1]....
        /*07bc*/ 	.word	0x00015140


	//   ....[2]....
        /*07c0*/ 	.word	0x000152b0


	//   ....[3]....
        /*07c4*/ 	.word	0x00015400


	//   ....[4]....
        /*07c8*/ 	.word	0x00015540


	//   ....[5]....
        /*07cc*/ 	.word	0x00016700


	//----- nvinfo : EIATTR_MBARRIER_INSTR_OFFSETS
	.align		4
.L_722:
        /*07d0*/ 	.byte	0x04, 0x39
        /*07d2*/ 	.short	(.L_724 - .L_723)


	//   ....[0]....
.L_723:
        /*07d4*/ 	.word	0x00000180
        /*07d8*/ 	.word	0x000000ff
        /*07dc*/ 	.word	0x0002a800
        /*07e0*/ 	.short	0x0100
        /*07e2*/ 	.byte	0x08
	.zero		1


	//   ....[1]....
        /*07e4*/ 	.word	0x00000190
        /*07e8*/ 	.word	0x000000ff
        /*07ec*/ 	.word	0x0002a820
        /*07f0*/ 	.short	0x0100
        /*07f2*/ 	.byte	0x08
	.zero		1


	//   ....[2]....
        /*07f4*/ 	.word	0x00000280
        /*07f8*/ 	.word	0x000000ff
        /*07fc*/ 	.word	0x0002a830
        /*0800*/ 	.short	0x0100
        /*0802*/ 	.byte	0x08
	.zero		1


	//   ....[3]....
        /*0804*/ 	.word	0x00000290
        /*0808*/ 	.word	0x000000ff
        /*080c*/ 	.word	0x0002a840
        /*0810*/ 	.short	0x0100
        /*0812*/ 	.byte	0x08
	.zero		1


	//   ....[4]....
        /*0814*/ 	.word	0x000002a0
        /*0818*/ 	.word	0x000000ff
        /*081c*/ 	.word	0x0002a838
        /*0820*/ 	.short	0x0100
        /*0822*/ 	.byte	0x08
	.zero		1


	//   ....[5]....
        /*0824*/ 	.word	0x000002b0
        /*0828*/ 	.word	0x000000ff
        /*082c*/ 	.word	0x0002a848
        /*0830*/ 	.short	0x0100
        /*0832*/ 	.byte	0x08
	.zero		1


	//   ....[6]....
        /*0834*/ 	.word	0x000003e0
        /*0838*/ 	.word	0x000000ff
        /*083c*/ 	.word	0x0002a850
        /*0840*/ 	.short	0x0100
        /*0842*/ 	.byte	0x08
	.zero		1


	//   ....[7]....
        /*0844*/ 	.word	0x000003f0
        /*0848*/ 	.word	0x000000ff
        /*084c*/ 	.word	0x0002a860
        /*0850*/ 	.short	0x0100
        /*0852*/ 	.byte	0x08
	.zero		1


	//   ....[8]....
        /*0854*/ 	.word	0x00000400
        /*0858*/ 	.word	0x000000ff
        /*085c*/ 	.word	0x0002a858
        /*0860*/ 	.short	0x0100
        /*0862*/ 	.byte	0x08
	.zero		1


	//   ....[9]....
        /*0864*/ 	.word	0x00000410
        /*0868*/ 	.word	0x000000ff
        /*086c*/ 	.word	0x0002a868
        /*0870*/ 	.short	0x0100
        /*0872*/ 	.byte	0x08
	.zero		1


	//   ....[10]....
        /*0874*/ 	.word	0x00000500
        /*0878*/ 	.word	0x000000ff
        /*087c*/ 	.word	0x0002a870
        /*0880*/ 	.short	0x0100
        /*0882*/ 	.byte	0x06
	.zero		1


	//   ....[11]....
        /*0884*/ 	.word	0x00000510
        /*0888*/ 	.word	0x000000ff
        /*088c*/ 	.word	0x0002a880
        /*0890*/ 	.short	0x0100
        /*0892*/ 	.byte	0x06
	.zero		1


	//   ....[12]....
        /*0894*/ 	.word	0x00000520
        /*0898*/ 	.word	0x000000ff
        /*089c*/ 	.word	0x0002a878
        /*08a0*/ 	.short	0x0100
        /*08a2*/ 	.byte	0x06
	.zero		1


	//   ....[13]....
        /*08a4*/ 	.word	0x00000530
        /*08a8*/ 	.word	0x000000ff
        /*08ac*/ 	.word	0x0002a888
        /*08b0*/ 	.short	0x0100
        /*08b2*/ 	.byte	0x06
	.zero		1


	//   ....[14]....
        /*08b4*/ 	.word	0x00000660
        /*08b8*/ 	.word	0x000000ff
        /*08bc*/ 	.word	0x0002a890
        /*08c0*/ 	.short	0x0100
        /*08c2*/ 	.byte	0x08
	.zero		1


	//   ....[15]....
        /*08c4*/ 	.word	0x00000670
        /*08c8*/ 	.word	0x000000ff
        /*08cc*/ 	.word	0x0002a8a0
        /*08d0*/ 	.short	0x0100
        /*08d2*/ 	.byte	0x08
	.zero		1


	//   ....[16]....
        /*08d4*/ 	.word	0x00000680
        /*08d8*/ 	.word	0x000000ff
        /*08dc*/ 	.word	0x0002a898
        /*08e0*/ 	.short	0x0100
        /*08e2*/ 	.byte	0x08
	.zero		1


	//   ....[17]....
        /*08e4*/ 	.word	0x00000690
        /*08e8*/ 	.word	0x000000ff
        /*08ec*/ 	.word	0x0002a8a8
        /*08f0*/ 	.short	0x0100
        /*08f2*/ 	.byte	0x08
	.zero		1


	//   ....[18]....
        /*08f4*/ 	.word	0x000007e0
        /*08f8*/ 	.word	0x000000ff
        /*08fc*/ 	.word	0x0002a8b0
        /*0900*/ 	.short	0x0100
        /*0902*/ 	.byte	0x08
	.zero		1


	//   ....[19]....
        /*0904*/ 	.word	0x000007f0
        /*0908*/ 	.word	0x000000ff
        /*090c*/ 	.word	0x0002a8c0
        /*0910*/ 	.short	0x0100
        /*0912*/ 	.byte	0x08
	.zero		1


	//   ....[20]....
        /*0914*/ 	.word	0x00000800
        /*0918*/ 	.word	0x000000ff
        /*091c*/ 	.word	0x0002a8b8
        /*0920*/ 	.short	0x0100
        /*0922*/ 	.byte	0x08
	.zero		1


	//   ....[21]....
        /*0924*/ 	.word	0x00000810
        /*0928*/ 	.word	0x000000ff
        /*092c*/ 	.word	0x0002a8c8
        /*0930*/ 	.short	0x0100
        /*0932*/ 	.byte	0x08
	.zero		1


	//   ....[22]....
        /*0934*/ 	.word	0x00001f40
        /*0938*/ 	.word	0x000000ff
        /*093c*/ 	.word	0x0002a800
        /*0940*/ 	.short	0x010a
        /*0942*/ 	.byte	0x24
	.zero		1


	//   ....[23]....
        /*0944*/ 	.word	0x00001fe0
        /*0948*/ 	.word	0x00000009
        /*094c*/ 	.word	0x0002a830
        /*0950*/ 	.short	0x010a
        /*0952*/ 	.byte	0x3f
	.zero		1


	//   ....[24]....
        /*0954*/ 	.word	0x00002020
        /*0958*/ 	.word	0x00000009
        /*095c*/ 	.word	0x0002a830
        /*0960*/ 	.short	0x010a
        /*0962*/ 	.byte	0x3f
	.zero		1


	//   ....[25]....
        /*0964*/ 	.word	0x00002890
        /*0968*/ 	.word	0x000000ff
        /*096c*/ 	.word	0x00000000
        /*0970*/ 	.short	0x0101
        /*0972*/ 	.byte	0x06
	.zero		1


	//   ....[26]....
        /*0974*/ 	.word	0x00005bc0
        /*0978*/ 	.word	0x000000ff
        /*097c*/ 	.word	0x0002a830
        /*0980*/ 	.short	0x010a
        /*0982*/ 	.byte	0x06
	.zero		1


	//   ....[27]....
        /*0984*/ 	.word	0x00005c00
        /*0988*/ 	.word	0x000000ff
        /*098c*/ 	.word	0x0002a830
        /*0990*/ 	.short	0x010a
        /*0992*/ 	.byte	0x06
	.zero		1


	//   ....[28]....
        /*0994*/ 	.word	0x00005ed0
        /*0998*/ 	.word	0x000000ff
        /*099c*/ 	.word	0x0002a850
        /*09a0*/ 	.short	0x010a
        /*09a2*/ 	.byte	0x06
	.zero		1


	//   ....[29]....
        /*09a4*/ 	.word	0x00005f10
        /*09a8*/ 	.word	0x000000ff
        /*09ac*/ 	.word	0x0002a850
        /*09b0*/ 	.short	0x010a
        /*09b2*/ 	.byte	0x06
	.zero		1


	//   ....[30]....
        /*09b4*/ 	.word	0x00006650
        /*09b8*/ 	.word	0x000000ff
        /*09bc*/ 	.word	0x00000000
        /*09c0*/ 	.short	0x0101
        /*09c2*/ 	.byte	0x06
	.zero		1


	//   ....[31]....
        /*09c4*/ 	.word	0x00008cd0
        /*09c8*/ 	.word	0x000000ff
        /*09cc*/ 	.word	0x00000000
        /*09d0*/ 	.short	0x0101
        /*09d2*/ 	.byte	0x06
	.zero		1


	//   ....[32]....
        /*09d4*/ 	.word	0x00009800
        /*09d8*/ 	.word	0x000000ff
        /*09dc*/ 	.word	0x0002a830
        /*09e0*/ 	.short	0x010a
        /*09e2*/ 	.byte	0x06
	.zero		1


	//   ....[33]....
        /*09e4*/ 	.word	0x00009840
        /*09e8*/ 	.word	0x000000ff
        /*09ec*/ 	.word	0x0002a830
        /*09f0*/ 	.short	0x010a
        /*09f2*/ 	.byte	0x06
	.zero		1


	//   ....[34]....
        /*09f4*/ 	.word	0x00009b10
        /*09f8*/ 	.word	0x000000ff
        /*09fc*/ 	.word	0x0002a850
        /*0a00*/ 	.short	0x010a
        /*0a02*/ 	.byte	0x06
	.zero		1


	//   ....[35]....
        /*0a04*/ 	.word	0x00009b50
        /*0a08*/ 	.word	0x000000ff
        /*0a0c*/ 	.word	0x0002a850
        /*0a10*/ 	.short	0x010a
        /*0a12*/ 	.byte	0x06
	.zero		1


	//   ....[36]....
        /*0a14*/ 	.word	0x0000a270
        /*0a18*/ 	.word	0x000000ff
        /*0a1c*/ 	.word	0x00000000
        /*0a20*/ 	.short	0x0101
        /*0a22*/ 	.byte	0x06
	.zero		1


	//   ....[37]....
        /*0a24*/ 	.word	0x0000b800
        /*0a28*/ 	.word	0x000000ff
        /*0a2c*/ 	.word	0x00000000
        /*0a30*/ 	.short	0x0101
        /*0a32*/ 	.byte	0x06
	.zero		1


	//   ....[38]....
        /*0a34*/ 	.word	0x0000c0f0
        /*0a38*/ 	.word	0x000000ff
        /*0a3c*/ 	.word	0x0002a830
        /*0a40*/ 	.short	0x010a
        /*0a42*/ 	.byte	0x06
	.zero		1


	//   ....[39]....
        /*0a44*/ 	.word	0x0000c130
        /*0a48*/ 	.word	0x000000ff
        /*0a4c*/ 	.word	0x0002a830
        /*0a50*/ 	.short	0x010a
        /*0a52*/ 	.byte	0x06
	.zero		1


	//   ....[40]....
        /*0a54*/ 	.word	0x0000c3d0
        /*0a58*/ 	.word	0x000000ff
        /*0a5c*/ 	.word	0x0002a850
        /*0a60*/ 	.short	0x010a
        /*0a62*/ 	.byte	0x06
	.zero		1


	//   ....[41]....
        /*0a64*/ 	.word	0x0000c410
        /*0a68*/ 	.word	0x000000ff
        /*0a6c*/ 	.word	0x0002a850
        /*0a70*/ 	.short	0x010a
        /*0a72*/ 	.byte	0x06
	.zero		1


	//   ....[42]....
        /*0a74*/ 	.word	0x0000cb50
        /*0a78*/ 	.word	0x000000ff
        /*0a7c*/ 	.word	0x00000000
        /*0a80*/ 	.short	0x0101
        /*0a82*/ 	.byte	0x06
	.zero		1


	//   ....[43]....
        /*0a84*/ 	.word	0x0000f1d0
        /*0a88*/ 	.word	0x000000ff
        /*0a8c*/ 	.word	0x00000000
        /*0a90*/ 	.short	0x0101
        /*0a92*/ 	.byte	0x06
	.zero		1


	//   ....[44]....
        /*0a94*/ 	.word	0x0000f9c0
        /*0a98*/ 	.word	0x000000ff
        /*0a9c*/ 	.word	0x0002a850
        /*0aa0*/ 	.short	0x010a
        /*0aa2*/ 	.byte	0x09
	.zero		1


	//   ....[45]....
        /*0aa4*/ 	.word	0x0000fa00
        /*0aa8*/ 	.word	0x000000ff
        /*0aac*/ 	.word	0x0002a850
        /*0ab0*/ 	.short	0x010a
        /*0ab2*/ 	.byte	0x09
	.zero		1


	//   ....[46]....
        /*0ab4*/ 	.word	0x000100c0
        /*0ab8*/ 	.word	0x000000ff
        /*0abc*/ 	.word	0x00000000
        /*0ac0*/ 	.short	0x0101
        /*0ac2*/ 	.byte	0x04
	.zero		1


	//   ....[47]....
        /*0ac4*/ 	.word	0x000125c0
        /*0ac8*/ 	.word	0x00000003
        /*0acc*/ 	.word	0x00000000
        /*0ad0*/ 	.short	0x0101
        /*0ad2*/ 	.byte	0x3f
	.zero		1


	//   ....[48]....
        /*0ad4*/ 	.word	0x00015980
        /*0ad8*/ 	.word	0x00000004
        /*0adc*/ 	.word	0x0002a880
        /*0ae0*/ 	.short	0x010a
        /*0ae2*/ 	.byte	0x3f
	.zero		1


	//   ....[49]....
        /*0ae4*/ 	.word	0x00015ef0
        /*0ae8*/ 	.word	0x00000004
        /*0aec*/ 	.word	0x0002a870
        /*0af0*/ 	.short	0x0107
        /*0af2*/ 	.byte	0x3f
	.zero		1


	//   ....[50]....
        /*0af4*/ 	.word	0x00015fb0
        /*0af8*/ 	.word	0x00000004
        /*0afc*/ 	.word	0x0002a870
        /*0b00*/ 	.short	0x0101
        /*0b02*/ 	.byte	0x3f
	.zero		1


	//   ....[51]....
        /*0b04*/ 	.word	0x00015fe0
        /*0b08*/ 	.word	0x00000004
        /*0b0c*/ 	.word	0x0002a840
        /*0b10*/ 	.short	0x010a
        /*0b12*/ 	.byte	0x3f
	.zero		1


	//   ....[52]....
        /*0b14*/ 	.word	0x00016470
        /*0b18*/ 	.word	0x00000004
        /*0b1c*/ 	.word	0x0002a830
        /*0b20*/ 	.short	0x0107
        /*0b22*/ 	.byte	0x3f
	.zero		1


	//   ....[53]....
        /*0b24*/ 	.word	0x00016530
        /*0b28*/ 	.word	0x00000004
        /*0b2c*/ 	.word	0x0002a830
        /*0b30*/ 	.short	0x0101
        /*0b32*/ 	.byte	0x3f
	.zero		1


	//   ....[54]....
        /*0b34*/ 	.word	0x00016e50
        /*0b38*/ 	.word	0x00000017
        /*0b3c*/ 	.word	0x0002a800
        /*0b40*/ 	.short	0x0107
        /*0b42*/ 	.byte	0x3f
	.zero		1


	//   ....[55]....
        /*0b44*/ 	.word	0x00016f50
        /*0b48*/ 	.word	0x00000017
        /*0b4c*/ 	.word	0x0002a800
        /*0b50*/ 	.short	0x0101
        /*0b52*/ 	.byte	0x3f
	.zero		1


	//   ....[56]....
        /*0b54*/ 	.word	0x00016f70
        /*0b58*/ 	.word	0x00000017
        /*0b5c*/ 	.word	0x0002a820
        /*0b60*/ 	.short	0x010a
        /*0b62*/ 	.byte	0x3f
	.zero		1


	//   ....[57]....
        /*0b64*/ 	.word	0x000172e0
        /*0b68*/ 	.word	0x00000004
        /*0b6c*/ 	.word	0x0002a880
        /*0b70*/ 	.short	0x010a
        /*0b72*/ 	.byte	0x3f
	.zero		1


	//   ....[58]....
        /*0b74*/ 	.word	0x000176d0
        /*0b78*/ 	.word	0x00000004
        /*0b7c*/ 	.word	0x0002a870
        /*0b80*/ 	.short	0x0107
        /*0b82*/ 	.byte	0x3f
	.zero		1


	//   ....[59]....
        /*0b84*/ 	.word	0x00017790
        /*0b88*/ 	.word	0x00000004
        /*0b8c*/ 	.word	0x0002a870
        /*0b90*/ 	.short	0x0101
        /*0b92*/ 	.byte	0x3f
	.zero		1


	//   ....[60]....
        /*0b94*/ 	.word	0x000177c0
        /*0b98*/ 	.word	0x00000004
        /*0b9c*/ 	.word	0x0002a840
        /*0ba0*/ 	.short	0x010a
        /*0ba2*/ 	.byte	0x3f
	.zero		1


	//   ....[61]....
        /*0ba4*/ 	.word	0x00017b90
        /*0ba8*/ 	.word	0x00000004
        /*0bac*/ 	.word	0x0002a830
        /*0bb0*/ 	.short	0x0107
        /*0bb2*/ 	.byte	0x3f
	.zero		1


	//   ....[62]....
        /*0bb4*/ 	.word	0x00017c60
        /*0bb8*/ 	.word	0x00000004
        /*0bbc*/ 	.word	0x0002a830
        /*0bc0*/ 	.short	0x0101
        /*0bc2*/ 	.byte	0x3f
	.zero		1


	//   ....[63]....
        /*0bc4*/ 	.word	0x00017ce0
        /*0bc8*/ 	.word	0x00000000
        /*0bcc*/ 	.word	0x0002a870
        /*0bd0*/ 	.short	0x010a
        /*0bd2*/ 	.byte	0x3f
	.zero		1


	//   ....[64]....
        /*0bd4*/ 	.word	0x00017d70
        /*0bd8*/ 	.word	0x00000000
        /*0bdc*/ 	.word	0x0002a860
        /*0be0*/ 	.short	0x010a
        /*0be2*/ 	.byte	0x3f
	.zero		1


	//   ....[65]....
        /*0be4*/ 	.word	0x000184b0
        /*0be8*/ 	.word	0x00000000
        /*0bec*/ 	.word	0x0002a850
        /*0bf0*/ 	.short	0x0101
        /*0bf2*/ 	.byte	0x3f
	.zero		1


	//   ....[66]....
        /*0bf4*/ 	.word	0x00018530
        /*0bf8*/ 	.word	0x00000000
        /*0bfc*/ 	.word	0x00000000
        /*0c00*/ 	.short	0x0101
        /*0c02*/ 	.byte	0x3f
	.zero		1


	//   ....[67]....
        /*0c04*/ 	.word	0x000186f0
        /*0c08*/ 	.word	0x00000002
        /*0c0c*/ 	.word	0x0002a870
        /*0c10*/ 	.short	0x010a
        /*0c12*/ 	.byte	0x3f
	.zero		1


	//   ....[68]....
        /*0c14*/ 	.word	0x00018770
        /*0c18*/ 	.word	0x00000002
        /*0c1c*/ 	.word	0x0002a860
        /*0c20*/ 	.short	0x010a
        /*0c22*/ 	.byte	0x3f
	.zero		1


	//   ....[69]....
        /*0c24*/ 	.word	0x00018ec0
        /*0c28*/ 	.word	0x00000002
        /*0c2c*/ 	.word	0x0002a850
        /*0c30*/ 	.short	0x0101
        /*0c32*/ 	.byte	0x3f
	.zero		1


	//   ....[70]....
        /*0c34*/ 	.word	0x00018f40
        /*0c38*/ 	.word	0x00000002
        /*0c3c*/ 	.word	0x00000000
        /*0c40*/ 	.short	0x0101
        /*0c42*/ 	.byte	0x3f
	.zero		1


	//   ....[71]....
        /*0c44*/ 	.word	0x00019b60
        /*0c48*/ 	.word	0x00000007
        /*0c4c*/ 	.word	0x0002a820
        /*0c50*/ 	.short	0x010a
        /*0c52*/ 	.byte	0x3f
	.zero		1


	//   ....[72]....
        /*0c54*/ 	.word	0x00019ce0
        /*0c58*/ 	.word	0x00000005
        /*0c5c*/ 	.word	0x0002a840
        /*0c60*/ 	.short	0x010a
        /*0c62*/ 	.byte	0x3f
	.zero		1


	//   ....[73]....
        /*0c64*/ 	.word	0x00019d80
        /*0c68*/ 	.word	0x00000003
        /*0c6c*/ 	.word	0x0002a840
        /*0c70*/ 	.short	0x010a
        /*0c72*/ 	.byte	0x3f
	.zero		1


	//   ....[74]....
        /*0c74*/ 	.word	0x00019dc0
        /*0c78*/ 	.word	0x00000005
        /*0c7c*/ 	.word	0x0002a860
        /*0c80*/ 	.short	0x010a
        /*0c82*/ 	.byte	0x3f
	.zero		1


	//   ....[75]....
        /*0c84*/ 	.word	0x00019e00
        /*0c88*/ 	.word	0x00000003
        /*0c8c*/ 	.word	0x0002a860
        /*0c90*/ 	.short	0x010a
        /*0c92*/ 	.byte	0x3f
	.zero		1


	//   ....[76]....
        /*0c94*/ 	.word	0x00019e40
        /*0c98*/ 	.word	0x00000005
        /*0c9c*/ 	.word	0x0002a880
        /*0ca0*/ 	.short	0x010a
        /*0ca2*/ 	.byte	0x3f
	.zero		1


	//   ....[77]....
        /*0ca4*/ 	.word	0x00019e80
        /*0ca8*/ 	.word	0x00000003
        /*0cac*/ 	.word	0x0002a880
        /*0cb0*/ 	.short	0x010a
        /*0cb2*/ 	.byte	0x3f
	.zero		1


	//   ....[78]....
        /*0cb4*/ 	.word	0x00019ef0
        /*0cb8*/ 	.word	0x00000003
        /*0cbc*/ 	.word	0x0002a800
        /*0cc0*/ 	.short	0x010a
        /*0cc2*/ 	.byte	0x3f
	.zero		1


	//   ....[79]....
        /*0cc4*/ 	.word	0x00019f40
        /*0cc8*/ 	.word	0x00000009
        /*0ccc*/ 	.word	0x0002a830
        /*0cd0*/ 	.short	0x010a
        /*0cd2*/ 	.byte	0x3f
	.zero		1


	//   ....[80]....
        /*0cd4*/ 	.word	0x00019fa0
        /*0cd8*/ 	.word	0x00000008
        /*0cdc*/ 	.word	0x0002a830
        /*0ce0*/ 	.short	0x010a
        /*0ce2*/ 	.byte	0x3f
	.zero		1


	//   ....[81]....
        /*0ce4*/ 	.word	0x0001a000
        /*0ce8*/ 	.word	0x00000008
        /*0cec*/ 	.word	0x0002a850
        /*0cf0*/ 	.short	0x010a
        /*0cf2*/ 	.byte	0x3f
	.zero		1


	//   ....[82]....
        /*0cf4*/ 	.word	0x0001a060
        /*0cf8*/ 	.word	0x00000008
        /*0cfc*/ 	.word	0x0002a830
        /*0d00*/ 	.short	0x010a
        /*0d02*/ 	.byte	0x3f
	.zero		1


	//   ....[83]....
        /*0d04*/ 	.word	0x0001a0c0
        /*0d08*/ 	.word	0x00000008
        /*0d0c*/ 	.word	0x0002a850
        /*0d10*/ 	.short	0x010a
        /*0d12*/ 	.byte	0x3f
	.zero		1


	//   ....[84]....
        /*0d14*/ 	.word	0x0001a120
        /*0d18*/ 	.word	0x00000008
        /*0d1c*/ 	.word	0x0002a830
        /*0d20*/ 	.short	0x010a
        /*0d22*/ 	.byte	0x3f
	.zero		1


	//   ....[85]....
        /*0d24*/ 	.word	0x0001a180
        /*0d28*/ 	.word	0x00000008
        /*0d2c*/ 	.word	0x0002a850
        /*0d30*/ 	.short	0x010a
        /*0d32*/ 	.byte	0x3f
	.zero		1


	//   ....[86]....
        /*0d34*/ 	.word	0x0001a1e0
        /*0d38*/ 	.word	0x00000005
        /*0d3c*/ 	.word	0x0002a850
        /*0d40*/ 	.short	0x010a
        /*0d42*/ 	.byte	0x3f
	.zero		1


	//   ....[87]....
        /*0d44*/ 	.word	0x0001a2e0
        /*0d48*/ 	.word	0x00000004
        /*0d4c*/ 	.word	0x0002a880
        /*0d50*/ 	.short	0x010a
        /*0d52*/ 	.byte	0x3f
	.zero		1


	//   ....[88]....
        /*0d54*/ 	.word	0x0001a9c0
        /*0d58*/ 	.word	0x00000004
        /*0d5c*/ 	.word	0x0002a840
        /*0d60*/ 	.short	0x010a
        /*0d62*/ 	.byte	0x3f
	.zero		1


	//   ....[89]....
        /*0d64*/ 	.word	0x0001b520
        /*0d68*/ 	.word	0x00000017
        /*0d6c*/ 	.word	0x0002a820
        /*0d70*/ 	.short	0x010a
        /*0d72*/ 	.byte	0x3f
	.zero		1


	//   ....[90]....
        /*0d74*/ 	.word	0x0001b570
        /*0d78*/ 	.word	0x00000004
        /*0d7c*/ 	.word	0x0002a880
        /*0d80*/ 	.short	0x010a
        /*0d82*/ 	.byte	0x3f
	.zero		1


	//   ....[91]....
        /*0d84*/ 	.word	0x0001ba90
        /*0d88*/ 	.word	0x00000004
        /*0d8c*/ 	.word	0x0002a840
        /*0d90*/ 	.short	0x010a
        /*0d92*/ 	.byte	0x3f
	.zero		1


	//   ....[92]....
        /*0d94*/ 	.word	0x0001bfa0
        /*0d98*/ 	.word	0x00000000
        /*0d9c*/ 	.word	0x0002a870
        /*0da0*/ 	.short	0x010a
        /*0da2*/ 	.byte	0x3f
	.zero		1


	//   ....[93]....
        /*0da4*/ 	.word	0x0001bff0
        /*0da8*/ 	.word	0x00000000
        /*0dac*/ 	.word	0x0002a860
        /*0db0*/ 	.short	0x010a
        /*0db2*/ 	.byte	0x3f
	.zero		1


	//   ....[94]....
        /*0db4*/ 	.word	0x0001c040
        /*0db8*/ 	.word	0x00000002
        /*0dbc*/ 	.word	0x0002a870
        /*0dc0*/ 	.short	0x010a
        /*0dc2*/ 	.byte	0x3f
	.zero		1


	//   ....[95]....
        /*0dc4*/ 	.word	0x0001c090
        /*0dc8*/ 	.word	0x00000002
        /*0dcc*/ 	.word	0x0002a860
        /*0dd0*/ 	.short	0x010a
        /*0dd2*/ 	.byte	0x3f
	.zero		1


	//   ....[96]....
        /*0dd4*/ 	.word	0x0001c0e0
        /*0dd8*/ 	.word	0x00000007
        /*0ddc*/ 	.word	0x0002a820
        /*0de0*/ 	.short	0x010a
        /*0de2*/ 	.byte	0x3f
	.zero		1


	//   ....[97]....
        /*0de4*/ 	.word	0x0001c280
        /*0de8*/ 	.word	0x00000005
        /*0dec*/ 	.word	0x0002a840
        /*0df0*/ 	.short	0x010a
        /*0df2*/ 	.byte	0x3f
	.zero		1


	//   ....[98]....
        /*0df4*/ 	.word	0x0001c2d0
        /*0df8*/ 	.word	0x00000003
        /*0dfc*/ 	.word	0x0002a840
        /*0e00*/ 	.short	0x010a
        /*0e02*/ 	.byte	0x3f
	.zero		1


	//   ....[99]....
        /*0e04*/ 	.word	0x0001c320
        /*0e08*/ 	.word	0x00000005
        /*0e0c*/ 	.word	0x0002a860
        /*0e10*/ 	.short	0x010a
        /*0e12*/ 	.byte	0x3f
	.zero		1


	//   ....[100]....
        /*0e14*/ 	.word	0x0001c370
        /*0e18*/ 	.word	0x00000003
        /*0e1c*/ 	.word	0x0002a860
        /*0e20*/ 	.short	0x010a
        /*0e22*/ 	.byte	0x3f
	.zero		1


	//   ....[101]....
        /*0e24*/ 	.word	0x0001c3c0
        /*0e28*/ 	.word	0x00000005
        /*0e2c*/ 	.word	0x0002a880
        /*0e30*/ 	.short	0x010a
        /*0e32*/ 	.byte	0x3f
	.zero		1


	//----- nvinfo : EIATTR_NUM_MBARRIERS
	.align		4
.L_724:
        /*0e34*/ 	.byte	0x03, 0x38
        /*0e36*/ 	.short	0x0016


	//----- nvinfo : EIATTR_EXIT_INSTR_OFFSETS
	.align		4
        /*0e38*/ 	.byte	0x04, 0x1c
        /*0e3a*/ 	.short	(.L_726 - .L_725)


	//   ....[0]....
.L_725:
        /*0e3c*/ 	.word	0x000009c0


	//   ....[1]....
        /*0e40*/ 	.word	0x00013720


	//   ....[2]....
        /*0e44*/ 	.word	0x00019ed0


	//----- nvinfo : EIATTR_MAX_THREADS
	.align		4
.L_726:
        /*0e48*/ 	.byte	0x04, 0x05
        /*0e4a*/ 	.short	(.L_728 - .L_727)
.L_727:
        /*0e4c*/ 	.word	0x00000180
        /*0e50*/ 	.word	0x00000001
        /*0e54*/ 	.word	0x00000001


	//----- nvinfo : EIATTR_CRS_STACK_SIZE
	.align		4
.L_728:
        /*0e58*/ 	.byte	0x04, 0x1e
        /*0e5a*/ 	.short	(.L_730 - .L_729)
.L_729:
        /*0e5c*/ 	.word	0x00000000


	//----- nvinfo : EIATTR_CBANK_PARAM_SIZE
	.align		4
.L_730:
        /*0e60*/ 	.byte	0x03, 0x19
        /*0e62*/ 	.short	0x0af0


	//----- nvinfo : EIATTR_PARAM_CBANK
	.align		4
        /*0e64*/ 	.byte	0x04, 0x0a
        /*0e66*/ 	.short	(.L_732 - .L_731)
	.align		4
.L_731:
        /*0e68*/ 	.word	index@(.nv.constant0._ZN7cutlass13device_kernelIN5flash11enable_sm90INS1_16FlashAttnFwdSm90INS1_25CollectiveMainloopFwdSm90ILi2EN4cute5tupleIJNS5_1CILi1EEES8_S8_EEENS6_IJNS7_ILi128EEESA_NS7_ILi192EEEEEELi192ENS_12float_e4m3_tEfNS_4arch4Sm90ELb0ELb1ELb1ELb1ELb1ELb0ELb0ELb1ELb1ELb1ELb0ELb0EEENS1_21CollectiveEpilogueFwdINS6_IJSA_SB_SA_EEES9_NS_10bfloat16_tESF_Li256ELb1ELb1ELb0ELb1EEENS1_36VarlenDynamicPersistentTileSchedulerILi128ELi128ELi256ELi128ELb0ELb1ELb1ELb1ELb0ELb1EEEEEEEEEvNT_6ParamsE)
        /*0e6c*/ 	.short	0x0210
        /*0e6e*/ 	.short	0x0af0


	//----- nvinfo : EIATTR_SW_WAR
	.align		4
.L_732:
        /*0e70*/ 	.byte	0x04, 0x36
        /*0e72*/ 	.short	(.L_734 - .L_733)
.L_733:
        /*0e74*/ 	.word	0x00000008
.L_734:


//--------------------- .nv.info._ZN7cutlass13device_kernelIN5flash11enable_sm90INS1_16FlashAttnFwdSm90INS1_25CollectiveMainloopFwdSm90ILi2EN4cute5tupleIJNS5_1CILi1EEES8_S8_EEENS6_IJNS7_ILi128EEESA_NS7_ILi192EEEEEELi192ENS_12float_e4m3_tEfNS_4arch4Sm90ELb0ELb1ELb1ELb1ELb1ELb1ELb0ELb1ELb1ELb1ELb0ELb0EEENS1_21CollectiveEpilogueFwdINS6_IJSA_SB_SA_EEES9_NS_10bfloat16_tESF_Li256ELb1ELb1ELb0ELb1EEENS1_36VarlenDynamicPersistentTileSchedulerILi128ELi128ELi256ELi128ELb0ELb1ELb1ELb1ELb0ELb1EEEEEEEEEvNT_6ParamsE --------------------------
	.section	.nv.info._ZN7cutlass13device_kernelIN5flash11enable_sm90INS1_16FlashAttnFwdSm90INS1_25CollectiveMainloopFwdSm90ILi2EN4cute5tupleIJNS5_1CILi1EEES8_S8_EEENS6_IJNS7_ILi128EEESA_NS7_ILi192EEEEEELi192ENS_12float_e4m3_tEfNS_4arch4Sm90ELb0ELb1ELb1ELb1ELb1ELb1ELb0ELb1ELb1ELb1ELb0ELb0EEENS1_21CollectiveEpilogueFwdINS6_IJSA_SB_SA_EEES9_NS_10bfloat16_tESF_Li256ELb1ELb1ELb0ELb1EEENS1_36VarlenDynamicPersistentTileSchedulerILi128ELi128ELi256ELi128ELb0ELb1ELb1ELb1ELb0ELb1EEEEEEEEEvNT_6ParamsE,"",@"SHT_CUDA_INFO"
	.sectionflags	@""
	.align	4


	//----- nvinfo : EIATTR_CUDA_API_VERSION
	.align		4
        /*0000*/ 	.byte	0x04, 0x37
        /*0002*/ 	.short	(.L_736 - .L_735)
.L_735:
        /*0004*/ 	.word	0x00000082


	//----- nvinfo : EIATTR_KPARAM_INFO
	.align		4
.L_736:
        /*0008*/ 	.byte	0x04, 0x17
        /*000a*/ 	.short	(.L_738 - .L_737)
.L_737:
        /*000c*/ 	.word	0x00000000
        /*0010*/ 	.short	0x0000
        /*0012*/ 	.short	0x0070
        /*0014*/ 	.byte	0x00, 0xf0, 0x01, 0x2a


	//----- nvinfo : EIATTR_SPARSE_MMA_MASK
	.align		4
.L_738:
        /*0018*/ 	.byte	0x03, 0x50
        /*001a*/ 	.short	0x0000


	//----- nvinfo : EIATTR_MAXREG_COUNT
	.align		4
        /*001c*/ 	.byte	0x03, 0x1b
        /*001e*/ 	.short	0x00a8


	//----- nvinfo : EIATTR_NUM_BARRIERS
	.align		4
        /*0020*/ 	.byte	0x02, 0x4c
        /*0022*/ 	.byte	0x10
	.zero		1


	//----- nvinfo : EIATTR_EXTERNS
	.align		4
        /*0024*/ 	.byte	0x04, 0x0f
        /*0026*/ 	.short	(.L_740 - .L_739)


	//   ....[0]....
	.align		4
.L_739:
        /*0028*/ 	.word	index@(__assertfail)


	//----- nvinfo : EIATTR_ANNOTATIONS
	.align		4
.L_740:
        /*002c*/ 	.byte	0x04, 0x55
        /*002e*/ 	.short	(.L_742 - .L_741)


	//   ....[0]....
.L_741:
        /* <DEDUP_REMOVED lines=37> */


	//----- nvinfo : EIATTR_MERCURY_ISA_VERSION
	.align		4
.L_742:
        /*0270*/ 	.byte	0x03, 0x5f
        /*0272*/ 	.short	0x0101


	//----- nvinfo : EIATTR_UNUSED_LOAD_BYTE_OFFSET
	.align		4
        /*0274*/ 	.byte	0x04, 0x44
        /*0276*/ 	.short	(.L_744 - .L_743)


	//   ....[0]....
.L_743:
        /*0278*/ 	.word	0x00000a80
        /*027c*/ 	.word	0x0000fff0


	//   ....[1]....
        /*0280*/ 	.word	0x00020310
        /*0284*/ 	.word	0x0000fff0


	//----- nvinfo : EIATTR_INT_WARP_WIDE_INSTR_OFFSETS
	.align		4
.L_744:
        /*0288*/ 	.byte	0x04, 0x31
        /*028a*/ 	.short	(.L_746 - .L_745)


	//   ....[0]....
.L_745:
        /*028c*/ 	.word	0x00000130


	//   ....[1]....
        /*0290*/ 	.word	0x00000170


	//   ....[2]....
        /*0294*/ 	.word	0x000001e0


	//   ....[3]....
        /*0298*/ 	.word	0x000268e0


	//   ....[4]....
        /*029c*/ 	.word	0x00026970


	//   ....[5]....
        /*02a0*/ 	.word	0x00029f50


	//   ....[6]....
        /*02a4*/ 	.word	0x00029fe0


	//----- nvinfo : EIATTR_COOP_GROUP_MASK_REGIDS
	.align		4
.L_746:
        /*02a8*/ 	.byte	0x04, 0x29
        /*02aa*/ 	.short	(.L_748 - .L_747)


	//   ....[0]....
.L_747:
        /*02ac*/ 	.word	0xffffffff


	//   ....[1]....
        /*02b0*/ 	.word	0xffffffff


	//   ....[2]....
        /*02b4*/ 	.word	0xffffffff


	//   ....[3]....
        /*02b8*/ 	.word	0xffffffff


	//   ....[4]....
        /*02bc*/ 	.word	0xffffffff


	//   ....[5]....
        /*02c0*/ 	.word	0xffffffff


	//   ....[6]....
        /*02c4*/ 	.word	0xffffffff


	//   ....[7]....
        /*02c8*/ 	.word	0xffffffff


	//   ....[8]....
        /*02cc*/ 	.word	0xffffffff


	//   ....[9]....
        /*02d0*/ 	.word	0xffffffff


	//   ....[10]....
        /*02d4*/ 	.word	0xffffffff


	//   ....[11]....
        /*02d8*/ 	.word	0xffffffff


	//   ....[12]....
        /*02dc*/ 	.word	0xffffffff


	//   ....[13]....
        /*02e0*/ 	.word	0xffffffff


	//   ....[14]....
        /*02e4*/ 	.word	0xffffffff


	//   ....[15]....
        /*02e8*/ 	.word	0xffffffff


	//   ....[16]....
        /*02ec*/ 	.word	0xffffffff


	//   ....[17]....
        /*02f0*/ 	.word	0xffffffff


	//   ....[18]....
        /*02f4*/ 	.word	0xffffffff


	//   ....[19]....
        /*02f8*/ 	.word	0xffffffff


	//   ....[20]....
        /*02fc*/ 	.word	0xffffffff


	//   ....[21]....
        /*0300*/ 	.word	0xffffffff


	//   ....[22]....
        /*0304*/ 	.word	0xffffffff


	//   ....[23]....
        /*0308*/ 	.word	0xffffffff


	//   ....[24]....
        /*030c*/ 	.word	0xffffffff


	//   ....[25]....
        /*0310*/ 	.word	0xffffffff


	//   ....[26]....
        /*0314*/ 	.word	0xffffffff


	//   ....[27]....
        /*0318*/ 	.word	0xffffffff


	//   ....[28]....
        /*031c*/ 	.word	0xffffffff


	//   ....[29]....
        /*0320*/ 	.word	0xffffffff


	//   ....[30]....
        /*0324*/ 	.word	0xffffffff


	//   ....[31]....
        /*0328*/ 	.word	0xffffffff


	//   ....[32]....
        /*032c*/ 	.word	0xffffffff


	//   ....[33]....
        /*0330*/ 	.word	0xffffffff


	//   ....[34]....
        /*0334*/ 	.word	0xffffffff


	//   ....[35]....
        /*0338*/ 	.word	0xffffffff


	//   ....[36]....
        /*033c*/ 	.word	0xffffffff


	//   ....[37]....
        /*0340*/ 	.word	0xffffffff


	//   ....[38]....
        /*0344*/ 	.word	0xffffffff


	//   ....[39]....
        /*0348*/ 	.word	0xffffffff


	//   ....[40]....
        /*034c*/ 	.word	0xffffffff


	//   ....[41]....
        /*0350*/ 	.word	0xffffffff


	//   ....[42]....
        /*0354*/ 	.word	0xffffffff


	//   ....[43]....
        /*0358*/ 	.word	0xffffffff


	//   ....[44]....
        /*035c*/ 	.word	0xffffffff


	//   ....[45]....
        /*0360*/ 	.word	0xffffffff


	//   ....[46]....
        /*0364*/ 	.word	0xffffffff


	//   ....[47]....
        /*0368*/ 	.word	0xffffffff


	//   ....[48]....
        /*036c*/ 	.word	0xffffffff


	//   ....[49]....
        /*0370*/ 	.word	0xffffffff


	//   ....[50]....
        /*0374*/ 	.word	0xffffffff


	//   ....[51]....
        /*0378*/ 	.word	0xffffffff


	//   ....[52]....
        /*037c*/ 	.word	0xffffffff


	//   ....[53]....
        /*0380*/ 	.word	0xffffffff


	//   ....[54]....
        /*0384*/ 	.word	0xffffffff


	//   ....[55]....
        /*0388*/ 	.word	0xffffffff


	//   ....[56]....
        /*038c*/ 	.word	0xffffffff


	//   ....[57]....
        /*0390*/ 	.word	0xffffffff


	//   ....[58]....
        /*0394*/ 	.word	0xffffffff


	//   ....[59]....
        /*0398*/ 	.word	0xffffffff


	//   ....[60]....
        /*039c*/ 	.word	0xffffffff


	//   ....[61]....
        /*03a0*/ 	.word	0xffffffff


	//   ....[62]....
        /*03a4*/ 	.word	0xffffffff


	//   ....[63]....
        /*03a8*/ 	.word	0xffffffff


	//   ....[64]....
        /*03ac*/ 	.word	0xffffffff


	//   ....[65]....
        /*03b0*/ 	.word	0xffffffff


	//   ....[66]....
        /*03b4*/ 	.word	0xffffffff


	//   ....[67]....
        /*03b8*/ 	.word	0xffffffff


	//   ....[68]....
        /*03bc*/ 	.word	0xffffffff


	//   ....[69]....
        /*03c0*/ 	.word	0xffffffff


	//   ....[70]....
        /*03c4*/ 	.word	0xffffffff


	//   ....[71]....
        /*03c8*/ 	.word	0xffffffff


	//   ....[72]....
        /*03cc*/ 	.word	0xffffffff


	//   ....[73]....
        /*03d0*/ 	.word	0xffffffff


	//   ....[74]....
        /*03d4*/ 	.word	0xffffffff


	//   ....[75]....
        /*03d8*/ 	.word	0xffffffff


	//   ....[76]....
        /*03dc*/ 	.word	0xffffffff


	//   ....[77]....
        /*03e0*/ 	.word	0xffffffff


	//   ....[78]....
        /*03e4*/ 	.word	0xffffffff


	//   ....[79]....
        /*03e8*/ 	.word	0xffffffff


	//   ....[80]....
        /*03ec*/ 	.word	0xffffffff


	//   ....[81]....
        /*03f0*/ 	.word	0xffffffff


	//   ....[82]....
        /*03f4*/ 	.word	0xffffffff


	//   ....[83]....
        /*03f8*/ 	.word	0xffffffff


	//   ....[84]....
        /*03fc*/ 	.word	0xffffffff


	//   ....[85]....
        /*0400*/ 	.word	0xffffffff


	//   ....[86]....
        /*0404*/ 	.word	0xffffffff


	//   ....[87]....
        /*0408*/ 	.word	0xffffffff


	//   ....[88]....
        /*040c*/ 	.word	0xffffffff


	//   ....[89]....
        /*0410*/ 	.word	0xffffffff


	//   ....[90]....
        /*0414*/ 	.word	0xffffffff


	//   ....[91]....
        /*0418*/ 	.word	0xffffffff


	//   ....[92]....
        /*041c*/ 	.word	0xffffffff


	//   ....[93]....
        /*0420*/ 	.word	0xffffffff


	//   ....[94]....
        /*0424*/ 	.word	0xffffffff


	//   ....[95]....
        /*0428*/ 	.word	0xffffffff


	//   ....[96]....
        /*042c*/ 	.word	0xffffffff


	//   ....[97]....
        /*0430*/ 	.word	0xffffffff


	//   ....[98]....
        /*0434*/ 	.word	0xffffffff


	//   ....[99]....
        /*0438*/ 	.word	0xffffffff


	//   ....[100]....
        /*043c*/ 	.word	0xffffffff


	//   ....[101]....
        /*0440*/ 	.word	0xffffffff


	//   ....[102]....
        /*0444*/ 	.word	0xffffffff


	//   ....[103]....
        /*0448*/ 	.word	0xffffffff


	//   ....[104]....
        /*044c*/ 	.word	0xffffffff


	//   ....[105]....
        /*0450*/ 	.word	0xffffffff


	//   ....[106]....
        /*0454*/ 	.word	0xffffffff


	//   ....[107]....
        /*0458*/ 	.word	0xffffffff


	//   ....[108]....
        /*045c*/ 	.word	0xffffffff


	//   ....[109]....
        /*0460*/ 	.word	0xffffffff


	//   ....[110]....
        /*0464*/ 	.word	0xffffffff


	//   ....[111]....
        /*0468*/ 	.word	0xffffffff


	//   ....[112]....
        /*046c*/ 	.word	0xffffffff


	//   ....[113]....
        /*0470*/ 	.word	0xffffffff


	//   ....[114]....
        /*0474*/ 	.word	0xffffffff


	//   ....[115]....
        /*0478*/ 	.word	0xffffffff


	//   ....[116]....
        /*047c*/ 	.word	0xffffffff


	//   ....[117]....
        /*0480*/ 	.word	0xffffffff


	//   ....[118]....
        /*0484*/ 	.word	0xffffffff


	//   ....[119]....
        /*0488*/ 	.word	0xffffffff


	//   ....[120]....
        /*048c*/ 	.word	0xffffffff


	//   ....[121]....
        /*0490*/ 	.word	0xffffffff


	//   ....[122]....
        /*0494*/ 	.word	0xffffffff


	//   ....[123]....
        /*0498*/ 	.word	0xffffffff


	//   ....[124]....
        /*049c*/ 	.word	0xffffffff


	//   ....[125]....
        /*04a0*/ 	.word	0xffffffff


	//   ....[126]....
        /*04a4*/ 	.word	0xffffffff


	//   ....[127]....
        /*04a8*/ 	.word	0xffffffff


	//   ....[128]....
        /*04ac*/ 	.word	0xffffffff


	//   ....[129]....
        /*04b0*/ 	.word	0xffffffff


	//   ....[130]....
        /*04b4*/ 	.word	0xffffffff


	//   ....[131]....
        /*04b8*/ 	.word	0xffffffff


	//   ....[132]....
        /*04bc*/ 	.word	0xffffffff


	//   ....[133]....
        /*04c0*/ 	.word	0xffffffff


	//   ....[134]....
        /*04c4*/ 	.word	0xffffffff


	//   ....[135]....
        /*04c8*/ 	.word	0xffffffff


	//   ....[136]....
        /*04cc*/ 	.word	0xffffffff


	//   ....[137]....
        /*04d0*/ 	.word	0xffffffff


	//   ....[138]....
        /*04d4*/ 	.word	0xffffffff


	//   ....[139]....
        /*04d8*/ 	.word	0xffffffff


	//   ....[140]....
        /*04dc*/ 	.word	0xffffffff


	//   ....[141]....
        /*04e0*/ 	.word	0xffffffff


	//   ....[142]....
        /*04e4*/ 	.word	0xffffffff


	//   ....[143]....
        /*04e8*/ 	.word	0xffffffff


	//   ....[144]....
        /*04ec*/ 	.word	0xffffffff


	//   ....[145]....
        /*04f0*/ 	.word	0xffffffff


	//   ....[146]....
        /*04f4*/ 	.word	0xffffffff


	//   ....[147]....
        /*04f8*/ 	.word	0xffffffff


	//   ....[148]....
        /*04fc*/ 	.word	0xffffffff


	//   ....[149]....
        /*0500*/ 	.word	0xffffffff


	//   ....[150]....
        /*0504*/ 	.word	0xffffffff


	//   ....[151]....
        /*0508*/ 	.word	0xffffffff


	//   ....[152]....
        /*050c*/ 	.word	0xffffffff


	//   ....[153]....
        /*0510*/ 	.word	0xffffffff


	//   ....[154]....
        /*0514*/ 	.word	0xffffffff


	//   ....[155]....
        /*0518*/ 	.word	0xffffffff


	//   ....[156]....
        /*051c*/ 	.word	0xffffffff


	//   ....[157]....
        /*0520*/ 	.word	0xffffffff


	//   ....[158]....
        /*0524*/ 	.word	0xffffffff


	//   ....[159]....
        /*0528*/ 	.word	0xffffffff


	//   ....[160]....
        /*052c*/ 	.word	0xffffffff


	//   ....[161]....
        /*0530*/ 	.word	0xffffffff


	//   ....[162]....
        /*0534*/ 	.word	0xffffffff


	//   ....[163]....
        /*0538*/ 	.word	0xffffffff


	//   ....[164]....
        /*053c*/ 	.word	0xffffffff


	//   ....[165]....
        /*0540*/ 	.word	0xffffffff


	//   ....[166]....
        /*0544*/ 	.word	0xffffffff


	//   ....[167]....
        /*0548*/ 	.word	0xffffffff


	//   ....[168]....
        /*054c*/ 	.word	0xffffffff


	//   ....[169]....
        /*0550*/ 	.word	0xffffffff


	//   ....[170]....
        /*0554*/ 	.word	0xffffffff


	//   ....[171]....
        /*0558*/ 	.word	0xffffffff


	//   ....[172]....
        /*055c*/ 	.word	0xffffffff


	//   ....[173]....
        /*0560*/ 	.word	0xffffffff


	//   ....[174]....
        /*0564*/ 	.word	0xffffffff


	//   ....[175]....
        /*0568*/ 	.word	0xffffffff


	//   ....[176]....
        /*056c*/ 	.word	0xffffffff


	//   ....[177]....
        /*0570*/ 	.word	0xffffffff


	//   ....[178]....
        /*0574*/ 	.word	0xffffffff


	//   ....[179]....
        /*0578*/ 	.word	0xffffffff


	//   ....[180]....
        /*057c*/ 	.word	0xffffffff


	//   ....[181]....
        /*0580*/ 	.word	0xffffffff


	//   ....[182]....
        /*0584*/ 	.word	0xffffffff


	//   ....[183]....
        /*0588*/ 	.word	0xffffffff


	//   ....[184]....
        /*058c*/ 	.word	0xffffffff


	//   ....[185]....
        /*0590*/ 	.word	0xffffffff


	//   ....[186]....
        /*0594*/ 	.word	0xffffffff


	//   ....[187]....
        /*0598*/ 	.word	0xffffffff


	//   ....[188]....
        /*059c*/ 	.word	0xffffffff


	//   ....[189]....
        /*05a0*/ 	.word	0xffffffff


	//   ....[190]....
        /*05a4*/ 	.word	0xffffffff


	//   ....[191]....
        /*05a8*/ 	.word	0xffffffff


	//   ....[192]....
        /*05ac*/ 	.word	0xffffffff


	//   ....[193]....
        /*05b0*/ 	.word	0x0500000f


	//   ....[194]....
        /*05b4*/ 	.word	0x0500000f


	//   ....[195]....
        /*05b8*/ 	.word	0x0500000f


	//   ....[196]....
        /*05bc*/ 	.word	0x0500000f


	//   ....[197]....
        /*05c0*/ 	.word	0x0500000f


	//   ....[198]....
        /*05c4*/ 	.word	0x0500000f


	//   ....[199]....
        /*05c8*/ 	.word	0x0500000f


	//   ....[200]....
        /*05cc*/ 	.word	0x0500000f


	//   ....[201]....
        /*05d0*/ 	.word	0x0500000f


	//   ....[202]....
        /*05d4*/ 	.word	0x0500000f


	//   ....[203]....
        /*05d8*/ 	.word	0x0500000f


	//   ....[204]....
        /*05dc*/ 	.word	0x0500000f


	//   ....[205]....
        /*05e0*/ 	.word	0x0500000f


	//   ....[206]....
        /*05e4*/ 	.word	0x0500000f


	//   ....[207]....
        /*05e8*/ 	.word	0x0500000f


	//   ....[208]....
        /*05ec*/ 	.word	0x0500000f


	//   ....[209]....
        /*05f0*/ 	.word	0x0500000f


	//   ....[210]....
        /*05f4*/ 	.word	0x0500000f


	//   ....[211]....
        /*05f8*/ 	.word	0x0500000f


	//   ....[212]....
        /*05fc*/ 	.word	0x0500000f


	//   ....[213]....
        /*0600*/ 	.word	0x0500000f


	//   ....[214]....
        /*0604*/ 	.word	0x0500000f


	//   ....[215]....
        /*0608*/ 	.word	0x0500000f


	//   ....[216]....
        /*060c*/ 	.word	0x0500000f


	//   ....[217]....
        /*0610*/ 	.word	0x0500000f


	//   ....[218]....
        /*0614*/ 	.word	0x0500000f


	//   ....[219]....
        /*0618*/ 	.word	0x0500000f


	//   ....[220]....
        /*061c*/ 	.word	0x0500000f


	//   ....[221]....
        /*0620*/ 	.word	0x0500000f


	//   ....[222]....
        /*0624*/ 	.word	0x0500000f


	//   ....[223]....
        /*0628*/ 	.word	0x0500000f


	//   ....[224]....
        /*062c*/ 	.word	0x0500000f


	//   ....[225]....
        /*0630*/ 	.word	0x0500000f


	//   ....[226]....
        /*0634*/ 	.word	0x0500000f


	//   ....[227]....
        /*0638*/ 	.word	0x0500000f


	//   ....[228]....
        /*063c*/ 	.word	0x0500000f


	//   ....[229]....
        /*0640*/ 	.word	0x0500000f


	//   ....[230]....
        /*0644*/ 	.word	0x0500000f


	//   ....[231]....
        /*0648*/ 	.word	0x0500000f


	//   ....[232]....
        /*064c*/ 	.word	0x0500000f


	//   ....[233]....
        /*0650*/ 	.word	0x0500000f


	//   ....[234]....
        /*0654*/ 	.word	0x0500000f


	//   ....[235]....
        /*0658*/ 	.word	0x0500000f


	//   ....[236]....
        /*065c*/ 	.word	0x0500000f


	//   ....[237]....
        /*0660*/ 	.word	0x0500000f


	//   ....[238]....
        /*0664*/ 	.word	0x0500000f


	//   ....[239]....
        /*0668*/ 	.word	0x0500000f


	//   ....[240]....
        /*066c*/ 	.word	0x0500000f


	//   ....[241]....
        /*0670*/ 	.word	0x0500000f


	//   ....[242]....
        /*0674*/ 	.word	0x0500000f


	//   ....[243]....
        /*0678*/ 	.word	0x0500000f


	//   ....[244]....
        /*067c*/ 	.word	0x0500000f


	//   ....[245]....
        /*0680*/ 	.word	0x0500000f


	//   ....[246]....
        /*0684*/ 	.word	0x0500000f


	//   ....[247]....
        /*0688*/ 	.word	0x0500000f


	//   ....[248]....
        /*068c*/ 	.word	0x0500000f


	//   ....[249]....
        /*0690*/ 	.word	0x0500000f


	//   ....[250]....
        /*0694*/ 	.word	0x0500000f


	//   ....[251]....
        /*0698*/ 	.word	0x0500000f


	//   ....[252]....
        /*069c*/ 	.word	0x0500000f


	//   ....[253]....
        /*06a0*/ 	.word	0x0500000f


	//   ....[254]....
        /*06a4*/ 	.word	0x0500000f


	//   ....[255]....
        /*06a8*/ 	.word	0x0500000f


	//   ....[0]....
        /*06ac*/ 	.word	0x0500000f


	//   ....[1]....
        /*06b0*/ 	.word	0x0500000f


	//   ....[2]....
        /*06b4*/ 	.word	0x0500000f


	//   ....[3]....
        /*06b8*/ 	.word	0x0500000f


	//   ....[4]....
        /*06bc*/ 	.word	0x0500000f


	//   ....[5]....
        /*06c0*/ 	.word	0x0500000f


	//   ....[6]....
        /*06c4*/ 	.word	0x0500000f


	//   ....[7]....
        /*06c8*/ 	.word	0x0500000f


	//   ....[8]....
        /*06cc*/ 	.word	0x0500000f


	//   ....[9]....
        /*06d0*/ 	.word	0x0500000f


	//   ....[10]....
        /*06d4*/ 	.word	0x0500000f


	//   ....[11]....
        /*06d8*/ 	.word	0x0500000f


	//   ....[12]....
        /*06dc*/ 	.word	0x0500000f


	//   ....[13]....
        /*06e0*/ 	.word	0x0500000f


	//   ....[14]....
        /*06e4*/ 	.word	0x0500000f


	//   ....[15]....
        /*06e8*/ 	.word	0x0500000f


	//   ....[16]....
        /*06ec*/ 	.word	0x0500000f


	//   ....[17]....
        /*06f0*/ 	.word	0x0500000f


	//   ....[18]....
        /*06f4*/ 	.word	0x0500000f


	//   ....[19]....
        /*06f8*/ 	.word	0x0500000f


	//   ....[20]....
        /*06fc*/ 	.word	0x0500000f


	//   ....[21]....
        /*0700*/ 	.word	0x0500000f


	//   ....[22]....
        /*0704*/ 	.word	0x0500000f


	//   ....[23]....
        /*0708*/ 	.word	0x0500000f


	//   ....[24]....
        /*070c*/ 	.word	0x0500000f


	//   ....[25]....
        /*0710*/ 	.word	0x0500000f


	//   ....[26]....
        /*0714*/ 	.word	0x0500000f


	//   ....[27]....
        /*0718*/ 	.word	0x0500000f


	//   ....[28]....
        /*071c*/ 	.word	0x0500000f


	//   ....[29]....
        /*0720*/ 	.word	0x0500000f


	//   ....[30]....
        /*0724*/ 	.word	0x0500000f


	//   ....[31]....
        /*0728*/ 	.word	0x0500000f


	//   ....[32]....
        /*072c*/ 	.word	0x0500000f


	//   ....[33]....
        /*0730*/ 	.word	0x0500000f


	//   ....[34]....
        /*0734*/ 	.word	0x0500000f


	//   ....[35]....
        /*0738*/ 	.word	0x0500000f


	//   ....[36]....
        /*073c*/ 	.word	0x0500000f


	//   ....[37]....
        /*0740*/ 	.word	0x0500000f


	//   ....[38]....
        /*0744*/ 	.word	0x0500000f


	//   ....[39]....
        /*0748*/ 	.word	0x0500000f


	//   ....[40]....
        /*074c*/ 	.word	0x0500000f


	//   ....[41]....
        /*0750*/ 	.word	0x0500000f


	//   ....[42]....
        /*0754*/ 	.word	0x0500000f


	//   ....[43]....
        /*0758*/ 	.word	0x0500000f


	//   ....[44]....
        /*075c*/ 	.word	0x0500000f


	//   ....[45]....
        /*0760*/ 	.word	0x0500000f


	//   ....[46]....
        /*0764*/ 	.word	0x0500000f


	//   ....[47]....
        /*0768*/ 	.word	0x0500000f


	//   ....[48]....
        /*076c*/ 	.word	0x0500000f


	//   ....[49]....
        /*0770*/ 	.word	0x0500000f


	//   ....[50]....
        /*0774*/ 	.word	0x0500000f


	//   ....[51]....
        /*0778*/ 	.word	0x0500000f


	//   ....[52]....
        /*077c*/ 	.word	0x0500000f


	//   ....[53]....
        /*0780*/ 	.word	0x0500000f


	//   ....[54]....
        /*0784*/ 	.word	0x0500000f


	//   ....[55]....
        /*0788*/ 	.word	0x0500000f


	//   ....[56]....
        /*078c*/ 	.word	0x0500000f


	//   ....[57]....
        /*0790*/ 	.word	0x0500000f


	//   ....[58]....
        /*0794*/ 	.word	0x0500000f


	//   ....[59]....
        /*0798*/ 	.word	0x0500000f


	//   ....[60]....
        /*079c*/ 	.word	0x0500000f


	//   ....[61]....
        /*07a0*/ 	.word	0x0500000f


	//   ....[62]....
        /*07a4*/ 	.word	0x0500000f


	//   ....[63]....
        /*07a8*/ 	.word	0x0500000f


	//   ....[64]....
        /*07ac*/ 	.word	0x0500000f


	//   ....[65]....
        /*07b0*/ 	.word	0x0500000f


	//   ....[66]....
        /*07b4*/ 	.word	0x0500000f


	//   ....[67]....
        /*07b8*/ 	.word	0x0500000f


	//----- nvinfo : EIATTR_COOP_GROUP_INSTR_OFFSETS
	.align		4
.L_748:
        /*07bc*/ 	.byte	0x04, 0x28
        /*07be*/ 	.short	(.L_750 - .L_749)


	//   ....[0]....
.L_749:
        /*07c0*/ 	.word	0x00000070


	//   ....[1]....
        /*07c4*/ 	.word	0x00000140


	//   ....[2]....
        /*07c8*/ 	.word	0x00000190


	//   ....[3]....
        /*07cc*/ 	.word	0x000003c0


	//   ....[4]....
        /*07d0*/ 	.word	0x00000520


	//   ....[5]....
        /*07d4*/ 	.word	0x00000640


	//   ....[6]....
        /*07d8*/ 	.word	0x000007a0


	//   ....[7]....
        /*07dc*/ 	.word	0x000030a0


	//   ....[8]....
        /*07e0*/ 	.word	0x000030b0


	//   ....[9]....
        /*07e4*/ 	.word	0x000061e0


	//   ....[10]....
        /*07e8*/ 	.word	0x000061f0


	//   ....[11]....
        /*07ec*/ 	.word	0x000093a0


	//   ....[12]....
        /*07f0*/ 	.word	0x000093b0


	//   ....[13]....
        /*07f4*/ 	.word	0x00009860


	//   ....[14]....
        /*07f8*/ 	.word	0x00009880


	//   ....[15]....
        /*07fc*/ 	.word	0x0000a480


	//   ....[16]....
        /*0800*/ 	.word	0x0000add0


	//   ....[17]....
        /*0804*/ 	.word	0x0000ade0


	//   ....[18]....
        /*0808*/ 	.word	0x0000adf0


	//   ....[19]....
        /*080c*/ 	.word	0x0000ae00


	//   ....[20]....
        /*0810*/ 	.word	0x0000e450


	//   ....[21]....
        /*0814*/ 	.word	0x0000e460


	//   ....[22]....
        /*0818*/ 	.word	0x0000e470


	//   ....[23]....
        /*081c*/ 	.word	0x0000e480


	//   ....[24]....
        /*0820*/ 	.word	0x000122a0


	//   ....[25]....
        /*0824*/ 	.word	0x00013140


	//   ....[26]....
        /*0828*/ 	.word	0x00013a00


	//   ....[27]....
        /*082c*/ 	.word	0x00013ac0


	//   ....[28]....
        /*0830*/ 	.word	0x000143e0


	//   ....[29]....
        /*0834*/ 	.word	0x00014430


	//   ....[30]....
        /*0838*/ 	.word	0x00015f30


	//   ....[31]....
        /*083c*/ 	.word	0x00016670


	//   ....[32]....
        /*0840*/ 	.word	0x00017020


	//   ....[33]....
        /*0844*/ 	.word	0x00017040


	//   ....[34]....
        /*0848*/ 	.word	0x00017cf0


	//   ....[35]....
        /*084c*/ 	.word	0x00017d20


	//   ....[36]....
        /*0850*/ 	.word	0x0001a160


	//   ....[37]....
        /*0854*/ 	.word	0x0001a1c0


	//   ....[38]....
        /*0858*/ 	.word	0x0001a5b0


	//   ....[39]....
        /*085c*/ 	.word	0x0001a5d0


	//   ....[40]....
        /*0860*/ 	.word	0x0001c620


	//   ....[41]....
        /*0864*/ 	.word	0x0001cdc0


	//   ....[42]....
        /*0868*/ 	.word	0x0001d770


	//   ....[43]....
        /*086c*/ 	.word	0x0001d790


	//   ....[44]....
        /*0870*/ 	.word	0x0001e450


	//   ....[45]....
        /*0874*/ 	.word	0x0001e470


	//   ....[46]....
        /*0878*/ 	.word	0x0001f940


	//   ....[47]....
        /*087c*/ 	.word	0x0001f950


	//   ....[48]....
        /*0880*/ 	.word	0x0001f9d0


	//   ....[49]....
        /*0884*/ 	.word	0x0001f9e0


	//   ....[50]....
        /*0888*/ 	.word	0x00020be0


	//   ....[51]....
        /*088c*/ 	.word	0x00020c10


	//   ....[52]....
        /*0890*/ 	.word	0x00020c40


	//   ....[53]....
        /*0894*/ 	.word	0x00020c70


	//   ....[54]....
        /*0898*/ 	.word	0x00020ca0


	//   ....[55]....
        /*089c*/ 	.word	0x00020cd0


	//   ....[56]....
        /*08a0*/ 	.word	0x00020d00


	//   ....[57]....
        /*08a4*/ 	.word	0x00020d30


	//   ....[58]....
        /*08a8*/ 	.word	0x00020d60


	//   ....[59]....
        /*08ac*/ 	.word	0x00020d90


	//   ....[60]....
        /*08b0*/ 	.word	0x00020dc0


	//   ....[61]....
        /*08b4*/ 	.word	0x00020df0


	//   ....[62]....
        /*08b8*/ 	.word	0x00020e20


	//   ....[63]....
        /*08bc*/ 	.word	0x00020e50


	//   ....[64]....
        /*08c0*/ 	.word	0x00020e80


	//   ....[65]....
        /*08c4*/ 	.word	0x00020eb0


	//   ....[66]....
        /*08c8*/ 	.word	0x00020ee0


	//   ....[67]....
        /*08cc*/ 	.word	0x00020f10


	//   ....[68]....
        /*08d0*/ 	.word	0x00020f40


	//   ....[69]....
        /*08d4*/ 	.word	0x00020f70


	//   ....[70]....
        /*08d8*/ 	.word	0x00020fa0


	//   ....[71]....
        /*08dc*/ 	.word	0x00020fd0


	//   ....[72]....
        /*08e0*/ 	.word	0x00021000


	//   ....[73]....
        /*08e4*/ 	.word	0x00021030


	//   ....[74]....
        /*08e8*/ 	.word	0x00021060


	//   ....[75]....
        /*08ec*/ 	.word	0x00021090


	//   ....[76]....
        /*08f0*/ 	.word	0x000210c0


	//   ....[77]....
        /*08f4*/ 	.word	0x000210f0


	//   ....[78]....
        /*08f8*/ 	.word	0x00021120


	//   ....[79]....
        /*08fc*/ 	.word	0x00021150


	//   ....[80]....
        /*0900*/ 	.word	0x00021180


	//   ....[81]....
        /*0904*/ 	.word	0x000211b0


	//   ....[82]....
        /*0908*/ 	.word	0x000211e0


	//   ....[83]....
        /*090c*/ 	.word	0x00021210


	//   ....[84]....
        /*0910*/ 	.word	0x00021240


	//   ....[85]....
        /*0914*/ 	.word	0x00021260


	//   ....[86]....
        /*0918*/ 	.word	0x00021270


	//   ....[87]....
        /*091c*/ 	.word	0x00021280


	//   ....[88]....
        /*0920*/ 	.word	0x000212b0


	//   ....[89]....
        /*0924*/ 	.word	0x000212e0


	//   ....[90]....
        /*0928*/ 	.word	0x00021310


	//   ....[91]....
        /*092c*/ 	.word	0x00021340


	//   ....[92]....
        /*0930*/ 	.word	0x00021370


	//   ....[93]....
        /*0934*/ 	.word	0x000213a0


	//   ....[94]....
        /*0938*/ 	.word	0x000213d0


	//   ....[95]....
        /*093c*/ 	.word	0x000213e0


	//   ....[96]....
        /*0940*/ 	.word	0x000213f0


	//   ....[97]....
        /*0944*/ 	.word	0x00021400


	//   ....[98]....
        /*0948*/ 	.word	0x00021bc0


	//   ....[99]....
        /*094c*/ 	.word	0x00021c00


	//   ....[100]....
        /*0950*/ 	.word	0x00021d00


	//   ....[101]....
        /*0954*/ 	.word	0x00021d60


	//   ....[102]....
        /*0958*/ 	.word	0x00022330


	//   ....[103]....
        /*095c*/ 	.word	0x00022350


	//   ....[104]....
        /*0960*/ 	.word	0x00022470


	//   ....[105]....
        /*0964*/ 	.word	0x00022490


	//   ....[106]....
        /*0968*/ 	.word	0x00022590


	//   ....[107]....
        /*096c*/ 	.word	0x000225b0


	//   ....[108]....
        /*0970*/ 	.word	0x000226c0


	//   ....[109]....
        /*0974*/ 	.word	0x000226e0


	//   ....[110]....
        /*0978*/ 	.word	0x00022f80


	//   ....[111]....
        /*097c*/ 	.word	0x00022f90


	//   ....[112]....
        /*0980*/ 	.word	0x00023160


	//   ....[113]....
        /*0984*/ 	.word	0x00023170


	//   ....[114]....
        /*0988*/ 	.word	0x00023330


	//   ....[115]....
        /*098c*/ 	.word	0x00023340


	//   ....[116]....
        /*0990*/ 	.word	0x00023500


	//   ....[117]....
        /*0994*/ 	.word	0x00023510


	//   ....[118]....
        /*0998*/ 	.word	0x00023720


	//   ....[119]....
        /*099c*/ 	.word	0x000238d0


	//   ....[120]....
        /*09a0*/ 	.word	0x00023900


	//   ....[121]....
        /*09a4*/ 	.word	0x00023930


	//   ....[122]....
        /*09a8*/ 	.word	0x00023960


	//   ....[123]....
        /*09ac*/ 	.word	0x00023990


	//   ....[124]....
        /*09b0*/ 	.word	0x000239c0


	//   ....[125]....
        /*09b4*/ 	.word	0x00023b30


	//   ....[126]....
        /*09b8*/ 	.word	0x00023b60


	//   ....[127]....
        /*09bc*/ 	.word	0x00023b90


	//   ....[128]....
        /*09c0*/ 	.word	0x00023bc0


	//   ....[129]....
        /*09c4*/ 	.word	0x00023bf0


	//   ....[130]....
        /*09c8*/ 	.word	0x00023c20


	//   ....[131]....
        /*09cc*/ 	.word	0x00023cb0


	//   ....[132]....
        /*09d0*/ 	.word	0x00023d10


	//   ....[133]....
        /*09d4*/ 	.word	0x00023da0


	//   ....[134]....
        /*09d8*/ 	.word	0x00025080


	//   ....[135]....
        /*09dc*/ 	.word	0x00027490


	//   ....[136]....
        /*09e0*/ 	.word	0x000274c0


	//   ....[137]....
        /*09e4*/ 	.word	0x00027590


	//   ....[138]....
        /*09e8*/ 	.word	0x000275f0


	//   ....[139]....
        /*09ec*/ 	.word	0x00027630


	//   ....[140]....
        /*09f0*/ 	.word	0x00027640


	//   ....[141]....
        /*09f4*/ 	.word	0x000276a0


	//   ....[142]....
        /*09f8*/ 	.word	0x000276b0


	//   ....[143]....
        /*09fc*/ 	.word	0x00027ac0


	//   ....[144]....
        /*0a00*/ 	.word	0x00027ae0


	//   ....[145]....
        /*0a04*/ 	.word	0x00027b80


	//   ....[146]....
        /*0a08*/ 	.word	0x00027b90


	//   ....[147]....
        /*0a0c*/ 	.word	0x00027c20


	//   ....[148]....
        /*0a10*/ 	.word	0x00027c30


	//   ....[149]....
        /*0a14*/ 	.word	0x00027c40


	//   ....[150]....
        /*0a18*/ 	.word	0x00027c50


	//   ....[151]....
        /*0a1c*/ 	.word	0x00028460


	//   ....[152]....
        /*0a20*/ 	.word	0x00028490


	//   ....[153]....
        /*0a24*/ 	.word	0x00028550


	//   ....[154]....
        /*0a28*/ 	.word	0x00028570


	//   ....[155]....
        /*0a2c*/ 	.word	0x00028610


	//   ....[156]....
        /*0a30*/ 	.word	0x00028630


	//   ....[157]....
        /*0a34*/ 	.word	0x00028640


	//   ....[158]....
        /*0a38*/ 	.word	0x000286d0


	//   ....[159]....
        /*0a3c*/ 	.word	0x00028e00


	//   ....[160]....
        /*0a40*/ 	.word	0x00028e10


	//   ....[161]....
        /*0a44*/ 	.word	0x00028e50


	//   ....[162]....
        /*0a48*/ 	.word	0x00028e90


	//   ....[163]....
        /*0a4c*/ 	.word	0x00028ea0


	//   ....[164]....
        /*0a50*/ 	.word	0x00028f00


	//   ....[165]....
        /*0a54*/ 	.word	0x00028f30


	//   ....[166]....
        /*0a58*/ 	.word	0x00028f70


	//   ....[167]....
        /*0a5c*/ 	.word	0x000292d0


	//   ....[168]....
        /*0a60*/ 	.word	0x000292e0


	//   ....[169]....
        /*0a64*/ 	.word	0x000292f0


	//   ....[170]....
        /*0a68*/ 	.word	0x00029350


	//   ....[171]....
        /*0a6c*/ 	.word	0x00029360


	//   ....[172]....
        /*0a70*/ 	.word	0x000293c0


	//   ....[173]....
        /*0a74*/ 	.word	0x000293f0


	//   ....[174]....
        /*0a78*/ 	.word	0x00029430


	//   ....[175]....
        /*0a7c*/ 	.word	0x0002aad0


	//   ....[176]....
        /*0a80*/ 	.word	0x0002ab00


	//   ....[177]....
        /*0a84*/ 	.word	0x0002ab40


	//   ....[178]....
        /*0a88*/ 	.word	0x0002ab70


	//   ....[179]....
        /*0a8c*/ 	.word	0x0002aba0


	//   ....[180]....
        /*0a90*/ 	.word	0x0002abd0


	//   ....[181]....
        /*0a94*/ 	.word	0x0002ac00


	//   ....[182]....
        /*0a98*/ 	.word	0x0002ac30


	//   ....[183]....
        /*0a9c*/ 	.word	0x0002adb0


	//   ....[184]....
        /*0aa0*/ 	.word	0x0002ade0


	//   ....[185]....
        /*0aa4*/ 	.word	0x0002ae10


	//   ....[186]....
        /*0aa8*/ 	.word	0x0002ae40


	//   ....[187]....
        /*0aac*/ 	.word	0x0002ae70


	//   ....[188]....
        /*0ab0*/ 	.word	0x0002aea0


	//   ....[189]....
        /*0ab4*/ 	.word	0x0002af60


	//   ....[190]....
        /*0ab8*/ 	.word	0x0002af80


	//   ....[191]....
        /*0abc*/ 	.word	0x0002aff0


	//   ....[192]....
        /*0ac0*/ 	.word	0x0002b6b0


	//   ....[193]....
        /*0ac4*/ 	.word	0x0002ba50


	//   ....[194]....
        /*0ac8*/ 	.word	0x0002bae0


	//   ....[195]....
        /*0acc*/ 	.word	0x0002bbc0


	//   ....[196]....
        /*0ad0*/ 	.word	0x0002bc50


	//   ....[197]....
        /*0ad4*/ 	.word	0x0002bd30


	//   ....[198]....
        /*0ad8*/ 	.word	0x0002bdc0


	//   ....[199]....
        /*0adc*/ 	.word	0x0002bf00


	//   ....[200]....
        /*0ae0*/ 	.word	0x0002bfa0


	//   ....[201]....
        /*0ae4*/ 	.word	0x0002c030


	//   ....[202]....
        /*0ae8*/ 	.word	0x0002c080


	//   ....[203]....
        /*0aec*/ 	.word	0x0002c0d0


	//   ....[204]....
        /*0af0*/ 	.word	0x0002c1a0


	//   ....[205]....
        /*0af4*/ 	.word	0x0002c230


	//   ....[206]....
        /*0af8*/ 	.word	0x0002c280


	//   ....[207]....
        /*0afc*/ 	.word	0x0002c2d0


	//   ....[208]....
        /*0b00*/ 	.word	0x0002c660


	//   ....[209]....
        /*0b04*/ 	.word	0x0002c790


	//   ....[210]....
        /*0b08*/ 	.word	0x0002c8b0


	//   ....[211]....
        /*0b0c*/ 	.word	0x0002c9e0


	//   ....[212]....
        /*0b10*/ 	.word	0x0002caa0


	//   ....[213]....
        /*0b14*/ 	.word	0x0002cb20


	//   ....[214]....
        /*0b18*/ 	.word	0x0002cb80


	//   ....[215]....
        /*0b1c*/ 	.word	0x0002cbe0


	//   ....[216]....
        /*0b20*/ 	.word	0x0002cc40


	//   ....[217]....
        /*0b24*/ 	.word	0x0002ccc0


	//   ....[218]....
        /*0b28*/ 	.word	0x0002cd20


	//   ....[219]....
        /*0b2c*/ 	.word	0x0002cda0


	//   ....[220]....
        /*0b30*/ 	.word	0x0002ce00


	//   ....[221]....
        /*0b34*/ 	.word	0x0002ce80


	//   ....[222]....
        /*0b38*/ 	.word	0x0002cee0


	//   ....[223]....
        /*0b3c*/ 	.word	0x0002cf60


	//   ....[224]....
        /*0b40*/ 	.word	0x0002cfc0


	//   ....[225]....
        /*0b44*/ 	.word	0x0002d040


	//   ....[226]....
        /*0b48*/ 	.word	0x0002d0a0


	//   ....[227]....
        /*0b4c*/ 	.word	0x0002d120


	//   ....[228]....
        /*0b50*/ 	.word	0x0002d180


	//   ....[229]....
        /*0b54*/ 	.word	0x0002d200


	//   ....[230]....
        /*0b58*/ 	.word	0x0002d260


	//   ....[231]....
        /*0b5c*/ 	.word	0x0002d2e0


	//   ....[232]....
        /*0b60*/ 	.word	0x0002d340


	//   ....[233]....
        /*0b64*/ 	.word	0x0002d3c0


	//   ....[234]....
        /*0b68*/ 	.word	0x0002d420


	//   ....[235]....
        /*0b6c*/ 	.word	0x0002d4a0


	//   ....[236]....
        /*0b70*/ 	.word	0x0002d500


	//   ....[237]....
        /*0b74*/ 	.word	0x0002d560


	//   ....[238]....
        /*0b78*/ 	.word	0x0002d5c0


	//   ....[239]....
        /*0b7c*/ 	.word	0x0002d620


	//   ....[240]....
        /*0b80*/ 	.word	0x0002d680


	//   ....[241]....
        /*0b84*/ 	.word	0x0002d700


	//   ....[242]....
        /*0b88*/ 	.word	0x0002d760


	//   ....[243]....
        /*0b8c*/ 	.word	0x0002d7e0


	//   ....[244]....
        /*0b90*/ 	.word	0x0002d840


	//   ....[245]....
        /*0b94*/ 	.word	0x0002d8c0


	//   ....[246]....
        /*0b98*/ 	.word	0x0002d920


	//   ....[247]....
        /*0b9c*/ 	.word	0x0002d9a0


	//   ....[248]....
        /*0ba0*/ 	.word	0x0002da00


	//   ....[249]....
        /*0ba4*/ 	.word	0x0002da80


	//   ....[250]....
        /*0ba8*/ 	.word	0x0002dae0


	//   ....[251]....
        /*0bac*/ 	.word	0x0002db40


	//   ....[252]....
        /*0bb0*/ 	.word	0x0002dba0


	//   ....[253]....
        /*0bb4*/ 	.word	0x0002dc20


	//   ....[254]....
        /*0bb8*/ 	.word	0x0002dc90


	//   ....[255]....
        /*0bbc*/ 	.word	0x0002dd10


	//   ....[0]....
        /*0bc0*/ 	.word	0x0002de20


	//   ....[1]....
        /*0bc4*/ 	.word	0x0002de70


	//   ....[2]....
        /*0bc8*/ 	.word	0x0002df00


	//   ....[3]....
        /*0bcc*/ 	.word	0x0002df90


	//   ....[4]....
        /*0bd0*/ 	.word	0x0002e020


	//   ....[5]....
        /*0bd4*/ 	.word	0x0002e0b0


	//   ....[6]....
        /*0bd8*/ 	.word	0x0002e140


	//   ....[7]....
        /*0bdc*/ 	.word	0x0002e1d0


	//   ....[8]....
        /*0be0*/ 	.word	0x0002e290


	//   ....[9]....
        /*0be4*/ 	.word	0x0002e570


	//   ....[10]....
        /*0be8*/ 	.word	0x0002e660


	//   ....[11]....
        /*0bec*/ 	.word	0x0002e710


	//   ....[12]....
        /*0bf0*/ 	.word	0x0002e8a0


	//   ....[13]....
        /*0bf4*/ 	.word	0x0002e930


	//   ....[14]....
        /*0bf8*/ 	.word	0x0002e990


	//   ....[15]....
        /*0bfc*/ 	.word	0x0002ea60


	//   ....[16]....
        /*0c00*/ 	.word	0x0002eb20


	//   ....[17]....
        /*0c04*/ 	.word	0x0002ebf0


	//   ....[18]....
        /*0c08*/ 	.word	0x0002ed70


	//   ....[19]....
        /*0c0c*/ 	.word	0x0002ee00


	//   ....[20]....
        /*0c10*/ 	.word	0x0002ef00


	//   ....[21]....
        /*0c14*/ 	.word	0x0002efb0


	//   ....[22]....
        /*0c18*/ 	.word	0x0002f010


	//   ....[23]....
        /*0c1c*/ 	.word	0x0002f110


	//   ....[24]....
        /*0c20*/ 	.word	0x0002f170


	//   ....[25]....
        /*0c24*/ 	.word	0x0002f210


	//   ....[26]....
        /*0c28*/ 	.word	0x0002f320


	//   ....[27]....
        /*0c2c*/ 	.word	0x0002f390


	//   ....[28]....
        /*0c30*/ 	.word	0x0002f3f0


	//   ....[29]....
        /*0c34*/ 	.word	0x0002f500


	//   ....[30]....
        /*0c38*/ 	.word	0x0002f560


	//   ....[31]....
        /*0c3c*/ 	.word	0x0002f680


	//   ....[32]....
        /*0c40*/ 	.word	0x0002f6e0


	//   ....[33]....
        /*0c44*/ 	.word	0x0002f780


	//   ....[34]....
        /*0c48*/ 	.word	0x0002f920


	//   ....[35]....
        /*0c4c*/ 	.word	0x0002f9b0


	//   ....[36]....
        /*0c50*/ 	.word	0x0002fa10


	//   ....[37]....
        /*0c54*/ 	.word	0x0002faf0


	//   ....[38]....
        /*0c58*/ 	.word	0x0002fb50


	//   ....[39]....
        /*0c5c*/ 	.word	0x0002fc20


	//   ....[40]....
        /*0c60*/ 	.word	0x0002fc80


	//   ....[41]....
        /*0c64*/ 	.word	0x0002fd50


	//   ....[42]....
        /*0c68*/ 	.word	0x0002fe40


	//   ....[43]....
        /*0c6c*/ 	.word	0x0002fed0


	//   ....[44]....
        /*0c70*/ 	.word	0x0002ff30


	//   ....[45]....
        /*0c74*/ 	.word	0x00030000


	//   ....[46]....
        /*0c78*/ 	.word	0x00030060


	//   ....[47]....
        /*0c7c*/ 	.word	0x00030130


	//   ....[48]....
        /*0c80*/ 	.word	0x00030190


	//   ....[49]....
        /*0c84*/ 	.word	0x00030260


	//   ....[50]....
        /*0c88*/ 	.word	0x00030440


	//   ....[51]....
        /*0c8c*/ 	.word	0x000304e0


	//   ....[52]....
        /*0c90*/ 	.word	0x00030600


	//   ....[53]....
        /*0c94*/ 	.word	0x00030670


	//   ....[54]....
        /*0c98*/ 	.word	0x000306e0


	//   ....[55]....
        /*0c9c*/ 	.word	0x00030750


	//   ....[56]....
        /*0ca0*/ 	.word	0x000307c0


	//   ....[57]....
        /*0ca4*/ 	.word	0x00030840


	//   ....[58]....
        /*0ca8*/ 	.word	0x000308d0


	//   ....[59]....
        /*0cac*/ 	.word	0x00030970


	//   ....[60]....
        /*0cb0*/ 	.word	0x000309e0


	//   ....[61]....
        /*0cb4*/ 	.word	0x00030a50


	//   ....[62]....
        /*0cb8*/ 	.word	0x00030ac0


	//   ....[63]....
        /*0cbc*/ 	.word	0x00030b40


	//   ....[64]....
        /*0cc0*/ 	.word	0x00030bb0


	//   ....[65]....
        /*0cc4*/ 	.word	0x00030c50


	//   ....[66]....
        /*0cc8*/ 	.word	0x00030ce0


	//   ....[67]....
        /*0ccc*/ 	.word	0x00030e10


	//----- nvinfo : EIATTR_REG_RECONFIG
	.align		4
.L_750:
        /*0cd0*/ 	.byte	0x01, 0x54
	.zero		2


	//----- nvinfo : EIATTR_SYSCALL_OFFSETS
	.align		4
        /*0cd4*/ 	.byte	0x04, 0x46
        /*0cd6*/ 	.short	(.L_752 - .L_751)


	//   ....[0]....
.L_751:
        /*0cd8*/ 	.word	0x00001e70


	//   ....[1]....
        /*0cdc*/ 	.word	0x00001fc0


	//   ....[2]....
        /*0ce0*/ 	.word	0x0000a610


	//   ....[3]....
        /*0ce4*/ 	.word	0x0000abb0


	//   ....[4]....
        /*0ce8*/ 	.word	0x00026ad0


	//   ....[5]....
        /*0cec*/ 	.word	0x00026c40


	//   ....[6]....
        /*0cf0*/ 	.word	0x00026d90


	//   ....[7]....
        /*0cf4*/ 	.word	0x00026ed0


	//   ....[8]....
        /*0cf8*/ 	.word	0x000280b0


	//----- nvinfo : EIATTR_MBARRIER_INSTR_OFFSETS
	.align		4
.L_752:
        /*0cfc*/ 	.byte	0x04, 0x39
        /*0cfe*/ 	.short	(.L_754 - .L_753)


	//   ....[0]....
.L_753:
        /*0d00*/ 	.word	0x00000270
        /*0d04*/ 	.word	0x000000ff
        /*0d08*/ 	.word	0x0002a800
        /*0d0c*/ 	.short	0x0100
        /*0d0e*/ 	.byte	0x08
	.zero		1


	//   ....[1]....
        /*0d10*/ 	.word	0x00000280
        /*0d14*/ 	.word	0x000000ff
        /*0d18*/ 	.word	0x0002a820
        /*0d1c*/ 	.short	0x0100
        /*0d1e*/ 	.byte	0x08
	.zero		1


	//   ....[2]....
        /*0d20*/ 	.word	0x00000370
        /*0d24*/ 	.word	0x000000ff
        /*0d28*/ 	.word	0x0002a830
        /*0d2c*/ 	.short	0x0100
        /*0d2e*/ 	.byte	0x08
	.zero		1


	//   ....[3]....
        /*0d30*/ 	.word	0x00000380
        /*0d34*/ 	.word	0x000000ff
        /*0d38*/ 	.word	0x0002a840
        /*0d3c*/ 	.short	0x0100
        /*0d3e*/ 	.byte	0x08
	.zero		1


	//   ....[4]....
        /*0d40*/ 	.word	0x00000390
        /*0d44*/ 	.word	0x000000ff
        /*0d48*/ 	.word	0x0002a838
        /*0d4c*/ 	.short	0x0100
        /*0d4e*/ 	.byte	0x08
	.zero		1


	//   ....[5]....
        /*0d50*/ 	.word	0x000003a0
        /*0d54*/ 	.word	0x000000ff
        /*0d58*/ 	.word	0x0002a848
        /*0d5c*/ 	.short	0x0100
        /*0d5e*/ 	.byte	0x08
	.zero		1


	//   ....[6]....
        /*0d60*/ 	.word	0x000004d0
        /*0d64*/ 	.word	0x000000ff
        /*0d68*/ 	.word	0x0002a850
        /*0d6c*/ 	.short	0x0100
        /*0d6e*/ 	.byte	0x08
	.zero		1


	//   ....[7]....
        /*0d70*/ 	.word	0x000004e0
        /*0d74*/ 	.word	0x000000ff
        /*0d78*/ 	.word	0x0002a860
        /*0d7c*/ 	.short	0x0100
        /*0d7e*/ 	.byte	0x08
	.zero		1


	//   ....[8]....
        /*0d80*/ 	.word	0x000004f0
        /*0d84*/ 	.word	0x000000ff
        /*0d88*/ 	.word	0x0002a858
        /*0d8c*/ 	.short	0x0100
        /*0d8e*/ 	.byte	0x08
	.zero		1


	//   ....[9]....
        /*0d90*/ 	.word	0x00000500
        /*0d94*/ 	.word	0x000000ff
        /*0d98*/ 	.word	0x0002a868
        /*0d9c*/ 	.short	0x0100
        /*0d9e*/ 	.byte	0x08
	.zero		1


	//   ....[10]....
        /*0da0*/ 	.word	0x000005f0
        /*0da4*/ 	.word	0x000000ff
        /*0da8*/ 	.word	0x0002a870
        /*0dac*/ 	.short	0x0100
        /*0dae*/ 	.byte	0x06
	.zero		1


	//   ....[11]....
        /*0db0*/ 	.word	0x00000600
        /*0db4*/ 	.word	0x000000ff
        /*0db8*/ 	.word	0x0002a880
        /*0dbc*/ 	.short	0x0100
        /*0dbe*/ 	.byte	0x06
	.zero		1


	//   ....[12]....
        /*0dc0*/ 	.word	0x00000610
        /*0dc4*/ 	.word	0x000000ff
        /*0dc8*/ 	.word	0x0002a878
        /*0dcc*/ 	.short	0x0100
        /*0dce*/ 	.byte	0x06
	.zero		1


	//   ....[13]....
        /*0dd0*/ 	.word	0x00000620
        /*0dd4*/ 	.word	0x000000ff
        /*0dd8*/ 	.word	0x0002a888
        /*0ddc*/ 	.short	0x0100
        /*0dde*/ 	.byte	0x06
	.zero		1


	//   ....[14]....
        /*0de0*/ 	.word	0x00000750
        /*0de4*/ 	.word	0x000000ff
        /*0de8*/ 	.word	0x0002a890
        /*0dec*/ 	.short	0x0100
        /*0dee*/ 	.byte	0x08
	.zero		1


	//   ....[15]....
        /*0df0*/ 	.word	0x00000760
        /*0df4*/ 	.word	0x000000ff
        /*0df8*/ 	.word	0x0002a8a0
        /*0dfc*/ 	.short	0x0100
        /*0dfe*/ 	.byte	0x08
	.zero		1


	//   ....[16]....
        /*0e00*/ 	.word	0x00000770
        /*0e04*/ 	.word	0x000000ff
        /*0e08*/ 	.word	0x0002a898
        /*0e0c*/ 	.short	0x0100
        /*0e0e*/ 	.byte	0x08
	.zero		1


	//   ....[17]....
        /*0e10*/ 	.word	0x00000780
        /*0e14*/ 	.word	0x000000ff
        /*0e18*/ 	.word	0x0002a8a8
        /*0e1c*/ 	.short	0x0100
        /*0e1e*/ 	.byte	0x08
	.zero		1


	//   ....[18]....
        /*0e20*/ 	.word	0x000008c0
        /*0e24*/ 	.word	0x000000ff
        /*0e28*/ 	.word	0x0002a8b0
        /*0e2c*/ 	.short	0x0100
        /*0e2e*/ 	.byte	0x08
	.zero		1


	//   ....[19]....
        /*0e30*/ 	.word	0x000008d0
        /*0e34*/ 	.word	0x000000ff
        /*0e38*/ 	.word	0x0002a8c0
        /*0e3c*/ 	.short	0x0100
        /*0e3e*/ 	.byte	0x08
	.zero		1


	//   ....[20]....
        /*0e40*/ 	.word	0x000008e0
        /*0e44*/ 	.word	0x000000ff
        /*0e48*/ 	.word	0x0002a8b8
        /*0e4c*/ 	.short	0x0100
        /*0e4e*/ 	.byte	0x08
	.zero		1


	//   ....[21]....
        /*0e50*/ 	.word	0x000008f0
        /*0e54*/ 	.word	0x000000ff
        /*0e58*/ 	.word	0x0002a8c8
        /*0e5c*/ 	.short	0x0100
        /*0e5e*/ 	.byte	0x08
	.zero		1


	//   ....[22]....
        /*0e60*/ 	.word	0x00003050
        /*0e64*/ 	.word	0x00000052
        /*0e68*/ 	.word	0x0002a890
        /*0e6c*/ 	.short	0x010a
        /*0e6e*/ 	.byte	0x3f
	.zero		1


	//   ....[23]....
        /*0e70*/ 	.word	0x00006190
        /*0e74*/ 	.word	0x00000052
        /*0e78*/ 	.word	0x0002a890
        /*0e7c*/ 	.short	0x010a
        /*0e7e*/ 	.byte	0x3f
	.zero		1


	//   ....[24]....
        /*0e80*/ 	.word	0x00009200
        /*0e84*/ 	.word	0x00000052
        /*0e88*/ 	.word	0x0002a890
        /*0e8c*/ 	.short	0x010a
        /*0e8e*/ 	.byte	0x3f
	.zero		1


	//   ....[25]....
        /*0e90*/ 	.word	0x000096c0
        /*0e94*/ 	.word	0x00000004
        /*0e98*/ 	.word	0x00000000
        /*0e9c*/ 	.short	0x0101
        /*0e9e*/ 	.byte	0x3f
	.zero		1


	//   ....[26]....
        /*0ea0*/ 	.word	0x00009700
        /*0ea4*/ 	.word	0x00000052
        /*0ea8*/ 	.word	0x0002a8b0
        /*0eac*/ 	.short	0x010a
        /*0eae*/ 	.byte	0x3f
	.zero		1


	//   ....[27]....
        /*0eb0*/ 	.word	0x00009ba0
        /*0eb4*/ 	.word	0x00000052
        /*0eb8*/ 	.word	0x00000000
        /*0ebc*/ 	.short	0x0101
        /*0ebe*/ 	.byte	0x3f
	.zero		1


	//   ....[28]....
        /*0ec0*/ 	.word	0x0000a930
        /*0ec4*/ 	.word	0x00000010
        /*0ec8*/ 	.word	0x0002a800
        /*0ecc*/ 	.short	0x010a
        /*0ece*/ 	.byte	0x3f
	.zero		1


	//   ....[29]....
        /*0ed0*/ 	.word	0x0000a980
        /*0ed4*/ 	.word	0x00000010
        /*0ed8*/ 	.word	0x0002a800
        /*0edc*/ 	.short	0x010a
        /*0ede*/ 	.byte	0x3f
	.zero		1


	//   ....[30]....
        /*0ee0*/ 	.word	0x0000b370
        /*0ee4*/ 	.word	0x00000010
        /*0ee8*/ 	.word	0x0002a800
        /*0eec*/ 	.short	0x010a
        /*0eee*/ 	.byte	0x3f
	.zero		1


	//   ....[31]....
        /*0ef0*/ 	.word	0x0000e8a0
        /*0ef4*/ 	.word	0x00000010
        /*0ef8*/ 	.word	0x0002a800
        /*0efc*/ 	.short	0x010a
        /*0efe*/ 	.byte	0x3f
	.zero		1


	//   ....[32]....
        /*0f00*/ 	.word	0x000119c0
        /*0f04*/ 	.word	0x00000008
        /*0f08*/ 	.word	0x0002a830
        /*0f0c*/ 	.short	0x010a
        /*0f0e*/ 	.byte	0x3f
	.zero		1


	//   ....[33]....
        /*0f10*/ 	.word	0x00011a00
        /*0f14*/ 	.word	0x00000008
        /*0f18*/ 	.word	0x0002a830
        /*0f1c*/ 	.short	0x010a
        /*0f1e*/ 	.byte	0x3f
	.zero		1


	//   ....[34]....
        /*0f20*/ 	.word	0x000122f0
        /*0f24*/ 	.word	0x00000008
        /*0f28*/ 	.word	0x00000000
        /*0f2c*/ 	.short	0x0101
        /*0f2e*/ 	.byte	0x3f
	.zero		1


	//   ....[35]....
        /*0f30*/ 	.word	0x00015550
        /*0f34*/ 	.word	0x00000007
        /*0f38*/ 	.word	0x0002a830
        /*0f3c*/ 	.short	0x010a
        /*0f3e*/ 	.byte	0x3f
	.zero		1


	//   ....[36]....
        /*0f40*/ 	.word	0x000155a0
        /*0f44*/ 	.word	0x00000007
        /*0f48*/ 	.word	0x0002a830
        /*0f4c*/ 	.short	0x010a
        /*0f4e*/ 	.byte	0x3f
	.zero		1


	//   ....[37]....
        /*0f50*/ 	.word	0x000158f0
        /*0f54*/ 	.word	0x00000007
        /*0f58*/ 	.word	0x0002a850
        /*0f5c*/ 	.short	0x010a
        /*0f5e*/ 	.byte	0x3f
	.zero		1


	//   ....[38]....
        /*0f60*/ 	.word	0x00015930
        /*0f64*/ 	.word	0x00000007
        /*0f68*/ 	.word	0x0002a850
        /*0f6c*/ 	.short	0x010a
        /*0f6e*/ 	.byte	0x3f
	.zero		1


	//   ....[39]....
        /*0f70*/ 	.word	0x00016010
        /*0f74*/ 	.word	0x0000007c
        /*0f78*/ 	.word	0x00000000
        /*0f7c*/ 	.short	0x0101
        /*0f7e*/ 	.byte	0x3f
	.zero		1


	//   ....[40]....
        /*0f80*/ 	.word	0x000186a0
        /*0f84*/ 	.word	0x00000011
        /*0f88*/ 	.word	0x00000000
        /*0f8c*/ 	.short	0x0101
        /*0f8e*/ 	.byte	0x3f
	.zero		1


	//   ....[41]....
        /*0f90*/ 	.word	0x00019240
        /*0f94*/ 	.word	0x00000007
        /*0f98*/ 	.word	0x0002a830
        /*0f9c*/ 	.short	0x010a
        /*0f9e*/ 	.byte	0x3f
	.zero		1


	//   ....[42]....
        /*0fa0*/ 	.word	0x00019290
        /*0fa4*/ 	.word	0x00000007
        /*0fa8*/ 	.word	0x0002a830
        /*0fac*/ 	.short	0x010a
        /*0fae*/ 	.byte	0x3f
	.zero		1


	//   ....[43]....
        /*0fb0*/ 	.word	0x00019610
        /*0fb4*/ 	.word	0x00000007
        /*0fb8*/ 	.word	0x0002a850
        /*0fbc*/ 	.short	0x010a
        /*0fbe*/ 	.byte	0x3f
	.zero		1


	//   ....[44]....
        /*0fc0*/ 	.word	0x00019650
        /*0fc4*/ 	.word	0x00000007
        /*0fc8*/ 	.word	0x0002a850
        /*0fcc*/ 	.short	0x010a
        /*0fce*/ 	.byte	0x3f
	.zero		1


	//   ....[45]....
        /*0fd0*/ 	.word	0x000199e0
        /*0fd4*/ 	.word	0x0000000a
        /*0fd8*/ 	.word	0x00000000
        /*0fdc*/ 	.short	0x0101
        /*0fde*/ 	.byte	0x3f
	.zero		1


	//   ....[46]....
        /*0fe0*/ 	.word	0x0001b360
        /*0fe4*/ 	.word	0x0000000f
        /*0fe8*/ 	.word	0x00000000
        /*0fec*/ 	.short	0x0101
        /*0fee*/ 	.byte	0x3f
	.zero		1


	//   ....[47]....
        /*0ff0*/ 	.word	0x0001bc70
        /*0ff4*/ 	.word	0x00000007
        /*0ff8*/ 	.word	0x0002a830
        /*0ffc*/ 	.short	0x010a
        /*0ffe*/ 	.byte	0x3f
	.zero		1


	//   ....[48]....
        /*1000*/ 	.word	0x0001bcc0
        /*1004*/ 	.word	0x00000007
        /*1008*/ 	.word	0x0002a830
        /*100c*/ 	.short	0x010a
        /*100e*/ 	.byte	0x3f
	.zero		1


	//   ....[49]....
        /*1010*/ 	.word	0x0001c040
        /*1014*/ 	.word	0x00000007
        /*1018*/ 	.word	0x0002a850
        /*101c*/ 	.short	0x010a
        /*101e*/ 	.byte	0x3f
	.zero		1


	//   ....[50]....
        /*1020*/ 	.word	0x0001c080
        /*1024*/ 	.word	0x00000007
        /*1028*/ 	.word	0x0002a850
        /*102c*/ 	.short	0x010a
        /*102e*/ 	.byte	0x3f
	.zero		1


	//   ....[51]....
        /*1030*/ 	.word	0x0001c460
        /*1034*/ 	.word	0x0000007a
        /*1038*/ 	.word	0x00000000
        /*103c*/ 	.short	0x0101
        /*103e*/ 	.byte	0x3f
	.zero		1


	//   ....[52]....
        /*1040*/ 	.word	0x0001ede0
        /*1044*/ 	.word	0x0000000d
        /*1048*/ 	.word	0x00000000
        /*104c*/ 	.short	0x0101
        /*104e*/ 	.byte	0x3f
	.zero		1


	//   ....[53]....
        /*1050*/ 	.word	0x0001f630
        /*1054*/ 	.word	0x00000002
        /*1058*/ 	.word	0x0002a850
        /*105c*/ 	.short	0x010a
        /*105e*/ 	.byte	0x3f
	.zero		1


	//   ....[54]....
        /*1060*/ 	.word	0x0001f6b0
        /*1064*/ 	.word	0x00000002
        /*1068*/ 	.word	0x0002a850
        /*106c*/ 	.short	0x010a
        /*106e*/ 	.byte	0x3f
	.zero		1


	//   ....[55]....
        /*1070*/ 	.word	0x0001fca0
        /*1074*/ 	.word	0x00000002
        /*1078*/ 	.word	0x00000000
        /*107c*/ 	.short	0x0101
        /*107e*/ 	.byte	0x3f
	.zero		1


	//   ....[56]....
        /*1080*/ 	.word	0x00022340
        /*1084*/ 	.word	0x00000000
        /*1088*/ 	.word	0x00000000
        /*108c*/ 	.short	0x0101
        /*108e*/ 	.byte	0x3f
	.zero		1


	//   ....[57]....
        /*1090*/ 	.word	0x00025160
        /*1094*/ 	.word	0x00000017
        /*1098*/ 	.word	0x0002a820
        /*109c*/ 	.short	0x010a
        /*109e*/ 	.byte	0x3f
	.zero		1


	//   ....[58]....
        /*10a0*/ 	.word	0x000251f0
        /*10a4*/ 	.word	0x0000000c
        /*10a8*/ 	.word	0x0002a8a0
        /*10ac*/ 	.short	0x010a
        /*10ae*/ 	.byte	0x3f
	.zero		1


	//   ....[59]....
        /*10b0*/ 	.word	0x00025640
        /*10b4*/ 	.word	0x0000000c
        /*10b8*/ 	.word	0x0002a8c0
        /*10bc*/ 	.short	0x010a
        /*10be*/ 	.byte	0x3f
	.zero		1


	//   ....[60]....
        /*10c0*/ 	.word	0x00025b50
        /*10c4*/ 	.word	0x00000006
        /*10c8*/ 	.word	0x0002a8a0
        /*10cc*/ 	.short	0x010a
        /*10ce*/ 	.byte	0x3f
	.zero		1


	//   ....[61]....
        /*10d0*/ 	.word	0x00025f90
        /*10d4*/ 	.word	0x00000006
        /*10d8*/ 	.word	0x0002a8c0
        /*10dc*/ 	.short	0x010a
        /*10de*/ 	.byte	0x3f
	.zero		1


	//   ....[62]....
        /*10e0*/ 	.word	0x000272e0
        /*10e4*/ 	.word	0x00000006
        /*10e8*/ 	.word	0x0002a880
        /*10ec*/ 	.short	0x010a
        /*10ee*/ 	.byte	0x3f
	.zero		1


	//   ....[63]....
        /*10f0*/ 	.word	0x00027810
        /*10f4*/ 	.word	0x00000006
        /*10f8*/ 	.word	0x0002a870
        /*10fc*/ 	.short	0x0107
        /*10fe*/ 	.byte	0x3f
	.zero		1


	//   ....[64]....
        /*1100*/ 	.word	0x000278d0
        /*1104*/ 	.word	0x00000006
        /*1108*/ 	.word	0x0002a870
        /*110c*/ 	.short	0x0101
        /*110e*/ 	.byte	0x3f
	.zero		1


	//   ....[65]....
        /*1110*/ 	.word	0x00027900
        /*1114*/ 	.word	0x00000006
        /*1118*/ 	.word	0x0002a840
        /*111c*/ 	.short	0x010a
        /*111e*/ 	.byte	0x3f
	.zero		1


	//   ....[66]....
        /*1120*/ 	.word	0x00027d90
        /*1124*/ 	.word	0x00000006
        /*1128*/ 	.word	0x0002a830
        /*112c*/ 	.short	0x0107
        /*112e*/ 	.byte	0x3f
	.zero		1


	//   ....[67]....
        /*1130*/ 	.word	0x00027e60
        /*1134*/ 	.word	0x00000006
        /*1138*/ 	.word	0x0002a830
        /*113c*/ 	.short	0x0101
        /*113e*/ 	.byte	0x3f
	.zero		1


	//   ....[68]....
        /*1140*/ 	.word	0x000287b0
        /*1144*/ 	.word	0x00000017
        /*1148*/ 	.word	0x0002a800
        /*114c*/ 	.short	0x0107
        /*114e*/ 	.byte	0x3f
	.zero		1


	//   ....[69]....
        /*1150*/ 	.word	0x000288b0
        /*1154*/ 	.word	0x00000017
        /*1158*/ 	.word	0x0002a800
        /*115c*/ 	.short	0x0101
        /*115e*/ 	.byte	0x3f
	.zero		1


	//   ....[70]....
        /*1160*/ 	.word	0x000288d0
        /*1164*/ 	.word	0x00000017
        /*1168*/ 	.word	0x0002a820
        /*116c*/ 	.short	0x010a
        /*116e*/ 	.byte	0x3f
	.zero		1


	//   ....[71]....
        /*1170*/ 	.word	0x00028c20
        /*1174*/ 	.word	0x00000004
        /*1178*/ 	.word	0x0002a880
        /*117c*/ 	.short	0x010a
        /*117e*/ 	.byte	0x3f
	.zero		1


	//   ....[72]....
        /*1180*/ 	.word	0x00029010
        /*1184*/ 	.word	0x00000004
        /*1188*/ 	.word	0x0002a870
        /*118c*/ 	.short	0x0107
        /*118e*/ 	.byte	0x3f
	.zero		1


	//   ....[73]....
        /*1190*/ 	.word	0x000290d0
        /*1194*/ 	.word	0x00000004
        /*1198*/ 	.word	0x0002a870
        /*119c*/ 	.short	0x0101
        /*119e*/ 	.byte	0x3f
	.zero		1


	//   ....[74]....
        /*11a0*/ 	.word	0x00029100
        /*11a4*/ 	.word	0x00000004
        /*11a8*/ 	.word	0x0002a840
        /*11ac*/ 	.short	0x010a
        /*11ae*/ 	.byte	0x3f
	.zero		1


	//   ....[75]....
        /*11b0*/ 	.word	0x000294d0
        /*11b4*/ 	.word	0x00000004
        /*11b8*/ 	.word	0x0002a830
        /*11bc*/ 	.short	0x0107
        /*11be*/ 	.byte	0x3f
	.zero		1


	//   ....[76]....
        /*11c0*/ 	.word	0x000295a0
        /*11c4*/ 	.word	0x00000004
        /*11c8*/ 	.word	0x0002a830
        /*11cc*/ 	.short	0x0101
        /*11ce*/ 	.byte	0x3f
	.zero		1


	//   ....[77]....
        /*11d0*/ 	.word	0x00029620
        /*11d4*/ 	.word	0x00000000
        /*11d8*/ 	.word	0x0002a870
        /*11dc*/ 	.short	0x010a
        /*11de*/ 	.byte	0x3f
	.zero		1


	//   ....[78]....
        /*11e0*/ 	.word	0x000296b0
        /*11e4*/ 	.word	0x00000000
        /*11e8*/ 	.word	0x0002a860
        /*11ec*/ 	.short	0x010a
        /*11ee*/ 	.byte	0x3f
	.zero		1


	//   ....[79]....
        /*11f0*/ 	.word	0x00029e20
        /*11f4*/ 	.word	0x00000000
        /*11f8*/ 	.word	0x0002a850
        /*11fc*/ 	.short	0x0101
        /*11fe*/ 	.byte	0x3f
	.zero		1


	//   ....[80]....
        /*1200*/ 	.word	0x00029eb0
        /*1204*/ 	.word	0x00000000
        /*1208*/ 	.word	0x00000000
        /*120c*/ 	.short	0x0101
        /*120e*/ 	.byte	0x3f
	.zero		1


	//   ....[81]....
        /*1210*/ 	.word	0x0002a070
        /*1214*/ 	.word	0x00000002
        /*1218*/ 	.word	0x0002a870
        /*121c*/ 	.short	0x010a
        /*121e*/ 	.byte	0x3f
	.zero		1


	//   ....[82]....
        /*1220*/ 	.word	0x0002a0f0
        /*1224*/ 	.word	0x00000002
        /*1228*/ 	.word	0x0002a860
        /*122c*/ 	.short	0x010a
        /*122e*/ 	.byte	0x3f
	.zero		1


	//   ....[83]....
        /*1230*/ 	.word	0x0002a870
        /*1234*/ 	.word	0x00000002
        /*1238*/ 	.word	0x0002a850
        /*123c*/ 	.short	0x0101
        /*123e*/ 	.byte	0x3f
	.zero		1


	//   ....[84]....
        /*1240*/ 	.word	0x0002a930
        /*1244*/ 	.word	0x00000002
        /*1248*/ 	.word	0x00000000
        /*124c*/ 	.short	0x0101
        /*124e*/ 	.byte	0x3f
	.zero		1


	//   ....[85]....
        /*1250*/ 	.word	0x0002b630
        /*1254*/ 	.word	0x00000007
        /*1258*/ 	.word	0x0002a820
        /*125c*/ 	.short	0x010a
        /*125e*/ 	.byte	0x3f
	.zero		1


	//   ....[86]....
        /*1260*/ 	.word	0x0002b7a0
        /*1264*/ 	.word	0x00000005
        /*1268*/ 	.word	0x0002a840
        /*126c*/ 	.short	0x010a
        /*126e*/ 	.byte	0x3f
	.zero		1


	//   ....[87]....
        /*1270*/ 	.word	0x0002b840
        /*1274*/ 	.word	0x00000003
        /*1278*/ 	.word	0x0002a840
        /*127c*/ 	.short	0x010a
        /*127e*/ 	.byte	0x3f
	.zero		1


	//   ....[88]....
        /*1280*/ 	.word	0x0002b880
        /*1284*/ 	.word	0x00000005
        /*1288*/ 	.word	0x0002a860
        /*128c*/ 	.short	0x010a
        /*128e*/ 	.byte	0x3f
	.zero		1


	//   ....[89]....
        /*1290*/ 	.word	0x0002b8c0
        /*1294*/ 	.word	0x00000003
        /*1298*/ 	.word	0x0002a860
        /*129c*/ 	.short	0x010a
        /*129e*/ 	.byte	0x3f
	.zero		1


	//   ....[90]....
        /*12a0*/ 	.word	0x0002b900
        /*12a4*/ 	.word	0x00000005
        /*12a8*/ 	.word	0x0002a880
        /*12ac*/ 	.short	0x010a
        /*12ae*/ 	.byte	0x3f
	.zero		1


	//   ....[91]....
        /*12b0*/ 	.word	0x0002b940
        /*12b4*/ 	.word	0x00000003
        /*12b8*/ 	.word	0x0002a880
        /*12bc*/ 	.short	0x010a
        /*12be*/ 	.byte	0x3f
	.zero		1


	//   ....[92]....
        /*12c0*/ 	.word	0x0002b9a0
        /*12c4*/ 	.word	0x00000052
        /*12c8*/ 	.word	0x0002a890
        /*12cc*/ 	.short	0x010a
        /*12ce*/ 	.byte	0x3f
	.zero		1


	//   ....[93]....
        /*12d0*/ 	.word	0x0002bb10
        /*12d4*/ 	.word	0x00000052
        /*12d8*/ 	.word	0x0002a890
        /*12dc*/ 	.short	0x010a
        /*12de*/ 	.byte	0x3f
	.zero		1


	//   ....[94]....
        /*12e0*/ 	.word	0x0002bc90
        /*12e4*/ 	.word	0x00000052
        /*12e8*/ 	.word	0x0002a890
        /*12ec*/ 	.short	0x010a
        /*12ee*/ 	.byte	0x3f
	.zero		1


	//   ....[95]....
        /*12f0*/ 	.word	0x0002be00
        /*12f4*/ 	.word	0x00000052
        /*12f8*/ 	.word	0x0002a8b0
        /*12fc*/ 	.short	0x010a
        /*12fe*/ 	.byte	0x3f
	.zero		1


	//   ....[96]....
        /*1300*/ 	.word	0x0002c100
        /*1304*/ 	.word	0x00000010
        /*1308*/ 	.word	0x0002a800
        /*130c*/ 	.short	0x010a
        /*130e*/ 	.byte	0x3f
	.zero		1


	//   ....[97]....
        /*1310*/ 	.word	0x0002c310
        /*1314*/ 	.word	0x00000010
        /*1318*/ 	.word	0x0002a800
        /*131c*/ 	.short	0x010a
        /*131e*/ 	.byte	0x3f
	.zero		1


	//   ....[98]....
        /*1320*/ 	.word	0x0002c360
        /*1324*/ 	.word	0x00000008
        /*1328*/ 	.word	0x0002a830
        /*132c*/ 	.short	0x010a
        /*132e*/ 	.byte	0x3f
	.zero		1


	//   ....[99]....
        /*1330*/ 	.word	0x0002c3b0
        /*1334*/ 	.word	0x00000007
        /*1338*/ 	.word	0x0002a830
        /*133c*/ 	.short	0x010a
        /*133e*/ 	.byte	0x3f
	.zero		1


	//   ....[100]....
        /*1340*/ 	.word	0x0002c400
        /*1344*/ 	.word	0x00000007
        /*1348*/ 	.word	0x0002a850
        /*134c*/ 	.short	0x010a
        /*134e*/ 	.byte	0x3f
	.zero		1


	//   ....[101]....
        /*1350*/ 	.word	0x0002c450
        /*1354*/ 	.word	0x00000007
        /*1358*/ 	.word	0x0002a830
        /*135c*/ 	.short	0x010a
        /*135e*/ 	.byte	0x3f
	.zero		1


	//   ....[102]....
        /*1360*/ 	.word	0x0002c4a0
        /*1364*/ 	.word	0x00000007
        /*1368*/ 	.word	0x0002a850
        /*136c*/ 	.short	0x010a
        /*136e*/ 	.byte	0x3f
	.zero		1


	//   ....[103]....
        /*1370*/ 	.word	0x0002c4f0
        /*1374*/ 	.word	0x00000007
        /*1378*/ 	.word	0x0002a830
        /*137c*/ 	.short	0x010a
        /*137e*/ 	.byte	0x3f
	.zero		1


	//   ....[104]....
        /*1380*/ 	.word	0x0002c540
        /*1384*/ 	.word	0x00000007
        /*1388*/ 	.word	0x0002a850
        /*138c*/ 	.short	0x010a
        /*138e*/ 	.byte	0x3f
	.zero		1


	//   ....[105]....
        /*1390*/ 	.word	0x0002c590
        /*1394*/ 	.word	0x00000002
        /*1398*/ 	.word	0x0002a850
        /*139c*/ 	.short	0x010a
        /*139e*/ 	.byte	0x3f
	.zero		1


	//   ....[106]....
        /*13a0*/ 	.word	0x0002e350
        /*13a4*/ 	.word	0x00000017
        /*13a8*/ 	.word	0x0002a820
        /*13ac*/ 	.short	0x010a
        /*13ae*/ 	.byte	0x3f
	.zero		1


	//   ....[107]....
        /*13b0*/ 	.word	0x0002e3a0
        /*13b4*/ 	.word	0x0000000c
        /*13b8*/ 	.word	0x0002a8a0
        /*13bc*/ 	.short	0x010a
        /*13be*/ 	.byte	0x3f
	.zero		1


	//   ....[108]....
        /*13c0*/ 	.word	0x0002e3f0
        /*13c4*/ 	.word	0x0000000c
        /*13c8*/ 	.word	0x0002a8c0
        /*13cc*/ 	.short	0x010a
        /*13ce*/ 	.byte	0x3f
	.zero		1


	//   ....[109]....
        /*13d0*/ 	.word	0x0002e440
        /*13d4*/ 	.word	0x00000006
        /*13d8*/ 	.word	0x0002a8a0
        /*13dc*/ 	.short	0x010a
        /*13de*/ 	.byte	0x3f
	.zero		1


	//   ....[110]....
        /*13e0*/ 	.word	0x0002e490
        /*13e4*/ 	.word	0x00000006
        /*13e8*/ 	.word	0x0002a8c0
        /*13ec*/ 	.short	0x010a
        /*13ee*/ 	.byte	0x3f
	.zero		1


	//   ....[111]....
        /*13f0*/ 	.word	0x0002e5b0
        /*13f4*/ 	.word	0x00000006
        /*13f8*/ 	.word	0x0002a880
        /*13fc*/ 	.short	0x010a
        /*13fe*/ 	.byte	0x3f
	.zero		1


	//   ....[112]....
        /*1400*/ 	.word	0x0002ecc0
        /*1404*/ 	.word	0x00000006
        /*1408*/ 	.word	0x0002a840
        /*140c*/ 	.short	0x010a
        /*140e*/ 	.byte	0x3f
	.zero		1


	//   ....[113]....
        /*1410*/ 	.word	0x0002f820
        /*1414*/ 	.word	0x00000017
        /*1418*/ 	.word	0x0002a820
        /*141c*/ 	.short	0x010a
        /*141e*/ 	.byte	0x3f
	.zero		1


	//   ....[114]....
        /*1420*/ 	.word	0x0002f870
        /*1424*/ 	.word	0x00000004
        /*1428*/ 	.word	0x0002a880
        /*142c*/ 	.short	0x010a
        /*142e*/ 	.byte	0x3f
	.zero		1


	//   ....[115]....
        /*1430*/ 	.word	0x0002fd90
        /*1434*/ 	.word	0x00000004
        /*1438*/ 	.word	0x0002a840
        /*143c*/ 	.short	0x010a
        /*143e*/ 	.byte	0x3f
	.zero		1


	//   ....[116]....
        /*1440*/ 	.word	0x000302a0
        /*1444*/ 	.word	0x00000000
        /*1448*/ 	.word	0x0002a870
        /*144c*/ 	.short	0x010a
        /*144e*/ 	.byte	0x3f
	.zero		1


	//   ....[117]....
        /*1450*/ 	.word	0x000302f0
        /*1454*/ 	.word	0x00000000
        /*1458*/ 	.word	0x0002a860
        /*145c*/ 	.short	0x010a
        /*145e*/ 	.byte	0x3f
	.zero		1


	//   ....[118]....
        /*1460*/ 	.word	0x00030340
        /*1464*/ 	.word	0x00000002
        /*1468*/ 	.word	0x0002a870
        /*146c*/ 	.short	0x010a
        /*146e*/ 	.byte	0x3f
	.zero		1


	//   ....[119]....
        /*1470*/ 	.word	0x00030390
        /*1474*/ 	.word	0x00000002
        /*1478*/ 	.word	0x0002a860
        /*147c*/ 	.short	0x010a
        /*147e*/ 	.byte	0x3f
	.zero		1


	//   ....[120]....
        /*1480*/ 	.word	0x00030d30
        /*1484*/ 	.word	0x00000007
        /*1488*/ 	.word	0x0002a820
        /*148c*/ 	.short	0x010a
        /*148e*/ 	.byte	0x3f
	.zero		1


	//   ....[121]....
        /*1490*/ 	.word	0x00030ed0
        /*1494*/ 	.word	0x00000005
        /*1498*/ 	.word	0x0002a840
        /*149c*/ 	.short	0x010a
        /*149e*/ 	.byte	0x3f
	.zero		1


	//   ....[122]....
        /*14a0*/ 	.word	0x00030f20
        /*14a4*/ 	.word	0x00000003
        /*14a8*/ 	.word	0x0002a840
        /*14ac*/ 	.short	0x010a
        /*14ae*/ 	.byte	0x3f
	.zero		1


	//   ....[123]....
        /*14b0*/ 	.word	0x00030f70
        /*14b4*/ 	.word	0x00000005
        /*14b8*/ 	.word	0x0002a860
        /*14bc*/ 	.short	0x010a
        /*14be*/ 	.byte	0x3f
	.zero		1


	//   ....[124]....
        /*14c0*/ 	.word	0x00030fc0
        /*14c4*/ 	.word	0x00000003
        /*14c8*/ 	.word	0x0002a860
        /*14cc*/ 	.short	0x010a
        /*14ce*/ 	.byte	0x3f
	.zero		1


	//   ....[125]....
        /*14d0*/ 	.word	0x00031010
        /*14d4*/ 	.word	0x00000005
        /*14d8*/ 	.word	0x0002a880
        /*14dc*/ 	.short	0x010a
        /*14de*/ 	.byte	0x3f
	.zero		1


	//----- nvinfo : EIATTR_NUM_MBARRIERS
	.align		4
.L_754:
        /*14e0*/ 	.byte	0x03, 0x38
        /*14e2*/ 	.short	0x0016


	//----- nvinfo : EIATTR_EXIT_INSTR_OFFSETS
	.align		4
        /*14e4*/ 	.byte	0x04, 0x1c
        /*14e6*/ 	.short	(.L_756 - .L_755)


	//   ....[0]....
.L_755:
        /*14e8*/ 	.word	0x0002b990


	//----- nvinfo : EIATTR_MAX_THREADS
	.align		4
.L_756:
        /*14ec*/ 	.byte	0x04, 0x05
        /*14ee*/ 	.short	(.L_758 - .L_757)
.L_757:
        /*14f0*/ 	.word	0x00000180
        /*14f4*/ 	.word	0x00000001
        /*14f8*/ 	.word	0x00000001


	//----- nvinfo : EIATTR_CRS_STACK_SIZE
	.align		4
.L_758:
        /*14fc*/ 	.byte	0x04, 0x1e
        /*14fe*/ 	.short	(.L_760 - .L_759)
.L_759:
        /*1500*/ 	.word	0x00000000


	//----- nvinfo : EIATTR_CBANK_PARAM_SIZE
	.align		4
.L_760:
        /*1504*/ 	.byte	0x03, 0x19
        /*1506*/ 	.short	0x0af0


	//----- nvinfo : EIATTR_PARAM_CBANK
	.align		4
        /*1508*/ 	.byte	0x04, 0x0a
        /*150a*/ 	.short	(.L_762 - .L_761)
	.align		4
.L_761:
        /*150c*/ 	.word	index@(.nv.constant0._ZN7cutlass13device_kernelIN5flash11enable_sm90INS1_16FlashAttnFwdSm90INS1_25CollectiveMainloopFwdSm90ILi2EN4cute5tupleIJNS5_1CILi1EEES8_S8_EEENS6_IJNS7_ILi128EEESA_NS7_ILi192EEEEEELi192ENS_12float_e4m3_tEfNS_4arch4Sm90ELb0ELb1ELb1ELb1ELb1ELb1ELb0ELb1ELb1ELb1ELb0ELb0EEENS1_21CollectiveEpilogueFwdINS6_IJSA_SB_SA_EEES9_NS_10bfloat16_tESF_Li256ELb1ELb1ELb0ELb1EEENS1_36VarlenDynamicPersistentTileSchedulerILi128ELi128ELi256ELi128ELb0ELb1ELb1ELb1ELb0ELb1EEEEEEEEEvNT_6ParamsE)
        /*1510*/ 	.short	0x0210
        /*1512*/ 	.short	0x0af0


	//----- nvinfo : EIATTR_SW_WAR
	.align		4
.L_762:
        /*1514*/ 	.byte	0x04, 0x36
        /*1516*/ 	.short	(.L_764 - .L_763)
.L_763:
        /*1518*/ 	.word	0x00000008
.L_764:


//--------------------- .nv.info._ZN7cutlass13device_kernelIN5flash11enable_sm90INS1_16FlashAttnFwdSm90INS1_25CollectiveMainloopFwdSm90ILi2EN4cute5tupleIJNS5_1CILi1EEES8_S8_EEENS6_IJNS7_ILi128EEENS7_ILi160EEENS7_ILi192EEEEEELi192ENS_12float_e4m3_tEfNS_4arch4Sm90ELb1ELb0ELb1ELb0ELb1ELb0ELb0ELb1ELb1ELb1ELb0ELb0EEENS1_21CollectiveEpilogueFwdINS6_IJSA_SC_SB_EEES9_NS_10bfloat16_tESG_Li256ELb0ELb1ELb0ELb1EEENS1_30DynamicPersistentTileSchedulerILi256ELi128ELb0ELb1ELb1EEEEEEEEEvNT_6ParamsE --------------------------
	.section	.nv.info._ZN7cutlass13device_kernelIN5flash11enable_sm90INS1_16FlashAttnFwdSm90INS1_25CollectiveMainloopFwdSm90ILi2EN4cute5tupleIJNS5_1CILi1EEES8_S8_EEENS6_IJNS7_ILi128EEENS7_ILi160EEENS7_ILi192EEEEEELi192ENS_12float_e4m3_tEfNS_4arch4Sm90ELb1ELb0ELb1ELb0ELb1ELb0ELb0ELb1ELb1ELb1ELb0ELb0EEENS1_21CollectiveEpilogueFwdINS6_IJSA_SC_SB_EEES9_NS_10bfloat16_tESG_Li256ELb0ELb1ELb0ELb1EEENS1_30DynamicPersistentTileSchedulerILi256ELi128ELb0ELb1ELb1EEEEEEEEEvNT_6ParamsE,"",@"SHT_CUDA_INFO"
	.sectionflags	@""
	.align	4


	//----- nvinfo : EIATTR_CUDA_API_VERSION
	.align		4
        /*0000*/ 	.byte	0x04, 0x37
        /*0002*/ 	.short	(.L_766 - .L_765)
.L_765:
        /*0004*/ 	.word	0x00000082


	//----- nvinfo : EIATTR_KPARAM_INFO
	.align		4
.L_766:
        /*0008*/ 	.byte	0x04, 0x17
        /*000a*/ 	.short	(.L_768 - .L_767)
.L_767:
        /*000c*/ 	.word	0x00000000
        /*0010*/ 	.short	0x0000
        /*0012*/ 	.short	0x0070
        /*0014*/ 	.byte	0x00, 0xf0, 0x01, 0x2a


	//----- nvinfo : EIATTR_SPARSE_MMA_MASK
	.align		4
.L_768:
        /*0018*/ 	.byte	0x03, 0x50
        /*001a*/ 	.short	0x0000


	//----- nvinfo : EIATTR_MAXREG_COUNT
	.align		4
        /*001c*/ 	.byte	0x03, 0x1b
        /*001e*/ 	.short	0x00a8


	//----- nvinfo : EIATTR_NUM_BARRIERS
	.align		4
        /*0020*/ 	.byte	0x02, 0x4c
        /*0022*/ 	.byte	0x10
	.zero		1


	//----- nvinfo : EIATTR_EXTERNS
	.align		4
        /*0024*/ 	.byte	0x04, 0x0f
        /*0026*/ 	.short	(.L_770 - .L_769)


	//   ....[0]....
	.align		4
.L_769:
        /*0028*/ 	.word	index@(__assertfail)


	//----- nvinfo : EIATTR_ANNOTATIONS
	.align		4
.L_770:
        /*002c*/ 	.byte	0x04, 0x55
        /*002e*/ 	.short	(.L_772 - .L_771)


	//   ....[0]....
.L_771:
        /* <DEDUP_REMOVED lines=16> */


	//----- nvinfo : EIATTR_MERCURY_ISA_VERSION
	.align		4
.L_772:
        /*0118*/ 	.byte	0x03, 0x5f
        /*011a*/ 	.short	0x0101


	//----- nvinfo : EIATTR_INT_WARP_WIDE_INSTR_OFFSETS
	.align		4
        /*011c*/ 	.byte	0x04, 0x31
        /*011e*/ 	.short	(.L_774 - .L_773)


	//   ....[0]....
.L_773:
        /*0120*/ 	.word	0x000000c0


	//   ....[1]....
        /*0124*/ 	.word	0x000000d0


	//   ....[2]....
        /*0128*/ 	.word	0x00000170


	//   ....[3]....
        /*012c*/ 	.word	0x00011be0


	//   ....[4]....
        /*0130*/ 	.word	0x00011c70


	//   ....[5]....
        /*0134*/ 	.word	0x00015d10


	//   ....[6]....
        /*0138*/ 	.word	0x00015da0


	//----- nvinfo : EIATTR_COOP_GROUP_MASK_REGIDS
	.align		4
.L_774:
        /*013c*/ 	.byte	0x04, 0x29
        /*013e*/ 	.short	(.L_776 - .L_775)


	//   ....[0]....
.L_775:
        /*0140*/ 	.word	0xffffffff


	//   ....[1]....
        /*0144*/ 	.word	0xffffffff


	//   ....[2]....
        /*0148*/ 	.word	0xffffffff


	//   ....[3]....
        /*014c*/ 	.word	0xffffffff


	//   ....[4]....
        /*0150*/ 	.word	0xffffffff


	//   ....[5]....
        /*0154*/ 	.word	0xffffffff


	//   ....[6]....
        /*0158*/ 	.word	0xffffffff


	//   ....[7]....
        /*015c*/ 	.word	0xffffffff


	//   ....[8]....
        /*0160*/ 	.word	0xffffffff


	//   ....[9]....
        /*0164*/ 	.word	0xffffffff


	//   ....[10]....
        /*0168*/ 	.word	0xffffffff


	//   ....[11]....
        /*016c*/ 	.word	0xffffffff


	//   ....[12]....
        /*0170*/ 	.word	0xffffffff


	//   ....[13]....
        /*0174*/ 	.word	0xffffffff


	//   ....[14]....
        /*0178*/ 	.word	0xffffffff


	//   ....[15]....
        /*017c*/ 	.word	0xffffffff


	//   ....[16]....
        /*0180*/ 	.word	0xffffffff


	//   ....[17]....
        /*0184*/ 	.word	0xffffffff


	//   ....[18]....
        /*0188*/ 	.word	0xffffffff


	//   ....[19]....
        /*018c*/ 	.word	0xffffffff


	//   ....[20]....
        /*0190*/ 	.word	0xffffffff


	//   ....[21]....
        /*0194*/ 	.word	0xffffffff


	//   ....[22]....
        /*0198*/ 	.word	0xffffffff


	//   ....[23]....
        /*019c*/ 	.word	0xffffffff


	//   ....[24]....
        /*01a0*/ 	.word	0xffffffff


	//   ....[25]....
        /*01a4*/ 	.word	0xffffffff


	//   ....[26]....
        /*01a8*/ 	.word	0xffffffff


	//   ....[27]....
        /*01ac*/ 	.word	0xffffffff


	//   ....[28]....
        /*01b0*/ 	.word	0xffffffff


	//   ....[29]....
        /*01b4*/ 	.word	0xffffffff


	//   ....[30]....
        /*01b8*/ 	.word	0xffffffff


	//   ....[31]....
        /*01bc*/ 	.word	0xffffffff


	//   ....[32]....
        /*01c0*/ 	.word	0xffffffff


	//   ....[33]....
        /*01c4*/ 	.word	0xffffffff


	//   ....[34]....
        /*01c8*/ 	.word	0xffffffff


	//   ....[35]....
        /*01cc*/ 	.word	0xffffffff


	//   ....[36]....
        /*01d0*/ 	.word	0xffffffff


	//   ....[37]....
        /*01d4*/ 	.word	0xffffffff


	//   ....[38]....
        /*01d8*/ 	.word	0xffffffff


	//   ....[39]....
        /*01dc*/ 	.word	0xffffffff


	//   ....[40]....
        /*01e0*/ 	.word	0xffffffff


	//   ....[41]....
        /*01e4*/ 	.word	0xffffffff


	//   ....[42]....
        /*01e8*/ 	.word	0xffffffff


	//   ....[43]....
        /*01ec*/ 	.word	0xffffffff


	//   ....[44]....
        /*01f0*/ 	.word	0xffffffff


	//   ....[45]....
        /*01f4*/ 	.word	0xffffffff


	//   ....[46]....
        /*01f8*/ 	.word	0xffffffff


	//   ....[47]....
        /*01fc*/ 	.word	0xffffffff


	//   ....[48]....
        /*0200*/ 	.word	0xffffffff


	//   ....[49]....
        /*0204*/ 	.word	0xffffffff


	//   ....[50]....
        /*0208*/ 	.word	0xffffffff


	//   ....[51]....
        /*020c*/ 	.word	0xffffffff


	//   ....[52]....
        /*0210*/ 	.word	0xffffffff


	//   ....[53]....
        /*0214*/ 	.word	0xffffffff


	//   ....[54]....
        /*0218*/ 	.word	0xffffffff


	//   ....[55]....
        /*021c*/ 	.word	0xffffffff


	//   ....[56]....
        /*0220*/ 	.word	0xffffffff


	//   ....[57]....
        /*0224*/ 	.word	0xffffffff


	//   ....[58]....
        /*0228*/ 	.word	0xffffffff


	//   ....[59]....
        /*022c*/ 	.word	0xffffffff


	//   ....[60]....
        /*0230*/ 	.word	0xffffffff


	//   ....[61]....
        /*0234*/ 	.word	0xffffffff


	//   ....[62]....
        /*0238*/ 	.word	0xffffffff


	//   ....[63]....
        /*023c*/ 	.word	0xffffffff


	//   ....[64]....
        /*0240*/ 	.word	0xffffffff


	//   ....[65]....
        /*0244*/ 	.word	0xffffffff


	//   ....[66]....
        /*0248*/ 	.word	0xffffffff


	//   ....[67]....
        /*024c*/ 	.word	0xffffffff


	//   ....[68]....
        /*0250*/ 	.word	0xffffffff


	//   ....[69]....
        /*0254*/ 	.word	0xffffffff


	//   ....[70]....
        /*0258*/ 	.word	0xffffffff


	//   ....[71]....
        /*025c*/ 	.word	0xffffffff


	//   ....[72]....
        /*0260*/ 	.word	0xffffffff


	//   ....[73]....
        /*0264*/ 	.word	0xffffffff


	//   ....[74]....
        /*0268*/ 	.word	0xffffffff


	//   ....[75]....
        /*026c*/ 	.word	0xffffffff


	//   ....[76]....
        /*0270*/ 	.word	0xffffffff


	//   ....[77]....
        /*0274*/ 	.word	0xffffffff


	//   ....[78]....
        /*0278*/ 	.word	0xffffffff


	//   ....[79]....
        /*027c*/ 	.word	0xffffffff


	//   ....[80]....
        /*0280*/ 	.word	0xffffffff


	//   ....[81]....
        /*0284*/ 	.word	0xffffffff


	//   ....[82]....
        /*0288*/ 	.word	0xffffffff


	//   ....[83]....
        /*028c*/ 	.word	0xffffffff


	//   ....[84]....
        /*0290*/ 	.word	0xffffffff


	//   ....[85]....
        /*0294*/ 	.word	0xffffffff


	//   ....[86]....
        /*0298*/ 	.word	0xffffffff


	//   ....[87]....
        /*029c*/ 	.word	0xffffffff


	//   ....[88]....
        /*02a0*/ 	.word	0xffffffff


	//   ....[89]....
        /*02a4*/ 	.word	0xffffffff


	//   ....[90]....
        /*02a8*/ 	.word	0xffffffff


	//   ....[91]....
        /*02ac*/ 	.word	0xffffffff


	//   ....[92]....
        /*02b0*/ 	.word	0xffffffff


	//   ....[93]....
        /*02b4*/ 	.word	0xffffffff


	//   ....[94]....
        /*02b8*/ 	.word	0xffffffff


	//   ....[95]....
        /*02bc*/ 	.word	0xffffffff


	//   ....[96]....
        /*02c0*/ 	.word	0xffffffff


	//   ....[97]....
        /*02c4*/ 	.word	0xffffffff


	//   ....[98]....
        /*02c8*/ 	.word	0xffffffff


	//   ....[99]....
        /*02cc*/ 	.word	0xffffffff


	//   ....[100]....
        /*02d0*/ 	.word	0xffffffff


	//   ....[101]....
        /*02d4*/ 	.word	0xffffffff


	//   ....[102]....
        /*02d8*/ 	.word	0xffffffff


	//   ....[103]....
        /*02dc*/ 	.word	0xffffffff


	//   ....[104]....
        /*02e0*/ 	.word	0xffffffff


	//   ....[105]....
        /*02e4*/ 	.word	0xffffffff


	//   ....[106]....
        /*02e8*/ 	.word	0xffffffff


	//   ....[107]....
        /*02ec*/ 	.word	0xffffffff


	//   ....[108]....
        /*02f0*/ 	.word	0xffffffff


	//   ....[109]....
        /*02f4*/ 	.word	0xffffffff


	//   ....[110]....
        /*02f8*/ 	.word	0xffffffff


	//   ....[111]....
        /*02fc*/ 	.word	0xffffffff


	//   ....[112]....
        /*0300*/ 	.word	0xffffffff


	//   ....[113]....
        /*0304*/ 	.word	0xffffffff


	//   ....[114]....
        /*0308*/ 	.word	0xffffffff


	//   ....[115]....
        /*030c*/ 	.word	0xffffffff


	//   ....[116]....
        /*0310*/ 	.word	0xffffffff


	//   ....[117]....
        /*0314*/ 	.word	0xffffffff


	//   ....[118]....
        /*0318*/ 	.word	0xffffffff


	//   ....[119]....
        /*031c*/ 	.word	0xffffffff


	//   ....[120]....
        /*0320*/ 	.word	0xffffffff


	//   ....[121]....
        /*0324*/ 	.word	0xffffffff


	//   ....[122]....
        /*0328*/ 	.word	0xffffffff


	//   ....[123]....
        /*032c*/ 	.word	0xffffffff


	//   ....[124]....
        /*0330*/ 	.word	0xffffffff


	//   ....[125]....
        /*0334*/ 	.word	0xffffffff


	//   ....[126]....
        /*0338*/ 	.word	0xffffffff


	//   ....[127]....
        /*033c*/ 	.word	0xffffffff


	//   ....[128]....
        /*0340*/ 	.word	0xffffffff


	//   ....[129]....
        /*0344*/ 	.word	0xffffffff


	//   ....[130]....
        /*0348*/ 	.word	0xffffffff


	//   ....[131]....
        /*034c*/ 	.word	0xffffffff


	//   ....[132]....
        /*0350*/ 	.word	0xffffffff


	//   ....[133]....
        /*0354*/ 	.word	0xffffffff


	//   ....[134]....
        /*0358*/ 	.word	0xffffffff


	//   ....[135]....
        /*035c*/ 	.word	0xffffffff


	//   ....[136]....
        /*0360*/ 	.word	0xffffffff


	//   ....[137]....
        /*0364*/ 	.word	0xffffffff


	//   ....[138]....
        /*0368*/ 	.word	0xffffffff


	//   ....[139]....
        /*036c*/ 	.word	0xffffffff


	//   ....[140]....
        /*0370*/ 	.word	0xffffffff


	//   ....[141]....
        /*0374*/ 	.word	0xffffffff


	//   ....[142]....
        /*0378*/ 	.word	0xffffffff


	//   ....[143]....
        /*037c*/ 	.word	0xffffffff


	//   ....[144]....
        /*0380*/ 	.word	0xffffffff


	//   ....[145]....
        /*0384*/ 	.word	0xffffffff


	//   ....[146]....
        /*0388*/ 	.word	0x0500000f


	//   ....[147]....
        /*038c*/ 	.word	0x0500000f


	//   ....[148]....
        /*0390*/ 	.word	0x0500000f


	//   ....[149]....
        /*0394*/ 	.word	0x0500000f


	//   ....[150]....
        /*0398*/ 	.word	0x0500000f


	//   ....[151]....
        /*039c*/ 	.word	0x0500000f


	//   ....[152]....
        /*03a0*/ 	.word	0x0500000f


	//   ....[153]....
        /*03a4*/ 	.word	0x0500000f


	//   ....[154]....
        /*03a8*/ 	.word	0x0500000f


	//   ....[155]....
        /*03ac*/ 	.word	0x0500000f


	//   ....[156]....
        /*03b0*/ 	.word	0x0500000f


	//   ....[157]....
        /*03b4*/ 	.word	0x0500000f


	//   ....[158]....
        /*03b8*/ 	.word	0x0500000f


	//   ....[159]....
        /*03bc*/ 	.word	0x0500000f


	//   ....[160]....
        /*03c0*/ 	.word	0x0500000f


	//   ....[161]....
        /*03c4*/ 	.word	0x0500000f


	//   ....[162]....
        /*03c8*/ 	.word	0x0500000f


	//   ....[163]....
        /*03cc*/ 	.word	0x0500000f


	//   ....[164]....
        /*03d0*/ 	.word	0x0500000f


	//   ....[165]....
        /*03d4*/ 	.word	0x0500000f


	//   ....[166]....
        /*03d8*/ 	.word	0x0500000f


	//   ....[167]....
        /*03dc*/ 	.word	0x0500000f


	//   ....[168]....
        /*03e0*/ 	.word	0x0500000f


	//   ....[169]....
        /*03e4*/ 	.word	0x0500000f


	//   ....[170]....
        /*03e8*/ 	.word	0x0500000f


	//   ....[171]....
        /*03ec*/ 	.word	0x0500000f


	//   ....[172]....
        /*03f0*/ 	.word	0x0500000f


	//   ....[173]....
        /*03f4*/ 	.word	0x0500000f


	//   ....[174]....
        /*03f8*/ 	.word	0x0500000f


	//   ....[175]....
        /*03fc*/ 	.word	0x0500000f


	//   ....[176]....
        /*0400*/ 	.word	0x0500000f


	//   ....[177]....
        /*0404*/ 	.word	0x0500000f


	//   ....[178]....
        /*0408*/ 	.word	0x0500000f


	//   ....[179]....
        /*040c*/ 	.word	0x0500000f


	//   ....[180]....
        /*0410*/ 	.word	0x0500000f


	//   ....[181]....
        /*0414*/ 	.word	0x0500000f


	//   ....[182]....
        /*0418*/ 	.word	0x0500000f


	//   ....[183]....
        /*041c*/ 	.word	0x0500000f


	//   ....[184]....
        /*0420*/ 	.word	0x0500000f


	//   ....[185]....
        /*0424*/ 	.word	0x0500000f


	//   ....[186]....
        /*0428*/ 	.word	0x0500000f


	//   ....[187]....
        /*042c*/ 	.word	0x0500000f


	//   ....[188]....
        /*0430*/ 	.word	0x0500000f


	//   ....[189]....
        /*0434*/ 	.word	0x0500000f


	//   ....[190]....
        /*0438*/ 	.word	0x0500000f


	//   ....[191]....
        /*043c*/ 	.word	0x0500000f


	//   ....[192]....
        /*0440*/ 	.word	0x0500000f


	//   ....[193]....
        /*0444*/ 	.word	0x0500000f


	//   ....[194]....
        /*0448*/ 	.word	0x0500000f


	//   ....[195]....
        /*044c*/ 	.word	0x0500000f


	//----- nvinfo : EIATTR_COOP_GROUP_INSTR_OFFSETS
	.align		4
.L_776:
        /*0450*/ 	.byte	0x04, 0x28
        /*0452*/ 	.short	(.L_778 - .L_777)


	//   ....[0]....
.L_777:
        /*0454*/ 	.word	0x00000080


	//   ....[1]....
        /*0458*/ 	.word	0x00000090


	//   ....[2]....
        /*045c*/ 	.word	0x000002d0


	//   ....[3]....
        /*0460*/ 	.word	0x00000430


	//   ....[4]....
        /*0464*/ 	.word	0x00000550


	//   ....[5]....
        /*0468*/ 	.word	0x000006b0


	//   ....[6]....
        /*046c*/ 	.word	0x00001510


	//   ....[7]....
        /*0470*/ 	.word	0x000029d0


	//   ....[8]....
        /*0474*/ 	.word	0x00002f10


	//   ....[9]....
        /*0478*/ 	.word	0x00003a50


	//   ....[10]....
        /*047c*/ 	.word	0x00003aa0


	//   ....[11]....
        /*0480*/ 	.word	0x00004800


	//   ....[12]....
        /*0484*/ 	.word	0x000048a0


	//   ....[13]....
        /*0488*/ 	.word	0x00006b60


	//   ....[14]....
        /*048c*/ 	.word	0x00006f90


	//   ....[15]....
        /*0490*/ 	.word	0x00007a60


	//   ....[16]....
        /*0494*/ 	.word	0x00007b40


	//   ....[17]....
        /*0498*/ 	.word	0x00008770


	//   ....[18]....
        /*049c*/ 	.word	0x000087c0


	//   ....[19]....
        /*04a0*/ 	.word	0x0000bd90


	//   ....[20]....
        /*04a4*/ 	.word	0x0000bdb0


	//   ....[21]....
        /*04a8*/ 	.word	0x0000bdf0


	//   ....[22]....
        /*04ac*/ 	.word	0x0000be00


	//   ....[23]....
        /*04b0*/ 	.word	0x0000db10


	//   ....[24]....
        /*04b4*/ 	.word	0x0000db20


	//   ....[25]....
        /*04b8*/ 	.word	0x0000db50


	//   ....[26]....
        /*04bc*/ 	.word	0x0000db60


	//   ....[27]....
        /*04c0*/ 	.word	0x0000f380


	//   ....[28]....
        /*04c4*/ 	.word	0x0000f3b0


	//   ....[29]....
        /*04c8*/ 	.word	0x0000f3f0


	//   ....[30]....
        /*04cc*/ 	.word	0x0000f420


	//   ....[31]....
        /*04d0*/ 	.word	0x0000f460


	//   ....[32]....
        /*04d4*/ 	.word	0x0000f490


	//   ....[33]....
        /*04d8*/ 	.word	0x0000f4c0


	//   ....[34]....
        /*04dc*/ 	.word	0x0000f4f0


	//   ....[35]....
        /*04e0*/ 	.word	0x0000f520


	//   ....[36]....
        /*04e4*/ 	.word	0x0000f550


	//   ....[37]....
        /*04e8*/ 	.word	0x0000f580


	//   ....[38]....
        /*04ec*/ 	.word	0x0000f5b0


	//   ....[39]....
        /*04f0*/ 	.word	0x0000f5f0


	//   ....[40]....
        /*04f4*/ 	.word	0x0000f620


	//   ....[41]....
        /*04f8*/ 	.word	0x0000f630


	//   ....[42]....
        /*04fc*/ 	.word	0x0000f640


	//   ....[43]....
        /*0500*/ 	.word	0x0000f660


	//   ....[44]....
        /*0504*/ 	.word	0x0000f670


	//   ....[45]....
        /*0508*/ 	.word	0x0000f680


	//   ....[46]....
        /*050c*/ 	.word	0x0000f6b0


	//   ....[47]....
        /*0510*/ 	.word	0x0000f6e0


	//   ....[48]....
        /*0514*/ 	.word	0x0000f6f0


	//   ....[49]....
        /*0518*/ 	.word	0x0000f700


	//   ....[50]....
        /*051c*/ 	.word	0x0000f710


	//   ....[51]....
        /*0520*/ 	.word	0x0000f720


	//   ....[52]....
        /*0524*/ 	.word	0x0000f740


	//   ....[53]....
        /*0528*/ 	.word	0x0000f750


	//   ....[54]....
        /*052c*/ 	.word	0x0000f760


	//   ....[55]....
        /*0530*/ 	.word	0x0000f770


	//   ....[56]....
        /*0534*/ 	.word	0x0000f780


	//   ....[57]....
        /*0538*/ 	.word	0x0000f790


	//   ....[58]....
        /*053c*/ 	.word	0x0000f7a0


	//   ....[59]....
        /*0540*/ 	.word	0x0000f7b0


	//   ....[60]....
        /*0544*/ 	.word	0x0000f7c0


	//   ....[61]....
        /*0548*/ 	.word	0x0000f7d0


	//   ....[62]....
        /*054c*/ 	.word	0x0000f7e0


	//   ....[63]....
        /*0550*/ 	.word	0x0000f7f0


	//   ....[64]....
        /*0554*/ 	.word	0x0000f800


	//   ....[65]....
        /*0558*/ 	.word	0x0000f810


	//   ....[66]....
        /*055c*/ 	.word	0x0000f820


	//   ....[67]....
        /*0560*/ 	.word	0x0000f830


	//   ....[68]....
        /*0564*/ 	.word	0x0000f840


	//   ....[69]....
        /*0568*/ 	.word	0x0000f850


	//   ....[70]....
        /*056c*/ 	.word	0x0000f860


	//   ....[71]....
        /*0570*/ 	.word	0x0000f870


	//   ....[72]....
        /*0574*/ 	.word	0x0000f880


	//   ....[73]....
        /*0578*/ 	.word	0x0000f890


	//   ....[74]....
        /*057c*/ 	.word	0x0000f8a0


	//   ....[75]....
        /*0580*/ 	.word	0x0000fbb0


	//   ....[76]....
        /*0584*/ 	.word	0x0000fbe0


	//   ....[77]....
        /*0588*/ 	.word	0x0000fc10


	//   ....[78]....
        /*058c*/ 	.word	0x0000fc40


	//   ....[79]....
        /*0590*/ 	.word	0x00010150


	//   ....[80]....
        /*0594*/ 	.word	0x00010190


	//   ....[81]....
        /*0598*/ 	.word	0x00010290


	//   ....[82]....
        /*059c*/ 	.word	0x000102b0


	//   ....[83]....
        /*05a0*/ 	.word	0x000103b0


	//   ....[84]....
        /*05a4*/ 	.word	0x000103d0


	//   ....[85]....
        /*05a8*/ 	.word	0x000104e0


	//   ....[86]....
        /*05ac*/ 	.word	0x00010500


	//   ....[87]....
        /*05b0*/ 	.word	0x00010be0


	//   ....[88]....
        /*05b4*/ 	.word	0x00010c00


	//   ....[89]....
        /*05b8*/ 	.word	0x00010d00


	//   ....[90]....
        /*05bc*/ 	.word	0x00010d20


	//   ....[91]....
        /*05c0*/ 	.word	0x00010e20


	//   ....[92]....
        /*05c4*/ 	.word	0x00010e40


	//   ....[93]....
        /*05c8*/ 	.word	0x00010f50


	//   ....[94]....
        /*05cc*/ 	.word	0x00010f70


	//   ....[95]....
        /*05d0*/ 	.word	0x00011140


	//   ....[96]....
        /*05d4*/ 	.word	0x00012ac0


	//   ....[97]....
        /*05d8*/ 	.word	0x00012af0


	//   ....[98]....
        /*05dc*/ 	.word	0x00012b20


	//   ....[99]....
        /*05e0*/ 	.word	0x00012bd0


	//   ....[100]....
        /*05e4*/ 	.word	0x00012be0


	//   ....[101]....
        /*05e8*/ 	.word	0x00012c70


	//   ....[102]....
        /*05ec*/ 	.word	0x00012c80


	//   ....[103]....
        /*05f0*/ 	.word	0x00012c90


	//   ....[104]....
        /*05f4*/ 	.word	0x00012d20


	//   ....[105]....
        /*05f8*/ 	.word	0x00012dd0


	//   ....[106]....
        /*05fc*/ 	.word	0x000131e0


	//   ....[107]....
        /*0600*/ 	.word	0x00013210


	//   ....[108]....
        /*0604*/ 	.word	0x00013220


	//   ....[109]....
        /*0608*/ 	.word	0x00013230


	//   ....[110]....
        /*060c*/ 	.word	0x00013280


	//   ....[111]....
        /*0610*/ 	.word	0x00013300


	//   ....[112]....
        /*0614*/ 	.word	0x00013320


	//   ....[113]....
        /*0618*/ 	.word	0x00013390


	//   ....[114]....
        /*061c*/ 	.word	0x000133b0


	//   ....[115]....
        /*0620*/ 	.word	0x00013430


	//   ....[116]....
        /*0624*/ 	.word	0x00013b30


	//   ....[117]....
        /*0628*/ 	.word	0x00013b50


	//   ....[118]....
        /*062c*/ 	.word	0x00013b70


	//   ....[119]....
        /*0630*/ 	.word	0x00013bd0


	//   ....[120]....
        /*0634*/ 	.word	0x00013c50


	//   ....[121]....
        /*0638*/ 	.word	0x00013c80


	//   ....[122]....
        /*063c*/ 	.word	0x00013d00


	//   ....[123]....
        /*0640*/ 	.word	0x00013d20


	//   ....[124]....
        /*0644*/ 	.word	0x000146c0


	//   ....[125]....
        /*0648*/ 	.word	0x000146d0


	//   ....[126]....
        /*064c*/ 	.word	0x000146e0


	//   ....[127]....
        /*0650*/ 	.word	0x00014720


	//   ....[128]....
        /*0654*/ 	.word	0x00014760


	//   ....[129]....
        /*0658*/ 	.word	0x00014770


	//   ....[130]....
        /*065c*/ 	.word	0x000147d0


	//   ....[131]....
        /*0660*/ 	.word	0x00014800


	//   ....[132]....
        /*0664*/ 	.word	0x00014840


	//   ....[133]....
        /*0668*/ 	.word	0x000148a0


	//   ....[134]....
        /*066c*/ 	.word	0x00014c90


	//   ....[135]....
        /*0670*/ 	.word	0x00014ca0


	//   ....[136]....
        /*0674*/ 	.word	0x00014cb0


	//   ....[137]....
        /*0678*/ 	.word	0x00014cc0


	//   ....[138]....
        /*067c*/ 	.word	0x00014ce0


	//   ....[139]....
        /*0680*/ 	.word	0x00014d30


	//   ....[140]....
        /*0684*/ 	.word	0x00014d50


	//   ....[141]....
        /*0688*/ 	.word	0x00014d60


	//   ....[142]....
        /*068c*/ 	.word	0x00014da0


	//   ....[143]....
        /*0690*/ 	.word	0x00014e20


	//   ....[144]....
        /*0694*/ 	.word	0x00016c10


	//   ....[145]....
        /*0698*/ 	.word	0x00016db0


	//   ....[146]....
        /*069c*/ 	.word	0x000173c0


	//   ....[147]....
        /*06a0*/ 	.word	0x000174a0


	//   ....[148]....
        /*06a4*/ 	.word	0x00017570


	//   ....[149]....
        /*06a8*/ 	.word	0x000175d0


	//   ....[150]....
        /*06ac*/ 	.word	0x000176e0


	//   ....[151]....
        /*06b0*/ 	.word	0x00017740


	//   ....[152]....
        /*06b4*/ 	.word	0x00017840


	//   ....[153]....
        /*06b8*/ 	.word	0x000178a0


	//   ....[154]....
        /*06bc*/ 	.word	0x00017970


	//   ....[155]....
        /*06c0*/ 	.word	0x00017a30


	//   ....[156]....
        /*06c4*/ 	.word	0x00017b20


	//   ....[157]....
        /*06c8*/ 	.word	0x00017c90


	//   ....[158]....
        /*06cc*/ 	.word	0x00017d30


	//   ....[159]....
        /*06d0*/ 	.word	0x00017e20


	//   ....[160]....
        /*06d4*/ 	.word	0x00017ec0


	//   ....[161]....
        /*06d8*/ 	.word	0x00017fa0


	//   ....[162]....
        /*06dc*/ 	.word	0x00018050


	//   ....[163]....
        /*06e0*/ 	.word	0x000180c0


	//   ....[164]....
        /*06e4*/ 	.word	0x00018190


	//   ....[165]....
        /*06e8*/ 	.word	0x00018200


	//   ....[166]....
        /*06ec*/ 	.word	0x000182d0


	//   ....[167]....
        /*06f0*/ 	.word	0x00018360


	//   ....[168]....
        /*06f4*/ 	.word	0x000183e0


	//   ....[169]....
        /*06f8*/ 	.word	0x00018460


	//   ....[170]....
        /*06fc*/ 	.word	0x00018520


	//   ....[171]....
        /*0700*/ 	.word	0x00018590


	//   ....[172]....
        /*0704*/ 	.word	0x00018680


	//   ....[173]....
        /*0708*/ 	.word	0x000186f0


	//   ....[174]....
        /*070c*/ 	.word	0x000187c0


	//   ....[175]....
        /*0710*/ 	.word	0x000188f0


	//   ....[176]....
        /*0714*/ 	.word	0x00018980


	//   ....[177]....
        /*0718*/ 	.word	0x000189e0


	//   ....[178]....
        /*071c*/ 	.word	0x00018ac0


	//   ....[179]....
        /*0720*/ 	.word	0x00018b20


	//   ....[180]....
        /*0724*/ 	.word	0x00018bf0


	//   ....[181]....
        /*0728*/ 	.word	0x00018c50


	//   ....[182]....
        /*072c*/ 	.word	0x00018d20


	//   ....[183]....
        /*0730*/ 	.word	0x00018d80


	//   ....[184]....
        /*0734*/ 	.word	0x00018e50


	//   ....[185]....
        /*0738*/ 	.word	0x00018f40


	//   ....[186]....
        /*073c*/ 	.word	0x00018fd0


	//   ....[187]....
        /*0740*/ 	.word	0x00019030


	//   ....[188]....
        /*0744*/ 	.word	0x000190f0


	//   ....[189]....
        /*0748*/ 	.word	0x00019150


	//   ....[190]....
        /*074c*/ 	.word	0x00019210


	//   ....[191]....
        /*0750*/ 	.word	0x00019270


	//   ....[192]....
        /*0754*/ 	.word	0x00019330


	//   ....[193]....
        /*0758*/ 	.word	0x00019390


	//   ....[194]....
        /*075c*/ 	.word	0x00019450


	//   ....[195]....
        /*0760*/ 	.word	0x000196a0


	//----- nvinfo : EIATTR_REG_RECONFIG
	.align		4
.L_778:
        /*0764*/ 	.byte	0x01, 0x54
	.zero		2


	//----- nvinfo : EIATTR_SYSCALL_OFFSETS
	.align		4
        /*0768*/ 	.byte	0x04, 0x46
        /*076a*/ 	.short	(.L_780 - .L_779)


	//   ....[0]....
.L_779:
        /*076c*/ 	.word	0x000016f0


	//   ....[1]....
        /*0770*/ 	.word	0x00011de0


	//   ....[2]....
        /*0774*/ 	.word	0x00011f50


	//   ....[3]....
        /*0778*/ 	.word	0x000120a0


	//   ....[4]....
        /*077c*/ 	.word	0x000121e0


	//   ....[5]....
        /*0780*/ 	.word	0x00013790


	//----- nvinfo : EIATTR_MBARRIER_INSTR_OFFSETS
	.align		4
.L_780:
        /*0784*/ 	.byte	0x04, 0x39
        /*0786*/ 	.short	(.L_782 - .L_781)


	//   ....[0]....
.L_781:
        /*0788*/ 	.word	0x00000180
        /*078c*/ 	.word	0x000000ff
        /*0790*/ 	.word	0x00033400
        /*0794*/ 	.short	0x0100
        /*0796*/ 	.byte	0x08
	.zero		1


	//   ....[1]....
        /*0798*/ 	.word	0x00000190
        /*079c*/ 	.word	0x000000ff
        /*07a0*/ 	.word	0x00033420
        /*07a4*/ 	.short	0x0100
        /*07a6*/ 	.byte	0x08
	.zero		1


	//   ....[2]....
        /*07a8*/ 	.word	0x00000280
        /*07ac*/ 	.word	0x000000ff
        /*07b0*/ 	.word	0x00033430
        /*07b4*/ 	.short	0x0100
        /*07b6*/ 	.byte	0x08
	.zero		1


	//   ....[3]....
        /*07b8*/ 	.word	0x00000290
        /*07bc*/ 	.word	0x000000ff
        /*07c0*/ 	.word	0x00033440
        /*07c4*/ 	.short	0x0100
        /*07c6*/ 	.byte	0x08
	.zero		1


	//   ....[4]....
        /*07c8*/ 	.word	0x000002a0
        /*07cc*/ 	.word	0x000000ff
        /*07d0*/ 	.word	0x00033438
        /*07d4*/ 	.short	0x0100
        /*07d6*/ 	.byte	0x08
	.zero		1


	//   ....[5]....
        /*07d8*/ 	.word	0x000002b0
        /*07dc*/ 	.word	0x000000ff
        /*07e0*/ 	.word	0x00033448
        /*07e4*/ 	.short	0x0100
        /*07e6*/ 	.byte	0x08
	.zero		1


	//   ....[6]....
        /*07e8*/ 	.word	0x000003e0
        /*07ec*/ 	.word	0x000000ff
        /*07f0*/ 	.word	0x00033450
        /*07f4*/ 	.short	0x0100
        /*07f6*/ 	.byte	0x08
	.zero		1


	//   ....[7]....
        /*07f8*/ 	.word	0x000003f0
        /*07fc*/ 	.word	0x000000ff
        /*0800*/ 	.word	0x00033460
        /*0804*/ 	.short	0x0100
        /*0806*/ 	.byte	0x08
	.zero		1


	//   ....[8]....
        /*0808*/ 	.word	0x00000400
        /*080c*/ 	.word	0x000000ff
        /*0810*/ 	.word	0x00033458
        /*0814*/ 	.short	0x0100
        /*0816*/ 	.byte	0x08
	.zero		1


	//   ....[9]....
        /*0818*/ 	.word	0x00000410
        /*081c*/ 	.word	0x000000ff
        /*0820*/ 	.word	0x00033468
        /*0824*/ 	.short	0x0100
        /*0826*/ 	.byte	0x08
	.zero		1


	//   ....[10]....
        /*0828*/ 	.word	0x00000500
        /*082c*/ 	.word	0x000000ff
        /*0830*/ 	.word	0x00033470
        /*0834*/ 	.short	0x0100
        /*0836*/ 	.byte	0x06
	.zero		1


	//   ....[11]....
        /*0838*/ 	.word	0x00000510
        /*083c*/ 	.word	0x000000ff
        /*0840*/ 	.word	0x00033480
        /*0844*/ 	.short	0x0100
        /*0846*/ 	.byte	0x06
	.zero		1


	//   ....[12]....
        /*0848*/ 	.word	0x00000520
        /*084c*/ 	.word	0x000000ff
        /*0850*/ 	.word	0x00033478
        /*0854*/ 	.short	0x0100
        /*0856*/ 	.byte	0x06
	.zero		1


	//   ....[13]....
        /*0858*/ 	.word	0x00000530
        /*085c*/ 	.word	0x000000ff
        /*0860*/ 	.word	0x00033488
        /*0864*/ 	.short	0x0100
        /*0866*/ 	.byte	0x06
	.zero		1


	//   ....[14]....
        /*0868*/ 	.word	0x00000660
        /*086c*/ 	.word	0x000000ff
        /*0870*/ 	.word	0x00033490
        /*0874*/ 	.short	0x0100
        /*0876*/ 	.byte	0x08
	.zero		1


	//   ....[15]....
        /*0878*/ 	.word	0x00000670
        /*087c*/ 	.word	0x000000ff
        /*0880*/ 	.word	0x000334a0
        /*0884*/ 	.short	0x0100
        /*0886*/ 	.byte	0x08
	.zero		1


	//   ....[16]....
        /*0888*/ 	.word	0x00000680
        /*088c*/ 	.word	0x000000ff
        /*0890*/ 	.word	0x00033498
        /*0894*/ 	.short	0x0100
        /*0896*/ 	.byte	0x08
	.zero		1


	//   ....[17]....
        /*0898*/ 	.word	0x00000690
        /*089c*/ 	.word	0x000000ff
        /*08a0*/ 	.word	0x000334a8
        /*08a4*/ 	.short	0x0100
        /*08a6*/ 	.byte	0x08
	.zero		1


	//   ....[18]....
        /*08a8*/ 	.word	0x000007e0
        /*08ac*/ 	.word	0x000000ff
        /*08b0*/ 	.word	0x000334b0
        /*08b4*/ 	.short	0x0100
        /*08b6*/ 	.byte	0x08
	.zero		1


	//   ....[19]....
        /*08b8*/ 	.word	0x000007f0
        /*08bc*/ 	.word	0x000000ff
        /*08c0*/ 	.word	0x000334c0
        /*08c4*/ 	.short	0x0100
        /*08c6*/ 	.byte	0x08
	.zero		1


	//   ....[20]....
        /*08c8*/ 	.word	0x00000800
        /*08cc*/ 	.word	0x000000ff
        /*08d0*/ 	.word	0x000334b8
        /*08d4*/ 	.short	0x0100
        /*08d6*/ 	.byte	0x08
	.zero		1


	//   ....[21]....
        /*08d8*/ 	.word	0x00000810
        /*08dc*/ 	.word	0x000000ff
        /*08e0*/ 	.word	0x000334c8
        /*08e4*/ 	.short	0x0100
        /*08e6*/ 	.byte	0x08
	.zero		1


	//   ....[22]....
        /*08e8*/ 	.word	0x00001a40
        /*08ec*/ 	.word	0x000000ff
        /*08f0*/ 	.word	0x00033400
        /*08f4*/ 	.short	0x010a
        /*08f6*/ 	.byte	0x29
	.zero		1


	//   ....[23]....
        /*08f8*/ 	.word	0x00001ae0
        /*08fc*/ 	.word	0x00000002
        /*0900*/ 	.word	0x00033430
        /*0904*/ 	.short	0x010a
        /*0906*/ 	.byte	0x3f
	.zero		1


	//   ....[24]....
        /*0908*/ 	.word	0x00001b20
        /*090c*/ 	.word	0x00000002
        /*0910*/ 	.word	0x00033430
        /*0914*/ 	.short	0x010a
        /*0916*/ 	.byte	0x3f
	.zero		1


	//   ....[25]....
        /*0918*/ 	.word	0x00003360
        /*091c*/ 	.word	0x000000ff
        /*0920*/ 	.word	0x00000000
        /*0924*/ 	.short	0x0101
        /*0926*/ 	.byte	0x07
	.zero		1


	//   ....[26]....
        /*0928*/ 	.word	0x00005a70
        /*092c*/ 	.word	0x000000ff
        /*0930*/ 	.word	0x00033430
        /*0934*/ 	.short	0x010a
        /*0936*/ 	.byte	0x06
	.zero		1


	//   ....[27]....
        /*0938*/ 	.word	0x00005ab0
        /*093c*/ 	.word	0x000000ff
        /*0940*/ 	.word	0x00033430
        /*0944*/ 	.short	0x010a
        /*0946*/ 	.byte	0x06
	.zero		1


	//   ....[28]....
        /*0948*/ 	.word	0x000066f0
        /*094c*/ 	.word	0x000000ff
        /*0950*/ 	.word	0x00033450
        /*0954*/ 	.short	0x010a
        /*0956*/ 	.byte	0x06
	.zero		1


	//   ....[29]....
        /*0958*/ 	.word	0x00006730
        /*095c*/ 	.word	0x000000ff
        /*0960*/ 	.word	0x00033450
        /*0964*/ 	.short	0x010a
        /*0966*/ 	.byte	0x06
	.zero		1


	//   ....[30]....
        /*0968*/ 	.word	0x000072f0
        /*096c*/ 	.word	0x000000ff
        /*0970*/ 	.word	0x00000000
        /*0974*/ 	.short	0x0101
        /*0976*/ 	.byte	0x07
	.zero		1


	//   ....[31]....
        /*0978*/ 	.word	0x000095e0
        /*097c*/ 	.word	0x000000ff
        /*0980*/ 	.word	0x00000000
        /*0984*/ 	.short	0x0101
        /*0986*/ 	.byte	0x07
	.zero		1


	//   ....[32]....
        /*0988*/ 	.word	0x00009f20
        /*098c*/ 	.word	0x000000ff
        /*0990*/ 	.word	0x00033430
        /*0994*/ 	.short	0x010a
        /*0996*/ 	.byte	0x06
	.zero		1


	//   ....[33]....
        /*0998*/ 	.word	0x00009f60
        /*099c*/ 	.word	0x000000ff
        /*09a0*/ 	.word	0x00033430
        /*09a4*/ 	.short	0x010a
        /*09a6*/ 	.byte	0x06
	.zero		1


	//   ....[34]....
        /*09a8*/ 	.word	0x0000aba0
        /*09ac*/ 	.word	0x000000ff
        /*09b0*/ 	.word	0x00033450
        /*09b4*/ 	.short	0x010a
        /*09b6*/ 	.byte	0x06
	.zero		1


	//   ....[35]....
        /*09b8*/ 	.word	0x0000abe0
        /*09bc*/ 	.word	0x000000ff
        /*09c0*/ 	.word	0x00033450
        /*09c4*/ 	.short	0x010a
        /*09c6*/ 	.byte	0x06
	.zero		1


	//   ....[36]....
        /*09c8*/ 	.word	0x0000b550
        /*09cc*/ 	.word	0x000000ff
        /*09d0*/ 	.word	0x00000000
        /*09d4*/ 	.short	0x0101
        /*09d6*/ 	.byte	0x07
	.zero		1


	//   ....[37]....
        /*09d8*/ 	.word	0x0000cef0
        /*09dc*/ 	.word	0x000000ff
        /*09e0*/ 	.word	0x00000000
        /*09e4*/ 	.short	0x0101
        /*09e6*/ 	.byte	0x07
	.zero		1


	//   ....[38]....
        /*09e8*/ 	.word	0x0000d770
        /*09ec*/ 	.word	0x000000ff
        /*09f0*/ 	.word	0x00033450
        /*09f4*/ 	.short	0x010a
        /*09f6*/ 	.byte	0x0b
	.zero		1


	//   ....[39]....
        /*09f8*/ 	.word	0x0000d7b0
        /*09fc*/ 	.word	0x000000ff
        /*0a00*/ 	.word	0x00033450
        /*0a04*/ 	.short	0x010a
        /*0a06*/ 	.byte	0x0b
	.zero		1


	//   ....[40]....
        /*0a08*/ 	.word	0x0000def0
        /*0a0c*/ 	.word	0x000000ff
        /*0a10*/ 	.word	0x00000000
        /*0a14*/ 	.short	0x0101
        /*0a16*/ 	.byte	0x04
	.zero		1


	//   ....[41]....
        /*0a18*/ 	.word	0x00010180
        /*0a1c*/ 	.word	0x00000003
        /*0a20*/ 	.word	0x00000000
        /*0a24*/ 	.short	0x0101
        /*0a26*/ 	.byte	0x3f
	.zero		1


	//   ....[42]....
        /*0a28*/ 	.word	0x000127e0
        /*0a2c*/ 	.word	0x00000004
        /*0a30*/ 	.word	0x00033480
        /*0a34*/ 	.short	0x010a
        /*0a36*/ 	.byte	0x3f
	.zero		1


	//   ....[43]....
        /*0a38*/ 	.word	0x00012ed0
        /*0a3c*/ 	.word	0x00000004
        /*0a40*/ 	.word	0x00033470
        /*0a44*/ 	.short	0x0107
        /*0a46*/ 	.byte	0x3f
	.zero		1


	//   ....[44]....
        /*0a48*/ 	.word	0x00012f90
        /*0a4c*/ 	.word	0x00000004
        /*0a50*/ 	.word	0x00033470
        /*0a54*/ 	.short	0x0101
        /*0a56*/ 	.byte	0x3f
	.zero		1


	//   ....[45]....
        /*0a58*/ 	.word	0x00012fc0
        /*0a5c*/ 	.word	0x00000004
        /*0a60*/ 	.word	0x00033440
        /*0a64*/ 	.short	0x010a
        /*0a66*/ 	.byte	0x3f
	.zero		1


	//   ....[46]....
        /*0a68*/ 	.word	0x00013560
        /*0a6c*/ 	.word	0x00000004
        /*0a70*/ 	.word	0x00033430
        /*0a74*/ 	.short	0x0107
        /*0a76*/ 	.byte	0x3f
	.zero		1


	//   ....[47]....
        /*0a78*/ 	.word	0x00013640
        /*0a7c*/ 	.word	0x00000004
        /*0a80*/ 	.word	0x00033430
        /*0a84*/ 	.short	0x0101
        /*0a86*/ 	.byte	0x3f
	.zero		1


	//   ....[48]....
        /*0a88*/ 	.word	0x00013e10
        /*0a8c*/ 	.word	0x00000012
        /*0a90*/ 	.word	0x00033400
        /*0a94*/ 	.short	0x0107
        /*0a96*/ 	.byte	0x3f
	.zero		1


	//   ....[49]....
        /*0a98*/ 	.word	0x00013f00
        /*0a9c*/ 	.word	0x00000012
        /*0aa0*/ 	.word	0x00033400
        /*0aa4*/ 	.short	0x0101
        /*0aa6*/ 	.byte	0x3f
	.zero		1


	//   ....[50]....
        /*0aa8*/ 	.word	0x00013f20
        /*0aac*/ 	.word	0x00000012
        /*0ab0*/ 	.word	0x00033420
        /*0ab4*/ 	.short	0x010a
        /*0ab6*/ 	.byte	0x3f
	.zero		1


	//   ....[51]....
        /*0ab8*/ 	.word	0x00014440
        /*0abc*/ 	.word	0x00000004
        /*0ac0*/ 	.word	0x00033480
        /*0ac4*/ 	.short	0x010a
        /*0ac6*/ 	.byte	0x3f
	.zero		1


	//   ....[52]....
        /*0ac8*/ 	.word	0x00014940
        /*0acc*/ 	.word	0x00000004
        /*0ad0*/ 	.word	0x00033470
        /*0ad4*/ 	.short	0x0107
        /*0ad6*/ 	.byte	0x3f
	.zero		1


	//   ....[53]....
        /*0ad8*/ 	.word	0x00014a00
        /*0adc*/ 	.word	0x00000004
        /*0ae0*/ 	.word	0x00033470
        /*0ae4*/ 	.short	0x0101
        /*0ae6*/ 	.byte	0x3f
	.zero		1


	//   ....[54]....
        /*0ae8*/ 	.word	0x00014a30
        /*0aec*/ 	.word	0x00000004
        /*0af0*/ 	.word	0x00033440
        /*0af4*/ 	.short	0x010a
        /*0af6*/ 	.byte	0x3f
	.zero		1


	//   ....[55]....
        /*0af8*/ 	.word	0x00014f00
        /*0afc*/ 	.word	0x00000004
        /*0b00*/ 	.word	0x00033430
        /*0b04*/ 	.short	0x0107
        /*0b06*/ 	.byte	0x3f
	.zero		1


	//   ....[56]....
        /*0b08*/ 	.word	0x00014fd0
        /*0b0c*/ 	.word	0x00000004
        /*0b10*/ 	.word	0x00033430
        /*0b14*/ 	.short	0x0101
        /*0b16*/ 	.byte	0x3f
	.zero		1


	//   ....[57]....
        /*0b18*/ 	.word	0x00015050
        /*0b1c*/ 	.word	0x00000002
        /*0b20*/ 	.word	0x00033470
        /*0b24*/ 	.short	0x010a
        /*0b26*/ 	.byte	0x3f
	.zero		1


	//   ....[58]....
        /*0b28*/ 	.word	0x000150e0
        /*0b2c*/ 	.word	0x00000002
        /*0b30*/ 	.word	0x00033460
        /*0b34*/ 	.short	0x010a
        /*0b36*/ 	.byte	0x3f
	.zero		1


	//   ....[59]....
        /*0b38*/ 	.word	0x00015bf0
        /*0b3c*/ 	.word	0x00000002
        /*0b40*/ 	.word	0x00033450
        /*0b44*/ 	.short	0x0101
        /*0b46*/ 	.byte	0x3f
	.zero		1


	//   ....[60]....
        /*0b48*/ 	.word	0x00015c80
        /*0b4c*/ 	.word	0x00000002
        /*0b50*/ 	.word	0x00000000
        /*0b54*/ 	.short	0x0101
        /*0b56*/ 	.byte	0x3f
	.zero		1


	//   ....[61]....
        /*0b58*/ 	.word	0x00015e50
        /*0b5c*/ 	.word	0x00000002
        /*0b60*/ 	.word	0x00033470
        /*0b64*/ 	.short	0x010a
        /*0b66*/ 	.byte	0x3f
	.zero		1


	//   ....[62]....
        /*0b68*/ 	.word	0x00015ee0
        /*0b6c*/ 	.word	0x00000002
        /*0b70*/ 	.word	0x00033460
        /*0b74*/ 	.short	0x010a
        /*0b76*/ 	.byte	0x3f
	.zero		1


	//   ....[63]....
        /*0b78*/ 	.word	0x000169f0
        /*0b7c*/ 	.word	0x00000002
        /*0b80*/ 	.word	0x00033450
        /*0b84*/ 	.short	0x0101
        /*0b86*/ 	.byte	0x3f
	.zero		1


	//   ....[64]....
        /*0b88*/ 	.word	0x00016ab0
        /*0b8c*/ 	.word	0x00000002
        /*0b90*/ 	.word	0x00000000
        /*0b94*/ 	.short	0x0101
        /*0b96*/ 	.byte	0x3f
	.zero		1


	//   ....[65]....
        /*0b98*/ 	.word	0x00016d30
        /*0b9c*/ 	.word	0x00000004
        /*0ba0*/ 	.word	0x00033420
        /*0ba4*/ 	.short	0x010a
        /*0ba6*/ 	.byte	0x3f
	.zero		1


	//   ....[66]....
        /*0ba8*/ 	.word	0x00016eb0
        /*0bac*/ 	.word	0x00000005
        /*0bb0*/ 	.word	0x00033440
        /*0bb4*/ 	.short	0x010a
        /*0bb6*/ 	.byte	0x3f
	.zero		1


	//   ....[67]....
        /*0bb8*/ 	.word	0x00016f50
        /*0bbc*/ 	.word	0x0000001f
        /*0bc0*/ 	.word	0x00033440
        /*0bc4*/ 	.short	0x010a
        /*0bc6*/ 	.byte	0x3f
	.zero		1


	//   ....[68]....
        /*0bc8*/ 	.word	0x00016f90
        /*0bcc*/ 	.word	0x00000005
        /*0bd0*/ 	.word	0x00033460
        /*0bd4*/ 	.short	0x010a
        /*0bd6*/ 	.byte	0x3f
	.zero		1


	//   ....[69]....
        /*0bd8*/ 	.word	0x00016fd0
        /*0bdc*/ 	.word	0x0000001f
        /*0be0*/ 	.word	0x00033460
        /*0be4*/ 	.short	0x010a
        /*0be6*/ 	.byte	0x3f
	.zero		1


	//   ....[70]....
        /*0be8*/ 	.word	0x00017010
        /*0bec*/ 	.word	0x00000005
        /*0bf0*/ 	.word	0x00033480
        /*0bf4*/ 	.short	0x010a
        /*0bf6*/ 	.byte	0x3f
	.zero		1


	//   ....[71]....
        /*0bf8*/ 	.word	0x00017050
        /*0bfc*/ 	.word	0x0000001f
        /*0c00*/ 	.word	0x00033480
        /*0c04*/ 	.short	0x010a
        /*0c06*/ 	.byte	0x3f
	.zero		1


	//   ....[72]....
        /*0c08*/ 	.word	0x000170c0
        /*0c0c*/ 	.word	0x00000003
        /*0c10*/ 	.word	0x00033400
        /*0c14*/ 	.short	0x010a
        /*0c16*/ 	.byte	0x3f
	.zero		1


	//   ....[73]....
        /*0c18*/ 	.word	0x00017110
        /*0c1c*/ 	.word	0x00000002
        /*0c20*/ 	.word	0x00033430
        /*0c24*/ 	.short	0x010a
        /*0c26*/ 	.byte	0x3f
	.zero		1


	//   ....[74]....
        /*0c28*/ 	.word	0x00017170
        /*0c2c*/ 	.word	0x00000007
        /*0c30*/ 	.word	0x00033430
        /*0c34*/ 	.short	0x010a
        /*0c36*/ 	.byte	0x3f
	.zero		1


	//   ....[75]....
        /*0c38*/ 	.word	0x000171d0
        /*0c3c*/ 	.word	0x00000007
        /*0c40*/ 	.word	0x00033450
        /*0c44*/ 	.short	0x010a
        /*0c46*/ 	.byte	0x3f
	.zero		1


	//   ....[76]....
        /*0c48*/ 	.word	0x00017230
        /*0c4c*/ 	.word	0x00000007
        /*0c50*/ 	.word	0x00033430
        /*0c54*/ 	.short	0x010a
        /*0c56*/ 	.byte	0x3f
	.zero		1


	//   ....[77]....
        /*0c58*/ 	.word	0x00017290
        /*0c5c*/ 	.word	0x00000007
        /*0c60*/ 	.word	0x00033450
        /*0c64*/ 	.short	0x010a
        /*0c66*/ 	.byte	0x3f
	.zero		1


	//   ....[78]....
        /*0c68*/ 	.word	0x000172f0
        /*0c6c*/ 	.word	0x00000005
        /*0c70*/ 	.word	0x00033450
        /*0c74*/ 	.short	0x010a
        /*0c76*/ 	.byte	0x3f
	.zero		1


	//   ....[79]....
        /*0c78*/ 	.word	0x000173f0
        /*0c7c*/ 	.word	0x00000004
        /*0c80*/ 	.word	0x00033480
        /*0c84*/ 	.short	0x010a
        /*0c86*/ 	.byte	0x3f
	.zero		1


	//   ....[80]....
        /*0c88*/ 	.word	0x00017be0
        /*0c8c*/ 	.word	0x00000004
        /*0c90*/ 	.word	0x00033440
        /*0c94*/ 	.short	0x010a
        /*0c96*/ 	.byte	0x3f
	.zero		1


	//   ....[81]....
        /*0c98*/ 	.word	0x000187f0
        /*0c9c*/ 	.word	0x00000012
        /*0ca0*/ 	.word	0x00033420
        /*0ca4*/ 	.short	0x010a
        /*0ca6*/ 	.byte	0x3f
	.zero		1


	//   ....[82]....
        /*0ca8*/ 	.word	0x00018840
        /*0cac*/ 	.word	0x00000004
        /*0cb0*/ 	.word	0x00033480
        /*0cb4*/ 	.short	0x010a
        /*0cb6*/ 	.byte	0x3f
	.zero		1


	//   ....[83]....
        /*0cb8*/ 	.word	0x00018e90
        /*0cbc*/ 	.word	0x00000004
        /*0cc0*/ 	.word	0x00033440
        /*0cc4*/ 	.short	0x010a
        /*0cc6*/ 	.byte	0x3f
	.zero		1


	//   ....[84]....
        /*0cc8*/ 	.word	0x00019480
        /*0ccc*/ 	.word	0x00000002
        /*0cd0*/ 	.word	0x00033470
        /*0cd4*/ 	.short	0x010a
        /*0cd6*/ 	.byte	0x3f
	.zero		1


	//   ....[85]....
        /*0cd8*/ 	.word	0x000194d0
        /*0cdc*/ 	.word	0x00000002
        /*0ce0*/ 	.word	0x00033460
        /*0ce4*/ 	.short	0x010a
        /*0ce6*/ 	.byte	0x3f
	.zero		1


	//   ....[86]....
        /*0ce8*/ 	.word	0x00019520
        /*0cec*/ 	.word	0x00000002
        /*0cf0*/ 	.word	0x00033470
        /*0cf4*/ 	.short	0x010a
        /*0cf6*/ 	.byte	0x3f
	.zero		1


	//   ....[87]....
        /*0cf8*/ 	.word	0x00019570
        /*0cfc*/ 	.word	0x00000002
        /*0d00*/ 	.word	0x00033460
        /*0d04*/ 	.short	0x010a
        /*0d06*/ 	.byte	0x3f
	.zero		1


	//   ....[88]....
        /*0d08*/ 	.word	0x000195c0
        /*0d0c*/ 	.word	0x00000004
        /*0d10*/ 	.word	0x00033420
        /*0d14*/ 	.short	0x010a
        /*0d16*/ 	.byte	0x3f
	.zero		1


	//   ....[89]....
        /*0d18*/ 	.word	0x00019760
        /*0d1c*/ 	.word	0x00000005
        /*0d20*/ 	.word	0x00033440
        /*0d24*/ 	.short	0x010a
        /*0d26*/ 	.byte	0x3f
	.zero		1


	//   ....[90]....
        /*0d28*/ 	.word	0x000197b0
        /*0d2c*/ 	.word	0x0000001f
        /*0d30*/ 	.word	0x00033440
        /*0d34*/ 	.short	0x010a
        /*0d36*/ 	.byte	0x3f
	.zero		1


	//   ....[91]....
        /*0d38*/ 	.word	0x00019800
        /*0d3c*/ 	.word	0x00000005
        /*0d40*/ 	.word	0x00033460
        /*0d44*/ 	.short	0x010a
        /*0d46*/ 	.byte	0x3f
	.zero		1


	//   ....[92]....
        /*0d48*/ 	.word	0x00019850
        /*0d4c*/ 	.word	0x0000001f
        /*0d50*/ 	.word	0x00033460
        /*0d54*/ 	.short	0x010a
        /*0d56*/ 	.byte	0x3f
	.zero		1


	//   ....[93]....
        /*0d58*/ 	.word	0x000198a0
        /*0d5c*/ 	.word	0x00000005
        /*0d60*/ 	.word	0x00033480
        /*0d64*/ 	.short	0x010a
        /*0d66*/ 	.byte	0x3f
	.zero		1


	//----- nvinfo : EIATTR_NUM_MBARRIERS
	.align		4
.L_782:
        /*0d68*/ 	.byte	0x03, 0x38
        /*0d6a*/ 	.short	0x0016


	//----- nvinfo : EIATTR_EXIT_INSTR_OFFSETS
	.align		4
        /*0d6c*/ 	.byte	0x04, 0x1c
        /*0d6e*/ 	.short	(.L_784 - .L_783)


	//   ....[0]....
.L_783:
        /*0d70*/ 	.word	0x000009a0


	//   ....[1]....
        /*0d74*/ 	.word	0x000110b0


	//   ....[2]....
        /*0d78*/ 	.word	0x000170a0


	//----- nvinfo : EIATTR_MAX_THREADS
	.align		4
.L_784:
        /*0d7c*/ 	.byte	0x04, 0x05
        /*0d7e*/ 	.short	(.L_786 - .L_785)
.L_785:
        /*0d80*/ 	.word	0x00000180
        /*0d84*/ 	.word	0x00000001
        /*0d88*/ 	.word	0x00000001


	//----- nvinfo : EIATTR_CRS_STACK_SIZE
	.align		4
.L_786:
        /*0d8c*/ 	.byte	0x04, 0x1e
        /*0d8e*/ 	.short	(.L_788 - .L_787)
.L_787:
        /*0d90*/ 	.word	0x00000000


	//----- nvinfo : EIATTR_CBANK_PARAM_SIZE
	.align		4
.L_788:
        /*0d94*/ 	.byte	0x03, 0x19
        /*0d96*/ 	.short	0x0af0


	//----- nvinfo : EIATTR_PARAM_CBANK
	.align		4
        /*0d98*/ 	.byte	0x04, 0x0a
        /*0d9a*/ 	.short	(.L_790 - .L_789)
	.align		4
.L_789:
        /*0d9c*/ 	.word	index@(.nv.constant0._ZN7cutlass13device_kernelIN5flash11enable_sm90INS1_16FlashAttnFwdSm90INS1_25CollectiveMainloopFwdSm90ILi2EN4cute5tupleIJNS5_1CILi1EEES8_S8_EEENS6_IJNS7_ILi128EEENS7_ILi160EEENS7_ILi192EEEEEELi192ENS_12float_e4m3_tEfNS_4arch4Sm90ELb1ELb0ELb1ELb0ELb1ELb0ELb0ELb1ELb1ELb1ELb0ELb0EEENS1_21CollectiveEpilogueFwdINS6_IJSA_SC_SB_EEES9_NS_10bfloat16_tESG_Li256ELb0ELb1ELb0ELb1EEENS1_30DynamicPersistentTileSchedulerILi256ELi128ELb0ELb1ELb1EEEEEEEEEvNT_6ParamsE)
        /*0da0*/ 	.short	0x0210
        /*0da2*/ 	.short	0x0af0


	//----- nvinfo : EIATTR_SW_WAR
	.align		4
.L_790:
        /*0da4*/ 	.byte	0x04, 0x36
        /*0da6*/ 	.short	(.L_792 - .L_791)
.L_791:
        /*0da8*/ 	.word	0x00000008
.L_792:


//--------------------- .nv.info._ZN7cutlass13device_kernelIN5flash11enable_sm90INS1_16FlashAttnFwdSm90INS1_25CollectiveMainloopFwdSm90ILi2EN4cute5tupleIJNS5_1CILi1EEES8_S8_EEENS6_IJNS7_ILi128EEENS7_ILi160EEENS7_ILi192EEEEEELi192ENS_12float_e4m3_tEfNS_4arch4Sm90ELb1ELb0ELb1ELb1ELb1ELb0ELb0ELb1ELb1ELb1ELb0ELb0EEENS1_21CollectiveEpilogueFwdINS6_IJSA_SC_SB_EEES9_NS_10bfloat16_tESG_Li256ELb1ELb1ELb0ELb1EEENS1_36VarlenDynamicPersistentTileSchedulerILi128ELi160ELi256ELi128ELb0ELb1ELb1ELb1ELb1ELb1EEEEEEEEEvNT_6ParamsE --------------------------
	.section	.nv.info._ZN7cutlass13device_kernelIN5flash11enable_sm90INS1_16FlashAttnFwdSm90INS1_25CollectiveMainloopFwdSm90ILi2EN4cute5tupleIJNS5_1CILi1EEES8_S8_EEENS6_IJNS7_ILi128EEENS7_ILi160EEENS7_ILi192EEEEEELi192ENS_12float_e4m3_tEfNS_4arch4Sm90ELb1ELb0ELb1ELb1ELb1ELb0ELb0ELb1ELb1ELb1ELb0ELb0EEENS1_21CollectiveEpilogueFwdINS6_IJSA_SC_SB_EEES9_NS_10bfloat16_tESG_Li256ELb1ELb1ELb0ELb1EEENS1_36VarlenDynamicPersistentTileSchedulerILi128ELi160ELi256ELi128ELb0ELb1ELb1ELb1ELb1ELb1EEEEEEEEEvNT_6ParamsE,"",@"SHT_CUDA_INFO"
	.sectionflags	@""
	.align	4


	//----- nvinfo : EIATTR_CUDA_API_VERSION
	.align		4
        /*0000*/ 	.byte	0x04, 0x37
        /*0002*/ 	.short	(.L_794 - .L_793)
.L_793:
        /*0004*/ 	.word	0x00000082


	//----- nvinfo : EIATTR_KPARAM_INFO
	.align		4
.L_794:
        /*0008*/ 	.byte	0x04, 0x17
        /*000a*/ 	.short	(.L_796 - .L_795)
.L_795:
        /*000c*/ 	.word	0x00000000
        /*0010*/ 	.short	0x0000
        /*0012*/ 	.short	0x0070
        /*0014*/ 	.byte	0x00, 0xf0, 0x01, 0x2a


	//----- nvinfo : EIATTR_SPARSE_MMA_MASK
	.align		4
.L_796:
        /*0018*/ 	.byte	0x03, 0x50
        /*001a*/ 	.short	0x0000


	//----- nvinfo : EIATTR_MAXREG_COUNT
	.align		4
        /*001c*/ 	.byte	0x03, 0x1b
        /*001e*/ 	.short	0x00a8


	//----- nvinfo : EIATTR_NUM_BARRIERS
	.align		4
        /*0020*/ 	.byte	0x02, 0x4c
        /*0022*/ 	.byte	0x10
	.zero		1


	//----- nvinfo : EIATTR_EXTERNS
	.align		4
        /*0024*/ 	.byte	0x04, 0x0f
        /*0026*/ 	.short	(.L_798 - .L_797)


	//   ....[0]....
	.align		4
.L_797:
        /*0028*/ 	.word	index@(__assertfail)


	//----- nvinfo : EIATTR_ANNOTATIONS
	.align		4
.L_798:
        /*002c*/ 	.byte	0x04, 0x55
        /*002e*/ 	.short	(.L_800 - .L_799)


	//   ....[0]....
.L_799:
        /* <DEDUP_REMOVED lines=13> */


	//----- nvinfo : EIATTR_MERCURY_ISA_VERSION
	.align		4
.L_800:
        /*00f0*/ 	.byte	0x03, 0x5f
        /*00f2*/ 	.short	0x0101


	//----- nvinfo : EIATTR_UNUSED_LOAD_BYTE_OFFSET
	.align		4
        /*00f4*/ 	.byte	0x04, 0x44
        /*00f6*/ 	.short	(.L_802 - .L_801)


	//   ....[0]....
.L_801:
        /*00f8*/ 	.word	0x00000980
        /*00fc*/ 	.word	0x0000fff0


	//   ....[1]....
        /*0100*/ 	.word	0x0000e510
        /*0104*/ 	.word	0x0000fff0


	//----- nvinfo : EIATTR_INT_WARP_WIDE_INSTR_OFFSETS
	.align		4
.L_802:
        /*0108*/ 	.byte	0x04, 0x31
        /*010a*/ 	.short	(.L_804 - .L_803)


	//   ....[0]....
.L_803:
        /*010c*/ 	.word	0x000000c0


	//   ....[1]....
        /*0110*/ 	.word	0x000000d0


	//   ....[2]....
        /*0114*/ 	.word	0x00000170


	//   ....[3]....
        /*0118*/ 	.word	0x00012b50


	//   ....[4]....
        /*011c*/ 	.word	0x00012be0


	//   ....[5]....
        /*0120*/ 	.word	0x00016fd0


	//   ....[6]....
        /*0124*/ 	.word	0x00017060


	//----- nvinfo : EIATTR_COOP_GROUP_MASK_REGIDS
	.align		4
.L_804:
        /*0128*/ 	.byte	0x04, 0x29
        /*012a*/ 	.short	(.L_806 - .L_805)


	//   ....[0]....
.L_805:
        /*012c*/ 	.word	0xffffffff


	//   ....[1]....
        /*0130*/ 	.word	0xffffffff


	//   ....[2]....
        /*0134*/ 	.word	0xffffffff


	//   ....[3]....
        /*0138*/ 	.word	0xffffffff


	//   ....[4]....
        /*013c*/ 	.word	0xffffffff


	//   ....[5]....
        /*0140*/ 	.word	0xffffffff


	//   ....[6]....
        /*0144*/ 	.word	0xffffffff


	//   ....[7]....
        /*0148*/ 	.word	0xffffffff


	//   ....[8]....
        /*014c*/ 	.word	0xffffffff


	//   ....[9]....
        /*0150*/ 	.word	0xffffffff


	//   ....[10]....
        /*0154*/ 	.word	0xffffffff


	//   ....[11]....
        /*0158*/ 	.word	0xffffffff


	//   ....[12]....
        /*015c*/ 	.word	0xffffffff


	//   ....[13]....
        /*0160*/ 	.word	0xffffffff


	//   ....[14]....
        /*0164*/ 	.word	0xffffffff


	//   ....[15]....
        /*0168*/ 	.word	0xffffffff


	//   ....[16]....
        /*016c*/ 	.word	0xffffffff


	//   ....[17]....
        /*0170*/ 	.word	0xffffffff


	//   ....[18]....
        /*0174*/ 	.word	0xffffffff


	//   ....[19]....
        /*0178*/ 	.word	0xffffffff


	//   ....[20]....
        /*017c*/ 	.word	0xffffffff


	//   ....[21]....
        /*0180*/ 	.word	0xffffffff


	//   ....[22]....
        /*0184*/ 	.word	0xffffffff


	//   ....[23]....
        /*0188*/ 	.word	0xffffffff


	//   ....[24]....
        /*018c*/ 	.word	0xffffffff


	//   ....[25]....
        /*0190*/ 	.word	0xffffffff


	//   ....[26]....
        /*0194*/ 	.word	0xffffffff


	//   ....[27]....
        /*0198*/ 	.word	0xffffffff


	//   ....[28]....
        /*019c*/ 	.word	0xffffffff


	//   ....[29]....
        /*01a0*/ 	.word	0xffffffff


	//   ....[30]....
        /*01a4*/ 	.word	0xffffffff


	//   ....[31]....
        /*01a8*/ 	.word	0xffffffff


	//   ....[32]....
        /*01ac*/ 	.word	0xffffffff


	//   ....[33]....
        /*01b0*/ 	.word	0xffffffff


	//   ....[34]....
        /*01b4*/ 	.word	0xffffffff


	//   ....[35]....
        /*01b8*/ 	.word	0xffffffff


	//   ....[36]....
        /*01bc*/ 	.word	0xffffffff


	//   ....[37]....
        /*01c0*/ 	.word	0xffffffff


	//   ....[38]....
        /*01c4*/ 	.word	0xffffffff


	//   ....[39]....
        /*01c8*/ 	.word	0xffffffff


	//   ....[40]....
        /*01cc*/ 	.word	0xffffffff


	//   ....[41]....
        /*01d0*/ 	.word	0xffffffff


	//   ....[42]....
        /*01d4*/ 	.word	0xffffffff


	//   ....[43]....
        /*01d8*/ 	.word	0xffffffff


	//   ....[44]....
        /*01dc*/ 	.word	0xffffffff


	//   ....[45]....
        /*01e0*/ 	.word	0xffffffff


	//   ....[46]....
        /*01e4*/ 	.word	0xffffffff


	//   ....[47]....
        /*01e8*/ 	.word	0xffffffff


	//   ....[48]....
        /*01ec*/ 	.word	0xffffffff


	//   ....[49]....
        /*01f0*/ 	.word	0xffffffff


	//   ....[50]....
        /*01f4*/ 	.word	0xffffffff


	//   ....[51]....
        /*01f8*/ 	.word	0xffffffff


	//   ....[52]....
        /*01fc*/ 	.word	0xffffffff


	//   ....[53]....
        /*0200*/ 	.word	0xffffffff


	//   ....[54]....
        /*0204*/ 	.word	0xffffffff


	//   ....[55]....
        /*0208*/ 	.word	0xffffffff


	//   ....[56]....
        /*020c*/ 	.word	0xffffffff


	//   ....[57]....
        /*0210*/ 	.word	0xffffffff


	//   ....[58]....
        /*0214*/ 	.word	0xffffffff


	//   ....[59]....
        /*0218*/ 	.word	0xffffffff


	//   ....[60]....
        /*021c*/ 	.word	0xffffffff


	//   ....[61]....
        /*0220*/ 	.word	0xffffffff


	//   ....[62]....
        /*0224*/ 	.word	0xffffffff


	//   ....[63]....
        /*0228*/ 	.word	0xffffffff


	//   ....[64]....
        /*022c*/ 	.word	0xffffffff


	//   ....[65]....
        /*0230*/ 	.word	0xffffffff


	//   ....[66]....
        /*0234*/ 	.word	0xffffffff


	//   ....[67]....
        /*0238*/ 	.word	0xffffffff


	//   ....[68]....
        /*023c*/ 	.word	0xffffffff


	//   ....[69]....
        /*0240*/ 	.word	0xffffffff


	//   ....[70]....
        /*0244*/ 	.word	0xffffffff


	//   ....[71]....
        /*0248*/ 	.word	0xffffffff


	//   ....[72]....
        /*024c*/ 	.word	0xffffffff


	//   ....[73]....
        /*0250*/ 	.word	0xffffffff


	//   ....[74]....
        /*0254*/ 	.word	0xffffffff


	//   ....[75]....
        /*0258*/ 	.word	0xffffffff


	//   ....[76]....
        /*025c*/ 	.word	0xffffffff


	//   ....[77]....
        /*0260*/ 	.word	0xffffffff


	//   ....[78]....
        /*0264*/ 	.word	0xffffffff


	//   ....[79]....
        /*0268*/ 	.word	0xffffffff


	//   ....[80]....
        /*026c*/ 	.word	0xffffffff


	//   ....[81]....
        /*0270*/ 	.word	0xffffffff


	//   ....[82]....
        /*0274*/ 	.word	0xffffffff


	//   ....[83]....
        /*0278*/ 	.word	0xffffffff


	//   ....[84]....
        /*027c*/ 	.word	0xffffffff


	//   ....[85]....
        /*0280*/ 	.word	0xffffffff


	//   ....[86]....
        /*0284*/ 	.word	0xffffffff


	//   ....[87]....
        /*0288*/ 	.word	0xffffffff


	//   ....[88]....
        /*028c*/ 	.word	0xffffffff


	//   ....[89]....
        /*0290*/ 	.word	0xffffffff


	//   ....[90]....
        /*0294*/ 	.word	0xffffffff


	//   ....[91]....
        /*0298*/ 	.word	0xffffffff


	//   ....[92]....
        /*029c*/ 	.word	0xffffffff


	//   ....[93]....
        /*02a0*/ 	.word	0xffffffff


	//   ....[94]....
        /*02a4*/ 	.word	0xffffffff


	//   ....[95]....
        /*02a8*/ 	.word	0xffffffff


	//   ....[96]....
        /*02ac*/ 	.word	0xffffffff


	//   ....[97]....
        /*02b0*/ 	.word	0xffffffff


	//   ....[98]....
        /*02b4*/ 	.word	0xffffffff


	//   ....[99]....
        /*02b8*/ 	.word	0xffffffff


	//   ....[100]....
        /*02bc*/ 	.word	0xffffffff


	//   ....[101]....
        /*02c0*/ 	.word	0xffffffff


	//   ....[102]....
        /*02c4*/ 	.word	0xffffffff


	//   ....[103]....
        /*02c8*/ 	.word	0xffffffff


	//   ....[104]....
        /*02cc*/ 	.word	0xffffffff


	//   ....[105]....
        /*02d0*/ 	.word	0xffffffff


	//   ....[106]....
        /*02d4*/ 	.word	0xffffffff


	//   ....[107]....
        /*02d8*/ 	.word	0xffffffff


	//   ....[108]....
        /*02dc*/ 	.word	0xffffffff


	//   ....[109]....
        /*02e0*/ 	.word	0xffffffff


	//   ....[110]....
        /*02e4*/ 	.word	0xffffffff


	//   ....[111]....
        /*02e8*/ 	.word	0xffffffff


	//   ....[112]....
        /*02ec*/ 	.word	0xffffffff


	//   ....[113]....
        /*02f0*/ 	.word	0xffffffff


	//   ....[114]....
        /*02f4*/ 	.word	0xffffffff


	//   ....[115]....
        /*02f8*/ 	.word	0xffffffff


	//   ....[116]....
        /*02fc*/ 	.word	0xffffffff


	//   ....[117]....
        /*0300*/ 	.word	0xffffffff


	//   ....[118]....
        /*0304*/ 	.word	0xffffffff


	//   ....[119]....
        /*0308*/ 	.word	0xffffffff


	//   ....[120]....
        /*030c*/ 	.word	0xffffffff


	//   ....[121]....
        /*0310*/ 	.word	0xffffffff


	//   ....[122]....
        /*0314*/ 	.word	0xffffffff


	//   ....[123]....
        /*0318*/ 	.word	0xffffffff


	//   ....[124]....
        /*031c*/ 	.word	0xffffffff


	//   ....[125]....
        /*0320*/ 	.word	0xffffffff


	//   ....[126]....
        /*0324*/ 	.word	0xffffffff


	//   ....[127]....
        /*0328*/ 	.word	0xffffffff


	//   ....[128]....
        /*032c*/ 	.word	0xffffffff


	//   ....[129]....
        /*0330*/ 	.word	0xffffffff


	//   ....[130]....
        /*0334*/ 	.word	0xffffffff


	//   ....[131]....
        /*0338*/ 	.word	0xffffffff


	//   ....[132]....
        /*033c*/ 	.word	0xffffffff


	//   ....[133]....
        /*0340*/ 	.word	0xffffffff


	//   ....[134]....
        /*0344*/ 	.word	0xffffffff


	//   ....[135]....
        /*0348*/ 	.word	0xffffffff


	//   ....[136]....
        /*034c*/ 	.word	0xffffffff


	//   ....[137]....
        /*0350*/ 	.word	0xffffffff


	//   ....[138]....
        /*0354*/ 	.word	0xffffffff


	//   ....[139]....
        /*0358*/ 	.word	0xffffffff


	//   ....[140]....
        /*035c*/ 	.word	0xffffffff


	//   ....[141]....
        /*0360*/ 	.word	0xffffffff


	//   ....[142]....
        /*0364*/ 	.word	0xffffffff


	//   ....[143]....
        /*0368*/ 	.word	0xffffffff


	//   ....[144]....
        /*036c*/ 	.word	0xffffffff


	//   ....[145]....
        /*0370*/ 	.word	0xffffffff


	//   ....[146]....
        /*0374*/ 	.word	0xffffffff


	//   ....[147]....
        /*0378*/ 	.word	0xffffffff


	//   ....[148]....
        /*037c*/ 	.word	0xffffffff


	//   ....[149]....
        /*0380*/ 	.word	0xffffffff


	//   ....[150]....
        /*0384*/ 	.word	0xffffffff


	//   ....[151]....
        /*0388*/ 	.word	0xffffffff


	//   ....[152]....
        /*038c*/ 	.word	0xffffffff


	//   ....[153]....
        /*0390*/ 	.word	0xffffffff


	//   ....[154]....
        /*0394*/ 	.word	0xffffffff


	//   ....[155]....
        /*0398*/ 	.word	0xffffffff


	//   ....[156]....
        /*039c*/ 	.word	0xffffffff


	//   ....[157]....
        /*03a0*/ 	.word	0xffffffff


	//   ....[158]....
        /*03a4*/ 	.word	0xffffffff


	//   ....[159]....
        /*03a8*/ 	.word	0xffffffff


	//   ....[160]....
        /*03ac*/ 	.word	0xffffffff


	//   ....[161]....
        /*03b0*/ 	.word	0xffffffff


	//   ....[162]....
        /*03b4*/ 	.word	0xffffffff


	//   ....[163]....
        /*03b8*/ 	.word	0xffffffff


	//   ....[164]....
        /*03bc*/ 	.word	0xffffffff


	//   ....[165]....
        /*03c0*/ 	.word	0xffffffff


	//   ....[166]....
        /*03c4*/ 	.word	0xffffffff


	//   ....[167]....
        /*03c8*/ 	.word	0xffffffff


	//   ....[168]....
        /*03cc*/ 	.word	0xffffffff


	//   ....[169]....
        /*03d0*/ 	.word	0xffffffff


	//   ....[170]....
        /*03d4*/ 	.word	0xffffffff


	//   ....[171]....
        /*03d8*/ 	.word	0xffffffff


	//   ....[172]....
        /*03dc*/ 	.word	0xffffffff


	//   ....[173]....
        /*03e0*/ 	.word	0xffffffff


	//   ....[174]....
        /*03e4*/ 	.word	0xffffffff


	//   ....[175]....
        /*03e8*/ 	.word	0xffffffff


	//   ....[176]....
        /*03ec*/ 	.word	0xffffffff


	//   ....[177]....
        /*03f0*/ 	.word	0x0500000f


	//   ....[178]....
        /*03f4*/ 	.word	0x0500000f


	//   ....[179]....
        /*03f8*/ 	.word	0x0500000f


	//   ....[180]....
        /*03fc*/ 	.word	0x0500000f


	//   ....[181]....
        /*0400*/ 	.word	0x0500000f


	//   ....[182]....
        /*0404*/ 	.word	0x0500000f


	//   ....[183]....
        /*0408*/ 	.word	0x0500000f


	//   ....[184]....
        /*040c*/ 	.word	0x0500000f


	//   ....[185]....
        /*0410*/ 	.word	0x0500000f


	//   ....[186]....
        /*0414*/ 	.word	0x0500000f


	//   ....[187]....
        /*0418*/ 	.word	0x0500000f


	//   ....[188]....
        /*041c*/ 	.word	0x0500000f


	//   ....[189]....
        /*0420*/ 	.word	0x0500000f


	//   ....[190]....
        /*0424*/ 	.word	0x0500000f


	//   ....[191]....
        /*0428*/ 	.word	0x0500000f


	//   ....[192]....
        /*042c*/ 	.word	0x0500000f


	//   ....[193]....
        /*0430*/ 	.word	0x0500000f


	//   ....[194]....
        /*0434*/ 	.word	0x0500000f


	//   ....[195]....
        /*0438*/ 	.word	0x0500000f


	//   ....[196]....
        /*043c*/ 	.word	0x0500000f


	//   ....[197]....
        /*0440*/ 	.word	0x0500000f


	//   ....[198]....
        /*0444*/ 	.word	0x0500000f


	//   ....[199]....
        /*0448*/ 	.word	0x0500000f


	//   ....[200]....
        /*044c*/ 	.word	0x0500000f


	//   ....[201]....
        /*0450*/ 	.word	0x0500000f


	//   ....[202]....
        /*0454*/ 	.word	0x0500000f


	//   ....[203]....
        /*0458*/ 	.word	0x0500000f


	//   ....[204]....
        /*045c*/ 	.word	0x0500000f


	//   ....[205]....
        /*0460*/ 	.word	0x0500000f


	//   ....[206]....
        /*0464*/ 	.word	0x0500000f


	//   ....[207]....
        /*0468*/ 	.word	0x0500000f


	//   ....[208]....
        /*046c*/ 	.word	0x0500000f


	//   ....[209]....
        /*0470*/ 	.word	0x0500000f


	//   ....[210]....
        /*0474*/ 	.word	0x0500000f


	//   ....[211]....
        /*0478*/ 	.word	0x0500000f


	//   ....[212]....
        /*047c*/ 	.word	0x0500000f


	//   ....[213]....
        /*0480*/ 	.word	0x0500000f


	//   ....[214]....
        /*0484*/ 	.word	0x0500000f


	//   ....[215]....
        /*0488*/ 	.word	0x0500000f


	//   ....[216]....
        /*048c*/ 	.word	0x0500000f


	//   ....[217]....
        /*0490*/ 	.word	0x0500000f


	//   ....[218]....
        /*0494*/ 	.word	0x0500000f


	//   ....[219]....
        /*0498*/ 	.word	0x0500000f


	//   ....[220]....
        /*049c*/ 	.word	0x0500000f


	//   ....[221]....
        /*04a0*/ 	.word	0x0500000f


	//   ....[222]....
        /*04a4*/ 	.word	0x0500000f


	//   ....[223]....
        /*04a8*/ 	.word	0x0500000f


	//   ....[224]....
        /*04ac*/ 	.word	0x0500000f


	//   ....[225]....
        /*04b0*/ 	.word	0x0500000f


	//   ....[226]....
        /*04b4*/ 	.word	0x0500000f


	//----- nvinfo : EIATTR_COOP_GROUP_INSTR_OFFSETS
	.align		4
.L_806:
        /*04b8*/ 	.byte	0x04, 0x28
        /*04ba*/ 	.short	(.L_808 - .L_807)


	//   ....[0]....
.L_807:
        /*04bc*/ 	.word	0x00000080


	//   ....[1]....
        /*04c0*/ 	.word	0x00000090


	//   ....[2]....
        /*04c4*/ 	.word	0x000002d0


	//   ....[3]....
        /*04c8*/ 	.word	0x00000430


	//   ....[4]....
        /*04cc*/ 	.word	0x00000550


	//   ....[5]....
        /*04d0*/ 	.word	0x000006b0


	//   ....[6]....
        /*04d4*/ 	.word	0x000016b0


	//   ....[7]....
        /*04d8*/ 	.word	0x00002b50


	//   ....[8]....
        /*04dc*/ 	.word	0x00003040


	//   ....[9]....
        /*04e0*/ 	.word	0x00003b70


	//   ....[10]....
        /*04e4*/ 	.word	0x00003bd0


	//   ....[11]....
        /*04e8*/ 	.word	0x00004920


	//   ....[12]....
        /*04ec*/ 	.word	0x00004980


	//   ....[13]....
        /*04f0*/ 	.word	0x00006c90


	//   ....[14]....
        /*04f4*/ 	.word	0x00007b20


	//   ....[15]....
        /*04f8*/ 	.word	0x00007b80


	//   ....[16]....
        /*04fc*/ 	.word	0x00007c60


	//   ....[17]....
        /*0500*/ 	.word	0x000088b0


	//   ....[18]....
        /*0504*/ 	.word	0x00008900


	//   ....[19]....
        /*0508*/ 	.word	0x0000be70


	//   ....[20]....
        /*050c*/ 	.word	0x0000be90


	//   ....[21]....
        /*0510*/ 	.word	0x0000bed0


	//   ....[22]....
        /*0514*/ 	.word	0x0000bee0


	//   ....[23]....
        /*0518*/ 	.word	0x0000dbc0


	//   ....[24]....
        /*051c*/ 	.word	0x0000dbd0


	//   ....[25]....
        /*0520*/ 	.word	0x0000dc00


	//   ....[26]....
        /*0524*/ 	.word	0x0000dc10


	//   ....[27]....
        /*0528*/ 	.word	0x0000f070


	//   ....[28]....
        /*052c*/ 	.word	0x0000f0a0


	//   ....[29]....
        /*0530*/ 	.word	0x0000f0d0


	//   ....[30]....
        /*0534*/ 	.word	0x0000f100


	//   ....[31]....
        /*0538*/ 	.word	0x0000f130


	//   ....[32]....
        /*053c*/ 	.word	0x0000f150


	//   ....[33]....
        /*0540*/ 	.word	0x0000f160


	//   ....[34]....
        /*0544*/ 	.word	0x0000f170


	//   ....[35]....
        /*0548*/ 	.word	0x0000f180


	//   ....[36]....
        /*054c*/ 	.word	0x0000f190


	//   ....[37]....
        /*0550*/ 	.word	0x0000f1a0


	//   ....[38]....
        /*0554*/ 	.word	0x0000f1d0


	//   ....[39]....
        /*0558*/ 	.word	0x0000f200


	//   ....[40]....
        /*055c*/ 	.word	0x0000f230


	//   ....[41]....
        /*0560*/ 	.word	0x0000f260


	//   ....[42]....
        /*0564*/ 	.word	0x0000f270


	//   ....[43]....
        /*0568*/ 	.word	0x0000f280


	//   ....[44]....
        /*056c*/ 	.word	0x0000f2b0


	//   ....[45]....
        /*0570*/ 	.word	0x0000f2e0


	//   ....[46]....
        /*0574*/ 	.word	0x0000f2f0


	//   ....[47]....
        /*0578*/ 	.word	0x0000f300


	//   ....[48]....
        /*057c*/ 	.word	0x0000f330


	//   ....[49]....
        /*0580*/ 	.word	0x0000f370


	//   ....[50]....
        /*0584*/ 	.word	0x0000f380


	//   ....[51]....
        /*0588*/ 	.word	0x0000f3b0


	//   ....[52]....
        /*058c*/ 	.word	0x0000f3e0


	//   ....[53]....
        /*0590*/ 	.word	0x0000f410


	//   ....[54]....
        /*0594*/ 	.word	0x0000f420


	//   ....[55]....
        /*0598*/ 	.word	0x0000f430


	//   ....[56]....
        /*059c*/ 	.word	0x0000f440


	//   ....[57]....
        /*05a0*/ 	.word	0x0000f450


	//   ....[58]....
        /*05a4*/ 	.word	0x0000f480


	//   ....[59]....
        /*05a8*/ 	.word	0x0000f490


	//   ....[60]....
        /*05ac*/ 	.word	0x0000f4a0


	//   ....[61]....
        /*05b0*/ 	.word	0x0000f4b0


	//   ....[62]....
        /*05b4*/ 	.word	0x0000f4c0


	//   ....[63]....
        /*05b8*/ 	.word	0x0000f4d0


	//   ....[64]....
        /*05bc*/ 	.word	0x0000f4e0


	//   ....[65]....
        /*05c0*/ 	.word	0x0000f4f0


	//   ....[66]....
        /*05c4*/ 	.word	0x0000f520


	//   ....[67]....
        /*05c8*/ 	.word	0x0000f550


	//   ....[68]....
        /*05cc*/ 	.word	0x0000f560


	//   ....[69]....
        /*05d0*/ 	.word	0x0000f570


	//   ....[70]....
        /*05d4*/ 	.word	0x0000f580


	//   ....[71]....
        /*05d8*/ 	.word	0x0000f5b0


	//   ....[72]....
        /*05dc*/ 	.word	0x0000f5c0


	//   ....[73]....
        /*05e0*/ 	.word	0x0000f5d0


	//   ....[74]....
        /*05e4*/ 	.word	0x0000f5e0


	//   ....[75]....
        /*05e8*/ 	.word	0x0000fc80


	//   ....[76]....
        /*05ec*/ 	.word	0x0000fcb0


	//   ....[77]....
        /*05f0*/ 	.word	0x0000fcf0


	//   ....[78]....
        /*05f4*/ 	.word	0x0000fd30


	//   ....[79]....
        /*05f8*/ 	.word	0x00010440


	//   ....[80]....
        /*05fc*/ 	.word	0x00010480


	//   ....[81]....
        /*0600*/ 	.word	0x00010580


	//   ....[82]....
        /*0604*/ 	.word	0x000105a0


	//   ....[83]....
        /*0608*/ 	.word	0x000106a0


	//   ....[84]....
        /*060c*/ 	.word	0x000106c0


	//   ....[85]....
        /*0610*/ 	.word	0x000107d0


	//   ....[86]....
        /*0614*/ 	.word	0x000107f0


	//   ....[87]....
        /*0618*/ 	.word	0x000110f0


	//   ....[88]....
        /*061c*/ 	.word	0x00011110


	//   ....[89]....
        /*0620*/ 	.word	0x00011210


	//   ....[90]....
        /*0624*/ 	.word	0x00011230


	//   ....[91]....
        /*0628*/ 	.word	0x00011330


	//   ....[92]....
        /*062c*/ 	.word	0x00011350


	//   ....[93]....
        /*0630*/ 	.word	0x00011460


	//   ....[94]....
        /*0634*/ 	.word	0x00011480


	//   ....[95]....
        /*0638*/ 	.word	0x00011600


	//   ....[96]....
        /*063c*/ 	.word	0x000117b0


	//   ....[97]....
        /*0640*/ 	.word	0x000117e0


	//   ....[98]....
        /*0644*/ 	.word	0x00011810


	//   ....[99]....
        /*0648*/ 	.word	0x00011840


	//   ....[100]....
        /*064c*/ 	.word	0x00011870


	//   ....[101]....
        /*0650*/ 	.word	0x000118b0


	//   ....[102]....
        /*0654*/ 	.word	0x00011a00


	//   ....[103]....
        /*0658*/ 	.word	0x00011a30


	//   ....[104]....
        /*065c*/ 	.word	0x00011a60


	//   ....[105]....
        /*0660*/ 	.word	0x00011a90


	//   ....[106]....
        /*0664*/ 	.word	0x00011ac0


	//   ....[107]....
        /*0668*/ 	.word	0x00011b00


	//   ....[108]....
        /*066c*/ 	.word	0x00011b80


	//   ....[109]....
        /*0670*/ 	.word	0x00011c20


	//   ....[110]....
        /*0674*/ 	.word	0x00011cc0


	//   ....[111]....
        /*0678*/ 	.word	0x00013ac0


	//   ....[112]....
        /*067c*/ 	.word	0x00013af0


	//   ....[113]....
        /*0680*/ 	.word	0x00013b20


	//   ....[114]....
        /*0684*/ 	.word	0x00013c30


	//   ....[115]....
        /*0688*/ 	.word	0x00013c40


	//   ....[116]....
        /*068c*/ 	.word	0x00013cd0


	//   ....[117]....
        /*0690*/ 	.word	0x00013ce0


	//   ....[118]....
        /*0694*/ 	.word	0x00013cf0


	//   ....[119]....
        /*0698*/ 	.word	0x00013d80


	//   ....[120]....
        /*069c*/ 	.word	0x00013e20


	//   ....[121]....
        /*06a0*/ 	.word	0x00014220


	//   ....[122]....
        /*06a4*/ 	.word	0x00014260


	//   ....[123]....
        /*06a8*/ 	.word	0x00014290


	//   ....[124]....
        /*06ac*/ 	.word	0x000142b0


	//   ....[125]....
        /*06b0*/ 	.word	0x00014380


	//   ....[126]....
        /*06b4*/ 	.word	0x00014390


	//   ....[127]....
        /*06b8*/ 	.word	0x00014420


	//   ....[128]....
        /*06bc*/ 	.word	0x00014430


	//   ....[129]....
        /*06c0*/ 	.word	0x00014440


	//   ....[130]....
        /*06c4*/ 	.word	0x00014510


	//   ....[131]....
        /*06c8*/ 	.word	0x00014d30


	//   ....[132]....
        /*06cc*/ 	.word	0x00014d60


	//   ....[133]....
        /*06d0*/ 	.word	0x00014dc0


	//   ....[134]....
        /*06d4*/ 	.word	0x00014e10


	//   ....[135]....
        /*06d8*/ 	.word	0x00014e60


	//   ....[136]....
        /*06dc*/ 	.word	0x00014ec0


	//   ....[137]....
        /*06e0*/ 	.word	0x00014ee0


	//   ....[138]....
        /*06e4*/ 	.word	0x00014f20


	//   ....[139]....
        /*06e8*/ 	.word	0x00015930


	//   ....[140]....
        /*06ec*/ 	.word	0x00015940


	//   ....[141]....
        /*06f0*/ 	.word	0x00015950


	//   ....[142]....
        /*06f4*/ 	.word	0x00015990


	//   ....[143]....
        /*06f8*/ 	.word	0x000159d0


	//   ....[144]....
        /*06fc*/ 	.word	0x000159e0


	//   ....[145]....
        /*0700*/ 	.word	0x00015a40


	//   ....[146]....
        /*0704*/ 	.word	0x00015a70


	//   ....[147]....
        /*0708*/ 	.word	0x00015ab0


	//   ....[148]....
        /*070c*/ 	.word	0x00015b10


	//   ....[149]....
        /*0710*/ 	.word	0x00015f40


	//   ....[150]....
        /*0714*/ 	.word	0x00015f50


	//   ....[151]....
        /*0718*/ 	.word	0x00015f60


	//   ....[152]....
        /*071c*/ 	.word	0x00015f70


	//   ....[153]....
        /*0720*/ 	.word	0x00015f80


	//   ....[154]....
        /*0724*/ 	.word	0x00015fe0


	//   ....[155]....
        /*0728*/ 	.word	0x00015ff0


	//   ....[156]....
        /*072c*/ 	.word	0x00016050


	//   ....[157]....
        /*0730*/ 	.word	0x00016080


	//   ....[158]....
        /*0734*/ 	.word	0x000160c0


	//   ....[159]....
        /*0738*/ 	.word	0x00017f30


	//   ....[160]....
        /*073c*/ 	.word	0x00017f60


	//   ....[161]....
        /*0740*/ 	.word	0x00017f90


	//   ....[162]....
        /*0744*/ 	.word	0x00017fc0


	//   ....[163]....
        /*0748*/ 	.word	0x00017fd0


	//   ....[164]....
        /*074c*/ 	.word	0x00017ff0


	//   ....[165]....
        /*0750*/ 	.word	0x00018010


	//   ....[166]....
        /*0754*/ 	.word	0x00018050


	//   ....[167]....
        /*0758*/ 	.word	0x00018190


	//   ....[168]....
        /*075c*/ 	.word	0x000181c0


	//   ....[169]....
        /*0760*/ 	.word	0x00018200


	//   ....[170]....
        /*0764*/ 	.word	0x00018230


	//   ....[171]....
        /*0768*/ 	.word	0x00018260


	//   ....[172]....
        /*076c*/ 	.word	0x00018290


	//   ....[173]....
        /*0770*/ 	.word	0x00018330


	//   ....[174]....
        /*0774*/ 	.word	0x000183d0


	//   ....[175]....
        /*0778*/ 	.word	0x00018480


	//   ....[176]....
        /*077c*/ 	.word	0x00018a70


	//   ....[177]....
        /*0780*/ 	.word	0x00019080


	//   ....[178]....
        /*0784*/ 	.word	0x00019160


	//   ....[179]....
        /*0788*/ 	.word	0x00019220


	//   ....[180]....
        /*078c*/ 	.word	0x000193b0


	//   ....[181]....
        /*0790*/ 	.word	0x00019440


	//   ....[182]....
        /*0794*/ 	.word	0x000194a0


	//   ....[183]....
        /*0798*/ 	.word	0x000195a0


	//   ....[184]....
        /*079c*/ 	.word	0x00019600


	//   ....[185]....
        /*07a0*/ 	.word	0x000196d0


	//   ....[186]....
        /*07a4*/ 	.word	0x00019790


	//   ....[187]....
        /*07a8*/ 	.word	0x00019860


	//   ....[188]....
        /*07ac*/ 	.word	0x000199e0


	//   ....[189]....
        /*07b0*/ 	.word	0x00019aa0


	//   ....[190]....
        /*07b4*/ 	.word	0x00019bf0


	//   ....[191]....
        /*07b8*/ 	.word	0x00019c40


	//   ....[192]....
        /*07bc*/ 	.word	0x00019d40


	//   ....[193]....
        /*07c0*/ 	.word	0x00019df0


	//   ....[194]....
        /*07c4*/ 	.word	0x00019e50


	//   ....[195]....
        /*07c8*/ 	.word	0x00019ef0


	//   ....[196]....
        /*07cc*/ 	.word	0x00019fc0


	//   ....[197]....
        /*07d0*/ 	.word	0x0001a090


	//   ....[198]....
        /*07d4*/ 	.word	0x0001a130


	//   ....[199]....
        /*07d8*/ 	.word	0x0001a1a0


	//   ....[200]....
        /*07dc*/ 	.word	0x0001a220


	//   ....[201]....
        /*07e0*/ 	.word	0x0001a2e0


	//   ....[202]....
        /*07e4*/ 	.word	0x0001a360


	//   ....[203]....
        /*07e8*/ 	.word	0x0001a440


	//   ....[204]....
        /*07ec*/ 	.word	0x0001a4c0


	//   ....[205]....
        /*07f0*/ 	.word	0x0001a580


	//   ....[206]....
        /*07f4*/ 	.word	0x0001a6b0


	//   ....[207]....
        /*07f8*/ 	.word	0x0001a740


	//   ....[208]....
        /*07fc*/ 	.word	0x0001a7a0


	//   ....[209]....
        /*0800*/ 	.word	0x0001a880


	//   ....[210]....
        /*0804*/ 	.word	0x0001a8e0


	//   ....[211]....
        /*0808*/ 	.word	0x0001a9b0


	//   ....[212]....
        /*080c*/ 	.word	0x0001aa10


	//   ....[213]....
        /*0810*/ 	.word	0x0001aae0


	//   ....[214]....
        /*0814*/ 	.word	0x0001ab40


	//   ....[215]....
        /*0818*/ 	.word	0x0001ac10


	//   ....[216]....
        /*081c*/ 	.word	0x0001ad00


	//   ....[217]....
        /*0820*/ 	.word	0x0001ad90


	//   ....[218]....
        /*0824*/ 	.word	0x0001adf0


	//   ....[219]....
        /*0828*/ 	.word	0x0001aec0


	//   ....[220]....
        /*082c*/ 	.word	0x0001af20


	//   ....[221]....
        /*0830*/ 	.word	0x0001aff0


	//   ....[222]....
        /*0834*/ 	.word	0x0001b050


	//   ....[223]....
        /*0838*/ 	.word	0x0001b120


	//   ....[224]....
        /*083c*/ 	.word	0x0001b180


	//   ....[225]....
        /*0840*/ 	.word	0x0001b250


	//   ....[226]....
        /*0844*/ 	.word	0x0001b4a0


	//----- nvinfo : EIATTR_REG_RECONFIG
	.align		4
.L_808:
        /*0848*/ 	.byte	0x01, 0x54
	.zero		2


	//----- nvinfo : EIATTR_SYSCALL_OFFSETS
	.align		4
        /*084c*/ 	.byte	0x04, 0x46
        /*084e*/ 	.short	(.L_810 - .L_809)


	//   ....[0]....
.L_809:
        /*0850*/ 	.word	0x00001890


	//   ....[1]....
        /*0854*/ 	.word	0x00012d40


	//   ....[2]....
        /*0858*/ 	.word	0x00012eb0


	//   ....[3]....
        /*085c*/ 	.word	0x00013000


	//   ....[4]....
        /*0860*/ 	.word	0x00013140


	//   ....[5]....
        /*0864*/ 	.word	0x00014950


	//----- nvinfo : EIATTR_MBARRIER_INSTR_OFFSETS
	.align		4
.L_810:
        /*0868*/ 	.byte	0x04, 0x39
        /*086a*/ 	.short	(.L_812 - .L_811)


	//   ....[0]....
.L_811:
        /*086c*/ 	.word	0x00000180
        /*0870*/ 	.word	0x000000ff
        /*0874*/ 	.word	0x00033400
        /*0878*/ 	.short	0x0100
        /*087a*/ 	.byte	0x08
	.zero		1


	//   ....[1]....
        /*087c*/ 	.word	0x00000190
        /*0880*/ 	.word	0x000000ff
        /*0884*/ 	.word	0x00033420
        /*0888*/ 	.short	0x0100
        /*088a*/ 	.byte	0x08
	.zero		1


	//   ....[2]....
        /*088c*/ 	.word	0x00000280
        /*0890*/ 	.word	0x000000ff
        /*0894*/ 	.word	0x00033430
        /*0898*/ 	.short	0x0100
        /*089a*/ 	.byte	0x08
	.zero		1


	//   ....[3]....
        /*089c*/ 	.word	0x00000290
        /*08a0*/ 	.word	0x000000ff
        /*08a4*/ 	.word	0x00033440
        /*08a8*/ 	.short	0x0100
        /*08aa*/ 	.byte	0x08
	.zero		1


	//   ....[4]....
        /*08ac*/ 	.word	0x000002a0
        /*08b0*/ 	.word	0x000000ff
        /*08b4*/ 	.word	0x00033438
        /*08b8*/ 	.short	0x0100
        /*08ba*/ 	.byte	0x08
	.zero		1


	//   ....[5]....
        /*08bc*/ 	.word	0x000002b0
        /*08c0*/ 	.word	0x000000ff
        /*08c4*/ 	.word	0x00033448
        /*08c8*/ 	.short	0x0100
        /*08ca*/ 	.byte	0x08
	.zero		1


	//   ....[6]....
        /*08cc*/ 	.word	0x000003e0
        /*08d0*/ 	.word	0x000000ff
        /*08d4*/ 	.word	0x00033450
        /*08d8*/ 	.short	0x0100
        /*08da*/ 	.byte	0x08
	.zero		1


	//   ....[7]....
        /*08dc*/ 	.word	0x000003f0
        /*08e0*/ 	.word	0x000000ff
        /*08e4*/ 	.word	0x00033460
        /*08e8*/ 	.short	0x0100
        /*08ea*/ 	.byte	0x08
	.zero		1


	//   ....[8]....
        /*08ec*/ 	.word	0x00000400
        /*08f0*/ 	.word	0x000000ff
        /*08f4*/ 	.word	0x00033458
        /*08f8*/ 	.short	0x0100
        /*08fa*/ 	.byte	0x08
	.zero		1


	//   ....[9]....
        /*08fc*/ 	.word	0x00000410
        /*0900*/ 	.word	0x000000ff
        /*0904*/ 	.word	0x00033468
        /*0908*/ 	.short	0x0100
        /*090a*/ 	.byte	0x08
	.zero		1


	//   ....[10]....
        /*090c*/ 	.word	0x00000500
        /*0910*/ 	.word	0x000000ff
        /*0914*/ 	.word	0x00033470
        /*0918*/ 	.short	0x0100
        /*091a*/ 	.byte	0x06
	.zero		1


	//   ....[11]....
        /*091c*/ 	.word	0x00000510
        /*0920*/ 	.word	0x000000ff
        /*0924*/ 	.word	0x00033480
        /*0928*/ 	.short	0x0100
        /*092a*/ 	.byte	0x06
	.zero		1


	//   ....[12]....
        /*092c*/ 	.word	0x00000520
        /*0930*/ 	.word	0x000000ff
        /*0934*/ 	.word	0x00033478
        /*0938*/ 	.short	0x0100
        /*093a*/ 	.byte	0x06
	.zero		1


	//   ....[13]....
        /*093c*/ 	.word	0x00000530
        /*0940*/ 	.word	0x000000ff
        /*0944*/ 	.word	0x00033488
        /*0948*/ 	.short	0x0100
        /*094a*/ 	.byte	0x06
	.zero		1


	//   ....[14]....
        /*094c*/ 	.word	0x00000660
        /*0950*/ 	.word	0x000000ff
        /*0954*/ 	.word	0x00033490
        /*0958*/ 	.short	0x0100
        /*095a*/ 	.byte	0x08
	.zero		1


	//   ....[15]....
        /*095c*/ 	.word	0x00000670
        /*0960*/ 	.word	0x000000ff
        /*0964*/ 	.word	0x000334a0
        /*0968*/ 	.short	0x0100
        /*096a*/ 	.byte	0x08
	.zero		1


	//   ....[16]....
        /*096c*/ 	.word	0x00000680
        /*0970*/ 	.word	0x000000ff
        /*0974*/ 	.word	0x00033498
        /*0978*/ 	.short	0x0100
        /*097a*/ 	.byte	0x08
	.zero		1


	//   ....[17]....
        /*097c*/ 	.word	0x00000690
        /*0980*/ 	.word	0x000000ff
        /*0984*/ 	.word	0x000334a8
        /*0988*/ 	.short	0x0100
        /*098a*/ 	.byte	0x08
	.zero		1


	//   ....[18]....
        /*098c*/ 	.word	0x000007e0
        /*0990*/ 	.word	0x000000ff
        /*0994*/ 	.word	0x000334b0
        /*0998*/ 	.short	0x0100
        /*099a*/ 	.byte	0x08
	.zero		1


	//   ....[19]....
        /*099c*/ 	.word	0x000007f0
        /*09a0*/ 	.word	0x000000ff
        /*09a4*/ 	.word	0x000334c0
        /*09a8*/ 	.short	0x0100
        /*09aa*/ 	.byte	0x08
	.zero		1


	//   ....[20]....
        /*09ac*/ 	.word	0x00000800
        /*09b0*/ 	.word	0x000000ff
        /*09b4*/ 	.word	0x000334b8
        /*09b8*/ 	.short	0x0100
        /*09ba*/ 	.byte	0x08
	.zero		1


	//   ....[21]....
        /*09bc*/ 	.word	0x00000810
        /*09c0*/ 	.word	0x000000ff
        /*09c4*/ 	.word	0x000334c8
        /*09c8*/ 	.short	0x0100
        /*09ca*/ 	.byte	0x08
	.zero		1


	//   ....[22]....
        /*09cc*/ 	.word	0x00001bc0
        /*09d0*/ 	.word	0x000000ff
        /*09d4*/ 	.word	0x00033400
        /*09d8*/ 	.short	0x010a
        /*09da*/ 	.byte	0x29
	.zero		1


	//   ....[23]....
        /*09dc*/ 	.word	0x00001c60
        /*09e0*/ 	.word	0x00000002
        /*09e4*/ 	.word	0x00033430
        /*09e8*/ 	.short	0x010a
        /*09ea*/ 	.byte	0x3f
	.zero		1


	//   ....[24]....
        /*09ec*/ 	.word	0x00001ca0
        /*09f0*/ 	.word	0x00000002
        /*09f4*/ 	.word	0x00033430
        /*09f8*/ 	.short	0x010a
        /*09fa*/ 	.byte	0x3f
	.zero		1


	//   ....[25]....
        /*09fc*/ 	.word	0x00003540
        /*0a00*/ 	.word	0x000000ff
        /*0a04*/ 	.word	0x00000000
        /*0a08*/ 	.short	0x0101
        /*0a0a*/ 	.byte	0x07
	.zero		1


	//   ....[26]....
        /*0a0c*/ 	.word	0x00005b90
        /*0a10*/ 	.word	0x000000ff
        /*0a14*/ 	.word	0x00033430
        /*0a18*/ 	.short	0x010a
        /*0a1a*/ 	.byte	0x06
	.zero		1


	//   ....[27]....
        /*0a1c*/ 	.word	0x00005bd0
        /*0a20*/ 	.word	0x000000ff
        /*0a24*/ 	.word	0x00033430
        /*0a28*/ 	.short	0x010a
        /*0a2a*/ 	.byte	0x06
	.zero		1


	//   ....[28]....
        /*0a2c*/ 	.word	0x00006810
        /*0a30*/ 	.word	0x000000ff
        /*0a34*/ 	.word	0x00033450
        /*0a38*/ 	.short	0x010a
        /*0a3a*/ 	.byte	0x06
	.zero		1


	//   ....[29]....
        /*0a3c*/ 	.word	0x00006850
        /*0a40*/ 	.word	0x000000ff
        /*0a44*/ 	.word	0x00033450
        /*0a48*/ 	.short	0x010a
        /*0a4a*/ 	.byte	0x06
	.zero		1


	//   ....[30]....
        /*0a4c*/ 	.word	0x000074d0
        /*0a50*/ 	.word	0x000000ff
        /*0a54*/ 	.word	0x00000000
        /*0a58*/ 	.short	0x0101
        /*0a5a*/ 	.byte	0x07
	.zero		1


	//   ....[31]....
        /*0a5c*/ 	.word	0x00009700
        /*0a60*/ 	.word	0x000000ff
        /*0a64*/ 	.word	0x00000000
        /*0a68*/ 	.short	0x0101
        /*0a6a*/ 	.byte	0x07
	.zero		1


	//   ....[32]....
        /*0a6c*/ 	.word	0x0000a030
        /*0a70*/ 	.word	0x000000ff
        /*0a74*/ 	.word	0x00033430
        /*0a78*/ 	.short	0x010a
        /*0a7a*/ 	.byte	0x06
	.zero		1


	//   ....[33]....
        /*0a7c*/ 	.word	0x0000a070
        /*0a80*/ 	.word	0x000000ff
        /*0a84*/ 	.word	0x00033430
        /*0a88*/ 	.short	0x010a
        /*0a8a*/ 	.byte	0x06
	.zero		1


	//   ....[34]....
        /*0a8c*/ 	.word	0x0000ac80
        /*0a90*/ 	.word	0x000000ff
        /*0a94*/ 	.word	0x00033450
        /*0a98*/ 	.short	0x010a
        /*0a9a*/ 	.byte	0x06
	.zero		1


	//   ....[35]....
        /*0a9c*/ 	.word	0x0000acc0
        /*0aa0*/ 	.word	0x000000ff
        /*0aa4*/ 	.word	0x00033450
        /*0aa8*/ 	.short	0x010a
        /*0aaa*/ 	.byte	0x06
	.zero		1


	//   ....[36]....
        /*0aac*/ 	.word	0x0000b630
        /*0ab0*/ 	.word	0x000000ff
        /*0ab4*/ 	.word	0x00000000
        /*0ab8*/ 	.short	0x0101
        /*0aba*/ 	.byte	0x07
	.zero		1


	//   ....[37]....
        /*0abc*/ 	.word	0x0000cfd0
        /*0ac0*/ 	.word	0x000000ff
        /*0ac4*/ 	.word	0x00000000
        /*0ac8*/ 	.short	0x0101
        /*0aca*/ 	.byte	0x07
	.zero		1


	//   ....[38]....
        /*0acc*/ 	.word	0x0000d850
        /*0ad0*/ 	.word	0x000000ff
        /*0ad4*/ 	.word	0x00033450
        /*0ad8*/ 	.short	0x010a
        /*0ada*/ 	.byte	0x0e
	.zero		1


	//   ....[39]....
        /*0adc*/ 	.word	0x0000d890
        /*0ae0*/ 	.word	0x000000ff
        /*0ae4*/ 	.word	0x00033450
        /*0ae8*/ 	.short	0x010a
        /*0aea*/ 	.byte	0x0e
	.zero		1


	//   ....[40]....
        /*0aec*/ 	.word	0x0000df90
        /*0af0*/ 	.word	0x000000ff
        /*0af4*/ 	.word	0x00000000
        /*0af8*/ 	.short	0x0101
        /*0afa*/ 	.byte	0x04
	.zero		1


	//   ....[41]....
        /*0afc*/ 	.word	0x00010470
        /*0b00*/ 	.word	0x00000003
        /*0b04*/ 	.word	0x00000000
        /*0b08*/ 	.short	0x0101
        /*0b0a*/ 	.byte	0x3f
	.zero		1


	//   ....[42]....
        /*0b0c*/ 	.word	0x000137c0
        /*0b10*/ 	.word	0x00000004
        /*0b14*/ 	.word	0x00033480
        /*0b18*/ 	.short	0x010a
        /*0b1a*/ 	.byte	0x3f
	.zero		1


	//   ....[43]....
        /*0b1c*/ 	.word	0x00013ef0
        /*0b20*/ 	.word	0x00000004
        /*0b24*/ 	.word	0x00033470
        /*0b28*/ 	.short	0x0107
        /*0b2a*/ 	.byte	0x3f
	.zero		1


	//   ....[44]....
        /*0b2c*/ 	.word	0x00013fb0
        /*0b30*/ 	.word	0x00000004
        /*0b34*/ 	.word	0x00033470
        /*0b38*/ 	.short	0x0101
        /*0b3a*/ 	.byte	0x3f
	.zero		1


	//   ....[45]....
        /*0b3c*/ 	.word	0x00013fe0
        /*0b40*/ 	.word	0x00000004
        /*0b44*/ 	.word	0x00033440
        /*0b48*/ 	.short	0x010a
        /*0b4a*/ 	.byte	0x3f
	.zero		1


	//   ....[46]....
        /*0b4c*/ 	.word	0x00014670
        /*0b50*/ 	.word	0x00000004
        /*0b54*/ 	.word	0x00033430
        /*0b58*/ 	.short	0x0107
        /*0b5a*/ 	.byte	0x3f
	.zero		1


	//   ....[47]....
        /*0b5c*/ 	.word	0x00014740
        /*0b60*/ 	.word	0x00000004
        /*0b64*/ 	.word	0x00033430
        /*0b68*/ 	.short	0x0101
        /*0b6a*/ 	.byte	0x3f
	.zero		1


	//   ....[48]....
        /*0b6c*/ 	.word	0x00015030
        /*0b70*/ 	.word	0x00000012
        /*0b74*/ 	.word	0x00033400
        /*0b78*/ 	.short	0x0107
        /*0b7a*/ 	.byte	0x3f
	.zero		1


	//   ....[49]....
        /*0b7c*/ 	.word	0x00015130
        /*0b80*/ 	.word	0x00000012
        /*0b84*/ 	.word	0x00033400
        /*0b88*/ 	.short	0x0101
        /*0b8a*/ 	.byte	0x3f
	.zero		1


	//   ....[50]....
        /*0b8c*/ 	.word	0x00015150
        /*0b90*/ 	.word	0x00000012
        /*0b94*/ 	.word	0x00033420
        /*0b98*/ 	.short	0x010a
        /*0b9a*/ 	.byte	0x3f
	.zero		1


	//   ....[51]....
        /*0b9c*/ 	.word	0x00015670
        /*0ba0*/ 	.word	0x00000004
        /*0ba4*/ 	.word	0x00033480
        /*0ba8*/ 	.short	0x010a
        /*0baa*/ 	.byte	0x3f
	.zero		1


	//   ....[52]....
        /*0bac*/ 	.word	0x00015bb0
        /*0bb0*/ 	.word	0x00000004
        /*0bb4*/ 	.word	0x00033470
        /*0bb8*/ 	.short	0x0107
        /*0bba*/ 	.byte	0x3f
	.zero		1


	//   ....[53]....
        /*0bbc*/ 	.word	0x00015c70
        /*0bc0*/ 	.word	0x00000004
        /*0bc4*/ 	.word	0x00033470
        /*0bc8*/ 	.short	0x0101
        /*0bca*/ 	.byte	0x3f
	.zero		1


	//   ....[54]....
        /*0bcc*/ 	.word	0x00015ca0
        /*0bd0*/ 	.word	0x00000004
        /*0bd4*/ 	.word	0x00033440
        /*0bd8*/ 	.short	0x010a
        /*0bda*/ 	.byte	0x3f
	.zero		1


	//   ....[55]....
        /*0bdc*/ 	.word	0x000161b0
        /*0be0*/ 	.word	0x00000004
        /*0be4*/ 	.word	0x00033430
        /*0be8*/ 	.short	0x0107
        /*0bea*/ 	.byte	0x3f
	.zero		1


	//   ....[56]....
        /*0bec*/ 	.word	0x00016280
        /*0bf0*/ 	.word	0x00000004
        /*0bf4*/ 	.word	0x00033430
        /*0bf8*/ 	.short	0x0101
        /*0bfa*/ 	.byte	0x3f
	.zero		1


	//   ....[57]....
        /*0bfc*/ 	.word	0x00016300
        /*0c00*/ 	.word	0x00000002
        /*0c04*/ 	.word	0x00033470
        /*0c08*/ 	.short	0x010a
        /*0c0a*/ 	.byte	0x3f
	.zero		1


	//   ....[58]....
        /*0c0c*/ 	.word	0x00016390
        /*0c10*/ 	.word	0x00000002
        /*0c14*/ 	.word	0x00033460
        /*0c18*/ 	.short	0x010a
        /*0c1a*/ 	.byte	0x3f
	.zero		1


	//   ....[59]....
        /*0c1c*/ 	.word	0x00016ea0
        /*0c20*/ 	.word	0x00000002
        /*0c24*/ 	.word	0x00033450
        /*0c28*/ 	.short	0x0101
        /*0c2a*/ 	.byte	0x3f
	.zero		1


	//   ....[60]....
        /*0c2c*/ 	.word	0x00016f30
        /*0c30*/ 	.word	0x00000002
        /*0c34*/ 	.word	0x00000000
        /*0c38*/ 	.short	0x0101
        /*0c3a*/ 	.byte	0x3f
	.zero		1


	//   ....[61]....
        /*0c3c*/ 	.word	0x000170f0
        /*0c40*/ 	.word	0x00000000
        /*0c44*/ 	.word	0x00033470
        /*0c48*/ 	.short	0x010a
        /*0c4a*/ 	.byte	0x3f
	.zero		1


	//   ....[62]....
        /*0c4c*/ 	.word	0x00017170
        /*0c50*/ 	.word	0x00000000
        /*0c54*/ 	.word	0x00033460
        /*0c58*/ 	.short	0x010a
        /*0c5a*/ 	.byte	0x3f
	.zero		1


	//   ....[63]....
        /*0c5c*/ 	.word	0x00017c90
        /*0c60*/ 	.word	0x00000000
        /*0c64*/ 	.word	0x00033450
        /*0c68*/ 	.short	0x0101
        /*0c6a*/ 	.byte	0x3f
	.zero		1


	//   ....[64]....
        /*0c6c*/ 	.word	0x00017d50
        /*0c70*/ 	.word	0x00000000
        /*0c74*/ 	.word	0x00000000
        /*0c78*/ 	.short	0x0101
        /*0c7a*/ 	.byte	0x3f
	.zero		1


	//   ....[65]....
        /*0c7c*/ 	.word	0x000189f0
        /*0c80*/ 	.word	0x00000004
        /*0c84*/ 	.word	0x00033420
        /*0c88*/ 	.short	0x010a
        /*0c8a*/ 	.byte	0x3f
	.zero		1


	//   ....[66]....
        /*0c8c*/ 	.word	0x00018b70
        /*0c90*/ 	.word	0x00000005
        /*0c94*/ 	.word	0x00033440
        /*0c98*/ 	.short	0x010a
        /*0c9a*/ 	.byte	0x3f
	.zero		1


	//   ....[67]....
        /*0c9c*/ 	.word	0x00018c10
        /*0ca0*/ 	.word	0x0000001f
        /*0ca4*/ 	.word	0x00033440
        /*0ca8*/ 	.short	0x010a
        /*0caa*/ 	.byte	0x3f
	.zero		1


	//   ....[68]....
        /*0cac*/ 	.word	0x00018c50
        /*0cb0*/ 	.word	0x00000005
        /*0cb4*/ 	.word	0x00033460
        /*0cb8*/ 	.short	0x010a
        /*0cba*/ 	.byte	0x3f
	.zero		1


	//   ....[69]....
        /*0cbc*/ 	.word	0x00018c90
        /*0cc0*/ 	.word	0x0000001f
        /*0cc4*/ 	.word	0x00033460
        /*0cc8*/ 	.short	0x010a
        /*0cca*/ 	.byte	0x3f
	.zero		1


	//   ....[70]....
        /*0ccc*/ 	.word	0x00018cd0
        /*0cd0*/ 	.word	0x00000005
        /*0cd4*/ 	.word	0x00033480
        /*0cd8*/ 	.short	0x010a
        /*0cda*/ 	.byte	0x3f
	.zero		1


	//   ....[71]....
        /*0cdc*/ 	.word	0x00018d10
        /*0ce0*/ 	.word	0x0000001f
        /*0ce4*/ 	.word	0x00033480
        /*0ce8*/ 	.short	0x010a
        /*0cea*/ 	.byte	0x3f
	.zero		1


	//   ....[72]....
        /*0cec*/ 	.word	0x00018d80
        /*0cf0*/ 	.word	0x00000003
        /*0cf4*/ 	.word	0x00033400
        /*0cf8*/ 	.short	0x010a
        /*0cfa*/ 	.byte	0x3f
	.zero		1


	//   ....[73]....
        /*0cfc*/ 	.word	0x00018dd0
        /*0d00*/ 	.word	0x00000002
        /*0d04*/ 	.word	0x00033430
        /*0d08*/ 	.short	0x010a
        /*0d0a*/ 	.byte	0x3f
	.zero		1


	//   ....[74]....
        /*0d0c*/ 	.word	0x00018e30
        /*0d10*/ 	.word	0x00000007
        /*0d14*/ 	.word	0x00033430
        /*0d18*/ 	.short	0x010a
        /*0d1a*/ 	.byte	0x3f
	.zero		1


	//   ....[75]....
        /*0d1c*/ 	.word	0x00018e90
        /*0d20*/ 	.word	0x00000007
        /*0d24*/ 	.word	0x00033450
        /*0d28*/ 	.short	0x010a
        /*0d2a*/ 	.byte	0x3f
	.zero		1


	//   ....[76]....
        /*0d2c*/ 	.word	0x00018ef0
        /*0d30*/ 	.word	0x00000007
        /*0d34*/ 	.word	0x00033430
        /*0d38*/ 	.short	0x010a
        /*0d3a*/ 	.byte	0x3f
	.zero		1


	//   ....[77]....
        /*0d3c*/ 	.word	0x00018f50
        /*0d40*/ 	.word	0x00000007
        /*0d44*/ 	.word	0x00033450
        /*0d48*/ 	.short	0x010a
        /*0d4a*/ 	.byte	0x3f
	.zero		1


	//   ....[78]....
        /*0d4c*/ 	.word	0x00018fb0
        /*0d50*/ 	.word	0x00000005
        /*0d54*/ 	.word	0x00033450
        /*0d58*/ 	.short	0x010a
        /*0d5a*/ 	.byte	0x3f
	.zero		1


	//   ....[79]....
        /*0d5c*/ 	.word	0x000190b0
        /*0d60*/ 	.word	0x00000004
        /*0d64*/ 	.word	0x00033480
        /*0d68*/ 	.short	0x010a
        /*0d6a*/ 	.byte	0x3f
	.zero		1


	//   ....[80]....
        /*0d6c*/ 	.word	0x00019930
        /*0d70*/ 	.word	0x00000004
        /*0d74*/ 	.word	0x00033440
        /*0d78*/ 	.short	0x010a
        /*0d7a*/ 	.byte	0x3f
	.zero		1


	//   ....[81]....
        /*0d7c*/ 	.word	0x0001a5b0
        /*0d80*/ 	.word	0x00000012
        /*0d84*/ 	.word	0x00033420
        /*0d88*/ 	.short	0x010a
        /*0d8a*/ 	.byte	0x3f
	.zero		1


	//   ....[82]....
        /*0d8c*/ 	.word	0x0001a600
        /*0d90*/ 	.word	0x00000004
        /*0d94*/ 	.word	0x00033480
        /*0d98*/ 	.short	0x010a
        /*0d9a*/ 	.byte	0x3f
	.zero		1


	//   ....[83]....
        /*0d9c*/ 	.word	0x0001ac50
        /*0da0*/ 	.word	0x00000004
        /*0da4*/ 	.word	0x00033440
        /*0da8*/ 	.short	0x010a
        /*0daa*/ 	.byte	0x3f
	.zero		1


	//   ....[84]....
        /*0dac*/ 	.word	0x0001b280
        /*0db0*/ 	.word	0x00000002
        /*0db4*/ 	.word	0x00033470
        /*0db8*/ 	.short	0x010a
        /*0dba*/ 	.byte	0x3f
	.zero		1


	//   ....[85]....
        /*0dbc*/ 	.word	0x0001b2d0
        /*0dc0*/ 	.word	0x00000002
        /*0dc4*/ 	.word	0x00033460
        /*0dc8*/ 	.short	0x010a
        /*0dca*/ 	.byte	0x3f
	.zero		1


	//   ....[86]....
        /*0dcc*/ 	.word	0x0001b320
        /*0dd0*/ 	.word	0x00000000
        /*0dd4*/ 	.word	0x00033470
        /*0dd8*/ 	.short	0x010a
        /*0dda*/ 	.byte	0x3f
	.zero		1


	//   ....[87]....
        /*0ddc*/ 	.word	0x0001b370
        /*0de0*/ 	.word	0x00000000
        /*0de4*/ 	.word	0x00033460
        /*0de8*/ 	.short	0x010a
        /*0dea*/ 	.byte	0x3f
	.zero		1


	//   ....[88]....
        /*0dec*/ 	.word	0x0001b3c0
        /*0df0*/ 	.word	0x00000004
        /*0df4*/ 	.word	0x00033420
        /*0df8*/ 	.short	0x010a
        /*0dfa*/ 	.byte	0x3f
	.zero		1


	//   ....[89]....
        /*0dfc*/ 	.word	0x0001b560
        /*0e00*/ 	.word	0x00000005
        /*0e04*/ 	.word	0x00033440
        /*0e08*/ 	.short	0x010a
        /*0e0a*/ 	.byte	0x3f
	.zero		1


	//   ....[90]....
        /*0e0c*/ 	.word	0x0001b5b0
        /*0e10*/ 	.word	0x0000001f
        /*0e14*/ 	.word	0x00033440
        /*0e18*/ 	.short	0x010a
        /*0e1a*/ 	.byte	0x3f
	.zero		1


	//   ....[91]....
        /*0e1c*/ 	.word	0x0001b600
        /*0e20*/ 	.word	0x00000005
        /*0e24*/ 	.word	0x00033460
        /*0e28*/ 	.short	0x010a
        /*0e2a*/ 	.byte	0x3f
	.zero		1


	//   ....[92]....
        /*0e2c*/ 	.word	0x0001b650
        /*0e30*/ 	.word	0x0000001f
        /*0e34*/ 	.word	0x00033460
        /*0e38*/ 	.short	0x010a
        /*0e3a*/ 	.byte	0x3f
	.zero		1


	//   ....[93]....
        /*0e3c*/ 	.word	0x0001b6a0
        /*0e40*/ 	.word	0x00000005
        /*0e44*/ 	.word	0x00033480
        /*0e48*/ 	.short	0x010a
        /*0e4a*/ 	.byte	0x3f
	.zero		1


	//----- nvinfo : EIATTR_NUM_MBARRIERS
	.align		4
.L_812:
        /*0e4c*/ 	.byte	0x03, 0x38
        /*0e4e*/ 	.short	0x0016


	//----- nvinfo : EIATTR_EXIT_INSTR_OFFSETS
	.align		4
        /*0e50*/ 	.byte	0x04, 0x1c
        /*0e52*/ 	.short	(.L_814 - .L_813)


	//   ....[0]....
.L_813:
        /*0e54*/ 	.word	0x000009c0


	//   ....[1]....
        /*0e58*/ 	.word	0x000115b0


	//   ....[2]....
        /*0e5c*/ 	.word	0x00018d60


	//----- nvinfo : EIATTR_MAX_THREADS
	.align		4
.L_814:
        /*0e60*/ 	.byte	0x04, 0x05
        /*0e62*/ 	.short	(.L_816 - .L_815)
.L_815:
        /*0e64*/ 	.word	0x00000180
        /*0e68*/ 	.word	0x00000001
        /*0e6c*/ 	.word	0x00000001


	//----- nvinfo : EIATTR_CRS_STACK_SIZE
	.align		4
.L_816:
        /*0e70*/ 	.byte	0x04, 0x1e
        /*0e72*/ 	.short	(.L_818 - .L_817)
.L_817:
        /*0e74*/ 	.word	0x00000000


	//----- nvinfo : EIATTR_CBANK_PARAM_SIZE
	.align		4
.L_818:
        /*0e78*/ 	.byte	0x03, 0x19
        /*0e7a*/ 	.short	0x0af0


	//----- nvinfo : EIATTR_PARAM_CBANK
	.align		4
        /*0e7c*/ 	.byte	0x04, 0x0a
        /*0e7e*/ 	.short	(.L_820 - .L_819)
	.align		4
.L_819:
        /*0e80*/ 	.word	index@(.nv.constant0._ZN7cutlass13device_kernelIN5flash11enable_sm90INS1_16FlashAttnFwdSm90INS1_25CollectiveMainloopFwdSm90ILi2EN4cute5tupleIJNS5_1CILi1EEES8_S8_EEENS6_IJNS7_ILi128EEENS7_ILi160EEENS7_ILi192EEEEEELi192ENS_12float_e4m3_tEfNS_4arch4Sm90ELb1ELb0ELb1ELb1ELb1ELb0ELb0ELb1ELb1ELb1ELb0ELb0EEENS1_21CollectiveEpilogueFwdINS6_IJSA_SC_SB_EEES9_NS_10bfloat16_tESG_Li256ELb1ELb1ELb0ELb1EEENS1_36VarlenDynamicPersistentTileSchedulerILi128ELi160ELi256ELi128ELb0ELb1ELb1ELb1ELb1ELb1EEEEEEEEEvNT_6ParamsE)
        /*0e84*/ 	.short	0x0210
        /*0e86*/ 	.short	0x0af0


	//----- nvinfo : EIATTR_SW_WAR
	.align		4
.L_820:
        /*0e88*/ 	.byte	0x04, 0x36
        /*0e8a*/ 	.short	(.L_822 - .L_821)
.L_821:
        /*0e8c*/ 	.word	0x00000008
.L_822:


//--------------------- .nv.info._ZN7cutlass13device_kernelIN5flash11enable_sm90INS1_16FlashAttnFwdSm90INS1_25CollectiveMainloopFwdSm90ILi2EN4cute5tupleIJNS5_1CILi1EEES8_S8_EEENS6_IJNS7_ILi128EEENS7_ILi160EEENS7_ILi192EEEEEELi192ENS_12float_e4m3_tEfNS_4arch4Sm90ELb1ELb0ELb1ELb1ELb1ELb1ELb0ELb1ELb1ELb1ELb0ELb0EEENS1_21CollectiveEpilogueFwdINS6_IJSA_SC_SB_EEES9_NS_10bfloat16_tESG_Li256ELb1ELb1ELb0ELb1EEENS1_36VarlenDynamicPersistentTileSchedulerILi128ELi160ELi256ELi128ELb0ELb1ELb1ELb1ELb1ELb1EEEEEEEEEvNT_6ParamsE --------------------------
	.section	.nv.info._ZN7cutlass13device_kernelIN5flash11enable_sm90INS1_16FlashAttnFwdSm90INS1_25CollectiveMainloopFwdSm90ILi2EN4cute5tupleIJNS5_1CILi1EEES8_S8_EEENS6_IJNS7_ILi128EEENS7_ILi160EEENS7_ILi192EEEEEELi192ENS_12float_e4m3_tEfNS_4arch4Sm90ELb1ELb0ELb1ELb1ELb1ELb1ELb0ELb1ELb1ELb1ELb0ELb0EEENS1_21CollectiveEpilogueFwdINS6_IJSA_SC_SB_EEES9_NS_10bfloat16_tESG_Li256ELb1ELb1ELb0ELb1EEENS1_36VarlenDynamicPersistentTileSchedulerILi128ELi160ELi256ELi128ELb0ELb1ELb1ELb1ELb1ELb1EEEEEEEEEvNT_6ParamsE,"",@"SHT_CUDA_INFO"
	.sectionflags	@""
	.align	4


	//----- nvinfo : EIATTR_CUDA_API_VERSION
	.align		4
        /*0000*/ 	.byte	0x04, 0x37
        /*0002*/ 	.short	(.L_824 - .L_823)
.L_823:
        /*0004*/ 	.word	0x00000082


	//----- nvinfo : EIATTR_KPARAM_INFO
	.align		4
.L_824:
        /*0008*/ 	.byte	0x04, 0x17
        /*000a*/ 	.short	(.L_826 - .L_825)
.L_825:
        /*000c*/ 	.word	0x00000000
        /*0010*/ 	.short	0x0000
        /*0012*/ 	.short	0x0070
        /*0014*/ 	.byte	0x00, 0xf0, 0x01, 0x2a


	//----- nvinfo : EIATTR_SPARSE_MMA_MASK
	.align		4
.L_826:
        /*0018*/ 	.byte	0x03, 0x50
        /*001a*/ 	.short	0x0000


	//----- nvinfo : EIATTR_MAXREG_COUNT
	.align		4
        /*001c*/ 	.byte	0x03, 0x1b
        /*001e*/ 	.short	0x00a8


	//----- nvinfo : EIATTR_NUM_BARRIERS
	.align		4
        /*0020*/ 	.byte	0x02, 0x4c
        /*0022*/ 	.byte	0x10
	.zero		1


	//----- nvinfo : EIATTR_EXTERNS
	.align		4
        /*0024*/ 	.byte	0x04, 0x0f
        /*0026*/ 	.short	(.L_828 - .L_827)


	//   ....[0]....
	.align		4
.L_827:
        /*0028*/ 	.word	index@(__assertfail)


	//----- nvinfo : EIATTR_ANNOTATIONS
	.align		4
.L_828:
        /*002c*/ 	.byte	0x04, 0x55
        /*002e*/ 	.short	(.L_830 - .L_829)


	//   ....[0]....
.L_829:
        /* <DEDUP_REMOVED lines=105> */


	//----- nvinfo : EIATTR_MERCURY_ISA_VERSION
	.align		4
.L_830:
        /*06b0*/ 	.byte	0x03, 0x5f
        /*06b2*/ 	.short	0x0101


	//----- nvinfo : EIATTR_UNUSED_LOAD_BYTE_OFFSET
	.align		4
        /*06b4*/ 	.byte	0x04, 0x44
        /*06b6*/ 	.short	(.L_832 - .L_831)


	//   ....[0]....
.L_831:
        /*06b8*/ 	.word	0x00000a90
        /*06bc*/ 	.word	0x0000fff0


	//   ....[1]....
        /*06c0*/ 	.word	0x00026170
        /*06c4*/ 	.word	0x0000fff0


	//----- nvinfo : EIATTR_INT_WARP_WIDE_INSTR_OFFSETS
	.align		4
.L_832:
        /*06c8*/ 	.byte	0x04, 0x31
        /*06ca*/ 	.short	(.L_834 - .L_833)


	//   ....[0]....
.L_833:
        /*06cc*/ 	.word	0x00000130


	//   ....[1]....
        /*06d0*/ 	.word	0x00000170


	//   ....[2]....
        /*06d4*/ 	.word	0x000001e0


	//   ....[3]....
        /*06d8*/ 	.word	0x0002c030


	//   ....[4]....
        /*06dc*/ 	.word	0x0002c0c0


	//   ....[5]....
        /*06e0*/ 	.word	0x000307a0


	//   ....[6]....
        /*06e4*/ 	.word	0x00030830


	//----- nvinfo : EIATTR_COOP_GROUP_MASK_REGIDS
	.align		4
.L_834:
        /*06e8*/ 	.byte	0x04, 0x29
        /*06ea*/ 	.short	(.L_836 - .L_835)


	//   ....[0]....
.L_835:
        /*06ec*/ 	.word	0xffffffff


	//   ....[1]....
        /*06f0*/ 	.word	0xffffffff


	//   ....[2]....
        /*06f4*/ 	.word	0xffffffff


	//   ....[3]....
        /*06f8*/ 	.word	0xffffffff


	//   ....[4]....
        /*06fc*/ 	.word	0xffffffff


	//   ....[5]....
        /*0700*/ 	.word	0xffffffff


	//   ....[6]....
        /*0704*/ 	.word	0xffffffff


	//   ....[7]....
        /*0708*/ 	.word	0xffffffff


	//   ....[8]....
        /*070c*/ 	.word	0xffffffff


	//   ....[9]....
        /*0710*/ 	.word	0xffffffff


	//   ....[10]....
        /*0714*/ 	.word	0xffffffff


	//   ....[11]....
        /*0718*/ 	.word	0xffffffff


	//   ....[12]....
        /*071c*/ 	.word	0xffffffff


	//   ....[13]....
        /*0720*/ 	.word	0xffffffff


	//   ....[14]....
        /*0724*/ 	.word	0xffffffff


	//   ....[15]....
        /*0728*/ 	.word	0xffffffff


	//   ....[16]....
        /*072c*/ 	.word	0xffffffff


	//   ....[17]....
        /*0730*/ 	.word	0xffffffff


	//   ....[18]....
        /*0734*/ 	.word	0xffffffff


	//   ....[19]....
        /*0738*/ 	.word	0xffffffff


	//   ....[20]....
        /*073c*/ 	.word	0xffffffff


	//   ....[21]....
        /*0740*/ 	.word	0xffffffff


	//   ....[22]....
        /*0744*/ 	.word	0xffffffff


	//   ....[23]....
        /*0748*/ 	.word	0xffffffff


	//   ....[24]....
        /*074c*/ 	.word	0xffffffff


	//   ....[25]....
        /*0750*/ 	.word	0xffffffff


	//   ....[26]....
        /*0754*/ 	.word	0xffffffff


	//   ....[27]....
        /*0758*/ 	.word	0xffffffff


	//   ....[28]....
        /*075c*/ 	.word	0xffffffff


	//   ....[29]....
        /*0760*/ 	.word	0xffffffff


	//   ....[30]....
        /*0764*/ 	.word	0xffffffff


	//   ....[31]....
        /*0768*/ 	.word	0xffffffff


	//   ....[32]....
        /*076c*/ 	.word	0xffffffff


	//   ....[33]....
        /*0770*/ 	.word	0xffffffff


	//   ....[34]....
        /*0774*/ 	.word	0xffffffff


	//   ....[35]....
        /*0778*/ 	.word	0xffffffff


	//   ....[36]....
        /*077c*/ 	.word	0xffffffff


	//   ....[37]....
        /*0780*/ 	.word	0xffffffff


	//   ....[38]....
        /*0784*/ 	.word	0xffffffff


	//   ....[39]....
        /*0788*/ 	.word	0xffffffff


	//   ....[40]....
        /*078c*/ 	.word	0xffffffff


	//   ....[41]....
        /*0790*/ 	.word	0xffffffff


	//   ....[42]....
        /*0794*/ 	.word	0xffffffff


	//   ....[43]....
        /*0798*/ 	.word	0xffffffff


	//   ....[44]....
        /*079c*/ 	.word	0xffffffff


	//   ....[45]....
        /*07a0*/ 	.word	0xffffffff


	//   ....[46]....
        /*07a4*/ 	.word	0xffffffff


	//   ....[47]....
        /*07a8*/ 	.word	0xffffffff


	//   ....[48]....
        /*07ac*/ 	.word	0xffffffff


	//   ....[49]....
        /*07b0*/ 	.word	0xffffffff


	//   ....[50]....
        /*07b4*/ 	.word	0xffffffff


	//   ....[51]....
        /*07b8*/ 	.word	0xffffffff


	//   ....[52]....
        /*07bc*/ 	.word	0xffffffff


	//   ....[53]....
        /*07c0*/ 	.word	0xffffffff


	//   ....[54]....
        /*07c4*/ 	.word	0xffffffff


	//   ....[55]....
        /*07c8*/ 	.word	0xffffffff


	//   ....[56]....
        /*07cc*/ 	.word	0xffffffff


	//   ....[57]....
        /*07d0*/ 	.word	0xffffffff


	//   ....[58]....
        /*07d4*/ 	.word	0xffffffff


	//   ....[59]....
        /*07d8*/ 	.word	0xffffffff


	//   ....[60]....
        /*07dc*/ 	.word	0xffffffff


	//   ....[61]....
        /*07e0*/ 	.word	0xffffffff


	//   ....[62]....
        /*07e4*/ 	.word	0xffffffff


	//   ....[63]....
        /*07e8*/ 	.word	0xffffffff


	//   ....[64]....
        /*07ec*/ 	.word	0xffffffff


	//   ....[65]....
        /*07f0*/ 	.word	0xffffffff


	//   ....[66]....
        /*07f4*/ 	.word	0xffffffff


	//   ....[67]....
        /*07f8*/ 	.word	0xffffffff


	//   ....[68]....
        /*07fc*/ 	.word	0xffffffff


	//   ....[69]....
        /*0800*/ 	.word	0xffffffff


	//   ....[70]....
        /*0804*/ 	.word	0xffffffff


	//   ....[71]....
        /*0808*/ 	.word	0xffffffff


	//   ....[72]....
        /*080c*/ 	.word	0xffffffff


	//   ....[73]....
        /*0810*/ 	.word	0xffffffff


	//   ....[74]....
        /*0814*/ 	.word	0xffffffff


	//   ....[75]....
        /*0818*/ 	.word	0xffffffff


	//   ....[76]....
        /*081c*/ 	.word	0xffffffff


	//   ....[77]....
        /*0820*/ 	.word	0xffffffff


	//   ....[78]....
        /*0824*/ 	.word	0xffffffff


	//   ....[79]....
        /*0828*/ 	.word	0xffffffff


	//   ....[80]....
        /*082c*/ 	.word	0xffffffff


	//   ....[81]....
        /*0830*/ 	.word	0xffffffff


	//   ....[82]....
        /*0834*/ 	.word	0xffffffff


	//   ....[83]....
        /*0838*/ 	.word	0xffffffff


	//   ....[84]....
        /*083c*/ 	.word	0xffffffff


	//   ....[85]....
        /*0840*/ 	.word	0xffffffff


	//   ....[86]....
        /*0844*/ 	.word	0xffffffff


	//   ....[87]....
        /*0848*/ 	.word	0xffffffff


	//   ....[88]....
        /*084c*/ 	.word	0xffffffff


	//   ....[89]....
        /*0850*/ 	.word	0xffffffff


	//   ....[90]....
        /*0854*/ 	.word	0xffffffff


	//   ....[91]....
        /*0858*/ 	.word	0xffffffff


	//   ....[92]....
        /*085c*/ 	.word	0xffffffff


	//   ....[93]....
        /*0860*/ 	.word	0xffffffff


	//   ....[94]....
        /*0864*/ 	.word	0xffffffff


	//   ....[95]....
        /*0868*/ 	.word	0xffffffff


	//   ....[96]....
        /*086c*/ 	.word	0xffffffff


	//   ....[97]....
        /*0870*/ 	.word	0xffffffff


	//   ....[98]....
        /*0874*/ 	.word	0xffffffff


	//   ....[99]....
        /*0878*/ 	.word	0xffffffff


	//   ....[100]....
        /*087c*/ 	.word	0xffffffff


	//   ....[101]....
        /*0880*/ 	.word	0xffffffff


	//   ....[102]....
        /*0884*/ 	.word	0xffffffff


	//   ....[103]....
        /*0888*/ 	.word	0xffffffff


	//   ....[104]....
        /*088c*/ 	.word	0xffffffff


	//   ....[105]....
        /*0890*/ 	.word	0xffffffff


	//   ....[106]....
        /*0894*/ 	.word	0xffffffff


	//   ....[107]....
        /*0898*/ 	.word	0xffffffff


	//   ....[108]....
        /*089c*/ 	.word	0xffffffff


	//   ....[109]....
        /*08a0*/ 	.word	0xffffffff


	//   ....[110]....
        /*08a4*/ 	.word	0xffffffff


	//   ....[111]....
        /*08a8*/ 	.word	0xffffffff


	//   ....[112]....
        /*08ac*/ 	.word	0xffffffff


	//   ....[113]....
        /*08b0*/ 	.word	0xffffffff


	//   ....[114]....
        /*08b4*/ 	.word	0xffffffff


	//   ....[115]....
        /*08b8*/ 	.word	0xffffffff


	//   ....[116]....
        /*08bc*/ 	.word	0xffffffff


	//   ....[117]....
        /*08c0*/ 	.word	0xffffffff


	//   ....[118]....
        /*08c4*/ 	.word	0xffffffff


	//   ....[119]....
        /*08c8*/ 	.word	0xffffffff


	//   ....[120]....
        /*08cc*/ 	.word	0xffffffff


	//   ....[121]....
        /*08d0*/ 	.word	0xffffffff


	//   ....[122]....
        /*08d4*/ 	.word	0xffffffff


	//   ....[123]....
        /*08d8*/ 	.word	0xffffffff


	//   ....[124]....
        /*08dc*/ 	.word	0xffffffff


	//   ....[125]....
        /*08e0*/ 	.word	0xffffffff


	//   ....[126]....
        /*08e4*/ 	.word	0xffffffff


	//   ....[127]....
        /*08e8*/ 	.word	0xffffffff


	//   ....[128]....
        /*08ec*/ 	.word	0xffffffff


	//   ....[129]....
        /*08f0*/ 	.word	0xffffffff


	//   ....[130]....
        /*08f4*/ 	.word	0xffffffff


	//   ....[131]....
        /*08f8*/ 	.word	0xffffffff


	//   ....[132]....
        /*08fc*/ 	.word	0xffffffff


	//   ....[133]....
        /*0900*/ 	.word	0xffffffff


	//   ....[134]....
        /*0904*/ 	.word	0xffffffff


	//   ....[135]....
        /*0908*/ 	.word	0xffffffff


	//   ....[136]....
        /*090c*/ 	.word	0xffffffff


	//   ....[137]....
        /*0910*/ 	.word	0xffffffff


	//   ....[138]....
        /*0914*/ 	.word	0xffffffff


	//   ....[139]....
        /*0918*/ 	.word	0xffffffff


	//   ....[140]....
        /*091c*/ 	.word	0xffffffff


	//   ....[141]....
        /*0920*/ 	.word	0xffffffff


	//   ....[142]....
        /*0924*/ 	.word	0xffffffff


	//   ....[143]....
        /*0928*/ 	.word	0xffffffff


	//   ....[144]....
        /*092c*/ 	.word	0xffffffff


	//   ....[145]....
        /*0930*/ 	.word	0xffffffff


	//   ....[146]....
        /*0934*/ 	.word	0xffffffff


	//   ....[147]....
        /*0938*/ 	.word	0xffffffff


	//   ....[148]....
        /*093c*/ 	.word	0xffffffff


	//   ....[149]....
        /*0940*/ 	.word	0xffffffff


	//   ....[150]....
        /*0944*/ 	.word	0xffffffff


	//   ....[151]....
        /*0948*/ 	.word	0xffffffff


	//   ....[152]....
        /*094c*/ 	.word	0xffffffff


	//   ....[153]....
        /*0950*/ 	.word	0xffffffff


	//   ....[154]....
        /*0954*/ 	.word	0xffffffff


	//   ....[155]....
        /*0958*/ 	.word	0xffffffff


	//   ....[156]....
        /*095c*/ 	.word	0xffffffff


	//   ....[157]....
        /*0960*/ 	.word	0xffffffff


	//   ....[158]....
        /*0964*/ 	.word	0xffffffff


	//   ....[159]....
        /*0968*/ 	.word	0xffffffff


	//   ....[160]....
        /*096c*/ 	.word	0xffffffff


	//   ....[161]....
        /*0970*/ 	.word	0xffffffff


	//   ....[162]....
        /*0974*/ 	.word	0xffffffff


	//   ....[163]....
        /*0978*/ 	.word	0xffffffff


	//   ....[164]....
        /*097c*/ 	.word	0xffffffff


	//   ....[165]....
        /*0980*/ 	.word	0xffffffff


	//   ....[166]....
        /*0984*/ 	.word	0xffffffff


	//   ....[167]....
        /*0988*/ 	.word	0xffffffff


	//   ....[168]....
        /*098c*/ 	.word	0xffffffff


	//   ....[169]....
        /*0990*/ 	.word	0xffffffff


	//   ....[170]....
        /*0994*/ 	.word	0xffffffff


	//   ....[171]....
        /*0998*/ 	.word	0xffffffff


	//   ....[172]....
        /*099c*/ 	.word	0xffffffff


	//   ....[173]....
        /*09a0*/ 	.word	0xffffffff


	//   ....[174]....
        /*09a4*/ 	.word	0xffffffff


	//   ....[175]....
        /*09a8*/ 	.word	0xffffffff


	//   ....[176]....
        /*09ac*/ 	.word	0xffffffff


	//   ....[177]....
        /*09b0*/ 	.word	0xffffffff


	//   ....[178]....
        /*09b4*/ 	.word	0xffffffff


	//   ....[179]....
        /*09b8*/ 	.word	0xffffffff


	//   ....[180]....
        /*09bc*/ 	.word	0xffffffff


	//   ....[181]....
        /*09c0*/ 	.word	0xffffffff


	//   ....[182]....
        /*09c4*/ 	.word	0xffffffff


	//   ....[183]....
        /*09c8*/ 	.word	0xffffffff


	//   ....[184]....
        /*09cc*/ 	.word	0xffffffff


	//   ....[185]....
        /*09d0*/ 	.word	0xffffffff


	//   ....[186]....
        /*09d4*/ 	.word	0xffffffff


	//   ....[187]....
        /*09d8*/ 	.word	0xffffffff


	//   ....[188]....
        /*09dc*/ 	.word	0xffffffff


	//   ....[189]....
        /*09e0*/ 	.word	0xffffffff


	//   ....[190]....
        /*09e4*/ 	.word	0xffffffff


	//   ....[191]....
        /*09e8*/ 	.word	0xffffffff


	//   ....[192]....
        /*09ec*/ 	.word	0xffffffff


	//   ....[193]....
        /*09f0*/ 	.word	0xffffffff


	//   ....[194]....
        /*09f4*/ 	.word	0xffffffff


	//   ....[195]....
        /*09f8*/ 	.word	0xffffffff


	//   ....[196]....
        /*09fc*/ 	.word	0xffffffff


	//   ....[197]....
        /*0a00*/ 	.word	0xffffffff


	//   ....[198]....
        /*0a04*/ 	.word	0xffffffff


	//   ....[199]....
        /*0a08*/ 	.word	0xffffffff


	//   ....[200]....
        /*0a0c*/ 	.word	0xffffffff


	//   ....[201]....
        /*0a10*/ 	.word	0xffffffff


	//   ....[202]....
        /*0a14*/ 	.word	0xffffffff


	//   ....[203]....
        /*0a18*/ 	.word	0x0500000f


	//   ....[204]....
        /*0a1c*/ 	.word	0x0500000f


	//   ....[205]....
        /*0a20*/ 	.word	0x0500000f


	//   ....[206]....
        /*0a24*/ 	.word	0x0500000f


	//   ....[207]....
        /*0a28*/ 	.word	0x0500000f


	//   ....[208]....
        /*0a2c*/ 	.word	0x0500000f


	//   ....[209]....
        /*0a30*/ 	.word	0x0500000f


	//   ....[210]....
        /*0a34*/ 	.word	0x0500000f


	//   ....[211]....
        /*0a38*/ 	.word	0x0500000f


	//   ....[212]....
        /*0a3c*/ 	.word	0x0500000f


	//   ....[213]....
        /*0a40*/ 	.word	0x0500000f


	//   ....[214]....
        /*0a44*/ 	.word	0x0500000f


	//   ....[215]....
        /*0a48*/ 	.word	0x0500000f


	//   ....[216]....
        /*0a4c*/ 	.word	0x0500000f


	//   ....[217]....
        /*0a50*/ 	.word	0x0500000f


	//   ....[218]....
        /*0a54*/ 	.word	0x0500000f


	//   ....[219]....
        /*0a58*/ 	.word	0x0500000f


	//   ....[220]....
        /*0a5c*/ 	.word	0x0500000f


	//   ....[221]....
        /*0a60*/ 	.word	0x0500000f


	//   ....[222]....
        /*0a64*/ 	.word	0x0500000f


	//   ....[223]....
        /*0a68*/ 	.word	0x0500000f


	//   ....[224]....
        /*0a6c*/ 	.word	0x0500000f


	//   ....[225]....
        /*0a70*/ 	.word	0x0500000f


	//   ....[226]....
        /*0a74*/ 	.word	0x0500000f


	//   ....[227]....
        /*0a78*/ 	.word	0x0500000f


	//   ....[228]....
        /*0a7c*/ 	.word	0x0500000f


	//   ....[229]....
        /*0a80*/ 	.word	0x0500000f


	//   ....[230]....
        /*0a84*/ 	.word	0x0500000f


	//   ....[231]....
        /*0a88*/ 	.word	0x0500000f


	//   ....[232]....
        /*0a8c*/ 	.word	0x0500000f


	//   ....[233]....
        /*0a90*/ 	.word	0x0500000f


	//   ....[234]....
        /*0a94*/ 	.word	0x0500000f


	//   ....[235]....
        /*0a98*/ 	.word	0x0500000f


	//   ....[236]....
        /*0a9c*/ 	.word	0x0500000f


	//   ....[237]....
        /*0aa0*/ 	.word	0x0500000f


	//   ....[238]....
        /*0aa4*/ 	.word	0x0500000f


	//   ....[239]....
        /*0aa8*/ 	.word	0x0500000f


	//   ....[240]....
        /*0aac*/ 	.word	0x0500000f


	//   ....[241]....
        /*0ab0*/ 	.word	0x0500000f


	//   ....[242]....
        /*0ab4*/ 	.word	0x0500000f


	//   ....[243]....
        /*0ab8*/ 	.word	0x0500000f


	//   ....[244]....
        /*0abc*/ 	.word	0x0500000f


	//   ....[245]....
        /*0ac0*/ 	.word	0x0500000f


	//   ....[246]....
        /*0ac4*/ 	.word	0x0500000f


	//   ....[247]....
        /*0ac8*/ 	.word	0x0500000f


	//   ....[248]....
        /*0acc*/ 	.word	0x0500000f


	//   ....[249]....
        /*0ad0*/ 	.word	0x0500000f


	//   ....[250]....
        /*0ad4*/ 	.word	0x0500000f


	//   ....[251]....
        /*0ad8*/ 	.word	0x0500000f


	//   ....[252]....
        /*0adc*/ 	.word	0x0500000f


	//   ....[253]....
        /*0ae0*/ 	.word	0x0500000f


	//   ....[254]....
        /*0ae4*/ 	.word	0x0500000f


	//   ....[255]....
        /*0ae8*/ 	.word	0x0500000f


	//   ....[0]....
        /*0aec*/ 	.word	0x0500000f


	//   ....[1]....
        /*0af0*/ 	.word	0x0500000f


	//   ....[2]....
        /*0af4*/ 	.word	0x0500000f


	//   ....[3]....
        /*0af8*/ 	.word	0x0500000f


	//   ....[4]....
        /*0afc*/ 	.word	0x0500000f


	//   ....[5]....
        /*0b00*/ 	.word	0x0500000f


	//   ....[6]....
        /*0b04*/ 	.word	0x0500000f


	//   ....[7]....
        /*0b08*/ 	.word	0x0500000f


	//   ....[8]....
        /*0b0c*/ 	.word	0x0500000f


	//   ....[9]....
        /*0b10*/ 	.word	0x0500000f


	//   ....[10]....
        /*0b14*/ 	.word	0x0500000f


	//   ....[11]....
        /*0b18*/ 	.word	0x0500000f


	//   ....[12]....
        /*0b1c*/ 	.word	0x0500000f


	//   ....[13]....
        /*0b20*/ 	.word	0x0500000f


	//   ....[14]....
        /*0b24*/ 	.word	0x0500000f


	//   ....[15]....
        /*0b28*/ 	.word	0x0500000f


	//   ....[16]....
        /*0b2c*/ 	.word	0x0500000f


	//   ....[17]....
        /*0b30*/ 	.word	0x0500000f


	//   ....[18]....
        /*0b34*/ 	.word	0x0500000f


	//   ....[19]....
        /*0b38*/ 	.word	0x0500000f


	//   ....[20]....
        /*0b3c*/ 	.word	0x0500000f


	//   ....[21]....
        /*0b40*/ 	.word	0x0500000f


	//   ....[22]....
        /*0b44*/ 	.word	0x0500000f


	//   ....[23]....
        /*0b48*/ 	.word	0x0500000f


	//   ....[24]....
        /*0b4c*/ 	.word	0x0500000f


	//   ....[25]....
        /*0b50*/ 	.word	0x0500000f


	//   ....[26]....
        /*0b54*/ 	.word	0x0500000f


	//   ....[27]....
        /*0b58*/ 	.word	0x0500000f


	//   ....[28]....
        /*0b5c*/ 	.word	0x0500000f


	//   ....[29]....
        /*0b60*/ 	.word	0x0500000f


	//   ....[30]....
        /*0b64*/ 	.word	0x0500000f


	//   ....[31]....
        /*0b68*/ 	.word	0x0500000f


	//   ....[32]....
        /*0b6c*/ 	.word	0x0500000f


	//   ....[33]....
        /*0b70*/ 	.word	0x0500000f


	//   ....[34]....
        /*0b74*/ 	.word	0x0500000f


	//   ....[35]....
        /*0b78*/ 	.word	0x0500000f


	//   ....[36]....
        /*0b7c*/ 	.word	0x0500000f


	//   ....[37]....
        /*0b80*/ 	.word	0x0500000f


	//   ....[38]....
        /*0b84*/ 	.word	0x0500000f


	//   ....[39]....
        /*0b88*/ 	.word	0x0500000f


	//   ....[40]....
        /*0b8c*/ 	.word	0x0500000f


	//   ....[41]....
        /*0b90*/ 	.word	0x0500000f


	//   ....[42]....
        /*0b94*/ 	.word	0x0500000f


	//   ....[43]....
        /*0b98*/ 	.word	0x0500000f


	//   ....[44]....
        /*0b9c*/ 	.word	0x0500000f


	//   ....[45]....
        /*0ba0*/ 	.word	0x0500000f


	//   ....[46]....
        /*0ba4*/ 	.word	0x0500000f


	//   ....[47]....
        /*0ba8*/ 	.word	0x0500000f


	//   ....[48]....
        /*0bac*/ 	.word	0x0500000f


	//   ....[49]....
        /*0bb0*/ 	.word	0x0500000f


	//   ....[50]....
        /*0bb4*/ 	.word	0x0500000f


	//   ....[51]....
        /*0bb8*/ 	.word	0x0500000f


	//   ....[52]....
        /*0bbc*/ 	.word	0x0500000f


	//   ....[53]....
        /*0bc0*/ 	.word	0x0500000f


	//   ....[54]....
        /*0bc4*/ 	.word	0x0500000f


	//   ....[55]....
        /*0bc8*/ 	.word	0x0500000f


	//   ....[56]....
        /*0bcc*/ 	.word	0x0500000f


	//   ....[57]....
        /*0bd0*/ 	.word	0x0500000f


	//   ....[58]....
        /*0bd4*/ 	.word	0x0500000f


	//   ....[59]....
        /*0bd8*/ 	.word	0x0500000f


	//   ....[60]....
        /*0bdc*/ 	.word	0x0500000f


	//   ....[61]....
        /*0be0*/ 	.word	0x0500000f


	//   ....[62]....
        /*0be4*/ 	.word	0x0500000f


	//   ....[63]....
        /*0be8*/ 	.word	0x0500000f


	//   ....[64]....
        /*0bec*/ 	.word	0x0500000f


	//   ....[65]....
        /*0bf0*/ 	.word	0x0500000f


	//   ....[66]....
        /*0bf4*/ 	.word	0x0500000f


	//   ....[67]....
        /*0bf8*/ 	.word	0x0500000f


	//   ....[68]....
        /*0bfc*/ 	.word	0x0500000f


	//   ....[69]....
        /*0c00*/ 	.word	0x0500000f


	//   ....[70]....
        /*0c04*/ 	.word	0x0500000f


	//   ....[71]....
        /*0c08*/ 	.word	0x0500000f


	//   ....[72]....
        /*0c0c*/ 	.word	0x0500000f


	//   ....[73]....
        /*0c10*/ 	.word	0x0500000f


	//   ....[74]....
        /*0c14*/ 	.word	0x0500000f


	//   ....[75]....
        /*0c18*/ 	.word	0x0500000f


	//   ....[76]....
        /*0c1c*/ 	.word	0x0500000f


	//   ....[77]....
        /*0c20*/ 	.word	0x0500000f


	//   ....[78]....
        /*0c24*/ 	.word	0x0500000f


	//   ....[79]....
        /*0c28*/ 	.word	0x0500000f


	//   ....[80]....
        /*0c2c*/ 	.word	0x0500000f


	//   ....[81]....
        /*0c30*/ 	.word	0x0500000f


	//   ....[82]....
        /*0c34*/ 	.word	0x0500000f


	//   ....[83]....
        /*0c38*/ 	.word	0x0500000f


	//   ....[84]....
        /*0c3c*/ 	.word	0x0500000f


	//   ....[85]....
        /*0c40*/ 	.word	0x0500000f


	//   ....[86]....
        /*0c44*/ 	.word	0x0500000f


	//   ....[87]....
        /*0c48*/ 	.word	0x0500000f


	//   ....[88]....
        /*0c4c*/ 	.word	0x0500000f


	//   ....[89]....
        /*0c50*/ 	.word	0x0500000f


	//   ....[90]....
        /*0c54*/ 	.word	0x0500000f


	//   ....[91]....
        /*0c58*/ 	.word	0x0500000f


	//----- nvinfo : EIATTR_COOP_GROUP_INSTR_OFFSETS
	.align		4
.L_836:
        /*0c5c*/ 	.byte	0x04, 0x28
        /*0c5e*/ 	.short	(.L_838 - .L_837)


	//   ....[0]....
.L_837:
        /*0c60*/ 	.word	0x00000070


	//   ....[1]....
        /*0c64*/ 	.word	0x00000140


	//   ....[2]....
        /*0c68*/ 	.word	0x00000190


	//   ....[3]....
        /*0c6c*/ 	.word	0x000003c0


	//   ....[4]....
        /*0c70*/ 	.word	0x00000520


	//   ....[5]....
        /*0c74*/ 	.word	0x00000640


	//   ....[6]....
        /*0c78*/ 	.word	0x000007a0


	//   ....[7]....
        /*0c7c*/ 	.word	0x00003680


	//   ....[8]....
        /*0c80*/ 	.word	0x00003690


	//   ....[9]....
        /*0c84*/ 	.word	0x00006450


	//   ....[10]....
        /*0c88*/ 	.word	0x00006460


	//   ....[11]....
        /*0c8c*/ 	.word	0x00009ac0


	//   ....[12]....
        /*0c90*/ 	.word	0x00009ad0


	//   ....[13]....
        /*0c94*/ 	.word	0x0000ca90


	//   ....[14]....
        /*0c98*/ 	.word	0x0000caa0


	//   ....[15]....
        /*0c9c*/ 	.word	0x0000fd00


	//   ....[16]....
        /*0ca0*/ 	.word	0x0000fd10


	//   ....[17]....
        /*0ca4*/ 	.word	0x0000ffb0


	//   ....[18]....
        /*0ca8*/ 	.word	0x0000ffc0


	//   ....[19]....
        /*0cac*/ 	.word	0x00010550


	//   ....[20]....
        /*0cb0*/ 	.word	0x00010570


	//   ....[21]....
        /*0cb4*/ 	.word	0x000107b0


	//   ....[22]....
        /*0cb8*/ 	.word	0x000107d0


	//   ....[23]....
        /*0cbc*/ 	.word	0x000110a0


	//   ....[24]....
        /*0cc0*/ 	.word	0x00011a50


	//   ....[25]....
        /*0cc4*/ 	.word	0x00011a60


	//   ....[26]....
        /*0cc8*/ 	.word	0x00011a70


	//   ....[27]....
        /*0ccc*/ 	.word	0x00011a80


	//   ....[28]....
        /*0cd0*/ 	.word	0x00015220


	//   ....[29]....
        /*0cd4*/ 	.word	0x00015230


	//   ....[30]....
        /*0cd8*/ 	.word	0x00015240


	//   ....[31]....
        /*0cdc*/ 	.word	0x00015250


	//   ....[32]....
        /*0ce0*/ 	.word	0x00019ef0


	//   ....[33]....
        /*0ce4*/ 	.word	0x0001a190


	//   ....[34]....
        /*0ce8*/ 	.word	0x0001aab0


	//   ....[35]....
        /*0cec*/ 	.word	0x0001aad0


	//   ....[36]....
        /*0cf0*/ 	.word	0x0001b580


	//   ....[37]....
        /*0cf4*/ 	.word	0x0001b5a0


	//   ....[38]....
        /*0cf8*/ 	.word	0x0001e520


	//   ....[39]....
        /*0cfc*/ 	.word	0x0001e530


	//   ....[40]....
        /*0d00*/ 	.word	0x0001f750


	//   ....[41]....
        /*0d04*/ 	.word	0x0001f770


	//   ....[42]....
        /*0d08*/ 	.word	0x0001fdf0


	//   ....[43]....
        /*0d0c*/ 	.word	0x0001fe20


	//   ....[44]....
        /*0d10*/ 	.word	0x00023520


	//   ....[45]....
        /*0d14*/ 	.word	0x00023580


	//   ....[46]....
        /*0d18*/ 	.word	0x00023a70


	//   ....[47]....
        /*0d1c*/ 	.word	0x00023a90


	//   ....[48]....
        /*0d20*/ 	.word	0x00025780


	//   ....[49]....
        /*0d24*/ 	.word	0x000257e0


	//   ....[50]....
        /*0d28*/ 	.word	0x00025800


	//   ....[51]....
        /*0d2c*/ 	.word	0x00025820


	//   ....[52]....
        /*0d30*/ 	.word	0x00026aa0


	//   ....[53]....
        /*0d34*/ 	.word	0x00026b00


	//   ....[54]....
        /*0d38*/ 	.word	0x00026b30


	//   ....[55]....
        /*0d3c*/ 	.word	0x00026b60


	//   ....[56]....
        /*0d40*/ 	.word	0x00026b90


	//   ....[57]....
        /*0d44*/ 	.word	0x00026bc0


	//   ....[58]....
        /*0d48*/ 	.word	0x00026bf0


	//   ....[59]....
        /*0d4c*/ 	.word	0x00026c20


	//   ....[60]....
        /*0d50*/ 	.word	0x00026c50


	//   ....[61]....
        /*0d54*/ 	.word	0x00026c80


	//   ....[62]....
        /*0d58*/ 	.word	0x00026cb0


	//   ....[63]....
        /*0d5c*/ 	.word	0x00026ce0


	//   ....[64]....
        /*0d60*/ 	.word	0x00026d10


	//   ....[65]....
        /*0d64*/ 	.word	0x00026d40


	//   ....[66]....
        /*0d68*/ 	.word	0x00026d70


	//   ....[67]....
        /*0d6c*/ 	.word	0x00026da0


	//   ....[68]....
        /*0d70*/ 	.word	0x00026dd0


	//   ....[69]....
        /*0d74*/ 	.word	0x00026e00


	//   ....[70]....
        /*0d78*/ 	.word	0x00026e30


	//   ....[71]....
        /*0d7c*/ 	.word	0x00026e60


	//   ....[72]....
        /*0d80*/ 	.word	0x00026e90


	//   ....[73]....
        /*0d84*/ 	.word	0x00026ec0


	//   ....[74]....
        /*0d88*/ 	.word	0x00026ef0


	//   ....[75]....
        /*0d8c*/ 	.word	0x00026f00


	//   ....[76]....
        /*0d90*/ 	.word	0x00026f10


	//   ....[77]....
        /*0d94*/ 	.word	0x00026f40


	//   ....[78]....
        /*0d98*/ 	.word	0x00026f70


	//   ....[79]....
        /*0d9c*/ 	.word	0x00026fa0


	//   ....[80]....
        /*0da0*/ 	.word	0x00026fd0


	//   ....[81]....
        /*0da4*/ 	.word	0x00026fe0


	//   ....[82]....
        /*0da8*/ 	.word	0x00027010


	//   ....[83]....
        /*0dac*/ 	.word	0x00027040


	//   ....[84]....
        /*0db0*/ 	.word	0x00027070


	//   ....[85]....
        /*0db4*/ 	.word	0x000270a0


	//   ....[86]....
        /*0db8*/ 	.word	0x000270d0


	//   ....[87]....
        /*0dbc*/ 	.word	0x00027100


	//   ....[88]....
        /*0dc0*/ 	.word	0x00027130


	//   ....[89]....
        /*0dc4*/ 	.word	0x00027140


	//   ....[90]....
        /*0dc8*/ 	.word	0x00027170


	//   ....[91]....
        /*0dcc*/ 	.word	0x000271a0


	//   ....[92]....
        /*0dd0*/ 	.word	0x000271d0


	//   ....[93]....
        /*0dd4*/ 	.word	0x00027200


	//   ....[94]....
        /*0dd8*/ 	.word	0x00027230


	//   ....[95]....
        /*0ddc*/ 	.word	0x00027260


	//   ....[96]....
        /*0de0*/ 	.word	0x00027290


	//   ....[97]....
        /*0de4*/ 	.word	0x000272a0


	//   ....[98]....
        /*0de8*/ 	.word	0x000272b0


	//   ....[99]....
        /*0dec*/ 	.word	0x000272c0


	//   ....[100]....
        /*0df0*/ 	.word	0x00027a30


	//   ....[101]....
        /*0df4*/ 	.word	0x00027a70


	//   ....[102]....
        /*0df8*/ 	.word	0x00027ab0


	//   ....[103]....
        /*0dfc*/ 	.word	0x00027af0


	//   ....[104]....
        /*0e00*/ 	.word	0x00028270


	//   ....[105]....
        /*0e04*/ 	.word	0x00028290


	//   ....[106]....
        /*0e08*/ 	.word	0x000283b0


	//   ....[107]....
        /*0e0c*/ 	.word	0x000283d0


	//   ....[108]....
        /*0e10*/ 	.word	0x000284d0


	//   ....[109]....
        /*0e14*/ 	.word	0x000284f0


	//   ....[110]....
        /*0e18*/ 	.word	0x00028600


	//   ....[111]....
        /*0e1c*/ 	.word	0x00028620


	//   ....[112]....
        /*0e20*/ 	.word	0x00028f30


	//   ....[113]....
        /*0e24*/ 	.word	0x00028f40


	//   ....[114]....
        /*0e28*/ 	.word	0x000290a0


	//   ....[115]....
        /*0e2c*/ 	.word	0x000290b0


	//   ....[116]....
        /*0e30*/ 	.word	0x00029200


	//   ....[117]....
        /*0e34*/ 	.word	0x00029210


	//   ....[118]....
        /*0e38*/ 	.word	0x00029360


	//   ....[119]....
        /*0e3c*/ 	.word	0x00029370


	//   ....[120]....
        /*0e40*/ 	.word	0x00029510


	//   ....[121]....
        /*0e44*/ 	.word	0x000296e0


	//   ....[122]....
        /*0e48*/ 	.word	0x00029710


	//   ....[123]....
        /*0e4c*/ 	.word	0x00029740


	//   ....[124]....
        /*0e50*/ 	.word	0x00029770


	//   ....[125]....
        /*0e54*/ 	.word	0x000297a0


	//   ....[126]....
        /*0e58*/ 	.word	0x000297d0


	//   ....[127]....
        /*0e5c*/ 	.word	0x00029940


	//   ....[128]....
        /*0e60*/ 	.word	0x00029970


	//   ....[129]....
        /*0e64*/ 	.word	0x000299a0


	//   ....[130]....
        /*0e68*/ 	.word	0x000299d0


	//   ....[131]....
        /*0e6c*/ 	.word	0x00029a00


	//   ....[132]....
        /*0e70*/ 	.word	0x00029a30


	//   ....[133]....
        /*0e74*/ 	.word	0x00029ac0


	//   ....[134]....
        /*0e78*/ 	.word	0x00029b20


	//   ....[135]....
        /*0e7c*/ 	.word	0x00029bb0


	//   ....[136]....
        /*0e80*/ 	.word	0x0002aad0


	//   ....[137]....
        /*0e84*/ 	.word	0x0002d070


	//   ....[138]....
        /*0e88*/ 	.word	0x0002d080


	//   ....[139]....
        /*0e8c*/ 	.word	0x0002d200


	//   ....[140]....
        /*0e90*/ 	.word	0x0002d210


	//   ....[141]....
        /*0e94*/ 	.word	0x0002d2a0


	//   ....[142]....
        /*0e98*/ 	.word	0x0002d2b0


	//   ....[143]....
        /*0e9c*/ 	.word	0x0002d2c0


	//   ....[144]....
        /*0ea0*/ 	.word	0x0002d350


	//   ....[145]....
        /*0ea4*/ 	.word	0x0002d3f0


	//   ....[146]....
        /*0ea8*/ 	.word	0x0002d400


	//   ....[147]....
        /*0eac*/ 	.word	0x0002d8d0


	//   ....[148]....
        /*0eb0*/ 	.word	0x0002d8f0


	//   ....[149]....
        /*0eb4*/ 	.word	0x0002d920


	//   ....[150]....
        /*0eb8*/ 	.word	0x0002da50


	//   ....[151]....
        /*0ebc*/ 	.word	0x0002da60


	//   ....[152]....
        /*0ec0*/ 	.word	0x0002daf0


	//   ....[153]....
        /*0ec4*/ 	.word	0x0002db00


	//   ....[154]....
        /*0ec8*/ 	.word	0x0002db10


	//   ....[155]....
        /*0ecc*/ 	.word	0x0002db20


	//   ....[156]....
        /*0ed0*/ 	.word	0x0002dc00


	//   ....[157]....
        /*0ed4*/ 	.word	0x0002e410


	//   ....[158]....
        /*0ed8*/ 	.word	0x0002e440


	//   ....[159]....
        /*0edc*/ 	.word	0x0002e470


	//   ....[160]....
        /*0ee0*/ 	.word	0x0002e520


	//   ....[161]....
        /*0ee4*/ 	.word	0x0002e530


	//   ....[162]....
        /*0ee8*/ 	.word	0x0002e5d0


	//   ....[163]....
        /*0eec*/ 	.word	0x0002e5e0


	//   ....[164]....
        /*0ef0*/ 	.word	0x0002e5f0


	//   ....[165]....
        /*0ef4*/ 	.word	0x0002f060


	//   ....[166]....
        /*0ef8*/ 	.word	0x0002f070


	//   ....[167]....
        /*0efc*/ 	.word	0x0002f080


	//   ....[168]....
        /*0f00*/ 	.word	0x0002f0e0


	//   ....[169]....
        /*0f04*/ 	.word	0x0002f120


	//   ....[170]....
        /*0f08*/ 	.word	0x0002f130


	//   ....[171]....
        /*0f0c*/ 	.word	0x0002f190


	//   ....[172]....
        /*0f10*/ 	.word	0x0002f1c0


	//   ....[173]....
        /*0f14*/ 	.word	0x0002f200


	//   ....[174]....
        /*0f18*/ 	.word	0x0002f260


	//   ....[175]....
        /*0f1c*/ 	.word	0x0002f710


	//   ....[176]....
        /*0f20*/ 	.word	0x0002f720


	//   ....[177]....
        /*0f24*/ 	.word	0x0002f730


	//   ....[178]....
        /*0f28*/ 	.word	0x0002f740


	//   ....[179]....
        /*0f2c*/ 	.word	0x0002f7a0


	//   ....[180]....
        /*0f30*/ 	.word	0x0002f7b0


	//   ....[181]....
        /*0f34*/ 	.word	0x0002f810


	//   ....[182]....
        /*0f38*/ 	.word	0x0002f840


	//   ....[183]....
        /*0f3c*/ 	.word	0x0002f880


	//   ....[184]....
        /*0f40*/ 	.word	0x0002f8e0


	//   ....[185]....
        /*0f44*/ 	.word	0x000316e0


	//   ....[186]....
        /*0f48*/ 	.word	0x00031730


	//   ....[187]....
        /*0f4c*/ 	.word	0x00031760


	//   ....[188]....
        /*0f50*/ 	.word	0x00031790


	//   ....[189]....
        /*0f54*/ 	.word	0x000317a0


	//   ....[190]....
        /*0f58*/ 	.word	0x000317d0


	//   ....[191]....
        /*0f5c*/ 	.word	0x00031800


	//   ....[192]....
        /*0f60*/ 	.word	0x00031830


	//   ....[193]....
        /*0f64*/ 	.word	0x000319b0


	//   ....[194]....
        /*0f68*/ 	.word	0x000319e0


	//   ....[195]....
        /*0f6c*/ 	.word	0x00031a10


	//   ....[196]....
        /*0f70*/ 	.word	0x00031a40


	//   ....[197]....
        /*0f74*/ 	.word	0x00031a70


	//   ....[198]....
        /*0f78*/ 	.word	0x00031aa0


	//   ....[199]....
        /*0f7c*/ 	.word	0x00031b60


	//   ....[200]....
        /*0f80*/ 	.word	0x00031b80


	//   ....[201]....
        /*0f84*/ 	.word	0x00031bf0


	//   ....[202]....
        /*0f88*/ 	.word	0x000322b0


	//   ....[203]....
        /*0f8c*/ 	.word	0x00032650


	//   ....[204]....
        /*0f90*/ 	.word	0x000326e0


	//   ....[205]....
        /*0f94*/ 	.word	0x00032780


	//   ....[206]....
        /*0f98*/ 	.word	0x00032810


	//   ....[207]....
        /*0f9c*/ 	.word	0x00032900


	//   ....[208]....
        /*0fa0*/ 	.word	0x00032990


	//   ....[209]....
        /*0fa4*/ 	.word	0x00032a30


	//   ....[210]....
        /*0fa8*/ 	.word	0x00032ac0


	//   ....[211]....
        /*0fac*/ 	.word	0x00032bb0


	//   ....[212]....
        /*0fb0*/ 	.word	0x00032c40


	//   ....[213]....
        /*0fb4*/ 	.word	0x00032ce0


	//   ....[214]....
        /*0fb8*/ 	.word	0x00032d70


	//   ....[215]....
        /*0fbc*/ 	.word	0x00032e50


	//   ....[216]....
        /*0fc0*/ 	.word	0x00032ef0


	//   ....[217]....
        /*0fc4*/ 	.word	0x00032f80


	//   ....[218]....
        /*0fc8*/ 	.word	0x00032fd0


	//   ....[219]....
        /*0fcc*/ 	.word	0x00033020


	//   ....[220]....
        /*0fd0*/ 	.word	0x000330f0


	//   ....[221]....
        /*0fd4*/ 	.word	0x00033180


	//   ....[222]....
        /*0fd8*/ 	.word	0x000331d0


	//   ....[223]....
        /*0fdc*/ 	.word	0x00033220


	//   ....[224]....
        /*0fe0*/ 	.word	0x00033590


	//   ....[225]....
        /*0fe4*/ 	.word	0x000336b0


	//   ....[226]....
        /*0fe8*/ 	.word	0x000337e0


	//   ....[227]....
        /*0fec*/ 	.word	0x000338f0


	//   ....[228]....
        /*0ff0*/ 	.word	0x00033950


	//   ....[229]....
        /*0ff4*/ 	.word	0x000339d0


	//   ....[230]....
        /*0ff8*/ 	.word	0x00033a30


	//   ....[231]....
        /*0ffc*/ 	.word	0x00033ab0


	//   ....[232]....
        /*1000*/ 	.word	0x00033b10


	//   ....[233]....
        /*1004*/ 	.word	0x00033b90


	//   ....[234]....
        /*1008*/ 	.word	0x00033bf0


	//   ....[235]....
        /*100c*/ 	.word	0x00033c70


	//   ....[236]....
        /*1010*/ 	.word	0x00033cd0


	//   ....[237]....
        /*1014*/ 	.word	0x00033d50


	//   ....[238]....
        /*1018*/ 	.word	0x00033db0


	//   ....[239]....
        /*101c*/ 	.word	0x00033e10


	//   ....[240]....
        /*1020*/ 	.word	0x00033e70


	//   ....[241]....
        /*1024*/ 	.word	0x00033ed0


	//   ....[242]....
        /*1028*/ 	.word	0x00033f30


	//   ....[243]....
        /*102c*/ 	.word	0x00033fb0


	//   ....[244]....
        /*1030*/ 	.word	0x00034010


	//   ....[245]....
        /*1034*/ 	.word	0x00034090


	//   ....[246]....
        /*1038*/ 	.word	0x000340f0


	//   ....[247]....
        /*103c*/ 	.word	0x00034170


	//   ....[248]....
        /*1040*/ 	.word	0x000341d0


	//   ....[249]....
        /*1044*/ 	.word	0x00034250


	//   ....[250]....
        /*1048*/ 	.word	0x000342b0


	//   ....[251]....
        /*104c*/ 	.word	0x00034330


	//   ....[252]....
        /*1050*/ 	.word	0x00034390


	//   ....[253]....
        /*1054*/ 	.word	0x00034400


	//   ....[254]....
        /*1058*/ 	.word	0x00034460


	//   ....[255]....
        /*105c*/ 	.word	0x000344e0


	//   ....[0]....
        /*1060*/ 	.word	0x00034540


	//   ....[1]....
        /*1064*/ 	.word	0x000345b0


	//   ....[2]....
        /*1068*/ 	.word	0x00034610


	//   ....[3]....
        /*106c*/ 	.word	0x00034680


	//   ....[4]....
        /*1070*/ 	.word	0x000346e0


	//   ....[5]....
        /*1074*/ 	.word	0x00034760


	//   ....[6]....
        /*1078*/ 	.word	0x000347c0


	//   ....[7]....
        /*107c*/ 	.word	0x00034820


	//   ....[8]....
        /*1080*/ 	.word	0x00034880


	//   ....[9]....
        /*1084*/ 	.word	0x00034900


	//   ....[10]....
        /*1088*/ 	.word	0x00034960


	//   ....[11]....
        /*108c*/ 	.word	0x000349d0


	//   ....[12]....
        /*1090*/ 	.word	0x00034a30


	//   ....[13]....
        /*1094*/ 	.word	0x00034a90


	//   ....[14]....
        /*1098*/ 	.word	0x00034b00


	//   ....[15]....
        /*109c*/ 	.word	0x00034b70


	//   ....[16]....
        /*10a0*/ 	.word	0x00034cd0


	//   ....[17]....
        /*10a4*/ 	.word	0x00034d20


	//   ....[18]....
        /*10a8*/ 	.word	0x00034db0


	//   ....[19]....
        /*10ac*/ 	.word	0x00034e40


	//   ....[20]....
        /*10b0*/ 	.word	0x00034ed0


	//   ....[21]....
        /*10b4*/ 	.word	0x00034f60


	//   ....[22]....
        /*10b8*/ 	.word	0x00034ff0


	//   ....[23]....
        /*10bc*/ 	.word	0x00035080


	//   ....[24]....
        /*10c0*/ 	.word	0x00035140


	//   ....[25]....
        /*10c4*/ 	.word	0x00035420


	//   ....[26]....
        /*10c8*/ 	.word	0x00035520


	//   ....[27]....
        /*10cc*/ 	.word	0x000355c0


	//   ....[28]....
        /*10d0*/ 	.word	0x00035780


	//   ....[29]....
        /*10d4*/ 	.word	0x00035820


	//   ....[30]....
        /*10d8*/ 	.word	0x00035930


	//   ....[31]....
        /*10dc*/ 	.word	0x000359f0


	//   ....[32]....
        /*10e0*/ 	.word	0x00035b00


	//   ....[33]....
        /*10e4*/ 	.word	0x00035bc0


	//   ....[34]....
        /*10e8*/ 	.word	0x00035c70


	//   ....[35]....
        /*10ec*/ 	.word	0x00035d40


	//   ....[36]....
        /*10f0*/ 	.word	0x00035eb0


	//   ....[37]....
        /*10f4*/ 	.word	0x00035f60


	//   ....[38]....
        /*10f8*/ 	.word	0x00036110


	//   ....[39]....
        /*10fc*/ 	.word	0x00036160


	//   ....[40]....
        /*1100*/ 	.word	0x00036260


	//   ....[41]....
        /*1104*/ 	.word	0x00036310


	//   ....[42]....
        /*1108*/ 	.word	0x00036370


	//   ....[43]....
        /*110c*/ 	.word	0x00036450


	//   ....[44]....
        /*1110*/ 	.word	0x00036500


	//   ....[45]....
        /*1114*/ 	.word	0x000365d0


	//   ....[46]....
        /*1118*/ 	.word	0x00036690


	//   ....[47]....
        /*111c*/ 	.word	0x000366f0


	//   ....[48]....
        /*1120*/ 	.word	0x00036750


	//   ....[49]....
        /*1124*/ 	.word	0x00036870


	//   ....[50]....
        /*1128*/ 	.word	0x000368d0


	//   ....[51]....
        /*112c*/ 	.word	0x000369e0


	//   ....[52]....
        /*1130*/ 	.word	0x00036a40


	//   ....[53]....
        /*1134*/ 	.word	0x00036b40


	//   ....[54]....
        /*1138*/ 	.word	0x00036c70


	//   ....[55]....
        /*113c*/ 	.word	0x00036d00


	//   ....[56]....
        /*1140*/ 	.word	0x00036d60


	//   ....[57]....
        /*1144*/ 	.word	0x00036e50


	//   ....[58]....
        /*1148*/ 	.word	0x00036ed0


	//   ....[59]....
        /*114c*/ 	.word	0x00036fa0


	//   ....[60]....
        /*1150*/ 	.word	0x00037010


	//   ....[61]....
        /*1154*/ 	.word	0x000370a0


	//   ....[62]....
        /*1158*/ 	.word	0x00037170


	//   ....[63]....
        /*115c*/ 	.word	0x000371c0


	//   ....[64]....
        /*1160*/ 	.word	0x00037350


	//   ....[65]....
        /*1164*/ 	.word	0x000373e0


	//   ....[66]....
        /*1168*/ 	.word	0x00037440


	//   ....[67]....
        /*116c*/ 	.word	0x00037510


	//   ....[68]....
        /*1170*/ 	.word	0x00037570


	//   ....[69]....
        /*1174*/ 	.word	0x00037640


	//   ....[70]....
        /*1178*/ 	.word	0x000376a0


	//   ....[71]....
        /*117c*/ 	.word	0x00037770


	//   ....[72]....
        /*1180*/ 	.word	0x000377d0


	//   ....[73]....
        /*1184*/ 	.word	0x000378a0


	//   ....[74]....
        /*1188*/ 	.word	0x00037a80


	//   ....[75]....
        /*118c*/ 	.word	0x00037b20


	//   ....[76]....
        /*1190*/ 	.word	0x00037c40


	//   ....[77]....
        /*1194*/ 	.word	0x00037cb0


	//   ....[78]....
        /*1198*/ 	.word	0x00037d20


	//   ....[79]....
        /*119c*/ 	.word	0x00037d90


	//   ....[80]....
        /*11a0*/ 	.word	0x00037e00


	//   ....[81]....
        /*11a4*/ 	.word	0x00037e80


	//   ....[82]....
        /*11a8*/ 	.word	0x00037f10


	//   ....[83]....
        /*11ac*/ 	.word	0x00037fa0


	//   ....[84]....
        /*11b0*/ 	.word	0x00038010


	//   ....[85]....
        /*11b4*/ 	.word	0x00038080


	//   ....[86]....
        /*11b8*/ 	.word	0x000380f0


	//   ....[87]....
        /*11bc*/ 	.word	0x00038170


	//   ....[88]....
        /*11c0*/ 	.word	0x000381e0


	//   ....[89]....
        /*11c4*/ 	.word	0x00038280


	//   ....[90]....
        /*11c8*/ 	.word	0x00038310


	//   ....[91]....
        /*11cc*/ 	.word	0x00038430


	//----- nvinfo : EIATTR_REG_RECONFIG
	.align		4
.L_838:
        /*11d0*/ 	.byte	0x01, 0x54
	.zero		2


	//----- nvinfo : EIATTR_SYSCALL_OFFSETS
	.align		4
        /*11d4*/ 	.byte	0x04, 0x46
        /*11d6*/ 	.short	(.L_840 - .L_839)


	//   ....[0]....
.L_839:
        /*11d8*/ 	.word	0x00001c40


	//   ....[1]....
        /*11dc*/ 	.word	0x00001d90


	//   ....[2]....
        /*11e0*/ 	.word	0x00011230


	//   ....[3]....
        /*11e4*/ 	.word	0x000117d0


	//   ....[4]....
        /*11e8*/ 	.word	0x0002c220


	//   ....[5]....
        /*11ec*/ 	.word	0x0002c3b0


	//   ....[6]....
        /*11f0*/ 	.word	0x0002c500


	//   ....[7]....
        /*11f4*/ 	.word	0x0002c640


	//   ....[8]....
        /*11f8*/ 	.word	0x0002e050


	//----- nvinfo : EIATTR_MBARRIER_INSTR_OFFSETS
	.align		4
.L_840:
        /*11fc*/ 	.byte	0x04, 0x39
        /*11fe*/ 	.short	(.L_842 - .L_841)


	//   ....[0]....
.L_841:
        /*1200*/ 	.word	0x00000270
        /*1204*/ 	.word	0x000000ff
        /*1208*/ 	.word	0x00033400
        /*120c*/ 	.short	0x0100
        /*120e*/ 	.byte	0x08
	.zero		1


	//   ....[1]....
        /*1210*/ 	.word	0x00000280
        /*1214*/ 	.word	0x000000ff
        /*1218*/ 	.word	0x00033420
        /*121c*/ 	.short	0x0100
        /*121e*/ 	.byte	0x08
	.zero		1


	//   ....[2]....
        /*1220*/ 	.word	0x00000370
        /*1224*/ 	.word	0x000000ff
        /*1228*/ 	.word	0x00033430
        /*122c*/ 	.short	0x0100
        /*122e*/ 	.byte	0x08
	.zero		1


	//   ....[3]....
        /*1230*/ 	.word	0x00000380
        /*1234*/ 	.word	0x000000ff
        /*1238*/ 	.word	0x00033440
        /*123c*/ 	.short	0x0100
        /*123e*/ 	.byte	0x08
	.zero		1


	//   ....[4]....
        /*1240*/ 	.word	0x00000390
        /*1244*/ 	.word	0x000000ff
        /*1248*/ 	.word	0x00033438
        /*124c*/ 	.short	0x0100
        /*124e*/ 	.byte	0x08
	.zero		1


	//   ....[5]....
        /*1250*/ 	.word	0x000003a0
        /*1254*/ 	.word	0x000000ff
        /*1258*/ 	.word	0x00033448
        /*125c*/ 	.short	0x0100
        /*125e*/ 	.byte	0x08
	.zero		1


	//   ....[6]....
        /*1260*/ 	.word	0x000004d0
        /*1264*/ 	.word	0x000000ff
        /*1268*/ 	.word	0x00033450
        /*126c*/ 	.short	0x0100
        /*126e*/ 	.byte	0x08
	.zero		1


	//   ....[7]....
        /*1270*/ 	.word	0x000004e0
        /*1274*/ 	.word	0x000000ff
        /*1278*/ 	.word	0x00033460
        /*127c*/ 	.short	0x0100
        /*127e*/ 	.byte	0x08
	.zero		1


	//   ....[8]....
        /*1280*/ 	.word	0x000004f0
        /*1284*/ 	.word	0x000000ff
        /*1288*/ 	.word	0x00033458
        /*128c*/ 	.short	0x0100
        /*128e*/ 	.byte	0x08
	.zero		1


	//   ....[9]....
        /*1290*/ 	.word	0x00000500
        /*1294*/ 	.word	0x000000ff
        /*1298*/ 	.word	0x00033468
        /*129c*/ 	.short	0x0100
        /*129e*/ 	.byte	0x08
	.zero		1


	//   ....[10]....
        /*12a0*/ 	.word	0x000005f0
        /*12a4*/ 	.word	0x000000ff
        /*12a8*/ 	.word	0x00033470
        /*12ac*/ 	.short	0x0100
        /*12ae*/ 	.byte	0x06
	.zero		1


	//   ....[11]....
        /*12b0*/ 	.word	0x00000600
        /*12b4*/ 	.word	0x000000ff
        /*12b8*/ 	.word	0x00033480
        /*12bc*/ 	.short	0x0100
        /*12be*/ 	.byte	0x06
	.zero		1


	//   ....[12]....
        /*12c0*/ 	.word	0x00000610
        /*12c4*/ 	.word	0x000000ff
        /*12c8*/ 	.word	0x00033478
        /*12cc*/ 	.short	0x0100
        /*12ce*/ 	.byte	0x06
	.zero		1


	//   ....[13]....
        /*12d0*/ 	.word	0x00000620
        /*12d4*/ 	.word	0x000000ff
        /*12d8*/ 	.word	0x00033488
        /*12dc*/ 	.short	0x0100
        /*12de*/ 	.byte	0x06
	.zero		1


	//   ....[14]....
        /*12e0*/ 	.word	0x00000750
        /*12e4*/ 	.word	0x000000ff
        /*12e8*/ 	.word	0x00033490
        /*12ec*/ 	.short	0x0100
        /*12ee*/ 	.byte	0x08
	.zero		1


	//   ....[15]....
        /*12f0*/ 	.word	0x00000760
        /*12f4*/ 	.word	0x000000ff
        /*12f8*/ 	.word	0x000334a0
        /*12fc*/ 	.short	0x0100
        /*12fe*/ 	.byte	0x08
	.zero		1


	//   ....[16]....
        /*1300*/ 	.word	0x00000770
        /*1304*/ 	.word	0x000000ff
        /*1308*/ 	.word	0x00033498
        /*130c*/ 	.short	0x0100
        /*130e*/ 	.byte	0x08
	.zero		1


	//   ....[17]....
        /*1310*/ 	.word	0x00000780
        /*1314*/ 	.word	0x000000ff
        /*1318*/ 	.word	0x000334a8
        /*131c*/ 	.short	0x0100
        /*131e*/ 	.byte	0x08
	.zero		1


	//   ....[18]....
        /*1320*/ 	.word	0x000008c0
        /*1324*/ 	.word	0x000000ff
        /*1328*/ 	.word	0x000334b0
        /*132c*/ 	.short	0x0100
        /*132e*/ 	.byte	0x08
	.zero		1


	//   ....[19]....
        /*1330*/ 	.word	0x000008d0
        /*1334*/ 	.word	0x000000ff
        /*1338*/ 	.word	0x000334c0
        /*133c*/ 	.short	0x0100
        /*133e*/ 	.byte	0x08
	.zero		1


	//   ....[20]....
        /*1340*/ 	.word	0x000008e0
        /*1344*/ 	.word	0x000000ff
        /*1348*/ 	.word	0x000334b8
        /*134c*/ 	.short	0x0100
        /*134e*/ 	.byte	0x08
	.zero		1


	//   ....[21]....
        /*1350*/ 	.word	0x000008f0
        /*1354*/ 	.word	0x000000ff
        /*1358*/ 	.word	0x000334c8
        /*135c*/ 	.short	0x0100
        /*135e*/ 	.byte	0x08
	.zero		1


	//   ....[22]....
        /*1360*/ 	.word	0x00003630
        /*1364*/ 	.word	0x0000005d
        /*1368*/ 	.word	0x00033490
        /*136c*/ 	.short	0x010a
        /*136e*/ 	.byte	0x3f
	.zero		1


	//   ....[23]....
        /*1370*/ 	.word	0x00009a60
        /*1374*/ 	.word	0x0000005d
        /*1378*/ 	.word	0x00033490
        /*137c*/ 	.short	0x010a
        /*137e*/ 	.byte	0x3f
	.zero		1


	//   ....[24]....
        /*1380*/ 	.word	0x0000fb00
        /*1384*/ 	.word	0x0000005d
        /*1388*/ 	.word	0x00033490
        /*138c*/ 	.short	0x010a
        /*138e*/ 	.byte	0x3f
	.zero		1


	//   ....[25]....
        /*1390*/ 	.word	0x00010310
        /*1394*/ 	.word	0x0000000b
        /*1398*/ 	.word	0x00000000
        /*139c*/ 	.short	0x0101
        /*139e*/ 	.byte	0x3f
	.zero		1


	//   ....[26]....
        /*13a0*/ 	.word	0x00010350
        /*13a4*/ 	.word	0x0000005d
        /*13a8*/ 	.word	0x000334b0
        /*13ac*/ 	.short	0x010a
        /*13ae*/ 	.byte	0x3f
	.zero		1


	//   ....[27]....
        /*13b0*/ 	.word	0x00010af0
        /*13b4*/ 	.word	0x0000005d
        /*13b8*/ 	.word	0x00000000
        /*13bc*/ 	.short	0x0101
        /*13be*/ 	.byte	0x3f
	.zero		1


	//   ....[28]....
        /*13c0*/ 	.word	0x00011550
        /*13c4*/ 	.word	0x00000012
        /*13c8*/ 	.word	0x00033400
        /*13cc*/ 	.short	0x010a
        /*13ce*/ 	.byte	0x3f
	.zero		1


	//   ....[29]....
        /*13d0*/ 	.word	0x000115a0
        /*13d4*/ 	.word	0x00000012
        /*13d8*/ 	.word	0x00033400
        /*13dc*/ 	.short	0x010a
        /*13de*/ 	.byte	0x3f
	.zero		1


	//   ....[30]....
        /*13e0*/ 	.word	0x00012050
        /*13e4*/ 	.word	0x00000012
        /*13e8*/ 	.word	0x00033400
        /*13ec*/ 	.short	0x010a
        /*13ee*/ 	.byte	0x3f
	.zero		1


	//   ....[31]....
        /*13f0*/ 	.word	0x00015660
        /*13f4*/ 	.word	0x00000012
        /*13f8*/ 	.word	0x00033400
        /*13fc*/ 	.short	0x010a
        /*13fe*/ 	.byte	0x3f
	.zero		1


	//   ....[32]....
        /*1400*/ 	.word	0x000187e0
        /*1404*/ 	.word	0x00000000
        /*1408*/ 	.word	0x00033430
        /*140c*/ 	.short	0x010a
        /*140e*/ 	.byte	0x3f
	.zero		1


	//   ....[33]....
        /*1410*/ 	.word	0x00018820
        /*1414*/ 	.word	0x00000000
        /*1418*/ 	.word	0x00033430
        /*141c*/ 	.short	0x010a
        /*141e*/ 	.byte	0x3f
	.zero		1


	//   ....[34]....
        /*1420*/ 	.word	0x0001b9d0
        /*1424*/ 	.word	0x0000003a
        /*1428*/ 	.word	0x00000000
        /*142c*/ 	.short	0x0101
        /*142e*/ 	.byte	0x3f
	.zero		1


	//   ....[35]....
        /*1430*/ 	.word	0x0001cbf0
        /*1434*/ 	.word	0x00000005
        /*1438*/ 	.word	0x00033430
        /*143c*/ 	.short	0x010a
        /*143e*/ 	.byte	0x3f
	.zero		1


	//   ....[36]....
        /*1440*/ 	.word	0x0001cc40
        /*1444*/ 	.word	0x00000005
        /*1448*/ 	.word	0x00033430
        /*144c*/ 	.short	0x010a
        /*144e*/ 	.byte	0x3f
	.zero		1


	//   ....[37]....
        /*1450*/ 	.word	0x0001dd40
        /*1454*/ 	.word	0x00000005
        /*1458*/ 	.word	0x00033450
        /*145c*/ 	.short	0x010a
        /*145e*/ 	.byte	0x3f
	.zero		1


	//   ....[38]....
        /*1460*/ 	.word	0x0001dd80
        /*1464*/ 	.word	0x00000005
        /*1468*/ 	.word	0x00033450
        /*146c*/ 	.short	0x010a
        /*146e*/ 	.byte	0x3f
	.zero		1


	//   ....[39]....
        /*1470*/ 	.word	0x00020250
        /*1474*/ 	.word	0x000000c1
        /*1478*/ 	.word	0x00000000
        /*147c*/ 	.short	0x0101
        /*147e*/ 	.byte	0x3f
	.zero		1


	//   ....[40]....
        /*1480*/ 	.word	0x00020ce0
        /*1484*/ 	.word	0x00000003
        /*1488*/ 	.word	0x00000000
        /*148c*/ 	.short	0x0101
        /*148e*/ 	.byte	0x3f
	.zero		1


	//   ....[41]....
        /*1490*/ 	.word	0x00021640
        /*1494*/ 	.word	0x00000004
        /*1498*/ 	.word	0x00033430
        /*149c*/ 	.short	0x010a
        /*149e*/ 	.byte	0x3f
	.zero		1


	//   ....[42]....
        /*14a0*/ 	.word	0x00021690
        /*14a4*/ 	.word	0x00000004
        /*14a8*/ 	.word	0x00033430
        /*14ac*/ 	.short	0x010a
        /*14ae*/ 	.byte	0x3f
	.zero		1


	//   ....[43]....
        /*14b0*/ 	.word	0x00022760
        /*14b4*/ 	.word	0x00000005
        /*14b8*/ 	.word	0x00033450
        /*14bc*/ 	.short	0x010a
        /*14be*/ 	.byte	0x3f
	.zero		1


	//   ....[44]....
        /*14c0*/ 	.word	0x000227a0
        /*14c4*/ 	.word	0x00000005
        /*14c8*/ 	.word	0x00033450
        /*14cc*/ 	.short	0x010a
        /*14ce*/ 	.byte	0x3f
	.zero		1


	//   ....[45]....
        /*14d0*/ 	.word	0x00022ba0
        /*14d4*/ 	.word	0x00000004
        /*14d8*/ 	.word	0x00000000
        /*14dc*/ 	.short	0x0101
        /*14de*/ 	.byte	0x3f
	.zero		1


	//   ....[46]....
        /*14e0*/ 	.word	0x00024b40
        /*14e4*/ 	.word	0x00000000
        /*14e8*/ 	.word	0x00000000
        /*14ec*/ 	.short	0x0101
        /*14ee*/ 	.byte	0x3f
	.zero		1


	//   ....[47]....
        /*14f0*/ 	.word	0x000253f0
        /*14f4*/ 	.word	0x0000000d
        /*14f8*/ 	.word	0x00033450
        /*14fc*/ 	.short	0x010a
        /*14fe*/ 	.byte	0x3f
	.zero		1


	//   ....[48]....
        /*1500*/ 	.word	0x00025470
        /*1504*/ 	.word	0x0000000d
        /*1508*/ 	.word	0x00033450
        /*150c*/ 	.short	0x010a
        /*150e*/ 	.byte	0x3f
	.zero		1


	//   ....[49]....
        /*1510*/ 	.word	0x00025ad0
        /*1514*/ 	.word	0x00000002
        /*1518*/ 	.word	0x00000000
        /*151c*/ 	.short	0x0101
        /*151e*/ 	.byte	0x3f
	.zero		1


	//   ....[50]....
        /*1520*/ 	.word	0x00028260
        /*1524*/ 	.word	0x00000000
        /*1528*/ 	.word	0x00000000
        /*152c*/ 	.short	0x0101
        /*152e*/ 	.byte	0x3f
	.zero		1


	//   ....[51]....
        /*1530*/ 	.word	0x0002abb0
        /*1534*/ 	.word	0x00000017
        /*1538*/ 	.word	0x00033420
        /*153c*/ 	.short	0x010a
        /*153e*/ 	.byte	0x3f
	.zero		1


	//   ....[52]....
        /*1540*/ 	.word	0x0002ac70
        /*1544*/ 	.word	0x0000000a
        /*1548*/ 	.word	0x000334a0
        /*154c*/ 	.short	0x010a
        /*154e*/ 	.byte	0x3f
	.zero		1


	//   ....[53]....
        /*1550*/ 	.word	0x0002b0a0
        /*1554*/ 	.word	0x0000000a
        /*1558*/ 	.word	0x000334c0
        /*155c*/ 	.short	0x010a
        /*155e*/ 	.byte	0x3f
	.zero		1


	//   ....[54]....
        /*1560*/ 	.word	0x0002b600
        /*1564*/ 	.word	0x00000009
        /*1568*/ 	.word	0x000334a0
        /*156c*/ 	.short	0x010a
        /*156e*/ 	.byte	0x3f
	.zero		1


	//   ....[55]....
        /*1570*/ 	.word	0x0002ba20
        /*1574*/ 	.word	0x00000009
        /*1578*/ 	.word	0x000334c0
        /*157c*/ 	.short	0x010a
        /*157e*/ 	.byte	0x3f
	.zero		1


	//   ....[56]....
        /*1580*/ 	.word	0x0002ccf0
        /*1584*/ 	.word	0x00000004
        /*1588*/ 	.word	0x00033480
        /*158c*/ 	.short	0x010a
        /*158e*/ 	.byte	0x3f
	.zero		1


	//   ....[57]....
        /*1590*/ 	.word	0x0002d530
        /*1594*/ 	.word	0x00000004
        /*1598*/ 	.word	0x00033470
        /*159c*/ 	.short	0x0107
        /*159e*/ 	.byte	0x3f
	.zero		1


	//   ....[58]....
        /*15a0*/ 	.word	0x0002d5f0
        /*15a4*/ 	.word	0x00000004
        /*15a8*/ 	.word	0x00033470
        /*15ac*/ 	.short	0x0101
        /*15ae*/ 	.byte	0x3f
	.zero		1


	//   ....[59]....
        /*15b0*/ 	.word	0x0002d640
        /*15b4*/ 	.word	0x00000004
        /*15b8*/ 	.word	0x00033440
        /*15bc*/ 	.short	0x010a
        /*15be*/ 	.byte	0x3f
	.zero		1


	//   ....[60]....
        /*15c0*/ 	.word	0x0002dd60
        /*15c4*/ 	.word	0x00000004
        /*15c8*/ 	.word	0x00033430
        /*15cc*/ 	.short	0x0107
        /*15ce*/ 	.byte	0x3f
	.zero		1


	//   ....[61]....
        /*15d0*/ 	.word	0x0002de40
        /*15d4*/ 	.word	0x00000004
        /*15d8*/ 	.word	0x00033430
        /*15dc*/ 	.short	0x0101
        /*15de*/ 	.byte	0x3f
	.zero		1


	//   ....[62]....
        /*15e0*/ 	.word	0x0002e750
        /*15e4*/ 	.word	0x00000017
        /*15e8*/ 	.word	0x00033400
        /*15ec*/ 	.short	0x0107
        /*15ee*/ 	.byte	0x3f
	.zero		1


	//   ....[63]....
        /*15f0*/ 	.word	0x0002e850
        /*15f4*/ 	.word	0x00000017
        /*15f8*/ 	.word	0x00033400
        /*15fc*/ 	.short	0x0101
        /*15fe*/ 	.byte	0x3f
	.zero		1


	//   ....[64]....
        /*1600*/ 	.word	0x0002e870
        /*1604*/ 	.word	0x00000017
        /*1608*/ 	.word	0x00033420
        /*160c*/ 	.short	0x010a
        /*160e*/ 	.byte	0x3f
	.zero		1


	//   ....[65]....
        /*1610*/ 	.word	0x0002ed40
        /*1614*/ 	.word	0x00000004
        /*1618*/ 	.word	0x00033480
        /*161c*/ 	.short	0x010a
        /*161e*/ 	.byte	0x3f
	.zero		1


	//   ....[66]....
        /*1620*/ 	.word	0x0002f330
        /*1624*/ 	.word	0x00000004
        /*1628*/ 	.word	0x00033470
        /*162c*/ 	.short	0x0107
        /*162e*/ 	.byte	0x3f
	.zero		1


	//   ....[67]....
        /*1630*/ 	.word	0x0002f3f0
        /*1634*/ 	.word	0x00000004
        /*1638*/ 	.word	0x00033470
        /*163c*/ 	.short	0x0101
        /*163e*/ 	.byte	0x3f
	.zero		1


	//   ....[68]....
        /*1640*/ 	.word	0x0002f420
        /*1644*/ 	.word	0x00000004
        /*1648*/ 	.word	0x00033440
        /*164c*/ 	.short	0x010a
        /*164e*/ 	.byte	0x3f
	.zero		1


	//   ....[69]....
        /*1650*/ 	.word	0x0002f980
        /*1654*/ 	.word	0x00000004
        /*1658*/ 	.word	0x00033430
        /*165c*/ 	.short	0x0107
        /*165e*/ 	.byte	0x3f
	.zero		1


	//   ....[70]....
        /*1660*/ 	.word	0x0002fa50
        /*1664*/ 	.word	0x00000004
        /*1668*/ 	.word	0x00033430
        /*166c*/ 	.short	0x0101
        /*166e*/ 	.byte	0x3f
	.zero		1


	//   ....[71]....
        /*1670*/ 	.word	0x0002fad0
        /*1674*/ 	.word	0x00000002
        /*1678*/ 	.word	0x00033470
        /*167c*/ 	.short	0x010a
        /*167e*/ 	.byte	0x3f
	.zero		1


	//   ....[72]....
        /*1680*/ 	.word	0x0002fb60
        /*1684*/ 	.word	0x00000002
        /*1688*/ 	.word	0x00033460
        /*168c*/ 	.short	0x010a
        /*168e*/ 	.byte	0x3f
	.zero		1


	//   ....[73]....
        /*1690*/ 	.word	0x00030670
        /*1694*/ 	.word	0x00000002
        /*1698*/ 	.word	0x00033450
        /*169c*/ 	.short	0x0101
        /*169e*/ 	.byte	0x3f
	.zero		1


	//   ....[74]....
        /*16a0*/ 	.word	0x00030700
        /*16a4*/ 	.word	0x00000002
        /*16a8*/ 	.word	0x00000000
        /*16ac*/ 	.short	0x0101
        /*16ae*/ 	.byte	0x3f
	.zero		1


	//   ....[75]....
        /*16b0*/ 	.word	0x000308c0
        /*16b4*/ 	.word	0x00000000
        /*16b8*/ 	.word	0x00033470
        /*16bc*/ 	.short	0x010a
        /*16be*/ 	.byte	0x3f
	.zero		1


	//   ....[76]....
        /*16c0*/ 	.word	0x00030940
        /*16c4*/ 	.word	0x00000000
        /*16c8*/ 	.word	0x00033460
        /*16cc*/ 	.short	0x010a
        /*16ce*/ 	.byte	0x3f
	.zero		1


	//   ....[77]....
        /*16d0*/ 	.word	0x00031460
        /*16d4*/ 	.word	0x00000000
        /*16d8*/ 	.word	0x00033450
        /*16dc*/ 	.short	0x0101
        /*16de*/ 	.byte	0x3f
	.zero		1


	//   ....[78]....
        /*16e0*/ 	.word	0x00031500
        /*16e4*/ 	.word	0x00000000
        /*16e8*/ 	.word	0x00000000
        /*16ec*/ 	.short	0x0101
        /*16ee*/ 	.byte	0x3f
	.zero		1


	//   ....[79]....
        /*16f0*/ 	.word	0x00032230
        /*16f4*/ 	.word	0x00000005
        /*16f8*/ 	.word	0x00033420
        /*16fc*/ 	.short	0x010a
        /*16fe*/ 	.byte	0x3f
	.zero		1


	//   ....[80]....
        /*1700*/ 	.word	0x000323a0
        /*1704*/ 	.word	0x00000003
        /*1708*/ 	.word	0x00033440
        /*170c*/ 	.short	0x010a
        /*170e*/ 	.byte	0x3f
	.zero		1


	//   ....[81]....
        /*1710*/ 	.word	0x00032440
        /*1714*/ 	.word	0x00000005
        /*1718*/ 	.word	0x00033440
        /*171c*/ 	.short	0x010a
        /*171e*/ 	.byte	0x3f
	.zero		1


	//   ....[82]....
        /*1720*/ 	.word	0x00032480
        /*1724*/ 	.word	0x00000003
        /*1728*/ 	.word	0x00033460
        /*172c*/ 	.short	0x010a
        /*172e*/ 	.byte	0x3f
	.zero		1


	//   ....[83]....
        /*1730*/ 	.word	0x000324c0
        /*1734*/ 	.word	0x00000005
        /*1738*/ 	.word	0x00033460
        /*173c*/ 	.short	0x010a
        /*173e*/ 	.byte	0x3f
	.zero		1


	//   ....[84]....
        /*1740*/ 	.word	0x00032500
        /*1744*/ 	.word	0x00000003
        /*1748*/ 	.word	0x00033480
        /*174c*/ 	.short	0x010a
        /*174e*/ 	.byte	0x3f
	.zero		1


	//   ....[85]....
        /*1750*/ 	.word	0x00032540
        /*1754*/ 	.word	0x00000005
        /*1758*/ 	.word	0x00033480
        /*175c*/ 	.short	0x010a
        /*175e*/ 	.byte	0x3f
	.zero		1


	//   ....[86]....
        /*1760*/ 	.word	0x000325a0
        /*1764*/ 	.word	0x0000005d
        /*1768*/ 	.word	0x00033490
        /*176c*/ 	.short	0x010a
        /*176e*/ 	.byte	0x3f
	.zero		1


	//   ....[87]....
        /*1770*/ 	.word	0x00032850
        /*1774*/ 	.word	0x0000005d
        /*1778*/ 	.word	0x00033490
        /*177c*/ 	.short	0x010a
        /*177e*/ 	.byte	0x3f
	.zero		1


	//   ....[88]....
        /*1780*/ 	.word	0x00032b00
        /*1784*/ 	.word	0x0000005d
        /*1788*/ 	.word	0x00033490
        /*178c*/ 	.short	0x010a
        /*178e*/ 	.byte	0x3f
	.zero		1


	//   ....[89]....
        /*1790*/ 	.word	0x00032db0
        /*1794*/ 	.word	0x0000005d
        /*1798*/ 	.word	0x000334b0
        /*179c*/ 	.short	0x010a
        /*179e*/ 	.byte	0x3f
	.zero		1


	//   ....[90]....
        /*17a0*/ 	.word	0x00033050
        /*17a4*/ 	.word	0x00000012
        /*17a8*/ 	.word	0x00033400
        /*17ac*/ 	.short	0x010a
        /*17ae*/ 	.byte	0x3f
	.zero		1


	//   ....[91]....
        /*17b0*/ 	.word	0x00033260
        /*17b4*/ 	.word	0x00000012
        /*17b8*/ 	.word	0x00033400
        /*17bc*/ 	.short	0x010a
        /*17be*/ 	.byte	0x3f
	.zero		1


	//   ....[92]....
        /*17c0*/ 	.word	0x000332b0
        /*17c4*/ 	.word	0x00000000
        /*17c8*/ 	.word	0x00033430
        /*17cc*/ 	.short	0x010a
        /*17ce*/ 	.byte	0x3f
	.zero		1


	//   ....[93]....
        /*17d0*/ 	.word	0x00033300
        /*17d4*/ 	.word	0x00000005
        /*17d8*/ 	.word	0x00033430
        /*17dc*/ 	.short	0x010a
        /*17de*/ 	.byte	0x3f
	.zero		1


	//   ....[94]....
        /*17e0*/ 	.word	0x00033350
        /*17e4*/ 	.word	0x00000005
        /*17e8*/ 	.word	0x00033450
        /*17ec*/ 	.short	0x010a
        /*17ee*/ 	.byte	0x3f
	.zero		1


	//   ....[95]....
        /*17f0*/ 	.word	0x000333a0
        /*17f4*/ 	.word	0x00000004
        /*17f8*/ 	.word	0x00033430
        /*17fc*/ 	.short	0x010a
        /*17fe*/ 	.byte	0x3f
	.zero		1


	//   ....[96]....
        /*1800*/ 	.word	0x000333f0
        /*1804*/ 	.word	0x00000005
        /*1808*/ 	.word	0x00033450
        /*180c*/ 	.short	0x010a
        /*180e*/ 	.byte	0x3f
	.zero		1


	//   ....[97]....
        /*1810*/ 	.word	0x00033440
        /*1814*/ 	.word	0x0000000d
        /*1818*/ 	.word	0x00033450
        /*181c*/ 	.short	0x010a
        /*181e*/ 	.byte	0x3f
	.zero		1


	//   ....[98]....
        /*1820*/ 	.word	0x00035200
        /*1824*/ 	.word	0x00000017
        /*1828*/ 	.word	0x00033420
        /*182c*/ 	.short	0x010a
        /*182e*/ 	.byte	0x3f
	.zero		1


	//   ....[99]....
        /*1830*/ 	.word	0x00035250
        /*1834*/ 	.word	0x0000000a
        /*1838*/ 	.word	0x000334a0
        /*183c*/ 	.short	0x010a
        /*183e*/ 	.byte	0x3f
	.zero		1


	//   ....[100]....
        /*1840*/ 	.word	0x000352a0
        /*1844*/ 	.word	0x0000000a
        /*1848*/ 	.word	0x000334c0
        /*184c*/ 	.short	0x010a
        /*184e*/ 	.byte	0x3f
	.zero		1


	//   ....[101]....
        /*1850*/ 	.word	0x000352f0
        /*1854*/ 	.word	0x00000009
        /*1858*/ 	.word	0x000334a0
        /*185c*/ 	.short	0x010a
        /*185e*/ 	.byte	0x3f
	.zero		1


	//   ....[102]....
        /*1860*/ 	.word	0x00035340
        /*1864*/ 	.word	0x00000009
        /*1868*/ 	.word	0x000334c0
        /*186c*/ 	.short	0x010a
        /*186e*/ 	.byte	0x3f
	.zero		1


	//   ....[103]....
        /*1870*/ 	.word	0x00035470
        /*1874*/ 	.word	0x00000004
        /*1878*/ 	.word	0x00033480
        /*187c*/ 	.short	0x010a
        /*187e*/ 	.byte	0x3f
	.zero		1


	//   ....[104]....
        /*1880*/ 	.word	0x00035e00
        /*1884*/ 	.word	0x00000004
        /*1888*/ 	.word	0x00033440
        /*188c*/ 	.short	0x010a
        /*188e*/ 	.byte	0x3f
	.zero		1


	//   ....[105]....
        /*1890*/ 	.word	0x00036b70
        /*1894*/ 	.word	0x00000017
        /*1898*/ 	.word	0x00033420
        /*189c*/ 	.short	0x010a
        /*189e*/ 	.byte	0x3f
	.zero		1


	//   ....[106]....
        /*18a0*/ 	.word	0x00036bc0
        /*18a4*/ 	.word	0x00000004
        /*18a8*/ 	.word	0x00033480
        /*18ac*/ 	.short	0x010a
        /*18ae*/ 	.byte	0x3f
	.zero		1


	//   ....[107]....
        /*18b0*/ 	.word	0x000372a0
        /*18b4*/ 	.word	0x00000004
        /*18b8*/ 	.word	0x00033440
        /*18bc*/ 	.short	0x010a
        /*18be*/ 	.byte	0x3f
	.zero		1


	//   ....[108]....
        /*18c0*/ 	.word	0x000378e0
        /*18c4*/ 	.word	0x00000002
        /*18c8*/ 	.word	0x00033470
        /*18cc*/ 	.short	0x010a
        /*18ce*/ 	.byte	0x3f
	.zero		1


	//   ....[109]....
        /*18d0*/ 	.word	0x00037930
        /*18d4*/ 	.word	0x00000002
        /*18d8*/ 	.word	0x00033460
        /*18dc*/ 	.short	0x010a
        /*18de*/ 	.byte	0x3f
	.zero		1


	//   ....[110]....
        /*18e0*/ 	.word	0x00037980
        /*18e4*/ 	.word	0x00000000
        /*18e8*/ 	.word	0x00033470
        /*18ec*/ 	.short	0x010a
        /*18ee*/ 	.byte	0x3f
	.zero		1


	//   ....[111]....
        /*18f0*/ 	.word	0x000379d0
        /*18f4*/ 	.word	0x00000000
        /*18f8*/ 	.word	0x00033460
        /*18fc*/ 	.short	0x010a
        /*18fe*/ 	.byte	0x3f
	.zero		1


	//   ....[112]....
        /*1900*/ 	.word	0x00038350
        /*1904*/ 	.word	0x00000005
        /*1908*/ 	.word	0x00033420
        /*190c*/ 	.short	0x010a
        /*190e*/ 	.byte	0x3f
	.zero		1


	//   ....[113]....
        /*1910*/ 	.word	0x000384f0
        /*1914*/ 	.word	0x00000003
        /*1918*/ 	.word	0x00033440
        /*191c*/ 	.short	0x010a
        /*191e*/ 	.byte	0x3f
	.zero		1


	//   ....[114]....
        /*1920*/ 	.word	0x00038540
        /*1924*/ 	.word	0x00000005
        /*1928*/ 	.word	0x00033440
        /*192c*/ 	.short	0x010a
        /*192e*/ 	.byte	0x3f
	.zero		1


	//   ....[115]....
        /*1930*/ 	.word	0x00038590
        /*1934*/ 	.word	0x00000003
        /*1938*/ 	.word	0x00033460
        /*193c*/ 	.short	0x010a
        /*193e*/ 	.byte	0x3f
	.zero		1


	//   ....[116]....
        /*1940*/ 	.word	0x000385e0
        /*1944*/ 	.word	0x00000005
        /*1948*/ 	.word	0x00033460
        /*194c*/ 	.short	0x010a
        /*194e*/ 	.byte	0x3f
	.zero		1


	//   ....[117]....
        /*1950*/ 	.word	0x00038630
        /*1954*/ 	.word	0x00000003
        /*1958*/ 	.word	0x00033480
        /*195c*/ 	.short	0x010a
        /*195e*/ 	.byte	0x3f
	.zero		1


	//----- nvinfo : EIATTR_NUM_MBARRIERS
	.align		4
.L_842:
        /*1960*/ 	.byte	0x03, 0x38
        /*1962*/ 	.short	0x0016


	//----- nvinfo : EIATTR_EXIT_INSTR_OFFSETS
	.align		4
        /*1964*/ 	.byte	0x04, 0x1c
        /*1966*/ 	.short	(.L_844 - .L_843)


	//   ....[0]....
.L_843:
        /*1968*/ 	.word	0x00032590


	//----- nvinfo : EIATTR_MAX_THREADS
	.align		4
.L_844:
        /*196c*/ 	.byte	0x04, 0x05
        /*196e*/ 	.short	(.L_846 - .L_845)
.L_845:
        /*1970*/ 	.word	0x00000180
        /*1974*/ 	.word	0x00000001
        /*1978*/ 	.word	0x00000001


	//----- nvinfo : EIATTR_CRS_STACK_SIZE
	.align		4
.L_846:
        /*197c*/ 	.byte	0x04, 0x1e
        /*197e*/ 	.short	(.L_848 - .L_847)
.L_847:
        /*1980*/ 	.word	0x00000000


	//----- nvinfo : EIATTR_CBANK_PARAM_SIZE
	.align		4
.L_848:
        /*1984*/ 	.byte	0x03, 0x19
        /*1986*/ 	.short	0x0af0


	//----- nvinfo : EIATTR_PARAM_CBANK
	.align		4
        /*1988*/ 	.byte	0x04, 0x0a
        /*198a*/ 	.short	(.L_850 - .L_849)
	.align		4
.L_849:
        /*198c*/ 	.word	index@(.nv.constant0._ZN7cutlass13device_kernelIN5flash11enable_sm90INS1_16FlashAttnFwdSm90INS1_25CollectiveMainloopFwdSm90ILi2EN4cute5tupleIJNS5_1CILi1EEES8_S8_EEENS6_IJNS7_ILi128EEENS7_ILi160EEENS7_ILi192EEEEEELi192ENS_12float_e4m3_tEfNS_4arch4Sm90ELb1ELb0ELb1ELb1ELb1ELb1ELb0ELb1ELb1ELb1ELb0ELb0EEENS1_21CollectiveEpilogueFwdINS6_IJSA_SC_SB_EEES9_NS_10bfloat16_tESG_Li256ELb1ELb1ELb0ELb1EEENS1_36VarlenDynamicPersistentTileSchedulerILi128ELi160ELi256ELi128ELb0ELb1ELb1ELb1ELb1ELb1EEEEEEEEEvNT_6ParamsE)
        /*1990*/ 	.short	0x0210
        /*1992*/ 	.short	0x0af0


	//----- nvinfo : EIATTR_SW_WAR
	.align		4
.L_850:
        /*1994*/ 	.byte	0x04, 0x36
        /*1996*/ 	.short	(.L_852 - .L_851)
.L_851:
        /*1998*/ 	.word	0x00000008
.L_852:


//--------------------- .nv.info._ZN7cutlass13device_kernelIN5flash11enable_sm90INS1_16FlashAttnFwdSm90INS1_25CollectiveMainloopFwdSm90ILi2EN4cute5tupleIJNS5_1CILi1EEES8_S8_EEENS6_IJNS7_ILi128EEENS7_ILi160EEESA_EEELi128ENS_12float_e4m3_tEfNS_4arch4Sm90ELb0ELb0ELb1ELb0ELb1ELb0ELb0ELb1ELb1ELb1ELb0ELb0EEENS1_21CollectiveEpilogueFwdINS6_IJSA_SA_SB_EEES9_NS_10bfloat16_tESF_Li256ELb0ELb1ELb0ELb1EEENS1_29StaticPersistentTileSchedulerILb0EEEEEEEEEvNT_6ParamsE --------------------------
	.section	.nv.info._ZN7cutlass13device_kernelIN5flash11enable_sm90INS1_16FlashAttnFwdSm90INS1_25CollectiveMainloopFwdSm90ILi2EN4cute5tupleIJNS5_1CILi1EEES8_S8_EEENS6_IJNS7_ILi128EEENS7_ILi160EEESA_EEELi128ENS_12float_e4m3_tEfNS_4arch4Sm90ELb0ELb0ELb1ELb0ELb1ELb0ELb0ELb1ELb1ELb1ELb0ELb0EEENS1_21CollectiveEpilogueFwdINS6_IJSA_SA_SB_EEES9_NS_10bfloat16_tESF_Li256ELb0ELb1ELb0ELb1EEENS1_29StaticPersistentTileSchedulerILb0EEEEEEEEEvNT_6ParamsE,"",@"SHT_CUDA_INFO"
	.sectionflags	@""
	.align	4


	//----- nvinfo : EIATTR_CUDA_API_VERSION
	.align		4
        /*0000*/ 	.byte	0x04, 0x37
        /*0002*/ 	.short	(.L_854 - .L_853)
.L_853:
        /*0004*/ 	.word	0x00000082


	//----- nvinfo : EIATTR_KPARAM_INFO
	.align		4
.L_854:
        /*0008*/ 	.byte	0x04, 0x17
        /*000a*/ 	.short	(.L_856 - .L_855)
.L_855:
        /*000c*/ 	.word	0x00000000
        /*0010*/ 	.short	0x0000
        /*0012*/ 	.short	0x0070
        /*0014*/ 	.byte	0x00, 0xf0, 0x01, 0x28


	//----- nvinfo : EIATTR_SPARSE_MMA_MASK
	.align		4
.L_856:
        /*0018*/ 	.byte	0x03, 0x50
        /*001a*/ 	.short	0x0000


	//----- nvinfo : EIATTR_MAXREG_COUNT
	.align		4
        /*001c*/ 	.byte	0x03, 0x1b
        /*001e*/ 	.short	0x00a8


	//----- nvinfo : EIATTR_NUM_BARRIERS
	.align		4
        /*0020*/ 	.byte	0x02, 0x4c
        /*0022*/ 	.byte	0x10
	.zero		1


	//----- nvinfo : EIATTR_EXTERNS
	.align		4
        /*0024*/ 	.byte	0x04, 0x0f
        /*0026*/ 	.short	(.L_858 - .L_857)


	//   ....[0]....
	.align		4
.L_857:
        /*0028*/ 	.word	index@(__assertfail)


	//----- nvinfo : EIATTR_ANNOTATIONS
	.align		4
.L_858:
        /*002c*/ 	.byte	0x04, 0x55
        /*002e*/ 	.short	(.L_860 - .L_859)


	//   ....[0]....
.L_859:
        /* <DEDUP_REMOVED lines=22> */


	//----- nvinfo : EIATTR_MERCURY_ISA_VERSION
	.align		4
.L_860:
        /*0180*/ 	.byte	0x03, 0x5f
        /*0182*/ 	.short	0x0101


	//----- nvinfo : EIATTR_INT_WARP_WIDE_INSTR_OFFSETS
	.align		4
        /*0184*/ 	.byte	0x04, 0x31
        /*0186*/ 	.short	(.L_862 - .L_861)


	//   ....[0]....
.L_861:
        /*0188*/ 	.word	0x000000c0


	//   ....[1]....
        /*018c*/ 	.word	0x000000d0


	//   ....[2]....
        /*0190*/ 	.word	0x00000170


	//----- nvinfo : EIATTR_COOP_GROUP_MASK_REGIDS
	.align		4
.L_862:
        /*0194*/ 	.byte	0x04, 0x29
        /*0196*/ 	.short	(.L_864 - .L_863)


	//   ....[0]....
.L_863:
        /*0198*/ 	.word	0xffffffff


	//   ....[1]....
        /*019c*/ 	.word	0xffffffff


	//   ....[2]....
        /*01a0*/ 	.word	0xffffffff


	//   ....[3]....
        /*01a4*/ 	.word	0xffffffff


	//   ....[4]....
        /*01a8*/ 	.word	0xffffffff


	//   ....[5]....
        /*01ac*/ 	.word	0xffffffff


	//   ....[6]....
        /*01b0*/ 	.word	0xffffffff


	//   ....[7]....
        /*01b4*/ 	.word	0xffffffff


	//   ....[8]....
        /*01b8*/ 	.word	0xffffffff


	//   ....[9]....
        /*01bc*/ 	.word	0xffffffff


	//   ....[10]....
        /*01c0*/ 	.word	0xffffffff


	//   ....[11]....
        /*01c4*/ 	.word	0xffffffff


	//   ....[12]....
        /*01c8*/ 	.word	0xffffffff


	//   ....[13]....
        /*01cc*/ 	.word	0xffffffff


	//   ....[14]....
        /*01d0*/ 	.word	0xffffffff


	//   ....[15]....
        /*01d4*/ 	.word	0xffffffff


	//   ....[16]....
        /*01d8*/ 	.word	0xffffffff


	//   ....[17]....
        /*01dc*/ 	.word	0xffffffff


	//   ....[18]....
        /*01e0*/ 	.word	0xffffffff


	//   ....[19]....
        /*01e4*/ 	.word	0xffffffff


	//   ....[20]....
        /*01e8*/ 	.word	0xffffffff


	//   ....[21]....
        /*01ec*/ 	.word	0xffffffff


	//   ....[22]....
        /*01f0*/ 	.word	0xffffffff


	//   ....[23]....
        /*01f4*/ 	.word	0xffffffff


	//   ....[24]....
        /*01f8*/ 	.word	0xffffffff


	//   ....[25]....
        /*01fc*/ 	.word	0xffffffff


	//   ....[26]....
        /*0200*/ 	.word	0xffffffff


	//   ....[27]....
        /*0204*/ 	.word	0xffffffff


	//   ....[28]....
        /*0208*/ 	.word	0xffffffff


	//   ....[29]....
        /*020c*/ 	.word	0xffffffff


	//   ....[30]....
        /*0210*/ 	.word	0xffffffff


	//   ....[31]....
        /*0214*/ 	.word	0xffffffff


	//   ....[32]....
        /*0218*/ 	.word	0xffffffff


	//   ....[33]....
        /*021c*/ 	.word	0xffffffff


	//   ....[34]....
        /*0220*/ 	.word	0xffffffff


	//   ....[35]....
        /*0224*/ 	.word	0xffffffff


	//   ....[36]....
        /*0228*/ 	.word	0xffffffff


	//   ....[37]....
        /*022c*/ 	.word	0xffffffff


	//   ....[38]....
        /*0230*/ 	.word	0xffffffff


	//   ....[39]....
        /*0234*/ 	.word	0xffffffff


	//   ....[40]....
        /*0238*/ 	.word	0xffffffff


	//   ....[41]....
        /*023c*/ 	.word	0xffffffff


	//   ....[42]....
        /*0240*/ 	.word	0xffffffff


	//   ....[43]....
        /*0244*/ 	.word	0xffffffff


	//   ....[44]....
        /*0248*/ 	.word	0xffffffff


	//   ....[45]....
        /*024c*/ 	.word	0xffffffff


	//   ....[46]....
        /*0250*/ 	.word	0xffffffff


	//   ....[47]....
        /*0254*/ 	.word	0xffffffff


	//   ....[48]....
        /*0258*/ 	.word	0xffffffff


	//   ....[49]....
        /*025c*/ 	.word	0xffffffff


	//   ....[50]....
        /*0260*/ 	.word	0xffffffff


	//   ....[51]....
        /*0264*/ 	.word	0xffffffff


	//   ....[52]....
        /*0268*/ 	.word	0xffffffff


	//   ....[53]....
        /*026c*/ 	.word	0xffffffff


	//   ....[54]....
        /*0270*/ 	.word	0xffffffff


	//   ....[55]....
        /*0274*/ 	.word	0xffffffff


	//   ....[56]....
        /*0278*/ 	.word	0xffffffff


	//   ....[57]....
        /*027c*/ 	.word	0xffffffff


	//   ....[58]....
        /*0280*/ 	.word	0xffffffff


	//   ....[59]....
        /*0284*/ 	.word	0xffffffff


	//   ....[60]....
        /*0288*/ 	.word	0xffffffff


	//   ....[61]....
        /*028c*/ 	.word	0xffffffff


	//   ....[62]....
        /*0290*/ 	.word	0xffffffff


	//   ....[63]....
        /*0294*/ 	.word	0xffffffff


	//   ....[64]....
        /*0298*/ 	.word	0xffffffff


	//   ....[65]....
        /*029c*/ 	.word	0xffffffff


	//   ....[66]....
        /*02a0*/ 	.word	0xffffffff


	//   ....[67]....
        /*02a4*/ 	.word	0xffffffff


	//   ....[68]....
        /*02a8*/ 	.word	0xffffffff


	//   ....[69]....
        /*02ac*/ 	.word	0xffffffff


	//   ....[70]....
        /*02b0*/ 	.word	0xffffffff


	//   ....[71]....
        /*02b4*/ 	.word	0xffffffff


	//   ....[72]....
        /*02b8*/ 	.word	0xffffffff


	//   ....[73]....
        /*02bc*/ 	.word	0xffffffff


	//   ....[74]....
        /*02c0*/ 	.word	0xffffffff


	//   ....[75]....
        /*02c4*/ 	.word	0xffffffff


	//   ....[76]....
        /*02c8*/ 	.word	0xffffffff


	//   ....[77]....
        /*02cc*/ 	.word	0xffffffff


	//   ....[78]....
        /*02d0*/ 	.word	0xffffffff


	//   ....[79]....
        /*02d4*/ 	.word	0xffffffff


	//   ....[80]....
        /*02d8*/ 	.word	0xffffffff


	//   ....[81]....
        /*02dc*/ 	.word	0xffffffff


	//   ....[82]....
        /*02e0*/ 	.word	0xffffffff


	//   ....[83]....
        /*02e4*/ 	.word	0xffffffff


	//   ....[84]....
        /*02e8*/ 	.word	0xffffffff


	//   ....[85]....
        /*02ec*/ 	.word	0xffffffff


	//   ....[86]....
        /*02f0*/ 	.word	0xffffffff


	//   ....[87]....
        /*02f4*/ 	.word	0xffffffff


	//   ....[88]....
        /*02f8*/ 	.word	0xffffffff


	//   ....[89]....
        /*02fc*/ 	.word	0xffffffff


	//   ....[90]....
        /*0300*/ 	.word	0xffffffff


	//   ....[91]....
        /*0304*/ 	.word	0xffffffff


	//   ....[92]....
        /*0308*/ 	.word	0xffffffff


	//   ....[93]....
        /*030c*/ 	.word	0xffffffff


	//   ....[94]....
        /*0310*/ 	.word	0xffffffff


	//   ....[95]....
        /*0314*/ 	.word	0xffffffff


	//   ....[96]....
        /*0318*/ 	.word	0xffffffff


	//   ....[97]....
        /*031c*/ 	.word	0xffffffff


	//   ....[98]....
        /*0320*/ 	.word	0xffffffff


	//   ....[99]....
        /*0324*/ 	.word	0xffffffff


	//   ....[100]....
        /*0328*/ 	.word	0xffffffff


	//   ....[101]....
        /*032c*/ 	.word	0xffffffff


	//   ....[102]....
        /*0330*/ 	.word	0xffffffff


	//   ....[103]....
        /*0334*/ 	.word	0xffffffff


	//   ....[104]....
        /*0338*/ 	.word	0xffffffff


	//   ....[105]....
        /*033c*/ 	.word	0xffffffff


	//   ....[106]....
        /*0340*/ 	.word	0xffffffff


	//   ....[107]....
        /*0344*/ 	.word	0xffffffff


	//   ....[108]....
        /*0348*/ 	.word	0xffffffff


	//   ....[109]....
        /*034c*/ 	.word	0xffffffff


	//   ....[110]....
        /*0350*/ 	.word	0xffffffff


	//   ....[111]....
        /*0354*/ 	.word	0xffffffff


	//   ....[112]....
        /*0358*/ 	.word	0xffffffff


	//   ....[113]....
        /*035c*/ 	.word	0xffffffff


	//   ....[114]....
        /*0360*/ 	.word	0xffffffff


	//   ....[115]....
        /*0364*/ 	.word	0xffffffff


	//   ....[116]....
        /*0368*/ 	.word	0xffffffff


	//   ....[117]....
        /*036c*/ 	.word	0xffffffff


	//   ....[118]....
        /*0370*/ 	.word	0xffffffff


	//   ....[119]....
        /*0374*/ 	.word	0xffffffff


	//   ....[120]....
        /*0378*/ 	.word	0xffffffff


	//   ....[121]....
        /*037c*/ 	.word	0xffffffff


	//   ....[122]....
        /*0380*/ 	.word	0xffffffff


	//   ....[123]....
        /*0384*/ 	.word	0xffffffff


	//   ....[124]....
        /*0388*/ 	.word	0xffffffff


	//   ....[125]....
        /*038c*/ 	.word	0xffffffff


	//   ....[126]....
        /*0390*/ 	.word	0xffffffff


	//   ....[127]....
        /*0394*/ 	.word	0xffffffff


	//   ....[128]....
        /*0398*/ 	.word	0xffffffff


	//   ....[129]....
        /*039c*/ 	.word	0xffffffff


	//   ....[130]....
        /*03a0*/ 	.word	0xffffffff


	//   ....[131]....
        /*03a4*/ 	.word	0xffffffff


	//   ....[132]....
        /*03a8*/ 	.word	0xffffffff


	//   ....[133]....
        /*03ac*/ 	.word	0xffffffff


	//   ....[134]....
        /*03b0*/ 	.word	0xffffffff


	//   ....[135]....
        /*03b4*/ 	.word	0xffffffff


	//   ....[136]....
        /*03b8*/ 	.word	0xffffffff


	//   ....[137]....
        /*03bc*/ 	.word	0xffffffff


	//   ....[138]....
        /*03c0*/ 	.word	0xffffffff


	//   ....[139]....
        /*03c4*/ 	.word	0xffffffff


	//   ....[140]....
        /*03c8*/ 	.word	0xffffffff


	//   ....[141]....
        /*03cc*/ 	.word	0xffffffff


	//   ....[142]....
        /*03d0*/ 	.word	0xffffffff


	//   ....[143]....
        /*03d4*/ 	.word	0xffffffff


	//   ....[144]....
        /*03d8*/ 	.word	0xffffffff


	//   ....[145]....
        /*03dc*/ 	.word	0xffffffff


	//   ....[146]....
        /*03e0*/ 	.word	0xffffffff


	//   ....[147]....
        /*03e4*/ 	.word	0xffffffff


	//   ....[148]....
        /*03e8*/ 	.word	0xffffffff


	//   ....[149]....
        /*03ec*/ 	.word	0xffffffff


	//   ....[150]....
        /*03f0*/ 	.word	0xffffffff


	//   ....[151]....
        /*03f4*/ 	.word	0xffffffff


	//   ....[152]....
        /*03f8*/ 	.word	0xffffffff


	//   ....[153]....
        /*03fc*/ 	.word	0xffffffff


	//   ....[154]....
        /*0400*/ 	.word	0xffffffff


	//   ....[155]....
        /*0404*/ 	.word	0xffffffff


	//   ....[156]....
        /*0408*/ 	.word	0xffffffff


	//   ....[157]....
        /*040c*/ 	.word	0xffffffff


	//   ....[158]....
        /*0410*/ 	.word	0xffffffff


	//   ....[159]....
        /*0414*/ 	.word	0xffffffff


	//   ....[160]....
        /*0418*/ 	.word	0x0500000f


	//   ....[161]....
        /*041c*/ 	.word	0x0500000f


	//   ....[162]....
        /*0420*/ 	.word	0x0500000f


	//   ....[163]....
        /*0424*/ 	.word	0x0500000f


	//   ....[164]....
        /*0428*/ 	.word	0x0500000f


	//   ....[165]....
        /*042c*/ 	.word	0x0500000f


	//   ....[166]....
        /*0430*/ 	.word	0x0500000f


	//   ....[167]....
        /*0434*/ 	.word	0x0500000f


	//   ....[168]....
        /*0438*/ 	.word	0x0500000f


	//   ....[169]....
        /*043c*/ 	.word	0x0500000f


	//   ....[170]....
        /*0440*/ 	.word	0x0500000f


	//   ....[171]....
        /*0444*/ 	.word	0x0500000f


	//   ....[172]....
        /*0448*/ 	.word	0x0500000f


	//   ....[173]....
        /*044c*/ 	.word	0x0500000f


	//   ....[174]....
        /*0450*/ 	.word	0x0500000f


	//   ....[175]....
        /*0454*/ 	.word	0x0500000f


	//   ....[176]....
        /*0458*/ 	.word	0x0500000f


	//   ....[177]....
        /*045c*/ 	.word	0x0500000f


	//   ....[178]....
        /*0460*/ 	.word	0x0500000f


	//   ....[179]....
        /*0464*/ 	.word	0x0500000f


	//   ....[180]....
        /*0468*/ 	.word	0x0500000f


	//   ....[181]....
        /*046c*/ 	.word	0x0500000f


	//   ....[182]....
        /*0470*/ 	.word	0x0500000f


	//   ....[183]....
        /*0474*/ 	.word	0x0500000f


	//   ....[184]....
        /*0478*/ 	.word	0x0500000f


	//   ....[185]....
        /*047c*/ 	.word	0x0500000f


	//   ....[186]....
        /*0480*/ 	.word	0x0500000f


	//   ....[187]....
        /*0484*/ 	.word	0x0500000f


	//   ....[188]....
        /*0488*/ 	.word	0x0500000f


	//   ....[189]....
        /*048c*/ 	.word	0x0500000f


	//   ....[190]....
        /*0490*/ 	.word	0x0500000f


	//   ....[191]....
        /*0494*/ 	.word	0x0500000f


	//   ....[192]....
        /*0498*/ 	.word	0x0500000f


	//   ....[193]....
        /*049c*/ 	.word	0x0500000f


	//   ....[194]....
        /*04a0*/ 	.word	0x0500000f


	//   ....[195]....
        /*04a4*/ 	.word	0x0500000f


	//   ....[196]....
        /*04a8*/ 	.word	0x0500000f


	//   ....[197]....
        /*04ac*/ 	.word	0x0500000f


	//   ....[198]....
        /*04b0*/ 	.word	0x0500000f


	//   ....[199]....
        /*04b4*/ 	.word	0x0500000f


	//   ....[200]....
        /*04b8*/ 	.word	0x0500000f


	//   ....[201]....
        /*04bc*/ 	.word	0x0500000f


	//   ....[202]....
        /*04c0*/ 	.word	0x0500000f


	//   ....[203]....
        /*04c4*/ 	.word	0x0500000f


	//   ....[204]....
        /*04c8*/ 	.word	0x0500000f


	//   ....[205]....
        /*04cc*/ 	.word	0x0500000f


	//   ....[206]....
        /*04d0*/ 	.word	0x0500000f


	//   ....[207]....
        /*04d4*/ 	.word	0x0500000f


	//   ....[208]....
        /*04d8*/ 	.word	0x0500000f


	//   ....[209]....
        /*04dc*/ 	.word	0x0500000f


	//   ....[210]....
        /*04e0*/ 	.word	0x0500000f


	//   ....[211]....
        /*04e4*/ 	.word	0x0500000f


	//   ....[212]....
        /*04e8*/ 	.word	0x0500000f


	//   ....[213]....
        /*04ec*/ 	.word	0x0500000f


	//   ....[214]....
        /*04f0*/ 	.word	0x0500000f


	//   ....[215]....
        /*04f4*/ 	.word	0x0500000f


	//   ....[216]....
        /*04f8*/ 	.word	0x0500000f


	//   ....[217]....
        /*04fc*/ 	.word	0x0500000f


	//   ....[218]....
        /*0500*/ 	.word	0x0500000f


	//   ....[219]....
        /*0504*/ 	.word	0x0500000f


	//   ....[220]....
        /*0508*/ 	.word	0x0500000f


	//   ....[221]....
        /*050c*/ 	.word	0x0500000f


	//   ....[222]....
        /*0510*/ 	.word	0x0500000f


	//   ....[223]....
        /*0514*/ 	.word	0x0500000f


	//   ....[224]....
        /*0518*/ 	.word	0x0500000f


	//   ....[225]....
        /*051c*/ 	.word	0x0500000f


	//   ....[226]....
        /*0520*/ 	.word	0x0500000f


	//   ....[227]....
        /*0524*/ 	.word	0x0500000f


	//   ....[228]....
        /*0528*/ 	.word	0x0500000f


	//   ....[229]....
        /*052c*/ 	.word	0x0500000f


	//   ....[230]....
        /*0530*/ 	.word	0x0500000f


	//   ....[231]....
        /*0534*/ 	.word	0x0500000f


	//   ....[232]....
        /*0538*/ 	.word	0x0500000f


	//   ....[233]....
        /*053c*/ 	.word	0x0500000f


	//   ....[234]....
        /*0540*/ 	.word	0x0500000f


	//   ....[235]....
        /*0544*/ 	.word	0x0500000f


	//   ....[236]....
        /*0548*/ 	.word	0x0500000f


	//   ....[237]....
        /*054c*/ 	.word	0x0500000f


	//   ....[238]....
        /*0550*/ 	.word	0x0500000f


	//   ....[239]....
        /*0554*/ 	.word	0x0500000f


	//   ....[240]....
        /*0558*/ 	.word	0x0500000f


	//   ....[241]....
        /*055c*/ 	.word	0x0500000f


	//   ....[242]....
        /*0560*/ 	.word	0x0500000f


	//   ....[243]....
        /*0564*/ 	.word	0x0500000f


	//   ....[244]....
        /*0568*/ 	.word	0x0500000f


	//   ....[245]....
        /*056c*/ 	.word	0x0500000f


	//   ....[246]....
        /*0570*/ 	.word	0x0500000f


	//   ....[247]....
        /*0574*/ 	.word	0x0500000f


	//   ....[248]....
        /*0578*/ 	.word	0x0500000f


	//   ....[249]....
        /*057c*/ 	.word	0x0500000f


	//   ....[250]....
        /*0580*/ 	.word	0x0500000f


	//   ....[251]....
        /*0584*/ 	.word	0x0500000f


	//   ....[252]....
        /*0588*/ 	.word	0x0500000f


	//   ....[253]....
        /*058c*/ 	.word	0x0500000f


	//   ....[254]....
        /*0590*/ 	.word	0x0500000f


	//   ....[255]....
        /*0594*/ 	.word	0x0500000f


	//   ....[0]....
        /*0598*/ 	.word	0x0500000f


	//----- nvinfo : EIATTR_COOP_GROUP_INSTR_OFFSETS
	.align		4
.L_864:
        /*059c*/ 	.byte	0x04, 0x28
        /*059e*/ 	.short	(.L_866 - .L_865)


	//   ....[0]....
.L_865:
        /*05a0*/ 	.word	0x00000080


	//   ....[1]....
        /*05a4*/ 	.word	0x00000090


	//   ....[2]....
        /*05a8*/ 	.word	0x000002d0


	//   ....[3]....
        /*05ac*/ 	.word	0x00000430


	//   ....[4]....
        /*05b0*/ 	.word	0x00000550


	//   ....[5]....
        /*05b4*/ 	.word	0x000006b0


	//   ....[6]....
        /*05b8*/ 	.word	0x00000ce0


	//   ....[7]....
        /*05bc*/ 	.word	0x00003270


	//   ....[8]....
        /*05c0*/ 	.word	0x00003310


	//   ....[9]....
        /*05c4*/ 	.word	0x00003780


	//   ....[10]....
        /*05c8*/ 	.word	0x00003800


	//   ....[11]....
        /*05cc*/ 	.word	0x00006840


	//   ....[12]....
        /*05d0*/ 	.word	0x00006870


	//   ....[13]....
        /*05d4*/ 	.word	0x00006890


	//   ....[14]....
        /*05d8*/ 	.word	0x000068b0


	//   ....[15]....
        /*05dc*/ 	.word	0x00008390


	//   ....[16]....
        /*05e0*/ 	.word	0x000083a0


	//   ....[17]....
        /*05e4*/ 	.word	0x00008420


	//   ....[18]....
        /*05e8*/ 	.word	0x00008430


	//   ....[19]....
        /*05ec*/ 	.word	0x000095b0


	//   ....[20]....
        /*05f0*/ 	.word	0x000095f0


	//   ....[21]....
        /*05f4*/ 	.word	0x00009630


	//   ....[22]....
        /*05f8*/ 	.word	0x00009670


	//   ....[23]....
        /*05fc*/ 	.word	0x000096b0


	//   ....[24]....
        /*0600*/ 	.word	0x000096e0


	//   ....[25]....
        /*0604*/ 	.word	0x00009710


	//   ....[26]....
        /*0608*/ 	.word	0x00009740


	//   ....[27]....
        /*060c*/ 	.word	0x00009770


	//   ....[28]....
        /*0610*/ 	.word	0x000097a0


	//   ....[29]....
        /*0614*/ 	.word	0x00009840


	//   ....[30]....
        /*0618*/ 	.word	0x00009870


	//   ....[31]....
        /*061c*/ 	.word	0x00009890


	//   ....[32]....
        /*0620*/ 	.word	0x000098a0


	//   ....[33]....
        /*0624*/ 	.word	0x000098b0


	//   ....[34]....
        /*0628*/ 	.word	0x000098c0


	//   ....[35]....
        /*062c*/ 	.word	0x000098d0


	//   ....[36]....
        /*0630*/ 	.word	0x00009900


	//   ....[37]....
        /*0634*/ 	.word	0x00009930


	//   ....[38]....
        /*0638*/ 	.word	0x00009940


	//   ....[39]....
        /*063c*/ 	.word	0x00009950


	//   ....[40]....
        /*0640*/ 	.word	0x00009960


	//   ....[41]....
        /*0644*/ 	.word	0x00009970


	//   ....[42]....
        /*0648*/ 	.word	0x00009990


	//   ....[43]....
        /*064c*/ 	.word	0x000099a0


	//   ....[44]....
        /*0650*/ 	.word	0x000099b0


	//   ....[45]....
        /*0654*/ 	.word	0x000099c0


	//   ....[46]....
        /*0658*/ 	.word	0x000099d0


	//   ....[47]....
        /*065c*/ 	.word	0x000099e0


	//   ....[48]....
        /*0660*/ 	.word	0x000099f0


	//   ....[49]....
        /*0664*/ 	.word	0x00009a00


	//   ....[50]....
        /*0668*/ 	.word	0x00009a10


	//   ....[51]....
        /*066c*/ 	.word	0x00009b60


	//   ....[52]....
        /*0670*/ 	.word	0x00009b90


	//   ....[53]....
        /*0674*/ 	.word	0x00009c70


	//   ....[54]....
        /*0678*/ 	.word	0x00009ca0


	//   ....[55]....
        /*067c*/ 	.word	0x0000a0a0


	//   ....[56]....
        /*0680*/ 	.word	0x0000a0e0


	//   ....[57]....
        /*0684*/ 	.word	0x0000a1b0


	//   ....[58]....
        /*0688*/ 	.word	0x0000a1d0


	//   ....[59]....
        /*068c*/ 	.word	0x0000a280


	//   ....[60]....
        /*0690*/ 	.word	0x0000a2a0


	//   ....[61]....
        /*0694*/ 	.word	0x0000a360


	//   ....[62]....
        /*0698*/ 	.word	0x0000a3a0


	//   ....[63]....
        /*069c*/ 	.word	0x0000bc00


	//   ....[64]....
        /*06a0*/ 	.word	0x0000bc10


	//   ....[65]....
        /*06a4*/ 	.word	0x0000bc20


	//   ....[66]....
        /*06a8*/ 	.word	0x0000bc40


	//   ....[67]....
        /*06ac*/ 	.word	0x0000bc60


	//   ....[68]....
        /*06b0*/ 	.word	0x0000bc80


	//   ....[69]....
        /*06b4*/ 	.word	0x0000bc90


	//   ....[70]....
        /*06b8*/ 	.word	0x0000bcc0


	//   ....[71]....
        /*06bc*/ 	.word	0x0000bce0


	//   ....[72]....
        /*06c0*/ 	.word	0x0000bd60


	//   ....[73]....
        /*06c4*/ 	.word	0x0000bd80


	//   ....[74]....
        /*06c8*/ 	.word	0x0000bd90


	//   ....[75]....
        /*06cc*/ 	.word	0x0000bdf0


	//   ....[76]....
        /*06d0*/ 	.word	0x0000be20


	//   ....[77]....
        /*06d4*/ 	.word	0x0000be50


	//   ....[78]....
        /*06d8*/ 	.word	0x0000be60


	//   ....[79]....
        /*06dc*/ 	.word	0x0000bee0


	//   ....[80]....
        /*06e0*/ 	.word	0x0000bf30


	//   ....[81]....
        /*06e4*/ 	.word	0x0000bf40


	//   ....[82]....
        /*06e8*/ 	.word	0x0000bf80


	//   ....[83]....
        /*06ec*/ 	.word	0x0000c410


	//   ....[84]....
        /*06f0*/ 	.word	0x0000c440


	//   ....[85]....
        /*06f4*/ 	.word	0x0000c470


	//   ....[86]....
        /*06f8*/ 	.word	0x0000c4a0


	//   ....[87]....
        /*06fc*/ 	.word	0x0000c4c0


	//   ....[88]....
        /*0700*/ 	.word	0x0000c4e0


	//   ....[89]....
        /*0704*/ 	.word	0x0000c500


	//   ....[90]....
        /*0708*/ 	.word	0x0000c510


	//   ....[91]....
        /*070c*/ 	.word	0x0000c530


	//   ....[92]....
        /*0710*/ 	.word	0x0000c540


	//   ....[93]....
        /*0714*/ 	.word	0x0000c560


	//   ....[94]....
        /*0718*/ 	.word	0x0000c580


	//   ....[95]....
        /*071c*/ 	.word	0x0000c590


	//   ....[96]....
        /*0720*/ 	.word	0x0000c5d0


	//   ....[97]....
        /*0724*/ 	.word	0x0000c600


	//   ....[98]....
        /*0728*/ 	.word	0x0000c6f0


	//   ....[99]....
        /*072c*/ 	.word	0x0000c740


	//   ....[100]....
        /*0730*/ 	.word	0x0000c770


	//   ....[101]....
        /*0734*/ 	.word	0x0000c780


	//   ....[102]....
        /*0738*/ 	.word	0x0000c830


	//   ....[103]....
        /*073c*/ 	.word	0x0000cf60


	//   ....[104]....
        /*0740*/ 	.word	0x0000cf80


	//   ....[105]....
        /*0744*/ 	.word	0x0000cfb0


	//   ....[106]....
        /*0748*/ 	.word	0x0000cff0


	//   ....[107]....
        /*074c*/ 	.word	0x0000d040


	//   ....[108]....
        /*0750*/ 	.word	0x0000d060


	//   ....[109]....
        /*0754*/ 	.word	0x0000d0b0


	//   ....[110]....
        /*0758*/ 	.word	0x0000d0d0


	//   ....[111]....
        /*075c*/ 	.word	0x0000d120


	//   ....[112]....
        /*0760*/ 	.word	0x0000d140


	//   ....[113]....
        /*0764*/ 	.word	0x0000d190


	//   ....[114]....
        /*0768*/ 	.word	0x0000d1b0


	//   ....[115]....
        /*076c*/ 	.word	0x0000d200


	//   ....[116]....
        /*0770*/ 	.word	0x0000d220


	//   ....[117]....
        /*0774*/ 	.word	0x0000d260


	//   ....[118]....
        /*0778*/ 	.word	0x0000d280


	//   ....[119]....
        /*077c*/ 	.word	0x0000db50


	//   ....[120]....
        /*0780*/ 	.word	0x0000db60


	//   ....[121]....
        /*0784*/ 	.word	0x0000db70


	//   ....[122]....
        /*0788*/ 	.word	0x0000db80


	//   ....[123]....
        /*078c*/ 	.word	0x0000db90


	//   ....[124]....
        /*0790*/ 	.word	0x0000dba0


	//   ....[125]....
        /*0794*/ 	.word	0x0000dbb0


	//   ....[126]....
        /*0798*/ 	.word	0x0000dbd0


	//   ....[127]....
        /*079c*/ 	.word	0x0000dbe0


	//   ....[128]....
        /*07a0*/ 	.word	0x0000dc10


	//   ....[129]....
        /*07a4*/ 	.word	0x0000dc30


	//   ....[130]....
        /*07a8*/ 	.word	0x0000dc90


	//   ....[131]....
        /*07ac*/ 	.word	0x0000dcc0


	//   ....[132]....
        /*07b0*/ 	.word	0x0000dcd0


	//   ....[133]....
        /*07b4*/ 	.word	0x0000dcf0


	//   ....[134]....
        /*07b8*/ 	.word	0x0000dd00


	//   ....[135]....
        /*07bc*/ 	.word	0x0000ddb0


	//   ....[136]....
        /*07c0*/ 	.word	0x0000ddc0


	//   ....[137]....
        /*07c4*/ 	.word	0x0000ddf0


	//   ....[138]....
        /*07c8*/ 	.word	0x0000de60


	//   ....[139]....
        /*07cc*/ 	.word	0x0000e270


	//   ....[140]....
        /*07d0*/ 	.word	0x0000e280


	//   ....[141]....
        /*07d4*/ 	.word	0x0000e290


	//   ....[142]....
        /*07d8*/ 	.word	0x0000e2a0


	//   ....[143]....
        /*07dc*/ 	.word	0x0000e2b0


	//   ....[144]....
        /*07e0*/ 	.word	0x0000e2c0


	//   ....[145]....
        /*07e4*/ 	.word	0x0000e2e0


	//   ....[146]....
        /*07e8*/ 	.word	0x0000e2f0


	//   ....[147]....
        /*07ec*/ 	.word	0x0000e310


	//   ....[148]....
        /*07f0*/ 	.word	0x0000e330


	//   ....[149]....
        /*07f4*/ 	.word	0x0000e370


	//   ....[150]....
        /*07f8*/ 	.word	0x0000e3b0


	//   ....[151]....
        /*07fc*/ 	.word	0x0000e3e0


	//   ....[152]....
        /*0800*/ 	.word	0x0000e410


	//   ....[153]....
        /*0804*/ 	.word	0x0000e450


	//   ....[154]....
        /*0808*/ 	.word	0x0000e460


	//   ....[155]....
        /*080c*/ 	.word	0x0000e470


	//   ....[156]....
        /*0810*/ 	.word	0x0000e490


	//   ....[157]....
        /*0814*/ 	.word	0x0000e4f0


	//   ....[158]....
        /*0818*/ 	.word	0x0000e510


	//   ....[159]....
        /*081c*/ 	.word	0x0000f680


	//   ....[160]....
        /*0820*/ 	.word	0x0000fbd0


	//   ....[161]....
        /*0824*/ 	.word	0x0000fcb0


	//   ....[162]....
        /*0828*/ 	.word	0x0000fd70


	//   ....[163]....
        /*082c*/ 	.word	0x0000fe00


	//   ....[164]....
        /*0830*/ 	.word	0x0000fec0


	//   ....[165]....
        /*0834*/ 	.word	0x0000ff20


	//   ....[166]....
        /*0838*/ 	.word	0x0000ffe0


	//   ....[167]....
        /*083c*/ 	.word	0x00010040


	//   ....[168]....
        /*0840*/ 	.word	0x00010100


	//   ....[169]....
        /*0844*/ 	.word	0x00010160


	//   ....[170]....
        /*0848*/ 	.word	0x00010220


	//   ....[171]....
        /*084c*/ 	.word	0x00010280


	//   ....[172]....
        /*0850*/ 	.word	0x00010340


	//   ....[173]....
        /*0854*/ 	.word	0x000103a0


	//   ....[174]....
        /*0858*/ 	.word	0x00010460


	//   ....[175]....
        /*085c*/ 	.word	0x000104c0


	//   ....[176]....
        /*0860*/ 	.word	0x00010570


	//   ....[177]....
        /*0864*/ 	.word	0x000105d0


	//   ....[178]....
        /*0868*/ 	.word	0x00010680


	//   ....[179]....
        /*086c*/ 	.word	0x000106e0


	//   ....[180]....
        /*0870*/ 	.word	0x00010790


	//   ....[181]....
        /*0874*/ 	.word	0x00010870


	//   ....[182]....
        /*0878*/ 	.word	0x00010920


	//   ....[183]....
        /*087c*/ 	.word	0x00010980


	//   ....[184]....
        /*0880*/ 	.word	0x00010a70


	//   ....[185]....
        /*0884*/ 	.word	0x00010ad0


	//   ....[186]....
        /*0888*/ 	.word	0x00010ba0


	//   ....[187]....
        /*088c*/ 	.word	0x00010c90


	//   ....[188]....
        /*0890*/ 	.word	0x00010ce0


	//   ....[189]....
        /*0894*/ 	.word	0x00010dd0


	//   ....[190]....
        /*0898*/ 	.word	0x00010e20


	//   ....[191]....
        /*089c*/ 	.word	0x00010ec0


	//   ....[192]....
        /*08a0*/ 	.word	0x00010f60


	//   ....[193]....
        /*08a4*/ 	.word	0x00010fc0


	//   ....[194]....
        /*08a8*/ 	.word	0x000110a0


	//   ....[195]....
        /*08ac*/ 	.word	0x00011100


	//   ....[196]....
        /*08b0*/ 	.word	0x000111d0


	//   ....[197]....
        /*08b4*/ 	.word	0x00011230


	//   ....[198]....
        /*08b8*/ 	.word	0x00011310


	//   ....[199]....
        /*08bc*/ 	.word	0x00011400


	//   ....[200]....
        /*08c0*/ 	.word	0x00011450


	//   ....[201]....
        /*08c4*/ 	.word	0x00011500


	//   ....[202]....
        /*08c8*/ 	.word	0x00011550


	//   ....[203]....
        /*08cc*/ 	.word	0x000115d0


	//   ....[204]....
        /*08d0*/ 	.word	0x00011670


	//   ....[205]....
        /*08d4*/ 	.word	0x000116d0


	//   ....[206]....
        /*08d8*/ 	.word	0x00011790


	//   ....[207]....
        /*08dc*/ 	.word	0x000117f0


	//   ....[208]....
        /*08e0*/ 	.word	0x000118b0


	//   ....[209]....
        /*08e4*/ 	.word	0x00011910


	//   ....[210]....
        /*08e8*/ 	.word	0x000119d0


	//   ....[211]....
        /*08ec*/ 	.word	0x00011a30


	//   ....[212]....
        /*08f0*/ 	.word	0x00011af0


	//   ....[213]....
        /*08f4*/ 	.word	0x00011b50


	//   ....[214]....
        /*08f8*/ 	.word	0x00011c10


	//   ....[215]....
        /*08fc*/ 	.word	0x00011c70


	//   ....[216]....
        /*0900*/ 	.word	0x00011d10


	//   ....[217]....
        /*0904*/ 	.word	0x00011e40


	//   ....[218]....
        /*0908*/ 	.word	0x00011ee0


	//   ....[219]....
        /*090c*/ 	.word	0x00011f60


	//   ....[220]....
        /*0910*/ 	.word	0x00012010


	//   ....[221]....
        /*0914*/ 	.word	0x00012070


	//   ....[222]....
        /*0918*/ 	.word	0x00012120


	//   ....[223]....
        /*091c*/ 	.word	0x00012180


	//   ....[224]....
        /*0920*/ 	.word	0x00012230


	//   ....[225]....
        /*0924*/ 	.word	0x00012290


	//   ....[226]....
        /*0928*/ 	.word	0x00012340


	//   ....[227]....
        /*092c*/ 	.word	0x000123a0


	//   ....[228]....
        /*0930*/ 	.word	0x00012450


	//   ....[229]....
        /*0934*/ 	.word	0x000124b0


	//   ....[230]....
        /*0938*/ 	.word	0x00012560


	//   ....[231]....
        /*093c*/ 	.word	0x000125c0


	//   ....[232]....
        /*0940*/ 	.word	0x00012670


	//   ....[233]....
        /*0944*/ 	.word	0x000126d0


	//   ....[234]....
        /*0948*/ 	.word	0x00012780


	//   ....[235]....
        /*094c*/ 	.word	0x000127e0


	//   ....[236]....
        /*0950*/ 	.word	0x00012890


	//   ....[237]....
        /*0954*/ 	.word	0x00012980


	//   ....[238]....
        /*0958*/ 	.word	0x00012a10


	//   ....[239]....
        /*095c*/ 	.word	0x00012a90


	//   ....[240]....
        /*0960*/ 	.word	0x00012b20


	//   ....[241]....
        /*0964*/ 	.word	0x00012b80


	//   ....[242]....
        /*0968*/ 	.word	0x00012c20


	//   ....[243]....
        /*096c*/ 	.word	0x00012c80


	//   ....[244]....
        /*0970*/ 	.word	0x00012d20


	//   ....[245]....
        /*0974*/ 	.word	0x00012d80


	//   ....[246]....
        /*0978*/ 	.word	0x00012e30


	//   ....[247]....
        /*097c*/ 	.word	0x00012e90


	//   ....[248]....
        /*0980*/ 	.word	0x00012f40


	//   ....[249]....
        /*0984*/ 	.word	0x00012fa0


	//   ....[250]....
        /*0988*/ 	.word	0x00013050


	//   ....[251]....
        /*098c*/ 	.word	0x000130b0


	//   ....[252]....
        /*0990*/ 	.word	0x00013150


	//   ....[253]....
        /*0994*/ 	.word	0x000131b0


	//   ....[254]....
        /*0998*/ 	.word	0x00013260


	//   ....[255]....
        /*099c*/ 	.word	0x000132c0


	//   ....[0]....
        /*09a0*/ 	.word	0x00013370


	//----- nvinfo : EIATTR_REG_RECONFIG
	.align		4
.L_866:
        /*09a4*/ 	.byte	0x01, 0x54
	.zero		2


	//----- nvinfo : EIATTR_SYSCALL_OFFSETS
	.align		4
        /*09a8*/ 	.byte	0x04, 0x46
        /*09aa*/ 	.short	(.L_868 - .L_867)


	//   ....[0]....
.L_867:
        /*09ac*/ 	.word	0x00001040


	//   ....[1]....
        /*09b0*/ 	.word	0x0000b0a0


	//   ....[2]....
        /*09b4*/ 	.word	0x0000b200


	//   ....[3]....
        /*09b8*/ 	.word	0x0000b340


	//   ....[4]....
        /*09bc*/ 	.word	0x0000b460


	//   ....[5]....
        /*09c0*/ 	.word	0x0000cbb0


	//----- nvinfo : EIATTR_MBARRIER_INSTR_OFFSETS
	.align		4
.L_868:
        /*09c4*/ 	.byte	0x04, 0x39
        /*09c6*/ 	.short	(.L_870 - .L_869)


	//   ....[0]....
.L_869:
        /*09c8*/ 	.word	0x00000180
        /*09cc*/ 	.word	0x000000ff
        /*09d0*/ 	.word	0x00022800
        /*09d4*/ 	.short	0x0100
        /*09d6*/ 	.byte	0x08
	.zero		1


	//   ....[1]....
        /*09d8*/ 	.word	0x00000190
        /*09dc*/ 	.word	0x000000ff
        /*09e0*/ 	.word	0x00022820
        /*09e4*/ 	.short	0x0100
        /*09e6*/ 	.byte	0x08
	.zero		1


	//   ....[2]....
        /*09e8*/ 	.word	0x00000280
        /*09ec*/ 	.word	0x000000ff
        /*09f0*/ 	.word	0x00022830
        /*09f4*/ 	.short	0x0100
        /*09f6*/ 	.byte	0x08
	.zero		1


	//   ....[3]....
        /*09f8*/ 	.word	0x00000290
        /*09fc*/ 	.word	0x000000ff
        /*0a00*/ 	.word	0x00022840
        /*0a04*/ 	.short	0x0100
        /*0a06*/ 	.byte	0x08
	.zero		1


	//   ....[4]....
        /*0a08*/ 	.word	0x000002a0
        /*0a0c*/ 	.word	0x000000ff
        /*0a10*/ 	.word	0x00022838
        /*0a14*/ 	.short	0x0100
        /*0a16*/ 	.byte	0x08
	.zero		1


	//   ....[5]....
        /*0a18*/ 	.word	0x000002b0
        /*0a1c*/ 	.word	0x000000ff
        /*0a20*/ 	.word	0x00022848
        /*0a24*/ 	.short	0x0100
        /*0a26*/ 	.byte	0x08
	.zero		1


	//   ....[6]....
        /*0a28*/ 	.word	0x000003e0
        /*0a2c*/ 	.word	0x000000ff
        /*0a30*/ 	.word	0x00022850
        /*0a34*/ 	.short	0x0100
        /*0a36*/ 	.byte	0x08
	.zero		1


	//   ....[7]....
        /*0a38*/ 	.word	0x000003f0
        /*0a3c*/ 	.word	0x000000ff
        /*0a40*/ 	.word	0x00022860
        /*0a44*/ 	.short	0x0100
        /*0a46*/ 	.byte	0x08
	.zero		1


	//   ....[8]....
        /*0a48*/ 	.word	0x00000400
        /*0a4c*/ 	.word	0x000000ff
        /*0a50*/ 	.word	0x00022858
        /*0a54*/ 	.short	0x0100
        /*0a56*/ 	.byte	0x08
	.zero		1


	//   ....[9]....
        /*0a58*/ 	.word	0x00000410
        /*0a5c*/ 	.word	0x000000ff
        /*0a60*/ 	.word	0x00022868
        /*0a64*/ 	.short	0x0100
        /*0a66*/ 	.byte	0x08
	.zero		1


	//   ....[10]....
        /*0a68*/ 	.word	0x00000500
        /*0a6c*/ 	.word	0x000000ff
        /*0a70*/ 	.word	0x00022870
        /*0a74*/ 	.short	0x0100
        /*0a76*/ 	.byte	0x06
	.zero		1


	//   ....[11]....
        /*0a78*/ 	.word	0x00000510
        /*0a7c*/ 	.word	0x000000ff
        /*0a80*/ 	.word	0x00022880
        /*0a84*/ 	.short	0x0100
        /*0a86*/ 	.byte	0x06
	.zero		1


	//   ....[12]....
        /*0a88*/ 	.word	0x00000520
        /*0a8c*/ 	.word	0x000000ff
        /*0a90*/ 	.word	0x00022878
        /*0a94*/ 	.short	0x0100
        /*0a96*/ 	.byte	0x06
	.zero		1


	//   ....[13]....
        /*0a98*/ 	.word	0x00000530
        /*0a9c*/ 	.word	0x000000ff
        /*0aa0*/ 	.word	0x00022888
        /*0aa4*/ 	.short	0x0100
        /*0aa6*/ 	.byte	0x06
	.zero		1


	//   ....[14]....
        /*0aa8*/ 	.word	0x00000660
        /*0aac*/ 	.word	0x000000ff
        /*0ab0*/ 	.word	0x00022890
        /*0ab4*/ 	.short	0x0100
        /*0ab6*/ 	.byte	0x08
	.zero		1


	//   ....[15]....
        /*0ab8*/ 	.word	0x00000670
        /*0abc*/ 	.word	0x000000ff
        /*0ac0*/ 	.word	0x000228a0
        /*0ac4*/ 	.short	0x0100
        /*0ac6*/ 	.byte	0x08
	.zero		1


	//   ....[16]....
        /*0ac8*/ 	.word	0x00000680
        /*0acc*/ 	.word	0x000000ff
        /*0ad0*/ 	.word	0x00022898
        /*0ad4*/ 	.short	0x0100
        /*0ad6*/ 	.byte	0x08
	.zero		1


	//   ....[17]....
        /*0ad8*/ 	.word	0x00000690
        /*0adc*/ 	.word	0x000000ff
        /*0ae0*/ 	.word	0x000228a8
        /*0ae4*/ 	.short	0x0100
        /*0ae6*/ 	.byte	0x08
	.zero		1


	//   ....[18]....
        /*0ae8*/ 	.word	0x000007e0
        /*0aec*/ 	.word	0x000000ff
        /*0af0*/ 	.word	0x000228b0
        /*0af4*/ 	.short	0x0100
        /*0af6*/ 	.byte	0x08
	.zero		1


	//   ....[19]....
        /*0af8*/ 	.word	0x000007f0
        /*0afc*/ 	.word	0x000000ff
        /*0b00*/ 	.word	0x000228c0
        /*0b04*/ 	.short	0x0100
        /*0b06*/ 	.byte	0x08
	.zero		1


	//   ....[20]....
        /*0b08*/ 	.word	0x00000800
        /*0b0c*/ 	.word	0x000000ff
        /*0b10*/ 	.word	0x000228b8
        /*0b14*/ 	.short	0x0100
        /*0b16*/ 	.byte	0x08
	.zero		1


	//   ....[21]....
        /*0b18*/ 	.word	0x00000810
        /*0b1c*/ 	.word	0x000000ff
        /*0b20*/ 	.word	0x000228c8
        /*0b24*/ 	.short	0x0100
        /*0b26*/ 	.byte	0x08
	.zero		1


	//   ....[22]....
        /*0b28*/ 	.word	0x000013d0
        /*0b2c*/ 	.word	0x000000ff
        /*0b30*/ 	.word	0x00022800
        /*0b34*/ 	.short	0x010a
        /*0b36*/ 	.byte	0x29
	.zero		1


	//   ....[23]....
        /*0b38*/ 	.word	0x00001470
        /*0b3c*/ 	.word	0x00000004
        /*0b40*/ 	.word	0x00022830
        /*0b44*/ 	.short	0x010a
        /*0b46*/ 	.byte	0x3f
	.zero		1


	//   ....[24]....
        /*0b48*/ 	.word	0x000014b0
        /*0b4c*/ 	.word	0x00000004
        /*0b50*/ 	.word	0x00022830
        /*0b54*/ 	.short	0x010a
        /*0b56*/ 	.byte	0x3f
	.zero		1


	//   ....[25]....
        /*0b58*/ 	.word	0x00002710
        /*0b5c*/ 	.word	0x000000ff
        /*0b60*/ 	.word	0x00000000
        /*0b64*/ 	.short	0x0101
        /*0b66*/ 	.byte	0x06
	.zero		1


	//   ....[26]....
        /*0b68*/ 	.word	0x00004de0
        /*0b6c*/ 	.word	0x000000ff
        /*0b70*/ 	.word	0x00022830
        /*0b74*/ 	.short	0x010a
        /*0b76*/ 	.byte	0x06
	.zero		1


	//   ....[27]....
        /*0b78*/ 	.word	0x00004e20
        /*0b7c*/ 	.word	0x000000ff
        /*0b80*/ 	.word	0x00022830
        /*0b84*/ 	.short	0x010a
        /*0b86*/ 	.byte	0x06
	.zero		1


	//   ....[28]....
        /*0b88*/ 	.word	0x00005690
        /*0b8c*/ 	.word	0x000000ff
        /*0b90*/ 	.word	0x00022850
        /*0b94*/ 	.short	0x010a
        /*0b96*/ 	.byte	0x06
	.zero		1


	//   ....[29]....
        /*0b98*/ 	.word	0x000056d0
        /*0b9c*/ 	.word	0x000000ff
        /*0ba0*/ 	.word	0x00022850
        /*0ba4*/ 	.short	0x010a
        /*0ba6*/ 	.byte	0x06
	.zero		1


	//   ....[30]....
        /*0ba8*/ 	.word	0x00006000
        /*0bac*/ 	.word	0x000000ff
        /*0bb0*/ 	.word	0x00000000
        /*0bb4*/ 	.short	0x0101
        /*0bb6*/ 	.byte	0x06
	.zero		1


	//   ....[31]....
        /*0bb8*/ 	.word	0x000079a0
        /*0bbc*/ 	.word	0x000000ff
        /*0bc0*/ 	.word	0x00000000
        /*0bc4*/ 	.short	0x0101
        /*0bc6*/ 	.byte	0x06
	.zero		1


	//   ....[32]....
        /*0bc8*/ 	.word	0x00008050
        /*0bcc*/ 	.word	0x000000ff
        /*0bd0*/ 	.word	0x00022850
        /*0bd4*/ 	.short	0x010a
        /*0bd6*/ 	.byte	0x04
	.zero		1


	//   ....[33]....
        /*0bd8*/ 	.word	0x00008090
        /*0bdc*/ 	.word	0x000000ff
        /*0be0*/ 	.word	0x00022850
        /*0be4*/ 	.short	0x010a
        /*0be6*/ 	.byte	0x04
	.zero		1


	//   ....[34]....
        /*0be8*/ 	.word	0x00008db0
        /*0bec*/ 	.word	0x000000ff
        /*0bf0*/ 	.word	0x00000000
        /*0bf4*/ 	.short	0x0101
        /*0bf6*/ 	.byte	0x04
	.zero		1


	//   ....[35]....
        /*0bf8*/ 	.word	0x0000a0c0
        /*0bfc*/ 	.word	0x000000ff
        /*0c00*/ 	.word	0x00000000
        /*0c04*/ 	.short	0x0101
        /*0c06*/ 	.byte	0x29
	.zero		1


	//   ....[36]....
        /*0c08*/ 	.word	0x0000b960
        /*0c0c*/ 	.word	0x00000000
        /*0c10*/ 	.word	0x00022880
        /*0c14*/ 	.short	0x010a
        /*0c16*/ 	.byte	0x3f
	.zero		1


	//   ....[37]....
        /*0c18*/ 	.word	0x0000c0a0
        /*0c1c*/ 	.word	0x00000000
        /*0c20*/ 	.word	0x00022870
        /*0c24*/ 	.short	0x0107
        /*0c26*/ 	.byte	0x3f
	.zero		1


	//   ....[38]....
        /*0c28*/ 	.word	0x0000c160
        /*0c2c*/ 	.word	0x00000000
        /*0c30*/ 	.word	0x00022870
        /*0c34*/ 	.short	0x0101
        /*0c36*/ 	.byte	0x3f
	.zero		1


	//   ....[39]....
        /*0c38*/ 	.word	0x0000c190
        /*0c3c*/ 	.word	0x00000000
        /*0c40*/ 	.word	0x00022840
        /*0c44*/ 	.short	0x010a
        /*0c46*/ 	.byte	0x3f
	.zero		1


	//   ....[40]....
        /*0c48*/ 	.word	0x0000c990
        /*0c4c*/ 	.word	0x00000000
        /*0c50*/ 	.word	0x00022830
        /*0c54*/ 	.short	0x0107
        /*0c56*/ 	.byte	0x3f
	.zero		1


	//   ....[41]....
        /*0c58*/ 	.word	0x0000ca50
        /*0c5c*/ 	.word	0x00000000
        /*0c60*/ 	.word	0x00022830
        /*0c64*/ 	.short	0x0101
        /*0c66*/ 	.byte	0x3f
	.zero		1


	//   ....[42]....
        /*0c68*/ 	.word	0x0000d320
        /*0c6c*/ 	.word	0x000000ff
        /*0c70*/ 	.word	0x00022800
        /*0c74*/ 	.short	0x0107
        /*0c76*/ 	.byte	0x2a
	.zero		1


	//   ....[43]....
        /*0c78*/ 	.word	0x0000d370
        /*0c7c*/ 	.word	0x000000ff
        /*0c80*/ 	.word	0x00022800
        /*0c84*/ 	.short	0x0101
        /*0c86*/ 	.byte	0x2a
	.zero		1


	//   ....[44]....
        /*0c88*/ 	.word	0x0000d3a0
        /*0c8c*/ 	.word	0x000000ff
        /*0c90*/ 	.word	0x00022820
        /*0c94*/ 	.short	0x010a
        /*0c96*/ 	.byte	0x2a
	.zero		1


	//   ....[45]....
        /*0c98*/ 	.word	0x0000d8d0
        /*0c9c*/ 	.word	0x00000000
        /*0ca0*/ 	.word	0x00022880
        /*0ca4*/ 	.short	0x010a
        /*0ca6*/ 	.byte	0x3f
	.zero		1


	//   ....[46]....
        /*0ca8*/ 	.word	0x0000df10
        /*0cac*/ 	.word	0x00000000
        /*0cb0*/ 	.word	0x00022870
        /*0cb4*/ 	.short	0x0107
        /*0cb6*/ 	.byte	0x3f
	.zero		1


	//   ....[47]....
        /*0cb8*/ 	.word	0x0000dfd0
        /*0cbc*/ 	.word	0x00000000
        /*0cc0*/ 	.word	0x00022870
        /*0cc4*/ 	.short	0x0101
        /*0cc6*/ 	.byte	0x3f
	.zero		1


	//   ....[48]....
        /*0cc8*/ 	.word	0x0000e000
        /*0ccc*/ 	.word	0x00000000
        /*0cd0*/ 	.word	0x00022840
        /*0cd4*/ 	.short	0x010a
        /*0cd6*/ 	.byte	0x3f
	.zero		1


	//   ....[49]....
        /*0cd8*/ 	.word	0x0000e5d0
        /*0cdc*/ 	.word	0x00000000
        /*0ce0*/ 	.word	0x00022830
        /*0ce4*/ 	.short	0x0107
        /*0ce6*/ 	.byte	0x3f
	.zero		1


	//   ....[50]....
        /*0ce8*/ 	.word	0x0000e690
        /*0cec*/ 	.word	0x00000000
        /*0cf0*/ 	.word	0x00022830
        /*0cf4*/ 	.short	0x0101
        /*0cf6*/ 	.byte	0x3f
	.zero		1


	//   ....[51]....
        /*0cf8*/ 	.word	0x0000e720
        /*0cfc*/ 	.word	0x00000000
        /*0d00*/ 	.word	0x00022870
        /*0d04*/ 	.short	0x010a
        /*0d06*/ 	.byte	0x3f
	.zero		1


	//   ....[52]....
        /*0d08*/ 	.word	0x0000e7b0
        /*0d0c*/ 	.word	0x00000000
        /*0d10*/ 	.word	0x00022860
        /*0d14*/ 	.short	0x010a
        /*0d16*/ 	.byte	0x3f
	.zero		1


	//   ....[53]....
        /*0d18*/ 	.word	0x0000ed30
        /*0d1c*/ 	.word	0x00000000
        /*0d20*/ 	.word	0x00022850
        /*0d24*/ 	.short	0x0101
        /*0d26*/ 	.byte	0x3f
	.zero		1


	//   ....[54]....
        /*0d28*/ 	.word	0x0000edb0
        /*0d2c*/ 	.word	0x00000000
        /*0d30*/ 	.word	0x00000000
        /*0d34*/ 	.short	0x0101
        /*0d36*/ 	.byte	0x3f
	.zero		1


	//   ....[55]....
        /*0d38*/ 	.word	0x0000ee70
        /*0d3c*/ 	.word	0x00000003
        /*0d40*/ 	.word	0x00022870
        /*0d44*/ 	.short	0x010a
        /*0d46*/ 	.byte	0x3f
	.zero		1


	//   ....[56]....
        /*0d48*/ 	.word	0x0000ef20
        /*0d4c*/ 	.word	0x00000003
        /*0d50*/ 	.word	0x00022860
        /*0d54*/ 	.short	0x010a
        /*0d56*/ 	.byte	0x3f
	.zero		1


	//   ....[57]....
        /*0d58*/ 	.word	0x0000f490
        /*0d5c*/ 	.word	0x00000003
        /*0d60*/ 	.word	0x00022850
        /*0d64*/ 	.short	0x0101
        /*0d66*/ 	.byte	0x3f
	.zero		1


	//   ....[58]....
        /*0d68*/ 	.word	0x0000f580
        /*0d6c*/ 	.word	0x00000003
        /*0d70*/ 	.word	0x00000000
        /*0d74*/ 	.short	0x0101
        /*0d76*/ 	.byte	0x3f
	.zero		1


	//   ....[59]....
        /*0d78*/ 	.word	0x0000f630
        /*0d7c*/ 	.word	0x00000004
        /*0d80*/ 	.word	0x00022820
        /*0d84*/ 	.short	0x010a
        /*0d86*/ 	.byte	0x3f
	.zero		1


	//   ....[60]....
        /*0d88*/ 	.word	0x0000f790
        /*0d8c*/ 	.word	0x00000003
        /*0d90*/ 	.word	0x00022840
        /*0d94*/ 	.short	0x010a
        /*0d96*/ 	.byte	0x3f
	.zero		1


	//   ....[61]....
        /*0d98*/ 	.word	0x0000f820
        /*0d9c*/ 	.word	0x00000025
        /*0da0*/ 	.word	0x00022840
        /*0da4*/ 	.short	0x010a
        /*0da6*/ 	.byte	0x3f
	.zero		1


	//   ....[62]....
        /*0da8*/ 	.word	0x0000f860
        /*0dac*/ 	.word	0x00000003
        /*0db0*/ 	.word	0x00022860
        /*0db4*/ 	.short	0x010a
        /*0db6*/ 	.byte	0x3f
	.zero		1


	//   ....[63]....
        /*0db8*/ 	.word	0x0000f8a0
        /*0dbc*/ 	.word	0x00000025
        /*0dc0*/ 	.word	0x00022860
        /*0dc4*/ 	.short	0x010a
        /*0dc6*/ 	.byte	0x3f
	.zero		1


	//   ....[64]....
        /*0dc8*/ 	.word	0x0000f8e0
        /*0dcc*/ 	.word	0x00000003
        /*0dd0*/ 	.word	0x00022880
        /*0dd4*/ 	.short	0x010a
        /*0dd6*/ 	.byte	0x3f
	.zero		1


	//   ....[65]....
        /*0dd8*/ 	.word	0x0000f920
        /*0ddc*/ 	.word	0x00000025
        /*0de0*/ 	.word	0x00022880
        /*0de4*/ 	.short	0x010a
        /*0de6*/ 	.byte	0x3f
	.zero		1


	//   ....[66]....
        /*0de8*/ 	.word	0x0000f990
        /*0dec*/ 	.word	0x00000003
        /*0df0*/ 	.word	0x00022800
        /*0df4*/ 	.short	0x010a
        /*0df6*/ 	.byte	0x3f
	.zero		1


	//   ....[67]....
        /*0df8*/ 	.word	0x0000f9e0
        /*0dfc*/ 	.word	0x00000004
        /*0e00*/ 	.word	0x00022830
        /*0e04*/ 	.short	0x010a
        /*0e06*/ 	.byte	0x3f
	.zero		1


	//   ....[68]....
        /*0e08*/ 	.word	0x0000fa40
        /*0e0c*/ 	.word	0x00000009
        /*0e10*/ 	.word	0x00022830
        /*0e14*/ 	.short	0x010a
        /*0e16*/ 	.byte	0x3f
	.zero		1


	//   ....[69]....
        /*0e18*/ 	.word	0x0000faa0
        /*0e1c*/ 	.word	0x00000009
        /*0e20*/ 	.word	0x00022850
        /*0e24*/ 	.short	0x010a
        /*0e26*/ 	.byte	0x3f
	.zero		1


	//   ....[70]....
        /*0e28*/ 	.word	0x0000fb00
        /*0e2c*/ 	.word	0x00000003
        /*0e30*/ 	.word	0x00022850
        /*0e34*/ 	.short	0x010a
        /*0e36*/ 	.byte	0x3f
	.zero		1


	//   ....[71]....
        /*0e38*/ 	.word	0x0000fc00
        /*0e3c*/ 	.word	0x00000000
        /*0e40*/ 	.word	0x00022880
        /*0e44*/ 	.short	0x010a
        /*0e46*/ 	.byte	0x3f
	.zero		1


	//   ....[72]....
        /*0e48*/ 	.word	0x000107c0
        /*0e4c*/ 	.word	0x00000000
        /*0e50*/ 	.word	0x00022840
        /*0e54*/ 	.short	0x010a
        /*0e56*/ 	.byte	0x3f
	.zero		1


	//   ....[73]....
        /*0e58*/ 	.word	0x00011d40
        /*0e5c*/ 	.word	0x00000024
        /*0e60*/ 	.word	0x00022820
        /*0e64*/ 	.short	0x010a
        /*0e66*/ 	.byte	0x3f
	.zero		1


	//   ....[74]....
        /*0e68*/ 	.word	0x00011d90
        /*0e6c*/ 	.word	0x00000000
        /*0e70*/ 	.word	0x00022880
        /*0e74*/ 	.short	0x010a
        /*0e76*/ 	.byte	0x3f
	.zero		1


	//   ....[75]....
        /*0e78*/ 	.word	0x000128d0
        /*0e7c*/ 	.word	0x00000000
        /*0e80*/ 	.word	0x00022840
        /*0e84*/ 	.short	0x010a
        /*0e86*/ 	.byte	0x3f
	.zero		1


	//   ....[76]....
        /*0e88*/ 	.word	0x000133b0
        /*0e8c*/ 	.word	0x00000000
        /*0e90*/ 	.word	0x00022870
        /*0e94*/ 	.short	0x010a
        /*0e96*/ 	.byte	0x3f
	.zero		1


	//   ....[77]....
        /*0e98*/ 	.word	0x00013400
        /*0e9c*/ 	.word	0x00000000
        /*0ea0*/ 	.word	0x00022860
        /*0ea4*/ 	.short	0x010a
        /*0ea6*/ 	.byte	0x3f
	.zero		1


	//   ....[78]....
        /*0ea8*/ 	.word	0x00013450
        /*0eac*/ 	.word	0x00000003
        /*0eb0*/ 	.word	0x00022870
        /*0eb4*/ 	.short	0x010a
        /*0eb6*/ 	.byte	0x3f
	.zero		1


	//   ....[79]....
        /*0eb8*/ 	.word	0x000134a0
        /*0ebc*/ 	.word	0x00000003
        /*0ec0*/ 	.word	0x00022860
        /*0ec4*/ 	.short	0x010a
        /*0ec6*/ 	.byte	0x3f
	.zero		1


	//   ....[80]....
        /*0ec8*/ 	.word	0x000134f0
        /*0ecc*/ 	.word	0x00000004
        /*0ed0*/ 	.word	0x00022820
        /*0ed4*/ 	.short	0x010a
        /*0ed6*/ 	.byte	0x3f
	.zero		1


	//   ....[81]....
        /*0ed8*/ 	.word	0x00013540
        /*0edc*/ 	.word	0x00000003
        /*0ee0*/ 	.word	0x00022840
        /*0ee4*/ 	.short	0x010a
        /*0ee6*/ 	.byte	0x3f
	.zero		1


	//   ....[82]....
        /*0ee8*/ 	.word	0x00013590
        /*0eec*/ 	.word	0x00000025
        /*0ef0*/ 	.word	0x00022840
        /*0ef4*/ 	.short	0x010a
        /*0ef6*/ 	.byte	0x3f
	.zero		1


	//   ....[83]....
        /*0ef8*/ 	.word	0x000135e0
        /*0efc*/ 	.word	0x00000003
        /*0f00*/ 	.word	0x00022860
        /*0f04*/ 	.short	0x010a
        /*0f06*/ 	.byte	0x3f
	.zero		1


	//   ....[84]....
        /*0f08*/ 	.word	0x00013630
        /*0f0c*/ 	.word	0x00000025
        /*0f10*/ 	.word	0x00022860
        /*0f14*/ 	.short	0x010a
        /*0f16*/ 	.byte	0x3f
	.zero		1


	//   ....[85]....
        /*0f18*/ 	.word	0x00013680
        /*0f1c*/ 	.word	0x00000003
        /*0f20*/ 	.word	0x00022880
        /*0f24*/ 	.short	0x010a
        /*0f26*/ 	.byte	0x3f
	.zero		1


	//----- nvinfo : EIATTR_NUM_MBARRIERS
	.align		4
.L_870:
        /*0f28*/ 	.byte	0x03, 0x38
        /*0f2a*/ 	.short	0x0016


	//----- nvinfo : EIATTR_EXIT_INSTR_OFFSETS
	.align		4
        /*0f2c*/ 	.byte	0x04, 0x1c
        /*0f2e*/ 	.short	(.L_872 - .L_871)


	//   ....[0]....
.L_871:
        /*0f30*/ 	.word	0x00000970


	//   ....[1]....
        /*0f34*/ 	.word	0x0000a480


	//   ....[2]....
        /*0f38*/ 	.word	0x0000f6a0


	//   ....[3]....
        /*0f3c*/ 	.word	0x0000f970


	//----- nvinfo : EIATTR_MAX_THREADS
	.align		4
.L_872:
        /*0f40*/ 	.byte	0x04, 0x05
        /*0f42*/ 	.short	(.L_874 - .L_873)
.L_873:
        /*0f44*/ 	.word	0x00000180
        /*0f48*/ 	.word	0x00000001
        /*0f4c*/ 	.word	0x00000001


	//----- nvinfo : EIATTR_CRS_STACK_SIZE
	.align		4
.L_874:
        /*0f50*/ 	.byte	0x04, 0x1e
        /*0f52*/ 	.short	(.L_876 - .L_875)
.L_875:
        /*0f54*/ 	.word	0x00000000


	//----- nvinfo : EIATTR_CBANK_PARAM_SIZE
	.align		4
.L_876:
        /*0f58*/ 	.byte	0x03, 0x19
        /*0f5a*/ 	.short	0x0a70


	//----- nvinfo : EIATTR_PARAM_CBANK
	.align		4
        /*0f5c*/ 	.byte	0x04, 0x0a
        /*0f5e*/ 	.short	(.L_878 - .L_877)
	.align		4
.L_877:
        /*0f60*/ 	.word	index@(.nv.constant0._ZN7cutlass13device_kernelIN5flash11enable_sm90INS1_16FlashAttnFwdSm90INS1_25CollectiveMainloopFwdSm90ILi2EN4cute5tupleIJNS5_1CILi1EEES8_S8_EEENS6_IJNS7_ILi128EEENS7_ILi160EEESA_EEELi128ENS_12float_e4m3_tEfNS_4arch4Sm90ELb0ELb0ELb1ELb0ELb1ELb0ELb0ELb1ELb1ELb1ELb0ELb0EEENS1_21CollectiveEpilogueFwdINS6_IJSA_SA_SB_EEES9_NS_10bfloat16_tESF_Li256ELb0ELb1ELb0ELb1EEENS1_29StaticPersistentTileSchedulerILb0EEEEEEEEEvNT_6ParamsE)
        /*0f64*/ 	.short	0x0210
        /*0f66*/ 	.short	0x0a70


	//----- nvinfo : EIATTR_SW_WAR
	.align		4
.L_878:
        /*0f68*/ 	.byte	0x04, 0x36
        /*0f6a*/ 	.short	(.L_880 - .L_879)
.L_879:
        /*0f6c*/ 	.word	0x00000008
.L_880:


//--------------------- .nv.info._ZN7cutlass13device_kernelIN5flash11enable_sm90INS1_16FlashAttnFwdSm90INS1_25CollectiveMainloopFwdSm90ILi2EN4cute5tupleIJNS5_1CILi1EEES8_S8_EEENS6_IJNS7_ILi128EEENS7_ILi160EEESA_EEELi128ENS_12float_e4m3_tEfNS_4arch4Sm90ELb0ELb0ELb1ELb1ELb1ELb0ELb0ELb1ELb1ELb1ELb0ELb0EEENS1_21CollectiveEpilogueFwdINS6_IJSA_SA_SB_EEES9_NS_10bfloat16_tESF_Li256ELb1ELb1ELb0ELb1EEENS1_36VarlenDynamicPersistentTileSchedulerILi128ELi160ELi256ELi128ELb0ELb1ELb1ELb0ELb1ELb1EEEEEEEEEvNT_6ParamsE --------------------------
	.section	.nv.info._ZN7cutlass13device_kernelIN5flash11enable_sm90INS1_16FlashAttnFwdSm90INS1_25CollectiveMainloopFwdSm90ILi2EN4cute5tupleIJNS5_1CILi1EEES8_S8_EEENS6_IJNS7_ILi128EEENS7_ILi160EEESA_EEELi128ENS_12float_e4m3_tEfNS_4arch4Sm90ELb0ELb0ELb1ELb1ELb1ELb0ELb0ELb1ELb1ELb1ELb0ELb0EEENS1_21CollectiveEpilogueFwdINS6_IJSA_SA_SB_EEES9_NS_10bfloat16_tESF_Li256ELb1ELb1ELb0ELb1EEENS1_36VarlenDynamicPersistentTileSchedulerILi128ELi160ELi256ELi128ELb0ELb1ELb1ELb0ELb1ELb1EEEEEEEEEvNT_6ParamsE,"",@"SHT_CUDA_INFO"
	.sectionflags	@""
	.align	4


	//----- nvinfo : EIATTR_CUDA_API_VERSION
	.align		4
        /*0000*/ 	.byte	0x04, 0x37
        /*0002*/ 	.short	(.L_882 - .L_881)
.L_881:
        /*0004*/ 	.word	0x00000082


	//----- nvinfo : EIATTR_KPARAM_INFO
	.align		4
.L_882:
        /*0008*/ 	.byte	0x04, 0x17
        /*000a*/ 	.short	(.L_884 - .L_883)
.L_883:
        /*000c*/ 	.word	0x00000000
        /*0010*/ 	.short	0x0000
        /*0012*/ 	.short	0x0070
        /*0014*/ 	.byte	0x00, 0xf0, 0x01, 0x2a


	//----- nvinfo : EIATTR_SPARSE_MMA_MASK
	.align		4
.L_884:
        /*0018*/ 	.byte	0x03, 0x50
        /*001a*/ 	.short	0x0000


	//----- nvinfo : EIATTR_MAXREG_COUNT
	.align		4
        /*001c*/ 	.byte	0x03, 0x1b
        /*001e*/ 	.short	0x00a8


	//----- nvinfo : EIATTR_NUM_BARRIERS
	.align		4
        /*0020*/ 	.byte	0x02, 0x4c
        /*0022*/ 	.byte	0x10
	.zero		1


	//----- nvinfo : EIATTR_EXTERNS
	.align		4
        /*0024*/ 	.byte	0x04, 0x0f
        /*0026*/ 	.short	(.L_886 - .L_885)


	//   ....[0]....
	.align		4
.L_885:
        /*0028*/ 	.word	index@(__assertfail)


	//----- nvinfo : EIATTR_ANNOTATIONS
	.align		4
.L_886:
        /*002c*/ 	.byte	0x04, 0x55
        /*002e*/ 	.short	(.L_888 - .L_887)


	//   ....[0]....
.L_887:
        /* <DEDUP_REMOVED lines=15> */


	//----- nvinfo : EIATTR_MERCURY_ISA_VERSION
	.align		4
.L_888:
        /*0108*/ 	.byte	0x03, 0x5f
        /*010a*/ 	.short	0x0101


	//----- nvinfo : EIATTR_UNUSED_LOAD_BYTE_OFFSET
	.align		4
        /*010c*/ 	.byte	0x04, 0x44
        /*010e*/ 	.short	(.L_890 - .L_889)


	//   ....[0]....
.L_889:
        /*0110*/ 	.word	0x00000980
        /*0114*/ 	.word	0x0000fff0


	//   ....[1]....
        /*0118*/ 	.word	0x00009070
        /*011c*/ 	.word	0x0000fff0


	//----- nvinfo : EIATTR_INT_WARP_WIDE_INSTR_OFFSETS
	.align		4
.L_890:
        /*0120*/ 	.byte	0x04, 0x31
        /*0122*/ 	.short	(.L_892 - .L_891)


	//   ....[0]....
.L_891:
        /*0124*/ 	.word	0x000000c0


	//   ....[1]....
        /*0128*/ 	.word	0x000000d0


	//   ....[2]....
        /*012c*/ 	.word	0x00000170


	//   ....[3]....
        /*0130*/ 	.word	0x0000ca70


	//   ....[4]....
        /*0134*/ 	.word	0x0000cb00


	//   ....[5]....
        /*0138*/ 	.word	0x00010c70


	//   ....[6]....
        /*013c*/ 	.word	0x00010d00


	//----- nvinfo : EIATTR_COOP_GROUP_MASK_REGIDS
	.align		4
.L_892:
        /*0140*/ 	.byte	0x04, 0x29
        /*0142*/ 	.short	(.L_894 - .L_893)


	//   ....[0]....
.L_893:
        /*0144*/ 	.word	0xffffffff


	//   ....[1]....
        /*0148*/ 	.word	0xffffffff


	//   ....[2]....
        /*014c*/ 	.word	0xffffffff


	//   ....[3]....
        /*0150*/ 	.word	0xffffffff


	//   ....[4]....
        /*0154*/ 	.word	0xffffffff


	//   ....[5]....
        /*0158*/ 	.word	0xffffffff


	//   ....[6]....
        /*015c*/ 	.word	0xffffffff


	//   ....[7]....
        /*0160*/ 	.word	0xffffffff


	//   ....[8]....
        /*0164*/ 	.word	0xffffffff


	//   ....[9]....
        /*0168*/ 	.word	0xffffffff


	//   ....[10]....
        /*016c*/ 	.word	0xffffffff


	//   ....[11]....
        /*0170*/ 	.word	0xffffffff


	//   ....[12]....
        /*0174*/ 	.word	0xffffffff


	//   ....[13]....
        /*0178*/ 	.word	0xffffffff


	//   ....[14]....
        /*017c*/ 	.word	0xffffffff


	//   ....[15]....
        /*0180*/ 	.word	0xffffffff


	//   ....[16]....
        /*0184*/ 	.word	0xffffffff


	//   ....[17]....
        /*0188*/ 	.word	0xffffffff


	//   ....[18]....
        /*018c*/ 	.word	0xffffffff


	//   ....[19]....
        /*0190*/ 	.word	0xffffffff


	//   ....[20]....
        /*0194*/ 	.word	0xffffffff


	//   ....[21]....
        /*0198*/ 	.word	0xffffffff


	//   ....[22]....
        /*019c*/ 	.word	0xffffffff


	//   ....[23]....
        /*01a0*/ 	.word	0xffffffff


	//   ....[24]....
        /*01a4*/ 	.word	0xffffffff


	//   ....[25]....
        /*01a8*/ 	.word	0xffffffff


	//   ....[26]....
        /*01ac*/ 	.word	0xffffffff


	//   ....[27]....
        /*01b0*/ 	.word	0xffffffff


	//   ....[28]....
        /*01b4*/ 	.word	0xffffffff


	//   ....[29]....
        /*01b8*/ 	.word	0xffffffff


	//   ....[30]....
        /*01bc*/ 	.word	0xffffffff


	//   ....[31]....
        /*01c0*/ 	.word	0xffffffff


	//   ....[32]....
        /*01c4*/ 	.word	0xffffffff


	//   ....[33]....
        /*01c8*/ 	.word	0xffffffff


	//   ....[34]....
        /*01cc*/ 	.word	0xffffffff


	//   ....[35]....
        /*01d0*/ 	.word	0xffffffff


	//   ....[36]....
        /*01d4*/ 	.word	0xffffffff


	//   ....[37]....
        /*01d8*/ 	.word	0xffffffff


	//   ....[38]....
        /*01dc*/ 	.word	0xffffffff


	//   ....[39]....
        /*01e0*/ 	.word	0xffffffff


	//   ....[40]....
        /*01e4*/ 	.word	0xffffffff


	//   ....[41]....
        /*01e8*/ 	.word	0xffffffff


	//   ....[42]....
        /*01ec*/ 	.word	0xffffffff


	//   ....[43]....
        /*01f0*/ 	.word	0xffffffff


	//   ....[44]....
        /*01f4*/ 	.word	0xffffffff


	//   ....[45]....
        /*01f8*/ 	.word	0xffffffff


	//   ....[46]....
        /*01fc*/ 	.word	0xffffffff


	//   ....[47]....
        /*0200*/ 	.word	0xffffffff


	//   ....[48]....
        /*0204*/ 	.word	0xffffffff


	//   ....[49]....
        /*0208*/ 	.word	0xffffffff


	//   ....[50]....
        /*020c*/ 	.word	0xffffffff


	//   ....[51]....
        /*0210*/ 	.word	0xffffffff


	//   ....[52]....
        /*0214*/ 	.word	0xffffffff


	//   ....[53]....
        /*0218*/ 	.word	0xffffffff


	//   ....[54]....
        /*021c*/ 	.word	0xffffffff


	//   ....[55]....
        /*0220*/ 	.word	0xffffffff


	//   ....[56]....
        /*0224*/ 	.word	0xffffffff


	//   ....[57]....
        /*0228*/ 	.word	0xffffffff


	//   ....[58]....
        /*022c*/ 	.word	0xffffffff


	//   ....[59]....
        /*0230*/ 	.word	0xffffffff


	//   ....[60]....
        /*0234*/ 	.word	0xffffffff


	//   ....[61]....
        /*0238*/ 	.word	0xffffffff


	//   ....[62]....
        /*023c*/ 	.word	0xffffffff


	//   ....[63]....
        /*0240*/ 	.word	0xffffffff


	//   ....[64]....
        /*0244*/ 	.word	0xffffffff


	//   ....[65]....
        /*0248*/ 	.word	0xffffffff


	//   ....[66]....
        /*024c*/ 	.word	0xffffffff


	//   ....[67]....
        /*0250*/ 	.word	0xffffffff


	//   ....[68]....
        /*0254*/ 	.word	0xffffffff


	//   ....[69]....
        /*0258*/ 	.word	0xffffffff


	//   ....[70]....
        /*025c*/ 	.word	0xffffffff


	//   ....[71]....
        /*0260*/ 	.word	0xffffffff


	//   ....[72]....
        /*0264*/ 	.word	0xffffffff


	//   ....[73]....
        /*0268*/ 	.word	0xffffffff


	//   ....[74]....
        /*026c*/ 	.word	0xffffffff


	//   ....[75]....
        /*0270*/ 	.word	0xffffffff


	//   ....[76]....
        /*0274*/ 	.word	0xffffffff


	//   ....[77]....
        /*0278*/ 	.word	0xffffffff


	//   ....[78]....
        /*027c*/ 	.word	0xffffffff


	//   ....[79]....
        /*0280*/ 	.word	0xffffffff


	//   ....[80]....
        /*0284*/ 	.word	0xffffffff


	//   ....[81]....
        /*0288*/ 	.word	0xffffffff


	//   ....[82]....
        /*028c*/ 	.word	0xffffffff


	//   ....[83]....
        /*0290*/ 	.word	0xffffffff


	//   ....[84]....
        /*0294*/ 	.word	0xffffffff


	//   ....[85]....
        /*0298*/ 	.word	0xffffffff


	//   ....[86]....
        /*029c*/ 	.word	0xffffffff


	//   ....[87]....
        /*02a0*/ 	.word	0xffffffff


	//   ....[88]....
        /*02a4*/ 	.word	0xffffffff


	//   ....[89]....
        /*02a8*/ 	.word	0xffffffff


	//   ....[90]....
        /*02ac*/ 	.word	0xffffffff


	//   ....[91]....
        /*02b0*/ 	.word	0xffffffff


	//   ....[92]....
        /*02b4*/ 	.word	0xffffffff


	//   ....[93]....
        /*02b8*/ 	.word	0xffffffff


	//   ....[94]....
        /*02bc*/ 	.word	0xffffffff


	//   ....[95]....
        /*02c0*/ 	.word	0xffffffff


	//   ....[96]....
        /*02c4*/ 	.word	0xffffffff


	//   ....[97]....
        /*02c8*/ 	.word	0xffffffff


	//   ....[98]....
        /*02cc*/ 	.word	0xffffffff


	//   ....[99]....
        /*02d0*/ 	.word	0xffffffff


	//   ....[100]....
        /*02d4*/ 	.word	0xffffffff


	//   ....[101]....
        /*02d8*/ 	.word	0xffffffff


	//   ....[102]....
        /*02dc*/ 	.word	0xffffffff


	//   ....[103]....
        /*02e0*/ 	.word	0xffffffff


	//   ....[104]....
        /*02e4*/ 	.word	0xffffffff


	//   ....[105]....
        /*02e8*/ 	.word	0xffffffff


	//   ....[106]....
        /*02ec*/ 	.word	0xffffffff


	//   ....[107]....
        /*02f0*/ 	.word	0xffffffff


	//   ....[108]....
        /*02f4*/ 	.word	0xffffffff


	//   ....[109]....
        /*02f8*/ 	.word	0xffffffff


	//   ....[110]....
        /*02fc*/ 	.word	0xffffffff


	//   ....[111]....
        /*0300*/ 	.word	0xffffffff


	//   ....[112]....
        /*0304*/ 	.word	0xffffffff


	//   ....[113]....
        /*0308*/ 	.word	0xffffffff


	//   ....[114]....
        /*030c*/ 	.word	0xffffffff


	//   ....[115]....
        /*0310*/ 	.word	0xffffffff


	//   ....[116]....
        /*0314*/ 	.word	0xffffffff


	//   ....[117]....
        /*0318*/ 	.word	0xffffffff


	//   ....[118]....
        /*031c*/ 	.word	0xffffffff


	//   ....[119]....
        /*0320*/ 	.word	0xffffffff


	//   ....[120]....
        /*0324*/ 	.word	0xffffffff


	//   ....[121]....
        /*0328*/ 	.word	0xffffffff


	//   ....[122]....
        /*032c*/ 	.word	0xffffffff


	//   ....[123]....
        /*0330*/ 	.word	0xffffffff


	//   ....[124]....
        /*0334*/ 	.word	0xffffffff


	//   ....[125]....
        /*0338*/ 	.word	0xffffffff


	//   ....[126]....
        /*033c*/ 	.word	0xffffffff


	//   ....[127]....
        /*0340*/ 	.word	0xffffffff


	//   ....[128]....
        /*0344*/ 	.word	0xffffffff


	//   ....[129]....
        /*0348*/ 	.word	0xffffffff


	//   ....[130]....
        /*034c*/ 	.word	0xffffffff


	//   ....[131]....
        /*0350*/ 	.word	0xffffffff


	//   ....[132]....
        /*0354*/ 	.word	0xffffffff


	//   ....[133]....
        /*0358*/ 	.word	0xffffffff


	//   ....[134]....
        /*035c*/ 	.word	0xffffffff


	//   ....[135]....
        /*0360*/ 	.word	0xffffffff


	//   ....[136]....
        /*0364*/ 	.word	0xffffffff


	//   ....[137]....
        /*0368*/ 	.word	0xffffffff


	//   ....[138]....
        /*036c*/ 	.word	0xffffffff


	//   ....[139]....
        /*0370*/ 	.word	0xffffffff


	//   ....[140]....
        /*0374*/ 	.word	0xffffffff


	//   ....[141]....
        /*0378*/ 	.word	0xffffffff


	//   ....[142]....
        /*037c*/ 	.word	0xffffffff


	//   ....[143]....
        /*0380*/ 	.word	0xffffffff


	//   ....[144]....
        /*0384*/ 	.word	0xffffffff


	//   ....[145]....
        /*0388*/ 	.word	0xffffffff


	//   ....[146]....
        /*038c*/ 	.word	0xffffffff


	//   ....[147]....
        /*0390*/ 	.word	0xffffffff


	//   ....[148]....
        /*0394*/ 	.word	0xffffffff


	//   ....[149]....
        /*0398*/ 	.word	0xffffffff


	//   ....[150]....
        /*039c*/ 	.word	0xffffffff


	//   ....[151]....
        /*03a0*/ 	.word	0xffffffff


	//   ....[152]....
        /*03a4*/ 	.word	0xffffffff


	//   ....[153]....
        /*03a8*/ 	.word	0xffffffff


	//   ....[154]....
        /*03ac*/ 	.word	0xffffffff


	//   ....[155]....
        /*03b0*/ 	.word	0xffffffff


	//   ....[156]....
        /*03b4*/ 	.word	0xffffffff


	//   ....[157]....
        /*03b8*/ 	.word	0xffffffff


	//   ....[158]....
        /*03bc*/ 	.word	0xffffffff


	//   ....[159]....
        /*03c0*/ 	.word	0xffffffff


	//   ....[160]....
        /*03c4*/ 	.word	0xffffffff


	//   ....[161]....
        /*03c8*/ 	.word	0xffffffff


	//   ....[162]....
        /*03cc*/ 	.word	0xffffffff


	//   ....[163]....
        /*03d0*/ 	.word	0xffffffff


	//   ....[164]....
        /*03d4*/ 	.word	0xffffffff


	//   ....[165]....
        /*03d8*/ 	.word	0xffffffff


	//   ....[166]....
        /*03dc*/ 	.word	0xffffffff


	//   ....[167]....
        /*03e0*/ 	.word	0xffffffff


	//   ....[168]....
        /*03e4*/ 	.word	0xffffffff


	//   ....[169]....
        /*03e8*/ 	.word	0xffffffff


	//   ....[170]....
        /*03ec*/ 	.word	0xffffffff


	//   ....[171]....
        /*03f0*/ 	.word	0xffffffff


	//   ....[172]....
        /*03f4*/ 	.word	0xffffffff


	//   ....[173]....
        /*03f8*/ 	.word	0xffffffff


	//   ....[174]....
        /*03fc*/ 	.word	0xffffffff


	//   ....[175]....
        /*0400*/ 	.word	0xffffffff


	//   ....[176]....
        /*0404*/ 	.word	0xffffffff


	//   ....[177]....
        /*0408*/ 	.word	0xffffffff


	//   ....[178]....
        /*040c*/ 	.word	0xffffffff


	//   ....[179]....
        /*0410*/ 	.word	0xffffffff


	//   ....[180]....
        /*0414*/ 	.word	0xffffffff


	//   ....[181]....
        /*0418*/ 	.word	0xffffffff


	//   ....[182]....
        /*041c*/ 	.word	0xffffffff


	//   ....[183]....
        /*0420*/ 	.word	0xffffffff


	//   ....[184]....
        /*0424*/ 	.word	0xffffffff


	//   ....[185]....
        /*0428*/ 	.word	0xffffffff


	//   ....[186]....
        /*042c*/ 	.word	0xffffffff


	//   ....[187]....
        /*0430*/ 	.word	0xffffffff


	//   ....[188]....
        /*0434*/ 	.word	0xffffffff


	//   ....[189]....
        /*0438*/ 	.word	0xffffffff


	//   ....[190]....
        /*043c*/ 	.word	0xffffffff


	//   ....[191]....
        /*0440*/ 	.word	0xffffffff


	//   ....[192]....
        /*0444*/ 	.word	0xffffffff


	//   ....[193]....
        /*0448*/ 	.word	0xffffffff


	//   ....[194]....
        /*044c*/ 	.word	0xffffffff


	//   ....[195]....
        /*0450*/ 	.word	0xffffffff


	//   ....[196]....
        /*0454*/ 	.word	0xffffffff


	//   ....[197]....
        /*0458*/ 	.word	0xffffffff


	//   ....[198]....
        /*045c*/ 	.word	0xffffffff


	//   ....[199]....
        /*0460*/ 	.word	0xffffffff


	//   ....[200]....
        /*0464*/ 	.word	0xffffffff


	//   ....[201]....
        /*0468*/ 	.word	0x0500000f


	//   ....[202]....
        /*046c*/ 	.word	0x0500000f


	//   ....[203]....
        /*0470*/ 	.word	0x0500000f


	//   ....[204]....
        /*0474*/ 	.word	0x0500000f


	//   ....[205]....
        /*0478*/ 	.word	0x0500000f


	//   ....[206]....
        /*047c*/ 	.word	0x0500000f


	//   ....[207]....
        /*0480*/ 	.word	0x0500000f


	//   ....[208]....
        /*0484*/ 	.word	0x0500000f


	//   ....[209]....
        /*0488*/ 	.word	0x0500000f


	//   ....[210]....
        /*048c*/ 	.word	0x0500000f


	//   ....[211]....
        /*0490*/ 	.word	0x0500000f


	//   ....[212]....
        /*0494*/ 	.word	0x0500000f


	//   ....[213]....
        /*0498*/ 	.word	0x0500000f


	//   ....[214]....
        /*049c*/ 	.word	0x0500000f


	//   ....[215]....
        /*04a0*/ 	.word	0x0500000f


	//   ....[216]....
        /*04a4*/ 	.word	0x0500000f


	//   ....[217]....
        /*04a8*/ 	.word	0x0500000f


	//   ....[218]....
        /*04ac*/ 	.word	0x0500000f


	//   ....[219]....
        /*04b0*/ 	.word	0x0500000f


	//   ....[220]....
        /*04b4*/ 	.word	0x0500000f


	//   ....[221]....
        /*04b8*/ 	.word	0x0500000f


	//   ....[222]....
        /*04bc*/ 	.word	0x0500000f


	//   ....[223]....
        /*04c0*/ 	.word	0x0500000f


	//   ....[224]....
        /*04c4*/ 	.word	0x0500000f


	//   ....[225]....
        /*04c8*/ 	.word	0x0500000f


	//   ....[226]....
        /*04cc*/ 	.word	0x0500000f


	//   ....[227]....
        /*04d0*/ 	.word	0x0500000f


	//   ....[228]....
        /*04d4*/ 	.word	0x0500000f


	//   ....[229]....
        /*04d8*/ 	.word	0x0500000f


	//   ....[230]....
        /*04dc*/ 	.word	0x0500000f


	//   ....[231]....
        /*04e0*/ 	.word	0x0500000f


	//   ....[232]....
        /*04e4*/ 	.word	0x0500000f


	//   ....[233]....
        /*04e8*/ 	.word	0x0500000f


	//   ....[234]....
        /*04ec*/ 	.word	0x0500000f


	//   ....[235]....
        /*04f0*/ 	.word	0x0500000f


	//   ....[236]....
        /*04f4*/ 	.word	0x0500000f


	//   ....[237]....
        /*04f8*/ 	.word	0x0500000f


	//   ....[238]....
        /*04fc*/ 	.word	0x0500000f


	//   ....[239]....
        /*0500*/ 	.word	0x0500000f


	//   ....[240]....
        /*0504*/ 	.word	0x0500000f


	//   ....[241]....
        /*0508*/ 	.word	0x0500000f


	//   ....[242]....
        /*050c*/ 	.word	0x0500000f


	//   ....[243]....
        /*0510*/ 	.word	0x0500000f


	//   ....[244]....
        /*0514*/ 	.word	0x0500000f


	//   ....[245]....
        /*0518*/ 	.word	0x0500000f


	//   ....[246]....
        /*051c*/ 	.word	0x0500000f


	//   ....[247]....
        /*0520*/ 	.word	0x0500000f


	//   ....[248]....
        /*0524*/ 	.word	0x0500000f


	//   ....[249]....
        /*0528*/ 	.word	0x0500000f


	//   ....[250]....
        /*052c*/ 	.word	0x0500000f


	//   ....[251]....
        /*0530*/ 	.word	0x0500000f


	//   ....[252]....
        /*0534*/ 	.word	0x0500000f


	//   ....[253]....
        /*0538*/ 	.word	0x0500000f


	//   ....[254]....
        /*053c*/ 	.word	0x0500000f


	//   ....[255]....
        /*0540*/ 	.word	0x0500000f


	//   ....[0]....
        /*0544*/ 	.word	0x0500000f


	//   ....[1]....
        /*0548*/ 	.word	0x0500000f


	//   ....[2]....
        /*054c*/ 	.word	0x0500000f


	//   ....[3]....
        /*0550*/ 	.word	0x0500000f


	//   ....[4]....
        /*0554*/ 	.word	0x0500000f


	//   ....[5]....
        /*0558*/ 	.word	0x0500000f


	//   ....[6]....
        /*055c*/ 	.word	0x0500000f


	//   ....[7]....
        /*0560*/ 	.word	0x0500000f


	//   ....[8]....
        /*0564*/ 	.word	0x0500000f


	//   ....[9]....
        /*0568*/ 	.word	0x0500000f


	//   ....[10]....
        /*056c*/ 	.word	0x0500000f


	//   ....[11]....
        /*0570*/ 	.word	0x0500000f


	//   ....[12]....
        /*0574*/ 	.word	0x0500000f


	//   ....[13]....
        /*0578*/ 	.word	0x0500000f


	//   ....[14]....
        /*057c*/ 	.word	0x0500000f


	//   ....[15]....
        /*0580*/ 	.word	0x0500000f


	//   ....[16]....
        /*0584*/ 	.word	0x0500000f


	//   ....[17]....
        /*0588*/ 	.word	0x0500000f


	//   ....[18]....
        /*058c*/ 	.word	0x0500000f


	//   ....[19]....
        /*0590*/ 	.word	0x0500000f


	//   ....[20]....
        /*0594*/ 	.word	0x0500000f


	//   ....[21]....
        /*0598*/ 	.word	0x0500000f


	//   ....[22]....
        /*059c*/ 	.word	0x0500000f


	//   ....[23]....
        /*05a0*/ 	.word	0x0500000f


	//   ....[24]....
        /*05a4*/ 	.word	0x0500000f


	//   ....[25]....
        /*05a8*/ 	.word	0x0500000f


	//   ....[26]....
        /*05ac*/ 	.word	0x0500000f


	//   ....[27]....
        /*05b0*/ 	.word	0x0500000f


	//   ....[28]....
        /*05b4*/ 	.word	0x0500000f


	//   ....[29]....
        /*05b8*/ 	.word	0x0500000f


	//   ....[30]....
        /*05bc*/ 	.word	0x0500000f


	//   ....[31]....
        /*05c0*/ 	.word	0x0500000f


	//   ....[32]....
        /*05c4*/ 	.word	0x0500000f


	//   ....[33]....
        /*05c8*/ 	.word	0x0500000f


	//   ....[34]....
        /*05cc*/ 	.word	0x0500000f


	//   ....[35]....
        /*05d0*/ 	.word	0x0500000f


	//   ....[36]....
        /*05d4*/ 	.word	0x0500000f


	//   ....[37]....
        /*05d8*/ 	.word	0x0500000f


	//   ....[38]....
        /*05dc*/ 	.word	0x0500000f


	//   ....[39]....
        /*05e0*/ 	.word	0x0500000f


	//   ....[40]....
        /*05e4*/ 	.word	0x0500000f


	//   ....[41]....
        /*05e8*/ 	.word	0x0500000f


	//   ....[42]....
        /*05ec*/ 	.word	0x0500000f


	//----- nvinfo : EIATTR_COOP_GROUP_INSTR_OFFSETS
	.align		4
.L_894:
        /*05f0*/ 	.byte	0x04, 0x28
        /*05f2*/ 	.short	(.L_896 - .L_895)


	//   ....[0]....
.L_895:
        /*05f4*/ 	.word	0x00000080


	//   ....[1]....
        /*05f8*/ 	.word	0x00000090


	//   ....[2]....
        /*05fc*/ 	.word	0x000002d0


	//   ....[3]....
        /*0600*/ 	.word	0x00000430


	//   ....[4]....
        /*0604*/ 	.word	0x00000550


	//   ....[5]....
        /*0608*/ 	.word	0x000006b0


	//   ....[6]....
        /*060c*/ 	.word	0x00001360


	//   ....[7]....
        /*0610*/ 	.word	0x00003700


	//   ....[8]....
        /*0614*/ 	.word	0x00003790


	//   ....[9]....
        /*0618*/ 	.word	0x00003be0


	//   ....[10]....
        /*061c*/ 	.word	0x00003cc0


	//   ....[11]....
        /*0620*/ 	.word	0x00006d60


	//   ....[12]....
        /*0624*/ 	.word	0x00006da0


	//   ....[13]....
        /*0628*/ 	.word	0x00006dc0


	//   ....[14]....
        /*062c*/ 	.word	0x00006de0


	//   ....[15]....
        /*0630*/ 	.word	0x000088f0


	//   ....[16]....
        /*0634*/ 	.word	0x00008900


	//   ....[17]....
        /*0638*/ 	.word	0x00008980


	//   ....[18]....
        /*063c*/ 	.word	0x00008990


	//   ....[19]....
        /*0640*/ 	.word	0x000098e0


	//   ....[20]....
        /*0644*/ 	.word	0x000098f0


	//   ....[21]....
        /*0648*/ 	.word	0x00009900


	//   ....[22]....
        /*064c*/ 	.word	0x00009910


	//   ....[23]....
        /*0650*/ 	.word	0x00009920


	//   ....[24]....
        /*0654*/ 	.word	0x00009930


	//   ....[25]....
        /*0658*/ 	.word	0x00009940


	//   ....[26]....
        /*065c*/ 	.word	0x00009950


	//   ....[27]....
        /*0660*/ 	.word	0x00009980


	//   ....[28]....
        /*0664*/ 	.word	0x00009990


	//   ....[29]....
        /*0668*/ 	.word	0x000099c0


	//   ....[30]....
        /*066c*/ 	.word	0x000099d0


	//   ....[31]....
        /*0670*/ 	.word	0x00009a00


	//   ....[32]....
        /*0674*/ 	.word	0x00009a10


	//   ....[33]....
        /*0678*/ 	.word	0x00009a20


	//   ....[34]....
        /*067c*/ 	.word	0x00009a50


	//   ....[35]....
        /*0680*/ 	.word	0x00009a70


	//   ....[36]....
        /*0684*/ 	.word	0x00009a80


	//   ....[37]....
        /*0688*/ 	.word	0x00009a90


	//   ....[38]....
        /*068c*/ 	.word	0x00009ac0


	//   ....[39]....
        /*0690*/ 	.word	0x00009ad0


	//   ....[40]....
        /*0694*/ 	.word	0x00009b00


	//   ....[41]....
        /*0698*/ 	.word	0x00009b10


	//   ....[42]....
        /*069c*/ 	.word	0x00009b20


	//   ....[43]....
        /*06a0*/ 	.word	0x00009b30


	//   ....[44]....
        /*06a4*/ 	.word	0x00009b60


	//   ....[45]....
        /*06a8*/ 	.word	0x00009ba0


	//   ....[46]....
        /*06ac*/ 	.word	0x00009bc0


	//   ....[47]....
        /*06b0*/ 	.word	0x00009be0


	//   ....[48]....
        /*06b4*/ 	.word	0x00009bf0


	//   ....[49]....
        /*06b8*/ 	.word	0x00009c20


	//   ....[50]....
        /*06bc*/ 	.word	0x00009c50


	//   ....[51]....
        /*06c0*/ 	.word	0x0000a250


	//   ....[52]....
        /*06c4*/ 	.word	0x0000a280


	//   ....[53]....
        /*06c8*/ 	.word	0x0000a2b0


	//   ....[54]....
        /*06cc*/ 	.word	0x0000a2e0


	//   ....[55]....
        /*06d0*/ 	.word	0x0000a8a0


	//   ....[56]....
        /*06d4*/ 	.word	0x0000a8c0


	//   ....[57]....
        /*06d8*/ 	.word	0x0000a990


	//   ....[58]....
        /*06dc*/ 	.word	0x0000a9b0


	//   ....[59]....
        /*06e0*/ 	.word	0x0000aa70


	//   ....[60]....
        /*06e4*/ 	.word	0x0000aa90


	//   ....[61]....
        /*06e8*/ 	.word	0x0000ab60


	//   ....[62]....
        /*06ec*/ 	.word	0x0000ab80


	//   ....[63]....
        /*06f0*/ 	.word	0x0000b470


	//   ....[64]....
        /*06f4*/ 	.word	0x0000b490


	//   ....[65]....
        /*06f8*/ 	.word	0x0000b550


	//   ....[66]....
        /*06fc*/ 	.word	0x0000b570


	//   ....[67]....
        /*0700*/ 	.word	0x0000b630


	//   ....[68]....
        /*0704*/ 	.word	0x0000b650


	//   ....[69]....
        /*0708*/ 	.word	0x0000b720


	//   ....[70]....
        /*070c*/ 	.word	0x0000b740


	//   ....[71]....
        /*0710*/ 	.word	0x0000b880


	//   ....[72]....
        /*0714*/ 	.word	0x0000ba30


	//   ....[73]....
        /*0718*/ 	.word	0x0000ba60


	//   ....[74]....
        /*071c*/ 	.word	0x0000ba90


	//   ....[75]....
        /*0720*/ 	.word	0x0000bac0


	//   ....[76]....
        /*0724*/ 	.word	0x0000baf0


	//   ....[77]....
        /*0728*/ 	.word	0x0000bb30


	//   ....[78]....
        /*072c*/ 	.word	0x0000bc80


	//   ....[79]....
        /*0730*/ 	.word	0x0000bcb0


	//   ....[80]....
        /*0734*/ 	.word	0x0000bce0


	//   ....[81]....
        /*0738*/ 	.word	0x0000bd10


	//   ....[82]....
        /*073c*/ 	.word	0x0000bd40


	//   ....[83]....
        /*0740*/ 	.word	0x0000bd80


	//   ....[84]....
        /*0744*/ 	.word	0x0000be00


	//   ....[85]....
        /*0748*/ 	.word	0x0000be40


	//   ....[86]....
        /*074c*/ 	.word	0x0000bed0


	//   ....[87]....
        /*0750*/ 	.word	0x0000d990


	//   ....[88]....
        /*0754*/ 	.word	0x0000d9c0


	//   ....[89]....
        /*0758*/ 	.word	0x0000da60


	//   ....[90]....
        /*075c*/ 	.word	0x0000da70


	//   ....[91]....
        /*0760*/ 	.word	0x0000dac0


	//   ....[92]....
        /*0764*/ 	.word	0x0000dad0


	//   ....[93]....
        /*0768*/ 	.word	0x0000db20


	//   ....[94]....
        /*076c*/ 	.word	0x0000db30


	//   ....[95]....
        /*0770*/ 	.word	0x0000db80


	//   ....[96]....
        /*0774*/ 	.word	0x0000db90


	//   ....[97]....
        /*0778*/ 	.word	0x0000dbe0


	//   ....[98]....
        /*077c*/ 	.word	0x0000dbf0


	//   ....[99]....
        /*0780*/ 	.word	0x0000dc40


	//   ....[100]....
        /*0784*/ 	.word	0x0000dc50


	//   ....[101]....
        /*0788*/ 	.word	0x0000dc60


	//   ....[102]....
        /*078c*/ 	.word	0x0000dcb0


	//   ....[103]....
        /*0790*/ 	.word	0x0000dd00


	//   ....[104]....
        /*0794*/ 	.word	0x0000dd10


	//   ....[105]....
        /*0798*/ 	.word	0x0000dd20


	//   ....[106]....
        /*079c*/ 	.word	0x0000dd80


	//   ....[107]....
        /*07a0*/ 	.word	0x0000e210


	//   ....[108]....
        /*07a4*/ 	.word	0x0000e240


	//   ....[109]....
        /*07a8*/ 	.word	0x0000e280


	//   ....[110]....
        /*07ac*/ 	.word	0x0000e2d0


	//   ....[111]....
        /*07b0*/ 	.word	0x0000e2f0


	//   ....[112]....
        /*07b4*/ 	.word	0x0000e350


	//   ....[113]....
        /*07b8*/ 	.word	0x0000e360


	//   ....[114]....
        /*07bc*/ 	.word	0x0000e3b0


	//   ....[115]....
        /*07c0*/ 	.word	0x0000e3e0


	//   ....[116]....
        /*07c4*/ 	.word	0x0000e440


	//   ....[117]....
        /*07c8*/ 	.word	0x0000e460


	//   ....[118]....
        /*07cc*/ 	.word	0x0000e4b0


	//   ....[119]....
        /*07d0*/ 	.word	0x0000e4d0


	//   ....[120]....
        /*07d4*/ 	.word	0x0000e520


	//   ....[121]....
        /*07d8*/ 	.word	0x0000e540


	//   ....[122]....
        /*07dc*/ 	.word	0x0000e550


	//   ....[123]....
        /*07e0*/ 	.word	0x0000e5e0


	//   ....[124]....
        /*07e4*/ 	.word	0x0000e600


	//   ....[125]....
        /*07e8*/ 	.word	0x0000e610


	//   ....[126]....
        /*07ec*/ 	.word	0x0000e660


	//   ....[127]....
        /*07f0*/ 	.word	0x0000ed50


	//   ....[128]....
        /*07f4*/ 	.word	0x0000ed80


	//   ....[129]....
        /*07f8*/ 	.word	0x0000edb0


	//   ....[130]....
        /*07fc*/ 	.word	0x0000edf0


	//   ....[131]....
        /*0800*/ 	.word	0x0000ee40


	//   ....[132]....
        /*0804*/ 	.word	0x0000ee60


	//   ....[133]....
        /*0808*/ 	.word	0x0000eeb0


	//   ....[134]....
        /*080c*/ 	.word	0x0000eed0


	//   ....[135]....
        /*0810*/ 	.word	0x0000ef20


	//   ....[136]....
        /*0814*/ 	.word	0x0000ef40


	//   ....[137]....
        /*0818*/ 	.word	0x0000ef90


	//   ....[138]....
        /*081c*/ 	.word	0x0000efb0


	//   ....[139]....
        /*0820*/ 	.word	0x0000f000


	//   ....[140]....
        /*0824*/ 	.word	0x0000f020


	//   ....[141]....
        /*0828*/ 	.word	0x0000f050


	//   ....[142]....
        /*082c*/ 	.word	0x0000f070


	//   ....[143]....
        /*0830*/ 	.word	0x0000f990


	//   ....[144]....
        /*0834*/ 	.word	0x0000f9b0


	//   ....[145]....
        /*0838*/ 	.word	0x0000f9c0


	//   ....[146]....
        /*083c*/ 	.word	0x0000f9d0


	//   ....[147]....
        /*0840*/ 	.word	0x0000f9e0


	//   ....[148]....
        /*0844*/ 	.word	0x0000f9f0


	//   ....[149]....
        /*0848*/ 	.word	0x0000fa40


	//   ....[150]....
        /*084c*/ 	.word	0x0000fa80


	//   ....[151]....
        /*0850*/ 	.word	0x0000fab0


	//   ....[152]....
        /*0854*/ 	.word	0x0000fac0


	//   ....[153]....
        /*0858*/ 	.word	0x0000fb00


	//   ....[154]....
        /*085c*/ 	.word	0x0000fb10


	//   ....[155]....
        /*0860*/ 	.word	0x0000fb50


	//   ....[156]....
        /*0864*/ 	.word	0x0000fb60


	//   ....[157]....
        /*0868*/ 	.word	0x0000fba0


	//   ....[158]....
        /*086c*/ 	.word	0x0000fbb0


	//   ....[159]....
        /*0870*/ 	.word	0x0000fbc0


	//   ....[160]....
        /*0874*/ 	.word	0x0000fbd0


	//   ....[161]....
        /*0878*/ 	.word	0x0000fbe0


	//   ....[162]....
        /*087c*/ 	.word	0x0000fc80


	//   ....[163]....
        /*0880*/ 	.word	0x00010040


	//   ....[164]....
        /*0884*/ 	.word	0x00010050


	//   ....[165]....
        /*0888*/ 	.word	0x00010060


	//   ....[166]....
        /*088c*/ 	.word	0x00010070


	//   ....[167]....
        /*0890*/ 	.word	0x00010080


	//   ....[168]....
        /*0894*/ 	.word	0x00010090


	//   ....[169]....
        /*0898*/ 	.word	0x000100b0


	//   ....[170]....
        /*089c*/ 	.word	0x00010100


	//   ....[171]....
        /*08a0*/ 	.word	0x00010140


	//   ....[172]....
        /*08a4*/ 	.word	0x00010160


	//   ....[173]....
        /*08a8*/ 	.word	0x00010170


	//   ....[174]....
        /*08ac*/ 	.word	0x000101b0


	//   ....[175]....
        /*08b0*/ 	.word	0x000101c0


	//   ....[176]....
        /*08b4*/ 	.word	0x00010200


	//   ....[177]....
        /*08b8*/ 	.word	0x00010210


	//   ....[178]....
        /*08bc*/ 	.word	0x00010250


	//   ....[179]....
        /*08c0*/ 	.word	0x00010260


	//   ....[180]....
        /*08c4*/ 	.word	0x00010270


	//   ....[181]....
        /*08c8*/ 	.word	0x00010280


	//   ....[182]....
        /*08cc*/ 	.word	0x00010290


	//   ....[183]....
        /*08d0*/ 	.word	0x00011680


	//   ....[184]....
        /*08d4*/ 	.word	0x000116b0


	//   ....[185]....
        /*08d8*/ 	.word	0x000116e0


	//   ....[186]....
        /*08dc*/ 	.word	0x000116f0


	//   ....[187]....
        /*08e0*/ 	.word	0x00011720


	//   ....[188]....
        /*08e4*/ 	.word	0x00011730


	//   ....[189]....
        /*08e8*/ 	.word	0x00011760


	//   ....[190]....
        /*08ec*/ 	.word	0x000117a0


	//   ....[191]....
        /*08f0*/ 	.word	0x000118e0


	//   ....[192]....
        /*08f4*/ 	.word	0x00011910


	//   ....[193]....
        /*08f8*/ 	.word	0x00011940


	//   ....[194]....
        /*08fc*/ 	.word	0x00011970


	//   ....[195]....
        /*0900*/ 	.word	0x000119a0


	//   ....[196]....
        /*0904*/ 	.word	0x000119e0


	//   ....[197]....
        /*0908*/ 	.word	0x00011a70


	//   ....[198]....
        /*090c*/ 	.word	0x00011ab0


	//   ....[199]....
        /*0910*/ 	.word	0x00011b40


	//   ....[200]....
        /*0914*/ 	.word	0x00011f60


	//   ....[201]....
        /*0918*/ 	.word	0x000124b0


	//   ....[202]....
        /*091c*/ 	.word	0x00012590


	//   ....[203]....
        /*0920*/ 	.word	0x00012680


	//   ....[204]....
        /*0924*/ 	.word	0x000126e0


	//   ....[205]....
        /*0928*/ 	.word	0x000127a0


	//   ....[206]....
        /*092c*/ 	.word	0x00012800


	//   ....[207]....
        /*0930*/ 	.word	0x000128c0


	//   ....[208]....
        /*0934*/ 	.word	0x00012920


	//   ....[209]....
        /*0938*/ 	.word	0x000129e0


	//   ....[210]....
        /*093c*/ 	.word	0x00012a40


	//   ....[211]....
        /*0940*/ 	.word	0x00012b00


	//   ....[212]....
        /*0944*/ 	.word	0x00012b60


	//   ....[213]....
        /*0948*/ 	.word	0x00012c20


	//   ....[214]....
        /*094c*/ 	.word	0x00012c80


	//   ....[215]....
        /*0950*/ 	.word	0x00012d40


	//   ....[216]....
        /*0954*/ 	.word	0x00012da0


	//   ....[217]....
        /*0958*/ 	.word	0x00012e60


	//   ....[218]....
        /*095c*/ 	.word	0x00012ec0


	//   ....[219]....
        /*0960*/ 	.word	0x00012f80


	//   ....[220]....
        /*0964*/ 	.word	0x00012fe0


	//   ....[221]....
        /*0968*/ 	.word	0x000130b0


	//   ....[222]....
        /*096c*/ 	.word	0x00013270


	//   ....[223]....
        /*0970*/ 	.word	0x00013300


	//   ....[224]....
        /*0974*/ 	.word	0x000133d0


	//   ....[225]....
        /*0978*/ 	.word	0x00013420


	//   ....[226]....
        /*097c*/ 	.word	0x000134f0


	//   ....[227]....
        /*0980*/ 	.word	0x00013540


	//   ....[228]....
        /*0984*/ 	.word	0x000135a0


	//   ....[229]....
        /*0988*/ 	.word	0x00013670


	//   ....[230]....
        /*098c*/ 	.word	0x000136d0


	//   ....[231]....
        /*0990*/ 	.word	0x000137a0


	//   ....[232]....
        /*0994*/ 	.word	0x00013800


	//   ....[233]....
        /*0998*/ 	.word	0x000138d0


	//   ....[234]....
        /*099c*/ 	.word	0x00013930


	//   ....[235]....
        /*09a0*/ 	.word	0x000139f0


	//   ....[236]....
        /*09a4*/ 	.word	0x00013a50


	//   ....[237]....
        /*09a8*/ 	.word	0x00013b10


	//   ....[238]....
        /*09ac*/ 	.word	0x00013b80


	//   ....[239]....
        /*09b0*/ 	.word	0x00013c30


	//   ....[240]....
        /*09b4*/ 	.word	0x00013cb0


	//   ....[241]....
        /*09b8*/ 	.word	0x00013d50


	//   ....[242]....
        /*09bc*/ 	.word	0x00013e00


	//   ....[243]....
        /*09c0*/ 	.word	0x00013e60


	//   ....[244]....
        /*09c4*/ 	.word	0x00013ee0


	//   ....[245]....
        /*09c8*/ 	.word	0x00013f90


	//   ....[246]....
        /*09cc*/ 	.word	0x00013ff0


	//   ....[247]....
        /*09d0*/ 	.word	0x000140b0


	//   ....[248]....
        /*09d4*/ 	.word	0x00014110


	//   ....[249]....
        /*09d8*/ 	.word	0x000141d0


	//   ....[250]....
        /*09dc*/ 	.word	0x00014230


	//   ....[251]....
        /*09e0*/ 	.word	0x000142f0


	//   ....[252]....
        /*09e4*/ 	.word	0x00014350


	//   ....[253]....
        /*09e8*/ 	.word	0x00014400


	//   ....[254]....
        /*09ec*/ 	.word	0x00014460


	//   ....[255]....
        /*09f0*/ 	.word	0x00014520


	//   ....[0]....
        /*09f4*/ 	.word	0x00014580


	//   ....[1]....
        /*09f8*/ 	.word	0x00014620


	//   ....[2]....
        /*09fc*/ 	.word	0x00014750


	//   ....[3]....
        /*0a00*/ 	.word	0x000147f0


	//   ....[4]....
        /*0a04*/ 	.word	0x00014850


	//   ....[5]....
        /*0a08*/ 	.word	0x00014900


	//   ....[6]....
        /*0a0c*/ 	.word	0x00014980


	//   ....[7]....
        /*0a10*/ 	.word	0x00014a10


	//   ....[8]....
        /*0a14*/ 	.word	0x00014aa0


	//   ....[9]....
        /*0a18*/ 	.word	0x00014b30


	//   ....[10]....
        /*0a1c*/ 	.word	0x00014b90


	//   ....[11]....
        /*0a20*/ 	.word	0x00014c40


	//   ....[12]....
        /*0a24*/ 	.word	0x00014ca0


	//   ....[13]....
        /*0a28*/ 	.word	0x00014d50


	//   ....[14]....
        /*0a2c*/ 	.word	0x00014db0


	//   ....[15]....
        /*0a30*/ 	.word	0x00014e60


	//   ....[16]....
        /*0a34*/ 	.word	0x00014ec0


	//   ....[17]....
        /*0a38*/ 	.word	0x00014f70


	//   ....[18]....
        /*0a3c*/ 	.word	0x00015000


	//   ....[19]....
        /*0a40*/ 	.word	0x00015090


	//   ....[20]....
        /*0a44*/ 	.word	0x00015110


	//   ....[21]....
        /*0a48*/ 	.word	0x000151a0


	//   ....[22]....
        /*0a4c*/ 	.word	0x00015290


	//   ....[23]....
        /*0a50*/ 	.word	0x00015320


	//   ....[24]....
        /*0a54*/ 	.word	0x00015380


	//   ....[25]....
        /*0a58*/ 	.word	0x00015430


	//   ....[26]....
        /*0a5c*/ 	.word	0x000154b0


	//   ....[27]....
        /*0a60*/ 	.word	0x00015540


	//   ....[28]....
        /*0a64*/ 	.word	0x000155d0


	//   ....[29]....
        /*0a68*/ 	.word	0x00015660


	//   ....[30]....
        /*0a6c*/ 	.word	0x000156c0


	//   ....[31]....
        /*0a70*/ 	.word	0x00015770


	//   ....[32]....
        /*0a74*/ 	.word	0x000157d0


	//   ....[33]....
        /*0a78*/ 	.word	0x00015880


	//   ....[34]....
        /*0a7c*/ 	.word	0x000158e0


	//   ....[35]....
        /*0a80*/ 	.word	0x00015990


	//   ....[36]....
        /*0a84*/ 	.word	0x000159f0


	//   ....[37]....
        /*0a88*/ 	.word	0x00015aa0


	//   ....[38]....
        /*0a8c*/ 	.word	0x00015b00


	//   ....[39]....
        /*0a90*/ 	.word	0x00015bb0


	//   ....[40]....
        /*0a94*/ 	.word	0x00015c10


	//   ....[41]....
        /*0a98*/ 	.word	0x00015cc0


	//   ....[42]....
        /*0a9c*/ 	.word	0x00015f10


	//----- nvinfo : EIATTR_REG_RECONFIG
	.align		4
.L_896:
        /*0aa0*/ 	.byte	0x01, 0x54
	.zero		2


	//----- nvinfo : EIATTR_SYSCALL_OFFSETS
	.align		4
        /*0aa4*/ 	.byte	0x04, 0x46
        /*0aa6*/ 	.short	(.L_898 - .L_897)


	//   ....[0]....
.L_897:
        /*0aa8*/ 	.word	0x00001540


	//   ....[1]....
        /*0aac*/ 	.word	0x0000cc60


	//   ....[2]....
        /*0ab0*/ 	.word	0x0000cdd0


	//   ....[3]....
        /*0ab4*/ 	.word	0x0000cf30


	//   ....[4]....
        /*0ab8*/ 	.word	0x0000d070


	//   ....[5]....
        /*0abc*/ 	.word	0x0000e9d0


	//----- nvinfo : EIATTR_MBARRIER_INSTR_OFFSETS
	.align		4
.L_898:
        /*0ac0*/ 	.byte	0x04, 0x39
        /*0ac2*/ 	.short	(.L_900 - .L_899)


	//   ....[0]....
.L_899:
        /*0ac4*/ 	.word	0x00000180
        /*0ac8*/ 	.word	0x000000ff
        /*0acc*/ 	.word	0x00022800
        /*0ad0*/ 	.short	0x0100
        /*0ad2*/ 	.byte	0x08
	.zero		1


	//   ....[1]....
        /*0ad4*/ 	.word	0x00000190
        /*0ad8*/ 	.word	0x000000ff
        /*0adc*/ 	.word	0x00022820
        /*0ae0*/ 	.short	0x0100
        /*0ae2*/ 	.byte	0x08
	.zero		1


	//   ....[2]....
        /*0ae4*/ 	.word	0x00000280
        /*0ae8*/ 	.word	0x000000ff
        /*0aec*/ 	.word	0x00022830
        /*0af0*/ 	.short	0x0100
        /*0af2*/ 	.byte	0x08
	.zero		1


	//   ....[3]....
        /*0af4*/ 	.word	0x00000290
        /*0af8*/ 	.word	0x000000ff
        /*0afc*/ 	.word	0x00022840
        /*0b00*/ 	.short	0x0100
        /*0b02*/ 	.byte	0x08
	.zero		1


	//   ....[4]....
        /*0b04*/ 	.word	0x000002a0
        /*0b08*/ 	.word	0x000000ff
        /*0b0c*/ 	.word	0x00022838
        /*0b10*/ 	.short	0x0100
        /*0b12*/ 	.byte	0x08
	.zero		1


	//   ....[5]....
        /*0b14*/ 	.word	0x000002b0
        /*0b18*/ 	.word	0x000000ff
        /*0b1c*/ 	.word	0x00022848
        /*0b20*/ 	.short	0x0100
        /*0b22*/ 	.byte	0x08
	.zero		1


	//   ....[6]....
        /*0b24*/ 	.word	0x000003e0
        /*0b28*/ 	.word	0x000000ff
        /*0b2c*/ 	.word	0x00022850
        /*0b30*/ 	.short	0x0100
        /*0b32*/ 	.byte	0x08
	.zero		1


	//   ....[7]....
        /*0b34*/ 	.word	0x000003f0
        /*0b38*/ 	.word	0x000000ff
        /*0b3c*/ 	.word	0x00022860
        /*0b40*/ 	.short	0x0100
        /*0b42*/ 	.byte	0x08
	.zero		1


	//   ....[8]....
        /*0b44*/ 	.word	0x00000400
        /*0b48*/ 	.word	0x000000ff
        /*0b4c*/ 	.word	0x00022858
        /*0b50*/ 	.short	0x0100
        /*0b52*/ 	.byte	0x08
	.zero		1


	//   ....[9]....
        /*0b54*/ 	.word	0x00000410
        /*0b58*/ 	.word	0x000000ff
        /*0b5c*/ 	.word	0x00022868
        /*0b60*/ 	.short	0x0100
        /*0b62*/ 	.byte	0x08
	.zero		1


	//   ....[10]....
        /*0b64*/ 	.word	0x00000500
        /*0b68*/ 	.word	0x000000ff
        /*0b6c*/ 	.word	0x00022870
        /*0b70*/ 	.short	0x0100
        /*0b72*/ 	.byte	0x06
	.zero		1


	//   ....[11]....
        /*0b74*/ 	.word	0x00000510
        /*0b78*/ 	.word	0x000000ff
        /*0b7c*/ 	.word	0x00022880
        /*0b80*/ 	.short	0x0100
        /*0b82*/ 	.byte	0x06
	.zero		1


	//   ....[12]....
        /*0b84*/ 	.word	0x00000520
        /*0b88*/ 	.word	0x000000ff
        /*0b8c*/ 	.word	0x00022878
        /*0b90*/ 	.short	0x0100
        /*0b92*/ 	.byte	0x06
	.zero		1


	//   ....[13]....
        /*0b94*/ 	.word	0x00000530
        /*0b98*/ 	.word	0x000000ff
        /*0b9c*/ 	.word	0x00022888
        /*0ba0*/ 	.short	0x0100
        /*0ba2*/ 	.byte	0x06
	.zero		1


	//   ....[14]....
        /*0ba4*/ 	.word	0x00000660
        /*0ba8*/ 	.word	0x000000ff
        /*0bac*/ 	.word	0x00022890
        /*0bb0*/ 	.short	0x0100
        /*0bb2*/ 	.byte	0x08
	.zero		1


	//   ....[15]....
        /*0bb4*/ 	.word	0x00000670
        /*0bb8*/ 	.word	0x000000ff
        /*0bbc*/ 	.word	0x000228a0
        /*0bc0*/ 	.short	0x0100
        /*0bc2*/ 	.byte	0x08
	.zero		1


	//   ....[16]....
        /*0bc4*/ 	.word	0x00000680
        /*0bc8*/ 	.word	0x000000ff
        /*0bcc*/ 	.word	0x00022898
        /*0bd0*/ 	.short	0x0100
        /*0bd2*/ 	.byte	0x08
	.zero		1


	//   ....[17]....
        /*0bd4*/ 	.word	0x00000690
        /*0bd8*/ 	.word	0x000000ff
        /*0bdc*/ 	.word	0x000228a8
        /*0be0*/ 	.short	0x0100
        /*0be2*/ 	.byte	0x08
	.zero		1


	//   ....[18]....
        /*0be4*/ 	.word	0x000007e0
        /*0be8*/ 	.word	0x000000ff
        /*0bec*/ 	.word	0x000228b0
        /*0bf0*/ 	.short	0x0100
        /*0bf2*/ 	.byte	0x08
	.zero		1


	//   ....[19]....
        /*0bf4*/ 	.word	0x000007f0
        /*0bf8*/ 	.word	0x000000ff
        /*0bfc*/ 	.word	0x000228c0
        /*0c00*/ 	.short	0x0100
        /*0c02*/ 	.byte	0x08
	.zero		1


	//   ....[20]....
        /*0c04*/ 	.word	0x00000800
        /*0c08*/ 	.word	0x000000ff
        /*0c0c*/ 	.word	0x000228b8
        /*0c10*/ 	.short	0x0100
        /*0c12*/ 	.byte	0x08
	.zero		1


	//   ....[21]....
        /*0c14*/ 	.word	0x00000810
        /*0c18*/ 	.word	0x000000ff
        /*0c1c*/ 	.word	0x000228c8
        /*0c20*/ 	.short	0x0100
        /*0c22*/ 	.byte	0x08
	.zero		1


	//   ....[22]....
        /*0c24*/ 	.word	0x00001870
        /*0c28*/ 	.word	0x000000ff
        /*0c2c*/ 	.word	0x00022800
        /*0c30*/ 	.short	0x010a
        /*0c32*/ 	.byte	0x34
	.zero		1


	//   ....[23]....
        /*0c34*/ 	.word	0x00001910
        /*0c38*/ 	.word	0x00000004
        /*0c3c*/ 	.word	0x00022830
        /*0c40*/ 	.short	0x010a
        /*0c42*/ 	.byte	0x3f
	.zero		1


	//   ....[24]....
        /*0c44*/ 	.word	0x00001950
        /*0c48*/ 	.word	0x00000004
        /*0c4c*/ 	.word	0x00022830
        /*0c50*/ 	.short	0x010a
        /*0c52*/ 	.byte	0x3f
	.zero		1


	//   ....[25]....
        /*0c54*/ 	.word	0x00002d10
        /*0c58*/ 	.word	0x000000ff
        /*0c5c*/ 	.word	0x00000000
        /*0c60*/ 	.short	0x0101
        /*0c62*/ 	.byte	0x06
	.zero		1


	//   ....[26]....
        /*0c64*/ 	.word	0x000052b0
        /*0c68*/ 	.word	0x000000ff
        /*0c6c*/ 	.word	0x00022830
        /*0c70*/ 	.short	0x010a
        /*0c72*/ 	.byte	0x06
	.zero		1


	//   ....[27]....
        /*0c74*/ 	.word	0x000052f0
        /*0c78*/ 	.word	0x000000ff
        /*0c7c*/ 	.word	0x00022830
        /*0c80*/ 	.short	0x010a
        /*0c82*/ 	.byte	0x06
	.zero		1


	//   ....[28]....
        /*0c84*/ 	.word	0x00005b90
        /*0c88*/ 	.word	0x000000ff
        /*0c8c*/ 	.word	0x00022850
        /*0c90*/ 	.short	0x010a
        /*0c92*/ 	.byte	0x06
	.zero		1


	//   ....[29]....
        /*0c94*/ 	.word	0x00005bd0
        /*0c98*/ 	.word	0x000000ff
        /*0c9c*/ 	.word	0x00022850
        /*0ca0*/ 	.short	0x010a
        /*0ca2*/ 	.byte	0x06
	.zero		1


	//   ....[30]....
        /*0ca4*/ 	.word	0x000064f0
        /*0ca8*/ 	.word	0x000000ff
        /*0cac*/ 	.word	0x00000000
        /*0cb0*/ 	.short	0x0101
        /*0cb2*/ 	.byte	0x06
	.zero		1


	//   ....[31]....
        /*0cb4*/ 	.word	0x00007ed0
        /*0cb8*/ 	.word	0x000000ff
        /*0cbc*/ 	.word	0x00000000
        /*0cc0*/ 	.short	0x0101
        /*0cc2*/ 	.byte	0x06
	.zero		1


	//   ....[32]....
        /*0cc4*/ 	.word	0x000085b0
        /*0cc8*/ 	.word	0x000000ff
        /*0ccc*/ 	.word	0x00022850
        /*0cd0*/ 	.short	0x010a
        /*0cd2*/ 	.byte	0x09
	.zero		1


	//   ....[33]....
        /*0cd4*/ 	.word	0x000085f0
        /*0cd8*/ 	.word	0x000000ff
        /*0cdc*/ 	.word	0x00022850
        /*0ce0*/ 	.short	0x010a
        /*0ce2*/ 	.byte	0x09
	.zero		1


	//   ....[34]....
        /*0ce4*/ 	.word	0x00008d40
        /*0ce8*/ 	.word	0x000000ff
        /*0cec*/ 	.word	0x00000000
        /*0cf0*/ 	.short	0x0101
        /*0cf2*/ 	.byte	0x04
	.zero		1


	//   ....[35]....
        /*0cf4*/ 	.word	0x0000a890
        /*0cf8*/ 	.word	0x00000004
        /*0cfc*/ 	.word	0x00000000
        /*0d00*/ 	.short	0x0101
        /*0d02*/ 	.byte	0x3f
	.zero		1


	//   ....[36]....
        /*0d04*/ 	.word	0x0000d650
        /*0d08*/ 	.word	0x00000000
        /*0d0c*/ 	.word	0x00022880
        /*0d10*/ 	.short	0x010a
        /*0d12*/ 	.byte	0x3f
	.zero		1


	//   ....[37]....
        /*0d14*/ 	.word	0x0000dee0
        /*0d18*/ 	.word	0x00000000
        /*0d1c*/ 	.word	0x00022870
        /*0d20*/ 	.short	0x0107
        /*0d22*/ 	.byte	0x3f
	.zero		1


	//   ....[38]....
        /*0d24*/ 	.word	0x0000dfa0
        /*0d28*/ 	.word	0x00000000
        /*0d2c*/ 	.word	0x00022870
        /*0d30*/ 	.short	0x0101
        /*0d32*/ 	.byte	0x3f
	.zero		1


	//   ....[39]....
        /*0d34*/ 	.word	0x0000dfd0
        /*0d38*/ 	.word	0x00000000
        /*0d3c*/ 	.word	0x00022840
        /*0d40*/ 	.short	0x010a
        /*0d42*/ 	.byte	0x3f
	.zero		1


	//   ....[40]....
        /*0d44*/ 	.word	0x0000e700
        /*0d48*/ 	.word	0x00000000
        /*0d4c*/ 	.word	0x00022830
        /*0d50*/ 	.short	0x0107
        /*0d52*/ 	.byte	0x3f
	.zero		1


	//   ....[41]....
        /*0d54*/ 	.word	0x0000e7c0
        /*0d58*/ 	.word	0x00000000
        /*0d5c*/ 	.word	0x00022830
        /*0d60*/ 	.short	0x0101
        /*0d62*/ 	.byte	0x3f
	.zero		1


	//   ....[42]....
        /*0d64*/ 	.word	0x0000f130
        /*0d68*/ 	.word	0x00000016
        /*0d6c*/ 	.word	0x00022800
        /*0d70*/ 	.short	0x0107
        /*0d72*/ 	.byte	0x3f
	.zero		1


	//   ....[43]....
        /*0d74*/ 	.word	0x0000f220
        /*0d78*/ 	.word	0x00000016
        /*0d7c*/ 	.word	0x00022800
        /*0d80*/ 	.short	0x0101
        /*0d82*/ 	.byte	0x3f
	.zero		1


	//   ....[44]....
        /*0d84*/ 	.word	0x0000f240
        /*0d88*/ 	.word	0x00000016
        /*0d8c*/ 	.word	0x00022820
        /*0d90*/ 	.short	0x010a
        /*0d92*/ 	.byte	0x3f
	.zero		1


	//   ....[45]....
        /*0d94*/ 	.word	0x0000f720
        /*0d98*/ 	.word	0x00000000
        /*0d9c*/ 	.word	0x00022880
        /*0da0*/ 	.short	0x010a
        /*0da2*/ 	.byte	0x3f
	.zero		1


	//   ....[46]....
        /*0da4*/ 	.word	0x0000fd00
        /*0da8*/ 	.word	0x00000000
        /*0dac*/ 	.word	0x00022870
        /*0db0*/ 	.short	0x0107
        /*0db2*/ 	.byte	0x3f
	.zero		1


	//   ....[47]....
        /*0db4*/ 	.word	0x0000fdc0
        /*0db8*/ 	.word	0x00000000
        /*0dbc*/ 	.word	0x00022870
        /*0dc0*/ 	.short	0x0101
        /*0dc2*/ 	.byte	0x3f
	.zero		1


	//   ....[48]....
        /*0dc4*/ 	.word	0x0000fdf0
        /*0dc8*/ 	.word	0x00000000
        /*0dcc*/ 	.word	0x00022840
        /*0dd0*/ 	.short	0x010a
        /*0dd2*/ 	.byte	0x3f
	.zero		1


	//   ....[49]....
        /*0dd4*/ 	.word	0x000103a0
        /*0dd8*/ 	.word	0x00000000
        /*0ddc*/ 	.word	0x00022830
        /*0de0*/ 	.short	0x0107
        /*0de2*/ 	.byte	0x3f
	.zero		1


	//   ....[50]....
        /*0de4*/ 	.word	0x00010460
        /*0de8*/ 	.word	0x00000000
        /*0dec*/ 	.word	0x00022830
        /*0df0*/ 	.short	0x0101
        /*0df2*/ 	.byte	0x3f
	.zero		1


	//   ....[51]....
        /*0df4*/ 	.word	0x000104f0
        /*0df8*/ 	.word	0x00000000
        /*0dfc*/ 	.word	0x00022870
        /*0e00*/ 	.short	0x010a
        /*0e02*/ 	.byte	0x3f
	.zero		1


	//   ....[52]....
        /*0e04*/ 	.word	0x00010580
        /*0e08*/ 	.word	0x00000000
        /*0e0c*/ 	.word	0x00022860
        /*0e10*/ 	.short	0x010a
        /*0e12*/ 	.byte	0x3f
	.zero		1


	//   ....[53]....
        /*0e14*/ 	.word	0x00010b40
        /*0e18*/ 	.word	0x00000000
        /*0e1c*/ 	.word	0x00022850
        /*0e20*/ 	.short	0x0101
        /*0e22*/ 	.byte	0x3f
	.zero		1


	//   ....[54]....
        /*0e24*/ 	.word	0x00010bd0
        /*0e28*/ 	.word	0x00000000
        /*0e2c*/ 	.word	0x00000000
        /*0e30*/ 	.short	0x0101
        /*0e32*/ 	.byte	0x3f
	.zero		1


	//   ....[55]....
        /*0e34*/ 	.word	0x00010d90
        /*0e38*/ 	.word	0x00000002
        /*0e3c*/ 	.word	0x00022870
        /*0e40*/ 	.short	0x010a
        /*0e42*/ 	.byte	0x3f
	.zero		1


	//   ....[56]....
        /*0e44*/ 	.word	0x00010e10
        /*0e48*/ 	.word	0x00000002
        /*0e4c*/ 	.word	0x00022860
        /*0e50*/ 	.short	0x010a
        /*0e52*/ 	.byte	0x3f
	.zero		1


	//   ....[57]....
        /*0e54*/ 	.word	0x000113e0
        /*0e58*/ 	.word	0x00000002
        /*0e5c*/ 	.word	0x00022850
        /*0e60*/ 	.short	0x0101
        /*0e62*/ 	.byte	0x3f
	.zero		1


	//   ....[58]....
        /*0e64*/ 	.word	0x000114a0
        /*0e68*/ 	.word	0x00000002
        /*0e6c*/ 	.word	0x00000000
        /*0e70*/ 	.short	0x0101
        /*0e72*/ 	.byte	0x3f
	.zero		1


	//   ....[59]....
        /*0e74*/ 	.word	0x00011ee0
        /*0e78*/ 	.word	0x00000004
        /*0e7c*/ 	.word	0x00022820
        /*0e80*/ 	.short	0x010a
        /*0e82*/ 	.byte	0x3f
	.zero		1


	//   ....[60]....
        /*0e84*/ 	.word	0x00012060
        /*0e88*/ 	.word	0x00000005
        /*0e8c*/ 	.word	0x00022840
        /*0e90*/ 	.short	0x010a
        /*0e92*/ 	.byte	0x3f
	.zero		1


	//   ....[61]....
        /*0e94*/ 	.word	0x00012100
        /*0e98*/ 	.word	0x00000021
        /*0e9c*/ 	.word	0x00022840
        /*0ea0*/ 	.short	0x010a
        /*0ea2*/ 	.byte	0x3f
	.zero		1


	//   ....[62]....
        /*0ea4*/ 	.word	0x00012140
        /*0ea8*/ 	.word	0x00000005
        /*0eac*/ 	.word	0x00022860
        /*0eb0*/ 	.short	0x010a
        /*0eb2*/ 	.byte	0x3f
	.zero		1


	//   ....[63]....
        /*0eb4*/ 	.word	0x00012180
        /*0eb8*/ 	.word	0x00000021
        /*0ebc*/ 	.word	0x00022860
        /*0ec0*/ 	.short	0x010a
        /*0ec2*/ 	.byte	0x3f
	.zero		1


	//   ....[64]....
        /*0ec4*/ 	.word	0x000121c0
        /*0ec8*/ 	.word	0x00000005
        /*0ecc*/ 	.word	0x00022880
        /*0ed0*/ 	.short	0x010a
        /*0ed2*/ 	.byte	0x3f
	.zero		1


	//   ....[65]....
        /*0ed4*/ 	.word	0x00012200
        /*0ed8*/ 	.word	0x00000021
        /*0edc*/ 	.word	0x00022880
        /*0ee0*/ 	.short	0x010a
        /*0ee2*/ 	.byte	0x3f
	.zero		1


	//   ....[66]....
        /*0ee4*/ 	.word	0x00012270
        /*0ee8*/ 	.word	0x00000003
        /*0eec*/ 	.word	0x00022800
        /*0ef0*/ 	.short	0x010a
        /*0ef2*/ 	.byte	0x3f
	.zero		1


	//   ....[67]....
        /*0ef4*/ 	.word	0x000122c0
        /*0ef8*/ 	.word	0x00000004
        /*0efc*/ 	.word	0x00022830
        /*0f00*/ 	.short	0x010a
        /*0f02*/ 	.byte	0x3f
	.zero		1


	//   ....[68]....
        /*0f04*/ 	.word	0x00012320
        /*0f08*/ 	.word	0x00000009
        /*0f0c*/ 	.word	0x00022830
        /*0f10*/ 	.short	0x010a
        /*0f12*/ 	.byte	0x3f
	.zero		1


	//   ....[69]....
        /*0f14*/ 	.word	0x00012380
        /*0f18*/ 	.word	0x00000009
        /*0f1c*/ 	.word	0x00022850
        /*0f20*/ 	.short	0x010a
        /*0f22*/ 	.byte	0x3f
	.zero		1


	//   ....[70]....
        /*0f24*/ 	.word	0x000123e0
        /*0f28*/ 	.word	0x00000003
        /*0f2c*/ 	.word	0x00022850
        /*0f30*/ 	.short	0x010a
        /*0f32*/ 	.byte	0x3f
	.zero		1


	//   ....[71]....
        /*0f34*/ 	.word	0x000124e0
        /*0f38*/ 	.word	0x00000000
        /*0f3c*/ 	.word	0x00022880
        /*0f40*/ 	.short	0x010a
        /*0f42*/ 	.byte	0x3f
	.zero		1


	//   ....[72]....
        /*0f44*/ 	.word	0x000131c0
        /*0f48*/ 	.word	0x00000000
        /*0f4c*/ 	.word	0x00022840
        /*0f50*/ 	.short	0x010a
        /*0f52*/ 	.byte	0x3f
	.zero		1


	//   ....[73]....
        /*0f54*/ 	.word	0x00014650
        /*0f58*/ 	.word	0x00000016
        /*0f5c*/ 	.word	0x00022820
        /*0f60*/ 	.short	0x010a
        /*0f62*/ 	.byte	0x3f
	.zero		1


	//   ....[74]....
        /*0f64*/ 	.word	0x000146a0
        /*0f68*/ 	.word	0x00000000
        /*0f6c*/ 	.word	0x00022880
        /*0f70*/ 	.short	0x010a
        /*0f72*/ 	.byte	0x3f
	.zero		1


	//   ....[75]....
        /*0f74*/ 	.word	0x000151e0
        /*0f78*/ 	.word	0x00000000
        /*0f7c*/ 	.word	0x00022840
        /*0f80*/ 	.short	0x010a
        /*0f82*/ 	.byte	0x3f
	.zero		1


	//   ....[76]....
        /*0f84*/ 	.word	0x00015cf0
        /*0f88*/ 	.word	0x00000000
        /*0f8c*/ 	.word	0x00022870
        /*0f90*/ 	.short	0x010a
        /*0f92*/ 	.byte	0x3f
	.zero		1


	//   ....[77]....
        /*0f94*/ 	.word	0x00015d40
        /*0f98*/ 	.word	0x00000000
        /*0f9c*/ 	.word	0x00022860
        /*0fa0*/ 	.short	0x010a
        /*0fa2*/ 	.byte	0x3f
	.zero		1


	//   ....[78]....
        /*0fa4*/ 	.word	0x00015d90
        /*0fa8*/ 	.word	0x00000002
        /*0fac*/ 	.word	0x00022870
        /*0fb0*/ 	.short	0x010a
        /*0fb2*/ 	.byte	0x3f
	.zero		1


	//   ....[79]....
        /*0fb4*/ 	.word	0x00015de0
        /*0fb8*/ 	.word	0x00000002
        /*0fbc*/ 	.word	0x00022860
        /*0fc0*/ 	.short	0x010a
        /*0fc2*/ 	.byte	0x3f
	.zero		1


	//   ....[80]....
        /*0fc4*/ 	.word	0x00015e30
        /*0fc8*/ 	.word	0x00000004
        /*0fcc*/ 	.word	0x00022820
        /*0fd0*/ 	.short	0x010a
        /*0fd2*/ 	.byte	0x3f
	.zero		1


	//   ....[81]....
        /*0fd4*/ 	.word	0x00015fd0
        /*0fd8*/ 	.word	0x00000005
        /*0fdc*/ 	.word	0x00022840
        /*0fe0*/ 	.short	0x010a
        /*0fe2*/ 	.byte	0x3f
	.zero		1


	//   ....[82]....
        /*0fe4*/ 	.word	0x00016020
        /*0fe8*/ 	.word	0x00000021
        /*0fec*/ 	.word	0x00022840
        /*0ff0*/ 	.short	0x010a
        /*0ff2*/ 	.byte	0x3f
	.zero		1


	//   ....[83]....
        /*0ff4*/ 	.word	0x00016070
        /*0ff8*/ 	.word	0x00000005
        /*0ffc*/ 	.word	0x00022860
        /*1000*/ 	.short	0x010a
        /*1002*/ 	.byte	0x3f
	.zero		1


	//   ....[84]....
        /*1004*/ 	.word	0x000160c0
        /*1008*/ 	.word	0x00000021
        /*100c*/ 	.word	0x00022860
        /*1010*/ 	.short	0x010a
        /*1012*/ 	.byte	0x3f
	.zero		1


	//   ....[85]....
        /*1014*/ 	.word	0x00016110
        /*1018*/ 	.word	0x00000005
        /*101c*/ 	.word	0x00022880
        /*1020*/ 	.short	0x010a
        /*1022*/ 	.byte	0x3f
	.zero		1


	//----- nvinfo : EIATTR_NUM_MBARRIERS
	.align		4
.L_900:
        /*1024*/ 	.byte	0x03, 0x38
        /*1026*/ 	.short	0x0016


	//----- nvinfo : EIATTR_EXIT_INSTR_OFFSETS
	.align		4
        /*1028*/ 	.byte	0x04, 0x1c
        /*102a*/ 	.short	(.L_902 - .L_901)


	//   ....[0]....
.L_901:
        /*102c*/ 	.word	0x000009c0


	//   ....[1]....
        /*1030*/ 	.word	0x0000b830


	//   ....[2]....
        /*1034*/ 	.word	0x00012250


	//----- nvinfo : EIATTR_MAX_THREADS
	.align		4
.L_902:
        /*1038*/ 	.byte	0x04, 0x05
        /*103a*/ 	.short	(.L_904 - .L_903)
.L_903:
        /*103c*/ 	.word	0x00000180
        /*1040*/ 	.word	0x00000001
        /*1044*/ 	.word	0x00000001


	//----- nvinfo : EIATTR_CRS_STACK_SIZE
	.align		4
.L_904:
        /*1048*/ 	.byte	0x04, 0x1e
        /*104a*/ 	.short	(.L_906 - .L_905)
.L_905:
        /*104c*/ 	.word	0x00000000


	//----- nvinfo : EIATTR_CBANK_PARAM_SIZE
	.align		4
.L_906:
        /*1050*/ 	.byte	0x03, 0x19
        /*1052*/ 	.short	0x0af0


	//----- nvinfo : EIATTR_PARAM_CBANK
	.align		4
        /*1054*/ 	.byte	0x04, 0x0a
        /*1056*/ 	.short	(.L_908 - .L_907)
	.align		4
.L_907:
        /*1058*/ 	.word	index@(.nv.constant0._ZN7cutlass13device_kernelIN5flash11enable_sm90INS1_16FlashAttnFwdSm90INS1_25CollectiveMainloopFwdSm90ILi2EN4cute5tupleIJNS5_1CILi1EEES8_S8_EEENS6_IJNS7_ILi128EEENS7_ILi160EEESA_EEELi128ENS_12float_e4m3_tEfNS_4arch4Sm90ELb0ELb0ELb1ELb1ELb1ELb0ELb0ELb1ELb1ELb1ELb0ELb0EEENS1_21CollectiveEpilogueFwdINS6_IJSA_SA_SB_EEES9_NS_10bfloat16_tESF_Li256ELb1ELb1ELb0ELb1EEENS1_36VarlenDynamicPersistentTileSchedulerILi128ELi160ELi256ELi128ELb0ELb1ELb1ELb0ELb1ELb1EEEEEEEEEvNT_6ParamsE)
        /*105c*/ 	.short	0x0210
        /*105e*/ 	.short	0x0af0


	//----- nvinfo : EIATTR_SW_WAR
	.align		4
.L_908:
        /*1060*/ 	.byte	0x04, 0x36
        /*1062*/ 	.short	(.L_910 - .L_909)
.L_909:
        /*1064*/ 	.word	0x00000008
.L_910:


//--------------------- .nv.info._ZN7cutlass13device_kernelIN5flash11enable_sm90INS1_16FlashAttnFwdSm90INS1_25CollectiveMainloopFwdSm90ILi2EN4cute5tupleIJNS5_1CILi1EEES8_S8_EEENS6_IJNS7_ILi128EEENS7_ILi160EEESA_EEELi128ENS_12float_e4m3_tEfNS_4arch4Sm90ELb0ELb0ELb1ELb1ELb1ELb1ELb0ELb1ELb1ELb1ELb0ELb0EEENS1_21CollectiveEpilogueFwdINS6_IJSA_SA_SB_EEES9_NS_10bfloat16_tESF_Li256ELb1ELb1ELb0ELb1EEENS1_36VarlenDynamicPersistentTileSchedulerILi128ELi160ELi256ELi128ELb0ELb1ELb1ELb0ELb1ELb1EEEEEEEEEvNT_6ParamsE --------------------------
	.section	.nv.info._ZN7cutlass13device_kernelIN5flash11enable_sm90INS1_16FlashAttnFwdSm90INS1_25CollectiveMainloopFwdSm90ILi2EN4cute5tupleIJNS5_1CILi1EEES8_S8_EEENS6_IJNS7_ILi128EEENS7_ILi160EEESA_EEELi128ENS_12float_e4m3_tEfNS_4arch4Sm90ELb0ELb0ELb1ELb1ELb1ELb1ELb0ELb1ELb1ELb1ELb0ELb0EEENS1_21CollectiveEpilogueFwdINS6_IJSA_SA_SB_EEES9_NS_10bfloat16_tESF_Li256ELb1ELb1ELb0ELb1EEENS1_36VarlenDynamicPersistentTileSchedulerILi128ELi160ELi256ELi128ELb0ELb1ELb1ELb0ELb1ELb1EEEEEEEEEvNT_6ParamsE,"",@"SHT_CUDA_INFO"
	.sectionflags	@""
	.align	4


	//----- nvinfo : EIATTR_CUDA_API_VERSION
	.align		4
        /*0000*/ 	.byte	0x04, 0x37
        /*0002*/ 	.short	(.L_912 - .L_911)
.L_911:
        /*0004*/ 	.word	0x00000082


	//----- nvinfo : EIATTR_KPARAM_INFO
	.align		4
.L_912:
        /*0008*/ 	.byte	0x04, 0x17
        /*000a*/ 	.short	(.L_914 - .L_913)
.L_913:
        /*000c*/ 	.word	0x00000000
        /*0010*/ 	.short	0x0000
        /*0012*/ 	.short	0x0070
        /*0014*/ 	.byte	0x00, 0xf0, 0x01, 0x2a


	//----- nvinfo : EIATTR_SPARSE_MMA_MASK
	.align		4
.L_914:
        /*0018*/ 	.byte	0x03, 0x50
        /*001a*/ 	.short	0x0000


	//----- nvinfo : EIATTR_MAXREG_COUNT
	.align		4
        /*001c*/ 	.byte	0x03, 0x1b
        /*001e*/ 	.short	0x00a8


	//----- nvinfo : EIATTR_NUM_BARRIERS
	.align		4
        /*0020*/ 	.byte	0x02, 0x4c
        /*0022*/ 	.byte	0x10
	.zero		1


	//----- nvinfo : EIATTR_EXTERNS
	.align		4
        /*0024*/ 	.byte	0x04, 0x0f
        /*0026*/ 	.short	(.L_916 - .L_915)


	//   ....[0]....
	.align		4
.L_915:
        /*0028*/ 	.word	index@(__assertfail)


	//----- nvinfo : EIATTR_ANNOTATIONS
	.align		4
.L_916:
        /*002c*/ 	.byte	0x04, 0x55
        /*002e*/ 	.short	(.L_918 - .L_917)


	//   ....[0]....
.L_917:
        /* <DEDUP_REMOVED lines=49> */


	//----- nvinfo : EIATTR_MERCURY_ISA_VERSION
	.align		4
.L_918:
        /*0330*/ 	.byte	0x03, 0x5f
        /*0332*/ 	.short	0x0101


	//----- nvinfo : EIATTR_UNUSED_LOAD_BYTE_OFFSET
	.align		4
        /*0334*/ 	.byte	0x04, 0x44
        /*0336*/ 	.short	(.L_920 - .L_919)


	//   ....[0]....
.L_919:
        /*0338*/ 	.word	0x00000a60
        /*033c*/ 	.word	0x0000fff0


	//   ....[1]....
        /*0340*/ 	.word	0x00015e40
        /*0344*/ 	.word	0x0000fff0


	//----- nvinfo : EIATTR_INT_WARP_WIDE_INSTR_OFFSETS
	.align		4
.L_920:
        /*0348*/ 	.byte	0x04, 0x31
        /*034a*/ 	.short	(.L_922 - .L_921)


	//   ....[0]....
.L_921:
        /*034c*/ 	.word	0x00000120


	//   ....[1]....
        /*0350*/ 	.word	0x000001c0


	//   ....[2]....
        /*0354*/ 	.word	0x00000230


	//   ....[3]....
        /*0358*/ 	.word	0x0001a610


	//   ....[4]....
        /*035c*/ 	.word	0x0001a6a0


	//   ....[5]....
        /*0360*/ 	.word	0x0001eae0


	//   ....[6]....
        /*0364*/ 	.word	0x0001eb70


	//----- nvinfo : EIATTR_COOP_GROUP_MASK_REGIDS
	.align		4
.L_922:
        /*0368*/ 	.byte	0x04, 0x29
        /*036a*/ 	.short	(.L_924 - .L_923)


	//   ....[0]....
.L_923:
        /*036c*/ 	.word	0xffffffff


	//   ....[1]....
        /*0370*/ 	.word	0xffffffff


	//   ....[2]....
        /*0374*/ 	.word	0xffffffff


	//   ....[3]....
        /*0378*/ 	.word	0xffffffff


	//   ....[4]....
        /*037c*/ 	.word	0xffffffff


	//   ....[5]....
        /*0380*/ 	.word	0xffffffff


	//   ....[6]....
        /*0384*/ 	.word	0xffffffff


	//   ....[7]....
        /*0388*/ 	.word	0xffffffff


	//   ....[8]....
        /*038c*/ 	.word	0xffffffff


	//   ....[9]....
        /*0390*/ 	.word	0xffffffff


	//   ....[10]....
        /*0394*/ 	.word	0xffffffff


	//   ....[11]....
        /*0398*/ 	.word	0xffffffff


	//   ....[12]....
        /*039c*/ 	.word	0xffffffff


	//   ....[13]....
        /*03a0*/ 	.word	0xffffffff


	//   ....[14]....
        /*03a4*/ 	.word	0xffffffff


	//   ....[15]....
        /*03a8*/ 	.word	0xffffffff


	//   ....[16]....
        /*03ac*/ 	.word	0xffffffff


	//   ....[17]....
        /*03b0*/ 	.word	0xffffffff


	//   ....[18]....
        /*03b4*/ 	.word	0xffffffff


	//   ....[19]....
        /*03b8*/ 	.word	0xffffffff


	//   ....[20]....
        /*03bc*/ 	.word	0xffffffff


	//   ....[21]....
        /*03c0*/ 	.word	0xffffffff


	//   ....[22]....
        /*03c4*/ 	.word	0xffffffff


	//   ....[23]....
        /*03c8*/ 	.word	0xffffffff


	//   ....[24]....
        /*03cc*/ 	.word	0xffffffff


	//   ....[25]....
        /*03d0*/ 	.word	0xffffffff


	//   ....[26]....
        /*03d4*/ 	.word	0xffffffff


	//   ....[27]....
        /*03d8*/ 	.word	0xffffffff


	//   ....[28]....
        /*03dc*/ 	.word	0xffffffff


	//   ....[29]....
        /*03e0*/ 	.word	0xffffffff


	//   ....[30]....
        /*03e4*/ 	.word	0xffffffff


	//   ....[31]....
        /*03e8*/ 	.word	0xffffffff


	//   ....[32]....
        /*03ec*/ 	.word	0xffffffff


	//   ....[33]....
        /*03f0*/ 	.word	0xffffffff


	//   ....[34]....
        /*03f4*/ 	.word	0xffffffff


	//   ....[35]....
        /*03f8*/ 	.word	0xffffffff


	//   ....[36]....
        /*03fc*/ 	.word	0xffffffff


	//   ....[37]....
        /*0400*/ 	.word	0xffffffff


	//   ....[38]....
        /*0404*/ 	.word	0xffffffff


	//   ....[39]....
        /*0408*/ 	.word	0xffffffff


	//   ....[40]....
        /*040c*/ 	.word	0xffffffff


	//   ....[41]....
        /*0410*/ 	.word	0xffffffff


	//   ....[42]....
        /*0414*/ 	.word	0xffffffff


	//   ....[43]....
        /*0418*/ 	.word	0xffffffff


	//   ....[44]....
        /*041c*/ 	.word	0xffffffff


	//   ....[45]....
        /*0420*/ 	.word	0xffffffff


	//   ....[46]....
        /*0424*/ 	.word	0xffffffff


	//   ....[47]....
        /*0428*/ 	.word	0xffffffff


	//   ....[48]....
        /*042c*/ 	.word	0xffffffff


	//   ....[49]....
        /*0430*/ 	.word	0xffffffff


	//   ....[50]....
        /*0434*/ 	.word	0xffffffff


	//   ....[51]....
        /*0438*/ 	.word	0xffffffff


	//   ....[52]....
        /*043c*/ 	.word	0xffffffff


	//   ....[53]....
        /*0440*/ 	.word	0xffffffff


	//   ....[54]....
        /*0444*/ 	.word	0xffffffff


	//   ....[55]....
        /*0448*/ 	.word	0xffffffff


	//   ....[56]....
        /*044c*/ 	.word	0xffffffff


	//   ....[57]....
        /*0450*/ 	.word	0xffffffff


	//   ....[58]....
        /*0454*/ 	.word	0xffffffff


	//   ....[59]....
        /*0458*/ 	.word	0xffffffff


	//   ....[60]....
        /*045c*/ 	.word	0xffffffff


	//   ....[61]....
        /*0460*/ 	.word	0xffffffff


	//   ....[62]....
        /*0464*/ 	.word	0xffffffff


	//   ....[63]....
        /*0468*/ 	.word	0xffffffff


	//   ....[64]....
        /*046c*/ 	.word	0xffffffff


	//   ....[65]....
        /*0470*/ 	.word	0xffffffff


	//   ....[66]....
        /*0474*/ 	.word	0xffffffff


	//   ....[67]....
        /*0478*/ 	.word	0xffffffff


	//   ....[68]....
        /*047c*/ 	.word	0xffffffff


	//   ....[69]....
        /*0480*/ 	.word	0xffffffff


	//   ....[70]....
        /*0484*/ 	.word	0xffffffff


	//   ....[71]....
        /*0488*/ 	.word	0xffffffff


	//   ....[72]....
        /*048c*/ 	.word	0xffffffff


	//   ....[73]....
        /*0490*/ 	.word	0xffffffff


	//   ....[74]....
        /*0494*/ 	.word	0xffffffff


	//   ....[75]....
        /*0498*/ 	.word	0xffffffff


	//   ....[76]....
        /*049c*/ 	.word	0xffffffff


	//   ....[77]....
        /*04a0*/ 	.word	0xffffffff


	//   ....[78]....
        /*04a4*/ 	.word	0xffffffff


	//   ....[79]....
        /*04a8*/ 	.word	0xffffffff


	//   ....[80]....
        /*04ac*/ 	.word	0xffffffff


	//   ....[81]....
        /*04b0*/ 	.word	0xffffffff


	//   ....[82]....
        /*04b4*/ 	.word	0xffffffff


	//   ....[83]....
        /*04b8*/ 	.word	0xffffffff


	//   ....[84]....
        /*04bc*/ 	.word	0xffffffff


	//   ....[85]....
        /*04c0*/ 	.word	0xffffffff


	//   ....[86]....
        /*04c4*/ 	.word	0xffffffff


	//   ....[87]....
        /*04c8*/ 	.word	0xffffffff


	//   ....[88]....
        /*04cc*/ 	.word	0xffffffff


	//   ....[89]....
        /*04d0*/ 	.word	0xffffffff


	//   ....[90]....
        /*04d4*/ 	.word	0xffffffff


	//   ....[91]....
        /*04d8*/ 	.word	0xffffffff


	//   ....[92]....
        /*04dc*/ 	.word	0xffffffff


	//   ....[93]....
        /*04e0*/ 	.word	0xffffffff


	//   ....[94]....
        /*04e4*/ 	.word	0xffffffff


	//   ....[95]....
        /*04e8*/ 	.word	0xffffffff


	//   ....[96]....
        /*04ec*/ 	.word	0xffffffff


	//   ....[97]....
        /*04f0*/ 	.word	0xffffffff


	//   ....[98]....
        /*04f4*/ 	.word	0xffffffff


	//   ....[99]....
        /*04f8*/ 	.word	0xffffffff


	//   ....[100]....
        /*04fc*/ 	.word	0xffffffff


	//   ....[101]....
        /*0500*/ 	.word	0xffffffff


	//   ....[102]....
        /*0504*/ 	.word	0xffffffff


	//   ....[103]....
        /*0508*/ 	.word	0xffffffff


	//   ....[104]....
        /*050c*/ 	.word	0xffffffff


	//   ....[105]....
        /*0510*/ 	.word	0xffffffff


	//   ....[106]....
        /*0514*/ 	.word	0xffffffff


	//   ....[107]....
        /*0518*/ 	.word	0xffffffff


	//   ....[108]....
        /*051c*/ 	.word	0xffffffff


	//   ....[109]....
        /*0520*/ 	.word	0xffffffff


	//   ....[110]....
        /*0524*/ 	.word	0xffffffff


	//   ....[111]....
        /*0528*/ 	.word	0xffffffff


	//   ....[112]....
        /*052c*/ 	.word	0xffffffff


	//   ....[113]....
        /*0530*/ 	.word	0xffffffff


	//   ....[114]....
        /*0534*/ 	.word	0xffffffff


	//   ....[115]....
        /*0538*/ 	.word	0xffffffff


	//   ....[116]....
        /*053c*/ 	.word	0xffffffff


	//   ....[117]....
        /*0540*/ 	.word	0xffffffff


	//   ....[118]....
        /*0544*/ 	.word	0xffffffff


	//   ....[119]....
        /*0548*/ 	.word	0xffffffff


	//   ....[120]....
        /*054c*/ 	.word	0xffffffff


	//   ....[121]....
        /*0550*/ 	.word	0xffffffff


	//   ....[122]....
        /*0554*/ 	.word	0xffffffff


	//   ....[123]....
        /*0558*/ 	.word	0xffffffff


	//   ....[124]....
        /*055c*/ 	.word	0xffffffff


	//   ....[125]....
        /*0560*/ 	.word	0xffffffff


	//   ....[126]....
        /*0564*/ 	.word	0xffffffff


	//   ....[127]....
        /*0568*/ 	.word	0xffffffff


	//   ....[128]....
        /*056c*/ 	.word	0xffffffff


	//   ....[129]....
        /*0570*/ 	.word	0xffffffff


	//   ....[130]....
        /*0574*/ 	.word	0xffffffff


	//   ....[131]....
        /*0578*/ 	.word	0xffffffff


	//   ....[132]....
        /*057c*/ 	.word	0xffffffff


	//   ....[133]....
        /*0580*/ 	.word	0xffffffff


	//   ....[134]....
        /*0584*/ 	.word	0xffffffff


	//   ....[135]....
        /*0588*/ 	.word	0xffffffff


	//   ....[136]....
        /*058c*/ 	.word	0xffffffff


	//   ....[137]....
        /*0590*/ 	.word	0xffffffff


	//   ....[138]....
        /*0594*/ 	.word	0xffffffff


	//   ....[139]....
        /*0598*/ 	.word	0xffffffff


	//   ....[140]....
        /*059c*/ 	.word	0xffffffff


	//   ....[141]....
        /*05a0*/ 	.word	0xffffffff


	//   ....[142]....
        /*05a4*/ 	.word	0xffffffff


	//   ....[143]....
        /*05a8*/ 	.word	0xffffffff


	//   ....[144]....
        /*05ac*/ 	.word	0xffffffff


	//   ....[145]....
        /*05b0*/ 	.word	0xffffffff


	//   ....[146]....
        /*05b4*/ 	.word	0xffffffff


	//   ....[147]....
        /*05b8*/ 	.word	0xffffffff


	//   ....[148]....
        /*05bc*/ 	.word	0xffffffff


	//   ....[149]....
        /*05c0*/ 	.word	0xffffffff


	//   ....[150]....
        /*05c4*/ 	.word	0xffffffff


	//   ....[151]....
        /*05c8*/ 	.word	0xffffffff


	//   ....[152]....
        /*05cc*/ 	.word	0xffffffff


	//   ....[153]....
        /*05d0*/ 	.word	0xffffffff


	//   ....[154]....
        /*05d4*/ 	.word	0xffffffff


	//   ....[155]....
        /*05d8*/ 	.word	0xffffffff


	//   ....[156]....
        /*05dc*/ 	.word	0xffffffff


	//   ....[157]....
        /*05e0*/ 	.word	0xffffffff


	//   ....[158]....
        /*05e4*/ 	.word	0xffffffff


	//   ....[159]....
        /*05e8*/ 	.word	0xffffffff


	//   ....[160]....
        /*05ec*/ 	.word	0xffffffff


	//   ....[161]....
        /*05f0*/ 	.word	0xffffffff


	//   ....[162]....
        /*05f4*/ 	.word	0xffffffff


	//   ....[163]....
        /*05f8*/ 	.word	0xffffffff


	//   ....[164]....
        /*05fc*/ 	.word	0xffffffff


	//   ....[165]....
        /*0600*/ 	.word	0xffffffff


	//   ....[166]....
        /*0604*/ 	.word	0xffffffff


	//   ....[167]....
        /*0608*/ 	.word	0xffffffff


	//   ....[168]....
        /*060c*/ 	.word	0xffffffff


	//   ....[169]....
        /*0610*/ 	.word	0xffffffff


	//   ....[170]....
        /*0614*/ 	.word	0xffffffff


	//   ....[171]....
        /*0618*/ 	.word	0xffffffff


	//   ....[172]....
        /*061c*/ 	.word	0xffffffff


	//   ....[173]....
        /*0620*/ 	.word	0xffffffff


	//   ....[174]....
        /*0624*/ 	.word	0xffffffff


	//   ....[175]....
        /*0628*/ 	.word	0xffffffff


	//   ....[176]....
        /*062c*/ 	.word	0xffffffff


	//   ....[177]....
        /*0630*/ 	.word	0xffffffff


	//   ....[178]....
        /*0634*/ 	.word	0xffffffff


	//   ....[179]....
        /*0638*/ 	.word	0xffffffff


	//   ....[180]....
        /*063c*/ 	.word	0xffffffff


	//   ....[181]....
        /*0640*/ 	.word	0xffffffff


	//   ....[182]....
        /*0644*/ 	.word	0xffffffff


	//   ....[183]....
        /*0648*/ 	.word	0xffffffff


	//   ....[184]....
        /*064c*/ 	.word	0xffffffff


	//   ....[185]....
        /*0650*/ 	.word	0xffffffff


	//   ....[186]....
        /*0654*/ 	.word	0xffffffff


	//   ....[187]....
        /*0658*/ 	.word	0xffffffff


	//   ....[188]....
        /*065c*/ 	.word	0xffffffff


	//   ....[189]....
        /*0660*/ 	.word	0xffffffff


	//   ....[190]....
        /*0664*/ 	.word	0xffffffff


	//   ....[191]....
        /*0668*/ 	.word	0xffffffff


	//   ....[192]....
        /*066c*/ 	.word	0xffffffff


	//   ....[193]....
        /*0670*/ 	.word	0xffffffff


	//   ....[194]....
        /*0674*/ 	.word	0xffffffff


	//   ....[195]....
        /*0678*/ 	.word	0xffffffff


	//   ....[196]....
        /*067c*/ 	.word	0xffffffff


	//   ....[197]....
        /*0680*/ 	.word	0xffffffff


	//   ....[198]....
        /*0684*/ 	.word	0xffffffff


	//   ....[199]....
        /*0688*/ 	.word	0xffffffff


	//   ....[200]....
        /*068c*/ 	.word	0xffffffff


	//   ....[201]....
        /*0690*/ 	.word	0xffffffff


	//   ....[202]....
        /*0694*/ 	.word	0xffffffff


	//   ....[203]....
        /*0698*/ 	.word	0xffffffff


	//   ....[204]....
        /*069c*/ 	.word	0xffffffff


	//   ....[205]....
        /*06a0*/ 	.word	0xffffffff


	//   ....[206]....
        /*06a4*/ 	.word	0xffffffff


	//   ....[207]....
        /*06a8*/ 	.word	0xffffffff


	//   ....[208]....
        /*06ac*/ 	.word	0xffffffff


	//   ....[209]....
        /*06b0*/ 	.word	0xffffffff


	//   ....[210]....
        /*06b4*/ 	.word	0xffffffff


	//   ....[211]....
        /*06b8*/ 	.word	0xffffffff


	//   ....[212]....
        /*06bc*/ 	.word	0xffffffff


	//   ....[213]....
        /*06c0*/ 	.word	0xffffffff


	//   ....[214]....
        /*06c4*/ 	.word	0xffffffff


	//   ....[215]....
        /*06c8*/ 	.word	0xffffffff


	//   ....[216]....
        /*06cc*/ 	.word	0xffffffff


	//   ....[217]....
        /*06d0*/ 	.word	0xffffffff


	//   ....[218]....
        /*06d4*/ 	.word	0xffffffff


	//   ....[219]....
        /*06d8*/ 	.word	0xffffffff


	//   ....[220]....
        /*06dc*/ 	.word	0xffffffff


	//   ....[221]....
        /*06e0*/ 	.word	0xffffffff


	//   ....[222]....
        /*06e4*/ 	.word	0xffffffff


	//   ....[223]....
        /*06e8*/ 	.word	0xffffffff


	//   ....[224]....
        /*06ec*/ 	.word	0xffffffff


	//   ....[225]....
        /*06f0*/ 	.word	0xffffffff


	//   ....[226]....
        /*06f4*/ 	.word	0xffffffff


	//   ....[227]....
        /*06f8*/ 	.word	0xffffffff


	//   ....[228]....
        /*06fc*/ 	.word	0xffffffff


	//   ....[229]....
        /*0700*/ 	.word	0xffffffff


	//   ....[230]....
        /*0704*/ 	.word	0xffffffff


	//   ....[231]....
        /*0708*/ 	.word	0xffffffff


	//   ....[232]....
        /*070c*/ 	.word	0xffffffff


	//   ....[233]....
        /*0710*/ 	.word	0xffffffff


	//   ....[234]....
        /*0714*/ 	.word	0xffffffff


	//   ....[235]....
        /*0718*/ 	.word	0x0500000f


	//   ....[236]....
        /*071c*/ 	.word	0x0500000f


	//   ....[237]....
        /*0720*/ 	.word	0x0500000f


	//   ....[238]....
        /*0724*/ 	.word	0x0500000f


	//   ....[239]....
        /*0728*/ 	.word	0x0500000f


	//   ....[240]....
        /*072c*/ 	.word	0x0500000f


	//   ....[241]....
        /*0730*/ 	.word	0x0500000f


	//   ....[242]....
        /*0734*/ 	.word	0x0500000f


	//   ....[243]....
        /*0738*/ 	.word	0x0500000f


	//   ....[244]....
        /*073c*/ 	.word	0x0500000f


	//   ....[245]....
        /*0740*/ 	.word	0x0500000f


	//   ....[246]....
        /*0744*/ 	.word	0x0500000f


	//   ....[247]....
        /*0748*/ 	.word	0x0500000f


	//   ....[248]....
        /*074c*/ 	.word	0x0500000f


	//   ....[249]....
        /*0750*/ 	.word	0x0500000f


	//   ....[250]....
        /*0754*/ 	.word	0x0500000f


	//   ....[251]....
        /*0758*/ 	.word	0x0500000f


	//   ....[252]....
        /*075c*/ 	.word	0x0500000f


	//   ....[253]....
        /*0760*/ 	.word	0x0500000f


	//   ....[254]....
        /*0764*/ 	.word	0x0500000f


	//   ....[255]....
        /*0768*/ 	.word	0x0500000f


	//   ....[0]....
        /*076c*/ 	.word	0x0500000f


	//   ....[1]....
        /*0770*/ 	.word	0x0500000f


	//   ....[2]....
        /*0774*/ 	.word	0x0500000f


	//   ....[3]....
        /*0778*/ 	.word	0x0500000f


	//   ....[4]....
        /*077c*/ 	.word	0x0500000f


	//   ....[5]....
        /*0780*/ 	.word	0x0500000f


	//   ....[6]....
        /*0784*/ 	.word	0x0500000f


	//   ....[7]....
        /*0788*/ 	.word	0x0500000f


	//   ....[8]....
        /*078c*/ 	.word	0x0500000f


	//   ....[9]....
        /*0790*/ 	.word	0x0500000f


	//   ....[10]....
        /*0794*/ 	.word	0x0500000f


	//   ....[11]....
        /*0798*/ 	.word	0x0500000f


	//   ....[12]....
        /*079c*/ 	.word	0x0500000f


	//   ....[13]....
        /*07a0*/ 	.word	0x0500000f


	//   ....[14]....
        /*07a4*/ 	.word	0x0500000f


	//   ....[15]....
        /*07a8*/ 	.word	0x0500000f


	//   ....[16]....
        /*07ac*/ 	.word	0x0500000f


	//   ....[17]....
        /*07b0*/ 	.word	0x0500000f


	//   ....[18]....
        /*07b4*/ 	.word	0x0500000f


	//   ....[19]....
        /*07b8*/ 	.word	0x0500000f


	//   ....[20]....
        /*07bc*/ 	.word	0x0500000f


	//   ....[21]....
        /*07c0*/ 	.word	0x0500000f


	//   ....[22]....
        /*07c4*/ 	.word	0x0500000f


	//   ....[23]....
        /*07c8*/ 	.word	0x0500000f


	//   ....[24]....
        /*07cc*/ 	.word	0x0500000f


	//   ....[25]....
        /*07d0*/ 	.word	0x0500000f


	//   ....[26]....
        /*07d4*/ 	.word	0x0500000f


	//   ....[27]....
        /*07d8*/ 	.word	0x0500000f


	//   ....[28]....
        /*07dc*/ 	.word	0x0500000f


	//   ....[29]....
        /*07e0*/ 	.word	0x0500000f


	//   ....[30]....
        /*07e4*/ 	.word	0x0500000f


	//   ....[31]....
        /*07e8*/ 	.word	0x0500000f


	//   ....[32]....
        /*07ec*/ 	.word	0x0500000f


	//   ....[33]....
        /*07f0*/ 	.word	0x0500000f


	//   ....[34]....
        /*07f4*/ 	.word	0x0500000f


	//   ....[35]....
        /*07f8*/ 	.word	0x0500000f


	//   ....[36]....
        /*07fc*/ 	.word	0x0500000f


	//   ....[37]....
        /*0800*/ 	.word	0x0500000f


	//   ....[38]....
        /*0804*/ 	.word	0x0500000f


	//   ....[39]....
        /*0808*/ 	.word	0x0500000f


	//   ....[40]....
        /*080c*/ 	.word	0x0500000f


	//   ....[41]....
        /*0810*/ 	.word	0x0500000f


	//   ....[42]....
        /*0814*/ 	.word	0x0500000f


	//   ....[43]....
        /*0818*/ 	.word	0x0500000f


	//   ....[44]....
        /*081c*/ 	.word	0x0500000f


	//   ....[45]....
        /*0820*/ 	.word	0x0500000f


	//   ....[46]....
        /*0824*/ 	.word	0x0500000f


	//   ....[47]....
        /*0828*/ 	.word	0x0500000f


	//   ....[48]....
        /*082c*/ 	.word	0x0500000f


	//   ....[49]....
        /*0830*/ 	.word	0x0500000f


	//   ....[50]....
        /*0834*/ 	.word	0x0500000f


	//   ....[51]....
        /*0838*/ 	.word	0x0500000f


	//   ....[52]....
        /*083c*/ 	.word	0x0500000f


	//   ....[53]....
        /*0840*/ 	.word	0x0500000f


	//   ....[54]....
        /*0844*/ 	.word	0x0500000f


	//   ....[55]....
        /*0848*/ 	.word	0x0500000f


	//   ....[56]....
        /*084c*/ 	.word	0x0500000f


	//   ....[57]....
        /*0850*/ 	.word	0x0500000f


	//   ....[58]....
        /*0854*/ 	.word	0x0500000f


	//   ....[59]....
        /*0858*/ 	.word	0x0500000f


	//   ....[60]....
        /*085c*/ 	.word	0x0500000f


	//   ....[61]....
        /*0860*/ 	.word	0x0500000f


	//   ....[62]....
        /*0864*/ 	.word	0x0500000f


	//   ....[63]....
        /*0868*/ 	.word	0x0500000f


	//   ....[64]....
        /*086c*/ 	.word	0x0500000f


	//   ....[65]....
        /*0870*/ 	.word	0x0500000f


	//   ....[66]....
        /*0874*/ 	.word	0x0500000f


	//   ....[67]....
        /*0878*/ 	.word	0x0500000f


	//   ....[68]....
        /*087c*/ 	.word	0x0500000f


	//   ....[69]....
        /*0880*/ 	.word	0x0500000f


	//   ....[70]....
        /*0884*/ 	.word	0x0500000f


	//   ....[71]....
        /*0888*/ 	.word	0x0500000f


	//   ....[72]....
        /*088c*/ 	.word	0x0500000f


	//   ....[73]....
        /*0890*/ 	.word	0x0500000f


	//   ....[74]....
        /*0894*/ 	.word	0x0500000f


	//   ....[75]....
        /*0898*/ 	.word	0x0500000f


	//   ....[76]....
        /*089c*/ 	.word	0x0500000f


	//   ....[77]....
        /*08a0*/ 	.word	0x0500000f


	//   ....[78]....
        /*08a4*/ 	.word	0x0500000f


	//   ....[79]....
        /*08a8*/ 	.word	0x0500000f


	//   ....[80]....
        /*08ac*/ 	.word	0x0500000f


	//   ....[81]....
        /*08b0*/ 	.word	0x0500000f


	//   ....[82]....
        /*08b4*/ 	.word	0x0500000f


	//   ....[83]....
        /*08b8*/ 	.word	0x0500000f


	//   ....[84]....
        /*08bc*/ 	.word	0x0500000f


	//   ....[85]....
        /*08c0*/ 	.word	0x0500000f


	//   ....[86]....
        /*08c4*/ 	.word	0x0500000f


	//   ....[87]....
        /*08c8*/ 	.word	0x0500000f


	//   ....[88]....
        /*08cc*/ 	.word	0x0500000f


	//   ....[89]....
        /*08d0*/ 	.word	0x0500000f


	//   ....[90]....
        /*08d4*/ 	.word	0x0500000f


	//   ....[91]....
        /*08d8*/ 	.word	0x0500000f


	//   ....[92]....
        /*08dc*/ 	.word	0x0500000f


	//   ....[93]....
        /*08e0*/ 	.word	0x0500000f


	//   ....[94]....
        /*08e4*/ 	.word	0x0500000f


	//   ....[95]....
        /*08e8*/ 	.word	0x0500000f


	//   ....[96]....
        /*08ec*/ 	.word	0x0500000f


	//   ....[97]....
        /*08f0*/ 	.word	0x0500000f


	//   ....[98]....
        /*08f4*/ 	.word	0x0500000f


	//   ....[99]....
        /*08f8*/ 	.word	0x0500000f


	//   ....[100]....
        /*08fc*/ 	.word	0x0500000f


	//   ....[101]....
        /*0900*/ 	.word	0x0500000f


	//   ....[102]....
        /*0904*/ 	.word	0x0500000f


	//   ....[103]....
        /*0908*/ 	.word	0x0500000f


	//   ....[104]....
        /*090c*/ 	.word	0x0500000f


	//   ....[105]....
        /*0910*/ 	.word	0x0500000f


	//   ....[106]....
        /*0914*/ 	.word	0x0500000f


	//   ....[107]....
        /*0918*/ 	.word	0x0500000f


	//   ....[108]....
        /*091c*/ 	.word	0x0500000f


	//   ....[109]....
        /*0920*/ 	.word	0x0500000f


	//   ....[110]....
        /*0924*/ 	.word	0x0500000f


	//   ....[111]....
        /*0928*/ 	.word	0x0500000f


	//   ....[112]....
        /*092c*/ 	.word	0x0500000f


	//   ....[113]....
        /*0930*/ 	.word	0x0500000f


	//   ....[114]....
        /*0934*/ 	.word	0x0500000f


	//   ....[115]....
        /*0938*/ 	.word	0x0500000f


	//   ....[116]....
        /*093c*/ 	.word	0x0500000f


	//   ....[117]....
        /*0940*/ 	.word	0x0500000f


	//   ....[118]....
        /*0944*/ 	.word	0x0500000f


	//   ....[119]....
        /*0948*/ 	.word	0x0500000f


	//   ....[120]....
        /*094c*/ 	.word	0x0500000f


	//   ....[121]....
        /*0950*/ 	.word	0x0500000f


	//   ....[122]....
        /*0954*/ 	.word	0x0500000f


	//   ....[123]....
        /*0958*/ 	.word	0x0500000f


	//   ....[124]....
        /*095c*/ 	.word	0x0500000f


	//   ....[125]....
        /*0960*/ 	.word	0x0500000f


	//   ....[126]....
        /*0964*/ 	.word	0x0500000f


	//   ....[127]....
        /*0968*/ 	.word	0x0500000f


	//   ....[128]....
        /*096c*/ 	.word	0x0500000f


	//   ....[129]....
        /*0970*/ 	.word	0x0500000f


	//   ....[130]....
        /*0974*/ 	.word	0x0500000f


	//   ....[131]....
        /*0978*/ 	.word	0x0500000f


	//   ....[132]....
        /*097c*/ 	.word	0x0500000f


	//   ....[133]....
        /*0980*/ 	.word	0x0500000f


	//   ....[134]....
        /*0984*/ 	.word	0x0500000f


	//   ....[135]....
        /*0988*/ 	.word	0x0500000f


	//   ....[136]....
        /*098c*/ 	.word	0x0500000f


	//   ....[137]....
        /*0990*/ 	.word	0x0500000f


	//   ....[138]....
        /*0994*/ 	.word	0x0500000f


	//   ....[139]....
        /*0998*/ 	.word	0x0500000f


	//   ....[140]....
        /*099c*/ 	.word	0x0500000f


	//   ....[141]....
        /*09a0*/ 	.word	0x0500000f


	//   ....[142]....
        /*09a4*/ 	.word	0x0500000f


	//   ....[143]....
        /*09a8*/ 	.word	0x0500000f


	//   ....[144]....
        /*09ac*/ 	.word	0x0500000f


	//   ....[145]....
        /*09b0*/ 	.word	0x0500000f


	//   ....[146]....
        /*09b4*/ 	.word	0x0500000f


	//   ....[147]....
        /*09b8*/ 	.word	0x0500000f


	//   ....[148]....
        /*09bc*/ 	.word	0x0500000f


	//   ....[149]....
        /*09c0*/ 	.word	0x0500000f


	//   ....[150]....
        /*09c4*/ 	.word	0x0500000f


	//   ....[151]....
        /*09c8*/ 	.word	0x0500000f


	//   ....[152]....
        /*09cc*/ 	.word	0x0500000f


	//   ....[153]....
        /*09d0*/ 	.word	0x0500000f


	//   ....[154]....
        /*09d4*/ 	.word	0x0500000f


	//   ....[155]....
        /*09d8*/ 	.word	0x0500000f


	//   ....[156]....
        /*09dc*/ 	.word	0x0500000f


	//   ....[157]....
        /*09e0*/ 	.word	0x0500000f


	//   ....[158]....
        /*09e4*/ 	.word	0x0500000f


	//   ....[159]....
        /*09e8*/ 	.word	0x0500000f


	//   ....[160]....
        /*09ec*/ 	.word	0x0500000f


	//   ....[161]....
        /*09f0*/ 	.word	0x0500000f


	//----- nvinfo : EIATTR_COOP_GROUP_INSTR_OFFSETS
	.align		4
.L_924:
        /*09f4*/ 	.byte	0x04, 0x28
        /*09f6*/ 	.short	(.L_926 - .L_925)


	//   ....[0]....
.L_925:
        /*09f8*/ 	.word	0x00000060


	//   ....[1]....
        /*09fc*/ 	.word	0x00000130


	//   ....[2]....
        /*0a00*/ 	.word	0x000001e0


	//   ....[3]....
        /*0a04*/ 	.word	0x000003a0


	//   ....[4]....
        /*0a08*/ 	.word	0x00000500


	//   ....[5]....
        /*0a0c*/ 	.word	0x00000620


	//   ....[6]....
        /*0a10*/ 	.word	0x00000780


	//   ....[7]....
        /*0a14*/ 	.word	0x000029c0


	//   ....[8]....
        /*0a18*/ 	.word	0x000029d0


	//   ....[9]....
        /*0a1c*/ 	.word	0x000038e0


	//   ....[10]....
        /*0a20*/ 	.word	0x000038f0


	//   ....[11]....
        /*0a24*/ 	.word	0x00004830


	//   ....[12]....
        /*0a28*/ 	.word	0x00004840


	//   ....[13]....
        /*0a2c*/ 	.word	0x00005bf0


	//   ....[14]....
        /*0a30*/ 	.word	0x00005c00


	//   ....[15]....
        /*0a34*/ 	.word	0x00006b60


	//   ....[16]....
        /*0a38*/ 	.word	0x00006b70


	//   ....[17]....
        /*0a3c*/ 	.word	0x00007b30


	//   ....[18]....
        /*0a40*/ 	.word	0x00007b40


	//   ....[19]....
        /*0a44*/ 	.word	0x00008cd0


	//   ....[20]....
        /*0a48*/ 	.word	0x00008ce0


	//   ....[21]....
        /*0a4c*/ 	.word	0x00008df0


	//   ....[22]....
        /*0a50*/ 	.word	0x00008e00


	//   ....[23]....
        /*0a54*/ 	.word	0x00008f20


	//   ....[24]....
        /*0a58*/ 	.word	0x00008f30


	//   ....[25]....
        /*0a5c*/ 	.word	0x000092a0


	//   ....[26]....
        /*0a60*/ 	.word	0x000092c0


	//   ....[27]....
        /*0a64*/ 	.word	0x000093b0


	//   ....[28]....
        /*0a68*/ 	.word	0x000093d0


	//   ....[29]....
        /*0a6c*/ 	.word	0x000094c0


	//   ....[30]....
        /*0a70*/ 	.word	0x000094e0


	//   ....[31]....
        /*0a74*/ 	.word	0x000099f0


	//   ....[32]....
        /*0a78*/ 	.word	0x0000a1c0


	//   ....[33]....
        /*0a7c*/ 	.word	0x0000a1d0


	//   ....[34]....
        /*0a80*/ 	.word	0x0000a1e0


	//   ....[35]....
        /*0a84*/ 	.word	0x0000a1f0


	//   ....[36]....
        /*0a88*/ 	.word	0x0000c070


	//   ....[37]....
        /*0a8c*/ 	.word	0x0000c080


	//   ....[38]....
        /*0a90*/ 	.word	0x0000c090


	//   ....[39]....
        /*0a94*/ 	.word	0x0000c0a0


	//   ....[40]....
        /*0a98*/ 	.word	0x00010030


	//   ....[41]....
        /*0a9c*/ 	.word	0x000100c0


	//   ....[42]....
        /*0aa0*/ 	.word	0x000104d0


	//   ....[43]....
        /*0aa4*/ 	.word	0x000105c0


	//   ....[44]....
        /*0aa8*/ 	.word	0x00013b00


	//   ....[45]....
        /*0aac*/ 	.word	0x00013b40


	//   ....[46]....
        /*0ab0*/ 	.word	0x00013b60


	//   ....[47]....
        /*0ab4*/ 	.word	0x00013b80


	//   ....[48]....
        /*0ab8*/ 	.word	0x000156a0


	//   ....[49]....
        /*0abc*/ 	.word	0x000156b0


	//   ....[50]....
        /*0ac0*/ 	.word	0x00015730


	//   ....[51]....
        /*0ac4*/ 	.word	0x00015740


	//   ....[52]....
        /*0ac8*/ 	.word	0x00016490


	//   ....[53]....
        /*0acc*/ 	.word	0x000164c0


	//   ....[54]....
        /*0ad0*/ 	.word	0x000164f0


	//   ....[55]....
        /*0ad4*/ 	.word	0x00016520


	//   ....[56]....
        /*0ad8*/ 	.word	0x00016550


	//   ....[57]....
        /*0adc*/ 	.word	0x00016580


	//   ....[58]....
        /*0ae0*/ 	.word	0x000165b0


	//   ....[59]....
        /*0ae4*/ 	.word	0x000165e0


	//   ....[60]....
        /*0ae8*/ 	.word	0x00016610


	//   ....[61]....
        /*0aec*/ 	.word	0x00016640


	//   ....[62]....
        /*0af0*/ 	.word	0x00016670


	//   ....[63]....
        /*0af4*/ 	.word	0x000166a0


	//   ....[64]....
        /*0af8*/ 	.word	0x000166d0


	//   ....[65]....
        /*0afc*/ 	.word	0x00016700


	//   ....[66]....
        /*0b00*/ 	.word	0x00016730


	//   ....[67]....
        /*0b04*/ 	.word	0x00016760


	//   ....[68]....
        /*0b08*/ 	.word	0x00016790


	//   ....[69]....
        /*0b0c*/ 	.word	0x000167c0


	//   ....[70]....
        /*0b10*/ 	.word	0x000167f0


	//   ....[71]....
        /*0b14*/ 	.word	0x00016810


	//   ....[72]....
        /*0b18*/ 	.word	0x00016840


	//   ....[73]....
        /*0b1c*/ 	.word	0x00016870


	//   ....[74]....
        /*0b20*/ 	.word	0x000168a0


	//   ....[75]....
        /*0b24*/ 	.word	0x000168d0


	//   ....[76]....
        /*0b28*/ 	.word	0x000168e0


	//   ....[77]....
        /*0b2c*/ 	.word	0x000168f0


	//   ....[78]....
        /*0b30*/ 	.word	0x00016910


	//   ....[79]....
        /*0b34*/ 	.word	0x00016920


	//   ....[80]....
        /*0b38*/ 	.word	0x00016930


	//   ....[81]....
        /*0b3c*/ 	.word	0x00016940


	//   ....[82]....
        /*0b40*/ 	.word	0x00016970


	//   ....[83]....
        /*0b44*/ 	.word	0x000169a0


	//   ....[84]....
        /*0b48*/ 	.word	0x00016f50


	//   ....[85]....
        /*0b4c*/ 	.word	0x00016f90


	//   ....[86]....
        /*0b50*/ 	.word	0x00016fc0


	//   ....[87]....
        /*0b54*/ 	.word	0x00017000


	//   ....[88]....
        /*0b58*/ 	.word	0x000175f0


	//   ....[89]....
        /*0b5c*/ 	.word	0x00017610


	//   ....[90]....
        /*0b60*/ 	.word	0x000176d0


	//   ....[91]....
        /*0b64*/ 	.word	0x000176f0


	//   ....[92]....
        /*0b68*/ 	.word	0x000177b0


	//   ....[93]....
        /*0b6c*/ 	.word	0x000177d0


	//   ....[94]....
        /*0b70*/ 	.word	0x000178a0


	//   ....[95]....
        /*0b74*/ 	.word	0x000178c0


	//   ....[96]....
        /*0b78*/ 	.word	0x000180a0


	//   ....[97]....
        /*0b7c*/ 	.word	0x000180b0


	//   ....[98]....
        /*0b80*/ 	.word	0x000181f0


	//   ....[99]....
        /*0b84*/ 	.word	0x00018200


	//   ....[100]....
        /*0b88*/ 	.word	0x00018330


	//   ....[101]....
        /*0b8c*/ 	.word	0x00018340


	//   ....[102]....
        /*0b90*/ 	.word	0x00018470


	//   ....[103]....
        /*0b94*/ 	.word	0x00018480


	//   ....[104]....
        /*0b98*/ 	.word	0x00018600


	//   ....[105]....
        /*0b9c*/ 	.word	0x000187b0


	//   ....[106]....
        /*0ba0*/ 	.word	0x000187e0


	//   ....[107]....
        /*0ba4*/ 	.word	0x00018810


	//   ....[108]....
        /*0ba8*/ 	.word	0x00018840


	//   ....[109]....
        /*0bac*/ 	.word	0x00018870


	//   ....[110]....
        /*0bb0*/ 	.word	0x000188a0


	//   ....[111]....
        /*0bb4*/ 	.word	0x00018a10


	//   ....[112]....
        /*0bb8*/ 	.word	0x00018a40


	//   ....[113]....
        /*0bbc*/ 	.word	0x00018a70


	//   ....[114]....
        /*0bc0*/ 	.word	0x00018aa0


	//   ....[115]....
        /*0bc4*/ 	.word	0x00018ad0


	//   ....[116]....
        /*0bc8*/ 	.word	0x00018b00


	//   ....[117]....
        /*0bcc*/ 	.word	0x00018b90


	//   ....[118]....
        /*0bd0*/ 	.word	0x00018bc0


	//   ....[119]....
        /*0bd4*/ 	.word	0x00018c40


	//   ....[120]....
        /*0bd8*/ 	.word	0x00019930


	//   ....[121]....
        /*0bdc*/ 	.word	0x0001b550


	//   ....[122]....
        /*0be0*/ 	.word	0x0001b580


	//   ....[123]....
        /*0be4*/ 	.word	0x0001b5b0


	//   ....[124]....
        /*0be8*/ 	.word	0x0001b610


	//   ....[125]....
        /*0bec*/ 	.word	0x0001b640


	//   ....[126]....
        /*0bf0*/ 	.word	0x0001b670


	//   ....[127]....
        /*0bf4*/ 	.word	0x0001b6a0


	//   ....[128]....
        /*0bf8*/ 	.word	0x0001b6c0


	//   ....[129]....
        /*0bfc*/ 	.word	0x0001b700


	//   ....[130]....
        /*0c00*/ 	.word	0x0001b730


	//   ....[131]....
        /*0c04*/ 	.word	0x0001b760


	//   ....[132]....
        /*0c08*/ 	.word	0x0001b790


	//   ....[133]....
        /*0c0c*/ 	.word	0x0001b7c0


	//   ....[134]....
        /*0c10*/ 	.word	0x0001b7f0


	//   ....[135]....
        /*0c14*/ 	.word	0x0001b800


	//   ....[136]....
        /*0c18*/ 	.word	0x0001b810


	//   ....[137]....
        /*0c1c*/ 	.word	0x0001b880


	//   ....[138]....
        /*0c20*/ 	.word	0x0001b8b0


	//   ....[139]....
        /*0c24*/ 	.word	0x0001b8e0


	//   ....[140]....
        /*0c28*/ 	.word	0x0001b910


	//   ....[141]....
        /*0c2c*/ 	.word	0x0001be10


	//   ....[142]....
        /*0c30*/ 	.word	0x0001be30


	//   ....[143]....
        /*0c34*/ 	.word	0x0001bf00


	//   ....[144]....
        /*0c38*/ 	.word	0x0001bf30


	//   ....[145]....
        /*0c3c*/ 	.word	0x0001bf70


	//   ....[146]....
        /*0c40*/ 	.word	0x0001bfa0


	//   ....[147]....
        /*0c44*/ 	.word	0x0001bfe0


	//   ....[148]....
        /*0c48*/ 	.word	0x0001c010


	//   ....[149]....
        /*0c4c*/ 	.word	0x0001c050


	//   ....[150]....
        /*0c50*/ 	.word	0x0001c080


	//   ....[151]....
        /*0c54*/ 	.word	0x0001c0c0


	//   ....[152]....
        /*0c58*/ 	.word	0x0001c0e0


	//   ....[153]....
        /*0c5c*/ 	.word	0x0001c120


	//   ....[154]....
        /*0c60*/ 	.word	0x0001c140


	//   ....[155]....
        /*0c64*/ 	.word	0x0001c150


	//   ....[156]....
        /*0c68*/ 	.word	0x0001c1a0


	//   ....[157]....
        /*0c6c*/ 	.word	0x0001c1b0


	//   ....[158]....
        /*0c70*/ 	.word	0x0001c1c0


	//   ....[159]....
        /*0c74*/ 	.word	0x0001c200


	//   ....[160]....
        /*0c78*/ 	.word	0x0001c220


	//   ....[161]....
        /*0c7c*/ 	.word	0x0001c970


	//   ....[162]....
        /*0c80*/ 	.word	0x0001c9a0


	//   ....[163]....
        /*0c84*/ 	.word	0x0001c9d0


	//   ....[164]....
        /*0c88*/ 	.word	0x0001ca10


	//   ....[165]....
        /*0c8c*/ 	.word	0x0001caa0


	//   ....[166]....
        /*0c90*/ 	.word	0x0001cac0


	//   ....[167]....
        /*0c94*/ 	.word	0x0001cb40


	//   ....[168]....
        /*0c98*/ 	.word	0x0001cb60


	//   ....[169]....
        /*0c9c*/ 	.word	0x0001cbe0


	//   ....[170]....
        /*0ca0*/ 	.word	0x0001cc00


	//   ....[171]....
        /*0ca4*/ 	.word	0x0001cc80


	//   ....[172]....
        /*0ca8*/ 	.word	0x0001cca0


	//   ....[173]....
        /*0cac*/ 	.word	0x0001cd20


	//   ....[174]....
        /*0cb0*/ 	.word	0x0001cd40


	//   ....[175]....
        /*0cb4*/ 	.word	0x0001cd50


	//   ....[176]....
        /*0cb8*/ 	.word	0x0001cdc0


	//   ....[177]....
        /*0cbc*/ 	.word	0x0001d6e0


	//   ....[178]....
        /*0cc0*/ 	.word	0x0001d700


	//   ....[179]....
        /*0cc4*/ 	.word	0x0001d710


	//   ....[180]....
        /*0cc8*/ 	.word	0x0001d720


	//   ....[181]....
        /*0ccc*/ 	.word	0x0001d730


	//   ....[182]....
        /*0cd0*/ 	.word	0x0001d780


	//   ....[183]....
        /*0cd4*/ 	.word	0x0001d7a0


	//   ....[184]....
        /*0cd8*/ 	.word	0x0001d7c0


	//   ....[185]....
        /*0cdc*/ 	.word	0x0001d7d0


	//   ....[186]....
        /*0ce0*/ 	.word	0x0001d810


	//   ....[187]....
        /*0ce4*/ 	.word	0x0001d820


	//   ....[188]....
        /*0ce8*/ 	.word	0x0001d860


	//   ....[189]....
        /*0cec*/ 	.word	0x0001d870


	//   ....[190]....
        /*0cf0*/ 	.word	0x0001d8b0


	//   ....[191]....
        /*0cf4*/ 	.word	0x0001d8c0


	//   ....[192]....
        /*0cf8*/ 	.word	0x0001d900


	//   ....[193]....
        /*0cfc*/ 	.word	0x0001d910


	//   ....[194]....
        /*0d00*/ 	.word	0x0001d920


	//   ....[195]....
        /*0d04*/ 	.word	0x0001d960


	//   ....[196]....
        /*0d08*/ 	.word	0x0001d9d0


	//   ....[197]....
        /*0d0c*/ 	.word	0x0001dda0


	//   ....[198]....
        /*0d10*/ 	.word	0x0001ddb0


	//   ....[199]....
        /*0d14*/ 	.word	0x0001ddc0


	//   ....[200]....
        /*0d18*/ 	.word	0x0001ddd0


	//   ....[201]....
        /*0d1c*/ 	.word	0x0001de20


	//   ....[202]....
        /*0d20*/ 	.word	0x0001de40


	//   ....[203]....
        /*0d24*/ 	.word	0x0001de60


	//   ....[204]....
        /*0d28*/ 	.word	0x0001de70


	//   ....[205]....
        /*0d2c*/ 	.word	0x0001deb0


	//   ....[206]....
        /*0d30*/ 	.word	0x0001dec0


	//   ....[207]....
        /*0d34*/ 	.word	0x0001df00


	//   ....[208]....
        /*0d38*/ 	.word	0x0001df10


	//   ....[209]....
        /*0d3c*/ 	.word	0x0001df50


	//   ....[210]....
        /*0d40*/ 	.word	0x0001df60


	//   ....[211]....
        /*0d44*/ 	.word	0x0001dfa0


	//   ....[212]....
        /*0d48*/ 	.word	0x0001dfb0


	//   ....[213]....
        /*0d4c*/ 	.word	0x0001dfc0


	//   ....[214]....
        /*0d50*/ 	.word	0x0001e000


	//   ....[215]....
        /*0d54*/ 	.word	0x0001e020


	//   ....[216]....
        /*0d58*/ 	.word	0x0001e080


	//   ....[217]....
        /*0d5c*/ 	.word	0x0001f600


	//   ....[218]....
        /*0d60*/ 	.word	0x0001f630


	//   ....[219]....
        /*0d64*/ 	.word	0x0001f670


	//   ....[220]....
        /*0d68*/ 	.word	0x0001f6a0


	//   ....[221]....
        /*0d6c*/ 	.word	0x0001f6d0


	//   ....[222]....
        /*0d70*/ 	.word	0x0001f700


	//   ....[223]....
        /*0d74*/ 	.word	0x0001f730


	//   ....[224]....
        /*0d78*/ 	.word	0x0001f760


	//   ....[225]....
        /*0d7c*/ 	.word	0x0001f8e0


	//   ....[226]....
        /*0d80*/ 	.word	0x0001f910


	//   ....[227]....
        /*0d84*/ 	.word	0x0001f940


	//   ....[228]....
        /*0d88*/ 	.word	0x0001f970


	//   ....[229]....
        /*0d8c*/ 	.word	0x0001f9a0


	//   ....[230]....
        /*0d90*/ 	.word	0x0001f9d0


	//   ....[231]....
        /*0d94*/ 	.word	0x0001fa90


	//   ....[232]....
        /*0d98*/ 	.word	0x0001fab0


	//   ....[233]....
        /*0d9c*/ 	.word	0x0001fb20


	//   ....[234]....
        /*0da0*/ 	.word	0x0001ffb0


	//   ....[235]....
        /*0da4*/ 	.word	0x00020370


	//   ....[236]....
        /*0da8*/ 	.word	0x00020400


	//   ....[237]....
        /*0dac*/ 	.word	0x00020490


	//   ....[238]....
        /*0db0*/ 	.word	0x00020520


	//   ....[239]....
        /*0db4*/ 	.word	0x000205b0


	//   ....[240]....
        /*0db8*/ 	.word	0x00020640


	//   ....[241]....
        /*0dbc*/ 	.word	0x00020720


	//   ....[242]....
        /*0dc0*/ 	.word	0x000207b0


	//   ....[243]....
        /*0dc4*/ 	.word	0x00020850


	//   ....[244]....
        /*0dc8*/ 	.word	0x000208e0


	//   ....[245]....
        /*0dcc*/ 	.word	0x00020970


	//   ....[246]....
        /*0dd0*/ 	.word	0x00020a00


	//   ....[247]....
        /*0dd4*/ 	.word	0x00020ae0


	//   ....[248]....
        /*0dd8*/ 	.word	0x00020b70


	//   ....[249]....
        /*0ddc*/ 	.word	0x00020c00


	//   ....[250]....
        /*0de0*/ 	.word	0x00020c90


	//   ....[251]....
        /*0de4*/ 	.word	0x00020d20


	//   ....[252]....
        /*0de8*/ 	.word	0x00020db0


	//   ....[253]....
        /*0dec*/ 	.word	0x00020e90


	//   ....[254]....
        /*0df0*/ 	.word	0x00020f40


	//   ....[255]....
        /*0df4*/ 	.word	0x00020fd0


	//   ....[0]....
        /*0df8*/ 	.word	0x00021020


	//   ....[1]....
        /*0dfc*/ 	.word	0x00021070


	//   ....[2]....
        /*0e00*/ 	.word	0x00021150


	//   ....[3]....
        /*0e04*/ 	.word	0x000211e0


	//   ....[4]....
        /*0e08*/ 	.word	0x00021230


	//   ....[5]....
        /*0e0c*/ 	.word	0x00021280


	//   ....[6]....
        /*0e10*/ 	.word	0x000214c0


	//   ....[7]....
        /*0e14*/ 	.word	0x000215e0


	//   ....[8]....
        /*0e18*/ 	.word	0x00021700


	//   ....[9]....
        /*0e1c*/ 	.word	0x000217b0


	//   ....[10]....
        /*0e20*/ 	.word	0x00021810


	//   ....[11]....
        /*0e24*/ 	.word	0x00021890


	//   ....[12]....
        /*0e28*/ 	.word	0x000218f0


	//   ....[13]....
        /*0e2c*/ 	.word	0x00021970


	//   ....[14]....
        /*0e30*/ 	.word	0x000219d0


	//   ....[15]....
        /*0e34*/ 	.word	0x00021a50


	//   ....[16]....
        /*0e38*/ 	.word	0x00021ab0


	//   ....[17]....
        /*0e3c*/ 	.word	0x00021b30


	//   ....[18]....
        /*0e40*/ 	.word	0x00021b90


	//   ....[19]....
        /*0e44*/ 	.word	0x00021c10


	//   ....[20]....
        /*0e48*/ 	.word	0x00021c70


	//   ....[21]....
        /*0e4c*/ 	.word	0x00021cd0


	//   ....[22]....
        /*0e50*/ 	.word	0x00021d30


	//   ....[23]....
        /*0e54*/ 	.word	0x00021dc0


	//   ....[24]....
        /*0e58*/ 	.word	0x00021e20


	//   ....[25]....
        /*0e5c*/ 	.word	0x00021ea0


	//   ....[26]....
        /*0e60*/ 	.word	0x00021f00


	//   ....[27]....
        /*0e64*/ 	.word	0x00021f70


	//   ....[28]....
        /*0e68*/ 	.word	0x00021fd0


	//   ....[29]....
        /*0e6c*/ 	.word	0x00022050


	//   ....[30]....
        /*0e70*/ 	.word	0x000220b0


	//   ....[31]....
        /*0e74*/ 	.word	0x00022130


	//   ....[32]....
        /*0e78*/ 	.word	0x00022190


	//   ....[33]....
        /*0e7c*/ 	.word	0x00022210


	//   ....[34]....
        /*0e80*/ 	.word	0x00022270


	//   ....[35]....
        /*0e84*/ 	.word	0x000222e0


	//   ....[36]....
        /*0e88*/ 	.word	0x00022340


	//   ....[37]....
        /*0e8c*/ 	.word	0x000223a0


	//   ....[38]....
        /*0e90*/ 	.word	0x00022490


	//   ....[39]....
        /*0e94*/ 	.word	0x000224e0


	//   ....[40]....
        /*0e98*/ 	.word	0x00022570


	//   ....[41]....
        /*0e9c*/ 	.word	0x00022600


	//   ....[42]....
        /*0ea0*/ 	.word	0x00022690


	//   ....[43]....
        /*0ea4*/ 	.word	0x00022720


	//   ....[44]....
        /*0ea8*/ 	.word	0x000227b0


	//   ....[45]....
        /*0eac*/ 	.word	0x00022840


	//   ....[46]....
        /*0eb0*/ 	.word	0x00022900


	//   ....[47]....
        /*0eb4*/ 	.word	0x00022be0


	//   ....[48]....
        /*0eb8*/ 	.word	0x00022ce0


	//   ....[49]....
        /*0ebc*/ 	.word	0x00022d90


	//   ....[50]....
        /*0ec0*/ 	.word	0x00022e20


	//   ....[51]....
        /*0ec4*/ 	.word	0x00022ef0


	//   ....[52]....
        /*0ec8*/ 	.word	0x00022f90


	//   ....[53]....
        /*0ecc*/ 	.word	0x00023020


	//   ....[54]....
        /*0ed0*/ 	.word	0x000230b0


	//   ....[55]....
        /*0ed4*/ 	.word	0x00023150


	//   ....[56]....
        /*0ed8*/ 	.word	0x000231e0


	//   ....[57]....
        /*0edc*/ 	.word	0x00023280


	//   ....[58]....
        /*0ee0*/ 	.word	0x00023310


	//   ....[59]....
        /*0ee4*/ 	.word	0x000233b0


	//   ....[60]....
        /*0ee8*/ 	.word	0x00023450


	//   ....[61]....
        /*0eec*/ 	.word	0x000234e0


	//   ....[62]....
        /*0ef0*/ 	.word	0x00023570


	//   ....[63]....
        /*0ef4*/ 	.word	0x00023610


	//   ....[64]....
        /*0ef8*/ 	.word	0x00023670


	//   ....[65]....
        /*0efc*/ 	.word	0x00023730


	//   ....[66]....
        /*0f00*/ 	.word	0x00023790


	//   ....[67]....
        /*0f04*/ 	.word	0x00023860


	//   ....[68]....
        /*0f08*/ 	.word	0x00023a30


	//   ....[69]....
        /*0f0c*/ 	.word	0x00023ac0


	//   ....[70]....
        /*0f10*/ 	.word	0x00023ba0


	//   ....[71]....
        /*0f14*/ 	.word	0x00023bf0


	//   ....[72]....
        /*0f18*/ 	.word	0x00023cd0


	//   ....[73]....
        /*0f1c*/ 	.word	0x00023d20


	//   ....[74]....
        /*0f20*/ 	.word	0x00023e00


	//   ....[75]....
        /*0f24*/ 	.word	0x00023e50


	//   ....[76]....
        /*0f28*/ 	.word	0x00023eb0


	//   ....[77]....
        /*0f2c*/ 	.word	0x00023f80


	//   ....[78]....
        /*0f30*/ 	.word	0x00024060


	//   ....[79]....
        /*0f34*/ 	.word	0x000240b0


	//   ....[80]....
        /*0f38*/ 	.word	0x00024110


	//   ....[81]....
        /*0f3c*/ 	.word	0x000241d0


	//   ....[82]....
        /*0f40*/ 	.word	0x00024230


	//   ....[83]....
        /*0f44*/ 	.word	0x000242f0


	//   ....[84]....
        /*0f48*/ 	.word	0x00024350


	//   ....[85]....
        /*0f4c*/ 	.word	0x00024400


	//   ....[86]....
        /*0f50*/ 	.word	0x00024460


	//   ....[87]....
        /*0f54*/ 	.word	0x00024530


	//   ....[88]....
        /*0f58*/ 	.word	0x000245e0


	//   ....[89]....
        /*0f5c*/ 	.word	0x00024640


	//   ....[90]....
        /*0f60*/ 	.word	0x000246a0


	//   ....[91]....
        /*0f64*/ 	.word	0x00024790


	//   ....[92]....
        /*0f68*/ 	.word	0x000247f0


	//   ....[93]....
        /*0f6c*/ 	.word	0x000248f0


	//   ....[94]....
        /*0f70*/ 	.word	0x00024950


	//   ....[95]....
        /*0f74*/ 	.word	0x00024a50


	//   ....[96]....
        /*0f78*/ 	.word	0x00024ab0


	//   ....[97]....
        /*0f7c*/ 	.word	0x00024bb0


	//   ....[98]....
        /*0f80*/ 	.word	0x00024c10


	//   ....[99]....
        /*0f84*/ 	.word	0x00024d10


	//   ....[100]....
        /*0f88*/ 	.word	0x00024d70


	//   ....[101]....
        /*0f8c*/ 	.word	0x00024e60


	//   ....[102]....
        /*0f90*/ 	.word	0x00024ec0


	//   ....[103]....
        /*0f94*/ 	.word	0x00024fa0


	//   ....[104]....
        /*0f98*/ 	.word	0x000250e0


	//   ....[105]....
        /*0f9c*/ 	.word	0x00025180


	//   ....[106]....
        /*0fa0*/ 	.word	0x000251e0


	//   ....[107]....
        /*0fa4*/ 	.word	0x00025290


	//   ....[108]....
        /*0fa8*/ 	.word	0x00025320


	//   ....[109]....
        /*0fac*/ 	.word	0x000253b0


	//   ....[110]....
        /*0fb0*/ 	.word	0x00025410


	//   ....[111]....
        /*0fb4*/ 	.word	0x000254c0


	//   ....[112]....
        /*0fb8*/ 	.word	0x00025520


	//   ....[113]....
        /*0fbc*/ 	.word	0x000255d0


	//   ....[114]....
        /*0fc0*/ 	.word	0x00025630


	//   ....[115]....
        /*0fc4*/ 	.word	0x000256e0


	//   ....[116]....
        /*0fc8*/ 	.word	0x00025740


	//   ....[117]....
        /*0fcc*/ 	.word	0x000257f0


	//   ....[118]....
        /*0fd0*/ 	.word	0x00025850


	//   ....[119]....
        /*0fd4*/ 	.word	0x00025900


	//   ....[120]....
        /*0fd8*/ 	.word	0x00025990


	//   ....[121]....
        /*0fdc*/ 	.word	0x00025a20


	//   ....[122]....
        /*0fe0*/ 	.word	0x00025aa0


	//   ....[123]....
        /*0fe4*/ 	.word	0x00025b30


	//   ....[124]....
        /*0fe8*/ 	.word	0x00025c20


	//   ....[125]....
        /*0fec*/ 	.word	0x00025cb0


	//   ....[126]....
        /*0ff0*/ 	.word	0x00025d10


	//   ....[127]....
        /*0ff4*/ 	.word	0x00025dc0


	//   ....[128]....
        /*0ff8*/ 	.word	0x00025e20


	//   ....[129]....
        /*0ffc*/ 	.word	0x00025ed0


	//   ....[130]....
        /*1000*/ 	.word	0x00025f30


	//   ....[131]....
        /*1004*/ 	.word	0x00025fe0


	//   ....[132]....
        /*1008*/ 	.word	0x00026040


	//   ....[133]....
        /*100c*/ 	.word	0x000260f0


	//   ....[134]....
        /*1010*/ 	.word	0x00026150


	//   ....[135]....
        /*1014*/ 	.word	0x00026200


	//   ....[136]....
        /*1018*/ 	.word	0x00026260


	//   ....[137]....
        /*101c*/ 	.word	0x00026310


	//   ....[138]....
        /*1020*/ 	.word	0x00026370


	//   ....[139]....
        /*1024*/ 	.word	0x00026420


	//   ....[140]....
        /*1028*/ 	.word	0x00026480


	//   ....[141]....
        /*102c*/ 	.word	0x00026530


	//   ....[142]....
        /*1030*/ 	.word	0x00026590


	//   ....[143]....
        /*1034*/ 	.word	0x00026640


	//   ....[144]....
        /*1038*/ 	.word	0x00026820


	//   ....[145]....
        /*103c*/ 	.word	0x000268c0


	//   ....[146]....
        /*1040*/ 	.word	0x000269e0


	//   ....[147]....
        /*1044*/ 	.word	0x00026a50


	//   ....[148]....
        /*1048*/ 	.word	0x00026ac0


	//   ....[149]....
        /*104c*/ 	.word	0x00026b30


	//   ....[150]....
        /*1050*/ 	.word	0x00026ba0


	//   ....[151]....
        /*1054*/ 	.word	0x00026c20


	//   ....[152]....
        /*1058*/ 	.word	0x00026cb0


	//   ....[153]....
        /*105c*/ 	.word	0x00026d40


	//   ....[154]....
        /*1060*/ 	.word	0x00026db0


	//   ....[155]....
        /*1064*/ 	.word	0x00026e20


	//   ....[156]....
        /*1068*/ 	.word	0x00026e90


	//   ....[157]....
        /*106c*/ 	.word	0x00026f10


	//   ....[158]....
        /*1070*/ 	.word	0x00026f80


	//   ....[159]....
        /*1074*/ 	.word	0x00027020


	//   ....[160]....
        /*1078*/ 	.word	0x000270b0


	//   ....[161]....
        /*107c*/ 	.word	0x000271d0


	//----- nvinfo : EIATTR_REG_RECONFIG
	.align		4
.L_926:
        /*1080*/ 	.byte	0x01, 0x54
	.zero		2


	//----- nvinfo : EIATTR_SYSCALL_OFFSETS
	.align		4
        /*1084*/ 	.byte	0x04, 0x46
        /*1086*/ 	.short	(.L_928 - .L_927)


	//   ....[0]....
.L_927:
        /*1088*/ 	.word	0x000017d0


	//   ....[1]....
        /*108c*/ 	.word	0x00001920


	//   ....[2]....
        /*1090*/ 	.word	0x00009b90


	//   ....[3]....
        /*1094*/ 	.word	0x0000a130


	//   ....[4]....
        /*1098*/ 	.word	0x0001a800


	//   ....[5]....
        /*109c*/ 	.word	0x0001a970


	//   ....[6]....
        /*10a0*/ 	.word	0x0001aac0


	//   ....[7]....
        /*10a4*/ 	.word	0x0001ac00


	//   ....[8]....
        /*10a8*/ 	.word	0x0001c600


	//----- nvinfo : EIATTR_MBARRIER_INSTR_OFFSETS
	.align		4
.L_928:
        /*10ac*/ 	.byte	0x04, 0x39
        /*10ae*/ 	.short	(.L_930 - .L_929)


	//   ....[0]....
.L_929:
        /*10b0*/ 	.word	0x00000250
        /*10b4*/ 	.word	0x000000ff
        /*10b8*/ 	.word	0x00022800
        /*10bc*/ 	.short	0x0100
        /*10be*/ 	.byte	0x08
	.zero		1


	//   ....[1]....
        /*10c0*/ 	.word	0x00000260
        /*10c4*/ 	.word	0x000000ff
        /*10c8*/ 	.word	0x00022820
        /*10cc*/ 	.short	0x0100
        /*10ce*/ 	.byte	0x08
	.zero		1


	//   ....[2]....
        /*10d0*/ 	.word	0x00000350
        /*10d4*/ 	.word	0x000000ff
        /*10d8*/ 	.word	0x00022830
        /*10dc*/ 	.short	0x0100
        /*10de*/ 	.byte	0x08
	.zero		1


	//   ....[3]....
        /*10e0*/ 	.word	0x00000360
        /*10e4*/ 	.word	0x000000ff
        /*10e8*/ 	.word	0x00022840
        /*10ec*/ 	.short	0x0100
        /*10ee*/ 	.byte	0x08
	.zero		1


	//   ....[4]....
        /*10f0*/ 	.word	0x00000370
        /*10f4*/ 	.word	0x000000ff
        /*10f8*/ 	.word	0x00022838
        /*10fc*/ 	.short	0x0100
        /*10fe*/ 	.byte	0x08
	.zero		1


	//   ....[5]....
        /*1100*/ 	.word	0x00000380
        /*1104*/ 	.word	0x000000ff
        /*1108*/ 	.word	0x00022848
        /*110c*/ 	.short	0x0100
        /*110e*/ 	.byte	0x08
	.zero		1


	//   ....[6]....
        /*1110*/ 	.word	0x000004b0
        /*1114*/ 	.word	0x000000ff
        /*1118*/ 	.word	0x00022850
        /*111c*/ 	.short	0x0100
        /*111e*/ 	.byte	0x08
	.zero		1


	//   ....[7]....
        /*1120*/ 	.word	0x000004c0
        /*1124*/ 	.word	0x000000ff
        /*1128*/ 	.word	0x00022860
        /*112c*/ 	.short	0x0100
        /*112e*/ 	.byte	0x08
	.zero		1


	//   ....[8]....
        /*1130*/ 	.word	0x000004d0
        /*1134*/ 	.word	0x000000ff
        /*1138*/ 	.word	0x00022858
        /*113c*/ 	.short	0x0100
        /*113e*/ 	.byte	0x08
	.zero		1


	//   ....[9]....
        /*1140*/ 	.word	0x000004e0
        /*1144*/ 	.word	0x000000ff
        /*1148*/ 	.word	0x00022868
        /*114c*/ 	.short	0x0100
        /*114e*/ 	.byte	0x08
	.zero		1


	//   ....[10]....
        /*1150*/ 	.word	0x000005d0
        /*1154*/ 	.word	0x000000ff
        /*1158*/ 	.word	0x00022870
        /*115c*/ 	.short	0x0100
        /*115e*/ 	.byte	0x06
	.zero		1


	//   ....[11]....
        /*1160*/ 	.word	0x000005e0
        /*1164*/ 	.word	0x000000ff
        /*1168*/ 	.word	0x00022880
        /*116c*/ 	.short	0x0100
        /*116e*/ 	.byte	0x06
	.zero		1


	//   ....[12]....
        /*1170*/ 	.word	0x000005f0
        /*1174*/ 	.word	0x000000ff
        /*1178*/ 	.word	0x00022878
        /*117c*/ 	.short	0x0100
        /*117e*/ 	.byte	0x06
	.zero		1


	//   ....[13]....
        /*1180*/ 	.word	0x00000600
        /*1184*/ 	.word	0x000000ff
        /*1188*/ 	.word	0x00022888
        /*118c*/ 	.short	0x0100
        /*118e*/ 	.byte	0x06
	.zero		1


	//   ....[14]....
        /*1190*/ 	.word	0x00000730
        /*1194*/ 	.word	0x000000ff
        /*1198*/ 	.word	0x00022890
        /*119c*/ 	.short	0x0100
        /*119e*/ 	.byte	0x08
	.zero		1


	//   ....[15]....
        /*11a0*/ 	.word	0x00000740
        /*11a4*/ 	.word	0x000000ff
        /*11a8*/ 	.word	0x000228a0
        /*11ac*/ 	.short	0x0100
        /*11ae*/ 	.byte	0x08
	.zero		1


	//   ....[16]....
        /*11b0*/ 	.word	0x00000750
        /*11b4*/ 	.word	0x000000ff
        /*11b8*/ 	.word	0x00022898
        /*11bc*/ 	.short	0x0100
        /*11be*/ 	.byte	0x08
	.zero		1


	//   ....[17]....
        /*11c0*/ 	.word	0x00000760
        /*11c4*/ 	.word	0x000000ff
        /*11c8*/ 	.word	0x000228a8
        /*11cc*/ 	.short	0x0100
        /*11ce*/ 	.byte	0x08
	.zero		1


	//   ....[18]....
        /*11d0*/ 	.word	0x000008a0
        /*11d4*/ 	.word	0x000000ff
        /*11d8*/ 	.word	0x000228b0
        /*11dc*/ 	.short	0x0100
        /*11de*/ 	.byte	0x08
	.zero		1


	//   ....[19]....
        /*11e0*/ 	.word	0x000008b0
        /*11e4*/ 	.word	0x000000ff
        /*11e8*/ 	.word	0x000228c0
        /*11ec*/ 	.short	0x0100
        /*11ee*/ 	.byte	0x08
	.zero		1


	//   ....[20]....
        /*11f0*/ 	.word	0x000008c0
        /*11f4*/ 	.word	0x000000ff
        /*11f8*/ 	.word	0x000228b8
        /*11fc*/ 	.short	0x0100
        /*11fe*/ 	.byte	0x08
	.zero		1


	//   ....[21]....
        /*1200*/ 	.word	0x000008d0
        /*1204*/ 	.word	0x000000ff
        /*1208*/ 	.word	0x000228c8
        /*120c*/ 	.short	0x0100
        /*120e*/ 	.byte	0x08
	.zero		1


	//   ....[22]....
        /*1210*/ 	.word	0x00002970
        /*1214*/ 	.word	0x00000058
        /*1218*/ 	.word	0x00022890
        /*121c*/ 	.short	0x010a
        /*121e*/ 	.byte	0x3f
	.zero		1


	//   ....[23]....
        /*1220*/ 	.word	0x00005b90
        /*1224*/ 	.word	0x00000058
        /*1228*/ 	.word	0x00022890
        /*122c*/ 	.short	0x010a
        /*122e*/ 	.byte	0x3f
	.zero		1


	//   ....[24]....
        /*1230*/ 	.word	0x00008b20
        /*1234*/ 	.word	0x00000058
        /*1238*/ 	.word	0x00022890
        /*123c*/ 	.short	0x010a
        /*123e*/ 	.byte	0x3f
	.zero		1


	//   ....[25]....
        /*1240*/ 	.word	0x000090f0
        /*1244*/ 	.word	0x00000004
        /*1248*/ 	.word	0x00000000
        /*124c*/ 	.short	0x0101
        /*124e*/ 	.byte	0x3f
	.zero		1


	//   ....[26]....
        /*1250*/ 	.word	0x00009130
        /*1254*/ 	.word	0x00000058
        /*1258*/ 	.word	0x000228b0
        /*125c*/ 	.short	0x010a
        /*125e*/ 	.byte	0x3f
	.zero		1


	//   ....[27]....
        /*1260*/ 	.word	0x00009670
        /*1264*/ 	.word	0x00000058
        /*1268*/ 	.word	0x00000000
        /*126c*/ 	.short	0x0101
        /*126e*/ 	.byte	0x3f
	.zero		1


	//   ....[28]....
        /*1270*/ 	.word	0x00009e90
        /*1274*/ 	.word	0x00000012
        /*1278*/ 	.word	0x00022800
        /*127c*/ 	.short	0x010a
        /*127e*/ 	.byte	0x3f
	.zero		1


	//   ....[29]....
        /*1280*/ 	.word	0x00009ee0
        /*1284*/ 	.word	0x00000012
        /*1288*/ 	.word	0x00022800
        /*128c*/ 	.short	0x010a
        /*128e*/ 	.byte	0x3f
	.zero		1


	//   ....[30]....
        /*1290*/ 	.word	0x0000a4b0
        /*1294*/ 	.word	0x00000012
        /*1298*/ 	.word	0x00022800
        /*129c*/ 	.short	0x010a
        /*129e*/ 	.byte	0x3f
	.zero		1


	//   ....[31]....
        /*12a0*/ 	.word	0x0000c280
        /*12a4*/ 	.word	0x00000012
        /*12a8*/ 	.word	0x00022800
        /*12ac*/ 	.short	0x010a
        /*12ae*/ 	.byte	0x3f
	.zero		1


	//   ....[32]....
        /*12b0*/ 	.word	0x0000dee0
        /*12b4*/ 	.word	0x00000003
        /*12b8*/ 	.word	0x00022830
        /*12bc*/ 	.short	0x010a
        /*12be*/ 	.byte	0x3f
	.zero		1


	//   ....[33]....
        /*12c0*/ 	.word	0x0000df70
        /*12c4*/ 	.word	0x00000003
        /*12c8*/ 	.word	0x00022830
        /*12cc*/ 	.short	0x010a
        /*12ce*/ 	.byte	0x3f
	.zero		1


	//   ....[34]....
        /*12d0*/ 	.word	0x00010960
        /*12d4*/ 	.word	0x00000028
        /*12d8*/ 	.word	0x00000000
        /*12dc*/ 	.short	0x0101
        /*12de*/ 	.byte	0x3f
	.zero		1


	//   ....[35]....
        /*12e0*/ 	.word	0x00011bd0
        /*12e4*/ 	.word	0x0000000d
        /*12e8*/ 	.word	0x00022830
        /*12ec*/ 	.short	0x010a
        /*12ee*/ 	.byte	0x3f
	.zero		1


	//   ....[36]....
        /*12f0*/ 	.word	0x00011c20
        /*12f4*/ 	.word	0x0000000d
        /*12f8*/ 	.word	0x00022830
        /*12fc*/ 	.short	0x010a
        /*12fe*/ 	.byte	0x3f
	.zero		1


	//   ....[37]....
        /*1300*/ 	.word	0x000128d0
        /*1304*/ 	.word	0x0000000d
        /*1308*/ 	.word	0x00022850
        /*130c*/ 	.short	0x010a
        /*130e*/ 	.byte	0x3f
	.zero		1


	//   ....[38]....
        /*1310*/ 	.word	0x00012910
        /*1314*/ 	.word	0x0000000d
        /*1318*/ 	.word	0x00022850
        /*131c*/ 	.short	0x010a
        /*131e*/ 	.byte	0x3f
	.zero		1


	//   ....[39]....
        /*1320*/ 	.word	0x00013fe0
        /*1324*/ 	.word	0x0000009f
        /*1328*/ 	.word	0x00000000
        /*132c*/ 	.short	0x0101
        /*132e*/ 	.byte	0x3f
	.zero		1


	//   ....[40]....
        /*1330*/ 	.word	0x00014ce0
        /*1334*/ 	.word	0x0000000c
        /*1338*/ 	.word	0x00000000
        /*133c*/ 	.short	0x0101
        /*133e*/ 	.byte	0x3f
	.zero		1


	//   ....[41]....
        /*1340*/ 	.word	0x00015330
        /*1344*/ 	.word	0x0000000b
        /*1348*/ 	.word	0x00022850
        /*134c*/ 	.short	0x010a
        /*134e*/ 	.byte	0x3f
	.zero		1


	//   ....[42]....
        /*1350*/ 	.word	0x000153b0
        /*1354*/ 	.word	0x0000000b
        /*1358*/ 	.word	0x00022850
        /*135c*/ 	.short	0x010a
        /*135e*/ 	.byte	0x3f
	.zero		1


	//   ....[43]....
        /*1360*/ 	.word	0x00015b70
        /*1364*/ 	.word	0x00000000
        /*1368*/ 	.word	0x00000000
        /*136c*/ 	.short	0x0101
        /*136e*/ 	.byte	0x3f
	.zero		1


	//   ....[44]....
        /*1370*/ 	.word	0x00017600
        /*1374*/ 	.word	0x00000000
        /*1378*/ 	.word	0x00000000
        /*137c*/ 	.short	0x0101
        /*137e*/ 	.byte	0x3f
	.zero		1


	//   ....[45]....
        /*1380*/ 	.word	0x00019a10
        /*1384*/ 	.word	0x00000016
        /*1388*/ 	.word	0x00022820
        /*138c*/ 	.short	0x010a
        /*138e*/ 	.byte	0x3f
	.zero		1


	//   ....[46]....
        /*1390*/ 	.word	0x00019ad0
        /*1394*/ 	.word	0x00000005
        /*1398*/ 	.word	0x000228a0
        /*139c*/ 	.short	0x010a
        /*139e*/ 	.byte	0x3f
	.zero		1


	//   ....[47]....
        /*13a0*/ 	.word	0x00019d00
        /*13a4*/ 	.word	0x00000005
        /*13a8*/ 	.word	0x000228c0
        /*13ac*/ 	.short	0x010a
        /*13ae*/ 	.byte	0x3f
	.zero		1


	//   ....[48]....
        /*13b0*/ 	.word	0x0001a080
        /*13b4*/ 	.word	0x00000005
        /*13b8*/ 	.word	0x000228a0
        /*13bc*/ 	.short	0x010a
        /*13be*/ 	.byte	0x3f
	.zero		1


	//   ....[49]....
        /*13c0*/ 	.word	0x0001a2a0
        /*13c4*/ 	.word	0x00000005
        /*13c8*/ 	.word	0x000228c0
        /*13cc*/ 	.short	0x010a
        /*13ce*/ 	.byte	0x3f
	.zero		1


	//   ....[50]....
        /*13d0*/ 	.word	0x0001b1e0
        /*13d4*/ 	.word	0x00000006
        /*13d8*/ 	.word	0x00022880
        /*13dc*/ 	.short	0x010a
        /*13de*/ 	.byte	0x3f
	.zero		1


	//   ....[51]....
        /*13e0*/ 	.word	0x0001ba90
        /*13e4*/ 	.word	0x00000006
        /*13e8*/ 	.word	0x00022870
        /*13ec*/ 	.short	0x0107
        /*13ee*/ 	.byte	0x3f
	.zero		1


	//   ....[52]....
        /*13f0*/ 	.word	0x0001bb50
        /*13f4*/ 	.word	0x00000006
        /*13f8*/ 	.word	0x00022870
        /*13fc*/ 	.short	0x0101
        /*13fe*/ 	.byte	0x3f
	.zero		1


	//   ....[53]....
        /*1400*/ 	.word	0x0001bba0
        /*1404*/ 	.word	0x00000006
        /*1408*/ 	.word	0x00022840
        /*140c*/ 	.short	0x010a
        /*140e*/ 	.byte	0x3f
	.zero		1


	//   ....[54]....
        /*1410*/ 	.word	0x0001c320
        /*1414*/ 	.word	0x00000006
        /*1418*/ 	.word	0x00022830
        /*141c*/ 	.short	0x0107
        /*141e*/ 	.byte	0x3f
	.zero		1


	//   ....[55]....
        /*1420*/ 	.word	0x0001c410
        /*1424*/ 	.word	0x00000006
        /*1428*/ 	.word	0x00022830
        /*142c*/ 	.short	0x0101
        /*142e*/ 	.byte	0x3f
	.zero		1


	//   ....[56]....
        /*1430*/ 	.word	0x0001ce60
        /*1434*/ 	.word	0x00000016
        /*1438*/ 	.word	0x00022800
        /*143c*/ 	.short	0x0107
        /*143e*/ 	.byte	0x3f
	.zero		1


	//   ....[57]....
        /*1440*/ 	.word	0x0001cf50
        /*1444*/ 	.word	0x00000016
        /*1448*/ 	.word	0x00022800
        /*144c*/ 	.short	0x0101
        /*144e*/ 	.byte	0x3f
	.zero		1


	//   ....[58]....
        /*1450*/ 	.word	0x0001cf70
        /*1454*/ 	.word	0x00000016
        /*1458*/ 	.word	0x00022820
        /*145c*/ 	.short	0x010a
        /*145e*/ 	.byte	0x3f
	.zero		1


	//   ....[59]....
        /*1460*/ 	.word	0x0001d460
        /*1464*/ 	.word	0x00000000
        /*1468*/ 	.word	0x00022880
        /*146c*/ 	.short	0x010a
        /*146e*/ 	.byte	0x3f
	.zero		1


	//   ....[60]....
        /*1470*/ 	.word	0x0001da50
        /*1474*/ 	.word	0x00000000
        /*1478*/ 	.word	0x00022870
        /*147c*/ 	.short	0x0107
        /*147e*/ 	.byte	0x3f
	.zero		1


	//   ....[61]....
        /*1480*/ 	.word	0x0001db10
        /*1484*/ 	.word	0x00000000
        /*1488*/ 	.word	0x00022870
        /*148c*/ 	.short	0x0101
        /*148e*/ 	.byte	0x3f
	.zero		1


	//   ....[62]....
        /*1490*/ 	.word	0x0001db40
        /*1494*/ 	.word	0x00000000
        /*1498*/ 	.word	0x00022840
        /*149c*/ 	.short	0x010a
        /*149e*/ 	.byte	0x3f
	.zero		1


	//   ....[63]....
        /*14a0*/ 	.word	0x0001e100
        /*14a4*/ 	.word	0x00000000
        /*14a8*/ 	.word	0x00022830
        /*14ac*/ 	.short	0x0107
        /*14ae*/ 	.byte	0x3f
	.zero		1


	//   ....[64]....
        /*14b0*/ 	.word	0x0001e1d0
        /*14b4*/ 	.word	0x00000000
        /*14b8*/ 	.word	0x00022830
        /*14bc*/ 	.short	0x0101
        /*14be*/ 	.byte	0x3f
	.zero		1


	//   ....[65]....
        /*14c0*/ 	.word	0x0001e250
        /*14c4*/ 	.word	0x00000000
        /*14c8*/ 	.word	0x00022870
        /*14cc*/ 	.short	0x010a
        /*14ce*/ 	.byte	0x3f
	.zero		1


	//   ....[66]....
        /*14d0*/ 	.word	0x0001e2e0
        /*14d4*/ 	.word	0x00000000
        /*14d8*/ 	.word	0x00022860
        /*14dc*/ 	.short	0x010a
        /*14de*/ 	.byte	0x3f
	.zero		1


	//   ....[67]....
        /*14e0*/ 	.word	0x0001e9b0
        /*14e4*/ 	.word	0x00000000
        /*14e8*/ 	.word	0x00022850
        /*14ec*/ 	.short	0x0101
        /*14ee*/ 	.byte	0x3f
	.zero		1


	//   ....[68]....
        /*14f0*/ 	.word	0x0001ea40
        /*14f4*/ 	.word	0x00000000
        /*14f8*/ 	.word	0x00000000
        /*14fc*/ 	.short	0x0101
        /*14fe*/ 	.byte	0x3f
	.zero		1


	//   ....[69]....
        /*1500*/ 	.word	0x0001ec10
        /*1504*/ 	.word	0x00000000
        /*1508*/ 	.word	0x00022870
        /*150c*/ 	.short	0x010a
        /*150e*/ 	.byte	0x3f
	.zero		1


	//   ....[70]....
        /*1510*/ 	.word	0x0001eca0
        /*1514*/ 	.word	0x00000000
        /*1518*/ 	.word	0x00022860
        /*151c*/ 	.short	0x010a
        /*151e*/ 	.byte	0x3f
	.zero		1


	//   ....[71]....
        /*1520*/ 	.word	0x0001f380
        /*1524*/ 	.word	0x00000000
        /*1528*/ 	.word	0x00022850
        /*152c*/ 	.short	0x0101
        /*152e*/ 	.byte	0x3f
	.zero		1


	//   ....[72]....
        /*1530*/ 	.word	0x0001f430
        /*1534*/ 	.word	0x00000000
        /*1538*/ 	.word	0x00000000
        /*153c*/ 	.short	0x0101
        /*153e*/ 	.byte	0x3f
	.zero		1


	//   ....[73]....
        /*1540*/ 	.word	0x0001ff30
        /*1544*/ 	.word	0x00000005
        /*1548*/ 	.word	0x00022820
        /*154c*/ 	.short	0x010a
        /*154e*/ 	.byte	0x3f
	.zero		1


	//   ....[74]....
        /*1550*/ 	.word	0x000200d0
        /*1554*/ 	.word	0x00000003
        /*1558*/ 	.word	0x00022840
        /*155c*/ 	.short	0x010a
        /*155e*/ 	.byte	0x3f
	.zero		1


	//   ....[75]....
        /*1560*/ 	.word	0x00020160
        /*1564*/ 	.word	0x00000005
        /*1568*/ 	.word	0x00022840
        /*156c*/ 	.short	0x010a
        /*156e*/ 	.byte	0x3f
	.zero		1


	//   ....[76]....
        /*1570*/ 	.word	0x000201a0
        /*1574*/ 	.word	0x00000003
        /*1578*/ 	.word	0x00022860
        /*157c*/ 	.short	0x010a
        /*157e*/ 	.byte	0x3f
	.zero		1


	//   ....[77]....
        /*1580*/ 	.word	0x000201e0
        /*1584*/ 	.word	0x00000005
        /*1588*/ 	.word	0x00022860
        /*158c*/ 	.short	0x010a
        /*158e*/ 	.byte	0x3f
	.zero		1


	//   ....[78]....
        /*1590*/ 	.word	0x00020220
        /*1594*/ 	.word	0x00000003
        /*1598*/ 	.word	0x00022880
        /*159c*/ 	.short	0x010a
        /*159e*/ 	.byte	0x3f
	.zero		1


	//   ....[79]....
        /*15a0*/ 	.word	0x00020260
        /*15a4*/ 	.word	0x00000005
        /*15a8*/ 	.word	0x00022880
        /*15ac*/ 	.short	0x010a
        /*15ae*/ 	.byte	0x3f
	.zero		1


	//   ....[80]....
        /*15b0*/ 	.word	0x000202c0
        /*15b4*/ 	.word	0x00000058
        /*15b8*/ 	.word	0x00022890
        /*15bc*/ 	.short	0x010a
        /*15be*/ 	.byte	0x3f
	.zero		1


	//   ....[81]....
        /*15c0*/ 	.word	0x00020670
        /*15c4*/ 	.word	0x00000058
        /*15c8*/ 	.word	0x00022890
        /*15cc*/ 	.short	0x010a
        /*15ce*/ 	.byte	0x3f
	.zero		1


	//   ....[82]....
        /*15d0*/ 	.word	0x00020a30
        /*15d4*/ 	.word	0x00000058
        /*15d8*/ 	.word	0x00022890
        /*15dc*/ 	.short	0x010a
        /*15de*/ 	.byte	0x3f
	.zero		1


	//   ....[83]....
        /*15e0*/ 	.word	0x00020de0
        /*15e4*/ 	.word	0x00000058
        /*15e8*/ 	.word	0x000228b0
        /*15ec*/ 	.short	0x010a
        /*15ee*/ 	.byte	0x3f
	.zero		1


	//   ....[84]....
        /*15f0*/ 	.word	0x000210a0
        /*15f4*/ 	.word	0x00000012
        /*15f8*/ 	.word	0x00022800
        /*15fc*/ 	.short	0x010a
        /*15fe*/ 	.byte	0x3f
	.zero		1


	//   ....[85]....
        /*1600*/ 	.word	0x000212c0
        /*1604*/ 	.word	0x00000012
        /*1608*/ 	.word	0x00022800
        /*160c*/ 	.short	0x010a
        /*160e*/ 	.byte	0x3f
	.zero		1


	//   ....[86]....
        /*1610*/ 	.word	0x00021310
        /*1614*/ 	.word	0x00000003
        /*1618*/ 	.word	0x00022830
        /*161c*/ 	.short	0x010a
        /*161e*/ 	.byte	0x3f
	.zero		1


	//   ....[87]....
        /*1620*/ 	.word	0x00021360
        /*1624*/ 	.word	0x0000000d
        /*1628*/ 	.word	0x00022830
        /*162c*/ 	.short	0x010a
        /*162e*/ 	.byte	0x3f
	.zero		1


	//   ....[88]....
        /*1630*/ 	.word	0x000213b0
        /*1634*/ 	.word	0x0000000d
        /*1638*/ 	.word	0x00022850
        /*163c*/ 	.short	0x010a
        /*163e*/ 	.byte	0x3f
	.zero		1


	//   ....[89]....
        /*1640*/ 	.word	0x00021400
        /*1644*/ 	.word	0x0000000b
        /*1648*/ 	.word	0x00022850
        /*164c*/ 	.short	0x010a
        /*164e*/ 	.byte	0x3f
	.zero		1


	//   ....[90]....
        /*1650*/ 	.word	0x000229c0
        /*1654*/ 	.word	0x00000016
        /*1658*/ 	.word	0x00022820
        /*165c*/ 	.short	0x010a
        /*165e*/ 	.byte	0x3f
	.zero		1


	//   ....[91]....
        /*1660*/ 	.word	0x00022a10
        /*1664*/ 	.word	0x00000005
        /*1668*/ 	.word	0x000228a0
        /*166c*/ 	.short	0x010a
        /*166e*/ 	.byte	0x3f
	.zero		1


	//   ....[92]....
        /*1670*/ 	.word	0x00022a60
        /*1674*/ 	.word	0x00000005
        /*1678*/ 	.word	0x000228c0
        /*167c*/ 	.short	0x010a
        /*167e*/ 	.byte	0x3f
	.zero		1


	//   ....[93]....
        /*1680*/ 	.word	0x00022ab0
        /*1684*/ 	.word	0x00000005
        /*1688*/ 	.word	0x000228a0
        /*168c*/ 	.short	0x010a
        /*168e*/ 	.byte	0x3f
	.zero		1


	//   ....[94]....
        /*1690*/ 	.word	0x00022b00
        /*1694*/ 	.word	0x00000005
        /*1698*/ 	.word	0x000228c0
        /*169c*/ 	.short	0x010a
        /*169e*/ 	.byte	0x3f
	.zero		1


	//   ....[95]....
        /*16a0*/ 	.word	0x00022c30
        /*16a4*/ 	.word	0x00000006
        /*16a8*/ 	.word	0x00022880
        /*16ac*/ 	.short	0x010a
        /*16ae*/ 	.byte	0x3f
	.zero		1


	//   ....[96]....
        /*16b0*/ 	.word	0x00023980
        /*16b4*/ 	.word	0x00000006
        /*16b8*/ 	.word	0x00022840
        /*16bc*/ 	.short	0x010a
        /*16be*/ 	.byte	0x3f
	.zero		1


	//   ....[97]....
        /*16c0*/ 	.word	0x00024fe0
        /*16c4*/ 	.word	0x00000016
        /*16c8*/ 	.word	0x00022820
        /*16cc*/ 	.short	0x010a
        /*16ce*/ 	.byte	0x3f
	.zero		1


	//   ....[98]....
        /*16d0*/ 	.word	0x00025030
        /*16d4*/ 	.word	0x00000000
        /*16d8*/ 	.word	0x00022880
        /*16dc*/ 	.short	0x010a
        /*16de*/ 	.byte	0x3f
	.zero		1


	//   ....[99]....
        /*16e0*/ 	.word	0x00025b70
        /*16e4*/ 	.word	0x00000000
        /*16e8*/ 	.word	0x00022840
        /*16ec*/ 	.short	0x010a
        /*16ee*/ 	.byte	0x3f
	.zero		1


	//   ....[100]....
        /*16f0*/ 	.word	0x00026680
        /*16f4*/ 	.word	0x00000000
        /*16f8*/ 	.word	0x00022870
        /*16fc*/ 	.short	0x010a
        /*16fe*/ 	.byte	0x3f
	.zero		1


	//   ....[101]....
        /*1700*/ 	.word	0x000266d0
        /*1704*/ 	.word	0x00000000
        /*1708*/ 	.word	0x00022860
        /*170c*/ 	.short	0x010a
        /*170e*/ 	.byte	0x3f
	.zero		1


	//   ....[102]....
        /*1710*/ 	.word	0x00026720
        /*1714*/ 	.word	0x00000000
        /*1718*/ 	.word	0x00022870
        /*171c*/ 	.short	0x010a
        /*171e*/ 	.byte	0x3f
	.zero		1


	//   ....[103]....
        /*1720*/ 	.word	0x00026770
        /*1724*/ 	.word	0x00000000
        /*1728*/ 	.word	0x00022860
        /*172c*/ 	.short	0x010a
        /*172e*/ 	.byte	0x3f
	.zero		1


	//   ....[104]....
        /*1730*/ 	.word	0x000270f0
        /*1734*/ 	.word	0x00000005
        /*1738*/ 	.word	0x00022820
        /*173c*/ 	.short	0x010a
        /*173e*/ 	.byte	0x3f
	.zero		1


	//   ....[105]....
        /*1740*/ 	.word	0x00027290
        /*1744*/ 	.word	0x00000003
        /*1748*/ 	.word	0x00022840
        /*174c*/ 	.short	0x010a
        /*174e*/ 	.byte	0x3f
	.zero		1


	//   ....[106]....
        /*1750*/ 	.word	0x000272e0
        /*1754*/ 	.word	0x00000005
        /*1758*/ 	.word	0x00022840
        /*175c*/ 	.short	0x010a
        /*175e*/ 	.byte	0x3f
	.zero		1


	//   ....[107]....
        /*1760*/ 	.word	0x00027330
        /*1764*/ 	.word	0x00000003
        /*1768*/ 	.word	0x00022860
        /*176c*/ 	.short	0x010a
        /*176e*/ 	.byte	0x3f
	.zero		1


	//   ....[108]....
        /*1770*/ 	.word	0x00027380
        /*1774*/ 	.word	0x00000005
        /*1778*/ 	.word	0x00022860
        /*177c*/ 	.short	0x010a
        /*177e*/ 	.byte	0x3f
	.zero		1


	//   ....[109]....
        /*1780*/ 	.word	0x000273d0
        /*1784*/ 	.word	0x00000003
        /*1788*/ 	.word	0x00022880
        /*178c*/ 	.short	0x010a
        /*178e*/ 	.byte	0x3f
	.zero		1


	//----- nvinfo : EIATTR_NUM_MBARRIERS
	.align		4
.L_930:
        /*1790*/ 	.byte	0x03, 0x38
        /*1792*/ 	.short	0x0016


	//----- nvinfo : EIATTR_EXIT_INSTR_OFFSETS
	.align		4
        /*1794*/ 	.byte	0x04, 0x1c
        /*1796*/ 	.short	(.L_932 - .L_931)


	//   ....[0]....
.L_931:
        /*1798*/ 	.word	0x000202b0


	//----- nvinfo : EIATTR_MAX_THREADS
	.align		4
.L_932:
        /*179c*/ 	.byte	0x04, 0x05
        /*179e*/ 	.short	(.L_934 - .L_933)
.L_933:
        /*17a0*/ 	.word	0x00000180
        /*17a4*/ 	.word	0x00000001
        /*17a8*/ 	.word	0x00000001


	//----- nvinfo : EIATTR_CRS_STACK_SIZE
	.align		4
.L_934:
        /*17ac*/ 	.byte	0x04, 0x1e
        /*17ae*/ 	.short	(.L_936 - .L_935)
.L_935:
        /*17b0*/ 	.word	0x00000000


	//----- nvinfo : EIATTR_CBANK_PARAM_SIZE
	.align		4
.L_936:
        /*17b4*/ 	.byte	0x03, 0x19
        /*17b6*/ 	.short	0x0af0


	//----- nvinfo : EIATTR_PARAM_CBANK
	.align		4
        /*17b8*/ 	.byte	0x04, 0x0a
        /*17ba*/ 	.short	(.L_938 - .L_937)
	.align		4
.L_937:
        /*17bc*/ 	.word	index@(.nv.constant0._ZN7cutlass13device_kernelIN5flash11enable_sm90INS1_16FlashAttnFwdSm90INS1_25CollectiveMainloopFwdSm90ILi2EN4cute5tupleIJNS5_1CILi1EEES8_S8_EEENS6_IJNS7_ILi128EEENS7_ILi160EEESA_EEELi128ENS_12float_e4m3_tEfNS_4arch4Sm90ELb0ELb0ELb1ELb1ELb1ELb1ELb0ELb1ELb1ELb1ELb0ELb0EEENS1_21CollectiveEpilogueFwdINS6_IJSA_SA_SB_EEES9_NS_10bfloat16_tESF_Li256ELb1ELb1ELb0ELb1EEENS1_36VarlenDynamicPersistentTileSchedulerILi128ELi160ELi256ELi128ELb0ELb1ELb1ELb0ELb1ELb1EEEEEEEEEvNT_6ParamsE)
        /*17c0*/ 	.short	0x0210
        /*17c2*/ 	.short	0x0af0


	//----- nvinfo : EIATTR_SW_WAR
	.align		4
.L_938:
        /*17c4*/ 	.byte	0x04, 0x36
        /*17c6*/ 	.short	(.L_940 - .L_939)
.L_939:
        /*17c8*/ 	.word	0x00000008
.L_940:


//--------------------- .nv.info._ZN7cutlass13device_kernelIN5flash11enable_sm90INS1_16FlashAttnFwdSm90INS1_25CollectiveMainloopFwdSm90ILi2EN4cute5tupleIJNS5_1CILi1EEES8_S8_EEENS6_IJNS7_ILi128EEENS7_ILi160EEESA_EEELi128ENS_12float_e4m3_tEfNS_4arch4Sm90ELb0ELb1ELb1ELb0ELb1ELb0ELb0ELb1ELb1ELb1ELb0ELb0EEENS1_21CollectiveEpilogueFwdINS6_IJSA_SA_SB_EEES9_NS_10bfloat16_tESF_Li256ELb0ELb1ELb0ELb1EEENS1_30DynamicPersistentTileSchedulerILi256ELi128ELb0ELb1ELb1EEEEEEEEEvNT_6ParamsE --------------------------
	.section	.nv.info._ZN7cutlass13device_kernelIN5flash11enable_sm90INS1_16FlashAttnFwdSm90INS1_25CollectiveMainloopFwdSm90ILi2EN4cute5tupleIJNS5_1CILi1EEES8_S8_EEENS6_IJNS7_ILi128EEENS7_ILi160EEESA_EEELi128ENS_12float_e4m3_tEfNS_4arch4Sm90ELb0ELb1ELb1ELb0ELb1ELb0ELb0ELb1ELb1ELb1ELb0ELb0EEENS1_21CollectiveEpilogueFwdINS6_IJSA_SA_SB_EEES9_NS_10bfloat16_tESF_Li256ELb0ELb1ELb0ELb1EEENS1_30DynamicPersistentTileSchedulerILi256ELi128ELb0ELb1ELb1EEEEEEEEEvNT_6ParamsE,"",@"SHT_CUDA_INFO"
	.sectionflags	@""
	.align	4


	//----- nvinfo : EIATTR_CUDA_API_VERSION
	.align		4
        /*0000*/ 	.byte	0x04, 0x37
        /*0002*/ 	.short	(.L_942 - .L_941)
.L_941:
        /*0004*/ 	.word	0x00000082


	//----- nvinfo : EIATTR_KPARAM_INFO
	.align		4
.L_942:
        /*0008*/ 	.byte	0x04, 0x17
        /*000a*/ 	.short	(.L_944 - .L_943)
.L_943:
        /*000c*/ 	.word	0x00000000
        /*0010*/ 	.short	0x0000
        /*0012*/ 	.short	0x0070
        /*0014*/ 	.byte	0x00, 0xf0, 0x01, 0x2a


	//----- nvinfo : EIATTR_SPARSE_MMA_MASK
	.align		4
.L_944:
        /*0018*/ 	.byte	0x03, 0x50
        /*001a*/ 	.short	0x0000


	//----- nvinfo : EIATTR_MAXREG_COUNT
	.align		4
        /*001c*/ 	.byte	0x03, 0x1b
        /*001e*/ 	.short	0x00a8


	//----- nvinfo : EIATTR_NUM_BARRIERS
	.align		4
        /*0020*/ 	.byte	0x02, 0x4c
        /*0022*/ 	.byte	0x10
	.zero		1


	//----- nvinfo : EIATTR_EXTERNS
	.align		4
        /*0024*/ 	.byte	0x04, 0x0f
        /*0026*/ 	.short	(.L_946 - .L_945)


	//   ....[0]....
	.align		4
.L_945:
        /*0028*/ 	.word	index@(__assertfail)


	//----- nvinfo : EIATTR_ANNOTATIONS
	.align		4
.L_946:
        /*002c*/ 	.byte	0x04, 0x55
        /*002e*/ 	.short	(.L_948 - .L_947)


	//   ....[0]....
.L_947:
        /* <DEDUP_REMOVED lines=20> */


	//----- nvinfo : EIATTR_MERCURY_ISA_VERSION
	.align		4
.L_948:
        /*0160*/ 	.byte	0x03, 0x5f
        /*0162*/ 	.short	0x0101


	//----- nvinfo : EIATTR_INT_WARP_WIDE_INSTR_OFFSETS
	.align		4
        /*0164*/ 	.byte	0x04, 0x31
        /*0166*/ 	.short	(.L_950 - .L_949)


	//   ....[0]....
.L_949:
        /*0168*/ 	.word	0x000000c0


	//   ....[1]....
        /*016c*/ 	.word	0x000000d0


	//   ....[2]....
        /*0170*/ 	.word	0x00000170


	//   ....[3]....
        /*0174*/ 	.word	0x000178f0


	//   ....[4]....
        /*0178*/ 	.word	0x00017980


	//   ....[5]....
        /*017c*/ 	.word	0x0001ba30


	//   ....[6]....
        /*0180*/ 	.word	0x0001bac0


	//----- nvinfo : EIATTR_COOP_GROUP_MASK_REGIDS
	.align		4
.L_950:
        /*0184*/ 	.byte	0x04, 0x29
        /*0186*/ 	.short	(.L_952 - .L_951)


	//   ....[0]....
.L_951:
        /*0188*/ 	.word	0xffffffff


	//   ....[1]....
        /*018c*/ 	.word	0xffffffff


	//   ....[2]....
        /*0190*/ 	.word	0xffffffff


	//   ....[3]....
        /*0194*/ 	.word	0xffffffff


	//   ....[4]....
        /*0198*/ 	.word	0xffffffff


	//   ....[5]....
        /*019c*/ 	.word	0xffffffff


	//   ....[6]....
        /*01a0*/ 	.word	0xffffffff


	//   ....[7]....
        /*01a4*/ 	.word	0xffffffff


	//   ....[8]....
        /*01a8*/ 	.word	0xffffffff


	//   ....[9]....
        /*01ac*/ 	.word	0xffffffff


	//   ....[10]....
        /*01b0*/ 	.word	0xffffffff


	//   ....[11]....
        /*01b4*/ 	.word	0xffffffff


	//   ....[12]....
        /*01b8*/ 	.word	0xffffffff


	//   ....[13]....
        /*01bc*/ 	.word	0xffffffff


	//   ....[14]....
        /*01c0*/ 	.word	0xffffffff


	//   ....[15]....
        /*01c4*/ 	.word	0xffffffff


	//   ....[16]....
        /*01c8*/ 	.word	0xffffffff


	//   ....[17]....
        /*01cc*/ 	.word	0xffffffff


	//   ....[18]....
        /*01d0*/ 	.word	0xffffffff


	//   ....[19]....
        /*01d4*/ 	.word	0xffffffff


	//   ....[20]....
        /*01d8*/ 	.word	0xffffffff


	//   ....[21]....
        /*01dc*/ 	.word	0xffffffff


	//   ....[22]....
        /*01e0*/ 	.word	0xffffffff


	//   ....[23]....
        /*01e4*/ 	.word	0xffffffff


	//   ....[24]....
        /*01e8*/ 	.word	0xffffffff


	//   ....[25]....
        /*01ec*/ 	.word	0xffffffff


	//   ....[26]....
        /*01f0*/ 	.word	0xffffffff


	//   ....[27]....
        /*01f4*/ 	.word	0xffffffff


	//   ....[28]....
        /*01f8*/ 	.word	0xffffffff


	//   ....[29]....
        /*01fc*/ 	.word	0xffffffff


	//   ....[30]....
        /*0200*/ 	.word	0xffffffff


	//   ....[31]....
        /*0204*/ 	.word	0xffffffff


	//   ....[32]....
        /*0208*/ 	.word	0xffffffff


	//   ....[33]....
        /*020c*/ 	.word	0xffffffff


	//   ....[34]....
        /*0210*/ 	.word	0xffffffff


	//   ....[35]....
        /*0214*/ 	.word	0xffffffff


	//   ....[36]....
        /*0218*/ 	.word	0xffffffff


	//   ....[37]....
        /*021c*/ 	.word	0xffffffff


	//   ....[38]....
        /*0220*/ 	.word	0xffffffff


	//   ....[39]....
        /*0224*/ 	.word	0xffffffff


	//   ....[40]....
        /*0228*/ 	.word	0xffffffff


	//   ....[41]....
        /*022c*/ 	.word	0xffffffff


	//   ....[42]....
        /*0230*/ 	.word	0xffffffff


	//   ....[43]....
        /*0234*/ 	.word	0xffffffff


	//   ....[44]....
        /*0238*/ 	.word	0xffffffff


	//   ....[45]....
        /*023c*/ 	.word	0xffffffff


	//   ....[46]....
        /*0240*/ 	.word	0xffffffff


	//   ....[47]....
        /*0244*/ 	.word	0xffffffff


	//   ....[48]....
        /*0248*/ 	.word	0xffffffff


	//   ....[49]....
        /*024c*/ 	.word	0xffffffff


	//   ....[50]....
        /*0250*/ 	.word	0xffffffff


	//   ....[51]....
        /*0254*/ 	.word	0xffffffff


	//   ....[52]....
        /*0258*/ 	.word	0xffffffff


	//   ....[53]....
        /*025c*/ 	.word	0xffffffff


	//   ....[54]....
        /*0260*/ 	.word	0xffffffff


	//   ....[55]....
        /*0264*/ 	.word	0xffffffff


	//   ....[56]....
        /*0268*/ 	.word	0xffffffff


	//   ....[57]....
        /*026c*/ 	.word	0xffffffff


	//   ....[58]....
        /*0270*/ 	.word	0xffffffff


	//   ....[59]....
        /*0274*/ 	.word	0xffffffff


	//   ....[60]....
        /*0278*/ 	.word	0xffffffff


	//   ....[61]....
        /*027c*/ 	.word	0xffffffff


	//   ....[62]....
        /*0280*/ 	.word	0xffffffff


	//   ....[63]....
        /*0284*/ 	.word	0xffffffff


	//   ....[64]....
        /*0288*/ 	.word	0xffffffff


	//   ....[65]....
        /*028c*/ 	.word	0xffffffff


	//   ....[66]....
        /*0290*/ 	.word	0xffffffff


	//   ....[67]....
        /*0294*/ 	.word	0xffffffff


	//   ....[68]....
        /*0298*/ 	.word	0xffffffff


	//   ....[69]....
        /*029c*/ 	.word	0xffffffff


	//   ....[70]....
        /*02a0*/ 	.word	0xffffffff


	//   ....[71]....
        /*02a4*/ 	.word	0xffffffff


	//   ....[72]....
        /*02a8*/ 	.word	0xffffffff


	//   ....[73]....
        /*02ac*/ 	.word	0xffffffff


	//   ....[74]....
        /*02b0*/ 	.word	0xffffffff


	//   ....[75]....
        /*02b4*/ 	.word	0xffffffff


	//   ....[76]....
        /*02b8*/ 	.word	0xffffffff


	//   ....[77]....
        /*02bc*/ 	.word	0xffffffff


	//   ....[78]....
        /*02c0*/ 	.word	0xffffffff


	//   ....[79]....
        /*02c4*/ 	.word	0xffffffff


	//   ....[80]....
        /*02c8*/ 	.word	0xffffffff


	//   ....[81]....
        /*02cc*/ 	.word	0xffffffff


	//   ....[82]....
        /*02d0*/ 	.word	0xffffffff


	//   ....[83]....
        /*02d4*/ 	.word	0xffffffff


	//   ....[84]....
        /*02d8*/ 	.word	0xffffffff


	//   ....[85]....
        /*02dc*/ 	.word	0xffffffff


	//   ....[86]....
        /*02e0*/ 	.word	0xffffffff


	//   ....[87]....
        /*02e4*/ 	.word	0xffffffff


	//   ....[88]....
        /*02e8*/ 	.word	0xffffffff


	//   ....[89]....
        /*02ec*/ 	.word	0xffffffff


	//   ....[90]....
        /*02f0*/ 	.word	0xffffffff


	//   ....[91]....
        /*02f4*/ 	.word	0xffffffff


	//   ....[92]....
        /*02f8*/ 	.word	0xffffffff


	//   ....[93]....
        /*02fc*/ 	.word	0xffffffff


	//   ....[94]....
        /*0300*/ 	.word	0xffffffff


	//   ....[95]....
        /*0304*/ 	.word	0xffffffff


	//   ....[96]....
        /*0308*/ 	.word	0xffffffff


	//   ....[97]....
        /*030c*/ 	.word	0xffffffff


	//   ....[98]....
        /*0310*/ 	.word	0xffffffff


	//   ....[99]....
        /*0314*/ 	.word	0xffffffff


	//   ....[100]....
        /*0318*/ 	.word	0xffffffff


	//   ....[101]....
        /*031c*/ 	.word	0xffffffff


	//   ....[102]....
        /*0320*/ 	.word	0xffffffff


	//   ....[103]....
        /*0324*/ 	.word	0xffffffff


	//   ....[104]....
        /*0328*/ 	.word	0xffffffff


	//   ....[105]....
        /*032c*/ 	.word	0xffffffff


	//   ....[106]....
        /*0330*/ 	.word	0xffffffff


	//   ....[107]....
        /*0334*/ 	.word	0xffffffff


	//   ....[108]....
        /*0338*/ 	.word	0xffffffff


	//   ....[109]....
        /*033c*/ 	.word	0xffffffff


	//   ....[110]....
        /*0340*/ 	.word	0xffffffff


	//   ....[111]....
        /*0344*/ 	.word	0xffffffff


	//   ....[112]....
        /*0348*/ 	.word	0xffffffff


	//   ....[113]....
        /*034c*/ 	.word	0xffffffff


	//   ....[114]....
        /*0350*/ 	.word	0xffffffff


	//   ....[115]....
        /*0354*/ 	.word	0xffffffff


	//   ....[116]....
        /*0358*/ 	.word	0xffffffff


	//   ....[117]....
        /*035c*/ 	.word	0xffffffff


	//   ....[118]....
        /*0360*/ 	.word	0xffffffff


	//   ....[119]....
        /*0364*/ 	.word	0xffffffff


	//   ....[120]....
        /*0368*/ 	.word	0xffffffff


	//   ....[121]....
        /*036c*/ 	.word	0xffffffff


	//   ....[122]....
        /*0370*/ 	.word	0xffffffff


	//   ....[123]....
        /*0374*/ 	.word	0xffffffff


	//   ....[124]....
        /*0378*/ 	.word	0xffffffff


	//   ....[125]....
        /*037c*/ 	.word	0xffffffff


	//   ....[126]....
        /*0380*/ 	.word	0xffffffff


	//   ....[127]....
        /*0384*/ 	.word	0xffffffff


	//   ....[128]....
        /*0388*/ 	.word	0xffffffff


	//   ....[129]....
        /*038c*/ 	.word	0xffffffff


	//   ....[130]....
        /*0390*/ 	.word	0xffffffff


	//   ....[131]....
        /*0394*/ 	.word	0xffffffff


	//   ....[132]....
        /*0398*/ 	.word	0xffffffff


	//   ....[133]....
        /*039c*/ 	.word	0xffffffff


	//   ....[134]....
        /*03a0*/ 	.word	0xffffffff


	//   ....[135]....
        /*03a4*/ 	.word	0xffffffff


	//   ....[136]....
        /*03a8*/ 	.word	0xffffffff


	//   ....[137]....
        /*03ac*/ 	.word	0xffffffff


	//   ....[138]....
        /*03b0*/ 	.word	0xffffffff


	//   ....[139]....
        /*03b4*/ 	.word	0xffffffff


	//   ....[140]....
        /*03b8*/ 	.word	0xffffffff


	//   ....[141]....
        /*03bc*/ 	.word	0xffffffff


	//   ....[142]....
        /*03c0*/ 	.word	0xffffffff


	//   ....[143]....
        /*03c4*/ 	.word	0xffffffff


	//   ....[144]....
        /*03c8*/ 	.word	0xffffffff


	//   ....[145]....
        /*03cc*/ 	.word	0xffffffff


	//   ....[146]....
        /*03d0*/ 	.word	0xffffffff


	//   ....[147]....
        /*03d4*/ 	.word	0xffffffff


	//   ....[148]....
        /*03d8*/ 	.word	0xffffffff


	//   ....[149]....
        /*03dc*/ 	.word	0xffffffff


	//   ....[150]....
        /*03e0*/ 	.word	0xffffffff


	//   ....[151]....
        /*03e4*/ 	.word	0xffffffff


	//   ....[152]....
        /*03e8*/ 	.word	0xffffffff


	//   ....[153]....
        /*03ec*/ 	.word	0xffffffff


	//   ....[154]....
        /*03f0*/ 	.word	0xffffffff


	//   ....[155]....
        /*03f4*/ 	.word	0xffffffff


	//   ....[156]....
        /*03f8*/ 	.word	0xffffffff


	//   ....[157]....
        /*03fc*/ 	.word	0xffffffff


	//   ....[158]....
        /*0400*/ 	.word	0xffffffff


	//   ....[159]....
        /*0404*/ 	.word	0xffffffff


	//   ....[160]....
        /*0408*/ 	.word	0xffffffff


	//   ....[161]....
        /*040c*/ 	.word	0xffffffff


	//   ....[162]....
        /*0410*/ 	.word	0xffffffff


	//   ....[163]....
        /*0414*/ 	.word	0xffffffff


	//   ....[164]....
        /*0418*/ 	.word	0xffffffff


	//   ....[165]....
        /*041c*/ 	.word	0xffffffff


	//   ....[166]....
        /*0420*/ 	.word	0xffffffff


	//   ....[167]....
        /*0424*/ 	.word	0xffffffff


	//   ....[168]....
        /*0428*/ 	.word	0xffffffff


	//   ....[169]....
        /*042c*/ 	.word	0xffffffff


	//   ....[170]....
        /*0430*/ 	.word	0xffffffff


	//   ....[171]....
        /*0434*/ 	.word	0xffffffff


	//   ....[172]....
        /*0438*/ 	.word	0xffffffff


	//   ....[173]....
        /*043c*/ 	.word	0xffffffff


	//   ....[174]....
        /*0440*/ 	.word	0xffffffff


	//   ....[175]....
        /*0444*/ 	.word	0xffffffff


	//   ....[176]....
        /*0448*/ 	.word	0xffffffff


	//   ....[177]....
        /*044c*/ 	.word	0xffffffff


	//   ....[178]....
        /*0450*/ 	.word	0xffffffff


	//   ....[179]....
        /*0454*/ 	.word	0xffffffff


	//   ....[180]....
        /*0458*/ 	.word	0xffffffff


	//   ....[181]....
        /*045c*/ 	.word	0xffffffff


	//   ....[182]....
        /*0460*/ 	.word	0xffffffff


	//   ....[183]....
        /*0464*/ 	.word	0xffffffff


	//   ....[184]....
        /*0468*/ 	.word	0x0500000f


	//   ....[185]....
        /*046c*/ 	.word	0x0500000f


	//   ....[186]....
        /*0470*/ 	.word	0x0500000f


	//   ....[187]....
        /*0474*/ 	.word	0x0500000f


	//   ....[188]....
        /*0478*/ 	.word	0x0500000f


	//   ....[189]....
        /*047c*/ 	.word	0x0500000f


	//   ....[190]....
        /*0480*/ 	.word	0x0500000f


	//   ....[191]....
        /*0484*/ 	.word	0x0500000f


	//   ....[192]....
        /*0488*/ 	.word	0x0500000f


	//   ....[193]....
        /*048c*/ 	.word	0x0500000f


	//   ....[194]....
        /*0490*/ 	.word	0x0500000f


	//   ....[195]....
        /*0494*/ 	.word	0x0500000f


	//   ....[196]....
        /*0498*/ 	.word	0x0500000f


	//   ....[197]....
        /*049c*/ 	.word	0x0500000f


	//   ....[198]....
        /*04a0*/ 	.word	0x0500000f


	//   ....[199]....
        /*04a4*/ 	.word	0x0500000f


	//   ....[200]....
        /*04a8*/ 	.word	0x0500000f


	//   ....[201]....
        /*04ac*/ 	.word	0x0500000f


	//   ....[202]....
        /*04b0*/ 	.word	0x0500000f


	//   ....[203]....
        /*04b4*/ 	.word	0x0500000f


	//   ....[204]....
        /*04b8*/ 	.word	0x0500000f


	//   ....[205]....
        /*04bc*/ 	.word	0x0500000f


	//   ....[206]....
        /*04c0*/ 	.word	0x0500000f


	//   ....[207]....
        /*04c4*/ 	.word	0x0500000f


	//   ....[208]....
        /*04c8*/ 	.word	0x0500000f


	//   ....[209]....
        /*04cc*/ 	.word	0x0500000f


	//   ....[210]....
        /*04d0*/ 	.word	0x0500000f


	//   ....[211]....
        /*04d4*/ 	.word	0x0500000f


	//   ....[212]....
        /*04d8*/ 	.word	0x0500000f


	//   ....[213]....
        /*04dc*/ 	.word	0x0500000f


	//   ....[214]....
        /*04e0*/ 	.word	0x0500000f


	//   ....[215]....
        /*04e4*/ 	.word	0x0500000f


	//   ....[216]....
        /*04e8*/ 	.word	0x0500000f


	//   ....[217]....
        /*04ec*/ 	.word	0x0500000f


	//   ....[218]....
        /*04f0*/ 	.word	0x0500000f


	//   ....[219]....
        /*04f4*/ 	.word	0x0500000f


	//   ....[220]....
        /*04f8*/ 	.word	0x0500000f


	//   ....[221]....
        /*04fc*/ 	.word	0x0500000f


	//   ....[222]....
        /*0500*/ 	.word	0x0500000f


	//   ....[223]....
        /*0504*/ 	.word	0x0500000f


	//   ....[224]....
        /*0508*/ 	.word	0x0500000f


	//   ....[225]....
        /*050c*/ 	.word	0x0500000f


	//   ....[226]....
        /*0510*/ 	.word	0x0500000f


	//   ....[227]....
        /*0514*/ 	.word	0x0500000f


	//   ....[228]....
        /*0518*/ 	.word	0x0500000f


	//   ....[229]....
        /*051c*/ 	.word	0x0500000f


	//   ....[230]....
        /*0520*/ 	.word	0x0500000f


	//   ....[231]....
        /*0524*/ 	.word	0x0500000f


	//   ....[232]....
        /*0528*/ 	.word	0x0500000f


	//   ....[233]....
        /*052c*/ 	.word	0x0500000f


	//   ....[234]....
        /*0530*/ 	.word	0x0500000f


	//   ....[235]....
        /*0534*/ 	.word	0x0500000f


	//   ....[236]....
        /*0538*/ 	.word	0x0500000f


	//   ....[237]....
        /*053c*/ 	.word	0x0500000f


	//   ....[238]....
        /*0540*/ 	.word	0x0500000f


	//   ....[239]....
        /*0544*/ 	.word	0x0500000f


	//   ....[240]....
        /*0548*/ 	.word	0x0500000f


	//   ....[241]....
        /*054c*/ 	.word	0x0500000f


	//   ....[242]....
        /*0550*/ 	.word	0x0500000f


	//   ....[243]....
        /*0554*/ 	.word	0x0500000f


	//   ....[244]....
        /*0558*/ 	.word	0x0500000f


	//   ....[245]....
        /*055c*/ 	.word	0x0500000f


	//   ....[246]....
        /*0560*/ 	.word	0x0500000f


	//   ....[247]....
        /*0564*/ 	.word	0x0500000f


	//   ....[248]....
        /*0568*/ 	.word	0x0500000f


	//   ....[249]....
        /*056c*/ 	.word	0x0500000f


	//   ....[250]....
        /*0570*/ 	.word	0x0500000f


	//   ....[251]....
        /*0574*/ 	.word	0x0500000f


	//   ....[252]....
        /*0578*/ 	.word	0x0500000f


	//   ....[253]....
        /*057c*/ 	.word	0x0500000f


	//   ....[254]....
        /*0580*/ 	.word	0x0500000f


	//   ....[255]....
        /*0584*/ 	.word	0x0500000f


	//   ....[0]....
        /*0588*/ 	.word	0x0500000f


	//   ....[1]....
        /*058c*/ 	.word	0x0500000f


	//   ....[2]....
        /*0590*/ 	.word	0x0500000f


	//   ....[3]....
        /*0594*/ 	.word	0x0500000f


	//   ....[4]....
        /*0598*/ 	.word	0x0500000f


	//   ....[5]....
        /*059c*/ 	.word	0x0500000f


	//   ....[6]....
        /*05a0*/ 	.word	0x0500000f


	//   ....[7]....
        /*05a4*/ 	.word	0x0500000f


	//   ....[8]....
        /*05a8*/ 	.word	0x0500000f


	//   ....[9]....
        /*05ac*/ 	.word	0x0500000f


	//   ....[10]....
        /*05b0*/ 	.word	0x0500000f


	//   ....[11]....
        /*05b4*/ 	.word	0x0500000f


	//   ....[12]....
        /*05b8*/ 	.word	0x0500000f


	//   ....[13]....
        /*05bc*/ 	.word	0x0500000f


	//   ....[14]....
        /*05c0*/ 	.word	0x0500000f


	//   ....[15]....
        /*05c4*/ 	.word	0x0500000f


	//   ....[16]....
        /*05c8*/ 	.word	0x0500000f


	//   ....[17]....
        /*05cc*/ 	.word	0x0500000f


	//   ....[18]....
        /*05d0*/ 	.word	0x0500000f


	//   ....[19]....
        /*05d4*/ 	.word	0x0500000f


	//   ....[20]....
        /*05d8*/ 	.word	0x0500000f


	//   ....[21]....
        /*05dc*/ 	.word	0x0500000f


	//   ....[22]....
        /*05e0*/ 	.word	0x0500000f


	//   ....[23]....
        /*05e4*/ 	.word	0x0500000f


	//   ....[24]....
        /*05e8*/ 	.word	0x0500000f


	//   ....[25]....
        /*05ec*/ 	.word	0x0500000f


	//----- nvinfo : EIATTR_COOP_GROUP_INSTR_OFFSETS
	.align		4
.L_952:
        /*05f0*/ 	.byte	0x04, 0x28
        /*05f2*/ 	.short	(.L_954 - .L_953)


	//   ....[0]....
.L_953:
        /*05f4*/ 	.word	0x00000080


	//   ....[1]....
        /*05f8*/ 	.word	0x00000090


	//   ....[2]....
        /*05fc*/ 	.word	0x000002d0


	//   ....[3]....
        /*0600*/ 	.word	0x00000430


	//   ....[4]....
        /*0604*/ 	.word	0x00000550


	//   ....[5]....
        /*0608*/ 	.word	0x000006b0


	//   ....[6]....
        /*060c*/ 	.word	0x00001770


	//   ....[7]....
        /*0610*/ 	.word	0x00002930


	//   ....[8]....
        /*0614*/ 	.word	0x00003690


	//   ....[9]....
        /*0618*/ 	.word	0x00004910


	//   ....[10]....
        /*061c*/ 	.word	0x000049e0


	//   ....[11]....
        /*0620*/ 	.word	0x00005460


	//   ....[12]....
        /*0624*/ 	.word	0x000054c0


	//   ....[13]....
        /*0628*/ 	.word	0x00007710


	//   ....[14]....
        /*062c*/ 	.word	0x00008ba0


	//   ....[15]....
        /*0630*/ 	.word	0x00009810


	//   ....[16]....
        /*0634*/ 	.word	0x000098d0


	//   ....[17]....
        /*0638*/ 	.word	0x0000a330


	//   ....[18]....
        /*063c*/ 	.word	0x0000a380


	//   ....[19]....
        /*0640*/ 	.word	0x0000d560


	//   ....[20]....
        /*0644*/ 	.word	0x0000d570


	//   ....[21]....
        /*0648*/ 	.word	0x0000d5a0


	//   ....[22]....
        /*064c*/ 	.word	0x0000d5b0


	//   ....[23]....
        /*0650*/ 	.word	0x0000fc90


	//   ....[24]....
        /*0654*/ 	.word	0x00010640


	//   ....[25]....
        /*0658*/ 	.word	0x00011c70


	//   ....[26]....
        /*065c*/ 	.word	0x00011d80


	//   ....[27]....
        /*0660*/ 	.word	0x000128f0


	//   ....[28]....
        /*0664*/ 	.word	0x00012940


	//   ....[29]....
        /*0668*/ 	.word	0x00014060


	//   ....[30]....
        /*066c*/ 	.word	0x00014070


	//   ....[31]....
        /*0670*/ 	.word	0x000140f0


	//   ....[32]....
        /*0674*/ 	.word	0x00014100


	//   ....[33]....
        /*0678*/ 	.word	0x000154d0


	//   ....[34]....
        /*067c*/ 	.word	0x000154e0


	//   ....[35]....
        /*0680*/ 	.word	0x000154f0


	//   ....[36]....
        /*0684*/ 	.word	0x00015500


	//   ....[37]....
        /*0688*/ 	.word	0x00015510


	//   ....[38]....
        /*068c*/ 	.word	0x00015520


	//   ....[39]....
        /*0690*/ 	.word	0x00015530


	//   ....[40]....
        /*0694*/ 	.word	0x00015540


	//   ....[41]....
        /*0698*/ 	.word	0x00015550


	//   ....[42]....
        /*069c*/ 	.word	0x00015580


	//   ....[43]....
        /*06a0*/ 	.word	0x000155c0


	//   ....[44]....
        /*06a4*/ 	.word	0x000155d0


	//   ....[45]....
        /*06a8*/ 	.word	0x00015600


	//   ....[46]....
        /*06ac*/ 	.word	0x00015610


	//   ....[47]....
        /*06b0*/ 	.word	0x00015620


	//   ....[48]....
        /*06b4*/ 	.word	0x00015630


	//   ....[49]....
        /*06b8*/ 	.word	0x00015640


	//   ....[50]....
        /*06bc*/ 	.word	0x00015650


	//   ....[51]....
        /*06c0*/ 	.word	0x00015660


	//   ....[52]....
        /*06c4*/ 	.word	0x00015670


	//   ....[53]....
        /*06c8*/ 	.word	0x00015680


	//   ....[54]....
        /*06cc*/ 	.word	0x00015690


	//   ....[55]....
        /*06d0*/ 	.word	0x000156a0


	//   ....[56]....
        /*06d4*/ 	.word	0x000156b0


	//   ....[57]....
        /*06d8*/ 	.word	0x000156c0


	//   ....[58]....
        /*06dc*/ 	.word	0x000156d0


	//   ....[59]....
        /*06e0*/ 	.word	0x00015700


	//   ....[60]....
        /*06e4*/ 	.word	0x00015730


	//   ....[61]....
        /*06e8*/ 	.word	0x00015750


	//   ....[62]....
        /*06ec*/ 	.word	0x00015760


	//   ....[63]....
        /*06f0*/ 	.word	0x00015770


	//   ....[64]....
        /*06f4*/ 	.word	0x00015780


	//   ....[65]....
        /*06f8*/ 	.word	0x00015870


	//   ....[66]....
        /*06fc*/ 	.word	0x000158a0


	//   ....[67]....
        /*0700*/ 	.word	0x000158d0


	//   ....[68]....
        /*0704*/ 	.word	0x00015900


	//   ....[69]....
        /*0708*/ 	.word	0x00015dc0


	//   ....[70]....
        /*070c*/ 	.word	0x00015e00


	//   ....[71]....
        /*0710*/ 	.word	0x00015ec0


	//   ....[72]....
        /*0714*/ 	.word	0x00015ee0


	//   ....[73]....
        /*0718*/ 	.word	0x00015fa0


	//   ....[74]....
        /*071c*/ 	.word	0x00015fc0


	//   ....[75]....
        /*0720*/ 	.word	0x00016090


	//   ....[76]....
        /*0724*/ 	.word	0x000160b0


	//   ....[77]....
        /*0728*/ 	.word	0x00016750


	//   ....[78]....
        /*072c*/ 	.word	0x00016770


	//   ....[79]....
        /*0730*/ 	.word	0x00016830


	//   ....[80]....
        /*0734*/ 	.word	0x00016850


	//   ....[81]....
        /*0738*/ 	.word	0x00016910


	//   ....[82]....
        /*073c*/ 	.word	0x00016930


	//   ....[83]....
        /*0740*/ 	.word	0x00016a00


	//   ....[84]....
        /*0744*/ 	.word	0x00016a20


	//   ....[85]....
        /*0748*/ 	.word	0x00016bb0


	//   ....[86]....
        /*074c*/ 	.word	0x000187f0


	//   ....[87]....
        /*0750*/ 	.word	0x00018830


	//   ....[88]....
        /*0754*/ 	.word	0x00018900


	//   ....[89]....
        /*0758*/ 	.word	0x00018910


	//   ....[90]....
        /*075c*/ 	.word	0x00018960


	//   ....[91]....
        /*0760*/ 	.word	0x00018970


	//   ....[92]....
        /*0764*/ 	.word	0x000189c0


	//   ....[93]....
        /*0768*/ 	.word	0x000189d0


	//   ....[94]....
        /*076c*/ 	.word	0x00018a20


	//   ....[95]....
        /*0770*/ 	.word	0x00018a30


	//   ....[96]....
        /*0774*/ 	.word	0x00018a80


	//   ....[97]....
        /*0778*/ 	.word	0x00018a90


	//   ....[98]....
        /*077c*/ 	.word	0x00018ae0


	//   ....[99]....
        /*0780*/ 	.word	0x00018af0


	//   ....[100]....
        /*0784*/ 	.word	0x00018b00


	//   ....[101]....
        /*0788*/ 	.word	0x00018b50


	//   ....[102]....
        /*078c*/ 	.word	0x00018ba0


	//   ....[103]....
        /*0790*/ 	.word	0x00018bb0


	//   ....[104]....
        /*0794*/ 	.word	0x00018bc0


	//   ....[105]....
        /*0798*/ 	.word	0x00018c20


	//   ....[106]....
        /*079c*/ 	.word	0x00019080


	//   ....[107]....
        /*07a0*/ 	.word	0x000190b0


	//   ....[108]....
        /*07a4*/ 	.word	0x00019120


	//   ....[109]....
        /*07a8*/ 	.word	0x00019150


	//   ....[110]....
        /*07ac*/ 	.word	0x00019190


	//   ....[111]....
        /*07b0*/ 	.word	0x000191c0


	//   ....[112]....
        /*07b4*/ 	.word	0x00019210


	//   ....[113]....
        /*07b8*/ 	.word	0x00019240


	//   ....[114]....
        /*07bc*/ 	.word	0x00019290


	//   ....[115]....
        /*07c0*/ 	.word	0x000192c0


	//   ....[116]....
        /*07c4*/ 	.word	0x00019310


	//   ....[117]....
        /*07c8*/ 	.word	0x00019330


	//   ....[118]....
        /*07cc*/ 	.word	0x00019380


	//   ....[119]....
        /*07d0*/ 	.word	0x000193a0


	//   ....[120]....
        /*07d4*/ 	.word	0x000193e0


	//   ....[121]....
        /*07d8*/ 	.word	0x00019400


	//   ....[122]....
        /*07dc*/ 	.word	0x00019420


	//   ....[123]....
        /*07e0*/ 	.word	0x00019460


	//   ....[124]....
        /*07e4*/ 	.word	0x00019480


	//   ....[125]....
        /*07e8*/ 	.word	0x000194e0


	//   ....[126]....
        /*07ec*/ 	.word	0x00019b10


	//   ....[127]....
        /*07f0*/ 	.word	0x00019b30


	//   ....[128]....
        /*07f4*/ 	.word	0x00019b60


	//   ....[129]....
        /*07f8*/ 	.word	0x00019ba0


	//   ....[130]....
        /*07fc*/ 	.word	0x00019bf0


	//   ....[131]....
        /*0800*/ 	.word	0x00019c10


	//   ....[132]....
        /*0804*/ 	.word	0x00019c60


	//   ....[133]....
        /*0808*/ 	.word	0x00019c80


	//   ....[134]....
        /*080c*/ 	.word	0x00019cd0


	//   ....[135]....
        /*0810*/ 	.word	0x00019cf0


	//   ....[136]....
        /*0814*/ 	.word	0x00019d40


	//   ....[137]....
        /*0818*/ 	.word	0x00019d60


	//   ....[138]....
        /*081c*/ 	.word	0x00019db0


	//   ....[139]....
        /*0820*/ 	.word	0x00019dd0


	//   ....[140]....
        /*0824*/ 	.word	0x00019e10


	//   ....[141]....
        /*0828*/ 	.word	0x00019e30


	//   ....[142]....
        /*082c*/ 	.word	0x0001a770


	//   ....[143]....
        /*0830*/ 	.word	0x0001a780


	//   ....[144]....
        /*0834*/ 	.word	0x0001a790


	//   ....[145]....
        /*0838*/ 	.word	0x0001a7a0


	//   ....[146]....
        /*083c*/ 	.word	0x0001a7b0


	//   ....[147]....
        /*0840*/ 	.word	0x0001a7c0


	//   ....[148]....
        /*0844*/ 	.word	0x0001a7e0


	//   ....[149]....
        /*0848*/ 	.word	0x0001a800


	//   ....[150]....
        /*084c*/ 	.word	0x0001a8c0


	//   ....[151]....
        /*0850*/ 	.word	0x0001a8d0


	//   ....[152]....
        /*0854*/ 	.word	0x0001a8e0


	//   ....[153]....
        /*0858*/ 	.word	0x0001a8f0


	//   ....[154]....
        /*085c*/ 	.word	0x0001a960


	//   ....[155]....
        /*0860*/ 	.word	0x0001a970


	//   ....[156]....
        /*0864*/ 	.word	0x0001a980


	//   ....[157]....
        /*0868*/ 	.word	0x0001a990


	//   ....[158]....
        /*086c*/ 	.word	0x0001a9b0


	//   ....[159]....
        /*0870*/ 	.word	0x0001a9d0


	//   ....[160]....
        /*0874*/ 	.word	0x0001aa10


	//   ....[161]....
        /*0878*/ 	.word	0x0001aa60


	//   ....[162]....
        /*087c*/ 	.word	0x0001ae10


	//   ....[163]....
        /*0880*/ 	.word	0x0001ae20


	//   ....[164]....
        /*0884*/ 	.word	0x0001ae30


	//   ....[165]....
        /*0888*/ 	.word	0x0001ae40


	//   ....[166]....
        /*088c*/ 	.word	0x0001ae50


	//   ....[167]....
        /*0890*/ 	.word	0x0001ae70


	//   ....[168]....
        /*0894*/ 	.word	0x0001ae90


	//   ....[169]....
        /*0898*/ 	.word	0x0001aef0


	//   ....[170]....
        /*089c*/ 	.word	0x0001af30


	//   ....[171]....
        /*08a0*/ 	.word	0x0001af40


	//   ....[172]....
        /*08a4*/ 	.word	0x0001af60


	//   ....[173]....
        /*08a8*/ 	.word	0x0001af80


	//   ....[174]....
        /*08ac*/ 	.word	0x0001af90


	//   ....[175]....
        /*08b0*/ 	.word	0x0001afe0


	//   ....[176]....
        /*08b4*/ 	.word	0x0001b000


	//   ....[177]....
        /*08b8*/ 	.word	0x0001b010


	//   ....[178]....
        /*08bc*/ 	.word	0x0001b020


	//   ....[179]....
        /*08c0*/ 	.word	0x0001b050


	//   ....[180]....
        /*08c4*/ 	.word	0x0001b070


	//   ....[181]....
        /*08c8*/ 	.word	0x0001b0b0


	//   ....[182]....
        /*08cc*/ 	.word	0x0001c3e0


	//   ....[183]....
        /*08d0*/ 	.word	0x0001c580


	//   ....[184]....
        /*08d4*/ 	.word	0x0001cc50


	//   ....[185]....
        /*08d8*/ 	.word	0x0001cd30


	//   ....[186]....
        /*08dc*/ 	.word	0x0001ce20


	//   ....[187]....
        /*08e0*/ 	.word	0x0001ce80


	//   ....[188]....
        /*08e4*/ 	.word	0x0001cf40


	//   ....[189]....
        /*08e8*/ 	.word	0x0001cfa0


	//   ....[190]....
        /*08ec*/ 	.word	0x0001d060


	//   ....[191]....
        /*08f0*/ 	.word	0x0001d0c0


	//   ....[192]....
        /*08f4*/ 	.word	0x0001d180


	//   ....[193]....
        /*08f8*/ 	.word	0x0001d1e0


	//   ....[194]....
        /*08fc*/ 	.word	0x0001d2a0


	//   ....[195]....
        /*0900*/ 	.word	0x0001d300


	//   ....[196]....
        /*0904*/ 	.word	0x0001d3c0


	//   ....[197]....
        /*0908*/ 	.word	0x0001d420


	//   ....[198]....
        /*090c*/ 	.word	0x0001d4e0


	//   ....[199]....
        /*0910*/ 	.word	0x0001d540


	//   ....[200]....
        /*0914*/ 	.word	0x0001d600


	//   ....[201]....
        /*0918*/ 	.word	0x0001d660


	//   ....[202]....
        /*091c*/ 	.word	0x0001d720


	//   ....[203]....
        /*0920*/ 	.word	0x0001d780


	//   ....[204]....
        /*0924*/ 	.word	0x0001d870


	//   ....[205]....
        /*0928*/ 	.word	0x0001da20


	//   ....[206]....
        /*092c*/ 	.word	0x0001dab0


	//   ....[207]....
        /*0930*/ 	.word	0x0001db80


	//   ....[208]....
        /*0934*/ 	.word	0x0001dbd0


	//   ....[209]....
        /*0938*/ 	.word	0x0001dca0


	//   ....[210]....
        /*093c*/ 	.word	0x0001dcf0


	//   ....[211]....
        /*0940*/ 	.word	0x0001ddd0


	//   ....[212]....
        /*0944*/ 	.word	0x0001de20


	//   ....[213]....
        /*0948*/ 	.word	0x0001dea0


	//   ....[214]....
        /*094c*/ 	.word	0x0001df50


	//   ....[215]....
        /*0950*/ 	.word	0x0001dfd0


	//   ....[216]....
        /*0954*/ 	.word	0x0001e080


	//   ....[217]....
        /*0958*/ 	.word	0x0001e100


	//   ....[218]....
        /*095c*/ 	.word	0x0001e1a0


	//   ....[219]....
        /*0960*/ 	.word	0x0001e220


	//   ....[220]....
        /*0964*/ 	.word	0x0001e2c0


	//   ....[221]....
        /*0968*/ 	.word	0x0001e330


	//   ....[222]....
        /*096c*/ 	.word	0x0001e3e0


	//   ....[223]....
        /*0970*/ 	.word	0x0001e450


	//   ....[224]....
        /*0974*/ 	.word	0x0001e500


	//   ....[225]....
        /*0978*/ 	.word	0x0001e590


	//   ....[226]....
        /*097c*/ 	.word	0x0001e600


	//   ....[227]....
        /*0980*/ 	.word	0x0001e680


	//   ....[228]....
        /*0984*/ 	.word	0x0001e720


	//   ....[229]....
        /*0988*/ 	.word	0x0001e780


	//   ....[230]....
        /*098c*/ 	.word	0x0001e840


	//   ....[231]....
        /*0990*/ 	.word	0x0001e8a0


	//   ....[232]....
        /*0994*/ 	.word	0x0001e960


	//   ....[233]....
        /*0998*/ 	.word	0x0001e9c0


	//   ....[234]....
        /*099c*/ 	.word	0x0001ea80


	//   ....[235]....
        /*09a0*/ 	.word	0x0001eae0


	//   ....[236]....
        /*09a4*/ 	.word	0x0001eba0


	//   ....[237]....
        /*09a8*/ 	.word	0x0001ec00


	//   ....[238]....
        /*09ac*/ 	.word	0x0001ecc0


	//   ....[239]....
        /*09b0*/ 	.word	0x0001ed20


	//   ....[240]....
        /*09b4*/ 	.word	0x0001edc0


	//   ....[241]....
        /*09b8*/ 	.word	0x0001eef0


	//   ....[242]....
        /*09bc*/ 	.word	0x0001ef80


	//   ....[243]....
        /*09c0*/ 	.word	0x0001f000


	//   ....[244]....
        /*09c4*/ 	.word	0x0001f0a0


	//   ....[245]....
        /*09c8*/ 	.word	0x0001f100


	//   ....[246]....
        /*09cc*/ 	.word	0x0001f1b0


	//   ....[247]....
        /*09d0*/ 	.word	0x0001f210


	//   ....[248]....
        /*09d4*/ 	.word	0x0001f2c0


	//   ....[249]....
        /*09d8*/ 	.word	0x0001f320


	//   ....[250]....
        /*09dc*/ 	.word	0x0001f3c0


	//   ....[251]....
        /*09e0*/ 	.word	0x0001f420


	//   ....[252]....
        /*09e4*/ 	.word	0x0001f4d0


	//   ....[253]....
        /*09e8*/ 	.word	0x0001f530


	//   ....[254]....
        /*09ec*/ 	.word	0x0001f5d0


	//   ....[255]....
        /*09f0*/ 	.word	0x0001f630


	//   ....[0]....
        /*09f4*/ 	.word	0x0001f6e0


	//   ....[1]....
        /*09f8*/ 	.word	0x0001f740


	//   ....[2]....
        /*09fc*/ 	.word	0x0001f7f0


	//   ....[3]....
        /*0a00*/ 	.word	0x0001f850


	//   ....[4]....
        /*0a04*/ 	.word	0x0001f900


	//   ....[5]....
        /*0a08*/ 	.word	0x0001f9f0


	//   ....[6]....
        /*0a0c*/ 	.word	0x0001fa80


	//   ....[7]....
        /*0a10*/ 	.word	0x0001fb00


	//   ....[8]....
        /*0a14*/ 	.word	0x0001fb90


	//   ....[9]....
        /*0a18*/ 	.word	0x0001fbf0


	//   ....[10]....
        /*0a1c*/ 	.word	0x0001fc90


	//   ....[11]....
        /*0a20*/ 	.word	0x0001fcf0


	//   ....[12]....
        /*0a24*/ 	.word	0x0001fda0


	//   ....[13]....
        /*0a28*/ 	.word	0x0001fe00


	//   ....[14]....
        /*0a2c*/ 	.word	0x0001fea0


	//   ....[15]....
        /*0a30*/ 	.word	0x0001ff00


	//   ....[16]....
        /*0a34*/ 	.word	0x0001ffb0


	//   ....[17]....
        /*0a38*/ 	.word	0x00020010


	//   ....[18]....
        /*0a3c*/ 	.word	0x000200b0


	//   ....[19]....
        /*0a40*/ 	.word	0x00020110


	//   ....[20]....
        /*0a44*/ 	.word	0x000201c0


	//   ....[21]....
        /*0a48*/ 	.word	0x00020220


	//   ....[22]....
        /*0a4c*/ 	.word	0x000202d0


	//   ....[23]....
        /*0a50*/ 	.word	0x00020330


	//   ....[24]....
        /*0a54*/ 	.word	0x000203e0


	//   ....[25]....
        /*0a58*/ 	.word	0x00020640


	//----- nvinfo : EIATTR_REG_RECONFIG
	.align		4
.L_954:
        /*0a5c*/ 	.byte	0x01, 0x54
	.zero		2


	//----- nvinfo : EIATTR_SYSCALL_OFFSETS
	.align		4
        /*0a60*/ 	.byte	0x04, 0x46
        /*0a62*/ 	.short	(.L_956 - .L_955)


	//   ....[0]....
.L_955:
        /*0a64*/ 	.word	0x00001950


	//   ....[1]....
        /*0a68*/ 	.word	0x00017af0


	//   ....[2]....
        /*0a6c*/ 	.word	0x00017c60


	//   ....[3]....
        /*0a70*/ 	.word	0x00017dc0


	//   ....[4]....
        /*0a74*/ 	.word	0x00017f00


	//   ....[5]....
        /*0a78*/ 	.word	0x000197a0


	//----- nvinfo : EIATTR_MBARRIER_INSTR_OFFSETS
	.align		4
.L_956:
        /*0a7c*/ 	.byte	0x04, 0x39
        /*0a7e*/ 	.short	(.L_958 - .L_957)


	//   ....[0]....
.L_957:
        /*0a80*/ 	.word	0x00000180
        /*0a84*/ 	.word	0x000000ff
        /*0a88*/ 	.word	0x00022800
        /*0a8c*/ 	.short	0x0100
        /*0a8e*/ 	.byte	0x08
	.zero		1


	//   ....[1]....
        /*0a90*/ 	.word	0x00000190
        /*0a94*/ 	.word	0x000000ff
        /*0a98*/ 	.word	0x00022820
        /*0a9c*/ 	.short	0x0100
        /*0a9e*/ 	.byte	0x08
	.zero		1


	//   ....[2]....
        /*0aa0*/ 	.word	0x00000280
        /*0aa4*/ 	.word	0x000000ff
        /*0aa8*/ 	.word	0x00022830
        /*0aac*/ 	.short	0x0100
        /*0aae*/ 	.byte	0x08
	.zero		1


	//   ....[3]....
        /*0ab0*/ 	.word	0x00000290
        /*0ab4*/ 	.word	0x000000ff
        /*0ab8*/ 	.word	0x00022840
        /*0abc*/ 	.short	0x0100
        /*0abe*/ 	.byte	0x08
	.zero		1


	//   ....[4]....
        /*0ac0*/ 	.word	0x000002a0
        /*0ac4*/ 	.word	0x000000ff
        /*0ac8*/ 	.word	0x00022838
        /*0acc*/ 	.short	0x0100
        /*0ace*/ 	.byte	0x08
	.zero		1


	//   ....[5]....
        /*0ad0*/ 	.word	0x000002b0
        /*0ad4*/ 	.word	0x000000ff
        /*0ad8*/ 	.word	0x00022848
        /*0adc*/ 	.short	0x0100
        /*0ade*/ 	.byte	0x08
	.zero		1


	//   ....[6]....
        /*0ae0*/ 	.word	0x000003e0
        /*0ae4*/ 	.word	0x000000ff
        /*0ae8*/ 	.word	0x00022850
        /*0aec*/ 	.short	0x0100
        /*0aee*/ 	.byte	0x08
	.zero		1


	//   ....[7]....
        /*0af0*/ 	.word	0x000003f0
        /*0af4*/ 	.word	0x000000ff
        /*0af8*/ 	.word	0x00022860
        /*0afc*/ 	.short	0x0100
        /*0afe*/ 	.byte	0x08
	.zero		1


	//   ....[8]....
        /*0b00*/ 	.word	0x00000400
        /*0b04*/ 	.word	0x000000ff
        /*0b08*/ 	.word	0x00022858
        /*0b0c*/ 	.short	0x0100
        /*0b0e*/ 	.byte	0x08
	.zero		1


	//   ....[9]....
        /*0b10*/ 	.word	0x00000410
        /*0b14*/ 	.word	0x000000ff
        /*0b18*/ 	.word	0x00022868
        /*0b1c*/ 	.short	0x0100
        /*0b1e*/ 	.byte	0x08
	.zero		1


	//   ....[10]....
        /*0b20*/ 	.word	0x00000500
        /*0b24*/ 	.word	0x000000ff
        /*0b28*/ 	.word	0x00022870
        /*0b2c*/ 	.short	0x0100
        /*0b2e*/ 	.byte	0x06
	.zero		1


	//   ....[11]....
        /*0b30*/ 	.word	0x00000510
        /*0b34*/ 	.word	0x000000ff
        /*0b38*/ 	.word	0x00022880
        /*0b3c*/ 	.short	0x0100
        /*0b3e*/ 	.byte	0x06
	.zero		1


	//   ....[12]....
        /*0b40*/ 	.word	0x00000520
        /*0b44*/ 	.word	0x000000ff
        /*0b48*/ 	.word	0x00022878
        /*0b4c*/ 	.short	0x0100
        /*0b4e*/ 	.byte	0x06
	.zero		1


	//   ....[13]....
        /*0b50*/ 	.word	0x00000530
        /*0b54*/ 	.word	0x000000ff
        /*0b58*/ 	.word	0x00022888
        /*0b5c*/ 	.short	0x0100
        /*0b5e*/ 	.byte	0x06
	.zero		1


	//   ....[14]....
        /*0b60*/ 	.word	0x00000660
        /*0b64*/ 	.word	0x000000ff
        /*0b68*/ 	.word	0x00022890
        /*0b6c*/ 	.short	0x0100
        /*0b6e*/ 	.byte	0x08
	.zero		1


	//   ....[15]....
        /*0b70*/ 	.word	0x00000670
        /*0b74*/ 	.word	0x000000ff
        /*0b78*/ 	.word	0x000228a0
        /*0b7c*/ 	.short	0x0100
        /*0b7e*/ 	.byte	0x08
	.zero		1


	//   ....[16]....
        /*0b80*/ 	.word	0x00000680
        /*0b84*/ 	.word	0x000000ff
        /*0b88*/ 	.word	0x00022898
        /*0b8c*/ 	.short	0x0100
        /*0b8e*/ 	.byte	0x08
	.zero		1


	//   ....[17]....
        /*0b90*/ 	.word	0x00000690
        /*0b94*/ 	.word	0x000000ff
        /*0b98*/ 	.word	0x000228a8
        /*0b9c*/ 	.short	0x0100
        /*0b9e*/ 	.byte	0x08
	.zero		1


	//   ....[18]....
        /*0ba0*/ 	.word	0x000007e0
        /*0ba4*/ 	.word	0x000000ff
        /*0ba8*/ 	.word	0x000228b0
        /*0bac*/ 	.short	0x0100
        /*0bae*/ 	.byte	0x08
	.zero		1


	//   ....[19]....
        /*0bb0*/ 	.word	0x000007f0
        /*0bb4*/ 	.word	0x000000ff
        /*0bb8*/ 	.word	0x000228c0
        /*0bbc*/ 	.short	0x0100
        /*0bbe*/ 	.byte	0x08
	.zero		1


	//   ....[20]....
        /*0bc0*/ 	.word	0x00000800
        /*0bc4*/ 	.word	0x000000ff
        /*0bc8*/ 	.word	0x000228b8
        /*0bcc*/ 	.short	0x0100
        /*0bce*/ 	.byte	0x08
	.zero		1


	//   ....[21]....
        /*0bd0*/ 	.word	0x00000810
        /*0bd4*/ 	.word	0x000000ff
        /*0bd8*/ 	.word	0x000228c8
        /*0bdc*/ 	.short	0x0100
        /*0bde*/ 	.byte	0x08
	.zero		1


	//   ....[22]....
        /*0be0*/ 	.word	0x00001ca0
        /*0be4*/ 	.word	0x000000ff
        /*0be8*/ 	.word	0x00022800
        /*0bec*/ 	.short	0x010a
        /*0bee*/ 	.byte	0x2b
	.zero		1


	//   ....[23]....
        /*0bf0*/ 	.word	0x00001d40
        /*0bf4*/ 	.word	0x0000006a
        /*0bf8*/ 	.word	0x00022830
        /*0bfc*/ 	.short	0x010a
        /*0bfe*/ 	.byte	0x3f
	.zero		1


	//   ....[24]....
        /*0c00*/ 	.word	0x00001d80
        /*0c04*/ 	.word	0x0000006a
        /*0c08*/ 	.word	0x00022830
        /*0c0c*/ 	.short	0x010a
        /*0c0e*/ 	.byte	0x3f
	.zero		1


	//   ....[25]....
        /*0c10*/ 	.word	0x00002c70
        /*0c14*/ 	.word	0x000000ff
        /*0c18*/ 	.word	0x00000000
        /*0c1c*/ 	.short	0x0101
        /*0c1e*/ 	.byte	0x06
	.zero		1


	//   ....[26]....
        /*0c20*/ 	.word	0x00006830
        /*0c24*/ 	.word	0x000000ff
        /*0c28*/ 	.word	0x00022830
        /*0c2c*/ 	.short	0x010a
        /*0c2e*/ 	.byte	0x06
	.zero		1


	//   ....[27]....
        /*0c30*/ 	.word	0x00006870
        /*0c34*/ 	.word	0x000000ff
        /*0c38*/ 	.word	0x00022830
        /*0c3c*/ 	.short	0x010a
        /*0c3e*/ 	.byte	0x06
	.zero		1


	//   ....[28]....
        /*0c40*/ 	.word	0x00007100
        /*0c44*/ 	.word	0x000000ff
        /*0c48*/ 	.word	0x00022850
        /*0c4c*/ 	.short	0x010a
        /*0c4e*/ 	.byte	0x06
	.zero		1


	//   ....[29]....
        /*0c50*/ 	.word	0x00007140
        /*0c54*/ 	.word	0x000000ff
        /*0c58*/ 	.word	0x00022850
        /*0c5c*/ 	.short	0x010a
        /*0c5e*/ 	.byte	0x06
	.zero		1


	//   ....[30]....
        /*0c60*/ 	.word	0x000079a0
        /*0c64*/ 	.word	0x000000ff
        /*0c68*/ 	.word	0x00000000
        /*0c6c*/ 	.short	0x0101
        /*0c6e*/ 	.byte	0x06
	.zero		1


	//   ....[31]....
        /*0c70*/ 	.word	0x0000b0e0
        /*0c74*/ 	.word	0x000000ff
        /*0c78*/ 	.word	0x00000000
        /*0c7c*/ 	.short	0x0101
        /*0c7e*/ 	.byte	0x06
	.zero		1


	//   ....[32]....
        /*0c80*/ 	.word	0x0000baa0
        /*0c84*/ 	.word	0x000000ff
        /*0c88*/ 	.word	0x00022830
        /*0c8c*/ 	.short	0x010a
        /*0c8e*/ 	.byte	0x06
	.zero		1


	//   ....[33]....
        /*0c90*/ 	.word	0x0000bae0
        /*0c94*/ 	.word	0x000000ff
        /*0c98*/ 	.word	0x00022830
        /*0c9c*/ 	.short	0x010a
        /*0c9e*/ 	.byte	0x06
	.zero		1


	//   ....[34]....
        /*0ca0*/ 	.word	0x0000c370
        /*0ca4*/ 	.word	0x000000ff
        /*0ca8*/ 	.word	0x00022850
        /*0cac*/ 	.short	0x010a
        /*0cae*/ 	.byte	0x06
	.zero		1


	//   ....[35]....
        /*0cb0*/ 	.word	0x0000c3b0
        /*0cb4*/ 	.word	0x000000ff
        /*0cb8*/ 	.word	0x00022850
        /*0cbc*/ 	.short	0x010a
        /*0cbe*/ 	.byte	0x06
	.zero		1


	//   ....[36]....
        /*0cc0*/ 	.word	0x0000cc70
        /*0cc4*/ 	.word	0x000000ff
        /*0cc8*/ 	.word	0x00000000
        /*0ccc*/ 	.short	0x0101
        /*0cce*/ 	.byte	0x06
	.zero		1


	//   ....[37]....
        /*0cd0*/ 	.word	0x0000e6b0
        /*0cd4*/ 	.word	0x000000ff
        /*0cd8*/ 	.word	0x00000000
        /*0cdc*/ 	.short	0x0101
        /*0cde*/ 	.byte	0x06
	.zero		1


	//   ....[38]....
        /*0ce0*/ 	.word	0x0000ee30
        /*0ce4*/ 	.word	0x000000ff
        /*0ce8*/ 	.word	0x00022830
        /*0cec*/ 	.short	0x010a
        /*0cee*/ 	.byte	0x06
	.zero		1


	//   ....[39]....
        /*0cf0*/ 	.word	0x0000ee70
        /*0cf4*/ 	.word	0x000000ff
        /*0cf8*/ 	.word	0x00022830
        /*0cfc*/ 	.short	0x010a
        /*0cfe*/ 	.byte	0x06
	.zero		1


	//   ....[40]....
        /*0d00*/ 	.word	0x0000f6d0
        /*0d04*/ 	.word	0x000000ff
        /*0d08*/ 	.word	0x00022850
        /*0d0c*/ 	.short	0x010a
        /*0d0e*/ 	.byte	0x06
	.zero		1


	//   ....[41]....
        /*0d10*/ 	.word	0x0000f710
        /*0d14*/ 	.word	0x000000ff
        /*0d18*/ 	.word	0x00022850
        /*0d1c*/ 	.short	0x010a
        /*0d1e*/ 	.byte	0x06
	.zero		1


	//   ....[42]....
        /*0d20*/ 	.word	0x0000ff60
        /*0d24*/ 	.word	0x000000ff
        /*0d28*/ 	.word	0x00000000
        /*0d2c*/ 	.short	0x0101
        /*0d2e*/ 	.byte	0x06
	.zero		1


	//   ....[43]....
        /*0d30*/ 	.word	0x000136a0
        /*0d34*/ 	.word	0x000000ff
        /*0d38*/ 	.word	0x00000000
        /*0d3c*/ 	.short	0x0101
        /*0d3e*/ 	.byte	0x06
	.zero		1


	//   ....[44]....
        /*0d40*/ 	.word	0x00013d10
        /*0d44*/ 	.word	0x000000ff
        /*0d48*/ 	.word	0x00022850
        /*0d4c*/ 	.short	0x010a
        /*0d4e*/ 	.byte	0x09
	.zero		1


	//   ....[45]....
        /*0d50*/ 	.word	0x00013d50
        /*0d54*/ 	.word	0x000000ff
        /*0d58*/ 	.word	0x00022850
        /*0d5c*/ 	.short	0x010a
        /*0d5e*/ 	.byte	0x09
	.zero		1


	//   ....[46]....
        /*0d60*/ 	.word	0x00014400
        /*0d64*/ 	.word	0x000000ff
        /*0d68*/ 	.word	0x00000000
        /*0d6c*/ 	.short	0x0101
        /*0d6e*/ 	.byte	0x04
	.zero		1


	//   ....[47]....
        /*0d70*/ 	.word	0x00015df0
        /*0d74*/ 	.word	0x00000004
        /*0d78*/ 	.word	0x00000000
        /*0d7c*/ 	.short	0x0101
        /*0d7e*/ 	.byte	0x3f
	.zero		1


	//   ....[48]....
        /*0d80*/ 	.word	0x00018500
        /*0d84*/ 	.word	0x00000000
        /*0d88*/ 	.word	0x00022880
        /*0d8c*/ 	.short	0x010a
        /*0d8e*/ 	.byte	0x3f
	.zero		1


	//   ....[49]....
        /*0d90*/ 	.word	0x00018d60
        /*0d94*/ 	.word	0x00000000
        /*0d98*/ 	.word	0x00022870
        /*0d9c*/ 	.short	0x0107
        /*0d9e*/ 	.byte	0x3f
	.zero		1


	//   ....[50]....
        /*0da0*/ 	.word	0x00018e20
        /*0da4*/ 	.word	0x00000000
        /*0da8*/ 	.word	0x00022870
        /*0dac*/ 	.short	0x0101
        /*0dae*/ 	.byte	0x3f
	.zero		1


	//   ....[51]....
        /*0db0*/ 	.word	0x00018e50
        /*0db4*/ 	.word	0x00000000
        /*0db8*/ 	.word	0x00022840
        /*0dbc*/ 	.short	0x010a
        /*0dbe*/ 	.byte	0x3f
	.zero		1


	//   ....[52]....
        /*0dc0*/ 	.word	0x00019580
        /*0dc4*/ 	.word	0x00000000
        /*0dc8*/ 	.word	0x00022830
        /*0dcc*/ 	.short	0x0107
        /*0dce*/ 	.byte	0x3f
	.zero		1


	//   ....[53]....
        /*0dd0*/ 	.word	0x00019640
        /*0dd4*/ 	.word	0x00000000
        /*0dd8*/ 	.word	0x00022830
        /*0ddc*/ 	.short	0x0101
        /*0dde*/ 	.byte	0x3f
	.zero		1


	//   ....[54]....
        /*0de0*/ 	.word	0x00019ee0
        /*0de4*/ 	.word	0x00000011
        /*0de8*/ 	.word	0x00022800
        /*0dec*/ 	.short	0x0107
        /*0dee*/ 	.byte	0x3f
	.zero		1


	//   ....[55]....
        /*0df0*/ 	.word	0x00019fd0
        /*0df4*/ 	.word	0x00000011
        /*0df8*/ 	.word	0x00022800
        /*0dfc*/ 	.short	0x0101
        /*0dfe*/ 	.byte	0x3f
	.zero		1


	//   ....[56]....
        /*0e00*/ 	.word	0x00019ff0
        /*0e04*/ 	.word	0x00000011
        /*0e08*/ 	.word	0x00022820
        /*0e0c*/ 	.short	0x010a
        /*0e0e*/ 	.byte	0x3f
	.zero		1


	//   ....[57]....
        /*0e10*/ 	.word	0x0001a510
        /*0e14*/ 	.word	0x00000000
        /*0e18*/ 	.word	0x00022880
        /*0e1c*/ 	.short	0x010a
        /*0e1e*/ 	.byte	0x3f
	.zero		1


	//   ....[58]....
        /*0e20*/ 	.word	0x0001aae0
        /*0e24*/ 	.word	0x00000000
        /*0e28*/ 	.word	0x00022870
        /*0e2c*/ 	.short	0x0107
        /*0e2e*/ 	.byte	0x3f
	.zero		1


	//   ....[59]....
        /*0e30*/ 	.word	0x0001aba0
        /*0e34*/ 	.word	0x00000000
        /*0e38*/ 	.word	0x00022870
        /*0e3c*/ 	.short	0x0101
        /*0e3e*/ 	.byte	0x3f
	.zero		1


	//   ....[60]....
        /*0e40*/ 	.word	0x0001abd0
        /*0e44*/ 	.word	0x00000000
        /*0e48*/ 	.word	0x00022840
        /*0e4c*/ 	.short	0x010a
        /*0e4e*/ 	.byte	0x3f
	.zero		1


	//   ....[61]....
        /*0e50*/ 	.word	0x0001b170
        /*0e54*/ 	.word	0x00000000
        /*0e58*/ 	.word	0x00022830
        /*0e5c*/ 	.short	0x0107
        /*0e5e*/ 	.byte	0x3f
	.zero		1


	//   ....[62]....
        /*0e60*/ 	.word	0x0001b230
        /*0e64*/ 	.word	0x00000000
        /*0e68*/ 	.word	0x00022830
        /*0e6c*/ 	.short	0x0101
        /*0e6e*/ 	.byte	0x3f
	.zero		1


	//   ....[63]....
        /*0e70*/ 	.word	0x0001b2c0
        /*0e74*/ 	.word	0x00000003
        /*0e78*/ 	.word	0x00022870
        /*0e7c*/ 	.short	0x010a
        /*0e7e*/ 	.byte	0x3f
	.zero		1


	//   ....[64]....
        /*0e80*/ 	.word	0x0001b350
        /*0e84*/ 	.word	0x00000003
        /*0e88*/ 	.word	0x00022860
        /*0e8c*/ 	.short	0x010a
        /*0e8e*/ 	.byte	0x3f
	.zero		1


	//   ....[65]....
        /*0e90*/ 	.word	0x0001b910
        /*0e94*/ 	.word	0x00000003
        /*0e98*/ 	.word	0x00022850
        /*0e9c*/ 	.short	0x0101
        /*0e9e*/ 	.byte	0x3f
	.zero		1


	//   ....[66]....
        /*0ea0*/ 	.word	0x0001b9a0
        /*0ea4*/ 	.word	0x00000003
        /*0ea8*/ 	.word	0x00000000
        /*0eac*/ 	.short	0x0101
        /*0eae*/ 	.byte	0x3f
	.zero		1


	//   ....[67]....
        /*0eb0*/ 	.word	0x0001bb70
        /*0eb4*/ 	.word	0x00000003
        /*0eb8*/ 	.word	0x00022870
        /*0ebc*/ 	.short	0x010a
        /*0ebe*/ 	.byte	0x3f
	.zero		1


	//   ....[68]....
        /*0ec0*/ 	.word	0x0001bc00
        /*0ec4*/ 	.word	0x00000003
        /*0ec8*/ 	.word	0x00022860
        /*0ecc*/ 	.short	0x010a
        /*0ece*/ 	.byte	0x3f
	.zero		1


	//   ....[69]....
        /*0ed0*/ 	.word	0x0001c1c0
        /*0ed4*/ 	.word	0x00000003
        /*0ed8*/ 	.word	0x00022850
        /*0edc*/ 	.short	0x0101
        /*0ede*/ 	.byte	0x3f
	.zero		1


	//   ....[70]....
        /*0ee0*/ 	.word	0x0001c260
        /*0ee4*/ 	.word	0x00000003
        /*0ee8*/ 	.word	0x00000000
        /*0eec*/ 	.short	0x0101
        /*0eee*/ 	.byte	0x3f
	.zero		1


	//   ....[71]....
        /*0ef0*/ 	.word	0x0001c500
        /*0ef4*/ 	.word	0x00000004
        /*0ef8*/ 	.word	0x00022820
        /*0efc*/ 	.short	0x010a
        /*0efe*/ 	.byte	0x3f
	.zero		1


	//   ....[72]....
        /*0f00*/ 	.word	0x0001c680
        /*0f04*/ 	.word	0x00000005
        /*0f08*/ 	.word	0x00022840
        /*0f0c*/ 	.short	0x010a
        /*0f0e*/ 	.byte	0x3f
	.zero		1


	//   ....[73]....
        /*0f10*/ 	.word	0x0001c720
        /*0f14*/ 	.word	0x0000001f
        /*0f18*/ 	.word	0x00022840
        /*0f1c*/ 	.short	0x010a
        /*0f1e*/ 	.byte	0x3f
	.zero		1


	//   ....[74]....
        /*0f20*/ 	.word	0x0001c760
        /*0f24*/ 	.word	0x00000005
        /*0f28*/ 	.word	0x00022860
        /*0f2c*/ 	.short	0x010a
        /*0f2e*/ 	.byte	0x3f
	.zero		1


	//   ....[75]....
        /*0f30*/ 	.word	0x0001c7a0
        /*0f34*/ 	.word	0x0000001f
        /*0f38*/ 	.word	0x00022860
        /*0f3c*/ 	.short	0x010a
        /*0f3e*/ 	.byte	0x3f
	.zero		1


	//   ....[76]....
        /*0f40*/ 	.word	0x0001c7e0
        /*0f44*/ 	.word	0x00000005
        /*0f48*/ 	.word	0x00022880
        /*0f4c*/ 	.short	0x010a
        /*0f4e*/ 	.byte	0x3f
	.zero		1


	//   ....[77]....
        /*0f50*/ 	.word	0x0001c820
        /*0f54*/ 	.word	0x0000001f
        /*0f58*/ 	.word	0x00022880
        /*0f5c*/ 	.short	0x010a
        /*0f5e*/ 	.byte	0x3f
	.zero		1


	//   ....[78]....
        /*0f60*/ 	.word	0x0001c890
        /*0f64*/ 	.word	0x00000003
        /*0f68*/ 	.word	0x00022800
        /*0f6c*/ 	.short	0x010a
        /*0f6e*/ 	.byte	0x3f
	.zero		1


	//   ....[79]....
        /*0f70*/ 	.word	0x0001c8e0
        /*0f74*/ 	.word	0x0000006a
        /*0f78*/ 	.word	0x00022830
        /*0f7c*/ 	.short	0x010a
        /*0f7e*/ 	.byte	0x3f
	.zero		1


	//   ....[80]....
        /*0f80*/ 	.word	0x0001c940
        /*0f84*/ 	.word	0x0000000a
        /*0f88*/ 	.word	0x00022830
        /*0f8c*/ 	.short	0x010a
        /*0f8e*/ 	.byte	0x3f
	.zero		1


	//   ....[81]....
        /*0f90*/ 	.word	0x0001c9a0
        /*0f94*/ 	.word	0x0000000a
        /*0f98*/ 	.word	0x00022850
        /*0f9c*/ 	.short	0x010a
        /*0f9e*/ 	.byte	0x3f
	.zero		1


	//   ....[82]....
        /*0fa0*/ 	.word	0x0001ca00
        /*0fa4*/ 	.word	0x0000000a
        /*0fa8*/ 	.word	0x00022830
        /*0fac*/ 	.short	0x010a
        /*0fae*/ 	.byte	0x3f
	.zero		1


	//   ....[83]....
        /*0fb0*/ 	.word	0x0001ca60
        /*0fb4*/ 	.word	0x0000000a
        /*0fb8*/ 	.word	0x00022850
        /*0fbc*/ 	.short	0x010a
        /*0fbe*/ 	.byte	0x3f
	.zero		1


	//   ....[84]....
        /*0fc0*/ 	.word	0x0001cac0
        /*0fc4*/ 	.word	0x0000000a
        /*0fc8*/ 	.word	0x00022830
        /*0fcc*/ 	.short	0x010a
        /*0fce*/ 	.byte	0x3f
	.zero		1


	//   ....[85]....
        /*0fd0*/ 	.word	0x0001cb20
        /*0fd4*/ 	.word	0x0000000a
        /*0fd8*/ 	.word	0x00022850
        /*0fdc*/ 	.short	0x010a
        /*0fde*/ 	.byte	0x3f
	.zero		1


	//   ....[86]....
        /*0fe0*/ 	.word	0x0001cb80
        /*0fe4*/ 	.word	0x00000005
        /*0fe8*/ 	.word	0x00022850
        /*0fec*/ 	.short	0x010a
        /*0fee*/ 	.byte	0x3f
	.zero		1


	//   ....[87]....
        /*0ff0*/ 	.word	0x0001cc80
        /*0ff4*/ 	.word	0x00000000
        /*0ff8*/ 	.word	0x00022880
        /*0ffc*/ 	.short	0x010a
        /*0ffe*/ 	.byte	0x3f
	.zero		1


	//   ....[88]....
        /*1000*/ 	.word	0x0001d970
        /*1004*/ 	.word	0x00000000
        /*1008*/ 	.word	0x00022840
        /*100c*/ 	.short	0x010a
        /*100e*/ 	.byte	0x3f
	.zero		1


	//   ....[89]....
        /*1010*/ 	.word	0x0001edf0
        /*1014*/ 	.word	0x00000011
        /*1018*/ 	.word	0x00022820
        /*101c*/ 	.short	0x010a
        /*101e*/ 	.byte	0x3f
	.zero		1


	//   ....[90]....
        /*1020*/ 	.word	0x0001ee40
        /*1024*/ 	.word	0x00000000
        /*1028*/ 	.word	0x00022880
        /*102c*/ 	.short	0x010a
        /*102e*/ 	.byte	0x3f
	.zero		1


	//   ....[91]....
        /*1030*/ 	.word	0x0001f940
        /*1034*/ 	.word	0x00000000
        /*1038*/ 	.word	0x00022840
        /*103c*/ 	.short	0x010a
        /*103e*/ 	.byte	0x3f
	.zero		1


	//   ....[92]....
        /*1040*/ 	.word	0x00020420
        /*1044*/ 	.word	0x00000003
        /*1048*/ 	.word	0x00022870
        /*104c*/ 	.short	0x010a
        /*104e*/ 	.byte	0x3f
	.zero		1


	//   ....[93]....
        /*1050*/ 	.word	0x00020470
        /*1054*/ 	.word	0x00000003
        /*1058*/ 	.word	0x00022860
        /*105c*/ 	.short	0x010a
        /*105e*/ 	.byte	0x3f
	.zero		1


	//   ....[94]....
        /*1060*/ 	.word	0x000204c0
        /*1064*/ 	.word	0x00000003
        /*1068*/ 	.word	0x00022870
        /*106c*/ 	.short	0x010a
        /*106e*/ 	.byte	0x3f
	.zero		1


	//   ....[95]....
        /*1070*/ 	.word	0x00020510
        /*1074*/ 	.word	0x00000003
        /*1078*/ 	.word	0x00022860
        /*107c*/ 	.short	0x010a
        /*107e*/ 	.byte	0x3f
	.zero		1


	//   ....[96]....
        /*1080*/ 	.word	0x00020560
        /*1084*/ 	.word	0x00000004
        /*1088*/ 	.word	0x00022820
        /*108c*/ 	.short	0x010a
        /*108e*/ 	.byte	0x3f
	.zero		1


	//   ....[97]....
        /*1090*/ 	.word	0x00020700
        /*1094*/ 	.word	0x00000005
        /*1098*/ 	.word	0x00022840
        /*109c*/ 	.short	0x010a
        /*109e*/ 	.byte	0x3f
	.zero		1


	//   ....[98]....
        /*10a0*/ 	.word	0x00020750
        /*10a4*/ 	.word	0x0000001f
        /*10a8*/ 	.word	0x00022840
        /*10ac*/ 	.short	0x010a
        /*10ae*/ 	.byte	0x3f
	.zero		1


	//   ....[99]....
        /*10b0*/ 	.word	0x000207a0
        /*10b4*/ 	.word	0x00000005
        /*10b8*/ 	.word	0x00022860
        /*10bc*/ 	.short	0x010a
        /*10be*/ 	.byte	0x3f
	.zero		1


	//   ....[100]....
        /*10c0*/ 	.word	0x000207f0
        /*10c4*/ 	.word	0x0000001f
        /*10c8*/ 	.word	0x00022860
        /*10cc*/ 	.short	0x010a
        /*10ce*/ 	.byte	0x3f
	.zero		1


	//   ....[101]....
        /*10d0*/ 	.word	0x00020840
        /*10d4*/ 	.word	0x00000005
        /*10d8*/ 	.word	0x00022880
        /*10dc*/ 	.short	0x010a
        /*10de*/ 	.byte	0x3f
	.zero		1


	//----- nvinfo : EIATTR_NUM_MBARRIERS
	.align		4
.L_958:
        /*10e0*/ 	.byte	0x03, 0x38
        /*10e2*/ 	.short	0x0016


	//----- nvinfo : EIATTR_EXIT_INSTR_OFFSETS
	.align		4
        /*10e4*/ 	.byte	0x04, 0x1c
        /*10e6*/ 	.short	(.L_960 - .L_959)


	//   ....[0]....
.L_959:
        /*10e8*/ 	.word	0x000009a0


	//   ....[1]....
        /*10ec*/ 	.word	0x00016b20


	//   ....[2]....
        /*10f0*/ 	.word	0x0001c870


	//----- nvinfo : EIATTR_MAX_THREADS
	.align		4
.L_960:
        /*10f4*/ 	.byte	0x04, 0x05
        /*10f6*/ 	.short	(.L_962 - .L_961)
.L_961:
        /*10f8*/ 	.word	0x00000180
        /*10fc*/ 	.word	0x00000001
        /*1100*/ 	.word	0x00000001


	//----- nvinfo : EIATTR_CRS_STACK_SIZE
	.align		4
.L_962:
        /*1104*/ 	.byte	0x04, 0x1e
        /*1106*/ 	.short	(.L_964 - .L_963)
.L_963:
        /*1108*/ 	.word	0x00000000


	//----- nvinfo : EIATTR_CBANK_PARAM_SIZE
	.align		4
.L_964:
        /*110c*/ 	.byte	0x03, 0x19
        /*110e*/ 	.short	0x0af0


	//----- nvinfo : EIATTR_PARAM_CBANK
	.align		4
        /*1110*/ 	.byte	0x04, 0x0a
        /*1112*/ 	.short	(.L_966 - .L_965)
	.align		4
.L_965:
        /*1114*/ 	.word	index@(.nv.constant0._ZN7cutlass13device_kernelIN5flash11enable_sm90INS1_16FlashAttnFwdSm90INS1_25CollectiveMainloopFwdSm90ILi2EN4cute5tupleIJNS5_1CILi1EEES8_S8_EEENS6_IJNS7_ILi128EEENS7_ILi160EEESA_EEELi128ENS_12float_e4m3_tEfNS_4arch4Sm90ELb0ELb1ELb1ELb0ELb1ELb0ELb0ELb1ELb1ELb1ELb0ELb0EEENS1_21CollectiveEpilogueFwdINS6_IJSA_SA_SB_EEES9_NS_10bfloat16_tESF_Li256ELb0ELb1ELb0ELb1EEENS1_30DynamicPersistentTileSchedulerILi256ELi128ELb0ELb1ELb1EEEEEEEEEvNT_6ParamsE)
        /*1118*/ 	.short	0x0210
        /*111a*/ 	.short	0x0af0


	//----- nvinfo : EIATTR_SW_WAR
	.align		4
.L_966:
        /*111c*/ 	.byte	0x04, 0x36
        /*111e*/ 	.short	(.L_968 - .L_967)
.L_967:
        /*1120*/ 	.word	0x00000008
.L_968:


//--------------------- .nv.info._ZN7cutlass13device_kernelIN5flash11enable_sm90INS1_16FlashAttnFwdSm90INS1_25CollectiveMainloopFwdSm90ILi2EN4cute5tupleIJNS5_1CILi1EEES8_S8_EEENS6_IJNS7_ILi128EEENS7_ILi160EEESA_EEELi128ENS_12float_e4m3_tEfNS_4arch4Sm90ELb0ELb1ELb1ELb1ELb1ELb0ELb0ELb1ELb1ELb1ELb0ELb0EEENS1_21CollectiveEpilogueFwdINS6_IJSA_SA_SB_EEES9_NS_10bfloat16_tESF_Li256ELb1ELb1ELb0ELb1EEENS1_36VarlenDynamicPersistentTileSchedulerILi128ELi160ELi256ELi128ELb0ELb1ELb1ELb1ELb0ELb1EEEEEEEEEvNT_6ParamsE --------------------------
	.section	.nv.info._ZN7cutlass13device_kernelIN5flash11enable_sm90INS1_16FlashAttnFwdSm90INS1_25CollectiveMainloopFwdSm90ILi2EN4cute5tupleIJNS5_1CILi1EEES8_S8_EEENS6_IJNS7_ILi128EEENS7_ILi160EEESA_EEELi128ENS_12float_e4m3_tEfNS_4arch4Sm90ELb0ELb1ELb1ELb1ELb1ELb0ELb0ELb1ELb1ELb1ELb0ELb0EEENS1_21CollectiveEpilogueFwdINS6_IJSA_SA_SB_EEES9_NS_10bfloat16_tESF_Li256ELb1ELb1ELb0ELb1EEENS1_36VarlenDynamicPersistentTileSchedulerILi128ELi160ELi256ELi128ELb0ELb1ELb1ELb1ELb0ELb1EEEEEEEEEvNT_6ParamsE,"",@"SHT_CUDA_INFO"
	.sectionflags	@""
	.align	4


	//----- nvinfo : EIATTR_CUDA_API_VERSION
	.align		4
        /*0000*/ 	.byte	0x04, 0x37
        /*0002*/ 	.short	(.L_970 - .L_969)
.L_969:
        /*0004*/ 	.word	0x00000082


	//----- nvinfo : EIATTR_KPARAM_INFO
	.align		4
.L_970:
        /*0008*/ 	.byte	0x04, 0x17
        /*000a*/ 	.short	(.L_972 - .L_971)
.L_971:
        /*000c*/ 	.word	0x00000000
        /*0010*/ 	.short	0x0000
        /*0012*/ 	.short	0x0070
        /*0014*/ 	.byte	0x00, 0xf0, 0x01, 0x2a


	//----- nvinfo : EIATTR_SPARSE_MMA_MASK
	.align		4
.L_972:
        /*0018*/ 	.byte	0x03, 0x50
        /*001a*/ 	.short	0x0000


	//----- nvinfo : EIATTR_MAXREG_COUNT
	.align		4
        /*001c*/ 	.byte	0x03, 0x1b
        /*001e*/ 	.short	0x00a8


	//----- nvinfo : EIATTR_NUM_BARRIERS
	.align		4
        /*0020*/ 	.byte	0x02, 0x4c
        /*0022*/ 	.byte	0x10
	.zero		1


	//----- nvinfo : EIATTR_EXTERNS
	.align		4
        /*0024*/ 	.byte	0x04, 0x0f
        /*0026*/ 	.short	(.L_974 - .L_973)


	//   ....[0]....
	.align		4
.L_973:
        /*0028*/ 	.word	index@(__assertfail)


	//----- nvinfo : EIATTR_ANNOTATIONS
	.align		4
.L_974:
        /*002c*/ 	.byte	0x04, 0x55
        /*002e*/ 	.short	(.L_976 - .L_975)


	//   ....[0]....
.L_975:
        /* <DEDUP_REMOVED lines=24> */


	//----- nvinfo : EIATTR_MERCURY_ISA_VERSION
	.align		4
.L_976:
        /*0198*/ 	.byte	0x03, 0x5f
        /*019a*/ 	.short	0x0101


	//----- nvinfo : EIATTR_UNUSED_LOAD_BYTE_OFFSET
	.align		4
        /*019c*/ 	.byte	0x04, 0x44
        /*019e*/ 	.short	(.L_978 - .L_977)


	//   ....[0]....
.L_977:
        /*01a0*/ 	.word	0x00000980
        /*01a4*/ 	.word	0x0000fff0


	//   ....[1]....
        /*01a8*/ 	.word	0x000148d0
        /*01ac*/ 	.word	0x0000fff0


	//----- nvinfo : EIATTR_INT_WARP_WIDE_INSTR_OFFSETS
	.align		4
.L_978:
        /*01b0*/ 	.byte	0x04, 0x31
        /*01b2*/ 	.short	(.L_980 - .L_979)


	//   ....[0]....
.L_979:
        /*01b4*/ 	.word	0x000000c0


	//   ....[1]....
        /*01b8*/ 	.word	0x000000d0


	//   ....[2]....
        /*01bc*/ 	.word	0x00000170


	//   ....[3]....
        /*01c0*/ 	.word	0x00018890


	//   ....[4]....
        /*01c4*/ 	.word	0x00018920


	//   ....[5]....
        /*01c8*/ 	.word	0x0001cb70


	//   ....[6]....
        /*01cc*/ 	.word	0x0001cc00


	//----- nvinfo : EIATTR_COOP_GROUP_MASK_REGIDS
	.align		4
.L_980:
        /*01d0*/ 	.byte	0x04, 0x29
        /*01d2*/ 	.short	(.L_982 - .L_981)


	//   ....[0]....
.L_981:
        /*01d4*/ 	.word	0xffffffff


	//   ....[1]....
        /*01d8*/ 	.word	0xffffffff


	//   ....[2]....
        /*01dc*/ 	.word	0xffffffff


	//   ....[3]....
        /*01e0*/ 	.word	0xffffffff


	//   ....[4]....
        /*01e4*/ 	.word	0xffffffff


	//   ....[5]....
        /*01e8*/ 	.word	0xffffffff


	//   ....[6]....
        /*01ec*/ 	.word	0xffffffff


	//   ....[7]....
        /*01f0*/ 	.word	0xffffffff


	//   ....[8]....
        /*01f4*/ 	.word	0xffffffff


	//   ....[9]....
        /*01f8*/ 	.word	0xffffffff


	//   ....[10]....
        /*01fc*/ 	.word	0xffffffff


	//   ....[11]....
        /*0200*/ 	.word	0xffffffff


	//   ....[12]....
        /*0204*/ 	.word	0xffffffff


	//   ....[13]....
        /*0208*/ 	.word	0xffffffff


	//   ....[14]....
        /*020c*/ 	.word	0xffffffff


	//   ....[15]....
        /*0210*/ 	.word	0xffffffff


	//   ....[16]....
        /*0214*/ 	.word	0xffffffff


	//   ....[17]....
        /*0218*/ 	.word	0xffffffff


	//   ....[18]....
        /*021c*/ 	.word	0xffffffff


	//   ....[19]....
        /*0220*/ 	.word	0xffffffff


	//   ....[20]....
        /*0224*/ 	.word	0xffffffff


	//   ....[21]....
        /*0228*/ 	.word	0xffffffff


	//   ....[22]....
        /*022c*/ 	.word	0xffffffff


	//   ....[23]....
        /*0230*/ 	.word	0xffffffff


	//   ....[24]....
        /*0234*/ 	.word	0xffffffff


	//   ....[25]....
        /*0238*/ 	.word	0xffffffff


	//   ....[26]....
        /*023c*/ 	.word	0xffffffff


	//   ....[27]....
        /*0240*/ 	.word	0xffffffff


	//   ....[28]....
        /*0244*/ 	.word	0xffffffff


	//   ....[29]....
        /*0248*/ 	.word	0xffffffff


	//   ....[30]....
        /*024c*/ 	.word	0xffffffff


	//   ....[31]....
        /*0250*/ 	.word	0xffffffff


	//   ....[32]....
        /*0254*/ 	.word	0xffffffff


	//   ....[33]....
        /*0258*/ 	.word	0xffffffff


	//   ....[34]....
        /*025c*/ 	.word	0xffffffff


	//   ....[35]....
        /*0260*/ 	.word	0xffffffff


	//   ....[36]....
        /*0264*/ 	.word	0xffffffff


	//   ....[37]....
        /*0268*/ 	.word	0xffffffff


	//   ....[38]....
        /*026c*/ 	.word	0xffffffff


	//   ....[39]....
        /*0270*/ 	.word	0xffffffff


	//   ....[40]....
        /*0274*/ 	.word	0xffffffff


	//   ....[41]....
        /*0278*/ 	.word	0xffffffff


	//   ....[42]....
        /*027c*/ 	.word	0xffffffff


	//   ....[43]....
        /*0280*/ 	.word	0xffffffff


	//   ....[44]....
        /*0284*/ 	.word	0xffffffff


	//   ....[45]....
        /*0288*/ 	.word	0xffffffff


	//   ....[46]....
        /*028c*/ 	.word	0xffffffff


	//   ....[47]....
        /*0290*/ 	.word	0xffffffff


	//   ....[48]....
        /*0294*/ 	.word	0xffffffff


	//   ....[49]....
        /*0298*/ 	.word	0xffffffff


	//   ....[50]....
        /*029c*/ 	.word	0xffffffff


	//   ....[51]....
        /*02a0*/ 	.word	0xffffffff


	//   ....[52]....
        /*02a4*/ 	.word	0xffffffff


	//   ....[53]....
        /*02a8*/ 	.word	0xffffffff


	//   ....[54]....
        /*02ac*/ 	.word	0xffffffff


	//   ....[55]....
        /*02b0*/ 	.word	0xffffffff


	//   ....[56]....
        /*02b4*/ 	.word	0xffffffff


	//   ....[57]....
        /*02b8*/ 	.word	0xffffffff


	//   ....[58]....
        /*02bc*/ 	.word	0xffffffff


	//   ....[59]....
        /*02c0*/ 	.word	0xffffffff


	//   ....[60]....
        /*02c4*/ 	.word	0xffffffff


	//   ....[61]....
        /*02c8*/ 	.word	0xffffffff


	//   ....[62]....
        /*02cc*/ 	.word	0xffffffff


	//   ....[63]....
        /*02d0*/ 	.word	0xffffffff


	//   ....[64]....
        /*02d4*/ 	.word	0xffffffff


	//   ....[65]....
        /*02d8*/ 	.word	0xffffffff


	//   ....[66]....
        /*02dc*/ 	.word	0xffffffff


	//   ....[67]....
        /*02e0*/ 	.word	0xffffffff


	//   ....[68]....
        /*02e4*/ 	.word	0xffffffff


	//   ....[69]....
        /*02e8*/ 	.word	0xffffffff


	//   ....[70]....
        /*02ec*/ 	.word	0xffffffff


	//   ....[71]....
        /*02f0*/ 	.word	0xffffffff


	//   ....[72]....
        /*02f4*/ 	.word	0xffffffff


	//   ....[73]....
        /*02f8*/ 	.word	0xffffffff


	//   ....[74]....
        /*02fc*/ 	.word	0xffffffff


	//   ....[75]....
        /*0300*/ 	.word	0xffffffff


	//   ....[76]....
        /*0304*/ 	.word	0xffffffff


	//   ....[77]....
        /*0308*/ 	.word	0xffffffff


	//   ....[78]....
        /*030c*/ 	.word	0xffffffff


	//   ....[79]....
        /*0310*/ 	.word	0xffffffff


	//   ....[80]....
        /*0314*/ 	.word	0xffffffff


	//   ....[81]....
        /*0318*/ 	.word	0xffffffff


	//   ....[82]....
        /*031c*/ 	.word	0xffffffff


	//   ....[83]....
        /*0320*/ 	.word	0xffffffff


	//   ....[84]....
        /*0324*/ 	.word	0xffffffff


	//   ....[85]....
        /*0328*/ 	.word	0xffffffff


	//   ....[86]....
        /*032c*/ 	.word	0xffffffff


	//   ....[87]....
        /*0330*/ 	.word	0xffffffff


	//   ....[88]....
        /*0334*/ 	.word	0xffffffff


	//   ....[89]....
        /*0338*/ 	.word	0xffffffff


	//   ....[90]....
        /*033c*/ 	.word	0xffffffff


	//   ....[91]....
        /*0340*/ 	.word	0xffffffff


	//   ....[92]....
        /*0344*/ 	.word	0xffffffff


	//   ....[93]....
        /*0348*/ 	.word	0xffffffff


	//   ....[94]....
        /*034c*/ 	.word	0xffffffff


	//   ....[95]....
        /*0350*/ 	.word	0xffffffff


	//   ....[96]....
        /*0354*/ 	.word	0xffffffff


	//   ....[97]....
        /*0358*/ 	.word	0xffffffff


	//   ....[98]....
        /*035c*/ 	.word	0xffffffff


	//   ....[99]....
        /*0360*/ 	.word	0xffffffff


	//   ....[100]....
        /*0364*/ 	.word	0xffffffff


	//   ....[101]....
        /*0368*/ 	.word	0xffffffff


	//   ....[102]....
        /*036c*/ 	.word	0xffffffff


	//   ....[103]....
        /*0370*/ 	.word	0xffffffff


	//   ....[104]....
        /*0374*/ 	.word	0xffffffff


	//   ....[105]....
        /*0378*/ 	.word	0xffffffff


	//   ....[106]....
        /*037c*/ 	.word	0xffffffff


	//   ....[107]....
        /*0380*/ 	.word	0xffffffff


	//   ....[108]....
        /*0384*/ 	.word	0xffffffff


	//   ....[109]....
        /*0388*/ 	.word	0xffffffff


	//   ....[110]....
        /*038c*/ 	.word	0xffffffff


	//   ....[111]....
        /*0390*/ 	.word	0xffffffff


	//   ....[112]....
        /*0394*/ 	.word	0xffffffff


	//   ....[113]....
        /*0398*/ 	.word	0xffffffff


	//   ....[114]....
        /*039c*/ 	.word	0xffffffff


	//   ....[115]....
        /*03a0*/ 	.word	0xffffffff


	//   ....[116]....
        /*03a4*/ 	.word	0xffffffff


	//   ....[117]....
        /*03a8*/ 	.word	0xffffffff


	//   ....[118]....
        /*03ac*/ 	.word	0xffffffff


	//   ....[119]....
        /*03b0*/ 	.word	0xffffffff


	//   ....[120]....
        /*03b4*/ 	.word	0xffffffff


	//   ....[121]....
        /*03b8*/ 	.word	0xffffffff


	//   ....[122]....
        /*03bc*/ 	.word	0xffffffff


	//   ....[123]....
        /*03c0*/ 	.word	0xffffffff


	//   ....[124]....
        /*03c4*/ 	.word	0xffffffff


	//   ....[125]....
        /*03c8*/ 	.word	0xffffffff


	//   ....[126]....
        /*03cc*/ 	.word	0xffffffff


	//   ....[127]....
        /*03d0*/ 	.word	0xffffffff


	//   ....[128]....
        /*03d4*/ 	.word	0xffffffff


	//   ....[129]....
        /*03d8*/ 	.word	0xffffffff


	//   ....[130]....
        /*03dc*/ 	.word	0xffffffff


	//   ....[131]....
        /*03e0*/ 	.word	0xffffffff


	//   ....[132]....
        /*03e4*/ 	.word	0xffffffff


	//   ....[133]....
        /*03e8*/ 	.word	0xffffffff


	//   ....[134]....
        /*03ec*/ 	.word	0xffffffff


	//   ....[135]....
        /*03f0*/ 	.word	0xffffffff


	//   ....[136]....
        /*03f4*/ 	.word	0xffffffff


	//   ....[137]....
        /*03f8*/ 	.word	0xffffffff


	//   ....[138]....
        /*03fc*/ 	.word	0xffffffff


	//   ....[139]....
        /*0400*/ 	.word	0xffffffff


	//   ....[140]....
        /*0404*/ 	.word	0xffffffff


	//   ....[141]....
        /*0408*/ 	.word	0xffffffff


	//   ....[142]....
        /*040c*/ 	.word	0xffffffff


	//   ....[143]....
        /*0410*/ 	.word	0xffffffff


	//   ....[144]....
        /*0414*/ 	.word	0xffffffff


	//   ....[145]....
        /*0418*/ 	.word	0xffffffff


	//   ....[146]....
        /*041c*/ 	.word	0xffffffff


	//   ....[147]....
        /*0420*/ 	.word	0xffffffff


	//   ....[148]....
        /*0424*/ 	.word	0xffffffff


	//   ....[149]....
        /*0428*/ 	.word	0xffffffff


	//   ....[150]....
        /*042c*/ 	.word	0xffffffff


	//   ....[151]....
        /*0430*/ 	.word	0xffffffff


	//   ....[152]....
        /*0434*/ 	.word	0xffffffff


	//   ....[153]....
        /*0438*/ 	.word	0xffffffff


	//   ....[154]....
        /*043c*/ 	.word	0xffffffff


	//   ....[155]....
        /*0440*/ 	.word	0xffffffff


	//   ....[156]....
        /*0444*/ 	.word	0xffffffff


	//   ....[157]....
        /*0448*/ 	.word	0xffffffff


	//   ....[158]....
        /*044c*/ 	.word	0xffffffff


	//   ....[159]....
        /*0450*/ 	.word	0xffffffff


	//   ....[160]....
        /*0454*/ 	.word	0xffffffff


	//   ....[161]....
        /*0458*/ 	.word	0xffffffff


	//   ....[162]....
        /*045c*/ 	.word	0xffffffff


	//   ....[163]....
        /*0460*/ 	.word	0xffffffff


	//   ....[164]....
        /*0464*/ 	.word	0xffffffff


	//   ....[165]....
        /*0468*/ 	.word	0xffffffff


	//   ....[166]....
        /*046c*/ 	.word	0xffffffff


	//   ....[167]....
        /*0470*/ 	.word	0xffffffff


	//   ....[168]....
        /*0474*/ 	.word	0xffffffff


	//   ....[169]....
        /*0478*/ 	.word	0xffffffff


	//   ....[170]....
        /*047c*/ 	.word	0xffffffff


	//   ....[171]....
        /*0480*/ 	.word	0xffffffff


	//   ....[172]....
        /*0484*/ 	.word	0xffffffff


	//   ....[173]....
        /*0488*/ 	.word	0xffffffff


	//   ....[174]....
        /*048c*/ 	.word	0xffffffff


	//   ....[175]....
        /*0490*/ 	.word	0xffffffff


	//   ....[176]....
        /*0494*/ 	.word	0xffffffff


	//   ....[177]....
        /*0498*/ 	.word	0xffffffff


	//   ....[178]....
        /*049c*/ 	.word	0xffffffff


	//   ....[179]....
        /*04a0*/ 	.word	0xffffffff


	//   ....[180]....
        /*04a4*/ 	.word	0xffffffff


	//   ....[181]....
        /*04a8*/ 	.word	0xffffffff


	//   ....[182]....
        /*04ac*/ 	.word	0xffffffff


	//   ....[183]....
        /*04b0*/ 	.word	0xffffffff


	//   ....[184]....
        /*04b4*/ 	.word	0xffffffff


	//   ....[185]....
        /*04b8*/ 	.word	0xffffffff


	//   ....[186]....
        /*04bc*/ 	.word	0xffffffff


	//   ....[187]....
        /*04c0*/ 	.word	0xffffffff


	//   ....[188]....
        /*04c4*/ 	.word	0xffffffff


	//   ....[189]....
        /*04c8*/ 	.word	0xffffffff


	//   ....[190]....
        /*04cc*/ 	.word	0xffffffff


	//   ....[191]....
        /*04d0*/ 	.word	0xffffffff


	//   ....[192]....
        /*04d4*/ 	.word	0xffffffff


	//   ....[193]....
        /*04d8*/ 	.word	0xffffffff


	//   ....[194]....
        /*04dc*/ 	.word	0xffffffff


	//   ....[195]....
        /*04e0*/ 	.word	0xffffffff


	//   ....[196]....
        /*04e4*/ 	.word	0xffffffff


	//   ....[197]....
        /*04e8*/ 	.word	0xffffffff


	//   ....[198]....
        /*04ec*/ 	.word	0xffffffff


	//   ....[199]....
        /*04f0*/ 	.word	0xffffffff


	//   ....[200]....
        /*04f4*/ 	.word	0xffffffff


	//   ....[201]....
        /*04f8*/ 	.word	0xffffffff


	//   ....[202]....
        /*04fc*/ 	.word	0xffffffff


	//   ....[203]....
        /*0500*/ 	.word	0xffffffff


	//   ....[204]....
        /*0504*/ 	.word	0xffffffff


	//   ....[205]....
        /*0508*/ 	.word	0xffffffff


	//   ....[206]....
        /*050c*/ 	.word	0xffffffff


	//   ....[207]....
        /*0510*/ 	.word	0xffffffff


	//   ....[208]....
        /*0514*/ 	.word	0xffffffff


	//   ....[209]....
        /*0518*/ 	.word	0xffffffff


	//   ....[210]....
        /*051c*/ 	.word	0xffffffff


	//   ....[211]....
        /*0520*/ 	.word	0xffffffff


	//   ....[212]....
        /*0524*/ 	.word	0xffffffff


	//   ....[213]....
        /*0528*/ 	.word	0xffffffff


	//   ....[214]....
        /*052c*/ 	.word	0xffffffff


	//   ....[215]....
        /*0530*/ 	.word	0x0500000f


	//   ....[216]....
        /*0534*/ 	.word	0x0500000f


	//   ....[217]....
        /*0538*/ 	.word	0x0500000f


	//   ....[218]....
        /*053c*/ 	.word	0x0500000f


	//   ....[219]....
        /*0540*/ 	.word	0x0500000f


	//   ....[220]....
        /*0544*/ 	.word	0x0500000f


	//   ....[221]....
        /*0548*/ 	.word	0x0500000f


	//   ....[222]....
        /*054c*/ 	.word	0x0500000f


	//   ....[223]....
        /*0550*/ 	.word	0x0500000f


	//   ....[224]....
        /*0554*/ 	.word	0x0500000f


	//   ....[225]....
        /*0558*/ 	.word	0x0500000f


	//   ....[226]....
        /*055c*/ 	.word	0x0500000f


	//   ....[227]....
        /*0560*/ 	.word	0x0500000f


	//   ....[228]....
        /*0564*/ 	.word	0x0500000f


	//   ....[229]....
        /*0568*/ 	.word	0x0500000f


	//   ....[230]....
        /*056c*/ 	.word	0x0500000f


	//   ....[231]....
        /*0570*/ 	.word	0x0500000f


	//   ....[232]....
        /*0574*/ 	.word	0x0500000f


	//   ....[233]....
        /*0578*/ 	.word	0x0500000f


	//   ....[234]....
        /*057c*/ 	.word	0x0500000f


	//   ....[235]....
        /*0580*/ 	.word	0x0500000f


	//   ....[236]....
        /*0584*/ 	.word	0x0500000f


	//   ....[237]....
        /*0588*/ 	.word	0x0500000f


	//   ....[238]....
        /*058c*/ 	.word	0x0500000f


	//   ....[239]....
        /*0590*/ 	.word	0x0500000f


	//   ....[240]....
        /*0594*/ 	.word	0x0500000f


	//   ....[241]....
        /*0598*/ 	.word	0x0500000f


	//   ....[242]....
        /*059c*/ 	.word	0x0500000f


	//   ....[243]....
        /*05a0*/ 	.word	0x0500000f


	//   ....[244]....
        /*05a4*/ 	.word	0x0500000f


	//   ....[245]....
        /*05a8*/ 	.word	0x0500000f


	//   ....[246]....
        /*05ac*/ 	.word	0x0500000f


	//   ....[247]....
        /*05b0*/ 	.word	0x0500000f


	//   ....[248]....
        /*05b4*/ 	.word	0x0500000f


	//   ....[249]....
        /*05b8*/ 	.word	0x0500000f


	//   ....[250]....
        /*05bc*/ 	.word	0x0500000f


	//   ....[251]....
        /*05c0*/ 	.word	0x0500000f


	//   ....[252]....
        /*05c4*/ 	.word	0x0500000f


	//   ....[253]....
        /*05c8*/ 	.word	0x0500000f


	//   ....[254]....
        /*05cc*/ 	.word	0x0500000f


	//   ....[255]....
        /*05d0*/ 	.word	0x0500000f


	//   ....[0]....
        /*05d4*/ 	.word	0x0500000f


	//   ....[1]....
        /*05d8*/ 	.word	0x0500000f


	//   ....[2]....
        /*05dc*/ 	.word	0x0500000f


	//   ....[3]....
        /*05e0*/ 	.word	0x0500000f


	//   ....[4]....
        /*05e4*/ 	.word	0x0500000f


	//   ....[5]....
        /*05e8*/ 	.word	0x0500000f


	//   ....[6]....
        /*05ec*/ 	.word	0x0500000f


	//   ....[7]....
        /*05f0*/ 	.word	0x0500000f


	//   ....[8]....
        /*05f4*/ 	.word	0x0500000f


	//   ....[9]....
        /*05f8*/ 	.word	0x0500000f


	//   ....[10]....
        /*05fc*/ 	.word	0x0500000f


	//   ....[11]....
        /*0600*/ 	.word	0x0500000f


	//   ....[12]....
        /*0604*/ 	.word	0x0500000f


	//   ....[13]....
        /*0608*/ 	.word	0x0500000f


	//   ....[14]....
        /*060c*/ 	.word	0x0500000f


	//   ....[15]....
        /*0610*/ 	.word	0x0500000f


	//   ....[16]....
        /*0614*/ 	.word	0x0500000f


	//   ....[17]....
        /*0618*/ 	.word	0x0500000f


	//   ....[18]....
        /*061c*/ 	.word	0x0500000f


	//   ....[19]....
        /*0620*/ 	.word	0x0500000f


	//   ....[20]....
        /*0624*/ 	.word	0x0500000f


	//   ....[21]....
        /*0628*/ 	.word	0x0500000f


	//   ....[22]....
        /*062c*/ 	.word	0x0500000f


	//   ....[23]....
        /*0630*/ 	.word	0x0500000f


	//   ....[24]....
        /*0634*/ 	.word	0x0500000f


	//   ....[25]....
        /*0638*/ 	.word	0x0500000f


	//   ....[26]....
        /*063c*/ 	.word	0x0500000f


	//   ....[27]....
        /*0640*/ 	.word	0x0500000f


	//   ....[28]....
        /*0644*/ 	.word	0x0500000f


	//   ....[29]....
        /*0648*/ 	.word	0x0500000f


	//   ....[30]....
        /*064c*/ 	.word	0x0500000f


	//   ....[31]....
        /*0650*/ 	.word	0x0500000f


	//   ....[32]....
        /*0654*/ 	.word	0x0500000f


	//   ....[33]....
        /*0658*/ 	.word	0x0500000f


	//   ....[34]....
        /*065c*/ 	.word	0x0500000f


	//   ....[35]....
        /*0660*/ 	.word	0x0500000f


	//   ....[36]....
        /*0664*/ 	.word	0x0500000f


	//   ....[37]....
        /*0668*/ 	.word	0x0500000f


	//   ....[38]....
        /*066c*/ 	.word	0x0500000f


	//   ....[39]....
        /*0670*/ 	.word	0x0500000f


	//   ....[40]....
        /*0674*/ 	.word	0x0500000f


	//   ....[41]....
        /*0678*/ 	.word	0x0500000f


	//   ....[42]....
        /*067c*/ 	.word	0x0500000f


	//   ....[43]....
        /*0680*/ 	.word	0x0500000f


	//   ....[44]....
        /*0684*/ 	.word	0x0500000f


	//   ....[45]....
        /*0688*/ 	.word	0x0500000f


	//   ....[46]....
        /*068c*/ 	.word	0x0500000f


	//   ....[47]....
        /*0690*/ 	.word	0x0500000f


	//   ....[48]....
        /*0694*/ 	.word	0x0500000f


	//   ....[49]....
        /*0698*/ 	.word	0x0500000f


	//   ....[50]....
        /*069c*/ 	.word	0x0500000f


	//   ....[51]....
        /*06a0*/ 	.word	0x0500000f


	//   ....[52]....
        /*06a4*/ 	.word	0x0500000f


	//   ....[53]....
        /*06a8*/ 	.word	0x0500000f


	//   ....[54]....
        /*06ac*/ 	.word	0x0500000f


	//   ....[55]....
        /*06b0*/ 	.word	0x0500000f


	//   ....[56]....
        /*06b4*/ 	.word	0x0500000f


	//----- nvinfo : EIATTR_COOP_GROUP_INSTR_OFFSETS
	.align		4
.L_982:
        /*06b8*/ 	.byte	0x04, 0x28
        /*06ba*/ 	.short	(.L_984 - .L_983)


	//   ....[0]....
.L_983:
        /*06bc*/ 	.word	0x00000080


	//   ....[1]....
        /*06c0*/ 	.word	0x00000090


	//   ....[2]....
        /*06c4*/ 	.word	0x000002d0


	//   ....[3]....
        /*06c8*/ 	.word	0x00000430


	//   ....[4]....
        /*06cc*/ 	.word	0x00000550


	//   ....[5]....
        /*06d0*/ 	.word	0x000006b0


	//   ....[6]....
        /*06d4*/ 	.word	0x00001880


	//   ....[7]....
        /*06d8*/ 	.word	0x00002a40


	//   ....[8]....
        /*06dc*/ 	.word	0x000037e0


	//   ....[9]....
        /*06e0*/ 	.word	0x000049d0


	//   ....[10]....
        /*06e4*/ 	.word	0x00004ab0


	//   ....[11]....
        /*06e8*/ 	.word	0x00005560


	//   ....[12]....
        /*06ec*/ 	.word	0x000055c0


	//   ....[13]....
        /*06f0*/ 	.word	0x000077c0


	//   ....[14]....
        /*06f4*/ 	.word	0x000088d0


	//   ....[15]....
        /*06f8*/ 	.word	0x000097c0


	//   ....[16]....
        /*06fc*/ 	.word	0x000098e0


	//   ....[17]....
        /*0700*/ 	.word	0x0000a410


	//   ....[18]....
        /*0704*/ 	.word	0x0000a480


	//   ....[19]....
        /*0708*/ 	.word	0x0000d640


	//   ....[20]....
        /*070c*/ 	.word	0x0000d660


	//   ....[21]....
        /*0710*/ 	.word	0x0000d690


	//   ....[22]....
        /*0714*/ 	.word	0x0000d6a0


	//   ....[23]....
        /*0718*/ 	.word	0x0000fd70


	//   ....[24]....
        /*071c*/ 	.word	0x00010e80


	//   ....[25]....
        /*0720*/ 	.word	0x00011d70


	//   ....[26]....
        /*0724*/ 	.word	0x00011e90


	//   ....[27]....
        /*0728*/ 	.word	0x000129c0


	//   ....[28]....
        /*072c*/ 	.word	0x00012a30


	//   ....[29]....
        /*0730*/ 	.word	0x00014130


	//   ....[30]....
        /*0734*/ 	.word	0x00014140


	//   ....[31]....
        /*0738*/ 	.word	0x000141c0


	//   ....[32]....
        /*073c*/ 	.word	0x000141d0


	//   ....[33]....
        /*0740*/ 	.word	0x00015160


	//   ....[34]....
        /*0744*/ 	.word	0x00015170


	//   ....[35]....
        /*0748*/ 	.word	0x00015180


	//   ....[36]....
        /*074c*/ 	.word	0x00015190


	//   ....[37]....
        /*0750*/ 	.word	0x000151a0


	//   ....[38]....
        /*0754*/ 	.word	0x000151b0


	//   ....[39]....
        /*0758*/ 	.word	0x000151c0


	//   ....[40]....
        /*075c*/ 	.word	0x000151d0


	//   ....[41]....
        /*0760*/ 	.word	0x00015200


	//   ....[42]....
        /*0764*/ 	.word	0x00015210


	//   ....[43]....
        /*0768*/ 	.word	0x00015240


	//   ....[44]....
        /*076c*/ 	.word	0x00015250


	//   ....[45]....
        /*0770*/ 	.word	0x00015280


	//   ....[46]....
        /*0774*/ 	.word	0x00015290


	//   ....[47]....
        /*0778*/ 	.word	0x000152a0


	//   ....[48]....
        /*077c*/ 	.word	0x000152d0


	//   ....[49]....
        /*0780*/ 	.word	0x00015300


	//   ....[50]....
        /*0784*/ 	.word	0x00015310


	//   ....[51]....
        /*0788*/ 	.word	0x00015320


	//   ....[52]....
        /*078c*/ 	.word	0x00015350


	//   ....[53]....
        /*0790*/ 	.word	0x000153b0


	//   ....[54]....
        /*0794*/ 	.word	0x000153c0


	//   ....[55]....
        /*0798*/ 	.word	0x000153d0


	//   ....[56]....
        /*079c*/ 	.word	0x000153f0


	//   ....[57]....
        /*07a0*/ 	.word	0x00015420


	//   ....[58]....
        /*07a4*/ 	.word	0x00015440


	//   ....[59]....
        /*07a8*/ 	.word	0x00015450


	//   ....[60]....
        /*07ac*/ 	.word	0x00015460


	//   ....[61]....
        /*07b0*/ 	.word	0x00015470


	//   ....[62]....
        /*07b4*/ 	.word	0x00015480


	//   ....[63]....
        /*07b8*/ 	.word	0x000154b0


	//   ....[64]....
        /*07bc*/ 	.word	0x000154d0


	//   ....[65]....
        /*07c0*/ 	.word	0x00015ab0


	//   ....[66]....
        /*07c4*/ 	.word	0x00015af0


	//   ....[67]....
        /*07c8*/ 	.word	0x00015b30


	//   ....[68]....
        /*07cc*/ 	.word	0x00015b70


	//   ....[69]....
        /*07d0*/ 	.word	0x000160e0


	//   ....[70]....
        /*07d4*/ 	.word	0x00016120


	//   ....[71]....
        /*07d8*/ 	.word	0x000161e0


	//   ....[72]....
        /*07dc*/ 	.word	0x00016200


	//   ....[73]....
        /*07e0*/ 	.word	0x000162c0


	//   ....[74]....
        /*07e4*/ 	.word	0x000162e0


	//   ....[75]....
        /*07e8*/ 	.word	0x000163b0


	//   ....[76]....
        /*07ec*/ 	.word	0x000163d0


	//   ....[77]....
        /*07f0*/ 	.word	0x00016ca0


	//   ....[78]....
        /*07f4*/ 	.word	0x00016cc0


	//   ....[79]....
        /*07f8*/ 	.word	0x00016d80


	//   ....[80]....
        /*07fc*/ 	.word	0x00016da0


	//   ....[81]....
        /*0800*/ 	.word	0x00016e60


	//   ....[82]....
        /*0804*/ 	.word	0x00016e80


	//   ....[83]....
        /*0808*/ 	.word	0x00016f50


	//   ....[84]....
        /*080c*/ 	.word	0x00016f70


	//   ....[85]....
        /*0810*/ 	.word	0x000170c0


	//   ....[86]....
        /*0814*/ 	.word	0x00017260


	//   ....[87]....
        /*0818*/ 	.word	0x00017290


	//   ....[88]....
        /*081c*/ 	.word	0x000172c0


	//   ....[89]....
        /*0820*/ 	.word	0x000172f0


	//   ....[90]....
        /*0824*/ 	.word	0x00017320


	//   ....[91]....
        /*0828*/ 	.word	0x00017360


	//   ....[92]....
        /*082c*/ 	.word	0x000174b0


	//   ....[93]....
        /*0830*/ 	.word	0x000174e0


	//   ....[94]....
        /*0834*/ 	.word	0x00017510


	//   ....[95]....
        /*0838*/ 	.word	0x00017540


	//   ....[96]....
        /*083c*/ 	.word	0x00017570


	//   ....[97]....
        /*0840*/ 	.word	0x000175b0


	//   ....[98]....
        /*0844*/ 	.word	0x00017640


	//   ....[99]....
        /*0848*/ 	.word	0x000176a0


	//   ....[100]....
        /*084c*/ 	.word	0x00017740


	//   ....[101]....
        /*0850*/ 	.word	0x00019790


	//   ....[102]....
        /*0854*/ 	.word	0x000197c0


	//   ....[103]....
        /*0858*/ 	.word	0x00019860


	//   ....[104]....
        /*085c*/ 	.word	0x00019870


	//   ....[105]....
        /*0860*/ 	.word	0x000198c0


	//   ....[106]....
        /*0864*/ 	.word	0x000198d0


	//   ....[107]....
        /*0868*/ 	.word	0x00019920


	//   ....[108]....
        /*086c*/ 	.word	0x00019930


	//   ....[109]....
        /*0870*/ 	.word	0x00019980


	//   ....[110]....
        /*0874*/ 	.word	0x00019990


	//   ....[111]....
        /*0878*/ 	.word	0x000199e0


	//   ....[112]....
        /*087c*/ 	.word	0x000199f0


	//   ....[113]....
        /*0880*/ 	.word	0x00019a40


	//   ....[114]....
        /*0884*/ 	.word	0x00019a50


	//   ....[115]....
        /*0888*/ 	.word	0x00019a60


	//   ....[116]....
        /*088c*/ 	.word	0x00019ab0


	//   ....[117]....
        /*0890*/ 	.word	0x00019b00


	//   ....[118]....
        /*0894*/ 	.word	0x00019b10


	//   ....[119]....
        /*0898*/ 	.word	0x00019b20


	//   ....[120]....
        /*089c*/ 	.word	0x00019b80


	//   ....[121]....
        /*08a0*/ 	.word	0x0001a020


	//   ....[122]....
        /*08a4*/ 	.word	0x0001a050


	//   ....[123]....
        /*08a8*/ 	.word	0x0001a070


	//   ....[124]....
        /*08ac*/ 	.word	0x0001a100


	//   ....[125]....
        /*08b0*/ 	.word	0x0001a110


	//   ....[126]....
        /*08b4*/ 	.word	0x0001a190


	//   ....[127]....
        /*08b8*/ 	.word	0x0001a1a0


	//   ....[128]....
        /*08bc*/ 	.word	0x0001a220


	//   ....[129]....
        /*08c0*/ 	.word	0x0001a230


	//   ....[130]....
        /*08c4*/ 	.word	0x0001a2b0


	//   ....[131]....
        /*08c8*/ 	.word	0x0001a2c0


	//   ....[132]....
        /*08cc*/ 	.word	0x0001a330


	//   ....[133]....
        /*08d0*/ 	.word	0x0001a340


	//   ....[134]....
        /*08d4*/ 	.word	0x0001a3b0


	//   ....[135]....
        /*08d8*/ 	.word	0x0001a3c0


	//   ....[136]....
        /*08dc*/ 	.word	0x0001a3d0


	//   ....[137]....
        /*08e0*/ 	.word	0x0001a480


	//   ....[138]....
        /*08e4*/ 	.word	0x0001a4a0


	//   ....[139]....
        /*08e8*/ 	.word	0x0001a4b0


	//   ....[140]....
        /*08ec*/ 	.word	0x0001a500


	//   ....[141]....
        /*08f0*/ 	.word	0x0001abc0


	//   ....[142]....
        /*08f4*/ 	.word	0x0001abf0


	//   ....[143]....
        /*08f8*/ 	.word	0x0001ac50


	//   ....[144]....
        /*08fc*/ 	.word	0x0001ac90


	//   ....[145]....
        /*0900*/ 	.word	0x0001acd0


	//   ....[146]....
        /*0904*/ 	.word	0x0001ad10


	//   ....[147]....
        /*0908*/ 	.word	0x0001ad50


	//   ....[148]....
        /*090c*/ 	.word	0x0001ad90


	//   ....[149]....
        /*0910*/ 	.word	0x0001add0


	//   ....[150]....
        /*0914*/ 	.word	0x0001ae10


	//   ....[151]....
        /*0918*/ 	.word	0x0001ae50


	//   ....[152]....
        /*091c*/ 	.word	0x0001ae90


	//   ....[153]....
        /*0920*/ 	.word	0x0001aed0


	//   ....[154]....
        /*0924*/ 	.word	0x0001af00


	//   ....[155]....
        /*0928*/ 	.word	0x0001af10


	//   ....[156]....
        /*092c*/ 	.word	0x0001af50


	//   ....[157]....
        /*0930*/ 	.word	0x0001b880


	//   ....[158]....
        /*0934*/ 	.word	0x0001b8a0


	//   ....[159]....
        /*0938*/ 	.word	0x0001b8b0


	//   ....[160]....
        /*093c*/ 	.word	0x0001b8c0


	//   ....[161]....
        /*0940*/ 	.word	0x0001b8d0


	//   ....[162]....
        /*0944*/ 	.word	0x0001b8e0


	//   ....[163]....
        /*0948*/ 	.word	0x0001b930


	//   ....[164]....
        /*094c*/ 	.word	0x0001b950


	//   ....[165]....
        /*0950*/ 	.word	0x0001b980


	//   ....[166]....
        /*0954*/ 	.word	0x0001b9b0


	//   ....[167]....
        /*0958*/ 	.word	0x0001b9c0


	//   ....[168]....
        /*095c*/ 	.word	0x0001ba00


	//   ....[169]....
        /*0960*/ 	.word	0x0001ba10


	//   ....[170]....
        /*0964*/ 	.word	0x0001ba50


	//   ....[171]....
        /*0968*/ 	.word	0x0001ba60


	//   ....[172]....
        /*096c*/ 	.word	0x0001baa0


	//   ....[173]....
        /*0970*/ 	.word	0x0001bab0


	//   ....[174]....
        /*0974*/ 	.word	0x0001bac0


	//   ....[175]....
        /*0978*/ 	.word	0x0001bad0


	//   ....[176]....
        /*097c*/ 	.word	0x0001bb70


	//   ....[177]....
        /*0980*/ 	.word	0x0001bf40


	//   ....[178]....
        /*0984*/ 	.word	0x0001bf50


	//   ....[179]....
        /*0988*/ 	.word	0x0001bf60


	//   ....[180]....
        /*098c*/ 	.word	0x0001bf70


	//   ....[181]....
        /*0990*/ 	.word	0x0001bf80


	//   ....[182]....
        /*0994*/ 	.word	0x0001bf90


	//   ....[183]....
        /*0998*/ 	.word	0x0001bfb0


	//   ....[184]....
        /*099c*/ 	.word	0x0001c000


	//   ....[185]....
        /*09a0*/ 	.word	0x0001c040


	//   ....[186]....
        /*09a4*/ 	.word	0x0001c060


	//   ....[187]....
        /*09a8*/ 	.word	0x0001c070


	//   ....[188]....
        /*09ac*/ 	.word	0x0001c0b0


	//   ....[189]....
        /*09b0*/ 	.word	0x0001c0c0


	//   ....[190]....
        /*09b4*/ 	.word	0x0001c100


	//   ....[191]....
        /*09b8*/ 	.word	0x0001c110


	//   ....[192]....
        /*09bc*/ 	.word	0x0001c150


	//   ....[193]....
        /*09c0*/ 	.word	0x0001c160


	//   ....[194]....
        /*09c4*/ 	.word	0x0001c170


	//   ....[195]....
        /*09c8*/ 	.word	0x0001c180


	//   ....[196]....
        /*09cc*/ 	.word	0x0001c190


	//   ....[197]....
        /*09d0*/ 	.word	0x0001d5c0


	//   ....[198]....
        /*09d4*/ 	.word	0x0001d5f0


	//   ....[199]....
        /*09d8*/ 	.word	0x0001d620


	//   ....[200]....
        /*09dc*/ 	.word	0x0001d640


	//   ....[201]....
        /*09e0*/ 	.word	0x0001d670


	//   ....[202]....
        /*09e4*/ 	.word	0x0001d6a0


	//   ....[203]....
        /*09e8*/ 	.word	0x0001d6d0


	//   ....[204]....
        /*09ec*/ 	.word	0x0001d6e0


	//   ....[205]....
        /*09f0*/ 	.word	0x0001d810


	//   ....[206]....
        /*09f4*/ 	.word	0x0001d840


	//   ....[207]....
        /*09f8*/ 	.word	0x0001d870


	//   ....[208]....
        /*09fc*/ 	.word	0x0001d8a0


	//   ....[209]....
        /*0a00*/ 	.word	0x0001d8d0


	//   ....[210]....
        /*0a04*/ 	.word	0x0001d910


	//   ....[211]....
        /*0a08*/ 	.word	0x0001d9c0


	//   ....[212]....
        /*0a0c*/ 	.word	0x0001da30


	//   ....[213]....
        /*0a10*/ 	.word	0x0001dad0


	//   ....[214]....
        /*0a14*/ 	.word	0x0001e150


	//   ....[215]....
        /*0a18*/ 	.word	0x0001e840


	//   ....[216]....
        /*0a1c*/ 	.word	0x0001e920


	//   ....[217]....
        /*0a20*/ 	.word	0x0001ea10


	//   ....[218]....
        /*0a24*/ 	.word	0x0001ea70


	//   ....[219]....
        /*0a28*/ 	.word	0x0001eb30


	//   ....[220]....
        /*0a2c*/ 	.word	0x0001eb90


	//   ....[221]....
        /*0a30*/ 	.word	0x0001ec50


	//   ....[222]....
        /*0a34*/ 	.word	0x0001ecb0


	//   ....[223]....
        /*0a38*/ 	.word	0x0001ed70


	//   ....[224]....
        /*0a3c*/ 	.word	0x0001edd0


	//   ....[225]....
        /*0a40*/ 	.word	0x0001ee90


	//   ....[226]....
        /*0a44*/ 	.word	0x0001eef0


	//   ....[227]....
        /*0a48*/ 	.word	0x0001efb0


	//   ....[228]....
        /*0a4c*/ 	.word	0x0001f010


	//   ....[229]....
        /*0a50*/ 	.word	0x0001f0d0


	//   ....[230]....
        /*0a54*/ 	.word	0x0001f130


	//   ....[231]....
        /*0a58*/ 	.word	0x0001f1f0


	//   ....[232]....
        /*0a5c*/ 	.word	0x0001f250


	//   ....[233]....
        /*0a60*/ 	.word	0x0001f310


	//   ....[234]....
        /*0a64*/ 	.word	0x0001f370


	//   ....[235]....
        /*0a68*/ 	.word	0x0001f440


	//   ....[236]....
        /*0a6c*/ 	.word	0x0001f600


	//   ....[237]....
        /*0a70*/ 	.word	0x0001f690


	//   ....[238]....
        /*0a74*/ 	.word	0x0001f790


	//   ....[239]....
        /*0a78*/ 	.word	0x0001f7e0


	//   ....[240]....
        /*0a7c*/ 	.word	0x0001f8e0


	//   ....[241]....
        /*0a80*/ 	.word	0x0001f930


	//   ....[242]....
        /*0a84*/ 	.word	0x0001f990


	//   ....[243]....
        /*0a88*/ 	.word	0x0001fa80


	//   ....[244]....
        /*0a8c*/ 	.word	0x0001fae0


	//   ....[245]....
        /*0a90*/ 	.word	0x0001fbd0


	//   ....[246]....
        /*0a94*/ 	.word	0x0001fc30


	//   ....[247]....
        /*0a98*/ 	.word	0x0001fd20


	//   ....[248]....
        /*0a9c*/ 	.word	0x0001fd80


	//   ....[249]....
        /*0aa0*/ 	.word	0x0001fe60


	//   ....[250]....
        /*0aa4*/ 	.word	0x0001fec0


	//   ....[251]....
        /*0aa8*/ 	.word	0x0001ff60


	//   ....[252]....
        /*0aac*/ 	.word	0x00020010


	//   ....[253]....
        /*0ab0*/ 	.word	0x000200c0


	//   ....[254]....
        /*0ab4*/ 	.word	0x00020140


	//   ....[255]....
        /*0ab8*/ 	.word	0x000201e0


	//   ....[0]....
        /*0abc*/ 	.word	0x00020280


	//   ....[1]....
        /*0ac0*/ 	.word	0x000202f0


	//   ....[2]....
        /*0ac4*/ 	.word	0x00020370


	//   ....[3]....
        /*0ac8*/ 	.word	0x00020420


	//   ....[4]....
        /*0acc*/ 	.word	0x000204a0


	//   ....[5]....
        /*0ad0*/ 	.word	0x00020550


	//   ....[6]....
        /*0ad4*/ 	.word	0x000205d0


	//   ....[7]....
        /*0ad8*/ 	.word	0x00020680


	//   ....[8]....
        /*0adc*/ 	.word	0x00020700


	//   ....[9]....
        /*0ae0*/ 	.word	0x000207b0


	//   ....[10]....
        /*0ae4*/ 	.word	0x00020830


	//   ....[11]....
        /*0ae8*/ 	.word	0x000208e0


	//   ....[12]....
        /*0aec*/ 	.word	0x00020960


	//   ....[13]....
        /*0af0*/ 	.word	0x00020a00


	//   ....[14]....
        /*0af4*/ 	.word	0x00020a80


	//   ....[15]....
        /*0af8*/ 	.word	0x00020b10


	//   ....[16]....
        /*0afc*/ 	.word	0x00020c40


	//   ....[17]....
        /*0b00*/ 	.word	0x00020ce0


	//   ....[18]....
        /*0b04*/ 	.word	0x00020d40


	//   ....[19]....
        /*0b08*/ 	.word	0x00020df0


	//   ....[20]....
        /*0b0c*/ 	.word	0x00020e70


	//   ....[21]....
        /*0b10*/ 	.word	0x00020f00


	//   ....[22]....
        /*0b14*/ 	.word	0x00020f90


	//   ....[23]....
        /*0b18*/ 	.word	0x00021020


	//   ....[24]....
        /*0b1c*/ 	.word	0x00021080


	//   ....[25]....
        /*0b20*/ 	.word	0x00021130


	//   ....[26]....
        /*0b24*/ 	.word	0x00021190


	//   ....[27]....
        /*0b28*/ 	.word	0x00021240


	//   ....[28]....
        /*0b2c*/ 	.word	0x000212a0


	//   ....[29]....
        /*0b30*/ 	.word	0x00021350


	//   ....[30]....
        /*0b34*/ 	.word	0x000213b0


	//   ....[31]....
        /*0b38*/ 	.word	0x00021460


	//   ....[32]....
        /*0b3c*/ 	.word	0x000214f0


	//   ....[33]....
        /*0b40*/ 	.word	0x00021580


	//   ....[34]....
        /*0b44*/ 	.word	0x00021600


	//   ....[35]....
        /*0b48*/ 	.word	0x00021690


	//   ....[36]....
        /*0b4c*/ 	.word	0x00021780


	//   ....[37]....
        /*0b50*/ 	.word	0x00021810


	//   ....[38]....
        /*0b54*/ 	.word	0x00021870


	//   ....[39]....
        /*0b58*/ 	.word	0x00021920


	//   ....[40]....
        /*0b5c*/ 	.word	0x000219a0


	//   ....[41]....
        /*0b60*/ 	.word	0x00021a30


	//   ....[42]....
        /*0b64*/ 	.word	0x00021ac0


	//   ....[43]....
        /*0b68*/ 	.word	0x00021b50


	//   ....[44]....
        /*0b6c*/ 	.word	0x00021bb0


	//   ....[45]....
        /*0b70*/ 	.word	0x00021c60


	//   ....[46]....
        /*0b74*/ 	.word	0x00021cc0


	//   ....[47]....
        /*0b78*/ 	.word	0x00021d70


	//   ....[48]....
        /*0b7c*/ 	.word	0x00021dd0


	//   ....[49]....
        /*0b80*/ 	.word	0x00021e80


	//   ....[50]....
        /*0b84*/ 	.word	0x00021ee0


	//   ....[51]....
        /*0b88*/ 	.word	0x00021f90


	//   ....[52]....
        /*0b8c*/ 	.word	0x00021ff0


	//   ....[53]....
        /*0b90*/ 	.word	0x000220a0


	//   ....[54]....
        /*0b94*/ 	.word	0x00022100


	//   ....[55]....
        /*0b98*/ 	.word	0x000221b0


	//   ....[56]....
        /*0b9c*/ 	.word	0x00022400


	//----- nvinfo : EIATTR_REG_RECONFIG
	.align		4
.L_984:
        /*0ba0*/ 	.byte	0x01, 0x54
	.zero		2


	//----- nvinfo : EIATTR_SYSCALL_OFFSETS
	.align		4
        /*0ba4*/ 	.byte	0x04, 0x46
        /*0ba6*/ 	.short	(.L_986 - .L_985)


	//   ....[0]....
.L_985:
        /*0ba8*/ 	.word	0x00001a60


	//   ....[1]....
        /*0bac*/ 	.word	0x00018a80


	//   ....[2]....
        /*0bb0*/ 	.word	0x00018bf0


	//   ....[3]....
        /*0bb4*/ 	.word	0x00018d50


	//   ....[4]....
        /*0bb8*/ 	.word	0x00018e90


	//   ....[5]....
        /*0bbc*/ 	.word	0x0001a820


	//----- nvinfo : EIATTR_MBARRIER_INSTR_OFFSETS
	.align		4
.L_986:
        /*0bc0*/ 	.byte	0x04, 0x39
        /*0bc2*/ 	.short	(.L_988 - .L_987)


	//   ....[0]....
.L_987:
        /*0bc4*/ 	.word	0x00000180
        /*0bc8*/ 	.word	0x000000ff
        /*0bcc*/ 	.word	0x00022800
        /*0bd0*/ 	.short	0x0100
        /*0bd2*/ 	.byte	0x08
	.zero		1


	//   ....[1]....
        /*0bd4*/ 	.word	0x00000190
        /*0bd8*/ 	.word	0x000000ff
        /*0bdc*/ 	.word	0x00022820
        /*0be0*/ 	.short	0x0100
        /*0be2*/ 	.byte	0x08
	.zero		1


	//   ....[2]....
        /*0be4*/ 	.word	0x00000280
        /*0be8*/ 	.word	0x000000ff
        /*0bec*/ 	.word	0x00022830
        /*0bf0*/ 	.short	0x0100
        /*0bf2*/ 	.byte	0x08
	.zero		1


	//   ....[3]....
        /*0bf4*/ 	.word	0x00000290
        /*0bf8*/ 	.word	0x000000ff
        /*0bfc*/ 	.word	0x00022840
        /*0c00*/ 	.short	0x0100
        /*0c02*/ 	.byte	0x08
	.zero		1


	//   ....[4]....
        /*0c04*/ 	.word	0x000002a0
        /*0c08*/ 	.word	0x000000ff
        /*0c0c*/ 	.word	0x00022838
        /*0c10*/ 	.short	0x0100
        /*0c12*/ 	.byte	0x08
	.zero		1


	//   ....[5]....
        /*0c14*/ 	.word	0x000002b0
        /*0c18*/ 	.word	0x000000ff
        /*0c1c*/ 	.word	0x00022848
        /*0c20*/ 	.short	0x0100
        /*0c22*/ 	.byte	0x08
	.zero		1


	//   ....[6]....
        /*0c24*/ 	.word	0x000003e0
        /*0c28*/ 	.word	0x000000ff
        /*0c2c*/ 	.word	0x00022850
        /*0c30*/ 	.short	0x0100
        /*0c32*/ 	.byte	0x08
	.zero		1


	//   ....[7]....
        /*0c34*/ 	.word	0x000003f0
        /*0c38*/ 	.word	0x000000ff
        /*0c3c*/ 	.word	0x00022860
        /*0c40*/ 	.short	0x0100
        /*0c42*/ 	.byte	0x08
	.zero		1


	//   ....[8]....
        /*0c44*/ 	.word	0x00000400
        /*0c48*/ 	.word	0x000000ff
        /*0c4c*/ 	.word	0x00022858
        /*0c50*/ 	.short	0x0100
        /*0c52*/ 	.byte	0x08
	.zero		1


	//   ....[9]....
        /*0c54*/ 	.word	0x00000410
        /*0c58*/ 	.word	0x000000ff
        /*0c5c*/ 	.word	0x00022868
        /*0c60*/ 	.short	0x0100
        /*0c62*/ 	.byte	0x08
	.zero		1


	//   ....[10]....
        /*0c64*/ 	.word	0x00000500
        /*0c68*/ 	.word	0x000000ff
        /*0c6c*/ 	.word	0x00022870
        /*0c70*/ 	.short	0x0100
        /*0c72*/ 	.byte	0x06
	.zero		1


	//   ....[11]....
        /*0c74*/ 	.word	0x00000510
        /*0c78*/ 	.word	0x000000ff
        /*0c7c*/ 	.word	0x00022880
        /*0c80*/ 	.short	0x0100
        /*0c82*/ 	.byte	0x06
	.zero		1


	//   ....[12]....
        /*0c84*/ 	.word	0x00000520
        /*0c88*/ 	.word	0x000000ff
        /*0c8c*/ 	.word	0x00022878
        /*0c90*/ 	.short	0x0100
        /*0c92*/ 	.byte	0x06
	.zero		1


	//   ....[13]....
        /*0c94*/ 	.word	0x00000530
        /*0c98*/ 	.word	0x000000ff
        /*0c9c*/ 	.word	0x00022888
        /*0ca0*/ 	.short	0x0100
        /*0ca2*/ 	.byte	0x06
	.zero		1


	//   ....[14]....
        /*0ca4*/ 	.word	0x00000660
        /*0ca8*/ 	.word	0x000000ff
        /*0cac*/ 	.word	0x00022890
        /*0cb0*/ 	.short	0x0100
        /*0cb2*/ 	.byte	0x08
	.zero		1


	//   ....[15]....
        /*0cb4*/ 	.word	0x00000670
        /*0cb8*/ 	.word	0x000000ff
        /*0cbc*/ 	.word	0x000228a0
        /*0cc0*/ 	.short	0x0100
        /*0cc2*/ 	.byte	0x08
	.zero		1


	//   ....[16]....
        /*0cc4*/ 	.word	0x00000680
        /*0cc8*/ 	.word	0x000000ff
        /*0ccc*/ 	.word	0x00022898
        /*0cd0*/ 	.short	0x0100
        /*0cd2*/ 	.byte	0x08
	.zero		1


	//   ....[17]....
        /*0cd4*/ 	.word	0x00000690
        /*0cd8*/ 	.word	0x000000ff
        /*0cdc*/ 	.word	0x000228a8
        /*0ce0*/ 	.short	0x0100
        /*0ce2*/ 	.byte	0x08
	.zero		1


	//   ....[18]....
        /*0ce4*/ 	.word	0x000007e0
        /*0ce8*/ 	.word	0x000000ff
        /*0cec*/ 	.word	0x000228b0
        /*0cf0*/ 	.short	0x0100
        /*0cf2*/ 	.byte	0x08
	.zero		1


	//   ....[19]....
        /*0cf4*/ 	.word	0x000007f0
        /*0cf8*/ 	.word	0x000000ff
        /*0cfc*/ 	.word	0x000228c0
        /*0d00*/ 	.short	0x0100
        /*0d02*/ 	.byte	0x08
	.zero		1


	//   ....[20]....
        /*0d04*/ 	.word	0x00000800
        /*0d08*/ 	.word	0x000000ff
        /*0d0c*/ 	.word	0x000228b8
        /*0d10*/ 	.short	0x0100
        /*0d12*/ 	.byte	0x08
	.zero		1


	//   ....[21]....
        /*0d14*/ 	.word	0x00000810
        /*0d18*/ 	.word	0x000000ff
        /*0d1c*/ 	.word	0x000228c8
        /*0d20*/ 	.short	0x0100
        /*0d22*/ 	.byte	0x08
	.zero		1


	//   ....[22]....
        /*0d24*/ 	.word	0x00001db0
        /*0d28*/ 	.word	0x000000ff
        /*0d2c*/ 	.word	0x00022800
        /*0d30*/ 	.short	0x010a
        /*0d32*/ 	.byte	0x2b
	.zero		1


	//   ....[23]....
        /*0d34*/ 	.word	0x00001e50
        /*0d38*/ 	.word	0x0000006a
        /*0d3c*/ 	.word	0x00022830
        /*0d40*/ 	.short	0x010a
        /*0d42*/ 	.byte	0x3f
	.zero		1


	//   ....[24]....
        /*0d44*/ 	.word	0x00001e90
        /*0d48*/ 	.word	0x0000006a
        /*0d4c*/ 	.word	0x00022830
        /*0d50*/ 	.short	0x010a
        /*0d52*/ 	.byte	0x3f
	.zero		1


	//   ....[25]....
        /*0d54*/ 	.word	0x00002d70
        /*0d58*/ 	.word	0x000000ff
        /*0d5c*/ 	.word	0x00000000
        /*0d60*/ 	.short	0x0101
        /*0d62*/ 	.byte	0x06
	.zero		1


	//   ....[26]....
        /*0d64*/ 	.word	0x00006930
        /*0d68*/ 	.word	0x000000ff
        /*0d6c*/ 	.word	0x00022830
        /*0d70*/ 	.short	0x010a
        /*0d72*/ 	.byte	0x06
	.zero		1


	//   ....[27]....
        /*0d74*/ 	.word	0x00006970
        /*0d78*/ 	.word	0x000000ff
        /*0d7c*/ 	.word	0x00022830
        /*0d80*/ 	.short	0x010a
        /*0d82*/ 	.byte	0x06
	.zero		1


	//   ....[28]....
        /*0d84*/ 	.word	0x00007200
        /*0d88*/ 	.word	0x000000ff
        /*0d8c*/ 	.word	0x00022850
        /*0d90*/ 	.short	0x010a
        /*0d92*/ 	.byte	0x06
	.zero		1


	//   ....[29]....
        /*0d94*/ 	.word	0x00007240
        /*0d98*/ 	.word	0x000000ff
        /*0d9c*/ 	.word	0x00022850
        /*0da0*/ 	.short	0x010a
        /*0da2*/ 	.byte	0x06
	.zero		1


	//   ....[30]....
        /*0da4*/ 	.word	0x00007a90
        /*0da8*/ 	.word	0x000000ff
        /*0dac*/ 	.word	0x00000000
        /*0db0*/ 	.short	0x0101
        /*0db2*/ 	.byte	0x06
	.zero		1


	//   ....[31]....
        /*0db4*/ 	.word	0x0000b1d0
        /*0db8*/ 	.word	0x000000ff
        /*0dbc*/ 	.word	0x00000000
        /*0dc0*/ 	.short	0x0101
        /*0dc2*/ 	.byte	0x06
	.zero		1


	//   ....[32]....
        /*0dc4*/ 	.word	0x0000bb90
        /*0dc8*/ 	.word	0x000000ff
        /*0dcc*/ 	.word	0x00022830
        /*0dd0*/ 	.short	0x010a
        /*0dd2*/ 	.byte	0x06
	.zero		1


	//   ....[33]....
        /*0dd4*/ 	.word	0x0000bbd0
        /*0dd8*/ 	.word	0x000000ff
        /*0ddc*/ 	.word	0x00022830
        /*0de0*/ 	.short	0x010a
        /*0de2*/ 	.byte	0x06
	.zero		1


	//   ....[34]....
        /*0de4*/ 	.word	0x0000c460
        /*0de8*/ 	.word	0x000000ff
        /*0dec*/ 	.word	0x00022850
        /*0df0*/ 	.short	0x010a
        /*0df2*/ 	.byte	0x06
	.zero		1


	//   ....[35]....
        /*0df4*/ 	.word	0x0000c4a0
        /*0df8*/ 	.word	0x000000ff
        /*0dfc*/ 	.word	0x00022850
        /*0e00*/ 	.short	0x010a
        /*0e02*/ 	.byte	0x06
	.zero		1


	//   ....[36]....
        /*0e04*/ 	.word	0x0000cd60
        /*0e08*/ 	.word	0x000000ff
        /*0e0c*/ 	.word	0x00000000
        /*0e10*/ 	.short	0x0101
        /*0e12*/ 	.byte	0x06
	.zero		1


	//   ....[37]....
        /*0e14*/ 	.word	0x0000e7a0
        /*0e18*/ 	.word	0x000000ff
        /*0e1c*/ 	.word	0x00000000
        /*0e20*/ 	.short	0x0101
        /*0e22*/ 	.byte	0x06
	.zero		1


	//   ....[38]....
        /*0e24*/ 	.word	0x0000ef10
        /*0e28*/ 	.word	0x000000ff
        /*0e2c*/ 	.word	0x00022830
        /*0e30*/ 	.short	0x010a
        /*0e32*/ 	.byte	0x06
	.zero		1


	//   ....[39]....
        /*0e34*/ 	.word	0x0000ef50
        /*0e38*/ 	.word	0x000000ff
        /*0e3c*/ 	.word	0x00022830
        /*0e40*/ 	.short	0x010a
        /*0e42*/ 	.byte	0x06
	.zero		1


	//   ....[40]....
        /*0e44*/ 	.word	0x0000f7b0
        /*0e48*/ 	.word	0x000000ff
        /*0e4c*/ 	.word	0x00022850
        /*0e50*/ 	.short	0x010a
        /*0e52*/ 	.byte	0x06
	.zero		1


	//   ....[41]....
        /*0e54*/ 	.word	0x0000f7f0
        /*0e58*/ 	.word	0x000000ff
        /*0e5c*/ 	.word	0x00022850
        /*0e60*/ 	.short	0x010a
        /*0e62*/ 	.byte	0x06
	.zero		1


	//   ....[42]....
        /*0e64*/ 	.word	0x00010040
        /*0e68*/ 	.word	0x000000ff
        /*0e6c*/ 	.word	0x00000000
        /*0e70*/ 	.short	0x0101
        /*0e72*/ 	.byte	0x06
	.zero		1


	//   ....[43]....
        /*0e74*/ 	.word	0x00013780
        /*0e78*/ 	.word	0x000000ff
        /*0e7c*/ 	.word	0x00000000
        /*0e80*/ 	.short	0x0101
        /*0e82*/ 	.byte	0x06
	.zero		1


	//   ....[44]....
        /*0e84*/ 	.word	0x00013df0
        /*0e88*/ 	.word	0x000000ff
        /*0e8c*/ 	.word	0x00022850
        /*0e90*/ 	.short	0x010a
        /*0e92*/ 	.byte	0x09
	.zero		1


	//   ....[45]....
        /*0e94*/ 	.word	0x00013e30
        /*0e98*/ 	.word	0x000000ff
        /*0e9c*/ 	.word	0x00022850
        /*0ea0*/ 	.short	0x010a
        /*0ea2*/ 	.byte	0x09
	.zero		1


	//   ....[46]....
        /*0ea4*/ 	.word	0x000144b0
        /*0ea8*/ 	.word	0x000000ff
        /*0eac*/ 	.word	0x00000000
        /*0eb0*/ 	.short	0x0101
        /*0eb2*/ 	.byte	0x04
	.zero		1


	//   ....[47]....
        /*0eb4*/ 	.word	0x00016110
        /*0eb8*/ 	.word	0x00000003
        /*0ebc*/ 	.word	0x00000000
        /*0ec0*/ 	.short	0x0101
        /*0ec2*/ 	.byte	0x3f
	.zero		1


	//   ....[48]....
        /*0ec4*/ 	.word	0x00019440
        /*0ec8*/ 	.word	0x00000000
        /*0ecc*/ 	.word	0x00022880
        /*0ed0*/ 	.short	0x010a
        /*0ed2*/ 	.byte	0x3f
	.zero		1


	//   ....[49]....
        /*0ed4*/ 	.word	0x00019ce0
        /*0ed8*/ 	.word	0x00000000
        /*0edc*/ 	.word	0x00022870
        /*0ee0*/ 	.short	0x0107
        /*0ee2*/ 	.byte	0x3f
	.zero		1


	//   ....[50]....
        /*0ee4*/ 	.word	0x00019da0
        /*0ee8*/ 	.word	0x00000000
        /*0eec*/ 	.word	0x00022870
        /*0ef0*/ 	.short	0x0101
        /*0ef2*/ 	.byte	0x3f
	.zero		1


	//   ....[51]....
        /*0ef4*/ 	.word	0x00019dd0
        /*0ef8*/ 	.word	0x00000000
        /*0efc*/ 	.word	0x00022840
        /*0f00*/ 	.short	0x010a
        /*0f02*/ 	.byte	0x3f
	.zero		1


	//   ....[52]....
        /*0f04*/ 	.word	0x0001a5a0
        /*0f08*/ 	.word	0x00000000
        /*0f0c*/ 	.word	0x00022830
        /*0f10*/ 	.short	0x0107
        /*0f12*/ 	.byte	0x3f
	.zero		1


	//   ....[53]....
        /*0f14*/ 	.word	0x0001a660
        /*0f18*/ 	.word	0x00000000
        /*0f1c*/ 	.word	0x00022830
        /*0f20*/ 	.short	0x0101
        /*0f22*/ 	.byte	0x3f
	.zero		1


	//   ....[54]....
        /*0f24*/ 	.word	0x0001b000
        /*0f28*/ 	.word	0x00000012
        /*0f2c*/ 	.word	0x00022800
        /*0f30*/ 	.short	0x0107
        /*0f32*/ 	.byte	0x3f
	.zero		1


	//   ....[55]....
        /*0f34*/ 	.word	0x0001b0f0
        /*0f38*/ 	.word	0x00000012
        /*0f3c*/ 	.word	0x00022800
        /*0f40*/ 	.short	0x0101
        /*0f42*/ 	.byte	0x3f
	.zero		1


	//   ....[56]....
        /*0f44*/ 	.word	0x0001b110
        /*0f48*/ 	.word	0x00000012
        /*0f4c*/ 	.word	0x00022820
        /*0f50*/ 	.short	0x010a
        /*0f52*/ 	.byte	0x3f
	.zero		1


	//   ....[57]....
        /*0f54*/ 	.word	0x0001b600
        /*0f58*/ 	.word	0x00000000
        /*0f5c*/ 	.word	0x00022880
        /*0f60*/ 	.short	0x010a
        /*0f62*/ 	.byte	0x3f
	.zero		1


	//   ....[58]....
        /*0f64*/ 	.word	0x0001bbf0
        /*0f68*/ 	.word	0x00000000
        /*0f6c*/ 	.word	0x00022870
        /*0f70*/ 	.short	0x0107
        /*0f72*/ 	.byte	0x3f
	.zero		1


	//   ....[59]....
        /*0f74*/ 	.word	0x0001bcb0
        /*0f78*/ 	.word	0x00000000
        /*0f7c*/ 	.word	0x00022870
        /*0f80*/ 	.short	0x0101
        /*0f82*/ 	.byte	0x3f
	.zero		1


	//   ....[60]....
        /*0f84*/ 	.word	0x0001bce0
        /*0f88*/ 	.word	0x00000000
        /*0f8c*/ 	.word	0x00022840
        /*0f90*/ 	.short	0x010a
        /*0f92*/ 	.byte	0x3f
	.zero		1


	//   ....[61]....
        /*0f94*/ 	.word	0x0001c2a0
        /*0f98*/ 	.word	0x00000000
        /*0f9c*/ 	.word	0x00022830
        /*0fa0*/ 	.short	0x0107
        /*0fa2*/ 	.byte	0x3f
	.zero		1


	//   ....[62]....
        /*0fa4*/ 	.word	0x0001c360
        /*0fa8*/ 	.word	0x00000000
        /*0fac*/ 	.word	0x00022830
        /*0fb0*/ 	.short	0x0101
        /*0fb2*/ 	.byte	0x3f
	.zero		1


	//   ....[63]....
        /*0fb4*/ 	.word	0x0001c3f0
        /*0fb8*/ 	.word	0x00000003
        /*0fbc*/ 	.word	0x00022870
        /*0fc0*/ 	.short	0x010a
        /*0fc2*/ 	.byte	0x3f
	.zero		1


	//   ....[64]....
        /*0fc4*/ 	.word	0x0001c480
        /*0fc8*/ 	.word	0x00000003
        /*0fcc*/ 	.word	0x00022860
        /*0fd0*/ 	.short	0x010a
        /*0fd2*/ 	.byte	0x3f
	.zero		1


	//   ....[65]....
        /*0fd4*/ 	.word	0x0001ca40
        /*0fd8*/ 	.word	0x00000003
        /*0fdc*/ 	.word	0x00022850
        /*0fe0*/ 	.short	0x0101
        /*0fe2*/ 	.byte	0x3f
	.zero		1


	//   ....[66]....
        /*0fe4*/ 	.word	0x0001cad0
        /*0fe8*/ 	.word	0x00000003
        /*0fec*/ 	.word	0x00000000
        /*0ff0*/ 	.short	0x0101
        /*0ff2*/ 	.byte	0x3f
	.zero		1


	//   ....[67]....
        /*0ff4*/ 	.word	0x0001cca0
        /*0ff8*/ 	.word	0x00000002
        /*0ffc*/ 	.word	0x00022870
        /*1000*/ 	.short	0x010a
        /*1002*/ 	.byte	0x3f
	.zero		1


	//   ....[68]....
        /*1004*/ 	.word	0x0001cd30
        /*1008*/ 	.word	0x00000002
        /*100c*/ 	.word	0x00022860
        /*1010*/ 	.short	0x010a
        /*1012*/ 	.byte	0x3f
	.zero		1


	//   ....[69]....
        /*1014*/ 	.word	0x0001d300
        /*1018*/ 	.word	0x00000002
        /*101c*/ 	.word	0x00022850
        /*1020*/ 	.short	0x0101
        /*1022*/ 	.byte	0x3f
	.zero		1


	//   ....[70]....
        /*1024*/ 	.word	0x0001d3c0
        /*1028*/ 	.word	0x00000002
        /*102c*/ 	.word	0x00000000
        /*1030*/ 	.short	0x0101
        /*1032*/ 	.byte	0x3f
	.zero		1


	//   ....[71]....
        /*1034*/ 	.word	0x0001e0d0
        /*1038*/ 	.word	0x00000005
        /*103c*/ 	.word	0x00022820
        /*1040*/ 	.short	0x010a
        /*1042*/ 	.byte	0x3f
	.zero		1


	//   ....[72]....
        /*1044*/ 	.word	0x0001e280
        /*1048*/ 	.word	0x00000003
        /*104c*/ 	.word	0x00022840
        /*1050*/ 	.short	0x010a
        /*1052*/ 	.byte	0x3f
	.zero		1


	//   ....[73]....
        /*1054*/ 	.word	0x0001e310
        /*1058*/ 	.word	0x00000023
        /*105c*/ 	.word	0x00022840
        /*1060*/ 	.short	0x010a
        /*1062*/ 	.byte	0x3f
	.zero		1


	//   ....[74]....
        /*1064*/ 	.word	0x0001e350
        /*1068*/ 	.word	0x00000003
        /*106c*/ 	.word	0x00022860
        /*1070*/ 	.short	0x010a
        /*1072*/ 	.byte	0x3f
	.zero		1


	//   ....[75]....
        /*1074*/ 	.word	0x0001e390
        /*1078*/ 	.word	0x00000023
        /*107c*/ 	.word	0x00022860
        /*1080*/ 	.short	0x010a
        /*1082*/ 	.byte	0x3f
	.zero		1


	//   ....[76]....
        /*1084*/ 	.word	0x0001e3d0
        /*1088*/ 	.word	0x00000003
        /*108c*/ 	.word	0x00022880
        /*1090*/ 	.short	0x010a
        /*1092*/ 	.byte	0x3f
	.zero		1


	//   ....[77]....
        /*1094*/ 	.word	0x0001e410
        /*1098*/ 	.word	0x00000023
        /*109c*/ 	.word	0x00022880
        /*10a0*/ 	.short	0x010a
        /*10a2*/ 	.byte	0x3f
	.zero		1


	//   ....[78]....
        /*10a4*/ 	.word	0x0001e480
        /*10a8*/ 	.word	0x00000003
        /*10ac*/ 	.word	0x00022800
        /*10b0*/ 	.short	0x010a
        /*10b2*/ 	.byte	0x3f
	.zero		1


	//   ....[79]....
        /*10b4*/ 	.word	0x0001e4d0
        /*10b8*/ 	.word	0x0000006a
        /*10bc*/ 	.word	0x00022830
        /*10c0*/ 	.short	0x010a
        /*10c2*/ 	.byte	0x3f
	.zero		1


	//   ....[80]....
        /*10c4*/ 	.word	0x0001e530
        /*10c8*/ 	.word	0x00000009
        /*10cc*/ 	.word	0x00022830
        /*10d0*/ 	.short	0x010a
        /*10d2*/ 	.byte	0x3f
	.zero		1


	//   ....[81]....
        /*10d4*/ 	.word	0x0001e590
        /*10d8*/ 	.word	0x00000009
        /*10dc*/ 	.word	0x00022850
        /*10e0*/ 	.short	0x010a
        /*10e2*/ 	.byte	0x3f
	.zero		1


	//   ....[82]....
        /*10e4*/ 	.word	0x0001e5f0
        /*10e8*/ 	.word	0x00000009
        /*10ec*/ 	.word	0x00022830
        /*10f0*/ 	.short	0x010a
        /*10f2*/ 	.byte	0x3f
	.zero		1


	//   ....[83]....
        /*10f4*/ 	.word	0x0001e650
        /*10f8*/ 	.word	0x00000009
        /*10fc*/ 	.word	0x00022850
        /*1100*/ 	.short	0x010a
        /*1102*/ 	.byte	0x3f
	.zero		1


	//   ....[84]....
        /*1104*/ 	.word	0x0001e6b0
        /*1108*/ 	.word	0x00000009
        /*110c*/ 	.word	0x00022830
        /*1110*/ 	.short	0x010a
        /*1112*/ 	.byte	0x3f
	.zero		1


	//   ....[85]....
        /*1114*/ 	.word	0x0001e710
        /*1118*/ 	.word	0x00000009
        /*111c*/ 	.word	0x00022850
        /*1120*/ 	.short	0x010a
        /*1122*/ 	.byte	0x3f
	.zero		1


	//   ....[86]....
        /*1124*/ 	.word	0x0001e770
        /*1128*/ 	.word	0x00000005
        /*112c*/ 	.word	0x00022850
        /*1130*/ 	.short	0x010a
        /*1132*/ 	.byte	0x3f
	.zero		1


	//   ....[87]....
        /*1134*/ 	.word	0x0001e870
        /*1138*/ 	.word	0x00000000
        /*113c*/ 	.word	0x00022880
        /*1140*/ 	.short	0x010a
        /*1142*/ 	.byte	0x3f
	.zero		1


	//   ....[88]....
        /*1144*/ 	.word	0x0001f550
        /*1148*/ 	.word	0x00000000
        /*114c*/ 	.word	0x00022840
        /*1150*/ 	.short	0x010a
        /*1152*/ 	.byte	0x3f
	.zero		1


	//   ....[89]....
        /*1154*/ 	.word	0x00020b40
        /*1158*/ 	.word	0x00000012
        /*115c*/ 	.word	0x00022820
        /*1160*/ 	.short	0x010a
        /*1162*/ 	.byte	0x3f
	.zero		1


	//   ....[90]....
        /*1164*/ 	.word	0x00020b90
        /*1168*/ 	.word	0x00000000
        /*116c*/ 	.word	0x00022880
        /*1170*/ 	.short	0x010a
        /*1172*/ 	.byte	0x3f
	.zero		1


	//   ....[91]....
        /*1174*/ 	.word	0x000216d0
        /*1178*/ 	.word	0x00000000
        /*117c*/ 	.word	0x00022840
        /*1180*/ 	.short	0x010a
        /*1182*/ 	.byte	0x3f
	.zero		1


	//   ....[92]....
        /*1184*/ 	.word	0x000221e0
        /*1188*/ 	.word	0x00000003
        /*118c*/ 	.word	0x00022870
        /*1190*/ 	.short	0x010a
        /*1192*/ 	.byte	0x3f
	.zero		1


	//   ....[93]....
        /*1194*/ 	.word	0x00022230
        /*1198*/ 	.word	0x00000003
        /*119c*/ 	.word	0x00022860
        /*11a0*/ 	.short	0x010a
        /*11a2*/ 	.byte	0x3f
	.zero		1


	//   ....[94]....
        /*11a4*/ 	.word	0x00022280
        /*11a8*/ 	.word	0x00000002
        /*11ac*/ 	.word	0x00022870
        /*11b0*/ 	.short	0x010a
        /*11b2*/ 	.byte	0x3f
	.zero		1


	//   ....[95]....
        /*11b4*/ 	.word	0x000222d0
        /*11b8*/ 	.word	0x00000002
        /*11bc*/ 	.word	0x00022860
        /*11c0*/ 	.short	0x010a
        /*11c2*/ 	.byte	0x3f
	.zero		1


	//   ....[96]....
        /*11c4*/ 	.word	0x00022320
        /*11c8*/ 	.word	0x00000005
        /*11cc*/ 	.word	0x00022820
        /*11d0*/ 	.short	0x010a
        /*11d2*/ 	.byte	0x3f
	.zero		1


	//   ....[97]....
        /*11d4*/ 	.word	0x000224c0
        /*11d8*/ 	.word	0x00000003
        /*11dc*/ 	.word	0x00022840
        /*11e0*/ 	.short	0x010a
        /*11e2*/ 	.byte	0x3f
	.zero		1


	//   ....[98]....
        /*11e4*/ 	.word	0x00022510
        /*11e8*/ 	.word	0x00000023
        /*11ec*/ 	.word	0x00022840
        /*11f0*/ 	.short	0x010a
        /*11f2*/ 	.byte	0x3f
	.zero		1


	//   ....[99]....
        /*11f4*/ 	.word	0x00022560
        /*11f8*/ 	.word	0x00000003
        /*11fc*/ 	.word	0x00022860
        /*1200*/ 	.short	0x010a
        /*1202*/ 	.byte	0x3f
	.zero		1


	//   ....[100]....
        /*1204*/ 	.word	0x000225b0
        /*1208*/ 	.word	0x00000023
        /*120c*/ 	.word	0x00022860
        /*1210*/ 	.short	0x010a
        /*1212*/ 	.byte	0x3f
	.zero		1


	//   ....[101]....
        /*1214*/ 	.word	0x00022600
        /*1218*/ 	.word	0x00000003
        /*121c*/ 	.word	0x00022880
        /*1220*/ 	.short	0x010a
        /*1222*/ 	.byte	0x3f
	.zero		1


	//----- nvinfo : EIATTR_NUM_MBARRIERS
	.align		4
.L_988:
        /*1224*/ 	.byte	0x03, 0x38
        /*1226*/ 	.short	0x0016


	//----- nvinfo : EIATTR_EXIT_INSTR_OFFSETS
	.align		4
        /*1228*/ 	.byte	0x04, 0x1c
        /*122a*/ 	.short	(.L_990 - .L_989)


	//   ....[0]....
.L_989:
        /*122c*/ 	.word	0x000009c0


	//   ....[1]....
        /*1230*/ 	.word	0x00017070


	//   ....[2]....
        /*1234*/ 	.word	0x0001e460


	//----- nvinfo : EIATTR_MAX_THREADS
	.align		4
.L_990:
        /*1238*/ 	.byte	0x04, 0x05
        /*123a*/ 	.short	(.L_992 - .L_991)
.L_991:
        /*123c*/ 	.word	0x00000180
        /*1240*/ 	.word	0x00000001
        /*1244*/ 	.word	0x00000001


	//----- nvinfo : EIATTR_CRS_STACK_SIZE
	.align		4
.L_992:
        /*1248*/ 	.byte	0x04, 0x1e
        /*124a*/ 	.short	(.L_994 - .L_993)
.L_993:
        /*124c*/ 	.word	0x00000000


	//----- nvinfo : EIATTR_CBANK_PARAM_SIZE
	.align		4
.L_994:
        /*1250*/ 	.byte	0x03, 0x19
        /*1252*/ 	.short	0x0af0


	//----- nvinfo : EIATTR_PARAM_CBANK
	.align		4
        /*1254*/ 	.byte	0x04, 0x0a
        /*1256*/ 	.short	(.L_996 - .L_995)
	.align		4
.L_995:
        /*1258*/ 	.word	index@(.nv.constant0._ZN7cutlass13device_kernelIN5flash11enable_sm90INS1_16FlashAttnFwdSm90INS1_25CollectiveMainloopFwdSm90ILi2EN4cute5tupleIJNS5_1CILi1EEES8_S8_EEENS6_IJNS7_ILi128EEENS7_ILi160EEESA_EEELi128ENS_12float_e4m3_tEfNS_4arch4Sm90ELb0ELb1ELb1ELb1ELb1ELb0ELb0ELb1ELb1ELb1ELb0ELb0EEENS1_21CollectiveEpilogueFwdINS6_IJSA_SA_SB_EEES9_NS_10bfloat16_tESF_Li256ELb1ELb1ELb0ELb1EEENS1_36VarlenDynamicPersistentTileSchedulerILi128ELi160ELi256ELi128ELb0ELb1ELb1ELb1ELb0ELb1EEEEEEEEEvNT_6ParamsE)
        /*125c*/ 	.short	0x0210
        /*125e*/ 	.short	0x0af0


	//----- nvinfo : EIATTR_SW_WAR
	.align		4
.L_996:
        /*1260*/ 	.byte	0x04, 0x36
        /*1262*/ 	.short	(.L_998 - .L_997)
.L_997:
        /*1264*/ 	.word	0x00000008
.L_998:


//--------------------- .nv.info._ZN7cutlass13device_kernelIN5flash11enable_sm90INS1_16FlashAttnFwdSm90INS1_25CollectiveMainloopFwdSm90ILi2EN4cute5tupleIJNS5_1CILi1EEES8_S8_EEENS6_IJNS7_ILi128EEENS7_ILi160EEESA_EEELi128ENS_12float_e4m3_tEfNS_4arch4Sm90ELb0ELb1ELb1ELb1ELb1ELb1ELb0ELb1ELb1ELb1ELb0ELb0EEENS1_21CollectiveEpilogueFwdINS6_IJSA_SA_SB_EEES9_NS_10bfloat16_tESF_Li256ELb1ELb1ELb0ELb1EEENS1_36VarlenDynamicPersistentTileSchedulerILi128ELi160ELi256ELi128ELb0ELb1ELb1ELb1ELb0ELb1EEEEEEEEEvNT_6ParamsE --------------------------
	.section	.nv.info._ZN7cutlass13device_kernelIN5flash11enable_sm90INS1_16FlashAttnFwdSm90INS1_25CollectiveMainloopFwdSm90ILi2EN4cute5tupleIJNS5_1CILi1EEES8_S8_EEENS6_IJNS7_ILi128EEENS7_ILi160EEESA_EEELi128ENS_12float_e4m3_tEfNS_4arch4Sm90ELb0ELb1ELb1ELb1ELb1ELb1ELb0ELb1ELb1ELb1ELb0ELb0EEENS1_21CollectiveEpilogueFwdINS6_IJSA_SA_SB_EEES9_NS_10bfloat16_tESF_Li256ELb1ELb1ELb0ELb1EEENS1_36VarlenDynamicPersistentTileSchedulerILi128ELi160ELi256ELi128ELb0ELb1ELb1ELb1ELb0ELb1EEEEEEEEEvNT_6ParamsE,"",@"SHT_CUDA_INFO"
	.sectionflags	@""
	.align	4


	//----- nvinfo : EIATTR_CUDA_API_VERSION
	.align		4
        /*0000*/ 	.byte	0x04, 0x37
        /*0002*/ 	.short	(.L_1000 - .L_999)
.L_999:
        /*0004*/ 	.word	0x00000082


	//----- nvinfo : EIATTR_KPARAM_INFO
	.align		4
.L_1000:
        /*0008*/ 	.byte	0x04, 0x17
        /*000a*/ 	.short	(.L_1002 - .L_1001)
.L_1001:
        /*000c*/ 	.word	0x00000000
        /*0010*/ 	.short	0x0000
        /*0012*/ 	.short	0x0070
        /*0014*/ 	.byte	0x00, 0xf0, 0x01, 0x2a


	//----- nvinfo : EIATTR_SPARSE_MMA_MASK
	.align		4
.L_1002:
        /*0018*/ 	.byte	0x03, 0x50
        /*001a*/ 	.short	0x0000


	//----- nvinfo : EIATTR_MAXREG_COUNT
	.align		4
        /*001c*/ 	.byte	0x03, 0x1b
        /*001e*/ 	.short	0x00a8


	//----- nvinfo : EIATTR_NUM_BARRIERS
	.align		4
        /*0020*/ 	.byte	0x02, 0x4c
        /*0022*/ 	.byte	0x10
	.zero		1


	//----- nvinfo : EIATTR_EXTERNS
	.align		4
        /*0024*/ 	.byte	0x04, 0x0f
        /*0026*/ 	.short	(.L_1004 - .L_1003)


	//   ....[0]....
	.align		4
.L_1003:
        /*0028*/ 	.word	index@(__assertfail)


	//----- nvinfo : EIATTR_ANNOTATIONS
	.align		4
.L_1004:
        /*002c*/ 	.byte	0x04, 0x55
        /*002e*/ 	.short	(.L_1006 - .L_1005)


	//   ....[0]....
.L_1005:
        /* <DEDUP_REMOVED lines=50> */


	//----- nvinfo : EIATTR_MERCURY_ISA_VERSION
	.align		4
.L_1006:
        /*0338*/ 	.byte	0x03, 0x5f
        /*033a*/ 	.short	0x0101


	//----- nvinfo : EIATTR_UNUSED_LOAD_BYTE_OFFSET
	.align		4
        /*033c*/ 	.byte	0x04, 0x44
        /*033e*/ 	.short	(.L_1008 - .L_1007)


	//   ....[0]....
.L_1007:
        /*0340*/ 	.word	0x00000a80
        /*0344*/ 	.word	0x0000fff0


	//   ....[1]....
        /*0348*/ 	.word	0x00023330
        /*034c*/ 	.word	0x0000fff0


	//----- nvinfo : EIATTR_INT_WARP_WIDE_INSTR_OFFSETS
	.align		4
.L_1008:
        /*0350*/ 	.byte	0x04, 0x31
        /*0352*/ 	.short	(.L_1010 - .L_1009)


	//   ....[0]....
.L_1009:
        /*0354*/ 	.word	0x00000120


	//   ....[1]....
        /*0358*/ 	.word	0x000001c0


	//   ....[2]....
        /*035c*/ 	.word	0x00000230


	//   ....[3]....
        /*0360*/ 	.word	0x000285d0


	//   ....[4]....
        /*0364*/ 	.word	0x00028660


	//   ....[5]....
        /*0368*/ 	.word	0x0002c9f0


	//   ....[6]....
        /*036c*/ 	.word	0x0002ca80


	//----- nvinfo : EIATTR_COOP_GROUP_MASK_REGIDS
	.align		4
.L_1010:
        /*0370*/ 	.byte	0x04, 0x29
        /*0372*/ 	.short	(.L_1012 - .L_1011)


	//   ....[0]....
.L_1011:
        /*0374*/ 	.word	0xffffffff


	//   ....[1]....
        /*0378*/ 	.word	0xffffffff


	//   ....[2]....
        /*037c*/ 	.word	0xffffffff


	//   ....[3]....
        /*0380*/ 	.word	0xffffffff


	//   ....[4]....
        /*0384*/ 	.word	0xffffffff


	//   ....[5]....
        /*0388*/ 	.word	0xffffffff


	//   ....[6]....
        /*038c*/ 	.word	0xffffffff


	//   ....[7]....
        /*0390*/ 	.word	0xffffffff


	//   ....[8]....
        /*0394*/ 	.word	0xffffffff


	//   ....[9]....
        /*0398*/ 	.word	0xffffffff


	//   ....[10]....
        /*039c*/ 	.word	0xffffffff


	//   ....[11]....
        /*03a0*/ 	.word	0xffffffff


	//   ....[12]....
        /*03a4*/ 	.word	0xffffffff


	//   ....[13]....
        /*03a8*/ 	.word	0xffffffff


	//   ....[14]....
        /*03ac*/ 	.word	0xffffffff


	//   ....[15]....
        /*03b0*/ 	.word	0xffffffff


	//   ....[16]....
        /*03b4*/ 	.word	0xffffffff


	//   ....[17]....
        /*03b8*/ 	.word	0xffffffff


	//   ....[18]....
        /*03bc*/ 	.word	0xffffffff


	//   ....[19]....
        /*03c0*/ 	.word	0xffffffff


	//   ....[20]....
        /*03c4*/ 	.word	0xffffffff


	//   ....[21]....
        /*03c8*/ 	.word	0xffffffff


	//   ....[22]....
        /*03cc*/ 	.word	0xffffffff


	//   ....[23]....
        /*03d0*/ 	.word	0xffffffff


	//   ....[24]....
        /*03d4*/ 	.word	0xffffffff


	//   ....[25]....
        /*03d8*/ 	.word	0xffffffff


	//   ....[26]....
        /*03dc*/ 	.word	0xffffffff


	//   ....[27]....
        /*03e0*/ 	.word	0xffffffff


	//   ....[28]....
        /*03e4*/ 	.word	0xffffffff


	//   ....[29]....
        /*03e8*/ 	.word	0xffffffff


	//   ....[30]....
        /*03ec*/ 	.word	0xffffffff


	//   ....[31]....
        /*03f0*/ 	.word	0xffffffff


	//   ....[32]....
        /*03f4*/ 	.word	0xffffffff


	//   ....[33]....
        /*03f8*/ 	.word	0xffffffff


	//   ....[34]....
        /*03fc*/ 	.word	0xffffffff


	//   ....[35]....
        /*0400*/ 	.word	0xffffffff


	//   ....[36]....
        /*0404*/ 	.word	0xffffffff


	//   ....[37]....
        /*0408*/ 	.word	0xffffffff


	//   ....[38]....
        /*040c*/ 	.word	0xffffffff


	//   ....[39]....
        /*0410*/ 	.word	0xffffffff


	//   ....[40]....
        /*0414*/ 	.word	0xffffffff


	//   ....[41]....
        /*0418*/ 	.word	0xffffffff


	//   ....[42]....
        /*041c*/ 	.word	0xffffffff


	//   ....[43]....
        /*0420*/ 	.word	0xffffffff


	//   ....[44]....
        /*0424*/ 	.word	0xffffffff


	//   ....[45]....
        /*0428*/ 	.word	0xffffffff


	//   ....[46]....
        /*042c*/ 	.word	0xffffffff


	//   ....[47]....
        /*0430*/ 	.word	0xffffffff


	//   ....[48]....
        /*0434*/ 	.word	0xffffffff


	//   ....[49]....
        /*0438*/ 	.word	0xffffffff


	//   ....[50]....
        /*043c*/ 	.word	0xffffffff


	//   ....[51]....
        /*0440*/ 	.word	0xffffffff


	//   ....[52]....
        /*0444*/ 	.word	0xffffffff


	//   ....[53]....
        /*0448*/ 	.word	0xffffffff


	//   ....[54]....
        /*044c*/ 	.word	0xffffffff


	//   ....[55]....
        /*0450*/ 	.word	0xffffffff


	//   ....[56]....
        /*0454*/ 	.word	0xffffffff


	//   ....[57]....
        /*0458*/ 	.word	0xffffffff


	//   ....[58]....
        /*045c*/ 	.word	0xffffffff


	//   ....[59]....
        /*0460*/ 	.word	0xffffffff


	//   ....[60]....
        /*0464*/ 	.word	0xffffffff


	//   ....[61]....
        /*0468*/ 	.word	0xffffffff


	//   ....[62]....
        /*046c*/ 	.word	0xffffffff


	//   ....[63]....
        /*0470*/ 	.word	0xffffffff


	//   ....[64]....
        /*0474*/ 	.word	0xffffffff


	//   ....[65]....
        /*0478*/ 	.word	0xffffffff


	//   ....[66]....
        /*047c*/ 	.word	0xffffffff


	//   ....[67]....
        /*0480*/ 	.word	0xffffffff


	//   ....[68]....
        /*0484*/ 	.word	0xffffffff


	//   ....[69]....
        /*0488*/ 	.word	0xffffffff


	//   ....[70]....
        /*048c*/ 	.word	0xffffffff


	//   ....[71]....
        /*0490*/ 	.word	0xffffffff


	//   ....[72]....
        /*0494*/ 	.word	0xffffffff


	//   ....[73]....
        /*0498*/ 	.word	0xffffffff


	//   ....[74]....
        /*049c*/ 	.word	0xffffffff


	//   ....[75]....
        /*04a0*/ 	.word	0xffffffff


	//   ....[76]....
        /*04a4*/ 	.word	0xffffffff


	//   ....[77]....
        /*04a8*/ 	.word	0xffffffff


	//   ....[78]....
        /*04ac*/ 	.word	0xffffffff


	//   ....[79]....
        /*04b0*/ 	.word	0xffffffff


	//   ....[80]....
        /*04b4*/ 	.word	0xffffffff


	//   ....[81]....
        /*04b8*/ 	.word	0xffffffff


	//   ....[82]....
        /*04bc*/ 	.word	0xffffffff


	//   ....[83]....
        /*04c0*/ 	.word	0xffffffff


	//   ....[84]....
        /*04c4*/ 	.word	0xffffffff


	//   ....[85]....
        /*04c8*/ 	.word	0xffffffff


	//   ....[86]....
        /*04cc*/ 	.word	0xffffffff


	//   ....[87]....
        /*04d0*/ 	.word	0xffffffff


	//   ....[88]....
        /*04d4*/ 	.word	0xffffffff


	//   ....[89]....
        /*04d8*/ 	.word	0xffffffff


	//   ....[90]....
        /*04dc*/ 	.word	0xffffffff


	//   ....[91]....
        /*04e0*/ 	.word	0xffffffff


	//   ....[92]....
        /*04e4*/ 	.word	0xffffffff


	//   ....[93]....
        /*04e8*/ 	.word	0xffffffff


	//   ....[94]....
        /*04ec*/ 	.word	0xffffffff


	//   ....[95]....
        /*04f0*/ 	.word	0xffffffff


	//   ....[96]....
        /*04f4*/ 	.word	0xffffffff


	//   ....[97]....
        /*04f8*/ 	.word	0xffffffff


	//   ....[98]....
        /*04fc*/ 	.word	0xffffffff


	//   ....[99]....
        /*0500*/ 	.word	0xffffffff


	//   ....[100]....
        /*0504*/ 	.word	0xffffffff


	//   ....[101]....
        /*0508*/ 	.word	0xffffffff


	//   ....[102]....
        /*050c*/ 	.word	0xffffffff


	//   ....[103]....
        /*0510*/ 	.word	0xffffffff


	//   ....[104]....
        /*0514*/ 	.word	0xffffffff


	//   ....[105]....
        /*0518*/ 	.word	0xffffffff


	//   ....[106]....
        /*051c*/ 	.word	0xffffffff


	//   ....[107]....
        /*0520*/ 	.word	0xffffffff


	//   ....[108]....
        /*0524*/ 	.word	0xffffffff


	//   ....[109]....
        /*0528*/ 	.word	0xffffffff


	//   ....[110]....
        /*052c*/ 	.word	0xffffffff


	//   ....[111]....
        /*0530*/ 	.word	0xffffffff


	//   ....[112]....
        /*0534*/ 	.word	0xffffffff


	//   ....[113]....
        /*0538*/ 	.word	0xffffffff


	//   ....[114]....
        /*053c*/ 	.word	0xffffffff


	//   ....[115]....
        /*0540*/ 	.word	0xffffffff


	//   ....[116]....
        /*0544*/ 	.word	0xffffffff


	//   ....[117]....
        /*0548*/ 	.word	0xffffffff


	//   ....[118]....
        /*054c*/ 	.word	0xffffffff


	//   ....[119]....
        /*0550*/ 	.word	0xffffffff


	//   ....[120]....
        /*0554*/ 	.word	0xffffffff


	//   ....[121]....
        /*0558*/ 	.word	0xffffffff


	//   ....[122]....
        /*055c*/ 	.word	0xffffffff


	//   ....[123]....
        /*0560*/ 	.word	0xffffffff


	//   ....[124]....
        /*0564*/ 	.word	0xffffffff


	//   ....[125]....
        /*0568*/ 	.word	0xffffffff


	//   ....[126]....
        /*056c*/ 	.word	0xffffffff


	//   ....[127]....
        /*0570*/ 	.word	0xffffffff


	//   ....[128]....
        /*0574*/ 	.word	0xffffffff


	//   ....[129]....
        /*0578*/ 	.word	0xffffffff


	//   ....[130]....
        /*057c*/ 	.word	0xffffffff


	//   ....[131]....
        /*0580*/ 	.word	0xffffffff


	//   ....[132]....
        /*0584*/ 	.word	0xffffffff


	//   ....[133]....
        /*0588*/ 	.word	0xffffffff


	//   ....[134]....
        /*058c*/ 	.word	0xffffffff


	//   ....[135]....
        /*0590*/ 	.word	0xffffffff


	//   ....[136]....
        /*0594*/ 	.word	0xffffffff


	//   ....[137]....
        /*0598*/ 	.word	0xffffffff


	//   ....[138]....
        /*059c*/ 	.word	0xffffffff


	//   ....[139]....
        /*05a0*/ 	.word	0xffffffff


	//   ....[140]....
        /*05a4*/ 	.word	0xffffffff


	//   ....[141]....
        /*05a8*/ 	.word	0xffffffff


	//   ....[142]....
        /*05ac*/ 	.word	0xffffffff


	//   ....[143]....
        /*05b0*/ 	.word	0xffffffff


	//   ....[144]....
        /*05b4*/ 	.word	0xffffffff


	//   ....[145]....
        /*05b8*/ 	.word	0xffffffff


	//   ....[146]....
        /*05bc*/ 	.word	0xffffffff


	//   ....[147]....
        /*05c0*/ 	.word	0xffffffff


	//   ....[148]....
        /*05c4*/ 	.word	0xffffffff


	//   ....[149]....
        /*05c8*/ 	.word	0xffffffff


	//   ....[150]....
        /*05cc*/ 	.word	0xffffffff


	//   ....[151]....
        /*05d0*/ 	.word	0xffffffff


	//   ....[152]....
        /*05d4*/ 	.word	0xffffffff


	//   ....[153]....
        /*05d8*/ 	.word	0xffffffff


	//   ....[154]....
        /*05dc*/ 	.word	0xffffffff


	//   ....[155]....
        /*05e0*/ 	.word	0xffffffff


	//   ....[156]....
        /*05e4*/ 	.word	0xffffffff


	//   ....[157]....
        /*05e8*/ 	.word	0xffffffff


	//   ....[158]....
        /*05ec*/ 	.word	0xffffffff


	//   ....[159]....
        /*05f0*/ 	.word	0xffffffff


	//   ....[160]....
        /*05f4*/ 	.word	0xffffffff


	//   ....[161]....
        /*05f8*/ 	.word	0xffffffff


	//   ....[162]....
        /*05fc*/ 	.word	0xffffffff


	//   ....[163]....
        /*0600*/ 	.word	0xffffffff


	//   ....[164]....
        /*0604*/ 	.word	0xffffffff


	//   ....[165]....
        /*0608*/ 	.word	0xffffffff


	//   ....[166]....
        /*060c*/ 	.word	0xffffffff


	//   ....[167]....
        /*0610*/ 	.word	0xffffffff


	//   ....[168]....
        /*0614*/ 	.word	0xffffffff


	//   ....[169]....
        /*0618*/ 	.word	0xffffffff


	//   ....[170]....
        /*061c*/ 	.word	0xffffffff


	//   ....[171]....
        /*0620*/ 	.word	0xffffffff


	//   ....[172]....
        /*0624*/ 	.word	0xffffffff


	//   ....[173]....
        /*0628*/ 	.word	0xffffffff


	//   ....[174]....
        /*062c*/ 	.word	0xffffffff


	//   ....[175]....
        /*0630*/ 	.word	0xffffffff


	//   ....[176]....
        /*0634*/ 	.word	0xffffffff


	//   ....[177]....
        /*0638*/ 	.word	0xffffffff


	//   ....[178]....
        /*063c*/ 	.word	0xffffffff


	//   ....[179]....
        /*0640*/ 	.word	0xffffffff


	//   ....[180]....
        /*0644*/ 	.word	0xffffffff


	//   ....[181]....
        /*0648*/ 	.word	0xffffffff


	//   ....[182]....
        /*064c*/ 	.word	0xffffffff


	//   ....[183]....
        /*0650*/ 	.word	0xffffffff


	//   ....[184]....
        /*0654*/ 	.word	0xffffffff


	//   ....[185]....
        /*0658*/ 	.word	0xffffffff


	//   ....[186]....
        /*065c*/ 	.word	0xffffffff


	//   ....[187]....
        /*0660*/ 	.word	0xffffffff


	//   ....[188]....
        /*0664*/ 	.word	0xffffffff


	//   ....[189]....
        /*0668*/ 	.word	0xffffffff


	//   ....[190]....
        /*066c*/ 	.word	0xffffffff


	//   ....[191]....
        /*0670*/ 	.word	0xffffffff


	//   ....[192]....
        /*0674*/ 	.word	0xffffffff


	//   ....[193]....
        /*0678*/ 	.word	0xffffffff


	//   ....[194]....
        /*067c*/ 	.word	0xffffffff


	//   ....[195]....
        /*0680*/ 	.word	0xffffffff


	//   ....[196]....
        /*0684*/ 	.word	0xffffffff


	//   ....[197]....
        /*0688*/ 	.word	0xffffffff


	//   ....[198]....
        /*068c*/ 	.word	0xffffffff


	//   ....[199]....
        /*0690*/ 	.word	0xffffffff


	//   ....[200]....
        /*0694*/ 	.word	0xffffffff


	//   ....[201]....
        /*0698*/ 	.word	0xffffffff


	//   ....[202]....
        /*069c*/ 	.word	0xffffffff


	//   ....[203]....
        /*06a0*/ 	.word	0xffffffff


	//   ....[204]....
        /*06a4*/ 	.word	0xffffffff


	//   ....[205]....
        /*06a8*/ 	.word	0xffffffff


	//   ....[206]....
        /*06ac*/ 	.word	0xffffffff


	//   ....[207]....
        /*06b0*/ 	.word	0xffffffff


	//   ....[208]....
        /*06b4*/ 	.word	0xffffffff


	//   ....[209]....
        /*06b8*/ 	.word	0xffffffff


	//   ....[210]....
        /*06bc*/ 	.word	0xffffffff


	//   ....[211]....
        /*06c0*/ 	.word	0xffffffff


	//   ....[212]....
        /*06c4*/ 	.word	0xffffffff


	//   ....[213]....
        /*06c8*/ 	.word	0xffffffff


	//   ....[214]....
        /*06cc*/ 	.word	0xffffffff


	//   ....[215]....
        /*06d0*/ 	.word	0xffffffff


	//   ....[216]....
        /*06d4*/ 	.word	0xffffffff


	//   ....[217]....
        /*06d8*/ 	.word	0xffffffff


	//   ....[218]....
        /*06dc*/ 	.word	0xffffffff


	//   ....[219]....
        /*06e0*/ 	.word	0xffffffff


	//   ....[220]....
        /*06e4*/ 	.word	0xffffffff


	//   ....[221]....
        /*06e8*/ 	.word	0xffffffff


	//   ....[222]....
        /*06ec*/ 	.word	0xffffffff


	//   ....[223]....
        /*06f0*/ 	.word	0xffffffff


	//   ....[224]....
        /*06f4*/ 	.word	0xffffffff


	//   ....[225]....
        /*06f8*/ 	.word	0xffffffff


	//   ....[226]....
        /*06fc*/ 	.word	0xffffffff


	//   ....[227]....
        /*0700*/ 	.word	0xffffffff


	//   ....[228]....
        /*0704*/ 	.word	0xffffffff


	//   ....[229]....
        /*0708*/ 	.word	0xffffffff


	//   ....[230]....
        /*070c*/ 	.word	0xffffffff


	//   ....[231]....
        /*0710*/ 	.word	0xffffffff


	//   ....[232]....
        /*0714*/ 	.word	0xffffffff


	//   ....[233]....
        /*0718*/ 	.word	0xffffffff


	//   ....[234]....
        /*071c*/ 	.word	0xffffffff


	//   ....[235]....
        /*0720*/ 	.word	0xffffffff


	//   ....[236]....
        /*0724*/ 	.word	0xffffffff


	//   ....[237]....
        /*0728*/ 	.word	0xffffffff


	//   ....[238]....
        /*072c*/ 	.word	0xffffffff


	//   ....[239]....
        /*0730*/ 	.word	0xffffffff


	//   ....[240]....
        /*0734*/ 	.word	0xffffffff


	//   ....[241]....
        /*0738*/ 	.word	0xffffffff


	//   ....[242]....
        /*073c*/ 	.word	0xffffffff


	//   ....[243]....
        /*0740*/ 	.word	0xffffffff


	//   ....[244]....
        /*0744*/ 	.word	0xffffffff


	//   ....[245]....
        /*0748*/ 	.word	0xffffffff


	//   ....[246]....
        /*074c*/ 	.word	0xffffffff


	//   ....[247]....
        /*0750*/ 	.word	0xffffffff


	//   ....[248]....
        /*0754*/ 	.word	0xffffffff


	//   ....[249]....
        /*0758*/ 	.word	0xffffffff


	//   ....[250]....
        /*075c*/ 	.word	0xffffffff


	//   ....[251]....
        /*0760*/ 	.word	0xffffffff


	//   ....[252]....
        /*0764*/ 	.word	0xffffffff


	//   ....[253]....
        /*0768*/ 	.word	0xffffffff


	//   ....[254]....
        /*076c*/ 	.word	0xffffffff


	//   ....[255]....
        /*0770*/ 	.word	0xffffffff


	//   ....[0]....
        /*0774*/ 	.word	0xffffffff


	//   ....[1]....
        /*0778*/ 	.word	0x0500000f


	//   ....[2]....
        /*077c*/ 	.word	0x0500000f


	//   ....[3]....
        /*0780*/ 	.word	0x0500000f


	//   ....[4]....
        /*0784*/ 	.word	0x0500000f


	//   ....[5]....
        /*0788*/ 	.word	0x0500000f


	//   ....[6]....
        /*078c*/ 	.word	0x0500000f


	//   ....[7]....
        /*0790*/ 	.word	0x0500000f


	//   ....[8]....
        /*0794*/ 	.word	0x0500000f


	//   ....[9]....
        /*0798*/ 	.word	0x0500000f


	//   ....[10]....
        /*079c*/ 	.word	0x0500000f


	//   ....[11]....
        /*07a0*/ 	.word	0x0500000f


	//   ....[12]....
        /*07a4*/ 	.word	0x0500000f


	//   ....[13]....
        /*07a8*/ 	.word	0x0500000f


	//   ....[14]....
        /*07ac*/ 	.word	0x0500000f


	//   ....[15]....
        /*07b0*/ 	.word	0x0500000f


	//   ....[16]....
        /*07b4*/ 	.word	0x0500000f


	//   ....[17]....
        /*07b8*/ 	.word	0x0500000f


	//   ....[18]....
        /*07bc*/ 	.word	0x0500000f


	//   ....[19]....
        /*07c0*/ 	.word	0x0500000f


	//   ....[20]....
        /*07c4*/ 	.word	0x0500000f


	//   ....[21]....
        /*07c8*/ 	.word	0x0500000f


	//   ....[22]....
        /*07cc*/ 	.word	0x0500000f


	//   ....[23]....
        /*07d0*/ 	.word	0x0500000f


	//   ....[24]....
        /*07d4*/ 	.word	0x0500000f


	//   ....[25]....
        /*07d8*/ 	.word	0x0500000f


	//   ....[26]....
        /*07dc*/ 	.word	0x0500000f


	//   ....[27]....
        /*07e0*/ 	.word	0x0500000f


	//   ....[28]....
        /*07e4*/ 	.word	0x0500000f


	//   ....[29]....
        /*07e8*/ 	.word	0x0500000f


	//   ....[30]....
        /*07ec*/ 	.word	0x0500000f


	//   ....[31]....
        /*07f0*/ 	.word	0x0500000f


	//   ....[32]....
        /*07f4*/ 	.word	0x0500000f


	//   ....[33]....
        /*07f8*/ 	.word	0x0500000f


	//   ....[34]....
        /*07fc*/ 	.word	0x0500000f


	//   ....[35]....
        /*0800*/ 	.word	0x0500000f


	//   ....[36]....
        /*0804*/ 	.word	0x0500000f


	//   ....[37]....
        /*0808*/ 	.word	0x0500000f


	//   ....[38]....
        /*080c*/ 	.word	0x0500000f


	//   ....[39]....
        /*0810*/ 	.word	0x0500000f


	//   ....[40]....
        /*0814*/ 	.word	0x0500000f


	//   ....[41]....
        /*0818*/ 	.word	0x0500000f


	//   ....[42]....
        /*081c*/ 	.word	0x0500000f


	//   ....[43]....
        /*0820*/ 	.word	0x0500000f


	//   ....[44]....
        /*0824*/ 	.word	0x0500000f


	//   ....[45]....
        /*0828*/ 	.word	0x0500000f


	//   ....[46]....
        /*082c*/ 	.word	0x0500000f


	//   ....[47]....
        /*0830*/ 	.word	0x0500000f


	//   ....[48]....
        /*0834*/ 	.word	0x0500000f


	//   ....[49]....
        /*0838*/ 	.word	0x0500000f


	//   ....[50]....
        /*083c*/ 	.word	0x0500000f


	//   ....[51]....
        /*0840*/ 	.word	0x0500000f


	//   ....[52]....
        /*0844*/ 	.word	0x0500000f


	//   ....[53]....
        /*0848*/ 	.word	0x0500000f


	//   ....[54]....
        /*084c*/ 	.word	0x0500000f


	//   ....[55]....
        /*0850*/ 	.word	0x0500000f


	//   ....[56]....
        /*0854*/ 	.word	0x0500000f


	//   ....[57]....
        /*0858*/ 	.word	0x0500000f


	//   ....[58]....
        /*085c*/ 	.word	0x0500000f


	//   ....[59]....
        /*0860*/ 	.word	0x0500000f


	//   ....[60]....
        /*0864*/ 	.word	0x0500000f


	//   ....[61]....
        /*0868*/ 	.word	0x0500000f


	//   ....[62]....
        /*086c*/ 	.word	0x0500000f


	//   ....[63]....
        /*0870*/ 	.word	0x0500000f


	//   ....[64]....
        /*0874*/ 	.word	0x0500000f


	//   ....[65]....
        /*0878*/ 	.word	0x0500000f


	//   ....[66]....
        /*087c*/ 	.word	0x0500000f


	//   ....[67]....
        /*0880*/ 	.word	0x0500000f


	//   ....[68]....
        /*0884*/ 	.word	0x0500000f


	//   ....[69]....
        /*0888*/ 	.word	0x0500000f


	//   ....[70]....
        /*088c*/ 	.word	0x0500000f


	//   ....[71]....
        /*0890*/ 	.word	0x0500000f


	//   ....[72]....
        /*0894*/ 	.word	0x0500000f


	//   ....[73]....
        /*0898*/ 	.word	0x0500000f


	//   ....[74]....
        /*089c*/ 	.word	0x0500000f


	//   ....[75]....
        /*08a0*/ 	.word	0x0500000f


	//   ....[76]....
        /*08a4*/ 	.word	0x0500000f


	//   ....[77]....
        /*08a8*/ 	.word	0x0500000f


	//   ....[78]....
        /*08ac*/ 	.word	0x0500000f


	//   ....[79]....
        /*08b0*/ 	.word	0x0500000f


	//   ....[80]....
        /*08b4*/ 	.word	0x0500000f


	//   ....[81]....
        /*08b8*/ 	.word	0x0500000f


	//   ....[82]....
        /*08bc*/ 	.word	0x0500000f


	//   ....[83]....
        /*08c0*/ 	.word	0x0500000f


	//   ....[84]....
        /*08c4*/ 	.word	0x0500000f


	//   ....[85]....
        /*08c8*/ 	.word	0x0500000f


	//   ....[86]....
        /*08cc*/ 	.word	0x0500000f


	//   ....[87]....
        /*08d0*/ 	.word	0x0500000f


	//   ....[88]....
        /*08d4*/ 	.word	0x0500000f


	//   ....[89]....
        /*08d8*/ 	.word	0x0500000f


	//   ....[90]....
        /*08dc*/ 	.word	0x0500000f


	//   ....[91]....
        /*08e0*/ 	.word	0x0500000f


	//   ....[92]....
        /*08e4*/ 	.word	0x0500000f


	//   ....[93]....
        /*08e8*/ 	.word	0x0500000f


	//   ....[94]....
        /*08ec*/ 	.word	0x0500000f


	//   ....[95]....
        /*08f0*/ 	.word	0x0500000f


	//   ....[96]....
        /*08f4*/ 	.word	0x0500000f


	//   ....[97]....
        /*08f8*/ 	.word	0x0500000f


	//   ....[98]....
        /*08fc*/ 	.word	0x0500000f


	//   ....[99]....
        /*0900*/ 	.word	0x0500000f


	//   ....[100]....
        /*0904*/ 	.word	0x0500000f


	//   ....[101]....
        /*0908*/ 	.word	0x0500000f


	//   ....[102]....
        /*090c*/ 	.word	0x0500000f


	//   ....[103]....
        /*0910*/ 	.word	0x0500000f


	//   ....[104]....
        /*0914*/ 	.word	0x0500000f


	//   ....[105]....
        /*0918*/ 	.word	0x0500000f


	//   ....[106]....
        /*091c*/ 	.word	0x0500000f


	//   ....[107]....
        /*0920*/ 	.word	0x0500000f


	//   ....[108]....
        /*0924*/ 	.word	0x0500000f


	//   ....[109]....
        /*0928*/ 	.word	0x0500000f


	//   ....[110]....
        /*092c*/ 	.word	0x0500000f


	//   ....[111]....
        /*0930*/ 	.word	0x0500000f


	//   ....[112]....
        /*0934*/ 	.word	0x0500000f


	//   ....[113]....
        /*0938*/ 	.word	0x0500000f


	//   ....[114]....
        /*093c*/ 	.word	0x0500000f


	//   ....[115]....
        /*0940*/ 	.word	0x0500000f


	//   ....[116]....
        /*0944*/ 	.word	0x0500000f


	//   ....[117]....
        /*0948*/ 	.word	0x0500000f


	//   ....[118]....
        /*094c*/ 	.word	0x0500000f


	//   ....[119]....
        /*0950*/ 	.word	0x0500000f


	//   ....[120]....
        /*0954*/ 	.word	0x0500000f


	//   ....[121]....
        /*0958*/ 	.word	0x0500000f


	//   ....[122]....
        /*095c*/ 	.word	0x0500000f


	//   ....[123]....
        /*0960*/ 	.word	0x0500000f


	//   ....[124]....
        /*0964*/ 	.word	0x0500000f


	//   ....[125]....
        /*0968*/ 	.word	0x0500000f


	//   ....[126]....
        /*096c*/ 	.word	0x0500000f


	//   ....[127]....
        /*0970*/ 	.word	0x0500000f


	//   ....[128]....
        /*0974*/ 	.word	0x0500000f


	//   ....[129]....
        /*0978*/ 	.word	0x0500000f


	//   ....[130]....
        /*097c*/ 	.word	0x0500000f


	//   ....[131]....
        /*0980*/ 	.word	0x0500000f


	//   ....[132]....
        /*0984*/ 	.word	0x0500000f


	//   ....[133]....
        /*0988*/ 	.word	0x0500000f


	//   ....[134]....
        /*098c*/ 	.word	0x0500000f


	//   ....[135]....
        /*0990*/ 	.word	0x0500000f


	//   ....[136]....
        /*0994*/ 	.word	0x0500000f


	//   ....[137]....
        /*0998*/ 	.word	0x0500000f


	//   ....[138]....
        /*099c*/ 	.word	0x0500000f


	//   ....[139]....
        /*09a0*/ 	.word	0x0500000f


	//   ....[140]....
        /*09a4*/ 	.word	0x0500000f


	//   ....[141]....
        /*09a8*/ 	.word	0x0500000f


	//   ....[142]....
        /*09ac*/ 	.word	0x0500000f


	//   ....[143]....
        /*09b0*/ 	.word	0x0500000f


	//   ....[144]....
        /*09b4*/ 	.word	0x0500000f


	//   ....[145]....
        /*09b8*/ 	.word	0x0500000f


	//   ....[146]....
        /*09bc*/ 	.word	0x0500000f


	//   ....[147]....
        /*09c0*/ 	.word	0x0500000f


	//   ....[148]....
        /*09c4*/ 	.word	0x0500000f


	//   ....[149]....
        /*09c8*/ 	.word	0x0500000f


	//   ....[150]....
        /*09cc*/ 	.word	0x0500000f


	//   ....[151]....
        /*09d0*/ 	.word	0x0500000f


	//   ....[152]....
        /*09d4*/ 	.word	0x0500000f


	//   ....[153]....
        /*09d8*/ 	.word	0x0500000f


	//   ....[154]....
        /*09dc*/ 	.word	0x0500000f


	//   ....[155]....
        /*09e0*/ 	.word	0x0500000f


	//   ....[156]....
        /*09e4*/ 	.word	0x0500000f


	//   ....[157]....
        /*09e8*/ 	.word	0x0500000f


	//   ....[158]....
        /*09ec*/ 	.word	0x0500000f


	//   ....[159]....
        /*09f0*/ 	.word	0x0500000f


	//   ....[160]....
        /*09f4*/ 	.word	0x0500000f


	//   ....[161]....
        /*09f8*/ 	.word	0x0500000f


	//   ....[162]....
        /*09fc*/ 	.word	0x0500000f


	//   ....[163]....
        /*0a00*/ 	.word	0x0500000f


	//   ....[164]....
        /*0a04*/ 	.word	0x0500000f


	//   ....[165]....
        /*0a08*/ 	.word	0x0500000f


	//   ....[166]....
        /*0a0c*/ 	.word	0x0500000f


	//   ....[167]....
        /*0a10*/ 	.word	0x0500000f


	//   ....[168]....
        /*0a14*/ 	.word	0x0500000f


	//   ....[169]....
        /*0a18*/ 	.word	0x0500000f


	//   ....[170]....
        /*0a1c*/ 	.word	0x0500000f


	//   ....[171]....
        /*0a20*/ 	.word	0x0500000f


	//   ....[172]....
        /*0a24*/ 	.word	0x0500000f


	//   ....[173]....
        /*0a28*/ 	.word	0x0500000f


	//   ....[174]....
        /*0a2c*/ 	.word	0x0500000f


	//   ....[175]....
        /*0a30*/ 	.word	0x0500000f


	//   ....[176]....
        /*0a34*/ 	.word	0x0500000f


	//   ....[177]....
        /*0a38*/ 	.word	0x0500000f


	//   ....[178]....
        /*0a3c*/ 	.word	0x0500000f


	//   ....[179]....
        /*0a40*/ 	.word	0x0500000f


	//   ....[180]....
        /*0a44*/ 	.word	0x0500000f


	//   ....[181]....
        /*0a48*/ 	.word	0x0500000f


	//   ....[182]....
        /*0a4c*/ 	.word	0x0500000f


	//   ....[183]....
        /*0a50*/ 	.word	0x0500000f


	//   ....[184]....
        /*0a54*/ 	.word	0x0500000f


	//   ....[185]....
        /*0a58*/ 	.word	0x0500000f


	//   ....[186]....
        /*0a5c*/ 	.word	0x0500000f


	//   ....[187]....
        /*0a60*/ 	.word	0x0500000f


	//   ....[188]....
        /*0a64*/ 	.word	0x0500000f


	//   ....[189]....
        /*0a68*/ 	.word	0x0500000f


	//   ....[190]....
        /*0a6c*/ 	.word	0x0500000f


	//   ....[191]....
        /*0a70*/ 	.word	0x0500000f


	//----- nvinfo : EIATTR_COOP_GROUP_INSTR_OFFSETS
	.align		4
.L_1012:
        /*0a74*/ 	.byte	0x04, 0x28
        /*0a76*/ 	.short	(.L_1014 - .L_1013)


	//   ....[0]....
.L_1013:
        /*0a78*/ 	.word	0x00000060


	//   ....[1]....
        /*0a7c*/ 	.word	0x00000130


	//   ....[2]....
        /*0a80*/ 	.word	0x000001e0


	//   ....[3]....
        /*0a84*/ 	.word	0x000003a0


	//   ....[4]....
        /*0a88*/ 	.word	0x00000500


	//   ....[5]....
        /*0a8c*/ 	.word	0x00000620


	//   ....[6]....
        /*0a90*/ 	.word	0x00000780


	//   ....[7]....
        /*0a94*/ 	.word	0x00002db0


	//   ....[8]....
        /*0a98*/ 	.word	0x00002dc0


	//   ....[9]....
        /*0a9c*/ 	.word	0x00003cd0


	//   ....[10]....
        /*0aa0*/ 	.word	0x00003ce0


	//   ....[11]....
        /*0aa4*/ 	.word	0x00004c20


	//   ....[12]....
        /*0aa8*/ 	.word	0x00004c30


	//   ....[13]....
        /*0aac*/ 	.word	0x00006000


	//   ....[14]....
        /*0ab0*/ 	.word	0x00006010


	//   ....[15]....
        /*0ab4*/ 	.word	0x00006f60


	//   ....[16]....
        /*0ab8*/ 	.word	0x00006f70


	//   ....[17]....
        /*0abc*/ 	.word	0x00007f40


	//   ....[18]....
        /*0ac0*/ 	.word	0x00007f50


	//   ....[19]....
        /*0ac4*/ 	.word	0x000090f0


	//   ....[20]....
        /*0ac8*/ 	.word	0x00009100


	//   ....[21]....
        /*0acc*/ 	.word	0x00009210


	//   ....[22]....
        /*0ad0*/ 	.word	0x00009220


	//   ....[23]....
        /*0ad4*/ 	.word	0x00009340


	//   ....[24]....
        /*0ad8*/ 	.word	0x00009350


	//   ....[25]....
        /*0adc*/ 	.word	0x000096c0


	//   ....[26]....
        /*0ae0*/ 	.word	0x000096e0


	//   ....[27]....
        /*0ae4*/ 	.word	0x000097d0


	//   ....[28]....
        /*0ae8*/ 	.word	0x000097f0


	//   ....[29]....
        /*0aec*/ 	.word	0x000098e0


	//   ....[30]....
        /*0af0*/ 	.word	0x00009900


	//   ....[31]....
        /*0af4*/ 	.word	0x0000a270


	//   ....[32]....
        /*0af8*/ 	.word	0x0000abe0


	//   ....[33]....
        /*0afc*/ 	.word	0x0000abf0


	//   ....[34]....
        /*0b00*/ 	.word	0x0000ac00


	//   ....[35]....
        /*0b04*/ 	.word	0x0000ac10


	//   ....[36]....
        /*0b08*/ 	.word	0x0000ae20


	//   ....[37]....
        /*0b0c*/ 	.word	0x0000ae30


	//   ....[38]....
        /*0b10*/ 	.word	0x0000ae40


	//   ....[39]....
        /*0b14*/ 	.word	0x0000ae50


	//   ....[40]....
        /*0b18*/ 	.word	0x0000d280


	//   ....[41]....
        /*0b1c*/ 	.word	0x0000d2a0


	//   ....[42]....
        /*0b20*/ 	.word	0x0000d2b0


	//   ....[43]....
        /*0b24*/ 	.word	0x0000d2c0


	//   ....[44]....
        /*0b28*/ 	.word	0x0000d3b0


	//   ....[45]....
        /*0b2c*/ 	.word	0x0000d3d0


	//   ....[46]....
        /*0b30*/ 	.word	0x0000d3e0


	//   ....[47]....
        /*0b34*/ 	.word	0x0000d3f0


	//   ....[48]....
        /*0b38*/ 	.word	0x000107b0


	//   ....[49]....
        /*0b3c*/ 	.word	0x00011080


	//   ....[50]....
        /*0b40*/ 	.word	0x00012600


	//   ....[51]....
        /*0b44*/ 	.word	0x00012700


	//   ....[52]....
        /*0b48*/ 	.word	0x00013140


	//   ....[53]....
        /*0b4c*/ 	.word	0x000131d0


	//   ....[54]....
        /*0b50*/ 	.word	0x00015970


	//   ....[55]....
        /*0b54*/ 	.word	0x00016150


	//   ....[56]....
        /*0b58*/ 	.word	0x00017de0


	//   ....[57]....
        /*0b5c*/ 	.word	0x00017e00


	//   ....[58]....
        /*0b60*/ 	.word	0x000183b0


	//   ....[59]....
        /*0b64*/ 	.word	0x00018440


	//   ....[60]....
        /*0b68*/ 	.word	0x0001bae0


	//   ....[61]....
        /*0b6c*/ 	.word	0x0001bb10


	//   ....[62]....
        /*0b70*/ 	.word	0x0001bb30


	//   ....[63]....
        /*0b74*/ 	.word	0x0001bb60


	//   ....[64]....
        /*0b78*/ 	.word	0x0001e950


	//   ....[65]....
        /*0b7c*/ 	.word	0x0001f130


	//   ....[66]....
        /*0b80*/ 	.word	0x00020790


	//   ....[67]....
        /*0b84*/ 	.word	0x000208a0


	//   ....[68]....
        /*0b88*/ 	.word	0x00021410


	//   ....[69]....
        /*0b8c*/ 	.word	0x00021470


	//   ....[70]....
        /*0b90*/ 	.word	0x00022b90


	//   ....[71]....
        /*0b94*/ 	.word	0x00022bf0


	//   ....[72]....
        /*0b98*/ 	.word	0x00022c10


	//   ....[73]....
        /*0b9c*/ 	.word	0x00022c30


	//   ....[74]....
        /*0ba0*/ 	.word	0x00023980


	//   ....[75]....
        /*0ba4*/ 	.word	0x000239b0


	//   ....[76]....
        /*0ba8*/ 	.word	0x000239e0


	//   ....[77]....
        /*0bac*/ 	.word	0x00023a10


	//   ....[78]....
        /*0bb0*/ 	.word	0x00023a40


	//   ....[79]....
        /*0bb4*/ 	.word	0x00023a70


	//   ....[80]....
        /*0bb8*/ 	.word	0x00023aa0


	//   ....[81]....
        /*0bbc*/ 	.word	0x00023ad0


	//   ....[82]....
        /*0bc0*/ 	.word	0x00023b00


	//   ....[83]....
        /*0bc4*/ 	.word	0x00023b30


	//   ....[84]....
        /*0bc8*/ 	.word	0x00023b60


	//   ....[85]....
        /*0bcc*/ 	.word	0x00023b90


	//   ....[86]....
        /*0bd0*/ 	.word	0x00023bc0


	//   ....[87]....
        /*0bd4*/ 	.word	0x00023bf0


	//   ....[88]....
        /*0bd8*/ 	.word	0x00023c20


	//   ....[89]....
        /*0bdc*/ 	.word	0x00023c50


	//   ....[90]....
        /*0be0*/ 	.word	0x00023c80


	//   ....[91]....
        /*0be4*/ 	.word	0x00023cb0


	//   ....[92]....
        /*0be8*/ 	.word	0x00023ce0


	//   ....[93]....
        /*0bec*/ 	.word	0x00023d10


	//   ....[94]....
        /*0bf0*/ 	.word	0x00023d40


	//   ....[95]....
        /*0bf4*/ 	.word	0x00023d70


	//   ....[96]....
        /*0bf8*/ 	.word	0x00023d90


	//   ....[97]....
        /*0bfc*/ 	.word	0x00023dc0


	//   ....[98]....
        /*0c00*/ 	.word	0x00023dd0


	//   ....[99]....
        /*0c04*/ 	.word	0x00023de0


	//   ....[100]....
        /*0c08*/ 	.word	0x00023e00


	//   ....[101]....
        /*0c0c*/ 	.word	0x00023e10


	//   ....[102]....
        /*0c10*/ 	.word	0x00023e20


	//   ....[103]....
        /*0c14*/ 	.word	0x00023e30


	//   ....[104]....
        /*0c18*/ 	.word	0x00023e60


	//   ....[105]....
        /*0c1c*/ 	.word	0x00023e90


	//   ....[106]....
        /*0c20*/ 	.word	0x00024470


	//   ....[107]....
        /*0c24*/ 	.word	0x000244b0


	//   ....[108]....
        /*0c28*/ 	.word	0x000244f0


	//   ....[109]....
        /*0c2c*/ 	.word	0x00024520


	//   ....[110]....
        /*0c30*/ 	.word	0x00024b30


	//   ....[111]....
        /*0c34*/ 	.word	0x00024b60


	//   ....[112]....
        /*0c38*/ 	.word	0x00024c20


	//   ....[113]....
        /*0c3c*/ 	.word	0x00024c40


	//   ....[114]....
        /*0c40*/ 	.word	0x00024d00


	//   ....[115]....
        /*0c44*/ 	.word	0x00024d20


	//   ....[116]....
        /*0c48*/ 	.word	0x00024df0


	//   ....[117]....
        /*0c4c*/ 	.word	0x00024e10


	//   ....[118]....
        /*0c50*/ 	.word	0x000255f0


	//   ....[119]....
        /*0c54*/ 	.word	0x00025600


	//   ....[120]....
        /*0c58*/ 	.word	0x00025740


	//   ....[121]....
        /*0c5c*/ 	.word	0x00025750


	//   ....[122]....
        /*0c60*/ 	.word	0x00025880


	//   ....[123]....
        /*0c64*/ 	.word	0x00025890


	//   ....[124]....
        /*0c68*/ 	.word	0x000259c0


	//   ....[125]....
        /*0c6c*/ 	.word	0x000259d0


	//   ....[126]....
        /*0c70*/ 	.word	0x00025b50


	//   ....[127]....
        /*0c74*/ 	.word	0x00025d00


	//   ....[128]....
        /*0c78*/ 	.word	0x00025d30


	//   ....[129]....
        /*0c7c*/ 	.word	0x00025d60


	//   ....[130]....
        /*0c80*/ 	.word	0x00025d90


	//   ....[131]....
        /*0c84*/ 	.word	0x00025dc0


	//   ....[132]....
        /*0c88*/ 	.word	0x00025df0


	//   ....[133]....
        /*0c8c*/ 	.word	0x00025f60


	//   ....[134]....
        /*0c90*/ 	.word	0x00025f90


	//   ....[135]....
        /*0c94*/ 	.word	0x00025fc0


	//   ....[136]....
        /*0c98*/ 	.word	0x00025ff0


	//   ....[137]....
        /*0c9c*/ 	.word	0x00026020


	//   ....[138]....
        /*0ca0*/ 	.word	0x00026050


	//   ....[139]....
        /*0ca4*/ 	.word	0x000260e0


	//   ....[140]....
        /*0ca8*/ 	.word	0x00026140


	//   ....[141]....
        /*0cac*/ 	.word	0x000261d0


	//   ....[142]....
        /*0cb0*/ 	.word	0x00027450


	//   ....[143]....
        /*0cb4*/ 	.word	0x00029510


	//   ....[144]....
        /*0cb8*/ 	.word	0x00029540


	//   ....[145]....
        /*0cbc*/ 	.word	0x00029570


	//   ....[146]....
        /*0cc0*/ 	.word	0x000295d0


	//   ....[147]....
        /*0cc4*/ 	.word	0x00029600


	//   ....[148]....
        /*0cc8*/ 	.word	0x00029630


	//   ....[149]....
        /*0ccc*/ 	.word	0x00029660


	//   ....[150]....
        /*0cd0*/ 	.word	0x00029690


	//   ....[151]....
        /*0cd4*/ 	.word	0x000296c0


	//   ....[152]....
        /*0cd8*/ 	.word	0x000296f0


	//   ....[153]....
        /*0cdc*/ 	.word	0x00029720


	//   ....[154]....
        /*0ce0*/ 	.word	0x00029750


	//   ....[155]....
        /*0ce4*/ 	.word	0x00029780


	//   ....[156]....
        /*0ce8*/ 	.word	0x000297b0


	//   ....[157]....
        /*0cec*/ 	.word	0x000297c0


	//   ....[158]....
        /*0cf0*/ 	.word	0x000297d0


	//   ....[159]....
        /*0cf4*/ 	.word	0x00029840


	//   ....[160]....
        /*0cf8*/ 	.word	0x00029870


	//   ....[161]....
        /*0cfc*/ 	.word	0x000298a0


	//   ....[162]....
        /*0d00*/ 	.word	0x000298d0


	//   ....[163]....
        /*0d04*/ 	.word	0x00029dd0


	//   ....[164]....
        /*0d08*/ 	.word	0x00029e00


	//   ....[165]....
        /*0d0c*/ 	.word	0x00029ec0


	//   ....[166]....
        /*0d10*/ 	.word	0x00029ef0


	//   ....[167]....
        /*0d14*/ 	.word	0x00029f30


	//   ....[168]....
        /*0d18*/ 	.word	0x00029f60


	//   ....[169]....
        /*0d1c*/ 	.word	0x00029fa0


	//   ....[170]....
        /*0d20*/ 	.word	0x00029fd0


	//   ....[171]....
        /*0d24*/ 	.word	0x0002a010


	//   ....[172]....
        /*0d28*/ 	.word	0x0002a040


	//   ....[173]....
        /*0d2c*/ 	.word	0x0002a080


	//   ....[174]....
        /*0d30*/ 	.word	0x0002a0a0


	//   ....[175]....
        /*0d34*/ 	.word	0x0002a0e0


	//   ....[176]....
        /*0d38*/ 	.word	0x0002a100


	//   ....[177]....
        /*0d3c*/ 	.word	0x0002a110


	//   ....[178]....
        /*0d40*/ 	.word	0x0002a160


	//   ....[179]....
        /*0d44*/ 	.word	0x0002a170


	//   ....[180]....
        /*0d48*/ 	.word	0x0002a180


	//   ....[181]....
        /*0d4c*/ 	.word	0x0002a1c0


	//   ....[182]....
        /*0d50*/ 	.word	0x0002a1e0


	//   ....[183]....
        /*0d54*/ 	.word	0x0002a8f0


	//   ....[184]....
        /*0d58*/ 	.word	0x0002a920


	//   ....[185]....
        /*0d5c*/ 	.word	0x0002a950


	//   ....[186]....
        /*0d60*/ 	.word	0x0002a980


	//   ....[187]....
        /*0d64*/ 	.word	0x0002aa10


	//   ....[188]....
        /*0d68*/ 	.word	0x0002aa20


	//   ....[189]....
        /*0d6c*/ 	.word	0x0002aa90


	//   ....[190]....
        /*0d70*/ 	.word	0x0002aaa0


	//   ....[191]....
        /*0d74*/ 	.word	0x0002ab10


	//   ....[192]....
        /*0d78*/ 	.word	0x0002ab20


	//   ....[193]....
        /*0d7c*/ 	.word	0x0002ab90


	//   ....[194]....
        /*0d80*/ 	.word	0x0002aba0


	//   ....[195]....
        /*0d84*/ 	.word	0x0002ac10


	//   ....[196]....
        /*0d88*/ 	.word	0x0002ac20


	//   ....[197]....
        /*0d8c*/ 	.word	0x0002ac30


	//   ....[198]....
        /*0d90*/ 	.word	0x0002ac70


	//   ....[199]....
        /*0d94*/ 	.word	0x0002b5f0


	//   ....[200]....
        /*0d98*/ 	.word	0x0002b610


	//   ....[201]....
        /*0d9c*/ 	.word	0x0002b620


	//   ....[202]....
        /*0da0*/ 	.word	0x0002b630


	//   ....[203]....
        /*0da4*/ 	.word	0x0002b640


	//   ....[204]....
        /*0da8*/ 	.word	0x0002b690


	//   ....[205]....
        /*0dac*/ 	.word	0x0002b6b0


	//   ....[206]....
        /*0db0*/ 	.word	0x0002b6d0


	//   ....[207]....
        /*0db4*/ 	.word	0x0002b6e0


	//   ....[208]....
        /*0db8*/ 	.word	0x0002b720


	//   ....[209]....
        /*0dbc*/ 	.word	0x0002b730


	//   ....[210]....
        /*0dc0*/ 	.word	0x0002b770


	//   ....[211]....
        /*0dc4*/ 	.word	0x0002b780


	//   ....[212]....
        /*0dc8*/ 	.word	0x0002b7c0


	//   ....[213]....
        /*0dcc*/ 	.word	0x0002b7d0


	//   ....[214]....
        /*0dd0*/ 	.word	0x0002b810


	//   ....[215]....
        /*0dd4*/ 	.word	0x0002b820


	//   ....[216]....
        /*0dd8*/ 	.word	0x0002b830


	//   ....[217]....
        /*0ddc*/ 	.word	0x0002b870


	//   ....[218]....
        /*0de0*/ 	.word	0x0002b8e0


	//   ....[219]....
        /*0de4*/ 	.word	0x0002bcb0


	//   ....[220]....
        /*0de8*/ 	.word	0x0002bcc0


	//   ....[221]....
        /*0dec*/ 	.word	0x0002bcd0


	//   ....[222]....
        /*0df0*/ 	.word	0x0002bce0


	//   ....[223]....
        /*0df4*/ 	.word	0x0002bd30


	//   ....[224]....
        /*0df8*/ 	.word	0x0002bd50


	//   ....[225]....
        /*0dfc*/ 	.word	0x0002bd70


	//   ....[226]....
        /*0e00*/ 	.word	0x0002bd80


	//   ....[227]....
        /*0e04*/ 	.word	0x0002bdc0


	//   ....[228]....
        /*0e08*/ 	.word	0x0002bdd0


	//   ....[229]....
        /*0e0c*/ 	.word	0x0002be10


	//   ....[230]....
        /*0e10*/ 	.word	0x0002be20


	//   ....[231]....
        /*0e14*/ 	.word	0x0002be60


	//   ....[232]....
        /*0e18*/ 	.word	0x0002be70


	//   ....[233]....
        /*0e1c*/ 	.word	0x0002beb0


	//   ....[234]....
        /*0e20*/ 	.word	0x0002bec0


	//   ....[235]....
        /*0e24*/ 	.word	0x0002bed0


	//   ....[236]....
        /*0e28*/ 	.word	0x0002bf10


	//   ....[237]....
        /*0e2c*/ 	.word	0x0002bf30


	//   ....[238]....
        /*0e30*/ 	.word	0x0002bf90


	//   ....[239]....
        /*0e34*/ 	.word	0x0002d510


	//   ....[240]....
        /*0e38*/ 	.word	0x0002d570


	//   ....[241]....
        /*0e3c*/ 	.word	0x0002d5a0


	//   ....[242]....
        /*0e40*/ 	.word	0x0002d5b0


	//   ....[243]....
        /*0e44*/ 	.word	0x0002d5e0


	//   ....[244]....
        /*0e48*/ 	.word	0x0002d610


	//   ....[245]....
        /*0e4c*/ 	.word	0x0002d640


	//   ....[246]....
        /*0e50*/ 	.word	0x0002d670


	//   ....[247]....
        /*0e54*/ 	.word	0x0002d7f0


	//   ....[248]....
        /*0e58*/ 	.word	0x0002d820


	//   ....[249]....
        /*0e5c*/ 	.word	0x0002d850


	//   ....[250]....
        /*0e60*/ 	.word	0x0002d880


	//   ....[251]....
        /*0e64*/ 	.word	0x0002d8b0


	//   ....[252]....
        /*0e68*/ 	.word	0x0002d8e0


	//   ....[253]....
        /*0e6c*/ 	.word	0x0002d9a0


	//   ....[254]....
        /*0e70*/ 	.word	0x0002d9c0


	//   ....[255]....
        /*0e74*/ 	.word	0x0002da30


	//   ....[0]....
        /*0e78*/ 	.word	0x0002e0f0


	//   ....[1]....
        /*0e7c*/ 	.word	0x0002e4b0


	//   ....[2]....
        /*0e80*/ 	.word	0x0002e540


	//   ....[3]....
        /*0e84*/ 	.word	0x0002e5d0


	//   ....[4]....
        /*0e88*/ 	.word	0x0002e660


	//   ....[5]....
        /*0e8c*/ 	.word	0x0002e6f0


	//   ....[6]....
        /*0e90*/ 	.word	0x0002e780


	//   ....[7]....
        /*0e94*/ 	.word	0x0002e860


	//   ....[8]....
        /*0e98*/ 	.word	0x0002e8f0


	//   ....[9]....
        /*0e9c*/ 	.word	0x0002e990


	//   ....[10]....
        /*0ea0*/ 	.word	0x0002ea20


	//   ....[11]....
        /*0ea4*/ 	.word	0x0002eab0


	//   ....[12]....
        /*0ea8*/ 	.word	0x0002eb40


	//   ....[13]....
        /*0eac*/ 	.word	0x0002ec20


	//   ....[14]....
        /*0eb0*/ 	.word	0x0002ecb0


	//   ....[15]....
        /*0eb4*/ 	.word	0x0002ed40


	//   ....[16]....
        /*0eb8*/ 	.word	0x0002edd0


	//   ....[17]....
        /*0ebc*/ 	.word	0x0002ee60


	//   ....[18]....
        /*0ec0*/ 	.word	0x0002eef0


	//   ....[19]....
        /*0ec4*/ 	.word	0x0002f020


	//   ....[20]....
        /*0ec8*/ 	.word	0x0002f0d0


	//   ....[21]....
        /*0ecc*/ 	.word	0x0002f160


	//   ....[22]....
        /*0ed0*/ 	.word	0x0002f1b0


	//   ....[23]....
        /*0ed4*/ 	.word	0x0002f200


	//   ....[24]....
        /*0ed8*/ 	.word	0x0002f290


	//   ....[25]....
        /*0edc*/ 	.word	0x0002f320


	//   ....[26]....
        /*0ee0*/ 	.word	0x0002f370


	//   ....[27]....
        /*0ee4*/ 	.word	0x0002f3c0


	//   ....[28]....
        /*0ee8*/ 	.word	0x0002f4b0


	//   ....[29]....
        /*0eec*/ 	.word	0x0002f560


	//   ....[30]....
        /*0ef0*/ 	.word	0x0002f5c0


	//   ....[31]....
        /*0ef4*/ 	.word	0x0002f640


	//   ....[32]....
        /*0ef8*/ 	.word	0x0002f730


	//   ....[33]....
        /*0efc*/ 	.word	0x0002f780


	//   ....[34]....
        /*0f00*/ 	.word	0x0002f7d0


	//   ....[35]....
        /*0f04*/ 	.word	0x0002f820


	//   ....[36]....
        /*0f08*/ 	.word	0x0002fc30


	//   ....[37]....
        /*0f0c*/ 	.word	0x0002fd60


	//   ....[38]....
        /*0f10*/ 	.word	0x0002fe90


	//   ....[39]....
        /*0f14*/ 	.word	0x0002ff10


	//   ....[40]....
        /*0f18*/ 	.word	0x0002ff70


	//   ....[41]....
        /*0f1c*/ 	.word	0x0002fff0


	//   ....[42]....
        /*0f20*/ 	.word	0x00030050


	//   ....[43]....
        /*0f24*/ 	.word	0x000300d0


	//   ....[44]....
        /*0f28*/ 	.word	0x00030130


	//   ....[45]....
        /*0f2c*/ 	.word	0x000301b0


	//   ....[46]....
        /*0f30*/ 	.word	0x00030210


	//   ....[47]....
        /*0f34*/ 	.word	0x00030290


	//   ....[48]....
        /*0f38*/ 	.word	0x000302f0


	//   ....[49]....
        /*0f3c*/ 	.word	0x00030370


	//   ....[50]....
        /*0f40*/ 	.word	0x000303d0


	//   ....[51]....
        /*0f44*/ 	.word	0x00030430


	//   ....[52]....
        /*0f48*/ 	.word	0x00030490


	//   ....[53]....
        /*0f4c*/ 	.word	0x00030520


	//   ....[54]....
        /*0f50*/ 	.word	0x00030580


	//   ....[55]....
        /*0f54*/ 	.word	0x00030600


	//   ....[56]....
        /*0f58*/ 	.word	0x00030660


	//   ....[57]....
        /*0f5c*/ 	.word	0x000306d0


	//   ....[58]....
        /*0f60*/ 	.word	0x00030730


	//   ....[59]....
        /*0f64*/ 	.word	0x000307b0


	//   ....[60]....
        /*0f68*/ 	.word	0x00030810


	//   ....[61]....
        /*0f6c*/ 	.word	0x00030890


	//   ....[62]....
        /*0f70*/ 	.word	0x000308f0


	//   ....[63]....
        /*0f74*/ 	.word	0x00030970


	//   ....[64]....
        /*0f78*/ 	.word	0x000309d0


	//   ....[65]....
        /*0f7c*/ 	.word	0x00030a40


	//   ....[66]....
        /*0f80*/ 	.word	0x00030aa0


	//   ....[67]....
        /*0f84*/ 	.word	0x00030b00


	//   ....[68]....
        /*0f88*/ 	.word	0x00030bf0


	//   ....[69]....
        /*0f8c*/ 	.word	0x00030c40


	//   ....[70]....
        /*0f90*/ 	.word	0x00030cd0


	//   ....[71]....
        /*0f94*/ 	.word	0x00030d60


	//   ....[72]....
        /*0f98*/ 	.word	0x00030df0


	//   ....[73]....
        /*0f9c*/ 	.word	0x00030e80


	//   ....[74]....
        /*0fa0*/ 	.word	0x00030f10


	//   ....[75]....
        /*0fa4*/ 	.word	0x00030fa0


	//   ....[76]....
        /*0fa8*/ 	.word	0x00031060


	//   ....[77]....
        /*0fac*/ 	.word	0x00031330


	//   ....[78]....
        /*0fb0*/ 	.word	0x00031430


	//   ....[79]....
        /*0fb4*/ 	.word	0x00031510


	//   ....[80]....
        /*0fb8*/ 	.word	0x00031570


	//   ....[81]....
        /*0fbc*/ 	.word	0x00031640


	//   ....[82]....
        /*0fc0*/ 	.word	0x000316d0


	//   ....[83]....
        /*0fc4*/ 	.word	0x00031770


	//   ....[84]....
        /*0fc8*/ 	.word	0x00031800


	//   ....[85]....
        /*0fcc*/ 	.word	0x000318a0


	//   ....[86]....
        /*0fd0*/ 	.word	0x00031930


	//   ....[87]....
        /*0fd4*/ 	.word	0x000319d0


	//   ....[88]....
        /*0fd8*/ 	.word	0x00031a60


	//   ....[89]....
        /*0fdc*/ 	.word	0x00031b00


	//   ....[90]....
        /*0fe0*/ 	.word	0x00031b90


	//   ....[91]....
        /*0fe4*/ 	.word	0x00031c30


	//   ....[92]....
        /*0fe8*/ 	.word	0x00031cc0


	//   ....[93]....
        /*0fec*/ 	.word	0x00031d60


	//   ....[94]....
        /*0ff0*/ 	.word	0x00031dc0


	//   ....[95]....
        /*0ff4*/ 	.word	0x00031e80


	//   ....[96]....
        /*0ff8*/ 	.word	0x00031ee0


	//   ....[97]....
        /*0ffc*/ 	.word	0x00031fb0


	//   ....[98]....
        /*1000*/ 	.word	0x00032180


	//   ....[99]....
        /*1004*/ 	.word	0x00032210


	//   ....[100]....
        /*1008*/ 	.word	0x000322f0


	//   ....[101]....
        /*100c*/ 	.word	0x00032340


	//   ....[102]....
        /*1010*/ 	.word	0x00032420


	//   ....[103]....
        /*1014*/ 	.word	0x00032470


	//   ....[104]....
        /*1018*/ 	.word	0x00032550


	//   ....[105]....
        /*101c*/ 	.word	0x000325a0


	//   ....[106]....
        /*1020*/ 	.word	0x00032600


	//   ....[107]....
        /*1024*/ 	.word	0x000326d0


	//   ....[108]....
        /*1028*/ 	.word	0x000327b0


	//   ....[109]....
        /*102c*/ 	.word	0x00032800


	//   ....[110]....
        /*1030*/ 	.word	0x00032860


	//   ....[111]....
        /*1034*/ 	.word	0x00032920


	//   ....[112]....
        /*1038*/ 	.word	0x00032980


	//   ....[113]....
        /*103c*/ 	.word	0x00032a40


	//   ....[114]....
        /*1040*/ 	.word	0x00032aa0


	//   ....[115]....
        /*1044*/ 	.word	0x00032b50


	//   ....[116]....
        /*1048*/ 	.word	0x00032bb0


	//   ....[117]....
        /*104c*/ 	.word	0x00032c80


	//   ....[118]....
        /*1050*/ 	.word	0x00032d30


	//   ....[119]....
        /*1054*/ 	.word	0x00032d90


	//   ....[120]....
        /*1058*/ 	.word	0x00032df0


	//   ....[121]....
        /*105c*/ 	.word	0x00032ec0


	//   ....[122]....
        /*1060*/ 	.word	0x00032f20


	//   ....[123]....
        /*1064*/ 	.word	0x00033010


	//   ....[124]....
        /*1068*/ 	.word	0x00033070


	//   ....[125]....
        /*106c*/ 	.word	0x00033150


	//   ....[126]....
        /*1070*/ 	.word	0x000331b0


	//   ....[127]....
        /*1074*/ 	.word	0x00033290


	//   ....[128]....
        /*1078*/ 	.word	0x000332f0


	//   ....[129]....
        /*107c*/ 	.word	0x000333d0


	//   ....[130]....
        /*1080*/ 	.word	0x00033430


	//   ....[131]....
        /*1084*/ 	.word	0x000334f0


	//   ....[132]....
        /*1088*/ 	.word	0x00033570


	//   ....[133]....
        /*108c*/ 	.word	0x00033630


	//   ....[134]....
        /*1090*/ 	.word	0x00033770


	//   ....[135]....
        /*1094*/ 	.word	0x00033810


	//   ....[136]....
        /*1098*/ 	.word	0x00033870


	//   ....[137]....
        /*109c*/ 	.word	0x00033920


	//   ....[138]....
        /*10a0*/ 	.word	0x000339b0


	//   ....[139]....
        /*10a4*/ 	.word	0x00033a40


	//   ....[140]....
        /*10a8*/ 	.word	0x00033aa0


	//   ....[141]....
        /*10ac*/ 	.word	0x00033b50


	//   ....[142]....
        /*10b0*/ 	.word	0x00033bb0


	//   ....[143]....
        /*10b4*/ 	.word	0x00033c60


	//   ....[144]....
        /*10b8*/ 	.word	0x00033cc0


	//   ....[145]....
        /*10bc*/ 	.word	0x00033d70


	//   ....[146]....
        /*10c0*/ 	.word	0x00033dd0


	//   ....[147]....
        /*10c4*/ 	.word	0x00033e80


	//   ....[148]....
        /*10c8*/ 	.word	0x00033ee0


	//   ....[149]....
        /*10cc*/ 	.word	0x00033f90


	//   ....[150]....
        /*10d0*/ 	.word	0x00034020


	//   ....[151]....
        /*10d4*/ 	.word	0x000340b0


	//   ....[152]....
        /*10d8*/ 	.word	0x00034130


	//   ....[153]....
        /*10dc*/ 	.word	0x000341c0


	//   ....[154]....
        /*10e0*/ 	.word	0x000342b0


	//   ....[155]....
        /*10e4*/ 	.word	0x00034340


	//   ....[156]....
        /*10e8*/ 	.word	0x000343a0


	//   ....[157]....
        /*10ec*/ 	.word	0x00034450


	//   ....[158]....
        /*10f0*/ 	.word	0x000344b0


	//   ....[159]....
        /*10f4*/ 	.word	0x00034560


	//   ....[160]....
        /*10f8*/ 	.word	0x000345c0


	//   ....[161]....
        /*10fc*/ 	.word	0x00034670


	//   ....[162]....
        /*1100*/ 	.word	0x000346d0


	//   ....[163]....
        /*1104*/ 	.word	0x00034780


	//   ....[164]....
        /*1108*/ 	.word	0x000347e0


	//   ....[165]....
        /*110c*/ 	.word	0x00034890


	//   ....[166]....
        /*1110*/ 	.word	0x000348f0


	//   ....[167]....
        /*1114*/ 	.word	0x000349a0


	//   ....[168]....
        /*1118*/ 	.word	0x00034a00


	//   ....[169]....
        /*111c*/ 	.word	0x00034ab0


	//   ....[170]....
        /*1120*/ 	.word	0x00034b10


	//   ....[171]....
        /*1124*/ 	.word	0x00034bc0


	//   ....[172]....
        /*1128*/ 	.word	0x00034c20


	//   ....[173]....
        /*112c*/ 	.word	0x00034cd0


	//   ....[174]....
        /*1130*/ 	.word	0x00034eb0


	//   ....[175]....
        /*1134*/ 	.word	0x00034f50


	//   ....[176]....
        /*1138*/ 	.word	0x00035070


	//   ....[177]....
        /*113c*/ 	.word	0x000350e0


	//   ....[178]....
        /*1140*/ 	.word	0x00035150


	//   ....[179]....
        /*1144*/ 	.word	0x000351c0


	//   ....[180]....
        /*1148*/ 	.word	0x00035230


	//   ....[181]....
        /*114c*/ 	.word	0x000352b0


	//   ....[182]....
        /*1150*/ 	.word	0x00035340


	//   ....[183]....
        /*1154*/ 	.word	0x000353d0


	//   ....[184]....
        /*1158*/ 	.word	0x00035440


	//   ....[185]....
        /*115c*/ 	.word	0x000354b0


	//   ....[186]....
        /*1160*/ 	.word	0x00035520


	//   ....[187]....
        /*1164*/ 	.word	0x000355a0


	//   ....[188]....
        /*1168*/ 	.word	0x00035610


	//   ....[189]....
        /*116c*/ 	.word	0x000356b0


	//   ....[190]....
        /*1170*/ 	.word	0x00035740


	//   ....[191]....
        /*1174*/ 	.word	0x00035870


	//----- nvinfo : EIATTR_REG_RECONFIG
	.align		4
.L_1014:
        /*1178*/ 	.byte	0x01, 0x54
	.zero		2


	//----- nvinfo : EIATTR_SYSCALL_OFFSETS
	.align		4
        /*117c*/ 	.byte	0x04, 0x46
        /*117e*/ 	.short	(.L_1016 - .L_1015)


	//   ....[0]....
.L_1015:
        /*1180*/ 	.word	0x00001b90


	//   ....[1]....
        /*1184*/ 	.word	0x00001ce0


	//   ....[2]....
        /*1188*/ 	.word	0x0000a410


	//   ....[3]....
        /*118c*/ 	.word	0x0000a9b0


	//   ....[4]....
        /*1190*/ 	.word	0x000287c0


	//   ....[5]....
        /*1194*/ 	.word	0x00028930


	//   ....[6]....
        /*1198*/ 	.word	0x00028a80


	//   ....[7]....
        /*119c*/ 	.word	0x00028bc0


	//   ....[8]....
        /*11a0*/ 	.word	0x0002a5a0


	//----- nvinfo : EIATTR_MBARRIER_INSTR_OFFSETS
	.align		4
.L_1016:
        /*11a4*/ 	.byte	0x04, 0x39
        /*11a6*/ 	.short	(.L_1018 - .L_1017)


	//   ....[0]....
.L_1017:
        /*11a8*/ 	.word	0x00000250
        /*11ac*/ 	.word	0x000000ff
        /*11b0*/ 	.word	0x00022800
        /*11b4*/ 	.short	0x0100
        /*11b6*/ 	.byte	0x08
	.zero		1


	//   ....[1]....
        /*11b8*/ 	.word	0x00000260
        /*11bc*/ 	.word	0x000000ff
        /*11c0*/ 	.word	0x00022820
        /*11c4*/ 	.short	0x0100
        /*11c6*/ 	.byte	0x08
	.zero		1


	//   ....[2]....
        /*11c8*/ 	.word	0x00000350
        /*11cc*/ 	.word	0x000000ff
        /*11d0*/ 	.word	0x00022830
        /*11d4*/ 	.short	0x0100
        /*11d6*/ 	.byte	0x08
	.zero		1


	//   ....[3]....
        /*11d8*/ 	.word	0x00000360
        /*11dc*/ 	.word	0x000000ff
        /*11e0*/ 	.word	0x00022840
        /*11e4*/ 	.short	0x0100
        /*11e6*/ 	.byte	0x08
	.zero		1


	//   ....[4]....
        /*11e8*/ 	.word	0x00000370
        /*11ec*/ 	.word	0x000000ff
        /*11f0*/ 	.word	0x00022838
        /*11f4*/ 	.short	0x0100
        /*11f6*/ 	.byte	0x08
	.zero		1


	//   ....[5]....
        /*11f8*/ 	.word	0x00000380
        /*11fc*/ 	.word	0x000000ff
        /*1200*/ 	.word	0x00022848
        /*1204*/ 	.short	0x0100
        /*1206*/ 	.byte	0x08
	.zero		1


	//   ....[6]....
        /*1208*/ 	.word	0x000004b0
        /*120c*/ 	.word	0x000000ff
        /*1210*/ 	.word	0x00022850
        /*1214*/ 	.short	0x0100
        /*1216*/ 	.byte	0x08
	.zero		1


	//   ....[7]....
        /*1218*/ 	.word	0x000004c0
        /*121c*/ 	.word	0x000000ff
        /*1220*/ 	.word	0x00022860
        /*1224*/ 	.short	0x0100
        /*1226*/ 	.byte	0x08
	.zero		1


	//   ....[8]....
        /*1228*/ 	.word	0x000004d0
        /*122c*/ 	.word	0x000000ff
        /*1230*/ 	.word	0x00022858
        /*1234*/ 	.short	0x0100
        /*1236*/ 	.byte	0x08
	.zero		1


	//   ....[9]....
        /*1238*/ 	.word	0x000004e0
        /*123c*/ 	.word	0x000000ff
        /*1240*/ 	.word	0x00022868
        /*1244*/ 	.short	0x0100
        /*1246*/ 	.byte	0x08
	.zero		1


	//   ....[10]....
        /*1248*/ 	.word	0x000005d0
        /*124c*/ 	.word	0x000000ff
        /*1250*/ 	.word	0x00022870
        /*1254*/ 	.short	0x0100
        /*1256*/ 	.byte	0x06
	.zero		1


	//   ....[11]....
        /*1258*/ 	.word	0x000005e0
        /*125c*/ 	.word	0x000000ff
        /*1260*/ 	.word	0x00022880
        /*1264*/ 	.short	0x0100
        /*1266*/ 	.byte	0x06
	.zero		1


	//   ....[12]....
        /*1268*/ 	.word	0x000005f0
        /*126c*/ 	.word	0x000000ff
        /*1270*/ 	.word	0x00022878
        /*1274*/ 	.short	0x0100
        /*1276*/ 	.byte	0x06
	.zero		1


	//   ....[13]....
        /*1278*/ 	.word	0x00000600
        /*127c*/ 	.word	0x000000ff
        /*1280*/ 	.word	0x00022888
        /*1284*/ 	.short	0x0100
        /*1286*/ 	.byte	0x06
	.zero		1


	//   ....[14]....
        /*1288*/ 	.word	0x00000730
        /*128c*/ 	.word	0x000000ff
        /*1290*/ 	.word	0x00022890
        /*1294*/ 	.short	0x0100
        /*1296*/ 	.byte	0x08
	.zero		1


	//   ....[15]....
        /*1298*/ 	.word	0x00000740
        /*129c*/ 	.word	0x000000ff
        /*12a0*/ 	.word	0x000228a0
        /*12a4*/ 	.short	0x0100
        /*12a6*/ 	.byte	0x08
	.zero		1


	//   ....[16]....
        /*12a8*/ 	.word	0x00000750
        /*12ac*/ 	.word	0x000000ff
        /*12b0*/ 	.word	0x00022898
        /*12b4*/ 	.short	0x0100
        /*12b6*/ 	.byte	0x08
	.zero		1


	//   ....[17]....
        /*12b8*/ 	.word	0x00000760
        /*12bc*/ 	.word	0x000000ff
        /*12c0*/ 	.word	0x000228a8
        /*12c4*/ 	.short	0x0100
        /*12c6*/ 	.byte	0x08
	.zero		1


	//   ....[18]....
        /*12c8*/ 	.word	0x000008a0
        /*12cc*/ 	.word	0x000000ff
        /*12d0*/ 	.word	0x000228b0
        /*12d4*/ 	.short	0x0100
        /*12d6*/ 	.byte	0x08
	.zero		1


	//   ....[19]....
        /*12d8*/ 	.word	0x000008b0
        /*12dc*/ 	.word	0x000000ff
        /*12e0*/ 	.word	0x000228c0
        /*12e4*/ 	.short	0x0100
        /*12e6*/ 	.byte	0x08
	.zero		1


	//   ....[20]....
        /*12e8*/ 	.word	0x000008c0
        /*12ec*/ 	.word	0x000000ff
        /*12f0*/ 	.word	0x000228b8
        /*12f4*/ 	.short	0x0100
        /*12f6*/ 	.byte	0x08
	.zero		1


	//   ....[21]....
        /*12f8*/ 	.word	0x000008d0
        /*12fc*/ 	.word	0x000000ff
        /*1300*/ 	.word	0x000228c8
        /*1304*/ 	.short	0x0100
        /*1306*/ 	.byte	0x08
	.zero		1


	//   ....[22]....
        /*1308*/ 	.word	0x00002d60
        /*130c*/ 	.word	0x00000057
        /*1310*/ 	.word	0x00022890
        /*1314*/ 	.short	0x010a
        /*1316*/ 	.byte	0x3f
	.zero		1


	//   ....[23]....
        /*1318*/ 	.word	0x00005fa0
        /*131c*/ 	.word	0x00000057
        /*1320*/ 	.word	0x00022890
        /*1324*/ 	.short	0x010a
        /*1326*/ 	.byte	0x3f
	.zero		1


	//   ....[24]....
        /*1328*/ 	.word	0x00008f40
        /*132c*/ 	.word	0x00000057
        /*1330*/ 	.word	0x00022890
        /*1334*/ 	.short	0x010a
        /*1336*/ 	.byte	0x3f
	.zero		1


	//   ....[25]....
        /*1338*/ 	.word	0x00009510
        /*133c*/ 	.word	0x00000004
        /*1340*/ 	.word	0x00000000
        /*1344*/ 	.short	0x0101
        /*1346*/ 	.byte	0x3f
	.zero		1


	//   ....[26]....
        /*1348*/ 	.word	0x00009550
        /*134c*/ 	.word	0x00000057
        /*1350*/ 	.word	0x000228b0
        /*1354*/ 	.short	0x010a
        /*1356*/ 	.byte	0x3f
	.zero		1


	//   ....[27]....
        /*1358*/ 	.word	0x00009a90
        /*135c*/ 	.word	0x00000057
        /*1360*/ 	.word	0x00000000
        /*1364*/ 	.short	0x0101
        /*1366*/ 	.byte	0x3f
	.zero		1


	//   ....[28]....
        /*1368*/ 	.word	0x0000a730
        /*136c*/ 	.word	0x00000011
        /*1370*/ 	.word	0x00022800
        /*1374*/ 	.short	0x010a
        /*1376*/ 	.byte	0x3f
	.zero		1


	//   ....[29]....
        /*1378*/ 	.word	0x0000a780
        /*137c*/ 	.word	0x00000011
        /*1380*/ 	.word	0x00022800
        /*1384*/ 	.short	0x010a
        /*1386*/ 	.byte	0x3f
	.zero		1


	//   ....[30]....
        /*1388*/ 	.word	0x0000b060
        /*138c*/ 	.word	0x00000011
        /*1390*/ 	.word	0x00022800
        /*1394*/ 	.short	0x010a
        /*1396*/ 	.byte	0x3f
	.zero		1


	//   ....[31]....
        /*1398*/ 	.word	0x0000d5f0
        /*139c*/ 	.word	0x00000011
        /*13a0*/ 	.word	0x00022800
        /*13a4*/ 	.short	0x010a
        /*13a6*/ 	.byte	0x3f
	.zero		1


	//   ....[32]....
        /*13a8*/ 	.word	0x0000f690
        /*13ac*/ 	.word	0x0000000e
        /*13b0*/ 	.word	0x00022830
        /*13b4*/ 	.short	0x010a
        /*13b6*/ 	.byte	0x3f
	.zero		1


	//   ....[33]....
        /*13b8*/ 	.word	0x0000f720
        /*13bc*/ 	.word	0x0000000e
        /*13c0*/ 	.word	0x00022830
        /*13c4*/ 	.short	0x010a
        /*13c6*/ 	.byte	0x3f
	.zero		1


	//   ....[34]....
        /*13c8*/ 	.word	0x00010930
        /*13cc*/ 	.word	0x0000000e
        /*13d0*/ 	.word	0x00000000
        /*13d4*/ 	.short	0x0101
        /*13d6*/ 	.byte	0x3f
	.zero		1


	//   ....[35]....
        /*13d8*/ 	.word	0x00014430
        /*13dc*/ 	.word	0x00000015
        /*13e0*/ 	.word	0x00022830
        /*13e4*/ 	.short	0x010a
        /*13e6*/ 	.byte	0x3f
	.zero		1


	//   ....[36]....
        /*13e8*/ 	.word	0x00014480
        /*13ec*/ 	.word	0x00000015
        /*13f0*/ 	.word	0x00022830
        /*13f4*/ 	.short	0x010a
        /*13f6*/ 	.byte	0x3f
	.zero		1


	//   ....[37]....
        /*13f8*/ 	.word	0x000150f0
        /*13fc*/ 	.word	0x00000015
        /*1400*/ 	.word	0x00022850
        /*1404*/ 	.short	0x010a
        /*1406*/ 	.byte	0x3f
	.zero		1


	//   ....[38]....
        /*1408*/ 	.word	0x00015130
        /*140c*/ 	.word	0x00000015
        /*1410*/ 	.word	0x00022850
        /*1414*/ 	.short	0x010a
        /*1416*/ 	.byte	0x3f
	.zero		1


	//   ....[39]....
        /*1418*/ 	.word	0x00015ad0
        /*141c*/ 	.word	0x00000058
        /*1420*/ 	.word	0x00000000
        /*1424*/ 	.short	0x0101
        /*1426*/ 	.byte	0x3f
	.zero		1


	//   ....[40]....
        /*1428*/ 	.word	0x000191d0
        /*142c*/ 	.word	0x00000014
        /*1430*/ 	.word	0x00000000
        /*1434*/ 	.short	0x0101
        /*1436*/ 	.byte	0x3f
	.zero		1


	//   ....[41]....
        /*1438*/ 	.word	0x00019bc0
        /*143c*/ 	.word	0x00000014
        /*1440*/ 	.word	0x00022830
        /*1444*/ 	.short	0x010a
        /*1446*/ 	.byte	0x3f
	.zero		1


	//   ....[42]....
        /*1448*/ 	.word	0x00019c10
        /*144c*/ 	.word	0x00000014
        /*1450*/ 	.word	0x00022830
        /*1454*/ 	.short	0x010a
        /*1456*/ 	.byte	0x3f
	.zero		1


	//   ....[43]....
        /*1458*/ 	.word	0x0001a8b0
        /*145c*/ 	.word	0x00000015
        /*1460*/ 	.word	0x00022850
        /*1464*/ 	.short	0x010a
        /*1466*/ 	.byte	0x3f
	.zero		1


	//   ....[44]....
        /*1468*/ 	.word	0x0001a8f0
        /*146c*/ 	.word	0x00000015
        /*1470*/ 	.word	0x00022850
        /*1474*/ 	.short	0x010a
        /*1476*/ 	.byte	0x3f
	.zero		1


	//   ....[45]....
        /*1478*/ 	.word	0x0001c200
        /*147c*/ 	.word	0x000000a8
        /*1480*/ 	.word	0x00000000
        /*1484*/ 	.short	0x0101
        /*1486*/ 	.byte	0x3f
	.zero		1


	//   ....[46]....
        /*1488*/ 	.word	0x0001cca0
        /*148c*/ 	.word	0x00000014
        /*1490*/ 	.word	0x00000000
        /*1494*/ 	.short	0x0101
        /*1496*/ 	.byte	0x3f
	.zero		1


	//   ....[47]....
        /*1498*/ 	.word	0x0001d3d0
        /*149c*/ 	.word	0x00000014
        /*14a0*/ 	.word	0x00022830
        /*14a4*/ 	.short	0x010a
        /*14a6*/ 	.byte	0x3f
	.zero		1


	//   ....[48]....
        /*14a8*/ 	.word	0x0001d420
        /*14ac*/ 	.word	0x00000014
        /*14b0*/ 	.word	0x00022830
        /*14b4*/ 	.short	0x010a
        /*14b6*/ 	.byte	0x3f
	.zero		1


	//   ....[49]....
        /*14b8*/ 	.word	0x0001e0c0
        /*14bc*/ 	.word	0x00000015
        /*14c0*/ 	.word	0x00022850
        /*14c4*/ 	.short	0x010a
        /*14c6*/ 	.byte	0x3f
	.zero		1


	//   ....[50]....
        /*14c8*/ 	.word	0x0001e100
        /*14cc*/ 	.word	0x00000015
        /*14d0*/ 	.word	0x00022850
        /*14d4*/ 	.short	0x010a
        /*14d6*/ 	.byte	0x3f
	.zero		1


	//   ....[51]....
        /*14d8*/ 	.word	0x0001eab0
        /*14dc*/ 	.word	0x00000058
        /*14e0*/ 	.word	0x00000000
        /*14e4*/ 	.short	0x0101
        /*14e6*/ 	.byte	0x3f
	.zero		1


	//   ....[52]....
        /*14e8*/ 	.word	0x000221b0
        /*14ec*/ 	.word	0x0000000f
        /*14f0*/ 	.word	0x00000000
        /*14f4*/ 	.short	0x0101
        /*14f6*/ 	.byte	0x3f
	.zero		1


	//   ....[53]....
        /*14f8*/ 	.word	0x00022810
        /*14fc*/ 	.word	0x0000000b
        /*1500*/ 	.word	0x00022850
        /*1504*/ 	.short	0x010a
        /*1506*/ 	.byte	0x3f
	.zero		1


	//   ....[54]....
        /*1508*/ 	.word	0x00022890
        /*150c*/ 	.word	0x0000000b
        /*1510*/ 	.word	0x00022850
        /*1514*/ 	.short	0x010a
        /*1516*/ 	.byte	0x3f
	.zero		1


	//   ....[55]....
        /*1518*/ 	.word	0x00023060
        /*151c*/ 	.word	0x00000000
        /*1520*/ 	.word	0x00000000
        /*1524*/ 	.short	0x0101
        /*1526*/ 	.byte	0x3f
	.zero		1


	//   ....[56]....
        /*1528*/ 	.word	0x00024b50
        /*152c*/ 	.word	0x00000000
        /*1530*/ 	.word	0x00000000
        /*1534*/ 	.short	0x0101
        /*1536*/ 	.byte	0x3f
	.zero		1


	//   ....[57]....
        /*1538*/ 	.word	0x00027530
        /*153c*/ 	.word	0x00000011
        /*1540*/ 	.word	0x00022820
        /*1544*/ 	.short	0x010a
        /*1546*/ 	.byte	0x3f
	.zero		1


	//   ....[58]....
        /*1548*/ 	.word	0x00027600
        /*154c*/ 	.word	0x00000005
        /*1550*/ 	.word	0x000228a0
        /*1554*/ 	.short	0x010a
        /*1556*/ 	.byte	0x3f
	.zero		1


	//   ....[59]....
        /*1558*/ 	.word	0x00027840
        /*155c*/ 	.word	0x00000005
        /*1560*/ 	.word	0x000228c0
        /*1564*/ 	.short	0x010a
        /*1566*/ 	.byte	0x3f
	.zero		1


	//   ....[60]....
        /*1568*/ 	.word	0x00027bf0
        /*156c*/ 	.word	0x00000005
        /*1570*/ 	.word	0x000228a0
        /*1574*/ 	.short	0x010a
        /*1576*/ 	.byte	0x3f
	.zero		1


	//   ....[61]....
        /*1578*/ 	.word	0x00027e20
        /*157c*/ 	.word	0x00000005
        /*1580*/ 	.word	0x000228c0
        /*1584*/ 	.short	0x010a
        /*1586*/ 	.byte	0x3f
	.zero		1


	//   ....[62]....
        /*1588*/ 	.word	0x000291b0
        /*158c*/ 	.word	0x00000004
        /*1590*/ 	.word	0x00022880
        /*1594*/ 	.short	0x010a
        /*1596*/ 	.byte	0x3f
	.zero		1


	//   ....[63]....
        /*1598*/ 	.word	0x00029a50
        /*159c*/ 	.word	0x00000004
        /*15a0*/ 	.word	0x00022870
        /*15a4*/ 	.short	0x0107
        /*15a6*/ 	.byte	0x3f
	.zero		1


	//   ....[64]....
        /*15a8*/ 	.word	0x00029b10
        /*15ac*/ 	.word	0x00000004
        /*15b0*/ 	.word	0x00022870
        /*15b4*/ 	.short	0x0101
        /*15b6*/ 	.byte	0x3f
	.zero		1


	//   ....[65]....
        /*15b8*/ 	.word	0x00029b60
        /*15bc*/ 	.word	0x00000004
        /*15c0*/ 	.word	0x00022840
        /*15c4*/ 	.short	0x010a
        /*15c6*/ 	.byte	0x3f
	.zero		1


	//   ....[66]....
        /*15c8*/ 	.word	0x0002a2c0
        /*15cc*/ 	.word	0x00000004
        /*15d0*/ 	.word	0x00022830
        /*15d4*/ 	.short	0x0107
        /*15d6*/ 	.byte	0x3f
	.zero		1


	//   ....[67]....
        /*15d8*/ 	.word	0x0002a3a0
        /*15dc*/ 	.word	0x00000004
        /*15e0*/ 	.word	0x00022830
        /*15e4*/ 	.short	0x0101
        /*15e6*/ 	.byte	0x3f
	.zero		1


	//   ....[68]....
        /*15e8*/ 	.word	0x0002ad20
        /*15ec*/ 	.word	0x00000011
        /*15f0*/ 	.word	0x00022800
        /*15f4*/ 	.short	0x0107
        /*15f6*/ 	.byte	0x3f
	.zero		1


	//   ....[69]....
        /*15f8*/ 	.word	0x0002ae10
        /*15fc*/ 	.word	0x00000011
        /*1600*/ 	.word	0x00022800
        /*1604*/ 	.short	0x0101
        /*1606*/ 	.byte	0x3f
	.zero		1


	//   ....[70]....
        /*1608*/ 	.word	0x0002ae30
        /*160c*/ 	.word	0x00000011
        /*1610*/ 	.word	0x00022820
        /*1614*/ 	.short	0x010a
        /*1616*/ 	.byte	0x3f
	.zero		1


	//   ....[71]....
        /*1618*/ 	.word	0x0002b370
        /*161c*/ 	.word	0x00000000
        /*1620*/ 	.word	0x00022880
        /*1624*/ 	.short	0x010a
        /*1626*/ 	.byte	0x3f
	.zero		1


	//   ....[72]....
        /*1628*/ 	.word	0x0002b960
        /*162c*/ 	.word	0x00000000
        /*1630*/ 	.word	0x00022870
        /*1634*/ 	.short	0x0107
        /*1636*/ 	.byte	0x3f
	.zero		1


	//   ....[73]....
        /*1638*/ 	.word	0x0002ba20
        /*163c*/ 	.word	0x00000000
        /*1640*/ 	.word	0x00022870
        /*1644*/ 	.short	0x0101
        /*1646*/ 	.byte	0x3f
	.zero		1


	//   ....[74]....
        /*1648*/ 	.word	0x0002ba50
        /*164c*/ 	.word	0x00000000
        /*1650*/ 	.word	0x00022840
        /*1654*/ 	.short	0x010a
        /*1656*/ 	.byte	0x3f
	.zero		1


	//   ....[75]....
        /*1658*/ 	.word	0x0002c010
        /*165c*/ 	.word	0x00000000
        /*1660*/ 	.word	0x00022830
        /*1664*/ 	.short	0x0107
        /*1666*/ 	.byte	0x3f
	.zero		1


	//   ....[76]....
        /*1668*/ 	.word	0x0002c0e0
        /*166c*/ 	.word	0x00000000
        /*1670*/ 	.word	0x00022830
        /*1674*/ 	.short	0x0101
        /*1676*/ 	.byte	0x3f
	.zero		1


	//   ....[77]....
        /*1678*/ 	.word	0x0002c160
        /*167c*/ 	.word	0x00000002
        /*1680*/ 	.word	0x00022870
        /*1684*/ 	.short	0x010a
        /*1686*/ 	.byte	0x3f
	.zero		1


	//   ....[78]....
        /*1688*/ 	.word	0x0002c1f0
        /*168c*/ 	.word	0x00000002
        /*1690*/ 	.word	0x00022860
        /*1694*/ 	.short	0x010a
        /*1696*/ 	.byte	0x3f
	.zero		1


	//   ....[79]....
        /*1698*/ 	.word	0x0002c8c0
        /*169c*/ 	.word	0x00000002
        /*16a0*/ 	.word	0x00022850
        /*16a4*/ 	.short	0x0101
        /*16a6*/ 	.byte	0x3f
	.zero		1


	//   ....[80]....
        /*16a8*/ 	.word	0x0002c950
        /*16ac*/ 	.word	0x00000002
        /*16b0*/ 	.word	0x00000000
        /*16b4*/ 	.short	0x0101
        /*16b6*/ 	.byte	0x3f
	.zero		1


	//   ....[81]....
        /*16b8*/ 	.word	0x0002cb20
        /*16bc*/ 	.word	0x00000000
        /*16c0*/ 	.word	0x00022870
        /*16c4*/ 	.short	0x010a
        /*16c6*/ 	.byte	0x3f
	.zero		1


	//   ....[82]....
        /*16c8*/ 	.word	0x0002cbb0
        /*16cc*/ 	.word	0x00000000
        /*16d0*/ 	.word	0x00022860
        /*16d4*/ 	.short	0x010a
        /*16d6*/ 	.byte	0x3f
	.zero		1


	//   ....[83]....
        /*16d8*/ 	.word	0x0002d290
        /*16dc*/ 	.word	0x00000000
        /*16e0*/ 	.word	0x00022850
        /*16e4*/ 	.short	0x0101
        /*16e6*/ 	.byte	0x3f
	.zero		1


	//   ....[84]....
        /*16e8*/ 	.word	0x0002d340
        /*16ec*/ 	.word	0x00000000
        /*16f0*/ 	.word	0x00000000
        /*16f4*/ 	.short	0x0101
        /*16f6*/ 	.byte	0x3f
	.zero		1


	//   ....[85]....
        /*16f8*/ 	.word	0x0002e070
        /*16fc*/ 	.word	0x00000005
        /*1700*/ 	.word	0x00022820
        /*1704*/ 	.short	0x010a
        /*1706*/ 	.byte	0x3f
	.zero		1


	//   ....[86]....
        /*1708*/ 	.word	0x0002e210
        /*170c*/ 	.word	0x00000003
        /*1710*/ 	.word	0x00022840
        /*1714*/ 	.short	0x010a
        /*1716*/ 	.byte	0x3f
	.zero		1


	//   ....[87]....
        /*1718*/ 	.word	0x0002e2a0
        /*171c*/ 	.word	0x00000023
        /*1720*/ 	.word	0x00022840
        /*1724*/ 	.short	0x010a
        /*1726*/ 	.byte	0x3f
	.zero		1


	//   ....[88]....
        /*1728*/ 	.word	0x0002e2e0
        /*172c*/ 	.word	0x00000003
        /*1730*/ 	.word	0x00022860
        /*1734*/ 	.short	0x010a
        /*1736*/ 	.byte	0x3f
	.zero		1


	//   ....[89]....
        /*1738*/ 	.word	0x0002e320
        /*173c*/ 	.word	0x00000023
        /*1740*/ 	.word	0x00022860
        /*1744*/ 	.short	0x010a
        /*1746*/ 	.byte	0x3f
	.zero		1


	//   ....[90]....
        /*1748*/ 	.word	0x0002e360
        /*174c*/ 	.word	0x00000003
        /*1750*/ 	.word	0x00022880
        /*1754*/ 	.short	0x010a
        /*1756*/ 	.byte	0x3f
	.zero		1


	//   ....[91]....
        /*1758*/ 	.word	0x0002e3a0
        /*175c*/ 	.word	0x00000023
        /*1760*/ 	.word	0x00022880
        /*1764*/ 	.short	0x010a
        /*1766*/ 	.byte	0x3f
	.zero		1


	//   ....[92]....
        /*1768*/ 	.word	0x0002e400
        /*176c*/ 	.word	0x00000057
        /*1770*/ 	.word	0x00022890
        /*1774*/ 	.short	0x010a
        /*1776*/ 	.byte	0x3f
	.zero		1


	//   ....[93]....
        /*1778*/ 	.word	0x0002e7b0
        /*177c*/ 	.word	0x00000057
        /*1780*/ 	.word	0x00022890
        /*1784*/ 	.short	0x010a
        /*1786*/ 	.byte	0x3f
	.zero		1


	//   ....[94]....
        /*1788*/ 	.word	0x0002eb70
        /*178c*/ 	.word	0x00000057
        /*1790*/ 	.word	0x00022890
        /*1794*/ 	.short	0x010a
        /*1796*/ 	.byte	0x3f
	.zero		1


	//   ....[95]....
        /*1798*/ 	.word	0x0002ef20
        /*179c*/ 	.word	0x00000057
        /*17a0*/ 	.word	0x000228b0
        /*17a4*/ 	.short	0x010a
        /*17a6*/ 	.byte	0x3f
	.zero		1


	//   ....[96]....
        /*17a8*/ 	.word	0x0002f3f0
        /*17ac*/ 	.word	0x00000011
        /*17b0*/ 	.word	0x00022800
        /*17b4*/ 	.short	0x010a
        /*17b6*/ 	.byte	0x3f
	.zero		1


	//   ....[97]....
        /*17b8*/ 	.word	0x0002f8e0
        /*17bc*/ 	.word	0x00000011
        /*17c0*/ 	.word	0x00022800
        /*17c4*/ 	.short	0x010a
        /*17c6*/ 	.byte	0x3f
	.zero		1


	//   ....[98]....
        /*17c8*/ 	.word	0x0002f930
        /*17cc*/ 	.word	0x0000000e
        /*17d0*/ 	.word	0x00022830
        /*17d4*/ 	.short	0x010a
        /*17d6*/ 	.byte	0x3f
	.zero		1


	//   ....[99]....
        /*17d8*/ 	.word	0x0002f980
        /*17dc*/ 	.word	0x00000015
        /*17e0*/ 	.word	0x00022830
        /*17e4*/ 	.short	0x010a
        /*17e6*/ 	.byte	0x3f
	.zero		1


	//   ....[100]....
        /*17e8*/ 	.word	0x0002f9d0
        /*17ec*/ 	.word	0x00000015
        /*17f0*/ 	.word	0x00022850
        /*17f4*/ 	.short	0x010a
        /*17f6*/ 	.byte	0x3f
	.zero		1


	//   ....[101]....
        /*17f8*/ 	.word	0x0002fa20
        /*17fc*/ 	.word	0x00000014
        /*1800*/ 	.word	0x00022830
        /*1804*/ 	.short	0x010a
        /*1806*/ 	.byte	0x3f
	.zero		1


	//   ....[102]....
        /*1808*/ 	.word	0x0002fa70
        /*180c*/ 	.word	0x00000015
        /*1810*/ 	.word	0x00022850
        /*1814*/ 	.short	0x010a
        /*1816*/ 	.byte	0x3f
	.zero		1


	//   ....[103]....
        /*1818*/ 	.word	0x0002fac0
        /*181c*/ 	.word	0x00000014
        /*1820*/ 	.word	0x00022830
        /*1824*/ 	.short	0x010a
        /*1826*/ 	.byte	0x3f
	.zero		1


	//   ....[104]....
        /*1828*/ 	.word	0x0002fb10
        /*182c*/ 	.word	0x00000015
        /*1830*/ 	.word	0x00022850
        /*1834*/ 	.short	0x010a
        /*1836*/ 	.byte	0x3f
	.zero		1


	//   ....[105]....
        /*1838*/ 	.word	0x0002fb60
        /*183c*/ 	.word	0x0000000b
        /*1840*/ 	.word	0x00022850
        /*1844*/ 	.short	0x010a
        /*1846*/ 	.byte	0x3f
	.zero		1


	//   ....[106]....
        /*1848*/ 	.word	0x00031120
        /*184c*/ 	.word	0x00000011
        /*1850*/ 	.word	0x00022820
        /*1854*/ 	.short	0x010a
        /*1856*/ 	.byte	0x3f
	.zero		1


	//   ....[107]....
        /*1858*/ 	.word	0x00031170
        /*185c*/ 	.word	0x00000005
        /*1860*/ 	.word	0x000228a0
        /*1864*/ 	.short	0x010a
        /*1866*/ 	.byte	0x3f
	.zero		1


	//   ....[108]....
        /*1868*/ 	.word	0x000311c0
        /*186c*/ 	.word	0x00000005
        /*1870*/ 	.word	0x000228c0
        /*1874*/ 	.short	0x010a
        /*1876*/ 	.byte	0x3f
	.zero		1


	//   ....[109]....
        /*1878*/ 	.word	0x00031210
        /*187c*/ 	.word	0x00000005
        /*1880*/ 	.word	0x000228a0
        /*1884*/ 	.short	0x010a
        /*1886*/ 	.byte	0x3f
	.zero		1


	//   ....[110]....
        /*1888*/ 	.word	0x00031260
        /*188c*/ 	.word	0x00000005
        /*1890*/ 	.word	0x000228c0
        /*1894*/ 	.short	0x010a
        /*1896*/ 	.byte	0x3f
	.zero		1


	//   ....[111]....
        /*1898*/ 	.word	0x00031380
        /*189c*/ 	.word	0x00000004
        /*18a0*/ 	.word	0x00022880
        /*18a4*/ 	.short	0x010a
        /*18a6*/ 	.byte	0x3f
	.zero		1


	//   ....[112]....
        /*18a8*/ 	.word	0x000320d0
        /*18ac*/ 	.word	0x00000004
        /*18b0*/ 	.word	0x00022840
        /*18b4*/ 	.short	0x010a
        /*18b6*/ 	.byte	0x3f
	.zero		1


	//   ....[113]....
        /*18b8*/ 	.word	0x00033670
        /*18bc*/ 	.word	0x00000011
        /*18c0*/ 	.word	0x00022820
        /*18c4*/ 	.short	0x010a
        /*18c6*/ 	.byte	0x3f
	.zero		1


	//   ....[114]....
        /*18c8*/ 	.word	0x000336c0
        /*18cc*/ 	.word	0x00000000
        /*18d0*/ 	.word	0x00022880
        /*18d4*/ 	.short	0x010a
        /*18d6*/ 	.byte	0x3f
	.zero		1


	//   ....[115]....
        /*18d8*/ 	.word	0x00034200
        /*18dc*/ 	.word	0x00000000
        /*18e0*/ 	.word	0x00022840
        /*18e4*/ 	.short	0x010a
        /*18e6*/ 	.byte	0x3f
	.zero		1


	//   ....[116]....
        /*18e8*/ 	.word	0x00034d10
        /*18ec*/ 	.word	0x00000002
        /*18f0*/ 	.word	0x00022870
        /*18f4*/ 	.short	0x010a
        /*18f6*/ 	.byte	0x3f
	.zero		1


	//   ....[117]....
        /*18f8*/ 	.word	0x00034d60
        /*18fc*/ 	.word	0x00000002
        /*1900*/ 	.word	0x00022860
        /*1904*/ 	.short	0x010a
        /*1906*/ 	.byte	0x3f
	.zero		1


	//   ....[118]....
        /*1908*/ 	.word	0x00034db0
        /*190c*/ 	.word	0x00000000
        /*1910*/ 	.word	0x00022870
        /*1914*/ 	.short	0x010a
        /*1916*/ 	.byte	0x3f
	.zero		1


	//   ....[119]....
        /*1918*/ 	.word	0x00034e00
        /*191c*/ 	.word	0x00000000
        /*1920*/ 	.word	0x00022860
        /*1924*/ 	.short	0x010a
        /*1926*/ 	.byte	0x3f
	.zero		1


	//   ....[120]....
        /*1928*/ 	.word	0x00035790
        /*192c*/ 	.word	0x00000005
        /*1930*/ 	.word	0x00022820
        /*1934*/ 	.short	0x010a
        /*1936*/ 	.byte	0x3f
	.zero		1


	//   ....[121]....
        /*1938*/ 	.word	0x00035930
        /*193c*/ 	.word	0x00000003
        /*1940*/ 	.word	0x00022840
        /*1944*/ 	.short	0x010a
        /*1946*/ 	.byte	0x3f
	.zero		1


	//   ....[122]....
        /*1948*/ 	.word	0x00035980
        /*194c*/ 	.word	0x00000023
        /*1950*/ 	.word	0x00022840
        /*1954*/ 	.short	0x010a
        /*1956*/ 	.byte	0x3f
	.zero		1


	//   ....[123]....
        /*1958*/ 	.word	0x000359d0
        /*195c*/ 	.word	0x00000003
        /*1960*/ 	.word	0x00022860
        /*1964*/ 	.short	0x010a
        /*1966*/ 	.byte	0x3f
	.zero		1


	//   ....[124]....
        /*1968*/ 	.word	0x00035a20
        /*196c*/ 	.word	0x00000023
        /*1970*/ 	.word	0x00022860
        /*1974*/ 	.short	0x010a
        /*1976*/ 	.byte	0x3f
	.zero		1


	//   ....[125]....
        /*1978*/ 	.word	0x00035a70
        /*197c*/ 	.word	0x00000003
        /*1980*/ 	.word	0x00022880
        /*1984*/ 	.short	0x010a
        /*1986*/ 	.byte	0x3f
	.zero		1


	//----- nvinfo : EIATTR_NUM_MBARRIERS
	.align		4
.L_1018:
        /*1988*/ 	.byte	0x03, 0x38
        /*198a*/ 	.short	0x0016


	//----- nvinfo : EIATTR_EXIT_INSTR_OFFSETS
	.align		4
        /*198c*/ 	.byte	0x04, 0x1c
        /*198e*/ 	.short	(.L_1020 - .L_1019)


	//   ....[0]....
.L_1019:
        /*1990*/ 	.word	0x0002e3f0


	//----- nvinfo : EIATTR_MAX_THREADS
	.align		4
.L_1020:
        /*1994*/ 	.byte	0x04, 0x05
        /*1996*/ 	.short	(.L_1022 - .L_1021)
.L_1021:
        /*1998*/ 	.word	0x00000180
        /*199c*/ 	.word	0x00000001
        /*19a0*/ 	.word	0x00000001


	//----- nvinfo : EIATTR_CRS_STACK_SIZE
	.align		4
.L_1022:
        /*19a4*/ 	.byte	0x04, 0x1e
        /*19a6*/ 	.short	(.L_1024 - .L_1023)
.L_1023:
        /*19a8*/ 	.word	0x00000000


	//----- nvinfo : EIATTR_CBANK_PARAM_SIZE
	.align		4
.L_1024:
        /*19ac*/ 	.byte	0x03, 0x19
        /*19ae*/ 	.short	0x0af0


	//----- nvinfo : EIATTR_PARAM_CBANK
	.align		4
        /*19b0*/ 	.byte	0x04, 0x0a
        /*19b2*/ 	.short	(.L_1026 - .L_1025)
	.align		4
.L_1025:
        /*19b4*/ 	.word	index@(.nv.constant0._ZN7cutlass13device_kernelIN5flash11enable_sm90INS1_16FlashAttnFwdSm90INS1_25CollectiveMainloopFwdSm90ILi2EN4cute5tupleIJNS5_1CILi1EEES8_S8_EEENS6_IJNS7_ILi128EEENS7_ILi160EEESA_EEELi128ENS_12float_e4m3_tEfNS_4arch4Sm90ELb0ELb1ELb1ELb1ELb1ELb1ELb0ELb1ELb1ELb1ELb0ELb0EEENS1_21CollectiveEpilogueFwdINS6_IJSA_SA_SB_EEES9_NS_10bfloat16_tESF_Li256ELb1ELb1ELb0ELb1EEENS1_36VarlenDynamicPersistentTileSchedulerILi128ELi160ELi256ELi128ELb0ELb1ELb1ELb1ELb0ELb1EEEEEEEEEvNT_6ParamsE)
        /*19b8*/ 	.short	0x0210
        /*19ba*/ 	.short	0x0af0


	//----- nvinfo : EIATTR_SW_WAR
	.align		4
.L_1026:
        /*19bc*/ 	.byte	0x04, 0x36
        /*19be*/ 	.short	(.L_1028 - .L_1027)
.L_1027:
        /*19c0*/ 	.word	0x00000008
.L_1028:


//--------------------- .nv.info._ZN7cutlass13device_kernelIN5flash11enable_sm90INS1_16FlashAttnFwdSm90INS1_25CollectiveMainloopFwdSm90ILi2EN4cute5tupleIJNS5_1CILi1EEES8_S8_EEENS6_IJNS7_ILi128EEENS7_ILi160EEESA_EEELi128ENS_12float_e4m3_tEfNS_4arch4Sm90ELb1ELb0ELb1ELb0ELb1ELb0ELb0ELb1ELb1ELb1ELb0ELb0EEENS1_21CollectiveEpilogueFwdINS6_IJSA_SA_SB_EEES9_NS_10bfloat16_tESF_Li256ELb0ELb1ELb0ELb1EEENS1_30DynamicPersistentTileSchedulerILi256ELi128ELb0ELb1ELb1EEEEEEEEEvNT_6ParamsE --------------------------
	.section	.nv.info._ZN7cutlass13device_kernelIN5flash11enable_sm90INS1_16FlashAttnFwdSm90INS1_25CollectiveMainloopFwdSm90ILi2EN4cute5tupleIJNS5_1CILi1EEES8_S8_EEENS6_IJNS7_ILi128EEENS7_ILi160EEESA_EEELi128ENS_12float_e4m3_tEfNS_4arch4Sm90ELb1ELb0ELb1ELb0ELb1ELb0ELb0ELb1ELb1ELb1ELb0ELb0EEENS1_21CollectiveEpilogueFwdINS6_IJSA_SA_SB_EEES9_NS_10bfloat16_tESF_Li256ELb0ELb1ELb0ELb1EEENS1_30DynamicPersistentTileSchedulerILi256ELi128ELb0ELb1ELb1EEEEEEEEEvNT_6ParamsE,"",@"SHT_CUDA_INFO"
	.sectionflags	@""
	.align	4


	//----- nvinfo : EIATTR_CUDA_API_VERSION
	.align		4
        /*0000*/ 	.byte	0x04, 0x37
        /*0002*/ 	.short	(.L_1030 - .L_1029)
.L_1029:
        /*0004*/ 	.word	0x00000082


	//----- nvinfo : EIATTR_KPARAM_INFO
	.align		4
.L_1030:
        /*0008*/ 	.byte	0x04, 0x17
        /*000a*/ 	.short	(.L_1032 - .L_1031)
.L_1031:
        /*000c*/ 	.word	0x00000000
        /*0010*/ 	.short	0x0000
        /*0012*/ 	.short	0x0070
        /*0014*/ 	.byte	0x00, 0xf0, 0x01, 0x2a


	//----- nvinfo : EIATTR_SPARSE_MMA_MASK
	.align		4
.L_1032:
        /*0018*/ 	.byte	0x03, 0x50
        /*001a*/ 	.short	0x0000


	//----- nvinfo : EIATTR_MAXREG_COUNT
	.align		4
        /*001c*/ 	.byte	0x03, 0x1b
        /*001e*/ 	.short	0x00a8


	//----- nvinfo : EIATTR_NUM_BARRIERS
	.align		4
        /*0020*/ 	.byte	0x02, 0x4c
        /*0022*/ 	.byte	0x10
	.zero		1


	//----- nvinfo : EIATTR_EXTERNS
	.align		4
        /*0024*/ 	.byte	0x04, 0x0f
        /*0026*/ 	.short	(.L_1034 - .L_1033)


	//   ....[0]....
	.align		4
.L_1033:
        /*0028*/ 	.word	index@(__assertfail)


	//----- nvinfo : EIATTR_ANNOTATIONS
	.align		4
.L_1034:
        /*002c*/ 	.byte	0x04, 0x55
        /*002e*/ 	.short	(.L_1036 - .L_1035)


	//   ....[0]....
.L_1035:
        /* <DEDUP_REMOVED lines=20> */


	//----- nvinfo : EIATTR_MERCURY_ISA_VERSION
	.align		4
.L_1036:
        /*0160*/ 	.byte	0x03, 0x5f
        /*0162*/ 	.short	0x0101


	//----- nvinfo : EIATTR_INT_WARP_WIDE_INSTR_OFFSETS
	.align		4
        /*0164*/ 	.byte	0x04, 0x31
        /*0166*/ 	.short	(.L_1038 - .L_1037)


	//   ....[0]....
.L_1037:
        /*0168*/ 	.word	0x000000c0


	//   ....[1]....
        /*016c*/ 	.word	0x000000d0


	//   ....[2]....
        /*0170*/ 	.word	0x00000170


	//   ....[3]....
        /*0174*/ 	.word	0x0000fdb0


	//   ....[4]....
        /*0178*/ 	.word	0x0000fe40


	//   ....[5]....
        /*017c*/ 	.word	0x00013f10


	//   ....[6]....
        /*0180*/ 	.word	0x00013fa0


	//----- nvinfo : EIATTR_COOP_GROUP_MASK_REGIDS
	.align		4
.L_1038:
        /*0184*/ 	.byte	0x04, 0x29
        /*0186*/ 	.short	(.L_1040 - .L_1039)


	//   ....[0]....
.L_1039:
        /*0188*/ 	.word	0xffffffff


	//   ....[1]....
        /*018c*/ 	.word	0xffffffff


	//   ....[2]....
        /*0190*/ 	.word	0xffffffff


	//   ....[3]....
        /*0194*/ 	.word	0xffffffff


	//   ....[4]....
        /*0198*/ 	.word	0xffffffff


	//   ....[5]....
        /*019c*/ 	.word	0xffffffff


	//   ....[6]....
        /*01a0*/ 	.word	0xffffffff


	//   ....[7]....
        /*01a4*/ 	.word	0xffffffff


	//   ....[8]....
        /*01a8*/ 	.word	0xffffffff


	//   ....[9]....
        /*01ac*/ 	.word	0xffffffff


	//   ....[10]....
        /*01b0*/ 	.word	0xffffffff


	//   ....[11]....
        /*01b4*/ 	.word	0xffffffff


	//   ....[12]....
        /*01b8*/ 	.word	0xffffffff


	//   ....[13]....
        /*01bc*/ 	.word	0xffffffff


	//   ....[14]....
        /*01c0*/ 	.word	0xffffffff


	//   ....[15]....
        /*01c4*/ 	.word	0xffffffff


	//   ....[16]....
        /*01c8*/ 	.word	0xffffffff


	//   ....[17]....
        /*01cc*/ 	.word	0xffffffff


	//   ....[18]....
        /*01d0*/ 	.word	0xffffffff


	//   ....[19]....
        /*01d4*/ 	.word	0xffffffff


	//   ....[20]....
        /*01d8*/ 	.word	0xffffffff


	//   ....[21]....
        /*01dc*/ 	.word	0xffffffff


	//   ....[22]....
        /*01e0*/ 	.word	0xffffffff


	//   ....[23]....
        /*01e4*/ 	.word	0xffffffff


	//   ....[24]....
        /*01e8*/ 	.word	0xffffffff


	//   ....[25]....
        /*01ec*/ 	.word	0xffffffff


	//   ....[26]....
        /*01f0*/ 	.word	0xffffffff


	//   ....[27]....
        /*01f4*/ 	.word	0xffffffff


	//   ....[28]....
        /*01f8*/ 	.word	0xffffffff


	//   ....[29]....
        /*01fc*/ 	.word	0xffffffff


	//   ....[30]....
        /*0200*/ 	.word	0xffffffff


	//   ....[31]....
        /*0204*/ 	.word	0xffffffff


	//   ....[32]....
        /*0208*/ 	.word	0xffffffff


	//   ....[33]....
        /*020c*/ 	.word	0xffffffff


	//   ....[34]....
        /*0210*/ 	.word	0xffffffff


	//   ....[35]....
        /*0214*/ 	.word	0xffffffff


	//   ....[36]....
        /*0218*/ 	.word	0xffffffff


	//   ....[37]....
        /*021c*/ 	.word	0xffffffff


	//   ....[38]....
        /*0220*/ 	.word	0xffffffff


	//   ....[39]....
        /*0224*/ 	.word	0xffffffff


	//   ....[40]....
        /*0228*/ 	.word	0xffffffff


	//   ....[41]....
        /*022c*/ 	.word	0xffffffff


	//   ....[42]....
        /*0230*/ 	.word	0xffffffff


	//   ....[43]....
        /*0234*/ 	.word	0xffffffff


	//   ....[44]....
        /*0238*/ 	.word	0xffffffff


	//   ....[45]....
        /*023c*/ 	.word	0xffffffff


	//   ....[46]....
        /*0240*/ 	.word	0xffffffff


	//   ....[47]....
        /*0244*/ 	.word	0xffffffff


	//   ....[48]....
        /*0248*/ 	.word	0xffffffff


	//   ....[49]....
        /*024c*/ 	.word	0xffffffff


	//   ....[50]....
        /*0250*/ 	.word	0xffffffff


	//   ....[51]....
        /*0254*/ 	.word	0xffffffff


	//   ....[52]....
        /*0258*/ 	.word	0xffffffff


	//   ....[53]....
        /*025c*/ 	.word	0xffffffff


	//   ....[54]....
        /*0260*/ 	.word	0xffffffff


	//   ....[55]....
        /*0264*/ 	.word	0xffffffff


	//   ....[56]....
        /*0268*/ 	.word	0xffffffff


	//   ....[57]....
        /*026c*/ 	.word	0xffffffff


	//   ....[58]....
        /*0270*/ 	.word	0xffffffff


	//   ....[59]....
        /*0274*/ 	.word	0xffffffff


	//   ....[60]....
        /*0278*/ 	.word	0xffffffff


	//   ....[61]....
        /*027c*/ 	.word	0xffffffff


	//   ....[62]....
        /*0280*/ 	.word	0xffffffff


	//   ....[63]....
        /*0284*/ 	.word	0xffffffff


	//   ....[64]....
        /*0288*/ 	.word	0xffffffff


	//   ....[65]....
        /*028c*/ 	.word	0xffffffff


	//   ....[66]....
        /*0290*/ 	.word	0xffffffff


	//   ....[67]....
        /*0294*/ 	.word	0xffffffff


	//   ....[68]....
        /*0298*/ 	.word	0xffffffff


	//   ....[69]....
        /*029c*/ 	.word	0xffffffff


	//   ....[70]....
        /*02a0*/ 	.word	0xffffffff


	//   ....[71]....
        /*02a4*/ 	.word	0xffffffff


	//   ....[72]....
        /*02a8*/ 	.word	0xffffffff


	//   ....[73]....
        /*02ac*/ 	.word	0xffffffff


	//   ....[74]....
        /*02b0*/ 	.word	0xffffffff


	//   ....[75]....
        /*02b4*/ 	.word	0xffffffff


	//   ....[76]....
        /*02b8*/ 	.word	0xffffffff


	//   ....[77]....
        /*02bc*/ 	.word	0xffffffff


	//   ....[78]....
        /*02c0*/ 	.word	0xffffffff


	//   ....[79]....
        /*02c4*/ 	.word	0xffffffff


	//   ....[80]....
        /*02c8*/ 	.word	0xffffffff


	//   ....[81]....
        /*02cc*/ 	.word	0xffffffff


	//   ....[82]....
        /*02d0*/ 	.word	0xffffffff


	//   ....[83]....
        /*02d4*/ 	.word	0xffffffff


	//   ....[84]....
        /*02d8*/ 	.word	0xffffffff


	//   ....[85]....
        /*02dc*/ 	.word	0xffffffff


	//   ....[86]....
        /*02e0*/ 	.word	0xffffffff


	//   ....[87]....
        /*02e4*/ 	.word	0xffffffff


	//   ....[88]....
        /*02e8*/ 	.word	0xffffffff


	//   ....[89]....
        /*02ec*/ 	.word	0xffffffff


	//   ....[90]....
        /*02f0*/ 	.word	0xffffffff


	//   ....[91]....
        /*02f4*/ 	.word	0xffffffff


	//   ....[92]....
        /*02f8*/ 	.word	0xffffffff


	//   ....[93]....
        /*02fc*/ 	.word	0xffffffff


	//   ....[94]....
        /*0300*/ 	.word	0xffffffff


	//   ....[95]....
        /*0304*/ 	.word	0xffffffff


	//   ....[96]....
        /*0308*/ 	.word	0xffffffff


	//   ....[97]....
        /*030c*/ 	.word	0xffffffff


	//   ....[98]....
        /*0310*/ 	.word	0xffffffff


	//   ....[99]....
        /*0314*/ 	.word	0xffffffff


	//   ....[100]....
        /*0318*/ 	.word	0xffffffff


	//   ....[101]....
        /*031c*/ 	.word	0xffffffff


	//   ....[102]....
        /*0320*/ 	.word	0xffffffff


	//   ....[103]....
        /*0324*/ 	.word	0xffffffff


	//   ....[104]....
        /*0328*/ 	.word	0xffffffff


	//   ....[105]....
        /*032c*/ 	.word	0xffffffff


	//   ....[106]....
        /*0330*/ 	.word	0xffffffff


	//   ....[107]....
        /*0334*/ 	.word	0xffffffff


	//   ....[108]....
        /*0338*/ 	.word	0xffffffff


	//   ....[109]....
        /*033c*/ 	.word	0xffffffff


	//   ....[110]....
        /*0340*/ 	.word	0xffffffff


	//   ....[111]....
        /*0344*/ 	.word	0xffffffff


	//   ....[112]....
        /*0348*/ 	.word	0xffffffff


	//   ....[113]....
        /*034c*/ 	.word	0xffffffff


	//   ....[114]....
        /*0350*/ 	.word	0xffffffff


	//   ....[115]....
        /*0354*/ 	.word	0xffffffff


	//   ....[116]....
        /*0358*/ 	.word	0xffffffff


	//   ....[117]....
        /*035c*/ 	.word	0xffffffff


	//   ....[118]....
        /*0360*/ 	.word	0xffffffff


	//   ....[119]....
        /*0364*/ 	.word	0xffffffff


	//   ....[120]....
        /*0368*/ 	.word	0xffffffff


	//   ....[121]....
        /*036c*/ 	.word	0xffffffff


	//   ....[122]....
        /*0370*/ 	.word	0xffffffff


	//   ....[123]....
        /*0374*/ 	.word	0xffffffff


	//   ....[124]....
        /*0378*/ 	.word	0xffffffff


	//   ....[125]....
        /*037c*/ 	.word	0xffffffff


	//   ....[126]....
        /*0380*/ 	.word	0xffffffff


	//   ....[127]....
        /*0384*/ 	.word	0xffffffff


	//   ....[128]....
        /*0388*/ 	.word	0xffffffff


	//   ....[129]....
        /*038c*/ 	.word	0xffffffff


	//   ....[130]....
        /*0390*/ 	.word	0xffffffff


	//   ....[131]....
        /*0394*/ 	.word	0xffffffff


	//   ....[132]....
        /*0398*/ 	.word	0xffffffff


	//   ....[133]....
        /*039c*/ 	.word	0xffffffff


	//   ....[134]....
        /*03a0*/ 	.word	0xffffffff


	//   ....[135]....
        /*03a4*/ 	.word	0xffffffff


	//   ....[136]....
        /*03a8*/ 	.word	0xffffffff


	//   ....[137]....
        /*03ac*/ 	.word	0xffffffff


	//   ....[138]....
        /*03b0*/ 	.word	0xffffffff


	//   ....[139]....
        /*03b4*/ 	.word	0xffffffff


	//   ....[140]....
        /*03b8*/ 	.word	0xffffffff


	//   ....[141]....
        /*03bc*/ 	.word	0xffffffff


	//   ....[142]....
        /*03c0*/ 	.word	0xffffffff


	//   ....[143]....
        /*03c4*/ 	.word	0xffffffff


	//   ....[144]....
        /*03c8*/ 	.word	0xffffffff


	//   ....[145]....
        /*03cc*/ 	.word	0xffffffff


	//   ....[146]....
        /*03d0*/ 	.word	0xffffffff


	//   ....[147]....
        /*03d4*/ 	.word	0xffffffff


	//   ....[148]....
        /*03d8*/ 	.word	0xffffffff


	//   ....[149]....
        /*03dc*/ 	.word	0xffffffff


	//   ....[150]....
        /*03e0*/ 	.word	0xffffffff


	//   ....[151]....
        /*03e4*/ 	.word	0xffffffff


	//   ....[152]....
        /*03e8*/ 	.word	0xffffffff


	//   ....[153]....
        /*03ec*/ 	.word	0xffffffff


	//   ....[154]....
        /*03f0*/ 	.word	0xffffffff


	//   ....[155]....
        /*03f4*/ 	.word	0xffffffff


	//   ....[156]....
        /*03f8*/ 	.word	0xffffffff


	//   ....[157]....
        /*03fc*/ 	.word	0xffffffff


	//   ....[158]....
        /*0400*/ 	.word	0xffffffff


	//   ....[159]....
        /*0404*/ 	.word	0xffffffff


	//   ....[160]....
        /*0408*/ 	.word	0xffffffff


	//   ....[161]....
        /*040c*/ 	.word	0xffffffff


	//   ....[162]....
        /*0410*/ 	.word	0xffffffff


	//   ....[163]....
        /*0414*/ 	.word	0xffffffff


	//   ....[164]....
        /*0418*/ 	.word	0xffffffff


	//   ....[165]....
        /*041c*/ 	.word	0xffffffff


	//   ....[166]....
        /*0420*/ 	.word	0xffffffff


	//   ....[167]....
        /*0424*/ 	.word	0xffffffff


	//   ....[168]....
        /*0428*/ 	.word	0xffffffff


	//   ....[169]....
        /*042c*/ 	.word	0xffffffff


	//   ....[170]....
        /*0430*/ 	.word	0xffffffff


	//   ....[171]....
        /*0434*/ 	.word	0xffffffff


	//   ....[172]....
        /*0438*/ 	.word	0xffffffff


	//   ....[173]....
        /*043c*/ 	.word	0xffffffff


	//   ....[174]....
        /*0440*/ 	.word	0xffffffff


	//   ....[175]....
        /*0444*/ 	.word	0xffffffff


	//   ....[176]....
        /*0448*/ 	.word	0xffffffff


	//   ....[177]....
        /*044c*/ 	.word	0xffffffff


	//   ....[178]....
        /*0450*/ 	.word	0x0500000f


	//   ....[179]....
        /*0454*/ 	.word	0x0500000f


	//   ....[180]....
        /*0458*/ 	.word	0x0500000f


	//   ....[181]....
        /*045c*/ 	.word	0x0500000f


	//   ....[182]....
        /*0460*/ 	.word	0x0500000f


	//   ....[183]....
        /*0464*/ 	.word	0x0500000f


	//   ....[184]....
        /*0468*/ 	.word	0x0500000f


	//   ....[185]....
        /*046c*/ 	.word	0x0500000f


	//   ....[186]....
        /*0470*/ 	.word	0x0500000f


	//   ....[187]....
        /*0474*/ 	.word	0x0500000f


	//   ....[188]....
        /*0478*/ 	.word	0x0500000f


	//   ....[189]....
        /*047c*/ 	.word	0x0500000f


	//   ....[190]....
        /*0480*/ 	.word	0x0500000f


	//   ....[191]....
        /*0484*/ 	.word	0x0500000f


	//   ....[192]....
        /*0488*/ 	.word	0x0500000f


	//   ....[193]....
        /*048c*/ 	.word	0x0500000f


	//   ....[194]....
        /*0490*/ 	.word	0x0500000f


	//   ....[195]....
        /*0494*/ 	.word	0x0500000f


	//   ....[196]....
        /*0498*/ 	.word	0x0500000f


	//   ....[197]....
        /*049c*/ 	.word	0x0500000f


	//   ....[198]....
        /*04a0*/ 	.word	0x0500000f


	//   ....[199]....
        /*04a4*/ 	.word	0x0500000f


	//   ....[200]....
        /*04a8*/ 	.word	0x0500000f


	//   ....[201]....
        /*04ac*/ 	.word	0x0500000f


	//   ....[202]....
        /*04b0*/ 	.word	0x0500000f


	//   ....[203]....
        /*04b4*/ 	.word	0x0500000f


	//   ....[204]....
        /*04b8*/ 	.word	0x0500000f


	//   ....[205]....
        /*04bc*/ 	.word	0x0500000f


	//   ....[206]....
        /*04c0*/ 	.word	0x0500000f


	//   ....[207]....
        /*04c4*/ 	.word	0x0500000f


	//   ....[208]....
        /*04c8*/ 	.word	0x0500000f


	//   ....[209]....
        /*04cc*/ 	.word	0x0500000f


	//   ....[210]....
        /*04d0*/ 	.word	0x0500000f


	//   ....[211]....
        /*04d4*/ 	.word	0x0500000f


	//   ....[212]....
        /*04d8*/ 	.word	0x0500000f


	//   ....[213]....
        /*04dc*/ 	.word	0x0500000f


	//   ....[214]....
        /*04e0*/ 	.word	0x0500000f


	//   ....[215]....
        /*04e4*/ 	.word	0x0500000f


	//   ....[216]....
        /*04e8*/ 	.word	0x0500000f


	//   ....[217]....
        /*04ec*/ 	.word	0x0500000f


	//   ....[218]....
        /*04f0*/ 	.word	0x0500000f


	//   ....[219]....
        /*04f4*/ 	.word	0x0500000f


	//   ....[220]....
        /*04f8*/ 	.word	0x0500000f


	//   ....[221]....
        /*04fc*/ 	.word	0x0500000f


	//   ....[222]....
        /*0500*/ 	.word	0x0500000f


	//   ....[223]....
        /*0504*/ 	.word	0x0500000f


	//   ....[224]....
        /*0508*/ 	.word	0x0500000f


	//   ....[225]....
        /*050c*/ 	.word	0x0500000f


	//   ....[226]....
        /*0510*/ 	.word	0x0500000f


	//   ....[227]....
        /*0514*/ 	.word	0x0500000f


	//   ....[228]....
        /*0518*/ 	.word	0x0500000f


	//   ....[229]....
        /*051c*/ 	.word	0x0500000f


	//   ....[230]....
        /*0520*/ 	.word	0x0500000f


	//   ....[231]....
        /*0524*/ 	.word	0x0500000f


	//   ....[232]....
        /*0528*/ 	.word	0x0500000f


	//   ....[233]....
        /*052c*/ 	.word	0x0500000f


	//   ....[234]....
        /*0530*/ 	.word	0x0500000f


	//   ....[235]....
        /*0534*/ 	.word	0x0500000f


	//   ....[236]....
        /*0538*/ 	.word	0x0500000f


	//   ....[237]....
        /*053c*/ 	.word	0x0500000f


	//   ....[238]....
        /*0540*/ 	.word	0x0500000f


	//   ....[239]....
        /*0544*/ 	.word	0x0500000f


	//   ....[240]....
        /*0548*/ 	.word	0x0500000f


	//   ....[241]....
        /*054c*/ 	.word	0x0500000f


	//   ....[242]....
        /*0550*/ 	.word	0x0500000f


	//   ....[243]....
        /*0554*/ 	.word	0x0500000f


	//   ....[244]....
        /*0558*/ 	.word	0x0500000f


	//   ....[245]....
        /*055c*/ 	.word	0x0500000f


	//   ....[246]....
        /*0560*/ 	.word	0x0500000f


	//   ....[247]....
        /*0564*/ 	.word	0x0500000f


	//   ....[248]....
        /*0568*/ 	.word	0x0500000f


	//   ....[249]....
        /*056c*/ 	.word	0x0500000f


	//   ....[250]....
        /*0570*/ 	.word	0x0500000f


	//   ....[251]....
        /*0574*/ 	.word	0x0500000f


	//   ....[252]....
        /*0578*/ 	.word	0x0500000f


	//   ....[253]....
        /*057c*/ 	.word	0x0500000f


	//   ....[254]....
        /*0580*/ 	.word	0x0500000f


	//   ....[255]....
        /*0584*/ 	.word	0x0500000f


	//   ....[0]....
        /*0588*/ 	.word	0x0500000f


	//   ....[1]....
        /*058c*/ 	.word	0x0500000f


	//   ....[2]....
        /*0590*/ 	.word	0x0500000f


	//   ....[3]....
        /*0594*/ 	.word	0x0500000f


	//   ....[4]....
        /*0598*/ 	.word	0x0500000f


	//   ....[5]....
        /*059c*/ 	.word	0x0500000f


	//   ....[6]....
        /*05a0*/ 	.word	0x0500000f


	//   ....[7]....
        /*05a4*/ 	.word	0x0500000f


	//   ....[8]....
        /*05a8*/ 	.word	0x0500000f


	//   ....[9]....
        /*05ac*/ 	.word	0x0500000f


	//   ....[10]....
        /*05b0*/ 	.word	0x0500000f


	//   ....[11]....
        /*05b4*/ 	.word	0x0500000f


	//   ....[12]....
        /*05b8*/ 	.word	0x0500000f


	//   ....[13]....
        /*05bc*/ 	.word	0x0500000f


	//   ....[14]....
        /*05c0*/ 	.word	0x0500000f


	//   ....[15]....
        /*05c4*/ 	.word	0x0500000f


	//   ....[16]....
        /*05c8*/ 	.word	0x0500000f


	//   ....[17]....
        /*05cc*/ 	.word	0x0500000f


	//   ....[18]....
        /*05d0*/ 	.word	0x0500000f


	//   ....[19]....
        /*05d4*/ 	.word	0x0500000f


	//----- nvinfo : EIATTR_COOP_GROUP_INSTR_OFFSETS
	.align		4
.L_1040:
        /*05d8*/ 	.byte	0x04, 0x28
        /*05da*/ 	.short	(.L_1042 - .L_1041)


	//   ....[0]....
.L_1041:
        /*05dc*/ 	.word	0x00000080


	//   ....[1]....
        /*05e0*/ 	.word	0x00000090


	//   ....[2]....
        /*05e4*/ 	.word	0x000002d0


	//   ....[3]....
        /*05e8*/ 	.word	0x00000430


	//   ....[4]....
        /*05ec*/ 	.word	0x00000550


	//   ....[5]....
        /*05f0*/ 	.word	0x000006b0


	//   ....[6]....
        /*05f4*/ 	.word	0x000013e0


	//   ....[7]....
        /*05f8*/ 	.word	0x00002480


	//   ....[8]....
        /*05fc*/ 	.word	0x000028a0


	//   ....[9]....
        /*0600*/ 	.word	0x00003480


	//   ....[10]....
        /*0604*/ 	.word	0x000034e0


	//   ....[11]....
        /*0608*/ 	.word	0x000041e0


	//   ....[12]....
        /*060c*/ 	.word	0x00004240


	//   ....[13]....
        /*0610*/ 	.word	0x00006130


	//   ....[14]....
        /*0614*/ 	.word	0x00006ff0


	//   ....[15]....
        /*0618*/ 	.word	0x00007050


	//   ....[16]....
        /*061c*/ 	.word	0x000070a0


	//   ....[17]....
        /*0620*/ 	.word	0x00007d70


	//   ....[18]....
        /*0624*/ 	.word	0x00007de0


	//   ....[19]....
        /*0628*/ 	.word	0x0000ad90


	//   ....[20]....
        /*062c*/ 	.word	0x0000adb0


	//   ....[21]....
        /*0630*/ 	.word	0x0000ade0


	//   ....[22]....
        /*0634*/ 	.word	0x0000adf0


	//   ....[23]....
        /*0638*/ 	.word	0x0000c8c0


	//   ....[24]....
        /*063c*/ 	.word	0x0000c8d0


	//   ....[25]....
        /*0640*/ 	.word	0x0000c950


	//   ....[26]....
        /*0644*/ 	.word	0x0000c960


	//   ....[27]....
        /*0648*/ 	.word	0x0000dcb0


	//   ....[28]....
        /*064c*/ 	.word	0x0000dcc0


	//   ....[29]....
        /*0650*/ 	.word	0x0000dcd0


	//   ....[30]....
        /*0654*/ 	.word	0x0000dce0


	//   ....[31]....
        /*0658*/ 	.word	0x0000dcf0


	//   ....[32]....
        /*065c*/ 	.word	0x0000dd00


	//   ....[33]....
        /*0660*/ 	.word	0x0000dd10


	//   ....[34]....
        /*0664*/ 	.word	0x0000dd20


	//   ....[35]....
        /*0668*/ 	.word	0x0000dd50


	//   ....[36]....
        /*066c*/ 	.word	0x0000dd60


	//   ....[37]....
        /*0670*/ 	.word	0x0000dd70


	//   ....[38]....
        /*0674*/ 	.word	0x0000dd80


	//   ....[39]....
        /*0678*/ 	.word	0x0000dd90


	//   ....[40]....
        /*067c*/ 	.word	0x0000dda0


	//   ....[41]....
        /*0680*/ 	.word	0x0000ddc0


	//   ....[42]....
        /*0684*/ 	.word	0x0000ddd0


	//   ....[43]....
        /*0688*/ 	.word	0x0000de00


	//   ....[44]....
        /*068c*/ 	.word	0x0000de10


	//   ....[45]....
        /*0690*/ 	.word	0x0000de30


	//   ....[46]....
        /*0694*/ 	.word	0x0000de40


	//   ....[47]....
        /*0698*/ 	.word	0x0000de50


	//   ....[48]....
        /*069c*/ 	.word	0x0000de60


	//   ....[49]....
        /*06a0*/ 	.word	0x0000de70


	//   ....[50]....
        /*06a4*/ 	.word	0x0000de80


	//   ....[51]....
        /*06a8*/ 	.word	0x0000dea0


	//   ....[52]....
        /*06ac*/ 	.word	0x0000ded0


	//   ....[53]....
        /*06b0*/ 	.word	0x0000df10


	//   ....[54]....
        /*06b4*/ 	.word	0x0000df50


	//   ....[55]....
        /*06b8*/ 	.word	0x0000df90


	//   ....[56]....
        /*06bc*/ 	.word	0x0000dfd0


	//   ....[57]....
        /*06c0*/ 	.word	0x0000dfe0


	//   ....[58]....
        /*06c4*/ 	.word	0x0000dff0


	//   ....[59]....
        /*06c8*/ 	.word	0x0000e0e0


	//   ....[60]....
        /*06cc*/ 	.word	0x0000e110


	//   ....[61]....
        /*06d0*/ 	.word	0x0000e140


	//   ....[62]....
        /*06d4*/ 	.word	0x0000e1a0


	//   ....[63]....
        /*06d8*/ 	.word	0x0000e620


	//   ....[64]....
        /*06dc*/ 	.word	0x0000e660


	//   ....[65]....
        /*06e0*/ 	.word	0x0000e720


	//   ....[66]....
        /*06e4*/ 	.word	0x0000e740


	//   ....[67]....
        /*06e8*/ 	.word	0x0000e800


	//   ....[68]....
        /*06ec*/ 	.word	0x0000e820


	//   ....[69]....
        /*06f0*/ 	.word	0x0000e8f0


	//   ....[70]....
        /*06f4*/ 	.word	0x0000e910


	//   ....[71]....
        /*06f8*/ 	.word	0x0000efb0


	//   ....[72]....
        /*06fc*/ 	.word	0x0000efd0


	//   ....[73]....
        /*0700*/ 	.word	0x0000f090


	//   ....[74]....
        /*0704*/ 	.word	0x0000f0b0


	//   ....[75]....
        /*0708*/ 	.word	0x0000f170


	//   ....[76]....
        /*070c*/ 	.word	0x0000f190


	//   ....[77]....
        /*0710*/ 	.word	0x0000f260


	//   ....[78]....
        /*0714*/ 	.word	0x0000f280


	//   ....[79]....
        /*0718*/ 	.word	0x0000f410


	//   ....[80]....
        /*071c*/ 	.word	0x00010cb0


	//   ....[81]....
        /*0720*/ 	.word	0x00010cf0


	//   ....[82]....
        /*0724*/ 	.word	0x00010dc0


	//   ....[83]....
        /*0728*/ 	.word	0x00010dd0


	//   ....[84]....
        /*072c*/ 	.word	0x00010e20


	//   ....[85]....
        /*0730*/ 	.word	0x00010e30


	//   ....[86]....
        /*0734*/ 	.word	0x00010e80


	//   ....[87]....
        /*0738*/ 	.word	0x00010e90


	//   ....[88]....
        /*073c*/ 	.word	0x00010ee0


	//   ....[89]....
        /*0740*/ 	.word	0x00010ef0


	//   ....[90]....
        /*0744*/ 	.word	0x00010f40


	//   ....[91]....
        /*0748*/ 	.word	0x00010f50


	//   ....[92]....
        /*074c*/ 	.word	0x00010fa0


	//   ....[93]....
        /*0750*/ 	.word	0x00010fb0


	//   ....[94]....
        /*0754*/ 	.word	0x00010fc0


	//   ....[95]....
        /*0758*/ 	.word	0x00011010


	//   ....[96]....
        /*075c*/ 	.word	0x00011060


	//   ....[97]....
        /*0760*/ 	.word	0x00011070


	//   ....[98]....
        /*0764*/ 	.word	0x00011080


	//   ....[99]....
        /*0768*/ 	.word	0x000110e0


	//   ....[100]....
        /*076c*/ 	.word	0x00011540


	//   ....[101]....
        /*0770*/ 	.word	0x00011570


	//   ....[102]....
        /*0774*/ 	.word	0x000115e0


	//   ....[103]....
        /*0778*/ 	.word	0x00011610


	//   ....[104]....
        /*077c*/ 	.word	0x00011650


	//   ....[105]....
        /*0780*/ 	.word	0x00011680


	//   ....[106]....
        /*0784*/ 	.word	0x000116c0


	//   ....[107]....
        /*0788*/ 	.word	0x00011700


	//   ....[108]....
        /*078c*/ 	.word	0x00011750


	//   ....[109]....
        /*0790*/ 	.word	0x00011780


	//   ....[110]....
        /*0794*/ 	.word	0x000117d0


	//   ....[111]....
        /*0798*/ 	.word	0x000117f0


	//   ....[112]....
        /*079c*/ 	.word	0x00011830


	//   ....[113]....
        /*07a0*/ 	.word	0x00011860


	//   ....[114]....
        /*07a4*/ 	.word	0x000118a0


	//   ....[115]....
        /*07a8*/ 	.word	0x000118c0


	//   ....[116]....
        /*07ac*/ 	.word	0x000118e0


	//   ....[117]....
        /*07b0*/ 	.word	0x00011920


	//   ....[118]....
        /*07b4*/ 	.word	0x00011940


	//   ....[119]....
        /*07b8*/ 	.word	0x00011990


	//   ....[120]....
        /*07bc*/ 	.word	0x00011fe0


	//   ....[121]....
        /*07c0*/ 	.word	0x00012000


	//   ....[122]....
        /*07c4*/ 	.word	0x00012020


	//   ....[123]....
        /*07c8*/ 	.word	0x00012080


	//   ....[124]....
        /*07cc*/ 	.word	0x000120d0


	//   ....[125]....
        /*07d0*/ 	.word	0x000120f0


	//   ....[126]....
        /*07d4*/ 	.word	0x00012140


	//   ....[127]....
        /*07d8*/ 	.word	0x00012160


	//   ....[128]....
        /*07dc*/ 	.word	0x000121b0


	//   ....[129]....
        /*07e0*/ 	.word	0x000121d0


	//   ....[130]....
        /*07e4*/ 	.word	0x00012220


	//   ....[131]....
        /*07e8*/ 	.word	0x00012240


	//   ....[132]....
        /*07ec*/ 	.word	0x00012290


	//   ....[133]....
        /*07f0*/ 	.word	0x000122b0


	//   ....[134]....
        /*07f4*/ 	.word	0x000122f0


	//   ....[135]....
        /*07f8*/ 	.word	0x00012310


	//   ....[136]....
        /*07fc*/ 	.word	0x00012c50


	//   ....[137]....
        /*0800*/ 	.word	0x00012c60


	//   ....[138]....
        /*0804*/ 	.word	0x00012c70


	//   ....[139]....
        /*0808*/ 	.word	0x00012c80


	//   ....[140]....
        /*080c*/ 	.word	0x00012c90


	//   ....[141]....
        /*0810*/ 	.word	0x00012ca0


	//   ....[142]....
        /*0814*/ 	.word	0x00012cc0


	//   ....[143]....
        /*0818*/ 	.word	0x00012ce0


	//   ....[144]....
        /*081c*/ 	.word	0x00012da0


	//   ....[145]....
        /*0820*/ 	.word	0x00012db0


	//   ....[146]....
        /*0824*/ 	.word	0x00012dc0


	//   ....[147]....
        /*0828*/ 	.word	0x00012dd0


	//   ....[148]....
        /*082c*/ 	.word	0x00012e40


	//   ....[149]....
        /*0830*/ 	.word	0x00012e50


	//   ....[150]....
        /*0834*/ 	.word	0x00012e60


	//   ....[151]....
        /*0838*/ 	.word	0x00012e70


	//   ....[152]....
        /*083c*/ 	.word	0x00012e90


	//   ....[153]....
        /*0840*/ 	.word	0x00012eb0


	//   ....[154]....
        /*0844*/ 	.word	0x00012ef0


	//   ....[155]....
        /*0848*/ 	.word	0x00012f40


	//   ....[156]....
        /*084c*/ 	.word	0x000132f0


	//   ....[157]....
        /*0850*/ 	.word	0x00013300


	//   ....[158]....
        /*0854*/ 	.word	0x00013310


	//   ....[159]....
        /*0858*/ 	.word	0x00013320


	//   ....[160]....
        /*085c*/ 	.word	0x00013330


	//   ....[161]....
        /*0860*/ 	.word	0x00013350


	//   ....[162]....
        /*0864*/ 	.word	0x00013370


	//   ....[163]....
        /*0868*/ 	.word	0x000133d0


	//   ....[164]....
        /*086c*/ 	.word	0x00013410


	//   ....[165]....
        /*0870*/ 	.word	0x00013420


	//   ....[166]....
        /*0874*/ 	.word	0x00013440


	//   ....[167]....
        /*0878*/ 	.word	0x00013460


	//   ....[168]....
        /*087c*/ 	.word	0x00013470


	//   ....[169]....
        /*0880*/ 	.word	0x000134c0


	//   ....[170]....
        /*0884*/ 	.word	0x000134e0


	//   ....[171]....
        /*0888*/ 	.word	0x000134f0


	//   ....[172]....
        /*088c*/ 	.word	0x00013500


	//   ....[173]....
        /*0890*/ 	.word	0x00013530


	//   ....[174]....
        /*0894*/ 	.word	0x00013550


	//   ....[175]....
        /*0898*/ 	.word	0x00013590


	//   ....[176]....
        /*089c*/ 	.word	0x000148c0


	//   ....[177]....
        /*08a0*/ 	.word	0x00014a60


	//   ....[178]....
        /*08a4*/ 	.word	0x00015070


	//   ....[179]....
        /*08a8*/ 	.word	0x00015150


	//   ....[180]....
        /*08ac*/ 	.word	0x00015240


	//   ....[181]....
        /*08b0*/ 	.word	0x000152a0


	//   ....[182]....
        /*08b4*/ 	.word	0x00015360


	//   ....[183]....
        /*08b8*/ 	.word	0x000153c0


	//   ....[184]....
        /*08bc*/ 	.word	0x00015480


	//   ....[185]....
        /*08c0*/ 	.word	0x000154e0


	//   ....[186]....
        /*08c4*/ 	.word	0x000155a0


	//   ....[187]....
        /*08c8*/ 	.word	0x00015600


	//   ....[188]....
        /*08cc*/ 	.word	0x000156c0


	//   ....[189]....
        /*08d0*/ 	.word	0x00015720


	//   ....[190]....
        /*08d4*/ 	.word	0x000157e0


	//   ....[191]....
        /*08d8*/ 	.word	0x00015840


	//   ....[192]....
        /*08dc*/ 	.word	0x00015900


	//   ....[193]....
        /*08e0*/ 	.word	0x00015960


	//   ....[194]....
        /*08e4*/ 	.word	0x00015a20


	//   ....[195]....
        /*08e8*/ 	.word	0x00015a80


	//   ....[196]....
        /*08ec*/ 	.word	0x00015b40


	//   ....[197]....
        /*08f0*/ 	.word	0x00015ba0


	//   ....[198]....
        /*08f4*/ 	.word	0x00015c90


	//   ....[199]....
        /*08f8*/ 	.word	0x00015e40


	//   ....[200]....
        /*08fc*/ 	.word	0x00015ed0


	//   ....[201]....
        /*0900*/ 	.word	0x00015fa0


	//   ....[202]....
        /*0904*/ 	.word	0x00015ff0


	//   ....[203]....
        /*0908*/ 	.word	0x000160c0


	//   ....[204]....
        /*090c*/ 	.word	0x00016110


	//   ....[205]....
        /*0910*/ 	.word	0x000161f0


	//   ....[206]....
        /*0914*/ 	.word	0x00016240


	//   ....[207]....
        /*0918*/ 	.word	0x000162c0


	//   ....[208]....
        /*091c*/ 	.word	0x00016370


	//   ....[209]....
        /*0920*/ 	.word	0x000163f0


	//   ....[210]....
        /*0924*/ 	.word	0x000164a0


	//   ....[211]....
        /*0928*/ 	.word	0x00016520


	//   ....[212]....
        /*092c*/ 	.word	0x000165c0


	//   ....[213]....
        /*0930*/ 	.word	0x00016640


	//   ....[214]....
        /*0934*/ 	.word	0x000166e0


	//   ....[215]....
        /*0938*/ 	.word	0x00016750


	//   ....[216]....
        /*093c*/ 	.word	0x00016800


	//   ....[217]....
        /*0940*/ 	.word	0x00016870


	//   ....[218]....
        /*0944*/ 	.word	0x00016920


	//   ....[219]....
        /*0948*/ 	.word	0x000169b0


	//   ....[220]....
        /*094c*/ 	.word	0x00016a30


	//   ....[221]....
        /*0950*/ 	.word	0x00016ab0


	//   ....[222]....
        /*0954*/ 	.word	0x00016b50


	//   ....[223]....
        /*0958*/ 	.word	0x00016bb0


	//   ....[224]....
        /*095c*/ 	.word	0x00016c70


	//   ....[225]....
        /*0960*/ 	.word	0x00016cd0


	//   ....[226]....
        /*0964*/ 	.word	0x00016d90


	//   ....[227]....
        /*0968*/ 	.word	0x00016df0


	//   ....[228]....
        /*096c*/ 	.word	0x00016eb0


	//   ....[229]....
        /*0970*/ 	.word	0x00016f10


	//   ....[230]....
        /*0974*/ 	.word	0x00016fd0


	//   ....[231]....
        /*0978*/ 	.word	0x00017030


	//   ....[232]....
        /*097c*/ 	.word	0x000170f0


	//   ....[233]....
        /*0980*/ 	.word	0x00017150


	//   ....[234]....
        /*0984*/ 	.word	0x000171f0


	//   ....[235]....
        /*0988*/ 	.word	0x00017320


	//   ....[236]....
        /*098c*/ 	.word	0x000173b0


	//   ....[237]....
        /*0990*/ 	.word	0x00017430


	//   ....[238]....
        /*0994*/ 	.word	0x000174d0


	//   ....[239]....
        /*0998*/ 	.word	0x00017530


	//   ....[240]....
        /*099c*/ 	.word	0x000175e0


	//   ....[241]....
        /*09a0*/ 	.word	0x00017640


	//   ....[242]....
        /*09a4*/ 	.word	0x000176f0


	//   ....[243]....
        /*09a8*/ 	.word	0x00017750


	//   ....[244]....
        /*09ac*/ 	.word	0x000177f0


	//   ....[245]....
        /*09b0*/ 	.word	0x00017850


	//   ....[246]....
        /*09b4*/ 	.word	0x00017900


	//   ....[247]....
        /*09b8*/ 	.word	0x00017960


	//   ....[248]....
        /*09bc*/ 	.word	0x00017a00


	//   ....[249]....
        /*09c0*/ 	.word	0x00017a60


	//   ....[250]....
        /*09c4*/ 	.word	0x00017b10


	//   ....[251]....
        /*09c8*/ 	.word	0x00017b70


	//   ....[252]....
        /*09cc*/ 	.word	0x00017c20


	//   ....[253]....
        /*09d0*/ 	.word	0x00017c80


	//   ....[254]....
        /*09d4*/ 	.word	0x00017d30


	//   ....[255]....
        /*09d8*/ 	.word	0x00017e20


	//   ....[0]....
        /*09dc*/ 	.word	0x00017eb0


	//   ....[1]....
        /*09e0*/ 	.word	0x00017f30


	//   ....[2]....
        /*09e4*/ 	.word	0x00017fc0


	//   ....[3]....
        /*09e8*/ 	.word	0x00018020


	//   ....[4]....
        /*09ec*/ 	.word	0x000180c0


	//   ....[5]....
        /*09f0*/ 	.word	0x00018120


	//   ....[6]....
        /*09f4*/ 	.word	0x000181d0


	//   ....[7]....
        /*09f8*/ 	.word	0x00018230


	//   ....[8]....
        /*09fc*/ 	.word	0x000182d0


	//   ....[9]....
        /*0a00*/ 	.word	0x00018330


	//   ....[10]....
        /*0a04*/ 	.word	0x000183e0


	//   ....[11]....
        /*0a08*/ 	.word	0x00018440


	//   ....[12]....
        /*0a0c*/ 	.word	0x000184e0


	//   ....[13]....
        /*0a10*/ 	.word	0x00018540


	//   ....[14]....
        /*0a14*/ 	.word	0x000185f0


	//   ....[15]....
        /*0a18*/ 	.word	0x00018650


	//   ....[16]....
        /*0a1c*/ 	.word	0x00018700


	//   ....[17]....
        /*0a20*/ 	.word	0x00018760


	//   ....[18]....
        /*0a24*/ 	.word	0x00018810


	//   ....[19]....
        /*0a28*/ 	.word	0x00018a70


	//----- nvinfo : EIATTR_REG_RECONFIG
	.align		4
.L_1042:
        /*0a2c*/ 	.byte	0x01, 0x54
	.zero		2


	//----- nvinfo : EIATTR_SYSCALL_OFFSETS
	.align		4
        /*0a30*/ 	.byte	0x04, 0x46
        /*0a32*/ 	.short	(.L_1044 - .L_1043)


	//   ....[0]....
.L_1043:
        /*0a34*/ 	.word	0x000015c0


	//   ....[1]....
        /*0a38*/ 	.word	0x0000ffb0


	//   ....[2]....
        /*0a3c*/ 	.word	0x00010120


	//   ....[3]....
        /*0a40*/ 	.word	0x00010280


	//   ....[4]....
        /*0a44*/ 	.word	0x000103c0


	//   ....[5]....
        /*0a48*/ 	.word	0x00011c60


	//----- nvinfo : EIATTR_MBARRIER_INSTR_OFFSETS
	.align		4
.L_1044:
        /*0a4c*/ 	.byte	0x04, 0x39
        /*0a4e*/ 	.short	(.L_1046 - .L_1045)


	//   ....[0]....
.L_1045:
        /*0a50*/ 	.word	0x00000180
        /*0a54*/ 	.word	0x000000ff
        /*0a58*/ 	.word	0x00022800
        /*0a5c*/ 	.short	0x0100
        /*0a5e*/ 	.byte	0x08
	.zero		1


	//   ....[1]....
        /*0a60*/ 	.word	0x00000190
        /*0a64*/ 	.word	0x000000ff
        /*0a68*/ 	.word	0x00022820
        /*0a6c*/ 	.short	0x0100
        /*0a6e*/ 	.byte	0x08
	.zero		1


	//   ....[2]....
        /*0a70*/ 	.word	0x00000280
        /*0a74*/ 	.word	0x000000ff
        /*0a78*/ 	.word	0x00022830
        /*0a7c*/ 	.short	0x0100
        /*0a7e*/ 	.byte	0x08
	.zero		1


	//   ....[3]....
        /*0a80*/ 	.word	0x00000290
        /*0a84*/ 	.word	0x000000ff
        /*0a88*/ 	.word	0x00022840
        /*0a8c*/ 	.short	0x0100
        /*0a8e*/ 	.byte	0x08
	.zero		1


	//   ....[4]....
        /*0a90*/ 	.word	0x000002a0
        /*0a94*/ 	.word	0x000000ff
        /*0a98*/ 	.word	0x00022838
        /*0a9c*/ 	.short	0x0100
        /*0a9e*/ 	.byte	0x08
	.zero		1


	//   ....[5]....
        /*0aa0*/ 	.word	0x000002b0
        /*0aa4*/ 	.word	0x000000ff
        /*0aa8*/ 	.word	0x00022848
        /*0aac*/ 	.short	0x0100
        /*0aae*/ 	.byte	0x08
	.zero		1


	//   ....[6]....
        /*0ab0*/ 	.word	0x000003e0
        /*0ab4*/ 	.word	0x000000ff
        /*0ab8*/ 	.word	0x00022850
        /*0abc*/ 	.short	0x0100
        /*0abe*/ 	.byte	0x08
	.zero		1


	//   ....[7]....
        /*0ac0*/ 	.word	0x000003f0
        /*0ac4*/ 	.word	0x000000ff
        /*0ac8*/ 	.word	0x00022860
        /*0acc*/ 	.short	0x0100
        /*0ace*/ 	.byte	0x08
	.zero		1


	//   ....[8]....
        /*0ad0*/ 	.word	0x00000400
        /*0ad4*/ 	.word	0x000000ff
        /*0ad8*/ 	.word	0x00022858
        /*0adc*/ 	.short	0x0100
        /*0ade*/ 	.byte	0x08
	.zero		1


	//   ....[9]....
        /*0ae0*/ 	.word	0x00000410
        /*0ae4*/ 	.word	0x000000ff
        /*0ae8*/ 	.word	0x00022868
        /*0aec*/ 	.short	0x0100
        /*0aee*/ 	.byte	0x08
	.zero		1


	//   ....[10]....
        /*0af0*/ 	.word	0x00000500
        /*0af4*/ 	.word	0x000000ff
        /*0af8*/ 	.word	0x00022870
        /*0afc*/ 	.short	0x0100
        /*0afe*/ 	.byte	0x06
	.zero		1


	//   ....[11]....
        /*0b00*/ 	.word	0x00000510
        /*0b04*/ 	.word	0x000000ff
        /*0b08*/ 	.word	0x00022880
        /*0b0c*/ 	.short	0x0100
        /*0b0e*/ 	.byte	0x06
	.zero		1


	//   ....[12]....
        /*0b10*/ 	.word	0x00000520
        /*0b14*/ 	.word	0x000000ff
        /*0b18*/ 	.word	0x00022878
        /*0b1c*/ 	.short	0x0100
        /*0b1e*/ 	.byte	0x06
	.zero		1


	//   ....[13]....
        /*0b20*/ 	.word	0x00000530
        /*0b24*/ 	.word	0x000000ff
        /*0b28*/ 	.word	0x00022888
        /*0b2c*/ 	.short	0x0100
        /*0b2e*/ 	.byte	0x06
	.zero		1


	//   ....[14]....
        /*0b30*/ 	.word	0x00000660
        /*0b34*/ 	.word	0x000000ff
        /*0b38*/ 	.word	0x00022890
        /*0b3c*/ 	.short	0x0100
        /*0b3e*/ 	.byte	0x08
	.zero		1


	//   ....[15]....
        /*0b40*/ 	.word	0x00000670
        /*0b44*/ 	.word	0x000000ff
        /*0b48*/ 	.word	0x000228a0
        /*0b4c*/ 	.short	0x0100
        /*0b4e*/ 	.byte	0x08
	.zero		1


	//   ....[16]....
        /*0b50*/ 	.word	0x00000680
        /*0b54*/ 	.word	0x000000ff
        /*0b58*/ 	.word	0x00022898
        /*0b5c*/ 	.short	0x0100
        /*0b5e*/ 	.byte	0x08
	.zero		1


	//   ....[17]....
        /*0b60*/ 	.word	0x00000690
        /*0b64*/ 	.word	0x000000ff
        /*0b68*/ 	.word	0x000228a8
        /*0b6c*/ 	.short	0x0100
        /*0b6e*/ 	.byte	0x08
	.zero		1


	//   ....[18]....
        /*0b70*/ 	.word	0x000007e0
        /*0b74*/ 	.word	0x000000ff
        /*0b78*/ 	.word	0x000228b0
        /*0b7c*/ 	.short	0x0100
        /*0b7e*/ 	.byte	0x08
	.zero		1


	//   ....[19]....
        /*0b80*/ 	.word	0x000007f0
        /*0b84*/ 	.word	0x000000ff
        /*0b88*/ 	.word	0x000228c0
        /*0b8c*/ 	.short	0x0100
        /*0b8e*/ 	.byte	0x08
	.zero		1


	//   ....[20]....
        /*0b90*/ 	.word	0x00000800
        /*0b94*/ 	.word	0x000000ff
        /*0b98*/ 	.word	0x000228b8
        /*0b9c*/ 	.short	0x0100
        /*0b9e*/ 	.byte	0x08
	.zero		1


	//   ....[21]....
        /*0ba0*/ 	.word	0x00000810
        /*0ba4*/ 	.word	0x000000ff
        /*0ba8*/ 	.word	0x000228c8
        /*0bac*/ 	.short	0x0100
        /*0bae*/ 	.byte	0x08
	.zero		1


	//   ....[22]....
        /*0bb0*/ 	.word	0x00001910
        /*0bb4*/ 	.word	0x000000ff
        /*0bb8*/ 	.word	0x00022800
        /*0bbc*/ 	.short	0x010a
        /*0bbe*/ 	.byte	0x2b
	.zero		1


	//   ....[23]....
        /*0bc0*/ 	.word	0x000019b0
        /*0bc4*/ 	.word	0x00000002
        /*0bc8*/ 	.word	0x00022830
        /*0bcc*/ 	.short	0x010a
        /*0bce*/ 	.byte	0x3f
	.zero		1


	//   ....[24]....
        /*0bd0*/ 	.word	0x000019f0
        /*0bd4*/ 	.word	0x00000002
        /*0bd8*/ 	.word	0x00022830
        /*0bdc*/ 	.short	0x010a
        /*0bde*/ 	.byte	0x3f
	.zero		1


	//   ....[25]....
        /*0be0*/ 	.word	0x00002f40
        /*0be4*/ 	.word	0x000000ff
        /*0be8*/ 	.word	0x00000000
        /*0bec*/ 	.short	0x0101
        /*0bee*/ 	.byte	0x06
	.zero		1


	//   ....[26]....
        /*0bf0*/ 	.word	0x000053f0
        /*0bf4*/ 	.word	0x000000ff
        /*0bf8*/ 	.word	0x00022830
        /*0bfc*/ 	.short	0x010a
        /*0bfe*/ 	.byte	0x06
	.zero		1


	//   ....[27]....
        /*0c00*/ 	.word	0x00005430
        /*0c04*/ 	.word	0x000000ff
        /*0c08*/ 	.word	0x00022830
        /*0c0c*/ 	.short	0x010a
        /*0c0e*/ 	.byte	0x06
	.zero		1


	//   ....[28]....
        /*0c10*/ 	.word	0x00005cc0
        /*0c14*/ 	.word	0x000000ff
        /*0c18*/ 	.word	0x00022850
        /*0c1c*/ 	.short	0x010a
        /*0c1e*/ 	.byte	0x06
	.zero		1


	//   ....[29]....
        /*0c20*/ 	.word	0x00005d00
        /*0c24*/ 	.word	0x000000ff
        /*0c28*/ 	.word	0x00022850
        /*0c2c*/ 	.short	0x010a
        /*0c2e*/ 	.byte	0x06
	.zero		1


	//   ....[30]....
        /*0c30*/ 	.word	0x000067f0
        /*0c34*/ 	.word	0x000000ff
        /*0c38*/ 	.word	0x00000000
        /*0c3c*/ 	.short	0x0101
        /*0c3e*/ 	.byte	0x06
	.zero		1


	//   ....[31]....
        /*0c40*/ 	.word	0x00008ba0
        /*0c44*/ 	.word	0x000000ff
        /*0c48*/ 	.word	0x00000000
        /*0c4c*/ 	.short	0x0101
        /*0c4e*/ 	.byte	0x06
	.zero		1


	//   ....[32]....
        /*0c50*/ 	.word	0x000092e0
        /*0c54*/ 	.word	0x000000ff
        /*0c58*/ 	.word	0x00022830
        /*0c5c*/ 	.short	0x010a
        /*0c5e*/ 	.byte	0x06
	.zero		1


	//   ....[33]....
        /*0c60*/ 	.word	0x00009320
        /*0c64*/ 	.word	0x000000ff
        /*0c68*/ 	.word	0x00022830
        /*0c6c*/ 	.short	0x010a
        /*0c6e*/ 	.byte	0x06
	.zero		1


	//   ....[34]....
        /*0c70*/ 	.word	0x00009bb0
        /*0c74*/ 	.word	0x000000ff
        /*0c78*/ 	.word	0x00022850
        /*0c7c*/ 	.short	0x010a
        /*0c7e*/ 	.byte	0x06
	.zero		1


	//   ....[35]....
        /*0c80*/ 	.word	0x00009bf0
        /*0c84*/ 	.word	0x000000ff
        /*0c88*/ 	.word	0x00022850
        /*0c8c*/ 	.short	0x010a
        /*0c8e*/ 	.byte	0x06
	.zero		1


	//   ....[36]....
        /*0c90*/ 	.word	0x0000a4c0
        /*0c94*/ 	.word	0x000000ff
        /*0c98*/ 	.word	0x00000000
        /*0c9c*/ 	.short	0x0101
        /*0c9e*/ 	.byte	0x06
	.zero		1


	//   ....[37]....
        /*0ca0*/ 	.word	0x0000bef0
        /*0ca4*/ 	.word	0x000000ff
        /*0ca8*/ 	.word	0x00000000
        /*0cac*/ 	.short	0x0101
        /*0cae*/ 	.byte	0x06
	.zero		1


	//   ....[38]....
        /*0cb0*/ 	.word	0x0000c570
        /*0cb4*/ 	.word	0x000000ff
        /*0cb8*/ 	.word	0x00022850
        /*0cbc*/ 	.short	0x010a
        /*0cbe*/ 	.byte	0x09
	.zero		1


	//   ....[39]....
        /*0cc0*/ 	.word	0x0000c5b0
        /*0cc4*/ 	.word	0x000000ff
        /*0cc8*/ 	.word	0x00022850
        /*0ccc*/ 	.short	0x010a
        /*0cce*/ 	.byte	0x09
	.zero		1


	//   ....[40]....
        /*0cd0*/ 	.word	0x0000cc50
        /*0cd4*/ 	.word	0x000000ff
        /*0cd8*/ 	.word	0x00000000
        /*0cdc*/ 	.short	0x0101
        /*0cde*/ 	.byte	0x04
	.zero		1


	//   ....[41]....
        /*0ce0*/ 	.word	0x0000e650
        /*0ce4*/ 	.word	0x00000003
        /*0ce8*/ 	.word	0x00000000
        /*0cec*/ 	.short	0x0101
        /*0cee*/ 	.byte	0x3f
	.zero		1


	//   ....[42]....
        /*0cf0*/ 	.word	0x000109c0
        /*0cf4*/ 	.word	0x00000000
        /*0cf8*/ 	.word	0x00022880
        /*0cfc*/ 	.short	0x010a
        /*0cfe*/ 	.byte	0x3f
	.zero		1


	//   ....[43]....
        /*0d00*/ 	.word	0x00011220
        /*0d04*/ 	.word	0x00000000
        /*0d08*/ 	.word	0x00022870
        /*0d0c*/ 	.short	0x0107
        /*0d0e*/ 	.byte	0x3f
	.zero		1


	//   ....[44]....
        /*0d10*/ 	.word	0x000112e0
        /*0d14*/ 	.word	0x00000000
        /*0d18*/ 	.word	0x00022870
        /*0d1c*/ 	.short	0x0101
        /*0d1e*/ 	.byte	0x3f
	.zero		1


	//   ....[45]....
        /*0d20*/ 	.word	0x00011310
        /*0d24*/ 	.word	0x00000000
        /*0d28*/ 	.word	0x00022840
        /*0d2c*/ 	.short	0x010a
        /*0d2e*/ 	.byte	0x3f
	.zero		1


	//   ....[46]....
        /*0d30*/ 	.word	0x00011a40
        /*0d34*/ 	.word	0x00000000
        /*0d38*/ 	.word	0x00022830
        /*0d3c*/ 	.short	0x0107
        /*0d3e*/ 	.byte	0x3f
	.zero		1


	//   ....[47]....
        /*0d40*/ 	.word	0x00011b00
        /*0d44*/ 	.word	0x00000000
        /*0d48*/ 	.word	0x00022830
        /*0d4c*/ 	.short	0x0101
        /*0d4e*/ 	.byte	0x3f
	.zero		1


	//   ....[48]....
        /*0d50*/ 	.word	0x000123c0
        /*0d54*/ 	.word	0x00000011
        /*0d58*/ 	.word	0x00022800
        /*0d5c*/ 	.short	0x0107
        /*0d5e*/ 	.byte	0x3f
	.zero		1


	//   ....[49]....
        /*0d60*/ 	.word	0x000124b0
        /*0d64*/ 	.word	0x00000011
        /*0d68*/ 	.word	0x00022800
        /*0d6c*/ 	.short	0x0101
        /*0d6e*/ 	.byte	0x3f
	.zero		1


	//   ....[50]....
        /*0d70*/ 	.word	0x000124d0
        /*0d74*/ 	.word	0x00000011
        /*0d78*/ 	.word	0x00022820
        /*0d7c*/ 	.short	0x010a
        /*0d7e*/ 	.byte	0x3f
	.zero		1


	//   ....[51]....
        /*0d80*/ 	.word	0x000129f0
        /*0d84*/ 	.word	0x00000000
        /*0d88*/ 	.word	0x00022880
        /*0d8c*/ 	.short	0x010a
        /*0d8e*/ 	.byte	0x3f
	.zero		1


	//   ....[52]....
        /*0d90*/ 	.word	0x00012fc0
        /*0d94*/ 	.word	0x00000000
        /*0d98*/ 	.word	0x00022870
        /*0d9c*/ 	.short	0x0107
        /*0d9e*/ 	.byte	0x3f
	.zero		1


	//   ....[53]....
        /*0da0*/ 	.word	0x00013080
        /*0da4*/ 	.word	0x00000000
        /*0da8*/ 	.word	0x00022870
        /*0dac*/ 	.short	0x0101
        /*0dae*/ 	.byte	0x3f
	.zero		1


	//   ....[54]....
        /*0db0*/ 	.word	0x000130b0
        /*0db4*/ 	.word	0x00000000
        /*0db8*/ 	.word	0x00022840
        /*0dbc*/ 	.short	0x010a
        /*0dbe*/ 	.byte	0x3f
	.zero		1


	//   ....[55]....
        /*0dc0*/ 	.word	0x00013650
        /*0dc4*/ 	.word	0x00000000
        /*0dc8*/ 	.word	0x00022830
        /*0dcc*/ 	.short	0x0107
        /*0dce*/ 	.byte	0x3f
	.zero		1


	//   ....[56]....
        /*0dd0*/ 	.word	0x00013710
        /*0dd4*/ 	.word	0x00000000
        /*0dd8*/ 	.word	0x00022830
        /*0ddc*/ 	.short	0x0101
        /*0dde*/ 	.byte	0x3f
	.zero		1


	//   ....[57]....
        /*0de0*/ 	.word	0x000137a0
        /*0de4*/ 	.word	0x00000003
        /*0de8*/ 	.word	0x00022870
        /*0dec*/ 	.short	0x010a
        /*0dee*/ 	.byte	0x3f
	.zero		1


	//   ....[58]....
        /*0df0*/ 	.word	0x00013830
        /*0df4*/ 	.word	0x00000003
        /*0df8*/ 	.word	0x00022860
        /*0dfc*/ 	.short	0x010a
        /*0dfe*/ 	.byte	0x3f
	.zero		1


	//   ....[59]....
        /*0e00*/ 	.word	0x00013df0
        /*0e04*/ 	.word	0x00000003
        /*0e08*/ 	.word	0x00022850
        /*0e0c*/ 	.short	0x0101
        /*0e0e*/ 	.byte	0x3f
	.zero		1


	//   ....[60]....
        /*0e10*/ 	.word	0x00013e80
        /*0e14*/ 	.word	0x00000003
        /*0e18*/ 	.word	0x00000000
        /*0e1c*/ 	.short	0x0101
        /*0e1e*/ 	.byte	0x3f
	.zero		1


	//   ....[61]....
        /*0e20*/ 	.word	0x00014050
        /*0e24*/ 	.word	0x00000003
        /*0e28*/ 	.word	0x00022870
        /*0e2c*/ 	.short	0x010a
        /*0e2e*/ 	.byte	0x3f
	.zero		1


	//   ....[62]....
        /*0e30*/ 	.word	0x000140e0
        /*0e34*/ 	.word	0x00000003
        /*0e38*/ 	.word	0x00022860
        /*0e3c*/ 	.short	0x010a
        /*0e3e*/ 	.byte	0x3f
	.zero		1


	//   ....[63]....
        /*0e40*/ 	.word	0x000146a0
        /*0e44*/ 	.word	0x00000003
        /*0e48*/ 	.word	0x00022850
        /*0e4c*/ 	.short	0x0101
        /*0e4e*/ 	.byte	0x3f
	.zero		1


	//   ....[64]....
        /*0e50*/ 	.word	0x00014740
        /*0e54*/ 	.word	0x00000003
        /*0e58*/ 	.word	0x00000000
        /*0e5c*/ 	.short	0x0101
        /*0e5e*/ 	.byte	0x3f
	.zero		1


	//   ....[65]....
        /*0e60*/ 	.word	0x000149e0
        /*0e64*/ 	.word	0x00000004
        /*0e68*/ 	.word	0x00022820
        /*0e6c*/ 	.short	0x010a
        /*0e6e*/ 	.byte	0x3f
	.zero		1


	//   ....[66]....
        /*0e70*/ 	.word	0x00014b60
        /*0e74*/ 	.word	0x00000005
        /*0e78*/ 	.word	0x00022840
        /*0e7c*/ 	.short	0x010a
        /*0e7e*/ 	.byte	0x3f
	.zero		1


	//   ....[67]....
        /*0e80*/ 	.word	0x00014c00
        /*0e84*/ 	.word	0x0000001f
        /*0e88*/ 	.word	0x00022840
        /*0e8c*/ 	.short	0x010a
        /*0e8e*/ 	.byte	0x3f
	.zero		1


	//   ....[68]....
        /*0e90*/ 	.word	0x00014c40
        /*0e94*/ 	.word	0x00000005
        /*0e98*/ 	.word	0x00022860
        /*0e9c*/ 	.short	0x010a
        /*0e9e*/ 	.byte	0x3f
	.zero		1


	//   ....[69]....
        /*0ea0*/ 	.word	0x00014c80
        /*0ea4*/ 	.word	0x0000001f
        /*0ea8*/ 	.word	0x00022860
        /*0eac*/ 	.short	0x010a
        /*0eae*/ 	.byte	0x3f
	.zero		1


	//   ....[70]....
        /*0eb0*/ 	.word	0x00014cc0
        /*0eb4*/ 	.word	0x00000005
        /*0eb8*/ 	.word	0x00022880
        /*0ebc*/ 	.short	0x010a
        /*0ebe*/ 	.byte	0x3f
	.zero		1


	//   ....[71]....
        /*0ec0*/ 	.word	0x00014d00
        /*0ec4*/ 	.word	0x0000001f
        /*0ec8*/ 	.word	0x00022880
        /*0ecc*/ 	.short	0x010a
        /*0ece*/ 	.byte	0x3f
	.zero		1


	//   ....[72]....
        /*0ed0*/ 	.word	0x00014d70
        /*0ed4*/ 	.word	0x00000003
        /*0ed8*/ 	.word	0x00022800
        /*0edc*/ 	.short	0x010a
        /*0ede*/ 	.byte	0x3f
	.zero		1


	//   ....[73]....
        /*0ee0*/ 	.word	0x00014dc0
        /*0ee4*/ 	.word	0x00000002
        /*0ee8*/ 	.word	0x00022830
        /*0eec*/ 	.short	0x010a
        /*0eee*/ 	.byte	0x3f
	.zero		1


	//   ....[74]....
        /*0ef0*/ 	.word	0x00014e20
        /*0ef4*/ 	.word	0x00000008
        /*0ef8*/ 	.word	0x00022830
        /*0efc*/ 	.short	0x010a
        /*0efe*/ 	.byte	0x3f
	.zero		1


	//   ....[75]....
        /*0f00*/ 	.word	0x00014e80
        /*0f04*/ 	.word	0x00000008
        /*0f08*/ 	.word	0x00022850
        /*0f0c*/ 	.short	0x010a
        /*0f0e*/ 	.byte	0x3f
	.zero		1


	//   ....[76]....
        /*0f10*/ 	.word	0x00014ee0
        /*0f14*/ 	.word	0x00000008
        /*0f18*/ 	.word	0x00022830
        /*0f1c*/ 	.short	0x010a
        /*0f1e*/ 	.byte	0x3f
	.zero		1


	//   ....[77]....
        /*0f20*/ 	.word	0x00014f40
        /*0f24*/ 	.word	0x00000008
        /*0f28*/ 	.word	0x00022850
        /*0f2c*/ 	.short	0x010a
        /*0f2e*/ 	.byte	0x3f
	.zero		1


	//   ....[78]....
        /*0f30*/ 	.word	0x00014fa0
        /*0f34*/ 	.word	0x00000005
        /*0f38*/ 	.word	0x00022850
        /*0f3c*/ 	.short	0x010a
        /*0f3e*/ 	.byte	0x3f
	.zero		1


	//   ....[79]....
        /*0f40*/ 	.word	0x000150a0
        /*0f44*/ 	.word	0x00000000
        /*0f48*/ 	.word	0x00022880
        /*0f4c*/ 	.short	0x010a
        /*0f4e*/ 	.byte	0x3f
	.zero		1


	//   ....[80]....
        /*0f50*/ 	.word	0x00015d90
        /*0f54*/ 	.word	0x00000000
        /*0f58*/ 	.word	0x00022840
        /*0f5c*/ 	.short	0x010a
        /*0f5e*/ 	.byte	0x3f
	.zero		1


	//   ....[81]....
        /*0f60*/ 	.word	0x00017220
        /*0f64*/ 	.word	0x00000011
        /*0f68*/ 	.word	0x00022820
        /*0f6c*/ 	.short	0x010a
        /*0f6e*/ 	.byte	0x3f
	.zero		1


	//   ....[82]....
        /*0f70*/ 	.word	0x00017270
        /*0f74*/ 	.word	0x00000000
        /*0f78*/ 	.word	0x00022880
        /*0f7c*/ 	.short	0x010a
        /*0f7e*/ 	.byte	0x3f
	.zero		1


	//   ....[83]....
        /*0f80*/ 	.word	0x00017d70
        /*0f84*/ 	.word	0x00000000
        /*0f88*/ 	.word	0x00022840
        /*0f8c*/ 	.short	0x010a
        /*0f8e*/ 	.byte	0x3f
	.zero		1


	//   ....[84]....
        /*0f90*/ 	.word	0x00018850
        /*0f94*/ 	.word	0x00000003
        /*0f98*/ 	.word	0x00022870
        /*0f9c*/ 	.short	0x010a
        /*0f9e*/ 	.byte	0x3f
	.zero		1


	//   ....[85]....
        /*0fa0*/ 	.word	0x000188a0
        /*0fa4*/ 	.word	0x00000003
        /*0fa8*/ 	.word	0x00022860
        /*0fac*/ 	.short	0x010a
        /*0fae*/ 	.byte	0x3f
	.zero		1


	//   ....[86]....
        /*0fb0*/ 	.word	0x000188f0
        /*0fb4*/ 	.word	0x00000003
        /*0fb8*/ 	.word	0x00022870
        /*0fbc*/ 	.short	0x010a
        /*0fbe*/ 	.byte	0x3f
	.zero		1


	//   ....[87]....
        /*0fc0*/ 	.word	0x00018940
        /*0fc4*/ 	.word	0x00000003
        /*0fc8*/ 	.word	0x00022860
        /*0fcc*/ 	.short	0x010a
        /*0fce*/ 	.byte	0x3f
	.zero		1


	//   ....[88]....
        /*0fd0*/ 	.word	0x00018990
        /*0fd4*/ 	.word	0x00000004
        /*0fd8*/ 	.word	0x00022820
        /*0fdc*/ 	.short	0x010a
        /*0fde*/ 	.byte	0x3f
	.zero		1


	//   ....[89]....
        /*0fe0*/ 	.word	0x00018b30
        /*0fe4*/ 	.word	0x00000005
        /*0fe8*/ 	.word	0x00022840
        /*0fec*/ 	.short	0x010a
        /*0fee*/ 	.byte	0x3f
	.zero		1


	//   ....[90]....
        /*0ff0*/ 	.word	0x00018b80
        /*0ff4*/ 	.word	0x0000001f
        /*0ff8*/ 	.word	0x00022840
        /*0ffc*/ 	.short	0x010a
        /*0ffe*/ 	.byte	0x3f
	.zero		1


	//   ....[91]....
        /*1000*/ 	.word	0x00018bd0
        /*1004*/ 	.word	0x00000005
        /*1008*/ 	.word	0x00022860
        /*100c*/ 	.short	0x010a
        /*100e*/ 	.byte	0x3f
	.zero		1


	//   ....[92]....
        /*1010*/ 	.word	0x00018c20
        /*1014*/ 	.word	0x0000001f
        /*1018*/ 	.word	0x00022860
        /*101c*/ 	.short	0x010a
        /*101e*/ 	.byte	0x3f
	.zero		1


	//   ....[93]....
        /*1020*/ 	.word	0x00018c70
        /*1024*/ 	.word	0x00000005
        /*1028*/ 	.word	0x00022880
        /*102c*/ 	.short	0x010a
        /*102e*/ 	.byte	0x3f
	.zero		1


	//----- nvinfo : EIATTR_NUM_MBARRIERS
	.align		4
.L_1046:
        /*1030*/ 	.byte	0x03, 0x38
        /*1032*/ 	.short	0x0016


	//----- nvinfo : EIATTR_EXIT_INSTR_OFFSETS
	.align		4
        /*1034*/ 	.byte	0x04, 0x1c
        /*1036*/ 	.short	(.L_1048 - .L_1047)


	//   ....[0]....
.L_1047:
        /*1038*/ 	.word	0x000009a0


	//   ....[1]....
        /*103c*/ 	.word	0x0000f380


	//   ....[2]....
        /*1040*/ 	.word	0x00014d50


	//----- nvinfo : EIATTR_MAX_THREADS
	.align		4
.L_1048:
        /*1044*/ 	.byte	0x04, 0x05
        /*1046*/ 	.short	(.L_1050 - .L_1049)
.L_1049:
        /*1048*/ 	.word	0x00000180
        /*104c*/ 	.word	0x00000001
        /*1050*/ 	.word	0x00000001


	//----- nvinfo : EIATTR_CRS_STACK_SIZE
	.align		4
.L_1050:
        /*1054*/ 	.byte	0x04, 0x1e
        /*1056*/ 	.short	(.L_1052 - .L_1051)
.L_1051:
        /*1058*/ 	.word	0x00000000


	//----- nvinfo : EIATTR_CBANK_PARAM_SIZE
	.align		4
.L_1052:
        /*105c*/ 	.byte	0x03, 0x19
        /*105e*/ 	.short	0x0af0


	//----- nvinfo : EIATTR_PARAM_CBANK
	.align		4
        /*1060*/ 	.byte	0x04, 0x0a
        /*1062*/ 	.short	(.L_1054 - .L_1053)
	.align		4
.L_1053:
        /*1064*/ 	.word	index@(.nv.constant0._ZN7cutlass13device_kernelIN5flash11enable_sm90INS1_16FlashAttnFwdSm90INS1_25CollectiveMainloopFwdSm90ILi2EN4cute5tupleIJNS5_1CILi1EEES8_S8_EEENS6_IJNS7_ILi128EEENS7_ILi160EEESA_EEELi128ENS_12float_e4m3_tEfNS_4arch4Sm90ELb1ELb0ELb1ELb0ELb1ELb0ELb0ELb1ELb1ELb1ELb0ELb0EEENS1_21CollectiveEpilogueFwdINS6_IJSA_SA_SB_EEES9_NS_10bfloat16_tESF_Li256ELb0ELb1ELb0ELb1EEENS1_30DynamicPersistentTileSchedulerILi256ELi128ELb0ELb1ELb1EEEEEEEEEvNT_6ParamsE)
        /*1068*/ 	.short	0x0210
        /*106a*/ 	.short	0x0af0


	//----- nvinfo : EIATTR_SW_WAR
	.align		4
.L_1054:
        /*106c*/ 	.byte	0x04, 0x36
        /*106e*/ 	.short	(.L_1056 - .L_1055)
.L_1055:
        /*1070*/ 	.word	0x00000008
.L_1056:


//--------------------- .nv.info._ZN7cutlass13device_kernelIN5flash11enable_sm90INS1_16FlashAttnFwdSm90INS1_25CollectiveMainloopFwdSm90ILi2EN4cute5tupleIJNS5_1CILi1EEES8_S8_EEENS6_IJNS7_ILi128EEENS7_ILi160EEESA_EEELi128ENS_12float_e4m3_tEfNS_4arch4Sm90ELb1ELb0ELb1ELb1ELb1ELb0ELb0ELb1ELb1ELb1ELb0ELb0EEENS1_21CollectiveEpilogueFwdINS6_IJSA_SA_SB_EEES9_NS_10bfloat16_tESF_Li256ELb1ELb1ELb0ELb1EEENS1_36VarlenDynamicPersistentTileSchedulerILi128ELi160ELi256ELi128ELb0ELb1ELb1ELb1ELb1ELb1EEEEEEEEEvNT_6ParamsE --------------------------
	.section	.nv.info._ZN7cutlass13device_kernelIN5flash11enable_sm90INS1_16FlashAttnFwdSm90INS1_25CollectiveMainloopFwdSm90ILi2EN4cute5tupleIJNS5_1CILi1EEES8_S8_EEENS6_IJNS7_ILi128EEENS7_ILi160EEESA_EEELi128ENS_12float_e4m3_tEfNS_4arch4Sm90ELb1ELb0ELb1ELb1ELb1ELb0ELb0ELb1ELb1ELb1ELb0ELb0EEENS1_21CollectiveEpilogueFwdINS6_IJSA_SA_SB_EEES9_NS_10bfloat16_tESF_Li256ELb1ELb1ELb0ELb1EEENS1_36VarlenDynamicPersistentTileSchedulerILi128ELi160ELi256ELi128ELb0ELb1ELb1ELb1ELb1ELb1EEEEEEEEEvNT_6ParamsE,"",@"SHT_CUDA_INFO"
	.sectionflags	@""
	.align	4


	//----- nvinfo : EIATTR_CUDA_API_VERSION
	.align		4
        /*0000*/ 	.byte	0x04, 0x37
        /*0002*/ 	.short	(.L_1058 - .L_1057)
.L_1057:
        /*0004*/ 	.word	0x00000082


	//----- nvinfo : EIATTR_KPARAM_INFO
	.align		4
.L_1058:
        /*0008*/ 	.byte	0x04, 0x17
        /*000a*/ 	.short	(.L_1060 - .L_1059)
.L_1059:
        /*000c*/ 	.word	0x00000000
        /*0010*/ 	.short	0x0000
        /*0012*/ 	.short	0x0070
        /*0014*/ 	.byte	0x00, 0xf0, 0x01, 0x2a


	//----- nvinfo : EIATTR_SPARSE_MMA_MASK
	.align		4
.L_1060:
        /*0018*/ 	.byte	0x03, 0x50
        /*001a*/ 	.short	0x0000


	//----- nvinfo : EIATTR_MAXREG_COUNT
	.align		4
        /*001c*/ 	.byte	0x03, 0x1b
        /*001e*/ 	.short	0x00a8


	//----- nvinfo : EIATTR_NUM_BARRIERS
	.align		4
        /*0020*/ 	.byte	0x02, 0x4c
        /*0022*/ 	.byte	0x10
	.zero		1


	//----- nvinfo : EIATTR_EXTERNS
	.align		4
        /*0024*/ 	.byte	0x04, 0x0f
        /*0026*/ 	.short	(.L_1062 - .L_1061)


	//   ....[0]....
	.align		4
.L_1061:
        /*0028*/ 	.word	index@(__assertfail)


	//----- nvinfo : EIATTR_ANNOTATIONS
	.align		4
.L_1062:
        /*002c*/ 	.byte	0x04, 0x55
        /*002e*/ 	.short	(.L_1064 - .L_1063)


	//   ....[0]....
.L_1063:
        /* <DEDUP_REMOVED lines=15> */


	//----- nvinfo : EIATTR_MERCURY_ISA_VERSION
	.align		4
.L_1064:
        /*0108*/ 	.byte	0x03, 0x5f
        /*010a*/ 	.short	0x0101


	//----- nvinfo : EIATTR_UNUSED_LOAD_BYTE_OFFSET
	.align		4
        /*010c*/ 	.byte	0x04, 0x44
        /*010e*/ 	.short	(.L_1066 - .L_1065)


	//   ....[0]....
.L_1065:
        /*0110*/ 	.word	0x00000980
        /*0114*/ 	.word	0x0000fff0


	//   ....[1]....
        /*0118*/ 	.word	0x0000d130
        /*011c*/ 	.word	0x0000fff0


	//----- nvinfo : EIATTR_INT_WARP_WIDE_INSTR_OFFSETS
	.align		4
.L_1066:
        /*0120*/ 	.byte	0x04, 0x31
        /*0122*/ 	.short	(.L_1068 - .L_1067)


	//   ....[0]....
.L_1067:
        /*0124*/ 	.word	0x000000c0


	//   ....[1]....
        /*0128*/ 	.word	0x000000d0


	//   ....[2]....
        /*012c*/ 	.word	0x00000170


	//   ....[3]....
        /*0130*/ 	.word	0x00010e50


	//   ....[4]....
        /*0134*/ 	.word	0x00010ee0


	//   ....[5]....
        /*0138*/ 	.word	0x00015060


	//   ....[6]....
        /*013c*/ 	.word	0x000150f0


	//----- nvinfo : EIATTR_COOP_GROUP_MASK_REGIDS
	.align		4
.L_1068:
        /*0140*/ 	.byte	0x04, 0x29
        /*0142*/ 	.short	(.L_1070 - .L_1069)


	//   ....[0]....
.L_1069:
        /*0144*/ 	.word	0xffffffff


	//   ....[1]....
        /*0148*/ 	.word	0xffffffff


	//   ....[2]....
        /*014c*/ 	.word	0xffffffff


	//   ....[3]....
        /*0150*/ 	.word	0xffffffff


	//   ....[4]....
        /*0154*/ 	.word	0xffffffff


	//   ....[5]....
        /*0158*/ 	.word	0xffffffff


	//   ....[6]....
        /*015c*/ 	.word	0xffffffff


	//   ....[7]....
        /*0160*/ 	.word	0xffffffff


	//   ....[8]....
        /*0164*/ 	.word	0xffffffff


	//   ....[9]....
        /*0168*/ 	.word	0xffffffff


	//   ....[10]....
        /*016c*/ 	.word	0xffffffff


	//   ....[11]....
        /*0170*/ 	.word	0xffffffff


	//   ....[12]....
        /*0174*/ 	.word	0xffffffff


	//   ....[13]....
        /*0178*/ 	.word	0xffffffff


	//   ....[14]....
        /*017c*/ 	.word	0xffffffff


	//   ....[15]....
        /*0180*/ 	.word	0xffffffff


	//   ....[16]....
        /*0184*/ 	.word	0xffffffff


	//   ....[17]....
        /*0188*/ 	.word	0xffffffff


	//   ....[18]....
        /*018c*/ 	.word	0xffffffff


	//   ....[19]....
        /*0190*/ 	.word	0xffffffff


	//   ....[20]....
        /*0194*/ 	.word	0xffffffff


	//   ....[21]....
        /*0198*/ 	.word	0xffffffff


	//   ....[22]....
        /*019c*/ 	.word	0xffffffff


	//   ....[23]....
        /*01a0*/ 	.word	0xffffffff


	//   ....[24]....
        /*01a4*/ 	.word	0xffffffff


	//   ....[25]....
        /*01a8*/ 	.word	0xffffffff


	//   ....[26]....
        /*01ac*/ 	.word	0xffffffff


	//   ....[27]....
        /*01b0*/ 	.word	0xffffffff


	//   ....[28]....
        /*01b4*/ 	.word	0xffffffff


	//   ....[29]....
        /*01b8*/ 	.word	0xffffffff


	//   ....[30]....
        /*01bc*/ 	.word	0xffffffff


	//   ....[31]....
        /*01c0*/ 	.word	0xffffffff


	//   ....[32]....
        /*01c4*/ 	.word	0xffffffff


	//   ....[33]....
        /*01c8*/ 	.word	0xffffffff


	//   ....[34]....
        /*01cc*/ 	.word	0xffffffff


	//   ....[35]....
        /*01d0*/ 	.word	0xffffffff


	//   ....[36]....
        /*01d4*/ 	.word	0xffffffff


	//   ....[37]....
        /*01d8*/ 	.word	0xffffffff


	//   ....[38]....
        /*01dc*/ 	.word	0xffffffff


	//   ....[39]....
        /*01e0*/ 	.word	0xffffffff


	//   ....[40]....
        /*01e4*/ 	.word	0xffffffff


	//   ....[41]....
        /*01e8*/ 	.word	0xffffffff


	//   ....[42]....
        /*01ec*/ 	.word	0xffffffff


	//   ....[43]....
        /*01f0*/ 	.word	0xffffffff


	//   ....[44]....
        /*01f4*/ 	.word	0xffffffff


	//   ....[45]....
        /*01f8*/ 	.word	0xffffffff


	//   ....[46]....
        /*01fc*/ 	.word	0xffffffff


	//   ....[47]....
        /*0200*/ 	.word	0xffffffff


	//   ....[48]....
        /*0204*/ 	.word	0xffffffff


	//   ....[49]....
        /*0208*/ 	.word	0xffffffff


	//   ....[50]....
        /*020c*/ 	.word	0xffffffff


	//   ....[51]....
        /*0210*/ 	.word	0xffffffff


	//   ....[52]....
        /*0214*/ 	.word	0xffffffff


	//   ....[53]....
        /*0218*/ 	.word	0xffffffff


	//   ....[54]....
        /*021c*/ 	.word	0xffffffff


	//   ....[55]....
        /*0220*/ 	.word	0xffffffff


	//   ....[56]....
        /*0224*/ 	.word	0xffffffff


	//   ....[57]....
        /*0228*/ 	.word	0xffffffff


	//   ....[58]....
        /*022c*/ 	.word	0xffffffff


	//   ....[59]....
        /*0230*/ 	.word	0xffffffff


	//   ....[60]....
        /*0234*/ 	.word	0xffffffff


	//   ....[61]....
        /*0238*/ 	.word	0xffffffff


	//   ....[62]....
        /*023c*/ 	.word	0xffffffff


	//   ....[63]....
        /*0240*/ 	.word	0xffffffff


	//   ....[64]....
        /*0244*/ 	.word	0xffffffff


	//   ....[65]....
        /*0248*/ 	.word	0xffffffff


	//   ....[66]....
        /*024c*/ 	.word	0xffffffff


	//   ....[67]....
        /*0250*/ 	.word	0xffffffff


	//   ....[68]....
        /*0254*/ 	.word	0xffffffff


	//   ....[69]....
        /*0258*/ 	.word	0xffffffff


	//   ....[70]....
        /*025c*/ 	.word	0xffffffff


	//   ....[71]....
        /*0260*/ 	.word	0xffffffff


	//   ....[72]....
        /*0264*/ 	.word	0xffffffff


	//   ....[73]....
        /*0268*/ 	.word	0xffffffff


	//   ....[74]....
        /*026c*/ 	.word	0xffffffff


	//   ....[75]....
        /*0270*/ 	.word	0xffffffff


	//   ....[76]....
        /*0274*/ 	.word	0xffffffff


	//   ....[77]....
        /*0278*/ 	.word	0xffffffff


	//   ....[78]....
        /*027c*/ 	.word	0xffffffff


	//   ....[79]....
        /*0280*/ 	.word	0xffffffff


	//   ....[80]....
        /*0284*/ 	.word	0xffffffff


	//   ....[81]....
        /*0288*/ 	.word	0xffffffff


	//   ....[82]....
        /*028c*/ 	.word	0xffffffff


	//   ....[83]....
        /*0290*/ 	.word	0xffffffff


	//   ....[84]....
        /*0294*/ 	.word	0xffffffff


	//   ....[85]....
        /*0298*/ 	.word	0xffffffff


	//   ....[86]....
        /*029c*/ 	.word	0xffffffff


	//   ....[87]....
        /*02a0*/ 	.word	0xffffffff


	//   ....[88]....
        /*02a4*/ 	.word	0xffffffff


	//   ....[89]....
        /*02a8*/ 	.word	0xffffffff


	//   ....[90]....
        /*02ac*/ 	.word	0xffffffff


	//   ....[91]....
        /*02b0*/ 	.word	0xffffffff


	//   ....[92]....
        /*02b4*/ 	.word	0xffffffff


	//   ....[93]....
        /*02b8*/ 	.word	0xffffffff


	//   ....[94]....
        /*02bc*/ 	.word	0xffffffff


	//   ....[95]....
        /*02c0*/ 	.word	0xffffffff


	//   ....[96]....
        /*02c4*/ 	.word	0xffffffff


	//   ....[97]....
        /*02c8*/ 	.word	0xffffffff


	//   ....[98]....
        /*02cc*/ 	.word	0xffffffff


	//   ....[99]....
        /*02d0*/ 	.word	0xffffffff


	//   ....[100]....
        /*02d4*/ 	.word	0xffffffff


	//   ....[101]....
        /*02d8*/ 	.word	0xffffffff


	//   ....[102]....
        /*02dc*/ 	.word	0xffffffff


	//   ....[103]....
        /*02e0*/ 	.word	0xffffffff


	//   ....[104]....
        /*02e4*/ 	.word	0xffffffff


	//   ....[105]....
        /*02e8*/ 	.word	0xffffffff


	//   ....[106]....
        /*02ec*/ 	.word	0xffffffff


	//   ....[107]....
        /*02f0*/ 	.word	0xffffffff


	//   ....[108]....
        /*02f4*/ 	.word	0xffffffff


	//   ....[109]....
        /*02f8*/ 	.word	0xffffffff


	//   ....[110]....
        /*02fc*/ 	.word	0xffffffff


	//   ....[111]....
        /*0300*/ 	.word	0xffffffff


	//   ....[112]....
        /*0304*/ 	.word	0xffffffff


	//   ....[113]....
        /*0308*/ 	.word	0xffffffff


	//   ....[114]....
        /*030c*/ 	.word	0xffffffff


	//   ....[115]....
        /*0310*/ 	.word	0xffffffff


	//   ....[116]....
        /*0314*/ 	.word	0xffffffff


	//   ....[117]....
        /*0318*/ 	.word	0xffffffff


	//   ....[118]....
        /*031c*/ 	.word	0xffffffff


	//   ....[119]....
        /*0320*/ 	.word	0xffffffff


	//   ....[120]....
        /*0324*/ 	.word	0xffffffff


	//   ....[121]....
        /*0328*/ 	.word	0xffffffff


	//   ....[122]....
        /*032c*/ 	.word	0xffffffff


	//   ....[123]....
        /*0330*/ 	.word	0xffffffff


	//   ....[124]....
        /*0334*/ 	.word	0xffffffff


	//   ....[125]....
        /*0338*/ 	.word	0xffffffff


	//   ....[126]....
        /*033c*/ 	.word	0xffffffff


	//   ....[127]....
        /*0340*/ 	.word	0xffffffff


	//   ....[128]....
        /*0344*/ 	.word	0xffffffff


	//   ....[129]....
        /*0348*/ 	.word	0xffffffff


	//   ....[130]....
        /*034c*/ 	.word	0xffffffff


	//   ....[131]....
        /*0350*/ 	.word	0xffffffff


	//   ....[132]....
        /*0354*/ 	.word	0xffffffff


	//   ....[133]....
        /*0358*/ 	.word	0xffffffff


	//   ....[134]....
        /*035c*/ 	.word	0xffffffff


	//   ....[135]....
        /*0360*/ 	.word	0xffffffff


	//   ....[136]....
        /*0364*/ 	.word	0xffffffff


	//   ....[137]....
        /*0368*/ 	.word	0xffffffff


	//   ....[138]....
        /*036c*/ 	.word	0xffffffff


	//   ....[139]....
        /*0370*/ 	.word	0xffffffff


	//   ....[140]....
        /*0374*/ 	.word	0xffffffff


	//   ....[141]....
        /*0378*/ 	.word	0xffffffff


	//   ....[142]....
        /*037c*/ 	.word	0xffffffff


	//   ....[143]....
        /*0380*/ 	.word	0xffffffff


	//   ....[144]....
        /*0384*/ 	.word	0xffffffff


	//   ....[145]....
        /*0388*/ 	.word	0xffffffff


	//   ....[146]....
        /*038c*/ 	.word	0xffffffff


	//   ....[147]....
        /*0390*/ 	.word	0xffffffff


	//   ....[148]....
        /*0394*/ 	.word	0xffffffff


	//   ....[149]....
        /*0398*/ 	.word	0xffffffff


	//   ....[150]....
        /*039c*/ 	.word	0xffffffff


	//   ....[151]....
        /*03a0*/ 	.word	0xffffffff


	//   ....[152]....
        /*03a4*/ 	.word	0xffffffff


	//   ....[153]....
        /*03a8*/ 	.word	0xffffffff


	//   ....[154]....
        /*03ac*/ 	.word	0xffffffff


	//   ....[155]....
        /*03b0*/ 	.word	0xffffffff


	//   ....[156]....
        /*03b4*/ 	.word	0xffffffff


	//   ....[157]....
        /*03b8*/ 	.word	0xffffffff


	//   ....[158]....
        /*03bc*/ 	.word	0xffffffff


	//   ....[159]....
        /*03c0*/ 	.word	0xffffffff


	//   ....[160]....
        /*03c4*/ 	.word	0xffffffff


	//   ....[161]....
        /*03c8*/ 	.word	0xffffffff


	//   ....[162]....
        /*03cc*/ 	.word	0xffffffff


	//   ....[163]....
        /*03d0*/ 	.word	0xffffffff


	//   ....[164]....
        /*03d4*/ 	.word	0xffffffff


	//   ....[165]....
        /*03d8*/ 	.word	0xffffffff


	//   ....[166]....
        /*03dc*/ 	.word	0xffffffff


	//   ....[167]....
        /*03e0*/ 	.word	0xffffffff


	//   ....[168]....
        /*03e4*/ 	.word	0xffffffff


	//   ....[169]....
        /*03e8*/ 	.word	0xffffffff


	//   ....[170]....
        /*03ec*/ 	.word	0xffffffff


	//   ....[171]....
        /*03f0*/ 	.word	0xffffffff


	//   ....[172]....
        /*03f4*/ 	.word	0xffffffff


	//   ....[173]....
        /*03f8*/ 	.word	0xffffffff


	//   ....[174]....
        /*03fc*/ 	.word	0xffffffff


	//   ....[175]....
        /*0400*/ 	.word	0xffffffff


	//   ....[176]....
        /*0404*/ 	.word	0xffffffff


	//   ....[177]....
        /*0408*/ 	.word	0xffffffff


	//   ....[178]....
        /*040c*/ 	.word	0xffffffff


	//   ....[179]....
        /*0410*/ 	.word	0xffffffff


	//   ....[180]....
        /*0414*/ 	.word	0xffffffff


	//   ....[181]....
        /*0418*/ 	.word	0xffffffff


	//   ....[182]....
        /*041c*/ 	.word	0xffffffff


	//   ....[183]....
        /*0420*/ 	.word	0xffffffff


	//   ....[184]....
        /*0424*/ 	.word	0xffffffff


	//   ....[185]....
        /*0428*/ 	.word	0xffffffff


	//   ....[186]....
        /*042c*/ 	.word	0xffffffff


	//   ....[187]....
        /*0430*/ 	.word	0xffffffff


	//   ....[188]....
        /*0434*/ 	.word	0xffffffff


	//   ....[189]....
        /*0438*/ 	.word	0xffffffff


	//   ....[190]....
        /*043c*/ 	.word	0xffffffff


	//   ....[191]....
        /*0440*/ 	.word	0xffffffff


	//   ....[192]....
        /*0444*/ 	.word	0xffffffff


	//   ....[193]....
        /*0448*/ 	.word	0xffffffff


	//   ....[194]....
        /*044c*/ 	.word	0xffffffff


	//   ....[195]....
        /*0450*/ 	.word	0xffffffff


	//   ....[196]....
        /*0454*/ 	.word	0xffffffff


	//   ....[197]....
        /*0458*/ 	.word	0xffffffff


	//   ....[198]....
        /*045c*/ 	.word	0xffffffff


	//   ....[199]....
        /*0460*/ 	.word	0xffffffff


	//   ....[200]....
        /*0464*/ 	.word	0xffffffff


	//   ....[201]....
        /*0468*/ 	.word	0xffffffff


	//   ....[202]....
        /*046c*/ 	.word	0xffffffff


	//   ....[203]....
        /*0470*/ 	.word	0xffffffff


	//   ....[204]....
        /*0474*/ 	.word	0xffffffff


	//   ....[205]....
        /*0478*/ 	.word	0xffffffff


	//   ....[206]....
        /*047c*/ 	.word	0xffffffff


	//   ....[207]....
        /*0480*/ 	.word	0xffffffff


	//   ....[208]....
        /*0484*/ 	.word	0xffffffff


	//   ....[209]....
        /*0488*/ 	.word	0x0500000f


	//   ....[210]....
        /*048c*/ 	.word	0x0500000f


	//   ....[211]....
        /*0490*/ 	.word	0x0500000f


	//   ....[212]....
        /*0494*/ 	.word	0x0500000f


	//   ....[213]....
        /*0498*/ 	.word	0x0500000f


	//   ....[214]....
        /*049c*/ 	.word	0x0500000f


	//   ....[215]....
        /*04a0*/ 	.word	0x0500000f


	//   ....[216]....
        /*04a4*/ 	.word	0x0500000f


	//   ....[217]....
        /*04a8*/ 	.word	0x0500000f


	//   ....[218]....
        /*04ac*/ 	.word	0x0500000f


	//   ....[219]....
        /*04b0*/ 	.word	0x0500000f


	//   ....[220]....
        /*04b4*/ 	.word	0x0500000f


	//   ....[221]....
        /*04b8*/ 	.word	0x0500000f


	//   ....[222]....
        /*04bc*/ 	.word	0x0500000f


	//   ....[223]....
        /*04c0*/ 	.word	0x0500000f


	//   ....[224]....
        /*04c4*/ 	.word	0x0500000f


	//   ....[225]....
        /*04c8*/ 	.word	0x0500000f


	//   ....[226]....
        /*04cc*/ 	.word	0x0500000f


	//   ....[227]....
        /*04d0*/ 	.word	0x0500000f


	//   ....[228]....
        /*04d4*/ 	.word	0x0500000f


	//   ....[229]....
        /*04d8*/ 	.word	0x0500000f


	//   ....[230]....
        /*04dc*/ 	.word	0x0500000f


	//   ....[231]....
        /*04e0*/ 	.word	0x0500000f


	//   ....[232]....
        /*04e4*/ 	.word	0x0500000f


	//   ....[233]....
        /*04e8*/ 	.word	0x0500000f


	//   ....[234]....
        /*04ec*/ 	.word	0x0500000f


	//   ....[235]....
        /*04f0*/ 	.word	0x0500000f


	//   ....[236]....
        /*04f4*/ 	.word	0x0500000f


	//   ....[237]....
        /*04f8*/ 	.word	0x0500000f


	//   ....[238]....
        /*04fc*/ 	.word	0x0500000f


	//   ....[239]....
        /*0500*/ 	.word	0x0500000f


	//   ....[240]....
        /*0504*/ 	.word	0x0500000f


	//   ....[241]....
        /*0508*/ 	.word	0x0500000f


	//   ....[242]....
        /*050c*/ 	.word	0x0500000f


	//   ....[243]....
        /*0510*/ 	.word	0x0500000f


	//   ....[244]....
        /*0514*/ 	.word	0x0500000f


	//   ....[245]....
        /*0518*/ 	.word	0x0500000f


	//   ....[246]....
        /*051c*/ 	.word	0x0500000f


	//   ....[247]....
        /*0520*/ 	.word	0x0500000f


	//   ....[248]....
        /*0524*/ 	.word	0x0500000f


	//   ....[249]....
        /*0528*/ 	.word	0x0500000f


	//   ....[250]....
        /*052c*/ 	.word	0x0500000f


	//   ....[251]....
        /*0530*/ 	.word	0x0500000f


	//   ....[252]....
        /*0534*/ 	.word	0x0500000f


	//   ....[253]....
        /*0538*/ 	.word	0x0500000f


	//   ....[254]....
        /*053c*/ 	.word	0x0500000f


	//   ....[255]....
        /*0540*/ 	.word	0x0500000f


	//   ....[0]....
        /*0544*/ 	.word	0x0500000f


	//   ....[1]....
        /*0548*/ 	.word	0x0500000f


	//   ....[2]....
        /*054c*/ 	.word	0x0500000f


	//   ....[3]....
        /*0550*/ 	.word	0x0500000f


	//   ....[4]....
        /*0554*/ 	.word	0x0500000f


	//   ....[5]....
        /*0558*/ 	.word	0x0500000f


	//   ....[6]....
        /*055c*/ 	.word	0x0500000f


	//   ....[7]....
        /*0560*/ 	.word	0x0500000f


	//   ....[8]....
        /*0564*/ 	.word	0x0500000f


	//   ....[9]....
        /*0568*/ 	.word	0x0500000f


	//   ....[10]....
        /*056c*/ 	.word	0x0500000f


	//   ....[11]....
        /*0570*/ 	.word	0x0500000f


	//   ....[12]....
        /*0574*/ 	.word	0x0500000f


	//   ....[13]....
        /*0578*/ 	.word	0x0500000f


	//   ....[14]....
        /*057c*/ 	.word	0x0500000f


	//   ....[15]....
        /*0580*/ 	.word	0x0500000f


	//   ....[16]....
        /*0584*/ 	.word	0x0500000f


	//   ....[17]....
        /*0588*/ 	.word	0x0500000f


	//   ....[18]....
        /*058c*/ 	.word	0x0500000f


	//   ....[19]....
        /*0590*/ 	.word	0x0500000f


	//   ....[20]....
        /*0594*/ 	.word	0x0500000f


	//   ....[21]....
        /*0598*/ 	.word	0x0500000f


	//   ....[22]....
        /*059c*/ 	.word	0x0500000f


	//   ....[23]....
        /*05a0*/ 	.word	0x0500000f


	//   ....[24]....
        /*05a4*/ 	.word	0x0500000f


	//   ....[25]....
        /*05a8*/ 	.word	0x0500000f


	//   ....[26]....
        /*05ac*/ 	.word	0x0500000f


	//   ....[27]....
        /*05b0*/ 	.word	0x0500000f


	//   ....[28]....
        /*05b4*/ 	.word	0x0500000f


	//   ....[29]....
        /*05b8*/ 	.word	0x0500000f


	//   ....[30]....
        /*05bc*/ 	.word	0x0500000f


	//   ....[31]....
        /*05c0*/ 	.word	0x0500000f


	//   ....[32]....
        /*05c4*/ 	.word	0x0500000f


	//   ....[33]....
        /*05c8*/ 	.word	0x0500000f


	//   ....[34]....
        /*05cc*/ 	.word	0x0500000f


	//   ....[35]....
        /*05d0*/ 	.word	0x0500000f


	//   ....[36]....
        /*05d4*/ 	.word	0x0500000f


	//   ....[37]....
        /*05d8*/ 	.word	0x0500000f


	//   ....[38]....
        /*05dc*/ 	.word	0x0500000f


	//   ....[39]....
        /*05e0*/ 	.word	0x0500000f


	//   ....[40]....
        /*05e4*/ 	.word	0x0500000f


	//   ....[41]....
        /*05e8*/ 	.word	0x0500000f


	//   ....[42]....
        /*05ec*/ 	.word	0x0500000f


	//   ....[43]....
        /*05f0*/ 	.word	0x0500000f


	//   ....[44]....
        /*05f4*/ 	.word	0x0500000f


	//   ....[45]....
        /*05f8*/ 	.word	0x0500000f


	//   ....[46]....
        /*05fc*/ 	.word	0x0500000f


	//   ....[47]....
        /*0600*/ 	.word	0x0500000f


	//   ....[48]....
        /*0604*/ 	.word	0x0500000f


	//   ....[49]....
        /*0608*/ 	.word	0x0500000f


	//   ....[50]....
        /*060c*/ 	.word	0x0500000f


	//----- nvinfo : EIATTR_COOP_GROUP_INSTR_OFFSETS
	.align		4
.L_1070:
        /*0610*/ 	.byte	0x04, 0x28
        /*0612*/ 	.short	(.L_1072 - .L_1071)


	//   ....[0]....
.L_1071:
        /*0614*/ 	.word	0x00000080


	//   ....[1]....
        /*0618*/ 	.word	0x00000090


	//   ....[2]....
        /*061c*/ 	.word	0x000002d0


	//   ....[3]....
        /*0620*/ 	.word	0x00000430


	//   ....[4]....
        /*0624*/ 	.word	0x00000550


	//   ....[5]....
        /*0628*/ 	.word	0x000006b0


	//   ....[6]....
        /*062c*/ 	.word	0x00001590


	//   ....[7]....
        /*0630*/ 	.word	0x000025e0


	//   ....[8]....
        /*0634*/ 	.word	0x00002930


	//   ....[9]....
        /*0638*/ 	.word	0x000035c0


	//   ....[10]....
        /*063c*/ 	.word	0x00003620


	//   ....[11]....
        /*0640*/ 	.word	0x00004300


	//   ....[12]....
        /*0644*/ 	.word	0x00004350


	//   ....[13]....
        /*0648*/ 	.word	0x00006260


	//   ....[14]....
        /*064c*/ 	.word	0x00007120


	//   ....[15]....
        /*0650*/ 	.word	0x00007180


	//   ....[16]....
        /*0654*/ 	.word	0x000071d0


	//   ....[17]....
        /*0658*/ 	.word	0x00007ea0


	//   ....[18]....
        /*065c*/ 	.word	0x00007f10


	//   ....[19]....
        /*0660*/ 	.word	0x0000ae80


	//   ....[20]....
        /*0664*/ 	.word	0x0000aea0


	//   ....[21]....
        /*0668*/ 	.word	0x0000aed0


	//   ....[22]....
        /*066c*/ 	.word	0x0000aee0


	//   ....[23]....
        /*0670*/ 	.word	0x0000c990


	//   ....[24]....
        /*0674*/ 	.word	0x0000c9a0


	//   ....[25]....
        /*0678*/ 	.word	0x0000ca20


	//   ....[26]....
        /*067c*/ 	.word	0x0000ca30


	//   ....[27]....
        /*0680*/ 	.word	0x0000d9b0


	//   ....[28]....
        /*0684*/ 	.word	0x0000d9c0


	//   ....[29]....
        /*0688*/ 	.word	0x0000d9d0


	//   ....[30]....
        /*068c*/ 	.word	0x0000d9e0


	//   ....[31]....
        /*0690*/ 	.word	0x0000d9f0


	//   ....[32]....
        /*0694*/ 	.word	0x0000da00


	//   ....[33]....
        /*0698*/ 	.word	0x0000da10


	//   ....[34]....
        /*069c*/ 	.word	0x0000da20


	//   ....[35]....
        /*06a0*/ 	.word	0x0000da50


	//   ....[36]....
        /*06a4*/ 	.word	0x0000da60


	//   ....[37]....
        /*06a8*/ 	.word	0x0000da90


	//   ....[38]....
        /*06ac*/ 	.word	0x0000daa0


	//   ....[39]....
        /*06b0*/ 	.word	0x0000dad0


	//   ....[40]....
        /*06b4*/ 	.word	0x0000dae0


	//   ....[41]....
        /*06b8*/ 	.word	0x0000db10


	//   ....[42]....
        /*06bc*/ 	.word	0x0000db20


	//   ....[43]....
        /*06c0*/ 	.word	0x0000db50


	//   ....[44]....
        /*06c4*/ 	.word	0x0000db60


	//   ....[45]....
        /*06c8*/ 	.word	0x0000db90


	//   ....[46]....
        /*06cc*/ 	.word	0x0000dba0


	//   ....[47]....
        /*06d0*/ 	.word	0x0000dbc0


	//   ....[48]....
        /*06d4*/ 	.word	0x0000dbd0


	//   ....[49]....
        /*06d8*/ 	.word	0x0000dc00


	//   ....[50]....
        /*06dc*/ 	.word	0x0000dc20


	//   ....[51]....
        /*06e0*/ 	.word	0x0000dc30


	//   ....[52]....
        /*06e4*/ 	.word	0x0000dc60


	//   ....[53]....
        /*06e8*/ 	.word	0x0000dcb0


	//   ....[54]....
        /*06ec*/ 	.word	0x0000dcc0


	//   ....[55]....
        /*06f0*/ 	.word	0x0000dcf0


	//   ....[56]....
        /*06f4*/ 	.word	0x0000dd20


	//   ....[57]....
        /*06f8*/ 	.word	0x0000dd40


	//   ....[58]....
        /*06fc*/ 	.word	0x0000dd50


	//   ....[59]....
        /*0700*/ 	.word	0x0000e2e0


	//   ....[60]....
        /*0704*/ 	.word	0x0000e320


	//   ....[61]....
        /*0708*/ 	.word	0x0000e360


	//   ....[62]....
        /*070c*/ 	.word	0x0000e3a0


	//   ....[63]....
        /*0710*/ 	.word	0x0000e920


	//   ....[64]....
        /*0714*/ 	.word	0x0000e960


	//   ....[65]....
        /*0718*/ 	.word	0x0000ea20


	//   ....[66]....
        /*071c*/ 	.word	0x0000ea40


	//   ....[67]....
        /*0720*/ 	.word	0x0000eb00


	//   ....[68]....
        /*0724*/ 	.word	0x0000eb20


	//   ....[69]....
        /*0728*/ 	.word	0x0000ebf0


	//   ....[70]....
        /*072c*/ 	.word	0x0000ec10


	//   ....[71]....
        /*0730*/ 	.word	0x0000f4d0


	//   ....[72]....
        /*0734*/ 	.word	0x0000f4f0


	//   ....[73]....
        /*0738*/ 	.word	0x0000f5b0


	//   ....[74]....
        /*073c*/ 	.word	0x0000f5d0


	//   ....[75]....
        /*0740*/ 	.word	0x0000f690


	//   ....[76]....
        /*0744*/ 	.word	0x0000f6b0


	//   ....[77]....
        /*0748*/ 	.word	0x0000f780


	//   ....[78]....
        /*074c*/ 	.word	0x0000f7a0


	//   ....[79]....
        /*0750*/ 	.word	0x0000f8e0


	//   ....[80]....
        /*0754*/ 	.word	0x0000fa90


	//   ....[81]....
        /*0758*/ 	.word	0x0000fac0


	//   ....[82]....
        /*075c*/ 	.word	0x0000faf0


	//   ....[83]....
        /*0760*/ 	.word	0x0000fb20


	//   ....[84]....
        /*0764*/ 	.word	0x0000fb50


	//   ....[85]....
        /*0768*/ 	.word	0x0000fb90


	//   ....[86]....
        /*076c*/ 	.word	0x0000fce0


	//   ....[87]....
        /*0770*/ 	.word	0x0000fd10


	//   ....[88]....
        /*0774*/ 	.word	0x0000fd40


	//   ....[89]....
        /*0778*/ 	.word	0x0000fd70


	//   ....[90]....
        /*077c*/ 	.word	0x0000fda0


	//   ....[91]....
        /*0780*/ 	.word	0x0000fde0


	//   ....[92]....
        /*0784*/ 	.word	0x0000fe60


	//   ....[93]....
        /*0788*/ 	.word	0x0000ff00


	//   ....[94]....
        /*078c*/ 	.word	0x0000ffa0


	//   ....[95]....
        /*0790*/ 	.word	0x00011d70


	//   ....[96]....
        /*0794*/ 	.word	0x00011da0


	//   ....[97]....
        /*0798*/ 	.word	0x00011e40


	//   ....[98]....
        /*079c*/ 	.word	0x00011e50


	//   ....[99]....
        /*07a0*/ 	.word	0x00011ea0


	//   ....[100]....
        /*07a4*/ 	.word	0x00011eb0


	//   ....[101]....
        /*07a8*/ 	.word	0x00011f00


	//   ....[102]....
        /*07ac*/ 	.word	0x00011f10


	//   ....[103]....
        /*07b0*/ 	.word	0x00011f60


	//   ....[104]....
        /*07b4*/ 	.word	0x00011f70


	//   ....[105]....
        /*07b8*/ 	.word	0x00011fc0


	//   ....[106]....
        /*07bc*/ 	.word	0x00011fd0


	//   ....[107]....
        /*07c0*/ 	.word	0x00012020


	//   ....[108]....
        /*07c4*/ 	.word	0x00012030


	//   ....[109]....
        /*07c8*/ 	.word	0x00012040


	//   ....[110]....
        /*07cc*/ 	.word	0x00012090


	//   ....[111]....
        /*07d0*/ 	.word	0x000120e0


	//   ....[112]....
        /*07d4*/ 	.word	0x000120f0


	//   ....[113]....
        /*07d8*/ 	.word	0x00012100


	//   ....[114]....
        /*07dc*/ 	.word	0x00012160


	//   ....[115]....
        /*07e0*/ 	.word	0x000125f0


	//   ....[116]....
        /*07e4*/ 	.word	0x00012620


	//   ....[117]....
        /*07e8*/ 	.word	0x00012660


	//   ....[118]....
        /*07ec*/ 	.word	0x000126b0


	//   ....[119]....
        /*07f0*/ 	.word	0x000126d0


	//   ....[120]....
        /*07f4*/ 	.word	0x00012710


	//   ....[121]....
        /*07f8*/ 	.word	0x00012740


	//   ....[122]....
        /*07fc*/ 	.word	0x00012790


	//   ....[123]....
        /*0800*/ 	.word	0x000127c0


	//   ....[124]....
        /*0804*/ 	.word	0x00012820


	//   ....[125]....
        /*0808*/ 	.word	0x00012840


	//   ....[126]....
        /*080c*/ 	.word	0x00012890


	//   ....[127]....
        /*0810*/ 	.word	0x000128b0


	//   ....[128]....
        /*0814*/ 	.word	0x00012900


	//   ....[129]....
        /*0818*/ 	.word	0x00012920


	//   ....[130]....
        /*081c*/ 	.word	0x00012930


	//   ....[131]....
        /*0820*/ 	.word	0x000129c0


	//   ....[132]....
        /*0824*/ 	.word	0x000129e0


	//   ....[133]....
        /*0828*/ 	.word	0x000129f0


	//   ....[134]....
        /*082c*/ 	.word	0x00012a30


	//   ....[135]....
        /*0830*/ 	.word	0x00013140


	//   ....[136]....
        /*0834*/ 	.word	0x00013170


	//   ....[137]....
        /*0838*/ 	.word	0x000131a0


	//   ....[138]....
        /*083c*/ 	.word	0x000131e0


	//   ....[139]....
        /*0840*/ 	.word	0x00013230


	//   ....[140]....
        /*0844*/ 	.word	0x00013250


	//   ....[141]....
        /*0848*/ 	.word	0x000132a0


	//   ....[142]....
        /*084c*/ 	.word	0x000132c0


	//   ....[143]....
        /*0850*/ 	.word	0x00013310


	//   ....[144]....
        /*0854*/ 	.word	0x00013330


	//   ....[145]....
        /*0858*/ 	.word	0x00013380


	//   ....[146]....
        /*085c*/ 	.word	0x000133a0


	//   ....[147]....
        /*0860*/ 	.word	0x000133f0


	//   ....[148]....
        /*0864*/ 	.word	0x00013410


	//   ....[149]....
        /*0868*/ 	.word	0x00013440


	//   ....[150]....
        /*086c*/ 	.word	0x00013460


	//   ....[151]....
        /*0870*/ 	.word	0x00013d80


	//   ....[152]....
        /*0874*/ 	.word	0x00013da0


	//   ....[153]....
        /*0878*/ 	.word	0x00013db0


	//   ....[154]....
        /*087c*/ 	.word	0x00013dc0


	//   ....[155]....
        /*0880*/ 	.word	0x00013dd0


	//   ....[156]....
        /*0884*/ 	.word	0x00013de0


	//   ....[157]....
        /*0888*/ 	.word	0x00013e30


	//   ....[158]....
        /*088c*/ 	.word	0x00013e70


	//   ....[159]....
        /*0890*/ 	.word	0x00013ea0


	//   ....[160]....
        /*0894*/ 	.word	0x00013eb0


	//   ....[161]....
        /*0898*/ 	.word	0x00013ef0


	//   ....[162]....
        /*089c*/ 	.word	0x00013f00


	//   ....[163]....
        /*08a0*/ 	.word	0x00013f40


	//   ....[164]....
        /*08a4*/ 	.word	0x00013f50


	//   ....[165]....
        /*08a8*/ 	.word	0x00013f90


	//   ....[166]....
        /*08ac*/ 	.word	0x00013fa0


	//   ....[167]....
        /*08b0*/ 	.word	0x00013fb0


	//   ....[168]....
        /*08b4*/ 	.word	0x00013fc0


	//   ....[169]....
        /*08b8*/ 	.word	0x00013fd0


	//   ....[170]....
        /*08bc*/ 	.word	0x00014070


	//   ....[171]....
        /*08c0*/ 	.word	0x00014430


	//   ....[172]....
        /*08c4*/ 	.word	0x00014440


	//   ....[173]....
        /*08c8*/ 	.word	0x00014450


	//   ....[174]....
        /*08cc*/ 	.word	0x00014460


	//   ....[175]....
        /*08d0*/ 	.word	0x00014470


	//   ....[176]....
        /*08d4*/ 	.word	0x00014480


	//   ....[177]....
        /*08d8*/ 	.word	0x000144a0


	//   ....[178]....
        /*08dc*/ 	.word	0x000144f0


	//   ....[179]....
        /*08e0*/ 	.word	0x00014530


	//   ....[180]....
        /*08e4*/ 	.word	0x00014550


	//   ....[181]....
        /*08e8*/ 	.word	0x00014560


	//   ....[182]....
        /*08ec*/ 	.word	0x000145a0


	//   ....[183]....
        /*08f0*/ 	.word	0x000145b0


	//   ....[184]....
        /*08f4*/ 	.word	0x000145f0


	//   ....[185]....
        /*08f8*/ 	.word	0x00014600


	//   ....[186]....
        /*08fc*/ 	.word	0x00014640


	//   ....[187]....
        /*0900*/ 	.word	0x00014650


	//   ....[188]....
        /*0904*/ 	.word	0x00014660


	//   ....[189]....
        /*0908*/ 	.word	0x00014670


	//   ....[190]....
        /*090c*/ 	.word	0x00014680


	//   ....[191]....
        /*0910*/ 	.word	0x00015a70


	//   ....[192]....
        /*0914*/ 	.word	0x00015aa0


	//   ....[193]....
        /*0918*/ 	.word	0x00015ad0


	//   ....[194]....
        /*091c*/ 	.word	0x00015b10


	//   ....[195]....
        /*0920*/ 	.word	0x00015b20


	//   ....[196]....
        /*0924*/ 	.word	0x00015b50


	//   ....[197]....
        /*0928*/ 	.word	0x00015b80


	//   ....[198]....
        /*092c*/ 	.word	0x00015b90


	//   ....[199]....
        /*0930*/ 	.word	0x00015cd0


	//   ....[200]....
        /*0934*/ 	.word	0x00015d00


	//   ....[201]....
        /*0938*/ 	.word	0x00015d30


	//   ....[202]....
        /*093c*/ 	.word	0x00015d60


	//   ....[203]....
        /*0940*/ 	.word	0x00015d90


	//   ....[204]....
        /*0944*/ 	.word	0x00015dd0


	//   ....[205]....
        /*0948*/ 	.word	0x00015e80


	//   ....[206]....
        /*094c*/ 	.word	0x00015f20


	//   ....[207]....
        /*0950*/ 	.word	0x00015fd0


	//   ....[208]....
        /*0954*/ 	.word	0x000165c0


	//   ....[209]....
        /*0958*/ 	.word	0x00016bd0


	//   ....[210]....
        /*095c*/ 	.word	0x00016cb0


	//   ....[211]....
        /*0960*/ 	.word	0x00016da0


	//   ....[212]....
        /*0964*/ 	.word	0x00016e00


	//   ....[213]....
        /*0968*/ 	.word	0x00016ec0


	//   ....[214]....
        /*096c*/ 	.word	0x00016f20


	//   ....[215]....
        /*0970*/ 	.word	0x00016fe0


	//   ....[216]....
        /*0974*/ 	.word	0x00017040


	//   ....[217]....
        /*0978*/ 	.word	0x00017100


	//   ....[218]....
        /*097c*/ 	.word	0x00017160


	//   ....[219]....
        /*0980*/ 	.word	0x00017220


	//   ....[220]....
        /*0984*/ 	.word	0x00017280


	//   ....[221]....
        /*0988*/ 	.word	0x00017340


	//   ....[222]....
        /*098c*/ 	.word	0x000173a0


	//   ....[223]....
        /*0990*/ 	.word	0x00017460


	//   ....[224]....
        /*0994*/ 	.word	0x000174c0


	//   ....[225]....
        /*0998*/ 	.word	0x00017580


	//   ....[226]....
        /*099c*/ 	.word	0x000175e0


	//   ....[227]....
        /*09a0*/ 	.word	0x000176a0


	//   ....[228]....
        /*09a4*/ 	.word	0x00017700


	//   ....[229]....
        /*09a8*/ 	.word	0x000177d0


	//   ....[230]....
        /*09ac*/ 	.word	0x00017990


	//   ....[231]....
        /*09b0*/ 	.word	0x00017a20


	//   ....[232]....
        /*09b4*/ 	.word	0x00017af0


	//   ....[233]....
        /*09b8*/ 	.word	0x00017b40


	//   ....[234]....
        /*09bc*/ 	.word	0x00017c10


	//   ....[235]....
        /*09c0*/ 	.word	0x00017c60


	//   ....[236]....
        /*09c4*/ 	.word	0x00017cc0


	//   ....[237]....
        /*09c8*/ 	.word	0x00017d90


	//   ....[238]....
        /*09cc*/ 	.word	0x00017df0


	//   ....[239]....
        /*09d0*/ 	.word	0x00017ec0


	//   ....[240]....
        /*09d4*/ 	.word	0x00017f20


	//   ....[241]....
        /*09d8*/ 	.word	0x00017ff0


	//   ....[242]....
        /*09dc*/ 	.word	0x00018050


	//   ....[243]....
        /*09e0*/ 	.word	0x00018110


	//   ....[244]....
        /*09e4*/ 	.word	0x00018170


	//   ....[245]....
        /*09e8*/ 	.word	0x00018230


	//   ....[246]....
        /*09ec*/ 	.word	0x000182b0


	//   ....[247]....
        /*09f0*/ 	.word	0x00018350


	//   ....[248]....
        /*09f4*/ 	.word	0x000183d0


	//   ....[249]....
        /*09f8*/ 	.word	0x00018470


	//   ....[250]....
        /*09fc*/ 	.word	0x00018510


	//   ....[251]....
        /*0a00*/ 	.word	0x00018580


	//   ....[252]....
        /*0a04*/ 	.word	0x00018600


	//   ....[253]....
        /*0a08*/ 	.word	0x000186b0


	//   ....[254]....
        /*0a0c*/ 	.word	0x00018710


	//   ....[255]....
        /*0a10*/ 	.word	0x000187d0


	//   ....[0]....
        /*0a14*/ 	.word	0x00018830


	//   ....[1]....
        /*0a18*/ 	.word	0x000188f0


	//   ....[2]....
        /*0a1c*/ 	.word	0x00018950


	//   ....[3]....
        /*0a20*/ 	.word	0x00018a10


	//   ....[4]....
        /*0a24*/ 	.word	0x00018a70


	//   ....[5]....
        /*0a28*/ 	.word	0x00018b20


	//   ....[6]....
        /*0a2c*/ 	.word	0x00018b80


	//   ....[7]....
        /*0a30*/ 	.word	0x00018c40


	//   ....[8]....
        /*0a34*/ 	.word	0x00018ca0


	//   ....[9]....
        /*0a38*/ 	.word	0x00018d40


	//   ....[10]....
        /*0a3c*/ 	.word	0x00018e70


	//   ....[11]....
        /*0a40*/ 	.word	0x00018f10


	//   ....[12]....
        /*0a44*/ 	.word	0x00018f70


	//   ....[13]....
        /*0a48*/ 	.word	0x00019020


	//   ....[14]....
        /*0a4c*/ 	.word	0x000190a0


	//   ....[15]....
        /*0a50*/ 	.word	0x00019130


	//   ....[16]....
        /*0a54*/ 	.word	0x000191c0


	//   ....[17]....
        /*0a58*/ 	.word	0x00019250


	//   ....[18]....
        /*0a5c*/ 	.word	0x000192b0


	//   ....[19]....
        /*0a60*/ 	.word	0x00019360


	//   ....[20]....
        /*0a64*/ 	.word	0x000193c0


	//   ....[21]....
        /*0a68*/ 	.word	0x00019470


	//   ....[22]....
        /*0a6c*/ 	.word	0x000194d0


	//   ....[23]....
        /*0a70*/ 	.word	0x00019580


	//   ....[24]....
        /*0a74*/ 	.word	0x000195e0


	//   ....[25]....
        /*0a78*/ 	.word	0x00019690


	//   ....[26]....
        /*0a7c*/ 	.word	0x00019720


	//   ....[27]....
        /*0a80*/ 	.word	0x000197b0


	//   ....[28]....
        /*0a84*/ 	.word	0x00019830


	//   ....[29]....
        /*0a88*/ 	.word	0x000198c0


	//   ....[30]....
        /*0a8c*/ 	.word	0x000199b0


	//   ....[31]....
        /*0a90*/ 	.word	0x00019a40


	//   ....[32]....
        /*0a94*/ 	.word	0x00019aa0


	//   ....[33]....
        /*0a98*/ 	.word	0x00019b50


	//   ....[34]....
        /*0a9c*/ 	.word	0x00019bd0


	//   ....[35]....
        /*0aa0*/ 	.word	0x00019c60


	//   ....[36]....
        /*0aa4*/ 	.word	0x00019cf0


	//   ....[37]....
        /*0aa8*/ 	.word	0x00019d80


	//   ....[38]....
        /*0aac*/ 	.word	0x00019de0


	//   ....[39]....
        /*0ab0*/ 	.word	0x00019e90


	//   ....[40]....
        /*0ab4*/ 	.word	0x00019ef0


	//   ....[41]....
        /*0ab8*/ 	.word	0x00019fa0


	//   ....[42]....
        /*0abc*/ 	.word	0x0001a000


	//   ....[43]....
        /*0ac0*/ 	.word	0x0001a0b0


	//   ....[44]....
        /*0ac4*/ 	.word	0x0001a110


	//   ....[45]....
        /*0ac8*/ 	.word	0x0001a1c0


	//   ....[46]....
        /*0acc*/ 	.word	0x0001a220


	//   ....[47]....
        /*0ad0*/ 	.word	0x0001a2d0


	//   ....[48]....
        /*0ad4*/ 	.word	0x0001a330


	//   ....[49]....
        /*0ad8*/ 	.word	0x0001a3e0


	//   ....[50]....
        /*0adc*/ 	.word	0x0001a630


	//----- nvinfo : EIATTR_REG_RECONFIG
	.align		4
.L_1072:
        /*0ae0*/ 	.byte	0x01, 0x54
	.zero		2


	//----- nvinfo : EIATTR_SYSCALL_OFFSETS
	.align		4
        /*0ae4*/ 	.byte	0x04, 0x46
        /*0ae6*/ 	.short	(.L_1074 - .L_1073)


	//   ....[0]....
.L_1073:
        /*0ae8*/ 	.word	0x00001770


	//   ....[1]....
        /*0aec*/ 	.word	0x00011040


	//   ....[2]....
        /*0af0*/ 	.word	0x000111b0


	//   ....[3]....
        /*0af4*/ 	.word	0x00011310


	//   ....[4]....
        /*0af8*/ 	.word	0x00011450


	//   ....[5]....
        /*0afc*/ 	.word	0x00012db0


	//----- nvinfo : EIATTR_MBARRIER_INSTR_OFFSETS
	.align		4
.L_1074:
        /*0b00*/ 	.byte	0x04, 0x39
        /*0b02*/ 	.short	(.L_1076 - .L_1075)


	//   ....[0]....
.L_1075:
        /*0b04*/ 	.word	0x00000180
        /*0b08*/ 	.word	0x000000ff
        /*0b0c*/ 	.word	0x00022800
        /*0b10*/ 	.short	0x0100
        /*0b12*/ 	.byte	0x08
	.zero		1


	//   ....[1]....
        /*0b14*/ 	.word	0x00000190
        /*0b18*/ 	.word	0x000000ff
        /*0b1c*/ 	.word	0x00022820
        /*0b20*/ 	.short	0x0100
        /*0b22*/ 	.byte	0x08
	.zero		1


	//   ....[2]....
        /*0b24*/ 	.word	0x00000280
        /*0b28*/ 	.word	0x000000ff
        /*0b2c*/ 	.word	0x00022830
        /*0b30*/ 	.short	0x0100
        /*0b32*/ 	.byte	0x08
	.zero		1


	//   ....[3]....
        /*0b34*/ 	.word	0x00000290
        /*0b38*/ 	.word	0x000000ff
        /*0b3c*/ 	.word	0x00022840
        /*0b40*/ 	.short	0x0100
        /*0b42*/ 	.byte	0x08
	.zero		1


	//   ....[4]....
        /*0b44*/ 	.word	0x000002a0
        /*0b48*/ 	.word	0x000000ff
        /*0b4c*/ 	.word	0x00022838
        /*0b50*/ 	.short	0x0100
        /*0b52*/ 	.byte	0x08
	.zero		1


	//   ....[5]....
        /*0b54*/ 	.word	0x000002b0
        /*0b58*/ 	.word	0x000000ff
        /*0b5c*/ 	.word	0x00022848
        /*0b60*/ 	.short	0x0100
        /*0b62*/ 	.byte	0x08
	.zero		1


	//   ....[6]....
        /*0b64*/ 	.word	0x000003e0
        /*0b68*/ 	.word	0x000000ff
        /*0b6c*/ 	.word	0x00022850
        /*0b70*/ 	.short	0x0100
        /*0b72*/ 	.byte	0x08
	.zero		1


	//   ....[7]....
        /*0b74*/ 	.word	0x000003f0
        /*0b78*/ 	.word	0x000000ff
        /*0b7c*/ 	.word	0x00022860
        /*0b80*/ 	.short	0x0100
        /*0b82*/ 	.byte	0x08
	.zero		1


	//   ....[8]....
        /*0b84*/ 	.word	0x00000400
        /*0b88*/ 	.word	0x000000ff
        /*0b8c*/ 	.word	0x00022858
        /*0b90*/ 	.short	0x0100
        /*0b92*/ 	.byte	0x08
	.zero		1


	//   ....[9]....
        /*0b94*/ 	.word	0x00000410
        /*0b98*/ 	.word	0x000000ff
        /*0b9c*/ 	.word	0x00022868
        /*0ba0*/ 	.short	0x0100
        /*0ba2*/ 	.byte	0x08
	.zero		1


	//   ....[10]....
        /*0ba4*/ 	.word	0x00000500
        /*0ba8*/ 	.word	0x000000ff
        /*0bac*/ 	.word	0x00022870
        /*0bb0*/ 	.short	0x0100
        /*0bb2*/ 	.byte	0x06
	.zero		1


	//   ....[11]....
        /*0bb4*/ 	.word	0x00000510
        /*0bb8*/ 	.word	0x000000ff
        /*0bbc*/ 	.word	0x00022880
        /*0bc0*/ 	.short	0x0100
        /*0bc2*/ 	.byte	0x06
	.zero		1


	//   ....[12]....
        /*0bc4*/ 	.word	0x00000520
        /*0bc8*/ 	.word	0x000000ff
        /*0bcc*/ 	.word	0x00022878
        /*0bd0*/ 	.short	0x0100
        /*0bd2*/ 	.byte	0x06
	.zero		1


	//   ....[13]....
        /*0bd4*/ 	.word	0x00000530
        /*0bd8*/ 	.word	0x000000ff
        /*0bdc*/ 	.word	0x00022888
        /*0be0*/ 	.short	0x0100
        /*0be2*/ 	.byte	0x06
	.zero		1


	//   ....[14]....
        /*0be4*/ 	.word	0x00000660
        /*0be8*/ 	.word	0x000000ff
        /*0bec*/ 	.word	0x00022890
        /*0bf0*/ 	.short	0x0100
        /*0bf2*/ 	.byte	0x08
	.zero		1


	//   ....[15]....
        /*0bf4*/ 	.word	0x00000670
        /*0bf8*/ 	.word	0x000000ff
        /*0bfc*/ 	.word	0x000228a0
        /*0c00*/ 	.short	0x0100
        /*0c02*/ 	.byte	0x08
	.zero		1


	//   ....[16]....
        /*0c04*/ 	.word	0x00000680
        /*0c08*/ 	.word	0x000000ff
        /*0c0c*/ 	.word	0x00022898
        /*0c10*/ 	.short	0x0100
        /*0c12*/ 	.byte	0x08
	.zero		1


	//   ....[17]....
        /*0c14*/ 	.word	0x00000690
        /*0c18*/ 	.word	0x000000ff
        /*0c1c*/ 	.word	0x000228a8
        /*0c20*/ 	.short	0x0100
        /*0c22*/ 	.byte	0x08
	.zero		1


	//   ....[18]....
        /*0c24*/ 	.word	0x000007e0
        /*0c28*/ 	.word	0x000000ff
        /*0c2c*/ 	.word	0x000228b0
        /*0c30*/ 	.short	0x0100
        /*0c32*/ 	.byte	0x08
	.zero		1


	//   ....[19]....
        /*0c34*/ 	.word	0x000007f0
        /*0c38*/ 	.word	0x000000ff
        /*0c3c*/ 	.word	0x000228c0
        /*0c40*/ 	.short	0x0100
        /*0c42*/ 	.byte	0x08
	.zero		1


	//   ....[20]....
        /*0c44*/ 	.word	0x00000800
        /*0c48*/ 	.word	0x000000ff
        /*0c4c*/ 	.word	0x000228b8
        /*0c50*/ 	.short	0x0100
        /*0c52*/ 	.byte	0x08
	.zero		1


	//   ....[21]....
        /*0c54*/ 	.word	0x00000810
        /*0c58*/ 	.word	0x000000ff
        /*0c5c*/ 	.word	0x000228c8
        /*0c60*/ 	.short	0x0100
        /*0c62*/ 	.byte	0x08
	.zero		1


	//   ....[22]....
        /*0c64*/ 	.word	0x00001aa0
        /*0c68*/ 	.word	0x000000ff
        /*0c6c*/ 	.word	0x00022800
        /*0c70*/ 	.short	0x010a
        /*0c72*/ 	.byte	0x2b
	.zero		1


	//   ....[23]....
        /*0c74*/ 	.word	0x00001b40
        /*0c78*/ 	.word	0x00000002
        /*0c7c*/ 	.word	0x00022830
        /*0c80*/ 	.short	0x010a
        /*0c82*/ 	.byte	0x3f
	.zero		1


	//   ....[24]....
        /*0c84*/ 	.word	0x00001b80
        /*0c88*/ 	.word	0x00000002
        /*0c8c*/ 	.word	0x00022830
        /*0c90*/ 	.short	0x010a
        /*0c92*/ 	.byte	0x3f
	.zero		1


	//   ....[25]....
        /*0c94*/ 	.word	0x00002d70
        /*0c98*/ 	.word	0x000000ff
        /*0c9c*/ 	.word	0x00000000
        /*0ca0*/ 	.short	0x0101
        /*0ca2*/ 	.byte	0x06
	.zero		1


	//   ....[26]....
        /*0ca4*/ 	.word	0x00005520
        /*0ca8*/ 	.word	0x000000ff
        /*0cac*/ 	.word	0x00022830
        /*0cb0*/ 	.short	0x010a
        /*0cb2*/ 	.byte	0x06
	.zero		1


	//   ....[27]....
        /*0cb4*/ 	.word	0x00005560
        /*0cb8*/ 	.word	0x000000ff
        /*0cbc*/ 	.word	0x00022830
        /*0cc0*/ 	.short	0x010a
        /*0cc2*/ 	.byte	0x06
	.zero		1


	//   ....[28]....
        /*0cc4*/ 	.word	0x00005df0
        /*0cc8*/ 	.word	0x000000ff
        /*0ccc*/ 	.word	0x00022850
        /*0cd0*/ 	.short	0x010a
        /*0cd2*/ 	.byte	0x06
	.zero		1


	//   ....[29]....
        /*0cd4*/ 	.word	0x00005e30
        /*0cd8*/ 	.word	0x000000ff
        /*0cdc*/ 	.word	0x00022850
        /*0ce0*/ 	.short	0x010a
        /*0ce2*/ 	.byte	0x06
	.zero		1


	//   ....[30]....
        /*0ce4*/ 	.word	0x00006970
        /*0ce8*/ 	.word	0x000000ff
        /*0cec*/ 	.word	0x00000000
        /*0cf0*/ 	.short	0x0101
        /*0cf2*/ 	.byte	0x06
	.zero		1


	//   ....[31]....
        /*0cf4*/ 	.word	0x00008cd0
        /*0cf8*/ 	.word	0x000000ff
        /*0cfc*/ 	.word	0x00000000
        /*0d00*/ 	.short	0x0101
        /*0d02*/ 	.byte	0x06
	.zero		1


	//   ....[32]....
        /*0d04*/ 	.word	0x00009400
        /*0d08*/ 	.word	0x000000ff
        /*0d0c*/ 	.word	0x00022830
        /*0d10*/ 	.short	0x010a
        /*0d12*/ 	.byte	0x06
	.zero		1


	//   ....[33]....
        /*0d14*/ 	.word	0x00009440
        /*0d18*/ 	.word	0x000000ff
        /*0d1c*/ 	.word	0x00022830
        /*0d20*/ 	.short	0x010a
        /*0d22*/ 	.byte	0x06
	.zero		1


	//   ....[34]....
        /*0d24*/ 	.word	0x00009ca0
        /*0d28*/ 	.word	0x000000ff
        /*0d2c*/ 	.word	0x00022850
        /*0d30*/ 	.short	0x010a
        /*0d32*/ 	.byte	0x06
	.zero		1


	//   ....[35]....
        /*0d34*/ 	.word	0x00009ce0
        /*0d38*/ 	.word	0x000000ff
        /*0d3c*/ 	.word	0x00022850
        /*0d40*/ 	.short	0x010a
        /*0d42*/ 	.byte	0x06
	.zero		1


	//   ....[36]....
        /*0d44*/ 	.word	0x0000a5b0
        /*0d48*/ 	.word	0x000000ff
        /*0d4c*/ 	.word	0x00000000
        /*0d50*/ 	.short	0x0101
        /*0d52*/ 	.byte	0x06
	.zero		1


	//   ....[37]....
        /*0d54*/ 	.word	0x0000bfe0
        /*0d58*/ 	.word	0x000000ff
        /*0d5c*/ 	.word	0x00000000
        /*0d60*/ 	.short	0x0101
        /*0d62*/ 	.byte	0x06
	.zero		1


	//   ....[38]....
        /*0d64*/ 	.word	0x0000c660
        /*0d68*/ 	.word	0x000000ff
        /*0d6c*/ 	.word	0x00022850
        /*0d70*/ 	.short	0x010a
        /*0d72*/ 	.byte	0x09
	.zero		1


	//   ....[39]....
        /*0d74*/ 	.word	0x0000c6a0
        /*0d78*/ 	.word	0x000000ff
        /*0d7c*/ 	.word	0x00022850
        /*0d80*/ 	.short	0x010a
        /*0d82*/ 	.byte	0x09
	.zero		1


	//   ....[40]....
        /*0d84*/ 	.word	0x0000cd10
        /*0d88*/ 	.word	0x000000ff
        /*0d8c*/ 	.word	0x00000000
        /*0d90*/ 	.short	0x0101
        /*0d92*/ 	.byte	0x04
	.zero		1


	//   ....[41]....
        /*0d94*/ 	.word	0x0000e950
        /*0d98*/ 	.word	0x00000003
        /*0d9c*/ 	.word	0x00000000
        /*0da0*/ 	.short	0x0101
        /*0da2*/ 	.byte	0x3f
	.zero		1


	//   ....[42]....
        /*0da4*/ 	.word	0x00011a30
        /*0da8*/ 	.word	0x00000000
        /*0dac*/ 	.word	0x00022880
        /*0db0*/ 	.short	0x010a
        /*0db2*/ 	.byte	0x3f
	.zero		1


	//   ....[43]....
        /*0db4*/ 	.word	0x000122c0
        /*0db8*/ 	.word	0x00000000
        /*0dbc*/ 	.word	0x00022870
        /*0dc0*/ 	.short	0x0107
        /*0dc2*/ 	.byte	0x3f
	.zero		1


	//   ....[44]....
        /*0dc4*/ 	.word	0x00012380
        /*0dc8*/ 	.word	0x00000000
        /*0dcc*/ 	.word	0x00022870
        /*0dd0*/ 	.short	0x0101
        /*0dd2*/ 	.byte	0x3f
	.zero		1


	//   ....[45]....
        /*0dd4*/ 	.word	0x000123b0
        /*0dd8*/ 	.word	0x00000000
        /*0ddc*/ 	.word	0x00022840
        /*0de0*/ 	.short	0x010a
        /*0de2*/ 	.byte	0x3f
	.zero		1


	//   ....[46]....
        /*0de4*/ 	.word	0x00012ae0
        /*0de8*/ 	.word	0x00000000
        /*0dec*/ 	.word	0x00022830
        /*0df0*/ 	.short	0x0107
        /*0df2*/ 	.byte	0x3f
	.zero		1


	//   ....[47]....
        /*0df4*/ 	.word	0x00012ba0
        /*0df8*/ 	.word	0x00000000
        /*0dfc*/ 	.word	0x00022830
        /*0e00*/ 	.short	0x0101
        /*0e02*/ 	.byte	0x3f
	.zero		1


	//   ....[48]....
        /*0e04*/ 	.word	0x00013520
        /*0e08*/ 	.word	0x00000016
        /*0e0c*/ 	.word	0x00022800
        /*0e10*/ 	.short	0x0107
        /*0e12*/ 	.byte	0x3f
	.zero		1


	//   ....[49]....
        /*0e14*/ 	.word	0x00013610
        /*0e18*/ 	.word	0x00000016
        /*0e1c*/ 	.word	0x00022800
        /*0e20*/ 	.short	0x0101
        /*0e22*/ 	.byte	0x3f
	.zero		1


	//   ....[50]....
        /*0e24*/ 	.word	0x00013630
        /*0e28*/ 	.word	0x00000016
        /*0e2c*/ 	.word	0x00022820
        /*0e30*/ 	.short	0x010a
        /*0e32*/ 	.byte	0x3f
	.zero		1


	//   ....[51]....
        /*0e34*/ 	.word	0x00013b10
        /*0e38*/ 	.word	0x00000000
        /*0e3c*/ 	.word	0x00022880
        /*0e40*/ 	.short	0x010a
        /*0e42*/ 	.byte	0x3f
	.zero		1


	//   ....[52]....
        /*0e44*/ 	.word	0x000140f0
        /*0e48*/ 	.word	0x00000000
        /*0e4c*/ 	.word	0x00022870
        /*0e50*/ 	.short	0x0107
        /*0e52*/ 	.byte	0x3f
	.zero		1


	//   ....[53]....
        /*0e54*/ 	.word	0x000141b0
        /*0e58*/ 	.word	0x00000000
        /*0e5c*/ 	.word	0x00022870
        /*0e60*/ 	.short	0x0101
        /*0e62*/ 	.byte	0x3f
	.zero		1


	//   ....[54]....
        /*0e64*/ 	.word	0x000141e0
        /*0e68*/ 	.word	0x00000000
        /*0e6c*/ 	.word	0x00022840
        /*0e70*/ 	.short	0x010a
        /*0e72*/ 	.byte	0x3f
	.zero		1


	//   ....[55]....
        /*0e74*/ 	.word	0x00014790
        /*0e78*/ 	.word	0x00000000
        /*0e7c*/ 	.word	0x00022830
        /*0e80*/ 	.short	0x0107
        /*0e82*/ 	.byte	0x3f
	.zero		1


	//   ....[56]....
        /*0e84*/ 	.word	0x00014850
        /*0e88*/ 	.word	0x00000000
        /*0e8c*/ 	.word	0x00022830
        /*0e90*/ 	.short	0x0101
        /*0e92*/ 	.byte	0x3f
	.zero		1


	//   ....[57]....
        /*0e94*/ 	.word	0x000148e0
        /*0e98*/ 	.word	0x00000000
        /*0e9c*/ 	.word	0x00022870
        /*0ea0*/ 	.short	0x010a
        /*0ea2*/ 	.byte	0x3f
	.zero		1


	//   ....[58]....
        /*0ea4*/ 	.word	0x00014970
        /*0ea8*/ 	.word	0x00000000
        /*0eac*/ 	.word	0x00022860
        /*0eb0*/ 	.short	0x010a
        /*0eb2*/ 	.byte	0x3f
	.zero		1


	//   ....[59]....
        /*0eb4*/ 	.word	0x00014f30
        /*0eb8*/ 	.word	0x00000000
        /*0ebc*/ 	.word	0x00022850
        /*0ec0*/ 	.short	0x0101
        /*0ec2*/ 	.byte	0x3f
	.zero		1


	//   ....[60]....
        /*0ec4*/ 	.word	0x00014fc0
        /*0ec8*/ 	.word	0x00000000
        /*0ecc*/ 	.word	0x00000000
        /*0ed0*/ 	.short	0x0101
        /*0ed2*/ 	.byte	0x3f
	.zero		1


	//   ....[61]....
        /*0ed4*/ 	.word	0x00015180
        /*0ed8*/ 	.word	0x00000002
        /*0edc*/ 	.word	0x00022870
        /*0ee0*/ 	.short	0x010a
        /*0ee2*/ 	.byte	0x3f
	.zero		1


	//   ....[62]....
        /*0ee4*/ 	.word	0x00015200
        /*0ee8*/ 	.word	0x00000002
        /*0eec*/ 	.word	0x00022860
        /*0ef0*/ 	.short	0x010a
        /*0ef2*/ 	.byte	0x3f
	.zero		1


	//   ....[63]....
        /*0ef4*/ 	.word	0x000157d0
        /*0ef8*/ 	.word	0x00000002
        /*0efc*/ 	.word	0x00022850
        /*0f00*/ 	.short	0x0101
        /*0f02*/ 	.byte	0x3f
	.zero		1


	//   ....[64]....
        /*0f04*/ 	.word	0x00015890
        /*0f08*/ 	.word	0x00000002
        /*0f0c*/ 	.word	0x00000000
        /*0f10*/ 	.short	0x0101
        /*0f12*/ 	.byte	0x3f
	.zero		1


	//   ....[65]....
        /*0f14*/ 	.word	0x00016540
        /*0f18*/ 	.word	0x00000004
        /*0f1c*/ 	.word	0x00022820
        /*0f20*/ 	.short	0x010a
        /*0f22*/ 	.byte	0x3f
	.zero		1


	//   ....[66]....
        /*0f24*/ 	.word	0x000166c0
        /*0f28*/ 	.word	0x00000005
        /*0f2c*/ 	.word	0x00022840
        /*0f30*/ 	.short	0x010a
        /*0f32*/ 	.byte	0x3f
	.zero		1


	//   ....[67]....
        /*0f34*/ 	.word	0x00016760
        /*0f38*/ 	.word	0x00000021
        /*0f3c*/ 	.word	0x00022840
        /*0f40*/ 	.short	0x010a
        /*0f42*/ 	.byte	0x3f
	.zero		1


	//   ....[68]....
        /*0f44*/ 	.word	0x000167a0
        /*0f48*/ 	.word	0x00000005
        /*0f4c*/ 	.word	0x00022860
        /*0f50*/ 	.short	0x010a
        /*0f52*/ 	.byte	0x3f
	.zero		1


	//   ....[69]....
        /*0f54*/ 	.word	0x000167e0
        /*0f58*/ 	.word	0x00000021
        /*0f5c*/ 	.word	0x00022860
        /*0f60*/ 	.short	0x010a
        /*0f62*/ 	.byte	0x3f
	.zero		1


	//   ....[70]....
        /*0f64*/ 	.word	0x00016820
        /*0f68*/ 	.word	0x00000005
        /*0f6c*/ 	.word	0x00022880
        /*0f70*/ 	.short	0x010a
        /*0f72*/ 	.byte	0x3f
	.zero		1


	//   ....[71]....
        /*0f74*/ 	.word	0x00016860
        /*0f78*/ 	.word	0x00000021
        /*0f7c*/ 	.word	0x00022880
        /*0f80*/ 	.short	0x010a
        /*0f82*/ 	.byte	0x3f
	.zero		1


	//   ....[72]....
        /*0f84*/ 	.word	0x000168d0
        /*0f88*/ 	.word	0x00000003
        /*0f8c*/ 	.word	0x00022800
        /*0f90*/ 	.short	0x010a
        /*0f92*/ 	.byte	0x3f
	.zero		1


	//   ....[73]....
        /*0f94*/ 	.word	0x00016920
        /*0f98*/ 	.word	0x00000002
        /*0f9c*/ 	.word	0x00022830
        /*0fa0*/ 	.short	0x010a
        /*0fa2*/ 	.byte	0x3f
	.zero		1


	//   ....[74]....
        /*0fa4*/ 	.word	0x00016980
        /*0fa8*/ 	.word	0x00000008
        /*0fac*/ 	.word	0x00022830
        /*0fb0*/ 	.short	0x010a
        /*0fb2*/ 	.byte	0x3f
	.zero		1


	//   ....[75]....
        /*0fb4*/ 	.word	0x000169e0
        /*0fb8*/ 	.word	0x00000008
        /*0fbc*/ 	.word	0x00022850
        /*0fc0*/ 	.short	0x010a
        /*0fc2*/ 	.byte	0x3f
	.zero		1


	//   ....[76]....
        /*0fc4*/ 	.word	0x00016a40
        /*0fc8*/ 	.word	0x00000008
        /*0fcc*/ 	.word	0x00022830
        /*0fd0*/ 	.short	0x010a
        /*0fd2*/ 	.byte	0x3f
	.zero		1


	//   ....[77]....
        /*0fd4*/ 	.word	0x00016aa0
        /*0fd8*/ 	.word	0x00000008
        /*0fdc*/ 	.word	0x00022850
        /*0fe0*/ 	.short	0x010a
        /*0fe2*/ 	.byte	0x3f
	.zero		1


	//   ....[78]....
        /*0fe4*/ 	.word	0x00016b00
        /*0fe8*/ 	.word	0x00000005
        /*0fec*/ 	.word	0x00022850
        /*0ff0*/ 	.short	0x010a
        /*0ff2*/ 	.byte	0x3f
	.zero		1


	//   ....[79]....
        /*0ff4*/ 	.word	0x00016c00
        /*0ff8*/ 	.word	0x00000000
        /*0ffc*/ 	.word	0x00022880
        /*1000*/ 	.short	0x010a
        /*1002*/ 	.byte	0x3f
	.zero		1


	//   ....[80]....
        /*1004*/ 	.word	0x000178e0
        /*1008*/ 	.word	0x00000000
        /*100c*/ 	.word	0x00022840
        /*1010*/ 	.short	0x010a
        /*1012*/ 	.byte	0x3f
	.zero		1


	//   ....[81]....
        /*1014*/ 	.word	0x00018d70
        /*1018*/ 	.word	0x00000016
        /*101c*/ 	.word	0x00022820
        /*1020*/ 	.short	0x010a
        /*1022*/ 	.byte	0x3f
	.zero		1


	//   ....[82]....
        /*1024*/ 	.word	0x00018dc0
        /*1028*/ 	.word	0x00000000
        /*102c*/ 	.word	0x00022880
        /*1030*/ 	.short	0x010a
        /*1032*/ 	.byte	0x3f
	.zero		1


	//   ....[83]....
        /*1034*/ 	.word	0x00019900
        /*1038*/ 	.word	0x00000000
        /*103c*/ 	.word	0x00022840
        /*1040*/ 	.short	0x010a
        /*1042*/ 	.byte	0x3f
	.zero		1


	//   ....[84]....
        /*1044*/ 	.word	0x0001a410
        /*1048*/ 	.word	0x00000000
        /*104c*/ 	.word	0x00022870
        /*1050*/ 	.short	0x010a
        /*1052*/ 	.byte	0x3f
	.zero		1


	//   ....[85]....
        /*1054*/ 	.word	0x0001a460
        /*1058*/ 	.word	0x00000000
        /*105c*/ 	.word	0x00022860
        /*1060*/ 	.short	0x010a
        /*1062*/ 	.byte	0x3f
	.zero		1


	//   ....[86]....
        /*1064*/ 	.word	0x0001a4b0
        /*1068*/ 	.word	0x00000002
        /*106c*/ 	.word	0x00022870
        /*1070*/ 	.short	0x010a
        /*1072*/ 	.byte	0x3f
	.zero		1


	//   ....[87]....
        /*1074*/ 	.word	0x0001a500
        /*1078*/ 	.word	0x00000002
        /*107c*/ 	.word	0x00022860
        /*1080*/ 	.short	0x010a
        /*1082*/ 	.byte	0x3f
	.zero		1


	//   ....[88]....
        /*1084*/ 	.word	0x0001a550
        /*1088*/ 	.word	0x00000004
        /*108c*/ 	.word	0x00022820
        /*1090*/ 	.short	0x010a
        /*1092*/ 	.byte	0x3f
	.zero		1


	//   ....[89]....
        /*1094*/ 	.word	0x0001a6f0
        /*1098*/ 	.word	0x00000005
        /*109c*/ 	.word	0x00022840
        /*10a0*/ 	.short	0x010a
        /*10a2*/ 	.byte	0x3f
	.zero		1


	//   ....[90]....
        /*10a4*/ 	.word	0x0001a740
        /*10a8*/ 	.word	0x00000021
        /*10ac*/ 	.word	0x00022840
        /*10b0*/ 	.short	0x010a
        /*10b2*/ 	.byte	0x3f
	.zero		1


	//   ....[91]....
        /*10b4*/ 	.word	0x0001a790
        /*10b8*/ 	.word	0x00000005
        /*10bc*/ 	.word	0x00022860
        /*10c0*/ 	.short	0x010a
        /*10c2*/ 	.byte	0x3f
	.zero		1


	//   ....[92]....
        /*10c4*/ 	.word	0x0001a7e0
        /*10c8*/ 	.word	0x00000021
        /*10cc*/ 	.word	0x00022860
        /*10d0*/ 	.short	0x010a
        /*10d2*/ 	.byte	0x3f
	.zero		1


	//   ....[93]....
        /*10d4*/ 	.word	0x0001a830
        /*10d8*/ 	.word	0x00000005
        /*10dc*/ 	.word	0x00022880
        /*10e0*/ 	.short	0x010a
        /*10e2*/ 	.byte	0x3f
	.zero		1


	//----- nvinfo : EIATTR_NUM_MBARRIERS
	.align		4
.L_1076:
        /*10e4*/ 	.byte	0x03, 0x38
        /*10e6*/ 	.short	0x0016


	//----- nvinfo : EIATTR_EXIT_INSTR_OFFSETS
	.align		4
        /*10e8*/ 	.byte	0x04, 0x1c
        /*10ea*/ 	.short	(.L_1078 - .L_1077)


	//   ....[0]....
.L_1077:
        /*10ec*/ 	.word	0x000009c0


	//   ....[1]....
        /*10f0*/ 	.word	0x0000f890


	//   ....[2]....
        /*10f4*/ 	.word	0x000168b0


	//----- nvinfo : EIATTR_MAX_THREADS
	.align		4
.L_1078:
        /*10f8*/ 	.byte	0x04, 0x05
        /*10fa*/ 	.short	(.L_1080 - .L_1079)
.L_1079:
        /*10fc*/ 	.word	0x00000180
        /*1100*/ 	.word	0x00000001
        /*1104*/ 	.word	0x00000001


	//----- nvinfo : EIATTR_CRS_STACK_SIZE
	.align		4
.L_1080:
        /*1108*/ 	.byte	0x04, 0x1e
        /*110a*/ 	.short	(.L_1082 - .L_1081)
.L_1081:
        /*110c*/ 	.word	0x00000000


	//----- nvinfo : EIATTR_CBANK_PARAM_SIZE
	.align		4
.L_1082:
        /*1110*/ 	.byte	0x03, 0x19
        /*1112*/ 	.short	0x0af0


	//----- nvinfo : EIATTR_PARAM_CBANK
	.align		4
        /*1114*/ 	.byte	0x04, 0x0a
        /*1116*/ 	.short	(.L_1084 - .L_1083)
	.align		4
.L_1083:
        /*1118*/ 	.word	index@(.nv.constant0._ZN7cutlass13device_kernelIN5flash11enable_sm90INS1_16FlashAttnFwdSm90INS1_25CollectiveMainloopFwdSm90ILi2EN4cute5tupleIJNS5_1CILi1EEES8_S8_EEENS6_IJNS7_ILi128EEENS7_ILi160EEESA_EEELi128ENS_12float_e4m3_tEfNS_4arch4Sm90ELb1ELb0ELb1ELb1ELb1ELb0ELb0ELb1ELb1ELb1ELb0ELb0EEENS1_21CollectiveEpilogueFwdINS6_IJSA_SA_SB_EEES9_NS_10bfloat16_tESF_Li256ELb1ELb1ELb0ELb1EEENS1_36VarlenDynamicPersistentTileSchedulerILi128ELi160ELi256ELi128ELb0ELb1ELb1ELb1ELb1ELb1EEEEEEEEEvNT_6ParamsE)
        /*111c*/ 	.short	0x0210
        /*111e*/ 	.short	0x0af0


	//----- nvinfo : EIATTR_SW_WAR
	.align		4
.L_1084:
        /*1120*/ 	.byte	0x04, 0x36
        /*1122*/ 	.short	(.L_1086 - .L_1085)
.L_1085:
        /*1124*/ 	.word	0x00000008
.L_1086:


//--------------------- .nv.info._ZN7cutlass13device_kernelIN5flash11enable_sm90INS1_16FlashAttnFwdSm90INS1_25CollectiveMainloopFwdSm90ILi2EN4cute5tupleIJNS5_1CILi1EEES8_S8_EEENS6_IJNS7_ILi128EEENS7_ILi160EEESA_EEELi128ENS_12float_e4m3_tEfNS_4arch4Sm90ELb1ELb0ELb1ELb1ELb1ELb1ELb0ELb1ELb1ELb1ELb0ELb0EEENS1_21CollectiveEpilogueFwdINS6_IJSA_SA_SB_EEES9_NS_10bfloat16_tESF_Li256ELb1ELb1ELb0ELb1EEENS1_36VarlenDynamicPersistentTileSchedulerILi128ELi160ELi256ELi128ELb0ELb1ELb1ELb1ELb1ELb1EEEEEEEEEvNT_6ParamsE --------------------------
	.section	.nv.info._ZN7cutlass13device_kernelIN5flash11enable_sm90INS1_16FlashAttnFwdSm90INS1_25CollectiveMainloopFwdSm90ILi2EN4cute5tupleIJNS5_1CILi1EEES8_S8_EEENS6_IJNS7_ILi128EEENS7_ILi160EEESA_EEELi128ENS_12float_e4m3_tEfNS_4arch4Sm90ELb1ELb0ELb1ELb1ELb1ELb1ELb0ELb1ELb1ELb1ELb0ELb0EEENS1_21CollectiveEpilogueFwdINS6_IJSA_SA_SB_EEES9_NS_10bfloat16_tESF_Li256ELb1ELb1ELb0ELb1EEENS1_36VarlenDynamicPersistentTileSchedulerILi128ELi160ELi256ELi128ELb0ELb1ELb1ELb1ELb1ELb1EEEEEEEEEvNT_6ParamsE,"",@"SHT_CUDA_INFO"
	.sectionflags	@""
	.align	4


	//----- nvinfo : EIATTR_CUDA_API_VERSION
	.align		4
        /*0000*/ 	.byte	0x04, 0x37
        /*0002*/ 	.short	(.L_1088 - .L_1087)
.L_1087:
        /*0004*/ 	.word	0x00000082


	//----- nvinfo : EIATTR_KPARAM_INFO
	.align		4
.L_1088:
        /*0008*/ 	.byte	0x04, 0x17
        /*000a*/ 	.short	(.L_1090 - .L_1089)
.L_1089:
        /*000c*/ 	.word	0x00000000
        /*0010*/ 	.short	0x0000
        /*0012*/ 	.short	0x0070
        /*0014*/ 	.byte	0x00, 0xf0, 0x01, 0x2a


	//----- nvinfo : EIATTR_SPARSE_MMA_MASK
	.align		4
.L_1090:
        /*0018*/ 	.byte	0x03, 0x50
        /*001a*/ 	.short	0x0000


	//----- nvinfo : EIATTR_MAXREG_COUNT
	.align		4
        /*001c*/ 	.byte	0x03, 0x1b
        /*001e*/ 	.short	0x00a8


	//----- nvinfo : EIATTR_NUM_BARRIERS
	.align		4
        /*0020*/ 	.byte	0x02, 0x4c
        /*0022*/ 	.byte	0x10
	.zero		1


	//----- nvinfo : EIATTR_EXTERNS
	.align		4
        /*0024*/ 	.byte	0x04, 0x0f
        /*0026*/ 	.short	(.L_1092 - .L_1091)


	//   ....[0]....
	.align		4
.L_1091:
        /*0028*/ 	.word	index@(__assertfail)


	//----- nvinfo : EIATTR_ANNOTATIONS
	.align		4
.L_1092:
        /*002c*/ 	.byte	0x04, 0x55
        /*002e*/ 	.short	(.L_1094 - .L_1093)


	//   ....[0]....
.L_1093:
        /* <DEDUP_REMOVED lines=44> */


	//----- nvinfo : EIATTR_MERCURY_ISA_VERSION
	.align		4
.L_1094:
        /*02e0*/ 	.byte	0x03, 0x5f
        /*02e2*/ 	.short	0x0101


	//----- nvinfo : EIATTR_UNUSED_LOAD_BYTE_OFFSET
	.align		4
        /*02e4*/ 	.byte	0x04, 0x44
        /*02e6*/ 	.short	(.L_1096 - .L_1095)


	//   ....[0]....
.L_1095:
        /*02e8*/ 	.word	0x00000a90
        /*02ec*/ 	.word	0x0000fff0


	//   ....[1]....
        /*02f0*/ 	.word	0x0001b740
        /*02f4*/ 	.word	0x0000fff0


	//----- nvinfo : EIATTR_INT_WARP_WIDE_INSTR_OFFSETS
	.align		4
.L_1096:
        /*02f8*/ 	.byte	0x04, 0x31
        /*02fa*/ 	.short	(.L_1098 - .L_1097)


	//   ....[0]....
.L_1097:
        /*02fc*/ 	.word	0x00000130


	//   ....[1]....
        /*0300*/ 	.word	0x00000170


	//   ....[2]....
        /*0304*/ 	.word	0x000001e0


	//   ....[3]....
        /*0308*/ 	.word	0x00020450


	//   ....[4]....
        /*030c*/ 	.word	0x000204f0


	//   ....[5]....
        /*0310*/ 	.word	0x000248a0


	//   ....[6]....
        /*0314*/ 	.word	0x00024940


	//----- nvinfo : EIATTR_COOP_GROUP_MASK_REGIDS
	.align		4
.L_1098:
        /*0318*/ 	.byte	0x04, 0x29
        /*031a*/ 	.short	(.L_1100 - .L_1099)


	//   ....[0]....
.L_1099:
        /*031c*/ 	.word	0xffffffff


	//   ....[1]....
        /*0320*/ 	.word	0xffffffff


	//   ....[2]....
        /*0324*/ 	.word	0xffffffff


	//   ....[3]....
        /*0328*/ 	.word	0xffffffff


	//   ....[4]....
        /*032c*/ 	.word	0xffffffff


	//   ....[5]....
        /*0330*/ 	.word	0xffffffff


	//   ....[6]....
        /*0334*/ 	.word	0xffffffff


	//   ....[7]....
        /*0338*/ 	.word	0xffffffff


	//   ....[8]....
        /*033c*/ 	.word	0xffffffff


	//   ....[9]....
        /*0340*/ 	.word	0xffffffff


	//   ....[10]....
        /*0344*/ 	.word	0xffffffff


	//   ....[11]....
        /*0348*/ 	.word	0xffffffff


	//   ....[12]....
        /*034c*/ 	.word	0xffffffff


	//   ....[13]....
        /*0350*/ 	.word	0xffffffff


	//   ....[14]....
        /*0354*/ 	.word	0xffffffff


	//   ....[15]....
        /*0358*/ 	.word	0xffffffff


	//   ....[16]....
        /*035c*/ 	.word	0xffffffff


	//   ....[17]....
        /*0360*/ 	.word	0xffffffff


	//   ....[18]....
        /*0364*/ 	.word	0xffffffff


	//   ....[19]....
        /*0368*/ 	.word	0xffffffff


	//   ....[20]....
        /*036c*/ 	.word	0xffffffff


	//   ....[21]....
        /*0370*/ 	.word	0xffffffff


	//   ....[22]....
        /*0374*/ 	.word	0xffffffff


	//   ....[23]....
        /*0378*/ 	.word	0xffffffff


	//   ....[24]....
        /*037c*/ 	.word	0xffffffff


	//   ....[25]....
        /*0380*/ 	.word	0xffffffff


	//   ....[26]....
        /*0384*/ 	.word	0xffffffff


	//   ....[27]....
        /*0388*/ 	.word	0xffffffff


	//   ....[28]....
        /*038c*/ 	.word	0xffffffff


	//   ....[29]....
        /*0390*/ 	.word	0xffffffff


	//   ....[30]....
        /*0394*/ 	.word	0xffffffff


	//   ....[31]....
        /*0398*/ 	.word	0xffffffff


	//   ....[32]....
        /*039c*/ 	.word	0xffffffff


	//   ....[33]....
        /*03a0*/ 	.word	0xffffffff


	//   ....[34]....
        /*03a4*/ 	.word	0xffffffff


	//   ....[35]....
        /*03a8*/ 	.word	0xffffffff


	//   ....[36]....
        /*03ac*/ 	.word	0xffffffff


	//   ....[37]....
        /*03b0*/ 	.word	0xffffffff


	//   ....[38]....
        /*03b4*/ 	.word	0xffffffff


	//   ....[39]....
        /*03b8*/ 	.word	0xffffffff


	//   ....[40]....
        /*03bc*/ 	.word	0xffffffff


	//   ....[41]....
        /*03c0*/ 	.word	0xffffffff


	//   ....[42]....
        /*03c4*/ 	.word	0xffffffff


	//   ....[43]....
        /*03c8*/ 	.word	0xffffffff


	//   ....[44]....
        /*03cc*/ 	.word	0xffffffff


	//   ....[45]....
        /*03d0*/ 	.word	0xffffffff


	//   ....[46]....
        /*03d4*/ 	.word	0xffffffff


	//   ....[47]....
        /*03d8*/ 	.word	0xffffffff


	//   ....[48]....
        /*03dc*/ 	.word	0xffffffff


	//   ....[49]....
        /*03e0*/ 	.word	0xffffffff


	//   ....[50]....
        /*03e4*/ 	.word	0xffffffff


	//   ....[51]....
        /*03e8*/ 	.word	0xffffffff


	//   ....[52]....
        /*03ec*/ 	.word	0xffffffff


	//   ....[53]....
        /*03f0*/ 	.word	0xffffffff


	//   ....[54]....
        /*03f4*/ 	.word	0xffffffff


	//   ....[55]....
        /*03f8*/ 	.word	0xffffffff


	//   ....[56]....
        /*03fc*/ 	.word	0xffffffff


	//   ....[57]....
        /*0400*/ 	.word	0xffffffff


	//   ....[58]....
        /*0404*/ 	.word	0xffffffff


	//   ....[59]....
        /*0408*/ 	.word	0xffffffff


	//   ....[60]....
        /*040c*/ 	.word	0xffffffff


	//   ....[61]....
        /*0410*/ 	.word	0xffffffff


	//   ....[62]....
        /*0414*/ 	.word	0xffffffff


	//   ....[63]....
        /*0418*/ 	.word	0xffffffff


	//   ....[64]....
        /*041c*/ 	.word	0xffffffff


	//   ....[65]....
        /*0420*/ 	.word	0xffffffff


	//   ....[66]....
        /*0424*/ 	.word	0xffffffff


	//   ....[67]....
        /*0428*/ 	.word	0xffffffff


	//   ....[68]....
        /*042c*/ 	.word	0xffffffff


	//   ....[69]....
        /*0430*/ 	.word	0xffffffff


	//   ....[70]....
        /*0434*/ 	.word	0xffffffff


	//   ....[71]....
        /*0438*/ 	.word	0xffffffff


	//   ....[72]....
        /*043c*/ 	.word	0xffffffff


	//   ....[73]....
        /*0440*/ 	.word	0xffffffff


	//   ....[74]....
        /*0444*/ 	.word	0xffffffff


	//   ....[75]....
        /*0448*/ 	.word	0xffffffff


	//   ....[76]....
        /*044c*/ 	.word	0xffffffff


	//   ....[77]....
        /*0450*/ 	.word	0xffffffff


	//   ....[78]....
        /*0454*/ 	.word	0xffffffff


	//   ....[79]....
        /*0458*/ 	.word	0xffffffff


	//   ....[80]....
        /*045c*/ 	.word	0xffffffff


	//   ....[81]....
        /*0460*/ 	.word	0xffffffff


	//   ....[82]....
        /*0464*/ 	.word	0xffffffff


	//   ....[83]....
        /*0468*/ 	.word	0xffffffff


	//   ....[84]....
        /*046c*/ 	.word	0xffffffff


	//   ....[85]....
        /*0470*/ 	.word	0xffffffff


	//   ....[86]....
        /*0474*/ 	.word	0xffffffff


	//   ....[87]....
        /*0478*/ 	.word	0xffffffff


	//   ....[88]....
        /*047c*/ 	.word	0xffffffff


	//   ....[89]....
        /*0480*/ 	.word	0xffffffff


	//   ....[90]....
        /*0484*/ 	.word	0xffffffff


	//   ....[91]....
        /*0488*/ 	.word	0xffffffff


	//   ....[92]....
        /*048c*/ 	.word	0xffffffff


	//   ....[93]....
        /*0490*/ 	.word	0xffffffff


	//   ....[94]....
        /*0494*/ 	.word	0xffffffff


	//   ....[95]....
        /*0498*/ 	.word	0xffffffff


	//   ....[96]....
        /*049c*/ 	.word	0xffffffff


	//   ....[97]....
        /*04a0*/ 	.word	0xffffffff


	//   ....[98]....
        /*04a4*/ 	.word	0xffffffff


	//   ....[99]....
        /*04a8*/ 	.word	0xffffffff


	//   ....[100]....
        /*04ac*/ 	.word	0xffffffff


	//   ....[101]....
        /*04b0*/ 	.word	0xffffffff


	//   ....[102]....
        /*04b4*/ 	.word	0xffffffff


	//   ....[103]....
        /*04b8*/ 	.word	0xffffffff


	//   ....[104]....
        /*04bc*/ 	.word	0xffffffff


	//   ....[105]....
        /*04c0*/ 	.word	0xffffffff


	//   ....[106]....
        /*04c4*/ 	.word	0xffffffff


	//   ....[107]....
        /*04c8*/ 	.word	0xffffffff


	//   ....[108]....
        /*04cc*/ 	.word	0xffffffff


	//   ....[109]....
        /*04d0*/ 	.word	0xffffffff


	//   ....[110]....
        /*04d4*/ 	.word	0xffffffff


	//   ....[111]....
        /*04d8*/ 	.word	0xffffffff


	//   ....[112]....
        /*04dc*/ 	.word	0xffffffff


	//   ....[113]....
        /*04e0*/ 	.word	0xffffffff


	//   ....[114]....
        /*04e4*/ 	.word	0xffffffff


	//   ....[115]....
        /*04e8*/ 	.word	0xffffffff


	//   ....[116]....
        /*04ec*/ 	.word	0xffffffff


	//   ....[117]....
        /*04f0*/ 	.word	0xffffffff


	//   ....[118]....
        /*04f4*/ 	.word	0xffffffff


	//   ....[119]....
        /*04f8*/ 	.word	0xffffffff


	//   ....[120]....
        /*04fc*/ 	.word	0xffffffff


	//   ....[121]....
        /*0500*/ 	.word	0xffffffff


	//   ....[122]....
        /*0504*/ 	.word	0xffffffff


	//   ....[123]....
        /*0508*/ 	.word	0xffffffff


	//   ....[124]....
        /*050c*/ 	.word	0xffffffff


	//   ....[125]....
        /*0510*/ 	.word	0xffffffff


	//   ....[126]....
        /*0514*/ 	.word	0xffffffff


	//   ....[127]....
        /*0518*/ 	.word	0xffffffff


	//   ....[128]....
        /*051c*/ 	.word	0xffffffff


	//   ....[129]....
        /*0520*/ 	.word	0xffffffff


	//   ....[130]....
        /*0524*/ 	.word	0xffffffff


	//   ....[131]....
        /*0528*/ 	.word	0xffffffff


	//   ....[132]....
        /*052c*/ 	.word	0xffffffff


	//   ....[133]....
        /*0530*/ 	.word	0xffffffff


	//   ....[134]....
        /*0534*/ 	.word	0xffffffff


	//   ....[135]....
        /*0538*/ 	.word	0xffffffff


	//   ....[136]....
        /*053c*/ 	.word	0xffffffff


	//   ....[137]....
        /*0540*/ 	.word	0xffffffff


	//   ....[138]....
        /*0544*/ 	.word	0xffffffff


	//   ....[139]....
        /*0548*/ 	.word	0xffffffff


	//   ....[140]....
        /*054c*/ 	.word	0xffffffff


	//   ....[141]....
        /*0550*/ 	.word	0xffffffff


	//   ....[142]....
        /*0554*/ 	.word	0xffffffff


	//   ....[143]....
        /*0558*/ 	.word	0xffffffff


	//   ....[144]....
        /*055c*/ 	.word	0xffffffff


	//   ....[145]....
        /*0560*/ 	.word	0xffffffff


	//   ....[146]....
        /*0564*/ 	.word	0xffffffff


	//   ....[147]....
        /*0568*/ 	.word	0xffffffff


	//   ....[148]....
        /*056c*/ 	.word	0xffffffff


	//   ....[149]....
        /*0570*/ 	.word	0xffffffff


	//   ....[150]....
        /*0574*/ 	.word	0xffffffff


	//   ....[151]....
        /*0578*/ 	.word	0xffffffff


	//   ....[152]....
        /*057c*/ 	.word	0xffffffff


	//   ....[153]....
        /*0580*/ 	.word	0xffffffff


	//   ....[154]....
        /*0584*/ 	.word	0xffffffff


	//   ....[155]....
        /*0588*/ 	.word	0xffffffff


	//   ....[156]....
        /*058c*/ 	.word	0xffffffff


	//   ....[157]....
        /*0590*/ 	.word	0xffffffff


	//   ....[158]....
        /*0594*/ 	.word	0xffffffff


	//   ....[159]....
        /*0598*/ 	.word	0xffffffff


	//   ....[160]....
        /*059c*/ 	.word	0xffffffff


	//   ....[161]....
        /*05a0*/ 	.word	0xffffffff


	//   ....[162]....
        /*05a4*/ 	.word	0xffffffff


	//   ....[163]....
        /*05a8*/ 	.word	0xffffffff


	//   ....[164]....
        /*05ac*/ 	.word	0xffffffff


	//   ....[165]....
        /*05b0*/ 	.word	0xffffffff


	//   ....[166]....
        /*05b4*/ 	.word	0xffffffff


	//   ....[167]....
        /*05b8*/ 	.word	0xffffffff


	//   ....[168]....
        /*05bc*/ 	.word	0xffffffff


	//   ....[169]....
        /*05c0*/ 	.word	0xffffffff


	//   ....[170]....
        /*05c4*/ 	.word	0xffffffff


	//   ....[171]....
        /*05c8*/ 	.word	0xffffffff


	//   ....[172]....
        /*05cc*/ 	.word	0xffffffff


	//   ....[173]....
        /*05d0*/ 	.word	0xffffffff


	//   ....[174]....
        /*05d4*/ 	.word	0xffffffff


	//   ....[175]....
        /*05d8*/ 	.word	0xffffffff


	//   ....[176]....
        /*05dc*/ 	.word	0xffffffff


	//   ....[177]....
        /*05e0*/ 	.word	0xffffffff


	//   ....[178]....
        /*05e4*/ 	.word	0xffffffff


	//   ....[179]....
        /*05e8*/ 	.word	0xffffffff


	//   ....[180]....
        /*05ec*/ 	.word	0xffffffff


	//   ....[181]....
        /*05f0*/ 	.word	0xffffffff


	//   ....[182]....
        /*05f4*/ 	.word	0xffffffff


	//   ....[183]....
        /*05f8*/ 	.word	0xffffffff


	//   ....[184]....
        /*05fc*/ 	.word	0xffffffff


	//   ....[185]....
        /*0600*/ 	.word	0xffffffff


	//   ....[186]....
        /*0604*/ 	.word	0xffffffff


	//   ....[187]....
        /*0608*/ 	.word	0xffffffff


	//   ....[188]....
        /*060c*/ 	.word	0xffffffff


	//   ....[189]....
        /*0610*/ 	.word	0xffffffff


	//   ....[190]....
        /*0614*/ 	.word	0xffffffff


	//   ....[191]....
        /*0618*/ 	.word	0xffffffff


	//   ....[192]....
        /*061c*/ 	.word	0xffffffff


	//   ....[193]....
        /*0620*/ 	.word	0xffffffff


	//   ....[194]....
        /*0624*/ 	.word	0xffffffff


	//   ....[195]....
        /*0628*/ 	.word	0xffffffff


	//   ....[196]....
        /*062c*/ 	.word	0xffffffff


	//   ....[197]....
        /*0630*/ 	.word	0xffffffff


	//   ....[198]....
        /*0634*/ 	.word	0xffffffff


	//   ....[199]....
        /*0638*/ 	.word	0xffffffff


	//   ....[200]....
        /*063c*/ 	.word	0xffffffff


	//   ....[201]....
        /*0640*/ 	.word	0xffffffff


	//   ....[202]....
        /*0644*/ 	.word	0xffffffff


	//   ....[203]....
        /*0648*/ 	.word	0xffffffff


	//   ....[204]....
        /*064c*/ 	.word	0xffffffff


	//   ....[205]....
        /*0650*/ 	.word	0xffffffff


	//   ....[206]....
        /*0654*/ 	.word	0xffffffff


	//   ....[207]....
        /*0658*/ 	.word	0xffffffff


	//   ....[208]....
        /*065c*/ 	.word	0xffffffff


	//   ....[209]....
        /*0660*/ 	.word	0xffffffff


	//   ....[210]....
        /*0664*/ 	.word	0xffffffff


	//   ....[211]....
        /*0668*/ 	.word	0xffffffff


	//   ....[212]....
        /*066c*/ 	.word	0xffffffff


	//   ....[213]....
        /*0670*/ 	.word	0xffffffff


	//   ....[214]....
        /*0674*/ 	.word	0xffffffff


	//   ....[215]....
        /*0678*/ 	.word	0xffffffff


	//   ....[216]....
        /*067c*/ 	.word	0xffffffff


	//   ....[217]....
        /*0680*/ 	.word	0xffffffff


	//   ....[218]....
        /*0684*/ 	.word	0xffffffff


	//   ....[219]....
        /*0688*/ 	.word	0xffffffff


	//   ....[220]....
        /*068c*/ 	.word	0xffffffff


	//   ....[221]....
        /*0690*/ 	.word	0xffffffff


	//   ....[222]....
        /*0694*/ 	.word	0xffffffff


	//   ....[223]....
        /*0698*/ 	.word	0xffffffff


	//   ....[224]....
        /*069c*/ 	.word	0xffffffff


	//   ....[225]....
        /*06a0*/ 	.word	0xffffffff


	//   ....[226]....
        /*06a4*/ 	.word	0xffffffff


	//   ....[227]....
        /*06a8*/ 	.word	0xffffffff


	//   ....[228]....
        /*06ac*/ 	.word	0xffffffff


	//   ....[229]....
        /*06b0*/ 	.word	0xffffffff


	//   ....[230]....
        /*06b4*/ 	.word	0xffffffff


	//   ....[231]....
        /*06b8*/ 	.word	0xffffffff


	//   ....[232]....
        /*06bc*/ 	.word	0xffffffff


	//   ....[233]....
        /*06c0*/ 	.word	0xffffffff


	//   ....[234]....
        /*06c4*/ 	.word	0xffffffff


	//   ....[235]....
        /*06c8*/ 	.word	0xffffffff


	//   ....[236]....
        /*06cc*/ 	.word	0xffffffff


	//   ....[237]....
        /*06d0*/ 	.word	0xffffffff


	//   ....[238]....
        /*06d4*/ 	.word	0xffffffff


	//   ....[239]....
        /*06d8*/ 	.word	0xffffffff


	//   ....[240]....
        /*06dc*/ 	.word	0xffffffff


	//   ....[241]....
        /*06e0*/ 	.word	0xffffffff


	//   ....[242]....
        /*06e4*/ 	.word	0xffffffff


	//   ....[243]....
        /*06e8*/ 	.word	0xffffffff


	//   ....[244]....
        /*06ec*/ 	.word	0xffffffff


	//   ....[245]....
        /*06f0*/ 	.word	0xffffffff


	//   ....[246]....
        /*06f4*/ 	.word	0xffffffff


	//   ....[247]....
        /*06f8*/ 	.word	0xffffffff


	//   ....[248]....
        /*06fc*/ 	.word	0xffffffff


	//   ....[249]....
        /*0700*/ 	.word	0xffffffff


	//   ....[250]....
        /*0704*/ 	.word	0xffffffff


	//   ....[251]....
        /*0708*/ 	.word	0x0500000f


	//   ....[252]....
        /*070c*/ 	.word	0x0500000f


	//   ....[253]....
        /*0710*/ 	.word	0x0500000f


	//   ....[254]....
        /*0714*/ 	.word	0x0500000f


	//   ....[255]....
        /*0718*/ 	.word	0x0500000f


	//   ....[0]....
        /*071c*/ 	.word	0x0500000f


	//   ....[1]....
        /*0720*/ 	.word	0x0500000f


	//   ....[2]....
        /*0724*/ 	.word	0x0500000f


	//   ....[3]....
        /*0728*/ 	.word	0x0500000f


	//   ....[4]....
        /*072c*/ 	.word	0x0500000f


	//   ....[5]....
        /*0730*/ 	.word	0x0500000f


	//   ....[6]....
        /*0734*/ 	.word	0x0500000f


	//   ....[7]....
        /*0738*/ 	.word	0x0500000f


	//   ....[8]....
        /*073c*/ 	.word	0x0500000f


	//   ....[9]....
        /*0740*/ 	.word	0x0500000f


	//   ....[10]....
        /*0744*/ 	.word	0x0500000f


	//   ....[11]....
        /*0748*/ 	.word	0x0500000f


	//   ....[12]....
        /*074c*/ 	.word	0x0500000f


	//   ....[13]....
        /*0750*/ 	.word	0x0500000f


	//   ....[14]....
        /*0754*/ 	.word	0x0500000f


	//   ....[15]....
        /*0758*/ 	.word	0x0500000f


	//   ....[16]....
        /*075c*/ 	.word	0x0500000f


	//   ....[17]....
        /*0760*/ 	.word	0x0500000f


	//   ....[18]....
        /*0764*/ 	.word	0x0500000f


	//   ....[19]....
        /*0768*/ 	.word	0x0500000f


	//   ....[20]....
        /*076c*/ 	.word	0x0500000f


	//   ....[21]....
        /*0770*/ 	.word	0x0500000f


	//   ....[22]....
        /*0774*/ 	.word	0x0500000f


	//   ....[23]....
        /*0778*/ 	.word	0x0500000f


	//   ....[24]....
        /*077c*/ 	.word	0x0500000f


	//   ....[25]....
        /*0780*/ 	.word	0x0500000f


	//   ....[26]....
        /*0784*/ 	.word	0x0500000f


	//   ....[27]....
        /*0788*/ 	.word	0x0500000f


	//   ....[28]....
        /*078c*/ 	.word	0x0500000f


	//   ....[29]....
        /*0790*/ 	.word	0x0500000f


	//   ....[30]....
        /*0794*/ 	.word	0x0500000f


	//   ....[31]....
        /*0798*/ 	.word	0x0500000f


	//   ....[32]....
        /*079c*/ 	.word	0x0500000f


	//   ....[33]....
        /*07a0*/ 	.word	0x0500000f


	//   ....[34]....
        /*07a4*/ 	.word	0x0500000f


	//   ....[35]....
        /*07a8*/ 	.word	0x0500000f


	//   ....[36]....
        /*07ac*/ 	.word	0x0500000f


	//   ....[37]....
        /*07b0*/ 	.word	0x0500000f


	//   ....[38]....
        /*07b4*/ 	.word	0x0500000f


	//   ....[39]....
        /*07b8*/ 	.word	0x0500000f


	//   ....[40]....
        /*07bc*/ 	.word	0x0500000f


	//   ....[41]....
        /*07c0*/ 	.word	0x0500000f


	//   ....[42]....
        /*07c4*/ 	.word	0x0500000f


	//   ....[43]....
        /*07c8*/ 	.word	0x0500000f


	//   ....[44]....
        /*07cc*/ 	.word	0x0500000f


	//   ....[45]....
        /*07d0*/ 	.word	0x0500000f


	//   ....[46]....
        /*07d4*/ 	.word	0x0500000f


	//   ....[47]....
        /*07d8*/ 	.word	0x0500000f


	//   ....[48]....
        /*07dc*/ 	.word	0x0500000f


	//   ....[49]....
        /*07e0*/ 	.word	0x0500000f


	//   ....[50]....
        /*07e4*/ 	.word	0x0500000f


	//   ....[51]....
        /*07e8*/ 	.word	0x0500000f


	//   ....[52]....
        /*07ec*/ 	.word	0x0500000f


	//   ....[53]....
        /*07f0*/ 	.word	0x0500000f


	//   ....[54]....
        /*07f4*/ 	.word	0x0500000f


	//   ....[55]....
        /*07f8*/ 	.word	0x0500000f


	//   ....[56]....
        /*07fc*/ 	.word	0x0500000f


	//   ....[57]....
        /*0800*/ 	.word	0x0500000f


	//   ....[58]....
        /*0804*/ 	.word	0x0500000f


	//   ....[59]....
        /*0808*/ 	.word	0x0500000f


	//   ....[60]....
        /*080c*/ 	.word	0x0500000f


	//   ....[61]....
        /*0810*/ 	.word	0x0500000f


	//   ....[62]....
        /*0814*/ 	.word	0x0500000f


	//   ....[63]....
        /*0818*/ 	.word	0x0500000f


	//   ....[64]....
        /*081c*/ 	.word	0x0500000f


	//   ....[65]....
        /*0820*/ 	.word	0x0500000f


	//   ....[66]....
        /*0824*/ 	.word	0x0500000f


	//   ....[67]....
        /*0828*/ 	.word	0x0500000f


	//   ....[68]....
        /*082c*/ 	.word	0x0500000f


	//   ....[69]....
        /*0830*/ 	.word	0x0500000f


	//   ....[70]....
        /*0834*/ 	.word	0x0500000f


	//   ....[71]....
        /*0838*/ 	.word	0x0500000f


	//   ....[72]....
        /*083c*/ 	.word	0x0500000f


	//   ....[73]....
        /*0840*/ 	.word	0x0500000f


	//   ....[74]....
        /*0844*/ 	.word	0x0500000f


	//   ....[75]....
        /*0848*/ 	.word	0x0500000f


	//   ....[76]....
        /*084c*/ 	.word	0x0500000f


	//   ....[77]....
        /*0850*/ 	.word	0x0500000f


	//   ....[78]....
        /*0854*/ 	.word	0x0500000f


	//   ....[79]....
        /*0858*/ 	.word	0x0500000f


	//   ....[80]....
        /*085c*/ 	.word	0x0500000f


	//   ....[81]....
        /*0860*/ 	.word	0x0500000f


	//   ....[82]....
        /*0864*/ 	.word	0x0500000f


	//   ....[83]....
        /*0868*/ 	.word	0x0500000f


	//   ....[84]....
        /*086c*/ 	.word	0x0500000f


	//   ....[85]....
        /*0870*/ 	.word	0x0500000f


	//   ....[86]....
        /*0874*/ 	.word	0x0500000f


	//   ....[87]....
        /*0878*/ 	.word	0x0500000f


	//   ....[88]....
        /*087c*/ 	.word	0x0500000f


	//   ....[89]....
        /*0880*/ 	.word	0x0500000f


	//   ....[90]....
        /*0884*/ 	.word	0x0500000f


	//   ....[91]....
        /*0888*/ 	.word	0x0500000f


	//   ....[92]....
        /*088c*/ 	.word	0x0500000f


	//   ....[93]....
        /*0890*/ 	.word	0x0500000f


	//   ....[94]....
        /*0894*/ 	.word	0x0500000f


	//   ....[95]....
        /*0898*/ 	.word	0x0500000f


	//   ....[96]....
        /*089c*/ 	.word	0x0500000f


	//   ....[97]....
        /*08a0*/ 	.word	0x0500000f


	//   ....[98]....
        /*08a4*/ 	.word	0x0500000f


	//   ....[99]....
        /*08a8*/ 	.word	0x0500000f


	//   ....[100]....
        /*08ac*/ 	.word	0x0500000f


	//   ....[101]....
        /*08b0*/ 	.word	0x0500000f


	//   ....[102]....
        /*08b4*/ 	.word	0x0500000f


	//   ....[103]....
        /*08b8*/ 	.word	0x0500000f


	//   ....[104]....
        /*08bc*/ 	.word	0x0500000f


	//   ....[105]....
        /*08c0*/ 	.word	0x0500000f


	//   ....[106]....
        /*08c4*/ 	.word	0x0500000f


	//   ....[107]....
        /*08c8*/ 	.word	0x0500000f


	//   ....[108]....
        /*08cc*/ 	.word	0x0500000f


	//   ....[109]....
        /*08d0*/ 	.word	0x0500000f


	//   ....[110]....
        /*08d4*/ 	.word	0x0500000f


	//   ....[111]....
        /*08d8*/ 	.word	0x0500000f


	//   ....[112]....
        /*08dc*/ 	.word	0x0500000f


	//   ....[113]....
        /*08e0*/ 	.word	0x0500000f


	//   ....[114]....
        /*08e4*/ 	.word	0x0500000f


	//   ....[115]....
        /*08e8*/ 	.word	0x0500000f


	//   ....[116]....
        /*08ec*/ 	.word	0x0500000f


	//   ....[117]....
        /*08f0*/ 	.word	0x0500000f


	//   ....[118]....
        /*08f4*/ 	.word	0x0500000f


	//   ....[119]....
        /*08f8*/ 	.word	0x0500000f


	//   ....[120]....
        /*08fc*/ 	.word	0x0500000f


	//   ....[121]....
        /*0900*/ 	.word	0x0500000f


	//   ....[122]....
        /*0904*/ 	.word	0x0500000f


	//   ....[123]....
        /*0908*/ 	.word	0x0500000f


	//   ....[124]....
        /*090c*/ 	.word	0x0500000f


	//   ....[125]....
        /*0910*/ 	.word	0x0500000f


	//   ....[126]....
        /*0914*/ 	.word	0x0500000f


	//   ....[127]....
        /*0918*/ 	.word	0x0500000f


	//   ....[128]....
        /*091c*/ 	.word	0x0500000f


	//   ....[129]....
        /*0920*/ 	.word	0x0500000f


	//   ....[130]....
        /*0924*/ 	.word	0x0500000f


	//   ....[131]....
        /*0928*/ 	.word	0x0500000f


	//   ....[132]....
        /*092c*/ 	.word	0x0500000f


	//   ....[133]....
        /*0930*/ 	.word	0x0500000f


	//   ....[134]....
        /*0934*/ 	.word	0x0500000f


	//   ....[135]....
        /*0938*/ 	.word	0x0500000f


	//   ....[136]....
        /*093c*/ 	.word	0x0500000f


	//   ....[137]....
        /*0940*/ 	.word	0x0500000f


	//   ....[138]....
        /*0944*/ 	.word	0x0500000f


	//   ....[139]....
        /*0948*/ 	.word	0x0500000f


	//   ....[140]....
        /*094c*/ 	.word	0x0500000f


	//   ....[141]....
        /*0950*/ 	.word	0x0500000f


	//   ....[142]....
        /*0954*/ 	.word	0x0500000f


	//   ....[143]....
        /*0958*/ 	.word	0x0500000f


	//   ....[144]....
        /*095c*/ 	.word	0x0500000f


	//   ....[145]....
        /*0960*/ 	.word	0x0500000f


	//   ....[146]....
        /*0964*/ 	.word	0x0500000f


	//   ....[147]....
        /*0968*/ 	.word	0x0500000f


	//   ....[148]....
        /*096c*/ 	.word	0x0500000f


	//   ....[149]....
        /*0970*/ 	.word	0x0500000f


	//   ....[150]....
        /*0974*/ 	.word	0x0500000f


	//   ....[151]....
        /*0978*/ 	.word	0x0500000f


	//   ....[152]....
        /*097c*/ 	.word	0x0500000f


	//   ....[153]....
        /*0980*/ 	.word	0x0500000f


	//   ....[154]....
        /*0984*/ 	.word	0x0500000f


	//   ....[155]....
        /*0988*/ 	.word	0x0500000f


	//   ....[156]....
        /*098c*/ 	.word	0x0500000f


	//   ....[157]....
        /*0990*/ 	.word	0x0500000f


	//   ....[158]....
        /*0994*/ 	.word	0x0500000f


	//   ....[159]....
        /*0998*/ 	.word	0x0500000f


	//   ....[160]....
        /*099c*/ 	.word	0x0500000f


	//   ....[161]....
        /*09a0*/ 	.word	0x0500000f


	//   ....[162]....
        /*09a4*/ 	.word	0x0500000f


	//   ....[163]....
        /*09a8*/ 	.word	0x0500000f


	//   ....[164]....
        /*09ac*/ 	.word	0x0500000f


	//   ....[165]....
        /*09b0*/ 	.word	0x0500000f


	//   ....[166]....
        /*09b4*/ 	.word	0x0500000f


	//   ....[167]....
        /*09b8*/ 	.word	0x0500000f


	//   ....[168]....
        /*09bc*/ 	.word	0x0500000f


	//   ....[169]....
        /*09c0*/ 	.word	0x0500000f


	//   ....[170]....
        /*09c4*/ 	.word	0x0500000f


	//   ....[171]....
        /*09c8*/ 	.word	0x0500000f


	//   ....[172]....
        /*09cc*/ 	.word	0x0500000f


	//   ....[173]....
        /*09d0*/ 	.word	0x0500000f


	//   ....[174]....
        /*09d4*/ 	.word	0x0500000f


	//   ....[175]....
        /*09d8*/ 	.word	0x0500000f


	//   ....[176]....
        /*09dc*/ 	.word	0x0500000f


	//   ....[177]....
        /*09e0*/ 	.word	0x0500000f


	//   ....[178]....
        /*09e4*/ 	.word	0x0500000f


	//   ....[179]....
        /*09e8*/ 	.word	0x0500000f


	//   ....[180]....
        /*09ec*/ 	.word	0x0500000f


	//   ....[181]....
        /*09f0*/ 	.word	0x0500000f


	//   ....[182]....
        /*09f4*/ 	.word	0x0500000f


	//   ....[183]....
        /*09f8*/ 	.word	0x0500000f


	//   ....[184]....
        /*09fc*/ 	.word	0x0500000f


	//   ....[185]....
        /*0a00*/ 	.word	0x0500000f


	//----- nvinfo : EIATTR_COOP_GROUP_INSTR_OFFSETS
	.align		4
.L_1100:
        /*0a04*/ 	.byte	0x04, 0x28
        /*0a06*/ 	.short	(.L_1102 - .L_1101)


	//   ....[0]....
.L_1101:
        /*0a08*/ 	.word	0x00000070


	//   ....[1]....
        /*0a0c*/ 	.word	0x00000140


	//   ....[2]....
        /*0a10*/ 	.word	0x00000190


	//   ....[3]....
        /*0a14*/ 	.word	0x000003c0


	//   ....[4]....
        /*0a18*/ 	.word	0x00000520


	//   ....[5]....
        /*0a1c*/ 	.word	0x00000640


	//   ....[6]....
        /*0a20*/ 	.word	0x000007a0


	//   ....[7]....
        /*0a24*/ 	.word	0x00002bd0


	//   ....[8]....
        /*0a28*/ 	.word	0x00002be0


	//   ....[9]....
        /*0a2c*/ 	.word	0x00003b10


	//   ....[10]....
        /*0a30*/ 	.word	0x00003b20


	//   ....[11]....
        /*0a34*/ 	.word	0x00004a80


	//   ....[12]....
        /*0a38*/ 	.word	0x00004a90


	//   ....[13]....
        /*0a3c*/ 	.word	0x00005ec0


	//   ....[14]....
        /*0a40*/ 	.word	0x00005ed0


	//   ....[15]....
        /*0a44*/ 	.word	0x00006e40


	//   ....[16]....
        /*0a48*/ 	.word	0x00006e50


	//   ....[17]....
        /*0a4c*/ 	.word	0x00007e30


	//   ....[18]....
        /*0a50*/ 	.word	0x00007e40


	//   ....[19]....
        /*0a54*/ 	.word	0x00009030


	//   ....[20]....
        /*0a58*/ 	.word	0x00009040


	//   ....[21]....
        /*0a5c*/ 	.word	0x00009160


	//   ....[22]....
        /*0a60*/ 	.word	0x00009170


	//   ....[23]....
        /*0a64*/ 	.word	0x000092a0


	//   ....[24]....
        /*0a68*/ 	.word	0x000092b0


	//   ....[25]....
        /*0a6c*/ 	.word	0x00009630


	//   ....[26]....
        /*0a70*/ 	.word	0x00009650


	//   ....[27]....
        /*0a74*/ 	.word	0x00009750


	//   ....[28]....
        /*0a78*/ 	.word	0x00009770


	//   ....[29]....
        /*0a7c*/ 	.word	0x00009870


	//   ....[30]....
        /*0a80*/ 	.word	0x00009890


	//   ....[31]....
        /*0a84*/ 	.word	0x00009ec0


	//   ....[32]....
        /*0a88*/ 	.word	0x0000a850


	//   ....[33]....
        /*0a8c*/ 	.word	0x0000a860


	//   ....[34]....
        /*0a90*/ 	.word	0x0000a870


	//   ....[35]....
        /*0a94*/ 	.word	0x0000a880


	//   ....[36]....
        /*0a98*/ 	.word	0x0000aaa0


	//   ....[37]....
        /*0a9c*/ 	.word	0x0000aab0


	//   ....[38]....
        /*0aa0*/ 	.word	0x0000aac0


	//   ....[39]....
        /*0aa4*/ 	.word	0x0000aad0


	//   ....[40]....
        /*0aa8*/ 	.word	0x0000cf40


	//   ....[41]....
        /*0aac*/ 	.word	0x0000cf70


	//   ....[42]....
        /*0ab0*/ 	.word	0x0000cf80


	//   ....[43]....
        /*0ab4*/ 	.word	0x0000cf90


	//   ....[44]....
        /*0ab8*/ 	.word	0x0000d080


	//   ....[45]....
        /*0abc*/ 	.word	0x0000d0a0


	//   ....[46]....
        /*0ac0*/ 	.word	0x0000d0b0


	//   ....[47]....
        /*0ac4*/ 	.word	0x0000d0c0


	//   ....[48]....
        /*0ac8*/ 	.word	0x00010540


	//   ....[49]....
        /*0acc*/ 	.word	0x00010560


	//   ....[50]....
        /*0ad0*/ 	.word	0x000110b0


	//   ....[51]....
        /*0ad4*/ 	.word	0x00011110


	//   ....[52]....
        /*0ad8*/ 	.word	0x00011d70


	//   ....[53]....
        /*0adc*/ 	.word	0x00011e10


	//   ....[54]....
        /*0ae0*/ 	.word	0x00014360


	//   ....[55]....
        /*0ae4*/ 	.word	0x000151c0


	//   ....[56]....
        /*0ae8*/ 	.word	0x00015210


	//   ....[57]....
        /*0aec*/ 	.word	0x000152f0


	//   ....[58]....
        /*0af0*/ 	.word	0x00015ed0


	//   ....[59]....
        /*0af4*/ 	.word	0x00015f30


	//   ....[60]....
        /*0af8*/ 	.word	0x00019370


	//   ....[61]....
        /*0afc*/ 	.word	0x00019390


	//   ....[62]....
        /*0b00*/ 	.word	0x000193c0


	//   ....[63]....
        /*0b04*/ 	.word	0x000193d0


	//   ....[64]....
        /*0b08*/ 	.word	0x0001af30


	//   ....[65]....
        /*0b0c*/ 	.word	0x0001af40


	//   ....[66]....
        /*0b10*/ 	.word	0x0001afc0


	//   ....[67]....
        /*0b14*/ 	.word	0x0001afd0


	//   ....[68]....
        /*0b18*/ 	.word	0x0001bda0


	//   ....[69]....
        /*0b1c*/ 	.word	0x0001bdd0


	//   ....[70]....
        /*0b20*/ 	.word	0x0001be00


	//   ....[71]....
        /*0b24*/ 	.word	0x0001be30


	//   ....[72]....
        /*0b28*/ 	.word	0x0001be60


	//   ....[73]....
        /*0b2c*/ 	.word	0x0001be90


	//   ....[74]....
        /*0b30*/ 	.word	0x0001bec0


	//   ....[75]....
        /*0b34*/ 	.word	0x0001bef0


	//   ....[76]....
        /*0b38*/ 	.word	0x0001bf20


	//   ....[77]....
        /*0b3c*/ 	.word	0x0001bf50


	//   ....[78]....
        /*0b40*/ 	.word	0x0001bf80


	//   ....[79]....
        /*0b44*/ 	.word	0x0001bfb0


	//   ....[80]....
        /*0b48*/ 	.word	0x0001bfe0


	//   ....[81]....
        /*0b4c*/ 	.word	0x0001c010


	//   ....[82]....
        /*0b50*/ 	.word	0x0001c040


	//   ....[83]....
        /*0b54*/ 	.word	0x0001c070


	//   ....[84]....
        /*0b58*/ 	.word	0x0001c0a0


	//   ....[85]....
        /*0b5c*/ 	.word	0x0001c0d0


	//   ....[86]....
        /*0b60*/ 	.word	0x0001c100


	//   ....[87]....
        /*0b64*/ 	.word	0x0001c130


	//   ....[88]....
        /*0b68*/ 	.word	0x0001c160


	//   ....[89]....
        /*0b6c*/ 	.word	0x0001c190


	//   ....[90]....
        /*0b70*/ 	.word	0x0001c1c0


	//   ....[91]....
        /*0b74*/ 	.word	0x0001c1e0


	//   ....[92]....
        /*0b78*/ 	.word	0x0001c1f0


	//   ....[93]....
        /*0b7c*/ 	.word	0x0001c200


	//   ....[94]....
        /*0b80*/ 	.word	0x0001c220


	//   ....[95]....
        /*0b84*/ 	.word	0x0001c230


	//   ....[96]....
        /*0b88*/ 	.word	0x0001c240


	//   ....[97]....
        /*0b8c*/ 	.word	0x0001c250


	//   ....[98]....
        /*0b90*/ 	.word	0x0001c280


	//   ....[99]....
        /*0b94*/ 	.word	0x0001c2b0


	//   ....[100]....
        /*0b98*/ 	.word	0x0001c890


	//   ....[101]....
        /*0b9c*/ 	.word	0x0001c8d0


	//   ....[102]....
        /*0ba0*/ 	.word	0x0001c900


	//   ....[103]....
        /*0ba4*/ 	.word	0x0001c930


	//   ....[104]....
        /*0ba8*/ 	.word	0x0001cf10


	//   ....[105]....
        /*0bac*/ 	.word	0x0001cf40


	//   ....[106]....
        /*0bb0*/ 	.word	0x0001d010


	//   ....[107]....
        /*0bb4*/ 	.word	0x0001d030


	//   ....[108]....
        /*0bb8*/ 	.word	0x0001d100


	//   ....[109]....
        /*0bbc*/ 	.word	0x0001d120


	//   ....[110]....
        /*0bc0*/ 	.word	0x0001d200


	//   ....[111]....
        /*0bc4*/ 	.word	0x0001d220


	//   ....[112]....
        /*0bc8*/ 	.word	0x0001da40


	//   ....[113]....
        /*0bcc*/ 	.word	0x0001da50


	//   ....[114]....
        /*0bd0*/ 	.word	0x0001dba0


	//   ....[115]....
        /*0bd4*/ 	.word	0x0001dbb0


	//   ....[116]....
        /*0bd8*/ 	.word	0x0001dcf0


	//   ....[117]....
        /*0bdc*/ 	.word	0x0001dd00


	//   ....[118]....
        /*0be0*/ 	.word	0x0001de40


	//   ....[119]....
        /*0be4*/ 	.word	0x0001de50


	//   ....[120]....
        /*0be8*/ 	.word	0x0001dfe0


	//   ....[121]....
        /*0bec*/ 	.word	0x0001e1a0


	//   ....[122]....
        /*0bf0*/ 	.word	0x0001e1d0


	//   ....[123]....
        /*0bf4*/ 	.word	0x0001e200


	//   ....[124]....
        /*0bf8*/ 	.word	0x0001e230


	//   ....[125]....
        /*0bfc*/ 	.word	0x0001e260


	//   ....[126]....
        /*0c00*/ 	.word	0x0001e290


	//   ....[127]....
        /*0c04*/ 	.word	0x0001e410


	//   ....[128]....
        /*0c08*/ 	.word	0x0001e440


	//   ....[129]....
        /*0c0c*/ 	.word	0x0001e470


	//   ....[130]....
        /*0c10*/ 	.word	0x0001e4a0


	//   ....[131]....
        /*0c14*/ 	.word	0x0001e4d0


	//   ....[132]....
        /*0c18*/ 	.word	0x0001e500


	//   ....[133]....
        /*0c1c*/ 	.word	0x0001e5a0


	//   ....[134]....
        /*0c20*/ 	.word	0x0001e600


	//   ....[135]....
        /*0c24*/ 	.word	0x0001e690


	//   ....[136]....
        /*0c28*/ 	.word	0x0001f6b0


	//   ....[137]....
        /*0c2c*/ 	.word	0x000213b0


	//   ....[138]....
        /*0c30*/ 	.word	0x000213e0


	//   ....[139]....
        /*0c34*/ 	.word	0x00021410


	//   ....[140]....
        /*0c38*/ 	.word	0x00021480


	//   ....[141]....
        /*0c3c*/ 	.word	0x000214b0


	//   ....[142]....
        /*0c40*/ 	.word	0x000214d0


	//   ....[143]....
        /*0c44*/ 	.word	0x00021510


	//   ....[144]....
        /*0c48*/ 	.word	0x00021540


	//   ....[145]....
        /*0c4c*/ 	.word	0x00021570


	//   ....[146]....
        /*0c50*/ 	.word	0x000215a0


	//   ....[147]....
        /*0c54*/ 	.word	0x000215d0


	//   ....[148]....
        /*0c58*/ 	.word	0x00021600


	//   ....[149]....
        /*0c5c*/ 	.word	0x00021630


	//   ....[150]....
        /*0c60*/ 	.word	0x00021660


	//   ....[151]....
        /*0c64*/ 	.word	0x00021670


	//   ....[152]....
        /*0c68*/ 	.word	0x00021680


	//   ....[153]....
        /*0c6c*/ 	.word	0x000216f0


	//   ....[154]....
        /*0c70*/ 	.word	0x00021720


	//   ....[155]....
        /*0c74*/ 	.word	0x00021750


	//   ....[156]....
        /*0c78*/ 	.word	0x00021780


	//   ....[157]....
        /*0c7c*/ 	.word	0x00021c80


	//   ....[158]....
        /*0c80*/ 	.word	0x00021cb0


	//   ....[159]....
        /*0c84*/ 	.word	0x00021d80


	//   ....[160]....
        /*0c88*/ 	.word	0x00021db0


	//   ....[161]....
        /*0c8c*/ 	.word	0x00021df0


	//   ....[162]....
        /*0c90*/ 	.word	0x00021e20


	//   ....[163]....
        /*0c94*/ 	.word	0x00021e60


	//   ....[164]....
        /*0c98*/ 	.word	0x00021e90


	//   ....[165]....
        /*0c9c*/ 	.word	0x00021ed0


	//   ....[166]....
        /*0ca0*/ 	.word	0x00021f00


	//   ....[167]....
        /*0ca4*/ 	.word	0x00021f40


	//   ....[168]....
        /*0ca8*/ 	.word	0x00021f60


	//   ....[169]....
        /*0cac*/ 	.word	0x00021fa0


	//   ....[170]....
        /*0cb0*/ 	.word	0x00021fc0


	//   ....[171]....
        /*0cb4*/ 	.word	0x00021fd0


	//   ....[172]....
        /*0cb8*/ 	.word	0x00022020


	//   ....[173]....
        /*0cbc*/ 	.word	0x00022030


	//   ....[174]....
        /*0cc0*/ 	.word	0x00022040


	//   ....[175]....
        /*0cc4*/ 	.word	0x00022080


	//   ....[176]....
        /*0cc8*/ 	.word	0x000220a0


	//   ....[177]....
        /*0ccc*/ 	.word	0x000227d0


	//   ....[178]....
        /*0cd0*/ 	.word	0x00022810


	//   ....[179]....
        /*0cd4*/ 	.word	0x00022840


	//   ....[180]....
        /*0cd8*/ 	.word	0x00022880


	//   ....[181]....
        /*0cdc*/ 	.word	0x00022900


	//   ....[182]....
        /*0ce0*/ 	.word	0x00022910


	//   ....[183]....
        /*0ce4*/ 	.word	0x00022980


	//   ....[184]....
        /*0ce8*/ 	.word	0x00022990


	//   ....[185]....
        /*0cec*/ 	.word	0x00022a00


	//   ....[186]....
        /*0cf0*/ 	.word	0x00022a10


	//   ....[187]....
        /*0cf4*/ 	.word	0x00022a80


	//   ....[188]....
        /*0cf8*/ 	.word	0x00022a90


	//   ....[189]....
        /*0cfc*/ 	.word	0x00022b00


	//   ....[190]....
        /*0d00*/ 	.word	0x00022b10


	//   ....[191]....
        /*0d04*/ 	.word	0x00022b20


	//   ....[192]....
        /*0d08*/ 	.word	0x00022b60


	//   ....[193]....
        /*0d0c*/ 	.word	0x000234a0


	//   ....[194]....
        /*0d10*/ 	.word	0x000234d0


	//   ....[195]....
        /*0d14*/ 	.word	0x000234e0


	//   ....[196]....
        /*0d18*/ 	.word	0x000234f0


	//   ....[197]....
        /*0d1c*/ 	.word	0x00023500


	//   ....[198]....
        /*0d20*/ 	.word	0x00023550


	//   ....[199]....
        /*0d24*/ 	.word	0x00023570


	//   ....[200]....
        /*0d28*/ 	.word	0x00023590


	//   ....[201]....
        /*0d2c*/ 	.word	0x000235a0


	//   ....[202]....
        /*0d30*/ 	.word	0x000235e0


	//   ....[203]....
        /*0d34*/ 	.word	0x000235f0


	//   ....[204]....
        /*0d38*/ 	.word	0x00023630


	//   ....[205]....
        /*0d3c*/ 	.word	0x00023640


	//   ....[206]....
        /*0d40*/ 	.word	0x00023680


	//   ....[207]....
        /*0d44*/ 	.word	0x00023690


	//   ....[208]....
        /*0d48*/ 	.word	0x000236d0


	//   ....[209]....
        /*0d4c*/ 	.word	0x000236e0


	//   ....[210]....
        /*0d50*/ 	.word	0x000236f0


	//   ....[211]....
        /*0d54*/ 	.word	0x00023730


	//   ....[212]....
        /*0d58*/ 	.word	0x000237a0


	//   ....[213]....
        /*0d5c*/ 	.word	0x00023b70


	//   ....[214]....
        /*0d60*/ 	.word	0x00023b90


	//   ....[215]....
        /*0d64*/ 	.word	0x00023ba0


	//   ....[216]....
        /*0d68*/ 	.word	0x00023bb0


	//   ....[217]....
        /*0d6c*/ 	.word	0x00023c00


	//   ....[218]....
        /*0d70*/ 	.word	0x00023c20


	//   ....[219]....
        /*0d74*/ 	.word	0x00023c40


	//   ....[220]....
        /*0d78*/ 	.word	0x00023c50


	//   ....[221]....
        /*0d7c*/ 	.word	0x00023c90


	//   ....[222]....
        /*0d80*/ 	.word	0x00023ca0


	//   ....[223]....
        /*0d84*/ 	.word	0x00023ce0


	//   ....[224]....
        /*0d88*/ 	.word	0x00023cf0


	//   ....[225]....
        /*0d8c*/ 	.word	0x00023d30


	//   ....[226]....
        /*0d90*/ 	.word	0x00023d40


	//   ....[227]....
        /*0d94*/ 	.word	0x00023d80


	//   ....[228]....
        /*0d98*/ 	.word	0x00023d90


	//   ....[229]....
        /*0d9c*/ 	.word	0x00023da0


	//   ....[230]....
        /*0da0*/ 	.word	0x00023de0


	//   ....[231]....
        /*0da4*/ 	.word	0x00023e00


	//   ....[232]....
        /*0da8*/ 	.word	0x00023e60


	//   ....[233]....
        /*0dac*/ 	.word	0x000253c0


	//   ....[234]....
        /*0db0*/ 	.word	0x000253f0


	//   ....[235]....
        /*0db4*/ 	.word	0x00025430


	//   ....[236]....
        /*0db8*/ 	.word	0x00025460


	//   ....[237]....
        /*0dbc*/ 	.word	0x00025490


	//   ....[238]....
        /*0dc0*/ 	.word	0x000254c0


	//   ....[239]....
        /*0dc4*/ 	.word	0x000254f0


	//   ....[240]....
        /*0dc8*/ 	.word	0x00025520


	//   ....[241]....
        /*0dcc*/ 	.word	0x000256b0


	//   ....[242]....
        /*0dd0*/ 	.word	0x000256e0


	//   ....[243]....
        /*0dd4*/ 	.word	0x00025710


	//   ....[244]....
        /*0dd8*/ 	.word	0x00025740


	//   ....[245]....
        /*0ddc*/ 	.word	0x00025770


	//   ....[246]....
        /*0de0*/ 	.word	0x000257a0


	//   ....[247]....
        /*0de4*/ 	.word	0x00025860


	//   ....[248]....
        /*0de8*/ 	.word	0x00025880


	//   ....[249]....
        /*0dec*/ 	.word	0x000258f0


	//   ....[250]....
        /*0df0*/ 	.word	0x00025fc0


	//   ....[251]....
        /*0df4*/ 	.word	0x000263a0


	//   ....[252]....
        /*0df8*/ 	.word	0x00026430


	//   ....[253]....
        /*0dfc*/ 	.word	0x000264c0


	//   ....[254]....
        /*0e00*/ 	.word	0x00026550


	//   ....[255]....
        /*0e04*/ 	.word	0x000265e0


	//   ....[0]....
        /*0e08*/ 	.word	0x00026670


	//   ....[1]....
        /*0e0c*/ 	.word	0x00026750


	//   ....[2]....
        /*0e10*/ 	.word	0x000267e0


	//   ....[3]....
        /*0e14*/ 	.word	0x00026880


	//   ....[4]....
        /*0e18*/ 	.word	0x00026910


	//   ....[5]....
        /*0e1c*/ 	.word	0x000269a0


	//   ....[6]....
        /*0e20*/ 	.word	0x00026a30


	//   ....[7]....
        /*0e24*/ 	.word	0x00026b10


	//   ....[8]....
        /*0e28*/ 	.word	0x00026ba0


	//   ....[9]....
        /*0e2c*/ 	.word	0x00026c30


	//   ....[10]....
        /*0e30*/ 	.word	0x00026cc0


	//   ....[11]....
        /*0e34*/ 	.word	0x00026d50


	//   ....[12]....
        /*0e38*/ 	.word	0x00026de0


	//   ....[13]....
        /*0e3c*/ 	.word	0x00026f10


	//   ....[14]....
        /*0e40*/ 	.word	0x00026fc0


	//   ....[15]....
        /*0e44*/ 	.word	0x00027050


	//   ....[16]....
        /*0e48*/ 	.word	0x000270a0


	//   ....[17]....
        /*0e4c*/ 	.word	0x000270f0


	//   ....[18]....
        /*0e50*/ 	.word	0x00027180


	//   ....[19]....
        /*0e54*/ 	.word	0x00027210


	//   ....[20]....
        /*0e58*/ 	.word	0x00027260


	//   ....[21]....
        /*0e5c*/ 	.word	0x000272b0


	//   ....[22]....
        /*0e60*/ 	.word	0x000273a0


	//   ....[23]....
        /*0e64*/ 	.word	0x00027450


	//   ....[24]....
        /*0e68*/ 	.word	0x000274b0


	//   ....[25]....
        /*0e6c*/ 	.word	0x00027530


	//   ....[26]....
        /*0e70*/ 	.word	0x00027630


	//   ....[27]....
        /*0e74*/ 	.word	0x00027680


	//   ....[28]....
        /*0e78*/ 	.word	0x000276d0


	//   ....[29]....
        /*0e7c*/ 	.word	0x00027720


	//   ....[30]....
        /*0e80*/ 	.word	0x00027a70


	//   ....[31]....
        /*0e84*/ 	.word	0x00027ba0


	//   ....[32]....
        /*0e88*/ 	.word	0x00027cc0


	//   ....[33]....
        /*0e8c*/ 	.word	0x00027d70


	//   ....[34]....
        /*0e90*/ 	.word	0x00027dd0


	//   ....[35]....
        /*0e94*/ 	.word	0x00027e50


	//   ....[36]....
        /*0e98*/ 	.word	0x00027eb0


	//   ....[37]....
        /*0e9c*/ 	.word	0x00027f30


	//   ....[38]....
        /*0ea0*/ 	.word	0x00027f90


	//   ....[39]....
        /*0ea4*/ 	.word	0x00028010


	//   ....[40]....
        /*0ea8*/ 	.word	0x00028070


	//   ....[41]....
        /*0eac*/ 	.word	0x000280f0


	//   ....[42]....
        /*0eb0*/ 	.word	0x00028150


	//   ....[43]....
        /*0eb4*/ 	.word	0x000281d0


	//   ....[44]....
        /*0eb8*/ 	.word	0x00028230


	//   ....[45]....
        /*0ebc*/ 	.word	0x00028290


	//   ....[46]....
        /*0ec0*/ 	.word	0x000282f0


	//   ....[47]....
        /*0ec4*/ 	.word	0x00028380


	//   ....[48]....
        /*0ec8*/ 	.word	0x000283e0


	//   ....[49]....
        /*0ecc*/ 	.word	0x00028460


	//   ....[50]....
        /*0ed0*/ 	.word	0x000284c0


	//   ....[51]....
        /*0ed4*/ 	.word	0x00028530


	//   ....[52]....
        /*0ed8*/ 	.word	0x00028590


	//   ....[53]....
        /*0edc*/ 	.word	0x00028610


	//   ....[54]....
        /*0ee0*/ 	.word	0x00028670


	//   ....[55]....
        /*0ee4*/ 	.word	0x000286f0


	//   ....[56]....
        /*0ee8*/ 	.word	0x00028750


	//   ....[57]....
        /*0eec*/ 	.word	0x000287d0


	//   ....[58]....
        /*0ef0*/ 	.word	0x00028830


	//   ....[59]....
        /*0ef4*/ 	.word	0x000288a0


	//   ....[60]....
        /*0ef8*/ 	.word	0x00028900


	//   ....[61]....
        /*0efc*/ 	.word	0x00028960


	//   ....[62]....
        /*0f00*/ 	.word	0x00028a50


	//   ....[63]....
        /*0f04*/ 	.word	0x00028aa0


	//   ....[64]....
        /*0f08*/ 	.word	0x00028b30


	//   ....[65]....
        /*0f0c*/ 	.word	0x00028bc0


	//   ....[66]....
        /*0f10*/ 	.word	0x00028c50


	//   ....[67]....
        /*0f14*/ 	.word	0x00028ce0


	//   ....[68]....
        /*0f18*/ 	.word	0x00028d70


	//   ....[69]....
        /*0f1c*/ 	.word	0x00028e00


	//   ....[70]....
        /*0f20*/ 	.word	0x00028ec0


	//   ....[71]....
        /*0f24*/ 	.word	0x000291a0


	//   ....[72]....
        /*0f28*/ 	.word	0x000292a0


	//   ....[73]....
        /*0f2c*/ 	.word	0x00029360


	//   ....[74]....
        /*0f30*/ 	.word	0x00029470


	//   ....[75]....
        /*0f34*/ 	.word	0x000294c0


	//   ....[76]....
        /*0f38*/ 	.word	0x000295b0


	//   ....[77]....
        /*0f3c*/ 	.word	0x00029600


	//   ....[78]....
        /*0f40*/ 	.word	0x000296f0


	//   ....[79]....
        /*0f44*/ 	.word	0x00029740


	//   ....[80]....
        /*0f48*/ 	.word	0x00029830


	//   ....[81]....
        /*0f4c*/ 	.word	0x00029880


	//   ....[82]....
        /*0f50*/ 	.word	0x00029970


	//   ....[83]....
        /*0f54*/ 	.word	0x000299c0


	//   ....[84]....
        /*0f58*/ 	.word	0x00029ab0


	//   ....[85]....
        /*0f5c*/ 	.word	0x00029b00


	//   ....[86]....
        /*0f60*/ 	.word	0x00029bf0


	//   ....[87]....
        /*0f64*/ 	.word	0x00029c40


	//   ....[88]....
        /*0f68*/ 	.word	0x00029d20


	//   ....[89]....
        /*0f6c*/ 	.word	0x00029d70


	//   ....[90]....
        /*0f70*/ 	.word	0x00029e60


	//   ....[91]....
        /*0f74*/ 	.word	0x00029f10


	//   ....[92]....
        /*0f78*/ 	.word	0x0002a080


	//   ....[93]....
        /*0f7c*/ 	.word	0x0002a110


	//   ....[94]....
        /*0f80*/ 	.word	0x0002a200


	//   ....[95]....
        /*0f84*/ 	.word	0x0002a250


	//   ....[96]....
        /*0f88*/ 	.word	0x0002a340


	//   ....[97]....
        /*0f8c*/ 	.word	0x0002a390


	//   ....[98]....
        /*0f90*/ 	.word	0x0002a480


	//   ....[99]....
        /*0f94*/ 	.word	0x0002a4d0


	//   ....[100]....
        /*0f98*/ 	.word	0x0002a5c0


	//   ....[101]....
        /*0f9c*/ 	.word	0x0002a610


	//   ....[102]....
        /*0fa0*/ 	.word	0x0002a700


	//   ....[103]....
        /*0fa4*/ 	.word	0x0002a750


	//   ....[104]....
        /*0fa8*/ 	.word	0x0002a830


	//   ....[105]....
        /*0fac*/ 	.word	0x0002a880


	//   ....[106]....
        /*0fb0*/ 	.word	0x0002a960


	//   ....[107]....
        /*0fb4*/ 	.word	0x0002a9b0


	//   ....[108]....
        /*0fb8*/ 	.word	0x0002aa80


	//   ....[109]....
        /*0fbc*/ 	.word	0x0002aad0


	//   ....[110]....
        /*0fc0*/ 	.word	0x0002abc0


	//   ....[111]....
        /*0fc4*/ 	.word	0x0002ac10


	//   ....[112]....
        /*0fc8*/ 	.word	0x0002acc0


	//   ....[113]....
        /*0fcc*/ 	.word	0x0002ad20


	//   ....[114]....
        /*0fd0*/ 	.word	0x0002ae10


	//   ....[115]....
        /*0fd4*/ 	.word	0x0002ae60


	//   ....[116]....
        /*0fd8*/ 	.word	0x0002af80


	//   ....[117]....
        /*0fdc*/ 	.word	0x0002afd0


	//   ....[118]....
        /*0fe0*/ 	.word	0x0002b0d0


	//   ....[119]....
        /*0fe4*/ 	.word	0x0002b120


	//   ....[120]....
        /*0fe8*/ 	.word	0x0002b220


	//   ....[121]....
        /*0fec*/ 	.word	0x0002b270


	//   ....[122]....
        /*0ff0*/ 	.word	0x0002b370


	//   ....[123]....
        /*0ff4*/ 	.word	0x0002b3c0


	//   ....[124]....
        /*0ff8*/ 	.word	0x0002b4b0


	//   ....[125]....
        /*0ffc*/ 	.word	0x0002b500


	//   ....[126]....
        /*1000*/ 	.word	0x0002b5e0


	//   ....[127]....
        /*1004*/ 	.word	0x0002b630


	//   ....[128]....
        /*1008*/ 	.word	0x0002b770


	//   ....[129]....
        /*100c*/ 	.word	0x0002b810


	//   ....[130]....
        /*1010*/ 	.word	0x0002b8e0


	//   ....[131]....
        /*1014*/ 	.word	0x0002b930


	//   ....[132]....
        /*1018*/ 	.word	0x0002ba10


	//   ....[133]....
        /*101c*/ 	.word	0x0002ba60


	//   ....[134]....
        /*1020*/ 	.word	0x0002bb30


	//   ....[135]....
        /*1024*/ 	.word	0x0002bb80


	//   ....[136]....
        /*1028*/ 	.word	0x0002bc50


	//   ....[137]....
        /*102c*/ 	.word	0x0002bca0


	//   ....[138]....
        /*1030*/ 	.word	0x0002bd70


	//   ....[139]....
        /*1034*/ 	.word	0x0002bdc0


	//   ....[140]....
        /*1038*/ 	.word	0x0002be90


	//   ....[141]....
        /*103c*/ 	.word	0x0002bee0


	//   ....[142]....
        /*1040*/ 	.word	0x0002bf40


	//   ....[143]....
        /*1044*/ 	.word	0x0002bfb0


	//   ....[144]....
        /*1048*/ 	.word	0x0002c0a0


	//   ....[145]....
        /*104c*/ 	.word	0x0002c0f0


	//   ....[146]....
        /*1050*/ 	.word	0x0002c1c0


	//   ....[147]....
        /*1054*/ 	.word	0x0002c210


	//   ....[148]....
        /*1058*/ 	.word	0x0002c300


	//   ....[149]....
        /*105c*/ 	.word	0x0002c390


	//   ....[150]....
        /*1060*/ 	.word	0x0002c460


	//   ....[151]....
        /*1064*/ 	.word	0x0002c4b0


	//   ....[152]....
        /*1068*/ 	.word	0x0002c580


	//   ....[153]....
        /*106c*/ 	.word	0x0002c5d0


	//   ....[154]....
        /*1070*/ 	.word	0x0002c6a0


	//   ....[155]....
        /*1074*/ 	.word	0x0002c6f0


	//   ....[156]....
        /*1078*/ 	.word	0x0002c7c0


	//   ....[157]....
        /*107c*/ 	.word	0x0002c810


	//   ....[158]....
        /*1080*/ 	.word	0x0002c8e0


	//   ....[159]....
        /*1084*/ 	.word	0x0002c930


	//   ....[160]....
        /*1088*/ 	.word	0x0002ca00


	//   ....[161]....
        /*108c*/ 	.word	0x0002ca50


	//   ....[162]....
        /*1090*/ 	.word	0x0002cab0


	//   ....[163]....
        /*1094*/ 	.word	0x0002cb20


	//   ....[164]....
        /*1098*/ 	.word	0x0002cc00


	//   ....[165]....
        /*109c*/ 	.word	0x0002cc50


	//   ....[166]....
        /*10a0*/ 	.word	0x0002cd20


	//   ....[167]....
        /*10a4*/ 	.word	0x0002cd70


	//   ....[168]....
        /*10a8*/ 	.word	0x0002cf50


	//   ....[169]....
        /*10ac*/ 	.word	0x0002cff0


	//   ....[170]....
        /*10b0*/ 	.word	0x0002d120


	//   ....[171]....
        /*10b4*/ 	.word	0x0002d190


	//   ....[172]....
        /*10b8*/ 	.word	0x0002d200


	//   ....[173]....
        /*10bc*/ 	.word	0x0002d270


	//   ....[174]....
        /*10c0*/ 	.word	0x0002d2e0


	//   ....[175]....
        /*10c4*/ 	.word	0x0002d360


	//   ....[176]....
        /*10c8*/ 	.word	0x0002d3f0


	//   ....[177]....
        /*10cc*/ 	.word	0x0002d480


	//   ....[178]....
        /*10d0*/ 	.word	0x0002d4f0


	//   ....[179]....
        /*10d4*/ 	.word	0x0002d560


	//   ....[180]....
        /*10d8*/ 	.word	0x0002d5d0


	//   ....[181]....
        /*10dc*/ 	.word	0x0002d650


	//   ....[182]....
        /*10e0*/ 	.word	0x0002d6c0


	//   ....[183]....
        /*10e4*/ 	.word	0x0002d760


	//   ....[184]....
        /*10e8*/ 	.word	0x0002d7f0


	//   ....[185]....
        /*10ec*/ 	.word	0x0002d920


	//----- nvinfo : EIATTR_REG_RECONFIG
	.align		4
.L_1102:
        /*10f0*/ 	.byte	0x01, 0x54
	.zero		2


	//----- nvinfo : EIATTR_SYSCALL_OFFSETS
	.align		4
        /*10f4*/ 	.byte	0x04, 0x46
        /*10f6*/ 	.short	(.L_1104 - .L_1103)


	//   ....[0]....
.L_1103:
        /*10f8*/ 	.word	0x00001940


	//   ....[1]....
        /*10fc*/ 	.word	0x00001a90


	//   ....[2]....
        /*1100*/ 	.word	0x0000a060


	//   ....[3]....
        /*1104*/ 	.word	0x0000a620


	//   ....[4]....
        /*1108*/ 	.word	0x00020650


	//   ....[5]....
        /*110c*/ 	.word	0x000207c0


	//   ....[6]....
        /*1110*/ 	.word	0x00020910


	//   ....[7]....
        /*1114*/ 	.word	0x00020a50


	//   ....[8]....
        /*1118*/ 	.word	0x00022480


	//----- nvinfo : EIATTR_MBARRIER_INSTR_OFFSETS
	.align		4
.L_1104:
        /*111c*/ 	.byte	0x04, 0x39
        /*111e*/ 	.short	(.L_1106 - .L_1105)


	//   ....[0]....
.L_1105:
        /*1120*/ 	.word	0x00000270
        /*1124*/ 	.word	0x000000ff
        /*1128*/ 	.word	0x00022800
        /*112c*/ 	.short	0x0100
        /*112e*/ 	.byte	0x08
	.zero		1


	//   ....[1]....
        /*1130*/ 	.word	0x00000280
        /*1134*/ 	.word	0x000000ff
        /*1138*/ 	.word	0x00022820
        /*113c*/ 	.short	0x0100
        /*113e*/ 	.byte	0x08
	.zero		1


	//   ....[2]....
        /*1140*/ 	.word	0x00000370
        /*1144*/ 	.word	0x000000ff
        /*1148*/ 	.word	0x00022830
        /*114c*/ 	.short	0x0100
        /*114e*/ 	.byte	0x08
	.zero		1


	//   ....[3]....
        /*1150*/ 	.word	0x00000380
        /*1154*/ 	.word	0x000000ff
        /*1158*/ 	.word	0x00022840
        /*115c*/ 	.short	0x0100
        /*115e*/ 	.byte	0x08
	.zero		1


	//   ....[4]....
        /*1160*/ 	.word	0x00000390
        /*1164*/ 	.word	0x000000ff
        /*1168*/ 	.word	0x00022838
        /*116c*/ 	.short	0x0100
        /*116e*/ 	.byte	0x08
	.zero		1


	//   ....[5]....
        /*1170*/ 	.word	0x000003a0
        /*1174*/ 	.word	0x000000ff
        /*1178*/ 	.word	0x00022848
        /*117c*/ 	.short	0x0100
        /*117e*/ 	.byte	0x08
	.zero		1


	//   ....[6]....
        /*1180*/ 	.word	0x000004d0
        /*1184*/ 	.word	0x000000ff
        /*1188*/ 	.word	0x00022850
        /*118c*/ 	.short	0x0100
        /*118e*/ 	.byte	0x08
	.zero		1


	//   ....[7]....
        /*1190*/ 	.word	0x000004e0
        /*1194*/ 	.word	0x000000ff
        /*1198*/ 	.word	0x00022860
        /*119c*/ 	.short	0x0100
        /*119e*/ 	.byte	0x08
	.zero		1


	//   ....[8]....
        /*11a0*/ 	.word	0x000004f0
        /*11a4*/ 	.word	0x000000ff
        /*11a8*/ 	.word	0x00022858
        /*11ac*/ 	.short	0x0100
        /*11ae*/ 	.byte	0x08
	.zero		1


	//   ....[9]....
        /*11b0*/ 	.word	0x00000500
        /*11b4*/ 	.word	0x000000ff
        /*11b8*/ 	.word	0x00022868
        /*11bc*/ 	.short	0x0100
        /*11be*/ 	.byte	0x08
	.zero		1


	//   ....[10]....
        /*11c0*/ 	.word	0x000005f0
        /*11c4*/ 	.word	0x000000ff
        /*11c8*/ 	.word	0x00022870
        /*11cc*/ 	.short	0x0100
        /*11ce*/ 	.byte	0x06
	.zero		1


	//   ....[11]....
        /*11d0*/ 	.word	0x00000600
        /*11d4*/ 	.word	0x000000ff
        /*11d8*/ 	.word	0x00022880
        /*11dc*/ 	.short	0x0100
        /*11de*/ 	.byte	0x06
	.zero		1


	//   ....[12]....
        /*11e0*/ 	.word	0x00000610
        /*11e4*/ 	.word	0x000000ff
        /*11e8*/ 	.word	0x00022878
        /*11ec*/ 	.short	0x0100
        /*11ee*/ 	.byte	0x06
	.zero		1


	//   ....[13]....
        /*11f0*/ 	.word	0x00000620
        /*11f4*/ 	.word	0x000000ff
        /*11f8*/ 	.word	0x00022888
        /*11fc*/ 	.short	0x0100
        /*11fe*/ 	.byte	0x06
	.zero		1


	//   ....[14]....
        /*1200*/ 	.word	0x00000750
        /*1204*/ 	.word	0x000000ff
        /*1208*/ 	.word	0x00022890
        /*120c*/ 	.short	0x0100
        /*120e*/ 	.byte	0x08
	.zero		1


	//   ....[15]....
        /*1210*/ 	.word	0x00000760
        /*1214*/ 	.word	0x000000ff
        /*1218*/ 	.word	0x000228a0
        /*121c*/ 	.short	0x0100
        /*121e*/ 	.byte	0x08
	.zero		1


	//   ....[16]....
        /*1220*/ 	.word	0x00000770
        /*1224*/ 	.word	0x000000ff
        /*1228*/ 	.word	0x00022898
        /*122c*/ 	.short	0x0100
        /*122e*/ 	.byte	0x08
	.zero		1


	//   ....[17]....
        /*1230*/ 	.word	0x00000780
        /*1234*/ 	.word	0x000000ff
        /*1238*/ 	.word	0x000228a8
        /*123c*/ 	.short	0x0100
        /*123e*/ 	.byte	0x08
	.zero		1


	//   ....[18]....
        /*1240*/ 	.word	0x000008c0
        /*1244*/ 	.word	0x000000ff
        /*1248*/ 	.word	0x000228b0
        /*124c*/ 	.short	0x0100
        /*124e*/ 	.byte	0x08
	.zero		1


	//   ....[19]....
        /*1250*/ 	.word	0x000008d0
        /*1254*/ 	.word	0x000000ff
        /*1258*/ 	.word	0x000228c0
        /*125c*/ 	.short	0x0100
        /*125e*/ 	.byte	0x08
	.zero		1


	//   ....[20]....
        /*1260*/ 	.word	0x000008e0
        /*1264*/ 	.word	0x000000ff
        /*1268*/ 	.word	0x000228b8
        /*126c*/ 	.short	0x0100
        /*126e*/ 	.byte	0x08
	.zero		1


	//   ....[21]....
        /*1270*/ 	.word	0x000008f0
        /*1274*/ 	.word	0x000000ff
        /*1278*/ 	.word	0x000228c8
        /*127c*/ 	.short	0x0100
        /*127e*/ 	.byte	0x08
	.zero		1


	//   ....[22]....
        /*1280*/ 	.word	0x00002b80
        /*1284*/ 	.word	0x00000058
        /*1288*/ 	.word	0x00022890
        /*128c*/ 	.short	0x010a
        /*128e*/ 	.byte	0x3f
	.zero		1


	//   ....[23]....
        /*1290*/ 	.word	0x00005e60
        /*1294*/ 	.word	0x00000058
        /*1298*/ 	.word	0x00022890
        /*129c*/ 	.short	0x010a
        /*129e*/ 	.byte	0x3f
	.zero		1


	//   ....[24]....
        /*12a0*/ 	.word	0x00008e80
        /*12a4*/ 	.word	0x00000058
        /*12a8*/ 	.word	0x00022890
        /*12ac*/ 	.short	0x010a
        /*12ae*/ 	.byte	0x3f
	.zero		1


	//   ....[25]....
        /*12b0*/ 	.word	0x00009480
        /*12b4*/ 	.word	0x00000004
        /*12b8*/ 	.word	0x00000000
        /*12bc*/ 	.short	0x0101
        /*12be*/ 	.byte	0x3f
	.zero		1


	//   ....[26]....
        /*12c0*/ 	.word	0x000094c0
        /*12c4*/ 	.word	0x00000058
        /*12c8*/ 	.word	0x000228b0
        /*12cc*/ 	.short	0x010a
        /*12ce*/ 	.byte	0x3f
	.zero		1


	//   ....[27]....
        /*12d0*/ 	.word	0x00009a30
        /*12d4*/ 	.word	0x00000058
        /*12d8*/ 	.word	0x00000000
        /*12dc*/ 	.short	0x0101
        /*12de*/ 	.byte	0x3f
	.zero		1


	//   ....[28]....
        /*12e0*/ 	.word	0x0000a3a0
        /*12e4*/ 	.word	0x00000012
        /*12e8*/ 	.word	0x00022800
        /*12ec*/ 	.short	0x010a
        /*12ee*/ 	.byte	0x3f
	.zero		1


	//   ....[29]....
        /*12f0*/ 	.word	0x0000a3f0
        /*12f4*/ 	.word	0x00000012
        /*12f8*/ 	.word	0x00022800
        /*12fc*/ 	.short	0x010a
        /*12fe*/ 	.byte	0x3f
	.zero		1


	//   ....[30]....
        /*1300*/ 	.word	0x0000ade0
        /*1304*/ 	.word	0x00000012
        /*1308*/ 	.word	0x00022800
        /*130c*/ 	.short	0x010a
        /*130e*/ 	.byte	0x3f
	.zero		1


	//   ....[31]....
        /*1310*/ 	.word	0x0000d350
        /*1314*/ 	.word	0x00000012
        /*1318*/ 	.word	0x00022800
        /*131c*/ 	.short	0x010a
        /*131e*/ 	.byte	0x3f
	.zero		1


	//   ....[32]....
        /*1320*/ 	.word	0x0000f3c0
        /*1324*/ 	.word	0x00000000
        /*1328*/ 	.word	0x00022830
        /*132c*/ 	.short	0x010a
        /*132e*/ 	.byte	0x3f
	.zero		1


	//   ....[33]....
        /*1330*/ 	.word	0x0000f450
        /*1334*/ 	.word	0x00000000
        /*1338*/ 	.word	0x00022830
        /*133c*/ 	.short	0x010a
        /*133e*/ 	.byte	0x3f
	.zero		1


	//   ....[34]....
        /*1340*/ 	.word	0x00012040
        /*1344*/ 	.word	0x00000050
        /*1348*/ 	.word	0x00000000
        /*134c*/ 	.short	0x0101
        /*134e*/ 	.byte	0x3f
	.zero		1


	//   ....[35]....
        /*1350*/ 	.word	0x000130e0
        /*1354*/ 	.word	0x0000000f
        /*1358*/ 	.word	0x00022830
        /*135c*/ 	.short	0x010a
        /*135e*/ 	.byte	0x3f
	.zero		1


	//   ....[36]....
        /*1360*/ 	.word	0x00013130
        /*1364*/ 	.word	0x0000000f
        /*1368*/ 	.word	0x00022830
        /*136c*/ 	.short	0x010a
        /*136e*/ 	.byte	0x3f
	.zero		1


	//   ....[37]....
        /*1370*/ 	.word	0x00013dd0
        /*1374*/ 	.word	0x0000000f
        /*1378*/ 	.word	0x00022850
        /*137c*/ 	.short	0x010a
        /*137e*/ 	.byte	0x3f
	.zero		1


	//   ....[38]....
        /*1380*/ 	.word	0x00013e10
        /*1384*/ 	.word	0x0000000f
        /*1388*/ 	.word	0x00022850
        /*138c*/ 	.short	0x010a
        /*138e*/ 	.byte	0x3f
	.zero		1


	//   ....[39]....
        /*1390*/ 	.word	0x00016190
        /*1394*/ 	.word	0x000000a7
        /*1398*/ 	.word	0x00000000
        /*139c*/ 	.short	0x0101
        /*139e*/ 	.byte	0x3f
	.zero		1


	//   ....[40]....
        /*13a0*/ 	.word	0x00016d20
        /*13a4*/ 	.word	0x0000000f
        /*13a8*/ 	.word	0x00000000
        /*13ac*/ 	.short	0x0101
        /*13ae*/ 	.byte	0x3f
	.zero		1


	//   ....[41]....
        /*13b0*/ 	.word	0x00017450
        /*13b4*/ 	.word	0x0000000e
        /*13b8*/ 	.word	0x00022830
        /*13bc*/ 	.short	0x010a
        /*13be*/ 	.byte	0x3f
	.zero		1


	//   ....[42]....
        /*13c0*/ 	.word	0x000174a0
        /*13c4*/ 	.word	0x0000000e
        /*13c8*/ 	.word	0x00022830
        /*13cc*/ 	.short	0x010a
        /*13ce*/ 	.byte	0x3f
	.zero		1


	//   ....[43]....
        /*13d0*/ 	.word	0x00018120
        /*13d4*/ 	.word	0x0000000f
        /*13d8*/ 	.word	0x00022850
        /*13dc*/ 	.short	0x010a
        /*13de*/ 	.byte	0x3f
	.zero		1


	//   ....[44]....
        /*13e0*/ 	.word	0x00018160
        /*13e4*/ 	.word	0x0000000f
        /*13e8*/ 	.word	0x00022850
        /*13ec*/ 	.short	0x010a
        /*13ee*/ 	.byte	0x3f
	.zero		1


	//   ....[45]....
        /*13f0*/ 	.word	0x0001a1c0
        /*13f4*/ 	.word	0x000000a7
        /*13f8*/ 	.word	0x00000000
        /*13fc*/ 	.short	0x0101
        /*13fe*/ 	.byte	0x3f
	.zero		1


	//   ....[46]....
        /*1400*/ 	.word	0x0001a540
        /*1404*/ 	.word	0x0000000f
        /*1408*/ 	.word	0x00000000
        /*140c*/ 	.short	0x0101
        /*140e*/ 	.byte	0x3f
	.zero		1


	//   ....[47]....
        /*1410*/ 	.word	0x0001abb0
        /*1414*/ 	.word	0x0000000b
        /*1418*/ 	.word	0x00022850
        /*141c*/ 	.short	0x010a
        /*141e*/ 	.byte	0x3f
	.zero		1


	//   ....[48]....
        /*1420*/ 	.word	0x0001ac30
        /*1424*/ 	.word	0x0000000b
        /*1428*/ 	.word	0x00022850
        /*142c*/ 	.short	0x010a
        /*142e*/ 	.byte	0x3f
	.zero		1


	//   ....[49]....
        /*1430*/ 	.word	0x0001b670
        /*1434*/ 	.word	0x00000000
        /*1438*/ 	.word	0x00000000
        /*143c*/ 	.short	0x0101
        /*143e*/ 	.byte	0x3f
	.zero		1


	//   ....[50]....
        /*1440*/ 	.word	0x0001cf30
        /*1444*/ 	.word	0x00000000
        /*1448*/ 	.word	0x00000000
        /*144c*/ 	.short	0x0101
        /*144e*/ 	.byte	0x3f
	.zero		1


	//   ....[51]....
        /*1450*/ 	.word	0x0001f790
        /*1454*/ 	.word	0x00000017
        /*1458*/ 	.word	0x00022820
        /*145c*/ 	.short	0x010a
        /*145e*/ 	.byte	0x3f
	.zero		1


	//   ....[52]....
        /*1460*/ 	.word	0x0001f850
        /*1464*/ 	.word	0x00000006
        /*1468*/ 	.word	0x000228a0
        /*146c*/ 	.short	0x010a
        /*146e*/ 	.byte	0x3f
	.zero		1


	//   ....[53]....
        /*1470*/ 	.word	0x0001fa80
        /*1474*/ 	.word	0x00000006
        /*1478*/ 	.word	0x000228c0
        /*147c*/ 	.short	0x010a
        /*147e*/ 	.byte	0x3f
	.zero		1


	//   ....[54]....
        /*1480*/ 	.word	0x0001fe00
        /*1484*/ 	.word	0x00000006
        /*1488*/ 	.word	0x000228a0
        /*148c*/ 	.short	0x010a
        /*148e*/ 	.byte	0x3f
	.zero		1


	//   ....[55]....
        /*1490*/ 	.word	0x00020020
        /*1494*/ 	.word	0x00000006
        /*1498*/ 	.word	0x000228c0
        /*149c*/ 	.short	0x010a
        /*149e*/ 	.byte	0x3f
	.zero		1


	//   ....[56]....
        /*14a0*/ 	.word	0x00021040
        /*14a4*/ 	.word	0x00000006
        /*14a8*/ 	.word	0x00022880
        /*14ac*/ 	.short	0x010a
        /*14ae*/ 	.byte	0x3f
	.zero		1


	//   ....[57]....
        /*14b0*/ 	.word	0x00021910
        /*14b4*/ 	.word	0x00000006
        /*14b8*/ 	.word	0x00022870
        /*14bc*/ 	.short	0x0107
        /*14be*/ 	.byte	0x3f
	.zero		1


	//   ....[58]....
        /*14c0*/ 	.word	0x000219c0
        /*14c4*/ 	.word	0x00000006
        /*14c8*/ 	.word	0x00022870
        /*14cc*/ 	.short	0x0101
        /*14ce*/ 	.byte	0x3f
	.zero		1


	//   ....[59]....
        /*14d0*/ 	.word	0x00021a10
        /*14d4*/ 	.word	0x00000006
        /*14d8*/ 	.word	0x00022840
        /*14dc*/ 	.short	0x010a
        /*14de*/ 	.byte	0x3f
	.zero		1


	//   ....[60]....
        /*14e0*/ 	.word	0x000221b0
        /*14e4*/ 	.word	0x00000006
        /*14e8*/ 	.word	0x00022830
        /*14ec*/ 	.short	0x0107
        /*14ee*/ 	.byte	0x3f
	.zero		1


	//   ....[61]....
        /*14f0*/ 	.word	0x00022290
        /*14f4*/ 	.word	0x00000006
        /*14f8*/ 	.word	0x00022830
        /*14fc*/ 	.short	0x0101
        /*14fe*/ 	.byte	0x3f
	.zero		1


	//   ....[62]....
        /*1500*/ 	.word	0x00022c20
        /*1504*/ 	.word	0x00000017
        /*1508*/ 	.word	0x00022800
        /*150c*/ 	.short	0x0107
        /*150e*/ 	.byte	0x3f
	.zero		1


	//   ....[63]....
        /*1510*/ 	.word	0x00022d10
        /*1514*/ 	.word	0x00000017
        /*1518*/ 	.word	0x00022800
        /*151c*/ 	.short	0x0101
        /*151e*/ 	.byte	0x3f
	.zero		1


	//   ....[64]....
        /*1520*/ 	.word	0x00022d40
        /*1524*/ 	.word	0x00000017
        /*1528*/ 	.word	0x00022820
        /*152c*/ 	.short	0x010a
        /*152e*/ 	.byte	0x3f
	.zero		1


	//   ....[65]....
        /*1530*/ 	.word	0x00023220
        /*1534*/ 	.word	0x00000000
        /*1538*/ 	.word	0x00022880
        /*153c*/ 	.short	0x010a
        /*153e*/ 	.byte	0x3f
	.zero		1


	//   ....[66]....
        /*1540*/ 	.word	0x00023830
        /*1544*/ 	.word	0x00000000
        /*1548*/ 	.word	0x00022870
        /*154c*/ 	.short	0x0107
        /*154e*/ 	.byte	0x3f
	.zero		1


	//   ....[67]....
        /*1550*/ 	.word	0x000238e0
        /*1554*/ 	.word	0x00000000
        /*1558*/ 	.word	0x00022870
        /*155c*/ 	.short	0x0101
        /*155e*/ 	.byte	0x3f
	.zero		1


	//   ....[68]....
        /*1560*/ 	.word	0x00023910
        /*1564*/ 	.word	0x00000000
        /*1568*/ 	.word	0x00022840
        /*156c*/ 	.short	0x010a
        /*156e*/ 	.byte	0x3f
	.zero		1


	//   ....[69]....
        /*1570*/ 	.word	0x00023ef0
        /*1574*/ 	.word	0x00000000
        /*1578*/ 	.word	0x00022830
        /*157c*/ 	.short	0x0107
        /*157e*/ 	.byte	0x3f
	.zero		1


	//   ....[70]....
        /*1580*/ 	.word	0x00023fa0
        /*1584*/ 	.word	0x00000000
        /*1588*/ 	.word	0x00022830
        /*158c*/ 	.short	0x0101
        /*158e*/ 	.byte	0x3f
	.zero		1


	//   ....[71]....
        /*1590*/ 	.word	0x00024030
        /*1594*/ 	.word	0x00000002
        /*1598*/ 	.word	0x00022870
        /*159c*/ 	.short	0x010a
        /*159e*/ 	.byte	0x3f
	.zero		1


	//   ....[72]....
        /*15a0*/ 	.word	0x000240b0
        /*15a4*/ 	.word	0x00000002
        /*15a8*/ 	.word	0x00022860
        /*15ac*/ 	.short	0x010a
        /*15ae*/ 	.byte	0x3f
	.zero		1


	//   ....[73]....
        /*15b0*/ 	.word	0x00024770
        /*15b4*/ 	.word	0x00000002
        /*15b8*/ 	.word	0x00022850
        /*15bc*/ 	.short	0x0101
        /*15be*/ 	.byte	0x3f
	.zero		1


	//   ....[74]....
        /*15c0*/ 	.word	0x00024800
        /*15c4*/ 	.word	0x00000002
        /*15c8*/ 	.word	0x00000000
        /*15cc*/ 	.short	0x0101
        /*15ce*/ 	.byte	0x3f
	.zero		1


	//   ....[75]....
        /*15d0*/ 	.word	0x000249e0
        /*15d4*/ 	.word	0x00000000
        /*15d8*/ 	.word	0x00022870
        /*15dc*/ 	.short	0x010a
        /*15de*/ 	.byte	0x3f
	.zero		1


	//   ....[76]....
        /*15e0*/ 	.word	0x00024a60
        /*15e4*/ 	.word	0x00000000
        /*15e8*/ 	.word	0x00022860
        /*15ec*/ 	.short	0x010a
        /*15ee*/ 	.byte	0x3f
	.zero		1


	//   ....[77]....
        /*15f0*/ 	.word	0x00025130
        /*15f4*/ 	.word	0x00000000
        /*15f8*/ 	.word	0x00022850
        /*15fc*/ 	.short	0x0101
        /*15fe*/ 	.byte	0x3f
	.zero		1


	//   ....[78]....
        /*1600*/ 	.word	0x000251e0
        /*1604*/ 	.word	0x00000000
        /*1608*/ 	.word	0x00000000
        /*160c*/ 	.short	0x0101
        /*160e*/ 	.byte	0x3f
	.zero		1


	//   ....[79]....
        /*1610*/ 	.word	0x00025f40
        /*1614*/ 	.word	0x00000005
        /*1618*/ 	.word	0x00022820
        /*161c*/ 	.short	0x010a
        /*161e*/ 	.byte	0x3f
	.zero		1


	//   ....[80]....
        /*1620*/ 	.word	0x00026100
        /*1624*/ 	.word	0x00000003
        /*1628*/ 	.word	0x00022840
        /*162c*/ 	.short	0x010a
        /*162e*/ 	.byte	0x3f
	.zero		1


	//   ....[81]....
        /*1630*/ 	.word	0x00026190
        /*1634*/ 	.word	0x00000005
        /*1638*/ 	.word	0x00022840
        /*163c*/ 	.short	0x010a
        /*163e*/ 	.byte	0x3f
	.zero		1


	//   ....[82]....
        /*1640*/ 	.word	0x000261d0
        /*1644*/ 	.word	0x00000003
        /*1648*/ 	.word	0x00022860
        /*164c*/ 	.short	0x010a
        /*164e*/ 	.byte	0x3f
	.zero		1


	//   ....[83]....
        /*1650*/ 	.word	0x00026210
        /*1654*/ 	.word	0x00000005
        /*1658*/ 	.word	0x00022860
        /*165c*/ 	.short	0x010a
        /*165e*/ 	.byte	0x3f
	.zero		1


	//   ....[84]....
        /*1660*/ 	.word	0x00026250
        /*1664*/ 	.word	0x00000003
        /*1668*/ 	.word	0x00022880
        /*166c*/ 	.short	0x010a
        /*166e*/ 	.byte	0x3f
	.zero		1


	//   ....[85]....
        /*1670*/ 	.word	0x00026290
        /*1674*/ 	.word	0x00000005
        /*1678*/ 	.word	0x00022880
        /*167c*/ 	.short	0x010a
        /*167e*/ 	.byte	0x3f
	.zero		1


	//   ....[86]....
        /*1680*/ 	.word	0x000262f0
        /*1684*/ 	.word	0x00000058
        /*1688*/ 	.word	0x00022890
        /*168c*/ 	.short	0x010a
        /*168e*/ 	.byte	0x3f
	.zero		1


	//   ....[87]....
        /*1690*/ 	.word	0x000266a0
        /*1694*/ 	.word	0x00000058
        /*1698*/ 	.word	0x00022890
        /*169c*/ 	.short	0x010a
        /*169e*/ 	.byte	0x3f
	.zero		1


	//   ....[88]....
        /*16a0*/ 	.word	0x00026a60
        /*16a4*/ 	.word	0x00000058
        /*16a8*/ 	.word	0x00022890
        /*16ac*/ 	.short	0x010a
        /*16ae*/ 	.byte	0x3f
	.zero		1


	//   ....[89]....
        /*16b0*/ 	.word	0x00026e10
        /*16b4*/ 	.word	0x00000058
        /*16b8*/ 	.word	0x000228b0
        /*16bc*/ 	.short	0x010a
        /*16be*/ 	.byte	0x3f
	.zero		1


	//   ....[90]....
        /*16c0*/ 	.word	0x000272e0
        /*16c4*/ 	.word	0x00000012
        /*16c8*/ 	.word	0x00022800
        /*16cc*/ 	.short	0x010a
        /*16ce*/ 	.byte	0x3f
	.zero		1


	//   ....[91]....
        /*16d0*/ 	.word	0x000277e0
        /*16d4*/ 	.word	0x00000012
        /*16d8*/ 	.word	0x00022800
        /*16dc*/ 	.short	0x010a
        /*16de*/ 	.byte	0x3f
	.zero		1


	//   ....[92]....
        /*16e0*/ 	.word	0x00027830
        /*16e4*/ 	.word	0x00000000
        /*16e8*/ 	.word	0x00022830
        /*16ec*/ 	.short	0x010a
        /*16ee*/ 	.byte	0x3f
	.zero		1


	//   ....[93]....
        /*16f0*/ 	.word	0x00027880
        /*16f4*/ 	.word	0x0000000f
        /*16f8*/ 	.word	0x00022830
        /*16fc*/ 	.short	0x010a
        /*16fe*/ 	.byte	0x3f
	.zero		1


	//   ....[94]....
        /*1700*/ 	.word	0x000278d0
        /*1704*/ 	.word	0x0000000f
        /*1708*/ 	.word	0x00022850
        /*170c*/ 	.short	0x010a
        /*170e*/ 	.byte	0x3f
	.zero		1


	//   ....[95]....
        /*1710*/ 	.word	0x00027920
        /*1714*/ 	.word	0x0000000e
        /*1718*/ 	.word	0x00022830
        /*171c*/ 	.short	0x010a
        /*171e*/ 	.byte	0x3f
	.zero		1


	//   ....[96]....
        /*1720*/ 	.word	0x00027970
        /*1724*/ 	.word	0x0000000f
        /*1728*/ 	.word	0x00022850
        /*172c*/ 	.short	0x010a
        /*172e*/ 	.byte	0x3f
	.zero		1


	//   ....[97]....
        /*1730*/ 	.word	0x000279c0
        /*1734*/ 	.word	0x0000000b
        /*1738*/ 	.word	0x00022850
        /*173c*/ 	.short	0x010a
        /*173e*/ 	.byte	0x3f
	.zero		1


	//   ....[98]....
        /*1740*/ 	.word	0x00028f80
        /*1744*/ 	.word	0x00000017
        /*1748*/ 	.word	0x00022820
        /*174c*/ 	.short	0x010a
        /*174e*/ 	.byte	0x3f
	.zero		1


	//   ....[99]....
        /*1750*/ 	.word	0x00028fd0
        /*1754*/ 	.word	0x00000006
        /*1758*/ 	.word	0x000228a0
        /*175c*/ 	.short	0x010a
        /*175e*/ 	.byte	0x3f
	.zero		1


	//   ....[100]....
        /*1760*/ 	.word	0x00029020
        /*1764*/ 	.word	0x00000006
        /*1768*/ 	.word	0x000228c0
        /*176c*/ 	.short	0x010a
        /*176e*/ 	.byte	0x3f
	.zero		1


	//   ....[101]....
        /*1770*/ 	.word	0x00029070
        /*1774*/ 	.word	0x00000006
        /*1778*/ 	.word	0x000228a0
        /*177c*/ 	.short	0x010a
        /*177e*/ 	.byte	0x3f
	.zero		1


	//   ....[102]....
        /*1780*/ 	.word	0x000290c0
        /*1784*/ 	.word	0x00000006
        /*1788*/ 	.word	0x000228c0
        /*178c*/ 	.short	0x010a
        /*178e*/ 	.byte	0x3f
	.zero		1


	//   ....[103]....
        /*1790*/ 	.word	0x000291f0
        /*1794*/ 	.word	0x00000006
        /*1798*/ 	.word	0x00022880
        /*179c*/ 	.short	0x010a
        /*179e*/ 	.byte	0x3f
	.zero		1


	//   ....[104]....
        /*17a0*/ 	.word	0x00029fd0
        /*17a4*/ 	.word	0x00000006
        /*17a8*/ 	.word	0x00022840
        /*17ac*/ 	.short	0x010a
        /*17ae*/ 	.byte	0x3f
	.zero		1


	//   ....[105]....
        /*17b0*/ 	.word	0x0002b670
        /*17b4*/ 	.word	0x00000017
        /*17b8*/ 	.word	0x00022820
        /*17bc*/ 	.short	0x010a
        /*17be*/ 	.byte	0x3f
	.zero		1


	//   ....[106]....
        /*17c0*/ 	.word	0x0002b6c0
        /*17c4*/ 	.word	0x00000000
        /*17c8*/ 	.word	0x00022880
        /*17cc*/ 	.short	0x010a
        /*17ce*/ 	.byte	0x3f
	.zero		1


	//   ....[107]....
        /*17d0*/ 	.word	0x0002c250
        /*17d4*/ 	.word	0x00000000
        /*17d8*/ 	.word	0x00022840
        /*17dc*/ 	.short	0x010a
        /*17de*/ 	.byte	0x3f
	.zero		1


	//   ....[108]....
        /*17e0*/ 	.word	0x0002cdb0
        /*17e4*/ 	.word	0x00000002
        /*17e8*/ 	.word	0x00022870
        /*17ec*/ 	.short	0x010a
        /*17ee*/ 	.byte	0x3f
	.zero		1


	//   ....[109]....
        /*17f0*/ 	.word	0x0002ce00
        /*17f4*/ 	.word	0x00000002
        /*17f8*/ 	.word	0x00022860
        /*17fc*/ 	.short	0x010a
        /*17fe*/ 	.byte	0x3f
	.zero		1


	//   ....[110]....
        /*1800*/ 	.word	0x0002ce50
        /*1804*/ 	.word	0x00000000
        /*1808*/ 	.word	0x00022870
        /*180c*/ 	.short	0x010a
        /*180e*/ 	.byte	0x3f
	.zero		1


	//   ....[111]....
        /*1810*/ 	.word	0x0002cea0
        /*1814*/ 	.word	0x00000000
        /*1818*/ 	.word	0x00022860
        /*181c*/ 	.short	0x010a
        /*181e*/ 	.byte	0x3f
	.zero		1


	//   ....[112]....
        /*1820*/ 	.word	0x0002d840
        /*1824*/ 	.word	0x00000005
        /*1828*/ 	.word	0x00022820
        /*182c*/ 	.short	0x010a
        /*182e*/ 	.byte	0x3f
	.zero		1


	//   ....[113]....
        /*1830*/ 	.word	0x0002d9e0
        /*1834*/ 	.word	0x00000003
        /*1838*/ 	.word	0x00022840
        /*183c*/ 	.short	0x010a
        /*183e*/ 	.byte	0x3f
	.zero		1


	//   ....[114]....
        /*1840*/ 	.word	0x0002da30
        /*1844*/ 	.word	0x00000005
        /*1848*/ 	.word	0x00022840
        /*184c*/ 	.short	0x010a
        /*184e*/ 	.byte	0x3f
	.zero		1


	//   ....[115]....
        /*1850*/ 	.word	0x0002da80
        /*1854*/ 	.word	0x00000003
        /*1858*/ 	.word	0x00022860
        /*185c*/ 	.short	0x010a
        /*185e*/ 	.byte	0x3f
	.zero		1


	//   ....[116]....
        /*1860*/ 	.word	0x0002dad0
        /*1864*/ 	.word	0x00000005
        /*1868*/ 	.word	0x00022860
        /*186c*/ 	.short	0x010a
        /*186e*/ 	.byte	0x3f
	.zero		1


	//   ....[117]....
        /*1870*/ 	.word	0x0002db20
        /*1874*/ 	.word	0x00000003
        /*1878*/ 	.word	0x00022880
        /*187c*/ 	.short	0x010a
        /*187e*/ 	.byte	0x3f
	.zero		1


	//----- nvinfo : EIATTR_NUM_MBARRIERS
	.align		4
.L_1106:
        /*1880*/ 	.byte	0x03, 0x38
        /*1882*/ 	.short	0x0016


	//----- nvinfo : EIATTR_EXIT_INSTR_OFFSETS
	.align		4
        /*1884*/ 	.byte	0x04, 0x1c
        /*1886*/ 	.short	(.L_1108 - .L_1107)


	//   ....[0]....
.L_1107:
        /*1888*/ 	.word	0x000262e0


	//----- nvinfo : EIATTR_MAX_THREADS
	.align		4
.L_1108:
        /*188c*/ 	.byte	0x04, 0x05
        /*188e*/ 	.short	(.L_1110 - .L_1109)
.L_1109:
        /*1890*/ 	.word	0x00000180
        /*1894*/ 	.word	0x00000001
        /*1898*/ 	.word	0x00000001


	//----- nvinfo : EIATTR_CRS_STACK_SIZE
	.align		4
.L_1110:
        /*189c*/ 	.byte	0x04, 0x1e
        /*189e*/ 	.short	(.L_1112 - .L_1111)
.L_1111:
        /*18a0*/ 	.word	0x00000000


	//----- nvinfo : EIATTR_CBANK_PARAM_SIZE
	.align		4
.L_1112:
        /*18a4*/ 	.byte	0x03, 0x19
        /*18a6*/ 	.short	0x0af0


	//----- nvinfo : EIATTR_PARAM_CBANK
	.align		4
        /*18a8*/ 	.byte	0x04, 0x0a
        /*18aa*/ 	.short	(.L_1114 - .L_1113)
	.align		4
.L_1113:
        /*18ac*/ 	.word	index@(.nv.constant0._ZN7cutlass13device_kernelIN5flash11enable_sm90INS1_16FlashAttnFwdSm90INS1_25CollectiveMainloopFwdSm90ILi2EN4cute5tupleIJNS5_1CILi1EEES8_S8_EEENS6_IJNS7_ILi128EEENS7_ILi160EEESA_EEELi128ENS_12float_e4m3_tEfNS_4arch4Sm90ELb1ELb0ELb1ELb1ELb1ELb1ELb0ELb1ELb1ELb1ELb0ELb0EEENS1_21CollectiveEpilogueFwdINS6_IJSA_SA_SB_EEES9_NS_10bfloat16_tESF_Li256ELb1ELb1ELb0ELb1EEENS1_36VarlenDynamicPersistentTileSchedulerILi128ELi160ELi256ELi128ELb0ELb1ELb1ELb1ELb1ELb1EEEEEEEEEvNT_6ParamsE)
        /*18b0*/ 	.short	0x0210
        /*18b2*/ 	.short	0x0af0


	//----- nvinfo : EIATTR_SW_WAR
	.align		4
.L_1114:
        /*18b4*/ 	.byte	0x04, 0x36
        /*18b6*/ 	.short	(.L_1116 - .L_1115)
.L_1115:
        /*18b8*/ 	.word	0x00000008
.L_1116:


//--------------------- .nv.info._ZN7cutlass13device_kernelIN5flash11enable_sm90INS1_16FlashAttnFwdSm90INS1_25CollectiveMainloopFwdSm90ILi2EN4cute5tupleIJNS5_1CILi1EEES8_S8_EEENS6_IJNS7_ILi192EEENS7_ILi128EEENS7_ILi96EEEEEELi96ENS_12float_e4m3_tEfNS_4arch4Sm90ELb0ELb0ELb1ELb0ELb1ELb0ELb0ELb1ELb1ELb1ELb0ELb0EEENS1_21CollectiveEpilogueFwdINS6_IJSA_SC_SB_EEES9_NS_10bfloat16_tESG_Li384ELb0ELb1ELb0ELb1EEENS1_29StaticPersistentTileSchedulerILb0EEEEEEEEEvNT_6ParamsE --------------------------
	.section	.nv.info._ZN7cutlass13device_kernelIN5flash11enable_sm90INS1_16FlashAttnFwdSm90INS1_25CollectiveMainloopFwdSm90ILi2EN4cute5tupleIJNS5_1CILi1EEES8_S8_EEENS6_IJNS7_ILi192EEENS7_ILi128EEENS7_ILi96EEEEEELi96ENS_12float_e4m3_tEfNS_4arch4Sm90ELb0ELb0ELb1ELb0ELb1ELb0ELb0ELb1ELb1ELb1ELb0ELb0EEENS1_21CollectiveEpilogueFwdINS6_IJSA_SC_SB_EEES9_NS_10bfloat16_tESG_Li384ELb0ELb1ELb0ELb1EEENS1_29StaticPersistentTileSchedulerILb0EEEEEEEEEvNT_6ParamsE,"",@"SHT_CUDA_INFO"
	.sectionflags	@""
	.align	4


	//----- nvinfo : EIATTR_CUDA_API_VERSION
	.align		4
        /*0000*/ 	.byte	0x04, 0x37
        /*0002*/ 	.short	(.L_1118 - .L_1117)
.L_1117:
        /*0004*/ 	.word	0x00000082


	//----- nvinfo : EIATTR_KPARAM_INFO
	.align		4
.L_1118:
        /*0008*/ 	.byte	0x04, 0x17
        /*000a*/ 	.short	(.L_1120 - .L_1119)
.L_1119:
        /*000c*/ 	.word	0x00000000
        /*0010*/ 	.short	0x0000
        /*0012*/ 	.short	0x0070
        /*0014*/ 	.byte	0x00, 0xf0, 0x01, 0x28


	//----- nvinfo : EIATTR_SPARSE_MMA_MASK
	.align		4
.L_1120:
        /*0018*/ 	.byte	0x03, 0x50
        /*001a*/ 	.short	0x0000


	//----- nvinfo : EIATTR_MAXREG_COUNT
	.align		4
        /*001c*/ 	.byte	0x03, 0x1b
        /*001e*/ 	.short	0x0080


	//----- nvinfo : EIATTR_NUM_BARRIERS
	.align		4
        /*0020*/ 	.byte	0x02, 0x4c
        /*0022*/ 	.byte	0x09
	.zero		1


	//----- nvinfo : EIATTR_EXTERNS
	.align		4
        /*0024*/ 	.byte	0x04, 0x0f
        /*0026*/ 	.short	(.L_1122 - .L_1121)


	//   ....[0]....
	.align		4
.L_1121:
        /*0028*/ 	.word	index@(__assertfail)


	//----- nvinfo : EIATTR_ANNOTATIONS
	.align		4
.L_1122:
        /*002c*/ 	.byte	0x04, 0x55
        /*002e*/ 	.short	(.L_1124 - .L_1123)


	//   ....[0]....
.L_1123:
        /* <DEDUP_REMOVED lines=9> */


	//----- nvinfo : EIATTR_MERCURY_ISA_VERSION
	.align		4
.L_1124:
        /*00b0*/ 	.byte	0x03, 0x5f
        /*00b2*/ 	.short	0x0101


	//----- nvinfo : EIATTR_INT_WARP_WIDE_INSTR_OFFSETS
	.align		4
        /*00b4*/ 	.byte	0x04, 0x31
        /*00b6*/ 	.short	(.L_1126 - .L_1125)


	//   ....[0]....
.L_1125:
        /*00b8*/ 	.word	0x000000c0


	//   ....[1]....
        /*00bc*/ 	.word	0x000000d0


	//   ....[2]....
        /*00c0*/ 	.word	0x00000170


	//----- nvinfo : EIATTR_COOP_GROUP_MASK_REGIDS
	.align		4
.L_1126:
        /*00c4*/ 	.byte	0x04, 0x29
        /*00c6*/ 	.short	(.L_1128 - .L_1127)


	//   ....[0]....
.L_1127:
        /*00c8*/ 	.word	0xffffffff


	//   ....[1]....
        /*00cc*/ 	.word	0xffffffff


	//   ....[2]....
        /*00d0*/ 	.word	0xffffffff


	//   ....[3]....
        /*00d4*/ 	.word	0xffffffff


	//   ....[4]....
        /*00d8*/ 	.word	0xffffffff


	//   ....[5]....
        /*00dc*/ 	.word	0xffffffff


	//   ....[6]....
        /*00e0*/ 	.word	0xffffffff


	//   ....[7]....
        /*00e4*/ 	.word	0xffffffff


	//   ....[8]....
        /*00e8*/ 	.word	0xffffffff


	//   ....[9]....
        /*00ec*/ 	.word	0xffffffff


	//   ....[10]....
        /*00f0*/ 	.word	0xffffffff


	//   ....[11]....
        /*00f4*/ 	.word	0xffffffff


	//   ....[12]....
        /*00f8*/ 	.word	0xffffffff


	//   ....[13]....
        /*00fc*/ 	.word	0xffffffff


	//   ....[14]....
        /*0100*/ 	.word	0xffffffff


	//   ....[15]....
        /*0104*/ 	.word	0xffffffff


	//   ....[16]....
        /*0108*/ 	.word	0xffffffff


	//   ....[17]....
        /*010c*/ 	.word	0xffffffff


	//   ....[18]....
        /*0110*/ 	.word	0xffffffff


	//   ....[19]....
        /*0114*/ 	.word	0xffffffff


	//   ....[20]....
        /*0118*/ 	.word	0xffffffff


	//   ....[21]....
        /*011c*/ 	.word	0xffffffff


	//   ....[22]....
        /*0120*/ 	.word	0xffffffff


	//   ....[23]....
        /*0124*/ 	.word	0xffffffff


	//   ....[24]....
        /*0128*/ 	.word	0xffffffff


	//   ....[25]....
        /*012c*/ 	.word	0xffffffff


	//   ....[26]....
        /*0130*/ 	.word	0xffffffff


	//   ....[27]....
        /*0134*/ 	.word	0xffffffff


	//   ....[28]....
        /*0138*/ 	.word	0xffffffff


	//   ....[29]....
        /*013c*/ 	.word	0xffffffff


	//   ....[30]....
        /*0140*/ 	.word	0xffffffff


	//   ....[31]....
        /*0144*/ 	.word	0xffffffff


	//   ....[32]....
        /*0148*/ 	.word	0xffffffff


	//   ....[33]....
        /*014c*/ 	.word	0xffffffff


	//   ....[34]....
        /*0150*/ 	.word	0xffffffff


	//   ....[35]....
        /*0154*/ 	.word	0xffffffff


	//   ....[36]....
        /*0158*/ 	.word	0xffffffff


	//   ....[37]....
        /*015c*/ 	.word	0xffffffff


	//   ....[38]....
        /*0160*/ 	.word	0xffffffff


	//   ....[39]....
        /*0164*/ 	.word	0xffffffff


	//   ....[40]....
        /*0168*/ 	.word	0xffffffff


	//   ....[41]....
        /*016c*/ 	.word	0xffffffff


	//   ....[42]....
        /*0170*/ 	.word	0xffffffff


	//   ....[43]....
        /*0174*/ 	.word	0xffffffff


	//   ....[44]....
        /*0178*/ 	.word	0xffffffff


	//   ....[45]....
        /*017c*/ 	.word	0xffffffff


	//   ....[46]....
        /*0180*/ 	.word	0xffffffff


	//   ....[47]....
        /*0184*/ 	.word	0xffffffff


	//   ....[48]....
        /*0188*/ 	.word	0xffffffff


	//   ....[49]....
        /*018c*/ 	.word	0xffffffff


	//   ....[50]....
        /*0190*/ 	.word	0xffffffff


	//   ....[51]....
        /*0194*/ 	.word	0xffffffff


	//   ....[52]....
        /*0198*/ 	.word	0xffffffff


	//   ....[53]....
        /*019c*/ 	.word	0xffffffff


	//   ....[54]....
        /*01a0*/ 	.word	0xffffffff


	//   ....[55]....
        /*01a4*/ 	.word	0xffffffff


	//   ....[56]....
        /*01a8*/ 	.word	0xffffffff


	//   ....[57]....
        /*01ac*/ 	.word	0xffffffff


	//   ....[58]....
        /*01b0*/ 	.word	0xffffffff


	//   ....[59]....
        /*01b4*/ 	.word	0xffffffff


	//   ....[60]....
        /*01b8*/ 	.word	0xffffffff


	//   ....[61]....
        /*01bc*/ 	.word	0xffffffff


	//   ....[62]....
        /*01c0*/ 	.word	0xffffffff


	//   ....[63]....
        /*01c4*/ 	.word	0xffffffff


	//   ....[64]....
        /*01c8*/ 	.word	0xffffffff


	//   ....[65]....
        /*01cc*/ 	.word	0xffffffff


	//   ....[66]....
        /*01d0*/ 	.word	0xffffffff


	//   ....[67]....
        /*01d4*/ 	.word	0xffffffff


	//   ....[68]....
        /*01d8*/ 	.word	0xffffffff


	//   ....[69]....
        /*01dc*/ 	.word	0xffffffff


	//   ....[70]....
        /*01e0*/ 	.word	0xffffffff


	//   ....[71]....
        /*01e4*/ 	.word	0xffffffff


	//   ....[72]....
        /*01e8*/ 	.word	0xffffffff


	//   ....[73]....
        /*01ec*/ 	.word	0xffffffff


	//   ....[74]....
        /*01f0*/ 	.word	0x0500000f


	//   ....[75]....
        /*01f4*/ 	.word	0x0500000f


	//   ....[76]....
        /*01f8*/ 	.word	0x0500000f


	//   ....[77]....
        /*01fc*/ 	.word	0x0500000f


	//   ....[78]....
        /*0200*/ 	.word	0x0500000f


	//   ....[79]....
        /*0204*/ 	.word	0x0500000f


	//   ....[80]....
        /*0208*/ 	.word	0x0500000f


	//   ....[81]....
        /*020c*/ 	.word	0x0500000f


	//   ....[82]....
        /*0210*/ 	.word	0x0500000f


	//   ....[83]....
        /*0214*/ 	.word	0x0500000f


	//   ....[84]....
        /*0218*/ 	.word	0x0500000f


	//   ....[85]....
        /*021c*/ 	.word	0x0500000f


	//   ....[86]....
        /*0220*/ 	.word	0x0500000f


	//   ....[87]....
        /*0224*/ 	.word	0x0500000f


	//   ....[88]....
        /*0228*/ 	.word	0x0500000f


	//   ....[89]....
        /*022c*/ 	.word	0x0500000f


	//   ....[90]....
        /*0230*/ 	.word	0x0500000f


	//   ....[91]....
        /*0234*/ 	.word	0x0500000f


	//   ....[92]....
        /*0238*/ 	.word	0x0500000f


	//   ....[93]....
        /*023c*/ 	.word	0x0500000f


	//   ....[94]....
        /*0240*/ 	.word	0x0500000f


	//   ....[95]....
        /*0244*/ 	.word	0x0500000f


	//   ....[96]....
        /*0248*/ 	.word	0x0500000f


	//----- nvinfo : EIATTR_COOP_GROUP_INSTR_OFFSETS
	.align		4
.L_1128:
        /*024c*/ 	.byte	0x04, 0x28
        /*024e*/ 	.short	(.L_1130 - .L_1129)


	//   ....[0]....
.L_1129:
        /*0250*/ 	.word	0x00000070


	//   ....[1]....
        /*0254*/ 	.word	0x000000b0


	//   ....[2]....
        /*0258*/ 	.word	0x000002d0


	//   ....[3]....
        /*025c*/ 	.word	0x00000430


	//   ....[4]....
        /*0260*/ 	.word	0x00000550


	//   ....[5]....
        /*0264*/ 	.word	0x000006b0


	//   ....[6]....
        /*0268*/ 	.word	0x00000ca0


	//   ....[7]....
        /*026c*/ 	.word	0x00002950


	//   ....[8]....
        /*0270*/ 	.word	0x000029b0


	//   ....[9]....
        /*0274*/ 	.word	0x00002f80


	//   ....[10]....
        /*0278*/ 	.word	0x00003000


	//   ....[11]....
        /*027c*/ 	.word	0x00004d70


	//   ....[12]....
        /*0280*/ 	.word	0x00004da0


	//   ....[13]....
        /*0284*/ 	.word	0x00004dc0


	//   ....[14]....
        /*0288*/ 	.word	0x00004de0


	//   ....[15]....
        /*028c*/ 	.word	0x00006400


	//   ....[16]....
        /*0290*/ 	.word	0x00006410


	//   ....[17]....
        /*0294*/ 	.word	0x00006490


	//   ....[18]....
        /*0298*/ 	.word	0x000064a0


	//   ....[19]....
        /*029c*/ 	.word	0x00007430


	//   ....[20]....
        /*02a0*/ 	.word	0x00007440


	//   ....[21]....
        /*02a4*/ 	.word	0x00007450


	//   ....[22]....
        /*02a8*/ 	.word	0x00007460


	//   ....[23]....
        /*02ac*/ 	.word	0x00007470


	//   ....[24]....
        /*02b0*/ 	.word	0x00007480


	//   ....[25]....
        /*02b4*/ 	.word	0x00007490


	//   ....[26]....
        /*02b8*/ 	.word	0x000074a0


	//   ....[27]....
        /*02bc*/ 	.word	0x000074c0


	//   ....[28]....
        /*02c0*/ 	.word	0x000074d0


	//   ....[29]....
        /*02c4*/ 	.word	0x000074e0


	//   ....[30]....
        /*02c8*/ 	.word	0x00007500


	//   ....[31]....
        /*02cc*/ 	.word	0x00007510


	//   ....[32]....
        /*02d0*/ 	.word	0x00007520


	//   ....[33]....
        /*02d4*/ 	.word	0x00007530


	//   ....[34]....
        /*02d8*/ 	.word	0x00007540


	//   ....[35]....
        /*02dc*/ 	.word	0x00007550


	//   ....[36]....
        /*02e0*/ 	.word	0x00007560


	//   ....[37]....
        /*02e4*/ 	.word	0x00007570


	//   ....[38]....
        /*02e8*/ 	.word	0x00007580


	//   ....[39]....
        /*02ec*/ 	.word	0x00007590


	//   ....[40]....
        /*02f0*/ 	.word	0x000075c0


	//   ....[41]....
        /*02f4*/ 	.word	0x000075f0


	//   ....[42]....
        /*02f8*/ 	.word	0x00007600


	//   ....[43]....
        /*02fc*/ 	.word	0x00007730


	//   ....[44]....
        /*0300*/ 	.word	0x00007760


	//   ....[45]....
        /*0304*/ 	.word	0x00007790


	//   ....[46]....
        /*0308*/ 	.word	0x000077c0


	//   ....[47]....
        /*030c*/ 	.word	0x00007c50


	//   ....[48]....
        /*0310*/ 	.word	0x00007c90


	//   ....[49]....
        /*0314*/ 	.word	0x00007da0


	//   ....[50]....
        /*0318*/ 	.word	0x00007de0


	//   ....[51]....
        /*031c*/ 	.word	0x00009270


	//   ....[52]....
        /*0320*/ 	.word	0x000092a0


	//   ....[53]....
        /*0324*/ 	.word	0x000092c0


	//   ....[54]....
        /*0328*/ 	.word	0x00009330


	//   ....[55]....
        /*032c*/ 	.word	0x000096d0


	//   ....[56]....
        /*0330*/ 	.word	0x000096f0


	//   ....[57]....
        /*0334*/ 	.word	0x00009700


	//   ....[58]....
        /*0338*/ 	.word	0x00009790


	//   ....[59]....
        /*033c*/ 	.word	0x00009f40


	//   ....[60]....
        /*0340*/ 	.word	0x00009f60


	//   ....[61]....
        /*0344*/ 	.word	0x00009f80


	//   ....[62]....
        /*0348*/ 	.word	0x00009f90


	//   ....[63]....
        /*034c*/ 	.word	0x00009fa0


	//   ....[64]....
        /*0350*/ 	.word	0x00009fb0


	//   ....[65]....
        /*0354*/ 	.word	0x0000a720


	//   ....[66]....
        /*0358*/ 	.word	0x0000a740


	//   ....[67]....
        /*035c*/ 	.word	0x0000a760


	//   ....[68]....
        /*0360*/ 	.word	0x0000a7c0


	//   ....[69]....
        /*0364*/ 	.word	0x0000ab50


	//   ....[70]....
        /*0368*/ 	.word	0x0000ab60


	//   ....[71]....
        /*036c*/ 	.word	0x0000ab70


	//   ....[72]....
        /*0370*/ 	.word	0x0000abd0


	//   ....[73]....
        /*0374*/ 	.word	0x0000ba40


	//   ....[74]....
        /*0378*/ 	.word	0x0000bf70


	//   ....[75]....
        /*037c*/ 	.word	0x0000c050


	//   ....[76]....
        /*0380*/ 	.word	0x0000c110


	//   ....[77]....
        /*0384*/ 	.word	0x0000c170


	//   ....[78]....
        /*0388*/ 	.word	0x0000c250


	//   ....[79]....
        /*038c*/ 	.word	0x0000c340


	//   ....[80]....
        /*0390*/ 	.word	0x0000c3e0


	//   ....[81]....
        /*0394*/ 	.word	0x0000c440


	//   ....[82]....
        /*0398*/ 	.word	0x0000c4e0


	//   ....[83]....
        /*039c*/ 	.word	0x0000c5e0


	//   ....[84]....
        /*03a0*/ 	.word	0x0000c640


	//   ....[85]....
        /*03a4*/ 	.word	0x0000c6a0


	//   ....[86]....
        /*03a8*/ 	.word	0x0000c780


	//   ....[87]....
        /*03ac*/ 	.word	0x0000c850


	//   ....[88]....
        /*03b0*/ 	.word	0x0000c920


	//   ....[89]....
        /*03b4*/ 	.word	0x0000ca50


	//   ....[90]....
        /*03b8*/ 	.word	0x0000cb00


	//   ....[91]....
        /*03bc*/ 	.word	0x0000cbb0


	//   ....[92]....
        /*03c0*/ 	.word	0x0000cc60


	//   ....[93]....
        /*03c4*/ 	.word	0x0000cd50


	//   ....[94]....
        /*03c8*/ 	.word	0x0000cde0


	//   ....[95]....
        /*03cc*/ 	.word	0x0000ce40


	//   ....[96]....
        /*03d0*/ 	.word	0x0000cf10


	//----- nvinfo : EIATTR_REG_RECONFIG
	.align		4
.L_1130:
        /*03d4*/ 	.byte	0x01, 0x54
	.zero		2


	//----- nvinfo : EIATTR_SYSCALL_OFFSETS
	.align		4
        /*03d8*/ 	.byte	0x04, 0x46
        /*03da*/ 	.short	(.L_1132 - .L_1131)


	//   ....[0]....
.L_1131:
        /*03dc*/ 	.word	0x00001000


	//   ....[1]....
        /*03e0*/ 	.word	0x00008980


	//   ....[2]....
        /*03e4*/ 	.word	0x00008ae0


	//   ....[3]....
        /*03e8*/ 	.word	0x00008c20


	//   ....[4]....
        /*03ec*/ 	.word	0x00008d40


	//   ....[5]....
        /*03f0*/ 	.word	0x00009a60


	//----- nvinfo : EIATTR_MBARRIER_INSTR_OFFSETS
	.align		4
.L_1132:
        /*03f4*/ 	.byte	0x04, 0x39
        /*03f6*/ 	.short	(.L_1134 - .L_1133)


	//   ....[0]....
.L_1133:
        /*03f8*/ 	.word	0x00000180
        /*03fc*/ 	.word	0x000000ff
        /*0400*/ 	.word	0x00019c00
        /*0404*/ 	.short	0x0100
        /*0406*/ 	.byte	0x08
	.zero		1


	//   ....[1]....
        /*0408*/ 	.word	0x00000190
        /*040c*/ 	.word	0x000000ff
        /*0410*/ 	.word	0x00019c20
        /*0414*/ 	.short	0x0100
        /*0416*/ 	.byte	0x08
	.zero		1


	//   ....[2]....
        /*0418*/ 	.word	0x00000280
        /*041c*/ 	.word	0x000000ff
        /*0420*/ 	.word	0x00019c30
        /*0424*/ 	.short	0x0100
        /*0426*/ 	.byte	0x08
	.zero		1


	//   ....[3]....
        /*0428*/ 	.word	0x00000290
        /*042c*/ 	.word	0x000000ff
        /*0430*/ 	.word	0x00019c40
        /*0434*/ 	.short	0x0100
        /*0436*/ 	.byte	0x08
	.zero		1


	//   ....[4]....
        /*0438*/ 	.word	0x000002a0
        /*043c*/ 	.word	0x000000ff
        /*0440*/ 	.word	0x00019c38
        /*0444*/ 	.short	0x0100
        /*0446*/ 	.byte	0x08
	.zero		1


	//   ....[5]....
        /*0448*/ 	.word	0x000002b0
        /*044c*/ 	.word	0x000000ff
        /*0450*/ 	.word	0x00019c48
        /*0454*/ 	.short	0x0100
        /*0456*/ 	.byte	0x08
	.zero		1


	//   ....[6]....
        /*0458*/ 	.word	0x000003e0
        /*045c*/ 	.word	0x000000ff
        /*0460*/ 	.word	0x00019c50
        /*0464*/ 	.short	0x0100
        /*0466*/ 	.byte	0x08
	.zero		1


	//   ....[7]....
        /*0468*/ 	.word	0x000003f0
        /*046c*/ 	.word	0x000000ff
        /*0470*/ 	.word	0x00019c60
        /*0474*/ 	.short	0x0100
        /*0476*/ 	.byte	0x08
	.zero		1


	//   ....[8]....
        /*0478*/ 	.word	0x00000400
        /*047c*/ 	.word	0x000000ff
        /*0480*/ 	.word	0x00019c58
        /*0484*/ 	.short	0x0100
        /*0486*/ 	.byte	0x08
	.zero		1


	//   ....[9]....
        /*0488*/ 	.word	0x00000410
        /*048c*/ 	.word	0x000000ff
        /*0490*/ 	.word	0x00019c68
        /*0494*/ 	.short	0x0100
        /*0496*/ 	.byte	0x08
	.zero		1


	//   ....[10]....
        /*0498*/ 	.word	0x00000500
        /*049c*/ 	.word	0x000000ff
        /*04a0*/ 	.word	0x00019c70
        /*04a4*/ 	.short	0x0100
        /*04a6*/ 	.byte	0x06
	.zero		1


	//   ....[11]....
        /*04a8*/ 	.word	0x00000510
        /*04ac*/ 	.word	0x000000ff
        /*04b0*/ 	.word	0x00019c80
        /*04b4*/ 	.short	0x0100
        /*04b6*/ 	.byte	0x06
	.zero		1


	//   ....[12]....
        /*04b8*/ 	.word	0x00000520
        /*04bc*/ 	.word	0x000000ff
        /*04c0*/ 	.word	0x00019c78
        /*04c4*/ 	.short	0x0100
        /*04c6*/ 	.byte	0x06
	.zero		1


	//   ....[13]....
        /*04c8*/ 	.word	0x00000530
        /*04cc*/ 	.word	0x000000ff
        /*04d0*/ 	.word	0x00019c88
        /*04d4*/ 	.short	0x0100
        /*04d6*/ 	.byte	0x06
	.zero		1


	//   ....[14]....
        /*04d8*/ 	.word	0x00000660
        /*04dc*/ 	.word	0x000000ff
        /*04e0*/ 	.word	0x00019c90
        /*04e4*/ 	.short	0x0100
        /*04e6*/ 	.byte	0x08
	.zero		1


	//   ....[15]....
        /*04e8*/ 	.word	0x00000670
        /*04ec*/ 	.word	0x000000ff
        /*04f0*/ 	.word	0x00019ca0
        /*04f4*/ 	.short	0x0100
        /*04f6*/ 	.byte	0x08
	.zero		1


	//   ....[16]....
        /*04f8*/ 	.word	0x00000680
        /*04fc*/ 	.word	0x000000ff
        /*0500*/ 	.word	0x00019c98
        /*0504*/ 	.short	0x0100
        /*0506*/ 	.byte	0x08
	.zero		1


	//   ....[17]....
        /*0508*/ 	.word	0x00000690
        /*050c*/ 	.word	0x000000ff
        /*0510*/ 	.word	0x00019ca8
        /*0514*/ 	.short	0x0100
        /*0516*/ 	.byte	0x08
	.zero		1


	//   ....[18]....
        /*0518*/ 	.word	0x000007e0
        /*051c*/ 	.word	0x000000ff
        /*0520*/ 	.word	0x00019cb0
        /*0524*/ 	.short	0x0100
        /*0526*/ 	.byte	0x08
	.zero		1


	//   ....[19]....
        /*0528*/ 	.word	0x000007f0
        /*052c*/ 	.word	0x000000ff
        /*0530*/ 	.word	0x00019cc0
        /*0534*/ 	.short	0x0100
        /*0536*/ 	.byte	0x08
	.zero		1


	//   ....[20]....
        /*0538*/ 	.word	0x00000800
        /*053c*/ 	.word	0x000000ff
        /*0540*/ 	.word	0x00019cb8
        /*0544*/ 	.short	0x0100
        /*0546*/ 	.byte	0x08
	.zero		1


	//   ....[21]....
        /*0548*/ 	.word	0x00000810
        /*054c*/ 	.word	0x000000ff
        /*0550*/ 	.word	0x00019cc8
        /*0554*/ 	.short	0x0100
        /*0556*/ 	.byte	0x08
	.zero		1


	//   ....[22]....
        /*0558*/ 	.word	0x00001390
        /*055c*/ 	.word	0x000000ff
        /*0560*/ 	.word	0x00019c00
        /*0564*/ 	.short	0x010a
        /*0566*/ 	.byte	0x32
	.zero		1


	//   ....[23]....
        /*0568*/ 	.word	0x00001430
        /*056c*/ 	.word	0x00000003
        /*0570*/ 	.word	0x00019c30
        /*0574*/ 	.short	0x010a
        /*0576*/ 	.byte	0x3f
	.zero		1


	//   ....[24]....
        /*0578*/ 	.word	0x00001480
        /*057c*/ 	.word	0x00000003
        /*0580*/ 	.word	0x00019c30
        /*0584*/ 	.short	0x010a
        /*0586*/ 	.byte	0x3f
	.zero		1


	//   ....[25]....
        /*0588*/ 	.word	0x00001ee0
        /*058c*/ 	.word	0x000000ff
        /*0590*/ 	.word	0x00000000
        /*0594*/ 	.short	0x0101
        /*0596*/ 	.byte	0x07
	.zero		1


	//   ....[26]....
        /*0598*/ 	.word	0x00003da0
        /*059c*/ 	.word	0x000000ff
        /*05a0*/ 	.word	0x00019c30
        /*05a4*/ 	.short	0x010a
        /*05a6*/ 	.byte	0x15
	.zero		1


	//   ....[27]....
        /*05a8*/ 	.word	0x00003de0
        /*05ac*/ 	.word	0x000000ff
        /*05b0*/ 	.word	0x00019c30
        /*05b4*/ 	.short	0x010a
        /*05b6*/ 	.byte	0x15
	.zero		1


	//   ....[28]....
        /*05b8*/ 	.word	0x00003f40
        /*05bc*/ 	.word	0x000000ff
        /*05c0*/ 	.word	0x00019c50
        /*05c4*/ 	.short	0x010a
        /*05c6*/ 	.byte	0x0b
	.zero		1


	//   ....[29]....
        /*05c8*/ 	.word	0x00003f80
        /*05cc*/ 	.word	0x000000ff
        /*05d0*/ 	.word	0x00019c50
        /*05d4*/ 	.short	0x010a
        /*05d6*/ 	.byte	0x0b
	.zero		1


	//   ....[30]....
        /*05d8*/ 	.word	0x00004660
        /*05dc*/ 	.word	0x000000ff
        /*05e0*/ 	.word	0x00000000
        /*05e4*/ 	.short	0x0101
        /*05e6*/ 	.byte	0x07
	.zero		1


	//   ....[31]....
        /*05e8*/ 	.word	0x00005bb0
        /*05ec*/ 	.word	0x000000ff
        /*05f0*/ 	.word	0x00000000
        /*05f4*/ 	.short	0x0101
        /*05f6*/ 	.byte	0x07
	.zero		1


	//   ....[32]....
        /*05f8*/ 	.word	0x00006110
        /*05fc*/ 	.word	0x000000ff
        /*0600*/ 	.word	0x00019c50
        /*0604*/ 	.short	0x010a
        /*0606*/ 	.byte	0x07
	.zero		1


	//   ....[33]....
        /*0608*/ 	.word	0x00006150
        /*060c*/ 	.word	0x000000ff
        /*0610*/ 	.word	0x00019c50
        /*0614*/ 	.short	0x010a
        /*0616*/ 	.byte	0x07
	.zero		1


	//   ....[34]....
        /*0618*/ 	.word	0x00006db0
        /*061c*/ 	.word	0x000000ff
        /*0620*/ 	.word	0x00000000
        /*0624*/ 	.short	0x0101
        /*0626*/ 	.byte	0x07
	.zero		1


	//   ....[35]....
        /*0628*/ 	.word	0x00007c70
        /*062c*/ 	.word	0x000000ff
        /*0630*/ 	.word	0x00000000
        /*0634*/ 	.short	0x0101
        /*0636*/ 	.byte	0x04
	.zero		1


	//   ....[36]....
        /*0638*/ 	.word	0x000090b0
        /*063c*/ 	.word	0x00000004
        /*0640*/ 	.word	0x00019c80
        /*0644*/ 	.short	0x010a
        /*0646*/ 	.byte	0x3f
	.zero		1


	//   ....[37]....
        /*0648*/ 	.word	0x00009400
        /*064c*/ 	.word	0x00000004
        /*0650*/ 	.word	0x00019c70
        /*0654*/ 	.short	0x0107
        /*0656*/ 	.byte	0x3f
	.zero		1


	//   ....[38]....
        /*0658*/ 	.word	0x000094c0
        /*065c*/ 	.word	0x00000004
        /*0660*/ 	.word	0x00019c70
        /*0664*/ 	.short	0x0101
        /*0666*/ 	.byte	0x3f
	.zero		1


	//   ....[39]....
        /*0668*/ 	.word	0x000094f0
        /*066c*/ 	.word	0x00000004
        /*0670*/ 	.word	0x00019c40
        /*0674*/ 	.short	0x010a
        /*0676*/ 	.byte	0x3f
	.zero		1


	//   ....[40]....
        /*0678*/ 	.word	0x00009840
        /*067c*/ 	.word	0x00000004
        /*0680*/ 	.word	0x00019c30
        /*0684*/ 	.short	0x0107
        /*0686*/ 	.byte	0x3f
	.zero		1


	//   ....[41]....
        /*0688*/ 	.word	0x00009900
        /*068c*/ 	.word	0x00000004
        /*0690*/ 	.word	0x00019c30
        /*0694*/ 	.short	0x0101
        /*0696*/ 	.byte	0x3f
	.zero		1


	//   ....[42]....
        /*0698*/ 	.word	0x0000a180
        /*069c*/ 	.word	0x000000ff
        /*06a0*/ 	.word	0x00019c00
        /*06a4*/ 	.short	0x0107
        /*06a6*/ 	.byte	0x2b
	.zero		1


	//   ....[43]....
        /*06a8*/ 	.word	0x0000a1d0
        /*06ac*/ 	.word	0x000000ff
        /*06b0*/ 	.word	0x00019c00
        /*06b4*/ 	.short	0x0101
        /*06b6*/ 	.byte	0x2b
	.zero		1


	//   ....[44]....
        /*06b8*/ 	.word	0x0000a200
        /*06bc*/ 	.word	0x000000ff
        /*06c0*/ 	.word	0x00019c20
        /*06c4*/ 	.short	0x010a
        /*06c6*/ 	.byte	0x2b
	.zero		1


	//   ....[45]....
        /*06c8*/ 	.word	0x0000a550
        /*06cc*/ 	.word	0x00000005
        /*06d0*/ 	.word	0x00019c80
        /*06d4*/ 	.short	0x010a
        /*06d6*/ 	.byte	0x3f
	.zero		1


	//   ....[46]....
        /*06d8*/ 	.word	0x0000a890
        /*06dc*/ 	.word	0x00000005
        /*06e0*/ 	.word	0x00019c70
        /*06e4*/ 	.short	0x0107
        /*06e6*/ 	.byte	0x3f
	.zero		1


	//   ....[47]....
        /*06e8*/ 	.word	0x0000a950
        /*06ec*/ 	.word	0x00000005
        /*06f0*/ 	.word	0x00019c70
        /*06f4*/ 	.short	0x0101
        /*06f6*/ 	.byte	0x3f
	.zero		1


	//   ....[48]....
        /*06f8*/ 	.word	0x0000a980
        /*06fc*/ 	.word	0x00000005
        /*0700*/ 	.word	0x00019c40
        /*0704*/ 	.short	0x010a
        /*0706*/ 	.byte	0x3f
	.zero		1


	//   ....[49]....
        /*0708*/ 	.word	0x0000ac70
        /*070c*/ 	.word	0x00000005
        /*0710*/ 	.word	0x00019c30
        /*0714*/ 	.short	0x0107
        /*0716*/ 	.byte	0x3f
	.zero		1


	//   ....[50]....
        /*0718*/ 	.word	0x0000ad40
        /*071c*/ 	.word	0x00000005
        /*0720*/ 	.word	0x00019c30
        /*0724*/ 	.short	0x0101
        /*0726*/ 	.byte	0x3f
	.zero		1


	//   ....[51]....
        /*0728*/ 	.word	0x0000adc0
        /*072c*/ 	.word	0x00000002
        /*0730*/ 	.word	0x00019c70
        /*0734*/ 	.short	0x010a
        /*0736*/ 	.byte	0x3f
	.zero		1


	//   ....[52]....
        /*0738*/ 	.word	0x0000ae50
        /*073c*/ 	.word	0x00000002
        /*0740*/ 	.word	0x00019c60
        /*0744*/ 	.short	0x010a
        /*0746*/ 	.byte	0x3f
	.zero		1


	//   ....[53]....
        /*0748*/ 	.word	0x0000b280
        /*074c*/ 	.word	0x00000002
        /*0750*/ 	.word	0x00019c50
        /*0754*/ 	.short	0x0101
        /*0756*/ 	.byte	0x3f
	.zero		1


	//   ....[54]....
        /*0758*/ 	.word	0x0000b310
        /*075c*/ 	.word	0x00000002
        /*0760*/ 	.word	0x00000000
        /*0764*/ 	.short	0x0101
        /*0766*/ 	.byte	0x3f
	.zero		1


	//   ....[55]....
        /*0768*/ 	.word	0x0000b3b0
        /*076c*/ 	.word	0x00000000
        /*0770*/ 	.word	0x00019c70
        /*0774*/ 	.short	0x010a
        /*0776*/ 	.byte	0x3f
	.zero		1


	//   ....[56]....
        /*0778*/ 	.word	0x0000b430
        /*077c*/ 	.word	0x00000000
        /*0780*/ 	.word	0x00019c60
        /*0784*/ 	.short	0x010a
        /*0786*/ 	.byte	0x3f
	.zero		1


	//   ....[57]....
        /*0788*/ 	.word	0x0000b870
        /*078c*/ 	.word	0x00000000
        /*0790*/ 	.word	0x00019c50
        /*0794*/ 	.short	0x0101
        /*0796*/ 	.byte	0x3f
	.zero		1


	//   ....[58]....
        /*0798*/ 	.word	0x0000b960
        /*079c*/ 	.word	0x00000000
        /*07a0*/ 	.word	0x00000000
        /*07a4*/ 	.short	0x0101
        /*07a6*/ 	.byte	0x3f
	.zero		1


	//   ....[59]....
        /*07a8*/ 	.word	0x0000b9f0
        /*07ac*/ 	.word	0x00000004
        /*07b0*/ 	.word	0x00019c20
        /*07b4*/ 	.short	0x010a
        /*07b6*/ 	.byte	0x3f
	.zero		1


	//   ....[60]....
        /*07b8*/ 	.word	0x0000bb20
        /*07bc*/ 	.word	0x00000005
        /*07c0*/ 	.word	0x00019c40
        /*07c4*/ 	.short	0x010a
        /*07c6*/ 	.byte	0x3f
	.zero		1


	//   ....[61]....
        /*07c8*/ 	.word	0x0000bbc0
        /*07cc*/ 	.word	0x00000013
        /*07d0*/ 	.word	0x00019c40
        /*07d4*/ 	.short	0x010a
        /*07d6*/ 	.byte	0x3f
	.zero		1


	//   ....[62]....
        /*07d8*/ 	.word	0x0000bc00
        /*07dc*/ 	.word	0x00000005
        /*07e0*/ 	.word	0x00019c60
        /*07e4*/ 	.short	0x010a
        /*07e6*/ 	.byte	0x3f
	.zero		1


	//   ....[63]....
        /*07e8*/ 	.word	0x0000bc40
        /*07ec*/ 	.word	0x00000013
        /*07f0*/ 	.word	0x00019c60
        /*07f4*/ 	.short	0x010a
        /*07f6*/ 	.byte	0x3f
	.zero		1


	//   ....[64]....
        /*07f8*/ 	.word	0x0000bc80
        /*07fc*/ 	.word	0x00000005
        /*0800*/ 	.word	0x00019c80
        /*0804*/ 	.short	0x010a
        /*0806*/ 	.byte	0x3f
	.zero		1


	//   ....[65]....
        /*0808*/ 	.word	0x0000bcc0
        /*080c*/ 	.word	0x00000013
        /*0810*/ 	.word	0x00019c80
        /*0814*/ 	.short	0x010a
        /*0816*/ 	.byte	0x3f
	.zero		1


	//   ....[66]....
        /*0818*/ 	.word	0x0000bd30
        /*081c*/ 	.word	0x00000003
        /*0820*/ 	.word	0x00019c00
        /*0824*/ 	.short	0x010a
        /*0826*/ 	.byte	0x3f
	.zero		1


	//   ....[67]....
        /*0828*/ 	.word	0x0000bd80
        /*082c*/ 	.word	0x00000003
        /*0830*/ 	.word	0x00019c30
        /*0834*/ 	.short	0x010a
        /*0836*/ 	.byte	0x3f
	.zero		1


	//   ....[68]....
        /*0838*/ 	.word	0x0000bde0
        /*083c*/ 	.word	0x00000008
        /*0840*/ 	.word	0x00019c30
        /*0844*/ 	.short	0x010a
        /*0846*/ 	.byte	0x3f
	.zero		1


	//   ....[69]....
        /*0848*/ 	.word	0x0000be40
        /*084c*/ 	.word	0x00000008
        /*0850*/ 	.word	0x00019c50
        /*0854*/ 	.short	0x010a
        /*0856*/ 	.byte	0x3f
	.zero		1


	//   ....[70]....
        /*0858*/ 	.word	0x0000bea0
        /*085c*/ 	.word	0x00000003
        /*0860*/ 	.word	0x00019c50
        /*0864*/ 	.short	0x010a
        /*0866*/ 	.byte	0x3f
	.zero		1


	//   ....[71]....
        /*0868*/ 	.word	0x0000bfa0
        /*086c*/ 	.word	0x00000004
        /*0870*/ 	.word	0x00019c80
        /*0874*/ 	.short	0x010a
        /*0876*/ 	.byte	0x3f
	.zero		1


	//   ....[72]....
        /*0878*/ 	.word	0x0000c290
        /*087c*/ 	.word	0x00000004
        /*0880*/ 	.word	0x00019c40
        /*0884*/ 	.short	0x010a
        /*0886*/ 	.byte	0x3f
	.zero		1


	//   ....[73]....
        /*0888*/ 	.word	0x0000c950
        /*088c*/ 	.word	0x0000001a
        /*0890*/ 	.word	0x00019c20
        /*0894*/ 	.short	0x010a
        /*0896*/ 	.byte	0x3f
	.zero		1


	//   ....[74]....
        /*0898*/ 	.word	0x0000c9a0
        /*089c*/ 	.word	0x00000005
        /*08a0*/ 	.word	0x00019c80
        /*08a4*/ 	.short	0x010a
        /*08a6*/ 	.byte	0x3f
	.zero		1


	//   ....[75]....
        /*08a8*/ 	.word	0x0000cca0
        /*08ac*/ 	.word	0x00000005
        /*08b0*/ 	.word	0x00019c40
        /*08b4*/ 	.short	0x010a
        /*08b6*/ 	.byte	0x3f
	.zero		1


	//   ....[76]....
        /*08b8*/ 	.word	0x0000cf50
        /*08bc*/ 	.word	0x00000002
        /*08c0*/ 	.word	0x00019c70
        /*08c4*/ 	.short	0x010a
        /*08c6*/ 	.byte	0x3f
	.zero		1


	//   ....[77]....
        /*08c8*/ 	.word	0x0000cfa0
        /*08cc*/ 	.word	0x00000002
        /*08d0*/ 	.word	0x00019c60
        /*08d4*/ 	.short	0x010a
        /*08d6*/ 	.byte	0x3f
	.zero		1


	//   ....[78]....
        /*08d8*/ 	.word	0x0000cff0
        /*08dc*/ 	.word	0x00000000
        /*08e0*/ 	.word	0x00019c70
        /*08e4*/ 	.short	0x010a
        /*08e6*/ 	.byte	0x3f
	.zero		1


	//   ....[79]....
        /*08e8*/ 	.word	0x0000d040
        /*08ec*/ 	.word	0x00000000
        /*08f0*/ 	.word	0x00019c60
        /*08f4*/ 	.short	0x010a
        /*08f6*/ 	.byte	0x3f
	.zero		1


	//   ....[80]....
        /*08f8*/ 	.word	0x0000d090
        /*08fc*/ 	.word	0x00000004
        /*0900*/ 	.word	0x00019c20
        /*0904*/ 	.short	0x010a
        /*0906*/ 	.byte	0x3f
	.zero		1


	//   ....[81]....
        /*0908*/ 	.word	0x0000d0e0
        /*090c*/ 	.word	0x00000005
        /*0910*/ 	.word	0x00019c40
        /*0914*/ 	.short	0x010a
        /*0916*/ 	.byte	0x3f
	.zero		1


	//   ....[82]....
        /*0918*/ 	.word	0x0000d130
        /*091c*/ 	.word	0x00000013
        /*0920*/ 	.word	0x00019c40
        /*0924*/ 	.short	0x010a
        /*0926*/ 	.byte	0x3f
	.zero		1


	//   ....[83]....
        /*0928*/ 	.word	0x0000d180
        /*092c*/ 	.word	0x00000005
        /*0930*/ 	.word	0x00019c60
        /*0934*/ 	.short	0x010a
        /*0936*/ 	.byte	0x3f
	.zero		1


	//   ....[84]....
        /*0938*/ 	.word	0x0000d1d0
        /*093c*/ 	.word	0x00000013
        /*0940*/ 	.word	0x00019c60
        /*0944*/ 	.short	0x010a
        /*0946*/ 	.byte	0x3f
	.zero		1


	//   ....[85]....
        /*0948*/ 	.word	0x0000d220
        /*094c*/ 	.word	0x00000005
        /*0950*/ 	.word	0x00019c80
        /*0954*/ 	.short	0x010a
        /*0956*/ 	.byte	0x3f
	.zero		1


	//----- nvinfo : EIATTR_NUM_MBARRIERS
	.align		4
.L_1134:
        /*0958*/ 	.byte	0x03, 0x38
        /*095a*/ 	.short	0x0016


	//----- nvinfo : EIATTR_EXIT_INSTR_OFFSETS
	.align		4
        /*095c*/ 	.byte	0x04, 0x1c
        /*095e*/ 	.short	(.L_1136 - .L_1135)


	//   ....[0]....
.L_1135:
        /*0960*/ 	.word	0x00000930


	//   ....[1]....
        /*0964*/ 	.word	0x00007f00


	//   ....[2]....
        /*0968*/ 	.word	0x0000ba60


	//   ....[3]....
        /*096c*/ 	.word	0x0000bd10


	//----- nvinfo : EIATTR_MAX_THREADS
	.align		4
.L_1136:
        /*0970*/ 	.byte	0x04, 0x05
        /*0972*/ 	.short	(.L_1138 - .L_1137)
.L_1137:
        /*0974*/ 	.word	0x00000200
        /*0978*/ 	.word	0x00000001
        /*097c*/ 	.word	0x00000001


	//----- nvinfo : EIATTR_CRS_STACK_SIZE
	.align		4
.L_1138:
        /*0980*/ 	.byte	0x04, 0x1e
        /*0982*/ 	.short	(.L_1140 - .L_1139)
.L_1139:
        /*0984*/ 	.word	0x00000000


	//----- nvinfo : EIATTR_CBANK_PARAM_SIZE
	.align		4
.L_1140:
        /*0988*/ 	.byte	0x03, 0x19
        /*098a*/ 	.short	0x0a70


	//----- nvinfo : EIATTR_PARAM_CBANK
	.align		4
        /*098c*/ 	.byte	0x04, 0x0a
        /*098e*/ 	.short	(.L_1142 - .L_1141)
	.align		4
.L_1141:
        /*0990*/ 	.word	index@(.nv.constant0._ZN7cutlass13device_kernelIN5flash11enable_sm90INS1_16FlashAttnFwdSm90INS1_25CollectiveMainloopFwdSm90ILi2EN4cute5tupleIJNS5_1CILi1EEES8_S8_EEENS6_IJNS7_ILi192EEENS7_ILi128EEENS7_ILi96EEEEEELi96ENS_12float_e4m3_tEfNS_4arch4Sm90ELb0ELb0ELb1ELb0ELb1ELb0ELb0ELb1ELb1ELb1ELb0ELb0EEENS1_21CollectiveEpilogueFwdINS6_IJSA_SC_SB_EEES9_NS_10bfloat16_tESG_Li384ELb0ELb1ELb0ELb1EEENS1_29StaticPersistentTileSchedulerILb0EEEEEEEEEvNT_6ParamsE)
        /*0994*/ 	.short	0x0210
        /*0996*/ 	.short	0x0a70


	//----- nvinfo : EIATTR_SW_WAR
	.align		4
.L_1142:
        /*0998*/ 	.byte	0x04, 0x36
        /*099a*/ 	.short	(.L_1144 - .L_1143)
.L_1143:
        /*099c*/ 	.word	0x00000008
.L_1144:


//--------------------- .nv.info._ZN7cutlass13device_kernelIN5flash11enable_sm90INS1_16FlashAttnFwdSm90INS1_25CollectiveMainloopFwdSm90ILi2EN4cute5tupleIJNS5_1CILi1EEES8_S8_EEENS6_IJNS7_ILi192EEENS7_ILi128EEENS7_ILi96EEEEEELi96ENS_12float_e4m3_tEfNS_4arch4Sm90ELb0ELb0ELb1ELb1ELb1ELb0ELb0ELb1ELb1ELb1ELb0ELb0EEENS1_21CollectiveEpilogueFwdINS6_IJSA_SC_SB_EEES9_NS_10bfloat16_tESG_Li384ELb1ELb1ELb0ELb1EEENS1_36VarlenDynamicPersistentTileSchedulerILi192ELi128ELi384ELi128ELb0ELb1ELb1ELb0ELb1ELb1EEEEEEEEEvNT_6ParamsE --------------------------
	.section	.nv.info._ZN7cutlass13device_kernelIN5flash11enable_sm90INS1_16FlashAttnFwdSm90INS1_25CollectiveMainloopFwdSm90ILi2EN4cute5tupleIJNS5_1CILi1EEES8_S8_EEENS6_IJNS7_ILi192EEENS7_ILi128EEENS7_ILi96EEEEEELi96ENS_12float_e4m3_tEfNS_4arch4Sm90ELb0ELb0ELb1ELb1ELb1ELb0ELb0ELb1ELb1ELb1ELb0ELb0EEENS1_21CollectiveEpilogueFwdINS6_IJSA_SC_SB_EEES9_NS_10bfloat16_tESG_Li384ELb1ELb1ELb0ELb1EEENS1_36VarlenDynamicPersistentTileSchedulerILi192ELi128ELi384ELi128ELb0ELb1ELb1ELb0ELb1ELb1EEEEEEEEEvNT_6ParamsE,"",@"SHT_CUDA_INFO"
	.sectionflags	@""
	.align	4


	//----- nvinfo : EIATTR_CUDA_API_VERSION
	.align		4
        /*0000*/ 	.byte	0x04, 0x37
        /*0002*/ 	.short	(.L_1146 - .L_1145)
.L_1145:
        /*0004*/ 	.word	0x00000082


	//----- nvinfo : EIATTR_KPARAM_INFO
	.align		4
.L_1146:
        /*0008*/ 	.byte	0x04, 0x17
        /*000a*/ 	.short	(.L_1148 - .L_1147)
.L_1147:
        /*000c*/ 	.word	0x00000000
        /*0010*/ 	.short	0x0000
        /*0012*/ 	.short	0x0070
        /*0014*/ 	.byte	0x00, 0xf0, 0x01, 0x2a


	//----- nvinfo : EIATTR_SPARSE_MMA_MASK
	.align		4
.L_1148:
        /*0018*/ 	.byte	0x03, 0x50
        /*001a*/ 	.short	0x0000


	//----- nvinfo : EIATTR_MAXREG_COUNT
	.align		4
        /*001c*/ 	.byte	0x03, 0x1b
        /*001e*/ 	.short	0x0080


	//----- nvinfo : EIATTR_NUM_BARRIERS
	.align		4
        /*0020*/ 	.byte	0x02, 0x4c
        /*0022*/ 	.byte	0x09
	.zero		1


	//----- nvinfo : EIATTR_EXTERNS
	.align		4
        /*0024*/ 	.byte	0x04, 0x0f
        /*0026*/ 	.short	(.L_1150 - .L_1149)


	//   ....[0]....
	.align		4
.L_1149:
        /*0028*/ 	.word	index@(__assertfail)


	//----- nvinfo : EIATTR_ANNOTATIONS
	.align		4
.L_1150:
        /*002c*/ 	.byte	0x04, 0x55
        /*002e*/ 	.short	(.L_1152 - .L_1151)


	//   ....[0]....
.L_1151:
        /* <DEDUP_REMOVED lines=18> */


	//----- nvinfo : EIATTR_MERCURY_ISA_VERSION
	.align		4
.L_1152:
        /*0138*/ 	.byte	0x03, 0x5f
        /*013a*/ 	.short	0x0101


	//----- nvinfo : EIATTR_UNUSED_LOAD_BYTE_OFFSET
	.align		4
        /*013c*/ 	.byte	0x04, 0x44
        /*013e*/ 	.short	(.L_1154 - .L_1153)


	//   ....[0]....
.L_1153:
        /*0140*/ 	.word	0x00000940
        /*0144*/ 	.word	0x0000fff0


	//   ....[1]....
        /*0148*/ 	.word	0x00006e40
        /*014c*/ 	.word	0x0000fff0


	//----- nvinfo : EIATTR_INT_WARP_WIDE_INSTR_OFFSETS
	.align		4
.L_1154:
        /*0150*/ 	.byte	0x04, 0x31
        /*0152*/ 	.short	(.L_1156 - .L_1155)


	//   ....[0]....
.L_1155:
        /*0154*/ 	.word	0x000000c0


	//   ....[1]....
        /*0158*/ 	.word	0x000000d0


	//   ....[2]....
        /*015c*/ 	.word	0x00000170


	//   ....[3]....
        /*0160*/ 	.word	0x0000a230


	//   ....[4]....
        /*0164*/ 	.word	0x0000a2c0


	//   ....[5]....
        /*0168*/ 	.word	0x0000d430


	//   ....[6]....
        /*016c*/ 	.word	0x0000d4c0


	//----- nvinfo : EIATTR_COOP_GROUP_MASK_REGIDS
	.align		4
.L_1156:
        /*0170*/ 	.byte	0x04, 0x29
        /*0172*/ 	.short	(.L_1158 - .L_1157)


	//   ....[0]....
.L_1157:
        /*0174*/ 	.word	0xffffffff


	//   ....[1]....
        /*0178*/ 	.word	0xffffffff


	//   ....[2]....
        /*017c*/ 	.word	0xffffffff


	//   ....[3]....
        /*0180*/ 	.word	0xffffffff


	//   ....[4]....
        /*0184*/ 	.word	0xffffffff


	//   ....[5]....
        /*0188*/ 	.word	0xffffffff


	//   ....[6]....
        /*018c*/ 	.word	0xffffffff


	//   ....[7]....
        /*0190*/ 	.word	0xffffffff


	//   ....[8]....
        /*0194*/ 	.word	0xffffffff


	//   ....[9]....
        /*0198*/ 	.word	0xffffffff


	//   ....[10]....
        /*019c*/ 	.word	0xffffffff


	//   ....[11]....
        /*01a0*/ 	.word	0xffffffff


	//   ....[12]....
        /*01a4*/ 	.word	0xffffffff


	//   ....[13]....
        /*01a8*/ 	.word	0xffffffff


	//   ....[14]....
        /*01ac*/ 	.word	0xffffffff


	//   ....[15]....
        /*01b0*/ 	.word	0xffffffff


	//   ....[16]....
        /*01b4*/ 	.word	0xffffffff


	//   ....[17]....
        /*01b8*/ 	.word	0xffffffff


	//   ....[18]....
        /*01bc*/ 	.word	0xffffffff


	//   ....[19]....
        /*01c0*/ 	.word	0xffffffff


	//   ....[20]....
        /*01c4*/ 	.word	0xffffffff


	//   ....[21]....
        /*01c8*/ 	.word	0xffffffff


	//   ....[22]....
        /*01cc*/ 	.word	0xffffffff


	//   ....[23]....
        /*01d0*/ 	.word	0xffffffff


	//   ....[24]....
        /*01d4*/ 	.word	0xffffffff


	//   ....[25]....
        /*01d8*/ 	.word	0xffffffff


	//   ....[26]....
        /*01dc*/ 	.word	0xffffffff


	//   ....[27]....
        /*01e0*/ 	.word	0xffffffff


	//   ....[28]....
        /*01e4*/ 	.word	0xffffffff


	//   ....[29]....
        /*01e8*/ 	.word	0xffffffff


	//   ....[30]....
        /*01ec*/ 	.word	0xffffffff


	//   ....[31]....
        /*01f0*/ 	.word	0xffffffff


	//   ....[32]....
        /*01f4*/ 	.word	0xffffffff


	//   ....[33]....
        /*01f8*/ 	.word	0xffffffff


	//   ....[34]....
        /*01fc*/ 	.word	0xffffffff


	//   ....[35]....
        /*0200*/ 	.word	0xffffffff


	//   ....[36]....
        /*0204*/ 	.word	0xffffffff


	//   ....[37]....
        /*0208*/ 	.word	0xffffffff


	//   ....[38]....
        /*020c*/ 	.word	0xffffffff


	//   ....[39]....
        /*0210*/ 	.word	0xffffffff


	//   ....[40]....
        /*0214*/ 	.word	0xffffffff


	//   ....[41]....
        /*0218*/ 	.word	0xffffffff


	//   ....[42]....
        /*021c*/ 	.word	0xffffffff


	//   ....[43]....
        /*0220*/ 	.word	0xffffffff


	//   ....[44]....
        /*0224*/ 	.word	0xffffffff


	//   ....[45]....
        /*0228*/ 	.word	0xffffffff


	//   ....[46]....
        /*022c*/ 	.word	0xffffffff


	//   ....[47]....
        /*0230*/ 	.word	0xffffffff


	//   ....[48]....
        /*0234*/ 	.word	0xffffffff


	//   ....[49]....
        /*0238*/ 	.word	0xffffffff


	//   ....[50]....
        /*023c*/ 	.word	0xffffffff


	//   ....[51]....
        /*0240*/ 	.word	0xffffffff


	//   ....[52]....
        /*0244*/ 	.word	0xffffffff


	//   ....[53]....
        /*0248*/ 	.word	0xffffffff


	//   ....[54]....
        /*024c*/ 	.word	0xffffffff


	//   ....[55]....
        /*0250*/ 	.word	0xffffffff


	//   ....[56]....
        /*0254*/ 	.word	0xffffffff


	//   ....[57]....
        /*0258*/ 	.word	0xffffffff


	//   ....[58]....
        /*025c*/ 	.word	0xffffffff


	//   ....[59]....
        /*0260*/ 	.word	0xffffffff


	//   ....[60]....
        /*0264*/ 	.word	0xffffffff


	//   ....[61]....
        /*0268*/ 	.word	0xffffffff


	//   ....[62]....
        /*026c*/ 	.word	0xffffffff


	//   ....[63]....
        /*0270*/ 	.word	0xffffffff


	//   ....[64]....
        /*0274*/ 	.word	0xffffffff


	//   ....[65]....
        /*0278*/ 	.word	0xffffffff


	//   ....[66]....
        /*027c*/ 	.word	0xffffffff


	//   ....[67]....
        /*0280*/ 	.word	0xffffffff


	//   ....[68]....
        /*0284*/ 	.word	0xffffffff


	//   ....[69]....
        /*0288*/ 	.word	0xffffffff


	//   ....[70]....
        /*028c*/ 	.word	0xffffffff


	//   ....[71]....
        /*0290*/ 	.word	0xffffffff


	//   ....[72]....
        /*0294*/ 	.word	0xffffffff


	//   ....[73]....
        /*0298*/ 	.word	0xffffffff


	//   ....[74]....
        /*029c*/ 	.word	0xffffffff


	//   ....[75]....
        /*02a0*/ 	.word	0xffffffff


	//   ....[76]....
        /*02a4*/ 	.word	0xffffffff


	//   ....[77]....
        /*02a8*/ 	.word	0xffffffff


	//   ....[78]....
        /*02ac*/ 	.word	0xffffffff


	//   ....[79]....
        /*02b0*/ 	.word	0xffffffff


	//   ....[80]....
        /*02b4*/ 	.word	0xffffffff


	//   ....[81]....
        /*02b8*/ 	.word	0xffffffff


	//   ....[82]....
        /*02bc*/ 	.word	0xffffffff


	//   ....[83]....
        /*02c0*/ 	.word	0xffffffff


	//   ....[84]....
        /*02c4*/ 	.word	0xffffffff


	//   ....[85]....
        /*02c8*/ 	.word	0xffffffff


	//   ....[86]....
        /*02cc*/ 	.word	0xffffffff


	//   ....[87]....
        /*02d0*/ 	.word	0xffffffff


	//   ....[88]....
        /*02d4*/ 	.word	0xffffffff


	//   ....[89]....
        /*02d8*/ 	.word	0xffffffff


	//   ....[90]....
        /*02dc*/ 	.word	0xffffffff


	//   ....[91]....
        /*02e0*/ 	.word	0xffffffff


	//   ....[92]....
        /*02e4*/ 	.word	0xffffffff


	//   ....[93]....
        /*02e8*/ 	.word	0xffffffff


	//   ....[94]....
        /*02ec*/ 	.word	0xffffffff


	//   ....[95]....
        /*02f0*/ 	.word	0xffffffff


	//   ....[96]....
        /*02f4*/ 	.word	0xffffffff


	//   ....[97]....
        /*02f8*/ 	.word	0xffffffff


	//   ....[98]....
        /*02fc*/ 	.word	0xffffffff


	//   ....[99]....
        /*0300*/ 	.word	0xffffffff


	//   ....[100]....
        /*0304*/ 	.word	0xffffffff


	//   ....[101]....
        /*0308*/ 	.word	0xffffffff


	//   ....[102]....
        /*030c*/ 	.word	0xffffffff


	//   ....[103]....
        /*0310*/ 	.word	0xffffffff


	//   ....[104]....
        /*0314*/ 	.word	0xffffffff


	//   ....[105]....
        /*0318*/ 	.word	0xffffffff


	//   ....[106]....
        /*031c*/ 	.word	0xffffffff


	//   ....[107]....
        /*0320*/ 	.word	0xffffffff


	//   ....[108]....
        /*0324*/ 	.word	0xffffffff


	//   ....[109]....
        /*0328*/ 	.word	0xffffffff


	//   ....[110]....
        /*032c*/ 	.word	0xffffffff


	//   ....[111]....
        /*0330*/ 	.word	0x0500000f


	//   ....[112]....
        /*0334*/ 	.word	0x0500000f


	//   ....[113]....
        /*0338*/ 	.word	0x0500000f


	//   ....[114]....
        /*033c*/ 	.word	0x0500000f


	//   ....[115]....
        /*0340*/ 	.word	0x0500000f


	//   ....[116]....
        /*0344*/ 	.word	0x0500000f


	//   ....[117]....
        /*0348*/ 	.word	0x0500000f


	//   ....[118]....
        /*034c*/ 	.word	0x0500000f


	//   ....[119]....
        /*0350*/ 	.word	0x0500000f


	//   ....[120]....
        /*0354*/ 	.word	0x0500000f


	//   ....[121]....
        /*0358*/ 	.word	0x0500000f


	//   ....[122]....
        /*035c*/ 	.word	0x0500000f


	//   ....[123]....
        /*0360*/ 	.word	0x0500000f


	//   ....[124]....
        /*0364*/ 	.word	0x0500000f


	//   ....[125]....
        /*0368*/ 	.word	0x0500000f


	//   ....[126]....
        /*036c*/ 	.word	0x0500000f


	//   ....[127]....
        /*0370*/ 	.word	0x0500000f


	//   ....[128]....
        /*0374*/ 	.word	0x0500000f


	//   ....[129]....
        /*0378*/ 	.word	0x0500000f


	//   ....[130]....
        /*037c*/ 	.word	0x0500000f


	//   ....[131]....
        /*0380*/ 	.word	0x0500000f


	//   ....[132]....
        /*0384*/ 	.word	0x0500000f


	//   ....[133]....
        /*0388*/ 	.word	0x0500000f


	//   ....[134]....
        /*038c*/ 	.word	0x0500000f


	//----- nvinfo : EIATTR_COOP_GROUP_INSTR_OFFSETS
	.align		4
.L_1158:
        /*0390*/ 	.byte	0x04, 0x28
        /*0392*/ 	.short	(.L_1160 - .L_1159)


	//   ....[0]....
.L_1159:
        /*0394*/ 	.word	0x00000070


	//   ....[1]....
        /*0398*/ 	.word	0x000000b0


	//   ....[2]....
        /*039c*/ 	.word	0x000002d0


	//   ....[3]....
        /*03a0*/ 	.word	0x00000430


	//   ....[4]....
        /*03a4*/ 	.word	0x00000550


	//   ....[5]....
        /*03a8*/ 	.word	0x000006b0


	//   ....[6]....
        /*03ac*/ 	.word	0x00001250


	//   ....[7]....
        /*03b0*/ 	.word	0x00002d30


	//   ....[8]....
        /*03b4*/ 	.word	0x00002d90


	//   ....[9]....
        /*03b8*/ 	.word	0x00003310


	//   ....[10]....
        /*03bc*/ 	.word	0x000033c0


	//   ....[11]....
        /*03c0*/ 	.word	0x00005140


	//   ....[12]....
        /*03c4*/ 	.word	0x00005170


	//   ....[13]....
        /*03c8*/ 	.word	0x00005190


	//   ....[14]....
        /*03cc*/ 	.word	0x000051b0


	//   ....[15]....
        /*03d0*/ 	.word	0x000067a0


	//   ....[16]....
        /*03d4*/ 	.word	0x000067c0


	//   ....[17]....
        /*03d8*/ 	.word	0x00006830


	//   ....[18]....
        /*03dc*/ 	.word	0x00006840


	//   ....[19]....
        /*03e0*/ 	.word	0x000074e0


	//   ....[20]....
        /*03e4*/ 	.word	0x000074f0


	//   ....[21]....
        /*03e8*/ 	.word	0x00007500


	//   ....[22]....
        /*03ec*/ 	.word	0x00007510


	//   ....[23]....
        /*03f0*/ 	.word	0x00007520


	//   ....[24]....
        /*03f4*/ 	.word	0x00007530


	//   ....[25]....
        /*03f8*/ 	.word	0x00007540


	//   ....[26]....
        /*03fc*/ 	.word	0x00007550


	//   ....[27]....
        /*0400*/ 	.word	0x00007580


	//   ....[28]....
        /*0404*/ 	.word	0x00007590


	//   ....[29]....
        /*0408*/ 	.word	0x000075a0


	//   ....[30]....
        /*040c*/ 	.word	0x000075d0


	//   ....[31]....
        /*0410*/ 	.word	0x00007600


	//   ....[32]....
        /*0414*/ 	.word	0x00007630


	//   ....[33]....
        /*0418*/ 	.word	0x00007670


	//   ....[34]....
        /*041c*/ 	.word	0x00007690


	//   ....[35]....
        /*0420*/ 	.word	0x000076b0


	//   ....[36]....
        /*0424*/ 	.word	0x000076c0


	//   ....[37]....
        /*0428*/ 	.word	0x000076e0


	//   ....[38]....
        /*042c*/ 	.word	0x000076f0


	//   ....[39]....
        /*0430*/ 	.word	0x00007700


	//   ....[40]....
        /*0434*/ 	.word	0x00007730


	//   ....[41]....
        /*0438*/ 	.word	0x00007760


	//   ....[42]....
        /*043c*/ 	.word	0x00007780


	//   ....[43]....
        /*0440*/ 	.word	0x00007d10


	//   ....[44]....
        /*0444*/ 	.word	0x00007d50


	//   ....[45]....
        /*0448*/ 	.word	0x00007d90


	//   ....[46]....
        /*044c*/ 	.word	0x00007dd0


	//   ....[47]....
        /*0450*/ 	.word	0x000082a0


	//   ....[48]....
        /*0454*/ 	.word	0x000082d0


	//   ....[49]....
        /*0458*/ 	.word	0x000083d0


	//   ....[50]....
        /*045c*/ 	.word	0x000083f0


	//   ....[51]....
        /*0460*/ 	.word	0x00008d00


	//   ....[52]....
        /*0464*/ 	.word	0x00008d10


	//   ....[53]....
        /*0468*/ 	.word	0x00008e10


	//   ....[54]....
        /*046c*/ 	.word	0x00008e30


	//   ....[55]....
        /*0470*/ 	.word	0x00008fa0


	//   ....[56]....
        /*0474*/ 	.word	0x00009170


	//   ....[57]....
        /*0478*/ 	.word	0x000091a0


	//   ....[58]....
        /*047c*/ 	.word	0x000091d0


	//   ....[59]....
        /*0480*/ 	.word	0x00009200


	//   ....[60]....
        /*0484*/ 	.word	0x00009230


	//   ....[61]....
        /*0488*/ 	.word	0x00009270


	//   ....[62]....
        /*048c*/ 	.word	0x000093c0


	//   ....[63]....
        /*0490*/ 	.word	0x000093f0


	//   ....[64]....
        /*0494*/ 	.word	0x00009420


	//   ....[65]....
        /*0498*/ 	.word	0x00009450


	//   ....[66]....
        /*049c*/ 	.word	0x00009480


	//   ....[67]....
        /*04a0*/ 	.word	0x000094c0


	//   ....[68]....
        /*04a4*/ 	.word	0x00009540


	//   ....[69]....
        /*04a8*/ 	.word	0x00009580


	//   ....[70]....
        /*04ac*/ 	.word	0x00009610


	//   ....[71]....
        /*04b0*/ 	.word	0x0000af10


	//   ....[72]....
        /*04b4*/ 	.word	0x0000af20


	//   ....[73]....
        /*04b8*/ 	.word	0x0000af30


	//   ....[74]....
        /*04bc*/ 	.word	0x0000b050


	//   ....[75]....
        /*04c0*/ 	.word	0x0000b480


	//   ....[76]....
        /*04c4*/ 	.word	0x0000b490


	//   ....[77]....
        /*04c8*/ 	.word	0x0000b4a0


	//   ....[78]....
        /*04cc*/ 	.word	0x0000b4b0


	//   ....[79]....
        /*04d0*/ 	.word	0x0000be10


	//   ....[80]....
        /*04d4*/ 	.word	0x0000be40


	//   ....[81]....
        /*04d8*/ 	.word	0x0000be60


	//   ....[82]....
        /*04dc*/ 	.word	0x0000be70


	//   ....[83]....
        /*04e0*/ 	.word	0x0000be80


	//   ....[84]....
        /*04e4*/ 	.word	0x0000bf80


	//   ....[85]....
        /*04e8*/ 	.word	0x0000c740


	//   ....[86]....
        /*04ec*/ 	.word	0x0000c760


	//   ....[87]....
        /*04f0*/ 	.word	0x0000c770


	//   ....[88]....
        /*04f4*/ 	.word	0x0000c7d0


	//   ....[89]....
        /*04f8*/ 	.word	0x0000cb90


	//   ....[90]....
        /*04fc*/ 	.word	0x0000cba0


	//   ....[91]....
        /*0500*/ 	.word	0x0000cbb0


	//   ....[92]....
        /*0504*/ 	.word	0x0000cc10


	//   ....[93]....
        /*0508*/ 	.word	0x0000dd00


	//   ....[94]....
        /*050c*/ 	.word	0x0000dd30


	//   ....[95]....
        /*0510*/ 	.word	0x0000dd60


	//   ....[96]....
        /*0514*/ 	.word	0x0000dd90


	//   ....[97]....
        /*0518*/ 	.word	0x0000dda0


	//   ....[98]....
        /*051c*/ 	.word	0x0000ddd0


	//   ....[99]....
        /*0520*/ 	.word	0x0000ddf0


	//   ....[100]....
        /*0524*/ 	.word	0x0000de20


	//   ....[101]....
        /*0528*/ 	.word	0x0000df60


	//   ....[102]....
        /*052c*/ 	.word	0x0000df90


	//   ....[103]....
        /*0530*/ 	.word	0x0000dfc0


	//   ....[104]....
        /*0534*/ 	.word	0x0000dff0


	//   ....[105]....
        /*0538*/ 	.word	0x0000e020


	//   ....[106]....
        /*053c*/ 	.word	0x0000e060


	//   ....[107]....
        /*0540*/ 	.word	0x0000e0f0


	//   ....[108]....
        /*0544*/ 	.word	0x0000e130


	//   ....[109]....
        /*0548*/ 	.word	0x0000e170


	//   ....[110]....
        /*054c*/ 	.word	0x0000e5d0


	//   ....[111]....
        /*0550*/ 	.word	0x0000eb20


	//   ....[112]....
        /*0554*/ 	.word	0x0000ec00


	//   ....[113]....
        /*0558*/ 	.word	0x0000eca0


	//   ....[114]....
        /*055c*/ 	.word	0x0000ee50


	//   ....[115]....
        /*0560*/ 	.word	0x0000eef0


	//   ....[116]....
        /*0564*/ 	.word	0x0000efe0


	//   ....[117]....
        /*0568*/ 	.word	0x0000f070


	//   ....[118]....
        /*056c*/ 	.word	0x0000f0d0


	//   ....[119]....
        /*0570*/ 	.word	0x0000f1b0


	//   ....[120]....
        /*0574*/ 	.word	0x0000f2b0


	//   ....[121]....
        /*0578*/ 	.word	0x0000f310


	//   ....[122]....
        /*057c*/ 	.word	0x0000f370


	//   ....[123]....
        /*0580*/ 	.word	0x0000f410


	//   ....[124]....
        /*0584*/ 	.word	0x0000f4d0


	//   ....[125]....
        /*0588*/ 	.word	0x0000f550


	//   ....[126]....
        /*058c*/ 	.word	0x0000f700


	//   ....[127]....
        /*0590*/ 	.word	0x0000f7a0


	//   ....[128]....
        /*0594*/ 	.word	0x0000f800


	//   ....[129]....
        /*0598*/ 	.word	0x0000f8d0


	//   ....[130]....
        /*059c*/ 	.word	0x0000f9c0


	//   ....[131]....
        /*05a0*/ 	.word	0x0000fa50


	//   ....[132]....
        /*05a4*/ 	.word	0x0000fab0


	//   ....[133]....
        /*05a8*/ 	.word	0x0000fb80


	//   ....[134]....
        /*05ac*/ 	.word	0x0000fde0


	//----- nvinfo : EIATTR_REG_RECONFIG
	.align		4
.L_1160:
        /*05b0*/ 	.byte	0x01, 0x54
	.zero		2


	//----- nvinfo : EIATTR_SYSCALL_OFFSETS
	.align		4
        /*05b4*/ 	.byte	0x04, 0x46
        /*05b6*/ 	.short	(.L_1162 - .L_1161)


	//   ....[0]....
.L_1161:
        /*05b8*/ 	.word	0x00001440


	//   ....[1]....
        /*05bc*/ 	.word	0x0000a420


	//   ....[2]....
        /*05c0*/ 	.word	0x0000a5b0


	//   ....[3]....
        /*05c4*/ 	.word	0x0000a700


	//   ....[4]....
        /*05c8*/ 	.word	0x0000a840


	//   ....[5]....
        /*05cc*/ 	.word	0x0000b8c0


	//----- nvinfo : EIATTR_MBARRIER_INSTR_OFFSETS
	.align		4
.L_1162:
        /*05d0*/ 	.byte	0x04, 0x39
        /*05d2*/ 	.short	(.L_1164 - .L_1163)


	//   ....[0]....
.L_1163:
        /*05d4*/ 	.word	0x00000180
        /*05d8*/ 	.word	0x000000ff
        /*05dc*/ 	.word	0x00019c00
        /*05e0*/ 	.short	0x0100
        /*05e2*/ 	.byte	0x08
	.zero		1


	//   ....[1]....
        /*05e4*/ 	.word	0x00000190
        /*05e8*/ 	.word	0x000000ff
        /*05ec*/ 	.word	0x00019c20
        /*05f0*/ 	.short	0x0100
        /*05f2*/ 	.byte	0x08
	.zero		1


	//   ....[2]....
        /*05f4*/ 	.word	0x00000280
        /*05f8*/ 	.word	0x000000ff
        /*05fc*/ 	.word	0x00019c30
        /*0600*/ 	.short	0x0100
        /*0602*/ 	.byte	0x08
	.zero		1


	//   ....[3]....
        /*0604*/ 	.word	0x00000290
        /*0608*/ 	.word	0x000000ff
        /*060c*/ 	.word	0x00019c40
        /*0610*/ 	.short	0x0100
        /*0612*/ 	.byte	0x08
	.zero		1


	//   ....[4]....
        /*0614*/ 	.word	0x000002a0
        /*0618*/ 	.word	0x000000ff
        /*061c*/ 	.word	0x00019c38
        /*0620*/ 	.short	0x0100
        /*0622*/ 	.byte	0x08
	.zero		1


	//   ....[5]....
        /*0624*/ 	.word	0x000002b0
        /*0628*/ 	.word	0x000000ff
        /*062c*/ 	.word	0x00019c48
        /*0630*/ 	.short	0x0100
        /*0632*/ 	.byte	0x08
	.zero		1


	//   ....[6]....
        /*0634*/ 	.word	0x000003e0
        /*0638*/ 	.word	0x000000ff
        /*063c*/ 	.word	0x00019c50
        /*0640*/ 	.short	0x0100
        /*0642*/ 	.byte	0x08
	.zero		1


	//   ....[7]....
        /*0644*/ 	.word	0x000003f0
        /*0648*/ 	.word	0x000000ff
        /*064c*/ 	.word	0x00019c60
        /*0650*/ 	.short	0x0100
        /*0652*/ 	.byte	0x08
	.zero		1


	//   ....[8]....
        /*0654*/ 	.word	0x00000400
        /*0658*/ 	.word	0x000000ff
        /*065c*/ 	.word	0x00019c58
        /*0660*/ 	.short	0x0100
        /*0662*/ 	.byte	0x08
	.zero		1


	//   ....[9]....
        /*0664*/ 	.word	0x00000410
        /*0668*/ 	.word	0x000000ff
        /*066c*/ 	.word	0x00019c68
        /*0670*/ 	.short	0x0100
        /*0672*/ 	.byte	0x08
	.zero		1


	//   ....[10]....
        /*0674*/ 	.word	0x00000500
        /*0678*/ 	.word	0x000000ff
        /*067c*/ 	.word	0x00019c70
        /*0680*/ 	.short	0x0100
        /*0682*/ 	.byte	0x06
	.zero		1


	//   ....[11]....
        /*0684*/ 	.word	0x00000510
        /*0688*/ 	.word	0x000000ff
        /*068c*/ 	.word	0x00019c80
        /*0690*/ 	.short	0x0100
        /*0692*/ 	.byte	0x06
	.zero		1


	//   ....[12]....
        /*0694*/ 	.word	0x00000520
        /*0698*/ 	.word	0x000000ff
        /*069c*/ 	.word	0x00019c78
        /*06a0*/ 	.short	0x0100
        /*06a2*/ 	.byte	0x06
	.zero		1


	//   ....[13]....
        /*06a4*/ 	.word	0x00000530
        /*06a8*/ 	.word	0x000000ff
        /*06ac*/ 	.word	0x00019c88
        /*06b0*/ 	.short	0x0100
        /*06b2*/ 	.byte	0x06
	.zero		1


	//   ....[14]....
        /*06b4*/ 	.word	0x00000660
        /*06b8*/ 	.word	0x000000ff
        /*06bc*/ 	.word	0x00019c90
        /*06c0*/ 	.short	0x0100
        /*06c2*/ 	.byte	0x08
	.zero		1


	//   ....[15]....
        /*06c4*/ 	.word	0x00000670
        /*06c8*/ 	.word	0x000000ff
        /*06cc*/ 	.word	0x00019ca0
        /*06d0*/ 	.short	0x0100
        /*06d2*/ 	.byte	0x08
	.zero		1


	//   ....[16]....
        /*06d4*/ 	.word	0x00000680
        /*06d8*/ 	.word	0x000000ff
        /*06dc*/ 	.word	0x00019c98
        /*06e0*/ 	.short	0x0100
        /*06e2*/ 	.byte	0x08
	.zero		1


	//   ....[17]....
        /*06e4*/ 	.word	0x00000690
        /*06e8*/ 	.word	0x000000ff
        /*06ec*/ 	.word	0x00019ca8
        /*06f0*/ 	.short	0x0100
        /*06f2*/ 	.byte	0x08
	.zero		1


	//   ....[18]....
        /*06f4*/ 	.word	0x000007e0
        /*06f8*/ 	.word	0x000000ff
        /*06fc*/ 	.word	0x00019cb0
        /*0700*/ 	.short	0x0100
        /*0702*/ 	.byte	0x08
	.zero		1


	//   ....[19]....
        /*0704*/ 	.word	0x000007f0
        /*0708*/ 	.word	0x000000ff
        /*070c*/ 	.word	0x00019cc0
        /*0710*/ 	.short	0x0100
        /*0712*/ 	.byte	0x08
	.zero		1


	//   ....[20]....
        /*0714*/ 	.word	0x00000800
        /*0718*/ 	.word	0x000000ff
        /*071c*/ 	.word	0x00019cb8
        /*0720*/ 	.short	0x0100
        /*0722*/ 	.byte	0x08
	.zero		1


	//   ....[21]....
        /*0724*/ 	.word	0x00000810
        /*0728*/ 	.word	0x000000ff
        /*072c*/ 	.word	0x00019cc8
        /*0730*/ 	.short	0x0100
        /*0732*/ 	.byte	0x08
	.zero		1


	//   ....[22]....
        /*0734*/ 	.word	0x00001770
        /*0738*/ 	.word	0x000000ff
        /*073c*/ 	.word	0x00019c00
        /*0740*/ 	.short	0x010a
        /*0742*/ 	.byte	0x31
	.zero		1


	//   ....[23]....
        /*0744*/ 	.word	0x00001810
        /*0748*/ 	.word	0x00000003
        /*074c*/ 	.word	0x00019c30
        /*0750*/ 	.short	0x010a
        /*0752*/ 	.byte	0x3f
	.zero		1


	//   ....[24]....
        /*0754*/ 	.word	0x00001860
        /*0758*/ 	.word	0x00000003
        /*075c*/ 	.word	0x00019c30
        /*0760*/ 	.short	0x010a
        /*0762*/ 	.byte	0x3f
	.zero		1


	//   ....[25]....
        /*0764*/ 	.word	0x000022c0
        /*0768*/ 	.word	0x000000ff
        /*076c*/ 	.word	0x00000000
        /*0770*/ 	.short	0x0101
        /*0772*/ 	.byte	0x06
	.zero		1


	//   ....[26]....
        /*0774*/ 	.word	0x00004180
        /*0778*/ 	.word	0x000000ff
        /*077c*/ 	.word	0x00019c30
        /*0780*/ 	.short	0x010a
        /*0782*/ 	.byte	0x13
	.zero		1


	//   ....[27]....
        /*0784*/ 	.word	0x000041c0
        /*0788*/ 	.word	0x000000ff
        /*078c*/ 	.word	0x00019c30
        /*0790*/ 	.short	0x010a
        /*0792*/ 	.byte	0x13
	.zero		1


	//   ....[28]....
        /*0794*/ 	.word	0x00004320
        /*0798*/ 	.word	0x000000ff
        /*079c*/ 	.word	0x00019c50
        /*07a0*/ 	.short	0x010a
        /*07a2*/ 	.byte	0x0b
	.zero		1


	//   ....[29]....
        /*07a4*/ 	.word	0x00004360
        /*07a8*/ 	.word	0x000000ff
        /*07ac*/ 	.word	0x00019c50
        /*07b0*/ 	.short	0x010a
        /*07b2*/ 	.byte	0x0b
	.zero		1


	//   ....[30]....
        /*07b4*/ 	.word	0x00004a30
        /*07b8*/ 	.word	0x000000ff
        /*07bc*/ 	.word	0x00000000
        /*07c0*/ 	.short	0x0101
        /*07c2*/ 	.byte	0x13
	.zero		1


	//   ....[31]....
        /*07c4*/ 	.word	0x00005f80
        /*07c8*/ 	.word	0x000000ff
        /*07cc*/ 	.word	0x00000000
        /*07d0*/ 	.short	0x0101
        /*07d2*/ 	.byte	0x06
	.zero		1


	//   ....[32]....
        /*07d4*/ 	.word	0x000064e0
        /*07d8*/ 	.word	0x000000ff
        /*07dc*/ 	.word	0x00019c50
        /*07e0*/ 	.short	0x010a
        /*07e2*/ 	.byte	0x0e
	.zero		1


	//   ....[33]....
        /*07e4*/ 	.word	0x00006520
        /*07e8*/ 	.word	0x000000ff
        /*07ec*/ 	.word	0x00019c50
        /*07f0*/ 	.short	0x010a
        /*07f2*/ 	.byte	0x0e
	.zero		1


	//   ....[34]....
        /*07f4*/ 	.word	0x00006b20
        /*07f8*/ 	.word	0x000000ff
        /*07fc*/ 	.word	0x00000000
        /*0800*/ 	.short	0x0101
        /*0802*/ 	.byte	0x04
	.zero		1


	//   ....[35]....
        /*0804*/ 	.word	0x000082c0
        /*0808*/ 	.word	0x00000008
        /*080c*/ 	.word	0x00000000
        /*0810*/ 	.short	0x0101
        /*0812*/ 	.byte	0x3f
	.zero		1


	//   ....[36]....
        /*0814*/ 	.word	0x0000ad00
        /*0818*/ 	.word	0x00000005
        /*081c*/ 	.word	0x00019c80
        /*0820*/ 	.short	0x010a
        /*0822*/ 	.byte	0x3f
	.zero		1


	//   ....[37]....
        /*0824*/ 	.word	0x0000b150
        /*0828*/ 	.word	0x00000005
        /*082c*/ 	.word	0x00019c70
        /*0830*/ 	.short	0x0107
        /*0832*/ 	.byte	0x3f
	.zero		1


	//   ....[38]....
        /*0834*/ 	.word	0x0000b210
        /*0838*/ 	.word	0x00000005
        /*083c*/ 	.word	0x00019c70
        /*0840*/ 	.short	0x0101
        /*0842*/ 	.byte	0x3f
	.zero		1


	//   ....[39]....
        /*0844*/ 	.word	0x0000b240
        /*0848*/ 	.word	0x00000005
        /*084c*/ 	.word	0x00019c40
        /*0850*/ 	.short	0x010a
        /*0852*/ 	.byte	0x3f
	.zero		1


	//   ....[40]....
        /*0854*/ 	.word	0x0000b5f0
        /*0858*/ 	.word	0x00000005
        /*085c*/ 	.word	0x00019c30
        /*0860*/ 	.short	0x0107
        /*0862*/ 	.byte	0x3f
	.zero		1


	//   ....[41]....
        /*0864*/ 	.word	0x0000b6b0
        /*0868*/ 	.word	0x00000005
        /*086c*/ 	.word	0x00019c30
        /*0870*/ 	.short	0x0101
        /*0872*/ 	.byte	0x3f
	.zero		1


	//   ....[42]....
        /*0874*/ 	.word	0x0000c060
        /*0878*/ 	.word	0x00000010
        /*087c*/ 	.word	0x00019c00
        /*0880*/ 	.short	0x0107
        /*0882*/ 	.byte	0x3f
	.zero		1


	//   ....[43]....
        /*0884*/ 	.word	0x0000c160
        /*0888*/ 	.word	0x00000010
        /*088c*/ 	.word	0x00019c00
        /*0890*/ 	.short	0x0101
        /*0892*/ 	.byte	0x3f
	.zero		1


	//   ....[44]....
        /*0894*/ 	.word	0x0000c180
        /*0898*/ 	.word	0x00000010
        /*089c*/ 	.word	0x00019c20
        /*08a0*/ 	.short	0x010a
        /*08a2*/ 	.byte	0x3f
	.zero		1


	//   ....[45]....
        /*08a4*/ 	.word	0x0000c500
        /*08a8*/ 	.word	0x00000000
        /*08ac*/ 	.word	0x00019c80
        /*08b0*/ 	.short	0x010a
        /*08b2*/ 	.byte	0x3f
	.zero		1


	//   ....[46]....
        /*08b4*/ 	.word	0x0000c870
        /*08b8*/ 	.word	0x00000000
        /*08bc*/ 	.word	0x00019c70
        /*08c0*/ 	.short	0x0107
        /*08c2*/ 	.byte	0x3f
	.zero		1


	//   ....[47]....
        /*08c4*/ 	.word	0x0000c930
        /*08c8*/ 	.word	0x00000000
        /*08cc*/ 	.word	0x00019c70
        /*08d0*/ 	.short	0x0101
        /*08d2*/ 	.byte	0x3f
	.zero		1


	//   ....[48]....
        /*08d4*/ 	.word	0x0000c960
        /*08d8*/ 	.word	0x00000000
        /*08dc*/ 	.word	0x00019c40
        /*08e0*/ 	.short	0x010a
        /*08e2*/ 	.byte	0x3f
	.zero		1


	//   ....[49]....
        /*08e4*/ 	.word	0x0000ccb0
        /*08e8*/ 	.word	0x00000000
        /*08ec*/ 	.word	0x00019c30
        /*08f0*/ 	.short	0x0107
        /*08f2*/ 	.byte	0x3f
	.zero		1


	//   ....[50]....
        /*08f4*/ 	.word	0x0000cd70
        /*08f8*/ 	.word	0x00000000
        /*08fc*/ 	.word	0x00019c30
        /*0900*/ 	.short	0x0101
        /*0902*/ 	.byte	0x3f
	.zero		1


	//   ....[51]....
        /*0904*/ 	.word	0x0000ce00
        /*0908*/ 	.word	0x00000002
        /*090c*/ 	.word	0x00019c70
        /*0910*/ 	.short	0x010a
        /*0912*/ 	.byte	0x3f
	.zero		1


	//   ....[52]....
        /*0914*/ 	.word	0x0000ce90
        /*0918*/ 	.word	0x00000002
        /*091c*/ 	.word	0x00019c60
        /*0920*/ 	.short	0x010a
        /*0922*/ 	.byte	0x3f
	.zero		1


	//   ....[53]....
        /*0924*/ 	.word	0x0000d300
        /*0928*/ 	.word	0x00000002
        /*092c*/ 	.word	0x00019c50
        /*0930*/ 	.short	0x0101
        /*0932*/ 	.byte	0x3f
	.zero		1


	//   ....[54]....
        /*0934*/ 	.word	0x0000d390
        /*0938*/ 	.word	0x00000002
        /*093c*/ 	.word	0x00000000
        /*0940*/ 	.short	0x0101
        /*0942*/ 	.byte	0x3f
	.zero		1


	//   ....[55]....
        /*0944*/ 	.word	0x0000d550
        /*0948*/ 	.word	0x00000000
        /*094c*/ 	.word	0x00019c70
        /*0950*/ 	.short	0x010a
        /*0952*/ 	.byte	0x3f
	.zero		1


	//   ....[56]....
        /*0954*/ 	.word	0x0000d5d0
        /*0958*/ 	.word	0x00000000
        /*095c*/ 	.word	0x00019c60
        /*0960*/ 	.short	0x010a
        /*0962*/ 	.byte	0x3f
	.zero		1


	//   ....[57]....
        /*0964*/ 	.word	0x0000da50
        /*0968*/ 	.word	0x00000000
        /*096c*/ 	.word	0x00019c50
        /*0970*/ 	.short	0x0101
        /*0972*/ 	.byte	0x3f
	.zero		1


	//   ....[58]....
        /*0974*/ 	.word	0x0000db10
        /*0978*/ 	.word	0x00000000
        /*097c*/ 	.word	0x00000000
        /*0980*/ 	.short	0x0101
        /*0982*/ 	.byte	0x3f
	.zero		1


	//   ....[59]....
        /*0984*/ 	.word	0x0000e550
        /*0988*/ 	.word	0x00000007
        /*098c*/ 	.word	0x00019c20
        /*0990*/ 	.short	0x010a
        /*0992*/ 	.byte	0x3f
	.zero		1


	//   ....[60]....
        /*0994*/ 	.word	0x0000e6d0
        /*0998*/ 	.word	0x00000005
        /*099c*/ 	.word	0x00019c40
        /*09a0*/ 	.short	0x010a
        /*09a2*/ 	.byte	0x3f
	.zero		1


	//   ....[61]....
        /*09a4*/ 	.word	0x0000e770
        /*09a8*/ 	.word	0x00000003
        /*09ac*/ 	.word	0x00019c40
        /*09b0*/ 	.short	0x010a
        /*09b2*/ 	.byte	0x3f
	.zero		1


	//   ....[62]....
        /*09b4*/ 	.word	0x0000e7b0
        /*09b8*/ 	.word	0x00000005
        /*09bc*/ 	.word	0x00019c60
        /*09c0*/ 	.short	0x010a
        /*09c2*/ 	.byte	0x3f
	.zero		1


	//   ....[63]....
        /*09c4*/ 	.word	0x0000e7f0
        /*09c8*/ 	.word	0x00000003
        /*09cc*/ 	.word	0x00019c60
        /*09d0*/ 	.short	0x010a
        /*09d2*/ 	.byte	0x3f
	.zero		1


	//   ....[64]....
        /*09d4*/ 	.word	0x0000e830
        /*09d8*/ 	.word	0x00000005
        /*09dc*/ 	.word	0x00019c80
        /*09e0*/ 	.short	0x010a
        /*09e2*/ 	.byte	0x3f
	.zero		1


	//   ....[65]....
        /*09e4*/ 	.word	0x0000e870
        /*09e8*/ 	.word	0x00000003
        /*09ec*/ 	.word	0x00019c80
        /*09f0*/ 	.short	0x010a
        /*09f2*/ 	.byte	0x3f
	.zero		1


	//   ....[66]....
        /*09f4*/ 	.word	0x0000e8e0
        /*09f8*/ 	.word	0x00000003
        /*09fc*/ 	.word	0x00019c00
        /*0a00*/ 	.short	0x010a
        /*0a02*/ 	.byte	0x3f
	.zero		1


	//   ....[67]....
        /*0a04*/ 	.word	0x0000e930
        /*0a08*/ 	.word	0x00000003
        /*0a0c*/ 	.word	0x00019c30
        /*0a10*/ 	.short	0x010a
        /*0a12*/ 	.byte	0x3f
	.zero		1


	//   ....[68]....
        /*0a14*/ 	.word	0x0000e990
        /*0a18*/ 	.word	0x00000008
        /*0a1c*/ 	.word	0x00019c30
        /*0a20*/ 	.short	0x010a
        /*0a22*/ 	.byte	0x3f
	.zero		1


	//   ....[69]....
        /*0a24*/ 	.word	0x0000e9f0
        /*0a28*/ 	.word	0x00000008
        /*0a2c*/ 	.word	0x00019c50
        /*0a30*/ 	.short	0x010a
        /*0a32*/ 	.byte	0x3f
	.zero		1


	//   ....[70]....
        /*0a34*/ 	.word	0x0000ea50
        /*0a38*/ 	.word	0x00000003
        /*0a3c*/ 	.word	0x00019c50
        /*0a40*/ 	.short	0x010a
        /*0a42*/ 	.byte	0x3f
	.zero		1


	//   ....[71]....
        /*0a44*/ 	.word	0x0000eb50
        /*0a48*/ 	.word	0x00000005
        /*0a4c*/ 	.word	0x00019c80
        /*0a50*/ 	.short	0x010a
        /*0a52*/ 	.byte	0x3f
	.zero		1


	//   ....[72]....
        /*0a54*/ 	.word	0x0000ef30
        /*0a58*/ 	.word	0x00000005
        /*0a5c*/ 	.word	0x00019c40
        /*0a60*/ 	.short	0x010a
        /*0a62*/ 	.byte	0x3f
	.zero		1


	//   ....[73]....
        /*0a64*/ 	.word	0x0000f600
        /*0a68*/ 	.word	0x00000010
        /*0a6c*/ 	.word	0x00019c20
        /*0a70*/ 	.short	0x010a
        /*0a72*/ 	.byte	0x3f
	.zero		1


	//   ....[74]....
        /*0a74*/ 	.word	0x0000f650
        /*0a78*/ 	.word	0x00000000
        /*0a7c*/ 	.word	0x00019c80
        /*0a80*/ 	.short	0x010a
        /*0a82*/ 	.byte	0x3f
	.zero		1


	//   ....[75]....
        /*0a84*/ 	.word	0x0000f910
        /*0a88*/ 	.word	0x00000000
        /*0a8c*/ 	.word	0x00019c40
        /*0a90*/ 	.short	0x010a
        /*0a92*/ 	.byte	0x3f
	.zero		1


	//   ....[76]....
        /*0a94*/ 	.word	0x0000fbc0
        /*0a98*/ 	.word	0x00000002
        /*0a9c*/ 	.word	0x00019c70
        /*0aa0*/ 	.short	0x010a
        /*0aa2*/ 	.byte	0x3f
	.zero		1


	//   ....[77]....
        /*0aa4*/ 	.word	0x0000fc10
        /*0aa8*/ 	.word	0x00000002
        /*0aac*/ 	.word	0x00019c60
        /*0ab0*/ 	.short	0x010a
        /*0ab2*/ 	.byte	0x3f
	.zero		1


	//   ....[78]....
        /*0ab4*/ 	.word	0x0000fc60
        /*0ab8*/ 	.word	0x00000000
        /*0abc*/ 	.word	0x00019c70
        /*0ac0*/ 	.short	0x010a
        /*0ac2*/ 	.byte	0x3f
	.zero		1


	//   ....[79]....
        /*0ac4*/ 	.word	0x0000fcb0
        /*0ac8*/ 	.word	0x00000000
        /*0acc*/ 	.word	0x00019c60
        /*0ad0*/ 	.short	0x010a
        /*0ad2*/ 	.byte	0x3f
	.zero		1


	//   ....[80]....
        /*0ad4*/ 	.word	0x0000fd00
        /*0ad8*/ 	.word	0x00000007
        /*0adc*/ 	.word	0x00019c20
        /*0ae0*/ 	.short	0x010a
        /*0ae2*/ 	.byte	0x3f
	.zero		1


	//   ....[81]....
        /*0ae4*/ 	.word	0x0000fea0
        /*0ae8*/ 	.word	0x00000005
        /*0aec*/ 	.word	0x00019c40
        /*0af0*/ 	.short	0x010a
        /*0af2*/ 	.byte	0x3f
	.zero		1


	//   ....[82]....
        /*0af4*/ 	.word	0x0000fef0
        /*0af8*/ 	.word	0x00000003
        /*0afc*/ 	.word	0x00019c40
        /*0b00*/ 	.short	0x010a
        /*0b02*/ 	.byte	0x3f
	.zero		1


	//   ....[83]....
        /*0b04*/ 	.word	0x0000ff40
        /*0b08*/ 	.word	0x00000005
        /*0b0c*/ 	.word	0x00019c60
        /*0b10*/ 	.short	0x010a
        /*0b12*/ 	.byte	0x3f
	.zero		1


	//   ....[84]....
        /*0b14*/ 	.word	0x0000ff90
        /*0b18*/ 	.word	0x00000003
        /*0b1c*/ 	.word	0x00019c60
        /*0b20*/ 	.short	0x010a
        /*0b22*/ 	.byte	0x3f
	.zero		1


	//   ....[85]....
        /*0b24*/ 	.word	0x0000ffe0
        /*0b28*/ 	.word	0x00000005
        /*0b2c*/ 	.word	0x00019c80
        /*0b30*/ 	.short	0x010a
        /*0b32*/ 	.byte	0x3f
	.zero		1


	//----- nvinfo : EIATTR_NUM_MBARRIERS
	.align		4
.L_1164:
        /*0b34*/ 	.byte	0x03, 0x38
        /*0b36*/ 	.short	0x0016


	//----- nvinfo : EIATTR_EXIT_INSTR_OFFSETS
	.align		4
        /*0b38*/ 	.byte	0x04, 0x1c
        /*0b3a*/ 	.short	(.L_1166 - .L_1165)


	//   ....[0]....
.L_1165:
        /*0b3c*/ 	.word	0x00000980


	//   ....[1]....
        /*0b40*/ 	.word	0x00008f50


	//   ....[2]....
        /*0b44*/ 	.word	0x0000e8c0


	//----- nvinfo : EIATTR_MAX_THREADS
	.align		4
.L_1166:
        /*0b48*/ 	.byte	0x04, 0x05
        /*0b4a*/ 	.short	(.L_1168 - .L_1167)
.L_1167:
        /*0b4c*/ 	.word	0x00000200
        /*0b50*/ 	.word	0x00000001
        /*0b54*/ 	.word	0x00000001


	//----- nvinfo : EIATTR_CRS_STACK_SIZE
	.align		4
.L_1168:
        /*0b58*/ 	.byte	0x04, 0x1e
        /*0b5a*/ 	.short	(.L_1170 - .L_1169)
.L_1169:
        /*0b5c*/ 	.word	0x00000000


	//----- nvinfo : EIATTR_CBANK_PARAM_SIZE
	.align		4
.L_1170:
        /*0b60*/ 	.byte	0x03, 0x19
        /*0b62*/ 	.short	0x0af0


	//----- nvinfo : EIATTR_PARAM_CBANK
	.align		4
        /*0b64*/ 	.byte	0x04, 0x0a
        /*0b66*/ 	.short	(.L_1172 - .L_1171)
	.align		4
.L_1171:
        /*0b68*/ 	.word	index@(.nv.constant0._ZN7cutlass13device_kernelIN5flash11enable_sm90INS1_16FlashAttnFwdSm90INS1_25CollectiveMainloopFwdSm90ILi2EN4cute5tupleIJNS5_1CILi1EEES8_S8_EEENS6_IJNS7_ILi192EEENS7_ILi128EEENS7_ILi96EEEEEELi96ENS_12float_e4m3_tEfNS_4arch4Sm90ELb0ELb0ELb1ELb1ELb1ELb0ELb0ELb1ELb1ELb1ELb0ELb0EEENS1_21CollectiveEpilogueFwdINS6_IJSA_SC_SB_EEES9_NS_10bfloat16_tESG_Li384ELb1ELb1ELb0ELb1EEENS1_36VarlenDynamicPersistentTileSchedulerILi192ELi128ELi384ELi128ELb0ELb1ELb1ELb0ELb1ELb1EEEEEEEEEvNT_6ParamsE)
        /*0b6c*/ 	.short	0x0210
        /*0b6e*/ 	.short	0x0af0


	//----- nvinfo : EIATTR_SW_WAR
	.align		4
.L_1172:
        /*0b70*/ 	.byte	0x04, 0x36
        /*0b72*/ 	.short	(.L_1174 - .L_1173)
.L_1173:
        /*0b74*/ 	.word	0x00000008
.L_1174:


//--------------------- .nv.info._ZN7cutlass13device_kernelIN5flash11enable_sm90INS1_16FlashAttnFwdSm90INS1_25CollectiveMainloopFwdSm90ILi2EN4cute5tupleIJNS5_1CILi1EEES8_S8_EEENS6_IJNS7_ILi192EEENS7_ILi128EEENS7_ILi96EEEEEELi96ENS_12float_e4m3_tEfNS_4arch4Sm90ELb0ELb0ELb1ELb1ELb1ELb1ELb0ELb1ELb1ELb1ELb0ELb0EEENS1_21CollectiveEpilogueFwdINS6_IJSA_SC_SB_EEES9_NS_10bfloat16_tESG_Li384ELb1ELb1ELb0ELb1EEENS1_36VarlenDynamicPersistentTileSchedulerILi192ELi128ELi384ELi128ELb0ELb1ELb1ELb0ELb1ELb1EEEEEEEEEvNT_6ParamsE --------------------------
	.section	.nv.info._ZN7cutlass13device_kernelIN5flash11enable_sm90INS1_16FlashAttnFwdSm90INS1_25CollectiveMainloopFwdSm90ILi2EN4cute5tupleIJNS5_1CILi1EEES8_S8_EEENS6_IJNS7_ILi192EEENS7_ILi128EEENS7_ILi96EEEEEELi96ENS_12float_e4m3_tEfNS_4arch4Sm90ELb0ELb0ELb1ELb1ELb1ELb1ELb0ELb1ELb1ELb1ELb0ELb0EEENS1_21CollectiveEpilogueFwdINS6_IJSA_SC_SB_EEES9_NS_10bfloat16_tESG_Li384ELb1ELb1ELb0ELb1EEENS1_36VarlenDynamicPersistentTileSchedulerILi192ELi128ELi384ELi128ELb0ELb1ELb1ELb0ELb1ELb1EEEEEEEEEvNT_6ParamsE,"",@"SHT_CUDA_INFO"
	.sectionflags	@""
	.align	4


	//----- nvinfo : EIATTR_CUDA_API_VERSION
	.align		4
        /*0000*/ 	.byte	0x04, 0x37
        /*0002*/ 	.short	(.L_1176 - .L_1175)
.L_1175:
        /*0004*/ 	.word	0x00000082


	//----- nvinfo : EIATTR_KPARAM_INFO
	.align		4
.L_1176:
        /*0008*/ 	.byte	0x04, 0x17
        /*000a*/ 	.short	(.L_1178 - .L_1177)
.L_1177:
        /*000c*/ 	.word	0x00000000
        /*0010*/ 	.short	0x0000
        /*0012*/ 	.short	0x0070
        /*0014*/ 	.byte	0x00, 0xf0, 0x01, 0x2a


	//----- nvinfo : EIATTR_SPARSE_MMA_MASK
	.align		4
.L_1178:
        /*0018*/ 	.byte	0x03, 0x50
        /*001a*/ 	.short	0x0000


	//----- nvinfo : EIATTR_MAXREG_COUNT
	.align		4
        /*001c*/ 	.byte	0x03, 0x1b
        /*001e*/ 	.short	0x0080


	//----- nvinfo : EIATTR_NUM_BARRIERS
	.align		4
        /*0020*/ 	.byte	0x02, 0x4c
        /*0022*/ 	.byte	0x10
	.zero		1


	//----- nvinfo : EIATTR_EXTERNS
	.align		4
        /*0024*/ 	.byte	0x04, 0x0f
        /*0026*/ 	.short	(.L_1180 - .L_1179)


	//   ....[0]....
	.align		4
.L_1179:
        /*0028*/ 	.word	index@(__assertfail)


	//----- nvinfo : EIATTR_ANNOTATIONS
	.align		4
.L_1180:
        /*002c*/ 	.byte	0x04, 0x55
        /*002e*/ 	.short	(.L_1182 - .L_1181)


	//   ....[0]....
.L_1181:
        /* <DEDUP_REMOVED lines=100> */


	//----- nvinfo : EIATTR_MERCURY_ISA_VERSION
	.align		4
.L_1182:
        /*0658*/ 	.byte	0x03, 0x5f
        /*065a*/ 	.short	0x0101


	//----- nvinfo : EIATTR_UNUSED_LOAD_BYTE_OFFSET
	.align		4
        /*065c*/ 	.byte	0x04, 0x44
        /*065e*/ 	.short	(.L_1184 - .L_1183)


	//   ....[0]....
.L_1183:
        /*0660*/ 	.word	0x00000a50
        /*0664*/ 	.word	0x0000fff0


	//   ....[1]....
        /*0668*/ 	.word	0x00010f60
        /*066c*/ 	.word	0x0000fff0


	//----- nvinfo : EIATTR_INT_WARP_WIDE_INSTR_OFFSETS
	.align		4
.L_1184:
        /*0670*/ 	.byte	0x04, 0x31
        /*0672*/ 	.short	(.L_1186 - .L_1185)


	//   ....[0]....
.L_1185:
        /*0674*/ 	.word	0x00000130


	//   ....[1]....
        /*0678*/ 	.word	0x00000170


	//   ....[2]....
        /*067c*/ 	.word	0x000001e0


	//   ....[3]....
        /*0680*/ 	.word	0x00015a10


	//   ....[4]....
        /*0684*/ 	.word	0x00015aa0


	//   ....[5]....
        /*0688*/ 	.word	0x00018d60


	//   ....[6]....
        /*068c*/ 	.word	0x00018df0


	//----- nvinfo : EIATTR_COOP_GROUP_MASK_REGIDS
	.align		4
.L_1186:
        /*0690*/ 	.byte	0x04, 0x29
        /*0692*/ 	.short	(.L_1188 - .L_1187)


	//   ....[0]....
.L_1187:
        /*0694*/ 	.word	0xffffffff


	//   ....[1]....
        /*0698*/ 	.word	0xffffffff


	//   ....[2]....
        /*069c*/ 	.word	0xffffffff


	//   ....[3]....
        /*06a0*/ 	.word	0xffffffff


	//   ....[4]....
        /*06a4*/ 	.word	0xffffffff


	//   ....[5]....
        /*06a8*/ 	.word	0xffffffff


	//   ....[6]....
        /*06ac*/ 	.word	0xffffffff


	//   ....[7]....
        /*06b0*/ 	.word	0xffffffff


	//   ....[8]....
        /*06b4*/ 	.word	0xffffffff


	//   ....[9]....
        /*06b8*/ 	.word	0xffffffff


	//   ....[10]....
        /*06bc*/ 	.word	0xffffffff


	//   ....[11]....
        /*06c0*/ 	.word	0xffffffff


	//   ....[12]....
        /*06c4*/ 	.word	0xffffffff


	//   ....[13]....
        /*06c8*/ 	.word	0xffffffff


	//   ....[14]....
        /*06cc*/ 	.word	0xffffffff


	//   ....[15]....
        /*06d0*/ 	.word	0xffffffff


	//   ....[16]....
        /*06d4*/ 	.word	0xffffffff


	//   ....[17]....
        /*06d8*/ 	.word	0xffffffff


	//   ....[18]....
        /*06dc*/ 	.word	0xffffffff


	//   ....[19]....
        /*06e0*/ 	.word	0xffffffff


	//   ....[20]....
        /*06e4*/ 	.word	0xffffffff


	//   ....[21]....
        /*06e8*/ 	.word	0xffffffff


	//   ....[22]....
        /*06ec*/ 	.word	0xffffffff


	//   ....[23]....
        /*06f0*/ 	.word	0xffffffff


	//   ....[24]....
        /*06f4*/ 	.word	0xffffffff


	//   ....[25]....
        /*06f8*/ 	.word	0xffffffff


	//   ....[26]....
        /*06fc*/ 	.word	0xffffffff


	//   ....[27]....
        /*0700*/ 	.word	0xffffffff


	//   ....[28]....
        /*0704*/ 	.word	0xffffffff


	//   ....[29]....
        /*0708*/ 	.word	0xffffffff


	//   ....[30]....
        /*070c*/ 	.word	0xffffffff


	//   ....[31]....
        /*0710*/ 	.word	0xffffffff


	//   ....[32]....
        /*0714*/ 	.word	0xffffffff


	//   ....[33]....
        /*0718*/ 	.word	0xffffffff


	//   ....[34]....
        /*071c*/ 	.word	0xffffffff


	//   ....[35]....
        /*0720*/ 	.word	0xffffffff


	//   ....[36]....
        /*0724*/ 	.word	0xffffffff


	//   ....[37]....
        /*0728*/ 	.word	0xffffffff


	//   ....[38]....
        /*072c*/ 	.word	0xffffffff


	//   ....[39]....
        /*0730*/ 	.word	0xffffffff


	//   ....[40]....
        /*0734*/ 	.word	0xffffffff


	//   ....[41]....
        /*0738*/ 	.word	0xffffffff


	//   ....[42]....
        /*073c*/ 	.word	0xffffffff


	//   ....[43]....
        /*0740*/ 	.word	0xffffffff


	//   ....[44]....
        /*0744*/ 	.word	0xffffffff


	//   ....[45]....
        /*0748*/ 	.word	0xffffffff


	//   ....[46]....
        /*074c*/ 	.word	0xffffffff


	//   ....[47]....
        /*0750*/ 	.word	0xffffffff


	//   ....[48]....
        /*0754*/ 	.word	0xffffffff


	//   ....[49]....
        /*0758*/ 	.word	0xffffffff


	//   ....[50]....
        /*075c*/ 	.word	0xffffffff


	//   ....[51]....
        /*0760*/ 	.word	0xffffffff


	//   ....[52]....
        /*0764*/ 	.word	0xffffffff


	//   ....[53]....
        /*0768*/ 	.word	0xffffffff


	//   ....[54]....
        /*076c*/ 	.word	0xffffffff


	//   ....[55]....
        /*0770*/ 	.word	0xffffffff


	//   ....[56]....
        /*0774*/ 	.word	0xffffffff


	//   ....[57]....
        /*0778*/ 	.word	0xffffffff


	//   ....[58]....
        /*077c*/ 	.word	0xffffffff


	//   ....[59]....
        /*0780*/ 	.word	0xffffffff


	//   ....[60]....
        /*0784*/ 	.word	0xffffffff


	//   ....[61]....
        /*0788*/ 	.word	0xffffffff


	//   ....[62]....
        /*078c*/ 	.word	0xffffffff


	//   ....[63]....
        /*0790*/ 	.word	0xffffffff


	//   ....[64]....
        /*0794*/ 	.word	0xffffffff


	//   ....[65]....
        /*0798*/ 	.word	0xffffffff


	//   ....[66]....
        /*079c*/ 	.word	0xffffffff


	//   ....[67]....
        /*07a0*/ 	.word	0xffffffff


	//   ....[68]....
        /*07a4*/ 	.word	0xffffffff


	//   ....[69]....
        /*07a8*/ 	.word	0xffffffff


	//   ....[70]....
        /*07ac*/ 	.word	0xffffffff


	//   ....[71]....
        /*07b0*/ 	.word	0xffffffff


	//   ....[72]....
        /*07b4*/ 	.word	0xffffffff


	//   ....[73]....
        /*07b8*/ 	.word	0xffffffff


	//   ....[74]....
        /*07bc*/ 	.word	0xffffffff


	//   ....[75]....
        /*07c0*/ 	.word	0xffffffff


	//   ....[76]....
        /*07c4*/ 	.word	0xffffffff


	//   ....[77]....
        /*07c8*/ 	.word	0xffffffff


	//   ....[78]....
        /*07cc*/ 	.word	0xffffffff


	//   ....[79]....
        /*07d0*/ 	.word	0xffffffff


	//   ....[80]....
        /*07d4*/ 	.word	0xffffffff


	//   ....[81]....
        /*07d8*/ 	.word	0xffffffff


	//   ....[82]....
        /*07dc*/ 	.word	0xffffffff


	//   ....[83]....
        /*07e0*/ 	.word	0xffffffff


	//   ....[84]....
        /*07e4*/ 	.word	0xffffffff


	//   ....[85]....
        /*07e8*/ 	.word	0xffffffff


	//   ....[86]....
        /*07ec*/ 	.word	0xffffffff


	//   ....[87]....
        /*07f0*/ 	.word	0xffffffff


	//   ....[88]....
        /*07f4*/ 	.word	0xffffffff


	//   ....[89]....
        /*07f8*/ 	.word	0xffffffff


	//   ....[90]....
        /*07fc*/ 	.word	0xffffffff


	//   ....[91]....
        /*0800*/ 	.word	0xffffffff


	//   ....[92]....
        /*0804*/ 	.word	0xffffffff


	//   ....[93]....
        /*0808*/ 	.word	0xffffffff


	//   ....[94]....
        /*080c*/ 	.word	0xffffffff


	//   ....[95]....
        /*0810*/ 	.word	0xffffffff


	//   ....[96]....
        /*0814*/ 	.word	0xffffffff


	//   ....[97]....
        /*0818*/ 	.word	0xffffffff


	//   ....[98]....
        /*081c*/ 	.word	0xffffffff


	//   ....[99]....
        /*0820*/ 	.word	0xffffffff


	//   ....[100]....
        /*0824*/ 	.word	0xffffffff


	//   ....[101]....
        /*0828*/ 	.word	0xffffffff


	//   ....[102]....
        /*082c*/ 	.word	0xffffffff


	//   ....[103]....
        /*0830*/ 	.word	0xffffffff


	//   ....[104]....
        /*0834*/ 	.word	0xffffffff


	//   ....[105]....
        /*0838*/ 	.word	0xffffffff


	//   ....[106]....
        /*083c*/ 	.word	0xffffffff


	//   ....[107]....
        /*0840*/ 	.word	0xffffffff


	//   ....[108]....
        /*0844*/ 	.word	0xffffffff


	//   ....[109]....
        /*0848*/ 	.word	0xffffffff


	//   ....[110]....
        /*084c*/ 	.word	0xffffffff


	//   ....[111]....
        /*0850*/ 	.word	0xffffffff


	//   ....[112]....
        /*0854*/ 	.word	0xffffffff


	//   ....[113]....
        /*0858*/ 	.word	0xffffffff


	//   ....[114]....
        /*085c*/ 	.word	0xffffffff


	//   ....[115]....
        /*0860*/ 	.word	0xffffffff


	//   ....[116]....
        /*0864*/ 	.word	0xffffffff


	//   ....[117]....
        /*0868*/ 	.word	0xffffffff


	//   ....[118]....
        /*086c*/ 	.word	0xffffffff


	//   ....[119]....
        /*0870*/ 	.word	0xffffffff


	//   ....[120]....
        /*0874*/ 	.word	0xffffffff


	//   ....[121]....
        /*0878*/ 	.word	0xffffffff


	//   ....[122]....
        /*087c*/ 	.word	0xffffffff


	//   ....[123]....
        /*0880*/ 	.word	0xffffffff


	//   ....[124]....
        /*0884*/ 	.word	0xffffffff


	//   ....[125]....
        /*0888*/ 	.word	0xffffffff


	//   ....[126]....
        /*088c*/ 	.word	0xffffffff


	//   ....[127]....
        /*0890*/ 	.word	0xffffffff


	//   ....[128]....
        /*0894*/ 	.word	0xffffffff


	//   ....[129]....
        /*0898*/ 	.word	0x0500000f


	//   ....[130]....
        /*089c*/ 	.word	0x0500000f


	//   ....[131]....
        /*08a0*/ 	.word	0x0500000f


	//   ....[132]....
        /*08a4*/ 	.word	0x0500000f


	//   ....[133]....
        /*08a8*/ 	.word	0x0500000f


	//   ....[134]....
        /*08ac*/ 	.word	0x0500000f


	//   ....[135]....
        /*08b0*/ 	.word	0x0500000f


	//   ....[136]....
        /*08b4*/ 	.word	0x0500000f


	//   ....[137]....
        /*08b8*/ 	.word	0x0500000f


	//   ....[138]....
        /*08bc*/ 	.word	0x0500000f


	//   ....[139]....
        /*08c0*/ 	.word	0x0500000f


	//   ....[140]....
        /*08c4*/ 	.word	0x0500000f


	//   ....[141]....
        /*08c8*/ 	.word	0x0500000f


	//   ....[142]....
        /*08cc*/ 	.word	0x0500000f


	//   ....[143]....
        /*08d0*/ 	.word	0x0500000f


	//   ....[144]....
        /*08d4*/ 	.word	0x0500000f


	//   ....[145]....
        /*08d8*/ 	.word	0x0500000f


	//   ....[146]....
        /*08dc*/ 	.word	0x0500000f


	//   ....[147]....
        /*08e0*/ 	.word	0x0500000f


	//   ....[148]....
        /*08e4*/ 	.word	0x0500000f


	//   ....[149]....
        /*08e8*/ 	.word	0x0500000f


	//   ....[150]....
        /*08ec*/ 	.word	0x0500000f


	//   ....[151]....
        /*08f0*/ 	.word	0x0500000f


	//   ....[152]....
        /*08f4*/ 	.word	0x0500000f


	//   ....[153]....
        /*08f8*/ 	.word	0x0500000f


	//   ....[154]....
        /*08fc*/ 	.word	0x0500000f


	//   ....[155]....
        /*0900*/ 	.word	0x0500000f


	//   ....[156]....
        /*0904*/ 	.word	0x0500000f


	//   ....[157]....
        /*0908*/ 	.word	0x0500000f


	//   ....[158]....
        /*090c*/ 	.word	0x0500000f


	//   ....[159]....
        /*0910*/ 	.word	0x0500000f


	//   ....[160]....
        /*0914*/ 	.word	0x0500000f


	//   ....[161]....
        /*0918*/ 	.word	0x0500000f


	//   ....[162]....
        /*091c*/ 	.word	0x0500000f


	//   ....[163]....
        /*0920*/ 	.word	0x0500000f


	//   ....[164]....
        /*0924*/ 	.word	0x0500000f


	//   ....[165]....
        /*0928*/ 	.word	0x0500000f


	//   ....[166]....
        /*092c*/ 	.word	0x0500000f


	//   ....[167]....
        /*0930*/ 	.word	0x0500000f


	//   ....[168]....
        /*0934*/ 	.word	0x0500000f


	//   ....[169]....
        /*0938*/ 	.word	0x0500000f


	//   ....[170]....
        /*093c*/ 	.word	0x0500000f


	//   ....[171]....
        /*0940*/ 	.word	0x0500000f


	//   ....[172]....
        /*0944*/ 	.word	0x0500000f


	//   ....[173]....
        /*0948*/ 	.word	0x0500000f


	//   ....[174]....
        /*094c*/ 	.word	0x0500000f


	//   ....[175]....
        /*0950*/ 	.word	0x0500000f


	//   ....[176]....
        /*0954*/ 	.word	0x0500000f


	//   ....[177]....
        /*0958*/ 	.word	0x0500000f


	//   ....[178]....
        /*095c*/ 	.word	0x0500000f


	//   ....[179]....
        /*0960*/ 	.word	0x0500000f


	//   ....[180]....
        /*0964*/ 	.word	0x0500000f


	//   ....[181]....
        /*0968*/ 	.word	0x0500000f


	//   ....[182]....
        /*096c*/ 	.word	0x0500000f


	//   ....[183]....
        /*0970*/ 	.word	0x0500000f


	//   ....[184]....
        /*0974*/ 	.word	0x0500000f


	//----- nvinfo : EIATTR_COOP_GROUP_INSTR_OFFSETS
	.align		4
.L_1188:
        /*0978*/ 	.byte	0x04, 0x28
        /*097a*/ 	.short	(.L_1190 - .L_1189)


	//   ....[0]....
.L_1189:
        /*097c*/ 	.word	0x00000070


	//   ....[1]....
        /*0980*/ 	.word	0x00000140


	//   ....[2]....
        /*0984*/ 	.word	0x00000190


	//   ....[3]....
        /*0988*/ 	.word	0x000003c0


	//   ....[4]....
        /*098c*/ 	.word	0x00000520


	//   ....[5]....
        /*0990*/ 	.word	0x00000640


	//   ....[6]....
        /*0994*/ 	.word	0x000007a0


	//   ....[7]....
        /*0998*/ 	.word	0x00002820


	//   ....[8]....
        /*099c*/ 	.word	0x00002830


	//   ....[9]....
        /*09a0*/ 	.word	0x000041f0


	//   ....[10]....
        /*09a4*/ 	.word	0x00004200


	//   ....[11]....
        /*09a8*/ 	.word	0x00006400


	//   ....[12]....
        /*09ac*/ 	.word	0x00006410


	//   ....[13]....
        /*09b0*/ 	.word	0x00006800


	//   ....[14]....
        /*09b4*/ 	.word	0x00006820


	//   ....[15]....
        /*09b8*/ 	.word	0x00006d80


	//   ....[16]....
        /*09bc*/ 	.word	0x000075b0


	//   ....[17]....
        /*09c0*/ 	.word	0x000075c0


	//   ....[18]....
        /*09c4*/ 	.word	0x000075d0


	//   ....[19]....
        /*09c8*/ 	.word	0x000075e0


	//   ....[20]....
        /*09cc*/ 	.word	0x000090f0


	//   ....[21]....
        /*09d0*/ 	.word	0x00009100


	//   ....[22]....
        /*09d4*/ 	.word	0x00009110


	//   ....[23]....
        /*09d8*/ 	.word	0x00009120


	//   ....[24]....
        /*09dc*/ 	.word	0x0000c8d0


	//   ....[25]....
        /*09e0*/ 	.word	0x0000c960


	//   ....[26]....
        /*09e4*/ 	.word	0x0000cc60


	//   ....[27]....
        /*09e8*/ 	.word	0x0000cc80


	//   ....[28]....
        /*09ec*/ 	.word	0x0000eee0


	//   ....[29]....
        /*09f0*/ 	.word	0x0000ef30


	//   ....[30]....
        /*09f4*/ 	.word	0x0000f1d0


	//   ....[31]....
        /*09f8*/ 	.word	0x0000f1f0


	//   ....[32]....
        /*09fc*/ 	.word	0x00010850


	//   ....[33]....
        /*0a00*/ 	.word	0x00010870


	//   ....[34]....
        /*0a04*/ 	.word	0x000108f0


	//   ....[35]....
        /*0a08*/ 	.word	0x00010900


	//   ....[36]....
        /*0a0c*/ 	.word	0x000114f0


	//   ....[37]....
        /*0a10*/ 	.word	0x00011520


	//   ....[38]....
        /*0a14*/ 	.word	0x00011550


	//   ....[39]....
        /*0a18*/ 	.word	0x00011580


	//   ....[40]....
        /*0a1c*/ 	.word	0x000115a0


	//   ....[41]....
        /*0a20*/ 	.word	0x000115c0


	//   ....[42]....
        /*0a24*/ 	.word	0x000115f0


	//   ....[43]....
        /*0a28*/ 	.word	0x00011610


	//   ....[44]....
        /*0a2c*/ 	.word	0x00011620


	//   ....[45]....
        /*0a30*/ 	.word	0x00011630


	//   ....[46]....
        /*0a34*/ 	.word	0x00011640


	//   ....[47]....
        /*0a38*/ 	.word	0x00011650


	//   ....[48]....
        /*0a3c*/ 	.word	0x00011680


	//   ....[49]....
        /*0a40*/ 	.word	0x00011690


	//   ....[50]....
        /*0a44*/ 	.word	0x000116a0


	//   ....[51]....
        /*0a48*/ 	.word	0x000116b0


	//   ....[52]....
        /*0a4c*/ 	.word	0x000116c0


	//   ....[53]....
        /*0a50*/ 	.word	0x000116d0


	//   ....[54]....
        /*0a54*/ 	.word	0x000116e0


	//   ....[55]....
        /*0a58*/ 	.word	0x000116f0


	//   ....[56]....
        /*0a5c*/ 	.word	0x00011700


	//   ....[57]....
        /*0a60*/ 	.word	0x00011710


	//   ....[58]....
        /*0a64*/ 	.word	0x00011720


	//   ....[59]....
        /*0a68*/ 	.word	0x00011730


	//   ....[60]....
        /*0a6c*/ 	.word	0x00011ed0


	//   ....[61]....
        /*0a70*/ 	.word	0x00011f10


	//   ....[62]....
        /*0a74*/ 	.word	0x00011f60


	//   ....[63]....
        /*0a78*/ 	.word	0x00011f70


	//   ....[64]....
        /*0a7c*/ 	.word	0x00012480


	//   ....[65]....
        /*0a80*/ 	.word	0x000124b0


	//   ....[66]....
        /*0a84*/ 	.word	0x000125b0


	//   ....[67]....
        /*0a88*/ 	.word	0x000125d0


	//   ....[68]....
        /*0a8c*/ 	.word	0x00012f10


	//   ....[69]....
        /*0a90*/ 	.word	0x00012f20


	//   ....[70]....
        /*0a94*/ 	.word	0x00013020


	//   ....[71]....
        /*0a98*/ 	.word	0x00013040


	//   ....[72]....
        /*0a9c*/ 	.word	0x000131b0


	//   ....[73]....
        /*0aa0*/ 	.word	0x00013380


	//   ....[74]....
        /*0aa4*/ 	.word	0x000133b0


	//   ....[75]....
        /*0aa8*/ 	.word	0x000133e0


	//   ....[76]....
        /*0aac*/ 	.word	0x00013410


	//   ....[77]....
        /*0ab0*/ 	.word	0x00013440


	//   ....[78]....
        /*0ab4*/ 	.word	0x00013470


	//   ....[79]....
        /*0ab8*/ 	.word	0x000135e0


	//   ....[80]....
        /*0abc*/ 	.word	0x00013610


	//   ....[81]....
        /*0ac0*/ 	.word	0x00013640


	//   ....[82]....
        /*0ac4*/ 	.word	0x00013670


	//   ....[83]....
        /*0ac8*/ 	.word	0x000136a0


	//   ....[84]....
        /*0acc*/ 	.word	0x000136d0


	//   ....[85]....
        /*0ad0*/ 	.word	0x00013760


	//   ....[86]....
        /*0ad4*/ 	.word	0x00013790


	//   ....[87]....
        /*0ad8*/ 	.word	0x00013810


	//   ....[88]....
        /*0adc*/ 	.word	0x00014560


	//   ....[89]....
        /*0ae0*/ 	.word	0x00016760


	//   ....[90]....
        /*0ae4*/ 	.word	0x00016770


	//   ....[91]....
        /*0ae8*/ 	.word	0x00016780


	//   ....[92]....
        /*0aec*/ 	.word	0x000168a0


	//   ....[93]....
        /*0af0*/ 	.word	0x00016ce0


	//   ....[94]....
        /*0af4*/ 	.word	0x00016cf0


	//   ....[95]....
        /*0af8*/ 	.word	0x00016d00


	//   ....[96]....
        /*0afc*/ 	.word	0x00016d10


	//   ....[97]....
        /*0b00*/ 	.word	0x000176d0


	//   ....[98]....
        /*0b04*/ 	.word	0x00017700


	//   ....[99]....
        /*0b08*/ 	.word	0x00017720


	//   ....[100]....
        /*0b0c*/ 	.word	0x00017730


	//   ....[101]....
        /*0b10*/ 	.word	0x00017830


	//   ....[102]....
        /*0b14*/ 	.word	0x00017840


	//   ....[103]....
        /*0b18*/ 	.word	0x00018030


	//   ....[104]....
        /*0b1c*/ 	.word	0x00018050


	//   ....[105]....
        /*0b20*/ 	.word	0x00018070


	//   ....[106]....
        /*0b24*/ 	.word	0x000180d0


	//   ....[107]....
        /*0b28*/ 	.word	0x000184c0


	//   ....[108]....
        /*0b2c*/ 	.word	0x000184d0


	//   ....[109]....
        /*0b30*/ 	.word	0x000184e0


	//   ....[110]....
        /*0b34*/ 	.word	0x00018540


	//   ....[111]....
        /*0b38*/ 	.word	0x000195f0


	//   ....[112]....
        /*0b3c*/ 	.word	0x00019650


	//   ....[113]....
        /*0b40*/ 	.word	0x00019680


	//   ....[114]....
        /*0b44*/ 	.word	0x000196b0


	//   ....[115]....
        /*0b48*/ 	.word	0x000196e0


	//   ....[116]....
        /*0b4c*/ 	.word	0x00019710


	//   ....[117]....
        /*0b50*/ 	.word	0x00019740


	//   ....[118]....
        /*0b54*/ 	.word	0x00019750


	//   ....[119]....
        /*0b58*/ 	.word	0x000198d0


	//   ....[120]....
        /*0b5c*/ 	.word	0x00019900


	//   ....[121]....
        /*0b60*/ 	.word	0x00019930


	//   ....[122]....
        /*0b64*/ 	.word	0x00019960


	//   ....[123]....
        /*0b68*/ 	.word	0x00019990


	//   ....[124]....
        /*0b6c*/ 	.word	0x000199c0


	//   ....[125]....
        /*0b70*/ 	.word	0x00019a80


	//   ....[126]....
        /*0b74*/ 	.word	0x00019aa0


	//   ....[127]....
        /*0b78*/ 	.word	0x00019b10


	//   ....[128]....
        /*0b7c*/ 	.word	0x00019fa0


	//   ....[129]....
        /*0b80*/ 	.word	0x0001a340


	//   ....[130]....
        /*0b84*/ 	.word	0x0001a3d0


	//   ....[131]....
        /*0b88*/ 	.word	0x0001a4b0


	//   ....[132]....
        /*0b8c*/ 	.word	0x0001a540


	//   ....[133]....
        /*0b90*/ 	.word	0x0001a620


	//   ....[134]....
        /*0b94*/ 	.word	0x0001a6b0


	//   ....[135]....
        /*0b98*/ 	.word	0x0001a790


	//   ....[136]....
        /*0b9c*/ 	.word	0x0001a820


	//   ....[137]....
        /*0ba0*/ 	.word	0x0001a870


	//   ....[138]....
        /*0ba4*/ 	.word	0x0001a8c0


	//   ....[139]....
        /*0ba8*/ 	.word	0x0001a9a0


	//   ....[140]....
        /*0bac*/ 	.word	0x0001aa30


	//   ....[141]....
        /*0bb0*/ 	.word	0x0001aa80


	//   ....[142]....
        /*0bb4*/ 	.word	0x0001aad0


	//   ....[143]....
        /*0bb8*/ 	.word	0x0001ad30


	//   ....[144]....
        /*0bbc*/ 	.word	0x0001b010


	//   ....[145]....
        /*0bc0*/ 	.word	0x0001b110


	//   ....[146]....
        /*0bc4*/ 	.word	0x0001b1b0


	//   ....[147]....
        /*0bc8*/ 	.word	0x0001b360


	//   ....[148]....
        /*0bcc*/ 	.word	0x0001b400


	//   ....[149]....
        /*0bd0*/ 	.word	0x0001b500


	//   ....[150]....
        /*0bd4*/ 	.word	0x0001b590


	//   ....[151]....
        /*0bd8*/ 	.word	0x0001b5f0


	//   ....[152]....
        /*0bdc*/ 	.word	0x0001b6d0


	//   ....[153]....
        /*0be0*/ 	.word	0x0001b7d0


	//   ....[154]....
        /*0be4*/ 	.word	0x0001b830


	//   ....[155]....
        /*0be8*/ 	.word	0x0001b890


	//   ....[156]....
        /*0bec*/ 	.word	0x0001b970


	//   ....[157]....
        /*0bf0*/ 	.word	0x0001ba40


	//   ....[158]....
        /*0bf4*/ 	.word	0x0001bb10


	//   ....[159]....
        /*0bf8*/ 	.word	0x0001bc50


	//   ....[160]....
        /*0bfc*/ 	.word	0x0001bd00


	//   ....[161]....
        /*0c00*/ 	.word	0x0001bdb0


	//   ....[162]....
        /*0c04*/ 	.word	0x0001be60


	//   ....[163]....
        /*0c08*/ 	.word	0x0001bf50


	//   ....[164]....
        /*0c0c*/ 	.word	0x0001bfe0


	//   ....[165]....
        /*0c10*/ 	.word	0x0001c040


	//   ....[166]....
        /*0c14*/ 	.word	0x0001c110


	//   ....[167]....
        /*0c18*/ 	.word	0x0001c2f0


	//   ....[168]....
        /*0c1c*/ 	.word	0x0001c390


	//   ....[169]....
        /*0c20*/ 	.word	0x0001c4b0


	//   ....[170]....
        /*0c24*/ 	.word	0x0001c530


	//   ....[171]....
        /*0c28*/ 	.word	0x0001c5b0


	//   ....[172]....
        /*0c2c*/ 	.word	0x0001c630


	//   ....[173]....
        /*0c30*/ 	.word	0x0001c6b0


	//   ....[174]....
        /*0c34*/ 	.word	0x0001c740


	//   ....[175]....
        /*0c38*/ 	.word	0x0001c7e0


	//   ....[176]....
        /*0c3c*/ 	.word	0x0001c880


	//   ....[177]....
        /*0c40*/ 	.word	0x0001c900


	//   ....[178]....
        /*0c44*/ 	.word	0x0001c980


	//   ....[179]....
        /*0c48*/ 	.word	0x0001ca00


	//   ....[180]....
        /*0c4c*/ 	.word	0x0001ca90


	//   ....[181]....
        /*0c50*/ 	.word	0x0001cb10


	//   ....[182]....
        /*0c54*/ 	.word	0x0001cbb0


	//   ....[183]....
        /*0c58*/ 	.word	0x0001cc40


	//   ....[184]....
        /*0c5c*/ 	.word	0x0001cd70


	//----- nvinfo : EIATTR_REG_RECONFIG
	.align		4
.L_1190:
        /*0c60*/ 	.byte	0x01, 0x54
	.zero		2


	//----- nvinfo : EIATTR_SYSCALL_OFFSETS
	.align		4
        /*0c64*/ 	.byte	0x04, 0x46
        /*0c66*/ 	.short	(.L_1192 - .L_1191)


	//   ....[0]....
.L_1191:
        /*0c68*/ 	.word	0x00001920


	//   ....[1]....
        /*0c6c*/ 	.word	0x00001a70


	//   ....[2]....
        /*0c70*/ 	.word	0x00006ef0


	//   ....[3]....
        /*0c74*/ 	.word	0x000074c0


	//   ....[4]....
        /*0c78*/ 	.word	0x00015c00


	//   ....[5]....
        /*0c7c*/ 	.word	0x00015d90


	//   ....[6]....
        /*0c80*/ 	.word	0x00015ee0


	//   ....[7]....
        /*0c84*/ 	.word	0x00016030


	//   ....[8]....
        /*0c88*/ 	.word	0x00017180


	//----- nvinfo : EIATTR_MBARRIER_INSTR_OFFSETS
	.align		4
.L_1192:
        /*0c8c*/ 	.byte	0x04, 0x39
        /*0c8e*/ 	.short	(.L_1194 - .L_1193)


	//   ....[0]....
.L_1193:
        /*0c90*/ 	.word	0x00000270
        /*0c94*/ 	.word	0x000000ff
        /*0c98*/ 	.word	0x00019c00
        /*0c9c*/ 	.short	0x0100
        /*0c9e*/ 	.byte	0x08
	.zero		1


	//   ....[1]....
        /*0ca0*/ 	.word	0x00000280
        /*0ca4*/ 	.word	0x000000ff
        /*0ca8*/ 	.word	0x00019c20
        /*0cac*/ 	.short	0x0100
        /*0cae*/ 	.byte	0x08
	.zero		1


	//   ....[2]....
        /*0cb0*/ 	.word	0x00000370
        /*0cb4*/ 	.word	0x000000ff
        /*0cb8*/ 	.word	0x00019c30
        /*0cbc*/ 	.short	0x0100
        /*0cbe*/ 	.byte	0x08
	.zero		1


	//   ....[3]....
        /*0cc0*/ 	.word	0x00000380
        /*0cc4*/ 	.word	0x000000ff
        /*0cc8*/ 	.word	0x00019c40
        /*0ccc*/ 	.short	0x0100
        /*0cce*/ 	.byte	0x08
	.zero		1


	//   ....[4]....
        /*0cd0*/ 	.word	0x00000390
        /*0cd4*/ 	.word	0x000000ff
        /*0cd8*/ 	.word	0x00019c38
        /*0cdc*/ 	.short	0x0100
        /*0cde*/ 	.byte	0x08
	.zero		1


	//   ....[5]....
        /*0ce0*/ 	.word	0x000003a0
        /*0ce4*/ 	.word	0x000000ff
        /*0ce8*/ 	.word	0x00019c48
        /*0cec*/ 	.short	0x0100
        /*0cee*/ 	.byte	0x08
	.zero		1


	//   ....[6]....
        /*0cf0*/ 	.word	0x000004d0
        /*0cf4*/ 	.word	0x000000ff
        /*0cf8*/ 	.word	0x00019c50
        /*0cfc*/ 	.short	0x0100
        /*0cfe*/ 	.byte	0x08
	.zero		1


	//   ....[7]....
        /*0d00*/ 	.word	0x000004e0
        /*0d04*/ 	.word	0x000000ff
        /*0d08*/ 	.word	0x00019c60
        /*0d0c*/ 	.short	0x0100
        /*0d0e*/ 	.byte	0x08
	.zero		1


	//   ....[8]....
        /*0d10*/ 	.word	0x000004f0
        /*0d14*/ 	.word	0x000000ff
        /*0d18*/ 	.word	0x00019c58
        /*0d1c*/ 	.short	0x0100
        /*0d1e*/ 	.byte	0x08
	.zero		1


	//   ....[9]....
        /*0d20*/ 	.word	0x00000500
        /*0d24*/ 	.word	0x000000ff
        /*0d28*/ 	.word	0x00019c68
        /*0d2c*/ 	.short	0x0100
        /*0d2e*/ 	.byte	0x08
	.zero		1


	//   ....[10]....
        /*0d30*/ 	.word	0x000005f0
        /*0d34*/ 	.word	0x000000ff
        /*0d38*/ 	.word	0x00019c70
        /*0d3c*/ 	.short	0x0100
        /*0d3e*/ 	.byte	0x06
	.zero		1


	//   ....[11]....
        /*0d40*/ 	.word	0x00000600
        /*0d44*/ 	.word	0x000000ff
        /*0d48*/ 	.word	0x00019c80
        /*0d4c*/ 	.short	0x0100
        /*0d4e*/ 	.byte	0x06
	.zero		1


	//   ....[12]....
        /*0d50*/ 	.word	0x00000610
        /*0d54*/ 	.word	0x000000ff
        /*0d58*/ 	.word	0x00019c78
        /*0d5c*/ 	.short	0x0100
        /*0d5e*/ 	.byte	0x06
	.zero		1


	//   ....[13]....
        /*0d60*/ 	.word	0x00000620
        /*0d64*/ 	.word	0x000000ff
        /*0d68*/ 	.word	0x00019c88
        /*0d6c*/ 	.short	0x0100
        /*0d6e*/ 	.byte	0x06
	.zero		1


	//   ....[14]....
        /*0d70*/ 	.word	0x00000750
        /*0d74*/ 	.word	0x000000ff
        /*0d78*/ 	.word	0x00019c90
        /*0d7c*/ 	.short	0x0100
        /*0d7e*/ 	.byte	0x08
	.zero		1


	//   ....[15]....
        /*0d80*/ 	.word	0x00000760
        /*0d84*/ 	.word	0x000000ff
        /*0d88*/ 	.word	0x00019ca0
        /*0d8c*/ 	.short	0x0100
        /*0d8e*/ 	.byte	0x08
	.zero		1


	//   ....[16]....
        /*0d90*/ 	.word	0x00000770
        /*0d94*/ 	.word	0x000000ff
        /*0d98*/ 	.word	0x00019c98
        /*0d9c*/ 	.short	0x0100
        /*0d9e*/ 	.byte	0x08
	.zero		1


	//   ....[17]....
        /*0da0*/ 	.word	0x00000780
        /*0da4*/ 	.word	0x000000ff
        /*0da8*/ 	.word	0x00019ca8
        /*0dac*/ 	.short	0x0100
        /*0dae*/ 	.byte	0x08
	.zero		1


	//   ....[18]....
        /*0db0*/ 	.word	0x000008c0
        /*0db4*/ 	.word	0x000000ff
        /*0db8*/ 	.word	0x00019cb0
        /*0dbc*/ 	.short	0x0100
        /*0dbe*/ 	.byte	0x08
	.zero		1


	//   ....[19]....
        /*0dc0*/ 	.word	0x000008d0
        /*0dc4*/ 	.word	0x000000ff
        /*0dc8*/ 	.word	0x00019cc0
        /*0dcc*/ 	.short	0x0100
        /*0dce*/ 	.byte	0x08
	.zero		1


	//   ....[20]....
        /*0dd0*/ 	.word	0x000008e0
        /*0dd4*/ 	.word	0x000000ff
        /*0dd8*/ 	.word	0x00019cb8
        /*0ddc*/ 	.short	0x0100
        /*0dde*/ 	.byte	0x08
	.zero		1


	//   ....[21]....
        /*0de0*/ 	.word	0x000008f0
        /*0de4*/ 	.word	0x000000ff
        /*0de8*/ 	.word	0x00019cc8
        /*0dec*/ 	.short	0x0100
        /*0dee*/ 	.byte	0x08
	.zero		1


	//   ....[22]....
        /*0df0*/ 	.word	0x000027d0
        /*0df4*/ 	.word	0x00000044
        /*0df8*/ 	.word	0x00019c90
        /*0dfc*/ 	.short	0x010a
        /*0dfe*/ 	.byte	0x3f
	.zero		1


	//   ....[23]....
        /*0e00*/ 	.word	0x000041a0
        /*0e04*/ 	.word	0x00000044
        /*0e08*/ 	.word	0x00019c90
        /*0e0c*/ 	.short	0x010a
        /*0e0e*/ 	.byte	0x3f
	.zero		1


	//   ....[24]....
        /*0e10*/ 	.word	0x00006220
        /*0e14*/ 	.word	0x00000044
        /*0e18*/ 	.word	0x00019c90
        /*0e1c*/ 	.short	0x010a
        /*0e1e*/ 	.byte	0x3f
	.zero		1


	//   ....[25]....
        /*0e20*/ 	.word	0x00006640
        /*0e24*/ 	.word	0x00000004
        /*0e28*/ 	.word	0x00000000
        /*0e2c*/ 	.short	0x0101
        /*0e2e*/ 	.byte	0x3f
	.zero		1


	//   ....[26]....
        /*0e30*/ 	.word	0x00006680
        /*0e34*/ 	.word	0x00000044
        /*0e38*/ 	.word	0x00019cb0
        /*0e3c*/ 	.short	0x010a
        /*0e3e*/ 	.byte	0x3f
	.zero		1


	//   ....[27]....
        /*0e40*/ 	.word	0x00006a50
        /*0e44*/ 	.word	0x00000044
        /*0e48*/ 	.word	0x00000000
        /*0e4c*/ 	.short	0x0101
        /*0e4e*/ 	.byte	0x3f
	.zero		1


	//   ....[28]....
        /*0e50*/ 	.word	0x00007220
        /*0e54*/ 	.word	0x00000012
        /*0e58*/ 	.word	0x00019c00
        /*0e5c*/ 	.short	0x010a
        /*0e5e*/ 	.byte	0x3f
	.zero		1


	//   ....[29]....
        /*0e60*/ 	.word	0x00007270
        /*0e64*/ 	.word	0x00000012
        /*0e68*/ 	.word	0x00019c00
        /*0e6c*/ 	.short	0x010a
        /*0e6e*/ 	.byte	0x3f
	.zero		1


	//   ....[30]....
        /*0e70*/ 	.word	0x00007910
        /*0e74*/ 	.word	0x00000012
        /*0e78*/ 	.word	0x00019c00
        /*0e7c*/ 	.short	0x010a
        /*0e7e*/ 	.byte	0x3f
	.zero		1


	//   ....[31]....
        /*0e80*/ 	.word	0x00009430
        /*0e84*/ 	.word	0x00000012
        /*0e88*/ 	.word	0x00019c00
        /*0e8c*/ 	.short	0x010a
        /*0e8e*/ 	.byte	0x3f
	.zero		1


	//   ....[32]....
        /*0e90*/ 	.word	0x0000b610
        /*0e94*/ 	.word	0x00000000
        /*0e98*/ 	.word	0x00019c30
        /*0e9c*/ 	.short	0x010a
        /*0e9e*/ 	.byte	0x3f
	.zero		1


	//   ....[33]....
        /*0ea0*/ 	.word	0x0000b6b0
        /*0ea4*/ 	.word	0x00000000
        /*0ea8*/ 	.word	0x00019c30
        /*0eac*/ 	.short	0x010a
        /*0eae*/ 	.byte	0x3f
	.zero		1


	//   ....[34]....
        /*0eb0*/ 	.word	0x0000d1c0
        /*0eb4*/ 	.word	0x00000029
        /*0eb8*/ 	.word	0x00000000
        /*0ebc*/ 	.short	0x0101
        /*0ebe*/ 	.byte	0x3f
	.zero		1


	//   ....[35]....
        /*0ec0*/ 	.word	0x0000e030
        /*0ec4*/ 	.word	0x0000000b
        /*0ec8*/ 	.word	0x00019c30
        /*0ecc*/ 	.short	0x010a
        /*0ece*/ 	.byte	0x3f
	.zero		1


	//   ....[36]....
        /*0ed0*/ 	.word	0x0000e0a0
        /*0ed4*/ 	.word	0x0000000b
        /*0ed8*/ 	.word	0x00019c30
        /*0edc*/ 	.short	0x010a
        /*0ede*/ 	.byte	0x3f
	.zero		1


	//   ....[37]....
        /*0ee0*/ 	.word	0x0000e2a0
        /*0ee4*/ 	.word	0x0000000c
        /*0ee8*/ 	.word	0x00019c50
        /*0eec*/ 	.short	0x010a
        /*0eee*/ 	.byte	0x3f
	.zero		1


	//   ....[38]....
        /*0ef0*/ 	.word	0x0000e2f0
        /*0ef4*/ 	.word	0x0000000c
        /*0ef8*/ 	.word	0x00019c50
        /*0efc*/ 	.short	0x010a
        /*0efe*/ 	.byte	0x3f
	.zero		1


	//   ....[39]....
        /*0f00*/ 	.word	0x0000ec00
        /*0f04*/ 	.word	0x00000031
        /*0f08*/ 	.word	0x00000000
        /*0f0c*/ 	.short	0x0101
        /*0f0e*/ 	.byte	0x3f
	.zero		1


	//   ....[40]....
        /*0f10*/ 	.word	0x0000fff0
        /*0f14*/ 	.word	0x0000000c
        /*0f18*/ 	.word	0x00000000
        /*0f1c*/ 	.short	0x0101
        /*0f1e*/ 	.byte	0x3f
	.zero		1


	//   ....[41]....
        /*0f20*/ 	.word	0x00010520
        /*0f24*/ 	.word	0x0000000a
        /*0f28*/ 	.word	0x00019c50
        /*0f2c*/ 	.short	0x010a
        /*0f2e*/ 	.byte	0x3f
	.zero		1


	//   ....[42]....
        /*0f30*/ 	.word	0x00010570
        /*0f34*/ 	.word	0x0000000a
        /*0f38*/ 	.word	0x00019c50
        /*0f3c*/ 	.short	0x010a
        /*0f3e*/ 	.byte	0x3f
	.zero		1


	//   ....[43]....
        /*0f40*/ 	.word	0x00010e20
        /*0f44*/ 	.word	0x00000004
        /*0f48*/ 	.word	0x00000000
        /*0f4c*/ 	.short	0x0101
        /*0f4e*/ 	.byte	0x3f
	.zero		1


	//   ....[44]....
        /*0f50*/ 	.word	0x000124a0
        /*0f54*/ 	.word	0x00000000
        /*0f58*/ 	.word	0x00000000
        /*0f5c*/ 	.short	0x0101
        /*0f5e*/ 	.byte	0x3f
	.zero		1


	//   ....[45]....
        /*0f60*/ 	.word	0x00014640
        /*0f64*/ 	.word	0x00000016
        /*0f68*/ 	.word	0x00019c20
        /*0f6c*/ 	.short	0x010a
        /*0f6e*/ 	.byte	0x3f
	.zero		1


	//   ....[46]....
        /*0f70*/ 	.word	0x00014700
        /*0f74*/ 	.word	0x00000007
        /*0f78*/ 	.word	0x00019ca0
        /*0f7c*/ 	.short	0x010a
        /*0f7e*/ 	.byte	0x3f
	.zero		1


	//   ....[47]....
        /*0f80*/ 	.word	0x00014b30
        /*0f84*/ 	.word	0x00000007
        /*0f88*/ 	.word	0x00019cc0
        /*0f8c*/ 	.short	0x010a
        /*0f8e*/ 	.byte	0x3f
	.zero		1


	//   ....[48]....
        /*0f90*/ 	.word	0x00015090
        /*0f94*/ 	.word	0x00000008
        /*0f98*/ 	.word	0x00019ca0
        /*0f9c*/ 	.short	0x010a
        /*0f9e*/ 	.byte	0x3f
	.zero		1


	//   ....[49]....
        /*0fa0*/ 	.word	0x000154b0
        /*0fa4*/ 	.word	0x00000008
        /*0fa8*/ 	.word	0x00019cc0
        /*0fac*/ 	.short	0x010a
        /*0fae*/ 	.byte	0x3f
	.zero		1


	//   ....[50]....
        /*0fb0*/ 	.word	0x00016530
        /*0fb4*/ 	.word	0x00000004
        /*0fb8*/ 	.word	0x00019c80
        /*0fbc*/ 	.short	0x010a
        /*0fbe*/ 	.byte	0x3f
	.zero		1


	//   ....[51]....
        /*0fc0*/ 	.word	0x000169a0
        /*0fc4*/ 	.word	0x00000004
        /*0fc8*/ 	.word	0x00019c70
        /*0fcc*/ 	.short	0x0107
        /*0fce*/ 	.byte	0x3f
	.zero		1


	//   ....[52]....
        /*0fd0*/ 	.word	0x00016a60
        /*0fd4*/ 	.word	0x00000004
        /*0fd8*/ 	.word	0x00019c70
        /*0fdc*/ 	.short	0x0101
        /*0fde*/ 	.byte	0x3f
	.zero		1


	//   ....[53]....
        /*0fe0*/ 	.word	0x00016ab0
        /*0fe4*/ 	.word	0x00000004
        /*0fe8*/ 	.word	0x00019c40
        /*0fec*/ 	.short	0x010a
        /*0fee*/ 	.byte	0x3f
	.zero		1


	//   ....[54]....
        /*0ff0*/ 	.word	0x00016e60
        /*0ff4*/ 	.word	0x00000004
        /*0ff8*/ 	.word	0x00019c30
        /*0ffc*/ 	.short	0x0107
        /*0ffe*/ 	.byte	0x3f
	.zero		1


	//   ....[55]....
        /*1000*/ 	.word	0x00016f30
        /*1004*/ 	.word	0x00000004
        /*1008*/ 	.word	0x00019c30
        /*100c*/ 	.short	0x0101
        /*100e*/ 	.byte	0x3f
	.zero		1


	//   ....[56]....
        /*1010*/ 	.word	0x00017920
        /*1014*/ 	.word	0x00000016
        /*1018*/ 	.word	0x00019c00
        /*101c*/ 	.short	0x0107
        /*101e*/ 	.byte	0x3f
	.zero		1


	//   ....[57]....
        /*1020*/ 	.word	0x00017a20
        /*1024*/ 	.word	0x00000016
        /*1028*/ 	.word	0x00019c00
        /*102c*/ 	.short	0x0101
        /*102e*/ 	.byte	0x3f
	.zero		1


	//   ....[58]....
        /*1030*/ 	.word	0x00017a40
        /*1034*/ 	.word	0x00000016
        /*1038*/ 	.word	0x00019c20
        /*103c*/ 	.short	0x010a
        /*103e*/ 	.byte	0x3f
	.zero		1


	//   ....[59]....
        /*1040*/ 	.word	0x00017dd0
        /*1044*/ 	.word	0x00000000
        /*1048*/ 	.word	0x00019c80
        /*104c*/ 	.short	0x010a
        /*104e*/ 	.byte	0x3f
	.zero		1


	//   ....[60]....
        /*1050*/ 	.word	0x000181a0
        /*1054*/ 	.word	0x00000000
        /*1058*/ 	.word	0x00019c70
        /*105c*/ 	.short	0x0107
        /*105e*/ 	.byte	0x3f
	.zero		1


	//   ....[61]....
        /*1060*/ 	.word	0x00018260
        /*1064*/ 	.word	0x00000000
        /*1068*/ 	.word	0x00019c70
        /*106c*/ 	.short	0x0101
        /*106e*/ 	.byte	0x3f
	.zero		1


	//   ....[62]....
        /*1070*/ 	.word	0x00018290
        /*1074*/ 	.word	0x00000000
        /*1078*/ 	.word	0x00019c40
        /*107c*/ 	.short	0x010a
        /*107e*/ 	.byte	0x3f
	.zero		1


	//   ....[63]....
        /*1080*/ 	.word	0x000185e0
        /*1084*/ 	.word	0x00000000
        /*1088*/ 	.word	0x00019c30
        /*108c*/ 	.short	0x0107
        /*108e*/ 	.byte	0x3f
	.zero		1


	//   ....[64]....
        /*1090*/ 	.word	0x000186a0
        /*1094*/ 	.word	0x00000000
        /*1098*/ 	.word	0x00019c30
        /*109c*/ 	.short	0x0101
        /*109e*/ 	.byte	0x3f
	.zero		1


	//   ....[65]....
        /*10a0*/ 	.word	0x00018730
        /*10a4*/ 	.word	0x00000002
        /*10a8*/ 	.word	0x00019c70
        /*10ac*/ 	.short	0x010a
        /*10ae*/ 	.byte	0x3f
	.zero		1


	//   ....[66]....
        /*10b0*/ 	.word	0x000187c0
        /*10b4*/ 	.word	0x00000002
        /*10b8*/ 	.word	0x00019c60
        /*10bc*/ 	.short	0x010a
        /*10be*/ 	.byte	0x3f
	.zero		1


	//   ....[67]....
        /*10c0*/ 	.word	0x00018c30
        /*10c4*/ 	.word	0x00000002
        /*10c8*/ 	.word	0x00019c50
        /*10cc*/ 	.short	0x0101
        /*10ce*/ 	.byte	0x3f
	.zero		1


	//   ....[68]....
        /*10d0*/ 	.word	0x00018cc0
        /*10d4*/ 	.word	0x00000002
        /*10d8*/ 	.word	0x00000000
        /*10dc*/ 	.short	0x0101
        /*10de*/ 	.byte	0x3f
	.zero		1


	//   ....[69]....
        /*10e0*/ 	.word	0x00018e80
        /*10e4*/ 	.word	0x00000000
        /*10e8*/ 	.word	0x00019c70
        /*10ec*/ 	.short	0x010a
        /*10ee*/ 	.byte	0x3f
	.zero		1


	//   ....[70]....
        /*10f0*/ 	.word	0x00018f00
        /*10f4*/ 	.word	0x00000000
        /*10f8*/ 	.word	0x00019c60
        /*10fc*/ 	.short	0x010a
        /*10fe*/ 	.byte	0x3f
	.zero		1


	//   ....[71]....
        /*1100*/ 	.word	0x00019380
        /*1104*/ 	.word	0x00000000
        /*1108*/ 	.word	0x00019c50
        /*110c*/ 	.short	0x0101
        /*110e*/ 	.byte	0x3f
	.zero		1


	//   ....[72]....
        /*1110*/ 	.word	0x00019440
        /*1114*/ 	.word	0x00000000
        /*1118*/ 	.word	0x00000000
        /*111c*/ 	.short	0x0101
        /*111e*/ 	.byte	0x3f
	.zero		1


	//   ....[73]....
        /*1120*/ 	.word	0x00019f20
        /*1124*/ 	.word	0x00000004
        /*1128*/ 	.word	0x00019c20
        /*112c*/ 	.short	0x010a
        /*112e*/ 	.byte	0x3f
	.zero		1


	//   ....[74]....
        /*1130*/ 	.word	0x0001a090
        /*1134*/ 	.word	0x00000005
        /*1138*/ 	.word	0x00019c40
        /*113c*/ 	.short	0x010a
        /*113e*/ 	.byte	0x3f
	.zero		1


	//   ....[75]....
        /*1140*/ 	.word	0x0001a130
        /*1144*/ 	.word	0x00000017
        /*1148*/ 	.word	0x00019c40
        /*114c*/ 	.short	0x010a
        /*114e*/ 	.byte	0x3f
	.zero		1


	//   ....[76]....
        /*1150*/ 	.word	0x0001a170
        /*1154*/ 	.word	0x00000005
        /*1158*/ 	.word	0x00019c60
        /*115c*/ 	.short	0x010a
        /*115e*/ 	.byte	0x3f
	.zero		1


	//   ....[77]....
        /*1160*/ 	.word	0x0001a1b0
        /*1164*/ 	.word	0x00000017
        /*1168*/ 	.word	0x00019c60
        /*116c*/ 	.short	0x010a
        /*116e*/ 	.byte	0x3f
	.zero		1


	//   ....[78]....
        /*1170*/ 	.word	0x0001a1f0
        /*1174*/ 	.word	0x00000005
        /*1178*/ 	.word	0x00019c80
        /*117c*/ 	.short	0x010a
        /*117e*/ 	.byte	0x3f
	.zero		1


	//   ....[79]....
        /*1180*/ 	.word	0x0001a230
        /*1184*/ 	.word	0x00000017
        /*1188*/ 	.word	0x00019c80
        /*118c*/ 	.short	0x010a
        /*118e*/ 	.byte	0x3f
	.zero		1


	//   ....[80]....
        /*1190*/ 	.word	0x0001a290
        /*1194*/ 	.word	0x00000044
        /*1198*/ 	.word	0x00019c90
        /*119c*/ 	.short	0x010a
        /*119e*/ 	.byte	0x3f
	.zero		1


	//   ....[81]....
        /*11a0*/ 	.word	0x0001a400
        /*11a4*/ 	.word	0x00000044
        /*11a8*/ 	.word	0x00019c90
        /*11ac*/ 	.short	0x010a
        /*11ae*/ 	.byte	0x3f
	.zero		1


	//   ....[82]....
        /*11b0*/ 	.word	0x0001a580
        /*11b4*/ 	.word	0x00000044
        /*11b8*/ 	.word	0x00019c90
        /*11bc*/ 	.short	0x010a
        /*11be*/ 	.byte	0x3f
	.zero		1


	//   ....[83]....
        /*11c0*/ 	.word	0x0001a6e0
        /*11c4*/ 	.word	0x00000044
        /*11c8*/ 	.word	0x00019cb0
        /*11cc*/ 	.short	0x010a
        /*11ce*/ 	.byte	0x3f
	.zero		1


	//   ....[84]....
        /*11d0*/ 	.word	0x0001a8f0
        /*11d4*/ 	.word	0x00000012
        /*11d8*/ 	.word	0x00019c00
        /*11dc*/ 	.short	0x010a
        /*11de*/ 	.byte	0x3f
	.zero		1


	//   ....[85]....
        /*11e0*/ 	.word	0x0001ab10
        /*11e4*/ 	.word	0x00000012
        /*11e8*/ 	.word	0x00019c00
        /*11ec*/ 	.short	0x010a
        /*11ee*/ 	.byte	0x3f
	.zero		1


	//   ....[86]....
        /*11f0*/ 	.word	0x0001ab60
        /*11f4*/ 	.word	0x00000000
        /*11f8*/ 	.word	0x00019c30
        /*11fc*/ 	.short	0x010a
        /*11fe*/ 	.byte	0x3f
	.zero		1


	//   ....[87]....
        /*1200*/ 	.word	0x0001abb0
        /*1204*/ 	.word	0x0000000b
        /*1208*/ 	.word	0x00019c30
        /*120c*/ 	.short	0x010a
        /*120e*/ 	.byte	0x3f
	.zero		1


	//   ....[88]....
        /*1210*/ 	.word	0x0001ac00
        /*1214*/ 	.word	0x0000000c
        /*1218*/ 	.word	0x00019c50
        /*121c*/ 	.short	0x010a
        /*121e*/ 	.byte	0x3f
	.zero		1


	//   ....[89]....
        /*1220*/ 	.word	0x0001ac50
        /*1224*/ 	.word	0x0000000a
        /*1228*/ 	.word	0x00019c50
        /*122c*/ 	.short	0x010a
        /*122e*/ 	.byte	0x3f
	.zero		1


	//   ....[90]....
        /*1230*/ 	.word	0x0001adf0
        /*1234*/ 	.word	0x00000016
        /*1238*/ 	.word	0x00019c20
        /*123c*/ 	.short	0x010a
        /*123e*/ 	.byte	0x3f
	.zero		1


	//   ....[91]....
        /*1240*/ 	.word	0x0001ae40
        /*1244*/ 	.word	0x00000007
        /*1248*/ 	.word	0x00019ca0
        /*124c*/ 	.short	0x010a
        /*124e*/ 	.byte	0x3f
	.zero		1


	//   ....[92]....
        /*1250*/ 	.word	0x0001ae90
        /*1254*/ 	.word	0x00000007
        /*1258*/ 	.word	0x00019cc0
        /*125c*/ 	.short	0x010a
        /*125e*/ 	.byte	0x3f
	.zero		1


	//   ....[93]....
        /*1260*/ 	.word	0x0001aee0
        /*1264*/ 	.word	0x00000008
        /*1268*/ 	.word	0x00019ca0
        /*126c*/ 	.short	0x010a
        /*126e*/ 	.byte	0x3f
	.zero		1


	//   ....[94]....
        /*1270*/ 	.word	0x0001af30
        /*1274*/ 	.word	0x00000008
        /*1278*/ 	.word	0x00019cc0
        /*127c*/ 	.short	0x010a
        /*127e*/ 	.byte	0x3f
	.zero		1


	//   ....[95]....
        /*1280*/ 	.word	0x0001b060
        /*1284*/ 	.word	0x00000004
        /*1288*/ 	.word	0x00019c80
        /*128c*/ 	.short	0x010a
        /*128e*/ 	.byte	0x3f
	.zero		1


	//   ....[96]....
        /*1290*/ 	.word	0x0001b450
        /*1294*/ 	.word	0x00000004
        /*1298*/ 	.word	0x00019c40
        /*129c*/ 	.short	0x010a
        /*129e*/ 	.byte	0x3f
	.zero		1


	//   ....[97]....
        /*12a0*/ 	.word	0x0001bb50
        /*12a4*/ 	.word	0x00000016
        /*12a8*/ 	.word	0x00019c20
        /*12ac*/ 	.short	0x010a
        /*12ae*/ 	.byte	0x3f
	.zero		1


	//   ....[98]....
        /*12b0*/ 	.word	0x0001bba0
        /*12b4*/ 	.word	0x00000000
        /*12b8*/ 	.word	0x00019c80
        /*12bc*/ 	.short	0x010a
        /*12be*/ 	.byte	0x3f
	.zero		1


	//   ....[99]....
        /*12c0*/ 	.word	0x0001bea0
        /*12c4*/ 	.word	0x00000000
        /*12c8*/ 	.word	0x00019c40
        /*12cc*/ 	.short	0x010a
        /*12ce*/ 	.byte	0x3f
	.zero		1


	//   ....[100]....
        /*12d0*/ 	.word	0x0001c150
        /*12d4*/ 	.word	0x00000002
        /*12d8*/ 	.word	0x00019c70
        /*12dc*/ 	.short	0x010a
        /*12de*/ 	.byte	0x3f
	.zero		1


	//   ....[101]....
        /*12e0*/ 	.word	0x0001c1a0
        /*12e4*/ 	.word	0x00000002
        /*12e8*/ 	.word	0x00019c60
        /*12ec*/ 	.short	0x010a
        /*12ee*/ 	.byte	0x3f
	.zero		1


	//   ....[102]....
        /*12f0*/ 	.word	0x0001c1f0
        /*12f4*/ 	.word	0x00000000
        /*12f8*/ 	.word	0x00019c70
        /*12fc*/ 	.short	0x010a
        /*12fe*/ 	.byte	0x3f
	.zero		1


	//   ....[103]....
        /*1300*/ 	.word	0x0001c240
        /*1304*/ 	.word	0x00000000
        /*1308*/ 	.word	0x00019c60
        /*130c*/ 	.short	0x010a
        /*130e*/ 	.byte	0x3f
	.zero		1


	//   ....[104]....
        /*1310*/ 	.word	0x0001cc90
        /*1314*/ 	.word	0x00000004
        /*1318*/ 	.word	0x00019c20
        /*131c*/ 	.short	0x010a
        /*131e*/ 	.byte	0x3f
	.zero		1


	//   ....[105]....
        /*1320*/ 	.word	0x0001ce30
        /*1324*/ 	.word	0x00000005
        /*1328*/ 	.word	0x00019c40
        /*132c*/ 	.short	0x010a
        /*132e*/ 	.byte	0x3f
	.zero		1


	//   ....[106]....
        /*1330*/ 	.word	0x0001ce80
        /*1334*/ 	.word	0x00000017
        /*1338*/ 	.word	0x00019c40
        /*133c*/ 	.short	0x010a
        /*133e*/ 	.byte	0x3f
	.zero		1


	//   ....[107]....
        /*1340*/ 	.word	0x0001ced0
        /*1344*/ 	.word	0x00000005
        /*1348*/ 	.word	0x00019c60
        /*134c*/ 	.short	0x010a
        /*134e*/ 	.byte	0x3f
	.zero		1


	//   ....[108]....
        /*1350*/ 	.word	0x0001cf20
        /*1354*/ 	.word	0x00000017
        /*1358*/ 	.word	0x00019c60
        /*135c*/ 	.short	0x010a
        /*135e*/ 	.byte	0x3f
	.zero		1


	//   ....[109]....
        /*1360*/ 	.word	0x0001cf70
        /*1364*/ 	.word	0x00000005
        /*1368*/ 	.word	0x00019c80
        /*136c*/ 	.short	0x010a
        /*136e*/ 	.byte	0x3f
	.zero		1


	//----- nvinfo : EIATTR_NUM_MBARRIERS
	.align		4
.L_1194:
        /*1370*/ 	.byte	0x03, 0x38
        /*1372*/ 	.short	0x0016


	//----- nvinfo : EIATTR_EXIT_INSTR_OFFSETS
	.align		4
        /*1374*/ 	.byte	0x04, 0x1c
        /*1376*/ 	.short	(.L_1196 - .L_1195)


	//   ....[0]....
.L_1195:
        /*1378*/ 	.word	0x0001a280


	//----- nvinfo : EIATTR_MAX_THREADS
	.align		4
.L_1196:
        /*137c*/ 	.byte	0x04, 0x05
        /*137e*/ 	.short	(.L_1198 - .L_1197)
.L_1197:
        /*1380*/ 	.word	0x00000200
        /*1384*/ 	.word	0x00000001
        /*1388*/ 	.word	0x00000001


	//----- nvinfo : EIATTR_CRS_STACK_SIZE
	.align		4
.L_1198:
        /*138c*/ 	.byte	0x04, 0x1e
        /*138e*/ 	.short	(.L_1200 - .L_1199)
.L_1199:
        /*1390*/ 	.word	0x00000000


	//----- nvinfo : EIATTR_CBANK_PARAM_SIZE
	.align		4
.L_1200:
        /*1394*/ 	.byte	0x03, 0x19
        /*1396*/ 	.short	0x0af0


	//----- nvinfo : EIATTR_PARAM_CBANK
	.align		4
        /*1398*/ 	.byte	0x04, 0x0a
        /*139a*/ 	.short	(.L_1202 - .L_1201)
	.align		4
.L_1201:
        /*139c*/ 	.word	index@(.nv.constant0._ZN7cutlass13device_kernelIN5flash11enable_sm90INS1_16FlashAttnFwdSm90INS1_25CollectiveMainloopFwdSm90ILi2EN4cute5tupleIJNS5_1CILi1EEES8_S8_EEENS6_IJNS7_ILi192EEENS7_ILi128EEENS7_ILi96EEEEEELi96ENS_12float_e4m3_tEfNS_4arch4Sm90ELb0ELb0ELb1ELb1ELb1ELb1ELb0ELb1ELb1ELb1ELb0ELb0EEENS1_21CollectiveEpilogueFwdINS6_IJSA_SC_SB_EEES9_NS_10bfloat16_tESG_Li384ELb1ELb1ELb0ELb1EEENS1_36VarlenDynamicPersistentTileSchedulerILi192ELi128ELi384ELi128ELb0ELb1ELb1ELb0ELb1ELb1EEEEEEEEEvNT_6ParamsE)
        /*13a0*/ 	.short	0x0210
        /*13a2*/ 	.short	0x0af0


	//----- nvinfo : EIATTR_SW_WAR
	.align		4
.L_1202:
        /*13a4*/ 	.byte	0x04, 0x36
        /*13a6*/ 	.short	(.L_1204 - .L_1203)
.L_1203:
        /*13a8*/ 	.word	0x00000008
.L_1204:


//--------------------- .nv.info._ZN7cutlass13device_kernelIN5flash11enable_sm90INS1_16FlashAttnFwdSm90INS1_25CollectiveMainloopFwdSm90ILi2EN4cute5tupleIJNS5_1CILi1EEES8_S8_EEENS6_IJNS7_ILi192EEENS7_ILi128EEENS7_ILi96EEEEEELi96ENS_12float_e4m3_tEfNS_4arch4Sm90ELb0ELb1ELb1ELb0ELb1ELb0ELb0ELb1ELb1ELb1ELb0ELb0EEENS1_21CollectiveEpilogueFwdINS6_IJSA_SC_SB_EEES9_NS_10bfloat16_tESG_Li384ELb0ELb1ELb0ELb1EEENS1_30DynamicPersistentTileSchedulerILi384ELi128ELb0ELb1ELb1EEEEEEEEEvNT_6ParamsE --------------------------
	.section	.nv.info._ZN7cutlass13device_kernelIN5flash11enable_sm90INS1_16FlashAttnFwdSm90INS1_25CollectiveMainloopFwdSm90ILi2EN4cute5tupleIJNS5_1CILi1EEES8_S8_EEENS6_IJNS7_ILi192EEENS7_ILi128EEENS7_ILi96EEEEEELi96ENS_12float_e4m3_tEfNS_4arch4Sm90ELb0ELb1ELb1ELb0ELb1ELb0ELb0ELb1ELb1ELb1ELb0ELb0EEENS1_21CollectiveEpilogueFwdINS6_IJSA_SC_SB_EEES9_NS_10bfloat16_tESG_Li384ELb0ELb1ELb0ELb1EEENS1_30DynamicPersistentTileSchedulerILi384ELi128ELb0ELb1ELb1EEEEEEEEEvNT_6ParamsE,"",@"SHT_CUDA_INFO"
	.sectionflags	@""
	.align	4


	//----- nvinfo : EIATTR_CUDA_API_VERSION
	.align		4
        /*0000*/ 	.byte	0x04, 0x37
        /*0002*/ 	.short	(.L_1206 - .L_1205)
.L_1205:
        /*0004*/ 	.word	0x00000082


	//----- nvinfo : EIATTR_KPARAM_INFO
	.align		4
.L_1206:
        /*0008*/ 	.byte	0x04, 0x17
        /*000a*/ 	.short	(.L_1208 - .L_1207)
.L_1207:
        /*000c*/ 	.word	0x00000000
        /*0010*/ 	.short	0x0000
        /*0012*/ 	.short	0x0070
        /*0014*/ 	.byte	0x00, 0xf0, 0x01, 0x2a


	//----- nvinfo : EIATTR_SPARSE_MMA_MASK
	.align		4
.L_1208:
        /*0018*/ 	.byte	0x03, 0x50
        /*001a*/ 	.short	0x0000


	//----- nvinfo : EIATTR_MAXREG_COUNT
	.align		4
        /*001c*/ 	.byte	0x03, 0x1b
        /*001e*/ 	.short	0x0080


	//----- nvinfo : EIATTR_NUM_BARRIERS
	.align		4
        /*0020*/ 	.byte	0x02, 0x4c
        /*0022*/ 	.byte	0x09
	.zero		1


	//----- nvinfo : EIATTR_EXTERNS
	.align		4
        /*0024*/ 	.byte	0x04, 0x0f
        /*0026*/ 	.short	(.L_1210 - .L_1209)


	//   ....[0]....
	.align		4
.L_1209:
        /*0028*/ 	.word	index@(__assertfail)


	//----- nvinfo : EIATTR_ANNOTATIONS
	.align		4
.L_1210:
        /*002c*/ 	.byte	0x04, 0x55
        /*002e*/ 	.short	(.L_1212 - .L_1211)


	//   ....[0]....
.L_1211:
        /* <DEDUP_REMOVED lines=17> */


	//----- nvinfo : EIATTR_MERCURY_ISA_VERSION
	.align		4
.L_1212:
        /*0130*/ 	.byte	0x03, 0x5f
        /*0132*/ 	.short	0x0101


	//----- nvinfo : EIATTR_INT_WARP_WIDE_INSTR_OFFSETS
	.align		4
        /*0134*/ 	.byte	0x04, 0x31
        /*0136*/ 	.short	(.L_1214 - .L_1213)


	//   ....[0]....
.L_1213:
        /*0138*/ 	.word	0x000000c0


	//   ....[1]....
        /*013c*/ 	.word	0x000000d0


	//   ....[2]....
        /*0140*/ 	.word	0x00000170


	//   ....[3]....
        /*0144*/ 	.word	0x00011c60


	//   ....[4]....
        /*0148*/ 	.word	0x00011cf0


	//   ....[5]....
        /*014c*/ 	.word	0x00014b00


	//   ....[6]....
        /*0150*/ 	.word	0x00014b90


	//----- nvinfo : EIATTR_COOP_GROUP_MASK_REGIDS
	.align		4
.L_1214:
        /*0154*/ 	.byte	0x04, 0x29
        /*0156*/ 	.short	(.L_1216 - .L_1215)


	//   ....[0]....
.L_1215:
        /*0158*/ 	.word	0xffffffff


	//   ....[1]....
        /*015c*/ 	.word	0xffffffff


	//   ....[2]....
        /*0160*/ 	.word	0xffffffff


	//   ....[3]....
        /*0164*/ 	.word	0xffffffff


	//   ....[4]....
        /*0168*/ 	.word	0xffffffff


	//   ....[5]....
        /*016c*/ 	.word	0xffffffff


	//   ....[6]....
        /*0170*/ 	.word	0xffffffff


	//   ....[7]....
        /*0174*/ 	.word	0xffffffff


	//   ....[8]....
        /*0178*/ 	.word	0xffffffff


	//   ....[9]....
        /*017c*/ 	.word	0xffffffff


	//   ....[10]....
        /*0180*/ 	.word	0xffffffff


	//   ....[11]....
        /*0184*/ 	.word	0xffffffff


	//   ....[12]....
        /*0188*/ 	.word	0xffffffff


	//   ....[13]....
        /*018c*/ 	.word	0xffffffff


	//   ....[14]....
        /*0190*/ 	.word	0xffffffff


	//   ....[15]....
        /*0194*/ 	.word	0xffffffff


	//   ....[16]....
        /*0198*/ 	.word	0xffffffff


	//   ....[17]....
        /*019c*/ 	.word	0xffffffff


	//   ....[18]....
        /*01a0*/ 	.word	0xffffffff


	//   ....[19]....
        /*01a4*/ 	.word	0xffffffff


	//   ....[20]....
        /*01a8*/ 	.word	0xffffffff


	//   ....[21]....
        /*01ac*/ 	.word	0xffffffff


	//   ....[22]....
        /*01b0*/ 	.word	0xffffffff


	//   ....[23]....
        /*01b4*/ 	.word	0xffffffff


	//   ....[24]....
        /*01b8*/ 	.word	0xffffffff


	//   ....[25]....
        /*01bc*/ 	.word	0xffffffff


	//   ....[26]....
        /*01c0*/ 	.word	0xffffffff


	//   ....[27]....
        /*01c4*/ 	.word	0xffffffff


	//   ....[28]....
        /*01c8*/ 	.word	0xffffffff


	//   ....[29]....
        /*01cc*/ 	.word	0xffffffff


	//   ....[30]....
        /*01d0*/ 	.word	0xffffffff


	//   ....[31]....
        /*01d4*/ 	.word	0xffffffff


	//   ....[32]....
        /*01d8*/ 	.word	0xffffffff


	//   ....[33]....
        /*01dc*/ 	.word	0xffffffff


	//   ....[34]....
        /*01e0*/ 	.word	0xffffffff


	//   ....[35]....
        /*01e4*/ 	.word	0xffffffff


	//   ....[36]....
        /*01e8*/ 	.word	0xffffffff


	//   ....[37]....
        /*01ec*/ 	.word	0xffffffff


	//   ....[38]....
        /*01f0*/ 	.word	0xffffffff


	//   ....[39]....
        /*01f4*/ 	.word	0xffffffff


	//   ....[40]....
        /*01f8*/ 	.word	0xffffffff


	//   ....[41]....
        /*01fc*/ 	.word	0xffffffff


	//   ....[42]....
        /*0200*/ 	.word	0xffffffff


	//   ....[43]....
        /*0204*/ 	.word	0xffffffff


	//   ....[44]....
        /*0208*/ 	.word	0xffffffff


	//   ....[45]....
        /*020c*/ 	.word	0xffffffff


	//   ....[46]....
        /*0210*/ 	.word	0xffffffff


	//   ....[47]....
        /*0214*/ 	.word	0xffffffff


	//   ....[48]....
        /*0218*/ 	.word	0xffffffff


	//   ....[49]....
        /*021c*/ 	.word	0xffffffff


	//   ....[50]....
        /*0220*/ 	.word	0xffffffff


	//   ....[51]....
        /*0224*/ 	.word	0xffffffff


	//   ....[52]....
        /*0228*/ 	.word	0xffffffff


	//   ....[53]....
        /*022c*/ 	.word	0xffffffff


	//   ....[54]....
        /*0230*/ 	.word	0xffffffff


	//   ....[55]....
        /*0234*/ 	.word	0xffffffff


	//   ....[56]....
        /*0238*/ 	.word	0xffffffff


	//   ....[57]....
        /*023c*/ 	.word	0xffffffff


	//   ....[58]....
        /*0240*/ 	.word	0xffffffff


	//   ....[59]....
        /*0244*/ 	.word	0xffffffff


	//   ....[60]....
        /*0248*/ 	.word	0xffffffff


	//   ....[61]....
        /*024c*/ 	.word	0xffffffff


	//   ....[62]....
        /*0250*/ 	.word	0xffffffff


	//   ....[63]....
        /*0254*/ 	.word	0xffffffff


	//   ....[64]....
        /*0258*/ 	.word	0xffffffff


	//   ....[65]....
        /*025c*/ 	.word	0xffffffff


	//   ....[66]....
        /*0260*/ 	.word	0xffffffff


	//   ....[67]....
        /*0264*/ 	.word	0xffffffff


	//   ....[68]....
        /*0268*/ 	.word	0xffffffff


	//   ....[69]....
        /*026c*/ 	.word	0xffffffff


	//   ....[70]....
        /*0270*/ 	.word	0xffffffff


	//   ....[71]....
        /*0274*/ 	.word	0xffffffff


	//   ....[72]....
        /*0278*/ 	.word	0xffffffff


	//   ....[73]....
        /*027c*/ 	.word	0xffffffff


	//   ....[74]....
        /*0280*/ 	.word	0xffffffff


	//   ....[75]....
        /*0284*/ 	.word	0xffffffff


	//   ....[76]....
        /*0288*/ 	.word	0xffffffff


	//   ....[77]....
        /*028c*/ 	.word	0xffffffff


	//   ....[78]....
        /*0290*/ 	.word	0xffffffff


	//   ....[79]....
        /*0294*/ 	.word	0xffffffff


	//   ....[80]....
        /*0298*/ 	.word	0xffffffff


	//   ....[81]....
        /*029c*/ 	.word	0xffffffff


	//   ....[82]....
        /*02a0*/ 	.word	0xffffffff


	//   ....[83]....
        /*02a4*/ 	.word	0xffffffff


	//   ....[84]....
        /*02a8*/ 	.word	0xffffffff


	//   ....[85]....
        /*02ac*/ 	.word	0xffffffff


	//   ....[86]....
        /*02b0*/ 	.word	0xffffffff


	//   ....[87]....
        /*02b4*/ 	.word	0xffffffff


	//   ....[88]....
        /*02b8*/ 	.word	0xffffffff


	//   ....[89]....
        /*02bc*/ 	.word	0xffffffff


	//   ....[90]....
        /*02c0*/ 	.word	0xffffffff


	//   ....[91]....
        /*02c4*/ 	.word	0xffffffff


	//   ....[92]....
        /*02c8*/ 	.word	0xffffffff


	//   ....[93]....
        /*02cc*/ 	.word	0xffffffff


	//   ....[94]....
        /*02d0*/ 	.word	0x0500000f


	//   ....[95]....
        /*02d4*/ 	.word	0x0500000f


	//   ....[96]....
        /*02d8*/ 	.word	0x0500000f


	//   ....[97]....
        /*02dc*/ 	.word	0x0500000f


	//   ....[98]....
        /*02e0*/ 	.word	0x0500000f


	//   ....[99]....
        /*02e4*/ 	.word	0x0500000f


	//   ....[100]....
        /*02e8*/ 	.word	0x0500000f


	//   ....[101]....
        /*02ec*/ 	.word	0x0500000f


	//   ....[102]....
        /*02f0*/ 	.word	0x0500000f


	//   ....[103]....
        /*02f4*/ 	.word	0x0500000f


	//   ....[104]....
        /*02f8*/ 	.word	0x0500000f


	//   ....[105]....
        /*02fc*/ 	.word	0x0500000f


	//   ....[106]....
        /*0300*/ 	.word	0x0500000f


	//   ....[107]....
        /*0304*/ 	.word	0x0500000f


	//   ....[108]....
        /*0308*/ 	.word	0x0500000f


	//   ....[109]....
        /*030c*/ 	.word	0x0500000f


	//   ....[110]....
        /*0310*/ 	.word	0x0500000f


	//   ....[111]....
        /*0314*/ 	.word	0x0500000f


	//   ....[112]....
        /*0318*/ 	.word	0x0500000f


	//   ....[113]....
        /*031c*/ 	.word	0x0500000f


	//   ....[114]....
        /*0320*/ 	.word	0x0500000f


	//   ....[115]....
        /*0324*/ 	.word	0x0500000f


	//   ....[116]....
        /*0328*/ 	.word	0x0500000f


	//   ....[117]....
        /*032c*/ 	.word	0x0500000f


	//----- nvinfo : EIATTR_COOP_GROUP_INSTR_OFFSETS
	.align		4
.L_1216:
        /*0330*/ 	.byte	0x04, 0x28
        /*0332*/ 	.short	(.L_1218 - .L_1217)


	//   ....[0]....
.L_1217:
        /*0334*/ 	.word	0x00000070


	//   ....[1]....
        /*0338*/ 	.word	0x000000b0


	//   ....[2]....
        /*033c*/ 	.word	0x000002d0


	//   ....[3]....
        /*0340*/ 	.word	0x00000430


	//   ....[4]....
        /*0344*/ 	.word	0x00000550


	//   ....[5]....
        /*0348*/ 	.word	0x000006b0


	//   ....[6]....
        /*034c*/ 	.word	0x00001690


	//   ....[7]....
        /*0350*/ 	.word	0x00002050


	//   ....[8]....
        /*0354*/ 	.word	0x00002a40


	//   ....[9]....
        /*0358*/ 	.word	0x00004000


	//   ....[10]....
        /*035c*/ 	.word	0x000040b0


	//   ....[11]....
        /*0360*/ 	.word	0x00004790


	//   ....[12]....
        /*0364*/ 	.word	0x000047e0


	//   ....[13]....
        /*0368*/ 	.word	0x00005d90


	//   ....[14]....
        /*036c*/ 	.word	0x00006600


	//   ....[15]....
        /*0370*/ 	.word	0x00007200


	//   ....[16]....
        /*0374*/ 	.word	0x00007300


	//   ....[17]....
        /*0378*/ 	.word	0x00007b40


	//   ....[18]....
        /*037c*/ 	.word	0x00007bd0


	//   ....[19]....
        /*0380*/ 	.word	0x00009e40


	//   ....[20]....
        /*0384*/ 	.word	0x00009e70


	//   ....[21]....
        /*0388*/ 	.word	0x00009e90


	//   ....[22]....
        /*038c*/ 	.word	0x00009eb0


	//   ....[23]....
        /*0390*/ 	.word	0x0000b8b0


	//   ....[24]....
        /*0394*/ 	.word	0x0000c170


	//   ....[25]....
        /*0398*/ 	.word	0x0000cd70


	//   ....[26]....
        /*039c*/ 	.word	0x0000ce70


	//   ....[27]....
        /*03a0*/ 	.word	0x0000d6d0


	//   ....[28]....
        /*03a4*/ 	.word	0x0000d750


	//   ....[29]....
        /*03a8*/ 	.word	0x0000e9d0


	//   ....[30]....
        /*03ac*/ 	.word	0x0000e9f0


	//   ....[31]....
        /*03b0*/ 	.word	0x0000ea60


	//   ....[32]....
        /*03b4*/ 	.word	0x0000ea70


	//   ....[33]....
        /*03b8*/ 	.word	0x0000faa0


	//   ....[34]....
        /*03bc*/ 	.word	0x0000fab0


	//   ....[35]....
        /*03c0*/ 	.word	0x0000fac0


	//   ....[36]....
        /*03c4*/ 	.word	0x0000fad0


	//   ....[37]....
        /*03c8*/ 	.word	0x0000fae0


	//   ....[38]....
        /*03cc*/ 	.word	0x0000faf0


	//   ....[39]....
        /*03d0*/ 	.word	0x0000fb00


	//   ....[40]....
        /*03d4*/ 	.word	0x0000fb10


	//   ....[41]....
        /*03d8*/ 	.word	0x0000fb20


	//   ....[42]....
        /*03dc*/ 	.word	0x0000fb40


	//   ....[43]....
        /*03e0*/ 	.word	0x0000fb50


	//   ....[44]....
        /*03e4*/ 	.word	0x0000fb60


	//   ....[45]....
        /*03e8*/ 	.word	0x0000fb80


	//   ....[46]....
        /*03ec*/ 	.word	0x0000fb90


	//   ....[47]....
        /*03f0*/ 	.word	0x0000fbc0


	//   ....[48]....
        /*03f4*/ 	.word	0x0000fbd0


	//   ....[49]....
        /*03f8*/ 	.word	0x0000fbe0


	//   ....[50]....
        /*03fc*/ 	.word	0x0000fbf0


	//   ....[51]....
        /*0400*/ 	.word	0x0000fc00


	//   ....[52]....
        /*0404*/ 	.word	0x0000fc10


	//   ....[53]....
        /*0408*/ 	.word	0x0000fc20


	//   ....[54]....
        /*040c*/ 	.word	0x0000fc30


	//   ....[55]....
        /*0410*/ 	.word	0x0000fc40


	//   ....[56]....
        /*0414*/ 	.word	0x0000fc50


	//   ....[57]....
        /*0418*/ 	.word	0x0000fd50


	//   ....[58]....
        /*041c*/ 	.word	0x0000fd80


	//   ....[59]....
        /*0420*/ 	.word	0x0000fed0


	//   ....[60]....
        /*0424*/ 	.word	0x0000ff10


	//   ....[61]....
        /*0428*/ 	.word	0x00010250


	//   ....[62]....
        /*042c*/ 	.word	0x00010280


	//   ....[63]....
        /*0430*/ 	.word	0x000103a0


	//   ....[64]....
        /*0434*/ 	.word	0x000103c0


	//   ....[65]....
        /*0438*/ 	.word	0x00010aa0


	//   ....[66]....
        /*043c*/ 	.word	0x00010ab0


	//   ....[67]....
        /*0440*/ 	.word	0x00010bb0


	//   ....[68]....
        /*0444*/ 	.word	0x00010bd0


	//   ....[69]....
        /*0448*/ 	.word	0x00010d90


	//   ....[70]....
        /*044c*/ 	.word	0x000128a0


	//   ....[71]....
        /*0450*/ 	.word	0x000128c0


	//   ....[72]....
        /*0454*/ 	.word	0x000128d0


	//   ....[73]....
        /*0458*/ 	.word	0x00012970


	//   ....[74]....
        /*045c*/ 	.word	0x00012d00


	//   ....[75]....
        /*0460*/ 	.word	0x00012d10


	//   ....[76]....
        /*0464*/ 	.word	0x00012d20


	//   ....[77]....
        /*0468*/ 	.word	0x00012d30


	//   ....[78]....
        /*046c*/ 	.word	0x00013580


	//   ....[79]....
        /*0470*/ 	.word	0x000135a0


	//   ....[80]....
        /*0474*/ 	.word	0x000135c0


	//   ....[81]....
        /*0478*/ 	.word	0x000135d0


	//   ....[82]....
        /*047c*/ 	.word	0x000135e0


	//   ....[83]....
        /*0480*/ 	.word	0x000136e0


	//   ....[84]....
        /*0484*/ 	.word	0x00013e40


	//   ....[85]....
        /*0488*/ 	.word	0x00013e60


	//   ....[86]....
        /*048c*/ 	.word	0x00013e80


	//   ....[87]....
        /*0490*/ 	.word	0x00013ee0


	//   ....[88]....
        /*0494*/ 	.word	0x00014270


	//   ....[89]....
        /*0498*/ 	.word	0x00014280


	//   ....[90]....
        /*049c*/ 	.word	0x00014290


	//   ....[91]....
        /*04a0*/ 	.word	0x000142f0


	//   ....[92]....
        /*04a4*/ 	.word	0x00015360


	//   ....[93]....
        /*04a8*/ 	.word	0x00015500


	//   ....[94]....
        /*04ac*/ 	.word	0x00015bd0


	//   ....[95]....
        /*04b0*/ 	.word	0x00015cb0


	//   ....[96]....
        /*04b4*/ 	.word	0x00015d50


	//   ....[97]....
        /*04b8*/ 	.word	0x00015db0


	//   ....[98]....
        /*04bc*/ 	.word	0x00015e90


	//   ....[99]....
        /*04c0*/ 	.word	0x00015fe0


	//   ....[100]....
        /*04c4*/ 	.word	0x00016070


	//   ....[101]....
        /*04c8*/ 	.word	0x000160d0


	//   ....[102]....
        /*04cc*/ 	.word	0x00016170


	//   ....[103]....
        /*04d0*/ 	.word	0x00016270


	//   ....[104]....
        /*04d4*/ 	.word	0x000162d0


	//   ....[105]....
        /*04d8*/ 	.word	0x00016330


	//   ....[106]....
        /*04dc*/ 	.word	0x000163d0


	//   ....[107]....
        /*04e0*/ 	.word	0x00016490


	//   ....[108]....
        /*04e4*/ 	.word	0x00016510


	//   ....[109]....
        /*04e8*/ 	.word	0x000166c0


	//   ....[110]....
        /*04ec*/ 	.word	0x00016770


	//   ....[111]....
        /*04f0*/ 	.word	0x00016820


	//   ....[112]....
        /*04f4*/ 	.word	0x000168d0


	//   ....[113]....
        /*04f8*/ 	.word	0x000169c0


	//   ....[114]....
        /*04fc*/ 	.word	0x00016a50


	//   ....[115]....
        /*0500*/ 	.word	0x00016ab0


	//   ....[116]....
        /*0504*/ 	.word	0x00016b80


	//   ....[117]....
        /*0508*/ 	.word	0x00016de0


	//----- nvinfo : EIATTR_REG_RECONFIG
	.align		4
.L_1218:
        /*050c*/ 	.byte	0x01, 0x54
	.zero		2


	//----- nvinfo : EIATTR_SYSCALL_OFFSETS
	.align		4
        /*0510*/ 	.byte	0x04, 0x46
        /*0512*/ 	.short	(.L_1220 - .L_1219)


	//   ....[0]....
.L_1219:
        /*0514*/ 	.word	0x00001870


	//   ....[1]....
        /*0518*/ 	.word	0x00011e60


	//   ....[2]....
        /*051c*/ 	.word	0x00011fd0


	//   ....[3]....
        /*0520*/ 	.word	0x00012120


	//   ....[4]....
        /*0524*/ 	.word	0x00012260


	//   ....[5]....
        /*0528*/ 	.word	0x00013070


	//----- nvinfo : EIATTR_MBARRIER_INSTR_OFFSETS
	.align		4
.L_1220:
        /*052c*/ 	.byte	0x04, 0x39
        /*052e*/ 	.short	(.L_1222 - .L_1221)


	//   ....[0]....
.L_1221:
        /*0530*/ 	.word	0x00000180
        /*0534*/ 	.word	0x000000ff
        /*0538*/ 	.word	0x00019c00
        /*053c*/ 	.short	0x0100
        /*053e*/ 	.byte	0x08
	.zero		1


	//   ....[1]....
        /*0540*/ 	.word	0x00000190
        /*0544*/ 	.word	0x000000ff
        /*0548*/ 	.word	0x00019c20
        /*054c*/ 	.short	0x0100
        /*054e*/ 	.byte	0x08
	.zero		1


	//   ....[2]....
        /*0550*/ 	.word	0x00000280
        /*0554*/ 	.word	0x000000ff
        /*0558*/ 	.word	0x00019c30
        /*055c*/ 	.short	0x0100
        /*055e*/ 	.byte	0x08
	.zero		1


	//   ....[3]....
        /*0560*/ 	.word	0x00000290
        /*0564*/ 	.word	0x000000ff
        /*0568*/ 	.word	0x00019c40
        /*056c*/ 	.short	0x0100
        /*056e*/ 	.byte	0x08
	.zero		1


	//   ....[4]....
        /*0570*/ 	.word	0x000002a0
        /*0574*/ 	.word	0x000000ff
        /*0578*/ 	.word	0x00019c38
        /*057c*/ 	.short	0x0100
        /*057e*/ 	.byte	0x08
	.zero		1


	//   ....[5]....
        /*0580*/ 	.word	0x000002b0
        /*0584*/ 	.word	0x000000ff
        /*0588*/ 	.word	0x00019c48
        /*058c*/ 	.short	0x0100
        /*058e*/ 	.byte	0x08
	.zero		1


	//   ....[6]....
        /*0590*/ 	.word	0x000003e0
        /*0594*/ 	.word	0x000000ff
        /*0598*/ 	.word	0x00019c50
        /*059c*/ 	.short	0x0100
        /*059e*/ 	.byte	0x08
	.zero		1


	//   ....[7]....
        /*05a0*/ 	.word	0x000003f0
        /*05a4*/ 	.word	0x000000ff
        /*05a8*/ 	.word	0x00019c60
        /*05ac*/ 	.short	0x0100
        /*05ae*/ 	.byte	0x08
	.zero		1


	//   ....[8]....
        /*05b0*/ 	.word	0x00000400
        /*05b4*/ 	.word	0x000000ff
        /*05b8*/ 	.word	0x00019c58
        /*05bc*/ 	.short	0x0100
        /*05be*/ 	.byte	0x08
	.zero		1


	//   ....[9]....
        /*05c0*/ 	.word	0x00000410
        /*05c4*/ 	.word	0x000000ff
        /*05c8*/ 	.word	0x00019c68
        /*05cc*/ 	.short	0x0100
        /*05ce*/ 	.byte	0x08
	.zero		1


	//   ....[10]....
        /*05d0*/ 	.word	0x00000500
        /*05d4*/ 	.word	0x000000ff
        /*05d8*/ 	.word	0x00019c70
        /*05dc*/ 	.short	0x0100
        /*05de*/ 	.byte	0x06
	.zero		1


	//   ....[11]....
        /*05e0*/ 	.word	0x00000510
        /*05e4*/ 	.word	0x000000ff
        /*05e8*/ 	.word	0x00019c80
        /*05ec*/ 	.short	0x0100
        /*05ee*/ 	.byte	0x06
	.zero		1


	//   ....[12]....
        /*05f0*/ 	.word	0x00000520
        /*05f4*/ 	.word	0x000000ff
        /*05f8*/ 	.word	0x00019c78
        /*05fc*/ 	.short	0x0100
        /*05fe*/ 	.byte	0x06
	.zero		1


	//   ....[13]....
        /*0600*/ 	.word	0x00000530
        /*0604*/ 	.word	0x000000ff
        /*0608*/ 	.word	0x00019c88
        /*060c*/ 	.short	0x0100
        /*060e*/ 	.byte	0x06
	.zero		1


	//   ....[14]....
        /*0610*/ 	.word	0x00000660
        /*0614*/ 	.word	0x000000ff
        /*0618*/ 	.word	0x00019c90
        /*061c*/ 	.short	0x0100
        /*061e*/ 	.byte	0x08
	.zero		1


	//   ....[15]....
        /*0620*/ 	.word	0x00000670
        /*0624*/ 	.word	0x000000ff
        /*0628*/ 	.word	0x00019ca0
        /*062c*/ 	.short	0x0100
        /*062e*/ 	.byte	0x08
	.zero		1


	//   ....[16]....
        /*0630*/ 	.word	0x00000680
        /*0634*/ 	.word	0x000000ff
        /*0638*/ 	.word	0x00019c98
        /*063c*/ 	.short	0x0100
        /*063e*/ 	.byte	0x08
	.zero		1


	//   ....[17]....
        /*0640*/ 	.word	0x00000690
        /*0644*/ 	.word	0x000000ff
        /*0648*/ 	.word	0x00019ca8
        /*064c*/ 	.short	0x0100
        /*064e*/ 	.byte	0x08
	.zero		1


	//   ....[18]....
        /*0650*/ 	.word	0x000007e0
        /*0654*/ 	.word	0x000000ff
        /*0658*/ 	.word	0x00019cb0
        /*065c*/ 	.short	0x0100
        /*065e*/ 	.byte	0x08
	.zero		1


	//   ....[19]....
        /*0660*/ 	.word	0x000007f0
        /*0664*/ 	.word	0x000000ff
        /*0668*/ 	.word	0x00019cc0
        /*066c*/ 	.short	0x0100
        /*066e*/ 	.byte	0x08
	.zero		1


	//   ....[20]....
        /*0670*/ 	.word	0x00000800
        /*0674*/ 	.word	0x000000ff
        /*0678*/ 	.word	0x00019cb8
        /*067c*/ 	.short	0x0100
        /*067e*/ 	.byte	0x08
	.zero		1


	//   ....[21]....
        /*0680*/ 	.word	0x00000810
        /*0684*/ 	.word	0x000000ff
        /*0688*/ 	.word	0x00019cc8
        /*068c*/ 	.short	0x0100
        /*068e*/ 	.byte	0x08
	.zero		1


	//   ....[22]....
        /*0690*/ 	.word	0x00001bc0
        /*0694*/ 	.word	0x000000ff
        /*0698*/ 	.word	0x00019c00
        /*069c*/ 	.short	0x010a
        /*069e*/ 	.byte	0x2e
	.zero		1


	//   ....[23]....
        /*06a0*/ 	.word	0x00001c60
        /*06a4*/ 	.word	0x0000000c
        /*06a8*/ 	.word	0x00019c30
        /*06ac*/ 	.short	0x010a
        /*06ae*/ 	.byte	0x3f
	.zero		1


	//   ....[24]....
        /*06b0*/ 	.word	0x00001ca0
        /*06b4*/ 	.word	0x0000000c
        /*06b8*/ 	.word	0x00019c30
        /*06bc*/ 	.short	0x010a
        /*06be*/ 	.byte	0x3f
	.zero		1


	//   ....[25]....
        /*06c0*/ 	.word	0x000023f0
        /*06c4*/ 	.word	0x000000ff
        /*06c8*/ 	.word	0x00000000
        /*06cc*/ 	.short	0x0101
        /*06ce*/ 	.byte	0x06
	.zero		1


	//   ....[26]....
        /*06d0*/ 	.word	0x00005720
        /*06d4*/ 	.word	0x000000ff
        /*06d8*/ 	.word	0x00019c30
        /*06dc*/ 	.short	0x010a
        /*06de*/ 	.byte	0x14
	.zero		1


	//   ....[27]....
        /*06e0*/ 	.word	0x00005760
        /*06e4*/ 	.word	0x000000ff
        /*06e8*/ 	.word	0x00019c30
        /*06ec*/ 	.short	0x010a
        /*06ee*/ 	.byte	0x14
	.zero		1


	//   ....[28]....
        /*06f0*/ 	.word	0x000058c0
        /*06f4*/ 	.word	0x000000ff
        /*06f8*/ 	.word	0x00019c50
        /*06fc*/ 	.short	0x010a
        /*06fe*/ 	.byte	0x0b
	.zero		1


	//   ....[29]....
        /*0700*/ 	.word	0x00005900
        /*0704*/ 	.word	0x000000ff
        /*0708*/ 	.word	0x00019c50
        /*070c*/ 	.short	0x010a
        /*070e*/ 	.byte	0x0b
	.zero		1


	//   ....[30]....
        /*0710*/ 	.word	0x00006050
        /*0714*/ 	.word	0x000000ff
        /*0718*/ 	.word	0x00000000
        /*071c*/ 	.short	0x0101
        /*071e*/ 	.byte	0x14
	.zero		1


	//   ....[31]....
        /*0720*/ 	.word	0x00008660
        /*0724*/ 	.word	0x000000ff
        /*0728*/ 	.word	0x00000000
        /*072c*/ 	.short	0x0101
        /*072e*/ 	.byte	0x07
	.zero		1


	//   ....[32]....
        /*0730*/ 	.word	0x00008e60
        /*0734*/ 	.word	0x000000ff
        /*0738*/ 	.word	0x00019c30
        /*073c*/ 	.short	0x010a
        /*073e*/ 	.byte	0x06
	.zero		1


	//   ....[33]....
        /*0740*/ 	.word	0x00008ea0
        /*0744*/ 	.word	0x000000ff
        /*0748*/ 	.word	0x00019c30
        /*074c*/ 	.short	0x010a
        /*074e*/ 	.byte	0x06
	.zero		1


	//   ....[34]....
        /*0750*/ 	.word	0x00009000
        /*0754*/ 	.word	0x000000ff
        /*0758*/ 	.word	0x00019c50
        /*075c*/ 	.short	0x010a
        /*075e*/ 	.byte	0x0b
	.zero		1


	//   ....[35]....
        /*0760*/ 	.word	0x00009040
        /*0764*/ 	.word	0x000000ff
        /*0768*/ 	.word	0x00019c50
        /*076c*/ 	.short	0x010a
        /*076e*/ 	.byte	0x0b
	.zero		1


	//   ....[36]....
        /*0770*/ 	.word	0x00009730
        /*0774*/ 	.word	0x000000ff
        /*0778*/ 	.word	0x00000000
        /*077c*/ 	.short	0x0101
        /*077e*/ 	.byte	0x07
	.zero		1


	//   ....[37]....
        /*0780*/ 	.word	0x0000ac80
        /*0784*/ 	.word	0x000000ff
        /*0788*/ 	.word	0x00000000
        /*078c*/ 	.short	0x0101
        /*078e*/ 	.byte	0x07
	.zero		1


	//   ....[38]....
        /*0790*/ 	.word	0x0000b290
        /*0794*/ 	.word	0x000000ff
        /*0798*/ 	.word	0x00019c30
        /*079c*/ 	.short	0x010a
        /*079e*/ 	.byte	0x06
	.zero		1


	//   ....[39]....
        /*07a0*/ 	.word	0x0000b2d0
        /*07a4*/ 	.word	0x000000ff
        /*07a8*/ 	.word	0x00019c30
        /*07ac*/ 	.short	0x010a
        /*07ae*/ 	.byte	0x06
	.zero		1


	//   ....[40]....
        /*07b0*/ 	.word	0x0000b430
        /*07b4*/ 	.word	0x000000ff
        /*07b8*/ 	.word	0x00019c50
        /*07bc*/ 	.short	0x010a
        /*07be*/ 	.byte	0x0b
	.zero		1


	//   ....[41]....
        /*07c0*/ 	.word	0x0000b470
        /*07c4*/ 	.word	0x000000ff
        /*07c8*/ 	.word	0x00019c50
        /*07cc*/ 	.short	0x010a
        /*07ce*/ 	.byte	0x0b
	.zero		1


	//   ....[42]....
        /*07d0*/ 	.word	0x0000bb70
        /*07d4*/ 	.word	0x000000ff
        /*07d8*/ 	.word	0x00000000
        /*07dc*/ 	.short	0x0101
        /*07de*/ 	.byte	0x06
	.zero		1


	//   ....[43]....
        /*07e0*/ 	.word	0x0000e1d0
        /*07e4*/ 	.word	0x000000ff
        /*07e8*/ 	.word	0x00000000
        /*07ec*/ 	.short	0x0101
        /*07ee*/ 	.byte	0x07
	.zero		1


	//   ....[44]....
        /*07f0*/ 	.word	0x0000e700
        /*07f4*/ 	.word	0x000000ff
        /*07f8*/ 	.word	0x00019c50
        /*07fc*/ 	.short	0x010a
        /*07fe*/ 	.byte	0x0e
	.zero		1


	//   ....[45]....
        /*0800*/ 	.word	0x0000e740
        /*0804*/ 	.word	0x000000ff
        /*0808*/ 	.word	0x00019c50
        /*080c*/ 	.short	0x010a
        /*080e*/ 	.byte	0x0e
	.zero		1


	//   ....[46]....
        /*0810*/ 	.word	0x0000ed50
        /*0814*/ 	.word	0x000000ff
        /*0818*/ 	.word	0x00000000
        /*081c*/ 	.short	0x0101
        /*081e*/ 	.byte	0x04
	.zero		1


	//   ....[47]....
        /*0820*/ 	.word	0x00010270
        /*0824*/ 	.word	0x00000003
        /*0828*/ 	.word	0x00000000
        /*082c*/ 	.short	0x0101
        /*082e*/ 	.byte	0x3f
	.zero		1


	//   ....[48]....
        /*0830*/ 	.word	0x00012660
        /*0834*/ 	.word	0x00000004
        /*0838*/ 	.word	0x00019c80
        /*083c*/ 	.short	0x010a
        /*083e*/ 	.byte	0x3f
	.zero		1


	//   ....[49]....
        /*0840*/ 	.word	0x00012a40
        /*0844*/ 	.word	0x00000004
        /*0848*/ 	.word	0x00019c70
        /*084c*/ 	.short	0x0107
        /*084e*/ 	.byte	0x3f
	.zero		1


	//   ....[50]....
        /*0850*/ 	.word	0x00012b00
        /*0854*/ 	.word	0x00000004
        /*0858*/ 	.word	0x00019c70
        /*085c*/ 	.short	0x0101
        /*085e*/ 	.byte	0x3f
	.zero		1


	//   ....[51]....
        /*0860*/ 	.word	0x00012b30
        /*0864*/ 	.word	0x00000004
        /*0868*/ 	.word	0x00019c40
        /*086c*/ 	.short	0x010a
        /*086e*/ 	.byte	0x3f
	.zero		1


	//   ....[52]....
        /*0870*/ 	.word	0x00012e50
        /*0874*/ 	.word	0x00000004
        /*0878*/ 	.word	0x00019c30
        /*087c*/ 	.short	0x0107
        /*087e*/ 	.byte	0x3f
	.zero		1


	//   ....[53]....
        /*0880*/ 	.word	0x00012f20
        /*0884*/ 	.word	0x00000004
        /*0888*/ 	.word	0x00019c30
        /*088c*/ 	.short	0x0101
        /*088e*/ 	.byte	0x3f
	.zero		1


	//   ....[54]....
        /*0890*/ 	.word	0x000137c0
        /*0894*/ 	.word	0x00000010
        /*0898*/ 	.word	0x00019c00
        /*089c*/ 	.short	0x0107
        /*089e*/ 	.byte	0x3f
	.zero		1


	//   ....[55]....
        /*08a0*/ 	.word	0x000138c0
        /*08a4*/ 	.word	0x00000010
        /*08a8*/ 	.word	0x00019c00
        /*08ac*/ 	.short	0x0101
        /*08ae*/ 	.byte	0x3f
	.zero		1


	//   ....[56]....
        /*08b0*/ 	.word	0x000138e0
        /*08b4*/ 	.word	0x00000010
        /*08b8*/ 	.word	0x00019c20
        /*08bc*/ 	.short	0x010a
        /*08be*/ 	.byte	0x3f
	.zero		1


	//   ....[57]....
        /*08c0*/ 	.word	0x00013c70
        /*08c4*/ 	.word	0x00000004
        /*08c8*/ 	.word	0x00019c80
        /*08cc*/ 	.short	0x010a
        /*08ce*/ 	.byte	0x3f
	.zero		1


	//   ....[58]....
        /*08d0*/ 	.word	0x00013fb0
        /*08d4*/ 	.word	0x00000004
        /*08d8*/ 	.word	0x00019c70
        /*08dc*/ 	.short	0x0107
        /*08de*/ 	.byte	0x3f
	.zero		1


	//   ....[59]....
        /*08e0*/ 	.word	0x00014070
        /*08e4*/ 	.word	0x00000004
        /*08e8*/ 	.word	0x00019c70
        /*08ec*/ 	.short	0x0101
        /*08ee*/ 	.byte	0x3f
	.zero		1


	//   ....[60]....
        /*08f0*/ 	.word	0x000140a0
        /*08f4*/ 	.word	0x00000004
        /*08f8*/ 	.word	0x00019c40
        /*08fc*/ 	.short	0x010a
        /*08fe*/ 	.byte	0x3f
	.zero		1


	//   ....[61]....
        /*0900*/ 	.word	0x00014390
        /*0904*/ 	.word	0x00000004
        /*0908*/ 	.word	0x00019c30
        /*090c*/ 	.short	0x0107
        /*090e*/ 	.byte	0x3f
	.zero		1


	//   ....[62]....
        /*0910*/ 	.word	0x00014460
        /*0914*/ 	.word	0x00000004
        /*0918*/ 	.word	0x00019c30
        /*091c*/ 	.short	0x0101
        /*091e*/ 	.byte	0x3f
	.zero		1


	//   ....[63]....
        /*0920*/ 	.word	0x000144e0
        /*0924*/ 	.word	0x00000002
        /*0928*/ 	.word	0x00019c70
        /*092c*/ 	.short	0x010a
        /*092e*/ 	.byte	0x3f
	.zero		1


	//   ....[64]....
        /*0930*/ 	.word	0x00014570
        /*0934*/ 	.word	0x00000002
        /*0938*/ 	.word	0x00019c60
        /*093c*/ 	.short	0x010a
        /*093e*/ 	.byte	0x3f
	.zero		1


	//   ....[65]....
        /*0940*/ 	.word	0x000149e0
        /*0944*/ 	.word	0x00000002
        /*0948*/ 	.word	0x00019c50
        /*094c*/ 	.short	0x0101
        /*094e*/ 	.byte	0x3f
	.zero		1


	//   ....[66]....
        /*0950*/ 	.word	0x00014a70
        /*0954*/ 	.word	0x00000002
        /*0958*/ 	.word	0x00000000
        /*095c*/ 	.short	0x0101
        /*095e*/ 	.byte	0x3f
	.zero		1


	//   ....[67]....
        /*0960*/ 	.word	0x00014c40
        /*0964*/ 	.word	0x00000000
        /*0968*/ 	.word	0x00019c70
        /*096c*/ 	.short	0x010a
        /*096e*/ 	.byte	0x3f
	.zero		1


	//   ....[68]....
        /*0970*/ 	.word	0x00014cc0
        /*0974*/ 	.word	0x00000000
        /*0978*/ 	.word	0x00019c60
        /*097c*/ 	.short	0x010a
        /*097e*/ 	.byte	0x3f
	.zero		1


	//   ....[69]....
        /*0980*/ 	.word	0x00015140
        /*0984*/ 	.word	0x00000000
        /*0988*/ 	.word	0x00019c50
        /*098c*/ 	.short	0x0101
        /*098e*/ 	.byte	0x3f
	.zero		1


	//   ....[70]....
        /*0990*/ 	.word	0x00015200
        /*0994*/ 	.word	0x00000000
        /*0998*/ 	.word	0x00000000
        /*099c*/ 	.short	0x0101
        /*099e*/ 	.byte	0x3f
	.zero		1


	//   ....[71]....
        /*09a0*/ 	.word	0x00015480
        /*09a4*/ 	.word	0x00000005
        /*09a8*/ 	.word	0x00019c20
        /*09ac*/ 	.short	0x010a
        /*09ae*/ 	.byte	0x3f
	.zero		1


	//   ....[72]....
        /*09b0*/ 	.word	0x00015600
        /*09b4*/ 	.word	0x00000003
        /*09b8*/ 	.word	0x00019c40
        /*09bc*/ 	.short	0x010a
        /*09be*/ 	.byte	0x3f
	.zero		1


	//   ....[73]....
        /*09c0*/ 	.word	0x000156a0
        /*09c4*/ 	.word	0x00000005
        /*09c8*/ 	.word	0x00019c40
        /*09cc*/ 	.short	0x010a
        /*09ce*/ 	.byte	0x3f
	.zero		1


	//   ....[74]....
        /*09d0*/ 	.word	0x000156e0
        /*09d4*/ 	.word	0x00000003
        /*09d8*/ 	.word	0x00019c60
        /*09dc*/ 	.short	0x010a
        /*09de*/ 	.byte	0x3f
	.zero		1


	//   ....[75]....
        /*09e0*/ 	.word	0x00015720
        /*09e4*/ 	.word	0x00000005
        /*09e8*/ 	.word	0x00019c60
        /*09ec*/ 	.short	0x010a
        /*09ee*/ 	.byte	0x3f
	.zero		1


	//   ....[76]....
        /*09f0*/ 	.word	0x00015760
        /*09f4*/ 	.word	0x00000003
        /*09f8*/ 	.word	0x00019c80
        /*09fc*/ 	.short	0x010a
        /*09fe*/ 	.byte	0x3f
	.zero		1


	//   ....[77]....
        /*0a00*/ 	.word	0x000157a0
        /*0a04*/ 	.word	0x00000005
        /*0a08*/ 	.word	0x00019c80
        /*0a0c*/ 	.short	0x010a
        /*0a0e*/ 	.byte	0x3f
	.zero		1


	//   ....[78]....
        /*0a10*/ 	.word	0x00015810
        /*0a14*/ 	.word	0x00000003
        /*0a18*/ 	.word	0x00019c00
        /*0a1c*/ 	.short	0x010a
        /*0a1e*/ 	.byte	0x3f
	.zero		1


	//   ....[79]....
        /*0a20*/ 	.word	0x00015860
        /*0a24*/ 	.word	0x0000000c
        /*0a28*/ 	.word	0x00019c30
        /*0a2c*/ 	.short	0x010a
        /*0a2e*/ 	.byte	0x3f
	.zero		1


	//   ....[80]....
        /*0a30*/ 	.word	0x000158c0
        /*0a34*/ 	.word	0x00000008
        /*0a38*/ 	.word	0x00019c30
        /*0a3c*/ 	.short	0x010a
        /*0a3e*/ 	.byte	0x3f
	.zero		1


	//   ....[81]....
        /*0a40*/ 	.word	0x00015920
        /*0a44*/ 	.word	0x00000008
        /*0a48*/ 	.word	0x00019c50
        /*0a4c*/ 	.short	0x010a
        /*0a4e*/ 	.byte	0x3f
	.zero		1


	//   ....[82]....
        /*0a50*/ 	.word	0x00015980
        /*0a54*/ 	.word	0x0000000a
        /*0a58*/ 	.word	0x00019c30
        /*0a5c*/ 	.short	0x010a
        /*0a5e*/ 	.byte	0x3f
	.zero		1


	//   ....[83]....
        /*0a60*/ 	.word	0x000159e0
        /*0a64*/ 	.word	0x0000000a
        /*0a68*/ 	.word	0x00019c50
        /*0a6c*/ 	.short	0x010a
        /*0a6e*/ 	.byte	0x3f
	.zero		1


	//   ....[84]....
        /*0a70*/ 	.word	0x00015a40
        /*0a74*/ 	.word	0x00000008
        /*0a78*/ 	.word	0x00019c30
        /*0a7c*/ 	.short	0x010a
        /*0a7e*/ 	.byte	0x3f
	.zero		1


	//   ....[85]....
        /*0a80*/ 	.word	0x00015aa0
        /*0a84*/ 	.word	0x00000008
        /*0a88*/ 	.word	0x00019c50
        /*0a8c*/ 	.short	0x010a
        /*0a8e*/ 	.byte	0x3f
	.zero		1


	//   ....[86]....
        /*0a90*/ 	.word	0x00015b00
        /*0a94*/ 	.word	0x00000005
        /*0a98*/ 	.word	0x00019c50
        /*0a9c*/ 	.short	0x010a
        /*0a9e*/ 	.byte	0x3f
	.zero		1


	//   ....[87]....
        /*0aa0*/ 	.word	0x00015c00
        /*0aa4*/ 	.word	0x00000004
        /*0aa8*/ 	.word	0x00019c80
        /*0aac*/ 	.short	0x010a
        /*0aae*/ 	.byte	0x3f
	.zero		1


	//   ....[88]....
        /*0ab0*/ 	.word	0x00015f30
        /*0ab4*/ 	.word	0x00000004
        /*0ab8*/ 	.word	0x00019c40
        /*0abc*/ 	.short	0x010a
        /*0abe*/ 	.byte	0x3f
	.zero		1


	//   ....[89]....
        /*0ac0*/ 	.word	0x000165c0
        /*0ac4*/ 	.word	0x00000010
        /*0ac8*/ 	.word	0x00019c20
        /*0acc*/ 	.short	0x010a
        /*0ace*/ 	.byte	0x3f
	.zero		1


	//   ....[90]....
        /*0ad0*/ 	.word	0x00016610
        /*0ad4*/ 	.word	0x00000004
        /*0ad8*/ 	.word	0x00019c80
        /*0adc*/ 	.short	0x010a
        /*0ade*/ 	.byte	0x3f
	.zero		1


	//   ....[91]....
        /*0ae0*/ 	.word	0x00016910
        /*0ae4*/ 	.word	0x00000004
        /*0ae8*/ 	.word	0x00019c40
        /*0aec*/ 	.short	0x010a
        /*0aee*/ 	.byte	0x3f
	.zero		1


	//   ....[92]....
        /*0af0*/ 	.word	0x00016bc0
        /*0af4*/ 	.word	0x00000002
        /*0af8*/ 	.word	0x00019c70
        /*0afc*/ 	.short	0x010a
        /*0afe*/ 	.byte	0x3f
	.zero		1


	//   ....[93]....
        /*0b00*/ 	.word	0x00016c10
        /*0b04*/ 	.word	0x00000002
        /*0b08*/ 	.word	0x00019c60
        /*0b0c*/ 	.short	0x010a
        /*0b0e*/ 	.byte	0x3f
	.zero		1


	//   ....[94]....
        /*0b10*/ 	.word	0x00016c60
        /*0b14*/ 	.word	0x00000000
        /*0b18*/ 	.word	0x00019c70
        /*0b1c*/ 	.short	0x010a
        /*0b1e*/ 	.byte	0x3f
	.zero		1


	//   ....[95]....
        /*0b20*/ 	.word	0x00016cb0
        /*0b24*/ 	.word	0x00000000
        /*0b28*/ 	.word	0x00019c60
        /*0b2c*/ 	.short	0x010a
        /*0b2e*/ 	.byte	0x3f
	.zero		1


	//   ....[96]....
        /*0b30*/ 	.word	0x00016d00
        /*0b34*/ 	.word	0x00000005
        /*0b38*/ 	.word	0x00019c20
        /*0b3c*/ 	.short	0x010a
        /*0b3e*/ 	.byte	0x3f
	.zero		1


	//   ....[97]....
        /*0b40*/ 	.word	0x00016ea0
        /*0b44*/ 	.word	0x00000003
        /*0b48*/ 	.word	0x00019c40
        /*0b4c*/ 	.short	0x010a
        /*0b4e*/ 	.byte	0x3f
	.zero		1


	//   ....[98]....
        /*0b50*/ 	.word	0x00016ef0
        /*0b54*/ 	.word	0x00000005
        /*0b58*/ 	.word	0x00019c40
        /*0b5c*/ 	.short	0x010a
        /*0b5e*/ 	.byte	0x3f
	.zero		1


	//   ....[99]....
        /*0b60*/ 	.word	0x00016f40
        /*0b64*/ 	.word	0x00000003
        /*0b68*/ 	.word	0x00019c60
        /*0b6c*/ 	.short	0x010a
        /*0b6e*/ 	.byte	0x3f
	.zero		1


	//   ....[100]....
        /*0b70*/ 	.word	0x00016f90
        /*0b74*/ 	.word	0x00000005
        /*0b78*/ 	.word	0x00019c60
        /*0b7c*/ 	.short	0x010a
        /*0b7e*/ 	.byte	0x3f
	.zero		1


	//   ....[101]....
        /*0b80*/ 	.word	0x00016fe0
        /*0b84*/ 	.word	0x00000003
        /*0b88*/ 	.word	0x00019c80
        /*0b8c*/ 	.short	0x010a
        /*0b8e*/ 	.byte	0x3f
	.zero		1


	//----- nvinfo : EIATTR_NUM_MBARRIERS
	.align		4
.L_1222:
        /*0b90*/ 	.byte	0x03, 0x38
        /*0b92*/ 	.short	0x0016


	//----- nvinfo : EIATTR_EXIT_INSTR_OFFSETS
	.align		4
        /*0b94*/ 	.byte	0x04, 0x1c
        /*0b96*/ 	.short	(.L_1224 - .L_1223)


	//   ....[0]....
.L_1223:
        /*0b98*/ 	.word	0x00000960


	//   ....[1]....
        /*0b9c*/ 	.word	0x00010d00


	//   ....[2]....
        /*0ba0*/ 	.word	0x000157f0


	//----- nvinfo : EIATTR_MAX_THREADS
	.align		4
.L_1224:
        /*0ba4*/ 	.byte	0x04, 0x05
        /*0ba6*/ 	.short	(.L_1226 - .L_1225)
.L_1225:
        /*0ba8*/ 	.word	0x00000200
        /*0bac*/ 	.word	0x00000001
        /*0bb0*/ 	.word	0x00000001


	//----- nvinfo : EIATTR_CRS_STACK_SIZE
	.align		4
.L_1226:
        /*0bb4*/ 	.byte	0x04, 0x1e
        /*0bb6*/ 	.short	(.L_1228 - .L_1227)
.L_1227:
        /*0bb8*/ 	.word	0x00000000


	//----- nvinfo : EIATTR_CBANK_PARAM_SIZE
	.align		4
.L_1228:
        /*0bbc*/ 	.byte	0x03, 0x19
        /*0bbe*/ 	.short	0x0af0


	//----- nvinfo : EIATTR_PARAM_CBANK
	.align		4
        /*0bc0*/ 	.byte	0x04, 0x0a
        /*0bc2*/ 	.short	(.L_1230 - .L_1229)
	.align		4
.L_1229:
        /*0bc4*/ 	.word	index@(.nv.constant0._ZN7cutlass13device_kernelIN5flash11enable_sm90INS1_16FlashAttnFwdSm90INS1_25CollectiveMainloopFwdSm90ILi2EN4cute5tupleIJNS5_1CILi1EEES8_S8_EEENS6_IJNS7_ILi192EEENS7_ILi128EEENS7_ILi96EEEEEELi96ENS_12float_e4m3_tEfNS_4arch4Sm90ELb0ELb1ELb1ELb0ELb1ELb0ELb0ELb1ELb1ELb1ELb0ELb0EEENS1_21CollectiveEpilogueFwdINS6_IJSA_SC_SB_EEES9_NS_10bfloat16_tESG_Li384ELb0ELb1ELb0ELb1EEENS1_30DynamicPersistentTileSchedulerILi384ELi128ELb0ELb1ELb1EEEEEEEEEvNT_6ParamsE)
        /*0bc8*/ 	.short	0x0210
        /*0bca*/ 	.short	0x0af0


	//----- nvinfo : EIATTR_SW_WAR
	.align		4
.L_1230:
        /*0bcc*/ 	.byte	0x04, 0x36
        /*0bce*/ 	.short	(.L_1232 - .L_1231)
.L_1231:
        /*0bd0*/ 	.word	0x00000008
.L_1232:


//--------------------- .nv.info._ZN7cutlass13device_kernelIN5flash11enable_sm90INS1_16FlashAttnFwdSm90INS1_25CollectiveMainloopFwdSm90ILi2EN4cute5tupleIJNS5_1CILi1EEES8_S8_EEENS6_IJNS7_ILi192EEENS7_ILi128EEENS7_ILi96EEEEEELi96ENS_12float_e4m3_tEfNS_4arch4Sm90ELb0ELb1ELb1ELb1ELb1ELb0ELb0ELb1ELb1ELb1ELb0ELb0EEENS1_21CollectiveEpilogueFwdINS6_IJSA_SC_SB_EEES9_NS_10bfloat16_tESG_Li384ELb1ELb1ELb0ELb1EEENS1_36VarlenDynamicPersistentTileSchedulerILi192ELi128ELi384ELi128ELb0ELb1ELb1ELb1ELb0ELb1EEEEEEEEEvNT_6ParamsE --------------------------
	.section	.nv.info._ZN7cutlass13device_kernelIN5flash11enable_sm90INS1_16FlashAttnFwdSm90INS1_25CollectiveMainloopFwdSm90ILi2EN4cute5tupleIJNS5_1CILi1EEES8_S8_EEENS6_IJNS7_ILi192EEENS7_ILi128EEENS7_ILi96EEEEEELi96ENS_12float_e4m3_tEfNS_4arch4Sm90ELb0ELb1ELb1ELb1ELb1ELb0ELb0ELb1ELb1ELb1ELb0ELb0EEENS1_21CollectiveEpilogueFwdINS6_IJSA_SC_SB_EEES9_NS_10bfloat16_tESG_Li384ELb1ELb1ELb0ELb1EEENS1_36VarlenDynamicPersistentTileSchedulerILi192ELi128ELi384ELi128ELb0ELb1ELb1ELb1ELb0ELb1EEEEEEEEEvNT_6ParamsE,"",@"SHT_CUDA_INFO"
	.sectionflags	@""
	.align	4


	//----- nvinfo : EIATTR_CUDA_API_VERSION
	.align		4
        /*0000*/ 	.byte	0x04, 0x37
        /*0002*/ 	.short	(.L_1234 - .L_1233)
.L_1233:
        /*0004*/ 	.word	0x00000082


	//----- nvinfo : EIATTR_KPARAM_INFO
	.align		4
.L_1234:
        /*0008*/ 	.byte	0x04, 0x17
        /*000a*/ 	.short	(.L_1236 - .L_1235)
.L_1235:
        /*000c*/ 	.word	0x00000000
        /*0010*/ 	.short	0x0000
        /*0012*/ 	.short	0x0070
        /*0014*/ 	.byte	0x00, 0xf0, 0x01, 0x2a


	//----- nvinfo : EIATTR_SPARSE_MMA_MASK
	.align		4
.L_1236:
        /*0018*/ 	.byte	0x03, 0x50
        /*001a*/ 	.short	0x0000


	//----- nvinfo : EIATTR_MAXREG_COUNT
	.align		4
        /*001c*/ 	.byte	0x03, 0x1b
        /*001e*/ 	.short	0x0080


	//----- nvinfo : EIATTR_NUM_BARRIERS
	.align		4
        /*0020*/ 	.byte	0x02, 0x4c
        /*0022*/ 	.byte	0x09
	.zero		1


	//----- nvinfo : EIATTR_EXTERNS
	.align		4
        /*0024*/ 	.byte	0x04, 0x0f
        /*0026*/ 	.short	(.L_1238 - .L_1237)


	//   ....[0]....
	.align		4
.L_1237:
        /*0028*/ 	.word	index@(__assertfail)


	//----- nvinfo : EIATTR_ANNOTATIONS
	.align		4
.L_1238:
        /*002c*/ 	.byte	0x04, 0x55
        /*002e*/ 	.short	(.L_1240 - .L_1239)


	//   ....[0]....
.L_1239:
        /* <DEDUP_REMOVED lines=17> */


	//----- nvinfo : EIATTR_MERCURY_ISA_VERSION
	.align		4
.L_1240:
        /*0128*/ 	.byte	0x03, 0x5f
        /*012a*/ 	.short	0x0101


	//----- nvinfo : EIATTR_UNUSED_LOAD_BYTE_OFFSET
	.align		4
        /*012c*/ 	.byte	0x04, 0x44
        /*012e*/ 	.short	(.L_1242 - .L_1241)


	//   ....[0]....
.L_1241:
        /*0130*/ 	.word	0x00000940
        /*0134*/ 	.word	0x0000fff0


	//   ....[1]....
        /*0138*/ 	.word	0x0000f1d0
        /*013c*/ 	.word	0x0000fff0


	//----- nvinfo : EIATTR_INT_WARP_WIDE_INSTR_OFFSETS
	.align		4
.L_1242:
        /*0140*/ 	.byte	0x04, 0x31
        /*0142*/ 	.short	(.L_1244 - .L_1243)


	//   ....[0]....
.L_1243:
        /*0144*/ 	.word	0x000000c0


	//   ....[1]....
        /*0148*/ 	.word	0x000000d0


	//   ....[2]....
        /*014c*/ 	.word	0x00000170


	//   ....[3]....
        /*0150*/ 	.word	0x00012b90


	//   ....[4]....
        /*0154*/ 	.word	0x00012c20


	//   ....[5]....
        /*0158*/ 	.word	0x00015dc0


	//   ....[6]....
        /*015c*/ 	.word	0x00015e50


	//----- nvinfo : EIATTR_COOP_GROUP_MASK_REGIDS
	.align		4
.L_1244:
        /*0160*/ 	.byte	0x04, 0x29
        /*0162*/ 	.short	(.L_1246 - .L_1245)


	//   ....[0]....
.L_1245:
        /*0164*/ 	.word	0xffffffff


	//   ....[1]....
        /*0168*/ 	.word	0xffffffff


	//   ....[2]....
        /*016c*/ 	.word	0xffffffff


	//   ....[3]....
        /*0170*/ 	.word	0xffffffff


	//   ....[4]....
        /*0174*/ 	.word	0xffffffff


	//   ....[5]....
        /*0178*/ 	.word	0xffffffff


	//   ....[6]....
        /*017c*/ 	.word	0xffffffff


	//   ....[7]....
        /*0180*/ 	.word	0xffffffff


	//   ....[8]....
        /*0184*/ 	.word	0xffffffff


	//   ....[9]....
        /*0188*/ 	.word	0xffffffff


	//   ....[10]....
        /*018c*/ 	.word	0xffffffff


	//   ....[11]....
        /*0190*/ 	.word	0xffffffff


	//   ....[12]....
        /*0194*/ 	.word	0xffffffff


	//   ....[13]....
        /*0198*/ 	.word	0xffffffff


	//   ....[14]....
        /*019c*/ 	.word	0xffffffff


	//   ....[15]....
        /*01a0*/ 	.word	0xffffffff


	//   ....[16]....
        /*01a4*/ 	.word	0xffffffff


	//   ....[17]....
        /*01a8*/ 	.word	0xffffffff


	//   ....[18]....
        /*01ac*/ 	.word	0xffffffff


	//   ....[19]....
        /*01b0*/ 	.word	0xffffffff


	//   ....[20]....
        /*01b4*/ 	.word	0xffffffff


	//   ....[21]....
        /*01b8*/ 	.word	0xffffffff


	//   ....[22]....
        /*01bc*/ 	.word	0xffffffff


	//   ....[23]....
        /*01c0*/ 	.word	0xffffffff


	//   ....[24]....
        /*01c4*/ 	.word	0xffffffff


	//   ....[25]....
        /*01c8*/ 	.word	0xffffffff


	//   ....[26]....
        /*01cc*/ 	.word	0xffffffff


	//   ....[27]....
        /*01d0*/ 	.word	0xffffffff


	//   ....[28]....
        /*01d4*/ 	.word	0xffffffff


	//   ....[29]....
        /*01d8*/ 	.word	0xffffffff


	//   ....[30]....
        /*01dc*/ 	.word	0xffffffff


	//   ....[31]....
        /*01e0*/ 	.word	0xffffffff


	//   ....[32]....
        /*01e4*/ 	.word	0xffffffff


	//   ....[33]....
        /*01e8*/ 	.word	0xffffffff


	//   ....[34]....
        /*01ec*/ 	.word	0xffffffff


	//   ....[35]....
        /*01f0*/ 	.word	0xffffffff


	//   ....[36]....
        /*01f4*/ 	.word	0xffffffff


	//   ....[37]....
        /*01f8*/ 	.word	0xffffffff


	//   ....[38]....
        /*01fc*/ 	.word	0xffffffff


	//   ....[39]....
        /*0200*/ 	.word	0xffffffff


	//   ....[40]....
        /*0204*/ 	.word	0xffffffff


	//   ....[41]....
        /*0208*/ 	.word	0xffffffff


	//   ....[42]....
        /*020c*/ 	.word	0xffffffff


	//   ....[43]....
        /*0210*/ 	.word	0xffffffff


	//   ....[44]....
        /*0214*/ 	.word	0xffffffff


	//   ....[45]....
        /*0218*/ 	.word	0xffffffff


	//   ....[46]....
        /*021c*/ 	.word	0xffffffff


	//   ....[47]....
        /*0220*/ 	.word	0xffffffff


	//   ....[48]....
        /*0224*/ 	.word	0xffffffff


	//   ....[49]....
        /*0228*/ 	.word	0xffffffff


	//   ....[50]....
        /*022c*/ 	.word	0xffffffff


	//   ....[51]....
        /*0230*/ 	.word	0xffffffff


	//   ....[52]....
        /*0234*/ 	.word	0xffffffff


	//   ....[53]....
        /*0238*/ 	.word	0xffffffff


	//   ....[54]....
        /*023c*/ 	.word	0xffffffff


	//   ....[55]....
        /*0240*/ 	.word	0xffffffff


	//   ....[56]....
        /*0244*/ 	.word	0xffffffff


	//   ....[57]....
        /*0248*/ 	.word	0xffffffff


	//   ....[58]....
        /*024c*/ 	.word	0xffffffff


	//   ....[59]....
        /*0250*/ 	.word	0xffffffff


	//   ....[60]....
        /*0254*/ 	.word	0xffffffff


	//   ....[61]....
        /*0258*/ 	.word	0xffffffff


	//   ....[62]....
        /*025c*/ 	.word	0xffffffff


	//   ....[63]....
        /*0260*/ 	.word	0xffffffff


	//   ....[64]....
        /*0264*/ 	.word	0xffffffff


	//   ....[65]....
        /*0268*/ 	.word	0xffffffff


	//   ....[66]....
        /*026c*/ 	.word	0xffffffff


	//   ....[67]....
        /*0270*/ 	.word	0xffffffff


	//   ....[68]....
        /*0274*/ 	.word	0xffffffff


	//   ....[69]....
        /*0278*/ 	.word	0xffffffff


	//   ....[70]....
        /*027c*/ 	.word	0xffffffff


	//   ....[71]....
        /*0280*/ 	.word	0xffffffff


	//   ....[72]....
        /*0284*/ 	.word	0xffffffff


	//   ....[73]....
        /*0288*/ 	.word	0xffffffff


	//   ....[74]....
        /*028c*/ 	.word	0xffffffff


	//   ....[75]....
        /*0290*/ 	.word	0xffffffff


	//   ....[76]....
        /*0294*/ 	.word	0xffffffff


	//   ....[77]....
        /*0298*/ 	.word	0xffffffff


	//   ....[78]....
        /*029c*/ 	.word	0xffffffff


	//   ....[79]....
        /*02a0*/ 	.word	0xffffffff


	//   ....[80]....
        /*02a4*/ 	.word	0xffffffff


	//   ....[81]....
        /*02a8*/ 	.word	0xffffffff


	//   ....[82]....
        /*02ac*/ 	.word	0xffffffff


	//   ....[83]....
        /*02b0*/ 	.word	0xffffffff


	//   ....[84]....
        /*02b4*/ 	.word	0xffffffff


	//   ....[85]....
        /*02b8*/ 	.word	0xffffffff


	//   ....[86]....
        /*02bc*/ 	.word	0xffffffff


	//   ....[87]....
        /*02c0*/ 	.word	0xffffffff


	//   ....[88]....
        /*02c4*/ 	.word	0xffffffff


	//   ....[89]....
        /*02c8*/ 	.word	0xffffffff


	//   ....[90]....
        /*02cc*/ 	.word	0xffffffff


	//   ....[91]....
        /*02d0*/ 	.word	0xffffffff


	//   ....[92]....
        /*02d4*/ 	.word	0xffffffff


	//   ....[93]....
        /*02d8*/ 	.word	0xffffffff


	//   ....[94]....
        /*02dc*/ 	.word	0xffffffff


	//   ....[95]....
        /*02e0*/ 	.word	0xffffffff


	//   ....[96]....
        /*02e4*/ 	.word	0xffffffff


	//   ....[97]....
        /*02e8*/ 	.word	0xffffffff


	//   ....[98]....
        /*02ec*/ 	.word	0xffffffff


	//   ....[99]....
        /*02f0*/ 	.word	0xffffffff


	//   ....[100]....
        /*02f4*/ 	.word	0xffffffff


	//   ....[101]....
        /*02f8*/ 	.word	0xffffffff


	//   ....[102]....
        /*02fc*/ 	.word	0xffffffff


	//   ....[103]....
        /*0300*/ 	.word	0xffffffff


	//   ....[104]....
        /*0304*/ 	.word	0xffffffff


	//   ....[105]....
        /*0308*/ 	.word	0xffffffff


	//   ....[106]....
        /*030c*/ 	.word	0xffffffff


	//   ....[107]....
        /*0310*/ 	.word	0xffffffff


	//   ....[108]....
        /*0314*/ 	.word	0xffffffff


	//   ....[109]....
        /*0318*/ 	.word	0xffffffff


	//   ....[110]....
        /*031c*/ 	.word	0xffffffff


	//   ....[111]....
        /*0320*/ 	.word	0xffffffff


	//   ....[112]....
        /*0324*/ 	.word	0xffffffff


	//   ....[113]....
        /*0328*/ 	.word	0xffffffff


	//   ....[114]....
        /*032c*/ 	.word	0xffffffff


	//   ....[115]....
        /*0330*/ 	.word	0xffffffff


	//   ....[116]....
        /*0334*/ 	.word	0xffffffff


	//   ....[117]....
        /*0338*/ 	.word	0xffffffff


	//   ....[118]....
        /*033c*/ 	.word	0xffffffff


	//   ....[119]....
        /*0340*/ 	.word	0xffffffff


	//   ....[120]....
        /*0344*/ 	.word	0xffffffff


	//   ....[121]....
        /*0348*/ 	.word	0xffffffff


	//   ....[122]....
        /*034c*/ 	.word	0xffffffff


	//   ....[123]....
        /*0350*/ 	.word	0xffffffff


	//   ....[124]....
        /*0354*/ 	.word	0xffffffff


	//   ....[125]....
        /*0358*/ 	.word	0x0500000f


	//   ....[126]....
        /*035c*/ 	.word	0x0500000f


	//   ....[127]....
        /*0360*/ 	.word	0x0500000f


	//   ....[128]....
        /*0364*/ 	.word	0x0500000f


	//   ....[129]....
        /*0368*/ 	.word	0x0500000f


	//   ....[130]....
        /*036c*/ 	.word	0x0500000f


	//   ....[131]....
        /*0370*/ 	.word	0x0500000f


	//   ....[132]....
        /*0374*/ 	.word	0x0500000f


	//   ....[133]....
        /*0378*/ 	.word	0x0500000f


	//   ....[134]....
        /*037c*/ 	.word	0x0500000f


	//   ....[135]....
        /*0380*/ 	.word	0x0500000f


	//   ....[136]....
        /*0384*/ 	.word	0x0500000f


	//   ....[137]....
        /*0388*/ 	.word	0x0500000f


	//   ....[138]....
        /*038c*/ 	.word	0x0500000f


	//   ....[139]....
        /*0390*/ 	.word	0x0500000f


	//   ....[140]....
        /*0394*/ 	.word	0x0500000f


	//   ....[141]....
        /*0398*/ 	.word	0x0500000f


	//   ....[142]....
        /*039c*/ 	.word	0x0500000f


	//   ....[143]....
        /*03a0*/ 	.word	0x0500000f


	//   ....[144]....
        /*03a4*/ 	.word	0x0500000f


	//   ....[145]....
        /*03a8*/ 	.word	0x0500000f


	//   ....[146]....
        /*03ac*/ 	.word	0x0500000f


	//   ....[147]....
        /*03b0*/ 	.word	0x0500000f


	//   ....[148]....
        /*03b4*/ 	.word	0x0500000f


	//----- nvinfo : EIATTR_COOP_GROUP_INSTR_OFFSETS
	.align		4
.L_1246:
        /*03b8*/ 	.byte	0x04, 0x28
        /*03ba*/ 	.short	(.L_1248 - .L_1247)


	//   ....[0]....
.L_1247:
        /*03bc*/ 	.word	0x00000070


	//   ....[1]....
        /*03c0*/ 	.word	0x000000b0


	//   ....[2]....
        /*03c4*/ 	.word	0x000002d0


	//   ....[3]....
        /*03c8*/ 	.word	0x00000430


	//   ....[4]....
        /*03cc*/ 	.word	0x00000550


	//   ....[5]....
        /*03d0*/ 	.word	0x000006b0


	//   ....[6]....
        /*03d4*/ 	.word	0x00001820


	//   ....[7]....
        /*03d8*/ 	.word	0x000021e0


	//   ....[8]....
        /*03dc*/ 	.word	0x000034f0


	//   ....[9]....
        /*03e0*/ 	.word	0x00004280


	//   ....[10]....
        /*03e4*/ 	.word	0x000042a0


	//   ....[11]....
        /*03e8*/ 	.word	0x000048e0


	//   ....[12]....
        /*03ec*/ 	.word	0x00004940


	//   ....[13]....
        /*03f0*/ 	.word	0x00005e10


	//   ....[14]....
        /*03f4*/ 	.word	0x00006750


	//   ....[15]....
        /*03f8*/ 	.word	0x00007350


	//   ....[16]....
        /*03fc*/ 	.word	0x00007450


	//   ....[17]....
        /*0400*/ 	.word	0x00007cb0


	//   ....[18]....
        /*0404*/ 	.word	0x00007d10


	//   ....[19]....
        /*0408*/ 	.word	0x00009ff0


	//   ....[20]....
        /*040c*/ 	.word	0x0000a010


	//   ....[21]....
        /*0410*/ 	.word	0x0000a040


	//   ....[22]....
        /*0414*/ 	.word	0x0000a050


	//   ....[23]....
        /*0418*/ 	.word	0x0000b9b0


	//   ....[24]....
        /*041c*/ 	.word	0x0000c2e0


	//   ....[25]....
        /*0420*/ 	.word	0x0000cee0


	//   ....[26]....
        /*0424*/ 	.word	0x0000cfe0


	//   ....[27]....
        /*0428*/ 	.word	0x0000d800


	//   ....[28]....
        /*042c*/ 	.word	0x0000d880


	//   ....[29]....
        /*0430*/ 	.word	0x0000eb30


	//   ....[30]....
        /*0434*/ 	.word	0x0000eb50


	//   ....[31]....
        /*0438*/ 	.word	0x0000ebc0


	//   ....[32]....
        /*043c*/ 	.word	0x0000ebd0


	//   ....[33]....
        /*0440*/ 	.word	0x0000f880


	//   ....[34]....
        /*0444*/ 	.word	0x0000f890


	//   ....[35]....
        /*0448*/ 	.word	0x0000f8a0


	//   ....[36]....
        /*044c*/ 	.word	0x0000f8b0


	//   ....[37]....
        /*0450*/ 	.word	0x0000f8c0


	//   ....[38]....
        /*0454*/ 	.word	0x0000f8d0


	//   ....[39]....
        /*0458*/ 	.word	0x0000f8e0


	//   ....[40]....
        /*045c*/ 	.word	0x0000f8f0


	//   ....[41]....
        /*0460*/ 	.word	0x0000f920


	//   ....[42]....
        /*0464*/ 	.word	0x0000f950


	//   ....[43]....
        /*0468*/ 	.word	0x0000f990


	//   ....[44]....
        /*046c*/ 	.word	0x0000f9a0


	//   ....[45]....
        /*0470*/ 	.word	0x0000f9c0


	//   ....[46]....
        /*0474*/ 	.word	0x0000f9d0


	//   ....[47]....
        /*0478*/ 	.word	0x0000fa00


	//   ....[48]....
        /*047c*/ 	.word	0x0000fa10


	//   ....[49]....
        /*0480*/ 	.word	0x0000fa30


	//   ....[50]....
        /*0484*/ 	.word	0x0000fa40


	//   ....[51]....
        /*0488*/ 	.word	0x0000fa50


	//   ....[52]....
        /*048c*/ 	.word	0x0000fa70


	//   ....[53]....
        /*0490*/ 	.word	0x0000faa0


	//   ....[54]....
        /*0494*/ 	.word	0x0000fab0


	//   ....[55]....
        /*0498*/ 	.word	0x0000fad0


	//   ....[56]....
        /*049c*/ 	.word	0x0000fae0


	//   ....[57]....
        /*04a0*/ 	.word	0x000100b0


	//   ....[58]....
        /*04a4*/ 	.word	0x000100f0


	//   ....[59]....
        /*04a8*/ 	.word	0x00010120


	//   ....[60]....
        /*04ac*/ 	.word	0x00010150


	//   ....[61]....
        /*04b0*/ 	.word	0x00010610


	//   ....[62]....
        /*04b4*/ 	.word	0x00010640


	//   ....[63]....
        /*04b8*/ 	.word	0x00010760


	//   ....[64]....
        /*04bc*/ 	.word	0x00010780


	//   ....[65]....
        /*04c0*/ 	.word	0x00011090


	//   ....[66]....
        /*04c4*/ 	.word	0x000110a0


	//   ....[67]....
        /*04c8*/ 	.word	0x000111a0


	//   ....[68]....
        /*04cc*/ 	.word	0x000111c0


	//   ....[69]....
        /*04d0*/ 	.word	0x00011340


	//   ....[70]....
        /*04d4*/ 	.word	0x000114e0


	//   ....[71]....
        /*04d8*/ 	.word	0x00011510


	//   ....[72]....
        /*04dc*/ 	.word	0x00011540


	//   ....[73]....
        /*04e0*/ 	.word	0x00011580


	//   ....[74]....
        /*04e4*/ 	.word	0x000115b0


	//   ....[75]....
        /*04e8*/ 	.word	0x000115f0


	//   ....[76]....
        /*04ec*/ 	.word	0x00011730


	//   ....[77]....
        /*04f0*/ 	.word	0x00011760


	//   ....[78]....
        /*04f4*/ 	.word	0x00011790


	//   ....[79]....
        /*04f8*/ 	.word	0x000117c0


	//   ....[80]....
        /*04fc*/ 	.word	0x000117f0


	//   ....[81]....
        /*0500*/ 	.word	0x00011830


	//   ....[82]....
        /*0504*/ 	.word	0x000118d0


	//   ....[83]....
        /*0508*/ 	.word	0x00011930


	//   ....[84]....
        /*050c*/ 	.word	0x000119e0


	//   ....[85]....
        /*0510*/ 	.word	0x00013830


	//   ....[86]....
        /*0514*/ 	.word	0x00013840


	//   ....[87]....
        /*0518*/ 	.word	0x00013850


	//   ....[88]....
        /*051c*/ 	.word	0x00013970


	//   ....[89]....
        /*0520*/ 	.word	0x00013da0


	//   ....[90]....
        /*0524*/ 	.word	0x00013db0


	//   ....[91]....
        /*0528*/ 	.word	0x00013dc0


	//   ....[92]....
        /*052c*/ 	.word	0x00013dd0


	//   ....[93]....
        /*0530*/ 	.word	0x00014730


	//   ....[94]....
        /*0534*/ 	.word	0x00014760


	//   ....[95]....
        /*0538*/ 	.word	0x00014780


	//   ....[96]....
        /*053c*/ 	.word	0x00014790


	//   ....[97]....
        /*0540*/ 	.word	0x00014890


	//   ....[98]....
        /*0544*/ 	.word	0x000148a0


	//   ....[99]....
        /*0548*/ 	.word	0x00015090


	//   ....[100]....
        /*054c*/ 	.word	0x000150b0


	//   ....[101]....
        /*0550*/ 	.word	0x000150d0


	//   ....[102]....
        /*0554*/ 	.word	0x00015130


	//   ....[103]....
        /*0558*/ 	.word	0x00015520


	//   ....[104]....
        /*055c*/ 	.word	0x00015530


	//   ....[105]....
        /*0560*/ 	.word	0x00015540


	//   ....[106]....
        /*0564*/ 	.word	0x000155a0


	//   ....[107]....
        /*0568*/ 	.word	0x00016680


	//   ....[108]....
        /*056c*/ 	.word	0x000166b0


	//   ....[109]....
        /*0570*/ 	.word	0x000166f0


	//   ....[110]....
        /*0574*/ 	.word	0x00016720


	//   ....[111]....
        /*0578*/ 	.word	0x00016730


	//   ....[112]....
        /*057c*/ 	.word	0x00016760


	//   ....[113]....
        /*0580*/ 	.word	0x00016780


	//   ....[114]....
        /*0584*/ 	.word	0x000167a0


	//   ....[115]....
        /*0588*/ 	.word	0x000168d0


	//   ....[116]....
        /*058c*/ 	.word	0x00016900


	//   ....[117]....
        /*0590*/ 	.word	0x00016930


	//   ....[118]....
        /*0594*/ 	.word	0x00016960


	//   ....[119]....
        /*0598*/ 	.word	0x00016990


	//   ....[120]....
        /*059c*/ 	.word	0x000169d0


	//   ....[121]....
        /*05a0*/ 	.word	0x00016a60


	//   ....[122]....
        /*05a4*/ 	.word	0x00016a90


	//   ....[123]....
        /*05a8*/ 	.word	0x00016b10


	//   ....[124]....
        /*05ac*/ 	.word	0x000171e0


	//   ....[125]....
        /*05b0*/ 	.word	0x000178b0


	//   ....[126]....
        /*05b4*/ 	.word	0x00017990


	//   ....[127]....
        /*05b8*/ 	.word	0x00017a30


	//   ....[128]....
        /*05bc*/ 	.word	0x00017be0


	//   ....[129]....
        /*05c0*/ 	.word	0x00017c80


	//   ....[130]....
        /*05c4*/ 	.word	0x00017d70


	//   ....[131]....
        /*05c8*/ 	.word	0x00017e00


	//   ....[132]....
        /*05cc*/ 	.word	0x00017e60


	//   ....[133]....
        /*05d0*/ 	.word	0x00017f00


	//   ....[134]....
        /*05d4*/ 	.word	0x00018010


	//   ....[135]....
        /*05d8*/ 	.word	0x00018070


	//   ....[136]....
        /*05dc*/ 	.word	0x000180d0


	//   ....[137]....
        /*05e0*/ 	.word	0x00018170


	//   ....[138]....
        /*05e4*/ 	.word	0x00018240


	//   ....[139]....
        /*05e8*/ 	.word	0x00018320


	//   ....[140]....
        /*05ec*/ 	.word	0x00018460


	//   ....[141]....
        /*05f0*/ 	.word	0x00018510


	//   ....[142]....
        /*05f4*/ 	.word	0x000185c0


	//   ....[143]....
        /*05f8*/ 	.word	0x00018670


	//   ....[144]....
        /*05fc*/ 	.word	0x00018760


	//   ....[145]....
        /*0600*/ 	.word	0x000187f0


	//   ....[146]....
        /*0604*/ 	.word	0x00018850


	//   ....[147]....
        /*0608*/ 	.word	0x00018920


	//   ....[148]....
        /*060c*/ 	.word	0x00018b80


	//----- nvinfo : EIATTR_REG_RECONFIG
	.align		4
.L_1248:
        /*0610*/ 	.byte	0x01, 0x54
	.zero		2


	//----- nvinfo : EIATTR_SYSCALL_OFFSETS
	.align		4
        /*0614*/ 	.byte	0x04, 0x46
        /*0616*/ 	.short	(.L_1250 - .L_1249)


	//   ....[0]....
.L_1249:
        /*0618*/ 	.word	0x00001a00


	//   ....[1]....
        /*061c*/ 	.word	0x00012d80


	//   ....[2]....
        /*0620*/ 	.word	0x00012ef0


	//   ....[3]....
        /*0624*/ 	.word	0x00013040


	//   ....[4]....
        /*0628*/ 	.word	0x00013180


	//   ....[5]....
        /*062c*/ 	.word	0x000141a0


	//----- nvinfo : EIATTR_MBARRIER_INSTR_OFFSETS
	.align		4
.L_1250:
        /*0630*/ 	.byte	0x04, 0x39
        /*0632*/ 	.short	(.L_1252 - .L_1251)


	//   ....[0]....
.L_1251:
        /*0634*/ 	.word	0x00000180
        /*0638*/ 	.word	0x000000ff
        /*063c*/ 	.word	0x00019c00
        /*0640*/ 	.short	0x0100
        /*0642*/ 	.byte	0x08
	.zero		1


	//   ....[1]....
        /*0644*/ 	.word	0x00000190
        /*0648*/ 	.word	0x000000ff
        /*064c*/ 	.word	0x00019c20
        /*0650*/ 	.short	0x0100
        /*0652*/ 	.byte	0x08
	.zero		1


	//   ....[2]....
        /*0654*/ 	.word	0x00000280
        /*0658*/ 	.word	0x000000ff
        /*065c*/ 	.word	0x00019c30
        /*0660*/ 	.short	0x0100
        /*0662*/ 	.byte	0x08
	.zero		1


	//   ....[3]....
        /*0664*/ 	.word	0x00000290
        /*0668*/ 	.word	0x000000ff
        /*066c*/ 	.word	0x00019c40
        /*0670*/ 	.short	0x0100
        /*0672*/ 	.byte	0x08
	.zero		1


	//   ....[4]....
        /*0674*/ 	.word	0x000002a0
        /*0678*/ 	.word	0x000000ff
        /*067c*/ 	.word	0x00019c38
        /*0680*/ 	.short	0x0100
        /*0682*/ 	.byte	0x08
	.zero		1


	//   ....[5]....
        /*0684*/ 	.word	0x000002b0
        /*0688*/ 	.word	0x000000ff
        /*068c*/ 	.word	0x00019c48
        /*0690*/ 	.short	0x0100
        /*0692*/ 	.byte	0x08
	.zero		1


	//   ....[6]....
        /*0694*/ 	.word	0x000003e0
        /*0698*/ 	.word	0x000000ff
        /*069c*/ 	.word	0x00019c50
        /*06a0*/ 	.short	0x0100
        /*06a2*/ 	.byte	0x08
	.zero		1


	//   ....[7]....
        /*06a4*/ 	.word	0x000003f0
        /*06a8*/ 	.word	0x000000ff
        /*06ac*/ 	.word	0x00019c60
        /*06b0*/ 	.short	0x0100
        /*06b2*/ 	.byte	0x08
	.zero		1


	//   ....[8]....
        /*06b4*/ 	.word	0x00000400
        /*06b8*/ 	.word	0x000000ff
        /*06bc*/ 	.word	0x00019c58
        /*06c0*/ 	.short	0x0100
        /*06c2*/ 	.byte	0x08
	.zero		1


	//   ....[9]....
        /*06c4*/ 	.word	0x00000410
        /*06c8*/ 	.word	0x000000ff
        /*06cc*/ 	.word	0x00019c68
        /*06d0*/ 	.short	0x0100
        /*06d2*/ 	.byte	0x08
	.zero		1


	//   ....[10]....
        /*06d4*/ 	.word	0x00000500
        /*06d8*/ 	.word	0x000000ff
        /*06dc*/ 	.word	0x00019c70
        /*06e0*/ 	.short	0x0100
        /*06e2*/ 	.byte	0x06
	.zero		1


	//   ....[11]....
        /*06e4*/ 	.word	0x00000510
        /*06e8*/ 	.word	0x000000ff
        /*06ec*/ 	.word	0x00019c80
        /*06f0*/ 	.short	0x0100
        /*06f2*/ 	.byte	0x06
	.zero		1


	//   ....[12]....
        /*06f4*/ 	.word	0x00000520
        /*06f8*/ 	.word	0x000000ff
        /*06fc*/ 	.word	0x00019c78
        /*0700*/ 	.short	0x0100
        /*0702*/ 	.byte	0x06
	.zero		1


	//   ....[13]....
        /*0704*/ 	.word	0x00000530
        /*0708*/ 	.word	0x000000ff
        /*070c*/ 	.word	0x00019c88
        /*0710*/ 	.short	0x0100
        /*0712*/ 	.byte	0x06
	.zero		1


	//   ....[14]....
        /*0714*/ 	.word	0x00000660
        /*0718*/ 	.word	0x000000ff
        /*071c*/ 	.word	0x00019c90
        /*0720*/ 	.short	0x0100
        /*0722*/ 	.byte	0x08
	.zero		1


	//   ....[15]....
        /*0724*/ 	.word	0x00000670
        /*0728*/ 	.word	0x000000ff
        /*072c*/ 	.word	0x00019ca0
        /*0730*/ 	.short	0x0100
        /*0732*/ 	.byte	0x08
	.zero		1


	//   ....[16]....
        /*0734*/ 	.word	0x00000680
        /*0738*/ 	.word	0x000000ff
        /*073c*/ 	.word	0x00019c98
        /*0740*/ 	.short	0x0100
        /*0742*/ 	.byte	0x08
	.zero		1


	//   ....[17]....
        /*0744*/ 	.word	0x00000690
        /*0748*/ 	.word	0x000000ff
        /*074c*/ 	.word	0x00019ca8
        /*0750*/ 	.short	0x0100
        /*0752*/ 	.byte	0x08
	.zero		1


	//   ....[18]....
        /*0754*/ 	.word	0x000007e0
        /*0758*/ 	.word	0x000000ff
        /*075c*/ 	.word	0x00019cb0
        /*0760*/ 	.short	0x0100
        /*0762*/ 	.byte	0x08
	.zero		1


	//   ....[19]....
        /*0764*/ 	.word	0x000007f0
        /*0768*/ 	.word	0x000000ff
        /*076c*/ 	.word	0x00019cc0
        /*0770*/ 	.short	0x0100
        /*0772*/ 	.byte	0x08
	.zero		1


	//   ....[20]....
        /*0774*/ 	.word	0x00000800
        /*0778*/ 	.word	0x000000ff
        /*077c*/ 	.word	0x00019cb8
        /*0780*/ 	.short	0x0100
        /*0782*/ 	.byte	0x08
	.zero		1


	//   ....[21]....
        /*0784*/ 	.word	0x00000810
        /*0788*/ 	.word	0x000000ff
        /*078c*/ 	.word	0x00019cc8
        /*0790*/ 	.short	0x0100
        /*0792*/ 	.byte	0x08
	.zero		1


	//   ....[22]....
        /*0794*/ 	.word	0x00001d50
        /*0798*/ 	.word	0x000000ff
        /*079c*/ 	.word	0x00019c00
        /*07a0*/ 	.short	0x010a
        /*07a2*/ 	.byte	0x2e
	.zero		1


	//   ....[23]....
        /*07a4*/ 	.word	0x00001df0
        /*07a8*/ 	.word	0x00000015
        /*07ac*/ 	.word	0x00019c30
        /*07b0*/ 	.short	0x010a
        /*07b2*/ 	.byte	0x3f
	.zero		1


	//   ....[24]....
        /*07b4*/ 	.word	0x00001e30
        /*07b8*/ 	.word	0x00000015
        /*07bc*/ 	.word	0x00019c30
        /*07c0*/ 	.short	0x010a
        /*07c2*/ 	.byte	0x3f
	.zero		1


	//   ....[25]....
        /*07c4*/ 	.word	0x00002560
        /*07c8*/ 	.word	0x000000ff
        /*07cc*/ 	.word	0x00000000
        /*07d0*/ 	.short	0x0101
        /*07d2*/ 	.byte	0x06
	.zero		1


	//   ....[26]....
        /*07d4*/ 	.word	0x00005890
        /*07d8*/ 	.word	0x000000ff
        /*07dc*/ 	.word	0x00019c30
        /*07e0*/ 	.short	0x010a
        /*07e2*/ 	.byte	0x14
	.zero		1


	//   ....[27]....
        /*07e4*/ 	.word	0x000058d0
        /*07e8*/ 	.word	0x000000ff
        /*07ec*/ 	.word	0x00019c30
        /*07f0*/ 	.short	0x010a
        /*07f2*/ 	.byte	0x14
	.zero		1


	//   ....[28]....
        /*07f4*/ 	.word	0x00005a30
        /*07f8*/ 	.word	0x000000ff
        /*07fc*/ 	.word	0x00019c50
        /*0800*/ 	.short	0x010a
        /*0802*/ 	.byte	0x0b
	.zero		1


	//   ....[29]....
        /*0804*/ 	.word	0x00005a70
        /*0808*/ 	.word	0x000000ff
        /*080c*/ 	.word	0x00019c50
        /*0810*/ 	.short	0x010a
        /*0812*/ 	.byte	0x0b
	.zero		1


	//   ....[30]....
        /*0814*/ 	.word	0x000061a0
        /*0818*/ 	.word	0x000000ff
        /*081c*/ 	.word	0x00000000
        /*0820*/ 	.short	0x0101
        /*0822*/ 	.byte	0x14
	.zero		1


	//   ....[31]....
        /*0824*/ 	.word	0x000087b0
        /*0828*/ 	.word	0x000000ff
        /*082c*/ 	.word	0x00000000
        /*0830*/ 	.short	0x0101
        /*0832*/ 	.byte	0x07
	.zero		1


	//   ....[32]....
        /*0834*/ 	.word	0x00008ff0
        /*0838*/ 	.word	0x000000ff
        /*083c*/ 	.word	0x00019c30
        /*0840*/ 	.short	0x010a
        /*0842*/ 	.byte	0x06
	.zero		1


	//   ....[33]....
        /*0844*/ 	.word	0x00009030
        /*0848*/ 	.word	0x000000ff
        /*084c*/ 	.word	0x00019c30
        /*0850*/ 	.short	0x010a
        /*0852*/ 	.byte	0x06
	.zero		1


	//   ....[34]....
        /*0854*/ 	.word	0x00009190
        /*0858*/ 	.word	0x000000ff
        /*085c*/ 	.word	0x00019c50
        /*0860*/ 	.short	0x010a
        /*0862*/ 	.byte	0x0b
	.zero		1


	//   ....[35]....
        /*0864*/ 	.word	0x000091d0
        /*0868*/ 	.word	0x000000ff
        /*086c*/ 	.word	0x00019c50
        /*0870*/ 	.short	0x010a
        /*0872*/ 	.byte	0x0b
	.zero		1


	//   ....[36]....
        /*0874*/ 	.word	0x00009850
        /*0878*/ 	.word	0x000000ff
        /*087c*/ 	.word	0x00000000
        /*0880*/ 	.short	0x0101
        /*0882*/ 	.byte	0x07
	.zero		1


	//   ....[37]....
        /*0884*/ 	.word	0x0000ae10
        /*0888*/ 	.word	0x000000ff
        /*088c*/ 	.word	0x00000000
        /*0890*/ 	.short	0x0101
        /*0892*/ 	.byte	0x07
	.zero		1


	//   ....[38]....
        /*0894*/ 	.word	0x0000b410
        /*0898*/ 	.word	0x000000ff
        /*089c*/ 	.word	0x00019c30
        /*08a0*/ 	.short	0x010a
        /*08a2*/ 	.byte	0x06
	.zero		1


	//   ....[39]....
        /*08a4*/ 	.word	0x0000b450
        /*08a8*/ 	.word	0x000000ff
        /*08ac*/ 	.word	0x00019c30
        /*08b0*/ 	.short	0x010a
        /*08b2*/ 	.byte	0x06
	.zero		1


	//   ....[40]....
        /*08b4*/ 	.word	0x0000b5b0
        /*08b8*/ 	.word	0x000000ff
        /*08bc*/ 	.word	0x00019c50
        /*08c0*/ 	.short	0x010a
        /*08c2*/ 	.byte	0x0b
	.zero		1


	//   ....[41]....
        /*08c4*/ 	.word	0x0000b5f0
        /*08c8*/ 	.word	0x000000ff
        /*08cc*/ 	.word	0x00019c50
        /*08d0*/ 	.short	0x010a
        /*08d2*/ 	.byte	0x0b
	.zero		1


	//   ....[42]....
        /*08d4*/ 	.word	0x0000bcf0
        /*08d8*/ 	.word	0x000000ff
        /*08dc*/ 	.word	0x00000000
        /*08e0*/ 	.short	0x0101
        /*08e2*/ 	.byte	0x06
	.zero		1


	//   ....[43]....
        /*08e4*/ 	.word	0x0000e340
        /*08e8*/ 	.word	0x000000ff
        /*08ec*/ 	.word	0x00000000
        /*08f0*/ 	.short	0x0101
        /*08f2*/ 	.byte	0x07
	.zero		1


	//   ....[44]....
        /*08f4*/ 	.word	0x0000e860
        /*08f8*/ 	.word	0x000000ff
        /*08fc*/ 	.word	0x00019c50
        /*0900*/ 	.short	0x010a
        /*0902*/ 	.byte	0x0e
	.zero		1


	//   ....[45]....
        /*0904*/ 	.word	0x0000e8a0
        /*0908*/ 	.word	0x000000ff
        /*090c*/ 	.word	0x00019c50
        /*0910*/ 	.short	0x010a
        /*0912*/ 	.byte	0x0e
	.zero		1


	//   ....[46]....
        /*0914*/ 	.word	0x0000eeb0
        /*0918*/ 	.word	0x000000ff
        /*091c*/ 	.word	0x00000000
        /*0920*/ 	.short	0x0101
        /*0922*/ 	.byte	0x04
	.zero		1


	//   ....[47]....
        /*0924*/ 	.word	0x00010630
        /*0928*/ 	.word	0x00000003
        /*092c*/ 	.word	0x00000000
        /*0930*/ 	.short	0x0101
        /*0932*/ 	.byte	0x3f
	.zero		1


	//   ....[48]....
        /*0934*/ 	.word	0x00013620
        /*0938*/ 	.word	0x00000005
        /*093c*/ 	.word	0x00019c80
        /*0940*/ 	.short	0x010a
        /*0942*/ 	.byte	0x3f
	.zero		1


	//   ....[49]....
        /*0944*/ 	.word	0x00013a70
        /*0948*/ 	.word	0x00000005
        /*094c*/ 	.word	0x00019c70
        /*0950*/ 	.short	0x0107
        /*0952*/ 	.byte	0x3f
	.zero		1


	//   ....[50]....
        /*0954*/ 	.word	0x00013b30
        /*0958*/ 	.word	0x00000005
        /*095c*/ 	.word	0x00019c70
        /*0960*/ 	.short	0x0101
        /*0962*/ 	.byte	0x3f
	.zero		1


	//   ....[51]....
        /*0964*/ 	.word	0x00013b60
        /*0968*/ 	.word	0x00000005
        /*096c*/ 	.word	0x00019c40
        /*0970*/ 	.short	0x010a
        /*0972*/ 	.byte	0x3f
	.zero		1


	//   ....[52]....
        /*0974*/ 	.word	0x00013f10
        /*0978*/ 	.word	0x00000005
        /*097c*/ 	.word	0x00019c30
        /*0980*/ 	.short	0x0107
        /*0982*/ 	.byte	0x3f
	.zero		1


	//   ....[53]....
        /*0984*/ 	.word	0x00013fd0
        /*0988*/ 	.word	0x00000005
        /*098c*/ 	.word	0x00019c30
        /*0990*/ 	.short	0x0101
        /*0992*/ 	.byte	0x3f
	.zero		1


	//   ....[54]....
        /*0994*/ 	.word	0x00014980
        /*0998*/ 	.word	0x00000016
        /*099c*/ 	.word	0x00019c00
        /*09a0*/ 	.short	0x0107
        /*09a2*/ 	.byte	0x3f
	.zero		1


	//   ....[55]....
        /*09a4*/ 	.word	0x00014a80
        /*09a8*/ 	.word	0x00000016
        /*09ac*/ 	.word	0x00019c00
        /*09b0*/ 	.short	0x0101
        /*09b2*/ 	.byte	0x3f
	.zero		1


	//   ....[56]....
        /*09b4*/ 	.word	0x00014aa0
        /*09b8*/ 	.word	0x00000016
        /*09bc*/ 	.word	0x00019c20
        /*09c0*/ 	.short	0x010a
        /*09c2*/ 	.byte	0x3f
	.zero		1


	//   ....[57]....
        /*09c4*/ 	.word	0x00014e30
        /*09c8*/ 	.word	0x00000000
        /*09cc*/ 	.word	0x00019c80
        /*09d0*/ 	.short	0x010a
        /*09d2*/ 	.byte	0x3f
	.zero		1


	//   ....[58]....
        /*09d4*/ 	.word	0x00015200
        /*09d8*/ 	.word	0x00000000
        /*09dc*/ 	.word	0x00019c70
        /*09e0*/ 	.short	0x0107
        /*09e2*/ 	.byte	0x3f
	.zero		1


	//   ....[59]....
        /*09e4*/ 	.word	0x000152c0
        /*09e8*/ 	.word	0x00000000
        /*09ec*/ 	.word	0x00019c70
        /*09f0*/ 	.short	0x0101
        /*09f2*/ 	.byte	0x3f
	.zero		1


	//   ....[60]....
        /*09f4*/ 	.word	0x000152f0
        /*09f8*/ 	.word	0x00000000
        /*09fc*/ 	.word	0x00019c40
        /*0a00*/ 	.short	0x010a
        /*0a02*/ 	.byte	0x3f
	.zero		1


	//   ....[61]....
        /*0a04*/ 	.word	0x00015640
        /*0a08*/ 	.word	0x00000000
        /*0a0c*/ 	.word	0x00019c30
        /*0a10*/ 	.short	0x0107
        /*0a12*/ 	.byte	0x3f
	.zero		1


	//   ....[62]....
        /*0a14*/ 	.word	0x00015700
        /*0a18*/ 	.word	0x00000000
        /*0a1c*/ 	.word	0x00019c30
        /*0a20*/ 	.short	0x0101
        /*0a22*/ 	.byte	0x3f
	.zero		1


	//   ....[63]....
        /*0a24*/ 	.word	0x00015790
        /*0a28*/ 	.word	0x00000002
        /*0a2c*/ 	.word	0x00019c70
        /*0a30*/ 	.short	0x010a
        /*0a32*/ 	.byte	0x3f
	.zero		1


	//   ....[64]....
        /*0a34*/ 	.word	0x00015820
        /*0a38*/ 	.word	0x00000002
        /*0a3c*/ 	.word	0x00019c60
        /*0a40*/ 	.short	0x010a
        /*0a42*/ 	.byte	0x3f
	.zero		1


	//   ....[65]....
        /*0a44*/ 	.word	0x00015c90
        /*0a48*/ 	.word	0x00000002
        /*0a4c*/ 	.word	0x00019c50
        /*0a50*/ 	.short	0x0101
        /*0a52*/ 	.byte	0x3f
	.zero		1


	//   ....[66]....
        /*0a54*/ 	.word	0x00015d20
        /*0a58*/ 	.word	0x00000002
        /*0a5c*/ 	.word	0x00000000
        /*0a60*/ 	.short	0x0101
        /*0a62*/ 	.byte	0x3f
	.zero		1


	//   ....[67]....
        /*0a64*/ 	.word	0x00015ee0
        /*0a68*/ 	.word	0x00000000
        /*0a6c*/ 	.word	0x00019c70
        /*0a70*/ 	.short	0x010a
        /*0a72*/ 	.byte	0x3f
	.zero		1


	//   ....[68]....
        /*0a74*/ 	.word	0x00015f60
        /*0a78*/ 	.word	0x00000000
        /*0a7c*/ 	.word	0x00019c60
        /*0a80*/ 	.short	0x010a
        /*0a82*/ 	.byte	0x3f
	.zero		1


	//   ....[69]....
        /*0a84*/ 	.word	0x000163e0
        /*0a88*/ 	.word	0x00000000
        /*0a8c*/ 	.word	0x00019c50
        /*0a90*/ 	.short	0x0101
        /*0a92*/ 	.byte	0x3f
	.zero		1


	//   ....[70]....
        /*0a94*/ 	.word	0x000164a0
        /*0a98*/ 	.word	0x00000000
        /*0a9c*/ 	.word	0x00000000
        /*0aa0*/ 	.short	0x0101
        /*0aa2*/ 	.byte	0x3f
	.zero		1


	//   ....[71]....
        /*0aa4*/ 	.word	0x00017160
        /*0aa8*/ 	.word	0x00000007
        /*0aac*/ 	.word	0x00019c20
        /*0ab0*/ 	.short	0x010a
        /*0ab2*/ 	.byte	0x3f
	.zero		1


	//   ....[72]....
        /*0ab4*/ 	.word	0x000172e0
        /*0ab8*/ 	.word	0x00000005
        /*0abc*/ 	.word	0x00019c40
        /*0ac0*/ 	.short	0x010a
        /*0ac2*/ 	.byte	0x3f
	.zero		1


	//   ....[73]....
        /*0ac4*/ 	.word	0x00017380
        /*0ac8*/ 	.word	0x00000003
        /*0acc*/ 	.word	0x00019c40
        /*0ad0*/ 	.short	0x010a
        /*0ad2*/ 	.byte	0x3f
	.zero		1


	//   ....[74]....
        /*0ad4*/ 	.word	0x000173c0
        /*0ad8*/ 	.word	0x00000005
        /*0adc*/ 	.word	0x00019c60
        /*0ae0*/ 	.short	0x010a
        /*0ae2*/ 	.byte	0x3f
	.zero		1


	//   ....[75]....
        /*0ae4*/ 	.word	0x00017400
        /*0ae8*/ 	.word	0x00000003
        /*0aec*/ 	.word	0x00019c60
        /*0af0*/ 	.short	0x010a
        /*0af2*/ 	.byte	0x3f
	.zero		1


	//   ....[76]....
        /*0af4*/ 	.word	0x00017440
        /*0af8*/ 	.word	0x00000005
        /*0afc*/ 	.word	0x00019c80
        /*0b00*/ 	.short	0x010a
        /*0b02*/ 	.byte	0x3f
	.zero		1


	//   ....[77]....
        /*0b04*/ 	.word	0x00017480
        /*0b08*/ 	.word	0x00000003
        /*0b0c*/ 	.word	0x00019c80
        /*0b10*/ 	.short	0x010a
        /*0b12*/ 	.byte	0x3f
	.zero		1


	//   ....[78]....
        /*0b14*/ 	.word	0x000174f0
        /*0b18*/ 	.word	0x00000003
        /*0b1c*/ 	.word	0x00019c00
        /*0b20*/ 	.short	0x010a
        /*0b22*/ 	.byte	0x3f
	.zero		1


	//   ....[79]....
        /*0b24*/ 	.word	0x00017540
        /*0b28*/ 	.word	0x00000015
        /*0b2c*/ 	.word	0x00019c30
        /*0b30*/ 	.short	0x010a
        /*0b32*/ 	.byte	0x3f
	.zero		1


	//   ....[80]....
        /*0b34*/ 	.word	0x000175a0
        /*0b38*/ 	.word	0x00000008
        /*0b3c*/ 	.word	0x00019c30
        /*0b40*/ 	.short	0x010a
        /*0b42*/ 	.byte	0x3f
	.zero		1


	//   ....[81]....
        /*0b44*/ 	.word	0x00017600
        /*0b48*/ 	.word	0x00000008
        /*0b4c*/ 	.word	0x00019c50
        /*0b50*/ 	.short	0x010a
        /*0b52*/ 	.byte	0x3f
	.zero		1


	//   ....[82]....
        /*0b54*/ 	.word	0x00017660
        /*0b58*/ 	.word	0x00000008
        /*0b5c*/ 	.word	0x00019c30
        /*0b60*/ 	.short	0x010a
        /*0b62*/ 	.byte	0x3f
	.zero		1


	//   ....[83]....
        /*0b64*/ 	.word	0x000176c0
        /*0b68*/ 	.word	0x00000008
        /*0b6c*/ 	.word	0x00019c50
        /*0b70*/ 	.short	0x010a
        /*0b72*/ 	.byte	0x3f
	.zero		1


	//   ....[84]....
        /*0b74*/ 	.word	0x00017720
        /*0b78*/ 	.word	0x00000008
        /*0b7c*/ 	.word	0x00019c30
        /*0b80*/ 	.short	0x010a
        /*0b82*/ 	.byte	0x3f
	.zero		1


	//   ....[85]....
        /*0b84*/ 	.word	0x00017780
        /*0b88*/ 	.word	0x00000008
        /*0b8c*/ 	.word	0x00019c50
        /*0b90*/ 	.short	0x010a
        /*0b92*/ 	.byte	0x3f
	.zero		1


	//   ....[86]....
        /*0b94*/ 	.word	0x000177e0
        /*0b98*/ 	.word	0x00000005
        /*0b9c*/ 	.word	0x00019c50
        /*0ba0*/ 	.short	0x010a
        /*0ba2*/ 	.byte	0x3f
	.zero		1


	//   ....[87]....
        /*0ba4*/ 	.word	0x000178e0
        /*0ba8*/ 	.word	0x00000005
        /*0bac*/ 	.word	0x00019c80
        /*0bb0*/ 	.short	0x010a
        /*0bb2*/ 	.byte	0x3f
	.zero		1


	//   ....[88]....
        /*0bb4*/ 	.word	0x00017cc0
        /*0bb8*/ 	.word	0x00000005
        /*0bbc*/ 	.word	0x00019c40
        /*0bc0*/ 	.short	0x010a
        /*0bc2*/ 	.byte	0x3f
	.zero		1


	//   ....[89]....
        /*0bc4*/ 	.word	0x00018360
        /*0bc8*/ 	.word	0x00000016
        /*0bcc*/ 	.word	0x00019c20
        /*0bd0*/ 	.short	0x010a
        /*0bd2*/ 	.byte	0x3f
	.zero		1


	//   ....[90]....
        /*0bd4*/ 	.word	0x000183b0
        /*0bd8*/ 	.word	0x00000000
        /*0bdc*/ 	.word	0x00019c80
        /*0be0*/ 	.short	0x010a
        /*0be2*/ 	.byte	0x3f
	.zero		1


	//   ....[91]....
        /*0be4*/ 	.word	0x000186b0
        /*0be8*/ 	.word	0x00000000
        /*0bec*/ 	.word	0x00019c40
        /*0bf0*/ 	.short	0x010a
        /*0bf2*/ 	.byte	0x3f
	.zero		1


	//   ....[92]....
        /*0bf4*/ 	.word	0x00018960
        /*0bf8*/ 	.word	0x00000002
        /*0bfc*/ 	.word	0x00019c70
        /*0c00*/ 	.short	0x010a
        /*0c02*/ 	.byte	0x3f
	.zero		1


	//   ....[93]....
        /*0c04*/ 	.word	0x000189b0
        /*0c08*/ 	.word	0x00000002
        /*0c0c*/ 	.word	0x00019c60
        /*0c10*/ 	.short	0x010a
        /*0c12*/ 	.byte	0x3f
	.zero		1


	//   ....[94]....
        /*0c14*/ 	.word	0x00018a00
        /*0c18*/ 	.word	0x00000000
        /*0c1c*/ 	.word	0x00019c70
        /*0c20*/ 	.short	0x010a
        /*0c22*/ 	.byte	0x3f
	.zero		1


	//   ....[95]....
        /*0c24*/ 	.word	0x00018a50
        /*0c28*/ 	.word	0x00000000
        /*0c2c*/ 	.word	0x00019c60
        /*0c30*/ 	.short	0x010a
        /*0c32*/ 	.byte	0x3f
	.zero		1


	//   ....[96]....
        /*0c34*/ 	.word	0x00018aa0
        /*0c38*/ 	.word	0x00000007
        /*0c3c*/ 	.word	0x00019c20
        /*0c40*/ 	.short	0x010a
        /*0c42*/ 	.byte	0x3f
	.zero		1


	//   ....[97]....
        /*0c44*/ 	.word	0x00018c40
        /*0c48*/ 	.word	0x00000005
        /*0c4c*/ 	.word	0x00019c40
        /*0c50*/ 	.short	0x010a
        /*0c52*/ 	.byte	0x3f
	.zero		1


	//   ....[98]....
        /*0c54*/ 	.word	0x00018c90
        /*0c58*/ 	.word	0x00000003
        /*0c5c*/ 	.word	0x00019c40
        /*0c60*/ 	.short	0x010a
        /*0c62*/ 	.byte	0x3f
	.zero		1


	//   ....[99]....
        /*0c64*/ 	.word	0x00018ce0
        /*0c68*/ 	.word	0x00000005
        /*0c6c*/ 	.word	0x00019c60
        /*0c70*/ 	.short	0x010a
        /*0c72*/ 	.byte	0x3f
	.zero		1


	//   ....[100]....
        /*0c74*/ 	.word	0x00018d30
        /*0c78*/ 	.word	0x00000003
        /*0c7c*/ 	.word	0x00019c60
        /*0c80*/ 	.short	0x010a
        /*0c82*/ 	.byte	0x3f
	.zero		1


	//   ....[101]....
        /*0c84*/ 	.word	0x00018d80
        /*0c88*/ 	.word	0x00000005
        /*0c8c*/ 	.word	0x00019c80
        /*0c90*/ 	.short	0x010a
        /*0c92*/ 	.byte	0x3f
	.zero		1


	//----- nvinfo : EIATTR_NUM_MBARRIERS
	.align		4
.L_1252:
        /*0c94*/ 	.byte	0x03, 0x38
        /*0c96*/ 	.short	0x0016


	//----- nvinfo : EIATTR_EXIT_INSTR_OFFSETS
	.align		4
        /*0c98*/ 	.byte	0x04, 0x1c
        /*0c9a*/ 	.short	(.L_1254 - .L_1253)


	//   ....[0]....
.L_1253:
        /*0c9c*/ 	.word	0x00000980


	//   ....[1]....
        /*0ca0*/ 	.word	0x000112f0


	//   ....[2]....
        /*0ca4*/ 	.word	0x000174d0


	//----- nvinfo : EIATTR_MAX_THREADS
	.align		4
.L_1254:
        /*0ca8*/ 	.byte	0x04, 0x05
        /*0caa*/ 	.short	(.L_1256 - .L_1255)
.L_1255:
        /*0cac*/ 	.word	0x00000200
        /*0cb0*/ 	.word	0x00000001
        /*0cb4*/ 	.word	0x00000001


	//----- nvinfo : EIATTR_CRS_STACK_SIZE
	.align		4
.L_1256:
        /*0cb8*/ 	.byte	0x04, 0x1e
        /*0cba*/ 	.short	(.L_1258 - .L_1257)
.L_1257:
        /*0cbc*/ 	.word	0x00000000


	//----- nvinfo : EIATTR_CBANK_PARAM_SIZE
	.align		4
.L_1258:
        /*0cc0*/ 	.byte	0x03, 0x19
        /*0cc2*/ 	.short	0x0af0


	//----- nvinfo : EIATTR_PARAM_CBANK
	.align		4
        /*0cc4*/ 	.byte	0x04, 0x0a
        /*0cc6*/ 	.short	(.L_1260 - .L_1259)
	.align		4
.L_1259:
        /*0cc8*/ 	.word	index@(.nv.constant0._ZN7cutlass13device_kernelIN5flash11enable_sm90INS1_16FlashAttnFwdSm90INS1_25CollectiveMainloopFwdSm90ILi2EN4cute5tupleIJNS5_1CILi1EEES8_S8_EEENS6_IJNS7_ILi192EEENS7_ILi128EEENS7_ILi96EEEEEELi96ENS_12float_e4m3_tEfNS_4arch4Sm90ELb0ELb1ELb1ELb1ELb1ELb0ELb0ELb1ELb1ELb1ELb0ELb0EEENS1_21CollectiveEpilogueFwdINS6_IJSA_SC_SB_EEES9_NS_10bfloat16_tESG_Li384ELb1ELb1ELb0ELb1EEENS1_36VarlenDynamicPersistentTileSchedulerILi192ELi128ELi384ELi128ELb0ELb1ELb1ELb1ELb0ELb1EEEEEEEEEvNT_6ParamsE)
        /*0ccc*/ 	.short	0x0210
        /*0cce*/ 	.short	0x0af0


	//----- nvinfo : EIATTR_SW_WAR
	.align		4
.L_1260:
        /*0cd0*/ 	.byte	0x04, 0x36
        /*0cd2*/ 	.short	(.L_1262 - .L_1261)
.L_1261:
        /*0cd4*/ 	.word	0x00000008
.L_1262:


//--------------------- .nv.info._ZN7cutlass13device_kernelIN5flash11enable_sm90INS1_16FlashAttnFwdSm90INS1_25CollectiveMainloopFwdSm90ILi2EN4cute5tupleIJNS5_1CILi1EEES8_S8_EEENS6_IJNS7_ILi192EEENS7_ILi128EEENS7_ILi96EEEEEELi96ENS_12float_e4m3_tEfNS_4arch4Sm90ELb0ELb1ELb1ELb1ELb1ELb1ELb0ELb1ELb1ELb1ELb0ELb0EEENS1_21CollectiveEpilogueFwdINS6_IJSA_SC_SB_EEES9_NS_10bfloat16_tESG_Li384ELb1ELb1ELb0ELb1EEENS1_36VarlenDynamicPersistentTileSchedulerILi192ELi128ELi384ELi128ELb0ELb1ELb1ELb1ELb0ELb1EEEEEEEEEvNT_6ParamsE --------------------------
	.section	.nv.info._ZN7cutlass13device_kernelIN5flash11enable_sm90INS1_16FlashAttnFwdSm90INS1_25CollectiveMainloopFwdSm90ILi2EN4cute5tupleIJNS5_1CILi1EEES8_S8_EEENS6_IJNS7_ILi192EEENS7_ILi128EEENS7_ILi96EEEEEELi96ENS_12float_e4m3_tEfNS_4arch4Sm90ELb0ELb1ELb1ELb1ELb1ELb1ELb0ELb1ELb1ELb1ELb0ELb0EEENS1_21CollectiveEpilogueFwdINS6_IJSA_SC_SB_EEES9_NS_10bfloat16_tESG_Li384ELb1ELb1ELb0ELb1EEENS1_36VarlenDynamicPersistentTileSchedulerILi192ELi128ELi384ELi128ELb0ELb1ELb1ELb1ELb0ELb1EEEEEEEEEvNT_6ParamsE,"",@"SHT_CUDA_INFO"
	.sectionflags	@""
	.align	4


	//----- nvinfo : EIATTR_CUDA_API_VERSION
	.align		4
        /*0000*/ 	.byte	0x04, 0x37
        /*0002*/ 	.short	(.L_1264 - .L_1263)
.L_1263:
        /*0004*/ 	.word	0x00000082


	//----- nvinfo : EIATTR_KPARAM_INFO
	.align		4
.L_1264:
        /*0008*/ 	.byte	0x04, 0x17
        /*000a*/ 	.short	(.L_1266 - .L_1265)
.L_1265:
        /*000c*/ 	.word	0x00000000
        /*0010*/ 	.short	0x0000
        /*0012*/ 	.short	0x0070
        /*0014*/ 	.byte	0x00, 0xf0, 0x01, 0x2a


	//----- nvinfo : EIATTR_SPARSE_MMA_MASK
	.align		4
.L_1266:
        /*0018*/ 	.byte	0x03, 0x50
        /*001a*/ 	.short	0x0000


	//----- nvinfo : EIATTR_MAXREG_COUNT
	.align		4
        /*001c*/ 	.byte	0x03, 0x1b
        /*001e*/ 	.short	0x0080


	//----- nvinfo : EIATTR_NUM_BARRIERS
	.align		4
        /*0020*/ 	.byte	0x02, 0x4c
        /*0022*/ 	.byte	0x10
	.zero		1


	//----- nvinfo : EIATTR_EXTERNS
	.align		4
        /*0024*/ 	.byte	0x04, 0x0f
        /*0026*/ 	.short	(.L_1268 - .L_1267)


	//   ....[0]....
	.align		4
.L_1267:
        /*0028*/ 	.word	index@(__assertfail)


	//----- nvinfo : EIATTR_ANNOTATIONS
	.align		4
.L_1268:
        /*002c*/ 	.byte	0x04, 0x55
        /*002e*/ 	.short	(.L_1270 - .L_1269)


	//   ....[0]....
.L_1269:
        /* <DEDUP_REMOVED lines=101> */


	//----- nvinfo : EIATTR_MERCURY_ISA_VERSION
	.align		4
.L_1270:
        /*0670*/ 	.byte	0x03, 0x5f
        /*0672*/ 	.short	0x0101


	//----- nvinfo : EIATTR_UNUSED_LOAD_BYTE_OFFSET
	.align		4
        /*0674*/ 	.byte	0x04, 0x44
        /*0676*/ 	.short	(.L_1272 - .L_1271)


	//   ....[0]....
.L_1271:
        /*0678*/ 	.word	0x00000a50
        /*067c*/ 	.word	0x0000fff0


	//   ....[1]....
        /*0680*/ 	.word	0x00019f70
        /*0684*/ 	.word	0x0000fff0


	//----- nvinfo : EIATTR_INT_WARP_WIDE_INSTR_OFFSETS
	.align		4
.L_1272:
        /*0688*/ 	.byte	0x04, 0x31
        /*068a*/ 	.short	(.L_1274 - .L_1273)


	//   ....[0]....
.L_1273:
        /*068c*/ 	.word	0x00000130


	//   ....[1]....
        /*0690*/ 	.word	0x00000170


	//   ....[2]....
        /*0694*/ 	.word	0x000001e0


	//   ....[3]....
        /*0698*/ 	.word	0x0001f370


	//   ....[4]....
        /*069c*/ 	.word	0x0001f400


	//   ....[5]....
        /*06a0*/ 	.word	0x00022610


	//   ....[6]....
        /*06a4*/ 	.word	0x000226a0


	//----- nvinfo : EIATTR_COOP_GROUP_MASK_REGIDS
	.align		4
.L_1274:
        /*06a8*/ 	.byte	0x04, 0x29
        /*06aa*/ 	.short	(.L_1276 - .L_1275)


	//   ....[0]....
.L_1275:
        /*06ac*/ 	.word	0xffffffff


	//   ....[1]....
        /*06b0*/ 	.word	0xffffffff


	//   ....[2]....
        /*06b4*/ 	.word	0xffffffff


	//   ....[3]....
        /*06b8*/ 	.word	0xffffffff


	//   ....[4]....
        /*06bc*/ 	.word	0xffffffff


	//   ....[5]....
        /*06c0*/ 	.word	0xffffffff


	//   ....[6]....
        /*06c4*/ 	.word	0xffffffff


	//   ....[7]....
        /*06c8*/ 	.word	0xffffffff


	//   ....[8]....
        /*06cc*/ 	.word	0xffffffff


	//   ....[9]....
        /*06d0*/ 	.word	0xffffffff


	//   ....[10]....
        /*06d4*/ 	.word	0xffffffff


	//   ....[11]....
        /*06d8*/ 	.word	0xffffffff


	//   ....[12]....
        /*06dc*/ 	.word	0xffffffff


	//   ....[13]....
        /*06e0*/ 	.word	0xffffffff


	//   ....[14]....
        /*06e4*/ 	.word	0xffffffff


	//   ....[15]....
        /*06e8*/ 	.word	0xffffffff


	//   ....[16]....
        /*06ec*/ 	.word	0xffffffff


	//   ....[17]....
        /*06f0*/ 	.word	0xffffffff


	//   ....[18]....
        /*06f4*/ 	.word	0xffffffff


	//   ....[19]....
        /*06f8*/ 	.word	0xffffffff


	//   ....[20]....
        /*06fc*/ 	.word	0xffffffff


	//   ....[21]....
        /*0700*/ 	.word	0xffffffff


	//   ....[22]....
        /*0704*/ 	.word	0xffffffff


	//   ....[23]....
        /*0708*/ 	.word	0xffffffff


	//   ....[24]....
        /*070c*/ 	.word	0xffffffff


	//   ....[25]....
        /*0710*/ 	.word	0xffffffff


	//   ....[26]....
        /*0714*/ 	.word	0xffffffff


	//   ....[27]....
        /*0718*/ 	.word	0xffffffff


	//   ....[28]....
        /*071c*/ 	.word	0xffffffff


	//   ....[29]....
        /*0720*/ 	.word	0xffffffff


	//   ....[30]....
        /*0724*/ 	.word	0xffffffff


	//   ....[31]....
        /*0728*/ 	.word	0xffffffff


	//   ....[32]....
        /*072c*/ 	.word	0xffffffff


	//   ....[33]....
        /*0730*/ 	.word	0xffffffff


	//   ....[34]....
        /*0734*/ 	.word	0xffffffff


	//   ....[35]....
        /*0738*/ 	.word	0xffffffff


	//   ....[36]....
        /*073c*/ 	.word	0xffffffff


	//   ....[37]....
        /*0740*/ 	.word	0xffffffff


	//   ....[38]....
        /*0744*/ 	.word	0xffffffff


	//   ....[39]....
        /*0748*/ 	.word	0xffffffff


	//   ....[40]....
        /*074c*/ 	.word	0xffffffff


	//   ....[41]....
        /*0750*/ 	.word	0xffffffff


	//   ....[42]....
        /*0754*/ 	.word	0xffffffff


	//   ....[43]....
        /*0758*/ 	.word	0xffffffff


	//   ....[44]....
        /*075c*/ 	.word	0xffffffff


	//   ....[45]....
        /*0760*/ 	.word	0xffffffff


	//   ....[46]....
        /*0764*/ 	.word	0xffffffff


	//   ....[47]....
        /*0768*/ 	.word	0xffffffff


	//   ....[48]....
        /*076c*/ 	.word	0xffffffff


	//   ....[49]....
        /*0770*/ 	.word	0xffffffff


	//   ....[50]....
        /*0774*/ 	.word	0xffffffff


	//   ....[51]....
        /*0778*/ 	.word	0xffffffff


	//   ....[52]....
        /*077c*/ 	.word	0xffffffff


	//   ....[53]....
        /*0780*/ 	.word	0xffffffff


	//   ....[54]....
        /*0784*/ 	.word	0xffffffff


	//   ....[55]....
        /*0788*/ 	.word	0xffffffff


	//   ....[56]....
        /*078c*/ 	.word	0xffffffff


	//   ....[57]....
        /*0790*/ 	.word	0xffffffff


	//   ....[58]....
        /*0794*/ 	.word	0xffffffff


	//   ....[59]....
        /*0798*/ 	.word	0xffffffff


	//   ....[60]....
        /*079c*/ 	.word	0xffffffff


	//   ....[61]....
        /*07a0*/ 	.word	0xffffffff


	//   ....[62]....
        /*07a4*/ 	.word	0xffffffff


	//   ....[63]....
        /*07a8*/ 	.word	0xffffffff


	//   ....[64]....
        /*07ac*/ 	.word	0xffffffff


	//   ....[65]....
        /*07b0*/ 	.word	0xffffffff


	//   ....[66]....
        /*07b4*/ 	.word	0xffffffff


	//   ....[67]....
        /*07b8*/ 	.word	0xffffffff


	//   ....[68]....
        /*07bc*/ 	.word	0xffffffff


	//   ....[69]....
        /*07c0*/ 	.word	0xffffffff


	//   ....[70]....
        /*07c4*/ 	.word	0xffffffff


	//   ....[71]....
        /*07c8*/ 	.word	0xffffffff


	//   ....[72]....
        /*07cc*/ 	.word	0xffffffff


	//   ....[73]....
        /*07d0*/ 	.word	0xffffffff


	//   ....[74]....
        /*07d4*/ 	.word	0xffffffff


	//   ....[75]....
        /*07d8*/ 	.word	0xffffffff


	//   ....[76]....
        /*07dc*/ 	.word	0xffffffff


	//   ....[77]....
        /*07e0*/ 	.word	0xffffffff


	//   ....[78]....
        /*07e4*/ 	.word	0xffffffff


	//   ....[79]....
        /*07e8*/ 	.word	0xffffffff


	//   ....[80]....
        /*07ec*/ 	.word	0xffffffff


	//   ....[81]....
        /*07f0*/ 	.word	0xffffffff


	//   ....[82]....
        /*07f4*/ 	.word	0xffffffff


	//   ....[83]....
        /*07f8*/ 	.word	0xffffffff


	//   ....[84]....
        /*07fc*/ 	.word	0xffffffff


	//   ....[85]....
        /*0800*/ 	.word	0xffffffff


	//   ....[86]....
        /*0804*/ 	.word	0xffffffff


	//   ....[87]....
        /*0808*/ 	.word	0xffffffff


	//   ....[88]....
        /*080c*/ 	.word	0xffffffff


	//   ....[89]....
        /*0810*/ 	.word	0xffffffff


	//   ....[90]....
        /*0814*/ 	.word	0xffffffff


	//   ....[91]....
        /*0818*/ 	.word	0xffffffff


	//   ....[92]....
        /*081c*/ 	.word	0xffffffff


	//   ....[93]....
        /*0820*/ 	.word	0xffffffff


	//   ....[94]....
        /*0824*/ 	.word	0xffffffff


	//   ....[95]....
        /*0828*/ 	.word	0xffffffff


	//   ....[96]....
        /*082c*/ 	.word	0xffffffff


	//   ....[97]....
        /*0830*/ 	.word	0xffffffff


	//   ....[98]....
        /*0834*/ 	.word	0xffffffff


	//   ....[99]....
        /*0838*/ 	.word	0xffffffff


	//   ....[100]....
        /*083c*/ 	.word	0xffffffff


	//   ....[101]....
        /*0840*/ 	.word	0xffffffff


	//   ....[102]....
        /*0844*/ 	.word	0xffffffff


	//   ....[103]....
        /*0848*/ 	.word	0xffffffff


	//   ....[104]....
        /*084c*/ 	.word	0xffffffff


	//   ....[105]....
        /*0850*/ 	.word	0xffffffff


	//   ....[106]....
        /*0854*/ 	.word	0xffffffff


	//   ....[107]....
        /*0858*/ 	.word	0xffffffff


	//   ....[108]....
        /*085c*/ 	.word	0xffffffff


	//   ....[109]....
        /*0860*/ 	.word	0xffffffff


	//   ....[110]....
        /*0864*/ 	.word	0xffffffff


	//   ....[111]....
        /*0868*/ 	.word	0xffffffff


	//   ....[112]....
        /*086c*/ 	.word	0xffffffff


	//   ....[113]....
        /*0870*/ 	.word	0xffffffff


	//   ....[114]....
        /*0874*/ 	.word	0xffffffff


	//   ....[115]....
        /*0878*/ 	.word	0xffffffff


	//   ....[116]....
        /*087c*/ 	.word	0xffffffff


	//   ....[117]....
        /*0880*/ 	.word	0xffffffff


	//   ....[118]....
        /*0884*/ 	.word	0xffffffff


	//   ....[119]....
        /*0888*/ 	.word	0xffffffff


	//   ....[120]....
        /*088c*/ 	.word	0xffffffff


	//   ....[121]....
        /*0890*/ 	.word	0xffffffff


	//   ....[122]....
        /*0894*/ 	.word	0xffffffff


	//   ....[123]....
        /*0898*/ 	.word	0xffffffff


	//   ....[124]....
        /*089c*/ 	.word	0xffffffff


	//   ....[125]....
        /*08a0*/ 	.word	0xffffffff


	//   ....[126]....
        /*08a4*/ 	.word	0xffffffff


	//   ....[127]....
        /*08a8*/ 	.word	0xffffffff


	//   ....[128]....
        /*08ac*/ 	.word	0xffffffff


	//   ....[129]....
        /*08b0*/ 	.word	0xffffffff


	//   ....[130]....
        /*08b4*/ 	.word	0xffffffff


	//   ....[131]....
        /*08b8*/ 	.word	0xffffffff


	//   ....[132]....
        /*08bc*/ 	.word	0xffffffff


	//   ....[133]....
        /*08c0*/ 	.word	0xffffffff


	//   ....[134]....
        /*08c4*/ 	.word	0xffffffff


	//   ....[135]....
        /*08c8*/ 	.word	0xffffffff


	//   ....[136]....
        /*08cc*/ 	.word	0xffffffff


	//   ....[137]....
        /*08d0*/ 	.word	0xffffffff


	//   ....[138]....
        /*08d4*/ 	.word	0xffffffff


	//   ....[139]....
        /*08d8*/ 	.word	0xffffffff


	//   ....[140]....
        /*08dc*/ 	.word	0xffffffff


	//   ....[141]....
        /*08e0*/ 	.word	0xffffffff


	//   ....[142]....
        /*08e4*/ 	.word	0xffffffff


	//   ....[143]....
        /*08e8*/ 	.word	0x0500000f


	//   ....[144]....
        /*08ec*/ 	.word	0x0500000f


	//   ....[145]....
        /*08f0*/ 	.word	0x0500000f


	//   ....[146]....
        /*08f4*/ 	.word	0x0500000f


	//   ....[147]....
        /*08f8*/ 	.word	0x0500000f


	//   ....[148]....
        /*08fc*/ 	.word	0x0500000f


	//   ....[149]....
        /*0900*/ 	.word	0x0500000f


	//   ....[150]....
        /*0904*/ 	.word	0x0500000f


	//   ....[151]....
        /*0908*/ 	.word	0x0500000f


	//   ....[152]....
        /*090c*/ 	.word	0x0500000f


	//   ....[153]....
        /*0910*/ 	.word	0x0500000f


	//   ....[154]....
        /*0914*/ 	.word	0x0500000f


	//   ....[155]....
        /*0918*/ 	.word	0x0500000f


	//   ....[156]....
        /*091c*/ 	.word	0x0500000f


	//   ....[157]....
        /*0920*/ 	.word	0x0500000f


	//   ....[158]....
        /*0924*/ 	.word	0x0500000f


	//   ....[159]....
        /*0928*/ 	.word	0x0500000f


	//   ....[160]....
        /*092c*/ 	.word	0x0500000f


	//   ....[161]....
        /*0930*/ 	.word	0x0500000f


	//   ....[162]....
        /*0934*/ 	.word	0x0500000f


	//   ....[163]....
        /*0938*/ 	.word	0x0500000f


	//   ....[164]....
        /*093c*/ 	.word	0x0500000f


	//   ....[165]....
        /*0940*/ 	.word	0x0500000f


	//   ....[166]....
        /*0944*/ 	.word	0x0500000f


	//   ....[167]....
        /*0948*/ 	.word	0x0500000f


	//   ....[168]....
        /*094c*/ 	.word	0x0500000f


	//   ....[169]....
        /*0950*/ 	.word	0x0500000f


	//   ....[170]....
        /*0954*/ 	.word	0x0500000f


	//   ....[171]....
        /*0958*/ 	.word	0x0500000f


	//   ....[172]....
        /*095c*/ 	.word	0x0500000f


	//   ....[173]....
        /*0960*/ 	.word	0x0500000f


	//   ....[174]....
        /*0964*/ 	.word	0x0500000f


	//   ....[175]....
        /*0968*/ 	.word	0x0500000f


	//   ....[176]....
        /*096c*/ 	.word	0x0500000f


	//   ....[177]....
        /*0970*/ 	.word	0x0500000f


	//   ....[178]....
        /*0974*/ 	.word	0x0500000f


	//   ....[179]....
        /*0978*/ 	.word	0x0500000f


	//   ....[180]....
        /*097c*/ 	.word	0x0500000f


	//   ....[181]....
        /*0980*/ 	.word	0x0500000f


	//   ....[182]....
        /*0984*/ 	.word	0x0500000f


	//   ....[183]....
        /*0988*/ 	.word	0x0500000f


	//   ....[184]....
        /*098c*/ 	.word	0x0500000f


	//   ....[185]....
        /*0990*/ 	.word	0x0500000f


	//   ....[186]....
        /*0994*/ 	.word	0x0500000f


	//   ....[187]....
        /*0998*/ 	.word	0x0500000f


	//   ....[188]....
        /*099c*/ 	.word	0x0500000f


	//   ....[189]....
        /*09a0*/ 	.word	0x0500000f


	//   ....[190]....
        /*09a4*/ 	.word	0x0500000f


	//   ....[191]....
        /*09a8*/ 	.word	0x0500000f


	//   ....[192]....
        /*09ac*/ 	.word	0x0500000f


	//   ....[193]....
        /*09b0*/ 	.word	0x0500000f


	//   ....[194]....
        /*09b4*/ 	.word	0x0500000f


	//   ....[195]....
        /*09b8*/ 	.word	0x0500000f


	//   ....[196]....
        /*09bc*/ 	.word	0x0500000f


	//   ....[197]....
        /*09c0*/ 	.word	0x0500000f


	//   ....[198]....
        /*09c4*/ 	.word	0x0500000f


	//----- nvinfo : EIATTR_COOP_GROUP_INSTR_OFFSETS
	.align		4
.L_1276:
        /*09c8*/ 	.byte	0x04, 0x28
        /*09ca*/ 	.short	(.L_1278 - .L_1277)


	//   ....[0]....
.L_1277:
        /*09cc*/ 	.word	0x00000070


	//   ....[1]....
        /*09d0*/ 	.word	0x00000140


	//   ....[2]....
        /*09d4*/ 	.word	0x00000190


	//   ....[3]....
        /*09d8*/ 	.word	0x000003c0


	//   ....[4]....
        /*09dc*/ 	.word	0x00000520


	//   ....[5]....
        /*09e0*/ 	.word	0x00000640


	//   ....[6]....
        /*09e4*/ 	.word	0x000007a0


	//   ....[7]....
        /*09e8*/ 	.word	0x00002c60


	//   ....[8]....
        /*09ec*/ 	.word	0x00002c70


	//   ....[9]....
        /*09f0*/ 	.word	0x00004660


	//   ....[10]....
        /*09f4*/ 	.word	0x00004670


	//   ....[11]....
        /*09f8*/ 	.word	0x00006860


	//   ....[12]....
        /*09fc*/ 	.word	0x00006870


	//   ....[13]....
        /*0a00*/ 	.word	0x00006c70


	//   ....[14]....
        /*0a04*/ 	.word	0x00006c90


	//   ....[15]....
        /*0a08*/ 	.word	0x00007650


	//   ....[16]....
        /*0a0c*/ 	.word	0x00008010


	//   ....[17]....
        /*0a10*/ 	.word	0x00008020


	//   ....[18]....
        /*0a14*/ 	.word	0x00008030


	//   ....[19]....
        /*0a18*/ 	.word	0x00008040


	//   ....[20]....
        /*0a1c*/ 	.word	0x00009d00


	//   ....[21]....
        /*0a20*/ 	.word	0x00009d10


	//   ....[22]....
        /*0a24*/ 	.word	0x00009d20


	//   ....[23]....
        /*0a28*/ 	.word	0x00009d30


	//   ....[24]....
        /*0a2c*/ 	.word	0x0000cb60


	//   ....[25]....
        /*0a30*/ 	.word	0x0000d080


	//   ....[26]....
        /*0a34*/ 	.word	0x0000e330


	//   ....[27]....
        /*0a38*/ 	.word	0x0000e430


	//   ....[28]....
        /*0a3c*/ 	.word	0x0000eae0


	//   ....[29]....
        /*0a40*/ 	.word	0x0000ebc0


	//   ....[30]....
        /*0a44*/ 	.word	0x000106e0


	//   ....[31]....
        /*0a48*/ 	.word	0x00010d00


	//   ....[32]....
        /*0a4c*/ 	.word	0x00011cc0


	//   ....[33]....
        /*0a50*/ 	.word	0x00011dc0


	//   ....[34]....
        /*0a54*/ 	.word	0x000122b0


	//   ....[35]....
        /*0a58*/ 	.word	0x00012320


	//   ....[36]....
        /*0a5c*/ 	.word	0x000146d0


	//   ....[37]....
        /*0a60*/ 	.word	0x00014720


	//   ....[38]....
        /*0a64*/ 	.word	0x000149b0


	//   ....[39]....
        /*0a68*/ 	.word	0x000149d0


	//   ....[40]....
        /*0a6c*/ 	.word	0x000167f0


	//   ....[41]....
        /*0a70*/ 	.word	0x00016e60


	//   ....[42]....
        /*0a74*/ 	.word	0x00017b90


	//   ....[43]....
        /*0a78*/ 	.word	0x00017db0


	//   ....[44]....
        /*0a7c*/ 	.word	0x000184b0


	//   ....[45]....
        /*0a80*/ 	.word	0x00018510


	//   ....[46]....
        /*0a84*/ 	.word	0x00019890


	//   ....[47]....
        /*0a88*/ 	.word	0x000198b0


	//   ....[48]....
        /*0a8c*/ 	.word	0x00019930


	//   ....[49]....
        /*0a90*/ 	.word	0x00019940


	//   ....[50]....
        /*0a94*/ 	.word	0x0001a570


	//   ....[51]....
        /*0a98*/ 	.word	0x0001a5a0


	//   ....[52]....
        /*0a9c*/ 	.word	0x0001a5c0


	//   ....[53]....
        /*0aa0*/ 	.word	0x0001a5e0


	//   ....[54]....
        /*0aa4*/ 	.word	0x0001a600


	//   ....[55]....
        /*0aa8*/ 	.word	0x0001a610


	//   ....[56]....
        /*0aac*/ 	.word	0x0001a620


	//   ....[57]....
        /*0ab0*/ 	.word	0x0001a630


	//   ....[58]....
        /*0ab4*/ 	.word	0x0001a640


	//   ....[59]....
        /*0ab8*/ 	.word	0x0001a650


	//   ....[60]....
        /*0abc*/ 	.word	0x0001a660


	//   ....[61]....
        /*0ac0*/ 	.word	0x0001a670


	//   ....[62]....
        /*0ac4*/ 	.word	0x0001a6b0


	//   ....[63]....
        /*0ac8*/ 	.word	0x0001a6c0


	//   ....[64]....
        /*0acc*/ 	.word	0x0001a6d0


	//   ....[65]....
        /*0ad0*/ 	.word	0x0001a6e0


	//   ....[66]....
        /*0ad4*/ 	.word	0x0001a6f0


	//   ....[67]....
        /*0ad8*/ 	.word	0x0001a700


	//   ....[68]....
        /*0adc*/ 	.word	0x0001a710


	//   ....[69]....
        /*0ae0*/ 	.word	0x0001a720


	//   ....[70]....
        /*0ae4*/ 	.word	0x0001a730


	//   ....[71]....
        /*0ae8*/ 	.word	0x0001a740


	//   ....[72]....
        /*0aec*/ 	.word	0x0001a750


	//   ....[73]....
        /*0af0*/ 	.word	0x0001a760


	//   ....[74]....
        /*0af4*/ 	.word	0x0001ae80


	//   ....[75]....
        /*0af8*/ 	.word	0x0001aec0


	//   ....[76]....
        /*0afc*/ 	.word	0x0001af20


	//   ....[77]....
        /*0b00*/ 	.word	0x0001af30


	//   ....[78]....
        /*0b04*/ 	.word	0x0001b470


	//   ....[79]....
        /*0b08*/ 	.word	0x0001b4a0


	//   ....[80]....
        /*0b0c*/ 	.word	0x0001b5a0


	//   ....[81]....
        /*0b10*/ 	.word	0x0001b5c0


	//   ....[82]....
        /*0b14*/ 	.word	0x0001bed0


	//   ....[83]....
        /*0b18*/ 	.word	0x0001bee0


	//   ....[84]....
        /*0b1c*/ 	.word	0x0001bfe0


	//   ....[85]....
        /*0b20*/ 	.word	0x0001c000


	//   ....[86]....
        /*0b24*/ 	.word	0x0001c170


	//   ....[87]....
        /*0b28*/ 	.word	0x0001c320


	//   ....[88]....
        /*0b2c*/ 	.word	0x0001c350


	//   ....[89]....
        /*0b30*/ 	.word	0x0001c380


	//   ....[90]....
        /*0b34*/ 	.word	0x0001c3b0


	//   ....[91]....
        /*0b38*/ 	.word	0x0001c3e0


	//   ....[92]....
        /*0b3c*/ 	.word	0x0001c410


	//   ....[93]....
        /*0b40*/ 	.word	0x0001c580


	//   ....[94]....
        /*0b44*/ 	.word	0x0001c5b0


	//   ....[95]....
        /*0b48*/ 	.word	0x0001c5e0


	//   ....[96]....
        /*0b4c*/ 	.word	0x0001c610


	//   ....[97]....
        /*0b50*/ 	.word	0x0001c640


	//   ....[98]....
        /*0b54*/ 	.word	0x0001c670


	//   ....[99]....
        /*0b58*/ 	.word	0x0001c710


	//   ....[100]....
        /*0b5c*/ 	.word	0x0001c770


	//   ....[101]....
        /*0b60*/ 	.word	0x0001c810


	//   ....[102]....
        /*0b64*/ 	.word	0x0001daa0


	//   ....[103]....
        /*0b68*/ 	.word	0x00020020


	//   ....[104]....
        /*0b6c*/ 	.word	0x00020030


	//   ....[105]....
        /*0b70*/ 	.word	0x00020040


	//   ....[106]....
        /*0b74*/ 	.word	0x00020160


	//   ....[107]....
        /*0b78*/ 	.word	0x00020570


	//   ....[108]....
        /*0b7c*/ 	.word	0x00020580


	//   ....[109]....
        /*0b80*/ 	.word	0x00020590


	//   ....[110]....
        /*0b84*/ 	.word	0x000205a0


	//   ....[111]....
        /*0b88*/ 	.word	0x00020f60


	//   ....[112]....
        /*0b8c*/ 	.word	0x00020f90


	//   ....[113]....
        /*0b90*/ 	.word	0x00020fb0


	//   ....[114]....
        /*0b94*/ 	.word	0x00020fc0


	//   ....[115]....
        /*0b98*/ 	.word	0x000210c0


	//   ....[116]....
        /*0b9c*/ 	.word	0x000210d0


	//   ....[117]....
        /*0ba0*/ 	.word	0x000218d0


	//   ....[118]....
        /*0ba4*/ 	.word	0x000218f0


	//   ....[119]....
        /*0ba8*/ 	.word	0x00021910


	//   ....[120]....
        /*0bac*/ 	.word	0x00021970


	//   ....[121]....
        /*0bb0*/ 	.word	0x00021d60


	//   ....[122]....
        /*0bb4*/ 	.word	0x00021d70


	//   ....[123]....
        /*0bb8*/ 	.word	0x00021d80


	//   ....[124]....
        /*0bbc*/ 	.word	0x00021de0


	//   ....[125]....
        /*0bc0*/ 	.word	0x00022ea0


	//   ....[126]....
        /*0bc4*/ 	.word	0x00022f00


	//   ....[127]....
        /*0bc8*/ 	.word	0x00022f30


	//   ....[128]....
        /*0bcc*/ 	.word	0x00022f40


	//   ....[129]....
        /*0bd0*/ 	.word	0x00022f70


	//   ....[130]....
        /*0bd4*/ 	.word	0x00022fa0


	//   ....[131]....
        /*0bd8*/ 	.word	0x00022fd0


	//   ....[132]....
        /*0bdc*/ 	.word	0x00023000


	//   ....[133]....
        /*0be0*/ 	.word	0x00023180


	//   ....[134]....
        /*0be4*/ 	.word	0x000231b0


	//   ....[135]....
        /*0be8*/ 	.word	0x000231e0


	//   ....[136]....
        /*0bec*/ 	.word	0x00023210


	//   ....[137]....
        /*0bf0*/ 	.word	0x00023240


	//   ....[138]....
        /*0bf4*/ 	.word	0x00023270


	//   ....[139]....
        /*0bf8*/ 	.word	0x00023330


	//   ....[140]....
        /*0bfc*/ 	.word	0x00023350


	//   ....[141]....
        /*0c00*/ 	.word	0x000233c0


	//   ....[142]....
        /*0c04*/ 	.word	0x00023a90


	//   ....[143]....
        /*0c08*/ 	.word	0x00023e30


	//   ....[144]....
        /*0c0c*/ 	.word	0x00023ec0


	//   ....[145]....
        /*0c10*/ 	.word	0x00023fa0


	//   ....[146]....
        /*0c14*/ 	.word	0x00024030


	//   ....[147]....
        /*0c18*/ 	.word	0x00024110


	//   ....[148]....
        /*0c1c*/ 	.word	0x000241a0


	//   ....[149]....
        /*0c20*/ 	.word	0x00024270


	//   ....[150]....
        /*0c24*/ 	.word	0x00024300


	//   ....[151]....
        /*0c28*/ 	.word	0x00024350


	//   ....[152]....
        /*0c2c*/ 	.word	0x000243a0


	//   ....[153]....
        /*0c30*/ 	.word	0x00024470


	//   ....[154]....
        /*0c34*/ 	.word	0x00024500


	//   ....[155]....
        /*0c38*/ 	.word	0x00024550


	//   ....[156]....
        /*0c3c*/ 	.word	0x000245a0


	//   ....[157]....
        /*0c40*/ 	.word	0x00024940


	//   ....[158]....
        /*0c44*/ 	.word	0x00024c20


	//   ....[159]....
        /*0c48*/ 	.word	0x00024d20


	//   ....[160]....
        /*0c4c*/ 	.word	0x00024db0


	//   ....[161]....
        /*0c50*/ 	.word	0x00024f70


	//   ....[162]....
        /*0c54*/ 	.word	0x00025010


	//   ....[163]....
        /*0c58*/ 	.word	0x00025110


	//   ....[164]....
        /*0c5c*/ 	.word	0x000251a0


	//   ....[165]....
        /*0c60*/ 	.word	0x00025200


	//   ....[166]....
        /*0c64*/ 	.word	0x000252a0


	//   ....[167]....
        /*0c68*/ 	.word	0x000253b0


	//   ....[168]....
        /*0c6c*/ 	.word	0x00025410


	//   ....[169]....
        /*0c70*/ 	.word	0x00025470


	//   ....[170]....
        /*0c74*/ 	.word	0x00025510


	//   ....[171]....
        /*0c78*/ 	.word	0x000255e0


	//   ....[172]....
        /*0c7c*/ 	.word	0x000256c0


	//   ....[173]....
        /*0c80*/ 	.word	0x00025800


	//   ....[174]....
        /*0c84*/ 	.word	0x000258b0


	//   ....[175]....
        /*0c88*/ 	.word	0x00025960


	//   ....[176]....
        /*0c8c*/ 	.word	0x00025a10


	//   ....[177]....
        /*0c90*/ 	.word	0x00025b00


	//   ....[178]....
        /*0c94*/ 	.word	0x00025b90


	//   ....[179]....
        /*0c98*/ 	.word	0x00025bf0


	//   ....[180]....
        /*0c9c*/ 	.word	0x00025cc0


	//   ....[181]....
        /*0ca0*/ 	.word	0x00025ea0


	//   ....[182]....
        /*0ca4*/ 	.word	0x00025f40


	//   ....[183]....
        /*0ca8*/ 	.word	0x00026060


	//   ....[184]....
        /*0cac*/ 	.word	0x000260e0


	//   ....[185]....
        /*0cb0*/ 	.word	0x00026160


	//   ....[186]....
        /*0cb4*/ 	.word	0x000261e0


	//   ....[187]....
        /*0cb8*/ 	.word	0x00026260


	//   ....[188]....
        /*0cbc*/ 	.word	0x000262f0


	//   ....[189]....
        /*0cc0*/ 	.word	0x00026390


	//   ....[190]....
        /*0cc4*/ 	.word	0x00026430


	//   ....[191]....
        /*0cc8*/ 	.word	0x000264b0


	//   ....[192]....
        /*0ccc*/ 	.word	0x00026530


	//   ....[193]....
        /*0cd0*/ 	.word	0x000265b0


	//   ....[194]....
        /*0cd4*/ 	.word	0x00026640


	//   ....[195]....
        /*0cd8*/ 	.word	0x000266c0


	//   ....[196]....
        /*0cdc*/ 	.word	0x00026760


	//   ....[197]....
        /*0ce0*/ 	.word	0x000267f0


	//   ....[198]....
        /*0ce4*/ 	.word	0x00026920


	//----- nvinfo : EIATTR_REG_RECONFIG
	.align		4
.L_1278:
        /*0ce8*/ 	.byte	0x01, 0x54
	.zero		2


	//----- nvinfo : EIATTR_SYSCALL_OFFSETS
	.align		4
        /*0cec*/ 	.byte	0x04, 0x46
        /*0cee*/ 	.short	(.L_1280 - .L_1279)


	//   ....[0]....
.L_1279:
        /*0cf0*/ 	.word	0x00001ce0


	//   ....[1]....
        /*0cf4*/ 	.word	0x00001e30


	//   ....[2]....
        /*0cf8*/ 	.word	0x000077c0


	//   ....[3]....
        /*0cfc*/ 	.word	0x00007d70


	//   ....[4]....
        /*0d00*/ 	.word	0x0001f560


	//   ....[5]....
        /*0d04*/ 	.word	0x0001f6d0


	//   ....[6]....
        /*0d08*/ 	.word	0x0001f820


	//   ....[7]....
        /*0d0c*/ 	.word	0x0001f960


	//   ....[8]....
        /*0d10*/ 	.word	0x00020a10


	//----- nvinfo : EIATTR_MBARRIER_INSTR_OFFSETS
	.align		4
.L_1280:
        /*0d14*/ 	.byte	0x04, 0x39
        /*0d16*/ 	.short	(.L_1282 - .L_1281)


	//   ....[0]....
.L_1281:
        /*0d18*/ 	.word	0x00000270
        /*0d1c*/ 	.word	0x000000ff
        /*0d20*/ 	.word	0x00019c00
        /*0d24*/ 	.short	0x0100
        /*0d26*/ 	.byte	0x08
	.zero		1


	//   ....[1]....
        /*0d28*/ 	.word	0x00000280
        /*0d2c*/ 	.word	0x000000ff
        /*0d30*/ 	.word	0x00019c20
        /*0d34*/ 	.short	0x0100
        /*0d36*/ 	.byte	0x08
	.zero		1


	//   ....[2]....
        /*0d38*/ 	.word	0x00000370
        /*0d3c*/ 	.word	0x000000ff
        /*0d40*/ 	.word	0x00019c30
        /*0d44*/ 	.short	0x0100
        /*0d46*/ 	.byte	0x08
	.zero		1


	//   ....[3]....
        /*0d48*/ 	.word	0x00000380
        /*0d4c*/ 	.word	0x000000ff
        /*0d50*/ 	.word	0x00019c40
        /*0d54*/ 	.short	0x0100
        /*0d56*/ 	.byte	0x08
	.zero		1


	//   ....[4]....
        /*0d58*/ 	.word	0x00000390
        /*0d5c*/ 	.word	0x000000ff
        /*0d60*/ 	.word	0x00019c38
        /*0d64*/ 	.short	0x0100
        /*0d66*/ 	.byte	0x08
	.zero		1


	//   ....[5]....
        /*0d68*/ 	.word	0x000003a0
        /*0d6c*/ 	.word	0x000000ff
        /*0d70*/ 	.word	0x00019c48
        /*0d74*/ 	.short	0x0100
        /*0d76*/ 	.byte	0x08
	.zero		1


	//   ....[6]....
        /*0d78*/ 	.word	0x000004d0
        /*0d7c*/ 	.word	0x000000ff
        /*0d80*/ 	.word	0x00019c50
        /*0d84*/ 	.short	0x0100
        /*0d86*/ 	.byte	0x08
	.zero		1


	//   ....[7]....
        /*0d88*/ 	.word	0x000004e0
        /*0d8c*/ 	.word	0x000000ff
        /*0d90*/ 	.word	0x00019c60
        /*0d94*/ 	.short	0x0100
        /*0d96*/ 	.byte	0x08
	.zero		1


	//   ....[8]....
        /*0d98*/ 	.word	0x000004f0
        /*0d9c*/ 	.word	0x000000ff
        /*0da0*/ 	.word	0x00019c58
        /*0da4*/ 	.short	0x0100
        /*0da6*/ 	.byte	0x08
	.zero		1


	//   ....[9]....
        /*0da8*/ 	.word	0x00000500
        /*0dac*/ 	.word	0x000000ff
        /*0db0*/ 	.word	0x00019c68
        /*0db4*/ 	.short	0x0100
        /*0db6*/ 	.byte	0x08
	.zero		1


	//   ....[10]....
        /*0db8*/ 	.word	0x000005f0
        /*0dbc*/ 	.word	0x000000ff
        /*0dc0*/ 	.word	0x00019c70
        /*0dc4*/ 	.short	0x0100
        /*0dc6*/ 	.byte	0x06
	.zero		1


	//   ....[11]....
        /*0dc8*/ 	.word	0x00000600
        /*0dcc*/ 	.word	0x000000ff
        /*0dd0*/ 	.word	0x00019c80
        /*0dd4*/ 	.short	0x0100
        /*0dd6*/ 	.byte	0x06
	.zero		1


	//   ....[12]....
        /*0dd8*/ 	.word	0x00000610
        /*0ddc*/ 	.word	0x000000ff
        /*0de0*/ 	.word	0x00019c78
        /*0de4*/ 	.short	0x0100
        /*0de6*/ 	.byte	0x06
	.zero		1


	//   ....[13]....
        /*0de8*/ 	.word	0x00000620
        /*0dec*/ 	.word	0x000000ff
        /*0df0*/ 	.word	0x00019c88
        /*0df4*/ 	.short	0x0100
        /*0df6*/ 	.byte	0x06
	.zero		1


	//   ....[14]....
        /*0df8*/ 	.word	0x00000750
        /*0dfc*/ 	.word	0x000000ff
        /*0e00*/ 	.word	0x00019c90
        /*0e04*/ 	.short	0x0100
        /*0e06*/ 	.byte	0x08
	.zero		1


	//   ....[15]....
        /*0e08*/ 	.word	0x00000760
        /*0e0c*/ 	.word	0x000000ff
        /*0e10*/ 	.word	0x00019ca0
        /*0e14*/ 	.short	0x0100
        /*0e16*/ 	.byte	0x08
	.zero		1


	//   ....[16]....
        /*0e18*/ 	.word	0x00000770
        /*0e1c*/ 	.word	0x000000ff
        /*0e20*/ 	.word	0x00019c98
        /*0e24*/ 	.short	0x0100
        /*0e26*/ 	.byte	0x08
	.zero		1


	//   ....[17]....
        /*0e28*/ 	.word	0x00000780
        /*0e2c*/ 	.word	0x000000ff
        /*0e30*/ 	.word	0x00019ca8
        /*0e34*/ 	.short	0x0100
        /*0e36*/ 	.byte	0x08
	.zero		1


	//   ....[18]....
        /*0e38*/ 	.word	0x000008c0
        /*0e3c*/ 	.word	0x000000ff
        /*0e40*/ 	.word	0x00019cb0
        /*0e44*/ 	.short	0x0100
        /*0e46*/ 	.byte	0x08
	.zero		1


	//   ....[19]....
        /*0e48*/ 	.word	0x000008d0
        /*0e4c*/ 	.word	0x000000ff
        /*0e50*/ 	.word	0x00019cc0
        /*0e54*/ 	.short	0x0100
        /*0e56*/ 	.byte	0x08
	.zero		1


	//   ....[20]....
        /*0e58*/ 	.word	0x000008e0
        /*0e5c*/ 	.word	0x000000ff
        /*0e60*/ 	.word	0x00019cb8
        /*0e64*/ 	.short	0x0100
        /*0e66*/ 	.byte	0x08
	.zero		1


	//   ....[21]....
        /*0e68*/ 	.word	0x000008f0
        /*0e6c*/ 	.word	0x000000ff
        /*0e70*/ 	.word	0x00019cc8
        /*0e74*/ 	.short	0x0100
        /*0e76*/ 	.byte	0x08
	.zero		1


	//   ....[22]....
        /*0e78*/ 	.word	0x00002c10
        /*0e7c*/ 	.word	0x00000044
        /*0e80*/ 	.word	0x00019c90
        /*0e84*/ 	.short	0x010a
        /*0e86*/ 	.byte	0x3f
	.zero		1


	//   ....[23]....
        /*0e88*/ 	.word	0x00004610
        /*0e8c*/ 	.word	0x00000044
        /*0e90*/ 	.word	0x00019c90
        /*0e94*/ 	.short	0x010a
        /*0e96*/ 	.byte	0x3f
	.zero		1


	//   ....[24]....
        /*0e98*/ 	.word	0x00006680
        /*0e9c*/ 	.word	0x00000044
        /*0ea0*/ 	.word	0x00019c90
        /*0ea4*/ 	.short	0x010a
        /*0ea6*/ 	.byte	0x3f
	.zero		1


	//   ....[25]....
        /*0ea8*/ 	.word	0x00006ab0
        /*0eac*/ 	.word	0x00000004
        /*0eb0*/ 	.word	0x00000000
        /*0eb4*/ 	.short	0x0101
        /*0eb6*/ 	.byte	0x3f
	.zero		1


	//   ....[26]....
        /*0eb8*/ 	.word	0x00006af0
        /*0ebc*/ 	.word	0x00000044
        /*0ec0*/ 	.word	0x00019cb0
        /*0ec4*/ 	.short	0x010a
        /*0ec6*/ 	.byte	0x3f
	.zero		1


	//   ....[27]....
        /*0ec8*/ 	.word	0x00006ee0
        /*0ecc*/ 	.word	0x00000044
        /*0ed0*/ 	.word	0x00000000
        /*0ed4*/ 	.short	0x0101
        /*0ed6*/ 	.byte	0x3f
	.zero		1


	//   ....[28]....
        /*0ed8*/ 	.word	0x00007af0
        /*0edc*/ 	.word	0x00000012
        /*0ee0*/ 	.word	0x00019c00
        /*0ee4*/ 	.short	0x010a
        /*0ee6*/ 	.byte	0x3f
	.zero		1


	//   ....[29]....
        /*0ee8*/ 	.word	0x00007b40
        /*0eec*/ 	.word	0x00000012
        /*0ef0*/ 	.word	0x00019c00
        /*0ef4*/ 	.short	0x010a
        /*0ef6*/ 	.byte	0x3f
	.zero		1


	//   ....[30]....
        /*0ef8*/ 	.word	0x00008370
        /*0efc*/ 	.word	0x00000012
        /*0f00*/ 	.word	0x00019c00
        /*0f04*/ 	.short	0x010a
        /*0f06*/ 	.byte	0x3f
	.zero		1


	//   ....[31]....
        /*0f08*/ 	.word	0x0000a030
        /*0f0c*/ 	.word	0x00000012
        /*0f10*/ 	.word	0x00019c00
        /*0f14*/ 	.short	0x010a
        /*0f16*/ 	.byte	0x3f
	.zero		1


	//   ....[32]....
        /*0f18*/ 	.word	0x0000c1f0
        /*0f1c*/ 	.word	0x00000003
        /*0f20*/ 	.word	0x00019c30
        /*0f24*/ 	.short	0x010a
        /*0f26*/ 	.byte	0x3f
	.zero		1


	//   ....[33]....
        /*0f28*/ 	.word	0x0000c290
        /*0f2c*/ 	.word	0x00000003
        /*0f30*/ 	.word	0x00019c30
        /*0f34*/ 	.short	0x010a
        /*0f36*/ 	.byte	0x3f
	.zero		1


	//   ....[34]....
        /*0f38*/ 	.word	0x0000cba0
        /*0f3c*/ 	.word	0x00000004
        /*0f40*/ 	.word	0x00000000
        /*0f44*/ 	.short	0x0101
        /*0f46*/ 	.byte	0x3f
	.zero		1


	//   ....[35]....
        /*0f48*/ 	.word	0x0000fcd0
        /*0f4c*/ 	.word	0x00000015
        /*0f50*/ 	.word	0x00019c30
        /*0f54*/ 	.short	0x010a
        /*0f56*/ 	.byte	0x3f
	.zero		1


	//   ....[36]....
        /*0f58*/ 	.word	0x0000fd40
        /*0f5c*/ 	.word	0x00000015
        /*0f60*/ 	.word	0x00019c30
        /*0f64*/ 	.short	0x010a
        /*0f66*/ 	.byte	0x3f
	.zero		1


	//   ....[37]....
        /*0f68*/ 	.word	0x0000ff50
        /*0f6c*/ 	.word	0x00000098
        /*0f70*/ 	.word	0x00019c50
        /*0f74*/ 	.short	0x010a
        /*0f76*/ 	.byte	0x3f
	.zero		1


	//   ....[38]....
        /*0f78*/ 	.word	0x0000ffa0
        /*0f7c*/ 	.word	0x00000098
        /*0f80*/ 	.word	0x00019c50
        /*0f84*/ 	.short	0x010a
        /*0f86*/ 	.byte	0x3f
	.zero		1


	//   ....[39]....
        /*0f88*/ 	.word	0x000107a0
        /*0f8c*/ 	.word	0x00000015
        /*0f90*/ 	.word	0x00000000
        /*0f94*/ 	.short	0x0101
        /*0f96*/ 	.byte	0x3f
	.zero		1


	//   ....[40]....
        /*0f98*/ 	.word	0x00012e60
        /*0f9c*/ 	.word	0x00000098
        /*0fa0*/ 	.word	0x00000000
        /*0fa4*/ 	.short	0x0101
        /*0fa6*/ 	.byte	0x3f
	.zero		1


	//   ....[41]....
        /*0fa8*/ 	.word	0x000137f0
        /*0fac*/ 	.word	0x0000000a
        /*0fb0*/ 	.word	0x00019c30
        /*0fb4*/ 	.short	0x010a
        /*0fb6*/ 	.byte	0x3f
	.zero		1


	//   ....[42]....
        /*0fb8*/ 	.word	0x00013860
        /*0fbc*/ 	.word	0x0000000a
        /*0fc0*/ 	.word	0x00019c30
        /*0fc4*/ 	.short	0x010a
        /*0fc6*/ 	.byte	0x3f
	.zero		1


	//   ....[43]....
        /*0fc8*/ 	.word	0x00013a70
        /*0fcc*/ 	.word	0x0000000f
        /*0fd0*/ 	.word	0x00019c50
        /*0fd4*/ 	.short	0x010a
        /*0fd6*/ 	.byte	0x3f
	.zero		1


	//   ....[44]....
        /*0fd8*/ 	.word	0x00013ac0
        /*0fdc*/ 	.word	0x0000000f
        /*0fe0*/ 	.word	0x00019c50
        /*0fe4*/ 	.short	0x010a
        /*0fe6*/ 	.byte	0x3f
	.zero		1


	//   ....[45]....
        /*0fe8*/ 	.word	0x000143b0
        /*0fec*/ 	.word	0x00000005
        /*0ff0*/ 	.word	0x00000000
        /*0ff4*/ 	.short	0x0101
        /*0ff6*/ 	.byte	0x3f
	.zero		1


	//   ....[46]....
        /*0ff8*/ 	.word	0x00015840
        /*0ffc*/ 	.word	0x0000000f
        /*1000*/ 	.word	0x00000000
        /*1004*/ 	.short	0x0101
        /*1006*/ 	.byte	0x3f
	.zero		1


	//   ....[47]....
        /*1008*/ 	.word	0x00015e10
        /*100c*/ 	.word	0x0000000a
        /*1010*/ 	.word	0x00019c30
        /*1014*/ 	.short	0x010a
        /*1016*/ 	.byte	0x3f
	.zero		1


	//   ....[48]....
        /*1018*/ 	.word	0x00015e80
        /*101c*/ 	.word	0x0000000a
        /*1020*/ 	.word	0x00019c30
        /*1024*/ 	.short	0x010a
        /*1026*/ 	.byte	0x3f
	.zero		1


	//   ....[49]....
        /*1028*/ 	.word	0x00016090
        /*102c*/ 	.word	0x00000014
        /*1030*/ 	.word	0x00019c50
        /*1034*/ 	.short	0x010a
        /*1036*/ 	.byte	0x3f
	.zero		1


	//   ....[50]....
        /*1038*/ 	.word	0x000160e0
        /*103c*/ 	.word	0x00000014
        /*1040*/ 	.word	0x00019c50
        /*1044*/ 	.short	0x010a
        /*1046*/ 	.byte	0x3f
	.zero		1


	//   ....[51]....
        /*1048*/ 	.word	0x000167b0
        /*104c*/ 	.word	0x00000005
        /*1050*/ 	.word	0x00000000
        /*1054*/ 	.short	0x0101
        /*1056*/ 	.byte	0x3f
	.zero		1


	//   ....[52]....
        /*1058*/ 	.word	0x00018fc0
        /*105c*/ 	.word	0x00000014
        /*1060*/ 	.word	0x00000000
        /*1064*/ 	.short	0x0101
        /*1066*/ 	.byte	0x3f
	.zero		1


	//   ....[53]....
        /*1068*/ 	.word	0x00019580
        /*106c*/ 	.word	0x0000000b
        /*1070*/ 	.word	0x00019c50
        /*1074*/ 	.short	0x010a
        /*1076*/ 	.byte	0x3f
	.zero		1


	//   ....[54]....
        /*1078*/ 	.word	0x000195d0
        /*107c*/ 	.word	0x0000000b
        /*1080*/ 	.word	0x00019c50
        /*1084*/ 	.short	0x010a
        /*1086*/ 	.byte	0x3f
	.zero		1


	//   ....[55]....
        /*1088*/ 	.word	0x00019ec0
        /*108c*/ 	.word	0x00000004
        /*1090*/ 	.word	0x00000000
        /*1094*/ 	.short	0x0101
        /*1096*/ 	.byte	0x3f
	.zero		1


	//   ....[56]....
        /*1098*/ 	.word	0x0001b490
        /*109c*/ 	.word	0x00000000
        /*10a0*/ 	.word	0x00000000
        /*10a4*/ 	.short	0x0101
        /*10a6*/ 	.byte	0x3f
	.zero		1


	//   ....[57]....
        /*10a8*/ 	.word	0x0001db80
        /*10ac*/ 	.word	0x00000017
        /*10b0*/ 	.word	0x00019c20
        /*10b4*/ 	.short	0x010a
        /*10b6*/ 	.byte	0x3f
	.zero		1


	//   ....[58]....
        /*10b8*/ 	.word	0x0001dc40
        /*10bc*/ 	.word	0x00000008
        /*10c0*/ 	.word	0x00019ca0
        /*10c4*/ 	.short	0x010a
        /*10c6*/ 	.byte	0x3f
	.zero		1


	//   ....[59]....
        /*10c8*/ 	.word	0x0001e070
        /*10cc*/ 	.word	0x00000008
        /*10d0*/ 	.word	0x00019cc0
        /*10d4*/ 	.short	0x010a
        /*10d6*/ 	.byte	0x3f
	.zero		1


	//   ....[60]....
        /*10d8*/ 	.word	0x0001e5d0
        /*10dc*/ 	.word	0x00000008
        /*10e0*/ 	.word	0x00019ca0
        /*10e4*/ 	.short	0x010a
        /*10e6*/ 	.byte	0x3f
	.zero		1


	//   ....[61]....
        /*10e8*/ 	.word	0x0001e9f0
        /*10ec*/ 	.word	0x00000008
        /*10f0*/ 	.word	0x00019cc0
        /*10f4*/ 	.short	0x010a
        /*10f6*/ 	.byte	0x3f
	.zero		1


	//   ....[62]....
        /*10f8*/ 	.word	0x0001fe00
        /*10fc*/ 	.word	0x00000004
        /*1100*/ 	.word	0x00019c80
        /*1104*/ 	.short	0x010a
        /*1106*/ 	.byte	0x3f
	.zero		1


	//   ....[63]....
        /*1108*/ 	.word	0x00020230
        /*110c*/ 	.word	0x00000004
        /*1110*/ 	.word	0x00019c70
        /*1114*/ 	.short	0x0107
        /*1116*/ 	.byte	0x3f
	.zero		1


	//   ....[64]....
        /*1118*/ 	.word	0x000202f0
        /*111c*/ 	.word	0x00000004
        /*1120*/ 	.word	0x00019c70
        /*1124*/ 	.short	0x0101
        /*1126*/ 	.byte	0x3f
	.zero		1


	//   ....[65]....
        /*1128*/ 	.word	0x00020340
        /*112c*/ 	.word	0x00000004
        /*1130*/ 	.word	0x00019c40
        /*1134*/ 	.short	0x010a
        /*1136*/ 	.byte	0x3f
	.zero		1


	//   ....[66]....
        /*1138*/ 	.word	0x000206f0
        /*113c*/ 	.word	0x00000004
        /*1140*/ 	.word	0x00019c30
        /*1144*/ 	.short	0x0107
        /*1146*/ 	.byte	0x3f
	.zero		1


	//   ....[67]....
        /*1148*/ 	.word	0x000207c0
        /*114c*/ 	.word	0x00000004
        /*1150*/ 	.word	0x00019c30
        /*1154*/ 	.short	0x0101
        /*1156*/ 	.byte	0x3f
	.zero		1


	//   ....[68]....
        /*1158*/ 	.word	0x000211b0
        /*115c*/ 	.word	0x00000017
        /*1160*/ 	.word	0x00019c00
        /*1164*/ 	.short	0x0107
        /*1166*/ 	.byte	0x3f
	.zero		1


	//   ....[69]....
        /*1168*/ 	.word	0x000212b0
        /*116c*/ 	.word	0x00000017
        /*1170*/ 	.word	0x00019c00
        /*1174*/ 	.short	0x0101
        /*1176*/ 	.byte	0x3f
	.zero		1


	//   ....[70]....
        /*1178*/ 	.word	0x000212d0
        /*117c*/ 	.word	0x00000017
        /*1180*/ 	.word	0x00019c20
        /*1184*/ 	.short	0x010a
        /*1186*/ 	.byte	0x3f
	.zero		1


	//   ....[71]....
        /*1188*/ 	.word	0x00021670
        /*118c*/ 	.word	0x00000000
        /*1190*/ 	.word	0x00019c80
        /*1194*/ 	.short	0x010a
        /*1196*/ 	.byte	0x3f
	.zero		1


	//   ....[72]....
        /*1198*/ 	.word	0x00021a40
        /*119c*/ 	.word	0x00000000
        /*11a0*/ 	.word	0x00019c70
        /*11a4*/ 	.short	0x0107
        /*11a6*/ 	.byte	0x3f
	.zero		1


	//   ....[73]....
        /*11a8*/ 	.word	0x00021b00
        /*11ac*/ 	.word	0x00000000
        /*11b0*/ 	.word	0x00019c70
        /*11b4*/ 	.short	0x0101
        /*11b6*/ 	.byte	0x3f
	.zero		1


	//   ....[74]....
        /*11b8*/ 	.word	0x00021b30
        /*11bc*/ 	.word	0x00000000
        /*11c0*/ 	.word	0x00019c40
        /*11c4*/ 	.short	0x010a
        /*11c6*/ 	.byte	0x3f
	.zero		1


	//   ....[75]....
        /*11c8*/ 	.word	0x00021e80
        /*11cc*/ 	.word	0x00000000
        /*11d0*/ 	.word	0x00019c30
        /*11d4*/ 	.short	0x0107
        /*11d6*/ 	.byte	0x3f
	.zero		1


	//   ....[76]....
        /*11d8*/ 	.word	0x00021f40
        /*11dc*/ 	.word	0x00000000
        /*11e0*/ 	.word	0x00019c30
        /*11e4*/ 	.short	0x0101
        /*11e6*/ 	.byte	0x3f
	.zero		1


	//   ....[77]....
        /*11e8*/ 	.word	0x00021fd0
        /*11ec*/ 	.word	0x00000002
        /*11f0*/ 	.word	0x00019c70
        /*11f4*/ 	.short	0x010a
        /*11f6*/ 	.byte	0x3f
	.zero		1


	//   ....[78]....
        /*11f8*/ 	.word	0x00022060
        /*11fc*/ 	.word	0x00000002
        /*1200*/ 	.word	0x00019c60
        /*1204*/ 	.short	0x010a
        /*1206*/ 	.byte	0x3f
	.zero		1


	//   ....[79]....
        /*1208*/ 	.word	0x000224e0
        /*120c*/ 	.word	0x00000002
        /*1210*/ 	.word	0x00019c50
        /*1214*/ 	.short	0x0101
        /*1216*/ 	.byte	0x3f
	.zero		1


	//   ....[80]....
        /*1218*/ 	.word	0x00022570
        /*121c*/ 	.word	0x00000002
        /*1220*/ 	.word	0x00000000
        /*1224*/ 	.short	0x0101
        /*1226*/ 	.byte	0x3f
	.zero		1


	//   ....[81]....
        /*1228*/ 	.word	0x00022730
        /*122c*/ 	.word	0x00000000
        /*1230*/ 	.word	0x00019c70
        /*1234*/ 	.short	0x010a
        /*1236*/ 	.byte	0x3f
	.zero		1


	//   ....[82]....
        /*1238*/ 	.word	0x000227b0
        /*123c*/ 	.word	0x00000000
        /*1240*/ 	.word	0x00019c60
        /*1244*/ 	.short	0x010a
        /*1246*/ 	.byte	0x3f
	.zero		1


	//   ....[83]....
        /*1248*/ 	.word	0x00022c40
        /*124c*/ 	.word	0x00000000
        /*1250*/ 	.word	0x00019c50
        /*1254*/ 	.short	0x0101
        /*1256*/ 	.byte	0x3f
	.zero		1


	//   ....[84]....
        /*1258*/ 	.word	0x00022ce0
        /*125c*/ 	.word	0x00000000
        /*1260*/ 	.word	0x00000000
        /*1264*/ 	.short	0x0101
        /*1266*/ 	.byte	0x3f
	.zero		1


	//   ....[85]....
        /*1268*/ 	.word	0x00023a10
        /*126c*/ 	.word	0x00000005
        /*1270*/ 	.word	0x00019c20
        /*1274*/ 	.short	0x010a
        /*1276*/ 	.byte	0x3f
	.zero		1


	//   ....[86]....
        /*1278*/ 	.word	0x00023b80
        /*127c*/ 	.word	0x00000003
        /*1280*/ 	.word	0x00019c40
        /*1284*/ 	.short	0x010a
        /*1286*/ 	.byte	0x3f
	.zero		1


	//   ....[87]....
        /*1288*/ 	.word	0x00023c20
        /*128c*/ 	.word	0x00000005
        /*1290*/ 	.word	0x00019c40
        /*1294*/ 	.short	0x010a
        /*1296*/ 	.byte	0x3f
	.zero		1


	//   ....[88]....
        /*1298*/ 	.word	0x00023c60
        /*129c*/ 	.word	0x00000003
        /*12a0*/ 	.word	0x00019c60
        /*12a4*/ 	.short	0x010a
        /*12a6*/ 	.byte	0x3f
	.zero		1


	//   ....[89]....
        /*12a8*/ 	.word	0x00023ca0
        /*12ac*/ 	.word	0x00000005
        /*12b0*/ 	.word	0x00019c60
        /*12b4*/ 	.short	0x010a
        /*12b6*/ 	.byte	0x3f
	.zero		1


	//   ....[90]....
        /*12b8*/ 	.word	0x00023ce0
        /*12bc*/ 	.word	0x00000003
        /*12c0*/ 	.word	0x00019c80
        /*12c4*/ 	.short	0x010a
        /*12c6*/ 	.byte	0x3f
	.zero		1


	//   ....[91]....
        /*12c8*/ 	.word	0x00023d20
        /*12cc*/ 	.word	0x00000005
        /*12d0*/ 	.word	0x00019c80
        /*12d4*/ 	.short	0x010a
        /*12d6*/ 	.byte	0x3f
	.zero		1


	//   ....[92]....
        /*12d8*/ 	.word	0x00023d80
        /*12dc*/ 	.word	0x00000044
        /*12e0*/ 	.word	0x00019c90
        /*12e4*/ 	.short	0x010a
        /*12e6*/ 	.byte	0x3f
	.zero		1


	//   ....[93]....
        /*12e8*/ 	.word	0x00023ef0
        /*12ec*/ 	.word	0x00000044
        /*12f0*/ 	.word	0x00019c90
        /*12f4*/ 	.short	0x010a
        /*12f6*/ 	.byte	0x3f
	.zero		1


	//   ....[94]....
        /*12f8*/ 	.word	0x00024070
        /*12fc*/ 	.word	0x00000044
        /*1300*/ 	.word	0x00019c90
        /*1304*/ 	.short	0x010a
        /*1306*/ 	.byte	0x3f
	.zero		1


	//   ....[95]....
        /*1308*/ 	.word	0x000241d0
        /*130c*/ 	.word	0x00000044
        /*1310*/ 	.word	0x00019cb0
        /*1314*/ 	.short	0x010a
        /*1316*/ 	.byte	0x3f
	.zero		1


	//   ....[96]....
        /*1318*/ 	.word	0x000243d0
        /*131c*/ 	.word	0x00000012
        /*1320*/ 	.word	0x00019c00
        /*1324*/ 	.short	0x010a
        /*1326*/ 	.byte	0x3f
	.zero		1


	//   ....[97]....
        /*1328*/ 	.word	0x000245e0
        /*132c*/ 	.word	0x00000012
        /*1330*/ 	.word	0x00019c00
        /*1334*/ 	.short	0x010a
        /*1336*/ 	.byte	0x3f
	.zero		1


	//   ....[98]....
        /*1338*/ 	.word	0x00024630
        /*133c*/ 	.word	0x00000003
        /*1340*/ 	.word	0x00019c30
        /*1344*/ 	.short	0x010a
        /*1346*/ 	.byte	0x3f
	.zero		1


	//   ....[99]....
        /*1348*/ 	.word	0x00024680
        /*134c*/ 	.word	0x00000015
        /*1350*/ 	.word	0x00019c30
        /*1354*/ 	.short	0x010a
        /*1356*/ 	.byte	0x3f
	.zero		1


	//   ....[100]....
        /*1358*/ 	.word	0x000246d0
        /*135c*/ 	.word	0x00000098
        /*1360*/ 	.word	0x00019c50
        /*1364*/ 	.short	0x010a
        /*1366*/ 	.byte	0x3f
	.zero		1


	//   ....[101]....
        /*1368*/ 	.word	0x00024720
        /*136c*/ 	.word	0x0000000a
        /*1370*/ 	.word	0x00019c30
        /*1374*/ 	.short	0x010a
        /*1376*/ 	.byte	0x3f
	.zero		1


	//   ....[102]....
        /*1378*/ 	.word	0x00024770
        /*137c*/ 	.word	0x0000000f
        /*1380*/ 	.word	0x00019c50
        /*1384*/ 	.short	0x010a
        /*1386*/ 	.byte	0x3f
	.zero		1


	//   ....[103]....
        /*1388*/ 	.word	0x000247c0
        /*138c*/ 	.word	0x0000000a
        /*1390*/ 	.word	0x00019c30
        /*1394*/ 	.short	0x010a
        /*1396*/ 	.byte	0x3f
	.zero		1


	//   ....[104]....
        /*1398*/ 	.word	0x00024810
        /*139c*/ 	.word	0x00000014
        /*13a0*/ 	.word	0x00019c50
        /*13a4*/ 	.short	0x010a
        /*13a6*/ 	.byte	0x3f
	.zero		1


	//   ....[105]....
        /*13a8*/ 	.word	0x00024860
        /*13ac*/ 	.word	0x0000000b
        /*13b0*/ 	.word	0x00019c50
        /*13b4*/ 	.short	0x010a
        /*13b6*/ 	.byte	0x3f
	.zero		1


	//   ....[106]....
        /*13b8*/ 	.word	0x00024a00
        /*13bc*/ 	.word	0x00000017
        /*13c0*/ 	.word	0x00019c20
        /*13c4*/ 	.short	0x010a
        /*13c6*/ 	.byte	0x3f
	.zero		1


	//   ....[107]....
        /*13c8*/ 	.word	0x00024a50
        /*13cc*/ 	.word	0x00000008
        /*13d0*/ 	.word	0x00019ca0
        /*13d4*/ 	.short	0x010a
        /*13d6*/ 	.byte	0x3f
	.zero		1


	//   ....[108]....
        /*13d8*/ 	.word	0x00024aa0
        /*13dc*/ 	.word	0x00000008
        /*13e0*/ 	.word	0x00019cc0
        /*13e4*/ 	.short	0x010a
        /*13e6*/ 	.byte	0x3f
	.zero		1


	//   ....[109]....
        /*13e8*/ 	.word	0x00024af0
        /*13ec*/ 	.word	0x00000008
        /*13f0*/ 	.word	0x00019ca0
        /*13f4*/ 	.short	0x010a
        /*13f6*/ 	.byte	0x3f
	.zero		1


	//   ....[110]....
        /*13f8*/ 	.word	0x00024b40
        /*13fc*/ 	.word	0x00000008
        /*1400*/ 	.word	0x00019cc0
        /*1404*/ 	.short	0x010a
        /*1406*/ 	.byte	0x3f
	.zero		1


	//   ....[111]....
        /*1408*/ 	.word	0x00024c70
        /*140c*/ 	.word	0x00000004
        /*1410*/ 	.word	0x00019c80
        /*1414*/ 	.short	0x010a
        /*1416*/ 	.byte	0x3f
	.zero		1


	//   ....[112]....
        /*1418*/ 	.word	0x00025060
        /*141c*/ 	.word	0x00000004
        /*1420*/ 	.word	0x00019c40
        /*1424*/ 	.short	0x010a
        /*1426*/ 	.byte	0x3f
	.zero		1


	//   ....[113]....
        /*1428*/ 	.word	0x00025700
        /*142c*/ 	.word	0x00000017
        /*1430*/ 	.word	0x00019c20
        /*1434*/ 	.short	0x010a
        /*1436*/ 	.byte	0x3f
	.zero		1


	//   ....[114]....
        /*1438*/ 	.word	0x00025750
        /*143c*/ 	.word	0x00000000
        /*1440*/ 	.word	0x00019c80
        /*1444*/ 	.short	0x010a
        /*1446*/ 	.byte	0x3f
	.zero		1


	//   ....[115]....
        /*1448*/ 	.word	0x00025a50
        /*144c*/ 	.word	0x00000000
        /*1450*/ 	.word	0x00019c40
        /*1454*/ 	.short	0x010a
        /*1456*/ 	.byte	0x3f
	.zero		1


	//   ....[116]....
        /*1458*/ 	.word	0x00025d00
        /*145c*/ 	.word	0x00000002
        /*1460*/ 	.word	0x00019c70
        /*1464*/ 	.short	0x010a
        /*1466*/ 	.byte	0x3f
	.zero		1


	//   ....[117]....
        /*1468*/ 	.word	0x00025d50
        /*146c*/ 	.word	0x00000002
        /*1470*/ 	.word	0x00019c60
        /*1474*/ 	.short	0x010a
        /*1476*/ 	.byte	0x3f
	.zero		1


	//   ....[118]....
        /*1478*/ 	.word	0x00025da0
        /*147c*/ 	.word	0x00000000
        /*1480*/ 	.word	0x00019c70
        /*1484*/ 	.short	0x010a
        /*1486*/ 	.byte	0x3f
	.zero		1


	//   ....[119]....
        /*1488*/ 	.word	0x00025df0
        /*148c*/ 	.word	0x00000000
        /*1490*/ 	.word	0x00019c60
        /*1494*/ 	.short	0x010a
        /*1496*/ 	.byte	0x3f
	.zero		1


	//   ....[120]....
        /*1498*/ 	.word	0x00026840
        /*149c*/ 	.word	0x00000005
        /*14a0*/ 	.word	0x00019c20
        /*14a4*/ 	.short	0x010a
        /*14a6*/ 	.byte	0x3f
	.zero		1


	//   ....[121]....
        /*14a8*/ 	.word	0x000269e0
        /*14ac*/ 	.word	0x00000003
        /*14b0*/ 	.word	0x00019c40
        /*14b4*/ 	.short	0x010a
        /*14b6*/ 	.byte	0x3f
	.zero		1


	//   ....[122]....
        /*14b8*/ 	.word	0x00026a30
        /*14bc*/ 	.word	0x00000005
        /*14c0*/ 	.word	0x00019c40
        /*14c4*/ 	.short	0x010a
        /*14c6*/ 	.byte	0x3f
	.zero		1


	//   ....[123]....
        /*14c8*/ 	.word	0x00026a80
        /*14cc*/ 	.word	0x00000003
        /*14d0*/ 	.word	0x00019c60
        /*14d4*/ 	.short	0x010a
        /*14d6*/ 	.byte	0x3f
	.zero		1


	//   ....[124]....
        /*14d8*/ 	.word	0x00026ad0
        /*14dc*/ 	.word	0x00000005
        /*14e0*/ 	.word	0x00019c60
        /*14e4*/ 	.short	0x010a
        /*14e6*/ 	.byte	0x3f
	.zero		1


	//   ....[125]....
        /*14e8*/ 	.word	0x00026b20
        /*14ec*/ 	.word	0x00000003
        /*14f0*/ 	.word	0x00019c80
        /*14f4*/ 	.short	0x010a
        /*14f6*/ 	.byte	0x3f
	.zero		1


	//----- nvinfo : EIATTR_NUM_MBARRIERS
	.align		4
.L_1282:
        /*14f8*/ 	.byte	0x03, 0x38
        /*14fa*/ 	.short	0x0016


	//----- nvinfo : EIATTR_EXIT_INSTR_OFFSETS
	.align		4
        /*14fc*/ 	.byte	0x04, 0x1c
        /*14fe*/ 	.short	(.L_1284 - .L_1283)


	//   ....[0]....
.L_1283:
        /*1500*/ 	.word	0x00023d70


	//----- nvinfo : EIATTR_MAX_THREADS
	.align		4
.L_1284:
        /*1504*/ 	.byte	0x04, 0x05
        /*1506*/ 	.short	(.L_1286 - .L_1285)
.L_1285:
        /*1508*/ 	.word	0x00000200
        /*150c*/ 	.word	0x00000001
        /*1510*/ 	.word	0x00000001


	//----- nvinfo : EIATTR_CRS_STACK_SIZE
	.align		4
.L_1286:
        /*1514*/ 	.byte	0x04, 0x1e
        /*1516*/ 	.short	(.L_1288 - .L_1287)
.L_1287:
        /*1518*/ 	.word	0x00000000


	//----- nvinfo : EIATTR_CBANK_PARAM_SIZE
	.align		4
.L_1288:
        /*151c*/ 	.byte	0x03, 0x19
        /*151e*/ 	.short	0x0af0


	//----- nvinfo : EIATTR_PARAM_CBANK
	.align		4
        /*1520*/ 	.byte	0x04, 0x0a
        /*1522*/ 	.short	(.L_1290 - .L_1289)
	.align		4
.L_1289:
        /*1524*/ 	.word	index@(.nv.constant0._ZN7cutlass13device_kernelIN5flash11enable_sm90INS1_16FlashAttnFwdSm90INS1_25CollectiveMainloopFwdSm90ILi2EN4cute5tupleIJNS5_1CILi1EEES8_S8_EEENS6_IJNS7_ILi192EEENS7_ILi128EEENS7_ILi96EEEEEELi96ENS_12float_e4m3_tEfNS_4arch4Sm90ELb0ELb1ELb1ELb1ELb1ELb1ELb0ELb1ELb1ELb1ELb0ELb0EEENS1_21CollectiveEpilogueFwdINS6_IJSA_SC_SB_EEES9_NS_10bfloat16_tESG_Li384ELb1ELb1ELb0ELb1EEENS1_36VarlenDynamicPersistentTileSchedulerILi192ELi128ELi384ELi128ELb0ELb1ELb1ELb1ELb0ELb1EEEEEEEEEvNT_6ParamsE)
        /*1528*/ 	.short	0x0210
        /*152a*/ 	.short	0x0af0


	//----- nvinfo : EIATTR_SW_WAR
	.align		4
.L_1290:
        /*152c*/ 	.byte	0x04, 0x36
        /*152e*/ 	.short	(.L_1292 - .L_1291)
.L_1291:
        /*1530*/ 	.word	0x00000008
.L_1292:


//--------------------- .nv.info._ZN7cutlass13device_kernelIN5flash11enable_sm90INS1_16FlashAttnFwdSm90INS1_25CollectiveMainloopFwdSm90ILi2EN4cute5tupleIJNS5_1CILi1EEES8_S8_EEENS6_IJNS7_ILi192EEENS7_ILi128EEENS7_ILi96EEEEEELi96ENS_12float_e4m3_tEfNS_4arch4Sm90ELb1ELb0ELb1ELb0ELb1ELb0ELb0ELb1ELb1ELb1ELb0ELb0EEENS1_21CollectiveEpilogueFwdINS6_IJSA_SC_SB_EEES9_NS_10bfloat16_tESG_Li384ELb0ELb1ELb0ELb1EEENS1_30DynamicPersistentTileSchedulerILi384ELi128ELb0ELb1ELb1EEEEEEEEEvNT_6ParamsE --------------------------
	.section	.nv.info._ZN7cutlass13device_kernelIN5flash11enable_sm90INS1_16FlashAttnFwdSm90INS1_25CollectiveMainloopFwdSm90ILi2EN4cute5tupleIJNS5_1CILi1EEES8_S8_EEENS6_IJNS7_ILi192EEENS7_ILi128EEENS7_ILi96EEEEEELi96ENS_12float_e4m3_tEfNS_4arch4Sm90ELb1ELb0ELb1ELb0ELb1ELb0ELb0ELb1ELb1ELb1ELb0ELb0EEENS1_21CollectiveEpilogueFwdINS6_IJSA_SC_SB_EEES9_NS_10bfloat16_tESG_Li384ELb0ELb1ELb0ELb1EEENS1_30DynamicPersistentTileSchedulerILi384ELi128ELb0ELb1ELb1EEEEEEEEEvNT_6ParamsE,"",@"SHT_CUDA_INFO"
	.sectionflags	@""
	.align	4


	//----- nvinfo : EIATTR_CUDA_API_VERSION
	.align		4
        /*0000*/ 	.byte	0x04, 0x37
        /*0002*/ 	.short	(.L_1294 - .L_1293)
.L_1293:
        /*0004*/ 	.word	0x00000082


	//----- nvinfo : EIATTR_KPARAM_INFO
	.align		4
.L_1294:
        /*0008*/ 	.byte	0x04, 0x17
        /*000a*/ 	.short	(.L_1296 - .L_1295)
.L_1295:
        /*000c*/ 	.word	0x00000000
        /*0010*/ 	.short	0x0000
        /*0012*/ 	.short	0x0070
        /*0014*/ 	.byte	0x00, 0xf0, 0x01, 0x2a


	//----- nvinfo : EIATTR_SPARSE_MMA_MASK
	.align		4
.L_1296:
        /*0018*/ 	.byte	0x03, 0x50
        /*001a*/ 	.short	0x0000


	//----- nvinfo : EIATTR_MAXREG_COUNT
	.align		4
        /*001c*/ 	.byte	0x03, 0x1b
        /*001e*/ 	.short	0x0080


	//----- nvinfo : EIATTR_NUM_BARRIERS
	.align		4
        /*0020*/ 	.byte	0x02, 0x4c
        /*0022*/ 	.byte	0x09
	.zero		1


	//----- nvinfo : EIATTR_EXTERNS
	.align		4
        /*0024*/ 	.byte	0x04, 0x0f
        /*0026*/ 	.short	(.L_1298 - .L_1297)


	//   ....[0]....
	.align		4
.L_1297:
        /*0028*/ 	.word	index@(__assertfail)


	//----- nvinfo : EIATTR_ANNOTATIONS
	.align		4
.L_1298:
        /*002c*/ 	.byte	0x04, 0x55
        /*002e*/ 	.short	(.L_1300 - .L_1299)


	//   ....[0]....
.L_1299:
        /* <DEDUP_REMOVED lines=17> */


	//----- nvinfo : EIATTR_MERCURY_ISA_VERSION
	.align		4
.L_1300:
        /*0130*/ 	.byte	0x03, 0x5f
        /*0132*/ 	.short	0x0101


	//----- nvinfo : EIATTR_INT_WARP_WIDE_INSTR_OFFSETS
	.align		4
        /*0134*/ 	.byte	0x04, 0x31
        /*0136*/ 	.short	(.L_1302 - .L_1301)


	//   ....[0]....
.L_1301:
        /*0138*/ 	.word	0x000000c0


	//   ....[1]....
        /*013c*/ 	.word	0x000000d0


	//   ....[2]....
        /*0140*/ 	.word	0x00000170


	//   ....[3]....
        /*0144*/ 	.word	0x0000c580


	//   ....[4]....
        /*0148*/ 	.word	0x0000c610


	//   ....[5]....
        /*014c*/ 	.word	0x0000f450


	//   ....[6]....
        /*0150*/ 	.word	0x0000f4e0


	//----- nvinfo : EIATTR_COOP_GROUP_MASK_REGIDS
	.align		4
.L_1302:
        /*0154*/ 	.byte	0x04, 0x29
        /*0156*/ 	.short	(.L_1304 - .L_1303)


	//   ....[0]....
.L_1303:
        /*0158*/ 	.word	0xffffffff


	//   ....[1]....
        /*015c*/ 	.word	0xffffffff


	//   ....[2]....
        /*0160*/ 	.word	0xffffffff


	//   ....[3]....
        /*0164*/ 	.word	0xffffffff


	//   ....[4]....
        /*0168*/ 	.word	0xffffffff


	//   ....[5]....
        /*016c*/ 	.word	0xffffffff


	//   ....[6]....
        /*0170*/ 	.word	0xffffffff


	//   ....[7]....
        /*0174*/ 	.word	0xffffffff


	//   ....[8]....
        /*0178*/ 	.word	0xffffffff


	//   ....[9]....
        /*017c*/ 	.word	0xffffffff


	//   ....[10]....
        /*0180*/ 	.word	0xffffffff


	//   ....[11]....
        /*0184*/ 	.word	0xffffffff


	//   ....[12]....
        /*0188*/ 	.word	0xffffffff


	//   ....[13]....
        /*018c*/ 	.word	0xffffffff


	//   ....[14]....
        /*0190*/ 	.word	0xffffffff


	//   ....[15]....
        /*0194*/ 	.word	0xffffffff


	//   ....[16]....
        /*0198*/ 	.word	0xffffffff


	//   ....[17]....
        /*019c*/ 	.word	0xffffffff


	//   ....[18]....
        /*01a0*/ 	.word	0xffffffff


	//   ....[19]....
        /*01a4*/ 	.word	0xffffffff


	//   ....[20]....
        /*01a8*/ 	.word	0xffffffff


	//   ....[21]....
        /*01ac*/ 	.word	0xffffffff


	//   ....[22]....
        /*01b0*/ 	.word	0xffffffff


	//   ....[23]....
        /*01b4*/ 	.word	0xffffffff


	//   ....[24]....
        /*01b8*/ 	.word	0xffffffff


	//   ....[25]....
        /*01bc*/ 	.word	0xffffffff


	//   ....[26]....
        /*01c0*/ 	.word	0xffffffff


	//   ....[27]....
        /*01c4*/ 	.word	0xffffffff


	//   ....[28]....
        /*01c8*/ 	.word	0xffffffff


	//   ....[29]....
        /*01cc*/ 	.word	0xffffffff


	//   ....[30]....
        /*01d0*/ 	.word	0xffffffff


	//   ....[31]....
        /*01d4*/ 	.word	0xffffffff


	//   ....[32]....
        /*01d8*/ 	.word	0xffffffff


	//   ....[33]....
        /*01dc*/ 	.word	0xffffffff


	//   ....[34]....
        /*01e0*/ 	.word	0xffffffff


	//   ....[35]....
        /*01e4*/ 	.word	0xffffffff


	//   ....[36]....
        /*01e8*/ 	.word	0xffffffff


	//   ....[37]....
        /*01ec*/ 	.word	0xffffffff


	//   ....[38]....
        /*01f0*/ 	.word	0xffffffff


	//   ....[39]....
        /*01f4*/ 	.word	0xffffffff


	//   ....[40]....
        /*01f8*/ 	.word	0xffffffff


	//   ....[41]....
        /*01fc*/ 	.word	0xffffffff


	//   ....[42]....
        /*0200*/ 	.word	0xffffffff


	//   ....[43]....
        /*0204*/ 	.word	0xffffffff


	//   ....[44]....
        /*0208*/ 	.word	0xffffffff


	//   ....[45]....
        /*020c*/ 	.word	0xffffffff


	//   ....[46]....
        /*0210*/ 	.word	0xffffffff


	//   ....[47]....
        /*0214*/ 	.word	0xffffffff


	//   ....[48]....
        /*0218*/ 	.word	0xffffffff


	//   ....[49]....
        /*021c*/ 	.word	0xffffffff


	//   ....[50]....
        /*0220*/ 	.word	0xffffffff


	//   ....[51]....
        /*0224*/ 	.word	0xffffffff


	//   ....[52]....
        /*0228*/ 	.word	0xffffffff


	//   ....[53]....
        /*022c*/ 	.word	0xffffffff


	//   ....[54]....
        /*0230*/ 	.word	0xffffffff


	//   ....[55]....
        /*0234*/ 	.word	0xffffffff


	//   ....[56]....
        /*0238*/ 	.word	0xffffffff


	//   ....[57]....
        /*023c*/ 	.word	0xffffffff


	//   ....[58]....
        /*0240*/ 	.word	0xffffffff


	//   ....[59]....
        /*0244*/ 	.word	0xffffffff


	//   ....[60]....
        /*0248*/ 	.word	0xffffffff


	//   ....[61]....
        /*024c*/ 	.word	0xffffffff


	//   ....[62]....
        /*0250*/ 	.word	0xffffffff


	//   ....[63]....
        /*0254*/ 	.word	0xffffffff


	//   ....[64]....
        /*0258*/ 	.word	0xffffffff


	//   ....[65]....
        /*025c*/ 	.word	0xffffffff


	//   ....[66]....
        /*0260*/ 	.word	0xffffffff


	//   ....[67]....
        /*0264*/ 	.word	0xffffffff


	//   ....[68]....
        /*0268*/ 	.word	0xffffffff


	//   ....[69]....
        /*026c*/ 	.word	0xffffffff


	//   ....[70]....
        /*0270*/ 	.word	0xffffffff


	//   ....[71]....
        /*0274*/ 	.word	0xffffffff


	//   ....[72]....
        /*0278*/ 	.word	0xffffffff


	//   ....[73]....
        /*027c*/ 	.word	0xffffffff


	//   ....[74]....
        /*0280*/ 	.word	0xffffffff


	//   ....[75]....
        /*0284*/ 	.word	0xffffffff


	//   ....[76]....
        /*0288*/ 	.word	0xffffffff


	//   ....[77]....
        /*028c*/ 	.word	0xffffffff


	//   ....[78]....
        /*0290*/ 	.word	0xffffffff


	//   ....[79]....
        /*0294*/ 	.word	0xffffffff


	//   ....[80]....
        /*0298*/ 	.word	0xffffffff


	//   ....[81]....
        /*029c*/ 	.word	0xffffffff


	//   ....[82]....
        /*02a0*/ 	.word	0xffffffff


	//   ....[83]....
        /*02a4*/ 	.word	0xffffffff


	//   ....[84]....
        /*02a8*/ 	.word	0xffffffff


	//   ....[85]....
        /*02ac*/ 	.word	0xffffffff


	//   ....[86]....
        /*02b0*/ 	.word	0xffffffff


	//   ....[87]....
        /*02b4*/ 	.word	0xffffffff


	//   ....[88]....
        /*02b8*/ 	.word	0x0500000f


	//   ....[89]....
        /*02bc*/ 	.word	0x0500000f


	//   ....[90]....
        /*02c0*/ 	.word	0x0500000f


	//   ....[91]....
        /*02c4*/ 	.word	0x0500000f


	//   ....[92]....
        /*02c8*/ 	.word	0x0500000f


	//   ....[93]....
        /*02cc*/ 	.word	0x0500000f


	//   ....[94]....
        /*02d0*/ 	.word	0x0500000f


	//   ....[95]....
        /*02d4*/ 	.word	0x0500000f


	//   ....[96]....
        /*02d8*/ 	.word	0x0500000f


	//   ....[97]....
        /*02dc*/ 	.word	0x0500000f


	//   ....[98]....
        /*02e0*/ 	.word	0x0500000f


	//   ....[99]....
        /*02e4*/ 	.word	0x0500000f


	//   ....[100]....
        /*02e8*/ 	.word	0x0500000f


	//   ....[101]....
        /*02ec*/ 	.word	0x0500000f


	//   ....[102]....
        /*02f0*/ 	.word	0x0500000f


	//   ....[103]....
        /*02f4*/ 	.word	0x0500000f


	//   ....[104]....
        /*02f8*/ 	.word	0x0500000f


	//   ....[105]....
        /*02fc*/ 	.word	0x0500000f


	//   ....[106]....
        /*0300*/ 	.word	0x0500000f


	//   ....[107]....
        /*0304*/ 	.word	0x0500000f


	//   ....[108]....
        /*0308*/ 	.word	0x0500000f


	//   ....[109]....
        /*030c*/ 	.word	0x0500000f


	//   ....[110]....
        /*0310*/ 	.word	0x0500000f


	//   ....[111]....
        /*0314*/ 	.word	0x0500000f


	//----- nvinfo : EIATTR_COOP_GROUP_INSTR_OFFSETS
	.align		4
.L_1304:
        /*0318*/ 	.byte	0x04, 0x28
        /*031a*/ 	.short	(.L_1306 - .L_1305)


	//   ....[0]....
.L_1305:
        /*031c*/ 	.word	0x00000070


	//   ....[1]....
        /*0320*/ 	.word	0x000000b0


	//   ....[2]....
        /*0324*/ 	.word	0x000002d0


	//   ....[3]....
        /*0328*/ 	.word	0x00000430


	//   ....[4]....
        /*032c*/ 	.word	0x00000550


	//   ....[5]....
        /*0330*/ 	.word	0x000006b0


	//   ....[6]....
        /*0334*/ 	.word	0x00001300


	//   ....[7]....
        /*0338*/ 	.word	0x00001cc0


	//   ....[8]....
        /*033c*/ 	.word	0x00002460


	//   ....[9]....
        /*0340*/ 	.word	0x00002b10


	//   ....[10]....
        /*0344*/ 	.word	0x00002b70


	//   ....[11]....
        /*0348*/ 	.word	0x00003560


	//   ....[12]....
        /*034c*/ 	.word	0x00003620


	//   ....[13]....
        /*0350*/ 	.word	0x000048c0


	//   ....[14]....
        /*0354*/ 	.word	0x00005400


	//   ....[15]....
        /*0358*/ 	.word	0x00005430


	//   ....[16]....
        /*035c*/ 	.word	0x000054a0


	//   ....[17]....
        /*0360*/ 	.word	0x00005f10


	//   ....[18]....
        /*0364*/ 	.word	0x00005f60


	//   ....[19]....
        /*0368*/ 	.word	0x00008090


	//   ....[20]....
        /*036c*/ 	.word	0x000080b0


	//   ....[21]....
        /*0370*/ 	.word	0x000080f0


	//   ....[22]....
        /*0374*/ 	.word	0x00008100


	//   ....[23]....
        /*0378*/ 	.word	0x000096b0


	//   ....[24]....
        /*037c*/ 	.word	0x000096d0


	//   ....[25]....
        /*0380*/ 	.word	0x00009740


	//   ....[26]....
        /*0384*/ 	.word	0x00009750


	//   ....[27]....
        /*0388*/ 	.word	0x0000a780


	//   ....[28]....
        /*038c*/ 	.word	0x0000a790


	//   ....[29]....
        /*0390*/ 	.word	0x0000a7a0


	//   ....[30]....
        /*0394*/ 	.word	0x0000a7b0


	//   ....[31]....
        /*0398*/ 	.word	0x0000a7c0


	//   ....[32]....
        /*039c*/ 	.word	0x0000a7d0


	//   ....[33]....
        /*03a0*/ 	.word	0x0000a7e0


	//   ....[34]....
        /*03a4*/ 	.word	0x0000a7f0


	//   ....[35]....
        /*03a8*/ 	.word	0x0000a810


	//   ....[36]....
        /*03ac*/ 	.word	0x0000a820


	//   ....[37]....
        /*03b0*/ 	.word	0x0000a830


	//   ....[38]....
        /*03b4*/ 	.word	0x0000a840


	//   ....[39]....
        /*03b8*/ 	.word	0x0000a850


	//   ....[40]....
        /*03bc*/ 	.word	0x0000a860


	//   ....[41]....
        /*03c0*/ 	.word	0x0000a870


	//   ....[42]....
        /*03c4*/ 	.word	0x0000a880


	//   ....[43]....
        /*03c8*/ 	.word	0x0000a890


	//   ....[44]....
        /*03cc*/ 	.word	0x0000a8a0


	//   ....[45]....
        /*03d0*/ 	.word	0x0000a8d0


	//   ....[46]....
        /*03d4*/ 	.word	0x0000a8f0


	//   ....[47]....
        /*03d8*/ 	.word	0x0000a910


	//   ....[48]....
        /*03dc*/ 	.word	0x0000a920


	//   ....[49]....
        /*03e0*/ 	.word	0x0000a930


	//   ....[50]....
        /*03e4*/ 	.word	0x0000a940


	//   ....[51]....
        /*03e8*/ 	.word	0x0000a9f0


	//   ....[52]....
        /*03ec*/ 	.word	0x0000aa50


	//   ....[53]....
        /*03f0*/ 	.word	0x0000aa80


	//   ....[54]....
        /*03f4*/ 	.word	0x0000aab0


	//   ....[55]....
        /*03f8*/ 	.word	0x0000af30


	//   ....[56]....
        /*03fc*/ 	.word	0x0000af60


	//   ....[57]....
        /*0400*/ 	.word	0x0000b070


	//   ....[58]....
        /*0404*/ 	.word	0x0000b090


	//   ....[59]....
        /*0408*/ 	.word	0x0000b760


	//   ....[60]....
        /*040c*/ 	.word	0x0000b770


	//   ....[61]....
        /*0410*/ 	.word	0x0000b870


	//   ....[62]....
        /*0414*/ 	.word	0x0000b890


	//   ....[63]....
        /*0418*/ 	.word	0x0000ba50


	//   ....[64]....
        /*041c*/ 	.word	0x0000d1c0


	//   ....[65]....
        /*0420*/ 	.word	0x0000d1e0


	//   ....[66]....
        /*0424*/ 	.word	0x0000d1f0


	//   ....[67]....
        /*0428*/ 	.word	0x0000d290


	//   ....[68]....
        /*042c*/ 	.word	0x0000d620


	//   ....[69]....
        /*0430*/ 	.word	0x0000d630


	//   ....[70]....
        /*0434*/ 	.word	0x0000d640


	//   ....[71]....
        /*0438*/ 	.word	0x0000d650


	//   ....[72]....
        /*043c*/ 	.word	0x0000dec0


	//   ....[73]....
        /*0440*/ 	.word	0x0000dee0


	//   ....[74]....
        /*0444*/ 	.word	0x0000df00


	//   ....[75]....
        /*0448*/ 	.word	0x0000df20


	//   ....[76]....
        /*044c*/ 	.word	0x0000df30


	//   ....[77]....
        /*0450*/ 	.word	0x0000e030


	//   ....[78]....
        /*0454*/ 	.word	0x0000e790


	//   ....[79]....
        /*0458*/ 	.word	0x0000e7b0


	//   ....[80]....
        /*045c*/ 	.word	0x0000e7d0


	//   ....[81]....
        /*0460*/ 	.word	0x0000e830


	//   ....[82]....
        /*0464*/ 	.word	0x0000ebc0


	//   ....[83]....
        /*0468*/ 	.word	0x0000ebd0


	//   ....[84]....
        /*046c*/ 	.word	0x0000ebe0


	//   ....[85]....
        /*0470*/ 	.word	0x0000ec40


	//   ....[86]....
        /*0474*/ 	.word	0x0000fcb0


	//   ....[87]....
        /*0478*/ 	.word	0x0000fe50


	//   ....[88]....
        /*047c*/ 	.word	0x00010460


	//   ....[89]....
        /*0480*/ 	.word	0x00010540


	//   ....[90]....
        /*0484*/ 	.word	0x000105e0


	//   ....[91]....
        /*0488*/ 	.word	0x00010640


	//   ....[92]....
        /*048c*/ 	.word	0x00010720


	//   ....[93]....
        /*0490*/ 	.word	0x00010870


	//   ....[94]....
        /*0494*/ 	.word	0x00010900


	//   ....[95]....
        /*0498*/ 	.word	0x00010960


	//   ....[96]....
        /*049c*/ 	.word	0x00010a00


	//   ....[97]....
        /*04a0*/ 	.word	0x00010b00


	//   ....[98]....
        /*04a4*/ 	.word	0x00010b70


	//   ....[99]....
        /*04a8*/ 	.word	0x00010bd0


	//   ....[100]....
        /*04ac*/ 	.word	0x00010c70


	//   ....[101]....
        /*04b0*/ 	.word	0x00010d30


	//   ....[102]....
        /*04b4*/ 	.word	0x00010db0


	//   ....[103]....
        /*04b8*/ 	.word	0x00010f60


	//   ....[104]....
        /*04bc*/ 	.word	0x00011010


	//   ....[105]....
        /*04c0*/ 	.word	0x000110c0


	//   ....[106]....
        /*04c4*/ 	.word	0x00011170


	//   ....[107]....
        /*04c8*/ 	.word	0x00011260


	//   ....[108]....
        /*04cc*/ 	.word	0x000112f0


	//   ....[109]....
        /*04d0*/ 	.word	0x00011350


	//   ....[110]....
        /*04d4*/ 	.word	0x00011420


	//   ....[111]....
        /*04d8*/ 	.word	0x00011680


	//----- nvinfo : EIATTR_REG_RECONFIG
	.align		4
.L_1306:
        /*04dc*/ 	.byte	0x01, 0x54
	.zero		2


	//----- nvinfo : EIATTR_SYSCALL_OFFSETS
	.align		4
        /*04e0*/ 	.byte	0x04, 0x46
        /*04e2*/ 	.short	(.L_1308 - .L_1307)


	//   ....[0]....
.L_1307:
        /*04e4*/ 	.word	0x000014e0


	//   ....[1]....
        /*04e8*/ 	.word	0x0000c780


	//   ....[2]....
        /*04ec*/ 	.word	0x0000c8f0


	//   ....[3]....
        /*04f0*/ 	.word	0x0000ca40


	//   ....[4]....
        /*04f4*/ 	.word	0x0000cb80


	//   ....[5]....
        /*04f8*/ 	.word	0x0000d990


	//----- nvinfo : EIATTR_MBARRIER_INSTR_OFFSETS
	.align		4
.L_1308:
        /*04fc*/ 	.byte	0x04, 0x39
        /*04fe*/ 	.short	(.L_1310 - .L_1309)


	//   ....[0]....
.L_1309:
        /*0500*/ 	.word	0x00000180
        /*0504*/ 	.word	0x000000ff
        /*0508*/ 	.word	0x00019c00
        /*050c*/ 	.short	0x0100
        /*050e*/ 	.byte	0x08
	.zero		1


	//   ....[1]....
        /*0510*/ 	.word	0x00000190
        /*0514*/ 	.word	0x000000ff
        /*0518*/ 	.word	0x00019c20
        /*051c*/ 	.short	0x0100
        /*051e*/ 	.byte	0x08
	.zero		1


	//   ....[2]....
        /*0520*/ 	.word	0x00000280
        /*0524*/ 	.word	0x000000ff
        /*0528*/ 	.word	0x00019c30
        /*052c*/ 	.short	0x0100
        /*052e*/ 	.byte	0x08
	.zero		1


	//   ....[3]....
        /*0530*/ 	.word	0x00000290
        /*0534*/ 	.word	0x000000ff
        /*0538*/ 	.word	0x00019c40
        /*053c*/ 	.short	0x0100
        /*053e*/ 	.byte	0x08
	.zero		1


	//   ....[4]....
        /*0540*/ 	.word	0x000002a0
        /*0544*/ 	.word	0x000000ff
        /*0548*/ 	.word	0x00019c38
        /*054c*/ 	.short	0x0100
        /*054e*/ 	.byte	0x08
	.zero		1


	//   ....[5]....
        /*0550*/ 	.word	0x000002b0
        /*0554*/ 	.word	0x000000ff
        /*0558*/ 	.word	0x00019c48
        /*055c*/ 	.short	0x0100
        /*055e*/ 	.byte	0x08
	.zero		1


	//   ....[6]....
        /*0560*/ 	.word	0x000003e0
        /*0564*/ 	.word	0x000000ff
        /*0568*/ 	.word	0x00019c50
        /*056c*/ 	.short	0x0100
        /*056e*/ 	.byte	0x08
	.zero		1


	//   ....[7]....
        /*0570*/ 	.word	0x000003f0
        /*0574*/ 	.word	0x000000ff
        /*0578*/ 	.word	0x00019c60
        /*057c*/ 	.short	0x0100
        /*057e*/ 	.byte	0x08
	.zero		1


	//   ....[8]....
        /*0580*/ 	.word	0x00000400
        /*0584*/ 	.word	0x000000ff
        /*0588*/ 	.word	0x00019c58
        /*058c*/ 	.short	0x0100
        /*058e*/ 	.byte	0x08
	.zero		1


	//   ....[9]....
        /*0590*/ 	.word	0x00000410
        /*0594*/ 	.word	0x000000ff
        /*0598*/ 	.word	0x00019c68
        /*059c*/ 	.short	0x0100
        /*059e*/ 	.byte	0x08
	.zero		1


	//   ....[10]....
        /*05a0*/ 	.word	0x00000500
        /*05a4*/ 	.word	0x000000ff
        /*05a8*/ 	.word	0x00019c70
        /*05ac*/ 	.short	0x0100
        /*05ae*/ 	.byte	0x06
	.zero		1


	//   ....[11]....
        /*05b0*/ 	.word	0x00000510
        /*05b4*/ 	.word	0x000000ff
        /*05b8*/ 	.word	0x00019c80
        /*05bc*/ 	.short	0x0100
        /*05be*/ 	.byte	0x06
	.zero		1


	//   ....[12]....
        /*05c0*/ 	.word	0x00000520
        /*05c4*/ 	.word	0x000000ff
        /*05c8*/ 	.word	0x00019c78
        /*05cc*/ 	.short	0x0100
        /*05ce*/ 	.byte	0x06
	.zero		1


	//   ....[13]....
        /*05d0*/ 	.word	0x00000530
        /*05d4*/ 	.word	0x000000ff
        /*05d8*/ 	.word	0x00019c88
        /*05dc*/ 	.short	0x0100
        /*05de*/ 	.byte	0x06
	.zero		1


	//   ....[14]....
        /*05e0*/ 	.word	0x00000660
        /*05e4*/ 	.word	0x000000ff
        /*05e8*/ 	.word	0x00019c90
        /*05ec*/ 	.short	0x0100
        /*05ee*/ 	.byte	0x08
	.zero		1


	//   ....[15]....
        /*05f0*/ 	.word	0x00000670
        /*05f4*/ 	.word	0x000000ff
        /*05f8*/ 	.word	0x00019ca0
        /*05fc*/ 	.short	0x0100
        /*05fe*/ 	.byte	0x08
	.zero		1


	//   ....[16]....
        /*0600*/ 	.word	0x00000680
        /*0604*/ 	.word	0x000000ff
        /*0608*/ 	.word	0x00019c98
        /*060c*/ 	.short	0x0100
        /*060e*/ 	.byte	0x08
	.zero		1


	//   ....[17]....
        /*0610*/ 	.word	0x00000690
        /*0614*/ 	.word	0x000000ff
        /*0618*/ 	.word	0x00019ca8
        /*061c*/ 	.short	0x0100
        /*061e*/ 	.byte	0x08
	.zero		1


	//   ....[18]....
        /*0620*/ 	.word	0x000007e0
        /*0624*/ 	.word	0x000000ff
        /*0628*/ 	.word	0x00019cb0
        /*062c*/ 	.short	0x0100
        /*062e*/ 	.byte	0x08
	.zero		1


	//   ....[19]....
        /*0630*/ 	.word	0x000007f0
        /*0634*/ 	.word	0x000000ff
        /*0638*/ 	.word	0x00019cc0
        /*063c*/ 	.short	0x0100
        /*063e*/ 	.byte	0x08
	.zero		1


	//   ....[20]....
        /*0640*/ 	.word	0x00000800
        /*0644*/ 	.word	0x000000ff
        /*0648*/ 	.word	0x00019cb8
        /*064c*/ 	.short	0x0100
        /*064e*/ 	.byte	0x08
	.zero		1


	//   ....[21]....
        /*0650*/ 	.word	0x00000810
        /*0654*/ 	.word	0x000000ff
        /*0658*/ 	.word	0x00019cc8
        /*065c*/ 	.short	0x0100
        /*065e*/ 	.byte	0x08
	.zero		1


	//   ....[22]....
        /*0660*/ 	.word	0x00001830
        /*0664*/ 	.word	0x000000ff
        /*0668*/ 	.word	0x00019c00
        /*066c*/ 	.short	0x010a
        /*066e*/ 	.byte	0x2e
	.zero		1


	//   ....[23]....
        /*0670*/ 	.word	0x000018d0
        /*0674*/ 	.word	0x00000002
        /*0678*/ 	.word	0x00019c30
        /*067c*/ 	.short	0x010a
        /*067e*/ 	.byte	0x3f
	.zero		1


	//   ....[24]....
        /*0680*/ 	.word	0x00001910
        /*0684*/ 	.word	0x00000002
        /*0688*/ 	.word	0x00019c30
        /*068c*/ 	.short	0x010a
        /*068e*/ 	.byte	0x3f
	.zero		1


	//   ....[25]....
        /*0690*/ 	.word	0x00002690
        /*0694*/ 	.word	0x000000ff
        /*0698*/ 	.word	0x00000000
        /*069c*/ 	.short	0x0101
        /*069e*/ 	.byte	0x06
	.zero		1


	//   ....[26]....
        /*06a0*/ 	.word	0x00004340
        /*06a4*/ 	.word	0x000000ff
        /*06a8*/ 	.word	0x00019c30
        /*06ac*/ 	.short	0x010a
        /*06ae*/ 	.byte	0x14
	.zero		1


	//   ....[27]....
        /*06b0*/ 	.word	0x00004380
        /*06b4*/ 	.word	0x000000ff
        /*06b8*/ 	.word	0x00019c30
        /*06bc*/ 	.short	0x010a
        /*06be*/ 	.byte	0x14
	.zero		1


	//   ....[28]....
        /*06c0*/ 	.word	0x000044e0
        /*06c4*/ 	.word	0x000000ff
        /*06c8*/ 	.word	0x00019c50
        /*06cc*/ 	.short	0x010a
        /*06ce*/ 	.byte	0x0b
	.zero		1


	//   ....[29]....
        /*06d0*/ 	.word	0x00004520
        /*06d4*/ 	.word	0x000000ff
        /*06d8*/ 	.word	0x00019c50
        /*06dc*/ 	.short	0x010a
        /*06de*/ 	.byte	0x0b
	.zero		1


	//   ....[30]....
        /*06e0*/ 	.word	0x00004d60
        /*06e4*/ 	.word	0x000000ff
        /*06e8*/ 	.word	0x00000000
        /*06ec*/ 	.short	0x0101
        /*06ee*/ 	.byte	0x14
	.zero		1


	//   ....[31]....
        /*06f0*/ 	.word	0x00006ae0
        /*06f4*/ 	.word	0x000000ff
        /*06f8*/ 	.word	0x00000000
        /*06fc*/ 	.short	0x0101
        /*06fe*/ 	.byte	0x06
	.zero		1


	//   ....[32]....
        /*0700*/ 	.word	0x000070a0
        /*0704*/ 	.word	0x000000ff
        /*0708*/ 	.word	0x00019c30
        /*070c*/ 	.short	0x010a
        /*070e*/ 	.byte	0x06
	.zero		1


	//   ....[33]....
        /*0710*/ 	.word	0x000070e0
        /*0714*/ 	.word	0x000000ff
        /*0718*/ 	.word	0x00019c30
        /*071c*/ 	.short	0x010a
        /*071e*/ 	.byte	0x06
	.zero		1


	//   ....[34]....
        /*0720*/ 	.word	0x00007240
        /*0724*/ 	.word	0x000000ff
        /*0728*/ 	.word	0x00019c50
        /*072c*/ 	.short	0x010a
        /*072e*/ 	.byte	0x0b
	.zero		1


	//   ....[35]....
        /*0730*/ 	.word	0x00007280
        /*0734*/ 	.word	0x000000ff
        /*0738*/ 	.word	0x00019c50
        /*073c*/ 	.short	0x010a
        /*073e*/ 	.byte	0x0b
	.zero		1


	//   ....[36]....
        /*0740*/ 	.word	0x000078f0
        /*0744*/ 	.word	0x000000ff
        /*0748*/ 	.word	0x00000000
        /*074c*/ 	.short	0x0101
        /*074e*/ 	.byte	0x06
	.zero		1


	//   ....[37]....
        /*0750*/ 	.word	0x00008eb0
        /*0754*/ 	.word	0x000000ff
        /*0758*/ 	.word	0x00000000
        /*075c*/ 	.short	0x0101
        /*075e*/ 	.byte	0x06
	.zero		1


	//   ....[38]....
        /*0760*/ 	.word	0x000093e0
        /*0764*/ 	.word	0x000000ff
        /*0768*/ 	.word	0x00019c50
        /*076c*/ 	.short	0x010a
        /*076e*/ 	.byte	0x0e
	.zero		1


	//   ....[39]....
        /*0770*/ 	.word	0x00009420
        /*0774*/ 	.word	0x000000ff
        /*0778*/ 	.word	0x00019c50
        /*077c*/ 	.short	0x010a
        /*077e*/ 	.byte	0x0e
	.zero		1


	//   ....[40]....
        /*0780*/ 	.word	0x00009a30
        /*0784*/ 	.word	0x000000ff
        /*0788*/ 	.word	0x00000000
        /*078c*/ 	.short	0x0101
        /*078e*/ 	.byte	0x04
	.zero		1


	//   ....[41]....
        /*0790*/ 	.word	0x0000af50
        /*0794*/ 	.word	0x00000003
        /*0798*/ 	.word	0x00000000
        /*079c*/ 	.short	0x0101
        /*079e*/ 	.byte	0x3f
	.zero		1


	//   ....[42]....
        /*07a0*/ 	.word	0x0000cf80
        /*07a4*/ 	.word	0x00000004
        /*07a8*/ 	.word	0x00019c80
        /*07ac*/ 	.short	0x010a
        /*07ae*/ 	.byte	0x3f
	.zero		1


	//   ....[43]....
        /*07b0*/ 	.word	0x0000d360
        /*07b4*/ 	.word	0x00000004
        /*07b8*/ 	.word	0x00019c70
        /*07bc*/ 	.short	0x0107
        /*07be*/ 	.byte	0x3f
	.zero		1


	//   ....[44]....
        /*07c0*/ 	.word	0x0000d420
        /*07c4*/ 	.word	0x00000004
        /*07c8*/ 	.word	0x00019c70
        /*07cc*/ 	.short	0x0101
        /*07ce*/ 	.byte	0x3f
	.zero		1


	//   ....[45]....
        /*07d0*/ 	.word	0x0000d450
        /*07d4*/ 	.word	0x00000004
        /*07d8*/ 	.word	0x00019c40
        /*07dc*/ 	.short	0x010a
        /*07de*/ 	.byte	0x3f
	.zero		1


	//   ....[46]....
        /*07e0*/ 	.word	0x0000d770
        /*07e4*/ 	.word	0x00000004
        /*07e8*/ 	.word	0x00019c30
        /*07ec*/ 	.short	0x0107
        /*07ee*/ 	.byte	0x3f
	.zero		1


	//   ....[47]....
        /*07f0*/ 	.word	0x0000d840
        /*07f4*/ 	.word	0x00000004
        /*07f8*/ 	.word	0x00019c30
        /*07fc*/ 	.short	0x0101
        /*07fe*/ 	.byte	0x3f
	.zero		1


	//   ....[48]....
        /*0800*/ 	.word	0x0000e110
        /*0804*/ 	.word	0x00000010
        /*0808*/ 	.word	0x00019c00
        /*080c*/ 	.short	0x0107
        /*080e*/ 	.byte	0x3f
	.zero		1


	//   ....[49]....
        /*0810*/ 	.word	0x0000e210
        /*0814*/ 	.word	0x00000010
        /*0818*/ 	.word	0x00019c00
        /*081c*/ 	.short	0x0101
        /*081e*/ 	.byte	0x3f
	.zero		1


	//   ....[50]....
        /*0820*/ 	.word	0x0000e230
        /*0824*/ 	.word	0x00000010
        /*0828*/ 	.word	0x00019c20
        /*082c*/ 	.short	0x010a
        /*082e*/ 	.byte	0x3f
	.zero		1


	//   ....[51]....
        /*0830*/ 	.word	0x0000e5c0
        /*0834*/ 	.word	0x00000004
        /*0838*/ 	.word	0x00019c80
        /*083c*/ 	.short	0x010a
        /*083e*/ 	.byte	0x3f
	.zero		1


	//   ....[52]....
        /*0840*/ 	.word	0x0000e900
        /*0844*/ 	.word	0x00000004
        /*0848*/ 	.word	0x00019c70
        /*084c*/ 	.short	0x0107
        /*084e*/ 	.byte	0x3f
	.zero		1


	//   ....[53]....
        /*0850*/ 	.word	0x0000e9c0
        /*0854*/ 	.word	0x00000004
        /*0858*/ 	.word	0x00019c70
        /*085c*/ 	.short	0x0101
        /*085e*/ 	.byte	0x3f
	.zero		1


	//   ....[54]....
        /*0860*/ 	.word	0x0000e9f0
        /*0864*/ 	.word	0x00000004
        /*0868*/ 	.word	0x00019c40
        /*086c*/ 	.short	0x010a
        /*086e*/ 	.byte	0x3f
	.zero		1


	//   ....[55]....
        /*0870*/ 	.word	0x0000ece0
        /*0874*/ 	.word	0x00000004
        /*0878*/ 	.word	0x00019c30
        /*087c*/ 	.short	0x0107
        /*087e*/ 	.byte	0x3f
	.zero		1


	//   ....[56]....
        /*0880*/ 	.word	0x0000edb0
        /*0884*/ 	.word	0x00000004
        /*0888*/ 	.word	0x00019c30
        /*088c*/ 	.short	0x0101
        /*088e*/ 	.byte	0x3f
	.zero		1


	//   ....[57]....
        /*0890*/ 	.word	0x0000ee30
        /*0894*/ 	.word	0x00000002
        /*0898*/ 	.word	0x00019c70
        /*089c*/ 	.short	0x010a
        /*089e*/ 	.byte	0x3f
	.zero		1


	//   ....[58]....
        /*08a0*/ 	.word	0x0000eec0
        /*08a4*/ 	.word	0x00000002
        /*08a8*/ 	.word	0x00019c60
        /*08ac*/ 	.short	0x010a
        /*08ae*/ 	.byte	0x3f
	.zero		1


	//   ....[59]....
        /*08b0*/ 	.word	0x0000f330
        /*08b4*/ 	.word	0x00000002
        /*08b8*/ 	.word	0x00019c50
        /*08bc*/ 	.short	0x0101
        /*08be*/ 	.byte	0x3f
	.zero		1


	//   ....[60]....
        /*08c0*/ 	.word	0x0000f3c0
        /*08c4*/ 	.word	0x00000002
        /*08c8*/ 	.word	0x00000000
        /*08cc*/ 	.short	0x0101
        /*08ce*/ 	.byte	0x3f
	.zero		1


	//   ....[61]....
        /*08d0*/ 	.word	0x0000f590
        /*08d4*/ 	.word	0x00000000
        /*08d8*/ 	.word	0x00019c70
        /*08dc*/ 	.short	0x010a
        /*08de*/ 	.byte	0x3f
	.zero		1


	//   ....[62]....
        /*08e0*/ 	.word	0x0000f610
        /*08e4*/ 	.word	0x00000000
        /*08e8*/ 	.word	0x00019c60
        /*08ec*/ 	.short	0x010a
        /*08ee*/ 	.byte	0x3f
	.zero		1


	//   ....[63]....
        /*08f0*/ 	.word	0x0000fa90
        /*08f4*/ 	.word	0x00000000
        /*08f8*/ 	.word	0x00019c50
        /*08fc*/ 	.short	0x0101
        /*08fe*/ 	.byte	0x3f
	.zero		1


	//   ....[64]....
        /*0900*/ 	.word	0x0000fb50
        /*0904*/ 	.word	0x00000000
        /*0908*/ 	.word	0x00000000
        /*090c*/ 	.short	0x0101
        /*090e*/ 	.byte	0x3f
	.zero		1


	//   ....[65]....
        /*0910*/ 	.word	0x0000fdd0
        /*0914*/ 	.word	0x00000005
        /*0918*/ 	.word	0x00019c20
        /*091c*/ 	.short	0x010a
        /*091e*/ 	.byte	0x3f
	.zero		1


	//   ....[66]....
        /*0920*/ 	.word	0x0000ff50
        /*0924*/ 	.word	0x00000003
        /*0928*/ 	.word	0x00019c40
        /*092c*/ 	.short	0x010a
        /*092e*/ 	.byte	0x3f
	.zero		1


	//   ....[67]....
        /*0930*/ 	.word	0x0000fff0
        /*0934*/ 	.word	0x00000005
        /*0938*/ 	.word	0x00019c40
        /*093c*/ 	.short	0x010a
        /*093e*/ 	.byte	0x3f
	.zero		1


	//   ....[68]....
        /*0940*/ 	.word	0x00010030
        /*0944*/ 	.word	0x00000003
        /*0948*/ 	.word	0x00019c60
        /*094c*/ 	.short	0x010a
        /*094e*/ 	.byte	0x3f
	.zero		1


	//   ....[69]....
        /*0950*/ 	.word	0x00010070
        /*0954*/ 	.word	0x00000005
        /*0958*/ 	.word	0x00019c60
        /*095c*/ 	.short	0x010a
        /*095e*/ 	.byte	0x3f
	.zero		1


	//   ....[70]....
        /*0960*/ 	.word	0x000100b0
        /*0964*/ 	.word	0x00000003
        /*0968*/ 	.word	0x00019c80
        /*096c*/ 	.short	0x010a
        /*096e*/ 	.byte	0x3f
	.zero		1


	//   ....[71]....
        /*0970*/ 	.word	0x000100f0
        /*0974*/ 	.word	0x00000005
        /*0978*/ 	.word	0x00019c80
        /*097c*/ 	.short	0x010a
        /*097e*/ 	.byte	0x3f
	.zero		1


	//   ....[72]....
        /*0980*/ 	.word	0x00010160
        /*0984*/ 	.word	0x00000003
        /*0988*/ 	.word	0x00019c00
        /*098c*/ 	.short	0x010a
        /*098e*/ 	.byte	0x3f
	.zero		1


	//   ....[73]....
        /*0990*/ 	.word	0x000101b0
        /*0994*/ 	.word	0x00000002
        /*0998*/ 	.word	0x00019c30
        /*099c*/ 	.short	0x010a
        /*099e*/ 	.byte	0x3f
	.zero		1


	//   ....[74]....
        /*09a0*/ 	.word	0x00010210
        /*09a4*/ 	.word	0x00000007
        /*09a8*/ 	.word	0x00019c30
        /*09ac*/ 	.short	0x010a
        /*09ae*/ 	.byte	0x3f
	.zero		1


	//   ....[75]....
        /*09b0*/ 	.word	0x00010270
        /*09b4*/ 	.word	0x00000007
        /*09b8*/ 	.word	0x00019c50
        /*09bc*/ 	.short	0x010a
        /*09be*/ 	.byte	0x3f
	.zero		1


	//   ....[76]....
        /*09c0*/ 	.word	0x000102d0
        /*09c4*/ 	.word	0x00000007
        /*09c8*/ 	.word	0x00019c30
        /*09cc*/ 	.short	0x010a
        /*09ce*/ 	.byte	0x3f
	.zero		1


	//   ....[77]....
        /*09d0*/ 	.word	0x00010330
        /*09d4*/ 	.word	0x00000007
        /*09d8*/ 	.word	0x00019c50
        /*09dc*/ 	.short	0x010a
        /*09de*/ 	.byte	0x3f
	.zero		1


	//   ....[78]....
        /*09e0*/ 	.word	0x00010390
        /*09e4*/ 	.word	0x00000005
        /*09e8*/ 	.word	0x00019c50
        /*09ec*/ 	.short	0x010a
        /*09ee*/ 	.byte	0x3f
	.zero		1


	//   ....[79]....
        /*09f0*/ 	.word	0x00010490
        /*09f4*/ 	.word	0x00000004
        /*09f8*/ 	.word	0x00019c80
        /*09fc*/ 	.short	0x010a
        /*09fe*/ 	.byte	0x3f
	.zero		1


	//   ....[80]....
        /*0a00*/ 	.word	0x000107c0
        /*0a04*/ 	.word	0x00000004
        /*0a08*/ 	.word	0x00019c40
        /*0a0c*/ 	.short	0x010a
        /*0a0e*/ 	.byte	0x3f
	.zero		1


	//   ....[81]....
        /*0a10*/ 	.word	0x00010e60
        /*0a14*/ 	.word	0x00000010
        /*0a18*/ 	.word	0x00019c20
        /*0a1c*/ 	.short	0x010a
        /*0a1e*/ 	.byte	0x3f
	.zero		1


	//   ....[82]....
        /*0a20*/ 	.word	0x00010eb0
        /*0a24*/ 	.word	0x00000004
        /*0a28*/ 	.word	0x00019c80
        /*0a2c*/ 	.short	0x010a
        /*0a2e*/ 	.byte	0x3f
	.zero		1


	//   ....[83]....
        /*0a30*/ 	.word	0x000111b0
        /*0a34*/ 	.word	0x00000004
        /*0a38*/ 	.word	0x00019c40
        /*0a3c*/ 	.short	0x010a
        /*0a3e*/ 	.byte	0x3f
	.zero		1


	//   ....[84]....
        /*0a40*/ 	.word	0x00011460
        /*0a44*/ 	.word	0x00000002
        /*0a48*/ 	.word	0x00019c70
        /*0a4c*/ 	.short	0x010a
        /*0a4e*/ 	.byte	0x3f
	.zero		1


	//   ....[85]....
        /*0a50*/ 	.word	0x000114b0
        /*0a54*/ 	.word	0x00000002
        /*0a58*/ 	.word	0x00019c60
        /*0a5c*/ 	.short	0x010a
        /*0a5e*/ 	.byte	0x3f
	.zero		1


	//   ....[86]....
        /*0a60*/ 	.word	0x00011500
        /*0a64*/ 	.word	0x00000000
        /*0a68*/ 	.word	0x00019c70
        /*0a6c*/ 	.short	0x010a
        /*0a6e*/ 	.byte	0x3f
	.zero		1


	//   ....[87]....
        /*0a70*/ 	.word	0x00011550
        /*0a74*/ 	.word	0x00000000
        /*0a78*/ 	.word	0x00019c60
        /*0a7c*/ 	.short	0x010a
        /*0a7e*/ 	.byte	0x3f
	.zero		1


	//   ....[88]....
        /*0a80*/ 	.word	0x000115a0
        /*0a84*/ 	.word	0x00000005
        /*0a88*/ 	.word	0x00019c20
        /*0a8c*/ 	.short	0x010a
        /*0a8e*/ 	.byte	0x3f
	.zero		1


	//   ....[89]....
        /*0a90*/ 	.word	0x00011740
        /*0a94*/ 	.word	0x00000003
        /*0a98*/ 	.word	0x00019c40
        /*0a9c*/ 	.short	0x010a
        /*0a9e*/ 	.byte	0x3f
	.zero		1


	//   ....[90]....
        /*0aa0*/ 	.word	0x00011790
        /*0aa4*/ 	.word	0x00000005
        /*0aa8*/ 	.word	0x00019c40
        /*0aac*/ 	.short	0x010a
        /*0aae*/ 	.byte	0x3f
	.zero		1


	//   ....[91]....
        /*0ab0*/ 	.word	0x000117e0
        /*0ab4*/ 	.word	0x00000003
        /*0ab8*/ 	.word	0x00019c60
        /*0abc*/ 	.short	0x010a
        /*0abe*/ 	.byte	0x3f
	.zero		1


	//   ....[92]....
        /*0ac0*/ 	.word	0x00011830
        /*0ac4*/ 	.word	0x00000005
        /*0ac8*/ 	.word	0x00019c60
        /*0acc*/ 	.short	0x010a
        /*0ace*/ 	.byte	0x3f
	.zero		1


	//   ....[93]....
        /*0ad0*/ 	.word	0x00011880
        /*0ad4*/ 	.word	0x00000003
        /*0ad8*/ 	.word	0x00019c80
        /*0adc*/ 	.short	0x010a
        /*0ade*/ 	.byte	0x3f
	.zero		1


	//----- nvinfo : EIATTR_NUM_MBARRIERS
	.align		4
.L_1310:
        /*0ae0*/ 	.byte	0x03, 0x38
        /*0ae2*/ 	.short	0x0016


	//----- nvinfo : EIATTR_EXIT_INSTR_OFFSETS
	.align		4
        /*0ae4*/ 	.byte	0x04, 0x1c
        /*0ae6*/ 	.short	(.L_1312 - .L_1311)


	//   ....[0]....
.L_1311:
        /*0ae8*/ 	.word	0x00000960


	//   ....[1]....
        /*0aec*/ 	.word	0x0000b9c0


	//   ....[2]....
        /*0af0*/ 	.word	0x00010140


	//----- nvinfo : EIATTR_MAX_THREADS
	.align		4
.L_1312:
        /*0af4*/ 	.byte	0x04, 0x05
        /*0af6*/ 	.short	(.L_1314 - .L_1313)
.L_1313:
        /*0af8*/ 	.word	0x00000200
        /*0afc*/ 	.word	0x00000001
        /*0b00*/ 	.word	0x00000001


	//----- nvinfo : EIATTR_CRS_STACK_SIZE
	.align		4
.L_1314:
        /*0b04*/ 	.byte	0x04, 0x1e
        /*0b06*/ 	.short	(.L_1316 - .L_1315)
.L_1315:
        /*0b08*/ 	.word	0x00000000


	//----- nvinfo : EIATTR_CBANK_PARAM_SIZE
	.align		4
.L_1316:
        /*0b0c*/ 	.byte	0x03, 0x19
        /*0b0e*/ 	.short	0x0af0


	//----- nvinfo : EIATTR_PARAM_CBANK
	.align		4
        /*0b10*/ 	.byte	0x04, 0x0a
        /*0b12*/ 	.short	(.L_1318 - .L_1317)
	.align		4
.L_1317:
        /*0b14*/ 	.word	index@(.nv.constant0._ZN7cutlass13device_kernelIN5flash11enable_sm90INS1_16FlashAttnFwdSm90INS1_25CollectiveMainloopFwdSm90ILi2EN4cute5tupleIJNS5_1CILi1EEES8_S8_EEENS6_IJNS7_ILi192EEENS7_ILi128EEENS7_ILi96EEEEEELi96ENS_12float_e4m3_tEfNS_4arch4Sm90ELb1ELb0ELb1ELb0ELb1ELb0ELb0ELb1ELb1ELb1ELb0ELb0EEENS1_21CollectiveEpilogueFwdINS6_IJSA_SC_SB_EEES9_NS_10bfloat16_tESG_Li384ELb0ELb1ELb0ELb1EEENS1_30DynamicPersistentTileSchedulerILi384ELi128ELb0ELb1ELb1EEEEEEEEEvNT_6ParamsE)
        /*0b18*/ 	.short	0x0210
        /*0b1a*/ 	.short	0x0af0


	//----- nvinfo : EIATTR_SW_WAR
	.align		4
.L_1318:
        /*0b1c*/ 	.byte	0x04, 0x36
        /*0b1e*/ 	.short	(.L_1320 - .L_1319)
.L_1319:
        /*0b20*/ 	.word	0x00000008
.L_1320:


//--------------------- .nv.info._ZN7cutlass13device_kernelIN5flash11enable_sm90INS1_16FlashAttnFwdSm90INS1_25CollectiveMainloopFwdSm90ILi2EN4cute5tupleIJNS5_1CILi1EEES8_S8_EEENS6_IJNS7_ILi192EEENS7_ILi128EEENS7_ILi96EEEEEELi96ENS_12float_e4m3_tEfNS_4arch4Sm90ELb1ELb0ELb1ELb1ELb1ELb0ELb0ELb1ELb1ELb1ELb0ELb0EEENS1_21CollectiveEpilogueFwdINS6_IJSA_SC_SB_EEES9_NS_10bfloat16_tESG_Li384ELb1ELb1ELb0ELb1EEENS1_36VarlenDynamicPersistentTileSchedulerILi192ELi128ELi384ELi128ELb0ELb1ELb1ELb1ELb1ELb1EEEEEEEEEvNT_6ParamsE --------------------------
	.section	.nv.info._ZN7cutlass13device_kernelIN5flash11enable_sm90INS1_16FlashAttnFwdSm90INS1_25CollectiveMainloopFwdSm90ILi2EN4cute5tupleIJNS5_1CILi1EEES8_S8_EEENS6_IJNS7_ILi192EEENS7_ILi128EEENS7_ILi96EEEEEELi96ENS_12float_e4m3_tEfNS_4arch4Sm90ELb1ELb0ELb1ELb1ELb1ELb0ELb0ELb1ELb1ELb1ELb0ELb0EEENS1_21CollectiveEpilogueFwdINS6_IJSA_SC_SB_EEES9_NS_10bfloat16_tESG_Li384ELb1ELb1ELb0ELb1EEENS1_36VarlenDynamicPersistentTileSchedulerILi192ELi128ELi384ELi128ELb0ELb1ELb1ELb1ELb1ELb1EEEEEEEEEvNT_6ParamsE,"",@"SHT_CUDA_INFO"
	.sectionflags	@""
	.align	4


	//----- nvinfo : EIATTR_CUDA_API_VERSION
	.align		4
        /*0000*/ 	.byte	0x04, 0x37
        /*0002*/ 	.short	(.L_1322 - .L_1321)
.L_1321:
        /*0004*/ 	.word	0x00000082


	//----- nvinfo : EIATTR_KPARAM_INFO
	.align		4
.L_1322:
        /*0008*/ 	.byte	0x04, 0x17
        /*000a*/ 	.short	(.L_1324 - .L_1323)
.L_1323:
        /*000c*/ 	.word	0x00000000
        /*0010*/ 	.short	0x0000
        /*0012*/ 	.short	0x0070
        /*0014*/ 	.byte	0x00, 0xf0, 0x01, 0x2a


	//----- nvinfo : EIATTR_SPARSE_MMA_MASK
	.align		4
.L_1324:
        /*0018*/ 	.byte	0x03, 0x50
        /*001a*/ 	.short	0x0000


	//----- nvinfo : EIATTR_MAXREG_COUNT
	.align		4
        /*001c*/ 	.byte	0x03, 0x1b
        /*001e*/ 	.short	0x0080


	//----- nvinfo : EIATTR_NUM_BARRIERS
	.align		4
        /*0020*/ 	.byte	0x02, 0x4c
        /*0022*/ 	.byte	0x09
	.zero		1


	//----- nvinfo : EIATTR_EXTERNS
	.align		4
        /*0024*/ 	.byte	0x04, 0x0f
        /*0026*/ 	.short	(.L_1326 - .L_1325)


	//   ....[0]....
	.align		4
.L_1325:
        /*0028*/ 	.word	index@(__assertfail)


	//----- nvinfo : EIATTR_ANNOTATIONS
	.align		4
.L_1326:
        /*002c*/ 	.byte	0x04, 0x55
        /*002e*/ 	.short	(.L_1328 - .L_1327)


	//   ....[0]....
.L_1327:
        /* <DEDUP_REMOVED lines=18> */


	//----- nvinfo : EIATTR_MERCURY_ISA_VERSION
	.align		4
.L_1328:
        /*0138*/ 	.byte	0x03, 0x5f
        /*013a*/ 	.short	0x0101


	//----- nvinfo : EIATTR_UNUSED_LOAD_BYTE_OFFSET
	.align		4
        /*013c*/ 	.byte	0x04, 0x44
        /*013e*/ 	.short	(.L_1330 - .L_1329)


	//   ....[0]....
.L_1329:
        /*0140*/ 	.word	0x00000940
        /*0144*/ 	.word	0x0000fff0


	//   ....[1]....
        /*0148*/ 	.word	0x00009e80
        /*014c*/ 	.word	0x0000fff0


	//----- nvinfo : EIATTR_INT_WARP_WIDE_INSTR_OFFSETS
	.align		4
.L_1330:
        /*0150*/ 	.byte	0x04, 0x31
        /*0152*/ 	.short	(.L_1332 - .L_1331)


	//   ....[0]....
.L_1331:
        /*0154*/ 	.word	0x000000c0


	//   ....[1]....
        /*0158*/ 	.word	0x000000d0


	//   ....[2]....
        /*015c*/ 	.word	0x00000170


	//   ....[3]....
        /*0160*/ 	.word	0x0000d590


	//   ....[4]....
        /*0164*/ 	.word	0x0000d620


	//   ....[5]....
        /*0168*/ 	.word	0x000107d0


	//   ....[6]....
        /*016c*/ 	.word	0x00010860


	//----- nvinfo : EIATTR_COOP_GROUP_MASK_REGIDS
	.align		4
.L_1332:
        /*0170*/ 	.byte	0x04, 0x29
        /*0172*/ 	.short	(.L_1334 - .L_1333)


	//   ....[0]....
.L_1333:
        /*0174*/ 	.word	0xffffffff


	//   ....[1]....
        /*0178*/ 	.word	0xffffffff


	//   ....[2]....
        /*017c*/ 	.word	0xffffffff


	//   ....[3]....
        /*0180*/ 	.word	0xffffffff


	//   ....[4]....
        /*0184*/ 	.word	0xffffffff


	//   ....[5]....
        /*0188*/ 	.word	0xffffffff


	//   ....[6]....
        /*018c*/ 	.word	0xffffffff


	//   ....[7]....
        /*0190*/ 	.word	0xffffffff


	//   ....[8]....
        /*0194*/ 	.word	0xffffffff


	//   ....[9]....
        /*0198*/ 	.word	0xffffffff


	//   ....[10]....
        /*019c*/ 	.word	0xffffffff


	//   ....[11]....
        /*01a0*/ 	.word	0xffffffff


	//   ....[12]....
        /*01a4*/ 	.word	0xffffffff


	//   ....[13]....
        /*01a8*/ 	.word	0xffffffff


	//   ....[14]....
        /*01ac*/ 	.word	0xffffffff


	//   ....[15]....
        /*01b0*/ 	.word	0xffffffff


	//   ....[16]....
        /*01b4*/ 	.word	0xffffffff


	//   ....[17]....
        /*01b8*/ 	.word	0xffffffff


	//   ....[18]....
        /*01bc*/ 	.word	0xffffffff


	//   ....[19]....
        /*01c0*/ 	.word	0xffffffff


	//   ....[20]....
        /*01c4*/ 	.word	0xffffffff


	//   ....[21]....
        /*01c8*/ 	.word	0xffffffff


	//   ....[22]....
        /*01cc*/ 	.word	0xffffffff


	//   ....[23]....
        /*01d0*/ 	.word	0xffffffff


	//   ....[24]....
        /*01d4*/ 	.word	0xffffffff


	//   ....[25]....
        /*01d8*/ 	.word	0xffffffff


	//   ....[26]....
        /*01dc*/ 	.word	0xffffffff


	//   ....[27]....
        /*01e0*/ 	.word	0xffffffff


	//   ....[28]....
        /*01e4*/ 	.word	0xffffffff


	//   ....[29]....
        /*01e8*/ 	.word	0xffffffff


	//   ....[30]....
        /*01ec*/ 	.word	0xffffffff


	//   ....[31]....
        /*01f0*/ 	.word	0xffffffff


	//   ....[32]....
        /*01f4*/ 	.word	0xffffffff


	//   ....[33]....
        /*01f8*/ 	.word	0xffffffff


	//   ....[34]....
        /*01fc*/ 	.word	0xffffffff


	//   ....[35]....
        /*0200*/ 	.word	0xffffffff


	//   ....[36]....
        /*0204*/ 	.word	0xffffffff


	//   ....[37]....
        /*0208*/ 	.word	0xffffffff


	//   ....[38]....
        /*020c*/ 	.word	0xffffffff


	//   ....[39]....
        /*0210*/ 	.word	0xffffffff


	//   ....[40]....
        /*0214*/ 	.word	0xffffffff


	//   ....[41]....
        /*0218*/ 	.word	0xffffffff


	//   ....[42]....
        /*021c*/ 	.word	0xffffffff


	//   ....[43]....
        /*0220*/ 	.word	0xffffffff


	//   ....[44]....
        /*0224*/ 	.word	0xffffffff


	//   ....[45]....
        /*0228*/ 	.word	0xffffffff


	//   ....[46]....
        /*022c*/ 	.word	0xffffffff


	//   ....[47]....
        /*0230*/ 	.word	0xffffffff


	//   ....[48]....
        /*0234*/ 	.word	0xffffffff


	//   ....[49]....
        /*0238*/ 	.word	0xffffffff


	//   ....[50]....
        /*023c*/ 	.word	0xffffffff


	//   ....[51]....
        /*0240*/ 	.word	0xffffffff


	//   ....[52]....
        /*0244*/ 	.word	0xffffffff


	//   ....[53]....
        /*0248*/ 	.word	0xffffffff


	//   ....[54]....
        /*024c*/ 	.word	0xffffffff


	//   ....[55]....
        /*0250*/ 	.word	0xffffffff


	//   ....[56]....
        /*0254*/ 	.word	0xffffffff


	//   ....[57]....
        /*0258*/ 	.word	0xffffffff


	//   ....[58]....
        /*025c*/ 	.word	0xffffffff


	//   ....[59]....
        /*0260*/ 	.word	0xffffffff


	//   ....[60]....
        /*0264*/ 	.word	0xffffffff


	//   ....[61]....
        /*0268*/ 	.word	0xffffffff


	//   ....[62]....
        /*026c*/ 	.word	0xffffffff


	//   ....[63]....
        /*0270*/ 	.word	0xffffffff


	//   ....[64]....
        /*0274*/ 	.word	0xffffffff


	//   ....[65]....
        /*0278*/ 	.word	0xffffffff


	//   ....[66]....
        /*027c*/ 	.word	0xffffffff


	//   ....[67]....
        /*0280*/ 	.word	0xffffffff


	//   ....[68]....
        /*0284*/ 	.word	0xffffffff


	//   ....[69]....
        /*0288*/ 	.word	0xffffffff


	//   ....[70]....
        /*028c*/ 	.word	0xffffffff


	//   ....[71]....
        /*0290*/ 	.word	0xffffffff


	//   ....[72]....
        /*0294*/ 	.word	0xffffffff


	//   ....[73]....
        /*0298*/ 	.word	0xffffffff


	//   ....[74]....
        /*029c*/ 	.word	0xffffffff


	//   ....[75]....
        /*02a0*/ 	.word	0xffffffff


	//   ....[76]....
        /*02a4*/ 	.word	0xffffffff


	//   ....[77]....
        /*02a8*/ 	.word	0xffffffff


	//   ....[78]....
        /*02ac*/ 	.word	0xffffffff


	//   ....[79]....
        /*02b0*/ 	.word	0xffffffff


	//   ....[80]....
        /*02b4*/ 	.word	0xffffffff


	//   ....[81]....
        /*02b8*/ 	.word	0xffffffff


	//   ....[82]....
        /*02bc*/ 	.word	0xffffffff


	//   ....[83]....
        /*02c0*/ 	.word	0xffffffff


	//   ....[84]....
        /*02c4*/ 	.word	0xffffffff


	//   ....[85]....
        /*02c8*/ 	.word	0xffffffff


	//   ....[86]....
        /*02cc*/ 	.word	0xffffffff


	//   ....[87]....
        /*02d0*/ 	.word	0xffffffff


	//   ....[88]....
        /*02d4*/ 	.word	0xffffffff


	//   ....[89]....
        /*02d8*/ 	.word	0xffffffff


	//   ....[90]....
        /*02dc*/ 	.word	0xffffffff


	//   ....[91]....
        /*02e0*/ 	.word	0xffffffff


	//   ....[92]....
        /*02e4*/ 	.word	0xffffffff


	//   ....[93]....
        /*02e8*/ 	.word	0xffffffff


	//   ....[94]....
        /*02ec*/ 	.word	0xffffffff


	//   ....[95]....
        /*02f0*/ 	.word	0xffffffff


	//   ....[96]....
        /*02f4*/ 	.word	0xffffffff


	//   ....[97]....
        /*02f8*/ 	.word	0xffffffff


	//   ....[98]....
        /*02fc*/ 	.word	0xffffffff


	//   ....[99]....
        /*0300*/ 	.word	0xffffffff


	//   ....[100]....
        /*0304*/ 	.word	0xffffffff


	//   ....[101]....
        /*0308*/ 	.word	0xffffffff


	//   ....[102]....
        /*030c*/ 	.word	0xffffffff


	//   ....[103]....
        /*0310*/ 	.word	0xffffffff


	//   ....[104]....
        /*0314*/ 	.word	0xffffffff


	//   ....[105]....
        /*0318*/ 	.word	0xffffffff


	//   ....[106]....
        /*031c*/ 	.word	0xffffffff


	//   ....[107]....
        /*0320*/ 	.word	0xffffffff


	//   ....[108]....
        /*0324*/ 	.word	0xffffffff


	//   ....[109]....
        /*0328*/ 	.word	0xffffffff


	//   ....[110]....
        /*032c*/ 	.word	0xffffffff


	//   ....[111]....
        /*0330*/ 	.word	0xffffffff


	//   ....[112]....
        /*0334*/ 	.word	0xffffffff


	//   ....[113]....
        /*0338*/ 	.word	0xffffffff


	//   ....[114]....
        /*033c*/ 	.word	0xffffffff


	//   ....[115]....
        /*0340*/ 	.word	0xffffffff


	//   ....[116]....
        /*0344*/ 	.word	0xffffffff


	//   ....[117]....
        /*0348*/ 	.word	0xffffffff


	//   ....[118]....
        /*034c*/ 	.word	0xffffffff


	//   ....[119]....
        /*0350*/ 	.word	0x0500000f


	//   ....[120]....
        /*0354*/ 	.word	0x0500000f


	//   ....[121]....
        /*0358*/ 	.word	0x0500000f


	//   ....[122]....
        /*035c*/ 	.word	0x0500000f


	//   ....[123]....
        /*0360*/ 	.word	0x0500000f


	//   ....[124]....
        /*0364*/ 	.word	0x0500000f


	//   ....[125]....
        /*0368*/ 	.word	0x0500000f


	//   ....[126]....
        /*036c*/ 	.word	0x0500000f


	//   ....[127]....
        /*0370*/ 	.word	0x0500000f


	//   ....[128]....
        /*0374*/ 	.word	0x0500000f


	//   ....[129]....
        /*0378*/ 	.word	0x0500000f


	//   ....[130]....
        /*037c*/ 	.word	0x0500000f


	//   ....[131]....
        /*0380*/ 	.word	0x0500000f


	//   ....[132]....
        /*0384*/ 	.word	0x0500000f


	//   ....[133]....
        /*0388*/ 	.word	0x0500000f


	//   ....[134]....
        /*038c*/ 	.word	0x0500000f


	//   ....[135]....
        /*0390*/ 	.word	0x0500000f


	//   ....[136]....
        /*0394*/ 	.word	0x0500000f


	//   ....[137]....
        /*0398*/ 	.word	0x0500000f


	//   ....[138]....
        /*039c*/ 	.word	0x0500000f


	//   ....[139]....
        /*03a0*/ 	.word	0x0500000f


	//   ....[140]....
        /*03a4*/ 	.word	0x0500000f


	//   ....[141]....
        /*03a8*/ 	.word	0x0500000f


	//   ....[142]....
        /*03ac*/ 	.word	0x0500000f


	//----- nvinfo : EIATTR_COOP_GROUP_INSTR_OFFSETS
	.align		4
.L_1334:
        /*03b0*/ 	.byte	0x04, 0x28
        /*03b2*/ 	.short	(.L_1336 - .L_1335)


	//   ....[0]....
.L_1335:
        /*03b4*/ 	.word	0x00000070


	//   ....[1]....
        /*03b8*/ 	.word	0x000000b0


	//   ....[2]....
        /*03bc*/ 	.word	0x000002d0


	//   ....[3]....
        /*03c0*/ 	.word	0x00000430


	//   ....[4]....
        /*03c4*/ 	.word	0x00000550


	//   ....[5]....
        /*03c8*/ 	.word	0x000006b0


	//   ....[6]....
        /*03cc*/ 	.word	0x000014c0


	//   ....[7]....
        /*03d0*/ 	.word	0x00001e60


	//   ....[8]....
        /*03d4*/ 	.word	0x00002620


	//   ....[9]....
        /*03d8*/ 	.word	0x00002c60


	//   ....[10]....
        /*03dc*/ 	.word	0x00002cc0


	//   ....[11]....
        /*03e0*/ 	.word	0x000036b0


	//   ....[12]....
        /*03e4*/ 	.word	0x00003740


	//   ....[13]....
        /*03e8*/ 	.word	0x00004a00


	//   ....[14]....
        /*03ec*/ 	.word	0x00004d60


	//   ....[15]....
        /*03f0*/ 	.word	0x000055d0


	//   ....[16]....
        /*03f4*/ 	.word	0x000056e0


	//   ....[17]....
        /*03f8*/ 	.word	0x00006010


	//   ....[18]....
        /*03fc*/ 	.word	0x00006080


	//   ....[19]....
        /*0400*/ 	.word	0x000081d0


	//   ....[20]....
        /*0404*/ 	.word	0x000081f0


	//   ....[21]....
        /*0408*/ 	.word	0x00008230


	//   ....[22]....
        /*040c*/ 	.word	0x00008240


	//   ....[23]....
        /*0410*/ 	.word	0x000097e0


	//   ....[24]....
        /*0414*/ 	.word	0x00009800


	//   ....[25]....
        /*0418*/ 	.word	0x00009870


	//   ....[26]....
        /*041c*/ 	.word	0x00009880


	//   ....[27]....
        /*0420*/ 	.word	0x0000a560


	//   ....[28]....
        /*0424*/ 	.word	0x0000a570


	//   ....[29]....
        /*0428*/ 	.word	0x0000a580


	//   ....[30]....
        /*042c*/ 	.word	0x0000a590


	//   ....[31]....
        /*0430*/ 	.word	0x0000a5a0


	//   ....[32]....
        /*0434*/ 	.word	0x0000a5b0


	//   ....[33]....
        /*0438*/ 	.word	0x0000a5c0


	//   ....[34]....
        /*043c*/ 	.word	0x0000a5d0


	//   ....[35]....
        /*0440*/ 	.word	0x0000a5f0


	//   ....[36]....
        /*0444*/ 	.word	0x0000a600


	//   ....[37]....
        /*0448*/ 	.word	0x0000a630


	//   ....[38]....
        /*044c*/ 	.word	0x0000a640


	//   ....[39]....
        /*0450*/ 	.word	0x0000a650


	//   ....[40]....
        /*0454*/ 	.word	0x0000a660


	//   ....[41]....
        /*0458*/ 	.word	0x0000a690


	//   ....[42]....
        /*045c*/ 	.word	0x0000a6a0


	//   ....[43]....
        /*0460*/ 	.word	0x0000a6d0


	//   ....[44]....
        /*0464*/ 	.word	0x0000a6e0


	//   ....[45]....
        /*0468*/ 	.word	0x0000a700


	//   ....[46]....
        /*046c*/ 	.word	0x0000a710


	//   ....[47]....
        /*0470*/ 	.word	0x0000a720


	//   ....[48]....
        /*0474*/ 	.word	0x0000a730


	//   ....[49]....
        /*0478*/ 	.word	0x0000a750


	//   ....[50]....
        /*047c*/ 	.word	0x0000a760


	//   ....[51]....
        /*0480*/ 	.word	0x0000ad20


	//   ....[52]....
        /*0484*/ 	.word	0x0000ad60


	//   ....[53]....
        /*0488*/ 	.word	0x0000ad90


	//   ....[54]....
        /*048c*/ 	.word	0x0000adc0


	//   ....[55]....
        /*0490*/ 	.word	0x0000b2c0


	//   ....[56]....
        /*0494*/ 	.word	0x0000b2e0


	//   ....[57]....
        /*0498*/ 	.word	0x0000b3e0


	//   ....[58]....
        /*049c*/ 	.word	0x0000b400


	//   ....[59]....
        /*04a0*/ 	.word	0x0000bcf0


	//   ....[60]....
        /*04a4*/ 	.word	0x0000bd00


	//   ....[61]....
        /*04a8*/ 	.word	0x0000be00


	//   ....[62]....
        /*04ac*/ 	.word	0x0000be20


	//   ....[63]....
        /*04b0*/ 	.word	0x0000bf90


	//   ....[64]....
        /*04b4*/ 	.word	0x0000c160


	//   ....[65]....
        /*04b8*/ 	.word	0x0000c190


	//   ....[66]....
        /*04bc*/ 	.word	0x0000c1c0


	//   ....[67]....
        /*04c0*/ 	.word	0x0000c1f0


	//   ....[68]....
        /*04c4*/ 	.word	0x0000c220


	//   ....[69]....
        /*04c8*/ 	.word	0x0000c260


	//   ....[70]....
        /*04cc*/ 	.word	0x0000c3b0


	//   ....[71]....
        /*04d0*/ 	.word	0x0000c3e0


	//   ....[72]....
        /*04d4*/ 	.word	0x0000c410


	//   ....[73]....
        /*04d8*/ 	.word	0x0000c440


	//   ....[74]....
        /*04dc*/ 	.word	0x0000c470


	//   ....[75]....
        /*04e0*/ 	.word	0x0000c4b0


	//   ....[76]....
        /*04e4*/ 	.word	0x0000c530


	//   ....[77]....
        /*04e8*/ 	.word	0x0000c5d0


	//   ....[78]....
        /*04ec*/ 	.word	0x0000c680


	//   ....[79]....
        /*04f0*/ 	.word	0x0000e270


	//   ....[80]....
        /*04f4*/ 	.word	0x0000e280


	//   ....[81]....
        /*04f8*/ 	.word	0x0000e290


	//   ....[82]....
        /*04fc*/ 	.word	0x0000e3b0


	//   ....[83]....
        /*0500*/ 	.word	0x0000e7e0


	//   ....[84]....
        /*0504*/ 	.word	0x0000e7f0


	//   ....[85]....
        /*0508*/ 	.word	0x0000e800


	//   ....[86]....
        /*050c*/ 	.word	0x0000e810


	//   ....[87]....
        /*0510*/ 	.word	0x0000f1b0


	//   ....[88]....
        /*0514*/ 	.word	0x0000f1e0


	//   ....[89]....
        /*0518*/ 	.word	0x0000f200


	//   ....[90]....
        /*051c*/ 	.word	0x0000f210


	//   ....[91]....
        /*0520*/ 	.word	0x0000f220


	//   ....[92]....
        /*0524*/ 	.word	0x0000f320


	//   ....[93]....
        /*0528*/ 	.word	0x0000fae0


	//   ....[94]....
        /*052c*/ 	.word	0x0000fb00


	//   ....[95]....
        /*0530*/ 	.word	0x0000fb10


	//   ....[96]....
        /*0534*/ 	.word	0x0000fb70


	//   ....[97]....
        /*0538*/ 	.word	0x0000ff30


	//   ....[98]....
        /*053c*/ 	.word	0x0000ff40


	//   ....[99]....
        /*0540*/ 	.word	0x0000ff50


	//   ....[100]....
        /*0544*/ 	.word	0x0000ffb0


	//   ....[101]....
        /*0548*/ 	.word	0x000110a0


	//   ....[102]....
        /*054c*/ 	.word	0x000110d0


	//   ....[103]....
        /*0550*/ 	.word	0x00011100


	//   ....[104]....
        /*0554*/ 	.word	0x00011140


	//   ....[105]....
        /*0558*/ 	.word	0x00011170


	//   ....[106]....
        /*055c*/ 	.word	0x00011180


	//   ....[107]....
        /*0560*/ 	.word	0x000111b0


	//   ....[108]....
        /*0564*/ 	.word	0x000111c0


	//   ....[109]....
        /*0568*/ 	.word	0x00011300


	//   ....[110]....
        /*056c*/ 	.word	0x00011330


	//   ....[111]....
        /*0570*/ 	.word	0x00011360


	//   ....[112]....
        /*0574*/ 	.word	0x00011390


	//   ....[113]....
        /*0578*/ 	.word	0x000113c0


	//   ....[114]....
        /*057c*/ 	.word	0x00011400


	//   ....[115]....
        /*0580*/ 	.word	0x000114a0


	//   ....[116]....
        /*0584*/ 	.word	0x00011530


	//   ....[117]....
        /*0588*/ 	.word	0x000115a0


	//   ....[118]....
        /*058c*/ 	.word	0x00011bd0


	//   ....[119]....
        /*0590*/ 	.word	0x000121e0


	//   ....[120]....
        /*0594*/ 	.word	0x000122c0


	//   ....[121]....
        /*0598*/ 	.word	0x00012360


	//   ....[122]....
        /*059c*/ 	.word	0x00012510


	//   ....[123]....
        /*05a0*/ 	.word	0x000125b0


	//   ....[124]....
        /*05a4*/ 	.word	0x000126a0


	//   ....[125]....
        /*05a8*/ 	.word	0x00012730


	//   ....[126]....
        /*05ac*/ 	.word	0x00012790


	//   ....[127]....
        /*05b0*/ 	.word	0x00012830


	//   ....[128]....
        /*05b4*/ 	.word	0x00012940


	//   ....[129]....
        /*05b8*/ 	.word	0x000129a0


	//   ....[130]....
        /*05bc*/ 	.word	0x00012a00


	//   ....[131]....
        /*05c0*/ 	.word	0x00012aa0


	//   ....[132]....
        /*05c4*/ 	.word	0x00012b60


	//   ....[133]....
        /*05c8*/ 	.word	0x00012be0


	//   ....[134]....
        /*05cc*/ 	.word	0x00012d90


	//   ....[135]....
        /*05d0*/ 	.word	0x00012e30


	//   ....[136]....
        /*05d4*/ 	.word	0x00012e90


	//   ....[137]....
        /*05d8*/ 	.word	0x00012f60


	//   ....[138]....
        /*05dc*/ 	.word	0x00013050


	//   ....[139]....
        /*05e0*/ 	.word	0x000130e0


	//   ....[140]....
        /*05e4*/ 	.word	0x00013140


	//   ....[141]....
        /*05e8*/ 	.word	0x00013210


	//   ....[142]....
        /*05ec*/ 	.word	0x00013470


	//----- nvinfo : EIATTR_REG_RECONFIG
	.align		4
.L_1336:
        /*05f0*/ 	.byte	0x01, 0x54
	.zero		2


	//----- nvinfo : EIATTR_SYSCALL_OFFSETS
	.align		4
        /*05f4*/ 	.byte	0x04, 0x46
        /*05f6*/ 	.short	(.L_1338 - .L_1337)


	//   ....[0]....
.L_1337:
        /*05f8*/ 	.word	0x000016a0


	//   ....[1]....
        /*05fc*/ 	.word	0x0000d780


	//   ....[2]....
        /*0600*/ 	.word	0x0000d910


	//   ....[3]....
        /*0604*/ 	.word	0x0000da60


	//   ....[4]....
        /*0608*/ 	.word	0x0000dba0


	//   ....[5]....
        /*060c*/ 	.word	0x0000ec20


	//----- nvinfo : EIATTR_MBARRIER_INSTR_OFFSETS
	.align		4
.L_1338:
        /*0610*/ 	.byte	0x04, 0x39
        /*0612*/ 	.short	(.L_1340 - .L_1339)


	//   ....[0]....
.L_1339:
        /*0614*/ 	.word	0x00000180
        /*0618*/ 	.word	0x000000ff
        /*061c*/ 	.word	0x00019c00
        /*0620*/ 	.short	0x0100
        /*0622*/ 	.byte	0x08
	.zero		1


	//   ....[1]....
        /*0624*/ 	.word	0x00000190
        /*0628*/ 	.word	0x000000ff
        /*062c*/ 	.word	0x00019c20
        /*0630*/ 	.short	0x0100
        /*0632*/ 	.byte	0x08
	.zero		1


	//   ....[2]....
        /*0634*/ 	.word	0x00000280
        /*0638*/ 	.word	0x000000ff
        /*063c*/ 	.word	0x00019c30
        /*0640*/ 	.short	0x0100
        /*0642*/ 	.byte	0x08
	.zero		1


	//   ....[3]....
        /*0644*/ 	.word	0x00000290
        /*0648*/ 	.word	0x000000ff
        /*064c*/ 	.word	0x00019c40
        /*0650*/ 	.short	0x0100
        /*0652*/ 	.byte	0x08
	.zero		1


	//   ....[4]....
        /*0654*/ 	.word	0x000002a0
        /*0658*/ 	.word	0x000000ff
        /*065c*/ 	.word	0x00019c38
        /*0660*/ 	.short	0x0100
        /*0662*/ 	.byte	0x08
	.zero		1


	//   ....[5]....
        /*0664*/ 	.word	0x000002b0
        /*0668*/ 	.word	0x000000ff
        /*066c*/ 	.word	0x00019c48
        /*0670*/ 	.short	0x0100
        /*0672*/ 	.byte	0x08
	.zero		1


	//   ....[6]....
        /*0674*/ 	.word	0x000003e0
        /*0678*/ 	.word	0x000000ff
        /*067c*/ 	.word	0x00019c50
        /*0680*/ 	.short	0x0100
        /*0682*/ 	.byte	0x08
	.zero		1


	//   ....[7]....
        /*0684*/ 	.word	0x000003f0
        /*0688*/ 	.word	0x000000ff
        /*068c*/ 	.word	0x00019c60
        /*0690*/ 	.short	0x0100
        /*0692*/ 	.byte	0x08
	.zero		1


	//   ....[8]....
        /*0694*/ 	.word	0x00000400
        /*0698*/ 	.word	0x000000ff
        /*069c*/ 	.word	0x00019c58
        /*06a0*/ 	.short	0x0100
        /*06a2*/ 	.byte	0x08
	.zero		1


	//   ....[9]....
        /*06a4*/ 	.word	0x00000410
        /*06a8*/ 	.word	0x000000ff
        /*06ac*/ 	.word	0x00019c68
        /*06b0*/ 	.short	0x0100
        /*06b2*/ 	.byte	0x08
	.zero		1


	//   ....[10]....
        /*06b4*/ 	.word	0x00000500
        /*06b8*/ 	.word	0x000000ff
        /*06bc*/ 	.word	0x00019c70
        /*06c0*/ 	.short	0x0100
        /*06c2*/ 	.byte	0x06
	.zero		1


	//   ....[11]....
        /*06c4*/ 	.word	0x00000510
        /*06c8*/ 	.word	0x000000ff
        /*06cc*/ 	.word	0x00019c80
        /*06d0*/ 	.short	0x0100
        /*06d2*/ 	.byte	0x06
	.zero		1


	//   ....[12]....
        /*06d4*/ 	.word	0x00000520
        /*06d8*/ 	.word	0x000000ff
        /*06dc*/ 	.word	0x00019c78
        /*06e0*/ 	.short	0x0100
        /*06e2*/ 	.byte	0x06
	.zero		1


	//   ....[13]....
        /*06e4*/ 	.word	0x00000530
        /*06e8*/ 	.word	0x000000ff
        /*06ec*/ 	.word	0x00019c88
        /*06f0*/ 	.short	0x0100
        /*06f2*/ 	.byte	0x06
	.zero		1


	//   ....[14]....
        /*06f4*/ 	.word	0x00000660
        /*06f8*/ 	.word	0x000000ff
        /*06fc*/ 	.word	0x00019c90
        /*0700*/ 	.short	0x0100
        /*0702*/ 	.byte	0x08
	.zero		1


	//   ....[15]....
        /*0704*/ 	.word	0x00000670
        /*0708*/ 	.word	0x000000ff
        /*070c*/ 	.word	0x00019ca0
        /*0710*/ 	.short	0x0100
        /*0712*/ 	.byte	0x08
	.zero		1


	//   ....[16]....
        /*0714*/ 	.word	0x00000680
        /*0718*/ 	.word	0x000000ff
        /*071c*/ 	.word	0x00019c98
        /*0720*/ 	.short	0x0100
        /*0722*/ 	.byte	0x08
	.zero		1


	//   ....[17]....
        /*0724*/ 	.word	0x00000690
        /*0728*/ 	.word	0x000000ff
        /*072c*/ 	.word	0x00019ca8
        /*0730*/ 	.short	0x0100
        /*0732*/ 	.byte	0x08
	.zero		1


	//   ....[18]....
        /*0734*/ 	.word	0x000007e0
        /*0738*/ 	.word	0x000000ff
        /*073c*/ 	.word	0x00019cb0
        /*0740*/ 	.short	0x0100
        /*0742*/ 	.byte	0x08
	.zero		1


	//   ....[19]....
        /*0744*/ 	.word	0x000007f0
        /*0748*/ 	.word	0x000000ff
        /*074c*/ 	.word	0x00019cc0
        /*0750*/ 	.short	0x0100
        /*0752*/ 	.byte	0x08
	.zero		1


	//   ....[20]....
        /*0754*/ 	.word	0x00000800
        /*0758*/ 	.word	0x000000ff
        /*075c*/ 	.word	0x00019cb8
        /*0760*/ 	.short	0x0100
        /*0762*/ 	.byte	0x08
	.zero		1


	//   ....[21]....
        /*0764*/ 	.word	0x00000810
        /*0768*/ 	.word	0x000000ff
        /*076c*/ 	.word	0x00019cc8
        /*0770*/ 	.short	0x0100
        /*0772*/ 	.byte	0x08
	.zero		1


	//   ....[22]....
        /*0774*/ 	.word	0x000019d0
        /*0778*/ 	.word	0x000000ff
        /*077c*/ 	.word	0x00019c00
        /*0780*/ 	.short	0x010a
        /*0782*/ 	.byte	0x2e
	.zero		1


	//   ....[23]....
        /*0784*/ 	.word	0x00001a70
        /*0788*/ 	.word	0x00000002
        /*078c*/ 	.word	0x00019c30
        /*0790*/ 	.short	0x010a
        /*0792*/ 	.byte	0x3f
	.zero		1


	//   ....[24]....
        /*0794*/ 	.word	0x00001ab0
        /*0798*/ 	.word	0x00000002
        /*079c*/ 	.word	0x00019c30
        /*07a0*/ 	.short	0x010a
        /*07a2*/ 	.byte	0x3f
	.zero		1


	//   ....[25]....
        /*07a4*/ 	.word	0x00002650
        /*07a8*/ 	.word	0x000000ff
        /*07ac*/ 	.word	0x00000000
        /*07b0*/ 	.short	0x0101
        /*07b2*/ 	.byte	0x06
	.zero		1


	//   ....[26]....
        /*07b4*/ 	.word	0x00004480
        /*07b8*/ 	.word	0x000000ff
        /*07bc*/ 	.word	0x00019c30
        /*07c0*/ 	.short	0x010a
        /*07c2*/ 	.byte	0x13
	.zero		1


	//   ....[27]....
        /*07c4*/ 	.word	0x000044c0
        /*07c8*/ 	.word	0x000000ff
        /*07cc*/ 	.word	0x00019c30
        /*07d0*/ 	.short	0x010a
        /*07d2*/ 	.byte	0x13
	.zero		1


	//   ....[28]....
        /*07d4*/ 	.word	0x00004620
        /*07d8*/ 	.word	0x000000ff
        /*07dc*/ 	.word	0x00019c50
        /*07e0*/ 	.short	0x010a
        /*07e2*/ 	.byte	0x0b
	.zero		1


	//   ....[29]....
        /*07e4*/ 	.word	0x00004660
        /*07e8*/ 	.word	0x000000ff
        /*07ec*/ 	.word	0x00019c50
        /*07f0*/ 	.short	0x010a
        /*07f2*/ 	.byte	0x0b
	.zero		1


	//   ....[30]....
        /*07f4*/ 	.word	0x00004ed0
        /*07f8*/ 	.word	0x000000ff
        /*07fc*/ 	.word	0x00000000
        /*0800*/ 	.short	0x0101
        /*0802*/ 	.byte	0x13
	.zero		1


	//   ....[31]....
        /*0804*/ 	.word	0x00006c20
        /*0808*/ 	.word	0x000000ff
        /*080c*/ 	.word	0x00000000
        /*0810*/ 	.short	0x0101
        /*0812*/ 	.byte	0x06
	.zero		1


	//   ....[32]....
        /*0814*/ 	.word	0x000071e0
        /*0818*/ 	.word	0x000000ff
        /*081c*/ 	.word	0x00019c30
        /*0820*/ 	.short	0x010a
        /*0822*/ 	.byte	0x06
	.zero		1


	//   ....[33]....
        /*0824*/ 	.word	0x00007220
        /*0828*/ 	.word	0x000000ff
        /*082c*/ 	.word	0x00019c30
        /*0830*/ 	.short	0x010a
        /*0832*/ 	.byte	0x06
	.zero		1


	//   ....[34]....
        /*0834*/ 	.word	0x00007380
        /*0838*/ 	.word	0x000000ff
        /*083c*/ 	.word	0x00019c50
        /*0840*/ 	.short	0x010a
        /*0842*/ 	.byte	0x0b
	.zero		1


	//   ....[35]....
        /*0844*/ 	.word	0x000073c0
        /*0848*/ 	.word	0x000000ff
        /*084c*/ 	.word	0x00019c50
        /*0850*/ 	.short	0x010a
        /*0852*/ 	.byte	0x0b
	.zero		1


	//   ....[36]....
        /*0854*/ 	.word	0x00007a30
        /*0858*/ 	.word	0x000000ff
        /*085c*/ 	.word	0x00000000
        /*0860*/ 	.short	0x0101
        /*0862*/ 	.byte	0x06
	.zero		1


	//   ....[37]....
        /*0864*/ 	.word	0x00008ff0
        /*0868*/ 	.word	0x000000ff
        /*086c*/ 	.word	0x00000000
        /*0870*/ 	.short	0x0101
        /*0872*/ 	.byte	0x06
	.zero		1


	//   ....[38]....
        /*0874*/ 	.word	0x00009520
        /*0878*/ 	.word	0x000000ff
        /*087c*/ 	.word	0x00019c50
        /*0880*/ 	.short	0x010a
        /*0882*/ 	.byte	0x0e
	.zero		1


	//   ....[39]....
        /*0884*/ 	.word	0x00009560
        /*0888*/ 	.word	0x000000ff
        /*088c*/ 	.word	0x00019c50
        /*0890*/ 	.short	0x010a
        /*0892*/ 	.byte	0x0e
	.zero		1


	//   ....[40]....
        /*0894*/ 	.word	0x00009b60
        /*0898*/ 	.word	0x000000ff
        /*089c*/ 	.word	0x00000000
        /*08a0*/ 	.short	0x0101
        /*08a2*/ 	.byte	0x04
	.zero		1


	//   ....[41]....
        /*08a4*/ 	.word	0x0000b2d0
        /*08a8*/ 	.word	0x00000003
        /*08ac*/ 	.word	0x00000000
        /*08b0*/ 	.short	0x0101
        /*08b2*/ 	.byte	0x3f
	.zero		1


	//   ....[42]....
        /*08b4*/ 	.word	0x0000e060
        /*08b8*/ 	.word	0x00000005
        /*08bc*/ 	.word	0x00019c80
        /*08c0*/ 	.short	0x010a
        /*08c2*/ 	.byte	0x3f
	.zero		1


	//   ....[43]....
        /*08c4*/ 	.word	0x0000e4b0
        /*08c8*/ 	.word	0x00000005
        /*08cc*/ 	.word	0x00019c70
        /*08d0*/ 	.short	0x0107
        /*08d2*/ 	.byte	0x3f
	.zero		1


	//   ....[44]....
        /*08d4*/ 	.word	0x0000e570
        /*08d8*/ 	.word	0x00000005
        /*08dc*/ 	.word	0x00019c70
        /*08e0*/ 	.short	0x0101
        /*08e2*/ 	.byte	0x3f
	.zero		1


	//   ....[45]....
        /*08e4*/ 	.word	0x0000e5a0
        /*08e8*/ 	.word	0x00000005
        /*08ec*/ 	.word	0x00019c40
        /*08f0*/ 	.short	0x010a
        /*08f2*/ 	.byte	0x3f
	.zero		1


	//   ....[46]....
        /*08f4*/ 	.word	0x0000e950
        /*08f8*/ 	.word	0x00000005
        /*08fc*/ 	.word	0x00019c30
        /*0900*/ 	.short	0x0107
        /*0902*/ 	.byte	0x3f
	.zero		1


	//   ....[47]....
        /*0904*/ 	.word	0x0000ea10
        /*0908*/ 	.word	0x00000005
        /*090c*/ 	.word	0x00019c30
        /*0910*/ 	.short	0x0101
        /*0912*/ 	.byte	0x3f
	.zero		1


	//   ....[48]....
        /*0914*/ 	.word	0x0000f400
        /*0918*/ 	.word	0x00000010
        /*091c*/ 	.word	0x00019c00
        /*0920*/ 	.short	0x0107
        /*0922*/ 	.byte	0x3f
	.zero		1


	//   ....[49]....
        /*0924*/ 	.word	0x0000f500
        /*0928*/ 	.word	0x00000010
        /*092c*/ 	.word	0x00019c00
        /*0930*/ 	.short	0x0101
        /*0932*/ 	.byte	0x3f
	.zero		1


	//   ....[50]....
        /*0934*/ 	.word	0x0000f520
        /*0938*/ 	.word	0x00000010
        /*093c*/ 	.word	0x00019c20
        /*0940*/ 	.short	0x010a
        /*0942*/ 	.byte	0x3f
	.zero		1


	//   ....[51]....
        /*0944*/ 	.word	0x0000f8a0
        /*0948*/ 	.word	0x00000000
        /*094c*/ 	.word	0x00019c80
        /*0950*/ 	.short	0x010a
        /*0952*/ 	.byte	0x3f
	.zero		1


	//   ....[52]....
        /*0954*/ 	.word	0x0000fc10
        /*0958*/ 	.word	0x00000000
        /*095c*/ 	.word	0x00019c70
        /*0960*/ 	.short	0x0107
        /*0962*/ 	.byte	0x3f
	.zero		1


	//   ....[53]....
        /*0964*/ 	.word	0x0000fcd0
        /*0968*/ 	.word	0x00000000
        /*096c*/ 	.word	0x00019c70
        /*0970*/ 	.short	0x0101
        /*0972*/ 	.byte	0x3f
	.zero		1


	//   ....[54]....
        /*0974*/ 	.word	0x0000fd00
        /*0978*/ 	.word	0x00000000
        /*097c*/ 	.word	0x00019c40
        /*0980*/ 	.short	0x010a
        /*0982*/ 	.byte	0x3f
	.zero		1


	//   ....[55]....
        /*0984*/ 	.word	0x00010050
        /*0988*/ 	.word	0x00000000
        /*098c*/ 	.word	0x00019c30
        /*0990*/ 	.short	0x0107
        /*0992*/ 	.byte	0x3f
	.zero		1


	//   ....[56]....
        /*0994*/ 	.word	0x00010110
        /*0998*/ 	.word	0x00000000
        /*099c*/ 	.word	0x00019c30
        /*09a0*/ 	.short	0x0101
        /*09a2*/ 	.byte	0x3f
	.zero		1


	//   ....[57]....
        /*09a4*/ 	.word	0x000101a0
        /*09a8*/ 	.word	0x00000002
        /*09ac*/ 	.word	0x00019c70
        /*09b0*/ 	.short	0x010a
        /*09b2*/ 	.byte	0x3f
	.zero		1


	//   ....[58]....
        /*09b4*/ 	.word	0x00010230
        /*09b8*/ 	.word	0x00000002
        /*09bc*/ 	.word	0x00019c60
        /*09c0*/ 	.short	0x010a
        /*09c2*/ 	.byte	0x3f
	.zero		1


	//   ....[59]....
        /*09c4*/ 	.word	0x000106a0
        /*09c8*/ 	.word	0x00000002
        /*09cc*/ 	.word	0x00019c50
        /*09d0*/ 	.short	0x0101
        /*09d2*/ 	.byte	0x3f
	.zero		1


	//   ....[60]....
        /*09d4*/ 	.word	0x00010730
        /*09d8*/ 	.word	0x00000002
        /*09dc*/ 	.word	0x00000000
        /*09e0*/ 	.short	0x0101
        /*09e2*/ 	.byte	0x3f
	.zero		1


	//   ....[61]....
        /*09e4*/ 	.word	0x000108f0
        /*09e8*/ 	.word	0x00000000
        /*09ec*/ 	.word	0x00019c70
        /*09f0*/ 	.short	0x010a
        /*09f2*/ 	.byte	0x3f
	.zero		1


	//   ....[62]....
        /*09f4*/ 	.word	0x00010970
        /*09f8*/ 	.word	0x00000000
        /*09fc*/ 	.word	0x00019c60
        /*0a00*/ 	.short	0x010a
        /*0a02*/ 	.byte	0x3f
	.zero		1


	//   ....[63]....
        /*0a04*/ 	.word	0x00010df0
        /*0a08*/ 	.word	0x00000000
        /*0a0c*/ 	.word	0x00019c50
        /*0a10*/ 	.short	0x0101
        /*0a12*/ 	.byte	0x3f
	.zero		1


	//   ....[64]....
        /*0a14*/ 	.word	0x00010eb0
        /*0a18*/ 	.word	0x00000000
        /*0a1c*/ 	.word	0x00000000
        /*0a20*/ 	.short	0x0101
        /*0a22*/ 	.byte	0x3f
	.zero		1


	//   ....[65]....
        /*0a24*/ 	.word	0x00011b50
        /*0a28*/ 	.word	0x00000007
        /*0a2c*/ 	.word	0x00019c20
        /*0a30*/ 	.short	0x010a
        /*0a32*/ 	.byte	0x3f
	.zero		1


	//   ....[66]....
        /*0a34*/ 	.word	0x00011cd0
        /*0a38*/ 	.word	0x00000005
        /*0a3c*/ 	.word	0x00019c40
        /*0a40*/ 	.short	0x010a
        /*0a42*/ 	.byte	0x3f
	.zero		1


	//   ....[67]....
        /*0a44*/ 	.word	0x00011d70
        /*0a48*/ 	.word	0x00000003
        /*0a4c*/ 	.word	0x00019c40
        /*0a50*/ 	.short	0x010a
        /*0a52*/ 	.byte	0x3f
	.zero		1


	//   ....[68]....
        /*0a54*/ 	.word	0x00011db0
        /*0a58*/ 	.word	0x00000005
        /*0a5c*/ 	.word	0x00019c60
        /*0a60*/ 	.short	0x010a
        /*0a62*/ 	.byte	0x3f
	.zero		1


	//   ....[69]....
        /*0a64*/ 	.word	0x00011df0
        /*0a68*/ 	.word	0x00000003
        /*0a6c*/ 	.word	0x00019c60
        /*0a70*/ 	.short	0x010a
        /*0a72*/ 	.byte	0x3f
	.zero		1


	//   ....[70]....
        /*0a74*/ 	.word	0x00011e30
        /*0a78*/ 	.word	0x00000005
        /*0a7c*/ 	.word	0x00019c80
        /*0a80*/ 	.short	0x010a
        /*0a82*/ 	.byte	0x3f
	.zero		1


	//   ....[71]....
        /*0a84*/ 	.word	0x00011e70
        /*0a88*/ 	.word	0x00000003
        /*0a8c*/ 	.word	0x00019c80
        /*0a90*/ 	.short	0x010a
        /*0a92*/ 	.byte	0x3f
	.zero		1


	//   ....[72]....
        /*0a94*/ 	.word	0x00011ee0
        /*0a98*/ 	.word	0x00000003
        /*0a9c*/ 	.word	0x00019c00
        /*0aa0*/ 	.short	0x010a
        /*0aa2*/ 	.byte	0x3f
	.zero		1


	//   ....[73]....
        /*0aa4*/ 	.word	0x00011f30
        /*0aa8*/ 	.word	0x00000002
        /*0aac*/ 	.word	0x00019c30
        /*0ab0*/ 	.short	0x010a
        /*0ab2*/ 	.byte	0x3f
	.zero		1


	//   ....[74]....
        /*0ab4*/ 	.word	0x00011f90
        /*0ab8*/ 	.word	0x00000007
        /*0abc*/ 	.word	0x00019c30
        /*0ac0*/ 	.short	0x010a
        /*0ac2*/ 	.byte	0x3f
	.zero		1


	//   ....[75]....
        /*0ac4*/ 	.word	0x00011ff0
        /*0ac8*/ 	.word	0x00000007
        /*0acc*/ 	.word	0x00019c50
        /*0ad0*/ 	.short	0x010a
        /*0ad2*/ 	.byte	0x3f
	.zero		1


	//   ....[76]....
        /*0ad4*/ 	.word	0x00012050
        /*0ad8*/ 	.word	0x00000007
        /*0adc*/ 	.word	0x00019c30
        /*0ae0*/ 	.short	0x010a
        /*0ae2*/ 	.byte	0x3f
	.zero		1


	//   ....[77]....
        /*0ae4*/ 	.word	0x000120b0
        /*0ae8*/ 	.word	0x00000007
        /*0aec*/ 	.word	0x00019c50
        /*0af0*/ 	.short	0x010a
        /*0af2*/ 	.byte	0x3f
	.zero		1


	//   ....[78]....
        /*0af4*/ 	.word	0x00012110
        /*0af8*/ 	.word	0x00000005
        /*0afc*/ 	.word	0x00019c50
        /*0b00*/ 	.short	0x010a
        /*0b02*/ 	.byte	0x3f
	.zero		1


	//   ....[79]....
        /*0b04*/ 	.word	0x00012210
        /*0b08*/ 	.word	0x00000005
        /*0b0c*/ 	.word	0x00019c80
        /*0b10*/ 	.short	0x010a
        /*0b12*/ 	.byte	0x3f
	.zero		1


	//   ....[80]....
        /*0b14*/ 	.word	0x000125f0
        /*0b18*/ 	.word	0x00000005
        /*0b1c*/ 	.word	0x00019c40
        /*0b20*/ 	.short	0x010a
        /*0b22*/ 	.byte	0x3f
	.zero		1


	//   ....[81]....
        /*0b24*/ 	.word	0x00012c90
        /*0b28*/ 	.word	0x00000010
        /*0b2c*/ 	.word	0x00019c20
        /*0b30*/ 	.short	0x010a
        /*0b32*/ 	.byte	0x3f
	.zero		1


	//   ....[82]....
        /*0b34*/ 	.word	0x00012ce0
        /*0b38*/ 	.word	0x00000000
        /*0b3c*/ 	.word	0x00019c80
        /*0b40*/ 	.short	0x010a
        /*0b42*/ 	.byte	0x3f
	.zero		1


	//   ....[83]....
        /*0b44*/ 	.word	0x00012fa0
        /*0b48*/ 	.word	0x00000000
        /*0b4c*/ 	.word	0x00019c40
        /*0b50*/ 	.short	0x010a
        /*0b52*/ 	.byte	0x3f
	.zero		1


	//   ....[84]....
        /*0b54*/ 	.word	0x00013250
        /*0b58*/ 	.word	0x00000002
        /*0b5c*/ 	.word	0x00019c70
        /*0b60*/ 	.short	0x010a
        /*0b62*/ 	.byte	0x3f
	.zero		1


	//   ....[85]....
        /*0b64*/ 	.word	0x000132a0
        /*0b68*/ 	.word	0x00000002
        /*0b6c*/ 	.word	0x00019c60
        /*0b70*/ 	.short	0x010a
        /*0b72*/ 	.byte	0x3f
	.zero		1


	//   ....[86]....
        /*0b74*/ 	.word	0x000132f0
        /*0b78*/ 	.word	0x00000000
        /*0b7c*/ 	.word	0x00019c70
        /*0b80*/ 	.short	0x010a
        /*0b82*/ 	.byte	0x3f
	.zero		1


	//   ....[87]....
        /*0b84*/ 	.word	0x00013340
        /*0b88*/ 	.word	0x00000000
        /*0b8c*/ 	.word	0x00019c60
        /*0b90*/ 	.short	0x010a
        /*0b92*/ 	.byte	0x3f
	.zero		1


	//   ....[88]....
        /*0b94*/ 	.word	0x00013390
        /*0b98*/ 	.word	0x00000007
        /*0b9c*/ 	.word	0x00019c20
        /*0ba0*/ 	.short	0x010a
        /*0ba2*/ 	.byte	0x3f
	.zero		1


	//   ....[89]....
        /*0ba4*/ 	.word	0x00013530
        /*0ba8*/ 	.word	0x00000005
        /*0bac*/ 	.word	0x00019c40
        /*0bb0*/ 	.short	0x010a
        /*0bb2*/ 	.byte	0x3f
	.zero		1


	//   ....[90]....
        /*0bb4*/ 	.word	0x00013580
        /*0bb8*/ 	.word	0x00000003
        /*0bbc*/ 	.word	0x00019c40
        /*0bc0*/ 	.short	0x010a
        /*0bc2*/ 	.byte	0x3f
	.zero		1


	//   ....[91]....
        /*0bc4*/ 	.word	0x000135d0
        /*0bc8*/ 	.word	0x00000005
        /*0bcc*/ 	.word	0x00019c60
        /*0bd0*/ 	.short	0x010a
        /*0bd2*/ 	.byte	0x3f
	.zero		1


	//   ....[92]....
        /*0bd4*/ 	.word	0x00013620
        /*0bd8*/ 	.word	0x00000003
        /*0bdc*/ 	.word	0x00019c60
        /*0be0*/ 	.short	0x010a
        /*0be2*/ 	.byte	0x3f
	.zero		1


	//   ....[93]....
        /*0be4*/ 	.word	0x00013670
        /*0be8*/ 	.word	0x00000005
        /*0bec*/ 	.word	0x00019c80
        /*0bf0*/ 	.short	0x010a
        /*0bf2*/ 	.byte	0x3f
	.zero		1


	//----- nvinfo : EIATTR_NUM_MBARRIERS
	.align		4
.L_1340:
        /*0bf4*/ 	.byte	0x03, 0x38
        /*0bf6*/ 	.short	0x0016


	//----- nvinfo : EIATTR_EXIT_INSTR_OFFSETS
	.align		4
        /*0bf8*/ 	.byte	0x04, 0x1c
        /*0bfa*/ 	.short	(.L_1342 - .L_1341)


	//   ....[0]....
.L_1341:
        /*0bfc*/ 	.word	0x00000980


	//   ....[1]....
        /*0c00*/ 	.word	0x0000bf40


	//   ....[2]....
        /*0c04*/ 	.word	0x00011ec0


	//----- nvinfo : EIATTR_MAX_THREADS
	.align		4
.L_1342:
        /*0c08*/ 	.byte	0x04, 0x05
        /*0c0a*/ 	.short	(.L_1344 - .L_1343)
.L_1343:
        /*0c0c*/ 	.word	0x00000200
        /*0c10*/ 	.word	0x00000001
        /*0c14*/ 	.word	0x00000001


	//----- nvinfo : EIATTR_CRS_STACK_SIZE
	.align		4
.L_1344:
        /*0c18*/ 	.byte	0x04, 0x1e
        /*0c1a*/ 	.short	(.L_1346 - .L_1345)
.L_1345:
        /*0c1c*/ 	.word	0x00000000


	//----- nvinfo : EIATTR_CBANK_PARAM_SIZE
	.align		4
.L_1346:
        /*0c20*/ 	.byte	0x03, 0x19
        /*0c22*/ 	.short	0x0af0


	//----- nvinfo : EIATTR_PARAM_CBANK
	.align		4
        /*0c24*/ 	.byte	0x04, 0x0a
        /*0c26*/ 	.short	(.L_1348 - .L_1347)
	.align		4
.L_1347:
        /*0c28*/ 	.word	index@(.nv.constant0._ZN7cutlass13device_kernelIN5flash11enable_sm90INS1_16FlashAttnFwdSm90INS1_25CollectiveMainloopFwdSm90ILi2EN4cute5tupleIJNS5_1CILi1EEES8_S8_EEENS6_IJNS7_ILi192EEENS7_ILi128EEENS7_ILi96EEEEEELi96ENS_12float_e4m3_tEfNS_4arch4Sm90ELb1ELb0ELb1ELb1ELb1ELb0ELb0ELb1ELb1ELb1ELb0ELb0EEENS1_21CollectiveEpilogueFwdINS6_IJSA_SC_SB_EEES9_NS_10bfloat16_tESG_Li384ELb1ELb1ELb0ELb1EEENS1_36VarlenDynamicPersistentTileSchedulerILi192ELi128ELi384ELi128ELb0ELb1ELb1ELb1ELb1ELb1EEEEEEEEEvNT_6ParamsE)
        /*0c2c*/ 	.short	0x0210
        /*0c2e*/ 	.short	0x0af0


	//----- nvinfo : EIATTR_SW_WAR
	.align		4
.L_1348:
        /*0c30*/ 	.byte	0x04, 0x36
        /*0c32*/ 	.short	(.L_1350 - .L_1349)
.L_1349:
        /*0c34*/ 	.word	0x00000008
.L_1350:


//--------------------- .nv.info._ZN7cutlass13device_kernelIN5flash11enable_sm90INS1_16FlashAttnFwdSm90INS1_25CollectiveMainloopFwdSm90ILi2EN4cute5tupleIJNS5_1CILi1EEES8_S8_EEENS6_IJNS7_ILi192EEENS7_ILi128EEENS7_ILi96EEEEEELi96ENS_12float_e4m3_tEfNS_4arch4Sm90ELb1ELb0ELb1ELb1ELb1ELb1ELb0ELb1ELb1ELb1ELb0ELb0EEENS1_21CollectiveEpilogueFwdINS6_IJSA_SC_SB_EEES9_NS_10bfloat16_tESG_Li384ELb1ELb1ELb0ELb1EEENS1_36VarlenDynamicPersistentTileSchedulerILi192ELi128ELi384ELi128ELb0ELb1ELb1ELb1ELb1ELb1EEEEEEEEEvNT_6ParamsE --------------------------
	.section	.nv.info._ZN7cutlass13device_kernelIN5flash11enable_sm90INS1_16FlashAttnFwdSm90INS1_25CollectiveMainloopFwdSm90ILi2EN4cute5tupleIJNS5_1CILi1EEES8_S8_EEENS6_IJNS7_ILi192EEENS7_ILi128EEENS7_ILi96EEEEEELi96ENS_12float_e4m3_tEfNS_4arch4Sm90ELb1ELb0ELb1ELb1ELb1ELb1ELb0ELb1ELb1ELb1ELb0ELb0EEENS1_21CollectiveEpilogueFwdINS6_IJSA_SC_SB_EEES9_NS_10bfloat16_tESG_Li384ELb1ELb1ELb0ELb1EEENS1_36VarlenDynamicPersistentTileSchedulerILi192ELi128ELi384ELi128ELb0ELb1ELb1ELb1ELb1ELb1EEEEEEEEEvNT_6ParamsE,"",@"SHT_CUDA_INFO"
	.sectionflags	@""
	.align	4


	//----- nvinfo : EIATTR_CUDA_API_VERSION
	.align		4
        /*0000*/ 	.byte	0x04, 0x37
        /*0002*/ 	.short	(.L_1352 - .L_1351)
.L_1351:
        /*0004*/ 	.word	0x00000082


	//----- nvinfo : EIATTR_KPARAM_INFO
	.align		4
.L_1352:
        /*0008*/ 	.byte	0x04, 0x17
        /*000a*/ 	.short	(.L_1354 - .L_1353)
.L_1353:
        /*000c*/ 	.word	0x00000000
        /*0010*/ 	.short	0x0000
        /*0012*/ 	.short	0x0070
        /*0014*/ 	.byte	0x00, 0xf0, 0x01, 0x2a


	//----- nvinfo : EIATTR_SPARSE_MMA_MASK
	.align		4
.L_1354:
        /*0018*/ 	.byte	0x03, 0x50
        /*001a*/ 	.short	0x0000


	//----- nvinfo : EIATTR_MAXREG_COUNT
	.align		4
        /*001c*/ 	.byte	0x03, 0x1b
        /*001e*/ 	.short	0x0080


	//----- nvinfo : EIATTR_NUM_BARRIERS
	.align		4
        /*0020*/ 	.byte	0x02, 0x4c
        /*0022*/ 	.byte	0x10
	.zero		1


	//----- nvinfo : EIATTR_EXTERNS
	.align		4
        /*0024*/ 	.byte	0x04, 0x0f
        /*0026*/ 	.short	(.L_1356 - .L_1355)


	//   ....[0]....
	.align		4
.L_1355:
        /*0028*/ 	.word	index@(__assertfail)


	//----- nvinfo : EIATTR_ANNOTATIONS
	.align		4
.L_1356:
        /*002c*/ 	.byte	0x04, 0x55
        /*002e*/ 	.short	(.L_1358 - .L_1357)


	//   ....[0]....
.L_1357:
        /* <DEDUP_REMOVED lines=104> */


	//----- nvinfo : EIATTR_MERCURY_ISA_VERSION
	.align		4
.L_1358:
        /*06a0*/ 	.byte	0x03, 0x5f
        /*06a2*/ 	.short	0x0101


	//----- nvinfo : EIATTR_UNUSED_LOAD_BYTE_OFFSET
	.align		4
        /*06a4*/ 	.byte	0x04, 0x44
        /*06a6*/ 	.short	(.L_1360 - .L_1359)


	//   ....[0]....
.L_1359:
        /*06a8*/ 	.word	0x00000a50
        /*06ac*/ 	.word	0x0000fff0


	//   ....[1]....
        /*06b0*/ 	.word	0x00014530
        /*06b4*/ 	.word	0x0000fff0


	//----- nvinfo : EIATTR_INT_WARP_WIDE_INSTR_OFFSETS
	.align		4
.L_1360:
        /*06b8*/ 	.byte	0x04, 0x31
        /*06ba*/ 	.short	(.L_1362 - .L_1361)


	//   ....[0]....
.L_1361:
        /*06bc*/ 	.word	0x00000130


	//   ....[1]....
        /*06c0*/ 	.word	0x00000170


	//   ....[2]....
        /*06c4*/ 	.word	0x000001e0


	//   ....[3]....
        /*06c8*/ 	.word	0x00019390


	//   ....[4]....
        /*06cc*/ 	.word	0x00019420


	//   ....[5]....
        /*06d0*/ 	.word	0x0001c680


	//   ....[6]....
        /*06d4*/ 	.word	0x0001c710


	//----- nvinfo : EIATTR_COOP_GROUP_MASK_REGIDS
	.align		4
.L_1362:
        /*06d8*/ 	.byte	0x04, 0x29
        /*06da*/ 	.short	(.L_1364 - .L_1363)


	//   ....[0]....
.L_1363:
        /*06dc*/ 	.word	0xffffffff


	//   ....[1]....
        /*06e0*/ 	.word	0xffffffff


	//   ....[2]....
        /*06e4*/ 	.word	0xffffffff


	//   ....[3]....
        /*06e8*/ 	.word	0xffffffff


	//   ....[4]....
        /*06ec*/ 	.word	0xffffffff


	//   ....[5]....
        /*06f0*/ 	.word	0xffffffff


	//   ....[6]....
        /*06f4*/ 	.word	0xffffffff


	//   ....[7]....
        /*06f8*/ 	.word	0xffffffff


	//   ....[8]....
        /*06fc*/ 	.word	0xffffffff


	//   ....[9]....
        /*0700*/ 	.word	0xffffffff


	//   ....[10]....
        /*0704*/ 	.word	0xffffffff


	//   ....[11]....
        /*0708*/ 	.word	0xffffffff


	//   ....[12]....
        /*070c*/ 	.word	0xffffffff


	//   ....[13]....
        /*0710*/ 	.word	0xffffffff


	//   ....[14]....
        /*0714*/ 	.word	0xffffffff


	//   ....[15]....
        /*0718*/ 	.word	0xffffffff


	//   ....[16]....
        /*071c*/ 	.word	0xffffffff


	//   ....[17]....
        /*0720*/ 	.word	0xffffffff


	//   ....[18]....
        /*0724*/ 	.word	0xffffffff


	//   ....[19]....
        /*0728*/ 	.word	0xffffffff


	//   ....[20]....
        /*072c*/ 	.word	0xffffffff


	//   ....[21]....
        /*0730*/ 	.word	0xffffffff


	//   ....[22]....
        /*0734*/ 	.word	0xffffffff


	//   ....[23]....
        /*0738*/ 	.word	0xffffffff


	//   ....[24]....
        /*073c*/ 	.word	0xffffffff


	//   ....[25]....
        /*0740*/ 	.word	0xffffffff


	//   ....[26]....
        /*0744*/ 	.word	0xffffffff


	//   ....[27]....
        /*0748*/ 	.word	0xffffffff


	//   ....[28]....
        /*074c*/ 	.word	0xffffffff


	//   ....[29]....
        /*0750*/ 	.word	0xffffffff


	//   ....[30]....
        /*0754*/ 	.word	0xffffffff


	//   ....[31]....
        /*0758*/ 	.word	0xffffffff


	//   ....[32]....
        /*075c*/ 	.word	0xffffffff


	//   ....[33]....
        /*0760*/ 	.word	0xffffffff


	//   ....[34]....
        /*0764*/ 	.word	0xffffffff


	//   ....[35]....
        /*0768*/ 	.word	0xffffffff


	//   ....[36]....
        /*076c*/ 	.word	0xffffffff


	//   ....[37]....
        /*0770*/ 	.word	0xffffffff


	//   ....[38]....
        /*0774*/ 	.word	0xffffffff


	//   ....[39]....
        /*0778*/ 	.word	0xffffffff


	//   ....[40]....
        /*077c*/ 	.word	0xffffffff


	//   ....[41]....
        /*0780*/ 	.word	0xffffffff


	//   ....[42]....
        /*0784*/ 	.word	0xffffffff


	//   ....[43]....
        /*0788*/ 	.word	0xffffffff


	//   ....[44]....
        /*078c*/ 	.word	0xffffffff


	//   ....[45]....
        /*0790*/ 	.word	0xffffffff


	//   ....[46]....
        /*0794*/ 	.word	0xffffffff


	//   ....[47]....
        /*0798*/ 	.word	0xffffffff


	//   ....[48]....
        /*079c*/ 	.word	0xffffffff


	//   ....[49]....
        /*07a0*/ 	.word	0xffffffff


	//   ....[50]....
        /*07a4*/ 	.word	0xffffffff


	//   ....[51]....
        /*07a8*/ 	.word	0xffffffff


	//   ....[52]....
        /*07ac*/ 	.word	0xffffffff


	//   ....[53]....
        /*07b0*/ 	.word	0xffffffff


	//   ....[54]....
        /*07b4*/ 	.word	0xffffffff


	//   ....[55]....
        /*07b8*/ 	.word	0xffffffff


	//   ....[56]....
        /*07bc*/ 	.word	0xffffffff


	//   ....[57]....
        /*07c0*/ 	.word	0xffffffff


	//   ....[58]....
        /*07c4*/ 	.word	0xffffffff


	//   ....[59]....
        /*07c8*/ 	.word	0xffffffff


	//   ....[60]....
        /*07cc*/ 	.word	0xffffffff


	//   ....[61]....
        /*07d0*/ 	.word	0xffffffff


	//   ....[62]....
        /*07d4*/ 	.word	0xffffffff


	//   ....[63]....
        /*07d8*/ 	.word	0xffffffff


	//   ....[64]....
        /*07dc*/ 	.word	0xffffffff


	//   ....[65]....
        /*07e0*/ 	.word	0xffffffff


	//   ....[66]....
        /*07e4*/ 	.word	0xffffffff


	//   ....[67]....
        /*07e8*/ 	.word	0xffffffff


	//   ....[68]....
        /*07ec*/ 	.word	0xffffffff


	//   ....[69]....
        /*07f0*/ 	.word	0xffffffff


	//   ....[70]....
        /*07f4*/ 	.word	0xffffffff


	//   ....[71]....
        /*07f8*/ 	.word	0xffffffff


	//   ....[72]....
        /*07fc*/ 	.word	0xffffffff


	//   ....[73]....
        /*0800*/ 	.word	0xffffffff


	//   ....[74]....
        /*0804*/ 	.word	0xffffffff


	//   ....[75]....
        /*0808*/ 	.word	0xffffffff


	//   ....[76]....
        /*080c*/ 	.word	0xffffffff


	//   ....[77]....
        /*0810*/ 	.word	0xffffffff


	//   ....[78]....
        /*0814*/ 	.word	0xffffffff


	//   ....[79]....
        /*0818*/ 	.word	0xffffffff


	//   ....[80]....
        /*081c*/ 	.word	0xffffffff


	//   ....[81]....
        /*0820*/ 	.word	0xffffffff


	//   ....[82]....
        /*0824*/ 	.word	0xffffffff


	//   ....[83]....
        /*0828*/ 	.word	0xffffffff


	//   ....[84]....
        /*082c*/ 	.word	0xffffffff


	//   ....[85]....
        /*0830*/ 	.word	0xffffffff


	//   ....[86]....
        /*0834*/ 	.word	0xffffffff


	//   ....[87]....
        /*0838*/ 	.word	0xffffffff


	//   ....[88]....
        /*083c*/ 	.word	0xffffffff


	//   ....[89]....
        /*0840*/ 	.word	0xffffffff


	//   ....[90]....
        /*0844*/ 	.word	0xffffffff


	//   ....[91]....
        /*0848*/ 	.word	0xffffffff


	//   ....[92]....
        /*084c*/ 	.word	0xffffffff


	//   ....[93]....
        /*0850*/ 	.word	0xffffffff


	//   ....[94]....
        /*0854*/ 	.word	0xffffffff


	//   ....[95]....
        /*0858*/ 	.word	0xffffffff


	//   ....[96]....
        /*085c*/ 	.word	0xffffffff


	//   ....[97]....
        /*0860*/ 	.word	0xffffffff


	//   ....[98]....
        /*0864*/ 	.word	0xffffffff


	//   ....[99]....
        /*0868*/ 	.word	0xffffffff


	//   ....[100]....
        /*086c*/ 	.word	0xffffffff


	//   ....[101]....
        /*0870*/ 	.word	0xffffffff


	//   ....[102]....
        /*0874*/ 	.word	0xffffffff


	//   ....[103]....
        /*0878*/ 	.word	0xffffffff


	//   ....[104]....
        /*087c*/ 	.word	0xffffffff


	//   ....[105]....
        /*0880*/ 	.word	0xffffffff


	//   ....[106]....
        /*0884*/ 	.word	0xffffffff


	//   ....[107]....
        /*0888*/ 	.word	0xffffffff


	//   ....[108]....
        /*088c*/ 	.word	0xffffffff


	//   ....[109]....
        /*0890*/ 	.word	0xffffffff


	//   ....[110]....
        /*0894*/ 	.word	0xffffffff


	//   ....[111]....
        /*0898*/ 	.word	0xffffffff


	//   ....[112]....
        /*089c*/ 	.word	0xffffffff


	//   ....[113]....
        /*08a0*/ 	.word	0xffffffff


	//   ....[114]....
        /*08a4*/ 	.word	0xffffffff


	//   ....[115]....
        /*08a8*/ 	.word	0xffffffff


	//   ....[116]....
        /*08ac*/ 	.word	0xffffffff


	//   ....[117]....
        /*08b0*/ 	.word	0xffffffff


	//   ....[118]....
        /*08b4*/ 	.word	0xffffffff


	//   ....[119]....
        /*08b8*/ 	.word	0xffffffff


	//   ....[120]....
        /*08bc*/ 	.word	0xffffffff


	//   ....[121]....
        /*08c0*/ 	.word	0xffffffff


	//   ....[122]....
        /*08c4*/ 	.word	0xffffffff


	//   ....[123]....
        /*08c8*/ 	.word	0xffffffff


	//   ....[124]....
        /*08cc*/ 	.word	0xffffffff


	//   ....[125]....
        /*08d0*/ 	.word	0xffffffff


	//   ....[126]....
        /*08d4*/ 	.word	0xffffffff


	//   ....[127]....
        /*08d8*/ 	.word	0xffffffff


	//   ....[128]....
        /*08dc*/ 	.word	0xffffffff


	//   ....[129]....
        /*08e0*/ 	.word	0xffffffff


	//   ....[130]....
        /*08e4*/ 	.word	0xffffffff


	//   ....[131]....
        /*08e8*/ 	.word	0xffffffff


	//   ....[132]....
        /*08ec*/ 	.word	0xffffffff


	//   ....[133]....
        /*08f0*/ 	.word	0xffffffff


	//   ....[134]....
        /*08f4*/ 	.word	0xffffffff


	//   ....[135]....
        /*08f8*/ 	.word	0xffffffff


	//   ....[136]....
        /*08fc*/ 	.word	0xffffffff


	//   ....[137]....
        /*0900*/ 	.word	0x0500000f


	//   ....[138]....
        /*0904*/ 	.word	0x0500000f


	//   ....[139]....
        /*0908*/ 	.word	0x0500000f


	//   ....[140]....
        /*090c*/ 	.word	0x0500000f


	//   ....[141]....
        /*0910*/ 	.word	0x0500000f


	//   ....[142]....
        /*0914*/ 	.word	0x0500000f


	//   ....[143]....
        /*0918*/ 	.word	0x0500000f


	//   ....[144]....
        /*091c*/ 	.word	0x0500000f


	//   ....[145]....
        /*0920*/ 	.word	0x0500000f


	//   ....[146]....
        /*0924*/ 	.word	0x0500000f


	//   ....[147]....
        /*0928*/ 	.word	0x0500000f


	//   ....[148]....
        /*092c*/ 	.word	0x0500000f


	//   ....[149]....
        /*0930*/ 	.word	0x0500000f


	//   ....[150]....
        /*0934*/ 	.word	0x0500000f


	//   ....[151]....
        /*0938*/ 	.word	0x0500000f


	//   ....[152]....
        /*093c*/ 	.word	0x0500000f


	//   ....[153]....
        /*0940*/ 	.word	0x0500000f


	//   ....[154]....
        /*0944*/ 	.word	0x0500000f


	//   ....[155]....
        /*0948*/ 	.word	0x0500000f


	//   ....[156]....
        /*094c*/ 	.word	0x0500000f


	//   ....[157]....
        /*0950*/ 	.word	0x0500000f


	//   ....[158]....
        /*0954*/ 	.word	0x0500000f


	//   ....[159]....
        /*0958*/ 	.word	0x0500000f


	//   ....[160]....
        /*095c*/ 	.word	0x0500000f


	//   ....[161]....
        /*0960*/ 	.word	0x0500000f


	//   ....[162]....
        /*0964*/ 	.word	0x0500000f


	//   ....[163]....
        /*0968*/ 	.word	0x0500000f


	//   ....[164]....
        /*096c*/ 	.word	0x0500000f


	//   ....[165]....
        /*0970*/ 	.word	0x0500000f


	//   ....[166]....
        /*0974*/ 	.word	0x0500000f


	//   ....[167]....
        /*0978*/ 	.word	0x0500000f


	//   ....[168]....
        /*097c*/ 	.word	0x0500000f


	//   ....[169]....
        /*0980*/ 	.word	0x0500000f


	//   ....[170]....
        /*0984*/ 	.word	0x0500000f


	//   ....[171]....
        /*0988*/ 	.word	0x0500000f


	//   ....[172]....
        /*098c*/ 	.word	0x0500000f


	//   ....[173]....
        /*0990*/ 	.word	0x0500000f


	//   ....[174]....
        /*0994*/ 	.word	0x0500000f


	//   ....[175]....
        /*0998*/ 	.word	0x0500000f


	//   ....[176]....
        /*099c*/ 	.word	0x0500000f


	//   ....[177]....
        /*09a0*/ 	.word	0x0500000f


	//   ....[178]....
        /*09a4*/ 	.word	0x0500000f


	//   ....[179]....
        /*09a8*/ 	.word	0x0500000f


	//   ....[180]....
        /*09ac*/ 	.word	0x0500000f


	//   ....[181]....
        /*09b0*/ 	.word	0x0500000f


	//   ....[182]....
        /*09b4*/ 	.word	0x0500000f


	//   ....[183]....
        /*09b8*/ 	.word	0x0500000f


	//   ....[184]....
        /*09bc*/ 	.word	0x0500000f


	//   ....[185]....
        /*09c0*/ 	.word	0x0500000f


	//   ....[186]....
        /*09c4*/ 	.word	0x0500000f


	//   ....[187]....
        /*09c8*/ 	.word	0x0500000f


	//   ....[188]....
        /*09cc*/ 	.word	0x0500000f


	//   ....[189]....
        /*09d0*/ 	.word	0x0500000f


	//   ....[190]....
        /*09d4*/ 	.word	0x0500000f


	//   ....[191]....
        /*09d8*/ 	.word	0x0500000f


	//   ....[192]....
        /*09dc*/ 	.word	0x0500000f


	//----- nvinfo : EIATTR_COOP_GROUP_INSTR_OFFSETS
	.align		4
.L_1364:
        /*09e0*/ 	.byte	0x04, 0x28
        /*09e2*/ 	.short	(.L_1366 - .L_1365)


	//   ....[0]....
.L_1365:
        /*09e4*/ 	.word	0x00000070


	//   ....[1]....
        /*09e8*/ 	.word	0x00000140


	//   ....[2]....
        /*09ec*/ 	.word	0x00000190


	//   ....[3]....
        /*09f0*/ 	.word	0x000003c0


	//   ....[4]....
        /*09f4*/ 	.word	0x00000520


	//   ....[5]....
        /*09f8*/ 	.word	0x00000640


	//   ....[6]....
        /*09fc*/ 	.word	0x000007a0


	//   ....[7]....
        /*0a00*/ 	.word	0x00002930


	//   ....[8]....
        /*0a04*/ 	.word	0x00002940


	//   ....[9]....
        /*0a08*/ 	.word	0x00004330


	//   ....[10]....
        /*0a0c*/ 	.word	0x00004340


	//   ....[11]....
        /*0a10*/ 	.word	0x00006570


	//   ....[12]....
        /*0a14*/ 	.word	0x00006580


	//   ....[13]....
        /*0a18*/ 	.word	0x00006980


	//   ....[14]....
        /*0a1c*/ 	.word	0x000069a0


	//   ....[15]....
        /*0a20*/ 	.word	0x00007000


	//   ....[16]....
        /*0a24*/ 	.word	0x000079c0


	//   ....[17]....
        /*0a28*/ 	.word	0x000079d0


	//   ....[18]....
        /*0a2c*/ 	.word	0x000079e0


	//   ....[19]....
        /*0a30*/ 	.word	0x000079f0


	//   ....[20]....
        /*0a34*/ 	.word	0x000096a0


	//   ....[21]....
        /*0a38*/ 	.word	0x000096b0


	//   ....[22]....
        /*0a3c*/ 	.word	0x000096c0


	//   ....[23]....
        /*0a40*/ 	.word	0x000096d0


	//   ....[24]....
        /*0a44*/ 	.word	0x0000c3c0


	//   ....[25]....
        /*0a48*/ 	.word	0x0000cc60


	//   ....[26]....
        /*0a4c*/ 	.word	0x0000cc70


	//   ....[27]....
        /*0a50*/ 	.word	0x0000cc90


	//   ....[28]....
        /*0a54*/ 	.word	0x0000d5b0


	//   ....[29]....
        /*0a58*/ 	.word	0x0000d5d0


	//   ....[30]....
        /*0a5c*/ 	.word	0x0000ee40


	//   ....[31]....
        /*0a60*/ 	.word	0x0000ee80


	//   ....[32]....
        /*0a64*/ 	.word	0x0000f940


	//   ....[33]....
        /*0a68*/ 	.word	0x0000f980


	//   ....[34]....
        /*0a6c*/ 	.word	0x000103e0


	//   ....[35]....
        /*0a70*/ 	.word	0x00010410


	//   ....[36]....
        /*0a74*/ 	.word	0x00012510


	//   ....[37]....
        /*0a78*/ 	.word	0x00012560


	//   ....[38]....
        /*0a7c*/ 	.word	0x000127f0


	//   ....[39]....
        /*0a80*/ 	.word	0x00012810


	//   ....[40]....
        /*0a84*/ 	.word	0x00013de0


	//   ....[41]....
        /*0a88*/ 	.word	0x00013e80


	//   ....[42]....
        /*0a8c*/ 	.word	0x00013f10


	//   ....[43]....
        /*0a90*/ 	.word	0x00013f20


	//   ....[44]....
        /*0a94*/ 	.word	0x00014b30


	//   ....[45]....
        /*0a98*/ 	.word	0x00014b60


	//   ....[46]....
        /*0a9c*/ 	.word	0x00014b80


	//   ....[47]....
        /*0aa0*/ 	.word	0x00014ba0


	//   ....[48]....
        /*0aa4*/ 	.word	0x00014bc0


	//   ....[49]....
        /*0aa8*/ 	.word	0x00014bd0


	//   ....[50]....
        /*0aac*/ 	.word	0x00014be0


	//   ....[51]....
        /*0ab0*/ 	.word	0x00014bf0


	//   ....[52]....
        /*0ab4*/ 	.word	0x00014c00


	//   ....[53]....
        /*0ab8*/ 	.word	0x00014c10


	//   ....[54]....
        /*0abc*/ 	.word	0x00014c20


	//   ....[55]....
        /*0ac0*/ 	.word	0x00014c30


	//   ....[56]....
        /*0ac4*/ 	.word	0x00014c60


	//   ....[57]....
        /*0ac8*/ 	.word	0x00014c70


	//   ....[58]....
        /*0acc*/ 	.word	0x00014c80


	//   ....[59]....
        /*0ad0*/ 	.word	0x00014c90


	//   ....[60]....
        /*0ad4*/ 	.word	0x00014ca0


	//   ....[61]....
        /*0ad8*/ 	.word	0x00014cb0


	//   ....[62]....
        /*0adc*/ 	.word	0x00014cc0


	//   ....[63]....
        /*0ae0*/ 	.word	0x00014cd0


	//   ....[64]....
        /*0ae4*/ 	.word	0x00014ce0


	//   ....[65]....
        /*0ae8*/ 	.word	0x00014cf0


	//   ....[66]....
        /*0aec*/ 	.word	0x00014d00


	//   ....[67]....
        /*0af0*/ 	.word	0x00014d10


	//   ....[68]....
        /*0af4*/ 	.word	0x00015490


	//   ....[69]....
        /*0af8*/ 	.word	0x000154c0


	//   ....[70]....
        /*0afc*/ 	.word	0x000154f0


	//   ....[71]....
        /*0b00*/ 	.word	0x00015510


	//   ....[72]....
        /*0b04*/ 	.word	0x00015a50


	//   ....[73]....
        /*0b08*/ 	.word	0x00015a80


	//   ....[74]....
        /*0b0c*/ 	.word	0x00015b80


	//   ....[75]....
        /*0b10*/ 	.word	0x00015ba0


	//   ....[76]....
        /*0b14*/ 	.word	0x000164d0


	//   ....[77]....
        /*0b18*/ 	.word	0x000164e0


	//   ....[78]....
        /*0b1c*/ 	.word	0x000165e0


	//   ....[79]....
        /*0b20*/ 	.word	0x00016600


	//   ....[80]....
        /*0b24*/ 	.word	0x00016770


	//   ....[81]....
        /*0b28*/ 	.word	0x00016940


	//   ....[82]....
        /*0b2c*/ 	.word	0x00016970


	//   ....[83]....
        /*0b30*/ 	.word	0x000169a0


	//   ....[84]....
        /*0b34*/ 	.word	0x000169d0


	//   ....[85]....
        /*0b38*/ 	.word	0x00016a00


	//   ....[86]....
        /*0b3c*/ 	.word	0x00016a30


	//   ....[87]....
        /*0b40*/ 	.word	0x00016ba0


	//   ....[88]....
        /*0b44*/ 	.word	0x00016bd0


	//   ....[89]....
        /*0b48*/ 	.word	0x00016c00


	//   ....[90]....
        /*0b4c*/ 	.word	0x00016c30


	//   ....[91]....
        /*0b50*/ 	.word	0x00016c60


	//   ....[92]....
        /*0b54*/ 	.word	0x00016c90


	//   ....[93]....
        /*0b58*/ 	.word	0x00016d30


	//   ....[94]....
        /*0b5c*/ 	.word	0x00016d90


	//   ....[95]....
        /*0b60*/ 	.word	0x00016e30


	//   ....[96]....
        /*0b64*/ 	.word	0x00017e10


	//   ....[97]....
        /*0b68*/ 	.word	0x0001a090


	//   ....[98]....
        /*0b6c*/ 	.word	0x0001a0a0


	//   ....[99]....
        /*0b70*/ 	.word	0x0001a0b0


	//   ....[100]....
        /*0b74*/ 	.word	0x0001a1d0


	//   ....[101]....
        /*0b78*/ 	.word	0x0001a610


	//   ....[102]....
        /*0b7c*/ 	.word	0x0001a620


	//   ....[103]....
        /*0b80*/ 	.word	0x0001a630


	//   ....[104]....
        /*0b84*/ 	.word	0x0001a640


	//   ....[105]....
        /*0b88*/ 	.word	0x0001b000


	//   ....[106]....
        /*0b8c*/ 	.word	0x0001b030


	//   ....[107]....
        /*0b90*/ 	.word	0x0001b050


	//   ....[108]....
        /*0b94*/ 	.word	0x0001b060


	//   ....[109]....
        /*0b98*/ 	.word	0x0001b160


	//   ....[110]....
        /*0b9c*/ 	.word	0x0001b170


	//   ....[111]....
        /*0ba0*/ 	.word	0x0001b950


	//   ....[112]....
        /*0ba4*/ 	.word	0x0001b970


	//   ....[113]....
        /*0ba8*/ 	.word	0x0001b990


	//   ....[114]....
        /*0bac*/ 	.word	0x0001b9f0


	//   ....[115]....
        /*0bb0*/ 	.word	0x0001bde0


	//   ....[116]....
        /*0bb4*/ 	.word	0x0001bdf0


	//   ....[117]....
        /*0bb8*/ 	.word	0x0001be00


	//   ....[118]....
        /*0bbc*/ 	.word	0x0001be60


	//   ....[119]....
        /*0bc0*/ 	.word	0x0001cf10


	//   ....[120]....
        /*0bc4*/ 	.word	0x0001cf70


	//   ....[121]....
        /*0bc8*/ 	.word	0x0001cfa0


	//   ....[122]....
        /*0bcc*/ 	.word	0x0001cfb0


	//   ....[123]....
        /*0bd0*/ 	.word	0x0001cfe0


	//   ....[124]....
        /*0bd4*/ 	.word	0x0001d010


	//   ....[125]....
        /*0bd8*/ 	.word	0x0001d040


	//   ....[126]....
        /*0bdc*/ 	.word	0x0001d070


	//   ....[127]....
        /*0be0*/ 	.word	0x0001d1f0


	//   ....[128]....
        /*0be4*/ 	.word	0x0001d220


	//   ....[129]....
        /*0be8*/ 	.word	0x0001d250


	//   ....[130]....
        /*0bec*/ 	.word	0x0001d280


	//   ....[131]....
        /*0bf0*/ 	.word	0x0001d2b0


	//   ....[132]....
        /*0bf4*/ 	.word	0x0001d2e0


	//   ....[133]....
        /*0bf8*/ 	.word	0x0001d3a0


	//   ....[134]....
        /*0bfc*/ 	.word	0x0001d3c0


	//   ....[135]....
        /*0c00*/ 	.word	0x0001d430


	//   ....[136]....
        /*0c04*/ 	.word	0x0001db00


	//   ....[137]....
        /*0c08*/ 	.word	0x0001dea0


	//   ....[138]....
        /*0c0c*/ 	.word	0x0001df30


	//   ....[139]....
        /*0c10*/ 	.word	0x0001e010


	//   ....[140]....
        /*0c14*/ 	.word	0x0001e0a0


	//   ....[141]....
        /*0c18*/ 	.word	0x0001e180


	//   ....[142]....
        /*0c1c*/ 	.word	0x0001e210


	//   ....[143]....
        /*0c20*/ 	.word	0x0001e2e0


	//   ....[144]....
        /*0c24*/ 	.word	0x0001e370


	//   ....[145]....
        /*0c28*/ 	.word	0x0001e3c0


	//   ....[146]....
        /*0c2c*/ 	.word	0x0001e410


	//   ....[147]....
        /*0c30*/ 	.word	0x0001e4e0


	//   ....[148]....
        /*0c34*/ 	.word	0x0001e570


	//   ....[149]....
        /*0c38*/ 	.word	0x0001e5c0


	//   ....[150]....
        /*0c3c*/ 	.word	0x0001e610


	//   ....[151]....
        /*0c40*/ 	.word	0x0001e910


	//   ....[152]....
        /*0c44*/ 	.word	0x0001ebf0


	//   ....[153]....
        /*0c48*/ 	.word	0x0001ecf0


	//   ....[154]....
        /*0c4c*/ 	.word	0x0001ed90


	//   ....[155]....
        /*0c50*/ 	.word	0x0001ef40


	//   ....[156]....
        /*0c54*/ 	.word	0x0001efe0


	//   ....[157]....
        /*0c58*/ 	.word	0x0001f0e0


	//   ....[158]....
        /*0c5c*/ 	.word	0x0001f170


	//   ....[159]....
        /*0c60*/ 	.word	0x0001f1d0


	//   ....[160]....
        /*0c64*/ 	.word	0x0001f270


	//   ....[161]....
        /*0c68*/ 	.word	0x0001f380


	//   ....[162]....
        /*0c6c*/ 	.word	0x0001f3e0


	//   ....[163]....
        /*0c70*/ 	.word	0x0001f440


	//   ....[164]....
        /*0c74*/ 	.word	0x0001f4e0


	//   ....[165]....
        /*0c78*/ 	.word	0x0001f5b0


	//   ....[166]....
        /*0c7c*/ 	.word	0x0001f690


	//   ....[167]....
        /*0c80*/ 	.word	0x0001f7d0


	//   ....[168]....
        /*0c84*/ 	.word	0x0001f880


	//   ....[169]....
        /*0c88*/ 	.word	0x0001f930


	//   ....[170]....
        /*0c8c*/ 	.word	0x0001f9e0


	//   ....[171]....
        /*0c90*/ 	.word	0x0001fad0


	//   ....[172]....
        /*0c94*/ 	.word	0x0001fb60


	//   ....[173]....
        /*0c98*/ 	.word	0x0001fbc0


	//   ....[174]....
        /*0c9c*/ 	.word	0x0001fc90


	//   ....[175]....
        /*0ca0*/ 	.word	0x0001fe70


	//   ....[176]....
        /*0ca4*/ 	.word	0x0001ff10


	//   ....[177]....
        /*0ca8*/ 	.word	0x00020030


	//   ....[178]....
        /*0cac*/ 	.word	0x000200b0


	//   ....[179]....
        /*0cb0*/ 	.word	0x00020130


	//   ....[180]....
        /*0cb4*/ 	.word	0x000201b0


	//   ....[181]....
        /*0cb8*/ 	.word	0x00020230


	//   ....[182]....
        /*0cbc*/ 	.word	0x000202c0


	//   ....[183]....
        /*0cc0*/ 	.word	0x00020360


	//   ....[184]....
        /*0cc4*/ 	.word	0x00020400


	//   ....[185]....
        /*0cc8*/ 	.word	0x00020480


	//   ....[186]....
        /*0ccc*/ 	.word	0x00020500


	//   ....[187]....
        /*0cd0*/ 	.word	0x00020580


	//   ....[188]....
        /*0cd4*/ 	.word	0x00020610


	//   ....[189]....
        /*0cd8*/ 	.word	0x00020690


	//   ....[190]....
        /*0cdc*/ 	.word	0x00020730


	//   ....[191]....
        /*0ce0*/ 	.word	0x000207c0


	//   ....[192]....
        /*0ce4*/ 	.word	0x000208f0


	//----- nvinfo : EIATTR_REG_RECONFIG
	.align		4
.L_1366:
        /*0ce8*/ 	.byte	0x01, 0x54
	.zero		2


	//----- nvinfo : EIATTR_SYSCALL_OFFSETS
	.align		4
        /*0cec*/ 	.byte	0x04, 0x46
        /*0cee*/ 	.short	(.L_1368 - .L_1367)


	//   ....[0]....
.L_1367:
        /*0cf0*/ 	.word	0x00001a10


	//   ....[1]....
        /*0cf4*/ 	.word	0x00001b60


	//   ....[2]....
        /*0cf8*/ 	.word	0x00007170


	//   ....[3]....
        /*0cfc*/ 	.word	0x00007720


	//   ....[4]....
        /*0d00*/ 	.word	0x00019580


	//   ....[5]....
        /*0d04*/ 	.word	0x00019710


	//   ....[6]....
        /*0d08*/ 	.word	0x00019860


	//   ....[7]....
        /*0d0c*/ 	.word	0x000199b0


	//   ....[8]....
        /*0d10*/ 	.word	0x0001aab0


	//----- nvinfo : EIATTR_MBARRIER_INSTR_OFFSETS
	.align		4
.L_1368:
        /*0d14*/ 	.byte	0x04, 0x39
        /*0d16*/ 	.short	(.L_1370 - .L_1369)


	//   ....[0]....
.L_1369:
        /*0d18*/ 	.word	0x00000270
        /*0d1c*/ 	.word	0x000000ff
        /*0d20*/ 	.word	0x00019c00
        /*0d24*/ 	.short	0x0100
        /*0d26*/ 	.byte	0x08
	.zero		1


	//   ....[1]....
        /*0d28*/ 	.word	0x00000280
        /*0d2c*/ 	.word	0x000000ff
        /*0d30*/ 	.word	0x00019c20
        /*0d34*/ 	.short	0x0100
        /*0d36*/ 	.byte	0x08
	.zero		1


	//   ....[2]....
        /*0d38*/ 	.word	0x00000370
        /*0d3c*/ 	.word	0x000000ff
        /*0d40*/ 	.word	0x00019c30
        /*0d44*/ 	.short	0x0100
        /*0d46*/ 	.byte	0x08
	.zero		1


	//   ....[3]....
        /*0d48*/ 	.word	0x00000380
        /*0d4c*/ 	.word	0x000000ff
        /*0d50*/ 	.word	0x00019c40
        /*0d54*/ 	.short	0x0100
        /*0d56*/ 	.byte	0x08
	.zero		1


	//   ....[4]....
        /*0d58*/ 	.word	0x00000390
        /*0d5c*/ 	.word	0x000000ff
        /*0d60*/ 	.word	0x00019c38
        /*0d64*/ 	.short	0x0100
        /*0d66*/ 	.byte	0x08
	.zero		1


	//   ....[5]....
        /*0d68*/ 	.word	0x000003a0
        /*0d6c*/ 	.word	0x000000ff
        /*0d70*/ 	.word	0x00019c48
        /*0d74*/ 	.short	0x0100
        /*0d76*/ 	.byte	0x08
	.zero		1


	//   ....[6]....
        /*0d78*/ 	.word	0x000004d0
        /*0d7c*/ 	.word	0x000000ff
        /*0d80*/ 	.word	0x00019c50
        /*0d84*/ 	.short	0x0100
        /*0d86*/ 	.byte	0x08
	.zero		1


	//   ....[7]....
        /*0d88*/ 	.word	0x000004e0
        /*0d8c*/ 	.word	0x000000ff
        /*0d90*/ 	.word	0x00019c60
        /*0d94*/ 	.short	0x0100
        /*0d96*/ 	.byte	0x08
	.zero		1


	//   ....[8]....
        /*0d98*/ 	.word	0x000004f0
        /*0d9c*/ 	.word	0x000000ff
        /*0da0*/ 	.word	0x00019c58
        /*0da4*/ 	.short	0x0100
        /*0da6*/ 	.byte	0x08
	.zero		1


	//   ....[9]....
        /*0da8*/ 	.word	0x00000500
        /*0dac*/ 	.word	0x000000ff
        /*0db0*/ 	.word	0x00019c68
        /*0db4*/ 	.short	0x0100
        /*0db6*/ 	.byte	0x08
	.zero		1


	//   ....[10]....
        /*0db8*/ 	.word	0x000005f0
        /*0dbc*/ 	.word	0x000000ff
        /*0dc0*/ 	.word	0x00019c70
        /*0dc4*/ 	.short	0x0100
        /*0dc6*/ 	.byte	0x06
	.zero		1


	//   ....[11]....
        /*0dc8*/ 	.word	0x00000600
        /*0dcc*/ 	.word	0x000000ff
        /*0dd0*/ 	.word	0x00019c80
        /*0dd4*/ 	.short	0x0100
        /*0dd6*/ 	.byte	0x06
	.zero		1


	//   ....[12]....
        /*0dd8*/ 	.word	0x00000610
        /*0ddc*/ 	.word	0x000000ff
        /*0de0*/ 	.word	0x00019c78
        /*0de4*/ 	.short	0x0100
        /*0de6*/ 	.byte	0x06
	.zero		1


	//   ....[13]....
        /*0de8*/ 	.word	0x00000620
        /*0dec*/ 	.word	0x000000ff
        /*0df0*/ 	.word	0x00019c88
        /*0df4*/ 	.short	0x0100
        /*0df6*/ 	.byte	0x06
	.zero		1


	//   ....[14]....
        /*0df8*/ 	.word	0x00000750
        /*0dfc*/ 	.word	0x000000ff
        /*0e00*/ 	.word	0x00019c90
        /*0e04*/ 	.short	0x0100
        /*0e06*/ 	.byte	0x08
	.zero		1


	//   ....[15]....
        /*0e08*/ 	.word	0x00000760
        /*0e0c*/ 	.word	0x000000ff
        /*0e10*/ 	.word	0x00019ca0
        /*0e14*/ 	.short	0x0100
        /*0e16*/ 	.byte	0x08
	.zero		1


	//   ....[16]....
        /*0e18*/ 	.word	0x00000770
        /*0e1c*/ 	.word	0x000000ff
        /*0e20*/ 	.word	0x00019c98
        /*0e24*/ 	.short	0x0100
        /*0e26*/ 	.byte	0x08
	.zero		1


	//   ....[17]....
        /*0e28*/ 	.word	0x00000780
        /*0e2c*/ 	.word	0x000000ff
        /*0e30*/ 	.word	0x00019ca8
        /*0e34*/ 	.short	0x0100
        /*0e36*/ 	.byte	0x08
	.zero		1


	//   ....[18]....
        /*0e38*/ 	.word	0x000008c0
        /*0e3c*/ 	.word	0x000000ff
        /*0e40*/ 	.word	0x00019cb0
        /*0e44*/ 	.short	0x0100
        /*0e46*/ 	.byte	0x08
	.zero		1


	//   ....[19]....
        /*0e48*/ 	.word	0x000008d0
        /*0e4c*/ 	.word	0x000000ff
        /*0e50*/ 	.word	0x00019cc0
        /*0e54*/ 	.short	0x0100
        /*0e56*/ 	.byte	0x08
	.zero		1


	//   ....[20]....
        /*0e58*/ 	.word	0x000008e0
        /*0e5c*/ 	.word	0x000000ff
        /*0e60*/ 	.word	0x00019cb8
        /*0e64*/ 	.short	0x0100
        /*0e66*/ 	.byte	0x08
	.zero		1


	//   ....[21]....
        /*0e68*/ 	.word	0x000008f0
        /*0e6c*/ 	.word	0x000000ff
        /*0e70*/ 	.word	0x00019cc8
        /*0e74*/ 	.short	0x0100
        /*0e76*/ 	.byte	0x08
	.zero		1


	//   ....[22]....
        /*0e78*/ 	.word	0x000028e0
        /*0e7c*/ 	.word	0x00000045
        /*0e80*/ 	.word	0x00019c90
        /*0e84*/ 	.short	0x010a
        /*0e86*/ 	.byte	0x3f
	.zero		1


	//   ....[23]....
        /*0e88*/ 	.word	0x000042e0
        /*0e8c*/ 	.word	0x00000045
        /*0e90*/ 	.word	0x00019c90
        /*0e94*/ 	.short	0x010a
        /*0e96*/ 	.byte	0x3f
	.zero		1


	//   ....[24]....
        /*0e98*/ 	.word	0x00006390
        /*0e9c*/ 	.word	0x00000045
        /*0ea0*/ 	.word	0x00019c90
        /*0ea4*/ 	.short	0x010a
        /*0ea6*/ 	.byte	0x3f
	.zero		1


	//   ....[25]....
        /*0ea8*/ 	.word	0x000067c0
        /*0eac*/ 	.word	0x00000004
        /*0eb0*/ 	.word	0x00000000
        /*0eb4*/ 	.short	0x0101
        /*0eb6*/ 	.byte	0x3f
	.zero		1


	//   ....[26]....
        /*0eb8*/ 	.word	0x00006800
        /*0ebc*/ 	.word	0x00000045
        /*0ec0*/ 	.word	0x00019cb0
        /*0ec4*/ 	.short	0x010a
        /*0ec6*/ 	.byte	0x3f
	.zero		1


	//   ....[27]....
        /*0ec8*/ 	.word	0x00006bf0
        /*0ecc*/ 	.word	0x00000045
        /*0ed0*/ 	.word	0x00000000
        /*0ed4*/ 	.short	0x0101
        /*0ed6*/ 	.byte	0x3f
	.zero		1


	//   ....[28]....
        /*0ed8*/ 	.word	0x000074a0
        /*0edc*/ 	.word	0x00000012
        /*0ee0*/ 	.word	0x00019c00
        /*0ee4*/ 	.short	0x010a
        /*0ee6*/ 	.byte	0x3f
	.zero		1


	//   ....[29]....
        /*0ee8*/ 	.word	0x000074f0
        /*0eec*/ 	.word	0x00000012
        /*0ef0*/ 	.word	0x00019c00
        /*0ef4*/ 	.short	0x010a
        /*0ef6*/ 	.byte	0x3f
	.zero		1


	//   ....[30]....
        /*0ef8*/ 	.word	0x00007d20
        /*0efc*/ 	.word	0x00000012
        /*0f00*/ 	.word	0x00019c00
        /*0f04*/ 	.short	0x010a
        /*0f06*/ 	.byte	0x3f
	.zero		1


	//   ....[31]....
        /*0f08*/ 	.word	0x000099e0
        /*0f0c*/ 	.word	0x00000012
        /*0f10*/ 	.word	0x00019c00
        /*0f14*/ 	.short	0x010a
        /*0f16*/ 	.byte	0x3f
	.zero		1


	//   ....[32]....
        /*0f18*/ 	.word	0x0000bba0
        /*0f1c*/ 	.word	0x00000000
        /*0f20*/ 	.word	0x00019c30
        /*0f24*/ 	.short	0x010a
        /*0f26*/ 	.byte	0x3f
	.zero		1


	//   ....[33]....
        /*0f28*/ 	.word	0x0000bc40
        /*0f2c*/ 	.word	0x00000000
        /*0f30*/ 	.word	0x00019c30
        /*0f34*/ 	.short	0x010a
        /*0f36*/ 	.byte	0x3f
	.zero		1


	//   ....[34]....
        /*0f38*/ 	.word	0x0000dd60
        /*0f3c*/ 	.word	0x00000021
        /*0f40*/ 	.word	0x00000000
        /*0f44*/ 	.short	0x0101
        /*0f46*/ 	.byte	0x3f
	.zero		1


	//   ....[35]....
        /*0f48*/ 	.word	0x0000e6b0
        /*0f4c*/ 	.word	0x00000014
        /*0f50*/ 	.word	0x00019c30
        /*0f54*/ 	.short	0x010a
        /*0f56*/ 	.byte	0x3f
	.zero		1


	//   ....[36]....
        /*0f58*/ 	.word	0x0000e720
        /*0f5c*/ 	.word	0x00000014
        /*0f60*/ 	.word	0x00019c30
        /*0f64*/ 	.short	0x010a
        /*0f66*/ 	.byte	0x3f
	.zero		1


	//   ....[37]....
        /*0f68*/ 	.word	0x0000e920
        /*0f6c*/ 	.word	0x0000000e
        /*0f70*/ 	.word	0x00019c50
        /*0f74*/ 	.short	0x010a
        /*0f76*/ 	.byte	0x3f
	.zero		1


	//   ....[38]....
        /*0f78*/ 	.word	0x0000e970
        /*0f7c*/ 	.word	0x0000000e
        /*0f80*/ 	.word	0x00019c50
        /*0f84*/ 	.short	0x010a
        /*0f86*/ 	.byte	0x3f
	.zero		1


	//   ....[39]....
        /*0f88*/ 	.word	0x0000efa0
        /*0f8c*/ 	.word	0x00000014
        /*0f90*/ 	.word	0x00000000
        /*0f94*/ 	.short	0x0101
        /*0f96*/ 	.byte	0x3f
	.zero		1


	//   ....[40]....
        /*0f98*/ 	.word	0x000110a0
        /*0f9c*/ 	.word	0x0000000e
        /*0fa0*/ 	.word	0x00000000
        /*0fa4*/ 	.short	0x0101
        /*0fa6*/ 	.byte	0x3f
	.zero		1


	//   ....[41]....
        /*0fa8*/ 	.word	0x00011640
        /*0fac*/ 	.word	0x0000000a
        /*0fb0*/ 	.word	0x00019c30
        /*0fb4*/ 	.short	0x010a
        /*0fb6*/ 	.byte	0x3f
	.zero		1


	//   ....[42]....
        /*0fb8*/ 	.word	0x000116b0
        /*0fbc*/ 	.word	0x0000000a
        /*0fc0*/ 	.word	0x00019c30
        /*0fc4*/ 	.short	0x010a
        /*0fc6*/ 	.byte	0x3f
	.zero		1


	//   ....[43]....
        /*0fc8*/ 	.word	0x000118b0
        /*0fcc*/ 	.word	0x0000000c
        /*0fd0*/ 	.word	0x00019c50
        /*0fd4*/ 	.short	0x010a
        /*0fd6*/ 	.byte	0x3f
	.zero		1


	//   ....[44]....
        /*0fd8*/ 	.word	0x00011900
        /*0fdc*/ 	.word	0x0000000c
        /*0fe0*/ 	.word	0x00019c50
        /*0fe4*/ 	.short	0x010a
        /*0fe6*/ 	.byte	0x3f
	.zero		1


	//   ....[45]....
        /*0fe8*/ 	.word	0x000121f0
        /*0fec*/ 	.word	0x0000000a
        /*0ff0*/ 	.word	0x00000000
        /*0ff4*/ 	.short	0x0101
        /*0ff6*/ 	.byte	0x3f
	.zero		1


	//   ....[46]....
        /*0ff8*/ 	.word	0x00013600
        /*0ffc*/ 	.word	0x0000000c
        /*1000*/ 	.word	0x00000000
        /*1004*/ 	.short	0x0101
        /*1006*/ 	.byte	0x3f
	.zero		1


	//   ....[47]....
        /*1008*/ 	.word	0x00013b30
        /*100c*/ 	.word	0x0000000c
        /*1010*/ 	.word	0x00019c50
        /*1014*/ 	.short	0x010a
        /*1016*/ 	.byte	0x3f
	.zero		1


	//   ....[48]....
        /*1018*/ 	.word	0x00013b80
        /*101c*/ 	.word	0x0000000c
        /*1020*/ 	.word	0x00019c50
        /*1024*/ 	.short	0x010a
        /*1026*/ 	.byte	0x3f
	.zero		1


	//   ....[49]....
        /*1028*/ 	.word	0x00014460
        /*102c*/ 	.word	0x00000004
        /*1030*/ 	.word	0x00000000
        /*1034*/ 	.short	0x0101
        /*1036*/ 	.byte	0x3f
	.zero		1


	//   ....[50]....
        /*1038*/ 	.word	0x00015a70
        /*103c*/ 	.word	0x00000000
        /*1040*/ 	.word	0x00000000
        /*1044*/ 	.short	0x0101
        /*1046*/ 	.byte	0x3f
	.zero		1


	//   ....[51]....
        /*1048*/ 	.word	0x00017ef0
        /*104c*/ 	.word	0x00000016
        /*1050*/ 	.word	0x00019c20
        /*1054*/ 	.short	0x010a
        /*1056*/ 	.byte	0x3f
	.zero		1


	//   ....[52]....
        /*1058*/ 	.word	0x00017fb0
        /*105c*/ 	.word	0x00000008
        /*1060*/ 	.word	0x00019ca0
        /*1064*/ 	.short	0x010a
        /*1066*/ 	.byte	0x3f
	.zero		1


	//   ....[53]....
        /*1068*/ 	.word	0x000183e0
        /*106c*/ 	.word	0x00000008
        /*1070*/ 	.word	0x00019cc0
        /*1074*/ 	.short	0x010a
        /*1076*/ 	.byte	0x3f
	.zero		1


	//   ....[54]....
        /*1078*/ 	.word	0x00018940
        /*107c*/ 	.word	0x00000008
        /*1080*/ 	.word	0x00019ca0
        /*1084*/ 	.short	0x010a
        /*1086*/ 	.byte	0x3f
	.zero		1


	//   ....[55]....
        /*1088*/ 	.word	0x00018d60
        /*108c*/ 	.word	0x00000008
        /*1090*/ 	.word	0x00019cc0
        /*1094*/ 	.short	0x010a
        /*1096*/ 	.byte	0x3f
	.zero		1


	//   ....[56]....
        /*1098*/ 	.word	0x00019ea0
        /*109c*/ 	.word	0x00000004
        /*10a0*/ 	.word	0x00019c80
        /*10a4*/ 	.short	0x010a
        /*10a6*/ 	.byte	0x3f
	.zero		1


	//   ....[57]....
        /*10a8*/ 	.word	0x0001a2d0
        /*10ac*/ 	.word	0x00000004
        /*10b0*/ 	.word	0x00019c70
        /*10b4*/ 	.short	0x0107
        /*10b6*/ 	.byte	0x3f
	.zero		1


	//   ....[58]....
        /*10b8*/ 	.word	0x0001a390
        /*10bc*/ 	.word	0x00000004
        /*10c0*/ 	.word	0x00019c70
        /*10c4*/ 	.short	0x0101
        /*10c6*/ 	.byte	0x3f
	.zero		1


	//   ....[59]....
        /*10c8*/ 	.word	0x0001a3e0
        /*10cc*/ 	.word	0x00000004
        /*10d0*/ 	.word	0x00019c40
        /*10d4*/ 	.short	0x010a
        /*10d6*/ 	.byte	0x3f
	.zero		1


	//   ....[60]....
        /*10d8*/ 	.word	0x0001a790
        /*10dc*/ 	.word	0x00000004
        /*10e0*/ 	.word	0x00019c30
        /*10e4*/ 	.short	0x0107
        /*10e6*/ 	.byte	0x3f
	.zero		1


	//   ....[61]....
        /*10e8*/ 	.word	0x0001a860
        /*10ec*/ 	.word	0x00000004
        /*10f0*/ 	.word	0x00019c30
        /*10f4*/ 	.short	0x0101
        /*10f6*/ 	.byte	0x3f
	.zero		1


	//   ....[62]....
        /*10f8*/ 	.word	0x0001b250
        /*10fc*/ 	.word	0x00000016
        /*1100*/ 	.word	0x00019c00
        /*1104*/ 	.short	0x0107
        /*1106*/ 	.byte	0x3f
	.zero		1


	//   ....[63]....
        /*1108*/ 	.word	0x0001b350
        /*110c*/ 	.word	0x00000016
        /*1110*/ 	.word	0x00019c00
        /*1114*/ 	.short	0x0101
        /*1116*/ 	.byte	0x3f
	.zero		1


	//   ....[64]....
        /*1118*/ 	.word	0x0001b370
        /*111c*/ 	.word	0x00000016
        /*1120*/ 	.word	0x00019c20
        /*1124*/ 	.short	0x010a
        /*1126*/ 	.byte	0x3f
	.zero		1


	//   ....[65]....
        /*1128*/ 	.word	0x0001b6f0
        /*112c*/ 	.word	0x00000000
        /*1130*/ 	.word	0x00019c80
        /*1134*/ 	.short	0x010a
        /*1136*/ 	.byte	0x3f
	.zero		1


	//   ....[66]....
        /*1138*/ 	.word	0x0001bac0
        /*113c*/ 	.word	0x00000000
        /*1140*/ 	.word	0x00019c70
        /*1144*/ 	.short	0x0107
        /*1146*/ 	.byte	0x3f
	.zero		1


	//   ....[67]....
        /*1148*/ 	.word	0x0001bb80
        /*114c*/ 	.word	0x00000000
        /*1150*/ 	.word	0x00019c70
        /*1154*/ 	.short	0x0101
        /*1156*/ 	.byte	0x3f
	.zero		1


	//   ....[68]....
        /*1158*/ 	.word	0x0001bbb0
        /*115c*/ 	.word	0x00000000
        /*1160*/ 	.word	0x00019c40
        /*1164*/ 	.short	0x010a
        /*1166*/ 	.byte	0x3f
	.zero		1


	//   ....[69]....
        /*1168*/ 	.word	0x0001bf00
        /*116c*/ 	.word	0x00000000
        /*1170*/ 	.word	0x00019c30
        /*1174*/ 	.short	0x0107
        /*1176*/ 	.byte	0x3f
	.zero		1


	//   ....[70]....
        /*1178*/ 	.word	0x0001bfc0
        /*117c*/ 	.word	0x00000000
        /*1180*/ 	.word	0x00019c30
        /*1184*/ 	.short	0x0101
        /*1186*/ 	.byte	0x3f
	.zero		1


	//   ....[71]....
        /*1188*/ 	.word	0x0001c050
        /*118c*/ 	.word	0x00000002
        /*1190*/ 	.word	0x00019c70
        /*1194*/ 	.short	0x010a
        /*1196*/ 	.byte	0x3f
	.zero		1


	//   ....[72]....
        /*1198*/ 	.word	0x0001c0e0
        /*119c*/ 	.word	0x00000002
        /*11a0*/ 	.word	0x00019c60
        /*11a4*/ 	.short	0x010a
        /*11a6*/ 	.byte	0x3f
	.zero		1


	//   ....[73]....
        /*11a8*/ 	.word	0x0001c550
        /*11ac*/ 	.word	0x00000002
        /*11b0*/ 	.word	0x00019c50
        /*11b4*/ 	.short	0x0101
        /*11b6*/ 	.byte	0x3f
	.zero		1


	//   ....[74]....
        /*11b8*/ 	.word	0x0001c5e0
        /*11bc*/ 	.word	0x00000002
        /*11c0*/ 	.word	0x00000000
        /*11c4*/ 	.short	0x0101
        /*11c6*/ 	.byte	0x3f
	.zero		1


	//   ....[75]....
        /*11c8*/ 	.word	0x0001c7a0
        /*11cc*/ 	.word	0x00000000
        /*11d0*/ 	.word	0x00019c70
        /*11d4*/ 	.short	0x010a
        /*11d6*/ 	.byte	0x3f
	.zero		1


	//   ....[76]....
        /*11d8*/ 	.word	0x0001c820
        /*11dc*/ 	.word	0x00000000
        /*11e0*/ 	.word	0x00019c60
        /*11e4*/ 	.short	0x010a
        /*11e6*/ 	.byte	0x3f
	.zero		1


	//   ....[77]....
        /*11e8*/ 	.word	0x0001cca0
        /*11ec*/ 	.word	0x00000000
        /*11f0*/ 	.word	0x00019c50
        /*11f4*/ 	.short	0x0101
        /*11f6*/ 	.byte	0x3f
	.zero		1


	//   ....[78]....
        /*11f8*/ 	.word	0x0001cd60
        /*11fc*/ 	.word	0x00000000
        /*1200*/ 	.word	0x00000000
        /*1204*/ 	.short	0x0101
        /*1206*/ 	.byte	0x3f
	.zero		1


	//   ....[79]....
        /*1208*/ 	.word	0x0001da80
        /*120c*/ 	.word	0x00000004
        /*1210*/ 	.word	0x00019c20
        /*1214*/ 	.short	0x010a
        /*1216*/ 	.byte	0x3f
	.zero		1


	//   ....[80]....
        /*1218*/ 	.word	0x0001dbf0
        /*121c*/ 	.word	0x00000005
        /*1220*/ 	.word	0x00019c40
        /*1224*/ 	.short	0x010a
        /*1226*/ 	.byte	0x3f
	.zero		1


	//   ....[81]....
        /*1228*/ 	.word	0x0001dc90
        /*122c*/ 	.word	0x00000017
        /*1230*/ 	.word	0x00019c40
        /*1234*/ 	.short	0x010a
        /*1236*/ 	.byte	0x3f
	.zero		1


	//   ....[82]....
        /*1238*/ 	.word	0x0001dcd0
        /*123c*/ 	.word	0x00000005
        /*1240*/ 	.word	0x00019c60
        /*1244*/ 	.short	0x010a
        /*1246*/ 	.byte	0x3f
	.zero		1


	//   ....[83]....
        /*1248*/ 	.word	0x0001dd10
        /*124c*/ 	.word	0x00000017
        /*1250*/ 	.word	0x00019c60
        /*1254*/ 	.short	0x010a
        /*1256*/ 	.byte	0x3f
	.zero		1


	//   ....[84]....
        /*1258*/ 	.word	0x0001dd50
        /*125c*/ 	.word	0x00000005
        /*1260*/ 	.word	0x00019c80
        /*1264*/ 	.short	0x010a
        /*1266*/ 	.byte	0x3f
	.zero		1


	//   ....[85]....
        /*1268*/ 	.word	0x0001dd90
        /*126c*/ 	.word	0x00000017
        /*1270*/ 	.word	0x00019c80
        /*1274*/ 	.short	0x010a
        /*1276*/ 	.byte	0x3f
	.zero		1


	//   ....[86]....
        /*1278*/ 	.word	0x0001ddf0
        /*127c*/ 	.word	0x00000045
        /*1280*/ 	.word	0x00019c90
        /*1284*/ 	.short	0x010a
        /*1286*/ 	.byte	0x3f
	.zero		1


	//   ....[87]....
        /*1288*/ 	.word	0x0001df60
        /*128c*/ 	.word	0x00000045
        /*1290*/ 	.word	0x00019c90
        /*1294*/ 	.short	0x010a
        /*1296*/ 	.byte	0x3f
	.zero		1


	//   ....[88]....
        /*1298*/ 	.word	0x0001e0e0
        /*129c*/ 	.word	0x00000045
        /*12a0*/ 	.word	0x00019c90
        /*12a4*/ 	.short	0x010a
        /*12a6*/ 	.byte	0x3f
	.zero		1


	//   ....[89]....
        /*12a8*/ 	.word	0x0001e240
        /*12ac*/ 	.word	0x00000045
        /*12b0*/ 	.word	0x00019cb0
        /*12b4*/ 	.short	0x010a
        /*12b6*/ 	.byte	0x3f
	.zero		1


	//   ....[90]....
        /*12b8*/ 	.word	0x0001e440
        /*12bc*/ 	.word	0x00000012
        /*12c0*/ 	.word	0x00019c00
        /*12c4*/ 	.short	0x010a
        /*12c6*/ 	.byte	0x3f
	.zero		1


	//   ....[91]....
        /*12c8*/ 	.word	0x0001e650
        /*12cc*/ 	.word	0x00000012
        /*12d0*/ 	.word	0x00019c00
        /*12d4*/ 	.short	0x010a
        /*12d6*/ 	.byte	0x3f
	.zero		1


	//   ....[92]....
        /*12d8*/ 	.word	0x0001e6a0
        /*12dc*/ 	.word	0x00000000
        /*12e0*/ 	.word	0x00019c30
        /*12e4*/ 	.short	0x010a
        /*12e6*/ 	.byte	0x3f
	.zero		1


	//   ....[93]....
        /*12e8*/ 	.word	0x0001e6f0
        /*12ec*/ 	.word	0x00000014
        /*12f0*/ 	.word	0x00019c30
        /*12f4*/ 	.short	0x010a
        /*12f6*/ 	.byte	0x3f
	.zero		1


	//   ....[94]....
        /*12f8*/ 	.word	0x0001e740
        /*12fc*/ 	.word	0x0000000e
        /*1300*/ 	.word	0x00019c50
        /*1304*/ 	.short	0x010a
        /*1306*/ 	.byte	0x3f
	.zero		1


	//   ....[95]....
        /*1308*/ 	.word	0x0001e790
        /*130c*/ 	.word	0x0000000a
        /*1310*/ 	.word	0x00019c30
        /*1314*/ 	.short	0x010a
        /*1316*/ 	.byte	0x3f
	.zero		1


	//   ....[96]....
        /*1318*/ 	.word	0x0001e7e0
        /*131c*/ 	.word	0x0000000c
        /*1320*/ 	.word	0x00019c50
        /*1324*/ 	.short	0x010a
        /*1326*/ 	.byte	0x3f
	.zero		1


	//   ....[97]....
        /*1328*/ 	.word	0x0001e830
        /*132c*/ 	.word	0x0000000c
        /*1330*/ 	.word	0x00019c50
        /*1334*/ 	.short	0x010a
        /*1336*/ 	.byte	0x3f
	.zero		1


	//   ....[98]....
        /*1338*/ 	.word	0x0001e9d0
        /*133c*/ 	.word	0x00000016
        /*1340*/ 	.word	0x00019c20
        /*1344*/ 	.short	0x010a
        /*1346*/ 	.byte	0x3f
	.zero		1


	//   ....[99]....
        /*1348*/ 	.word	0x0001ea20
        /*134c*/ 	.word	0x00000008
        /*1350*/ 	.word	0x00019ca0
        /*1354*/ 	.short	0x010a
        /*1356*/ 	.byte	0x3f
	.zero		1


	//   ....[100]....
        /*1358*/ 	.word	0x0001ea70
        /*135c*/ 	.word	0x00000008
        /*1360*/ 	.word	0x00019cc0
        /*1364*/ 	.short	0x010a
        /*1366*/ 	.byte	0x3f
	.zero		1


	//   ....[101]....
        /*1368*/ 	.word	0x0001eac0
        /*136c*/ 	.word	0x00000008
        /*1370*/ 	.word	0x00019ca0
        /*1374*/ 	.short	0x010a
        /*1376*/ 	.byte	0x3f
	.zero		1


	//   ....[102]....
        /*1378*/ 	.word	0x0001eb10
        /*137c*/ 	.word	0x00000008
        /*1380*/ 	.word	0x00019cc0
        /*1384*/ 	.short	0x010a
        /*1386*/ 	.byte	0x3f
	.zero		1


	//   ....[103]....
        /*1388*/ 	.word	0x0001ec40
        /*138c*/ 	.word	0x00000004
        /*1390*/ 	.word	0x00019c80
        /*1394*/ 	.short	0x010a
        /*1396*/ 	.byte	0x3f
	.zero		1


	//   ....[104]....
        /*1398*/ 	.word	0x0001f030
        /*139c*/ 	.word	0x00000004
        /*13a0*/ 	.word	0x00019c40
        /*13a4*/ 	.short	0x010a
        /*13a6*/ 	.byte	0x3f
	.zero		1


	//   ....[105]....
        /*13a8*/ 	.word	0x0001f6d0
        /*13ac*/ 	.word	0x00000016
        /*13b0*/ 	.word	0x00019c20
        /*13b4*/ 	.short	0x010a
        /*13b6*/ 	.byte	0x3f
	.zero		1


	//   ....[106]....
        /*13b8*/ 	.word	0x0001f720
        /*13bc*/ 	.word	0x00000000
        /*13c0*/ 	.word	0x00019c80
        /*13c4*/ 	.short	0x010a
        /*13c6*/ 	.byte	0x3f
	.zero		1


	//   ....[107]....
        /*13c8*/ 	.word	0x0001fa20
        /*13cc*/ 	.word	0x00000000
        /*13d0*/ 	.word	0x00019c40
        /*13d4*/ 	.short	0x010a
        /*13d6*/ 	.byte	0x3f
	.zero		1


	//   ....[108]....
        /*13d8*/ 	.word	0x0001fcd0
        /*13dc*/ 	.word	0x00000002
        /*13e0*/ 	.word	0x00019c70
        /*13e4*/ 	.short	0x010a
        /*13e6*/ 	.byte	0x3f
	.zero		1


	//   ....[109]....
        /*13e8*/ 	.word	0x0001fd20
        /*13ec*/ 	.word	0x00000002
        /*13f0*/ 	.word	0x00019c60
        /*13f4*/ 	.short	0x010a
        /*13f6*/ 	.byte	0x3f
	.zero		1


	//   ....[110]....
        /*13f8*/ 	.word	0x0001fd70
        /*13fc*/ 	.word	0x00000000
        /*1400*/ 	.word	0x00019c70
        /*1404*/ 	.short	0x010a
        /*1406*/ 	.byte	0x3f
	.zero		1


	//   ....[111]....
        /*1408*/ 	.word	0x0001fdc0
        /*140c*/ 	.word	0x00000000
        /*1410*/ 	.word	0x00019c60
        /*1414*/ 	.short	0x010a
        /*1416*/ 	.byte	0x3f
	.zero		1


	//   ....[112]....
        /*1418*/ 	.word	0x00020810
        /*141c*/ 	.word	0x00000004
        /*1420*/ 	.word	0x00019c20
        /*1424*/ 	.short	0x010a
        /*1426*/ 	.byte	0x3f
	.zero		1


	//   ....[113]....
        /*1428*/ 	.word	0x000209b0
        /*142c*/ 	.word	0x00000005
        /*1430*/ 	.word	0x00019c40
        /*1434*/ 	.short	0x010a
        /*1436*/ 	.byte	0x3f
	.zero		1


	//   ....[114]....
        /*1438*/ 	.word	0x00020a00
        /*143c*/ 	.word	0x00000017
        /*1440*/ 	.word	0x00019c40
        /*1444*/ 	.short	0x010a
        /*1446*/ 	.byte	0x3f
	.zero		1


	//   ....[115]....
        /*1448*/ 	.word	0x00020a50
        /*144c*/ 	.word	0x00000005
        /*1450*/ 	.word	0x00019c60
        /*1454*/ 	.short	0x010a
        /*1456*/ 	.byte	0x3f
	.zero		1


	//   ....[116]....
        /*1458*/ 	.word	0x00020aa0
        /*145c*/ 	.word	0x00000017
        /*1460*/ 	.word	0x00019c60
        /*1464*/ 	.short	0x010a
        /*1466*/ 	.byte	0x3f
	.zero		1


	//   ....[117]....
        /*1468*/ 	.word	0x00020af0
        /*146c*/ 	.word	0x00000005
        /*1470*/ 	.word	0x00019c80
        /*1474*/ 	.short	0x010a
        /*1476*/ 	.byte	0x3f
	.zero		1


	//----- nvinfo : EIATTR_NUM_MBARRIERS
	.align		4
.L_1370:
        /*1478*/ 	.byte	0x03, 0x38
        /*147a*/ 	.short	0x0016


	//----- nvinfo : EIATTR_EXIT_INSTR_OFFSETS
	.align		4
        /*147c*/ 	.byte	0x04, 0x1c
        /*147e*/ 	.short	(.L_1372 - .L_1371)


	//   ....[0]....
.L_1371:
        /*1480*/ 	.word	0x0001dde0


	//----- nvinfo : EIATTR_MAX_THREADS
	.align		4
.L_1372:
        /*1484*/ 	.byte	0x04, 0x05
        /*1486*/ 	.short	(.L_1374 - .L_1373)
.L_1373:
        /*1488*/ 	.word	0x00000200
        /*148c*/ 	.word	0x00000001
        /*1490*/ 	.word	0x00000001


	//----- nvinfo : EIATTR_CRS_STACK_SIZE
	.align		4
.L_1374:
        /*1494*/ 	.byte	0x04, 0x1e
        /*1496*/ 	.short	(.L_1376 - .L_1375)
.L_1375:
        /*1498*/ 	.word	0x00000000


	//----- nvinfo : EIATTR_CBANK_PARAM_SIZE
	.align		4
.L_1376:
        /*149c*/ 	.byte	0x03, 0x19
        /*149e*/ 	.short	0x0af0


	//----- nvinfo : EIATTR_PARAM_CBANK
	.align		4
        /*14a0*/ 	.byte	0x04, 0x0a
        /*14a2*/ 	.short	(.L_1378 - .L_1377)
	.align		4
.L_1377:
        /*14a4*/ 	.word	index@(.nv.constant0._ZN7cutlass13device_kernelIN5flash11enable_sm90INS1_16FlashAttnFwdSm90INS1_25CollectiveMainloopFwdSm90ILi2EN4cute5tupleIJNS5_1CILi1EEES8_S8_EEENS6_IJNS7_ILi192EEENS7_ILi128EEENS7_ILi96EEEEEELi96ENS_12float_e4m3_tEfNS_4arch4Sm90ELb1ELb0ELb1ELb1ELb1ELb1ELb0ELb1ELb1ELb1ELb0ELb0EEENS1_21CollectiveEpilogueFwdINS6_IJSA_SC_SB_EEES9_NS_10bfloat16_tESG_Li384ELb1ELb1ELb0ELb1EEENS1_36VarlenDynamicPersistentTileSchedulerILi192ELi128ELi384ELi128ELb0ELb1ELb1ELb1ELb1ELb1EEEEEEEEEvNT_6ParamsE)
        /*14a8*/ 	.short	0x0210
        /*14aa*/ 	.short	0x0af0


	//----- nvinfo : EIATTR_SW_WAR
	.align		4
.L_1378:
        /*14ac*/ 	.byte	0x04, 0x36
        /*14ae*/ 	.short	(.L_1380 - .L_1379)
.L_1379:
        /*14b0*/ 	.word	0x00000008
.L_1380:


//--------------------- .nv.info._ZN7cutlass13device_kernelIN5flash11enable_sm90INS1_16FlashAttnFwdSm90INS1_25CollectiveMainloopFwdSm90ILi2EN4cute5tupleIJNS5_1CILi1EEES8_S8_EEENS6_IJNS7_ILi192EEENS7_ILi160EEENS7_ILi64EEEEEELi64ENS_12float_e4m3_tEfNS_4arch4Sm90ELb0ELb0ELb1ELb0ELb1ELb0ELb0ELb1ELb1ELb1ELb0ELb0EEENS1_21CollectiveEpilogueFwdINS6_IJSA_SC_SB_EEES9_NS_10bfloat16_tESG_Li384ELb0ELb1ELb0ELb1EEENS1_29StaticPersistentTileSchedulerILb0EEEEEEEEEvNT_6ParamsE --------------------------
	.section	.nv.info._ZN7cutlass13device_kernelIN5flash11enable_sm90INS1_16FlashAttnFwdSm90INS1_25CollectiveMainloopFwdSm90ILi2EN4cute5tupleIJNS5_1CILi1EEES8_S8_EEENS6_IJNS7_ILi192EEENS7_ILi160EEENS7_ILi64EEEEEELi64ENS_12float_e4m3_tEfNS_4arch4Sm90ELb0ELb0ELb1ELb0ELb1ELb0ELb0ELb1ELb1ELb1ELb0ELb0EEENS1_21CollectiveEpilogueFwdINS6_IJSA_SC_SB_EEES9_NS_10bfloat16_tESG_Li384ELb0ELb1ELb0ELb1EEENS1_29StaticPersistentTileSchedulerILb0EEEEEEEEEvNT_6ParamsE,"",@"SHT_CUDA_INFO"
	.sectionflags	@""
	.align	4


	//----- nvinfo : EIATTR_CUDA_API_VERSION
	.align		4
        /*0000*/ 	.byte	0x04, 0x37
        /*0002*/ 	.short	(.L_1382 - .L_1381)
.L_1381:
        /*0004*/ 	.word	0x00000082


	//----- nvinfo : EIATTR_KPARAM_INFO
	.align		4
.L_1382:
        /*0008*/ 	.byte	0x04, 0x17
        /*000a*/ 	.short	(.L_1384 - .L_1383)
.L_1383:
        /*000c*/ 	.word	0x00000000
        /*0010*/ 	.short	0x0000
        /*0012*/ 	.short	0x0070
        /*0014*/ 	.byte	0x00, 0xf0, 0x01, 0x28


	//----- nvinfo : EIATTR_SPARSE_MMA_MASK
	.align		4
.L_1384:
        /*0018*/ 	.byte	0x03, 0x50
        /*001a*/ 	.short	0x0000


	//----- nvinfo : EIATTR_MAXREG_COUNT
	.align		4
        /*001c*/ 	.byte	0x03, 0x1b
        /*001e*/ 	.short	0x0080


	//----- nvinfo : EIATTR_NUM_BARRIERS
	.align		4
        /*0020*/ 	.byte	0x02, 0x4c
        /*0022*/ 	.byte	0x09
	.zero		1


	//----- nvinfo : EIATTR_EXTERNS
	.align		4
        /*0024*/ 	.byte	0x04, 0x0f
        /*0026*/ 	.short	(.L_1386 - .L_1385)


	//   ....[0]....
	.align		4
.L_1385:
        /*0028*/ 	.word	index@(__assertfail)


	//----- nvinfo : EIATTR_ANNOTATIONS
	.align		4
.L_1386:
        /*002c*/ 	.byte	0x04, 0x55
        /*002e*/ 	.short	(.L_1388 - .L_1387)


	//   ....[0]....
.L_1387:
        /* <DEDUP_REMOVED lines=27> */


	//----- nvinfo : EIATTR_MERCURY_ISA_VERSION
	.align		4
.L_1388:
        /*01d0*/ 	.byte	0x03, 0x5f
        /*01d2*/ 	.short	0x0101


	//----- nvinfo : EIATTR_INT_WARP_WIDE_INSTR_OFFSETS
	.align		4
        /*01d4*/ 	.byte	0x04, 0x31
        /*01d6*/ 	.short	(.L_1390 - .L_1389)


	//   ....[0]....
.L_1389:
        /*01d8*/ 	.word	0x000000c0


	//   ....[1]....
        /*01dc*/ 	.word	0x000000d0


	//   ....[2]....
        /*01e0*/ 	.word	0x00000170


	//----- nvinfo : EIATTR_COOP_GROUP_MASK_REGIDS
	.align		4
.L_1390:
        /*01e4*/ 	.byte	0x04, 0x29
        /*01e6*/ 	.short	(.L_1392 - .L_1391)


	//   ....[0]....
.L_1391:
        /*01e8*/ 	.word	0xffffffff


	//   ....[1]....
        /*01ec*/ 	.word	0xffffffff


	//   ....[2]....
        /*01f0*/ 	.word	0xffffffff


	//   ....[3]....
        /*01f4*/ 	.word	0xffffffff


	//   ....[4]....
        /*01f8*/ 	.word	0xffffffff


	//   ....[5]....
        /*01fc*/ 	.word	0xffffffff


	//   ....[6]....
        /*0200*/ 	.word	0xffffffff


	//   ....[7]....
        /*0204*/ 	.word	0xffffffff


	//   ....[8]....
        /*0208*/ 	.word	0xffffffff


	//   ....[9]....
        /*020c*/ 	.word	0xffffffff


	//   ....[10]....
        /*0210*/ 	.word	0xffffffff


	//   ....[11]....
        /*0214*/ 	.word	0xffffffff


	//   ....[12]....
        /*0218*/ 	.word	0xffffffff


	//   ....[13]....
        /*021c*/ 	.word	0xffffffff


	//   ....[14]....
        /*0220*/ 	.word	0xffffffff


	//   ....[15]....
        /*0224*/ 	.word	0xffffffff


	//   ....[16]....
        /*0228*/ 	.word	0xffffffff


	//   ....[17]....
        /*022c*/ 	.word	0xffffffff


	//   ....[18]....
        /*0230*/ 	.word	0xffffffff


	//   ....[19]....
        /*0234*/ 	.word	0xffffffff


	//   ....[20]....
        /*0238*/ 	.word	0xffffffff


	//   ....[21]....
        /*023c*/ 	.word	0xffffffff


	//   ....[22]....
        /*0240*/ 	.word	0xffffffff


	//   ....[23]....
        /*0244*/ 	.word	0xffffffff


	//   ....[24]....
        /*0248*/ 	.word	0xffffffff


	//   ....[25]....
        /*024c*/ 	.word	0xffffffff


	//   ....[26]....
        /*0250*/ 	.word	0xffffffff


	//   ....[27]....
        /*0254*/ 	.word	0xffffffff


	//   ....[28]....
        /*0258*/ 	.word	0xffffffff


	//   ....[29]....
        /*025c*/ 	.word	0xffffffff


	//   ....[30]....
        /*0260*/ 	.word	0xffffffff


	//   ....[31]....
        /*0264*/ 	.word	0xffffffff


	//   ....[32]....
        /*0268*/ 	.word	0xffffffff


	//   ....[33]....
        /*026c*/ 	.word	0xffffffff


	//   ....[34]....
        /*0270*/ 	.word	0xffffffff


	//   ....[35]....
        /*0274*/ 	.word	0xffffffff


	//   ....[36]....
        /*0278*/ 	.word	0xffffffff


	//   ....[37]....
        /*027c*/ 	.word	0xffffffff


	//   ....[38]....
        /*0280*/ 	.word	0xffffffff


	//   ....[39]....
        /*0284*/ 	.word	0xffffffff


	//   ....[40]....
        /*0288*/ 	.word	0xffffffff


	//   ....[41]....
        /*028c*/ 	.word	0xffffffff


	//   ....[42]....
        /*0290*/ 	.word	0xffffffff


	//   ....[43]....
        /*0294*/ 	.word	0xffffffff


	//   ....[44]....
        /*0298*/ 	.word	0xffffffff


	//   ....[45]....
        /*029c*/ 	.word	0xffffffff


	//   ....[46]....
        /*02a0*/ 	.word	0xffffffff


	//   ....[47]....
        /*02a4*/ 	.word	0xffffffff


	//   ....[48]....
        /*02a8*/ 	.word	0xffffffff


	//   ....[49]....
        /*02ac*/ 	.word	0xffffffff


	//   ....[50]....
        /*02b0*/ 	.word	0xffffffff


	//   ....[51]....
        /*02b4*/ 	.word	0xffffffff


	//   ....[52]....
        /*02b8*/ 	.word	0xffffffff


	//   ....[53]....
        /*02bc*/ 	.word	0xffffffff


	//   ....[54]....
        /*02c0*/ 	.word	0xffffffff


	//   ....[55]....
        /*02c4*/ 	.word	0xffffffff


	//   ....[56]....
        /*02c8*/ 	.word	0xffffffff


	//   ....[57]....
        /*02cc*/ 	.word	0xffffffff


	//   ....[58]....
        /*02d0*/ 	.word	0xffffffff


	//   ....[59]....
        /*02d4*/ 	.word	0xffffffff


	//   ....[60]....
        /*02d8*/ 	.word	0xffffffff


	//   ....[61]....
        /*02dc*/ 	.word	0xffffffff


	//   ....[62]....
        /*02e0*/ 	.word	0xffffffff


	//   ....[63]....
        /*02e4*/ 	.word	0xffffffff


	//   ....[64]....
        /*02e8*/ 	.word	0xffffffff


	//   ....[65]....
        /*02ec*/ 	.word	0xffffffff


	//   ....[66]....
        /*02f0*/ 	.word	0xffffffff


	//   ....[67]....
        /*02f4*/ 	.word	0xffffffff


	//   ....[68]....
        /*02f8*/ 	.word	0xffffffff


	//   ....[69]....
        /*02fc*/ 	.word	0xffffffff


	//   ....[70]....
        /*0300*/ 	.word	0xffffffff


	//   ....[71]....
        /*0304*/ 	.word	0xffffffff


	//   ....[72]....
        /*0308*/ 	.word	0xffffffff


	//   ....[73]....
        /*030c*/ 	.word	0xffffffff


	//   ....[74]....
        /*0310*/ 	.word	0xffffffff


	//   ....[75]....
        /*0314*/ 	.word	0xffffffff


	//   ....[76]....
        /*0318*/ 	.word	0xffffffff


	//   ....[77]....
        /*031c*/ 	.word	0xffffffff


	//   ....[78]....
        /*0320*/ 	.word	0xffffffff


	//   ....[79]....
        /*0324*/ 	.word	0xffffffff


	//   ....[80]....
        /*0328*/ 	.word	0xffffffff


	//   ....[81]....
        /*032c*/ 	.word	0xffffffff


	//   ....[82]....
        /*0330*/ 	.word	0xffffffff


	//   ....[83]....
        /*0334*/ 	.word	0xffffffff


	//   ....[84]....
        /*0338*/ 	.word	0xffffffff


	//   ....[85]....
        /*033c*/ 	.word	0xffffffff


	//   ....[86]....
        /*0340*/ 	.word	0xffffffff


	//   ....[87]....
        /*0344*/ 	.word	0xffffffff


	//   ....[88]....
        /*0348*/ 	.word	0xffffffff


	//   ....[89]....
        /*034c*/ 	.word	0xffffffff


	//   ....[90]....
        /*0350*/ 	.word	0xffffffff


	//   ....[91]....
        /*0354*/ 	.word	0xffffffff


	//   ....[92]....
        /*0358*/ 	.word	0xffffffff


	//   ....[93]....
        /*035c*/ 	.word	0xffffffff


	//   ....[94]....
        /*0360*/ 	.word	0xffffffff


	//   ....[95]....
        /*0364*/ 	.word	0xffffffff


	//   ....[96]....
        /*0368*/ 	.word	0xffffffff


	//   ....[97]....
        /*036c*/ 	.word	0xffffffff


	//   ....[98]....
        /*0370*/ 	.word	0xffffffff


	//   ....[99]....
        /*0374*/ 	.word	0xffffffff


	//   ....[100]....
        /*0378*/ 	.word	0x0500000f


	//   ....[101]....
        /*037c*/ 	.word	0x0500000f


	//   ....[102]....
        /*0380*/ 	.word	0x0500000f


	//   ....[103]....
        /*0384*/ 	.word	0x0500000f


	//   ....[104]....
        /*0388*/ 	.word	0x0500000f


	//   ....[105]....
        /*038c*/ 	.word	0x0500000f


	//   ....[106]....
        /*0390*/ 	.word	0x0500000f


	//   ....[107]....
        /*0394*/ 	.word	0x0500000f


	//   ....[108]....
        /*0398*/ 	.word	0x0500000f


	//   ....[109]....
        /*039c*/ 	.word	0x0500000f


	//   ....[110]....
        /*03a0*/ 	.word	0x0500000f


	//   ....[111]....
        /*03a4*/ 	.word	0x0500000f


	//   ....[112]....
        /*03a8*/ 	.word	0x0500000f


	//   ....[113]....
        /*03ac*/ 	.word	0x0500000f


	//   ....[114]....
        /*03b0*/ 	.word	0x0500000f


	//   ....[115]....
        /*03b4*/ 	.word	0x0500000f


	//   ....[116]....
        /*03b8*/ 	.word	0x0500000f


	//   ....[117]....
        /*03bc*/ 	.word	0x0500000f


	//   ....[118]....
        /*03c0*/ 	.word	0x0500000f


	//   ....[119]....
        /*03c4*/ 	.word	0x0500000f


	//   ....[120]....
        /*03c8*/ 	.word	0x0500000f


	//   ....[121]....
        /*03cc*/ 	.word	0x0500000f


	//   ....[122]....
        /*03d0*/ 	.word	0x0500000f


	//   ....[123]....
        /*03d4*/ 	.word	0x0500000f


	//   ....[124]....
        /*03d8*/ 	.word	0x0500000f


	//   ....[125]....
        /*03dc*/ 	.word	0x0500000f


	//   ....[126]....
        /*03e0*/ 	.word	0x0500000f


	//   ....[127]....
        /*03e4*/ 	.word	0x0500000f


	//   ....[128]....
        /*03e8*/ 	.word	0x0500000f


	//   ....[129]....
        /*03ec*/ 	.word	0x0500000f


	//   ....[130]....
        /*03f0*/ 	.word	0x0500000f


	//   ....[131]....
        /*03f4*/ 	.word	0x0500000f


	//   ....[132]....
        /*03f8*/ 	.word	0x0500000f


	//   ....[133]....
        /*03fc*/ 	.word	0x0500000f


	//   ....[134]....
        /*0400*/ 	.word	0x0500000f


	//   ....[135]....
        /*0404*/ 	.word	0x0500000f


	//   ....[136]....
        /*0408*/ 	.word	0x0500000f


	//   ....[137]....
        /*040c*/ 	.word	0x0500000f


	//   ....[138]....
        /*0410*/ 	.word	0x0500000f


	//   ....[139]....
        /*0414*/ 	.word	0x0500000f


	//   ....[140]....
        /*0418*/ 	.word	0x0500000f


	//   ....[141]....
        /*041c*/ 	.word	0x0500000f


	//   ....[142]....
        /*0420*/ 	.word	0x0500000f


	//   ....[143]....
        /*0424*/ 	.word	0x0500000f


	//   ....[144]....
        /*0428*/ 	.word	0x0500000f


	//   ....[145]....
        /*042c*/ 	.word	0x0500000f


	//   ....[146]....
        /*0430*/ 	.word	0x0500000f


	//   ....[147]....
        /*0434*/ 	.word	0x0500000f


	//   ....[148]....
        /*0438*/ 	.word	0x0500000f


	//   ....[149]....
        /*043c*/ 	.word	0x0500000f


	//   ....[150]....
        /*0440*/ 	.word	0x0500000f


	//   ....[151]....
        /*0444*/ 	.word	0x0500000f


	//   ....[152]....
        /*0448*/ 	.word	0x0500000f


	//----- nvinfo : EIATTR_COOP_GROUP_INSTR_OFFSETS
	.align		4
.L_1392:
        /*044c*/ 	.byte	0x04, 0x28
        /*044e*/ 	.short	(.L_1394 - .L_1393)


	//   ....[0]....
.L_1393:
        /*0450*/ 	.word	0x00000070


	//   ....[1]....
        /*0454*/ 	.word	0x000000b0


	//   ....[2]....
        /*0458*/ 	.word	0x000002d0


	//   ....[3]....
        /*045c*/ 	.word	0x00000430


	//   ....[4]....
        /*0460*/ 	.word	0x00000550


	//   ....[5]....
        /*0464*/ 	.word	0x000006b0


	//   ....[6]....
        /*0468*/ 	.word	0x00000cc0


	//   ....[7]....
        /*046c*/ 	.word	0x00002d20


	//   ....[8]....
        /*0470*/ 	.word	0x00002db0


	//   ....[9]....
        /*0474*/ 	.word	0x000033d0


	//   ....[10]....
        /*0478*/ 	.word	0x000034a0


	//   ....[11]....
        /*047c*/ 	.word	0x00005cf0


	//   ....[12]....
        /*0480*/ 	.word	0x00005d20


	//   ....[13]....
        /*0484*/ 	.word	0x00005d40


	//   ....[14]....
        /*0488*/ 	.word	0x00005d60


	//   ....[15]....
        /*048c*/ 	.word	0x00007640


	//   ....[16]....
        /*0490*/ 	.word	0x00007650


	//   ....[17]....
        /*0494*/ 	.word	0x000076d0


	//   ....[18]....
        /*0498*/ 	.word	0x000076e0


	//   ....[19]....
        /*049c*/ 	.word	0x000083c0


	//   ....[20]....
        /*04a0*/ 	.word	0x000083d0


	//   ....[21]....
        /*04a4*/ 	.word	0x000083e0


	//   ....[22]....
        /*04a8*/ 	.word	0x000083f0


	//   ....[23]....
        /*04ac*/ 	.word	0x00008400


	//   ....[24]....
        /*04b0*/ 	.word	0x00008410


	//   ....[25]....
        /*04b4*/ 	.word	0x00008420


	//   ....[26]....
        /*04b8*/ 	.word	0x00008430


	//   ....[27]....
        /*04bc*/ 	.word	0x00008440


	//   ....[28]....
        /*04c0*/ 	.word	0x00008450


	//   ....[29]....
        /*04c4*/ 	.word	0x00008460


	//   ....[30]....
        /*04c8*/ 	.word	0x00008490


	//   ....[31]....
        /*04cc*/ 	.word	0x000084a0


	//   ....[32]....
        /*04d0*/ 	.word	0x000084d0


	//   ....[33]....
        /*04d4*/ 	.word	0x000084e0


	//   ....[34]....
        /*04d8*/ 	.word	0x00008510


	//   ....[35]....
        /*04dc*/ 	.word	0x00008530


	//   ....[36]....
        /*04e0*/ 	.word	0x00008550


	//   ....[37]....
        /*04e4*/ 	.word	0x000085d0


	//   ....[38]....
        /*04e8*/ 	.word	0x00008600


	//   ....[39]....
        /*04ec*/ 	.word	0x00008a70


	//   ....[40]....
        /*04f0*/ 	.word	0x00008a90


	//   ....[41]....
        /*04f4*/ 	.word	0x00008ac0


	//   ....[42]....
        /*04f8*/ 	.word	0x00008af0


	//   ....[43]....
        /*04fc*/ 	.word	0x00008b10


	//   ....[44]....
        /*0500*/ 	.word	0x00008b20


	//   ....[45]....
        /*0504*/ 	.word	0x00008b30


	//   ....[46]....
        /*0508*/ 	.word	0x00008b40


	//   ....[47]....
        /*050c*/ 	.word	0x0000a1a0


	//   ....[48]....
        /*0510*/ 	.word	0x0000a1b0


	//   ....[49]....
        /*0514*/ 	.word	0x0000a1c0


	//   ....[50]....
        /*0518*/ 	.word	0x0000a270


	//   ....[51]....
        /*051c*/ 	.word	0x0000a280


	//   ....[52]....
        /*0520*/ 	.word	0x0000a2c0


	//   ....[53]....
        /*0524*/ 	.word	0x0000a2d0


	//   ....[54]....
        /*0528*/ 	.word	0x0000a2e0


	//   ....[55]....
        /*052c*/ 	.word	0x0000a320


	//   ....[56]....
        /*0530*/ 	.word	0x0000a360


	//   ....[57]....
        /*0534*/ 	.word	0x0000a7b0


	//   ....[58]....
        /*0538*/ 	.word	0x0000a7c0


	//   ....[59]....
        /*053c*/ 	.word	0x0000a7e0


	//   ....[60]....
        /*0540*/ 	.word	0x0000a820


	//   ....[61]....
        /*0544*/ 	.word	0x0000a890


	//   ....[62]....
        /*0548*/ 	.word	0x0000a8a0


	//   ....[63]....
        /*054c*/ 	.word	0x0000a920


	//   ....[64]....
        /*0550*/ 	.word	0x0000a930


	//   ....[65]....
        /*0554*/ 	.word	0x0000a940


	//   ....[66]....
        /*0558*/ 	.word	0x0000a950


	//   ....[67]....
        /*055c*/ 	.word	0x0000b210


	//   ....[68]....
        /*0560*/ 	.word	0x0000b230


	//   ....[69]....
        /*0564*/ 	.word	0x0000b260


	//   ....[70]....
        /*0568*/ 	.word	0x0000b2f0


	//   ....[71]....
        /*056c*/ 	.word	0x0000b300


	//   ....[72]....
        /*0570*/ 	.word	0x0000b390


	//   ....[73]....
        /*0574*/ 	.word	0x0000b3a0


	//   ....[74]....
        /*0578*/ 	.word	0x0000b3b0


	//   ....[75]....
        /*057c*/ 	.word	0x0000b450


	//   ....[76]....
        /*0580*/ 	.word	0x0000b490


	//   ....[77]....
        /*0584*/ 	.word	0x0000b4b0


	//   ....[78]....
        /*0588*/ 	.word	0x0000b4e0


	//   ....[79]....
        /*058c*/ 	.word	0x0000bdd0


	//   ....[80]....
        /*0590*/ 	.word	0x0000bde0


	//   ....[81]....
        /*0594*/ 	.word	0x0000be00


	//   ....[82]....
        /*0598*/ 	.word	0x0000be50


	//   ....[83]....
        /*059c*/ 	.word	0x0000be60


	//   ....[84]....
        /*05a0*/ 	.word	0x0000bea0


	//   ....[85]....
        /*05a4*/ 	.word	0x0000beb0


	//   ....[86]....
        /*05a8*/ 	.word	0x0000bec0


	//   ....[87]....
        /*05ac*/ 	.word	0x0000bf00


	//   ....[88]....
        /*05b0*/ 	.word	0x0000bf40


	//   ....[89]....
        /*05b4*/ 	.word	0x0000c370


	//   ....[90]....
        /*05b8*/ 	.word	0x0000c380


	//   ....[91]....
        /*05bc*/ 	.word	0x0000c390


	//   ....[92]....
        /*05c0*/ 	.word	0x0000c3a0


	//   ....[93]....
        /*05c4*/ 	.word	0x0000c3e0


	//   ....[94]....
        /*05c8*/ 	.word	0x0000c3f0


	//   ....[95]....
        /*05cc*/ 	.word	0x0000c430


	//   ....[96]....
        /*05d0*/ 	.word	0x0000c440


	//   ....[97]....
        /*05d4*/ 	.word	0x0000c450


	//   ....[98]....
        /*05d8*/ 	.word	0x0000c490


	//   ....[99]....
        /*05dc*/ 	.word	0x0000d2b0


	//   ....[100]....
        /*05e0*/ 	.word	0x0000d7f0


	//   ....[101]....
        /*05e4*/ 	.word	0x0000d8d0


	//   ....[102]....
        /*05e8*/ 	.word	0x0000d990


	//   ....[103]....
        /*05ec*/ 	.word	0x0000da40


	//   ....[104]....
        /*05f0*/ 	.word	0x0000db50


	//   ....[105]....
        /*05f4*/ 	.word	0x0000dbb0


	//   ....[106]....
        /*05f8*/ 	.word	0x0000dc60


	//   ....[107]....
        /*05fc*/ 	.word	0x0000dcc0


	//   ....[108]....
        /*0600*/ 	.word	0x0000dd70


	//   ....[109]....
        /*0604*/ 	.word	0x0000ddd0


	//   ....[110]....
        /*0608*/ 	.word	0x0000de80


	//   ....[111]....
        /*060c*/ 	.word	0x0000df70


	//   ....[112]....
        /*0610*/ 	.word	0x0000e020


	//   ....[113]....
        /*0614*/ 	.word	0x0000e080


	//   ....[114]....
        /*0618*/ 	.word	0x0000e1b0


	//   ....[115]....
        /*061c*/ 	.word	0x0000e210


	//   ....[116]....
        /*0620*/ 	.word	0x0000e300


	//   ....[117]....
        /*0624*/ 	.word	0x0000e360


	//   ....[118]....
        /*0628*/ 	.word	0x0000e450


	//   ....[119]....
        /*062c*/ 	.word	0x0000e4b0


	//   ....[120]....
        /*0630*/ 	.word	0x0000e580


	//   ....[121]....
        /*0634*/ 	.word	0x0000e610


	//   ....[122]....
        /*0638*/ 	.word	0x0000e680


	//   ....[123]....
        /*063c*/ 	.word	0x0000e6e0


	//   ....[124]....
        /*0640*/ 	.word	0x0000e7e0


	//   ....[125]....
        /*0644*/ 	.word	0x0000e840


	//   ....[126]....
        /*0648*/ 	.word	0x0000e930


	//   ....[127]....
        /*064c*/ 	.word	0x0000e990


	//   ....[128]....
        /*0650*/ 	.word	0x0000ea40


	//   ....[129]....
        /*0654*/ 	.word	0x0000eb00


	//   ....[130]....
        /*0658*/ 	.word	0x0000ebb0


	//   ....[131]....
        /*065c*/ 	.word	0x0000ec30


	//   ....[132]....
        /*0660*/ 	.word	0x0000ecc0


	//   ....[133]....
        /*0664*/ 	.word	0x0000edf0


	//   ....[134]....
        /*0668*/ 	.word	0x0000eea0


	//   ....[135]....
        /*066c*/ 	.word	0x0000ef50


	//   ....[136]....
        /*0670*/ 	.word	0x0000eff0


	//   ....[137]....
        /*0674*/ 	.word	0x0000f0a0


	//   ....[138]....
        /*0678*/ 	.word	0x0000f140


	//   ....[139]....
        /*067c*/ 	.word	0x0000f1f0


	//   ....[140]....
        /*0680*/ 	.word	0x0000f290


	//   ....[141]....
        /*0684*/ 	.word	0x0000f300


	//   ....[142]....
        /*0688*/ 	.word	0x0000f3c0


	//   ....[143]....
        /*068c*/ 	.word	0x0000f4b0


	//   ....[144]....
        /*0690*/ 	.word	0x0000f540


	//   ....[145]....
        /*0694*/ 	.word	0x0000f5a0


	//   ....[146]....
        /*0698*/ 	.word	0x0000f650


	//   ....[147]....
        /*069c*/ 	.word	0x0000f6b0


	//   ....[148]....
        /*06a0*/ 	.word	0x0000f760


	//   ....[149]....
        /*06a4*/ 	.word	0x0000f7c0


	//   ....[150]....
        /*06a8*/ 	.word	0x0000f870


	//   ....[151]....
        /*06ac*/ 	.word	0x0000f8d0


	//   ....[152]....
        /*06b0*/ 	.word	0x0000f980


	//----- nvinfo : EIATTR_REG_RECONFIG
	.align		4
.L_1394:
        /*06b4*/ 	.byte	0x01, 0x54
	.zero		2


	//----- nvinfo : EIATTR_SYSCALL_OFFSETS
	.align		4
        /*06b8*/ 	.byte	0x04, 0x46
        /*06ba*/ 	.short	(.L_1396 - .L_1395)


	//   ....[0]....
.L_1395:
        /*06bc*/ 	.word	0x00000ff0


	//   ....[1]....
        /*06c0*/ 	.word	0x00009610


	//   ....[2]....
        /*06c4*/ 	.word	0x00009790


	//   ....[3]....
        /*06c8*/ 	.word	0x000098d0


	//   ....[4]....
        /*06cc*/ 	.word	0x000099f0


	//   ....[5]....
        /*06d0*/ 	.word	0x0000ad30


	//----- nvinfo : EIATTR_MBARRIER_INSTR_OFFSETS
	.align		4
.L_1396:
        /*06d4*/ 	.byte	0x04, 0x39
        /*06d6*/ 	.short	(.L_1398 - .L_1397)


	//   ....[0]....
.L_1397:
        /*06d8*/ 	.word	0x00000180
        /*06dc*/ 	.word	0x000000ff
        /*06e0*/ 	.word	0x00013200
        /*06e4*/ 	.short	0x0100
        /*06e6*/ 	.byte	0x08
	.zero		1


	//   ....[1]....
        /*06e8*/ 	.word	0x00000190
        /*06ec*/ 	.word	0x000000ff
        /*06f0*/ 	.word	0x00013220
        /*06f4*/ 	.short	0x0100
        /*06f6*/ 	.byte	0x08
	.zero		1


	//   ....[2]....
        /*06f8*/ 	.word	0x00000280
        /*06fc*/ 	.word	0x000000ff
        /*0700*/ 	.word	0x00013230
        /*0704*/ 	.short	0x0100
        /*0706*/ 	.byte	0x08
	.zero		1


	//   ....[3]....
        /*0708*/ 	.word	0x00000290
        /*070c*/ 	.word	0x000000ff
        /*0710*/ 	.word	0x00013240
        /*0714*/ 	.short	0x0100
        /*0716*/ 	.byte	0x08
	.zero		1


	//   ....[4]....
        /*0718*/ 	.word	0x000002a0
        /*071c*/ 	.word	0x000000ff
        /*0720*/ 	.word	0x00013238
        /*0724*/ 	.short	0x0100
        /*0726*/ 	.byte	0x08
	.zero		1


	//   ....[5]....
        /*0728*/ 	.word	0x000002b0
        /*072c*/ 	.word	0x000000ff
        /*0730*/ 	.word	0x00013248
        /*0734*/ 	.short	0x0100
        /*0736*/ 	.byte	0x08
	.zero		1


	//   ....[6]....
        /*0738*/ 	.word	0x000003e0
        /*073c*/ 	.word	0x000000ff
        /*0740*/ 	.word	0x00013250
        /*0744*/ 	.short	0x0100
        /*0746*/ 	.byte	0x08
	.zero		1


	//   ....[7]....
        /*0748*/ 	.word	0x000003f0
        /*074c*/ 	.word	0x000000ff
        /*0750*/ 	.word	0x00013260
        /*0754*/ 	.short	0x0100
        /*0756*/ 	.byte	0x08
	.zero		1


	//   ....[8]....
        /*0758*/ 	.word	0x00000400
        /*075c*/ 	.word	0x000000ff
        /*0760*/ 	.word	0x00013258
        /*0764*/ 	.short	0x0100
        /*0766*/ 	.byte	0x08
	.zero		1


	//   ....[9]....
        /*0768*/ 	.word	0x00000410
        /*076c*/ 	.word	0x000000ff
        /*0770*/ 	.word	0x00013268
        /*0774*/ 	.short	0x0100
        /*0776*/ 	.byte	0x08
	.zero		1


	//   ....[10]....
        /*0778*/ 	.word	0x00000500
        /*077c*/ 	.word	0x000000ff
        /*0780*/ 	.word	0x00013270
        /*0784*/ 	.short	0x0100
        /*0786*/ 	.byte	0x06
	.zero		1


	//   ....[11]....
        /*0788*/ 	.word	0x00000510
        /*078c*/ 	.word	0x000000ff
        /*0790*/ 	.word	0x00013280
        /*0794*/ 	.short	0x0100
        /*0796*/ 	.byte	0x06
	.zero		1


	//   ....[12]....
        /*0798*/ 	.word	0x00000520
        /*079c*/ 	.word	0x000000ff
        /*07a0*/ 	.word	0x00013278
        /*07a4*/ 	.short	0x0100
        /*07a6*/ 	.byte	0x06
	.zero		1


	//   ....[13]....
        /*07a8*/ 	.word	0x00000530
        /*07ac*/ 	.word	0x000000ff
        /*07b0*/ 	.word	0x00013288
        /*07b4*/ 	.short	0x0100
        /*07b6*/ 	.byte	0x06
	.zero		1


	//   ....[14]....
        /*07b8*/ 	.word	0x00000660
        /*07bc*/ 	.word	0x000000ff
        /*07c0*/ 	.word	0x00013290
        /*07c4*/ 	.short	0x0100
        /*07c6*/ 	.byte	0x08
	.zero		1


	//   ....[15]....
        /*07c8*/ 	.word	0x00000670
        /*07cc*/ 	.word	0x000000ff
        /*07d0*/ 	.word	0x000132a0
        /*07d4*/ 	.short	0x0100
        /*07d6*/ 	.byte	0x08
	.zero		1


	//   ....[16]....
        /*07d8*/ 	.word	0x00000680
        /*07dc*/ 	.word	0x000000ff
        /*07e0*/ 	.word	0x00013298
        /*07e4*/ 	.short	0x0100
        /*07e6*/ 	.byte	0x08
	.zero		1


	//   ....[17]....
        /*07e8*/ 	.word	0x00000690
        /*07ec*/ 	.word	0x000000ff
        /*07f0*/ 	.word	0x000132a8
        /*07f4*/ 	.short	0x0100
        /*07f6*/ 	.byte	0x08
	.zero		1


	//   ....[18]....
        /*07f8*/ 	.word	0x000007e0
        /*07fc*/ 	.word	0x000000ff
        /*0800*/ 	.word	0x000132b0
        /*0804*/ 	.short	0x0100
        /*0806*/ 	.byte	0x08
	.zero		1


	//   ....[19]....
        /*0808*/ 	.word	0x000007f0
        /*080c*/ 	.word	0x000000ff
        /*0810*/ 	.word	0x000132c0
        /*0814*/ 	.short	0x0100
        /*0816*/ 	.byte	0x08
	.zero		1


	//   ....[20]....
        /*0818*/ 	.word	0x00000800
        /*081c*/ 	.word	0x000000ff
        /*0820*/ 	.word	0x000132b8
        /*0824*/ 	.short	0x0100
        /*0826*/ 	.byte	0x08
	.zero		1


	//   ....[21]....
        /*0828*/ 	.word	0x00000810
        /*082c*/ 	.word	0x000000ff
        /*0830*/ 	.word	0x000132c8
        /*0834*/ 	.short	0x0100
        /*0836*/ 	.byte	0x08
	.zero		1


	//   ....[22]....
        /*0838*/ 	.word	0x00001380
        /*083c*/ 	.word	0x00000019
        /*0840*/ 	.word	0x00013200
        /*0844*/ 	.short	0x010a
        /*0846*/ 	.byte	0x3f
	.zero		1


	//   ....[23]....
        /*0848*/ 	.word	0x00001420
        /*084c*/ 	.word	0x00000003
        /*0850*/ 	.word	0x00013230
        /*0854*/ 	.short	0x010a
        /*0856*/ 	.byte	0x3f
	.zero		1


	//   ....[24]....
        /*0858*/ 	.word	0x000014a0
        /*085c*/ 	.word	0x00000003
        /*0860*/ 	.word	0x00013230
        /*0864*/ 	.short	0x010a
        /*0866*/ 	.byte	0x3f
	.zero		1


	//   ....[25]....
        /*0868*/ 	.word	0x00002230
        /*086c*/ 	.word	0x00000028
        /*0870*/ 	.word	0x00000000
        /*0874*/ 	.short	0x0101
        /*0876*/ 	.byte	0x3f
	.zero		1


	//   ....[26]....
        /*0878*/ 	.word	0x000046c0
        /*087c*/ 	.word	0x000000ff
        /*0880*/ 	.word	0x00013230
        /*0884*/ 	.short	0x010a
        /*0886*/ 	.byte	0x07
	.zero		1


	//   ....[27]....
        /*0888*/ 	.word	0x00004700
        /*088c*/ 	.word	0x000000ff
        /*0890*/ 	.word	0x00013230
        /*0894*/ 	.short	0x010a
        /*0896*/ 	.byte	0x07
	.zero		1


	//   ....[28]....
        /*0898*/ 	.word	0x00004b50
        /*089c*/ 	.word	0x000000ff
        /*08a0*/ 	.word	0x00013250
        /*08a4*/ 	.short	0x010a
        /*08a6*/ 	.byte	0x0c
	.zero		1


	//   ....[29]....
        /*08a8*/ 	.word	0x00004b90
        /*08ac*/ 	.word	0x000000ff
        /*08b0*/ 	.word	0x00013250
        /*08b4*/ 	.short	0x010a
        /*08b6*/ 	.byte	0x0c
	.zero		1


	//   ....[30]....
        /*08b8*/ 	.word	0x000054b0
        /*08bc*/ 	.word	0x000000ff
        /*08c0*/ 	.word	0x00000000
        /*08c4*/ 	.short	0x0101
        /*08c6*/ 	.byte	0x07
	.zero		1


	//   ....[31]....
        /*08c8*/ 	.word	0x00006e20
        /*08cc*/ 	.word	0x000000ff
        /*08d0*/ 	.word	0x00000000
        /*08d4*/ 	.short	0x0101
        /*08d6*/ 	.byte	0x07
	.zero		1


	//   ....[32]....
        /*08d8*/ 	.word	0x00007300
        /*08dc*/ 	.word	0x000000ff
        /*08e0*/ 	.word	0x00013250
        /*08e4*/ 	.short	0x010a
        /*08e6*/ 	.byte	0x07
	.zero		1


	//   ....[33]....
        /*08e8*/ 	.word	0x00007340
        /*08ec*/ 	.word	0x000000ff
        /*08f0*/ 	.word	0x00013250
        /*08f4*/ 	.short	0x010a
        /*08f6*/ 	.byte	0x07
	.zero		1


	//   ....[34]....
        /*08f8*/ 	.word	0x00008010
        /*08fc*/ 	.word	0x000000ff
        /*0900*/ 	.word	0x00000000
        /*0904*/ 	.short	0x0101
        /*0906*/ 	.byte	0x07
	.zero		1


	//   ....[35]....
        /*0908*/ 	.word	0x00008990
        /*090c*/ 	.word	0x000000ff
        /*0910*/ 	.word	0x00000000
        /*0914*/ 	.short	0x0101
        /*0916*/ 	.byte	0x04
	.zero		1


	//   ....[36]....
        /*0918*/ 	.word	0x00009f10
        /*091c*/ 	.word	0x00000004
        /*0920*/ 	.word	0x00013280
        /*0924*/ 	.short	0x010a
        /*0926*/ 	.byte	0x3f
	.zero		1


	//   ....[37]....
        /*0928*/ 	.word	0x0000a430
        /*092c*/ 	.word	0x00000004
        /*0930*/ 	.word	0x00013270
        /*0934*/ 	.short	0x0107
        /*0936*/ 	.byte	0x3f
	.zero		1


	//   ....[38]....
        /*0938*/ 	.word	0x0000a4f0
        /*093c*/ 	.word	0x00000004
        /*0940*/ 	.word	0x00013270
        /*0944*/ 	.short	0x0101
        /*0946*/ 	.byte	0x3f
	.zero		1


	//   ....[39]....
        /*0948*/ 	.word	0x0000a520
        /*094c*/ 	.word	0x00000004
        /*0950*/ 	.word	0x00013240
        /*0954*/ 	.short	0x010a
        /*0956*/ 	.byte	0x3f
	.zero		1


	//   ....[40]....
        /*0958*/ 	.word	0x0000ab00
        /*095c*/ 	.word	0x00000004
        /*0960*/ 	.word	0x00013230
        /*0964*/ 	.short	0x0107
        /*0966*/ 	.byte	0x3f
	.zero		1


	//   ....[41]....
        /*0968*/ 	.word	0x0000abd0
        /*096c*/ 	.word	0x00000004
        /*0970*/ 	.word	0x00013230
        /*0974*/ 	.short	0x0101
        /*0976*/ 	.byte	0x3f
	.zero		1


	//   ....[42]....
        /*0978*/ 	.word	0x0000b580
        /*097c*/ 	.word	0x000000ff
        /*0980*/ 	.word	0x00013200
        /*0984*/ 	.short	0x0107
        /*0986*/ 	.byte	0x2a
	.zero		1


	//   ....[43]....
        /*0988*/ 	.word	0x0000b5d0
        /*098c*/ 	.word	0x000000ff
        /*0990*/ 	.word	0x00013200
        /*0994*/ 	.short	0x0101
        /*0996*/ 	.byte	0x2a
	.zero		1


	//   ....[44]....
        /*0998*/ 	.word	0x0000b600
        /*099c*/ 	.word	0x000000ff
        /*09a0*/ 	.word	0x00013220
        /*09a4*/ 	.short	0x010a
        /*09a6*/ 	.byte	0x2a
	.zero		1


	//   ....[45]....
        /*09a8*/ 	.word	0x0000bb30
        /*09ac*/ 	.word	0x00000000
        /*09b0*/ 	.word	0x00013280
        /*09b4*/ 	.short	0x010a
        /*09b6*/ 	.byte	0x3f
	.zero		1


	//   ....[46]....
        /*09b8*/ 	.word	0x0000bff0
        /*09bc*/ 	.word	0x00000000
        /*09c0*/ 	.word	0x00013270
        /*09c4*/ 	.short	0x0107
        /*09c6*/ 	.byte	0x3f
	.zero		1


	//   ....[47]....
        /*09c8*/ 	.word	0x0000c0b0
        /*09cc*/ 	.word	0x00000000
        /*09d0*/ 	.word	0x00013270
        /*09d4*/ 	.short	0x0101
        /*09d6*/ 	.byte	0x3f
	.zero		1


	//   ....[48]....
        /*09d8*/ 	.word	0x0000c0e0
        /*09dc*/ 	.word	0x00000000
        /*09e0*/ 	.word	0x00013240
        /*09e4*/ 	.short	0x010a
        /*09e6*/ 	.byte	0x3f
	.zero		1


	//   ....[49]....
        /*09e8*/ 	.word	0x0000c540
        /*09ec*/ 	.word	0x00000000
        /*09f0*/ 	.word	0x00013230
        /*09f4*/ 	.short	0x0107
        /*09f6*/ 	.byte	0x3f
	.zero		1


	//   ....[50]....
        /*09f8*/ 	.word	0x0000c600
        /*09fc*/ 	.word	0x00000000
        /*0a00*/ 	.word	0x00013230
        /*0a04*/ 	.short	0x0101
        /*0a06*/ 	.byte	0x3f
	.zero		1


	//   ....[51]....
        /*0a08*/ 	.word	0x0000c690
        /*0a0c*/ 	.word	0x00000000
        /*0a10*/ 	.word	0x00013270
        /*0a14*/ 	.short	0x010a
        /*0a16*/ 	.byte	0x3f
	.zero		1


	//   ....[52]....
        /*0a18*/ 	.word	0x0000c720
        /*0a1c*/ 	.word	0x00000000
        /*0a20*/ 	.word	0x00013260
        /*0a24*/ 	.short	0x010a
        /*0a26*/ 	.byte	0x3f
	.zero		1


	//   ....[53]....
        /*0a28*/ 	.word	0x0000cb00
        /*0a2c*/ 	.word	0x00000000
        /*0a30*/ 	.word	0x00013250
        /*0a34*/ 	.short	0x0101
        /*0a36*/ 	.byte	0x3f
	.zero		1


	//   ....[54]....
        /*0a38*/ 	.word	0x0000cb80
        /*0a3c*/ 	.word	0x00000000
        /*0a40*/ 	.word	0x00000000
        /*0a44*/ 	.short	0x0101
        /*0a46*/ 	.byte	0x3f
	.zero		1


	//   ....[55]....
        /*0a48*/ 	.word	0x0000cc40
        /*0a4c*/ 	.word	0x00000002
        /*0a50*/ 	.word	0x00013270
        /*0a54*/ 	.short	0x010a
        /*0a56*/ 	.byte	0x3f
	.zero		1


	//   ....[56]....
        /*0a58*/ 	.word	0x0000cce0
        /*0a5c*/ 	.word	0x00000002
        /*0a60*/ 	.word	0x00013260
        /*0a64*/ 	.short	0x010a
        /*0a66*/ 	.byte	0x3f
	.zero		1


	//   ....[57]....
        /*0a68*/ 	.word	0x0000d0c0
        /*0a6c*/ 	.word	0x00000002
        /*0a70*/ 	.word	0x00013250
        /*0a74*/ 	.short	0x0101
        /*0a76*/ 	.byte	0x3f
	.zero		1


	//   ....[58]....
        /*0a78*/ 	.word	0x0000d1b0
        /*0a7c*/ 	.word	0x00000002
        /*0a80*/ 	.word	0x00000000
        /*0a84*/ 	.short	0x0101
        /*0a86*/ 	.byte	0x3f
	.zero		1


	//   ....[59]....
        /*0a88*/ 	.word	0x0000d260
        /*0a8c*/ 	.word	0x00000004
        /*0a90*/ 	.word	0x00013220
        /*0a94*/ 	.short	0x010a
        /*0a96*/ 	.byte	0x3f
	.zero		1


	//   ....[60]....
        /*0a98*/ 	.word	0x0000d3c0
        /*0a9c*/ 	.word	0x00000003
        /*0aa0*/ 	.word	0x00013240
        /*0aa4*/ 	.short	0x010a
        /*0aa6*/ 	.byte	0x3f
	.zero		1


	//   ....[61]....
        /*0aa8*/ 	.word	0x0000d450
        /*0aac*/ 	.word	0x0000001d
        /*0ab0*/ 	.word	0x00013240
        /*0ab4*/ 	.short	0x010a
        /*0ab6*/ 	.byte	0x3f
	.zero		1


	//   ....[62]....
        /*0ab8*/ 	.word	0x0000d490
        /*0abc*/ 	.word	0x00000003
        /*0ac0*/ 	.word	0x00013260
        /*0ac4*/ 	.short	0x010a
        /*0ac6*/ 	.byte	0x3f
	.zero		1


	//   ....[63]....
        /*0ac8*/ 	.word	0x0000d4d0
        /*0acc*/ 	.word	0x0000001d
        /*0ad0*/ 	.word	0x00013260
        /*0ad4*/ 	.short	0x010a
        /*0ad6*/ 	.byte	0x3f
	.zero		1


	//   ....[64]....
        /*0ad8*/ 	.word	0x0000d510
        /*0adc*/ 	.word	0x00000003
        /*0ae0*/ 	.word	0x00013280
        /*0ae4*/ 	.short	0x010a
        /*0ae6*/ 	.byte	0x3f
	.zero		1


	//   ....[65]....
        /*0ae8*/ 	.word	0x0000d550
        /*0aec*/ 	.word	0x0000001d
        /*0af0*/ 	.word	0x00013280
        /*0af4*/ 	.short	0x010a
        /*0af6*/ 	.byte	0x3f
	.zero		1


	//   ....[66]....
        /*0af8*/ 	.word	0x0000d5b0
        /*0afc*/ 	.word	0x00000019
        /*0b00*/ 	.word	0x00013200
        /*0b04*/ 	.short	0x010a
        /*0b06*/ 	.byte	0x3f
	.zero		1


	//   ....[67]....
        /*0b08*/ 	.word	0x0000d600
        /*0b0c*/ 	.word	0x00000003
        /*0b10*/ 	.word	0x00013230
        /*0b14*/ 	.short	0x010a
        /*0b16*/ 	.byte	0x3f
	.zero		1


	//   ....[68]....
        /*0b18*/ 	.word	0x0000d660
        /*0b1c*/ 	.word	0x00000008
        /*0b20*/ 	.word	0x00013230
        /*0b24*/ 	.short	0x010a
        /*0b26*/ 	.byte	0x3f
	.zero		1


	//   ....[69]....
        /*0b28*/ 	.word	0x0000d6c0
        /*0b2c*/ 	.word	0x00000008
        /*0b30*/ 	.word	0x00013250
        /*0b34*/ 	.short	0x010a
        /*0b36*/ 	.byte	0x3f
	.zero		1


	//   ....[70]....
        /*0b38*/ 	.word	0x0000d720
        /*0b3c*/ 	.word	0x00000003
        /*0b40*/ 	.word	0x00013250
        /*0b44*/ 	.short	0x010a
        /*0b46*/ 	.byte	0x3f
	.zero		1


	//   ....[71]....
        /*0b48*/ 	.word	0x0000d820
        /*0b4c*/ 	.word	0x00000004
        /*0b50*/ 	.word	0x00013280
        /*0b54*/ 	.short	0x010a
        /*0b56*/ 	.byte	0x3f
	.zero		1


	//   ....[72]....
        /*0b58*/ 	.word	0x0000dec0
        /*0b5c*/ 	.word	0x00000004
        /*0b60*/ 	.word	0x00013240
        /*0b64*/ 	.short	0x010a
        /*0b66*/ 	.byte	0x3f
	.zero		1


	//   ....[73]....
        /*0b68*/ 	.word	0x0000ecf0
        /*0b6c*/ 	.word	0x0000001c
        /*0b70*/ 	.word	0x00013220
        /*0b74*/ 	.short	0x010a
        /*0b76*/ 	.byte	0x3f
	.zero		1


	//   ....[74]....
        /*0b78*/ 	.word	0x0000ed40
        /*0b7c*/ 	.word	0x00000000
        /*0b80*/ 	.word	0x00013280
        /*0b84*/ 	.short	0x010a
        /*0b86*/ 	.byte	0x3f
	.zero		1


	//   ....[75]....
        /*0b88*/ 	.word	0x0000f400
        /*0b8c*/ 	.word	0x00000000
        /*0b90*/ 	.word	0x00013240
        /*0b94*/ 	.short	0x010a
        /*0b96*/ 	.byte	0x3f
	.zero		1


	//   ....[76]....
        /*0b98*/ 	.word	0x0000f9b0
        /*0b9c*/ 	.word	0x00000000
        /*0ba0*/ 	.word	0x00013270
        /*0ba4*/ 	.short	0x010a
        /*0ba6*/ 	.byte	0x3f
	.zero		1


	//   ....[77]....
        /*0ba8*/ 	.word	0x0000fa00
        /*0bac*/ 	.word	0x00000000
        /*0bb0*/ 	.word	0x00013260
        /*0bb4*/ 	.short	0x010a
        /*0bb6*/ 	.byte	0x3f
	.zero		1


	//   ....[78]....
        /*0bb8*/ 	.word	0x0000fa50
        /*0bbc*/ 	.word	0x00000002
        /*0bc0*/ 	.word	0x00013270
        /*0bc4*/ 	.short	0x010a
        /*0bc6*/ 	.byte	0x3f
	.zero		1


	//   ....[79]....
        /*0bc8*/ 	.word	0x0000faa0
        /*0bcc*/ 	.word	0x00000002
        /*0bd0*/ 	.word	0x00013260
        /*0bd4*/ 	.short	0x010a
        /*0bd6*/ 	.byte	0x3f
	.zero		1


	//   ....[80]....
        /*0bd8*/ 	.word	0x0000faf0
        /*0bdc*/ 	.word	0x00000004
        /*0be0*/ 	.word	0x00013220
        /*0be4*/ 	.short	0x010a
        /*0be6*/ 	.byte	0x3f
	.zero		1


	//   ....[81]....
        /*0be8*/ 	.word	0x0000fb40
        /*0bec*/ 	.word	0x00000003
        /*0bf0*/ 	.word	0x00013240
        /*0bf4*/ 	.short	0x010a
        /*0bf6*/ 	.byte	0x3f
	.zero		1


	//   ....[82]....
        /*0bf8*/ 	.word	0x0000fb90
        /*0bfc*/ 	.word	0x0000001d
        /*0c00*/ 	.word	0x00013240
        /*0c04*/ 	.short	0x010a
        /*0c06*/ 	.byte	0x3f
	.zero		1


	//   ....[83]....
        /*0c08*/ 	.word	0x0000fbe0
        /*0c0c*/ 	.word	0x00000003
        /*0c10*/ 	.word	0x00013260
        /*0c14*/ 	.short	0x010a
        /*0c16*/ 	.byte	0x3f
	.zero		1


	//   ....[84]....
        /*0c18*/ 	.word	0x0000fc30
        /*0c1c*/ 	.word	0x0000001d
        /*0c20*/ 	.word	0x00013260
        /*0c24*/ 	.short	0x010a
        /*0c26*/ 	.byte	0x3f
	.zero		1


	//   ....[85]....
        /*0c28*/ 	.word	0x0000fc80
        /*0c2c*/ 	.word	0x00000003
        /*0c30*/ 	.word	0x00013280
        /*0c34*/ 	.short	0x010a
        /*0c36*/ 	.byte	0x3f
	.zero		1


	//----- nvinfo : EIATTR_NUM_MBARRIERS
	.align		4
.L_1398:
        /*0c38*/ 	.byte	0x03, 0x38
        /*0c3a*/ 	.short	0x0016


	//----- nvinfo : EIATTR_EXIT_INSTR_OFFSETS
	.align		4
        /*0c3c*/ 	.byte	0x04, 0x1c
        /*0c3e*/ 	.short	(.L_1400 - .L_1399)


	//   ....[0]....
.L_1399:
        /*0c40*/ 	.word	0x00000930


	//   ....[1]....
        /*0c44*/ 	.word	0x00008bf0


	//   ....[2]....
        /*0c48*/ 	.word	0x0000d2d0


	//   ....[3]....
        /*0c4c*/ 	.word	0x0000d5a0


	//----- nvinfo : EIATTR_MAX_THREADS
	.align		4
.L_1400:
        /*0c50*/ 	.byte	0x04, 0x05
        /*0c52*/ 	.short	(.L_1402 - .L_1401)
.L_1401:
        /*0c54*/ 	.word	0x00000200
        /*0c58*/ 	.word	0x00000001
        /*0c5c*/ 	.word	0x00000001


	//----- nvinfo : EIATTR_CRS_STACK_SIZE
	.align		4
.L_1402:
        /*0c60*/ 	.byte	0x04, 0x1e
        /*0c62*/ 	.short	(.L_1404 - .L_1403)
.L_1403:
        /*0c64*/ 	.word	0x00000000


	//----- nvinfo : EIATTR_CBANK_PARAM_SIZE
	.align		4
.L_1404:
        /*0c68*/ 	.byte	0x03, 0x19
        /*0c6a*/ 	.short	0x0a70


	//----- nvinfo : EIATTR_PARAM_CBANK
	.align		4
        /*0c6c*/ 	.byte	0x04, 0x0a
        /*0c6e*/ 	.short	(.L_1406 - .L_1405)
	.align		4
.L_1405:
        /*0c70*/ 	.word	index@(.nv.constant0._ZN7cutlass13device_kernelIN5flash11enable_sm90INS1_16FlashAttnFwdSm90INS1_25CollectiveMainloopFwdSm90ILi2EN4cute5tupleIJNS5_1CILi1EEES8_S8_EEENS6_IJNS7_ILi192EEENS7_ILi160EEENS7_ILi64EEEEEELi64ENS_12float_e4m3_tEfNS_4arch4Sm90ELb0ELb0ELb1ELb0ELb1ELb0ELb0ELb1ELb1ELb1ELb0ELb0EEENS1_21CollectiveEpilogueFwdINS6_IJSA_SC_SB_EEES9_NS_10bfloat16_tESG_Li384ELb0ELb1ELb0ELb1EEENS1_29StaticPersistentTileSchedulerILb0EEEEEEEEEvNT_6ParamsE)
        /*0c74*/ 	.short	0x0210
        /*0c76*/ 	.short	0x0a70


	//----- nvinfo : EIATTR_SW_WAR
	.align		4
.L_1406:
        /*0c78*/ 	.byte	0x04, 0x36
        /*0c7a*/ 	.short	(.L_1408 - .L_1407)
.L_1407:
        /*0c7c*/ 	.word	0x00000008
.L_1408:


//--------------------- .nv.info._ZN7cutlass13device_kernelIN5flash11enable_sm90INS1_16FlashAttnFwdSm90INS1_25CollectiveMainloopFwdSm90ILi2EN4cute5tupleIJNS5_1CILi1EEES8_S8_EEENS6_IJNS7_ILi192EEENS7_ILi160EEENS7_ILi64EEEEEELi64ENS_12float_e4m3_tEfNS_4arch4Sm90ELb0ELb0ELb1ELb1ELb1ELb0ELb0ELb1ELb1ELb1ELb0ELb0EEENS1_21CollectiveEpilogueFwdINS6_IJSA_SC_SB_EEES9_NS_10bfloat16_tESG_Li384ELb1ELb1ELb0ELb1EEENS1_36VarlenDynamicPersistentTileSchedulerILi192ELi160ELi384ELi128ELb0ELb1ELb1ELb0ELb1ELb1EEEEEEEEEvNT_6ParamsE --------------------------
	.section	.nv.info._ZN7cutlass13device_kernelIN5flash11enable_sm90INS1_16FlashAttnFwdSm90INS1_25CollectiveMainloopFwdSm90ILi2EN4cute5tupleIJNS5_1CILi1EEES8_S8_EEENS6_IJNS7_ILi192EEENS7_ILi160EEENS7_ILi64EEEEEELi64ENS_12float_e4m3_tEfNS_4arch4Sm90ELb0ELb0ELb1ELb1ELb1ELb0ELb0ELb1ELb1ELb1ELb0ELb0EEENS1_21CollectiveEpilogueFwdINS6_IJSA_SC_SB_EEES9_NS_10bfloat16_tESG_Li384ELb1ELb1ELb0ELb1EEENS1_36VarlenDynamicPersistentTileSchedulerILi192ELi160ELi384ELi128ELb0ELb1ELb1ELb0ELb1ELb1EEEEEEEEEvNT_6ParamsE,"",@"SHT_CUDA_INFO"
	.sectionflags	@""
	.align	4


	//----- nvinfo : EIATTR_CUDA_API_VERSION
	.align		4
        /*0000*/ 	.byte	0x04, 0x37
        /*0002*/ 	.short	(.L_1410 - .L_1409)
.L_1409:
        /*0004*/ 	.word	0x00000082


	//----- nvinfo : EIATTR_KPARAM_INFO
	.align		4
.L_1410:
        /*0008*/ 	.byte	0x04, 0x17
        /*000a*/ 	.short	(.L_1412 - .L_1411)
.L_1411:
        /*000c*/ 	.word	0x00000000
        /*0010*/ 	.short	0x0000
        /*0012*/ 	.short	0x0070
        /*0014*/ 	.byte	0x00, 0xf0, 0x01, 0x2a


	//----- nvinfo : EIATTR_SPARSE_MMA_MASK
	.align		4
.L_1412:
        /*0018*/ 	.byte	0x03, 0x50
        /*001a*/ 	.short	0x0000


	//----- nvinfo : EIATTR_MAXREG_COUNT
	.align		4
        /*001c*/ 	.byte	0x03, 0x1b
        /*001e*/ 	.short	0x0080


	//----- nvinfo : EIATTR_NUM_BARRIERS
	.align		4
        /*0020*/ 	.byte	0x02, 0x4c
        /*0022*/ 	.byte	0x09
	.zero		1


	//----- nvinfo : EIATTR_EXTERNS
	.align		4
        /*0024*/ 	.byte	0x04, 0x0f
        /*0026*/ 	.short	(.L_1414 - .L_1413)


	//   ....[0]....
	.align		4
.L_1413:
        /*0028*/ 	.word	index@(__assertfail)


	//----- nvinfo : EIATTR_ANNOTATIONS
	.align		4
.L_1414:
        /*002c*/ 	.byte	0x04, 0x55
        /*002e*/ 	.short	(.L_1416 - .L_1415)


	//   ....[0]....
.L_1415:
        /* <DEDUP_REMOVED lines=44> */


	//----- nvinfo : EIATTR_MERCURY_ISA_VERSION
	.align		4
.L_1416:
        /*02e0*/ 	.byte	0x03, 0x5f
        /*02e2*/ 	.short	0x0101


	//----- nvinfo : EIATTR_UNUSED_LOAD_BYTE_OFFSET
	.align		4
        /*02e4*/ 	.byte	0x04, 0x44
        /*02e6*/ 	.short	(.L_1418 - .L_1417)


	//   ....[0]....
.L_1417:
        /*02e8*/ 	.word	0x00000940
        /*02ec*/ 	.word	0x0000fff0


	//   ....[1]....
        /*02f0*/ 	.word	0x00007f40
        /*02f4*/ 	.word	0x0000fff0


	//----- nvinfo : EIATTR_INT_WARP_WIDE_INSTR_OFFSETS
	.align		4
.L_1418:
        /*02f8*/ 	.byte	0x04, 0x31
        /*02fa*/ 	.short	(.L_1420 - .L_1419)


	//   ....[0]....
.L_1419:
        /*02fc*/ 	.word	0x000000c0


	//   ....[1]....
        /*0300*/ 	.word	0x000000d0


	//   ....[2]....
        /*0304*/ 	.word	0x00000170


	//   ....[3]....
        /*0308*/ 	.word	0x0000ae80


	//   ....[4]....
        /*030c*/ 	.word	0x0000af10


	//   ....[5]....
        /*0310*/ 	.word	0x0000ec20


	//   ....[6]....
        /*0314*/ 	.word	0x0000ecb0


	//----- nvinfo : EIATTR_COOP_GROUP_MASK_REGIDS
	.align		4
.L_1420:
        /*0318*/ 	.byte	0x04, 0x29
        /*031a*/ 	.short	(.L_1422 - .L_1421)


	//   ....[0]....
.L_1421:
        /*031c*/ 	.word	0xffffffff


	//   ....[1]....
        /*0320*/ 	.word	0xffffffff


	//   ....[2]....
        /*0324*/ 	.word	0xffffffff


	//   ....[3]....
        /*0328*/ 	.word	0xffffffff


	//   ....[4]....
        /*032c*/ 	.word	0xffffffff


	//   ....[5]....
        /*0330*/ 	.word	0xffffffff


	//   ....[6]....
        /*0334*/ 	.word	0xffffffff


	//   ....[7]....
        /*0338*/ 	.word	0xffffffff


	//   ....[8]....
        /*033c*/ 	.word	0xffffffff


	//   ....[9]....
        /*0340*/ 	.word	0xffffffff


	//   ....[10]....
        /*0344*/ 	.word	0xffffffff


	//   ....[11]....
        /*0348*/ 	.word	0xffffffff


	//   ....[12]....
        /*034c*/ 	.word	0xffffffff


	//   ....[13]....
        /*0350*/ 	.word	0xffffffff


	//   ....[14]....
        /*0354*/ 	.word	0xffffffff


	//   ....[15]....
        /*0358*/ 	.word	0xffffffff


	//   ....[16]....
        /*035c*/ 	.word	0xffffffff


	//   ....[17]....
        /*0360*/ 	.word	0xffffffff


	//   ....[18]....
        /*0364*/ 	.word	0xffffffff


	//   ....[19]....
        /*0368*/ 	.word	0xffffffff


	//   ....[20]....
        /*036c*/ 	.word	0xffffffff


	//   ....[21]....
        /*0370*/ 	.word	0xffffffff


	//   ....[22]....
        /*0374*/ 	.word	0xffffffff


	//   ....[23]....
        /*0378*/ 	.word	0xffffffff


	//   ....[24]....
        /*037c*/ 	.word	0xffffffff


	//   ....[25]....
        /*0380*/ 	.word	0xffffffff


	//   ....[26]....
        /*0384*/ 	.word	0xffffffff


	//   ....[27]....
        /*0388*/ 	.word	0xffffffff


	//   ....[28]....
        /*038c*/ 	.word	0xffffffff


	//   ....[29]....
        /*0390*/ 	.word	0xffffffff


	//   ....[30]....
        /*0394*/ 	.word	0xffffffff


	//   ....[31]....
        /*0398*/ 	.word	0xffffffff


	//   ....[32]....
        /*039c*/ 	.word	0xffffffff


	//   ....[33]....
        /*03a0*/ 	.word	0xffffffff


	//   ....[34]....
        /*03a4*/ 	.word	0xffffffff


	//   ....[35]....
        /*03a8*/ 	.word	0xffffffff


	//   ....[36]....
        /*03ac*/ 	.word	0xffffffff


	//   ....[37]....
        /*03b0*/ 	.word	0xffffffff


	//   ....[38]....
        /*03b4*/ 	.word	0xffffffff


	//   ....[39]....
        /*03b8*/ 	.word	0xffffffff


	//   ....[40]....
        /*03bc*/ 	.word	0xffffffff


	//   ....[41]....
        /*03c0*/ 	.word	0xffffffff


	//   ....[42]....
        /*03c4*/ 	.word	0xffffffff


	//   ....[43]....
        /*03c8*/ 	.word	0xffffffff


	//   ....[44]....
        /*03cc*/ 	.word	0xffffffff


	//   ....[45]....
        /*03d0*/ 	.word	0xffffffff


	//   ....[46]....
        /*03d4*/ 	.word	0xffffffff


	//   ....[47]....
        /*03d8*/ 	.word	0xffffffff


	//   ....[48]....
        /*03dc*/ 	.word	0xffffffff


	//   ....[49]....
        /*03e0*/ 	.word	0xffffffff


	//   ....[50]....
        /*03e4*/ 	.word	0xffffffff


	//   ....[51]....
        /*03e8*/ 	.word	0xffffffff


	//   ....[52]....
        /*03ec*/ 	.word	0xffffffff


	//   ....[53]....
        /*03f0*/ 	.word	0xffffffff


	//   ....[54]....
        /*03f4*/ 	.word	0xffffffff


	//   ....[55]....
        /*03f8*/ 	.word	0xffffffff


	//   ....[56]....
        /*03fc*/ 	.word	0xffffffff


	//   ....[57]....
        /*0400*/ 	.word	0xffffffff


	//   ....[58]....
        /*0404*/ 	.word	0xffffffff


	//   ....[59]....
        /*0408*/ 	.word	0xffffffff


	//   ....[60]....
        /*040c*/ 	.word	0xffffffff


	//   ....[61]....
        /*0410*/ 	.word	0xffffffff


	//   ....[62]....
        /*0414*/ 	.word	0xffffffff


	//   ....[63]....
        /*0418*/ 	.word	0xffffffff


	//   ....[64]....
        /*041c*/ 	.word	0xffffffff


	//   ....[65]....
        /*0420*/ 	.word	0xffffffff


	//   ....[66]....
        /*0424*/ 	.word	0xffffffff


	//   ....[67]....
        /*0428*/ 	.word	0xffffffff


	//   ....[68]....
        /*042c*/ 	.word	0xffffffff


	//   ....[69]....
        /*0430*/ 	.word	0xffffffff


	//   ....[70]....
        /*0434*/ 	.word	0xffffffff


	//   ....[71]....
        /*0438*/ 	.word	0xffffffff


	//   ....[72]....
        /*043c*/ 	.word	0xffffffff


	//   ....[73]....
        /*0440*/ 	.word	0xffffffff


	//   ....[74]....
        /*0444*/ 	.word	0xffffffff


	//   ....[75]....
        /*0448*/ 	.word	0xffffffff


	//   ....[76]....
        /*044c*/ 	.word	0xffffffff


	//   ....[77]....
        /*0450*/ 	.word	0xffffffff


	//   ....[78]....
        /*0454*/ 	.word	0xffffffff


	//   ....[79]....
        /*0458*/ 	.word	0xffffffff


	//   ....[80]....
        /*045c*/ 	.word	0xffffffff


	//   ....[81]....
        /*0460*/ 	.word	0xffffffff


	//   ....[82]....
        /*0464*/ 	.word	0xffffffff


	//   ....[83]....
        /*0468*/ 	.word	0xffffffff


	//   ....[84]....
        /*046c*/ 	.word	0xffffffff


	//   ....[85]....
        /*0470*/ 	.word	0xffffffff


	//   ....[86]....
        /*0474*/ 	.word	0xffffffff


	//   ....[87]....
        /*0478*/ 	.word	0xffffffff


	//   ....[88]....
        /*047c*/ 	.word	0xffffffff


	//   ....[89]....
        /*0480*/ 	.word	0xffffffff


	//   ....[90]....
        /*0484*/ 	.word	0xffffffff


	//   ....[91]....
        /*0488*/ 	.word	0xffffffff


	//   ....[92]....
        /*048c*/ 	.word	0xffffffff


	//   ....[93]....
        /*0490*/ 	.word	0xffffffff


	//   ....[94]....
        /*0494*/ 	.word	0xffffffff


	//   ....[95]....
        /*0498*/ 	.word	0xffffffff


	//   ....[96]....
        /*049c*/ 	.word	0xffffffff


	//   ....[97]....
        /*04a0*/ 	.word	0xffffffff


	//   ....[98]....
        /*04a4*/ 	.word	0xffffffff


	//   ....[99]....
        /*04a8*/ 	.word	0xffffffff


	//   ....[100]....
        /*04ac*/ 	.word	0xffffffff


	//   ....[101]....
        /*04b0*/ 	.word	0xffffffff


	//   ....[102]....
        /*04b4*/ 	.word	0xffffffff


	//   ....[103]....
        /*04b8*/ 	.word	0xffffffff


	//   ....[104]....
        /*04bc*/ 	.word	0xffffffff


	//   ....[105]....
        /*04c0*/ 	.word	0xffffffff


	//   ....[106]....
        /*04c4*/ 	.word	0xffffffff


	//   ....[107]....
        /*04c8*/ 	.word	0xffffffff


	//   ....[108]....
        /*04cc*/ 	.word	0xffffffff


	//   ....[109]....
        /*04d0*/ 	.word	0xffffffff


	//   ....[110]....
        /*04d4*/ 	.word	0xffffffff


	//   ....[111]....
        /*04d8*/ 	.word	0xffffffff


	//   ....[112]....
        /*04dc*/ 	.word	0xffffffff


	//   ....[113]....
        /*04e0*/ 	.word	0xffffffff


	//   ....[114]....
        /*04e4*/ 	.word	0xffffffff


	//   ....[115]....
        /*04e8*/ 	.word	0xffffffff


	//   ....[116]....
        /*04ec*/ 	.word	0xffffffff


	//   ....[117]....
        /*04f0*/ 	.word	0xffffffff


	//   ....[118]....
        /*04f4*/ 	.word	0xffffffff


	//   ....[119]....
        /*04f8*/ 	.word	0xffffffff


	//   ....[120]....
        /*04fc*/ 	.word	0xffffffff


	//   ....[121]....
        /*0500*/ 	.word	0xffffffff


	//   ....[122]....
        /*0504*/ 	.word	0xffffffff


	//   ....[123]....
        /*0508*/ 	.word	0xffffffff


	//   ....[124]....
        /*050c*/ 	.word	0xffffffff


	//   ....[125]....
        /*0510*/ 	.word	0xffffffff


	//   ....[126]....
        /*0514*/ 	.word	0xffffffff


	//   ....[127]....
        /*0518*/ 	.word	0xffffffff


	//   ....[128]....
        /*051c*/ 	.word	0xffffffff


	//   ....[129]....
        /*0520*/ 	.word	0xffffffff


	//   ....[130]....
        /*0524*/ 	.word	0xffffffff


	//   ....[131]....
        /*0528*/ 	.word	0xffffffff


	//   ....[132]....
        /*052c*/ 	.word	0xffffffff


	//   ....[133]....
        /*0530*/ 	.word	0xffffffff


	//   ....[134]....
        /*0534*/ 	.word	0xffffffff


	//   ....[135]....
        /*0538*/ 	.word	0xffffffff


	//   ....[136]....
        /*053c*/ 	.word	0xffffffff


	//   ....[137]....
        /*0540*/ 	.word	0xffffffff


	//   ....[138]....
        /*0544*/ 	.word	0xffffffff


	//   ....[139]....
        /*0548*/ 	.word	0xffffffff


	//   ....[140]....
        /*054c*/ 	.word	0xffffffff


	//   ....[141]....
        /*0550*/ 	.word	0x0500000f


	//   ....[142]....
        /*0554*/ 	.word	0x0500000f


	//   ....[143]....
        /*0558*/ 	.word	0x0500000f


	//   ....[144]....
        /*055c*/ 	.word	0x0500000f


	//   ....[145]....
        /*0560*/ 	.word	0x0500000f


	//   ....[146]....
        /*0564*/ 	.word	0x0500000f


	//   ....[147]....
        /*0568*/ 	.word	0x0500000f


	//   ....[148]....
        /*056c*/ 	.word	0x0500000f


	//   ....[149]....
        /*0570*/ 	.word	0x0500000f


	//   ....[150]....
        /*0574*/ 	.word	0x0500000f


	//   ....[151]....
        /*0578*/ 	.word	0x0500000f


	//   ....[152]....
        /*057c*/ 	.word	0x0500000f


	//   ....[153]....
        /*0580*/ 	.word	0x0500000f


	//   ....[154]....
        /*0584*/ 	.word	0x0500000f


	//   ....[155]....
        /*0588*/ 	.word	0x0500000f


	//   ....[156]....
        /*058c*/ 	.word	0x0500000f


	//   ....[157]....
        /*0590*/ 	.word	0x0500000f


	//   ....[158]....
        /*0594*/ 	.word	0x0500000f


	//   ....[159]....
        /*0598*/ 	.word	0x0500000f


	//   ....[160]....
        /*059c*/ 	.word	0x0500000f


	//   ....[161]....
        /*05a0*/ 	.word	0x0500000f


	//   ....[162]....
        /*05a4*/ 	.word	0x0500000f


	//   ....[163]....
        /*05a8*/ 	.word	0x0500000f


	//   ....[164]....
        /*05ac*/ 	.word	0x0500000f


	//   ....[165]....
        /*05b0*/ 	.word	0x0500000f


	//   ....[166]....
        /*05b4*/ 	.word	0x0500000f


	//   ....[167]....
        /*05b8*/ 	.word	0x0500000f


	//   ....[168]....
        /*05bc*/ 	.word	0x0500000f


	//   ....[169]....
        /*05c0*/ 	.word	0x0500000f


	//   ....[170]....
        /*05c4*/ 	.word	0x0500000f


	//   ....[171]....
        /*05c8*/ 	.word	0x0500000f


	//   ....[172]....
        /*05cc*/ 	.word	0x0500000f


	//   ....[173]....
        /*05d0*/ 	.word	0x0500000f


	//   ....[174]....
        /*05d4*/ 	.word	0x0500000f


	//   ....[175]....
        /*05d8*/ 	.word	0x0500000f


	//   ....[176]....
        /*05dc*/ 	.word	0x0500000f


	//   ....[177]....
        /*05e0*/ 	.word	0x0500000f


	//   ....[178]....
        /*05e4*/ 	.word	0x0500000f


	//   ....[179]....
        /*05e8*/ 	.word	0x0500000f


	//   ....[180]....
        /*05ec*/ 	.word	0x0500000f


	//   ....[181]....
        /*05f0*/ 	.word	0x0500000f


	//   ....[182]....
        /*05f4*/ 	.word	0x0500000f


	//   ....[183]....
        /*05f8*/ 	.word	0x0500000f


	//   ....[184]....
        /*05fc*/ 	.word	0x0500000f


	//   ....[185]....
        /*0600*/ 	.word	0x0500000f


	//   ....[186]....
        /*0604*/ 	.word	0x0500000f


	//   ....[187]....
        /*0608*/ 	.word	0x0500000f


	//   ....[188]....
        /*060c*/ 	.word	0x0500000f


	//   ....[189]....
        /*0610*/ 	.word	0x0500000f


	//   ....[190]....
        /*0614*/ 	.word	0x0500000f


	//   ....[191]....
        /*0618*/ 	.word	0x0500000f


	//   ....[192]....
        /*061c*/ 	.word	0x0500000f


	//   ....[193]....
        /*0620*/ 	.word	0x0500000f


	//   ....[194]....
        /*0624*/ 	.word	0x0500000f


	//----- nvinfo : EIATTR_COOP_GROUP_INSTR_OFFSETS
	.align		4
.L_1422:
        /*0628*/ 	.byte	0x04, 0x28
        /*062a*/ 	.short	(.L_1424 - .L_1423)


	//   ....[0]....
.L_1423:
        /*062c*/ 	.word	0x00000070


	//   ....[1]....
        /*0630*/ 	.word	0x000000b0


	//   ....[2]....
        /*0634*/ 	.word	0x000002d0


	//   ....[3]....
        /*0638*/ 	.word	0x00000430


	//   ....[4]....
        /*063c*/ 	.word	0x00000550


	//   ....[5]....
        /*0640*/ 	.word	0x000006b0


	//   ....[6]....
        /*0644*/ 	.word	0x00001220


	//   ....[7]....
        /*0648*/ 	.word	0x000030b0


	//   ....[8]....
        /*064c*/ 	.word	0x00003130


	//   ....[9]....
        /*0650*/ 	.word	0x00003780


	//   ....[10]....
        /*0654*/ 	.word	0x00003850


	//   ....[11]....
        /*0658*/ 	.word	0x00006060


	//   ....[12]....
        /*065c*/ 	.word	0x00006090


	//   ....[13]....
        /*0660*/ 	.word	0x000060b0


	//   ....[14]....
        /*0664*/ 	.word	0x000060d0


	//   ....[15]....
        /*0668*/ 	.word	0x000079a0


	//   ....[16]....
        /*066c*/ 	.word	0x000079b0


	//   ....[17]....
        /*0670*/ 	.word	0x00007a30


	//   ....[18]....
        /*0674*/ 	.word	0x00007a40


	//   ....[19]....
        /*0678*/ 	.word	0x000084a0


	//   ....[20]....
        /*067c*/ 	.word	0x000084b0


	//   ....[21]....
        /*0680*/ 	.word	0x000084c0


	//   ....[22]....
        /*0684*/ 	.word	0x000084d0


	//   ....[23]....
        /*0688*/ 	.word	0x000084e0


	//   ....[24]....
        /*068c*/ 	.word	0x000084f0


	//   ....[25]....
        /*0690*/ 	.word	0x00008500


	//   ....[26]....
        /*0694*/ 	.word	0x00008510


	//   ....[27]....
        /*0698*/ 	.word	0x00008540


	//   ....[28]....
        /*069c*/ 	.word	0x00008550


	//   ....[29]....
        /*06a0*/ 	.word	0x00008560


	//   ....[30]....
        /*06a4*/ 	.word	0x00008570


	//   ....[31]....
        /*06a8*/ 	.word	0x000085a0


	//   ....[32]....
        /*06ac*/ 	.word	0x000085d0


	//   ....[33]....
        /*06b0*/ 	.word	0x00008600


	//   ....[34]....
        /*06b4*/ 	.word	0x00008610


	//   ....[35]....
        /*06b8*/ 	.word	0x00008a70


	//   ....[36]....
        /*06bc*/ 	.word	0x00008ab0


	//   ....[37]....
        /*06c0*/ 	.word	0x00008af0


	//   ....[38]....
        /*06c4*/ 	.word	0x00008b30


	//   ....[39]....
        /*06c8*/ 	.word	0x00008ff0


	//   ....[40]....
        /*06cc*/ 	.word	0x00009030


	//   ....[41]....
        /*06d0*/ 	.word	0x00009060


	//   ....[42]....
        /*06d4*/ 	.word	0x00009090


	//   ....[43]....
        /*06d8*/ 	.word	0x000090c0


	//   ....[44]....
        /*06dc*/ 	.word	0x000090e0


	//   ....[45]....
        /*06e0*/ 	.word	0x000090f0


	//   ....[46]....
        /*06e4*/ 	.word	0x00009120


	//   ....[47]....
        /*06e8*/ 	.word	0x00009a10


	//   ....[48]....
        /*06ec*/ 	.word	0x00009a40


	//   ....[49]....
        /*06f0*/ 	.word	0x00009a80


	//   ....[50]....
        /*06f4*/ 	.word	0x00009ab0


	//   ....[51]....
        /*06f8*/ 	.word	0x00009ae0


	//   ....[52]....
        /*06fc*/ 	.word	0x00009af0


	//   ....[53]....
        /*0700*/ 	.word	0x00009b00


	//   ....[54]....
        /*0704*/ 	.word	0x00009b20


	//   ....[55]....
        /*0708*/ 	.word	0x00009c70


	//   ....[56]....
        /*070c*/ 	.word	0x00009e40


	//   ....[57]....
        /*0710*/ 	.word	0x00009e70


	//   ....[58]....
        /*0714*/ 	.word	0x00009ea0


	//   ....[59]....
        /*0718*/ 	.word	0x00009ed0


	//   ....[60]....
        /*071c*/ 	.word	0x00009f00


	//   ....[61]....
        /*0720*/ 	.word	0x00009f40


	//   ....[62]....
        /*0724*/ 	.word	0x0000a090


	//   ....[63]....
        /*0728*/ 	.word	0x0000a0c0


	//   ....[64]....
        /*072c*/ 	.word	0x0000a0f0


	//   ....[65]....
        /*0730*/ 	.word	0x0000a120


	//   ....[66]....
        /*0734*/ 	.word	0x0000a150


	//   ....[67]....
        /*0738*/ 	.word	0x0000a190


	//   ....[68]....
        /*073c*/ 	.word	0x0000a210


	//   ....[69]....
        /*0740*/ 	.word	0x0000a250


	//   ....[70]....
        /*0744*/ 	.word	0x0000a2e0


	//   ....[71]....
        /*0748*/ 	.word	0x0000bee0


	//   ....[72]....
        /*074c*/ 	.word	0x0000bef0


	//   ....[73]....
        /*0750*/ 	.word	0x0000bf60


	//   ....[74]....
        /*0754*/ 	.word	0x0000bf80


	//   ....[75]....
        /*0758*/ 	.word	0x0000bfc0


	//   ....[76]....
        /*075c*/ 	.word	0x0000bfe0


	//   ....[77]....
        /*0760*/ 	.word	0x0000bff0


	//   ....[78]....
        /*0764*/ 	.word	0x0000c000


	//   ....[79]....
        /*0768*/ 	.word	0x0000c090


	//   ....[80]....
        /*076c*/ 	.word	0x0000c0b0


	//   ....[81]....
        /*0770*/ 	.word	0x0000c540


	//   ....[82]....
        /*0774*/ 	.word	0x0000c550


	//   ....[83]....
        /*0778*/ 	.word	0x0000c570


	//   ....[84]....
        /*077c*/ 	.word	0x0000c600


	//   ....[85]....
        /*0780*/ 	.word	0x0000c610


	//   ....[86]....
        /*0784*/ 	.word	0x0000c680


	//   ....[87]....
        /*0788*/ 	.word	0x0000c690


	//   ....[88]....
        /*078c*/ 	.word	0x0000c6a0


	//   ....[89]....
        /*0790*/ 	.word	0x0000c6b0


	//   ....[90]....
        /*0794*/ 	.word	0x0000c770


	//   ....[91]....
        /*0798*/ 	.word	0x0000d040


	//   ....[92]....
        /*079c*/ 	.word	0x0000d070


	//   ....[93]....
        /*07a0*/ 	.word	0x0000d110


	//   ....[94]....
        /*07a4*/ 	.word	0x0000d130


	//   ....[95]....
        /*07a8*/ 	.word	0x0000d1b0


	//   ....[96]....
        /*07ac*/ 	.word	0x0000d1d0


	//   ....[97]....
        /*07b0*/ 	.word	0x0000d1e0


	//   ....[98]....
        /*07b4*/ 	.word	0x0000d1f0


	//   ....[99]....
        /*07b8*/ 	.word	0x0000d2f0


	//   ....[100]....
        /*07bc*/ 	.word	0x0000d300


	//   ....[101]....
        /*07c0*/ 	.word	0x0000d310


	//   ....[102]....
        /*07c4*/ 	.word	0x0000d360


	//   ....[103]....
        /*07c8*/ 	.word	0x0000dd60


	//   ....[104]....
        /*07cc*/ 	.word	0x0000dd70


	//   ....[105]....
        /*07d0*/ 	.word	0x0000dd90


	//   ....[106]....
        /*07d4*/ 	.word	0x0000dde0


	//   ....[107]....
        /*07d8*/ 	.word	0x0000ddf0


	//   ....[108]....
        /*07dc*/ 	.word	0x0000de30


	//   ....[109]....
        /*07e0*/ 	.word	0x0000de40


	//   ....[110]....
        /*07e4*/ 	.word	0x0000de50


	//   ....[111]....
        /*07e8*/ 	.word	0x0000de90


	//   ....[112]....
        /*07ec*/ 	.word	0x0000ded0


	//   ....[113]....
        /*07f0*/ 	.word	0x0000e310


	//   ....[114]....
        /*07f4*/ 	.word	0x0000e320


	//   ....[115]....
        /*07f8*/ 	.word	0x0000e330


	//   ....[116]....
        /*07fc*/ 	.word	0x0000e370


	//   ....[117]....
        /*0800*/ 	.word	0x0000e380


	//   ....[118]....
        /*0804*/ 	.word	0x0000e3c0


	//   ....[119]....
        /*0808*/ 	.word	0x0000e3d0


	//   ....[120]....
        /*080c*/ 	.word	0x0000e3e0


	//   ....[121]....
        /*0810*/ 	.word	0x0000e420


	//   ....[122]....
        /*0814*/ 	.word	0x0000e460


	//   ....[123]....
        /*0818*/ 	.word	0x0000f520


	//   ....[124]....
        /*081c*/ 	.word	0x0000f550


	//   ....[125]....
        /*0820*/ 	.word	0x0000f580


	//   ....[126]....
        /*0824*/ 	.word	0x0000f590


	//   ....[127]....
        /*0828*/ 	.word	0x0000f5c0


	//   ....[128]....
        /*082c*/ 	.word	0x0000f5d0


	//   ....[129]....
        /*0830*/ 	.word	0x0000f600


	//   ....[130]....
        /*0834*/ 	.word	0x0000f640


	//   ....[131]....
        /*0838*/ 	.word	0x0000f780


	//   ....[132]....
        /*083c*/ 	.word	0x0000f7b0


	//   ....[133]....
        /*0840*/ 	.word	0x0000f7e0


	//   ....[134]....
        /*0844*/ 	.word	0x0000f810


	//   ....[135]....
        /*0848*/ 	.word	0x0000f840


	//   ....[136]....
        /*084c*/ 	.word	0x0000f880


	//   ....[137]....
        /*0850*/ 	.word	0x0000f910


	//   ....[138]....
        /*0854*/ 	.word	0x0000f950


	//   ....[139]....
        /*0858*/ 	.word	0x0000f9e0


	//   ....[140]....
        /*085c*/ 	.word	0x0000fe00


	//   ....[141]....
        /*0860*/ 	.word	0x00010370


	//   ....[142]....
        /*0864*/ 	.word	0x00010460


	//   ....[143]....
        /*0868*/ 	.word	0x000104f0


	//   ....[144]....
        /*086c*/ 	.word	0x000105c0


	//   ....[145]....
        /*0870*/ 	.word	0x00010670


	//   ....[146]....
        /*0874*/ 	.word	0x00010720


	//   ....[147]....
        /*0878*/ 	.word	0x000107c0


	//   ....[148]....
        /*087c*/ 	.word	0x00010860


	//   ....[149]....
        /*0880*/ 	.word	0x00010910


	//   ....[150]....
        /*0884*/ 	.word	0x00010990


	//   ....[151]....
        /*0888*/ 	.word	0x00010a60


	//   ....[152]....
        /*088c*/ 	.word	0x00010b90


	//   ....[153]....
        /*0890*/ 	.word	0x00010c40


	//   ....[154]....
        /*0894*/ 	.word	0x00010cc0


	//   ....[155]....
        /*0898*/ 	.word	0x00010db0


	//   ....[156]....
        /*089c*/ 	.word	0x00010e10


	//   ....[157]....
        /*08a0*/ 	.word	0x00010ef0


	//   ....[158]....
        /*08a4*/ 	.word	0x00010f50


	//   ....[159]....
        /*08a8*/ 	.word	0x00011030


	//   ....[160]....
        /*08ac*/ 	.word	0x00011090


	//   ....[161]....
        /*08b0*/ 	.word	0x00011160


	//   ....[162]....
        /*08b4*/ 	.word	0x00011210


	//   ....[163]....
        /*08b8*/ 	.word	0x00011280


	//   ....[164]....
        /*08bc*/ 	.word	0x000112e0


	//   ....[165]....
        /*08c0*/ 	.word	0x000113d0


	//   ....[166]....
        /*08c4*/ 	.word	0x00011430


	//   ....[167]....
        /*08c8*/ 	.word	0x00011530


	//   ....[168]....
        /*08cc*/ 	.word	0x00011590


	//   ....[169]....
        /*08d0*/ 	.word	0x00011670


	//   ....[170]....
        /*08d4*/ 	.word	0x000116f0


	//   ....[171]....
        /*08d8*/ 	.word	0x000117c0


	//   ....[172]....
        /*08dc*/ 	.word	0x00011840


	//   ....[173]....
        /*08e0*/ 	.word	0x00011900


	//   ....[174]....
        /*08e4*/ 	.word	0x00011a50


	//   ....[175]....
        /*08e8*/ 	.word	0x00011b00


	//   ....[176]....
        /*08ec*/ 	.word	0x00011bb0


	//   ....[177]....
        /*08f0*/ 	.word	0x00011c50


	//   ....[178]....
        /*08f4*/ 	.word	0x00011d00


	//   ....[179]....
        /*08f8*/ 	.word	0x00011da0


	//   ....[180]....
        /*08fc*/ 	.word	0x00011e50


	//   ....[181]....
        /*0900*/ 	.word	0x00011ef0


	//   ....[182]....
        /*0904*/ 	.word	0x00011f60


	//   ....[183]....
        /*0908*/ 	.word	0x00012020


	//   ....[184]....
        /*090c*/ 	.word	0x00012120


	//   ....[185]....
        /*0910*/ 	.word	0x000121b0


	//   ....[186]....
        /*0914*/ 	.word	0x00012210


	//   ....[187]....
        /*0918*/ 	.word	0x000122c0


	//   ....[188]....
        /*091c*/ 	.word	0x00012320


	//   ....[189]....
        /*0920*/ 	.word	0x000123d0


	//   ....[190]....
        /*0924*/ 	.word	0x00012430


	//   ....[191]....
        /*0928*/ 	.word	0x000124e0


	//   ....[192]....
        /*092c*/ 	.word	0x00012540


	//   ....[193]....
        /*0930*/ 	.word	0x000125f0


	//   ....[194]....
        /*0934*/ 	.word	0x00012850


	//----- nvinfo : EIATTR_REG_RECONFIG
	.align		4
.L_1424:
        /*0938*/ 	.byte	0x01, 0x54
	.zero		2


	//----- nvinfo : EIATTR_SYSCALL_OFFSETS
	.align		4
        /*093c*/ 	.byte	0x04, 0x46
        /*093e*/ 	.short	(.L_1426 - .L_1425)


	//   ....[0]....
.L_1425:
        /*0940*/ 	.word	0x000013e0


	//   ....[1]....
        /*0944*/ 	.word	0x0000b070


	//   ....[2]....
        /*0948*/ 	.word	0x0000b200


	//   ....[3]....
        /*094c*/ 	.word	0x0000b350


	//   ....[4]....
        /*0950*/ 	.word	0x0000b4a0


	//   ....[5]....
        /*0954*/ 	.word	0x0000cb70


	//----- nvinfo : EIATTR_MBARRIER_INSTR_OFFSETS
	.align		4
.L_1426:
        /*0958*/ 	.byte	0x04, 0x39
        /*095a*/ 	.short	(.L_1428 - .L_1427)


	//   ....[0]....
.L_1427:
        /*095c*/ 	.word	0x00000180
        /*0960*/ 	.word	0x000000ff
        /*0964*/ 	.word	0x00013200
        /*0968*/ 	.short	0x0100
        /*096a*/ 	.byte	0x08
	.zero		1


	//   ....[1]....
        /*096c*/ 	.word	0x00000190
        /*0970*/ 	.word	0x000000ff
        /*0974*/ 	.word	0x00013220
        /*0978*/ 	.short	0x0100
        /*097a*/ 	.byte	0x08
	.zero		1


	//   ....[2]....
        /*097c*/ 	.word	0x00000280
        /*0980*/ 	.word	0x000000ff
        /*0984*/ 	.word	0x00013230
        /*0988*/ 	.short	0x0100
        /*098a*/ 	.byte	0x08
	.zero		1


	//   ....[3]....
        /*098c*/ 	.word	0x00000290
        /*0990*/ 	.word	0x000000ff
        /*0994*/ 	.word	0x00013240
        /*0998*/ 	.short	0x0100
        /*099a*/ 	.byte	0x08
	.zero		1


	//   ....[4]....
        /*099c*/ 	.word	0x000002a0
        /*09a0*/ 	.word	0x000000ff
        /*09a4*/ 	.word	0x00013238
        /*09a8*/ 	.short	0x0100
        /*09aa*/ 	.byte	0x08
	.zero		1


	//   ....[5]....
        /*09ac*/ 	.word	0x000002b0
        /*09b0*/ 	.word	0x000000ff
        /*09b4*/ 	.word	0x00013248
        /*09b8*/ 	.short	0x0100
        /*09ba*/ 	.byte	0x08
	.zero		1


	//   ....[6]....
        /*09bc*/ 	.word	0x000003e0
        /*09c0*/ 	.word	0x000000ff
        /*09c4*/ 	.word	0x00013250
        /*09c8*/ 	.short	0x0100
        /*09ca*/ 	.byte	0x08
	.zero		1


	//   ....[7]....
        /*09cc*/ 	.word	0x000003f0
        /*09d0*/ 	.word	0x000000ff
        /*09d4*/ 	.word	0x00013260
        /*09d8*/ 	.short	0x0100
        /*09da*/ 	.byte	0x08
	.zero		1


	//   ....[8]....
        /*09dc*/ 	.word	0x00000400
        /*09e0*/ 	.word	0x000000ff
        /*09e4*/ 	.word	0x00013258
        /*09e8*/ 	.short	0x0100
        /*09ea*/ 	.byte	0x08
	.zero		1


	//   ....[9]....
        /*09ec*/ 	.word	0x00000410
        /*09f0*/ 	.word	0x000000ff
        /*09f4*/ 	.word	0x00013268
        /*09f8*/ 	.short	0x0100
        /*09fa*/ 	.byte	0x08
	.zero		1


	//   ....[10]....
        /*09fc*/ 	.word	0x00000500
        /*0a00*/ 	.word	0x000000ff
        /*0a04*/ 	.word	0x00013270
        /*0a08*/ 	.short	0x0100
        /*0a0a*/ 	.byte	0x06
	.zero		1


	//   ....[11]....
        /*0a0c*/ 	.word	0x00000510
        /*0a10*/ 	.word	0x000000ff
        /*0a14*/ 	.word	0x00013280
        /*0a18*/ 	.short	0x0100
        /*0a1a*/ 	.byte	0x06
	.zero		1


	//   ....[12]....
        /*0a1c*/ 	.word	0x00000520
        /*0a20*/ 	.word	0x000000ff
        /*0a24*/ 	.word	0x00013278
        /*0a28*/ 	.short	0x0100
        /*0a2a*/ 	.byte	0x06
	.zero		1


	//   ....[13]....
        /*0a2c*/ 	.word	0x00000530
        /*0a30*/ 	.word	0x000000ff
        /*0a34*/ 	.word	0x00013288
        /*0a38*/ 	.short	0x0100
        /*0a3a*/ 	.byte	0x06
	.zero		1


	//   ....[14]....
        /*0a3c*/ 	.word	0x00000660
        /*0a40*/ 	.word	0x000000ff
        /*0a44*/ 	.word	0x00013290
        /*0a48*/ 	.short	0x0100
        /*0a4a*/ 	.byte	0x08
	.zero		1


	//   ....[15]....
        /*0a4c*/ 	.word	0x00000670
        /*0a50*/ 	.word	0x000000ff
        /*0a54*/ 	.word	0x000132a0
        /*0a58*/ 	.short	0x0100
        /*0a5a*/ 	.byte	0x08
	.zero		1


	//   ....[16]....
        /*0a5c*/ 	.word	0x00000680
        /*0a60*/ 	.word	0x000000ff
        /*0a64*/ 	.word	0x00013298
        /*0a68*/ 	.short	0x0100
        /*0a6a*/ 	.byte	0x08
	.zero		1


	//   ....[17]....
        /*0a6c*/ 	.word	0x00000690
        /*0a70*/ 	.word	0x000000ff
        /*0a74*/ 	.word	0x000132a8
        /*0a78*/ 	.short	0x0100
        /*0a7a*/ 	.byte	0x08
	.zero		1


	//   ....[18]....
        /*0a7c*/ 	.word	0x000007e0
        /*0a80*/ 	.word	0x000000ff
        /*0a84*/ 	.word	0x000132b0
        /*0a88*/ 	.short	0x0100
        /*0a8a*/ 	.byte	0x08
	.zero		1


	//   ....[19]....
        /*0a8c*/ 	.word	0x000007f0
        /*0a90*/ 	.word	0x000000ff
        /*0a94*/ 	.word	0x000132c0
        /*0a98*/ 	.short	0x0100
        /*0a9a*/ 	.byte	0x08
	.zero		1


	//   ....[20]....
        /*0a9c*/ 	.word	0x00000800
        /*0aa0*/ 	.word	0x000000ff
        /*0aa4*/ 	.word	0x000132b8
        /*0aa8*/ 	.short	0x0100
        /*0aaa*/ 	.byte	0x08
	.zero		1


	//   ....[21]....
        /*0aac*/ 	.word	0x00000810
        /*0ab0*/ 	.word	0x000000ff
        /*0ab4*/ 	.word	0x000132c8
        /*0ab8*/ 	.short	0x0100
        /*0aba*/ 	.byte	0x08
	.zero		1


	//   ....[22]....
        /*0abc*/ 	.word	0x00001710
        /*0ac0*/ 	.word	0x00000019
        /*0ac4*/ 	.word	0x00013200
        /*0ac8*/ 	.short	0x010a
        /*0aca*/ 	.byte	0x3f
	.zero		1


	//   ....[23]....
        /*0acc*/ 	.word	0x000017b0
        /*0ad0*/ 	.word	0x00000003
        /*0ad4*/ 	.word	0x00013230
        /*0ad8*/ 	.short	0x010a
        /*0ada*/ 	.byte	0x3f
	.zero		1


	//   ....[24]....
        /*0adc*/ 	.word	0x00001830
        /*0ae0*/ 	.word	0x00000003
        /*0ae4*/ 	.word	0x00013230
        /*0ae8*/ 	.short	0x010a
        /*0aea*/ 	.byte	0x3f
	.zero		1


	//   ....[25]....
        /*0aec*/ 	.word	0x00002590
        /*0af0*/ 	.word	0x00000028
        /*0af4*/ 	.word	0x00000000
        /*0af8*/ 	.short	0x0101
        /*0afa*/ 	.byte	0x3f
	.zero		1


	//   ....[26]....
        /*0afc*/ 	.word	0x00004a50
        /*0b00*/ 	.word	0x000000ff
        /*0b04*/ 	.word	0x00013230
        /*0b08*/ 	.short	0x010a
        /*0b0a*/ 	.byte	0x12
	.zero		1


	//   ....[27]....
        /*0b0c*/ 	.word	0x00004a90
        /*0b10*/ 	.word	0x000000ff
        /*0b14*/ 	.word	0x00013230
        /*0b18*/ 	.short	0x010a
        /*0b1a*/ 	.byte	0x12
	.zero		1


	//   ....[28]....
        /*0b1c*/ 	.word	0x00004ee0
        /*0b20*/ 	.word	0x000000ff
        /*0b24*/ 	.word	0x00013250
        /*0b28*/ 	.short	0x010a
        /*0b2a*/ 	.byte	0x09
	.zero		1


	//   ....[29]....
        /*0b2c*/ 	.word	0x00004f20
        /*0b30*/ 	.word	0x000000ff
        /*0b34*/ 	.word	0x00013250
        /*0b38*/ 	.short	0x010a
        /*0b3a*/ 	.byte	0x09
	.zero		1


	//   ....[30]....
        /*0b3c*/ 	.word	0x00005800
        /*0b40*/ 	.word	0x000000ff
        /*0b44*/ 	.word	0x00000000
        /*0b48*/ 	.short	0x0101
        /*0b4a*/ 	.byte	0x12
	.zero		1


	//   ....[31]....
        /*0b4c*/ 	.word	0x00007190
        /*0b50*/ 	.word	0x000000ff
        /*0b54*/ 	.word	0x00000000
        /*0b58*/ 	.short	0x0101
        /*0b5a*/ 	.byte	0x06
	.zero		1


	//   ....[32]....
        /*0b5c*/ 	.word	0x00007670
        /*0b60*/ 	.word	0x000000ff
        /*0b64*/ 	.word	0x00013250
        /*0b68*/ 	.short	0x010a
        /*0b6a*/ 	.byte	0x0e
	.zero		1


	//   ....[33]....
        /*0b6c*/ 	.word	0x000076b0
        /*0b70*/ 	.word	0x000000ff
        /*0b74*/ 	.word	0x00013250
        /*0b78*/ 	.short	0x010a
        /*0b7a*/ 	.byte	0x0e
	.zero		1


	//   ....[34]....
        /*0b7c*/ 	.word	0x00007d20
        /*0b80*/ 	.word	0x000000ff
        /*0b84*/ 	.word	0x00000000
        /*0b88*/ 	.short	0x0101
        /*0b8a*/ 	.byte	0x04
	.zero		1


	//   ....[35]....
        /*0b8c*/ 	.word	0x000090d0
        /*0b90*/ 	.word	0x00000000
        /*0b94*/ 	.word	0x00000000
        /*0b98*/ 	.short	0x0101
        /*0b9a*/ 	.byte	0x3f
	.zero		1


	//   ....[36]....
        /*0b9c*/ 	.word	0x0000baf0
        /*0ba0*/ 	.word	0x00000007
        /*0ba4*/ 	.word	0x00013280
        /*0ba8*/ 	.short	0x010a
        /*0baa*/ 	.byte	0x3f
	.zero		1


	//   ....[37]....
        /*0bac*/ 	.word	0x0000c1d0
        /*0bb0*/ 	.word	0x00000007
        /*0bb4*/ 	.word	0x00013270
        /*0bb8*/ 	.short	0x0107
        /*0bba*/ 	.byte	0x3f
	.zero		1


	//   ....[38]....
        /*0bbc*/ 	.word	0x0000c290
        /*0bc0*/ 	.word	0x00000007
        /*0bc4*/ 	.word	0x00013270
        /*0bc8*/ 	.short	0x0101
        /*0bca*/ 	.byte	0x3f
	.zero		1


	//   ....[39]....
        /*0bcc*/ 	.word	0x0000c2e0
        /*0bd0*/ 	.word	0x00000007
        /*0bd4*/ 	.word	0x00013240
        /*0bd8*/ 	.short	0x010a
        /*0bda*/ 	.byte	0x3f
	.zero		1


	//   ....[40]....
        /*0bdc*/ 	.word	0x0000c880
        /*0be0*/ 	.word	0x00000007
        /*0be4*/ 	.word	0x00013230
        /*0be8*/ 	.short	0x0107
        /*0bea*/ 	.byte	0x3f
	.zero		1


	//   ....[41]....
        /*0bec*/ 	.word	0x0000c950
        /*0bf0*/ 	.word	0x00000007
        /*0bf4*/ 	.word	0x00013230
        /*0bf8*/ 	.short	0x0101
        /*0bfa*/ 	.byte	0x3f
	.zero		1


	//   ....[42]....
        /*0bfc*/ 	.word	0x0000d400
        /*0c00*/ 	.word	0x00000016
        /*0c04*/ 	.word	0x00013200
        /*0c08*/ 	.short	0x0107
        /*0c0a*/ 	.byte	0x3f
	.zero		1


	//   ....[43]....
        /*0c0c*/ 	.word	0x0000d4f0
        /*0c10*/ 	.word	0x00000016
        /*0c14*/ 	.word	0x00013200
        /*0c18*/ 	.short	0x0101
        /*0c1a*/ 	.byte	0x3f
	.zero		1


	//   ....[44]....
        /*0c1c*/ 	.word	0x0000d510
        /*0c20*/ 	.word	0x00000016
        /*0c24*/ 	.word	0x00013220
        /*0c28*/ 	.short	0x010a
        /*0c2a*/ 	.byte	0x3f
	.zero		1


	//   ....[45]....
        /*0c2c*/ 	.word	0x0000da70
        /*0c30*/ 	.word	0x00000000
        /*0c34*/ 	.word	0x00013280
        /*0c38*/ 	.short	0x010a
        /*0c3a*/ 	.byte	0x3f
	.zero		1


	//   ....[46]....
        /*0c3c*/ 	.word	0x0000df80
        /*0c40*/ 	.word	0x00000000
        /*0c44*/ 	.word	0x00013270
        /*0c48*/ 	.short	0x0107
        /*0c4a*/ 	.byte	0x3f
	.zero		1


	//   ....[47]....
        /*0c4c*/ 	.word	0x0000e040
        /*0c50*/ 	.word	0x00000000
        /*0c54*/ 	.word	0x00013270
        /*0c58*/ 	.short	0x0101
        /*0c5a*/ 	.byte	0x3f
	.zero		1


	//   ....[48]....
        /*0c5c*/ 	.word	0x0000e090
        /*0c60*/ 	.word	0x00000000
        /*0c64*/ 	.word	0x00013240
        /*0c68*/ 	.short	0x010a
        /*0c6a*/ 	.byte	0x3f
	.zero		1


	//   ....[49]....
        /*0c6c*/ 	.word	0x0000e4e0
        /*0c70*/ 	.word	0x00000000
        /*0c74*/ 	.word	0x00013230
        /*0c78*/ 	.short	0x0107
        /*0c7a*/ 	.byte	0x3f
	.zero		1


	//   ....[50]....
        /*0c7c*/ 	.word	0x0000e5a0
        /*0c80*/ 	.word	0x00000000
        /*0c84*/ 	.word	0x00013230
        /*0c88*/ 	.short	0x0101
        /*0c8a*/ 	.byte	0x3f
	.zero		1


	//   ....[51]....
        /*0c8c*/ 	.word	0x0000e630
        /*0c90*/ 	.word	0x00000002
        /*0c94*/ 	.word	0x00013270
        /*0c98*/ 	.short	0x010a
        /*0c9a*/ 	.byte	0x3f
	.zero		1


	//   ....[52]....
        /*0c9c*/ 	.word	0x0000e6c0
        /*0ca0*/ 	.word	0x00000002
        /*0ca4*/ 	.word	0x00013260
        /*0ca8*/ 	.short	0x010a
        /*0caa*/ 	.byte	0x3f
	.zero		1


	//   ....[53]....
        /*0cac*/ 	.word	0x0000eaf0
        /*0cb0*/ 	.word	0x00000002
        /*0cb4*/ 	.word	0x00013250
        /*0cb8*/ 	.short	0x0101
        /*0cba*/ 	.byte	0x3f
	.zero		1


	//   ....[54]....
        /*0cbc*/ 	.word	0x0000eb80
        /*0cc0*/ 	.word	0x00000002
        /*0cc4*/ 	.word	0x00000000
        /*0cc8*/ 	.short	0x0101
        /*0cca*/ 	.byte	0x3f
	.zero		1


	//   ....[55]....
        /*0ccc*/ 	.word	0x0000ed60
        /*0cd0*/ 	.word	0x00000000
        /*0cd4*/ 	.word	0x00013270
        /*0cd8*/ 	.short	0x010a
        /*0cda*/ 	.byte	0x3f
	.zero		1


	//   ....[56]....
        /*0cdc*/ 	.word	0x0000edf0
        /*0ce0*/ 	.word	0x00000000
        /*0ce4*/ 	.word	0x00013260
        /*0ce8*/ 	.short	0x010a
        /*0cea*/ 	.byte	0x3f
	.zero		1


	//   ....[57]....
        /*0cec*/ 	.word	0x0000f240
        /*0cf0*/ 	.word	0x00000000
        /*0cf4*/ 	.word	0x00013250
        /*0cf8*/ 	.short	0x0101
        /*0cfa*/ 	.byte	0x3f
	.zero		1


	//   ....[58]....
        /*0cfc*/ 	.word	0x0000f2c0
        /*0d00*/ 	.word	0x00000000
        /*0d04*/ 	.word	0x00000000
        /*0d08*/ 	.short	0x0101
        /*0d0a*/ 	.byte	0x3f
	.zero		1


	//   ....[59]....
        /*0d0c*/ 	.word	0x0000fd80
        /*0d10*/ 	.word	0x00000005
        /*0d14*/ 	.word	0x00013220
        /*0d18*/ 	.short	0x010a
        /*0d1a*/ 	.byte	0x3f
	.zero		1


	//   ....[60]....
        /*0d1c*/ 	.word	0x0000ff20
        /*0d20*/ 	.word	0x00000004
        /*0d24*/ 	.word	0x00013240
        /*0d28*/ 	.short	0x010a
        /*0d2a*/ 	.byte	0x3f
	.zero		1


	//   ....[61]....
        /*0d2c*/ 	.word	0x0000ffd0
        /*0d30*/ 	.word	0x00000005
        /*0d34*/ 	.word	0x00013240
        /*0d38*/ 	.short	0x010a
        /*0d3a*/ 	.byte	0x3f
	.zero		1


	//   ....[62]....
        /*0d3c*/ 	.word	0x00010010
        /*0d40*/ 	.word	0x00000004
        /*0d44*/ 	.word	0x00013260
        /*0d48*/ 	.short	0x010a
        /*0d4a*/ 	.byte	0x3f
	.zero		1


	//   ....[63]....
        /*0d4c*/ 	.word	0x00010050
        /*0d50*/ 	.word	0x00000005
        /*0d54*/ 	.word	0x00013260
        /*0d58*/ 	.short	0x010a
        /*0d5a*/ 	.byte	0x3f
	.zero		1


	//   ....[64]....
        /*0d5c*/ 	.word	0x00010090
        /*0d60*/ 	.word	0x00000004
        /*0d64*/ 	.word	0x00013280
        /*0d68*/ 	.short	0x010a
        /*0d6a*/ 	.byte	0x3f
	.zero		1


	//   ....[65]....
        /*0d6c*/ 	.word	0x000100d0
        /*0d70*/ 	.word	0x00000005
        /*0d74*/ 	.word	0x00013280
        /*0d78*/ 	.short	0x010a
        /*0d7a*/ 	.byte	0x3f
	.zero		1


	//   ....[66]....
        /*0d7c*/ 	.word	0x00010130
        /*0d80*/ 	.word	0x00000019
        /*0d84*/ 	.word	0x00013200
        /*0d88*/ 	.short	0x010a
        /*0d8a*/ 	.byte	0x3f
	.zero		1


	//   ....[67]....
        /*0d8c*/ 	.word	0x00010180
        /*0d90*/ 	.word	0x00000003
        /*0d94*/ 	.word	0x00013230
        /*0d98*/ 	.short	0x010a
        /*0d9a*/ 	.byte	0x3f
	.zero		1


	//   ....[68]....
        /*0d9c*/ 	.word	0x000101e0
        /*0da0*/ 	.word	0x00000008
        /*0da4*/ 	.word	0x00013230
        /*0da8*/ 	.short	0x010a
        /*0daa*/ 	.byte	0x3f
	.zero		1


	//   ....[69]....
        /*0dac*/ 	.word	0x00010240
        /*0db0*/ 	.word	0x00000008
        /*0db4*/ 	.word	0x00013250
        /*0db8*/ 	.short	0x010a
        /*0dba*/ 	.byte	0x3f
	.zero		1


	//   ....[70]....
        /*0dbc*/ 	.word	0x000102a0
        /*0dc0*/ 	.word	0x00000003
        /*0dc4*/ 	.word	0x00013250
        /*0dc8*/ 	.short	0x010a
        /*0dca*/ 	.byte	0x3f
	.zero		1


	//   ....[71]....
        /*0dcc*/ 	.word	0x000103b0
        /*0dd0*/ 	.word	0x00000007
        /*0dd4*/ 	.word	0x00013280
        /*0dd8*/ 	.short	0x010a
        /*0dda*/ 	.byte	0x3f
	.zero		1


	//   ....[72]....
        /*0ddc*/ 	.word	0x00010ae0
        /*0de0*/ 	.word	0x00000007
        /*0de4*/ 	.word	0x00013240
        /*0de8*/ 	.short	0x010a
        /*0dea*/ 	.byte	0x3f
	.zero		1


	//   ....[73]....
        /*0dec*/ 	.word	0x00011940
        /*0df0*/ 	.word	0x00000016
        /*0df4*/ 	.word	0x00013220
        /*0df8*/ 	.short	0x010a
        /*0dfa*/ 	.byte	0x3f
	.zero		1


	//   ....[74]....
        /*0dfc*/ 	.word	0x000119a0
        /*0e00*/ 	.word	0x00000000
        /*0e04*/ 	.word	0x00013280
        /*0e08*/ 	.short	0x010a
        /*0e0a*/ 	.byte	0x3f
	.zero		1


	//   ....[75]....
        /*0e0c*/ 	.word	0x00012070
        /*0e10*/ 	.word	0x00000000
        /*0e14*/ 	.word	0x00013240
        /*0e18*/ 	.short	0x010a
        /*0e1a*/ 	.byte	0x3f
	.zero		1


	//   ....[76]....
        /*0e1c*/ 	.word	0x00012630
        /*0e20*/ 	.word	0x00000002
        /*0e24*/ 	.word	0x00013270
        /*0e28*/ 	.short	0x010a
        /*0e2a*/ 	.byte	0x3f
	.zero		1


	//   ....[77]....
        /*0e2c*/ 	.word	0x00012680
        /*0e30*/ 	.word	0x00000002
        /*0e34*/ 	.word	0x00013260
        /*0e38*/ 	.short	0x010a
        /*0e3a*/ 	.byte	0x3f
	.zero		1


	//   ....[78]....
        /*0e3c*/ 	.word	0x000126d0
        /*0e40*/ 	.word	0x00000000
        /*0e44*/ 	.word	0x00013270
        /*0e48*/ 	.short	0x010a
        /*0e4a*/ 	.byte	0x3f
	.zero		1


	//   ....[79]....
        /*0e4c*/ 	.word	0x00012720
        /*0e50*/ 	.word	0x00000000
        /*0e54*/ 	.word	0x00013260
        /*0e58*/ 	.short	0x010a
        /*0e5a*/ 	.byte	0x3f
	.zero		1


	//   ....[80]....
        /*0e5c*/ 	.word	0x00012770
        /*0e60*/ 	.word	0x00000005
        /*0e64*/ 	.word	0x00013220
        /*0e68*/ 	.short	0x010a
        /*0e6a*/ 	.byte	0x3f
	.zero		1


	//   ....[81]....
        /*0e6c*/ 	.word	0x00012910
        /*0e70*/ 	.word	0x00000004
        /*0e74*/ 	.word	0x00013240
        /*0e78*/ 	.short	0x010a
        /*0e7a*/ 	.byte	0x3f
	.zero		1


	//   ....[82]....
        /*0e7c*/ 	.word	0x00012960
        /*0e80*/ 	.word	0x00000005
        /*0e84*/ 	.word	0x00013240
        /*0e88*/ 	.short	0x010a
        /*0e8a*/ 	.byte	0x3f
	.zero		1


	//   ....[83]....
        /*0e8c*/ 	.word	0x000129b0
        /*0e90*/ 	.word	0x00000004
        /*0e94*/ 	.word	0x00013260
        /*0e98*/ 	.short	0x010a
        /*0e9a*/ 	.byte	0x3f
	.zero		1


	//   ....[84]....
        /*0e9c*/ 	.word	0x00012a00
        /*0ea0*/ 	.word	0x00000005
        /*0ea4*/ 	.word	0x00013260
        /*0ea8*/ 	.short	0x010a
        /*0eaa*/ 	.byte	0x3f
	.zero		1


	//   ....[85]....
        /*0eac*/ 	.word	0x00012a50
        /*0eb0*/ 	.word	0x00000004
        /*0eb4*/ 	.word	0x00013280
        /*0eb8*/ 	.short	0x010a
        /*0eba*/ 	.byte	0x3f
	.zero		1


	//----- nvinfo : EIATTR_NUM_MBARRIERS
	.align		4
.L_1428:
        /*0ebc*/ 	.byte	0x03, 0x38
        /*0ebe*/ 	.short	0x0016


	//----- nvinfo : EIATTR_EXIT_INSTR_OFFSETS
	.align		4
        /*0ec0*/ 	.byte	0x04, 0x1c
        /*0ec2*/ 	.short	(.L_1430 - .L_1429)


	//   ....[0]....
.L_1429:
        /*0ec4*/ 	.word	0x00000980


	//   ....[1]....
        /*0ec8*/ 	.word	0x00009c20


	//   ....[2]....
        /*0ecc*/ 	.word	0x00010120


	//----- nvinfo : EIATTR_MAX_THREADS
	.align		4
.L_1430:
        /*0ed0*/ 	.byte	0x04, 0x05
        /*0ed2*/ 	.short	(.L_1432 - .L_1431)
.L_1431:
        /*0ed4*/ 	.word	0x00000200
        /*0ed8*/ 	.word	0x00000001
        /*0edc*/ 	.word	0x00000001


	//----- nvinfo : EIATTR_CRS_STACK_SIZE
	.align		4
.L_1432:
        /*0ee0*/ 	.byte	0x04, 0x1e
        /*0ee2*/ 	.short	(.L_1434 - .L_1433)
.L_1433:
        /*0ee4*/ 	.word	0x00000000


	//----- nvinfo : EIATTR_CBANK_PARAM_SIZE
	.align		4
.L_1434:
        /*0ee8*/ 	.byte	0x03, 0x19
        /*0eea*/ 	.short	0x0af0


	//----- nvinfo : EIATTR_PARAM_CBANK
	.align		4
        /*0eec*/ 	.byte	0x04, 0x0a
        /*0eee*/ 	.short	(.L_1436 - .L_1435)
	.align		4
.L_1435:
        /*0ef0*/ 	.word	index@(.nv.constant0._ZN7cutlass13device_kernelIN5flash11enable_sm90INS1_16FlashAttnFwdSm90INS1_25CollectiveMainloopFwdSm90ILi2EN4cute5tupleIJNS5_1CILi1EEES8_S8_EEENS6_IJNS7_ILi192EEENS7_ILi160EEENS7_ILi64EEEEEELi64ENS_12float_e4m3_tEfNS_4arch4Sm90ELb0ELb0ELb1ELb1ELb1ELb0ELb0ELb1ELb1ELb1ELb0ELb0EEENS1_21CollectiveEpilogueFwdINS6_IJSA_SC_SB_EEES9_NS_10bfloat16_tESG_Li384ELb1ELb1ELb0ELb1EEENS1_36VarlenDynamicPersistentTileSchedulerILi192ELi160ELi384ELi128ELb0ELb1ELb1ELb0ELb1ELb1EEEEEEEEEvNT_6ParamsE)
        /*0ef4*/ 	.short	0x0210
        /*0ef6*/ 	.short	0x0af0


	//----- nvinfo : EIATTR_SW_WAR
	.align		4
.L_1436:
        /*0ef8*/ 	.byte	0x04, 0x36
        /*0efa*/ 	.short	(.L_1438 - .L_1437)
.L_1437:
        /*0efc*/ 	.word	0x00000008
.L_1438:


//--------------------- .nv.info._ZN7cutlass13device_kernelIN5flash11enable_sm90INS1_16FlashAttnFwdSm90INS1_25CollectiveMainloopFwdSm90ILi2EN4cute5tupleIJNS5_1CILi1EEES8_S8_EEENS6_IJNS7_ILi192EEENS7_ILi160EEENS7_ILi64EEEEEELi64ENS_12float_e4m3_tEfNS_4arch4Sm90ELb0ELb0ELb1ELb1ELb1ELb1ELb0ELb1ELb1ELb1ELb0ELb0EEENS1_21CollectiveEpilogueFwdINS6_IJSA_SC_SB_EEES9_NS_10bfloat16_tESG_Li384ELb1ELb1ELb0ELb1EEENS1_36VarlenDynamicPersistentTileSchedulerILi192ELi160ELi384ELi128ELb0ELb1ELb1ELb0ELb1ELb1EEEEEEEEEvNT_6ParamsE --------------------------
	.section	.nv.info._ZN7cutlass13device_kernelIN5flash11enable_sm90INS1_16FlashAttnFwdSm90INS1_25CollectiveMainloopFwdSm90ILi2EN4cute5tupleIJNS5_1CILi1EEES8_S8_EEENS6_IJNS7_ILi192EEENS7_ILi160EEENS7_ILi64EEEEEELi64ENS_12float_e4m3_tEfNS_4arch4Sm90ELb0ELb0ELb1ELb1ELb1ELb1ELb0ELb1ELb1ELb1ELb0ELb0EEENS1_21CollectiveEpilogueFwdINS6_IJSA_SC_SB_EEES9_NS_10bfloat16_tESG_Li384ELb1ELb1ELb0ELb1EEENS1_36VarlenDynamicPersistentTileSchedulerILi192ELi160ELi384ELi128ELb0ELb1ELb1ELb0ELb1ELb1EEEEEEEEEvNT_6ParamsE,"",@"SHT_CUDA_INFO"
	.sectionflags	@""
	.align	4


	//----- nvinfo : EIATTR_CUDA_API_VERSION
	.align		4
        /*0000*/ 	.byte	0x04, 0x37
        /*0002*/ 	.short	(.L_1440 - .L_1439)
.L_1439:
        /*0004*/ 	.word	0x00000082


	//----- nvinfo : EIATTR_KPARAM_INFO
	.align		4
.L_1440:
        /*0008*/ 	.byte	0x04, 0x17
        /*000a*/ 	.short	(.L_1442 - .L_1441)
.L_1441:
        /*000c*/ 	.word	0x00000000
        /*0010*/ 	.short	0x0000
        /*0012*/ 	.short	0x0070
        /*0014*/ 	.byte	0x00, 0xf0, 0x01, 0x2a


	//----- nvinfo : EIATTR_SPARSE_MMA_MASK
	.align		4
.L_1442:
        /*0018*/ 	.byte	0x03, 0x50
        /*001a*/ 	.short	0x0000


	//----- nvinfo : EIATTR_MAXREG_COUNT
	.align		4
        /*001c*/ 	.byte	0x03, 0x1b
        /*001e*/ 	.short	0x0080


	//----- nvinfo : EIATTR_NUM_BARRIERS
	.align		4
        /*0020*/ 	.byte	0x02, 0x4c
        /*0022*/ 	.byte	0x10
	.zero		1


	//----- nvinfo : EIATTR_EXTERNS
	.align		4
        /*0024*/ 	.byte	0x04, 0x0f
        /*0026*/ 	.short	(.L_1444 - .L_1443)


	//   ....[0]....
	.align		4
.L_1443:
        /*0028*/ 	.word	index@(__assertfail)


	//----- nvinfo : EIATTR_ANNOTATIONS
	.align		4
.L_1444:
        /*002c*/ 	.byte	0x04, 0x55
        /*002e*/ 	.short	(.L_1446 - .L_1445)


	//   ....[0]....
.L_1445:
        /* <DEDUP_REMOVED lines=134> */


	//----- nvinfo : EIATTR_MERCURY_ISA_VERSION
	.align		4
.L_1446:
        /*0878*/ 	.byte	0x03, 0x5f
        /*087a*/ 	.short	0x0101


	//----- nvinfo : EIATTR_UNUSED_LOAD_BYTE_OFFSET
	.align		4
        /*087c*/ 	.byte	0x04, 0x44
        /*087e*/ 	.short	(.L_1448 - .L_1447)


	//   ....[0]....
.L_1447:
        /*0880*/ 	.word	0x00000a40
        /*0884*/ 	.word	0x0000fff0


	//   ....[1]....
        /*0888*/ 	.word	0x0000edf0
        /*088c*/ 	.word	0x0000fff0


	//----- nvinfo : EIATTR_INT_WARP_WIDE_INSTR_OFFSETS
	.align		4
.L_1448:
        /*0890*/ 	.byte	0x04, 0x31
        /*0892*/ 	.short	(.L_1450 - .L_1449)


	//   ....[0]....
.L_1449:
        /*0894*/ 	.word	0x00000120


	//   ....[1]....
        /*0898*/ 	.word	0x000001c0


	//   ....[2]....
        /*089c*/ 	.word	0x00000230


	//   ....[3]....
        /*08a0*/ 	.word	0x00012c30


	//   ....[4]....
        /*08a4*/ 	.word	0x00012cc0


	//   ....[5]....
        /*08a8*/ 	.word	0x00016a80


	//   ....[6]....
        /*08ac*/ 	.word	0x00016b10


	//----- nvinfo : EIATTR_COOP_GROUP_MASK_REGIDS
	.align		4
.L_1450:
        /*08b0*/ 	.byte	0x04, 0x29
        /*08b2*/ 	.short	(.L_1452 - .L_1451)


	//   ....[0]....
.L_1451:
        /*08b4*/ 	.word	0xffffffff


	//   ....[1]....
        /*08b8*/ 	.word	0xffffffff


	//   ....[2]....
        /*08bc*/ 	.word	0xffffffff


	//   ....[3]....
        /*08c0*/ 	.word	0xffffffff


	//   ....[4]....
        /*08c4*/ 	.word	0xffffffff


	//   ....[5]....
        /*08c8*/ 	.word	0xffffffff


	//   ....[6]....
        /*08cc*/ 	.word	0xffffffff


	//   ....[7]....
        /*08d0*/ 	.word	0xffffffff


	//   ....[8]....
        /*08d4*/ 	.word	0xffffffff


	//   ....[9]....
        /*08d8*/ 	.word	0xffffffff


	//   ....[10]....
        /*08dc*/ 	.word	0xffffffff


	//   ....[11]....
        /*08e0*/ 	.word	0xffffffff


	//   ....[12]....
        /*08e4*/ 	.word	0xffffffff


	//   ....[13]....
        /*08e8*/ 	.word	0xffffffff


	//   ....[14]....
        /*08ec*/ 	.word	0xffffffff


	//   ....[15]....
        /*08f0*/ 	.word	0xffffffff


	//   ....[16]....
        /*08f4*/ 	.word	0xffffffff


	//   ....[17]....
        /*08f8*/ 	.word	0xffffffff


	//   ....[18]....
        /*08fc*/ 	.word	0xffffffff


	//   ....[19]....
        /*0900*/ 	.word	0xffffffff


	//   ....[20]....
        /*0904*/ 	.word	0xffffffff


	//   ....[21]....
        /*0908*/ 	.word	0xffffffff


	//   ....[22]....
        /*090c*/ 	.word	0xffffffff


	//   ....[23]....
        /*0910*/ 	.word	0xffffffff


	//   ....[24]....
        /*0914*/ 	.word	0xffffffff


	//   ....[25]....
        /*0918*/ 	.word	0xffffffff


	//   ....[26]....
        /*091c*/ 	.word	0xffffffff


	//   ....[27]....
        /*0920*/ 	.word	0xffffffff


	//   ....[28]....
        /*0924*/ 	.word	0xffffffff


	//   ....[29]....
        /*0928*/ 	.word	0xffffffff


	//   ....[30]....
        /*092c*/ 	.word	0xffffffff


	//   ....[31]....
        /*0930*/ 	.word	0xffffffff


	//   ....[32]....
        /*0934*/ 	.word	0xffffffff


	//   ....[33]....
        /*0938*/ 	.word	0xffffffff


	//   ....[34]....
        /*093c*/ 	.word	0xffffffff


	//   ....[35]....
        /*0940*/ 	.word	0xffffffff


	//   ....[36]....
        /*0944*/ 	.word	0xffffffff


	//   ....[37]....
        /*0948*/ 	.word	0xffffffff


	//   ....[38]....
        /*094c*/ 	.word	0xffffffff


	//   ....[39]....
        /*0950*/ 	.word	0xffffffff


	//   ....[40]....
        /*0954*/ 	.word	0xffffffff


	//   ....[41]....
        /*0958*/ 	.word	0xffffffff


	//   ....[42]....
        /*095c*/ 	.word	0xffffffff


	//   ....[43]....
        /*0960*/ 	.word	0xffffffff


	//   ....[44]....
        /*0964*/ 	.word	0xffffffff


	//   ....[45]....
        /*0968*/ 	.word	0xffffffff


	//   ....[46]....
        /*096c*/ 	.word	0xffffffff


	//   ....[47]....
        /*0970*/ 	.word	0xffffffff


	//   ....[48]....
        /*0974*/ 	.word	0xffffffff


	//   ....[49]....
        /*0978*/ 	.word	0xffffffff


	//   ....[50]....
        /*097c*/ 	.word	0xffffffff


	//   ....[51]....
        /*0980*/ 	.word	0xffffffff


	//   ....[52]....
        /*0984*/ 	.word	0xffffffff


	//   ....[53]....
        /*0988*/ 	.word	0xffffffff


	//   ....[54]....
        /*098c*/ 	.word	0xffffffff


	//   ....[55]....
        /*0990*/ 	.word	0xffffffff


	//   ....[56]....
        /*0994*/ 	.word	0xffffffff


	//   ....[57]....
        /*0998*/ 	.word	0xffffffff


	//   ....[58]....
        /*099c*/ 	.word	0xffffffff


	//   ....[59]....
        /*09a0*/ 	.word	0xffffffff


	//   ....[60]....
        /*09a4*/ 	.word	0xffffffff


	//   ....[61]....
        /*09a8*/ 	.word	0xffffffff


	//   ....[62]....
        /*09ac*/ 	.word	0xffffffff


	//   ....[63]....
        /*09b0*/ 	.word	0xffffffff


	//   ....[64]....
        /*09b4*/ 	.word	0xffffffff


	//   ....[65]....
        /*09b8*/ 	.word	0xffffffff


	//   ....[66]....
        /*09bc*/ 	.word	0xffffffff


	//   ....[67]....
        /*09c0*/ 	.word	0xffffffff


	//   ....[68]....
        /*09c4*/ 	.word	0xffffffff


	//   ....[69]....
        /*09c8*/ 	.word	0xffffffff


	//   ....[70]....
        /*09cc*/ 	.word	0xffffffff


	//   ....[71]....
        /*09d0*/ 	.word	0xffffffff


	//   ....[72]....
        /*09d4*/ 	.word	0xffffffff


	//   ....[73]....
        /*09d8*/ 	.word	0xffffffff


	//   ....[74]....
        /*09dc*/ 	.word	0xffffffff


	//   ....[75]....
        /*09e0*/ 	.word	0xffffffff


	//   ....[76]....
        /*09e4*/ 	.word	0xffffffff


	//   ....[77]....
        /*09e8*/ 	.word	0xffffffff


	//   ....[78]....
        /*09ec*/ 	.word	0xffffffff


	//   ....[79]....
        /*09f0*/ 	.word	0xffffffff


	//   ....[80]....
        /*09f4*/ 	.word	0xffffffff


	//   ....[81]....
        /*09f8*/ 	.word	0xffffffff


	//   ....[82]....
        /*09fc*/ 	.word	0xffffffff


	//   ....[83]....
        /*0a00*/ 	.word	0xffffffff


	//   ....[84]....
        /*0a04*/ 	.word	0xffffffff


	//   ....[85]....
        /*0a08*/ 	.word	0xffffffff


	//   ....[86]....
        /*0a0c*/ 	.word	0xffffffff


	//   ....[87]....
        /*0a10*/ 	.word	0xffffffff


	//   ....[88]....
        /*0a14*/ 	.word	0xffffffff


	//   ....[89]....
        /*0a18*/ 	.word	0xffffffff


	//   ....[90]....
        /*0a1c*/ 	.word	0xffffffff


	//   ....[91]....
        /*0a20*/ 	.word	0xffffffff


	//   ....[92]....
        /*0a24*/ 	.word	0xffffffff


	//   ....[93]....
        /*0a28*/ 	.word	0xffffffff


	//   ....[94]....
        /*0a2c*/ 	.word	0xffffffff


	//   ....[95]....
        /*0a30*/ 	.word	0xffffffff


	//   ....[96]....
        /*0a34*/ 	.word	0xffffffff


	//   ....[97]....
        /*0a38*/ 	.word	0xffffffff


	//   ....[98]....
        /*0a3c*/ 	.word	0xffffffff


	//   ....[99]....
        /*0a40*/ 	.word	0xffffffff


	//   ....[100]....
        /*0a44*/ 	.word	0xffffffff


	//   ....[101]....
        /*0a48*/ 	.word	0xffffffff


	//   ....[102]....
        /*0a4c*/ 	.word	0xffffffff


	//   ....[103]....
        /*0a50*/ 	.word	0xffffffff


	//   ....[104]....
        /*0a54*/ 	.word	0xffffffff


	//   ....[105]....
        /*0a58*/ 	.word	0xffffffff


	//   ....[106]....
        /*0a5c*/ 	.word	0xffffffff


	//   ....[107]....
        /*0a60*/ 	.word	0xffffffff


	//   ....[108]....
        /*0a64*/ 	.word	0xffffffff


	//   ....[109]....
        /*0a68*/ 	.word	0xffffffff


	//   ....[110]....
        /*0a6c*/ 	.word	0xffffffff


	//   ....[111]....
        /*0a70*/ 	.word	0xffffffff


	//   ....[112]....
        /*0a74*/ 	.word	0xffffffff


	//   ....[113]....
        /*0a78*/ 	.word	0xffffffff


	//   ....[114]....
        /*0a7c*/ 	.word	0xffffffff


	//   ....[115]....
        /*0a80*/ 	.word	0xffffffff


	//   ....[116]....
        /*0a84*/ 	.word	0xffffffff


	//   ....[117]....
        /*0a88*/ 	.word	0xffffffff


	//   ....[118]....
        /*0a8c*/ 	.word	0xffffffff


	//   ....[119]....
        /*0a90*/ 	.word	0xffffffff


	//   ....[120]....
        /*0a94*/ 	.word	0xffffffff


	//   ....[121]....
        /*0a98*/ 	.word	0xffffffff


	//   ....[122]....
        /*0a9c*/ 	.word	0xffffffff


	//   ....[123]....
        /*0aa0*/ 	.word	0xffffffff


	//   ....[124]....
        /*0aa4*/ 	.word	0xffffffff


	//   ....[125]....
        /*0aa8*/ 	.word	0xffffffff


	//   ....[126]....
        /*0aac*/ 	.word	0xffffffff


	//   ....[127]....
        /*0ab0*/ 	.word	0xffffffff


	//   ....[128]....
        /*0ab4*/ 	.word	0xffffffff


	//   ....[129]....
        /*0ab8*/ 	.word	0xffffffff


	//   ....[130]....
        /*0abc*/ 	.word	0xffffffff


	//   ....[131]....
        /*0ac0*/ 	.word	0xffffffff


	//   ....[132]....
        /*0ac4*/ 	.word	0xffffffff


	//   ....[133]....
        /*0ac8*/ 	.word	0xffffffff


	//   ....[134]....
        /*0acc*/ 	.word	0xffffffff


	//   ....[135]....
        /*0ad0*/ 	.word	0xffffffff


	//   ....[136]....
        /*0ad4*/ 	.word	0xffffffff


	//   ....[137]....
        /*0ad8*/ 	.word	0xffffffff


	//   ....[138]....
        /*0adc*/ 	.word	0xffffffff


	//   ....[139]....
        /*0ae0*/ 	.word	0xffffffff


	//   ....[140]....
        /*0ae4*/ 	.word	0xffffffff


	//   ....[141]....
        /*0ae8*/ 	.word	0xffffffff


	//   ....[142]....
        /*0aec*/ 	.word	0xffffffff


	//   ....[143]....
        /*0af0*/ 	.word	0xffffffff


	//   ....[144]....
        /*0af4*/ 	.word	0xffffffff


	//   ....[145]....
        /*0af8*/ 	.word	0xffffffff


	//   ....[146]....
        /*0afc*/ 	.word	0xffffffff


	//   ....[147]....
        /*0b00*/ 	.word	0xffffffff


	//   ....[148]....
        /*0b04*/ 	.word	0xffffffff


	//   ....[149]....
        /*0b08*/ 	.word	0xffffffff


	//   ....[150]....
        /*0b0c*/ 	.word	0xffffffff


	//   ....[151]....
        /*0b10*/ 	.word	0xffffffff


	//   ....[152]....
        /*0b14*/ 	.word	0xffffffff


	//   ....[153]....
        /*0b18*/ 	.word	0xffffffff


	//   ....[154]....
        /*0b1c*/ 	.word	0xffffffff


	//   ....[155]....
        /*0b20*/ 	.word	0xffffffff


	//   ....[156]....
        /*0b24*/ 	.word	0xffffffff


	//   ....[157]....
        /*0b28*/ 	.word	0xffffffff


	//   ....[158]....
        /*0b2c*/ 	.word	0xffffffff


	//   ....[159]....
        /*0b30*/ 	.word	0x0500000f


	//   ....[160]....
        /*0b34*/ 	.word	0x0500000f


	//   ....[161]....
        /*0b38*/ 	.word	0x0500000f


	//   ....[162]....
        /*0b3c*/ 	.word	0x0500000f


	//   ....[163]....
        /*0b40*/ 	.word	0x0500000f


	//   ....[164]....
        /*0b44*/ 	.word	0x0500000f


	//   ....[165]....
        /*0b48*/ 	.word	0x0500000f


	//   ....[166]....
        /*0b4c*/ 	.word	0x0500000f


	//   ....[167]....
        /*0b50*/ 	.word	0x0500000f


	//   ....[168]....
        /*0b54*/ 	.word	0x0500000f


	//   ....[169]....
        /*0b58*/ 	.word	0x0500000f


	//   ....[170]....
        /*0b5c*/ 	.word	0x0500000f


	//   ....[171]....
        /*0b60*/ 	.word	0x0500000f


	//   ....[172]....
        /*0b64*/ 	.word	0x0500000f


	//   ....[173]....
        /*0b68*/ 	.word	0x0500000f


	//   ....[174]....
        /*0b6c*/ 	.word	0x0500000f


	//   ....[175]....
        /*0b70*/ 	.word	0x0500000f


	//   ....[176]....
        /*0b74*/ 	.word	0x0500000f


	//   ....[177]....
        /*0b78*/ 	.word	0x0500000f


	//   ....[178]....
        /*0b7c*/ 	.word	0x0500000f


	//   ....[179]....
        /*0b80*/ 	.word	0x0500000f


	//   ....[180]....
        /*0b84*/ 	.word	0x0500000f


	//   ....[181]....
        /*0b88*/ 	.word	0x0500000f


	//   ....[182]....
        /*0b8c*/ 	.word	0x0500000f


	//   ....[183]....
        /*0b90*/ 	.word	0x0500000f


	//   ....[184]....
        /*0b94*/ 	.word	0x0500000f


	//   ....[185]....
        /*0b98*/ 	.word	0x0500000f


	//   ....[186]....
        /*0b9c*/ 	.word	0x0500000f


	//   ....[187]....
        /*0ba0*/ 	.word	0x0500000f


	//   ....[188]....
        /*0ba4*/ 	.word	0x0500000f


	//   ....[189]....
        /*0ba8*/ 	.word	0x0500000f


	//   ....[190]....
        /*0bac*/ 	.word	0x0500000f


	//   ....[191]....
        /*0bb0*/ 	.word	0x0500000f


	//   ....[192]....
        /*0bb4*/ 	.word	0x0500000f


	//   ....[193]....
        /*0bb8*/ 	.word	0x0500000f


	//   ....[194]....
        /*0bbc*/ 	.word	0x0500000f


	//   ....[195]....
        /*0bc0*/ 	.word	0x0500000f


	//   ....[196]....
        /*0bc4*/ 	.word	0x0500000f


	//   ....[197]....
        /*0bc8*/ 	.word	0x0500000f


	//   ....[198]....
        /*0bcc*/ 	.word	0x0500000f


	//   ....[199]....
        /*0bd0*/ 	.word	0x0500000f


	//   ....[200]....
        /*0bd4*/ 	.word	0x0500000f


	//   ....[201]....
        /*0bd8*/ 	.word	0x0500000f


	//   ....[202]....
        /*0bdc*/ 	.word	0x0500000f


	//   ....[203]....
        /*0be0*/ 	.word	0x0500000f


	//   ....[204]....
        /*0be4*/ 	.word	0x0500000f


	//   ....[205]....
        /*0be8*/ 	.word	0x0500000f


	//   ....[206]....
        /*0bec*/ 	.word	0x0500000f


	//   ....[207]....
        /*0bf0*/ 	.word	0x0500000f


	//   ....[208]....
        /*0bf4*/ 	.word	0x0500000f


	//   ....[209]....
        /*0bf8*/ 	.word	0x0500000f


	//   ....[210]....
        /*0bfc*/ 	.word	0x0500000f


	//   ....[211]....
        /*0c00*/ 	.word	0x0500000f


	//   ....[212]....
        /*0c04*/ 	.word	0x0500000f


	//   ....[213]....
        /*0c08*/ 	.word	0x0500000f


	//   ....[214]....
        /*0c0c*/ 	.word	0x0500000f


	//   ....[215]....
        /*0c10*/ 	.word	0x0500000f


	//   ....[216]....
        /*0c14*/ 	.word	0x0500000f


	//   ....[217]....
        /*0c18*/ 	.word	0x0500000f


	//   ....[218]....
        /*0c1c*/ 	.word	0x0500000f


	//   ....[219]....
        /*0c20*/ 	.word	0x0500000f


	//   ....[220]....
        /*0c24*/ 	.word	0x0500000f


	//   ....[221]....
        /*0c28*/ 	.word	0x0500000f


	//   ....[222]....
        /*0c2c*/ 	.word	0x0500000f


	//   ....[223]....
        /*0c30*/ 	.word	0x0500000f


	//   ....[224]....
        /*0c34*/ 	.word	0x0500000f


	//   ....[225]....
        /*0c38*/ 	.word	0x0500000f


	//   ....[226]....
        /*0c3c*/ 	.word	0x0500000f


	//   ....[227]....
        /*0c40*/ 	.word	0x0500000f


	//   ....[228]....
        /*0c44*/ 	.word	0x0500000f


	//   ....[229]....
        /*0c48*/ 	.word	0x0500000f


	//   ....[230]....
        /*0c4c*/ 	.word	0x0500000f


	//   ....[231]....
        /*0c50*/ 	.word	0x0500000f


	//   ....[232]....
        /*0c54*/ 	.word	0x0500000f


	//   ....[233]....
        /*0c58*/ 	.word	0x0500000f


	//   ....[234]....
        /*0c5c*/ 	.word	0x0500000f


	//   ....[235]....
        /*0c60*/ 	.word	0x0500000f


	//   ....[236]....
        /*0c64*/ 	.word	0x0500000f


	//   ....[237]....
        /*0c68*/ 	.word	0x0500000f


	//   ....[238]....
        /*0c6c*/ 	.word	0x0500000f


	//   ....[239]....
        /*0c70*/ 	.word	0x0500000f


	//   ....[240]....
        /*0c74*/ 	.word	0x0500000f


	//   ....[241]....
        /*0c78*/ 	.word	0x0500000f


	//   ....[242]....
        /*0c7c*/ 	.word	0x0500000f


	//   ....[243]....
        /*0c80*/ 	.word	0x0500000f


	//   ....[244]....
        /*0c84*/ 	.word	0x0500000f


	//----- nvinfo : EIATTR_COOP_GROUP_INSTR_OFFSETS
	.align		4
.L_1452:
        /*0c88*/ 	.byte	0x04, 0x28
        /*0c8a*/ 	.short	(.L_1454 - .L_1453)


	//   ....[0]....
.L_1453:
        /*0c8c*/ 	.word	0x00000060


	//   ....[1]....
        /*0c90*/ 	.word	0x00000130


	//   ....[2]....
        /*0c94*/ 	.word	0x000001e0


	//   ....[3]....
        /*0c98*/ 	.word	0x000003a0


	//   ....[4]....
        /*0c9c*/ 	.word	0x00000500


	//   ....[5]....
        /*0ca0*/ 	.word	0x00000620


	//   ....[6]....
        /*0ca4*/ 	.word	0x00000780


	//   ....[7]....
        /*0ca8*/ 	.word	0x00002690


	//   ....[8]....
        /*0cac*/ 	.word	0x000026a0


	//   ....[9]....
        /*0cb0*/ 	.word	0x000038a0


	//   ....[10]....
        /*0cb4*/ 	.word	0x000038b0


	//   ....[11]....
        /*0cb8*/ 	.word	0x00004a90


	//   ....[12]....
        /*0cbc*/ 	.word	0x00004aa0


	//   ....[13]....
        /*0cc0*/ 	.word	0x00004e50


	//   ....[14]....
        /*0cc4*/ 	.word	0x00004e70


	//   ....[15]....
        /*0cc8*/ 	.word	0x000052a0


	//   ....[16]....
        /*0ccc*/ 	.word	0x00005ad0


	//   ....[17]....
        /*0cd0*/ 	.word	0x00005ae0


	//   ....[18]....
        /*0cd4*/ 	.word	0x00005af0


	//   ....[19]....
        /*0cd8*/ 	.word	0x00005b00


	//   ....[20]....
        /*0cdc*/ 	.word	0x00006e00


	//   ....[21]....
        /*0ce0*/ 	.word	0x00006e10


	//   ....[22]....
        /*0ce4*/ 	.word	0x00006e20


	//   ....[23]....
        /*0ce8*/ 	.word	0x00006e30


	//   ....[24]....
        /*0cec*/ 	.word	0x00009b80


	//   ....[25]....
        /*0cf0*/ 	.word	0x00009be0


	//   ....[26]....
        /*0cf4*/ 	.word	0x0000a070


	//   ....[27]....
        /*0cf8*/ 	.word	0x0000a090


	//   ....[28]....
        /*0cfc*/ 	.word	0x0000ca80


	//   ....[29]....
        /*0d00*/ 	.word	0x0000cae0


	//   ....[30]....
        /*0d04*/ 	.word	0x0000ceb0


	//   ....[31]....
        /*0d08*/ 	.word	0x0000ced0


	//   ....[32]....
        /*0d0c*/ 	.word	0x0000e7d0


	//   ....[33]....
        /*0d10*/ 	.word	0x0000e7e0


	//   ....[34]....
        /*0d14*/ 	.word	0x0000e870


	//   ....[35]....
        /*0d18*/ 	.word	0x0000e890


	//   ....[36]....
        /*0d1c*/ 	.word	0x0000f380


	//   ....[37]....
        /*0d20*/ 	.word	0x0000f390


	//   ....[38]....
        /*0d24*/ 	.word	0x0000f3a0


	//   ....[39]....
        /*0d28*/ 	.word	0x0000f3b0


	//   ....[40]....
        /*0d2c*/ 	.word	0x0000f3c0


	//   ....[41]....
        /*0d30*/ 	.word	0x0000f3d0


	//   ....[42]....
        /*0d34*/ 	.word	0x0000f3e0


	//   ....[43]....
        /*0d38*/ 	.word	0x0000f3f0


	//   ....[44]....
        /*0d3c*/ 	.word	0x0000f400


	//   ....[45]....
        /*0d40*/ 	.word	0x0000f410


	//   ....[46]....
        /*0d44*/ 	.word	0x0000f420


	//   ....[47]....
        /*0d48*/ 	.word	0x0000f430


	//   ....[48]....
        /*0d4c*/ 	.word	0x0000f440


	//   ....[49]....
        /*0d50*/ 	.word	0x0000f450


	//   ....[50]....
        /*0d54*/ 	.word	0x0000f460


	//   ....[51]....
        /*0d58*/ 	.word	0x0000f470


	//   ....[52]....
        /*0d5c*/ 	.word	0x0000f9c0


	//   ....[53]....
        /*0d60*/ 	.word	0x0000fa00


	//   ....[54]....
        /*0d64*/ 	.word	0x0000fa20


	//   ....[55]....
        /*0d68*/ 	.word	0x0000fa30


	//   ....[56]....
        /*0d6c*/ 	.word	0x0000ff60


	//   ....[57]....
        /*0d70*/ 	.word	0x0000ff70


	//   ....[58]....
        /*0d74*/ 	.word	0x0000ff80


	//   ....[59]....
        /*0d78*/ 	.word	0x0000ffa0


	//   ....[60]....
        /*0d7c*/ 	.word	0x0000ffc0


	//   ....[61]....
        /*0d80*/ 	.word	0x0000ffe0


	//   ....[62]....
        /*0d84*/ 	.word	0x000100a0


	//   ....[63]....
        /*0d88*/ 	.word	0x000100b0


	//   ....[64]....
        /*0d8c*/ 	.word	0x00010980


	//   ....[65]....
        /*0d90*/ 	.word	0x000109b0


	//   ....[66]....
        /*0d94*/ 	.word	0x000109c0


	//   ....[67]....
        /*0d98*/ 	.word	0x000109d0


	//   ....[68]....
        /*0d9c*/ 	.word	0x000109e0


	//   ....[69]....
        /*0da0*/ 	.word	0x000109f0


	//   ....[70]....
        /*0da4*/ 	.word	0x00010a00


	//   ....[71]....
        /*0da8*/ 	.word	0x00010a10


	//   ....[72]....
        /*0dac*/ 	.word	0x00010bd0


	//   ....[73]....
        /*0db0*/ 	.word	0x00010da0


	//   ....[74]....
        /*0db4*/ 	.word	0x00010dd0


	//   ....[75]....
        /*0db8*/ 	.word	0x00010e00


	//   ....[76]....
        /*0dbc*/ 	.word	0x00010e30


	//   ....[77]....
        /*0dc0*/ 	.word	0x00010e60


	//   ....[78]....
        /*0dc4*/ 	.word	0x00010e90


	//   ....[79]....
        /*0dc8*/ 	.word	0x00011000


	//   ....[80]....
        /*0dcc*/ 	.word	0x00011030


	//   ....[81]....
        /*0dd0*/ 	.word	0x00011060


	//   ....[82]....
        /*0dd4*/ 	.word	0x00011090


	//   ....[83]....
        /*0dd8*/ 	.word	0x000110c0


	//   ....[84]....
        /*0ddc*/ 	.word	0x000110f0


	//   ....[85]....
        /*0de0*/ 	.word	0x00011180


	//   ....[86]....
        /*0de4*/ 	.word	0x000111b0


	//   ....[87]....
        /*0de8*/ 	.word	0x00011230


	//   ....[88]....
        /*0dec*/ 	.word	0x00011ed0


	//   ....[89]....
        /*0df0*/ 	.word	0x00013cf0


	//   ....[90]....
        /*0df4*/ 	.word	0x00013d00


	//   ....[91]....
        /*0df8*/ 	.word	0x00013d70


	//   ....[92]....
        /*0dfc*/ 	.word	0x00013d90


	//   ....[93]....
        /*0e00*/ 	.word	0x00013e00


	//   ....[94]....
        /*0e04*/ 	.word	0x00013e20


	//   ....[95]....
        /*0e08*/ 	.word	0x00013e30


	//   ....[96]....
        /*0e0c*/ 	.word	0x00013e40


	//   ....[97]....
        /*0e10*/ 	.word	0x00013f30


	//   ....[98]....
        /*0e14*/ 	.word	0x00013f40


	//   ....[99]....
        /*0e18*/ 	.word	0x000143a0


	//   ....[100]....
        /*0e1c*/ 	.word	0x000143c0


	//   ....[101]....
        /*0e20*/ 	.word	0x00014420


	//   ....[102]....
        /*0e24*/ 	.word	0x00014440


	//   ....[103]....
        /*0e28*/ 	.word	0x00014480


	//   ....[104]....
        /*0e2c*/ 	.word	0x000144a0


	//   ....[105]....
        /*0e30*/ 	.word	0x000144b0


	//   ....[106]....
        /*0e34*/ 	.word	0x000144c0


	//   ....[107]....
        /*0e38*/ 	.word	0x00014550


	//   ....[108]....
        /*0e3c*/ 	.word	0x00014570


	//   ....[109]....
        /*0e40*/ 	.word	0x00014e60


	//   ....[110]....
        /*0e44*/ 	.word	0x00014e90


	//   ....[111]....
        /*0e48*/ 	.word	0x00014f30


	//   ....[112]....
        /*0e4c*/ 	.word	0x00014f50


	//   ....[113]....
        /*0e50*/ 	.word	0x00014fd0


	//   ....[114]....
        /*0e54*/ 	.word	0x00014ff0


	//   ....[115]....
        /*0e58*/ 	.word	0x00015060


	//   ....[116]....
        /*0e5c*/ 	.word	0x00015070


	//   ....[117]....
        /*0e60*/ 	.word	0x000150c0


	//   ....[118]....
        /*0e64*/ 	.word	0x000150d0


	//   ....[119]....
        /*0e68*/ 	.word	0x000150e0


	//   ....[120]....
        /*0e6c*/ 	.word	0x00015100


	//   ....[121]....
        /*0e70*/ 	.word	0x00015bb0


	//   ....[122]....
        /*0e74*/ 	.word	0x00015bc0


	//   ....[123]....
        /*0e78*/ 	.word	0x00015be0


	//   ....[124]....
        /*0e7c*/ 	.word	0x00015c30


	//   ....[125]....
        /*0e80*/ 	.word	0x00015c40


	//   ....[126]....
        /*0e84*/ 	.word	0x00015c80


	//   ....[127]....
        /*0e88*/ 	.word	0x00015c90


	//   ....[128]....
        /*0e8c*/ 	.word	0x00015ca0


	//   ....[129]....
        /*0e90*/ 	.word	0x00015ce0


	//   ....[130]....
        /*0e94*/ 	.word	0x00015d20


	//   ....[131]....
        /*0e98*/ 	.word	0x00016170


	//   ....[132]....
        /*0e9c*/ 	.word	0x00016180


	//   ....[133]....
        /*0ea0*/ 	.word	0x00016190


	//   ....[134]....
        /*0ea4*/ 	.word	0x000161d0


	//   ....[135]....
        /*0ea8*/ 	.word	0x000161e0


	//   ....[136]....
        /*0eac*/ 	.word	0x00016220


	//   ....[137]....
        /*0eb0*/ 	.word	0x00016230


	//   ....[138]....
        /*0eb4*/ 	.word	0x00016240


	//   ....[139]....
        /*0eb8*/ 	.word	0x00016280


	//   ....[140]....
        /*0ebc*/ 	.word	0x000162c0


	//   ....[141]....
        /*0ec0*/ 	.word	0x00017340


	//   ....[142]....
        /*0ec4*/ 	.word	0x00017370


	//   ....[143]....
        /*0ec8*/ 	.word	0x000173b0


	//   ....[144]....
        /*0ecc*/ 	.word	0x000173e0


	//   ....[145]....
        /*0ed0*/ 	.word	0x00017410


	//   ....[146]....
        /*0ed4*/ 	.word	0x00017440


	//   ....[147]....
        /*0ed8*/ 	.word	0x00017470


	//   ....[148]....
        /*0edc*/ 	.word	0x000174a0


	//   ....[149]....
        /*0ee0*/ 	.word	0x00017620


	//   ....[150]....
        /*0ee4*/ 	.word	0x00017650


	//   ....[151]....
        /*0ee8*/ 	.word	0x00017680


	//   ....[152]....
        /*0eec*/ 	.word	0x000176b0


	//   ....[153]....
        /*0ef0*/ 	.word	0x000176e0


	//   ....[154]....
        /*0ef4*/ 	.word	0x00017710


	//   ....[155]....
        /*0ef8*/ 	.word	0x000177d0


	//   ....[156]....
        /*0efc*/ 	.word	0x000177f0


	//   ....[157]....
        /*0f00*/ 	.word	0x00017860


	//   ....[158]....
        /*0f04*/ 	.word	0x00017cf0


	//   ....[159]....
        /*0f08*/ 	.word	0x000180b0


	//   ....[160]....
        /*0f0c*/ 	.word	0x00018140


	//   ....[161]....
        /*0f10*/ 	.word	0x00018210


	//   ....[162]....
        /*0f14*/ 	.word	0x000182a0


	//   ....[163]....
        /*0f18*/ 	.word	0x00018380


	//   ....[164]....
        /*0f1c*/ 	.word	0x00018410


	//   ....[165]....
        /*0f20*/ 	.word	0x000184f0


	//   ....[166]....
        /*0f24*/ 	.word	0x00018580


	//   ....[167]....
        /*0f28*/ 	.word	0x000185d0


	//   ....[168]....
        /*0f2c*/ 	.word	0x00018620


	//   ....[169]....
        /*0f30*/ 	.word	0x00018700


	//   ....[170]....
        /*0f34*/ 	.word	0x00018790


	//   ....[171]....
        /*0f38*/ 	.word	0x000187e0


	//   ....[172]....
        /*0f3c*/ 	.word	0x00018830


	//   ....[173]....
        /*0f40*/ 	.word	0x00018a80


	//   ....[174]....
        /*0f44*/ 	.word	0x00018d60


	//   ....[175]....
        /*0f48*/ 	.word	0x00018e60


	//   ....[176]....
        /*0f4c*/ 	.word	0x00018ef0


	//   ....[177]....
        /*0f50*/ 	.word	0x00018f50


	//   ....[178]....
        /*0f54*/ 	.word	0x00019020


	//   ....[179]....
        /*0f58*/ 	.word	0x00019080


	//   ....[180]....
        /*0f5c*/ 	.word	0x00019140


	//   ....[181]....
        /*0f60*/ 	.word	0x000191a0


	//   ....[182]....
        /*0f64*/ 	.word	0x00019260


	//   ....[183]....
        /*0f68*/ 	.word	0x00019370


	//   ....[184]....
        /*0f6c*/ 	.word	0x00019400


	//   ....[185]....
        /*0f70*/ 	.word	0x00019500


	//   ....[186]....
        /*0f74*/ 	.word	0x000195b0


	//   ....[187]....
        /*0f78*/ 	.word	0x00019610


	//   ....[188]....
        /*0f7c*/ 	.word	0x00019700


	//   ....[189]....
        /*0f80*/ 	.word	0x00019760


	//   ....[190]....
        /*0f84*/ 	.word	0x00019820


	//   ....[191]....
        /*0f88*/ 	.word	0x00019880


	//   ....[192]....
        /*0f8c*/ 	.word	0x00019940


	//   ....[193]....
        /*0f90*/ 	.word	0x000199a0


	//   ....[194]....
        /*0f94*/ 	.word	0x00019a70


	//   ....[195]....
        /*0f98*/ 	.word	0x00019b20


	//   ....[196]....
        /*0f9c*/ 	.word	0x00019b90


	//   ....[197]....
        /*0fa0*/ 	.word	0x00019bf0


	//   ....[198]....
        /*0fa4*/ 	.word	0x00019ce0


	//   ....[199]....
        /*0fa8*/ 	.word	0x00019d40


	//   ....[200]....
        /*0fac*/ 	.word	0x00019e40


	//   ....[201]....
        /*0fb0*/ 	.word	0x00019eb0


	//   ....[202]....
        /*0fb4*/ 	.word	0x00019fa0


	//   ....[203]....
        /*0fb8*/ 	.word	0x0001a000


	//   ....[204]....
        /*0fbc*/ 	.word	0x0001a0a0


	//   ....[205]....
        /*0fc0*/ 	.word	0x0001a160


	//   ....[206]....
        /*0fc4*/ 	.word	0x0001a230


	//   ....[207]....
        /*0fc8*/ 	.word	0x0001a380


	//   ....[208]....
        /*0fcc*/ 	.word	0x0001a430


	//   ....[209]....
        /*0fd0*/ 	.word	0x0001a4e0


	//   ....[210]....
        /*0fd4*/ 	.word	0x0001a580


	//   ....[211]....
        /*0fd8*/ 	.word	0x0001a630


	//   ....[212]....
        /*0fdc*/ 	.word	0x0001a6d0


	//   ....[213]....
        /*0fe0*/ 	.word	0x0001a780


	//   ....[214]....
        /*0fe4*/ 	.word	0x0001a820


	//   ....[215]....
        /*0fe8*/ 	.word	0x0001a890


	//   ....[216]....
        /*0fec*/ 	.word	0x0001a950


	//   ....[217]....
        /*0ff0*/ 	.word	0x0001aa50


	//   ....[218]....
        /*0ff4*/ 	.word	0x0001aae0


	//   ....[219]....
        /*0ff8*/ 	.word	0x0001ab40


	//   ....[220]....
        /*0ffc*/ 	.word	0x0001abf0


	//   ....[221]....
        /*1000*/ 	.word	0x0001ac50


	//   ....[222]....
        /*1004*/ 	.word	0x0001ad00


	//   ....[223]....
        /*1008*/ 	.word	0x0001ad60


	//   ....[224]....
        /*100c*/ 	.word	0x0001ae10


	//   ....[225]....
        /*1010*/ 	.word	0x0001ae70


	//   ....[226]....
        /*1014*/ 	.word	0x0001af20


	//   ....[227]....
        /*1018*/ 	.word	0x0001b100


	//   ....[228]....
        /*101c*/ 	.word	0x0001b1a0


	//   ....[229]....
        /*1020*/ 	.word	0x0001b2c0


	//   ....[230]....
        /*1024*/ 	.word	0x0001b330


	//   ....[231]....
        /*1028*/ 	.word	0x0001b3a0


	//   ....[232]....
        /*102c*/ 	.word	0x0001b410


	//   ....[233]....
        /*1030*/ 	.word	0x0001b480


	//   ....[234]....
        /*1034*/ 	.word	0x0001b500


	//   ....[235]....
        /*1038*/ 	.word	0x0001b590


	//   ....[236]....
        /*103c*/ 	.word	0x0001b630


	//   ....[237]....
        /*1040*/ 	.word	0x0001b6a0


	//   ....[238]....
        /*1044*/ 	.word	0x0001b710


	//   ....[239]....
        /*1048*/ 	.word	0x0001b780


	//   ....[240]....
        /*104c*/ 	.word	0x0001b800


	//   ....[241]....
        /*1050*/ 	.word	0x0001b870


	//   ....[242]....
        /*1054*/ 	.word	0x0001b910


	//   ....[243]....
        /*1058*/ 	.word	0x0001b9a0


	//   ....[244]....
        /*105c*/ 	.word	0x0001bad0


	//----- nvinfo : EIATTR_REG_RECONFIG
	.align		4
.L_1454:
        /*1060*/ 	.byte	0x01, 0x54
	.zero		2


	//----- nvinfo : EIATTR_SYSCALL_OFFSETS
	.align		4
        /*1064*/ 	.byte	0x04, 0x46
        /*1066*/ 	.short	(.L_1456 - .L_1455)


	//   ....[0]....
.L_1455:
        /*1068*/ 	.word	0x000018f0


	//   ....[1]....
        /*106c*/ 	.word	0x00001a40


	//   ....[2]....
        /*1070*/ 	.word	0x00005410


	//   ....[3]....
        /*1074*/ 	.word	0x000059f0


	//   ....[4]....
        /*1078*/ 	.word	0x00012e20


	//   ....[5]....
        /*107c*/ 	.word	0x00012fb0


	//   ....[6]....
        /*1080*/ 	.word	0x00013100


	//   ....[7]....
        /*1084*/ 	.word	0x00013250


	//   ....[8]....
        /*1088*/ 	.word	0x000149a0


	//----- nvinfo : EIATTR_MBARRIER_INSTR_OFFSETS
	.align		4
.L_1456:
        /*108c*/ 	.byte	0x04, 0x39
        /*108e*/ 	.short	(.L_1458 - .L_1457)


	//   ....[0]....
.L_1457:
        /*1090*/ 	.word	0x00000250
        /*1094*/ 	.word	0x000000ff
        /*1098*/ 	.word	0x00013200
        /*109c*/ 	.short	0x0100
        /*109e*/ 	.byte	0x08
	.zero		1


	//   ....[1]....
        /*10a0*/ 	.word	0x00000260
        /*10a4*/ 	.word	0x000000ff
        /*10a8*/ 	.word	0x00013220
        /*10ac*/ 	.short	0x0100
        /*10ae*/ 	.byte	0x08
	.zero		1


	//   ....[2]....
        /*10b0*/ 	.word	0x00000350
        /*10b4*/ 	.word	0x000000ff
        /*10b8*/ 	.word	0x00013230
        /*10bc*/ 	.short	0x0100
        /*10be*/ 	.byte	0x08
	.zero		1


	//   ....[3]....
        /*10c0*/ 	.word	0x00000360
        /*10c4*/ 	.word	0x000000ff
        /*10c8*/ 	.word	0x00013240
        /*10cc*/ 	.short	0x0100
        /*10ce*/ 	.byte	0x08
	.zero		1


	//   ....[4]....
        /*10d0*/ 	.word	0x00000370
        /*10d4*/ 	.word	0x000000ff
        /*10d8*/ 	.word	0x00013238
        /*10dc*/ 	.short	0x0100
        /*10de*/ 	.byte	0x08
	.zero		1


	//   ....[5]....
        /*10e0*/ 	.word	0x00000380
        /*10e4*/ 	.word	0x000000ff
        /*10e8*/ 	.word	0x00013248
        /*10ec*/ 	.short	0x0100
        /*10ee*/ 	.byte	0x08
	.zero		1


	//   ....[6]....
        /*10f0*/ 	.word	0x000004b0
        /*10f4*/ 	.word	0x000000ff
        /*10f8*/ 	.word	0x00013250
        /*10fc*/ 	.short	0x0100
        /*10fe*/ 	.byte	0x08
	.zero		1


	//   ....[7]....
        /*1100*/ 	.word	0x000004c0
        /*1104*/ 	.word	0x000000ff
        /*1108*/ 	.word	0x00013260
        /*110c*/ 	.short	0x0100
        /*110e*/ 	.byte	0x08
	.zero		1


	//   ....[8]....
        /*1110*/ 	.word	0x000004d0
        /*1114*/ 	.word	0x000000ff
        /*1118*/ 	.word	0x00013258
        /*111c*/ 	.short	0x0100
        /*111e*/ 	.byte	0x08
	.zero		1


	//   ....[9]....
        /*1120*/ 	.word	0x000004e0
        /*1124*/ 	.word	0x000000ff
        /*1128*/ 	.word	0x00013268
        /*112c*/ 	.short	0x0100
        /*112e*/ 	.byte	0x08
	.zero		1


	//   ....[10]....
        /*1130*/ 	.word	0x000005d0
        /*1134*/ 	.word	0x000000ff
        /*1138*/ 	.word	0x00013270
        /*113c*/ 	.short	0x0100
        /*113e*/ 	.byte	0x06
	.zero		1


	//   ....[11]....
        /*1140*/ 	.word	0x000005e0
        /*1144*/ 	.word	0x000000ff
        /*1148*/ 	.word	0x00013280
        /*114c*/ 	.short	0x0100
        /*114e*/ 	.byte	0x06
	.zero		1


	//   ....[12]....
        /*1150*/ 	.word	0x000005f0
        /*1154*/ 	.word	0x000000ff
        /*1158*/ 	.word	0x00013278
        /*115c*/ 	.short	0x0100
        /*115e*/ 	.byte	0x06
	.zero		1


	//   ....[13]....
        /*1160*/ 	.word	0x00000600
        /*1164*/ 	.word	0x000000ff
        /*1168*/ 	.word	0x00013288
        /*116c*/ 	.short	0x0100
        /*116e*/ 	.byte	0x06
	.zero		1


	//   ....[14]....
        /*1170*/ 	.word	0x00000730
        /*1174*/ 	.word	0x000000ff
        /*1178*/ 	.word	0x00013290
        /*117c*/ 	.short	0x0100
        /*117e*/ 	.byte	0x08
	.zero		1


	//   ....[15]....
        /*1180*/ 	.word	0x00000740
        /*1184*/ 	.word	0x000000ff
        /*1188*/ 	.word	0x000132a0
        /*118c*/ 	.short	0x0100
        /*118e*/ 	.byte	0x08
	.zero		1


	//   ....[16]....
        /*1190*/ 	.word	0x00000750
        /*1194*/ 	.word	0x000000ff
        /*1198*/ 	.word	0x00013298
        /*119c*/ 	.short	0x0100
        /*119e*/ 	.byte	0x08
	.zero		1


	//   ....[17]....
        /*11a0*/ 	.word	0x00000760
        /*11a4*/ 	.word	0x000000ff
        /*11a8*/ 	.word	0x000132a8
        /*11ac*/ 	.short	0x0100
        /*11ae*/ 	.byte	0x08
	.zero		1


	//   ....[18]....
        /*11b0*/ 	.word	0x000008a0
        /*11b4*/ 	.word	0x000000ff
        /*11b8*/ 	.word	0x000132b0
        /*11bc*/ 	.short	0x0100
        /*11be*/ 	.byte	0x08
	.zero		1


	//   ....[19]....
        /*11c0*/ 	.word	0x000008b0
        /*11c4*/ 	.word	0x000000ff
        /*11c8*/ 	.word	0x000132c0
        /*11cc*/ 	.short	0x0100
        /*11ce*/ 	.byte	0x08
	.zero		1


	//   ....[20]....
        /*11d0*/ 	.word	0x000008c0
        /*11d4*/ 	.word	0x000000ff
        /*11d8*/ 	.word	0x000132b8
        /*11dc*/ 	.short	0x0100
        /*11de*/ 	.byte	0x08
	.zero		1


	//   ....[21]....
        /*11e0*/ 	.word	0x000008d0
        /*11e4*/ 	.word	0x000000ff
        /*11e8*/ 	.word	0x000132c8
        /*11ec*/ 	.short	0x0100
        /*11ee*/ 	.byte	0x08
	.zero		1


	//   ....[22]....
        /*11f0*/ 	.word	0x00002640
        /*11f4*/ 	.word	0x00000042
        /*11f8*/ 	.word	0x00013290
        /*11fc*/ 	.short	0x010a
        /*11fe*/ 	.byte	0x3f
	.zero		1


	//   ....[23]....
        /*1200*/ 	.word	0x00003850
        /*1204*/ 	.word	0x00000042
        /*1208*/ 	.word	0x00013290
        /*120c*/ 	.short	0x010a
        /*120e*/ 	.byte	0x3f
	.zero		1


	//   ....[24]....
        /*1210*/ 	.word	0x000048a0
        /*1214*/ 	.word	0x00000042
        /*1218*/ 	.word	0x00013290
        /*121c*/ 	.short	0x010a
        /*121e*/ 	.byte	0x3f
	.zero		1


	//   ....[25]....
        /*1220*/ 	.word	0x00004c60
        /*1224*/ 	.word	0x00000004
        /*1228*/ 	.word	0x00000000
        /*122c*/ 	.short	0x0101
        /*122e*/ 	.byte	0x3f
	.zero		1


	//   ....[26]....
        /*1230*/ 	.word	0x00004ca0
        /*1234*/ 	.word	0x00000042
        /*1238*/ 	.word	0x000132b0
        /*123c*/ 	.short	0x010a
        /*123e*/ 	.byte	0x3f
	.zero		1


	//   ....[27]....
        /*1240*/ 	.word	0x00005040
        /*1244*/ 	.word	0x00000042
        /*1248*/ 	.word	0x00000000
        /*124c*/ 	.short	0x0101
        /*124e*/ 	.byte	0x3f
	.zero		1


	//   ....[28]....
        /*1250*/ 	.word	0x00005750
        /*1254*/ 	.word	0x00000012
        /*1258*/ 	.word	0x00013200
        /*125c*/ 	.short	0x010a
        /*125e*/ 	.byte	0x3f
	.zero		1


	//   ....[29]....
        /*1260*/ 	.word	0x000057a0
        /*1264*/ 	.word	0x00000012
        /*1268*/ 	.word	0x00013200
        /*126c*/ 	.short	0x010a
        /*126e*/ 	.byte	0x3f
	.zero		1


	//   ....[30]....
        /*1270*/ 	.word	0x00005d60
        /*1274*/ 	.word	0x00000012
        /*1278*/ 	.word	0x00013200
        /*127c*/ 	.short	0x010a
        /*127e*/ 	.byte	0x3f
	.zero		1


	//   ....[31]....
        /*1280*/ 	.word	0x00006ff0
        /*1284*/ 	.word	0x00000012
        /*1288*/ 	.word	0x00013200
        /*128c*/ 	.short	0x010a
        /*128e*/ 	.byte	0x3f
	.zero		1


	//   ....[32]....
        /*1290*/ 	.word	0x00008190
        /*1294*/ 	.word	0x00000000
        /*1298*/ 	.word	0x00013230
        /*129c*/ 	.short	0x010a
        /*129e*/ 	.byte	0x3f
	.zero		1


	//   ....[33]....
        /*12a0*/ 	.word	0x00008220
        /*12a4*/ 	.word	0x00000000
        /*12a8*/ 	.word	0x00013230
        /*12ac*/ 	.short	0x010a
        /*12ae*/ 	.byte	0x3f
	.zero		1


	//   ....[34]....
        /*12b0*/ 	.word	0x0000a840
        /*12b4*/ 	.word	0x00000028
        /*12b8*/ 	.word	0x00000000
        /*12bc*/ 	.short	0x0101
        /*12be*/ 	.byte	0x3f
	.zero		1


	//   ....[35]....
        /*12c0*/ 	.word	0x0000b5d0
        /*12c4*/ 	.word	0x0000000d
        /*12c8*/ 	.word	0x00013230
        /*12cc*/ 	.short	0x010a
        /*12ce*/ 	.byte	0x3f
	.zero		1


	//   ....[36]....
        /*12d0*/ 	.word	0x0000b650
        /*12d4*/ 	.word	0x0000000d
        /*12d8*/ 	.word	0x00013230
        /*12dc*/ 	.short	0x010a
        /*12de*/ 	.byte	0x3f
	.zero		1


	//   ....[37]....
        /*12e0*/ 	.word	0x0000bc10
        /*12e4*/ 	.word	0x0000000e
        /*12e8*/ 	.word	0x00013250
        /*12ec*/ 	.short	0x010a
        /*12ee*/ 	.byte	0x3f
	.zero		1


	//   ....[38]....
        /*12f0*/ 	.word	0x0000bc60
        /*12f4*/ 	.word	0x0000000e
        /*12f8*/ 	.word	0x00013250
        /*12fc*/ 	.short	0x010a
        /*12fe*/ 	.byte	0x3f
	.zero		1


	//   ....[39]....
        /*1300*/ 	.word	0x0000c6b0
        /*1304*/ 	.word	0x00000084
        /*1308*/ 	.word	0x00000000
        /*130c*/ 	.short	0x0101
        /*130e*/ 	.byte	0x3f
	.zero		1


	//   ....[40]....
        /*1310*/ 	.word	0x0000df50
        /*1314*/ 	.word	0x0000000e
        /*1318*/ 	.word	0x00000000
        /*131c*/ 	.short	0x0101
        /*131e*/ 	.byte	0x3f
	.zero		1


	//   ....[41]....
        /*1320*/ 	.word	0x0000e430
        /*1324*/ 	.word	0x00000008
        /*1328*/ 	.word	0x00013250
        /*132c*/ 	.short	0x010a
        /*132e*/ 	.byte	0x3f
	.zero		1


	//   ....[42]....
        /*1330*/ 	.word	0x0000e480
        /*1334*/ 	.word	0x00000008
        /*1338*/ 	.word	0x00013250
        /*133c*/ 	.short	0x010a
        /*133e*/ 	.byte	0x3f
	.zero		1


	//   ....[43]....
        /*1340*/ 	.word	0x0000eca0
        /*1344*/ 	.word	0x00000004
        /*1348*/ 	.word	0x00000000
        /*134c*/ 	.short	0x0101
        /*134e*/ 	.byte	0x3f
	.zero		1


	//   ....[44]....
        /*1350*/ 	.word	0x00010070
        /*1354*/ 	.word	0x00000000
        /*1358*/ 	.word	0x00000000
        /*135c*/ 	.short	0x0101
        /*135e*/ 	.byte	0x3f
	.zero		1


	//   ....[45]....
        /*1360*/ 	.word	0x00011fb0
        /*1364*/ 	.word	0x00000016
        /*1368*/ 	.word	0x00013220
        /*136c*/ 	.short	0x010a
        /*136e*/ 	.byte	0x3f
	.zero		1


	//   ....[46]....
        /*1370*/ 	.word	0x00012080
        /*1374*/ 	.word	0x00000005
        /*1378*/ 	.word	0x000132a0
        /*137c*/ 	.short	0x010a
        /*137e*/ 	.byte	0x3f
	.zero		1


	//   ....[47]....
        /*1380*/ 	.word	0x000122c0
        /*1384*/ 	.word	0x00000005
        /*1388*/ 	.word	0x000132c0
        /*138c*/ 	.short	0x010a
        /*138e*/ 	.byte	0x3f
	.zero		1


	//   ....[48]....
        /*1390*/ 	.word	0x00012670
        /*1394*/ 	.word	0x00000005
        /*1398*/ 	.word	0x000132a0
        /*139c*/ 	.short	0x010a
        /*139e*/ 	.byte	0x3f
	.zero		1


	//   ....[49]....
        /*13a0*/ 	.word	0x000128a0
        /*13a4*/ 	.word	0x00000005
        /*13a8*/ 	.word	0x000132c0
        /*13ac*/ 	.short	0x010a
        /*13ae*/ 	.byte	0x3f
	.zero		1


	//   ....[50]....
        /*13b0*/ 	.word	0x00013900
        /*13b4*/ 	.word	0x00000004
        /*13b8*/ 	.word	0x00013280
        /*13bc*/ 	.short	0x010a
        /*13be*/ 	.byte	0x3f
	.zero		1


	//   ....[51]....
        /*13c0*/ 	.word	0x00014010
        /*13c4*/ 	.word	0x00000004
        /*13c8*/ 	.word	0x00013270
        /*13cc*/ 	.short	0x0107
        /*13ce*/ 	.byte	0x3f
	.zero		1


	//   ....[52]....
        /*13d0*/ 	.word	0x000140d0
        /*13d4*/ 	.word	0x00000004
        /*13d8*/ 	.word	0x00013270
        /*13dc*/ 	.short	0x0101
        /*13de*/ 	.byte	0x3f
	.zero		1


	//   ....[53]....
        /*13e0*/ 	.word	0x00014120
        /*13e4*/ 	.word	0x00000004
        /*13e8*/ 	.word	0x00013240
        /*13ec*/ 	.short	0x010a
        /*13ee*/ 	.byte	0x3f
	.zero		1


	//   ....[54]....
        /*13f0*/ 	.word	0x00014680
        /*13f4*/ 	.word	0x00000004
        /*13f8*/ 	.word	0x00013230
        /*13fc*/ 	.short	0x0107
        /*13fe*/ 	.byte	0x3f
	.zero		1


	//   ....[55]....
        /*1400*/ 	.word	0x00014760
        /*1404*/ 	.word	0x00000004
        /*1408*/ 	.word	0x00013230
        /*140c*/ 	.short	0x0101
        /*140e*/ 	.byte	0x3f
	.zero		1


	//   ....[56]....
        /*1410*/ 	.word	0x00015240
        /*1414*/ 	.word	0x00000016
        /*1418*/ 	.word	0x00013200
        /*141c*/ 	.short	0x0107
        /*141e*/ 	.byte	0x3f
	.zero		1


	//   ....[57]....
        /*1420*/ 	.word	0x00015330
        /*1424*/ 	.word	0x00000016
        /*1428*/ 	.word	0x00013200
        /*142c*/ 	.short	0x0101
        /*142e*/ 	.byte	0x3f
	.zero		1


	//   ....[58]....
        /*1430*/ 	.word	0x00015350
        /*1434*/ 	.word	0x00000016
        /*1438*/ 	.word	0x00013220
        /*143c*/ 	.short	0x010a
        /*143e*/ 	.byte	0x3f
	.zero		1


	//   ....[59]....
        /*1440*/ 	.word	0x000158b0
        /*1444*/ 	.word	0x00000006
        /*1448*/ 	.word	0x00013280
        /*144c*/ 	.short	0x010a
        /*144e*/ 	.byte	0x3f
	.zero		1


	//   ....[60]....
        /*1450*/ 	.word	0x00015dd0
        /*1454*/ 	.word	0x00000006
        /*1458*/ 	.word	0x00013270
        /*145c*/ 	.short	0x0107
        /*145e*/ 	.byte	0x3f
	.zero		1


	//   ....[61]....
        /*1460*/ 	.word	0x00015e90
        /*1464*/ 	.word	0x00000006
        /*1468*/ 	.word	0x00013270
        /*146c*/ 	.short	0x0101
        /*146e*/ 	.byte	0x3f
	.zero		1


	//   ....[62]....
        /*1470*/ 	.word	0x00015ee0
        /*1474*/ 	.word	0x00000006
        /*1478*/ 	.word	0x00013240
        /*147c*/ 	.short	0x010a
        /*147e*/ 	.byte	0x3f
	.zero		1


	//   ....[63]....
        /*1480*/ 	.word	0x00016340
        /*1484*/ 	.word	0x00000006
        /*1488*/ 	.word	0x00013230
        /*148c*/ 	.short	0x0107
        /*148e*/ 	.byte	0x3f
	.zero		1


	//   ....[64]....
        /*1490*/ 	.word	0x00016410
        /*1494*/ 	.word	0x00000006
        /*1498*/ 	.word	0x00013230
        /*149c*/ 	.short	0x0101
        /*149e*/ 	.byte	0x3f
	.zero		1


	//   ....[65]....
        /*14a0*/ 	.word	0x00016490
        /*14a4*/ 	.word	0x00000002
        /*14a8*/ 	.word	0x00013270
        /*14ac*/ 	.short	0x010a
        /*14ae*/ 	.byte	0x3f
	.zero		1


	//   ....[66]....
        /*14b0*/ 	.word	0x00016520
        /*14b4*/ 	.word	0x00000002
        /*14b8*/ 	.word	0x00013260
        /*14bc*/ 	.short	0x010a
        /*14be*/ 	.byte	0x3f
	.zero		1


	//   ....[67]....
        /*14c0*/ 	.word	0x00016950
        /*14c4*/ 	.word	0x00000002
        /*14c8*/ 	.word	0x00013250
        /*14cc*/ 	.short	0x0101
        /*14ce*/ 	.byte	0x3f
	.zero		1


	//   ....[68]....
        /*14d0*/ 	.word	0x000169e0
        /*14d4*/ 	.word	0x00000002
        /*14d8*/ 	.word	0x00000000
        /*14dc*/ 	.short	0x0101
        /*14de*/ 	.byte	0x3f
	.zero		1


	//   ....[69]....
        /*14e0*/ 	.word	0x00016bc0
        /*14e4*/ 	.word	0x00000000
        /*14e8*/ 	.word	0x00013270
        /*14ec*/ 	.short	0x010a
        /*14ee*/ 	.byte	0x3f
	.zero		1


	//   ....[70]....
        /*14f0*/ 	.word	0x00016c50
        /*14f4*/ 	.word	0x00000000
        /*14f8*/ 	.word	0x00013260
        /*14fc*/ 	.short	0x010a
        /*14fe*/ 	.byte	0x3f
	.zero		1


	//   ....[71]....
        /*1500*/ 	.word	0x000170a0
        /*1504*/ 	.word	0x00000000
        /*1508*/ 	.word	0x00013250
        /*150c*/ 	.short	0x0101
        /*150e*/ 	.byte	0x3f
	.zero		1


	//   ....[72]....
        /*1510*/ 	.word	0x00017120
        /*1514*/ 	.word	0x00000000
        /*1518*/ 	.word	0x00000000
        /*151c*/ 	.short	0x0101
        /*151e*/ 	.byte	0x3f
	.zero		1


	//   ....[73]....
        /*1520*/ 	.word	0x00017c70
        /*1524*/ 	.word	0x00000005
        /*1528*/ 	.word	0x00013220
        /*152c*/ 	.short	0x010a
        /*152e*/ 	.byte	0x3f
	.zero		1


	//   ....[74]....
        /*1530*/ 	.word	0x00017e00
        /*1534*/ 	.word	0x00000004
        /*1538*/ 	.word	0x00013240
        /*153c*/ 	.short	0x010a
        /*153e*/ 	.byte	0x3f
	.zero		1


	//   ....[75]....
        /*1540*/ 	.word	0x00017eb0
        /*1544*/ 	.word	0x00000005
        /*1548*/ 	.word	0x00013240
        /*154c*/ 	.short	0x010a
        /*154e*/ 	.byte	0x3f
	.zero		1


	//   ....[76]....
        /*1550*/ 	.word	0x00017ef0
        /*1554*/ 	.word	0x00000004
        /*1558*/ 	.word	0x00013260
        /*155c*/ 	.short	0x010a
        /*155e*/ 	.byte	0x3f
	.zero		1


	//   ....[77]....
        /*1560*/ 	.word	0x00017f30
        /*1564*/ 	.word	0x00000005
        /*1568*/ 	.word	0x00013260
        /*156c*/ 	.short	0x010a
        /*156e*/ 	.byte	0x3f
	.zero		1


	//   ....[78]....
        /*1570*/ 	.word	0x00017f70
        /*1574*/ 	.word	0x00000004
        /*1578*/ 	.word	0x00013280
        /*157c*/ 	.short	0x010a
        /*157e*/ 	.byte	0x3f
	.zero		1


	//   ....[79]....
        /*1580*/ 	.word	0x00017fb0
        /*1584*/ 	.word	0x00000005
        /*1588*/ 	.word	0x00013280
        /*158c*/ 	.short	0x010a
        /*158e*/ 	.byte	0x3f
	.zero		1


	//   ....[80]....
        /*1590*/ 	.word	0x00018010
        /*1594*/ 	.word	0x00000042
        /*1598*/ 	.word	0x00013290
        /*159c*/ 	.short	0x010a
        /*159e*/ 	.byte	0x3f
	.zero		1


	//   ....[81]....
        /*15a0*/ 	.word	0x00018170
        /*15a4*/ 	.word	0x00000042
        /*15a8*/ 	.word	0x00013290
        /*15ac*/ 	.short	0x010a
        /*15ae*/ 	.byte	0x3f
	.zero		1


	//   ....[82]....
        /*15b0*/ 	.word	0x000182e0
        /*15b4*/ 	.word	0x00000042
        /*15b8*/ 	.word	0x00013290
        /*15bc*/ 	.short	0x010a
        /*15be*/ 	.byte	0x3f
	.zero		1


	//   ....[83]....
        /*15c0*/ 	.word	0x00018440
        /*15c4*/ 	.word	0x00000042
        /*15c8*/ 	.word	0x000132b0
        /*15cc*/ 	.short	0x010a
        /*15ce*/ 	.byte	0x3f
	.zero		1


	//   ....[84]....
        /*15d0*/ 	.word	0x00018650
        /*15d4*/ 	.word	0x00000012
        /*15d8*/ 	.word	0x00013200
        /*15dc*/ 	.short	0x010a
        /*15de*/ 	.byte	0x3f
	.zero		1


	//   ....[85]....
        /*15e0*/ 	.word	0x00018860
        /*15e4*/ 	.word	0x00000012
        /*15e8*/ 	.word	0x00013200
        /*15ec*/ 	.short	0x010a
        /*15ee*/ 	.byte	0x3f
	.zero		1


	//   ....[86]....
        /*15f0*/ 	.word	0x000188b0
        /*15f4*/ 	.word	0x00000000
        /*15f8*/ 	.word	0x00013230
        /*15fc*/ 	.short	0x010a
        /*15fe*/ 	.byte	0x3f
	.zero		1


	//   ....[87]....
        /*1600*/ 	.word	0x00018900
        /*1604*/ 	.word	0x0000000d
        /*1608*/ 	.word	0x00013230
        /*160c*/ 	.short	0x010a
        /*160e*/ 	.byte	0x3f
	.zero		1


	//   ....[88]....
        /*1610*/ 	.word	0x00018950
        /*1614*/ 	.word	0x0000000e
        /*1618*/ 	.word	0x00013250
        /*161c*/ 	.short	0x010a
        /*161e*/ 	.byte	0x3f
	.zero		1


	//   ....[89]....
        /*1620*/ 	.word	0x000189a0
        /*1624*/ 	.word	0x00000008
        /*1628*/ 	.word	0x00013250
        /*162c*/ 	.short	0x010a
        /*162e*/ 	.byte	0x3f
	.zero		1


	//   ....[90]....
        /*1630*/ 	.word	0x00018b40
        /*1634*/ 	.word	0x00000016
        /*1638*/ 	.word	0x00013220
        /*163c*/ 	.short	0x010a
        /*163e*/ 	.byte	0x3f
	.zero		1


	//   ....[91]....
        /*1640*/ 	.word	0x00018b90
        /*1644*/ 	.word	0x00000005
        /*1648*/ 	.word	0x000132a0
        /*164c*/ 	.short	0x010a
        /*164e*/ 	.byte	0x3f
	.zero		1


	//   ....[92]....
        /*1650*/ 	.word	0x00018be0
        /*1654*/ 	.word	0x00000005
        /*1658*/ 	.word	0x000132c0
        /*165c*/ 	.short	0x010a
        /*165e*/ 	.byte	0x3f
	.zero		1


	//   ....[93]....
        /*1660*/ 	.word	0x00018c30
        /*1664*/ 	.word	0x00000005
        /*1668*/ 	.word	0x000132a0
        /*166c*/ 	.short	0x010a
        /*166e*/ 	.byte	0x3f
	.zero		1


	//   ....[94]....
        /*1670*/ 	.word	0x00018c80
        /*1674*/ 	.word	0x00000005
        /*1678*/ 	.word	0x000132c0
        /*167c*/ 	.short	0x010a
        /*167e*/ 	.byte	0x3f
	.zero		1


	//   ....[95]....
        /*1680*/ 	.word	0x00018db0
        /*1684*/ 	.word	0x00000004
        /*1688*/ 	.word	0x00013280
        /*168c*/ 	.short	0x010a
        /*168e*/ 	.byte	0x3f
	.zero		1


	//   ....[96]....
        /*1690*/ 	.word	0x00019450
        /*1694*/ 	.word	0x00000004
        /*1698*/ 	.word	0x00013240
        /*169c*/ 	.short	0x010a
        /*169e*/ 	.byte	0x3f
	.zero		1


	//   ....[97]....
        /*16a0*/ 	.word	0x0001a270
        /*16a4*/ 	.word	0x00000016
        /*16a8*/ 	.word	0x00013220
        /*16ac*/ 	.short	0x010a
        /*16ae*/ 	.byte	0x3f
	.zero		1


	//   ....[98]....
        /*16b0*/ 	.word	0x0001a2d0
        /*16b4*/ 	.word	0x00000006
        /*16b8*/ 	.word	0x00013280
        /*16bc*/ 	.short	0x010a
        /*16be*/ 	.byte	0x3f
	.zero		1


	//   ....[99]....
        /*16c0*/ 	.word	0x0001a9a0
        /*16c4*/ 	.word	0x00000006
        /*16c8*/ 	.word	0x00013240
        /*16cc*/ 	.short	0x010a
        /*16ce*/ 	.byte	0x3f
	.zero		1


	//   ....[100]....
        /*16d0*/ 	.word	0x0001af60
        /*16d4*/ 	.word	0x00000002
        /*16d8*/ 	.word	0x00013270
        /*16dc*/ 	.short	0x010a
        /*16de*/ 	.byte	0x3f
	.zero		1


	//   ....[101]....
        /*16e0*/ 	.word	0x0001afb0
        /*16e4*/ 	.word	0x00000002
        /*16e8*/ 	.word	0x00013260
        /*16ec*/ 	.short	0x010a
        /*16ee*/ 	.byte	0x3f
	.zero		1


	//   ....[102]....
        /*16f0*/ 	.word	0x0001b000
        /*16f4*/ 	.word	0x00000000
        /*16f8*/ 	.word	0x00013270
        /*16fc*/ 	.short	0x010a
        /*16fe*/ 	.byte	0x3f
	.zero		1


	//   ....[103]....
        /*1700*/ 	.word	0x0001b050
        /*1704*/ 	.word	0x00000000
        /*1708*/ 	.word	0x00013260
        /*170c*/ 	.short	0x010a
        /*170e*/ 	.byte	0x3f
	.zero		1


	//   ....[104]....
        /*1710*/ 	.word	0x0001b9f0
        /*1714*/ 	.word	0x00000005
        /*1718*/ 	.word	0x00013220
        /*171c*/ 	.short	0x010a
        /*171e*/ 	.byte	0x3f
	.zero		1


	//   ....[105]....
        /*1720*/ 	.word	0x0001bb90
        /*1724*/ 	.word	0x00000004
        /*1728*/ 	.word	0x00013240
        /*172c*/ 	.short	0x010a
        /*172e*/ 	.byte	0x3f
	.zero		1


	//   ....[106]....
        /*1730*/ 	.word	0x0001bbe0
        /*1734*/ 	.word	0x00000005
        /*1738*/ 	.word	0x00013240
        /*173c*/ 	.short	0x010a
        /*173e*/ 	.byte	0x3f
	.zero		1


	//   ....[107]....
        /*1740*/ 	.word	0x0001bc30
        /*1744*/ 	.word	0x00000004
        /*1748*/ 	.word	0x00013260
        /*174c*/ 	.short	0x010a
        /*174e*/ 	.byte	0x3f
	.zero		1


	//   ....[108]....
        /*1750*/ 	.word	0x0001bc80
        /*1754*/ 	.word	0x00000005
        /*1758*/ 	.word	0x00013260
        /*175c*/ 	.short	0x010a
        /*175e*/ 	.byte	0x3f
	.zero		1


	//   ....[109]....
        /*1760*/ 	.word	0x0001bcd0
        /*1764*/ 	.word	0x00000004
        /*1768*/ 	.word	0x00013280
        /*176c*/ 	.short	0x010a
        /*176e*/ 	.byte	0x3f
	.zero		1


	//----- nvinfo : EIATTR_NUM_MBARRIERS
	.align		4
.L_1458:
        /*1770*/ 	.byte	0x03, 0x38
        /*1772*/ 	.short	0x0016


	//----- nvinfo : EIATTR_EXIT_INSTR_OFFSETS
	.align		4
        /*1774*/ 	.byte	0x04, 0x1c
        /*1776*/ 	.short	(.L_1460 - .L_1459)


	//   ....[0]....
.L_1459:
        /*1778*/ 	.word	0x00018000


	//----- nvinfo : EIATTR_MAX_THREADS
	.align		4
.L_1460:
        /*177c*/ 	.byte	0x04, 0x05
        /*177e*/ 	.short	(.L_1462 - .L_1461)
.L_1461:
        /*1780*/ 	.word	0x00000200
        /*1784*/ 	.word	0x00000001
        /*1788*/ 	.word	0x00000001


	//----- nvinfo : EIATTR_CRS_STACK_SIZE
	.align		4
.L_1462:
        /*178c*/ 	.byte	0x04, 0x1e
        /*178e*/ 	.short	(.L_1464 - .L_1463)
.L_1463:
        /*1790*/ 	.word	0x00000000


	//----- nvinfo : EIATTR_CBANK_PARAM_SIZE
	.align		4
.L_1464:
        /*1794*/ 	.byte	0x03, 0x19
        /*1796*/ 	.short	0x0af0


	//----- nvinfo : EIATTR_PARAM_CBANK
	.align		4
        /*1798*/ 	.byte	0x04, 0x0a
        /*179a*/ 	.short	(.L_1466 - .L_1465)
	.align		4
.L_1465:
        /*179c*/ 	.word	index@(.nv.constant0._ZN7cutlass13device_kernelIN5flash11enable_sm90INS1_16FlashAttnFwdSm90INS1_25CollectiveMainloopFwdSm90ILi2EN4cute5tupleIJNS5_1CILi1EEES8_S8_EEENS6_IJNS7_ILi192EEENS7_ILi160EEENS7_ILi64EEEEEELi64ENS_12float_e4m3_tEfNS_4arch4Sm90ELb0ELb0ELb1ELb1ELb1ELb1ELb0ELb1ELb1ELb1ELb0ELb0EEENS1_21CollectiveEpilogueFwdINS6_IJSA_SC_SB_EEES9_NS_10bfloat16_tESG_Li384ELb1ELb1ELb0ELb1EEENS1_36VarlenDynamicPersistentTileSchedulerILi192ELi160ELi384ELi128ELb0ELb1ELb1ELb0ELb1ELb1EEEEEEEEEvNT_6ParamsE)
        /*17a0*/ 	.short	0x0210
        /*17a2*/ 	.short	0x0af0


	//----- nvinfo : EIATTR_SW_WAR
	.align		4
.L_1466:
        /*17a4*/ 	.byte	0x04, 0x36
        /*17a6*/ 	.short	(.L_1468 - .L_1467)
.L_1467:
        /*17a8*/ 	.word	0x00000008
.L_1468:


//--------------------- .nv.info._ZN7cutlass13device_kernelIN5flash11enable_sm90INS1_16FlashAttnFwdSm90INS1_25CollectiveMainloopFwdSm90ILi2EN4cute5tupleIJNS5_1CILi1EEES8_S8_EEENS6_IJNS7_ILi192EEENS7_ILi160EEENS7_ILi64EEEEEELi64ENS_12float_e4m3_tEfNS_4arch4Sm90ELb0ELb1ELb1ELb0ELb1ELb0ELb0ELb1ELb1ELb1ELb0ELb0EEENS1_21CollectiveEpilogueFwdINS6_IJSA_SC_SB_EEES9_NS_10bfloat16_tESG_Li384ELb0ELb1ELb0ELb1EEENS1_30DynamicPersistentTileSchedulerILi384ELi128ELb0ELb1ELb1EEEEEEEEEvNT_6ParamsE --------------------------
	.section	.nv.info._ZN7cutlass13device_kernelIN5flash11enable_sm90INS1_16FlashAttnFwdSm90INS1_25CollectiveMainloopFwdSm90ILi2EN4cute5tupleIJNS5_1CILi1EEES8_S8_EEENS6_IJNS7_ILi192EEENS7_ILi160EEENS7_ILi64EEEEEELi64ENS_12float_e4m3_tEfNS_4arch4Sm90ELb0ELb1ELb1ELb0ELb1ELb0ELb0ELb1ELb1ELb1ELb0ELb0EEENS1_21CollectiveEpilogueFwdINS6_IJSA_SC_SB_EEES9_NS_10bfloat16_tESG_Li384ELb0ELb1ELb0ELb1EEENS1_30DynamicPersistentTileSchedulerILi384ELi128ELb0ELb1ELb1EEEEEEEEEvNT_6ParamsE,"",@"SHT_CUDA_INFO"
	.sectionflags	@""
	.align	4


	//----- nvinfo : EIATTR_CUDA_API_VERSION
	.align		4
        /*0000*/ 	.byte	0x04, 0x37
        /*0002*/ 	.short	(.L_1470 - .L_1469)
.L_1469:
        /*0004*/ 	.word	0x00000082


	//----- nvinfo : EIATTR_KPARAM_INFO
	.align		4
.L_1470:
        /*0008*/ 	.byte	0x04, 0x17
        /*000a*/ 	.short	(.L_1472 - .L_1471)
.L_1471:
        /*000c*/ 	.word	0x00000000
        /*0010*/ 	.short	0x0000
        /*0012*/ 	.short	0x0070
        /*0014*/ 	.byte	0x00, 0xf0, 0x01, 0x2a


	//----- nvinfo : EIATTR_SPARSE_MMA_MASK
	.align		4
.L_1472:
        /*0018*/ 	.byte	0x03, 0x50
        /*001a*/ 	.short	0x0000


	//----- nvinfo : EIATTR_MAXREG_COUNT
	.align		4
        /*001c*/ 	.byte	0x03, 0x1b
        /*001e*/ 	.short	0x0080


	//----- nvinfo : EIATTR_NUM_BARRIERS
	.align		4
        /*0020*/ 	.byte	0x02, 0x4c
        /*0022*/ 	.byte	0x09
	.zero		1


	//----- nvinfo : EIATTR_EXTERNS
	.align		4
        /*0024*/ 	.byte	0x04, 0x0f
        /*0026*/ 	.short	(.L_1474 - .L_1473)


	//   ....[0]....
	.align		4
.L_1473:
        /*0028*/ 	.word	index@(__assertfail)


	//----- nvinfo : EIATTR_ANNOTATIONS
	.align		4
.L_1474:
        /*002c*/ 	.byte	0x04, 0x55
        /*002e*/ 	.short	(.L_1476 - .L_1475)


	//   ....[0]....
.L_1475:
        /* <DEDUP_REMOVED lines=40> */


	//----- nvinfo : EIATTR_MERCURY_ISA_VERSION
	.align		4
.L_1476:
        /*02a0*/ 	.byte	0x03, 0x5f
        /*02a2*/ 	.short	0x0101


	//----- nvinfo : EIATTR_INT_WARP_WIDE_INSTR_OFFSETS
	.align		4
        /*02a4*/ 	.byte	0x04, 0x31
        /*02a6*/ 	.short	(.L_1478 - .L_1477)


	//   ....[0]....
.L_1477:
        /*02a8*/ 	.word	0x000000c0


	//   ....[1]....
        /*02ac*/ 	.word	0x000000d0


	//   ....[2]....
        /*02b0*/ 	.word	0x00000170


	//   ....[3]....
        /*02b4*/ 	.word	0x00015480


	//   ....[4]....
        /*02b8*/ 	.word	0x00015510


	//   ....[5]....
        /*02bc*/ 	.word	0x00018fc0


	//   ....[6]....
        /*02c0*/ 	.word	0x00019050


	//----- nvinfo : EIATTR_COOP_GROUP_MASK_REGIDS
	.align		4
.L_1478:
        /*02c4*/ 	.byte	0x04, 0x29
        /*02c6*/ 	.short	(.L_1480 - .L_1479)


	//   ....[0]....
.L_1479:
        /*02c8*/ 	.word	0xffffffff


	//   ....[1]....
        /*02cc*/ 	.word	0xffffffff


	//   ....[2]....
        /*02d0*/ 	.word	0xffffffff


	//   ....[3]....
        /*02d4*/ 	.word	0xffffffff


	//   ....[4]....
        /*02d8*/ 	.word	0xffffffff


	//   ....[5]....
        /*02dc*/ 	.word	0xffffffff


	//   ....[6]....
        /*02e0*/ 	.word	0xffffffff


	//   ....[7]....
        /*02e4*/ 	.word	0xffffffff


	//   ....[8]....
        /*02e8*/ 	.word	0xffffffff


	//   ....[9]....
        /*02ec*/ 	.word	0xffffffff


	//   ....[10]....
        /*02f0*/ 	.word	0xffffffff


	//   ....[11]....
        /*02f4*/ 	.word	0xffffffff


	//   ....[12]....
        /*02f8*/ 	.word	0xffffffff


	//   ....[13]....
        /*02fc*/ 	.word	0xffffffff


	//   ....[14]....
        /*0300*/ 	.word	0xffffffff


	//   ....[15]....
        /*0304*/ 	.word	0xffffffff


	//   ....[16]....
        /*0308*/ 	.word	0xffffffff


	//   ....[17]....
        /*030c*/ 	.word	0xffffffff


	//   ....[18]....
        /*0310*/ 	.word	0xffffffff


	//   ....[19]....
        /*0314*/ 	.word	0xffffffff


	//   ....[20]....
        /*0318*/ 	.word	0xffffffff


	//   ....[21]....
        /*031c*/ 	.word	0xffffffff


	//   ....[22]....
        /*0320*/ 	.word	0xffffffff


	//   ....[23]....
        /*0324*/ 	.word	0xffffffff


	//   ....[24]....
        /*0328*/ 	.word	0xffffffff


	//   ....[25]....
        /*032c*/ 	.word	0xffffffff


	//   ....[26]....
        /*0330*/ 	.word	0xffffffff


	//   ....[27]....
        /*0334*/ 	.word	0xffffffff


	//   ....[28]....
        /*0338*/ 	.word	0xffffffff


	//   ....[29]....
        /*033c*/ 	.word	0xffffffff


	//   ....[30]....
        /*0340*/ 	.word	0xffffffff


	//   ....[31]....
        /*0344*/ 	.word	0xffffffff


	//   ....[32]....
        /*0348*/ 	.word	0xffffffff


	//   ....[33]....
        /*034c*/ 	.word	0xffffffff


	//   ....[34]....
        /*0350*/ 	.word	0xffffffff


	//   ....[35]....
        /*0354*/ 	.word	0xffffffff


	//   ....[36]....
        /*0358*/ 	.word	0xffffffff


	//   ....[37]....
        /*035c*/ 	.word	0xffffffff


	//   ....[38]....
        /*0360*/ 	.word	0xffffffff


	//   ....[39]....
        /*0364*/ 	.word	0xffffffff


	//   ....[40]....
        /*0368*/ 	.word	0xffffffff


	//   ....[41]....
        /*036c*/ 	.word	0xffffffff


	//   ....[42]....
        /*0370*/ 	.word	0xffffffff


	//   ....[43]....
        /*0374*/ 	.word	0xffffffff


	//   ....[44]....
        /*0378*/ 	.word	0xffffffff


	//   ....[45]....
        /*037c*/ 	.word	0xffffffff


	//   ....[46]....
        /*0380*/ 	.word	0xffffffff


	//   ....[47]....
        /*0384*/ 	.word	0xffffffff


	//   ....[48]....
        /*0388*/ 	.word	0xffffffff


	//   ....[49]....
        /*038c*/ 	.word	0xffffffff


	//   ....[50]....
        /*0390*/ 	.word	0xffffffff


	//   ....[51]....
        /*0394*/ 	.word	0xffffffff


	//   ....[52]....
        /*0398*/ 	.word	0xffffffff


	//   ....[53]....
        /*039c*/ 	.word	0xffffffff


	//   ....[54]....
        /*03a0*/ 	.word	0xffffffff


	//   ....[55]....
        /*03a4*/ 	.word	0xffffffff


	//   ....[56]....
        /*03a8*/ 	.word	0xffffffff


	//   ....[57]....
        /*03ac*/ 	.word	0xffffffff


	//   ....[58]....
        /*03b0*/ 	.word	0xffffffff


	//   ....[59]....
        /*03b4*/ 	.word	0xffffffff


	//   ....[60]....
        /*03b8*/ 	.word	0xffffffff


	//   ....[61]....
        /*03bc*/ 	.word	0xffffffff


	//   ....[62]....
        /*03c0*/ 	.word	0xffffffff


	//   ....[63]....
        /*03c4*/ 	.word	0xffffffff


	//   ....[64]....
        /*03c8*/ 	.word	0xffffffff


	//   ....[65]....
        /*03cc*/ 	.word	0xffffffff


	//   ....[66]....
        /*03d0*/ 	.word	0xffffffff


	//   ....[67]....
        /*03d4*/ 	.word	0xffffffff


	//   ....[68]....
        /*03d8*/ 	.word	0xffffffff


	//   ....[69]....
        /*03dc*/ 	.word	0xffffffff


	//   ....[70]....
        /*03e0*/ 	.word	0xffffffff


	//   ....[71]....
        /*03e4*/ 	.word	0xffffffff


	//   ....[72]....
        /*03e8*/ 	.word	0xffffffff


	//   ....[73]....
        /*03ec*/ 	.word	0xffffffff


	//   ....[74]....
        /*03f0*/ 	.word	0xffffffff


	//   ....[75]....
        /*03f4*/ 	.word	0xffffffff


	//   ....[76]....
        /*03f8*/ 	.word	0xffffffff


	//   ....[77]....
        /*03fc*/ 	.word	0xffffffff


	//   ....[78]....
        /*0400*/ 	.word	0xffffffff


	//   ....[79]....
        /*0404*/ 	.word	0xffffffff


	//   ....[80]....
        /*0408*/ 	.word	0xffffffff


	//   ....[81]....
        /*040c*/ 	.word	0xffffffff


	//   ....[82]....
        /*0410*/ 	.word	0xffffffff


	//   ....[83]....
        /*0414*/ 	.word	0xffffffff


	//   ....[84]....
        /*0418*/ 	.word	0xffffffff


	//   ....[85]....
        /*041c*/ 	.word	0xffffffff


	//   ....[86]....
        /*0420*/ 	.word	0xffffffff


	//   ....[87]....
        /*0424*/ 	.word	0xffffffff


	//   ....[88]....
        /*0428*/ 	.word	0xffffffff


	//   ....[89]....
        /*042c*/ 	.word	0xffffffff


	//   ....[90]....
        /*0430*/ 	.word	0xffffffff


	//   ....[91]....
        /*0434*/ 	.word	0xffffffff


	//   ....[92]....
        /*0438*/ 	.word	0xffffffff


	//   ....[93]....
        /*043c*/ 	.word	0xffffffff


	//   ....[94]....
        /*0440*/ 	.word	0xffffffff


	//   ....[95]....
        /*0444*/ 	.word	0xffffffff


	//   ....[96]....
        /*0448*/ 	.word	0xffffffff


	//   ....[97]....
        /*044c*/ 	.word	0xffffffff


	//   ....[98]....
        /*0450*/ 	.word	0xffffffff


	//   ....[99]....
        /*0454*/ 	.word	0xffffffff


	//   ....[100]....
        /*0458*/ 	.word	0xffffffff


	//   ....[101]....
        /*045c*/ 	.word	0xffffffff


	//   ....[102]....
        /*0460*/ 	.word	0xffffffff


	//   ....[103]....
        /*0464*/ 	.word	0xffffffff


	//   ....[104]....
        /*0468*/ 	.word	0xffffffff


	//   ....[105]....
        /*046c*/ 	.word	0xffffffff


	//   ....[106]....
        /*0470*/ 	.word	0xffffffff


	//   ....[107]....
        /*0474*/ 	.word	0xffffffff


	//   ....[108]....
        /*0478*/ 	.word	0xffffffff


	//   ....[109]....
        /*047c*/ 	.word	0xffffffff


	//   ....[110]....
        /*0480*/ 	.word	0xffffffff


	//   ....[111]....
        /*0484*/ 	.word	0xffffffff


	//   ....[112]....
        /*0488*/ 	.word	0xffffffff


	//   ....[113]....
        /*048c*/ 	.word	0xffffffff


	//   ....[114]....
        /*0490*/ 	.word	0xffffffff


	//   ....[115]....
        /*0494*/ 	.word	0xffffffff


	//   ....[116]....
        /*0498*/ 	.word	0xffffffff


	//   ....[117]....
        /*049c*/ 	.word	0xffffffff


	//   ....[118]....
        /*04a0*/ 	.word	0xffffffff


	//   ....[119]....
        /*04a4*/ 	.word	0xffffffff


	//   ....[120]....
        /*04a8*/ 	.word	0xffffffff


	//   ....[121]....
        /*04ac*/ 	.word	0xffffffff


	//   ....[122]....
        /*04b0*/ 	.word	0xffffffff


	//   ....[123]....
        /*04b4*/ 	.word	0xffffffff


	//   ....[124]....
        /*04b8*/ 	.word	0x0500000f


	//   ....[125]....
        /*04bc*/ 	.word	0x0500000f


	//   ....[126]....
        /*04c0*/ 	.word	0x0500000f


	//   ....[127]....
        /*04c4*/ 	.word	0x0500000f


	//   ....[128]....
        /*04c8*/ 	.word	0x0500000f


	//   ....[129]....
        /*04cc*/ 	.word	0x0500000f


	//   ....[130]....
        /*04d0*/ 	.word	0x0500000f


	//   ....[131]....
        /*04d4*/ 	.word	0x0500000f


	//   ....[132]....
        /*04d8*/ 	.word	0x0500000f


	//   ....[133]....
        /*04dc*/ 	.word	0x0500000f


	//   ....[134]....
        /*04e0*/ 	.word	0x0500000f


	//   ....[135]....
        /*04e4*/ 	.word	0x0500000f


	//   ....[136]....
        /*04e8*/ 	.word	0x0500000f


	//   ....[137]....
        /*04ec*/ 	.word	0x0500000f


	//   ....[138]....
        /*04f0*/ 	.word	0x0500000f


	//   ....[139]....
        /*04f4*/ 	.word	0x0500000f


	//   ....[140]....
        /*04f8*/ 	.word	0x0500000f


	//   ....[141]....
        /*04fc*/ 	.word	0x0500000f


	//   ....[142]....
        /*0500*/ 	.word	0x0500000f


	//   ....[143]....
        /*0504*/ 	.word	0x0500000f


	//   ....[144]....
        /*0508*/ 	.word	0x0500000f


	//   ....[145]....
        /*050c*/ 	.word	0x0500000f


	//   ....[146]....
        /*0510*/ 	.word	0x0500000f


	//   ....[147]....
        /*0514*/ 	.word	0x0500000f


	//   ....[148]....
        /*0518*/ 	.word	0x0500000f


	//   ....[149]....
        /*051c*/ 	.word	0x0500000f


	//   ....[150]....
        /*0520*/ 	.word	0x0500000f


	//   ....[151]....
        /*0524*/ 	.word	0x0500000f


	//   ....[152]....
        /*0528*/ 	.word	0x0500000f


	//   ....[153]....
        /*052c*/ 	.word	0x0500000f


	//   ....[154]....
        /*0530*/ 	.word	0x0500000f


	//   ....[155]....
        /*0534*/ 	.word	0x0500000f


	//   ....[156]....
        /*0538*/ 	.word	0x0500000f


	//   ....[157]....
        /*053c*/ 	.word	0x0500000f


	//   ....[158]....
        /*0540*/ 	.word	0x0500000f


	//   ....[159]....
        /*0544*/ 	.word	0x0500000f


	//   ....[160]....
        /*0548*/ 	.word	0x0500000f


	//   ....[161]....
        /*054c*/ 	.word	0x0500000f


	//   ....[162]....
        /*0550*/ 	.word	0x0500000f


	//   ....[163]....
        /*0554*/ 	.word	0x0500000f


	//   ....[164]....
        /*0558*/ 	.word	0x0500000f


	//   ....[165]....
        /*055c*/ 	.word	0x0500000f


	//   ....[166]....
        /*0560*/ 	.word	0x0500000f


	//   ....[167]....
        /*0564*/ 	.word	0x0500000f


	//   ....[168]....
        /*0568*/ 	.word	0x0500000f


	//   ....[169]....
        /*056c*/ 	.word	0x0500000f


	//   ....[170]....
        /*0570*/ 	.word	0x0500000f


	//   ....[171]....
        /*0574*/ 	.word	0x0500000f


	//   ....[172]....
        /*0578*/ 	.word	0x0500000f


	//   ....[173]....
        /*057c*/ 	.word	0x0500000f


	//   ....[174]....
        /*0580*/ 	.word	0x0500000f


	//   ....[175]....
        /*0584*/ 	.word	0x0500000f


	//   ....[176]....
        /*0588*/ 	.word	0x0500000f


	//   ....[177]....
        /*058c*/ 	.word	0x0500000f


	//----- nvinfo : EIATTR_COOP_GROUP_INSTR_OFFSETS
	.align		4
.L_1480:
        /*0590*/ 	.byte	0x04, 0x28
        /*0592*/ 	.short	(.L_1482 - .L_1481)


	//   ....[0]....
.L_1481:
        /*0594*/ 	.word	0x00000070


	//   ....[1]....
        /*0598*/ 	.word	0x000000b0


	//   ....[2]....
        /*059c*/ 	.word	0x000002d0


	//   ....[3]....
        /*05a0*/ 	.word	0x00000430


	//   ....[4]....
        /*05a4*/ 	.word	0x00000550


	//   ....[5]....
        /*05a8*/ 	.word	0x000006b0


	//   ....[6]....
        /*05ac*/ 	.word	0x000016c0


	//   ....[7]....
        /*05b0*/ 	.word	0x000025f0


	//   ....[8]....
        /*05b4*/ 	.word	0x00002f60


	//   ....[9]....
        /*05b8*/ 	.word	0x00004920


	//   ....[10]....
        /*05bc*/ 	.word	0x000049e0


	//   ....[11]....
        /*05c0*/ 	.word	0x000051b0


	//   ....[12]....
        /*05c4*/ 	.word	0x00005240


	//   ....[13]....
        /*05c8*/ 	.word	0x00007040


	//   ....[14]....
        /*05cc*/ 	.word	0x00008670


	//   ....[15]....
        /*05d0*/ 	.word	0x00008ea0


	//   ....[16]....
        /*05d4*/ 	.word	0x00008fb0


	//   ....[17]....
        /*05d8*/ 	.word	0x00009b00


	//   ....[18]....
        /*05dc*/ 	.word	0x00009b90


	//   ....[19]....
        /*05e0*/ 	.word	0x0000c680


	//   ....[20]....
        /*05e4*/ 	.word	0x0000c6a0


	//   ....[21]....
        /*05e8*/ 	.word	0x0000c6c0


	//   ....[22]....
        /*05ec*/ 	.word	0x0000c6e0


	//   ....[23]....
        /*05f0*/ 	.word	0x0000e8c0


	//   ....[24]....
        /*05f4*/ 	.word	0x0000f100


	//   ....[25]....
        /*05f8*/ 	.word	0x00010740


	//   ....[26]....
        /*05fc*/ 	.word	0x00010850


	//   ....[27]....
        /*0600*/ 	.word	0x000113b0


	//   ....[28]....
        /*0604*/ 	.word	0x00011440


	//   ....[29]....
        /*0608*/ 	.word	0x000128f0


	//   ....[30]....
        /*060c*/ 	.word	0x00012900


	//   ....[31]....
        /*0610*/ 	.word	0x00012980


	//   ....[32]....
        /*0614*/ 	.word	0x00012990


	//   ....[33]....
        /*0618*/ 	.word	0x00013550


	//   ....[34]....
        /*061c*/ 	.word	0x00013590


	//   ....[35]....
        /*0620*/ 	.word	0x000135c0


	//   ....[36]....
        /*0624*/ 	.word	0x000135d0


	//   ....[37]....
        /*0628*/ 	.word	0x000135e0


	//   ....[38]....
        /*062c*/ 	.word	0x000135f0


	//   ....[39]....
        /*0630*/ 	.word	0x00013600


	//   ....[40]....
        /*0634*/ 	.word	0x00013610


	//   ....[41]....
        /*0638*/ 	.word	0x00013620


	//   ....[42]....
        /*063c*/ 	.word	0x00013630


	//   ....[43]....
        /*0640*/ 	.word	0x00013640


	//   ....[44]....
        /*0644*/ 	.word	0x00013660


	//   ....[45]....
        /*0648*/ 	.word	0x00013670


	//   ....[46]....
        /*064c*/ 	.word	0x00013680


	//   ....[47]....
        /*0650*/ 	.word	0x00013690


	//   ....[48]....
        /*0654*/ 	.word	0x000136a0


	//   ....[49]....
        /*0658*/ 	.word	0x000137f0


	//   ....[50]....
        /*065c*/ 	.word	0x00013820


	//   ....[51]....
        /*0660*/ 	.word	0x000138f0


	//   ....[52]....
        /*0664*/ 	.word	0x00013910


	//   ....[53]....
        /*0668*/ 	.word	0x00013cd0


	//   ....[54]....
        /*066c*/ 	.word	0x00013cf0


	//   ....[55]....
        /*0670*/ 	.word	0x00013d00


	//   ....[56]....
        /*0674*/ 	.word	0x00013d20


	//   ....[57]....
        /*0678*/ 	.word	0x00013d40


	//   ....[58]....
        /*067c*/ 	.word	0x00013d60


	//   ....[59]....
        /*0680*/ 	.word	0x00013e60


	//   ....[60]....
        /*0684*/ 	.word	0x00013e70


	//   ....[61]....
        /*0688*/ 	.word	0x000144c0


	//   ....[62]....
        /*068c*/ 	.word	0x00014500


	//   ....[63]....
        /*0690*/ 	.word	0x00014530


	//   ....[64]....
        /*0694*/ 	.word	0x00014560


	//   ....[65]....
        /*0698*/ 	.word	0x00014580


	//   ....[66]....
        /*069c*/ 	.word	0x00014590


	//   ....[67]....
        /*06a0*/ 	.word	0x000145a0


	//   ....[68]....
        /*06a4*/ 	.word	0x000145c0


	//   ....[69]....
        /*06a8*/ 	.word	0x00014740


	//   ....[70]....
        /*06ac*/ 	.word	0x00016410


	//   ....[71]....
        /*06b0*/ 	.word	0x00016440


	//   ....[72]....
        /*06b4*/ 	.word	0x00016460


	//   ....[73]....
        /*06b8*/ 	.word	0x000164e0


	//   ....[74]....
        /*06bc*/ 	.word	0x00016510


	//   ....[75]....
        /*06c0*/ 	.word	0x00016520


	//   ....[76]....
        /*06c4*/ 	.word	0x00016540


	//   ....[77]....
        /*06c8*/ 	.word	0x00016550


	//   ....[78]....
        /*06cc*/ 	.word	0x000165f0


	//   ....[79]....
        /*06d0*/ 	.word	0x00016610


	//   ....[80]....
        /*06d4*/ 	.word	0x00016a40


	//   ....[81]....
        /*06d8*/ 	.word	0x00016a50


	//   ....[82]....
        /*06dc*/ 	.word	0x00016a60


	//   ....[83]....
        /*06e0*/ 	.word	0x00016a80


	//   ....[84]....
        /*06e4*/ 	.word	0x00016b00


	//   ....[85]....
        /*06e8*/ 	.word	0x00016b10


	//   ....[86]....
        /*06ec*/ 	.word	0x00016b80


	//   ....[87]....
        /*06f0*/ 	.word	0x00016b90


	//   ....[88]....
        /*06f4*/ 	.word	0x00016ba0


	//   ....[89]....
        /*06f8*/ 	.word	0x00016bb0


	//   ....[90]....
        /*06fc*/ 	.word	0x00017450


	//   ....[91]....
        /*0700*/ 	.word	0x00017470


	//   ....[92]....
        /*0704*/ 	.word	0x00017490


	//   ....[93]....
        /*0708*/ 	.word	0x00017510


	//   ....[94]....
        /*070c*/ 	.word	0x00017530


	//   ....[95]....
        /*0710*/ 	.word	0x000175b0


	//   ....[96]....
        /*0714*/ 	.word	0x000175d0


	//   ....[97]....
        /*0718*/ 	.word	0x000175e0


	//   ....[98]....
        /*071c*/ 	.word	0x000175f0


	//   ....[99]....
        /*0720*/ 	.word	0x000176c0


	//   ....[100]....
        /*0724*/ 	.word	0x000176e0


	//   ....[101]....
        /*0728*/ 	.word	0x000176f0


	//   ....[102]....
        /*072c*/ 	.word	0x00018120


	//   ....[103]....
        /*0730*/ 	.word	0x00018130


	//   ....[104]....
        /*0734*/ 	.word	0x00018150


	//   ....[105]....
        /*0738*/ 	.word	0x000181a0


	//   ....[106]....
        /*073c*/ 	.word	0x000181b0


	//   ....[107]....
        /*0740*/ 	.word	0x000181f0


	//   ....[108]....
        /*0744*/ 	.word	0x00018200


	//   ....[109]....
        /*0748*/ 	.word	0x00018210


	//   ....[110]....
        /*074c*/ 	.word	0x00018250


	//   ....[111]....
        /*0750*/ 	.word	0x00018290


	//   ....[112]....
        /*0754*/ 	.word	0x000186c0


	//   ....[113]....
        /*0758*/ 	.word	0x000186d0


	//   ....[114]....
        /*075c*/ 	.word	0x000186e0


	//   ....[115]....
        /*0760*/ 	.word	0x00018720


	//   ....[116]....
        /*0764*/ 	.word	0x00018730


	//   ....[117]....
        /*0768*/ 	.word	0x00018770


	//   ....[118]....
        /*076c*/ 	.word	0x00018780


	//   ....[119]....
        /*0770*/ 	.word	0x00018790


	//   ....[120]....
        /*0774*/ 	.word	0x000187d0


	//   ....[121]....
        /*0778*/ 	.word	0x00018810


	//   ....[122]....
        /*077c*/ 	.word	0x00019850


	//   ....[123]....
        /*0780*/ 	.word	0x000199f0


	//   ....[124]....
        /*0784*/ 	.word	0x0001a0f0


	//   ....[125]....
        /*0788*/ 	.word	0x0001a1e0


	//   ....[126]....
        /*078c*/ 	.word	0x0001a2c0


	//   ....[127]....
        /*0790*/ 	.word	0x0001a340


	//   ....[128]....
        /*0794*/ 	.word	0x0001a420


	//   ....[129]....
        /*0798*/ 	.word	0x0001a4c0


	//   ....[130]....
        /*079c*/ 	.word	0x0001a560


	//   ....[131]....
        /*07a0*/ 	.word	0x0001a5e0


	//   ....[132]....
        /*07a4*/ 	.word	0x0001a680


	//   ....[133]....
        /*07a8*/ 	.word	0x0001a6e0


	//   ....[134]....
        /*07ac*/ 	.word	0x0001a7b0


	//   ....[135]....
        /*07b0*/ 	.word	0x0001a8c0


	//   ....[136]....
        /*07b4*/ 	.word	0x0001a970


	//   ....[137]....
        /*07b8*/ 	.word	0x0001a9f0


	//   ....[138]....
        /*07bc*/ 	.word	0x0001aad0


	//   ....[139]....
        /*07c0*/ 	.word	0x0001ab30


	//   ....[140]....
        /*07c4*/ 	.word	0x0001ac10


	//   ....[141]....
        /*07c8*/ 	.word	0x0001ac70


	//   ....[142]....
        /*07cc*/ 	.word	0x0001ad10


	//   ....[143]....
        /*07d0*/ 	.word	0x0001adb0


	//   ....[144]....
        /*07d4*/ 	.word	0x0001ae60


	//   ....[145]....
        /*07d8*/ 	.word	0x0001aef0


	//   ....[146]....
        /*07dc*/ 	.word	0x0001af60


	//   ....[147]....
        /*07e0*/ 	.word	0x0001afc0


	//   ....[148]....
        /*07e4*/ 	.word	0x0001b0b0


	//   ....[149]....
        /*07e8*/ 	.word	0x0001b110


	//   ....[150]....
        /*07ec*/ 	.word	0x0001b210


	//   ....[151]....
        /*07f0*/ 	.word	0x0001b270


	//   ....[152]....
        /*07f4*/ 	.word	0x0001b310


	//   ....[153]....
        /*07f8*/ 	.word	0x0001b3d0


	//   ....[154]....
        /*07fc*/ 	.word	0x0001b4c0


	//   ....[155]....
        /*0800*/ 	.word	0x0001b520


	//   ....[156]....
        /*0804*/ 	.word	0x0001b5e0


	//   ....[157]....
        /*0808*/ 	.word	0x0001b720


	//   ....[158]....
        /*080c*/ 	.word	0x0001b7d0


	//   ....[159]....
        /*0810*/ 	.word	0x0001b880


	//   ....[160]....
        /*0814*/ 	.word	0x0001b920


	//   ....[161]....
        /*0818*/ 	.word	0x0001b9d0


	//   ....[162]....
        /*081c*/ 	.word	0x0001ba70


	//   ....[163]....
        /*0820*/ 	.word	0x0001bb20


	//   ....[164]....
        /*0824*/ 	.word	0x0001bbc0


	//   ....[165]....
        /*0828*/ 	.word	0x0001bc30


	//   ....[166]....
        /*082c*/ 	.word	0x0001bcf0


	//   ....[167]....
        /*0830*/ 	.word	0x0001bdf0


	//   ....[168]....
        /*0834*/ 	.word	0x0001be80


	//   ....[169]....
        /*0838*/ 	.word	0x0001bee0


	//   ....[170]....
        /*083c*/ 	.word	0x0001bf90


	//   ....[171]....
        /*0840*/ 	.word	0x0001bff0


	//   ....[172]....
        /*0844*/ 	.word	0x0001c0a0


	//   ....[173]....
        /*0848*/ 	.word	0x0001c100


	//   ....[174]....
        /*084c*/ 	.word	0x0001c1b0


	//   ....[175]....
        /*0850*/ 	.word	0x0001c210


	//   ....[176]....
        /*0854*/ 	.word	0x0001c2c0


	//   ....[177]....
        /*0858*/ 	.word	0x0001c520


	//----- nvinfo : EIATTR_REG_RECONFIG
	.align		4
.L_1482:
        /*085c*/ 	.byte	0x01, 0x54
	.zero		2


	//----- nvinfo : EIATTR_SYSCALL_OFFSETS
	.align		4
        /*0860*/ 	.byte	0x04, 0x46
        /*0862*/ 	.short	(.L_1484 - .L_1483)


	//   ....[0]....
.L_1483:
        /*0864*/ 	.word	0x00001870


	//   ....[1]....
        /*0868*/ 	.word	0x00015680


	//   ....[2]....
        /*086c*/ 	.word	0x000157f0


	//   ....[3]....
        /*0870*/ 	.word	0x00015940


	//   ....[4]....
        /*0874*/ 	.word	0x00015a80


	//   ....[5]....
        /*0878*/ 	.word	0x00016f60


	//----- nvinfo : EIATTR_MBARRIER_INSTR_OFFSETS
	.align		4
.L_1484:
        /*087c*/ 	.byte	0x04, 0x39
        /*087e*/ 	.short	(.L_1486 - .L_1485)


	//   ....[0]....
.L_1485:
        /*0880*/ 	.word	0x00000180
        /*0884*/ 	.word	0x000000ff
        /*0888*/ 	.word	0x00013200
        /*088c*/ 	.short	0x0100
        /*088e*/ 	.byte	0x08
	.zero		1


	//   ....[1]....
        /*0890*/ 	.word	0x00000190
        /*0894*/ 	.word	0x000000ff
        /*0898*/ 	.word	0x00013220
        /*089c*/ 	.short	0x0100
        /*089e*/ 	.byte	0x08
	.zero		1


	//   ....[2]....
        /*08a0*/ 	.word	0x00000280
        /*08a4*/ 	.word	0x000000ff
        /*08a8*/ 	.word	0x00013230
        /*08ac*/ 	.short	0x0100
        /*08ae*/ 	.byte	0x08
	.zero		1


	//   ....[3]....
        /*08b0*/ 	.word	0x00000290
        /*08b4*/ 	.word	0x000000ff
        /*08b8*/ 	.word	0x00013240
        /*08bc*/ 	.short	0x0100
        /*08be*/ 	.byte	0x08
	.zero		1


	//   ....[4]....
        /*08c0*/ 	.word	0x000002a0
        /*08c4*/ 	.word	0x000000ff
        /*08c8*/ 	.word	0x00013238
        /*08cc*/ 	.short	0x0100
        /*08ce*/ 	.byte	0x08
	.zero		1


	//   ....[5]....
        /*08d0*/ 	.word	0x000002b0
        /*08d4*/ 	.word	0x000000ff
        /*08d8*/ 	.word	0x00013248
        /*08dc*/ 	.short	0x0100
        /*08de*/ 	.byte	0x08
	.zero		1


	//   ....[6]....
        /*08e0*/ 	.word	0x000003e0
        /*08e4*/ 	.word	0x000000ff
        /*08e8*/ 	.word	0x00013250
        /*08ec*/ 	.short	0x0100
        /*08ee*/ 	.byte	0x08
	.zero		1


	//   ....[7]....
        /*08f0*/ 	.word	0x000003f0
        /*08f4*/ 	.word	0x000000ff
        /*08f8*/ 	.word	0x00013260
        /*08fc*/ 	.short	0x0100
        /*08fe*/ 	.byte	0x08
	.zero		1


	//   ....[8]....
        /*0900*/ 	.word	0x00000400
        /*0904*/ 	.word	0x000000ff
        /*0908*/ 	.word	0x00013258
        /*090c*/ 	.short	0x0100
        /*090e*/ 	.byte	0x08
	.zero		1


	//   ....[9]....
        /*0910*/ 	.word	0x00000410
        /*0914*/ 	.word	0x000000ff
        /*0918*/ 	.word	0x00013268
        /*091c*/ 	.short	0x0100
        /*091e*/ 	.byte	0x08
	.zero		1


	//   ....[10]....
        /*0920*/ 	.word	0x00000500
        /*0924*/ 	.word	0x000000ff
        /*0928*/ 	.word	0x00013270
        /*092c*/ 	.short	0x0100
        /*092e*/ 	.byte	0x06
	.zero		1


	//   ....[11]....
        /*0930*/ 	.word	0x00000510
        /*0934*/ 	.word	0x000000ff
        /*0938*/ 	.word	0x00013280
        /*093c*/ 	.short	0x0100
        /*093e*/ 	.byte	0x06
	.zero		1


	//   ....[12]....
        /*0940*/ 	.word	0x00000520
        /*0944*/ 	.word	0x000000ff
        /*0948*/ 	.word	0x00013278
        /*094c*/ 	.short	0x0100
        /*094e*/ 	.byte	0x06
	.zero		1


	//   ....[13]....
        /*0950*/ 	.word	0x00000530
        /*0954*/ 	.word	0x000000ff
        /*0958*/ 	.word	0x00013288
        /*095c*/ 	.short	0x0100
        /*095e*/ 	.byte	0x06
	.zero		1


	//   ....[14]....
        /*0960*/ 	.word	0x00000660
        /*0964*/ 	.word	0x000000ff
        /*0968*/ 	.word	0x00013290
        /*096c*/ 	.short	0x0100
        /*096e*/ 	.byte	0x08
	.zero		1


	//   ....[15]....
        /*0970*/ 	.word	0x00000670
        /*0974*/ 	.word	0x000000ff
        /*0978*/ 	.word	0x000132a0
        /*097c*/ 	.short	0x0100
        /*097e*/ 	.byte	0x08
	.zero		1


	//   ....[16]....
        /*0980*/ 	.word	0x00000680
        /*0984*/ 	.word	0x000000ff
        /*0988*/ 	.word	0x00013298
        /*098c*/ 	.short	0x0100
        /*098e*/ 	.byte	0x08
	.zero		1


	//   ....[17]....
        /*0990*/ 	.word	0x00000690
        /*0994*/ 	.word	0x000000ff
        /*0998*/ 	.word	0x000132a8
        /*099c*/ 	.short	0x0100
        /*099e*/ 	.byte	0x08
	.zero		1


	//   ....[18]....
        /*09a0*/ 	.word	0x000007e0
        /*09a4*/ 	.word	0x000000ff
        /*09a8*/ 	.word	0x000132b0
        /*09ac*/ 	.short	0x0100
        /*09ae*/ 	.byte	0x08
	.zero		1


	//   ....[19]....
        /*09b0*/ 	.word	0x000007f0
        /*09b4*/ 	.word	0x000000ff
        /*09b8*/ 	.word	0x000132c0
        /*09bc*/ 	.short	0x0100
        /*09be*/ 	.byte	0x08
	.zero		1


	//   ....[20]....
        /*09c0*/ 	.word	0x00000800
        /*09c4*/ 	.word	0x000000ff
        /*09c8*/ 	.word	0x000132b8
        /*09cc*/ 	.short	0x0100
        /*09ce*/ 	.byte	0x08
	.zero		1


	//   ....[21]....
        /*09d0*/ 	.word	0x00000810
        /*09d4*/ 	.word	0x000000ff
        /*09d8*/ 	.word	0x000132c8
        /*09dc*/ 	.short	0x0100
        /*09de*/ 	.byte	0x08
	.zero		1


	//   ....[22]....
        /*09e0*/ 	.word	0x00001bc0
        /*09e4*/ 	.word	0x000000ff
        /*09e8*/ 	.word	0x00013200
        /*09ec*/ 	.short	0x010a
        /*09ee*/ 	.byte	0x2d
	.zero		1


	//   ....[23]....
        /*09f0*/ 	.word	0x00001c60
        /*09f4*/ 	.word	0x0000000b
        /*09f8*/ 	.word	0x00013230
        /*09fc*/ 	.short	0x010a
        /*09fe*/ 	.byte	0x3f
	.zero		1


	//   ....[24]....
        /*0a00*/ 	.word	0x00001ca0
        /*0a04*/ 	.word	0x0000000b
        /*0a08*/ 	.word	0x00013230
        /*0a0c*/ 	.short	0x010a
        /*0a0e*/ 	.byte	0x3f
	.zero		1


	//   ....[25]....
        /*0a10*/ 	.word	0x00002780
        /*0a14*/ 	.word	0x000000ff
        /*0a18*/ 	.word	0x00000000
        /*0a1c*/ 	.short	0x0101
        /*0a1e*/ 	.byte	0x06
	.zero		1


	//   ....[26]....
        /*0a20*/ 	.word	0x00006490
        /*0a24*/ 	.word	0x000000ff
        /*0a28*/ 	.word	0x00013230
        /*0a2c*/ 	.short	0x010a
        /*0a2e*/ 	.byte	0x18
	.zero		1


	//   ....[27]....
        /*0a30*/ 	.word	0x000064d0
        /*0a34*/ 	.word	0x000000ff
        /*0a38*/ 	.word	0x00013230
        /*0a3c*/ 	.short	0x010a
        /*0a3e*/ 	.byte	0x18
	.zero		1


	//   ....[28]....
        /*0a40*/ 	.word	0x00006920
        /*0a44*/ 	.word	0x000000ff
        /*0a48*/ 	.word	0x00013250
        /*0a4c*/ 	.short	0x010a
        /*0a4e*/ 	.byte	0x0b
	.zero		1


	//   ....[29]....
        /*0a50*/ 	.word	0x00006960
        /*0a54*/ 	.word	0x000000ff
        /*0a58*/ 	.word	0x00013250
        /*0a5c*/ 	.short	0x010a
        /*0a5e*/ 	.byte	0x0b
	.zero		1


	//   ....[30]....
        /*0a60*/ 	.word	0x000071d0
        /*0a64*/ 	.word	0x000000ff
        /*0a68*/ 	.word	0x00000000
        /*0a6c*/ 	.short	0x0101
        /*0a6e*/ 	.byte	0x18
	.zero		1


	//   ....[31]....
        /*0a70*/ 	.word	0x0000a880
        /*0a74*/ 	.word	0x000000ff
        /*0a78*/ 	.word	0x00000000
        /*0a7c*/ 	.short	0x0101
        /*0a7e*/ 	.byte	0x06
	.zero		1


	//   ....[32]....
        /*0a80*/ 	.word	0x0000b060
        /*0a84*/ 	.word	0x000000ff
        /*0a88*/ 	.word	0x00013230
        /*0a8c*/ 	.short	0x010a
        /*0a8e*/ 	.byte	0x15
	.zero		1


	//   ....[33]....
        /*0a90*/ 	.word	0x0000b0a0
        /*0a94*/ 	.word	0x000000ff
        /*0a98*/ 	.word	0x00013230
        /*0a9c*/ 	.short	0x010a
        /*0a9e*/ 	.byte	0x15
	.zero		1


	//   ....[34]....
        /*0aa0*/ 	.word	0x0000b4f0
        /*0aa4*/ 	.word	0x000000ff
        /*0aa8*/ 	.word	0x00013250
        /*0aac*/ 	.short	0x010a
        /*0aae*/ 	.byte	0x0b
	.zero		1


	//   ....[35]....
        /*0ab0*/ 	.word	0x0000b530
        /*0ab4*/ 	.word	0x000000ff
        /*0ab8*/ 	.word	0x00013250
        /*0abc*/ 	.short	0x010a
        /*0abe*/ 	.byte	0x0b
	.zero		1


	//   ....[36]....
        /*0ac0*/ 	.word	0x0000be40
        /*0ac4*/ 	.word	0x000000ff
        /*0ac8*/ 	.word	0x00000000
        /*0acc*/ 	.short	0x0101
        /*0ace*/ 	.byte	0x15
	.zero		1


	//   ....[37]....
        /*0ad0*/ 	.word	0x0000d7a0
        /*0ad4*/ 	.word	0x000000ff
        /*0ad8*/ 	.word	0x00000000
        /*0adc*/ 	.short	0x0101
        /*0ade*/ 	.byte	0x06
	.zero		1


	//   ....[38]....
        /*0ae0*/ 	.word	0x0000dd30
        /*0ae4*/ 	.word	0x000000ff
        /*0ae8*/ 	.word	0x00013230
        /*0aec*/ 	.short	0x010a
        /*0aee*/ 	.byte	0x06
	.zero		1


	//   ....[39]....
        /*0af0*/ 	.word	0x0000dd70
        /*0af4*/ 	.word	0x000000ff
        /*0af8*/ 	.word	0x00013230
        /*0afc*/ 	.short	0x010a
        /*0afe*/ 	.byte	0x06
	.zero		1


	//   ....[40]....
        /*0b00*/ 	.word	0x0000e1c0
        /*0b04*/ 	.word	0x000000ff
        /*0b08*/ 	.word	0x00013250
        /*0b0c*/ 	.short	0x010a
        /*0b0e*/ 	.byte	0x0b
	.zero		1


	//   ....[41]....
        /*0b10*/ 	.word	0x0000e200
        /*0b14*/ 	.word	0x000000ff
        /*0b18*/ 	.word	0x00013250
        /*0b1c*/ 	.short	0x010a
        /*0b1e*/ 	.byte	0x0b
	.zero		1


	//   ....[42]....
        /*0b20*/ 	.word	0x0000ea20
        /*0b24*/ 	.word	0x000000ff
        /*0b28*/ 	.word	0x00000000
        /*0b2c*/ 	.short	0x0101
        /*0b2e*/ 	.byte	0x06
	.zero		1


	//   ....[43]....
        /*0b30*/ 	.word	0x00012120
        /*0b34*/ 	.word	0x000000ff
        /*0b38*/ 	.word	0x00000000
        /*0b3c*/ 	.short	0x0101
        /*0b3e*/ 	.byte	0x06
	.zero		1


	//   ....[44]....
        /*0b40*/ 	.word	0x000125c0
        /*0b44*/ 	.word	0x000000ff
        /*0b48*/ 	.word	0x00013250
        /*0b4c*/ 	.short	0x010a
        /*0b4e*/ 	.byte	0x0e
	.zero		1


	//   ....[45]....
        /*0b50*/ 	.word	0x00012600
        /*0b54*/ 	.word	0x000000ff
        /*0b58*/ 	.word	0x00013250
        /*0b5c*/ 	.short	0x010a
        /*0b5e*/ 	.byte	0x0e
	.zero		1


	//   ....[46]....
        /*0b60*/ 	.word	0x00012c70
        /*0b64*/ 	.word	0x000000ff
        /*0b68*/ 	.word	0x00000000
        /*0b6c*/ 	.short	0x0101
        /*0b6e*/ 	.byte	0x04
	.zero		1


	//   ....[47]....
        /*0b70*/ 	.word	0x00013e20
        /*0b74*/ 	.word	0x00000000
        /*0b78*/ 	.word	0x00000000
        /*0b7c*/ 	.short	0x0101
        /*0b7e*/ 	.byte	0x3f
	.zero		1


	//   ....[48]....
        /*0b80*/ 	.word	0x000160c0
        /*0b84*/ 	.word	0x00000000
        /*0b88*/ 	.word	0x00013280
        /*0b8c*/ 	.short	0x010a
        /*0b8e*/ 	.byte	0x3f
	.zero		1


	//   ....[49]....
        /*0b90*/ 	.word	0x000166d0
        /*0b94*/ 	.word	0x00000000
        /*0b98*/ 	.word	0x00013270
        /*0b9c*/ 	.short	0x0107
        /*0b9e*/ 	.byte	0x3f
	.zero		1


	//   ....[50]....
        /*0ba0*/ 	.word	0x00016790
        /*0ba4*/ 	.word	0x00000000
        /*0ba8*/ 	.word	0x00013270
        /*0bac*/ 	.short	0x0101
        /*0bae*/ 	.byte	0x3f
	.zero		1


	//   ....[51]....
        /*0bb0*/ 	.word	0x000167e0
        /*0bb4*/ 	.word	0x00000000
        /*0bb8*/ 	.word	0x00013240
        /*0bbc*/ 	.short	0x010a
        /*0bbe*/ 	.byte	0x3f
	.zero		1


	//   ....[52]....
        /*0bc0*/ 	.word	0x00016d30
        /*0bc4*/ 	.word	0x00000000
        /*0bc8*/ 	.word	0x00013230
        /*0bcc*/ 	.short	0x0107
        /*0bce*/ 	.byte	0x3f
	.zero		1


	//   ....[53]....
        /*0bd0*/ 	.word	0x00016e00
        /*0bd4*/ 	.word	0x00000000
        /*0bd8*/ 	.word	0x00013230
        /*0bdc*/ 	.short	0x0101
        /*0bde*/ 	.byte	0x3f
	.zero		1


	//   ....[54]....
        /*0be0*/ 	.word	0x000177f0
        /*0be4*/ 	.word	0x00000011
        /*0be8*/ 	.word	0x00013200
        /*0bec*/ 	.short	0x0107
        /*0bee*/ 	.byte	0x3f
	.zero		1


	//   ....[55]....
        /*0bf0*/ 	.word	0x000178e0
        /*0bf4*/ 	.word	0x00000011
        /*0bf8*/ 	.word	0x00013200
        /*0bfc*/ 	.short	0x0101
        /*0bfe*/ 	.byte	0x3f
	.zero		1


	//   ....[56]....
        /*0c00*/ 	.word	0x00017900
        /*0c04*/ 	.word	0x00000011
        /*0c08*/ 	.word	0x00013220
        /*0c0c*/ 	.short	0x010a
        /*0c0e*/ 	.byte	0x3f
	.zero		1


	//   ....[57]....
        /*0c10*/ 	.word	0x00017e70
        /*0c14*/ 	.word	0x00000000
        /*0c18*/ 	.word	0x00013280
        /*0c1c*/ 	.short	0x010a
        /*0c1e*/ 	.byte	0x3f
	.zero		1


	//   ....[58]....
        /*0c20*/ 	.word	0x00018340
        /*0c24*/ 	.word	0x00000000
        /*0c28*/ 	.word	0x00013270
        /*0c2c*/ 	.short	0x0107
        /*0c2e*/ 	.byte	0x3f
	.zero		1


	//   ....[59]....
        /*0c30*/ 	.word	0x00018400
        /*0c34*/ 	.word	0x00000000
        /*0c38*/ 	.word	0x00013270
        /*0c3c*/ 	.short	0x0101
        /*0c3e*/ 	.byte	0x3f
	.zero		1


	//   ....[60]....
        /*0c40*/ 	.word	0x00018450
        /*0c44*/ 	.word	0x00000000
        /*0c48*/ 	.word	0x00013240
        /*0c4c*/ 	.short	0x010a
        /*0c4e*/ 	.byte	0x3f
	.zero		1


	//   ....[61]....
        /*0c50*/ 	.word	0x00018890
        /*0c54*/ 	.word	0x00000000
        /*0c58*/ 	.word	0x00013230
        /*0c5c*/ 	.short	0x0107
        /*0c5e*/ 	.byte	0x3f
	.zero		1


	//   ....[62]....
        /*0c60*/ 	.word	0x00018950
        /*0c64*/ 	.word	0x00000000
        /*0c68*/ 	.word	0x00013230
        /*0c6c*/ 	.short	0x0101
        /*0c6e*/ 	.byte	0x3f
	.zero		1


	//   ....[63]....
        /*0c70*/ 	.word	0x000189e0
        /*0c74*/ 	.word	0x00000002
        /*0c78*/ 	.word	0x00013270
        /*0c7c*/ 	.short	0x010a
        /*0c7e*/ 	.byte	0x3f
	.zero		1


	//   ....[64]....
        /*0c80*/ 	.word	0x00018a70
        /*0c84*/ 	.word	0x00000002
        /*0c88*/ 	.word	0x00013260
        /*0c8c*/ 	.short	0x010a
        /*0c8e*/ 	.byte	0x3f
	.zero		1


	//   ....[65]....
        /*0c90*/ 	.word	0x00018ea0
        /*0c94*/ 	.word	0x00000002
        /*0c98*/ 	.word	0x00013250
        /*0c9c*/ 	.short	0x0101
        /*0c9e*/ 	.byte	0x3f
	.zero		1


	//   ....[66]....
        /*0ca0*/ 	.word	0x00018f30
        /*0ca4*/ 	.word	0x00000002
        /*0ca8*/ 	.word	0x00000000
        /*0cac*/ 	.short	0x0101
        /*0cae*/ 	.byte	0x3f
	.zero		1


	//   ....[67]....
        /*0cb0*/ 	.word	0x00019120
        /*0cb4*/ 	.word	0x00000000
        /*0cb8*/ 	.word	0x00013270
        /*0cbc*/ 	.short	0x010a
        /*0cbe*/ 	.byte	0x3f
	.zero		1


	//   ....[68]....
        /*0cc0*/ 	.word	0x000191b0
        /*0cc4*/ 	.word	0x00000000
        /*0cc8*/ 	.word	0x00013260
        /*0ccc*/ 	.short	0x010a
        /*0cce*/ 	.byte	0x3f
	.zero		1


	//   ....[69]....
        /*0cd0*/ 	.word	0x00019600
        /*0cd4*/ 	.word	0x00000000
        /*0cd8*/ 	.word	0x00013250
        /*0cdc*/ 	.short	0x0101
        /*0cde*/ 	.byte	0x3f
	.zero		1


	//   ....[70]....
        /*0ce0*/ 	.word	0x00019680
        /*0ce4*/ 	.word	0x00000000
        /*0ce8*/ 	.word	0x00000000
        /*0cec*/ 	.short	0x0101
        /*0cee*/ 	.byte	0x3f
	.zero		1


	//   ....[71]....
        /*0cf0*/ 	.word	0x00019970
        /*0cf4*/ 	.word	0x00000005
        /*0cf8*/ 	.word	0x00013220
        /*0cfc*/ 	.short	0x010a
        /*0cfe*/ 	.byte	0x3f
	.zero		1


	//   ....[72]....
        /*0d00*/ 	.word	0x00019b10
        /*0d04*/ 	.word	0x00000004
        /*0d08*/ 	.word	0x00013240
        /*0d0c*/ 	.short	0x010a
        /*0d0e*/ 	.byte	0x3f
	.zero		1


	//   ....[73]....
        /*0d10*/ 	.word	0x00019bc0
        /*0d14*/ 	.word	0x00000005
        /*0d18*/ 	.word	0x00013240
        /*0d1c*/ 	.short	0x010a
        /*0d1e*/ 	.byte	0x3f
	.zero		1


	//   ....[74]....
        /*0d20*/ 	.word	0x00019c00
        /*0d24*/ 	.word	0x00000004
        /*0d28*/ 	.word	0x00013260
        /*0d2c*/ 	.short	0x010a
        /*0d2e*/ 	.byte	0x3f
	.zero		1


	//   ....[75]....
        /*0d30*/ 	.word	0x00019c40
        /*0d34*/ 	.word	0x00000005
        /*0d38*/ 	.word	0x00013260
        /*0d3c*/ 	.short	0x010a
        /*0d3e*/ 	.byte	0x3f
	.zero		1


	//   ....[76]....
        /*0d40*/ 	.word	0x00019c80
        /*0d44*/ 	.word	0x00000004
        /*0d48*/ 	.word	0x00013280
        /*0d4c*/ 	.short	0x010a
        /*0d4e*/ 	.byte	0x3f
	.zero		1


	//   ....[77]....
        /*0d50*/ 	.word	0x00019cc0
        /*0d54*/ 	.word	0x00000005
        /*0d58*/ 	.word	0x00013280
        /*0d5c*/ 	.short	0x010a
        /*0d5e*/ 	.byte	0x3f
	.zero		1


	//   ....[78]....
        /*0d60*/ 	.word	0x00019d30
        /*0d64*/ 	.word	0x00000003
        /*0d68*/ 	.word	0x00013200
        /*0d6c*/ 	.short	0x010a
        /*0d6e*/ 	.byte	0x3f
	.zero		1


	//   ....[79]....
        /*0d70*/ 	.word	0x00019d80
        /*0d74*/ 	.word	0x0000000b
        /*0d78*/ 	.word	0x00013230
        /*0d7c*/ 	.short	0x010a
        /*0d7e*/ 	.byte	0x3f
	.zero		1


	//   ....[80]....
        /*0d80*/ 	.word	0x00019de0
        /*0d84*/ 	.word	0x0000000a
        /*0d88*/ 	.word	0x00013230
        /*0d8c*/ 	.short	0x010a
        /*0d8e*/ 	.byte	0x3f
	.zero		1


	//   ....[81]....
        /*0d90*/ 	.word	0x00019e40
        /*0d94*/ 	.word	0x0000000a
        /*0d98*/ 	.word	0x00013250
        /*0d9c*/ 	.short	0x010a
        /*0d9e*/ 	.byte	0x3f
	.zero		1


	//   ....[82]....
        /*0da0*/ 	.word	0x00019ea0
        /*0da4*/ 	.word	0x0000000a
        /*0da8*/ 	.word	0x00013230
        /*0dac*/ 	.short	0x010a
        /*0dae*/ 	.byte	0x3f
	.zero		1


	//   ....[83]....
        /*0db0*/ 	.word	0x00019f00
        /*0db4*/ 	.word	0x0000000a
        /*0db8*/ 	.word	0x00013250
        /*0dbc*/ 	.short	0x010a
        /*0dbe*/ 	.byte	0x3f
	.zero		1


	//   ....[84]....
        /*0dc0*/ 	.word	0x00019f60
        /*0dc4*/ 	.word	0x0000000a
        /*0dc8*/ 	.word	0x00013230
        /*0dcc*/ 	.short	0x010a
        /*0dce*/ 	.byte	0x3f
	.zero		1


	//   ....[85]....
        /*0dd0*/ 	.word	0x00019fc0
        /*0dd4*/ 	.word	0x0000000a
        /*0dd8*/ 	.word	0x00013250
        /*0ddc*/ 	.short	0x010a
        /*0dde*/ 	.byte	0x3f
	.zero		1


	//   ....[86]....
        /*0de0*/ 	.word	0x0001a020
        /*0de4*/ 	.word	0x00000005
        /*0de8*/ 	.word	0x00013250
        /*0dec*/ 	.short	0x010a
        /*0dee*/ 	.byte	0x3f
	.zero		1


	//   ....[87]....
        /*0df0*/ 	.word	0x0001a130
        /*0df4*/ 	.word	0x00000000
        /*0df8*/ 	.word	0x00013280
        /*0dfc*/ 	.short	0x010a
        /*0dfe*/ 	.byte	0x3f
	.zero		1


	//   ....[88]....
        /*0e00*/ 	.word	0x0001a810
        /*0e04*/ 	.word	0x00000000
        /*0e08*/ 	.word	0x00013240
        /*0e0c*/ 	.short	0x010a
        /*0e0e*/ 	.byte	0x3f
	.zero		1


	//   ....[89]....
        /*0e10*/ 	.word	0x0001b610
        /*0e14*/ 	.word	0x00000011
        /*0e18*/ 	.word	0x00013220
        /*0e1c*/ 	.short	0x010a
        /*0e1e*/ 	.byte	0x3f
	.zero		1


	//   ....[90]....
        /*0e20*/ 	.word	0x0001b670
        /*0e24*/ 	.word	0x00000000
        /*0e28*/ 	.word	0x00013280
        /*0e2c*/ 	.short	0x010a
        /*0e2e*/ 	.byte	0x3f
	.zero		1


	//   ....[91]....
        /*0e30*/ 	.word	0x0001bd40
        /*0e34*/ 	.word	0x00000000
        /*0e38*/ 	.word	0x00013240
        /*0e3c*/ 	.short	0x010a
        /*0e3e*/ 	.byte	0x3f
	.zero		1


	//   ....[92]....
        /*0e40*/ 	.word	0x0001c300
        /*0e44*/ 	.word	0x00000002
        /*0e48*/ 	.word	0x00013270
        /*0e4c*/ 	.short	0x010a
        /*0e4e*/ 	.byte	0x3f
	.zero		1


	//   ....[93]....
        /*0e50*/ 	.word	0x0001c350
        /*0e54*/ 	.word	0x00000002
        /*0e58*/ 	.word	0x00013260
        /*0e5c*/ 	.short	0x010a
        /*0e5e*/ 	.byte	0x3f
	.zero		1


	//   ....[94]....
        /*0e60*/ 	.word	0x0001c3a0
        /*0e64*/ 	.word	0x00000000
        /*0e68*/ 	.word	0x00013270
        /*0e6c*/ 	.short	0x010a
        /*0e6e*/ 	.byte	0x3f
	.zero		1


	//   ....[95]....
        /*0e70*/ 	.word	0x0001c3f0
        /*0e74*/ 	.word	0x00000000
        /*0e78*/ 	.word	0x00013260
        /*0e7c*/ 	.short	0x010a
        /*0e7e*/ 	.byte	0x3f
	.zero		1


	//   ....[96]....
        /*0e80*/ 	.word	0x0001c440
        /*0e84*/ 	.word	0x00000005
        /*0e88*/ 	.word	0x00013220
        /*0e8c*/ 	.short	0x010a
        /*0e8e*/ 	.byte	0x3f
	.zero		1


	//   ....[97]....
        /*0e90*/ 	.word	0x0001c5e0
        /*0e94*/ 	.word	0x00000004
        /*0e98*/ 	.word	0x00013240
        /*0e9c*/ 	.short	0x010a
        /*0e9e*/ 	.byte	0x3f
	.zero		1


	//   ....[98]....
        /*0ea0*/ 	.word	0x0001c630
        /*0ea4*/ 	.word	0x00000005
        /*0ea8*/ 	.word	0x00013240
        /*0eac*/ 	.short	0x010a
        /*0eae*/ 	.byte	0x3f
	.zero		1


	//   ....[99]....
        /*0eb0*/ 	.word	0x0001c680
        /*0eb4*/ 	.word	0x00000004
        /*0eb8*/ 	.word	0x00013260
        /*0ebc*/ 	.short	0x010a
        /*0ebe*/ 	.byte	0x3f
	.zero		1


	//   ....[100]....
        /*0ec0*/ 	.word	0x0001c6d0
        /*0ec4*/ 	.word	0x00000005
        /*0ec8*/ 	.word	0x00013260
        /*0ecc*/ 	.short	0x010a
        /*0ece*/ 	.byte	0x3f
	.zero		1


	//   ....[101]....
        /*0ed0*/ 	.word	0x0001c720
        /*0ed4*/ 	.word	0x00000004
        /*0ed8*/ 	.word	0x00013280
        /*0edc*/ 	.short	0x010a
        /*0ede*/ 	.byte	0x3f
	.zero		1


	//----- nvinfo : EIATTR_NUM_MBARRIERS
	.align		4
.L_1486:
        /*0ee0*/ 	.byte	0x03, 0x38
        /*0ee2*/ 	.short	0x0016


	//----- nvinfo : EIATTR_EXIT_INSTR_OFFSETS
	.align		4
        /*0ee4*/ 	.byte	0x04, 0x1c
        /*0ee6*/ 	.short	(.L_1488 - .L_1487)


	//   ....[0]....
.L_1487:
        /*0ee8*/ 	.word	0x00000960


	//   ....[1]....
        /*0eec*/ 	.word	0x000146d0


	//   ....[2]....
        /*0ef0*/ 	.word	0x00019d10


	//----- nvinfo : EIATTR_MAX_THREADS
	.align		4
.L_1488:
        /*0ef4*/ 	.byte	0x04, 0x05
        /*0ef6*/ 	.short	(.L_1490 - .L_1489)
.L_1489:
        /*0ef8*/ 	.word	0x00000200
        /*0efc*/ 	.word	0x00000001
        /*0f00*/ 	.word	0x00000001


	//----- nvinfo : EIATTR_CRS_STACK_SIZE
	.align		4
.L_1490:
        /*0f04*/ 	.byte	0x04, 0x1e
        /*0f06*/ 	.short	(.L_1492 - .L_1491)
.L_1491:
        /*0f08*/ 	.word	0x00000000


	//----- nvinfo : EIATTR_CBANK_PARAM_SIZE
	.align		4
.L_1492:
        /*0f0c*/ 	.byte	0x03, 0x19
        /*0f0e*/ 	.short	0x0af0


	//----- nvinfo : EIATTR_PARAM_CBANK
	.align		4
        /*0f10*/ 	.byte	0x04, 0x0a
        /*0f12*/ 	.short	(.L_1494 - .L_1493)
	.align		4
.L_1493:
        /*0f14*/ 	.word	index@(.nv.constant0._ZN7cutlass13device_kernelIN5flash11enable_sm90INS1_16FlashAttnFwdSm90INS1_25CollectiveMainloopFwdSm90ILi2EN4cute5tupleIJNS5_1CILi1EEES8_S8_EEENS6_IJNS7_ILi192EEENS7_ILi160EEENS7_ILi64EEEEEELi64ENS_12float_e4m3_tEfNS_4arch4Sm90ELb0ELb1ELb1ELb0ELb1ELb0ELb0ELb1ELb1ELb1ELb0ELb0EEENS1_21CollectiveEpilogueFwdINS6_IJSA_SC_SB_EEES9_NS_10bfloat16_tESG_Li384ELb0ELb1ELb0ELb1EEENS1_30DynamicPersistentTileSchedulerILi384ELi128ELb0ELb1ELb1EEEEEEEEEvNT_6ParamsE)
        /*0f18*/ 	.short	0x0210
        /*0f1a*/ 	.short	0x0af0


	//----- nvinfo : EIATTR_SW_WAR
	.align		4
.L_1494:
        /*0f1c*/ 	.byte	0x04, 0x36
        /*0f1e*/ 	.short	(.L_1496 - .L_1495)
.L_1495:
        /*0f20*/ 	.word	0x00000008
.L_1496:


//--------------------- .nv.info._ZN7cutlass13device_kernelIN5flash11enable_sm90INS1_16FlashAttnFwdSm90INS1_25CollectiveMainloopFwdSm90ILi2EN4cute5tupleIJNS5_1CILi1EEES8_S8_EEENS6_IJNS7_ILi192EEENS7_ILi160EEENS7_ILi64EEEEEELi64ENS_12float_e4m3_tEfNS_4arch4Sm90ELb0ELb1ELb1ELb1ELb1ELb0ELb0ELb1ELb1ELb1ELb0ELb0EEENS1_21CollectiveEpilogueFwdINS6_IJSA_SC_SB_EEES9_NS_10bfloat16_tESG_Li384ELb1ELb1ELb0ELb1EEENS1_36VarlenDynamicPersistentTileSchedulerILi192ELi160ELi384ELi128ELb0ELb1ELb1ELb1ELb0ELb1EEEEEEEEEvNT_6ParamsE --------------------------
	.section	.nv.info._ZN7cutlass13device_kernelIN5flash11enable_sm90INS1_16FlashAttnFwdSm90INS1_25CollectiveMainloopFwdSm90ILi2EN4cute5tupleIJNS5_1CILi1EEES8_S8_EEENS6_IJNS7_ILi192EEENS7_ILi160EEENS7_ILi64EEEEEELi64ENS_12float_e4m3_tEfNS_4arch4Sm90ELb0ELb1ELb1ELb1ELb1ELb0ELb0ELb1ELb1ELb1ELb0ELb0EEENS1_21CollectiveEpilogueFwdINS6_IJSA_SC_SB_EEES9_NS_10bfloat16_tESG_Li384ELb1ELb1ELb0ELb1EEENS1_36VarlenDynamicPersistentTileSchedulerILi192ELi160ELi384ELi128ELb0ELb1ELb1ELb1ELb0ELb1EEEEEEEEEvNT_6ParamsE,"",@"SHT_CUDA_INFO"
	.sectionflags	@""
	.align	4


	//----- nvinfo : EIATTR_CUDA_API_VERSION
	.align		4
        /*0000*/ 	.byte	0x04, 0x37
        /*0002*/ 	.short	(.L_1498 - .L_1497)
.L_1497:
        /*0004*/ 	.word	0x00000082


	//----- nvinfo : EIATTR_KPARAM_INFO
	.align		4
.L_1498:
        /*0008*/ 	.byte	0x04, 0x17
        /*000a*/ 	.short	(.L_1500 - .L_1499)
.L_1499:
        /*000c*/ 	.word	0x00000000
        /*0010*/ 	.short	0x0000
        /*0012*/ 	.short	0x0070
        /*0014*/ 	.byte	0x00, 0xf0, 0x01, 0x2a


	//----- nvinfo : EIATTR_SPARSE_MMA_MASK
	.align		4
.L_1500:
        /*0018*/ 	.byte	0x03, 0x50
        /*001a*/ 	.short	0x0000


	//----- nvinfo : EIATTR_MAXREG_COUNT
	.align		4
        /*001c*/ 	.byte	0x03, 0x1b
        /*001e*/ 	.short	0x0080


	//----- nvinfo : EIATTR_NUM_BARRIERS
	.align		4
        /*0020*/ 	.byte	0x02, 0x4c
        /*0022*/ 	.byte	0x09
	.zero		1


	//----- nvinfo : EIATTR_EXTERNS
	.align		4
        /*0024*/ 	.byte	0x04, 0x0f
        /*0026*/ 	.short	(.L_1502 - .L_1501)


	//   ....[0]....
	.align		4
.L_1501:
        /*0028*/ 	.word	index@(__assertfail)


	//----- nvinfo : EIATTR_ANNOTATIONS
	.align		4
.L_1502:
        /*002c*/ 	.byte	0x04, 0x55
        /*002e*/ 	.short	(.L_1504 - .L_1503)


	//   ....[0]....
.L_1503:
        /* <DEDUP_REMOVED lines=41> */


	//----- nvinfo : EIATTR_MERCURY_ISA_VERSION
	.align		4
.L_1504:
        /*02b0*/ 	.byte	0x03, 0x5f
        /*02b2*/ 	.short	0x0101


	//----- nvinfo : EIATTR_UNUSED_LOAD_BYTE_OFFSET
	.align		4
        /*02b4*/ 	.byte	0x04, 0x44
        /*02b6*/ 	.short	(.L_1506 - .L_1505)


	//   ....[0]....
.L_1505:
        /*02b8*/ 	.word	0x00000940
        /*02bc*/ 	.word	0x0000fff0


	//   ....[1]....
        /*02c0*/ 	.word	0x00012f70
        /*02c4*/ 	.word	0x0000fff0


	//----- nvinfo : EIATTR_INT_WARP_WIDE_INSTR_OFFSETS
	.align		4
.L_1506:
        /*02c8*/ 	.byte	0x04, 0x31
        /*02ca*/ 	.short	(.L_1508 - .L_1507)


	//   ....[0]....
.L_1507:
        /*02cc*/ 	.word	0x000000c0


	//   ....[1]....
        /*02d0*/ 	.word	0x000000d0


	//   ....[2]....
        /*02d4*/ 	.word	0x00000170


	//   ....[3]....
        /*02d8*/ 	.word	0x00016440


	//   ....[4]....
        /*02dc*/ 	.word	0x000164d0


	//   ....[5]....
        /*02e0*/ 	.word	0x0001a100


	//   ....[6]....
        /*02e4*/ 	.word	0x0001a190


	//----- nvinfo : EIATTR_COOP_GROUP_MASK_REGIDS
	.align		4
.L_1508:
        /*02e8*/ 	.byte	0x04, 0x29
        /*02ea*/ 	.short	(.L_1510 - .L_1509)


	//   ....[0]....
.L_1509:
        /*02ec*/ 	.word	0xffffffff


	//   ....[1]....
        /*02f0*/ 	.word	0xffffffff


	//   ....[2]....
        /*02f4*/ 	.word	0xffffffff


	//   ....[3]....
        /*02f8*/ 	.word	0xffffffff


	//   ....[4]....
        /*02fc*/ 	.word	0xffffffff


	//   ....[5]....
        /*0300*/ 	.word	0xffffffff


	//   ....[6]....
        /*0304*/ 	.word	0xffffffff


	//   ....[7]....
        /*0308*/ 	.word	0xffffffff


	//   ....[8]....
        /*030c*/ 	.word	0xffffffff


	//   ....[9]....
        /*0310*/ 	.word	0xffffffff


	//   ....[10]....
        /*0314*/ 	.word	0xffffffff


	//   ....[11]....
        /*0318*/ 	.word	0xffffffff


	//   ....[12]....
        /*031c*/ 	.word	0xffffffff


	//   ....[13]....
        /*0320*/ 	.word	0xffffffff


	//   ....[14]....
        /*0324*/ 	.word	0xffffffff


	//   ....[15]....
        /*0328*/ 	.word	0xffffffff


	//   ....[16]....
        /*032c*/ 	.word	0xffffffff


	//   ....[17]....
        /*0330*/ 	.word	0xffffffff


	//   ....[18]....
        /*0334*/ 	.word	0xffffffff


	//   ....[19]....
        /*0338*/ 	.word	0xffffffff


	//   ....[20]....
        /*033c*/ 	.word	0xffffffff


	//   ....[21]....
        /*0340*/ 	.word	0xffffffff


	//   ....[22]....
        /*0344*/ 	.word	0xffffffff


	//   ....[23]....
        /*0348*/ 	.word	0xffffffff


	//   ....[24]....
        /*034c*/ 	.word	0xffffffff


	//   ....[25]....
        /*0350*/ 	.word	0xffffffff


	//   ....[26]....
        /*0354*/ 	.word	0xffffffff


	//   ....[27]....
        /*0358*/ 	.word	0xffffffff


	//   ....[28]....
        /*035c*/ 	.word	0xffffffff


	//   ....[29]....
        /*0360*/ 	.word	0xffffffff


	//   ....[30]....
        /*0364*/ 	.word	0xffffffff


	//   ....[31]....
        /*0368*/ 	.word	0xffffffff


	//   ....[32]....
        /*036c*/ 	.word	0xffffffff


	//   ....[33]....
        /*0370*/ 	.word	0xffffffff


	//   ....[34]....
        /*0374*/ 	.word	0xffffffff


	//   ....[35]....
        /*0378*/ 	.word	0xffffffff


	//   ....[36]....
        /*037c*/ 	.word	0xffffffff


	//   ....[37]....
        /*0380*/ 	.word	0xffffffff


	//   ....[38]....
        /*0384*/ 	.word	0xffffffff


	//   ....[39]....
        /*0388*/ 	.word	0xffffffff


	//   ....[40]....
        /*038c*/ 	.word	0xffffffff


	//   ....[41]....
        /*0390*/ 	.word	0xffffffff


	//   ....[42]....
        /*0394*/ 	.word	0xffffffff


	//   ....[43]....
        /*0398*/ 	.word	0xffffffff


	//   ....[44]....
        /*039c*/ 	.word	0xffffffff


	//   ....[45]....
        /*03a0*/ 	.word	0xffffffff


	//   ....[46]....
        /*03a4*/ 	.word	0xffffffff


	//   ....[47]....
        /*03a8*/ 	.word	0xffffffff


	//   ....[48]....
        /*03ac*/ 	.word	0xffffffff


	//   ....[49]....
        /*03b0*/ 	.word	0xffffffff


	//   ....[50]....
        /*03b4*/ 	.word	0xffffffff


	//   ....[51]....
        /*03b8*/ 	.word	0xffffffff


	//   ....[52]....
        /*03bc*/ 	.word	0xffffffff


	//   ....[53]....
        /*03c0*/ 	.word	0xffffffff


	//   ....[54]....
        /*03c4*/ 	.word	0xffffffff


	//   ....[55]....
        /*03c8*/ 	.word	0xffffffff


	//   ....[56]....
        /*03cc*/ 	.word	0xffffffff


	//   ....[57]....
        /*03d0*/ 	.word	0xffffffff


	//   ....[58]....
        /*03d4*/ 	.word	0xffffffff


	//   ....[59]....
        /*03d8*/ 	.word	0xffffffff


	//   ....[60]....
        /*03dc*/ 	.word	0xffffffff


	//   ....[61]....
        /*03e0*/ 	.word	0xffffffff


	//   ....[62]....
        /*03e4*/ 	.word	0xffffffff


	//   ....[63]....
        /*03e8*/ 	.word	0xffffffff


	//   ....[64]....
        /*03ec*/ 	.word	0xffffffff


	//   ....[65]....
        /*03f0*/ 	.word	0xffffffff


	//   ....[66]....
        /*03f4*/ 	.word	0xffffffff


	//   ....[67]....
        /*03f8*/ 	.word	0xffffffff


	//   ....[68]....
        /*03fc*/ 	.word	0xffffffff


	//   ....[69]....
        /*0400*/ 	.word	0xffffffff


	//   ....[70]....
        /*0404*/ 	.word	0xffffffff


	//   ....[71]....
        /*0408*/ 	.word	0xffffffff


	//   ....[72]....
        /*040c*/ 	.word	0xffffffff


	//   ....[73]....
        /*0410*/ 	.word	0xffffffff


	//   ....[74]....
        /*0414*/ 	.word	0xffffffff


	//   ....[75]....
        /*0418*/ 	.word	0xffffffff


	//   ....[76]....
        /*041c*/ 	.word	0xffffffff


	//   ....[77]....
        /*0420*/ 	.word	0xffffffff


	//   ....[78]....
        /*0424*/ 	.word	0xffffffff


	//   ....[79]....
        /*0428*/ 	.word	0xffffffff


	//   ....[80]....
        /*042c*/ 	.word	0xffffffff


	//   ....[81]....
        /*0430*/ 	.word	0xffffffff


	//   ....[82]....
        /*0434*/ 	.word	0xffffffff


	//   ....[83]....
        /*0438*/ 	.word	0xffffffff


	//   ....[84]....
        /*043c*/ 	.word	0xffffffff


	//   ....[85]....
        /*0440*/ 	.word	0xffffffff


	//   ....[86]....
        /*0444*/ 	.word	0xffffffff


	//   ....[87]....
        /*0448*/ 	.word	0xffffffff


	//   ....[88]....
        /*044c*/ 	.word	0xffffffff


	//   ....[89]....
        /*0450*/ 	.word	0xffffffff


	//   ....[90]....
        /*0454*/ 	.word	0xffffffff


	//   ....[91]....
        /*0458*/ 	.word	0xffffffff


	//   ....[92]....
        /*045c*/ 	.word	0xffffffff


	//   ....[93]....
        /*0460*/ 	.word	0xffffffff


	//   ....[94]....
        /*0464*/ 	.word	0xffffffff


	//   ....[95]....
        /*0468*/ 	.word	0xffffffff


	//   ....[96]....
        /*046c*/ 	.word	0xffffffff


	//   ....[97]....
        /*0470*/ 	.word	0xffffffff


	//   ....[98]....
        /*0474*/ 	.word	0xffffffff


	//   ....[99]....
        /*0478*/ 	.word	0xffffffff


	//   ....[100]....
        /*047c*/ 	.word	0xffffffff


	//   ....[101]....
        /*0480*/ 	.word	0xffffffff


	//   ....[102]....
        /*0484*/ 	.word	0xffffffff


	//   ....[103]....
        /*0488*/ 	.word	0xffffffff


	//   ....[104]....
        /*048c*/ 	.word	0xffffffff


	//   ....[105]....
        /*0490*/ 	.word	0xffffffff


	//   ....[106]....
        /*0494*/ 	.word	0xffffffff


	//   ....[107]....
        /*0498*/ 	.word	0xffffffff


	//   ....[108]....
        /*049c*/ 	.word	0xffffffff


	//   ....[109]....
        /*04a0*/ 	.word	0xffffffff


	//   ....[110]....
        /*04a4*/ 	.word	0xffffffff


	//   ....[111]....
        /*04a8*/ 	.word	0xffffffff


	//   ....[112]....
        /*04ac*/ 	.word	0xffffffff


	//   ....[113]....
        /*04b0*/ 	.word	0xffffffff


	//   ....[114]....
        /*04b4*/ 	.word	0xffffffff


	//   ....[115]....
        /*04b8*/ 	.word	0xffffffff


	//   ....[116]....
        /*04bc*/ 	.word	0xffffffff


	//   ....[117]....
        /*04c0*/ 	.word	0xffffffff


	//   ....[118]....
        /*04c4*/ 	.word	0xffffffff


	//   ....[119]....
        /*04c8*/ 	.word	0xffffffff


	//   ....[120]....
        /*04cc*/ 	.word	0xffffffff


	//   ....[121]....
        /*04d0*/ 	.word	0xffffffff


	//   ....[122]....
        /*04d4*/ 	.word	0xffffffff


	//   ....[123]....
        /*04d8*/ 	.word	0xffffffff


	//   ....[124]....
        /*04dc*/ 	.word	0xffffffff


	//   ....[125]....
        /*04e0*/ 	.word	0xffffffff


	//   ....[126]....
        /*04e4*/ 	.word	0xffffffff


	//   ....[127]....
        /*04e8*/ 	.word	0xffffffff


	//   ....[128]....
        /*04ec*/ 	.word	0xffffffff


	//   ....[129]....
        /*04f0*/ 	.word	0xffffffff


	//   ....[130]....
        /*04f4*/ 	.word	0xffffffff


	//   ....[131]....
        /*04f8*/ 	.word	0xffffffff


	//   ....[132]....
        /*04fc*/ 	.word	0xffffffff


	//   ....[133]....
        /*0500*/ 	.word	0xffffffff


	//   ....[134]....
        /*0504*/ 	.word	0xffffffff


	//   ....[135]....
        /*0508*/ 	.word	0xffffffff


	//   ....[136]....
        /*050c*/ 	.word	0xffffffff


	//   ....[137]....
        /*0510*/ 	.word	0xffffffff


	//   ....[138]....
        /*0514*/ 	.word	0xffffffff


	//   ....[139]....
        /*0518*/ 	.word	0xffffffff


	//   ....[140]....
        /*051c*/ 	.word	0xffffffff


	//   ....[141]....
        /*0520*/ 	.word	0xffffffff


	//   ....[142]....
        /*0524*/ 	.word	0xffffffff


	//   ....[143]....
        /*0528*/ 	.word	0xffffffff


	//   ....[144]....
        /*052c*/ 	.word	0xffffffff


	//   ....[145]....
        /*0530*/ 	.word	0xffffffff


	//   ....[146]....
        /*0534*/ 	.word	0xffffffff


	//   ....[147]....
        /*0538*/ 	.word	0xffffffff


	//   ....[148]....
        /*053c*/ 	.word	0xffffffff


	//   ....[149]....
        /*0540*/ 	.word	0xffffffff


	//   ....[150]....
        /*0544*/ 	.word	0xffffffff


	//   ....[151]....
        /*0548*/ 	.word	0xffffffff


	//   ....[152]....
        /*054c*/ 	.word	0xffffffff


	//   ....[153]....
        /*0550*/ 	.word	0xffffffff


	//   ....[154]....
        /*0554*/ 	.word	0xffffffff


	//   ....[155]....
        /*0558*/ 	.word	0x0500000f


	//   ....[156]....
        /*055c*/ 	.word	0x0500000f


	//   ....[157]....
        /*0560*/ 	.word	0x0500000f


	//   ....[158]....
        /*0564*/ 	.word	0x0500000f


	//   ....[159]....
        /*0568*/ 	.word	0x0500000f


	//   ....[160]....
        /*056c*/ 	.word	0x0500000f


	//   ....[161]....
        /*0570*/ 	.word	0x0500000f


	//   ....[162]....
        /*0574*/ 	.word	0x0500000f


	//   ....[163]....
        /*0578*/ 	.word	0x0500000f


	//   ....[164]....
        /*057c*/ 	.word	0x0500000f


	//   ....[165]....
        /*0580*/ 	.word	0x0500000f


	//   ....[166]....
        /*0584*/ 	.word	0x0500000f


	//   ....[167]....
        /*0588*/ 	.word	0x0500000f


	//   ....[168]....
        /*058c*/ 	.word	0x0500000f


	//   ....[169]....
        /*0590*/ 	.word	0x0500000f


	//   ....[170]....
        /*0594*/ 	.word	0x0500000f


	//   ....[171]....
        /*0598*/ 	.word	0x0500000f


	//   ....[172]....
        /*059c*/ 	.word	0x0500000f


	//   ....[173]....
        /*05a0*/ 	.word	0x0500000f


	//   ....[174]....
        /*05a4*/ 	.word	0x0500000f


	//   ....[175]....
        /*05a8*/ 	.word	0x0500000f


	//   ....[176]....
        /*05ac*/ 	.word	0x0500000f


	//   ....[177]....
        /*05b0*/ 	.word	0x0500000f


	//   ....[178]....
        /*05b4*/ 	.word	0x0500000f


	//   ....[179]....
        /*05b8*/ 	.word	0x0500000f


	//   ....[180]....
        /*05bc*/ 	.word	0x0500000f


	//   ....[181]....
        /*05c0*/ 	.word	0x0500000f


	//   ....[182]....
        /*05c4*/ 	.word	0x0500000f


	//   ....[183]....
        /*05c8*/ 	.word	0x0500000f


	//   ....[184]....
        /*05cc*/ 	.word	0x0500000f


	//   ....[185]....
        /*05d0*/ 	.word	0x0500000f


	//   ....[186]....
        /*05d4*/ 	.word	0x0500000f


	//   ....[187]....
        /*05d8*/ 	.word	0x0500000f


	//   ....[188]....
        /*05dc*/ 	.word	0x0500000f


	//   ....[189]....
        /*05e0*/ 	.word	0x0500000f


	//   ....[190]....
        /*05e4*/ 	.word	0x0500000f


	//   ....[191]....
        /*05e8*/ 	.word	0x0500000f


	//   ....[192]....
        /*05ec*/ 	.word	0x0500000f


	//   ....[193]....
        /*05f0*/ 	.word	0x0500000f


	//   ....[194]....
        /*05f4*/ 	.word	0x0500000f


	//   ....[195]....
        /*05f8*/ 	.word	0x0500000f


	//   ....[196]....
        /*05fc*/ 	.word	0x0500000f


	//   ....[197]....
        /*0600*/ 	.word	0x0500000f


	//   ....[198]....
        /*0604*/ 	.word	0x0500000f


	//   ....[199]....
        /*0608*/ 	.word	0x0500000f


	//   ....[200]....
        /*060c*/ 	.word	0x0500000f


	//   ....[201]....
        /*0610*/ 	.word	0x0500000f


	//   ....[202]....
        /*0614*/ 	.word	0x0500000f


	//   ....[203]....
        /*0618*/ 	.word	0x0500000f


	//   ....[204]....
        /*061c*/ 	.word	0x0500000f


	//   ....[205]....
        /*0620*/ 	.word	0x0500000f


	//   ....[206]....
        /*0624*/ 	.word	0x0500000f


	//   ....[207]....
        /*0628*/ 	.word	0x0500000f


	//   ....[208]....
        /*062c*/ 	.word	0x0500000f


	//----- nvinfo : EIATTR_COOP_GROUP_INSTR_OFFSETS
	.align		4
.L_1510:
        /*0630*/ 	.byte	0x04, 0x28
        /*0632*/ 	.short	(.L_1512 - .L_1511)


	//   ....[0]....
.L_1511:
        /*0634*/ 	.word	0x00000070


	//   ....[1]....
        /*0638*/ 	.word	0x000000b0


	//   ....[2]....
        /*063c*/ 	.word	0x000002d0


	//   ....[3]....
        /*0640*/ 	.word	0x00000430


	//   ....[4]....
        /*0644*/ 	.word	0x00000550


	//   ....[5]....
        /*0648*/ 	.word	0x000006b0


	//   ....[6]....
        /*064c*/ 	.word	0x000017b0


	//   ....[7]....
        /*0650*/ 	.word	0x000026e0


	//   ....[8]....
        /*0654*/ 	.word	0x00002fa0


	//   ....[9]....
        /*0658*/ 	.word	0x00004a10


	//   ....[10]....
        /*065c*/ 	.word	0x00004ac0


	//   ....[11]....
        /*0660*/ 	.word	0x000052e0


	//   ....[12]....
        /*0664*/ 	.word	0x00005360


	//   ....[13]....
        /*0668*/ 	.word	0x00007100


	//   ....[14]....
        /*066c*/ 	.word	0x00008740


	//   ....[15]....
        /*0670*/ 	.word	0x00008f60


	//   ....[16]....
        /*0674*/ 	.word	0x00009070


	//   ....[17]....
        /*0678*/ 	.word	0x00009bd0


	//   ....[18]....
        /*067c*/ 	.word	0x00009c60


	//   ....[19]....
        /*0680*/ 	.word	0x0000c750


	//   ....[20]....
        /*0684*/ 	.word	0x0000c770


	//   ....[21]....
        /*0688*/ 	.word	0x0000c790


	//   ....[22]....
        /*068c*/ 	.word	0x0000c7b0


	//   ....[23]....
        /*0690*/ 	.word	0x0000e980


	//   ....[24]....
        /*0694*/ 	.word	0x0000ffd0


	//   ....[25]....
        /*0698*/ 	.word	0x000107f0


	//   ....[26]....
        /*069c*/ 	.word	0x00010900


	//   ....[27]....
        /*06a0*/ 	.word	0x00011460


	//   ....[28]....
        /*06a4*/ 	.word	0x000114e0


	//   ....[29]....
        /*06a8*/ 	.word	0x000129c0


	//   ....[30]....
        /*06ac*/ 	.word	0x000129d0


	//   ....[31]....
        /*06b0*/ 	.word	0x00012a50


	//   ....[32]....
        /*06b4*/ 	.word	0x00012a60


	//   ....[33]....
        /*06b8*/ 	.word	0x000134f0


	//   ....[34]....
        /*06bc*/ 	.word	0x00013500


	//   ....[35]....
        /*06c0*/ 	.word	0x00013510


	//   ....[36]....
        /*06c4*/ 	.word	0x00013520


	//   ....[37]....
        /*06c8*/ 	.word	0x00013530


	//   ....[38]....
        /*06cc*/ 	.word	0x00013540


	//   ....[39]....
        /*06d0*/ 	.word	0x00013550


	//   ....[40]....
        /*06d4*/ 	.word	0x00013560


	//   ....[41]....
        /*06d8*/ 	.word	0x00013590


	//   ....[42]....
        /*06dc*/ 	.word	0x000135a0


	//   ....[43]....
        /*06e0*/ 	.word	0x000135d0


	//   ....[44]....
        /*06e4*/ 	.word	0x000135f0


	//   ....[45]....
        /*06e8*/ 	.word	0x00013620


	//   ....[46]....
        /*06ec*/ 	.word	0x00013630


	//   ....[47]....
        /*06f0*/ 	.word	0x00013660


	//   ....[48]....
        /*06f4*/ 	.word	0x00013670


	//   ....[49]....
        /*06f8*/ 	.word	0x00013ae0


	//   ....[50]....
        /*06fc*/ 	.word	0x00013af0


	//   ....[51]....
        /*0700*/ 	.word	0x00013b00


	//   ....[52]....
        /*0704*/ 	.word	0x00013b50


	//   ....[53]....
        /*0708*/ 	.word	0x00014070


	//   ....[54]....
        /*070c*/ 	.word	0x00014080


	//   ....[55]....
        /*0710*/ 	.word	0x00014090


	//   ....[56]....
        /*0714*/ 	.word	0x000140b0


	//   ....[57]....
        /*0718*/ 	.word	0x000140d0


	//   ....[58]....
        /*071c*/ 	.word	0x000140f0


	//   ....[59]....
        /*0720*/ 	.word	0x000141e0


	//   ....[60]....
        /*0724*/ 	.word	0x000141f0


	//   ....[61]....
        /*0728*/ 	.word	0x00014a60


	//   ....[62]....
        /*072c*/ 	.word	0x00014a90


	//   ....[63]....
        /*0730*/ 	.word	0x00014ad0


	//   ....[64]....
        /*0734*/ 	.word	0x00014b00


	//   ....[65]....
        /*0738*/ 	.word	0x00014b20


	//   ....[66]....
        /*073c*/ 	.word	0x00014b30


	//   ....[67]....
        /*0740*/ 	.word	0x00014b40


	//   ....[68]....
        /*0744*/ 	.word	0x00014b60


	//   ....[69]....
        /*0748*/ 	.word	0x00014cc0


	//   ....[70]....
        /*074c*/ 	.word	0x00014e60


	//   ....[71]....
        /*0750*/ 	.word	0x00014e90


	//   ....[72]....
        /*0754*/ 	.word	0x00014ec0


	//   ....[73]....
        /*0758*/ 	.word	0x00014f00


	//   ....[74]....
        /*075c*/ 	.word	0x00014f30


	//   ....[75]....
        /*0760*/ 	.word	0x00014f70


	//   ....[76]....
        /*0764*/ 	.word	0x000150b0


	//   ....[77]....
        /*0768*/ 	.word	0x000150e0


	//   ....[78]....
        /*076c*/ 	.word	0x00015110


	//   ....[79]....
        /*0770*/ 	.word	0x00015140


	//   ....[80]....
        /*0774*/ 	.word	0x00015170


	//   ....[81]....
        /*0778*/ 	.word	0x000151b0


	//   ....[82]....
        /*077c*/ 	.word	0x00015240


	//   ....[83]....
        /*0780*/ 	.word	0x000152a0


	//   ....[84]....
        /*0784*/ 	.word	0x00015340


	//   ....[85]....
        /*0788*/ 	.word	0x000173f0


	//   ....[86]....
        /*078c*/ 	.word	0x00017420


	//   ....[87]....
        /*0790*/ 	.word	0x00017430


	//   ....[88]....
        /*0794*/ 	.word	0x000174d0


	//   ....[89]....
        /*0798*/ 	.word	0x00017500


	//   ....[90]....
        /*079c*/ 	.word	0x00017510


	//   ....[91]....
        /*07a0*/ 	.word	0x00017530


	//   ....[92]....
        /*07a4*/ 	.word	0x00017540


	//   ....[93]....
        /*07a8*/ 	.word	0x000175a0


	//   ....[94]....
        /*07ac*/ 	.word	0x000175f0


	//   ....[95]....
        /*07b0*/ 	.word	0x00017a40


	//   ....[96]....
        /*07b4*/ 	.word	0x00017a50


	//   ....[97]....
        /*07b8*/ 	.word	0x00017a70


	//   ....[98]....
        /*07bc*/ 	.word	0x00017b00


	//   ....[99]....
        /*07c0*/ 	.word	0x00017b10


	//   ....[100]....
        /*07c4*/ 	.word	0x00017b80


	//   ....[101]....
        /*07c8*/ 	.word	0x00017b90


	//   ....[102]....
        /*07cc*/ 	.word	0x00017ba0


	//   ....[103]....
        /*07d0*/ 	.word	0x00017bb0


	//   ....[104]....
        /*07d4*/ 	.word	0x00017c70


	//   ....[105]....
        /*07d8*/ 	.word	0x00018510


	//   ....[106]....
        /*07dc*/ 	.word	0x00018540


	//   ....[107]....
        /*07e0*/ 	.word	0x000185d0


	//   ....[108]....
        /*07e4*/ 	.word	0x000185e0


	//   ....[109]....
        /*07e8*/ 	.word	0x00018650


	//   ....[110]....
        /*07ec*/ 	.word	0x00018660


	//   ....[111]....
        /*07f0*/ 	.word	0x00018670


	//   ....[112]....
        /*07f4*/ 	.word	0x00018680


	//   ....[113]....
        /*07f8*/ 	.word	0x00018760


	//   ....[114]....
        /*07fc*/ 	.word	0x00018770


	//   ....[115]....
        /*0800*/ 	.word	0x00018780


	//   ....[116]....
        /*0804*/ 	.word	0x00018790


	//   ....[117]....
        /*0808*/ 	.word	0x00019220


	//   ....[118]....
        /*080c*/ 	.word	0x00019230


	//   ....[119]....
        /*0810*/ 	.word	0x00019250


	//   ....[120]....
        /*0814*/ 	.word	0x000192a0


	//   ....[121]....
        /*0818*/ 	.word	0x000192b0


	//   ....[122]....
        /*081c*/ 	.word	0x000192f0


	//   ....[123]....
        /*0820*/ 	.word	0x00019300


	//   ....[124]....
        /*0824*/ 	.word	0x00019310


	//   ....[125]....
        /*0828*/ 	.word	0x00019350


	//   ....[126]....
        /*082c*/ 	.word	0x00019390


	//   ....[127]....
        /*0830*/ 	.word	0x000197f0


	//   ....[128]....
        /*0834*/ 	.word	0x00019800


	//   ....[129]....
        /*0838*/ 	.word	0x00019810


	//   ....[130]....
        /*083c*/ 	.word	0x00019850


	//   ....[131]....
        /*0840*/ 	.word	0x00019860


	//   ....[132]....
        /*0844*/ 	.word	0x000198a0


	//   ....[133]....
        /*0848*/ 	.word	0x000198b0


	//   ....[134]....
        /*084c*/ 	.word	0x000198c0


	//   ....[135]....
        /*0850*/ 	.word	0x00019900


	//   ....[136]....
        /*0854*/ 	.word	0x00019940


	//   ....[137]....
        /*0858*/ 	.word	0x0001a9f0


	//   ....[138]....
        /*085c*/ 	.word	0x0001aa00


	//   ....[139]....
        /*0860*/ 	.word	0x0001aa30


	//   ....[140]....
        /*0864*/ 	.word	0x0001aa60


	//   ....[141]....
        /*0868*/ 	.word	0x0001aa90


	//   ....[142]....
        /*086c*/ 	.word	0x0001aaa0


	//   ....[143]....
        /*0870*/ 	.word	0x0001aad0


	//   ....[144]....
        /*0874*/ 	.word	0x0001ab10


	//   ....[145]....
        /*0878*/ 	.word	0x0001ac40


	//   ....[146]....
        /*087c*/ 	.word	0x0001ac70


	//   ....[147]....
        /*0880*/ 	.word	0x0001aca0


	//   ....[148]....
        /*0884*/ 	.word	0x0001acd0


	//   ....[149]....
        /*0888*/ 	.word	0x0001ad00


	//   ....[150]....
        /*088c*/ 	.word	0x0001ad40


	//   ....[151]....
        /*0890*/ 	.word	0x0001ade0


	//   ....[152]....
        /*0894*/ 	.word	0x0001ae50


	//   ....[153]....
        /*0898*/ 	.word	0x0001ae90


	//   ....[154]....
        /*089c*/ 	.word	0x0001b560


	//   ....[155]....
        /*08a0*/ 	.word	0x0001bc60


	//   ....[156]....
        /*08a4*/ 	.word	0x0001bd50


	//   ....[157]....
        /*08a8*/ 	.word	0x0001be20


	//   ....[158]....
        /*08ac*/ 	.word	0x0001be90


	//   ....[159]....
        /*08b0*/ 	.word	0x0001bf70


	//   ....[160]....
        /*08b4*/ 	.word	0x0001c010


	//   ....[161]....
        /*08b8*/ 	.word	0x0001c0b0


	//   ....[162]....
        /*08bc*/ 	.word	0x0001c130


	//   ....[163]....
        /*08c0*/ 	.word	0x0001c1d0


	//   ....[164]....
        /*08c4*/ 	.word	0x0001c230


	//   ....[165]....
        /*08c8*/ 	.word	0x0001c300


	//   ....[166]....
        /*08cc*/ 	.word	0x0001c400


	//   ....[167]....
        /*08d0*/ 	.word	0x0001c4b0


	//   ....[168]....
        /*08d4*/ 	.word	0x0001c530


	//   ....[169]....
        /*08d8*/ 	.word	0x0001c620


	//   ....[170]....
        /*08dc*/ 	.word	0x0001c680


	//   ....[171]....
        /*08e0*/ 	.word	0x0001c760


	//   ....[172]....
        /*08e4*/ 	.word	0x0001c7c0


	//   ....[173]....
        /*08e8*/ 	.word	0x0001c860


	//   ....[174]....
        /*08ec*/ 	.word	0x0001c900


	//   ....[175]....
        /*08f0*/ 	.word	0x0001c9d0


	//   ....[176]....
        /*08f4*/ 	.word	0x0001ca80


	//   ....[177]....
        /*08f8*/ 	.word	0x0001caf0


	//   ....[178]....
        /*08fc*/ 	.word	0x0001cb50


	//   ....[179]....
        /*0900*/ 	.word	0x0001cc20


	//   ....[180]....
        /*0904*/ 	.word	0x0001cc80


	//   ....[181]....
        /*0908*/ 	.word	0x0001cd60


	//   ....[182]....
        /*090c*/ 	.word	0x0001cdc0


	//   ....[183]....
        /*0910*/ 	.word	0x0001cea0


	//   ....[184]....
        /*0914*/ 	.word	0x0001cf00


	//   ....[185]....
        /*0918*/ 	.word	0x0001cff0


	//   ....[186]....
        /*091c*/ 	.word	0x0001d050


	//   ....[187]....
        /*0920*/ 	.word	0x0001d110


	//   ....[188]....
        /*0924*/ 	.word	0x0001d260


	//   ....[189]....
        /*0928*/ 	.word	0x0001d310


	//   ....[190]....
        /*092c*/ 	.word	0x0001d3c0


	//   ....[191]....
        /*0930*/ 	.word	0x0001d460


	//   ....[192]....
        /*0934*/ 	.word	0x0001d510


	//   ....[193]....
        /*0938*/ 	.word	0x0001d5b0


	//   ....[194]....
        /*093c*/ 	.word	0x0001d660


	//   ....[195]....
        /*0940*/ 	.word	0x0001d700


	//   ....[196]....
        /*0944*/ 	.word	0x0001d770


	//   ....[197]....
        /*0948*/ 	.word	0x0001d830


	//   ....[198]....
        /*094c*/ 	.word	0x0001d930


	//   ....[199]....
        /*0950*/ 	.word	0x0001d9c0


	//   ....[200]....
        /*0954*/ 	.word	0x0001da20


	//   ....[201]....
        /*0958*/ 	.word	0x0001dad0


	//   ....[202]....
        /*095c*/ 	.word	0x0001db30


	//   ....[203]....
        /*0960*/ 	.word	0x0001dbe0


	//   ....[204]....
        /*0964*/ 	.word	0x0001dc40


	//   ....[205]....
        /*0968*/ 	.word	0x0001dcf0


	//   ....[206]....
        /*096c*/ 	.word	0x0001dd50


	//   ....[207]....
        /*0970*/ 	.word	0x0001de00


	//   ....[208]....
        /*0974*/ 	.word	0x0001e060


	//----- nvinfo : EIATTR_REG_RECONFIG
	.align		4
.L_1512:
        /*0978*/ 	.byte	0x01, 0x54
	.zero		2


	//----- nvinfo : EIATTR_SYSCALL_OFFSETS
	.align		4
        /*097c*/ 	.byte	0x04, 0x46
        /*097e*/ 	.short	(.L_1514 - .L_1513)


	//   ....[0]....
.L_1513:
        /*0980*/ 	.word	0x00001960


	//   ....[1]....
        /*0984*/ 	.word	0x00016630


	//   ....[2]....
        /*0988*/ 	.word	0x000167a0


	//   ....[3]....
        /*098c*/ 	.word	0x000168f0


	//   ....[4]....
        /*0990*/ 	.word	0x00016a30


	//   ....[5]....
        /*0994*/ 	.word	0x00018000


	//----- nvinfo : EIATTR_MBARRIER_INSTR_OFFSETS
	.align		4
.L_1514:
        /*0998*/ 	.byte	0x04, 0x39
        /*099a*/ 	.short	(.L_1516 - .L_1515)


	//   ....[0]....
.L_1515:
        /*099c*/ 	.word	0x00000180
        /*09a0*/ 	.word	0x000000ff
        /*09a4*/ 	.word	0x00013200
        /*09a8*/ 	.short	0x0100
        /*09aa*/ 	.byte	0x08
	.zero		1


	//   ....[1]....
        /*09ac*/ 	.word	0x00000190
        /*09b0*/ 	.word	0x000000ff
        /*09b4*/ 	.word	0x00013220
        /*09b8*/ 	.short	0x0100
        /*09ba*/ 	.byte	0x08
	.zero		1


	//   ....[2]....
        /*09bc*/ 	.word	0x00000280
        /*09c0*/ 	.word	0x000000ff
        /*09c4*/ 	.word	0x00013230
        /*09c8*/ 	.short	0x0100
        /*09ca*/ 	.byte	0x08
	.zero		1


	//   ....[3]....
        /*09cc*/ 	.word	0x00000290
        /*09d0*/ 	.word	0x000000ff
        /*09d4*/ 	.word	0x00013240
        /*09d8*/ 	.short	0x0100
        /*09da*/ 	.byte	0x08
	.zero		1


	//   ....[4]....
        /*09dc*/ 	.word	0x000002a0
        /*09e0*/ 	.word	0x000000ff
        /*09e4*/ 	.word	0x00013238
        /*09e8*/ 	.short	0x0100
        /*09ea*/ 	.byte	0x08
	.zero		1


	//   ....[5]....
        /*09ec*/ 	.word	0x000002b0
        /*09f0*/ 	.word	0x000000ff
        /*09f4*/ 	.word	0x00013248
        /*09f8*/ 	.short	0x0100
        /*09fa*/ 	.byte	0x08
	.zero		1


	//   ....[6]....
        /*09fc*/ 	.word	0x000003e0
        /*0a00*/ 	.word	0x000000ff
        /*0a04*/ 	.word	0x00013250
        /*0a08*/ 	.short	0x0100
        /*0a0a*/ 	.byte	0x08
	.zero		1


	//   ....[7]....
        /*0a0c*/ 	.word	0x000003f0
        /*0a10*/ 	.word	0x000000ff
        /*0a14*/ 	.word	0x00013260
        /*0a18*/ 	.short	0x0100
        /*0a1a*/ 	.byte	0x08
	.zero		1


	//   ....[8]....
        /*0a1c*/ 	.word	0x00000400
        /*0a20*/ 	.word	0x000000ff
        /*0a24*/ 	.word	0x00013258
        /*0a28*/ 	.short	0x0100
        /*0a2a*/ 	.byte	0x08
	.zero		1


	//   ....[9]....
        /*0a2c*/ 	.word	0x00000410
        /*0a30*/ 	.word	0x000000ff
        /*0a34*/ 	.word	0x00013268
        /*0a38*/ 	.short	0x0100
        /*0a3a*/ 	.byte	0x08
	.zero		1


	//   ....[10]....
        /*0a3c*/ 	.word	0x00000500
        /*0a40*/ 	.word	0x000000ff
        /*0a44*/ 	.word	0x00013270
        /*0a48*/ 	.short	0x0100
        /*0a4a*/ 	.byte	0x06
	.zero		1


	//   ....[11]....
        /*0a4c*/ 	.word	0x00000510
        /*0a50*/ 	.word	0x000000ff
        /*0a54*/ 	.word	0x00013280
        /*0a58*/ 	.short	0x0100
        /*0a5a*/ 	.byte	0x06
	.zero		1


	//   ....[12]....
        /*0a5c*/ 	.word	0x00000520
        /*0a60*/ 	.word	0x000000ff
        /*0a64*/ 	.word	0x00013278
        /*0a68*/ 	.short	0x0100
        /*0a6a*/ 	.byte	0x06
	.zero		1


	//   ....[13]....
        /*0a6c*/ 	.word	0x00000530
        /*0a70*/ 	.word	0x000000ff
        /*0a74*/ 	.word	0x00013288
        /*0a78*/ 	.short	0x0100
        /*0a7a*/ 	.byte	0x06
	.zero		1


	//   ....[14]....
        /*0a7c*/ 	.word	0x00000660
        /*0a80*/ 	.word	0x000000ff
        /*0a84*/ 	.word	0x00013290
        /*0a88*/ 	.short	0x0100
        /*0a8a*/ 	.byte	0x08
	.zero		1


	//   ....[15]....
        /*0a8c*/ 	.word	0x00000670
        /*0a90*/ 	.word	0x000000ff
        /*0a94*/ 	.word	0x000132a0
        /*0a98*/ 	.short	0x0100
        /*0a9a*/ 	.byte	0x08
	.zero		1


	//   ....[16]....
        /*0a9c*/ 	.word	0x00000680
        /*0aa0*/ 	.word	0x000000ff
        /*0aa4*/ 	.word	0x00013298
        /*0aa8*/ 	.short	0x0100
        /*0aaa*/ 	.byte	0x08
	.zero		1


	//   ....[17]....
        /*0aac*/ 	.word	0x00000690
        /*0ab0*/ 	.word	0x000000ff
        /*0ab4*/ 	.word	0x000132a8
        /*0ab8*/ 	.short	0x0100
        /*0aba*/ 	.byte	0x08
	.zero		1


	//   ....[18]....
        /*0abc*/ 	.word	0x000007e0
        /*0ac0*/ 	.word	0x000000ff
        /*0ac4*/ 	.word	0x000132b0
        /*0ac8*/ 	.short	0x0100
        /*0aca*/ 	.byte	0x08
	.zero		1


	//   ....[19]....
        /*0acc*/ 	.word	0x000007f0
        /*0ad0*/ 	.word	0x000000ff
        /*0ad4*/ 	.word	0x000132c0
        /*0ad8*/ 	.short	0x0100
        /*0ada*/ 	.byte	0x08
	.zero		1


	//   ....[20]....
        /*0adc*/ 	.word	0x00000800
        /*0ae0*/ 	.word	0x000000ff
        /*0ae4*/ 	.word	0x000132b8
        /*0ae8*/ 	.short	0x0100
        /*0aea*/ 	.byte	0x08
	.zero		1


	//   ....[21]....
        /*0aec*/ 	.word	0x00000810
        /*0af0*/ 	.word	0x000000ff
        /*0af4*/ 	.word	0x000132c8
        /*0af8*/ 	.short	0x0100
        /*0afa*/ 	.byte	0x08
	.zero		1


	//   ....[22]....
        /*0afc*/ 	.word	0x00001cb0
        /*0b00*/ 	.word	0x000000ff
        /*0b04*/ 	.word	0x00013200
        /*0b08*/ 	.short	0x010a
        /*0b0a*/ 	.byte	0x2d
	.zero		1


	//   ....[23]....
        /*0b0c*/ 	.word	0x00001d50
        /*0b10*/ 	.word	0x0000000c
        /*0b14*/ 	.word	0x00013230
        /*0b18*/ 	.short	0x010a
        /*0b1a*/ 	.byte	0x3f
	.zero		1


	//   ....[24]....
        /*0b1c*/ 	.word	0x00001d90
        /*0b20*/ 	.word	0x0000000c
        /*0b24*/ 	.word	0x00013230
        /*0b28*/ 	.short	0x010a
        /*0b2a*/ 	.byte	0x3f
	.zero		1


	//   ....[25]....
        /*0b2c*/ 	.word	0x00002860
        /*0b30*/ 	.word	0x000000ff
        /*0b34*/ 	.word	0x00000000
        /*0b38*/ 	.short	0x0101
        /*0b3a*/ 	.byte	0x06
	.zero		1


	//   ....[26]....
        /*0b3c*/ 	.word	0x00006570
        /*0b40*/ 	.word	0x000000ff
        /*0b44*/ 	.word	0x00013230
        /*0b48*/ 	.short	0x010a
        /*0b4a*/ 	.byte	0x18
	.zero		1


	//   ....[27]....
        /*0b4c*/ 	.word	0x000065b0
        /*0b50*/ 	.word	0x000000ff
        /*0b54*/ 	.word	0x00013230
        /*0b58*/ 	.short	0x010a
        /*0b5a*/ 	.byte	0x18
	.zero		1


	//   ....[28]....
        /*0b5c*/ 	.word	0x00006a00
        /*0b60*/ 	.word	0x000000ff
        /*0b64*/ 	.word	0x00013250
        /*0b68*/ 	.short	0x010a
        /*0b6a*/ 	.byte	0x0b
	.zero		1


	//   ....[29]....
        /*0b6c*/ 	.word	0x00006a40
        /*0b70*/ 	.word	0x000000ff
        /*0b74*/ 	.word	0x00013250
        /*0b78*/ 	.short	0x010a
        /*0b7a*/ 	.byte	0x0b
	.zero		1


	//   ....[30]....
        /*0b7c*/ 	.word	0x000072a0
        /*0b80*/ 	.word	0x000000ff
        /*0b84*/ 	.word	0x00000000
        /*0b88*/ 	.short	0x0101
        /*0b8a*/ 	.byte	0x18
	.zero		1


	//   ....[31]....
        /*0b8c*/ 	.word	0x0000a950
        /*0b90*/ 	.word	0x000000ff
        /*0b94*/ 	.word	0x00000000
        /*0b98*/ 	.short	0x0101
        /*0b9a*/ 	.byte	0x06
	.zero		1


	//   ....[32]....
        /*0b9c*/ 	.word	0x0000b130
        /*0ba0*/ 	.word	0x000000ff
        /*0ba4*/ 	.word	0x00013230
        /*0ba8*/ 	.short	0x010a
        /*0baa*/ 	.byte	0x15
	.zero		1


	//   ....[33]....
        /*0bac*/ 	.word	0x0000b170
        /*0bb0*/ 	.word	0x000000ff
        /*0bb4*/ 	.word	0x00013230
        /*0bb8*/ 	.short	0x010a
        /*0bba*/ 	.byte	0x15
	.zero		1


	//   ....[34]....
        /*0bbc*/ 	.word	0x0000b5c0
        /*0bc0*/ 	.word	0x000000ff
        /*0bc4*/ 	.word	0x00013250
        /*0bc8*/ 	.short	0x010a
        /*0bca*/ 	.byte	0x0b
	.zero		1


	//   ....[35]....
        /*0bcc*/ 	.word	0x0000b600
        /*0bd0*/ 	.word	0x000000ff
        /*0bd4*/ 	.word	0x00013250
        /*0bd8*/ 	.short	0x010a
        /*0bda*/ 	.byte	0x0b
	.zero		1


	//   ....[36]....
        /*0bdc*/ 	.word	0x0000bf10
        /*0be0*/ 	.word	0x000000ff
        /*0be4*/ 	.word	0x00000000
        /*0be8*/ 	.short	0x0101
        /*0bea*/ 	.byte	0x15
	.zero		1


	//   ....[37]....
        /*0bec*/ 	.word	0x0000d870
        /*0bf0*/ 	.word	0x000000ff
        /*0bf4*/ 	.word	0x00000000
        /*0bf8*/ 	.short	0x0101
        /*0bfa*/ 	.byte	0x06
	.zero		1


	//   ....[38]....
        /*0bfc*/ 	.word	0x0000ddf0
        /*0c00*/ 	.word	0x000000ff
        /*0c04*/ 	.word	0x00013230
        /*0c08*/ 	.short	0x010a
        /*0c0a*/ 	.byte	0x06
	.zero		1


	//   ....[39]....
        /*0c0c*/ 	.word	0x0000de30
        /*0c10*/ 	.word	0x000000ff
        /*0c14*/ 	.word	0x00013230
        /*0c18*/ 	.short	0x010a
        /*0c1a*/ 	.byte	0x06
	.zero		1


	//   ....[40]....
        /*0c1c*/ 	.word	0x0000e280
        /*0c20*/ 	.word	0x000000ff
        /*0c24*/ 	.word	0x00013250
        /*0c28*/ 	.short	0x010a
        /*0c2a*/ 	.byte	0x0b
	.zero		1


	//   ....[41]....
        /*0c2c*/ 	.word	0x0000e2c0
        /*0c30*/ 	.word	0x000000ff
        /*0c34*/ 	.word	0x00013250
        /*0c38*/ 	.short	0x010a
        /*0c3a*/ 	.byte	0x0b
	.zero		1


	//   ....[42]....
        /*0c3c*/ 	.word	0x0000eae0
        /*0c40*/ 	.word	0x000000ff
        /*0c44*/ 	.word	0x00000000
        /*0c48*/ 	.short	0x0101
        /*0c4a*/ 	.byte	0x06
	.zero		1


	//   ....[43]....
        /*0c4c*/ 	.word	0x000121e0
        /*0c50*/ 	.word	0x000000ff
        /*0c54*/ 	.word	0x00000000
        /*0c58*/ 	.short	0x0101
        /*0c5a*/ 	.byte	0x06
	.zero		1


	//   ....[44]....
        /*0c5c*/ 	.word	0x00012680
        /*0c60*/ 	.word	0x000000ff
        /*0c64*/ 	.word	0x00013250
        /*0c68*/ 	.short	0x010a
        /*0c6a*/ 	.byte	0x0e
	.zero		1


	//   ....[45]....
        /*0c6c*/ 	.word	0x000126c0
        /*0c70*/ 	.word	0x000000ff
        /*0c74*/ 	.word	0x00013250
        /*0c78*/ 	.short	0x010a
        /*0c7a*/ 	.byte	0x0e
	.zero		1


	//   ....[46]....
        /*0c7c*/ 	.word	0x00012d40
        /*0c80*/ 	.word	0x000000ff
        /*0c84*/ 	.word	0x00000000
        /*0c88*/ 	.short	0x0101
        /*0c8a*/ 	.byte	0x04
	.zero		1


	//   ....[47]....
        /*0c8c*/ 	.word	0x00014160
        /*0c90*/ 	.word	0x00000000
        /*0c94*/ 	.word	0x00000000
        /*0c98*/ 	.short	0x0101
        /*0c9a*/ 	.byte	0x3f
	.zero		1


	//   ....[48]....
        /*0c9c*/ 	.word	0x00016ff0
        /*0ca0*/ 	.word	0x00000007
        /*0ca4*/ 	.word	0x00013280
        /*0ca8*/ 	.short	0x010a
        /*0caa*/ 	.byte	0x3f
	.zero		1


	//   ....[49]....
        /*0cac*/ 	.word	0x000176b0
        /*0cb0*/ 	.word	0x00000007
        /*0cb4*/ 	.word	0x00013270
        /*0cb8*/ 	.short	0x0107
        /*0cba*/ 	.byte	0x3f
	.zero		1


	//   ....[50]....
        /*0cbc*/ 	.word	0x00017770
        /*0cc0*/ 	.word	0x00000007
        /*0cc4*/ 	.word	0x00013270
        /*0cc8*/ 	.short	0x0101
        /*0cca*/ 	.byte	0x3f
	.zero		1


	//   ....[51]....
        /*0ccc*/ 	.word	0x000177c0
        /*0cd0*/ 	.word	0x00000007
        /*0cd4*/ 	.word	0x00013240
        /*0cd8*/ 	.short	0x010a
        /*0cda*/ 	.byte	0x3f
	.zero		1


	//   ....[52]....
        /*0cdc*/ 	.word	0x00017d70
        /*0ce0*/ 	.word	0x00000007
        /*0ce4*/ 	.word	0x00013230
        /*0ce8*/ 	.short	0x0107
        /*0cea*/ 	.byte	0x3f
	.zero		1


	//   ....[53]....
        /*0cec*/ 	.word	0x00017e40
        /*0cf0*/ 	.word	0x00000007
        /*0cf4*/ 	.word	0x00013230
        /*0cf8*/ 	.short	0x0101
        /*0cfa*/ 	.byte	0x3f
	.zero		1


	//   ....[54]....
        /*0cfc*/ 	.word	0x00018870
        /*0d00*/ 	.word	0x00000011
        /*0d04*/ 	.word	0x00013200
        /*0d08*/ 	.short	0x0107
        /*0d0a*/ 	.byte	0x3f
	.zero		1


	//   ....[55]....
        /*0d0c*/ 	.word	0x00018960
        /*0d10*/ 	.word	0x00000011
        /*0d14*/ 	.word	0x00013200
        /*0d18*/ 	.short	0x0101
        /*0d1a*/ 	.byte	0x3f
	.zero		1


	//   ....[56]....
        /*0d1c*/ 	.word	0x00018980
        /*0d20*/ 	.word	0x00000011
        /*0d24*/ 	.word	0x00013220
        /*0d28*/ 	.short	0x010a
        /*0d2a*/ 	.byte	0x3f
	.zero		1


	//   ....[57]....
        /*0d2c*/ 	.word	0x00018ef0
        /*0d30*/ 	.word	0x00000000
        /*0d34*/ 	.word	0x00013280
        /*0d38*/ 	.short	0x010a
        /*0d3a*/ 	.byte	0x3f
	.zero		1


	//   ....[58]....
        /*0d3c*/ 	.word	0x00019440
        /*0d40*/ 	.word	0x00000000
        /*0d44*/ 	.word	0x00013270
        /*0d48*/ 	.short	0x0107
        /*0d4a*/ 	.byte	0x3f
	.zero		1


	//   ....[59]....
        /*0d4c*/ 	.word	0x00019500
        /*0d50*/ 	.word	0x00000000
        /*0d54*/ 	.word	0x00013270
        /*0d58*/ 	.short	0x0101
        /*0d5a*/ 	.byte	0x3f
	.zero		1


	//   ....[60]....
        /*0d5c*/ 	.word	0x00019550
        /*0d60*/ 	.word	0x00000000
        /*0d64*/ 	.word	0x00013240
        /*0d68*/ 	.short	0x010a
        /*0d6a*/ 	.byte	0x3f
	.zero		1


	//   ....[61]....
        /*0d6c*/ 	.word	0x000199c0
        /*0d70*/ 	.word	0x00000000
        /*0d74*/ 	.word	0x00013230
        /*0d78*/ 	.short	0x0107
        /*0d7a*/ 	.byte	0x3f
	.zero		1


	//   ....[62]....
        /*0d7c*/ 	.word	0x00019a80
        /*0d80*/ 	.word	0x00000000
        /*0d84*/ 	.word	0x00013230
        /*0d88*/ 	.short	0x0101
        /*0d8a*/ 	.byte	0x3f
	.zero		1


	//   ....[63]....
        /*0d8c*/ 	.word	0x00019b10
        /*0d90*/ 	.word	0x00000002
        /*0d94*/ 	.word	0x00013270
        /*0d98*/ 	.short	0x010a
        /*0d9a*/ 	.byte	0x3f
	.zero		1


	//   ....[64]....
        /*0d9c*/ 	.word	0x00019ba0
        /*0da0*/ 	.word	0x00000002
        /*0da4*/ 	.word	0x00013260
        /*0da8*/ 	.short	0x010a
        /*0daa*/ 	.byte	0x3f
	.zero		1


	//   ....[65]....
        /*0dac*/ 	.word	0x00019fd0
        /*0db0*/ 	.word	0x00000002
        /*0db4*/ 	.word	0x00013250
        /*0db8*/ 	.short	0x0101
        /*0dba*/ 	.byte	0x3f
	.zero		1


	//   ....[66]....
        /*0dbc*/ 	.word	0x0001a060
        /*0dc0*/ 	.word	0x00000002
        /*0dc4*/ 	.word	0x00000000
        /*0dc8*/ 	.short	0x0101
        /*0dca*/ 	.byte	0x3f
	.zero		1


	//   ....[67]....
        /*0dcc*/ 	.word	0x0001a240
        /*0dd0*/ 	.word	0x00000000
        /*0dd4*/ 	.word	0x00013270
        /*0dd8*/ 	.short	0x010a
        /*0dda*/ 	.byte	0x3f
	.zero		1


	//   ....[68]....
        /*0ddc*/ 	.word	0x0001a2d0
        /*0de0*/ 	.word	0x00000000
        /*0de4*/ 	.word	0x00013260
        /*0de8*/ 	.short	0x010a
        /*0dea*/ 	.byte	0x3f
	.zero		1


	//   ....[69]....
        /*0dec*/ 	.word	0x0001a720
        /*0df0*/ 	.word	0x00000000
        /*0df4*/ 	.word	0x00013250
        /*0df8*/ 	.short	0x0101
        /*0dfa*/ 	.byte	0x3f
	.zero		1


	//   ....[70]....
        /*0dfc*/ 	.word	0x0001a7a0
        /*0e00*/ 	.word	0x00000000
        /*0e04*/ 	.word	0x00000000
        /*0e08*/ 	.short	0x0101
        /*0e0a*/ 	.byte	0x3f
	.zero		1


	//   ....[71]....
        /*0e0c*/ 	.word	0x0001b4e0
        /*0e10*/ 	.word	0x00000005
        /*0e14*/ 	.word	0x00013220
        /*0e18*/ 	.short	0x010a
        /*0e1a*/ 	.byte	0x3f
	.zero		1


	//   ....[72]....
        /*0e1c*/ 	.word	0x0001b680
        /*0e20*/ 	.word	0x00000004
        /*0e24*/ 	.word	0x00013240
        /*0e28*/ 	.short	0x010a
        /*0e2a*/ 	.byte	0x3f
	.zero		1


	//   ....[73]....
        /*0e2c*/ 	.word	0x0001b730
        /*0e30*/ 	.word	0x00000005
        /*0e34*/ 	.word	0x00013240
        /*0e38*/ 	.short	0x010a
        /*0e3a*/ 	.byte	0x3f
	.zero		1


	//   ....[74]....
        /*0e3c*/ 	.word	0x0001b770
        /*0e40*/ 	.word	0x00000004
        /*0e44*/ 	.word	0x00013260
        /*0e48*/ 	.short	0x010a
        /*0e4a*/ 	.byte	0x3f
	.zero		1


	//   ....[75]....
        /*0e4c*/ 	.word	0x0001b7b0
        /*0e50*/ 	.word	0x00000005
        /*0e54*/ 	.word	0x00013260
        /*0e58*/ 	.short	0x010a
        /*0e5a*/ 	.byte	0x3f
	.zero		1


	//   ....[76]....
        /*0e5c*/ 	.word	0x0001b7f0
        /*0e60*/ 	.word	0x00000004
        /*0e64*/ 	.word	0x00013280
        /*0e68*/ 	.short	0x010a
        /*0e6a*/ 	.byte	0x3f
	.zero		1


	//   ....[77]....
        /*0e6c*/ 	.word	0x0001b830
        /*0e70*/ 	.word	0x00000005
        /*0e74*/ 	.word	0x00013280
        /*0e78*/ 	.short	0x010a
        /*0e7a*/ 	.byte	0x3f
	.zero		1


	//   ....[78]....
        /*0e7c*/ 	.word	0x0001b8a0
        /*0e80*/ 	.word	0x00000003
        /*0e84*/ 	.word	0x00013200
        /*0e88*/ 	.short	0x010a
        /*0e8a*/ 	.byte	0x3f
	.zero		1


	//   ....[79]....
        /*0e8c*/ 	.word	0x0001b8f0
        /*0e90*/ 	.word	0x0000000c
        /*0e94*/ 	.word	0x00013230
        /*0e98*/ 	.short	0x010a
        /*0e9a*/ 	.byte	0x3f
	.zero		1


	//   ....[80]....
        /*0e9c*/ 	.word	0x0001b950
        /*0ea0*/ 	.word	0x0000000a
        /*0ea4*/ 	.word	0x00013230
        /*0ea8*/ 	.short	0x010a
        /*0eaa*/ 	.byte	0x3f
	.zero		1


	//   ....[81]....
        /*0eac*/ 	.word	0x0001b9b0
        /*0eb0*/ 	.word	0x0000000a
        /*0eb4*/ 	.word	0x00013250
        /*0eb8*/ 	.short	0x010a
        /*0eba*/ 	.byte	0x3f
	.zero		1


	//   ....[82]....
        /*0ebc*/ 	.word	0x0001ba10
        /*0ec0*/ 	.word	0x0000000a
        /*0ec4*/ 	.word	0x00013230
        /*0ec8*/ 	.short	0x010a
        /*0eca*/ 	.byte	0x3f
	.zero		1


	//   ....[83]....
        /*0ecc*/ 	.word	0x0001ba70
        /*0ed0*/ 	.word	0x0000000a
        /*0ed4*/ 	.word	0x00013250
        /*0ed8*/ 	.short	0x010a
        /*0eda*/ 	.byte	0x3f
	.zero		1


	//   ....[84]....
        /*0edc*/ 	.word	0x0001bad0
        /*0ee0*/ 	.word	0x0000000a
        /*0ee4*/ 	.word	0x00013230
        /*0ee8*/ 	.short	0x010a
        /*0eea*/ 	.byte	0x3f
	.zero		1


	//   ....[85]....
        /*0eec*/ 	.word	0x0001bb30
        /*0ef0*/ 	.word	0x0000000a
        /*0ef4*/ 	.word	0x00013250
        /*0ef8*/ 	.short	0x010a
        /*0efa*/ 	.byte	0x3f
	.zero		1


	//   ....[86]....
        /*0efc*/ 	.word	0x0001bb90
        /*0f00*/ 	.word	0x00000005
        /*0f04*/ 	.word	0x00013250
        /*0f08*/ 	.short	0x010a
        /*0f0a*/ 	.byte	0x3f
	.zero		1


	//   ....[87]....
        /*0f0c*/ 	.word	0x0001bca0
        /*0f10*/ 	.word	0x00000007
        /*0f14*/ 	.word	0x00013280
        /*0f18*/ 	.short	0x010a
        /*0f1a*/ 	.byte	0x3f
	.zero		1


	//   ....[88]....
        /*0f1c*/ 	.word	0x0001c350
        /*0f20*/ 	.word	0x00000007
        /*0f24*/ 	.word	0x00013240
        /*0f28*/ 	.short	0x010a
        /*0f2a*/ 	.byte	0x3f
	.zero		1


	//   ....[89]....
        /*0f2c*/ 	.word	0x0001d150
        /*0f30*/ 	.word	0x00000011
        /*0f34*/ 	.word	0x00013220
        /*0f38*/ 	.short	0x010a
        /*0f3a*/ 	.byte	0x3f
	.zero		1


	//   ....[90]....
        /*0f3c*/ 	.word	0x0001d1b0
        /*0f40*/ 	.word	0x00000000
        /*0f44*/ 	.word	0x00013280
        /*0f48*/ 	.short	0x010a
        /*0f4a*/ 	.byte	0x3f
	.zero		1


	//   ....[91]....
        /*0f4c*/ 	.word	0x0001d880
        /*0f50*/ 	.word	0x00000000
        /*0f54*/ 	.word	0x00013240
        /*0f58*/ 	.short	0x010a
        /*0f5a*/ 	.byte	0x3f
	.zero		1


	//   ....[92]....
        /*0f5c*/ 	.word	0x0001de40
        /*0f60*/ 	.word	0x00000002
        /*0f64*/ 	.word	0x00013270
        /*0f68*/ 	.short	0x010a
        /*0f6a*/ 	.byte	0x3f
	.zero		1


	//   ....[93]....
        /*0f6c*/ 	.word	0x0001de90
        /*0f70*/ 	.word	0x00000002
        /*0f74*/ 	.word	0x00013260
        /*0f78*/ 	.short	0x010a
        /*0f7a*/ 	.byte	0x3f
	.zero		1


	//   ....[94]....
        /*0f7c*/ 	.word	0x0001dee0
        /*0f80*/ 	.word	0x00000000
        /*0f84*/ 	.word	0x00013270
        /*0f88*/ 	.short	0x010a
        /*0f8a*/ 	.byte	0x3f
	.zero		1


	//   ....[95]....
        /*0f8c*/ 	.word	0x0001df30
        /*0f90*/ 	.word	0x00000000
        /*0f94*/ 	.word	0x00013260
        /*0f98*/ 	.short	0x010a
        /*0f9a*/ 	.byte	0x3f
	.zero		1


	//   ....[96]....
        /*0f9c*/ 	.word	0x0001df80
        /*0fa0*/ 	.word	0x00000005
        /*0fa4*/ 	.word	0x00013220
        /*0fa8*/ 	.short	0x010a
        /*0faa*/ 	.byte	0x3f
	.zero		1


	//   ....[97]....
        /*0fac*/ 	.word	0x0001e120
        /*0fb0*/ 	.word	0x00000004
        /*0fb4*/ 	.word	0x00013240
        /*0fb8*/ 	.short	0x010a
        /*0fba*/ 	.byte	0x3f
	.zero		1


	//   ....[98]....
        /*0fbc*/ 	.word	0x0001e170
        /*0fc0*/ 	.word	0x00000005
        /*0fc4*/ 	.word	0x00013240
        /*0fc8*/ 	.short	0x010a
        /*0fca*/ 	.byte	0x3f
	.zero		1


	//   ....[99]....
        /*0fcc*/ 	.word	0x0001e1c0
        /*0fd0*/ 	.word	0x00000004
        /*0fd4*/ 	.word	0x00013260
        /*0fd8*/ 	.short	0x010a
        /*0fda*/ 	.byte	0x3f
	.zero		1


	//   ....[100]....
        /*0fdc*/ 	.word	0x0001e210
        /*0fe0*/ 	.word	0x00000005
        /*0fe4*/ 	.word	0x00013260
        /*0fe8*/ 	.short	0x010a
        /*0fea*/ 	.byte	0x3f
	.zero		1


	//   ....[101]....
        /*0fec*/ 	.word	0x0001e260
        /*0ff0*/ 	.word	0x00000004
        /*0ff4*/ 	.word	0x00013280
        /*0ff8*/ 	.short	0x010a
        /*0ffa*/ 	.byte	0x3f
	.zero		1


	//----- nvinfo : EIATTR_NUM_MBARRIERS
	.align		4
.L_1516:
        /*0ffc*/ 	.byte	0x03, 0x38
        /*0ffe*/ 	.short	0x0016


	//----- nvinfo : EIATTR_EXIT_INSTR_OFFSETS
	.align		4
        /*1000*/ 	.byte	0x04, 0x1c
        /*1002*/ 	.short	(.L_1518 - .L_1517)


	//   ....[0]....
.L_1517:
        /*1004*/ 	.word	0x00000980


	//   ....[1]....
        /*1008*/ 	.word	0x00014c70


	//   ....[2]....
        /*100c*/ 	.word	0x0001b880


	//----- nvinfo : EIATTR_MAX_THREADS
	.align		4
.L_1518:
        /*1010*/ 	.byte	0x04, 0x05
        /*1012*/ 	.short	(.L_1520 - .L_1519)
.L_1519:
        /*1014*/ 	.word	0x00000200
        /*1018*/ 	.word	0x00000001
        /*101c*/ 	.word	0x00000001


	//----- nvinfo : EIATTR_CRS_STACK_SIZE
	.align		4
.L_1520:
        /*1020*/ 	.byte	0x04, 0x1e
        /*1022*/ 	.short	(.L_1522 - .L_1521)
.L_1521:
        /*1024*/ 	.word	0x00000000


	//----- nvinfo : EIATTR_CBANK_PARAM_SIZE
	.align		4
.L_1522:
        /*1028*/ 	.byte	0x03, 0x19
        /*102a*/ 	.short	0x0af0


	//----- nvinfo : EIATTR_PARAM_CBANK
	.align		4
        /*102c*/ 	.byte	0x04, 0x0a
        /*102e*/ 	.short	(.L_1524 - .L_1523)
	.align		4
.L_1523:
        /*1030*/ 	.word	index@(.nv.constant0._ZN7cutlass13device_kernelIN5flash11enable_sm90INS1_16FlashAttnFwdSm90INS1_25CollectiveMainloopFwdSm90ILi2EN4cute5tupleIJNS5_1CILi1EEES8_S8_EEENS6_IJNS7_ILi192EEENS7_ILi160EEENS7_ILi64EEEEEELi64ENS_12float_e4m3_tEfNS_4arch4Sm90ELb0ELb1ELb1ELb1ELb1ELb0ELb0ELb1ELb1ELb1ELb0ELb0EEENS1_21CollectiveEpilogueFwdINS6_IJSA_SC_SB_EEES9_NS_10bfloat16_tESG_Li384ELb1ELb1ELb0ELb1EEENS1_36VarlenDynamicPersistentTileSchedulerILi192ELi160ELi384ELi128ELb0ELb1ELb1ELb1ELb0ELb1EEEEEEEEEvNT_6ParamsE)
        /*1034*/ 	.short	0x0210
        /*1036*/ 	.short	0x0af0


	//----- nvinfo : EIATTR_SW_WAR
	.align		4
.L_1524:
        /*1038*/ 	.byte	0x04, 0x36
        /*103a*/ 	.short	(.L_1526 - .L_1525)
.L_1525:
        /*103c*/ 	.word	0x00000008
.L_1526:


//--------------------- .nv.info._ZN7cutlass13device_kernelIN5flash11enable_sm90INS1_16FlashAttnFwdSm90INS1_25CollectiveMainloopFwdSm90ILi2EN4cute5tupleIJNS5_1CILi1EEES8_S8_EEENS6_IJNS7_ILi192EEENS7_ILi160EEENS7_ILi64EEEEEELi64ENS_12float_e4m3_tEfNS_4arch4Sm90ELb0ELb1ELb1ELb1ELb1ELb1ELb0ELb1ELb1ELb1ELb0ELb0EEENS1_21CollectiveEpilogueFwdINS6_IJSA_SC_SB_EEES9_NS_10bfloat16_tESG_Li384ELb1ELb1ELb0ELb1EEENS1_36VarlenDynamicPersistentTileSchedulerILi192ELi160ELi384ELi128ELb0ELb1ELb1ELb1ELb0ELb1EEEEEEEEEvNT_6ParamsE --------------------------
	.section	.nv.info._ZN7cutlass13device_kernelIN5flash11enable_sm90INS1_16FlashAttnFwdSm90INS1_25CollectiveMainloopFwdSm90ILi2EN4cute5tupleIJNS5_1CILi1EEES8_S8_EEENS6_IJNS7_ILi192EEENS7_ILi160EEENS7_ILi64EEEEEELi64ENS_12float_e4m3_tEfNS_4arch4Sm90ELb0ELb1ELb1ELb1ELb1ELb1ELb0ELb1ELb1ELb1ELb0ELb0EEENS1_21CollectiveEpilogueFwdINS6_IJSA_SC_SB_EEES9_NS_10bfloat16_tESG_Li384ELb1ELb1ELb0ELb1EEENS1_36VarlenDynamicPersistentTileSchedulerILi192ELi160ELi384ELi128ELb0ELb1ELb1ELb1ELb0ELb1EEEEEEEEEvNT_6ParamsE,"",@"SHT_CUDA_INFO"
	.sectionflags	@""
	.align	4


	//----- nvinfo : EIATTR_CUDA_API_VERSION
	.align		4
        /*0000*/ 	.byte	0x04, 0x37
        /*0002*/ 	.short	(.L_1528 - .L_1527)
.L_1527:
        /*0004*/ 	.word	0x00000082


	//----- nvinfo : EIATTR_KPARAM_INFO
	.align		4
.L_1528:
        /*0008*/ 	.byte	0x04, 0x17
        /*000a*/ 	.short	(.L_1530 - .L_1529)
.L_1529:
        /*000c*/ 	.word	0x00000000
        /*0010*/ 	.short	0x0000
        /*0012*/ 	.short	0x0070
        /*0014*/ 	.byte	0x00, 0xf0, 0x01, 0x2a


	//----- nvinfo : EIATTR_SPARSE_MMA_MASK
	.align		4
.L_1530:
        /*0018*/ 	.byte	0x03, 0x50
        /*001a*/ 	.short	0x0000


	//----- nvinfo : EIATTR_MAXREG_COUNT
	.align		4
        /*001c*/ 	.byte	0x03, 0x1b
        /*001e*/ 	.short	0x0080


	//----- nvinfo : EIATTR_NUM_BARRIERS
	.align		4
        /*0020*/ 	.byte	0x02, 0x4c
        /*0022*/ 	.byte	0x10
	.zero		1


	//----- nvinfo : EIATTR_EXTERNS
	.align		4
        /*0024*/ 	.byte	0x04, 0x0f
        /*0026*/ 	.short	(.L_1532 - .L_1531)


	//   ....[0]....
	.align		4
.L_1531:
        /*0028*/ 	.word	index@(__assertfail)


	//----- nvinfo : EIATTR_ANNOTATIONS
	.align		4
.L_1532:
        /*002c*/ 	.byte	0x04, 0x55
        /*002e*/ 	.short	(.L_1534 - .L_1533)


	//   ....[0]....
.L_1533:
        /* <DEDUP_REMOVED lines=128> */


	//----- nvinfo : EIATTR_MERCURY_ISA_VERSION
	.align		4
.L_1534:
        /*0820*/ 	.byte	0x03, 0x5f
        /*0822*/ 	.short	0x0101


	//----- nvinfo : EIATTR_UNUSED_LOAD_BYTE_OFFSET
	.align		4
        /*0824*/ 	.byte	0x04, 0x44
        /*0826*/ 	.short	(.L_1536 - .L_1535)


	//   ....[0]....
.L_1535:
        /*0828*/ 	.word	0x00000a40
        /*082c*/ 	.word	0x0000fff0


	//   ....[1]....
        /*0830*/ 	.word	0x0001ac90
        /*0834*/ 	.word	0x0000fff0


	//----- nvinfo : EIATTR_INT_WARP_WIDE_INSTR_OFFSETS
	.align		4
.L_1536:
        /*0838*/ 	.byte	0x04, 0x31
        /*083a*/ 	.short	(.L_1538 - .L_1537)


	//   ....[0]....
.L_1537:
        /*083c*/ 	.word	0x00000120


	//   ....[1]....
        /*0840*/ 	.word	0x00000160


	//   ....[2]....
        /*0844*/ 	.word	0x00000220


	//   ....[3]....
        /*0848*/ 	.word	0x0001f4a0


	//   ....[4]....
        /*084c*/ 	.word	0x0001f530


	//   ....[5]....
        /*0850*/ 	.word	0x00023230


	//   ....[6]....
        /*0854*/ 	.word	0x000232c0


	//----- nvinfo : EIATTR_COOP_GROUP_MASK_REGIDS
	.align		4
.L_1538:
        /*0858*/ 	.byte	0x04, 0x29
        /*085a*/ 	.short	(.L_1540 - .L_1539)


	//   ....[0]....
.L_1539:
        /*085c*/ 	.word	0xffffffff


	//   ....[1]....
        /*0860*/ 	.word	0xffffffff


	//   ....[2]....
        /*0864*/ 	.word	0xffffffff


	//   ....[3]....
        /*0868*/ 	.word	0xffffffff


	//   ....[4]....
        /*086c*/ 	.word	0xffffffff


	//   ....[5]....
        /*0870*/ 	.word	0xffffffff


	//   ....[6]....
        /*0874*/ 	.word	0xffffffff


	//   ....[7]....
        /*0878*/ 	.word	0xffffffff


	//   ....[8]....
        /*087c*/ 	.word	0xffffffff


	//   ....[9]....
        /*0880*/ 	.word	0xffffffff


	//   ....[10]....
        /*0884*/ 	.word	0xffffffff


	//   ....[11]....
        /*0888*/ 	.word	0xffffffff


	//   ....[12]....
        /*088c*/ 	.word	0xffffffff


	//   ....[13]....
        /*0890*/ 	.word	0xffffffff


	//   ....[14]....
        /*0894*/ 	.word	0xffffffff


	//   ....[15]....
        /*0898*/ 	.word	0xffffffff


	//   ....[16]....
        /*089c*/ 	.word	0xffffffff


	//   ....[17]....
        /*08a0*/ 	.word	0xffffffff


	//   ....[18]....
        /*08a4*/ 	.word	0xffffffff


	//   ....[19]....
        /*08a8*/ 	.word	0xffffffff


	//   ....[20]....
        /*08ac*/ 	.word	0xffffffff


	//   ....[21]....
        /*08b0*/ 	.word	0xffffffff


	//   ....[22]....
        /*08b4*/ 	.word	0xffffffff


	//   ....[23]....
        /*08b8*/ 	.word	0xffffffff


	//   ....[24]....
        /*08bc*/ 	.word	0xffffffff


	//   ....[25]....
        /*08c0*/ 	.word	0xffffffff


	//   ....[26]....
        /*08c4*/ 	.word	0xffffffff


	//   ....[27]....
        /*08c8*/ 	.word	0xffffffff


	//   ....[28]....
        /*08cc*/ 	.word	0xffffffff


	//   ....[29]....
        /*08d0*/ 	.word	0xffffffff


	//   ....[30]....
        /*08d4*/ 	.word	0xffffffff


	//   ....[31]....
        /*08d8*/ 	.word	0xffffffff


	//   ....[32]....
        /*08dc*/ 	.word	0xffffffff


	//   ....[33]....
        /*08e0*/ 	.word	0xffffffff


	//   ....[34]....
        /*08e4*/ 	.word	0xffffffff


	//   ....[35]....
        /*08e8*/ 	.word	0xffffffff


	//   ....[36]....
        /*08ec*/ 	.word	0xffffffff


	//   ....[37]....
        /*08f0*/ 	.word	0xffffffff


	//   ....[38]....
        /*08f4*/ 	.word	0xffffffff


	//   ....[39]....
        /*08f8*/ 	.word	0xffffffff


	//   ....[40]....
        /*08fc*/ 	.word	0xffffffff


	//   ....[41]....
        /*0900*/ 	.word	0xffffffff


	//   ....[42]....
        /*0904*/ 	.word	0xffffffff


	//   ....[43]....
        /*0908*/ 	.word	0xffffffff


	//   ....[44]....
        /*090c*/ 	.word	0xffffffff


	//   ....[45]....
        /*0910*/ 	.word	0xffffffff


	//   ....[46]....
        /*0914*/ 	.word	0xffffffff


	//   ....[47]....
        /*0918*/ 	.word	0xffffffff


	//   ....[48]....
        /*091c*/ 	.word	0xffffffff


	//   ....[49]....
        /*0920*/ 	.word	0xffffffff


	//   ....[50]....
        /*0924*/ 	.word	0xffffffff


	//   ....[51]....
        /*0928*/ 	.word	0xffffffff


	//   ....[52]....
        /*092c*/ 	.word	0xffffffff


	//   ....[53]....
        /*0930*/ 	.word	0xffffffff


	//   ....[54]....
        /*0934*/ 	.word	0xffffffff


	//   ....[55]....
        /*0938*/ 	.word	0xffffffff


	//   ....[56]....
        /*093c*/ 	.word	0xffffffff


	//   ....[57]....
        /*0940*/ 	.word	0xffffffff


	//   ....[58]....
        /*0944*/ 	.word	0xffffffff


	//   ....[59]....
        /*0948*/ 	.word	0xffffffff


	//   ....[60]....
        /*094c*/ 	.word	0xffffffff


	//   ....[61]....
        /*0950*/ 	.word	0xffffffff


	//   ....[62]....
        /*0954*/ 	.word	0xffffffff


	//   ....[63]....
        /*0958*/ 	.word	0xffffffff


	//   ....[64]....
        /*095c*/ 	.word	0xffffffff


	//   ....[65]....
        /*0960*/ 	.word	0xffffffff


	//   ....[66]....
        /*0964*/ 	.word	0xffffffff


	//   ....[67]....
        /*0968*/ 	.word	0xffffffff


	//   ....[68]....
        /*096c*/ 	.word	0xffffffff


	//   ....[69]....
        /*0970*/ 	.word	0xffffffff


	//   ....[70]....
        /*0974*/ 	.word	0xffffffff


	//   ....[71]....
        /*0978*/ 	.word	0xffffffff


	//   ....[72]....
        /*097c*/ 	.word	0xffffffff


	//   ....[73]....
        /*0980*/ 	.word	0xffffffff


	//   ....[74]....
        /*0984*/ 	.word	0xffffffff


	//   ....[75]....
        /*0988*/ 	.word	0xffffffff


	//   ....[76]....
        /*098c*/ 	.word	0xffffffff


	//   ....[77]....
        /*0990*/ 	.word	0xffffffff


	//   ....[78]....
        /*0994*/ 	.word	0xffffffff


	//   ....[79]....
        /*0998*/ 	.word	0xffffffff


	//   ....[80]....
        /*099c*/ 	.word	0xffffffff


	//   ....[81]....
        /*09a0*/ 	.word	0xffffffff


	//   ....[82]....
        /*09a4*/ 	.word	0xffffffff


	//   ....[83]....
        /*09a8*/ 	.word	0xffffffff


	//   ....[84]....
        /*09ac*/ 	.word	0xffffffff


	//   ....[85]....
        /*09b0*/ 	.word	0xffffffff


	//   ....[86]....
        /*09b4*/ 	.word	0xffffffff


	//   ....[87]....
        /*09b8*/ 	.word	0xffffffff


	//   ....[88]....
        /*09bc*/ 	.word	0xffffffff


	//   ....[89]....
        /*09c0*/ 	.word	0xffffffff


	//   ....[90]....
        /*09c4*/ 	.word	0xffffffff


	//   ....[91]....
        /*09c8*/ 	.word	0xffffffff


	//   ....[92]....
        /*09cc*/ 	.word	0xffffffff


	//   ....[93]....
        /*09d0*/ 	.word	0xffffffff


	//   ....[94]....
        /*09d4*/ 	.word	0xffffffff


	//   ....[95]....
        /*09d8*/ 	.word	0xffffffff


	//   ....[96]....
        /*09dc*/ 	.word	0xffffffff


	//   ....[97]....
        /*09e0*/ 	.word	0xffffffff


	//   ....[98]....
        /*09e4*/ 	.word	0xffffffff


	//   ....[99]....
        /*09e8*/ 	.word	0xffffffff


	//   ....[100]....
        /*09ec*/ 	.word	0xffffffff


	//   ....[101]....
        /*09f0*/ 	.word	0xffffffff


	//   ....[102]....
        /*09f4*/ 	.word	0xffffffff


	//   ....[103]....
        /*09f8*/ 	.word	0xffffffff


	//   ....[104]....
        /*09fc*/ 	.word	0xffffffff


	//   ....[105]....
        /*0a00*/ 	.word	0xffffffff


	//   ....[106]....
        /*0a04*/ 	.word	0xffffffff


	//   ....[107]....
        /*0a08*/ 	.word	0xffffffff


	//   ....[108]....
        /*0a0c*/ 	.word	0xffffffff


	//   ....[109]....
        /*0a10*/ 	.word	0xffffffff


	//   ....[110]....
        /*0a14*/ 	.word	0xffffffff


	//   ....[111]....
        /*0a18*/ 	.word	0xffffffff


	//   ....[112]....
        /*0a1c*/ 	.word	0xffffffff


	//   ....[113]....
        /*0a20*/ 	.word	0xffffffff


	//   ....[114]....
        /*0a24*/ 	.word	0xffffffff


	//   ....[115]....
        /*0a28*/ 	.word	0xffffffff


	//   ....[116]....
        /*0a2c*/ 	.word	0xffffffff


	//   ....[117]....
        /*0a30*/ 	.word	0xffffffff


	//   ....[118]....
        /*0a34*/ 	.word	0xffffffff


	//   ....[119]....
        /*0a38*/ 	.word	0xffffffff


	//   ....[120]....
        /*0a3c*/ 	.word	0xffffffff


	//   ....[121]....
        /*0a40*/ 	.word	0xffffffff


	//   ....[122]....
        /*0a44*/ 	.word	0xffffffff


	//   ....[123]....
        /*0a48*/ 	.word	0xffffffff


	//   ....[124]....
        /*0a4c*/ 	.word	0xffffffff


	//   ....[125]....
        /*0a50*/ 	.word	0xffffffff


	//   ....[126]....
        /*0a54*/ 	.word	0xffffffff


	//   ....[127]....
        /*0a58*/ 	.word	0xffffffff


	//   ....[128]....
        /*0a5c*/ 	.word	0xffffffff


	//   ....[129]....
        /*0a60*/ 	.word	0xffffffff


	//   ....[130]....
        /*0a64*/ 	.word	0xffffffff


	//   ....[131]....
        /*0a68*/ 	.word	0xffffffff


	//   ....[132]....
        /*0a6c*/ 	.word	0xffffffff


	//   ....[133]....
        /*0a70*/ 	.word	0xffffffff


	//   ....[134]....
        /*0a74*/ 	.word	0xffffffff


	//   ....[135]....
        /*0a78*/ 	.word	0xffffffff


	//   ....[136]....
        /*0a7c*/ 	.word	0xffffffff


	//   ....[137]....
        /*0a80*/ 	.word	0xffffffff


	//   ....[138]....
        /*0a84*/ 	.word	0xffffffff


	//   ....[139]....
        /*0a88*/ 	.word	0xffffffff


	//   ....[140]....
        /*0a8c*/ 	.word	0xffffffff


	//   ....[141]....
        /*0a90*/ 	.word	0xffffffff


	//   ....[142]....
        /*0a94*/ 	.word	0xffffffff


	//   ....[143]....
        /*0a98*/ 	.word	0xffffffff


	//   ....[144]....
        /*0a9c*/ 	.word	0xffffffff


	//   ....[145]....
        /*0aa0*/ 	.word	0xffffffff


	//   ....[146]....
        /*0aa4*/ 	.word	0xffffffff


	//   ....[147]....
        /*0aa8*/ 	.word	0xffffffff


	//   ....[148]....
        /*0aac*/ 	.word	0xffffffff


	//   ....[149]....
        /*0ab0*/ 	.word	0xffffffff


	//   ....[150]....
        /*0ab4*/ 	.word	0xffffffff


	//   ....[151]....
        /*0ab8*/ 	.word	0xffffffff


	//   ....[152]....
        /*0abc*/ 	.word	0xffffffff


	//   ....[153]....
        /*0ac0*/ 	.word	0xffffffff


	//   ....[154]....
        /*0ac4*/ 	.word	0xffffffff


	//   ....[155]....
        /*0ac8*/ 	.word	0xffffffff


	//   ....[156]....
        /*0acc*/ 	.word	0xffffffff


	//   ....[157]....
        /*0ad0*/ 	.word	0xffffffff


	//   ....[158]....
        /*0ad4*/ 	.word	0xffffffff


	//   ....[159]....
        /*0ad8*/ 	.word	0xffffffff


	//   ....[160]....
        /*0adc*/ 	.word	0xffffffff


	//   ....[161]....
        /*0ae0*/ 	.word	0xffffffff


	//   ....[162]....
        /*0ae4*/ 	.word	0xffffffff


	//   ....[163]....
        /*0ae8*/ 	.word	0xffffffff


	//   ....[164]....
        /*0aec*/ 	.word	0xffffffff


	//   ....[165]....
        /*0af0*/ 	.word	0xffffffff


	//   ....[166]....
        /*0af4*/ 	.word	0xffffffff


	//   ....[167]....
        /*0af8*/ 	.word	0xffffffff


	//   ....[168]....
        /*0afc*/ 	.word	0xffffffff


	//   ....[169]....
        /*0b00*/ 	.word	0xffffffff


	//   ....[170]....
        /*0b04*/ 	.word	0xffffffff


	//   ....[171]....
        /*0b08*/ 	.word	0xffffffff


	//   ....[172]....
        /*0b0c*/ 	.word	0xffffffff


	//   ....[173]....
        /*0b10*/ 	.word	0x0500000f


	//   ....[174]....
        /*0b14*/ 	.word	0x0500000f


	//   ....[175]....
        /*0b18*/ 	.word	0x0500000f


	//   ....[176]....
        /*0b1c*/ 	.word	0x0500000f


	//   ....[177]....
        /*0b20*/ 	.word	0x0500000f


	//   ....[178]....
        /*0b24*/ 	.word	0x0500000f


	//   ....[179]....
        /*0b28*/ 	.word	0x0500000f


	//   ....[180]....
        /*0b2c*/ 	.word	0x0500000f


	//   ....[181]....
        /*0b30*/ 	.word	0x0500000f


	//   ....[182]....
        /*0b34*/ 	.word	0x0500000f


	//   ....[183]....
        /*0b38*/ 	.word	0x0500000f


	//   ....[184]....
        /*0b3c*/ 	.word	0x0500000f


	//   ....[185]....
        /*0b40*/ 	.word	0x0500000f


	//   ....[186]....
        /*0b44*/ 	.word	0x0500000f


	//   ....[187]....
        /*0b48*/ 	.word	0x0500000f


	//   ....[188]....
        /*0b4c*/ 	.word	0x0500000f


	//   ....[189]....
        /*0b50*/ 	.word	0x0500000f


	//   ....[190]....
        /*0b54*/ 	.word	0x0500000f


	//   ....[191]....
        /*0b58*/ 	.word	0x0500000f


	//   ....[192]....
        /*0b5c*/ 	.word	0x0500000f


	//   ....[193]....
        /*0b60*/ 	.word	0x0500000f


	//   ....[194]....
        /*0b64*/ 	.word	0x0500000f


	//   ....[195]....
        /*0b68*/ 	.word	0x0500000f


	//   ....[196]....
        /*0b6c*/ 	.word	0x0500000f


	//   ....[197]....
        /*0b70*/ 	.word	0x0500000f


	//   ....[198]....
        /*0b74*/ 	.word	0x0500000f


	//   ....[199]....
        /*0b78*/ 	.word	0x0500000f


	//   ....[200]....
        /*0b7c*/ 	.word	0x0500000f


	//   ....[201]....
        /*0b80*/ 	.word	0x0500000f


	//   ....[202]....
        /*0b84*/ 	.word	0x0500000f


	//   ....[203]....
        /*0b88*/ 	.word	0x0500000f


	//   ....[204]....
        /*0b8c*/ 	.word	0x0500000f


	//   ....[205]....
        /*0b90*/ 	.word	0x0500000f


	//   ....[206]....
        /*0b94*/ 	.word	0x0500000f


	//   ....[207]....
        /*0b98*/ 	.word	0x0500000f


	//   ....[208]....
        /*0b9c*/ 	.word	0x0500000f


	//   ....[209]....
        /*0ba0*/ 	.word	0x0500000f


	//   ....[210]....
        /*0ba4*/ 	.word	0x0500000f


	//   ....[211]....
        /*0ba8*/ 	.word	0x0500000f


	//   ....[212]....
        /*0bac*/ 	.word	0x0500000f


	//   ....[213]....
        /*0bb0*/ 	.word	0x0500000f


	//   ....[214]....
        /*0bb4*/ 	.word	0x0500000f


	//   ....[215]....
        /*0bb8*/ 	.word	0x0500000f


	//   ....[216]....
        /*0bbc*/ 	.word	0x0500000f


	//   ....[217]....
        /*0bc0*/ 	.word	0x0500000f


	//   ....[218]....
        /*0bc4*/ 	.word	0x0500000f


	//   ....[219]....
        /*0bc8*/ 	.word	0x0500000f


	//   ....[220]....
        /*0bcc*/ 	.word	0x0500000f


	//   ....[221]....
        /*0bd0*/ 	.word	0x0500000f


	//   ....[222]....
        /*0bd4*/ 	.word	0x0500000f


	//   ....[223]....
        /*0bd8*/ 	.word	0x0500000f


	//   ....[224]....
        /*0bdc*/ 	.word	0x0500000f


	//   ....[225]....
        /*0be0*/ 	.word	0x0500000f


	//   ....[226]....
        /*0be4*/ 	.word	0x0500000f


	//   ....[227]....
        /*0be8*/ 	.word	0x0500000f


	//   ....[228]....
        /*0bec*/ 	.word	0x0500000f


	//   ....[229]....
        /*0bf0*/ 	.word	0x0500000f


	//   ....[230]....
        /*0bf4*/ 	.word	0x0500000f


	//   ....[231]....
        /*0bf8*/ 	.word	0x0500000f


	//   ....[232]....
        /*0bfc*/ 	.word	0x0500000f


	//   ....[233]....
        /*0c00*/ 	.word	0x0500000f


	//   ....[234]....
        /*0c04*/ 	.word	0x0500000f


	//   ....[235]....
        /*0c08*/ 	.word	0x0500000f


	//   ....[236]....
        /*0c0c*/ 	.word	0x0500000f


	//   ....[237]....
        /*0c10*/ 	.word	0x0500000f


	//   ....[238]....
        /*0c14*/ 	.word	0x0500000f


	//   ....[239]....
        /*0c18*/ 	.word	0x0500000f


	//   ....[240]....
        /*0c1c*/ 	.word	0x0500000f


	//   ....[241]....
        /*0c20*/ 	.word	0x0500000f


	//   ....[242]....
        /*0c24*/ 	.word	0x0500000f


	//   ....[243]....
        /*0c28*/ 	.word	0x0500000f


	//   ....[244]....
        /*0c2c*/ 	.word	0x0500000f


	//   ....[245]....
        /*0c30*/ 	.word	0x0500000f


	//   ....[246]....
        /*0c34*/ 	.word	0x0500000f


	//   ....[247]....
        /*0c38*/ 	.word	0x0500000f


	//   ....[248]....
        /*0c3c*/ 	.word	0x0500000f


	//   ....[249]....
        /*0c40*/ 	.word	0x0500000f


	//   ....[250]....
        /*0c44*/ 	.word	0x0500000f


	//   ....[251]....
        /*0c48*/ 	.word	0x0500000f


	//   ....[252]....
        /*0c4c*/ 	.word	0x0500000f


	//   ....[253]....
        /*0c50*/ 	.word	0x0500000f


	//   ....[254]....
        /*0c54*/ 	.word	0x0500000f


	//   ....[255]....
        /*0c58*/ 	.word	0x0500000f


	//   ....[0]....
        /*0c5c*/ 	.word	0x0500000f


	//   ....[1]....
        /*0c60*/ 	.word	0x0500000f


	//   ....[2]....
        /*0c64*/ 	.word	0x0500000f


	//----- nvinfo : EIATTR_COOP_GROUP_INSTR_OFFSETS
	.align		4
.L_1540:
        /*0c68*/ 	.byte	0x04, 0x28
        /*0c6a*/ 	.short	(.L_1542 - .L_1541)


	//   ....[0]....
.L_1541:
        /*0c6c*/ 	.word	0x00000060


	//   ....[1]....
        /*0c70*/ 	.word	0x00000130


	//   ....[2]....
        /*0c74*/ 	.word	0x00000230


	//   ....[3]....
        /*0c78*/ 	.word	0x000003a0


	//   ....[4]....
        /*0c7c*/ 	.word	0x00000500


	//   ....[5]....
        /*0c80*/ 	.word	0x00000620


	//   ....[6]....
        /*0c84*/ 	.word	0x00000780


	//   ....[7]....
        /*0c88*/ 	.word	0x00002950


	//   ....[8]....
        /*0c8c*/ 	.word	0x00002960


	//   ....[9]....
        /*0c90*/ 	.word	0x00003b50


	//   ....[10]....
        /*0c94*/ 	.word	0x00003b60


	//   ....[11]....
        /*0c98*/ 	.word	0x00004d50


	//   ....[12]....
        /*0c9c*/ 	.word	0x00004d60


	//   ....[13]....
        /*0ca0*/ 	.word	0x00005110


	//   ....[14]....
        /*0ca4*/ 	.word	0x00005130


	//   ....[15]....
        /*0ca8*/ 	.word	0x00005a10


	//   ....[16]....
        /*0cac*/ 	.word	0x00006440


	//   ....[17]....
        /*0cb0*/ 	.word	0x00006450


	//   ....[18]....
        /*0cb4*/ 	.word	0x00006460


	//   ....[19]....
        /*0cb8*/ 	.word	0x00006470


	//   ....[20]....
        /*0cbc*/ 	.word	0x00007950


	//   ....[21]....
        /*0cc0*/ 	.word	0x00007960


	//   ....[22]....
        /*0cc4*/ 	.word	0x00007970


	//   ....[23]....
        /*0cc8*/ 	.word	0x00007980


	//   ....[24]....
        /*0ccc*/ 	.word	0x00009b20


	//   ....[25]....
        /*0cd0*/ 	.word	0x0000af40


	//   ....[26]....
        /*0cd4*/ 	.word	0x0000b8e0


	//   ....[27]....
        /*0cd8*/ 	.word	0x0000b9e0


	//   ....[28]....
        /*0cdc*/ 	.word	0x0000c400


	//   ....[29]....
        /*0ce0*/ 	.word	0x0000c480


	//   ....[30]....
        /*0ce4*/ 	.word	0x0000e660


	//   ....[31]....
        /*0ce8*/ 	.word	0x0000ed00


	//   ....[32]....
        /*0cec*/ 	.word	0x00010830


	//   ....[33]....
        /*0cf0*/ 	.word	0x000109e0


	//   ....[34]....
        /*0cf4*/ 	.word	0x00011010


	//   ....[35]....
        /*0cf8*/ 	.word	0x00011070


	//   ....[36]....
        /*0cfc*/ 	.word	0x00013bd0


	//   ....[37]....
        /*0d00*/ 	.word	0x00013c20


	//   ....[38]....
        /*0d04*/ 	.word	0x00013ff0


	//   ....[39]....
        /*0d08*/ 	.word	0x00014010


	//   ....[40]....
        /*0d0c*/ 	.word	0x00016670


	//   ....[41]....
        /*0d10*/ 	.word	0x00016ce0


	//   ....[42]....
        /*0d14*/ 	.word	0x00018480


	//   ....[43]....
        /*0d18*/ 	.word	0x00018580


	//   ....[44]....
        /*0d1c*/ 	.word	0x00018ff0


	//   ....[45]....
        /*0d20*/ 	.word	0x00019050


	//   ....[46]....
        /*0d24*/ 	.word	0x0001a5f0


	//   ....[47]....
        /*0d28*/ 	.word	0x0001a620


	//   ....[48]....
        /*0d2c*/ 	.word	0x0001a710


	//   ....[49]....
        /*0d30*/ 	.word	0x0001a7e0


	//   ....[50]....
        /*0d34*/ 	.word	0x0001b2d0


	//   ....[51]....
        /*0d38*/ 	.word	0x0001b2e0


	//   ....[52]....
        /*0d3c*/ 	.word	0x0001b2f0


	//   ....[53]....
        /*0d40*/ 	.word	0x0001b300


	//   ....[54]....
        /*0d44*/ 	.word	0x0001b310


	//   ....[55]....
        /*0d48*/ 	.word	0x0001b320


	//   ....[56]....
        /*0d4c*/ 	.word	0x0001b330


	//   ....[57]....
        /*0d50*/ 	.word	0x0001b350


	//   ....[58]....
        /*0d54*/ 	.word	0x0001b380


	//   ....[59]....
        /*0d58*/ 	.word	0x0001b3a0


	//   ....[60]....
        /*0d5c*/ 	.word	0x0001b3d0


	//   ....[61]....
        /*0d60*/ 	.word	0x0001b3f0


	//   ....[62]....
        /*0d64*/ 	.word	0x0001b420


	//   ....[63]....
        /*0d68*/ 	.word	0x0001b430


	//   ....[64]....
        /*0d6c*/ 	.word	0x0001b460


	//   ....[65]....
        /*0d70*/ 	.word	0x0001b470


	//   ....[66]....
        /*0d74*/ 	.word	0x0001b990


	//   ....[67]....
        /*0d78*/ 	.word	0x0001b9d0


	//   ....[68]....
        /*0d7c*/ 	.word	0x0001ba10


	//   ....[69]....
        /*0d80*/ 	.word	0x0001ba50


	//   ....[70]....
        /*0d84*/ 	.word	0x0001bed0


	//   ....[71]....
        /*0d88*/ 	.word	0x0001bf10


	//   ....[72]....
        /*0d8c*/ 	.word	0x0001bf30


	//   ....[73]....
        /*0d90*/ 	.word	0x0001bf70


	//   ....[74]....
        /*0d94*/ 	.word	0x0001bf90


	//   ....[75]....
        /*0d98*/ 	.word	0x0001bfb0


	//   ....[76]....
        /*0d9c*/ 	.word	0x0001bfd0


	//   ....[77]....
        /*0da0*/ 	.word	0x0001c000


	//   ....[78]....
        /*0da4*/ 	.word	0x0001c800


	//   ....[79]....
        /*0da8*/ 	.word	0x0001c830


	//   ....[80]....
        /*0dac*/ 	.word	0x0001c870


	//   ....[81]....
        /*0db0*/ 	.word	0x0001c8a0


	//   ....[82]....
        /*0db4*/ 	.word	0x0001c8c0


	//   ....[83]....
        /*0db8*/ 	.word	0x0001c8d0


	//   ....[84]....
        /*0dbc*/ 	.word	0x0001c8e0


	//   ....[85]....
        /*0dc0*/ 	.word	0x0001c900


	//   ....[86]....
        /*0dc4*/ 	.word	0x0001ca60


	//   ....[87]....
        /*0dc8*/ 	.word	0x0001cc10


	//   ....[88]....
        /*0dcc*/ 	.word	0x0001cc40


	//   ....[89]....
        /*0dd0*/ 	.word	0x0001cc70


	//   ....[90]....
        /*0dd4*/ 	.word	0x0001cca0


	//   ....[91]....
        /*0dd8*/ 	.word	0x0001ccd0


	//   ....[92]....
        /*0ddc*/ 	.word	0x0001cd00


	//   ....[93]....
        /*0de0*/ 	.word	0x0001ce70


	//   ....[94]....
        /*0de4*/ 	.word	0x0001cea0


	//   ....[95]....
        /*0de8*/ 	.word	0x0001ced0


	//   ....[96]....
        /*0dec*/ 	.word	0x0001cf00


	//   ....[97]....
        /*0df0*/ 	.word	0x0001cf30


	//   ....[98]....
        /*0df4*/ 	.word	0x0001cf60


	//   ....[99]....
        /*0df8*/ 	.word	0x0001d010


	//   ....[100]....
        /*0dfc*/ 	.word	0x0001d070


	//   ....[101]....
        /*0e00*/ 	.word	0x0001d110


	//   ....[102]....
        /*0e04*/ 	.word	0x0001e310


	//   ....[103]....
        /*0e08*/ 	.word	0x000204b0


	//   ....[104]....
        /*0e0c*/ 	.word	0x000204e0


	//   ....[105]....
        /*0e10*/ 	.word	0x00020540


	//   ....[106]....
        /*0e14*/ 	.word	0x00020570


	//   ....[107]....
        /*0e18*/ 	.word	0x000205c0


	//   ....[108]....
        /*0e1c*/ 	.word	0x000205d0


	//   ....[109]....
        /*0e20*/ 	.word	0x000205f0


	//   ....[110]....
        /*0e24*/ 	.word	0x00020600


	//   ....[111]....
        /*0e28*/ 	.word	0x00020660


	//   ....[112]....
        /*0e2c*/ 	.word	0x000206b0


	//   ....[113]....
        /*0e30*/ 	.word	0x00020b00


	//   ....[114]....
        /*0e34*/ 	.word	0x00020b20


	//   ....[115]....
        /*0e38*/ 	.word	0x00020b80


	//   ....[116]....
        /*0e3c*/ 	.word	0x00020ba0


	//   ....[117]....
        /*0e40*/ 	.word	0x00020be0


	//   ....[118]....
        /*0e44*/ 	.word	0x00020c00


	//   ....[119]....
        /*0e48*/ 	.word	0x00020c10


	//   ....[120]....
        /*0e4c*/ 	.word	0x00020c20


	//   ....[121]....
        /*0e50*/ 	.word	0x00020cb0


	//   ....[122]....
        /*0e54*/ 	.word	0x00020cd0


	//   ....[123]....
        /*0e58*/ 	.word	0x000215b0


	//   ....[124]....
        /*0e5c*/ 	.word	0x000215e0


	//   ....[125]....
        /*0e60*/ 	.word	0x00021680


	//   ....[126]....
        /*0e64*/ 	.word	0x000216a0


	//   ....[127]....
        /*0e68*/ 	.word	0x00021720


	//   ....[128]....
        /*0e6c*/ 	.word	0x00021740


	//   ....[129]....
        /*0e70*/ 	.word	0x000217b0


	//   ....[130]....
        /*0e74*/ 	.word	0x000217c0


	//   ....[131]....
        /*0e78*/ 	.word	0x00021800


	//   ....[132]....
        /*0e7c*/ 	.word	0x00021820


	//   ....[133]....
        /*0e80*/ 	.word	0x00021830


	//   ....[134]....
        /*0e84*/ 	.word	0x00021840


	//   ....[135]....
        /*0e88*/ 	.word	0x00022350


	//   ....[136]....
        /*0e8c*/ 	.word	0x00022360


	//   ....[137]....
        /*0e90*/ 	.word	0x00022380


	//   ....[138]....
        /*0e94*/ 	.word	0x000223d0


	//   ....[139]....
        /*0e98*/ 	.word	0x000223e0


	//   ....[140]....
        /*0e9c*/ 	.word	0x00022420


	//   ....[141]....
        /*0ea0*/ 	.word	0x00022430


	//   ....[142]....
        /*0ea4*/ 	.word	0x00022440


	//   ....[143]....
        /*0ea8*/ 	.word	0x00022480


	//   ....[144]....
        /*0eac*/ 	.word	0x000224c0


	//   ....[145]....
        /*0eb0*/ 	.word	0x00022920


	//   ....[146]....
        /*0eb4*/ 	.word	0x00022930


	//   ....[147]....
        /*0eb8*/ 	.word	0x00022940


	//   ....[148]....
        /*0ebc*/ 	.word	0x00022980


	//   ....[149]....
        /*0ec0*/ 	.word	0x00022990


	//   ....[150]....
        /*0ec4*/ 	.word	0x000229d0


	//   ....[151]....
        /*0ec8*/ 	.word	0x000229e0


	//   ....[152]....
        /*0ecc*/ 	.word	0x000229f0


	//   ....[153]....
        /*0ed0*/ 	.word	0x00022a30


	//   ....[154]....
        /*0ed4*/ 	.word	0x00022a70


	//   ....[155]....
        /*0ed8*/ 	.word	0x00023ae0


	//   ....[156]....
        /*0edc*/ 	.word	0x00023b40


	//   ....[157]....
        /*0ee0*/ 	.word	0x00023b70


	//   ....[158]....
        /*0ee4*/ 	.word	0x00023b80


	//   ....[159]....
        /*0ee8*/ 	.word	0x00023bb0


	//   ....[160]....
        /*0eec*/ 	.word	0x00023be0


	//   ....[161]....
        /*0ef0*/ 	.word	0x00023c10


	//   ....[162]....
        /*0ef4*/ 	.word	0x00023c40


	//   ....[163]....
        /*0ef8*/ 	.word	0x00023dc0


	//   ....[164]....
        /*0efc*/ 	.word	0x00023df0


	//   ....[165]....
        /*0f00*/ 	.word	0x00023e20


	//   ....[166]....
        /*0f04*/ 	.word	0x00023e50


	//   ....[167]....
        /*0f08*/ 	.word	0x00023e80


	//   ....[168]....
        /*0f0c*/ 	.word	0x00023eb0


	//   ....[169]....
        /*0f10*/ 	.word	0x00023f70


	//   ....[170]....
        /*0f14*/ 	.word	0x00023f90


	//   ....[171]....
        /*0f18*/ 	.word	0x00024000


	//   ....[172]....
        /*0f1c*/ 	.word	0x000246c0


	//   ....[173]....
        /*0f20*/ 	.word	0x00024a80


	//   ....[174]....
        /*0f24*/ 	.word	0x00024b10


	//   ....[175]....
        /*0f28*/ 	.word	0x00024be0


	//   ....[176]....
        /*0f2c*/ 	.word	0x00024c70


	//   ....[177]....
        /*0f30*/ 	.word	0x00024d40


	//   ....[178]....
        /*0f34*/ 	.word	0x00024dd0


	//   ....[179]....
        /*0f38*/ 	.word	0x00024ea0


	//   ....[180]....
        /*0f3c*/ 	.word	0x00024f30


	//   ....[181]....
        /*0f40*/ 	.word	0x00024f80


	//   ....[182]....
        /*0f44*/ 	.word	0x00024fd0


	//   ....[183]....
        /*0f48*/ 	.word	0x000250a0


	//   ....[184]....
        /*0f4c*/ 	.word	0x00025130


	//   ....[185]....
        /*0f50*/ 	.word	0x00025180


	//   ....[186]....
        /*0f54*/ 	.word	0x000251d0


	//   ....[187]....
        /*0f58*/ 	.word	0x00025560


	//   ....[188]....
        /*0f5c*/ 	.word	0x00025840


	//   ....[189]....
        /*0f60*/ 	.word	0x00025940


	//   ....[190]....
        /*0f64*/ 	.word	0x00025a10


	//   ....[191]....
        /*0f68*/ 	.word	0x00025a80


	//   ....[192]....
        /*0f6c*/ 	.word	0x00025b60


	//   ....[193]....
        /*0f70*/ 	.word	0x00025be0


	//   ....[194]....
        /*0f74*/ 	.word	0x00025cb0


	//   ....[195]....
        /*0f78*/ 	.word	0x00025d30


	//   ....[196]....
        /*0f7c*/ 	.word	0x00025e00


	//   ....[197]....
        /*0f80*/ 	.word	0x00025e80


	//   ....[198]....
        /*0f84*/ 	.word	0x00025f50


	//   ....[199]....
        /*0f88*/ 	.word	0x00026050


	//   ....[200]....
        /*0f8c*/ 	.word	0x00026100


	//   ....[201]....
        /*0f90*/ 	.word	0x00026170


	//   ....[202]....
        /*0f94*/ 	.word	0x00026250


	//   ....[203]....
        /*0f98*/ 	.word	0x000262b0


	//   ....[204]....
        /*0f9c*/ 	.word	0x00026370


	//   ....[205]....
        /*0fa0*/ 	.word	0x000263d0


	//   ....[206]....
        /*0fa4*/ 	.word	0x00026490


	//   ....[207]....
        /*0fa8*/ 	.word	0x000264f0


	//   ....[208]....
        /*0fac*/ 	.word	0x000265c0


	//   ....[209]....
        /*0fb0*/ 	.word	0x00026670


	//   ....[210]....
        /*0fb4*/ 	.word	0x000266e0


	//   ....[211]....
        /*0fb8*/ 	.word	0x00026740


	//   ....[212]....
        /*0fbc*/ 	.word	0x00026830


	//   ....[213]....
        /*0fc0*/ 	.word	0x00026890


	//   ....[214]....
        /*0fc4*/ 	.word	0x00026990


	//   ....[215]....
        /*0fc8*/ 	.word	0x00026a00


	//   ....[216]....
        /*0fcc*/ 	.word	0x00026af0


	//   ....[217]....
        /*0fd0*/ 	.word	0x00026b50


	//   ....[218]....
        /*0fd4*/ 	.word	0x00026bf0


	//   ....[219]....
        /*0fd8*/ 	.word	0x00026cb0


	//   ....[220]....
        /*0fdc*/ 	.word	0x00026d80


	//   ....[221]....
        /*0fe0*/ 	.word	0x00026ed0


	//   ....[222]....
        /*0fe4*/ 	.word	0x00026f80


	//   ....[223]....
        /*0fe8*/ 	.word	0x00027030


	//   ....[224]....
        /*0fec*/ 	.word	0x000270d0


	//   ....[225]....
        /*0ff0*/ 	.word	0x00027180


	//   ....[226]....
        /*0ff4*/ 	.word	0x00027220


	//   ....[227]....
        /*0ff8*/ 	.word	0x000272d0


	//   ....[228]....
        /*0ffc*/ 	.word	0x00027370


	//   ....[229]....
        /*1000*/ 	.word	0x000273e0


	//   ....[230]....
        /*1004*/ 	.word	0x000274a0


	//   ....[231]....
        /*1008*/ 	.word	0x000275a0


	//   ....[232]....
        /*100c*/ 	.word	0x00027630


	//   ....[233]....
        /*1010*/ 	.word	0x00027690


	//   ....[234]....
        /*1014*/ 	.word	0x00027740


	//   ....[235]....
        /*1018*/ 	.word	0x000277a0


	//   ....[236]....
        /*101c*/ 	.word	0x00027850


	//   ....[237]....
        /*1020*/ 	.word	0x000278b0


	//   ....[238]....
        /*1024*/ 	.word	0x00027960


	//   ....[239]....
        /*1028*/ 	.word	0x000279c0


	//   ....[240]....
        /*102c*/ 	.word	0x00027a70


	//   ....[241]....
        /*1030*/ 	.word	0x00027c50


	//   ....[242]....
        /*1034*/ 	.word	0x00027cf0


	//   ....[243]....
        /*1038*/ 	.word	0x00027e10


	//   ....[244]....
        /*103c*/ 	.word	0x00027e80


	//   ....[245]....
        /*1040*/ 	.word	0x00027ef0


	//   ....[246]....
        /*1044*/ 	.word	0x00027f60


	//   ....[247]....
        /*1048*/ 	.word	0x00027fd0


	//   ....[248]....
        /*104c*/ 	.word	0x00028050


	//   ....[249]....
        /*1050*/ 	.word	0x000280e0


	//   ....[250]....
        /*1054*/ 	.word	0x00028180


	//   ....[251]....
        /*1058*/ 	.word	0x000281f0


	//   ....[252]....
        /*105c*/ 	.word	0x00028260


	//   ....[253]....
        /*1060*/ 	.word	0x000282d0


	//   ....[254]....
        /*1064*/ 	.word	0x00028350


	//   ....[255]....
        /*1068*/ 	.word	0x000283c0


	//   ....[0]....
        /*106c*/ 	.word	0x00028460


	//   ....[1]....
        /*1070*/ 	.word	0x000284f0


	//   ....[2]....
        /*1074*/ 	.word	0x00028620


	//----- nvinfo : EIATTR_REG_RECONFIG
	.align		4
.L_1542:
        /*1078*/ 	.byte	0x01, 0x54
	.zero		2


	//----- nvinfo : EIATTR_SYSCALL_OFFSETS
	.align		4
        /*107c*/ 	.byte	0x04, 0x46
        /*107e*/ 	.short	(.L_1544 - .L_1543)


	//   ....[0]....
.L_1543:
        /*1080*/ 	.word	0x00001b00


	//   ....[1]....
        /*1084*/ 	.word	0x00001c50


	//   ....[2]....
        /*1088*/ 	.word	0x00005b80


	//   ....[3]....
        /*108c*/ 	.word	0x00006160


	//   ....[4]....
        /*1090*/ 	.word	0x0001f690


	//   ....[5]....
        /*1094*/ 	.word	0x0001f800


	//   ....[6]....
        /*1098*/ 	.word	0x0001f950


	//   ....[7]....
        /*109c*/ 	.word	0x0001fa90


	//   ....[8]....
        /*10a0*/ 	.word	0x000210f0


	//----- nvinfo : EIATTR_MBARRIER_INSTR_OFFSETS
	.align		4
.L_1544:
        /*10a4*/ 	.byte	0x04, 0x39
        /*10a6*/ 	.short	(.L_1546 - .L_1545)


	//   ....[0]....
.L_1545:
        /*10a8*/ 	.word	0x00000250
        /*10ac*/ 	.word	0x000000ff
        /*10b0*/ 	.word	0x00013200
        /*10b4*/ 	.short	0x0100
        /*10b6*/ 	.byte	0x08
	.zero		1


	//   ....[1]....
        /*10b8*/ 	.word	0x00000260
        /*10bc*/ 	.word	0x000000ff
        /*10c0*/ 	.word	0x00013220
        /*10c4*/ 	.short	0x0100
        /*10c6*/ 	.byte	0x08
	.zero		1


	//   ....[2]....
        /*10c8*/ 	.word	0x00000350
        /*10cc*/ 	.word	0x000000ff
        /*10d0*/ 	.word	0x00013230
        /*10d4*/ 	.short	0x0100
        /*10d6*/ 	.byte	0x08
	.zero		1


	//   ....[3]....
        /*10d8*/ 	.word	0x00000360
        /*10dc*/ 	.word	0x000000ff
        /*10e0*/ 	.word	0x00013240
        /*10e4*/ 	.short	0x0100
        /*10e6*/ 	.byte	0x08
	.zero		1


	//   ....[4]....
        /*10e8*/ 	.word	0x00000370
        /*10ec*/ 	.word	0x000000ff
        /*10f0*/ 	.word	0x00013238
        /*10f4*/ 	.short	0x0100
        /*10f6*/ 	.byte	0x08
	.zero		1


	//   ....[5]....
        /*10f8*/ 	.word	0x00000380
        /*10fc*/ 	.word	0x000000ff
        /*1100*/ 	.word	0x00013248
        /*1104*/ 	.short	0x0100
        /*1106*/ 	.byte	0x08
	.zero		1


	//   ....[6]....
        /*1108*/ 	.word	0x000004b0
        /*110c*/ 	.word	0x000000ff
        /*1110*/ 	.word	0x00013250
        /*1114*/ 	.short	0x0100
        /*1116*/ 	.byte	0x08
	.zero		1


	//   ....[7]....
        /*1118*/ 	.word	0x000004c0
        /*111c*/ 	.word	0x000000ff
        /*1120*/ 	.word	0x00013260
        /*1124*/ 	.short	0x0100
        /*1126*/ 	.byte	0x08
	.zero		1


	//   ....[8]....
        /*1128*/ 	.word	0x000004d0
        /*112c*/ 	.word	0x000000ff
        /*1130*/ 	.word	0x00013258
        /*1134*/ 	.short	0x0100
        /*1136*/ 	.byte	0x08
	.zero		1


	//   ....[9]....
        /*1138*/ 	.word	0x000004e0
        /*113c*/ 	.word	0x000000ff
        /*1140*/ 	.word	0x00013268
        /*1144*/ 	.short	0x0100
        /*1146*/ 	.byte	0x08
	.zero		1


	//   ....[10]....
        /*1148*/ 	.word	0x000005d0
        /*114c*/ 	.word	0x000000ff
        /*1150*/ 	.word	0x00013270
        /*1154*/ 	.short	0x0100
        /*1156*/ 	.byte	0x06
	.zero		1


	//   ....[11]....
        /*1158*/ 	.word	0x000005e0
        /*115c*/ 	.word	0x000000ff
        /*1160*/ 	.word	0x00013280
        /*1164*/ 	.short	0x0100
        /*1166*/ 	.byte	0x06
	.zero		1


	//   ....[12]....
        /*1168*/ 	.word	0x000005f0
        /*116c*/ 	.word	0x000000ff
        /*1170*/ 	.word	0x00013278
        /*1174*/ 	.short	0x0100
        /*1176*/ 	.byte	0x06
	.zero		1


	//   ....[13]....
        /*1178*/ 	.word	0x00000600
        /*117c*/ 	.word	0x000000ff
        /*1180*/ 	.word	0x00013288
        /*1184*/ 	.short	0x0100
        /*1186*/ 	.byte	0x06
	.zero		1


	//   ....[14]....
        /*1188*/ 	.word	0x00000730
        /*118c*/ 	.word	0x000000ff
        /*1190*/ 	.word	0x00013290
        /*1194*/ 	.short	0x0100
        /*1196*/ 	.byte	0x08
	.zero		1


	//   ....[15]....
        /*1198*/ 	.word	0x00000740
        /*119c*/ 	.word	0x000000ff
        /*11a0*/ 	.word	0x000132a0
        /*11a4*/ 	.short	0x0100
        /*11a6*/ 	.byte	0x08
	.zero		1


	//   ....[16]....
        /*11a8*/ 	.word	0x00000750
        /*11ac*/ 	.word	0x000000ff
        /*11b0*/ 	.word	0x00013298
        /*11b4*/ 	.short	0x0100
        /*11b6*/ 	.byte	0x08
	.zero		1


	//   ....[17]....
        /*11b8*/ 	.word	0x00000760
        /*11bc*/ 	.word	0x000000ff
        /*11c0*/ 	.word	0x000132a8
        /*11c4*/ 	.short	0x0100
        /*11c6*/ 	.byte	0x08
	.zero		1


	//   ....[18]....
        /*11c8*/ 	.word	0x000008a0
        /*11cc*/ 	.word	0x000000ff
        /*11d0*/ 	.word	0x000132b0
        /*11d4*/ 	.short	0x0100
        /*11d6*/ 	.byte	0x08
	.zero		1


	//   ....[19]....
        /*11d8*/ 	.word	0x000008b0
        /*11dc*/ 	.word	0x000000ff
        /*11e0*/ 	.word	0x000132c0
        /*11e4*/ 	.short	0x0100
        /*11e6*/ 	.byte	0x08
	.zero		1


	//   ....[20]....
        /*11e8*/ 	.word	0x000008c0
        /*11ec*/ 	.word	0x000000ff
        /*11f0*/ 	.word	0x000132b8
        /*11f4*/ 	.short	0x0100
        /*11f6*/ 	.byte	0x08
	.zero		1


	//   ....[21]....
        /*11f8*/ 	.word	0x000008d0
        /*11fc*/ 	.word	0x000000ff
        /*1200*/ 	.word	0x000132c8
        /*1204*/ 	.short	0x0100
        /*1206*/ 	.byte	0x08
	.zero		1


	//   ....[22]....
        /*1208*/ 	.word	0x00002900
        /*120c*/ 	.word	0x00000030
        /*1210*/ 	.word	0x00013290
        /*1214*/ 	.short	0x010a
        /*1216*/ 	.byte	0x3f
	.zero		1


	//   ....[23]....
        /*1218*/ 	.word	0x00003b00
        /*121c*/ 	.word	0x00000030
        /*1220*/ 	.word	0x00013290
        /*1224*/ 	.short	0x010a
        /*1226*/ 	.byte	0x3f
	.zero		1


	//   ....[24]....
        /*1228*/ 	.word	0x00004b50
        /*122c*/ 	.word	0x00000030
        /*1230*/ 	.word	0x00013290
        /*1234*/ 	.short	0x010a
        /*1236*/ 	.byte	0x3f
	.zero		1


	//   ....[25]....
        /*1238*/ 	.word	0x00004f30
        /*123c*/ 	.word	0x00000000
        /*1240*/ 	.word	0x00000000
        /*1244*/ 	.short	0x0101
        /*1246*/ 	.byte	0x3f
	.zero		1


	//   ....[26]....
        /*1248*/ 	.word	0x00004f70
        /*124c*/ 	.word	0x00000030
        /*1250*/ 	.word	0x000132b0
        /*1254*/ 	.short	0x010a
        /*1256*/ 	.byte	0x3f
	.zero		1


	//   ....[27]....
        /*1258*/ 	.word	0x00005330
        /*125c*/ 	.word	0x00000030
        /*1260*/ 	.word	0x00000000
        /*1264*/ 	.short	0x0101
        /*1266*/ 	.byte	0x3f
	.zero		1


	//   ....[28]....
        /*1268*/ 	.word	0x00005ee0
        /*126c*/ 	.word	0x00000016
        /*1270*/ 	.word	0x00013200
        /*1274*/ 	.short	0x010a
        /*1276*/ 	.byte	0x3f
	.zero		1


	//   ....[29]....
        /*1278*/ 	.word	0x00005f30
        /*127c*/ 	.word	0x00000016
        /*1280*/ 	.word	0x00013200
        /*1284*/ 	.short	0x010a
        /*1286*/ 	.byte	0x3f
	.zero		1


	//   ....[30]....
        /*1288*/ 	.word	0x000066d0
        /*128c*/ 	.word	0x00000016
        /*1290*/ 	.word	0x00013200
        /*1294*/ 	.short	0x010a
        /*1296*/ 	.byte	0x3f
	.zero		1


	//   ....[31]....
        /*1298*/ 	.word	0x00007b40
        /*129c*/ 	.word	0x00000016
        /*12a0*/ 	.word	0x00013200
        /*12a4*/ 	.short	0x010a
        /*12a6*/ 	.byte	0x3f
	.zero		1


	//   ....[32]....
        /*12a8*/ 	.word	0x00008cd0
        /*12ac*/ 	.word	0x0000000c
        /*12b0*/ 	.word	0x00013230
        /*12b4*/ 	.short	0x010a
        /*12b6*/ 	.byte	0x3f
	.zero		1


	//   ....[33]....
        /*12b8*/ 	.word	0x00008d70
        /*12bc*/ 	.word	0x0000000c
        /*12c0*/ 	.word	0x00013230
        /*12c4*/ 	.short	0x010a
        /*12c6*/ 	.byte	0x3f
	.zero		1


	//   ....[34]....
        /*12c8*/ 	.word	0x00009b60
        /*12cc*/ 	.word	0x0000000c
        /*12d0*/ 	.word	0x00000000
        /*12d4*/ 	.short	0x0101
        /*12d6*/ 	.byte	0x3f
	.zero		1


	//   ....[35]....
        /*12d8*/ 	.word	0x0000d680
        /*12dc*/ 	.word	0x0000000e
        /*12e0*/ 	.word	0x00013230
        /*12e4*/ 	.short	0x010a
        /*12e6*/ 	.byte	0x3f
	.zero		1


	//   ....[36]....
        /*12e8*/ 	.word	0x0000d710
        /*12ec*/ 	.word	0x0000000e
        /*12f0*/ 	.word	0x00013230
        /*12f4*/ 	.short	0x010a
        /*12f6*/ 	.byte	0x3f
	.zero		1


	//   ....[37]....
        /*12f8*/ 	.word	0x0000dcd0
        /*12fc*/ 	.word	0x0000000f
        /*1300*/ 	.word	0x00013250
        /*1304*/ 	.short	0x010a
        /*1306*/ 	.byte	0x3f
	.zero		1


	//   ....[38]....
        /*1308*/ 	.word	0x0000dd20
        /*130c*/ 	.word	0x0000000f
        /*1310*/ 	.word	0x00013250
        /*1314*/ 	.short	0x010a
        /*1316*/ 	.byte	0x3f
	.zero		1


	//   ....[39]....
        /*1318*/ 	.word	0x0000e630
        /*131c*/ 	.word	0x0000000e
        /*1320*/ 	.word	0x00000000
        /*1324*/ 	.short	0x0101
        /*1326*/ 	.byte	0x3f
	.zero		1


	//   ....[40]....
        /*1328*/ 	.word	0x00011dd0
        /*132c*/ 	.word	0x0000000f
        /*1330*/ 	.word	0x00000000
        /*1334*/ 	.short	0x0101
        /*1336*/ 	.byte	0x3f
	.zero		1


	//   ....[41]....
        /*1338*/ 	.word	0x000126f0
        /*133c*/ 	.word	0x00000000
        /*1340*/ 	.word	0x00013230
        /*1344*/ 	.short	0x010a
        /*1346*/ 	.byte	0x3f
	.zero		1


	//   ....[42]....
        /*1348*/ 	.word	0x00012780
        /*134c*/ 	.word	0x00000000
        /*1350*/ 	.word	0x00013230
        /*1354*/ 	.short	0x010a
        /*1356*/ 	.byte	0x3f
	.zero		1


	//   ....[43]....
        /*1358*/ 	.word	0x00012d40
        /*135c*/ 	.word	0x00000003
        /*1360*/ 	.word	0x00013250
        /*1364*/ 	.short	0x010a
        /*1366*/ 	.byte	0x3f
	.zero		1


	//   ....[44]....
        /*1368*/ 	.word	0x00012d90
        /*136c*/ 	.word	0x00000003
        /*1370*/ 	.word	0x00013250
        /*1374*/ 	.short	0x010a
        /*1376*/ 	.byte	0x3f
	.zero		1


	//   ....[45]....
        /*1378*/ 	.word	0x000137f0
        /*137c*/ 	.word	0x00000000
        /*1380*/ 	.word	0x00000000
        /*1384*/ 	.short	0x0101
        /*1386*/ 	.byte	0x3f
	.zero		1


	//   ....[46]....
        /*1388*/ 	.word	0x00015090
        /*138c*/ 	.word	0x00000003
        /*1390*/ 	.word	0x00000000
        /*1394*/ 	.short	0x0101
        /*1396*/ 	.byte	0x3f
	.zero		1


	//   ....[47]....
        /*1398*/ 	.word	0x00015650
        /*139c*/ 	.word	0x00000000
        /*13a0*/ 	.word	0x00013230
        /*13a4*/ 	.short	0x010a
        /*13a6*/ 	.byte	0x3f
	.zero		1


	//   ....[48]....
        /*13a8*/ 	.word	0x000156e0
        /*13ac*/ 	.word	0x00000000
        /*13b0*/ 	.word	0x00013230
        /*13b4*/ 	.short	0x010a
        /*13b6*/ 	.byte	0x3f
	.zero		1


	//   ....[49]....
        /*13b8*/ 	.word	0x00015ca0
        /*13bc*/ 	.word	0x0000000c
        /*13c0*/ 	.word	0x00013250
        /*13c4*/ 	.short	0x010a
        /*13c6*/ 	.byte	0x3f
	.zero		1


	//   ....[50]....
        /*13c8*/ 	.word	0x00015cf0
        /*13cc*/ 	.word	0x0000000c
        /*13d0*/ 	.word	0x00013250
        /*13d4*/ 	.short	0x010a
        /*13d6*/ 	.byte	0x3f
	.zero		1


	//   ....[51]....
        /*13d8*/ 	.word	0x000166f0
        /*13dc*/ 	.word	0x00000000
        /*13e0*/ 	.word	0x00000000
        /*13e4*/ 	.short	0x0101
        /*13e6*/ 	.byte	0x3f
	.zero		1


	//   ....[52]....
        /*13e8*/ 	.word	0x00019df0
        /*13ec*/ 	.word	0x0000000c
        /*13f0*/ 	.word	0x00000000
        /*13f4*/ 	.short	0x0101
        /*13f6*/ 	.byte	0x3f
	.zero		1


	//   ....[53]....
        /*13f8*/ 	.word	0x0001a2f0
        /*13fc*/ 	.word	0x0000000d
        /*1400*/ 	.word	0x00013250
        /*1404*/ 	.short	0x010a
        /*1406*/ 	.byte	0x3f
	.zero		1


	//   ....[54]....
        /*1408*/ 	.word	0x0001a340
        /*140c*/ 	.word	0x0000000d
        /*1410*/ 	.word	0x00013250
        /*1414*/ 	.short	0x010a
        /*1416*/ 	.byte	0x3f
	.zero		1


	//   ....[55]....
        /*1418*/ 	.word	0x0001abd0
        /*141c*/ 	.word	0x00000000
        /*1420*/ 	.word	0x00000000
        /*1424*/ 	.short	0x0101
        /*1426*/ 	.byte	0x3f
	.zero		1


	//   ....[56]....
        /*1428*/ 	.word	0x0001bfa0
        /*142c*/ 	.word	0x00000002
        /*1430*/ 	.word	0x00000000
        /*1434*/ 	.short	0x0101
        /*1436*/ 	.byte	0x3f
	.zero		1


	//   ....[57]....
        /*1438*/ 	.word	0x0001e3f0
        /*143c*/ 	.word	0x00000011
        /*1440*/ 	.word	0x00013220
        /*1444*/ 	.short	0x010a
        /*1446*/ 	.byte	0x3f
	.zero		1


	//   ....[58]....
        /*1448*/ 	.word	0x0001e4c0
        /*144c*/ 	.word	0x00000005
        /*1450*/ 	.word	0x000132a0
        /*1454*/ 	.short	0x010a
        /*1456*/ 	.byte	0x3f
	.zero		1


	//   ....[59]....
        /*1458*/ 	.word	0x0001e700
        /*145c*/ 	.word	0x00000005
        /*1460*/ 	.word	0x000132c0
        /*1464*/ 	.short	0x010a
        /*1466*/ 	.byte	0x3f
	.zero		1


	//   ....[60]....
        /*1468*/ 	.word	0x0001eab0
        /*146c*/ 	.word	0x00000005
        /*1470*/ 	.word	0x000132a0
        /*1474*/ 	.short	0x010a
        /*1476*/ 	.byte	0x3f
	.zero		1


	//   ....[61]....
        /*1478*/ 	.word	0x0001ece0
        /*147c*/ 	.word	0x00000005
        /*1480*/ 	.word	0x000132c0
        /*1484*/ 	.short	0x010a
        /*1486*/ 	.byte	0x3f
	.zero		1


	//   ....[62]....
        /*1488*/ 	.word	0x000200f0
        /*148c*/ 	.word	0x00000004
        /*1490*/ 	.word	0x00013280
        /*1494*/ 	.short	0x010a
        /*1496*/ 	.byte	0x3f
	.zero		1


	//   ....[63]....
        /*1498*/ 	.word	0x00020770
        /*149c*/ 	.word	0x00000004
        /*14a0*/ 	.word	0x00013270
        /*14a4*/ 	.short	0x0107
        /*14a6*/ 	.byte	0x3f
	.zero		1


	//   ....[64]....
        /*14a8*/ 	.word	0x00020830
        /*14ac*/ 	.word	0x00000004
        /*14b0*/ 	.word	0x00013270
        /*14b4*/ 	.short	0x0101
        /*14b6*/ 	.byte	0x3f
	.zero		1


	//   ....[65]....
        /*14b8*/ 	.word	0x00020880
        /*14bc*/ 	.word	0x00000004
        /*14c0*/ 	.word	0x00013240
        /*14c4*/ 	.short	0x010a
        /*14c6*/ 	.byte	0x3f
	.zero		1


	//   ....[66]....
        /*14c8*/ 	.word	0x00020dd0
        /*14cc*/ 	.word	0x00000004
        /*14d0*/ 	.word	0x00013230
        /*14d4*/ 	.short	0x0107
        /*14d6*/ 	.byte	0x3f
	.zero		1


	//   ....[67]....
        /*14d8*/ 	.word	0x00020eb0
        /*14dc*/ 	.word	0x00000004
        /*14e0*/ 	.word	0x00013230
        /*14e4*/ 	.short	0x0101
        /*14e6*/ 	.byte	0x3f
	.zero		1


	//   ....[68]....
        /*14e8*/ 	.word	0x00021990
        /*14ec*/ 	.word	0x00000011
        /*14f0*/ 	.word	0x00013200
        /*14f4*/ 	.short	0x0107
        /*14f6*/ 	.byte	0x3f
	.zero		1


	//   ....[69]....
        /*14f8*/ 	.word	0x00021a80
        /*14fc*/ 	.word	0x00000011
        /*1500*/ 	.word	0x00013200
        /*1504*/ 	.short	0x0101
        /*1506*/ 	.byte	0x3f
	.zero		1


	//   ....[70]....
        /*1508*/ 	.word	0x00021aa0
        /*150c*/ 	.word	0x00000011
        /*1510*/ 	.word	0x00013220
        /*1514*/ 	.short	0x010a
        /*1516*/ 	.byte	0x3f
	.zero		1


	//   ....[71]....
        /*1518*/ 	.word	0x00022020
        /*151c*/ 	.word	0x00000006
        /*1520*/ 	.word	0x00013280
        /*1524*/ 	.short	0x010a
        /*1526*/ 	.byte	0x3f
	.zero		1


	//   ....[72]....
        /*1528*/ 	.word	0x00022570
        /*152c*/ 	.word	0x00000006
        /*1530*/ 	.word	0x00013270
        /*1534*/ 	.short	0x0107
        /*1536*/ 	.byte	0x3f
	.zero		1


	//   ....[73]....
        /*1538*/ 	.word	0x00022630
        /*153c*/ 	.word	0x00000006
        /*1540*/ 	.word	0x00013270
        /*1544*/ 	.short	0x0101
        /*1546*/ 	.byte	0x3f
	.zero		1


	//   ....[74]....
        /*1548*/ 	.word	0x00022680
        /*154c*/ 	.word	0x00000006
        /*1550*/ 	.word	0x00013240
        /*1554*/ 	.short	0x010a
        /*1556*/ 	.byte	0x3f
	.zero		1


	//   ....[75]....
        /*1558*/ 	.word	0x00022af0
        /*155c*/ 	.word	0x00000006
        /*1560*/ 	.word	0x00013230
        /*1564*/ 	.short	0x0107
        /*1566*/ 	.byte	0x3f
	.zero		1


	//   ....[76]....
        /*1568*/ 	.word	0x00022bc0
        /*156c*/ 	.word	0x00000006
        /*1570*/ 	.word	0x00013230
        /*1574*/ 	.short	0x0101
        /*1576*/ 	.byte	0x3f
	.zero		1


	//   ....[77]....
        /*1578*/ 	.word	0x00022c40
        /*157c*/ 	.word	0x00000002
        /*1580*/ 	.word	0x00013270
        /*1584*/ 	.short	0x010a
        /*1586*/ 	.byte	0x3f
	.zero		1


	//   ....[78]....
        /*1588*/ 	.word	0x00022cd0
        /*158c*/ 	.word	0x00000002
        /*1590*/ 	.word	0x00013260
        /*1594*/ 	.short	0x010a
        /*1596*/ 	.byte	0x3f
	.zero		1


	//   ....[79]....
        /*1598*/ 	.word	0x00023100
        /*159c*/ 	.word	0x00000002
        /*15a0*/ 	.word	0x00013250
        /*15a4*/ 	.short	0x0101
        /*15a6*/ 	.byte	0x3f
	.zero		1


	//   ....[80]....
        /*15a8*/ 	.word	0x00023190
        /*15ac*/ 	.word	0x00000002
        /*15b0*/ 	.word	0x00000000
        /*15b4*/ 	.short	0x0101
        /*15b6*/ 	.byte	0x3f
	.zero		1


	//   ....[81]....
        /*15b8*/ 	.word	0x00023370
        /*15bc*/ 	.word	0x00000000
        /*15c0*/ 	.word	0x00013270
        /*15c4*/ 	.short	0x010a
        /*15c6*/ 	.byte	0x3f
	.zero		1


	//   ....[82]....
        /*15c8*/ 	.word	0x00023400
        /*15cc*/ 	.word	0x00000000
        /*15d0*/ 	.word	0x00013260
        /*15d4*/ 	.short	0x010a
        /*15d6*/ 	.byte	0x3f
	.zero		1


	//   ....[83]....
        /*15d8*/ 	.word	0x00023850
        /*15dc*/ 	.word	0x00000000
        /*15e0*/ 	.word	0x00013250
        /*15e4*/ 	.short	0x0101
        /*15e6*/ 	.byte	0x3f
	.zero		1


	//   ....[84]....
        /*15e8*/ 	.word	0x000238d0
        /*15ec*/ 	.word	0x00000000
        /*15f0*/ 	.word	0x00000000
        /*15f4*/ 	.short	0x0101
        /*15f6*/ 	.byte	0x3f
	.zero		1


	//   ....[85]....
        /*15f8*/ 	.word	0x00024640
        /*15fc*/ 	.word	0x00000005
        /*1600*/ 	.word	0x00013220
        /*1604*/ 	.short	0x010a
        /*1606*/ 	.byte	0x3f
	.zero		1


	//   ....[86]....
        /*1608*/ 	.word	0x000247d0
        /*160c*/ 	.word	0x00000004
        /*1610*/ 	.word	0x00013240
        /*1614*/ 	.short	0x010a
        /*1616*/ 	.byte	0x3f
	.zero		1


	//   ....[87]....
        /*1618*/ 	.word	0x00024880
        /*161c*/ 	.word	0x00000005
        /*1620*/ 	.word	0x00013240
        /*1624*/ 	.short	0x010a
        /*1626*/ 	.byte	0x3f
	.zero		1


	//   ....[88]....
        /*1628*/ 	.word	0x000248c0
        /*162c*/ 	.word	0x00000004
        /*1630*/ 	.word	0x00013260
        /*1634*/ 	.short	0x010a
        /*1636*/ 	.byte	0x3f
	.zero		1


	//   ....[89]....
        /*1638*/ 	.word	0x00024900
        /*163c*/ 	.word	0x00000005
        /*1640*/ 	.word	0x00013260
        /*1644*/ 	.short	0x010a
        /*1646*/ 	.byte	0x3f
	.zero		1


	//   ....[90]....
        /*1648*/ 	.word	0x00024940
        /*164c*/ 	.word	0x00000004
        /*1650*/ 	.word	0x00013280
        /*1654*/ 	.short	0x010a
        /*1656*/ 	.byte	0x3f
	.zero		1


	//   ....[91]....
        /*1658*/ 	.word	0x00024980
        /*165c*/ 	.word	0x00000005
        /*1660*/ 	.word	0x00013280
        /*1664*/ 	.short	0x010a
        /*1666*/ 	.byte	0x3f
	.zero		1


	//   ....[92]....
        /*1668*/ 	.word	0x000249e0
        /*166c*/ 	.word	0x00000030
        /*1670*/ 	.word	0x00013290
        /*1674*/ 	.short	0x010a
        /*1676*/ 	.byte	0x3f
	.zero		1


	//   ....[93]....
        /*1678*/ 	.word	0x00024b40
        /*167c*/ 	.word	0x00000030
        /*1680*/ 	.word	0x00013290
        /*1684*/ 	.short	0x010a
        /*1686*/ 	.byte	0x3f
	.zero		1


	//   ....[94]....
        /*1688*/ 	.word	0x00024ca0
        /*168c*/ 	.word	0x00000030
        /*1690*/ 	.word	0x00013290
        /*1694*/ 	.short	0x010a
        /*1696*/ 	.byte	0x3f
	.zero		1


	//   ....[95]....
        /*1698*/ 	.word	0x00024e00
        /*169c*/ 	.word	0x00000030
        /*16a0*/ 	.word	0x000132b0
        /*16a4*/ 	.short	0x010a
        /*16a6*/ 	.byte	0x3f
	.zero		1


	//   ....[96]....
        /*16a8*/ 	.word	0x00025000
        /*16ac*/ 	.word	0x00000016
        /*16b0*/ 	.word	0x00013200
        /*16b4*/ 	.short	0x010a
        /*16b6*/ 	.byte	0x3f
	.zero		1


	//   ....[97]....
        /*16b8*/ 	.word	0x00025200
        /*16bc*/ 	.word	0x00000016
        /*16c0*/ 	.word	0x00013200
        /*16c4*/ 	.short	0x010a
        /*16c6*/ 	.byte	0x3f
	.zero		1


	//   ....[98]....
        /*16c8*/ 	.word	0x00025250
        /*16cc*/ 	.word	0x0000000c
        /*16d0*/ 	.word	0x00013230
        /*16d4*/ 	.short	0x010a
        /*16d6*/ 	.byte	0x3f
	.zero		1


	//   ....[99]....
        /*16d8*/ 	.word	0x000252a0
        /*16dc*/ 	.word	0x0000000e
        /*16e0*/ 	.word	0x00013230
        /*16e4*/ 	.short	0x010a
        /*16e6*/ 	.byte	0x3f
	.zero		1


	//   ....[100]....
        /*16e8*/ 	.word	0x000252f0
        /*16ec*/ 	.word	0x0000000f
        /*16f0*/ 	.word	0x00013250
        /*16f4*/ 	.short	0x010a
        /*16f6*/ 	.byte	0x3f
	.zero		1


	//   ....[101]....
        /*16f8*/ 	.word	0x00025340
        /*16fc*/ 	.word	0x00000000
        /*1700*/ 	.word	0x00013230
        /*1704*/ 	.short	0x010a
        /*1706*/ 	.byte	0x3f
	.zero		1


	//   ....[102]....
        /*1708*/ 	.word	0x00025390
        /*170c*/ 	.word	0x00000003
        /*1710*/ 	.word	0x00013250
        /*1714*/ 	.short	0x010a
        /*1716*/ 	.byte	0x3f
	.zero		1


	//   ....[103]....
        /*1718*/ 	.word	0x000253e0
        /*171c*/ 	.word	0x00000000
        /*1720*/ 	.word	0x00013230
        /*1724*/ 	.short	0x010a
        /*1726*/ 	.byte	0x3f
	.zero		1


	//   ....[104]....
        /*1728*/ 	.word	0x00025430
        /*172c*/ 	.word	0x0000000c
        /*1730*/ 	.word	0x00013250
        /*1734*/ 	.short	0x010a
        /*1736*/ 	.byte	0x3f
	.zero		1


	//   ....[105]....
        /*1738*/ 	.word	0x00025480
        /*173c*/ 	.word	0x0000000d
        /*1740*/ 	.word	0x00013250
        /*1744*/ 	.short	0x010a
        /*1746*/ 	.byte	0x3f
	.zero		1


	//   ....[106]....
        /*1748*/ 	.word	0x00025620
        /*174c*/ 	.word	0x00000011
        /*1750*/ 	.word	0x00013220
        /*1754*/ 	.short	0x010a
        /*1756*/ 	.byte	0x3f
	.zero		1


	//   ....[107]....
        /*1758*/ 	.word	0x00025670
        /*175c*/ 	.word	0x00000005
        /*1760*/ 	.word	0x000132a0
        /*1764*/ 	.short	0x010a
        /*1766*/ 	.byte	0x3f
	.zero		1


	//   ....[108]....
        /*1768*/ 	.word	0x000256c0
        /*176c*/ 	.word	0x00000005
        /*1770*/ 	.word	0x000132c0
        /*1774*/ 	.short	0x010a
        /*1776*/ 	.byte	0x3f
	.zero		1


	//   ....[109]....
        /*1778*/ 	.word	0x00025710
        /*177c*/ 	.word	0x00000005
        /*1780*/ 	.word	0x000132a0
        /*1784*/ 	.short	0x010a
        /*1786*/ 	.byte	0x3f
	.zero		1


	//   ....[110]....
        /*1788*/ 	.word	0x00025760
        /*178c*/ 	.word	0x00000005
        /*1790*/ 	.word	0x000132c0
        /*1794*/ 	.short	0x010a
        /*1796*/ 	.byte	0x3f
	.zero		1


	//   ....[111]....
        /*1798*/ 	.word	0x00025890
        /*179c*/ 	.word	0x00000004
        /*17a0*/ 	.word	0x00013280
        /*17a4*/ 	.short	0x010a
        /*17a6*/ 	.byte	0x3f
	.zero		1


	//   ....[112]....
        /*17a8*/ 	.word	0x00025fa0
        /*17ac*/ 	.word	0x00000004
        /*17b0*/ 	.word	0x00013240
        /*17b4*/ 	.short	0x010a
        /*17b6*/ 	.byte	0x3f
	.zero		1


	//   ....[113]....
        /*17b8*/ 	.word	0x00026dc0
        /*17bc*/ 	.word	0x00000011
        /*17c0*/ 	.word	0x00013220
        /*17c4*/ 	.short	0x010a
        /*17c6*/ 	.byte	0x3f
	.zero		1


	//   ....[114]....
        /*17c8*/ 	.word	0x00026e20
        /*17cc*/ 	.word	0x00000006
        /*17d0*/ 	.word	0x00013280
        /*17d4*/ 	.short	0x010a
        /*17d6*/ 	.byte	0x3f
	.zero		1


	//   ....[115]....
        /*17d8*/ 	.word	0x000274f0
        /*17dc*/ 	.word	0x00000006
        /*17e0*/ 	.word	0x00013240
        /*17e4*/ 	.short	0x010a
        /*17e6*/ 	.byte	0x3f
	.zero		1


	//   ....[116]....
        /*17e8*/ 	.word	0x00027ab0
        /*17ec*/ 	.word	0x00000002
        /*17f0*/ 	.word	0x00013270
        /*17f4*/ 	.short	0x010a
        /*17f6*/ 	.byte	0x3f
	.zero		1


	//   ....[117]....
        /*17f8*/ 	.word	0x00027b00
        /*17fc*/ 	.word	0x00000002
        /*1800*/ 	.word	0x00013260
        /*1804*/ 	.short	0x010a
        /*1806*/ 	.byte	0x3f
	.zero		1


	//   ....[118]....
        /*1808*/ 	.word	0x00027b50
        /*180c*/ 	.word	0x00000000
        /*1810*/ 	.word	0x00013270
        /*1814*/ 	.short	0x010a
        /*1816*/ 	.byte	0x3f
	.zero		1


	//   ....[119]....
        /*1818*/ 	.word	0x00027ba0
        /*181c*/ 	.word	0x00000000
        /*1820*/ 	.word	0x00013260
        /*1824*/ 	.short	0x010a
        /*1826*/ 	.byte	0x3f
	.zero		1


	//   ....[120]....
        /*1828*/ 	.word	0x00028540
        /*182c*/ 	.word	0x00000005
        /*1830*/ 	.word	0x00013220
        /*1834*/ 	.short	0x010a
        /*1836*/ 	.byte	0x3f
	.zero		1


	//   ....[121]....
        /*1838*/ 	.word	0x000286e0
        /*183c*/ 	.word	0x00000004
        /*1840*/ 	.word	0x00013240
        /*1844*/ 	.short	0x010a
        /*1846*/ 	.byte	0x3f
	.zero		1


	//   ....[122]....
        /*1848*/ 	.word	0x00028730
        /*184c*/ 	.word	0x00000005
        /*1850*/ 	.word	0x00013240
        /*1854*/ 	.short	0x010a
        /*1856*/ 	.byte	0x3f
	.zero		1


	//   ....[123]....
        /*1858*/ 	.word	0x00028780
        /*185c*/ 	.word	0x00000004
        /*1860*/ 	.word	0x00013260
        /*1864*/ 	.short	0x010a
        /*1866*/ 	.byte	0x3f
	.zero		1


	//   ....[124]....
        /*1868*/ 	.word	0x000287d0
        /*186c*/ 	.word	0x00000005
        /*1870*/ 	.word	0x00013260
        /*1874*/ 	.short	0x010a
        /*1876*/ 	.byte	0x3f
	.zero		1


	//   ....[125]....
        /*1878*/ 	.word	0x00028820
        /*187c*/ 	.word	0x00000004
        /*1880*/ 	.word	0x00013280
        /*1884*/ 	.short	0x010a
        /*1886*/ 	.byte	0x3f
	.zero		1


	//----- nvinfo : EIATTR_NUM_MBARRIERS
	.align		4
.L_1546:
        /*1888*/ 	.byte	0x03, 0x38
        /*188a*/ 	.short	0x0016


	//----- nvinfo : EIATTR_EXIT_INSTR_OFFSETS
	.align		4
        /*188c*/ 	.byte	0x04, 0x1c
        /*188e*/ 	.short	(.L_1548 - .L_1547)


	//   ....[0]....
.L_1547:
        /*1890*/ 	.word	0x000249d0


	//----- nvinfo : EIATTR_MAX_THREADS
	.align		4
.L_1548:
        /*1894*/ 	.byte	0x04, 0x05
        /*1896*/ 	.short	(.L_1550 - .L_1549)
.L_1549:
        /*1898*/ 	.word	0x00000200
        /*189c*/ 	.word	0x00000001
        /*18a0*/ 	.word	0x00000001


	//----- nvinfo : EIATTR_CRS_STACK_SIZE
	.align		4
.L_1550:
        /*18a4*/ 	.byte	0x04, 0x1e
        /*18a6*/ 	.short	(.L_1552 - .L_1551)
.L_1551:
        /*18a8*/ 	.word	0x00000000


	//----- nvinfo : EIATTR_CBANK_PARAM_SIZE
	.align		4
.L_1552:
        /*18ac*/ 	.byte	0x03, 0x19
        /*18ae*/ 	.short	0x0af0


	//----- nvinfo : EIATTR_PARAM_CBANK
	.align		4
        /*18b0*/ 	.byte	0x04, 0x0a
        /*18b2*/ 	.short	(.L_1554 - .L_1553)
	.align		4
.L_1553:
        /*18b4*/ 	.word	index@(.nv.constant0._ZN7cutlass13device_kernelIN5flash11enable_sm90INS1_16FlashAttnFwdSm90INS1_25CollectiveMainloopFwdSm90ILi2EN4cute5tupleIJNS5_1CILi1EEES8_S8_EEENS6_IJNS7_ILi192EEENS7_ILi160EEENS7_ILi64EEEEEELi64ENS_12float_e4m3_tEfNS_4arch4Sm90ELb0ELb1ELb1ELb1ELb1ELb1ELb0ELb1ELb1ELb1ELb0ELb0EEENS1_21CollectiveEpilogueFwdINS6_IJSA_SC_SB_EEES9_NS_10bfloat16_tESG_Li384ELb1ELb1ELb0ELb1EEENS1_36VarlenDynamicPersistentTileSchedulerILi192ELi160ELi384ELi128ELb0ELb1ELb1ELb1ELb0ELb1EEEEEEEEEvNT_6ParamsE)
        /*18b8*/ 	.short	0x0210
        /*18ba*/ 	.short	0x0af0


	//----- nvinfo : EIATTR_SW_WAR
	.align		4
.L_1554:
        /*18bc*/ 	.byte	0x04, 0x36
        /*18be*/ 	.short	(.L_1556 - .L_1555)
.L_1555:
        /*18c0*/ 	.word	0x00000008
.L_1556:


//--------------------- .nv.info._ZN7cutlass13device_kernelIN5flash11enable_sm90INS1_16FlashAttnFwdSm90INS1_25CollectiveMainloopFwdSm90ILi2EN4cute5tupleIJNS5_1CILi1EEES8_S8_EEENS6_IJNS7_ILi192EEENS7_ILi160EEENS7_ILi64EEEEEELi64ENS_12float_e4m3_tEfNS_4arch4Sm90ELb1ELb0ELb1ELb0ELb1ELb0ELb0ELb1ELb1ELb1ELb0ELb0EEENS1_21CollectiveEpilogueFwdINS6_IJSA_SC_SB_EEES9_NS_10bfloat16_tESG_Li384ELb0ELb1ELb0ELb1EEENS1_30DynamicPersistentTileSchedulerILi384ELi128ELb0ELb1ELb1EEEEEEEEEvNT_6ParamsE --------------------------
	.section	.nv.info._ZN7cutlass13device_kernelIN5flash11enable_sm90INS1_16FlashAttnFwdSm90INS1_25CollectiveMainloopFwdSm90ILi2EN4cute5tupleIJNS5_1CILi1EEES8_S8_EEENS6_IJNS7_ILi192EEENS7_ILi160EEENS7_ILi64EEEEEELi64ENS_12float_e4m3_tEfNS_4arch4Sm90ELb1ELb0ELb1ELb0ELb1ELb0ELb0ELb1ELb1ELb1ELb0ELb0EEENS1_21CollectiveEpilogueFwdINS6_IJSA_SC_SB_EEES9_NS_10bfloat16_tESG_Li384ELb0ELb1ELb0ELb1EEENS1_30DynamicPersistentTileSchedulerILi384ELi128ELb0ELb1ELb1EEEEEEEEEvNT_6ParamsE,"",@"SHT_CUDA_INFO"
	.sectionflags	@""
	.align	4


	//----- nvinfo : EIATTR_CUDA_API_VERSION
	.align		4
        /*0000*/ 	.byte	0x04, 0x37
        /*0002*/ 	.short	(.L_1558 - .L_1557)
.L_1557:
        /*0004*/ 	.word	0x00000082


	//----- nvinfo : EIATTR_KPARAM_INFO
	.align		4
.L_1558:
        /*0008*/ 	.byte	0x04, 0x17
        /*000a*/ 	.short	(.L_1560 - .L_1559)
.L_1559:
        /*000c*/ 	.word	0x00000000
        /*0010*/ 	.short	0x0000
        /*0012*/ 	.short	0x0070
        /*0014*/ 	.byte	0x00, 0xf0, 0x01, 0x2a


	//----- nvinfo : EIATTR_SPARSE_MMA_MASK
	.align		4
.L_1560:
        /*0018*/ 	.byte	0x03, 0x50
        /*001a*/ 	.short	0x0000


	//----- nvinfo : EIATTR_MAXREG_COUNT
	.align		4
        /*001c*/ 	.byte	0x03, 0x1b
        /*001e*/ 	.short	0x0080


	//----- nvinfo : EIATTR_NUM_BARRIERS
	.align		4
        /*0020*/ 	.byte	0x02, 0x4c
        /*0022*/ 	.byte	0x09
	.zero		1


	//----- nvinfo : EIATTR_EXTERNS
	.align		4
        /*0024*/ 	.byte	0x04, 0x0f
        /*0026*/ 	.short	(.L_1562 - .L_1561)


	//   ....[0]....
	.align		4
.L_1561:
        /*0028*/ 	.word	index@(__assertfail)


	//----- nvinfo : EIATTR_ANNOTATIONS
	.align		4
.L_1562:
        /*002c*/ 	.byte	0x04, 0x55
        /*002e*/ 	.short	(.L_1564 - .L_1563)


	//   ....[0]....
.L_1563:
        /* <DEDUP_REMOVED lines=45> */


	//----- nvinfo : EIATTR_MERCURY_ISA_VERSION
	.align		4
.L_1564:
        /*02e8*/ 	.byte	0x03, 0x5f
        /*02ea*/ 	.short	0x0101


	//----- nvinfo : EIATTR_INT_WARP_WIDE_INSTR_OFFSETS
	.align		4
        /*02ec*/ 	.byte	0x04, 0x31
        /*02ee*/ 	.short	(.L_1566 - .L_1565)


	//   ....[0]....
.L_1565:
        /*02f0*/ 	.word	0x000000c0


	//   ....[1]....
        /*02f4*/ 	.word	0x000000d0


	//   ....[2]....
        /*02f8*/ 	.word	0x00000170


	//   ....[3]....
        /*02fc*/ 	.word	0x0000dd20


	//   ....[4]....
        /*0300*/ 	.word	0x0000ddb0


	//   ....[5]....
        /*0304*/ 	.word	0x00011910


	//   ....[6]....
        /*0308*/ 	.word	0x000119a0


	//----- nvinfo : EIATTR_COOP_GROUP_MASK_REGIDS
	.align		4
.L_1566:
        /*030c*/ 	.byte	0x04, 0x29
        /*030e*/ 	.short	(.L_1568 - .L_1567)


	//   ....[0]....
.L_1567:
        /*0310*/ 	.word	0xffffffff


	//   ....[1]....
        /*0314*/ 	.word	0xffffffff


	//   ....[2]....
        /*0318*/ 	.word	0xffffffff


	//   ....[3]....
        /*031c*/ 	.word	0xffffffff


	//   ....[4]....
        /*0320*/ 	.word	0xffffffff


	//   ....[5]....
        /*0324*/ 	.word	0xffffffff


	//   ....[6]....
        /*0328*/ 	.word	0xffffffff


	//   ....[7]....
        /*032c*/ 	.word	0xffffffff


	//   ....[8]....
        /*0330*/ 	.word	0xffffffff


	//   ....[9]....
        /*0334*/ 	.word	0xffffffff


	//   ....[10]....
        /*0338*/ 	.word	0xffffffff


	//   ....[11]....
        /*033c*/ 	.word	0xffffffff


	//   ....[12]....
        /*0340*/ 	.word	0xffffffff


	//   ....[13]....
        /*0344*/ 	.word	0xffffffff


	//   ....[14]....
        /*0348*/ 	.word	0xffffffff


	//   ....[15]....
        /*034c*/ 	.word	0xffffffff


	//   ....[16]....
        /*0350*/ 	.word	0xffffffff


	//   ....[17]....
        /*0354*/ 	.word	0xffffffff


	//   ....[18]....
        /*0358*/ 	.word	0xffffffff


	//   ....[19]....
        /*035c*/ 	.word	0xffffffff


	//   ....[20]....
        /*0360*/ 	.word	0xffffffff


	//   ....[21]....
        /*0364*/ 	.word	0xffffffff


	//   ....[22]....
        /*0368*/ 	.word	0xffffffff


	//   ....[23]....
        /*036c*/ 	.word	0xffffffff


	//   ....[24]....
        /*0370*/ 	.word	0xffffffff


	//   ....[25]....
        /*0374*/ 	.word	0xffffffff


	//   ....[26]....
        /*0378*/ 	.word	0xffffffff


	//   ....[27]....
        /*037c*/ 	.word	0xffffffff


	//   ....[28]....
        /*0380*/ 	.word	0xffffffff


	//   ....[29]....
        /*0384*/ 	.word	0xffffffff


	//   ....[30]....
        /*0388*/ 	.word	0xffffffff


	//   ....[31]....
        /*038c*/ 	.word	0xffffffff


	//   ....[32]....
        /*0390*/ 	.word	0xffffffff


	//   ....[33]....
        /*0394*/ 	.word	0xffffffff


	//   ....[34]....
        /*0398*/ 	.word	0xffffffff


	//   ....[35]....
        /*039c*/ 	.word	0xffffffff


	//   ....[36]....
        /*03a0*/ 	.word	0xffffffff


	//   ....[37]....
        /*03a4*/ 	.word	0xffffffff


	//   ....[38]....
        /*03a8*/ 	.word	0xffffffff


	//   ....[39]....
        /*03ac*/ 	.word	0xffffffff


	//   ....[40]....
        /*03b0*/ 	.word	0xffffffff


	//   ....[41]....
        /*03b4*/ 	.word	0xffffffff


	//   ....[42]....
        /*03b8*/ 	.word	0xffffffff


	//   ....[43]....
        /*03bc*/ 	.word	0xffffffff


	//   ....[44]....
        /*03c0*/ 	.word	0xffffffff


	//   ....[45]....
        /*03c4*/ 	.word	0xffffffff


	//   ....[46]....
        /*03c8*/ 	.word	0xffffffff


	//   ....[47]....
        /*03cc*/ 	.word	0xffffffff


	//   ....[48]....
        /*03d0*/ 	.word	0xffffffff


	//   ....[49]....
        /*03d4*/ 	.word	0xffffffff


	//   ....[50]....
        /*03d8*/ 	.word	0xffffffff


	//   ....[51]....
        /*03dc*/ 	.word	0xffffffff


	//   ....[52]....
        /*03e0*/ 	.word	0xffffffff


	//   ....[53]....
        /*03e4*/ 	.word	0xffffffff


	//   ....[54]....
        /*03e8*/ 	.word	0xffffffff


	//   ....[55]....
        /*03ec*/ 	.word	0xffffffff


	//   ....[56]....
        /*03f0*/ 	.word	0xffffffff


	//   ....[57]....
        /*03f4*/ 	.word	0xffffffff


	//   ....[58]....
        /*03f8*/ 	.word	0xffffffff


	//   ....[59]....
        /*03fc*/ 	.word	0xffffffff


	//   ....[60]....
        /*0400*/ 	.word	0xffffffff


	//   ....[61]....
        /*0404*/ 	.word	0xffffffff


	//   ....[62]....
        /*0408*/ 	.word	0xffffffff


	//   ....[63]....
        /*040c*/ 	.word	0xffffffff


	//   ....[64]....
        /*0410*/ 	.word	0xffffffff


	//   ....[65]....
        /*0414*/ 	.word	0xffffffff


	//   ....[66]....
        /*0418*/ 	.word	0xffffffff


	//   ....[67]....
        /*041c*/ 	.word	0xffffffff


	//   ....[68]....
        /*0420*/ 	.word	0xffffffff


	//   ....[69]....
        /*0424*/ 	.word	0xffffffff


	//   ....[70]....
        /*0428*/ 	.word	0xffffffff


	//   ....[71]....
        /*042c*/ 	.word	0xffffffff


	//   ....[72]....
        /*0430*/ 	.word	0xffffffff


	//   ....[73]....
        /*0434*/ 	.word	0xffffffff


	//   ....[74]....
        /*0438*/ 	.word	0xffffffff


	//   ....[75]....
        /*043c*/ 	.word	0xffffffff


	//   ....[76]....
        /*0440*/ 	.word	0xffffffff


	//   ....[77]....
        /*0444*/ 	.word	0xffffffff


	//   ....[78]....
        /*0448*/ 	.word	0xffffffff


	//   ....[79]....
        /*044c*/ 	.word	0xffffffff


	//   ....[80]....
        /*0450*/ 	.word	0xffffffff


	//   ....[81]....
        /*0454*/ 	.word	0xffffffff


	//   ....[82]....
        /*0458*/ 	.word	0xffffffff


	//   ....[83]....
        /*045c*/ 	.word	0xffffffff


	//   ....[84]....
        /*0460*/ 	.word	0xffffffff


	//   ....[85]....
        /*0464*/ 	.word	0xffffffff


	//   ....[86]....
        /*0468*/ 	.word	0xffffffff


	//   ....[87]....
        /*046c*/ 	.word	0xffffffff


	//   ....[88]....
        /*0470*/ 	.word	0xffffffff


	//   ....[89]....
        /*0474*/ 	.word	0xffffffff


	//   ....[90]....
        /*0478*/ 	.word	0xffffffff


	//   ....[91]....
        /*047c*/ 	.word	0xffffffff


	//   ....[92]....
        /*0480*/ 	.word	0xffffffff


	//   ....[93]....
        /*0484*/ 	.word	0xffffffff


	//   ....[94]....
        /*0488*/ 	.word	0xffffffff


	//   ....[95]....
        /*048c*/ 	.word	0xffffffff


	//   ....[96]....
        /*0490*/ 	.word	0xffffffff


	//   ....[97]....
        /*0494*/ 	.word	0xffffffff


	//   ....[98]....
        /*0498*/ 	.word	0xffffffff


	//   ....[99]....
        /*049c*/ 	.word	0xffffffff


	//   ....[100]....
        /*04a0*/ 	.word	0xffffffff


	//   ....[101]....
        /*04a4*/ 	.word	0xffffffff


	//   ....[102]....
        /*04a8*/ 	.word	0xffffffff


	//   ....[103]....
        /*04ac*/ 	.word	0xffffffff


	//   ....[104]....
        /*04b0*/ 	.word	0xffffffff


	//   ....[105]....
        /*04b4*/ 	.word	0xffffffff


	//   ....[106]....
        /*04b8*/ 	.word	0xffffffff


	//   ....[107]....
        /*04bc*/ 	.word	0xffffffff


	//   ....[108]....
        /*04c0*/ 	.word	0xffffffff


	//   ....[109]....
        /*04c4*/ 	.word	0xffffffff


	//   ....[110]....
        /*04c8*/ 	.word	0xffffffff


	//   ....[111]....
        /*04cc*/ 	.word	0xffffffff


	//   ....[112]....
        /*04d0*/ 	.word	0xffffffff


	//   ....[113]....
        /*04d4*/ 	.word	0xffffffff


	//   ....[114]....
        /*04d8*/ 	.word	0xffffffff


	//   ....[115]....
        /*04dc*/ 	.word	0xffffffff


	//   ....[116]....
        /*04e0*/ 	.word	0xffffffff


	//   ....[117]....
        /*04e4*/ 	.word	0xffffffff


	//   ....[118]....
        /*04e8*/ 	.word	0x0500000f


	//   ....[119]....
        /*04ec*/ 	.word	0x0500000f


	//   ....[120]....
        /*04f0*/ 	.word	0x0500000f


	//   ....[121]....
        /*04f4*/ 	.word	0x0500000f


	//   ....[122]....
        /*04f8*/ 	.word	0x0500000f


	//   ....[123]....
        /*04fc*/ 	.word	0x0500000f


	//   ....[124]....
        /*0500*/ 	.word	0x0500000f


	//   ....[125]....
        /*0504*/ 	.word	0x0500000f


	//   ....[126]....
        /*0508*/ 	.word	0x0500000f


	//   ....[127]....
        /*050c*/ 	.word	0x0500000f


	//   ....[128]....
        /*0510*/ 	.word	0x0500000f


	//   ....[129]....
        /*0514*/ 	.word	0x0500000f


	//   ....[130]....
        /*0518*/ 	.word	0x0500000f


	//   ....[131]....
        /*051c*/ 	.word	0x0500000f


	//   ....[132]....
        /*0520*/ 	.word	0x0500000f


	//   ....[133]....
        /*0524*/ 	.word	0x0500000f


	//   ....[134]....
        /*0528*/ 	.word	0x0500000f


	//   ....[135]....
        /*052c*/ 	.word	0x0500000f


	//   ....[136]....
        /*0530*/ 	.word	0x0500000f


	//   ....[137]....
        /*0534*/ 	.word	0x0500000f


	//   ....[138]....
        /*0538*/ 	.word	0x0500000f


	//   ....[139]....
        /*053c*/ 	.word	0x0500000f


	//   ....[140]....
        /*0540*/ 	.word	0x0500000f


	//   ....[141]....
        /*0544*/ 	.word	0x0500000f


	//   ....[142]....
        /*0548*/ 	.word	0x0500000f


	//   ....[143]....
        /*054c*/ 	.word	0x0500000f


	//   ....[144]....
        /*0550*/ 	.word	0x0500000f


	//   ....[145]....
        /*0554*/ 	.word	0x0500000f


	//   ....[146]....
        /*0558*/ 	.word	0x0500000f


	//   ....[147]....
        /*055c*/ 	.word	0x0500000f


	//   ....[148]....
        /*0560*/ 	.word	0x0500000f


	//   ....[149]....
        /*0564*/ 	.word	0x0500000f


	//   ....[150]....
        /*0568*/ 	.word	0x0500000f


	//   ....[151]....
        /*056c*/ 	.word	0x0500000f


	//   ....[152]....
        /*0570*/ 	.word	0x0500000f


	//   ....[153]....
        /*0574*/ 	.word	0x0500000f


	//   ....[154]....
        /*0578*/ 	.word	0x0500000f


	//   ....[155]....
        /*057c*/ 	.word	0x0500000f


	//   ....[156]....
        /*0580*/ 	.word	0x0500000f


	//   ....[157]....
        /*0584*/ 	.word	0x0500000f


	//   ....[158]....
        /*0588*/ 	.word	0x0500000f


	//   ....[159]....
        /*058c*/ 	.word	0x0500000f


	//   ....[160]....
        /*0590*/ 	.word	0x0500000f


	//   ....[161]....
        /*0594*/ 	.word	0x0500000f


	//   ....[162]....
        /*0598*/ 	.word	0x0500000f


	//   ....[163]....
        /*059c*/ 	.word	0x0500000f


	//   ....[164]....
        /*05a0*/ 	.word	0x0500000f


	//   ....[165]....
        /*05a4*/ 	.word	0x0500000f


	//   ....[166]....
        /*05a8*/ 	.word	0x0500000f


	//   ....[167]....
        /*05ac*/ 	.word	0x0500000f


	//   ....[168]....
        /*05b0*/ 	.word	0x0500000f


	//   ....[169]....
        /*05b4*/ 	.word	0x0500000f


	//   ....[170]....
        /*05b8*/ 	.word	0x0500000f


	//   ....[171]....
        /*05bc*/ 	.word	0x0500000f


	//----- nvinfo : EIATTR_COOP_GROUP_INSTR_OFFSETS
	.align		4
.L_1568:
        /*05c0*/ 	.byte	0x04, 0x28
        /*05c2*/ 	.short	(.L_1570 - .L_1569)


	//   ....[0]....
.L_1569:
        /*05c4*/ 	.word	0x00000070


	//   ....[1]....
        /*05c8*/ 	.word	0x000000b0


	//   ....[2]....
        /*05cc*/ 	.word	0x000002d0


	//   ....[3]....
        /*05d0*/ 	.word	0x00000430


	//   ....[4]....
        /*05d4*/ 	.word	0x00000550


	//   ....[5]....
        /*05d8*/ 	.word	0x000006b0


	//   ....[6]....
        /*05dc*/ 	.word	0x00001290


	//   ....[7]....
        /*05e0*/ 	.word	0x00001f20


	//   ....[8]....
        /*05e4*/ 	.word	0x00002460


	//   ....[9]....
        /*05e8*/ 	.word	0x00002f10


	//   ....[10]....
        /*05ec*/ 	.word	0x00003000


	//   ....[11]....
        /*05f0*/ 	.word	0x00003c30


	//   ....[12]....
        /*05f4*/ 	.word	0x00003cc0


	//   ....[13]....
        /*05f8*/ 	.word	0x00005660


	//   ....[14]....
        /*05fc*/ 	.word	0x00006420


	//   ....[15]....
        /*0600*/ 	.word	0x00006510


	//   ....[16]....
        /*0604*/ 	.word	0x00006600


	//   ....[17]....
        /*0608*/ 	.word	0x00007280


	//   ....[18]....
        /*060c*/ 	.word	0x000072e0


	//   ....[19]....
        /*0610*/ 	.word	0x00009c00


	//   ....[20]....
        /*0614*/ 	.word	0x00009c20


	//   ....[21]....
        /*0618*/ 	.word	0x00009c40


	//   ....[22]....
        /*061c*/ 	.word	0x00009c70


	//   ....[23]....
        /*0620*/ 	.word	0x0000b500


	//   ....[24]....
        /*0624*/ 	.word	0x0000b510


	//   ....[25]....
        /*0628*/ 	.word	0x0000b590


	//   ....[26]....
        /*062c*/ 	.word	0x0000b5a0


	//   ....[27]....
        /*0630*/ 	.word	0x0000c110


	//   ....[28]....
        /*0634*/ 	.word	0x0000c150


	//   ....[29]....
        /*0638*/ 	.word	0x0000c190


	//   ....[30]....
        /*063c*/ 	.word	0x0000c1d0


	//   ....[31]....
        /*0640*/ 	.word	0x0000c210


	//   ....[32]....
        /*0644*/ 	.word	0x0000c250


	//   ....[33]....
        /*0648*/ 	.word	0x0000c280


	//   ....[34]....
        /*064c*/ 	.word	0x0000c2c0


	//   ....[35]....
        /*0650*/ 	.word	0x0000c2e0


	//   ....[36]....
        /*0654*/ 	.word	0x0000c300


	//   ....[37]....
        /*0658*/ 	.word	0x0000c320


	//   ....[38]....
        /*065c*/ 	.word	0x0000c330


	//   ....[39]....
        /*0660*/ 	.word	0x0000c340


	//   ....[40]....
        /*0664*/ 	.word	0x0000c350


	//   ....[41]....
        /*0668*/ 	.word	0x0000c370


	//   ....[42]....
        /*066c*/ 	.word	0x0000c390


	//   ....[43]....
        /*0670*/ 	.word	0x0000c3c0


	//   ....[44]....
        /*0674*/ 	.word	0x0000c3f0


	//   ....[45]....
        /*0678*/ 	.word	0x0000c420


	//   ....[46]....
        /*067c*/ 	.word	0x0000c450


	//   ....[47]....
        /*0680*/ 	.word	0x0000c910


	//   ....[48]....
        /*0684*/ 	.word	0x0000c950


	//   ....[49]....
        /*0688*/ 	.word	0x0000c980


	//   ....[50]....
        /*068c*/ 	.word	0x0000c9c0


	//   ....[51]....
        /*0690*/ 	.word	0x0000c9e0


	//   ....[52]....
        /*0694*/ 	.word	0x0000c9f0


	//   ....[53]....
        /*0698*/ 	.word	0x0000ca10


	//   ....[54]....
        /*069c*/ 	.word	0x0000ca30


	//   ....[55]....
        /*06a0*/ 	.word	0x0000d0c0


	//   ....[56]....
        /*06a4*/ 	.word	0x0000d100


	//   ....[57]....
        /*06a8*/ 	.word	0x0000d130


	//   ....[58]....
        /*06ac*/ 	.word	0x0000d160


	//   ....[59]....
        /*06b0*/ 	.word	0x0000d180


	//   ....[60]....
        /*06b4*/ 	.word	0x0000d190


	//   ....[61]....
        /*06b8*/ 	.word	0x0000d1a0


	//   ....[62]....
        /*06bc*/ 	.word	0x0000d1c0


	//   ....[63]....
        /*06c0*/ 	.word	0x0000d340


	//   ....[64]....
        /*06c4*/ 	.word	0x0000ed00


	//   ....[65]....
        /*06c8*/ 	.word	0x0000ed20


	//   ....[66]....
        /*06cc*/ 	.word	0x0000ed40


	//   ....[67]....
        /*06d0*/ 	.word	0x0000eda0


	//   ....[68]....
        /*06d4*/ 	.word	0x0000ede0


	//   ....[69]....
        /*06d8*/ 	.word	0x0000ee00


	//   ....[70]....
        /*06dc*/ 	.word	0x0000ee10


	//   ....[71]....
        /*06e0*/ 	.word	0x0000ee20


	//   ....[72]....
        /*06e4*/ 	.word	0x0000eec0


	//   ....[73]....
        /*06e8*/ 	.word	0x0000eed0


	//   ....[74]....
        /*06ec*/ 	.word	0x0000f360


	//   ....[75]....
        /*06f0*/ 	.word	0x0000f370


	//   ....[76]....
        /*06f4*/ 	.word	0x0000f380


	//   ....[77]....
        /*06f8*/ 	.word	0x0000f3a0


	//   ....[78]....
        /*06fc*/ 	.word	0x0000f420


	//   ....[79]....
        /*0700*/ 	.word	0x0000f430


	//   ....[80]....
        /*0704*/ 	.word	0x0000f4a0


	//   ....[81]....
        /*0708*/ 	.word	0x0000f4b0


	//   ....[82]....
        /*070c*/ 	.word	0x0000f4c0


	//   ....[83]....
        /*0710*/ 	.word	0x0000f4d0


	//   ....[84]....
        /*0714*/ 	.word	0x0000fd90


	//   ....[85]....
        /*0718*/ 	.word	0x0000fdb0


	//   ....[86]....
        /*071c*/ 	.word	0x0000fdd0


	//   ....[87]....
        /*0720*/ 	.word	0x0000fe60


	//   ....[88]....
        /*0724*/ 	.word	0x0000fe80


	//   ....[89]....
        /*0728*/ 	.word	0x0000ff00


	//   ....[90]....
        /*072c*/ 	.word	0x0000ff20


	//   ....[91]....
        /*0730*/ 	.word	0x0000ff30


	//   ....[92]....
        /*0734*/ 	.word	0x0000ff40


	//   ....[93]....
        /*0738*/ 	.word	0x00010010


	//   ....[94]....
        /*073c*/ 	.word	0x00010030


	//   ....[95]....
        /*0740*/ 	.word	0x00010040


	//   ....[96]....
        /*0744*/ 	.word	0x00010a70


	//   ....[97]....
        /*0748*/ 	.word	0x00010a80


	//   ....[98]....
        /*074c*/ 	.word	0x00010aa0


	//   ....[99]....
        /*0750*/ 	.word	0x00010af0


	//   ....[100]....
        /*0754*/ 	.word	0x00010b00


	//   ....[101]....
        /*0758*/ 	.word	0x00010b40


	//   ....[102]....
        /*075c*/ 	.word	0x00010b50


	//   ....[103]....
        /*0760*/ 	.word	0x00010b60


	//   ....[104]....
        /*0764*/ 	.word	0x00010ba0


	//   ....[105]....
        /*0768*/ 	.word	0x00010be0


	//   ....[106]....
        /*076c*/ 	.word	0x00011010


	//   ....[107]....
        /*0770*/ 	.word	0x00011020


	//   ....[108]....
        /*0774*/ 	.word	0x00011030


	//   ....[109]....
        /*0778*/ 	.word	0x00011070


	//   ....[110]....
        /*077c*/ 	.word	0x00011080


	//   ....[111]....
        /*0780*/ 	.word	0x000110c0


	//   ....[112]....
        /*0784*/ 	.word	0x000110d0


	//   ....[113]....
        /*0788*/ 	.word	0x000110e0


	//   ....[114]....
        /*078c*/ 	.word	0x00011120


	//   ....[115]....
        /*0790*/ 	.word	0x00011160


	//   ....[116]....
        /*0794*/ 	.word	0x000121b0


	//   ....[117]....
        /*0798*/ 	.word	0x00012350


	//   ....[118]....
        /*079c*/ 	.word	0x00012990


	//   ....[119]....
        /*07a0*/ 	.word	0x00012a80


	//   ....[120]....
        /*07a4*/ 	.word	0x00012b20


	//   ....[121]....
        /*07a8*/ 	.word	0x00012c10


	//   ....[122]....
        /*07ac*/ 	.word	0x00012cc0


	//   ....[123]....
        /*07b0*/ 	.word	0x00012d70


	//   ....[124]....
        /*07b4*/ 	.word	0x00012e10


	//   ....[125]....
        /*07b8*/ 	.word	0x00012eb0


	//   ....[126]....
        /*07bc*/ 	.word	0x00012f60


	//   ....[127]....
        /*07c0*/ 	.word	0x00012fe0


	//   ....[128]....
        /*07c4*/ 	.word	0x000130b0


	//   ....[129]....
        /*07c8*/ 	.word	0x000131e0


	//   ....[130]....
        /*07cc*/ 	.word	0x00013290


	//   ....[131]....
        /*07d0*/ 	.word	0x00013300


	//   ....[132]....
        /*07d4*/ 	.word	0x000133f0


	//   ....[133]....
        /*07d8*/ 	.word	0x00013450


	//   ....[134]....
        /*07dc*/ 	.word	0x00013530


	//   ....[135]....
        /*07e0*/ 	.word	0x00013590


	//   ....[136]....
        /*07e4*/ 	.word	0x00013630


	//   ....[137]....
        /*07e8*/ 	.word	0x000136d0


	//   ....[138]....
        /*07ec*/ 	.word	0x00013780


	//   ....[139]....
        /*07f0*/ 	.word	0x00013820


	//   ....[140]....
        /*07f4*/ 	.word	0x00013880


	//   ....[141]....
        /*07f8*/ 	.word	0x000138e0


	//   ....[142]....
        /*07fc*/ 	.word	0x000139e0


	//   ....[143]....
        /*0800*/ 	.word	0x00013a40


	//   ....[144]....
        /*0804*/ 	.word	0x00013b40


	//   ....[145]....
        /*0808*/ 	.word	0x00013ba0


	//   ....[146]....
        /*080c*/ 	.word	0x00013c80


	//   ....[147]....
        /*0810*/ 	.word	0x00013d00


	//   ....[148]....
        /*0814*/ 	.word	0x00013df0


	//   ....[149]....
        /*0818*/ 	.word	0x00013e50


	//   ....[150]....
        /*081c*/ 	.word	0x00013f10


	//   ....[151]....
        /*0820*/ 	.word	0x00014040


	//   ....[152]....
        /*0824*/ 	.word	0x000140f0


	//   ....[153]....
        /*0828*/ 	.word	0x000141a0


	//   ....[154]....
        /*082c*/ 	.word	0x00014240


	//   ....[155]....
        /*0830*/ 	.word	0x000142f0


	//   ....[156]....
        /*0834*/ 	.word	0x00014390


	//   ....[157]....
        /*0838*/ 	.word	0x00014440


	//   ....[158]....
        /*083c*/ 	.word	0x000144e0


	//   ....[159]....
        /*0840*/ 	.word	0x00014550


	//   ....[160]....
        /*0844*/ 	.word	0x00014610


	//   ....[161]....
        /*0848*/ 	.word	0x00014700


	//   ....[162]....
        /*084c*/ 	.word	0x00014790


	//   ....[163]....
        /*0850*/ 	.word	0x000147f0


	//   ....[164]....
        /*0854*/ 	.word	0x000148a0


	//   ....[165]....
        /*0858*/ 	.word	0x00014900


	//   ....[166]....
        /*085c*/ 	.word	0x000149b0


	//   ....[167]....
        /*0860*/ 	.word	0x00014a10


	//   ....[168]....
        /*0864*/ 	.word	0x00014ac0


	//   ....[169]....
        /*0868*/ 	.word	0x00014b20


	//   ....[170]....
        /*086c*/ 	.word	0x00014bd0


	//   ....[171]....
        /*0870*/ 	.word	0x00014e30


	//----- nvinfo : EIATTR_REG_RECONFIG
	.align		4
.L_1570:
        /*0874*/ 	.byte	0x01, 0x54
	.zero		2


	//----- nvinfo : EIATTR_SYSCALL_OFFSETS
	.align		4
        /*0878*/ 	.byte	0x04, 0x46
        /*087a*/ 	.short	(.L_1572 - .L_1571)


	//   ....[0]....
.L_1571:
        /*087c*/ 	.word	0x00001470


	//   ....[1]....
        /*0880*/ 	.word	0x0000df20


	//   ....[2]....
        /*0884*/ 	.word	0x0000e0b0


	//   ....[3]....
        /*0888*/ 	.word	0x0000e200


	//   ....[4]....
        /*088c*/ 	.word	0x0000e350


	//   ....[5]....
        /*0890*/ 	.word	0x0000f880


	//----- nvinfo : EIATTR_MBARRIER_INSTR_OFFSETS
	.align		4
.L_1572:
        /*0894*/ 	.byte	0x04, 0x39
        /*0896*/ 	.short	(.L_1574 - .L_1573)


	//   ....[0]....
.L_1573:
        /*0898*/ 	.word	0x00000180
        /*089c*/ 	.word	0x000000ff
        /*08a0*/ 	.word	0x00013200
        /*08a4*/ 	.short	0x0100
        /*08a6*/ 	.byte	0x08
	.zero		1


	//   ....[1]....
        /*08a8*/ 	.word	0x00000190
        /*08ac*/ 	.word	0x000000ff
        /*08b0*/ 	.word	0x00013220
        /*08b4*/ 	.short	0x0100
        /*08b6*/ 	.byte	0x08
	.zero		1


	//   ....[2]....
        /*08b8*/ 	.word	0x00000280
        /*08bc*/ 	.word	0x000000ff
        /*08c0*/ 	.word	0x00013230
        /*08c4*/ 	.short	0x0100
        /*08c6*/ 	.byte	0x08
	.zero		1


	//   ....[3]....
        /*08c8*/ 	.word	0x00000290
        /*08cc*/ 	.word	0x000000ff
        /*08d0*/ 	.word	0x00013240
        /*08d4*/ 	.short	0x0100
        /*08d6*/ 	.byte	0x08
	.zero		1


	//   ....[4]....
        /*08d8*/ 	.word	0x000002a0
        /*08dc*/ 	.word	0x000000ff
        /*08e0*/ 	.word	0x00013238
        /*08e4*/ 	.short	0x0100
        /*08e6*/ 	.byte	0x08
	.zero		1


	//   ....[5]....
        /*08e8*/ 	.word	0x000002b0
        /*08ec*/ 	.word	0x000000ff
        /*08f0*/ 	.word	0x00013248
        /*08f4*/ 	.short	0x0100
        /*08f6*/ 	.byte	0x08
	.zero		1


	//   ....[6]....
        /*08f8*/ 	.word	0x000003e0
        /*08fc*/ 	.word	0x000000ff
        /*0900*/ 	.word	0x00013250
        /*0904*/ 	.short	0x0100
        /*0906*/ 	.byte	0x08
	.zero		1


	//   ....[7]....
        /*0908*/ 	.word	0x000003f0
        /*090c*/ 	.word	0x000000ff
        /*0910*/ 	.word	0x00013260
        /*0914*/ 	.short	0x0100
        /*0916*/ 	.byte	0x08
	.zero		1


	//   ....[8]....
        /*0918*/ 	.word	0x00000400
        /*091c*/ 	.word	0x000000ff
        /*0920*/ 	.word	0x00013258
        /*0924*/ 	.short	0x0100
        /*0926*/ 	.byte	0x08
	.zero		1


	//   ....[9]....
        /*0928*/ 	.word	0x00000410
        /*092c*/ 	.word	0x000000ff
        /*0930*/ 	.word	0x00013268
        /*0934*/ 	.short	0x0100
        /*0936*/ 	.byte	0x08
	.zero		1


	//   ....[10]....
        /*0938*/ 	.word	0x00000500
        /*093c*/ 	.word	0x000000ff
        /*0940*/ 	.word	0x00013270
        /*0944*/ 	.short	0x0100
        /*0946*/ 	.byte	0x06
	.zero		1


	//   ....[11]....
        /*0948*/ 	.word	0x00000510
        /*094c*/ 	.word	0x000000ff
        /*0950*/ 	.word	0x00013280
        /*0954*/ 	.short	0x0100
        /*0956*/ 	.byte	0x06
	.zero		1


	//   ....[12]....
        /*0958*/ 	.word	0x00000520
        /*095c*/ 	.word	0x000000ff
        /*0960*/ 	.word	0x00013278
        /*0964*/ 	.short	0x0100
        /*0966*/ 	.byte	0x06
	.zero		1


	//   ....[13]....
        /*0968*/ 	.word	0x00000530
        /*096c*/ 	.word	0x000000ff
        /*0970*/ 	.word	0x00013288
        /*0974*/ 	.short	0x0100
        /*0976*/ 	.byte	0x06
	.zero		1


	//   ....[14]....
        /*0978*/ 	.word	0x00000660
        /*097c*/ 	.word	0x000000ff
        /*0980*/ 	.word	0x00013290
        /*0984*/ 	.short	0x0100
        /*0986*/ 	.byte	0x08
	.zero		1


	//   ....[15]....
        /*0988*/ 	.word	0x00000670
        /*098c*/ 	.word	0x000000ff
        /*0990*/ 	.word	0x000132a0
        /*0994*/ 	.short	0x0100
        /*0996*/ 	.byte	0x08
	.zero		1


	//   ....[16]....
        /*0998*/ 	.word	0x00000680
        /*099c*/ 	.word	0x000000ff
        /*09a0*/ 	.word	0x00013298
        /*09a4*/ 	.short	0x0100
        /*09a6*/ 	.byte	0x08
	.zero		1


	//   ....[17]....
        /*09a8*/ 	.word	0x00000690
        /*09ac*/ 	.word	0x000000ff
        /*09b0*/ 	.word	0x000132a8
        /*09b4*/ 	.short	0x0100
        /*09b6*/ 	.byte	0x08
	.zero		1


	//   ....[18]....
        /*09b8*/ 	.word	0x000007e0
        /*09bc*/ 	.word	0x000000ff
        /*09c0*/ 	.word	0x000132b0
        /*09c4*/ 	.short	0x0100
        /*09c6*/ 	.byte	0x08
	.zero		1


	//   ....[19]....
        /*09c8*/ 	.word	0x000007f0
        /*09cc*/ 	.word	0x000000ff
        /*09d0*/ 	.word	0x000132c0
        /*09d4*/ 	.short	0x0100
        /*09d6*/ 	.byte	0x08
	.zero		1


	//   ....[20]....
        /*09d8*/ 	.word	0x00000800
        /*09dc*/ 	.word	0x000000ff
        /*09e0*/ 	.word	0x000132b8
        /*09e4*/ 	.short	0x0100
        /*09e6*/ 	.byte	0x08
	.zero		1


	//   ....[21]....
        /*09e8*/ 	.word	0x00000810
        /*09ec*/ 	.word	0x000000ff
        /*09f0*/ 	.word	0x000132c8
        /*09f4*/ 	.short	0x0100
        /*09f6*/ 	.byte	0x08
	.zero		1


	//   ....[22]....
        /*09f8*/ 	.word	0x000017c0
        /*09fc*/ 	.word	0x000000ff
        /*0a00*/ 	.word	0x00013200
        /*0a04*/ 	.short	0x010a
        /*0a06*/ 	.byte	0x2d
	.zero		1


	//   ....[23]....
        /*0a08*/ 	.word	0x00001860
        /*0a0c*/ 	.word	0x00000002
        /*0a10*/ 	.word	0x00013230
        /*0a14*/ 	.short	0x010a
        /*0a16*/ 	.byte	0x3f
	.zero		1


	//   ....[24]....
        /*0a18*/ 	.word	0x000018a0
        /*0a1c*/ 	.word	0x00000002
        /*0a20*/ 	.word	0x00013230
        /*0a24*/ 	.short	0x010a
        /*0a26*/ 	.byte	0x3f
	.zero		1


	//   ....[25]....
        /*0a28*/ 	.word	0x00002750
        /*0a2c*/ 	.word	0x000000ff
        /*0a30*/ 	.word	0x00000000
        /*0a34*/ 	.short	0x0101
        /*0a36*/ 	.byte	0x06
	.zero		1


	//   ....[26]....
        /*0a38*/ 	.word	0x00004da0
        /*0a3c*/ 	.word	0x000000ff
        /*0a40*/ 	.word	0x00013230
        /*0a44*/ 	.short	0x010a
        /*0a46*/ 	.byte	0x16
	.zero		1


	//   ....[27]....
        /*0a48*/ 	.word	0x00004de0
        /*0a4c*/ 	.word	0x000000ff
        /*0a50*/ 	.word	0x00013230
        /*0a54*/ 	.short	0x010a
        /*0a56*/ 	.byte	0x16
	.zero		1


	//   ....[28]....
        /*0a58*/ 	.word	0x00005230
        /*0a5c*/ 	.word	0x000000ff
        /*0a60*/ 	.word	0x00013250
        /*0a64*/ 	.short	0x010a
        /*0a66*/ 	.byte	0x0b
	.zero		1


	//   ....[29]....
        /*0a68*/ 	.word	0x00005270
        /*0a6c*/ 	.word	0x000000ff
        /*0a70*/ 	.word	0x00013250
        /*0a74*/ 	.short	0x010a
        /*0a76*/ 	.byte	0x0b
	.zero		1


	//   ....[30]....
        /*0a78*/ 	.word	0x00005dd0
        /*0a7c*/ 	.word	0x000000ff
        /*0a80*/ 	.word	0x00000000
        /*0a84*/ 	.short	0x0101
        /*0a86*/ 	.byte	0x16
	.zero		1


	//   ....[31]....
        /*0a88*/ 	.word	0x00008090
        /*0a8c*/ 	.word	0x000000ff
        /*0a90*/ 	.word	0x00000000
        /*0a94*/ 	.short	0x0101
        /*0a96*/ 	.byte	0x06
	.zero		1


	//   ....[32]....
        /*0a98*/ 	.word	0x000085e0
        /*0a9c*/ 	.word	0x000000ff
        /*0aa0*/ 	.word	0x00013230
        /*0aa4*/ 	.short	0x010a
        /*0aa6*/ 	.byte	0x15
	.zero		1


	//   ....[33]....
        /*0aa8*/ 	.word	0x00008620
        /*0aac*/ 	.word	0x000000ff
        /*0ab0*/ 	.word	0x00013230
        /*0ab4*/ 	.short	0x010a
        /*0ab6*/ 	.byte	0x15
	.zero		1


	//   ....[34]....
        /*0ab8*/ 	.word	0x00008a70
        /*0abc*/ 	.word	0x000000ff
        /*0ac0*/ 	.word	0x00013250
        /*0ac4*/ 	.short	0x010a
        /*0ac6*/ 	.byte	0x0b
	.zero		1


	//   ....[35]....
        /*0ac8*/ 	.word	0x00008ab0
        /*0acc*/ 	.word	0x000000ff
        /*0ad0*/ 	.word	0x00013250
        /*0ad4*/ 	.short	0x010a
        /*0ad6*/ 	.byte	0x0b
	.zero		1


	//   ....[36]....
        /*0ad8*/ 	.word	0x000093a0
        /*0adc*/ 	.word	0x000000ff
        /*0ae0*/ 	.word	0x00000000
        /*0ae4*/ 	.short	0x0101
        /*0ae6*/ 	.byte	0x15
	.zero		1


	//   ....[37]....
        /*0ae8*/ 	.word	0x0000ad20
        /*0aec*/ 	.word	0x000000ff
        /*0af0*/ 	.word	0x00000000
        /*0af4*/ 	.short	0x0101
        /*0af6*/ 	.byte	0x06
	.zero		1


	//   ....[38]....
        /*0af8*/ 	.word	0x0000b1d0
        /*0afc*/ 	.word	0x000000ff
        /*0b00*/ 	.word	0x00013250
        /*0b04*/ 	.short	0x010a
        /*0b06*/ 	.byte	0x0e
	.zero		1


	//   ....[39]....
        /*0b08*/ 	.word	0x0000b210
        /*0b0c*/ 	.word	0x000000ff
        /*0b10*/ 	.word	0x00013250
        /*0b14*/ 	.short	0x010a
        /*0b16*/ 	.byte	0x0e
	.zero		1


	//   ....[40]....
        /*0b18*/ 	.word	0x0000b880
        /*0b1c*/ 	.word	0x000000ff
        /*0b20*/ 	.word	0x00000000
        /*0b24*/ 	.short	0x0101
        /*0b26*/ 	.byte	0x04
	.zero		1


	//   ....[41]....
        /*0b28*/ 	.word	0x0000c930
        /*0b2c*/ 	.word	0x00000000
        /*0b30*/ 	.word	0x00000000
        /*0b34*/ 	.short	0x0101
        /*0b36*/ 	.byte	0x3f
	.zero		1


	//   ....[42]....
        /*0b38*/ 	.word	0x0000e9c0
        /*0b3c*/ 	.word	0x00000000
        /*0b40*/ 	.word	0x00013280
        /*0b44*/ 	.short	0x010a
        /*0b46*/ 	.byte	0x3f
	.zero		1


	//   ....[43]....
        /*0b48*/ 	.word	0x0000eff0
        /*0b4c*/ 	.word	0x00000000
        /*0b50*/ 	.word	0x00013270
        /*0b54*/ 	.short	0x0107
        /*0b56*/ 	.byte	0x3f
	.zero		1


	//   ....[44]....
        /*0b58*/ 	.word	0x0000f0b0
        /*0b5c*/ 	.word	0x00000000
        /*0b60*/ 	.word	0x00013270
        /*0b64*/ 	.short	0x0101
        /*0b66*/ 	.byte	0x3f
	.zero		1


	//   ....[45]....
        /*0b68*/ 	.word	0x0000f100
        /*0b6c*/ 	.word	0x00000000
        /*0b70*/ 	.word	0x00013240
        /*0b74*/ 	.short	0x010a
        /*0b76*/ 	.byte	0x3f
	.zero		1


	//   ....[46]....
        /*0b78*/ 	.word	0x0000f650
        /*0b7c*/ 	.word	0x00000000
        /*0b80*/ 	.word	0x00013230
        /*0b84*/ 	.short	0x0107
        /*0b86*/ 	.byte	0x3f
	.zero		1


	//   ....[47]....
        /*0b88*/ 	.word	0x0000f720
        /*0b8c*/ 	.word	0x00000000
        /*0b90*/ 	.word	0x00013230
        /*0b94*/ 	.short	0x0101
        /*0b96*/ 	.byte	0x3f
	.zero		1


	//   ....[48]....
        /*0b98*/ 	.word	0x00010140
        /*0b9c*/ 	.word	0x00000010
        /*0ba0*/ 	.word	0x00013200
        /*0ba4*/ 	.short	0x0107
        /*0ba6*/ 	.byte	0x3f
	.zero		1


	//   ....[49]....
        /*0ba8*/ 	.word	0x00010230
        /*0bac*/ 	.word	0x00000010
        /*0bb0*/ 	.word	0x00013200
        /*0bb4*/ 	.short	0x0101
        /*0bb6*/ 	.byte	0x3f
	.zero		1


	//   ....[50]....
        /*0bb8*/ 	.word	0x00010250
        /*0bbc*/ 	.word	0x00000010
        /*0bc0*/ 	.word	0x00013220
        /*0bc4*/ 	.short	0x010a
        /*0bc6*/ 	.byte	0x3f
	.zero		1


	//   ....[51]....
        /*0bc8*/ 	.word	0x000107c0
        /*0bcc*/ 	.word	0x00000000
        /*0bd0*/ 	.word	0x00013280
        /*0bd4*/ 	.short	0x010a
        /*0bd6*/ 	.byte	0x3f
	.zero		1


	//   ....[52]....
        /*0bd8*/ 	.word	0x00010c90
        /*0bdc*/ 	.word	0x00000000
        /*0be0*/ 	.word	0x00013270
        /*0be4*/ 	.short	0x0107
        /*0be6*/ 	.byte	0x3f
	.zero		1


	//   ....[53]....
        /*0be8*/ 	.word	0x00010d50
        /*0bec*/ 	.word	0x00000000
        /*0bf0*/ 	.word	0x00013270
        /*0bf4*/ 	.short	0x0101
        /*0bf6*/ 	.byte	0x3f
	.zero		1


	//   ....[54]....
        /*0bf8*/ 	.word	0x00010d80
        /*0bfc*/ 	.word	0x00000000
        /*0c00*/ 	.word	0x00013240
        /*0c04*/ 	.short	0x010a
        /*0c06*/ 	.byte	0x3f
	.zero		1


	//   ....[55]....
        /*0c08*/ 	.word	0x000111e0
        /*0c0c*/ 	.word	0x00000000
        /*0c10*/ 	.word	0x00013230
        /*0c14*/ 	.short	0x0107
        /*0c16*/ 	.byte	0x3f
	.zero		1


	//   ....[56]....
        /*0c18*/ 	.word	0x000112a0
        /*0c1c*/ 	.word	0x00000000
        /*0c20*/ 	.word	0x00013230
        /*0c24*/ 	.short	0x0101
        /*0c26*/ 	.byte	0x3f
	.zero		1


	//   ....[57]....
        /*0c28*/ 	.word	0x00011330
        /*0c2c*/ 	.word	0x00000002
        /*0c30*/ 	.word	0x00013270
        /*0c34*/ 	.short	0x010a
        /*0c36*/ 	.byte	0x3f
	.zero		1


	//   ....[58]....
        /*0c38*/ 	.word	0x000113c0
        /*0c3c*/ 	.word	0x00000002
        /*0c40*/ 	.word	0x00013260
        /*0c44*/ 	.short	0x010a
        /*0c46*/ 	.byte	0x3f
	.zero		1


	//   ....[59]....
        /*0c48*/ 	.word	0x000117f0
        /*0c4c*/ 	.word	0x00000002
        /*0c50*/ 	.word	0x00013250
        /*0c54*/ 	.short	0x0101
        /*0c56*/ 	.byte	0x3f
	.zero		1


	//   ....[60]....
        /*0c58*/ 	.word	0x00011880
        /*0c5c*/ 	.word	0x00000002
        /*0c60*/ 	.word	0x00000000
        /*0c64*/ 	.short	0x0101
        /*0c66*/ 	.byte	0x3f
	.zero		1


	//   ....[61]....
        /*0c68*/ 	.word	0x00011a70
        /*0c6c*/ 	.word	0x00000000
        /*0c70*/ 	.word	0x00013270
        /*0c74*/ 	.short	0x010a
        /*0c76*/ 	.byte	0x3f
	.zero		1


	//   ....[62]....
        /*0c78*/ 	.word	0x00011b00
        /*0c7c*/ 	.word	0x00000000
        /*0c80*/ 	.word	0x00013260
        /*0c84*/ 	.short	0x010a
        /*0c86*/ 	.byte	0x3f
	.zero		1


	//   ....[63]....
        /*0c88*/ 	.word	0x00011f50
        /*0c8c*/ 	.word	0x00000000
        /*0c90*/ 	.word	0x00013250
        /*0c94*/ 	.short	0x0101
        /*0c96*/ 	.byte	0x3f
	.zero		1


	//   ....[64]....
        /*0c98*/ 	.word	0x00011fd0
        /*0c9c*/ 	.word	0x00000000
        /*0ca0*/ 	.word	0x00000000
        /*0ca4*/ 	.short	0x0101
        /*0ca6*/ 	.byte	0x3f
	.zero		1


	//   ....[65]....
        /*0ca8*/ 	.word	0x000122d0
        /*0cac*/ 	.word	0x00000005
        /*0cb0*/ 	.word	0x00013220
        /*0cb4*/ 	.short	0x010a
        /*0cb6*/ 	.byte	0x3f
	.zero		1


	//   ....[66]....
        /*0cb8*/ 	.word	0x00012470
        /*0cbc*/ 	.word	0x00000004
        /*0cc0*/ 	.word	0x00013240
        /*0cc4*/ 	.short	0x010a
        /*0cc6*/ 	.byte	0x3f
	.zero		1


	//   ....[67]....
        /*0cc8*/ 	.word	0x00012520
        /*0ccc*/ 	.word	0x00000005
        /*0cd0*/ 	.word	0x00013240
        /*0cd4*/ 	.short	0x010a
        /*0cd6*/ 	.byte	0x3f
	.zero		1


	//   ....[68]....
        /*0cd8*/ 	.word	0x00012560
        /*0cdc*/ 	.word	0x00000004
        /*0ce0*/ 	.word	0x00013260
        /*0ce4*/ 	.short	0x010a
        /*0ce6*/ 	.byte	0x3f
	.zero		1


	//   ....[69]....
        /*0ce8*/ 	.word	0x000125a0
        /*0cec*/ 	.word	0x00000005
        /*0cf0*/ 	.word	0x00013260
        /*0cf4*/ 	.short	0x010a
        /*0cf6*/ 	.byte	0x3f
	.zero		1


	//   ....[70]....
        /*0cf8*/ 	.word	0x000125e0
        /*0cfc*/ 	.word	0x00000004
        /*0d00*/ 	.word	0x00013280
        /*0d04*/ 	.short	0x010a
        /*0d06*/ 	.byte	0x3f
	.zero		1


	//   ....[71]....
        /*0d08*/ 	.word	0x00012620
        /*0d0c*/ 	.word	0x00000005
        /*0d10*/ 	.word	0x00013280
        /*0d14*/ 	.short	0x010a
        /*0d16*/ 	.byte	0x3f
	.zero		1


	//   ....[72]....
        /*0d18*/ 	.word	0x00012690
        /*0d1c*/ 	.word	0x00000003
        /*0d20*/ 	.word	0x00013200
        /*0d24*/ 	.short	0x010a
        /*0d26*/ 	.byte	0x3f
	.zero		1


	//   ....[73]....
        /*0d28*/ 	.word	0x000126e0
        /*0d2c*/ 	.word	0x00000002
        /*0d30*/ 	.word	0x00013230
        /*0d34*/ 	.short	0x010a
        /*0d36*/ 	.byte	0x3f
	.zero		1


	//   ....[74]....
        /*0d38*/ 	.word	0x00012740
        /*0d3c*/ 	.word	0x00000008
        /*0d40*/ 	.word	0x00013230
        /*0d44*/ 	.short	0x010a
        /*0d46*/ 	.byte	0x3f
	.zero		1


	//   ....[75]....
        /*0d48*/ 	.word	0x000127a0
        /*0d4c*/ 	.word	0x00000008
        /*0d50*/ 	.word	0x00013250
        /*0d54*/ 	.short	0x010a
        /*0d56*/ 	.byte	0x3f
	.zero		1


	//   ....[76]....
        /*0d58*/ 	.word	0x00012800
        /*0d5c*/ 	.word	0x00000008
        /*0d60*/ 	.word	0x00013230
        /*0d64*/ 	.short	0x010a
        /*0d66*/ 	.byte	0x3f
	.zero		1


	//   ....[77]....
        /*0d68*/ 	.word	0x00012860
        /*0d6c*/ 	.word	0x00000008
        /*0d70*/ 	.word	0x00013250
        /*0d74*/ 	.short	0x010a
        /*0d76*/ 	.byte	0x3f
	.zero		1


	//   ....[78]....
        /*0d78*/ 	.word	0x000128c0
        /*0d7c*/ 	.word	0x00000005
        /*0d80*/ 	.word	0x00013250
        /*0d84*/ 	.short	0x010a
        /*0d86*/ 	.byte	0x3f
	.zero		1


	//   ....[79]....
        /*0d88*/ 	.word	0x000129d0
        /*0d8c*/ 	.word	0x00000000
        /*0d90*/ 	.word	0x00013280
        /*0d94*/ 	.short	0x010a
        /*0d96*/ 	.byte	0x3f
	.zero		1


	//   ....[80]....
        /*0d98*/ 	.word	0x00013130
        /*0d9c*/ 	.word	0x00000000
        /*0da0*/ 	.word	0x00013240
        /*0da4*/ 	.short	0x010a
        /*0da6*/ 	.byte	0x3f
	.zero		1


	//   ....[81]....
        /*0da8*/ 	.word	0x00013f40
        /*0dac*/ 	.word	0x00000010
        /*0db0*/ 	.word	0x00013220
        /*0db4*/ 	.short	0x010a
        /*0db6*/ 	.byte	0x3f
	.zero		1


	//   ....[82]....
        /*0db8*/ 	.word	0x00013f90
        /*0dbc*/ 	.word	0x00000000
        /*0dc0*/ 	.word	0x00013280
        /*0dc4*/ 	.short	0x010a
        /*0dc6*/ 	.byte	0x3f
	.zero		1


	//   ....[83]....
        /*0dc8*/ 	.word	0x00014650
        /*0dcc*/ 	.word	0x00000000
        /*0dd0*/ 	.word	0x00013240
        /*0dd4*/ 	.short	0x010a
        /*0dd6*/ 	.byte	0x3f
	.zero		1


	//   ....[84]....
        /*0dd8*/ 	.word	0x00014c10
        /*0ddc*/ 	.word	0x00000002
        /*0de0*/ 	.word	0x00013270
        /*0de4*/ 	.short	0x010a
        /*0de6*/ 	.byte	0x3f
	.zero		1


	//   ....[85]....
        /*0de8*/ 	.word	0x00014c60
        /*0dec*/ 	.word	0x00000002
        /*0df0*/ 	.word	0x00013260
        /*0df4*/ 	.short	0x010a
        /*0df6*/ 	.byte	0x3f
	.zero		1


	//   ....[86]....
        /*0df8*/ 	.word	0x00014cb0
        /*0dfc*/ 	.word	0x00000000
        /*0e00*/ 	.word	0x00013270
        /*0e04*/ 	.short	0x010a
        /*0e06*/ 	.byte	0x3f
	.zero		1


	//   ....[87]....
        /*0e08*/ 	.word	0x00014d00
        /*0e0c*/ 	.word	0x00000000
        /*0e10*/ 	.word	0x00013260
        /*0e14*/ 	.short	0x010a
        /*0e16*/ 	.byte	0x3f
	.zero		1


	//   ....[88]....
        /*0e18*/ 	.word	0x00014d50
        /*0e1c*/ 	.word	0x00000005
        /*0e20*/ 	.word	0x00013220
        /*0e24*/ 	.short	0x010a
        /*0e26*/ 	.byte	0x3f
	.zero		1


	//   ....[89]....
        /*0e28*/ 	.word	0x00014ef0
        /*0e2c*/ 	.word	0x00000004
        /*0e30*/ 	.word	0x00013240
        /*0e34*/ 	.short	0x010a
        /*0e36*/ 	.byte	0x3f
	.zero		1


	//   ....[90]....
        /*0e38*/ 	.word	0x00014f40
        /*0e3c*/ 	.word	0x00000005
        /*0e40*/ 	.word	0x00013240
        /*0e44*/ 	.short	0x010a
        /*0e46*/ 	.byte	0x3f
	.zero		1


	//   ....[91]....
        /*0e48*/ 	.word	0x00014f90
        /*0e4c*/ 	.word	0x00000004
        /*0e50*/ 	.word	0x00013260
        /*0e54*/ 	.short	0x010a
        /*0e56*/ 	.byte	0x3f
	.zero		1


	//   ....[92]....
        /*0e58*/ 	.word	0x00014fe0
        /*0e5c*/ 	.word	0x00000005
        /*0e60*/ 	.word	0x00013260
        /*0e64*/ 	.short	0x010a
        /*0e66*/ 	.byte	0x3f
	.zero		1


	//   ....[93]....
        /*0e68*/ 	.word	0x00015030
        /*0e6c*/ 	.word	0x00000004
        /*0e70*/ 	.word	0x00013280
        /*0e74*/ 	.short	0x010a
        /*0e76*/ 	.byte	0x3f
	.zero		1


	//----- nvinfo : EIATTR_NUM_MBARRIERS
	.align		4
.L_1574:
        /*0e78*/ 	.byte	0x03, 0x38
        /*0e7a*/ 	.short	0x0016


	//----- nvinfo : EIATTR_EXIT_INSTR_OFFSETS
	.align		4
        /*0e7c*/ 	.byte	0x04, 0x1c
        /*0e7e*/ 	.short	(.L_1576 - .L_1575)


	//   ....[0]....
.L_1575:
        /*0e80*/ 	.word	0x00000960


	//   ....[1]....
        /*0e84*/ 	.word	0x0000d2d0


	//   ....[2]....
        /*0e88*/ 	.word	0x00012670


	//----- nvinfo : EIATTR_MAX_THREADS
	.align		4
.L_1576:
        /*0e8c*/ 	.byte	0x04, 0x05
        /*0e8e*/ 	.short	(.L_1578 - .L_1577)
.L_1577:
        /*0e90*/ 	.word	0x00000200
        /*0e94*/ 	.word	0x00000001
        /*0e98*/ 	.word	0x00000001


	//----- nvinfo : EIATTR_CRS_STACK_SIZE
	.align		4
.L_1578:
        /*0e9c*/ 	.byte	0x04, 0x1e
        /*0e9e*/ 	.short	(.L_1580 - .L_1579)
.L_1579:
        /*0ea0*/ 	.word	0x00000000


	//----- nvinfo : EIATTR_CBANK_PARAM_SIZE
	.align		4
.L_1580:
        /*0ea4*/ 	.byte	0x03, 0x19
        /*0ea6*/ 	.short	0x0af0


	//----- nvinfo : EIATTR_PARAM_CBANK
	.align		4
        /*0ea8*/ 	.byte	0x04, 0x0a
        /*0eaa*/ 	.short	(.L_1582 - .L_1581)
	.align		4
.L_1581:
        /*0eac*/ 	.word	index@(.nv.constant0._ZN7cutlass13device_kernelIN5flash11enable_sm90INS1_16FlashAttnFwdSm90INS1_25CollectiveMainloopFwdSm90ILi2EN4cute5tupleIJNS5_1CILi1EEES8_S8_EEENS6_IJNS7_ILi192EEENS7_ILi160EEENS7_ILi64EEEEEELi64ENS_12float_e4m3_tEfNS_4arch4Sm90ELb1ELb0ELb1ELb0ELb1ELb0ELb0ELb1ELb1ELb1ELb0ELb0EEENS1_21CollectiveEpilogueFwdINS6_IJSA_SC_SB_EEES9_NS_10bfloat16_tESG_Li384ELb0ELb1ELb0ELb1EEENS1_30DynamicPersistentTileSchedulerILi384ELi128ELb0ELb1ELb1EEEEEEEEEvNT_6ParamsE)
        /*0eb0*/ 	.short	0x0210
        /*0eb2*/ 	.short	0x0af0


	//----- nvinfo : EIATTR_SW_WAR
	.align		4
.L_1582:
        /*0eb4*/ 	.byte	0x04, 0x36
        /*0eb6*/ 	.short	(.L_1584 - .L_1583)
.L_1583:
        /*0eb8*/ 	.word	0x00000008
.L_1584:


//--------------------- .nv.info._ZN7cutlass13device_kernelIN5flash11enable_sm90INS1_16FlashAttnFwdSm90INS1_25CollectiveMainloopFwdSm90ILi2EN4cute5tupleIJNS5_1CILi1EEES8_S8_EEENS6_IJNS7_ILi192EEENS7_ILi160EEENS7_ILi64EEEEEELi64ENS_12float_e4m3_tEfNS_4arch4Sm90ELb1ELb0ELb1ELb1ELb1ELb0ELb0ELb1ELb1ELb1ELb0ELb0EEENS1_21CollectiveEpilogueFwdINS6_IJSA_SC_SB_EEES9_NS_10bfloat16_tESG_Li384ELb1ELb1ELb0ELb1EEENS1_36VarlenDynamicPersistentTileSchedulerILi192ELi160ELi384ELi128ELb0ELb1ELb1ELb1ELb1ELb1EEEEEEEEEvNT_6ParamsE --------------------------
	.section	.nv.info._ZN7cutlass13device_kernelIN5flash11enable_sm90INS1_16FlashAttnFwdSm90INS1_25CollectiveMainloopFwdSm90ILi2EN4cute5tupleIJNS5_1CILi1EEES8_S8_EEENS6_IJNS7_ILi192EEENS7_ILi160EEENS7_ILi64EEEEEELi64ENS_12float_e4m3_tEfNS_4arch4Sm90ELb1ELb0ELb1ELb1ELb1ELb0ELb0ELb1ELb1ELb1ELb0ELb0EEENS1_21CollectiveEpilogueFwdINS6_IJSA_SC_SB_EEES9_NS_10bfloat16_tESG_Li384ELb1ELb1ELb0ELb1EEENS1_36VarlenDynamicPersistentTileSchedulerILi192ELi160ELi384ELi128ELb0ELb1ELb1ELb1ELb1ELb1EEEEEEEEEvNT_6ParamsE,"",@"SHT_CUDA_INFO"
	.sectionflags	@""
	.align	4


	//----- nvinfo : EIATTR_CUDA_API_VERSION
	.align		4
        /*0000*/ 	.byte	0x04, 0x37
        /*0002*/ 	.short	(.L_1586 - .L_1585)
.L_1585:
        /*0004*/ 	.word	0x00000082


	//----- nvinfo : EIATTR_KPARAM_INFO
	.align		4
.L_1586:
        /*0008*/ 	.byte	0x04, 0x17
        /*000a*/ 	.short	(.L_1588 - .L_1587)
.L_1587:
        /*000c*/ 	.word	0x00000000
        /*0010*/ 	.short	0x0000
        /*0012*/ 	.short	0x0070
        /*0014*/ 	.byte	0x00, 0xf0, 0x01, 0x2a


	//----- nvinfo : EIATTR_SPARSE_MMA_MASK
	.align		4
.L_1588:
        /*0018*/ 	.byte	0x03, 0x50
        /*001a*/ 	.short	0x0000


	//----- nvinfo : EIATTR_MAXREG_COUNT
	.align		4
        /*001c*/ 	.byte	0x03, 0x1b
        /*001e*/ 	.short	0x0080


	//----- nvinfo : EIATTR_NUM_BARRIERS
	.align		4
        /*0020*/ 	.byte	0x02, 0x4c
        /*0022*/ 	.byte	0x09
	.zero		1


	//----- nvinfo : EIATTR_EXTERNS
	.align		4
        /*0024*/ 	.byte	0x04, 0x0f
        /*0026*/ 	.short	(.L_1590 - .L_1589)


	//   ....[0]....
	.align		4
.L_1589:
        /*0028*/ 	.word	index@(__assertfail)


	//----- nvinfo : EIATTR_ANNOTATIONS
	.align		4
.L_1590:
        /*002c*/ 	.byte	0x04, 0x55
        /*002e*/ 	.short	(.L_1592 - .L_1591)


	//   ....[0]....
.L_1591:
        /* <DEDUP_REMOVED lines=44> */


	//----- nvinfo : EIATTR_MERCURY_ISA_VERSION
	.align		4
.L_1592:
        /*02e0*/ 	.byte	0x03, 0x5f
        /*02e2*/ 	.short	0x0101


	//----- nvinfo : EIATTR_UNUSED_LOAD_BYTE_OFFSET
	.align		4
        /*02e4*/ 	.byte	0x04, 0x44
        /*02e6*/ 	.short	(.L_1594 - .L_1593)


	//   ....[0]....
.L_1593:
        /*02e8*/ 	.word	0x00000940
        /*02ec*/ 	.word	0x0000fff0


	//   ....[1]....
        /*02f0*/ 	.word	0x0000bbd0
        /*02f4*/ 	.word	0x0000fff0


	//----- nvinfo : EIATTR_INT_WARP_WIDE_INSTR_OFFSETS
	.align		4
.L_1594:
        /*02f8*/ 	.byte	0x04, 0x31
        /*02fa*/ 	.short	(.L_1596 - .L_1595)


	//   ....[0]....
.L_1595:
        /*02fc*/ 	.word	0x000000c0


	//   ....[1]....
        /*0300*/ 	.word	0x000000d0


	//   ....[2]....
        /*0304*/ 	.word	0x00000170


	//   ....[3]....
        /*0308*/ 	.word	0x0000ee00


	//   ....[4]....
        /*030c*/ 	.word	0x0000ee90


	//   ....[5]....
        /*0310*/ 	.word	0x00012be0


	//   ....[6]....
        /*0314*/ 	.word	0x00012c70


	//----- nvinfo : EIATTR_COOP_GROUP_MASK_REGIDS
	.align		4
.L_1596:
        /*0318*/ 	.byte	0x04, 0x29
        /*031a*/ 	.short	(.L_1598 - .L_1597)


	//   ....[0]....
.L_1597:
        /*031c*/ 	.word	0xffffffff


	//   ....[1]....
        /*0320*/ 	.word	0xffffffff


	//   ....[2]....
        /*0324*/ 	.word	0xffffffff


	//   ....[3]....
        /*0328*/ 	.word	0xffffffff


	//   ....[4]....
        /*032c*/ 	.word	0xffffffff


	//   ....[5]....
        /*0330*/ 	.word	0xffffffff


	//   ....[6]....
        /*0334*/ 	.word	0xffffffff


	//   ....[7]....
        /*0338*/ 	.word	0xffffffff


	//   ....[8]....
        /*033c*/ 	.word	0xffffffff


	//   ....[9]....
        /*0340*/ 	.word	0xffffffff


	//   ....[10]....
        /*0344*/ 	.word	0xffffffff


	//   ....[11]....
        /*0348*/ 	.word	0xffffffff


	//   ....[12]....
        /*034c*/ 	.word	0xffffffff


	//   ....[13]....
        /*0350*/ 	.word	0xffffffff


	//   ....[14]....
        /*0354*/ 	.word	0xffffffff


	//   ....[15]....
        /*0358*/ 	.word	0xffffffff


	//   ....[16]....
        /*035c*/ 	.word	0xffffffff


	//   ....[17]....
        /*0360*/ 	.word	0xffffffff


	//   ....[18]....
        /*0364*/ 	.word	0xffffffff


	//   ....[19]....
        /*0368*/ 	.word	0xffffffff


	//   ....[20]....
        /*036c*/ 	.word	0xffffffff


	//   ....[21]....
        /*0370*/ 	.word	0xffffffff


	//   ....[22]....
        /*0374*/ 	.word	0xffffffff


	//   ....[23]....
        /*0378*/ 	.word	0xffffffff


	//   ....[24]....
        /*037c*/ 	.word	0xffffffff


	//   ....[25]....
        /*0380*/ 	.word	0xffffffff


	//   ....[26]....
        /*0384*/ 	.word	0xffffffff


	//   ....[27]....
        /*0388*/ 	.word	0xffffffff


	//   ....[28]....
        /*038c*/ 	.word	0xffffffff


	//   ....[29]....
        /*0390*/ 	.word	0xffffffff


	//   ....[30]....
        /*0394*/ 	.word	0xffffffff


	//   ....[31]....
        /*0398*/ 	.word	0xffffffff


	//   ....[32]....
        /*039c*/ 	.word	0xffffffff


	//   ....[33]....
        /*03a0*/ 	.word	0xffffffff


	//   ....[34]....
        /*03a4*/ 	.word	0xffffffff


	//   ....[35]....
        /*03a8*/ 	.word	0xffffffff


	//   ....[36]....
        /*03ac*/ 	.word	0xffffffff


	//   ....[37]....
        /*03b0*/ 	.word	0xffffffff


	//   ....[38]....
        /*03b4*/ 	.word	0xffffffff


	//   ....[39]....
        /*03b8*/ 	.word	0xffffffff


	//   ....[40]....
        /*03bc*/ 	.word	0xffffffff


	//   ....[41]....
        /*03c0*/ 	.word	0xffffffff


	//   ....[42]....
        /*03c4*/ 	.word	0xffffffff


	//   ....[43]....
        /*03c8*/ 	.word	0xffffffff


	//   ....[44]....
        /*03cc*/ 	.word	0xffffffff


	//   ....[45]....
        /*03d0*/ 	.word	0xffffffff


	//   ....[46]....
        /*03d4*/ 	.word	0xffffffff


	//   ....[47]....
        /*03d8*/ 	.word	0xffffffff


	//   ....[48]....
        /*03dc*/ 	.word	0xffffffff


	//   ....[49]....
        /*03e0*/ 	.word	0xffffffff


	//   ....[50]....
        /*03e4*/ 	.word	0xffffffff


	//   ....[51]....
        /*03e8*/ 	.word	0xffffffff


	//   ....[52]....
        /*03ec*/ 	.word	0xffffffff


	//   ....[53]....
        /*03f0*/ 	.word	0xffffffff


	//   ....[54]....
        /*03f4*/ 	.word	0xffffffff


	//   ....[55]....
        /*03f8*/ 	.word	0xffffffff


	//   ....[56]....
        /*03fc*/ 	.word	0xffffffff


	//   ....[57]....
        /*0400*/ 	.word	0xffffffff


	//   ....[58]....
        /*0404*/ 	.word	0xffffffff


	//   ....[59]....
        /*0408*/ 	.word	0xffffffff


	//   ....[60]....
        /*040c*/ 	.word	0xffffffff


	//   ....[61]....
        /*0410*/ 	.word	0xffffffff


	//   ....[62]....
        /*0414*/ 	.word	0xffffffff


	//   ....[63]....
        /*0418*/ 	.word	0xffffffff


	//   ....[64]....
        /*041c*/ 	.word	0xffffffff


	//   ....[65]....
        /*0420*/ 	.word	0xffffffff


	//   ....[66]....
        /*0424*/ 	.word	0xffffffff


	//   ....[67]....
        /*0428*/ 	.word	0xffffffff


	//   ....[68]....
        /*042c*/ 	.word	0xffffffff


	//   ....[69]....
        /*0430*/ 	.word	0xffffffff


	//   ....[70]....
        /*0434*/ 	.word	0xffffffff


	//   ....[71]....
        /*0438*/ 	.word	0xffffffff


	//   ....[72]....
        /*043c*/ 	.word	0xffffffff


	//   ....[73]....
        /*0440*/ 	.word	0xffffffff


	//   ....[74]....
        /*0444*/ 	.word	0xffffffff


	//   ....[75]....
        /*0448*/ 	.word	0xffffffff


	//   ....[76]....
        /*044c*/ 	.word	0xffffffff


	//   ....[77]....
        /*0450*/ 	.word	0xffffffff


	//   ....[78]....
        /*0454*/ 	.word	0xffffffff


	//   ....[79]....
        /*0458*/ 	.word	0xffffffff


	//   ....[80]....
        /*045c*/ 	.word	0xffffffff


	//   ....[81]....
        /*0460*/ 	.word	0xffffffff


	//   ....[82]....
        /*0464*/ 	.word	0xffffffff


	//   ....[83]....
        /*0468*/ 	.word	0xffffffff


	//   ....[84]....
        /*046c*/ 	.word	0xffffffff


	//   ....[85]....
        /*0470*/ 	.word	0xffffffff


	//   ....[86]....
        /*0474*/ 	.word	0xffffffff


	//   ....[87]....
        /*0478*/ 	.word	0xffffffff


	//   ....[88]....
        /*047c*/ 	.word	0xffffffff


	//   ....[89]....
        /*0480*/ 	.word	0xffffffff


	//   ....[90]....
        /*0484*/ 	.word	0xffffffff


	//   ....[91]....
        /*0488*/ 	.word	0xffffffff


	//   ....[92]....
        /*048c*/ 	.word	0xffffffff


	//   ....[93]....
        /*0490*/ 	.word	0xffffffff


	//   ....[94]....
        /*0494*/ 	.word	0xffffffff


	//   ....[95]....
        /*0498*/ 	.word	0xffffffff


	//   ....[96]....
        /*049c*/ 	.word	0xffffffff


	//   ....[97]....
        /*04a0*/ 	.word	0xffffffff


	//   ....[98]....
        /*04a4*/ 	.word	0xffffffff


	//   ....[99]....
        /*04a8*/ 	.word	0xffffffff


	//   ....[100]....
        /*04ac*/ 	.word	0xffffffff


	//   ....[101]....
        /*04b0*/ 	.word	0xffffffff


	//   ....[102]....
        /*04b4*/ 	.word	0xffffffff


	//   ....[103]....
        /*04b8*/ 	.word	0xffffffff


	//   ....[104]....
        /*04bc*/ 	.word	0xffffffff


	//   ....[105]....
        /*04c0*/ 	.word	0xffffffff


	//   ....[106]....
        /*04c4*/ 	.word	0xffffffff


	//   ....[107]....
        /*04c8*/ 	.word	0xffffffff


	//   ....[108]....
        /*04cc*/ 	.word	0xffffffff


	//   ....[109]....
        /*04d0*/ 	.word	0xffffffff


	//   ....[110]....
        /*04d4*/ 	.word	0xffffffff


	//   ....[111]....
        /*04d8*/ 	.word	0xffffffff


	//   ....[112]....
        /*04dc*/ 	.word	0xffffffff


	//   ....[113]....
        /*04e0*/ 	.word	0xffffffff


	//   ....[114]....
        /*04e4*/ 	.word	0xffffffff


	//   ....[115]....
        /*04e8*/ 	.word	0xffffffff


	//   ....[116]....
        /*04ec*/ 	.word	0xffffffff


	//   ....[117]....
        /*04f0*/ 	.word	0xffffffff


	//   ....[118]....
        /*04f4*/ 	.word	0xffffffff


	//   ....[119]....
        /*04f8*/ 	.word	0xffffffff


	//   ....[120]....
        /*04fc*/ 	.word	0xffffffff


	//   ....[121]....
        /*0500*/ 	.word	0xffffffff


	//   ....[122]....
        /*0504*/ 	.word	0xffffffff


	//   ....[123]....
        /*0508*/ 	.word	0xffffffff


	//   ....[124]....
        /*050c*/ 	.word	0xffffffff


	//   ....[125]....
        /*0510*/ 	.word	0xffffffff


	//   ....[126]....
        /*0514*/ 	.word	0xffffffff


	//   ....[127]....
        /*0518*/ 	.word	0xffffffff


	//   ....[128]....
        /*051c*/ 	.word	0xffffffff


	//   ....[129]....
        /*0520*/ 	.word	0xffffffff


	//   ....[130]....
        /*0524*/ 	.word	0xffffffff


	//   ....[131]....
        /*0528*/ 	.word	0xffffffff


	//   ....[132]....
        /*052c*/ 	.word	0xffffffff


	//   ....[133]....
        /*0530*/ 	.word	0xffffffff


	//   ....[134]....
        /*0534*/ 	.word	0xffffffff


	//   ....[135]....
        /*0538*/ 	.word	0xffffffff


	//   ....[136]....
        /*053c*/ 	.word	0xffffffff


	//   ....[137]....
        /*0540*/ 	.word	0xffffffff


	//   ....[138]....
        /*0544*/ 	.word	0xffffffff


	//   ....[139]....
        /*0548*/ 	.word	0xffffffff


	//   ....[140]....
        /*054c*/ 	.word	0xffffffff


	//   ....[141]....
        /*0550*/ 	.word	0xffffffff


	//   ....[142]....
        /*0554*/ 	.word	0xffffffff


	//   ....[143]....
        /*0558*/ 	.word	0xffffffff


	//   ....[144]....
        /*055c*/ 	.word	0xffffffff


	//   ....[145]....
        /*0560*/ 	.word	0xffffffff


	//   ....[146]....
        /*0564*/ 	.word	0xffffffff


	//   ....[147]....
        /*0568*/ 	.word	0xffffffff


	//   ....[148]....
        /*056c*/ 	.word	0xffffffff


	//   ....[149]....
        /*0570*/ 	.word	0x0500000f


	//   ....[150]....
        /*0574*/ 	.word	0x0500000f


	//   ....[151]....
        /*0578*/ 	.word	0x0500000f


	//   ....[152]....
        /*057c*/ 	.word	0x0500000f


	//   ....[153]....
        /*0580*/ 	.word	0x0500000f


	//   ....[154]....
        /*0584*/ 	.word	0x0500000f


	//   ....[155]....
        /*0588*/ 	.word	0x0500000f


	//   ....[156]....
        /*058c*/ 	.word	0x0500000f


	//   ....[157]....
        /*0590*/ 	.word	0x0500000f


	//   ....[158]....
        /*0594*/ 	.word	0x0500000f


	//   ....[159]....
        /*0598*/ 	.word	0x0500000f


	//   ....[160]....
        /*059c*/ 	.word	0x0500000f


	//   ....[161]....
        /*05a0*/ 	.word	0x0500000f


	//   ....[162]....
        /*05a4*/ 	.word	0x0500000f


	//   ....[163]....
        /*05a8*/ 	.word	0x0500000f


	//   ....[164]....
        /*05ac*/ 	.word	0x0500000f


	//   ....[165]....
        /*05b0*/ 	.word	0x0500000f


	//   ....[166]....
        /*05b4*/ 	.word	0x0500000f


	//   ....[167]....
        /*05b8*/ 	.word	0x0500000f


	//   ....[168]....
        /*05bc*/ 	.word	0x0500000f


	//   ....[169]....
        /*05c0*/ 	.word	0x0500000f


	//   ....[170]....
        /*05c4*/ 	.word	0x0500000f


	//   ....[171]....
        /*05c8*/ 	.word	0x0500000f


	//   ....[172]....
        /*05cc*/ 	.word	0x0500000f


	//   ....[173]....
        /*05d0*/ 	.word	0x0500000f


	//   ....[174]....
        /*05d4*/ 	.word	0x0500000f


	//   ....[175]....
        /*05d8*/ 	.word	0x0500000f


	//   ....[176]....
        /*05dc*/ 	.word	0x0500000f


	//   ....[177]....
        /*05e0*/ 	.word	0x0500000f


	//   ....[178]....
        /*05e4*/ 	.word	0x0500000f


	//   ....[179]....
        /*05e8*/ 	.word	0x0500000f


	//   ....[180]....
        /*05ec*/ 	.word	0x0500000f


	//   ....[181]....
        /*05f0*/ 	.word	0x0500000f


	//   ....[182]....
        /*05f4*/ 	.word	0x0500000f


	//   ....[183]....
        /*05f8*/ 	.word	0x0500000f


	//   ....[184]....
        /*05fc*/ 	.word	0x0500000f


	//   ....[185]....
        /*0600*/ 	.word	0x0500000f


	//   ....[186]....
        /*0604*/ 	.word	0x0500000f


	//   ....[187]....
        /*0608*/ 	.word	0x0500000f


	//   ....[188]....
        /*060c*/ 	.word	0x0500000f


	//   ....[189]....
        /*0610*/ 	.word	0x0500000f


	//   ....[190]....
        /*0614*/ 	.word	0x0500000f


	//   ....[191]....
        /*0618*/ 	.word	0x0500000f


	//   ....[192]....
        /*061c*/ 	.word	0x0500000f


	//   ....[193]....
        /*0620*/ 	.word	0x0500000f


	//   ....[194]....
        /*0624*/ 	.word	0x0500000f


	//   ....[195]....
        /*0628*/ 	.word	0x0500000f


	//   ....[196]....
        /*062c*/ 	.word	0x0500000f


	//   ....[197]....
        /*0630*/ 	.word	0x0500000f


	//   ....[198]....
        /*0634*/ 	.word	0x0500000f


	//   ....[199]....
        /*0638*/ 	.word	0x0500000f


	//   ....[200]....
        /*063c*/ 	.word	0x0500000f


	//   ....[201]....
        /*0640*/ 	.word	0x0500000f


	//   ....[202]....
        /*0644*/ 	.word	0x0500000f


	//----- nvinfo : EIATTR_COOP_GROUP_INSTR_OFFSETS
	.align		4
.L_1598:
        /*0648*/ 	.byte	0x04, 0x28
        /*064a*/ 	.short	(.L_1600 - .L_1599)


	//   ....[0]....
.L_1599:
        /*064c*/ 	.word	0x00000070


	//   ....[1]....
        /*0650*/ 	.word	0x000000b0


	//   ....[2]....
        /*0654*/ 	.word	0x000002d0


	//   ....[3]....
        /*0658*/ 	.word	0x00000430


	//   ....[4]....
        /*065c*/ 	.word	0x00000550


	//   ....[5]....
        /*0660*/ 	.word	0x000006b0


	//   ....[6]....
        /*0664*/ 	.word	0x00001450


	//   ....[7]....
        /*0668*/ 	.word	0x000020c0


	//   ....[8]....
        /*066c*/ 	.word	0x00002f30


	//   ....[9]....
        /*0670*/ 	.word	0x00003060


	//   ....[10]....
        /*0674*/ 	.word	0x00003150


	//   ....[11]....
        /*0678*/ 	.word	0x00003d80


	//   ....[12]....
        /*067c*/ 	.word	0x00003e10


	//   ....[13]....
        /*0680*/ 	.word	0x000057a0


	//   ....[14]....
        /*0684*/ 	.word	0x00005930


	//   ....[15]....
        /*0688*/ 	.word	0x00006690


	//   ....[16]....
        /*068c*/ 	.word	0x00006750


	//   ....[17]....
        /*0690*/ 	.word	0x000073c0


	//   ....[18]....
        /*0694*/ 	.word	0x00007420


	//   ....[19]....
        /*0698*/ 	.word	0x00009d30


	//   ....[20]....
        /*069c*/ 	.word	0x00009d50


	//   ....[21]....
        /*06a0*/ 	.word	0x00009d70


	//   ....[22]....
        /*06a4*/ 	.word	0x00009da0


	//   ....[23]....
        /*06a8*/ 	.word	0x0000b630


	//   ....[24]....
        /*06ac*/ 	.word	0x0000b640


	//   ....[25]....
        /*06b0*/ 	.word	0x0000b6c0


	//   ....[26]....
        /*06b4*/ 	.word	0x0000b6d0


	//   ....[27]....
        /*06b8*/ 	.word	0x0000c130


	//   ....[28]....
        /*06bc*/ 	.word	0x0000c140


	//   ....[29]....
        /*06c0*/ 	.word	0x0000c150


	//   ....[30]....
        /*06c4*/ 	.word	0x0000c160


	//   ....[31]....
        /*06c8*/ 	.word	0x0000c170


	//   ....[32]....
        /*06cc*/ 	.word	0x0000c180


	//   ....[33]....
        /*06d0*/ 	.word	0x0000c190


	//   ....[34]....
        /*06d4*/ 	.word	0x0000c1a0


	//   ....[35]....
        /*06d8*/ 	.word	0x0000c1d0


	//   ....[36]....
        /*06dc*/ 	.word	0x0000c1e0


	//   ....[37]....
        /*06e0*/ 	.word	0x0000c200


	//   ....[38]....
        /*06e4*/ 	.word	0x0000c210


	//   ....[39]....
        /*06e8*/ 	.word	0x0000c240


	//   ....[40]....
        /*06ec*/ 	.word	0x0000c250


	//   ....[41]....
        /*06f0*/ 	.word	0x0000c280


	//   ....[42]....
        /*06f4*/ 	.word	0x0000c2a0


	//   ....[43]....
        /*06f8*/ 	.word	0x0000c6e0


	//   ....[44]....
        /*06fc*/ 	.word	0x0000c720


	//   ....[45]....
        /*0700*/ 	.word	0x0000c760


	//   ....[46]....
        /*0704*/ 	.word	0x0000c7a0


	//   ....[47]....
        /*0708*/ 	.word	0x0000cc70


	//   ....[48]....
        /*070c*/ 	.word	0x0000cca0


	//   ....[49]....
        /*0710*/ 	.word	0x0000ccc0


	//   ....[50]....
        /*0714*/ 	.word	0x0000ccf0


	//   ....[51]....
        /*0718*/ 	.word	0x0000cd10


	//   ....[52]....
        /*071c*/ 	.word	0x0000cd30


	//   ....[53]....
        /*0720*/ 	.word	0x0000cd40


	//   ....[54]....
        /*0724*/ 	.word	0x0000cd70


	//   ....[55]....
        /*0728*/ 	.word	0x0000d650


	//   ....[56]....
        /*072c*/ 	.word	0x0000d680


	//   ....[57]....
        /*0730*/ 	.word	0x0000d6c0


	//   ....[58]....
        /*0734*/ 	.word	0x0000d6f0


	//   ....[59]....
        /*0738*/ 	.word	0x0000d700


	//   ....[60]....
        /*073c*/ 	.word	0x0000d710


	//   ....[61]....
        /*0740*/ 	.word	0x0000d720


	//   ....[62]....
        /*0744*/ 	.word	0x0000d740


	//   ....[63]....
        /*0748*/ 	.word	0x0000d890


	//   ....[64]....
        /*074c*/ 	.word	0x0000da60


	//   ....[65]....
        /*0750*/ 	.word	0x0000da90


	//   ....[66]....
        /*0754*/ 	.word	0x0000dac0


	//   ....[67]....
        /*0758*/ 	.word	0x0000daf0


	//   ....[68]....
        /*075c*/ 	.word	0x0000db20


	//   ....[69]....
        /*0760*/ 	.word	0x0000db60


	//   ....[70]....
        /*0764*/ 	.word	0x0000dcb0


	//   ....[71]....
        /*0768*/ 	.word	0x0000dce0


	//   ....[72]....
        /*076c*/ 	.word	0x0000dd10


	//   ....[73]....
        /*0770*/ 	.word	0x0000dd40


	//   ....[74]....
        /*0774*/ 	.word	0x0000dd70


	//   ....[75]....
        /*0778*/ 	.word	0x0000ddb0


	//   ....[76]....
        /*077c*/ 	.word	0x0000de30


	//   ....[77]....
        /*0780*/ 	.word	0x0000ded0


	//   ....[78]....
        /*0784*/ 	.word	0x0000df70


	//   ....[79]....
        /*0788*/ 	.word	0x0000fe60


	//   ....[80]....
        /*078c*/ 	.word	0x0000fe70


	//   ....[81]....
        /*0790*/ 	.word	0x0000fee0


	//   ....[82]....
        /*0794*/ 	.word	0x0000ff00


	//   ....[83]....
        /*0798*/ 	.word	0x0000ff40


	//   ....[84]....
        /*079c*/ 	.word	0x0000ff60


	//   ....[85]....
        /*07a0*/ 	.word	0x0000ff70


	//   ....[86]....
        /*07a4*/ 	.word	0x0000ff80


	//   ....[87]....
        /*07a8*/ 	.word	0x00010010


	//   ....[88]....
        /*07ac*/ 	.word	0x00010030


	//   ....[89]....
        /*07b0*/ 	.word	0x000104c0


	//   ....[90]....
        /*07b4*/ 	.word	0x000104d0


	//   ....[91]....
        /*07b8*/ 	.word	0x000104f0


	//   ....[92]....
        /*07bc*/ 	.word	0x00010580


	//   ....[93]....
        /*07c0*/ 	.word	0x00010590


	//   ....[94]....
        /*07c4*/ 	.word	0x00010600


	//   ....[95]....
        /*07c8*/ 	.word	0x00010610


	//   ....[96]....
        /*07cc*/ 	.word	0x00010620


	//   ....[97]....
        /*07d0*/ 	.word	0x00010630


	//   ....[98]....
        /*07d4*/ 	.word	0x000106f0


	//   ....[99]....
        /*07d8*/ 	.word	0x00011000


	//   ....[100]....
        /*07dc*/ 	.word	0x00011030


	//   ....[101]....
        /*07e0*/ 	.word	0x000110d0


	//   ....[102]....
        /*07e4*/ 	.word	0x000110f0


	//   ....[103]....
        /*07e8*/ 	.word	0x00011170


	//   ....[104]....
        /*07ec*/ 	.word	0x00011190


	//   ....[105]....
        /*07f0*/ 	.word	0x000111a0


	//   ....[106]....
        /*07f4*/ 	.word	0x000111b0


	//   ....[107]....
        /*07f8*/ 	.word	0x000112b0


	//   ....[108]....
        /*07fc*/ 	.word	0x000112c0


	//   ....[109]....
        /*0800*/ 	.word	0x000112d0


	//   ....[110]....
        /*0804*/ 	.word	0x00011320


	//   ....[111]....
        /*0808*/ 	.word	0x00011d20


	//   ....[112]....
        /*080c*/ 	.word	0x00011d30


	//   ....[113]....
        /*0810*/ 	.word	0x00011d50


	//   ....[114]....
        /*0814*/ 	.word	0x00011da0


	//   ....[115]....
        /*0818*/ 	.word	0x00011db0


	//   ....[116]....
        /*081c*/ 	.word	0x00011df0


	//   ....[117]....
        /*0820*/ 	.word	0x00011e00


	//   ....[118]....
        /*0824*/ 	.word	0x00011e10


	//   ....[119]....
        /*0828*/ 	.word	0x00011e50


	//   ....[120]....
        /*082c*/ 	.word	0x00011e90


	//   ....[121]....
        /*0830*/ 	.word	0x000122d0


	//   ....[122]....
        /*0834*/ 	.word	0x000122e0


	//   ....[123]....
        /*0838*/ 	.word	0x000122f0


	//   ....[124]....
        /*083c*/ 	.word	0x00012330


	//   ....[125]....
        /*0840*/ 	.word	0x00012340


	//   ....[126]....
        /*0844*/ 	.word	0x00012380


	//   ....[127]....
        /*0848*/ 	.word	0x00012390


	//   ....[128]....
        /*084c*/ 	.word	0x000123a0


	//   ....[129]....
        /*0850*/ 	.word	0x000123e0


	//   ....[130]....
        /*0854*/ 	.word	0x00012420


	//   ....[131]....
        /*0858*/ 	.word	0x000134e0


	//   ....[132]....
        /*085c*/ 	.word	0x00013510


	//   ....[133]....
        /*0860*/ 	.word	0x00013540


	//   ....[134]....
        /*0864*/ 	.word	0x00013570


	//   ....[135]....
        /*0868*/ 	.word	0x00013580


	//   ....[136]....
        /*086c*/ 	.word	0x000135a0


	//   ....[137]....
        /*0870*/ 	.word	0x000135c0


	//   ....[138]....
        /*0874*/ 	.word	0x00013600


	//   ....[139]....
        /*0878*/ 	.word	0x00013740


	//   ....[140]....
        /*087c*/ 	.word	0x00013770


	//   ....[141]....
        /*0880*/ 	.word	0x000137b0


	//   ....[142]....
        /*0884*/ 	.word	0x000137e0


	//   ....[143]....
        /*0888*/ 	.word	0x00013810


	//   ....[144]....
        /*088c*/ 	.word	0x00013840


	//   ....[145]....
        /*0890*/ 	.word	0x000138e0


	//   ....[146]....
        /*0894*/ 	.word	0x00013980


	//   ....[147]....
        /*0898*/ 	.word	0x00013a20


	//   ....[148]....
        /*089c*/ 	.word	0x00014010


	//   ....[149]....
        /*08a0*/ 	.word	0x00014650


	//   ....[150]....
        /*08a4*/ 	.word	0x00014740


	//   ....[151]....
        /*08a8*/ 	.word	0x000147d0


	//   ....[152]....
        /*08ac*/ 	.word	0x00014890


	//   ....[153]....
        /*08b0*/ 	.word	0x00014950


	//   ....[154]....
        /*08b4*/ 	.word	0x00014a00


	//   ....[155]....
        /*08b8*/ 	.word	0x00014aa0


	//   ....[156]....
        /*08bc*/ 	.word	0x00014b40


	//   ....[157]....
        /*08c0*/ 	.word	0x00014bf0


	//   ....[158]....
        /*08c4*/ 	.word	0x00014c70


	//   ....[159]....
        /*08c8*/ 	.word	0x00014d40


	//   ....[160]....
        /*08cc*/ 	.word	0x00014e70


	//   ....[161]....
        /*08d0*/ 	.word	0x00014f20


	//   ....[162]....
        /*08d4*/ 	.word	0x00014f90


	//   ....[163]....
        /*08d8*/ 	.word	0x00015090


	//   ....[164]....
        /*08dc*/ 	.word	0x000150f0


	//   ....[165]....
        /*08e0*/ 	.word	0x000151d0


	//   ....[166]....
        /*08e4*/ 	.word	0x00015230


	//   ....[167]....
        /*08e8*/ 	.word	0x00015310


	//   ....[168]....
        /*08ec*/ 	.word	0x00015370


	//   ....[169]....
        /*08f0*/ 	.word	0x00015440


	//   ....[170]....
        /*08f4*/ 	.word	0x000154f0


	//   ....[171]....
        /*08f8*/ 	.word	0x00015560


	//   ....[172]....
        /*08fc*/ 	.word	0x000155c0


	//   ....[173]....
        /*0900*/ 	.word	0x000156b0


	//   ....[174]....
        /*0904*/ 	.word	0x00015710


	//   ....[175]....
        /*0908*/ 	.word	0x00015810


	//   ....[176]....
        /*090c*/ 	.word	0x00015870


	//   ....[177]....
        /*0910*/ 	.word	0x00015950


	//   ....[178]....
        /*0914*/ 	.word	0x000159d0


	//   ....[179]....
        /*0918*/ 	.word	0x00015aa0


	//   ....[180]....
        /*091c*/ 	.word	0x00015b20


	//   ....[181]....
        /*0920*/ 	.word	0x00015be0


	//   ....[182]....
        /*0924*/ 	.word	0x00015d30


	//   ....[183]....
        /*0928*/ 	.word	0x00015de0


	//   ....[184]....
        /*092c*/ 	.word	0x00015e90


	//   ....[185]....
        /*0930*/ 	.word	0x00015f30


	//   ....[186]....
        /*0934*/ 	.word	0x00015fe0


	//   ....[187]....
        /*0938*/ 	.word	0x00016080


	//   ....[188]....
        /*093c*/ 	.word	0x00016130


	//   ....[189]....
        /*0940*/ 	.word	0x000161d0


	//   ....[190]....
        /*0944*/ 	.word	0x00016240


	//   ....[191]....
        /*0948*/ 	.word	0x00016300


	//   ....[192]....
        /*094c*/ 	.word	0x00016400


	//   ....[193]....
        /*0950*/ 	.word	0x00016490


	//   ....[194]....
        /*0954*/ 	.word	0x000164f0


	//   ....[195]....
        /*0958*/ 	.word	0x000165a0


	//   ....[196]....
        /*095c*/ 	.word	0x00016600


	//   ....[197]....
        /*0960*/ 	.word	0x000166b0


	//   ....[198]....
        /*0964*/ 	.word	0x00016710


	//   ....[199]....
        /*0968*/ 	.word	0x000167c0


	//   ....[200]....
        /*096c*/ 	.word	0x00016820


	//   ....[201]....
        /*0970*/ 	.word	0x000168d0


	//   ....[202]....
        /*0974*/ 	.word	0x00016b30


	//----- nvinfo : EIATTR_REG_RECONFIG
	.align		4
.L_1600:
        /*0978*/ 	.byte	0x01, 0x54
	.zero		2


	//----- nvinfo : EIATTR_SYSCALL_OFFSETS
	.align		4
        /*097c*/ 	.byte	0x04, 0x46
        /*097e*/ 	.short	(.L_1602 - .L_1601)


	//   ....[0]....
.L_1601:
        /*0980*/ 	.word	0x00001630


	//   ....[1]....
        /*0984*/ 	.word	0x0000eff0


	//   ....[2]....
        /*0988*/ 	.word	0x0000f180


	//   ....[3]....
        /*098c*/ 	.word	0x0000f2d0


	//   ....[4]....
        /*0990*/ 	.word	0x0000f420


	//   ....[5]....
        /*0994*/ 	.word	0x00010af0


	//----- nvinfo : EIATTR_MBARRIER_INSTR_OFFSETS
	.align		4
.L_1602:
        /*0998*/ 	.byte	0x04, 0x39
        /*099a*/ 	.short	(.L_1604 - .L_1603)


	//   ....[0]....
.L_1603:
        /*099c*/ 	.word	0x00000180
        /*09a0*/ 	.word	0x000000ff
        /*09a4*/ 	.word	0x00013200
        /*09a8*/ 	.short	0x0100
        /*09aa*/ 	.byte	0x08
	.zero		1


	//   ....[1]....
        /*09ac*/ 	.word	0x00000190
        /*09b0*/ 	.word	0x000000ff
        /*09b4*/ 	.word	0x00013220
        /*09b8*/ 	.short	0x0100
        /*09ba*/ 	.byte	0x08
	.zero		1


	//   ....[2]....
        /*09bc*/ 	.word	0x00000280
        /*09c0*/ 	.word	0x000000ff
        /*09c4*/ 	.word	0x00013230
        /*09c8*/ 	.short	0x0100
        /*09ca*/ 	.byte	0x08
	.zero		1


	//   ....[3]....
        /*09cc*/ 	.word	0x00000290
        /*09d0*/ 	.word	0x000000ff
        /*09d4*/ 	.word	0x00013240
        /*09d8*/ 	.short	0x0100
        /*09da*/ 	.byte	0x08
	.zero		1


	//   ....[4]....
        /*09dc*/ 	.word	0x000002a0
        /*09e0*/ 	.word	0x000000ff
        /*09e4*/ 	.word	0x00013238
        /*09e8*/ 	.short	0x0100
        /*09ea*/ 	.byte	0x08
	.zero		1


	//   ....[5]....
        /*09ec*/ 	.word	0x000002b0
        /*09f0*/ 	.word	0x000000ff
        /*09f4*/ 	.word	0x00013248
        /*09f8*/ 	.short	0x0100
        /*09fa*/ 	.byte	0x08
	.zero		1


	//   ....[6]....
        /*09fc*/ 	.word	0x000003e0
        /*0a00*/ 	.word	0x000000ff
        /*0a04*/ 	.word	0x00013250
        /*0a08*/ 	.short	0x0100
        /*0a0a*/ 	.byte	0x08
	.zero		1


	//   ....[7]....
        /*0a0c*/ 	.word	0x000003f0
        /*0a10*/ 	.word	0x000000ff
        /*0a14*/ 	.word	0x00013260
        /*0a18*/ 	.short	0x0100
        /*0a1a*/ 	.byte	0x08
	.zero		1


	//   ....[8]....
        /*0a1c*/ 	.word	0x00000400
        /*0a20*/ 	.word	0x000000ff
        /*0a24*/ 	.word	0x00013258
        /*0a28*/ 	.short	0x0100
        /*0a2a*/ 	.byte	0x08
	.zero		1


	//   ....[9]....
        /*0a2c*/ 	.word	0x00000410
        /*0a30*/ 	.word	0x000000ff
        /*0a34*/ 	.word	0x00013268
        /*0a38*/ 	.short	0x0100
        /*0a3a*/ 	.byte	0x08
	.zero		1


	//   ....[10]....
        /*0a3c*/ 	.word	0x00000500
        /*0a40*/ 	.word	0x000000ff
        /*0a44*/ 	.word	0x00013270
        /*0a48*/ 	.short	0x0100
        /*0a4a*/ 	.byte	0x06
	.zero		1


	//   ....[11]....
        /*0a4c*/ 	.word	0x00000510
        /*0a50*/ 	.word	0x000000ff
        /*0a54*/ 	.word	0x00013280
        /*0a58*/ 	.short	0x0100
        /*0a5a*/ 	.byte	0x06
	.zero		1


	//   ....[12]....
        /*0a5c*/ 	.word	0x00000520
        /*0a60*/ 	.word	0x000000ff
        /*0a64*/ 	.word	0x00013278
        /*0a68*/ 	.short	0x0100
        /*0a6a*/ 	.byte	0x06
	.zero		1


	//   ....[13]....
        /*0a6c*/ 	.word	0x00000530
        /*0a70*/ 	.word	0x000000ff
        /*0a74*/ 	.word	0x00013288
        /*0a78*/ 	.short	0x0100
        /*0a7a*/ 	.byte	0x06
	.zero		1


	//   ....[14]....
        /*0a7c*/ 	.word	0x00000660
        /*0a80*/ 	.word	0x000000ff
        /*0a84*/ 	.word	0x00013290
        /*0a88*/ 	.short	0x0100
        /*0a8a*/ 	.byte	0x08
	.zero		1


	//   ....[15]....
        /*0a8c*/ 	.word	0x00000670
        /*0a90*/ 	.word	0x000000ff
        /*0a94*/ 	.word	0x000132a0
        /*0a98*/ 	.short	0x0100
        /*0a9a*/ 	.byte	0x08
	.zero		1


	//   ....[16]....
        /*0a9c*/ 	.word	0x00000680
        /*0aa0*/ 	.word	0x000000ff
        /*0aa4*/ 	.word	0x00013298
        /*0aa8*/ 	.short	0x0100
        /*0aaa*/ 	.byte	0x08
	.zero		1


	//   ....[17]....
        /*0aac*/ 	.word	0x00000690
        /*0ab0*/ 	.word	0x000000ff
        /*0ab4*/ 	.word	0x000132a8
        /*0ab8*/ 	.short	0x0100
        /*0aba*/ 	.byte	0x08
	.zero		1


	//   ....[18]....
        /*0abc*/ 	.word	0x000007e0
        /*0ac0*/ 	.word	0x000000ff
        /*0ac4*/ 	.word	0x000132b0
        /*0ac8*/ 	.short	0x0100
        /*0aca*/ 	.byte	0x08
	.zero		1


	//   ....[19]....
        /*0acc*/ 	.word	0x000007f0
        /*0ad0*/ 	.word	0x000000ff
        /*0ad4*/ 	.word	0x000132c0
        /*0ad8*/ 	.short	0x0100
        /*0ada*/ 	.byte	0x08
	.zero		1


	//   ....[20]....
        /*0adc*/ 	.word	0x00000800
        /*0ae0*/ 	.word	0x000000ff
        /*0ae4*/ 	.word	0x000132b8
        /*0ae8*/ 	.short	0x0100
        /*0aea*/ 	.byte	0x08
	.zero		1


	//   ....[21]....
        /*0aec*/ 	.word	0x00000810
        /*0af0*/ 	.word	0x000000ff
        /*0af4*/ 	.word	0x000132c8
        /*0af8*/ 	.short	0x0100
        /*0afa*/ 	.byte	0x08
	.zero		1


	//   ....[22]....
        /*0afc*/ 	.word	0x00001960
        /*0b00*/ 	.word	0x000000ff
        /*0b04*/ 	.word	0x00013200
        /*0b08*/ 	.short	0x010a
        /*0b0a*/ 	.byte	0x2d
	.zero		1


	//   ....[23]....
        /*0b0c*/ 	.word	0x00001a00
        /*0b10*/ 	.word	0x00000002
        /*0b14*/ 	.word	0x00013230
        /*0b18*/ 	.short	0x010a
        /*0b1a*/ 	.byte	0x3f
	.zero		1


	//   ....[24]....
        /*0b1c*/ 	.word	0x00001a40
        /*0b20*/ 	.word	0x00000002
        /*0b24*/ 	.word	0x00013230
        /*0b28*/ 	.short	0x010a
        /*0b2a*/ 	.byte	0x3f
	.zero		1


	//   ....[25]....
        /*0b2c*/ 	.word	0x00002880
        /*0b30*/ 	.word	0x000000ff
        /*0b34*/ 	.word	0x00000000
        /*0b38*/ 	.short	0x0101
        /*0b3a*/ 	.byte	0x06
	.zero		1


	//   ....[26]....
        /*0b3c*/ 	.word	0x00004ee0
        /*0b40*/ 	.word	0x000000ff
        /*0b44*/ 	.word	0x00013230
        /*0b48*/ 	.short	0x010a
        /*0b4a*/ 	.byte	0x15
	.zero		1


	//   ....[27]....
        /*0b4c*/ 	.word	0x00004f20
        /*0b50*/ 	.word	0x000000ff
        /*0b54*/ 	.word	0x00013230
        /*0b58*/ 	.short	0x010a
        /*0b5a*/ 	.byte	0x15
	.zero		1


	//   ....[28]....
        /*0b5c*/ 	.word	0x00005370
        /*0b60*/ 	.word	0x000000ff
        /*0b64*/ 	.word	0x00013250
        /*0b68*/ 	.short	0x010a
        /*0b6a*/ 	.byte	0x0b
	.zero		1


	//   ....[29]....
        /*0b6c*/ 	.word	0x000053b0
        /*0b70*/ 	.word	0x000000ff
        /*0b74*/ 	.word	0x00013250
        /*0b78*/ 	.short	0x010a
        /*0b7a*/ 	.byte	0x0b
	.zero		1


	//   ....[30]....
        /*0b7c*/ 	.word	0x00005fc0
        /*0b80*/ 	.word	0x000000ff
        /*0b84*/ 	.word	0x00000000
        /*0b88*/ 	.short	0x0101
        /*0b8a*/ 	.byte	0x15
	.zero		1


	//   ....[31]....
        /*0b8c*/ 	.word	0x000081c0
        /*0b90*/ 	.word	0x000000ff
        /*0b94*/ 	.word	0x00000000
        /*0b98*/ 	.short	0x0101
        /*0b9a*/ 	.byte	0x06
	.zero		1


	//   ....[32]....
        /*0b9c*/ 	.word	0x00008700
        /*0ba0*/ 	.word	0x000000ff
        /*0ba4*/ 	.word	0x00013230
        /*0ba8*/ 	.short	0x010a
        /*0baa*/ 	.byte	0x06
	.zero		1


	//   ....[33]....
        /*0bac*/ 	.word	0x00008740
        /*0bb0*/ 	.word	0x000000ff
        /*0bb4*/ 	.word	0x00013230
        /*0bb8*/ 	.short	0x010a
        /*0bba*/ 	.byte	0x06
	.zero		1


	//   ....[34]....
        /*0bbc*/ 	.word	0x00008b90
        /*0bc0*/ 	.word	0x000000ff
        /*0bc4*/ 	.word	0x00013250
        /*0bc8*/ 	.short	0x010a
        /*0bca*/ 	.byte	0x0b
	.zero		1


	//   ....[35]....
        /*0bcc*/ 	.word	0x00008bd0
        /*0bd0*/ 	.word	0x000000ff
        /*0bd4*/ 	.word	0x00013250
        /*0bd8*/ 	.short	0x010a
        /*0bda*/ 	.byte	0x0b
	.zero		1


	//   ....[36]....
        /*0bdc*/ 	.word	0x000094f0
        /*0be0*/ 	.word	0x000000ff
        /*0be4*/ 	.word	0x00000000
        /*0be8*/ 	.short	0x0101
        /*0bea*/ 	.byte	0x06
	.zero		1


	//   ....[37]....
        /*0bec*/ 	.word	0x0000ae50
        /*0bf0*/ 	.word	0x000000ff
        /*0bf4*/ 	.word	0x00000000
        /*0bf8*/ 	.short	0x0101
        /*0bfa*/ 	.byte	0x06
	.zero		1


	//   ....[38]....
        /*0bfc*/ 	.word	0x0000b300
        /*0c00*/ 	.word	0x000000ff
        /*0c04*/ 	.word	0x00013250
        /*0c08*/ 	.short	0x010a
        /*0c0a*/ 	.byte	0x0e
	.zero		1


	//   ....[39]....
        /*0c0c*/ 	.word	0x0000b340
        /*0c10*/ 	.word	0x000000ff
        /*0c14*/ 	.word	0x00013250
        /*0c18*/ 	.short	0x010a
        /*0c1a*/ 	.byte	0x0e
	.zero		1


	//   ....[40]....
        /*0c1c*/ 	.word	0x0000b9b0
        /*0c20*/ 	.word	0x000000ff
        /*0c24*/ 	.word	0x00000000
        /*0c28*/ 	.short	0x0101
        /*0c2a*/ 	.byte	0x04
	.zero		1


	//   ....[41]....
        /*0c2c*/ 	.word	0x0000cd20
        /*0c30*/ 	.word	0x00000000
        /*0c34*/ 	.word	0x00000000
        /*0c38*/ 	.short	0x0101
        /*0c3a*/ 	.byte	0x3f
	.zero		1


	//   ....[42]....
        /*0c3c*/ 	.word	0x0000fa70
        /*0c40*/ 	.word	0x00000007
        /*0c44*/ 	.word	0x00013280
        /*0c48*/ 	.short	0x010a
        /*0c4a*/ 	.byte	0x3f
	.zero		1


	//   ....[43]....
        /*0c4c*/ 	.word	0x00010150
        /*0c50*/ 	.word	0x00000007
        /*0c54*/ 	.word	0x00013270
        /*0c58*/ 	.short	0x0107
        /*0c5a*/ 	.byte	0x3f
	.zero		1


	//   ....[44]....
        /*0c5c*/ 	.word	0x00010210
        /*0c60*/ 	.word	0x00000007
        /*0c64*/ 	.word	0x00013270
        /*0c68*/ 	.short	0x0101
        /*0c6a*/ 	.byte	0x3f
	.zero		1


	//   ....[45]....
        /*0c6c*/ 	.word	0x00010260
        /*0c70*/ 	.word	0x00000007
        /*0c74*/ 	.word	0x00013240
        /*0c78*/ 	.short	0x010a
        /*0c7a*/ 	.byte	0x3f
	.zero		1


	//   ....[46]....
        /*0c7c*/ 	.word	0x00010800
        /*0c80*/ 	.word	0x00000007
        /*0c84*/ 	.word	0x00013230
        /*0c88*/ 	.short	0x0107
        /*0c8a*/ 	.byte	0x3f
	.zero		1


	//   ....[47]....
        /*0c8c*/ 	.word	0x000108d0
        /*0c90*/ 	.word	0x00000007
        /*0c94*/ 	.word	0x00013230
        /*0c98*/ 	.short	0x0101
        /*0c9a*/ 	.byte	0x3f
	.zero		1


	//   ....[48]....
        /*0c9c*/ 	.word	0x000113c0
        /*0ca0*/ 	.word	0x00000016
        /*0ca4*/ 	.word	0x00013200
        /*0ca8*/ 	.short	0x0107
        /*0caa*/ 	.byte	0x3f
	.zero		1


	//   ....[49]....
        /*0cac*/ 	.word	0x000114b0
        /*0cb0*/ 	.word	0x00000016
        /*0cb4*/ 	.word	0x00013200
        /*0cb8*/ 	.short	0x0101
        /*0cba*/ 	.byte	0x3f
	.zero		1


	//   ....[50]....
        /*0cbc*/ 	.word	0x000114d0
        /*0cc0*/ 	.word	0x00000016
        /*0cc4*/ 	.word	0x00013220
        /*0cc8*/ 	.short	0x010a
        /*0cca*/ 	.byte	0x3f
	.zero		1


	//   ....[51]....
        /*0ccc*/ 	.word	0x00011a30
        /*0cd0*/ 	.word	0x00000000
        /*0cd4*/ 	.word	0x00013280
        /*0cd8*/ 	.short	0x010a
        /*0cda*/ 	.byte	0x3f
	.zero		1


	//   ....[52]....
        /*0cdc*/ 	.word	0x00011f40
        /*0ce0*/ 	.word	0x00000000
        /*0ce4*/ 	.word	0x00013270
        /*0ce8*/ 	.short	0x0107
        /*0cea*/ 	.byte	0x3f
	.zero		1


	//   ....[53]....
        /*0cec*/ 	.word	0x00012000
        /*0cf0*/ 	.word	0x00000000
        /*0cf4*/ 	.word	0x00013270
        /*0cf8*/ 	.short	0x0101
        /*0cfa*/ 	.byte	0x3f
	.zero		1


	//   ....[54]....
        /*0cfc*/ 	.word	0x00012050
        /*0d00*/ 	.word	0x00000000
        /*0d04*/ 	.word	0x00013240
        /*0d08*/ 	.short	0x010a
        /*0d0a*/ 	.byte	0x3f
	.zero		1


	//   ....[55]....
        /*0d0c*/ 	.word	0x000124a0
        /*0d10*/ 	.word	0x00000000
        /*0d14*/ 	.word	0x00013230
        /*0d18*/ 	.short	0x0107
        /*0d1a*/ 	.byte	0x3f
	.zero		1


	//   ....[56]....
        /*0d1c*/ 	.word	0x00012560
        /*0d20*/ 	.word	0x00000000
        /*0d24*/ 	.word	0x00013230
        /*0d28*/ 	.short	0x0101
        /*0d2a*/ 	.byte	0x3f
	.zero		1


	//   ....[57]....
        /*0d2c*/ 	.word	0x000125f0
        /*0d30*/ 	.word	0x00000002
        /*0d34*/ 	.word	0x00013270
        /*0d38*/ 	.short	0x010a
        /*0d3a*/ 	.byte	0x3f
	.zero		1


	//   ....[58]....
        /*0d3c*/ 	.word	0x00012680
        /*0d40*/ 	.word	0x00000002
        /*0d44*/ 	.word	0x00013260
        /*0d48*/ 	.short	0x010a
        /*0d4a*/ 	.byte	0x3f
	.zero		1


	//   ....[59]....
        /*0d4c*/ 	.word	0x00012ab0
        /*0d50*/ 	.word	0x00000002
        /*0d54*/ 	.word	0x00013250
        /*0d58*/ 	.short	0x0101
        /*0d5a*/ 	.byte	0x3f
	.zero		1


	//   ....[60]....
        /*0d5c*/ 	.word	0x00012b40
        /*0d60*/ 	.word	0x00000002
        /*0d64*/ 	.word	0x00000000
        /*0d68*/ 	.short	0x0101
        /*0d6a*/ 	.byte	0x3f
	.zero		1


	//   ....[61]....
        /*0d6c*/ 	.word	0x00012d20
        /*0d70*/ 	.word	0x00000000
        /*0d74*/ 	.word	0x00013270
        /*0d78*/ 	.short	0x010a
        /*0d7a*/ 	.byte	0x3f
	.zero		1


	//   ....[62]....
        /*0d7c*/ 	.word	0x00012db0
        /*0d80*/ 	.word	0x00000000
        /*0d84*/ 	.word	0x00013260
        /*0d88*/ 	.short	0x010a
        /*0d8a*/ 	.byte	0x3f
	.zero		1


	//   ....[63]....
        /*0d8c*/ 	.word	0x00013200
        /*0d90*/ 	.word	0x00000000
        /*0d94*/ 	.word	0x00013250
        /*0d98*/ 	.short	0x0101
        /*0d9a*/ 	.byte	0x3f
	.zero		1


	//   ....[64]....
        /*0d9c*/ 	.word	0x00013280
        /*0da0*/ 	.word	0x00000000
        /*0da4*/ 	.word	0x00000000
        /*0da8*/ 	.short	0x0101
        /*0daa*/ 	.byte	0x3f
	.zero		1


	//   ....[65]....
        /*0dac*/ 	.word	0x00013f90
        /*0db0*/ 	.word	0x00000005
        /*0db4*/ 	.word	0x00013220
        /*0db8*/ 	.short	0x010a
        /*0dba*/ 	.byte	0x3f
	.zero		1


	//   ....[66]....
        /*0dbc*/ 	.word	0x00014130
        /*0dc0*/ 	.word	0x00000004
        /*0dc4*/ 	.word	0x00013240
        /*0dc8*/ 	.short	0x010a
        /*0dca*/ 	.byte	0x3f
	.zero		1


	//   ....[67]....
        /*0dcc*/ 	.word	0x000141e0
        /*0dd0*/ 	.word	0x00000005
        /*0dd4*/ 	.word	0x00013240
        /*0dd8*/ 	.short	0x010a
        /*0dda*/ 	.byte	0x3f
	.zero		1


	//   ....[68]....
        /*0ddc*/ 	.word	0x00014220
        /*0de0*/ 	.word	0x00000004
        /*0de4*/ 	.word	0x00013260
        /*0de8*/ 	.short	0x010a
        /*0dea*/ 	.byte	0x3f
	.zero		1


	//   ....[69]....
        /*0dec*/ 	.word	0x00014260
        /*0df0*/ 	.word	0x00000005
        /*0df4*/ 	.word	0x00013260
        /*0df8*/ 	.short	0x010a
        /*0dfa*/ 	.byte	0x3f
	.zero		1


	//   ....[70]....
        /*0dfc*/ 	.word	0x000142a0
        /*0e00*/ 	.word	0x00000004
        /*0e04*/ 	.word	0x00013280
        /*0e08*/ 	.short	0x010a
        /*0e0a*/ 	.byte	0x3f
	.zero		1


	//   ....[71]....
        /*0e0c*/ 	.word	0x000142e0
        /*0e10*/ 	.word	0x00000005
        /*0e14*/ 	.word	0x00013280
        /*0e18*/ 	.short	0x010a
        /*0e1a*/ 	.byte	0x3f
	.zero		1


	//   ....[72]....
        /*0e1c*/ 	.word	0x00014350
        /*0e20*/ 	.word	0x00000003
        /*0e24*/ 	.word	0x00013200
        /*0e28*/ 	.short	0x010a
        /*0e2a*/ 	.byte	0x3f
	.zero		1


	//   ....[73]....
        /*0e2c*/ 	.word	0x000143a0
        /*0e30*/ 	.word	0x00000002
        /*0e34*/ 	.word	0x00013230
        /*0e38*/ 	.short	0x010a
        /*0e3a*/ 	.byte	0x3f
	.zero		1


	//   ....[74]....
        /*0e3c*/ 	.word	0x00014400
        /*0e40*/ 	.word	0x00000008
        /*0e44*/ 	.word	0x00013230
        /*0e48*/ 	.short	0x010a
        /*0e4a*/ 	.byte	0x3f
	.zero		1


	//   ....[75]....
        /*0e4c*/ 	.word	0x00014460
        /*0e50*/ 	.word	0x00000008
        /*0e54*/ 	.word	0x00013250
        /*0e58*/ 	.short	0x010a
        /*0e5a*/ 	.byte	0x3f
	.zero		1


	//   ....[76]....
        /*0e5c*/ 	.word	0x000144c0
        /*0e60*/ 	.word	0x00000008
        /*0e64*/ 	.word	0x00013230
        /*0e68*/ 	.short	0x010a
        /*0e6a*/ 	.byte	0x3f
	.zero		1


	//   ....[77]....
        /*0e6c*/ 	.word	0x00014520
        /*0e70*/ 	.word	0x00000008
        /*0e74*/ 	.word	0x00013250
        /*0e78*/ 	.short	0x010a
        /*0e7a*/ 	.byte	0x3f
	.zero		1


	//   ....[78]....
        /*0e7c*/ 	.word	0x00014580
        /*0e80*/ 	.word	0x00000005
        /*0e84*/ 	.word	0x00013250
        /*0e88*/ 	.short	0x010a
        /*0e8a*/ 	.byte	0x3f
	.zero		1


	//   ....[79]....
        /*0e8c*/ 	.word	0x00014690
        /*0e90*/ 	.word	0x00000007
        /*0e94*/ 	.word	0x00013280
        /*0e98*/ 	.short	0x010a
        /*0e9a*/ 	.byte	0x3f
	.zero		1


	//   ....[80]....
        /*0e9c*/ 	.word	0x00014dc0
        /*0ea0*/ 	.word	0x00000007
        /*0ea4*/ 	.word	0x00013240
        /*0ea8*/ 	.short	0x010a
        /*0eaa*/ 	.byte	0x3f
	.zero		1


	//   ....[81]....
        /*0eac*/ 	.word	0x00015c20
        /*0eb0*/ 	.word	0x00000016
        /*0eb4*/ 	.word	0x00013220
        /*0eb8*/ 	.short	0x010a
        /*0eba*/ 	.byte	0x3f
	.zero		1


	//   ....[82]....
        /*0ebc*/ 	.word	0x00015c80
        /*0ec0*/ 	.word	0x00000000
        /*0ec4*/ 	.word	0x00013280
        /*0ec8*/ 	.short	0x010a
        /*0eca*/ 	.byte	0x3f
	.zero		1


	//   ....[83]....
        /*0ecc*/ 	.word	0x00016350
        /*0ed0*/ 	.word	0x00000000
        /*0ed4*/ 	.word	0x00013240
        /*0ed8*/ 	.short	0x010a
        /*0eda*/ 	.byte	0x3f
	.zero		1


	//   ....[84]....
        /*0edc*/ 	.word	0x00016910
        /*0ee0*/ 	.word	0x00000002
        /*0ee4*/ 	.word	0x00013270
        /*0ee8*/ 	.short	0x010a
        /*0eea*/ 	.byte	0x3f
	.zero		1


	//   ....[85]....
        /*0eec*/ 	.word	0x00016960
        /*0ef0*/ 	.word	0x00000002
        /*0ef4*/ 	.word	0x00013260
        /*0ef8*/ 	.short	0x010a
        /*0efa*/ 	.byte	0x3f
	.zero		1


	//   ....[86]....
        /*0efc*/ 	.word	0x000169b0
        /*0f00*/ 	.word	0x00000000
        /*0f04*/ 	.word	0x00013270
        /*0f08*/ 	.short	0x010a
        /*0f0a*/ 	.byte	0x3f
	.zero		1


	//   ....[87]....
        /*0f0c*/ 	.word	0x00016a00
        /*0f10*/ 	.word	0x00000000
        /*0f14*/ 	.word	0x00013260
        /*0f18*/ 	.short	0x010a
        /*0f1a*/ 	.byte	0x3f
	.zero		1


	//   ....[88]....
        /*0f1c*/ 	.word	0x00016a50
        /*0f20*/ 	.word	0x00000005
        /*0f24*/ 	.word	0x00013220
        /*0f28*/ 	.short	0x010a
        /*0f2a*/ 	.byte	0x3f
	.zero		1


	//   ....[89]....
        /*0f2c*/ 	.word	0x00016bf0
        /*0f30*/ 	.word	0x00000004
        /*0f34*/ 	.word	0x00013240
        /*0f38*/ 	.short	0x010a
        /*0f3a*/ 	.byte	0x3f
	.zero		1


	//   ....[90]....
        /*0f3c*/ 	.word	0x00016c40
        /*0f40*/ 	.word	0x00000005
        /*0f44*/ 	.word	0x00013240
        /*0f48*/ 	.short	0x010a
        /*0f4a*/ 	.byte	0x3f
	.zero		1


	//   ....[91]....
        /*0f4c*/ 	.word	0x00016c90
        /*0f50*/ 	.word	0x00000004
        /*0f54*/ 	.word	0x00013260
        /*0f58*/ 	.short	0x010a
        /*0f5a*/ 	.byte	0x3f
	.zero		1


	//   ....[92]....
        /*0f5c*/ 	.word	0x00016ce0
        /*0f60*/ 	.word	0x00000005
        /*0f64*/ 	.word	0x00013260
        /*0f68*/ 	.short	0x010a
        /*0f6a*/ 	.byte	0x3f
	.zero		1


	//   ....[93]....
        /*0f6c*/ 	.word	0x00016d30
        /*0f70*/ 	.word	0x00000004
        /*0f74*/ 	.word	0x00013280
        /*0f78*/ 	.short	0x010a
        /*0f7a*/ 	.byte	0x3f
	.zero		1


	//----- nvinfo : EIATTR_NUM_MBARRIERS
	.align		4
.L_1604:
        /*0f7c*/ 	.byte	0x03, 0x38
        /*0f7e*/ 	.short	0x0016


	//----- nvinfo : EIATTR_EXIT_INSTR_OFFSETS
	.align		4
        /*0f80*/ 	.byte	0x04, 0x1c
        /*0f82*/ 	.short	(.L_1606 - .L_1605)


	//   ....[0]....
.L_1605:
        /*0f84*/ 	.word	0x00000980


	//   ....[1]....
        /*0f88*/ 	.word	0x0000d840


	//   ....[2]....
        /*0f8c*/ 	.word	0x00014330


	//----- nvinfo : EIATTR_MAX_THREADS
	.align		4
.L_1606:
        /*0f90*/ 	.byte	0x04, 0x05
        /*0f92*/ 	.short	(.L_1608 - .L_1607)
.L_1607:
        /*0f94*/ 	.word	0x00000200
        /*0f98*/ 	.word	0x00000001
        /*0f9c*/ 	.word	0x00000001


	//----- nvinfo : EIATTR_CRS_STACK_SIZE
	.align		4
.L_1608:
        /*0fa0*/ 	.byte	0x04, 0x1e
        /*0fa2*/ 	.short	(.L_1610 - .L_1609)
.L_1609:
        /*0fa4*/ 	.word	0x00000000


	//----- nvinfo : EIATTR_CBANK_PARAM_SIZE
	.align		4
.L_1610:
        /*0fa8*/ 	.byte	0x03, 0x19
        /*0faa*/ 	.short	0x0af0


	//----- nvinfo : EIATTR_PARAM_CBANK
	.align		4
        /*0fac*/ 	.byte	0x04, 0x0a
        /*0fae*/ 	.short	(.L_1612 - .L_1611)
	.align		4
.L_1611:
        /*0fb0*/ 	.word	index@(.nv.constant0._ZN7cutlass13device_kernelIN5flash11enable_sm90INS1_16FlashAttnFwdSm90INS1_25CollectiveMainloopFwdSm90ILi2EN4cute5tupleIJNS5_1CILi1EEES8_S8_EEENS6_IJNS7_ILi192EEENS7_ILi160EEENS7_ILi64EEEEEELi64ENS_12float_e4m3_tEfNS_4arch4Sm90ELb1ELb0ELb1ELb1ELb1ELb0ELb0ELb1ELb1ELb1ELb0ELb0EEENS1_21CollectiveEpilogueFwdINS6_IJSA_SC_SB_EEES9_NS_10bfloat16_tESG_Li384ELb1ELb1ELb0ELb1EEENS1_36VarlenDynamicPersistentTileSchedulerILi192ELi160ELi384ELi128ELb0ELb1ELb1ELb1ELb1ELb1EEEEEEEEEvNT_6ParamsE)
        /*0fb4*/ 	.short	0x0210
        /*0fb6*/ 	.short	0x0af0


	//----- nvinfo : EIATTR_SW_WAR
	.align		4
.L_1612:
        /*0fb8*/ 	.byte	0x04, 0x36
        /*0fba*/ 	.short	(.L_1614 - .L_1613)
.L_1613:
        /*0fbc*/ 	.word	0x00000008
.L_1614:


//--------------------- .nv.info._ZN7cutlass13device_kernelIN5flash11enable_sm90INS1_16FlashAttnFwdSm90INS1_25CollectiveMainloopFwdSm90ILi2EN4cute5tupleIJNS5_1CILi1EEES8_S8_EEENS6_IJNS7_ILi192EEENS7_ILi160EEENS7_ILi64EEEEEELi64ENS_12float_e4m3_tEfNS_4arch4Sm90ELb1ELb0ELb1ELb1ELb1ELb1ELb0ELb1ELb1ELb1ELb0ELb0EEENS1_21CollectiveEpilogueFwdINS6_IJSA_SC_SB_EEES9_NS_10bfloat16_tESG_Li384ELb1ELb1ELb0ELb1EEENS1_36VarlenDynamicPersistentTileSchedulerILi192ELi160ELi384ELi128ELb0ELb1ELb1ELb1ELb1ELb1EEEEEEEEEvNT_6ParamsE --------------------------
	.section	.nv.info._ZN7cutlass13device_kernelIN5flash11enable_sm90INS1_16FlashAttnFwdSm90INS1_25CollectiveMainloopFwdSm90ILi2EN4cute5tupleIJNS5_1CILi1EEES8_S8_EEENS6_IJNS7_ILi192EEENS7_ILi160EEENS7_ILi64EEEEEELi64ENS_12float_e4m3_tEfNS_4arch4Sm90ELb1ELb0ELb1ELb1ELb1ELb1ELb0ELb1ELb1ELb1ELb0ELb0EEENS1_21CollectiveEpilogueFwdINS6_IJSA_SC_SB_EEES9_NS_10bfloat16_tESG_Li384ELb1ELb1ELb0ELb1EEENS1_36VarlenDynamicPersistentTileSchedulerILi192ELi160ELi384ELi128ELb0ELb1ELb1ELb1ELb1ELb1EEEEEEEEEvNT_6ParamsE,"",@"SHT_CUDA_INFO"
	.sectionflags	@""
	.align	4


	//----- nvinfo : EIATTR_CUDA_API_VERSION
	.align		4
        /*0000*/ 	.byte	0x04, 0x37
        /*0002*/ 	.short	(.L_1616 - .L_1615)
.L_1615:
        /*0004*/ 	.word	0x00000082


	//----- nvinfo : EIATTR_KPARAM_INFO
	.align		4
.L_1616:
        /*0008*/ 	.byte	0x04, 0x17
        /*000a*/ 	.short	(.L_1618 - .L_1617)
.L_1617:
        /*000c*/ 	.word	0x00000000
        /*0010*/ 	.short	0x0000
        /*0012*/ 	.short	0x0070
        /*0014*/ 	.byte	0x00, 0xf0, 0x01, 0x2a


	//----- nvinfo : EIATTR_SPARSE_MMA_MASK
	.align		4
.L_1618:
        /*0018*/ 	.byte	0x03, 0x50
        /*001a*/ 	.short	0x0000


	//----- nvinfo : EIATTR_MAXREG_COUNT
	.align		4
        /*001c*/ 	.byte	0x03, 0x1b
        /*001e*/ 	.short	0x0080


	//----- nvinfo : EIATTR_NUM_BARRIERS
	.align		4
        /*0020*/ 	.byte	0x02, 0x4c
        /*0022*/ 	.byte	0x10
	.zero		1


	//----- nvinfo : EIATTR_EXTERNS
	.align		4
        /*0024*/ 	.byte	0x04, 0x0f
        /*0026*/ 	.short	(.L_1620 - .L_1619)


	//   ....[0]....
	.align		4
.L_1619:
        /*0028*/ 	.word	index@(__assertfail)


	//----- nvinfo : EIATTR_ANNOTATIONS
	.align		4
.L_1620:
        /*002c*/ 	.byte	0x04, 0x55
        /*002e*/ 	.short	(.L_1622 - .L_1621)


	//   ....[0]....
.L_1621:
        /* <DEDUP_REMOVED lines=140> */


	//----- nvinfo : EIATTR_MERCURY_ISA_VERSION
	.align		4
.L_1622:
        /*08d8*/ 	.byte	0x03, 0x5f
        /*08da*/ 	.short	0x0101


	//----- nvinfo : EIATTR_UNUSED_LOAD_BYTE_OFFSET
	.align		4
        /*08dc*/ 	.byte	0x04, 0x44
        /*08de*/ 	.short	(.L_1624 - .L_1623)


	//   ....[0]....
.L_1623:
        /*08e0*/ 	.word	0x00000a40
        /*08e4*/ 	.word	0x0000fff0


	//   ....[1]....
        /*08e8*/ 	.word	0x000130a0
        /*08ec*/ 	.word	0x0000fff0


	//----- nvinfo : EIATTR_INT_WARP_WIDE_INSTR_OFFSETS
	.align		4
.L_1624:
        /*08f0*/ 	.byte	0x04, 0x31
        /*08f2*/ 	.short	(.L_1626 - .L_1625)


	//   ....[0]....
.L_1625:
        /*08f4*/ 	.word	0x00000120


	//   ....[1]....
        /*08f8*/ 	.word	0x000001c0


	//   ....[2]....
        /*08fc*/ 	.word	0x00000230


	//   ....[3]....
        /*0900*/ 	.word	0x000172c0


	//   ....[4]....
        /*0904*/ 	.word	0x00017350


	//   ....[5]....
        /*0908*/ 	.word	0x0001b070


	//   ....[6]....
        /*090c*/ 	.word	0x0001b100


	//----- nvinfo : EIATTR_COOP_GROUP_MASK_REGIDS
	.align		4
.L_1626:
        /*0910*/ 	.byte	0x04, 0x29
        /*0912*/ 	.short	(.L_1628 - .L_1627)


	//   ....[0]....
.L_1627:
        /*0914*/ 	.word	0xffffffff


	//   ....[1]....
        /*0918*/ 	.word	0xffffffff


	//   ....[2]....
        /*091c*/ 	.word	0xffffffff


	//   ....[3]....
        /*0920*/ 	.word	0xffffffff


	//   ....[4]....
        /*0924*/ 	.word	0xffffffff


	//   ....[5]....
        /*0928*/ 	.word	0xffffffff


	//   ....[6]....
        /*092c*/ 	.word	0xffffffff


	//   ....[7]....
        /*0930*/ 	.word	0xffffffff


	//   ....[8]....
        /*0934*/ 	.word	0xffffffff


	//   ....[9]....
        /*0938*/ 	.word	0xffffffff


	//   ....[10]....
        /*093c*/ 	.word	0xffffffff


	//   ....[11]....
        /*0940*/ 	.word	0xffffffff


	//   ....[12]....
        /*0944*/ 	.word	0xffffffff


	//   ....[13]....
        /*0948*/ 	.word	0xffffffff


	//   ....[14]....
        /*094c*/ 	.word	0xffffffff


	//   ....[15]....
        /*0950*/ 	.word	0xffffffff


	//   ....[16]....
        /*0954*/ 	.word	0xffffffff


	//   ....[17]....
        /*0958*/ 	.word	0xffffffff


	//   ....[18]....
        /*095c*/ 	.word	0xffffffff


	//   ....[19]....
        /*0960*/ 	.word	0xffffffff


	//   ....[20]....
        /*0964*/ 	.word	0xffffffff


	//   ....[21]....
        /*0968*/ 	.word	0xffffffff


	//   ....[22]....
        /*096c*/ 	.word	0xffffffff


	//   ....[23]....
        /*0970*/ 	.word	0xffffffff


	//   ....[24]....
        /*0974*/ 	.word	0xffffffff


	//   ....[25]....
        /*0978*/ 	.word	0xffffffff


	//   ....[26]....
        /*097c*/ 	.word	0xffffffff


	//   ....[27]....
        /*0980*/ 	.word	0xffffffff


	//   ....[28]....
        /*0984*/ 	.word	0xffffffff


	//   ....[29]....
        /*0988*/ 	.word	0xffffffff


	//   ....[30]....
        /*098c*/ 	.word	0xffffffff


	//   ....[31]....
        /*0990*/ 	.word	0xffffffff


	//   ....[32]....
        /*0994*/ 	.word	0xffffffff


	//   ....[33]....
        /*0998*/ 	.word	0xffffffff


	//   ....[34]....
        /*099c*/ 	.word	0xffffffff


	//   ....[35]....
        /*09a0*/ 	.word	0xffffffff


	//   ....[36]....
        /*09a4*/ 	.word	0xffffffff


	//   ....[37]....
        /*09a8*/ 	.word	0xffffffff


	//   ....[38]....
        /*09ac*/ 	.word	0xffffffff


	//   ....[39]....
        /*09b0*/ 	.word	0xffffffff


	//   ....[40]....
        /*09b4*/ 	.word	0xffffffff


	//   ....[41]....
        /*09b8*/ 	.word	0xffffffff


	//   ....[42]....
        /*09bc*/ 	.word	0xffffffff


	//   ....[43]....
        /*09c0*/ 	.word	0xffffffff


	//   ....[44]....
        /*09c4*/ 	.word	0xffffffff


	//   ....[45]....
        /*09c8*/ 	.word	0xffffffff


	//   ....[46]....
        /*09cc*/ 	.word	0xffffffff


	//   ....[47]....
        /*09d0*/ 	.word	0xffffffff


	//   ....[48]....
        /*09d4*/ 	.word	0xffffffff


	//   ....[49]....
        /*09d8*/ 	.word	0xffffffff


	//   ....[50]....
        /*09dc*/ 	.word	0xffffffff


	//   ....[51]....
        /*09e0*/ 	.word	0xffffffff


	//   ....[52]....
        /*09e4*/ 	.word	0xffffffff


	//   ....[53]....
        /*09e8*/ 	.word	0xffffffff


	//   ....[54]....
        /*09ec*/ 	.word	0xffffffff


	//   ....[55]....
        /*09f0*/ 	.word	0xffffffff


	//   ....[56]....
        /*09f4*/ 	.word	0xffffffff


	//   ....[57]....
        /*09f8*/ 	.word	0xffffffff


	//   ....[58]....
        /*09fc*/ 	.word	0xffffffff


	//   ....[59]....
        /*0a00*/ 	.word	0xffffffff


	//   ....[60]....
        /*0a04*/ 	.word	0xffffffff


	//   ....[61]....
        /*0a08*/ 	.word	0xffffffff


	//   ....[62]....
        /*0a0c*/ 	.word	0xffffffff


	//   ....[63]....
        /*0a10*/ 	.word	0xffffffff


	//   ....[64]....
        /*0a14*/ 	.word	0xffffffff


	//   ....[65]....
        /*0a18*/ 	.word	0xffffffff


	//   ....[66]....
        /*0a1c*/ 	.word	0xffffffff


	//   ....[67]....
        /*0a20*/ 	.word	0xffffffff


	//   ....[68]....
        /*0a24*/ 	.word	0xffffffff


	//   ....[69]....
        /*0a28*/ 	.word	0xffffffff


	//   ....[70]....
        /*0a2c*/ 	.word	0xffffffff


	//   ....[71]....
        /*0a30*/ 	.word	0xffffffff


	//   ....[72]....
        /*0a34*/ 	.word	0xffffffff


	//   ....[73]....
        /*0a38*/ 	.word	0xffffffff


	//   ....[74]....
        /*0a3c*/ 	.word	0xffffffff


	//   ....[75]....
        /*0a40*/ 	.word	0xffffffff


	//   ....[76]....
        /*0a44*/ 	.word	0xffffffff


	//   ....[77]....
        /*0a48*/ 	.word	0xffffffff


	//   ....[78]....
        /*0a4c*/ 	.word	0xffffffff


	//   ....[79]....
        /*0a50*/ 	.word	0xffffffff


	//   ....[80]....
        /*0a54*/ 	.word	0xffffffff


	//   ....[81]....
        /*0a58*/ 	.word	0xffffffff


	//   ....[82]....
        /*0a5c*/ 	.word	0xffffffff


	//   ....[83]....
        /*0a60*/ 	.word	0xffffffff


	//   ....[84]....
        /*0a64*/ 	.word	0xffffffff


	//   ....[85]....
        /*0a68*/ 	.word	0xffffffff


	//   ....[86]....
        /*0a6c*/ 	.word	0xffffffff


	//   ....[87]....
        /*0a70*/ 	.word	0xffffffff


	//   ....[88]....
        /*0a74*/ 	.word	0xffffffff


	//   ....[89]....
        /*0a78*/ 	.word	0xffffffff


	//   ....[90]....
        /*0a7c*/ 	.word	0xffffffff


	//   ....[91]....
        /*0a80*/ 	.word	0xffffffff


	//   ....[92]....
        /*0a84*/ 	.word	0xffffffff


	//   ....[93]....
        /*0a88*/ 	.word	0xffffffff


	//   ....[94]....
        /*0a8c*/ 	.word	0xffffffff


	//   ....[95]....
        /*0a90*/ 	.word	0xffffffff


	//   ....[96]....
        /*0a94*/ 	.word	0xffffffff


	//   ....[97]....
        /*0a98*/ 	.word	0xffffffff


	//   ....[98]....
        /*0a9c*/ 	.word	0xffffffff


	//   ....[99]....
        /*0aa0*/ 	.word	0xffffffff


	//   ....[100]....
        /*0aa4*/ 	.word	0xffffffff


	//   ....[101]....
        /*0aa8*/ 	.word	0xffffffff


	//   ....[102]....
        /*0aac*/ 	.word	0xffffffff


	//   ....[103]....
        /*0ab0*/ 	.word	0xffffffff


	//   ....[104]....
        /*0ab4*/ 	.word	0xffffffff


	//   ....[105]....
        /*0ab8*/ 	.word	0xffffffff


	//   ....[106]....
        /*0abc*/ 	.word	0xffffffff


	//   ....[107]....
        /*0ac0*/ 	.word	0xffffffff


	//   ....[108]....
        /*0ac4*/ 	.word	0xffffffff


	//   ....[109]....
        /*0ac8*/ 	.word	0xffffffff


	//   ....[110]....
        /*0acc*/ 	.word	0xffffffff


	//   ....[111]....
        /*0ad0*/ 	.word	0xffffffff


	//   ....[112]....
        /*0ad4*/ 	.word	0xffffffff


	//   ....[113]....
        /*0ad8*/ 	.word	0xffffffff


	//   ....[114]....
        /*0adc*/ 	.word	0xffffffff


	//   ....[115]....
        /*0ae0*/ 	.word	0xffffffff


	//   ....[116]....
        /*0ae4*/ 	.word	0xffffffff


	//   ....[117]....
        /*0ae8*/ 	.word	0xffffffff


	//   ....[118]....
        /*0aec*/ 	.word	0xffffffff


	//   ....[119]....
        /*0af0*/ 	.word	0xffffffff


	//   ....[120]....
        /*0af4*/ 	.word	0xffffffff


	//   ....[121]....
        /*0af8*/ 	.word	0xffffffff


	//   ....[122]....
        /*0afc*/ 	.word	0xffffffff


	//   ....[123]....
        /*0b00*/ 	.word	0xffffffff


	//   ....[124]....
        /*0b04*/ 	.word	0xffffffff


	//   ....[125]....
        /*0b08*/ 	.word	0xffffffff


	//   ....[126]....
        /*0b0c*/ 	.word	0xffffffff


	//   ....[127]....
        /*0b10*/ 	.word	0xffffffff


	//   ....[128]....
        /*0b14*/ 	.word	0xffffffff


	//   ....[129]....
        /*0b18*/ 	.word	0xffffffff


	//   ....[130]....
        /*0b1c*/ 	.word	0xffffffff


	//   ....[131]....
        /*0b20*/ 	.word	0xffffffff


	//   ....[132]....
        /*0b24*/ 	.word	0xffffffff


	//   ....[133]....
        /*0b28*/ 	.word	0xffffffff


	//   ....[134]....
        /*0b2c*/ 	.word	0xffffffff


	//   ....[135]....
        /*0b30*/ 	.word	0xffffffff


	//   ....[136]....
        /*0b34*/ 	.word	0xffffffff


	//   ....[137]....
        /*0b38*/ 	.word	0xffffffff


	//   ....[138]....
        /*0b3c*/ 	.word	0xffffffff


	//   ....[139]....
        /*0b40*/ 	.word	0xffffffff


	//   ....[140]....
        /*0b44*/ 	.word	0xffffffff


	//   ....[141]....
        /*0b48*/ 	.word	0xffffffff


	//   ....[142]....
        /*0b4c*/ 	.word	0xffffffff


	//   ....[143]....
        /*0b50*/ 	.word	0xffffffff


	//   ....[144]....
        /*0b54*/ 	.word	0xffffffff


	//   ....[145]....
        /*0b58*/ 	.word	0xffffffff


	//   ....[146]....
        /*0b5c*/ 	.word	0xffffffff


	//   ....[147]....
        /*0b60*/ 	.word	0xffffffff


	//   ....[148]....
        /*0b64*/ 	.word	0xffffffff


	//   ....[149]....
        /*0b68*/ 	.word	0xffffffff


	//   ....[150]....
        /*0b6c*/ 	.word	0xffffffff


	//   ....[151]....
        /*0b70*/ 	.word	0xffffffff


	//   ....[152]....
        /*0b74*/ 	.word	0xffffffff


	//   ....[153]....
        /*0b78*/ 	.word	0xffffffff


	//   ....[154]....
        /*0b7c*/ 	.word	0xffffffff


	//   ....[155]....
        /*0b80*/ 	.word	0xffffffff


	//   ....[156]....
        /*0b84*/ 	.word	0xffffffff


	//   ....[157]....
        /*0b88*/ 	.word	0xffffffff


	//   ....[158]....
        /*0b8c*/ 	.word	0xffffffff


	//   ....[159]....
        /*0b90*/ 	.word	0xffffffff


	//   ....[160]....
        /*0b94*/ 	.word	0xffffffff


	//   ....[161]....
        /*0b98*/ 	.word	0xffffffff


	//   ....[162]....
        /*0b9c*/ 	.word	0xffffffff


	//   ....[163]....
        /*0ba0*/ 	.word	0xffffffff


	//   ....[164]....
        /*0ba4*/ 	.word	0xffffffff


	//   ....[165]....
        /*0ba8*/ 	.word	0xffffffff


	//   ....[166]....
        /*0bac*/ 	.word	0xffffffff


	//   ....[167]....
        /*0bb0*/ 	.word	0x0500000f


	//   ....[168]....
        /*0bb4*/ 	.word	0x0500000f


	//   ....[169]....
        /*0bb8*/ 	.word	0x0500000f


	//   ....[170]....
        /*0bbc*/ 	.word	0x0500000f


	//   ....[171]....
        /*0bc0*/ 	.word	0x0500000f


	//   ....[172]....
        /*0bc4*/ 	.word	0x0500000f


	//   ....[173]....
        /*0bc8*/ 	.word	0x0500000f


	//   ....[174]....
        /*0bcc*/ 	.word	0x0500000f


	//   ....[175]....
        /*0bd0*/ 	.word	0x0500000f


	//   ....[176]....
        /*0bd4*/ 	.word	0x0500000f


	//   ....[177]....
        /*0bd8*/ 	.word	0x0500000f


	//   ....[178]....
        /*0bdc*/ 	.word	0x0500000f


	//   ....[179]....
        /*0be0*/ 	.word	0x0500000f


	//   ....[180]....
        /*0be4*/ 	.word	0x0500000f


	//   ....[181]....
        /*0be8*/ 	.word	0x0500000f


	//   ....[182]....
        /*0bec*/ 	.word	0x0500000f


	//   ....[183]....
        /*0bf0*/ 	.word	0x0500000f


	//   ....[184]....
        /*0bf4*/ 	.word	0x0500000f


	//   ....[185]....
        /*0bf8*/ 	.word	0x0500000f


	//   ....[186]....
        /*0bfc*/ 	.word	0x0500000f


	//   ....[187]....
        /*0c00*/ 	.word	0x0500000f


	//   ....[188]....
        /*0c04*/ 	.word	0x0500000f


	//   ....[189]....
        /*0c08*/ 	.word	0x0500000f


	//   ....[190]....
        /*0c0c*/ 	.word	0x0500000f


	//   ....[191]....
        /*0c10*/ 	.word	0x0500000f


	//   ....[192]....
        /*0c14*/ 	.word	0x0500000f


	//   ....[193]....
        /*0c18*/ 	.word	0x0500000f


	//   ....[194]....
        /*0c1c*/ 	.word	0x0500000f


	//   ....[195]....
        /*0c20*/ 	.word	0x0500000f


	//   ....[196]....
        /*0c24*/ 	.word	0x0500000f


	//   ....[197]....
        /*0c28*/ 	.word	0x0500000f


	//   ....[198]....
        /*0c2c*/ 	.word	0x0500000f


	//   ....[199]....
        /*0c30*/ 	.word	0x0500000f


	//   ....[200]....
        /*0c34*/ 	.word	0x0500000f


	//   ....[201]....
        /*0c38*/ 	.word	0x0500000f


	//   ....[202]....
        /*0c3c*/ 	.word	0x0500000f


	//   ....[203]....
        /*0c40*/ 	.word	0x0500000f


	//   ....[204]....
        /*0c44*/ 	.word	0x0500000f


	//   ....[205]....
        /*0c48*/ 	.word	0x0500000f


	//   ....[206]....
        /*0c4c*/ 	.word	0x0500000f


	//   ....[207]....
        /*0c50*/ 	.word	0x0500000f


	//   ....[208]....
        /*0c54*/ 	.word	0x0500000f


	//   ....[209]....
        /*0c58*/ 	.word	0x0500000f


	//   ....[210]....
        /*0c5c*/ 	.word	0x0500000f


	//   ....[211]....
        /*0c60*/ 	.word	0x0500000f


	//   ....[212]....
        /*0c64*/ 	.word	0x0500000f


	//   ....[213]....
        /*0c68*/ 	.word	0x0500000f


	//   ....[214]....
        /*0c6c*/ 	.word	0x0500000f


	//   ....[215]....
        /*0c70*/ 	.word	0x0500000f


	//   ....[216]....
        /*0c74*/ 	.word	0x0500000f


	//   ....[217]....
        /*0c78*/ 	.word	0x0500000f


	//   ....[218]....
        /*0c7c*/ 	.word	0x0500000f


	//   ....[219]....
        /*0c80*/ 	.word	0x0500000f


	//   ....[220]....
        /*0c84*/ 	.word	0x0500000f


	//   ....[221]....
        /*0c88*/ 	.word	0x0500000f


	//   ....[222]....
        /*0c8c*/ 	.word	0x0500000f


	//   ....[223]....
        /*0c90*/ 	.word	0x0500000f


	//   ....[224]....
        /*0c94*/ 	.word	0x0500000f


	//   ....[225]....
        /*0c98*/ 	.word	0x0500000f


	//   ....[226]....
        /*0c9c*/ 	.word	0x0500000f


	//   ....[227]....
        /*0ca0*/ 	.word	0x0500000f


	//   ....[228]....
        /*0ca4*/ 	.word	0x0500000f


	//   ....[229]....
        /*0ca8*/ 	.word	0x0500000f


	//   ....[230]....
        /*0cac*/ 	.word	0x0500000f


	//   ....[231]....
        /*0cb0*/ 	.word	0x0500000f


	//   ....[232]....
        /*0cb4*/ 	.word	0x0500000f


	//   ....[233]....
        /*0cb8*/ 	.word	0x0500000f


	//   ....[234]....
        /*0cbc*/ 	.word	0x0500000f


	//   ....[235]....
        /*0cc0*/ 	.word	0x0500000f


	//   ....[236]....
        /*0cc4*/ 	.word	0x0500000f


	//   ....[237]....
        /*0cc8*/ 	.word	0x0500000f


	//   ....[238]....
        /*0ccc*/ 	.word	0x0500000f


	//   ....[239]....
        /*0cd0*/ 	.word	0x0500000f


	//   ....[240]....
        /*0cd4*/ 	.word	0x0500000f


	//   ....[241]....
        /*0cd8*/ 	.word	0x0500000f


	//   ....[242]....
        /*0cdc*/ 	.word	0x0500000f


	//   ....[243]....
        /*0ce0*/ 	.word	0x0500000f


	//   ....[244]....
        /*0ce4*/ 	.word	0x0500000f


	//   ....[245]....
        /*0ce8*/ 	.word	0x0500000f


	//   ....[246]....
        /*0cec*/ 	.word	0x0500000f


	//   ....[247]....
        /*0cf0*/ 	.word	0x0500000f


	//   ....[248]....
        /*0cf4*/ 	.word	0x0500000f


	//   ....[249]....
        /*0cf8*/ 	.word	0x0500000f


	//   ....[250]....
        /*0cfc*/ 	.word	0x0500000f


	//   ....[251]....
        /*0d00*/ 	.word	0x0500000f


	//   ....[252]....
        /*0d04*/ 	.word	0x0500000f


	//----- nvinfo : EIATTR_COOP_GROUP_INSTR_OFFSETS
	.align		4
.L_1628:
        /*0d08*/ 	.byte	0x04, 0x28
        /*0d0a*/ 	.short	(.L_1630 - .L_1629)


	//   ....[0]....
.L_1629:
        /*0d0c*/ 	.word	0x00000060


	//   ....[1]....
        /*0d10*/ 	.word	0x00000130


	//   ....[2]....
        /*0d14*/ 	.word	0x000001e0


	//   ....[3]....
        /*0d18*/ 	.word	0x000003a0


	//   ....[4]....
        /*0d1c*/ 	.word	0x00000500


	//   ....[5]....
        /*0d20*/ 	.word	0x00000620


	//   ....[6]....
        /*0d24*/ 	.word	0x00000780


	//   ....[7]....
        /*0d28*/ 	.word	0x000027d0


	//   ....[8]....
        /*0d2c*/ 	.word	0x000027e0


	//   ....[9]....
        /*0d30*/ 	.word	0x00003a00


	//   ....[10]....
        /*0d34*/ 	.word	0x00003a10


	//   ....[11]....
        /*0d38*/ 	.word	0x00004bf0


	//   ....[12]....
        /*0d3c*/ 	.word	0x00004c00


	//   ....[13]....
        /*0d40*/ 	.word	0x00004fc0


	//   ....[14]....
        /*0d44*/ 	.word	0x00004fd0


	//   ....[15]....
        /*0d48*/ 	.word	0x00005500


	//   ....[16]....
        /*0d4c*/ 	.word	0x00005eb0


	//   ....[17]....
        /*0d50*/ 	.word	0x00005ec0


	//   ....[18]....
        /*0d54*/ 	.word	0x00005ed0


	//   ....[19]....
        /*0d58*/ 	.word	0x00005ee0


	//   ....[20]....
        /*0d5c*/ 	.word	0x000073b0


	//   ....[21]....
        /*0d60*/ 	.word	0x000073c0


	//   ....[22]....
        /*0d64*/ 	.word	0x000073d0


	//   ....[23]....
        /*0d68*/ 	.word	0x000073e0


	//   ....[24]....
        /*0d6c*/ 	.word	0x00009390


	//   ....[25]....
        /*0d70*/ 	.word	0x00009710


	//   ....[26]....
        /*0d74*/ 	.word	0x00009f80


	//   ....[27]....
        /*0d78*/ 	.word	0x00009fa0


	//   ....[28]....
        /*0d7c*/ 	.word	0x0000aa60


	//   ....[29]....
        /*0d80*/ 	.word	0x0000aa80


	//   ....[30]....
        /*0d84*/ 	.word	0x0000cbb0


	//   ....[31]....
        /*0d88*/ 	.word	0x0000cc90


	//   ....[32]....
        /*0d8c*/ 	.word	0x0000d7c0


	//   ....[33]....
        /*0d90*/ 	.word	0x0000d850


	//   ....[34]....
        /*0d94*/ 	.word	0x0000e280


	//   ....[35]....
        /*0d98*/ 	.word	0x0000e2a0


	//   ....[36]....
        /*0d9c*/ 	.word	0x00010da0


	//   ....[37]....
        /*0da0*/ 	.word	0x00010df0


	//   ....[38]....
        /*0da4*/ 	.word	0x000111c0


	//   ....[39]....
        /*0da8*/ 	.word	0x000111e0


	//   ....[40]....
        /*0dac*/ 	.word	0x00012a10


	//   ....[41]....
        /*0db0*/ 	.word	0x00012a20


	//   ....[42]....
        /*0db4*/ 	.word	0x00012b20


	//   ....[43]....
        /*0db8*/ 	.word	0x00012c00


	//   ....[44]....
        /*0dbc*/ 	.word	0x00013620


	//   ....[45]....
        /*0dc0*/ 	.word	0x00013630


	//   ....[46]....
        /*0dc4*/ 	.word	0x00013640


	//   ....[47]....
        /*0dc8*/ 	.word	0x00013650


	//   ....[48]....
        /*0dcc*/ 	.word	0x00013660


	//   ....[49]....
        /*0dd0*/ 	.word	0x00013670


	//   ....[50]....
        /*0dd4*/ 	.word	0x00013680


	//   ....[51]....
        /*0dd8*/ 	.word	0x00013690


	//   ....[52]....
        /*0ddc*/ 	.word	0x000136a0


	//   ....[53]....
        /*0de0*/ 	.word	0x000136b0


	//   ....[54]....
        /*0de4*/ 	.word	0x000136c0


	//   ....[55]....
        /*0de8*/ 	.word	0x000136d0


	//   ....[56]....
        /*0dec*/ 	.word	0x000136e0


	//   ....[57]....
        /*0df0*/ 	.word	0x000136f0


	//   ....[58]....
        /*0df4*/ 	.word	0x00013700


	//   ....[59]....
        /*0df8*/ 	.word	0x00013710


	//   ....[60]....
        /*0dfc*/ 	.word	0x00013c70


	//   ....[61]....
        /*0e00*/ 	.word	0x00013cb0


	//   ....[62]....
        /*0e04*/ 	.word	0x00013cd0


	//   ....[63]....
        /*0e08*/ 	.word	0x00013ce0


	//   ....[64]....
        /*0e0c*/ 	.word	0x000141f0


	//   ....[65]....
        /*0e10*/ 	.word	0x00014220


	//   ....[66]....
        /*0e14*/ 	.word	0x00014230


	//   ....[67]....
        /*0e18*/ 	.word	0x00014250


	//   ....[68]....
        /*0e1c*/ 	.word	0x00014270


	//   ....[69]....
        /*0e20*/ 	.word	0x00014290


	//   ....[70]....
        /*0e24*/ 	.word	0x00014350


	//   ....[71]....
        /*0e28*/ 	.word	0x00014360


	//   ....[72]....
        /*0e2c*/ 	.word	0x00014c10


	//   ....[73]....
        /*0e30*/ 	.word	0x00014c40


	//   ....[74]....
        /*0e34*/ 	.word	0x00014c60


	//   ....[75]....
        /*0e38*/ 	.word	0x00014c70


	//   ....[76]....
        /*0e3c*/ 	.word	0x00014c80


	//   ....[77]....
        /*0e40*/ 	.word	0x00014c90


	//   ....[78]....
        /*0e44*/ 	.word	0x00014ca0


	//   ....[79]....
        /*0e48*/ 	.word	0x00014cb0


	//   ....[80]....
        /*0e4c*/ 	.word	0x00014e70


	//   ....[81]....
        /*0e50*/ 	.word	0x00015040


	//   ....[82]....
        /*0e54*/ 	.word	0x00015070


	//   ....[83]....
        /*0e58*/ 	.word	0x000150a0


	//   ....[84]....
        /*0e5c*/ 	.word	0x000150d0


	//   ....[85]....
        /*0e60*/ 	.word	0x00015100


	//   ....[86]....
        /*0e64*/ 	.word	0x00015130


	//   ....[87]....
        /*0e68*/ 	.word	0x000152a0


	//   ....[88]....
        /*0e6c*/ 	.word	0x000152d0


	//   ....[89]....
        /*0e70*/ 	.word	0x00015300


	//   ....[90]....
        /*0e74*/ 	.word	0x00015330


	//   ....[91]....
        /*0e78*/ 	.word	0x00015360


	//   ....[92]....
        /*0e7c*/ 	.word	0x00015390


	//   ....[93]....
        /*0e80*/ 	.word	0x00015440


	//   ....[94]....
        /*0e84*/ 	.word	0x000154a0


	//   ....[95]....
        /*0e88*/ 	.word	0x00015540


	//   ....[96]....
        /*0e8c*/ 	.word	0x00016480


	//   ....[97]....
        /*0e90*/ 	.word	0x00018320


	//   ....[98]....
        /*0e94*/ 	.word	0x00018330


	//   ....[99]....
        /*0e98*/ 	.word	0x00018380


	//   ....[100]....
        /*0e9c*/ 	.word	0x000183a0


	//   ....[101]....
        /*0ea0*/ 	.word	0x00018400


	//   ....[102]....
        /*0ea4*/ 	.word	0x00018420


	//   ....[103]....
        /*0ea8*/ 	.word	0x00018430


	//   ....[104]....
        /*0eac*/ 	.word	0x00018440


	//   ....[105]....
        /*0eb0*/ 	.word	0x000184d0


	//   ....[106]....
        /*0eb4*/ 	.word	0x00018540


	//   ....[107]....
        /*0eb8*/ 	.word	0x000189a0


	//   ....[108]....
        /*0ebc*/ 	.word	0x000189c0


	//   ....[109]....
        /*0ec0*/ 	.word	0x00018a20


	//   ....[110]....
        /*0ec4*/ 	.word	0x00018a40


	//   ....[111]....
        /*0ec8*/ 	.word	0x00018a80


	//   ....[112]....
        /*0ecc*/ 	.word	0x00018aa0


	//   ....[113]....
        /*0ed0*/ 	.word	0x00018ab0


	//   ....[114]....
        /*0ed4*/ 	.word	0x00018ac0


	//   ....[115]....
        /*0ed8*/ 	.word	0x00018b50


	//   ....[116]....
        /*0edc*/ 	.word	0x00018b70


	//   ....[117]....
        /*0ee0*/ 	.word	0x00019450


	//   ....[118]....
        /*0ee4*/ 	.word	0x00019480


	//   ....[119]....
        /*0ee8*/ 	.word	0x00019520


	//   ....[120]....
        /*0eec*/ 	.word	0x00019540


	//   ....[121]....
        /*0ef0*/ 	.word	0x000195c0


	//   ....[122]....
        /*0ef4*/ 	.word	0x000195e0


	//   ....[123]....
        /*0ef8*/ 	.word	0x00019650


	//   ....[124]....
        /*0efc*/ 	.word	0x00019660


	//   ....[125]....
        /*0f00*/ 	.word	0x000196a0


	//   ....[126]....
        /*0f04*/ 	.word	0x000196c0


	//   ....[127]....
        /*0f08*/ 	.word	0x000196d0


	//   ....[128]....
        /*0f0c*/ 	.word	0x000196e0


	//   ....[129]....
        /*0f10*/ 	.word	0x0001a1a0


	//   ....[130]....
        /*0f14*/ 	.word	0x0001a1b0


	//   ....[131]....
        /*0f18*/ 	.word	0x0001a1d0


	//   ....[132]....
        /*0f1c*/ 	.word	0x0001a220


	//   ....[133]....
        /*0f20*/ 	.word	0x0001a230


	//   ....[134]....
        /*0f24*/ 	.word	0x0001a270


	//   ....[135]....
        /*0f28*/ 	.word	0x0001a280


	//   ....[136]....
        /*0f2c*/ 	.word	0x0001a290


	//   ....[137]....
        /*0f30*/ 	.word	0x0001a2d0


	//   ....[138]....
        /*0f34*/ 	.word	0x0001a310


	//   ....[139]....
        /*0f38*/ 	.word	0x0001a760


	//   ....[140]....
        /*0f3c*/ 	.word	0x0001a770


	//   ....[141]....
        /*0f40*/ 	.word	0x0001a780


	//   ....[142]....
        /*0f44*/ 	.word	0x0001a7c0


	//   ....[143]....
        /*0f48*/ 	.word	0x0001a7d0


	//   ....[144]....
        /*0f4c*/ 	.word	0x0001a810


	//   ....[145]....
        /*0f50*/ 	.word	0x0001a820


	//   ....[146]....
        /*0f54*/ 	.word	0x0001a830


	//   ....[147]....
        /*0f58*/ 	.word	0x0001a870


	//   ....[148]....
        /*0f5c*/ 	.word	0x0001a8b0


	//   ....[149]....
        /*0f60*/ 	.word	0x0001b930


	//   ....[150]....
        /*0f64*/ 	.word	0x0001b990


	//   ....[151]....
        /*0f68*/ 	.word	0x0001b9c0


	//   ....[152]....
        /*0f6c*/ 	.word	0x0001b9d0


	//   ....[153]....
        /*0f70*/ 	.word	0x0001ba00


	//   ....[154]....
        /*0f74*/ 	.word	0x0001ba30


	//   ....[155]....
        /*0f78*/ 	.word	0x0001ba60


	//   ....[156]....
        /*0f7c*/ 	.word	0x0001ba90


	//   ....[157]....
        /*0f80*/ 	.word	0x0001bc10


	//   ....[158]....
        /*0f84*/ 	.word	0x0001bc40


	//   ....[159]....
        /*0f88*/ 	.word	0x0001bc70


	//   ....[160]....
        /*0f8c*/ 	.word	0x0001bca0


	//   ....[161]....
        /*0f90*/ 	.word	0x0001bcd0


	//   ....[162]....
        /*0f94*/ 	.word	0x0001bd00


	//   ....[163]....
        /*0f98*/ 	.word	0x0001bdc0


	//   ....[164]....
        /*0f9c*/ 	.word	0x0001bde0


	//   ....[165]....
        /*0fa0*/ 	.word	0x0001be50


	//   ....[166]....
        /*0fa4*/ 	.word	0x0001c510


	//   ....[167]....
        /*0fa8*/ 	.word	0x0001c8d0


	//   ....[168]....
        /*0fac*/ 	.word	0x0001c960


	//   ....[169]....
        /*0fb0*/ 	.word	0x0001ca30


	//   ....[170]....
        /*0fb4*/ 	.word	0x0001cac0


	//   ....[171]....
        /*0fb8*/ 	.word	0x0001cba0


	//   ....[172]....
        /*0fbc*/ 	.word	0x0001cc30


	//   ....[173]....
        /*0fc0*/ 	.word	0x0001cd00


	//   ....[174]....
        /*0fc4*/ 	.word	0x0001cd90


	//   ....[175]....
        /*0fc8*/ 	.word	0x0001cde0


	//   ....[176]....
        /*0fcc*/ 	.word	0x0001ce30


	//   ....[177]....
        /*0fd0*/ 	.word	0x0001cf00


	//   ....[178]....
        /*0fd4*/ 	.word	0x0001cf90


	//   ....[179]....
        /*0fd8*/ 	.word	0x0001cfe0


	//   ....[180]....
        /*0fdc*/ 	.word	0x0001d030


	//   ....[181]....
        /*0fe0*/ 	.word	0x0001d320


	//   ....[182]....
        /*0fe4*/ 	.word	0x0001d600


	//   ....[183]....
        /*0fe8*/ 	.word	0x0001d700


	//   ....[184]....
        /*0fec*/ 	.word	0x0001d790


	//   ....[185]....
        /*0ff0*/ 	.word	0x0001d7f0


	//   ....[186]....
        /*0ff4*/ 	.word	0x0001d8c0


	//   ....[187]....
        /*0ff8*/ 	.word	0x0001d920


	//   ....[188]....
        /*0ffc*/ 	.word	0x0001d9e0


	//   ....[189]....
        /*1000*/ 	.word	0x0001da40


	//   ....[190]....
        /*1004*/ 	.word	0x0001db00


	//   ....[191]....
        /*1008*/ 	.word	0x0001dbb0


	//   ....[192]....
        /*100c*/ 	.word	0x0001dca0


	//   ....[193]....
        /*1010*/ 	.word	0x0001dda0


	//   ....[194]....
        /*1014*/ 	.word	0x0001de50


	//   ....[195]....
        /*1018*/ 	.word	0x0001deb0


	//   ....[196]....
        /*101c*/ 	.word	0x0001dfa0


	//   ....[197]....
        /*1020*/ 	.word	0x0001e000


	//   ....[198]....
        /*1024*/ 	.word	0x0001e0c0


	//   ....[199]....
        /*1028*/ 	.word	0x0001e120


	//   ....[200]....
        /*102c*/ 	.word	0x0001e1e0


	//   ....[201]....
        /*1030*/ 	.word	0x0001e240


	//   ....[202]....
        /*1034*/ 	.word	0x0001e310


	//   ....[203]....
        /*1038*/ 	.word	0x0001e3c0


	//   ....[204]....
        /*103c*/ 	.word	0x0001e430


	//   ....[205]....
        /*1040*/ 	.word	0x0001e490


	//   ....[206]....
        /*1044*/ 	.word	0x0001e580


	//   ....[207]....
        /*1048*/ 	.word	0x0001e5e0


	//   ....[208]....
        /*104c*/ 	.word	0x0001e6e0


	//   ....[209]....
        /*1050*/ 	.word	0x0001e750


	//   ....[210]....
        /*1054*/ 	.word	0x0001e840


	//   ....[211]....
        /*1058*/ 	.word	0x0001e8a0


	//   ....[212]....
        /*105c*/ 	.word	0x0001e940


	//   ....[213]....
        /*1060*/ 	.word	0x0001ea00


	//   ....[214]....
        /*1064*/ 	.word	0x0001ead0


	//   ....[215]....
        /*1068*/ 	.word	0x0001ec20


	//   ....[216]....
        /*106c*/ 	.word	0x0001ecd0


	//   ....[217]....
        /*1070*/ 	.word	0x0001ed80


	//   ....[218]....
        /*1074*/ 	.word	0x0001ee20


	//   ....[219]....
        /*1078*/ 	.word	0x0001eed0


	//   ....[220]....
        /*107c*/ 	.word	0x0001ef70


	//   ....[221]....
        /*1080*/ 	.word	0x0001f020


	//   ....[222]....
        /*1084*/ 	.word	0x0001f0c0


	//   ....[223]....
        /*1088*/ 	.word	0x0001f130


	//   ....[224]....
        /*108c*/ 	.word	0x0001f1f0


	//   ....[225]....
        /*1090*/ 	.word	0x0001f2f0


	//   ....[226]....
        /*1094*/ 	.word	0x0001f380


	//   ....[227]....
        /*1098*/ 	.word	0x0001f3e0


	//   ....[228]....
        /*109c*/ 	.word	0x0001f490


	//   ....[229]....
        /*10a0*/ 	.word	0x0001f4f0


	//   ....[230]....
        /*10a4*/ 	.word	0x0001f5a0


	//   ....[231]....
        /*10a8*/ 	.word	0x0001f600


	//   ....[232]....
        /*10ac*/ 	.word	0x0001f6b0


	//   ....[233]....
        /*10b0*/ 	.word	0x0001f710


	//   ....[234]....
        /*10b4*/ 	.word	0x0001f7c0


	//   ....[235]....
        /*10b8*/ 	.word	0x0001f9a0


	//   ....[236]....
        /*10bc*/ 	.word	0x0001fa40


	//   ....[237]....
        /*10c0*/ 	.word	0x0001fb60


	//   ....[238]....
        /*10c4*/ 	.word	0x0001fbd0


	//   ....[239]....
        /*10c8*/ 	.word	0x0001fc40


	//   ....[240]....
        /*10cc*/ 	.word	0x0001fcb0


	//   ....[241]....
        /*10d0*/ 	.word	0x0001fd20


	//   ....[242]....
        /*10d4*/ 	.word	0x0001fda0


	//   ....[243]....
        /*10d8*/ 	.word	0x0001fe30


	//   ....[244]....
        /*10dc*/ 	.word	0x0001fed0


	//   ....[245]....
        /*10e0*/ 	.word	0x0001ff40


	//   ....[246]....
        /*10e4*/ 	.word	0x0001ffb0


	//   ....[247]....
        /*10e8*/ 	.word	0x00020020


	//   ....[248]....
        /*10ec*/ 	.word	0x000200a0


	//   ....[249]....
        /*10f0*/ 	.word	0x00020110


	//   ....[250]....
        /*10f4*/ 	.word	0x000201b0


	//   ....[251]....
        /*10f8*/ 	.word	0x00020240


	//   ....[252]....
        /*10fc*/ 	.word	0x00020370


	//----- nvinfo : EIATTR_REG_RECONFIG
	.align		4
.L_1630:
        /*1100*/ 	.byte	0x01, 0x54
	.zero		2


	//----- nvinfo : EIATTR_SYSCALL_OFFSETS
	.align		4
        /*1104*/ 	.byte	0x04, 0x46
        /*1106*/ 	.short	(.L_1632 - .L_1631)


	//   ....[0]....
.L_1631:
        /*1108*/ 	.word	0x000019e0


	//   ....[1]....
        /*110c*/ 	.word	0x00001b30


	//   ....[2]....
        /*1110*/ 	.word	0x00005670


	//   ....[3]....
        /*1114*/ 	.word	0x00005c30


	//   ....[4]....
        /*1118*/ 	.word	0x000174b0


	//   ....[5]....
        /*111c*/ 	.word	0x00017640


	//   ....[6]....
        /*1120*/ 	.word	0x00017790


	//   ....[7]....
        /*1124*/ 	.word	0x000178e0


	//   ....[8]....
        /*1128*/ 	.word	0x00018f90


	//----- nvinfo : EIATTR_MBARRIER_INSTR_OFFSETS
	.align		4
.L_1632:
        /*112c*/ 	.byte	0x04, 0x39
        /*112e*/ 	.short	(.L_1634 - .L_1633)


	//   ....[0]....
.L_1633:
        /*1130*/ 	.word	0x00000250
        /*1134*/ 	.word	0x000000ff
        /*1138*/ 	.word	0x00013200
        /*113c*/ 	.short	0x0100
        /*113e*/ 	.byte	0x08
	.zero		1


	//   ....[1]....
        /*1140*/ 	.word	0x00000260
        /*1144*/ 	.word	0x000000ff
        /*1148*/ 	.word	0x00013220
        /*114c*/ 	.short	0x0100
        /*114e*/ 	.byte	0x08
	.zero		1


	//   ....[2]....
        /*1150*/ 	.word	0x00000350
        /*1154*/ 	.word	0x000000ff
        /*1158*/ 	.word	0x00013230
        /*115c*/ 	.short	0x0100
        /*115e*/ 	.byte	0x08
	.zero		1


	//   ....[3]....
        /*1160*/ 	.word	0x00000360
        /*1164*/ 	.word	0x000000ff
        /*1168*/ 	.word	0x00013240
        /*116c*/ 	.short	0x0100
        /*116e*/ 	.byte	0x08
	.zero		1


	//   ....[4]....
        /*1170*/ 	.word	0x00000370
        /*1174*/ 	.word	0x000000ff
        /*1178*/ 	.word	0x00013238
        /*117c*/ 	.short	0x0100
        /*117e*/ 	.byte	0x08
	.zero		1


	//   ....[5]....
        /*1180*/ 	.word	0x00000380
        /*1184*/ 	.word	0x000000ff
        /*1188*/ 	.word	0x00013248
        /*118c*/ 	.short	0x0100
        /*118e*/ 	.byte	0x08
	.zero		1


	//   ....[6]....
        /*1190*/ 	.word	0x000004b0
        /*1194*/ 	.word	0x000000ff
        /*1198*/ 	.word	0x00013250
        /*119c*/ 	.short	0x0100
        /*119e*/ 	.byte	0x08
	.zero		1


	//   ....[7]....
        /*11a0*/ 	.word	0x000004c0
        /*11a4*/ 	.word	0x000000ff
        /*11a8*/ 	.word	0x00013260
        /*11ac*/ 	.short	0x0100
        /*11ae*/ 	.byte	0x08
	.zero		1


	//   ....[8]....
        /*11b0*/ 	.word	0x000004d0
        /*11b4*/ 	.word	0x000000ff
        /*11b8*/ 	.word	0x00013258
        /*11bc*/ 	.short	0x0100
        /*11be*/ 	.byte	0x08
	.zero		1


	//   ....[9]....
        /*11c0*/ 	.word	0x000004e0
        /*11c4*/ 	.word	0x000000ff
        /*11c8*/ 	.word	0x00013268
        /*11cc*/ 	.short	0x0100
        /*11ce*/ 	.byte	0x08
	.zero		1


	//   ....[10]....
        /*11d0*/ 	.word	0x000005d0
        /*11d4*/ 	.word	0x000000ff
        /*11d8*/ 	.word	0x00013270
        /*11dc*/ 	.short	0x0100
        /*11de*/ 	.byte	0x06
	.zero		1


	//   ....[11]....
        /*11e0*/ 	.word	0x000005e0
        /*11e4*/ 	.word	0x000000ff
        /*11e8*/ 	.word	0x00013280
        /*11ec*/ 	.short	0x0100
        /*11ee*/ 	.byte	0x06
	.zero		1


	//   ....[12]....
        /*11f0*/ 	.word	0x000005f0
        /*11f4*/ 	.word	0x000000ff
        /*11f8*/ 	.word	0x00013278
        /*11fc*/ 	.short	0x0100
        /*11fe*/ 	.byte	0x06
	.zero		1


	//   ....[13]....
        /*1200*/ 	.word	0x00000600
        /*1204*/ 	.word	0x000000ff
        /*1208*/ 	.word	0x00013288
        /*120c*/ 	.short	0x0100
        /*120e*/ 	.byte	0x06
	.zero		1


	//   ....[14]....
        /*1210*/ 	.word	0x00000730
        /*1214*/ 	.word	0x000000ff
        /*1218*/ 	.word	0x00013290
        /*121c*/ 	.short	0x0100
        /*121e*/ 	.byte	0x08
	.zero		1


	//   ....[15]....
        /*1220*/ 	.word	0x00000740
        /*1224*/ 	.word	0x000000ff
        /*1228*/ 	.word	0x000132a0
        /*122c*/ 	.short	0x0100
        /*122e*/ 	.byte	0x08
	.zero		1


	//   ....[16]....
        /*1230*/ 	.word	0x00000750
        /*1234*/ 	.word	0x000000ff
        /*1238*/ 	.word	0x00013298
        /*123c*/ 	.short	0x0100
        /*123e*/ 	.byte	0x08
	.zero		1


	//   ....[17]....
        /*1240*/ 	.word	0x00000760
        /*1244*/ 	.word	0x000000ff
        /*1248*/ 	.word	0x000132a8
        /*124c*/ 	.short	0x0100
        /*124e*/ 	.byte	0x08
	.zero		1


	//   ....[18]....
        /*1250*/ 	.word	0x000008a0
        /*1254*/ 	.word	0x000000ff
        /*1258*/ 	.word	0x000132b0
        /*125c*/ 	.short	0x0100
        /*125e*/ 	.byte	0x08
	.zero		1


	//   ....[19]....
        /*1260*/ 	.word	0x000008b0
        /*1264*/ 	.word	0x000000ff
        /*1268*/ 	.word	0x000132c0
        /*126c*/ 	.short	0x0100
        /*126e*/ 	.byte	0x08
	.zero		1


	//   ....[20]....
        /*1270*/ 	.word	0x000008c0
        /*1274*/ 	.word	0x000000ff
        /*1278*/ 	.word	0x000132b8
        /*127c*/ 	.short	0x0100
        /*127e*/ 	.byte	0x08
	.zero		1


	//   ....[21]....
        /*1280*/ 	.word	0x000008d0
        /*1284*/ 	.word	0x000000ff
        /*1288*/ 	.word	0x000132c8
        /*128c*/ 	.short	0x0100
        /*128e*/ 	.byte	0x08
	.zero		1


	//   ....[22]....
        /*1290*/ 	.word	0x00002780
        /*1294*/ 	.word	0x00000041
        /*1298*/ 	.word	0x00013290
        /*129c*/ 	.short	0x010a
        /*129e*/ 	.byte	0x3f
	.zero		1


	//   ....[23]....
        /*12a0*/ 	.word	0x000039b0
        /*12a4*/ 	.word	0x00000041
        /*12a8*/ 	.word	0x00013290
        /*12ac*/ 	.short	0x010a
        /*12ae*/ 	.byte	0x3f
	.zero		1


	//   ....[24]....
        /*12b0*/ 	.word	0x00004a00
        /*12b4*/ 	.word	0x00000041
        /*12b8*/ 	.word	0x00013290
        /*12bc*/ 	.short	0x010a
        /*12be*/ 	.byte	0x3f
	.zero		1


	//   ....[25]....
        /*12c0*/ 	.word	0x00004dc0
        /*12c4*/ 	.word	0x00000004
        /*12c8*/ 	.word	0x00000000
        /*12cc*/ 	.short	0x0101
        /*12ce*/ 	.byte	0x3f
	.zero		1


	//   ....[26]....
        /*12d0*/ 	.word	0x00004e00
        /*12d4*/ 	.word	0x00000041
        /*12d8*/ 	.word	0x000132b0
        /*12dc*/ 	.short	0x010a
        /*12de*/ 	.byte	0x3f
	.zero		1


	//   ....[27]....
        /*12e0*/ 	.word	0x000051a0
        /*12e4*/ 	.word	0x00000041
        /*12e8*/ 	.word	0x00000000
        /*12ec*/ 	.short	0x0101
        /*12ee*/ 	.byte	0x3f
	.zero		1


	//   ....[28]....
        /*12f0*/ 	.word	0x000059b0
        /*12f4*/ 	.word	0x00000012
        /*12f8*/ 	.word	0x00013200
        /*12fc*/ 	.short	0x010a
        /*12fe*/ 	.byte	0x3f
	.zero		1


	//   ....[29]....
        /*1300*/ 	.word	0x00005a00
        /*1304*/ 	.word	0x00000012
        /*1308*/ 	.word	0x00013200
        /*130c*/ 	.short	0x010a
        /*130e*/ 	.byte	0x3f
	.zero		1


	//   ....[30]....
        /*1310*/ 	.word	0x00006160
        /*1314*/ 	.word	0x00000012
        /*1318*/ 	.word	0x00013200
        /*131c*/ 	.short	0x010a
        /*131e*/ 	.byte	0x3f
	.zero		1


	//   ....[31]....
        /*1320*/ 	.word	0x000075a0
        /*1324*/ 	.word	0x00000012
        /*1328*/ 	.word	0x00013200
        /*132c*/ 	.short	0x010a
        /*132e*/ 	.byte	0x3f
	.zero		1


	//   ....[32]....
        /*1330*/ 	.word	0x00008710
        /*1334*/ 	.word	0x00000000
        /*1338*/ 	.word	0x00013230
        /*133c*/ 	.short	0x010a
        /*133e*/ 	.byte	0x3f
	.zero		1


	//   ....[33]....
        /*1340*/ 	.word	0x000087b0
        /*1344*/ 	.word	0x00000000
        /*1348*/ 	.word	0x00013230
        /*134c*/ 	.short	0x010a
        /*134e*/ 	.byte	0x3f
	.zero		1


	//   ....[34]....
        /*1350*/ 	.word	0x0000ac60
        /*1354*/ 	.word	0x0000003f
        /*1358*/ 	.word	0x00000000
        /*135c*/ 	.short	0x0101
        /*135e*/ 	.byte	0x3f
	.zero		1


	//   ....[35]....
        /*1360*/ 	.word	0x0000be00
        /*1364*/ 	.word	0x00000014
        /*1368*/ 	.word	0x00013230
        /*136c*/ 	.short	0x010a
        /*136e*/ 	.byte	0x3f
	.zero		1


	//   ....[36]....
        /*1370*/ 	.word	0x0000be90
        /*1374*/ 	.word	0x00000014
        /*1378*/ 	.word	0x00013230
        /*137c*/ 	.short	0x010a
        /*137e*/ 	.byte	0x3f
	.zero		1


	//   ....[37]....
        /*1380*/ 	.word	0x0000c450
        /*1384*/ 	.word	0x0000000e
        /*1388*/ 	.word	0x00013250
        /*138c*/ 	.short	0x010a
        /*138e*/ 	.byte	0x3f
	.zero		1


	//   ....[38]....
        /*1390*/ 	.word	0x0000c4a0
        /*1394*/ 	.word	0x0000000e
        /*1398*/ 	.word	0x00013250
        /*139c*/ 	.short	0x010a
        /*139e*/ 	.byte	0x3f
	.zero		1


	//   ....[39]....
        /*13a0*/ 	.word	0x0000ceb0
        /*13a4*/ 	.word	0x00000014
        /*13a8*/ 	.word	0x00000000
        /*13ac*/ 	.short	0x0101
        /*13ae*/ 	.byte	0x3f
	.zero		1


	//   ....[40]....
        /*13b0*/ 	.word	0x0000f320
        /*13b4*/ 	.word	0x0000000e
        /*13b8*/ 	.word	0x00000000
        /*13bc*/ 	.short	0x0101
        /*13be*/ 	.byte	0x3f
	.zero		1


	//   ....[41]....
        /*13c0*/ 	.word	0x0000f8c0
        /*13c4*/ 	.word	0x0000000a
        /*13c8*/ 	.word	0x00013230
        /*13cc*/ 	.short	0x010a
        /*13ce*/ 	.byte	0x3f
	.zero		1


	//   ....[42]....
        /*13d0*/ 	.word	0x0000f950
        /*13d4*/ 	.word	0x0000000a
        /*13d8*/ 	.word	0x00013230
        /*13dc*/ 	.short	0x010a
        /*13de*/ 	.byte	0x3f
	.zero		1


	//   ....[43]....
        /*13e0*/ 	.word	0x0000ff10
        /*13e4*/ 	.word	0x0000000c
        /*13e8*/ 	.word	0x00013250
        /*13ec*/ 	.short	0x010a
        /*13ee*/ 	.byte	0x3f
	.zero		1


	//   ....[44]....
        /*13f0*/ 	.word	0x0000ff60
        /*13f4*/ 	.word	0x0000000c
        /*13f8*/ 	.word	0x00013250
        /*13fc*/ 	.short	0x010a
        /*13fe*/ 	.byte	0x3f
	.zero		1


	//   ....[45]....
        /*1400*/ 	.word	0x000109c0
        /*1404*/ 	.word	0x00000014
        /*1408*/ 	.word	0x00000000
        /*140c*/ 	.short	0x0101
        /*140e*/ 	.byte	0x3f
	.zero		1


	//   ....[46]....
        /*1410*/ 	.word	0x00012250
        /*1414*/ 	.word	0x0000000c
        /*1418*/ 	.word	0x00000000
        /*141c*/ 	.short	0x0101
        /*141e*/ 	.byte	0x3f
	.zero		1


	//   ....[47]....
        /*1420*/ 	.word	0x00012720
        /*1424*/ 	.word	0x0000000a
        /*1428*/ 	.word	0x00013250
        /*142c*/ 	.short	0x010a
        /*142e*/ 	.byte	0x3f
	.zero		1


	//   ....[48]....
        /*1430*/ 	.word	0x00012770
        /*1434*/ 	.word	0x0000000a
        /*1438*/ 	.word	0x00013250
        /*143c*/ 	.short	0x010a
        /*143e*/ 	.byte	0x3f
	.zero		1


	//   ....[49]....
        /*1440*/ 	.word	0x00012ff0
        /*1444*/ 	.word	0x0000000a
        /*1448*/ 	.word	0x00000000
        /*144c*/ 	.short	0x0101
        /*144e*/ 	.byte	0x3f
	.zero		1


	//   ....[50]....
        /*1450*/ 	.word	0x00014320
        /*1454*/ 	.word	0x00000000
        /*1458*/ 	.word	0x00000000
        /*145c*/ 	.short	0x0101
        /*145e*/ 	.byte	0x3f
	.zero		1


	//   ....[51]....
        /*1460*/ 	.word	0x00016560
        /*1464*/ 	.word	0x00000016
        /*1468*/ 	.word	0x00013220
        /*146c*/ 	.short	0x010a
        /*146e*/ 	.byte	0x3f
	.zero		1


	//   ....[52]....
        /*1470*/ 	.word	0x00016630
        /*1474*/ 	.word	0x00000005
        /*1478*/ 	.word	0x000132a0
        /*147c*/ 	.short	0x010a
        /*147e*/ 	.byte	0x3f
	.zero		1


	//   ....[53]....
        /*1480*/ 	.word	0x00016870
        /*1484*/ 	.word	0x00000005
        /*1488*/ 	.word	0x000132c0
        /*148c*/ 	.short	0x010a
        /*148e*/ 	.byte	0x3f
	.zero		1


	//   ....[54]....
        /*1490*/ 	.word	0x00016c20
        /*1494*/ 	.word	0x00000005
        /*1498*/ 	.word	0x000132a0
        /*149c*/ 	.short	0x010a
        /*149e*/ 	.byte	0x3f
	.zero		1


	//   ....[55]....
        /*14a0*/ 	.word	0x00016e50
        /*14a4*/ 	.word	0x00000005
        /*14a8*/ 	.word	0x000132c0
        /*14ac*/ 	.short	0x010a
        /*14ae*/ 	.byte	0x3f
	.zero		1


	//   ....[56]....
        /*14b0*/ 	.word	0x00017f50
        /*14b4*/ 	.word	0x00000004
        /*14b8*/ 	.word	0x00013280
        /*14bc*/ 	.short	0x010a
        /*14be*/ 	.byte	0x3f
	.zero		1


	//   ....[57]....
        /*14c0*/ 	.word	0x00018610
        /*14c4*/ 	.word	0x00000004
        /*14c8*/ 	.word	0x00013270
        /*14cc*/ 	.short	0x0107
        /*14ce*/ 	.byte	0x3f
	.zero		1


	//   ....[58]....
        /*14d0*/ 	.word	0x000186d0
        /*14d4*/ 	.word	0x00000004
        /*14d8*/ 	.word	0x00013270
        /*14dc*/ 	.short	0x0101
        /*14de*/ 	.byte	0x3f
	.zero		1


	//   ....[59]....
        /*14e0*/ 	.word	0x00018720
        /*14e4*/ 	.word	0x00000004
        /*14e8*/ 	.word	0x00013240
        /*14ec*/ 	.short	0x010a
        /*14ee*/ 	.byte	0x3f
	.zero		1


	//   ....[60]....
        /*14f0*/ 	.word	0x00018c80
        /*14f4*/ 	.word	0x00000004
        /*14f8*/ 	.word	0x00013230
        /*14fc*/ 	.short	0x0107
        /*14fe*/ 	.byte	0x3f
	.zero		1


	//   ....[61]....
        /*1500*/ 	.word	0x00018d60
        /*1504*/ 	.word	0x00000004
        /*1508*/ 	.word	0x00013230
        /*150c*/ 	.short	0x0101
        /*150e*/ 	.byte	0x3f
	.zero		1


	//   ....[62]....
        /*1510*/ 	.word	0x00019830
        /*1514*/ 	.word	0x00000016
        /*1518*/ 	.word	0x00013200
        /*151c*/ 	.short	0x0107
        /*151e*/ 	.byte	0x3f
	.zero		1


	//   ....[63]....
        /*1520*/ 	.word	0x00019920
        /*1524*/ 	.word	0x00000016
        /*1528*/ 	.word	0x00013200
        /*152c*/ 	.short	0x0101
        /*152e*/ 	.byte	0x3f
	.zero		1


	//   ....[64]....
        /*1530*/ 	.word	0x00019940
        /*1534*/ 	.word	0x00000016
        /*1538*/ 	.word	0x00013220
        /*153c*/ 	.short	0x010a
        /*153e*/ 	.byte	0x3f
	.zero		1


	//   ....[65]....
        /*1540*/ 	.word	0x00019ea0
        /*1544*/ 	.word	0x00000006
        /*1548*/ 	.word	0x00013280
        /*154c*/ 	.short	0x010a
        /*154e*/ 	.byte	0x3f
	.zero		1


	//   ....[66]....
        /*1550*/ 	.word	0x0001a3c0
        /*1554*/ 	.word	0x00000006
        /*1558*/ 	.word	0x00013270
        /*155c*/ 	.short	0x0107
        /*155e*/ 	.byte	0x3f
	.zero		1


	//   ....[67]....
        /*1560*/ 	.word	0x0001a480
        /*1564*/ 	.word	0x00000006
        /*1568*/ 	.word	0x00013270
        /*156c*/ 	.short	0x0101
        /*156e*/ 	.byte	0x3f
	.zero		1


	//   ....[68]....
        /*1570*/ 	.word	0x0001a4d0
        /*1574*/ 	.word	0x00000006
        /*1578*/ 	.word	0x00013240
        /*157c*/ 	.short	0x010a
        /*157e*/ 	.byte	0x3f
	.zero		1


	//   ....[69]....
        /*1580*/ 	.word	0x0001a930
        /*1584*/ 	.word	0x00000006
        /*1588*/ 	.word	0x00013230
        /*158c*/ 	.short	0x0107
        /*158e*/ 	.byte	0x3f
	.zero		1


	//   ....[70]....
        /*1590*/ 	.word	0x0001aa00
        /*1594*/ 	.word	0x00000006
        /*1598*/ 	.word	0x00013230
        /*159c*/ 	.short	0x0101
        /*159e*/ 	.byte	0x3f
	.zero		1


	//   ....[71]....
        /*15a0*/ 	.word	0x0001aa80
        /*15a4*/ 	.word	0x00000002
        /*15a8*/ 	.word	0x00013270
        /*15ac*/ 	.short	0x010a
        /*15ae*/ 	.byte	0x3f
	.zero		1


	//   ....[72]....
        /*15b0*/ 	.word	0x0001ab10
        /*15b4*/ 	.word	0x00000002
        /*15b8*/ 	.word	0x00013260
        /*15bc*/ 	.short	0x010a
        /*15be*/ 	.byte	0x3f
	.zero		1


	//   ....[73]....
        /*15c0*/ 	.word	0x0001af40
        /*15c4*/ 	.word	0x00000002
        /*15c8*/ 	.word	0x00013250
        /*15cc*/ 	.short	0x0101
        /*15ce*/ 	.byte	0x3f
	.zero		1


	//   ....[74]....
        /*15d0*/ 	.word	0x0001afd0
        /*15d4*/ 	.word	0x00000002
        /*15d8*/ 	.word	0x00000000
        /*15dc*/ 	.short	0x0101
        /*15de*/ 	.byte	0x3f
	.zero		1


	//   ....[75]....
        /*15e0*/ 	.word	0x0001b1b0
        /*15e4*/ 	.word	0x00000000
        /*15e8*/ 	.word	0x00013270
        /*15ec*/ 	.short	0x010a
        /*15ee*/ 	.byte	0x3f
	.zero		1


	//   ....[76]....
        /*15f0*/ 	.word	0x0001b240
        /*15f4*/ 	.word	0x00000000
        /*15f8*/ 	.word	0x00013260
        /*15fc*/ 	.short	0x010a
        /*15fe*/ 	.byte	0x3f
	.zero		1


	//   ....[77]....
        /*1600*/ 	.word	0x0001b690
        /*1604*/ 	.word	0x00000000
        /*1608*/ 	.word	0x00013250
        /*160c*/ 	.short	0x0101
        /*160e*/ 	.byte	0x3f
	.zero		1


	//   ....[78]....
        /*1610*/ 	.word	0x0001b710
        /*1614*/ 	.word	0x00000000
        /*1618*/ 	.word	0x00000000
        /*161c*/ 	.short	0x0101
        /*161e*/ 	.byte	0x3f
	.zero		1


	//   ....[79]....
        /*1620*/ 	.word	0x0001c490
        /*1624*/ 	.word	0x00000005
        /*1628*/ 	.word	0x00013220
        /*162c*/ 	.short	0x010a
        /*162e*/ 	.byte	0x3f
	.zero		1


	//   ....[80]....
        /*1630*/ 	.word	0x0001c620
        /*1634*/ 	.word	0x00000004
        /*1638*/ 	.word	0x00013240
        /*163c*/ 	.short	0x010a
        /*163e*/ 	.byte	0x3f
	.zero		1


	//   ....[81]....
        /*1640*/ 	.word	0x0001c6d0
        /*1644*/ 	.word	0x00000005
        /*1648*/ 	.word	0x00013240
        /*164c*/ 	.short	0x010a
        /*164e*/ 	.byte	0x3f
	.zero		1


	//   ....[82]....
        /*1650*/ 	.word	0x0001c710
        /*1654*/ 	.word	0x00000004
        /*1658*/ 	.word	0x00013260
        /*165c*/ 	.short	0x010a
        /*165e*/ 	.byte	0x3f
	.zero		1


	//   ....[83]....
        /*1660*/ 	.word	0x0001c750
        /*1664*/ 	.word	0x00000005
        /*1668*/ 	.word	0x00013260
        /*166c*/ 	.short	0x010a
        /*166e*/ 	.byte	0x3f
	.zero		1


	//   ....[84]....
        /*1670*/ 	.word	0x0001c790
        /*1674*/ 	.word	0x00000004
        /*1678*/ 	.word	0x00013280
        /*167c*/ 	.short	0x010a
        /*167e*/ 	.byte	0x3f
	.zero		1


	//   ....[85]....
        /*1680*/ 	.word	0x0001c7d0
        /*1684*/ 	.word	0x00000005
        /*1688*/ 	.word	0x00013280
        /*168c*/ 	.short	0x010a
        /*168e*/ 	.byte	0x3f
	.zero		1


	//   ....[86]....
        /*1690*/ 	.word	0x0001c830
        /*1694*/ 	.word	0x00000041
        /*1698*/ 	.word	0x00013290
        /*169c*/ 	.short	0x010a
        /*169e*/ 	.byte	0x3f
	.zero		1


	//   ....[87]....
        /*16a0*/ 	.word	0x0001c990
        /*16a4*/ 	.word	0x00000041
        /*16a8*/ 	.word	0x00013290
        /*16ac*/ 	.short	0x010a
        /*16ae*/ 	.byte	0x3f
	.zero		1


	//   ....[88]....
        /*16b0*/ 	.word	0x0001cb00
        /*16b4*/ 	.word	0x00000041
        /*16b8*/ 	.word	0x00013290
        /*16bc*/ 	.short	0x010a
        /*16be*/ 	.byte	0x3f
	.zero		1


	//   ....[89]....
        /*16c0*/ 	.word	0x0001cc60
        /*16c4*/ 	.word	0x00000041
        /*16c8*/ 	.word	0x000132b0
        /*16cc*/ 	.short	0x010a
        /*16ce*/ 	.byte	0x3f
	.zero		1


	//   ....[90]....
        /*16d0*/ 	.word	0x0001ce60
        /*16d4*/ 	.word	0x00000012
        /*16d8*/ 	.word	0x00013200
        /*16dc*/ 	.short	0x010a
        /*16de*/ 	.byte	0x3f
	.zero		1


	//   ....[91]....
        /*16e0*/ 	.word	0x0001d060
        /*16e4*/ 	.word	0x00000012
        /*16e8*/ 	.word	0x00013200
        /*16ec*/ 	.short	0x010a
        /*16ee*/ 	.byte	0x3f
	.zero		1


	//   ....[92]....
        /*16f0*/ 	.word	0x0001d0b0
        /*16f4*/ 	.word	0x00000000
        /*16f8*/ 	.word	0x00013230
        /*16fc*/ 	.short	0x010a
        /*16fe*/ 	.byte	0x3f
	.zero		1


	//   ....[93]....
        /*1700*/ 	.word	0x0001d100
        /*1704*/ 	.word	0x00000014
        /*1708*/ 	.word	0x00013230
        /*170c*/ 	.short	0x010a
        /*170e*/ 	.byte	0x3f
	.zero		1


	//   ....[94]....
        /*1710*/ 	.word	0x0001d150
        /*1714*/ 	.word	0x0000000e
        /*1718*/ 	.word	0x00013250
        /*171c*/ 	.short	0x010a
        /*171e*/ 	.byte	0x3f
	.zero		1


	//   ....[95]....
        /*1720*/ 	.word	0x0001d1a0
        /*1724*/ 	.word	0x0000000a
        /*1728*/ 	.word	0x00013230
        /*172c*/ 	.short	0x010a
        /*172e*/ 	.byte	0x3f
	.zero		1


	//   ....[96]....
        /*1730*/ 	.word	0x0001d1f0
        /*1734*/ 	.word	0x0000000c
        /*1738*/ 	.word	0x00013250
        /*173c*/ 	.short	0x010a
        /*173e*/ 	.byte	0x3f
	.zero		1


	//   ....[97]....
        /*1740*/ 	.word	0x0001d240
        /*1744*/ 	.word	0x0000000a
        /*1748*/ 	.word	0x00013250
        /*174c*/ 	.short	0x010a
        /*174e*/ 	.byte	0x3f
	.zero		1


	//   ....[98]....
        /*1750*/ 	.word	0x0001d3e0
        /*1754*/ 	.word	0x00000016
        /*1758*/ 	.word	0x00013220
        /*175c*/ 	.short	0x010a
        /*175e*/ 	.byte	0x3f
	.zero		1


	//   ....[99]....
        /*1760*/ 	.word	0x0001d430
        /*1764*/ 	.word	0x00000005
        /*1768*/ 	.word	0x000132a0
        /*176c*/ 	.short	0x010a
        /*176e*/ 	.byte	0x3f
	.zero		1


	//   ....[100]....
        /*1770*/ 	.word	0x0001d480
        /*1774*/ 	.word	0x00000005
        /*1778*/ 	.word	0x000132c0
        /*177c*/ 	.short	0x010a
        /*177e*/ 	.byte	0x3f
	.zero		1


	//   ....[101]....
        /*1780*/ 	.word	0x0001d4d0
        /*1784*/ 	.word	0x00000005
        /*1788*/ 	.word	0x000132a0
        /*178c*/ 	.short	0x010a
        /*178e*/ 	.byte	0x3f
	.zero		1


	//   ....[102]....
        /*1790*/ 	.word	0x0001d520
        /*1794*/ 	.word	0x00000005
        /*1798*/ 	.word	0x000132c0
        /*179c*/ 	.short	0x010a
        /*179e*/ 	.byte	0x3f
	.zero		1


	//   ....[103]....
        /*17a0*/ 	.word	0x0001d650
        /*17a4*/ 	.word	0x00000004
        /*17a8*/ 	.word	0x00013280
        /*17ac*/ 	.short	0x010a
        /*17ae*/ 	.byte	0x3f
	.zero		1


	//   ....[104]....
        /*17b0*/ 	.word	0x0001dcf0
        /*17b4*/ 	.word	0x00000004
        /*17b8*/ 	.word	0x00013240
        /*17bc*/ 	.short	0x010a
        /*17be*/ 	.byte	0x3f
	.zero		1


	//   ....[105]....
        /*17c0*/ 	.word	0x0001eb10
        /*17c4*/ 	.word	0x00000016
        /*17c8*/ 	.word	0x00013220
        /*17cc*/ 	.short	0x010a
        /*17ce*/ 	.byte	0x3f
	.zero		1


	//   ....[106]....
        /*17d0*/ 	.word	0x0001eb70
        /*17d4*/ 	.word	0x00000006
        /*17d8*/ 	.word	0x00013280
        /*17dc*/ 	.short	0x010a
        /*17de*/ 	.byte	0x3f
	.zero		1


	//   ....[107]....
        /*17e0*/ 	.word	0x0001f240
        /*17e4*/ 	.word	0x00000006
        /*17e8*/ 	.word	0x00013240
        /*17ec*/ 	.short	0x010a
        /*17ee*/ 	.byte	0x3f
	.zero		1


	//   ....[108]....
        /*17f0*/ 	.word	0x0001f800
        /*17f4*/ 	.word	0x00000002
        /*17f8*/ 	.word	0x00013270
        /*17fc*/ 	.short	0x010a
        /*17fe*/ 	.byte	0x3f
	.zero		1


	//   ....[109]....
        /*1800*/ 	.word	0x0001f850
        /*1804*/ 	.word	0x00000002
        /*1808*/ 	.word	0x00013260
        /*180c*/ 	.short	0x010a
        /*180e*/ 	.byte	0x3f
	.zero		1


	//   ....[110]....
        /*1810*/ 	.word	0x0001f8a0
        /*1814*/ 	.word	0x00000000
        /*1818*/ 	.word	0x00013270
        /*181c*/ 	.short	0x010a
        /*181e*/ 	.byte	0x3f
	.zero		1


	//   ....[111]....
        /*1820*/ 	.word	0x0001f8f0
        /*1824*/ 	.word	0x00000000
        /*1828*/ 	.word	0x00013260
        /*182c*/ 	.short	0x010a
        /*182e*/ 	.byte	0x3f
	.zero		1


	//   ....[112]....
        /*1830*/ 	.word	0x00020290
        /*1834*/ 	.word	0x00000005
        /*1838*/ 	.word	0x00013220
        /*183c*/ 	.short	0x010a
        /*183e*/ 	.byte	0x3f
	.zero		1


	//   ....[113]....
        /*1840*/ 	.word	0x00020430
        /*1844*/ 	.word	0x00000004
        /*1848*/ 	.word	0x00013240
        /*184c*/ 	.short	0x010a
        /*184e*/ 	.byte	0x3f
	.zero		1


	//   ....[114]....
        /*1850*/ 	.word	0x00020480
        /*1854*/ 	.word	0x00000005
        /*1858*/ 	.word	0x00013240
        /*185c*/ 	.short	0x010a
        /*185e*/ 	.byte	0x3f
	.zero		1


	//   ....[115]....
        /*1860*/ 	.word	0x000204d0
        /*1864*/ 	.word	0x00000004
        /*1868*/ 	.word	0x00013260
        /*186c*/ 	.short	0x010a
        /*186e*/ 	.byte	0x3f
	.zero		1


	//   ....[116]....
        /*1870*/ 	.word	0x00020520
        /*1874*/ 	.word	0x00000005
        /*1878*/ 	.word	0x00013260
        /*187c*/ 	.short	0x010a
        /*187e*/ 	.byte	0x3f
	.zero		1


	//   ....[117]....
        /*1880*/ 	.word	0x00020570
        /*1884*/ 	.word	0x00000004
        /*1888*/ 	.word	0x00013280
        /*188c*/ 	.short	0x010a
        /*188e*/ 	.byte	0x3f
	.zero		1


	//----- nvinfo : EIATTR_NUM_MBARRIERS
	.align		4
.L_1634:
        /*1890*/ 	.byte	0x03, 0x38
        /*1892*/ 	.short	0x0016


	//----- nvinfo : EIATTR_EXIT_INSTR_OFFSETS
	.align		4
        /*1894*/ 	.byte	0x04, 0x1c
        /*1896*/ 	.short	(.L_1636 - .L_1635)


	//   ....[0]....
.L_1635:
        /*1898*/ 	.word	0x0001c820


	//----- nvinfo : EIATTR_MAX_THREADS
	.align		4
.L_1636:
        /*189c*/ 	.byte	0x04, 0x05
        /*189e*/ 	.short	(.L_1638 - .L_1637)
.L_1637:
        /*18a0*/ 	.word	0x00000200
        /*18a4*/ 	.word	0x00000001
        /*18a8*/ 	.word	0x00000001


	//----- nvinfo : EIATTR_CRS_STACK_SIZE
	.align		4
.L_1638:
        /*18ac*/ 	.byte	0x04, 0x1e
        /*18ae*/ 	.short	(.L_1640 - .L_1639)
.L_1639:
        /*18b0*/ 	.word	0x00000000


	//----- nvinfo : EIATTR_CBANK_PARAM_SIZE
	.align		4
.L_1640:
        /*18b4*/ 	.byte	0x03, 0x19
        /*18b6*/ 	.short	0x0af0


	//----- nvinfo : EIATTR_PARAM_CBANK
	.align		4
        /*18b8*/ 	.byte	0x04, 0x0a
        /*18ba*/ 	.short	(.L_1642 - .L_1641)
	.align		4
.L_1641:
        /*18bc*/ 	.word	index@(.nv.constant0._ZN7cutlass13device_kernelIN5flash11enable_sm90INS1_16FlashAttnFwdSm90INS1_25CollectiveMainloopFwdSm90ILi2EN4cute5tupleIJNS5_1CILi1EEES8_S8_EEENS6_IJNS7_ILi192EEENS7_ILi160EEENS7_ILi64EEEEEELi64ENS_12float_e4m3_tEfNS_4arch4Sm90ELb1ELb0ELb1ELb1ELb1ELb1ELb0ELb1ELb1ELb1ELb0ELb0EEENS1_21CollectiveEpilogueFwdINS6_IJSA_SC_SB_EEES9_NS_10bfloat16_tESG_Li384ELb1ELb1ELb0ELb1EEENS1_36VarlenDynamicPersistentTileSchedulerILi192ELi160ELi384ELi128ELb0ELb1ELb1ELb1ELb1ELb1EEEEEEEEEvNT_6ParamsE)
        /*18c0*/ 	.short	0x0210
        /*18c2*/ 	.short	0x0af0


	//----- nvinfo : EIATTR_SW_WAR
	.align		4
.L_1642:
        /*18c4*/ 	.byte	0x04, 0x36
        /*18c6*/ 	.short	(.L_1644 - .L_1643)
.L_1643:
        /*18c8*/ 	.word	0x00000008
.L_1644:


//--------------------- .nv.callgraph             --------------------------
	.section	.nv.callgraph,"",@"SHT_CUDA_CALLGRAPH"
	.align	4
	.sectionentsize	8
	.align		4
        /*0000*/ 	.word	0x00000000
	.align		4
        /*0004*/ 	.word	0xffffffff
	.align		4
        /*0008*/ 	.word	index@(_ZN7cutlass13device_kernelIN5flash11enable_sm90INS1_16FlashAttnFwdSm90INS1_25CollectiveMainloopFwdSm90ILi2EN4cute5tupleIJNS5_1CILi1EEES8_S8_EEENS6_IJNS7_ILi128EEESA_NS7_ILi256EEEEEELi256ENS_12float_e4m3_tEfNS_4arch4Sm90ELb0ELb0ELb1ELb0ELb1ELb0ELb0ELb1ELb0ELb1ELb0ELb0EEENS1_21CollectiveEpilogueFwdINS6_IJSA_SB_SA_EEES9_NS_10bfloat16_tESF_Li256ELb0ELb1ELb0ELb1EEENS1_29StaticPersistentTileSchedulerILb0EEEEEEEEEvNT_6ParamsE)
	.align		4
        /*000c*/ 	.word	index@(__assertfail)
	.align		4
        /*0010*/ 	.word	index@(_ZN7cutlass13device_kernelIN5flash11enable_sm90INS1_16FlashAttnFwdSm90INS1_25CollectiveMainloopFwdSm90ILi2EN4cute5tupleIJNS5_1CILi1EEES8_S8_EEENS6_IJNS7_ILi128EEESA_NS7_ILi256EEEEEELi256ENS_12float_e4m3_tEfNS_4arch4Sm90ELb0ELb0ELb1ELb1ELb1ELb0ELb0ELb1ELb0ELb1ELb0ELb0EEENS1_21CollectiveEpilogueFwdINS6_IJSA_SB_SA_EEES9_NS_10bfloat16_tESF_Li256ELb1ELb1ELb0ELb1EEENS1_36VarlenDynamicPersistentTileSchedulerILi128ELi128ELi256ELi128ELb0ELb1ELb1ELb0ELb1ELb1EEEEEEEEEvNT_6ParamsE)
	.align		4
        /*0014*/ 	.word	index@(__assertfail)
	.align		4
        /*0018*/ 	.word	index@(_ZN7cutlass13device_kernelIN5flash11enable_sm90INS1_16FlashAttnFwdSm90INS1_25CollectiveMainloopFwdSm90ILi2EN4cute5tupleIJNS5_1CILi1EEES8_S8_EEENS6_IJNS7_ILi128EEESA_NS7_ILi256EEEEEELi256ENS_12float_e4m3_tEfNS_4arch4Sm90ELb0ELb0ELb1ELb1ELb1ELb1ELb0ELb1ELb0ELb1ELb0ELb0EEENS1_21CollectiveEpilogueFwdINS6_IJSA_SB_SA_EEES9_NS_10bfloat16_tESF_Li256ELb1ELb1ELb0ELb1EEENS1_36VarlenDynamicPersistentTileSchedulerILi128ELi128ELi256ELi128ELb0ELb1ELb1ELb0ELb1ELb1EEEEEEEEEvNT_6ParamsE)
	.align		4
        /*001c*/ 	.word	index@(__assertfail)
	.align		4
        /*0020*/ 	.word	index@(_ZN7cutlass13device_kernelIN5flash11enable_sm90INS1_16FlashAttnFwdSm90INS1_25CollectiveMainloopFwdSm90ILi2EN4cute5tupleIJNS5_1CILi1EEES8_S8_EEENS6_IJNS7_ILi128EEENS7_ILi64EEENS7_ILi256EEEEEELi256ENS_12float_e4m3_tEfNS_4arch4Sm90ELb0ELb1ELb1ELb0ELb1ELb0ELb0ELb1ELb0ELb1ELb0ELb0EEENS1_21CollectiveEpilogueFwdINS6_IJSA_SC_SB_EEES9_NS_10bfloat16_tESG_Li256ELb0ELb1ELb0ELb1EEENS1_30DynamicPersistentTileSchedulerILi256ELi128ELb0ELb1ELb1EEEEEEEEEvNT_6ParamsE)
	.align		4
        /*0024*/ 	.word	index@(__assertfail)
	.align		4
        /*0028*/ 	.word	index@(_ZN7cutlass13device_kernelIN5flash11enable_sm90INS1_16FlashAttnFwdSm90INS1_25CollectiveMainloopFwdSm90ILi2EN4cute5tupleIJNS5_1CILi1EEES8_S8_EEENS6_IJNS7_ILi128EEENS7_ILi64EEENS7_ILi256EEEEEELi256ENS_12float_e4m3_tEfNS_4arch4Sm90ELb0ELb1ELb1ELb1ELb1ELb0ELb0ELb1ELb0ELb1ELb0ELb0EEENS1_21CollectiveEpilogueFwdINS6_IJSA_SC_SB_EEES9_NS_10bfloat16_tESG_Li256ELb1ELb1ELb0ELb1EEENS1_36VarlenDynamicPersistentTileSchedulerILi128ELi64ELi256ELi128ELb0ELb1ELb1ELb1ELb0ELb1EEEEEEEEEvNT_6ParamsE)
	.align		4
        /*002c*/ 	.word	index@(__assertfail)
	.align		4
        /*0030*/ 	.word	index@(_ZN7cutlass13device_kernelIN5flash11enable_sm90INS1_16FlashAttnFwdSm90INS1_25CollectiveMainloopFwdSm90ILi2EN4cute5tupleIJNS5_1CILi1EEES8_S8_EEENS6_IJNS7_ILi128EEENS7_ILi64EEENS7_ILi256EEEEEELi256ENS_12float_e4m3_tEfNS_4arch4Sm90ELb0ELb1ELb1ELb1ELb1ELb1ELb0ELb1ELb0ELb1ELb0ELb0EEENS1_21CollectiveEpilogueFwdINS6_IJSA_SC_SB_EEES9_NS_10bfloat16_tESG_Li256ELb1ELb1ELb0ELb1EEENS1_36VarlenDynamicPersistentTileSchedulerILi128ELi64ELi256ELi128ELb0ELb1ELb1ELb1ELb0ELb1EEEEEEEEEvNT_6ParamsE)
	.align		4
        /*0034*/ 	.word	index@(__assertfail)
	.align		4
        /*0038*/ 	.word	index@(_ZN7cutlass13device_kernelIN5flash11enable_sm90INS1_16FlashAttnFwdSm90INS1_25CollectiveMainloopFwdSm90ILi2EN4cute5tupleIJNS5_1CILi1EEES8_S8_EEENS6_IJNS7_ILi128EEESA_NS7_ILi256EEEEEELi256ENS_12float_e4m3_tEfNS_4arch4Sm90ELb1ELb0ELb1ELb0ELb1ELb0ELb0ELb1ELb0ELb1ELb0ELb0EEENS1_21CollectiveEpilogueFwdINS6_IJSA_SB_SA_EEES9_NS_10bfloat16_tESF_Li256ELb0ELb1ELb0ELb1EEENS1_30DynamicPersistentTileSchedulerILi256ELi128ELb0ELb1ELb1EEEEEEEEEvNT_6ParamsE)
	.align		4
        /*003c*/ 	.word	index@(__assertfail)
	.align		4
        /*0040*/ 	.word	index@(_ZN7cutlass13device_kernelIN5flash11enable_sm90INS1_16FlashAttnFwdSm90INS1_25CollectiveMainloopFwdSm90ILi2EN4cute5tupleIJNS5_1CILi1EEES8_S8_EEENS6_IJNS7_ILi128EEESA_NS7_ILi256EEEEEELi256ENS_12float_e4m3_tEfNS_4arch4Sm90ELb1ELb0ELb1ELb1ELb1ELb0ELb0ELb1ELb0ELb1ELb0ELb0EEENS1_21CollectiveEpilogueFwdINS6_IJSA_SB_SA_EEES9_NS_10bfloat16_tESF_Li256ELb1ELb1ELb0ELb1EEENS1_36VarlenDynamicPersistentTileSchedulerILi128ELi128ELi256ELi128ELb0ELb1ELb1ELb1ELb1ELb1EEEEEEEEEvNT_6ParamsE)
	.align		4
        /*0044*/ 	.word	index@(__assertfail)
	.align		4
        /*0048*/ 	.word	index@(_ZN7cutlass13device_kernelIN5flash11enable_sm90INS1_16FlashAttnFwdSm90INS1_25CollectiveMainloopFwdSm90ILi2EN4cute5tupleIJNS5_1CILi1EEES8_S8_EEENS6_IJNS7_ILi128EEESA_NS7_ILi256EEEEEELi256ENS_12float_e4m3_tEfNS_4arch4Sm90ELb1ELb0ELb1ELb1ELb1ELb1ELb0ELb1ELb0ELb1ELb0ELb0EEENS1_21CollectiveEpilogueFwdINS6_IJSA_SB_SA_EEES9_NS_10bfloat16_tESF_Li256ELb1ELb1ELb0ELb1EEENS1_36VarlenDynamicPersistentTileSchedulerILi128ELi128ELi256ELi128ELb0ELb1ELb1ELb1ELb1ELb1EEEEEEEEEvNT_6ParamsE)
	.align		4
        /*004c*/ 	.word	index@(__assertfail)
	.align		4
        /*0050*/ 	.word	index@(_ZN7cutlass13device_kernelIN5flash11enable_sm90INS1_16FlashAttnFwdSm90INS1_25CollectiveMainloopFwdSm90ILi2EN4cute5tupleIJNS5_1CILi1EEES8_S8_EEENS6_IJNS7_ILi128EEENS7_ILi160EEENS7_ILi192EEEEEELi192ENS_12float_e4m3_tEfNS_4arch4Sm90ELb0ELb0ELb1ELb0ELb1ELb0ELb0ELb1ELb1ELb1ELb0ELb0EEENS1_21CollectiveEpilogueFwdINS6_IJSA_SC_SB_EEES9_NS_10bfloat16_tESG_Li256ELb0ELb1ELb0ELb1EEENS1_29StaticPersistentTileSchedulerILb0EEEEEEEEEvNT_6ParamsE)
	.align		4
        /*0054*/ 	.word	index@(__assertfail)
	.align		4
        /*0058*/ 	.word	index@(_ZN7cutlass13device_kernelIN5flash11enable_sm90INS1_16FlashAttnFwdSm90INS1_25CollectiveMainloopFwdSm90ILi2EN4cute5tupleIJNS5_1CILi1EEES8_S8_EEENS6_IJNS7_ILi128EEENS7_ILi160EEENS7_ILi192EEEEEELi192ENS_12float_e4m3_tEfNS_4arch4Sm90ELb0ELb0ELb1ELb1ELb1ELb0ELb0ELb1ELb1ELb1ELb0ELb0EEENS1_21CollectiveEpilogueFwdINS6_IJSA_SC_SB_EEES9_NS_10bfloat16_tESG_Li256ELb1ELb1ELb0ELb1EEENS1_36VarlenDynamicPersistentTileSchedulerILi128ELi160ELi256ELi128ELb0ELb1ELb1ELb0ELb1ELb1EEEEEEEEEvNT_6ParamsE)
	.align		4
        /*005c*/ 	.word	index@(__assertfail)
	.align		4
        /*0060*/ 	.word	index@(_ZN7cutlass13device_kernelIN5flash11enable_sm90INS1_16FlashAttnFwdSm90INS1_25CollectiveMainloopFwdSm90ILi2EN4cute5tupleIJNS5_1CILi1EEES8_S8_EEENS6_IJNS7_ILi128EEENS7_ILi160EEENS7_ILi192EEEEEELi192ENS_12float_e4m3_tEfNS_4arch4Sm90ELb0ELb0ELb1ELb1ELb1ELb1ELb0ELb1ELb1ELb1ELb0ELb0EEENS1_21CollectiveEpilogueFwdINS6_IJSA_SC_SB_EEES9_NS_10bfloat16_tESG_Li256ELb1ELb1ELb0ELb1EEENS1_36VarlenDynamicPersistentTileSchedulerILi128ELi160ELi256ELi128ELb0ELb1ELb1ELb0ELb1ELb1EEEEEEEEEvNT_6ParamsE)
	.align		4
        /*0064*/ 	.word	index@(__assertfail)
	.align		4
        /*0068*/ 	.word	index@(_ZN7cutlass13device_kernelIN5flash11enable_sm90INS1_16FlashAttnFwdSm90INS1_25CollectiveMainloopFwdSm90ILi2EN4cute5tupleIJNS5_1CILi1EEES8_S8_EEENS6_IJNS7_ILi128EEESA_NS7_ILi192EEEEEELi192ENS_12float_e4m3_tEfNS_4arch4Sm90ELb0ELb1ELb1ELb0ELb1ELb0ELb0ELb1ELb1ELb1ELb0ELb0EEENS1_21CollectiveEpilogueFwdINS6_IJSA_SB_SA_EEES9_NS_10bfloat16_tESF_Li256ELb0ELb1ELb0ELb1EEENS1_30DynamicPersistentTileSchedulerILi256ELi128ELb0ELb1ELb1EEEEEEEEEvNT_6ParamsE)
	.align		4
        /*006c*/ 	.word	index@(__assertfail)
	.align		4
        /*0070*/ 	.word	index@(_ZN7cutlass13device_kernelIN5flash11enable_sm90INS1_16FlashAttnFwdSm90INS1_25CollectiveMainloopFwdSm90ILi2EN4cute5tupleIJNS5_1CILi1EEES8_S8_EEENS6_IJNS7_ILi128EEESA_NS7_ILi192EEEEEELi192ENS_12float_e4m3_tEfNS_4arch4Sm90ELb0ELb1ELb1ELb1ELb1ELb0ELb0ELb1ELb1ELb1ELb0ELb0EEENS1_21CollectiveEpilogueFwdINS6_IJSA_SB_SA_EEES9_NS_10bfloat16_tESF_Li256ELb1ELb1ELb0ELb1EEENS1_36VarlenDynamicPersistentTileSchedulerILi128ELi128ELi256ELi128ELb0ELb1ELb1ELb1ELb0ELb1EEEEEEEEEvNT_6ParamsE)
	.align		4
        /*0074*/ 	.word	index@(__assertfail)
	.align		4
        /*0078*/ 	.word	index@(_ZN7cutlass13device_kernelIN5flash11enable_sm90INS1_16FlashAttnFwdSm90INS1_25CollectiveMainloopFwdSm90ILi2EN4cute5tupleIJNS5_1CILi1EEES8_S8_EEENS6_IJNS7_ILi128EEESA_NS7_ILi192EEEEEELi192ENS_12float_e4m3_tEfNS_4arch4Sm90ELb0ELb1ELb1ELb1ELb1ELb1ELb0ELb1ELb1ELb1ELb0ELb0EEENS1_21CollectiveEpilogueFwdINS6_IJSA_SB_SA_EEES9_NS_10bfloat16_tESF_Li256ELb1ELb1ELb0ELb1EEENS1_36VarlenDynamicPersistentTileSchedulerILi128ELi128ELi256ELi128ELb0ELb1ELb1ELb1ELb0ELb1EEEEEEEEEvNT_6ParamsE)
	.align		4
        /*007c*/ 	.word	index@(__assertfail)
	.align		4
        /*0080*/ 	.word	index@(_ZN7cutlass13device_kernelIN5flash11enable_sm90INS1_16FlashAttnFwdSm90INS1_25CollectiveMainloopFwdSm90ILi2EN4cute5tupleIJNS5_1CILi1EEES8_S8_EEENS6_IJNS7_ILi128EEENS7_ILi160EEENS7_ILi192EEEEEELi192ENS_12float_e4m3_tEfNS_4arch4Sm90ELb1ELb0ELb1ELb0ELb1ELb0ELb0ELb1ELb1ELb1ELb0ELb0EEENS1_21CollectiveEpilogueFwdINS6_IJSA_SC_SB_EEES9_NS_10bfloat16_tESG_Li256ELb0ELb1ELb0ELb1EEENS1_30DynamicPersistentTileSchedulerILi256ELi128ELb0ELb1ELb1EEEEEEEEEvNT_6ParamsE)
	.align		4
        /*0084*/ 	.word	index@(__assertfail)
	.align		4
        /*0088*/ 	.word	index@(_ZN7cutlass13device_kernelIN5flash11enable_sm90INS1_16FlashAttnFwdSm90INS1_25CollectiveMainloopFwdSm90ILi2EN4cute5tupleIJNS5_1CILi1EEES8_S8_EEENS6_IJNS7_ILi128EEENS7_ILi160EEENS7_ILi192EEEEEELi192ENS_12float_e4m3_tEfNS_4arch4Sm90ELb1ELb0ELb1ELb1ELb1ELb0ELb0ELb1ELb1ELb1ELb0ELb0EEENS1_21CollectiveEpilogueFwdINS6_IJSA_SC_SB_EEES9_NS_10bfloat16_tESG_Li256ELb1ELb1ELb0ELb1EEENS1_36VarlenDynamicPersistentTileSchedulerILi128ELi160ELi256ELi128ELb0ELb1ELb1ELb1ELb1ELb1EEEEEEEEEvNT_6ParamsE)
	.align		4
        /*008c*/ 	.word	index@(__assertfail)
	.align		4
        /*0090*/ 	.word	index@(_ZN7cutlass13device_kernelIN5flash11enable_sm90INS1_16FlashAttnFwdSm90INS1_25CollectiveMainloopFwdSm90ILi2EN4cute5tupleIJNS5_1CILi1EEES8_S8_EEENS6_IJNS7_ILi128EEENS7_ILi160EEENS7_ILi192EEEEEELi192ENS_12float_e4m3_tEfNS_4arch4Sm90ELb1ELb0ELb1ELb1ELb1ELb1ELb0ELb1ELb1ELb1ELb0ELb0EEENS1_21CollectiveEpilogueFwdINS6_IJSA_SC_SB_EEES9_NS_10bfloat16_tESG_Li256ELb1ELb1ELb0ELb1EEENS1_36VarlenDynamicPersistentTileSchedulerILi128ELi160ELi256ELi128ELb0ELb1ELb1ELb1ELb1ELb1EEEEEEEEEvNT_6ParamsE)
	.align		4
        /*0094*/ 	.word	index@(__assertfail)
	.align		4
        /*0098*/ 	.word	index@(_ZN7cutlass13device_kernelIN5flash11enable_sm90INS1_16FlashAttnFwdSm90INS1_25CollectiveMainloopFwdSm90ILi2EN4cute5tupleIJNS5_1CILi1EEES8_S8_EEENS6_IJNS7_ILi128EEENS7_ILi160EEESA_EEELi128ENS_12float_e4m3_tEfNS_4arch4Sm90ELb0ELb0ELb1ELb0ELb1ELb0ELb0ELb1ELb1ELb1ELb0ELb0EEENS1_21CollectiveEpilogueFwdINS6_IJSA_SA_SB_EEES9_NS_10bfloat16_tESF_Li256ELb0ELb1ELb0ELb1EEENS1_29StaticPersistentTileSchedulerILb0EEEEEEEEEvNT_6ParamsE)
	.align		4
        /*009c*/ 	.word	index@(__assertfail)
	.align		4
        /*00a0*/ 	.word	index@(_ZN7cutlass13device_kernelIN5flash11enable_sm90INS1_16FlashAttnFwdSm90INS1_25CollectiveMainloopFwdSm90ILi2EN4cute5tupleIJNS5_1CILi1EEES8_S8_EEENS6_IJNS7_ILi128EEENS7_ILi160EEESA_EEELi128ENS_12float_e4m3_tEfNS_4arch4Sm90ELb0ELb0ELb1ELb1ELb1ELb0ELb0ELb1ELb1ELb1ELb0ELb0EEENS1_21CollectiveEpilogueFwdINS6_IJSA_SA_SB_EEES9_NS_10bfloat16_tESF_Li256ELb1ELb1ELb0ELb1EEENS1_36VarlenDynamicPersistentTileSchedulerILi128ELi160ELi256ELi128ELb0ELb1ELb1ELb0ELb1ELb1EEEEEEEEEvNT_6ParamsE)
	.align		4
        /*00a4*/ 	.word	index@(__assertfail)
	.align		4
        /*00a8*/ 	.word	index@(_ZN7cutlass13device_kernelIN5flash11enable_sm90INS1_16FlashAttnFwdSm90INS1_25CollectiveMainloopFwdSm90ILi2EN4cute5tupleIJNS5_1CILi1EEES8_S8_EEENS6_IJNS7_ILi128EEENS7_ILi160EEESA_EEELi128ENS_12float_e4m3_tEfNS_4arch4Sm90ELb0ELb0ELb1ELb1ELb1ELb1ELb0ELb1ELb1ELb1ELb0ELb0EEENS1_21CollectiveEpilogueFwdINS6_IJSA_SA_SB_EEES9_NS_10bfloat16_tESF_Li256ELb1ELb1ELb0ELb1EEENS1_36VarlenDynamicPersistentTileSchedulerILi128ELi160ELi256ELi128ELb0ELb1ELb1ELb0ELb1ELb1EEEEEEEEEvNT_6ParamsE)
	.align		4
        /*00ac*/ 	.word	index@(__assertfail)
	.align		4
        /*00b0*/ 	.word	index@(_ZN7cutlass13device_kernelIN5flash11enable_sm90INS1_16FlashAttnFwdSm90INS1_25CollectiveMainloopFwdSm90ILi2EN4cute5tupleIJNS5_1CILi1EEES8_S8_EEENS6_IJNS7_ILi128EEENS7_ILi160EEESA_EEELi128ENS_12float_e4m3_tEfNS_4arch4Sm90ELb0ELb1ELb1ELb0ELb1ELb0ELb0ELb1ELb1ELb1ELb0ELb0EEENS1_21CollectiveEpilogueFwdINS6_IJSA_SA_SB_EEES9_NS_10bfloat16_tESF_Li256ELb0ELb1ELb0ELb1EEENS1_30DynamicPersistentTileSchedulerILi256ELi128ELb0ELb1ELb1EEEEEEEEEvNT_6ParamsE)
	.align		4
        /*00b4*/ 	.word	index@(__assertfail)
	.align		4
        /*00b8*/ 	.word	index@(_ZN7cutlass13device_kernelIN5flash11enable_sm90INS1_16FlashAttnFwdSm90INS1_25CollectiveMainloopFwdSm90ILi2EN4cute5tupleIJNS5_1CILi1EEES8_S8_EEENS6_IJNS7_ILi128EEENS7_ILi160EEESA_EEELi128ENS_12float_e4m3_tEfNS_4arch4Sm90ELb0ELb1ELb1ELb1ELb1ELb0ELb0ELb1ELb1ELb1ELb0ELb0EEENS1_21CollectiveEpilogueFwdINS6_IJSA_SA_SB_EEES9_NS_10bfloat16_tESF_Li256ELb1ELb1ELb0ELb1EEENS1_36VarlenDynamicPersistentTileSchedulerILi128ELi160ELi256ELi128ELb0ELb1ELb1ELb1ELb0ELb1EEEEEEEEEvNT_6ParamsE)
	.align		4
        /*00bc*/ 	.word	index@(__assertfail)
	.align		4
        /*00c0*/ 	.word	index@(_ZN7cutlass13device_kernelIN5flash11enable_sm90INS1_16FlashAttnFwdSm90INS1_25CollectiveMainloopFwdSm90ILi2EN4cute5tupleIJNS5_1CILi1EEES8_S8_EEENS6_IJNS7_ILi128EEENS7_ILi160EEESA_EEELi128ENS_12float_e4m3_tEfNS_4arch4Sm90ELb0ELb1ELb1ELb1ELb1ELb1ELb0ELb1ELb1ELb1ELb0ELb0EEENS1_21CollectiveEpilogueFwdINS6_IJSA_SA_SB_EEES9_NS_10bfloat16_tESF_Li256ELb1ELb1ELb0ELb1EEENS1_36VarlenDynamicPersistentTileSchedulerILi128ELi160ELi256ELi128ELb0ELb1ELb1ELb1ELb0ELb1EEEEEEEEEvNT_6ParamsE)
	.align		4
        /*00c4*/ 	.word	index@(__assertfail)
	.align		4
        /*00c8*/ 	.word	index@(_ZN7cutlass13device_kernelIN5flash11enable_sm90INS1_16FlashAttnFwdSm90INS1_25CollectiveMainloopFwdSm90ILi2EN4cute5tupleIJNS5_1CILi1EEES8_S8_EEENS6_IJNS7_ILi128EEENS7_ILi160EEESA_EEELi128ENS_12float_e4m3_tEfNS_4arch4Sm90ELb1ELb0ELb1ELb0ELb1ELb0ELb0ELb1ELb1ELb1ELb0ELb0EEENS1_21CollectiveEpilogueFwdINS6_IJSA_SA_SB_EEES9_NS_10bfloat16_tESF_Li256ELb0ELb1ELb0ELb1EEENS1_30DynamicPersistentTileSchedulerILi256ELi128ELb0ELb1ELb1EEEEEEEEEvNT_6ParamsE)
	.align		4
        /*00cc*/ 	.word	index@(__assertfail)
	.align		4
        /*00d0*/ 	.word	index@(_ZN7cutlass13device_kernelIN5flash11enable_sm90INS1_16FlashAttnFwdSm90INS1_25CollectiveMainloopFwdSm90ILi2EN4cute5tupleIJNS5_1CILi1EEES8_S8_EEENS6_IJNS7_ILi128EEENS7_ILi160EEESA_EEELi128ENS_12float_e4m3_tEfNS_4arch4Sm90ELb1ELb0ELb1ELb1ELb1ELb0ELb0ELb1ELb1ELb1ELb0ELb0EEENS1_21CollectiveEpilogueFwdINS6_IJSA_SA_SB_EEES9_NS_10bfloat16_tESF_Li256ELb1ELb1ELb0ELb1EEENS1_36VarlenDynamicPersistentTileSchedulerILi128ELi160ELi256ELi128ELb0ELb1ELb1ELb1ELb1ELb1EEEEEEEEEvNT_6ParamsE)
	.align		4
        /*00d4*/ 	.word	index@(__assertfail)
	.align		4
        /*00d8*/ 	.word	index@(_ZN7cutlass13device_kernelIN5flash11enable_sm90INS1_16FlashAttnFwdSm90INS1_25CollectiveMainloopFwdSm90ILi2EN4cute5tupleIJNS5_1CILi1EEES8_S8_EEENS6_IJNS7_ILi128EEENS7_ILi160EEESA_EEELi128ENS_12float_e4m3_tEfNS_4arch4Sm90ELb1ELb0ELb1ELb1ELb1ELb1ELb0ELb1ELb1ELb1ELb0ELb0EEENS1_21CollectiveEpilogueFwdINS6_IJSA_SA_SB_EEES9_NS_10bfloat16_tESF_Li256ELb1ELb1ELb0ELb1EEENS1_36VarlenDynamicPersistentTileSchedulerILi128ELi160ELi256ELi128ELb0ELb1ELb1ELb1ELb1ELb1EEEEEEEEEvNT_6ParamsE)
	.align		4
        /*00dc*/ 	.word	index@(__assertfail)
	.align		4
        /*00e0*/ 	.word	index@(_ZN7cutlass13device_kernelIN5flash11enable_sm90INS1_16FlashAttnFwdSm90INS1_25CollectiveMainloopFwdSm90ILi2EN4cute5tupleIJNS5_1CILi1EEES8_S8_EEENS6_IJNS7_ILi192EEENS7_ILi128EEENS7_ILi96EEEEEELi96ENS_12float_e4m3_tEfNS_4arch4Sm90ELb0ELb0ELb1ELb0ELb1ELb0ELb0ELb1ELb1ELb1ELb0ELb0EEENS1_21CollectiveEpilogueFwdINS6_IJSA_SC_SB_EEES9_NS_10bfloat16_tESG_Li384ELb0ELb1ELb0ELb1EEENS1_29StaticPersistentTileSchedulerILb0EEEEEEEEEvNT_6ParamsE)
	.align		4
        /*00e4*/ 	.word	index@(__assertfail)
	.align		4
        /*00e8*/ 	.word	index@(_ZN7cutlass13device_kernelIN5flash11enable_sm90INS1_16FlashAttnFwdSm90INS1_25CollectiveMainloopFwdSm90ILi2EN4cute5tupleIJNS5_1CILi1EEES8_S8_EEENS6_IJNS7_ILi192EEENS7_ILi128EEENS7_ILi96EEEEEELi96ENS_12float_e4m3_tEfNS_4arch4Sm90ELb0ELb0ELb1ELb1ELb1ELb0ELb0ELb1ELb1ELb1ELb0ELb0EEENS1_21CollectiveEpilogueFwdINS6_IJSA_SC_SB_EEES9_NS_10bfloat16_tESG_Li384ELb1ELb1ELb0ELb1EEENS1_36VarlenDynamicPersistentTileSchedulerILi192ELi128ELi384ELi128ELb0ELb1ELb1ELb0ELb1ELb1EEEEEEEEEvNT_6ParamsE)
	.align		4
        /*00ec*/ 	.word	index@(__assertfail)
	.align		4
        /*00f0*/ 	.word	index@(_ZN7cutlass13device_kernelIN5flash11enable_sm90INS1_16FlashAttnFwdSm90INS1_25CollectiveMainloopFwdSm90ILi2EN4cute5tupleIJNS5_1CILi1EEES8_S8_EEENS6_IJNS7_ILi192EEENS7_ILi128EEENS7_ILi96EEEEEELi96ENS_12float_e4m3_tEfNS_4arch4Sm90ELb0ELb0ELb1ELb1ELb1ELb1ELb0ELb1ELb1ELb1ELb0ELb0EEENS1_21CollectiveEpilogueFwdINS6_IJSA_SC_SB_EEES9_NS_10bfloat16_tESG_Li384ELb1ELb1ELb0ELb1EEENS1_36VarlenDynamicPersistentTileSchedulerILi192ELi128ELi384ELi128ELb0ELb1ELb1ELb0ELb1ELb1EEEEEEEEEvNT_6ParamsE)
	.align		4
        /*00f4*/ 	.word	index@(__assertfail)
	.align		4
        /*00f8*/ 	.word	index@(_ZN7cutlass13device_kernelIN5flash11enable_sm90INS1_16FlashAttnFwdSm90INS1_25CollectiveMainloopFwdSm90ILi2EN4cute5tupleIJNS5_1CILi1EEES8_S8_EEENS6_IJNS7_ILi192EEENS7_ILi128EEENS7_ILi96EEEEEELi96ENS_12float_e4m3_tEfNS_4arch4Sm90ELb0ELb1ELb1ELb0ELb1ELb0ELb0ELb1ELb1ELb1ELb0ELb0EEENS1_21CollectiveEpilogueFwdINS6_IJSA_SC_SB_EEES9_NS_10bfloat16_tESG_Li384ELb0ELb1ELb0ELb1EEENS1_30DynamicPersistentTileSchedulerILi384ELi128ELb0ELb1ELb1EEEEEEEEEvNT_6ParamsE)
	.align		4
        /*00fc*/ 	.word	index@(__assertfail)
	.align		4
        /*0100*/ 	.word	index@(_ZN7cutlass13device_kernelIN5flash11enable_sm90INS1_16FlashAttnFwdSm90INS1_25CollectiveMainloopFwdSm90ILi2EN4cute5tupleIJNS5_1CILi1EEES8_S8_EEENS6_IJNS7_ILi192EEENS7_ILi128EEENS7_ILi96EEEEEELi96ENS_12float_e4m3_tEfNS_4arch4Sm90ELb0ELb1ELb1ELb1ELb1ELb0ELb0ELb1ELb1ELb1ELb0ELb0EEENS1_21CollectiveEpilogueFwdINS6_IJSA_SC_SB_EEES9_NS_10bfloat16_tESG_Li384ELb1ELb1ELb0ELb1EEENS1_36VarlenDynamicPersistentTileSchedulerILi192ELi128ELi384ELi128ELb0ELb1ELb1ELb1ELb0ELb1EEEEEEEEEvNT_6ParamsE)
	.align		4
        /*0104*/ 	.word	index@(__assertfail)
	.align		4
        /*0108*/ 	.word	index@(_ZN7cutlass13device_kernelIN5flash11enable_sm90INS1_16FlashAttnFwdSm90INS1_25CollectiveMainloopFwdSm90ILi2EN4cute5tupleIJNS5_1CILi1EEES8_S8_EEENS6_IJNS7_ILi192EEENS7_ILi128EEENS7_ILi96EEEEEELi96ENS_12float_e4m3_tEfNS_4arch4Sm90ELb0ELb1ELb1ELb1ELb1ELb1ELb0ELb1ELb1ELb1ELb0ELb0EEENS1_21CollectiveEpilogueFwdINS6_IJSA_SC_SB_EEES9_NS_10bfloat16_tESG_Li384ELb1ELb1ELb0ELb1EEENS1_36VarlenDynamicPersistentTileSchedulerILi192ELi128ELi384ELi128ELb0ELb1ELb1ELb1ELb0ELb1EEEEEEEEEvNT_6ParamsE)
	.align		4
        /*010c*/ 	.word	index@(__assertfail)
	.align		4
        /*0110*/ 	.word	index@(_ZN7cutlass13device_kernelIN5flash11enable_sm90INS1_16FlashAttnFwdSm90INS1_25CollectiveMainloopFwdSm90ILi2EN4cute5tupleIJNS5_1CILi1EEES8_S8_EEENS6_IJNS7_ILi192EEENS7_ILi128EEENS7_ILi96EEEEEELi96ENS_12float_e4m3_tEfNS_4arch4Sm90ELb1ELb0ELb1ELb0ELb1ELb0ELb0ELb1ELb1ELb1ELb0ELb0EEENS1_21CollectiveEpilogueFwdINS6_IJSA_SC_SB_EEES9_NS_10bfloat16_tESG_Li384ELb0ELb1ELb0ELb1EEENS1_30DynamicPersistentTileSchedulerILi384ELi128ELb0ELb1ELb1EEEEEEEEEvNT_6ParamsE)
	.align		4
        /*0114*/ 	.word	index@(__assertfail)
	.align		4
        /*0118*/ 	.word	index@(_ZN7cutlass13device_kernelIN5flash11enable_sm90INS1_16FlashAttnFwdSm90INS1_25CollectiveMainloopFwdSm90ILi2EN4cute5tupleIJNS5_1CILi1EEES8_S8_EEENS6_IJNS7_ILi192EEENS7_ILi128EEENS7_ILi96EEEEEELi96ENS_12float_e4m3_tEfNS_4arch4Sm90ELb1ELb0ELb1ELb1ELb1ELb0ELb0ELb1ELb1ELb1ELb0ELb0EEENS1_21CollectiveEpilogueFwdINS6_IJSA_SC_SB_EEES9_NS_10bfloat16_tESG_Li384ELb1ELb1ELb0ELb1EEENS1_36VarlenDynamicPersistentTileSchedulerILi192ELi128ELi384ELi128ELb0ELb1ELb1ELb1ELb1ELb1EEEEEEEEEvNT_6ParamsE)
	.align		4
        /*011c*/ 	.word	index@(__assertfail)
	.align		4
        /*0120*/ 	.word	index@(_ZN7cutlass13device_kernelIN5flash11enable_sm90INS1_16FlashAttnFwdSm90INS1_25CollectiveMainloopFwdSm90ILi2EN4cute5tupleIJNS5_1CILi1EEES8_S8_EEENS6_IJNS7_ILi192EEENS7_ILi128EEENS7_ILi96EEEEEELi96ENS_12float_e4m3_tEfNS_4arch4Sm90ELb1ELb0ELb1ELb1ELb1ELb1ELb0ELb1ELb1ELb1ELb0ELb0EEENS1_21CollectiveEpilogueFwdINS6_IJSA_SC_SB_EEES9_NS_10bfloat16_tESG_Li384ELb1ELb1ELb0ELb1EEENS1_36VarlenDynamicPersistentTileSchedulerILi192ELi128ELi384ELi128ELb0ELb1ELb1ELb1ELb1ELb1EEEEEEEEEvNT_6ParamsE)
	.align		4
        /*0124*/ 	.word	index@(__assertfail)
	.align		4
        /*0128*/ 	.word	index@(_ZN7cutlass13device_kernelIN5flash11enable_sm90INS1_16FlashAttnFwdSm90INS1_25CollectiveMainloopFwdSm90ILi2EN4cute5tupleIJNS5_1CILi1EEES8_S8_EEENS6_IJNS7_ILi192EEENS7_ILi160EEENS7_ILi64EEEEEELi64ENS_12float_e4m3_tEfNS_4arch4Sm90ELb0ELb0ELb1ELb0ELb1ELb0ELb0ELb1ELb1ELb1ELb0ELb0EEENS1_21CollectiveEpilogueFwdINS6_IJSA_SC_SB_EEES9_NS_10bfloat16_tESG_Li384ELb0ELb1ELb0ELb1EEENS1_29StaticPersistentTileSchedulerILb0EEEEEEEEEvNT_6ParamsE)
	.align		4
        /*012c*/ 	.word	index@(__assertfail)
	.align		4
        /*0130*/ 	.word	index@(_ZN7cutlass13device_kernelIN5flash11enable_sm90INS1_16FlashAttnFwdSm90INS1_25CollectiveMainloopFwdSm90ILi2EN4cute5tupleIJNS5_1CILi1EEES8_S8_EEENS6_IJNS7_ILi192EEENS7_ILi160EEENS7_ILi64EEEEEELi64ENS_12float_e4m3_tEfNS_4arch4Sm90ELb0ELb0ELb1ELb1ELb1ELb0ELb0ELb1ELb1ELb1ELb0ELb0EEENS1_21CollectiveEpilogueFwdINS6_IJSA_SC_SB_EEES9_NS_10bfloat16_tESG_Li384ELb1ELb1ELb0ELb1EEENS1_36VarlenDynamicPersistentTileSchedulerILi192ELi160ELi384ELi128ELb0ELb1ELb1ELb0ELb1ELb1EEEEEEEEEvNT_6ParamsE)
	.align		4
        /*0134*/ 	.word	index@(__assertfail)
	.align		4
        /*0138*/ 	.word	index@(_ZN7cutlass13device_kernelIN5flash11enable_sm90INS1_16FlashAttnFwdSm90INS1_25CollectiveMainloopFwdSm90ILi2EN4cute5tupleIJNS5_1CILi1EEES8_S8_EEENS6_IJNS7_ILi192EEENS7_ILi160EEENS7_ILi64EEEEEELi64ENS_12float_e4m3_tEfNS_4arch4Sm90ELb0ELb0ELb1ELb1ELb1ELb1ELb0ELb1ELb1ELb1ELb0ELb0EEENS1_21CollectiveEpilogueFwdINS6_IJSA_SC_SB_EEES9_NS_10bfloat16_tESG_Li384ELb1ELb1ELb0ELb1EEENS1_36VarlenDynamicPersistentTileSchedulerILi192ELi160ELi384ELi128ELb0ELb1ELb1ELb0ELb1ELb1EEEEEEEEEvNT_6ParamsE)
	.align		4
        /*013c*/ 	.word	index@(__assertfail)
	.align		4
        /*0140*/ 	.word	index@(_ZN7cutlass13device_kernelIN5flash11enable_sm90INS1_16FlashAttnFwdSm90INS1_25CollectiveMainloopFwdSm90ILi2EN4cute5tupleIJNS5_1CILi1EEES8_S8_EEENS6_IJNS7_ILi192EEENS7_ILi160EEENS7_ILi64EEEEEELi64ENS_12float_e4m3_tEfNS_4arch4Sm90ELb0ELb1ELb1ELb0ELb1ELb0ELb0ELb1ELb1ELb1ELb0ELb0EEENS1_21CollectiveEpilogueFwdINS6_IJSA_SC_SB_EEES9_NS_10bfloat16_tESG_Li384ELb0ELb1ELb0ELb1EEENS1_30DynamicPersistentTileSchedulerILi384ELi128ELb0ELb1ELb1EEEEEEEEEvNT_6ParamsE)
	.align		4
        /*0144*/ 	.word	index@(__assertfail)
	.align		4
        /*0148*/ 	.word	index@(_ZN7cutlass13device_kernelIN5flash11enable_sm90INS1_16FlashAttnFwdSm90INS1_25CollectiveMainloopFwdSm90ILi2EN4cute5tupleIJNS5_1CILi1EEES8_S8_EEENS6_IJNS7_ILi192EEENS7_ILi160EEENS7_ILi64EEEEEELi64ENS_12float_e4m3_tEfNS_4arch4Sm90ELb0ELb1ELb1ELb1ELb1ELb0ELb0ELb1ELb1ELb1ELb0ELb0EEENS1_21CollectiveEpilogueFwdINS6_IJSA_SC_SB_EEES9_NS_10bfloat16_tESG_Li384ELb1ELb1ELb0ELb1EEENS1_36VarlenDynamicPersistentTileSchedulerILi192ELi160ELi384ELi128ELb0ELb1ELb1ELb1ELb0ELb1EEEEEEEEEvNT_6ParamsE)
	.align		4
        /*014c*/ 	.word	index@(__assertfail)
	.align		4
        /*0150*/ 	.word	index@(_ZN7cutlass13device_kernelIN5flash11enable_sm90INS1_16FlashAttnFwdSm90INS1_25CollectiveMainloopFwdSm90ILi2EN4cute5tupleIJNS5_1CILi1EEES8_S8_EEENS6_IJNS7_ILi192EEENS7_ILi160EEENS7_ILi64EEEEEELi64ENS_12float_e4m3_tEfNS_4arch4Sm90ELb0ELb1ELb1ELb1ELb1ELb1ELb0ELb1ELb1ELb1ELb0ELb0EEENS1_21CollectiveEpilogueFwdINS6_IJSA_SC_SB_EEES9_NS_10bfloat16_tESG_Li384ELb1ELb1ELb0ELb1EEENS1_36VarlenDynamicPersistentTileSchedulerILi192ELi160ELi384ELi128ELb0ELb1ELb1ELb1ELb0ELb1EEEEEEEEEvNT_6ParamsE)
	.align		4
        /*0154*/ 	.word	index@(__assertfail)
	.align		4
        /*0158*/ 	.word	index@(_ZN7cutlass13device_kernelIN5flash11enable_sm90INS1_16FlashAttnFwdSm90INS1_25CollectiveMainloopFwdSm90ILi2EN4cute5tupleIJNS5_1CILi1EEES8_S8_EEENS6_IJNS7_ILi192EEENS7_ILi160EEENS7_ILi64EEEEEELi64ENS_12float_e4m3_tEfNS_4arch4Sm90ELb1ELb0ELb1ELb0ELb1ELb0ELb0ELb1ELb1ELb1ELb0ELb0EEENS1_21CollectiveEpilogueFwdINS6_IJSA_SC_SB_EEES9_NS_10bfloat16_tESG_Li384ELb0ELb1ELb0ELb1EEENS1_30DynamicPersistentTileSchedulerILi384ELi128ELb0ELb1ELb1EEEEEEEEEvNT_6ParamsE)
	.align		4
        /*015c*/ 	.word	index@(__assertfail)
	.align		4
        /*0160*/ 	.word	index@(_ZN7cutlass13device_kernelIN5flash11enable_sm90INS1_16FlashAttnFwdSm90INS1_25CollectiveMainloopFwdSm90ILi2EN4cute5tupleIJNS5_1CILi1EEES8_S8_EEENS6_IJNS7_ILi192EEENS7_ILi160EEENS7_ILi64EEEEEELi64ENS_12float_e4m3_tEfNS_4arch4Sm90ELb1ELb0ELb1ELb1ELb1ELb0ELb0ELb1ELb1ELb1ELb0ELb0EEENS1_21CollectiveEpilogueFwdINS6_IJSA_SC_SB_EEES9_NS_10bfloat16_tESG_Li384ELb1ELb1ELb0ELb1EEENS1_36VarlenDynamicPersistentTileSchedulerILi192ELi160ELi384ELi128ELb0ELb1ELb1ELb1ELb1ELb1EEEEEEEEEvNT_6ParamsE)
	.align		4
        /*0164*/ 	.word	index@(__assertfail)
	.align		4
        /*0168*/ 	.word	index@(_ZN7cutlass13device_kernelIN5flash11enable_sm90INS1_16FlashAttnFwdSm90INS1_25CollectiveMainloopFwdSm90ILi2EN4cute5tupleIJNS5_1CILi1EEES8_S8_EEENS6_IJNS7_ILi192EEENS7_ILi160EEENS7_ILi64EEEEEELi64ENS_12float_e4m3_tEfNS_4arch4Sm90ELb1ELb0ELb1ELb1ELb1ELb1ELb0ELb1ELb1ELb1ELb0ELb0EEENS1_21CollectiveEpilogueFwdINS6_IJSA_SC_SB_EEES9_NS_10bfloat16_tESG_Li384ELb1ELb1ELb0ELb1EEENS1_36VarlenDynamicPersistentTileSchedulerILi192ELi160ELi384ELi128ELb0ELb1ELb1ELb1ELb1ELb1EEEEEEEEEvNT_6ParamsE)
	.align		4
        /*016c*/ 	.word	index@(__assertfail)
	.align		4
        /*0170*/ 	.word	0x00000000
	.align		4
        /*0174*/ 	.word	0xfffffffe
	.align		4
        /*0178*/ 	.word	0x00000000
	.align		4
        /*017c*/ 	.word	0xfffffffd
	.align		4
        /*0180*/ 	.word	0x00000000
	.align		4
        /*0184*/ 	.word	0xfffffffc


//--------------------- .nv.constant4             --------------------------
	.section	.nv.constant4,"a",@progbits
	.align	8
	.align		8
.nv.constant4:
        /*0000*/ 	.dword	__assertfail
	.align		8
        /*0008*/ 	.dword	__unnamed_1
	.align		8
        /*0010*/ 	.dword	__unnamed_2
	.align		8
        /*0018*/ 	.dword	__unnamed_3
	.align		8
        /*0020*/ 	.dword	__unnamed_4
	.align		8
        /*0028*/ 	.dword	__unnamed_5
	.align		8
        /*0030*/ 	.dword	__unnamed_6
	.align		8
        /*0038*/ 	.dword	_ZZN5flash28permute_output_fp8_VcolmajorIN4cute6TensorINS1_11ArrayEngineIN7cutlass10bfloat16_tELm32EEENS1_6LayoutINS1_5tupleIJNS8_IJNS1_1CILi2EEESA_NS9_ILi8EEEEEENS9_ILi1EEESD_EEENS8_IJNS8_IJSD_SA_NS9_ILi4EEEEEENS9_ILi0EEESH_EEEEEEEEEvRT_E9upper_map
	.align		8
        /*0040*/ 	.dword	__unnamed_7
	.align		8
        /*0048*/ 	.dword	__unnamed_8
	.align		8
        /*0050*/ 	.dword	__unnamed_9
	.align		8
        /*0058*/ 	.dword	__unnamed_10
	.align		8
        /*0060*/ 	.dword	__unnamed_11
	.align		8
        /*0068*/ 	.dword	__unnamed_12
	.align		8
        /*0070*/ 	.dword	_ZZN5flash28permute_output_fp8_VcolmajorIN4cute6TensorINS1_11ArrayEngineIN7cutlass10bfloat16_tELm48EEENS1_6LayoutINS1_5tupleIJNS8_IJNS1_1CILi2EEESA_NS9_ILi12EEEEEENS9_ILi1EEESD_EEENS8_IJNS8_IJSD_SA_NS9_ILi4EEEEEENS9_ILi0EEESH_EEEEEEEEEvRT_E9upper_map
	.align		8
        /*0078*/ 	.dword	__unnamed_13
	.align		8
        /*0080*/ 	.dword	__unnamed_14
	.align		8
        /*0088*/ 	.dword	__unnamed_15
	.align		8
        /*0090*/ 	.dword	__unnamed_16
	.align		8
        /*0098*/ 	.dword	__unnamed_17
	.align		8
        /*00a0*/ 	.dword	__unnamed_18
	.align		8
        /*00a8*/ 	.dword	_ZZN5flash28permute_output_fp8_VcolmajorIN4cute6TensorINS1_11ArrayEngineIN7cutlass10bfloat16_tELm64EEENS1_6LayoutINS1_5tupleIJNS8_IJNS1_1CILi2EEESA_NS9_ILi16EEEEEENS9_ILi1EEESD_EEENS8_IJNS8_IJSD_SA_NS9_ILi4EEEEEENS9_ILi0EEESH_EEEEEEEEEvRT_E9upper_map
	.align		8
        /*00b0*/ 	.dword	__unnamed_19
	.align		8
        /*00b8*/ 	.dword	__unnamed_20
	.align		8
        /*00c0*/ 	.dword	__unnamed_21
	.align		8
        /*00c8*/ 	.dword	__unnamed_22
	.align		8
        /*00d0*/ 	.dword	__unnamed_23
	.align		8
        /*00d8*/ 	.dword	_ZZN5flash28permute_output_fp8_VcolmajorIN4cute6TensorINS1_11ArrayEngineIN7cutlass10bfloat16_tELm96EEENS1_6LayoutINS1_5tupleIJNS8_IJNS1_1CILi2EEESA_NS9_ILi24EEEEEENS9_ILi1EEESD_EEENS8_IJNS8_IJSD_SA_NS9_ILi4EEEEEENS9_ILi0EEESH_EEEEEEEEEvRT_E9upper_map
	.align		8
        /*00e0*/ 	.dword	__unnamed_24
	.align		8
        /*00e8*/ 	.dword	__unnamed_25
	.align		8
        /*00f0*/ 	.dword	__unnamed_26
	.align		8
        /*00f8*/ 	.dword	__unnamed_27
	.align		8
        /*0100*/ 	.dword	__unnamed_28
	.align		8
        /*0108*/ 	.dword	__unnamed_29
	.align		8
        /*0110*/ 	.dword	__unnamed_30
	.align		8
        /*0118*/ 	.dword	__unnamed_31
	.align		8
        /*0120*/ 	.dword	__unnamed_32
	.align		8
        /*0128*/ 	.dword	_ZZN5flash28permute_output_fp8_VcolmajorIN4cute6TensorINS1_11ArrayEngineIN7cutlass10bfloat16_tELm128EEENS1_6LayoutINS1_5tupleIJNS8_IJNS1_1CILi2EEESA_NS9_ILi32EEEEEENS9_ILi1EEESD_EEENS8_IJNS8_IJSD_SA_NS9_ILi4EEEEEENS9_ILi0EEESH_EEEEEEEEEvRT_E9upper_map
	.align		8
        /*0130*/ 	.dword	__unnamed_33
	.align		8
        /*0138*/ 	.dword	__unnamed_34
	.align		8
        /*0140*/ 	.dword	__unnamed_35
	.align		8
        /*0148*/ 	.dword	__unnamed_36
	.align		8
        /*0150*/ 	.dword	__unnamed_37
	.align		8
        /*0158*/ 	.dword	_ZN80_INTERNAL_56c05319_44_flash_fwd_hdimall_e4m3_paged_softcap_sm90_cu_c04999b1_36294cuda3std3__45__cpo5beginE
	.align		8
        /*0160*/ 	.dword	_ZN80_INTERNAL_56c05319_44_flash_fwd_hdimall_e4m3_paged_softcap_sm90_cu_c04999b1_36294cuda3std3__45__cpo3endE
	.align		8
        /*0168*/ 	.dword	_ZN80_INTERNAL_56c05319_44_flash_fwd_hdimall_e4m3_paged_softcap_sm90_cu_c04999b1_36294cuda3std3__45__cpo6cbeginE
	.align		8
        /*0170*/ 	.dword	_ZN80_INTERNAL_56c05319_44_flash_fwd_hdimall_e4m3_paged_softcap_sm90_cu_c04999b1_36294cuda3std3__45__cpo4cendE
	.align		8
        /*0178*/ 	.dword	_ZN80_INTERNAL_56c05319_44_flash_fwd_hdimall_e4m3_paged_softcap_sm90_cu_c04999b1_36294cuda3std3__482_GLOBAL__N__56c05319_44_flash_fwd_hdimall_e4m3_paged_softcap_sm90_cu_c04999b1_36296ignoreE
	.align		8
        /*0180*/ 	.dword	_ZN80_INTERNAL_56c05319_44_flash_fwd_hdimall_e4m3_paged_softcap_sm90_cu_c04999b1_36294cuda3std3__419piecewise_constructE
	.align		8
        /*0188*/ 	.dword	_ZN80_INTERNAL_56c05319_44_flash_fwd_hdimall_e4m3_paged_softcap_sm90_cu_c04999b1_36294cuda3std3__48in_placeE
	.align		8
        /*0190*/ 	.dword	_ZN80_INTERNAL_56c05319_44_flash_fwd_hdimall_e4m3_paged_softcap_sm90_cu_c04999b1_36294cuda3std6ranges3__45__cpo4swapE
	.align		8
        /*0198*/ 	.dword	_ZN80_INTERNAL_56c05319_44_flash_fwd_hdimall_e4m3_paged_softcap_sm90_cu_c04999b1_36294cuda3std6ranges3__45__cpo9iter_moveE
	.align		8
        /*01a0*/ 	.dword	_ZN80_INTERNAL_56c05319_44_flash_fwd_hdimall_e4m3_paged_softcap_sm90_cu_c04999b1_36294cute7productE
	.align		8
        /*01a8*/ 	.dword	_ZN80_INTERNAL_56c05319_44_flash_fwd_hdimall_e4m3_paged_softcap_sm90_cu_c04999b1_36294cute1_E
	.align		8
        /*01b0*/ 	.dword	$str$23
	.align		8
        /*01b8*/ 	.dword	$str$24


//--------------------- .text._ZN7cutlass13device_kernelIN5flash11enable_sm90INS1_16FlashAttnFwdSm90INS1_25CollectiveMainloopFwdSm90ILi2EN4cute5tupleIJNS5_1CILi1EEES8_S8_EEENS6_IJNS7_ILi128EEESA_NS7_ILi256EEEEEELi256ENS_12float_e4m3_tEfNS_4arch4Sm90ELb0ELb0ELb1ELb0ELb1ELb0ELb0ELb1ELb0ELb1ELb0ELb0EEENS1_21CollectiveEpilogueFwdINS6_IJSA_SB_SA_EEES9_NS_10bfloat16_tESF_Li256ELb0ELb1ELb0ELb1EEENS1_29StaticPersistentTileSchedulerILb0EEEEEEEEEvNT_6ParamsE --------------------------
	.section	.text._ZN7cutlass13device_kernelIN5flash11enable_sm90INS1_16FlashAttnFwdSm90INS1_25CollectiveMainloopFwdSm90ILi2EN4cute5tupleIJNS5_1CILi1EEES8_S8_EEENS6_IJNS7_ILi128EEESA_NS7_ILi256EEEEEELi256ENS_12float_e4m3_tEfNS_4arch4Sm90ELb0ELb0ELb1ELb0ELb1ELb0ELb0ELb1ELb0ELb1ELb0ELb0EEENS1_21CollectiveEpilogueFwdINS6_IJSA_SB_SA_EEES9_NS_10bfloat16_tESF_Li256ELb0ELb1ELb0ELb1EEENS1_29StaticPersistentTileSchedulerILb0EEEEEEEEEvNT_6ParamsE,"ax",@progbits
	.align	128
.text._ZN7cutlass13device_kernelIN5flash11enable_sm90INS1_16FlashAttnFwdSm90INS1_25CollectiveMainloopFwdSm90ILi2EN4cute5tupleIJNS5_1CILi1EEES8_S8_EEENS6_IJNS7_ILi128EEESA_NS7_ILi256EEEEEELi256ENS_12float_e4m3_tEfNS_4arch4Sm90ELb0ELb0ELb1ELb0ELb1ELb0ELb0ELb1ELb0ELb1ELb0ELb0EEENS1_21CollectiveEpilogueFwdINS6_IJSA_SB_SA_EEES9_NS_10bfloat16_tESF_Li256ELb0ELb1ELb0ELb1EEENS1_29StaticPersistentTileSchedulerILb0EEEEEEEEEvNT_6ParamsE:
        .type           _ZN7cutlass13device_kernelIN5flash11enable_sm90INS1_16FlashAttnFwdSm90INS1_25CollectiveMainloopFwdSm90ILi2EN4cute5tupleIJNS5_1CILi1EEES8_S8_EEENS6_IJNS7_ILi128EEESA_NS7_ILi256EEEEEELi256ENS_12float_e4m3_tEfNS_4arch4Sm90ELb0ELb0ELb1ELb0ELb1ELb0ELb0ELb1ELb0ELb1ELb0ELb0EEENS1_21CollectiveEpilogueFwdINS6_IJSA_SB_SA_EEES9_NS_10bfloat16_tESF_Li256ELb0ELb1ELb0ELb1EEENS1_29StaticPersistentTileSchedulerILb0EEEEEEEEEvNT_6ParamsE,@function
        .size           _ZN7cutlass13device_kernelIN5flash11enable_sm90INS1_16FlashAttnFwdSm90INS1_25CollectiveMainloopFwdSm90ILi2EN4cute5tupleIJNS5_1CILi1EEES8_S8_EEENS6_IJNS7_ILi128EEESA_NS7_ILi256EEEEEELi256ENS_12float_e4m3_tEfNS_4arch4Sm90ELb0ELb0ELb1ELb0ELb1ELb0ELb0ELb1ELb0ELb1ELb0ELb0EEENS1_21CollectiveEpilogueFwdINS6_IJSA_SB_SA_EEES9_NS_10bfloat16_tESF_Li256ELb0ELb1ELb0ELb1EEENS1_29StaticPersistentTileSchedulerILb0EEEEEEEEEvNT_6ParamsE,(.L_x_15825 - _ZN7cutlass13device_kernelIN5flash11enable_sm90INS1_16FlashAttnFwdSm90INS1_25CollectiveMainloopFwdSm90ILi2EN4cute5tupleIJNS5_1CILi1EEES8_S8_EEENS6_IJNS7_ILi128EEESA_NS7_ILi256EEEEEELi256ENS_12float_e4m3_tEfNS_4arch4Sm90ELb0ELb0ELb1ELb0ELb1ELb0ELb0ELb1ELb0ELb1ELb0ELb0EEENS1_21CollectiveEpilogueFwdINS6_IJSA_SB_SA_EEES9_NS_10bfloat16_tESF_Li256ELb0ELb1ELb0ELb1EEENS1_29StaticPersistentTileSchedulerILb0EEEEEEEEEvNT_6ParamsE)
        .other          _ZN7cutlass13device_kernelIN5flash11enable_sm90INS1_16FlashAttnFwdSm90INS1_25CollectiveMainloopFwdSm90ILi2EN4cute5tupleIJNS5_1CILi1EEES8_S8_EEENS6_IJNS7_ILi128EEESA_NS7_ILi256EEEEEELi256ENS_12float_e4m3_tEfNS_4arch4Sm90ELb0ELb0ELb1ELb0ELb1ELb0ELb0ELb1ELb0ELb1ELb0ELb0EEENS1_21CollectiveEpilogueFwdINS6_IJSA_SB_SA_EEES9_NS_10bfloat16_tESF_Li256ELb0ELb1ELb0ELb1EEENS1_29StaticPersistentTileSchedulerILb0EEEEEEEEEvNT_6ParamsE,@"STO_CUDA_ENTRY STV_DEFAULT"
_ZN7cutlass13device_kernelIN5flash11enable_sm90INS1_16FlashAttnFwdSm90INS1_25CollectiveMainloopFwdSm90ILi2EN4cute5tupleIJNS5_1CILi1EEES8_S8_EEENS6_IJNS7_ILi128EEESA_NS7_ILi256EEEEEELi256ENS_12float_e4m3_tEfNS_4arch4Sm90ELb0ELb0ELb1ELb0ELb1ELb0ELb0ELb1ELb0ELb1ELb0ELb0EEENS1_21CollectiveEpilogueFwdINS6_IJSA_SB_SA_EEES9_NS_10bfloat16_tESF_Li256ELb0ELb1ELb0ELb1EEENS1_29StaticPersistentTileSchedulerILb0EEEEEEEEEvNT_6ParamsE:
[----:B------:R-:W0:Y:S02]  /*0000*/  LDC R1, c[0x0][0x28] ;  /* 0x00000a00ff017b82 */ /* 0x000e240000000800 */
[----:B0-----:R-:W-:Y:S01]  /*0010*/  VIADD R1, R1, 0xfffffff0 ;  /* 0xfffffff001017836 */ /* 0x001fe20000000000 */
[----:B------:R-:W0:Y:S01]  /*0020*/  S2R R3, SR_TID.X ;  /* 0x0000000000037919 */ /* 0x000e220000002100 */
[----:B------:R-:W-:Y:S01]  /*0030*/  ELECT P0, URZ, PT ;  /* 0x00000000003f782f */ /* 0x000fe20003800000 */
[----:B------:R-:W-:Y:S01]  /*0040*/  UMOV UR4, 0x80 ;  /* 0x0000008000047882 */ /* 0x000fe20000000000 */
[----:B------:R-:W-:Y:S01]  /*0050*/  UMOV UR7, 0x100 ;  /* 0x0000010000077882 */ /* 0x000fe20000000000 */
[--C-:B0-----:R-:W-:Y:S02]  /*0060*/  SHF.R.U32.HI R0, RZ, 0x5, R3.reuse ;  /* 0x00000005ff007819 */ /* 0x101fe40000011603 */
[----:B------:R-:W-:-:S03]  /*0070*/  SHF.R.U32.HI R3, RZ, 0x7, R3 ;  /* 0x00000007ff037819 */ /* 0x000fc60000011603 */
[----:B------:R-:W0:Y:S04]  /*0080*/  SHFL.IDX PT, R2, R0, RZ, 0x1f ;  /* 0x00001fff00027589 */ /* 0x000e2800000e0000 */
[----:B------:R-:W1:Y:S01]  /*0090*/  SHFL.IDX PT, R3, R3, RZ, 0x1f ;  /* 0x00001fff03037589 */ /* 0x000e6200000e0000 */
[C---:B0-----:R-:W-:Y:S02]  /*00a0*/  ISETP.NE.OR P0, PT, R2.reuse, RZ, !P0 ;  /* 0x000000ff0200720c */ /* 0x041fe40004705670 */
[----:B------:R-:W-:-:S11]  /*00b0*/  ISETP.NE.AND P1, PT, R2, RZ, PT ;  /* 0x000000ff0200720c */ /* 0x000fd60003f25270 */
[----:B------:R-:W-:Y:S01]  /*00c0*/  VOTEU.ALL UP0, P0 ;  /* 0x00000000003f7886 */ /* 0x000fe20000000000 */
[----:B------:R-:W-:-:S04]  /*00d0*/  VOTEU.ALL UP1, P0 ;  /* 0x00000000003f7886 */ /* 0x000fc80000020000 */
[----:B------:R-:W0:Y:S01]  /*00e0*/  @!UP0 S2UR UR8, SR_CgaCtaId ;  /* 0x00000000000889c3 */ /* 0x000e220000008800 */
[----:B------:R-:W-:Y:S01]  /*00f0*/  @!UP0 UMOV UR6, 0x400 ;  /* 0x0000040000068882 */ /* 0x000fe20000000000 */
[----:B------:R-:W-:-:S04]  /*0100*/  @!UP0 UIADD3 UR4, -UR4, 0x100000, URZ ;  /* 0x0010000004048890 */ /* 0x000fc8000fffe13f */
[----:B------:R-:W-:Y:S02]  /*0110*/  @!UP0 USHF.L.U32 UR5, UR4, 0xb, URZ ;  /* 0x0000000b04058899 */ /* 0x000fe4000800063f */
[----:B------:R-:W-:Y:S02]  /*0120*/  @!UP0 USHF.L.U32 UR4, UR4, 0x1, URZ ;  /* 0x0000000104048899 */ /* 0x000fe4000800063f */
[----:B0-----:R-:W-:Y:S02]  /*0130*/  @!UP0 ULEA UR8, UR8, UR6, 0x18 ;  /* 0x0000000608088291 */ /* 0x001fe4000f8ec03f */
[----:B------:R-:W-:-:S04]  /*0140*/  @!UP0 UIADD3 UR6, -UR7, 0x100000, URZ ;  /* 0x0010000007068890 */ /* 0x000fc8000fffe13f */
[----:B------:R-:W-:Y:S02]  /*0150*/  @!UP0 USHF.L.U32 UR7, UR6, 0xb, URZ ;  /* 0x0000000b06078899 */ /* 0x000fe4000800063f */
[----:B------:R-:W-:Y:S01]  /*0160*/  @!UP0 USHF.L.U32 UR6, UR6, 0x1, URZ ;  /* 0x0000000106068899 */ /* 0x000fe2000800063f */
[----:B------:R-:W-:-:S05]  /*0170*/  VOTEU.ALL UP0, P0 ;  /* 0x00000000003f7886 */ /* 0x000fca0000000000 */
[----:B------:R0:W2:Y:S06]  /*0180*/  @!UP0 SYNCS.EXCH.64 URZ, [UR8+0x38800], UR4 ;  /* 0x03880004083f85b2 */ /* 0x0000ac0008000100 */
[----:B------:R0:W3:Y:S02]  /*0190*/  @!UP1 SYNCS.EXCH.64 URZ, [UR8+0x38820], UR6 ;  /* 0x03882006083f95b2 */ /* 0x0000e40008000100 */
[----:B01----:R-:W-:Y:S05]  /*01a0*/  @P1 BRA `(.L_x_0) ;  /* 0x0000000000481947 */ /* 0x003fea0003800000 */
[----:B------:R-:W0:Y:S01]  /*01b0*/  S2UR UR5, SR_CgaCtaId ;  /* 0x00000000000579c3 */ /* 0x000e220000008800 */
[----:B------:R-:W-:Y:S01]  /*01c0*/  UMOV UR4, 0x400 ;  /* 0x0000040000047882 */ /* 0x000fe20000000000 */
[----:B------:R-:W-:Y:S01]  /*01d0*/  UMOV UR6, 0x80 ;  /* 0x0000008000067882 */ /* 0x000fe20000000000 */
[----:B------:R-:W-:Y:S01]  /*01e0*/  UMOV UR7, 0x100 ;  /* 0x0000010000077882 */ /* 0x000fe20000000000 */
[----:B------:R-:W-:Y:S01]  /*01f0*/  ELECT P0, URZ, PT ;  /* 0x00000000003f782f */ /* 0x000fe20003800000 */
[----:B0-----:R-:W-:Y:S02]  /*0200*/  ULEA UR8, UR5, UR4, 0x18 ;  /* 0x0000000405087291 */ /* 0x001fe4000f8ec03f */
[----:B------:R-:W-:-:S04]  /*0210*/  UIADD3 UR4, -UR6, 0x100000, URZ ;  /* 0x0010000006047890 */ /* 0x000fc8000fffe13f */
[----:B------:R-:W-:Y:S02]  /*0220*/  USHF.L.U32 UR5, UR4, 0xb, URZ ;  /* 0x0000000b04057899 */ /* 0x000fe4000800063f */
[----:B------:R-:W-:Y:S02]  /*0230*/  USHF.L.U32 UR4, UR4, 0x1, URZ ;  /* 0x0000000104047899 */ /* 0x000fe4000800063f */
[----:B------:R-:W-:-:S04]  /*0240*/  UIADD3 UR6, -UR7, 0x100000, URZ ;  /* 0x0010000007067890 */ /* 0x000fc8000fffe13f */
[----:B------:R-:W-:Y:S02]  /*0250*/  USHF.L.U32 UR7, UR6, 0xb, URZ ;  /* 0x0000000b06077899 */ /* 0x000fe4000800063f */
[----:B------:R-:W-:Y:S01]  /*0260*/  USHF.L.U32 UR6, UR6, 0x1, URZ ;  /* 0x0000000106067899 */ /* 0x000fe2000800063f */
[----:B------:R-:W0:Y:S03]  /*0270*/  FENCE.VIEW.ASYNC.S ;  /* 0x00000000000073c6 */ /* 0x000e260000000000 */
[----:B0-----:R0:W1:Y:S08]  /*0280*/  SYNCS.EXCH.64 URZ, [UR8+0x38830], UR4 ;  /* 0x03883004083f75b2 */ /* 0x0010700008000100 */
[----:B------:R0:W4:Y:S01]  /*0290*/  SYNCS.EXCH.64 URZ, [UR8+0x38840], UR6 ;  /* 0x03884006083f75b2 */ /* 0x0001220008000100 */
[----:B------:R0:W0:Y:S01]  /*02a0*/  SYNCS.EXCH.64 URZ, [UR8+0x38838], UR4 ;  /* 0x03883804083f75b2 */ /* 0x0000220008000100 */
[----:B------:R0:W0:Y:S01]  /*02b0*/  SYNCS.EXCH.64 URZ, [UR8+0x38848], UR6 ;  /* 0x03884806083f75b2 */ /* 0x0000220008000100 */
[----:B------:R-:W-:Y:S01]  /*02c0*/  NOP ;  /* 0x0000000000007918 */ /* 0x000fe20000000000 */
.L_x_0:
[----:B------:R-:W5:Y:S01]  /*02d0*/  SHFL.IDX PT, R2, R0, RZ, 0x1f ;  /* 0x00001fff00027589 */ /* 0x000f6200000e0000 */
[----:B------:R-:W-:Y:S01]  /*02e0*/  NOP ;  /* 0x0000000000007918 */ /* 0x000fe20000000000 */
[----:B-----5:R-:W-:-:S13]  /*02f0*/  ISETP.NE.AND P0, PT, R2, RZ, PT ;  /* 0x000000ff0200720c */ /* 0x020fda0003f05270 */
[----:B------:R-:W-:Y:S05]  /*0300*/  @P0 BRA `(.L_x_1) ;  /* 0x0000000000480947 */ /* 0x000fea0003800000 */
[----:B0-----:R-:W0:Y:S01]  /*0310*/  S2UR UR5, SR_CgaCtaId ;  /* 0x00000000000579c3 */ /* 0x001e220000008800 */
        /* <DEDUP_REMOVED lines=12> */
[----:B0-----:R0:W0:Y:S08]  /*03e0*/  SYNCS.EXCH.64 URZ, [UR8+0x38850], UR4 ;  /* 0x03885004083f75b2 */ /* 0x0010300008000100 */
[----:B------:R0:W0:Y:S01]  /*03f0*/  SYNCS.EXCH.64 URZ, [UR8+0x38860], UR6 ;  /* 0x03886006083f75b2 */ /* 0x0000220008000100 */
[----:B------:R0:W0:Y:S01]  /*0400*/  SYNCS.EXCH.64 URZ, [UR8+0x38858], UR4 ;  /* 0x03885804083f75b2 */ /* 0x0000220008000100 */
[----:B------:R0:W0:Y:S01]  /*0410*/  SYNCS.EXCH.64 URZ, [UR8+0x38868], UR6 ;  /* 0x03886806083f75b2 */ /* 0x0000220008000100 */
[----:B------:R-:W-:Y:S01]  /*0420*/  NOP ;  /* 0x0000000000007918 */ /* 0x000fe20000000000 */
.L_x_1:
[----:B------:R-:W5:Y:S01]  /*0430*/  SHFL.IDX PT, R2, R0, RZ, 0x1f ;  /* 0x00001fff00027589 */ /* 0x000f6200000e0000 */
[----:B------:R-:W-:Y:S01]  /*0440*/  NOP ;  /* 0x0000000000007918 */ /* 0x000fe20000000000 */
[----:B-----5:R-:W-:-:S13]  /*0450*/  ISETP.NE.AND P0, PT, R2, RZ, PT ;  /* 0x000000ff0200720c */ /* 0x020fda0003f05270 */
[----:B------:R-:W-:Y:S05]  /*0460*/  @P0 BRA `(.L_x_2) ;  /* 0x0000000000380947 */ /* 0x000fea0003800000 */
[----:B0-----:R-:W0:Y:S01]  /*0470*/  S2UR UR5, SR_CgaCtaId ;  /* 0x00000000000579c3 */ /* 0x001e220000008800 */
[----:B------:R-:W-:Y:S01]  /*0480*/  UMOV UR4, 0x400 ;  /* 0x0000040000047882 */ /* 0x000fe20000000000 */
[----:B------:R-:W-:Y:S01]  /*0490*/  UMOV UR7, 0x80 ;  /* 0x0000008000077882 */ /* 0x000fe20000000000 */
[----:B------:R-:W-:Y:S01]  /*04a0*/  ELECT P0, URZ, PT ;  /* 0x00000000003f782f */ /* 0x000fe20003800000 */
[----:B0-----:R-:W-:Y:S02]  /*04b0*/  ULEA UR6, UR5, UR4, 0x18 ;  /* 0x0000000405067291 */ /* 0x001fe4000f8ec03f */
[----:B------:R-:W-:-:S04]  /*04c0*/  UIADD3 UR4, -UR7, 0x100000, URZ ;  /* 0x0010000007047890 */ /* 0x000fc8000fffe13f */
[----:B------:R-:W-:Y:S02]  /*04d0*/  USHF.L.U32 UR5, UR4, 0xb, URZ ;  /* 0x0000000b04057899 */ /* 0x000fe4000800063f */
[----:B------:R-:W-:Y:S01]  /*04e0*/  USHF.L.U32 UR4, UR4, 0x1, URZ ;  /* 0x0000000104047899 */ /* 0x000fe2000800063f */
[----:B------:R-:W0:Y:S11]  /*04f0*/  FENCE.VIEW.ASYNC.S ;  /* 0x00000000000073c6 */ /* 0x000e360000000000 */
[----:B0-----:R0:W0:Y:S01]  /*0500*/  SYNCS.EXCH.64 URZ, [UR6+0x38870], UR4 ;  /* 0x03887004063f75b2 */ /* 0x0010220008000100 */
[----:B------:R0:W0:Y:S01]  /*0510*/  SYNCS.EXCH.64 URZ, [UR6+0x38880], UR4 ;  /* 0x03888004063f75b2 */ /* 0x0000220008000100 */
[----:B------:R0:W0:Y:S01]  /*0520*/  SYNCS.EXCH.64 URZ, [UR6+0x38878], UR4 ;  /* 0x03887804063f75b2 */ /* 0x0000220008000100 */
[----:B------:R0:W0:Y:S01]  /*0530*/  SYNCS.EXCH.64 URZ, [UR6+0x38888], UR4 ;  /* 0x03888804063f75b2 */ /* 0x0000220008000100 */
[----:B------:R-:W-:Y:S01]  /*0540*/  NOP ;  /* 0x0000000000007918 */ /* 0x000fe20000000000 */
.L_x_2:
        /* <DEDUP_REMOVED lines=22> */
.L_x_3:
[----:B------:R-:W5:Y:S01]  /*06b0*/  SHFL.IDX PT, R2, R0, RZ, 0x1f ;  /* 0x00001fff00027589 */ /* 0x000f6200000e0000 */
[----:B------:R-:W0:Y:S01]  /*06c0*/  S2UR UR45, SR_CgaCtaId ;  /* 0x00000000002d79c3 */ /* 0x000e220000008800 */
[----:B------:R-:W-:Y:S01]  /*06d0*/  R2UR UR9, R3 ;  /* 0x00000000030972ca */ /* 0x000fe200000e0000 */
[----:B------:R-:W-:Y:S01]  /*06e0*/  NOP ;  /* 0x0000000000007918 */ /* 0x000fe20000000000 */
[----:B-----5:R-:W-:-:S13]  /*06f0*/  ISETP.NE.AND P0, PT, R2, RZ, PT ;  /* 0x000000ff0200720c */ /* 0x020fda0003f05270 */
[----:B0-----:R-:W-:Y:S05]  /*0700*/  @P0 BRA `(.L_x_4) ;  /* 0x0000000000480947 */ /* 0x001fea0003800000 */
        /* <DEDUP_REMOVED lines=18> */
.L_x_4:
[----:B------:R-:W-:Y:S01]  /*0830*/  UISETP.NE.AND UP0, UPT, UR9, URZ, UPT ;  /* 0x0000003f0900728c */ /* 0x000fe2000bf05270 */
[----:B------:R-:W-:Y:S01]  /*0840*/  NOP ;  /* 0x0000000000007918 */ /* 0x000fe20000000000 */
[----:B------:R-:W-:Y:S01]  /*0850*/  UMOV UR38, 0x1 ;  /* 0x0000000100267882 */ /* 0x000fe20000000000 */
[----:B------:R-:W-:Y:S01]  /*0860*/  ULDC.64 UR48, c[0x0][0x208] ;  /* 0x0000820000307ab9 */ /* 0x000fe20000000a00 */
[----:B------:R-:W-:Y:S01]  /*0870*/  USEL UR38, UR38, 0x2, !UP0 ;  /* 0x0000000226267887 */ /* 0x000fe2000c000000 */
[----:B01234-:R-:W-:Y:S01]  /*0880*/  BAR.SYNC.DEFER_BLOCKING 0x0 ;  /* 0x0000000000007b1d */ /* 0x01ffe20000010000 */
[----:B------:R-:W-:-:S13]  /*0890*/  PLOP3.LUT P0, PT, PT, PT, UP0, 0x80, 0x0 ;  /* 0x000000000000781c */ /* 0x000fda0003f0f008 */
[----:B------:R-:W-:Y:S05]  /*08a0*/  @!P0 BRA `(.L_x_5) ;  /* 0x0000009400888947 */ /* 0x000fea0003800000 */
.L_x_6:
[----:B------:R-:W-:-:S08]  /*08b0*/  NOP ;  /* 0x0000000000007918 */ /* 0x000fd00000000000 */
[----:B------:R-:W0:Y:S02]  /*08c0*/  USETMAXREG.TRY_ALLOC.CTAPOOL UP0, 0xe8 ;  /* 0x000000e8000079c8 */ /* 0x000e240008000600 */
[----:B0-----:R-:W-:-:S13]  /*08d0*/  PLOP3.LUT P0, PT, PT, PT, UP0, 0x80, 0x0 ;  /* 0x000000000000781c */ /* 0x001fda0003f0f008 */
[----:B------:R-:W-:Y:S05]  /*08e0*/  @!P0 BRA `(.L_x_6) ;  /* 0xfffffffc00f08947 */ /* 0x000fea000383ffff */
[----:B------:R-:W0:Y:S01]  /*08f0*/  S2R R0, SR_TID.X ;  /* 0x0000000000007919 */ /* 0x000e220000002100 */
[----:B------:R-:W1:Y:S08]  /*0900*/  S2UR UR41, SR_CTAID.X ;  /* 0x00000000002979c3 */ /* 0x000e700000002500 */
[----:B------:R-:W-:Y:S06]  /*0910*/  BAR.ARV 0x8, 0x180 ;  /* 0x0206000000007b1d */ /* 0x000fec0000002000 */
[----:B0-----:R-:W-:-:S04]  /*0920*/  SHF.R.U32.HI R0, RZ, 0x7, R0 ;  /* 0x00000007ff007819 */ /* 0x001fc80000011600 */
[----:B------:R-:W-:Y:S02]  /*0930*/  ISETP.NE.AND P0, PT, R0, 0x1, PT ;  /* 0x000000010000780c */ /* 0x000fe40003f05270 */
[----:B------:R-:W1:Y:S11]  /*0940*/  LDC R0, c[0x0][0xc34] ;  /* 0x00030d00ff007b82 */ /* 0x000e760000000800 */
[----:B------:R-:W-:Y:S06]  /*0950*/  @!P0 BAR.ARV 0x9, 0x100 ;  /* 0x0244000000008b1d */ /* 0x000fec0000002000 */
[----:B-1----:R-:W-:-:S13]  /*0960*/  ISETP.LE.AND P0, PT, R0, UR41, PT ;  /* 0x0000002900007c0c */ /* 0x002fda000bf03270 */
[----:B------:R-:W-:Y:S05]  /*0970*/  @P0 EXIT ;  /* 0x000000000000094d */ /* 0x000fea0003800000 */
[----:B------:R-:W0:Y:S01]  /*0980*/  S2R R2, SR_TID.X ;  /* 0x0000000000027919 */ /* 0x000e220000002100 */
[----:B------:R-:W-:Y:S01]  /*0990*/  ULOP3.LUT UR43, UR38, 0x1, URZ, 0xfc, !UPT ;  /* 0x00000001262b7892 */ /* 0x000fe2000f8efc3f */
[----:B------:R-:W-:Y:S01]  /*09a0*/  UMOV UR42, URZ ;  /* 0x0000003f002a7c82 */ /* 0x000fe20008000000 */
[----:B------:R-:W-:Y:S01]  /*09b0*/  UMOV UR36, URZ ;  /* 0x0000003f00247c82 */ /* 0x000fe20008000000 */
[----:B------:R-:W-:Y:S01]  /*09c0*/  UMOV UR37, URZ ;  /* 0x0000003f00257c82 */ /* 0x000fe20008000000 */
[----:B0-----:R-:W-:-:S05]  /*09d0*/  VIADD R22, R2, 0xffffff80 ;  /* 0xffffff8002167836 */ /* 0x001fca0000000000 */
[----:B------:R-:W-:-:S04]  /*09e0*/  SHF.R.S32.HI R3, RZ, 0x1f, R22 ;  /* 0x0000001fff037819 */ /* 0x000fc80000011416 */
[CC--:B------:R-:W-:Y:S02]  /*09f0*/  LEA.HI R0, R3.reuse, R22.reuse, RZ, 0x7 ;  /* 0x0000001603007211 */ /* 0x0c0fe400078f38ff */
[CC--:B------:R-:W-:Y:S02]  /*0a00*/  LEA.HI R2, R3.reuse, R22.reuse, RZ, 0x4 ;  /* 0x0000001603027211 */ /* 0x0c0fe400078f20ff */
[----:B------:R-:W-:Y:S02]  /*0a10*/  LOP3.LUT R5, R0, 0xffffff80, RZ, 0xc0, !PT ;  /* 0xffffff8000057812 */ /* 0x000fe400078ec0ff */
[----:B------:R-:W-:Y:S02]  /*0a20*/  SHF.R.S32.HI R7, RZ, 0x4, R2 ;  /* 0x00000004ff077819 */ /* 0x000fe40000011402 */
[----:B------:R-:W-:Y:S01]  /*0a30*/  LEA.HI R10, R3, R22, RZ, 0x2 ;  /* 0x00000016030a7211 */ /* 0x000fe200078f10ff */
[----:B------:R-:W-:Y:S01]  /*0a40*/  IMAD.IADD R216, R22, 0x1, -R5 ;  /* 0x0000000116d87824 */ /* 0x000fe200078e0a05 */
[----:B------:R-:W-:-:S02]  /*0a50*/  LOP3.LUT R5, R2, 0x3fffff0, RZ, 0xc0, !PT ;  /* 0x03fffff002057812 */ /* 0x000fc400078ec0ff */
[----:B------:R-:W-:Y:S02]  /*0a60*/  LEA.HI R2, R2, R7, RZ, 0x1 ;  /* 0x0000000702027211 */ /* 0x000fe400078f08ff */
[----:B------:R-:W-:Y:S01]  /*0a70*/  SHF.R.S32.HI R9, RZ, 0x1f, R216 ;  /* 0x0000001fff097819 */ /* 0x000fe200000114d8 */
[----:B------:R-:W-:Y:S01]  /*0a80*/  IMAD.IADD R5, R22, 0x1, -R5 ;  /* 0x0000000116057824 */ /* 0x000fe200078e0a05 */
[----:B------:R-:W-:Y:S02]  /*0a90*/  LOP3.LUT R2, R2, 0x1ffffffe, RZ, 0xc0, !PT ;  /* 0x1ffffffe02027812 */ /* 0x000fe400078ec0ff */
[----:B------:R-:W-:Y:S02]  /*0aa0*/  LEA.HI R6, R9, R216, RZ, 0x2 ;  /* 0x000000d809067211 */ /* 0x000fe400078f10ff */
[----:B------:R-:W-:Y:S01]  /*0ab0*/  LEA.HI R4, R3, R22, RZ, 0x5 ;  /* 0x0000001603047211 */ /* 0x000fe200078f28ff */
[----:B------:R-:W-:Y:S01]  /*0ac0*/  IMAD.IADD R2, R7, 0x1, -R2 ;  /* 0x0000000107027824 */ /* 0x000fe200078e0a02 */
[----:B------:R-:W-:-:S02]  /*0ad0*/  SHF.R.S32.HI R8, RZ, 0x2, R6 ;  /* 0x00000002ff087819 */ /* 0x000fc40000011406 */
[----:B------:R-:W-:Y:S01]  /*0ae0*/  SHF.R.S32.HI R11, RZ, 0x1f, R6 ;  /* 0x0000001fff0b7819 */ /* 0x000fe20000011406 */
[----:B------:R-:W-:Y:S01]  /*0af0*/  IMAD.SHL.U32 R4, R4, 0x20, RZ ;  /* 0x0000002004047824 */ /* 0x000fe200078e00ff */
[----:B------:R-:W-:Y:S02]  /*0b00*/  LOP3.LUT R7, R10, 0xfffffffc, RZ, 0xc0, !PT ;  /* 0xfffffffc0a077812 */ /* 0x000fe400078ec0ff */
[----:B------:R-:W-:Y:S02]  /*0b10*/  LEA.HI R11, R11, R8, RZ, 0x3 ;  /* 0x000000080b0b7211 */ /* 0x000fe400078f18ff */
[----:B------:R-:W-:Y:S01]  /*0b20*/  LEA.HI R23, R3, R22, RZ, 0x3 ;  /* 0x0000001603177211 */ /* 0x000fe200078f18ff */
[----:B------:R-:W-:Y:S01]  /*0b30*/  IMAD.IADD R7, R22, 0x1, -R7 ;  /* 0x0000000116077824 */ /* 0x000fe200078e0a07 */
[----:B------:R-:W-:Y:S02]  /*0b40*/  LOP3.LUT R11, R11, 0xfffffff8, RZ, 0xc0, !PT ;  /* 0xfffffff80b0b7812 */ /* 0x000fe400078ec0ff */
[----:B------:R-:W-:-:S02]  /*0b50*/  SHF.R.S32.HI R217, RZ, 0x7, R0 ;  /* 0x00000007ffd97819 */ /* 0x000fc40000011400 */
[----:B------:R-:W-:Y:S01]  /*0b60*/  LEA.HI R9, R9, R216, RZ, 0x5 ;  /* 0x000000d809097211 */ /* 0x000fe200078f28ff */
[----:B------:R-:W-:Y:S01]  /*0b70*/  IMAD.IADD R8, R8, 0x1, -R11 ;  /* 0x0000000108087824 */ /* 0x000fe200078e0a0b */
[----:B------:R-:W-:Y:S02]  /*0b80*/  LOP3.LUT R11, R23, 0xfffffff8, RZ, 0xc0, !PT ;  /* 0xfffffff8170b7812 */ /* 0x000fe400078ec0ff */
[----:B------:R-:W-:Y:S02]  /*0b90*/  LEA.HI R0, R0, R217, RZ, 0x1 ;  /* 0x000000d900007211 */ /* 0x000fe400078f08ff */
[----:B------:R-:W-:Y:S01]  /*0ba0*/  LOP3.LUT R4, R4, 0xfffffc00, RZ, 0xc0, !PT ;  /* 0xfffffc0004047812 */ /* 0x000fe200078ec0ff */
[----:B------:R-:W-:Y:S01]  /*0bb0*/  IMAD.IADD R22, R22, 0x1, -R11 ;  /* 0x0000000116167824 */ /* 0x000fe200078e0a0b */
[----:B------:R-:W-:Y:S02]  /*0bc0*/  SHF.R.S32.HI R9, RZ, 0x5, R9 ;  /* 0x00000005ff097819 */ /* 0x000fe40000011409 */
[----:B------:R-:W-:Y:S01]  /*0bd0*/  LEA.HI R3, R7, R7, RZ, 0x1 ;  /* 0x0000000707037211 */ /* 0x000fe200078f08ff */
[----:B------:R-:W-:Y:S01]  /*0be0*/  IMAD R5, R5, 0x40, R4 ;  /* 0x0000004005057824 */ /* 0x000fe200078e0204 */
[----:B------:R-:W-:Y:S01]  /*0bf0*/  LOP3.LUT R0, R0, 0x3fffffe, RZ, 0xc0, !PT ;  /* 0x03fffffe00007812 */ /* 0x000fe200078ec0ff */
[----:B------:R-:W-:Y:S01]  /*0c00*/  IMAD.SHL.U32 R16, R22, 0x8, RZ ;  /* 0x0000000816107824 */ /* 0x000fe200078e00ff */
[----:B------:R-:W-:Y:S01]  /*0c10*/  LOP3.LUT R4, R3, 0x1ffffffe, RZ, 0xc0, !PT ;  /* 0x1ffffffe03047812 */ /* 0x000fe200078ec0ff */
[----:B------:R-:W-:Y:S01]  /*0c20*/  IMAD R9, R9, 0x10, R8 ;  /* 0x0000001009097824 */ /* 0x000fe200078e0208 */
[----:B------:R-:W-:Y:S01]  /*0c30*/  LOP3.LUT R219, R6, 0x7ffffffc, RZ, 0xc0, !PT ;  /* 0x7ffffffc06db7812 */ /* 0x000fe200078ec0ff */
[----:B------:R-:W-:Y:S01]  /*0c40*/  IMAD.IADD R0, R217, 0x1, -R0 ;  /* 0x00000001d9007824 */ /* 0x000fe200078e0a00 */
[----:B------:R-:W-:Y:S01]  /*0c50*/  SHF.R.S32.HI R23, RZ, 0x3, R23 ;  /* 0x00000003ff177819 */ /* 0x000fe20000011417 */
[----:B------:R-:W-:-:S02]  /*0c60*/  VIADD R19, R16, 0x40 ;  /* 0x0000004010137836 */ /* 0x000fc40000000000 */
[C---:B------:R-:W-:Y:S02]  /*0c70*/  VIADD R18, R16.reuse, 0x80 ;  /* 0x0000008010127836 */ /* 0x040fe40000000000 */
[----:B------:R-:W-:Y:S01]  /*0c80*/  VIADD R17, R16, 0xc0 ;  /* 0x000000c010117836 */ /* 0x000fe20000000000 */
[----:B------:R-:W-:Y:S01]  /*0c90*/  SHF.R.S32.HI R224, RZ, 0x1f, R19 ;  /* 0x0000001fffe07819 */ /* 0x000fe20000011413 */
[----:B------:R-:W-:Y:S01]  /*0ca0*/  IMAD.IADD R7, R7, 0x1, -R4 ;  /* 0x0000000107077824 */ /* 0x000fe200078e0a04 */
[----:B------:R-:W-:Y:S01]  /*0cb0*/  SHF.R.S32.HI R223, RZ, 0x1f, R18 ;  /* 0x0000001fffdf7819 */ /* 0x000fe20000011412 */
[----:B------:R-:W-:Y:S01]  /*0cc0*/  IMAD R218, R0, 0x40, R9 ;  /* 0x0000004000da7824 */ /* 0x000fe200078e0209 */
[----:B------:R-:W-:Y:S01]  /*0cd0*/  SHF.R.S32.HI R222, RZ, 0x1f, R17 ;  /* 0x0000001fffde7819 */ /* 0x000fe20000011411 */
[----:B------:R-:W-:Y:S02]  /*0ce0*/  IMAD R221, R2, 0x8, R5 ;  /* 0x0000000802dd7824 */ /* 0x000fe400078e0205 */
[----:B------:R-:W-:-:S02]  /*0cf0*/  IMAD.IADD R219, R216, 0x1, -R219 ;  /* 0x00000001d8db7824 */ /* 0x000fc400078e0adb */
[----:B------:R-:W-:-:S07]  /*0d00*/  IMAD R220, R7, 0x8, R218 ;  /* 0x0000000807dc7824 */ /* 0x000fce00078e02da */
.L_x_39:
[----:B------:R-:W0:Y:S01]  /*0d10*/  SHFL.IDX PT, R0, R217, RZ, 0x1f ;  /* 0x00001fffd9007589 */ /* 0x000e2200000e0000 */
[----:B------:R-:W-:Y:S01]  /*0d20*/  ULDC UR4, c[0x0][0xc38] ;  /* 0x00030e0000047ab9 */ /* 0x000fe20000000800 */
[----:B------:R-:W1:Y:S01]  /*0d30*/  S2UR UR44, SR_CgaCtaId ;  /* 0x00000000002c79c3 */ /* 0x000e620000008800 */
[----:B------:R-:W-:Y:S01]  /*0d40*/  UISETP.NE.AND UP0, UPT, UR4, 0x1, UPT ;  /* 0x000000010400788c */ /* 0x000fe2000bf05270 */
[----:B------:R-:W-:Y:S02]  /*0d50*/  UMOV UR39, UR41 ;  /* 0x0000002900277c82 */ /* 0x000fe40008000000 */
[----:B------:R-:W-:Y:S01]  /*0d60*/  ULDC UR4, c[0x0][0xc44] ;  /* 0x0003110000047ab9 */ /* 0x000fe20000000800 */
[----:B------:R-:W-:Y:S01]  /*0d70*/  ULDC.64 UR10, c[0x0][0x418] ;  /* 0x00010600000a7ab9 */ /* 0x000fe20000000a00 */
[----:B------:R-:W-:Y:S01]  /*0d80*/  UISETP.NE.AND UP1, UPT, UR4, 0x1, UPT ;  /* 0x000000010400788c */ /* 0x000fe2000bf25270 */
[----:B------:R-:W-:Y:S01]  /*0d90*/  UMOV UR50, 0x400 ;  /* 0x0000040000327882 */ /* 0x000fe20000000000 */
[----:B------:R-:W-:Y:S01]  /*0da0*/  ULDC UR47, c[0x0][0x424] ;  /* 0x00010900002f7ab9 */ /* 0x000fe20000000800 */
[----:B------:R-:W-:-:S03]  /*0db0*/  ULDC UR7, c[0x0][0x2f0] ;  /* 0x0000bc0000077ab9 */ /* 0x000fc60000000800 */
[----:B------:R-:W-:Y:S01]  /*0dc0*/  @UP0 ULDC UR4, c[0x0][0xc3c] ;  /* 0x00030f0000040ab9 */ /* 0x000fe20000000800 */
[----:B------:R-:W-:Y:S01]  /*0dd0*/  @UP0 ULDC UR6, c[0x0][0xc40] ;  /* 0x0003100000060ab9 */ /* 0x000fe20000000800 */
[----:B------:R-:W-:-:S03]  /*0de0*/  UIMAD.WIDE.U32 UR4, UR41, UR4, URZ ;  /* 0x00000004290472a5 */ /* 0x000fc6000f8e003f */
[----:B------:R-:W-:Y:S01]  /*0df0*/  @UP1 ULDC.64 UR8, c[0x0][0xc48] ;  /* 0x0003120000081ab9 */ /* 0x000fe20000000a00 */
[----:B------:R-:W-:Y:S02]  /*0e00*/  @UP0 USHF.R.U32.HI UR39, URZ, UR6, UR5 ;  /* 0x000000063f270299 */ /* 0x000fe40008011605 */
[----:B------:R-:W-:Y:S01]  /*0e10*/  UISETP.NE.U32.AND UP0, UPT, UR10, URZ, UPT ;  /* 0x0000003f0a00728c */ /* 0x000fe2000bf05070 */
[----:B0-----:R-:W-:Y:S01]  /*0e20*/  R2UR UR6, R0 ;  /* 0x00000000000672ca */ /* 0x001fe200000e0000 */
[----:B------:R-:W-:Y:S02]  /*0e30*/  UIMAD.WIDE.U32 UR4, UR39, UR8, URZ ;  /* 0x00000008270472a5 */ /* 0x000fe4000f8e003f */
[----:B-1----:R-:W-:Y:S02]  /*0e40*/  ULEA UR50, UR44, UR50, 0x18 ;  /* 0x000000322c327291 */ /* 0x002fe4000f8ec03f */
[----:B------:R-:W-:Y:S01]  /*0e50*/  UISETP.NE.AND.EX UP0, UPT, UR11, URZ, UPT, UP0 ;  /* 0x0000003f0b00728c */ /* 0x000fe2000bf05300 */
[----:B------:R-:W-:Y:S01]  /*0e60*/  UMOV UR40, UR39 ;  /* 0x0000002700287c82 */ /* 0x000fe20008000000 */
[----:B------:R-:W-:-:S02]  /*0e70*/  @UP1 USHF.R.U32.HI UR40, URZ, UR9, UR5 ;  /* 0x000000093f281299 */ /* 0x000fc40008011605 */
[----:B------:R-:W-:Y:S02]  /*0e80*/  UIADD3 UR5, UR50, 0x20400, URZ ;  /* 0x0002040032057890 */ /* 0x000fe4000fffe03f */
[----:B------:R-:W-:Y:S02]  /*0e90*/  USEL UR47, UR47, 0x1, UP0 ;  /* 0x000000012f2f7887 */ /* 0x000fe40008000000 */
[----:B------:R-:W-:Y:S02]  /*0ea0*/  ULEA.HI UR4, UR6, UR6, URZ, 0x1 ;  /* 0x0000000606047291 */ /* 0x000fe4000f8f083f */
[----:B------:R-:W-:Y:S02]  /*0eb0*/  ULOP3.LUT UP0, URZ, UR5, 0x3ff, URZ, 0xc0, !UPT ;  /* 0x000003ff053f7892 */ /* 0x000fe4000f80c03f */
[----:B------:R-:W-:Y:S02]  /*0ec0*/  ULOP3.LUT UR4, UR4, 0x1e, URZ, 0xc0, !UPT ;  /* 0x0000001e04047892 */ /* 0x000fe4000f8ec03f */
[----:B------:R-:W-:-:S02]  /*0ed0*/  UIMAD UR47, UR47, UR7, URZ ;  /* 0x000000072f2f72a4 */ /* 0x000fc4000f8e023f */
[----:B------:R-:W-:Y:S01]  /*0ee0*/  UIADD3 UR4, UR6, -UR4, URZ ;  /* 0x8000000406047290 */ /* 0x000fe2000fffe03f */
[----:B------:R-:W-:Y:S01]  /*0ef0*/  PLOP3.LUT P0, PT, PT, PT, UP0, 0x80, 0x0 ;  /* 0x000000000000781c */ /* 0x000fe20003f0f008 */
[----:B------:R-:W-:Y:S02]  /*0f00*/  UIADD3 UR6, UR47, 0x7f, URZ ;  /* 0x0000007f2f067890 */ /* 0x000fe4000fffe03f */
[----:B------:R-:W-:Y:S02]  /*0f10*/  ULEA UR4, UR4, UR5, 0xd ;  /* 0x0000000504047291 */ /* 0x000fe4000f8e683f */
[----:B------:R-:W-:Y:S02]  /*0f20*/  USHF.R.S32.HI UR5, URZ, 0x1f, UR6 ;  /* 0x0000001f3f057899 */ /* 0x000fe40008011406 */
[----:B------:R-:W-:Y:S02]  /*0f30*/  USHF.R.U32.HI UR4, URZ, 0x4, UR4 ;  /* 0x000000043f047899 */ /* 0x000fe40008011604 */
[----:B------:R-:W-:-:S02]  /*0f40*/  ULEA.HI UR5, UR5, UR6, URZ, 0x7 ;  /* 0x0000000605057291 */ /* 0x000fc4000f8f383f */
[----:B------:R-:W-:Y:S02]  /*0f50*/  ULOP3.LUT UR52, UR4, 0x3fff, URZ, 0xc0, !UPT ;  /* 0x00003fff04347892 */ /* 0x000fe4000f8ec03f */
[----:B------:R-:W-:Y:S01]  /*0f60*/  USHF.R.S32.HI UR46, URZ, 0x7, UR5 ;  /* 0x000000073f2e7899 */ /* 0x000fe20008011405 */
[----:B---34-:R-:W-:Y:S11]  /*0f70*/  @!P0 BRA `(.L_x_7) ;  /* 0x0000000000408947 */ /* 0x018ff60003800000 */
[----:B------:R-:W-:Y:S01]  /*0f80*/  MOV R0, 0x0 ;  /* 0x0000000000007802 */ /* 0x000fe20000000f00 */
[----:B------:R-:W-:Y:S01]  /*0f90*/  ULDC.64 UR4, c[0x4][0x1b0] ;  /* 0x01006c0000047ab9 */ /* 0x000fe20000000a00 */
[----:B------:R-:W-:Y:S01]  /*0fa0*/  ULDC.64 UR6, c[0x4][0x98] ;  /* 0x0100260000067ab9 */ /* 0x000fe20000000a00 */
[----:B------:R-:W-:Y:S01]  /*0fb0*/  MOV R4, UR4 ;  /* 0x0000000400047c02 */ /* 0x000fe20008000f00 */
[----:B------:R0:W1:Y:S01]  /*0fc0*/  LDC.64 R2, c[0x4][R0] ;  /* 0x0100000000027b82 */ /* 0x0000620000000a00 */
[----:B------:R-:W-:Y:S01]  /*0fd0*/  IMAD.U32 R5, RZ, RZ, UR5 ;  /* 0x00000005ff057e24 */ /* 0x000fe2000f8e00ff */
[----:B------:R-:W-:Y:S01]  /*0fe0*/  ULDC.64 UR4, c[0x4][0x1b8] ;  /* 0x01006e0000047ab9 */ /* 0x000fe20000000a00 */
[----:B------:R-:W-:Y:S02]  /*0ff0*/  IMAD.U32 R10, RZ, RZ, UR6 ;  /* 0x00000006ff0a7e24 */ /* 0x000fe4000f8e00ff */
[----:B------:R-:W-:Y:S02]  /*1000*/  IMAD.U32 R6, RZ, RZ, UR4 ;  /* 0x00000004ff067e24 */ /* 0x000fe4000f8e00ff */
[----:B------:R-:W-:-:S02]  /*1010*/  IMAD.U32 R7, RZ, RZ, UR5 ;  /* 0x00000005ff077e24 */ /* 0x000fc4000f8e00ff */
[----:B------:R-:W-:Y:S02]  /*1020*/  IMAD.U32 R11, RZ, RZ, UR7 ;  /* 0x00000007ff0b7e24 */ /* 0x000fe4000f8e00ff */
[----:B------:R-:W-:Y:S02]  /*1030*/  IMAD.MOV.U32 R8, RZ, RZ, 0x70 ;  /* 0x00000070ff087424 */ /* 0x000fe400078e00ff */
[----:B------:R-:W-:Y:S02]  /*1040*/  IMAD.MOV.U32 R12, RZ, RZ, 0x1 ;  /* 0x00000001ff0c7424 */ /* 0x000fe400078e00ff */
[----:B0-----:R-:W-:-:S07]  /*1050*/  IMAD.MOV.U32 R13, RZ, RZ, RZ ;  /* 0x000000ffff0d7224 */ /* 0x001fce00078e00ff */
[----:B------:R-:W-:-:S07]  /*1060*/  LEPC R20, `(.L_x_7) ;  /* 0x000000001014794e */ /* 0x000fce0000000000 */
[----:B-1----:R-:W-:Y:S05]  /*1070*/  CALL.ABS.NOINC R2 ;  /* 0x0000000002007343 */ /* 0x002fea0003c00000 */
.L_x_7:
[----:B------:R-:W-:Y:S01]  /*1080*/  ULDC.64 UR6, c[0x0][0x990] ;  /* 0x0002640000067ab9 */ /* 0x000fe20000000a00 */
[----:B------:R-:W-:Y:S01]  /*1090*/  ULDC.64 UR4, c[0x0][0x998] ;  /* 0x0002660000047ab9 */ /* 0x000fe20000000a00 */
[----:B------:R-:W-:Y:S01]  /*10a0*/  UISETP.NE.U32.AND UP0, UPT, UR6, URZ, UPT ;  /* 0x0000003f0600728c */ /* 0x000fe2000bf05070 */
[----:B------:R-:W-:Y:S01]  /*10b0*/  IMAD.MOV.U32 R5, RZ, RZ, 0x3f800000 ;  /* 0x3f800000ff057424 */ /* 0x000fe200078e00ff */
[----:B------:R-:W-:Y:S01]  /*10c0*/  UISETP.NE.U32.AND UP1, UPT, UR4, URZ, UPT ;  /* 0x0000003f0400728c */ /* 0x000fe2000bf25070 */
[----:B------:R-:W-:Y:S01]  /*10d0*/  IMAD.MOV.U32 R0, RZ, RZ, 0x3f800000 ;  /* 0x3f800000ff007424 */ /* 0x000fe200078e00ff */
[----:B------:R-:W-:Y:S02]  /*10e0*/  UISETP.NE.AND.EX UP0, UPT, UR7, URZ, UPT, UP0 ;  /* 0x0000003f0700728c */ /* 0x000fe4000bf05300 */
[----:B------:R-:W-:-:S04]  /*10f0*/  UISETP.NE.AND.EX UP1, UPT, UR5, URZ, UPT, UP1 ;  /* 0x0000003f0500728c */ /* 0x000fc8000bf25310 */
[----:B------:R-:W-:Y:S02]  /*1100*/  PLOP3.LUT P0, PT, PT, PT, UP0, 0x80, 0x0 ;  /* 0x000000000000781c */ /* 0x000fe40003f0f008 */
[----:B------:R-:W-:-:S03]  /*1110*/  PLOP3.LUT P1, PT, PT, PT, UP1, 0x80, 0x0 ;  /* 0x000000000000781c */ /* 0x000fc60003f2f018 */
[----:B------:R-:W-:Y:S02]  /*1120*/  @UP0 USHF.R.S32.HI UR8, URZ, 0x1f, UR40 ;  /* 0x0000001f3f080899 */ /* 0x000fe40008011428 */
[----:B------:R-:W-:Y:S01]  /*1130*/  @UP1 USHF.R.S32.HI UR9, URZ, 0x1f, UR40 ;  /* 0x0000001f3f091899 */ /* 0x000fe20008011428 */
[----:B------:R-:W-:Y:S01]  /*1140*/  @UP0 ULDC.64 UR12, c[0x0][0x9a8] ;  /* 0x00026a00000c0ab9 */ /* 0x000fe20000000a00 */
[----:B------:R-:W-:Y:S02]  /*1150*/  @UP0 UIADD3 UR16, -UR40, URZ, URZ ;  /* 0x0000003f28100290 */ /* 0x000fe4000fffe13f */
[----:B------:R-:W-:Y:S01]  /*1160*/  @UP1 UIADD3 UR20, -UR40, URZ, URZ ;  /* 0x0000003f28141290 */ /* 0x000fe2000fffe13f */
[----:B------:R-:W-:Y:S01]  /*1170*/  @UP1 ULDC.64 UR14, c[0x0][0x9b8] ;  /* 0x00026e00000e1ab9 */ /* 0x000fe20000000a00 */
[----:B------:R-:W-:Y:S02]  /*1180*/  @UP0 UIMAD.WIDE.U32 UR10, UR40, UR12, URZ ;  /* 0x0000000c280a02a5 */ /* 0x000fe4000f8e003f */
[----:B------:R-:W-:Y:S01]  /*1190*/  @UP0 UIMAD UR8, UR8, UR12, URZ ;  /* 0x0000000c080802a4 */ /* 0x000fe2000f8e023f */
[----:B------:R-:W-:Y:S01]  /*11a0*/  @UP0 ULDC UR17, c[0x0][0xc44] ;  /* 0x0003110000110ab9 */ /* 0x000fe20000000800 */
[----:B------:R-:W-:Y:S01]  /*11b0*/  @UP1 ULDC UR21, c[0x0][0xc44] ;  /* 0x0003110000151ab9 */ /* 0x000fe20000000800 */
[----:B------:R-:W-:-:S02]  /*11c0*/  @UP1 UIMAD UR12, UR9, UR14, URZ ;  /* 0x0000000e090c12a4 */ /* 0x000fc4000f8e023f */
[----:B------:R-:W-:Y:S02]  /*11d0*/  @UP0 UIMAD UR16, UR17, UR16, UR39 ;  /* 0x00000010111002a4 */ /* 0x000fe4000f8e0227 */
[----:B------:R-:W-:Y:S02]  /*11e0*/  @UP1 UIMAD UR20, UR21, UR20, UR39 ;  /* 0x00000014151412a4 */ /* 0x000fe4000f8e0227 */
[----:B------:R-:W-:Y:S02]  /*11f0*/  @UP0 UIMAD UR18, UR40, UR13, UR8 ;  /* 0x0000000d281202a4 */ /* 0x000fe4000f8e0208 */
[----:B------:R-:W-:Y:S02]  /*1200*/  @UP0 USHF.R.S32.HI UR17, URZ, 0x1f, UR16 ;  /* 0x0000001f3f110899 */ /* 0x000fe40008011410 */
[----:B------:R-:W-:Y:S02]  /*1210*/  @UP1 USHF.R.S32.HI UR21, URZ, 0x1f, UR20 ;  /* 0x0000001f3f151899 */ /* 0x000fe40008011414 */
[----:B------:R-:W-:-:S02]  /*1220*/  @UP1 UIMAD.WIDE.U32 UR8, UR40, UR14, URZ ;  /* 0x0000000e280812a5 */ /* 0x000fc4000f8e003f */
[----:B------:R-:W-:Y:S02]  /*1230*/  @UP1 UIMAD UR19, UR40, UR15, UR12 ;  /* 0x0000000f281312a4 */ /* 0x000fe4000f8e020c */
[----:B------:R-:W-:Y:S01]  /*1240*/  @UP0 UIADD3 UR11, UR11, UR18, URZ ;  /* 0x000000120b0b0290 */ /* 0x000fe2000fffe03f */
[----:B------:R-:W-:Y:S01]  /*1250*/  @UP0 ULDC.64 UR14, c[0x0][0x9b0] ;  /* 0x00026c00000e0ab9 */ /* 0x000fe20000000a00 */
[----:B------:R-:W-:Y:S01]  /*1260*/  @UP1 ULDC.64 UR12, c[0x0][0x9c0] ;  /* 0x00027000000c1ab9 */ /* 0x000fe20000000a00 */
[----:B------:R-:W-:Y:S02]  /*1270*/  @UP0 UIMAD UR17, UR17, UR14, URZ ;  /* 0x0000000e111102a4 */ /* 0x000fe4000f8e023f */
[----:B------:R-:W-:Y:S02]  /*1280*/  @UP1 UIMAD UR18, UR21, UR12, URZ ;  /* 0x0000000c151212a4 */ /* 0x000fe4000f8e023f */
[----:B------:R-:W-:Y:S02]  /*1290*/  @UP1 UIADD3 UR9, UR9, UR19, URZ ;  /* 0x0000001309091290 */ /* 0x000fe4000fffe03f */
[----:B------:R-:W-:-:S02]  /*12a0*/  @UP0 UIMAD UR17, UR16, UR15, UR17 ;  /* 0x0000000f101102a4 */ /* 0x000fc4000f8e0211 */
[----:B------:R-:W-:Y:S02]  /*12b0*/  @UP1 UIMAD UR18, UR20, UR13, UR18 ;  /* 0x0000000d141212a4 */ /* 0x000fe4000f8e0212 */
[----:B------:R-:W-:Y:S02]  /*12c0*/  @UP0 UIMAD.WIDE.U32 UR14, UR16, UR14, UR10 ;  /* 0x0000000e100e02a5 */ /* 0x000fe4000f8e000a */
[----:B------:R-:W-:Y:S02]  /*12d0*/  @UP1 UIMAD.WIDE.U32 UR12, UR20, UR12, UR8 ;  /* 0x0000000c140c12a5 */ /* 0x000fe4000f8e0008 */
[----:B------:R-:W-:Y:S02]  /*12e0*/  @UP0 UIADD3 UR9, UR15, UR17, URZ ;  /* 0x000000110f090290 */ /* 0x000fe4000fffe03f */
[----:B------:R-:W-:Y:S02]  /*12f0*/  @UP0 ULEA UR6, UP2, UR14, UR6, 0x2 ;  /* 0x000000060e060291 */ /* 0x000fe4000f84103f */
[----:B------:R-:W-:-:S02]  /*1300*/  @UP1 UIADD3 UR8, UR13, UR18, URZ ;  /* 0x000000120d081290 */ /* 0x000fc4000fffe03f */
[----:B------:R-:W-:Y:S02]  /*1310*/  @UP1 ULEA UR4, UP3, UR12, UR4, 0x2 ;  /* 0x000000040c041291 */ /* 0x000fe4000f86103f */
[----:B------:R-:W-:Y:S01]  /*1320*/  @UP0 ULEA.HI.X UR7, UR14, UR7, UR9, 0x2, UP2 ;  /* 0x000000070e070291 */ /* 0x000fe200090f1409 */
[----:B------:R-:W-:Y:S01]  /*1330*/  IMAD.U32 R2, RZ, RZ, UR6 ;  /* 0x00000006ff027e24 */ /* 0x000fe2000f8e00ff */
[----:B------:R-:W-:Y:S02]  /*1340*/  @UP1 ULEA.HI.X UR5, UR12, UR5, UR8, 0x2, UP3 ;  /* 0x000000050c051291 */ /* 0x000fe400098f1408 */
[----:B------:R-:W-:Y:S02]  /*1350*/  IMAD.U32 R6, RZ, RZ, UR4 ;  /* 0x00000004ff067e24 */ /* 0x000fe4000f8e00ff */
[----:B------:R-:W-:Y:S02]  /*1360*/  IMAD.U32 R3, RZ, RZ, UR7 ;  /* 0x00000007ff037e24 */ /* 0x000fe4000f8e00ff */
[----:B------:R-:W-:-:S03]  /*1370*/  IMAD.U32 R7, RZ, RZ, UR5 ;  /* 0x00000005ff077e24 */ /* 0x000fc6000f8e00ff */
[----:B------:R-:W2:Y:S04]  /*1380*/  @P0 LDG.E R5, desc[UR48][R2.64] ;  /* 0x0000003002050981 */ /* 0x000ea8000c1e1900 */
[----:B------:R-:W2:Y:S01]  /*1390*/  @P1 LDG.E R0, desc[UR48][R6.64] ;  /* 0x0000003006001981 */ /* 0x000ea2000c1e1900 */
[----:B------:R-:W-:Y:S01]  /*13a0*/  ULOP3.LUT UR4, UR42, 0x1, URZ, 0xc0, !UPT ;  /* 0x000000012a047892 */ /* 0x000fe2000f8ec03f */
[----:B------:R-:W0:Y:S05]  /*13b0*/  S2R R20, SR_TID.X ;  /* 0x0000000000147919 */ /* 0x000e2a0000002100 */
[----:B------:R-:W-:Y:S01]  /*13c0*/  IMAD.U32 R4, RZ, RZ, UR4 ;  /* 0x00000004ff047e24 */ /* 0x000fe2000f8e00ff */
[----:B------:R-:W-:-:S04]  /*13d0*/  ULDC UR4, c[0x0][0x9d8] ;  /* 0x0002760000047ab9 */ /* 0x000fc80000000800 */
[----:B------:R-:W-:-:S04]  /*13e0*/  SHF.L.U32 R4, R4, 0x1f, RZ ;  /* 0x0000001f04047819 */ /* 0x000fc800000006ff */
[----:B------:R-:W1:Y:S01]  /*13f0*/  SYNCS.PHASECHK.TRANS64.TRYWAIT P0, [UR50+0x38800], R4 ;  /* 0x03880004ff0075a7 */ /* 0x000e620008000172 */
[----:B0-----:R-:W-:Y:S01]  /*1400*/  SHF.R.U32.HI R20, RZ, 0x7, R20 ;  /* 0x00000007ff147819 */ /* 0x001fe20000011614 */
[----:B--2---:R-:W-:-:S04]  /*1410*/  FMUL.FTZ R0, R5, R0 ;  /* 0x0000000005007220 */ /* 0x004fc80000410000 */
[----:B------:R-:W-:Y:S02]  /*1420*/  VIADD R5, R20, 0x8 ;  /* 0x0000000814057836 */ /* 0x000fe40000000000 */
[----:B------:R-:W-:Y:S01]  /*1430*/  FMUL.FTZ R0, R0, UR4 ;  /* 0x0000000400007c20 */ /* 0x000fe20008410000 */
[----:B-1----:R-:W-:Y:S06]  /*1440*/  @!P0 BRA `(.L_x_8) ;  /* 0x000000dc00648947 */ /* 0x002fec0003800000 */
.L_x_105:
[----:B------:R-:W-:Y:S05]  /*1450*/  WARPSYNC.ALL ;  /* 0x0000000000007948 */ /* 0x000fea0003800000 */
[----:B------:R-:W-:Y:S01]  /*1460*/  UISETP.NE.AND UP0, UPT, UR43, 0x3, UPT ;  /* 0x000000032b00788c */ /* 0x000fe2000bf05270 */
[----:B------:R1:W-:Y:S05]  /*1470*/  BAR.SYNC.DEFER_BLOCKING R5, 0x100 ;  /* 0x000400050000751d */ /* 0x0003ea0000010000 */
[----:B------:R-:W-:-:S13]  /*1480*/  PLOP3.LUT P0, PT, PT, PT, UP0, 0x80, 0x0 ;  /* 0x000000000000781c */ /* 0x000fda0003f0f008 */
[----:B-1----:R-:W-:Y:S05]  /*1490*/  @!P0 BRA `(.L_x_9) ;  /* 0x0000000000048947 */ /* 0x002fea0003800000 */
[----:B------:R-:W-:Y:S01]  /*14a0*/  BPT.TRAP 0x1 ;  /* 0x000000040000795c */ /* 0x000fe20000300000 */
.L_x_9:
[----:B------:R-:W-:Y:S01]  /*14b0*/  ULEA UR51, UR37, UR50, 0x3 ;  /* 0x0000003225337291 */ /* 0x000fe2000f8e183f */
[----:B------:R-:W-:-:S05]  /*14c0*/  IMAD.U32 R6, RZ, RZ, UR36 ;  /* 0x00000024ff067e24 */ /* 0x000fca000f8e00ff */
[----:B------:R-:W-:-:S04]  /*14d0*/  SHF.L.U32 R6, R6, 0x1f, RZ ;  /* 0x0000001f06067819 */ /* 0x000fc800000006ff */
[----:B------:R1:W2:Y:S01]  /*14e0*/  SYNCS.PHASECHK.TRANS64.TRYWAIT P1, [UR51+0x38830], R6 ;  /* 0x03883006ff0075a7 */ /* 0x0002a20008020173 */
[----:B------:R-:W-:Y:S05]  /*14f0*/  @!P0 BRA `(.L_x_10) ;  /* 0x0000000000048947 */ /* 0x000fea0003800000 */
[----:B------:R-:W-:Y:S01]  /*1500*/  BPT.TRAP 0x1 ;  /* 0x000000040000795c */ /* 0x000fe20000300000 */
.L_x_10:
[----:B--2---:R-:W-:Y:S05]  /*1510*/  @P1 BRA `(.L_x_11) ;  /* 0x0000000000081947 */ /* 0x004fea0003800000 */
[----:B------:R-:W2:Y:S02]  /*1520*/  SYNCS.PHASECHK.TRANS64.TRYWAIT P1, [UR51+0x38830], R6 ;  /* 0x03883006ff0075a7 */ /* 0x000ea40008020173 */
[----:B--2---:R-:W-:Y:S05]  /*1530*/  @!P1 BRA `(.L_x_12) ;  /* 0x000000dc00409947 */ /* 0x004fea0003800000 */
.L_x_11:
[----:B------:R-:W-:Y:S01]  /*1540*/  UIADD3 UR4, UR50, 0x28400, URZ ;  /* 0x0002840032047890 */ /* 0x000fe2000fffe03f */
[----:B------:R-:W-:Y:S01]  /*1550*/  WARPGROUP.ARRIVE ;  /* 0x00000000000079c5 */ /* 0x000fe20000000000 */
[----:B------:R-:W-:-:S05]  /*1560*/  ULOP3.LUT UR32, UR52, 0x10000, URZ, 0xfc, !UPT ;  /* 0x0001000034207892 */ /* 0x000fca000f8efc3f */
[----:B------:R-:W2:Y:S01]  /*1570*/  S2R R2, SR_TID.X ;  /* 0x0000000000027919 */ /* 0x000ea20000002100 */
[----:B------:R-:W-:Y:S01]  /*1580*/  USHF.R.U32.HI UR4, URZ, 0x4, UR4 ;  /* 0x000000043f047899 */ /* 0x000fe20008011604 */
[----:B------:R-:W-:Y:S01]  /*1590*/  UMOV UR33, 0x40000040 ;  /* 0x4000004000217882 */ /* 0x000fe20000000000 */
[----:B------:R-:W-:Y:S02]  /*15a0*/  UMOV UR35, 0x40000040 ;  /* 0x4000004000237882 */ /* 0x000fe40000000000 */
[----:B------:R-:W-:Y:S01]  /*15b0*/  ULOP3.LUT UR4, UR4, 0x3fff, URZ, 0xc0, !UPT ;  /* 0x00003fff04047892 */ /* 0x000fe2000f8ec03f */
[----:B------:R-:W-:Y:S01]  /*15c0*/  UMOV UR5, 0x40000040 ;  /* 0x4000004000057882 */ /* 0x000fe20000000000 */
[----:B------:R-:W-:Y:S02]  /*15d0*/  UMOV UR7, 0x40000040 ;  /* 0x4000004000077882 */ /* 0x000fe40000000000 */
[----:B------:R-:W-:Y:S02]  /*15e0*/  ULOP3.LUT UR45, UR4, 0x10000, URZ, 0xfc, !UPT ;  /* 0x00010000042d7892 */ /* 0x000fe4000f8efc3f */
[----:B------:R-:W-:-:S02]  /*15f0*/  UIADD3 UR4, UR32, 0x2, URZ ;  /* 0x0000000220047890 */ /* 0x000fc4000fffe03f */
[----:B------:R-:W-:Y:S02]  /*1600*/  ULEA UR34, UR37, UR45, 0xb ;  /* 0x0000002d25227291 */ /* 0x000fe4000f8e583f */
[----:B------:R-:W-:Y:S02]  /*1610*/  UIADD3 UR8, UR32, 0x4, URZ ;  /* 0x0000000420087890 */ /* 0x000fe4000fffe03f */
[----:B------:R-:W-:Y:S02]  /*1620*/  UIADD3 UR6, UR34, 0x2, URZ ;  /* 0x0000000222067890 */ /* 0x000fe4000fffe03f */
[----:B------:R-:W-:Y:S01]  /*1630*/  UIADD3 UR10, UR34, 0x4, URZ ;  /* 0x00000004220a7890 */ /* 0x000fe2000fffe03f */
[----:B------:R-:W-:Y:S02]  /*1640*/  UMOV UR9, 0x40000040 ;  /* 0x4000004000097882 */ /* 0x000fe40000000000 */
[----:B------:R-:W-:Y:S01]  /*1650*/  QGMMA.64x128x32.F32.E4M3.E4M3 R24, gdesc[UR32], RZ, !UPT, gsb0 ;  /* 0x01e00000201879f3 */ /* 0x000fe2000c0008ff */
[----:B------:R-:W-:Y:S01]  /*1660*/  UMOV UR11, 0x40000040 ;  /* 0x40000040000b7882 */ /* 0x000fe20000000000 */
[----:B------:R-:W-:-:S02]  /*1670*/  UIADD3 UR12, UR32, 0x6, URZ ;  /* 0x00000006200c7890 */ /* 0x000fc4000fffe03f */
[----:B------:R-:W-:Y:S01]  /*1680*/  UIADD3 UR14, UR34, 0x6, URZ ;  /* 0x00000006220e7890 */ /* 0x000fe2000fffe03f */
[----:B------:R-:W-:Y:S01]  /*1690*/  UMOV UR13, 0x40000040 ;  /* 0x40000040000d7882 */ /* 0x000fe20000000000 */
[----:B------:R-:W-:Y:S01]  /*16a0*/  UMOV UR15, 0x40000040 ;  /* 0x40000040000f7882 */ /* 0x000fe20000000000 */
[----:B------:R-:W-:Y:S02]  /*16b0*/  UIADD3 UR16, UR32, 0x400, URZ ;  /* 0x0000040020107890 */ /* 0x000fe4000fffe03f */
[----:B------:R-:W-:Y:S01]  /*16c0*/  UIADD3 UR18, UR34, 0x400, URZ ;  /* 0x0000040022127890 */ /* 0x000fe2000fffe03f */
[----:B--2---:R-:W-:Y:S01]  /*16d0*/  SHF.R.U32.HI R2, RZ, 0x7, R2 ;  /* 0x00000007ff027819 */ /* 0x004fe20000011602 */
[----:B------:R-:W-:Y:S01]  /*16e0*/  UMOV UR17, 0x40000040 ;  /* 0x4000004000117882 */ /* 0x000fe20000000000 */
[----:B------:R-:W-:Y:S01]  /*16f0*/  UMOV UR19, 0x40000040 ;  /* 0x4000004000137882 */ /* 0x000fe20000000000 */
[----:B------:R-:W-:Y:S01]  /*1700*/  UIADD3 UR20, UR32, 0x402, URZ ;  /* 0x0000040220147890 */ /* 0x000fe2000fffe03f */
[----:B------:R-:W-:Y:S01]  /*1710*/  IADD3 R2, -R2, 0xb, RZ ;  /* 0x0000000b02027810 */ /* 0x000fe20007ffe1ff */
[----:B------:R-:W-:Y:S01]  /*1720*/  UIADD3 UR22, UR34, 0x402, URZ ;  /* 0x0000040222167890 */ /* 0x000fe2000fffe03f */
[----:B------:R-:W-:Y:S01]  /*1730*/  UMOV UR21, 0x40000040 ;  /* 0x4000004000157882 */ /* 0x000fe20000000000 */
[----:B------:R-:W-:Y:S01]  /*1740*/  UMOV UR23, 0x40000040 ;  /* 0x4000004000177882 */ /* 0x000fe20000000000 */
[----:B------:R-:W-:-:S02]  /*1750*/  UIADD3 UR24, UR32, 0x404, URZ ;  /* 0x0000040420187890 */ /* 0x000fc4000fffe03f */
[----:B------:R-:W-:Y:S01]  /*1760*/  UIADD3 UR26, UR34, 0x404, URZ ;  /* 0x00000404221a7890 */ /* 0x000fe2000fffe03f */
[----:B------:R-:W-:Y:S01]  /*1770*/  UMOV UR25, 0x40000040 ;  /* 0x4000004000197882 */ /* 0x000fe20000000000 */
[----:B------:R-:W-:Y:S01]  /*1780*/  UMOV UR27, 0x40000040 ;  /* 0x40000040001b7882 */ /* 0x000fe20000000000 */
[----:B------:R-:W-:Y:S02]  /*1790*/  UIADD3 UR28, UR32, 0x406, URZ ;  /* 0x00000406201c7890 */ /* 0x000fe4000fffe03f */
[----:B------:R-:W-:Y:S01]  /*17a0*/  UIADD3 UR30, UR34, 0x406, URZ ;  /* 0x00000406221e7890 */ /* 0x000fe2000fffe03f */
[----:B------:R-:W-:Y:S01]  /*17b0*/  UMOV UR29, 0x40000040 ;  /* 0x40000040001d7882 */ /* 0x000fe20000000000 */
[----:B------:R-:W-:Y:S01]  /*17c0*/  UMOV UR31, 0x40000040 ;  /* 0x40000040001f7882 */ /* 0x000fe20000000000 */
[----:B------:R-:W-:Y:S02]  /*17d0*/  WARPGROUP.DEPBAR.LE gsb0, 0x0 ;  /* 0x00008000000079c5 */ /* 0x000fe40000010000 */
[----:B------:R-:W-:-:S06]  /*17e0*/  WARPGROUP.ARRIVE ;  /* 0x00000000000079c5 */ /* 0x000fcc0000000000 */
[----:B------:R-:W-:Y:S03]  /*17f0*/  QGMMA.64x128x32.F32.E4M3.E4M3 R24, gdesc[UR4], R24, gsb0 ;  /* 0x01e00000041879f3 */ /* 0x000fe60008000818 */
[----:B------:R-:W-:Y:S02]  /*1800*/  WARPGROUP.DEPBAR.LE gsb0, 0x0 ;  /* 0x00008000000079c5 */ /* 0x000fe40000010000 */
[----:B------:R-:W-:-:S07]  /*1810*/  WARPGROUP.ARRIVE ;  /* 0x00000000000079c5 */ /* 0x000fce0000000000 */
        /* <DEDUP_REMOVED lines=17> */
[----:B------:R2:W-:Y:S06]  /*1930*/  BAR.ARV R2, 0x100 ;  /* 0x000400020000751d */ /* 0x0005ec0000002000 */
[----:B------:R-:W-:Y:S05]  /*1940*/  @!P0 BRA `(.L_x_13) ;  /* 0x0000000000048947 */ /* 0x000fea0003800000 */
[----:B------:R-:W-:Y:S01]  /*1950*/  BPT.TRAP 0x1 ;  /* 0x000000040000795c */ /* 0x000fe20000300000 */
.L_x_13:
[C---:B------:R-:W-:Y:S01]  /*1960*/  FMUL.FTZ R24, R0.reuse, R24 ;  /* 0x0000001800187220 */ /* 0x040fe20000410000 */
[C---:B------:R-:W-:Y:S01]  /*1970*/  FMUL.FTZ R25, R0.reuse, R25 ;  /* 0x0000001900197220 */ /* 0x040fe20000410000 */
[----:B------:R-:W-:Y:S01]  /*1980*/  UIMAD UR6, UR46, -0x80, UR47 ;  /* 0xffffff802e0678a4 */ /* 0x000fe2000f8e022f */
[C---:B------:R-:W-:Y:S01]  /*1990*/  FMUL.FTZ R28, R0.reuse, R28 ;  /* 0x0000001c001c7220 */ /* 0x040fe20000410000 */
[C---:B------:R-:W-:Y:S01]  /*19a0*/  FMUL.FTZ R38, R0.reuse, R38 ;  /* 0x0000002600267220 */ /* 0x040fe20000410000 */
[C---:B------:R-:W-:Y:S01]  /*19b0*/  FMUL.FTZ R29, R0.reuse, R29 ;  /* 0x0000001d001d7220 */ /* 0x040fe20000410000 */
[----:B------:R-:W-:Y:S01]  /*19c0*/  UIADD3 UR6, UR6, 0x80, URZ ;  /* 0x0000008006067890 */ /* 0x000fe2000fffe03f */
[----:B------:R-:W-:Y:S01]  /*19d0*/  MUFU.TANH R24, R24 ;  /* 0x0000001800187308 */ /* 0x000fe20000002400 */
[C---:B------:R-:W-:Y:S01]  /*19e0*/  FMUL.FTZ R32, R0.reuse, R32 ;  /* 0x0000002000207220 */ /* 0x040fe20000410000 */
[C---:B------:R-:W-:Y:S01]  /*19f0*/  FMUL.FTZ R33, R0.reuse, R33 ;  /* 0x0000002100217220 */ /* 0x040fe20000410000 */
[C---:B------:R-:W-:Y:S01]  /*1a00*/  FMUL.FTZ R26, R0.reuse, R26 ;  /* 0x0000001a001a7220 */ /* 0x040fe20000410000 */
[C---:B------:R-:W-:Y:S01]  /*1a10*/  FMUL.FTZ R39, R0.reuse, R39 ;  /* 0x0000002700277220 */ /* 0x040fe20000410000 */
[C---:B------:R-:W-:Y:S01]  /*1a20*/  FMUL.FTZ R42, R0.reuse, R42 ;  /* 0x0000002a002a7220 */ /* 0x040fe20000410000 */
[C---:B------:R-:W-:Y:S01]  /*1a30*/  FMUL.FTZ R36, R0.reuse, R36 ;  /* 0x0000002400247220 */ /* 0x040fe20000410000 */
[C---:B------:R-:W-:Y:S01]  /*1a40*/  FMUL.FTZ R27, R0.reuse, R27 ;  /* 0x0000001b001b7220 */ /* 0x040fe20000410000 */
        /* <DEDUP_REMOVED lines=8> */
[----:B------:R3:W-:Y:S01]  /*1ad0*/  MUFU.TANH R11, R38 ;  /* 0x00000026000b7308 */ /* 0x0007e20000002400 */
[C---:B------:R-:W-:Y:S01]  /*1ae0*/  FMUL.FTZ R41, R0.reuse, R41 ;  /* 0x0000002900297220 */ /* 0x040fe20000410000 */
[C---:B------:R-:W-:Y:S01]  /*1af0*/  FMUL.FTZ R34, R0.reuse, R34 ;  /* 0x0000002200227220 */ /* 0x040fe20000410000 */
[C---:B------:R-:W-:Y:S01]  /*1b00*/  FMUL.FTZ R50, R0.reuse, R50 ;  /* 0x0000003200327220 */ /* 0x040fe20000410000 */
[C---:B------:R-:W-:Y:S01]  /*1b10*/  FMUL.FTZ R44, R0.reuse, R44 ;  /* 0x0000002c002c7220 */ /* 0x040fe20000410000 */
[C---:B------:R-:W-:Y:S01]  /*1b20*/  FMUL.FTZ R35, R0.reuse, R35 ;  /* 0x0000002300237220 */ /* 0x040fe20000410000 */
[C---:B------:R-:W-:Y:S01]  /*1b30*/  FMUL.FTZ R55, R0.reuse, R55 ;  /* 0x0000003700377220 */ /* 0x040fe20000410000 */
[----:B------:R-:W-:Y:S01]  /*1b40*/  FMUL.FTZ R45, R0, R45 ;  /* 0x0000002d002d7220 */ /* 0x000fe20000410000 */
[----:B------:R-:W-:Y:S01]  /*1b50*/  MUFU.TANH R28, R28 ;  /* 0x0000001c001c7308 */ /* 0x000fe20000002400 */
[----:B---3--:R-:W-:-:S02]  /*1b60*/  IMAD.U32 R38, RZ, RZ, UR6 ;  /* 0x00000006ff267e24 */ /* 0x008fc4000f8e00ff */
[C---:B------:R-:W-:Y:S01]  /*1b70*/  FMUL.FTZ R58, R0.reuse, R58 ;  /* 0x0000003a003a7220 */ /* 0x040fe20000410000 */
[C---:B------:R-:W-:Y:S01]  /*1b80*/  FMUL.FTZ R48, R0.reuse, R48 ;  /* 0x0000003000307220 */ /* 0x040fe20000410000 */
[C---:B------:R-:W-:Y:S01]  /*1b90*/  FMUL.FTZ R63, R0.reuse, R63 ;  /* 0x0000003f003f7220 */ /* 0x040fe20000410000 */
[----:B------:R-:W-:Y:S02]  /*1ba0*/  IMAD R38, R219, -0x2, R38 ;  /* 0xfffffffedb267824 */ /* 0x000fe400078e0226 */
[C---:B------:R-:W-:Y:S01]  /*1bb0*/  FMUL.FTZ R49, R0.reuse, R49 ;  /* 0x0000003100317220 */ /* 0x040fe20000410000 */
[C---:B------:R-:W-:Y:S01]  /*1bc0*/  FMUL.FTZ R66, R0.reuse, R66 ;  /* 0x0000004200427220 */ /* 0x040fe20000410000 */
[----:B------:R-:W-:Y:S01]  /*1bd0*/  MUFU.TANH R29, R29 ;  /* 0x0000001d001d7308 */ /* 0x000fe20000002400 */
[----:B------:R-:W-:Y:S01]  /*1be0*/  FMUL.FTZ R52, R0, R52 ;  /* 0x0000003400347220 */ /* 0x000fe20000410000 */
[----:B------:R-:W-:Y:S01]  /*1bf0*/  ISETP.GT.AND P2, PT, R38, RZ, PT ;  /* 0x000000ff2600720c */ /* 0x000fe20003f44270 */
[----:B------:R-:W-:Y:S01]  /*1c00*/  FMUL.FTZ R53, R0, R53 ;  /* 0x0000003500357220 */ /* 0x000fe20000410000 */
[----:B------:R-:W-:Y:S01]  /*1c10*/  ISETP.GT.AND P1, PT, R38, 0x1, PT ;  /* 0x000000012600780c */ /* 0x000fe20003f24270 */
[----:B------:R-:W-:Y:S01]  /*1c20*/  FMUL.FTZ R71, R0, R71 ;  /* 0x0000004700477220 */ /* 0x000fe20000410000 */
[----:B------:R-:W-:Y:S01]  /*1c30*/  ISETP.GT.AND P6, PT, R38, 0x8, PT ;  /* 0x000000082600780c */ /* 0x000fe20003fc4270 */
[----:B------:R-:W-:Y:S01]  /*1c40*/  FMUL.FTZ R56, R0, R56 ;  /* 0x0000003800387220 */ /* 0x000fe20000410000 */
[----:B------:R-:W-:Y:S01]  /*1c50*/  MUFU.TANH R32, R32 ;  /* 0x0000002000207308 */ /* 0x000fe20000002400 */
[----:B------:R-:W-:Y:S01]  /*1c60*/  ISETP.GT.AND P5, PT, R38, 0x9, PT ;  /* 0x000000092600780c */ /* 0x000fe20003fa4270 */
[----:B------:R-:W-:Y:S01]  /*1c70*/  FMUL.FTZ R57, R0, R57 ;  /* 0x0000003900397220 */ /* 0x000fe20000410000 */
[----:B------:R-:W-:Y:S01]  /*1c80*/  ISETP.GT.AND P4, PT, R38, 0x10, PT ;  /* 0x000000102600780c */ /* 0x000fe20003f84270 */
[----:B------:R-:W-:Y:S01]  /*1c90*/  FMUL.FTZ R74, R0, R74 ;  /* 0x0000004a004a7220 */ /* 0x000fe20000410000 */
[----:B------:R-:W-:Y:S01]  /*1ca0*/  ISETP.GT.AND P3, PT, R38, 0x11, PT ;  /* 0x000000112600780c */ /* 0x000fe20003f64270 */
[C---:B------:R-:W-:Y:S01]  /*1cb0*/  FMUL.FTZ R51, R0.reuse, R51 ;  /* 0x0000003300337220 */ /* 0x040fe20000410000 */
[C---:B------:R-:W-:Y:S01]  /*1cc0*/  FMUL.FTZ R60, R0.reuse, R60 ;  /* 0x0000003c003c7220 */ /* 0x040fe20000410000 */
[----:B0-----:R-:W0:Y:S01]  /*1cd0*/  MUFU.TANH R3, R26 ;  /* 0x0000001a00037308 */ /* 0x001e220000002400 */
        /* <DEDUP_REMOVED lines=16> */
[----:B0-----:R-:W-:Y:S01]  /*1de0*/  FSEL R3, R3, -INF , P2 ;  /* 0xff80000003037808 */ /* 0x001fe20001000000 */
[C---:B------:R-:W-:Y:S01]  /*1df0*/  FMUL.FTZ R80, R0.reuse, R80 ;  /* 0x0000005000507220 */ /* 0x040fe20000410000 */
[C---:B------:R-:W-:Y:S01]  /*1e00*/  FMUL.FTZ R81, R0.reuse, R81 ;  /* 0x0000005100517220 */ /* 0x040fe20000410000 */
[C---:B------:R-:W-:Y:S01]  /*1e10*/  FMUL.FTZ R75, R0.reuse, R75 ;  /* 0x0000004b004b7220 */ /* 0x040fe20000410000 */
[C---:B------:R-:W-:Y:S01]  /*1e20*/  FMUL.FTZ R84, R0.reuse, R84 ;  /* 0x0000005400547220 */ /* 0x040fe20000410000 */
[----:B------:R-:W-:Y:S01]  /*1e30*/  FMUL.FTZ R85, R0, R85 ;  /* 0x0000005500557220 */ /* 0x000fe20000410000 */
[----:B------:R-:W-:Y:S01]  /*1e40*/  ULDC UR10, c[0x0][0x988] ;  /* 0x00026200000a7ab9 */ /* 0x000fe20000000800 */
[----:B------:R0:W-:Y:S01]  /*1e50*/  MUFU.TANH R13, R42 ;  /* 0x0000002a000d7308 */ /* 0x0001e20000002400 */
[----:B---3--:R-:W-:Y:S01]  /*1e60*/  FSEL R39, R24, -INF , P2 ;  /* 0xff80000018277808 */ /* 0x008fe20001000000 */
[----:B------:R-:W-:Y:S01]  /*1e70*/  FMUL.FTZ R78, R0, R78 ;  /* 0x0000004e004e7220 */ /* 0x000fe20000410000 */
[----:B------:R-:W-:Y:S01]  /*1e80*/  ISETP.GT.AND P2, PT, R38, 0x18, PT ;  /* 0x000000182600780c */ /* 0x000fe20003f44270 */
[C---:B------:R-:W-:Y:S01]  /*1e90*/  FMUL.FTZ R79, R0.reuse, R79 ;  /* 0x0000004f004f7220 */ /* 0x040fe20000410000 */
[----:B------:R-:W-:Y:S01]  /*1ea0*/  P2R R88, PR, RZ, 0x1 ;  /* 0x00000001ff587803 */ /* 0x000fe20000000000 */
[C---:B------:R-:W-:Y:S01]  /*1eb0*/  FMUL.FTZ R82, R0.reuse, R82 ;  /* 0x0000005200527220 */ /* 0x040fe20000410000 */
[----:B------:R-:W-:Y:S01]  /*1ec0*/  FSEL R11, R11, -INF , P2 ;  /* 0xff8000000b0b7808 */ /* 0x000fe20001000000 */
[----:B------:R-:W3:Y:S01]  /*1ed0*/  MUFU.TANH R4, R27 ;  /* 0x0000001b00047308 */ /* 0x000ee20000002400 */
[----:B0-----:R-:W-:Y:S01]  /*1ee0*/  FSEL R42, R25, -INF , P1 ;  /* 0xff800000192a7808 */ /* 0x001fe20000800000 */
[C---:B------:R-:W-:Y:S01]  /*1ef0*/  FMUL.FTZ R83, R0.reuse, R83 ;  /* 0x0000005300537220 */ /* 0x040fe20000410000 */
[C---:B------:R-:W-:Y:S01]  /*1f00*/  FMUL.FTZ R86, R0.reuse, R86 ;  /* 0x0000005600567220 */ /* 0x040fe20000410000 */
[----:B------:R-:W-:Y:S01]  /*1f10*/  FMUL.FTZ R87, R0, R87 ;  /* 0x0000005700577220 */ /* 0x000fe20000410000 */
[----:B------:R-:W-:Y:S01]  /*1f20*/  FMNMX.FTZ R24, R39, R42, !PT ;  /* 0x0000002a27187209 */ /* 0x000fe20007810000 */
[----:B------:R-:W-:-:S02]  /*1f30*/  UIADD3 UR6, UR51, 0x38840, URZ ;  /* 0x0003884033067890 */ /* 0x000fc4000fffe03f */
[----:B------:R-:W-:Y:S02]  /*1f40*/  MUFU.TANH R36, R36 ;  /* 0x0000002400247308 */ /* 0x000fe40000002400 */
[----:B------:R-:W-:-:S06]  /*1f50*/  UPRMT UR6, UR44, 0x654, UR6 ;  /* 0x000006542c067896 */ /* 0x000fcc0008000006 */
[----:B------:R0:W-:Y:S01]  /*1f60*/  MUFU.TANH R14, R43 ;  /* 0x0000002b000e7308 */ /* 0x0001e20000002400 */
[----:B---3--:R-:W-:Y:S02]  /*1f70*/  FSEL R4, R4, -INF , P1 ;  /* 0xff80000004047808 */ /* 0x008fe40000800000 */
[----:B------:R-:W-:Y:S01]  /*1f80*/  ISETP.GT.AND P1, PT, R38, 0x19, PT ;  /* 0x000000192600780c */ /* 0x000fe20003f24270 */
[----:B------:R-:W-:Y:S03]  /*1f90*/  SYNCS.ARRIVE.TRANS64.RED.A1T0 RZ, [UR6], RZ ;  /* 0x000000ffffff79a7 */ /* 0x000fe60008100406 */
[----:B------:R-:W-:Y:S01]  /*1fa0*/  FSEL R12, R12, -INF , P1 ;  /* 0xff8000000c0c7808 */ /* 0x000fe20000800000 */
[----:B------:R-:W3:Y:S01]  /*1fb0*/  MUFU.TANH R7, R30 ;  /* 0x0000001e00077308 */ /* 0x000ee20000002400 */
[----:B0-----:R-:W-:-:S04]  /*1fc0*/  FSEL R43, R28, -INF , P6 ;  /* 0xff8000001c2b7808 */ /* 0x001fc80003000000 */
[----:B------:R-:W-:-:S03]  /*1fd0*/  FMNMX.FTZ R25, R43, R24, !PT ;  /* 0x000000182b197209 */ /* 0x000fc60007810000 */
[----:B------:R-:W-:Y:S08]  /*1fe0*/  MUFU.TANH R37, R37 ;  /* 0x0000002500257308 */ /* 0x000ff00000002400 */
[----:B------:R0:W-:Y:S01]  /*1ff0*/  MUFU.TANH R15, R46 ;  /* 0x0000002e000f7308 */ /* 0x0001e20000002400 */
[----:B---3--:R-:W-:Y:S02]  /*2000*/  FSEL R7, R7, -INF , P6 ;  /* 0xff80000007077808 */ /* 0x008fe40003000000 */
[----:B------:R-:W-:-:S04]  /*2010*/  ISETP.GT.AND P6, PT, R38, 0x20, PT ;  /* 0x000000202600780c */ /* 0x000fc80003fc4270 */
        /* <DEDUP_REMOVED lines=20> */
[----:B------:R-:W0:Y:S08]  /*2160*/  MUFU.TANH R44, R44 ;  /* 0x0000002c002c7308 */ /* 0x000e300000002400 */
[----:B------:R4:W-:Y:S01]  /*2170*/  MUFU.TANH R26, R55 ;  /* 0x00000037001a7308 */ /* 0x0009e20000002400 */
[----:B---3--:R-:W-:Y:S02]  /*2180*/  FSEL R10, R10, -INF , P3 ;  /* 0xff8000000a0a7808 */ /* 0x008fe40001800000 */
[----:B------:R-:W-:-:S04]  /*2190*/  ISETP.GT.AND P3, PT, R38, 0x29, PT ;  /* 0x000000292600780c */ /* 0x000fc80003f64270 */
[----:B------:R-:W-:Y:S01]  /*21a0*/  FSEL R20, R20, -INF , P3 ;  /* 0xff80000014147808 */ /* 0x000fe20001800000 */
[----:B------:R-:W-:Y:S01]  /*21b0*/  MUFU.TANH R45, R45 ;  /* 0x0000002d002d7308 */ /* 0x000fe20000002400 */
[----:B----4-:R-:W-:Y:S02]  /*21c0*/  FSEL R55, R36, -INF , P2 ;  /* 0xff80000024377808 */ /* 0x010fe40001000000 */
[----:B0-----:R-:W-:Y:S02]  /*21d0*/  FSEL R44, R44, -INF , P4 ;  /* 0xff8000002c2c7808 */ /* 0x001fe40002000000 */
[----:B------:R-:W-:Y:S02]  /*21e0*/  FMNMX.FTZ R25, R55, R24, !PT ;  /* 0x0000001837197209 */ /* 0x000fe40007810000 */
[C---:B------:R-:W-:Y:S01]  /*21f0*/  ISETP.GT.AND P2, PT, R38.reuse, 0x30, PT ;  /* 0x000000302600780c */ /* 0x040fe20003f44270 */
[----:B------:R0:W3:Y:S01]  /*2200*/  MUFU.TANH R27, R58 ;  /* 0x0000003a001b7308 */ /* 0x0000e20000002400 */
[----:B------:R-:W-:-:S02]  /*2210*/  ISETP.GT.AND P4, PT, R38, 0x40, PT ;  /* 0x000000402600780c */ /* 0x000fc40003f84270 */
[----:B------:R-:W-:-:S05]  /*2220*/  FSEL R21, R21, -INF , P2 ;  /* 0xff80000015157808 */ /* 0x000fca0001000000 */
[----:B------:R-:W4:Y:S01]  /*2230*/  MUFU.TANH R48, R48 ;  /* 0x0000003000307308 */ /* 0x000f220000002400 */
[----:B0-----:R-:W-:Y:S02]  /*2240*/  FSEL R58, R37, -INF , P1 ;  /* 0xff800000253a7808 */ /* 0x001fe40000800000 */
[----:B------:R-:W-:Y:S02]  /*2250*/  ISETP.GT.AND P1, PT, R38, 0x31, PT ;  /* 0x000000312600780c */ /* 0x000fe40003f24270 */
[----:B------:R-:W-:-:S03]  /*2260*/  FMNMX.FTZ R24, R58, R25, !PT ;  /* 0x000000193a187209 */ /* 0x000fc60007810000 */
[----:B------:R0:W-:Y:S01]  /*2270*/  MUFU.TANH R30, R63 ;  /* 0x0000003f001e7308 */ /* 0x0001e20000002400 */
[----:B---3--:R-:W-:-:S07]  /*2280*/  FSEL R27, R27, -INF , P4 ;  /* 0xff8000001b1b7808 */ /* 0x008fce0002000000 */
[----:B------:R-:W-:Y:S01]  /*2290*/  MUFU.TANH R49, R49 ;  /* 0x0000003100317308 */ /* 0x000fe20000002400 */
[----:B0-----:R-:W-:Y:S02]  /*22a0*/  FSEL R63, R40, -INF , P6 ;  /* 0xff800000283f7808 */ /* 0x001fe40003000000 */
[----:B----4-:R-:W-:Y:S02]  /*22b0*/  FSEL R48, R48, -INF , P2 ;  /* 0xff80000030307808 */ /* 0x010fe40001000000 */
[----:B------:R-:W-:Y:S02]  /*22c0*/  FMNMX.FTZ R25, R63, R24, !PT ;  /* 0x000000183f197209 */ /* 0x000fe40007810000 */
[C---:B------:R-:W-:Y:S01]  /*22d0*/  ISETP.GT.AND P6, PT, R38.reuse, 0x38, PT ;  /* 0x000000382600780c */ /* 0x040fe20003fc4270 */
[----:B------:R0:W-:Y:S01]  /*22e0*/  MUFU.TANH R31, R66 ;  /* 0x00000042001f7308 */ /* 0x0001e20000002400 */
[----:B------:R-:W-:-:S07]  /*22f0*/  ISETP.GT.AND P2, PT, R38, 0x48, PT ;  /* 0x000000482600780c */ /* 0x000fce0003f44270 */
[----:B------:R-:W3:Y:S01]  /*2300*/  MUFU.TANH R52, R52 ;  /* 0x0000003400347308 */ /* 0x000ee20000002400 */
[----:B0-----:R-:W-:Y:S02]  /*2310*/  FSEL R66, R41, -INF , P5 ;  /* 0xff80000029427808 */ /* 0x001fe40002800000 */
[----:B------:R-:W-:Y:S02]  /*2320*/  ISETP.GT.AND P5, PT, R38, 0x39, PT ;  /* 0x000000392600780c */ /* 0x000fe40003fa4270 */
[----:B------:R-:W-:Y:S02]  /*2330*/  FMNMX.FTZ R25, R66, R25, !PT ;  /* 0x0000001942197209 */ /* 0x000fe40007810000 */
[----:B------:R-:W-:Y:S01]  /*2340*/  FSEL R26, R26, -INF , P5 ;  /* 0xff8000001a1a7808 */ /* 0x000fe20002800000 */
[----:B------:R-:W0:Y:S01]  /*2350*/  MUFU.TANH R53, R53 ;  /* 0x0000003500357308 */ /* 0x000e220000002400 */
[----:B------:R-:W-:-:S07]  /*2360*/  FMNMX.FTZ R24, R44, R25, !PT ;  /* 0x000000192c187209 */ /* 0x000fce0007810000 */
[----:B------:R4:W-:Y:S01]  /*2370*/  MUFU.TANH R34, R71 ;  /* 0x0000004700227308 */ /* 0x0009e20000002400 */
[----:B---3--:R-:W-:-:S07]  /*2380*/  FSEL R52, R52, -INF , P6 ;  /* 0xff80000034347808 */ /* 0x008fce0003000000 */
[----:B------:R-:W3:Y:S01]  /*2390*/  MUFU.TANH R56, R56 ;  /* 0x0000003800387308 */ /* 0x000ee20000002400 */
[----:B----4-:R-:W-:Y:S02]  /*23a0*/  FSEL R71, R45, -INF , P3 ;  /* 0xff8000002d477808 */ /* 0x010fe40001800000 */
[----:B0-----:R-:W-:Y:S02]  /*23b0*/  FSEL R53, R53, -INF , P5 ;  /* 0xff80000035357808 */ /* 0x001fe40002800000 */
[----:B------:R-:W-:Y:S02]  /*23c0*/  FMNMX.FTZ R25, R71, R24, !PT ;  /* 0x0000001847197209 */ /* 0x000fe40007810000 */
[----:B------:R-:W-:Y:S01]  /*23d0*/  ISETP.GT.AND P3, PT, R38, 0x41, PT ;  /* 0x000000412600780c */ /* 0x000fe20003f64270 */
[----:B------:R-:W0:Y:S01]  /*23e0*/  MUFU.TANH R57, R57 ;  /* 0x0000003900397308 */ /* 0x000e220000002400 */
[----:B------:R-:W-:Y:S02]  /*23f0*/  FMNMX.FTZ R25, R48, R25, !PT ;  /* 0x0000001930197209 */ /* 0x000fe40007810000 */
[----:B------:R-:W-:-:S05]  /*2400*/  ISETP.GT.AND P5, PT, R38, 0x51, PT ;  /* 0x000000512600780c */ /* 0x000fca0003fa4270 */
[----:B------:R4:W-:Y:S01]  /*2410*/  MUFU.TANH R35, R74 ;  /* 0x0000004a00237308 */ /* 0x0009e20000002400 */
[----:B---3--:R-:W-:Y:S02]  /*2420*/  FSEL R56, R56, -INF , P4 ;  /* 0xff80000038387808 */ /* 0x008fe40002000000 */
[----:B------:R-:W-:-:S05]  /*2430*/  ISETP.GT.AND P4, PT, R38, 0x58, PT ;  /* 0x000000582600780c */ /* 0x000fca0003f84270 */
[----:B------:R-:W3:Y:S01]  /*2440*/  MUFU.TANH R51, R51 ;  /* 0x0000003300337308 */ /* 0x000ee20000002400 */
[----:B----4-:R-:W-:Y:S02]  /*2450*/  FSEL R74, R49, -INF , P1 ;  /* 0xff800000314a7808 */ /* 0x010fe40000800000 */
[----:B0-----:R-:W-:Y:S02]  /*2460*/  FSEL R57, R57, -INF , P3 ;  /* 0xff80000039397808 */ /* 0x001fe40001800000 */
[----:B------:R-:W-:-:S03]  /*2470*/  FMNMX.FTZ R25, R74, R25, !PT ;  /* 0x000000194a197209 */ /* 0x000fc60007810000 */
[----:B------:R-:W0:Y:S01]  /*2480*/  MUFU.TANH R60, R60 ;  /* 0x0000003c003c7308 */ /* 0x000e220000002400 */
[----:B------:R-:W-:-:S04]  /*2490*/  FMNMX.FTZ R24, R52, R25, !PT ;  /* 0x0000001934187209 */ /* 0x000fc80007810000 */
[----:B------:R-:W-:-:S03]  /*24a0*/  FMNMX.FTZ R25, R53, R24, !PT ;  /* 0x0000001835197209 */ /* 0x000fc60007810000 */
[----:B------:R-:W4:Y:S01]  /*24b0*/  MUFU.TANH R54, R54 ;  /* 0x0000003600367308 */ /* 0x000f220000002400 */
[----:B------:R-:W-:Y:S02]  /*24c0*/  FMNMX.FTZ R28, R56, R25, !PT ;  /* 0x00000019381c7209 */ /* 0x000fe40007810000 */
[----:B---3--:R-:W-:Y:S02]  /*24d0*/  FSEL R24, R51, -INF , P1 ;  /* 0xff80000033187808 */ /* 0x008fe40000800000 */
[----:B------:R-:W-:Y:S02]  /*24e0*/  ISETP.GT.AND P1, PT, R38, 0x49, PT ;  /* 0x000000492600780c */ /* 0x000fe40003f24270 */
[----:B------:R-:W-:Y:S01]  /*24f0*/  FMNMX.FTZ R29, R57, R28, !PT ;  /* 0x0000001c391d7209 */ /* 0x000fe20007810000 */
[----:B------:R-:W3:Y:S01]  /*2500*/  MUFU.TANH R61, R61 ;  /* 0x0000003d003d7308 */ /* 0x000ee20000002400 */
[----:B0-----:R-:W-:Y:S02]  /*2510*/  FSEL R60, R60, -INF , P2 ;  /* 0xff8000003c3c7808 */ /* 0x001fe40001000000 */
[----:B------:R-:W-:-:S02]  /*2520*/  FSEL R30, R30, -INF , P1 ;  /* 0xff8000001e1e7808 */ /* 0x000fc40000800000 */
[----:B------:R-:W-:-:S03]  /*2530*/  FMNMX.FTZ R28, R60, R29, !PT ;  /* 0x0000001d3c1c7209 */ /* 0x000fc60007810000 */
[----:B------:R-:W0:Y:S01]  /*2540*/  MUFU.TANH R64, R64 ;  /* 0x0000004000407308 */ /* 0x000e220000002400 */
[----:B----4-:R-:W-:Y:S02]  /*2550*/  FSEL R25, R54, -INF , P6 ;  /* 0xff80000036197808 */ /* 0x010fe40003000000 */
[----:B------:R-:W-:-:S04]  /*2560*/  ISETP.GT.AND P6, PT, R38, 0x50, PT ;  /* 0x000000502600780c */ /* 0x000fc80003fc4270 */
[----:B------:R-:W-:Y:S01]  /*2570*/  FSEL R31, R31, -INF , P6 ;  /* 0xff8000001f1f7808 */ /* 0x000fe20003000000 */
[----:B------:R-:W4:Y:S01]  /*2580*/  MUFU.TANH R65, R65 ;  /* 0x0000004100417308 */ /* 0x000f220000002400 */
[----:B---3--:R-:W-:Y:S02]  /*2590*/  FSEL R61, R61, -INF , P1 ;  /* 0xff8000003d3d7808 */ /* 0x008fe40000800000 */
[----:B------:R-:W-:Y:S02]  /*25a0*/  ISETP.GT.AND P1, PT, R38, 0x61, PT ;  /* 0x000000612600780c */ /* 0x000fe40003f24270 */
[----:B------:R-:W-:-:S03]  /*25b0*/  FMNMX.FTZ R29, R61, R28, !PT ;  /* 0x0000001c3d1d7209 */ /* 0x000fc60007810000 */
[----:B------:R-:W3:Y:S01]  /*25c0*/  MUFU.TANH R59, R59 ;  /* 0x0000003b003b7308 */ /* 0x000ee20000002400 */
[----:B0-----:R-:W-:Y:S02]  /*25d0*/  FSEL R64, R64, -INF , P6 ;  /* 0xff80000040407808 */ /* 0x001fe40003000000 */
[----:B------:R-:W-:Y:S02]  /*25e0*/  ISETP.GT.AND P6, PT, R38, 0x68, PT ;  /* 0x000000682600780c */ /* 0x000fe40003fc4270 */
[----:B------:R-:W-:-:S03]  /*25f0*/  FMNMX.FTZ R32, R64, R29, !PT ;  /* 0x0000001d40207209 */ /* 0x000fc60007810000 */
[----:B------:R-:W0:Y:S01]  /*2600*/  MUFU.TANH R68, R68 ;  /* 0x0000004400447308 */ /* 0x000e220000002400 */
[----:B----4-:R-:W-:-:S04]  /*2610*/  FSEL R65, R65, -INF , P5 ;  /* 0xff80000041417808 */ /* 0x010fc80002800000 */
[----:B------:R-:W-:-:S03]  /*2620*/  FMNMX.FTZ R33, R65, R32, !PT ;  /* 0x0000002041217209 */ /* 0x000fc60007810000 */
[----:B------:R-:W4:Y:S01]  /*2630*/  MUFU.TANH R62, R62 ;  /* 0x0000003e003e7308 */ /* 0x000f220000002400 */
[----:B---3--:R-:W-:Y:S02]  /*2640*/  FSEL R28, R59, -INF , P3 ;  /* 0xff8000003b1c7808 */ /* 0x008fe40001800000 */
[----:B------:R-:W-:-:S04]  /*2650*/  ISETP.GT.AND P3, PT, R38, 0x59, PT ;  /* 0x000000592600780c */ /* 0x000fc80003f64270 */
[----:B------:R-:W-:Y:S01]  /*2660*/  FSEL R34, R34, -INF , P3 ;  /* 0xff80000022227808 */ /* 0x000fe20001800000 */
[----:B------:R-:W3:Y:S01]  /*2670*/  MUFU.TANH R69, R69 ;  /* 0x0000004500457308 */ /* 0x000ee20000002400 */
[----:B0-----:R-:W-:-:S04]  /*2680*/  FSEL R68, R68, -INF , P4 ;  /* 0xff80000044447808 */ /* 0x001fc80002000000 */
        /* <DEDUP_REMOVED lines=18> */
[----:B------:R-:W-:-:S05]  /*27b0*/  ISETP.GT.AND P5, PT, R38, 0x69, PT ;  /* 0x000000692600780c */ /* 0x000fca0003fa4270 */
[----:B------:R-:W3:Y:S01]  /*27c0*/  MUFU.TANH R77, R77 ;  /* 0x0000004d004d7308 */ /* 0x000ee20000002400 */
[----:B0-----:R-:W-:-:S04]  /*27d0*/  FSEL R76, R76, -INF , P6 ;  /* 0xff8000004c4c7808 */ /* 0x001fc80003000000 */
[----:B------:R-:W-:-:S03]  /*27e0*/  FMNMX.FTZ R36, R76, R37, !PT ;  /* 0x000000254c247209 */ /* 0x000fc60007810000 */
[----:B------:R-:W0:Y:S01]  /*27f0*/  MUFU.TANH R80, R80 ;  /* 0x0000005000507308 */ /* 0x000e220000002400 */
[----:B----4-:R-:W-:Y:S02]  /*2800*/  FSEL R33, R70, -INF , P4 ;  /* 0xff80000046217808 */ /* 0x010fe40002000000 */
[----:B------:R-:W-:-:S05]  /*2810*/  ISETP.GT.AND P4, PT, R38, 0x70, PT ;  /* 0x000000702600780c */ /* 0x000fca0003f84270 */
[----:B------:R-:W4:Y:S01]  /*2820*/  MUFU.TANH R81, R81 ;  /* 0x0000005100517308 */ /* 0x000f220000002400 */
[----:B---3--:R-:W-:-:S04]  /*2830*/  FSEL R77, R77, -INF , P5 ;  /* 0xff8000004d4d7808 */ /* 0x008fc80002800000 */
[----:B------:R-:W-:-:S03]  /*2840*/  FMNMX.FTZ R37, R77, R36, !PT ;  /* 0x000000244d257209 */ /* 0x000fc60007810000 */
[----:B------:R-:W3:Y:S01]  /*2850*/  MUFU.TANH R75, R75 ;  /* 0x0000004b004b7308 */ /* 0x000ee20000002400 */
[----:B0-----:R-:W-:-:S04]  /*2860*/  FSEL R80, R80, -INF , P4 ;  /* 0xff80000050507808 */ /* 0x001fc80002000000 */
        /* <DEDUP_REMOVED lines=11> */
[----:B----4-:R-:W-:-:S04]  /*2920*/  FSEL R85, R85, -INF , P1 ;  /* 0xff80000055557808 */ /* 0x010fc80000800000 */
[----:B------:R-:W-:-:S03]  /*2930*/  FMNMX.FTZ R38, R85, R38, !PT ;  /* 0x0000002655267209 */ /* 0x000fc60007810000 */
[----:B------:R-:W4:Y:S01]  /*2940*/  MUFU.TANH R82, R82 ;  /* 0x0000005200527308 */ /* 0x000f220000002400 */
[----:B---3--:R-:W-:Y:S01]  /*2950*/  FSEL R78, R78, -INF , P6 ;  /* 0xff8000004e4e7808 */ /* 0x008fe20003000000 */
[----:B------:R-:W3:Y:S06]  /*2960*/  SHFL.BFLY PT, R37, R38, 0x2, 0x1f ;  /* 0x0c401f0026257f89 */ /* 0x000eec00000e0000 */
[----:B------:R-:W5:Y:S01]  /*2970*/  MUFU.TANH R83, R83 ;  /* 0x0000005300537308 */ /* 0x000f620000002400 */
[----:B0-----:R-:W-:-:S07]  /*2980*/  FSEL R79, R79, -INF , P5 ;  /* 0xff8000004f4f7808 */ /* 0x001fce0002800000 */
[----:B------:R-:W0:Y:S01]  /*2990*/  MUFU.TANH R86, R86 ;  /* 0x0000005600567308 */ /* 0x000e220000002400 */
[----:B----4-:R-:W-:-:S07]  /*29a0*/  FSEL R82, R82, -INF , P4 ;  /* 0xff80000052527808 */ /* 0x010fce0002000000 */
[----:B------:R-:W4:Y:S01]  /*29b0*/  MUFU.TANH R87, R87 ;  /* 0x0000005700577308 */ /* 0x000f220000002400 */
[----:B-----5:R-:W-:Y:S02]  /*29c0*/  FSEL R83, R83, -INF , P3 ;  /* 0xff80000053537808 */ /* 0x020fe40001800000 */
[----:B---3--:R-:W-:-:S05]  /*29d0*/  FMNMX.FTZ R37, R38, R37, !PT ;  /* 0x0000002526257209 */ /* 0x008fca0007810000 */
[----:B------:R-:W3:Y:S01]  /*29e0*/  SHFL.BFLY PT, R40, R37, 0x1, 0x1f ;  /* 0x0c201f0025287f89 */ /* 0x000ee200000e0000 */
[----:B0-----:R-:W-:Y:S02]  /*29f0*/  FSEL R86, R86, -INF , P2 ;  /* 0xff80000056567808 */ /* 0x001fe40001000000 */
[----:B----4-:R-:W-:Y:S02]  /*2a00*/  FSEL R87, R87, -INF , P1 ;  /* 0xff80000057577808 */ /* 0x010fe40000800000 */
[----:B---3--:R-:W-:Y:S01]  /*2a10*/  FMNMX.FTZ R181, R37, R40, !PT ;  /* 0x0000002825b57209 */ /* 0x008fe20007810000 */
[----:B------:R-:W-:-:S03]  /*2a20*/  IMAD.U32 R40, RZ, RZ, UR10 ;  /* 0x0000000aff287e24 */ /* 0x000fc6000f8e00ff */
[C---:B------:R-:W-:Y:S01]  /*2a30*/  FSETP.NEU.FTZ.AND P0, PT, R181.reuse, -INF , PT ;  /* 0xff800000b500780b */ /* 0x040fe20003f1d000 */
[----:B------:R-:W-:-:S05]  /*2a40*/  FFMA.FTZ R40, R181, R40, -8 ;  /* 0xc1000000b5287423 */ /* 0x000fca0000010028 */
[----:B------:R-:W-:Y:S02]  /*2a50*/  FSEL R67, R40, RZ, P0 ;  /* 0x000000ff28437208 */ /* 0x000fe40000000000 */
[----:B------:R-:W-:Y:S02]  /*2a60*/  FMNMX.FTZ R40, R3, R4, !PT ;  /* 0x0000000403287209 */ /* 0x000fe40007810000 */
[----:B------:R-:W-:Y:S01]  /*2a70*/  ISETP.NE.AND P0, PT, R88, RZ, PT ;  /* 0x000000ff5800720c */ /* 0x000fe20003f05270 */
[----:B------:R-:W-:-:S01]  /*2a80*/  FFMA.FTZ R38, R43, UR10, -R67 ;  /* 0x0000000a2b267c23 */ /* 0x000fc20008010843 */
[----:B------:R-:W-:Y:S01]  /*2a90*/  FMNMX.FTZ R41, R7, R40, !PT ;  /* 0x0000002807297209 */ /* 0x000fe20007810000 */
[----:B------:R-:W-:-:S01]  /*2aa0*/  FFMA.FTZ R37, R42, UR10, -R67 ;  /* 0x0000000a2a257c23 */ /* 0x000fc20008010843 */
[--C-:B------:R-:W-:Y:S01]  /*2ab0*/  FFMA.FTZ R154, R47, UR10, -R67.reuse ;  /* 0x0000000a2f9a7c23 */ /* 0x100fe20008010843 */
        /* <DEDUP_REMOVED lines=8> */
[----:B------:R-:W-:Y:S01]  /*2b40*/  IMAD.U32 R63, RZ, RZ, UR10 ;  /* 0x0000000aff3f7e24 */ /* 0x000fe2000f8e00ff */
[----:B------:R-:W-:Y:S01]  /*2b50*/  FMNMX.FTZ R40, R10, R41, !PT ;  /* 0x000000290a287209 */ /* 0x000fe20007810000 */
[----:B------:R-:W-:-:S01]  /*2b60*/  FFMA.FTZ R41, R50, UR10, -R67 ;  /* 0x0000000a32297c23 */ /* 0x000fc20008010843 */
[--C-:B------:R-:W-:Y:S01]  /*2b70*/  FFMA.FTZ R50, R57, UR10, -R67.reuse ;  /* 0x0000000a39327c23 */ /* 0x100fe20008010843 */
[----:B------:R-:W-:Y:S01]  /*2b80*/  MUFU.EX2 R152, R152 ;  /* 0x0000009800987308 */ /* 0x000fe20000000800 */
[----:B------:R-:W-:Y:S01]  /*2b90*/  FMNMX.FTZ R43, R11, R40, !PT ;  /* 0x000000280b2b7209 */ /* 0x000fe20007810000 */
[--C-:B------:R-:W-:Y:S01]  /*2ba0*/  FFMA.FTZ R52, R52, UR10, -R67.reuse ;  /* 0x0000000a34347c23 */ /* 0x100fe20008010843 */
[----:B------:R-:W-:-:S01]  /*2bb0*/  FFMA.FTZ R55, R55, UR10, -R67 ;  /* 0x0000000a37377c23 */ /* 0x000fc20008010843 */
[--C-:B------:R-:W-:Y:S01]  /*2bc0*/  FFMA.FTZ R49, R71, UR10, -R67.reuse ;  /* 0x0000000a47317c23 */ /* 0x100fe20008010843 */
[----:B------:R-:W-:Y:S01]  /*2bd0*/  FMNMX.FTZ R40, R12, R43, !PT ;  /* 0x0000002b0c287209 */ /* 0x000fe20007810000 */
[--C-:B------:R-:W-:Y:S01]  /*2be0*/  FFMA.FTZ R160, R56, UR10, -R67.reuse ;  /* 0x0000000a38a07c23 */ /* 0x100fe20008010843 */
[----:B------:R-:W-:-:S01]  /*2bf0*/  FFMA.FTZ R61, R61, UR10, -R67 ;  /* 0x0000000a3d3d7c23 */ /* 0x000fc20008010843 */
        /* <DEDUP_REMOVED lines=14> */
[----:B------:R-:W-:-:S02]  /*2ce0*/  FFMA.FTZ R84, R84, UR10, -R67 ;  /* 0x0000000a54547c23 */ /* 0x000fc40008010843 */
[----:B------:R-:W0:Y:S01]  /*2cf0*/  MUFU.EX2 R39, R39 ;  /* 0x0000002700277308 */ /* 0x000e220000000800 */
[----:B------:R-:W-:-:S04]  /*2d00*/  FMNMX.FTZ R45, R21, R42, !PT ;  /* 0x0000002a152d7209 */ /* 0x000fc80007810000 */
[----:B------:R-:W-:Y:S01]  /*2d10*/  FMNMX.FTZ R42, R24, R45, !PT ;  /* 0x0000002d182a7209 */ /* 0x000fe20007810000 */
[----:B------:R-:W-:-:S02]  /*2d20*/  FFMA.FTZ R45, R66, UR10, -R67 ;  /* 0x0000000a422d7c23 */ /* 0x000fc40008010843 */
[----:B------:R-:W3:Y:S01]  /*2d30*/  MUFU.EX2 R154, R154 ;  /* 0x0000009a009a7308 */ /* 0x000ee20000000800 */
[----:B------:R-:W-:-:S04]  /*2d40*/  FMNMX.FTZ R47, R25, R42, !PT ;  /* 0x0000002a192f7209 */ /* 0x000fc80007810000 */
[----:B------:R-:W-:-:S03]  /*2d50*/  FMNMX.FTZ R42, R26, R47, !PT ;  /* 0x0000002f1a2a7209 */ /* 0x000fc60007810000 */
[----:B------:R-:W4:Y:S01]  /*2d60*/  MUFU.EX2 R41, R41 ;  /* 0x0000002900297308 */ /* 0x000f220000000800 */
[----:B------:R-:W-:Y:S02]  /*2d70*/  FMNMX.FTZ R47, R27, R42, !PT ;  /* 0x0000002a1b2f7209 */ /* 0x000fe40007810000 */
[----:B0-----:R-:W-:Y:S02]  /*2d80*/  F2FP.SATFINITE.E4M3.F32.PACK_AB_MERGE_C R54, R39, R38, RZ ;  /* 0x000000262736723e */ /* 0x001fe400048070ff */
[----:B------:R-:W-:-:S03]  /*2d90*/  FMNMX.FTZ R44, R28, R47, !PT ;  /* 0x0000002f1c2c7209 */ /* 0x000fc60007810000 */
[----:B------:R-:W-:Y:S01]  /*2da0*/  MUFU.EX2 R42, R46 ;  /* 0x0000002e002a7308 */ /* 0x000fe20000000800 */
[----:B------:R-:W-:-:S04]  /*2db0*/  FMNMX.FTZ R47, R29, R44, !PT ;  /* 0x0000002c1d2f7209 */ /* 0x000fc80007810000 */
[----:B------:R-:W-:-:S03]  /*2dc0*/  FMNMX.FTZ R44, R30, R47, !PT ;  /* 0x0000002f1e2c7209 */ /* 0x000fc60007810000 */
[----:B------:R0:W5:Y:S01]  /*2dd0*/  MUFU.EX2 R40, R55 ;  /* 0x0000003700287308 */ /* 0x0001620000000800 */
[----:B------:R-:W-:-:S04]  /*2de0*/  FMNMX.FTZ R47, R31, R44, !PT ;  /* 0x0000002c1f2f7209 */ /* 0x000fc80007810000 */
[----:B------:R-:W-:Y:S01]  /*2df0*/  FMNMX.FTZ R44, R32, R47, !PT ;  /* 0x0000002f202c7209 */ /* 0x000fe20007810000 */
[----:B------:R-:W-:-:S02]  /*2e00*/  FFMA.FTZ R47, R74, UR10, -R67 ;  /* 0x0000000a4a2f7c23 */ /* 0x000fc40008010843 */
[----:B------:R-:W-:Y:S01]  /*2e10*/  MUFU.EX2 R43, R43 ;  /* 0x0000002b002b7308 */ /* 0x000fe20000000800 */
[----:B------:R-:W-:Y:S01]  /*2e20*/  FMNMX.FTZ R51, R33, R44, !PT ;  /* 0x0000002c21337209 */ /* 0x000fe20007810000 */
[----:B0-----:R-:W-:-:S03]  /*2e30*/  FFMA.FTZ R55, R65, UR10, -R67 ;  /* 0x0000000a41377c23 */ /* 0x001fc60008010843 */
[----:B------:R-:W-:-:S03]  /*2e40*/  FMNMX.FTZ R44, R34, R51, !PT ;  /* 0x00000033222c7209 */ /* 0x000fc60007810000 */
[----:B------:R-:W-:Y:S01]  /*2e50*/  MUFU.EX2 R156, R156 ;  /* 0x0000009c009c7308 */ /* 0x000fe20000000800 */
[----:B------:R-:W-:-:S04]  /*2e60*/  FMNMX.FTZ R51, R35, R44, !PT ;  /* 0x0000002c23337209 */ /* 0x000fc80007810000 */
[----:B------:R-:W-:-:S03]  /*2e70*/  FMNMX.FTZ R51, R36, R51, !PT ;  /* 0x0000003324337209 */ /* 0x000fc60007810000 */
[----:B------:R-:W-:Y:S01]  /*2e80*/  MUFU.EX2 R44, R52 ;  /* 0x00000034002c7308 */ /* 0x000fe20000000800 */
[----:B------:R-:W-:-:S04]  /*2e90*/  FMNMX.FTZ R46, R78, R51, !PT ;  /* 0x000000334e2e7209 */ /* 0x000fc80007810000 */
[----:B------:R-:W-:-:S03]  /*2ea0*/  FMNMX.FTZ R53, R79, R46, !PT ;  /* 0x0000002e4f357209 */ /* 0x000fc60007810000 */
[----:B------:R0:W-:Y:S01]  /*2eb0*/  MUFU.EX2 R51, R48 ;  /* 0x0000003000337308 */ /* 0x0001e20000000800 */
[----:B------:R-:W-:-:S04]  /*2ec0*/  FMNMX.FTZ R46, R82, R53, !PT ;  /* 0x00000035522e7209 */ /* 0x000fc80007810000 */
[----:B------:R-:W-:-:S03]  /*2ed0*/  FMNMX.FTZ R53, R83, R46, !PT ;  /* 0x0000002e53357209 */ /* 0x000fc60007810000 */
[----:B------:R-:W-:Y:S01]  /*2ee0*/  MUFU.EX2 R45, R45 ;  /* 0x0000002d002d7308 */ /* 0x000fe20000000800 */
[----:B------:R-:W-:-:S04]  /*2ef0*/  FMNMX.FTZ R46, R86, R53, !PT ;  /* 0x00000035562e7209 */ /* 0x000fc80007810000 */
[----:B0-----:R-:W-:Y:S01]  /*2f00*/  FMNMX.FTZ R48, R87, R46, !PT ;  /* 0x0000002e57307209 */ /* 0x001fe20007810000 */
[----:B------:R-:W-:-:S02]  /*2f10*/  FFMA.FTZ R46, R60, UR10, -R67 ;  /* 0x0000000a3c2e7c23 */ /* 0x000fc40008010843 */
[----:B------:R0:W-:Y:S02]  /*2f20*/  MUFU.EX2 R53, R50 ;  /* 0x0000003200357308 */ /* 0x0001e40000000800 */
[----:B------:R-:W0:Y:S06]  /*2f30*/  SHFL.BFLY PT, R57, R48, 0x2, 0x1f ;  /* 0x0c401f0030397f89 */ /* 0x000e2c00000e0000 */
[----:B------:R-:W-:Y:S08]  /*2f40*/  MUFU.EX2 R49, R49 ;  /* 0x0000003100317308 */ /* 0x000ff00000000800 */
[----:B------:R-:W-:Y:S08]  /*2f50*/  MUFU.EX2 R158, R158 ;  /* 0x0000009e009e7308 */ /* 0x000ff00000000800 */
[----:B------:R-:W-:Y:S01]  /*2f60*/  MUFU.EX2 R47, R47 ;  /* 0x0000002f002f7308 */ /* 0x000fe20000000800 */
[----:B0-----:R-:W-:Y:S01]  /*2f70*/  FMNMX.FTZ R50, R48, R57, !PT ;  /* 0x0000003930327209 */ /* 0x001fe20007810000 */
[----:B------:R-:W-:-:S04]  /*2f80*/  FFMA.FTZ R57, R73, UR10, -R67 ;  /* 0x0000000a49397c23 */ /* 0x000fc80008010843 */
[----:B------:R-:W0:Y:S02]  /*2f90*/  SHFL.BFLY PT, R59, R50, 0x1, 0x1f ;  /* 0x0c201f00323b7f89 */ /* 0x000e2400000e0000 */
[----:B------:R-:W-:Y:S08]  /*2fa0*/  MUFU.EX2 R160, R160 ;  /* 0x000000a000a07308 */ /* 0x000ff00000000800 */
[----:B------:R-:W-:Y:S08]  /*2fb0*/  MUFU.EX2 R46, R46 ;  /* 0x0000002e002e7308 */ /* 0x000ff00000000800 */
[----:B------:R-:W-:Y:S01]  /*2fc0*/  MUFU.EX2 R61, R61 ;  /* 0x0000003d003d7308 */ /* 0x000fe20000000800 */
[----:B0-----:R-:W-:-:S07]  /*2fd0*/  FMNMX.FTZ R170, R50, R59, !PT ;  /* 0x0000003b32aa7209 */ /* 0x001fce0007810000 */
[----:B------:R-:W-:Y:S01]  /*2fe0*/  MUFU.EX2 R162, R162 ;  /* 0x000000a200a27308 */ /* 0x000fe20000000800 */
[----:B------:R-:W-:-:S01]  /*2ff0*/  FFMA.FTZ R59, R81, UR10, -R67 ;  /* 0x0000000a513b7c23 */ /* 0x000fc20008010843 */
[----:B------:R-:W-:Y:S01]  /*3000*/  FFMA.FTZ R67, R85, UR10, -R67 ;  /* 0x0000000a55437c23 */ /* 0x000fe20008010843 */
[C---:B------:R-:W-:Y:S01]  /*3010*/  FSETP.NEU.FTZ.AND P1, PT, R170.reuse, -INF , PT ;  /* 0xff800000aa00780b */ /* 0x040fe20003f3d000 */
[----:B------:R-:W-:-:S04]  /*3020*/  FFMA.FTZ R48, R170, R63, -8 ;  /* 0xc1000000aa307423 */ /* 0x000fc8000001003f */
[----:B------:R-:W-:Y:S01]  /*3030*/  MUFU.EX2 R55, R55 ;  /* 0x0000003700377308 */ /* 0x000fe20000000800 */
[----:B------:R-:W-:-:S05]  /*3040*/  FSEL R50, R48, RZ, P1 ;  /* 0x000000ff30327208 */ /* 0x000fca0000800000 */
[--C-:B------:R-:W-:Y:S01]  /*3050*/  FFMA.FTZ R153, R3, UR10, -R50.reuse ;  /* 0x0000000a03997c23 */ /* 0x100fe20008010832 */
[----:B------:R-:W-:-:S01]  /*3060*/  FFMA.FTZ R48, R4, UR10, -R50 ;  /* 0x0000000a04307c23 */ /* 0x000fc20008010832 */
[--C-:B------:R-:W-:Y:S01]  /*3070*/  FFMA.FTZ R7, R7, UR10, -R50.reuse ;  /* 0x0000000a07077c23 */ /* 0x100fe20008010832 */
[----:B------:R-:W-:-:S01]  /*3080*/  FFMA.FTZ R8, R8, UR10, -R50 ;  /* 0x0000000a08087c23 */ /* 0x000fc20008010832 */
[--C-:B------:R-:W-:Y:S01]  /*3090*/  FFMA.FTZ R9, R9, UR10, -R50.reuse ;  /* 0x0000000a09097c23 */ /* 0x100fe20008010832 */
[----:B------:R-:W-:-:S01]  /*30a0*/  FFMA.FTZ R10, R10, UR10, -R50 ;  /* 0x0000000a0a0a7c23 */ /* 0x000fc20008010832 */
[----:B------:R-:W-:Y:S01]  /*30b0*/  MUFU.EX2 R153, R153 ;  /* 0x0000009900997308 */ /* 0x000fe20000000800 */
[----:B------:R-:W-:-:S01]  /*30c0*/  FFMA.FTZ R11, R11, UR10, -R50 ;  /* 0x0000000a0b0b7c23 */ /* 0x000fc20008010832 */
[----:B------:R-:W-:Y:S01]  /*30d0*/  FADD.FTZ R3, R152, R37 ;  /* 0x0000002598037221 */ /* 0x000fe20000010000 */
[----:B------:R-:W-:-:S01]  /*30e0*/  FFMA.FTZ R12, R12, UR10, -R50 ;  /* 0x0000000a0c0c7c23 */ /* 0x000fc20008010832 */
[--C-:B------:R-:W-:Y:S01]  /*30f0*/  FFMA.FTZ R13, R13, UR10, -R50.reuse ;  /* 0x0000000a0d0d7c23 */ /* 0x100fe20008010832 */
[----:B------:R-:W-:-:S01]  /*3100*/  FFMA.FTZ R14, R14, UR10, -R50 ;  /* 0x0000000a0e0e7c23 */ /* 0x000fc20008010832 */
[----:B------:R-:W-:Y:S01]  /*3110*/  FADD.FTZ R52, R38, R3 ;  /* 0x0000000326347221 */ /* 0x000fe20000010000 */
[----:B------:R-:W-:-:S01]  /*3120*/  FFMA.FTZ R15, R15, UR10, -R50 ;  /* 0x0000000a0f0f7c23 */ /* 0x000fc20008010832 */
[----:B------:R-:W0:Y:S01]  /*3130*/  MUFU.EX2 R48, R48 ;  /* 0x0000003000307308 */ /* 0x000e220000000800 */
[----:B------:R-:W-:-:S01]  /*3140*/  FFMA.FTZ R20, R20, UR10, -R50 ;  /* 0x0000000a14147c23 */ /* 0x000fc20008010832 */
[----:B------:R-:W-:Y:S01]  /*3150*/  FADD.FTZ R63, R39, R52 ;  /* 0x00000034273f7221 */ /* 0x000fe20000010000 */
[----:B------:R-:W-:-:S01]  /*3160*/  FFMA.FTZ R21, R21, UR10, -R50 ;  /* 0x0000000a15157c23 */ /* 0x000fc20008010832 */
[--C-:B------:R-:W-:Y:S01]  /*3170*/  FFMA.FTZ R24, R24, UR10, -R50.reuse ;  /* 0x0000000a18187c23 */ /* 0x100fe20008010832 */
[----:B------:R-:W-:-:S01]  /*3180*/  FFMA.FTZ R25, R25, UR10, -R50 ;  /* 0x0000000a19197c23 */ /* 0x000fc20008010832 */
[----:B---3--:R-:W-:Y:S01]  /*3190*/  FADD.FTZ R52, R154, R63 ;  /* 0x0000003f9a347221 */ /* 0x008fe20000010000 */
[----:B------:R-:W-:-:S01]  /*31a0*/  FFMA.FTZ R26, R26, UR10, -R50 ;  /* 0x0000000a1a1a7c23 */ /* 0x000fc20008010832 */
[----:B------:R-:W3:Y:S01]  /*31b0*/  MUFU.EX2 R7, R7 ;  /* 0x0000000700077308 */ /* 0x000ee20000000800 */
[----:B------:R-:W-:-:S01]  /*31c0*/  FFMA.FTZ R27, R27, UR10, -R50 ;  /* 0x0000000a1b1b7c23 */ /* 0x000fc20008010832 */
[----:B----4-:R-:W-:Y:S01]  /*31d0*/  FADD.FTZ R63, R41, R52 ;  /* 0x00000034293f7221 */ /* 0x010fe20000010000 */
[----:B------:R-:W-:-:S01]  /*31e0*/  FFMA.FTZ R28, R28, UR10, -R50 ;  /* 0x0000000a1c1c7c23 */ /* 0x000fc20008010832 */
[--C-:B------:R-:W-:Y:S01]  /*31f0*/  FFMA.FTZ R29, R29, UR10, -R50.reuse ;  /* 0x0000000a1d1d7c23 */ /* 0x100fe20008010832 */
[----:B------:R-:W-:-:S01]  /*3200*/  FFMA.FTZ R30, R30, UR10, -R50 ;  /* 0x0000000a1e1e7c23 */ /* 0x000fc20008010832 */
[----:B-----5:R-:W-:Y:S01]  /*3210*/  FADD.FTZ R52, R40, R63 ;  /* 0x0000003f28347221 */ /* 0x020fe20000010000 */
[----:B------:R-:W-:-:S01]  /*3220*/  FFMA.FTZ R31, R31, UR10, -R50 ;  /* 0x0000000a1f1f7c23 */ /* 0x000fc20008010832 */
[----:B------:R-:W4:Y:S01]  /*3230*/  MUFU.EX2 R8, R8 ;  /* 0x0000000800087308 */ /* 0x000f220000000800 */
[----:B0-----:R-:W-:-:S01]  /*3240*/  FADD.FTZ R4, R153, R48 ;  /* 0x0000003099047221 */ /* 0x001fc20000010000 */
[----:B------:R-:W-:Y:S01]  /*3250*/  FADD.FTZ R63, R43, R52 ;  /* 0x000000342b3f7221 */ /* 0x000fe20000010000 */
[----:B------:R-:W-:-:S01]  /*3260*/  FFMA.FTZ R32, R32, UR10, -R50 ;  /* 0x0000000a20207c23 */ /* 0x000fc20008010832 */
[--C-:B------:R-:W-:Y:S01]  /*3270*/  FFMA.FTZ R33, R33, UR10, -R50.reuse ;  /* 0x0000000a21217c23 */ /* 0x100fe20008010832 */
[----:B------:R-:W-:-:S01]  /*3280*/  FFMA.FTZ R34, R34, UR10, -R50 ;  /* 0x0000000a22227c23 */ /* 0x000fc20008010832 */
[----:B------:R-:W-:Y:S01]  /*3290*/  FADD.FTZ R52, R156, R63 ;  /* 0x0000003f9c347221 */ /* 0x000fe20000010000 */
[----:B------:R-:W-:-:S01]  /*32a0*/  FFMA.FTZ R35, R35, UR10, -R50 ;  /* 0x0000000a23237c23 */ /* 0x000fc20008010832 */
[----:B------:R-:W0:Y:S01]  /*32b0*/  MUFU.EX2 R9, R9 ;  /* 0x0000000900097308 */ /* 0x000e220000000800 */
[----:B---3--:R-:W-:-:S01]  /*32c0*/  FADD.FTZ R3, R7, R4 ;  /* 0x0000000407037221 */ /* 0x008fc20000010000 */
[----:B------:R-:W-:Y:S01]  /*32d0*/  FADD.FTZ R63, R45, R52 ;  /* 0x000000342d3f7221 */ /* 0x000fe20000010000 */
[----:B------:R-:W-:-:S01]  /*32e0*/  FFMA.FTZ R36, R36, UR10, -R50 ;  /* 0x0000000a24247c23 */ /* 0x000fc20008010832 */
[--C-:B------:R-:W-:Y:S01]  /*32f0*/  FFMA.FTZ R78, R78, UR10, -R50.reuse ;  /* 0x0000000a4e4e7c23 */ /* 0x100fe20008010832 */
[----:B------:R-:W-:-:S01]  /*3300*/  FFMA.FTZ R79, R79, UR10, -R50 ;  /* 0x0000000a4f4f7c23 */ /* 0x000fc20008010832 */
[----:B------:R-:W-:Y:S01]  /*3310*/  FADD.FTZ R52, R42, R63 ;  /* 0x0000003f2a347221 */ /* 0x000fe20000010000 */
[----:B------:R-:W-:-:S01]  /*3320*/  FFMA.FTZ R82, R82, UR10, -R50 ;  /* 0x0000000a52527c23 */ /* 0x000fc20008010832 */
[----:B------:R-:W3:Y:S01]  /*3330*/  MUFU.EX2 R10, R10 ;  /* 0x0000000a000a7308 */ /* 0x000ee20000000800 */
[----:B----4-:R-:W-:-:S01]  /*3340*/  FADD.FTZ R4, R8, R3 ;  /* 0x0000000308047221 */ /* 0x010fc20000010000 */
[----:B------:R-:W-:Y:S01]  /*3350*/  FADD.FTZ R63, R49, R52 ;  /* 0x00000034313f7221 */ /* 0x000fe20000010000 */
[----:B------:R-:W-:-:S01]  /*3360*/  FFMA.FTZ R83, R83, UR10, -R50 ;  /* 0x0000000a53537c23 */ /* 0x000fc20008010832 */
[--C-:B------:R-:W-:Y:S01]  /*3370*/  FFMA.FTZ R86, R86, UR10, -R50.reuse ;  /* 0x0000000a56567c23 */ /* 0x100fe20008010832 */
[----:B------:R-:W-:-:S01]  /*3380*/  FFMA.FTZ R50, R87, UR10, -R50 ;  /* 0x0000000a57327c23 */ /* 0x000fc20008010832 */
[----:B------:R-:W-:Y:S01]  /*3390*/  FADD.FTZ R52, R158, R63 ;  /* 0x0000003f9e347221 */ /* 0x000fe20000010000 */
[----:B------:R-:W-:Y:S01]  /*33a0*/  F2FP.SATFINITE.E4M3.F32.PACK_AB_MERGE_C R40, R43, R40, RZ ;  /* 0x000000282b28723e */ /* 0x000fe200048070ff */
[----:B------:R-:W4:Y:S01]  /*33b0*/  MUFU.EX2 R11, R11 ;  /* 0x0000000b000b7308 */ /* 0x000f220000000800 */
[----:B0-----:R-:W-:-:S01]  /*33c0*/  FADD.FTZ R3, R9, R4 ;  /* 0x0000000409037221 */ /* 0x001fc20000010000 */
[----:B------:R-:W-:Y:S01]  /*33d0*/  FADD.FTZ R63, R47, R52 ;  /* 0x000000342f3f7221 */ /* 0x000fe20000010000 */
[----:B------:R-:W-:-:S02]  /*33e0*/  F2FP.SATFINITE.E4M3.F32.PACK_AB_MERGE_C R42, R49, R42, RZ ;  /* 0x0000002a312a723e */ /* 0x000fc400048070ff */
[----:B------:R-:W-:Y:S01]  /*33f0*/  F2FP.SATFINITE.E4M3.F32.PACK_AB_MERGE_C R152, R37, R152, R54 ;  /* 0x000000982598723e */ /* 0x000fe20004807036 */
[----:B------:R-:W-:-:S01]  /*3400*/  FADD.FTZ R52, R44, R63 ;  /* 0x0000003f2c347221 */ /* 0x000fc20000010000 */
[----:B------:R-:W-:Y:S01]  /*3410*/  F2FP.SATFINITE.E4M3.F32.PACK_AB_MERGE_C R44, R51, R44, RZ ;  /* 0x0000002c332c723e */ /* 0x000fe200048070ff */
[----:B------:R-:W0:Y:S01]  /*3420*/  MUFU.EX2 R12, R12 ;  /* 0x0000000c000c7308 */ /* 0x000e220000000800 */
[----:B---3--:R-:W-:-:S01]  /*3430*/  FADD.FTZ R4, R10, R3 ;  /* 0x000000030a047221 */ /* 0x008fc20000010000 */
[----:B------:R-:W-:Y:S01]  /*3440*/  FADD.FTZ R63, R51, R52 ;  /* 0x00000034333f7221 */ /* 0x000fe20000010000 */
[----:B------:R-:W-:Y:S02]  /*3450*/  F2FP.SATFINITE.E4M3.F32.PACK_AB_MERGE_C R154, R41, R154, R40 ;  /* 0x0000009a299a723e */ /* 0x000fe40004807028 */
[----:B------:R-:W-:Y:S01]  /*3460*/  F2FP.SATFINITE.E4M3.F32.PACK_AB_MERGE_C R156, R45, R156, R42 ;  /* 0x0000009c2d9c723e */ /* 0x000fe2000480702a */
[----:B------:R-:W-:-:S01]  /*3470*/  FADD.FTZ R52, R160, R63 ;  /* 0x0000003fa0347221 */ /* 0x000fc20000010000 */
[----:B------:R-:W-:Y:S01]  /*3480*/  F2FP.SATFINITE.E4M3.F32.PACK_AB_MERGE_C R158, R47, R158, R44 ;  /* 0x0000009e2f9e723e */ /* 0x000fe2000480702c */
[----:B------:R-:W3:Y:S01]  /*3490*/  MUFU.EX2 R13, R13 ;  /* 0x0000000d000d7308 */ /* 0x000ee20000000800 */
[----:B----4-:R-:W-:-:S01]  /*34a0*/  FADD.FTZ R3, R11, R4 ;  /* 0x000000040b037221 */ /* 0x010fc20000010000 */
[----:B------:R-:W-:-:S04]  /*34b0*/  FADD.FTZ R63, R53, R52 ;  /* 0x00000034353f7221 */ /* 0x000fc80000010000 */
[----:B------:R-:W-:Y:S01]  /*34c0*/  FADD.FTZ R52, R46, R63 ;  /* 0x0000003f2e347221 */ /* 0x000fe20000010000 */
[----:B------:R-:W-:Y:S01]  /*34d0*/  F2FP.SATFINITE.E4M3.F32.PACK_AB_MERGE_C R46, R61, R46, RZ ;  /* 0x0000002e3d2e723e */ /* 0x000fe200048070ff */
[----:B------:R-:W4:Y:S01]  /*34e0*/  MUFU.EX2 R14, R14 ;  /* 0x0000000e000e7308 */ /* 0x000f220000000800 */
[----:B0-----:R-:W-:-:S01]  /*34f0*/  FADD.FTZ R4, R12, R3 ;  /* 0x000000030c047221 */ /* 0x001fc20000010000 */
[----:B------:R-:W-:Y:S01]  /*3500*/  FADD.FTZ R63, R61, R52 ;  /* 0x000000343d3f7221 */ /* 0x000fe20000010000 */
[----:B------:R-:W-:Y:S02]  /*3510*/  F2FP.SATFINITE.E4M3.F32.PACK_AB_MERGE_C R12, R12, R11, RZ ;  /* 0x0000000b0c0c723e */ /* 0x000fe400048070ff */
[----:B------:R-:W-:Y:S01]  /*3520*/  F2FP.SATFINITE.E4M3.F32.PACK_AB_MERGE_C R160, R53, R160, R46 ;  /* 0x000000a035a0723e */ /* 0x000fe2000480702e */
[----:B------:R-:W-:-:S01]  /*3530*/  FADD.FTZ R52, R162, R63 ;  /* 0x0000003fa2347221 */ /* 0x000fc20000010000 */
[----:B------:R-:W-:Y:S01]  /*3540*/  F2FP.SATFINITE.E4M3.F32.PACK_AB_MERGE_C R155, R10, R9, R12 ;  /* 0x000000090a9b723e */ /* 0x000fe2000480700c */
[----:B------:R-:W0:Y:S01]  /*3550*/  MUFU.EX2 R15, R15 ;  /* 0x0000000f000f7308 */ /* 0x000e220000000800 */
[----:B---3--:R-:W-:-:S01]  /*3560*/  FADD.FTZ R3, R13, R4 ;  /* 0x000000040d037221 */ /* 0x008fc20000010000 */
[----:B------:R-:W-:-:S06]  /*3570*/  FADD.FTZ R39, R55, R52 ;  /* 0x0000003437277221 */ /* 0x000fcc0000010000 */
[----:B------:R-:W3:Y:S01]  /*3580*/  MUFU.EX2 R20, R20 ;  /* 0x0000001400147308 */ /* 0x000ee20000000800 */
[----:B----4-:R-:W-:-:S07]  /*3590*/  FADD.FTZ R4, R14, R3 ;  /* 0x000000030e047221 */ /* 0x010fce0000010000 */
[----:B------:R-:W4:Y:S01]  /*35a0*/  MUFU.EX2 R21, R21 ;  /* 0x0000001500157308 */ /* 0x000f220000000800 */
[----:B0-----:R-:W-:-:S07]  /*35b0*/  FADD.FTZ R3, R15, R4 ;  /* 0x000000040f037221 */ /* 0x001fce0000010000 */
[----:B------:R-:W0:Y:S01]  /*35c0*/  MUFU.EX2 R24, R24 ;  /* 0x0000001800187308 */ /* 0x000e220000000800 */
[----:B---3--:R-:W-:-:S01]  /*35d0*/  FADD.FTZ R4, R20, R3 ;  /* 0x0000000314047221 */ /* 0x008fc20000010000 */
[----:B------:R-:W-:-:S04]  /*35e0*/  F2FP.SATFINITE.E4M3.F32.PACK_AB_MERGE_C R15, R20, R15, RZ ;  /* 0x0000000f140f723e */ /* 0x000fc800048070ff */
[----:B------:R-:W-:Y:S02]  /*35f0*/  F2FP.SATFINITE.E4M3.F32.PACK_AB_MERGE_C R157, R14, R13, R15 ;  /* 0x0000000d0e9d723e */ /* 0x000fe4000480700f */
[----:B------:R-:W3:Y:S01]  /*3600*/  MUFU.EX2 R25, R25 ;  /* 0x0000001900197308 */ /* 0x000ee20000000800 */
[----:B----4-:R-:W-:-:S07]  /*3610*/  FADD.FTZ R3, R21, R4 ;  /* 0x0000000415037221 */ /* 0x010fce0000010000 */
[----:B------:R-:W4:Y:S01]  /*3620*/  MUFU.EX2 R26, R26 ;  /* 0x0000001a001a7308 */ /* 0x000f220000000800 */
[----:B0-----:R-:W-:-:S07]  /*3630*/  FADD.FTZ R4, R24, R3 ;  /* 0x0000000318047221 */ /* 0x001fce0000010000 */
[----:B------:R-:W0:Y:S01]  /*3640*/  MUFU.EX2 R27, R27 ;  /* 0x0000001b001b7308 */ /* 0x000e220000000800 */
[----:B---3--:R-:W-:-:S07]  /*3650*/  FADD.FTZ R3, R25, R4 ;  /* 0x0000000419037221 */ /* 0x008fce0000010000 */
[----:B------:R-:W3:Y:S01]  /*3660*/  MUFU.EX2 R28, R28 ;  /* 0x0000001c001c7308 */ /* 0x000ee20000000800 */
[----:B----4-:R-:W-:-:S01]  /*3670*/  FADD.FTZ R4, R26, R3 ;  /* 0x000000031a047221 */ /* 0x010fc20000010000 */
[----:B------:R-:W-:-:S04]  /*3680*/  F2FP.SATFINITE.E4M3.F32.PACK_AB_MERGE_C R25, R26, R25, RZ ;  /* 0x000000191a19723e */ /* 0x000fc800048070ff */
[----:B------:R-:W-:Y:S02]  /*3690*/  F2FP.SATFINITE.E4M3.F32.PACK_AB_MERGE_C R159, R24, R21, R25 ;  /* 0x00000015189f723e */ /* 0x000fe40004807019 */
[----:B------:R-:W4:Y:S01]  /*36a0*/  MUFU.EX2 R29, R29 ;  /* 0x0000001d001d7308 */ /* 0x000f220000000800 */
[----:B0-----:R-:W-:-:S07]  /*36b0*/  FADD.FTZ R3, R27, R4 ;  /* 0x000000041b037221 */ /* 0x001fce0000010000 */
[----:B------:R-:W0:Y:S01]  /*36c0*/  MUFU.EX2 R30, R30 ;  /* 0x0000001e001e7308 */ /* 0x000e220000000800 */
[----:B---3--:R-:W-:-:S07]  /*36d0*/  FADD.FTZ R4, R28, R3 ;  /* 0x000000031c047221 */ /* 0x008fce0000010000 */
[----:B------:R-:W3:Y:S01]  /*36e0*/  MUFU.EX2 R31, R31 ;  /* 0x0000001f001f7308 */ /* 0x000ee20000000800 */
[----:B----4-:R-:W-:-:S07]  /*36f0*/  FADD.FTZ R3, R29, R4 ;  /* 0x000000041d037221 */ /* 0x010fce0000010000 */
[----:B------:R-:W4:Y:S01]  /*3700*/  MUFU.EX2 R32, R32 ;  /* 0x0000002000207308 */ /* 0x000f220000000800 */
[----:B0-----:R-:W-:-:S01]  /*3710*/  FADD.FTZ R4, R30, R3 ;  /* 0x000000031e047221 */ /* 0x001fc20000010000 */
[----:B------:R-:W-:-:S04]  /*3720*/  F2FP.SATFINITE.E4M3.F32.PACK_AB_MERGE_C R29, R30, R29, RZ ;  /* 0x0000001d1e1d723e */ /* 0x000fc800048070ff */
[----:B------:R-:W-:Y:S02]  /*3730*/  F2FP.SATFINITE.E4M3.F32.PACK_AB_MERGE_C R161, R28, R27, R29 ;  /* 0x0000001b1ca1723e */ /* 0x000fe4000480701d */
[----:B------:R-:W0:Y:S01]  /*3740*/  MUFU.EX2 R33, R33 ;  /* 0x0000002100217308 */ /* 0x000e220000000800 */
[----:B---3--:R-:W-:-:S07]  /*3750*/  FADD.FTZ R3, R31, R4 ;  /* 0x000000041f037221 */ /* 0x008fce0000010000 */
        /* <DEDUP_REMOVED lines=11> */
[----:B0-----:R-:W-:-:S01]  /*3810*/  FADD.FTZ R39, R69, R38 ;  /* 0x0000002645277221 */ /* 0x001fc20000010000 */
[----:B------:R-:W-:-:S04]  /*3820*/  F2FP.SATFINITE.E4M3.F32.PACK_AB_MERGE_C R68, R69, R68, RZ ;  /* 0x000000444544723e */ /* 0x000fc800048070ff */
[----:B------:R-:W-:Y:S02]  /*3830*/  F2FP.SATFINITE.E4M3.F32.PACK_AB_MERGE_C R162, R55, R162, R68 ;  /* 0x000000a237a2723e */ /* 0x000fe40004807044 */
        /* <DEDUP_REMOVED lines=13> */
[----:B0-----:R-:W-:-:S07]  /*3910*/  FADD.FTZ R4, R76, R7 ;  /* 0x000000074c047221 */ /* 0x001fce0000010000 */
[----:B------:R-:W0:Y:S01]  /*3920*/  MUFU.EX2 R166, R166 ;  /* 0x000000a600a67308 */ /* 0x000e220000000800 */
[C---:B---3--:R-:W-:Y:S01]  /*3930*/  F2FP.SATFINITE.E4M3.F32.PACK_AB_MERGE_C R76, R77.reuse, R76, RZ ;  /* 0x0000004c4d4c723e */ /* 0x048fe200048070ff */
[----:B------:R-:W-:-:S03]  /*3940*/  FADD.FTZ R77, R77, R4 ;  /* 0x000000044d4d7221 */ /* 0x000fc60000010000 */
[----:B------:R-:W-:-:S03]  /*3950*/  F2FP.SATFINITE.E4M3.F32.PACK_AB_MERGE_C R164, R57, R164, R76 ;  /* 0x000000a439a4723e */ /* 0x000fc6000480704c */
        /* <DEDUP_REMOVED lines=16> */
[C---:B0-----:R-:W-:Y:S01]  /*3a60*/  F2FP.SATFINITE.E4M3.F32.PACK_AB_MERGE_C R84, R67.reuse, R84, RZ ;  /* 0x000000544354723e */ /* 0x041fe200048070ff */
[----:B------:R-:W-:-:S03]  /*3a70*/  FADD.FTZ R4, R67, R4 ;  /* 0x0000000443047221 */ /* 0x000fc60000010000 */
[----:B------:R-:W-:Y:S02]  /*3a80*/  F2FP.SATFINITE.E4M3.F32.PACK_AB_MERGE_C R166, R59, R166, R84 ;  /* 0x000000a63ba6723e */ /* 0x000fe40004807054 */
[C---:B---3--:R-:W-:Y:S01]  /*3a90*/  F2FP.SATFINITE.E4M3.F32.PACK_AB_MERGE_C R86, R3.reuse, R86, RZ ;  /* 0x000000560356723e */ /* 0x048fe200048070ff */
[----:B------:R-:W-:-:S03]  /*3aa0*/  FADD.FTZ R3, R3, R8 ;  /* 0x0000000803037221 */ /* 0x000fc60000010000 */
[----:B------:R-:W-:Y:S01]  /*3ab0*/  F2FP.SATFINITE.E4M3.F32.PACK_AB_MERGE_C R167, R83, R82, R86 ;  /* 0x0000005253a7723e */ /* 0x000fe20004807056 */
[----:B------:R-:W-:Y:S06]  /*3ac0*/  @!P0 BRA `(.L_x_14) ;  /* 0x0000000000048947 */ /* 0x000fec0003800000 */
[----:B------:R-:W-:Y:S01]  /*3ad0*/  BPT.TRAP 0x1 ;  /* 0x000000040000795c */ /* 0x000fe20000300000 */
.L_x_14:
[----:B------:R0:W3:Y:S01]  /*3ae0*/  SYNCS.PHASECHK.TRANS64.TRYWAIT P1, [UR51+0x38850], R6 ;  /* 0x03885006ff0075a7 */ /* 0x0000e20008020173 */
[----:B------:R-:W-:Y:S05]  /*3af0*/  @!P0 BRA `(.L_x_15) ;  /* 0x0000000000048947 */ /* 0x000fea0003800000 */
[----:B------:R-:W-:Y:S01]  /*3b00*/  BPT.TRAP 0x1 ;  /* 0x000000040000795c */ /* 0x000fe20000300000 */
.L_x_15:
[----:B---3--:R-:W-:Y:S05]  /*3b10*/  @P1 BRA `(.L_x_16) ;  /* 0x0000000000081947 */ /* 0x008fea0003800000 */
[----:B------:R-:W3:Y:S02]  /*3b20*/  SYNCS.PHASECHK.TRANS64.TRYWAIT P1, [UR51+0x38850], R6 ;  /* 0x03885006ff0075a7 */ /* 0x000ee40008020173 */
[----:B---3--:R-:W-:Y:S05]  /*3b30*/  @!P1 BRA `(.L_x_17) ;  /* 0x000000b400d89947 */ /* 0x008fea0003800000 */
.L_x_16:
[----:B------:R4:W-:Y:S01]  /*3b40*/  BAR.SYNC.DEFER_BLOCKING R5, 0x100 ;  /* 0x000400050000751d */ /* 0x0009e20000010000 */
[----:B------:R-:W-:-:S04]  /*3b50*/  UIADD3 UR50, UR50, 0x400, URZ ;  /* 0x0000040032327890 */ /* 0x000fc8000fffe03f */
[----:B------:R-:W-:Y:S01]  /*3b60*/  USHF.R.U32.HI UR50, URZ, 0x4, UR50 ;  /* 0x000000043f327899 */ /* 0x000fe20008011632 */
[----:B------:R-:W-:-:S03]  /*3b70*/  UMOV UR7, 0x40000040 ;  /* 0x4000004000077882 */ /* 0x000fc60000000000 */
[----:B------:R-:W-:-:S04]  /*3b80*/  ULOP3.LUT UR50, UR50, 0x3fff, URZ, 0xc0, !UPT ;  /* 0x00003fff32327892 */ /* 0x000fc8000f8ec03f */
[----:B------:R-:W-:-:S04]  /*3b90*/  ULOP3.LUT UR50, UR50, 0x10000, URZ, 0xfc, !UPT ;  /* 0x0001000032327892 */ /* 0x000fc8000f8efc3f */
[----:B------:R-:W-:Y:S01]  /*3ba0*/  ULEA UR11, UR37, UR50, 0xb ;  /* 0x00000032250b7291 */ /* 0x000fe2000f8e583f */
[----:B------:R-:W-:-:S06]  /*3bb0*/  WARPGROUP.ARRIVE ;  /* 0x00000000000079c5 */ /* 0x000fcc0000000000 */
[----:B------:R-:W-:Y:S02]  /*3bc0*/  UMOV UR6, UR11 ;  /* 0x0000000b00067c82 */ /* 0x000fe40008000000 */
[----:B------:R-:W-:Y:S01]  /*3bd0*/  QGMMA.64x256x32.F32.E4M3.E4M3 R24, R152, gdesc[UR4], RZ, !UPT, gsb0 ;  /* 0x03e0000498187df3 */ /* 0x000fe2000c0008ff */
[----:B------:R-:W-:Y:S01]  /*3be0*/  UIADD3 UR6, UR11, 0x2, URZ ;  /* 0x000000020b067890 */ /* 0x000fe2000fffe03f */
[----:B------:R-:W-:Y:S01]  /*3bf0*/  UMOV UR7, 0x40000040 ;  /* 0x4000004000077882 */ /* 0x000fe20000000000 */
[----:B------:R-:W-:Y:S02]  /*3c00*/  WARPGROUP.DEPBAR.LE gsb0, 0x0 ;  /* 0x00008000000079c5 */ /* 0x000fe40000010000 */
[----:B------:R-:W-:-:S15]  /*3c10*/  WARPGROUP.ARRIVE ;  /* 0x00000000000079c5 */ /* 0x000fde0000000000 */
[----:B------:R-:W-:-:S08]  /*3c20*/  NOP ;  /* 0x0000000000007918 */ /* 0x000fd00000000000 */
[----:B------:R-:W-:Y:S01]  /*3c30*/  QGMMA.64x256x32.F32.E4M3.E4M3 R24, R156, gdesc[UR4], R24, gsb0 ;  /* 0x03e000049c187df3 */ /* 0x000fe20008000818 */
        /* <DEDUP_REMOVED lines=11> */
[----:B------:R-:W-:Y:S03]  /*3cf0*/  QGMMA.64x256x32.F32.E4M3.E4M3 R24, R164, gdesc[UR4], R24, gsb0 ;  /* 0x03e00004a4187df3 */ /* 0x000fe60008000818 */
[----:B------:R-:W-:Y:S02]  /*3d00*/  WARPGROUP.DEPBAR.LE gsb0, 0x0 ;  /* 0x00008000000079c5 */ /* 0x000fe40000010000 */
[----:B----4-:R-:W-:Y:S05]  /*3d10*/  @!P0 BRA `(.L_x_18) ;  /* 0x0000000000048947 */ /* 0x010fea0003800000 */
[----:B------:R-:W-:Y:S01]  /*3d20*/  BPT.TRAP 0x1 ;  /* 0x000000040000795c */ /* 0x000fe20000300000 */
.L_x_18:
[----:B------:R-:W-:Y:S02]  /*3d30*/  UISETP.GE.AND UP0, UPT, UR47, 0x81, UPT ;  /* 0x000000812f00788c */ /* 0x000fe4000bf06270 */
[----:B------:R-:W-:-:S04]  /*3d40*/  UIADD3 UR51, UR51, 0x38860, URZ ;  /* 0x0003886033337890 */ /* 0x000fc8000fffe03f */
[----:B------:R-:W-:Y:S01]  /*3d50*/  PLOP3.LUT P1, PT, PT, PT, UP0, 0x80, 0x0 ;  /* 0x000000000000781c */ /* 0x000fe20003f2f008 */
[----:B------:R-:W-:-:S09]  /*3d60*/  UPRMT UR51, UR44, 0x654, UR51 ;  /* 0x000006542c337896 */ /* 0x000fd20008000033 */
[----:B------:R-:W-:Y:S03]  /*3d70*/  SYNCS.ARRIVE.TRANS64.RED.A1T0 RZ, [UR51], RZ ;  /* 0x000000ffffff79a7 */ /* 0x000fe60008100433 */
[----:B------:R-:W-:Y:S05]  /*3d80*/  @!P1 BRA `(.L_x_19) ;  /* 0x0000002800b49947 */ /* 0x000fea0003800000 */
[----:B------:R-:W-:Y:S01]  /*3d90*/  IMAD.MOV.U32 R5, RZ, RZ, R170 ;  /* 0x000000ffff057224 */ /* 0x000fe200078e00aa */
[----:B01-3--:R-:W-:Y:S01]  /*3da0*/  MOV R6, R181 ;  /* 0x000000b500067202 */ /* 0x00bfe20000000f00 */
[----:B------:R-:W-:Y:S01]  /*3db0*/  UIADD3 UR51, UR46, -0x2, URZ ;  /* 0xfffffffe2e337890 */ /* 0x000fe2000fffe03f */
[----:B------:R-:W-:-:S11]  /*3dc0*/  ULDC UR44, c[0x0][0x988] ;  /* 0x00026200002c7ab9 */ /* 0x000fd60000000800 */
.L_x_30:
[----:B------:R-:W-:Y:S01]  /*3dd0*/  UIADD3 UR37, UR37, 0x1, URZ ;  /* 0x0000000125257890 */ /* 0x000fe2000fffe03f */
[----:B--2---:R-:W-:Y:S01]  /*3de0*/  IMAD.U32 R2, RZ, RZ, UR51 ;  /* 0x00000033ff027e24 */ /* 0x004fe2000f8e00ff */
[----:B------:R-:W-:Y:S02]  /*3df0*/  UIADD3 UR51, UR51, -0x1, URZ ;  /* 0xffffffff33337890 */ /* 0x000fe4000fffe03f */
[----:B------:R-:W-:Y:S02]  /*3e00*/  UISETP.NE.AND UP0, UPT, UR37, 0x2, UPT ;  /* 0x000000022500788c */ /* 0x000fe4000bf05270 */
[----:B------:R-:W-:Y:S02]  /*3e10*/  ISETP.GT.AND P1, PT, R2, RZ, PT ;  /* 0x000000ff0200720c */ /* 0x000fe40003f24270 */
[----:B------:R-:W-:Y:S02]  /*3e20*/  USEL UR6, URZ, 0x1, UP0 ;  /* 0x000000013f067887 */ /* 0x000fe40008000000 */
[----:B------:R-:W-:-:S02]  /*3e30*/  USEL UR37, UR37, URZ, UP0 ;  /* 0x0000003f25257287 */ /* 0x000fc40008000000 */
[----:B------:R-:W-:Y:S01]  /*3e40*/  ULOP3.LUT UR36, UR36, UR6, URZ, 0x3c, !UPT ;  /* 0x0000000624247292 */ /* 0x000fe2000f8e3c3f */
[----:B------:R-:W-:Y:S11]  /*3e50*/  @!P0 BRA `(.L_x_20) ;  /* 0x0000000000048947 */ /* 0x000ff60003800000 */
[----:B------:R-:W-:Y:S01]  /*3e60*/  BPT.TRAP 0x1 ;  /* 0x000000040000795c */ /* 0x000fe20000300000 */
.L_x_20:
[----:B------:R-:W0:Y:S01]  /*3e70*/  S2UR UR47, SR_CgaCtaId ;  /* 0x00000000002f79c3 */ /* 0x000e220000008800 */
[----:B------:R-:W-:Y:S01]  /*3e80*/  IMAD.U32 R2, RZ, RZ, UR36 ;  /* 0x00000024ff027e24 */ /* 0x000fe2000f8e00ff */
[----:B------:R-:W-:-:S04]  /*3e90*/  UMOV UR6, 0x400 ;  /* 0x0000040000067882 */ /* 0x000fc80000000000 */
[----:B------:R-:W-:-:S04]  /*3ea0*/  SHF.L.U32 R2, R2, 0x1f, RZ ;  /* 0x0000001f02027819 */ /* 0x000fc800000006ff */
[----:B------:R-:W-:-:S13]  /*3eb0*/  R2UR UR52, R2 ;  /* 0x00000000023472ca */ /* 0x000fda00000e0000 */
[----:B------:R-:W-:Y:S01]  /*3ec0*/  IMAD.U32 R2, RZ, RZ, UR52 ;  /* 0x00000034ff027e24 */ /* 0x000fe2000f8e00ff */
[----:B0-----:R-:W-:-:S04]  /*3ed0*/  ULEA UR6, UR47, UR6, 0x18 ;  /* 0x000000062f067291 */ /* 0x001fc8000f8ec03f */
[----:B------:R-:W-:-:S09]  /*3ee0*/  ULEA UR46, UR37, UR6, 0x3 ;  /* 0x00000006252e7291 */ /* 0x000fd2000f8e183f */
[----:B------:R0:W1:Y:S01]  /*3ef0*/  SYNCS.PHASECHK.TRANS64.TRYWAIT P2, [UR46+0x38830], R2 ;  /* 0x03883002ff0075a7 */ /* 0x000062000804016e */
[----:B------:R-:W-:Y:S05]  /*3f00*/  @!P0 BRA `(.L_x_21) ;  /* 0x0000000000048947 */ /* 0x000fea0003800000 */
[----:B------:R-:W-:Y:S01]  /*3f10*/  BPT.TRAP 0x1 ;  /* 0x000000040000795c */ /* 0x000fe20000300000 */
.L_x_21:
[----:B-1----:R-:W-:Y:S05]  /*3f20*/  @P2 BRA `(.L_x_22) ;  /* 0x00000000000c2947 */ /* 0x002fea0003800000 */
[----:B0-----:R-:W-:-:S04]  /*3f30*/  IMAD.U32 R2, RZ, RZ, UR52 ;  /* 0x00000034ff027e24 */ /* 0x001fc8000f8e00ff */
[----:B------:R-:W0:Y:S02]  /*3f40*/  SYNCS.PHASECHK.TRANS64.TRYWAIT P2, [UR46+0x38830], R2 ;  /* 0x03883002ff0075a7 */ /* 0x000e24000804016e */
[----:B0-----:R-:W-:Y:S05]  /*3f50*/  @!P2 BRA `(.L_x_23) ;  /* 0x000000b000e8a947 */ /* 0x001fea0003800000 */
.L_x_22:
[----:B------:R-:W-:Y:S01]  /*3f60*/  ULEA UR34, UR37, UR45, 0xb ;  /* 0x0000002d25227291 */ /* 0x000fe2000f8e583f */
[----:B------:R-:W-:Y:S01]  /*3f70*/  WARPGROUP.ARRIVE ;  /* 0x00000000000079c5 */ /* 0x000fe20000000000 */
[----:B------:R-:W-:Y:S01]  /*3f80*/  UMOV UR35, 0x40000040 ;  /* 0x4000004000237882 */ /* 0x000fe20000000000 */
[----:B------:R-:W-:Y:S01]  /*3f90*/  UMOV UR7, 0x40000040 ;  /* 0x4000004000077882 */ /* 0x000fe20000000000 */
[----:B------:R-:W-:-:S03]  /*3fa0*/  UIADD3 UR6, UR34, 0x2, URZ ;  /* 0x0000000222067890 */ /* 0x000fc6000fffe03f */
[----:B0-----:R-:W0:Y:S01]  /*3fb0*/  S2R R2, SR_TID.X ;  /* 0x0000000000027919 */ /* 0x001e220000002100 */
[----:B------:R-:W-:Y:S01]  /*3fc0*/  UIADD3 UR10, UR34, 0x4, URZ ;  /* 0x00000004220a7890 */ /* 0x000fe2000fffe03f */
[----:B------:R-:W-:Y:S01]  /*3fd0*/  UMOV UR11, 0x40000040 ;  /* 0x40000040000b7882 */ /* 0x000fe20000000000 */
[----:B------:R-:W-:Y:S01]  /*3fe0*/  QGMMA.64x128x32.F32.E4M3.E4M3 R152, gdesc[UR32], RZ, !UPT, gsb0 ;  /* 0x01e00000209879f3 */ /* 0x000fe2000c0008ff */
[----:B------:R-:W-:Y:S01]  /*3ff0*/  UIADD3 UR14, UR34, 0x6, URZ ;  /* 0x00000006220e7890 */ /* 0x000fe2000fffe03f */
[----:B------:R-:W-:Y:S01]  /*4000*/  UMOV UR15, 0x40000040 ;  /* 0x40000040000f7882 */ /* 0x000fe20000000000 */
        /* <DEDUP_REMOVED lines=8> */
[----:B0-----:R-:W-:-:S04]  /*4090*/  SHF.R.U32.HI R225, RZ, 0x7, R2 ;  /* 0x00000007ffe17819 */ /* 0x001fc80000011602 */
[----:B------:R-:W-:Y:S01]  /*40a0*/  IADD3 R2, -R225, 0xb, RZ ;  /* 0x0000000be1027810 */ /* 0x000fe20007ffe1ff */
        /* <DEDUP_REMOVED lines=25> */
.L_x_24:
[C---:B------:R-:W-:Y:S01]  /*4240*/  FMUL.FTZ R7, R0.reuse, R152 ;  /* 0x0000009800077220 */ /* 0x040fe20000410000 */
[C---:B------:R-:W-:Y:S01]  /*4250*/  FMUL.FTZ R8, R0.reuse, R153 ;  /* 0x0000009900087220 */ /* 0x040fe20000410000 */
[C---:B------:R-:W-:Y:S01]  /*4260*/  FMUL.FTZ R11, R0.reuse, R156 ;  /* 0x0000009c000b7220 */ /* 0x040fe20000410000 */
[C---:B------:R-:W-:Y:S01]  /*4270*/  FMUL.FTZ R12, R0.reuse, R157 ;  /* 0x0000009d000c7220 */ /* 0x040fe20000410000 */
[C---:B------:R-:W-:Y:S01]  /*4280*/  FMUL.FTZ R15, R0.reuse, R160 ;  /* 0x000000a0000f7220 */ /* 0x040fe20000410000 */
[C---:B------:R-:W-:Y:S01]  /*4290*/  FMUL.FTZ R14, R0.reuse, R159 ;  /* 0x0000009f000e7220 */ /* 0x040fe20000410000 */
[----:B------:R-:W1:Y:S01]  /*42a0*/  MUFU.TANH R7, R7 ;  /* 0x0000000700077308 */ /* 0x000e620000002400 */
[C---:B------:R-:W-:Y:S01]  /*42b0*/  FMUL.FTZ R20, R0.reuse, R161 ;  /* 0x000000a100147220 */ /* 0x040fe20000410000 */
[C---:B------:R-:W-:Y:S01]  /*42c0*/  FMUL.FTZ R159, R0.reuse, R170 ;  /* 0x000000aa009f7220 */ /* 0x040fe20000410000 */
[C---:B------:R-:W-:Y:S01]  /*42d0*/  FMUL.FTZ R170, R0.reuse, R181 ;  /* 0x000000b500aa7220 */ /* 0x040fe20000410000 */
[C---:B------:R-:W-:Y:S01]  /*42e0*/  FMUL.FTZ R13, R0.reuse, R158 ;  /* 0x0000009e000d7220 */ /* 0x040fe20000410000 */
[C---:B------:R-:W-:Y:S01]  /*42f0*/  FMUL.FTZ R153, R0.reuse, R164 ;  /* 0x000000a400997220 */ /* 0x040fe20000410000 */
[C---:B------:R-:W-:Y:S01]  /*4300*/  FMUL.FTZ R158, R0.reuse, R169 ;  /* 0x000000a9009e7220 */ /* 0x040fe20000410000 */
[C---:B------:R-:W-:Y:S01]  /*4310*/  FMUL.FTZ R169, R0.reuse, R180 ;  /* 0x000000b400a97220 */ /* 0x040fe20000410000 */
[----:B------:R-:W2:Y:S01]  /*4320*/  MUFU.TANH R8, R8 ;  /* 0x0000000800087308 */ /* 0x000ea20000002400 */
[C---:B------:R-:W-:Y:S01]  /*4330*/  FMUL.FTZ R10, R0.reuse, R154 ;  /* 0x0000009a000a7220 */ /* 0x040fe20000410000 */
[C---:B------:R-:W-:Y:S01]  /*4340*/  FMUL.FTZ R154, R0.reuse, R165 ;  /* 0x000000a5009a7220 */ /* 0x040fe20000410000 */
[C---:B------:R-:W-:Y:S01]  /*4350*/  FMUL.FTZ R157, R0.reuse, R168 ;  /* 0x000000a8009d7220 */ /* 0x040fe20000410000 */
[C---:B------:R-:W-:Y:S01]  /*4360*/  FMUL.FTZ R160, R0.reuse, R171 ;  /* 0x000000ab00a07220 */ /* 0x040fe20000410000 */
[C---:B------:R-:W-:Y:S01]  /*4370*/  FMUL.FTZ R171, R0.reuse, R182 ;  /* 0x000000b600ab7220 */ /* 0x040fe20000410000 */
[C---:B------:R-:W-:Y:S01]  /*4380*/  FMUL.FTZ R21, R0.reuse, R162 ;  /* 0x000000a200157220 */ /* 0x040fe20000410000 */
[C---:B------:R-:W-:Y:S01]  /*4390*/  FMUL.FTZ R161, R0.reuse, R172 ;  /* 0x000000ac00a17220 */ /* 0x040fe20000410000 */
[----:B------:R-:W3:Y:S01]  /*43a0*/  MUFU.TANH R11, R11 ;  /* 0x0000000b000b7308 */ /* 0x000ee20000002400 */
[----:B-1----:R-:W-:Y:S01]  /*43b0*/  FMNMX.FTZ R181, R7, R6, !PT ;  /* 0x0000000607b57209 */ /* 0x002fe20007810000 */
[C---:B------:R-:W-:Y:S01]  /*43c0*/  FMUL.FTZ R162, R0.reuse, R173 ;  /* 0x000000ad00a27220 */ /* 0x040fe20000410000 */
[C---:B------:R-:W-:Y:S01]  /*43d0*/  FMUL.FTZ R173, R0.reuse, R184 ;  /* 0x000000b800ad7220 */ /* 0x040fe20000410000 */
[C---:B------:R-:W-:Y:S01]  /*43e0*/  FMUL.FTZ R165, R0.reuse, R176 ;  /* 0x000000b000a57220 */ /* 0x040fe20000410000 */
[C---:B------:R-:W-:Y:S01]  /*43f0*/  FMUL.FTZ R9, R0.reuse, R155 ;  /* 0x0000009b00097220 */ /* 0x040fe20000410000 */
[C---:B------:R-:W-:Y:S01]  /*4400*/  FMUL.FTZ R155, R0.reuse, R166 ;  /* 0x000000a6009b7220 */ /* 0x040fe20000410000 */
[----:B------:R-:W-:Y:S01]  /*4410*/  FMUL.FTZ R166, R0, R177 ;  /* 0x000000b100a67220 */ /* 0x000fe20000410000 */
[----:B------:R-:W1:Y:S01]  /*4420*/  MUFU.TANH R12, R12 ;  /* 0x0000000c000c7308 */ /* 0x000e620000002400 */
[----:B--2---:R-:W-:Y:S01]  /*4430*/  FMNMX.FTZ R180, R8, R181, !PT ;  /* 0x000000b508b47209 */ /* 0x004fe20007810000 */
[C---:B------:R-:W-:Y:S01]  /*4440*/  FMUL.FTZ R164, R0.reuse, R175 ;  /* 0x000000af00a47220 */ /* 0x040fe20000410000 */
[C---:B------:R-:W-:Y:S01]  /*4450*/  FMUL.FTZ R175, R0.reuse, R186 ;  /* 0x000000ba00af7220 */ /* 0x040fe20000410000 */
[C---:B------:R-:W-:Y:S01]  /*4460*/  FMUL.FTZ R152, R0.reuse, R163 ;  /* 0x000000a300987220 */ /* 0x040fe20000410000 */
[C---:B------:R-:W-:Y:S01]  /*4470*/  FMUL.FTZ R163, R0.reuse, R174 ;  /* 0x000000ae00a37220 */ /* 0x040fe20000410000 */
[C---:B------:R-:W-:Y:S01]  /*4480*/  FMUL.FTZ R174, R0.reuse, R185 ;  /* 0x000000b900ae7220 */ /* 0x040fe20000410000 */
[C---:B------:R-:W-:Y:S01]  /*4490*/  FMUL.FTZ R177, R0.reuse, R188 ;  /* 0x000000bc00b17220 */ /* 0x040fe20000410000 */
[----:B------:R-:W2:Y:S01]  /*44a0*/  MUFU.TANH R15, R15 ;  /* 0x0000000f000f7308 */ /* 0x000ea20000002400 */
[----:B---3--:R-:W-:Y:S01]  /*44b0*/  FMNMX.FTZ R181, R11, R180, !PT ;  /* 0x000000b40bb57209 */ /* 0x008fe20007810000 */
[C---:B------:R-:W-:Y:S01]  /*44c0*/  FMUL.FTZ R156, R0.reuse, R167 ;  /* 0x000000a7009c7220 */ /* 0x040fe20000410000 */
[C---:B------:R-:W-:Y:S01]  /*44d0*/  FMUL.FTZ R167, R0.reuse, R178 ;  /* 0x000000b200a77220 */ /* 0x040fe20000410000 */
[C---:B------:R-:W-:Y:S01]  /*44e0*/  FMUL.FTZ R178, R0.reuse, R189 ;  /* 0x000000bd00b27220 */ /* 0x040fe20000410000 */
[C---:B------:R-:W-:Y:S01]  /*44f0*/  FMUL.FTZ R180, R0.reuse, R192 ;  /* 0x000000c000b47220 */ /* 0x040fe20000410000 */
[C---:B------:R-:W-:Y:S01]  /*4500*/  FMUL.FTZ R172, R0.reuse, R183 ;  /* 0x000000b700ac7220 */ /* 0x040fe20000410000 */
[----:B------:R-:W-:Y:S01]  /*4510*/  FMUL.FTZ R183, R0, R196 ;  /* 0x000000c400b77220 */ /* 0x000fe20000410000 */
[----:B------:R-:W3:Y:S01]  /*4520*/  MUFU.TANH R20, R20 ;  /* 0x0000001400147308 */ /* 0x000ee20000002400 */
[----:B-1----:R-:W-:Y:S01]  /*4530*/  FMNMX.FTZ R182, R12, R181, !PT ;  /* 0x000000b50cb67209 */ /* 0x002fe20007810000 */
[C---:B------:R-:W-:Y:S01]  /*4540*/  FMUL.FTZ R168, R0.reuse, R179 ;  /* 0x000000b300a87220 */ /* 0x040fe20000410000 */
[C---:B------:R-:W-:Y:S01]  /*4550*/  FMUL.FTZ R179, R0.reuse, R190 ;  /* 0x000000be00b37220 */ /* 0x040fe20000410000 */
[C---:B------:R-:W-:Y:S01]  /*4560*/  FMUL.FTZ R185, R0.reuse, R200 ;  /* 0x000000c800b97220 */ /* 0x040fe20000410000 */
[C---:B------:R-:W-:Y:S01]  /*4570*/  FMUL.FTZ R176, R0.reuse, R187 ;  /* 0x000000bb00b07220 */ /* 0x040fe20000410000 */
[C---:B------:R-:W-:Y:S01]  /*4580*/  FMUL.FTZ R187, R0.reuse, R204 ;  /* 0x000000cc00bb7220 */ /* 0x040fe20000410000 */
[C---:B------:R-:W-:Y:S01]  /*4590*/  FMUL.FTZ R189, R0.reuse, R208 ;  /* 0x000000d000bd7220 */ /* 0x040fe20000410000 */
[----:B------:R-:W1:Y:S01]  /*45a0*/  MUFU.TANH R153, R153 ;  /* 0x0000009900997308 */ /* 0x000e620000002400 */
[----:B--2---:R-:W-:Y:S01]  /*45b0*/  FMNMX.FTZ R181, R15, R182, !PT ;  /* 0x000000b60fb57209 */ /* 0x004fe20007810000 */
[C---:B------:R-:W-:Y:S01]  /*45c0*/  FMUL.FTZ R182, R0.reuse, R193 ;  /* 0x000000c100b67220 */ /* 0x040fe20000410000 */
[C---:B------:R-:W-:Y:S01]  /*45d0*/  FMUL.FTZ R193, R0.reuse, R213 ;  /* 0x000000d500c17220 */ /* 0x040fe20000410000 */
[----:B------:R-:W-:Y:S01]  /*45e0*/  UMOV UR10, UR44 ;  /* 0x0000002c000a7c82 */ /* 0x000fe20008000000 */
[C---:B------:R-:W-:Y:S01]  /*45f0*/  FMUL.FTZ R191, R0.reuse, R191 ;  /* 0x000000bf00bf7220 */ /* 0x040fe20000410000 */
[C---:B------:R-:W-:Y:S01]  /*4600*/  FMUL.FTZ R194, R0.reuse, R194 ;  /* 0x000000c200c27220 */ /* 0x040fe20000410000 */
[----:B------:R-:W-:Y:S01]  /*4610*/  FMUL.FTZ R195, R0, R195 ;  /* 0x000000c300c37220 */ /* 0x000fe20000410000 */
[----:B------:R-:W2:Y:S01]  /*4620*/  MUFU.TANH R154, R154 ;  /* 0x0000009a009a7308 */ /* 0x000ea20000002400 */
[----:B---3--:R-:W-:Y:S01]  /*4630*/  FMNMX.FTZ R184, R20, R181, !PT ;  /* 0x000000b514b87209 */ /* 0x008fe20007810000 */
[----:B------:R-:W-:Y:S01]  /*4640*/  FMUL.FTZ R204, R0, R214 ;  /* 0x000000d600cc7220 */ /* 0x000fe20000410000 */
[----:B------:R-:W-:-:S04]  /*4650*/  UIADD3 UR6, UR46, 0x38840, URZ ;  /* 0x000388402e067890 */ /* 0x000fc8000fffe03f */
[----:B------:R-:W-:Y:S01]  /*4660*/  UPRMT UR6, UR47, 0x654, UR6 ;  /* 0x000006542f067896 */ /* 0x000fe20008000006 */
[----:B------:R-:W3:Y:S01]  /*4670*/  MUFU.TANH R157, R157 ;  /* 0x0000009d009d7308 */ /* 0x000ee20000002400 */
[----:B-1----:R-:W-:-:S07]  /*4680*/  FMNMX.FTZ R181, R153, R184, !PT ;  /* 0x000000b899b57209 */ /* 0x002fce0007810000 */
[----:B------:R-:W1:Y:S01]  /*4690*/  MUFU.TANH R158, R158 ;  /* 0x0000009e009e7308 */ /* 0x000e620000002400 */
[----:B--2---:R-:W-:Y:S01]  /*46a0*/  FMNMX.FTZ R184, R154, R181, !PT ;  /* 0x000000b59ab87209 */ /* 0x004fe20007810000 */
[----:B------:R-:W-:Y:S06]  /*46b0*/  SYNCS.ARRIVE.TRANS64.RED.A1T0 RZ, [UR6], RZ ;  /* 0x000000ffffff79a7 */ /* 0x000fec0008100406 */
[----:B------:R-:W2:Y:S01]  /*46c0*/  MUFU.TANH R161, R161 ;  /* 0x000000a100a17308 */ /* 0x000ea20000002400 */
[----:B---3--:R-:W-:Y:S01]  /*46d0*/  FMNMX.FTZ R181, R157, R184, !PT ;  /* 0x000000b89db57209 */ /* 0x008fe20007810000 */
[C---:B------:R-:W-:Y:S01]  /*46e0*/  FMUL.FTZ R184, R0.reuse, R197 ;  /* 0x000000c500b87220 */ /* 0x040fe20000410000 */
[C---:B------:R-:W-:Y:S01]  /*46f0*/  FMUL.FTZ R197, R0.reuse, R199 ;  /* 0x000000c700c57220 */ /* 0x040fe20000410000 */
[C---:B------:R-:W-:Y:S01]  /*4700*/  FMUL.FTZ R199, R0.reuse, R203 ;  /* 0x000000cb00c77220 */ /* 0x040fe20000410000 */
[----:B------:R-:W-:-:S03]  /*4710*/  FMUL.FTZ R203, R0, R211 ;  /* 0x000000d300cb7220 */ /* 0x000fc60000410000 */
[----:B------:R-:W3:Y:S01]  /*4720*/  MUFU.TANH R162, R162 ;  /* 0x000000a200a27308 */ /* 0x000ee20000002400 */
[----:B-1----:R-:W-:-:S07]  /*4730*/  FMNMX.FTZ R186, R158, R181, !PT ;  /* 0x000000b59eba7209 */ /* 0x002fce0007810000 */
[----:B------:R-:W1:Y:S01]  /*4740*/  MUFU.TANH R165, R165 ;  /* 0x000000a500a57308 */ /* 0x000e620000002400 */
[----:B--2---:R-:W-:-:S07]  /*4750*/  FMNMX.FTZ R181, R161, R186, !PT ;  /* 0x000000baa1b57209 */ /* 0x004fce0007810000 */
[----:B------:R-:W2:Y:S01]  /*4760*/  MUFU.TANH R166, R166 ;  /* 0x000000a600a67308 */ /* 0x000ea20000002400 */
[----:B---3--:R-:W-:-:S07]  /*4770*/  FMNMX.FTZ R186, R162, R181, !PT ;  /* 0x000000b5a2ba7209 */ /* 0x008fce0007810000 */
[----:B------:R-:W3:Y:S01]  /*4780*/  MUFU.TANH R169, R169 ;  /* 0x000000a900a97308 */ /* 0x000ee20000002400 */
[----:B-1----:R-:W-:Y:S01]  /*4790*/  FMNMX.FTZ R181, R165, R186, !PT ;  /* 0x000000baa5b57209 */ /* 0x002fe20007810000 */
[C---:B------:R-:W-:Y:S01]  /*47a0*/  FMUL.FTZ R186, R0.reuse, R201 ;  /* 0x000000c900ba7220 */ /* 0x040fe20000410000 */
[----:B------:R-:W-:-:S05]  /*47b0*/  FMUL.FTZ R201, R0, R207 ;  /* 0x000000cf00c97220 */ /* 0x000fca0000410000 */
[----:B------:R-:W1:Y:S01]  /*47c0*/  MUFU.TANH R170, R170 ;  /* 0x000000aa00aa7308 */ /* 0x000e620000002400 */
[----:B--2---:R-:W-:-:S07]  /*47d0*/  FMNMX.FTZ R188, R166, R181, !PT ;  /* 0x000000b5a6bc7209 */ /* 0x004fce0007810000 */
[----:B------:R-:W2:Y:S01]  /*47e0*/  MUFU.TANH R173, R173 ;  /* 0x000000ad00ad7308 */ /* 0x000ea20000002400 */
[----:B---3--:R-:W-:-:S07]  /*47f0*/  FMNMX.FTZ R181, R169, R188, !PT ;  /* 0x000000bca9b57209 */ /* 0x008fce0007810000 */
[----:B------:R-:W3:Y:S01]  /*4800*/  MUFU.TANH R174, R174 ;  /* 0x000000ae00ae7308 */ /* 0x000ee20000002400 */
[----:B-1----:R-:W-:-:S07]  /*4810*/  FMNMX.FTZ R188, R170, R181, !PT ;  /* 0x000000b5aabc7209 */ /* 0x002fce0007810000 */
[----:B------:R-:W1:Y:S01]  /*4820*/  MUFU.TANH R177, R177 ;  /* 0x000000b100b17308 */ /* 0x000e620000002400 */
[----:B--2---:R-:W-:Y:S01]  /*4830*/  FMNMX.FTZ R181, R173, R188, !PT ;  /* 0x000000bcadb57209 */ /* 0x004fe20007810000 */
[C---:B------:R-:W-:Y:S01]  /*4840*/  FMUL.FTZ R188, R0.reuse, R205 ;  /* 0x000000cd00bc7220 */ /* 0x040fe20000410000 */
[----:B------:R-:W-:-:S05]  /*4850*/  FMUL.FTZ R205, R0, R215 ;  /* 0x000000d700cd7220 */ /* 0x000fca0000410000 */
[----:B------:R-:W2:Y:S01]  /*4860*/  MUFU.TANH R178, R178 ;  /* 0x000000b200b27308 */ /* 0x000ea20000002400 */
[----:B---3--:R-:W-:-:S07]  /*4870*/  FMNMX.FTZ R190, R174, R181, !PT ;  /* 0x000000b5aebe7209 */ /* 0x008fce0007810000 */
[----:B------:R-:W3:Y:S01]  /*4880*/  MUFU.TANH R180, R180 ;  /* 0x000000b400b47308 */ /* 0x000ee20000002400 */
[----:B-1----:R-:W-:Y:S01]  /*4890*/  FMNMX.FTZ R181, R177, R190, !PT ;  /* 0x000000beb1b57209 */ /* 0x002fe20007810000 */
[----:B------:R-:W-:-:S06]  /*48a0*/  FMUL.FTZ R190, R0, R209 ;  /* 0x000000d100be7220 */ /* 0x000fcc0000410000 */
        /* <DEDUP_REMOVED lines=8> */
[----:B------:R-:W-:-:S06]  /*4930*/  FMUL.FTZ R192, R0, R212 ;  /* 0x000000d400c07220 */ /* 0x000fcc0000410000 */
[----:B------:R-:W2:Y:S01]  /*4940*/  MUFU.TANH R186, R186 ;  /* 0x000000ba00ba7308 */ /* 0x000ea20000002400 */
[----:B---3--:R-:W-:-:S07]  /*4950*/  FMNMX.FTZ R196, R184, R181, !PT ;  /* 0x000000b5b8c47209 */ /* 0x008fce0007810000 */
[----:B------:R-:W3:Y:S01]  /*4960*/  MUFU.TANH R187, R187 ;  /* 0x000000bb00bb7308 */ /* 0x000ee20000002400 */
[----:B-1----:R-:W-:-:S07]  /*4970*/  FMNMX.FTZ R181, R185, R196, !PT ;  /* 0x000000c4b9b57209 */ /* 0x002fce0007810000 */
[----:B------:R-:W1:Y:S01]  /*4980*/  MUFU.TANH R188, R188 ;  /* 0x000000bc00bc7308 */ /* 0x000e620000002400 */
[----:B--2---:R-:W-:-:S07]  /*4990*/  FMNMX.FTZ R196, R186, R181, !PT ;  /* 0x000000b5bac47209 */ /* 0x004fce0007810000 */
        /* <DEDUP_REMOVED lines=13> */
[C---:B------:R-:W-:Y:S01]  /*4a70*/  FMUL.FTZ R198, R0.reuse, R202 ;  /* 0x000000ca00c67220 */ /* 0x040fe20000410000 */
[C---:B------:R-:W-:Y:S02]  /*4a80*/  FMUL.FTZ R202, R0.reuse, R210 ;  /* 0x000000d200ca7220 */ /* 0x040fe40000410000 */
[----:B------:R-:W2:Y:S02]  /*4a90*/  SHFL.BFLY PT, R200, R181, 0x2, 0x1f ;  /* 0x0c401f00b5c87f89 */ /* 0x000ea400000e0000 */
[----:B------:R-:W4:Y:S08]  /*4aa0*/  MUFU.TANH R13, R13 ;  /* 0x0000000d000d7308 */ /* 0x000f300000002400 */
[----:B------:R-:W5:Y:S08]  /*4ab0*/  MUFU.TANH R14, R14 ;  /* 0x0000000e000e7308 */ /* 0x000f700000002400 */
[----:B------:R-:W0:Y:S01]  /*4ac0*/  MUFU.TANH R21, R21 ;  /* 0x0000001500157308 */ /* 0x000e220000002400 */
[----:B--2---:R-:W-:Y:S01]  /*4ad0*/  FMNMX.FTZ R208, R181, R200, !PT ;  /* 0x000000c8b5d07209 */ /* 0x004fe20007810000 */
[----:B------:R-:W-:Y:S01]  /*4ae0*/  FMUL.FTZ R200, R0, R206 ;  /* 0x000000ce00c87220 */ /* 0x000fe20000410000 */
[----:B------:R-:W-:-:S05]  /*4af0*/  IMAD.U32 R206, RZ, RZ, UR10 ;  /* 0x0000000affce7e24 */ /* 0x000fca000f8e00ff */
[----:B------:R-:W2:Y:S01]  /*4b00*/  MUFU.TANH R152, R152 ;  /* 0x0000009800987308 */ /* 0x000ea20000002400 */
[----:B------:R-:W3:Y:S07]  /*4b10*/  SHFL.BFLY PT, R181, R208, 0x1, 0x1f ;  /* 0x0c201f00d0b57f89 */ /* 0x000eee00000e0000 */
[----:B------:R-:W2:Y:S08]  /*4b20*/  MUFU.TANH R155, R155 ;  /* 0x0000009b009b7308 */ /* 0x000eb00000002400 */
[----:B------:R-:W2:Y:S08]  /*4b30*/  MUFU.TANH R156, R156 ;  /* 0x0000009c009c7308 */ /* 0x000eb00000002400 */
[----:B------:R-:W2:Y:S01]  /*4b40*/  MUFU.TANH R159, R159 ;  /* 0x0000009f009f7308 */ /* 0x000ea20000002400 */
[----:B---3--:R-:W-:-:S05]  /*4b50*/  FMNMX.FTZ R181, R208, R181, !PT ;  /* 0x000000b5d0b57209 */ /* 0x008fca0007810000 */
[C---:B------:R-:W-:Y:S01]  /*4b60*/  FADD.FTZ R6, -R181.reuse, R6 ;  /* 0x00000006b5067221 */ /* 0x040fe20000010100 */
[----:B------:R-:W-:-:S01]  /*4b70*/  FFMA.FTZ R207, R181, R206, -8 ;  /* 0xc1000000b5cf7423 */ /* 0x000fc200000100ce */
[----:B------:R-:W3:Y:S02]  /*4b80*/  MUFU.TANH R160, R160 ;  /* 0x000000a000a07308 */ /* 0x000ee40000002400 */
[----:B------:R-:W-:Y:S01]  /*4b90*/  FMUL.FTZ R209, R6, UR10 ;  /* 0x0000000a06d17c20 */ /* 0x000fe20008410000 */
[--C-:B------:R-:W-:Y:S01]  /*4ba0*/  FFMA.FTZ R6, R7, UR10, -R207.reuse ;  /* 0x0000000a07067c23 */ /* 0x100fe200080108cf */
[----:B------:R-:W-:-:S01]  /*4bb0*/  FFMA.FTZ R7, R8, UR10, -R207 ;  /* 0x0000000a08077c23 */ /* 0x000fc200080108cf */
[--C-:B------:R-:W-:Y:S01]  /*4bc0*/  FFMA.FTZ R8, R15, UR10, -R207.reuse ;  /* 0x0000000a0f087c23 */ /* 0x100fe200080108cf */
[----:B------:R-:W-:-:S01]  /*4bd0*/  FFMA.FTZ R15, R20, UR10, -R207 ;  /* 0x0000000a140f7c23 */ /* 0x000fc200080108cf */
[----:B------:R-:W-:Y:S01]  /*4be0*/  FMNMX.FTZ R20, R10, R5, !PT ;  /* 0x000000050a147209 */ /* 0x000fe20007810000 */
[----:B------:R-:W3:Y:S01]  /*4bf0*/  MUFU.TANH R163, R163 ;  /* 0x000000a300a37308 */ /* 0x000ee20000002400 */
[----:B------:R-:W-:-:S01]  /*4c00*/  FFMA.FTZ R208, R157, UR10, -R207 ;  /* 0x0000000a9dd07c23 */ /* 0x000fc200080108cf */
[--C-:B------:R-:W-:Y:S01]  /*4c10*/  FFMA.FTZ R210, R165, UR10, -R207.reuse ;  /* 0x0000000aa5d27c23 */ /* 0x100fe200080108cf */
[----:B-1----:R-:W-:Y:S01]  /*4c20*/  FMNMX.FTZ R20, R9, R20, !PT ;  /* 0x0000001409147209 */ /* 0x002fe20007810000 */
[--C-:B------:R-:W-:Y:S01]  /*4c30*/  FFMA.FTZ R213, R170, UR10, -R207.reuse ;  /* 0x0000000aaad57c23 */ /* 0x100fe200080108cf */
[----:B------:R-:W-:-:S01]  /*4c40*/  FFMA.FTZ R174, R174, UR10, -R207 ;  /* 0x0000000aaeae7c23 */ /* 0x000fc200080108cf */
[--C-:B------:R-:W-:Y:S01]  /*4c50*/  FFMA.FTZ R11, R11, UR10, -R207.reuse ;  /* 0x0000000a0b0b7c23 */ /* 0x100fe200080108cf */
[----:B----4-:R-:W-:Y:S01]  /*4c60*/  FMNMX.FTZ R211, R13, R20, !PT ;  /* 0x000000140dd37209 */ /* 0x010fe20007810000 */
[----:B------:R-:W1:Y:S01]  /*4c70*/  MUFU.TANH R164, R164 ;  /* 0x000000a400a47308 */ /* 0x000e620000002400 */
[----:B------:R-:W-:-:S01]  /*4c80*/  FFMA.FTZ R12, R12, UR10, -R207 ;  /* 0x0000000a0c0c7c23 */ /* 0x000fc200080108cf */
[--C-:B------:R-:W-:Y:S01]  /*4c90*/  FFMA.FTZ R215, R178, UR10, -R207.reuse ;  /* 0x0000000ab2d77c23 */ /* 0x100fe200080108cf */
[----:B-----5:R-:W-:Y:S01]  /*4ca0*/  FMNMX.FTZ R20, R14, R211, !PT ;  /* 0x000000d30e147209 */ /* 0x020fe20007810000 */
[--C-:B------:R-:W-:Y:S01]  /*4cb0*/  FFMA.FTZ R178, R190, UR10, -R207.reuse ;  /* 0x0000000abeb27c23 */ /* 0x100fe200080108cf */
[----:B------:R-:W-:-:S01]  /*4cc0*/  FFMA.FTZ R153, R153, UR10, -R207 ;  /* 0x0000000a99997c23 */ /* 0x000fc200080108cf */
[----:B------:R-:W-:Y:S01]  /*4cd0*/  FFMA.FTZ R154, R154, UR10, -R207 ;  /* 0x0000000a9a9a7c23 */ /* 0x000fe200080108cf */
[----:B0-----:R-:W-:Y:S01]  /*4ce0*/  FMNMX.FTZ R211, R21, R20, !PT ;  /* 0x0000001415d37209 */ /* 0x001fe20007810000 */
[----:B------:R-:W0:Y:S03]  /*4cf0*/  MUFU.TANH R167, R167 ;  /* 0x000000a700a77308 */ /* 0x000e260000002400 */
[----:B--2---:R-:W-:-:S04]  /*4d00*/  FMNMX.FTZ R20, R152, R211, !PT ;  /* 0x000000d398147209 */ /* 0x004fc80007810000 */
[----:B------:R-:W-:Y:S01]  /*4d10*/  FMNMX.FTZ R157, R155, R20, !PT ;  /* 0x000000149b9d7209 */ /* 0x000fe20007810000 */
[----:B------:R-:W2:Y:S03]  /*4d20*/  MUFU.TANH R168, R168 ;  /* 0x000000a800a87308 */ /* 0x000ea60000002400 */
[----:B------:R-:W-:Y:S01]  /*4d30*/  FMNMX.FTZ R206, R156, R157, !PT ;  /* 0x0000009d9cce7209 */ /* 0x000fe20007810000 */
[----:B------:R-:W-:-:S03]  /*4d40*/  FFMA.FTZ R157, R158, UR10, -R207 ;  /* 0x0000000a9e9d7c23 */ /* 0x000fc600080108cf */
[----:B------:R-:W-:Y:S01]  /*4d50*/  FMNMX.FTZ R211, R159, R206, !PT ;  /* 0x000000ce9fd37209 */ /* 0x000fe20007810000 */
[----:B------:R-:W4:Y:S01]  /*4d60*/  MUFU.TANH R171, R171 ;  /* 0x000000ab00ab7308 */ /* 0x000f220000002400 */
[----:B------:R-:W-:-:S02]  /*4d70*/  FFMA.FTZ R206, R161, UR10, -R207 ;  /* 0x0000000aa1ce7c23 */ /* 0x000fc400080108cf */
[----:B---3--:R-:W-:Y:S01]  /*4d80*/  FMNMX.FTZ R158, R160, R211, !PT ;  /* 0x000000d3a09e7209 */ /* 0x008fe20007810000 */
[----:B------:R-:W-:-:S03]  /*4d90*/  FFMA.FTZ R211, R162, UR10, -R207 ;  /* 0x0000000aa2d37c23 */ /* 0x000fc600080108cf */
[----:B------:R-:W-:Y:S01]  /*4da0*/  FMNMX.FTZ R161, R163, R158, !PT ;  /* 0x0000009ea3a17209 */ /* 0x000fe20007810000 */
[----:B------:R-:W3:Y:S03]  /*4db0*/  MUFU.TANH R172, R172 ;  /* 0x000000ac00ac7308 */ /* 0x000ee60000002400 */
[----:B-1----:R-:W-:-:S04]  /*4dc0*/  FMNMX.FTZ R158, R164, R161, !PT ;  /* 0x000000a1a49e7209 */ /* 0x002fc80007810000 */
[----:B0-----:R-:W-:Y:S01]  /*4dd0*/  FMNMX.FTZ R161, R167, R158, !PT ;  /* 0x0000009ea7a17209 */ /* 0x001fe20007810000 */
[----:B------:R-:W0:Y:S03]  /*4de0*/  MUFU.TANH R175, R175 ;  /* 0x000000af00af7308 */ /* 0x000e260000002400 */
[----:B--2---:R-:W-:-:S04]  /*4df0*/  FMNMX.FTZ R158, R168, R161, !PT ;  /* 0x000000a1a89e7209 */ /* 0x004fc80007810000 */
[----:B----4-:R-:W-:Y:S01]  /*4e00*/  FMNMX.FTZ R161, R171, R158, !PT ;  /* 0x0000009eaba17209 */ /* 0x010fe20007810000 */
[----:B------:R-:W1:Y:S03]  /*4e10*/  MUFU.TANH R176, R176 ;  /* 0x000000b000b07308 */ /* 0x000e660000002400 */
[----:B---3--:R-:W-:Y:S01]  /*4e20*/  FMNMX.FTZ R162, R172, R161, !PT ;  /* 0x000000a1aca27209 */ /* 0x008fe20007810000 */
[----:B------:R-:W-:-:S04]  /*4e30*/  FFMA.FTZ R161, R166, UR10, -R207 ;  /* 0x0000000aa6a17c23 */ /* 0x000fc800080108cf */
[----:B------:R-:W2:Y:S01]  /*4e40*/  MUFU.TANH R179, R179 ;  /* 0x000000b300b37308 */ /* 0x000ea20000002400 */
[----:B0-----:R-:W-:-:S07]  /*4e50*/  FMNMX.FTZ R165, R175, R162, !PT ;  /* 0x000000a2afa57209 */ /* 0x001fce0007810000 */
[----:B------:R-:W0:Y:S01]  /*4e60*/  MUFU.TANH R191, R191 ;  /* 0x000000bf00bf7308 */ /* 0x000e220000002400 */
[----:B-1----:R-:W-:-:S07]  /*4e70*/  FMNMX.FTZ R162, R176, R165, !PT ;  /* 0x000000a5b0a27209 */ /* 0x002fce0007810000 */
[----:B------:R-:W1:Y:S01]  /*4e80*/  MUFU.TANH R194, R194 ;  /* 0x000000c200c27308 */ /* 0x000e620000002400 */
[----:B--2---:R-:W-:-:S07]  /*4e90*/  FMNMX.FTZ R162, R179, R162, !PT ;  /* 0x000000a2b3a27209 */ /* 0x004fce0007810000 */
[----:B------:R-:W2:Y:S01]  /*4ea0*/  MUFU.TANH R195, R195 ;  /* 0x000000c300c37308 */ /* 0x000ea20000002400 */
[----:B0-----:R-:W-:-:S07]  /*4eb0*/  FMNMX.FTZ R165, R191, R162, !PT ;  /* 0x000000a2bfa57209 */ /* 0x001fce0007810000 */
[----:B------:R-:W0:Y:S01]  /*4ec0*/  MUFU.TANH R196, R196 ;  /* 0x000000c400c47308 */ /* 0x000e220000002400 */
[----:B-1----:R-:W-:-:S07]  /*4ed0*/  FMNMX.FTZ R162, R194, R165, !PT ;  /* 0x000000a5c2a27209 */ /* 0x002fce0007810000 */
[----:B------:R-:W1:Y:S01]  /*4ee0*/  MUFU.TANH R197, R197 ;  /* 0x000000c500c57308 */ /* 0x000e620000002400 */
[----:B--2---:R-:W-:Y:S01]  /*4ef0*/  FMNMX.FTZ R165, R195, R162, !PT ;  /* 0x000000a2c3a57209 */ /* 0x004fe20007810000 */
[--C-:B------:R-:W-:Y:S01]  /*4f00*/  FFMA.FTZ R162, R173, UR10, -R207.reuse ;  /* 0x0000000aada27c23 */ /* 0x100fe200080108cf */
[----:B------:R-:W-:-:S01]  /*4f10*/  FFMA.FTZ R173, R185, UR10, -R207 ;  /* 0x0000000ab9ad7c23 */ /* 0x000fc200080108cf */
[----:B------:R-:W-:-:S04]  /*4f20*/  FFMA.FTZ R185, R188, UR10, -R207 ;  /* 0x0000000abcb97c23 */ /* 0x000fc800080108cf */
[----:B------:R-:W2:Y:S01]  /*4f30*/  MUFU.TANH R198, R198 ;  /* 0x000000c600c67308 */ /* 0x000ea20000002400 */
[----:B0-----:R-:W-:-:S07]  /*4f40*/  FMNMX.FTZ R166, R196, R165, !PT ;  /* 0x000000a5c4a67209 */ /* 0x001fce0007810000 */
[----:B------:R-:W0:Y:S01]  /*4f50*/  MUFU.TANH R199, R199 ;  /* 0x000000c700c77308 */ /* 0x000e220000002400 */
[----:B-1----:R-:W-:-:S07]  /*4f60*/  FMNMX.FTZ R165, R197, R166, !PT ;  /* 0x000000a6c5a57209 */ /* 0x002fce0007810000 */
[----:B------:R-:W1:Y:S01]  /*4f70*/  MUFU.TANH R200, R200 ;  /* 0x000000c800c87308 */ /* 0x000e620000002400 */
[----:B--2---:R-:W-:-:S07]  /*4f80*/  FMNMX.FTZ R166, R198, R165, !PT ;  /* 0x000000a5c6a67209 */ /* 0x004fce0007810000 */
[----:B------:R-:W2:Y:S08]  /*4f90*/  MUFU.TANH R201, R201 ;  /* 0x000000c900c97308 */ /* 0x000eb00000002400 */
[----:B------:R-:W3:Y:S08]  /*4fa0*/  MUFU.TANH R202, R202 ;  /* 0x000000ca00ca7308 */ /* 0x000ef00000002400 */
[----:B------:R4:W-:Y:S08]  /*4fb0*/  MUFU.EX2 R20, R208 ;  /* 0x000000d000147308 */ /* 0x0009f00000000800 */
[----:B------:R-:W5:Y:S01]  /*4fc0*/  MUFU.TANH R203, R203 ;  /* 0x000000cb00cb7308 */ /* 0x000f620000002400 */
[----:B----4-:R-:W-:-:S01]  /*4fd0*/  FFMA.FTZ R208, R169, UR10, -R207 ;  /* 0x0000000aa9d07c23 */ /* 0x010fc200080108cf */
[----:B0-----:R-:W-:-:S04]  /*4fe0*/  FMNMX.FTZ R169, R199, R166, !PT ;  /* 0x000000a6c7a97209 */ /* 0x001fc80007810000 */
[----:B-1----:R-:W-:Y:S02]  /*4ff0*/  FMNMX.FTZ R166, R200, R169, !PT ;  /* 0x000000a9c8a67209 */ /* 0x002fe40007810000 */
[----:B------:R-:W0:Y:S02]  /*5000*/  MUFU.TANH R204, R204 ;  /* 0x000000cc00cc7308 */ /* 0x000e240000002400 */
[----:B--2---:R-:W-:-:S04]  /*5010*/  FMNMX.FTZ R169, R201, R166, !PT ;  /* 0x000000a6c9a97209 */ /* 0x004fc80007810000 */
[----:B---3--:R-:W-:Y:S02]  /*5020*/  FMNMX.FTZ R166, R202, R169, !PT ;  /* 0x000000a9caa67209 */ /* 0x008fe40007810000 */
[----:B------:R-:W1:Y:S02]  /*5030*/  MUFU.TANH R205, R205 ;  /* 0x000000cd00cd7308 */ /* 0x000e640000002400 */
[----:B-----5:R-:W-:Y:S01]  /*5040*/  FMNMX.FTZ R169, R203, R166, !PT ;  /* 0x000000a6cba97209 */ /* 0x020fe20007810000 */
[--C-:B------:R-:W-:Y:S01]  /*5050*/  FFMA.FTZ R166, R180, UR10, -R207.reuse ;  /* 0x0000000ab4a67c23 */ /* 0x100fe200080108cf */
[----:B------:R-:W-:-:S01]  /*5060*/  FFMA.FTZ R180, R183, UR10, -R207 ;  /* 0x0000000ab7b47c23 */ /* 0x000fc200080108cf */
[--C-:B------:R-:W-:Y:S01]  /*5070*/  FFMA.FTZ R183, R184, UR10, -R207.reuse ;  /* 0x0000000ab8b77c23 */ /* 0x100fe200080108cf */
[----:B------:R-:W-:-:S02]  /*5080*/  FFMA.FTZ R184, R192, UR10, -R207 ;  /* 0x0000000ac0b87c23 */ /* 0x000fc400080108cf */
[----:B------:R2:W-:Y:S01]  /*5090*/  MUFU.EX2 R158, R210 ;  /* 0x000000d2009e7308 */ /* 0x0005e20000000800 */
[----:B0-----:R-:W-:Y:S01]  /*50a0*/  FMNMX.FTZ R170, R204, R169, !PT ;  /* 0x000000a9ccaa7209 */ /* 0x001fe20007810000 */
[--C-:B------:R-:W-:Y:S01]  /*50b0*/  FFMA.FTZ R169, R182, UR10, -R207.reuse ;  /* 0x0000000ab6a97c23 */ /* 0x100fe200080108cf */
[----:B------:R-:W-:-:S05]  /*50c0*/  FFMA.FTZ R182, R187, UR10, -R207 ;  /* 0x0000000abbb67c23 */ /* 0x000fca00080108cf */
[----:B------:R0:W-:Y:S01]  /*50d0*/  MUFU.EX2 R165, R174 ;  /* 0x000000ae00a57308 */ /* 0x0001e20000000800 */
[----:B-1----:R-:W-:Y:S01]  /*50e0*/  FMNMX.FTZ R170, R205, R170, !PT ;  /* 0x000000aacdaa7209 */ /* 0x002fe20007810000 */
[----:B--2---:R-:W-:-:S04]  /*50f0*/  FFMA.FTZ R210, R177, UR10, -R207 ;  /* 0x0000000ab1d27c23 */ /* 0x004fc800080108cf */
[----:B------:R-:W1:Y:S02]  /*5100*/  SHFL.BFLY PT, R177, R170, 0x2, 0x1f ;  /* 0x0c401f00aab17f89 */ /* 0x000e6400000e0000 */
[----:B------:R-:W2:Y:S01]  /*5110*/  MUFU.EX2 R209, R209 ;  /* 0x000000d100d17308 */ /* 0x000ea20000000800 */
[----:B0-----:R-:W-:-:S07]  /*5120*/  FFMA.FTZ R174, R186, UR10, -R207 ;  /* 0x0000000abaae7c23 */ /* 0x001fce00080108cf */
[----:B------:R-:W0:Y:S08]  /*5130*/  MUFU.EX2 R6, R6 ;  /* 0x0000000600067308 */ /* 0x000e300000000800 */
[----:B------:R-:W3:Y:S01]  /*5140*/  MUFU.EX2 R7, R7 ;  /* 0x0000000700077308 */ /* 0x000ee20000000800 */
[-C--:B--2---:R-:W-:Y:S01]  /*5150*/  FMUL.FTZ R24, R24, R209.reuse ;  /* 0x000000d118187220 */ /* 0x084fe20000410000 */
[-C--:B------:R-:W-:Y:S01]  /*5160*/  FMUL.FTZ R25, R25, R209.reuse ;  /* 0x000000d119197220 */ /* 0x080fe20000410000 */
[-C--:B------:R-:W-:Y:S01]  /*5170*/  FMUL.FTZ R28, R28, R209.reuse ;  /* 0x000000d11c1c7220 */ /* 0x080fe20000410000 */
[-C--:B------:R-:W-:Y:S01]  /*5180*/  FMUL.FTZ R29, R29, R209.reuse ;  /* 0x000000d11d1d7220 */ /* 0x080fe20000410000 */
[----:B------:R-:W-:Y:S01]  /*5190*/  FMUL.FTZ R32, R32, R209 ;  /* 0x000000d120207220 */ /* 0x000fe20000410000 */
[----:B-1----:R-:W-:Y:S01]  /*51a0*/  FMNMX.FTZ R186, R170, R177, !PT ;  /* 0x000000b1aaba7209 */ /* 0x002fe20007810000 */
[----:B------:R-:W-:-:S01]  /*51b0*/  FFMA.FTZ R177, R189, UR10, -R207 ;  /* 0x0000000abdb17c23 */ /* 0x000fc200080108cf */
[----:B------:R-:W-:Y:S01]  /*51c0*/  IMAD.U32 R189, RZ, RZ, UR10 ;  /* 0x0000000affbd7e24 */ /* 0x000fe2000f8e00ff */
[----:B------:R-:W1:Y:S01]  /*51d0*/  MUFU.EX2 R11, R11 ;  /* 0x0000000b000b7308 */ /* 0x000e620000000800 */
[----:B0-----:R-:W-:-:S01]  /*51e0*/  FFMA.FTZ R4, R209, R4, R6 ;  /* 0x00000004d1047223 */ /* 0x001fc20000010006 */
[----:B------:R-:W0:Y:S01]  /*51f0*/  SHFL.BFLY PT, R187, R186, 0x1, 0x1f ;  /* 0x0c201f00babb7f89 */ /* 0x000e2200000e0000 */
[-C--:B------:R-:W-:Y:S01]  /*5200*/  FMUL.FTZ R33, R33, R209.reuse ;  /* 0x000000d121217220 */ /* 0x080fe20000410000 */
[-C--:B------:R-:W-:Y:S01]  /*5210*/  FMUL.FTZ R36, R36, R209.reuse ;  /* 0x000000d124247220 */ /* 0x080fe20000410000 */
[-C--:B------:R-:W-:Y:S01]  /*5220*/  FMUL.FTZ R37, R37, R209.reuse ;  /* 0x000000d125257220 */ /* 0x080fe20000410000 */
[-C--:B------:R-:W-:Y:S01]  /*5230*/  FMUL.FTZ R40, R40, R209.reuse ;  /* 0x000000d128287220 */ /* 0x080fe20000410000 */
[----:B------:R-:W-:Y:S01]  /*5240*/  FMUL.FTZ R41, R41, R209 ;  /* 0x000000d129297220 */ /* 0x000fe20000410000 */
[----:B------:R-:W2:Y:S01]  /*5250*/  MUFU.EX2 R12, R12 ;  /* 0x0000000c000c7308 */ /* 0x000ea20000000800 */
[----:B---3--:R-:W-:-:S01]  /*5260*/  FADD.FTZ R4, R7, R4 ;  /* 0x0000000407047221 */ /* 0x008fc20000010000 */
[-C--:B------:R-:W-:Y:S01]  /*5270*/  FMUL.FTZ R44, R44, R209.reuse ;  /* 0x000000d12c2c7220 */ /* 0x080fe20000410000 */
[-C--:B------:R-:W-:Y:S01]  /*5280*/  FMUL.FTZ R45, R45, R209.reuse ;  /* 0x000000d12d2d7220 */ /* 0x080fe20000410000 */
[-C--:B------:R-:W-:Y:S01]  /*5290*/  FMUL.FTZ R48, R48, R209.reuse ;  /* 0x000000d130307220 */ /* 0x080fe20000410000 */
[-C--:B------:R-:W-:Y:S01]  /*52a0*/  FMUL.FTZ R49, R49, R209.reuse ;  /* 0x000000d131317220 */ /* 0x080fe20000410000 */
[-C--:B------:R-:W-:Y:S01]  /*52b0*/  FMUL.FTZ R52, R52, R209.reuse ;  /* 0x000000d134347220 */ /* 0x080fe20000410000 */
[-C--:B------:R-:W-:Y:S01]  /*52c0*/  FMUL.FTZ R53, R53, R209.reuse ;  /* 0x000000d135357220 */ /* 0x080fe20000410000 */
[----:B------:R-:W3:Y:S01]  /*52d0*/  MUFU.EX2 R8, R8 ;  /* 0x0000000800087308 */ /* 0x000ee20000000800 */
[-C--:B------:R-:W-:Y:S01]  /*52e0*/  FMUL.FTZ R56, R56, R209.reuse ;  /* 0x000000d138387220 */ /* 0x080fe20000410000 */
[-C--:B------:R-:W-:Y:S01]  /*52f0*/  FMUL.FTZ R57, R57, R209.reuse ;  /* 0x000000d139397220 */ /* 0x080fe20000410000 */
[-C--:B------:R-:W-:Y:S01]  /*5300*/  FMUL.FTZ R60, R60, R209.reuse ;  /* 0x000000d13c3c7220 */ /* 0x080fe20000410000 */
[-C--:B------:R-:W-:Y:S01]  /*5310*/  FMUL.FTZ R61, R61, R209.reuse ;  /* 0x000000d13d3d7220 */ /* 0x080fe20000410000 */
[-C--:B------:R-:W-:Y:S01]  /*5320*/  FMUL.FTZ R64, R64, R209.reuse ;  /* 0x000000d140407220 */ /* 0x080fe20000410000 */
[-C--:B------:R-:W-:Y:S01]  /*5330*/  FMUL.FTZ R65, R65, R209.reuse ;  /* 0x000000d141417220 */ /* 0x080fe20000410000 */
[-C--:B------:R-:W-:Y:S01]  /*5340*/  FMUL.FTZ R68, R68, R209.reuse ;  /* 0x000000d144447220 */ /* 0x080fe20000410000 */
[----:B------:R-:W4:Y:S01]  /*5350*/  MUFU.EX2 R15, R15 ;  /* 0x0000000f000f7308 */ /* 0x000f220000000800 */
[----:B------:R-:W-:Y:S01]  /*5360*/  FMUL.FTZ R69, R69, R209 ;  /* 0x000000d145457220 */ /* 0x000fe20000410000 */
[----:B0-----:R-:W-:Y:S01]  /*5370*/  FMNMX.FTZ R170, R186, R187, !PT ;  /* 0x000000bbbaaa7209 */ /* 0x001fe20007810000 */
[----:B------:R-:W-:-:S01]  /*5380*/  FFMA.FTZ R187, R193, UR10, -R207 ;  /* 0x0000000ac1bb7c23 */ /* 0x000fc200080108cf */
[-C--:B------:R-:W-:Y:S01]  /*5390*/  FMUL.FTZ R72, R72, R209.reuse ;  /* 0x000000d148487220 */ /* 0x080fe20000410000 */
[-C--:B------:R-:W-:Y:S01]  /*53a0*/  FMUL.FTZ R73, R73, R209.reuse ;  /* 0x000000d149497220 */ /* 0x080fe20000410000 */
[----:B------:R-:W-:Y:S01]  /*53b0*/  FMUL.FTZ R76, R76, R209 ;  /* 0x000000d14c4c7220 */ /* 0x000fe20000410000 */
[----:B------:R-:W-:-:S01]  /*53c0*/  FADD.FTZ R5, -R170, R5 ;  /* 0x00000005aa057221 */ /* 0x000fc20000010100 */
[----:B------:R-:W-:Y:S01]  /*53d0*/  FFMA.FTZ R186, R170, R189, -8 ;  /* 0xc1000000aaba7423 */ /* 0x000fe200000100bd */
[----:B------:R-:W-:Y:S01]  /*53e0*/  MUFU.EX2 R153, R153 ;  /* 0x0000009900997308 */ /* 0x000fe20000000800 */
[----:B------:R-:W-:Y:S01]  /*53f0*/  FMUL.FTZ R77, R77, R209 ;  /* 0x000000d14d4d7220 */ /* 0x000fe20000410000 */
[----:B------:R-:W-:Y:S01]  /*5400*/  FMUL.FTZ R188, R5, UR10 ;  /* 0x0000000a05bc7c20 */ /* 0x000fe20008410000 */
[----:B------:R-:W-:-:S01]  /*5410*/  FFMA.FTZ R5, R10, UR10, -R186 ;  /* 0x0000000a0a057c23 */ /* 0x000fc200080108ba */
[--C-:B------:R-:W-:Y:S01]  /*5420*/  FFMA.FTZ R10, R9, UR10, -R186.reuse ;  /* 0x0000000a090a7c23 */ /* 0x100fe200080108ba */
[----:B------:R-:W-:-:S01]  /*5430*/  FFMA.FTZ R13, R13, UR10, -R186 ;  /* 0x0000000a0d0d7c23 */ /* 0x000fc200080108ba */
[--C-:B------:R-:W-:Y:S01]  /*5440*/  FFMA.FTZ R190, R14, UR10, -R186.reuse ;  /* 0x0000000a0ebe7c23 */ /* 0x100fe200080108ba */
[----:B------:R-:W-:-:S01]  /*5450*/  FFMA.FTZ R9, R21, UR10, -R186 ;  /* 0x0000000a15097c23 */ /* 0x000fc200080108ba */
[----:B------:R-:W-:Y:S01]  /*5460*/  MUFU.EX2 R188, R188 ;  /* 0x000000bc00bc7308 */ /* 0x000fe20000000800 */
[----:B------:R-:W-:-:S01]  /*5470*/  FFMA.FTZ R14, R152, UR10, -R186 ;  /* 0x0000000a980e7c23 */ /* 0x000fc200080108ba */
[--C-:B------:R-:W-:Y:S01]  /*5480*/  FFMA.FTZ R21, R159, UR10, -R186.reuse ;  /* 0x0000000a9f157c23 */ /* 0x100fe200080108ba */
[----:B------:R-:W-:-:S01]  /*5490*/  FFMA.FTZ R152, R155, UR10, -R186 ;  /* 0x0000000a9b987c23 */ /* 0x000fc200080108ba */
[--C-:B------:R-:W-:Y:S01]  /*54a0*/  FFMA.FTZ R159, R167, UR10, -R186.reuse ;  /* 0x0000000aa79f7c23 */ /* 0x100fe200080108ba */
[----:B------:R-:W-:-:S01]  /*54b0*/  FFMA.FTZ R167, R175, UR10, -R186 ;  /* 0x0000000aafa77c23 */ /* 0x000fc200080108ba */
[----:B-1----:R-:W-:Y:S01]  /*54c0*/  FADD.FTZ R175, R11, R4 ;  /* 0x000000040baf7221 */ /* 0x002fe20000010000 */
[----:B------:R-:W-:-:S01]  /*54d0*/  FFMA.FTZ R155, R156, UR10, -R186 ;  /* 0x0000000a9c9b7c23 */ /* 0x000fc200080108ba */
[----:B------:R-:W0:Y:S01]  /*54e0*/  MUFU.EX2 R5, R5 ;  /* 0x0000000500057308 */ /* 0x000e220000000800 */
[----:B------:R-:W-:-:S01]  /*54f0*/  FFMA.FTZ R156, R163, UR10, -R186 ;  /* 0x0000000aa39c7c23 */ /* 0x000fc200080108ba */
[--C-:B------:R-:W-:Y:S01]  /*5500*/  FFMA.FTZ R163, R164, UR10, -R186.reuse ;  /* 0x0000000aa4a37c23 */ /* 0x100fe200080108ba */
[----:B------:R-:W-:-:S01]  /*5510*/  FFMA.FTZ R164, R168, UR10, -R186 ;  /* 0x0000000aa8a47c23 */ /* 0x000fc200080108ba */
[----:B--2---:R-:W-:Y:S01]  /*5520*/  FADD.FTZ R175, R12, R175 ;  /* 0x000000af0caf7221 */ /* 0x004fe20000010000 */
[----:B------:R-:W-:-:S01]  /*5530*/  FFMA.FTZ R168, R171, UR10, -R186 ;  /* 0x0000000aaba87c23 */ /* 0x000fc200080108ba */
[--C-:B------:R-:W-:Y:S01]  /*5540*/  FFMA.FTZ R171, R172, UR10, -R186.reuse ;  /* 0x0000000aacab7c23 */ /* 0x100fe200080108ba */
[----:B------:R-:W-:-:S01]  /*5550*/  FFMA.FTZ R172, R176, UR10, -R186 ;  /* 0x0000000ab0ac7c23 */ /* 0x000fc200080108ba */
[----:B------:R-:W1:Y:S01]  /*5560*/  MUFU.EX2 R10, R10 ;  /* 0x0000000a000a7308 */ /* 0x000e620000000800 */
[----:B------:R-:W-:Y:S01]  /*5570*/  F2FP.SATFINITE.E4M3.F32.PACK_AB_MERGE_C R11, R12, R11, RZ ;  /* 0x0000000b0c0b723e */ /* 0x000fe200048070ff */
[----:B---3--:R-:W-:Y:S01]  /*5580*/  FADD.FTZ R176, R8, R175 ;  /* 0x000000af08b07221 */ /* 0x008fe20000010000 */
[----:B------:R-:W-:-:S01]  /*5590*/  FFMA.FTZ R160, R160, UR10, -R186 ;  /* 0x0000000aa0a07c23 */ /* 0x000fc200080108ba */
[--C-:B------:R-:W-:Y:S01]  /*55a0*/  FFMA.FTZ R179, R179, UR10, -R186.reuse ;  /* 0x0000000ab3b37c23 */ /* 0x100fe200080108ba */
[----:B------:R-:W-:-:S01]  /*55b0*/  FFMA.FTZ R191, R191, UR10, -R186 ;  /* 0x0000000abfbf7c23 */ /* 0x000fc200080108ba */
[----:B----4-:R-:W-:Y:S01]  /*55c0*/  FADD.FTZ R176, R15, R176 ;  /* 0x000000b00fb07221 */ /* 0x010fe20000010000 */
[----:B------:R-:W-:-:S01]  /*55d0*/  FFMA.FTZ R194, R194, UR10, -R186 ;  /* 0x0000000ac2c27c23 */ /* 0x000fc200080108ba */
[----:B------:R-:W2:Y:S01]  /*55e0*/  MUFU.EX2 R13, R13 ;  /* 0x0000000d000d7308 */ /* 0x000ea20000000800 */
[----:B0-----:R-:W-:-:S01]  /*55f0*/  FFMA.FTZ R3, R188, R3, R5 ;  /* 0x00000003bc037223 */ /* 0x001fc20000010005 */
[----:B------:R-:W-:Y:S01]  /*5600*/  FADD.FTZ R175, R153, R176 ;  /* 0x000000b099af7221 */ /* 0x000fe20000010000 */
[----:B------:R-:W-:-:S01]  /*5610*/  FFMA.FTZ R195, R195, UR10, -R186 ;  /* 0x0000000ac3c37c23 */ /* 0x000fc200080108ba */
[--C-:B------:R-:W-:Y:S01]  /*5620*/  FFMA.FTZ R196, R196, UR10, -R186.reuse ;  /* 0x0000000ac4c47c23 */ /* 0x100fe200080108ba */
[----:B------:R-:W-:-:S01]  /*5630*/  FFMA.FTZ R197, R197, UR10, -R186 ;  /* 0x0000000ac5c57c23 */ /* 0x000fc200080108ba */
[--C-:B------:R-:W-:Y:S01]  /*5640*/  FFMA.FTZ R198, R198, UR10, -R186.reuse ;  /* 0x0000000ac6c67c23 */ /* 0x100fe200080108ba */
[----:B------:R-:W-:-:S01]  /*5650*/  FFMA.FTZ R199, R199, UR10, -R186 ;  /* 0x0000000ac7c77c23 */ /* 0x000fc200080108ba */
[----:B------:R-:W0:Y:S01]  /*5660*/  MUFU.EX2 R190, R190 ;  /* 0x000000be00be7308 */ /* 0x000e220000000800 */
[----:B-1----:R-:W-:-:S01]  /*5670*/  FADD.FTZ R4, R10, R3 ;  /* 0x000000030a047221 */ /* 0x002fc20000010000 */
[--C-:B------:R-:W-:Y:S01]  /*5680*/  FFMA.FTZ R200, R200, UR10, -R186.reuse ;  /* 0x0000000ac8c87c23 */ /* 0x100fe200080108ba */
[----:B------:R-:W-:-:S01]  /*5690*/  FFMA.FTZ R201, R201, UR10, -R186 ;  /* 0x0000000ac9c97c23 */ /* 0x000fc200080108ba */
[--C-:B------:R-:W-:Y:S01]  /*56a0*/  FFMA.FTZ R202, R202, UR10, -R186.reuse ;  /* 0x0000000acaca7c23 */ /* 0x100fe200080108ba */
[----:B------:R-:W-:-:S01]  /*56b0*/  FFMA.FTZ R203, R203, UR10, -R186 ;  /* 0x0000000acbcb7c23 */ /* 0x000fc200080108ba */
[--C-:B------:R-:W-:Y:S01]  /*56c0*/  FFMA.FTZ R204, R204, UR10, -R186.reuse ;  /* 0x0000000acccc7c23 */ /* 0x100fe200080108ba */
[----:B------:R-:W-:-:S01]  /*56d0*/  FFMA.FTZ R186, R205, UR10, -R186 ;  /* 0x0000000acdba7c23 */ /* 0x000fc200080108ba */
[----:B------:R-:W1:Y:S01]  /*56e0*/  MUFU.EX2 R9, R9 ;  /* 0x0000000900097308 */ /* 0x000e620000000800 */
[----:B--2---:R-:W-:-:S01]  /*56f0*/  FADD.FTZ R3, R13, R4 ;  /* 0x000000040d037221 */ /* 0x004fc20000010000 */
[-C--:B------:R-:W-:Y:S01]  /*5700*/  FMUL.FTZ R80, R80, R209.reuse ;  /* 0x000000d150507220 */ /* 0x080fe20000410000 */
[-C--:B------:R-:W-:Y:S01]  /*5710*/  FMUL.FTZ R81, R81, R209.reuse ;  /* 0x000000d151517220 */ /* 0x080fe20000410000 */
[-C--:B------:R-:W-:Y:S01]  /*5720*/  FMUL.FTZ R84, R84, R209.reuse ;  /* 0x000000d154547220 */ /* 0x080fe20000410000 */
[-C--:B------:R-:W-:Y:S01]  /*5730*/  FMUL.FTZ R85, R85, R209.reuse ;  /* 0x000000d155557220 */ /* 0x080fe20000410000 */
[-C--:B------:R-:W-:Y:S01]  /*5740*/  FMUL.FTZ R88, R88, R209.reuse ;  /* 0x000000d158587220 */ /* 0x080fe20000410000 */
[----:B------:R-:W-:Y:S01]  /*5750*/  FMUL.FTZ R89, R89, R209 ;  /* 0x000000d159597220 */ /* 0x000fe20000410000 */
[----:B------:R-:W2:Y:S01]  /*5760*/  MUFU.EX2 R14, R14 ;  /* 0x0000000e000e7308 */ /* 0x000ea20000000800 */
[----:B0-----:R-:W-:-:S01]  /*5770*/  FADD.FTZ R12, R190, R3 ;  /* 0x00000003be0c7221 */ /* 0x001fc20000010000 */
[----:B------:R-:W-:Y:S01]  /*5780*/  F2FP.SATFINITE.E4M3.F32.PACK_AB_MERGE_C R13, R190, R13, RZ ;  /* 0x0000000dbe0d723e */ /* 0x000fe200048070ff */
[-C--:B------:R-:W-:Y:S01]  /*5790*/  FMUL.FTZ R92, R92, R209.reuse ;  /* 0x000000d15c5c7220 */ /* 0x080fe20000410000 */
[-C--:B------:R-:W-:Y:S01]  /*57a0*/  FMUL.FTZ R93, R93, R209.reuse ;  /* 0x000000d15d5d7220 */ /* 0x080fe20000410000 */
[-C--:B------:R-:W-:Y:S01]  /*57b0*/  FMUL.FTZ R96, R96, R209.reuse ;  /* 0x000000d160607220 */ /* 0x080fe20000410000 */
[-C--:B------:R-:W-:Y:S01]  /*57c0*/  FMUL.FTZ R97, R97, R209.reuse ;  /* 0x000000d161617220 */ /* 0x080fe20000410000 */
[----:B------:R-:W-:Y:S01]  /*57d0*/  FMUL.FTZ R100, R100, R209 ;  /* 0x000000d164647220 */ /* 0x000fe20000410000 */
[----:B------:R-:W0:Y:S01]  /*57e0*/  MUFU.EX2 R154, R154 ;  /* 0x0000009a009a7308 */ /* 0x000e220000000800 */
[----:B-1----:R-:W-:-:S01]  /*57f0*/  FADD.FTZ R3, R9, R12 ;  /* 0x0000000c09037221 */ /* 0x002fc20000010000 */
[-C--:B------:R-:W-:Y:S01]  /*5800*/  FMUL.FTZ R101, R101, R209.reuse ;  /* 0x000000d165657220 */ /* 0x080fe20000410000 */
[-C--:B------:R-:W-:Y:S01]  /*5810*/  FMUL.FTZ R104, R104, R209.reuse ;  /* 0x000000d168687220 */ /* 0x080fe20000410000 */
[-C--:B------:R-:W-:Y:S01]  /*5820*/  FMUL.FTZ R105, R105, R209.reuse ;  /* 0x000000d169697220 */ /* 0x080fe20000410000 */
[-C--:B------:R-:W-:Y:S01]  /*5830*/  FMUL.FTZ R108, R108, R209.reuse ;  /* 0x000000d16c6c7220 */ /* 0x080fe20000410000 */
[-C--:B------:R-:W-:Y:S01]  /*5840*/  FMUL.FTZ R109, R109, R209.reuse ;  /* 0x000000d16d6d7220 */ /* 0x080fe20000410000 */
[----:B------:R-:W-:Y:S01]  /*5850*/  FMUL.FTZ R112, R112, R209 ;  /* 0x000000d170707220 */ /* 0x000fe20000410000 */
        /* <DEDUP_REMOVED lines=9> */
[C---:B0-----:R-:W-:Y:S01]  /*58f0*/  F2FP.SATFINITE.E4M3.F32.PACK_AB_MERGE_C R12, R154.reuse, R153, RZ ;  /* 0x000000999a0c723e */ /* 0x041fe200048070ff */
[----:B------:R-:W-:Y:S01]  /*5900*/  FADD.FTZ R175, R154, R175 ;  /* 0x000000af9aaf7221 */ /* 0x000fe20000010000 */
[-C--:B------:R-:W-:Y:S01]  /*5910*/  FMUL.FTZ R125, R125, R209.reuse ;  /* 0x000000d17d7d7220 */ /* 0x080fe20000410000 */
[-C--:B------:R-:W-:Y:S01]  /*5920*/  FMUL.FTZ R128, R128, R209.reuse ;  /* 0x000000d180807220 */ /* 0x080fe20000410000 */
[-C--:B------:R-:W-:Y:S01]  /*5930*/  FMUL.FTZ R129, R129, R209.reuse ;  /* 0x000000d181817220 */ /* 0x080fe20000410000 */
[----:B------:R-:W-:Y:S01]  /*5940*/  FADD.FTZ R176, R20, R175 ;  /* 0x000000af14b07221 */ /* 0x000fe20000010000 */
        /* <DEDUP_REMOVED lines=11> */
[----:B------:R-:W-:Y:S01]  /*5a00*/  F2FP.SATFINITE.E4M3.F32.PACK_AB_MERGE_C R155, R155, R152, RZ ;  /* 0x000000989b9b723e */ /* 0x000fe200048070ff */
[-C--:B------:R-:W-:Y:S01]  /*5a10*/  FMUL.FTZ R145, R145, R209.reuse ;  /* 0x000000d191917220 */ /* 0x080fe20000410000 */
[-C--:B------:R-:W-:Y:S01]  /*5a20*/  FMUL.FTZ R148, R148, R209.reuse ;  /* 0x000000d194947220 */ /* 0x080fe20000410000 */
[----:B------:R-:W-:Y:S01]  /*5a30*/  FMUL.FTZ R149, R149, R209 ;  /* 0x000000d195957220 */ /* 0x000fe20000410000 */
[-C--:B------:R-:W-:Y:S01]  /*5a40*/  FMUL.FTZ R26, R26, R188.reuse ;  /* 0x000000bc1a1a7220 */ /* 0x080fe20000410000 */
[----:B------:R-:W-:Y:S01]  /*5a50*/  FMUL.FTZ R27, R27, R188 ;  /* 0x000000bc1b1b7220 */ /* 0x000fe20000410000 */
[----:B------:R-:W2:Y:S01]  /*5a60*/  MUFU.EX2 R206, R206 ;  /* 0x000000ce00ce7308 */ /* 0x000ea20000000800 */
[----:B0-----:R-:W-:-:S01]  /*5a70*/  FADD.FTZ R153, R157, R176 ;  /* 0x000000b09d997221 */ /* 0x001fc20000010000 */
[-C--:B------:R-:W-:Y:S01]  /*5a80*/  FMUL.FTZ R30, R30, R188.reuse ;  /* 0x000000bc1e1e7220 */ /* 0x080fe20000410000 */
        /* <DEDUP_REMOVED lines=30> */
[C---:B-1----:R-:W-:Y:S01]  /*5c70*/  F2FP.SATFINITE.E4M3.F32.PACK_AB_MERGE_C R206, R211.reuse, R206, RZ ;  /* 0x000000ced3ce723e */ /* 0x042fe200048070ff */
[----:B------:R-:W-:Y:S01]  /*5c80*/  FADD.FTZ R211, R211, R152 ;  /* 0x00000098d3d37221 */ /* 0x000fe20000010000 */
[-C--:B------:R-:W-:Y:S01]  /*5c90*/  FMUL.FTZ R78, R78, R188.reuse ;  /* 0x000000bc4e4e7220 */ /* 0x080fe20000410000 */
[-C--:B------:R-:W-:Y:S01]  /*5ca0*/  FMUL.FTZ R79, R79, R188.reuse ;  /* 0x000000bc4f4f7220 */ /* 0x080fe20000410000 */
[-C--:B------:R-:W-:Y:S01]  /*5cb0*/  FMUL.FTZ R82, R82, R188.reuse ;  /* 0x000000bc52527220 */ /* 0x080fe20000410000 */
[----:B------:R-:W-:Y:S01]  /*5cc0*/  FADD.FTZ R154, R158, R211 ;  /* 0x000000d39e9a7221 */ /* 0x000fe20000010000 */
        /* <DEDUP_REMOVED lines=12> */
[----:B------:R-:W-:Y:S01]  /*5d90*/  FMUL.FTZ R98, R98, R188 ;  /* 0x000000bc62627220 */ /* 0x000fe20000410000 */
[----:B------:R-:W-:Y:S01]  /*5da0*/  F2FP.SATFINITE.E4M3.F32.PACK_AB_MERGE_C R156, R157, R20, R206 ;  /* 0x000000149d9c723e */ /* 0x000fe200048070ce */
[-C--:B------:R-:W-:Y:S01]  /*5db0*/  FMUL.FTZ R99, R99, R188.reuse ;  /* 0x000000bc63637220 */ /* 0x080fe20000410000 */
[----:B------:R-:W-:Y:S01]  /*5dc0*/  F2FP.SATFINITE.E4M3.F32.PACK_AB_MERGE_C R157, R160, R21, R163 ;  /* 0x00000015a09d723e */ /* 0x000fe200048070a3 */
        /* <DEDUP_REMOVED lines=35> */
[----:B------:R-:W-:Y:S01]  /*6000*/  FMUL.FTZ R151, R151, R188 ;  /* 0x000000bc97977220 */ /* 0x000fe20000410000 */
[----:B------:R-:W-:-:S05]  /*6010*/  F2FP.SATFINITE.E4M3.F32.PACK_AB_MERGE_C R155, R14, R9, R155 ;  /* 0x000000090e9b723e */ /* 0x000fca000480709b */
[----:B------:R-:W2:Y:S01]  /*6020*/  MUFU.EX2 R162, R162 ;  /* 0x000000a200a27308 */ /* 0x000ea20000000800 */
[----:B0-----:R-:W-:-:S01]  /*6030*/  FADD.FTZ R3, R213, R152 ;  /* 0x00000098d5037221 */ /* 0x001fc20000010000 */
[----:B------:R-:W-:-:S04]  /*6040*/  F2FP.SATFINITE.E4M3.F32.PACK_AB_MERGE_C R208, R213, R208, RZ ;  /* 0x000000d0d5d0723e */ /* 0x000fc800048070ff */
[----:B------:R-:W-:Y:S02]  /*6050*/  F2FP.SATFINITE.E4M3.F32.PACK_AB_MERGE_C R158, R161, R158, R208 ;  /* 0x0000009ea19e723e */ /* 0x000fe400048070d0 */
[----:B------:R-:W0:Y:S01]  /*6060*/  MUFU.EX2 R167, R167 ;  /* 0x000000a700a77308 */ /* 0x000e220000000800 */
[----:B-1----:R-:W-:-:S01]  /*6070*/  FADD.FTZ R154, R171, R154 ;  /* 0x0000009aab9a7221 */ /* 0x002fc20000010000 */
[----:B------:R-:W-:-:S04]  /*6080*/  F2FP.SATFINITE.E4M3.F32.PACK_AB_MERGE_C R168, R171, R168, RZ ;  /* 0x000000a8aba8723e */ /* 0x000fc800048070ff */
[----:B------:R-:W-:Y:S02]  /*6090*/  F2FP.SATFINITE.E4M3.F32.PACK_AB_MERGE_C R159, R164, R159, R168 ;  /* 0x0000009fa49f723e */ /* 0x000fe400048070a8 */
[----:B------:R-:W1:Y:S01]  /*60a0*/  MUFU.EX2 R172, R172 ;  /* 0x000000ac00ac7308 */ /* 0x000e620000000800 */
[----:B--2---:R-:W-:-:S04]  /*60b0*/  FADD.FTZ R152, R162, R3 ;  /* 0x00000003a2987221 */ /* 0x004fc80000010000 */
[----:B------:R-:W-:-:S03]  /*60c0*/  FADD.FTZ R153, R165, R152 ;  /* 0x00000098a5997221 */ /* 0x000fc60000010000 */
[----:B------:R-:W2:Y:S01]  /*60d0*/  MUFU.EX2 R210, R210 ;  /* 0x000000d200d27308 */ /* 0x000ea20000000800 */
[----:B0-----:R-:W-:-:S07]  /*60e0*/  FADD.FTZ R3, R167, R154 ;  /* 0x0000009aa7037221 */ /* 0x001fce0000010000 */
[----:B------:R-:W0:Y:S01]  /*60f0*/  MUFU.EX2 R179, R179 ;  /* 0x000000b300b37308 */ /* 0x000e220000000800 */
[----:B-1----:R-:W-:-:S07]  /*6100*/  FADD.FTZ R152, R172, R3 ;  /* 0x00000003ac987221 */ /* 0x002fce0000010000 */
[----:B------:R-:W1:Y:S01]  /*6110*/  MUFU.EX2 R215, R215 ;  /* 0x000000d700d77308 */ /* 0x000e620000000800 */
[----:B--2---:R-:W-:-:S07]  /*6120*/  FADD.FTZ R154, R210, R153 ;  /* 0x00000099d29a7221 */ /* 0x004fce0000010000 */
[----:B------:R-:W2:Y:S01]  /*6130*/  MUFU.EX2 R4, R191 ;  /* 0x000000bf00047308 */ /* 0x000ea20000000800 */
[----:B0-----:R-:W-:-:S07]  /*6140*/  FADD.FTZ R3, R179, R152 ;  /* 0x00000098b3037221 */ /* 0x001fce0000010000 */
[----:B------:R-:W0:Y:S01]  /*6150*/  MUFU.EX2 R166, R166 ;  /* 0x000000a600a67308 */ /* 0x000e220000000800 */
[----:B-1----:R-:W-:-:S01]  /*6160*/  FADD.FTZ R153, R215, R154 ;  /* 0x0000009ad7997221 */ /* 0x002fc20000010000 */
[----:B------:R-:W-:-:S04]  /*6170*/  F2FP.SATFINITE.E4M3.F32.PACK_AB_MERGE_C R210, R215, R210, RZ ;  /* 0x000000d2d7d2723e */ /* 0x000fc800048070ff */
[----:B------:R-:W-:Y:S02]  /*6180*/  F2FP.SATFINITE.E4M3.F32.PACK_AB_MERGE_C R160, R165, R162, R210 ;  /* 0x000000a2a5a0723e */ /* 0x000fe400048070d2 */
[----:B------:R-:W1:Y:S01]  /*6190*/  MUFU.EX2 R194, R194 ;  /* 0x000000c200c27308 */ /* 0x000e620000000800 */
[----:B--2---:R-:W-:-:S01]  /*61a0*/  FADD.FTZ R3, R4, R3 ;  /* 0x0000000304037221 */ /* 0x004fc20000010000 */
[----:B------:R-:W-:-:S04]  /*61b0*/  F2FP.SATFINITE.E4M3.F32.PACK_AB_MERGE_C R179, R4, R179, RZ ;  /* 0x000000b304b3723e */ /* 0x000fc800048070ff */
[----:B------:R-:W-:Y:S02]  /*61c0*/  F2FP.SATFINITE.E4M3.F32.PACK_AB_MERGE_C R161, R172, R167, R179 ;  /* 0x000000a7aca1723e */ /* 0x000fe400048070b3 */
        /* <DEDUP_REMOVED lines=9> */
[----:B-1----:R-:W-:-:S07]  /*6260*/  FADD.FTZ R152, R180, R3 ;  /* 0x00000003b4987221 */ /* 0x002fce0000010000 */
[----:B------:R-:W1:Y:S01]  /*6270*/  MUFU.EX2 R197, R197 ;  /* 0x000000c500c57308 */ /* 0x000e620000000800 */
[----:B--2---:R-:W-:-:S07]  /*6280*/  FADD.FTZ R154, R196, R153 ;  /* 0x00000099c49a7221 */ /* 0x004fce0000010000 */
        /* <DEDUP_REMOVED lines=21> */
[----:B--2---:R-:W-:-:S01]  /*63e0*/  FADD.FTZ R152, R185, R152 ;  /* 0x00000098b9987221 */ /* 0x004fc20000010000 */
[----:B------:R-:W-:-:S04]  /*63f0*/  F2FP.SATFINITE.E4M3.F32.PACK_AB_MERGE_C R182, R185, R182, RZ ;  /* 0x000000b6b9b6723e */ /* 0x000fc800048070ff */
[----:B------:R-:W-:Y:S02]  /*6400*/  F2FP.SATFINITE.E4M3.F32.PACK_AB_MERGE_C R164, R174, R173, R182 ;  /* 0x000000adaea4723e */ /* 0x000fe400048070b6 */
[----:B------:R-:W2:Y:S01]  /*6410*/  MUFU.EX2 R202, R202 ;  /* 0x000000ca00ca7308 */ /* 0x000ea20000000800 */
[----:B0-----:R-:W-:-:S01]  /*6420*/  FADD.FTZ R153, R201, R154 ;  /* 0x0000009ac9997221 */ /* 0x001fc20000010000 */
[----:B------:R-:W-:Y:S02]  /*6430*/  F2FP.SATFINITE.E4M3.F32.PACK_AB_MERGE_C R200, R201, R200, RZ ;  /* 0x000000c8c9c8723e */ /* 0x000fe400048070ff */
[----:B------:R-:W-:Y:S02]  /*6440*/  F2FP.SATFINITE.E4M3.F32.PACK_AB_MERGE_C R154, R15, R8, R12 ;  /* 0x000000080f9a723e */ /* 0x000fe4000480700c */
[----:B------:R-:W-:Y:S02]  /*6450*/  F2FP.SATFINITE.E4M3.F32.PACK_AB_MERGE_C R165, R199, R198, R200 ;  /* 0x000000c6c7a5723e */ /* 0x000fe400048070c8 */
        /* <DEDUP_REMOVED lines=12> */
[----:B------:R-:W-:Y:S02]  /*6520*/  F2FP.SATFINITE.E4M3.F32.PACK_AB_MERGE_C R153, R10, R5, R13 ;  /* 0x000000050a99723e */ /* 0x000fe4000480700d */
[C---:B-1----:R-:W-:Y:S01]  /*6530*/  F2FP.SATFINITE.E4M3.F32.PACK_AB_MERGE_C R184, R187.reuse, R184, RZ ;  /* 0x000000b8bbb8723e */ /* 0x042fe200048070ff */
[----:B------:R-:W-:-:S03]  /*6540*/  FADD.FTZ R4, R187, R4 ;  /* 0x00000004bb047221 */ /* 0x000fc60000010000 */
[----:B------:R-:W-:Y:S02]  /*6550*/  F2FP.SATFINITE.E4M3.F32.PACK_AB_MERGE_C R166, R178, R177, R184 ;  /* 0x000000b1b2a6723e */ /* 0x000fe400048070b8 */
[C---:B--2---:R-:W-:Y:S01]  /*6560*/  F2FP.SATFINITE.E4M3.F32.PACK_AB_MERGE_C R204, R3.reuse, R204, RZ ;  /* 0x000000cc03cc723e */ /* 0x044fe200048070ff */
[----:B------:R-:W-:Y:S01]  /*6570*/  FADD.FTZ R3, R3, R152 ;  /* 0x0000009803037221 */ /* 0x000fe20000010000 */
[----:B------:R-:W-:Y:S02]  /*6580*/  F2FP.SATFINITE.E4M3.F32.PACK_AB_MERGE_C R152, R7, R6, R11 ;  /* 0x000000060798723e */ /* 0x000fe4000480700b */
[----:B------:R-:W-:Y:S01]  /*6590*/  F2FP.SATFINITE.E4M3.F32.PACK_AB_MERGE_C R167, R203, R202, R204 ;  /* 0x000000cacba7723e */ /* 0x000fe200048070cc */
[----:B------:R-:W-:Y:S06]  /*65a0*/  @!P0 BRA `(.L_x_25) ;  /* 0x0000000000048947 */ /* 0x000fec0003800000 */
[----:B------:R-:W-:Y:S01]  /*65b0*/  BPT.TRAP 0x1 ;  /* 0x000000040000795c */ /* 0x000fe20000300000 */
.L_x_25:
[----:B------:R-:W-:-:S04]  /*65c0*/  IMAD.U32 R5, RZ, RZ, UR52 ;  /* 0x00000034ff057e24 */ /* 0x000fc8000f8e00ff */
[----:B------:R0:W1:Y:S01]  /*65d0*/  SYNCS.PHASECHK.TRANS64.TRYWAIT P2, [UR46+0x38850], R5 ;  /* 0x03885005ff0075a7 */ /* 0x000062000804016e */
[----:B------:R-:W-:Y:S05]  /*65e0*/  @!P0 BRA `(.L_x_26) ;  /* 0x0000000000048947 */ /* 0x000fea0003800000 */
[----:B------:R-:W-:Y:S01]  /*65f0*/  BPT.TRAP 0x1 ;  /* 0x000000040000795c */ /* 0x000fe20000300000 */
.L_x_26:
[----:B0-----:R-:W-:Y:S01]  /*6600*/  VIADD R5, R225, 0x8 ;  /* 0x00000008e1057836 */ /* 0x001fe20000000000 */
[----:B-1----:R-:W-:Y:S06]  /*6610*/  @P2 BRA `(.L_x_27) ;  /* 0x00000000000c2947 */ /* 0x002fec0003800000 */
[----:B------:R-:W-:-:S04]  /*6620*/  IMAD.U32 R6, RZ, RZ, UR52 ;  /* 0x00000034ff067e24 */ /* 0x000fc8000f8e00ff */
[----:B------:R-:W0:Y:S02]  /*6630*/  SYNCS.PHASECHK.TRANS64.TRYWAIT P2, [UR46+0x38850], R6 ;  /* 0x03885006ff0075a7 */ /* 0x000e24000804016e */
[----:B0-----:R-:W-:Y:S05]  /*6640*/  @!P2 BRA `(.L_x_28) ;  /* 0x0000008c0048a947 */ /* 0x001fea0003800000 */
.L_x_27:
[----:B------:R1:W-:Y:S01]  /*6650*/  BAR.SYNC.DEFER_BLOCKING R5, 0x100 ;  /* 0x000400050000751d */ /* 0x0003e20000010000 */
[----:B------:R-:W-:-:S05]  /*6660*/  ULEA UR11, UR37, UR50, 0xb ;  /* 0x00000032250b7291 */ /* 0x000fca000f8e583f */
[----:B------:R-:W-:Y:S02]  /*6670*/  UMOV UR7, 0x40000040 ;  /* 0x4000004000077882 */ /* 0x000fe40000000000 */
[----:B------:R-:W-:Y:S01]  /*6680*/  UMOV UR6, UR11 ;  /* 0x0000000b00067c82 */ /* 0x000fe20008000000 */
[----:B------:R-:W-:-:S06]  /*6690*/  WARPGROUP.ARRIVE ;  /* 0x00000000000079c5 */ /* 0x000fcc0000000000 */
        /* <DEDUP_REMOVED lines=20> */
[----:B-1----:R-:W-:Y:S05]  /*67e0*/  @!P0 BRA `(.L_x_29) ;  /* 0x0000000000048947 */ /* 0x002fea0003800000 */
[----:B------:R-:W-:Y:S01]  /*67f0*/  BPT.TRAP 0x1 ;  /* 0x000000040000795c */ /* 0x000fe20000300000 */
.L_x_29:
[----:B------:R-:W-:Y:S01]  /*6800*/  UIADD3 UR46, UR46, 0x38860, URZ ;  /* 0x000388602e2e7890 */ /* 0x000fe2000fffe03f */
[----:B------:R-:W-:Y:S02]  /*6810*/  IMAD.MOV.U32 R5, RZ, RZ, R170 ;  /* 0x000000ffff057224 */ /* 0x000fe400078e00aa */
[----:B0-----:R-:W-:Y:S01]  /*6820*/  IMAD.MOV.U32 R6, RZ, RZ, R181 ;  /* 0x000000ffff067224 */ /* 0x001fe200078e00b5 */
[----:B------:R-:W-:-:S09]  /*6830*/  UPRMT UR46, UR47, 0x654, UR46 ;  /* 0x000006542f2e7896 */ /* 0x000fd2000800002e */
[----:B------:R-:W-:Y:S01]  /*6840*/  SYNCS.ARRIVE.TRANS64.RED.A1T0 RZ, [UR46], RZ ;  /* 0x000000ffffff79a7 */ /* 0x000fe2000810042e */
[----:B------:R-:W-:Y:S05]  /*6850*/  @P1 BRA `(.L_x_30) ;  /* 0xffffffd4005c1947 */ /* 0x000fea000383ffff */
.L_x_19:
[----:B------:R-:W-:Y:S01]  /*6860*/  ULDC.64 UR12, c[0x0][0x9a0] ;  /* 0x00026800000c7ab9 */ /* 0x000fe20000000a00 */
[----:B------:R-:W-:Y:S01]  /*6870*/  USHF.R.S32.HI UR4, URZ, 0x1f, UR40 ;  /* 0x0000001f3f047899 */ /* 0x000fe20008011428 */
[----:B------:R-:W-:Y:S01]  /*6880*/  IMAD.MOV.U32 R0, RZ, RZ, 0x3f800000 ;  /* 0x3f800000ff007424 */ /* 0x000fe200078e00ff */
[----:B------:R-:W-:Y:S02]  /*6890*/  UISETP.NE.U32.AND UP0, UPT, UR12, URZ, UPT ;  /* 0x0000003f0c00728c */ /* 0x000fe4000bf05070 */
[----:B------:R-:W-:Y:S02]  /*68a0*/  UIADD3 UR5, -UR40, URZ, URZ ;  /* 0x0000003f28057290 */ /* 0x000fe4000fffe13f */
[----:B------:R-:W-:Y:S01]  /*68b0*/  UISETP.NE.AND.EX UP0, UPT, UR13, URZ, UPT, UP0 ;  /* 0x0000003f0d00728c */ /* 0x000fe2000bf05300 */
[----:B------:R-:W-:Y:S02]  /*68c0*/  ULDC UR6, c[0x0][0xc44] ;  /* 0x0003110000067ab9 */ /* 0x000fe40000000800 */
[----:B------:R-:W-:Y:S01]  /*68d0*/  UIMAD UR5, UR6, UR5, UR39 ;  /* 0x00000005060572a4 */ /* 0x000fe2000f8e0227 */
[----:B------:R-:W4:Y:S02]  /*68e0*/  SHFL.BFLY PT, R5, R4, 0x2, 0x1f ;  /* 0x0c401f0004057f89 */ /* 0x000f2400000e0000 */
[----:B------:R-:W-:-:S05]  /*68f0*/  PLOP3.LUT P0, PT, PT, PT, UP0, 0x80, 0x0 ;  /* 0x000000000000781c */ /* 0x000fca0003f0f008 */
[----:B------:R-:W-:Y:S01]  /*6900*/  @UP0 ULDC.64 UR14, c[0x0][0x9c8] ;  /* 0x00027200000e0ab9 */ /* 0x000fe20000000a00 */
[----:B------:R-:W-:Y:S02]  /*6910*/  @UP0 USHF.R.S32.HI UR9, URZ, 0x1f, UR5 ;  /* 0x0000001f3f090899 */ /* 0x000fe40008011405 */
[----:B------:R-:W-:Y:S02]  /*6920*/  @UP0 UIMAD UR8, UR4, UR14, URZ ;  /* 0x0000000e040802a4 */ /* 0x000fe4000f8e023f */
[----:B------:R-:W-:Y:S02]  /*6930*/  @UP0 UIMAD.WIDE.U32 UR6, UR40, UR14, URZ ;  /* 0x0000000e280602a5 */ /* 0x000fe4000f8e003f */
[----:B------:R-:W-:-:S03]  /*6940*/  @UP0 UIMAD UR8, UR40, UR15, UR8 ;  /* 0x0000000f280802a4 */ /* 0x000fc6000f8e0208 */
[----:B------:R-:W-:Y:S01]  /*6950*/  @UP0 ULDC.64 UR14, c[0x0][0x9d0] ;  /* 0x00027400000e0ab9 */ /* 0x000fe20000000a00 */
[----:B------:R-:W-:Y:S02]  /*6960*/  @UP0 UIADD3 UR7, UR7, UR8, URZ ;  /* 0x0000000807070290 */ /* 0x000fe4000fffe03f */
[----:B------:R-:W-:Y:S02]  /*6970*/  @UP0 UIMAD UR8, UR9, UR14, URZ ;  /* 0x0000000e090802a4 */ /* 0x000fe4000f8e023f */
[----:B------:R-:W-:Y:S02]  /*6980*/  @UP0 UIMAD.WIDE.U32 UR6, UR5, UR14, UR6 ;  /* 0x0000000e050602a5 */ /* 0x000fe4000f8e0006 */
[----:B------:R-:W-:Y:S01]  /*6990*/  @UP0 UIMAD UR8, UR5, UR15, UR8 ;  /* 0x0000000f050802a4 */ /* 0x000fe2000f8e0208 */
[----:B------:R-:W2:Y:S03]  /*69a0*/  S2R R11, SR_TID.X ;  /* 0x00000000000b7919 */ /* 0x000ea60000002100 */
[----:B------:R-:W-:-:S02]  /*69b0*/  @UP0 UIADD3 UR7, UR7, UR8, URZ ;  /* 0x0000000807070290 */ /* 0x000fc4000fffe03f */
[----:B------:R-:W-:Y:S01]  /*69c0*/  @UP0 ULEA UR8, UP1, UR6, UR12, 0x2 ;  /* 0x0000000c06080291 */ /* 0x000fe2000f82103f */
[----:B------:R-:W2:Y:S03]  /*69d0*/  SHFL.BFLY PT, R10, R3, 0x2, 0x1f ;  /* 0x0c401f00030a7f89 */ /* 0x000ea600000e0000 */
[----:B------:R-:W-:Y:S02]  /*69e0*/  @UP0 ULEA.HI.X UR9, UR6, UR13, UR7, 0x2, UP1 ;  /* 0x0000000d06090291 */ /* 0x000fe400088f1407 */
[----:B01-3--:R-:W-:Y:S02]  /*69f0*/  IMAD.U32 R6, RZ, RZ, UR8 ;  /* 0x00000008ff067e24 */ /* 0x00bfe4000f8e00ff */
[----:B----4-:R-:W-:Y:S01]  /*6a00*/  FADD.FTZ R5, R5, R4 ;  /* 0x0000000405057221 */ /* 0x010fe20000010000 */
[----:B------:R-:W-:Y:S01]  /*6a10*/  ULDC.64 UR12, c[0x4][0x128] ;  /* 0x01004a00000c7ab9 */ /* 0x000fe20000000a00 */
[----:B------:R-:W-:Y:S01]  /*6a20*/  IMAD.U32 R7, RZ, RZ, UR9 ;  /* 0x00000009ff077e24 */ /* 0x000fe2000f8e00ff */
[----:B------:R0:W-:Y:S08]  /*6a30*/  BAR.ARV R2, 0x100 ;  /* 0x000400020000751d */ /* 0x0001f00000002000 */
[----:B------:R-:W-:Y:S06]  /*6a40*/  BAR.ARV 0x8, 0x180 ;  /* 0x0206000000007b1d */ /* 0x000fec0000002000 */
[----:B------:R1:W3:Y:S01]  /*6a50*/  @P0 LDG.E R0, desc[UR48][R6.64] ;  /* 0x0000003006000981 */ /* 0x0002e2000c1e1900 */
[----:B--2---:R-:W-:Y:S01]  /*6a60*/  FADD.FTZ R10, R10, R3 ;  /* 0x000000030a0a7221 */ /* 0x004fe20000010000 */
[----:B------:R-:W-:Y:S01]  /*6a70*/  IMAD.SHL.U32 R3, R11, 0x4, RZ ;  /* 0x000000040b037824 */ /* 0x000fe200078e00ff */
[----:B------:R-:W2:Y:S01]  /*6a80*/  S2UR UR8, SR_CgaCtaId ;  /* 0x00000000000879c3 */ /* 0x000ea20000008800 */
[----:B------:R-:W4:Y:S01]  /*6a90*/  SHFL.BFLY PT, R8, R5, 0x1, 0x1f ;  /* 0x0c201f0005087f89 */ /* 0x000f2200000e0000 */
[----:B------:R-:W-:Y:S01]  /*6aa0*/  IMAD.MOV.U32 R203, RZ, RZ, RZ ;  /* 0x000000ffffcb7224 */ /* 0x000fe200078e00ff */
[----:B------:R-:W-:Y:S01]  /*6ab0*/  UMOV UR6, 0x400 ;  /* 0x0000040000067882 */ /* 0x000fe20000000000 */
[----:B------:R-:W-:Y:S01]  /*6ac0*/  LOP3.LUT R4, R3, 0xc, RZ, 0xc0, !PT ;  /* 0x0000000c03047812 */ /* 0x000fe200078ec0ff */
[----:B------:R-:W0:Y:S01]  /*6ad0*/  SHFL.BFLY PT, R9, R10, 0x1, 0x1f ;  /* 0x0c201f000a097f89 */ /* 0x000e2200000e0000 */
[----:B------:R-:W-:-:S02]  /*6ae0*/  IMAD.MOV.U32 R205, RZ, RZ, RZ ;  /* 0x000000ffffcd7224 */ /* 0x000fc400078e00ff */
[----:B------:R-:W-:Y:S01]  /*6af0*/  IADD3 R4, P4, R4, UR12, RZ ;  /* 0x0000000c04047c10 */ /* 0x000fe2000ff9e0ff */
[----:B------:R-:W0:Y:S01]  /*6b00*/  S2UR UR7, SR_SWINHI ;  /* 0x00000000000779c3 */ /* 0x000e220000002f00 */
[----:B------:R-:W-:Y:S02]  /*6b10*/  IMAD.MOV.U32 R194, RZ, RZ, 0x2 ;  /* 0x00000002ffc27424 */ /* 0x000fe400078e00ff */
[----:B-1----:R-:W-:Y:S02]  /*6b20*/  IMAD.U32 R6, RZ, RZ, UR10 ;  /* 0x0000000aff067e24 */ /* 0x002fe4000f8e00ff */
[----:B------:R-:W-:Y:S01]  /*6b30*/  IMAD.MOV.U32 R200, RZ, RZ, -0x800000 ;  /* 0xff800000ffc87424 */ /* 0x000fe200078e00ff */
[----:B--2---:R-:W-:Y:S01]  /*6b40*/  ULEA UR6, UR8, UR6, 0x18 ;  /* 0x0000000608067291 */ /* 0x004fe2000f8ec03f */
[----:B----4-:R-:W-:Y:S01]  /*6b50*/  FADD.FTZ R8, R5, R8 ;  /* 0x0000000805087221 */ /* 0x010fe20000010000 */
[----:B------:R-:W-:-:S03]  /*6b60*/  IMAD.X R5, RZ, RZ, UR13, P4 ;  /* 0x0000000dff057e24 */ /* 0x000fc6000a0e06ff */
[C---:B0-----:R-:W-:Y:S01]  /*6b70*/  FMUL.FTZ R2, R8.reuse, 0.00390625 ;  /* 0x3b80000008027820 */ /* 0x041fe20000410000 */
[----:B------:R-:W-:Y:S01]  /*6b80*/  FSETP.NE.FTZ.AND P0, PT, R8, RZ, PT ;  /* 0x000000ff0800720b */ /* 0x000fe20003f15000 */
[----:B------:R0:W2:Y:S01]  /*6b90*/  LDG.E.CONSTANT R201, desc[UR48][R4.64] ;  /* 0x0000003004c97981 */ /* 0x0000a2000c1e9900 */
[----:B------:R-:W-:Y:S01]  /*6ba0*/  FADD.FTZ R7, R10, R9 ;  /* 0x000000090a077221 */ /* 0x000fe20000010000 */
[----:B------:R-:W-:Y:S01]  /*6bb0*/  UMOV UR8, UR6 ;  /* 0x0000000600087c82 */ /* 0x000fe20008000000 */
[----:B------:R-:W-:Y:S01]  /*6bc0*/  UMOV UR9, UR7 ;  /* 0x0000000700097c82 */ /* 0x000fe20008000000 */
[----:B------:R-:W-:Y:S01]  /*6bd0*/  FSETP.NE.FTZ.AND P3, PT, R2, RZ, PT ;  /* 0x000000ff0200720b */ /* 0x000fe20003f75000 */
[----:B------:R-:W-:-:S04]  /*6be0*/  IMAD.WIDE R194, R221, R194, UR8 ;  /* 0x00000008ddc27e25 */ /* 0x000fc8000f8e02c2 */
[----:B------:R-:W-:Y:S01]  /*6bf0*/  FMUL.FTZ R10, R7, 0.00390625 ;  /* 0x3b800000070a7820 */ /* 0x000fe20000410000 */
[----:B------:R-:W-:-:S04]  /*6c00*/  IADD3 R9, P1, R194, 0xc060, RZ ;  /* 0x0000c060c2097810 */ /* 0x000fc80007f3e0ff */
[----:B------:R-:W-:Y:S01]  /*6c10*/  FSETP.NE.FTZ.AND P2, PT, R10, RZ, PT ;  /* 0x000000ff0a00720b */ /* 0x000fe20003f55000 */
[----:B------:R1:W-:Y:S01]  /*6c20*/  @P0 MUFU.RCP R203, R8 ;  /* 0x0000000800cb0308 */ /* 0x0003e20000001000 */
[----:B------:R-:W-:Y:S02]  /*6c30*/  FSETP.NE.FTZ.AND P0, PT, R7, RZ, PT ;  /* 0x000000ff0700720b */ /* 0x000fe40003f15000 */
[----:B------:R-:W-:Y:S01]  /*6c40*/  MOV R12, UR10 ;  /* 0x0000000a000c7c02 */ /* 0x000fe20008000f00 */
[----:B------:R-:W-:-:S04]  /*6c50*/  @P3 FMUL.FTZ R6, R6, 0.69314718246459960938 ;  /* 0x3f31721806063820 */ /* 0x000fc80000410000 */
[----:B------:R-:W4:Y:S01]  /*6c60*/  @P3 MUFU.LG2 R2, R2 ;  /* 0x0000000200023308 */ /* 0x000f220000000c00 */
[----:B-1----:R-:W-:Y:S01]  /*6c70*/  LOP3.LUT R8, R9, 0x380, RZ, 0xc0, !PT ;  /* 0x0000038009087812 */ /* 0x002fe200078ec0ff */
[----:B------:R-:W-:Y:S01]  /*6c80*/  IMAD.MOV.U32 R202, RZ, RZ, -0x800000 ;  /* 0xff800000ffca7424 */ /* 0x000fe200078e00ff */
[----:B------:R-:W-:Y:S01]  /*6c90*/  IADD3 R13, P6, R194, 0xc040, RZ ;  /* 0x0000c040c20d7810 */ /* 0x000fe20007fde0ff */
[----:B------:R-:W-:Y:S01]  /*6ca0*/  IMAD R192, R23, 0x40, R16 ;  /* 0x0000004017c07824 */ /* 0x000fe200078e0210 */
[----:B------:R-:W-:Y:S01]  /*6cb0*/  SHF.R.U64 R8, R8, 0x3, RZ ;  /* 0x0000000308087819 */ /* 0x000fe200000012ff */
[----:B------:R-:W-:Y:S01]  /*6cc0*/  IMAD.MOV.U32 R193, RZ, RZ, 0x2 ;  /* 0x00000002ffc17424 */ /* 0x000fe200078e00ff */
[C---:B------:R-:W-:Y:S01]  /*6cd0*/  IADD3 R177, P5, R194.reuse, 0x8040, RZ ;  /* 0x00008040c2b17810 */ /* 0x040fe20007fbe0ff */
[----:B------:R-:W-:Y:S01]  /*6ce0*/  @P0 MUFU.RCP R205, R7 ;  /* 0x0000000700cd0308 */ /* 0x000fe20000001000 */
[----:B------:R-:W-:Y:S01]  /*6cf0*/  LOP3.LUT P0, R3, R11, 0x3, RZ, 0xc0, !PT ;  /* 0x000000030b037812 */ /* 0x000fe2000780c0ff */
[----:B------:R-:W-:Y:S01]  /*6d00*/  USHF.R.S32.HI UR12, URZ, 0x1f, UR5 ;  /* 0x0000001f3f0c7899 */ /* 0x000fe20008011405 */
[----:B------:R-:W-:Y:S01]  /*6d10*/  LOP3.LUT R199, R194, 0x380, RZ, 0xc0, !PT ;  /* 0x00000380c2c77812 */ /* 0x000fe200078ec0ff */
[----:B------:R-:W-:Y:S01]  /*6d20*/  ULDC.64 UR10, c[0x0][0xb90] ;  /* 0x0002e400000a7ab9 */ /* 0x000fe20000000a00 */
[----:B------:R-:W-:-:S03]  /*6d30*/  ISETP.EQ.OR P0, PT, R3, 0x3, !P0 ;  /* 0x000000030300780c */ /* 0x000fc60004702670 */
[----:B------:R1:W0:Y:S01]  /*6d40*/  @P2 MUFU.LG2 R7, R10 ;  /* 0x0000000a00072308 */ /* 0x0002220000000c00 */
[----:B----4-:R-:W-:Y:S01]  /*6d50*/  @P3 FMUL.FTZ R3, R2, 0.69314718246459960938 ;  /* 0x3f31721802033820 */ /* 0x010fe20000410000 */
[----:B------:R-:W-:-:S03]  /*6d60*/  LOP3.LUT R2, R8, R9, RZ, 0x3c, !PT ;  /* 0x0000000908027212 */ /* 0x000fc600078e3cff */
[----:B------:R-:W-:Y:S01]  /*6d70*/  @P3 FFMA.FTZ R200, R6, R181, R3 ;  /* 0x000000b506c83223 */ /* 0x000fe20000010003 */
[----:B------:R-:W-:Y:S01]  /*6d80*/  IADD3 R9, P3, R194, 0xc000, RZ ;  /* 0x0000c000c2097810 */ /* 0x000fe20007f7e0ff */
[----:B-1----:R-:W-:-:S03]  /*6d90*/  @P2 FMUL.FTZ R10, R12, 0.69314718246459960938 ;  /* 0x3f3172180c0a2820 */ /* 0x002fc60000410000 */
[----:B------:R-:W-:Y:S01]  /*6da0*/  LOP3.LUT R3, R9, 0x380, RZ, 0xc0, !PT ;  /* 0x0000038009037812 */ /* 0x000fe200078ec0ff */
[----:B0-----:R-:W-:-:S04]  /*6db0*/  @P2 FMUL.FTZ R7, R7, 0.69314718246459960938 ;  /* 0x3f31721807072820 */ /* 0x001fc80000410000 */
[----:B------:R-:W-:Y:S01]  /*6dc0*/  @P2 FFMA.FTZ R202, R10, R170, R7 ;  /* 0x000000aa0aca2223 */ /* 0x000fe20000010007 */
[C---:B------:R-:W-:Y:S01]  /*6dd0*/  IADD3 R179, P2, R194.reuse, 0x8060, RZ ;  /* 0x00008060c2b37810 */ /* 0x040fe20007f5e0ff */
[--C-:B------:R-:W-:Y:S01]  /*6de0*/  IMAD.X R7, RZ, RZ, R195.reuse, P6 ;  /* 0x000000ffff077224 */ /* 0x100fe200030e06c3 */
[C---:B------:R-:W-:Y:S02]  /*6df0*/  IADD3 R161, P6, R194.reuse, 0x8020, RZ ;  /* 0x00008020c2a17810 */ /* 0x040fe40007fde0ff */
[----:B------:R-:W-:Y:S01]  /*6e00*/  SHF.R.U64 R4, R3, 0x3, RZ ;  /* 0x0000000303047819 */ /* 0x000fe200000012ff */
[----:B------:R-:W-:Y:S01]  /*6e10*/  IMAD.X R3, RZ, RZ, R195, P1 ;  /* 0x000000ffff037224 */ /* 0x000fe200008e06c3 */
[----:B------:R-:W-:Y:S02]  /*6e20*/  LOP3.LUT R178, R179, 0x380, RZ, 0xc0, !PT ;  /* 0x00000380b3b27812 */ /* 0x000fe400078ec0ff */
[----:B------:R-:W-:Y:S02]  /*6e30*/  IADD3 R175, P1, R194, 0x20, RZ ;  /* 0x00000020c2af7810 */ /* 0x000fe40007f3e0ff */
[----:B------:R-:W-:-:S02]  /*6e40*/  LOP3.LUT R160, R161, 0x380, RZ, 0xc0, !PT ;  /* 0x00000380a1a07812 */ /* 0x000fc400078ec0ff */
[----:B------:R-:W-:Y:S02]  /*6e50*/  SHF.R.U64 R178, R178, 0x3, RZ ;  /* 0x00000003b2b27819 */ /* 0x000fe400000012ff */
[----:B------:R-:W-:Y:S02]  /*6e60*/  LOP3.LUT R174, R175, 0x380, RZ, 0xc0, !PT ;  /* 0x00000380afae7812 */ /* 0x000fe400078ec0ff */
[----:B------:R-:W-:Y:S02]  /*6e70*/  SHF.R.U64 R160, R160, 0x3, RZ ;  /* 0x00000003a0a07819 */ /* 0x000fe400000012ff */
[----:B------:R-:W-:Y:S01]  /*6e80*/  LOP3.LUT R178, R178, R179, RZ, 0x3c, !PT ;  /* 0x000000b3b2b27212 */ /* 0x000fe200078e3cff */
[--C-:B------:R-:W-:Y:S01]  /*6e90*/  IMAD.X R179, RZ, RZ, R195.reuse, P2 ;  /* 0x000000ffffb37224 */ /* 0x100fe200010e06c3 */
[----:B------:R-:W-:Y:S02]  /*6ea0*/  SHF.R.U64 R174, R174, 0x3, RZ ;  /* 0x00000003aeae7819 */ /* 0x000fe400000012ff */
[----:B------:R-:W-:Y:S01]  /*6eb0*/  LOP3.LUT R160, R160, R161, RZ, 0x3c, !PT ;  /* 0x000000a1a0a07212 */ /* 0x000fe200078e3cff */
[----:B------:R-:W-:Y:S01]  /*6ec0*/  IMAD.X R161, RZ, RZ, R195, P6 ;  /* 0x000000ffffa17224 */ /* 0x000fe200030e06c3 */
[----:B------:R-:W-:-:S02]  /*6ed0*/  IADD3 R181, P2, R194, 0x4040, RZ ;  /* 0x00004040c2b57810 */ /* 0x000fc40007f5e0ff */
[----:B------:R-:W-:Y:S02]  /*6ee0*/  IADD3 R189, P6, R194, 0x4000, RZ ;  /* 0x00004000c2bd7810 */ /* 0x000fe40007fde0ff */
[----:B------:R-:W-:Y:S01]  /*6ef0*/  LOP3.LUT R174, R174, R175, RZ, 0x3c, !PT ;  /* 0x000000afaeae7212 */ /* 0x000fe200078e3cff */
[----:B------:R-:W-:Y:S01]  /*6f00*/  IMAD.X R175, RZ, RZ, R195, P1 ;  /* 0x000000ffffaf7224 */ /* 0x000fe200008e06c3 */
[----:B------:R-:W-:Y:S02]  /*6f10*/  LOP3.LUT R180, R181, 0x380, RZ, 0xc0, !PT ;  /* 0x00000380b5b47812 */ /* 0x000fe400078ec0ff */
[----:B------:R-:W-:Y:S02]  /*6f20*/  IADD3 R191, P1, R194, 0x4020, RZ ;  /* 0x00004020c2bf7810 */ /* 0x000fe40007f3e0ff */
[----:B------:R-:W-:Y:S02]  /*6f30*/  LOP3.LUT R188, R189, 0x380, RZ, 0xc0, !PT ;  /* 0x00000380bdbc7812 */ /* 0x000fe400078ec0ff */
[----:B------:R-:W-:Y:S01]  /*6f40*/  LOP3.LUT R176, R177, 0x380, RZ, 0xc0, !PT ;  /* 0x00000380b1b07812 */ /* 0x000fe200078ec0ff */
[----:B------:R-:W-:Y:S01]  /*6f50*/  IMAD.WIDE R192, R192, R193, UR8 ;  /* 0x00000008c0c07e25 */ /* 0x000fe2000f8e02c1 */
[----:B------:R-:W-:-:S02]  /*6f60*/  SHF.R.U64 R180, R180, 0x3, RZ ;  /* 0x00000003b4b47819 */ /* 0x000fc400000012ff */
[----:B------:R-:W-:Y:S02]  /*6f70*/  LOP3.LUT R190, R191, 0x380, RZ, 0xc0, !PT ;  /* 0x00000380bfbe7812 */ /* 0x000fe400078ec0ff */
[----:B------:R-:W-:Y:S02]  /*6f80*/  SHF.R.U64 R188, R188, 0x3, RZ ;  /* 0x00000003bcbc7819 */ /* 0x000fe400000012ff */
[----:B------:R-:W-:Y:S02]  /*6f90*/  IADD3 R11, P4, R194, 0xc020, RZ ;  /* 0x0000c020c20b7810 */ /* 0x000fe40007f9e0ff */
[----:B------:R-:W-:Y:S02]  /*6fa0*/  SHF.R.U64 R176, R176, 0x3, RZ ;  /* 0x00000003b0b07819 */ /* 0x000fe400000012ff */
[----:B------:R-:W-:Y:S01]  /*6fb0*/  LOP3.LUT R180, R180, R181, RZ, 0x3c, !PT ;  /* 0x000000b5b4b47212 */ /* 0x000fe200078e3cff */
[----:B------:R-:W-:Y:S01]  /*6fc0*/  IMAD.X R181, RZ, RZ, R195, P2 ;  /* 0x000000ffffb57224 */ /* 0x000fe200010e06c3 */
[----:B------:R-:W-:-:S02]  /*6fd0*/  SHF.R.U64 R190, R190, 0x3, RZ ;  /* 0x00000003bebe7819 */ /* 0x000fc400000012ff */
[----:B------:R-:W-:Y:S01]  /*6fe0*/  LOP3.LUT R188, R188, R189, RZ, 0x3c, !PT ;  /* 0x000000bdbcbc7212 */ /* 0x000fe200078e3cff */
[--C-:B------:R-:W-:Y:S01]  /*6ff0*/  IMAD.X R189, RZ, RZ, R195.reuse, P6 ;  /* 0x000000ffffbd7224 */ /* 0x100fe200030e06c3 */
[----:B------:R-:W-:Y:S01]  /*7000*/  LOP3.LUT R4, R4, R9, RZ, 0x3c, !PT ;  /* 0x0000000904047212 */ /* 0x000fe200078e3cff */
[--C-:B------:R-:W-:Y:S01]  /*7010*/  IMAD.X R9, RZ, RZ, R195.reuse, P4 ;  /* 0x000000ffff097224 */ /* 0x100fe200020e06c3 */
[----:B------:R-:W-:Y:S01]  /*7020*/  LOP3.LUT R176, R176, R177, RZ, 0x3c, !PT ;  /* 0x000000b1b0b07212 */ /* 0x000fe200078e3cff */
[--C-:B------:R-:W-:Y:S01]  /*7030*/  IMAD.X R5, RZ, RZ, R195.reuse, P3 ;  /* 0x000000ffff057224 */ /* 0x100fe200018e06c3 */
[C---:B------:R-:W-:Y:S01]  /*7040*/  IADD3 R15, P2, R192.reuse, 0x2000, RZ ;  /* 0x00002000c00f7810 */ /* 0x040fe20007f5e0ff */
[----:B------:R-:W-:Y:S01]  /*7050*/  IMAD.X R177, RZ, RZ, R195, P5 ;  /* 0x000000ffffb17224 */ /* 0x000fe200028e06c3 */
[----:B------:R-:W-:Y:S02]  /*7060*/  IADD3 R159, P6, R192, 0x5000, RZ ;  /* 0x00005000c09f7810 */ /* 0x000fe40007fde0ff */
[----:B------:R-:W-:-:S02]  /*7070*/  IADD3 R183, P4, R194, 0x8000, RZ ;  /* 0x00008000c2b77810 */ /* 0x000fc40007f9e0ff */
[C---:B------:R-:W-:Y:S02]  /*7080*/  IADD3 R185, P3, R194.reuse, 0x4060, RZ ;  /* 0x00004060c2b97810 */ /* 0x040fe40007f7e0ff */
[----:B------:R-:W-:Y:S02]  /*7090*/  IADD3 R187, P5, R194, 0x40, RZ ;  /* 0x00000040c2bb7810 */ /* 0x000fe40007fbe0ff */
[----:B------:R-:W-:Y:S01]  /*70a0*/  LOP3.LUT R190, R190, R191, RZ, 0x3c, !PT ;  /* 0x000000bfbebe7212 */ /* 0x000fe200078e3cff */
[----:B------:R-:W-:Y:S01]  /*70b0*/  IMAD.X R191, RZ, RZ, R195, P1 ;  /* 0x000000ffffbf7224 */ /* 0x000fe200008e06c3 */
[----:B------:R-:W-:Y:S02]  /*70c0*/  LOP3.LUT R14, R15, 0x380, RZ, 0xc0, !PT ;  /* 0x000003800f0e7812 */ /* 0x000fe400078ec0ff */
[----:B------:R-:W-:Y:S02]  /*70d0*/  IADD3 R155, P1, R192, 0x4000, RZ ;  /* 0x00004000c09b7810 */ /* 0x000fe40007f3e0ff */
[----:B------:R-:W-:-:S02]  /*70e0*/  LOP3.LUT R158, R159, 0x380, RZ, 0xc0, !PT ;  /* 0x000003809f9e7812 */ /* 0x000fc400078ec0ff */
[----:B------:R-:W-:Y:S02]  /*70f0*/  LOP3.LUT R182, R183, 0x380, RZ, 0xc0, !PT ;  /* 0x00000380b7b67812 */ /* 0x000fe400078ec0ff */
[----:B------:R-:W-:Y:S02]  /*7100*/  LOP3.LUT R184, R185, 0x380, RZ, 0xc0, !PT ;  /* 0x00000380b9b87812 */ /* 0x000fe400078ec0ff */
[----:B------:R-:W-:Y:S02]  /*7110*/  LOP3.LUT R186, R187, 0x380, RZ, 0xc0, !PT ;  /* 0x00000380bbba7812 */ /* 0x000fe400078ec0ff */
[----:B------:R-:W-:Y:S02]  /*7120*/  LOP3.LUT R6, R13, 0x380, RZ, 0xc0, !PT ;  /* 0x000003800d067812 */ /* 0x000fe400078ec0ff */
[----:B------:R-:W-:Y:S02]  /*7130*/  LOP3.LUT R8, R11, 0x380, RZ, 0xc0, !PT ;  /* 0x000003800b087812 */ /* 0x000fe400078ec0ff */
[----:B------:R-:W-:-:S02]  /*7140*/  SHF.R.U64 R14, R14, 0x3, RZ ;  /* 0x000000030e0e7819 */ /* 0x000fc400000012ff */
[----:B------:R-:W-:Y:S02]  /*7150*/  LOP3.LUT R154, R155, 0x380, RZ, 0xc0, !PT ;  /* 0x000003809b9a7812 */ /* 0x000fe400078ec0ff */
[----:B------:R-:W-:Y:S02]  /*7160*/  SHF.R.U64 R158, R158, 0x3, RZ ;  /* 0x000000039e9e7819 */ /* 0x000fe400000012ff */
[----:B------:R-:W-:Y:S02]  /*7170*/  SHF.R.U64 R182, R182, 0x3, RZ ;  /* 0x00000003b6b67819 */ /* 0x000fe400000012ff */
[----:B------:R-:W-:Y:S02]  /*7180*/  SHF.R.U64 R184, R184, 0x3, RZ ;  /* 0x00000003b8b87819 */ /* 0x000fe400000012ff */
[----:B------:R-:W-:Y:S02]  /*7190*/  SHF.R.U64 R186, R186, 0x3, RZ ;  /* 0x00000003baba7819 */ /* 0x000fe400000012ff */
[----:B------:R-:W-:-:S02]  /*71a0*/  SHF.R.U64 R6, R6, 0x3, RZ ;  /* 0x0000000306067819 */ /* 0x000fc400000012ff */
[----:B------:R-:W-:Y:S02]  /*71b0*/  SHF.R.U64 R8, R8, 0x3, RZ ;  /* 0x0000000308087819 */ /* 0x000fe400000012ff */
[----:B------:R-:W-:Y:S01]  /*71c0*/  LOP3.LUT R14, R14, R15, RZ, 0x3c, !PT ;  /* 0x0000000f0e0e7212 */ /* 0x000fe200078e3cff */
[--C-:B------:R-:W-:Y:S01]  /*71d0*/  IMAD.X R15, RZ, RZ, R193.reuse, P2 ;  /* 0x000000ffff0f7224 */ /* 0x100fe200010e06c1 */
[----:B------:R-:W-:Y:S02]  /*71e0*/  SHF.R.U64 R154, R154, 0x3, RZ ;  /* 0x000000039a9a7819 */ /* 0x000fe400000012ff */
[----:B------:R-:W-:Y:S01]  /*71f0*/  LOP3.LUT R158, R158, R159, RZ, 0x3c, !PT ;  /* 0x0000009f9e9e7212 */ /* 0x000fe200078e3cff */
[----:B------:R-:W-:Y:S01]  /*7200*/  IMAD.X R159, RZ, RZ, R193, P6 ;  /* 0x000000ffff9f7224 */ /* 0x000fe200030e06c1 */
[----:B------:R-:W-:Y:S01]  /*7210*/  LOP3.LUT R182, R182, R183, RZ, 0x3c, !PT ;  /* 0x000000b7b6b67212 */ /* 0x000fe200078e3cff */
[--C-:B------:R-:W-:Y:S01]  /*7220*/  IMAD.X R183, RZ, RZ, R195.reuse, P4 ;  /* 0x000000ffffb77224 */ /* 0x100fe200020e06c3 */
[----:B------:R-:W-:Y:S01]  /*7230*/  LOP3.LUT R184, R184, R185, RZ, 0x3c, !PT ;  /* 0x000000b9b8b87212 */ /* 0x000fe200078e3cff */
[--C-:B------:R-:W-:Y:S01]  /*7240*/  IMAD.X R185, RZ, RZ, R195.reuse, P3 ;  /* 0x000000ffffb97224 */ /* 0x100fe200018e06c3 */
[----:B------:R-:W-:Y:S01]  /*7250*/  LOP3.LUT R186, R186, R187, RZ, 0x3c, !PT ;  /* 0x000000bbbaba7212 */ /* 0x000fe200078e3cff */
[----:B------:R-:W-:Y:S01]  /*7260*/  IMAD.X R187, RZ, RZ, R195, P5 ;  /* 0x000000ffffbb7224 */ /* 0x000fe200028e06c3 */
[----:B------:R-:W-:-:S02]  /*7270*/  IADD3 R169, P2, R192, 0x8000, RZ ;  /* 0x00008000c0a97810 */ /* 0x000fc40007f5e0ff */
[----:B------:R-:W-:Y:S02]  /*7280*/  LOP3.LUT R6, R6, R13, RZ, 0x3c, !PT ;  /* 0x0000000d06067212 */ /* 0x000fe400078e3cff */
[----:B------:R-:W-:Y:S02]  /*7290*/  LOP3.LUT R8, R8, R11, RZ, 0x3c, !PT ;  /* 0x0000000b08087212 */ /* 0x000fe400078e3cff */
[----:B------:R-:W-:Y:S02]  /*72a0*/  IADD3 R157, P6, R192, 0xb000, RZ ;  /* 0x0000b000c09d7810 */ /* 0x000fe40007fde0ff */
[----:B------:R-:W-:Y:S02]  /*72b0*/  IADD3 R13, P4, R194, 0x60, RZ ;  /* 0x00000060c20d7810 */ /* 0x000fe40007f9e0ff */
[C---:B------:R-:W-:Y:S02]  /*72c0*/  IADD3 R11, P3, R192.reuse, 0x1000, RZ ;  /* 0x00001000c00b7810 */ /* 0x040fe40007f7e0ff */
[----:B------:R-:W-:-:S02]  /*72d0*/  IADD3 R153, P5, R192, 0x3000, RZ ;  /* 0x00003000c0997810 */ /* 0x000fc40007fbe0ff */
[----:B------:R-:W-:Y:S02]  /*72e0*/  LOP3.LUT R154, R154, R155, RZ, 0x3c, !PT ;  /* 0x0000009b9a9a7212 */ /* 0x000fe400078e3cff */
[----:B------:R-:W-:Y:S02]  /*72f0*/  LOP3.LUT R168, R169, 0x380, RZ, 0xc0, !PT ;  /* 0x00000380a9a87812 */ /* 0x000fe400078ec0ff */
[----:B------:R-:W-:Y:S02]  /*7300*/  IADD3.X R155, RZ, R193, RZ, P1, !PT ;  /* 0x000000c1ff9b7210 */ /* 0x000fe40000ffe4ff */
[----:B------:R-:W-:Y:S02]  /*7310*/  IADD3 R21, P1, R192, 0xa000, RZ ;  /* 0x0000a000c0157810 */ /* 0x000fe40007f3e0ff */
[----:B------:R-:W-:Y:S02]  /*7320*/  LOP3.LUT R156, R157, 0x380, RZ, 0xc0, !PT ;  /* 0x000003809d9c7812 */ /* 0x000fe400078ec0ff */
[----:B------:R-:W-:-:S02]  /*7330*/  LOP3.LUT R12, R13, 0x380, RZ, 0xc0, !PT ;  /* 0x000003800d0c7812 */ /* 0x000fc400078ec0ff */
[----:B------:R-:W-:Y:S02]  /*7340*/  LOP3.LUT R10, R11, 0x380, RZ, 0xc0, !PT ;  /* 0x000003800b0a7812 */ /* 0x000fe400078ec0ff */
[----:B------:R-:W-:Y:S02]  /*7350*/  LOP3.LUT R152, R153, 0x380, RZ, 0xc0, !PT ;  /* 0x0000038099987812 */ /* 0x000fe400078ec0ff */
[----:B------:R-:W-:Y:S02]  /*7360*/  SHF.R.U64 R168, R168, 0x3, RZ ;  /* 0x00000003a8a87819 */ /* 0x000fe400000012ff */
[----:B------:R-:W-:Y:S02]  /*7370*/  LOP3.LUT R20, R21, 0x380, RZ, 0xc0, !PT ;  /* 0x0000038015147812 */ /* 0x000fe400078ec0ff */
[----:B------:R-:W-:Y:S02]  /*7380*/  SHF.R.U64 R156, R156, 0x3, RZ ;  /* 0x000000039c9c7819 */ /* 0x000fe400000012ff */
[----:B------:R-:W-:-:S02]  /*7390*/  SHF.R.U64 R12, R12, 0x3, RZ ;  /* 0x000000030c0c7819 */ /* 0x000fc400000012ff */
[----:B------:R-:W-:Y:S02]  /*73a0*/  SHF.R.U64 R10, R10, 0x3, RZ ;  /* 0x000000030a0a7819 */ /* 0x000fe400000012ff */
[----:B------:R-:W-:Y:S02]  /*73b0*/  SHF.R.U64 R152, R152, 0x3, RZ ;  /* 0x0000000398987819 */ /* 0x000fe400000012ff */
[----:B------:R-:W-:Y:S01]  /*73c0*/  LOP3.LUT R168, R168, R169, RZ, 0x3c, !PT ;  /* 0x000000a9a8a87212 */ /* 0x000fe200078e3cff */
[----:B------:R-:W-:Y:S01]  /*73d0*/  IMAD.X R169, RZ, RZ, R193, P2 ;  /* 0x000000ffffa97224 */ /* 0x000fe200010e06c1 */
[----:B------:R-:W-:Y:S02]  /*73e0*/  SHF.R.U64 R20, R20, 0x3, RZ ;  /* 0x0000000314147819 */ /* 0x000fe400000012ff */
[----:B------:R-:W-:Y:S02]  /*73f0*/  LOP3.LUT R156, R156, R157, RZ, 0x3c, !PT ;  /* 0x0000009d9c9c7212 */ /* 0x000fe400078e3cff */
[----:B------:R-:W-:Y:S01]  /*7400*/  LOP3.LUT R12, R12, R13, RZ, 0x3c, !PT ;  /* 0x0000000d0c0c7212 */ /* 0x000fe200078e3cff */
[----:B------:R-:W-:Y:S01]  /*7410*/  IMAD.X R13, RZ, RZ, R195, P4 ;  /* 0x000000ffff0d7224 */ /* 0x000fe200020e06c3 */
[----:B------:R-:W-:Y:S01]  /*7420*/  LOP3.LUT R10, R10, R11, RZ, 0x3c, !PT ;  /* 0x0000000b0a0a7212 */ /* 0x000fe200078e3cff */
[--C-:B------:R-:W-:Y:S01]  /*7430*/  IMAD.X R11, RZ, RZ, R193.reuse, P3 ;  /* 0x000000ffff0b7224 */ /* 0x100fe200018e06c1 */
[----:B------:R-:W-:Y:S01]  /*7440*/  LOP3.LUT R152, R152, R153, RZ, 0x3c, !PT ;  /* 0x0000009998987212 */ /* 0x000fe200078e3cff */
[----:B------:R-:W-:Y:S01]  /*7450*/  IMAD.X R153, RZ, RZ, R193, P5 ;  /* 0x000000ffff997224 */ /* 0x000fe200028e06c1 */
[----:B------:R-:W-:-:S02]  /*7460*/  IADD3 R157, P2, R192, 0xe000, RZ ;  /* 0x0000e000c09d7810 */ /* 0x000fc40007f5e0ff */
[C---:B------:R-:W-:Y:S02]  /*7470*/  IADD3 R163, P4, R192.reuse, 0x6000, RZ ;  /* 0x00006000c0a37810 */ /* 0x040fe40007f9e0ff */
[C---:B------:R-:W-:Y:S02]  /*7480*/  IADD3 R167, P3, R192.reuse, 0x7000, RZ ;  /* 0x00007000c0a77810 */ /* 0x040fe40007f7e0ff */
[----:B------:R-:W-:Y:S02]  /*7490*/  IADD3 R173, P5, R192, 0x9000, RZ ;  /* 0x00009000c0ad7810 */ /* 0x000fe40007fbe0ff */
[----:B------:R-:W-:Y:S02]  /*74a0*/  LOP3.LUT R20, R20, R21, RZ, 0x3c, !PT ;  /* 0x0000001514147212 */ /* 0x000fe400078e3cff */
[----:B------:R-:W-:Y:S02]  /*74b0*/  SHF.R.U64 R199, R199, 0x3, RZ ;  /* 0x00000003c7c77819 */ /* 0x000fe400000012ff */
[----:B------:R-:W-:-:S02]  /*74c0*/  LOP3.LUT R21, R157, 0x380, RZ, 0xc0, !PT ;  /* 0x000003809d157812 */ /* 0x000fc400078ec0ff */
[----:B------:R-:W-:Y:S02]  /*74d0*/  LOP3.LUT R162, R163, 0x380, RZ, 0xc0, !PT ;  /* 0x00000380a3a27812 */ /* 0x000fe400078ec0ff */
[----:B------:R-:W-:Y:S02]  /*74e0*/  LOP3.LUT R166, R167, 0x380, RZ, 0xc0, !PT ;  /* 0x00000380a7a67812 */ /* 0x000fe400078ec0ff */
[----:B------:R-:W-:Y:S02]  /*74f0*/  LOP3.LUT R172, R173, 0x380, RZ, 0xc0, !PT ;  /* 0x00000380adac7812 */ /* 0x000fe400078ec0ff */
[----:B------:R-:W-:Y:S02]  /*7500*/  LOP3.LUT R198, R199, R194, RZ, 0x3c, !PT ;  /* 0x000000c2c7c67212 */ /* 0x000fe400078e3cff */
[----:B------:R-:W-:Y:S02]  /*7510*/  SHF.R.U64 R194, R21, 0x3, RZ ;  /* 0x0000000315c27819 */ /* 0x000fe400000012ff */
[----:B------:R-:W-:-:S02]  /*7520*/  LOP3.LUT R21, R192, 0x380, RZ, 0xc0, !PT ;  /* 0x00000380c0157812 */ /* 0x000fc400078ec0ff */
[----:B------:R-:W-:Y:S02]  /*7530*/  SHF.R.U64 R162, R162, 0x3, RZ ;  /* 0x00000003a2a27819 */ /* 0x000fe400000012ff */
[----:B------:R-:W-:Y:S02]  /*7540*/  SHF.R.U64 R166, R166, 0x3, RZ ;  /* 0x00000003a6a67819 */ /* 0x000fe400000012ff */
[----:B------:R-:W-:Y:S02]  /*7550*/  SHF.R.U64 R172, R172, 0x3, RZ ;  /* 0x00000003acac7819 */ /* 0x000fe400000012ff */
[----:B------:R-:W-:Y:S02]  /*7560*/  MOV R2, R2 ;  /* 0x0000000200027202 */ /* 0x000fe40000000f00 */
[----:B------:R-:W-:Y:S02]  /*7570*/  SHF.R.U64 R3, R21, 0x3, RZ ;  /* 0x0000000315037819 */ /* 0x000fe400000012ff */
[----:B------:R-:W-:Y:S01]  /*7580*/  LOP3.LUT R162, R162, R163, RZ, 0x3c, !PT ;  /* 0x000000a3a2a27212 */ /* 0x000fe200078e3cff */
[--C-:B------:R-:W-:Y:S01]  /*7590*/  IMAD.X R163, RZ, RZ, R193.reuse, P4 ;  /* 0x000000ffffa37224 */ /* 0x100fe200020e06c1 */
[----:B------:R-:W-:Y:S01]  /*75a0*/  LOP3.LUT R166, R166, R167, RZ, 0x3c, !PT ;  /* 0x000000a7a6a67212 */ /* 0x000fe200078e3cff */
[----:B---3--:R-:W-:Y:S01]  /*75b0*/  FMUL.FTZ R203, R203, R0 ;  /* 0x00000000cbcb7220 */ /* 0x008fe20000410000 */
[----:B------:R-:W-:Y:S01]  /*75c0*/  LOP3.LUT R172, R172, R173, RZ, 0x3c, !PT ;  /* 0x000000adacac7212 */ /* 0x000fe200078e3cff */
[--C-:B------:R-:W-:Y:S01]  /*75d0*/  IMAD.X R167, RZ, RZ, R193.reuse, P3 ;  /* 0x000000ffffa77224 */ /* 0x100fe200018e06c1 */
[----:B------:R-:W-:Y:S01]  /*75e0*/  MOV R12, R12 ;  /* 0x0000000c000c7202 */ /* 0x000fe20000000f00 */
[----:B------:R-:W-:Y:S01]  /*75f0*/  IMAD.X R173, RZ, RZ, R193, P5 ;  /* 0x000000ffffad7224 */ /* 0x000fe200028e06c1 */
[C---:B------:R-:W-:Y:S01]  /*7600*/  IADD3 R165, P4, R192.reuse, 0xc000, RZ ;  /* 0x0000c000c0a57810 */ /* 0x040fe20007f9e0ff */
[----:B------:R-:W-:Y:S01]  /*7610*/  FMUL.FTZ R205, R205, R0 ;  /* 0x00000000cdcd7220 */ /* 0x000fe20000410000 */
[----:B------:R-:W-:Y:S01]  /*7620*/  IADD3 R171, P3, R192, 0xd000, RZ ;  /* 0x0000d000c0ab7810 */ /* 0x000fe20007f7e0ff */
[-C--:B------:R-:W-:Y:S01]  /*7630*/  FMUL.FTZ R13, R56, R203.reuse ;  /* 0x000000cb380d7220 */ /* 0x080fe20000410000 */
[----:B------:R-:W-:Y:S01]  /*7640*/  IADD3 R197, P5, R192, 0xf000, RZ ;  /* 0x0000f000c0c57810 */ /* 0x000fe20007fbe0ff */
[-C--:B------:R-:W-:Y:S01]  /*7650*/  FMUL.FTZ R56, R65, R203.reuse ;  /* 0x000000cb41387220 */ /* 0x080fe20000410000 */
[----:B------:R-:W-:Y:S01]  /*7660*/  LOP3.LUT R192, R3, R192, RZ, 0x3c, !PT ;  /* 0x000000c003c07212 */ /* 0x000fe200078e3cff */
[-C--:B------:R-:W-:Y:S01]  /*7670*/  FMUL.FTZ R28, R28, R203.reuse ;  /* 0x000000cb1c1c7220 */ /* 0x080fe20000410000 */
[-C--:B------:R-:W-:Y:S01]  /*7680*/  FMUL.FTZ R3, R24, R203.reuse ;  /* 0x000000cb18037220 */ /* 0x080fe20000410000 */
[-C--:B------:R-:W-:Y:S01]  /*7690*/  FMUL.FTZ R29, R29, R203.reuse ;  /* 0x000000cb1d1d7220 */ /* 0x080fe20000410000 */
[-C--:B------:R-:W-:Y:S01]  /*76a0*/  FMUL.FTZ R0, R25, R203.reuse ;  /* 0x000000cb19007220 */ /* 0x080fe20000410000 */
[-C--:B------:R-:W-:Y:S01]  /*76b0*/  FMUL.FTZ R65, R104, R203.reuse ;  /* 0x000000cb68417220 */ /* 0x080fe20000410000 */
[----:B------:R-:W-:Y:S01]  /*76c0*/  FMUL.FTZ R104, R113, R203 ;  /* 0x000000cb71687220 */ /* 0x000fe20000410000 */
[-C--:B------:R-:W-:Y:S01]  /*76d0*/  FMUL.FTZ R113, R26, R205.reuse ;  /* 0x000000cd1a717220 */ /* 0x080fe20000410000 */
[-C--:B------:R-:W-:Y:S01]  /*76e0*/  FMUL.FTZ R31, R31, R205.reuse ;  /* 0x000000cd1f1f7220 */ /* 0x080fe20000410000 */
[----:B------:R-:W-:Y:S01]  /*76f0*/  FMUL.FTZ R26, R27, R205 ;  /* 0x000000cd1b1a7220 */ /* 0x000fe20000410000 */
[----:B------:R-:W-:-:S02]  /*7700*/  F2FP.BF16.F32.PACK_AB R3, R28, R3 ;  /* 0x000000031c03723e */ /* 0x000fc400000010ff */
[----:B------:R-:W-:Y:S02]  /*7710*/  F2FP.BF16.F32.PACK_AB R0, R29, R0 ;  /* 0x000000001d00723e */ /* 0x000fe400000010ff */
[----:B------:R-:W-:Y:S02]  /*7720*/  F2FP.BF16.F32.PACK_AB R31, R31, R26 ;  /* 0x0000001a1f1f723e */ /* 0x000fe400000010ff */
[----:B------:R-:W-:Y:S02]  /*7730*/  SEL R26, R3, R0, P0 ;  /* 0x00000000031a7207 */ /* 0x000fe40000000000 */
[----:B------:R-:W-:Y:S02]  /*7740*/  SEL R3, R0, R3, P0 ;  /* 0x0000000300037207 */ /* 0x000fe40000000000 */
[----:B------:R-:W0:Y:S01]  /*7750*/  LDC R0, c[0x0][0xbe8] ;  /* 0x0002fa00ff007b82 */ /* 0x000e220000000800 */
[-C--:B------:R-:W-:Y:S01]  /*7760*/  FMUL.FTZ R27, R34, R205.reuse ;  /* 0x000000cd221b7220 */ /* 0x080fe20000410000 */
[-C--:B------:R-:W-:Y:S01]  /*7770*/  FMUL.FTZ R34, R35, R205.reuse ;  /* 0x000000cd23227220 */ /* 0x080fe20000410000 */
[----:B------:R-:W-:Y:S01]  /*7780*/  FMUL.FTZ R35, R42, R205 ;  /* 0x000000cd2a237220 */ /* 0x000fe20000410000 */
[----:B------:R-:W-:Y:S01]  /*7790*/  MOV R4, R4 ;  /* 0x0000000400047202 */ /* 0x000fe20000000f00 */
[----:B------:R-:W-:Y:S01]  /*77a0*/  FMUL.FTZ R42, R43, R205 ;  /* 0x000000cd2b2a7220 */ /* 0x000fe20000410000 */
[----:B------:R-:W-:Y:S01]  /*77b0*/  MOV R6, R6 ;  /* 0x0000000600067202 */ /* 0x000fe20000000f00 */
[-C--:B------:R-:W-:Y:S01]  /*77c0*/  FMUL.FTZ R5, R32, R203.reuse ;  /* 0x000000cb20057220 */ /* 0x080fe20000410000 */
[-C--:B------:R-:W-:Y:S01]  /*77d0*/  FMUL.FTZ R24, R33, R203.reuse ;  /* 0x000000cb21187220 */ /* 0x080fe20000410000 */
[----:B------:R-:W-:Y:S01]  /*77e0*/  FMUL.FTZ R25, R64, R203 ;  /* 0x000000cb40197220 */ /* 0x000fe20000410000 */
[----:B------:R-:W-:Y:S01]  /*77f0*/  FMUL.FTZ R43, R50, R205 ;  /* 0x000000cd322b7220 */ /* 0x000fe20000410000 */
[-C--:B------:R-:W-:Y:S01]  /*7800*/  FMUL.FTZ R7, R40, R203.reuse ;  /* 0x000000cb28077220 */ /* 0x080fe20000410000 */
[-C--:B------:R-:W-:Y:S01]  /*7810*/  FMUL.FTZ R32, R41, R203.reuse ;  /* 0x000000cb29207220 */ /* 0x080fe20000410000 */
[-C--:B------:R-:W-:Y:S01]  /*7820*/  FMUL.FTZ R76, R76, R203.reuse ;  /* 0x000000cb4c4c7220 */ /* 0x080fe20000410000 */
[-C--:B------:R-:W-:Y:S01]  /*7830*/  FMUL.FTZ R33, R72, R203.reuse ;  /* 0x000000cb48217220 */ /* 0x080fe20000410000 */
[-C--:B------:R-:W-:Y:S01]  /*7840*/  FMUL.FTZ R77, R77, R203.reuse ;  /* 0x000000cb4d4d7220 */ /* 0x080fe20000410000 */
[----:B------:R-:W-:Y:S01]  /*7850*/  FMUL.FTZ R64, R73, R203 ;  /* 0x000000cb49407220 */ /* 0x000fe20000410000 */
[----:B------:R-:W-:Y:S01]  /*7860*/  FMUL.FTZ R50, R51, R205 ;  /* 0x000000cd33327220 */ /* 0x000fe20000410000 */
[-C--:B------:R-:W-:Y:S01]  /*7870*/  FMUL.FTZ R40, R49, R203.reuse ;  /* 0x000000cb31287220 */ /* 0x080fe20000410000 */
[----:B------:R-:W-:Y:S01]  /*7880*/  FMUL.FTZ R41, R80, R203 ;  /* 0x000000cb50297220 */ /* 0x000fe20000410000 */
[----:B------:R-:W-:Y:S01]  /*7890*/  FMUL.FTZ R51, R58, R205 ;  /* 0x000000cd3a337220 */ /* 0x000fe20000410000 */
[----:B------:R-:W-:Y:S01]  /*78a0*/  LOP3.LUT R170, R171, 0x380, RZ, 0xc0, !PT ;  /* 0x00000380abaa7812 */ /* 0x000fe200078ec0ff */
[-C--:B------:R-:W-:Y:S01]  /*78b0*/  FMUL.FTZ R92, R92, R203.reuse ;  /* 0x000000cb5c5c7220 */ /* 0x080fe20000410000 */
[-C--:B------:R-:W-:Y:S01]  /*78c0*/  FMUL.FTZ R49, R88, R203.reuse ;  /* 0x000000cb58317220 */ /* 0x080fe20000410000 */
[-C--:B------:R-:W-:Y:S01]  /*78d0*/  FMUL.FTZ R93, R93, R203.reuse ;  /* 0x000000cb5d5d7220 */ /* 0x080fe20000410000 */
[----:B------:R-:W-:Y:S01]  /*78e0*/  FMUL.FTZ R80, R89, R203 ;  /* 0x000000cb59507220 */ /* 0x000fe20000410000 */
[----:B------:R-:W-:Y:S01]  /*78f0*/  FMUL.FTZ R58, R59, R205 ;  /* 0x000000cd3b3a7220 */ /* 0x000fe20000410000 */
[----:B------:R-:W-:Y:S01]  /*7900*/  FMUL.FTZ R60, R60, R203 ;  /* 0x000000cb3c3c7220 */ /* 0x000fe20000410000 */
[-C--:B------:R-:W-:Y:S01]  /*7910*/  FMUL.FTZ R30, R30, R205.reuse ;  /* 0x000000cd1e1e7220 */ /* 0x080fe20000410000 */
[-C--:B------:R-:W-:Y:S01]  /*7920*/  FMUL.FTZ R38, R38, R205.reuse ;  /* 0x000000cd26267220 */ /* 0x080fe20000410000 */
[-C--:B------:R-:W-:Y:S01]  /*7930*/  FMUL.FTZ R39, R39, R205.reuse ;  /* 0x000000cd27277220 */ /* 0x080fe20000410000 */
[----:B------:R-:W-:Y:S01]  /*7940*/  FMUL.FTZ R59, R66, R205 ;  /* 0x000000cd423b7220 */ /* 0x000fe20000410000 */
[----:B------:R-:W-:Y:S01]  /*7950*/  MOV R8, R8 ;  /* 0x0000000800087202 */ /* 0x000fe20000000f00 */
        /* <DEDUP_REMOVED lines=8> */
[----:B------:R-:W-:Y:S01]  /*79e0*/  F2FP.BF16.F32.PACK_AB R33, R76, R33 ;  /* 0x000000214c21723e */ /* 0x000fe200000010ff */
[----:B------:R-:W-:Y:S01]  /*79f0*/  FMUL.FTZ R48, R57, R203 ;  /* 0x000000cb39307220 */ /* 0x000fe20000410000 */
[----:B------:R-:W-:Y:S01]  /*7a00*/  F2FP.BF16.F32.PACK_AB R64, R77, R64 ;  /* 0x000000404d40723e */ /* 0x000fe200000010ff */
[-C--:B------:R-:W-:Y:S01]  /*7a10*/  FMUL.FTZ R78, R78, R205.reuse ;  /* 0x000000cd4e4e7220 */ /* 0x080fe20000410000 */
[----:B------:R-:W-:Y:S01]  /*7a20*/  SHF.R.U64 R170, R170, 0x3, RZ ;  /* 0x00000003aaaa7819 */ /* 0x000fe200000012ff */
[----:B------:R-:W-:Y:S01]  /*7a30*/  FMUL.FTZ R74, R75, R205 ;  /* 0x000000cd4b4a7220 */ /* 0x000fe20000410000 */
[----:B------:R-:W-:Y:S01]  /*7a40*/  FMUL.FTZ R57, R96, R203 ;  /* 0x000000cb60397220 */ /* 0x000fe20000410000 */
[-C--:B------:R-:W-:Y:S01]  /*7a50*/  FMUL.FTZ R54, R54, R205.reuse ;  /* 0x000000cd36367220 */ /* 0x080fe20000410000 */
[-C--:B------:R-:W-:Y:S01]  /*7a60*/  FMUL.FTZ R55, R55, R205.reuse ;  /* 0x000000cd37377220 */ /* 0x080fe20000410000 */
[----:B------:R-:W-:Y:S01]  /*7a70*/  FMUL.FTZ R75, R82, R205 ;  /* 0x000000cd524b7220 */ /* 0x000fe20000410000 */
[----:B------:R-:W-:Y:S01]  /*7a80*/  F2FP.BF16.F32.PACK_AB R49, R92, R49 ;  /* 0x000000315c31723e */ /* 0x000fe200000010ff */
[-C--:B------:R-:W-:Y:S01]  /*7a90*/  FMUL.FTZ R108, R108, R203.reuse ;  /* 0x000000cb6c6c7220 */ /* 0x080fe20000410000 */
[----:B------:R-:W-:Y:S01]  /*7aa0*/  F2FP.BF16.F32.PACK_AB R80, R93, R80 ;  /* 0x000000505d50723e */ /* 0x000fe200000010ff */
[-C--:B------:R-:W-:Y:S01]  /*7ab0*/  FMUL.FTZ R109, R109, R203.reuse ;  /* 0x000000cb6d6d7220 */ /* 0x080fe20000410000 */
[----:B--2---:R-:W-:Y:S01]  /*7ac0*/  LOP3.LUT R28, R201, 0x2, RZ, 0x3c, !PT ;  /* 0x00000002c91c7812 */ /* 0x004fe200078e3cff */
[----:B------:R-:W-:Y:S01]  /*7ad0*/  FMUL.FTZ R96, R105, R203 ;  /* 0x000000cb69607220 */ /* 0x000fe20000410000 */
[-C--:B------:R-:W-:Y:S01]  /*7ae0*/  FMUL.FTZ R62, R62, R205.reuse ;  /* 0x000000cd3e3e7220 */ /* 0x080fe20000410000 */
[----:B------:R-:W-:Y:S01]  /*7af0*/  FMUL.FTZ R82, R83, R205 ;  /* 0x000000cd53527220 */ /* 0x000fe20000410000 */
[----:B------:R-:W-:Y:S01]  /*7b00*/  F2FP.BF16.F32.PACK_AB R30, R30, R113 ;  /* 0x000000711e1e723e */ /* 0x000fe200000010ff */
[----:B------:R-:W-:Y:S01]  /*7b10*/  FMUL.FTZ R70, R70, R205 ;  /* 0x000000cd46467220 */ /* 0x000fe20000410000 */
[----:B------:R-:W-:Y:S01]  /*7b20*/  F2FP.BF16.F32.PACK_AB R27, R38, R27 ;  /* 0x0000001b261b723e */ /* 0x000fe200000010ff */
[-C--:B------:R-:W-:Y:S01]  /*7b30*/  FMUL.FTZ R71, R71, R205.reuse ;  /* 0x000000cd47477220 */ /* 0x080fe20000410000 */
[----:B------:R-:W-:Y:S01]  /*7b40*/  F2FP.BF16.F32.PACK_AB R34, R39, R34 ;  /* 0x000000222722723e */ /* 0x000fe200000010ff */
[----:B------:R-:W-:Y:S01]  /*7b50*/  FMUL.FTZ R83, R90, R205 ;  /* 0x000000cd5a537220 */ /* 0x000fe20000410000 */
[----:B------:R-:W-:Y:S01]  /*7b60*/  F2FP.BF16.F32.PACK_AB R13, R60, R13 ;  /* 0x0000000d3c0d723e */ /* 0x000fe200000010ff */
[----:B------:R-:W-:Y:S01]  /*7b70*/  FMUL.FTZ R84, R84, R203 ;  /* 0x000000cb54547220 */ /* 0x000fe20000410000 */
[----:B------:R-:W-:Y:S01]  /*7b80*/  F2FP.BF16.F32.PACK_AB R5, R36, R5 ;  /* 0x000000052405723e */ /* 0x000fe200000010ff */
[-C--:B------:R-:W-:Y:S01]  /*7b90*/  FMUL.FTZ R79, R79, R205.reuse ;  /* 0x000000cd4f4f7220 */ /* 0x080fe20000410000 */
[----:B------:R-:W-:Y:S01]  /*7ba0*/  F2FP.BF16.F32.PACK_AB R24, R37, R24 ;  /* 0x000000182518723e */ /* 0x000fe200000010ff */
[----:B------:R-:W-:Y:S01]  /*7bb0*/  FMUL.FTZ R90, R91, R205 ;  /* 0x000000cd5b5a7220 */ /* 0x000fe20000410000 */
[----:B------:R-:W-:Y:S01]  /*7bc0*/  SEL R60, R33, R64, P0 ;  /* 0x00000040213c7207 */ /* 0x000fe20000000000 */
[----:B------:R-:W-:Y:S01]  /*7bd0*/  FMUL.FTZ R68, R68, R203 ;  /* 0x000000cb44447220 */ /* 0x000fe20000410000 */
[----:B------:R-:W-:Y:S01]  /*7be0*/  LOP3.LUT R170, R170, R171, RZ, 0x3c, !PT ;  /* 0x000000abaaaa7212 */ /* 0x000fe200078e3cff */
[----:B------:R-:W-:Y:S01]  /*7bf0*/  IMAD.X R171, RZ, RZ, R193, P3 ;  /* 0x000000ffffab7224 */ /* 0x000fe200018e06c1 */
[----:B------:R-:W-:Y:S01]  /*7c00*/  F2FP.BF16.F32.PACK_AB R35, R46, R35 ;  /* 0x000000232e23723e */ /* 0x000fe200000010ff */
[-C--:B------:R-:W-:Y:S01]  /*7c10*/  FMUL.FTZ R102, R102, R205.reuse ;  /* 0x000000cd66667220 */ /* 0x080fe20000410000 */
[----:B------:R-:W-:Y:S01]  /*7c20*/  F2FP.BF16.F32.PACK_AB R42, R47, R42 ;  /* 0x0000002a2f2a723e */ /* 0x000fe200000010ff */
[----:B------:R-:W-:Y:S01]  /*7c30*/  FMUL.FTZ R91, R98, R205 ;  /* 0x000000cd625b7220 */ /* 0x000fe20000410000 */
[----:B------:R-:W-:-:S02]  /*7c40*/  F2FP.BF16.F32.PACK_AB R58, R63, R58 ;  /* 0x0000003a3f3a723e */ /* 0x000fc400000010ff */
[----:B------:R-:W-:Y:S01]  /*7c50*/  SEL R33, R64, R33, P0 ;  /* 0x0000002140217207 */ /* 0x000fe20000000000 */
[----:B------:R-:W-:Y:S01]  /*7c60*/  FMUL.FTZ R44, R44, R203 ;  /* 0x000000cb2c2c7220 */ /* 0x000fe20000410000 */
[----:B------:R-:W-:Y:S01]  /*7c70*/  F2FP.BF16.F32.PACK_AB R67, R78, R67 ;  /* 0x000000434e43723e */ /* 0x000fe200000010ff */
[-C--:B------:R-:W-:Y:S01]  /*7c80*/  FMUL.FTZ R45, R45, R203.reuse ;  /* 0x000000cb2d2d7220 */ /* 0x080fe20000410000 */
[----:B------:R-:W-:Y:S01]  /*7c90*/  SEL R64, R49, R80, P0 ;  /* 0x0000005031407207 */ /* 0x000fe20000000000 */
[----:B------:R-:W-:Y:S01]  /*7ca0*/  FMUL.FTZ R85, R85, R203 ;  /* 0x000000cb55557220 */ /* 0x000fe20000410000 */
[----:B------:R-:W-:Y:S01]  /*7cb0*/  SEL R63, R80, R49, P0 ;  /* 0x00000031503f7207 */ /* 0x000fe20000000000 */
[----:B------:R-:W-:Y:S01]  /*7cc0*/  FMUL.FTZ R72, R81, R203 ;  /* 0x000000cb51487220 */ /* 0x000fe20000410000 */
[----:B------:R-:W-:Y:S01]  /*7cd0*/  F2FP.BF16.F32.PACK_AB R43, R54, R43 ;  /* 0x0000002b362b723e */ /* 0x000fe200000010ff */
[----:B------:R-:W-:Y:S01]  /*7ce0*/  SHFL.IDX PT, R26, R26, R201, 0x1c1f ;  /* 0x001c1fc91a1a7589 */ /* 0x000fe200000e0000 */
[----:B------:R-:W-:Y:S01]  /*7cf0*/  F2FP.BF16.F32.PACK_AB R50, R55, R50 ;  /* 0x000000323732723e */ /* 0x000fe200000010ff */
[----:B------:R-:W-:Y:S01]  /*7d00*/  FMUL.FTZ R86, R86, R205 ;  /* 0x000000cd56567220 */ /* 0x000fe20000410000 */
[----:B------:R-:W-:Y:S01]  /*7d10*/  SEL R78, R30, R31, P0 ;  /* 0x0000001f1e4e7207 */ /* 0x000fe20000000000 */
[----:B------:R-:W1:Y:S01]  /*7d20*/  SHFL.IDX PT, R3, R3, R28, 0x1c1f ;  /* 0x001c1f1c03037589 */ /* 0x000e6200000e0000 */
[----:B------:R-:W-:-:S02]  /*7d30*/  SEL R80, R27, R34, P0 ;  /* 0x000000221b507207 */ /* 0x000fc40000000000 */
[----:B0-----:R-:W-:Y:S02]  /*7d40*/  ISETP.NE.AND P3, PT, R0, 0x1, PT ;  /* 0x000000010000780c */ /* 0x001fe40003f65270 */
[----:B------:R-:W-:Y:S02]  /*7d50*/  F2FP.BF16.F32.PACK_AB R51, R62, R51 ;  /* 0x000000333e33723e */ /* 0x000fe400000010ff */
[----:B------:R-:W-:Y:S02]  /*7d60*/  F2FP.BF16.F32.PACK_AB R65, R108, R65 ;  /* 0x000000416c41723e */ /* 0x000fe400000010ff */
[----:B------:R-:W-:Y:S02]  /*7d70*/  F2FP.BF16.F32.PACK_AB R96, R109, R96 ;  /* 0x000000606d60723e */ /* 0x000fe400000010ff */
[----:B------:R-:W-:Y:S02]  /*7d80*/  SEL R36, R5, R24, P0 ;  /* 0x0000001805247207 */ /* 0x000fe40000000000 */
[----:B------:R-:W-:-:S02]  /*7d90*/  SEL R29, R24, R5, P0 ;  /* 0x00000005181d7207 */ /* 0x000fc40000000000 */
[----:B------:R-:W-:Y:S02]  /*7da0*/  SEL R31, R31, R30, P0 ;  /* 0x0000001e1f1f7207 */ /* 0x000fe40000000000 */
[----:B------:R-:W-:Y:S01]  /*7db0*/  SEL R27, R34, R27, P0 ;  /* 0x0000001b221b7207 */ /* 0x000fe20000000000 */
[----:B------:R-:W-:Y:S01]  /*7dc0*/  FMUL.FTZ R61, R61, R203 ;  /* 0x000000cb3d3d7220 */ /* 0x000fe20000410000 */
[----:B------:R-:W-:Y:S02]  /*7dd0*/  F2FP.BF16.F32.PACK_AB R59, R70, R59 ;  /* 0x0000003b463b723e */ /* 0x000fe400000010ff */
[----:B------:R-:W-:Y:S02]  /*7de0*/  F2FP.BF16.F32.PACK_AB R66, R71, R66 ;  /* 0x000000424742723e */ /* 0x000fe400000010ff */
[----:B------:R-:W-:Y:S02]  /*7df0*/  SEL R34, R35, R42, P0 ;  /* 0x0000002a23227207 */ /* 0x000fe40000000000 */
[----:B------:R-:W-:-:S02]  /*7e00*/  F2FP.BF16.F32.PACK_AB R74, R79, R74 ;  /* 0x0000004a4f4a723e */ /* 0x000fc400000010ff */
[----:B------:R-:W-:Y:S02]  /*7e10*/  F2FP.BF16.F32.PACK_AB R41, R84, R41 ;  /* 0x000000295429723e */ /* 0x000fe400000010ff */
[----:B------:R-:W-:Y:S01]  /*7e20*/  SEL R35, R42, R35, P0 ;  /* 0x000000232a237207 */ /* 0x000fe20000000000 */
[----:B------:R-:W-:Y:S01]  /*7e30*/  FMUL.FTZ R52, R52, R203 ;  /* 0x000000cb34347220 */ /* 0x000fe20000410000 */
[----:B------:R-:W-:Y:S01]  /*7e40*/  F2FP.BF16.F32.PACK_AB R25, R68, R25 ;  /* 0x000000194419723e */ /* 0x000fe200000010ff */
[----:B------:R-:W-:Y:S01]  /*7e50*/  FMUL.FTZ R53, R53, R203 ;  /* 0x000000cb35357220 */ /* 0x000fe20000410000 */
[----:B------:R-:W-:Y:S02]  /*7e60*/  F2FP.BF16.F32.PACK_AB R91, R102, R91 ;  /* 0x0000005b665b723e */ /* 0x000fe400000010ff */
[----:B------:R-:W-:Y:S01]  /*7e70*/  SEL R84, R43, R50, P0 ;  /* 0x000000322b547207 */ /* 0x000fe20000000000 */
[----:B------:R-:W0:Y:S01]  /*7e80*/  LDC R102, c[0x0][0xc38] ;  /* 0x00030e00ff667b82 */ /* 0x000e220000000800 */
[----:B------:R-:W-:-:S02]  /*7e90*/  SEL R71, R50, R43, P0 ;  /* 0x0000002b32477207 */ /* 0x000fc40000000000 */
[----:B------:R-:W-:Y:S02]  /*7ea0*/  F2FP.BF16.F32.PACK_AB R7, R44, R7 ;  /* 0x000000072c07723e */ /* 0x000fe400000010ff */
[----:B------:R-:W-:Y:S02]  /*7eb0*/  F2FP.BF16.F32.PACK_AB R32, R45, R32 ;  /* 0x000000202d20723e */ /* 0x000fe400000010ff */
[----:B------:R-:W-:Y:S02]  /*7ec0*/  F2FP.BF16.F32.PACK_AB R72, R85, R72 ;  /* 0x000000485548723e */ /* 0x000fe400000010ff */
[----:B------:R-:W-:Y:S02]  /*7ed0*/  SEL R68, R65, R96, P0 ;  /* 0x0000006041447207 */ /* 0x000fe40000000000 */
[----:B------:R-:W-:Y:S02]  /*7ee0*/  SEL R50, R51, R58, P0 ;  /* 0x0000003a33327207 */ /* 0x000fe40000000000 */
[----:B------:R-:W-:Y:S01]  /*7ef0*/  SEL R77, R58, R51, P0 ;  /* 0x000000333a4d7207 */ /* 0x000fe20000000000 */
[----:B------:R-:W-:Y:S01]  /*7f00*/  FMUL.FTZ R69, R69, R203 ;  /* 0x000000cb45457220 */ /* 0x000fe20000410000 */
[----:B------:R-:W-:Y:S01]  /*7f10*/  F2FP.BF16.F32.PACK_AB R75, R86, R75 ;  /* 0x0000004b564b723e */ /* 0x000fe200000010ff */
[----:B------:R-:W-:Y:S01]  /*7f20*/  SHFL.IDX PT, R36, R36, R201, 0x1c1f ;  /* 0x001c1fc924247589 */ /* 0x000fe200000e0000 */
[----:B------:R-:W-:-:S02]  /*7f30*/  SEL R58, R59, R66, P0 ;  /* 0x000000423b3a7207 */ /* 0x000fc40000000000 */
[----:B------:R-:W-:Y:S01]  /*7f40*/  SEL R79, R66, R59, P0 ;  /* 0x0000003b424f7207 */ /* 0x000fe20000000000 */
[----:B------:R-:W-:Y:S01]  /*7f50*/  SHFL.IDX PT, R78, R78, R201, 0x1c1f ;  /* 0x001c1fc94e4e7589 */ /* 0x000fe200000e0000 */
[----:B------:R-:W-:Y:S02]  /*7f60*/  SEL R86, R67, R74, P0 ;  /* 0x0000004a43567207 */ /* 0x000fe40000000000 */
[----:B------:R-:W-:Y:S01]  /*7f70*/  SEL R85, R74, R67, P0 ;  /* 0x000000434a557207 */ /* 0x000fe20000000000 */
[----:B------:R-:W-:Y:S01]  /*7f80*/  SHFL.IDX PT, R29, R29, R28, 0x1c1f ;  /* 0x001c1f1c1d1d7589 */ /* 0x000fe200000e0000 */
[----:B------:R-:W-:-:S03]  /*7f90*/  F2FP.BF16.F32.PACK_AB R48, R61, R48 ;  /* 0x000000303d30723e */ /* 0x000fc600000010ff */
[----:B------:R-:W2:Y:S01]  /*7fa0*/  SHFL.IDX PT, R31, R31, R28, 0x1c1f ;  /* 0x001c1f1c1f1f7589 */ /* 0x000ea200000e0000 */
[----:B------:R-:W-:Y:S02]  /*7fb0*/  SEL R37, R32, R7, P0 ;  /* 0x0000000720257207 */ /* 0x000fe40000000000 */
[----:B------:R-:W-:Y:S01]  /*7fc0*/  SEL R62, R41, R72, P0 ;  /* 0x00000048293e7207 */ /* 0x000fe20000000000 */
[----:B------:R-:W-:Y:S01]  /*7fd0*/  SHFL.IDX PT, R66, R34, R201, 0x1c1f ;  /* 0x001c1fc922427589 */ /* 0x000fe200000e0000 */
[----:B------:R-:W-:-:S03]  /*7fe0*/  SEL R61, R72, R41, P0 ;  /* 0x00000029483d7207 */ /* 0x000fc60000000000 */
[----:B------:R-:W3:Y:S01]  /*7ff0*/  SHFL.IDX PT, R67, R35, R28, 0x1c1f ;  /* 0x001c1f1c23437589 */ /* 0x000ee200000e0000 */
[----:B------:R-:W-:Y:S01]  /*8000*/  F2FP.BF16.F32.PACK_AB R9, R52, R9 ;  /* 0x000000093409723e */ /* 0x000fe200000010ff */
[-C--:B------:R-:W-:Y:S01]  /*8010*/  FMUL.FTZ R100, R100, R203.reuse ;  /* 0x000000cb64647220 */ /* 0x080fe20000410000 */
[----:B------:R-:W-:Y:S01]  /*8020*/  F2FP.BF16.F32.PACK_AB R40, R53, R40 ;  /* 0x000000283528723e */ /* 0x000fe200000010ff */
[----:B------:R-:W-:Y:S01]  /*8030*/  SHFL.IDX PT, R41, R68, R201, 0x1c1f ;  /* 0x001c1fc944297589 */ /* 0x000fe200000e0000 */
[----:B------:R-:W-:Y:S01]  /*8040*/  SEL R24, R7, R32, P0 ;  /* 0x0000002007187207 */ /* 0x000fe20000000000 */
[-C--:B------:R-:W-:Y:S01]  /*8050*/  FMUL.FTZ R101, R101, R203.reuse ;  /* 0x000000cb65657220 */ /* 0x080fe20000410000 */
[----:B------:R-:W-:Y:S01]  /*8060*/  FMUL.FTZ R88, R97, R203 ;  /* 0x000000cb61587220 */ /* 0x000fe20000410000 */
[----:B------:R-:W-:Y:S01]  /*8070*/  SHFL.IDX PT, R68, R58, R201, 0x1c1f ;  /* 0x001c1fc93a447589 */ /* 0x000fe200000e0000 */
[----:B------:R-:W-:Y:S02]  /*8080*/  F2FP.BF16.F32.PACK_AB R56, R69, R56 ;  /* 0x000000384538723e */ /* 0x000fe400000010ff */
[----:B------:R-:W-:Y:S01]  /*8090*/  SEL R65, R96, R65, P0 ;  /* 0x0000004160417207 */ /* 0x000fe20000000000 */
[----:B------:R4:W-:Y:S01]  /*80a0*/  SHFL.IDX PT, R58, R63, R28, 0x1c1f ;  /* 0x001c1f1c3f3a7589 */ /* 0x0009e200000e0000 */
[----:B------:R-:W-:Y:S01]  /*80b0*/  SEL R39, R40, R9, P0 ;  /* 0x0000000928277207 */ /* 0x000fe20000000000 */
[-C--:B------:R-:W-:Y:S01]  /*80c0*/  FMUL.FTZ R98, R99, R205.reuse ;  /* 0x000000cd63627220 */ /* 0x080fe20000410000 */
[----:B------:R-:W-:Y:S01]  /*80d0*/  SEL R32, R9, R40, P0 ;  /* 0x0000002809207207 */ /* 0x000fe20000000000 */
[----:B------:R-:W-:Y:S01]  /*80e0*/  SHFL.IDX PT, R80, R80, R201, 0x1c1f ;  /* 0x001c1fc950507589 */ /* 0x000fe200000e0000 */
[----:B------:R-:W-:Y:S01]  /*80f0*/  SEL R52, R13, R48, P0 ;  /* 0x000000300d347207 */ /* 0x000fe20000000000 */
[----:B------:R-:W-:Y:S01]  /*8100*/  FMUL.FTZ R99, R106, R205 ;  /* 0x000000cd6a637220 */ /* 0x000fe20000410000 */
[----:B------:R-:W-:Y:S01]  /*8110*/  SEL R55, R48, R13, P0 ;  /* 0x0000000d30377207 */ /* 0x000fe20000000000 */
[----:B------:R-:W3:Y:S01]  /*8120*/  SHFL.IDX PT, R27, R27, R28, 0x1c1f ;  /* 0x001c1f1c1b1b7589 */ /* 0x000ee200000e0000 */
[----:B----4-:R-:W4:Y:S01]  /*8130*/  @P3 LDC R63, c[0x0][0xbec] ;  /* 0x0002fb00ff3f3b82 */ /* 0x010f220000000800 */
[----:B------:R-:W-:-:S02]  /*8140*/  F2FP.BF16.F32.PACK_AB R57, R100, R57 ;  /* 0x000000396439723e */ /* 0x000fc400000010ff */
[----:B------:R-:W-:Y:S01]  /*8150*/  SHFL.IDX PT, R30, R24, R201, 0x1c1f ;  /* 0x001c1fc9181e7589 */ /* 0x000fe200000e0000 */
[----:B------:R-:W-:Y:S01]  /*8160*/  SEL R48, R25, R56, P0 ;  /* 0x0000003819307207 */ /* 0x000fe20000000000 */
[-C--:B------:R-:W-:Y:S02]  /*8170*/  FMUL.FTZ R87, R87, R205.reuse ;  /* 0x000000cd57577220 */ /* 0x080fe40000410000 */
[----:B------:R-:W-:Y:S01]  /*8180*/  SHFL.IDX PT, R37, R37, R28, 0x1c1f ;  /* 0x001c1f1c25257589 */ /* 0x000fe200000e0000 */
[----:B------:R-:W-:Y:S01]  /*8190*/  FMUL.FTZ R106, R107, R205 ;  /* 0x000000cd6b6a7220 */ /* 0x000fe20000410000 */
[----:B------:R-:W-:Y:S02]  /*81a0*/  F2FP.BF16.F32.PACK_AB R88, R101, R88 ;  /* 0x000000586558723e */ /* 0x000fe400000010ff */
[----:B------:R-:W-:Y:S01]  /*81b0*/  SHFL.IDX PT, R49, R64, R201, 0x1c1f ;  /* 0x001c1fc940317589 */ /* 0x000fe200000e0000 */
[----:B------:R-:W-:Y:S01]  /*81c0*/  SEL R25, R56, R25, P0 ;  /* 0x0000001938197207 */ /* 0x000fe20000000000 */
[----:B------:R-:W-:-:S02]  /*81d0*/  FMUL.FTZ R107, R114, R205 ;  /* 0x000000cd726b7220 */ /* 0x000fc40000410000 */
[----:B------:R1:W-:Y:S01]  /*81e0*/  SHFL.IDX PT, R64, R65, R28, 0x1c1f ;  /* 0x001c1f1c41407589 */ /* 0x0003e200000e0000 */
[-C--:B------:R-:W-:Y:S01]  /*81f0*/  FMUL.FTZ R94, R94, R205.reuse ;  /* 0x000000cd5e5e7220 */ /* 0x080fe20000410000 */
[-C--:B------:R-:W-:Y:S01]  /*8200*/  FMUL.FTZ R95, R95, R205.reuse ;  /* 0x000000cd5f5f7220 */ /* 0x080fe20000410000 */
[----:B------:R-:W-:Y:S01]  /*8210*/  FMUL.FTZ R114, R115, R205 ;  /* 0x000000cd73727220 */ /* 0x000fe20000410000 */
[----:B------:R-:W-:Y:S01]  /*8220*/  FMUL.FTZ R73, R112, R203 ;  /* 0x000000cb70497220 */ /* 0x000fe20000410000 */
[----:B------:R-:W-:Y:S01]  /*8230*/  FMUL.FTZ R115, R122, R205 ;  /* 0x000000cd7a737220 */ /* 0x000fe20000410000 */
[----:B------:R0:W-:Y:S01]  /*8240*/  SHFL.IDX PT, R38, R32, R201, 0x1c1f ;  /* 0x001c1fc920267589 */ /* 0x0001e200000e0000 */
[-C--:B------:R-:W-:Y:S01]  /*8250*/  FMUL.FTZ R81, R120, R203.reuse ;  /* 0x000000cb78517220 */ /* 0x080fe20000410000 */
[----:B-1----:R-:W1:Y:S02]  /*8260*/  @P3 LDC R65, c[0x0][0xbf0] ;  /* 0x0002fc00ff413b82 */ /* 0x002e640000000800 */
[----:B------:R-:W1:Y:S01]  /*8270*/  SHFL.IDX PT, R39, R39, R28, 0x1c1f ;  /* 0x001c1f1c27277589 */ /* 0x000e6200000e0000 */
[----:B------:R-:W-:Y:S01]  /*8280*/  FMUL.FTZ R112, R121, R203 ;  /* 0x000000cb79707220 */ /* 0x000fe20000410000 */
[-C--:B------:R-:W-:Y:S01]  /*8290*/  FMUL.FTZ R103, R103, R205.reuse ;  /* 0x000000cd67677220 */ /* 0x080fe20000410000 */
[----:B------:R-:W-:Y:S01]  /*82a0*/  FMUL.FTZ R122, R123, R205 ;  /* 0x000000cd7b7a7220 */ /* 0x000fe20000410000 */
[----:B------:R-:W-:Y:S01]  /*82b0*/  SEL R44, R57, R88, P0 ;  /* 0x00000058392c7207 */ /* 0x000fe20000000000 */
[----:B------:R-:W-:Y:S01]  /*82c0*/  FMUL.FTZ R116, R116, R203 ;  /* 0x000000cb74747220 */ /* 0x000fe20000410000 */
[----:B------:R-:W-:Y:S01]  /*82d0*/  SEL R69, R88, R57, P0 ;  /* 0x0000003958457207 */ /* 0x000fe20000000000 */
[-C--:B------:R-:W-:Y:S01]  /*82e0*/  FMUL.FTZ R117, R117, R203.reuse ;  /* 0x000000cb75757220 */ /* 0x080fe20000410000 */
[-C--:B------:R-:W-:Y:S01]  /*82f0*/  FMUL.FTZ R89, R128, R203.reuse ;  /* 0x000000cb80597220 */ /* 0x080fe20000410000 */
[-C--:B------:R-:W-:Y:S01]  /*8300*/  FMUL.FTZ R120, R129, R203.reuse ;  /* 0x000000cb81787220 */ /* 0x080fe20000410000 */
[-C--:B------:R-:W-:Y:S01]  /*8310*/  FMUL.FTZ R97, R136, R203.reuse ;  /* 0x000000cb88617220 */ /* 0x080fe20000410000 */
[----:B------:R-:W-:Y:S01]  /*8320*/  FMUL.FTZ R105, R144, R203 ;  /* 0x000000cb90697220 */ /* 0x000fe20000410000 */
[-C--:B------:R-:W-:Y:S01]  /*8330*/  FMUL.FTZ R126, R126, R205.reuse ;  /* 0x000000cd7e7e7220 */ /* 0x080fe20000410000 */
[-C--:B------:R-:W-:Y:S01]  /*8340*/  FMUL.FTZ R127, R127, R205.reuse ;  /* 0x000000cd7f7f7220 */ /* 0x080fe20000410000 */
[-C--:B------:R-:W-:Y:S01]  /*8350*/  FMUL.FTZ R121, R130, R205.reuse ;  /* 0x000000cd82797220 */ /* 0x080fe20000410000 */
[----:B------:R-:W-:Y:S01]  /*8360*/  FMUL.FTZ R123, R138, R205 ;  /* 0x000000cd8a7b7220 */ /* 0x000fe20000410000 */
[----:B------:R-:W-:Y:S01]  /*8370*/  F2FP.BF16.F32.PACK_AB R82, R87, R82 ;  /* 0x000000525752723e */ /* 0x000fe200000010ff */
[----:B------:R-:W-:Y:S01]  /*8380*/  SHFL.IDX PT, R56, R48, R201, 0x1c1f ;  /* 0x001c1fc930387589 */ /* 0x000fe200000e0000 */
[-C--:B------:R-:W-:Y:S01]  /*8390*/  FMUL.FTZ R124, R124, R203.reuse ;  /* 0x000000cb7c7c7220 */ /* 0x080fe20000410000 */
[-C--:B------:R-:W-:Y:S01]  /*83a0*/  FMUL.FTZ R125, R125, R203.reuse ;  /* 0x000000cb7d7d7220 */ /* 0x080fe20000410000 */
[-C--:B------:R-:W-:Y:S01]  /*83b0*/  FMUL.FTZ R132, R132, R203.reuse ;  /* 0x000000cb84847220 */ /* 0x080fe20000410000 */
        /* <DEDUP_REMOVED lines=8> */
[----:B------:R-:W1:Y:S01]  /*8440*/  SHFL.IDX PT, R71, R71, R28, 0x1c1f ;  /* 0x001c1f1c47477589 */ /* 0x000e6200000e0000 */
[----:B------:R-:W-:Y:S01]  /*8450*/  FMUL.FTZ R136, R145, R203 ;  /* 0x000000cb91887220 */ /* 0x000fe20000410000 */
[-C--:B------:R-:W-:Y:S01]  /*8460*/  FMUL.FTZ R110, R110, R205.reuse ;  /* 0x000000cd6e6e7220 */ /* 0x080fe20000410000 */
        /* <DEDUP_REMOVED lines=12> */
[----:B------:R-:W-:Y:S01]  /*8530*/  FMUL.FTZ R144, R147, R205 ;  /* 0x000000cd93907220 */ /* 0x000fe20000410000 */
[----:B------:R-:W-:Y:S01]  /*8540*/  SHFL.IDX PT, R54, R52, R201, 0x1c1f ;  /* 0x001c1fc934367589 */ /* 0x000fe200000e0000 */
[----:B------:R-:W-:-:S02]  /*8550*/  F2FP.BF16.F32.PACK_AB R83, R94, R83 ;  /* 0x000000535e53723e */ /* 0x000fc400000010ff */
[----:B------:R-:W-:Y:S01]  /*8560*/  F2FP.BF16.F32.PACK_AB R90, R95, R90 ;  /* 0x0000005a5f5a723e */ /* 0x000fe200000010ff */
[----:B------:R-:W-:Y:S01]  /*8570*/  SHFL.IDX PT, R74, R50, R201, 0x1c1f ;  /* 0x001c1fc9324a7589 */ /* 0x000fe200000e0000 */
[----:B0-----:R-:W-:Y:S02]  /*8580*/  SEL R32, R26, R3, P0 ;  /* 0x000000031a207207 */ /* 0x001fe40000000000 */
[----:B------:R-:W-:Y:S01]  /*8590*/  SEL R34, R3, R26, P0 ;  /* 0x0000001a03227207 */ /* 0x000fe20000000000 */
[----:B------:R-:W0:Y:S01]  /*85a0*/  SHFL.IDX PT, R55, R55, R28, 0x1c1f ;  /* 0x001c1f1c37377589 */ /* 0x000e2200000e0000 */
[----:B------:R-:W-:-:S03]  /*85b0*/  IMAD R3, RZ, RZ, -UR39 ;  /* 0x80000027ff037e24 */ /* 0x000fc6000f8e02ff */
[----:B------:R-:W0:Y:S01]  /*85c0*/  SHFL.IDX PT, R77, R77, R28, 0x1c1f ;  /* 0x001c1f1c4d4d7589 */ /* 0x000e2200000e0000 */
[----:B------:R-:W-:Y:S01]  /*85d0*/  IMAD.MOV.U32 R199, RZ, RZ, R195 ;  /* 0x000000ffffc77224 */ /* 0x000fe200078e00c3 */
[----:B------:R-:W-:Y:S02]  /*85e0*/  F2FP.BF16.F32.PACK_AB R98, R103, R98 ;  /* 0x000000626762723e */ /* 0x000fe400000010ff */
[----:B------:R-:W0:Y:S01]  /*85f0*/  SHFL.IDX PT, R79, R79, R28, 0x1c1f ;  /* 0x001c1f1c4f4f7589 */ /* 0x000e2200000e0000 */
[----:B------:R-:W-:-:S03]  /*8600*/  SEL R88, R75, R82, P0 ;  /* 0x000000524b587207 */ /* 0x000fc60000000000 */
[----:B------:R-:W-:Y:S01]  /*8610*/  SHFL.IDX PT, R60, R60, R201, 0x1c1f ;  /* 0x001c1fc93c3c7589 */ /* 0x000fe200000e0000 */
[----:B------:R-:W-:-:S03]  /*8620*/  F2FP.BF16.F32.PACK_AB R73, R116, R73 ;  /* 0x000000497449723e */ /* 0x000fc600000010ff */
[----:B------:R-:W-:Y:S01]  /*8630*/  SHFL.IDX PT, R86, R86, R201, 0x1c1f ;  /* 0x001c1fc956567589 */ /* 0x000fe200000e0000 */
[----:B------:R-:W-:-:S03]  /*8640*/  F2FP.BF16.F32.PACK_AB R104, R117, R104 ;  /* 0x000000687568723e */ /* 0x000fc600000010ff */
[----:B------:R2:W0:Y:S01]  /*8650*/  SHFL.IDX PT, R59, R33, R28, 0x1c1f ;  /* 0x001c1f1c213b7589 */ /* 0x00042200000e0000 */
[----:B------:R-:W-:-:S03]  /*8660*/  F2FP.BF16.F32.PACK_AB R115, R126, R115 ;  /* 0x000000737e73723e */ /* 0x000fc600000010ff */
[----:B------:R-:W0:Y:S01]  /*8670*/  SHFL.IDX PT, R85, R85, R28, 0x1c1f ;  /* 0x001c1f1c55557589 */ /* 0x000e2200000e0000 */
[----:B------:R-:W-:Y:S02]  /*8680*/  F2FP.BF16.F32.PACK_AB R122, R127, R122 ;  /* 0x0000007a7f7a723e */ /* 0x000fe400000010ff */
[----:B------:R-:W-:Y:S01]  /*8690*/  SEL R75, R82, R75, P0 ;  /* 0x0000004b524b7207 */ /* 0x000fe20000000000 */
[----:B------:R-:W-:Y:S01]  /*86a0*/  IMAD R3, R102, R3, UR41 ;  /* 0x0000002966037e24 */ /* 0x000fe2000f8e0203 */
[----:B------:R-:W-:Y:S02]  /*86b0*/  F2FP.BF16.F32.PACK_AB R99, R110, R99 ;  /* 0x000000636e63723e */ /* 0x000fe400000010ff */
[----:B------:R-:W-:Y:S02]  /*86c0*/  F2FP.BF16.F32.PACK_AB R106, R111, R106 ;  /* 0x0000006a6f6a723e */ /* 0x000fe400000010ff */
[----:B------:R-:W-:Y:S02]  /*86d0*/  F2FP.BF16.F32.PACK_AB R107, R118, R107 ;  /* 0x0000006b766b723e */ /* 0x000fe400000010ff */
[----:B------:R-:W-:-:S02]  /*86e0*/  F2FP.BF16.F32.PACK_AB R114, R119, R114 ;  /* 0x000000727772723e */ /* 0x000fc400000010ff */
[----:B------:R-:W-:Y:S02]  /*86f0*/  F2FP.BF16.F32.PACK_AB R81, R124, R81 ;  /* 0x000000517c51723e */ /* 0x000fe400000010ff */
[----:B------:R-:W-:Y:S02]  /*8700*/  F2FP.BF16.F32.PACK_AB R112, R125, R112 ;  /* 0x000000707d70723e */ /* 0x000fe400000010ff */
        /* <DEDUP_REMOVED lines=12> */
[----:B------:R-:W-:Y:S02]  /*87d0*/  SEL R82, R83, R90, P0 ;  /* 0x0000005a53527207 */ /* 0x000fe40000000000 */
[----:B------:R-:W-:Y:S02]  /*87e0*/  SEL R83, R90, R83, P0 ;  /* 0x000000535a537207 */ /* 0x000fe40000000000 */
[----:B------:R-:W-:Y:S02]  /*87f0*/  SEL R90, R91, R98, P0 ;  /* 0x000000625b5a7207 */ /* 0x000fe40000000000 */
[----:B------:R-:W-:-:S02]  /*8800*/  MOV R198, R198 ;  /* 0x000000c600c67202 */ /* 0x000fc40000000f00 */
[----:B------:R-:W-:Y:S02]  /*8810*/  SEL R40, R73, R104, P0 ;  /* 0x0000006849287207 */ /* 0x000fe40000000000 */
[----:B------:R-:W-:Y:S02]  /*8820*/  SEL R91, R98, R91, P0 ;  /* 0x0000005b625b7207 */ /* 0x000fe40000000000 */
[----:B------:R-:W-:Y:S02]  /*8830*/  SEL R42, R115, R122, P0 ;  /* 0x0000007a732a7207 */ /* 0x000fe40000000000 */
[----:B--2---:R-:W-:Y:S02]  /*8840*/  SEL R33, R78, R31, P0 ;  /* 0x0000001f4e217207 */ /* 0x004fe40000000000 */
[----:B------:R-:W-:Y:S01]  /*8850*/  SEL R35, R31, R78, P0 ;  /* 0x0000004e1f237207 */ /* 0x000fe20000000000 */
[----:B------:R-:W-:Y:S01]  /*8860*/  BAR.SYNC.DEFER_BLOCKING 0x1, 0x100 ;  /* 0x0044000000007b1d */ /* 0x000fe20000010000 */
[----:B------:R-:W-:-:S02]  /*8870*/  SEL R24, R36, R29, P0 ;  /* 0x0000001d24187207 */ /* 0x000fc40000000000 */
[----:B------:R-:W-:Y:S02]  /*8880*/  SEL R26, R29, R36, P0 ;  /* 0x000000241d1a7207 */ /* 0x000fe40000000000 */
[----:B------:R-:W-:Y:S02]  /*8890*/  SEL R73, R104, R73, P0 ;  /* 0x0000004968497207 */ /* 0x000fe40000000000 */
[----:B------:R-:W-:Y:S02]  /*88a0*/  SEL R70, R81, R112, P0 ;  /* 0x0000007051467207 */ /* 0x000fe40000000000 */
[----:B------:R-:W-:Y:S02]  /*88b0*/  SEL R53, R120, R89, P0 ;  /* 0x0000005978357207 */ /* 0x000fe40000000000 */
[----:B------:R-:W-:Y:S02]  /*88c0*/  SEL R72, R97, R128, P0 ;  /* 0x0000008061487207 */ /* 0x000fe40000000000 */
[----:B------:R-:W-:-:S02]  /*88d0*/  SEL R76, R105, R136, P0 ;  /* 0x00000088694c7207 */ /* 0x000fc40000000000 */
[----:B------:R-:W-:Y:S02]  /*88e0*/  SEL R92, R99, R106, P0 ;  /* 0x0000006a635c7207 */ /* 0x000fe40000000000 */
[----:B------:R-:W-:Y:S02]  /*88f0*/  SEL R94, R107, R114, P0 ;  /* 0x000000726b5e7207 */ /* 0x000fe40000000000 */
[----:B------:R-:W-:Y:S02]  /*8900*/  SEL R115, R122, R115, P0 ;  /* 0x000000737a737207 */ /* 0x000fe40000000000 */
[----:B------:R-:W-:Y:S02]  /*8910*/  SEL R96, R121, R130, P0 ;  /* 0x0000008279607207 */ /* 0x000fe40000000000 */
[----:B------:R-:W-:Y:S02]  /*8920*/  SEL R98, R123, R138, P0 ;  /* 0x0000008a7b627207 */ /* 0x000fe40000000000 */
[----:B------:R-:W-:-:S02]  /*8930*/  SEL R100, R129, R144, P0 ;  /* 0x0000009081647207 */ /* 0x000fc40000000000 */
[----:B---3--:R-:W-:Y:S02]  /*8940*/  SEL R29, R66, R67, P0 ;  /* 0x00000043421d7207 */ /* 0x008fe40000000000 */
[----:B------:R-:W-:Y:S01]  /*8950*/  SEL R31, R67, R66, P0 ;  /* 0x00000042431f7207 */ /* 0x000fe20000000000 */
[----:B------:R-:W-:Y:S01]  /*8960*/  IMAD R66, R3, 0x80, R220 ;  /* 0x0000008003427824 */ /* 0x000fe200078e02dc */
[----:B------:R-:W-:Y:S02]  /*8970*/  SEL R81, R112, R81, P0 ;  /* 0x0000005170517207 */ /* 0x000fe40000000000 */
[----:B------:R-:W-:Y:S02]  /*8980*/  SEL R97, R128, R97, P0 ;  /* 0x0000006180617207 */ /* 0x000fe40000000000 */
[----:B------:R-:W-:Y:S02]  /*8990*/  SEL R105, R136, R105, P0 ;  /* 0x0000006988697207 */ /* 0x000fe40000000000 */
[----:B------:R-:W-:-:S02]  /*89a0*/  SEL R99, R106, R99, P0 ;  /* 0x000000636a637207 */ /* 0x000fc40000000000 */
[----:B------:R-:W-:Y:S02]  /*89b0*/  SEL R107, R114, R107, P0 ;  /* 0x0000006b726b7207 */ /* 0x000fe40000000000 */
[----:B------:R-:W-:Y:S02]  /*89c0*/  SEL R121, R130, R121, P0 ;  /* 0x0000007982797207 */ /* 0x000fe40000000000 */
[----:B------:R-:W-:Y:S02]  /*89d0*/  SEL R123, R138, R123, P0 ;  /* 0x0000007b8a7b7207 */ /* 0x000fe40000000000 */
[----:B------:R-:W-:Y:S01]  /*89e0*/  SEL R129, R144, R129, P0 ;  /* 0x0000008190817207 */ /* 0x000fe20000000000 */
[----:B------:R4:W-:Y:S01]  /*89f0*/  STSM.16.M88.4 [R198], R32 ;  /* 0x00000020c6007844 */ /* 0x0009e20000000200 */
[----:B------:R-:W-:Y:S01]  /*8a00*/  UIMAD UR7, UR12, UR10, URZ ;  /* 0x0000000a0c0772a4 */ /* 0x000fe2000f8e023f */
[----:B------:R-:W-:Y:S02]  /*8a10*/  SEL R25, R80, R27, P0 ;  /* 0x0000001b50197207 */ /* 0x000fe40000000000 */
[----:B------:R-:W-:Y:S01]  /*8a20*/  SHFL.IDX PT, R9, R70, R201, 0x1c1f ;  /* 0x001c1fc946097589 */ /* 0x000fe200000e0000 */
[----:B------:R-:W-:-:S03]  /*8a30*/  MOV R174, R174 ;  /* 0x000000ae00ae7202 */ /* 0x000fc60000000f00 */
[----:B------:R-:W-:Y:S01]  /*8a40*/  SHFL.IDX PT, R7, R72, R201, 0x1c1f ;  /* 0x001c1fc948077589 */ /* 0x000fe200000e0000 */
[----:B------:R-:W-:-:S03]  /*8a50*/  SEL R27, R27, R80, P0 ;  /* 0x000000501b1b7207 */ /* 0x000fc60000000000 */
[----:B------:R-:W-:Y:S01]  /*8a60*/  SHFL.IDX PT, R5, R76, R201, 0x1c1f ;  /* 0x001c1fc94c057589 */ /* 0x000fe200000e0000 */
[----:B------:R-:W-:-:S03]  /*8a70*/  MOV R186, R186 ;  /* 0x000000ba00ba7202 */ /* 0x000fc60000000f00 */
[----:B------:R-:W-:Y:S01]  /*8a80*/  SHFL.IDX PT, R45, R92, R201, 0x1c1f ;  /* 0x001c1fc95c2d7589 */ /* 0x000fe200000e0000 */
[----:B----4-:R-:W-:-:S03]  /*8a90*/  @P3 IMAD.HI.U32 R32, R66, R63, RZ ;  /* 0x0000003f42203227 */ /* 0x010fc600078e00ff */
[----:B------:R-:W-:Y:S01]  /*8aa0*/  SHFL.IDX PT, R43, R94, R201, 0x1c1f ;  /* 0x001c1fc95e2b7589 */ /* 0x000fe200000e0000 */
[----:B------:R-:W-:-:S03]  /*8ab0*/  UIMAD.WIDE.U32 UR8, UR5, UR10, URZ ;  /* 0x0000000a050872a5 */ /* 0x000fc6000f8e003f */
[----:B------:R-:W-:Y:S01]  /*8ac0*/  SHFL.IDX PT, R62, R62, R201, 0x1c1f ;  /* 0x001c1fc93e3e7589 */ /* 0x000fe200000e0000 */
[----:B------:R-:W-:-:S03]  /*8ad0*/  UIMAD UR7, UR5, UR11, UR7 ;  /* 0x0000000b050772a4 */ /* 0x000fc6000f8e0207 */
[----:B------:R-:W-:Y:S01]  /*8ae0*/  SHFL.IDX PT, R88, R88, R201, 0x1c1f ;  /* 0x001c1fc958587589 */ /* 0x000fe200000e0000 */
[----:B------:R-:W-:-:S03]  /*8af0*/  IMAD.MOV.U32 R63, RZ, RZ, R66 ;  /* 0x000000ffff3f7224 */ /* 0x000fc600078e0042 */
[----:B------:R-:W2:Y:S04]  /*8b00*/  SHFL.IDX PT, R61, R61, R28, 0x1c1f ;  /* 0x001c1f1c3d3d7589 */ /* 0x000ea800000e0000 */
[----:B------:R-:W-:Y:S04]  /*8b10*/  SHFL.IDX PT, R69, R69, R28, 0x1c1f ;  /* 0x001c1f1c45457589 */ /* 0x000fe800000e0000 */
[----:B------:R-:W-:Y:S04]  /*8b20*/  SHFL.IDX PT, R73, R73, R28, 0x1c1f ;  /* 0x001c1f1c49497589 */ /* 0x000fe800000e0000 */
[----:B------:R-:W-:Y:S04]  /*8b30*/  SHFL.IDX PT, R52, R81, R28, 0x1c1f ;  /* 0x001c1f1c51347589 */ /* 0x000fe800000e0000 */
[----:B------:R-:W-:Y:S04]  /*8b40*/  SHFL.IDX PT, R53, R53, R28, 0x1c1f ;  /* 0x001c1f1c35357589 */ /* 0x000fe800000e0000 */
[----:B------:R-:W-:Y:S04]  /*8b50*/  SHFL.IDX PT, R50, R97, R28, 0x1c1f ;  /* 0x001c1f1c61327589 */ /* 0x000fe800000e0000 */
[----:B------:R-:W-:Y:S04]  /*8b60*/  SHFL.IDX PT, R48, R105, R28, 0x1c1f ;  /* 0x001c1f1c69307589 */ /* 0x000fe800000e0000 */
[----:B------:R-:W3:Y:S04]  /*8b70*/  SHFL.IDX PT, R75, R75, R28, 0x1c1f ;  /* 0x001c1f1c4b4b7589 */ /* 0x000ee800000e0000 */
[----:B------:R-:W-:Y:S04]  /*8b80*/  SHFL.IDX PT, R83, R83, R28, 0x1c1f ;  /* 0x001c1f1c53537589 */ /* 0x000fe800000e0000 */
[----:B------:R-:W-:Y:S04]  /*8b90*/  SHFL.IDX PT, R91, R91, R28, 0x1c1f ;  /* 0x001c1f1c5b5b7589 */ /* 0x000fe800000e0000 */
[----:B------:R-:W-:Y:S04]  /*8ba0*/  SHFL.IDX PT, R70, R99, R28, 0x1c1f ;  /* 0x001c1f1c63467589 */ /* 0x000fe800000e0000 */
[----:B------:R-:W-:Y:S04]  /*8bb0*/  SHFL.IDX PT, R72, R107, R28, 0x1c1f ;  /* 0x001c1f1c6b487589 */ /* 0x000fe800000e0000 */
[----:B------:R-:W-:Y:S04]  /*8bc0*/  SHFL.IDX PT, R115, R115, R28, 0x1c1f ;  /* 0x001c1f1c73737589 */ /* 0x000fe800000e0000 */
[----:B------:R-:W-:Y:S04]  /*8bd0*/  SHFL.IDX PT, R76, R121, R28, 0x1c1f ;  /* 0x001c1f1c794c7589 */ /* 0x000fe800000e0000 */
[----:B------:R-:W-:Y:S04]  /*8be0*/  SHFL.IDX PT, R92, R123, R28, 0x1c1f ;  /* 0x001c1f1c7b5c7589 */ /* 0x000fe800000e0000 */
[----:B------:R4:W-:Y:S01]  /*8bf0*/  SHFL.IDX PT, R94, R129, R28, 0x1c1f ;  /* 0x001c1f1c815e7589 */ /* 0x0009e200000e0000 */
[----:B-1----:R-:W-:Y:S01]  /*8c00*/  @P3 SHF.R.U32.HI R63, RZ, R65, R32 ;  /* 0x00000041ff3f3219 */ /* 0x002fe20000011620 */
[----:B------:R-:W-:-:S02]  /*8c10*/  ULDC.64 UR10, c[0x0][0xb98] ;  /* 0x0002e600000a7ab9 */ /* 0x000fc40000000a00 */
[----:B------:R-:W1:Y:S01]  /*8c20*/  SHFL.IDX PT, R82, R82, R201, 0x1c1f ;  /* 0x001c1fc952527589 */ /* 0x000e6200000e0000 */
[----:B------:R-:W-:Y:S01]  /*8c30*/  SEL R36, R38, R39, P0 ;  /* 0x0000002726247207 */ /* 0x000fe20000000000 */
[----:B------:R-:W-:Y:S01]  /*8c40*/  UIADD3 UR9, UR9, UR7, URZ ;  /* 0x0000000709097290 */ /* 0x000fe2000fffe03f */
[----:B----4-:R-:W-:Y:S01]  /*8c50*/  SEL R28, R30, R37, P0 ;  /* 0x000000251e1c7207 */ /* 0x010fe20000000000 */
[----:B------:R0:W-:Y:S01]  /*8c60*/  STSM.16.M88.4 [R174], R24 ;  /* 0x00000018ae007844 */ /* 0x0001e20000000200 */
[----:B------:R-:W-:Y:S01]  /*8c70*/  SEL R30, R37, R30, P0 ;  /* 0x0000001e251e7207 */ /* 0x000fe20000000000 */
[----:B------:R-:W-:Y:S01]  /*8c80*/  UIMAD UR7, UR4, UR10, URZ ;  /* 0x0000000a040772a4 */ /* 0x000fe2000f8e023f */
[----:B------:R-:W-:Y:S01]  /*8c90*/  SEL R38, R39, R38, P0 ;  /* 0x0000002627267207 */ /* 0x000fe20000000000 */
[----:B------:R-:W4:Y:S01]  /*8ca0*/  SHFL.IDX PT, R44, R44, R201, 0x1c1f ;  /* 0x001c1fc92c2c7589 */ /* 0x000f2200000e0000 */
[----:B------:R-:W-:Y:S02]  /*8cb0*/  SEL R37, R84, R71, P0 ;  /* 0x0000004754257207 */ /* 0x000fe40000000000 */
[----:B------:R-:W-:Y:S01]  /*8cc0*/  MOV R188, R188 ;  /* 0x000000bc00bc7202 */ /* 0x000fe20000000f00 */
[----:B------:R2:W-:Y:S01]  /*8cd0*/  STSM.16.M88.4 [R186], R28 ;  /* 0x0000001cba007844 */ /* 0x0005e20000000200 */
[----:B------:R-:W-:Y:S01]  /*8ce0*/  SEL R39, R71, R84, P0 ;  /* 0x0000005447277207 */ /* 0x000fe20000000000 */
[----:B------:R-:W-:Y:S01]  /*8cf0*/  UIMAD UR7, UR40, UR11, UR7 ;  /* 0x0000000b280772a4 */ /* 0x000fe2000f8e0207 */
[----:B------:R-:W-:Y:S01]  /*8d00*/  MOV R190, R190 ;  /* 0x000000be00be7202 */ /* 0x000fe20000000f00 */
[----:B------:R-:W4:Y:S01]  /*8d10*/  SHFL.IDX PT, R90, R90, R201, 0x1c1f ;  /* 0x001c1fc95a5a7589 */ /* 0x000f2200000e0000 */
[----:B------:R-:W-:-:S02]  /*8d20*/  SEL R46, R89, R120, P0 ;  /* 0x00000078592e7207 */ /* 0x000fc40000000000 */
[----:B------:R-:W-:Y:S01]  /*8d30*/  MOV R180, R180 ;  /* 0x000000b400b47202 */ /* 0x000fe20000000f00 */
[----:B------:R-:W4:Y:S01]  /*8d40*/  SHFL.IDX PT, R40, R40, R201, 0x1c1f ;  /* 0x001c1fc928287589 */ /* 0x000f2200000e0000 */
[----:B0-----:R-:W-:Y:S01]  /*8d50*/  SEL R24, R54, R55, P0 ;  /* 0x0000003736187207 */ /* 0x001fe20000000000 */
[----:B------:R-:W-:Y:S01]  /*8d60*/  IMAD.X R21, RZ, RZ, R193, P1 ;  /* 0x000000ffff157224 */ /* 0x000fe200008e06c1 */
[----:B------:R-:W-:Y:S01]  /*8d70*/  SEL R26, R55, R54, P0 ;  /* 0x00000036371a7207 */ /* 0x000fe20000000000 */
[----:B------:R-:W-:Y:S01]  /*8d80*/  SHFL.IDX PT, R42, R42, R201, 0x1c1f ;  /* 0x001c1fc92a2a7589 */ /* 0x000fe200000e0000 */
[----:B------:R-:W-:Y:S02]  /*8d90*/  SEL R25, R74, R77, P0 ;  /* 0x0000004d4a197207 */ /* 0x000fe40000000000 */
[----:B------:R-:W-:Y:S01]  /*8da0*/  LOP3.LUT R164, R165, 0x380, RZ, 0xc0, !PT ;  /* 0x00000380a5a47812 */ /* 0x000fe200078ec0ff */
[----:B------:R-:W-:Y:S01]  /*8db0*/  SHFL.IDX PT, R47, R96, R201, 0x1c1f ;  /* 0x001c1fc9602f7589 */ /* 0x000fe200000e0000 */
[----:B--2---:R-:W-:-:S02]  /*8dc0*/  SEL R28, R56, R57, P0 ;  /* 0x00000039381c7207 */ /* 0x004fc40000000000 */
[----:B------:R-:W-:Y:S01]  /*8dd0*/  MOV R184, R184 ;  /* 0x000000b800b87202 */ /* 0x000fe20000000f00 */
[----:B------:R-:W-:Y:S01]  /*8de0*/  SHFL.IDX PT, R13, R98, R201, 0x1c1f ;  /* 0x001c1fc9620d7589 */ /* 0x000fe200000e0000 */
[----:B------:R-:W-:Y:S01]  /*8df0*/  SEL R30, R57, R56, P0 ;  /* 0x00000038391e7207 */ /* 0x000fe20000000000 */
[----:B------:R-:W-:Y:S01]  /*8e00*/  IMAD.MOV R57, RZ, RZ, -R63 ;  /* 0x000000ffff397224 */ /* 0x000fe200078e0a3f */
[----:B------:R-:W-:Y:S01]  /*8e10*/  SEL R27, R77, R74, P0 ;  /* 0x0000004a4d1b7207 */ /* 0x000fe20000000000 */
[----:B------:R-:W-:Y:S01]  /*8e20*/  SHFL.IDX PT, R51, R100, R201, 0x1c1f ;  /* 0x001c1fc964337589 */ /* 0x000fe200000e0000 */
[----:B------:R-:W-:Y:S02]  /*8e30*/  SEL R29, R68, R79, P0 ;  /* 0x0000004f441d7207 */ /* 0x000fe40000000000 */
[----:B------:R-:W-:Y:S02]  /*8e40*/  MOV R182, R182 ;  /* 0x000000b600b67202 */ /* 0x000fe40000000f00 */
[----:B------:R-:W-:-:S02]  /*8e50*/  MOV R160, R160 ;  /* 0x000000a000a07202 */ /* 0x000fc40000000f00 */
[----:B------:R-:W-:Y:S01]  /*8e60*/  MOV R176, R176 ;  /* 0x000000b000b07202 */ /* 0x000fe20000000f00 */
[----:B------:R-:W-:Y:S01]  /*8e70*/  IMAD.X R195, RZ, RZ, R193, P2 ;  /* 0x000000ffffc37224 */ /* 0x000fe200010e06c1 */
[----:B------:R-:W-:Y:S01]  /*8e80*/  SEL R31, R79, R68, P0 ;  /* 0x000000444f1f7207 */ /* 0x000fe20000000000 */
[----:B------:R-:W-:Y:S01]  /*8e90*/  UIMAD.WIDE.U32 UR8, UR40, UR10, UR8 ;  /* 0x0000000a280872a5 */ /* 0x000fe2000f8e0008 */
[----:B------:R-:W-:Y:S02]  /*8ea0*/  SEL R32, R60, R59, P0 ;  /* 0x0000003b3c207207 */ /* 0x000fe40000000000 */
[----:B------:R-:W-:Y:S02]  /*8eb0*/  SEL R34, R59, R60, P0 ;  /* 0x0000003c3b227207 */ /* 0x000fe40000000000 */
[----:B------:R-:W-:Y:S02]  /*8ec0*/  SEL R33, R86, R85, P0 ;  /* 0x0000005556217207 */ /* 0x000fe40000000000 */
[----:B------:R-:W-:Y:S01]  /*8ed0*/  SEL R35, R85, R86, P0 ;  /* 0x0000005655237207 */ /* 0x000fe20000000000 */
[----:B------:R0:W-:Y:S01]  /*8ee0*/  STSM.16.M88.4 [R12], R36 ;  /* 0x000000240c007844 */ /* 0x0001e20000000200 */
[----:B------:R-:W-:Y:S01]  /*8ef0*/  IMAD R57, R0, R57, R66 ;  /* 0x0000003900397224 */ /* 0x000fe200078e0242 */
[----:B------:R-:W-:Y:S01]  /*8f00*/  ULDC.64 UR10, c[0x0][0xb88] ;  /* 0x0002e200000a7ab9 */ /* 0x000fe20000000a00 */
[----:B------:R-:W-:Y:S01]  /*8f10*/  MOV R178, R178 ;  /* 0x000000b200b27202 */ /* 0x000fe20000000f00 */
[----:B------:R-:W-:Y:S01]  /*8f20*/  STSM.16.M88.4 [R188], R24 ;  /* 0x00000018bc007844 */ /* 0x000fe20000000200 */
[----:B------:R-:W-:Y:S01]  /*8f30*/  IADD3 R54, P1, R63, UR8, RZ ;  /* 0x000000083f367c10 */ /* 0x000fe2000ff3e0ff */
[----:B------:R-:W2:Y:S02]  /*8f40*/  @P3 LDC R65, c[0x0][0xbf0] ;  /* 0x0002fc00ff413b82 */ /* 0x000ea40000000800 */
[----:B------:R-:W-:Y:S04]  /*8f50*/  STSM.16.M88.4 [R190], R28 ;  /* 0x0000001cbe007844 */ /* 0x000fe80000000200 */
[----:B------:R-:W2:Y:S04]  /*8f60*/  SHFL.IDX PT, R46, R46, R201, 0x1c1f ;  /* 0x001c1fc92e2e7589 */ /* 0x000ea800000e0000 */
[----:B------:R1:W-:Y:S01]  /*8f70*/  STSM.16.M88.4 [R180], R32 ;  /* 0x00000020b4007844 */ /* 0x0003e20000000200 */
[----:B0-----:R-:W-:-:S02]  /*8f80*/  SHF.R.S32.HI R12, RZ, 0x1f, R57 ;  /* 0x0000001fff0c7819 */ /* 0x001fc40000011439 */
[----:B------:R-:W-:Y:S02]  /*8f90*/  SEL R36, R62, R61, P0 ;  /* 0x0000003d3e247207 */ /* 0x000fe40000000000 */
[----:B------:R-:W-:Y:S01]  /*8fa0*/  SEL R38, R61, R62, P0 ;  /* 0x0000003e3d267207 */ /* 0x000fe20000000000 */
[----:B------:R-:W-:Y:S01]  /*8fb0*/  IMAD R12, R12, UR10, RZ ;  /* 0x0000000a0c0c7c24 */ /* 0x000fe2000f8e02ff */
[----:B---3--:R-:W-:Y:S02]  /*8fc0*/  SEL R37, R88, R75, P0 ;  /* 0x0000004b58257207 */ /* 0x008fe40000000000 */
[----:B------:R-:W-:Y:S01]  /*8fd0*/  SEL R39, R75, R88, P0 ;  /* 0x000000584b277207 */ /* 0x000fe20000000000 */
[----:B-1----:R-:W-:Y:S01]  /*8fe0*/  IMAD.U32 R33, RZ, RZ, UR7 ;  /* 0x00000007ff217e24 */ /* 0x002fe2000f8e00ff */
[----:B------:R-:W-:Y:S02]  /*8ff0*/  SHF.R.S32.HI R32, RZ, 0x1f, R63 ;  /* 0x0000001fff207819 */ /* 0x000fe4000001143f */
[----:B------:R-:W-:-:S02]  /*9000*/  SEL R24, R49, R58, P0 ;  /* 0x0000003a31187207 */ /* 0x000fc40000000000 */
[----:B------:R-:W-:Y:S02]  /*9010*/  SEL R26, R58, R49, P0 ;  /* 0x000000313a1a7207 */ /* 0x000fe40000000000 */
[----:B------:R-:W-:Y:S02]  /*9020*/  SEL R25, R82, R83, P0 ;  /* 0x0000005352197207 */ /* 0x000fe40000000000 */
[----:B------:R-:W-:Y:S02]  /*9030*/  SEL R27, R83, R82, P0 ;  /* 0x00000052531b7207 */ /* 0x000fe40000000000 */
[----:B------:R-:W-:Y:S01]  /*9040*/  SHF.R.U64 R164, R164, 0x3, RZ ;  /* 0x00000003a4a47819 */ /* 0x000fe200000012ff */
[----:B------:R-:W-:Y:S01]  /*9050*/  STSM.16.M88.4 [R184], R36 ;  /* 0x00000024b8007844 */ /* 0x000fe20000000200 */
[----:B------:R-:W-:Y:S01]  /*9060*/  IADD3.X R55, R32, UR9, R33, P1, !PT ;  /* 0x0000000920377c10 */ /* 0x000fe20008ffe421 */
[----:B------:R-:W-:Y:S01]  /*9070*/  IMAD R49, R57, UR11, R12 ;  /* 0x0000000b39317c24 */ /* 0x000fe2000f8e020c */
[----:B------:R-:W-:-:S02]  /*9080*/  SEL R32, R41, R64, P0 ;  /* 0x0000004029207207 */ /* 0x000fc40000000000 */
[----:B------:R-:W-:Y:S01]  /*9090*/  SEL R34, R64, R41, P0 ;  /* 0x0000002940227207 */ /* 0x000fe20000000000 */
[----:B------:R-:W-:Y:S01]  /*90a0*/  IMAD.WIDE.U32 R54, R57, UR10, R54 ;  /* 0x0000000a39367c25 */ /* 0x000fe2000f8e0036 */
[----:B------:R-:W-:Y:S01]  /*90b0*/  LOP3.LUT R164, R164, R165, RZ, 0x3c, !PT ;  /* 0x000000a5a4a47212 */ /* 0x000fe200078e3cff */
[----:B------:R0:W-:Y:S01]  /*90c0*/  STSM.16.M88.4 [R182], R24 ;  /* 0x00000018b6007844 */ /* 0x0001e20000000200 */
[----:B------:R-:W-:Y:S01]  /*90d0*/  ULDC UR7, c[0x0][0xa88] ;  /* 0x0002a20000077ab9 */ /* 0x000fe20000000800 */
[----:B------:R-:W-:Y:S01]  /*90e0*/  IMAD R41, R3, 0x80, R218 ;  /* 0x0000008003297824 */ /* 0x000fe200078e02da */
[----:B------:R-:W-:Y:S01]  /*90f0*/  ULDC.64 UR8, c[0x0][0xb50] ;  /* 0x0002d40000087ab9 */ /* 0x000fe20000000a00 */
[----:B------:R-:W-:Y:S01]  /*9100*/  IMAD.X R165, RZ, RZ, R193, P4 ;  /* 0x000000ffffa57224 */ /* 0x000fe200020e06c1 */
[----:B------:R-:W-:Y:S01]  /*9110*/  LEA R12, P4, R54, UR8, 0x2 ;  /* 0x00000008360c7c11 */ /* 0x000fe2000f8810ff */
[----:B------:R-:W-:Y:S01]  /*9120*/  IMAD R60, R0, UR7, RZ ;  /* 0x00000007003c7c24 */ /* 0x000fe2000f8e02ff */
[----:B----4-:R-:W-:Y:S01]  /*9130*/  SEL R28, R44, R69, P0 ;  /* 0x000000452c1c7207 */ /* 0x010fe20000000000 */
[----:B------:R-:W1:Y:S01]  /*9140*/  @P3 LDC R63, c[0x0][0xbec] ;  /* 0x0002fb00ff3f3b82 */ /* 0x000e620000000800 */
[----:B------:R-:W-:Y:S01]  /*9150*/  SEL R30, R69, R44, P0 ;  /* 0x0000002c451e7207 */ /* 0x000fe20000000000 */
[----:B------:R-:W-:Y:S01]  /*9160*/  ULDC.64 UR10, c[0x0][0xae8] ;  /* 0x0002ba00000a7ab9 */ /* 0x000fe20000000a00 */
[----:B------:R-:W-:-:S02]  /*9170*/  SEL R29, R90, R91, P0 ;  /* 0x0000005b5a1d7207 */ /* 0x000fc40000000000 */
[----:B------:R-:W-:Y:S01]  /*9180*/  SEL R31, R91, R90, P0 ;  /* 0x0000005a5b1f7207 */ /* 0x000fe20000000000 */
[----:B0-----:R-:W-:Y:S01]  /*9190*/  IMAD.IADD R27, R55, 0x1, R49 ;  /* 0x00000001371b7824 */ /* 0x001fe200078e0231 */
[----:B------:R-:W-:Y:S01]  /*91a0*/  LOP3.LUT P1, RZ, R216, 0x3, RZ, 0xc0, !PT ;  /* 0x00000003d8ff7812 */ /* 0x000fe2000782c0ff */
[----:B------:R-:W-:Y:S01]  /*91b0*/  VIADD R25, R41, 0x8 ;  /* 0x0000000829197836 */ /* 0x000fe20000000000 */
[----:B------:R-:W-:Y:S02]  /*91c0*/  SEL R33, R45, R70, P0 ;  /* 0x000000462d217207 */ /* 0x000fe40000000000 */
[----:B------:R-:W-:Y:S02]  /*91d0*/  SEL R35, R70, R45, P0 ;  /* 0x0000002d46237207 */ /* 0x000fe40000000000 */
[----:B------:R-:W-:Y:S01]  /*91e0*/  LEA.HI.X R54, R54, UR9, R27, 0x2, P4 ;  /* 0x0000000936367c11 */ /* 0x000fe2000a0f141b */
[----:B------:R-:W-:Y:S01]  /*91f0*/  STSM.16.M88.4 [R160], R28 ;  /* 0x0000001ca0007844 */ /* 0x000fe20000000200 */
[----:B------:R-:W-:-:S02]  /*9200*/  ISETP.GE.OR P2, PT, R41, R60, P1 ;  /* 0x0000003c2900720c */ /* 0x000fc40000f46670 */
[----:B------:R-:W-:Y:S01]  /*9210*/  ISETP.GE.OR P1, PT, R25, R60, P1 ;  /* 0x0000003c1900720c */ /* 0x000fe20000f26670 */
[----:B------:R0:W-:Y:S01]  /*9220*/  STSM.16.M88.4 [R176], R32 ;  /* 0x00000020b0007844 */ /* 0x0001e20000000200 */
[----:B------:R-:W-:Y:S02]  /*9230*/  SEL R24, R40, R73, P0 ;  /* 0x0000004928187207 */ /* 0x000fe40000000000 */
[----:B------:R-:W-:Y:S02]  /*9240*/  SEL R26, R73, R40, P0 ;  /* 0x00000028491a7207 */ /* 0x000fe40000000000 */
[----:B------:R-:W-:Y:S02]  /*9250*/  SEL R25, R43, R72, P0 ;  /* 0x000000482b197207 */ /* 0x000fe40000000000 */
[----:B------:R-:W-:Y:S01]  /*9260*/  SEL R27, R72, R43, P0 ;  /* 0x0000002b481b7207 */ /* 0x000fe20000000000 */
[----:B------:R-:W-:Y:S01]  /*9270*/  SHFL.IDX PT, R57, R54, RZ, 0x1c1f ;  /* 0x001c1fff36397589 */ /* 0x000fe200000e0000 */
[----:B--2---:R-:W-:-:S02]  /*9280*/  SEL R44, R46, R53, P0 ;  /* 0x000000352e2c7207 */ /* 0x004fc40000000000 */
[----:B------:R-:W-:Y:S01]  /*9290*/  SEL R45, R47, R76, P0 ;  /* 0x0000004c2f2d7207 */ /* 0x000fe20000000000 */
[----:B------:R2:W-:Y:S01]  /*92a0*/  SHFL.IDX PT, R59, R54, 0x1, 0x1c1f ;  /* 0x003c1f00363b7f89 */ /* 0x0005e200000e0000 */
[----:B------:R-:W-:Y:S02]  /*92b0*/  SEL R46, R53, R46, P0 ;  /* 0x0000002e352e7207 */ /* 0x000fe40000000000 */
[----:B------:R-:W-:Y:S02]  /*92c0*/  SEL R47, R76, R47, P0 ;  /* 0x0000002f4c2f7207 */ /* 0x000fe40000000000 */
[----:B0-----:R-:W-:Y:S02]  /*92d0*/  SEL R32, R9, R52, P0 ;  /* 0x0000003409207207 */ /* 0x001fe40000000000 */
[----:B------:R-:W-:Y:S02]  /*92e0*/  SEL R34, R52, R9, P0 ;  /* 0x0000000934227207 */ /* 0x000fe40000000000 */
[----:B------:R-:W-:-:S02]  /*92f0*/  SEL R33, R42, R115, P0 ;  /* 0x000000732a217207 */ /* 0x000fc40000000000 */
[----:B------:R-:W-:Y:S02]  /*9300*/  SEL R35, R115, R42, P0 ;  /* 0x0000002a73237207 */ /* 0x000fe40000000000 */
[----:B------:R-:W-:Y:S02]  /*9310*/  SEL R52, R7, R50, P0 ;  /* 0x0000003207347207 */ /* 0x000fe40000000000 */
[----:B--2---:R-:W-:Y:S02]  /*9320*/  SEL R54, R50, R7, P0 ;  /* 0x0000000732367207 */ /* 0x004fe40000000000 */
[----:B------:R-:W-:Y:S02]  /*9330*/  SEL R53, R13, R92, P0 ;  /* 0x0000005c0d357207 */ /* 0x000fe40000000000 */
[----:B------:R-:W-:Y:S01]  /*9340*/  SEL R55, R92, R13, P0 ;  /* 0x0000000d5c377207 */ /* 0x000fe20000000000 */
[----:B------:R-:W-:Y:S01]  /*9350*/  STSM.16.M88.4 [R178], R24 ;  /* 0x00000018b2007844 */ /* 0x000fe20000000200 */
[----:B------:R-:W-:-:S02]  /*9360*/  SEL R29, R51, R94, P0 ;  /* 0x0000005e331d7207 */ /* 0x000fc40000000000 */
[----:B------:R-:W-:Y:S02]  /*9370*/  SEL R31, R94, R51, P0 ;  /* 0x000000335e1f7207 */ /* 0x000fe40000000000 */
[----:B------:R-:W-:Y:S02]  /*9380*/  SEL R28, R5, R48, P0 ;  /* 0x00000030051c7207 */ /* 0x000fe40000000000 */
[----:B------:R-:W-:Y:S01]  /*9390*/  SEL R30, R48, R5, P0 ;  /* 0x00000005301e7207 */ /* 0x000fe20000000000 */
[----:B------:R-:W-:Y:S04]  /*93a0*/  STSM.16.M88.4 [R4], R32 ;  /* 0x0000002004007844 */ /* 0x000fe80000000200 */
[----:B------:R-:W-:Y:S04]  /*93b0*/  STSM.16.M88.4 [R8], R44 ;  /* 0x0000002c08007844 */ /* 0x000fe80000000200 */
[----:B------:R-:W-:Y:S04]  /*93c0*/  STSM.16.M88.4 [R6], R52 ;  /* 0x0000003406007844 */ /* 0x000fe80000000200 */
[----:B------:R0:W-:Y:S04]  /*93d0*/  STSM.16.M88.4 [R2], R28 ;  /* 0x0000001c02007844 */ /* 0x0001e80000000200 */
[----:B------:R-:W2:Y:S01]  /*93e0*/  SHFL.IDX PT, R56, R12, RZ, 0x1c1f ;  /* 0x001c1fff0c387589 */ /* 0x000ea200000e0000 */
[----:B------:R-:W-:Y:S01]  /*93f0*/  BAR.SYNC.DEFER_BLOCKING 0x1, 0x100 ;  /* 0x0044000000007b1d */ /* 0x000fe20000010000 */
[----:B------:R-:W-:-:S05]  /*9400*/  UIMAD UR7, UR12, UR10, URZ ;  /* 0x0000000a0c0772a4 */ /* 0x000fca000f8e023f */
[----:B------:R-:W3:Y:S01]  /*9410*/  SHFL.IDX PT, R58, R12, 0x1, 0x1c1f ;  /* 0x003c1f000c3a7f89 */ /* 0x000ee200000e0000 */
[----:B0-----:R-:W-:Y:S01]  /*9420*/  IMAD R2, R22, 0x20, R23 ;  /* 0x0000002016027824 */ /* 0x001fe200078e0217 */
[----:B------:R-:W-:Y:S02]  /*9430*/  UIMAD.WIDE.U32 UR8, UR5, UR10, URZ ;  /* 0x0000000a050872a5 */ /* 0x000fe4000f8e003f */
[----:B------:R-:W-:-:S03]  /*9440*/  UIMAD UR5, UR5, UR11, UR7 ;  /* 0x0000000b050572a4 */ /* 0x000fc6000f8e0207 */
[----:B------:R-:W-:Y:S01]  /*9450*/  ULDC.64 UR10, c[0x0][0xaf0] ;  /* 0x0002bc00000a7ab9 */ /* 0x000fe20000000a00 */
[----:B------:R-:W-:Y:S01]  /*9460*/  LEA R62, R3, R2, 0x7 ;  /* 0x00000002033e7211 */ /* 0x000fe200078e38ff */
[----:B------:R-:W-:Y:S02]  /*9470*/  UIMAD UR4, UR4, UR10, URZ ;  /* 0x0000000a040472a4 */ /* 0x000fe4000f8e023f */
[----:B------:R-:W-:Y:S02]  /*9480*/  UIADD3 UR5, UR9, UR5, URZ ;  /* 0x0000000509057290 */ /* 0x000fe4000fffe03f */
[----:B-1----:R-:W-:Y:S01]  /*9490*/  @P3 IMAD.HI.U32 R2, R62, R63, RZ ;  /* 0x0000003f3e023227 */ /* 0x002fe200078e00ff */
[----:B------:R-:W-:-:S03]  /*94a0*/  UIMAD UR7, UR40, UR11, UR4 ;  /* 0x0000000b280772a4 */ /* 0x000fc6000f8e0204 */
[----:B------:R-:W-:Y:S01]  /*94b0*/  UMOV UR4, UR8 ;  /* 0x0000000800047c82 */ /* 0x000fe20008000000 */
[----:B------:R-:W-:Y:S01]  /*94c0*/  IMAD.MOV.U32 R61, RZ, RZ, R62 ;  /* 0x000000ffff3d7224 */ /* 0x000fe200078e003e */
[----:B------:R-:W-:Y:S01]  /*94d0*/  UIMAD.WIDE.U32 UR4, UR40, UR10, UR4 ;  /* 0x0000000a280472a5 */ /* 0x000fe2000f8e0004 */
[----:B------:R-:W-:Y:S01]  /*94e0*/  @P3 SHF.R.U32.HI R61, RZ, R65, R2 ;  /* 0x00000041ff3d3219 */ /* 0x000fe20000011602 */
[----:B--2---:R-:W-:Y:S01]  /*94f0*/  @!P2 ST.E desc[UR48][R56.64], R200 ;  /* 0x000000c83800a985 */ /* 0x004fe2000c101930 */
[----:B------:R-:W-:Y:S01]  /*9500*/  LOP3.LUT R196, R197, 0x380, RZ, 0xc0, !PT ;  /* 0x00000380c5c47812 */ /* 0x000fe200078ec0ff */
[----:B------:R-:W-:Y:S01]  /*9510*/  UIADD3 UR7, UR5, UR7, URZ ;  /* 0x0000000705077290 */ /* 0x000fe2000fffe03f */
[--C-:B------:R-:W-:Y:S01]  /*9520*/  SHF.R.S32.HI R2, RZ, 0x1f, R61.reuse ;  /* 0x0000001fff027819 */ /* 0x100fe2000001143d */
[----:B---3--:R0:W-:Y:S01]  /*9530*/  @!P1 ST.E desc[UR48][R58.64], R202 ;  /* 0x000000ca3a009985 */ /* 0x0081e2000c101930 */
[----:B------:R-:W-:Y:S01]  /*9540*/  SHF.R.U64 R196, R196, 0x3, RZ ;  /* 0x00000003c4c47819 */ /* 0x000fe200000012ff */
[----:B------:R-:W-:Y:S01]  /*9550*/  ULDC.64 UR8, c[0x0][0xad8] ;  /* 0x0002b60000087ab9 */ /* 0x000fe20000000a00 */
[----:B------:R-:W-:Y:S01]  /*9560*/  LOP3.LUT R194, R194, R157, RZ, 0x3c, !PT ;  /* 0x0000009dc2c27212 */ /* 0x000fe200078e3cff */
[----:B------:R1:W5:Y:S01]  /*9570*/  LD.E.128 R44, desc[UR48][R20.64] ;  /* 0x00000030142c7980 */ /* 0x000362000c101d00 */
[----:B------:R-:W-:Y:S01]  /*9580*/  LOP3.LUT R196, R196, R197, RZ, 0x3c, !PT ;  /* 0x000000c5c4c47212 */ /* 0x000fe200078e3cff */
[----:B------:R-:W-:Y:S01]  /*9590*/  IMAD.MOV R65, RZ, RZ, -R61 ;  /* 0x000000ffff417224 */ /* 0x000fe200078e0a3d */
[----:B------:R-:W-:Y:S01]  /*95a0*/  UIADD3 UR6, UR6, 0x38820, URZ ;  /* 0x0003882006067890 */ /* 0x000fe2000fffe03f */
[----:B------:R-:W-:Y:S01]  /*95b0*/  IMAD.X R197, RZ, RZ, R193, P5 ;  /* 0x000000ffffc57224 */ /* 0x000fe200028e06c1 */
[----:B------:R2:W5:Y:S01]  /*95c0*/  LD.E.128 R40, desc[UR48][R192.64] ;  /* 0x00000030c0287980 */ /* 0x000562000c101d00 */
[----:B------:R-:W-:Y:S01]  /*95d0*/  IMAD R69, R3, 0x80, R23 ;  /* 0x0000008003457824 */ /* 0x000fe200078e0217 */
[----:B------:R-:W-:-:S02]  /*95e0*/  UIADD3 UR37, UR37, 0x1, URZ ;  /* 0x0000000125257890 */ /* 0x000fc4000fffe03f */
[----:B------:R2:W5:Y:S01]  /*95f0*/  LD.E.128 R36, desc[UR48][R10.64] ;  /* 0x000000300a247980 */ /* 0x000562000c101d00 */
[----:B-1----:R-:W-:Y:S01]  /*9600*/  IMAD.U32 R20, RZ, RZ, UR4 ;  /* 0x00000004ff147e24 */ /* 0x002fe2000f8e00ff */
[----:B------:R-:W-:Y:S01]  /*9610*/  ULDC.64 UR10, c[0x0][0xa80] ;  /* 0x0002a000000a7ab9 */ /* 0x000fe20000000a00 */
[----:B------:R-:W-:Y:S01]  /*9620*/  IMAD.U32 R21, RZ, RZ, UR5 ;  /* 0x00000005ff157e24 */ /* 0x000fe2000f8e00ff */
[----:B------:R-:W-:Y:S01]  /*9630*/  ULDC.64 UR4, c[0x0][0xae0] ;  /* 0x0002b80000047ab9 */ /* 0x000fe20000000a00 */
[----:B------:R-:W-:Y:S01]  /*9640*/  IMAD.U32 R21, RZ, RZ, UR7 ;  /* 0x00000007ff157e24 */ /* 0x000fe2000f8e00ff */
[----:B------:R-:W5:Y:S01]  /*9650*/  LD.E.128 R12, desc[UR48][R14.64] ;  /* 0x000000300e0c7980 */ /* 0x000f62000c101d00 */
[----:B------:R-:W-:Y:S02]  /*9660*/  IMAD R2, R2, UR4, RZ ;  /* 0x0000000402027c24 */ /* 0x000fe4000f8e02ff */
[----:B------:R-:W-:Y:S01]  /*9670*/  IMAD.X R157, RZ, RZ, R193, P6 ;  /* 0x000000ffff9d7224 */ /* 0x000fe200030e06c1 */
[----:B------:R2:W5:Y:S01]  /*9680*/  LD.E.128 R24, desc[UR48][R152.64] ;  /* 0x0000003098187980 */ /* 0x000562000c101d00 */
[----:B------:R-:W-:-:S02]  /*9690*/  IMAD R63, R61, UR5, R2 ;  /* 0x000000053d3f7c24 */ /* 0x000fc4000f8e0202 */
[----:B------:R-:W-:Y:S01]  /*96a0*/  IMAD.WIDE.U32 R20, R61, UR4, R20 ;  /* 0x000000043d147c25 */ /* 0x000fe2000f8e0014 */
[----:B------:R2:W5:Y:S03]  /*96b0*/  LD.E.128 R48, desc[UR48][R154.64] ;  /* 0x000000309a307980 */ /* 0x000566000c101d00 */
[----:B------:R-:W-:Y:S01]  /*96c0*/  IMAD R61, R0, R65, R62 ;  /* 0x00000041003d7224 */ /* 0x000fe200078e023e */
[----:B------:R2:W5:Y:S04]  /*96d0*/  LD.E.128 R32, desc[UR48][R158.64] ;  /* 0x000000309e207980 */ /* 0x000568000c101d00 */
[----:B------:R-:W5:Y:S01]  /*96e0*/  LD.E.128 R160, desc[UR48][R162.64] ;  /* 0x00000030a2a07980 */ /* 0x000f62000c101d00 */
[----:B------:R-:W-:-:S03]  /*96f0*/  SHF.R.S32.HI R0, RZ, 0x1f, R61 ;  /* 0x0000001fff007819 */ /* 0x000fc6000001143d */
[----:B------:R2:W5:Y:S04]  /*9700*/  LD.E.128 R4, desc[UR48][R166.64] ;  /* 0x00000030a6047980 */ /* 0x000568000c101d00 */
[----:B------:R2:W5:Y:S04]  /*9710*/  LD.E.128 R52, desc[UR48][R168.64] ;  /* 0x00000030a8347980 */ /* 0x000568000c101d00 */
[----:B------:R-:W5:Y:S04]  /*9720*/  LD.E.128 R172, desc[UR48][R172.64] ;  /* 0x00000030acac7980 */ /* 0x000f68000c101d00 */
[----:B------:R2:W5:Y:S04]  /*9730*/  LD.E.128 R28, desc[UR48][R156.64] ;  /* 0x000000309c1c7980 */ /* 0x000568000c101d00 */
[----:B0-----:R2:W5:Y:S04]  /*9740*/  LD.E.128 R56, desc[UR48][R164.64] ;  /* 0x00000030a4387980 */ /* 0x001568000c101d00 */
[----:B------:R2:W5:Y:S04]  /*9750*/  LD.E.128 R8, desc[UR48][R170.64] ;  /* 0x00000030aa087980 */ /* 0x000568000c101d00 */
[----:B------:R-:W5:Y:S04]  /*9760*/  LD.E.128 R192, desc[UR48][R194.64] ;  /* 0x00000030c2c07980 */ /* 0x000f68000c101d00 */
[----:B------:R-:W5:Y:S01]  /*9770*/  LD.E.128 R196, desc[UR48][R196.64] ;  /* 0x00000030c4c47980 */ /* 0x000f62000c101d00 */
[----:B------:R-:W-:Y:S01]  /*9780*/  @!PT LDS RZ, [RZ] ;  /* 0x00000000fffff984 */ /* 0x000fe20000000800 */
[----:B------:R-:W-:Y:S01]  /*9790*/  @!PT LDS RZ, [RZ] ;  /* 0x00000000fffff984 */ /* 0x000fe20000000800 */
[----:B------:R-:W-:Y:S01]  /*97a0*/  @!PT LDS RZ, [RZ] ;  /* 0x00000000fffff984 */ /* 0x000fe20000000800 */
[----:B------:R-:W-:Y:S01]  /*97b0*/  @!PT LDS RZ, [RZ] ;  /* 0x00000000fffff984 */ /* 0x000fe20000000800 */
[----:B------:R0:W-:Y:S06]  /*97c0*/  MEMBAR.ALL.CTA ;  /* 0x0000000000007992 */ /* 0x0001ec0000008000 */
[----:B0-----:R-:W0:Y:S01]  /*97d0*/  FENCE.VIEW.ASYNC.S ;  /* 0x00000000000073c6 */ /* 0x001e220000000000 */
[----:B------:R-:W-:-:S02]  /*97e0*/  IMAD.IADD R21, R21, 0x1, R63 ;  /* 0x0000000115157824 */ /* 0x000fc400078e023f */
[----:B------:R-:W-:Y:S02]  /*97f0*/  IMAD R0, R0, UR8, RZ ;  /* 0x0000000800007c24 */ /* 0x000fe4000f8e02ff */
[----:B------:R-:W-:Y:S01]  /*9800*/  IMAD.WIDE.U32 R2, R61, UR8, R20 ;  /* 0x000000083d027c25 */ /* 0x000fe2000f8e0014 */
[----:B------:R-:W-:-:S03]  /*9810*/  ISETP.GE.AND P2, PT, R69, R60, PT ;  /* 0x0000003c4500720c */ /* 0x000fc60003f46270 */
[----:B------:R-:W-:Y:S01]  /*9820*/  IMAD R65, R61, UR9, R0 ;  /* 0x000000093d417c24 */ /* 0x000fe2000f8e0200 */
[----:B------:R-:W-:Y:S01]  /*9830*/  LEA R0, P3, R2, UR10, 0x1 ;  /* 0x0000000a02007c11 */ /* 0x000fe2000f8608ff */
[----:B------:R-:W-:Y:S02]  /*9840*/  UPRMT UR6, URZ, 0x654, UR6 ;  /* 0x000006543f067896 */ /* 0x000fe40008000006 */
[----:B------:R-:W-:Y:S01]  /*9850*/  IMAD.IADD R3, R3, 0x1, R65 ;  /* 0x0000000103037824 */ /* 0x000fe200078e0241 */
[----:B------:R-:W-:Y:S01]  /*9860*/  UISETP.NE.AND UP0, UPT, UR37, 0x2, UPT ;  /* 0x000000022500788c */ /* 0x000fe2000bf05270 */
[----:B------:R-:W-:-:S03]  /*9870*/  VIADD R21, R69, 0x40 ;  /* 0x0000004045157836 */ /* 0x000fc60000000000 */
[----:B------:R-:W-:Y:S01]  /*9880*/  LEA.HI.X R61, R2, UR11, R3, 0x1, P3 ;  /* 0x0000000b023d7c11 */ /* 0x000fe200098f0c03 */
[----:B------:R-:W-:Y:S01]  /*9890*/  USEL UR5, URZ, 0x1, UP0 ;  /* 0x000000013f057887 */ /* 0x000fe20008000000 */
[----:B------:R-:W-:Y:S01]  /*98a0*/  VIADD R63, R69, 0x20 ;  /* 0x00000020453f7836 */ /* 0x000fe20000000000 */
[----:B------:R-:W-:Y:S01]  /*98b0*/  ULDC UR4, c[0x0][0xc] ;  /* 0x0000030000047ab9 */ /* 0x000fe20000000800 */
[-C--:B------:R-:W-:Y:S01]  /*98c0*/  ISETP.GE.AND P0, PT, R21, R60.reuse, PT ;  /* 0x0000003c1500720c */ /* 0x080fe20003f06270 */
[----:B------:R-:W-:Y:S01]  /*98d0*/  UIADD3 UR41, UR4, UR41, URZ ;  /* 0x0000002904297290 */ /* 0x000fe2000fffe03f */
[----:B0-----:R2:W0:Y:S01]  /*98e0*/  SHFL.IDX PT, R20, R0, RZ, 0x181f ;  /* 0x00181fff00147589 */ /* 0x00142200000e0000 */
[----:B------:R-:W-:Y:S01]  /*98f0*/  USEL UR37, UR37, URZ, UP0 ;  /* 0x0000003f25257287 */ /* 0x000fe20008000000 */
[----:B------:R-:W-:Y:S01]  /*9900*/  SYNCS.ARRIVE.TRANS64.RED.A1T0 RZ, [UR6], RZ ;  /* 0x000000ffffff79a7 */ /* 0x000fe20008100406 */
[----:B------:R-:W-:Y:S01]  /*9910*/  ULOP3.LUT UR36, UR36, UR5, URZ, 0x3c, !UPT ;  /* 0x0000000524247292 */ /* 0x000fe2000f8e3c3f */
[----:B------:R2:W1:Y:S01]  /*9920*/  SHFL.IDX PT, R21, R61, RZ, 0x181f ;  /* 0x00181fff3d157589 */ /* 0x00046200000e0000 */
[----:B------:R-:W-:Y:S01]  /*9930*/  BSSY B0, `(.L_x_31) ;  /* 0x0000013000007945 */ /* 0x000fe20003800000 */
[----:B------:R-:W-:-:S03]  /*9940*/  ISETP.GE.AND P1, PT, R63, R60, PT ;  /* 0x0000003c3f00720c */ /* 0x000fc60003f26270 */
[----:B------:R-:W-:Y:S10]  /*9950*/  @P2 BRA `(.L_x_32) ;  /* 0x0000000000402947 */ /* 0x000ff40003800000 */
[----:B------:R-:W-:Y:S02]  /*9960*/  ULDC UR4, c[0x0][0xac8] ;  /* 0x0002b20000047ab9 */ /* 0x000fe40000000800 */
[----:B------:R-:W-:Y:S02]  /*9970*/  ISETP.GE.AND P4, PT, R19, UR4, PT ;  /* 0x0000000413007c0c */ /* 0x000fe4000bf86270 */
[----:B------:R-:W-:Y:S02]  /*9980*/  ISETP.GE.AND P3, PT, R18, UR4, PT ;  /* 0x0000000412007c0c */ /* 0x000fe4000bf66270 */
[----:B------:R-:W-:Y:S02]  /*9990*/  ISETP.GE.AND P2, PT, R17, UR4, PT ;  /* 0x0000000411007c0c */ /* 0x000fe4000bf46270 */
[----:B------:R-:W-:-:S07]  /*99a0*/  ISETP.GE.AND P5, PT, R16, UR4, PT ;  /* 0x0000000410007c0c */ /* 0x000fce000bfa6270 */
[----:B0-----:R-:W-:-:S04]  /*99b0*/  @!P4 LEA R62, P6, R19, R20, 0x1 ;  /* 0x00000014133ec211 */ /* 0x001fc800078c08ff */
[----:B-1----:R-:W-:Y:S02]  /*99c0*/  @!P4 LEA.HI.X R63, R19, R21, R224, 0x1, P6 ;  /* 0x00000015133fc211 */ /* 0x002fe400030f0ce0 */
[----:B------:R-:W-:Y:S01]  /*99d0*/  @!P3 LEA R64, P6, R18, R20, 0x1 ;  /* 0x000000141240b211 */ /* 0x000fe200078c08ff */
[----:B------:R-:W-:-:S03]  /*99e0*/  @!P5 IMAD.WIDE R2, R16, 0x2, R20 ;  /* 0x000000021002d825 */ /* 0x000fc600078e0214 */
[-C--:B------:R-:W-:Y:S02]  /*99f0*/  @!P3 LEA.HI.X R65, R18, R21.reuse, R223, 0x1, P6 ;  /* 0x000000151241b211 */ /* 0x080fe400030f0cdf */
[C---:B------:R-:W-:Y:S01]  /*9a00*/  @!P2 LEA R66, P6, R17.reuse, R20, 0x1 ;  /* 0x000000141142a211 */ /* 0x040fe200078c08ff */
[----:B-----5:R3:W-:Y:S03]  /*9a10*/  @!P5 ST.E.128 desc[UR48][R2.64], R40 ;  /* 0x000000280200d985 */ /* 0x0207e6000c101d30 */
[----:B------:R-:W-:Y:S01]  /*9a20*/  @!P2 LEA.HI.X R67, R17, R21, R222, 0x1, P6 ;  /* 0x000000151143a211 */ /* 0x000fe200030f0cde */
[----:B------:R3:W-:Y:S04]  /*9a30*/  @!P4 ST.E.128 desc[UR48][R62.64], R48 ;  /* 0x000000303e00c985 */ /* 0x0007e8000c101d30 */
[----:B------:R3:W-:Y:S04]  /*9a40*/  @!P3 ST.E.128 desc[UR48][R64.64], R52 ;  /* 0x000000344000b985 */ /* 0x0007e8000c101d30 */
[----:B------:R3:W-:Y:S02]  /*9a50*/  @!P2 ST.E.128 desc[UR48][R66.64], R56 ;  /* 0x000000384200a985 */ /* 0x0007e4000c101d30 */
.L_x_32:
[----:B------:R-:W-:Y:S05]  /*9a60*/  BSYNC B0 ;  /* 0x0000000000007941 */ /* 0x000fea0003800000 */
.L_x_31:
[----:B-1----:R1:W4:Y:S01]  /*9a70*/  SHFL.IDX PT, R21, R61, 0x1, 0x181f ;  /* 0x00381f003d157f89 */ /* 0x00232200000e0000 */
[----:B------:R-:W-:Y:S03]  /*9a80*/  BSSY B0, `(.L_x_33) ;  /* 0x0000013000007945 */ /* 0x000fe60003800000 */
[----:B0-----:R1:W0:Y:S01]  /*9a90*/  SHFL.IDX PT, R20, R0, 0x1, 0x181f ;  /* 0x00381f0000147f89 */ /* 0x00122200000e0000 */
[----:B------:R-:W-:Y:S05]  /*9aa0*/  @P1 BRA `(.L_x_34) ;  /* 0x0000000000401947 */ /* 0x000fea0003800000 */
[----:B------:R-:W-:Y:S02]  /*9ab0*/  ULDC UR4, c[0x0][0xac8] ;  /* 0x0002b20000047ab9 */ /* 0x000fe40000000800 */
[----:B------:R-:W-:Y:S02]  /*9ac0*/  ISETP.GE.AND P3, PT, R19, UR4, PT ;  /* 0x0000000413007c0c */ /* 0x000fe4000bf66270 */
[----:B------:R-:W-:Y:S02]  /*9ad0*/  ISETP.GE.AND P2, PT, R18, UR4, PT ;  /* 0x0000000412007c0c */ /* 0x000fe4000bf46270 */
[----:B------:R-:W-:Y:S02]  /*9ae0*/  ISETP.GE.AND P1, PT, R17, UR4, PT ;  /* 0x0000000411007c0c */ /* 0x000fe4000bf26270 */
[----:B------:R-:W-:-:S07]  /*9af0*/  ISETP.GE.AND P4, PT, R16, UR4, PT ;  /* 0x0000000410007c0c */ /* 0x000fce000bf86270 */
[CC--:B0--3-5:R-:W-:Y:S02]  /*9b00*/  @!P3 LEA R40, P6, R19.reuse, R20.reuse, 0x1 ;  /* 0x000000141328b211 */ /* 0x0e9fe400078c08ff */
[-C--:B------:R-:W-:Y:S02]  /*9b10*/  @!P2 LEA R42, P5, R18, R20.reuse, 0x1 ;  /* 0x00000014122aa211 */ /* 0x080fe400078a08ff */
[-C--:B----4-:R-:W-:Y:S02]  /*9b20*/  @!P3 LEA.HI.X R41, R19, R21.reuse, R224, 0x1, P6 ;  /* 0x000000151329b211 */ /* 0x090fe400030f0ce0 */
[C---:B------:R-:W-:Y:S01]  /*9b30*/  @!P1 LEA R48, P6, R17.reuse, R20, 0x1 ;  /* 0x0000001411309211 */ /* 0x040fe200078c08ff */
[----:B------:R-:W-:Y:S01]  /*9b40*/  @!P4 IMAD.WIDE R2, R16, 0x2, R20 ;  /* 0x000000021002c825 */ /* 0x000fe200078e0214 */
[-C--:B------:R-:W-:Y:S02]  /*9b50*/  @!P2 LEA.HI.X R43, R18, R21.reuse, R223, 0x1, P5 ;  /* 0x00000015122ba211 */ /* 0x080fe400028f0cdf */
[----:B------:R-:W-:-:S02]  /*9b60*/  @!P1 LEA.HI.X R49, R17, R21, R222, 0x1, P6 ;  /* 0x0000001511319211 */ /* 0x000fc400030f0cde */
[----:B------:R0:W-:Y:S04]  /*9b70*/  @!P4 ST.E.128 desc[UR48][R2.64], R36 ;  /* 0x000000240200c985 */ /* 0x0001e8000c101d30 */
[----:B------:R0:W-:Y:S04]  /*9b80*/  @!P3 ST.E.128 desc[UR48][R40.64], R32 ;  /* 0x000000202800b985 */ /* 0x0001e8000c101d30 */
[----:B------:R0:W-:Y:S04]  /*9b90*/  @!P2 ST.E.128 desc[UR48][R42.64], R172 ;  /* 0x000000ac2a00a985 */ /* 0x0001e8000c101d30 */
[----:B------:R0:W-:Y:S02]  /*9ba0*/  @!P1 ST.E.128 desc[UR48][R48.64], R8 ;  /* 0x0000000830009985 */ /* 0x0001e4000c101d30 */
.L_x_34:
[----:B------:R-:W-:Y:S05]  /*9bb0*/  BSYNC B0 ;  /* 0x0000000000007941 */ /* 0x000fea0003800000 */
.L_x_33:
[----:B0----5:R0:W0:Y:S01]  /*9bc0*/  SHFL.IDX PT, R9, R61, 0x2, 0x181f ;  /* 0x00581f003d097f89 */ /* 0x02102200000e0000 */
[----:B------:R-:W-:Y:S03]  /*9bd0*/  BSSY B0, `(.L_x_35) ;  /* 0x0000013000007945 */ /* 0x000fe60003800000 */
[----:B------:R0:W0:Y:S01]  /*9be0*/  SHFL.IDX PT, R8, R0, 0x2, 0x181f ;  /* 0x00581f0000087f89 */ /* 0x00002200000e0000 */
[----:B------:R-:W-:Y:S05]  /*9bf0*/  @P0 BRA `(.L_x_36) ;  /* 0x0000000000400947 */ /* 0x000fea0003800000 */
[----:B------:R-:W-:Y:S02]  /*9c00*/  ULDC UR4, c[0x0][0xac8] ;  /* 0x0002b20000047ab9 */ /* 0x000fe40000000800 */
[----:B------:R-:W-:Y:S02]  /*9c10*/  ISETP.GE.AND P4, PT, R19, UR4, PT ;  /* 0x0000000413007c0c */ /* 0x000fe4000bf86270 */
[----:B------:R-:W-:Y:S02]  /*9c20*/  ISETP.GE.AND P5, PT, R18, UR4, PT ;  /* 0x0000000412007c0c */ /* 0x000fe4000bfa6270 */
[----:B------:R-:W-:Y:S02]  /*9c30*/  ISETP.GE.AND P6, PT, R17, UR4, PT ;  /* 0x0000000411007c0c */ /* 0x000fe4000bfc6270 */
[----:B------:R-:W-:-:S07]  /*9c40*/  ISETP.GE.AND P3, PT, R16, UR4, PT ;  /* 0x0000000410007c0c */ /* 0x000fce000bf66270 */
[-C--:B0-2---:R-:W-:Y:S02]  /*9c50*/  @!P4 LEA R10, P0, R19, R8.reuse, 0x1 ;  /* 0x00000008130ac211 */ /* 0x085fe400078008ff */
[-C--:B------:R-:W-:Y:S02]  /*9c60*/  @!P5 LEA R20, P1, R18, R8.reuse, 0x1 ;  /* 0x000000081214d211 */ /* 0x080fe400078208ff */
[----:B------:R-:W-:Y:S02]  /*9c70*/  @!P6 LEA R32, P2, R17, R8, 0x1 ;  /* 0x000000081120e211 */ /* 0x000fe400078408ff */
[----:B---3--:R-:W-:Y:S01]  /*9c80*/  @!P3 IMAD.WIDE R2, R16, 0x2, R8 ;  /* 0x000000021002b825 */ /* 0x008fe200078e0208 */
[-C--:B------:R-:W-:Y:S02]  /*9c90*/  @!P4 LEA.HI.X R11, R19, R9.reuse, R224, 0x1, P0 ;  /* 0x00000009130bc211 */ /* 0x080fe400000f0ce0 */
[-C--:B----4-:R-:W-:Y:S02]  /*9ca0*/  @!P5 LEA.HI.X R21, R18, R9.reuse, R223, 0x1, P1 ;  /* 0x000000091215d211 */ /* 0x090fe400008f0cdf */
[----:B------:R-:W-:Y:S01]  /*9cb0*/  @!P6 LEA.HI.X R33, R17, R9, R222, 0x1, P2 ;  /* 0x000000091121e211 */ /* 0x000fe200010f0cde */
[----:B------:R0:W-:Y:S04]  /*9cc0*/  @!P3 ST.E.128 desc[UR48][R2.64], R12 ;  /* 0x0000000c0200b985 */ /* 0x0001e8000c101d30 */
[----:B------:R0:W-:Y:S04]  /*9cd0*/  @!P4 ST.E.128 desc[UR48][R10.64], R160 ;  /* 0x000000a00a00c985 */ /* 0x0001e8000c101d30 */
[----:B------:R0:W-:Y:S04]  /*9ce0*/  @!P5 ST.E.128 desc[UR48][R20.64], R44 ;  /* 0x0000002c1400d985 */ /* 0x0001e8000c101d30 */
[----:B------:R0:W-:Y:S02]  /*9cf0*/  @!P6 ST.E.128 desc[UR48][R32.64], R192 ;  /* 0x000000c02000e985 */ /* 0x0001e4000c101d30 */
.L_x_36:
[----:B------:R-:W-:Y:S05]  /*9d00*/  BSYNC B0 ;  /* 0x0000000000007941 */ /* 0x000fea0003800000 */
.L_x_35:
[----:B0--3--:R-:W-:Y:S01]  /*9d10*/  VIADD R3, R69, 0x60 ;  /* 0x0000006045037836 */ /* 0x009fe20000000000 */
[----:B------:R0:W3:Y:S01]  /*9d20*/  SHFL.IDX PT, R9, R61, 0x3, 0x181f ;  /* 0x00781f003d097f89 */ /* 0x0000e200000e0000 */
[----:B------:R-:W-:Y:S01]  /*9d30*/  UIADD3 UR42, UR42, 0x1, URZ ;  /* 0x000000012a2a7890 */ /* 0x000fe2000fffe03f */
[----:B------:R-:W-:Y:S02]  /*9d40*/  BSSY B0, `(.L_x_37) ;  /* 0x0000014000007945 */ /* 0x000fe40003800000 */
[----:B------:R-:W-:Y:S01]  /*9d50*/  ISETP.GE.AND P0, PT, R3, R60, PT ;  /* 0x0000003c0300720c */ /* 0x000fe20003f06270 */
[----:B------:R0:W0:-:S12]  /*9d60*/  SHFL.IDX PT, R8, R0, 0x3, 0x181f ;  /* 0x00781f0000087f89 */ /* 0x00001800000e0000 */
        /* <DEDUP_REMOVED lines=11> */
[-C--:B------:R-:W-:Y:S02]  /*9e20*/  @!P5 LEA.HI.X R13, R18, R9.reuse, R223, 0x1, P1 ;  /* 0x00000009120dd211 */ /* 0x080fe400008f0cdf */
[----:B------:R-:W-:Y:S01]  /*9e30*/  @!P6 LEA.HI.X R15, R17, R9, R222, 0x1, P2 ;  /* 0x00000009110fe211 */ /* 0x000fe200010f0cde */
[----:B------:R0:W-:Y:S04]  /*9e40*/  @!P3 ST.E.128 desc[UR48][R2.64], R24 ;  /* 0x000000180200b985 */ /* 0x0001e8000c101d30 */
[----:B------:R0:W-:Y:S04]  /*9e50*/  @!P4 ST.E.128 desc[UR48][R10.64], R4 ;  /* 0x000000040a00c985 */ /* 0x0001e8000c101d30 */
[----:B------:R0:W-:Y:S04]  /*9e60*/  @!P5 ST.E.128 desc[UR48][R12.64], R28 ;  /* 0x0000001c0c00d985 */ /* 0x0001e8000c101d30 */
[----:B------:R0:W-:Y:S02]  /*9e70*/  @!P6 ST.E.128 desc[UR48][R14.64], R196 ;  /* 0x000000c40e00e985 */ /* 0x0001e4000c101d30 */
.L_x_38:
[----:B------:R-:W-:Y:S05]  /*9e80*/  BSYNC B0 ;  /* 0x0000000000007941 */ /* 0x000fea0003800000 */
.L_x_37:
[----:B012---:R-:W0:Y:S02]  /*9e90*/  LDC R0, c[0x0][0xc34] ;  /* 0x00030d00ff007b82 */ /* 0x007e240000000800 */
[----:B0-----:R-:W-:-:S13]  /*9ea0*/  ISETP.LE.AND P0, PT, R0, UR41, PT ;  /* 0x0000002900007c0c */ /* 0x001fda000bf03270 */
[----:B------:R-:W-:Y:S05]  /*9eb0*/  @!P0 BRA `(.L_x_39) ;  /* 0xffffff6c00948947 */ /* 0x000fea000383ffff */
[----:B------:R-:W-:Y:S05]  /*9ec0*/  EXIT ;  /* 0x000000000000794d */ /* 0x000fea0003800000 */
.L_x_5:
[----:B------:R-:W-:-:S08]  /*9ed0*/  NOP ;  /* 0x0000000000007918 */ /* 0x000fd00000000000 */
[----:B------:R-:W0:-:S00]  /*9ee0*/  USETMAXREG.DEALLOC.CTAPOOL 0x28 ;  /* 0x00000028000079c8 */ /* 0x000e0000080e0500 */
[----:B------:R-:W1:Y:S01]  /*9ef0*/  S2UR UR37, SR_CTAID.X ;  /* 0x00000000002579c3 */ /* 0x000e620000002500 */
[----:B------:R-:W-:Y:S01]  /*9f00*/  UMOV UR36, 0x1 ;  /* 0x0000000100247882 */ /* 0x000fe20000000000 */
[----:B0-----:R-:W-:Y:S02]  /*9f10*/  IMAD.MOV.U32 R29, RZ, RZ, 0x1 ;  /* 0x00000001ff1d7424 */ /* 0x001fe400078e00ff */
[----:B------:R-:W-:-:S04]  /*9f20*/  IMAD.MOV.U32 R25, RZ, RZ, RZ ;  /* 0x000000ffff197224 */ /* 0x000fc800078e00ff */
[----:B------:R-:W1:Y:S02]  /*9f30*/  LDC R2, c[0x0][0xc34] ;  /* 0x00030d00ff027b82 */ /* 0x000e640000000800 */
[----:B-1----:R-:W-:-:S13]  /*9f40*/  ISETP.LE.AND P0, PT, R2, UR37, PT ;  /* 0x0000002502007c0c */ /* 0x002fda000bf03270 */
[----:B------:R-:W-:Y:S05]  /*9f50*/  @P0 BRA `(.L_x_40) ;  /* 0x0000004c00c00947 */ /* 0x000fea0003800000 */
[----:B------:R-:W-:Y:S01]  /*9f60*/  ULDC.64 UR4, c[0x0][0x418] ;  /* 0x0001060000047ab9 */ /* 0x000fe20000000a00 */
[----:B------:R-:W0:Y:S01]  /*9f70*/  S2R R4, SR_TID.X ;  /* 0x0000000000047919 */ /* 0x000e220000002100 */
[----:B------:R-:W-:Y:S01]  /*9f80*/  UISETP.NE.U32.AND UP0, UPT, UR4, URZ, UPT ;  /* 0x0000003f0400728c */ /* 0x000fe2000bf05070 */
[----:B------:R-:W-:Y:S01]  /*9f90*/  IMAD.MOV.U32 R36, RZ, RZ, 0x40 ;  /* 0x00000040ff247424 */ /* 0x000fe200078e00ff */
[----:B------:R-:W-:Y:S01]  /*9fa0*/  ULDC.64 UR6, c[0x0][0x2f0] ;  /* 0x0000bc0000067ab9 */ /* 0x000fe20000000a00 */
[----:B------:R-:W-:Y:S01]  /*9fb0*/  ULDC UR4, c[0x0][0x424] ;  /* 0x0001090000047ab9 */ /* 0x000fe20000000800 */
[----:B------:R-:W-:Y:S01]  /*9fc0*/  UISETP.NE.AND.EX UP0, UPT, UR5, URZ, UPT, UP0 ;  /* 0x0000003f0500728c */ /* 0x000fe2000bf05300 */
[----:B------:R-:W-:Y:S01]  /*9fd0*/  IMAD.MOV.U32 R37, RZ, RZ, 0x20 ;  /* 0x00000020ff257424 */ /* 0x000fe200078e00ff */
[----:B------:R-:W-:Y:S01]  /*9fe0*/  ULDC UR40, c[0x0][0x448] ;  /* 0x0001120000287ab9 */ /* 0x000fe20000000800 */
[----:B------:R-:W-:Y:S01]  /*9ff0*/  LOP3.LUT R17, R17, 0xf7ffffff, RZ, 0xc0, !PT ;  /* 0xf7ffffff11117812 */ /* 0x000fe200078ec0ff */
[----:B------:R-:W-:Y:S01]  /*a000*/  USEL UR4, UR4, 0x1, UP0 ;  /* 0x0000000104047887 */ /* 0x000fe20008000000 */
[----:B------:R-:W-:Y:S01]  /*a010*/  MOV R29, 0x1 ;  /* 0x00000001001d7802 */ /* 0x000fe20000000f00 */
[----:B------:R-:W-:Y:S01]  /*a020*/  ULDC UR8, c[0x0][0x2b8] ;  /* 0x0000ae0000087ab9 */ /* 0x000fe20000000800 */
[----:B------:R-:W-:Y:S01]  /*a030*/  UMOV UR41, 0x400 ;  /* 0x0000040000297882 */ /* 0x000fe20000000000 */
[----:B------:R-:W-:Y:S01]  /*a040*/  UIMAD UR39, UR4, UR6, URZ ;  /* 0x00000006042772a4 */ /* 0x000fe2000f8e023f */
[----:B------:R-:W-:Y:S01]  /*a050*/  IMAD.MOV.U32 R25, RZ, RZ, RZ ;  /* 0x000000ffff197224 */ /* 0x000fe200078e00ff */
[----:B------:R-:W-:-:S02]  /*a060*/  ULEA UR41, UR45, UR41, 0x18 ;  /* 0x000000292d297291 */ /* 0x000fc4000f8ec03f */
[----:B------:R-:W-:Y:S01]  /*a070*/  UIADD3 UR5, UR39, 0x7f, URZ ;  /* 0x0000007f27057890 */ /* 0x000fe2000fffe03f */
[----:B------:R-:W-:Y:S01]  /*a080*/  ULDC UR4, c[0x0][0x288] ;  /* 0x0000a20000047ab9 */ /* 0x000fe20000000800 */
[----:B------:R-:W-:Y:S02]  /*a090*/  ULOP3.LUT UR46, UR38, 0x2, URZ, 0xfc, !UPT ;  /* 0x00000002262e7892 */ /* 0x000fe4000f8efc3f */
[----:B------:R-:W-:Y:S02]  /*a0a0*/  USHF.R.S32.HI UR6, URZ, 0x1f, UR5 ;  /* 0x0000001f3f067899 */ /* 0x000fe40008011405 */
[----:B------:R-:W-:Y:S02]  /*a0b0*/  UIMAD UR40, UR40, UR4, URZ ;  /* 0x00000004282872a4 */ /* 0x000fe4000f8e023f */
[----:B------:R-:W-:Y:S02]  /*a0c0*/  ULEA.HI UR6, UR6, UR5, URZ, 0x7 ;  /* 0x0000000506067291 */ /* 0x000fe4000f8f383f */
[----:B------:R-:W-:-:S02]  /*a0d0*/  ULOP3.LUT UR47, UR38, 0x1, URZ, 0xfc, !UPT ;  /* 0x00000001262f7892 */ /* 0x000fc4000f8efc3f */
[----:B------:R-:W-:Y:S01]  /*a0e0*/  ULOP3.LUT UR4, UR6, 0xffffff80, URZ, 0xc0, !UPT ;  /* 0xffffff8006047892 */ /* 0x000fe2000f8ec03f */
[C---:B0-----:R-:W-:Y:S01]  /*a0f0*/  LOP3.LUT R0, R4.reuse, 0x7f, RZ, 0xc0, !PT ;  /* 0x0000007f04007812 */ /* 0x041fe200078ec0ff */
[C---:B------:R-:W-:Y:S02]  /*a100*/  IMAD.SHL.U32 R5, R4.reuse, 0x10, RZ ;  /* 0x0000001004057824 */ /* 0x040fe400078e00ff */
[----:B------:R-:W-:Y:S01]  /*a110*/  UIADD3 UR4, UR4, -0x80, URZ ;  /* 0xffffff8004047890 */ /* 0x000fe2000fffe03f */
[C---:B------:R-:W-:Y:S01]  /*a120*/  R2P PR, R4.reuse, 0x6 ;  /* 0x0000000604007804 */ /* 0x040fe20000000000 */
[C---:B------:R-:W-:Y:S01]  /*a130*/  IMAD.SHL.U32 R16, R4.reuse, 0x80, RZ ;  /* 0x0000008004107824 */ /* 0x040fe200078e00ff */
[--C-:B------:R-:W-:Y:S01]  /*a140*/  SHF.R.U32.HI R2, RZ, 0x5, R0.reuse ;  /* 0x00000005ff027819 */ /* 0x100fe20000011600 */
[----:B------:R-:W-:Y:S01]  /*a150*/  IMAD.SHL.U32 R9, R4, 0x2, RZ ;  /* 0x0000000204097824 */ /* 0x000fe200078e00ff */
[----:B------:R-:W-:Y:S01]  /*a160*/  SHF.R.U32.HI R10, RZ, 0x3, R0 ;  /* 0x00000003ff0a7819 */ /* 0x000fe20000011600 */
[----:B------:R-:W-:Y:S01]  /*a170*/  IMAD.U32 R0, RZ, RZ, UR4 ;  /* 0x00000004ff007e24 */ /* 0x000fe2000f8e00ff */
[----:B------:R-:W-:Y:S01]  /*a180*/  LOP3.LUT R30, R5, 0x70, RZ, 0xc0, !PT ;  /* 0x00000070051e7812 */ /* 0x000fe200078ec0ff */
[----:B------:R-:W-:Y:S01]  /*a190*/  ULDC UR50, c[0x0][0xc] ;  /* 0x0000030000327ab9 */ /* 0x000fe20000000800 */
[----:B------:R-:W-:Y:S01]  /*a1a0*/  SEL R36, R36, 0xffffffc0, !P2 ;  /* 0xffffffc024247807 */ /* 0x000fe20005000000 */
[----:B------:R-:W-:Y:S01]  /*a1b0*/  UMOV UR36, URZ ;  /* 0x0000003f00247c82 */ /* 0x000fe20008000000 */
[----:B------:R-:W-:Y:S01]  /*a1c0*/  ISETP.GE.AND P0, PT, R30, UR7, PT ;  /* 0x000000071e007c0c */ /* 0x000fe2000bf06270 */
[----:B------:R-:W-:Y:S01]  /*a1d0*/  ULEA.HI.SX32 UR42, UR6, 0xfffffffe, 0x19 ;  /* 0xfffffffe062a7891 */ /* 0x000fe2000f8fca3f */
[----:B------:R-:W-:-:S02]  /*a1e0*/  IADD3 R0, -R10, UR39, -R0 ;  /* 0x000000270a007c10 */ /* 0x000fc4000fffe900 */
[----:B------:R-:W-:Y:S02]  /*a1f0*/  SEL R37, R37, 0xffffffe0, !P1 ;  /* 0xffffffe025257807 */ /* 0x000fe40004800000 */
[C---:B------:R-:W-:Y:S02]  /*a200*/  ISETP.LT.OR P2, PT, R0.reuse, 0x1, P0 ;  /* 0x000000010000780c */ /* 0x040fe40000741670 */
[C---:B------:R-:W-:Y:S02]  /*a210*/  ISETP.LT.OR P1, PT, R0.reuse, 0x11, P0 ;  /* 0x000000110000780c */ /* 0x040fe40000721670 */
[----:B------:R-:W-:Y:S02]  /*a220*/  ISETP.LT.OR P3, PT, R0, 0x21, P0 ;  /* 0x000000210000780c */ /* 0x000fe40000761670 */
[C---:B------:R-:W-:Y:S02]  /*a230*/  LOP3.LUT R7, R16.reuse, 0x400, RZ, 0xc0, !PT ;  /* 0x0000040010077812 */ /* 0x040fe400078ec0ff */
[----:B------:R-:W-:-:S02]  /*a240*/  LOP3.LUT R3, R16, 0x380, RZ, 0xc0, !PT ;  /* 0x0000038010037812 */ /* 0x000fc400078ec0ff */
[----:B------:R-:W-:Y:S01]  /*a250*/  LOP3.LUT R6, R5, 0x3f0, RZ, 0xc0, !PT ;  /* 0x000003f005067812 */ /* 0x000fe200078ec0ff */
[C---:B------:R-:W-:Y:S01]  /*a260*/  IMAD R7, R2.reuse, 0x800, R7 ;  /* 0x0000080002077824 */ /* 0x040fe200078e0207 */
[----:B------:R-:W-:Y:S01]  /*a270*/  LOP3.LUT R4, R3, 0x10, R4, 0xf8, !PT ;  /* 0x0000001003047812 */ /* 0x000fe200078ef804 */
[----:B------:R-:W-:Y:S01]  /*a280*/  IMAD R2, R2, 0x10, R3 ;  /* 0x0000001002027824 */ /* 0x000fe200078e0203 */
[----:B------:R-:W-:Y:S02]  /*a290*/  @P2 LOP3.LUT R17, R17, 0x8000000, RZ, 0xfc, !PT ;  /* 0x0800000011112812 */ /* 0x000fe400078efcff */
[----:B------:R-:W-:Y:S02]  /*a2a0*/  ISETP.LT.OR P2, PT, R0, 0x31, P0 ;  /* 0x000000310000780c */ /* 0x000fe40000741670 */
[----:B------:R-:W-:Y:S02]  /*a2b0*/  LOP3.LUT R17, R17, 0xfdffffff, RZ, 0xc0, !PT ;  /* 0xfdffffff11117812 */ /* 0x000fe400078ec0ff */
[----:B------:R-:W-:-:S02]  /*a2c0*/  LOP3.LUT R3, R2, 0x70, R5, 0x78, !PT ;  /* 0x0000007002037812 */ /* 0x000fc400078e7805 */
[----:B------:R-:W-:Y:S02]  /*a2d0*/  @P1 LOP3.LUT R17, R17, 0x2000000, RZ, 0xfc, !PT ;  /* 0x0200000011111812 */ /* 0x000fe400078efcff */
[----:B------:R-:W-:Y:S02]  /*a2e0*/  ISETP.LT.OR P1, PT, R0, 0x41, P0 ;  /* 0x000000410000780c */ /* 0x000fe40000721670 */
[----:B------:R-:W-:Y:S02]  /*a2f0*/  LOP3.LUT R17, R17, 0xff7fffff, RZ, 0xc0, !PT ;  /* 0xff7fffff11117812 */ /* 0x000fe400078ec0ff */
[----:B------:R-:W-:Y:S02]  /*a300*/  LOP3.LUT R2, R30, 0x80, RZ, 0xfc, !PT ;  /* 0x000000801e027812 */ /* 0x000fe400078efcff */
[----:B------:R-:W-:Y:S02]  /*a310*/  @P3 LOP3.LUT R17, R17, 0x800000, RZ, 0xfc, !PT ;  /* 0x0080000011113812 */ /* 0x000fe400078efcff */
[----:B------:R-:W-:-:S02]  /*a320*/  ISETP.LT.OR P3, PT, R0, 0x51, P0 ;  /* 0x000000510000780c */ /* 0x000fc40000761670 */
[----:B------:R-:W-:Y:S02]  /*a330*/  LOP3.LUT R17, R17, 0xffdfffff, RZ, 0xc0, !PT ;  /* 0xffdfffff11117812 */ /* 0x000fe400078ec0ff */
[----:B------:R-:W-:Y:S02]  /*a340*/  LOP3.LUT R4, R4, 0x70, R5, 0x78, !PT ;  /* 0x0000007004047812 */ /* 0x000fe400078e7805 */
[----:B------:R-:W-:Y:S02]  /*a350*/  @P2 LOP3.LUT R17, R17, 0x200000, RZ, 0xfc, !PT ;  /* 0x0020000011112812 */ /* 0x000fe400078efcff */
[----:B------:R-:W-:Y:S01]  /*a360*/  ISETP.LT.OR P2, PT, R0, 0x61, P0 ;  /* 0x000000610000780c */ /* 0x000fe20000741670 */
[----:B------:R-:W-:Y:S01]  /*a370*/  IMAD.IADD R28, R7, 0x1, R4 ;  /* 0x00000001071c7824 */ /* 0x000fe200078e0204 */
[----:B------:R-:W-:Y:S01]  /*a380*/  LOP3.LUT R17, R17, 0xfff7ffff, RZ, 0xc0, !PT ;  /* 0xfff7ffff11117812 */ /* 0x000fe200078ec0ff */
[----:B------:R-:W-:Y:S01]  /*a390*/  IMAD.IADD R4, R36, 0x1, R37 ;  /* 0x0000000124047824 */ /* 0x000fe200078e0225 */
[----:B------:R-:W-:-:S02]  /*a3a0*/  LOP3.LUT R6, R6, 0x70, R9, 0x78, !PT ;  /* 0x0000007006067812 */ /* 0x000fc400078e7809 */
[----:B------:R-:W-:Y:S02]  /*a3b0*/  @P1 LOP3.LUT R17, R17, 0x80000, RZ, 0xfc, !PT ;  /* 0x0008000011111812 */ /* 0x000fe400078efcff */
[----:B------:R-:W-:Y:S01]  /*a3c0*/  ISETP.LT.OR P1, PT, R0, 0x71, P0 ;  /* 0x000000710000780c */ /* 0x000fe20000721670 */
[----:B------:R0:W-:Y:S01]  /*a3d0*/  STL [R1], R4 ;  /* 0x0000000401007387 */ /* 0x0001e20000100800 */
[----:B------:R-:W-:Y:S02]  /*a3e0*/  LOP3.LUT R17, R17, 0xfffdffff, RZ, 0xc0, !PT ;  /* 0xfffdffff11117812 */ /* 0x000fe400078ec0ff */
[----:B------:R-:W-:Y:S02]  /*a3f0*/  ISETP.GE.AND P0, PT, R2, UR7, PT ;  /* 0x0000000702007c0c */ /* 0x000fe4000bf06270 */
[----:B------:R-:W-:Y:S02]  /*a400*/  @P3 LOP3.LUT R17, R17, 0x20000, RZ, 0xfc, !PT ;  /* 0x0002000011113812 */ /* 0x000fe400078efcff */
[----:B------:R-:W-:-:S02]  /*a410*/  ISETP.LT.OR P3, PT, R0, 0x21, P0 ;  /* 0x000000210000780c */ /* 0x000fc40000761670 */
[----:B------:R-:W-:Y:S02]  /*a420*/  LOP3.LUT R17, R17, 0xffff7fff, RZ, 0xc0, !PT ;  /* 0xffff7fff11117812 */ /* 0x000fe400078ec0ff */
[----:B------:R-:W-:Y:S02]  /*a430*/  LOP3.LUT R16, R3, 0xc00, R16, 0xf8, !PT ;  /* 0x00000c0003107812 */ /* 0x000fe400078ef810 */
[----:B------:R-:W-:Y:S02]  /*a440*/  @P2 LOP3.LUT R17, R17, 0x8000, RZ, 0xfc, !PT ;  /* 0x0000800011112812 */ /* 0x000fe400078efcff */
[----:B------:R-:W-:Y:S01]  /*a450*/  ISETP.LT.OR P2, PT, R0, 0x1, P0 ;  /* 0x000000010000780c */ /* 0x000fe20000741670 */
[----:B0-----:R-:W-:Y:S01]  /*a460*/  IMAD.IADD R4, R36, 0x1, R16 ;  /* 0x0000000124047824 */ /* 0x001fe200078e0210 */
[----:B------:R-:W-:Y:S02]  /*a470*/  LOP3.LUT R17, R17, 0xdfffffff, RZ, 0xc0, !PT ;  /* 0xdfffffff11117812 */ /* 0x000fe400078ec0ff */
[----:B------:R-:W-:-:S02]  /*a480*/  LOP3.LUT R33, R6, 0x400, R5, 0xf8, !PT ;  /* 0x0000040006217812 */ /* 0x000fc400078ef805 */
[----:B------:R-:W-:Y:S01]  /*a490*/  @P1 LOP3.LUT R17, R17, 0x20000000, RZ, 0xfc, !PT ;  /* 0x2000000011111812 */ /* 0x000fe200078efcff */
[----:B------:R0:W-:Y:S01]  /*a4a0*/  STL [R1+0x8], R4 ;  /* 0x0000080401007387 */ /* 0x0001e20000100800 */
[----:B------:R-:W-:Y:S01]  /*a4b0*/  ISETP.LT.OR P1, PT, R0, 0x11, P0 ;  /* 0x000000110000780c */ /* 0x000fe20000721670 */
[----:B------:R-:W-:Y:S01]  /*a4c0*/  VIADD R3, R33, UR41 ;  /* 0x0000002921037c36 */ /* 0x000fe20008000000 */
[----:B------:R-:W-:Y:S01]  /*a4d0*/  LOP3.LUT R17, R17, 0xfbffffff, RZ, 0xc0, !PT ;  /* 0xfbffffff11117812 */ /* 0x000fe200078ec0ff */
[----:B------:R0:W-:Y:S01]  /*a4e0*/  STL [R1+0x4], R0 ;  /* 0x0000040001007387 */ /* 0x0001e20000100800 */
[----:B------:R-:W-:Y:S02]  /*a4f0*/  LOP3.LUT R8, R10, 0x70, R5, 0xf8, !PT ;  /* 0x000000700a087812 */ /* 0x000fe400078ef805 */
[----:B------:R-:W-:Y:S02]  /*a500*/  @P2 LOP3.LUT R17, R17, 0x4000000, RZ, 0xfc, !PT ;  /* 0x0400000011112812 */ /* 0x000fe400078efcff */
[----:B------:R-:W-:-:S02]  /*a510*/  ISETP.LT.OR P2, PT, R0, 0x31, P0 ;  /* 0x000000310000780c */ /* 0x000fc40000741670 */
[----:B------:R-:W-:Y:S02]  /*a520*/  LOP3.LUT R17, R17, 0xfeffffff, RZ, 0xc0, !PT ;  /* 0xfeffffff11117812 */ /* 0x000fe400078ec0ff */
[----:B------:R-:W-:Y:S02]  /*a530*/  LOP3.LUT R3, R8, UR4, RZ, 0xfc, !PT ;  /* 0x0000000408037c12 */ /* 0x000fe4000f8efcff */
[----:B------:R-:W-:Y:S02]  /*a540*/  @P1 LOP3.LUT R17, R17, 0x1000000, RZ, 0xfc, !PT ;  /* 0x0100000011111812 */ /* 0x000fe400078efcff */
[----:B------:R-:W-:Y:S01]  /*a550*/  ISETP.LT.OR P1, PT, R0, 0x41, P0 ;  /* 0x000000410000780c */ /* 0x000fe20000721670 */
[----:B------:R0:W-:Y:S01]  /*a560*/  STL [R1+0xc], R3 ;  /* 0x00000c0301007387 */ /* 0x0001e20000100800 */
[----:B------:R-:W-:-:S04]  /*a570*/  LOP3.LUT R17, R17, 0xffbfffff, RZ, 0xc0, !PT ;  /* 0xffbfffff11117812 */ /* 0x000fc800078ec0ff */
[----:B------:R-:W-:Y:S02]  /*a580*/  @P3 LOP3.LUT R17, R17, 0x400000, RZ, 0xfc, !PT ;  /* 0x0040000011113812 */ /* 0x000fe400078efcff */
[----:B------:R-:W-:Y:S02]  /*a590*/  ISETP.LT.OR P3, PT, R0, 0x51, P0 ;  /* 0x000000510000780c */ /* 0x000fe40000761670 */
[----:B------:R-:W-:-:S04]  /*a5a0*/  LOP3.LUT R17, R17, 0xffefffff, RZ, 0xc0, !PT ;  /* 0xffefffff11117812 */ /* 0x000fc800078ec0ff */
[----:B------:R-:W-:Y:S02]  /*a5b0*/  @P2 LOP3.LUT R17, R17, 0x100000, RZ, 0xfc, !PT ;  /* 0x0010000011112812 */ /* 0x000fe400078efcff */
[----:B------:R-:W-:Y:S02]  /*a5c0*/  ISETP.LT.OR P2, PT, R0, 0x61, P0 ;  /* 0x000000610000780c */ /* 0x000fe40000741670 */
[----:B------:R-:W-:-:S04]  /*a5d0*/  LOP3.LUT R17, R17, 0xfffbffff, RZ, 0xc0, !PT ;  /* 0xfffbffff11117812 */ /* 0x000fc800078ec0ff */
[----:B------:R-:W-:Y:S02]  /*a5e0*/  @P1 LOP3.LUT R17, R17, 0x40000, RZ, 0xfc, !PT ;  /* 0x0004000011111812 */ /* 0x000fe400078efcff */
[----:B------:R-:W-:Y:S02]  /*a5f0*/  ISETP.LT.OR P1, PT, R0, 0x71, P0 ;  /* 0x000000710000780c */ /* 0x000fe40000721670 */
[----:B------:R-:W-:Y:S02]  /*a600*/  LOP3.LUT R17, R17, 0xfffeffff, RZ, 0xc0, !PT ;  /* 0xfffeffff11117812 */ /* 0x000fe400078ec0ff */
[----:B------:R-:W-:Y:S02]  /*a610*/  ISETP.GE.AND P0, PT, R2, UR7, PT ;  /* 0x0000000702007c0c */ /* 0x000fe4000bf06270 */
[----:B------:R-:W-:-:S04]  /*a620*/  @P3 LOP3.LUT R17, R17, 0x10000, RZ, 0xfc, !PT ;  /* 0x0001000011113812 */ /* 0x000fc800078efcff */
[----:B------:R-:W-:-:S04]  /*a630*/  LOP3.LUT R17, R17, 0xffffbfff, RZ, 0xc0, !PT ;  /* 0xffffbfff11117812 */ /* 0x000fc800078ec0ff */
[----:B------:R-:W-:Y:S02]  /*a640*/  @P2 LOP3.LUT R17, R17, 0x4000, RZ, 0xfc, !PT ;  /* 0x0000400011112812 */ /* 0x000fe400078efcff */
[----:B------:R-:W-:Y:S02]  /*a650*/  ISETP.GE.AND P2, PT, R0, 0x11, PT ;  /* 0x000000110000780c */ /* 0x000fe40003f46270 */
[----:B------:R-:W-:-:S04]  /*a660*/  LOP3.LUT R17, R17, 0xfffffffe, RZ, 0xc0, !PT ;  /* 0xfffffffe11117812 */ /* 0x000fc800078ec0ff */
[----:B------:R-:W-:-:S04]  /*a670*/  LOP3.LUT R17, R17, 0xefffffff, RZ, 0xc0, !PT ;  /* 0xefffffff11117812 */ /* 0x000fc800078ec0ff */
[----:B------:R-:W-:Y:S02]  /*a680*/  @P1 LOP3.LUT R17, R17, 0x10000000, RZ, 0xfc, !PT ;  /* 0x1000000011111812 */ /* 0x000fe400078efcff */
[----:B------:R-:W-:Y:S02]  /*a690*/  ISETP.GE.AND P1, PT, R2, UR8, PT ;  /* 0x0000000802007c0c */ /* 0x000fe4000bf26270 */
[----:B------:R-:W-:Y:S02]  /*a6a0*/  @P0 LOP3.LUT R17, R17, 0x1, RZ, 0xfc, !PT ;  /* 0x0000000111110812 */ /* 0x000fe400078efcff */
[----:B------:R-:W-:Y:S02]  /*a6b0*/  ISETP.GE.AND P0, PT, R0, 0x1, PT ;  /* 0x000000010000780c */ /* 0x000fe40003f06270 */
[----:B------:R-:W-:-:S07]  /*a6c0*/  LOP3.LUT R17, R17, 0xfffff7ff, RZ, 0xc0, !PT ;  /* 0xfffff7ff11117812 */ /* 0x000fce00078ec0ff */
[----:B------:R-:W-:Y:S02]  /*a6d0*/  @P1 LOP3.LUT R17, R17, 0x800, RZ, 0xfc, !PT ;  /* 0x0000080011111812 */ /* 0x000fe400078efcff */
[----:B------:R-:W-:Y:S02]  /*a6e0*/  ISETP.GE.AND P1, PT, R0, 0x21, PT ;  /* 0x000000210000780c */ /* 0x000fe40003f26270 */
[----:B------:R-:W-:-:S04]  /*a6f0*/  LOP3.LUT R17, R17, 0xfffffbff, RZ, 0xc0, !PT ;  /* 0xfffffbff11117812 */ /* 0x000fc800078ec0ff */
        /* <DEDUP_REMOVED lines=16> */
[----:B------:R-:W-:Y:S02]  /*a800*/  ISETP.GE.AND P1, PT, R30, UR7, PT ;  /* 0x000000071e007c0c */ /* 0x000fe4000bf26270 */
[----:B------:R-:W-:-:S04]  /*a810*/  LOP3.LUT R17, R17, 0xffffffef, RZ, 0xc0, !PT ;  /* 0xffffffef11117812 */ /* 0x000fc800078ec0ff */
[----:B------:R-:W-:Y:S02]  /*a820*/  @P0 LOP3.LUT R17, R17, 0x10, RZ, 0xfc, !PT ;  /* 0x0000001011110812 */ /* 0x000fe400078efcff */
[----:B------:R-:W-:Y:S02]  /*a830*/  ISETP.GE.AND P0, PT, R30, UR8, PT ;  /* 0x000000081e007c0c */ /* 0x000fe4000bf06270 */
[----:B------:R-:W-:-:S04]  /*a840*/  LOP3.LUT R17, R17, 0xffffdfff, RZ, 0xc0, !PT ;  /* 0xffffdfff11117812 */ /* 0x000fc800078ec0ff */
[----:B------:R-:W-:-:S04]  /*a850*/  @P2 LOP3.LUT R17, R17, 0x2000, RZ, 0xfc, !PT ;  /* 0x0000200011112812 */ /* 0x000fc800078efcff */
[----:B------:R-:W-:-:S04]  /*a860*/  LOP3.LUT R17, R17, 0xffffefff, RZ, 0xc0, !PT ;  /* 0xffffefff11117812 */ /* 0x000fc800078ec0ff */
[----:B------:R-:W-:-:S04]  /*a870*/  LOP3.LUT R17, R17, 0xfffffffd, RZ, 0xc0, !PT ;  /* 0xfffffffd11117812 */ /* 0x000fc800078ec0ff */
[----:B------:R-:W-:-:S04]  /*a880*/  @P1 LOP3.LUT R17, R17, 0x2, RZ, 0xfc, !PT ;  /* 0x0000000211111812 */ /* 0x000fc800078efcff */
[----:B0-----:R-:W-:-:S07]  /*a890*/  @P0 LOP3.LUT R17, R17, 0x1000, RZ, 0xfc, !PT ;  /* 0x0000100011110812 */ /* 0x001fce00078efcff */
.L_x_90:
[----:B------:R-:W-:Y:S01]  /*a8a0*/  ULDC UR4, c[0x0][0xc38] ;  /* 0x00030e0000047ab9 */ /* 0x000fe20000000800 */
[----:B------:R-:W-:Y:S01]  /*a8b0*/  ULDC.64 UR8, c[0x0][0xa28] ;  /* 0x00028a0000087ab9 */ /* 0x000fe20000000a00 */
[----:B------:R-:W-:Y:S01]  /*a8c0*/  UISETP.NE.AND UP0, UPT, UR4, 0x1, UPT ;  /* 0x000000010400788c */ /* 0x000fe2000bf05270 */
[----:B------:R-:W-:Y:S01]  /*a8d0*/  ISETP.NE.U32.AND P0, PT, RZ, UR8, PT ;  /* 0x00000008ff007c0c */ /* 0x000fe2000bf05070 */
[----:B------:R-:W-:Y:S01]  /*a8e0*/  UMOV UR43, UR37 ;  /* 0x00000025002b7c82 */ /* 0x000fe20008000000 */
[----:B------:R-:W-:Y:S01]  /*a8f0*/  ULDC UR4, c[0x0][0xc44] ;  /* 0x0003110000047ab9 */ /* 0x000fe20000000800 */
[----:B------:R-:W-:Y:S01]  /*a900*/  UIADD3 UR11, UR41, 0x28400, URZ ;  /* 0x00028400290b7890 */ /* 0x000fe2000fffe03f */
[----:B------:R-:W-:Y:S01]  /*a910*/  ISETP.NE.AND.EX P0, PT, RZ, UR9, PT, P0 ;  /* 0x00000009ff007c0c */ /* 0x000fe2000bf05300 */
[----:B------:R-:W-:Y:S01]  /*a920*/  UISETP.NE.AND UP1, UPT, UR4, 0x1, UPT ;  /* 0x000000010400788c */ /* 0x000fe2000bf25270 */
[----:B------:R-:W-:-:S04]  /*a930*/  IMAD.MOV.U32 R35, RZ, RZ, RZ ;  /* 0x000000ffff237224 */ /* 0x000fc800078e00ff */
[----:B------:R-:W-:Y:S01]  /*a940*/  @UP0 ULDC UR4, c[0x0][0xc3c] ;  /* 0x00030f0000040ab9 */ /* 0x000fe20000000800 */
[----:B------:R-:W-:Y:S01]  /*a950*/  @UP0 ULDC UR10, c[0x0][0xc40] ;  /* 0x00031000000a0ab9 */ /* 0x000fe20000000800 */
[----:B------:R-:W-:-:S04]  /*a960*/  UIMAD.WIDE.U32 UR4, UR37, UR4, URZ ;  /* 0x00000004250472a5 */ /* 0x000fc8000f8e003f */
[----:B------:R-:W-:Y:S01]  /*a970*/  @UP0 USHF.R.U32.HI UR43, URZ, UR10, UR5 ;  /* 0x0000000a3f2b0299 */ /* 0x000fe20008011605 */
[----:B------:R-:W-:Y:S01]  /*a980*/  @UP1 ULDC.64 UR6, c[0x0][0xc48] ;  /* 0x0003120000061ab9 */ /* 0x000fe20000000a00 */
[----:B------:R-:W-:Y:S02]  /*a990*/  ULOP3.LUT UP0, URZ, UR11, 0x3ff, URZ, 0xc0, !UPT ;  /* 0x000003ff0b3f7892 */ /* 0x000fe4000f80c03f */
[----:B------:R-:W-:-:S03]  /*a9a0*/  UIMAD.WIDE.U32 UR4, UR43, UR6, URZ ;  /* 0x000000062b0472a5 */ /* 0x000fc6000f8e003f */
[----:B------:R-:W-:Y:S01]  /*a9b0*/  UMOV UR44, UR43 ;  /* 0x0000002b002c7c82 */ /* 0x000fe20008000000 */
[----:B------:R-:W-:Y:S01]  /*a9c0*/  @UP1 USHF.R.U32.HI UR44, URZ, UR7, UR5 ;  /* 0x000000073f2c1299 */ /* 0x000fe20008011605 */
[----:B0-----:R-:W-:Y:S11]  /*a9d0*/  @!P0 BRA `(.L_x_41) ;  /* 0x0000000000148947 */ /* 0x001ff60003800000 */
[----:B------:R-:W-:Y:S02]  /*a9e0*/  ULDC.64 UR4, c[0x0][0xa28] ;  /* 0x00028a0000047ab9 */ /* 0x000fe40000000a00 */
[----:B------:R-:W-:-:S06]  /*a9f0*/  UIMAD.WIDE UR4, UR44, 0x4, UR4 ;  /* 0x000000042c0478a5 */ /* 0x000fcc000f8e0204 */
[----:B------:R-:W-:Y:S02]  /*aa00*/  IMAD.U32 R2, RZ, RZ, UR4 ;  /* 0x00000004ff027e24 */ /* 0x000fe4000f8e00ff */
[----:B------:R-:W-:-:S05]  /*aa10*/  IMAD.U32 R3, RZ, RZ, UR5 ;  /* 0x00000005ff037e24 */ /* 0x000fca000f8e00ff */
[----:B------:R0:W5:Y:S02]  /*aa20*/  LDG.E R35, desc[UR48][R2.64] ;  /* 0x0000003002237981 */ /* 0x000164000c1e1900 */
.L_x_41:
[----:B------:R-:W-:-:S13]  /*aa30*/  PLOP3.LUT P0, PT, PT, PT, UP0, 0x80, 0x0 ;  /* 0x000000000000781c */ /* 0x000fda0003f0f008 */
[----:B------:R-:W-:Y:S05]  /*aa40*/  @!P0 BRA `(.L_x_42) ;  /* 0x0000000000408947 */ /* 0x000fea0003800000 */
[----:B0-----:R-:W-:Y:S01]  /*aa50*/  MOV R2, 0x0 ;  /* 0x0000000000027802 */ /* 0x001fe20000000f00 */
[----:B------:R-:W-:Y:S01]  /*aa60*/  ULDC.64 UR6, c[0x4][0x1b0] ;  /* 0x01006c0000067ab9 */ /* 0x000fe20000000a00 */
[----:B------:R-:W-:Y:S01]  /*aa70*/  ULDC.64 UR8, c[0x4][0x1b8] ;  /* 0x01006e0000087ab9 */ /* 0x000fe20000000a00 */
[----:B------:R-:W-:Y:S01]  /*aa80*/  ULDC.64 UR4, c[0x4][0x100] ;  /* 0x0100400000047ab9 */ /* 0x000fe20000000a00 */
[----:B------:R-:W-:Y:S02]  /*aa90*/  IMAD.U32 R4, RZ, RZ, UR6 ;  /* 0x00000006ff047e24 */ /* 0x000fe4000f8e00ff */
[----:B------:R-:W0:Y:S01]  /*aaa0*/  LDC.64 R2, c[0x4][R2] ;  /* 0x0100000002027b82 */ /* 0x000e220000000a00 */
[----:B------:R-:W-:Y:S02]  /*aab0*/  IMAD.U32 R5, RZ, RZ, UR7 ;  /* 0x00000007ff057e24 */ /* 0x000fe4000f8e00ff */
[----:B------:R-:W-:Y:S02]  /*aac0*/  IMAD.U32 R6, RZ, RZ, UR8 ;  /* 0x00000008ff067e24 */ /* 0x000fe4000f8e00ff */
[----:B------:R-:W-:-:S02]  /*aad0*/  IMAD.U32 R7, RZ, RZ, UR9 ;  /* 0x00000009ff077e24 */ /* 0x000fc4000f8e00ff */
[----:B------:R-:W-:Y:S02]  /*aae0*/  IMAD.U32 R10, RZ, RZ, UR4 ;  /* 0x00000004ff0a7e24 */ /* 0x000fe4000f8e00ff */
[----:B------:R-:W-:Y:S02]  /*aaf0*/  IMAD.U32 R11, RZ, RZ, UR5 ;  /* 0x00000005ff0b7e24 */ /* 0x000fe4000f8e00ff */
[----:B------:R-:W-:Y:S02]  /*ab00*/  IMAD.MOV.U32 R8, RZ, RZ, 0x70 ;  /* 0x00000070ff087424 */ /* 0x000fe400078e00ff */
[----:B------:R-:W-:Y:S02]  /*ab10*/  IMAD.MOV.U32 R12, RZ, RZ, 0x1 ;  /* 0x00000001ff0c7424 */ /* 0x000fe400078e00ff */
[----:B------:R-:W-:-:S07]  /*ab20*/  IMAD.MOV.U32 R13, RZ, RZ, RZ ;  /* 0x000000ffff0d7224 */ /* 0x000fce00078e00ff */
[----:B------:R-:W-:-:S07]  /*ab30*/  LEPC R20, `(.L_x_42) ;  /* 0x000000001014794e */ /* 0x000fce0000000000 */
[----:B0----5:R-:W-:Y:S05]  /*ab40*/  CALL.ABS.NOINC R2 ;  /* 0x0000000002007343 */ /* 0x021fea0003c00000 */
.L_x_42:
[----:B------:R-:W-:Y:S01]  /*ab50*/  UIADD3 UR4, UR41, 0x10400, URZ ;  /* 0x0001040029047890 */ /* 0x000fe2000fffe03f */
[----:B------:R-:W-:-:S05]  /*ab60*/  LOP3.LUT R17, R17, 0xfffffffb, RZ, 0xc0, !PT ;  /* 0xfffffffb11117812 */ /* 0x000fca00078ec0ff */
[----:B------:R-:W-:-:S05]  /*ab70*/  IMAD.U32 R18, RZ, RZ, UR4 ;  /* 0x00000004ff127e24 */ /* 0x000fca000f8e00ff */
[----:B------:R-:W-:-:S13]  /*ab80*/  LOP3.LUT P0, RZ, R18, 0x3ff, RZ, 0xc0, !PT ;  /* 0x000003ff12ff7812 */ /* 0x000fda000780c0ff */
[----:B------:R-:W-:Y:S01]  /*ab90*/  @P0 LOP3.LUT R17, R17, 0x4, RZ, 0xfc, !PT ;  /* 0x0000000411110812 */ /* 0x000fe200078efcff */
[----:B------:R-:W-:Y:S06]  /*aba0*/  @!P0 BRA `(.L_x_43) ;  /* 0x0000000000408947 */ /* 0x000fec0003800000 */
[----:B0-----:R-:W-:Y:S01]  /*abb0*/  MOV R2, 0x0 ;  /* 0x0000000000027802 */ /* 0x001fe20000000f00 */
[----:B------:R-:W-:Y:S01]  /*abc0*/  ULDC.64 UR6, c[0x4][0x1b0] ;  /* 0x01006c0000067ab9 */ /* 0x000fe20000000a00 */
[----:B------:R-:W-:Y:S01]  /*abd0*/  ULDC.64 UR8, c[0x4][0x1b8] ;  /* 0x01006e0000087ab9 */ /* 0x000fe20000000a00 */
[----:B------:R-:W-:Y:S01]  /*abe0*/  ULDC.64 UR4, c[0x4][0x108] ;  /* 0x0100420000047ab9 */ /* 0x000fe20000000a00 */
[----:B------:R-:W-:Y:S01]  /*abf0*/  IMAD.U32 R4, RZ, RZ, UR6 ;  /* 0x00000006ff047e24 */ /* 0x000fe2000f8e00ff */
[----:B------:R-:W-:Y:S01]  /*ac00*/  MOV R6, UR8 ;  /* 0x0000000800067c02 */ /* 0x000fe20008000f00 */
[----:B------:R-:W0:Y:S01]  /*ac10*/  LDC.64 R2, c[0x4][R2] ;  /* 0x0100000002027b82 */ /* 0x000e220000000a00 */
[----:B------:R-:W-:Y:S02]  /*ac20*/  IMAD.U32 R5, RZ, RZ, UR7 ;  /* 0x00000007ff057e24 */ /* 0x000fe4000f8e00ff */
[----:B------:R-:W-:Y:S02]  /*ac30*/  IMAD.U32 R7, RZ, RZ, UR9 ;  /* 0x00000009ff077e24 */ /* 0x000fe4000f8e00ff */
[----:B------:R-:W-:-:S02]  /*ac40*/  IMAD.U32 R10, RZ, RZ, UR4 ;  /* 0x00000004ff0a7e24 */ /* 0x000fc4000f8e00ff */
[----:B------:R-:W-:Y:S02]  /*ac50*/  IMAD.U32 R11, RZ, RZ, UR5 ;  /* 0x00000005ff0b7e24 */ /* 0x000fe4000f8e00ff */
[----:B------:R-:W-:Y:S02]  /*ac60*/  IMAD.MOV.U32 R8, RZ, RZ, 0x70 ;  /* 0x00000070ff087424 */ /* 0x000fe400078e00ff */
[----:B------:R-:W-:Y:S02]  /*ac70*/  IMAD.MOV.U32 R12, RZ, RZ, 0x1 ;  /* 0x00000001ff0c7424 */ /* 0x000fe400078e00ff */
[----:B------:R-:W-:-:S07]  /*ac80*/  IMAD.MOV.U32 R13, RZ, RZ, RZ ;  /* 0x000000ffff0d7224 */ /* 0x000fce00078e00ff */
[----:B------:R-:W-:-:S07]  /*ac90*/  LEPC R20, `(.L_x_43) ;  /* 0x000000001014794e */ /* 0x000fce0000000000 */
[----:B0----5:R-:W-:Y:S05]  /*aca0*/  CALL.ABS.NOINC R2 ;  /* 0x0000000002007343 */ /* 0x021fea0003c00000 */
.L_x_43:
[----:B------:R-:W-:-:S04]  /*acb0*/  IMAD.U32 R19, RZ, RZ, UR41 ;  /* 0x00000029ff137e24 */ /* 0x000fc8000f8e00ff */
[----:B------:R-:W-:-:S05]  /*acc0*/  VIADD R26, R19, 0x400 ;  /* 0x00000400131a7836 */ /* 0x000fca0000000000 */
[----:B------:R-:W-:-:S13]  /*acd0*/  LOP3.LUT P0, RZ, R26, 0x3ff, RZ, 0xc0, !PT ;  /* 0x000003ff1aff7812 */ /* 0x000fda000780c0ff */
        /* <DEDUP_REMOVED lines=17> */
.L_x_44:
[----:B------:R-:W-:-:S13]  /*adf0*/  LOP3.LUT P6, RZ, R18, 0x3ff, RZ, 0xc0, !PT ;  /* 0x000003ff12ff7812 */ /* 0x000fda00078cc0ff */
[----:B------:R-:W-:Y:S05]  /*ae00*/  @!P6 BRA `(.L_x_45) ;  /* 0x000000000040e947 */ /* 0x000fea0003800000 */
        /* <DEDUP_REMOVED lines=16> */
.L_x_45:
[----:B------:R-:W-:Y:S01]  /*af10*/  ULDC.64 UR4, c[0x0][0x9f8] ;  /* 0x00027e0000047ab9 */ /* 0x000fe20000000a00 */
[----:B------:R-:W-:Y:S01]  /*af20*/  IMAD.U32 R31, RZ, RZ, UR44 ;  /* 0x0000002cff1f7e24 */ /* 0x000fe2000f8e00ff */
[----:B------:R-:W-:Y:S01]  /*af30*/  UISETP.NE.U32.AND UP0, UPT, UR4, URZ, UPT ;  /* 0x0000003f0400728c */ /* 0x000fe2000bf05070 */
[----:B------:R-:W1:Y:S03]  /*af40*/  LDC R10, c[0x0][0x430] ;  /* 0x00010c00ff0a7b82 */ /* 0x000e660000000800 */
[----:B------:R-:W-:-:S06]  /*af50*/  UISETP.NE.AND.EX UP0, UPT, UR5, URZ, UPT, UP0 ;  /* 0x0000003f0500728c */ /* 0x000fcc000bf05300 */
[----:B------:R-:W-:-:S05]  /*af60*/  PLOP3.LUT P0, PT, PT, PT, UP0, 0x80, 0x0 ;  /* 0x000000000000781c */ /* 0x000fca0003f0f008 */
[----:B------:R-:W-:Y:S02]  /*af70*/  @UP0 ULDC.64 UR4, c[0x0][0x9f8] ;  /* 0x00027e0000040ab9 */ /* 0x000fe40000000a00 */
[----:B------:R-:W-:-:S06]  /*af80*/  @UP0 UIMAD.WIDE UR4, UR44, 0x4, UR4 ;  /* 0x000000042c0408a5 */ /* 0x000fcc000f8e0204 */
[----:B0-----:R-:W-:Y:S02]  /*af90*/  IMAD.U32 R2, RZ, RZ, UR4 ;  /* 0x00000004ff027e24 */ /* 0x001fe4000f8e00ff */
[----:B------:R-:W-:-:S05]  /*afa0*/  IMAD.U32 R3, RZ, RZ, UR5 ;  /* 0x00000005ff037e24 */ /* 0x000fca000f8e00ff */
[----:B------:R0:W5:Y:S01]  /*afb0*/  @P0 LDG.E R31, desc[UR48][R2.64] ;  /* 0x00000030021f0981 */ /* 0x000162000c1e1900 */
[----:B------:R-:W-:-:S03]  /*afc0*/  UMOV UR4, 0xffffffff ;  /* 0xffffffff00047882 */ /* 0x000fc60000000000 */
[----:B------:R-:W-:Y:S05]  /*afd0*/  BRA.DIV UR4, `(.L_x_46) ;  /* 0x0000004604007947 */ /* 0x000fea000b800000 */
.L_x_107:
[----:B------:R-:W2:Y:S01]  /*afe0*/  LDL R0, [R1+0xc] ;  /* 0x00000c0001007983 */ /* 0x000ea20000100800 */
[----:B-1----:R-:W-:Y:S02]  /*aff0*/  ISETP.NE.AND P1, PT, R10, 0x1, PT ;  /* 0x000000010a00780c */ /* 0x002fe40003f25270 */
[----:B-----5:R-:W-:Y:S02]  /*b000*/  SHF.R.S32.HI R34, RZ, 0x1f, R31 ;  /* 0x0000001fff227819 */ /* 0x020fe4000001141f */
[----:B------:R-:W-:-:S09]  /*b010*/  LOP3.LUT R17, R17, 0xfffffff7, RZ, 0xc0, !PT ;  /* 0xfffffff711117812 */ /* 0x000fd200078ec0ff */
[----:B------:R-:W1:Y:S01]  /*b020*/  @P1 LDC R5, c[0x0][0x434] ;  /* 0x00010d00ff051b82 */ /* 0x000e620000000800 */
[----:B------:R-:W-:-:S07]  /*b030*/  @P1 LOP3.LUT R17, R17, 0x8, RZ, 0xfc, !PT ;  /* 0x0000000811111812 */ /* 0x000fce00078efcff */
[----:B------:R-:W3:Y:S01]  /*b040*/  @P1 LDC R7, c[0x0][0x438] ;  /* 0x00010e00ff071b82 */ /* 0x000ee20000000800 */
[----:B------:R-:W-:Y:S01]  /*b050*/  IMAD R24, RZ, RZ, -UR44 ;  /* 0x8000002cff187e24 */ /* 0x000fe2000f8e02ff */
[----:B------:R-:W-:Y:S02]  /*b060*/  LOP3.LUT R17, R17, 0xfffffffb, RZ, 0xc0, !PT ;  /* 0xfffffffb11117812 */ /* 0x000fe400078ec0ff */
[C---:B--2---:R-:W-:Y:S01]  /*b070*/  ISETP.GE.AND P0, PT, R0.reuse, UR39, PT ;  /* 0x0000002700007c0c */ /* 0x044fe2000bf06270 */
[----:B------:R-:W-:-:S04]  /*b080*/  IMAD.IADD R8, R0, 0x1, R35 ;  /* 0x0000000100087824 */ /* 0x000fc800078e0223 */
[----:B-1----:R-:W-:-:S04]  /*b090*/  @P1 IMAD.HI.U32 R0, R8, R5, RZ ;  /* 0x0000000508001227 */ /* 0x002fc800078e00ff */
[----:B------:R-:W-:Y:S01]  /*b0a0*/  IMAD.MOV.U32 R6, RZ, RZ, R8 ;  /* 0x000000ffff067224 */ /* 0x000fe200078e0008 */
[----:B---3--:R-:W-:-:S03]  /*b0b0*/  @P1 SHF.R.U32.HI R6, RZ, R7, R0 ;  /* 0x00000007ff061219 */ /* 0x008fc60000011600 */
[----:B0-----:R-:W0:Y:S01]  /*b0c0*/  @!P0 LDC.64 R2, c[0x0][0x428] ;  /* 0x00010a00ff028b82 */ /* 0x001e220000000a00 */
[----:B------:R-:W-:-:S07]  /*b0d0*/  @!P0 SHF.R.S32.HI R7, RZ, 0x1f, R6 ;  /* 0x0000001fff078819 */ /* 0x000fce0000011406 */
[----:B------:R-:W1:Y:S01]  /*b0e0*/  @!P0 LDC.64 R4, c[0x0][0x418] ;  /* 0x00010600ff048b82 */ /* 0x000e620000000a00 */
[----:B0-----:R-:W-:-:S04]  /*b0f0*/  @!P0 IMAD R0, R34, R2, RZ ;  /* 0x0000000222008224 */ /* 0x001fc800078e02ff */
[C---:B------:R-:W-:Y:S02]  /*b100*/  @!P0 IMAD R9, R31.reuse, R3, R0 ;  /* 0x000000031f098224 */ /* 0x040fe400078e0200 */
[----:B------:R-:W-:Y:S02]  /*b110*/  @!P0 IMAD.WIDE.U32 R2, R31, R2, R6 ;  /* 0x000000021f028225 */ /* 0x000fe400078e0006 */
[----:B------:R-:W0:Y:S02]  /*b120*/  LDC R7, c[0x0][0xc44] ;  /* 0x00031100ff077b82 */ /* 0x000e240000000800 */
[----:B------:R-:W-:Y:S01]  /*b130*/  @!P0 IMAD.IADD R0, R3, 0x1, R9 ;  /* 0x0000000103008824 */ /* 0x000fe200078e0209 */
[----:B-1----:R-:W-:-:S04]  /*b140*/  @!P0 LEA R4, P1, R2, R4, 0x2 ;  /* 0x0000000402048211 */ /* 0x002fc800078210ff */
[----:B------:R-:W-:Y:S01]  /*b150*/  @!P0 LEA.HI.X R5, R2, R5, R0, 0x2, P1 ;  /* 0x0000000502058211 */ /* 0x000fe200008f1400 */
[----:B------:R-:W-:Y:S02]  /*b160*/  IMAD.U32 R2, RZ, RZ, UR46 ;  /* 0x0000002eff027e24 */ /* 0x000fe4000f8e00ff */
[----:B------:R-:W-:-:S03]  /*b170*/  IMAD.MOV.U32 R0, RZ, RZ, RZ ;  /* 0x000000ffff007224 */ /* 0x000fc600078e00ff */
[----:B------:R-:W-:Y:S01]  /*b180*/  ISETP.NE.AND P2, PT, R2, 0x3, PT ;  /* 0x000000030200780c */ /* 0x000fe20003f45270 */
[----:B------:R-:W-:Y:S02]  /*b190*/  IMAD.MOV R3, RZ, RZ, -R6 ;  /* 0x000000ffff037224 */ /* 0x000fe400078e0a06 */
[----:B------:R1:W5:Y:S01]  /*b1a0*/  @!P0 LDG.E R0, desc[UR48][R4.64] ;  /* 0x0000003004008981 */ /* 0x000362000c1e1900 */
[----:B0-----:R-:W-:Y:S02]  /*b1b0*/  IMAD R24, R7, R24, UR43 ;  /* 0x0000002b07187e24 */ /* 0x001fe4000f8e0218 */
[----:B-1----:R-:W-:-:S07]  /*b1c0*/  IMAD R4, R10, R3, R8 ;  /* 0x000000030a047224 */ /* 0x002fce00078e0208 */
[----:B------:R-:W-:Y:S02]  /*b1d0*/  @P2 LOP3.LUT R17, R17, 0x4, RZ, 0xfc, !PT ;  /* 0x0000000411112812 */ /* 0x000fe400078efcff */
[----:B------:R-:W-:Y:S01]  /*b1e0*/  SHF.R.S32.HI R32, RZ, 0x1f, R24 ;  /* 0x0000001fff207819 */ /* 0x000fe20000011418 */
[----:B------:R-:W-:Y:S06]  /*b1f0*/  @!P2 BRA `(.L_x_47) ;  /* 0x000000000004a947 */ /* 0x000fec0003800000 */
[----:B------:R-:W-:Y:S01]  /*b200*/  BPT.TRAP 0x1 ;  /* 0x000000040000795c */ /* 0x000fe20000300000 */
.L_x_47:
[----:B------:R-:W-:Y:S01]  /*b210*/  LEA R6, R25, UR41, 0x3 ;  /* 0x0000002919067c11 */ /* 0x000fe2000f8e18ff */
[----:B------:R-:W-:Y:S01]  /*b220*/  BSSY B0, `(.L_x_48) ;  /* 0x0000005000007945 */ /* 0x000fe20003800000 */
[----:B------:R-:W-:Y:S02]  /*b230*/  SHF.L.U32 R18, R29, 0x1f, RZ ;  /* 0x0000001f1d127819 */ /* 0x000fe400000006ff */
[----:B------:R-:W-:Y:S02]  /*b240*/  SHF.R.S32.HI R9, RZ, 0x1f, R4 ;  /* 0x0000001fff097819 */ /* 0x000fe40000011404 */
[----:B------:R-:W0:Y:S02]  /*b250*/  SYNCS.PHASECHK.TRANS64.TRYWAIT P0, [R6+URZ+0x38880], R18 ;  /* 0x03888012060075a7 */ /* 0x000e24000800017f */
[----:B0-----:R-:W-:Y:S05]  /*b260*/  @!P0 BRA `(.L_x_49) ;  /* 0x0000004000888947 */ /* 0x001fea0003800000 */
.L_x_108:
[----:B------:R-:W-:Y:S05]  /*b270*/  BSYNC B0 ;  /* 0x0000000000007941 */ /* 0x000fea0003800000 */
.L_x_48:
[----:B------:R-:W-:Y:S01]  /*b280*/  ULDC.64 UR4, c[0x0][0x328] ;  /* 0x0000ca0000047ab9 */ /* 0x000fe20000000a00 */
[----:B-----5:R-:W-:Y:S01]  /*b290*/  SHF.R.S32.HI R10, RZ, 0x1f, R0 ;  /* 0x0000001fff0a7819 */ /* 0x020fe20000011400 */
[----:B------:R-:W-:Y:S01]  /*b2a0*/  IMAD R3, R9, UR4, RZ ;  /* 0x0000000409037c24 */ /* 0x000fe2000f8e02ff */
[----:B------:R-:W-:-:S03]  /*b2b0*/  ULDC.64 UR6, c[0x0][0x318] ;  /* 0x0000c60000067ab9 */ /* 0x000fc60000000a00 */
[C---:B------:R-:W-:Y:S02]  /*b2c0*/  IMAD R5, R4.reuse, UR5, R3 ;  /* 0x0000000504057c24 */ /* 0x040fe4000f8e0203 */
[----:B------:R-:W-:Y:S01]  /*b2d0*/  IMAD.WIDE.U32 R2, R4, UR4, RZ ;  /* 0x0000000404027c25 */ /* 0x000fe2000f8e00ff */
[----:B------:R-:W-:-:S03]  /*b2e0*/  ULDC.64 UR4, c[0x0][0x338] ;  /* 0x0000ce0000047ab9 */ /* 0x000fc60000000a00 */
[----:B------:R-:W-:Y:S02]  /*b2f0*/  IMAD.IADD R3, R3, 0x1, R5 ;  /* 0x0000000103037824 */ /* 0x000fe400078e0205 */
[----:B------:R-:W-:Y:S02]  /*b300*/  IMAD R5, R10, UR4, RZ ;  /* 0x000000040a057c24 */ /* 0x000fe4000f8e02ff */
[----:B------:R-:W-:-:S04]  /*b310*/  IMAD.WIDE.U32 R2, R0, UR4, R2 ;  /* 0x0000000400027c25 */ /* 0x000fc8000f8e0002 */
[----:B------:R-:W-:Y:S01]  /*b320*/  IMAD R5, R0, UR5, R5 ;  /* 0x0000000500057c24 */ /* 0x000fe2000f8e0205 */
[----:B------:R-:W-:-:S03]  /*b330*/  ULDC.64 UR4, c[0x0][0x330] ;  /* 0x0000cc0000047ab9 */ /* 0x000fc60000000a00 */
[----:B------:R-:W-:Y:S02]  /*b340*/  IMAD.IADD R3, R3, 0x1, R5 ;  /* 0x0000000103037824 */ /* 0x000fe400078e0205 */
[----:B------:R-:W-:Y:S02]  /*b350*/  IMAD R5, R32, UR4, RZ ;  /* 0x0000000420057c24 */ /* 0x000fe4000f8e02ff */
[----:B------:R-:W-:Y:S01]  /*b360*/  IMAD.WIDE.U32 R2, R24, UR4, R2 ;  /* 0x0000000418027c25 */ /* 0x000fe2000f8e0002 */
[----:B------:R-:W-:-:S03]  /*b370*/  UMOV UR4, 0xffffffff ;  /* 0xffffffff00047882 */ /* 0x000fc60000000000 */
[----:B------:R-:W-:Y:S01]  /*b380*/  IMAD R5, R24, UR5, R5 ;  /* 0x0000000518057c24 */ /* 0x000fe2000f8e0205 */
[----:B------:R-:W-:-:S04]  /*b390*/  IADD3 R7, P0, R2, UR6, RZ ;  /* 0x0000000602077c10 */ /* 0x000fc8000ff1e0ff */
[----:B------:R-:W-:Y:S01]  /*b3a0*/  IADD3.X R8, R3, UR7, R5, P0, !PT ;  /* 0x0000000703087c10 */ /* 0x000fe200087fe405 */
[----:B------:R-:W-:Y:S01]  /*b3b0*/  IMAD R5, R25, 0x8000, R33 ;  /* 0x0000800019057824 */ /* 0x000fe200078e0221 */
[----:B------:R-:W-:Y:S07]  /*b3c0*/  BRA.DIV UR4, `(.L_x_50) ;  /* 0x0000004204447947 */ /* 0x000fee000b800000 */
[----:B------:R-:W1:Y:S01]  /*b3d0*/  SHFL.IDX PT, R14, R7, RZ, 0x181f ;  /* 0x00181fff070e7589 */ /* 0x000e6200000e0000 */
[----:B------:R-:W-:Y:S01]  /*b3e0*/  LOP3.LUT P3, RZ, R17, 0x8000000, RZ, 0xc0, !PT ;  /* 0x0800000011ff7812 */ /* 0x000fe2000786c0ff */
[----:B------:R-:W-:Y:S01]  /*b3f0*/  VIADD R5, R5, UR41 ;  /* 0x0000002905057c36 */ /* 0x000fe20008000000 */
[C---:B------:R-:W-:Y:S01]  /*b400*/  LOP3.LUT P2, RZ, R17.reuse, 0x4000000, RZ, 0xc0, !PT ;  /* 0x0400000011ff7812 */ /* 0x040fe2000784c0ff */
[----:B------:R-:W2:Y:S01]  /*b410*/  SHFL.IDX PT, R3, R8, RZ, 0x181f ;  /* 0x00181fff08037589 */ /* 0x000ea200000e0000 */
[C---:B------:R-:W-:Y:S02]  /*b420*/  LOP3.LUT P6, RZ, R17.reuse, 0x80000, RZ, 0xc0, !PT ;  /* 0x0008000011ff7812 */ /* 0x040fe400078cc0ff */
[C---:B------:R-:W-:Y:S02]  /*b430*/  LOP3.LUT P1, RZ, R17.reuse, 0x2000000, RZ, 0xc0, !PT ;  /* 0x0200000011ff7812 */ /* 0x040fe4000782c0ff */
[----:B------:R-:W-:-:S09]  /*b440*/  LOP3.LUT R17, R17, 0xbfffffff, RZ, 0xc0, !PT ;  /* 0xbfffffff11117812 */ /* 0x000fd200078ec0ff */
[----:B------:R-:W-:-:S04]  /*b450*/  @P6 LOP3.LUT R17, R17, 0x40000000, RZ, 0xfc, !PT ;  /* 0x4000000011116812 */ /* 0x000fc800078efcff */
[C---:B------:R-:W-:Y:S02]  /*b460*/  LOP3.LUT P6, RZ, R17.reuse, 0x200000, RZ, 0xc0, !PT ;  /* 0x0020000011ff7812 */ /* 0x040fe400078cc0ff */
[----:B-1----:R-:W-:Y:S02]  /*b470*/  IADD3 R2, P0, R30, R14, RZ ;  /* 0x0000000e1e027210 */ /* 0x002fe40007f1e0ff */
[----:B------:R-:W1:Y:S01]  /*b480*/  SHFL.IDX PT, R14, R7, 0x1, 0x181f ;  /* 0x00381f00070e7f89 */ /* 0x000e6200000e0000 */
[----:B------:R-:W-:Y:S02]  /*b490*/  LOP3.LUT R17, R17, 0x7fffffff, RZ, 0xc0, !PT ;  /* 0x7fffffff11117812 */ /* 0x000fe400078ec0ff */
[----:B--2---:R-:W-:-:S05]  /*b4a0*/  IMAD.X R3, RZ, RZ, R3, P0 ;  /* 0x000000ffff037224 */ /* 0x004fca00000e0603 */
[----:B------:R-:W-:Y:S01]  /*b4b0*/  LDGSTS.E.BYPASS.LTC128B.128 [R5+0x10400], desc[UR48][R2.64], !P3 ;  /* 0x1040000002057fae */ /* 0x000fe2000d901d70 */
[----:B------:R-:W-:-:S03]  /*b4c0*/  @P6 LOP3.LUT R17, R17, 0x80000000, RZ, 0xfc, !PT ;  /* 0x8000000011116812 */ /* 0x000fc600078efcff */
[----:B------:R2:W-:Y:S01]  /*b4d0*/  LDGSTS.E.BYPASS.LTC128B.128 [R5+0x14400], desc[UR48][R2.64+0x80], !P2 ;  /* 0x1440008002057fae */ /* 0x0005e2000d101d70 */
[C---:B------:R-:W-:Y:S02]  /*b4e0*/  LOP3.LUT P6, RZ, R17.reuse, 0x800000, RZ, 0xc0, !PT ;  /* 0x0080000011ff7812 */ /* 0x040fe400078cc0ff */
[C---:B------:R-:W-:Y:S02]  /*b4f0*/  LOP3.LUT P5, RZ, R17.reuse, 0x40000, RZ, 0xc0, !PT ;  /* 0x0004000011ff7812 */ /* 0x040fe400078ac0ff */
[C---:B------:R-:W-:Y:S02]  /*b500*/  LOP3.LUT P4, RZ, R17.reuse, 0x20000, RZ, 0xc0, !PT ;  /* 0x0002000011ff7812 */ /* 0x040fe4000788c0ff */
[C---:B------:R-:W-:Y:S02]  /*b510*/  LOP3.LUT P3, RZ, R17.reuse, 0x10000, RZ, 0xc0, !PT ;  /* 0x0001000011ff7812 */ /* 0x040fe4000786c0ff */
[----:B------:R-:W-:Y:S01]  /*b520*/  LOP3.LUT P2, RZ, R17, 0x8000, RZ, 0xc0, !PT ;  /* 0x0000800011ff7812 */ /* 0x000fe2000784c0ff */
[----:B--2---:R-:W2:Y:S01]  /*b530*/  SHFL.IDX PT, R3, R8, 0x1, 0x181f ;  /* 0x00381f0008037f89 */ /* 0x004ea200000e0000 */
[----:B-1----:R-:W-:-:S03]  /*b540*/  IADD3 R2, P0, R30, R14, RZ ;  /* 0x0000000e1e027210 */ /* 0x002fc60007f1e0ff */
[----:B------:R-:W1:Y:S01]  /*b550*/  SHFL.IDX PT, R14, R7, 0x2, 0x181f ;  /* 0x00581f00070e7f89 */ /* 0x000e6200000e0000 */
[----:B--2---:R-:W-:Y:S02]  /*b560*/  IADD3.X R3, RZ, R3, RZ, P0, !PT ;  /* 0x00000003ff037210 */ /* 0x004fe400007fe4ff */
[----:B------:R-:W-:-:S03]  /*b570*/  LOP3.LUT P0, RZ, R17, 0x1000000, RZ, 0xc0, !PT ;  /* 0x0100000011ff7812 */ /* 0x000fc6000780c0ff */
[----:B------:R-:W-:Y:S01]  /*b580*/  LDGSTS.E.BYPASS.LTC128B.128 [R5+0x10c00], desc[UR48][R2.64], !P1 ;  /* 0x10c0000002057fae */ /* 0x000fe2000c901d70 */
[----:B------:R-:W-:-:S09]  /*b590*/  LOP3.LUT P1, RZ, R17, 0x4000, RZ, 0xc0, !PT ;  /* 0x0000400011ff7812 */ /* 0x000fd2000782c0ff */
[----:B------:R2:W-:Y:S04]  /*b5a0*/  LDGSTS.E.BYPASS.LTC128B.128 [R5+0x14c00], desc[UR48][R2.64+0x80], !P0 ;  /* 0x14c0008002057fae */ /* 0x0005e8000c101d70 */
[----:B--2---:R-:W2:Y:S01]  /*b5b0*/  SHFL.IDX PT, R3, R8, 0x2, 0x181f ;  /* 0x00581f0008037f89 */ /* 0x004ea200000e0000 */
[----:B-1----:R-:W-:-:S03]  /*b5c0*/  IADD3 R2, P0, R30, R14, RZ ;  /* 0x0000000e1e027210 */ /* 0x002fc60007f1e0ff */
[----:B------:R-:W1:Y:S02]  /*b5d0*/  SHFL.IDX PT, R14, R7, 0x3, 0x181f ;  /* 0x00781f00070e7f89 */ /* 0x000e6400000e0000 */
[----:B--2---:R-:W-:Y:S01]  /*b5e0*/  IMAD.X R3, RZ, RZ, R3, P0 ;  /* 0x000000ffff037224 */ /* 0x004fe200000e0603 */
[----:B------:R-:W-:-:S04]  /*b5f0*/  LOP3.LUT P0, RZ, R17, 0x400000, RZ, 0xc0, !PT ;  /* 0x0040000011ff7812 */ /* 0x000fc8000780c0ff */
[----:B------:R-:W-:Y:S01]  /*b600*/  LDGSTS.E.BYPASS.LTC128B.128 [R5+0x11400], desc[UR48][R2.64], !P6 ;  /* 0x1140000002057fae */ /* 0x000fe2000f101d70 */
[----:B------:R-:W-:-:S08]  /*b610*/  LOP3.LUT P6, RZ, R17, 0x80000000, RZ, 0xc0, !PT ;  /* 0x8000000011ff7812 */ /* 0x000fd000078cc0ff */
        /* <DEDUP_REMOVED lines=12> */
[----:B--2---:R-:W-:-:S05]  /*b6e0*/  IMAD.X R3, RZ, RZ, R3, P0 ;  /* 0x000000ffff037224 */ /* 0x004fca00000e0603 */
[----:B------:R-:W-:Y:S04]  /*b6f0*/  LDGSTS.E.BYPASS.LTC128B.128 [R5+0x12400], desc[UR48][R2.64], !P6 ;  /* 0x1240000002057fae */ /* 0x000fe8000f101d70 */
        /* <DEDUP_REMOVED lines=9> */
[----:B------:R1:W3:Y:S04]  /*b790*/  SHFL.IDX PT, R14, R7, 0x7, 0x181f ;  /* 0x00f81f00070e7f89 */ /* 0x0002e800000e0000 */
[----:B------:R-:W4:Y:S01]  /*b7a0*/  SHFL.IDX PT, R8, R8, 0x7, 0x181f ;  /* 0x00f81f0008087f89 */ /* 0x000f2200000e0000 */
[----:B--2---:R-:W-:-:S05]  /*b7b0*/  IMAD.X R3, RZ, RZ, R3, P0 ;  /* 0x000000ffff037224 */ /* 0x004fca00000e0603 */
[----:B------:R1:W-:Y:S04]  /*b7c0*/  LDGSTS.E.BYPASS.LTC128B.128 [R5+0x13400], desc[UR48][R2.64], !P2 ;  /* 0x1340000002057fae */ /* 0x0003e8000d101d70 */
[----:B---34-:R1:W-:Y:S02]  /*b7d0*/  LDGSTS.E.BYPASS.LTC128B.128 [R5+0x17400], desc[UR48][R2.64+0x80], !P1 ;  /* 0x1740008002057fae */ /* 0x0183e4000c901d70 */
.L_x_126:
[C---:B------:R-:W-:Y:S02]  /*b7e0*/  LOP3.LUT P2, RZ, R17.reuse, 0x20000000, RZ, 0xc0, !PT ;  /* 0x2000000011ff7812 */ /* 0x040fe4000784c0ff */
[----:B------:R-:W-:Y:S02]  /*b7f0*/  LOP3.LUT P1, RZ, R17, 0x10000000, RZ, 0xc0, !PT ;  /* 0x1000000011ff7812 */ /* 0x000fe4000782c0ff */
[----:B-1----:R-:W-:-:S05]  /*b800*/  IADD3 R2, P0, R30, R14, RZ ;  /* 0x0000000e1e027210 */ /* 0x002fca0007f1e0ff */
[----:B------:R-:W-:Y:S01]  /*b810*/  IMAD.X R3, RZ, RZ, R8, P0 ;  /* 0x000000ffff037224 */ /* 0x000fe200000e0608 */
[----:B------:R-:W-:-:S04]  /*b820*/  PLOP3.LUT P0, PT, PT, PT, PT, 0x80, 0x0 ;  /* 0x000000000000781c */ /* 0x000fc80003f0f070 */
[----:B------:R-:W-:Y:S01]  /*b830*/  @!PT LDS RZ, [RZ] ;  /* 0x00000000fffff984 */ /* 0x000fe20000000800 */
[----:B------:R-:W-:Y:S01]  /*b840*/  @!PT LDS RZ, [RZ] ;  /* 0x00000000fffff984 */ /* 0x000fe20000000800 */
[----:B------:R-:W-:Y:S01]  /*b850*/  @!PT LDS RZ, [RZ] ;  /* 0x00000000fffff984 */ /* 0x000fe20000000800 */
[----:B------:R1:W-:Y:S04]  /*b860*/  LDGSTS.E.BYPASS.LTC128B.128 [R5+0x13c00], desc[UR48][R2.64], !P2 ;  /* 0x13c0000002057fae */ /* 0x0003e8000d101d70 */
[----:B------:R1:W-:Y:S01]  /*b870*/  LDGSTS.E.BYPASS.LTC128B.128 [R5+0x17c00], desc[UR48][R2.64+0x80], !P1 ;  /* 0x17c0008002057fae */ /* 0x0003e2000c901d70 */
[----:B------:R-:W-:-:S04]  /*b880*/  NOP ;  /* 0x0000000000007918 */ /* 0x000fc80000000000 */
.L_x_51:
[----:B------:R-:W-:Y:S02]  /*b890*/  PLOP3.LUT P1, PT, P1, P0, PT, 0xa2, 0x0 ;  /* 0x000000000000781c */ /* 0x000fe40000f21472 */
[----:B------:R-:W-:-:S08]  /*b8a0*/  @P0 R2UR P1, UR4, R6 ;  /* 0x00000000060402ca */ /* 0x000fd00000020000 */
[----:B------:R-:W-:-:S05]  /*b8b0*/  @P0 PLOP3.LUT P0, PT, P1, PT, PT, 0x80, 0x0 ;  /* 0x000000000000081c */ /* 0x000fca0000f0f070 */
[----:B------:R-:W-:Y:S01]  /*b8c0*/  @!P1 SYNCS.ARRIVE.TRANS64.RED.A0T1 RZ, [UR4+0x38870], RZ ;  /* 0x038870ffffff99a7 */ /* 0x000fe20008200404 */
[----:B------:R-:W-:Y:S07]  /*b8d0*/  @!P1 ARRIVES.LDGSTSBAR.64.TRANSCNT [UR4+0x38870] ;  /* 0x03887000ff0099b0 */ /* 0x000fee0008000a84 */
[----:B------:R-:W-:Y:S05]  /*b8e0*/  @P0 BRA.U.ANY `(.L_x_51) ;  /* 0xfffffffd00e80947 */ /* 0x000fea000393ffff */
[----:B------:R-:W-:Y:S01]  /*b8f0*/  NOP ;  /* 0x0000000000007918 */ /* 0x000fe20000000000 */
[----:B-1----:R-:W-:-:S05]  /*b900*/  IMAD.U32 R2, RZ, RZ, UR46 ;  /* 0x0000002eff027e24 */ /* 0x002fca000f8e00ff */
[----:B------:R-:W-:-:S13]  /*b910*/  ISETP.NE.AND P2, PT, R2, 0x3, PT ;  /* 0x000000030200780c */ /* 0x000fda0003f45270 */
[----:B------:R-:W-:Y:S05]  /*b920*/  @!P2 BRA `(.L_x_52) ;  /* 0x000000000004a947 */ /* 0x000fea0003800000 */
[----:B------:R-:W-:Y:S01]  /*b930*/  BPT.TRAP 0x1 ;  /* 0x000000040000795c */ /* 0x000fe20000300000 */
.L_x_52:
[----:B------:R1:W-:Y:S01]  /*b940*/  SYNCS.ARRIVE.TRANS64.A1T0 RZ, [R6+URZ+0x38870], RZ ;  /* 0x038870ff06ff79a7 */ /* 0x0003e2000810003f */
[----:B------:R-:W-:Y:S05]  /*b950*/  @!P2 BRA `(.L_x_53) ;  /* 0x000000000004a947 */ /* 0x000fea0003800000 */
[----:B------:R-:W-:Y:S01]  /*b960*/  BPT.TRAP 0x1 ;  /* 0x000000040000795c */ /* 0x000fe20000300000 */
.L_x_53:
[----:B------:R-:W2:Y:S01]  /*b970*/  SYNCS.PHASECHK.TRANS64.TRYWAIT P0, [R6+URZ+0x38840], R18 ;  /* 0x03884012060075a7 */ /* 0x000ea2000800017f */
[----:B------:R-:W-:Y:S04]  /*b980*/  BSSY B0, `(.L_x_54) ;  /* 0x0000002000007945 */ /* 0x000fe80003800000 */
[----:B--2---:R-:W-:Y:S05]  /*b990*/  @!P0 BRA `(.L_x_55) ;  /* 0x0000004400308947 */ /* 0x004fea0003800000 */
.L_x_127:
[----:B------:R-:W-:Y:S05]  /*b9a0*/  BSYNC B0 ;  /* 0x0000000000007941 */ /* 0x000fea0003800000 */
.L_x_54:
[----:B------:R3:W5:Y:S01]  /*b9b0*/  LDL R20, [R1+0x4] ;  /* 0x0000040001147983 */ /* 0x0007620000100800 */
[----:B------:R-:W-:Y:S01]  /*b9c0*/  ULDC.64 UR4, c[0x0][0x300] ;  /* 0x0000c00000047ab9 */ /* 0x000fe20000000a00 */
[----:B------:R-:W-:Y:S01]  /*b9d0*/  ULDC.64 UR6, c[0x0][0x2e8] ;  /* 0x0000ba0000067ab9 */ /* 0x000fe20000000a00 */
[----:B------:R-:W-:Y:S01]  /*b9e0*/  IMAD R9, R9, UR4, RZ ;  /* 0x0000000409097c24 */ /* 0x000fe2000f8e02ff */
[C---:B------:R-:W-:Y:S01]  /*b9f0*/  LOP3.LUT P3, RZ, R17.reuse, 0x2, RZ, 0xc0, !PT ;  /* 0x0000000211ff7812 */ /* 0x040fe2000786c0ff */
[----:B------:R-:W-:Y:S01]  /*ba00*/  IMAD.WIDE.U32 R2, R4, UR4, RZ ;  /* 0x0000000404027c25 */ /* 0x000fe2000f8e00ff */
[----:B------:R-:W-:-:S03]  /*ba10*/  LOP3.LUT P1, RZ, R17, 0x1, RZ, 0xc0, !PT ;  /* 0x0000000111ff7812 */ /* 0x000fc6000782c0ff */
[----:B------:R-:W-:Y:S01]  /*ba20*/  IMAD R9, R4, UR5, R9 ;  /* 0x0000000504097c24 */ /* 0x000fe2000f8e0209 */
[----:B------:R-:W-:Y:S02]  /*ba30*/  ULDC.64 UR4, c[0x0][0x310] ;  /* 0x0000c40000047ab9 */ /* 0x000fe40000000a00 */
[----:B------:R-:W-:Y:S02]  /*ba40*/  IMAD R7, R10, UR4, RZ ;  /* 0x000000040a077c24 */ /* 0x000fe4000f8e02ff */
[----:B------:R-:W-:Y:S02]  /*ba50*/  IMAD.IADD R3, R3, 0x1, R9 ;  /* 0x0000000103037824 */ /* 0x000fe400078e0209 */
[C---:B------:R-:W-:Y:S02]  /*ba60*/  IMAD R7, R0.reuse, UR5, R7 ;  /* 0x0000000500077c24 */ /* 0x040fe4000f8e0207 */
[----:B------:R-:W-:Y:S01]  /*ba70*/  IMAD.WIDE.U32 R2, R0, UR4, R2 ;  /* 0x0000000400027c25 */ /* 0x000fe2000f8e0002 */
        /* <DEDUP_REMOVED lines=8> */
[----:B---3--:R-:W-:Y:S08]  /*bb00*/  BRA.DIV UR4, `(.L_x_56) ;  /* 0x0000004204e87947 */ /* 0x008ff0000b800000 */
[----:B------:R-:W3:Y:S01]  /*bb10*/  SHFL.IDX PT, R14, R4, RZ, 0x181f ;  /* 0x00181fff040e7589 */ /* 0x000ee200000e0000 */
[C---:B-----5:R-:W-:Y:S02]  /*bb20*/  ISETP.GE.AND P4, PT, R20.reuse, 0x1, PT ;  /* 0x000000011400780c */ /* 0x060fe40003f86270 */
[C---:B------:R-:W-:Y:S01]  /*bb30*/  ISETP.GE.AND P2, PT, R20.reuse, 0x11, PT ;  /* 0x000000111400780c */ /* 0x040fe20003f46270 */
[----:B------:R-:W4:Y:S01]  /*bb40*/  SHFL.IDX PT, R9, R0, RZ, 0x181f ;  /* 0x00181fff00097589 */ /* 0x000f2200000e0000 */
[C---:B------:R-:W-:Y:S02]  /*bb50*/  ISETP.GE.AND P5, PT, R20.reuse, 0x21, PT ;  /* 0x000000211400780c */ /* 0x040fe40003fa6270 */
[----:B------:R-:W-:Y:S01]  /*bb60*/  ISETP.GE.AND P6, PT, R20, 0x31, PT ;  /* 0x000000311400780c */ /* 0x000fe20003fc6270 */
[----:B------:R-:W-:Y:S04]  /*bb70*/  SHFL.IDX PT, R2, R0, 0x1, 0x181f ;  /* 0x00381f0000027f89 */ /* 0x000fe800000e0000 */
[----:B------:R-:W-:Y:S04]  /*bb80*/  SHFL.IDX PT, R7, R4, 0x3, 0x181f ;  /* 0x00781f0004077f89 */ /* 0x000fe800000e0000 */
[----:B------:R-:W-:Y:S04]  /*bb90*/  SHFL.IDX PT, R8, R0, 0x3, 0x181f ;  /* 0x00781f0000087f89 */ /* 0x000fe800000e0000 */
[----:B------:R-:W-:Y:S01]  /*bba0*/  SHFL.IDX PT, R10, R0, 0x4, 0x181f ;  /* 0x00981f00000a7f89 */ /* 0x000fe200000e0000 */
[----:B---3--:R-:W-:-:S03]  /*bbb0*/  @P4 IADD3 R3, P0, R30, R14, RZ ;  /* 0x0000000e1e034210 */ /* 0x008fc60007f1e0ff */
[----:B------:R-:W3:Y:S02]  /*bbc0*/  SHFL.IDX PT, R14, R4, 0x1, 0x181f ;  /* 0x00381f00040e7f89 */ /* 0x000ee400000e0000 */
[----:B----4-:R-:W-:Y:S01]  /*bbd0*/  @P4 IMAD.X R9, RZ, RZ, R9, P0 ;  /* 0x000000ffff094224 */ /* 0x010fe200000e0609 */
[C---:B---3--:R-:W-:Y:S02]  /*bbe0*/  @P2 IADD3 R12, P0, R30.reuse, R14, RZ ;  /* 0x0000000e1e0c2210 */ /* 0x048fe40007f1e0ff */
[----:B------:R-:W3:Y:S03]  /*bbf0*/  SHFL.IDX PT, R14, R4, 0x2, 0x181f ;  /* 0x00581f00040e7f89 */ /* 0x000ee600000e0000 */
[----:B------:R-:W-:Y:S02]  /*bc00*/  @P2 IMAD.X R11, RZ, RZ, R2, P0 ;  /* 0x000000ffff0b2224 */ /* 0x000fe400000e0602 */
[----:B------:R-:W4:Y:S01]  /*bc10*/  SHFL.IDX PT, R2, R0, 0x2, 0x181f ;  /* 0x00581f0000027f89 */ /* 0x000f2200000e0000 */
[----:B---3--:R-:W-:-:S05]  /*bc20*/  @P5 IADD3 R13, P0, R30, R14, RZ ;  /* 0x0000000e1e0d5210 */ /* 0x008fca0007f1e0ff */
[----:B----4-:R-:W-:Y:S01]  /*bc30*/  @P5 IMAD.X R14, RZ, RZ, R2, P0 ;  /* 0x000000ffff0e5224 */ /* 0x010fe200000e0602 */
[----:B------:R-:W-:Y:S01]  /*bc40*/  ISETP.GE.AND P5, PT, R20, 0x41, PT ;  /* 0x000000411400780c */ /* 0x000fe20003fa6270 */
[----:B------:R-:W-:Y:S01]  /*bc50*/  @P4 IMAD.MOV.U32 R2, RZ, RZ, R3 ;  /* 0x000000ffff024224 */ /* 0x000fe200078e0003 */
[----:B------:R-:W-:Y:S01]  /*bc60*/  @P6 IADD3 R7, P0, R30, R7, RZ ;  /* 0x000000071e076210 */ /* 0x000fe20007f1e0ff */
[----:B------:R-:W-:Y:S02]  /*bc70*/  @P4 IMAD.MOV.U32 R3, RZ, RZ, R9 ;  /* 0x000000ffff034224 */ /* 0x000fe400078e0009 */
[----:B------:R-:W3:Y:S02]  /*bc80*/  SHFL.IDX PT, R9, R4, 0x4, 0x181f ;  /* 0x00981f0004097f89 */ /* 0x000ee400000e0000 */
[----:B------:R-:W-:Y:S02]  /*bc90*/  @P6 IMAD.X R8, RZ, RZ, R8, P0 ;  /* 0x000000ffff086224 */ /* 0x000fe400000e0608 */
[----:B------:R-:W-:Y:S04]  /*bca0*/  @P4 LDGSTS.E.BYPASS.LTC128B.128 [R5+0x28400], desc[UR48][R2.64], !P3 ;  /* 0x2840000002054fae */ /* 0x000fe8000d901d70 */
[----:B------:R4:W-:Y:S01]  /*bcb0*/  @P4 LDGSTS.E.BYPASS.LTC128B.128 [R5+0x2c400], desc[UR48][R2.64+0x80], !P1 ;  /* 0x2c40008002054fae */ /* 0x0009e2000c901d70 */
[----:B------:R-:W-:Y:S01]  /*bcc0*/  ISETP.GE.AND P4, PT, R20, 0x51, PT ;  /* 0x000000511400780c */ /* 0x000fe20003f86270 */
[----:B----4-:R-:W-:-:S02]  /*bcd0*/  @P2 IMAD.MOV.U32 R2, RZ, RZ, R12 ;  /* 0x000000ffff022224 */ /* 0x010fc400078e000c */
[----:B------:R-:W-:Y:S02]  /*bce0*/  @P2 IMAD.MOV.U32 R3, RZ, RZ, R11 ;  /* 0x000000ffff032224 */ /* 0x000fe400078e000b */
[----:B------:R-:W4:Y:S01]  /*bcf0*/  SHFL.IDX PT, R11, R4, 0x5, 0x181f ;  /* 0x00b81f00040b7f89 */ /* 0x000f2200000e0000 */
[----:B---3--:R-:W-:-:S03]  /*bd00*/  @P5 IADD3 R9, P0, R30, R9, RZ ;  /* 0x000000091e095210 */ /* 0x008fc60007f1e0ff */
[----:B------:R-:W-:Y:S02]  /*bd10*/  @P2 LDGSTS.E.BYPASS.LTC128B.128 [R5+0x28c00], desc[UR48][R2.64], !P3 ;  /* 0x28c0000002052fae */ /* 0x000fe4000d901d70 */
[----:B------:R-:W-:Y:S02]  /*bd20*/  @P5 IMAD.X R10, RZ, RZ, R10, P0 ;  /* 0x000000ffff0a5224 */ /* 0x000fe400000e060a */
[----:B------:R3:W-:Y:S01]  /*bd30*/  @P2 LDGSTS.E.BYPASS.LTC128B.128 [R5+0x2cc00], desc[UR48][R2.64+0x80], !P1 ;  /* 0x2cc0008002052fae */ /* 0x0007e2000c901d70 */
[----:B------:R-:W-:-:S03]  /*bd40*/  ISETP.GE.AND P2, PT, R20, 0x61, PT ;  /* 0x000000611400780c */ /* 0x000fc60003f46270 */
[----:B---3--:R-:W3:Y:S01]  /*bd50*/  SHFL.IDX PT, R2, R0, 0x5, 0x181f ;  /* 0x00b81f0000027f89 */ /* 0x008ee200000e0000 */
[----:B----4-:R-:W-:-:S05]  /*bd60*/  @P4 IADD3 R11, P0, R30, R11, RZ ;  /* 0x0000000b1e0b4210 */ /* 0x010fca0007f1e0ff */
[----:B---3--:R-:W-:Y:S01]  /*bd70*/  @P4 IMAD.X R12, RZ, RZ, R2, P0 ;  /* 0x000000ffff0c4224 */ /* 0x008fe200000e0602 */
[----:B------:R-:W-:-:S13]  /*bd80*/  ISETP.GE.AND P0, PT, R20, 0x21, PT ;  /* 0x000000211400780c */ /* 0x000fda0003f06270 */
[----:B------:R-:W-:Y:S01]  /*bd90*/  @P0 IMAD.MOV.U32 R2, RZ, RZ, R13 ;  /* 0x000000ffff020224 */ /* 0x000fe200078e000d */
[----:B------:R-:W-:Y:S01]  /*bda0*/  @P0 MOV R3, R14 ;  /* 0x0000000e00030202 */ /* 0x000fe20000000f00 */
[----:B------:R-:W3:Y:S04]  /*bdb0*/  SHFL.IDX PT, R13, R4, 0x6, 0x181f ;  /* 0x00d81f00040d7f89 */ /* 0x000ee800000e0000 */
[----:B------:R-:W-:Y:S04]  /*bdc0*/  @P0 LDGSTS.E.BYPASS.LTC128B.128 [R5+0x29400], desc[UR48][R2.64], !P3 ;  /* 0x2940000002050fae */ /* 0x000fe8000d901d70 */
[----:B------:R4:W-:Y:S04]  /*bdd0*/  @P0 LDGSTS.E.BYPASS.LTC128B.128 [R5+0x2d400], desc[UR48][R2.64+0x80], !P1 ;  /* 0x2d40008002050fae */ /* 0x0009e8000c901d70 */
[----:B----4-:R-:W4:Y:S01]  /*bde0*/  SHFL.IDX PT, R2, R0, 0x6, 0x181f ;  /* 0x00d81f0000027f89 */ /* 0x010f2200000e0000 */
[----:B------:R-:W-:Y:S01]  /*bdf0*/  @P6 IMAD.MOV.U32 R3, RZ, RZ, R8 ;  /* 0x000000ffff036224 */ /* 0x000fe200078e0008 */
[----:B---3--:R-:W-:-:S02]  /*be00*/  @P2 IADD3 R13, P0, R30, R13, RZ ;  /* 0x0000000d1e0d2210 */ /* 0x008fc40007f1e0ff */
[----:B------:R-:W3:Y:S03]  /*be10*/  SHFL.IDX PT, R0, R0, 0x7, 0x181f ;  /* 0x00f81f0000007f89 */ /* 0x000ee600000e0000 */
[----:B----4-:R-:W-:Y:S02]  /*be20*/  @P2 IMAD.X R14, RZ, RZ, R2, P0 ;  /* 0x000000ffff0e2224 */ /* 0x010fe400000e0602 */
[----:B------:R-:W-:-:S05]  /*be30*/  @P6 IMAD.MOV.U32 R2, RZ, RZ, R7 ;  /* 0x000000ffff026224 */ /* 0x000fca00078e0007 */
[----:B------:R-:W-:Y:S04]  /*be40*/  @P6 LDGSTS.E.BYPASS.LTC128B.128 [R5+0x29c00], desc[UR48][R2.64], !P3 ;  /* 0x29c0000002056fae */ /* 0x000fe8000d901d70 */
[----:B------:R4:W-:Y:S02]  /*be50*/  @P6 LDGSTS.E.BYPASS.LTC128B.128 [R5+0x2dc00], desc[UR48][R2.64+0x80], !P1 ;  /* 0x2dc0008002056fae */ /* 0x0009e4000c901d70 */
[----:B----4-:R-:W-:Y:S02]  /*be60*/  @P5 IMAD.MOV.U32 R2, RZ, RZ, R9 ;  /* 0x000000ffff025224 */ /* 0x010fe400078e0009 */
        /* <DEDUP_REMOVED lines=8> */
[----:B------:R-:W-:Y:S02]  /*bef0*/  @P2 IMAD.MOV.U32 R3, RZ, RZ, R14 ;  /* 0x000000ffff032224 */ /* 0x000fe400078e000e */
[----:B------:R4:W0:Y:S04]  /*bf00*/  SHFL.IDX PT, R14, R4, 0x7, 0x181f ;  /* 0x00f81f00040e7f89 */ /* 0x00082800000e0000 */
[----:B------:R4:W-:Y:S04]  /*bf10*/  @P2 LDGSTS.E.BYPASS.LTC128B.128 [R5+0x2b400], desc[UR48][R2.64], !P3 ;  /* 0x2b40000002052fae */ /* 0x0009e8000d901d70 */
[----:B---3--:R4:W-:Y:S02]  /*bf20*/  @P2 LDGSTS.E.BYPASS.LTC128B.128 [R5+0x2f400], desc[UR48][R2.64+0x80], !P1 ;  /* 0x2f40008002052fae */ /* 0x0089e4000c901d70 */
.L_x_145:
[----:B------:R-:W-:-:S13]  /*bf30*/  ISETP.GE.AND P2, PT, R20, 0x71, PT ;  /* 0x000000711400780c */ /* 0x000fda0003f46270 */
[----:B0---4-:R-:W-:-:S05]  /*bf40*/  @P2 IADD3 R2, P0, R30, R14, RZ ;  /* 0x0000000e1e022210 */ /* 0x011fca0007f1e0ff */
[----:B------:R-:W-:Y:S01]  /*bf50*/  @P2 IMAD.X R3, RZ, RZ, R0, P0 ;  /* 0x000000ffff032224 */ /* 0x000fe200000e0600 */
[----:B------:R-:W-:-:S04]  /*bf60*/  PLOP3.LUT P0, PT, PT, PT, PT, 0x80, 0x0 ;  /* 0x000000000000781c */ /* 0x000fc80003f0f070 */
[----:B------:R-:W-:Y:S01]  /*bf70*/  @!PT LDS RZ, [RZ] ;  /* 0x00000000fffff984 */ /* 0x000fe20000000800 */
[----:B------:R-:W-:Y:S01]  /*bf80*/  @!PT LDS RZ, [RZ] ;  /* 0x00000000fffff984 */ /* 0x000fe20000000800 */
[----:B------:R-:W-:Y:S01]  /*bf90*/  @!PT LDS RZ, [RZ] ;  /* 0x00000000fffff984 */ /* 0x000fe20000000800 */
[----:B------:R0:W-:Y:S04]  /*bfa0*/  @P2 LDGSTS.E.BYPASS.LTC128B.128 [R5+0x2bc00], desc[UR48][R2.64], !P3 ;  /* 0x2bc0000002052fae */ /* 0x0001e8000d901d70 */
[----:B------:R0:W-:Y:S01]  /*bfb0*/  @P2 LDGSTS.E.BYPASS.LTC128B.128 [R5+0x2fc00], desc[UR48][R2.64+0x80], !P1 ;  /* 0x2fc0008002052fae */ /* 0x0001e2000c901d70 */
[----:B------:R-:W-:-:S04]  /*bfc0*/  NOP ;  /* 0x0000000000007918 */ /* 0x000fc80000000000 */
.L_x_57:
[----:B------:R-:W-:Y:S02]  /*bfd0*/  PLOP3.LUT P1, PT, P1, P0, PT, 0xa2, 0x0 ;  /* 0x000000000000781c */ /* 0x000fe40000f21472 */
[----:B------:R-:W-:-:S08]  /*bfe0*/  @P0 R2UR P1, UR4, R6 ;  /* 0x00000000060402ca */ /* 0x000fd00000020000 */
[----:B------:R-:W-:-:S05]  /*bff0*/  @P0 PLOP3.LUT P0, PT, P1, PT, PT, 0x80, 0x0 ;  /* 0x000000000000081c */ /* 0x000fca0000f0f070 */
[----:B------:R-:W-:Y:S01]  /*c000*/  @!P1 SYNCS.ARRIVE.TRANS64.RED.A0T1 RZ, [UR4+0x38830], RZ ;  /* 0x038830ffffff99a7 */ /* 0x000fe20008200404 */
[----:B------:R-:W-:Y:S07]  /*c010*/  @!P1 ARRIVES.LDGSTSBAR.64.TRANSCNT [UR4+0x38830] ;  /* 0x03883000ff0099b0 */ /* 0x000fee0008000a84 */
[----:B------:R-:W-:Y:S05]  /*c020*/  @P0 BRA.U.ANY `(.L_x_57) ;  /* 0xfffffffd00e80947 */ /* 0x000fea000393ffff */
[----:B------:R-:W-:Y:S01]  /*c030*/  NOP ;  /* 0x0000000000007918 */ /* 0x000fe20000000000 */
[----:B------:R-:W-:-:S05]  /*c040*/  IMAD.U32 R0, RZ, RZ, UR46 ;  /* 0x0000002eff007e24 */ /* 0x000fca000f8e00ff */
[----:B------:R-:W-:-:S13]  /*c050*/  ISETP.NE.AND P2, PT, R0, 0x3, PT ;  /* 0x000000030000780c */ /* 0x000fda0003f45270 */
[----:B------:R-:W-:Y:S05]  /*c060*/  @!P2 BRA `(.L_x_58) ;  /* 0x000000000004a947 */ /* 0x000fea0003800000 */
[----:B------:R-:W-:Y:S01]  /*c070*/  BPT.TRAP 0x1 ;  /* 0x000000040000795c */ /* 0x000fe20000300000 */
.L_x_58:
[----:B------:R3:W-:Y:S02]  /*c080*/  SYNCS.ARRIVE.TRANS64.A1T0 RZ, [R6+URZ+0x38830], RZ ;  /* 0x038830ff06ff79a7 */ /* 0x0007e4000810003f */
[----:B------:R-:W-:Y:S05]  /*c090*/  WARPSYNC.ALL ;  /* 0x0000000000007948 */ /* 0x000fea0003800000 */
[----:B------:R-:W-:-:S04]  /*c0a0*/  UIADD3 UR4, UR41, 0x20400, URZ ;  /* 0x0002040029047890 */ /* 0x000fc8000fffe03f */
[----:B------:R-:W-:Y:S01]  /*c0b0*/  ULOP3.LUT UP0, URZ, UR4, 0x3ff, URZ, 0xc0, !UPT ;  /* 0x000003ff043f7892 */ /* 0x000fe2000f80c03f */
[----:B------:R-:W-:Y:S05]  /*c0c0*/  BAR.SYNC.DEFER_BLOCKING 0x8, 0x180 ;  /* 0x0206000000007b1d */ /* 0x000fea0000010000 */
        /* <DEDUP_REMOVED lines=9> */
[----:B-123--:R-:W-:Y:S02]  /*c160*/  IMAD.U32 R6, RZ, RZ, UR8 ;  /* 0x00000008ff067e24 */ /* 0x00efe4000f8e00ff */
[----:B------:R-:W-:-:S02]  /*c170*/  IMAD.U32 R7, RZ, RZ, UR9 ;  /* 0x00000009ff077e24 */ /* 0x000fc4000f8e00ff */
[----:B------:R-:W-:Y:S02]  /*c180*/  IMAD.U32 R10, RZ, RZ, UR4 ;  /* 0x00000004ff0a7e24 */ /* 0x000fe4000f8e00ff */
[----:B------:R-:W-:Y:S02]  /*c190*/  IMAD.U32 R11, RZ, RZ, UR5 ;  /* 0x00000005ff0b7e24 */ /* 0x000fe4000f8e00ff */
[----:B------:R-:W-:Y:S02]  /*c1a0*/  IMAD.MOV.U32 R8, RZ, RZ, 0x70 ;  /* 0x00000070ff087424 */ /* 0x000fe400078e00ff */
[----:B------:R-:W-:Y:S02]  /*c1b0*/  IMAD.MOV.U32 R12, RZ, RZ, 0x1 ;  /* 0x00000001ff0c7424 */ /* 0x000fe400078e00ff */
[----:B------:R-:W-:-:S07]  /*c1c0*/  IMAD.MOV.U32 R13, RZ, RZ, RZ ;  /* 0x000000ffff0d7224 */ /* 0x000fce00078e00ff */
[----:B------:R-:W-:-:S07]  /*c1d0*/  LEPC R20, `(.L_x_59) ;  /* 0x000000001014794e */ /* 0x000fce0000000000 */
[----:B0-----:R-:W-:Y:S05]  /*c1e0*/  CALL.ABS.NOINC R2 ;  /* 0x0000000002007343 */ /* 0x001fea0003c00000 */
.L_x_59:
[----:B------:R-:W4:Y:S01]  /*c1f0*/  LDC R7, c[0x0][0x448] ;  /* 0x00011200ff077b82 */ /* 0x000f220000000800 */
[----:B0-----:R-:W2:Y:S01]  /*c200*/  S2R R2, SR_TID.X ;  /* 0x0000000000027919 */ /* 0x001ea20000002100 */
[----:B------:R-:W-:Y:S01]  /*c210*/  IADD3 R4, RZ, -UR43, RZ ;  /* 0x8000002bff047c10 */ /* 0x000fe2000fffe0ff */
[----:B------:R-:W-:Y:S01]  /*c220*/  ULDC.64 UR8, c[0x0][0x2d8] ;  /* 0x0000b60000087ab9 */ /* 0x000fe20000000a00 */
[----:B------:R-:W-:Y:S01]  /*c230*/  R2UR UR6, R32 ;  /* 0x00000000200672ca */ /* 0x000fe200000e0000 */
[----:B------:R-:W-:Y:S01]  /*c240*/  VIADD R8, R33, UR41 ;  /* 0x0000002921087c36 */ /* 0x000fe20008000000 */
[C---:B------:R-:W-:Y:S02]  /*c250*/  R2UR UR7, R24.reuse ;  /* 0x00000000180772ca */ /* 0x040fe400000e0000 */
[----:B------:R-:W0:Y:S01]  /*c260*/  LDC R5, c[0x0][0xc38] ;  /* 0x00030e00ff057b82 */ /* 0x000e220000000800 */
[----:B------:R-:W-:Y:S02]  /*c270*/  R2UR UR4, R24 ;  /* 0x00000000180472ca */ /* 0x000fe400000e0000 */
[----:B------:R-:W-:-:S02]  /*c280*/  LOP3.LUT P4, RZ, R17, 0x1000, RZ, 0xc0, !PT ;  /* 0x0000100011ff7812 */ /* 0x000fc4000788c0ff */
[----:B------:R-:W-:-:S04]  /*c290*/  LOP3.LUT P5, RZ, R17, 0x800, RZ, 0xc0, !PT ;  /* 0x0000080011ff7812 */ /* 0x000fc800078ac0ff */
[----:B------:R-:W-:-:S04]  /*c2a0*/  UIMAD UR6, UR6, UR8, URZ ;  /* 0x00000008060672a4 */ /* 0x000fc8000f8e023f */
[----:B------:R-:W-:Y:S02]  /*c2b0*/  UIMAD UR7, UR7, UR9, UR6 ;  /* 0x00000009070772a4 */ /* 0x000fe4000f8e0206 */
[----:B------:R-:W-:Y:S01]  /*c2c0*/  UIMAD.WIDE.U32 UR4, UR4, UR8, URZ ;  /* 0x00000008040472a5 */ /* 0x000fe2000f8e003f */
[----:B----4-:R-:W-:Y:S01]  /*c2d0*/  ISETP.NE.AND P0, PT, R7, 0x1, PT ;  /* 0x000000010700780c */ /* 0x010fe20003f05270 */
[----:B------:R-:W-:Y:S01]  /*c2e0*/  USHF.R.S32.HI UR6, URZ, 0x1f, UR44 ;  /* 0x0000001f3f067899 */ /* 0x000fe2000801142c */
[----:B------:R-:W-:Y:S01]  /*c2f0*/  ULDC.64 UR8, c[0x0][0x2e0] ;  /* 0x0000b80000087ab9 */ /* 0x000fe20000000a00 */
[----:B------:R-:W-:Y:S02]  /*c300*/  UIADD3 UR5, UR5, UR7, URZ ;  /* 0x0000000705057290 */ /* 0x000fe4000fffe03f */
[----:B------:R-:W-:Y:S01]  /*c310*/  UIMAD UR6, UR6, UR8, URZ ;  /* 0x00000008060672a4 */ /* 0x000fe2000f8e023f */
[----:B0-----:R-:W-:Y:S01]  /*c320*/  IMAD R4, R5, R4, UR37 ;  /* 0x0000002505047e24 */ /* 0x001fe2000f8e0204 */
[C---:B--2---:R-:W-:Y:S01]  /*c330*/  LOP3.LUT R18, R2.reuse, 0x7f, RZ, 0xc0, !PT ;  /* 0x0000007f02127812 */ /* 0x044fe200078ec0ff */
[----:B------:R-:W-:Y:S01]  /*c340*/  IMAD.SHL.U32 R2, R2, 0x10, RZ ;  /* 0x0000001002027824 */ /* 0x000fe200078e00ff */
[----:B------:R-:W-:Y:S01]  /*c350*/  UIMAD UR6, UR44, UR9, UR6 ;  /* 0x000000092c0672a4 */ /* 0x000fe2000f8e0206 */
[----:B------:R-:W-:-:S03]  /*c360*/  IMAD.SHL.U32 R4, R4, 0x80, RZ ;  /* 0x0000008004047824 */ /* 0x000fc600078e00ff */
[----:B------:R-:W0:Y:S01]  /*c370*/  @P0 LDC R0, c[0x0][0x44c] ;  /* 0x00011300ff000b82 */ /* 0x000e220000000800 */
[----:B------:R-:W-:Y:S01]  /*c380*/  SHF.R.U32.HI R18, RZ, 0x3, R18 ;  /* 0x00000003ff127819 */ /* 0x000fe20000011612 */
[----:B------:R-:W-:-:S03]  /*c390*/  UIMAD.WIDE.U32 UR4, UR44, UR8, UR4 ;  /* 0x000000082c0472a5 */ /* 0x000fc6000f8e0004 */
[----:B------:R-:W-:Y:S01]  /*c3a0*/  LOP3.LUT R2, R18, 0x70, R2, 0xf8, !PT ;  /* 0x0000007012027812 */ /* 0x000fe200078ef802 */
[----:B------:R-:W-:Y:S01]  /*c3b0*/  ULDC.64 UR8, c[0x0][0x2d0] ;  /* 0x0000b40000087ab9 */ /* 0x000fe20000000a00 */
[----:B------:R-:W2:Y:S01]  /*c3c0*/  S2R R18, SR_TID.X ;  /* 0x0000000000127919 */ /* 0x000ea20000002100 */
[----:B------:R-:W4:Y:S01]  /*c3d0*/  @P0 LDC R3, c[0x0][0x450] ;  /* 0x00011400ff030b82 */ /* 0x000f220000000800 */
[----:B-1-3--:R-:W-:Y:S01]  /*c3e0*/  LOP3.LUT R6, R2, R4, RZ, 0xfc, !PT ;  /* 0x0000000402067212 */ /* 0x00afe200078efcff */
[----:B------:R-:W-:Y:S01]  /*c3f0*/  UIADD3 UR5, UR5, UR6, URZ ;  /* 0x0000000605057290 */ /* 0x000fe2000fffe03f */
[----:B------:R-:W-:-:S03]  /*c400*/  IMAD.U32 R9, RZ, RZ, UR8 ;  /* 0x00000008ff097e24 */ /* 0x000fc6000f8e00ff */
[----:B------:R-:W-:Y:S02]  /*c410*/  IMAD.MOV.U32 R2, RZ, RZ, R6 ;  /* 0x000000ffff027224 */ /* 0x000fe400078e0006 */
[----:B0-----:R-:W-:-:S05]  /*c420*/  @P0 IMAD.HI.U32 R0, R6, R0, RZ ;  /* 0x0000000006000227 */ /* 0x001fca00078e00ff */
[----:B----4-:R-:W-:-:S04]  /*c430*/  @P0 SHF.R.U32.HI R2, RZ, R3, R0 ;  /* 0x00000003ff020219 */ /* 0x010fc80000011600 */
[--C-:B------:R-:W-:Y:S01]  /*c440*/  SHF.R.S32.HI R0, RZ, 0x1f, R2.reuse ;  /* 0x0000001fff007819 */ /* 0x100fe20000011402 */
[----:B------:R-:W-:Y:S01]  /*c450*/  IMAD.MOV R5, RZ, RZ, -R2 ;  /* 0x000000ffff057224 */ /* 0x000fe200078e0a02 */
[----:B--2---:R-:W-:-:S03]  /*c460*/  LOP3.LUT R10, R18, 0x7f, RZ, 0xc0, !PT ;  /* 0x0000007f120a7812 */ /* 0x004fc600078ec0ff */
[----:B------:R-:W-:Y:S02]  /*c470*/  IMAD R3, R0, UR8, RZ ;  /* 0x0000000800037c24 */ /* 0x000fe4000f8e02ff */
[----:B------:R-:W-:Y:S01]  /*c480*/  IMAD R5, R7, R5, R6 ;  /* 0x0000000507057224 */ /* 0x000fe200078e0206 */
[----:B------:R-:W-:Y:S01]  /*c490*/  SHF.R.U32.HI R10, RZ, 0x3, R10 ;  /* 0x00000003ff0a7819 */ /* 0x000fe2000001160a */
[C---:B------:R-:W-:Y:S02]  /*c4a0*/  IMAD R7, R2.reuse, UR9, R3 ;  /* 0x0000000902077c24 */ /* 0x040fe4000f8e0203 */
[----:B------:R-:W-:Y:S01]  /*c4b0*/  IMAD.WIDE.U32 R2, R2, R9, UR4 ;  /* 0x0000000402027e25 */ /* 0x000fe2000f8e0009 */
[----:B------:R-:W-:Y:S01]  /*c4c0*/  SHF.R.S32.HI R0, RZ, 0x1f, R5 ;  /* 0x0000001fff007819 */ /* 0x000fe20000011405 */
[----:B------:R-:W-:Y:S02]  /*c4d0*/  ULDC.64 UR4, c[0x0][0x2c8] ;  /* 0x0000b20000047ab9 */ /* 0x000fe40000000a00 */
[----:B------:R-:W-:-:S02]  /*c4e0*/  IMAD.IADD R3, R3, 0x1, R7 ;  /* 0x0000000103037824 */ /* 0x000fc400078e0207 */
[----:B------:R-:W-:Y:S02]  /*c4f0*/  IMAD R0, R0, UR4, RZ ;  /* 0x0000000400007c24 */ /* 0x000fe4000f8e02ff */
[----:B------:R-:W-:-:S04]  /*c500*/  IMAD.WIDE.U32 R2, R5, UR4, R2 ;  /* 0x0000000405027c25 */ /* 0x000fc8000f8e0002 */
[----:B------:R-:W-:Y:S01]  /*c510*/  IMAD R5, R5, UR5, R0 ;  /* 0x0000000505057c24 */ /* 0x000fe2000f8e0200 */
[----:B------:R-:W-:Y:S02]  /*c520*/  ULDC.64 UR4, c[0x0][0x280] ;  /* 0x0000a00000047ab9 */ /* 0x000fe40000000a00 */
[----:B------:R-:W-:Y:S01]  /*c530*/  IADD3 R0, P0, R2, UR4, RZ ;  /* 0x0000000402007c10 */ /* 0x000fe2000ff1e0ff */
[----:B------:R-:W-:-:S03]  /*c540*/  UMOV UR4, 0xffffffff ;  /* 0xffffffff00047882 */ /* 0x000fc60000000000 */
[----:B------:R-:W-:Y:S01]  /*c550*/  IADD3.X R5, R3, UR5, R5, P0, !PT ;  /* 0x0000000503057c10 */ /* 0x000fe200087fe405 */
[----:B------:R-:W-:Y:S08]  /*c560*/  BRA.DIV UR4, `(.L_x_60) ;  /* 0x0000004204f87947 */ /* 0x000ff0000b800000 */
[----:B------:R-:W0:Y:S01]  /*c570*/  SHFL.IDX PT, R14, R0, RZ, 0x181f ;  /* 0x00181fff000e7589 */ /* 0x000e2200000e0000 */
[----:B------:R-:W-:-:S03]  /*c580*/  IMAD.IADD R4, R10, 0x1, R4 ;  /* 0x000000010a047824 */ /* 0x000fc600078e0204 */
[----:B------:R-:W1:Y:S01]  /*c590*/  SHFL.IDX PT, R2, R5, RZ, 0x181f ;  /* 0x00181fff05027589 */ /* 0x000e6200000e0000 */
[C---:B------:R-:W-:Y:S01]  /*c5a0*/  VIADD R7, R4.reuse, 0x10 ;  /* 0x0000001004077836 */ /* 0x040fe20000000000 */
[----:B------:R-:W-:Y:S02]  /*c5b0*/  ISETP.GE.AND P1, PT, R4, UR40, PT ;  /* 0x0000002804007c0c */ /* 0x000fe4000bf26270 */
[----:B------:R-:W-:Y:S11]  /*c5c0*/  SHFL.IDX PT, R6, R5, 0x1, 0x181f ;  /* 0x00381f0005067f89 */ /* 0x000ff600000e0000 */
[----:B0-----:R-:W-:-:S05]  /*c5d0*/  @!P1 IADD3 R14, P0, R30, R14, RZ ;  /* 0x0000000e1e0e9210 */ /* 0x001fca0007f1e0ff */
[----:B-1----:R-:W-:Y:S02]  /*c5e0*/  @!P1 IMAD.X R3, RZ, RZ, R2, P0 ;  /* 0x000000ffff039224 */ /* 0x002fe400000e0602 */
[----:B------:R-:W-:Y:S02]  /*c5f0*/  @!P1 IMAD.MOV.U32 R2, RZ, RZ, R14 ;  /* 0x000000ffff029224 */ /* 0x000fe400078e000e */
[----:B------:R-:W0:Y:S04]  /*c600*/  SHFL.IDX PT, R14, R0, 0x1, 0x181f ;  /* 0x00381f00000e7f89 */ /* 0x000e2800000e0000 */
[----:B------:R-:W-:Y:S04]  /*c610*/  @!P1 LDGSTS.E.BYPASS.LTC128B.128 [R8+0x20400], desc[UR48][R2.64], !P4 ;  /* 0x2040000002089fae */ /* 0x000fe8000e101d70 */
[----:B------:R1:W-:Y:S01]  /*c620*/  @!P1 LDGSTS.E.BYPASS.LTC128B.128 [R8+0x24400], desc[UR48][R2.64+0x80], !P5 ;  /* 0x2440008002089fae */ /* 0x0003e2000e901d70 */
[----:B------:R-:W-:-:S13]  /*c630*/  ISETP.GE.AND P1, PT, R7, UR40, PT ;  /* 0x0000002807007c0c */ /* 0x000fda000bf26270 */
[----:B0-----:R-:W-:-:S05]  /*c640*/  @!P1 IADD3 R14, P0, R30, R14, RZ ;  /* 0x0000000e1e0e9210 */ /* 0x001fca0007f1e0ff */
[----:B-1----:R-:W-:Y:S02]  /*c650*/  @!P1 IMAD.MOV.U32 R2, RZ, RZ, R14 ;  /* 0x000000ffff029224 */ /* 0x002fe400078e000e */
[----:B------:R-:W-:Y:S01]  /*c660*/  @!P1 IMAD.X R7, RZ, RZ, R6, P0 ;  /* 0x000000ffff079224 */ /* 0x000fe200000e0606 */
[----:B------:R-:W0:Y:S03]  /*c670*/  SHFL.IDX PT, R14, R0, 0x2, 0x181f ;  /* 0x00581f00000e7f89 */ /* 0x000e2600000e0000 */
[----:B------:R-:W-:Y:S01]  /*c680*/  @!P1 IMAD.MOV.U32 R3, RZ, RZ, R7 ;  /* 0x000000ffff039224 */ /* 0x000fe200078e0007 */
[----:B------:R-:W1:Y:S01]  /*c690*/  SHFL.IDX PT, R6, R5, 0x2, 0x181f ;  /* 0x00581f0005067f89 */ /* 0x000e6200000e0000 */
[----:B------:R-:W-:-:S03]  /*c6a0*/  VIADD R7, R4, 0x20 ;  /* 0x0000002004077836 */ /* 0x000fc60000000000 */
[----:B------:R-:W-:Y:S04]  /*c6b0*/  @!P1 LDGSTS.E.BYPASS.LTC128B.128 [R8+0x20c00], desc[UR48][R2.64], !P4 ;  /* 0x20c0000002089fae */ /* 0x000fe8000e101d70 */
[----:B------:R2:W-:Y:S01]  /*c6c0*/  @!P1 LDGSTS.E.BYPASS.LTC128B.128 [R8+0x24c00], desc[UR48][R2.64+0x80], !P5 ;  /* 0x24c0008002089fae */ /* 0x0005e2000e901d70 */
[----:B------:R-:W-:-:S13]  /*c6d0*/  ISETP.GE.AND P1, PT, R7, UR40, PT ;  /* 0x0000002807007c0c */ /* 0x000fda000bf26270 */
[----:B0-----:R-:W-:-:S05]  /*c6e0*/  @!P1 IADD3 R14, P0, R30, R14, RZ ;  /* 0x0000000e1e0e9210 */ /* 0x001fca0007f1e0ff */
[----:B--2---:R-:W-:Y:S02]  /*c6f0*/  @!P1 IMAD.MOV.U32 R2, RZ, RZ, R14 ;  /* 0x000000ffff029224 */ /* 0x004fe400078e000e */
[----:B-1----:R-:W-:Y:S01]  /*c700*/  @!P1 IMAD.X R7, RZ, RZ, R6, P0 ;  /* 0x000000ffff079224 */ /* 0x002fe200000e0606 */
[----:B------:R-:W0:Y:S03]  /*c710*/  SHFL.IDX PT, R14, R0, 0x3, 0x181f ;  /* 0x00781f00000e7f89 */ /* 0x000e2600000e0000 */
[----:B------:R-:W-:Y:S01]  /*c720*/  @!P1 IMAD.MOV.U32 R3, RZ, RZ, R7 ;  /* 0x000000ffff039224 */ /* 0x000fe200078e0007 */
[----:B------:R-:W1:Y:S01]  /*c730*/  SHFL.IDX PT, R6, R5, 0x3, 0x181f ;  /* 0x00781f0005067f89 */ /* 0x000e6200000e0000 */
[----:B------:R-:W-:-:S03]  /*c740*/  VIADD R7, R4, 0x30 ;  /* 0x0000003004077836 */ /* 0x000fc60000000000 */
[----:B------:R-:W-:Y:S04]  /*c750*/  @!P1 LDGSTS.E.BYPASS.LTC128B.128 [R8+0x21400], desc[UR48][R2.64], !P4 ;  /* 0x2140000002089fae */ /* 0x000fe8000e101d70 */
[----:B------:R2:W-:Y:S01]  /*c760*/  @!P1 LDGSTS.E.BYPASS.LTC128B.128 [R8+0x25400], desc[UR48][R2.64+0x80], !P5 ;  /* 0x2540008002089fae */ /* 0x0005e2000e901d70 */
[----:B------:R-:W-:-:S13]  /*c770*/  ISETP.GE.AND P1, PT, R7, UR40, PT ;  /* 0x0000002807007c0c */ /* 0x000fda000bf26270 */
[----:B0-----:R-:W-:-:S04]  /*c780*/  @!P1 IADD3 R14, P0, R30, R14, RZ ;  /* 0x0000000e1e0e9210 */ /* 0x001fc80007f1e0ff */
[----:B--2---:R-:W-:Y:S01]  /*c790*/  @!P1 MOV R2, R14 ;  /* 0x0000000e00029202 */ /* 0x004fe20000000f00 */
        /* <DEDUP_REMOVED lines=29> */
[----:B-1----:R-:W-:Y:S02]  /*c970*/  @!P1 IMAD.X R7, RZ, RZ, R6, P0 ;  /* 0x000000ffff079224 */ /* 0x002fe400000e0606 */
[----:B--2---:R-:W-:Y:S01]  /*c980*/  @!P1 IMAD.MOV.U32 R2, RZ, RZ, R14 ;  /* 0x000000ffff029224 */ /* 0x004fe200078e000e */
[----:B------:R0:W1:Y:S01]  /*c990*/  SHFL.IDX PT, R6, R5, 0x7, 0x181f ;  /* 0x00f81f0005067f89 */ /* 0x00006200000e0000 */
[----:B------:R-:W-:-:S03]  /*c9a0*/  @!P1 IMAD.MOV.U32 R3, RZ, RZ, R7 ;  /* 0x000000ffff039224 */ /* 0x000fc600078e0007 */
[----:B------:R0:W2:Y:S04]  /*c9b0*/  SHFL.IDX PT, R14, R0, 0x7, 0x181f ;  /* 0x00f81f00000e7f89 */ /* 0x0000a800000e0000 */
[----:B------:R0:W-:Y:S04]  /*c9c0*/  @!P1 LDGSTS.E.BYPASS.LTC128B.128 [R8+0x23400], desc[UR48][R2.64], !P4 ;  /* 0x2340000002089fae */ /* 0x0001e8000e101d70 */
[----:B------:R0:W-:Y:S02]  /*c9d0*/  @!P1 LDGSTS.E.BYPASS.LTC128B.128 [R8+0x27400], desc[UR48][R2.64+0x80], !P5 ;  /* 0x2740008002089fae */ /* 0x0001e4000e901d70 */
.L_x_162:
[----:B------:R-:W-:-:S05]  /*c9e0*/  VIADD R4, R4, 0x70 ;  /* 0x0000007004047836 */ /* 0x000fca0000000000 */
[----:B------:R-:W-:-:S13]  /*c9f0*/  ISETP.GE.AND P0, PT, R4, UR40, PT ;  /* 0x0000002804007c0c */ /* 0x000fda000bf06270 */
[----:B0-2---:R-:W-:-:S05]  /*ca00*/  @!P0 IADD3 R2, P1, R30, R14, RZ ;  /* 0x0000000e1e028210 */ /* 0x005fca0007f3e0ff */
[----:B-1----:R-:W-:-:S05]  /*ca10*/  @!P0 IMAD.X R3, RZ, RZ, R6, P1 ;  /* 0x000000ffff038224 */ /* 0x002fca00008e0606 */
[----:B------:R-:W-:Y:S01]  /*ca20*/  @!PT LDS RZ, [RZ] ;  /* 0x00000000fffff984 */ /* 0x000fe20000000800 */
[----:B------:R-:W-:Y:S01]  /*ca30*/  @!PT LDS RZ, [RZ] ;  /* 0x00000000fffff984 */ /* 0x000fe20000000800 */
[----:B------:R-:W-:Y:S01]  /*ca40*/  @!PT LDS RZ, [RZ] ;  /* 0x00000000fffff984 */ /* 0x000fe20000000800 */
[----:B------:R0:W-:Y:S04]  /*ca50*/  @!P0 LDGSTS.E.BYPASS.LTC128B.128 [R8+0x23c00], desc[UR48][R2.64], !P4 ;  /* 0x23c0000002088fae */ /* 0x0001e8000e101d70 */
[----:B------:R0:W-:Y:S01]  /*ca60*/  @!P0 LDGSTS.E.BYPASS.LTC128B.128 [R8+0x27c00], desc[UR48][R2.64+0x80], !P5 ;  /* 0x27c0008002088fae */ /* 0x0001e2000e901d70 */
[----:B------:R-:W-:Y:S01]  /*ca70*/  NOP ;  /* 0x0000000000007918 */ /* 0x000fe20000000000 */
[----:B------:R-:W-:Y:S02]  /*ca80*/  SYNCS.ARRIVE.TRANS64.RED.A0T1 RZ, [UR41+0x38800], RZ ;  /* 0x038800ffffff79a7 */ /* 0x000fe40008200429 */
[----:B------:R-:W-:Y:S01]  /*ca90*/  ARRIVES.LDGSTSBAR.64.TRANSCNT [UR41+0x38800] ;  /* 0x03880000ff0079b0 */ /* 0x000fe20008000aa9 */
[----:B------:R-:W-:Y:S01]  /*caa0*/  NOP ;  /* 0x0000000000007918 */ /* 0x000fe20000000000 */
[----:B------:R-:W-:Y:S01]  /*cab0*/  ULOP3.LUT UR4, UR36, 0x1, URZ, 0xc, !UPT ;  /* 0x0000000124047892 */ /* 0x000fe2000f8e0c3f */
[----:B------:R-:W-:Y:S05]  /*cac0*/  SYNCS.ARRIVE.TRANS64.A1T0 RZ, [UR41+0x38800], RZ ;  /* 0x038800ffffff79a7 */ /* 0x000fea0008100029 */
[----:B------:R-:W-:-:S05]  /*cad0*/  IMAD.U32 R0, RZ, RZ, UR4 ;  /* 0x00000004ff007e24 */ /* 0x000fca000f8e00ff */
[----:B------:R-:W-:-:S04]  /*cae0*/  SHF.L.U32 R0, R0, 0x1f, RZ ;  /* 0x0000001f00007819 */ /* 0x000fc800000006ff */
[----:B------:R-:W1:Y:S02]  /*caf0*/  SYNCS.PHASECHK.TRANS64.TRYWAIT P0, [UR41+0x38820], R0 ;  /* 0x03882000ff0075a7 */ /* 0x000e640008000169 */
[----:B01----:R-:W-:Y:S05]  /*cb00*/  @!P0 BRA `(.L_x_61) ;  /* 0x00000048000c8947 */ /* 0x003fea0003800000 */
.L_x_163:
[----:B0-----:R-:W-:-:S05]  /*cb10*/  IMAD.U32 R0, RZ, RZ, UR39 ;  /* 0x00000027ff007e24 */ /* 0x001fca000f8e00ff */
[----:B------:R-:W-:-:S13]  /*cb20*/  ISETP.GE.AND P0, PT, R0, 0x81, PT ;  /* 0x000000810000780c */ /* 0x000fda0003f06270 */
[----:B------:R-:W-:Y:S05]  /*cb30*/  @!P0 BRA `(.L_x_62) ;  /* 0x0000001800208947 */ /* 0x000fea0003800000 */
[----:B------:R-:W-:Y:S02]  /*cb40*/  IMAD.MOV.U32 R20, RZ, RZ, R29 ;  /* 0x000000ffff147224 */ /* 0x000fe400078e001d */
[----:B------:R-:W-:Y:S02]  /*cb50*/  IMAD.MOV.U32 R19, RZ, RZ, R25 ;  /* 0x000000ffff137224 */ /* 0x000fe400078e0019 */
[----:B------:R-:W-:-:S07]  /*cb60*/  IMAD.U32 R27, RZ, RZ, UR42 ;  /* 0x0000002aff1b7e24 */ /* 0x000fce000f8e00ff */
.L_x_82:
[----:B01----:R-:W0:Y:S01]  /*cb70*/  LDC R3, c[0x0][0x430] ;  /* 0x00010c00ff037b82 */ /* 0x003e220000000800 */
[----:B------:R-:W1:Y:S01]  /*cb80*/  S2R R0, SR_TID.X ;  /* 0x0000000000007919 */ /* 0x000e620000002100 */
[----:B------:R-:W-:Y:S01]  /*cb90*/  ULDC.64 UR4, c[0x0][0x428] ;  /* 0x00010a0000047ab9 */ /* 0x000fe20000000a00 */
[----:B------:R-:W-:Y:S01]  /*cba0*/  VIADD R25, R19, 0x1 ;  /* 0x0000000113197836 */ /* 0x000fe20000000000 */
[----:B0-----:R-:W-:Y:S02]  /*cbb0*/  ISETP.NE.AND P0, PT, R3, 0x1, PT ;  /* 0x000000010300780c */ /* 0x001fe40003f05270 */
[----:B-1----:R-:W-:-:S11]  /*cbc0*/  LOP3.LUT R0, R0, 0x7f, RZ, 0xc0, !PT ;  /* 0x0000007f00007812 */ /* 0x002fd600078ec0ff */
[----:B------:R-:W0:Y:S01]  /*cbd0*/  @P0 LDC R3, c[0x0][0x434] ;  /* 0x00010d00ff030b82 */ /* 0x000e220000000800 */
[----:B------:R-:W-:-:S04]  /*cbe0*/  SHF.R.U32.HI R0, RZ, 0x3, R0 ;  /* 0x00000003ff007819 */ /* 0x000fc80000011600 */
[----:B------:R-:W-:-:S03]  /*cbf0*/  LEA R6, R27, R0, 0x7 ;  /* 0x000000001b067211 */ /* 0x000fc600078e38ff */
[----:B------:R-:W1:Y:S01]  /*cc00*/  @P0 LDC R5, c[0x0][0x438] ;  /* 0x00010e00ff050b82 */ /* 0x000e620000000800 */
[----:B------:R-:W-:-:S05]  /*cc10*/  IADD3 R6, R30, R6, R35 ;  /* 0x000000061e067210 */ /* 0x000fca0007ffe023 */
[----:B------:R-:W-:Y:S02]  /*cc20*/  IMAD.MOV.U32 R7, RZ, RZ, R6 ;  /* 0x000000ffff077224 */ /* 0x000fe400078e0006 */
[----:B0-----:R-:W-:-:S05]  /*cc30*/  @P0 IMAD.HI.U32 R0, R6, R3, RZ ;  /* 0x0000000306000227 */ /* 0x001fca00078e00ff */
[----:B-1----:R-:W-:Y:S01]  /*cc40*/  @P0 SHF.R.U32.HI R7, RZ, R5, R0 ;  /* 0x00000005ff070219 */ /* 0x002fe20000011600 */
[----:B------:R-:W-:-:S03]  /*cc50*/  IMAD R0, R34, UR4, RZ ;  /* 0x0000000422007c24 */ /* 0x000fc6000f8e02ff */
[--C-:B------:R-:W-:Y:S01]  /*cc60*/  SHF.R.S32.HI R3, RZ, 0x1f, R7.reuse ;  /* 0x0000001fff037819 */ /* 0x100fe20000011407 */
[----:B------:R-:W-:Y:S02]  /*cc70*/  IMAD.MOV.U32 R2, RZ, RZ, R7 ;  /* 0x000000ffff027224 */ /* 0x000fe400078e0007 */
[C---:B------:R-:W-:Y:S02]  /*cc80*/  IMAD R5, R31.reuse, UR5, R0 ;  /* 0x000000051f057c24 */ /* 0x040fe4000f8e0200 */
[----:B------:R-:W-:Y:S01]  /*cc90*/  IMAD.WIDE.U32 R2, R31, UR4, R2 ;  /* 0x000000041f027c25 */ /* 0x000fe2000f8e0002 */
[----:B------:R-:W-:-:S03]  /*cca0*/  ULDC.64 UR4, c[0x0][0x418] ;  /* 0x0001060000047ab9 */ /* 0x000fc60000000a00 */
[----:B------:R-:W-:Y:S01]  /*ccb0*/  IMAD.IADD R3, R5, 0x1, R3 ;  /* 0x0000000105037824 */ /* 0x000fe200078e0203 */
[C---:B------:R-:W-:Y:S01]  /*ccc0*/  LEA R4, P0, R2.reuse, UR4, 0x2 ;  /* 0x0000000402047c11 */ /* 0x040fe2000f8010ff */
[----:B------:R-:W-:Y:S01]  /*ccd0*/  IMAD.U32 R8, RZ, RZ, UR46 ;  /* 0x0000002eff087e24 */ /* 0x000fe2000f8e00ff */
[----:B------:R-:W-:Y:S02]  /*cce0*/  ULDC UR4, c[0x0][0x430] ;  /* 0x00010c0000047ab9 */ /* 0x000fe40000000800 */
[----:B------:R-:W-:Y:S02]  /*ccf0*/  LEA.HI.X R5, R2, UR5, R3, 0x2, P0 ;  /* 0x0000000502057c11 */ /* 0x000fe400080f1403 */
[----:B------:R-:W-:Y:S01]  /*cd00*/  ISETP.NE.AND P2, PT, R8, 0x3, PT ;  /* 0x000000030800780c */ /* 0x000fe20003f45270 */
[----:B------:R-:W-:Y:S01]  /*cd10*/  IMAD.MOV R3, RZ, RZ, -R7 ;  /* 0x000000ffff037224 */ /* 0x000fe200078e0a07 */
[----:B------:R-:W-:Y:S02]  /*cd20*/  ISETP.NE.AND P0, PT, R25, 0x2, PT ;  /* 0x000000021900780c */ /* 0x000fe40003f05270 */
[----:B------:R-:W2:Y:S01]  /*cd30*/  LDG.E R5, desc[UR48][R4.64] ;  /* 0x0000003004057981 */ /* 0x000ea2000c1e1900 */
[----:B------:R-:W-:Y:S01]  /*cd40*/  IMAD.MOV.U32 R0, RZ, RZ, R27 ;  /* 0x000000ffff007224 */ /* 0x000fe200078e001b */
[----:B------:R-:W-:Y:S01]  /*cd50*/  SEL R29, RZ, 0x1, P0 ;  /* 0x00000001ff1d7807 */ /* 0x000fe20000000000 */
[----:B------:R-:W-:Y:S01]  /*cd60*/  IMAD R6, R3, UR4, R6 ;  /* 0x0000000403067c24 */ /* 0x000fe2000f8e0206 */
[----:B------:R-:W-:Y:S01]  /*cd70*/  SEL R25, R25, RZ, P0 ;  /* 0x000000ff19197207 */ /* 0x000fe20000000000 */
[----:B------:R-:W-:Y:S01]  /*cd80*/  VIADD R27, R27, 0xffffffff ;  /* 0xffffffff1b1b7836 */ /* 0x000fe20000000000 */
[----:B------:R-:W-:-:S02]  /*cd90*/  LOP3.LUT R29, R20, R29, RZ, 0x3c, !PT ;  /* 0x0000001d141d7212 */ /* 0x000fc400078e3cff */
[----:B------:R-:W-:Y:S02]  /*cda0*/  ISETP.GT.AND P1, PT, R0, RZ, PT ;  /* 0x000000ff0000720c */ /* 0x000fe40003f24270 */
[----:B--2---:R-:W-:Y:S01]  /*cdb0*/  SHF.R.S32.HI R10, RZ, 0x1f, R5 ;  /* 0x0000001fff0a7819 */ /* 0x004fe20000011405 */
[----:B------:R-:W-:Y:S10]  /*cdc0*/  @!P2 BRA `(.L_x_63) ;  /* 0x000000000004a947 */ /* 0x000ff40003800000 */
[----:B------:R-:W-:Y:S01]  /*cdd0*/  BPT.TRAP 0x1 ;  /* 0x000000040000795c */ /* 0x000fe20000300000 */
.L_x_63:
[----:B------:R-:W-:Y:S01]  /*cde0*/  LEA R0, R25, UR41, 0x3 ;  /* 0x0000002919007c11 */ /* 0x000fe2000f8e18ff */
[----:B------:R-:W-:Y:S01]  /*cdf0*/  BSSY B0, `(.L_x_64) ;  /* 0x0000005000007945 */ /* 0x000fe20003800000 */
[----:B------:R-:W-:Y:S02]  /*ce00*/  SHF.L.U32 R18, R29, 0x1f, RZ ;  /* 0x0000001f1d127819 */ /* 0x000fe400000006ff */
[----:B------:R-:W-:Y:S02]  /*ce10*/  SHF.R.S32.HI R9, RZ, 0x1f, R6 ;  /* 0x0000001fff097819 */ /* 0x000fe40000011406 */
[----:B------:R-:W0:Y:S02]  /*ce20*/  SYNCS.PHASECHK.TRANS64.TRYWAIT P0, [R0+URZ+0x38880], R18 ;  /* 0x03888012000075a7 */ /* 0x000e24000800017f */
[----:B0-----:R-:W-:Y:S05]  /*ce30*/  @!P0 BRA `(.L_x_65) ;  /* 0x0000004400548947 */ /* 0x001fea0003800000 */
.L_x_164:
[----:B------:R-:W-:Y:S05]  /*ce40*/  BSYNC B0 ;  /* 0x0000000000007941 */ /* 0x000fea0003800000 */
.L_x_64:
[----:B------:R-:W-:Y:S01]  /*ce50*/  ULDC.64 UR4, c[0x0][0x328] ;  /* 0x0000ca0000047ab9 */ /* 0x000fe20000000a00 */
[----:B------:R-:W-:Y:S01]  /*ce60*/  ULDC.64 UR6, c[0x0][0x318] ;  /* 0x0000c60000067ab9 */ /* 0x000fe20000000a00 */
[----:B------:R-:W-:Y:S01]  /*ce70*/  IMAD R3, R9, UR4, RZ ;  /* 0x0000000409037c24 */ /* 0x000fe2000f8e02ff */
[C---:B------:R-:W-:Y:S02]  /*ce80*/  LOP3.LUT P3, RZ, R17.reuse, 0x2, RZ, 0xc0, !PT ;  /* 0x0000000211ff7812 */ /* 0x040fe4000786c0ff */
[----:B------:R-:W-:Y:S01]  /*ce90*/  LOP3.LUT P2, RZ, R17, 0x1, RZ, 0xc0, !PT ;  /* 0x0000000111ff7812 */ /* 0x000fe2000784c0ff */
[C---:B------:R-:W-:Y:S02]  /*cea0*/  IMAD R7, R6.reuse, UR5, R3 ;  /* 0x0000000506077c24 */ /* 0x040fe4000f8e0203 */
[----:B------:R-:W-:Y:S01]  /*ceb0*/  IMAD.WIDE.U32 R2, R6, UR4, RZ ;  /* 0x0000000406027c25 */ /* 0x000fe2000f8e00ff */
[----:B------:R-:W-:-:S03]  /*cec0*/  ULDC.64 UR4, c[0x0][0x338] ;  /* 0x0000ce0000047ab9 */ /* 0x000fc60000000a00 */
[----:B------:R-:W-:Y:S02]  /*ced0*/  IMAD.IADD R3, R3, 0x1, R7 ;  /* 0x0000000103037824 */ /* 0x000fe400078e0207 */
[----:B------:R-:W-:Y:S02]  /*cee0*/  IMAD R4, R10, UR4, RZ ;  /* 0x000000040a047c24 */ /* 0x000fe4000f8e02ff */
[----:B------:R-:W-:-:S04]  /*cef0*/  IMAD.WIDE.U32 R2, R5, UR4, R2 ;  /* 0x0000000405027c25 */ /* 0x000fc8000f8e0002 */
[----:B------:R-:W-:Y:S01]  /*cf00*/  IMAD R4, R5, UR5, R4 ;  /* 0x0000000505047c24 */ /* 0x000fe2000f8e0204 */
[----:B------:R-:W-:Y:S02]  /*cf10*/  ULDC.64 UR4, c[0x0][0x330] ;  /* 0x0000cc0000047ab9 */ /* 0x000fe40000000a00 */
[----:B------:R-:W-:Y:S02]  /*cf20*/  IMAD R7, R32, UR4, RZ ;  /* 0x0000000420077c24 */ /* 0x000fe4000f8e02ff */
[----:B------:R-:W-:Y:S02]  /*cf30*/  IMAD.IADD R3, R3, 0x1, R4 ;  /* 0x0000000103037824 */ /* 0x000fe400078e0204 */
[C---:B------:R-:W-:Y:S02]  /*cf40*/  IMAD R7, R24.reuse, UR5, R7 ;  /* 0x0000000518077c24 */ /* 0x040fe4000f8e0207 */
[----:B------:R-:W-:Y:S01]  /*cf50*/  IMAD.WIDE.U32 R2, R24, UR4, R2 ;  /* 0x0000000418027c25 */ /* 0x000fe2000f8e0002 */
[----:B------:R-:W-:-:S03]  /*cf60*/  UMOV UR4, 0xffffffff ;  /* 0xffffffff00047882 */ /* 0x000fc60000000000 */
[----:B------:R-:W-:Y:S01]  /*cf70*/  IMAD R4, R25, 0x8000, R33 ;  /* 0x0000800019047824 */ /* 0x000fe200078e0221 */
[----:B------:R-:W-:-:S04]  /*cf80*/  IADD3 R8, P0, R2, UR6, RZ ;  /* 0x0000000602087c10 */ /* 0x000fc8000ff1e0ff */
[----:B------:R-:W-:Y:S01]  /*cf90*/  IADD3.X R7, R7, UR7, R3, P0, !PT ;  /* 0x0000000707077c10 */ /* 0x000fe200087fe403 */
[----:B------:R-:W-:Y:S08]  /*cfa0*/  BRA.DIV UR4, `(.L_x_66) ;  /* 0x00000046040c7947 */ /* 0x000ff0000b800000 */
[----:B------:R-:W1:Y:S01]  /*cfb0*/  SHFL.IDX PT, R2, R8, RZ, 0x181f ;  /* 0x00181fff08027589 */ /* 0x000e6200000e0000 */
[----:B------:R-:W-:-:S03]  /*cfc0*/  VIADD R4, R4, UR41 ;  /* 0x0000002904047c36 */ /* 0x000fc60008000000 */
[----:B------:R-:W2:Y:S01]  /*cfd0*/  SHFL.IDX PT, R3, R7, RZ, 0x181f ;  /* 0x00181fff07037589 */ /* 0x000ea200000e0000 */
[----:B-1----:R-:W-:-:S05]  /*cfe0*/  IADD3 R2, P0, R30, R2, RZ ;  /* 0x000000021e027210 */ /* 0x002fca0007f1e0ff */
[----:B--2---:R-:W-:-:S05]  /*cff0*/  IMAD.X R3, RZ, RZ, R3, P0 ;  /* 0x000000ffff037224 */ /* 0x004fca00000e0603 */
[----:B------:R-:W-:Y:S01]  /*d000*/  @!PT LDS RZ, [RZ] ;  /* 0x00000000fffff984 */ /* 0x000fe20000000800 */
[----:B------:R-:W-:Y:S04]  /*d010*/  LDGSTS.E.BYPASS.LTC128B.128 [R4+0x10400], desc[UR48][R2.64], !P3 ;  /* 0x1040000002047fae */ /* 0x000fe8000d901d70 */
[----:B------:R1:W-:Y:S04]  /*d020*/  LDGSTS.E.BYPASS.LTC128B.128 [R4+0x14400], desc[UR48][R2.64+0x80], !P2 ;  /* 0x1440008002047fae */ /* 0x0003e8000d101d70 */
[----:B-1----:R-:W1:Y:S04]  /*d030*/  SHFL.IDX PT, R2, R8, 0x1, 0x181f ;  /* 0x00381f0008027f89 */ /* 0x002e6800000e0000 */
[----:B------:R-:W2:Y:S01]  /*d040*/  SHFL.IDX PT, R3, R7, 0x1, 0x181f ;  /* 0x00381f0007037f89 */ /* 0x000ea200000e0000 */
[----:B-1----:R-:W-:-:S05]  /*d050*/  IADD3 R2, P0, R30, R2, RZ ;  /* 0x000000021e027210 */ /* 0x002fca0007f1e0ff */
[----:B--2---:R-:W-:-:S05]  /*d060*/  IMAD.X R3, RZ, RZ, R3, P0 ;  /* 0x000000ffff037224 */ /* 0x004fca00000e0603 */
        /* <DEDUP_REMOVED lines=27> */
[----:B------:R-:W2:Y:S04]  /*d220*/  SHFL.IDX PT, R3, R7, 0x6, 0x181f ;  /* 0x00d81f0007037f89 */ /* 0x000ea800000e0000 */
[----:B------:R-:W3:Y:S01]  /*d230*/  SHFL.IDX PT, R7, R7, 0x7, 0x181f ;  /* 0x00f81f0007077f89 */ /* 0x000ee200000e0000 */
[----:B-1----:R-:W-:-:S05]  /*d240*/  IADD3 R2, P0, R30, R2, RZ ;  /* 0x000000021e027210 */ /* 0x002fca0007f1e0ff */
[----:B--2---:R-:W-:-:S05]  /*d250*/  IMAD.X R3, RZ, RZ, R3, P0 ;  /* 0x000000ffff037224 */ /* 0x004fca00000e0603 */
[----:B------:R-:W-:Y:S04]  /*d260*/  LDGSTS.E.BYPASS.LTC128B.128 [R4+0x13400], desc[UR48][R2.64], !P3 ;  /* 0x1340000002047fae */ /* 0x000fe8000d901d70 */
[----:B------:R1:W-:Y:S04]  /*d270*/  LDGSTS.E.BYPASS.LTC128B.128 [R4+0x17400], desc[UR48][R2.64+0x80], !P2 ;  /* 0x1740008002047fae */ /* 0x0003e8000d101d70 */
[----:B-1-3--:R1:W2:Y:S02]  /*d280*/  SHFL.IDX PT, R2, R8, 0x7, 0x181f ;  /* 0x00f81f0008027f89 */ /* 0x00a2a400000e0000 */
.L_x_182:
[----:B--2---:R-:W-:-:S05]  /*d290*/  IADD3 R2, P0, R30, R2, RZ ;  /* 0x000000021e027210 */ /* 0x004fca0007f1e0ff */
        /* <DEDUP_REMOVED lines=8> */
.L_x_67:
[----:B------:R-:W-:Y:S02]  /*d320*/  PLOP3.LUT P2, PT, P2, P0, PT, 0xa2, 0x0 ;  /* 0x000000000000781c */ /* 0x000fe40001741472 */
[----:B------:R-:W-:-:S08]  /*d330*/  @P0 R2UR P2, UR4, R0 ;  /* 0x00000000000402ca */ /* 0x000fd00000040000 */
[----:B------:R-:W-:-:S05]  /*d340*/  @P0 PLOP3.LUT P0, PT, P2, PT, PT, 0x80, 0x0 ;  /* 0x000000000000081c */ /* 0x000fca000170f070 */
[----:B------:R-:W-:Y:S01]  /*d350*/  @!P2 SYNCS.ARRIVE.TRANS64.RED.A0T1 RZ, [UR4+0x38870], RZ ;  /* 0x038870ffffffa9a7 */ /* 0x000fe20008200404 */
[----:B------:R-:W-:Y:S07]  /*d360*/  @!P2 ARRIVES.LDGSTSBAR.64.TRANSCNT [UR4+0x38870] ;  /* 0x03887000ff00a9b0 */ /* 0x000fee0008000a84 */
[----:B------:R-:W-:Y:S05]  /*d370*/  @P0 BRA.U.ANY `(.L_x_67) ;  /* 0xfffffffd00e80947 */ /* 0x000fea000393ffff */
[----:B------:R-:W-:Y:S01]  /*d380*/  NOP ;  /* 0x0000000000007918 */ /* 0x000fe20000000000 */
[----:B--2---:R-:W-:-:S04]  /*d390*/  MOV R2, UR46 ;  /* 0x0000002e00027c02 */ /* 0x004fc80008000f00 */
[----:B------:R-:W-:-:S13]  /*d3a0*/  ISETP.NE.AND P3, PT, R2, 0x3, PT ;  /* 0x000000030200780c */ /* 0x000fda0003f65270 */
[----:B------:R-:W-:Y:S05]  /*d3b0*/  @!P3 BRA `(.L_x_68) ;  /* 0x000000000004b947 */ /* 0x000fea0003800000 */
[----:B------:R-:W-:Y:S01]  /*d3c0*/  BPT.TRAP 0x1 ;  /* 0x000000040000795c */ /* 0x000fe20000300000 */
.L_x_68:
[----:B------:R2:W-:Y:S01]  /*d3d0*/  SYNCS.ARRIVE.TRANS64.A1T0 RZ, [R0+URZ+0x38870], RZ ;  /* 0x038870ff00ff79a7 */ /* 0x0005e2000810003f */
[----:B------:R-:W-:Y:S05]  /*d3e0*/  @!P3 BRA `(.L_x_69) ;  /* 0x000000000004b947 */ /* 0x000fea0003800000 */
[----:B------:R-:W-:Y:S01]  /*d3f0*/  BPT.TRAP 0x1 ;  /* 0x000000040000795c */ /* 0x000fe20000300000 */
.L_x_69:
[----:B------:R-:W3:Y:S01]  /*d400*/  SYNCS.PHASECHK.TRANS64.TRYWAIT P0, [R0+URZ+0x38840], R18 ;  /* 0x03884012000075a7 */ /* 0x000ee2000800017f */
[----:B------:R-:W-:Y:S04]  /*d410*/  BSSY B0, `(.L_x_70) ;  /* 0x0000002000007945 */ /* 0x000fe80003800000 */
[----:B---3--:R-:W-:Y:S05]  /*d420*/  @!P0 BRA `(.L_x_71) ;  /* 0x0000004800348947 */ /* 0x008fea0003800000 */
.L_x_183:
[----:B------:R-:W-:Y:S05]  /*d430*/  BSYNC B0 ;  /* 0x0000000000007941 */ /* 0x000fea0003800000 */
.L_x_70:
        /* <DEDUP_REMOVED lines=18> */
[----:B0--3--:R-:W-:-:S04]  /*d560*/  IADD3 R18, P0, R2, UR6, RZ ;  /* 0x0000000602127c10 */ /* 0x009fc8000ff1e0ff */
[----:B------:R-:W-:Y:S01]  /*d570*/  IADD3.X R5, R5, UR7, R3, P0, !PT ;  /* 0x0000000705057c10 */ /* 0x000fe200087fe403 */
[----:B------:R-:W-:Y:S08]  /*d580*/  BRA.DIV UR4, `(.L_x_72) ;  /* 0x0000004604f07947 */ /* 0x000ff0000b800000 */
[----:B------:R-:W0:Y:S04]  /*d590*/  SHFL.IDX PT, R14, R18, RZ, 0x181f ;  /* 0x00181fff120e7589 */ /* 0x000e2800000e0000 */
[----:B------:R-:W3:Y:S04]  /*d5a0*/  SHFL.IDX PT, R3, R5, RZ, 0x181f ;  /* 0x00181fff05037589 */ /* 0x000ee800000e0000 */
[----:B------:R-:W-:Y:S04]  /*d5b0*/  SHFL.IDX PT, R12, R18, 0x2, 0x181f ;  /* 0x00581f00120c7f89 */ /* 0x000fe800000e0000 */
[----:B-1----:R-:W-:Y:S04]  /*d5c0*/  SHFL.IDX PT, R8, R5, 0x2, 0x181f ;  /* 0x00581f0005087f89 */ /* 0x002fe800000e0000 */
[----:B------:R-:W-:Y:S01]  /*d5d0*/  SHFL.IDX PT, R10, R18, 0x3, 0x181f ;  /* 0x00781f00120a7f89 */ /* 0x000fe200000e0000 */
[----:B0-----:R-:W-:-:S03]  /*d5e0*/  IADD3 R6, P0, R30, R14, RZ ;  /* 0x0000000e1e067210 */ /* 0x001fc60007f1e0ff */
[----:B------:R-:W0:Y:S02]  /*d5f0*/  SHFL.IDX PT, R14, R18, 0x1, 0x181f ;  /* 0x00381f00120e7f89 */ /* 0x000e2400000e0000 */
[----:B---3--:R-:W-:Y:S02]  /*d600*/  IMAD.X R7, RZ, RZ, R3, P0 ;  /* 0x000000ffff077224 */ /* 0x008fe400000e0603 */
[----:B------:R-:W1:Y:S04]  /*d610*/  SHFL.IDX PT, R3, R5, 0x1, 0x181f ;  /* 0x00381f0005037f89 */ /* 0x000e6800000e0000 */
[----:B------:R-:W-:Y:S04]  /*d620*/  LDGSTS.E.BYPASS.LTC128B.128 [R4+0x28400], desc[UR48][R6.64], !P3 ;  /* 0x2840000006047fae */ /* 0x000fe8000d901d70 */
[----:B------:R3:W-:Y:S01]  /*d630*/  LDGSTS.E.BYPASS.LTC128B.128 [R4+0x2c400], desc[UR48][R6.64+0x80], !P2 ;  /* 0x2c40008006047fae */ /* 0x0007e2000d101d70 */
[----:B0-----:R-:W-:-:S03]  /*d640*/  IADD3 R2, P0, R30, R14, RZ ;  /* 0x0000000e1e027210 */ /* 0x001fc60007f1e0ff */
[----:B---3--:R-:W0:Y:S02]  /*d650*/  SHFL.IDX PT, R6, R5, 0x3, 0x181f ;  /* 0x00781f0005067f89 */ /* 0x008e2400000e0000 */
[----:B-1----:R-:W-:Y:S01]  /*d660*/  IMAD.X R3, RZ, RZ, R3, P0 ;  /* 0x000000ffff037224 */ /* 0x002fe200000e0603 */
[C---:B------:R-:W-:Y:S01]  /*d670*/  IADD3 R12, P0, R30.reuse, R12, RZ ;  /* 0x0000000c1e0c7210 */ /* 0x040fe20007f1e0ff */
[----:B------:R-:W-:Y:S04]  /*d680*/  SHFL.IDX PT, R14, R18, 0x7, 0x181f ;  /* 0x00f81f00120e7f89 */ /* 0x000fe800000e0000 */
[----:B------:R-:W-:Y:S01]  /*d690*/  LDGSTS.E.BYPASS.LTC128B.128 [R4+0x28c00], desc[UR48][R2.64], !P3 ;  /* 0x28c0000002047fae */ /* 0x000fe2000d901d70 */
[----:B------:R-:W-:Y:S01]  /*d6a0*/  IMAD.X R13, RZ, RZ, R8, P0 ;  /* 0x000000ffff0d7224 */ /* 0x000fe200000e0608 */
[----:B------:R-:W-:-:S02]  /*d6b0*/  IADD3 R10, P0, R30, R10, RZ ;  /* 0x0000000a1e0a7210 */ /* 0x000fc40007f1e0ff */
[----:B------:R1:W-:Y:S04]  /*d6c0*/  LDGSTS.E.BYPASS.LTC128B.128 [R4+0x2cc00], desc[UR48][R2.64+0x80], !P2 ;  /* 0x2cc0008002047fae */ /* 0x0003e8000d101d70 */
[----:B------:R3:W-:Y:S04]  /*d6d0*/  LDGSTS.E.BYPASS.LTC128B.128 [R4+0x29400], desc[UR48][R12.64], !P3 ;  /* 0x294000000c047fae */ /* 0x0007e8000d901d70 */
[----:B------:R3:W-:Y:S01]  /*d6e0*/  LDGSTS.E.BYPASS.LTC128B.128 [R4+0x2d400], desc[UR48][R12.64+0x80], !P2 ;  /* 0x2d4000800c047fae */ /* 0x0007e2000d101d70 */
[----:B0-----:R-:W-:-:S03]  /*d6f0*/  IMAD.X R11, RZ, RZ, R6, P0 ;  /* 0x000000ffff0b7224 */ /* 0x001fc600000e0606 */
[----:B-1----:R-:W0:Y:S04]  /*d700*/  SHFL.IDX PT, R2, R18, 0x4, 0x181f ;  /* 0x00981f0012027f89 */ /* 0x002e2800000e0000 */
[----:B------:R-:W1:Y:S04]  /*d710*/  SHFL.IDX PT, R3, R5, 0x4, 0x181f ;  /* 0x00981f0005037f89 */ /* 0x000e6800000e0000 */
[----:B------:R3:W-:Y:S04]  /*d720*/  LDGSTS.E.BYPASS.LTC128B.128 [R4+0x29c00], desc[UR48][R10.64], !P3 ;  /* 0x29c000000a047fae */ /* 0x0007e8000d901d70 */
[----:B------:R3:W-:Y:S01]  /*d730*/  LDGSTS.E.BYPASS.LTC128B.128 [R4+0x2dc00], desc[UR48][R10.64+0x80], !P2 ;  /* 0x2dc000800a047fae */ /* 0x0007e2000d101d70 */
[----:B0-----:R-:W-:-:S03]  /*d740*/  IADD3 R8, P0, R30, R2, RZ ;  /* 0x000000021e087210 */ /* 0x001fc60007f1e0ff */
[----:B------:R-:W0:Y:S02]  /*d750*/  SHFL.IDX PT, R2, R18, 0x5, 0x181f ;  /* 0x00b81f0012027f89 */ /* 0x000e2400000e0000 */
[----:B-1----:R-:W-:Y:S02]  /*d760*/  IMAD.X R9, RZ, RZ, R3, P0 ;  /* 0x000000ffff097224 */ /* 0x002fe400000e0603 */
        /* <DEDUP_REMOVED lines=8> */
[----:B------:R3:W-:Y:S04]  /*d7f0*/  LDGSTS.E.BYPASS.LTC128B.128 [R4+0x2ec00], desc[UR48][R6.64+0x80], !P2 ;  /* 0x2ec0008006047fae */ /* 0x0007e8000d101d70 */
[----:B------:R-:W4:Y:S01]  /*d800*/  SHFL.IDX PT, R5, R5, 0x7, 0x181f ;  /* 0x00f81f0005057f89 */ /* 0x000f2200000e0000 */
[----:B0-----:R-:W-:-:S05]  /*d810*/  IADD3 R2, P0, R30, R2, RZ ;  /* 0x000000021e027210 */ /* 0x001fca0007f1e0ff */
[----:B-1----:R-:W-:-:S05]  /*d820*/  IMAD.X R3, RZ, RZ, R3, P0 ;  /* 0x000000ffff037224 */ /* 0x002fca00000e0603 */
[----:B------:R3:W-:Y:S04]  /*d830*/  LDGSTS.E.BYPASS.LTC128B.128 [R4+0x2b400], desc[UR48][R2.64], !P3 ;  /* 0x2b40000002047fae */ /* 0x0007e8000d901d70 */
[----:B------:R3:W-:Y:S02]  /*d840*/  LDGSTS.E.BYPASS.LTC128B.128 [R4+0x2f400], desc[UR48][R2.64+0x80], !P2 ;  /* 0x2f40008002047fae */ /* 0x0007e4000d101d70 */
.L_x_201:
[----:B---3--:R-:W-:-:S05]  /*d850*/  IADD3 R2, P0, R30, R14, RZ ;  /* 0x0000000e1e027210 */ /* 0x008fca0007f1e0ff */
[----:B----4-:R-:W-:Y:S01]  /*d860*/  IMAD.X R3, RZ, RZ, R5, P0 ;  /* 0x000000ffff037224 */ /* 0x010fe200000e0605 */
[----:B------:R-:W-:-:S04]  /*d870*/  PLOP3.LUT P0, PT, PT, PT, PT, 0x80, 0x0 ;  /* 0x000000000000781c */ /* 0x000fc80003f0f070 */
[----:B------:R-:W-:Y:S01]  /*d880*/  @!PT LDS RZ, [RZ] ;  /* 0x00000000fffff984 */ /* 0x000fe20000000800 */
[----:B------:R-:W-:Y:S01]  /*d890*/  @!PT LDS RZ, [RZ] ;  /* 0x00000000fffff984 */ /* 0x000fe20000000800 */
[----:B------:R-:W-:Y:S01]  /*d8a0*/  @!PT LDS RZ, [RZ] ;  /* 0x00000000fffff984 */ /* 0x000fe20000000800 */
[----:B------:R0:W-:Y:S04]  /*d8b0*/  LDGSTS.E.BYPASS.LTC128B.128 [R4+0x2bc00], desc[UR48][R2.64], !P3 ;  /* 0x2bc0000002047fae */ /* 0x0001e8000d901d70 */
[----:B------:R0:W-:Y:S01]  /*d8c0*/  LDGSTS.E.BYPASS.LTC128B.128 [R4+0x2fc00], desc[UR48][R2.64+0x80], !P2 ;  /* 0x2fc0008002047fae */ /* 0x0001e2000d101d70 */
[----:B------:R-:W-:-:S04]  /*d8d0*/  NOP ;  /* 0x0000000000007918 */ /* 0x000fc80000000000 */
.L_x_73:
[----:B------:R-:W-:Y:S02]  /*d8e0*/  PLOP3.LUT P2, PT, P2, P0, PT, 0xa2, 0x0 ;  /* 0x000000000000781c */ /* 0x000fe40001741472 */
[----:B------:R-:W-:-:S08]  /*d8f0*/  @P0 R2UR P2, UR4, R0 ;  /* 0x00000000000402ca */ /* 0x000fd00000040000 */
[----:B------:R-:W-:-:S05]  /*d900*/  @P0 PLOP3.LUT P0, PT, P2, PT, PT, 0x80, 0x0 ;  /* 0x000000000000081c */ /* 0x000fca000170f070 */
[----:B------:R-:W-:Y:S01]  /*d910*/  @!P2 SYNCS.ARRIVE.TRANS64.RED.A0T1 RZ, [UR4+0x38830], RZ ;  /* 0x038830ffffffa9a7 */ /* 0x000fe20008200404 */
[----:B------:R-:W-:Y:S07]  /*d920*/  @!P2 ARRIVES.LDGSTSBAR.64.TRANSCNT [UR4+0x38830] ;  /* 0x03883000ff00a9b0 */ /* 0x000fee0008000a84 */
[----:B------:R-:W-:Y:S05]  /*d930*/  @P0 BRA.U.ANY `(.L_x_73) ;  /* 0xfffffffd00e80947 */ /* 0x000fea000393ffff */
[----:B------:R-:W-:Y:S01]  /*d940*/  NOP ;  /* 0x0000000000007918 */ /* 0x000fe20000000000 */
[----:B0-----:R-:W-:-:S05]  /*d950*/  IMAD.U32 R2, RZ, RZ, UR46 ;  /* 0x0000002eff027e24 */ /* 0x001fca000f8e00ff */
[----:B------:R-:W-:-:S13]  /*d960*/  ISETP.NE.AND P3, PT, R2, 0x3, PT ;  /* 0x000000030200780c */ /* 0x000fda0003f65270 */
[----:B------:R-:W-:Y:S05]  /*d970*/  @!P3 BRA `(.L_x_74) ;  /* 0x000000000004b947 */ /* 0x000fea0003800000 */
[----:B------:R-:W-:Y:S01]  /*d980*/  BPT.TRAP 0x1 ;  /* 0x000000040000795c */ /* 0x000fe20000300000 */
.L_x_74:
[----:B------:R2:W-:Y:S02]  /*d990*/  SYNCS.ARRIVE.TRANS64.A1T0 RZ, [R0+URZ+0x38830], RZ ;  /* 0x038830ff00ff79a7 */ /* 0x0005e4000810003f */
[----:B--2---:R-:W-:-:S05]  /*d9a0*/  IMAD.U32 R0, RZ, RZ, UR47 ;  /* 0x0000002fff007e24 */ /* 0x004fca000f8e00ff */
[----:B------:R-:W-:-:S13]  /*d9b0*/  ISETP.NE.AND P0, PT, R0, 0x3, PT ;  /* 0x000000030000780c */ /* 0x000fda0003f05270 */
[----:B------:R-:W-:Y:S05]  /*d9c0*/  @!P0 BRA `(.L_x_75) ;  /* 0x0000000000048947 */ /* 0x000fea0003800000 */
[----:B------:R-:W-:Y:S01]  /*d9d0*/  BPT.TRAP 0x1 ;  /* 0x000000040000795c */ /* 0x000fe20000300000 */
.L_x_75:
[----:B------:R-:W-:Y:S01]  /*d9e0*/  LOP3.LUT R0, R20, 0x1, RZ, 0x3c, !PT ;  /* 0x0000000114007812 */ /* 0x000fe200078e3cff */
[----:B------:R-:W-:Y:S01]  /*d9f0*/  BSSY B0, `(.L_x_76) ;  /* 0x0000005000007945 */ /* 0x000fe20003800000 */
[----:B------:R-:W-:Y:S02]  /*da00*/  LEA R3, R19, UR41, 0x3 ;  /* 0x0000002913037c11 */ /* 0x000fe4000f8e18ff */
[----:B------:R-:W-:-:S04]  /*da10*/  SHF.L.U32 R0, R0, 0x1f, RZ ;  /* 0x0000001f00007819 */ /* 0x000fc800000006ff */
[----:B------:R-:W0:Y:S02]  /*da20*/  SYNCS.PHASECHK.TRANS64.TRYWAIT P2, [R3+URZ+0x38870], R0 ;  /* 0x03887000030075a7 */ /* 0x000e24000804017f */
[----:B0-----:R-:W-:Y:S05]  /*da30*/  @!P2 BRA `(.L_x_77) ;  /* 0x0000004800fca947 */ /* 0x001fea0003800000 */
.L_x_202:
[----:B------:R-:W-:Y:S05]  /*da40*/  BSYNC B0 ;  /* 0x0000000000007941 */ /* 0x000fea0003800000 */
.L_x_76:
[----:B------:R-:W-:-:S05]  /*da50*/  IMAD.U32 R2, RZ, RZ, UR46 ;  /* 0x0000002eff027e24 */ /* 0x000fca000f8e00ff */
[----:B------:R-:W-:-:S13]  /*da60*/  ISETP.NE.AND P2, PT, R2, 0x3, PT ;  /* 0x000000030200780c */ /* 0x000fda0003f45270 */
[----:B------:R-:W-:Y:S05]  /*da70*/  @!P2 BRA `(.L_x_78) ;  /* 0x000000000004a947 */ /* 0x000fea0003800000 */
[----:B------:R-:W-:Y:S01]  /*da80*/  BPT.TRAP 0x1 ;  /* 0x000000040000795c */ /* 0x000fe20000300000 */
.L_x_78:
[----:B0-----:R-:W-:Y:S01]  /*da90*/  SHF.L.U32 R0, R20, 0x1f, RZ ;  /* 0x0000001f14007819 */ /* 0x001fe200000006ff */
[----:B------:R-:W-:-:S03]  /*daa0*/  IMAD.SHL.U32 R2, R19, 0x8000, RZ ;  /* 0x0000800013027824 */ /* 0x000fc600078e00ff */
[----:B------:R-:W0:Y:S02]  /*dab0*/  SYNCS.PHASECHK.TRANS64.TRYWAIT P2, [R3+URZ+0x38860], R0 ;  /* 0x03886000030075a7 */ /* 0x000e24000804017f */
[----:B0-----:R-:W-:Y:S05]  /*dac0*/  @!P2 BRA `(.L_x_79) ;  /* 0x0000004800eca947 */ /* 0x001fea0003800000 */
.L_x_203:
[----:B------:R-:W0:Y:S01]  /*dad0*/  LDL R8, [R1+0x8] ;  /* 0x0000080001087983 */ /* 0x000e220000100800 */
[----:B------:R-:W-:Y:S01]  /*dae0*/  LOP3.LUT R6, R2, R16, RZ, 0xfc, !PT ;  /* 0x0000001002067212 */ /* 0x000fe200078efcff */
[----:B------:R-:W-:Y:S05]  /*daf0*/  WARPSYNC.ALL ;  /* 0x0000000000007948 */ /* 0x000fea0003800000 */
[----:B------:R-:W1:Y:S01]  /*db00*/  LDSM.16.MT88.4 R4, [R6+UR41+0x10400] ;  /* 0x010400290604783b */ /* 0x000e620008004200 */
[----:B------:R-:W-:Y:S02]  /*db10*/  IADD3 R18, R26, R2, R28 ;  /* 0x000000021a127210 */ /* 0x000fe40007ffe01c */
[----:B-1----:R-:W-:-:S02]  /*db20*/  PRMT R12, R4, 0x6420, R5 ;  /* 0x00006420040c7816 */ /* 0x002fc40000000005 */
[----:B------:R-:W-:Y:S02]  /*db30*/  PRMT R13, R4, 0x7531, R5 ;  /* 0x00007531040d7816 */ /* 0x000fe40000000005 */
[C-C-:B------:R-:W-:Y:S02]  /*db40*/  PRMT R14, R6.reuse, 0x6420, R7.reuse ;  /* 0x00006420060e7816 */ /* 0x140fe40000000007 */
[----:B------:R-:W-:Y:S02]  /*db50*/  PRMT R15, R6, 0x7531, R7 ;  /* 0x00007531060f7816 */ /* 0x000fe40000000007 */
[----:B0-----:R-:W-:-:S05]  /*db60*/  IADD3 R0, R8, UR41, R2 ;  /* 0x0000002908007c10 */ /* 0x001fca000fffe002 */
[----:B------:R-:W0:Y:S04]  /*db70*/  LDSM.16.MT88.4 R8, [R0+0x10400] ;  /* 0x010400000008783b */ /* 0x000e280000004200 */
[----:B------:R-:W-:Y:S01]  /*db80*/  STSM.16.M88.4 [R18], R12 ;  /* 0x0000000c12007844 */ /* 0x000fe20000000200 */
[C-C-:B0-----:R-:W-:Y:S02]  /*db90*/  PRMT R4, R8.reuse, 0x6420, R9.reuse ;  /* 0x0000642008047816 */ /* 0x141fe40000000009 */
[----:B------:R-:W-:Y:S01]  /*dba0*/  PRMT R5, R8, 0x7531, R9 ;  /* 0x0000753108057816 */ /* 0x000fe20000000009 */
[----:B------:R-:W-:Y:S01]  /*dbb0*/  VIADD R9, R2, 0x4000 ;  /* 0x0000400002097836 */ /* 0x000fe20000000000 */
[C-C-:B------:R-:W-:Y:S02]  /*dbc0*/  PRMT R6, R10.reuse, 0x6420, R11.reuse ;  /* 0x000064200a067816 */ /* 0x140fe4000000000b */
[----:B------:R-:W-:-:S02]  /*dbd0*/  PRMT R7, R10, 0x7531, R11 ;  /* 0x000075310a077816 */ /* 0x000fc4000000000b */
[----:B------:R-:W-:-:S03]  /*dbe0*/  LOP3.LUT R19, R9, R16, RZ, 0xfc, !PT ;  /* 0x0000001009137212 */ /* 0x000fc600078efcff */
[----:B------:R-:W-:Y:S04]  /*dbf0*/  STSM.16.M88.4 [R18+0x2000], R4 ;  /* 0x0020000412007844 */ /* 0x000fe80000000200 */
[----:B------:R-:W0:Y:S02]  /*dc00*/  LDSM.16.MT88.4 R8, [R19+UR41+0x10400] ;  /* 0x010400291308783b */ /* 0x000e240008004200 */
[C-C-:B0-----:R-:W-:Y:S02]  /*dc10*/  PRMT R4, R8.reuse, 0x6420, R9.reuse ;  /* 0x0000642008047816 */ /* 0x141fe40000000009 */
[----:B------:R-:W-:Y:S02]  /*dc20*/  PRMT R5, R8, 0x7531, R9 ;  /* 0x0000753108057816 */ /* 0x000fe40000000009 */
[----:B------:R-:W-:-:S02]  /*dc30*/  PRMT R6, R10, 0x6420, R11 ;  /* 0x000064200a067816 */ /* 0x000fc4000000000b */
[----:B------:R-:W-:Y:S02]  /*dc40*/  PRMT R7, R10, 0x7531, R11 ;  /* 0x000075310a077816 */ /* 0x000fe4000000000b */
[----:B------:R-:W0:Y:S04]  /*dc50*/  LDSM.16.MT88.4 R8, [R0+0x14400] ;  /* 0x014400000008783b */ /* 0x000e280000004200 */
[----:B------:R-:W-:Y:S01]  /*dc60*/  STSM.16.M88.4 [R18+0x4000], R4 ;  /* 0x0040000412007844 */ /* 0x000fe20000000200 */
[C-C-:B0-----:R-:W-:Y:S02]  /*dc70*/  PRMT R20, R8.reuse, 0x6420, R9.reuse ;  /* 0x0000642008147816 */ /* 0x141fe40000000009 */
[----:B------:R-:W-:Y:S01]  /*dc80*/  PRMT R21, R8, 0x7531, R9 ;  /* 0x0000753108157816 */ /* 0x000fe20000000009 */
[----:B------:R-:W-:Y:S01]  /*dc90*/  VIADD R9, R2, 0x1000 ;  /* 0x0000100002097836 */ /* 0x000fe20000000000 */
[----:B------:R-:W-:-:S02]  /*dca0*/  PRMT R22, R10, 0x6420, R11 ;  /* 0x000064200a167816 */ /* 0x000fc4000000000b */
[----:B------:R-:W-:Y:S02]  /*dcb0*/  PRMT R23, R10, 0x7531, R11 ;  /* 0x000075310a177816 */ /* 0x000fe4000000000b */
[----:B------:R-:W-:-:S03]  /*dcc0*/  LOP3.LUT R19, R9, R16, RZ, 0xfc, !PT ;  /* 0x0000001009137212 */ /* 0x000fc600078efcff */
[----:B------:R0:W-:Y:S04]  /*dcd0*/  STSM.16.M88.4 [R18+0x6000], R20 ;  /* 0x0060001412007844 */ /* 0x0001e80000000200 */
[----:B------:R-:W1:Y:S04]  /*dce0*/  LDSM.16.MT88.4 R4, [R19+UR41+0x10400] ;  /* 0x010400291304783b */ /* 0x000e680008004200 */
[----:B------:R-:W2:Y:S01]  /*dcf0*/  LDSM.16.MT88.4 R8, [R0+0x11400] ;  /* 0x011400000008783b */ /* 0x000ea20000004200 */
[----:B0-----:R-:W-:-:S05]  /*dd00*/  IADD3 R18, R28, R2, R37 ;  /* 0x000000021c127210 */ /* 0x001fca0007ffe025 */
[----:B------:R-:W-:Y:S01]  /*dd10*/  IMAD.IADD R18, R26, 0x1, R18 ;  /* 0x000000011a127824 */ /* 0x000fe200078e0212 */
[C-C-:B-1----:R-:W-:Y:S02]  /*dd20*/  PRMT R12, R4.reuse, 0x6420, R5.reuse ;  /* 0x00006420040c7816 */ /* 0x142fe40000000005 */
[----:B------:R-:W-:Y:S02]  /*dd30*/  PRMT R13, R4, 0x7531, R5 ;  /* 0x00007531040d7816 */ /* 0x000fe40000000005 */
[C-C-:B--2---:R-:W-:Y:S02]  /*dd40*/  PRMT R4, R8.reuse, 0x6420, R9.reuse ;  /* 0x0000642008047816 */ /* 0x144fe40000000009 */
[----:B------:R-:W-:Y:S01]  /*dd50*/  PRMT R5, R8, 0x7531, R9 ;  /* 0x0000753108057816 */ /* 0x000fe20000000009 */
[----:B------:R-:W-:Y:S01]  /*dd60*/  VIADD R9, R2, 0x5000 ;  /* 0x0000500002097836 */ /* 0x000fe20000000000 */
[C-C-:B------:R-:W-:Y:S02]  /*dd70*/  PRMT R14, R6.reuse, 0x6420, R7.reuse ;  /* 0x00006420060e7816 */ /* 0x140fe40000000007 */
[----:B------:R-:W-:-:S02]  /*dd80*/  PRMT R15, R6, 0x7531, R7 ;  /* 0x00007531060f7816 */ /* 0x000fc40000000007 */
[C-C-:B------:R-:W-:Y:S02]  /*dd90*/  PRMT R6, R10.reuse, 0x6420, R11.reuse ;  /* 0x000064200a067816 */ /* 0x140fe4000000000b */
[----:B------:R-:W-:Y:S01]  /*dda0*/  PRMT R7, R10, 0x7531, R11 ;  /* 0x000075310a077816 */ /* 0x000fe2000000000b */
[----:B------:R-:W-:Y:S01]  /*ddb0*/  STSM.16.M88.4 [R18], R12 ;  /* 0x0000000c12007844 */ /* 0x000fe20000000200 */
        /* <DEDUP_REMOVED lines=23> */
[----:B------:R-:W-:Y:S02]  /*df30*/  PRMT R5, R8, 0x7531, R9 ;  /* 0x0000753108057816 */ /* 0x000fe40000000009 */
[----:B------:R-:W-:Y:S02]  /*df40*/  IADD3 R9, R2, 0x6000, RZ ;  /* 0x0000600002097810 */ /* 0x000fe40007ffe0ff */
[----:B------:R-:W-:-:S02]  /*df50*/  PRMT R14, R6, 0x6420, R7 ;  /* 0x00006420060e7816 */ /* 0x000fc40000000007 */
[----:B------:R-:W-:Y:S02]  /*df60*/  PRMT R15, R6, 0x7531, R7 ;  /* 0x00007531060f7816 */ /* 0x000fe40000000007 */
        /* <DEDUP_REMOVED lines=13> */
[----:B------:R-:W-:Y:S02]  /*e040*/  PRMT R21, R8, 0x7531, R9 ;  /* 0x0000753108157816 */ /* 0x000fe40000000009 */
[----:B------:R-:W-:-:S02]  /*e050*/  PRMT R22, R10, 0x6420, R11 ;  /* 0x000064200a167816 */ /* 0x000fc4000000000b */
[----:B------:R-:W-:-:S05]  /*e060*/  PRMT R23, R10, 0x7531, R11 ;  /* 0x000075310a177816 */ /* 0x000fca000000000b */
[----:B------:R0:W-:Y:S04]  /*e070*/  STSM.16.M88.4 [R18+0x6000], R20 ;  /* 0x0060001412007844 */ /* 0x0001e80000000200 */
[----:B0-----:R-:W2:Y:S01]  /*e080*/  LDL R18, [R1] ;  /* 0x0000000001127983 */ /* 0x001ea20000100800 */
[----:B------:R-:W-:Y:S02]  /*e090*/  VIADD R9, R2, 0x3000 ;  /* 0x0000300002097836 */ /* 0x000fe40000000000 */
[----:B------:R-:W-:-:S03]  /*e0a0*/  IMAD.U32 R23, RZ, RZ, UR46 ;  /* 0x0000002eff177e24 */ /* 0x000fc6000f8e00ff */
[----:B------:R-:W-:Y:S02]  /*e0b0*/  LOP3.LUT R19, R9, R16, RZ, 0xfc, !PT ;  /* 0x0000001009137212 */ /* 0x000fe400078efcff */
[----:B------:R-:W-:Y:S01]  /*e0c0*/  LDSM.16.MT88.4 R8, [R0+0x13400] ;  /* 0x013400000008783b */ /* 0x000fe20000004200 */
[----:B------:R-:W-:-:S03]  /*e0d0*/  ISETP.NE.AND P2, PT, R23, 0x3, PT ;  /* 0x000000031700780c */ /* 0x000fc60003f45270 */
[----:B------:R-:W0:Y:S02]  /*e0e0*/  LDSM.16.MT88.4 R4, [R19+UR41+0x10400] ;  /* 0x010400291304783b */ /* 0x000e240008004200 */
[C-C-:B0-----:R-:W-:Y:S02]  /*e0f0*/  PRMT R12, R4.reuse, 0x6420, R5.reuse ;  /* 0x00006420040c7816 */ /* 0x141fe40000000005 */
[----:B------:R-:W-:Y:S02]  /*e100*/  PRMT R13, R4, 0x7531, R5 ;  /* 0x00007531040d7816 */ /* 0x000fe40000000005 */
[C-C-:B------:R-:W-:Y:S02]  /*e110*/  PRMT R4, R8.reuse, 0x6420, R9.reuse ;  /* 0x0000642008047816 */ /* 0x140fe40000000009 */
[----:B------:R-:W-:Y:S01]  /*e120*/  PRMT R5, R8, 0x7531, R9 ;  /* 0x0000753108057816 */ /* 0x000fe20000000009 */
[----:B------:R-:W-:Y:S01]  /*e130*/  VIADD R9, R2, 0x7000 ;  /* 0x0000700002097836 */ /* 0x000fe20000000000 */
[----:B------:R-:W-:-:S02]  /*e140*/  PRMT R14, R6, 0x6420, R7 ;  /* 0x00006420060e7816 */ /* 0x000fc40000000007 */
[----:B------:R-:W-:Y:S02]  /*e150*/  PRMT R15, R6, 0x7531, R7 ;  /* 0x00007531060f7816 */ /* 0x000fe40000000007 */
[C-C-:B------:R-:W-:Y:S02]  /*e160*/  PRMT R6, R10.reuse, 0x6420, R11.reuse ;  /* 0x000064200a067816 */ /* 0x140fe4000000000b */
[----:B------:R-:W-:Y:S02]  /*e170*/  PRMT R7, R10, 0x7531, R11 ;  /* 0x000075310a077816 */ /* 0x000fe4000000000b */
[----:B--2---:R-:W-:Y:S02]  /*e180*/  IADD3 R18, R28, R18, R2 ;  /* 0x000000121c127210 */ /* 0x004fe40007ffe002 */
[----:B------:R-:W-:-:S03]  /*e190*/  LOP3.LUT R2, R9, R16, RZ, 0xfc, !PT ;  /* 0x0000001009027212 */ /* 0x000fc600078efcff */
[----:B------:R-:W-:-:S05]  /*e1a0*/  IMAD.IADD R18, R26, 0x1, R18 ;  /* 0x000000011a127824 */ /* 0x000fca00078e0212 */
[----:B------:R-:W-:Y:S04]  /*e1b0*/  STSM.16.M88.4 [R18], R12 ;  /* 0x0000000c12007844 */ /* 0x000fe80000000200 */
[----:B------:R-:W-:Y:S04]  /*e1c0*/  STSM.16.M88.4 [R18+0x2000], R4 ;  /* 0x0020000412007844 */ /* 0x000fe80000000200 */
[----:B------:R-:W0:Y:S04]  /*e1d0*/  LDSM.16.MT88.4 R4, [R2+UR41+0x10400] ;  /* 0x010400290204783b */ /* 0x000e280008004200 */
[----:B------:R-:W1:Y:S01]  /*e1e0*/  LDSM.16.MT88.4 R8, [R0+0x17400] ;  /* 0x017400000008783b */ /* 0x000e620000004200 */
[----:B0-----:R-:W-:-:S02]  /*e1f0*/  PRMT R12, R4, 0x6420, R5 ;  /* 0x00006420040c7816 */ /* 0x001fc40000000005 */
[----:B------:R-:W-:Y:S02]  /*e200*/  PRMT R13, R4, 0x7531, R5 ;  /* 0x00007531040d7816 */ /* 0x000fe40000000005 */
[C-C-:B------:R-:W-:Y:S02]  /*e210*/  PRMT R14, R6.reuse, 0x6420, R7.reuse ;  /* 0x00006420060e7816 */ /* 0x140fe40000000007 */
[----:B------:R-:W-:Y:S02]  /*e220*/  PRMT R15, R6, 0x7531, R7 ;  /* 0x00007531060f7816 */ /* 0x000fe40000000007 */
[C-C-:B-1----:R-:W-:Y:S02]  /*e230*/  PRMT R4, R8.reuse, 0x6420, R9.reuse ;  /* 0x0000642008047816 */ /* 0x142fe40000000009 */
[----:B------:R-:W-:Y:S01]  /*e240*/  PRMT R5, R8, 0x7531, R9 ;  /* 0x0000753108057816 */ /* 0x000fe20000000009 */
[----:B------:R0:W-:Y:S01]  /*e250*/  STSM.16.M88.4 [R18+0x4000], R12 ;  /* 0x0040000c12007844 */ /* 0x0001e20000000200 */
[----:B------:R-:W-:-:S02]  /*e260*/  PRMT R6, R10, 0x6420, R11 ;  /* 0x000064200a067816 */ /* 0x000fc4000000000b */
[----:B------:R-:W-:-:S05]  /*e270*/  PRMT R7, R10, 0x7531, R11 ;  /* 0x000075310a077816 */ /* 0x000fca000000000b */
[----:B------:R0:W-:Y:S01]  /*e280*/  STSM.16.M88.4 [R18+0x6000], R4 ;  /* 0x0060000412007844 */ /* 0x0001e20000000200 */
[----:B------:R-:W-:Y:S01]  /*e290*/  @!PT LDS RZ, [RZ] ;  /* 0x00000000fffff984 */ /* 0x000fe20000000800 */
[----:B------:R-:W-:Y:S01]  /*e2a0*/  @!PT LDS RZ, [RZ] ;  /* 0x00000000fffff984 */ /* 0x000fe20000000800 */
[----:B------:R-:W-:Y:S01]  /*e2b0*/  @!PT LDS RZ, [RZ] ;  /* 0x00000000fffff984 */ /* 0x000fe20000000800 */
[----:B------:R-:W-:Y:S01]  /*e2c0*/  @!PT LDS RZ, [RZ] ;  /* 0x00000000fffff984 */ /* 0x000fe20000000800 */
[----:B------:R1:W-:Y:S06]  /*e2d0*/  MEMBAR.ALL.CTA ;  /* 0x0000000000007992 */ /* 0x0003ec0000008000 */
[----:B-1----:R-:W1:Y:S01]  /*e2e0*/  FENCE.VIEW.ASYNC.S ;  /* 0x00000000000073c6 */ /* 0x002e620000000000 */
[----:B------:R-:W-:Y:S05]  /*e2f0*/  @!P2 BRA `(.L_x_80) ;  /* 0x000000000004a947 */ /* 0x000fea0003800000 */
[----:B------:R-:W-:Y:S01]  /*e300*/  BPT.TRAP 0x1 ;  /* 0x000000040000795c */ /* 0x000fe20000300000 */
.L_x_80:
[----:B-1----:R1:W-:Y:S01]  /*e310*/  SYNCS.ARRIVE.TRANS64.A1T0 RZ, [R3+URZ+0x38850], RZ ;  /* 0x038850ff03ff79a7 */ /* 0x0023e2000810003f */
[----:B------:R-:W-:Y:S06]  /*e320*/  BAR.SYNC.DEFER_BLOCKING 0x2, 0x80 ;  /* 0x0082000000007b1d */ /* 0x000fec0000010000 */
[----:B------:R-:W-:Y:S05]  /*e330*/  @!P0 BRA `(.L_x_81) ;  /* 0x0000000000048947 */ /* 0x000fea0003800000 */
[----:B------:R-:W-:Y:S01]  /*e340*/  BPT.TRAP 0x1 ;  /* 0x000000040000795c */ /* 0x000fe20000300000 */
.L_x_81:
[----:B-1----:R-:W-:Y:S02]  /*e350*/  VIADD R3, R3, 0x38880 ;  /* 0x0003888003037836 */ /* 0x002fe40000000000 */
[----:B------:R-:W-:Y:S02]  /*e360*/  IMAD.U32 R0, RZ, RZ, UR45 ;  /* 0x0000002dff007e24 */ /* 0x000fe4000f8e00ff */
[----:B------:R-:W-:Y:S02]  /*e370*/  IMAD.MOV.U32 R20, RZ, RZ, R29 ;  /* 0x000000ffff147224 */ /* 0x000fe400078e001d */
[----:B------:R-:W-:Y:S01]  /*e380*/  IMAD.MOV.U32 R19, RZ, RZ, R25 ;  /* 0x000000ffff137224 */ /* 0x000fe200078e0019 */
[----:B------:R-:W-:-:S04]  /*e390*/  PRMT R3, R0, 0x654, R3 ;  /* 0x0000065400037816 */ /* 0x000fc80000000003 */
[----:B------:R1:W-:Y:S01]  /*e3a0*/  SYNCS.ARRIVE.TRANS64.RED.A1T0 RZ, [R3+URZ], RZ ;  /* 0x000000ff03ff79a7 */ /* 0x0003e2000810043f */
[----:B------:R-:W-:Y:S05]  /*e3b0*/  @P1 BRA `(.L_x_82) ;  /* 0xffffffe400ec1947 */ /* 0x000fea000383ffff */
.L_x_62:
[----:B------:R-:W-:-:S05]  /*e3c0*/  IMAD.U32 R0, RZ, RZ, UR47 ;  /* 0x0000002fff007e24 */ /* 0x000fca000f8e00ff */
[----:B------:R-:W-:-:S13]  /*e3d0*/  ISETP.NE.AND P0, PT, R0, 0x3, PT ;  /* 0x000000030000780c */ /* 0x000fda0003f05270 */
[----:B------:R-:W-:Y:S05]  /*e3e0*/  @!P0 BRA `(.L_x_83) ;  /* 0x0000000000048947 */ /* 0x000fea0003800000 */
[----:B------:R-:W-:Y:S01]  /*e3f0*/  BPT.TRAP 0x1 ;  /* 0x000000040000795c */ /* 0x000fe20000300000 */
.L_x_83:
[----:B-1----:R-:W-:Y:S01]  /*e400*/  LOP3.LUT R3, R29, 0x1, RZ, 0x3c, !PT ;  /* 0x000000011d037812 */ /* 0x002fe200078e3cff */
[----:B------:R-:W-:Y:S01]  /*e410*/  BSSY B0, `(.L_x_84) ;  /* 0x0000005000007945 */ /* 0x000fe20003800000 */
[----:B0-----:R-:W-:Y:S02]  /*e420*/  LEA R18, R25, UR41, 0x3 ;  /* 0x0000002919127c11 */ /* 0x001fe4000f8e18ff */
[----:B------:R-:W-:-:S04]  /*e430*/  SHF.L.U32 R3, R3, 0x1f, RZ ;  /* 0x0000001f03037819 */ /* 0x000fc800000006ff */
[----:B------:R-:W0:Y:S02]  /*e440*/  SYNCS.PHASECHK.TRANS64.TRYWAIT P1, [R18+URZ+0x38870], R3 ;  /* 0x03887003120075a7 */ /* 0x000e24000802017f */
[----:B0-----:R-:W-:Y:S05]  /*e450*/  @!P1 BRA `(.L_x_85) ;  /* 0x00000040009c9947 */ /* 0x001fea0003800000 */
.L_x_204:
[----:B------:R-:W-:Y:S05]  /*e460*/  BSYNC B0 ;  /* 0x0000000000007941 */ /* 0x000fea0003800000 */
.L_x_84:
[----:B------:R-:W-:-:S05]  /*e470*/  IMAD.U32 R0, RZ, RZ, UR46 ;  /* 0x0000002eff007e24 */ /* 0x000fca000f8e00ff */
[----:B------:R-:W-:-:S13]  /*e480*/  ISETP.NE.AND P1, PT, R0, 0x3, PT ;  /* 0x000000030000780c */ /* 0x000fda0003f25270 */
[----:B------:R-:W-:Y:S05]  /*e490*/  @!P1 BRA `(.L_x_86) ;  /* 0x0000000000049947 */ /* 0x000fea0003800000 */
[----:B------:R-:W-:Y:S01]  /*e4a0*/  BPT.TRAP 0x1 ;  /* 0x000000040000795c */ /* 0x000fe20000300000 */
.L_x_86:
[----:B0-----:R-:W-:Y:S01]  /*e4b0*/  SHF.L.U32 R3, R29, 0x1f, RZ ;  /* 0x0000001f1d037819 */ /* 0x001fe200000006ff */
[----:B------:R-:W-:-:S03]  /*e4c0*/  IMAD.SHL.U32 R0, R25, 0x8000, RZ ;  /* 0x0000800019007824 */ /* 0x000fc600078e00ff */
[----:B------:R-:W0:Y:S02]  /*e4d0*/  SYNCS.PHASECHK.TRANS64.TRYWAIT P1, [R18+URZ+0x38860], R3 ;  /* 0x03886003120075a7 */ /* 0x000e24000802017f */
[----:B0-----:R-:W-:Y:S05]  /*e4e0*/  @!P1 BRA `(.L_x_87) ;  /* 0x00000040008c9947 */ /* 0x001fea0003800000 */
.L_x_205:
[----:B------:R-:W0:Y:S01]  /*e4f0*/  LDL R2, [R1+0x8] ;  /* 0x0000080001027983 */ /* 0x000e220000100800 */
[----:B------:R-:W-:Y:S01]  /*e500*/  LOP3.LUT R6, R0, R16, RZ, 0xfc, !PT ;  /* 0x0000001000067212 */ /* 0x000fe200078efcff */
[----:B------:R-:W-:Y:S05]  /*e510*/  WARPSYNC.ALL ;  /* 0x0000000000007948 */ /* 0x000fea0003800000 */
[----:B------:R-:W1:Y:S04]  /*e520*/  LDSM.16.MT88.4 R4, [R6+UR41+0x10400] ;  /* 0x010400290604783b */ /* 0x000e680008004200 */
[----:B------:R-:W2:Y:S01]  /*e530*/  LDL R20, [R1] ;  /* 0x0000000001147983 */ /* 0x000ea20000100800 */
[----:B-1----:R-:W-:-:S02]  /*e540*/  PRMT R12, R4, 0x6420, R5 ;  /* 0x00006420040c7816 */ /* 0x002fc40000000005 */
[----:B------:R-:W-:Y:S02]  /*e550*/  PRMT R13, R4, 0x7531, R5 ;  /* 0x00007531040d7816 */ /* 0x000fe40000000005 */
[C-C-:B------:R-:W-:Y:S02]  /*e560*/  PRMT R14, R6.reuse, 0x6420, R7.reuse ;  /* 0x00006420060e7816 */ /* 0x140fe40000000007 */
[----:B------:R-:W-:Y:S02]  /*e570*/  PRMT R15, R6, 0x7531, R7 ;  /* 0x00007531060f7816 */ /* 0x000fe40000000007 */
[----:B------:R-:W-:Y:S02]  /*e580*/  IADD3 R21, R28, R0, R37 ;  /* 0x000000001c157210 */ /* 0x000fe40007ffe025 */
[----:B0-----:R-:W-:-:S05]  /*e590*/  IADD3 R3, R2, UR41, R0 ;  /* 0x0000002902037c10 */ /* 0x001fca000fffe000 */
[----:B------:R-:W0:Y:S01]  /*e5a0*/  LDSM.16.MT88.4 R8, [R3+0x10400] ;  /* 0x010400000308783b */ /* 0x000e220000004200 */
[----:B------:R-:W-:-:S05]  /*e5b0*/  IADD3 R2, R26, R0, R28 ;  /* 0x000000001a027210 */ /* 0x000fca0007ffe01c */
[----:B------:R-:W-:Y:S01]  /*e5c0*/  STSM.16.M88.4 [R2], R12 ;  /* 0x0000000c02007844 */ /* 0x000fe20000000200 */
[C-C-:B0-----:R-:W-:Y:S02]  /*e5d0*/  PRMT R4, R8.reuse, 0x6420, R9.reuse ;  /* 0x0000642008047816 */ /* 0x141fe40000000009 */
[----:B------:R-:W-:Y:S01]  /*e5e0*/  PRMT R5, R8, 0x7531, R9 ;  /* 0x0000753108057816 */ /* 0x000fe20000000009 */
[----:B------:R-:W-:Y:S01]  /*e5f0*/  VIADD R9, R0, 0x4000 ;  /* 0x0000400000097836 */ /* 0x000fe20000000000 */
[C-C-:B------:R-:W-:Y:S02]  /*e600*/  PRMT R6, R10.reuse, 0x6420, R11.reuse ;  /* 0x000064200a067816 */ /* 0x140fe4000000000b */
[----:B------:R-:W-:Y:S02]  /*e610*/  PRMT R7, R10, 0x7531, R11 ;  /* 0x000075310a077816 */ /* 0x000fe4000000000b */
[----:B------:R-:W-:-:S03]  /*e620*/  LOP3.LUT R19, R9, R16, RZ, 0xfc, !PT ;  /* 0x0000001009137212 */ /* 0x000fc600078efcff */
[----:B------:R-:W-:Y:S04]  /*e630*/  STSM.16.M88.4 [R2+0x2000], R4 ;  /* 0x0020000402007844 */ /* 0x000fe80000000200 */
[----:B------:R-:W0:Y:S04]  /*e640*/  LDSM.16.MT88.4 R4, [R19+UR41+0x10400] ;  /* 0x010400291304783b */ /* 0x000e280008004200 */
[----:B------:R-:W1:Y:S01]  /*e650*/  LDSM.16.MT88.4 R8, [R3+0x14400] ;  /* 0x014400000308783b */ /* 0x000e620000004200 */
[C-C-:B0-----:R-:W-:Y:S02]  /*e660*/  PRMT R12, R4.reuse, 0x6420, R5.reuse ;  /* 0x00006420040c7816 */ /* 0x141fe40000000005 */
[----:B------:R-:W-:-:S02]  /*e670*/  PRMT R13, R4, 0x7531, R5 ;  /* 0x00007531040d7816 */ /* 0x000fc40000000005 */
[C-C-:B-1----:R-:W-:Y:S02]  /*e680*/  PRMT R4, R8.reuse, 0x6420, R9.reuse ;  /* 0x0000642008047816 */ /* 0x142fe40000000009 */
[----:B------:R-:W-:Y:S01]  /*e690*/  PRMT R5, R8, 0x7531, R9 ;  /* 0x0000753108057816 */ /* 0x000fe20000000009 */
[----:B------:R-:W-:Y:S01]  /*e6a0*/  VIADD R9, R0, 0x1000 ;  /* 0x0000100000097836 */ /* 0x000fe20000000000 */
[C-C-:B------:R-:W-:Y:S02]  /*e6b0*/  PRMT R14, R6.reuse, 0x6420, R7.reuse ;  /* 0x00006420060e7816 */ /* 0x140fe40000000007 */
[----:B------:R-:W-:Y:S02]  /*e6c0*/  PRMT R15, R6, 0x7531, R7 ;  /* 0x00007531060f7816 */ /* 0x000fe40000000007 */
[C-C-:B------:R-:W-:Y:S02]  /*e6d0*/  PRMT R6, R10.reuse, 0x6420, R11.reuse ;  /* 0x000064200a067816 */ /* 0x140fe4000000000b */
[----:B------:R-:W-:-:S02]  /*e6e0*/  PRMT R7, R10, 0x7531, R11 ;  /* 0x000075310a077816 */ /* 0x000fc4000000000b */
[----:B------:R-:W-:Y:S01]  /*e6f0*/  LOP3.LUT R19, R9, R16, RZ, 0xfc, !PT ;  /* 0x0000001009137212 */ /* 0x000fe200078efcff */
[----:B------:R-:W-:Y:S04]  /*e700*/  STSM.16.M88.4 [R2+0x4000], R12 ;  /* 0x0040000c02007844 */ /* 0x000fe80000000200 */
[----:B------:R0:W-:Y:S04]  /*e710*/  STSM.16.M88.4 [R2+0x6000], R4 ;  /* 0x0060000402007844 */ /* 0x0001e80000000200 */
[----:B------:R-:W1:Y:S04]  /*e720*/  LDSM.16.MT88.4 R4, [R19+UR41+0x10400] ;  /* 0x010400291304783b */ /* 0x000e680008004200 */
[----:B------:R-:W3:Y:S01]  /*e730*/  LDSM.16.MT88.4 R8, [R3+0x11400] ;  /* 0x011400000308783b */ /* 0x000ee20000004200 */
[----:B0-----:R-:W-:Y:S01]  /*e740*/  IMAD.IADD R2, R26, 0x1, R21 ;  /* 0x000000011a027824 */ /* 0x001fe200078e0215 */
[----:B-1----:R-:W-:-:S02]  /*e750*/  PRMT R12, R4, 0x6420, R5 ;  /* 0x00006420040c7816 */ /* 0x002fc40000000005 */
[----:B------:R-:W-:Y:S02]  /*e760*/  PRMT R13, R4, 0x7531, R5 ;  /* 0x00007531040d7816 */ /* 0x000fe40000000005 */
[C-C-:B---3--:R-:W-:Y:S02]  /*e770*/  PRMT R4, R8.reuse, 0x6420, R9.reuse ;  /* 0x0000642008047816 */ /* 0x148fe40000000009 */
[----:B------:R-:W-:Y:S01]  /*e780*/  PRMT R5, R8, 0x7531, R9 ;  /* 0x0000753108057816 */ /* 0x000fe20000000009 */
[----:B------:R-:W-:Y:S01]  /*e790*/  VIADD R9, R0, 0x5000 ;  /* 0x0000500000097836 */ /* 0x000fe20000000000 */
[C-C-:B------:R-:W-:Y:S02]  /*e7a0*/  PRMT R14, R6.reuse, 0x6420, R7.reuse ;  /* 0x00006420060e7816 */ /* 0x140fe40000000007 */
[----:B------:R-:W-:Y:S02]  /*e7b0*/  PRMT R15, R6, 0x7531, R7 ;  /* 0x00007531060f7816 */ /* 0x000fe40000000007 */
[----:B------:R-:W-:-:S02]  /*e7c0*/  PRMT R6, R10, 0x6420, R11 ;  /* 0x000064200a067816 */ /* 0x000fc4000000000b */
[----:B------:R-:W-:Y:S02]  /*e7d0*/  PRMT R7, R10, 0x7531, R11 ;  /* 0x000075310a077816 */ /* 0x000fe4000000000b */
[----:B------:R-:W-:Y:S01]  /*e7e0*/  LOP3.LUT R19, R9, R16, RZ, 0xfc, !PT ;  /* 0x0000001009137212 */ /* 0x000fe200078efcff */
[----:B------:R-:W-:Y:S04]  /*e7f0*/  STSM.16.M88.4 [R2], R12 ;  /* 0x0000000c02007844 */ /* 0x000fe80000000200 */
[----:B------:R-:W-:Y:S04]  /*e800*/  STSM.16.M88.4 [R2+0x2000], R4 ;  /* 0x0020000402007844 */ /* 0x000fe80000000200 */
[----:B------:R-:W0:Y:S04]  /*e810*/  LDSM.16.MT88.4 R4, [R19+UR41+0x10400] ;  /* 0x010400291304783b */ /* 0x000e280008004200 */
[----:B------:R-:W1:Y:S01]  /*e820*/  LDSM.16.MT88.4 R8, [R3+0x15400] ;  /* 0x015400000308783b */ /* 0x000e620000004200 */
[----:B0-----:R-:W-:-:S02]  /*e830*/  PRMT R12, R4, 0x6420, R5 ;  /* 0x00006420040c7816 */ /* 0x001fc40000000005 */
[----:B------:R-:W-:Y:S02]  /*e840*/  PRMT R13, R4, 0x7531, R5 ;  /* 0x00007531040d7816 */ /* 0x000fe40000000005 */
[C-C-:B-1----:R-:W-:Y:S02]  /*e850*/  PRMT R4, R8.reuse, 0x6420, R9.reuse ;  /* 0x0000642008047816 */ /* 0x142fe40000000009 */
[----:B------:R-:W-:Y:S01]  /*e860*/  PRMT R5, R8, 0x7531, R9 ;  /* 0x0000753108057816 */ /* 0x000fe20000000009 */
[----:B------:R-:W-:Y:S01]  /*e870*/  VIADD R9, R0, 0x2000 ;  /* 0x0000200000097836 */ /* 0x000fe20000000000 */
[C-C-:B------:R-:W-:Y:S02]  /*e880*/  PRMT R14, R6.reuse, 0x6420, R7.reuse ;  /* 0x00006420060e7816 */ /* 0x140fe40000000007 */
[----:B------:R-:W-:Y:S02]  /*e890*/  PRMT R15, R6, 0x7531, R7 ;  /* 0x00007531060f7816 */ /* 0x000fe40000000007 */
[----:B------:R-:W-:-:S02]  /*e8a0*/  PRMT R6, R10, 0x6420, R11 ;  /* 0x000064200a067816 */ /* 0x000fc4000000000b */
[----:B------:R-:W-:Y:S02]  /*e8b0*/  PRMT R7, R10, 0x7531, R11 ;  /* 0x000075310a077816 */ /* 0x000fe4000000000b */
[----:B------:R-:W-:Y:S01]  /*e8c0*/  LOP3.LUT R19, R9, R16, RZ, 0xfc, !PT ;  /* 0x0000001009137212 */ /* 0x000fe200078efcff */
[----:B------:R-:W-:Y:S04]  /*e8d0*/  STSM.16.M88.4 [R2+0x4000], R12 ;  /* 0x0040000c02007844 */ /* 0x000fe80000000200 */
[----:B------:R0:W-:Y:S04]  /*e8e0*/  STSM.16.M88.4 [R2+0x6000], R4 ;  /* 0x0060000402007844 */ /* 0x0001e80000000200 */
[----:B------:R-:W1:Y:S04]  /*e8f0*/  LDSM.16.MT88.4 R4, [R19+UR41+0x10400] ;  /* 0x010400291304783b */ /* 0x000e680008004200 */
[----:B------:R-:W3:Y:S01]  /*e900*/  LDSM.16.MT88.4 R8, [R3+0x12400] ;  /* 0x012400000308783b */ /* 0x000ee20000004200 */
[----:B------:R-:W-:-:S05]  /*e910*/  IADD3 R21, R28, R0, R36 ;  /* 0x000000001c157210 */ /* 0x000fca0007ffe024 */
[----:B0-----:R-:W-:Y:S01]  /*e920*/  IMAD.IADD R2, R26, 0x1, R21 ;  /* 0x000000011a027824 */ /* 0x001fe200078e0215 */
[C-C-:B-1----:R-:W-:Y:S02]  /*e930*/  PRMT R12, R4.reuse, 0x6420, R5.reuse ;  /* 0x00006420040c7816 */ /* 0x142fe40000000005 */
[----:B------:R-:W-:Y:S02]  /*e940*/  PRMT R13, R4, 0x7531, R5 ;  /* 0x00007531040d7816 */ /* 0x000fe40000000005 */
[C-C-:B---3--:R-:W-:Y:S02]  /*e950*/  PRMT R4, R8.reuse, 0x6420, R9.reuse ;  /* 0x0000642008047816 */ /* 0x148fe40000000009 */
[----:B------:R-:W-:Y:S01]  /*e960*/  PRMT R5, R8, 0x7531, R9 ;  /* 0x0000753108057816 */ /* 0x000fe20000000009 */
[----:B------:R-:W-:Y:S01]  /*e970*/  VIADD R9, R0, 0x6000 ;  /* 0x0000600000097836 */ /* 0x000fe20000000000 */
[C-C-:B------:R-:W-:Y:S02]  /*e980*/  PRMT R14, R6.reuse, 0x6420, R7.reuse ;  /* 0x00006420060e7816 */ /* 0x140fe40000000007 */
[----:B------:R-:W-:-:S02]  /*e990*/  PRMT R15, R6, 0x7531, R7 ;  /* 0x00007531060f7816 */ /* 0x000fc40000000007 */
[C-C-:B------:R-:W-:Y:S02]  /*e9a0*/  PRMT R6, R10.reuse, 0x6420, R11.reuse ;  /* 0x000064200a067816 */ /* 0x140fe4000000000b */
        /* <DEDUP_REMOVED lines=17> */
[----:B------:R-:W-:Y:S04]  /*eac0*/  STSM.16.M88.4 [R2+0x6000], R4 ;  /* 0x0060000402007844 */ /* 0x000fe80000000200 */
[----:B------:R-:W0:Y:S04]  /*ead0*/  LDSM.16.MT88.4 R4, [R19+UR41+0x10400] ;  /* 0x010400291304783b */ /* 0x000e280008004200 */
[----:B------:R-:W1:Y:S01]  /*eae0*/  LDSM.16.MT88.4 R8, [R3+0x13400] ;  /* 0x013400000308783b */ /* 0x000e620000004200 */
[----:B--2---:R-:W-:-:S05]  /*eaf0*/  IADD3 R21, R28, R20, R0 ;  /* 0x000000141c157210 */ /* 0x004fca0007ffe000 */
[----:B------:R-:W-:Y:S01]  /*eb00*/  IMAD.IADD R26, R26, 0x1, R21 ;  /* 0x000000011a1a7824 */ /* 0x000fe200078e0215 */
[C-C-:B0-----:R-:W-:Y:S02]  /*eb10*/  PRMT R12, R4.reuse, 0x6420, R5.reuse ;  /* 0x00006420040c7816 */ /* 0x141fe40000000005 */
[----:B------:R-:W-:Y:S02]  /*eb20*/  PRMT R13, R4, 0x7531, R5 ;  /* 0x00007531040d7816 */ /* 0x000fe40000000005 */
[C-C-:B-1----:R-:W-:Y:S02]  /*eb30*/  PRMT R4, R8.reuse, 0x6420, R9.reuse ;  /* 0x0000642008047816 */ /* 0x142fe40000000009 */
[----:B------:R-:W-:Y:S02]  /*eb40*/  PRMT R5, R8, 0x7531, R9 ;  /* 0x0000753108057816 */ /* 0x000fe40000000009 */
[----:B------:R-:W-:Y:S02]  /*eb50*/  IADD3 R9, R0, 0x7000, RZ ;  /* 0x0000700000097810 */ /* 0x000fe40007ffe0ff */
[----:B------:R-:W-:-:S02]  /*eb60*/  PRMT R14, R6, 0x6420, R7 ;  /* 0x00006420060e7816 */ /* 0x000fc40000000007 */
[----:B------:R-:W-:Y:S02]  /*eb70*/  PRMT R15, R6, 0x7531, R7 ;  /* 0x00007531060f7816 */ /* 0x000fe40000000007 */
[C-C-:B------:R-:W-:Y:S02]  /*eb80*/  PRMT R6, R10.reuse, 0x6420, R11.reuse ;  /* 0x000064200a067816 */ /* 0x140fe4000000000b */
[----:B------:R-:W-:Y:S02]  /*eb90*/  PRMT R7, R10, 0x7531, R11 ;  /* 0x000075310a077816 */ /* 0x000fe4000000000b */
[----:B------:R-:W-:Y:S01]  /*eba0*/  LOP3.LUT R0, R9, R16, RZ, 0xfc, !PT ;  /* 0x0000001009007212 */ /* 0x000fe200078efcff */
[----:B------:R-:W-:Y:S04]  /*ebb0*/  STSM.16.M88.4 [R26], R12 ;  /* 0x0000000c1a007844 */ /* 0x000fe80000000200 */
[----:B------:R-:W-:Y:S04]  /*ebc0*/  STSM.16.M88.4 [R26+0x2000], R4 ;  /* 0x002000041a007844 */ /* 0x000fe80000000200 */
[----:B------:R-:W0:Y:S04]  /*ebd0*/  LDSM.16.MT88.4 R4, [R0+UR41+0x10400] ;  /* 0x010400290004783b */ /* 0x000e280008004200 */
[----:B------:R-:W1:Y:S01]  /*ebe0*/  LDSM.16.MT88.4 R8, [R3+0x17400] ;  /* 0x017400000308783b */ /* 0x000e620000004200 */
[----:B------:R-:W-:-:S05]  /*ebf0*/  IMAD.U32 R20, RZ, RZ, UR46 ;  /* 0x0000002eff147e24 */ /* 0x000fca000f8e00ff */
[----:B------:R-:W-:Y:S02]  /*ec00*/  ISETP.NE.AND P1, PT, R20, 0x3, PT ;  /* 0x000000031400780c */ /* 0x000fe40003f25270 */
[C-C-:B0-----:R-:W-:Y:S02]  /*ec10*/  PRMT R12, R4.reuse, 0x6420, R5.reuse ;  /* 0x00006420040c7816 */ /* 0x141fe40000000005 */
[----:B------:R-:W-:Y:S02]  /*ec20*/  PRMT R13, R4, 0x7531, R5 ;  /* 0x00007531040d7816 */ /* 0x000fe40000000005 */
[C-C-:B------:R-:W-:Y:S02]  /*ec30*/  PRMT R14, R6.reuse, 0x6420, R7.reuse ;  /* 0x00006420060e7816 */ /* 0x140fe40000000007 */
[----:B------:R-:W-:Y:S02]  /*ec40*/  PRMT R15, R6, 0x7531, R7 ;  /* 0x00007531060f7816 */ /* 0x000fe40000000007 */
[----:B-1----:R-:W-:-:S02]  /*ec50*/  PRMT R4, R8, 0x6420, R9 ;  /* 0x0000642008047816 */ /* 0x002fc40000000009 */
[----:B------:R-:W-:Y:S02]  /*ec60*/  PRMT R5, R8, 0x7531, R9 ;  /* 0x0000753108057816 */ /* 0x000fe40000000009 */
[C-C-:B------:R-:W-:Y:S02]  /*ec70*/  PRMT R6, R10.reuse, 0x6420, R11.reuse ;  /* 0x000064200a067816 */ /* 0x140fe4000000000b */
[----:B------:R-:W-:Y:S01]  /*ec80*/  PRMT R7, R10, 0x7531, R11 ;  /* 0x000075310a077816 */ /* 0x000fe2000000000b */
[----:B------:R0:W-:Y:S04]  /*ec90*/  STSM.16.M88.4 [R26+0x4000], R12 ;  /* 0x0040000c1a007844 */ /* 0x0001e80000000200 */
        /* <DEDUP_REMOVED lines=9> */
.L_x_88:
[----:B-1----:R1:W-:Y:S01]  /*ed30*/  SYNCS.ARRIVE.TRANS64.A1T0 RZ, [R18+URZ+0x38850], RZ ;  /* 0x038850ff12ff79a7 */ /* 0x0023e2000810003f */
[----:B------:R-:W-:Y:S06]  /*ed40*/  BAR.SYNC.DEFER_BLOCKING 0x2, 0x80 ;  /* 0x0082000000007b1d */ /* 0x000fec0000010000 */
[----:B------:R-:W-:Y:S05]  /*ed50*/  @!P0 BRA `(.L_x_89) ;  /* 0x0000000000048947 */ /* 0x000fea0003800000 */
[----:B------:R-:W-:Y:S01]  /*ed60*/  BPT.TRAP 0x1 ;  /* 0x000000040000795c */ /* 0x000fe20000300000 */
.L_x_89:
[----:B------:R-:W2:Y:S01]  /*ed70*/  LDC R2, c[0x0][0xc34] ;  /* 0x00030d00ff027b82 */ /* 0x000ea20000000800 */
[----:B------:R-:W-:Y:S01]  /*ed80*/  VIADD R25, R25, 0x1 ;  /* 0x0000000119197836 */ /* 0x000fe20000000000 */
[----:B------:R-:W-:Y:S01]  /*ed90*/  UIADD3 UR37, UR50, UR37, URZ ;  /* 0x0000002532257290 */ /* 0x000fe2000fffe03f */
[----:B-1----:R-:W-:Y:S01]  /*eda0*/  VIADD R18, R18, 0x38880 ;  /* 0x0003888012127836 */ /* 0x002fe20000000000 */
[----:B------:R-:W-:Y:S01]  /*edb0*/  UIADD3 UR36, UR36, 0x1, URZ ;  /* 0x0000000124247890 */ /* 0x000fe2000fffe03f */
[----:B------:R-:W-:Y:S01]  /*edc0*/  IMAD.U32 R3, RZ, RZ, UR45 ;  /* 0x0000002dff037e24 */ /* 0x000fe2000f8e00ff */
[----:B------:R-:W-:-:S04]  /*edd0*/  ISETP.NE.AND P0, PT, R25, 0x2, PT ;  /* 0x000000021900780c */ /* 0x000fc80003f05270 */
[----:B------:R-:W-:Y:S02]  /*ede0*/  SEL R25, R25, RZ, P0 ;  /* 0x000000ff19197207 */ /* 0x000fe40000000000 */
[----:B------:R-:W-:Y:S02]  /*edf0*/  SEL R0, RZ, 0x1, P0 ;  /* 0x00000001ff007807 */ /* 0x000fe40000000000 */
[----:B------:R-:W-:Y:S02]  /*ee00*/  PRMT R18, R3, 0x654, R18 ;  /* 0x0000065403127816 */ /* 0x000fe40000000012 */
[----:B------:R-:W-:Y:S02]  /*ee10*/  LOP3.LUT R29, R29, R0, RZ, 0x3c, !PT ;  /* 0x000000001d1d7212 */ /* 0x000fe400078e3cff */
[----:B------:R1:W-:Y:S01]  /*ee20*/  SYNCS.ARRIVE.TRANS64.RED.A1T0 RZ, [R18+URZ], RZ ;  /* 0x000000ff12ff79a7 */ /* 0x0003e2000810043f */
[----:B--2---:R-:W-:-:S13]  /*ee30*/  ISETP.LE.AND P0, PT, R2, UR37, PT ;  /* 0x0000002502007c0c */ /* 0x004fda000bf03270 */
[----:B-1----:R-:W-:Y:S05]  /*ee40*/  @!P0 BRA `(.L_x_90) ;  /* 0xffffffb800948947 */ /* 0x002fea000383ffff */
[----:B------:R-:W-:-:S12]  /*ee50*/  ULOP3.LUT UR36, UR36, 0x1, URZ, 0xc, !UPT ;  /* 0x0000000124247892 */ /* 0x000fd8000f8e0c3f */
.L_x_40:
[----:B------:R-:W0:Y:S01]  /*ee60*/  S2R R3, SR_CgaCtaId ;  /* 0x0000000000037919 */ /* 0x000e220000008800 */
[----:B------:R-:W-:Y:S01]  /*ee70*/  MOV R0, 0x400 ;  /* 0x0000040000007802 */ /* 0x000fe20000000f00 */
[----:B------:R-:W-:-:S03]  /*ee80*/  IMAD.U32 R2, RZ, RZ, UR36 ;  /* 0x00000024ff027e24 */ /* 0x000fc6000f8e00ff */
[----:B0-----:R-:W-:Y:S02]  /*ee90*/  LEA R4, R3, R0, 0x18 ;  /* 0x0000000003047211 */ /* 0x001fe400078ec0ff */
[----:B------:R-:W-:-:S04]  /*eea0*/  SHF.L.U32 R0, R2, 0x1f, RZ ;  /* 0x0000001f02007819 */ /* 0x000fc800000006ff */
[----:B------:R-:W0:Y:S02]  /*eeb0*/  SYNCS.PHASECHK.TRANS64.TRYWAIT P0, [R4+URZ+0x38820], R0 ;  /* 0x03882000040075a7 */ /* 0x000e24000800017f */
[----:B0-----:R-:W-:Y:S05]  /*eec0*/  @!P0 BRA `(.L_x_91) ;  /* 0x0000003800288947 */ /* 0x001fea0003800000 */
.L_x_206:
[----:B------:R-:W1:Y:S02]  /*eed0*/  S2R R2, SR_TID.X ;  /* 0x0000000000027919 */ /* 0x000e640000002100 */
[----:B-1----:R-:W-:-:S04]  /*eee0*/  SHF.R.U32.HI R2, RZ, 0x5, R2 ;  /* 0x00000005ff027819 */ /* 0x002fc80000011602 */
[----:B------:R-:W-:-:S05]  /*eef0*/  LOP3.LUT R2, R2, 0x3, RZ, 0xc0, !PT ;  /* 0x0000000302027812 */ /* 0x000fca00078ec0ff */
[----:B0-----:R-:W0:Y:S02]  /*ef00*/  SHFL.IDX PT, R0, R2, RZ, 0x1f ;  /* 0x00001fff02007589 */ /* 0x001e2400000e0000 */
[----:B0-----:R-:W-:-:S13]  /*ef10*/  ISETP.NE.AND P0, PT, R0, RZ, PT ;  /* 0x000000ff0000720c */ /* 0x001fda0003f05270 */
[----:B------:R-:W-:Y:S05]  /*ef20*/  @P0 EXIT ;  /* 0x000000000000094d */ /* 0x000fea0003800000 */
[----:B------:R-:W-:Y:S01]  /*ef30*/  ELECT P0, URZ, PT ;  /* 0x00000000003f782f */ /* 0x000fe20003800000 */
[----:B------:R-:W-:-:S12]  /*ef40*/  BSSY B0, `(.L_x_92) ;  /* 0x0000028000007945 */ /* 0x000fd80003800000 */
[----:B------:R-:W-:Y:S05]  /*ef50*/  @!P0 BRA `(.L_x_93) ;  /* 0x0000000000988947 */ /* 0x000fea0003800000 */
[----:B------:R-:W-:-:S06]  /*ef60*/  ULOP3.LUT UR4, UR38, 0x2, URZ, 0xfc, !UPT ;  /* 0x0000000226047892 */ /* 0x000fcc000f8efc3f */
[----:B------:R-:W-:-:S05]  /*ef70*/  IMAD.U32 R0, RZ, RZ, UR4 ;  /* 0x00000004ff007e24 */ /* 0x000fca000f8e00ff */
[----:B------:R-:W-:-:S13]  /*ef80*/  ISETP.NE.AND P0, PT, R0, 0x3, PT ;  /* 0x000000030000780c */ /* 0x000fda0003f05270 */
[----:B------:R-:W-:Y:S05]  /*ef90*/  @!P0 BRA `(.L_x_94) ;  /* 0x0000000000048947 */ /* 0x000fea0003800000 */
[----:B------:R-:W-:Y:S01]  /*efa0*/  BPT.TRAP 0x1 ;  /* 0x000000040000795c */ /* 0x000fe20000300000 */
.L_x_94:
[----:B------:R-:W-:Y:S01]  /*efb0*/  IMAD R3, R25, 0x8, R4 ;  /* 0x0000000819037824 */ /* 0x000fe200078e0204 */
[----:B------:R-:W-:Y:S01]  /*efc0*/  SHF.L.U32 R2, R29, 0x1f, RZ ;  /* 0x0000001f1d027819 */ /* 0x000fe200000006ff */
[----:B------:R-:W-:-:S03]  /*efd0*/  VIADD R25, R25, 0x1 ;  /* 0x0000000119197836 */ /* 0x000fc60000000000 */
[----:B------:R-:W0:Y:S02]  /*efe0*/  SYNCS.PHASECHK.TRANS64.TRYWAIT P1, [R3+URZ+0x38840], R2 ;  /* 0x03884002030075a7 */ /* 0x000e24000802017f */
[----:B------:R-:W-:-:S04]  /*eff0*/  ISETP.NE.AND P2, PT, R25, 0x2, PT ;  /* 0x000000021900780c */ /* 0x000fc80003f45270 */
[----:B------:R-:W-:Y:S01]  /*f000*/  SEL R0, RZ, 0x1, P2 ;  /* 0x00000001ff007807 */ /* 0x000fe20001000000 */
[----:B0-----:R-:W-:Y:S08]  /*f010*/  @!P1 BRA `(.L_x_95) ;  /* 0x0000003400e89947 */ /* 0x001ff00003800000 */
.L_x_207:
[----:B------:R-:W-:Y:S02]  /*f020*/  SEL R25, R25, RZ, P2 ;  /* 0x000000ff19197207 */ /* 0x000fe40001000000 */
[----:B------:R-:W-:Y:S01]  /*f030*/  LOP3.LUT R0, R29, R0, RZ, 0x3c, !PT ;  /* 0x000000001d007212 */ /* 0x000fe200078e3cff */
[----:B------:R-:W-:Y:S06]  /*f040*/  @!P0 BRA `(.L_x_96) ;  /* 0x0000000000048947 */ /* 0x000fec0003800000 */
[----:B------:R-:W-:Y:S01]  /*f050*/  BPT.TRAP 0x1 ;  /* 0x000000040000795c */ /* 0x000fe20000300000 */
.L_x_96:
[----:B------:R-:W-:Y:S01]  /*f060*/  IMAD R25, R25, 0x8, R4 ;  /* 0x0000000819197824 */ /* 0x000fe200078e0204 */
[----:B------:R-:W-:-:S04]  /*f070*/  SHF.L.U32 R0, R0, 0x1f, RZ ;  /* 0x0000001f00007819 */ /* 0x000fc800000006ff */
[----:B------:R-:W1:Y:S02]  /*f080*/  SYNCS.PHASECHK.TRANS64.TRYWAIT P1, [R25+URZ+0x38840], R0 ;  /* 0x03884000190075a7 */ /* 0x000e64000802017f */
[----:B-1----:R-:W-:Y:S05]  /*f090*/  @!P1 BRA `(.L_x_97) ;  /* 0x0000003400dc9947 */ /* 0x002fea0003800000 */
.L_x_208:
[----:B------:R-:W-:Y:S05]  /*f0a0*/  @!P0 BRA `(.L_x_98) ;  /* 0x0000000000048947 */ /* 0x000fea0003800000 */
[----:B------:R-:W-:Y:S01]  /*f0b0*/  BPT.TRAP 0x1 ;  /* 0x000000040000795c */ /* 0x000fe20000300000 */
.L_x_98:
[----:B------:R-:W2:Y:S02]  /*f0c0*/  SYNCS.PHASECHK.TRANS64.TRYWAIT P1, [R3+URZ+0x38860], R2 ;  /* 0x03886002030075a7 */ /* 0x000ea4000802017f */
[----:B--2---:R-:W-:Y:S05]  /*f0d0*/  @!P1 BRA `(.L_x_99) ;  /* 0x0000003400e09947 */ /* 0x004fea0003800000 */
.L_x_209:
[----:B------:R-:W-:Y:S05]  /*f0e0*/  @!P0 BRA `(.L_x_100) ;  /* 0x0000000000048947 */ /* 0x000fea0003800000 */
[----:B------:R-:W-:Y:S01]  /*f0f0*/  BPT.TRAP 0x1 ;  /* 0x000000040000795c */ /* 0x000fe20000300000 */
.L_x_100:
[----:B------:R-:W3:Y:S02]  /*f100*/  SYNCS.PHASECHK.TRANS64.TRYWAIT P1, [R25+URZ+0x38860], R0 ;  /* 0x03886000190075a7 */ /* 0x000ee4000802017f */
[----:B---3--:R-:W-:Y:S05]  /*f110*/  @!P1 BRA `(.L_x_101) ;  /* 0x0000003400e49947 */ /* 0x008fea0003800000 */
.L_x_210:
[----:B------:R-:W-:Y:S05]  /*f120*/  @!P0 BRA `(.L_x_102) ;  /* 0x0000000000048947 */ /* 0x000fea0003800000 */
[----:B------:R-:W-:Y:S01]  /*f130*/  BPT.TRAP 0x1 ;  /* 0x000000040000795c */ /* 0x000fe20000300000 */
.L_x_102:
[----:B------:R-:W4:Y:S02]  /*f140*/  SYNCS.PHASECHK.TRANS64.TRYWAIT P1, [R3+URZ+0x38880], R2 ;  /* 0x03888002030075a7 */ /* 0x000f24000802017f */
[----:B----4-:R-:W-:Y:S05]  /*f150*/  @!P1 BRA `(.L_x_103) ;  /* 0x0000003400e89947 */ /* 0x010fea0003800000 */
.L_x_211:
[----:B------:R-:W-:Y:S05]  /*f160*/  @!P0 BRA `(.L_x_104) ;  /* 0x0000000000048947 */ /* 0x000fea0003800000 */
[----:B------:R-:W-:Y:S01]  /*f170*/  BPT.TRAP 0x1 ;  /* 0x000000040000795c */ /* 0x000fe20000300000 */
.L_x_104:
[----:B------:R0:W0:Y:S02]  /*f180*/  SYNCS.PHASECHK.TRANS64.TRYWAIT P0, [R25+URZ+0x38880], R0 ;  /* 0x03888000190075a7 */ /* 0x000024000800017f */
[----:B0-----:R-:W-:Y:S05]  /*f190*/  @!P0 NANOSLEEP.SYNCS 0x989680 ;  /* 0x009896800000895d */ /* 0x001fea0003900000 */
[----:B------:R-:W0:Y:S02]  /*f1a0*/  @!P0 SYNCS.PHASECHK.TRANS64 P0, [R25+URZ+0x38880], R0 ;  /* 0x03888000190085a7 */ /* 0x000e24000800007f */
[----:B0-----:R-:W-:Y:S05]  /*f1b0*/  @!P0 BRA `(.L_x_104) ;  /* 0xfffffffc00f08947 */ /* 0x001fea000383ffff */
.L_x_93:
[----:B------:R-:W-:Y:S05]  /*f1c0*/  BSYNC B0 ;  /* 0x0000000000007941 */ /* 0x000fea0003800000 */
.L_x_92:
[----:B------:R-:W-:Y:S05]  /*f1d0*/  EXIT ;  /* 0x000000000000794d */ /* 0x000fea0003800000 */
.L_x_8:
[----:B0-----:R-:W-:-:S04]  /*f1e0*/  IMAD.U32 R3, RZ, RZ, UR50 ;  /* 0x00000032ff037e24 */ /* 0x001fc8000f8e00ff */
[----:B------:R0:W1:Y:S03]  /*f1f0*/  SYNCS.PHASECHK.TRANS64.TRYWAIT P0, [R3+URZ+0x38800], R4 ;  /* 0x03880004030075a7 */ /* 0x000066000800017f */
[----:B-1----:R-:W-:Y:S05]  /*f200*/  @!P0 NANOSLEEP.SYNCS 0x989680 ;  /* 0x009896800000895d */ /* 0x002fea0003900000 */
[----:B------:R-:W1:Y:S02]  /*f210*/  @!P0 SYNCS.PHASECHK.TRANS64 P0, [R3+URZ+0x38800], R4 ;  /* 0x03880004030085a7 */ /* 0x000e64000800007f */
[----:B-1----:R-:W-:Y:S05]  /*f220*/  @!P0 BRA `(.L_x_8) ;  /* 0xfffffffc00ec8947 */ /* 0x002fea000383ffff */
[----:B------:R-:W-:Y:S05]  /*f230*/  BRA `(.L_x_105) ;  /* 0xffffff2000847947 */ /* 0x000fea000383ffff */
.L_x_12:
[----:B0-----:R-:W-:-:S04]  /*f240*/  IMAD.U32 R3, RZ, RZ, UR51 ;  /* 0x00000033ff037e24 */ /* 0x001fc8000f8e00ff */
[----:B------:R0:W2:Y:S03]  /*f250*/  SYNCS.PHASECHK.TRANS64.TRYWAIT P1, [R3+URZ+0x38830], R6 ;  /* 0x03883006030075a7 */ /* 0x0000a6000802017f */
[----:B--2---:R-:W-:Y:S05]  /*f260*/  @!P1 NANOSLEEP.SYNCS 0x989680 ;  /* 0x009896800000995d */ /* 0x004fea0003900000 */
[----:B------:R-:W2:Y:S02]  /*f270*/  @!P1 SYNCS.PHASECHK.TRANS64 P1, [R3+URZ+0x38830], R6 ;  /* 0x03883006030095a7 */ /* 0x000ea4000802007f */
[----:B--2---:R-:W-:Y:S05]  /*f280*/  @!P1 BRA `(.L_x_12) ;  /* 0xfffffffc00ec9947 */ /* 0x004fea000383ffff */
[----:B------:R-:W-:Y:S05]  /*f290*/  BRA `(.L_x_11) ;  /* 0xffffff2000a87947 */ /* 0x000fea000383ffff */
.L_x_17:
[----:B---3--:R-:W-:-:S04]  /*f2a0*/  IMAD.U32 R7, RZ, RZ, UR51 ;  /* 0x00000033ff077e24 */ /* 0x008fc8000f8e00ff */
[----:B------:R3:W4:Y:S03]  /*f2b0*/  SYNCS.PHASECHK.TRANS64.TRYWAIT P1, [R7+URZ+0x38850], R6 ;  /* 0x03885006070075a7 */ /* 0x000726000802017f */
[----:B----4-:R-:W-:Y:S05]  /*f2c0*/  @!P1 NANOSLEEP.SYNCS 0x989680 ;  /* 0x009896800000995d */ /* 0x010fea0003900000 */
[----:B------:R-:W4:Y:S02]  /*f2d0*/  @!P1 SYNCS.PHASECHK.TRANS64 P1, [R7+URZ+0x38850], R6 ;  /* 0x03885006070095a7 */ /* 0x000f24000802007f */
[----:B----4-:R-:W-:Y:S05]  /*f2e0*/  @!P1 BRA `(.L_x_17) ;  /* 0xfffffffc00ec9947 */ /* 0x010fea000383ffff */
[----:B------:R-:W-:Y:S05]  /*f2f0*/  BRA `(.L_x_16) ;  /* 0xffffff4800107947 */ /* 0x000fea000383ffff */
.L_x_23:
[----:B0-----:R-:W-:Y:S02]  /*f300*/  IMAD.U32 R2, RZ, RZ, UR46 ;  /* 0x0000002eff027e24 */ /* 0x001fe4000f8e00ff */
[----:B------:R-:W-:-:S04]  /*f310*/  IMAD.U32 R7, RZ, RZ, UR52 ;  /* 0x00000034ff077e24 */ /* 0x000fc8000f8e00ff */
[----:B------:R0:W1:Y:S03]  /*f320*/  SYNCS.PHASECHK.TRANS64.TRYWAIT P2, [R2+URZ+0x38830], R7 ;  /* 0x03883007020075a7 */ /* 0x000066000804017f */
[----:B-1----:R-:W-:Y:S05]  /*f330*/  @!P2 NANOSLEEP.SYNCS 0x989680 ;  /* 0x009896800000a95d */ /* 0x002fea0003900000 */
[----:B------:R-:W1:Y:S02]  /*f340*/  @!P2 SYNCS.PHASECHK.TRANS64 P2, [R2+URZ+0x38830], R7 ;  /* 0x038830070200a5a7 */ /* 0x000e64000804007f */
[----:B-1----:R-:W-:Y:S05]  /*f350*/  @!P2 BRA `(.L_x_23) ;  /* 0xfffffffc00e8a947 */ /* 0x002fea000383ffff */
[----:B------:R-:W-:Y:S05]  /*f360*/  BRA `(.L_x_22) ;  /* 0xffffff4800fc7947 */ /* 0x000fea000383ffff */
.L_x_28:
[----:B0-----:R-:W-:Y:S02]  /*f370*/  IMAD.U32 R6, RZ, RZ, UR46 ;  /* 0x0000002eff067e24 */ /* 0x001fe4000f8e00ff */
[----:B------:R-:W-:-:S04]  /*f380*/  IMAD.U32 R7, RZ, RZ, UR52 ;  /* 0x00000034ff077e24 */ /* 0x000fc8000f8e00ff */
[----:B------:R0:W1:Y:S03]  /*f390*/  SYNCS.PHASECHK.TRANS64.TRYWAIT P2, [R6+URZ+0x38850], R7 ;  /* 0x03885007060075a7 */ /* 0x000066000804017f */
[----:B-1----:R-:W-:Y:S05]  /*f3a0*/  @!P2 NANOSLEEP.SYNCS 0x989680 ;  /* 0x009896800000a95d */ /* 0x002fea0003900000 */
[----:B------:R-:W1:Y:S02]  /*f3b0*/  @!P2 SYNCS.PHASECHK.TRANS64 P2, [R6+URZ+0x38850], R7 ;  /* 0x038850070600a5a7 */ /* 0x000e64000804007f */
[----:B-1----:R-:W-:Y:S05]  /*f3c0*/  @!P2 BRA `(.L_x_28) ;  /* 0xfffffffc00e8a947 */ /* 0x002fea000383ffff */
[----:B------:R-:W-:Y:S05]  /*f3d0*/  BRA `(.L_x_27) ;  /* 0xffffff70009c7947 */ /* 0x000fea000383ffff */
.L_x_46:
[----:B------:R-:W2:Y:S01]  /*f3e0*/  S2R R18, SR_TID.X ;  /* 0x0000000000127919 */ /* 0x000ea20000002100 */
[----:B------:R-:W-:Y:S02]  /*f3f0*/  IMAD.MOV.U32 R12, RZ, RZ, RZ ;  /* 0x000000ffff0c7224 */ /* 0x000fe400078e00ff */
[----:B------:R-:W-:Y:S02]  /*f400*/  IMAD.MOV.U32 R11, RZ, RZ, 0x1f ;  /* 0x0000001fff0b7424 */ /* 0x000fe400078e00ff */
[----:B------:R-:W-:Y:S01]  /*f410*/  IMAD.MOV.U32 R15, RZ, RZ, -0x1 ;  /* 0xffffffffff0f7424 */ /* 0x000fe200078e00ff */
[----:B--2---:R-:W-:-:S04]  /*f420*/  SHF.R.U32.HI R18, RZ, 0x5, R18 ;  /* 0x00000005ff127819 */ /* 0x004fc80000011612 */
[----:B------:R-:W-:-:S05]  /*f430*/  LOP3.LUT R18, R18, 0x3, RZ, 0xc0, !PT ;  /* 0x0000000312127812 */ /* 0x000fca00078ec0ff */
[----:B------:R-:W-:-:S07]  /*f440*/  IMAD.MOV.U32 R13, RZ, RZ, R18 ;  /* 0x000000ffff0d7224 */ /* 0x000fce00078e0012 */
[----:B01---5:R-:W-:Y:S05]  /*f450*/  WARPSYNC.COLLECTIVE R15, `(.L_x_106) ;  /* 0x000000000f087348 */ /* 0x023fea0003c00000 */
[----:B------:R2:W3:Y:S02]  /*f460*/  SHFL.IDX P6, R14, R13, R12, R11 ;  /* 0x0000000c0d0e7389 */ /* 0x0004e400000c000b */
[----:B0123-5:R-:W-:Y:S01]  /*f470*/  ENDCOLLECTIVE ;  /* 0x000000000000791b */ /* 0x02ffe20003800000 */
.L_x_106:
[----:B------:R-:W-:Y:S05]  /*f480*/  BRA `(.L_x_107) ;  /* 0xffffffb800d47947 */ /* 0x000fea000383ffff */
.L_x_49:
[----:B0-----:R0:W1:Y:S02]  /*f490*/  SYNCS.PHASECHK.TRANS64.TRYWAIT P0, [R6+URZ+0x38880], R18 ;  /* 0x03888012060075a7 */ /* 0x001064000800017f */
[----:B-1----:R-:W-:Y:S05]  /*f4a0*/  @!P0 NANOSLEEP.SYNCS 0x989680 ;  /* 0x009896800000895d */ /* 0x002fea0003900000 */
[----:B------:R-:W1:Y:S02]  /*f4b0*/  @!P0 SYNCS.PHASECHK.TRANS64 P0, [R6+URZ+0x38880], R18 ;  /* 0x03888012060085a7 */ /* 0x000e64000800007f */
[----:B-1----:R-:W-:Y:S05]  /*f4c0*/  @!P0 BRA `(.L_x_49) ;  /* 0xfffffffc00f08947 */ /* 0x002fea000383ffff */
[----:B------:R-:W-:Y:S05]  /*f4d0*/  BRA `(.L_x_108) ;  /* 0xffffffbc00647947 */ /* 0x000fea000383ffff */
.L_x_50:
[----:B------:R-:W-:Y:S01]  /*f4e0*/  BSSY B0, `(.L_x_109) ;  /* 0x0000008000007945 */ /* 0x000fe20003800000 */
[----:B------:R-:W-:Y:S01]  /*f4f0*/  MOV R13, R8 ;  /* 0x00000008000d7202 */ /* 0x000fe20000000f00 */
[----:B------:R-:W-:Y:S02]  /*f500*/  IMAD.MOV.U32 R12, RZ, RZ, RZ ;  /* 0x000000ffff0c7224 */ /* 0x000fe400078e00ff */
[----:B------:R-:W-:Y:S02]  /*f510*/  IMAD.MOV.U32 R11, RZ, RZ, 0x181f ;  /* 0x0000181fff0b7424 */ /* 0x000fe400078e00ff */
[----:B------:R-:W-:-:S07]  /*f520*/  IMAD.MOV.U32 R15, RZ, RZ, -0x1 ;  /* 0xffffffffff0f7424 */ /* 0x000fce00078e00ff */
[----:B0-----:R-:W-:Y:S05]  /*f530*/  WARPSYNC.COLLECTIVE R15, `(.L_x_110) ;  /* 0x000000000f087348 */ /* 0x001fea0003c00000 */
[----:B------:R1:W2:Y:S02]  /*f540*/  SHFL.IDX P6, R14, R13, R12, R11 ;  /* 0x0000000c0d0e7389 */ /* 0x0002a400000c000b */
[----:B012---:R-:W-:Y:S01]  /*f550*/  ENDCOLLECTIVE ;  /* 0x000000000000791b */ /* 0x007fe20003800000 */
.L_x_110:
[----:B------:R-:W-:Y:S05]  /*f560*/  BSYNC B0 ;  /* 0x0000000000007941 */ /* 0x000fea0003800000 */
.L_x_109:
[----:B------:R-:W-:Y:S01]  /*f570*/  IMAD.MOV.U32 R13, RZ, RZ, R7 ;  /* 0x000000ffff0d7224 */ /* 0x000fe200078e0007 */
[C---:B------:R-:W-:Y:S01]  /*f580*/  LOP3.LUT P1, RZ, R17.reuse, 0x8000000, RZ, 0xc0, !PT ;  /* 0x0800000011ff7812 */ /* 0x040fe2000782c0ff */
[----:B------:R-:W-:Y:S01]  /*f590*/  IMAD.MOV.U32 R12, RZ, RZ, RZ ;  /* 0x000000ffff0c7224 */ /* 0x000fe200078e00ff */
[C---:B------:R-:W-:Y:S01]  /*f5a0*/  LOP3.LUT P3, RZ, R17.reuse, 0x4000000, RZ, 0xc0, !PT ;  /* 0x0400000011ff7812 */ /* 0x040fe2000786c0ff */
[----:B------:R-:W-:Y:S01]  /*f5b0*/  IMAD.MOV.U32 R11, RZ, RZ, 0x181f ;  /* 0x0000181fff0b7424 */ /* 0x000fe200078e00ff */
[C---:B------:R-:W-:Y:S01]  /*f5c0*/  LOP3.LUT P2, RZ, R17.reuse, 0x2000000, RZ, 0xc0, !PT ;  /* 0x0200000011ff7812 */ /* 0x040fe2000784c0ff */
[----:B------:R-:W-:Y:S01]  /*f5d0*/  IMAD.MOV.U32 R15, RZ, RZ, -0x1 ;  /* 0xffffffffff0f7424 */ /* 0x000fe200078e00ff */
[----:B------:R-:W-:Y:S01]  /*f5e0*/  LOP3.LUT P4, RZ, R17, 0x20000, RZ, 0xc0, !PT ;  /* 0x0002000011ff7812 */ /* 0x000fe2000788c0ff */
[----:B------:R-:W-:Y:S02]  /*f5f0*/  IMAD.MOV.U32 R3, RZ, RZ, R14 ;  /* 0x000000ffff037224 */ /* 0x000fe400078e000e */
[----:B------:R-:W-:-:S10]  /*f600*/  VIADD R5, R5, UR41 ;  /* 0x0000002905057c36 */ /* 0x000fd40008000000 */
[----:B------:R-:W-:Y:S05]  /*f610*/  WARPSYNC.COLLECTIVE R15, `(.L_x_111) ;  /* 0x000000000f087348 */ /* 0x000fea0003c00000 */
[----:B------:R0:W1:Y:S02]  /*f620*/  SHFL.IDX P6, R14, R13, R12, R11 ;  /* 0x0000000c0d0e7389 */ /* 0x00006400000c000b */
[----:B01----:R-:W-:Y:S01]  /*f630*/  ENDCOLLECTIVE ;  /* 0x000000000000791b */ /* 0x003fe20003800000 */
.L_x_111:
[----:B------:R-:W-:Y:S02]  /*f640*/  IMAD.MOV.U32 R13, RZ, RZ, R8 ;  /* 0x000000ffff0d7224 */ /* 0x000fe400078e0008 */
[----:B------:R-:W-:Y:S01]  /*f650*/  IMAD.MOV.U32 R12, RZ, RZ, 0x1 ;  /* 0x00000001ff0c7424 */ /* 0x000fe200078e00ff */
[----:B------:R-:W-:-:S13]  /*f660*/  IADD3 R2, P0, R30, R14, RZ ;  /* 0x0000000e1e027210 */ /* 0x000fda0007f1e0ff */
[----:B------:R-:W-:Y:S05]  /*f670*/  WARPSYNC.COLLECTIVE R15, `(.L_x_112) ;  /* 0x000000000f087348 */ /* 0x000fea0003c00000 */
[----:B------:R0:W1:Y:S02]  /*f680*/  SHFL.IDX P6, R14, R13, R12, R11 ;  /* 0x0000000c0d0e7389 */ /* 0x00006400000c000b */
[----:B01----:R-:W-:Y:S01]  /*f690*/  ENDCOLLECTIVE ;  /* 0x000000000000791b */ /* 0x003fe20003800000 */
.L_x_112:
[----:B------:R-:W-:-:S05]  /*f6a0*/  IMAD.X R3, RZ, RZ, R3, P0 ;  /* 0x000000ffff037224 */ /* 0x000fca00000e0603 */
[----:B------:R-:W-:Y:S01]  /*f6b0*/  @!PT LDS RZ, [RZ] ;  /* 0x00000000fffff984 */ /* 0x000fe20000000800 */
[----:B------:R-:W-:Y:S01]  /*f6c0*/  @!PT LDS RZ, [RZ] ;  /* 0x00000000fffff984 */ /* 0x000fe20000000800 */
[----:B------:R-:W-:Y:S01]  /*f6d0*/  @!PT LDS RZ, [RZ] ;  /* 0x00000000fffff984 */ /* 0x000fe20000000800 */
[----:B------:R-:W-:Y:S01]  /*f6e0*/  LDGSTS.E.BYPASS.LTC128B.128 [R5+0x10400], desc[UR48][R2.64], !P1 ;  /* 0x1040000002057fae */ /* 0x000fe2000c901d70 */
[----:B------:R-:W-:-:S03]  /*f6f0*/  LOP3.LUT P1, RZ, R17, 0x1000000, RZ, 0xc0, !PT ;  /* 0x0100000011ff7812 */ /* 0x000fc6000782c0ff */
[----:B------:R0:W-:Y:S01]  /*f700*/  LDGSTS.E.BYPASS.LTC128B.128 [R5+0x14400], desc[UR48][R2.64+0x80], !P3 ;  /* 0x1440008002057fae */ /* 0x0001e2000d901d70 */
[----:B------:R-:W-:Y:S01]  /*f710*/  LOP3.LUT P3, RZ, R17, 0x800000, RZ, 0xc0, !PT ;  /* 0x0080000011ff7812 */ /* 0x000fe2000786c0ff */
[----:B------:R-:W-:Y:S02]  /*f720*/  IMAD.MOV.U32 R13, RZ, RZ, R7 ;  /* 0x000000ffff0d7224 */ /* 0x000fe400078e0007 */
[----:B0-----:R-:W-:-:S10]  /*f730*/  IMAD.MOV.U32 R3, RZ, RZ, R14 ;  /* 0x000000ffff037224 */ /* 0x001fd400078e000e */
[----:B------:R-:W-:Y:S05]  /*f740*/  WARPSYNC.COLLECTIVE R15, `(.L_x_113) ;  /* 0x000000000f087348 */ /* 0x000fea0003c00000 */
[----:B------:R0:W1:Y:S02]  /*f750*/  SHFL.IDX P6, R14, R13, R12, R11 ;  /* 0x0000000c0d0e7389 */ /* 0x00006400000c000b */
[----:B01----:R-:W-:Y:S01]  /*f760*/  ENDCOLLECTIVE ;  /* 0x000000000000791b */ /* 0x003fe20003800000 */
.L_x_113:
[----:B------:R-:W-:Y:S02]  /*f770*/  IMAD.MOV.U32 R13, RZ, RZ, R8 ;  /* 0x000000ffff0d7224 */ /* 0x000fe400078e0008 */
[----:B------:R-:W-:Y:S01]  /*f780*/  IMAD.MOV.U32 R12, RZ, RZ, 0x2 ;  /* 0x00000002ff0c7424 */ /* 0x000fe200078e00ff */
[----:B------:R-:W-:-:S13]  /*f790*/  IADD3 R2, P0, R30, R14, RZ ;  /* 0x0000000e1e027210 */ /* 0x000fda0007f1e0ff */
[----:B------:R-:W-:Y:S05]  /*f7a0*/  WARPSYNC.COLLECTIVE R15, `(.L_x_114) ;  /* 0x000000000f087348 */ /* 0x000fea0003c00000 */
[----:B------:R0:W1:Y:S02]  /*f7b0*/  SHFL.IDX P6, R14, R13, R12, R11 ;  /* 0x0000000c0d0e7389 */ /* 0x00006400000c000b */
[----:B01----:R-:W-:Y:S01]  /*f7c0*/  ENDCOLLECTIVE ;  /* 0x000000000000791b */ /* 0x003fe20003800000 */
.L_x_114:
        /* <DEDUP_REMOVED lines=13> */
.L_x_115:
[----:B------:R-:W-:Y:S01]  /*f8a0*/  MOV R13, R8 ;  /* 0x00000008000d7202 */ /* 0x000fe20000000f00 */
[----:B------:R-:W-:Y:S01]  /*f8b0*/  IMAD.MOV.U32 R12, RZ, RZ, 0x3 ;  /* 0x00000003ff0c7424 */ /* 0x000fe200078e00ff */
[----:B------:R-:W-:-:S13]  /*f8c0*/  IADD3 R2, P0, R30, R14, RZ ;  /* 0x0000000e1e027210 */ /* 0x000fda0007f1e0ff */
[----:B------:R-:W-:Y:S05]  /*f8d0*/  WARPSYNC.COLLECTIVE R15, `(.L_x_116) ;  /* 0x000000000f087348 */ /* 0x000fea0003c00000 */
[----:B------:R0:W1:Y:S02]  /*f8e0*/  SHFL.IDX P6, R14, R13, R12, R11 ;  /* 0x0000000c0d0e7389 */ /* 0x00006400000c000b */
[----:B01----:R-:W-:Y:S01]  /*f8f0*/  ENDCOLLECTIVE ;  /* 0x000000000000791b */ /* 0x003fe20003800000 */
.L_x_116:
        /* <DEDUP_REMOVED lines=13> */
.L_x_117:
[----:B------:R-:W-:Y:S02]  /*f9d0*/  IMAD.MOV.U32 R13, RZ, RZ, R8 ;  /* 0x000000ffff0d7224 */ /* 0x000fe400078e0008 */
[----:B------:R-:W-:Y:S01]  /*f9e0*/  IMAD.MOV.U32 R12, RZ, RZ, 0x4 ;  /* 0x00000004ff0c7424 */ /* 0x000fe200078e00ff */
[----:B------:R-:W-:-:S13]  /*f9f0*/  IADD3 R2, P0, R30, R14, RZ ;  /* 0x0000000e1e027210 */ /* 0x000fda0007f1e0ff */
[----:B------:R-:W-:Y:S05]  /*fa00*/  WARPSYNC.COLLECTIVE R15, `(.L_x_118) ;  /* 0x000000000f087348 */ /* 0x000fea0003c00000 */
[----:B------:R0:W1:Y:S02]  /*fa10*/  SHFL.IDX P6, R14, R13, R12, R11 ;  /* 0x0000000c0d0e7389 */ /* 0x00006400000c000b */
[----:B01----:R-:W-:Y:S01]  /*fa20*/  ENDCOLLECTIVE ;  /* 0x000000000000791b */ /* 0x003fe20003800000 */
.L_x_118:
        /* <DEDUP_REMOVED lines=13> */
.L_x_119:
[----:B------:R-:W-:Y:S02]  /*fb00*/  IMAD.MOV.U32 R13, RZ, RZ, R8 ;  /* 0x000000ffff0d7224 */ /* 0x000fe400078e0008 */
[----:B------:R-:W-:Y:S01]  /*fb10*/  IMAD.MOV.U32 R12, RZ, RZ, 0x5 ;  /* 0x00000005ff0c7424 */ /* 0x000fe200078e00ff */
[----:B------:R-:W-:-:S13]  /*fb20*/  IADD3 R2, P0, R30, R14, RZ ;  /* 0x0000000e1e027210 */ /* 0x000fda0007f1e0ff */
[----:B------:R-:W-:Y:S05]  /*fb30*/  WARPSYNC.COLLECTIVE R15, `(.L_x_120) ;  /* 0x000000000f087348 */ /* 0x000fea0003c00000 */
[----:B------:R0:W1:Y:S02]  /*fb40*/  SHFL.IDX P6, R14, R13, R12, R11 ;  /* 0x0000000c0d0e7389 */ /* 0x00006400000c000b */
[----:B01----:R-:W-:Y:S01]  /*fb50*/  ENDCOLLECTIVE ;  /* 0x000000000000791b */ /* 0x003fe20003800000 */
.L_x_120:
        /* <DEDUP_REMOVED lines=13> */
.L_x_121:
[----:B------:R-:W-:Y:S02]  /*fc30*/  IMAD.MOV.U32 R13, RZ, RZ, R8 ;  /* 0x000000ffff0d7224 */ /* 0x000fe400078e0008 */
[----:B------:R-:W-:Y:S01]  /*fc40*/  IMAD.MOV.U32 R12, RZ, RZ, 0x6 ;  /* 0x00000006ff0c7424 */ /* 0x000fe200078e00ff */
[----:B------:R-:W-:-:S13]  /*fc50*/  IADD3 R2, P0, R30, R14, RZ ;  /* 0x0000000e1e027210 */ /* 0x000fda0007f1e0ff */
[----:B------:R-:W-:Y:S05]  /*fc60*/  WARPSYNC.COLLECTIVE R15, `(.L_x_122) ;  /* 0x000000000f087348 */ /* 0x000fea0003c00000 */
[----:B------:R0:W1:Y:S02]  /*fc70*/  SHFL.IDX P6, R14, R13, R12, R11 ;  /* 0x0000000c0d0e7389 */ /* 0x00006400000c000b */
[----:B01----:R-:W-:Y:S01]  /*fc80*/  ENDCOLLECTIVE ;  /* 0x000000000000791b */ /* 0x003fe20003800000 */
.L_x_122:
[----:B------:R-:W-:-:S05]  /*fc90*/  IMAD.X R3, RZ, RZ, R3, P0 ;  /* 0x000000ffff037224 */ /* 0x000fca00000e0603 */
[----:B------:R-:W-:Y:S01]  /*fca0*/  @!PT LDS RZ, [RZ] ;  /* 0x00000000fffff984 */ /* 0x000fe20000000800 */
[----:B------:R-:W-:Y:S01]  /*fcb0*/  @!PT LDS RZ, [RZ] ;  /* 0x00000000fffff984 */ /* 0x000fe20000000800 */
[----:B------:R-:W-:Y:S01]  /*fcc0*/  @!PT LDS RZ, [RZ] ;  /* 0x00000000fffff984 */ /* 0x000fe20000000800 */
[----:B------:R-:W-:Y:S04]  /*fcd0*/  LDGSTS.E.BYPASS.LTC128B.128 [R5+0x12c00], desc[UR48][R2.64], !P4 ;  /* 0x12c0000002057fae */ /* 0x000fe8000e101d70 */
[----:B------:R0:W-:Y:S01]  /*fce0*/  LDGSTS.E.BYPASS.LTC128B.128 [R5+0x16c00], desc[UR48][R2.64+0x80], !P3 ;  /* 0x16c0008002057fae */ /* 0x0001e2000d901d70 */
[----:B------:R-:W-:Y:S02]  /*fcf0*/  IMAD.MOV.U32 R13, RZ, RZ, R7 ;  /* 0x000000ffff0d7224 */ /* 0x000fe400078e0007 */
[----:B0-----:R-:W-:-:S07]  /*fd00*/  IMAD.MOV.U32 R3, RZ, RZ, R14 ;  /* 0x000000ffff037224 */ /* 0x001fce00078e000e */
[----:B------:R-:W-:Y:S05]  /*fd10*/  WARPSYNC.COLLECTIVE R15, `(.L_x_123) ;  /* 0x000000000f087348 */ /* 0x000fea0003c00000 */
[----:B------:R0:W1:Y:S02]  /*fd20*/  SHFL.IDX P6, R14, R13, R12, R11 ;  /* 0x0000000c0d0e7389 */ /* 0x00006400000c000b */
[----:B01----:R-:W-:Y:S01]  /*fd30*/  ENDCOLLECTIVE ;  /* 0x000000000000791b */ /* 0x003fe20003800000 */
.L_x_123:
[----:B------:R-:W-:Y:S01]  /*fd40*/  IMAD.MOV.U32 R13, RZ, RZ, R8 ;  /* 0x000000ffff0d7224 */ /* 0x000fe200078e0008 */
[----:B------:R-:W-:Y:S02]  /*fd50*/  MOV R12, 0x7 ;  /* 0x00000007000c7802 */ /* 0x000fe40000000f00 */
[----:B------:R-:W-:-:S13]  /*fd60*/  IADD3 R2, P0, R30, R14, RZ ;  /* 0x0000000e1e027210 */ /* 0x000fda0007f1e0ff */
[----:B------:R-:W-:Y:S05]  /*fd70*/  WARPSYNC.COLLECTIVE R15, `(.L_x_124) ;  /* 0x000000000f087348 */ /* 0x000fea0003c00000 */
[----:B------:R0:W1:Y:S02]  /*fd80*/  SHFL.IDX P6, R14, R13, R12, R11 ;  /* 0x0000000c0d0e7389 */ /* 0x00006400000c000b */
[----:B01----:R-:W-:Y:S01]  /*fd90*/  ENDCOLLECTIVE ;  /* 0x000000000000791b */ /* 0x003fe20003800000 */
.L_x_124:
[----:B------:R-:W-:-:S05]  /*fda0*/  IMAD.X R3, RZ, RZ, R3, P0 ;  /* 0x000000ffff037224 */ /* 0x000fca00000e0603 */
[----:B------:R-:W-:Y:S01]  /*fdb0*/  @!PT LDS RZ, [RZ] ;  /* 0x00000000fffff984 */ /* 0x000fe20000000800 */
[----:B------:R-:W-:Y:S01]  /*fdc0*/  @!PT LDS RZ, [RZ] ;  /* 0x00000000fffff984 */ /* 0x000fe20000000800 */
[----:B------:R-:W-:Y:S01]  /*fdd0*/  @!PT LDS RZ, [RZ] ;  /* 0x00000000fffff984 */ /* 0x000fe20000000800 */
[----:B------:R0:W-:Y:S04]  /*fde0*/  LDGSTS.E.BYPASS.LTC128B.128 [R5+0x13400], desc[UR48][R2.64], !P2 ;  /* 0x1340000002057fae */ /* 0x0001e8000d101d70 */
[----:B------:R0:W-:Y:S01]  /*fdf0*/  LDGSTS.E.BYPASS.LTC128B.128 [R5+0x17400], desc[UR48][R2.64+0x80], !P1 ;  /* 0x1740008002057fae */ /* 0x0001e2000c901d70 */
[----:B------:R-:W-:Y:S02]  /*fe00*/  IMAD.MOV.U32 R13, RZ, RZ, R7 ;  /* 0x000000ffff0d7224 */ /* 0x000fe400078e0007 */
[----:B------:R-:W-:-:S07]  /*fe10*/  IMAD.MOV.U32 R8, RZ, RZ, R14 ;  /* 0x000000ffff087224 */ /* 0x000fce00078e000e */
[----:B0-----:R-:W-:Y:S05]  /*fe20*/  WARPSYNC.COLLECTIVE R15, `(.L_x_125) ;  /* 0x000000000f087348 */ /* 0x001fea0003c00000 */
[----:B------:R1:W2:Y:S02]  /*fe30*/  SHFL.IDX P6, R14, R13, R12, R11 ;  /* 0x0000000c0d0e7389 */ /* 0x0002a400000c000b */
[----:B012---:R-:W-:Y:S01]  /*fe40*/  ENDCOLLECTIVE ;  /* 0x000000000000791b */ /* 0x007fe20003800000 */
.L_x_125:
[----:B------:R-:W-:Y:S05]  /*fe50*/  BRA `(.L_x_126) ;  /* 0xffffffb800607947 */ /* 0x000fea000383ffff */
.L_x_55:
[----:B--2---:R2:W3:Y:S02]  /*fe60*/  SYNCS.PHASECHK.TRANS64.TRYWAIT P0, [R6+URZ+0x38840], R18 ;  /* 0x03884012060075a7 */ /* 0x0044e4000800017f */
[----:B---3--:R-:W-:Y:S05]  /*fe70*/  @!P0 NANOSLEEP.SYNCS 0x989680 ;  /* 0x009896800000895d */ /* 0x008fea0003900000 */
[----:B------:R-:W3:Y:S02]  /*fe80*/  @!P0 SYNCS.PHASECHK.TRANS64 P0, [R6+URZ+0x38840], R18 ;  /* 0x03884012060085a7 */ /* 0x000ee4000800007f */
[----:B---3--:R-:W-:Y:S05]  /*fe90*/  @!P0 BRA `(.L_x_55) ;  /* 0xfffffffc00f08947 */ /* 0x008fea000383ffff */
[----:B------:R-:W-:Y:S05]  /*fea0*/  BRA `(.L_x_127) ;  /* 0xffffffb800bc7947 */ /* 0x000fea000383ffff */
.L_x_56:
[----:B------:R-:W-:Y:S01]  /*feb0*/  BSSY B0, `(.L_x_128) ;  /* 0x0000008000007945 */ /* 0x000fe20003800000 */
[----:B------:R-:W-:Y:S02]  /*fec0*/  IMAD.MOV.U32 R13, RZ, RZ, R0 ;  /* 0x000000ffff0d7224 */ /* 0x000fe400078e0000 */
[----:B------:R-:W-:Y:S02]  /*fed0*/  IMAD.MOV.U32 R12, RZ, RZ, RZ ;  /* 0x000000ffff0c7224 */ /* 0x000fe400078e00ff */
[----:B------:R-:W-:Y:S02]  /*fee0*/  IMAD.MOV.U32 R11, RZ, RZ, 0x181f ;  /* 0x0000181fff0b7424 */ /* 0x000fe400078e00ff */
[----:B------:R-:W-:-:S07]  /*fef0*/  IMAD.MOV.U32 R15, RZ, RZ, -0x1 ;  /* 0xffffffffff0f7424 */ /* 0x000fce00078e00ff */
[----:B012--5:R-:W-:Y:S05]  /*ff00*/  WARPSYNC.COLLECTIVE R15, `(.L_x_129) ;  /* 0x000000000f087348 */ /* 0x027fea0003c00000 */
[----:B------:R3:W4:Y:S02]  /*ff10*/  SHFL.IDX P6, R14, R13, R12, R11 ;  /* 0x0000000c0d0e7389 */ /* 0x00072400000c000b */
[----:B012345:R-:W-:Y:S01]  /*ff20*/  ENDCOLLECTIVE ;  /* 0x000000000000791b */ /* 0x03ffe20003800000 */
.L_x_129:
[----:B------:R-:W-:Y:S05]  /*ff30*/  BSYNC B0 ;  /* 0x0000000000007941 */ /* 0x000fea0003800000 */
.L_x_128:
[----:B------:R-:W-:Y:S01]  /*ff40*/  IMAD.MOV.U32 R13, RZ, RZ, R4 ;  /* 0x000000ffff0d7224 */ /* 0x000fe200078e0004 */
[----:B------:R-:W-:Y:S01]  /*ff50*/  ISETP.GE.AND P2, PT, R20, 0x1, PT ;  /* 0x000000011400780c */ /* 0x000fe20003f46270 */
[----:B------:R-:W-:Y:S02]  /*ff60*/  IMAD.MOV.U32 R12, RZ, RZ, RZ ;  /* 0x000000ffff0c7224 */ /* 0x000fe400078e00ff */
[----:B------:R-:W-:Y:S02]  /*ff70*/  IMAD.MOV.U32 R11, RZ, RZ, 0x181f ;  /* 0x0000181fff0b7424 */ /* 0x000fe400078e00ff */
[----:B------:R-:W-:Y:S02]  /*ff80*/  IMAD.MOV.U32 R15, RZ, RZ, -0x1 ;  /* 0xffffffffff0f7424 */ /* 0x000fe400078e00ff */
[----:B------:R-:W-:-:S07]  /*ff90*/  IMAD.MOV.U32 R9, RZ, RZ, R14 ;  /* 0x000000ffff097224 */ /* 0x000fce00078e000e */
[----:B------:R-:W-:Y:S05]  /*ffa0*/  WARPSYNC.COLLECTIVE R15, `(.L_x_130) ;  /* 0x000000000f087348 */ /* 0x000fea0003c00000 */
[----:B------:R0:W1:Y:S02]  /*ffb0*/  SHFL.IDX P6, R14, R13, R12, R11 ;  /* 0x0000000c0d0e7389 */ /* 0x00006400000c000b */
[----:B01----:R-:W-:Y:S01]  /*ffc0*/  ENDCOLLECTIVE ;  /* 0x000000000000791b */ /* 0x003fe20003800000 */
.L_x_130:
[----:B------:R-:W-:Y:S02]  /*ffd0*/  IMAD.MOV.U32 R13, RZ, RZ, R0 ;  /* 0x000000ffff0d7224 */ /* 0x000fe400078e0000 */
[----:B------:R-:W-:Y:S01]  /*ffe0*/  IMAD.MOV.U32 R12, RZ, RZ, 0x1 ;  /* 0x00000001ff0c7424 */ /* 0x000fe200078e00ff */
[----:B------:R-:W-:-:S13]  /*fff0*/  @P2 IADD3 R3, P0, R30, R14, RZ ;  /* 0x0000000e1e032210 */ /* 0x000fda0007f1e0ff */
[----:B------:R-:W-:Y:S05]  /*10000*/  WARPSYNC.COLLECTIVE R15, `(.L_x_131) ;  /* 0x000000000f087348 */ /* 0x000fea0003c00000 */
[----:B------:R0:W1:Y:S02]  /*10010*/  SHFL.IDX P6, R14, R13, R12, R11 ;  /* 0x0000000c0d0e7389 */ /* 0x00006400000c000b */
[----:B01----:R-:W-:Y:S01]  /*10020*/  ENDCOLLECTIVE ;  /* 0x000000000000791b */ /* 0x003fe20003800000 */
.L_x_131:
[----:B------:R-:W-:Y:S02]  /*10030*/  @P2 IMAD.X R9, RZ, RZ, R9, P0 ;  /* 0x000000ffff092224 */ /* 0x000fe400000e0609 */
[----:B------:R-:W-:Y:S02]  /*10040*/  @P2 IMAD.MOV.U32 R2, RZ, RZ, R3 ;  /* 0x000000ffff022224 */ /* 0x000fe400078e0003 */
[----:B------:R-:W-:-:S05]  /*10050*/  @P2 IMAD.MOV.U32 R3, RZ, RZ, R9 ;  /* 0x000000ffff032224 */ /* 0x000fca00078e0009 */
[----:B------:R-:W-:Y:S01]  /*10060*/  @!PT LDS RZ, [RZ] ;  /* 0x00000000fffff984 */ /* 0x000fe20000000800 */
[----:B------:R-:W-:Y:S01]  /*10070*/  @!PT LDS RZ, [RZ] ;  /* 0x00000000fffff984 */ /* 0x000fe20000000800 */
[----:B------:R-:W-:Y:S01]  /*10080*/  @!PT LDS RZ, [RZ] ;  /* 0x00000000fffff984 */ /* 0x000fe20000000800 */
[----:B------:R-:W-:Y:S01]  /*10090*/  @P2 LDGSTS.E.BYPASS.LTC128B.128 [R5+0x28400], desc[UR48][R2.64], !P3 ;  /* 0x2840000002052fae */ /* 0x000fe2000d901d70 */
[----:B------:R-:W-:-:S03]  /*100a0*/  IMAD.MOV.U32 R13, RZ, RZ, R4 ;  /* 0x000000ffff0d7224 */ /* 0x000fc600078e0004 */
[----:B------:R0:W-:Y:S01]  /*100b0*/  @P2 LDGSTS.E.BYPASS.LTC128B.128 [R5+0x2c400], desc[UR48][R2.64+0x80], !P1 ;  /* 0x2c40008002052fae */ /* 0x0001e2000c901d70 */
[----:B------:R-:W-:Y:S01]  /*100c0*/  ISETP.GE.AND P2, PT, R20, 0x11, PT ;  /* 0x000000111400780c */ /* 0x000fe20003f46270 */
[----:B0-----:R-:W-:-:S12]  /*100d0*/  IMAD.MOV.U32 R2, RZ, RZ, R14 ;  /* 0x000000ffff027224 */ /* 0x001fd800078e000e */
[----:B------:R-:W-:Y:S05]  /*100e0*/  WARPSYNC.COLLECTIVE R15, `(.L_x_132) ;  /* 0x000000000f087348 */ /* 0x000fea0003c00000 */
[----:B------:R0:W1:Y:S02]  /*100f0*/  SHFL.IDX P6, R14, R13, R12, R11 ;  /* 0x0000000c0d0e7389 */ /* 0x00006400000c000b */
[----:B01----:R-:W-:Y:S01]  /*10100*/  ENDCOLLECTIVE ;  /* 0x000000000000791b */ /* 0x003fe20003800000 */
.L_x_132:
[----:B------:R-:W-:Y:S01]  /*10110*/  IMAD.MOV.U32 R13, RZ, RZ, R0 ;  /* 0x000000ffff0d7224 */ /* 0x000fe200078e0000 */
[----:B------:R-:W-:-:S05]  /*10120*/  @P2 IADD3 R12, P0, R30, R14, RZ ;  /* 0x0000000e1e0c2210 */ /* 0x000fca0007f1e0ff */
[----:B------:R-:W-:Y:S02]  /*10130*/  @P2 IMAD.X R11, RZ, RZ, R2, P0 ;  /* 0x000000ffff0b2224 */ /* 0x000fe400000e0602 */
[----:B------:R-:W-:Y:S02]  /*10140*/  @P2 IMAD.MOV.U32 R2, RZ, RZ, R12 ;  /* 0x000000ffff022224 */ /* 0x000fe400078e000c */
[----:B------:R-:W-:Y:S01]  /*10150*/  IMAD.MOV.U32 R12, RZ, RZ, 0x2 ;  /* 0x00000002ff0c7424 */ /* 0x000fe200078e00ff */
[----:B------:R-:W-:Y:S01]  /*10160*/  @P2 MOV R3, R11 ;  /* 0x0000000b00032202 */ /* 0x000fe20000000f00 */
[----:B------:R-:W-:-:S04]  /*10170*/  IMAD.MOV.U32 R11, RZ, RZ, 0x181f ;  /* 0x0000181fff0b7424 */ /* 0x000fc800078e00ff */
[----:B------:R-:W-:Y:S01]  /*10180*/  @!PT LDS RZ, [RZ] ;  /* 0x00000000fffff984 */ /* 0x000fe20000000800 */
[----:B------:R-:W-:Y:S01]  /*10190*/  @!PT LDS RZ, [RZ] ;  /* 0x00000000fffff984 */ /* 0x000fe20000000800 */
[----:B------:R-:W-:Y:S01]  /*101a0*/  @!PT LDS RZ, [RZ] ;  /* 0x00000000fffff984 */ /* 0x000fe20000000800 */
[----:B------:R0:W-:Y:S03]  /*101b0*/  @P2 LDGSTS.E.BYPASS.LTC128B.128 [R5+0x28c00], desc[UR48][R2.64], !P3 ;  /* 0x28c0000002052fae */ /* 0x0001e6000d901d70 */
[----:B0-----:R-:W-:Y:S05]  /*101c0*/  WARPSYNC.COLLECTIVE R15, `(.L_x_133) ;  /* 0x000000000f087348 */ /* 0x001fea0003c00000 */
[----:B------:R1:W2:Y:S02]  /*101d0*/  SHFL.IDX P6, R14, R13, R12, R11 ;  /* 0x0000000c0d0e7389 */ /* 0x0002a400000c000b */
[----:B012---:R-:W-:Y:S01]  /*101e0*/  ENDCOLLECTIVE ;  /* 0x000000000000791b */ /* 0x007fe20003800000 */
.L_x_133:
[----:B------:R-:W-:Y:S01]  /*101f0*/  @!PT LDS RZ, [RZ] ;  /* 0x00000000fffff984 */ /* 0x000fe20000000800 */
[----:B------:R-:W-:Y:S01]  /*10200*/  @!PT LDS RZ, [RZ] ;  /* 0x00000000fffff984 */ /* 0x000fe20000000800 */
[----:B------:R-:W-:Y:S01]  /*10210*/  @!PT LDS RZ, [RZ] ;  /* 0x00000000fffff984 */ /* 0x000fe20000000800 */
[----:B------:R0:W-:Y:S01]  /*10220*/  @P2 LDGSTS.E.BYPASS.LTC128B.128 [R5+0x2cc00], desc[UR48][R2.64+0x80], !P1 ;  /* 0x2cc0008002052fae */ /* 0x0001e2000c901d70 */
[----:B------:R-:W-:Y:S01]  /*10230*/  ISETP.GE.AND P2, PT, R20, 0x21, PT ;  /* 0x000000211400780c */ /* 0x000fe20003f46270 */
[----:B------:R-:W-:Y:S02]  /*10240*/  IMAD.MOV.U32 R13, RZ, RZ, R4 ;  /* 0x000000ffff0d7224 */ /* 0x000fe400078e0004 */
[----:B0-----:R-:W-:-:S10]  /*10250*/  IMAD.MOV.U32 R2, RZ, RZ, R14 ;  /* 0x000000ffff027224 */ /* 0x001fd400078e000e */
[----:B------:R-:W-:Y:S05]  /*10260*/  WARPSYNC.COLLECTIVE R15, `(.L_x_134) ;  /* 0x000000000f087348 */ /* 0x000fea0003c00000 */
[----:B------:R0:W1:Y:S02]  /*10270*/  SHFL.IDX P6, R14, R13, R12, R11 ;  /* 0x0000000c0d0e7389 */ /* 0x00006400000c000b */
[----:B01----:R-:W-:Y:S01]  /*10280*/  ENDCOLLECTIVE ;  /* 0x000000000000791b */ /* 0x003fe20003800000 */
.L_x_134:
[----:B------:R-:W-:Y:S01]  /*10290*/  IMAD.MOV.U32 R12, RZ, RZ, 0x3 ;  /* 0x00000003ff0c7424 */ /* 0x000fe200078e00ff */
[----:B------:R-:W-:-:S05]  /*102a0*/  @P2 IADD3 R13, P0, R30, R14, RZ ;  /* 0x0000000e1e0d2210 */ /* 0x000fca0007f1e0ff */
[----:B------:R-:W-:Y:S02]  /*102b0*/  @P2 IMAD.X R14, RZ, RZ, R2, P0 ;  /* 0x000000ffff0e2224 */ /* 0x000fe400000e0602 */
[----:B------:R-:W-:Y:S02]  /*102c0*/  @P2 IMAD.MOV.U32 R2, RZ, RZ, R13 ;  /* 0x000000ffff022224 */ /* 0x000fe400078e000d */
[----:B------:R-:W-:Y:S02]  /*102d0*/  IMAD.MOV.U32 R13, RZ, RZ, R0 ;  /* 0x000000ffff0d7224 */ /* 0x000fe400078e0000 */
[----:B------:R-:W-:-:S07]  /*102e0*/  @P2 IMAD.MOV.U32 R3, RZ, RZ, R14 ;  /* 0x000000ffff032224 */ /* 0x000fce00078e000e */
[----:B------:R-:W-:Y:S05]  /*102f0*/  WARPSYNC.COLLECTIVE R15, `(.L_x_135) ;  /* 0x000000000f087348 */ /* 0x000fea0003c00000 */
[----:B------:R0:W1:Y:S02]  /*10300*/  SHFL.IDX P6, R14, R13, R12, R11 ;  /* 0x0000000c0d0e7389 */ /* 0x00006400000c000b */
[----:B01----:R-:W-:Y:S01]  /*10310*/  ENDCOLLECTIVE ;  /* 0x000000000000791b */ /* 0x003fe20003800000 */
.L_x_135:
[----:B------:R-:W-:Y:S01]  /*10320*/  @!PT LDS RZ, [RZ] ;  /* 0x00000000fffff984 */ /* 0x000fe20000000800 */
[----:B------:R-:W-:Y:S01]  /*10330*/  @!PT LDS RZ, [RZ] ;  /* 0x00000000fffff984 */ /* 0x000fe20000000800 */
[----:B------:R-:W-:Y:S01]  /*10340*/  @!PT LDS RZ, [RZ] ;  /* 0x00000000fffff984 */ /* 0x000fe20000000800 */
[----:B------:R0:W-:Y:S04]  /*10350*/  @P2 LDGSTS.E.BYPASS.LTC128B.128 [R5+0x29400], desc[UR48][R2.64], !P3 ;  /* 0x2940000002052fae */ /* 0x0001e8000d901d70 */
[----:B------:R0:W-:Y:S01]  /*10360*/  @P2 LDGSTS.E.BYPASS.LTC128B.128 [R5+0x2d400], desc[UR48][R2.64+0x80], !P1 ;  /* 0x2d40008002052fae */ /* 0x0001e2000c901d70 */
[----:B------:R-:W-:Y:S01]  /*10370*/  ISETP.GE.AND P2, PT, R20, 0x31, PT ;  /* 0x000000311400780c */ /* 0x000fe20003f46270 */
[----:B------:R-:W-:Y:S02]  /*10380*/  IMAD.MOV.U32 R13, RZ, RZ, R4 ;  /* 0x000000ffff0d7224 */ /* 0x000fe400078e0004 */
[----:B------:R-:W-:-:S10]  /*10390*/  IMAD.MOV.U32 R8, RZ, RZ, R14 ;  /* 0x000000ffff087224 */ /* 0x000fd400078e000e */
[----:B0-----:R-:W-:Y:S05]  /*103a0*/  WARPSYNC.COLLECTIVE R15, `(.L_x_136) ;  /* 0x000000000f087348 */ /* 0x001fea0003c00000 */
[----:B------:R1:W2:Y:S02]  /*103b0*/  SHFL.IDX P6, R14, R13, R12, R11 ;  /* 0x0000000c0d0e7389 */ /* 0x0002a400000c000b */
[----:B012---:R-:W-:Y:S01]  /*103c0*/  ENDCOLLECTIVE ;  /* 0x000000000000791b */ /* 0x007fe20003800000 */
.L_x_136:
[----:B------:R-:W-:Y:S02]  /*103d0*/  IMAD.MOV.U32 R13, RZ, RZ, R0 ;  /* 0x000000ffff0d7224 */ /* 0x000fe400078e0000 */
[----:B------:R-:W-:Y:S02]  /*103e0*/  IMAD.MOV.U32 R12, RZ, RZ, 0x4 ;  /* 0x00000004ff0c7424 */ /* 0x000fe400078e00ff */
[----:B------:R-:W-:-:S07]  /*103f0*/  IMAD.MOV.U32 R7, RZ, RZ, R14 ;  /* 0x000000ffff077224 */ /* 0x000fce00078e000e */
[----:B------:R-:W-:Y:S05]  /*10400*/  WARPSYNC.COLLECTIVE R15, `(.L_x_137) ;  /* 0x000000000f087348 */ /* 0x000fea0003c00000 */
[----:B------:R0:W1:Y:S02]  /*10410*/  SHFL.IDX P6, R14, R13, R12, R11 ;  /* 0x0000000c0d0e7389 */ /* 0x00006400000c000b */
[----:B01----:R-:W-:Y:S01]  /*10420*/  ENDCOLLECTIVE ;  /* 0x000000000000791b */ /* 0x003fe20003800000 */
.L_x_137:
[----:B------:R-:W-:-:S05]  /*10430*/  @P2 IADD3 R7, P0, R30, R7, RZ ;  /* 0x000000071e072210 */ /* 0x000fca0007f1e0ff */
[----:B------:R-:W-:Y:S02]  /*10440*/  @P2 IMAD.X R8, RZ, RZ, R8, P0 ;  /* 0x000000ffff082224 */ /* 0x000fe400000e0608 */
[----:B------:R-:W-:Y:S02]  /*10450*/  @P2 IMAD.MOV.U32 R2, RZ, RZ, R7 ;  /* 0x000000ffff022224 */ /* 0x000fe400078e0007 */
[----:B------:R-:W-:Y:S02]  /*10460*/  @P2 IMAD.MOV.U32 R3, RZ, RZ, R8 ;  /* 0x000000ffff032224 */ /* 0x000fe400078e0008 */
[----:B------:R-:W-:-:S03]  /*10470*/  IMAD.MOV.U32 R13, RZ, RZ, R4 ;  /* 0x000000ffff0d7224 */ /* 0x000fc600078e0004 */
[----:B------:R-:W-:Y:S01]  /*10480*/  @!PT LDS RZ, [RZ] ;  /* 0x00000000fffff984 */ /* 0x000fe20000000800 */
[----:B------:R-:W-:Y:S01]  /*10490*/  @!PT LDS RZ, [RZ] ;  /* 0x00000000fffff984 */ /* 0x000fe20000000800 */
[----:B------:R-:W-:Y:S01]  /*104a0*/  @!PT LDS RZ, [RZ] ;  /* 0x00000000fffff984 */ /* 0x000fe20000000800 */
[----:B------:R0:W-:Y:S04]  /*104b0*/  @P2 LDGSTS.E.BYPASS.LTC128B.128 [R5+0x29c00], desc[UR48][R2.64], !P3 ;  /* 0x29c0000002052fae */ /* 0x0001e8000d901d70 */
[----:B------:R0:W-:Y:S01]  /*104c0*/  @P2 LDGSTS.E.BYPASS.LTC128B.128 [R5+0x2dc00], desc[UR48][R2.64+0x80], !P1 ;  /* 0x2dc0008002052fae */ /* 0x0001e2000c901d70 */
[----:B------:R-:W-:Y:S01]  /*104d0*/  ISETP.GE.AND P2, PT, R20, 0x41, PT ;  /* 0x000000411400780c */ /* 0x000fe20003f46270 */
[----:B------:R-:W-:-:S12]  /*104e0*/  IMAD.MOV.U32 R10, RZ, RZ, R14 ;  /* 0x000000ffff0a7224 */ /* 0x000fd800078e000e */
[----:B0-----:R-:W-:Y:S05]  /*104f0*/  WARPSYNC.COLLECTIVE R15, `(.L_x_138) ;  /* 0x000000000f087348 */ /* 0x001fea0003c00000 */
[----:B------:R1:W2:Y:S02]  /*10500*/  SHFL.IDX P6, R14, R13, R12, R11 ;  /* 0x0000000c0d0e7389 */ /* 0x0002a400000c000b */
[----:B012---:R-:W-:Y:S01]  /*10510*/  ENDCOLLECTIVE ;  /* 0x000000000000791b */ /* 0x007fe20003800000 */
.L_x_138:
[----:B------:R-:W-:Y:S02]  /*10520*/  IMAD.MOV.U32 R13, RZ, RZ, R0 ;  /* 0x000000ffff0d7224 */ /* 0x000fe400078e0000 */
[----:B------:R-:W-:Y:S01]  /*10530*/  IMAD.MOV.U32 R12, RZ, RZ, 0x5 ;  /* 0x00000005ff0c7424 */ /* 0x000fe200078e00ff */
[----:B------:R-:W-:-:S07]  /*10540*/  MOV R9, R14 ;  /* 0x0000000e00097202 */ /* 0x000fce0000000f00 */
[----:B------:R-:W-:Y:S05]  /*10550*/  WARPSYNC.COLLECTIVE R15, `(.L_x_139) ;  /* 0x000000000f087348 */ /* 0x000fea0003c00000 */
[----:B------:R0:W1:Y:S02]  /*10560*/  SHFL.IDX P6, R14, R13, R12, R11 ;  /* 0x0000000c0d0e7389 */ /* 0x00006400000c000b */
[----:B01----:R-:W-:Y:S01]  /*10570*/  ENDCOLLECTIVE ;  /* 0x000000000000791b */ /* 0x003fe20003800000 */
.L_x_139:
        /* <DEDUP_REMOVED lines=8> */
[----:B------:R-:W-:Y:S04]  /*10600*/  @P2 LDGSTS.E.BYPASS.LTC128B.128 [R5+0x2a400], desc[UR48][R2.64], !P3 ;  /* 0x2a40000002052fae */ /* 0x000fe8000d901d70 */
[----:B------:R0:W-:Y:S01]  /*10610*/  @P2 LDGSTS.E.BYPASS.LTC128B.128 [R5+0x2e400], desc[UR48][R2.64+0x80], !P1 ;  /* 0x2e40008002052fae */ /* 0x0001e2000c901d70 */
[----:B------:R-:W-:Y:S01]  /*10620*/  ISETP.GE.AND P2, PT, R20, 0x51, PT ;  /* 0x000000511400780c */ /* 0x000fe20003f46270 */
[----:B0-----:R-:W-:-:S12]  /*10630*/  IMAD.MOV.U32 R2, RZ, RZ, R14 ;  /* 0x000000ffff027224 */ /* 0x001fd800078e000e */
[----:B------:R-:W-:Y:S05]  /*10640*/  WARPSYNC.COLLECTIVE R15, `(.L_x_140) ;  /* 0x000000000f087348 */ /* 0x000fea0003c00000 */
[----:B------:R0:W1:Y:S02]  /*10650*/  SHFL.IDX P6, R14, R13, R12, R11 ;  /* 0x0000000c0d0e7389 */ /* 0x00006400000c000b */
[----:B01----:R-:W-:Y:S01]  /*10660*/  ENDCOLLECTIVE ;  /* 0x000000000000791b */ /* 0x003fe20003800000 */
.L_x_140:
[----:B------:R-:W-:Y:S02]  /*10670*/  IMAD.MOV.U32 R13, RZ, RZ, R0 ;  /* 0x000000ffff0d7224 */ /* 0x000fe400078e0000 */
[----:B------:R-:W-:-:S05]  /*10680*/  IMAD.MOV.U32 R11, RZ, RZ, R14 ;  /* 0x000000ffff0b7224 */ /* 0x000fca00078e000e */
[----:B------:R-:W-:-:S05]  /*10690*/  @P2 IADD3 R11, P0, R30, R11, RZ ;  /* 0x0000000b1e0b2210 */ /* 0x000fca0007f1e0ff */
[----:B------:R-:W-:Y:S02]  /*106a0*/  @P2 IMAD.X R12, RZ, RZ, R2, P0 ;  /* 0x000000ffff0c2224 */ /* 0x000fe400000e0602 */
[----:B------:R-:W-:Y:S02]  /*106b0*/  @P2 IMAD.MOV.U32 R2, RZ, RZ, R11 ;  /* 0x000000ffff022224 */ /* 0x000fe400078e000b */
[----:B------:R-:W-:Y:S02]  /*106c0*/  @P2 IMAD.MOV.U32 R3, RZ, RZ, R12 ;  /* 0x000000ffff032224 */ /* 0x000fe400078e000c */
[----:B------:R-:W-:Y:S02]  /*106d0*/  IMAD.MOV.U32 R12, RZ, RZ, 0x6 ;  /* 0x00000006ff0c7424 */ /* 0x000fe400078e00ff */
[----:B------:R-:W-:Y:S01]  /*106e0*/  IMAD.MOV.U32 R11, RZ, RZ, 0x181f ;  /* 0x0000181fff0b7424 */ /* 0x000fe200078e00ff */
[----:B------:R-:W-:Y:S01]  /*106f0*/  @!PT LDS RZ, [RZ] ;  /* 0x00000000fffff984 */ /* 0x000fe20000000800 */
[----:B------:R-:W-:Y:S01]  /*10700*/  @!PT LDS RZ, [RZ] ;  /* 0x00000000fffff984 */ /* 0x000fe20000000800 */
[----:B------:R-:W-:Y:S01]  /*10710*/  @!PT LDS RZ, [RZ] ;  /* 0x00000000fffff984 */ /* 0x000fe20000000800 */
[----:B------:R0:W-:Y:S06]  /*10720*/  @P2 LDGSTS.E.BYPASS.LTC128B.128 [R5+0x2ac00], desc[UR48][R2.64], !P3 ;  /* 0x2ac0000002052fae */ /* 0x0001ec000d901d70 */
[----:B0-----:R-:W-:Y:S05]  /*10730*/  WARPSYNC.COLLECTIVE R15, `(.L_x_141) ;  /* 0x000000000f087348 */ /* 0x001fea0003c00000 */
[----:B------:R1:W2:Y:S02]  /*10740*/  SHFL.IDX P6, R14, R13, R12, R11 ;  /* 0x0000000c0d0e7389 */ /* 0x0002a400000c000b */
[----:B012---:R-:W-:Y:S01]  /*10750*/  ENDCOLLECTIVE ;  /* 0x000000000000791b */ /* 0x007fe20003800000 */
.L_x_141:
        /* <DEDUP_REMOVED lines=10> */
.L_x_142:
[----:B------:R-:W-:Y:S02]  /*10800*/  IMAD.MOV.U32 R12, RZ, RZ, 0x7 ;  /* 0x00000007ff0c7424 */ /* 0x000fe400078e00ff */
[----:B------:R-:W-:-:S05]  /*10810*/  IMAD.MOV.U32 R13, RZ, RZ, R14 ;  /* 0x000000ffff0d7224 */ /* 0x000fca00078e000e */
[----:B------:R-:W-:-:S05]  /*10820*/  @P2 IADD3 R13, P0, R30, R13, RZ ;  /* 0x0000000d1e0d2210 */ /* 0x000fca0007f1e0ff */
[----:B------:R-:W-:Y:S02]  /*10830*/  @P2 IMAD.X R14, RZ, RZ, R2, P0 ;  /* 0x000000ffff0e2224 */ /* 0x000fe400000e0602 */
[----:B------:R-:W-:Y:S01]  /*10840*/  @P2 IMAD.MOV.U32 R2, RZ, RZ, R13 ;  /* 0x000000ffff022224 */ /* 0x000fe200078e000d */
[----:B------:R-:W-:Y:S01]  /*10850*/  MOV R13, R0 ;  /* 0x00000000000d7202 */ /* 0x000fe20000000f00 */
[----:B------:R-:W-:-:S07]  /*10860*/  @P2 IMAD.MOV.U32 R3, RZ, RZ, R14 ;  /* 0x000000ffff032224 */ /* 0x000fce00078e000e */
[----:B------:R-:W-:Y:S05]  /*10870*/  WARPSYNC.COLLECTIVE R15, `(.L_x_143) ;  /* 0x000000000f087348 */ /* 0x000fea0003c00000 */
[----:B------:R0:W1:Y:S02]  /*10880*/  SHFL.IDX P6, R14, R13, R12, R11 ;  /* 0x0000000c0d0e7389 */ /* 0x00006400000c000b */
[----:B01----:R-:W-:Y:S01]  /*10890*/  ENDCOLLECTIVE ;  /* 0x000000000000791b */ /* 0x003fe20003800000 */
.L_x_143:
[----:B------:R-:W-:Y:S01]  /*108a0*/  @!PT LDS RZ, [RZ] ;  /* 0x00000000fffff984 */ /* 0x000fe20000000800 */
[----:B------:R-:W-:Y:S01]  /*108b0*/  @!PT LDS RZ, [RZ] ;  /* 0x00000000fffff984 */ /* 0x000fe20000000800 */
[----:B------:R-:W-:Y:S01]  /*108c0*/  @!PT LDS RZ, [RZ] ;  /* 0x00000000fffff984 */ /* 0x000fe20000000800 */
[----:B------:R0:W-:Y:S04]  /*108d0*/  @P2 LDGSTS.E.BYPASS.LTC128B.128 [R5+0x2b400], desc[UR48][R2.64], !P3 ;  /* 0x2b40000002052fae */ /* 0x0001e8000d901d70 */
[----:B------:R0:W-:Y:S01]  /*108e0*/  @P2 LDGSTS.E.BYPASS.LTC128B.128 [R5+0x2f400], desc[UR48][R2.64+0x80], !P1 ;  /* 0x2f40008002052fae */ /* 0x0001e2000c901d70 */
[----:B------:R-:W-:Y:S02]  /*108f0*/  IMAD.MOV.U32 R13, RZ, RZ, R4 ;  /* 0x000000ffff0d7224 */ /* 0x000fe400078e0004 */
[----:B------:R-:W-:-:S07]  /*10900*/  IMAD.MOV.U32 R0, RZ, RZ, R14 ;  /* 0x000000ffff007224 */ /* 0x000fce00078e000e */
[----:B0-----:R-:W-:Y:S05]  /*10910*/  WARPSYNC.COLLECTIVE R15, `(.L_x_144) ;  /* 0x000000000f087348 */ /* 0x001fea0003c00000 */
[----:B------:R1:W2:Y:S02]  /*10920*/  SHFL.IDX P6, R14, R13, R12, R11 ;  /* 0x0000000c0d0e7389 */ /* 0x0002a400000c000b */
[----:B012---:R-:W-:Y:S01]  /*10930*/  ENDCOLLECTIVE ;  /* 0x000000000000791b */ /* 0x007fe20003800000 */
.L_x_144:
[----:B------:R-:W-:Y:S05]  /*10940*/  BRA `(.L_x_145) ;  /* 0xffffffb400787947 */ /* 0x000fea000383ffff */
.L_x_60:
[----:B------:R-:W-:Y:S02]  /*10950*/  IMAD.MOV.U32 R13, RZ, RZ, R5 ;  /* 0x000000ffff0d7224 */ /* 0x000fe400078e0005 */
[----:B------:R-:W-:Y:S02]  /*10960*/  IMAD.MOV.U32 R12, RZ, RZ, RZ ;  /* 0x000000ffff0c7224 */ /* 0x000fe400078e00ff */
[----:B------:R-:W-:Y:S02]  /*10970*/  IMAD.MOV.U32 R11, RZ, RZ, 0x181f ;  /* 0x0000181fff0b7424 */ /* 0x000fe400078e00ff */
[----:B------:R-:W-:Y:S02]  /*10980*/  IMAD.MOV.U32 R15, RZ, RZ, -0x1 ;  /* 0xffffffffff0f7424 */ /* 0x000fe400078e00ff */
[----:B------:R-:W-:-:S07]  /*10990*/  IMAD.IADD R4, R10, 0x1, R4 ;  /* 0x000000010a047824 */ /* 0x000fce00078e0204 */
[----:B------:R-:W-:Y:S05]  /*109a0*/  WARPSYNC.COLLECTIVE R15, `(.L_x_146) ;  /* 0x000000000f087348 */ /* 0x000fea0003c00000 */
[----:B------:R0:W1:Y:S02]  /*109b0*/  SHFL.IDX P6, R14, R13, R12, R11 ;  /* 0x0000000c0d0e7389 */ /* 0x00006400000c000b */
[----:B01----:R-:W-:Y:S01]  /*109c0*/  ENDCOLLECTIVE ;  /* 0x000000000000791b */ /* 0x003fe20003800000 */
.L_x_146:
[C---:B------:R-:W-:Y:S01]  /*109d0*/  VIADD R6, R4.reuse, 0x10 ;  /* 0x0000001004067836 */ /* 0x040fe20000000000 */
[----:B------:R-:W-:Y:S01]  /*109e0*/  ISETP.GE.AND P1, PT, R4, UR40, PT ;  /* 0x0000002804007c0c */ /* 0x000fe2000bf26270 */
[----:B------:R-:W-:Y:S02]  /*109f0*/  IMAD.MOV.U32 R13, RZ, RZ, R0 ;  /* 0x000000ffff0d7224 */ /* 0x000fe400078e0000 */
[----:B------:R-:W-:-:S10]  /*10a00*/  IMAD.MOV.U32 R2, RZ, RZ, R14 ;  /* 0x000000ffff027224 */ /* 0x000fd400078e000e */
[----:B------:R-:W-:Y:S05]  /*10a10*/  WARPSYNC.COLLECTIVE R15, `(.L_x_147) ;  /* 0x000000000f087348 */ /* 0x000fea0003c00000 */
[----:B------:R0:W1:Y:S02]  /*10a20*/  SHFL.IDX P6, R14, R13, R12, R11 ;  /* 0x0000000c0d0e7389 */ /* 0x00006400000c000b */
[----:B01----:R-:W-:Y:S01]  /*10a30*/  ENDCOLLECTIVE ;  /* 0x000000000000791b */ /* 0x003fe20003800000 */
.L_x_147:
[----:B------:R-:W-:Y:S02]  /*10a40*/  IMAD.MOV.U32 R13, RZ, RZ, R5 ;  /* 0x000000ffff0d7224 */ /* 0x000fe400078e0005 */
[----:B------:R-:W-:Y:S01]  /*10a50*/  IMAD.MOV.U32 R12, RZ, RZ, 0x1 ;  /* 0x00000001ff0c7424 */ /* 0x000fe200078e00ff */
[----:B------:R-:W-:-:S05]  /*10a60*/  @!P1 IADD3 R14, P0, R30, R14, RZ ;  /* 0x0000000e1e0e9210 */ /* 0x000fca0007f1e0ff */
[----:B------:R-:W-:Y:S02]  /*10a70*/  @!P1 IMAD.X R3, RZ, RZ, R2, P0 ;  /* 0x000000ffff039224 */ /* 0x000fe400000e0602 */
[----:B------:R-:W-:-:S07]  /*10a80*/  @!P1 IMAD.MOV.U32 R2, RZ, RZ, R14 ;  /* 0x000000ffff029224 */ /* 0x000fce00078e000e */
[----:B------:R-:W-:Y:S05]  /*10a90*/  WARPSYNC.COLLECTIVE R15, `(.L_x_148) ;  /* 0x000000000f087348 */ /* 0x000fea0003c00000 */
[----:B------:R0:W1:Y:S02]  /*10aa0*/  SHFL.IDX P6, R14, R13, R12, R11 ;  /* 0x0000000c0d0e7389 */ /* 0x00006400000c000b */
[----:B01----:R-:W-:Y:S01]  /*10ab0*/  ENDCOLLECTIVE ;  /* 0x000000000000791b */ /* 0x003fe20003800000 */
.L_x_148:
[----:B------:R-:W-:Y:S01]  /*10ac0*/  @!PT LDS RZ, [RZ] ;  /* 0x00000000fffff984 */ /* 0x000fe20000000800 */
[----:B------:R-:W-:Y:S01]  /*10ad0*/  @!PT LDS RZ, [RZ] ;  /* 0x00000000fffff984 */ /* 0x000fe20000000800 */
[----:B------:R-:W-:Y:S01]  /*10ae0*/  @!PT LDS RZ, [RZ] ;  /* 0x00000000fffff984 */ /* 0x000fe20000000800 */
[----:B------:R0:W-:Y:S04]  /*10af0*/  @!P1 LDGSTS.E.BYPASS.LTC128B.128 [R8+0x20400], desc[UR48][R2.64], !P4 ;  /* 0x2040000002089fae */ /* 0x0001e8000e101d70 */
[----:B------:R0:W-:Y:S01]  /*10b00*/  @!P1 LDGSTS.E.BYPASS.LTC128B.128 [R8+0x24400], desc[UR48][R2.64+0x80], !P5 ;  /* 0x2440008002089fae */ /* 0x0001e2000e901d70 */
[----:B------:R-:W-:Y:S01]  /*10b10*/  ISETP.GE.AND P1, PT, R6, UR40, PT ;  /* 0x0000002806007c0c */ /* 0x000fe2000bf26270 */
[----:B------:R-:W-:Y:S02]  /*10b20*/  IMAD.MOV.U32 R13, RZ, RZ, R0 ;  /* 0x000000ffff0d7224 */ /* 0x000fe400078e0000 */
[----:B------:R-:W-:-:S10]  /*10b30*/  IMAD.MOV.U32 R6, RZ, RZ, R14 ;  /* 0x000000ffff067224 */ /* 0x000fd400078e000e */
[----:B0-----:R-:W-:Y:S05]  /*10b40*/  WARPSYNC.COLLECTIVE R15, `(.L_x_149) ;  /* 0x000000000f087348 */ /* 0x001fea0003c00000 */
[----:B------:R1:W2:Y:S02]  /*10b50*/  SHFL.IDX P6, R14, R13, R12, R11 ;  /* 0x0000000c0d0e7389 */ /* 0x0002a400000c000b */
[----:B012---:R-:W-:Y:S01]  /*10b60*/  ENDCOLLECTIVE ;  /* 0x000000000000791b */ /* 0x007fe20003800000 */
.L_x_149:
[----:B------:R-:W-:Y:S02]  /*10b70*/  IMAD.MOV.U32 R13, RZ, RZ, R5 ;  /* 0x000000ffff0d7224 */ /* 0x000fe400078e0005 */
[----:B------:R-:W-:Y:S01]  /*10b80*/  IMAD.MOV.U32 R12, RZ, RZ, 0x2 ;  /* 0x00000002ff0c7424 */ /* 0x000fe200078e00ff */
[----:B------:R-:W-:-:S05]  /*10b90*/  @!P1 IADD3 R14, P0, R30, R14, RZ ;  /* 0x0000000e1e0e9210 */ /* 0x000fca0007f1e0ff */
[----:B------:R-:W-:-:S08]  /*10ba0*/  @!P1 IMAD.MOV.U32 R2, RZ, RZ, R14 ;  /* 0x000000ffff029224 */ /* 0x000fd000078e000e */
[----:B------:R-:W-:Y:S05]  /*10bb0*/  WARPSYNC.COLLECTIVE R15, `(.L_x_150) ;  /* 0x000000000f087348 */ /* 0x000fea0003c00000 */
[----:B------:R0:W1:Y:S02]  /*10bc0*/  SHFL.IDX P6, R14, R13, R12, R11 ;  /* 0x0000000c0d0e7389 */ /* 0x00006400000c000b */
[----:B01----:R-:W-:Y:S01]  /*10bd0*/  ENDCOLLECTIVE ;  /* 0x000000000000791b */ /* 0x003fe20003800000 */
.L_x_150:
[----:B------:R-:W-:Y:S01]  /*10be0*/  @!P1 IMAD.X R7, RZ, RZ, R6, P0 ;  /* 0x000000ffff079224 */ /* 0x000fe200000e0606 */
[----:B------:R-:W-:-:S03]  /*10bf0*/  IADD3 R6, R4, 0x20, RZ ;  /* 0x0000002004067810 */ /* 0x000fc60007ffe0ff */
[----:B------:R-:W-:-:S05]  /*10c00*/  @!P1 IMAD.MOV.U32 R3, RZ, RZ, R7 ;  /* 0x000000ffff039224 */ /* 0x000fca00078e0007 */
[----:B------:R-:W-:Y:S01]  /*10c10*/  @!PT LDS RZ, [RZ] ;  /* 0x00000000fffff984 */ /* 0x000fe20000000800 */
[----:B------:R-:W-:Y:S01]  /*10c20*/  @!PT LDS RZ, [RZ] ;  /* 0x00000000fffff984 */ /* 0x000fe20000000800 */
[----:B------:R-:W-:Y:S01]  /*10c30*/  @!PT LDS RZ, [RZ] ;  /* 0x00000000fffff984 */ /* 0x000fe20000000800 */
[----:B------:R0:W-:Y:S01]  /*10c40*/  @!P1 LDGSTS.E.BYPASS.LTC128B.128 [R8+0x20c00], desc[UR48][R2.64], !P4 ;  /* 0x20c0000002089fae */ /* 0x0001e2000e101d70 */
[----:B------:R-:W-:-:S03]  /*10c50*/  IMAD.MOV.U32 R13, RZ, RZ, R0 ;  /* 0x000000ffff0d7224 */ /* 0x000fc600078e0000 */
[----:B------:R0:W-:Y:S01]  /*10c60*/  @!P1 LDGSTS.E.BYPASS.LTC128B.128 [R8+0x24c00], desc[UR48][R2.64+0x80], !P5 ;  /* 0x24c0008002089fae */ /* 0x0001e2000e901d70 */
[----:B------:R-:W-:Y:S01]  /*10c70*/  ISETP.GE.AND P1, PT, R6, UR40, PT ;  /* 0x0000002806007c0c */ /* 0x000fe2000bf26270 */
[----:B------:R-:W-:-:S12]  /*10c80*/  IMAD.MOV.U32 R6, RZ, RZ, R14 ;  /* 0x000000ffff067224 */ /* 0x000fd800078e000e */
[----:B0-----:R-:W-:Y:S05]  /*10c90*/  WARPSYNC.COLLECTIVE R15, `(.L_x_151) ;  /* 0x000000000f087348 */ /* 0x001fea0003c00000 */
[----:B------:R1:W2:Y:S02]  /*10ca0*/  SHFL.IDX P6, R14, R13, R12, R11 ;  /* 0x0000000c0d0e7389 */ /* 0x0002a400000c000b */
[----:B012---:R-:W-:Y:S01]  /*10cb0*/  ENDCOLLECTIVE ;  /* 0x000000000000791b */ /* 0x007fe20003800000 */
.L_x_151:
[----:B------:R-:W-:Y:S02]  /*10cc0*/  IMAD.MOV.U32 R13, RZ, RZ, R5 ;  /* 0x000000ffff0d7224 */ /* 0x000fe400078e0005 */
[----:B------:R-:W-:Y:S01]  /*10cd0*/  IMAD.MOV.U32 R12, RZ, RZ, 0x3 ;  /* 0x00000003ff0c7424 */ /* 0x000fe200078e00ff */
[----:B------:R-:W-:-:S05]  /*10ce0*/  @!P1 IADD3 R14, P0, R30, R14, RZ ;  /* 0x0000000e1e0e9210 */ /* 0x000fca0007f1e0ff */
[----:B------:R-:W-:-:S08]  /*10cf0*/  @!P1 IMAD.MOV.U32 R2, RZ, RZ, R14 ;  /* 0x000000ffff029224 */ /* 0x000fd000078e000e */
[----:B------:R-:W-:Y:S05]  /*10d00*/  WARPSYNC.COLLECTIVE R15, `(.L_x_152) ;  /* 0x000000000f087348 */ /* 0x000fea0003c00000 */
[----:B------:R0:W1:Y:S02]  /*10d10*/  SHFL.IDX P6, R14, R13, R12, R11 ;  /* 0x0000000c0d0e7389 */ /* 0x00006400000c000b */
[----:B01----:R-:W-:Y:S01]  /*10d20*/  ENDCOLLECTIVE ;  /* 0x000000000000791b */ /* 0x003fe20003800000 */
.L_x_152:
[----:B------:R-:W-:Y:S02]  /*10d30*/  @!P1 IMAD.X R7, RZ, RZ, R6, P0 ;  /* 0x000000ffff079224 */ /* 0x000fe400000e0606 */
[----:B------:R-:W-:Y:S02]  /*10d40*/  VIADD R6, R4, 0x30 ;  /* 0x0000003004067836 */ /* 0x000fe40000000000 */
        /* <DEDUP_REMOVED lines=12> */
.L_x_153:
[----:B------:R-:W-:Y:S02]  /*10e10*/  IMAD.MOV.U32 R13, RZ, RZ, R5 ;  /* 0x000000ffff0d7224 */ /* 0x000fe400078e0005 */
[----:B------:R-:W-:Y:S01]  /*10e20*/  IMAD.MOV.U32 R12, RZ, RZ, 0x4 ;  /* 0x00000004ff0c7424 */ /* 0x000fe200078e00ff */
[----:B------:R-:W-:-:S05]  /*10e30*/  @!P1 IADD3 R14, P0, R30, R14, RZ ;  /* 0x0000000e1e0e9210 */ /* 0x000fca0007f1e0ff */
[----:B------:R-:W-:-:S08]  /*10e40*/  @!P1 IMAD.MOV.U32 R2, RZ, RZ, R14 ;  /* 0x000000ffff029224 */ /* 0x000fd000078e000e */
[----:B------:R-:W-:Y:S05]  /*10e50*/  WARPSYNC.COLLECTIVE R15, `(.L_x_154) ;  /* 0x000000000f087348 */ /* 0x000fea0003c00000 */
[----:B------:R0:W1:Y:S02]  /*10e60*/  SHFL.IDX P6, R14, R13, R12, R11 ;  /* 0x0000000c0d0e7389 */ /* 0x00006400000c000b */
[----:B01----:R-:W-:Y:S01]  /*10e70*/  ENDCOLLECTIVE ;  /* 0x000000000000791b */ /* 0x003fe20003800000 */
.L_x_154:
        /* <DEDUP_REMOVED lines=14> */
.L_x_155:
[----:B------:R-:W-:Y:S02]  /*10f60*/  IMAD.MOV.U32 R13, RZ, RZ, R5 ;  /* 0x000000ffff0d7224 */ /* 0x000fe400078e0005 */
[----:B------:R-:W-:Y:S01]  /*10f70*/  IMAD.MOV.U32 R12, RZ, RZ, 0x5 ;  /* 0x00000005ff0c7424 */ /* 0x000fe200078e00ff */
[----:B------:R-:W-:-:S04]  /*10f80*/  @!P1 IADD3 R14, P0, R30, R14, RZ ;  /* 0x0000000e1e0e9210 */ /* 0x000fc80007f1e0ff */
[----:B------:R-:W-:Y:S01]  /*10f90*/  @!P1 IADD3.X R7, RZ, R6, RZ, P0, !PT ;  /* 0x00000006ff079210 */ /* 0x000fe200007fe4ff */
[----:B------:R-:W-:-:S08]  /*10fa0*/  @!P1 IMAD.MOV.U32 R2, RZ, RZ, R14 ;  /* 0x000000ffff029224 */ /* 0x000fd000078e000e */
[----:B------:R-:W-:Y:S05]  /*10fb0*/  WARPSYNC.COLLECTIVE R15, `(.L_x_156) ;  /* 0x000000000f087348 */ /* 0x000fea0003c00000 */
[----:B------:R0:W1:Y:S02]  /*10fc0*/  SHFL.IDX P6, R14, R13, R12, R11 ;  /* 0x0000000c0d0e7389 */ /* 0x00006400000c000b */
[----:B01----:R-:W-:Y:S01]  /*10fd0*/  ENDCOLLECTIVE ;  /* 0x000000000000791b */ /* 0x003fe20003800000 */
.L_x_156:
[----:B------:R-:W-:Y:S02]  /*10fe0*/  VIADD R6, R4, 0x50 ;  /* 0x0000005004067836 */ /* 0x000fe40000000000 */
[----:B------:R-:W-:-:S05]  /*10ff0*/  @!P1 IMAD.MOV.U32 R3, RZ, RZ, R7 ;  /* 0x000000ffff039224 */ /* 0x000fca00078e0007 */
        /* <DEDUP_REMOVED lines=11> */
.L_x_157:
[----:B------:R-:W-:Y:S02]  /*110b0*/  IMAD.MOV.U32 R13, RZ, RZ, R5 ;  /* 0x000000ffff0d7224 */ /* 0x000fe400078e0005 */
[----:B------:R-:W-:Y:S01]  /*110c0*/  IMAD.MOV.U32 R12, RZ, RZ, 0x6 ;  /* 0x00000006ff0c7424 */ /* 0x000fe200078e00ff */
[----:B------:R-:W-:-:S05]  /*110d0*/  @!P1 IADD3 R14, P0, R30, R14, RZ ;  /* 0x0000000e1e0e9210 */ /* 0x000fca0007f1e0ff */
[----:B------:R-:W-:-:S08]  /*110e0*/  @!P1 IMAD.MOV.U32 R2, RZ, RZ, R14 ;  /* 0x000000ffff029224 */ /* 0x000fd000078e000e */
[----:B------:R-:W-:Y:S05]  /*110f0*/  WARPSYNC.COLLECTIVE R15, `(.L_x_158) ;  /* 0x000000000f087348 */ /* 0x000fea0003c00000 */
[----:B------:R0:W1:Y:S02]  /*11100*/  SHFL.IDX P6, R14, R13, R12, R11 ;  /* 0x0000000c0d0e7389 */ /* 0x00006400000c000b */
[----:B01----:R-:W-:Y:S01]  /*11110*/  ENDCOLLECTIVE ;  /* 0x000000000000791b */ /* 0x003fe20003800000 */
.L_x_158:
        /* <DEDUP_REMOVED lines=14> */
.L_x_159:
[----:B------:R-:W-:Y:S02]  /*11200*/  IMAD.MOV.U32 R13, RZ, RZ, R5 ;  /* 0x000000ffff0d7224 */ /* 0x000fe400078e0005 */
[----:B------:R-:W-:Y:S01]  /*11210*/  IMAD.MOV.U32 R12, RZ, RZ, 0x7 ;  /* 0x00000007ff0c7424 */ /* 0x000fe200078e00ff */
[----:B------:R-:W-:-:S05]  /*11220*/  @!P1 IADD3 R14, P0, R30, R14, RZ ;  /* 0x0000000e1e0e9210 */ /* 0x000fca0007f1e0ff */
[----:B------:R-:W-:-:S08]  /*11230*/  @!P1 IMAD.MOV.U32 R2, RZ, RZ, R14 ;  /* 0x000000ffff029224 */ /* 0x000fd000078e000e */
[----:B------:R-:W-:Y:S05]  /*11240*/  WARPSYNC.COLLECTIVE R15, `(.L_x_160) ;  /* 0x000000000f087348 */ /* 0x000fea0003c00000 */
[----:B------:R0:W1:Y:S02]  /*11250*/  SHFL.IDX P6, R14, R13, R12, R11 ;  /* 0x0000000c0d0e7389 */ /* 0x00006400000c000b */
[----:B01----:R-:W-:Y:S01]  /*11260*/  ENDCOLLECTIVE ;  /* 0x000000000000791b */ /* 0x003fe20003800000 */
.L_x_160:
[----:B------:R-:W-:-:S04]  /*11270*/  @!P1 IMAD.X R7, RZ, RZ, R6, P0 ;  /* 0x000000ffff079224 */ /* 0x000fc800000e0606 */
[----:B------:R-:W-:-:S05]  /*11280*/  @!P1 IMAD.MOV.U32 R3, RZ, RZ, R7 ;  /* 0x000000ffff039224 */ /* 0x000fca00078e0007 */
[----:B------:R-:W-:Y:S01]  /*11290*/  @!PT LDS RZ, [RZ] ;  /* 0x00000000fffff984 */ /* 0x000fe20000000800 */
[----:B------:R-:W-:Y:S01]  /*112a0*/  @!PT LDS RZ, [RZ] ;  /* 0x00000000fffff984 */ /* 0x000fe20000000800 */
[----:B------:R-:W-:Y:S01]  /*112b0*/  @!PT LDS RZ, [RZ] ;  /* 0x00000000fffff984 */ /* 0x000fe20000000800 */
[----:B------:R0:W-:Y:S01]  /*112c0*/  @!P1 LDGSTS.E.BYPASS.LTC128B.128 [R8+0x23400], desc[UR48][R2.64], !P4 ;  /* 0x2340000002089fae */ /* 0x0001e2000e101d70 */
[----:B------:R-:W-:-:S03]  /*112d0*/  IMAD.MOV.U32 R13, RZ, RZ, R0 ;  /* 0x000000ffff0d7224 */ /* 0x000fc600078e0000 */
[----:B------:R0:W-:Y:S01]  /*112e0*/  @!P1 LDGSTS.E.BYPASS.LTC128B.128 [R8+0x27400], desc[UR48][R2.64+0x80], !P5 ;  /* 0x2740008002089fae */ /* 0x0001e2000e901d70 */
[----:B------:R-:W-:-:S07]  /*112f0*/  MOV R6, R14 ;  /* 0x0000000e00067202 */ /* 0x000fce0000000f00 */
[----:B0-----:R-:W-:Y:S05]  /*11300*/  WARPSYNC.COLLECTIVE R15, `(.L_x_161) ;  /* 0x000000000f087348 */ /* 0x001fea0003c00000 */
[----:B------:R1:W2:Y:S02]  /*11310*/  SHFL.IDX P6, R14, R13, R12, R11 ;  /* 0x0000000c0d0e7389 */ /* 0x0002a400000c000b */
[----:B012---:R-:W-:Y:S01]  /*11320*/  ENDCOLLECTIVE ;  /* 0x000000000000791b */ /* 0x007fe20003800000 */
.L_x_161:
[----:B------:R-:W-:Y:S05]  /*11330*/  BRA `(.L_x_162) ;  /* 0xffffffb400a87947 */ /* 0x000fea000383ffff */
.L_x_61:
[----:B0-----:R0:W1:Y:S02]  /*11340*/  SYNCS.PHASECHK.TRANS64.TRYWAIT P0, [R19+URZ+0x38820], R0 ;  /* 0x03882000130075a7 */ /* 0x001064000800017f */
[----:B-1----:R-:W-:Y:S05]  /*11350*/  @!P0 NANOSLEEP.SYNCS 0x989680 ;  /* 0x009896800000895d */ /* 0x002fea0003900000 */
[----:B------:R-:W1:Y:S02]  /*11360*/  @!P0 SYNCS.PHASECHK.TRANS64 P0, [R19+URZ+0x38820], R0 ;  /* 0x03882000130085a7 */ /* 0x000e64000800007f */
[----:B-1----:R-:W-:Y:S05]  /*11370*/  @!P0 BRA `(.L_x_61) ;  /* 0xfffffffc00f08947 */ /* 0x002fea000383ffff */
[----:B------:R-:W-:Y:S05]  /*11380*/  BRA `(.L_x_163) ;  /* 0xffffffb400e07947 */ /* 0x000fea000383ffff */
.L_x_65:
[----:B0-----:R0:W1:Y:S02]  /*11390*/  SYNCS.PHASECHK.TRANS64.TRYWAIT P0, [R0+URZ+0x38880], R18 ;  /* 0x03888012000075a7 */ /* 0x001064000800017f */
[----:B-1----:R-:W-:Y:S05]  /*113a0*/  @!P0 NANOSLEEP.SYNCS 0x989680 ;  /* 0x009896800000895d */ /* 0x002fea0003900000 */
[----:B------:R-:W1:Y:S02]  /*113b0*/  @!P0 SYNCS.PHASECHK.TRANS64 P0, [R0+URZ+0x38880], R18 ;  /* 0x03888012000085a7 */ /* 0x000e64000800007f */
[----:B-1----:R-:W-:Y:S05]  /*113c0*/  @!P0 BRA `(.L_x_65) ;  /* 0xfffffffc00f08947 */ /* 0x002fea000383ffff */
[----:B------:R-:W-:Y:S05]  /*113d0*/  BRA `(.L_x_164) ;  /* 0xffffffb800987947 */ /* 0x000fea000383ffff */
.L_x_66:
[----:B------:R-:W-:Y:S01]  /*113e0*/  BSSY B0, `(.L_x_165) ;  /* 0x0000008000007945 */ /* 0x000fe20003800000 */
[----:B------:R-:W-:Y:S02]  /*113f0*/  IMAD.MOV.U32 R13, RZ, RZ, R7 ;  /* 0x000000ffff0d7224 */ /* 0x000fe400078e0007 */
[----:B------:R-:W-:Y:S02]  /*11400*/  IMAD.MOV.U32 R12, RZ, RZ, RZ ;  /* 0x000000ffff0c7224 */ /* 0x000fe400078e00ff */
[----:B------:R-:W-:Y:S02]  /*11410*/  IMAD.MOV.U32 R11, RZ, RZ, 0x181f ;  /* 0x0000181fff0b7424 */ /* 0x000fe400078e00ff */
[----:B------:R-:W-:-:S07]  /*11420*/  IMAD.MOV.U32 R15, RZ, RZ, -0x1 ;  /* 0xffffffffff0f7424 */ /* 0x000fce00078e00ff */
[----:B0-----:R-:W-:Y:S05]  /*11430*/  WARPSYNC.COLLECTIVE R15, `(.L_x_166) ;  /* 0x000000000f087348 */ /* 0x001fea0003c00000 */
[----:B------:R1:W2:Y:S02]  /*11440*/  SHFL.IDX P6, R14, R13, R12, R11 ;  /* 0x0000000c0d0e7389 */ /* 0x0002a400000c000b */
[----:B012---:R-:W-:Y:S01]  /*11450*/  ENDCOLLECTIVE ;  /* 0x000000000000791b */ /* 0x007fe20003800000 */
.L_x_166:
[----:B------:R-:W-:Y:S05]  /*11460*/  BSYNC B0 ;  /* 0x0000000000007941 */ /* 0x000fea0003800000 */
.L_x_165:
[----:B------:R-:W-:Y:S02]  /*11470*/  IMAD.MOV.U32 R13, RZ, RZ, R8 ;  /* 0x000000ffff0d7224 */ /* 0x000fe400078e0008 */
[----:B------:R-:W-:Y:S02]  /*11480*/  IMAD.MOV.U32 R12, RZ, RZ, RZ ;  /* 0x000000ffff0c7224 */ /* 0x000fe400078e00ff */
[----:B------:R-:W-:Y:S02]  /*11490*/  IMAD.MOV.U32 R11, RZ, RZ, 0x181f ;  /* 0x0000181fff0b7424 */ /* 0x000fe400078e00ff */
[----:B------:R-:W-:Y:S02]  /*114a0*/  IMAD.MOV.U32 R15, RZ, RZ, -0x1 ;  /* 0xffffffffff0f7424 */ /* 0x000fe400078e00ff */
[----:B------:R-:W-:Y:S02]  /*114b0*/  IMAD.MOV.U32 R3, RZ, RZ, R14 ;  /* 0x000000ffff037224 */ /* 0x000fe400078e000e */
[----:B------:R-:W-:-:S07]  /*114c0*/  VIADD R4, R4, UR41 ;  /* 0x0000002904047c36 */ /* 0x000fce0008000000 */
[----:B------:R-:W-:Y:S05]  /*114d0*/  WARPSYNC.COLLECTIVE R15, `(.L_x_167) ;  /* 0x000000000f087348 */ /* 0x000fea0003c00000 */
[----:B------:R0:W1:Y:S02]  /*114e0*/  SHFL.IDX P6, R14, R13, R12, R11 ;  /* 0x0000000c0d0e7389 */ /* 0x00006400000c000b */
[----:B01----:R-:W-:Y:S01]  /*114f0*/  ENDCOLLECTIVE ;  /* 0x000000000000791b */ /* 0x003fe20003800000 */
.L_x_167:
[----:B------:R-:W-:Y:S02]  /*11500*/  IMAD.MOV.U32 R13, RZ, RZ, R7 ;  /* 0x000000ffff0d7224 */ /* 0x000fe400078e0007 */
[----:B------:R-:W-:Y:S02]  /*11510*/  IMAD.MOV.U32 R12, RZ, RZ, 0x1 ;  /* 0x00000001ff0c7424 */ /* 0x000fe400078e00ff */
[----:B------:R-:W-:-:S07]  /*11520*/  IMAD.MOV.U32 R2, RZ, RZ, R14 ;  /* 0x000000ffff027224 */ /* 0x000fce00078e000e */
[----:B------:R-:W-:Y:S05]  /*11530*/  WARPSYNC.COLLECTIVE R15, `(.L_x_168) ;  /* 0x000000000f087348 */ /* 0x000fea0003c00000 */
[----:B------:R0:W1:Y:S02]  /*11540*/  SHFL.IDX P6, R14, R13, R12, R11 ;  /* 0x0000000c0d0e7389 */ /* 0x00006400000c000b */
[----:B01----:R-:W-:Y:S01]  /*11550*/  ENDCOLLECTIVE ;  /* 0x000000000000791b */ /* 0x003fe20003800000 */
.L_x_168:
[----:B------:R-:W-:-:S05]  /*11560*/  IADD3 R2, P0, R30, R2, RZ ;  /* 0x000000021e027210 */ /* 0x000fca0007f1e0ff */
[----:B------:R-:W-:-:S05]  /*11570*/  IMAD.X R3, RZ, RZ, R3, P0 ;  /* 0x000000ffff037224 */ /* 0x000fca00000e0603 */
[----:B------:R-:W-:Y:S01]  /*11580*/  @!PT LDS RZ, [RZ] ;  /* 0x00000000fffff984 */ /* 0x000fe20000000800 */
[----:B------:R-:W-:Y:S01]  /*11590*/  @!PT LDS RZ, [RZ] ;  /* 0x00000000fffff984 */ /* 0x000fe20000000800 */
[----:B------:R-:W-:Y:S01]  /*115a0*/  @!PT LDS RZ, [RZ] ;  /* 0x00000000fffff984 */ /* 0x000fe20000000800 */
[----:B------:R-:W-:Y:S01]  /*115b0*/  LDGSTS.E.BYPASS.LTC128B.128 [R4+0x10400], desc[UR48][R2.64], !P3 ;  /* 0x1040000002047fae */ /* 0x000fe2000d901d70 */
[----:B------:R-:W-:-:S03]  /*115c0*/  IMAD.MOV.U32 R13, RZ, RZ, R8 ;  /* 0x000000ffff0d7224 */ /* 0x000fc600078e0008 */
[----:B------:R0:W-:Y:S02]  /*115d0*/  LDGSTS.E.BYPASS.LTC128B.128 [R4+0x14400], desc[UR48][R2.64+0x80], !P2 ;  /* 0x1440008002047fae */ /* 0x0001e4000d101d70 */
[----:B0-----:R-:W-:-:S07]  /*115e0*/  IMAD.MOV.U32 R3, RZ, RZ, R14 ;  /* 0x000000ffff037224 */ /* 0x001fce00078e000e */
[----:B------:R-:W-:Y:S05]  /*115f0*/  WARPSYNC.COLLECTIVE R15, `(.L_x_169) ;  /* 0x000000000f087348 */ /* 0x000fea0003c00000 */
[----:B------:R0:W1:Y:S02]  /*11600*/  SHFL.IDX P6, R14, R13, R12, R11 ;  /* 0x0000000c0d0e7389 */ /* 0x00006400000c000b */
[----:B01----:R-:W-:Y:S01]  /*11610*/  ENDCOLLECTIVE ;  /* 0x000000000000791b */ /* 0x003fe20003800000 */
.L_x_169:
[----:B------:R-:W-:Y:S01]  /*11620*/  IMAD.MOV.U32 R13, RZ, RZ, R7 ;  /* 0x000000ffff0d7224 */ /* 0x000fe200078e0007 */
[----:B------:R-:W-:Y:S01]  /*11630*/  MOV R12, 0x2 ;  /* 0x00000002000c7802 */ /* 0x000fe20000000f00 */
[----:B------:R-:W-:-:S07]  /*11640*/  IMAD.MOV.U32 R2, RZ, RZ, R14 ;  /* 0x000000ffff027224 */ /* 0x000fce00078e000e */
[----:B------:R-:W-:Y:S05]  /*11650*/  WARPSYNC.COLLECTIVE R15, `(.L_x_170) ;  /* 0x000000000f087348 */ /* 0x000fea0003c00000 */
[----:B------:R0:W1:Y:S02]  /*11660*/  SHFL.IDX P6, R14, R13, R12, R11 ;  /* 0x0000000c0d0e7389 */ /* 0x00006400000c000b */
[----:B01----:R-:W-:Y:S01]  /*11670*/  ENDCOLLECTIVE ;  /* 0x000000000000791b */ /* 0x003fe20003800000 */
.L_x_170:
        /* <DEDUP_REMOVED lines=12> */
.L_x_171:
[----:B------:R-:W-:Y:S02]  /*11740*/  IMAD.MOV.U32 R13, RZ, RZ, R7 ;  /* 0x000000ffff0d7224 */ /* 0x000fe400078e0007 */
[----:B------:R-:W-:Y:S02]  /*11750*/  IMAD.MOV.U32 R12, RZ, RZ, 0x3 ;  /* 0x00000003ff0c7424 */ /* 0x000fe400078e00ff */
[----:B------:R-:W-:-:S07]  /*11760*/  IMAD.MOV.U32 R2, RZ, RZ, R14 ;  /* 0x000000ffff027224 */ /* 0x000fce00078e000e */
[----:B------:R-:W-:Y:S05]  /*11770*/  WARPSYNC.COLLECTIVE R15, `(.L_x_172) ;  /* 0x000000000f087348 */ /* 0x000fea0003c00000 */
[----:B------:R0:W1:Y:S02]  /*11780*/  SHFL.IDX P6, R14, R13, R12, R11 ;  /* 0x0000000c0d0e7389 */ /* 0x00006400000c000b */
[----:B01----:R-:W-:Y:S01]  /*11790*/  ENDCOLLECTIVE ;  /* 0x000000000000791b */ /* 0x003fe20003800000 */
.L_x_172:
        /* <DEDUP_REMOVED lines=12> */
.L_x_173:
[----:B------:R-:W-:Y:S02]  /*11860*/  IMAD.MOV.U32 R13, RZ, RZ, R7 ;  /* 0x000000ffff0d7224 */ /* 0x000fe400078e0007 */
[----:B------:R-:W-:Y:S02]  /*11870*/  IMAD.MOV.U32 R12, RZ, RZ, 0x4 ;  /* 0x00000004ff0c7424 */ /* 0x000fe400078e00ff */
[----:B------:R-:W-:-:S07]  /*11880*/  IMAD.MOV.U32 R2, RZ, RZ, R14 ;  /* 0x000000ffff027224 */ /* 0x000fce00078e000e */
[----:B------:R-:W-:Y:S05]  /*11890*/  WARPSYNC.COLLECTIVE R15, `(.L_x_174) ;  /* 0x000000000f087348 */ /* 0x000fea0003c00000 */
[----:B------:R0:W1:Y:S02]  /*118a0*/  SHFL.IDX P6, R14, R13, R12, R11 ;  /* 0x0000000c0d0e7389 */ /* 0x00006400000c000b */
[----:B01----:R-:W-:Y:S01]  /*118b0*/  ENDCOLLECTIVE ;  /* 0x000000000000791b */ /* 0x003fe20003800000 */
.L_x_174:
        /* <DEDUP_REMOVED lines=12> */
.L_x_175:
[----:B------:R-:W-:Y:S02]  /*11980*/  IMAD.MOV.U32 R13, RZ, RZ, R7 ;  /* 0x000000ffff0d7224 */ /* 0x000fe400078e0007 */
[----:B------:R-:W-:Y:S02]  /*11990*/  IMAD.MOV.U32 R12, RZ, RZ, 0x5 ;  /* 0x00000005ff0c7424 */ /* 0x000fe400078e00ff */
[----:B------:R-:W-:-:S07]  /*119a0*/  IMAD.MOV.U32 R2, RZ, RZ, R14 ;  /* 0x000000ffff027224 */ /* 0x000fce00078e000e */
[----:B------:R-:W-:Y:S05]  /*119b0*/  WARPSYNC.COLLECTIVE R15, `(.L_x_176) ;  /* 0x000000000f087348 */ /* 0x000fea0003c00000 */
[----:B------:R0:W1:Y:S02]  /*119c0*/  SHFL.IDX P6, R14, R13, R12, R11 ;  /* 0x0000000c0d0e7389 */ /* 0x00006400000c000b */
[----:B01----:R-:W-:Y:S01]  /*119d0*/  ENDCOLLECTIVE ;  /* 0x000000000000791b */ /* 0x003fe20003800000 */
.L_x_176:
        /* <DEDUP_REMOVED lines=12> */
.L_x_177:
[----:B------:R-:W-:Y:S02]  /*11aa0*/  IMAD.MOV.U32 R13, RZ, RZ, R7 ;  /* 0x000000ffff0d7224 */ /* 0x000fe400078e0007 */
[----:B------:R-:W-:Y:S01]  /*11ab0*/  IMAD.MOV.U32 R12, RZ, RZ, 0x6 ;  /* 0x00000006ff0c7424 */ /* 0x000fe200078e00ff */
[----:B------:R-:W-:-:S07]  /*11ac0*/  MOV R2, R14 ;  /* 0x0000000e00027202 */ /* 0x000fce0000000f00 */
[----:B------:R-:W-:Y:S05]  /*11ad0*/  WARPSYNC.COLLECTIVE R15, `(.L_x_178) ;  /* 0x000000000f087348 */ /* 0x000fea0003c00000 */
[----:B------:R0:W1:Y:S02]  /*11ae0*/  SHFL.IDX P6, R14, R13, R12, R11 ;  /* 0x0000000c0d0e7389 */ /* 0x00006400000c000b */
[----:B01----:R-:W-:Y:S01]  /*11af0*/  ENDCOLLECTIVE ;  /* 0x000000000000791b */ /* 0x003fe20003800000 */
.L_x_178:
        /* <DEDUP_REMOVED lines=12> */
.L_x_179:
[----:B------:R-:W-:Y:S02]  /*11bc0*/  IMAD.MOV.U32 R13, RZ, RZ, R7 ;  /* 0x000000ffff0d7224 */ /* 0x000fe400078e0007 */
[----:B------:R-:W-:Y:S02]  /*11bd0*/  IMAD.MOV.U32 R12, RZ, RZ, 0x7 ;  /* 0x00000007ff0c7424 */ /* 0x000fe400078e00ff */
[----:B------:R-:W-:-:S07]  /*11be0*/  IMAD.MOV.U32 R2, RZ, RZ, R14 ;  /* 0x000000ffff027224 */ /* 0x000fce00078e000e */
[----:B------:R-:W-:Y:S05]  /*11bf0*/  WARPSYNC.COLLECTIVE R15, `(.L_x_180) ;  /* 0x000000000f087348 */ /* 0x000fea0003c00000 */
[----:B------:R0:W1:Y:S02]  /*11c00*/  SHFL.IDX P6, R14, R13, R12, R11 ;  /* 0x0000000c0d0e7389 */ /* 0x00006400000c000b */
[----:B01----:R-:W-:Y:S01]  /*11c10*/  ENDCOLLECTIVE ;  /* 0x000000000000791b */ /* 0x003fe20003800000 */
.L_x_180:
[----:B------:R-:W-:-:S05]  /*11c20*/  IADD3 R2, P0, R30, R2, RZ ;  /* 0x000000021e027210 */ /* 0x000fca0007f1e0ff */
[----:B------:R-:W-:-:S05]  /*11c30*/  IMAD.X R3, RZ, RZ, R3, P0 ;  /* 0x000000ffff037224 */ /* 0x000fca00000e0603 */
[----:B------:R-:W-:Y:S01]  /*11c40*/  @!PT LDS RZ, [RZ] ;  /* 0x00000000fffff984 */ /* 0x000fe20000000800 */
[----:B------:R-:W-:Y:S01]  /*11c50*/  @!PT LDS RZ, [RZ] ;  /* 0x00000000fffff984 */ /* 0x000fe20000000800 */
[----:B------:R-:W-:Y:S01]  /*11c60*/  @!PT LDS RZ, [RZ] ;  /* 0x00000000fffff984 */ /* 0x000fe20000000800 */
[----:B------:R0:W-:Y:S01]  /*11c70*/  LDGSTS.E.BYPASS.LTC128B.128 [R4+0x13400], desc[UR48][R2.64], !P3 ;  /* 0x1340000002047fae */ /* 0x0001e2000d901d70 */
[----:B------:R-:W-:-:S03]  /*11c80*/  IMAD.MOV.U32 R13, RZ, RZ, R8 ;  /* 0x000000ffff0d7224 */ /* 0x000fc600078e0008 */
[----:B------:R0:W-:Y:S01]  /*11c90*/  LDGSTS.E.BYPASS.LTC128B.128 [R4+0x17400], desc[UR48][R2.64+0x80], !P2 ;  /* 0x1740008002047fae */ /* 0x0001e2000d101d70 */
[----:B------:R-:W-:-:S07]  /*11ca0*/  IMAD.MOV.U32 R7, RZ, RZ, R14 ;  /* 0x000000ffff077224 */ /* 0x000fce00078e000e */
[----:B0-----:R-:W-:Y:S05]  /*11cb0*/  WARPSYNC.COLLECTIVE R15, `(.L_x_181) ;  /* 0x000000000f087348 */ /* 0x001fea0003c00000 */
[----:B------:R1:W2:Y:S02]  /*11cc0*/  SHFL.IDX P6, R14, R13, R12, R11 ;  /* 0x0000000c0d0e7389 */ /* 0x0002a400000c000b */
[----:B012---:R-:W-:Y:S01]  /*11cd0*/  ENDCOLLECTIVE ;  /* 0x000000000000791b */ /* 0x007fe20003800000 */
.L_x_181:
[----:B------:R-:W-:Y:S01]  /*11ce0*/  IMAD.MOV.U32 R2, RZ, RZ, R14 ;  /* 0x000000ffff027224 */ /* 0x000fe200078e000e */
[----:B------:R-:W-:Y:S06]  /*11cf0*/  BRA `(.L_x_182) ;  /* 0xffffffb400647947 */ /* 0x000fec000383ffff */
.L_x_71:
[----:B---3--:R3:W4:Y:S02]  /*11d00*/  SYNCS.PHASECHK.TRANS64.TRYWAIT P0, [R0+URZ+0x38840], R18 ;  /* 0x03884012000075a7 */ /* 0x008724000800017f */
[----:B----4-:R-:W-:Y:S05]  /*11d10*/  @!P0 NANOSLEEP.SYNCS 0x989680 ;  /* 0x009896800000895d */ /* 0x010fea0003900000 */
[----:B------:R-:W4:Y:S02]  /*11d20*/  @!P0 SYNCS.PHASECHK.TRANS64 P0, [R0+URZ+0x38840], R18 ;  /* 0x03884012000085a7 */ /* 0x000f24000800007f */
[----:B----4-:R-:W-:Y:S05]  /*11d30*/  @!P0 BRA `(.L_x_71) ;  /* 0xfffffffc00f08947 */ /* 0x010fea000383ffff */
[----:B------:R-:W-:Y:S05]  /*11d40*/  BRA `(.L_x_183) ;  /* 0xffffffb400b87947 */ /* 0x000fea000383ffff */
.L_x_72:
[----:B------:R-:W-:Y:S01]  /*11d50*/  BSSY B0, `(.L_x_184) ;  /* 0x0000008000007945 */ /* 0x000fe20003800000 */
[----:B------:R-:W-:Y:S02]  /*11d60*/  IMAD.MOV.U32 R13, RZ, RZ, R5 ;  /* 0x000000ffff0d7224 */ /* 0x000fe400078e0005 */
[----:B------:R-:W-:Y:S02]  /*11d70*/  IMAD.MOV.U32 R12, RZ, RZ, RZ ;  /* 0x000000ffff0c7224 */ /* 0x000fe400078e00ff */
[----:B------:R-:W-:Y:S02]  /*11d80*/  IMAD.MOV.U32 R11, RZ, RZ, 0x181f ;  /* 0x0000181fff0b7424 */ /* 0x000fe400078e00ff */
[----:B------:R-:W-:-:S07]  /*11d90*/  IMAD.MOV.U32 R15, RZ, RZ, -0x1 ;  /* 0xffffffffff0f7424 */ /* 0x000fce00078e00ff */
[----:B-12---:R-:W-:Y:S05]  /*11da0*/  WARPSYNC.COLLECTIVE R15, `(.L_x_185) ;  /* 0x000000000f087348 */ /* 0x006fea0003c00000 */
[----:B------:R0:W3:Y:S02]  /*11db0*/  SHFL.IDX P6, R14, R13, R12, R11 ;  /* 0x0000000c0d0e7389 */ /* 0x0000e400000c000b */
[----:B0123--:R-:W-:Y:S01]  /*11dc0*/  ENDCOLLECTIVE ;  /* 0x000000000000791b */ /* 0x00ffe20003800000 */
.L_x_185:
[----:B------:R-:W-:Y:S05]  /*11dd0*/  BSYNC B0 ;  /* 0x0000000000007941 */ /* 0x000fea0003800000 */
.L_x_184:
[----:B------:R-:W-:Y:S01]  /*11de0*/  IMAD.MOV.U32 R13, RZ, RZ, R18 ;  /* 0x000000ffff0d7224 */ /* 0x000fe200078e0012 */
[----:B------:R-:W-:Y:S01]  /*11df0*/  MOV R15, 0xffffffff ;  /* 0xffffffff000f7802 */ /* 0x000fe20000000f00 */
[----:B------:R-:W-:Y:S02]  /*11e00*/  IMAD.MOV.U32 R12, RZ, RZ, RZ ;  /* 0x000000ffff0c7224 */ /* 0x000fe400078e00ff */
[----:B------:R-:W-:Y:S02]  /*11e10*/  IMAD.MOV.U32 R11, RZ, RZ, 0x181f ;  /* 0x0000181fff0b7424 */ /* 0x000fe400078e00ff */
[----:B------:R-:W-:-:S07]  /*11e20*/  IMAD.MOV.U32 R3, RZ, RZ, R14 ;  /* 0x000000ffff037224 */ /* 0x000fce00078e000e */
[----:B------:R-:W-:Y:S05]  /*11e30*/  WARPSYNC.COLLECTIVE R15, `(.L_x_186) ;  /* 0x000000000f087348 */ /* 0x000fea0003c00000 */
[----:B------:R0:W1:Y:S02]  /*11e40*/  SHFL.IDX P6, R14, R13, R12, R11 ;  /* 0x0000000c0d0e7389 */ /* 0x00006400000c000b */
[----:B01----:R-:W-:Y:S01]  /*11e50*/  ENDCOLLECTIVE ;  /* 0x000000000000791b */ /* 0x003fe20003800000 */
.L_x_186:
[----:B------:R-:W-:Y:S02]  /*11e60*/  IMAD.MOV.U32 R13, RZ, RZ, R5 ;  /* 0x000000ffff0d7224 */ /* 0x000fe400078e0005 */
[----:B------:R-:W-:Y:S01]  /*11e70*/  IMAD.MOV.U32 R12, RZ, RZ, 0x1 ;  /* 0x00000001ff0c7424 */ /* 0x000fe200078e00ff */
[----:B------:R-:W-:-:S13]  /*11e80*/  IADD3 R2, P0, R30, R14, RZ ;  /* 0x0000000e1e027210 */ /* 0x000fda0007f1e0ff */
[----:B------:R-:W-:Y:S05]  /*11e90*/  WARPSYNC.COLLECTIVE R15, `(.L_x_187) ;  /* 0x000000000f087348 */ /* 0x000fea0003c00000 */
[----:B------:R0:W1:Y:S02]  /*11ea0*/  SHFL.IDX P6, R14, R13, R12, R11 ;  /* 0x0000000c0d0e7389 */ /* 0x00006400000c000b */
[----:B01----:R-:W-:Y:S01]  /*11eb0*/  ENDCOLLECTIVE ;  /* 0x000000000000791b */ /* 0x003fe20003800000 */
.L_x_187:
        /* <DEDUP_REMOVED lines=11> */
.L_x_188:
[----:B------:R-:W-:Y:S02]  /*11f70*/  IMAD.MOV.U32 R13, RZ, RZ, R5 ;  /* 0x000000ffff0d7224 */ /* 0x000fe400078e0005 */
[----:B------:R-:W-:Y:S01]  /*11f80*/  IMAD.MOV.U32 R12, RZ, RZ, 0x2 ;  /* 0x00000002ff0c7424 */ /* 0x000fe200078e00ff */
[----:B------:R-:W-:-:S13]  /*11f90*/  IADD3 R2, P0, R30, R14, RZ ;  /* 0x0000000e1e027210 */ /* 0x000fda0007f1e0ff */
[----:B------:R-:W-:Y:S05]  /*11fa0*/  WARPSYNC.COLLECTIVE R15, `(.L_x_189) ;  /* 0x000000000f087348 */ /* 0x000fea0003c00000 */
[----:B------:R0:W1:Y:S02]  /*11fb0*/  SHFL.IDX P6, R14, R13, R12, R11 ;  /* 0x0000000c0d0e7389 */ /* 0x00006400000c000b */
[----:B01----:R-:W-:Y:S01]  /*11fc0*/  ENDCOLLECTIVE ;  /* 0x000000000000791b */ /* 0x003fe20003800000 */
.L_x_189:
        /* <DEDUP_REMOVED lines=11> */
.L_x_190:
[----:B------:R-:W-:Y:S02]  /*12080*/  IMAD.MOV.U32 R13, RZ, RZ, R5 ;  /* 0x000000ffff0d7224 */ /* 0x000fe400078e0005 */
[----:B------:R-:W-:-:S05]  /*12090*/  IMAD.MOV.U32 R12, RZ, RZ, R14 ;  /* 0x000000ffff0c7224 */ /* 0x000fca00078e000e */
[----:B------:R-:W-:Y:S01]  /*120a0*/  IADD3 R2, P0, R30, R12, RZ ;  /* 0x0000000c1e027210 */ /* 0x000fe20007f1e0ff */
[----:B------:R-:W-:-:S04]  /*120b0*/  IMAD.MOV.U32 R12, RZ, RZ, 0x3 ;  /* 0x00000003ff0c7424 */ /* 0x000fc800078e00ff */
[----:B------:R-:W-:-:S08]  /*120c0*/  IMAD.X R3, RZ, RZ, R8, P0 ;  /* 0x000000ffff037224 */ /* 0x000fd000000e0608 */
[----:B------:R-:W-:Y:S05]  /*120d0*/  WARPSYNC.COLLECTIVE R15, `(.L_x_191) ;  /* 0x000000000f087348 */ /* 0x000fea0003c00000 */
[----:B------:R0:W1:Y:S02]  /*120e0*/  SHFL.IDX P6, R14, R13, R12, R11 ;  /* 0x0000000c0d0e7389 */ /* 0x00006400000c000b */
[----:B01----:R-:W-:Y:S01]  /*120f0*/  ENDCOLLECTIVE ;  /* 0x000000000000791b */ /* 0x003fe20003800000 */
.L_x_191:
        /* <DEDUP_REMOVED lines=10> */
.L_x_192:
[----:B------:R-:W-:Y:S02]  /*121a0*/  IMAD.MOV.U32 R13, RZ, RZ, R5 ;  /* 0x000000ffff0d7224 */ /* 0x000fe400078e0005 */
[----:B------:R-:W-:Y:S02]  /*121b0*/  IMAD.MOV.U32 R12, RZ, RZ, 0x4 ;  /* 0x00000004ff0c7424 */ /* 0x000fe400078e00ff */
[----:B------:R-:W-:-:S07]  /*121c0*/  IMAD.MOV.U32 R10, RZ, RZ, R14 ;  /* 0x000000ffff0a7224 */ /* 0x000fce00078e000e */
[----:B------:R-:W-:Y:S05]  /*121d0*/  WARPSYNC.COLLECTIVE R15, `(.L_x_193) ;  /* 0x000000000f087348 */ /* 0x000fea0003c00000 */
[----:B------:R0:W1:Y:S02]  /*121e0*/  SHFL.IDX P6, R14, R13, R12, R11 ;  /* 0x0000000c0d0e7389 */ /* 0x00006400000c000b */
[----:B01----:R-:W-:Y:S01]  /*121f0*/  ENDCOLLECTIVE ;  /* 0x000000000000791b */ /* 0x003fe20003800000 */
.L_x_193:
        /* <DEDUP_REMOVED lines=8> */
[----:B0-----:R-:W-:-:S07]  /*12280*/  MOV R3, R14 ;  /* 0x0000000e00037202 */ /* 0x001fce0000000f00 */
[----:B------:R-:W-:Y:S05]  /*12290*/  WARPSYNC.COLLECTIVE R15, `(.L_x_194) ;  /* 0x000000000f087348 */ /* 0x000fea0003c00000 */
[----:B------:R0:W1:Y:S02]  /*122a0*/  SHFL.IDX P6, R14, R13, R12, R11 ;  /* 0x0000000c0d0e7389 */ /* 0x00006400000c000b */
[----:B01----:R-:W-:Y:S01]  /*122b0*/  ENDCOLLECTIVE ;  /* 0x000000000000791b */ /* 0x003fe20003800000 */
.L_x_194:
[----:B------:R-:W-:Y:S02]  /*122c0*/  IMAD.MOV.U32 R13, RZ, RZ, R5 ;  /* 0x000000ffff0d7224 */ /* 0x000fe400078e0005 */
[----:B------:R-:W-:Y:S02]  /*122d0*/  IMAD.MOV.U32 R12, RZ, RZ, 0x5 ;  /* 0x00000005ff0c7424 */ /* 0x000fe400078e00ff */
[----:B------:R-:W-:-:S07]  /*122e0*/  IMAD.MOV.U32 R2, RZ, RZ, R14 ;  /* 0x000000ffff027224 */ /* 0x000fce00078e000e */
[----:B------:R-:W-:Y:S05]  /*122f0*/  WARPSYNC.COLLECTIVE R15, `(.L_x_195) ;  /* 0x000000000f087348 */ /* 0x000fea0003c00000 */
[----:B------:R0:W1:Y:S02]  /*12300*/  SHFL.IDX P6, R14, R13, R12, R11 ;  /* 0x0000000c0d0e7389 */ /* 0x00006400000c000b */
[----:B01----:R-:W-:Y:S01]  /*12310*/  ENDCOLLECTIVE ;  /* 0x000000000000791b */ /* 0x003fe20003800000 */
.L_x_195:
        /* <DEDUP_REMOVED lines=12> */
.L_x_196:
[----:B------:R-:W-:Y:S02]  /*123e0*/  IMAD.MOV.U32 R13, RZ, RZ, R5 ;  /* 0x000000ffff0d7224 */ /* 0x000fe400078e0005 */
[----:B------:R-:W-:Y:S02]  /*123f0*/  IMAD.MOV.U32 R12, RZ, RZ, 0x6 ;  /* 0x00000006ff0c7424 */ /* 0x000fe400078e00ff */
[----:B------:R-:W-:-:S07]  /*12400*/  IMAD.MOV.U32 R2, RZ, RZ, R14 ;  /* 0x000000ffff027224 */ /* 0x000fce00078e000e */
[----:B------:R-:W-:Y:S05]  /*12410*/  WARPSYNC.COLLECTIVE R15, `(.L_x_197) ;  /* 0x000000000f087348 */ /* 0x000fea0003c00000 */
[----:B------:R0:W1:Y:S02]  /*12420*/  SHFL.IDX P6, R14, R13, R12, R11 ;  /* 0x0000000c0d0e7389 */ /* 0x00006400000c000b */
[----:B01----:R-:W-:Y:S01]  /*12430*/  ENDCOLLECTIVE ;  /* 0x000000000000791b */ /* 0x003fe20003800000 */
.L_x_197:
        /* <DEDUP_REMOVED lines=12> */
.L_x_198:
[----:B------:R-:W-:Y:S02]  /*12500*/  IMAD.MOV.U32 R13, RZ, RZ, R5 ;  /* 0x000000ffff0d7224 */ /* 0x000fe400078e0005 */
[----:B------:R-:W-:Y:S02]  /*12510*/  IMAD.MOV.U32 R12, RZ, RZ, 0x7 ;  /* 0x00000007ff0c7424 */ /* 0x000fe400078e00ff */
[----:B------:R-:W-:-:S07]  /*12520*/  IMAD.MOV.U32 R2, RZ, RZ, R14 ;  /* 0x000000ffff027224 */ /* 0x000fce00078e000e */
[----:B------:R-:W-:Y:S05]  /*12530*/  WARPSYNC.COLLECTIVE R15, `(.L_x_199) ;  /* 0x000000000f087348 */ /* 0x000fea0003c00000 */
[----:B------:R0:W1:Y:S02]  /*12540*/  SHFL.IDX P6, R14, R13, R12, R11 ;  /* 0x0000000c0d0e7389 */ /* 0x00006400000c000b */
[----:B01----:R-:W-:Y:S01]  /*12550*/  ENDCOLLECTIVE ;  /* 0x000000000000791b */ /* 0x003fe20003800000 */
.L_x_199:
        /* <DEDUP_REMOVED lines=12> */
.L_x_200:
[----:B------:R-:W-:Y:S05]  /*12620*/  BRA `(.L_x_201) ;  /* 0xffffffb000887947 */ /* 0x000fea000383ffff */
.L_x_77:
[----:B0-----:R0:W1:Y:S02]  /*12630*/  SYNCS.PHASECHK.TRANS64.TRYWAIT P2, [R3+URZ+0x38870], R0 ;  /* 0x03887000030075a7 */ /* 0x001064000804017f */
[----:B-1----:R-:W-:Y:S05]  /*12640*/  @!P2 NANOSLEEP.SYNCS 0x989680 ;  /* 0x009896800000a95d */ /* 0x002fea0003900000 */
[----:B------:R-:W1:Y:S02]  /*12650*/  @!P2 SYNCS.PHASECHK.TRANS64 P2, [R3+URZ+0x38870], R0 ;  /* 0x038870000300a5a7 */ /* 0x000e64000804007f */
[----:B-1----:R-:W-:Y:S05]  /*12660*/  @!P2 BRA `(.L_x_77) ;  /* 0xfffffffc00f0a947 */ /* 0x002fea000383ffff */
[----:B------:R-:W-:Y:S05]  /*12670*/  BRA `(.L_x_202) ;  /* 0xffffffb000f07947 */ /* 0x000fea000383ffff */
.L_x_79:
[----:B0-----:R0:W1:Y:S02]  /*12680*/  SYNCS.PHASECHK.TRANS64.TRYWAIT P2, [R3+URZ+0x38860], R0 ;  /* 0x03886000030075a7 */ /* 0x001064000804017f */
[----:B-1----:R-:W-:Y:S05]  /*12690*/  @!P2 NANOSLEEP.SYNCS 0x989680 ;  /* 0x009896800000a95d */ /* 0x002fea0003900000 */
[----:B------:R-:W1:Y:S02]  /*126a0*/  @!P2 SYNCS.PHASECHK.TRANS64 P2, [R3+URZ+0x38860], R0 ;  /* 0x038860000300a5a7 */ /* 0x000e64000804007f */
[----:B-1----:R-:W-:Y:S05]  /*126b0*/  @!P2 BRA `(.L_x_79) ;  /* 0xfffffffc00f0a947 */ /* 0x002fea000383ffff */
[----:B------:R-:W-:Y:S05]  /*126c0*/  BRA `(.L_x_203) ;  /* 0xffffffb400007947 */ /* 0x000fea000383ffff */
.L_x_85:
[----:B0-----:R0:W1:Y:S02]  /*126d0*/  SYNCS.PHASECHK.TRANS64.TRYWAIT P1, [R18+URZ+0x38870], R3 ;  /* 0x03887003120075a7 */ /* 0x001064000802017f */
[----:B-1----:R-:W-:Y:S05]  /*126e0*/  @!P1 NANOSLEEP.SYNCS 0x989680 ;  /* 0x009896800000995d */ /* 0x002fea0003900000 */
[----:B------:R-:W1:Y:S02]  /*126f0*/  @!P1 SYNCS.PHASECHK.TRANS64 P1, [R18+URZ+0x38870], R3 ;  /* 0x03887003120095a7 */ /* 0x000e64000802007f */
[----:B-1----:R-:W-:Y:S05]  /*12700*/  @!P1 BRA `(.L_x_85) ;  /* 0xfffffffc00f09947 */ /* 0x002fea000383ffff */
[----:B------:R-:W-:Y:S05]  /*12710*/  BRA `(.L_x_204) ;  /* 0xffffffbc00507947 */ /* 0x000fea000383ffff */
.L_x_87:
[----:B0-----:R0:W1:Y:S02]  /*12720*/  SYNCS.PHASECHK.TRANS64.TRYWAIT P1, [R18+URZ+0x38860], R3 ;  /* 0x03886003120075a7 */ /* 0x001064000802017f */
[----:B-1----:R-:W-:Y:S05]  /*12730*/  @!P1 NANOSLEEP.SYNCS 0x989680 ;  /* 0x009896800000995d */ /* 0x002fea0003900000 */
[----:B------:R-:W1:Y:S02]  /*12740*/  @!P1 SYNCS.PHASECHK.TRANS64 P1, [R18+URZ+0x38860], R3 ;  /* 0x03886003120095a7 */ /* 0x000e64000802007f */
[----:B-1----:R-:W-:Y:S05]  /*12750*/  @!P1 BRA `(.L_x_87) ;  /* 0xfffffffc00f09947 */ /* 0x002fea000383ffff */
[----:B------:R-:W-:Y:S05]  /*12760*/  BRA `(.L_x_205) ;  /* 0xffffffbc00607947 */ /* 0x000fea000383ffff */
.L_x_91:
[----:B0-----:R0:W1:Y:S02]  /*12770*/  SYNCS.PHASECHK.TRANS64.TRYWAIT P0, [R4+URZ+0x38820], R0 ;  /* 0x03882000040075a7 */ /* 0x001064000800017f */
[----:B-1----:R-:W-:Y:S05]  /*12780*/  @!P0 NANOSLEEP.SYNCS 0x989680 ;  /* 0x009896800000895d */ /* 0x002fea0003900000 */
[----:B------:R-:W1:Y:S02]  /*12790*/  @!P0 SYNCS.PHASECHK.TRANS64 P0, [R4+URZ+0x38820], R0 ;  /* 0x03882000040085a7 */ /* 0x000e64000800007f */
[----:B-1----:R-:W-:Y:S05]  /*127a0*/  @!P0 BRA `(.L_x_91) ;  /* 0xfffffffc00f08947 */ /* 0x002fea000383ffff */
[----:B------:R-:W-:Y:S05]  /*127b0*/  BRA `(.L_x_206) ;  /* 0xffffffc400c47947 */ /* 0x000fea000383ffff */
.L_x_95:
[----:B0-----:R0:W1:Y:S02]  /*127c0*/  SYNCS.PHASECHK.TRANS64.TRYWAIT P1, [R3+URZ+0x38840], R2 ;  /* 0x03884002030075a7 */ /* 0x001064000802017f */
[----:B-1----:R-:W-:Y:S05]  /*127d0*/  @!P1 NANOSLEEP.SYNCS 0x989680 ;  /* 0x009896800000995d */ /* 0x002fea0003900000 */
[----:B------:R-:W1:Y:S02]  /*127e0*/  @!P1 SYNCS.PHASECHK.TRANS64 P1, [R3+URZ+0x38840], R2 ;  /* 0x03884002030095a7 */ /* 0x000e64000802007f */
[----:B-1----:R-:W-:Y:S05]  /*127f0*/  @!P1 BRA `(.L_x_95) ;  /* 0xfffffffc00f09947 */ /* 0x002fea000383ffff */
[----:B------:R-:W-:Y:S05]  /*12800*/  BRA `(.L_x_207) ;  /* 0xffffffc800047947 */ /* 0x000fea000383ffff */
.L_x_97:
[----:B-1----:R1:W2:Y:S02]  /*12810*/  SYNCS.PHASECHK.TRANS64.TRYWAIT P1, [R25+URZ+0x38840], R0 ;  /* 0x03884000190075a7 */ /* 0x0022a4000802017f */
[----:B--2---:R-:W-:Y:S05]  /*12820*/  @!P1 NANOSLEEP.SYNCS 0x989680 ;  /* 0x009896800000995d */ /* 0x004fea0003900000 */
[----:B------:R-:W2:Y:S02]  /*12830*/  @!P1 SYNCS.PHASECHK.TRANS64 P1, [R25+URZ+0x38840], R0 ;  /* 0x03884000190095a7 */ /* 0x000ea4000802007f */
[----:B--2---:R-:W-:Y:S05]  /*12840*/  @!P1 BRA `(.L_x_97) ;  /* 0xfffffffc00f09947 */ /* 0x004fea000383ffff */
[----:B------:R-:W-:Y:S05]  /*12850*/  BRA `(.L_x_208) ;  /* 0xffffffc800107947 */ /* 0x000fea000383ffff */
.L_x_99:
[----:B--2---:R2:W3:Y:S02]  /*12860*/  SYNCS.PHASECHK.TRANS64.TRYWAIT P1, [R3+URZ+0x38860], R2 ;  /* 0x03886002030075a7 */ /* 0x0044e4000802017f */
[----:B---3--:R-:W-:Y:S05]  /*12870*/  @!P1 NANOSLEEP.SYNCS 0x989680 ;  /* 0x009896800000995d */ /* 0x008fea0003900000 */
[----:B------:R-:W3:Y:S02]  /*12880*/  @!P1 SYNCS.PHASECHK.TRANS64 P1, [R3+URZ+0x38860], R2 ;  /* 0x03886002030095a7 */ /* 0x000ee4000802007f */
[----:B---3--:R-:W-:Y:S05]  /*12890*/  @!P1 BRA `(.L_x_99) ;  /* 0xfffffffc00f09947 */ /* 0x008fea000383ffff */
[----:B------:R-:W-:Y:S05]  /*128a0*/  BRA `(.L_x_209) ;  /* 0xffffffc8000c7947 */ /* 0x000fea000383ffff */
.L_x_101:
[----:B---3--:R3:W4:Y:S02]  /*128b0*/  SYNCS.PHASECHK.TRANS64.TRYWAIT P1, [R25+URZ+0x38860], R0 ;  /* 0x03886000190075a7 */ /* 0x008724000802017f */
[----:B----4-:R-:W-:Y:S05]  /*128c0*/  @!P1 NANOSLEEP.SYNCS 0x989680 ;  /* 0x009896800000995d */ /* 0x010fea0003900000 */
[----:B------:R-:W4:Y:S02]  /*128d0*/  @!P1 SYNCS.PHASECHK.TRANS64 P1, [R25+URZ+0x38860], R0 ;  /* 0x03886000190095a7 */ /* 0x000f24000802007f */
[----:B----4-:R-:W-:Y:S05]  /*128e0*/  @!P1 BRA `(.L_x_101) ;  /* 0xfffffffc00f09947 */ /* 0x010fea000383ffff */
[----:B------:R-:W-:Y:S05]  /*128f0*/  BRA `(.L_x_210) ;  /* 0xffffffc800087947 */ /* 0x000fea000383ffff */
.L_x_103:
[----:B----4-:R4:W0:Y:S02]  /*12900*/  SYNCS.PHASECHK.TRANS64.TRYWAIT P1, [R3+URZ+0x38880], R2 ;  /* 0x03888002030075a7 */ /* 0x010824000802017f */
[----:B0-----:R-:W-:Y:S05]  /*12910*/  @!P1 NANOSLEEP.SYNCS 0x989680 ;  /* 0x009896800000995d */ /* 0x001fea0003900000 */
[----:B------:R-:W0:Y:S02]  /*12920*/  @!P1 SYNCS.PHASECHK.TRANS64 P1, [R3+URZ+0x38880], R2 ;  /* 0x03888002030095a7 */ /* 0x000e24000802007f */
[----:B0-----:R-:W-:Y:S05]  /*12930*/  @!P1 BRA `(.L_x_103) ;  /* 0xfffffffc00f09947 */ /* 0x001fea000383ffff */
[----:B------:R-:W-:Y:S05]  /*12940*/  BRA `(.L_x_211) ;  /* 0xffffffc800047947 */ /* 0x000fea000383ffff */
.L_x_212:
[----:B------:R-:W-:-:S00]  /*12950*/  BRA `(.L_x_212) ;  /* 0xfffffffc00fc7947 */ /* 0x000fc0000383ffff */
[----:B------:R-:W-:-:S00]  /*12960*/  NOP ;  /* 0x0000000000007918 */ /* 0x000fc00000000000 */
        /* <DEDUP_REMOVED lines=9> */
.L_x_15825:


//--------------------- .text._ZN7cutlass13device_kernelIN5flash11enable_sm90INS1_16FlashAttnFwdSm90INS1_25CollectiveMainloopFwdSm90ILi2EN4cute5tupleIJNS5_1CILi1EEES8_S8_EEENS6_IJNS7_ILi128EEESA_NS7_ILi256EEEEEELi256ENS_12float_e4m3_tEfNS_4arch4Sm90ELb0ELb0ELb1ELb1ELb1ELb0ELb0ELb1ELb0ELb1ELb0ELb0EEENS1_21CollectiveEpilogueFwdINS6_IJSA_SB_SA_EEES9_NS_10bfloat16_tESF_Li256ELb1ELb1ELb0ELb1EEENS1_36VarlenDynamicPersistentTileSchedulerILi128ELi128ELi256ELi128ELb0ELb1ELb1ELb0ELb1ELb1EEEEEEEEEvNT_6ParamsE --------------------------
	.section	.text._ZN7cutlass13device_kernelIN5flash11enable_sm90INS1_16FlashAttnFwdSm90INS1_25CollectiveMainloopFwdSm90ILi2EN4cute5tupleIJNS5_1CILi1EEES8_S8_EEENS6_IJNS7_ILi128EEESA_NS7_ILi256EEEEEELi256ENS_12float_e4m3_tEfNS_4arch4Sm90ELb0ELb0ELb1ELb1ELb1ELb0ELb0ELb1ELb0ELb1ELb0ELb0EEENS1_21CollectiveEpilogueFwdINS6_IJSA_SB_SA_EEES9_NS_10bfloat16_tESF_Li256ELb1ELb1ELb0ELb1EEENS1_36VarlenDynamicPersistentTileSchedulerILi128ELi128ELi256ELi128ELb0ELb1ELb1ELb0ELb1ELb1EEEEEEEEEvNT_6ParamsE,"ax",@progbits
	.align	128
.text._ZN7cutlass13device_kernelIN5flash11enable_sm90INS1_16FlashAttnFwdSm90INS1_25CollectiveMainloopFwdSm90ILi2EN4cute5tupleIJNS5_1CILi1EEES8_S8_EEENS6_IJNS7_ILi128EEESA_NS7_ILi256EEEEEELi256ENS_12float_e4m3_tEfNS_4arch4Sm90ELb0ELb0ELb1ELb1ELb1ELb0ELb0ELb1ELb0ELb1ELb0ELb0EEENS1_21CollectiveEpilogueFwdINS6_IJSA_SB_SA_EEES9_NS_10bfloat16_tESF_Li256ELb1ELb1ELb0ELb1EEENS1_36VarlenDynamicPersistentTileSchedulerILi128ELi128ELi256ELi128ELb0ELb1ELb1ELb0ELb1ELb1EEEEEEEEEvNT_6ParamsE:
        .type           _ZN7cutlass13device_kernelIN5flash11enable_sm90INS1_16FlashAttnFwdSm90INS1_25CollectiveMainloopFwdSm90ILi2EN4cute5tupleIJNS5_1CILi1EEES8_S8_EEENS6_IJNS7_ILi128EEESA_NS7_ILi256EEEEEELi256ENS_12float_e4m3_tEfNS_4arch4Sm90ELb0ELb0ELb1ELb1ELb1ELb0ELb0ELb1ELb0ELb1ELb0ELb0EEENS1_21CollectiveEpilogueFwdINS6_IJSA_SB_SA_EEES9_NS_10bfloat16_tESF_Li256ELb1ELb1ELb0ELb1EEENS1_36VarlenDynamicPersistentTileSchedulerILi128ELi128ELi256ELi128ELb0ELb1ELb1ELb0ELb1ELb1EEEEEEEEEvNT_6ParamsE,@function
        .size           _ZN7cutlass13device_kernelIN5flash11enable_sm90INS1_16FlashAttnFwdSm90INS1_25CollectiveMainloopFwdSm90ILi2EN4cute5tupleIJNS5_1CILi1EEES8_S8_EEENS6_IJNS7_ILi128EEESA_NS7_ILi256EEEEEELi256ENS_12float_e4m3_tEfNS_4arch4Sm90ELb0ELb0ELb1ELb1ELb1ELb0ELb0ELb1ELb0ELb1ELb0ELb0EEENS1_21CollectiveEpilogueFwdINS6_IJSA_SB_SA_EEES9_NS_10bfloat16_tESF_Li256ELb1ELb1ELb0ELb1EEENS1_36VarlenDynamicPersistentTileSchedulerILi128ELi128ELi256ELi128ELb0ELb1ELb1ELb0ELb1ELb1EEEEEEEEEvNT_6ParamsE,(.L_x_15826 - _ZN7cutlass13device_kernelIN5flash11enable_sm90INS1_16FlashAttnFwdSm90INS1_25CollectiveMainloopFwdSm90ILi2EN4cute5tupleIJNS5_1CILi1EEES8_S8_EEENS6_IJNS7_ILi128EEESA_NS7_ILi256EEEEEELi256ENS_12float_e4m3_tEfNS_4arch4Sm90ELb0ELb0ELb1ELb1ELb1ELb0ELb0ELb1ELb0ELb1ELb0ELb0EEENS1_21CollectiveEpilogueFwdINS6_IJSA_SB_SA_EEES9_NS_10bfloat16_tESF_Li256ELb1ELb1ELb0ELb1EEENS1_36VarlenDynamicPersistentTileSchedulerILi128ELi128ELi256ELi128ELb0ELb1ELb1ELb0ELb1ELb1EEEEEEEEEvNT_6ParamsE)
        .other          _ZN7cutlass13device_kernelIN5flash11enable_sm90INS1_16FlashAttnFwdSm90INS1_25CollectiveMainloopFwdSm90ILi2EN4cute5tupleIJNS5_1CILi1EEES8_S8_EEENS6_IJNS7_ILi128EEESA_NS7_ILi256EEEEEELi256ENS_12float_e4m3_tEfNS_4arch4Sm90ELb0ELb0ELb1ELb1ELb1ELb0ELb0ELb1ELb0ELb1ELb0ELb0EEENS1_21CollectiveEpilogueFwdINS6_IJSA_SB_SA_EEES9_NS_10bfloat16_tESF_Li256ELb1ELb1ELb0ELb1EEENS1_36VarlenDynamicPersistentTileSchedulerILi128ELi128ELi256ELi128ELb0ELb1ELb1ELb0ELb1ELb1EEEEEEEEEvNT_6ParamsE,@"STO_CUDA_ENTRY STV_DEFAULT"
_ZN7cutlass13device_kernelIN5flash11enable_sm90INS1_16FlashAttnFwdSm90INS1_25CollectiveMainloopFwdSm90ILi2EN4cute5tupleIJNS5_1CILi1EEES8_S8_EEENS6_IJNS7_ILi128EEESA_NS7_ILi256EEEEEELi256ENS_12float_e4m3_tEfNS_4arch4Sm90ELb0ELb0ELb1ELb1ELb1ELb0ELb0ELb1ELb0ELb1ELb0ELb0EEENS1_21CollectiveEpilogueFwdINS6_IJSA_SB_SA_EEES9_NS_10bfloat16_tESF_Li256ELb1ELb1ELb0ELb1EEENS1_36VarlenDynamicPersistentTileSchedulerILi128ELi128ELi256ELi128ELb0ELb1ELb1ELb0ELb1ELb1EEEEEEEEEvNT_6ParamsE:
        /* <DEDUP_REMOVED lines=9> */
[----:B------:R1:W2:Y:S01]  /*0090*/  SHFL.IDX PT, R4, R3, RZ, 0x1f ;  /* 0x00001fff03047589 */ /* 0x0002a200000e0000 */
        /* <DEDUP_REMOVED lines=14> */
[----:B------:R1:W0:Y:S06]  /*0180*/  @!UP0 SYNCS.EXCH.64 URZ, [UR8+0x38800], UR4 ;  /* 0x03880004083f85b2 */ /* 0x00022c0008000100 */
[----:B------:R1:W3:Y:S02]  /*0190*/  @!UP1 SYNCS.EXCH.64 URZ, [UR8+0x38820], UR6 ;  /* 0x03882006083f95b2 */ /* 0x0002e40008000100 */
[----:B-12---:R-:W-:Y:S05]  /*01a0*/  @P1 BRA `(.L_x_213) ;  /* 0x0000000000481947 */ /* 0x006fea0003800000 */
[----:B------:R-:W1:Y:S01]  /*01b0*/  S2UR UR5, SR_CgaCtaId ;  /* 0x00000000000579c3 */ /* 0x000e620000008800 */
[----:B------:R-:W-:Y:S01]  /*01c0*/  UMOV UR4, 0x400 ;  /* 0x0000040000047882 */ /* 0x000fe20000000000 */
[----:B------:R-:W-:Y:S01]  /*01d0*/  UMOV UR6, 0x80 ;  /* 0x0000008000067882 */ /* 0x000fe20000000000 */
[----:B------:R-:W-:Y:S01]  /*01e0*/  UMOV UR7, 0x100 ;  /* 0x0000010000077882 */ /* 0x000fe20000000000 */
[----:B------:R-:W-:Y:S01]  /*01f0*/  ELECT P0, URZ, PT ;  /* 0x00000000003f782f */ /* 0x000fe20003800000 */
[----:B-1----:R-:W-:Y:S02]  /*0200*/  ULEA UR8, UR5, UR4, 0x18 ;  /* 0x0000000405087291 */ /* 0x002fe4000f8ec03f */
[----:B------:R-:W-:-:S04]  /*0210*/  UIADD3 UR4, -UR6, 0x100000, URZ ;  /* 0x0010000006047890 */ /* 0x000fc8000fffe13f */
[----:B------:R-:W-:Y:S02]  /*0220*/  USHF.L.U32 UR5, UR4, 0xb, URZ ;  /* 0x0000000b04057899 */ /* 0x000fe4000800063f */
[----:B------:R-:W-:Y:S02]  /*0230*/  USHF.L.U32 UR4, UR4, 0x1, URZ ;  /* 0x0000000104047899 */ /* 0x000fe4000800063f */
[----:B------:R-:W-:-:S04]  /*0240*/  UIADD3 UR6, -UR7, 0x100000, URZ ;  /* 0x0010000007067890 */ /* 0x000fc8000fffe13f */
[----:B------:R-:W-:Y:S02]  /*0250*/  USHF.L.U32 UR7, UR6, 0xb, URZ ;  /* 0x0000000b06077899 */ /* 0x000fe4000800063f */
[----:B------:R-:W-:Y:S01]  /*0260*/  USHF.L.U32 UR6, UR6, 0x1, URZ ;  /* 0x0000000106067899 */ /* 0x000fe2000800063f */
[----:B------:R-:W1:Y:S03]  /*0270*/  FENCE.VIEW.ASYNC.S ;  /* 0x00000000000073c6 */ /* 0x000e660000000000 */
[----:B-1----:R1:W2:Y:S08]  /*0280*/  SYNCS.EXCH.64 URZ, [UR8+0x38830], UR4 ;  /* 0x03883004083f75b2 */ /* 0x0022b00008000100 */
[----:B------:R1:W4:Y:S01]  /*0290*/  SYNCS.EXCH.64 URZ, [UR8+0x38840], UR6 ;  /* 0x03884006083f75b2 */ /* 0x0003220008000100 */
[----:B------:R1:W0:Y:S01]  /*02a0*/  SYNCS.EXCH.64 URZ, [UR8+0x38838], UR4 ;  /* 0x03883804083f75b2 */ /* 0x0002220008000100 */
[----:B------:R1:W0:Y:S01]  /*02b0*/  SYNCS.EXCH.64 URZ, [UR8+0x38848], UR6 ;  /* 0x03884806083f75b2 */ /* 0x0002220008000100 */
[----:B------:R-:W-:Y:S01]  /*02c0*/  NOP ;  /* 0x0000000000007918 */ /* 0x000fe20000000000 */
.L_x_213:
[----:B------:R-:W5:Y:S01]  /*02d0*/  SHFL.IDX PT, R2, R0, RZ, 0x1f ;  /* 0x00001fff00027589 */ /* 0x000f6200000e0000 */
[----:B------:R-:W-:Y:S01]  /*02e0*/  NOP ;  /* 0x0000000000007918 */ /* 0x000fe20000000000 */
[----:B-----5:R-:W-:-:S13]  /*02f0*/  ISETP.NE.AND P0, PT, R2, RZ, PT ;  /* 0x000000ff0200720c */ /* 0x020fda0003f05270 */
[----:B------:R-:W-:Y:S05]  /*0300*/  @P0 BRA `(.L_x_214) ;  /* 0x0000000000480947 */ /* 0x000fea0003800000 */
[----:B-1----:R-:W1:Y:S01]  /*0310*/  S2UR UR5, SR_CgaCtaId ;  /* 0x00000000000579c3 */ /* 0x002e620000008800 */
        /* <DEDUP_REMOVED lines=12> */
[----:B-1----:R1:W0:Y:S08]  /*03e0*/  SYNCS.EXCH.64 URZ, [UR8+0x38850], UR4 ;  /* 0x03885004083f75b2 */ /* 0x0022300008000100 */
[----:B------:R1:W0:Y:S01]  /*03f0*/  SYNCS.EXCH.64 URZ, [UR8+0x38860], UR6 ;  /* 0x03886006083f75b2 */ /* 0x0002220008000100 */
[----:B------:R1:W0:Y:S01]  /*0400*/  SYNCS.EXCH.64 URZ, [UR8+0x38858], UR4 ;  /* 0x03885804083f75b2 */ /* 0x0002220008000100 */
[----:B------:R1:W0:Y:S01]  /*0410*/  SYNCS.EXCH.64 URZ, [UR8+0x38868], UR6 ;  /* 0x03886806083f75b2 */ /* 0x0002220008000100 */
[----:B------:R-:W-:Y:S01]  /*0420*/  NOP ;  /* 0x0000000000007918 */ /* 0x000fe20000000000 */
.L_x_214:
[----:B------:R-:W5:Y:S01]  /*0430*/  SHFL.IDX PT, R2, R0, RZ, 0x1f ;  /* 0x00001fff00027589 */ /* 0x000f6200000e0000 */
[----:B------:R-:W-:Y:S01]  /*0440*/  NOP ;  /* 0x0000000000007918 */ /* 0x000fe20000000000 */
[----:B-----5:R-:W-:-:S13]  /*0450*/  ISETP.NE.AND P0, PT, R2, RZ, PT ;  /* 0x000000ff0200720c */ /* 0x020fda0003f05270 */
[----:B------:R-:W-:Y:S05]  /*0460*/  @P0 BRA `(.L_x_215) ;  /* 0x0000000000380947 */ /* 0x000fea0003800000 */
[----:B-1----:R-:W1:Y:S01]  /*0470*/  S2UR UR5, SR_CgaCtaId ;  /* 0x00000000000579c3 */ /* 0x002e620000008800 */
[----:B------:R-:W-:Y:S01]  /*0480*/  UMOV UR4, 0x400 ;  /* 0x0000040000047882 */ /* 0x000fe20000000000 */
[----:B------:R-:W-:Y:S01]  /*0490*/  UMOV UR7, 0x80 ;  /* 0x0000008000077882 */ /* 0x000fe20000000000 */
[----:B------:R-:W-:Y:S01]  /*04a0*/  ELECT P0, URZ, PT ;  /* 0x00000000003f782f */ /* 0x000fe20003800000 */
[----:B-1----:R-:W-:Y:S02]  /*04b0*/  ULEA UR6, UR5, UR4, 0x18 ;  /* 0x0000000405067291 */ /* 0x002fe4000f8ec03f */
[----:B------:R-:W-:-:S04]  /*04c0*/  UIADD3 UR4, -UR7, 0x100000, URZ ;  /* 0x0010000007047890 */ /* 0x000fc8000fffe13f */
[----:B------:R-:W-:Y:S02]  /*04d0*/  USHF.L.U32 UR5, UR4, 0xb, URZ ;  /* 0x0000000b04057899 */ /* 0x000fe4000800063f */
[----:B------:R-:W-:Y:S01]  /*04e0*/  USHF.L.U32 UR4, UR4, 0x1, URZ ;  /* 0x0000000104047899 */ /* 0x000fe2000800063f */
[----:B------:R-:W1:Y:S11]  /*04f0*/  FENCE.VIEW.ASYNC.S ;  /* 0x00000000000073c6 */ /* 0x000e760000000000 */
[----:B-1----:R1:W0:Y:S01]  /*0500*/  SYNCS.EXCH.64 URZ, [UR6+0x38870], UR4 ;  /* 0x03887004063f75b2 */ /* 0x0022220008000100 */
[----:B------:R1:W0:Y:S01]  /*0510*/  SYNCS.EXCH.64 URZ, [UR6+0x38880], UR4 ;  /* 0x03888004063f75b2 */ /* 0x0002220008000100 */
[----:B------:R1:W0:Y:S01]  /*0520*/  SYNCS.EXCH.64 URZ, [UR6+0x38878], UR4 ;  /* 0x03887804063f75b2 */ /* 0x0002220008000100 */
[----:B------:R1:W0:Y:S01]  /*0530*/  SYNCS.EXCH.64 URZ, [UR6+0x38888], UR4 ;  /* 0x03888804063f75b2 */ /* 0x0002220008000100 */
[----:B------:R-:W-:Y:S01]  /*0540*/  NOP ;  /* 0x0000000000007918 */ /* 0x000fe20000000000 */
.L_x_215:
        /* <DEDUP_REMOVED lines=22> */
.L_x_216:
[----:B------:R-:W5:Y:S01]  /*06b0*/  SHFL.IDX PT, R3, R0, RZ, 0x1f ;  /* 0x00001fff00037589 */ /* 0x000f6200000e0000 */
[----:B------:R-:W-:Y:S01]  /*06c0*/  R2UR UR9, R4 ;  /* 0x00000000040972ca */ /* 0x000fe200000e0000 */
[----:B------:R-:W-:Y:S01]  /*06d0*/  NOP ;  /* 0x0000000000007918 */ /* 0x000fe20000000000 */
[----:B------:R-:W0:Y:S01]  /*06e0*/  S2R R2, SR_CgaCtaId ;  /* 0x0000000000027919 */ /* 0x000e220000008800 */
[----:B-----5:R-:W-:-:S13]  /*06f0*/  ISETP.NE.AND P0, PT, R3, RZ, PT ;  /* 0x000000ff0300720c */ /* 0x020fda0003f05270 */
[----:B0-----:R-:W-:Y:S05]  /*0700*/  @P0 BRA `(.L_x_217) ;  /* 0x0000000000480947 */ /* 0x001fea0003800000 */
[----:B-1----:R-:W0:Y:S01]  /*0710*/  S2UR UR5, SR_CgaCtaId ;  /* 0x00000000000579c3 */ /* 0x002e220000008800 */
        /* <DEDUP_REMOVED lines=13> */
[----:B------:R0:W0:Y:S01]  /*07f0*/  SYNCS.EXCH.64 URZ, [UR8+0x388c0], UR6 ;  /* 0x0388c006083f75b2 */ /* 0x0000220008000100 */
[----:B------:R0:W0:Y:S01]  /*0800*/  SYNCS.EXCH.64 URZ, [UR8+0x388b8], UR4 ;  /* 0x0388b804083f75b2 */ /* 0x0000220008000100 */
[----:B------:R0:W0:Y:S01]  /*0810*/  SYNCS.EXCH.64 URZ, [UR8+0x388c8], UR6 ;  /* 0x0388c806083f75b2 */ /* 0x0000220008000100 */
[----:B------:R-:W-:Y:S01]  /*0820*/  NOP ;  /* 0x0000000000007918 */ /* 0x000fe20000000000 */
.L_x_217:
        /* <DEDUP_REMOVED lines=8> */
.L_x_219:
[----:B------:R-:W-:-:S08]  /*08b0*/  NOP ;  /* 0x0000000000007918 */ /* 0x000fd00000000000 */
[----:B------:R-:W0:Y:S02]  /*08c0*/  USETMAXREG.TRY_ALLOC.CTAPOOL UP0, 0xe8 ;  /* 0x000000e8000079c8 */ /* 0x000e240008000600 */
[----:B0-----:R-:W-:-:S13]  /*08d0*/  PLOP3.LUT P0, PT, PT, PT, UP0, 0x80, 0x0 ;  /* 0x000000000000781c */ /* 0x001fda0003f0f008 */
[----:B------:R-:W-:Y:S05]  /*08e0*/  @!P0 BRA `(.L_x_219) ;  /* 0xfffffffc00f08947 */ /* 0x000fea000383ffff */
[----:B------:R-:W0:Y:S01]  /*08f0*/  S2R R0, SR_TID.X ;  /* 0x0000000000007919 */ /* 0x000e220000002100 */
[----:B------:R-:W1:Y:S01]  /*0900*/  S2UR UR5, SR_CgaCtaId ;  /* 0x00000000000579c3 */ /* 0x000e620000008800 */
[----:B------:R-:W-:-:S07]  /*0910*/  UMOV UR4, 0x400 ;  /* 0x0000040000047882 */ /* 0x000fce0000000000 */
[----:B------:R-:W-:Y:S06]  /*0920*/  BAR.ARV 0x8, 0x180 ;  /* 0x0206000000007b1d */ /* 0x000fec0000002000 */
[----:B-1----:R-:W-:Y:S01]  /*0930*/  ULEA UR4, UR5, UR4, 0x18 ;  /* 0x0000000405047291 */ /* 0x002fe2000f8ec03f */
[----:B0-----:R-:W-:-:S04]  /*0940*/  SHF.R.U32.HI R0, RZ, 0x7, R0 ;  /* 0x00000007ff007819 */ /* 0x001fc80000011600 */
[----:B------:R-:W-:-:S13]  /*0950*/  ISETP.NE.AND P0, PT, R0, 0x1, PT ;  /* 0x000000010000780c */ /* 0x000fda0003f05270 */
[----:B------:R-:W-:Y:S08]  /*0960*/  @!P0 BAR.ARV 0x9, 0x100 ;  /* 0x0244000000008b1d */ /* 0x000ff00000002000 */
[----:B------:R-:W-:Y:S06]  /*0970*/  BAR.SYNC.DEFER_BLOCKING 0x5, 0x180 ;  /* 0x0146000000007b1d */ /* 0x000fec0000010000 */
[----:B------:R-:W0:Y:S01]  /*0980*/  LDS.128 R44, [UR4+0x388d0] ;  /* 0x0388d004ff2c7984 */ /* 0x000e220008000c00 */
[----:B------:R-:W-:Y:S01]  /*0990*/  ULDC UR4, c[0x0][0xc3c] ;  /* 0x00030f0000047ab9 */ /* 0x000fe20000000800 */
[----:B------:R-:W-:Y:S06]  /*09a0*/  BAR.ARV 0x4, 0x180 ;  /* 0x0106000000007b1d */ /* 0x000fec0000002000 */
[----:B0-----:R-:W-:-:S13]  /*09b0*/  ISETP.GE.AND P0, PT, R47, UR4, PT ;  /* 0x000000042f007c0c */ /* 0x001fda000bf06270 */
[----:B------:R-:W-:Y:S05]  /*09c0*/  @P0 EXIT ;  /* 0x000000000000094d */ /* 0x000fea0003800000 */
[----:B------:R-:W0:Y:S01]  /*09d0*/  S2R R0, SR_TID.X ;  /* 0x0000000000007919 */ /* 0x000e220000002100 */
[----:B------:R-:W-:Y:S01]  /*09e0*/  R2UR UR5, R45 ;  /* 0x000000002d0572ca */ /* 0x000fe200000e0000 */
[----:B------:R-:W-:Y:S01]  /*09f0*/  ULOP3.LUT UR44, UR37, 0x1, URZ, 0xfc, !UPT ;  /* 0x00000001252c7892 */ /* 0x000fe2000f8efc3f */
[----:B------:R-:W-:Y:S01]  /*0a00*/  R2UR UR45, R46 ;  /* 0x000000002e2d72ca */ /* 0x000fe200000e0000 */
[----:B------:R-:W-:Y:S01]  /*0a10*/  UMOV UR43, URZ ;  /* 0x0000003f002b7c82 */ /* 0x000fe20008000000 */
[----:B------:R-:W-:Y:S01]  /*0a20*/  UMOV UR42, URZ ;  /* 0x0000003f002a7c82 */ /* 0x000fe20008000000 */
[----:B------:R-:W-:Y:S01]  /*0a30*/  UMOV UR36, URZ ;  /* 0x0000003f00247c82 */ /* 0x000fe20008000000 */
[----:B0-----:R-:W-:-:S05]  /*0a40*/  VIADD R225, R0, 0xffffff80 ;  /* 0xffffff8000e17836 */ /* 0x001fca0000000000 */
[----:B------:R-:W-:-:S04]  /*0a50*/  SHF.R.S32.HI R0, RZ, 0x1f, R225 ;  /* 0x0000001fff007819 */ /* 0x000fc800000114e1 */
[CC--:B------:R-:W-:Y:S02]  /*0a60*/  LEA.HI R3, R0.reuse, R225.reuse, RZ, 0x7 ;  /* 0x000000e100037211 */ /* 0x0c0fe400078f38ff */
[-C--:B------:R-:W-:Y:S02]  /*0a70*/  LEA.HI R4, R0, R225.reuse, RZ, 0x5 ;  /* 0x000000e100047211 */ /* 0x080fe400078f28ff */
[----:B------:R-:W-:Y:S02]  /*0a80*/  LOP3.LUT R2, R3, 0xffffff80, RZ, 0xc0, !PT ;  /* 0xffffff8003027812 */ /* 0x000fe400078ec0ff */
[----:B------:R-:W-:Y:S01]  /*0a90*/  SHF.R.S32.HI R216, RZ, 0x7, R3 ;  /* 0x00000007ffd87819 */ /* 0x000fe20000011403 */
[----:B------:R-:W-:Y:S02]  /*0aa0*/  IMAD.SHL.U32 R6, R4, 0x20, RZ ;  /* 0x0000002004067824 */ /* 0x000fe400078e00ff */
[----:B------:R-:W-:Y:S01]  /*0ab0*/  IMAD.IADD R23, R225, 0x1, -R2 ;  /* 0x00000001e1177824 */ /* 0x000fe200078e0a02 */
[----:B------:R-:W-:-:S02]  /*0ac0*/  LEA.HI R2, R0, R225, RZ, 0x4 ;  /* 0x000000e100027211 */ /* 0x000fc400078f20ff */
[----:B------:R-:W-:Y:S02]  /*0ad0*/  LOP3.LUT R7, R6, 0xfffffc00, RZ, 0xc0, !PT ;  /* 0xfffffc0006077812 */ /* 0x000fe400078ec0ff */
[----:B------:R-:W-:Y:S02]  /*0ae0*/  SHF.R.S32.HI R8, RZ, 0x1f, R23 ;  /* 0x0000001fff087819 */ /* 0x000fe40000011417 */
[----:B------:R-:W-:Y:S02]  /*0af0*/  SHF.R.S32.HI R5, RZ, 0x4, R2 ;  /* 0x00000004ff057819 */ /* 0x000fe40000011402 */
[----:B------:R-:W-:Y:S02]  /*0b00*/  LEA.HI R9, R8, R23, RZ, 0x2 ;  /* 0x0000001708097211 */ /* 0x000fe400078f10ff */
[C---:B------:R-:W-:Y:S02]  /*0b10*/  LOP3.LUT R4, R2.reuse, 0x3fffff0, RZ, 0xc0, !PT ;  /* 0x03fffff002047812 */ /* 0x040fe400078ec0ff */
[----:B------:R-:W-:-:S02]  /*0b20*/  LEA.HI R2, R2, R5, RZ, 0x1 ;  /* 0x0000000502027211 */ /* 0x000fc400078f08ff */
[-C--:B------:R-:W-:Y:S01]  /*0b30*/  LEA.HI R6, R0, R225.reuse, RZ, 0x2 ;  /* 0x000000e100067211 */ /* 0x080fe200078f10ff */
[----:B------:R-:W-:Y:S01]  /*0b40*/  IMAD.IADD R4, R225, 0x1, -R4 ;  /* 0x00000001e1047824 */ /* 0x000fe200078e0a04 */
[--C-:B------:R-:W-:Y:S02]  /*0b50*/  SHF.R.S32.HI R10, RZ, 0x2, R9.reuse ;  /* 0x00000002ff0a7819 */ /* 0x100fe40000011409 */
[----:B------:R-:W-:Y:S01]  /*0b60*/  SHF.R.S32.HI R11, RZ, 0x1f, R9 ;  /* 0x0000001fff0b7819 */ /* 0x000fe20000011409 */
[----:B------:R-:W-:Y:S01]  /*0b70*/  IMAD R7, R4, 0x40, R7 ;  /* 0x0000004004077824 */ /* 0x000fe200078e0207 */
[----:B------:R-:W-:Y:S02]  /*0b80*/  LOP3.LUT R2, R2, 0x1ffffffe, RZ, 0xc0, !PT ;  /* 0x1ffffffe02027812 */ /* 0x000fe400078ec0ff */
[----:B------:R-:W-:Y:S02]  /*0b90*/  LOP3.LUT R6, R6, 0xfffffffc, RZ, 0xc0, !PT ;  /* 0xfffffffc06067812 */ /* 0x000fe400078ec0ff */
[----:B------:R-:W-:Y:S01]  /*0ba0*/  LEA.HI R0, R0, R225, RZ, 0x3 ;  /* 0x000000e100007211 */ /* 0x000fe200078f18ff */
[----:B------:R-:W-:Y:S01]  /*0bb0*/  IMAD.IADD R220, R5, 0x1, -R2 ;  /* 0x0000000105dc7824 */ /* 0x000fe200078e0a02 */
[----:B------:R-:W-:Y:S01]  /*0bc0*/  LEA.HI R11, R11, R10, RZ, 0x3 ;  /* 0x0000000a0b0b7211 */ /* 0x000fe200078f18ff */
[----:B------:R-:W-:Y:S01]  /*0bd0*/  IMAD.IADD R6, R225, 0x1, -R6 ;  /* 0x00000001e1067824 */ /* 0x000fe200078e0a06 */
[----:B------:R-:W-:Y:S01]  /*0be0*/  LOP3.LUT R2, R0, 0xfffffff8, RZ, 0xc0, !PT ;  /* 0xfffffff800027812 */ /* 0x000fe200078ec0ff */
[----:B------:R-:W-:Y:S01]  /*0bf0*/  IMAD R220, R220, 0x8, R7 ;  /* 0x00000008dcdc7824 */ /* 0x000fe200078e0207 */
[----:B------:R-:W-:-:S02]  /*0c00*/  LOP3.LUT R11, R11, 0xfffffff8, RZ, 0xc0, !PT ;  /* 0xfffffff80b0b7812 */ /* 0x000fc400078ec0ff */
[----:B------:R-:W-:Y:S01]  /*0c10*/  LEA.HI R8, R8, R23, RZ, 0x5 ;  /* 0x0000001708087211 */ /* 0x000fe200078f28ff */
[----:B------:R-:W-:Y:S01]  /*0c20*/  IMAD.IADD R19, R225, 0x1, -R2 ;  /* 0x00000001e1137824 */ /* 0x000fe200078e0a02 */
[----:B------:R-:W-:Y:S01]  /*0c30*/  LEA.HI R3, R3, R216, RZ, 0x1 ;  /* 0x000000d803037211 */ /* 0x000fe200078f08ff */
[----:B------:R-:W-:Y:S01]  /*0c40*/  IMAD.IADD R11, R10, 0x1, -R11 ;  /* 0x000000010a0b7824 */ /* 0x000fe200078e0a0b */
[----:B------:R-:W-:Y:S01]  /*0c50*/  SHF.R.S32.HI R8, RZ, 0x5, R8 ;  /* 0x00000005ff087819 */ /* 0x000fe20000011408 */
[----:B------:R-:W-:Y:S01]  /*0c60*/  IMAD.SHL.U32 R2, R19, 0x8, RZ ;  /* 0x0000000813027824 */ /* 0x000fe200078e00ff */
[----:B------:R-:W-:Y:S02]  /*0c70*/  LEA.HI R4, R6, R6, RZ, 0x1 ;  /* 0x0000000606047211 */ /* 0x000fe400078f08ff */
[----:B------:R-:W-:Y:S01]  /*0c80*/  LOP3.LUT R3, R3, 0x3fffffe, RZ, 0xc0, !PT ;  /* 0x03fffffe03037812 */ /* 0x000fe200078ec0ff */
[----:B------:R-:W-:Y:S01]  /*0c90*/  IMAD R8, R8, 0x10, R11 ;  /* 0x0000001008087824 */ /* 0x000fe200078e020b */
[----:B------:R-:W-:Y:S01]  /*0ca0*/  LOP3.LUT R5, R4, 0x1ffffffe, RZ, 0xc0, !PT ;  /* 0x1ffffffe04057812 */ /* 0x000fe200078ec0ff */
[----:B------:R-:W-:Y:S01]  /*0cb0*/  VIADD R17, R2, 0x40 ;  /* 0x0000004002117836 */ /* 0x000fe20000000000 */
[----:B------:R-:W-:Y:S01]  /*0cc0*/  LOP3.LUT R218, R9, 0x7ffffffc, RZ, 0xc0, !PT ;  /* 0x7ffffffc09da7812 */ /* 0x000fe200078ec0ff */
[----:B------:R-:W-:Y:S01]  /*0cd0*/  IMAD.IADD R3, R216, 0x1, -R3 ;  /* 0x00000001d8037824 */ /* 0x000fe200078e0a03 */
[----:B------:R-:W-:Y:S01]  /*0ce0*/  SHF.R.S32.HI R22, RZ, 0x3, R0 ;  /* 0x00000003ff167819 */ /* 0x000fe20000011400 */
[C---:B------:R-:W-:Y:S01]  /*0cf0*/  VIADD R16, R2.reuse, 0x80 ;  /* 0x0000008002107836 */ /* 0x040fe20000000000 */
[----:B------:R-:W-:Y:S01]  /*0d00*/  SHF.R.S32.HI R224, RZ, 0x1f, R2 ;  /* 0x0000001fffe07819 */ /* 0x000fe20000011402 */
[----:B------:R-:W-:Y:S01]  /*0d10*/  VIADD R18, R2, 0xc0 ;  /* 0x000000c002127836 */ /* 0x000fe20000000000 */
[----:B------:R-:W-:Y:S01]  /*0d20*/  SHF.R.S32.HI R223, RZ, 0x1f, R17 ;  /* 0x0000001fffdf7819 */ /* 0x000fe20000011411 */
[----:B------:R-:W-:Y:S01]  /*0d30*/  IMAD.IADD R6, R6, 0x1, -R5 ;  /* 0x0000000106067824 */ /* 0x000fe200078e0a05 */
[----:B------:R-:W-:Y:S01]  /*0d40*/  SHF.R.S32.HI R222, RZ, 0x1f, R16 ;  /* 0x0000001fffde7819 */ /* 0x000fe20000011410 */
[----:B------:R-:W-:Y:S01]  /*0d50*/  IMAD R217, R3, 0x40, R8 ;  /* 0x0000004003d97824 */ /* 0x000fe200078e0208 */
[----:B------:R-:W-:Y:S01]  /*0d60*/  SHF.R.S32.HI R221, RZ, 0x1f, R18 ;  /* 0x0000001fffdd7819 */ /* 0x000fe20000011412 */
[----:B------:R-:W-:-:S02]  /*0d70*/  IMAD.IADD R218, R23, 0x1, -R218 ;  /* 0x0000000117da7824 */ /* 0x000fc400078e0ada */
[----:B------:R-:W-:-:S07]  /*0d80*/  IMAD R219, R6, 0x8, R217 ;  /* 0x0000000806db7824 */ /* 0x000fce00078e02d9 */
.L_x_265:
[----:B012-4-:R-:W0:Y:S01]  /*0d90*/  LDC.64 R4, c[0x0][0xc88] ;  /* 0x00032200ff047b82 */ /* 0x017e220000000a00 */
[----:B------:R-:W-:Y:S01]  /*0da0*/  ULDC.64 UR6, c[0x0][0xa28] ;  /* 0x00028a0000067ab9 */ /* 0x000fe20000000a00 */
[----:B------:R-:W-:Y:S01]  /*0db0*/  ULDC.64 UR8, c[0x0][0xa20] ;  /* 0x0002880000087ab9 */ /* 0x000fe20000000a00 */
[----:B------:R-:W-:Y:S01]  /*0dc0*/  ULDC UR4, c[0x0][0x424] ;  /* 0x0001090000047ab9 */ /* 0x000fe20000000800 */
[----:B0-----:R-:W-:-:S06]  /*0dd0*/  IMAD.WIDE R4, R47, 0x4, R4 ;  /* 0x000000042f047825 */ /* 0x001fcc00078e0204 */
[----:B------:R-:W2:Y:S01]  /*0de0*/  LDG.E R4, desc[UR50][R4.64] ;  /* 0x0000003204047981 */ /* 0x000ea2000c1e1900 */
[----:B------:R-:W-:Y:S02]  /*0df0*/  UISETP.NE.U32.AND UP0, UPT, UR6, URZ, UPT ;  /* 0x0000003f0600728c */ /* 0x000fe4000bf05070 */
[----:B------:R-:W-:Y:S02]  /*0e00*/  UISETP.NE.U32.AND UP1, UPT, UR8, URZ, UPT ;  /* 0x0000003f0800728c */ /* 0x000fe4000bf25070 */
[----:B------:R-:W-:Y:S02]  /*0e10*/  UISETP.NE.AND.EX UP0, UPT, UR7, URZ, UPT, UP0 ;  /* 0x0000003f0700728c */ /* 0x000fe4000bf05300 */
[----:B------:R-:W-:-:S04]  /*0e20*/  UISETP.NE.AND.EX UP1, UPT, UR9, URZ, UPT, UP1 ;  /* 0x0000003f0900728c */ /* 0x000fc8000bf25310 */
[----:B------:R-:W-:Y:S02]  /*0e30*/  PLOP3.LUT P0, PT, PT, PT, UP0, 0x80, 0x0 ;  /* 0x000000000000781c */ /* 0x000fe40003f0f008 */
[----:B------:R-:W-:Y:S02]  /*0e40*/  PLOP3.LUT P1, PT, PT, PT, UP1, 0x80, 0x0 ;  /* 0x000000000000781c */ /* 0x000fe40003f2f018 */
[----:B--2---:R-:W-:-:S13]  /*0e50*/  R2UR UR38, R4 ;  /* 0x00000000042672ca */ /* 0x004fda00000e0000 */
[----:B------:R-:W-:Y:S02]  /*0e60*/  USHF.R.S32.HI UR39, URZ, 0x1f, UR38 ;  /* 0x0000001f3f277899 */ /* 0x000fe40008011426 */
[----:B------:R-:W-:Y:S02]  /*0e70*/  @UP0 ULEA UR6, UP2, UR38, UR6, 0x2 ;  /* 0x0000000626060291 */ /* 0x000fe4000f84103f */
[----:B------:R-:W-:Y:S02]  /*0e80*/  @UP1 ULEA UR8, UP3, UR38, UR8, 0x2 ;  /* 0x0000000826081291 */ /* 0x000fe4000f86103f */
[----:B------:R-:W-:Y:S02]  /*0e90*/  @UP0 ULEA.HI.X UR7, UR38, UR7, UR39, 0x2, UP2 ;  /* 0x0000000726070291 */ /* 0x000fe400090f1427 */
[----:B------:R-:W-:Y:S01]  /*0ea0*/  @UP1 ULEA.HI.X UR9, UR38, UR9, UR39, 0x2, UP3 ;  /* 0x0000000926091291 */ /* 0x000fe200098f1427 */
[----:B------:R-:W-:Y:S02]  /*0eb0*/  IMAD.U32 R4, RZ, RZ, UR6 ;  /* 0x00000006ff047e24 */ /* 0x000fe4000f8e00ff */
[----:B------:R-:W-:-:S02]  /*0ec0*/  IMAD.U32 R6, RZ, RZ, UR8 ;  /* 0x00000008ff067e24 */ /* 0x000fc4000f8e00ff */
[----:B------:R-:W-:Y:S01]  /*0ed0*/  IMAD.U32 R5, RZ, RZ, UR7 ;  /* 0x00000007ff057e24 */ /* 0x000fe2000f8e00ff */
[----:B------:R-:W-:Y:S01]  /*0ee0*/  ULDC.64 UR6, c[0x0][0x418] ;  /* 0x0001060000067ab9 */ /* 0x000fe20000000a00 */
[----:B------:R-:W-:-:S03]  /*0ef0*/  IMAD.U32 R7, RZ, RZ, UR9 ;  /* 0x00000009ff077e24 */ /* 0x000fc6000f8e00ff */
[----:B------:R-:W2:Y:S04]  /*0f00*/  @P0 LDG.E R4, desc[UR50][R4.64] ;  /* 0x0000003204040981 */ /* 0x000ea8000c1e1900 */
[----:B---3--:R0:W3:Y:S01]  /*0f10*/  @P1 LDG.E R6, desc[UR50][R6.64] ;  /* 0x0000003206061981 */ /* 0x0080e2000c1e1900 */
[----:B------:R-:W-:Y:S01]  /*0f20*/  UISETP.NE.U32.AND UP0, UPT, UR6, URZ, UPT ;  /* 0x0000003f0600728c */ /* 0x000fe2000bf05070 */
[----:B------:R-:W-:Y:S01]  /*0f30*/  IMAD.MOV.U32 R3, RZ, RZ, RZ ;  /* 0x000000ffff037224 */ /* 0x000fe200078e00ff */
[----:B------:R-:W-:Y:S01]  /*0f40*/  UMOV UR48, URZ ;  /* 0x0000003f00307c82 */ /* 0x000fe20008000000 */
[----:B------:R-:W-:Y:S01]  /*0f50*/  ULDC UR6, c[0x0][0x2f0] ;  /* 0x0000bc0000067ab9 */ /* 0x000fe20000000800 */
[----:B------:R-:W-:Y:S01]  /*0f60*/  UISETP.NE.AND.EX UP0, UPT, UR7, URZ, UPT, UP0 ;  /* 0x0000003f0700728c */ /* 0x000fe2000bf05300 */
[----:B------:R-:W-:Y:S01]  /*0f70*/  IMAD.MOV.U32 R0, RZ, RZ, RZ ;  /* 0x000000ffff007224 */ /* 0x000fe200078e00ff */
[----:B------:R-:W-:Y:S01]  /*0f80*/  UMOV UR40, UR5 ;  /* 0x0000000500287c82 */ /* 0x000fe20008000000 */
[----:B------:R-:W-:Y:S01]  /*0f90*/  CS2R R34, SRZ ;  /* 0x0000000000227805 */ /* 0x000fe2000001ff00 */
[----:B------:R-:W-:Y:S01]  /*0fa0*/  USEL UR4, UR4, 0x1, UP0 ;  /* 0x0000000104047887 */ /* 0x000fe20008000000 */
[----:B------:R-:W-:-:S02]  /*0fb0*/  CS2R R146, SRZ ;  /* 0x0000000000927805 */ /* 0x000fc4000001ff00 */
[----:B------:R-:W-:Y:S02]  /*0fc0*/  CS2R R108, SRZ ;  /* 0x00000000006c7805 */ /* 0x000fe4000001ff00 */
[----:B------:R-:W-:Y:S01]  /*0fd0*/  CS2R R144, SRZ ;  /* 0x0000000000907805 */ /* 0x000fe2000001ff00 */
[----:B------:R-:W-:Y:S01]  /*0fe0*/  UIMAD UR4, UR4, UR6, URZ ;  /* 0x00000006040472a4 */ /* 0x000fe2000f8e023f */
[----:B------:R-:W-:Y:S02]  /*0ff0*/  CS2R R30, SRZ ;  /* 0x00000000001e7805 */ /* 0x000fe4000001ff00 */
[----:B------:R-:W-:Y:S02]  /*1000*/  CS2R R100, SRZ ;  /* 0x0000000000647805 */ /* 0x000fe4000001ff00 */
[----:B------:R-:W-:Y:S02]  /*1010*/  CS2R R138, SRZ ;  /* 0x00000000008a7805 */ /* 0x000fe4000001ff00 */
[----:B------:R-:W-:-:S02]  /*1020*/  CS2R R136, SRZ ;  /* 0x0000000000887805 */ /* 0x000fc4000001ff00 */
[----:B------:R-:W-:Y:S02]  /*1030*/  CS2R R38, SRZ ;  /* 0x0000000000267805 */ /* 0x000fe4000001ff00 */
[----:B------:R-:W-:Y:S02]  /*1040*/  CS2R R92, SRZ ;  /* 0x00000000005c7805 */ /* 0x000fe4000001ff00 */
        /* <DEDUP_REMOVED lines=21> */
[----:B------:R-:W-:Y:S01]  /*11a0*/  CS2R R88, SRZ ;  /* 0x0000000000587805 */ /* 0x000fe2000001ff00 */
[----:B------:R-:W-:Y:S01]  /*11b0*/  IMAD.MOV.U32 R33, RZ, RZ, RZ ;  /* 0x000000ffff217224 */ /* 0x000fe200078e00ff */
        /* <DEDUP_REMOVED lines=23> */
[----:B------:R-:W-:Y:S01]  /*1330*/  CS2R R40, SRZ ;  /* 0x0000000000287805 */ /* 0x000fe2000001ff00 */
[----:B0-----:R-:W-:Y:S02]  /*1340*/  IMAD.MOV.U32 R7, RZ, RZ, RZ ;  /* 0x000000ffff077224 */ /* 0x001fe400078e00ff */
[----:B------:R-:W-:Y:S01]  /*1350*/  IMAD.MOV.U32 R154, RZ, RZ, RZ ;  /* 0x000000ffff9a7224 */ /* 0x000fe200078e00ff */
[----:B--2---:R-:W-:-:S02]  /*1360*/  @P0 R2UR UR48, R4 ;  /* 0x00000000043002ca */ /* 0x004fc400000e0000 */
[----:B------:R-:W-:Y:S02]  /*1370*/  PLOP3.LUT P0, PT, PT, PT, PT, 0x80, 0x0 ;  /* 0x000000000000781c */ /* 0x000fe40003f0f070 */
[----:B---3--:R-:W-:Y:S01]  /*1380*/  @P1 R2UR UR4, R6 ;  /* 0x00000000060412ca */ /* 0x008fe200000e0000 */
[----:B------:R-:W-:-:S14]  /*1390*/  @P1 BRA `(.L_x_220) ;  /* 0x0000000000341947 */ /* 0x000fdc0003800000 */
[----:B------:R-:W-:Y:S02]  /*13a0*/  ULDC.64 UR6, c[0x0][0xa08] ;  /* 0x0002820000067ab9 */ /* 0x000fe40000000a00 */
[----:B------:R-:W-:-:S04]  /*13b0*/  ISETP.NE.U32.AND P1, PT, RZ, UR6, PT ;  /* 0x00000006ff007c0c */ /* 0x000fc8000bf25070 */
[----:B------:R-:W-:-:S13]  /*13c0*/  ISETP.NE.AND.EX P1, PT, RZ, UR7, PT, P1 ;  /* 0x00000007ff007c0c */ /* 0x000fda000bf25310 */
[----:B------:R-:W-:Y:S05]  /*13d0*/  @!P1 BRA `(.L_x_220) ;  /* 0x0000000000249947 */ /* 0x000fea0003800000 */
[----:B------:R-:W-:Y:S02]  /*13e0*/  ULDC.64 UR4, c[0x0][0xa08] ;  /* 0x0002820000047ab9 */ /* 0x000fe40000000a00 */
[----:B------:R-:W-:-:S06]  /*13f0*/  UIMAD.WIDE UR4, UR38, 0x4, UR4 ;  /* 0x00000004260478a5 */ /* 0x000fcc000f8e0204 */
[----:B------:R-:W-:Y:S02]  /*1400*/  IMAD.U32 R4, RZ, RZ, UR4 ;  /* 0x00000004ff047e24 */ /* 0x000fe4000f8e00ff */
[----:B------:R-:W-:-:S05]  /*1410*/  IMAD.U32 R5, RZ, RZ, UR5 ;  /* 0x00000005ff057e24 */ /* 0x000fca000f8e00ff */
[----:B------:R-:W2:Y:S04]  /*1420*/  LDG.E R8, desc[UR50][R4.64] ;  /* 0x0000003204087981 */ /* 0x000ea8000c1e1900 */
[----:B------:R-:W3:Y:S01]  /*1430*/  LDG.E R6, desc[UR50][R4.64+0x4] ;  /* 0x0000043204067981 */ /* 0x000ee2000c1e1900 */
[----:B--2---:R-:W-:Y:S02]  /*1440*/  R2UR UR4, R8 ;  /* 0x00000000080472ca */ /* 0x004fe400000e0000 */
[----:B---3--:R-:W-:-:S13]  /*1450*/  R2UR UR5, R6 ;  /* 0x00000000060572ca */ /* 0x008fda00000e0000 */
[----:B------:R-:W-:-:S12]  /*1460*/  UIADD3 UR4, -UR4, UR5, URZ ;  /* 0x0000000504047290 */ /* 0x000fd8000fffe13f */
.L_x_220:
[----:B------:R-:W-:Y:S01]  /*1470*/  UIADD3 UR48, -UR48, UR4, URZ ;  /* 0x0000000430307290 */ /* 0x000fe2000fffe13f */
[----:B------:R-:W-:Y:S01]  /*1480*/  IMAD.MOV.U32 R6, RZ, RZ, RZ ;  /* 0x000000ffff067224 */ /* 0x000fe200078e00ff */
[----:B------:R-:W-:Y:S01]  /*1490*/  UMOV UR41, UR45 ;  /* 0x0000002d00297c82 */ /* 0x000fe20008000000 */
[----:B------:R-:W-:Y:S01]  /*14a0*/  IMAD.MOV.U32 R155, RZ, RZ, RZ ;  /* 0x000000ffff9b7224 */ /* 0x000fe200078e00ff */
[----:B------:R-:W-:Y:S01]  /*14b0*/  UISETP.GE.AND UP0, UPT, UR48, 0x1, UPT ;  /* 0x000000013000788c */ /* 0x000fe2000bf06270 */
[----:B------:R-:W-:Y:S01]  /*14c0*/  CS2R R156, SRZ ;  /* 0x00000000009c7805 */ /* 0x000fe2000001ff00 */
[----:B------:R-:W-:Y:S01]  /*14d0*/  UIADD3 UR4, UR48, 0x7f, URZ ;  /* 0x0000007f30047890 */ /* 0x000fe2000fffe03f */
[----:B------:R-:W-:Y:S01]  /*14e0*/  CS2R R8, SRZ ;  /* 0x0000000000087805 */ /* 0x000fe2000001ff00 */
[----:B------:R-:W-:Y:S01]  /*14f0*/  IMAD.MOV.U32 R32, RZ, RZ, RZ ;  /* 0x000000ffff207224 */ /* 0x000fe200078e00ff */
[----:B------:R-:W-:Y:S02]  /*1500*/  CS2R R158, SRZ ;  /* 0x00000000009e7805 */ /* 0x000fe4000001ff00 */
[----:B------:R-:W-:Y:S01]  /*1510*/  PLOP3.LUT P1, PT, PT, PT, UP0, 0x80, 0x0 ;  /* 0x000000000000781c */ /* 0x000fe20003f2f008 */
[----:B------:R-:W-:Y:S01]  /*1520*/  USHF.R.S32.HI UR5, URZ, 0x1f, UR4 ;  /* 0x0000001f3f057899 */ /* 0x000fe20008011404 */
[----:B------:R-:W-:Y:S01]  /*1530*/  CS2R R24, SRZ ;  /* 0x0000000000187805 */ /* 0x000fe2000001ff00 */
[----:B------:R-:W-:-:S02]  /*1540*/  IMAD.MOV.U32 R160, RZ, RZ, RZ ;  /* 0x000000ffffa07224 */ /* 0x000fc400078e00ff */
[----:B------:R-:W-:Y:S01]  /*1550*/  ULEA.HI UR5, UR5, UR4, URZ, 0x7 ;  /* 0x0000000405057291 */ /* 0x000fe2000f8f383f */
[----:B------:R-:W-:-:S07]  /*1560*/  IMAD.MOV.U32 R5, RZ, RZ, RZ ;  /* 0x000000ffff057224 */ /* 0x000fce00078e00ff */
[----:B------:R-:W-:Y:S05]  /*1570*/  @!P1 BRA `(.L_x_221) ;  /* 0x0000006400589947 */ /* 0x000fea0003800000 */
[----:B------:R-:W0:Y:S01]  /*1580*/  SHFL.IDX PT, R0, R216, RZ, 0x1f ;  /* 0x00001fffd8007589 */ /* 0x000e2200000e0000 */
[----:B------:R-:W1:Y:S01]  /*1590*/  S2UR UR46, SR_CgaCtaId ;  /* 0x00000000002e79c3 */ /* 0x000e620000008800 */
[----:B------:R-:W-:Y:S01]  /*15a0*/  UMOV UR52, 0x400 ;  /* 0x0000040000347882 */ /* 0x000fe20000000000 */
[----:B------:R-:W-:Y:S01]  /*15b0*/  USHF.R.S32.HI UR47, URZ, 0x7, UR5 ;  /* 0x000000073f2f7899 */ /* 0x000fe20008011405 */
[----:B0-----:R-:W-:Y:S01]  /*15c0*/  R2UR UR4, R0 ;  /* 0x00000000000472ca */ /* 0x001fe200000e0000 */
[----:B-1----:R-:W-:-:S04]  /*15d0*/  ULEA UR52, UR46, UR52, 0x18 ;  /* 0x000000342e347291 */ /* 0x002fc8000f8ec03f */
[----:B------:R-:W-:-:S04]  /*15e0*/  UIADD3 UR7, UR52, 0x20400, URZ ;  /* 0x0002040034077890 */ /* 0x000fc8000fffe03f */
[----:B------:R-:W-:-:S04]  /*15f0*/  ULOP3.LUT UP0, URZ, UR7, 0x3ff, URZ, 0xc0, !UPT ;  /* 0x000003ff073f7892 */ /* 0x000fc8000f80c03f */
[----:B------:R-:W-:Y:S02]  /*1600*/  ULEA.HI UR6, UR4, UR4, URZ, 0x1 ;  /* 0x0000000404067291 */ /* 0x000fe4000f8f083f */
[----:B------:R-:W-:Y:S02]  /*1610*/  PLOP3.LUT P0, PT, PT, PT, UP0, 0x80, 0x0 ;  /* 0x000000000000781c */ /* 0x000fe40003f0f008 */
[----:B------:R-:W-:-:S04]  /*1620*/  ULOP3.LUT UR6, UR6, 0x1e, URZ, 0xc0, !UPT ;  /* 0x0000001e06067892 */ /* 0x000fc8000f8ec03f */
[----:B------:R-:W-:-:S04]  /*1630*/  UIADD3 UR6, UR4, -UR6, URZ ;  /* 0x8000000604067290 */ /* 0x000fc8000fffe03f */
[----:B------:R-:W-:-:S04]  /*1640*/  ULEA UR6, UR6, UR7, 0xd ;  /* 0x0000000706067291 */ /* 0x000fc8000f8e683f */
[----:B------:R-:W-:-:S04]  /*1650*/  USHF.R.U32.HI UR6, URZ, 0x4, UR6 ;  /* 0x000000043f067899 */ /* 0x000fc80008011606 */
[----:B------:R-:W-:Y:S01]  /*1660*/  ULOP3.LUT UR54, UR6, 0x3fff, URZ, 0xc0, !UPT ;  /* 0x00003fff06367892 */ /* 0x000fe2000f8ec03f */
[----:B------:R-:W-:Y:S11]  /*1670*/  @!P0 BRA `(.L_x_222) ;  /* 0x0000000000408947 */ /* 0x000ff60003800000 */
[----:B------:R-:W-:Y:S01]  /*1680*/  MOV R0, 0x0 ;  /* 0x0000000000007802 */ /* 0x000fe20000000f00 */
[----:B------:R-:W-:Y:S01]  /*1690*/  ULDC.64 UR4, c[0x4][0x1b0] ;  /* 0x01006c0000047ab9 */ /* 0x000fe20000000a00 */
[----:B------:R-:W-:Y:S01]  /*16a0*/  ULDC.64 UR6, c[0x4][0x98] ;  /* 0x0100260000067ab9 */ /* 0x000fe20000000a00 */
[----:B------:R-:W-:Y:S01]  /*16b0*/  IMAD.U32 R4, RZ, RZ, UR4 ;  /* 0x00000004ff047e24 */ /* 0x000fe2000f8e00ff */
        /* <DEDUP_REMOVED lines=12> */
.L_x_222:
        /* <DEDUP_REMOVED lines=10> */
[----:B------:R-:W-:Y:S02]  /*1820*/  @UP0 ULDC.64 UR16, c[0x0][0x9a8] ;  /* 0x00026a0000100ab9 */ /* 0x000fe40000000a00 */
[----:B------:R-:W-:Y:S01]  /*1830*/  @UP1 ULDC.64 UR14, c[0x0][0x9b8] ;  /* 0x00026e00000e1ab9 */ /* 0x000fe20000000a00 */
[----:B------:R-:W-:Y:S02]  /*1840*/  @UP0 UIMAD UR8, UR39, UR16, URZ ;  /* 0x00000010270802a4 */ /* 0x000fe4000f8e023f */
[----:B------:R-:W-:Y:S02]  /*1850*/  @UP1 UIMAD UR10, UR39, UR14, URZ ;  /* 0x0000000e270a12a4 */ /* 0x000fe4000f8e023f */
[----:B------:R-:W-:Y:S02]  /*1860*/  @UP0 UIMAD.WIDE.U32 UR12, UR38, UR16, URZ ;  /* 0x00000010260c02a5 */ /* 0x000fe4000f8e003f */
[----:B------:R-:W-:Y:S02]  /*1870*/  @UP0 UIMAD UR17, UR38, UR17, UR8 ;  /* 0x00000011261102a4 */ /* 0x000fe4000f8e0208 */
[----:B------:R-:W-:-:S02]  /*1880*/  @UP0 USHF.R.S32.HI UR16, URZ, 0x1f, UR45 ;  /* 0x0000001f3f100899 */ /* 0x000fc4000801142d */
[----:B------:R-:W-:Y:S02]  /*1890*/  @UP1 USHF.R.S32.HI UR19, URZ, 0x1f, UR45 ;  /* 0x0000001f3f131899 */ /* 0x000fe4000801142d */
[----:B------:R-:W-:Y:S02]  /*18a0*/  @UP1 UIMAD.WIDE.U32 UR8, UR38, UR14, URZ ;  /* 0x0000000e260812a5 */ /* 0x000fe4000f8e003f */
[----:B------:R-:W-:Y:S02]  /*18b0*/  @UP1 UIMAD UR18, UR38, UR15, UR10 ;  /* 0x0000000f261212a4 */ /* 0x000fe4000f8e020a */
[----:B------:R-:W-:Y:S01]  /*18c0*/  @UP0 UIADD3 UR13, UR13, UR17, URZ ;  /* 0x000000110d0d0290 */ /* 0x000fe2000fffe03f */
[----:B------:R-:W-:Y:S01]  /*18d0*/  @UP0 ULDC.64 UR14, c[0x0][0x9b0] ;  /* 0x00026c00000e0ab9 */ /* 0x000fe20000000a00 */
[----:B------:R-:W-:Y:S01]  /*18e0*/  @UP1 ULDC.64 UR10, c[0x0][0x9c0] ;  /* 0x00027000000a1ab9 */ /* 0x000fe20000000a00 */
[----:B------:R-:W-:Y:S02]  /*18f0*/  @UP0 UIMAD UR16, UR16, UR14, URZ ;  /* 0x0000000e101002a4 */ /* 0x000fe4000f8e023f */
[----:B------:R-:W-:-:S02]  /*1900*/  @UP1 UIMAD UR17, UR19, UR10, URZ ;  /* 0x0000000a131112a4 */ /* 0x000fc4000f8e023f */
[----:B------:R-:W-:Y:S02]  /*1910*/  @UP1 UIADD3 UR9, UR9, UR18, URZ ;  /* 0x0000001209091290 */ /* 0x000fe4000fffe03f */
[----:B------:R-:W-:Y:S02]  /*1920*/  @UP0 UIMAD UR16, UR45, UR15, UR16 ;  /* 0x0000000f2d1002a4 */ /* 0x000fe4000f8e0210 */
[----:B------:R-:W-:Y:S02]  /*1930*/  @UP1 UIMAD UR17, UR45, UR11, UR17 ;  /* 0x0000000b2d1112a4 */ /* 0x000fe4000f8e0211 */
[----:B------:R-:W-:Y:S02]  /*1940*/  @UP0 UIMAD.WIDE.U32 UR14, UR45, UR14, UR12 ;  /* 0x0000000e2d0e02a5 */ /* 0x000fe4000f8e000c */
[----:B------:R-:W-:Y:S02]  /*1950*/  @UP1 UIMAD.WIDE.U32 UR10, UR45, UR10, UR8 ;  /* 0x0000000a2d0a12a5 */ /* 0x000fe4000f8e0008 */
[----:B------:R-:W-:-:S02]  /*1960*/  @UP0 UIADD3 UR9, UR15, UR16, URZ ;  /* 0x000000100f090290 */ /* 0x000fc4000fffe03f */
[----:B------:R-:W-:Y:S02]  /*1970*/  @UP0 ULEA UR4, UP2, UR14, UR4, 0x2 ;  /* 0x000000040e040291 */ /* 0x000fe4000f84103f */
[----:B------:R-:W-:Y:S02]  /*1980*/  @UP1 UIADD3 UR8, UR11, UR17, URZ ;  /* 0x000000110b081290 */ /* 0x000fe4000fffe03f */
[----:B------:R-:W-:Y:S02]  /*1990*/  @UP1 ULEA UR6, UP3, UR10, UR6, 0x2 ;  /* 0x000000060a061291 */ /* 0x000fe4000f86103f */
[----:B------:R-:W-:Y:S01]  /*19a0*/  @UP0 ULEA.HI.X UR5, UR14, UR5, UR9, 0x2, UP2 ;  /* 0x000000050e050291 */ /* 0x000fe200090f1409 */
[----:B------:R-:W-:Y:S01]  /*19b0*/  IMAD.U32 R4, RZ, RZ, UR4 ;  /* 0x00000004ff047e24 */ /* 0x000fe2000f8e00ff */
[----:B------:R-:W-:Y:S02]  /*19c0*/  @UP1 ULEA.HI.X UR7, UR10, UR7, UR8, 0x2, UP3 ;  /* 0x000000070a071291 */ /* 0x000fe400098f1408 */
[----:B------:R-:W-:-:S02]  /*19d0*/  IMAD.U32 R8, RZ, RZ, UR6 ;  /* 0x00000006ff087e24 */ /* 0x000fc4000f8e00ff */
[----:B------:R-:W-:Y:S02]  /*19e0*/  IMAD.U32 R5, RZ, RZ, UR5 ;  /* 0x00000005ff057e24 */ /* 0x000fe4000f8e00ff */
[----:B------:R-:W-:-:S03]  /*19f0*/  IMAD.U32 R9, RZ, RZ, UR7 ;  /* 0x00000007ff097e24 */ /* 0x000fc6000f8e00ff */
[----:B------:R-:W2:Y:S04]  /*1a00*/  @P0 LDG.E R3, desc[UR50][R4.64] ;  /* 0x0000003204030981 */ /* 0x000ea8000c1e1900 */
[----:B------:R-:W2:Y:S01]  /*1a10*/  @P1 LDG.E R0, desc[UR50][R8.64] ;  /* 0x0000003208001981 */ /* 0x000ea2000c1e1900 */
[----:B------:R-:W-:Y:S01]  /*1a20*/  ULEA.HI UR4, UR43, UR43, URZ, 0x1 ;  /* 0x0000002b2b047291 */ /* 0x000fe2000f8f083f */
[----:B------:R-:W0:Y:S03]  /*1a30*/  S2R R20, SR_TID.X ;  /* 0x0000000000147919 */ /* 0x000e260000002100 */
[----:B------:R-:W-:-:S04]  /*1a40*/  ULOP3.LUT UR4, UR4, 0xfffffffe, URZ, 0xc0, !UPT ;  /* 0xfffffffe04047892 */ /* 0x000fc8000f8ec03f */
[----:B------:R-:W-:-:S06]  /*1a50*/  UIADD3 UR4, UR43, -UR4, URZ ;  /* 0x800000042b047290 */ /* 0x000fcc000fffe03f */
[----:B------:R-:W-:Y:S01]  /*1a60*/  IMAD.U32 R7, RZ, RZ, UR4 ;  /* 0x00000004ff077e24 */ /* 0x000fe2000f8e00ff */
[----:B------:R-:W-:-:S04]  /*1a70*/  ULDC UR4, c[0x0][0x9d8] ;  /* 0x0002760000047ab9 */ /* 0x000fc80000000800 */
[----:B------:R-:W-:-:S04]  /*1a80*/  SHF.L.U32 R7, R7, 0x1f, RZ ;  /* 0x0000001f07077819 */ /* 0x000fc800000006ff */
[----:B------:R-:W1:Y:S01]  /*1a90*/  SYNCS.PHASECHK.TRANS64.TRYWAIT P0, [UR52+0x38800], R7 ;  /* 0x03880007ff0075a7 */ /* 0x000e620008000174 */
[----:B0-----:R-:W-:-:S05]  /*1aa0*/  SHF.R.U32.HI R20, RZ, 0x7, R20 ;  /* 0x00000007ff147819 */ /* 0x001fca0000011614 */
[----:B------:R-:W-:Y:S02]  /*1ab0*/  VIADD R6, R20, 0x8 ;  /* 0x0000000814067836 */ /* 0x000fe40000000000 */
[----:B--2---:R-:W-:-:S04]  /*1ac0*/  FMUL.FTZ R0, R3, R0 ;  /* 0x0000000003007220 */ /* 0x004fc80000410000 */
[----:B------:R-:W-:Y:S01]  /*1ad0*/  FMUL.FTZ R0, R0, UR4 ;  /* 0x0000000400007c20 */ /* 0x000fe20008410000 */
[----:B-1----:R-:W-:Y:S06]  /*1ae0*/  @!P0 BRA `(.L_x_223) ;  /* 0x0000010400748947 */ /* 0x002fec0003800000 */
.L_x_367:
[----:B------:R-:W-:Y:S05]  /*1af0*/  WARPSYNC.ALL ;  /* 0x0000000000007948 */ /* 0x000fea0003800000 */
[----:B------:R-:W-:Y:S01]  /*1b00*/  UISETP.NE.AND UP0, UPT, UR44, 0x3, UPT ;  /* 0x000000032c00788c */ /* 0x000fe2000bf05270 */
[----:B------:R1:W-:Y:S05]  /*1b10*/  BAR.SYNC.DEFER_BLOCKING R6, 0x100 ;  /* 0x000400060000751d */ /* 0x0003ea0000010000 */
[----:B------:R-:W-:-:S13]  /*1b20*/  PLOP3.LUT P0, PT, PT, PT, UP0, 0x80, 0x0 ;  /* 0x000000000000781c */ /* 0x000fda0003f0f008 */
[----:B-1----:R-:W-:Y:S05]  /*1b30*/  @!P0 BRA `(.L_x_224) ;  /* 0x0000000000048947 */ /* 0x002fea0003800000 */
[----:B------:R-:W-:Y:S01]  /*1b40*/  BPT.TRAP 0x1 ;  /* 0x000000040000795c */ /* 0x000fe20000300000 */
.L_x_224:
[----:B------:R-:W-:Y:S01]  /*1b50*/  ULEA UR53, UR36, UR52, 0x3 ;  /* 0x0000003424357291 */ /* 0x000fe2000f8e183f */
[----:B0-----:R-:W-:-:S05]  /*1b60*/  IMAD.U32 R7, RZ, RZ, UR42 ;  /* 0x0000002aff077e24 */ /* 0x001fca000f8e00ff */
[----:B------:R-:W-:-:S04]  /*1b70*/  SHF.L.U32 R7, R7, 0x1f, RZ ;  /* 0x0000001f07077819 */ /* 0x000fc800000006ff */
[----:B------:R0:W1:Y:S01]  /*1b80*/  SYNCS.PHASECHK.TRANS64.TRYWAIT P1, [UR53+0x38830], R7 ;  /* 0x03883007ff0075a7 */ /* 0x0000620008020175 */
[----:B------:R-:W-:Y:S05]  /*1b90*/  @!P0 BRA `(.L_x_225) ;  /* 0x0000000000048947 */ /* 0x000fea0003800000 */
[----:B------:R-:W-:Y:S01]  /*1ba0*/  BPT.TRAP 0x1 ;  /* 0x000000040000795c */ /* 0x000fe20000300000 */
.L_x_225:
[----:B-1----:R-:W-:Y:S05]  /*1bb0*/  @P1 BRA `(.L_x_226) ;  /* 0x0000000000081947 */ /* 0x002fea0003800000 */
[----:B------:R-:W1:Y:S02]  /*1bc0*/  SYNCS.PHASECHK.TRANS64.TRYWAIT P1, [UR53+0x38830], R7 ;  /* 0x03883007ff0075a7 */ /* 0x000e640008020175 */
[----:B-1----:R-:W-:Y:S05]  /*1bd0*/  @!P1 BRA `(.L_x_227) ;  /* 0x0000010400509947 */ /* 0x002fea0003800000 */
.L_x_226:
        /* <DEDUP_REMOVED lines=66> */
.L_x_228:
[C---:B------:R-:W-:Y:S01]  /*2000*/  FMUL.FTZ R24, R0.reuse, R24 ;  /* 0x0000001800187220 */ /* 0x040fe20000410000 */
[C---:B------:R-:W-:Y:S01]  /*2010*/  FMUL.FTZ R25, R0.reuse, R25 ;  /* 0x0000001900197220 */ /* 0x040fe20000410000 */
[----:B------:R-:W-:Y:S01]  /*2020*/  UIMAD UR6, UR47, -0x80, UR48 ;  /* 0xffffff802f0678a4 */ /* 0x000fe2000f8e0230 */
[C---:B------:R-:W-:Y:S01]  /*2030*/  FMUL.FTZ R28, R0.reuse, R28 ;  /* 0x0000001c001c7220 */ /* 0x040fe20000410000 */
[C---:B------:R-:W-:Y:S01]  /*2040*/  FMUL.FTZ R39, R0.reuse, R39 ;  /* 0x0000002700277220 */ /* 0x040fe20000410000 */
[C---:B------:R-:W-:Y:S01]  /*2050*/  FMUL.FTZ R29, R0.reuse, R29 ;  /* 0x0000001d001d7220 */ /* 0x040fe20000410000 */
[----:B------:R-:W-:Y:S01]  /*2060*/  UIADD3 UR6, UR6, 0x80, URZ ;  /* 0x0000008006067890 */ /* 0x000fe2000fffe03f */
[----:B------:R-:W3:Y:S01]  /*2070*/  MUFU.TANH R24, R24 ;  /* 0x0000001800187308 */ /* 0x000ee20000002400 */
        /* <DEDUP_REMOVED lines=24> */
[----:B----4-:R-:W-:-:S02]  /*2200*/  IMAD.U32 R39, RZ, RZ, UR6 ;  /* 0x00000006ff277e24 */ /* 0x010fc4000f8e00ff */
        /* <DEDUP_REMOVED lines=15> */
[----:B----4-:R-:W-:-:S02]  /*2300*/  IMAD R38, R218, -0x2, R39 ;  /* 0xfffffffeda267824 */ /* 0x010fc400078e0227 */
[C---:B------:R-:W-:Y:S01]  /*2310*/  FMUL.FTZ R61, R0.reuse, R61 ;  /* 0x0000003d003d7220 */ /* 0x040fe20000410000 */
[C---:B------:R-:W-:Y:S01]  /*2320*/  FMUL.FTZ R64, R0.reuse, R64 ;  /* 0x0000004000407220 */ /* 0x040fe20000410000 */
[C---:B------:R-:W-:Y:S01]  /*2330*/  FMUL.FTZ R58, R0.reuse, R58 ;  /* 0x0000003a003a7220 */ /* 0x040fe20000410000 */
[----:B------:R-:W-:Y:S01]  /*2340*/  FMUL.FTZ R65, R0, R65 ;  /* 0x0000004100417220 */ /* 0x000fe20000410000 */
[----:B------:R-:W-:Y:S01]  /*2350*/  ISETP.GT.AND P2, PT, R38, RZ, PT ;  /* 0x000000ff2600720c */ /* 0x000fe20003f44270 */
[----:B------:R-:W-:Y:S01]  /*2360*/  FMUL.FTZ R59, R0, R59 ;  /* 0x0000003b003b7220 */ /* 0x000fe20000410000 */
[----:B------:R-:W-:Y:S01]  /*2370*/  MUFU.TANH R32, R32 ;  /* 0x0000002000207308 */ /* 0x000fe20000002400 */
[----:B------:R-:W-:Y:S01]  /*2380*/  ISETP.GT.AND P1, PT, R38, 0x1, PT ;  /* 0x000000012600780c */ /* 0x000fe20003f24270 */
[----:B------:R-:W-:Y:S01]  /*2390*/  FMUL.FTZ R68, R0, R68 ;  /* 0x0000004400447220 */ /* 0x000fe20000410000 */
[----:B------:R-:W-:Y:S01]  /*23a0*/  ISETP.GT.AND P6, PT, R38, 0x8, PT ;  /* 0x000000082600780c */ /* 0x000fe20003fc4270 */
[----:B------:R-:W-:Y:S01]  /*23b0*/  FMUL.FTZ R69, R0, R69 ;  /* 0x0000004500457220 */ /* 0x000fe20000410000 */
[----:B---3--:R-:W-:Y:S01]  /*23c0*/  FSEL R39, R24, -INF , P2 ;  /* 0xff80000018277808 */ /* 0x008fe20001000000 */
[----:B------:R-:W-:Y:S01]  /*23d0*/  FMUL.FTZ R72, R0, R72 ;  /* 0x0000004800487220 */ /* 0x000fe20000410000 */
[C---:B------:R-:W-:Y:S01]  /*23e0*/  ISETP.GT.AND P5, PT, R38.reuse, 0x9, PT ;  /* 0x000000092600780c */ /* 0x040fe20003fa4270 */
[----:B-1----:R-:W1:Y:S01]  /*23f0*/  MUFU.TANH R4, R26 ;  /* 0x0000001a00047308 */ /* 0x002e620000002400 */
[----:B------:R-:W-:Y:S01]  /*2400*/  ISETP.GT.AND P4, PT, R38, 0x10, PT ;  /* 0x000000102600780c */ /* 0x000fe20003f84270 */
[----:B------:R-:W-:Y:S01]  /*2410*/  FMUL.FTZ R66, R0, R66 ;  /* 0x0000004200427220 */ /* 0x000fe20000410000 */
[----:B------:R-:W-:Y:S01]  /*2420*/  ISETP.GT.AND P3, PT, R38, 0x11, PT ;  /* 0x000000112600780c */ /* 0x000fe20003f64270 */
        /* <DEDUP_REMOVED lines=10> */
[----:B------:R-:W-:Y:S01]  /*24d0*/  FMUL.FTZ R85, R0, R85 ;  /* 0x0000005500557220 */ /* 0x000fe20000410000 */
[----:B------:R-:W-:Y:S01]  /*24e0*/  ULDC UR10, c[0x0][0x988] ;  /* 0x00026200000a7ab9 */ /* 0x000fe20000000800 */
[----:B------:R3:W-:Y:S01]  /*24f0*/  MUFU.TANH R14, R42 ;  /* 0x0000002a000e7308 */ /* 0x0007e20000002400 */
[----:B-1----:R-:W-:Y:S01]  /*2500*/  FSEL R4, R4, -INF , P2 ;  /* 0xff80000004047808 */ /* 0x002fe20001000000 */
[----:B------:R-:W-:Y:S01]  /*2510*/  FMUL.FTZ R78, R0, R78 ;  /* 0x0000004e004e7220 */ /* 0x000fe20000410000 */
[----:B------:R-:W-:Y:S01]  /*2520*/  ISETP.GT.AND P2, PT, R38, 0x18, PT ;  /* 0x000000182600780c */ /* 0x000fe20003f44270 */
[C---:B------:R-:W-:Y:S01]  /*2530*/  FMUL.FTZ R79, R0.reuse, R79 ;  /* 0x0000004f004f7220 */ /* 0x040fe20000410000 */
[----:B------:R-:W-:Y:S01]  /*2540*/  P2R R88, PR, RZ, 0x1 ;  /* 0x00000001ff587803 */ /* 0x000fe20000000000 */
[----:B------:R-:W-:Y:S01]  /*2550*/  FMUL.FTZ R82, R0, R82 ;  /* 0x0000005200527220 */ /* 0x000fe20000410000 */
[----:B------:R-:W-:Y:S01]  /*2560*/  FSEL R12, R12, -INF , P2 ;  /* 0xff8000000c0c7808 */ /* 0x000fe20001000000 */
[----:B------:R-:W1:Y:S01]  /*2570*/  MUFU.TANH R5, R27 ;  /* 0x0000001b00057308 */ /* 0x000e620000002400 */
[----:B---3--:R-:W-:Y:S01]  /*2580*/  FSEL R42, R25, -INF , P1 ;  /* 0xff800000192a7808 */ /* 0x008fe20000800000 */
        /* <DEDUP_REMOVED lines=8> */
[----:B-1----:R-:W-:Y:S02]  /*2610*/  FSEL R5, R5, -INF , P1 ;  /* 0xff80000005057808 */ /* 0x002fe40000800000 */
[----:B------:R-:W-:Y:S01]  /*2620*/  ISETP.GT.AND P1, PT, R38, 0x19, PT ;  /* 0x000000192600780c */ /* 0x000fe20003f24270 */
[----:B------:R-:W-:Y:S03]  /*2630*/  SYNCS.ARRIVE.TRANS64.RED.A1T0 RZ, [UR6], RZ ;  /* 0x000000ffffff79a7 */ /* 0x000fe60008100406 */
[----:B------:R-:W-:Y:S01]  /*2640*/  FSEL R13, R13, -INF , P1 ;  /* 0xff8000000d0d7808 */ /* 0x000fe20000800000 */
[----:B------:R-:W1:Y:S01]  /*2650*/  MUFU.TANH R8, R30 ;  /* 0x0000001e00087308 */ /* 0x000e620000002400 */
[----:B---3--:R-:W-:-:S04]  /*2660*/  FSEL R43, R28, -INF , P6 ;  /* 0xff8000001c2b7808 */ /* 0x008fc80003000000 */
[----:B------:R-:W-:-:S03]  /*2670*/  FMNMX.FTZ R25, R43, R24, !PT ;  /* 0x000000182b197209 */ /* 0x000fc60007810000 */
[----:B------:R-:W-:Y:S08]  /*2680*/  MUFU.TANH R37, R37 ;  /* 0x0000002500257308 */ /* 0x000ff00000002400 */
[----:B------:R3:W-:Y:S01]  /*2690*/  MUFU.TANH R20, R46 ;  /* 0x0000002e00147308 */ /* 0x0007e20000002400 */
[----:B-1----:R-:W-:Y:S02]  /*26a0*/  FSEL R8, R8, -INF , P6 ;  /* 0xff80000008087808 */ /* 0x002fe40003000000 */
[----:B------:R-:W-:-:S04]  /*26b0*/  ISETP.GT.AND P6, PT, R38, 0x20, PT ;  /* 0x000000202600780c */ /* 0x000fc80003fc4270 */
        /* <DEDUP_REMOVED lines=20> */
[----:B------:R-:W3:Y:S08]  /*2800*/  MUFU.TANH R44, R44 ;  /* 0x0000002c002c7308 */ /* 0x000ef00000002400 */
[----:B------:R4:W-:Y:S01]  /*2810*/  MUFU.TANH R27, R55 ;  /* 0x00000037001b7308 */ /* 0x0009e20000002400 */
[----:B-1----:R-:W-:Y:S02]  /*2820*/  FSEL R11, R11, -INF , P3 ;  /* 0xff8000000b0b7808 */ /* 0x002fe40001800000 */
[----:B------:R-:W-:-:S04]  /*2830*/  ISETP.GT.AND P3, PT, R38, 0x29, PT ;  /* 0x000000292600780c */ /* 0x000fc80003f64270 */
[----:B------:R-:W-:Y:S01]  /*2840*/  FSEL R21, R21, -INF , P3 ;  /* 0xff80000015157808 */ /* 0x000fe20001800000 */
[----:B------:R-:W-:Y:S01]  /*2850*/  MUFU.TANH R45, R45 ;  /* 0x0000002d002d7308 */ /* 0x000fe20000002400 */
[----:B----4-:R-:W-:Y:S02]  /*2860*/  FSEL R55, R36, -INF , P2 ;  /* 0xff80000024377808 */ /* 0x010fe40001000000 */
[----:B---3--:R-:W-:Y:S02]  /*2870*/  FSEL R44, R44, -INF , P4 ;  /* 0xff8000002c2c7808 */ /* 0x008fe40002000000 */
[----:B------:R-:W-:Y:S02]  /*2880*/  FMNMX.FTZ R25, R55, R24, !PT ;  /* 0x0000001837197209 */ /* 0x000fe40007810000 */
[C---:B------:R-:W-:Y:S01]  /*2890*/  ISETP.GT.AND P2, PT, R38.reuse, 0x30, PT ;  /* 0x000000302600780c */ /* 0x040fe20003f44270 */
[----:B------:R1:W-:Y:S01]  /*28a0*/  MUFU.TANH R30, R62 ;  /* 0x0000003e001e7308 */ /* 0x0003e20000002400 */
[----:B------:R-:W-:-:S07]  /*28b0*/  ISETP.GT.AND P4, PT, R38, 0x40, PT ;  /* 0x000000402600780c */ /* 0x000fce0003f84270 */
[----:B------:R-:W3:Y:S01]  /*28c0*/  MUFU.TANH R48, R48 ;  /* 0x0000003000307308 */ /* 0x000ee20000002400 */
[----:B-1----:R-:W-:Y:S02]  /*28d0*/  FSEL R62, R37, -INF , P1 ;  /* 0xff800000253e7808 */ /* 0x002fe40000800000 */
[----:B------:R-:W-:Y:S02]  /*28e0*/  ISETP.GT.AND P1, PT, R38, 0x31, PT ;  /* 0x000000312600780c */ /* 0x000fe40003f24270 */
[----:B------:R-:W-:-:S03]  /*28f0*/  FMNMX.FTZ R24, R62, R25, !PT ;  /* 0x000000193e187209 */ /* 0x000fc60007810000 */
[----:B------:R1:W-:Y:S08]  /*2900*/  MUFU.TANH R31, R63 ;  /* 0x0000003f001f7308 */ /* 0x0003f00000002400 */
[----:B------:R-:W4:Y:S01]  /*2910*/  MUFU.TANH R49, R49 ;  /* 0x0000003100317308 */ /* 0x000f220000002400 */
[----:B-1----:R-:W-:Y:S02]  /*2920*/  FSEL R63, R40, -INF , P6 ;  /* 0xff800000283f7808 */ /* 0x002fe40003000000 */
[----:B---3--:R-:W-:-:S02]  /*2930*/  FSEL R48, R48, -INF , P2 ;  /* 0xff80000030307808 */ /* 0x008fc40001000000 */
[----:B------:R-:W-:Y:S02]  /*2940*/  FMNMX.FTZ R25, R63, R24, !PT ;  /* 0x000000183f197209 */ /* 0x000fe40007810000 */
[----:B------:R-:W-:Y:S01]  /*2950*/  ISETP.GT.AND P6, PT, R38, 0x38, PT ;  /* 0x000000382600780c */ /* 0x000fe20003fc4270 */
[----:B------:R1:W-:Y:S03]  /*2960*/  MUFU.TANH R34, R70 ;  /* 0x0000004600227308 */ /* 0x0003e60000002400 */
[----:B------:R-:W-:-:S05]  /*2970*/  FSEL R26, R26, -INF , P6 ;  /* 0xff8000001a1a7808 */ /* 0x000fca0003000000 */
[----:B------:R-:W3:Y:S01]  /*2980*/  MUFU.TANH R52, R52 ;  /* 0x0000003400347308 */ /* 0x000ee20000002400 */
[----:B-1----:R-:W-:Y:S02]  /*2990*/  FSEL R70, R41, -INF , P5 ;  /* 0xff80000029467808 */ /* 0x002fe40002800000 */
[----:B----4-:R-:W-:Y:S02]  /*29a0*/  FSEL R49, R49, -INF , P1 ;  /* 0xff80000031317808 */ /* 0x010fe40000800000 */
[----:B------:R-:W-:Y:S02]  /*29b0*/  FMNMX.FTZ R25, R70, R25, !PT ;  /* 0x0000001946197209 */ /* 0x000fe40007810000 */
[----:B------:R-:W-:Y:S01]  /*29c0*/  ISETP.GT.AND P5, PT, R38, 0x39, PT ;  /* 0x000000392600780c */ /* 0x000fe20003fa4270 */
[----:B------:R-:W1:Y:S01]  /*29d0*/  MUFU.TANH R53, R53 ;  /* 0x0000003500357308 */ /* 0x000e620000002400 */
[----:B------:R-:W-:Y:S02]  /*29e0*/  FMNMX.FTZ R24, R44, R25, !PT ;  /* 0x000000192c187209 */ /* 0x000fe40007810000 */
[----:B------:R-:W-:-:S05]  /*29f0*/  FSEL R27, R27, -INF , P5 ;  /* 0xff8000001b1b7808 */ /* 0x000fca0002800000 */
[----:B------:R4:W-:Y:S01]  /*2a00*/  MUFU.TANH R35, R71 ;  /* 0x0000004700237308 */ /* 0x0009e20000002400 */
[----:B---3--:R-:W-:Y:S02]  /*2a10*/  FSEL R52, R52, -INF , P6 ;  /* 0xff80000034347808 */ /* 0x008fe40003000000 */
[----:B------:R-:W-:-:S05]  /*2a20*/  ISETP.GT.AND P6, PT, R38, 0x50, PT ;  /* 0x000000502600780c */ /* 0x000fca0003fc4270 */
[----:B------:R-:W3:Y:S01]  /*2a30*/  MUFU.TANH R56, R56 ;  /* 0x0000003800387308 */ /* 0x000ee20000002400 */
[----:B----4-:R-:W-:Y:S01]  /*2a40*/  FSEL R71, R45, -INF , P3 ;  /* 0xff8000002d477808 */ /* 0x010fe20001800000 */
[----:B------:R-:W-:Y:S01]  /*2a50*/  IMAD.U32 R45, RZ, RZ, UR10 ;  /* 0x0000000aff2d7e24 */ /* 0x000fe2000f8e00ff */
[----:B-1----:R-:W-:Y:S02]  /*2a60*/  FSEL R53, R53, -INF , P5 ;  /* 0xff80000035357808 */ /* 0x002fe40002800000 */
[----:B------:R-:W-:Y:S02]  /*2a70*/  FMNMX.FTZ R25, R71, R24, !PT ;  /* 0x0000001847197209 */ /* 0x000fe40007810000 */
[----:B------:R-:W-:Y:S01]  /*2a80*/  ISETP.GT.AND P3, PT, R38, 0x41, PT ;  /* 0x000000412600780c */ /* 0x000fe20003f64270 */
[----:B------:R-:W1:Y:S01]  /*2a90*/  MUFU.TANH R50, R50 ;  /* 0x0000003200327308 */ /* 0x000e620000002400 */
[----:B------:R-:W-:Y:S02]  /*2aa0*/  FMNMX.FTZ R24, R48, R25, !PT ;  /* 0x0000001930187209 */ /* 0x000fe40007810000 */
[----:B------:R-:W-:-:S02]  /*2ab0*/  ISETP.GT.AND P5, PT, R38, 0x51, PT ;  /* 0x000000512600780c */ /* 0x000fc40003fa4270 */
[----:B------:R-:W-:-:S03]  /*2ac0*/  FMNMX.FTZ R25, R49, R24, !PT ;  /* 0x0000001831197209 */ /* 0x000fc60007810000 */
[----:B------:R-:W4:Y:S01]  /*2ad0*/  MUFU.TANH R57, R57 ;  /* 0x0000003900397308 */ /* 0x000f220000002400 */
[----:B------:R-:W-:Y:S02]  /*2ae0*/  FMNMX.FTZ R24, R52, R25, !PT ;  /* 0x0000001934187209 */ /* 0x000fe40007810000 */
[----:B---3--:R-:W-:Y:S02]  /*2af0*/  FSEL R56, R56, -INF , P4 ;  /* 0xff80000038387808 */ /* 0x008fe40002000000 */
[----:B------:R-:W-:-:S03]  /*2b00*/  FMNMX.FTZ R25, R53, R24, !PT ;  /* 0x0000001835197209 */ /* 0x000fc60007810000 */
[----:B------:R-:W3:Y:S01]  /*2b10*/  MUFU.TANH R51, R51 ;  /* 0x0000003300337308 */ /* 0x000ee20000002400 */
[----:B-1----:R-:W-:Y:S02]  /*2b20*/  FSEL R24, R50, -INF , P2 ;  /* 0xff80000032187808 */ /* 0x002fe40001000000 */
[----:B------:R-:W-:Y:S02]  /*2b30*/  ISETP.GT.AND P2, PT, R38, 0x48, PT ;  /* 0x000000482600780c */ /* 0x000fe40003f44270 */
[----:B------:R-:W-:Y:S02]  /*2b40*/  FMNMX.FTZ R28, R56, R25, !PT ;  /* 0x00000019381c7209 */ /* 0x000fe40007810000 */
[----:B------:R-:W-:Y:S01]  /*2b50*/  FSEL R30, R30, -INF , P2 ;  /* 0xff8000001e1e7808 */ /* 0x000fe20001000000 */
[----:B------:R-:W1:Y:S01]  /*2b60*/  MUFU.TANH R60, R60 ;  /* 0x0000003c003c7308 */ /* 0x000e620000002400 */
[----:B----4-:R-:W-:-:S04]  /*2b70*/  FSEL R57, R57, -INF , P3 ;  /* 0xff80000039397808 */ /* 0x010fc80001800000 */
[----:B------:R-:W-:-:S03]  /*2b80*/  FMNMX.FTZ R29, R57, R28, !PT ;  /* 0x0000001c391d7209 */ /* 0x000fc60007810000 */
[----:B------:R-:W4:Y:S01]  /*2b90*/  MUFU.TANH R61, R61 ;  /* 0x0000003d003d7308 */ /* 0x000f220000002400 */
[----:B---3--:R-:W-:Y:S02]  /*2ba0*/  FSEL R25, R51, -INF , P1 ;  /* 0xff80000033197808 */ /* 0x008fe40000800000 */
[----:B------:R-:W-:-:S04]  /*2bb0*/  ISETP.GT.AND P1, PT, R38, 0x49, PT ;  /* 0x000000492600780c */ /* 0x000fc80003f24270 */
[----:B------:R-:W-:Y:S01]  /*2bc0*/  FSEL R31, R31, -INF , P1 ;  /* 0xff8000001f1f7808 */ /* 0x000fe20000800000 */
[----:B------:R-:W3:Y:S01]  /*2bd0*/  MUFU.TANH R64, R64 ;  /* 0x0000004000407308 */ /* 0x000ee20000002400 */
[----:B-1----:R-:W-:Y:S02]  /*2be0*/  FSEL R60, R60, -INF , P2 ;  /* 0xff8000003c3c7808 */ /* 0x002fe40001000000 */
[----:B------:R-:W-:Y:S02]  /*2bf0*/  ISETP.GT.AND P2, PT, R38, 0x60, PT ;  /* 0x000000602600780c */ /* 0x000fe40003f44270 */
[----:B------:R-:W-:-:S03]  /*2c00*/  FMNMX.FTZ R28, R60, R29, !PT ;  /* 0x0000001d3c1c7209 */ /* 0x000fc60007810000 */
[----:B------:R-:W1:Y:S01]  /*2c10*/  MUFU.TANH R58, R58 ;  /* 0x0000003a003a7308 */ /* 0x000e620000002400 */
[----:B----4-:R-:W-:Y:S02]  /*2c20*/  FSEL R61, R61, -INF , P1 ;  /* 0xff8000003d3d7808 */ /* 0x010fe40000800000 */
[----:B------:R-:W-:Y:S02]  /*2c30*/  ISETP.GT.AND P1, PT, R38, 0x61, PT ;  /* 0x000000612600780c */ /* 0x000fe40003f24270 */
[----:B------:R-:W-:-:S03]  /*2c40*/  FMNMX.FTZ R29, R61, R28, !PT ;  /* 0x0000001c3d1d7209 */ /* 0x000fc60007810000 */
[----:B------:R-:W4:Y:S01]  /*2c50*/  MUFU.TANH R65, R65 ;  /* 0x0000004100417308 */ /* 0x000f220000002400 */
[----:B---3--:R-:W-:-:S04]  /*2c60*/  FSEL R64, R64, -INF , P6 ;  /* 0xff80000040407808 */ /* 0x008fc80003000000 */
[----:B------:R-:W-:-:S03]  /*2c70*/  FMNMX.FTZ R32, R64, R29, !PT ;  /* 0x0000001d40207209 */ /* 0x000fc60007810000 */
[----:B------:R-:W3:Y:S01]  /*2c80*/  MUFU.TANH R59, R59 ;  /* 0x0000003b003b7308 */ /* 0x000ee20000002400 */
[----:B-1----:R-:W-:Y:S02]  /*2c90*/  FSEL R28, R58, -INF , P4 ;  /* 0xff8000003a1c7808 */ /* 0x002fe40002000000 */
[----:B------:R-:W-:-:S04]  /*2ca0*/  ISETP.GT.AND P4, PT, R38, 0x58, PT ;  /* 0x000000582600780c */ /* 0x000fc80003f84270 */
        /* <DEDUP_REMOVED lines=21> */
[----:B------:R-:W-:-:S05]  /*2e00*/  ISETP.GT.AND P6, PT, R38, 0x68, PT ;  /* 0x000000682600780c */ /* 0x000fca0003fc4270 */
[----:B------:R-:W1:Y:S01]  /*2e10*/  MUFU.TANH R76, R76 ;  /* 0x0000004c004c7308 */ /* 0x000e620000002400 */
[----:B----4-:R-:W-:-:S04]  /*2e20*/  FSEL R73, R73, -INF , P1 ;  /* 0xff80000049497808 */ /* 0x010fc80000800000 */
[----:B------:R-:W-:-:S03]  /*2e30*/  FMNMX.FTZ R37, R73, R36, !PT ;  /* 0x0000002449257209 */ /* 0x000fc60007810000 */
[----:B------:R-:W4:Y:S01]  /*2e40*/  MUFU.TANH R77, R77 ;  /* 0x0000004d004d7308 */ /* 0x000f220000002400 */
[----:B---3--:R-:W-:Y:S02]  /*2e50*/  FSEL R33, R67, -INF , P5 ;  /* 0xff80000043217808 */ /* 0x008fe40002800000 */
[----:B------:R-:W-:-:S05]  /*2e60*/  ISETP.GT.AND P5, PT, R38, 0x69, PT ;  /* 0x000000692600780c */ /* 0x000fca0003fa4270 */
[----:B------:R-:W3:Y:S01]  /*2e70*/  MUFU.TANH R80, R80 ;  /* 0x0000005000507308 */ /* 0x000ee20000002400 */
[----:B-1----:R-:W-:-:S04]  /*2e80*/  FSEL R76, R76, -INF , P6 ;  /* 0xff8000004c4c7808 */ /* 0x002fc80003000000 */
[----:B------:R-:W-:-:S03]  /*2e90*/  FMNMX.FTZ R36, R76, R37, !PT ;  /* 0x000000254c247209 */ /* 0x000fc60007810000 */
[----:B------:R-:W1:Y:S01]  /*2ea0*/  MUFU.TANH R74, R74 ;  /* 0x0000004a004a7308 */ /* 0x000e620000002400 */
[----:B----4-:R-:W-:-:S04]  /*2eb0*/  FSEL R77, R77, -INF , P5 ;  /* 0xff8000004d4d7808 */ /* 0x010fc80002800000 */
        /* <DEDUP_REMOVED lines=20> */
[----:B---3--:R-:W-:Y:S01]  /*3000*/  FSEL R78, R78, -INF , P6 ;  /* 0xff8000004e4e7808 */ /* 0x008fe20003000000 */
[----:B------:R-:W3:Y:S06]  /*3010*/  SHFL.BFLY PT, R41, R38, 0x2, 0x1f ;  /* 0x0c401f0026297f89 */ /* 0x000eec00000e0000 */
[----:B------:R-:W5:Y:S01]  /*3020*/  MUFU.TANH R83, R83 ;  /* 0x0000005300537308 */ /* 0x000f620000002400 */
[----:B-1----:R-:W-:-:S07]  /*3030*/  FSEL R79, R79, -INF , P5 ;  /* 0xff8000004f4f7808 */ /* 0x002fce0002800000 */
[----:B------:R-:W1:Y:S01]  /*3040*/  MUFU.TANH R86, R86 ;  /* 0x0000005600567308 */ /* 0x000e620000002400 */
[----:B----4-:R-:W-:-:S07]  /*3050*/  FSEL R82, R82, -INF , P4 ;  /* 0xff80000052527808 */ /* 0x010fce0002000000 */
[----:B------:R-:W4:Y:S01]  /*3060*/  MUFU.TANH R87, R87 ;  /* 0x0000005700577308 */ /* 0x000f220000002400 */
[----:B-----5:R-:W-:Y:S02]  /*3070*/  FSEL R83, R83, -INF , P3 ;  /* 0xff80000053537808 */ /* 0x020fe40001800000 */
[----:B---3--:R-:W-:-:S05]  /*3080*/  FMNMX.FTZ R41, R38, R41, !PT ;  /* 0x0000002926297209 */ /* 0x008fca0007810000 */
[----:B------:R-:W3:Y:S01]  /*3090*/  SHFL.BFLY PT, R182, R41, 0x1, 0x1f ;  /* 0x0c201f0029b67f89 */ /* 0x000ee200000e0000 */
[----:B-1----:R-:W-:Y:S02]  /*30a0*/  FSEL R86, R86, -INF , P2 ;  /* 0xff80000056567808 */ /* 0x002fe40001000000 */
[----:B----4-:R-:W-:Y:S02]  /*30b0*/  FSEL R87, R87, -INF , P1 ;  /* 0xff80000057577808 */ /* 0x010fe40000800000 */
[----:B---3--:R-:W-:Y:S02]  /*30c0*/  FMNMX.FTZ R182, R41, R182, !PT ;  /* 0x000000b629b67209 */ /* 0x008fe40007810000 */
[----:B------:R-:W-:Y:S02]  /*30d0*/  FMNMX.FTZ R41, R4, R5, !PT ;  /* 0x0000000504297209 */ /* 0x000fe40007810000 */
        /* <DEDUP_REMOVED lines=15> */
[----:B------:R1:W-:Y:S01]  /*31d0*/  MUFU.EX2 R41, R46 ;  /* 0x0000002e00297308 */ /* 0x0003e20000000800 */
[----:B------:R-:W-:-:S01]  /*31e0*/  FFMA.FTZ R54, R54, UR10, -R58 ;  /* 0x0000000a36367c23 */ /* 0x000fc2000801083a */
[--C-:B------:R-:W-:Y:S01]  /*31f0*/  FFMA.FTZ R62, R62, UR10, -R58.reuse ;  /* 0x0000000a3e3e7c23 */ /* 0x100fe2000801083a */
[----:B------:R-:W-:Y:S01]  /*3200*/  FMNMX.FTZ R40, R12, R43, !PT ;  /* 0x0000002b0c287209 */ /* 0x000fe20007810000 */
[--C-:B------:R-:W-:Y:S01]  /*3210*/  FFMA.FTZ R156, R63, UR10, -R58.reuse ;  /* 0x0000000a3f9c7c23 */ /* 0x100fe2000801083a */
[----:B------:R-:W-:-:S01]  /*3220*/  FFMA.FTZ R70, R70, UR10, -R58 ;  /* 0x0000000a46467c23 */ /* 0x000fc2000801083a */
[--C-:B------:R-:W-:Y:S01]  /*3230*/  FFMA.FTZ R71, R71, UR10, -R58.reuse ;  /* 0x0000000a47477c23 */ /* 0x100fe2000801083a */
[----:B------:R-:W-:Y:S01]  /*3240*/  FMNMX.FTZ R45, R13, R40, !PT ;  /* 0x000000280d2d7209 */ /* 0x000fe20007810000 */
[--C-:B------:R-:W-:Y:S01]  /*3250*/  FFMA.FTZ R40, R55, UR10, -R58.reuse ;  /* 0x0000000a37287c23 */ /* 0x100fe2000801083a */
[----:B------:R-:W-:Y:S01]  /*3260*/  MUFU.EX2 R152, R152 ;  /* 0x0000009800987308 */ /* 0x000fe20000000800 */
[----:B------:R-:W-:-:S01]  /*3270*/  FFMA.FTZ R49, R49, UR10, -R58 ;  /* 0x0000000a31317c23 */ /* 0x000fc2000801083a */
[----:B------:R-:W-:Y:S01]  /*3280*/  FMNMX.FTZ R42, R14, R45, !PT ;  /* 0x0000002d0e2a7209 */ /* 0x000fe20007810000 */
[----:B------:R-:W-:-:S01]  /*3290*/  FFMA.FTZ R53, R53, UR10, -R58 ;  /* 0x0000000a35357c23 */ /* 0x000fc2000801083a */
[--C-:B------:R-:W-:Y:S01]  /*32a0*/  FFMA.FTZ R160, R56, UR10, -R58.reuse ;  /* 0x0000000a38a07c23 */ /* 0x100fe2000801083a */
[----:B------:R-:W-:-:S01]  /*32b0*/  FFMA.FTZ R63, R61, UR10, -R58 ;  /* 0x0000000a3d3f7c23 */ /* 0x000fc2000801083a */
[----:B------:R-:W-:Y:S01]  /*32c0*/  FMNMX.FTZ R45, R15, R42, !PT ;  /* 0x0000002a0f2d7209 */ /* 0x000fe20007810000 */
[----:B------:R-:W-:-:S01]  /*32d0*/  FFMA.FTZ R162, R64, UR10, -R58 ;  /* 0x0000000a40a27c23 */ /* 0x000fc2000801083a */
[----:B------:R-:W3:Y:S01]  /*32e0*/  MUFU.EX2 R39, R39 ;  /* 0x0000002700277308 */ /* 0x000ee20000000800 */
[----:B------:R-:W-:-:S01]  /*32f0*/  FFMA.FTZ R57, R65, UR10, -R58 ;  /* 0x0000000a41397c23 */ /* 0x000fc2000801083a */
[----:B------:R-:W-:Y:S01]  /*3300*/  FMNMX.FTZ R42, R20, R45, !PT ;  /* 0x0000002d142a7209 */ /* 0x000fe20007810000 */
[----:B------:R-:W-:-:S01]  /*3310*/  FFMA.FTZ R68, R68, UR10, -R58 ;  /* 0x0000000a44447c23 */ /* 0x000fc2000801083a */
[--C-:B------:R-:W-:Y:S01]  /*3320*/  FFMA.FTZ R69, R69, UR10, -R58.reuse ;  /* 0x0000000a45457c23 */ /* 0x100fe2000801083a */
[----:B------:R-:W-:-:S01]  /*3330*/  FFMA.FTZ R164, R72, UR10, -R58 ;  /* 0x0000000a48a47c23 */ /* 0x000fc2000801083a */
[----:B------:R-:W-:Y:S01]  /*3340*/  FMNMX.FTZ R47, R21, R42, !PT ;  /* 0x0000002a152f7209 */ /* 0x000fe20007810000 */
[----:B------:R-:W-:-:S01]  /*3350*/  FFMA.FTZ R76, R76, UR10, -R58 ;  /* 0x0000000a4c4c7c23 */ /* 0x000fc2000801083a */
[----:B------:R-:W4:Y:S01]  /*3360*/  MUFU.EX2 R38, R38 ;  /* 0x0000002600267308 */ /* 0x000f220000000800 */
[----:B------:R-:W-:-:S01]  /*3370*/  FFMA.FTZ R77, R77, UR10, -R58 ;  /* 0x0000000a4d4d7c23 */ /* 0x000fc2000801083a */
[----:B------:R-:W-:Y:S01]  /*3380*/  FMNMX.FTZ R42, R24, R47, !PT ;  /* 0x0000002f182a7209 */ /* 0x000fe20007810000 */
[----:B------:R-:W-:-:S01]  /*3390*/  FFMA.FTZ R166, R80, UR10, -R58 ;  /* 0x0000000a50a67c23 */ /* 0x000fc2000801083a */
[----:B------:R-:W-:-:S02]  /*33a0*/  FFMA.FTZ R61, R81, UR10, -R58 ;  /* 0x0000000a513d7c23 */ /* 0x000fc4000801083a */
[----:B------:R-:W-:Y:S02]  /*33b0*/  FMNMX.FTZ R47, R25, R42, !PT ;  /* 0x0000002a192f7209 */ /* 0x000fe40007810000 */
[----:B------:R-:W5:Y:S02]  /*33c0*/  MUFU.EX2 R154, R154 ;  /* 0x0000009a009a7308 */ /* 0x000f640000000800 */
[----:B------:R-:W-:-:S04]  /*33d0*/  FMNMX.FTZ R42, R26, R47, !PT ;  /* 0x0000002f1a2a7209 */ /* 0x000fc80007810000 */
[----:B------:R-:W-:Y:S01]  /*33e0*/  FMNMX.FTZ R51, R27, R42, !PT ;  /* 0x0000002a1b337209 */ /* 0x000fe20007810000 */
[----:B------:R-:W-:-:S01]  /*33f0*/  FFMA.FTZ R42, R44, UR10, -R58 ;  /* 0x0000000a2c2a7c23 */ /* 0x000fc2000801083a */
[----:B------:R-:W-:Y:S02]  /*3400*/  MUFU.EX2 R43, R54 ;  /* 0x00000036002b7308 */ /* 0x000fe40000000800 */
[----:B------:R-:W-:-:S04]  /*3410*/  FMNMX.FTZ R44, R28, R51, !PT ;  /* 0x000000331c2c7209 */ /* 0x000fc80007810000 */
[----:B------:R-:W-:Y:S02]  /*3420*/  FMNMX.FTZ R51, R29, R44, !PT ;  /* 0x0000002c1d337209 */ /* 0x000fe40007810000 */
        /* <DEDUP_REMOVED lines=8> */
[----:B------:R-:W-:Y:S01]  /*34b0*/  FMNMX.FTZ R55, R35, R44, !PT ;  /* 0x0000002c23377209 */ /* 0x000fe20007810000 */
[----:B------:R-:W-:-:S01]  /*34c0*/  FFMA.FTZ R44, R52, UR10, -R58 ;  /* 0x0000000a342c7c23 */ /* 0x000fc2000801083a */
[----:B------:R-:W-:Y:S02]  /*34d0*/  MUFU.EX2 R47, R70 ;  /* 0x00000046002f7308 */ /* 0x000fe40000000800 */
[----:B-1----:R-:W-:-:S04]  /*34e0*/  FMNMX.FTZ R46, R36, R55, !PT ;  /* 0x00000037242e7209 */ /* 0x002fc80007810000 */
        /* <DEDUP_REMOVED lines=11> */
[----:B------:R1:W-:Y:S03]  /*35a0*/  MUFU.EX2 R55, R50 ;  /* 0x0000003200377308 */ /* 0x0003e60000000800 */
[----:B------:R-:W1:Y:S05]  /*35b0*/  SHFL.BFLY PT, R59, R48, 0x2, 0x1f ;  /* 0x0c401f00303b7f89 */ /* 0x000e6a00000e0000 */
[----:B------:R-:W-:Y:S08]  /*35c0*/  MUFU.EX2 R49, R49 ;  /* 0x0000003100317308 */ /* 0x000ff00000000800 */
[----:B------:R-:W-:Y:S08]  /*35d0*/  MUFU.EX2 R44, R44 ;  /* 0x0000002c002c7308 */ /* 0x000ff00000000800 */
[----:B------:R-:W-:Y:S01]  /*35e0*/  MUFU.EX2 R53, R53 ;  /* 0x0000003500357308 */ /* 0x000fe20000000800 */
[----:B-1----:R-:W-:Y:S01]  /*35f0*/  FMNMX.FTZ R50, R48, R59, !PT ;  /* 0x0000003b30327209 */ /* 0x002fe20007810000 */
[----:B------:R-:W-:-:S02]  /*3600*/  IMAD.U32 R48, RZ, RZ, UR10 ;  /* 0x0000000aff307e24 */ /* 0x000fc4000f8e00ff */
[----:B------:R-:W-:-:S02]  /*3610*/  FFMA.FTZ R59, R73, UR10, -R58 ;  /* 0x0000000a493b7c23 */ /* 0x000fc4000801083a */
[----:B------:R-:W1:Y:S02]  /*3620*/  SHFL.BFLY PT, R171, R50, 0x1, 0x1f ;  /* 0x0c201f0032ab7f89 */ /* 0x000e6400000e0000 */
[----:B------:R-:W-:Y:S08]  /*3630*/  MUFU.EX2 R160, R160 ;  /* 0x000000a000a07308 */ /* 0x000ff00000000800 */
[----:B------:R-:W-:Y:S08]  /*3640*/  MUFU.EX2 R46, R46 ;  /* 0x0000002e002e7308 */ /* 0x000ff00000000800 */
[----:B------:R-:W-:Y:S01]  /*3650*/  MUFU.EX2 R63, R63 ;  /* 0x0000003f003f7308 */ /* 0x000fe20000000800 */
[----:B-1----:R-:W-:-:S07]  /*3660*/  FMNMX.FTZ R171, R50, R171, !PT ;  /* 0x000000ab32ab7209 */ /* 0x002fce0007810000 */
        /* <DEDUP_REMOVED lines=15> */
[----:B---3--:R-:W-:Y:S01]  /*3760*/  FADD.FTZ R5, R152, R39 ;  /* 0x0000002798057221 */ /* 0x008fe20000010000 */
[----:B------:R-:W-:-:S01]  /*3770*/  FFMA.FTZ R13, R13, UR10, -R52 ;  /* 0x0000000a0d0d7c23 */ /* 0x000fc20008010834 */
[--C-:B------:R-:W-:Y:S01]  /*3780*/  FFMA.FTZ R14, R14, UR10, -R52.reuse ;  /* 0x0000000a0e0e7c23 */ /* 0x100fe20008010834 */
[----:B------:R-:W-:-:S01]  /*3790*/  FFMA.FTZ R15, R15, UR10, -R52 ;  /* 0x0000000a0f0f7c23 */ /* 0x000fc20008010834 */
[----:B----4-:R-:W-:Y:S01]  /*37a0*/  FADD.FTZ R4, R38, R5 ;  /* 0x0000000526047221 */ /* 0x010fe20000010000 */
[----:B------:R-:W-:-:S01]  /*37b0*/  FFMA.FTZ R20, R20, UR10, -R52 ;  /* 0x0000000a14147c23 */ /* 0x000fc20008010834 */
[----:B------:R-:W1:Y:S01]  /*37c0*/  MUFU.EX2 R48, R48 ;  /* 0x0000003000307308 */ /* 0x000e620000000800 */
[----:B------:R-:W-:-:S01]  /*37d0*/  FFMA.FTZ R21, R21, UR10, -R52 ;  /* 0x0000000a15157c23 */ /* 0x000fc20008010834 */
[----:B------:R-:W-:Y:S01]  /*37e0*/  FADD.FTZ R5, R41, R4 ;  /* 0x0000000429057221 */ /* 0x000fe20000010000 */
[----:B------:R-:W-:-:S01]  /*37f0*/  FFMA.FTZ R24, R24, UR10, -R52 ;  /* 0x0000000a18187c23 */ /* 0x000fc20008010834 */
[--C-:B------:R-:W-:Y:S01]  /*3800*/  FFMA.FTZ R25, R25, UR10, -R52.reuse ;  /* 0x0000000a19197c23 */ /* 0x100fe20008010834 */
[----:B------:R-:W-:-:S01]  /*3810*/  FFMA.FTZ R26, R26, UR10, -R52 ;  /* 0x0000000a1a1a7c23 */ /* 0x000fc20008010834 */
[----:B-----5:R-:W-:Y:S01]  /*3820*/  FADD.FTZ R4, R154, R5 ;  /* 0x000000059a047221 */ /* 0x020fe20000010000 */
[----:B------:R-:W-:-:S01]  /*3830*/  FFMA.FTZ R27, R27, UR10, -R52 ;  /* 0x0000000a1b1b7c23 */ /* 0x000fc20008010834 */
[----:B------:R-:W3:Y:S01]  /*3840*/  MUFU.EX2 R8, R8 ;  /* 0x0000000800087308 */ /* 0x000ee20000000800 */
[----:B------:R-:W-:-:S01]  /*3850*/  FFMA.FTZ R28, R28, UR10, -R52 ;  /* 0x0000000a1c1c7c23 */ /* 0x000fc20008010834 */
[--C-:B------:R-:W-:Y:S01]  /*3860*/  FFMA.FTZ R29, R29, UR10, -R52.reuse ;  /* 0x0000000a1d1d7c23 */ /* 0x100fe20008010834 */
[----:B------:R-:W-:-:S01]  /*3870*/  FFMA.FTZ R30, R30, UR10, -R52 ;  /* 0x0000000a1e1e7c23 */ /* 0x000fc20008010834 */
[--C-:B------:R-:W-:Y:S01]  /*3880*/  FFMA.FTZ R31, R31, UR10, -R52.reuse ;  /* 0x0000000a1f1f7c23 */ /* 0x100fe20008010834 */
[----:B------:R-:W-:-:S01]  /*3890*/  FFMA.FTZ R32, R32, UR10, -R52 ;  /* 0x0000000a20207c23 */ /* 0x000fc20008010834 */
[--C-:B------:R-:W-:Y:S01]  /*38a0*/  FFMA.FTZ R33, R33, UR10, -R52.reuse ;  /* 0x0000000a21217c23 */ /* 0x100fe20008010834 */
[----:B------:R-:W-:-:S01]  /*38b0*/  FFMA.FTZ R34, R34, UR10, -R52 ;  /* 0x0000000a22227c23 */ /* 0x000fc20008010834 */
[----:B------:R-:W4:Y:S01]  /*38c0*/  MUFU.EX2 R9, R9 ;  /* 0x0000000900097308 */ /* 0x000f220000000800 */
[----:B------:R-:W-:-:S01]  /*38d0*/  FFMA.FTZ R35, R35, UR10, -R52 ;  /* 0x0000000a23237c23 */ /* 0x000fc20008010834 */
[--C-:B------:R-:W-:Y:S01]  /*38e0*/  FFMA.FTZ R36, R36, UR10, -R52.reuse ;  /* 0x0000000a24247c23 */ /* 0x100fe20008010834 */
[----:B------:R-:W-:-:S01]  /*38f0*/  FFMA.FTZ R37, R37, UR10, -R52 ;  /* 0x0000000a25257c23 */ /* 0x000fc20008010834 */
[----:B------:R-:W-:Y:S01]  /*3900*/  F2FP.SATFINITE.E4M3.F32.PACK_AB_MERGE_C R41, R41, R38, RZ ;  /* 0x000000262929723e */ /* 0x000fe200048070ff */
[----:B------:R-:W-:-:S01]  /*3910*/  FFMA.FTZ R78, R78, UR10, -R52 ;  /* 0x0000000a4e4e7c23 */ /* 0x000fc20008010834 */
[--C-:B------:R-:W-:Y:S01]  /*3920*/  FFMA.FTZ R79, R79, UR10, -R52.reuse ;  /* 0x0000000a4f4f7c23 */ /* 0x100fe20008010834 */
[----:B------:R-:W-:-:S01]  /*3930*/  FFMA.FTZ R82, R82, UR10, -R52 ;  /* 0x0000000a52527c23 */ /* 0x000fc20008010834 */
[----:B------:R-:W5:Y:S01]  /*3940*/  MUFU.EX2 R155, R155 ;  /* 0x0000009b009b7308 */ /* 0x000f620000000800 */
[----:B------:R-:W-:-:S01]  /*3950*/  FFMA.FTZ R83, R83, UR10, -R52 ;  /* 0x0000000a53537c23 */ /* 0x000fc20008010834 */
[--C-:B------:R-:W-:Y:S01]  /*3960*/  FFMA.FTZ R86, R86, UR10, -R52.reuse ;  /* 0x0000000a56567c23 */ /* 0x100fe20008010834 */
[----:B------:R-:W-:-:S01]  /*3970*/  FFMA.FTZ R52, R87, UR10, -R52 ;  /* 0x0000000a57347c23 */ /* 0x000fc20008010834 */
[----:B------:R-:W-:-:S04]  /*3980*/  F2FP.SATFINITE.E4M3.F32.PACK_AB_MERGE_C R152, R39, R152, R41 ;  /* 0x000000982798723e */ /* 0x000fc80004807029 */
[----:B------:R1:W0:Y:S08]  /*3990*/  MUFU.EX2 R10, R11 ;  /* 0x0000000b000a7308 */ /* 0x0002300000000800 */
[----:B------:R-:W2:Y:S01]  /*39a0*/  MUFU.EX2 R12, R12 ;  /* 0x0000000c000c7308 */ /* 0x000ea20000000800 */
[----:B-1----:R-:W-:-:S04]  /*39b0*/  FADD.FTZ R11, R153, R48 ;  /* 0x00000030990b7221 */ /* 0x002fc80000010000 */
[----:B---3--:R-:W-:Y:S01]  /*39c0*/  FADD.FTZ R54, R8, R11 ;  /* 0x0000000b08367221 */ /* 0x008fe20000010000 */
[----:B------:R-:W-:-:S02]  /*39d0*/  FADD.FTZ R11, R43, R4 ;  /* 0x000000042b0b7221 */ /* 0x000fc40000010000 */
[----:B------:R-:W1:Y:S01]  /*39e0*/  MUFU.EX2 R13, R13 ;  /* 0x0000000d000d7308 */ /* 0x000e620000000800 */
[----:B----4-:R-:W-:-:S01]  /*39f0*/  FADD.FTZ R54, R9, R54 ;  /* 0x0000003609367221 */ /* 0x010fc20000010000 */
[----:B------:R-:W-:Y:S01]  /*3a00*/  FADD.FTZ R4, R40, R11 ;  /* 0x0000000b28047221 */ /* 0x000fe20000010000 */
[----:B------:R-:W-:Y:S02]  /*3a10*/  F2FP.SATFINITE.E4M3.F32.PACK_AB_MERGE_C R40, R45, R40, RZ ;  /* 0x000000282d28723e */ /* 0x000fe400048070ff */
[----:B-----5:R-:W-:Y:S02]  /*3a20*/  FADD.FTZ R5, R155, R54 ;  /* 0x000000369b057221 */ /* 0x020fe40000010000 */
[----:B------:R-:W-:Y:S01]  /*3a30*/  F2FP.SATFINITE.E4M3.F32.PACK_AB_MERGE_C R154, R43, R154, R40 ;  /* 0x0000009a2b9a723e */ /* 0x000fe20004807028 */
[----:B------:R-:W3:Y:S01]  /*3a40*/  MUFU.EX2 R14, R14 ;  /* 0x0000000e000e7308 */ /* 0x000ee20000000800 */
[----:B0-----:R-:W-:-:S04]  /*3a50*/  FADD.FTZ R5, R10, R5 ;  /* 0x000000050a057221 */ /* 0x001fc80000010000 */
[----:B--2---:R-:W-:Y:S01]  /*3a60*/  FADD.FTZ R54, R12, R5 ;  /* 0x000000050c367221 */ /* 0x004fe20000010000 */
[----:B------:R-:W-:-:S02]  /*3a70*/  FADD.FTZ R5, R45, R4 ;  /* 0x000000042d057221 */ /* 0x000fc40000010000 */
[----:B------:R-:W0:Y:S01]  /*3a80*/  MUFU.EX2 R15, R15 ;  /* 0x0000000f000f7308 */ /* 0x000e220000000800 */
[----:B-1----:R-:W-:-:S01]  /*3a90*/  FADD.FTZ R11, R13, R54 ;  /* 0x000000360d0b7221 */ /* 0x002fc20000010000 */
[----:B------:R-:W-:Y:S01]  /*3aa0*/  FADD.FTZ R4, R156, R5 ;  /* 0x000000059c047221 */ /* 0x000fe20000010000 */
[----:B------:R-:W-:-:S03]  /*3ab0*/  F2FP.SATFINITE.E4M3.F32.PACK_AB_MERGE_C R12, R13, R12, RZ ;  /* 0x0000000c0d0c723e */ /* 0x000fc600048070ff */
[----:B------:R-:W-:Y:S01]  /*3ac0*/  FADD.FTZ R5, R47, R4 ;  /* 0x000000042f057221 */ /* 0x000fe20000010000 */
[----:B------:R-:W-:Y:S01]  /*3ad0*/  F2FP.SATFINITE.E4M3.F32.PACK_AB_MERGE_C R155, R10, R155, R12 ;  /* 0x0000009b0a9b723e */ /* 0x000fe2000480700c */
[----:B------:R-:W1:Y:S01]  /*3ae0*/  MUFU.EX2 R20, R20 ;  /* 0x0000001400147308 */ /* 0x000e620000000800 */
[----:B---3--:R-:W-:-:S01]  /*3af0*/  FADD.FTZ R54, R14, R11 ;  /* 0x0000000b0e367221 */ /* 0x008fc20000010000 */
[----:B------:R-:W-:Y:S01]  /*3b00*/  FADD.FTZ R4, R42, R5 ;  /* 0x000000052a047221 */ /* 0x000fe20000010000 */
[----:B------:R-:W-:-:S03]  /*3b10*/  F2FP.SATFINITE.E4M3.F32.PACK_AB_MERGE_C R42, R51, R42, RZ ;  /* 0x0000002a332a723e */ /* 0x000fc600048070ff */
[----:B------:R-:W-:Y:S01]  /*3b20*/  FADD.FTZ R5, R51, R4 ;  /* 0x0000000433057221 */ /* 0x000fe20000010000 */
[----:B------:R-:W-:Y:S01]  /*3b30*/  F2FP.SATFINITE.E4M3.F32.PACK_AB_MERGE_C R156, R47, R156, R42 ;  /* 0x0000009c2f9c723e */ /* 0x000fe2000480702a */
[----:B------:R-:W2:Y:S01]  /*3b40*/  MUFU.EX2 R21, R21 ;  /* 0x0000001500157308 */ /* 0x000ea20000000800 */
[----:B0-----:R-:W-:-:S01]  /*3b50*/  FADD.FTZ R11, R15, R54 ;  /* 0x000000360f0b7221 */ /* 0x001fc20000010000 */
[----:B------:R-:W-:-:S04]  /*3b60*/  FADD.FTZ R4, R158, R5 ;  /* 0x000000059e047221 */ /* 0x000fc80000010000 */
[----:B------:R-:W-:Y:S02]  /*3b70*/  FADD.FTZ R5, R49, R4 ;  /* 0x0000000431057221 */ /* 0x000fe40000010000 */
[----:B------:R-:W0:Y:S01]  /*3b80*/  MUFU.EX2 R24, R24 ;  /* 0x0000001800187308 */ /* 0x000e220000000800 */
[----:B-1----:R-:W-:-:S01]  /*3b90*/  FADD.FTZ R54, R20, R11 ;  /* 0x0000000b14367221 */ /* 0x002fc20000010000 */
[----:B------:R-:W-:Y:S01]  /*3ba0*/  FADD.FTZ R4, R44, R5 ;  /* 0x000000052c047221 */ /* 0x000fe20000010000 */
[----:B------:R-:W-:-:S03]  /*3bb0*/  F2FP.SATFINITE.E4M3.F32.PACK_AB_MERGE_C R44, R53, R44, RZ ;  /* 0x0000002c352c723e */ /* 0x000fc600048070ff */
[----:B------:R-:W-:Y:S01]  /*3bc0*/  FADD.FTZ R5, R53, R4 ;  /* 0x0000000435057221 */ /* 0x000fe20000010000 */
[----:B------:R-:W-:Y:S01]  /*3bd0*/  F2FP.SATFINITE.E4M3.F32.PACK_AB_MERGE_C R158, R49, R158, R44 ;  /* 0x0000009e319e723e */ /* 0x000fe2000480702c */
[----:B------:R-:W1:Y:S01]  /*3be0*/  MUFU.EX2 R25, R25 ;  /* 0x0000001900197308 */ /* 0x000e620000000800 */
[----:B--2---:R-:W-:-:S01]  /*3bf0*/  FADD.FTZ R11, R21, R54 ;  /* 0x00000036150b7221 */ /* 0x004fc20000010000 */
[----:B------:R-:W-:Y:S01]  /*3c00*/  FADD.FTZ R4, R160, R5 ;  /* 0x00000005a0047221 */ /* 0x000fe20000010000 */
[----:B------:R-:W-:-:S03]  /*3c10*/  F2FP.SATFINITE.E4M3.F32.PACK_AB_MERGE_C R20, R21, R20, RZ ;  /* 0x000000141514723e */ /* 0x000fc600048070ff */
[----:B------:R-:W-:Y:S01]  /*3c20*/  FADD.FTZ R5, R55, R4 ;  /* 0x0000000437057221 */ /* 0x000fe20000010000 */
[----:B------:R-:W-:Y:S01]  /*3c30*/  F2FP.SATFINITE.E4M3.F32.PACK_AB_MERGE_C R157, R15, R14, R20 ;  /* 0x0000000e0f9d723e */ /* 0x000fe20004807014 */
[----:B------:R-:W2:Y:S01]  /*3c40*/  MUFU.EX2 R26, R26 ;  /* 0x0000001a001a7308 */ /* 0x000ea20000000800 */
[----:B0-----:R-:W-:-:S01]  /*3c50*/  FADD.FTZ R54, R24, R11 ;  /* 0x0000000b18367221 */ /* 0x001fc20000010000 */
[----:B------:R-:W-:Y:S01]  /*3c60*/  FADD.FTZ R4, R46, R5 ;  /* 0x000000052e047221 */ /* 0x000fe20000010000 */
[----:B------:R-:W-:-:S03]  /*3c70*/  F2FP.SATFINITE.E4M3.F32.PACK_AB_MERGE_C R46, R63, R46, RZ ;  /* 0x0000002e3f2e723e */ /* 0x000fc600048070ff */
[----:B------:R-:W-:Y:S01]  /*3c80*/  FADD.FTZ R5, R63, R4 ;  /* 0x000000043f057221 */ /* 0x000fe20000010000 */
[----:B------:R-:W-:Y:S01]  /*3c90*/  F2FP.SATFINITE.E4M3.F32.PACK_AB_MERGE_C R160, R55, R160, R46 ;  /* 0x000000a037a0723e */ /* 0x000fe2000480702e */
[----:B------:R-:W0:Y:S01]  /*3ca0*/  MUFU.EX2 R27, R27 ;  /* 0x0000001b001b7308 */ /* 0x000e220000000800 */
[----:B-1----:R-:W-:-:S01]  /*3cb0*/  FADD.FTZ R11, R25, R54 ;  /* 0x00000036190b7221 */ /* 0x002fc20000010000 */
[----:B------:R-:W-:-:S04]  /*3cc0*/  FADD.FTZ R4, R162, R5 ;  /* 0x00000005a2047221 */ /* 0x000fc80000010000 */
[----:B------:R-:W-:Y:S02]  /*3cd0*/  FADD.FTZ R5, R57, R4 ;  /* 0x0000000439057221 */ /* 0x000fe40000010000 */
[----:B------:R-:W1:Y:S01]  /*3ce0*/  MUFU.EX2 R28, R28 ;  /* 0x0000001c001c7308 */ /* 0x000e620000000800 */
[----:B--2---:R-:W-:-:S07]  /*3cf0*/  FADD.FTZ R54, R26, R11 ;  /* 0x0000000b1a367221 */ /* 0x004fce0000010000 */
[----:B------:R-:W2:Y:S01]  /*3d00*/  MUFU.EX2 R29, R29 ;  /* 0x0000001d001d7308 */ /* 0x000ea20000000800 */
[----:B0-----:R-:W-:-:S01]  /*3d10*/  FADD.FTZ R11, R27, R54 ;  /* 0x000000361b0b7221 */ /* 0x001fc20000010000 */
[----:B------:R-:W-:-:S04]  /*3d20*/  F2FP.SATFINITE.E4M3.F32.PACK_AB_MERGE_C R26, R27, R26, RZ ;  /* 0x0000001a1b1a723e */ /* 0x000fc800048070ff */
        /* <DEDUP_REMOVED lines=25> */
[----:B------:R-:W-:Y:S02]  /*3ec0*/  F2FP.SATFINITE.E4M3.F32.PACK_AB_MERGE_C R38, R9, R8, RZ ;  /* 0x000000080926723e */ /* 0x000fe400048070ff */
[----:B------:R-:W-:Y:S02]  /*3ed0*/  F2FP.SATFINITE.E4M3.F32.PACK_AB_MERGE_C R34, R35, R34, RZ ;  /* 0x000000222322723e */ /* 0x000fe400048070ff */
[----:B------:R-:W-:Y:S02]  /*3ee0*/  F2FP.SATFINITE.E4M3.F32.PACK_AB_MERGE_C R153, R48, R153, R38 ;  /* 0x000000993099723e */ /* 0x000fe40004807026 */
[----:B------:R-:W1:Y:S01]  /*3ef0*/  MUFU.EX2 R59, R59 ;  /* 0x0000003b003b7308 */ /* 0x000e620000000800 */
[----:B--2---:R-:W-:-:S01]  /*3f00*/  FADD.FTZ R4, R164, R5 ;  /* 0x00000005a4047221 */ /* 0x004fc20000010000 */
[----:B------:R-:W-:-:S06]  /*3f10*/  F2FP.SATFINITE.E4M3.F32.PACK_AB_MERGE_C R163, R33, R32, R34 ;  /* 0x0000002021a3723e */ /* 0x000fcc0004807022 */
        /* <DEDUP_REMOVED lines=11> */
[C---:B--2---:R-:W-:Y:S01]  /*3fd0*/  F2FP.SATFINITE.E4M3.F32.PACK_AB_MERGE_C R76, R77.reuse, R76, RZ ;  /* 0x0000004c4d4c723e */ /* 0x044fe200048070ff */
[----:B------:R-:W-:-:S03]  /*3fe0*/  FADD.FTZ R77, R77, R4 ;  /* 0x000000044d4d7221 */ /* 0x000fc60000010000 */
[----:B------:R-:W-:-:S03]  /*3ff0*/  F2FP.SATFINITE.E4M3.F32.PACK_AB_MERGE_C R164, R59, R164, R76 ;  /* 0x000000a43ba4723e */ /* 0x000fc6000480704c */
        /* <DEDUP_REMOVED lines=16> */
[C---:B-1----:R-:W-:Y:S01]  /*4100*/  F2FP.SATFINITE.E4M3.F32.PACK_AB_MERGE_C R50, R65.reuse, R50, RZ ;  /* 0x000000324132723e */ /* 0x042fe200048070ff */
[----:B------:R-:W-:-:S03]  /*4110*/  FADD.FTZ R4, R65, R4 ;  /* 0x0000000441047221 */ /* 0x000fc60000010000 */
[----:B------:R-:W-:Y:S02]  /*4120*/  F2FP.SATFINITE.E4M3.F32.PACK_AB_MERGE_C R166, R61, R166, R50 ;  /* 0x000000a63da6723e */ /* 0x000fe40004807032 */
[C---:B--2---:R-:W-:Y:S01]  /*4130*/  F2FP.SATFINITE.E4M3.F32.PACK_AB_MERGE_C R86, R5.reuse, R86, RZ ;  /* 0x000000560556723e */ /* 0x044fe200048070ff */
[----:B------:R-:W-:-:S03]  /*4140*/  FADD.FTZ R5, R5, R8 ;  /* 0x0000000805057221 */ /* 0x000fc60000010000 */
[----:B------:R-:W-:Y:S01]  /*4150*/  F2FP.SATFINITE.E4M3.F32.PACK_AB_MERGE_C R167, R83, R82, R86 ;  /* 0x0000005253a7723e */ /* 0x000fe20004807056 */
[----:B------:R-:W-:Y:S06]  /*4160*/  @!P0 BRA `(.L_x_229) ;  /* 0x0000000000048947 */ /* 0x000fec0003800000 */
[----:B------:R-:W-:Y:S01]  /*4170*/  BPT.TRAP 0x1 ;  /* 0x000000040000795c */ /* 0x000fe20000300000 */
.L_x_229:
[----:B------:R0:W1:Y:S01]  /*4180*/  SYNCS.PHASECHK.TRANS64.TRYWAIT P1, [UR53+0x38850], R7 ;  /* 0x03885007ff0075a7 */ /* 0x0000620008020175 */
[----:B------:R-:W-:Y:S05]  /*4190*/  @!P0 BRA `(.L_x_230) ;  /* 0x0000000000048947 */ /* 0x000fea0003800000 */
[----:B------:R-:W-:Y:S01]  /*41a0*/  BPT.TRAP 0x1 ;  /* 0x000000040000795c */ /* 0x000fe20000300000 */
.L_x_230:
[----:B-1----:R-:W-:Y:S05]  /*41b0*/  @P1 BRA `(.L_x_231) ;  /* 0x0000000000081947 */ /* 0x002fea0003800000 */
[----:B------:R-:W1:Y:S02]  /*41c0*/  SYNCS.PHASECHK.TRANS64.TRYWAIT P1, [UR53+0x38850], R7 ;  /* 0x03885007ff0075a7 */ /* 0x000e640008020175 */
[----:B-1----:R-:W-:Y:S05]  /*41d0*/  @!P1 BRA `(.L_x_232) ;  /* 0x000000dc00e89947 */ /* 0x002fea0003800000 */
.L_x_231:
        /* <DEDUP_REMOVED lines=29> */
[----:B--2---:R-:W-:Y:S05]  /*43b0*/  @!P0 BRA `(.L_x_233) ;  /* 0x0000000000048947 */ /* 0x004fea0003800000 */
[----:B------:R-:W-:Y:S01]  /*43c0*/  BPT.TRAP 0x1 ;  /* 0x000000040000795c */ /* 0x000fe20000300000 */
.L_x_233:
[----:B------:R-:W-:Y:S02]  /*43d0*/  UISETP.GE.AND UP0, UPT, UR48, 0x81, UPT ;  /* 0x000000813000788c */ /* 0x000fe4000bf06270 */
[----:B------:R-:W-:-:S04]  /*43e0*/  UIADD3 UR53, UR53, 0x38860, URZ ;  /* 0x0003886035357890 */ /* 0x000fc8000fffe03f */
[----:B------:R-:W-:Y:S01]  /*43f0*/  PLOP3.LUT P1, PT, PT, PT, UP0, 0x80, 0x0 ;  /* 0x000000000000781c */ /* 0x000fe20003f2f008 */
[----:B------:R-:W-:-:S09]  /*4400*/  UPRMT UR53, UR46, 0x654, UR53 ;  /* 0x000006542e357896 */ /* 0x000fd20008000035 */
[----:B------:R-:W-:Y:S03]  /*4410*/  SYNCS.ARRIVE.TRANS64.RED.A1T0 RZ, [UR53], RZ ;  /* 0x000000ffffff79a7 */ /* 0x000fe60008100435 */
[----:B------:R-:W-:Y:S05]  /*4420*/  @!P1 BRA `(.L_x_234) ;  /* 0x0000002800b49947 */ /* 0x000fea0003800000 */
[----:B------:R-:W-:Y:S01]  /*4430*/  IMAD.MOV.U32 R6, RZ, RZ, R171 ;  /* 0x000000ffff067224 */ /* 0x000fe200078e00ab */
[----:B------:R-:W-:Y:S01]  /*4440*/  UIADD3 UR53, UR47, -0x2, URZ ;  /* 0xfffffffe2f357890 */ /* 0x000fe2000fffe03f */
[----:B01----:R-:W-:Y:S01]  /*4450*/  IMAD.MOV.U32 R7, RZ, RZ, R182 ;  /* 0x000000ffff077224 */ /* 0x003fe200078e00b6 */
[----:B------:R-:W-:-:S10]  /*4460*/  ULDC UR46, c[0x0][0x988] ;  /* 0x00026200002e7ab9 */ /* 0x000fd40000000800 */
.L_x_245:
[----:B------:R-:W-:Y:S01]  /*4470*/  UIADD3 UR36, UR36, 0x1, URZ ;  /* 0x0000000124247890 */ /* 0x000fe2000fffe03f */
[----:B------:R-:W-:Y:S01]  /*4480*/  IMAD.U32 R3, RZ, RZ, UR53 ;  /* 0x00000035ff037e24 */ /* 0x000fe2000f8e00ff */
        /* <DEDUP_REMOVED lines=8> */
.L_x_235:
        /* <DEDUP_REMOVED lines=11> */
.L_x_236:
[----:B-1----:R-:W-:Y:S05]  /*45c0*/  @P2 BRA `(.L_x_237) ;  /* 0x00000000000c2947 */ /* 0x002fea0003800000 */
[----:B0-----:R-:W-:-:S04]  /*45d0*/  IMAD.U32 R3, RZ, RZ, UR54 ;  /* 0x00000036ff037e24 */ /* 0x001fc8000f8e00ff */
[----:B------:R-:W0:Y:S02]  /*45e0*/  SYNCS.PHASECHK.TRANS64.TRYWAIT P2, [UR47+0x38830], R3 ;  /* 0x03883003ff0075a7 */ /* 0x000e24000804016f */
[----:B0-----:R-:W-:Y:S05]  /*45f0*/  @!P2 BRA `(.L_x_238) ;  /* 0x000000d800f8a947 */ /* 0x001fea0003800000 */
.L_x_237:
        /* <DEDUP_REMOVED lines=46> */
.L_x_239:
        /* <DEDUP_REMOVED lines=34> */
[C---:B------:R-:W-:Y:S01]  /*4b00*/  FMUL.FTZ R160, R0.reuse, R170 ;  /* 0x000000aa00a07220 */ /* 0x040fe20000410000 */
[C---:B------:R-:W-:Y:S01]  /*4b10*/  FMUL.FTZ R170, R0.reuse, R180 ;  /* 0x000000b400aa7220 */ /* 0x040fe20000410000 */
[C---:B------:R-:W-:Y:S01]  /*4b20*/  FMUL.FTZ R177, R0.reuse, R187 ;  /* 0x000000bb00b17220 */ /* 0x040fe20000410000 */
[----:B------:R-:W-:Y:S01]  /*4b30*/  FMUL.FTZ R164, R0, R174 ;  /* 0x000000ae00a47220 */ /* 0x000fe20000410000 */
[----:B------:R-:W2:Y:S01]  /*4b40*/  MUFU.TANH R20, R20 ;  /* 0x0000001400147308 */ /* 0x000ea20000002400 */
[----:B---3--:R-:W-:Y:S01]  /*4b50*/  FMNMX.FTZ R182, R12, R181, !PT ;  /* 0x000000b50cb67209 */ /* 0x008fe20007810000 */
        /* <DEDUP_REMOVED lines=19> */
[----:B------:R-:W-:Y:S01]  /*4c90*/  UMOV UR10, UR46 ;  /* 0x0000002e000a7c82 */ /* 0x000fe20008000000 */
[C---:B------:R-:W-:Y:S01]  /*4ca0*/  FMUL.FTZ R191, R0.reuse, R191 ;  /* 0x000000bf00bf7220 */ /* 0x040fe20000410000 */
[C---:B------:R-:W-:Y:S01]  /*4cb0*/  FMUL.FTZ R200, R0.reuse, R203 ;  /* 0x000000cb00c87220 */ /* 0x040fe20000410000 */
[----:B------:R-:W2:Y:S01]  /*4cc0*/  MUFU.TANH R155, R155 ;  /* 0x0000009b009b7308 */ /* 0x000ea20000002400 */
[----:B---3--:R-:W-:Y:S01]  /*4cd0*/  FMNMX.FTZ R185, R21, R182, !PT ;  /* 0x000000b615b97209 */ /* 0x008fe20007810000 */
[C---:B------:R-:W-:Y:S01]  /*4ce0*/  FMUL.FTZ R203, R0.reuse, R210 ;  /* 0x000000d200cb7220 */ /* 0x040fe20000410000 */
[C---:B------:R-:W-:Y:S01]  /*4cf0*/  FMUL.FTZ R194, R0.reuse, R194 ;  /* 0x000000c200c27220 */ /* 0x040fe20000410000 */
[C---:B------:R-:W-:Y:S01]  /*4d00*/  FMUL.FTZ R195, R0.reuse, R195 ;  /* 0x000000c300c37220 */ /* 0x040fe20000410000 */
[----:B------:R-:W-:Y:S01]  /*4d10*/  FMUL.FTZ R204, R0, R211 ;  /* 0x000000d300cc7220 */ /* 0x000fe20000410000 */
[----:B------:R-:W-:-:S02]  /*4d20*/  UIADD3 UR6, UR47, 0x38840, URZ ;  /* 0x000388402f067890 */ /* 0x000fc4000fffe03f */
[----:B------:R-:W3:Y:S01]  /*4d30*/  MUFU.TANH R158, R158 ;  /* 0x0000009e009e7308 */ /* 0x000ee20000002400 */
[----:B-1----:R-:W-:Y:S01]  /*4d40*/  FMNMX.FTZ R182, R154, R185, !PT ;  /* 0x000000b99ab67209 */ /* 0x002fe20007810000 */
[----:B------:R-:W-:-:S06]  /*4d50*/  UPRMT UR6, UR48, 0x654, UR6 ;  /* 0x0000065430067896 */ /* 0x000fcc0008000006 */
[----:B------:R-:W1:Y:S01]  /*4d60*/  MUFU.TANH R159, R159 ;  /* 0x0000009f009f7308 */ /* 0x000e620000002400 */
[----:B--2---:R-:W-:Y:S02]  /*4d70*/  FMNMX.FTZ R185, R155, R182, !PT ;  /* 0x000000b69bb97209 */ /* 0x004fe40007810000 */
[----:B------:R-:W-:Y:S05]  /*4d80*/  SYNCS.ARRIVE.TRANS64.RED.A1T0 RZ, [UR6], RZ ;  /* 0x000000ffffff79a7 */ /* 0x000fea0008100406 */
[----:B------:R-:W2:Y:S01]  /*4d90*/  MUFU.TANH R162, R162 ;  /* 0x000000a200a27308 */ /* 0x000ea20000002400 */
[----:B---3--:R-:W-:Y:S01]  /*4da0*/  FMNMX.FTZ R182, R158, R185, !PT ;  /* 0x000000b99eb67209 */ /* 0x008fe20007810000 */
[----:B------:R-:W-:-:S06]  /*4db0*/  FMUL.FTZ R185, R0, R197 ;  /* 0x000000c500b97220 */ /* 0x000fcc0000410000 */
        /* <DEDUP_REMOVED lines=52> */
[C---:B------:R-:W-:Y:S01]  /*5100*/  FMUL.FTZ R199, R0.reuse, R202 ;  /* 0x000000ca00c77220 */ /* 0x040fe20000410000 */
[----:B------:R-:W-:Y:S01]  /*5110*/  FMUL.FTZ R202, R0, R207 ;  /* 0x000000cf00ca7220 */ /* 0x000fe20000410000 */
[----:B------:R-:W2:Y:S02]  /*5120*/  SHFL.BFLY PT, R201, R182, 0x2, 0x1f ;  /* 0x0c401f00b6c97f89 */ /* 0x000ea400000e0000 */
[----:B------:R-:W4:Y:S08]  /*5130*/  MUFU.TANH R14, R14 ;  /* 0x0000000e000e7308 */ /* 0x000f300000002400 */
[----:B------:R-:W5:Y:S08]  /*5140*/  MUFU.TANH R15, R15 ;  /* 0x0000000f000f7308 */ /* 0x000f700000002400 */
[----:B------:R-:W0:Y:S01]  /*5150*/  MUFU.TANH R152, R152 ;  /* 0x0000009800987308 */ /* 0x000e220000002400 */
[----:B--2---:R-:W-:Y:S01]  /*5160*/  FMNMX.FTZ R208, R182, R201, !PT ;  /* 0x000000c9b6d07209 */ /* 0x004fe20007810000 */
[----:B------:R-:W-:-:S06]  /*5170*/  FMUL.FTZ R201, R0, R206 ;  /* 0x000000ce00c97220 */ /* 0x000fcc0000410000 */
[----:B------:R-:W2:Y:S01]  /*5180*/  MUFU.TANH R153, R153 ;  /* 0x0000009900997308 */ /* 0x000ea20000002400 */
[----:B------:R-:W-:Y:S01]  /*5190*/  FMUL.FTZ R206, R0, R215 ;  /* 0x000000d700ce7220 */ /* 0x000fe20000410000 */
[----:B------:R-:W3:Y:S06]  /*51a0*/  SHFL.BFLY PT, R209, R208, 0x1, 0x1f ;  /* 0x0c201f00d0d17f89 */ /* 0x000eec00000e0000 */
[----:B------:R-:W2:Y:S08]  /*51b0*/  MUFU.TANH R156, R156 ;  /* 0x0000009c009c7308 */ /* 0x000eb00000002400 */
[----:B------:R-:W2:Y:S08]  /*51c0*/  MUFU.TANH R157, R157 ;  /* 0x0000009d009d7308 */ /* 0x000eb00000002400 */
[----:B------:R-:W2:Y:S01]  /*51d0*/  MUFU.TANH R160, R160 ;  /* 0x000000a000a07308 */ /* 0x000ea20000002400 */
[----:B---3--:R-:W-:Y:S01]  /*51e0*/  FMNMX.FTZ R182, R208, R209, !PT ;  /* 0x000000d1d0b67209 */ /* 0x008fe20007810000 */
[----:B------:R-:W-:-:S04]  /*51f0*/  IMAD.U32 R209, RZ, RZ, UR10 ;  /* 0x0000000affd17e24 */ /* 0x000fc8000f8e00ff */
[C---:B------:R-:W-:Y:S02]  /*5200*/  FADD.FTZ R7, -R182.reuse, R7 ;  /* 0x00000007b6077221 */ /* 0x040fe40000010100 */
[----:B------:R-:W3:Y:S02]  /*5210*/  MUFU.TANH R161, R161 ;  /* 0x000000a100a17308 */ /* 0x000ee40000002400 */
[----:B------:R-:W-:Y:S01]  /*5220*/  FMUL.FTZ R207, R7, UR10 ;  /* 0x0000000a07cf7c20 */ /* 0x000fe20008410000 */
[----:B------:R-:W-:-:S04]  /*5230*/  FFMA.FTZ R7, R182, R209, -8 ;  /* 0xc1000000b6077423 */ /* 0x000fc800000100d1 */
[--C-:B------:R-:W-:Y:S01]  /*5240*/  FFMA.FTZ R209, R13, UR10, -R7.reuse ;  /* 0x0000000a0dd17c23 */ /* 0x100fe20008010807 */
[----:B------:R-:W-:-:S01]  /*5250*/  FFMA.FTZ R13, R21, UR10, -R7 ;  /* 0x0000000a150d7c23 */ /* 0x000fc20008010807 */
[----:B------:R-:W-:Y:S01]  /*5260*/  FMNMX.FTZ R21, R11, R6, !PT ;  /* 0x000000060b157209 */ /* 0x000fe20007810000 */
[----:B------:R-:W-:-:S01]  /*5270*/  FFMA.FTZ R208, R12, UR10, -R7 ;  /* 0x0000000a0cd07c23 */ /* 0x000fc20008010807 */
[--C-:B------:R-:W-:Y:S01]  /*5280*/  FFMA.FTZ R12, R20, UR10, -R7.reuse ;  /* 0x0000000a140c7c23 */ /* 0x100fe20008010807 */
[----:B------:R-:W3:Y:S01]  /*5290*/  MUFU.TANH R164, R164 ;  /* 0x000000a400a47308 */ /* 0x000ee20000002400 */
[----:B-1----:R-:W-:Y:S01]  /*52a0*/  FMNMX.FTZ R21, R10, R21, !PT ;  /* 0x000000150a157209 */ /* 0x002fe20007810000 */
[--C-:B------:R-:W-:Y:S01]  /*52b0*/  FFMA.FTZ R212, R159, UR10, -R7.reuse ;  /* 0x0000000a9fd47c23 */ /* 0x100fe20008010807 */
[----:B------:R-:W-:-:S01]  /*52c0*/  FFMA.FTZ R210, R162, UR10, -R7 ;  /* 0x0000000aa2d27c23 */ /* 0x000fc20008010807 */
[--C-:B------:R-:W-:Y:S01]  /*52d0*/  FFMA.FTZ R211, R163, UR10, -R7.reuse ;  /* 0x0000000aa3d37c23 */ /* 0x100fe20008010807 */
[----:B----4-:R-:W-:Y:S01]  /*52e0*/  FMNMX.FTZ R20, R14, R21, !PT ;  /* 0x000000150e147209 */ /* 0x010fe20007810000 */
[--C-:B------:R-:W-:Y:S01]  /*52f0*/  FFMA.FTZ R167, R167, UR10, -R7.reuse ;  /* 0x0000000aa7a77c23 */ /* 0x100fe20008010807 */
[----:B------:R-:W-:-:S01]  /*5300*/  FFMA.FTZ R213, R171, UR10, -R7 ;  /* 0x0000000aabd57c23 */ /* 0x000fc20008010807 */
[----:B------:R-:W1:Y:S01]  /*5310*/  MUFU.TANH R165, R165 ;  /* 0x000000a500a57308 */ /* 0x000e620000002400 */
[----:B-----5:R-:W-:Y:S01]  /*5320*/  FMNMX.FTZ R21, R15, R20, !PT ;  /* 0x000000140f157209 */ /* 0x020fe20007810000 */
[--C-:B------:R-:W-:Y:S01]  /*5330*/  FFMA.FTZ R174, R174, UR10, -R7.reuse ;  /* 0x0000000aaeae7c23 */ /* 0x100fe20008010807 */
[----:B------:R-:W-:-:S01]  /*5340*/  FFMA.FTZ R8, R8, UR10, -R7 ;  /* 0x0000000a08087c23 */ /* 0x000fc20008010807 */
[--C-:B------:R-:W-:Y:S01]  /*5350*/  FFMA.FTZ R215, R179, UR10, -R7.reuse ;  /* 0x0000000ab3d77c23 */ /* 0x100fe20008010807 */
[----:B0-----:R-:W-:Y:S01]  /*5360*/  FMNMX.FTZ R20, R152, R21, !PT ;  /* 0x0000001598147209 */ /* 0x001fe20007810000 */
[--C-:B------:R-:W-:Y:S01]  /*5370*/  FFMA.FTZ R9, R9, UR10, -R7.reuse ;  /* 0x0000000a09097c23 */ /* 0x100fe20008010807 */
[----:B------:R-:W-:-:S01]  /*5380*/  FFMA.FTZ R154, R154, UR10, -R7 ;  /* 0x0000000a9a9a7c23 */ /* 0x000fc20008010807 */
[----:B------:R-:W0:Y:S01]  /*5390*/  MUFU.TANH R168, R168 ;  /* 0x000000a800a87308 */ /* 0x000e220000002400 */
[----:B--2---:R-:W-:Y:S01]  /*53a0*/  FMNMX.FTZ R21, R153, R20, !PT ;  /* 0x0000001499157209 */ /* 0x004fe20007810000 */
[--C-:B------:R-:W-:Y:S01]  /*53b0*/  FFMA.FTZ R20, R158, UR10, -R7.reuse ;  /* 0x0000000a9e147c23 */ /* 0x100fe20008010807 */
[----:B------:R-:W-:-:S01]  /*53c0*/  FFMA.FTZ R155, R155, UR10, -R7 ;  /* 0x0000000a9b9b7c23 */ /* 0x000fc20008010807 */
[--C-:B------:R-:W-:Y:S01]  /*53d0*/  FFMA.FTZ R178, R178, UR10, -R7.reuse ;  /* 0x0000000ab2b27c23 */ /* 0x100fe20008010807 */
[----:B------:R-:W-:Y:S01]  /*53e0*/  FMNMX.FTZ R158, R156, R21, !PT ;  /* 0x000000159c9e7209 */ /* 0x000fe20007810000 */
[----:B------:R-:W-:-:S02]  /*53f0*/  FFMA.FTZ R179, R192, UR10, -R7 ;  /* 0x0000000ac0b37c23 */ /* 0x000fc40008010807 */
[----:B------:R-:W2:Y:S01]  /*5400*/  MUFU.TANH R169, R169 ;  /* 0x000000a900a97308 */ /* 0x000ea20000002400 */
[----:B------:R-:W-:-:S04]  /*5410*/  FMNMX.FTZ R21, R157, R158, !PT ;  /* 0x0000009e9d157209 */ /* 0x000fc80007810000 */
[----:B------:R-:W-:-:S03]  /*5420*/  FMNMX.FTZ R158, R160, R21, !PT ;  /* 0x00000015a09e7209 */ /* 0x000fc60007810000 */
[----:B------:R-:W4:Y:S01]  /*5430*/  MUFU.TANH R172, R172 ;  /* 0x000000ac00ac7308 */ /* 0x000f220000002400 */
[----:B---3--:R-:W-:-:S04]  /*5440*/  FMNMX.FTZ R159, R161, R158, !PT ;  /* 0x0000009ea19f7209 */ /* 0x008fc80007810000 */
[----:B------:R-:W-:-:S03]  /*5450*/  FMNMX.FTZ R158, R164, R159, !PT ;  /* 0x0000009fa49e7209 */ /* 0x000fc60007810000 */
[----:B------:R-:W3:Y:S01]  /*5460*/  MUFU.TANH R173, R173 ;  /* 0x000000ad00ad7308 */ /* 0x000ee20000002400 */
[----:B-1----:R-:W-:-:S04]  /*5470*/  FMNMX.FTZ R159, R165, R158, !PT ;  /* 0x0000009ea59f7209 */ /* 0x002fc80007810000 */
[----:B0-----:R-:W-:-:S03]  /*5480*/  FMNMX.FTZ R158, R168, R159, !PT ;  /* 0x0000009fa89e7209 */ /* 0x001fc60007810000 */
[----:B------:R-:W0:Y:S01]  /*5490*/  MUFU.TANH R176, R176 ;  /* 0x000000b000b07308 */ /* 0x000e220000002400 */
[----:B--2---:R-:W-:Y:S01]  /*54a0*/  FMNMX.FTZ R159, R169, R158, !PT ;  /* 0x0000009ea99f7209 */ /* 0x004fe20007810000 */
[----:B------:R-:W-:-:S03]  /*54b0*/  FFMA.FTZ R158, R166, UR10, -R7 ;  /* 0x0000000aa69e7c23 */ /* 0x000fc60008010807 */
[----:B----4-:R-:W-:-:S03]  /*54c0*/  FMNMX.FTZ R162, R172, R159, !PT ;  /* 0x0000009faca27209 */ /* 0x010fc60007810000 */
[----:B------:R-:W1:Y:S01]  /*54d0*/  MUFU.TANH R177, R177 ;  /* 0x000000b100b17308 */ /* 0x000e620000002400 */
[----:B---3--:R-:W-:-:S07]  /*54e0*/  FMNMX.FTZ R159, R173, R162, !PT ;  /* 0x000000a2ad9f7209 */ /* 0x008fce0007810000 */
        /* <DEDUP_REMOVED lines=15> */
[----:B-1----:R-:W-:Y:S01]  /*55e0*/  FMNMX.FTZ R166, R198, R163, !PT ;  /* 0x000000a3c6a67209 */ /* 0x002fe20007810000 */
[--C-:B------:R-:W-:Y:S01]  /*55f0*/  FFMA.FTZ R163, R175, UR10, -R7.reuse ;  /* 0x0000000aafa37c23 */ /* 0x100fe20008010807 */
[----:B------:R-:W-:-:S01]  /*5600*/  FFMA.FTZ R175, R181, UR10, -R7 ;  /* 0x0000000ab5af7c23 */ /* 0x000fc20008010807 */
[--C-:B------:R-:W-:Y:S01]  /*5610*/  FFMA.FTZ R181, R184, UR10, -R7.reuse ;  /* 0x0000000ab8b57c23 */ /* 0x100fe20008010807 */
[----:B------:R-:W-:-:S01]  /*5620*/  FFMA.FTZ R184, R185, UR10, -R7 ;  /* 0x0000000ab9b87c23 */ /* 0x000fc20008010807 */
[----:B------:R-:W-:Y:S02]  /*5630*/  FFMA.FTZ R185, R193, UR10, -R7 ;  /* 0x0000000ac1b97c23 */ /* 0x000fe40008010807 */
[----:B------:R-:W1:Y:S08]  /*5640*/  MUFU.TANH R201, R201 ;  /* 0x000000c900c97308 */ /* 0x000e700000002400 */
[----:B------:R-:W3:Y:S08]  /*5650*/  MUFU.TANH R202, R202 ;  /* 0x000000ca00ca7308 */ /* 0x000ef00000002400 */
[----:B------:R-:W4:Y:S08]  /*5660*/  MUFU.TANH R203, R203 ;  /* 0x000000cb00cb7308 */ /* 0x000f300000002400 */
[----:B------:R2:W-:Y:S08]  /*5670*/  MUFU.EX2 R159, R167 ;  /* 0x000000a7009f7308 */ /* 0x0005f00000000800 */
[----:B------:R-:W5:Y:S01]  /*5680*/  MUFU.TANH R204, R204 ;  /* 0x000000cc00cc7308 */ /* 0x000f620000002400 */
[----:B--2---:R-:W-:-:S04]  /*5690*/  FMNMX.FTZ R167, R199, R166, !PT ;  /* 0x000000a6c7a77209 */ /* 0x004fc80007810000 */
[----:B0-----:R-:W-:-:S03]  /*56a0*/  FMNMX.FTZ R166, R200, R167, !PT ;  /* 0x000000a7c8a67209 */ /* 0x001fc60007810000 */
[----:B------:R-:W0:Y:S01]  /*56b0*/  MUFU.TANH R205, R205 ;  /* 0x000000cd00cd7308 */ /* 0x000e220000002400 */
[----:B-1----:R-:W-:-:S04]  /*56c0*/  FMNMX.FTZ R167, R201, R166, !PT ;  /* 0x000000a6c9a77209 */ /* 0x002fc80007810000 */
[----:B---3--:R-:W-:-:S03]  /*56d0*/  FMNMX.FTZ R166, R202, R167, !PT ;  /* 0x000000a7caa67209 */ /* 0x008fc60007810000 */
[----:B------:R-:W1:Y:S01]  /*56e0*/  MUFU.TANH R206, R206 ;  /* 0x000000ce00ce7308 */ /* 0x000e620000002400 */
[----:B----4-:R-:W-:-:S04]  /*56f0*/  FMNMX.FTZ R167, R203, R166, !PT ;  /* 0x000000a6cba77209 */ /* 0x010fc80007810000 */
[----:B-----5:R-:W-:Y:S01]  /*5700*/  FMNMX.FTZ R166, R204, R167, !PT ;  /* 0x000000a7cca67209 */ /* 0x020fe20007810000 */
[----:B------:R-:W-:-:S01]  /*5710*/  FFMA.FTZ R167, R183, UR10, -R7 ;  /* 0x0000000ab7a77c23 */ /* 0x000fc20008010807 */
[----:B------:R-:W-:Y:S01]  /*5720*/  FFMA.FTZ R183, R188, UR10, -R7 ;  /* 0x0000000abcb77c23 */ /* 0x000fe20008010807 */
[----:B------:R2:W-:Y:S01]  /*5730*/  MUFU.EX2 R162, R174 ;  /* 0x000000ae00a27308 */ /* 0x0005e20000000800 */
[----:B0-----:R-:W-:-:S07]  /*5740*/  FMNMX.FTZ R171, R205, R166, !PT ;  /* 0x000000a6cdab7209 */ /* 0x001fce0007810000 */
[----:B------:R0:W-:Y:S01]  /*5750*/  MUFU.EX2 R166, R175 ;  /* 0x000000af00a67308 */ /* 0x0001e20000000800 */
[----:B-1----:R-:W-:-:S05]  /*5760*/  FMNMX.FTZ R171, R206, R171, !PT ;  /* 0x000000abceab7209 */ /* 0x002fca0007810000 */
[----:B--2---:R-:W1:Y:S02]  /*5770*/  SHFL.BFLY PT, R174, R171, 0x2, 0x1f ;  /* 0x0c401f00abae7f89 */ /* 0x004e6400000e0000 */
[----:B------:R2:W-:Y:S01]  /*5780*/  MUFU.EX2 R21, R212 ;  /* 0x000000d400157308 */ /* 0x0005e20000000800 */
[----:B0-----:R-:W-:-:S07]  /*5790*/  FFMA.FTZ R175, R187, UR10, -R7 ;  /* 0x0000000abbaf7c23 */ /* 0x001fce0008010807 */
[----:B------:R-:W0:Y:S01]  /*57a0*/  MUFU.EX2 R207, R207 ;  /* 0x000000cf00cf7308 */ /* 0x000e220000000800 */
[----:B--2---:R-:W-:-:S01]  /*57b0*/  FFMA.FTZ R212, R170, UR10, -R7 ;  /* 0x0000000aaad47c23 */ /* 0x004fc20008010807 */
[--C-:B------:R-:W-:Y:S01]  /*57c0*/  FFMA.FTZ R170, R186, UR10, -R7.reuse ;  /* 0x0000000abaaa7c23 */ /* 0x100fe20008010807 */
[----:B------:R-:W-:-:S05]  /*57d0*/  FFMA.FTZ R186, R189, UR10, -R7 ;  /* 0x0000000abdba7c23 */ /* 0x000fca0008010807 */
[----:B------:R-:W2:Y:S01]  /*57e0*/  MUFU.EX2 R8, R8 ;  /* 0x0000000800087308 */ /* 0x000ea20000000800 */
[----:B-1----:R-:W-:Y:S01]  /*57f0*/  FMNMX.FTZ R187, R171, R174, !PT ;  /* 0x000000aeabbb7209 */ /* 0x002fe20007810000 */
[----:B------:R-:W-:Y:S01]  /*5800*/  FFMA.FTZ R174, R190, UR10, -R7 ;  /* 0x0000000abeae7c23 */ /* 0x000fe20008010807 */
[----:B------:R-:W-:-:S05]  /*5810*/  IMAD.U32 R190, RZ, RZ, UR10 ;  /* 0x0000000affbe7e24 */ /* 0x000fca000f8e00ff */
[----:B------:R-:W1:Y:S01]  /*5820*/  MUFU.EX2 R9, R9 ;  /* 0x0000000900097308 */ /* 0x000e620000000800 */
[-C--:B0-----:R-:W-:Y:S01]  /*5830*/  FMUL.FTZ R24, R24, R207.reuse ;  /* 0x000000cf18187220 */ /* 0x081fe20000410000 */
[----:B------:R-:W0:Y:S01]  /*5840*/  SHFL.BFLY PT, R188, R187, 0x1, 0x1f ;  /* 0x0c201f00bbbc7f89 */ /* 0x000e2200000e0000 */
[-C--:B------:R-:W-:Y:S01]  /*5850*/  FMUL.FTZ R25, R25, R207.reuse ;  /* 0x000000cf19197220 */ /* 0x080fe20000410000 */
[-C--:B------:R-:W-:Y:S01]  /*5860*/  FMUL.FTZ R28, R28, R207.reuse ;  /* 0x000000cf1c1c7220 */ /* 0x080fe20000410000 */
[-C--:B------:R-:W-:Y:S01]  /*5870*/  FMUL.FTZ R29, R29, R207.reuse ;  /* 0x000000cf1d1d7220 */ /* 0x080fe20000410000 */
[-C--:B------:R-:W-:Y:S01]  /*5880*/  FMUL.FTZ R32, R32, R207.reuse ;  /* 0x000000cf20207220 */ /* 0x080fe20000410000 */
[----:B------:R-:W-:Y:S01]  /*5890*/  FMUL.FTZ R33, R33, R207 ;  /* 0x000000cf21217220 */ /* 0x000fe20000410000 */
[----:B------:R-:W3:Y:S01]  /*58a0*/  MUFU.EX2 R208, R208 ;  /* 0x000000d000d07308 */ /* 0x000ee20000000800 */
[----:B--2---:R-:W-:-:S01]  /*58b0*/  FFMA.FTZ R4, R207, R4, R8 ;  /* 0x00000004cf047223 */ /* 0x004fc20000010008 */
[-C--:B------:R-:W-:Y:S01]  /*58c0*/  FMUL.FTZ R36, R36, R207.reuse ;  /* 0x000000cf24247220 */ /* 0x080fe20000410000 */
[-C--:B------:R-:W-:Y:S01]  /*58d0*/  FMUL.FTZ R37, R37, R207.reuse ;  /* 0x000000cf25257220 */ /* 0x080fe20000410000 */
[-C--:B------:R-:W-:Y:S01]  /*58e0*/  FMUL.FTZ R40, R40, R207.reuse ;  /* 0x000000cf28287220 */ /* 0x080fe20000410000 */
[-C--:B------:R-:W-:Y:S01]  /*58f0*/  FMUL.FTZ R41, R41, R207.reuse ;  /* 0x000000cf29297220 */ /* 0x080fe20000410000 */
[-C--:B------:R-:W-:Y:S01]  /*5900*/  FMUL.FTZ R44, R44, R207.reuse ;  /* 0x000000cf2c2c7220 */ /* 0x080fe20000410000 */
[-C--:B------:R-:W-:Y:S01]  /*5910*/  FMUL.FTZ R45, R45, R207.reuse ;  /* 0x000000cf2d2d7220 */ /* 0x080fe20000410000 */
[----:B------:R-:W2:Y:S01]  /*5920*/  MUFU.EX2 R209, R209 ;  /* 0x000000d100d17308 */ /* 0x000ea20000000800 */
        /* <DEDUP_REMOVED lines=30> */
[----:B------:R-:W-:Y:S01]  /*5b10*/  FFMA.FTZ R172, R173, UR10, -R187 ;  /* 0x0000000aadac7c23 */ /* 0x000fe200080108bb */
[----:B-1----:R-:W-:-:S01]  /*5b20*/  FADD.FTZ R173, R9, R4 ;  /* 0x0000000409ad7221 */ /* 0x002fc20000010000 */
[----:B------:R-:W0:Y:S01]  /*5b30*/  MUFU.EX2 R7, R7 ;  /* 0x0000000700077308 */ /* 0x000e220000000800 */
[----:B------:R-:W-:-:S01]  /*5b40*/  FFMA.FTZ R153, R157, UR10, -R187 ;  /* 0x0000000a9d997c23 */ /* 0x000fc200080108bb */
[----:B------:R-:W-:Y:S01]  /*5b50*/  FFMA.FTZ R157, R160, UR10, -R187 ;  /* 0x0000000aa09d7c23 */ /* 0x000fe200080108bb */
[----:B---3--:R-:W-:-:S01]  /*5b60*/  FADD.FTZ R4, R208, R173 ;  /* 0x000000add0047221 */ /* 0x008fc20000010000 */
[----:B--2---:R-:W-:Y:S01]  /*5b70*/  F2FP.SATFINITE.E4M3.F32.PACK_AB_MERGE_C R208, R209, R208, RZ ;  /* 0x000000d0d1d0723e */ /* 0x004fe200048070ff */
[----:B------:R-:W-:-:S01]  /*5b80*/  FFMA.FTZ R160, R161, UR10, -R187 ;  /* 0x0000000aa1a07c23 */ /* 0x000fc200080108bb */
[----:B------:R-:W-:Y:S01]  /*5b90*/  FFMA.FTZ R161, R168, UR10, -R187 ;  /* 0x0000000aa8a17c23 */ /* 0x000fe200080108bb */
[----:B------:R-:W-:-:S01]  /*5ba0*/  FADD.FTZ R209, R209, R4 ;  /* 0x00000004d1d17221 */ /* 0x000fc20000010000 */
[----:B------:R-:W1:Y:S01]  /*5bb0*/  MUFU.EX2 R10, R10 ;  /* 0x0000000a000a7308 */ /* 0x000e620000000800 */
[----:B------:R-:W-:-:S01]  /*5bc0*/  FFMA.FTZ R168, R176, UR10, -R187 ;  /* 0x0000000ab0a87c23 */ /* 0x000fc200080108bb */
[----:B------:R-:W-:Y:S01]  /*5bd0*/  FFMA.FTZ R165, R165, UR10, -R187 ;  /* 0x0000000aa5a57c23 */ /* 0x000fe200080108bb */
[----:B----4-:R-:W-:-:S01]  /*5be0*/  FADD.FTZ R176, R12, R209 ;  /* 0x000000d10cb07221 */ /* 0x010fc20000010000 */
[--C-:B------:R-:W-:Y:S01]  /*5bf0*/  FFMA.FTZ R177, R177, UR10, -R187.reuse ;  /* 0x0000000ab1b17c23 */ /* 0x100fe200080108bb */
[----:B------:R-:W-:-:S01]  /*5c00*/  FFMA.FTZ R180, R180, UR10, -R187 ;  /* 0x0000000ab4b47c23 */ /* 0x000fc200080108bb */
[--C-:B------:R-:W-:Y:S01]  /*5c10*/  FFMA.FTZ R191, R191, UR10, -R187.reuse ;  /* 0x0000000abfbf7c23 */ /* 0x100fe200080108bb */
[----:B------:R-:W-:-:S01]  /*5c20*/  FFMA.FTZ R194, R194, UR10, -R187 ;  /* 0x0000000ac2c27c23 */ /* 0x000fc200080108bb */
[----:B------:R-:W2:Y:S01]  /*5c30*/  MUFU.EX2 R14, R14 ;  /* 0x0000000e000e7308 */ /* 0x000ea20000000800 */
[----:B0-----:R-:W-:-:S01]  /*5c40*/  FFMA.FTZ R5, R6, R5, R7 ;  /* 0x0000000506057223 */ /* 0x001fc20000010007 */
[--C-:B------:R-:W-:Y:S01]  /*5c50*/  FFMA.FTZ R195, R195, UR10, -R187.reuse ;  /* 0x0000000ac3c37c23 */ /* 0x100fe200080108bb */
        /* <DEDUP_REMOVED lines=11> */
[----:B------:R-:W-:Y:S01]  /*5d10*/  FFMA.FTZ R187, R206, UR10, -R187 ;  /* 0x0000000acebb7c23 */ /* 0x000fe200080108bb */
        /* <DEDUP_REMOVED lines=12> */
[----:B------:R-:W-:-:S01]  /*5de0*/  FADD.FTZ R15, R13, R176 ;  /* 0x000000b00d0f7221 */ /* 0x000fc20000010000 */
        /* <DEDUP_REMOVED lines=27> */
[-C--:B------:R-:W-:Y:S01]  /*5fa0*/  FMUL.FTZ R128, R128, R207.reuse ;  /* 0x000000cf80807220 */ /* 0x080fe20000410000 */
[----:B------:R-:W0:Y:S01]  /*5fb0*/  MUFU.EX2 R20, R20 ;  /* 0x0000001400147308 */ /* 0x000e220000000800 */
[C---:B-1----:R-:W-:Y:S01]  /*5fc0*/  F2FP.SATFINITE.E4M3.F32.PACK_AB_MERGE_C R154, R155.reuse, R154, RZ ;  /* 0x0000009a9b9a723e */ /* 0x042fe200048070ff */
[----:B------:R-:W-:Y:S01]  /*5fd0*/  FADD.FTZ R155, R155, R4 ;  /* 0x000000049b9b7221 */ /* 0x000fe20000010000 */
        /* <DEDUP_REMOVED lines=17> */
[----:B------:R-:W-:Y:S01]  /*60f0*/  FMUL.FTZ R30, R30, R6 ;  /* 0x000000061e1e7220 */ /* 0x000fe20000410000 */
[----:B------:R-:W-:-:S01]  /*6100*/  FADD.FTZ R15, R21, R176 ;  /* 0x000000b0150f7221 */ /* 0x000fc20000010000 */
[-C--:B------:R-:W-:Y:S01]  /*6110*/  FMUL.FTZ R31, R31, R6.reuse ;  /* 0x000000061f1f7220 */ /* 0x080fe20000410000 */
[----:B------:R-:W-:Y:S01]  /*6120*/  FMUL.FTZ R34, R34, R6 ;  /* 0x0000000622227220 */ /* 0x000fe20000410000 */
[----:B------:R-:W0:Y:S01]  /*6130*/  MUFU.EX2 R210, R210 ;  /* 0x000000d200d27308 */ /* 0x000e220000000800 */
[----:B-1----:R-:W-:-:S01]  /*6140*/  FADD.FTZ R4, R153, R4 ;  /* 0x0000000499047221 */ /* 0x002fc20000010000 */
[----:B------:R-:W-:Y:S01]  /*6150*/  F2FP.SATFINITE.E4M3.F32.PACK_AB_MERGE_C R155, R153, R152, RZ ;  /* 0x00000098999b723e */ /* 0x000fe200048070ff */
        /* <DEDUP_REMOVED lines=30> */
[C---:B--2---:R-:W-:Y:S01]  /*6340*/  F2FP.SATFINITE.E4M3.F32.PACK_AB_MERGE_C R210, R211.reuse, R210, RZ ;  /* 0x000000d2d3d2723e */ /* 0x044fe200048070ff */
[----:B------:R-:W-:Y:S01]  /*6350*/  FADD.FTZ R211, R211, R4 ;  /* 0x00000004d3d37221 */ /* 0x000fe20000010000 */
        /* <DEDUP_REMOVED lines=19> */
[----:B------:R-:W-:Y:S01]  /*6490*/  F2FP.SATFINITE.E4M3.F32.PACK_AB_MERGE_C R157, R160, R157, R165 ;  /* 0x0000009da09d723e */ /* 0x000fe200048070a5 */
[----:B------:R-:W-:Y:S01]  /*64a0*/  FMUL.FTZ R110, R110, R6 ;  /* 0x000000066e6e7220 */ /* 0x000fe20000410000 */
[----:B------:R-:W1:Y:S01]  /*64b0*/  MUFU.EX2 R164, R164 ;  /* 0x000000a400a47308 */ /* 0x000e620000000800 */
[----:B--2---:R-:W-:-:S01]  /*64c0*/  FADD.FTZ R152, R158, R211 ;  /* 0x000000d39e987221 */ /* 0x004fc20000010000 */
[-C--:B------:R-:W-:Y:S01]  /*64d0*/  FMUL.FTZ R111, R111, R6.reuse ;  /* 0x000000066f6f7220 */ /* 0x080fe20000410000 */
[-C--:B------:R-:W-:Y:S01]  /*64e0*/  FMUL.FTZ R114, R114, R6.reuse ;  /* 0x0000000672727220 */ /* 0x080fe20000410000 */
[----:B------:R-:W-:Y:S01]  /*64f0*/  FMUL.FTZ R115, R115, R6 ;  /* 0x0000000673737220 */ /* 0x000fe20000410000 */
[----:B------:R-:W-:-:S01]  /*6500*/  FADD.FTZ R15, R159, R152 ;  /* 0x000000989f0f7221 */ /* 0x000fc20000010000 */
        /* <DEDUP_REMOVED lines=23> */
[----:B------:R-:W-:Y:S01]  /*6680*/  FMUL.FTZ R151, R151, R6 ;  /* 0x0000000697977220 */ /* 0x000fe20000410000 */
[----:B------:R-:W-:-:S02]  /*6690*/  F2FP.SATFINITE.E4M3.F32.PACK_AB_MERGE_C R153, R10, R7, R14 ;  /* 0x000000070a99723e */ /* 0x000fc4000480700e */
[----:B------:R-:W2:Y:S01]  /*66a0*/  MUFU.EX2 R172, R172 ;  /* 0x000000ac00ac7308 */ /* 0x000ea20000000800 */
[----:B0-----:R-:W-:-:S01]  /*66b0*/  FADD.FTZ R5, R169, R4 ;  /* 0x00000004a9057221 */ /* 0x001fc20000010000 */
[----:B------:R-:W-:Y:S02]  /*66c0*/  F2FP.SATFINITE.E4M3.F32.PACK_AB_MERGE_C R154, R13, R12, R154 ;  /* 0x0000000c0d9a723e */ /* 0x000fe4000480709a */
[----:B------:R-:W-:-:S04]  /*66d0*/  F2FP.SATFINITE.E4M3.F32.PACK_AB_MERGE_C R155, R190, R11, R155 ;  /* 0x0000000bbe9b723e */ /* 0x000fc8000480709b */
[----:B------:R-:W0:Y:S01]  /*66e0*/  MUFU.EX2 R168, R168 ;  /* 0x000000a800a87308 */ /* 0x000e220000000800 */
[C---:B-1----:R-:W-:Y:S01]  /*66f0*/  F2FP.SATFINITE.E4M3.F32.PACK_AB_MERGE_C R212, R213.reuse, R212, RZ ;  /* 0x000000d4d5d4723e */ /* 0x042fe200048070ff */
[----:B------:R-:W-:-:S03]  /*6700*/  FADD.FTZ R213, R213, R152 ;  /* 0x00000098d5d57221 */ /* 0x000fc60000010000 */
[----:B------:R-:W-:Y:S01]  /*6710*/  F2FP.SATFINITE.E4M3.F32.PACK_AB_MERGE_C R158, R159, R158, R212 ;  /* 0x0000009e9f9e723e */ /* 0x000fe200048070d4 */
[----:B------:R-:W-:-:S02]  /*6720*/  FADD.FTZ R4, R162, R213 ;  /* 0x000000d5a2047221 */ /* 0x000fc40000010000 */
        /* <DEDUP_REMOVED lines=16> */
[----:B------:R-:W-:-:S03]  /*6830*/  F2FP.SATFINITE.E4M3.F32.PACK_AB_MERGE_C R178, R215, R178, RZ ;  /* 0x000000b2d7b2723e */ /* 0x000fc600048070ff */
[----:B------:R-:W-:Y:S01]  /*6840*/  FADD.FTZ R4, R166, R5 ;  /* 0x00000005a6047221 */ /* 0x000fe20000010000 */
[----:B------:R-:W-:Y:S02]  /*6850*/  F2FP.SATFINITE.E4M3.F32.PACK_AB_MERGE_C R160, R163, R162, R178 ;  /* 0x000000a2a3a0723e */ /* 0x000fe400048070b2 */
        /* <DEDUP_REMOVED lines=52> */
[----:B------:R-:W-:-:S06]  /*6ba0*/  F2FP.SATFINITE.E4M3.F32.PACK_AB_MERGE_C R156, R21, R20, R210 ;  /* 0x00000014159c723e */ /* 0x000fcc00048070d2 */
[----:B------:R-:W2:Y:S01]  /*6bb0*/  MUFU.EX2 R152, R187 ;  /* 0x000000bb00987308 */ /* 0x000ea20000000800 */
[----:B0-----:R-:W-:-:S01]  /*6bc0*/  FADD.FTZ R15, R205, R4 ;  /* 0x00000004cd0f7221 */ /* 0x001fc20000010000 */
        /* <DEDUP_REMOVED lines=9> */
.L_x_240:
[----:B------:R-:W-:-:S04]  /*6c60*/  IMAD.U32 R6, RZ, RZ, UR54 ;  /* 0x00000036ff067e24 */ /* 0x000fc8000f8e00ff */
[----:B------:R0:W1:Y:S01]  /*6c70*/  SYNCS.PHASECHK.TRANS64.TRYWAIT P2, [UR47+0x38850], R6 ;  /* 0x03885006ff0075a7 */ /* 0x000062000804016f */
[----:B------:R-:W-:Y:S05]  /*6c80*/  @!P0 BRA `(.L_x_241) ;  /* 0x0000000000048947 */ /* 0x000fea0003800000 */
[----:B------:R-:W-:Y:S01]  /*6c90*/  BPT.TRAP 0x1 ;  /* 0x000000040000795c */ /* 0x000fe20000300000 */
.L_x_241:
[----:B0-----:R-:W-:Y:S01]  /*6ca0*/  VIADD R6, R226, 0x8 ;  /* 0x00000008e2067836 */ /* 0x001fe20000000000 */
[----:B-1----:R-:W-:Y:S06]  /*6cb0*/  @P2 BRA `(.L_x_242) ;  /* 0x00000000000c2947 */ /* 0x002fec0003800000 */
[----:B------:R-:W-:-:S04]  /*6cc0*/  IMAD.U32 R7, RZ, RZ, UR54 ;  /* 0x00000036ff077e24 */ /* 0x000fc8000f8e00ff */
[----:B------:R-:W0:Y:S02]  /*6cd0*/  SYNCS.PHASECHK.TRANS64.TRYWAIT P2, [UR47+0x38850], R7 ;  /* 0x03885007ff0075a7 */ /* 0x000e24000804016f */
[----:B0-----:R-:W-:Y:S05]  /*6ce0*/  @!P2 BRA `(.L_x_243) ;  /* 0x000000b40058a947 */ /* 0x001fea0003800000 */
.L_x_242:
        /* <DEDUP_REMOVED lines=27> */
.L_x_244:
[----:B------:R-:W-:Y:S01]  /*6ea0*/  UIADD3 UR47, UR47, 0x38860, URZ ;  /* 0x000388602f2f7890 */ /* 0x000fe2000fffe03f */
[----:B------:R-:W-:Y:S02]  /*6eb0*/  IMAD.MOV.U32 R6, RZ, RZ, R171 ;  /* 0x000000ffff067224 */ /* 0x000fe400078e00ab */
[----:B0-----:R-:W-:Y:S01]  /*6ec0*/  IMAD.MOV.U32 R7, RZ, RZ, R182 ;  /* 0x000000ffff077224 */ /* 0x001fe200078e00b6 */
[----:B------:R-:W-:-:S09]  /*6ed0*/  UPRMT UR47, UR48, 0x654, UR47 ;  /* 0x00000654302f7896 */ /* 0x000fd2000800002f */
[----:B------:R-:W-:Y:S01]  /*6ee0*/  SYNCS.ARRIVE.TRANS64.RED.A1T0 RZ, [UR47], RZ ;  /* 0x000000ffffff79a7 */ /* 0x000fe2000810042f */
[----:B------:R-:W-:Y:S05]  /*6ef0*/  @P1 BRA `(.L_x_245) ;  /* 0xffffffd4005c1947 */ /* 0x000fea000383ffff */
.L_x_234:
[----:B------:R-:W-:Y:S01]  /*6f00*/  ULDC.64 UR8, c[0x0][0x9a0] ;  /* 0x0002680000087ab9 */ /* 0x000fe20000000a00 */
[----:B-1----:R-:W-:Y:S01]  /*6f10*/  IMAD.MOV.U32 R8, RZ, RZ, 0x3f800000 ;  /* 0x3f800000ff087424 */ /* 0x002fe200078e00ff */
[----:B------:R-:W-:Y:S01]  /*6f20*/  UISETP.NE.U32.AND UP0, UPT, UR8, URZ, UPT ;  /* 0x0000003f0800728c */ /* 0x000fe2000bf05070 */
[----:B------:R1:W-:Y:S06]  /*6f30*/  BAR.ARV R3, 0x100 ;  /* 0x000400030000751d */ /* 0x0003ec0000002000 */
[----:B------:R-:W-:Y:S02]  /*6f40*/  UISETP.NE.AND.EX UP0, UPT, UR9, URZ, UPT, UP0 ;  /* 0x0000003f0900728c */ /* 0x000fe4000bf05300 */
[----:B------:R-:W-:Y:S06]  /*6f50*/  BAR.ARV 0x8, 0x180 ;  /* 0x0206000000007b1d */ /* 0x000fec0000002000 */
[----:B------:R-:W-:-:S03]  /*6f60*/  PLOP3.LUT P0, PT, PT, PT, UP0, 0x80, 0x0 ;  /* 0x000000000000781c */ /* 0x000fc60003f0f008 */
        /* <DEDUP_REMOVED lines=9> */
[----:B------:R-:W-:-:S04]  /*7000*/  @UP0 UIMAD UR6, UR45, UR13, UR6 ;  /* 0x0000000d2d0602a4 */ /* 0x000fc8000f8e0206 */
[----:B------:R-:W-:Y:S02]  /*7010*/  @UP0 UIADD3 UR5, UR5, UR6, URZ ;  /* 0x0000000605050290 */ /* 0x000fe4000fffe03f */
[----:B------:R-:W-:-:S04]  /*7020*/  @UP0 ULEA UR6, UP1, UR4, UR8, 0x2 ;  /* 0x0000000804060291 */ /* 0x000fc8000f82103f */
[----:B------:R-:W-:Y:S02]  /*7030*/  @UP0 ULEA.HI.X UR7, UR4, UR9, UR5, 0x2, UP1 ;  /* 0x0000000904070291 */ /* 0x000fe400088f1405 */
[----:B------:R-:W-:-:S04]  /*7040*/  IMAD.U32 R6, RZ, RZ, UR6 ;  /* 0x00000006ff067e24 */ /* 0x000fc8000f8e00ff */
[----:B0-----:R-:W-:-:S05]  /*7050*/  IMAD.U32 R7, RZ, RZ, UR7 ;  /* 0x00000007ff077e24 */ /* 0x001fca000f8e00ff */
[----:B------:R0:W2:Y:S01]  /*7060*/  @P0 LDG.E R8, desc[UR50][R6.64] ;  /* 0x0000003206080981 */ /* 0x0000a2000c1e1900 */
[----:B------:R-:W-:Y:S01]  /*7070*/  IMAD.U32 R15, RZ, RZ, UR10 ;  /* 0x0000000aff0f7e24 */ /* 0x000fe2000f8e00ff */
[----:B------:R-:W-:Y:S01]  /*7080*/  UIADD3 UR36, UR36, 0x1, URZ ;  /* 0x0000000124247890 */ /* 0x000fe2000fffe03f */
[----:B-1----:R-:W-:Y:S01]  /*7090*/  IMAD.MOV.U32 R3, RZ, RZ, -0x800000 ;  /* 0xff800000ff037424 */ /* 0x002fe200078e00ff */
[----:B------:R-:W1:Y:S01]  /*70a0*/  SHFL.BFLY PT, R9, R4, 0x2, 0x1f ;  /* 0x0c401f0004097f89 */ /* 0x000e6200000e0000 */
[----:B------:R-:W-:Y:S02]  /*70b0*/  UIADD3 UR43, UR43, 0x1, URZ ;  /* 0x000000012b2b7890 */ /* 0x000fe4000fffe03f */
[----:B------:R-:W-:Y:S01]  /*70c0*/  UISETP.NE.AND UP0, UPT, UR36, 0x2, UPT ;  /* 0x000000022400788c */ /* 0x000fe2000bf05270 */
[----:B------:R-:W3:Y:S01]  /*70d0*/  SHFL.BFLY PT, R10, R5, 0x2, 0x1f ;  /* 0x0c401f00050a7f89 */ /* 0x000ee200000e0000 */
[----:B0-----:R-:W-:Y:S02]  /*70e0*/  IMAD.MOV.U32 R7, RZ, RZ, RZ ;  /* 0x000000ffff077224 */ /* 0x001fe400078e00ff */
[----:B------:R-:W-:-:S02]  /*70f0*/  USEL UR4, URZ, 0x1, UP0 ;  /* 0x000000013f047887 */ /* 0x000fc40008000000 */
[----:B------:R-:W-:Y:S02]  /*7100*/  USEL UR36, UR36, URZ, UP0 ;  /* 0x0000003f24247287 */ /* 0x000fe40008000000 */
[----:B------:R-:W-:Y:S01]  /*7110*/  ULOP3.LUT UR42, UR42, UR4, URZ, 0x3c, !UPT ;  /* 0x000000042a2a7292 */ /* 0x000fe2000f8e3c3f */
[----:B-1----:R-:W-:Y:S01]  /*7120*/  FADD.FTZ R9, R9, R4 ;  /* 0x0000000409097221 */ /* 0x002fe20000010000 */
[----:B---3--:R-:W-:-:S04]  /*7130*/  FADD.FTZ R10, R10, R5 ;  /* 0x000000050a0a7221 */ /* 0x008fc80000010000 */
[----:B------:R-:W0:Y:S01]  /*7140*/  SHFL.BFLY PT, R0, R9, 0x1, 0x1f ;  /* 0x0c201f0009007f89 */ /* 0x000e2200000e0000 */
[----:B------:R-:W-:-:S03]  /*7150*/  IMAD.U32 R5, RZ, RZ, UR10 ;  /* 0x0000000aff057e24 */ /* 0x000fc6000f8e00ff */
[----:B------:R-:W1:Y:S01]  /*7160*/  SHFL.BFLY PT, R11, R10, 0x1, 0x1f ;  /* 0x0c201f000a0b7f89 */ /* 0x000e6200000e0000 */
[----:B0-----:R-:W-:Y:S01]  /*7170*/  FADD.FTZ R12, R9, R0 ;  /* 0x00000000090c7221 */ /* 0x001fe20000010000 */
[----:B------:R-:W-:Y:S02]  /*7180*/  IMAD.MOV.U32 R9, RZ, RZ, RZ ;  /* 0x000000ffff097224 */ /* 0x000fe400078e00ff */
[----:B------:R-:W-:Y:S02]  /*7190*/  IMAD.MOV.U32 R0, RZ, RZ, -0x800000 ;  /* 0xff800000ff007424 */ /* 0x000fe400078e00ff */
[----:B-1----:R-:W-:Y:S01]  /*71a0*/  FADD.FTZ R11, R10, R11 ;  /* 0x0000000b0a0b7221 */ /* 0x002fe20000010000 */
[C---:B------:R-:W-:Y:S01]  /*71b0*/  FSETP.NE.FTZ.AND P0, PT, R12.reuse, RZ, PT ;  /* 0x000000ff0c00720b */ /* 0x040fe20003f15000 */
[----:B------:R-:W-:Y:S02]  /*71c0*/  FMUL.FTZ R13, R12, 0.00390625 ;  /* 0x3b8000000c0d7820 */ /* 0x000fe40000410000 */
[----:B------:R-:W-:-:S03]  /*71d0*/  FMUL.FTZ R14, R11, 0.00390625 ;  /* 0x3b8000000b0e7820 */ /* 0x000fc60000410000 */
[----:B------:R-:W-:Y:S02]  /*71e0*/  FSETP.NE.FTZ.AND P1, PT, R13, RZ, PT ;  /* 0x000000ff0d00720b */ /* 0x000fe40003f35000 */
[----:B------:R-:W-:-:S05]  /*71f0*/  FSETP.NE.FTZ.AND P2, PT, R14, RZ, PT ;  /* 0x000000ff0e00720b */ /* 0x000fca0003f55000 */
[----:B------:R-:W-:Y:S01]  /*7200*/  @P0 MUFU.RCP R7, R12 ;  /* 0x0000000c00070308 */ /* 0x000fe20000001000 */
[----:B------:R-:W-:-:S05]  /*7210*/  FSETP.NE.FTZ.AND P0, PT, R11, RZ, PT ;  /* 0x000000ff0b00720b */ /* 0x000fca0003f15000 */
[----:B------:R-:W-:Y:S02]  /*7220*/  @P1 FMUL.FTZ R5, R5, 0.69314718246459960938 ;  /* 0x3f31721805051820 */ /* 0x000fe40000410000 */
[----:B------:R-:W0:Y:S01]  /*7230*/  @P1 MUFU.LG2 R4, R13 ;  /* 0x0000000d00041308 */ /* 0x000e220000000c00 */
[----:B------:R-:W-:-:S07]  /*7240*/  @P2 FMUL.FTZ R15, R15, 0.69314718246459960938 ;  /* 0x3f3172180f0f2820 */ /* 0x000fce0000410000 */
[----:B------:R-:W1:Y:S08]  /*7250*/  @P2 MUFU.LG2 R6, R14 ;  /* 0x0000000e00062308 */ /* 0x000e700000000c00 */
[----:B------:R-:W3:Y:S01]  /*7260*/  @P0 MUFU.RCP R9, R11 ;  /* 0x0000000b00090308 */ /* 0x000ee20000001000 */
[----:B0-----:R-:W-:Y:S01]  /*7270*/  @P1 FMUL.FTZ R4, R4, 0.69314718246459960938 ;  /* 0x3f31721804041820 */ /* 0x001fe20000410000 */
[----:B------:R-:W-:-:S03]  /*7280*/  PLOP3.LUT P0, PT, PT, PT, PT, 0x8, 0x0 ;  /* 0x000000000000781c */ /* 0x000fc60003f0e170 */
[----:B------:R-:W-:Y:S01]  /*7290*/  @P1 FFMA.FTZ R0, R5, R182, R4 ;  /* 0x000000b605001223 */ /* 0x000fe20000010004 */
[----:B-1----:R-:W-:-:S04]  /*72a0*/  @P2 FMUL.FTZ R6, R6, 0.69314718246459960938 ;  /* 0x3f31721806062820 */ /* 0x002fc80000410000 */
[----:B------:R-:W-:Y:S01]  /*72b0*/  @P2 FFMA.FTZ R3, R15, R171, R6 ;  /* 0x000000ab0f032223 */ /* 0x000fe20000010006 */
[-C--:B--2---:R-:W-:Y:S01]  /*72c0*/  FMUL.FTZ R152, R7, R8.reuse ;  /* 0x0000000807987220 */ /* 0x084fe20000410000 */
[----:B---3--:R-:W-:-:S03]  /*72d0*/  FMUL.FTZ R4, R9, R8 ;  /* 0x0000000809047220 */ /* 0x008fc60000410000 */
        /* <DEDUP_REMOVED lines=127> */
[----:B------:R-:W-:-:S07]  /*7ad0*/  FMUL.FTZ R34, R151, R4 ;  /* 0x0000000497227220 */ /* 0x000fce0000410000 */
.L_x_221:
[----:B------:R-:W0:Y:S01]  /*7ae0*/  S2R R27, SR_CgaCtaId ;  /* 0x00000000001b7919 */ /* 0x000e220000008800 */
[----:B------:R-:W-:Y:S01]  /*7af0*/  MOV R4, 0x400 ;  /* 0x0000040000047802 */ /* 0x000fe20000000f00 */
[----:B------:R-:W-:Y:S01]  /*7b00*/  BSSY B0, `(.L_x_246) ;  /* 0x00003a3000007945 */ /* 0x000fe20003800000 */
[----:B------:R-:W-:Y:S02]  /*7b10*/  BAR.SYNC.DEFER_BLOCKING 0x5, 0x180 ;  /* 0x0146000000007b1d */ /* 0x000fe40000010000 */
[----:B0-----:R-:W-:-:S05]  /*7b20*/  LEA R4, R27, R4, 0x18 ;  /* 0x000000041b047211 */ /* 0x001fca00078ec0ff */
[----:B------:R-:W0:Y:S02]  /*7b30*/  LDS.128 R44, [R4+0x388d0] ;  /* 0x0388d000042c7984 */ /* 0x000e240000000c00 */
[----:B0-----:R-:W-:Y:S02]  /*7b40*/  R2UR UR5, R45 ;  /* 0x000000002d0572ca */ /* 0x001fe400000e0000 */
[----:B------:R-:W-:Y:S01]  /*7b50*/  R2UR UR45, R46 ;  /* 0x000000002e2d72ca */ /* 0x000fe200000e0000 */
[----:B------:R-:W-:Y:S06]  /*7b60*/  BAR.ARV 0x4, 0x180 ;  /* 0x0106000000007b1d */ /* 0x000fec0000002000 */
[----:B------:R-:W-:Y:S08]  /*7b70*/  @P0 BRA `(.L_x_247) ;  /* 0x0000002c00040947 */ /* 0x000ff00003800000 */
[----:B------:R-:W0:Y:S01]  /*7b80*/  S2R R94, SR_TID.X ;  /* 0x00000000005e7919 */ /* 0x000e220000002100 */
[----:B------:R-:W-:Y:S01]  /*7b90*/  ULDC.64 UR6, c[0x4][0x128] ;  /* 0x01004a0000067ab9 */ /* 0x000fe20000000a00 */
[----:B0-----:R-:W-:-:S05]  /*7ba0*/  IMAD.SHL.U32 R26, R94, 0x4, RZ ;  /* 0x000000045e1a7824 */ /* 0x001fca00078e00ff */
[----:B------:R-:W-:-:S04]  /*7bb0*/  LOP3.LUT R26, R26, 0xc, RZ, 0xc0, !PT ;  /* 0x0000000c1a1a7812 */ /* 0x000fc800078ec0ff */
[----:B------:R-:W-:-:S05]  /*7bc0*/  IADD3 R26, P0, R26, UR6, RZ ;  /* 0x000000061a1a7c10 */ /* 0x000fca000ff1e0ff */
[----:B------:R-:W-:Y:S01]  /*7bd0*/  IMAD.X R27, RZ, RZ, UR7, P0 ;  /* 0x00000007ff1b7e24 */ /* 0x000fe200080e06ff */
[----:B------:R-:W-:Y:S01]  /*7be0*/  F2FP.BF16.F32.PACK_AB R40, R7, R40 ;  /* 0x000000280728723e */ /* 0x000fe200000010ff */
[----:B------:R-:W-:-:S04]  /*7bf0*/  ULDC.64 UR6, c[0x0][0xc00] ;  /* 0x0003000000067ab9 */ /* 0x000fc80000000a00 */
[----:B------:R0:W2:Y:S01]  /*7c00*/  LDG.E.CONSTANT R27, desc[UR50][R26.64] ;  /* 0x000000321a1b7981 */ /* 0x0000a2000c1e9900 */
[----:B------:R-:W-:Y:S01]  /*7c10*/  F2FP.BF16.F32.PACK_AB R7, R153, R42 ;  /* 0x0000002a9907723e */ /* 0x000fe200000010ff */
[----:B------:R-:W-:Y:S01]  /*7c20*/  UISETP.NE.U32.AND UP0, UPT, UR6, URZ, UPT ;  /* 0x0000003f0600728c */ /* 0x000fe2000bf05070 */
[----:B------:R-:W-:Y:S02]  /*7c30*/  F2FP.BF16.F32.PACK_AB R42, R20, R65 ;  /* 0x00000041142a723e */ /* 0x000fe400000010ff */
[----:B------:R-:W-:Y:S01]  /*7c40*/  LOP3.LUT P0, R20, R94, 0x3, RZ, 0xc0, !PT ;  /* 0x000000035e147812 */ /* 0x000fe2000780c0ff */
[----:B------:R-:W-:Y:S01]  /*7c50*/  UISETP.NE.AND.EX UP0, UPT, UR7, URZ, UPT, UP0 ;  /* 0x0000003f0700728c */ /* 0x000fe2000bf05300 */
[----:B------:R-:W-:Y:S02]  /*7c60*/  F2FP.BF16.F32.PACK_AB R11, R11, R48 ;  /* 0x000000300b0b723e */ /* 0x000fe400000010ff */
[----:B------:R-:W-:Y:S01]  /*7c70*/  F2FP.BF16.F32.PACK_AB R12, R12, R49 ;  /* 0x000000310c0c723e */ /* 0x000fe200000010ff */
[----:B------:R-:W-:Y:S01]  /*7c80*/  ULDC.64 UR6, c[0x0][0xc00] ;  /* 0x0003000000067ab9 */ /* 0x000fe20000000a00 */
[----:B------:R-:W-:Y:S01]  /*7c90*/  ISETP.EQ.OR P0, PT, R20, 0x3, !P0 ;  /* 0x000000031400780c */ /* 0x000fe20004702670 */
[----:B------:R-:W-:Y:S01]  /*7ca0*/  UIMAD.WIDE UR6, UR38, 0x4, UR6 ;  /* 0x00000004260678a5 */ /* 0x000fe2000f8e0206 */
[----:B------:R-:W-:-:S02]  /*7cb0*/  F2FP.BF16.F32.PACK_AB R15, R15, R64 ;  /* 0x000000400f0f723e */ /* 0x000fc400000010ff */
[----:B------:R-:W-:Y:S02]  /*7cc0*/  F2FP.BF16.F32.PACK_AB R64, R84, R121 ;  /* 0x000000795440723e */ /* 0x000fe400000010ff */
[----:B------:R-:W-:Y:S02]  /*7cd0*/  SEL R84, R11, R12, P0 ;  /* 0x0000000c0b547207 */ /* 0x000fe40000000000 */
[----:B------:R-:W-:Y:S02]  /*7ce0*/  SEL R20, R12, R11, P0 ;  /* 0x0000000b0c147207 */ /* 0x000fe40000000000 */
[----:B------:R-:W1:Y:S01]  /*7cf0*/  S2R R11, SR_SWINHI ;  /* 0x00000000000b7919 */ /* 0x000e620000002f00 */
        /* <DEDUP_REMOVED lines=14> */
[----:B------:R-:W-:-:S02]  /*7de0*/  SEL R79, R10, R7, P0 ;  /* 0x000000070a4f7207 */ /* 0x000fc40000000000 */
[----:B------:R-:W-:Y:S02]  /*7df0*/  F2FP.BF16.F32.PACK_AB R77, R77, R120 ;  /* 0x000000784d4d723e */ /* 0x000fe400000010ff */
[----:B------:R-:W-:Y:S02]  /*7e00*/  MOV R6, R4 ;  /* 0x0000000400067202 */ /* 0x000fe40000000f00 */
[----:B-1----:R-:W-:Y:S02]  /*7e10*/  MOV R7, R11 ;  /* 0x0000000b00077202 */ /* 0x002fe40000000f00 */
[----:B------:R-:W-:Y:S02]  /*7e20*/  F2FP.BF16.F32.PACK_AB R43, R29, R80 ;  /* 0x000000501d2b723e */ /* 0x000fe400000010ff */
[----:B------:R-:W-:Y:S02]  /*7e30*/  F2FP.BF16.F32.PACK_AB R109, R109, R90 ;  /* 0x0000005a6d6d723e */ /* 0x000fe400000010ff */
[----:B------:R-:W-:-:S02]  /*7e40*/  F2FP.BF16.F32.PACK_AB R33, R33, R88 ;  /* 0x000000582121723e */ /* 0x000fc400000010ff */
[----:B------:R-:W-:Y:S02]  /*7e50*/  F2FP.BF16.F32.PACK_AB R52, R52, R89 ;  /* 0x000000593434723e */ /* 0x000fe400000010ff */
[----:B------:R-:W-:Y:S02]  /*7e60*/  SEL R90, R35, R44, P0 ;  /* 0x0000002c235a7207 */ /* 0x000fe40000000000 */
[----:B------:R-:W-:Y:S02]  /*7e70*/  SEL R29, R44, R35, P0 ;  /* 0x000000232c1d7207 */ /* 0x000fe40000000000 */
[----:B------:R-:W-:Y:S02]  /*7e80*/  F2FP.BF16.F32.PACK_AB R53, R53, R96 ;  /* 0x000000603535723e */ /* 0x000fe400000010ff */
[----:B------:R-:W-:Y:S02]  /*7e90*/  F2FP.BF16.F32.PACK_AB R61, R61, R104 ;  /* 0x000000683d3d723e */ /* 0x000fe400000010ff */
[----:B------:R-:W-:-:S02]  /*7ea0*/  F2FP.BF16.F32.PACK_AB R68, R68, R105 ;  /* 0x000000694444723e */ /* 0x000fc400000010ff */
[----:B------:R-:W-:Y:S02]  /*7eb0*/  SEL R106, R77, R64, P0 ;  /* 0x000000404d6a7207 */ /* 0x000fe40000000000 */
[----:B------:R-:W-:Y:S01]  /*7ec0*/  SEL R35, R64, R77, P0 ;  /* 0x0000004d40237207 */ /* 0x000fe20000000000 */
[----:B------:R-:W-:Y:S01]  /*7ed0*/  IMAD.WIDE R64, R220, 0x2, R6 ;  /* 0x00000002dc407825 */ /* 0x000fe200078e0206 */
        /* <DEDUP_REMOVED lines=8> */
[----:B------:R-:W-:Y:S02]  /*7f60*/  F2FP.BF16.F32.PACK_AB R110, R108, R145 ;  /* 0x000000916c6e723e */ /* 0x000fe400000010ff */
[----:B------:R-:W-:-:S02]  /*7f70*/  SEL R92, R43, R36, P0 ;  /* 0x000000242b5c7207 */ /* 0x000fc40000000000 */
[----:B------:R-:W-:Y:S02]  /*7f80*/  SEL R30, R36, R43, P0 ;  /* 0x0000002b241e7207 */ /* 0x000fe40000000000 */
[----:B------:R-:W-:Y:S02]  /*7f90*/  SEL R98, R61, R68, P0 ;  /* 0x000000443d627207 */ /* 0x000fe40000000000 */
[----:B------:R-:W-:Y:S02]  /*7fa0*/  SEL R33, R68, R61, P0 ;  /* 0x0000003d44217207 */ /* 0x000fe40000000000 */
[----:B------:R-:W-:Y:S02]  /*7fb0*/  F2FP.BF16.F32.PACK_AB R24, R5, R24 ;  /* 0x000000180518723e */ /* 0x000fe400000010ff */
[----:B------:R-:W-:Y:S02]  /*7fc0*/  F2FP.BF16.F32.PACK_AB R25, R8, R25 ;  /* 0x000000190819723e */ /* 0x000fe400000010ff */
[----:B------:R-:W-:-:S02]  /*7fd0*/  F2FP.BF16.F32.PACK_AB R59, R140, R59 ;  /* 0x0000003b8c3b723e */ /* 0x000fc400000010ff */
[----:B------:R-:W-:Y:S02]  /*7fe0*/  F2FP.BF16.F32.PACK_AB R76, R76, R113 ;  /* 0x000000714c4c723e */ /* 0x000fe400000010ff */
[----:B------:R-:W-:Y:S02]  /*7ff0*/  SEL R108, R85, R96, P0 ;  /* 0x00000060556c7207 */ /* 0x000fe40000000000 */
[----:B------:R-:W-:Y:S02]  /*8000*/  SEL R36, R96, R85, P0 ;  /* 0x0000005560247207 */ /* 0x000fe40000000000 */
[----:B------:R-:W-:Y:S02]  /*8010*/  SEL R128, R87, R48, P0 ;  /* 0x0000003057807207 */ /* 0x000fe40000000000 */
[----:B------:R-:W-:Y:S02]  /*8020*/  SEL R61, R48, R87, P0 ;  /* 0x00000057303d7207 */ /* 0x000fe40000000000 */
        /* <DEDUP_REMOVED lines=9> */
[C---:B------:R-:W-:Y:S02]  /*80c0*/  IADD3 R10, P2, R64.reuse, 0x20, RZ ;  /* 0x00000020400a7810 */ /* 0x040fe40007f5e0ff */
[C---:B------:R-:W-:Y:S02]  /*80d0*/  IADD3 R85, P3, R64.reuse, 0x40, RZ ;  /* 0x0000004040557810 */ /* 0x040fe40007f7e0ff */
[----:B------:R-:W-:Y:S02]  /*80e0*/  IADD3 R87, P4, R64, 0x60, RZ ;  /* 0x0000006040577810 */ /* 0x000fe40007f9e0ff */
[----:B------:R-:W-:-:S02]  /*80f0*/  F2FP.BF16.F32.PACK_AB R93, R93, R136 ;  /* 0x000000885d5d723e */ /* 0x000fc400000010ff */
[----:B------:R-:W-:Y:S02]  /*8100*/  F2FP.BF16.F32.PACK_AB R38, R100, R137 ;  /* 0x000000896426723e */ /* 0x000fe400000010ff */
[----:B------:R-:W-:Y:S02]  /*8110*/  F2FP.BF16.F32.PACK_AB R13, R13, R56 ;  /* 0x000000380d0d723e */ /* 0x000fe400000010ff */
[----:B------:R-:W-:Y:S02]  /*8120*/  F2FP.BF16.F32.PACK_AB R147, R34, R147 ;  /* 0x000000932293723e */ /* 0x000fe400000010ff */
[----:B------:R-:W-:Y:S02]  /*8130*/  F2FP.BF16.F32.PACK_AB R56, R116, R83 ;  /* 0x000000537438723e */ /* 0x000fe400000010ff */
[----:B------:R-:W-:Y:S02]  /*8140*/  F2FP.BF16.F32.PACK_AB R138, R39, R138 ;  /* 0x0000008a278a723e */ /* 0x000fe400000010ff */
[----:B------:R-:W-:-:S02]  /*8150*/  SEL R102, R69, R76, P0 ;  /* 0x0000004c45667207 */ /* 0x000fc40000000000 */
[----:B------:R-:W-:Y:S02]  /*8160*/  SEL R34, R76, R69, P0 ;  /* 0x000000454c227207 */ /* 0x000fe40000000000 */
[----:B------:R-:W-:Y:S02]  /*8170*/  F2FP.BF16.F32.PACK_AB R125, R125, R74 ;  /* 0x0000004a7d7d723e */ /* 0x000fe400000010ff */
[----:B------:R-:W-:Y:S02]  /*8180*/  F2FP.BF16.F32.PACK_AB R117, R117, R82 ;  /* 0x000000527575723e */ /* 0x000fe400000010ff */
[----:B------:R-:W-:Y:S02]  /*8190*/  SEL R80, R32, R37, P0 ;  /* 0x0000002520507207 */ /* 0x000fe40000000000 */
[----:B------:R-:W-:Y:S02]  /*81a0*/  SEL R72, R37, R32, P0 ;  /* 0x0000002025487207 */ /* 0x000fe40000000000 */
[----:B------:R-:W-:-:S02]  /*81b0*/  SEL R122, R5, R8, P0 ;  /* 0x00000008057a7207 */ /* 0x000fc40000000000 */
[----:B------:R-:W-:Y:S02]  /*81c0*/  SEL R83, R8, R5, P0 ;  /* 0x0000000508537207 */ /* 0x000fe40000000000 */
[----:B------:R-:W-:Y:S02]  /*81d0*/  SEL R116, R66, R67, P0 ;  /* 0x0000004342747207 */ /* 0x000fe40000000000 */
[----:B------:R-:W-:Y:S01]  /*81e0*/  SEL R39, R67, R66, P0 ;  /* 0x0000004243277207 */ /* 0x000fe20000000000 */
[--C-:B------:R-:W-:Y:S01]  /*81f0*/  IMAD.X R67, RZ, RZ, R65.reuse, P3 ;  /* 0x000000ffff437224 */ /* 0x100fe200018e0641 */
[----:B------:R-:W-:Y:S02]  /*8200*/  SEL R132, R71, R62, P0 ;  /* 0x0000003e47847207 */ /* 0x000fe40000000000 */
[----:B------:R-:W-:Y:S01]  /*8210*/  SEL R69, R62, R71, P0 ;  /* 0x000000473e457207 */ /* 0x000fe20000000000 */
[----:B------:R-:W-:Y:S01]  /*8220*/  IMAD.X R71, RZ, RZ, R65, P2 ;  /* 0x000000ffff477224 */ /* 0x000fe200010e0641 */
[----:B------:R-:W-:-:S02]  /*8230*/  SEL R134, R63, R54, P0 ;  /* 0x000000363f867207 */ /* 0x000fc40000000000 */
[----:B------:R-:W-:Y:S01]  /*8240*/  SEL R73, R54, R63, P0 ;  /* 0x0000003f36497207 */ /* 0x000fe20000000000 */
[----:B------:R-:W-:Y:S01]  /*8250*/  IMAD.X R63, RZ, RZ, R65, P4 ;  /* 0x000000ffff3f7224 */ /* 0x000fe200020e0641 */
[----:B------:R-:W-:Y:S02]  /*8260*/  F2FP.BF16.F32.PACK_AB R46, R86, R91 ;  /* 0x0000005b562e723e */ /* 0x000fe400000010ff */
[----:B------:R-:W-:Y:S02]  /*8270*/  F2FP.BF16.F32.PACK_AB R101, R101, R144 ;  /* 0x000000906565723e */ /* 0x000fe400000010ff */
[----:B------:R-:W-:Y:S02]  /*8280*/  SEL R78, R24, R25, P0 ;  /* 0x00000019184e7207 */ /* 0x000fe40000000000 */
[----:B------:R-:W-:Y:S02]  /*8290*/  SEL R74, R25, R24, P0 ;  /* 0x00000018194a7207 */ /* 0x000fe40000000000 */
[----:B------:R-:W-:-:S02]  /*82a0*/  SEL R82, R40, R41, P0 ;  /* 0x0000002928527207 */ /* 0x000fc40000000000 */
[----:B0-----:R-:W-:Y:S02]  /*82b0*/  SEL R26, R41, R40, P0 ;  /* 0x00000028291a7207 */ /* 0x001fe40000000000 */
[----:B------:R-:W-:Y:S02]  /*82c0*/  SEL R104, R93, R38, P0 ;  /* 0x000000265d687207 */ /* 0x000fe40000000000 */
[----:B------:R-:W-:Y:S02]  /*82d0*/  SEL R37, R38, R93, P0 ;  /* 0x0000005d26257207 */ /* 0x000fe40000000000 */
[----:B------:R-:W-:Y:S02]  /*82e0*/  LOP3.LUT R5, R64, 0x380, RZ, 0xc0, !PT ;  /* 0x0000038040057812 */ /* 0x000fe400078ec0ff */
[----:B------:R-:W-:Y:S02]  /*82f0*/  F2FP.BF16.F32.PACK_AB R50, R149, R50 ;  /* 0x000000329532723e */ /* 0x000fe400000010ff */
[----:B------:R-:W-:-:S02]  /*8300*/  F2FP.BF16.F32.PACK_AB R51, R148, R51 ;  /* 0x000000339433723e */ /* 0x000fc400000010ff */
[----:B------:R-:W-:Y:S02]  /*8310*/  F2FP.BF16.F32.PACK_AB R58, R141, R58 ;  /* 0x0000003a8d3a723e */ /* 0x000fe400000010ff */
[----:B------:R-:W-:Y:S02]  /*8320*/  F2FP.BF16.F32.PACK_AB R55, R55, R130 ;  /* 0x000000823737723e */ /* 0x000fe400000010ff */
[C---:B------:R-:W-:Y:S02]  /*8330*/  IADD3 R24, P5, R64.reuse, 0x4000, RZ ;  /* 0x0000400040187810 */ /* 0x040fe40007fbe0ff */
[C---:B------:R-:W-:Y:S02]  /*8340*/  IADD3 R89, P6, R64.reuse, 0x4020, RZ ;  /* 0x0000402040597810 */ /* 0x040fe40007fde0ff */
[C---:B------:R-:W-:Y:S02]  /*8350*/  IADD3 R91, P1, R64.reuse, 0x4040, RZ ;  /* 0x00004040405b7810 */ /* 0x040fe40007f3e0ff */
[----:B------:R-:W-:-:S02]  /*8360*/  IADD3 R93, P2, R64, 0x4060, RZ ;  /* 0x00004060405d7810 */ /* 0x000fc40007f5e0ff */
[C---:B------:R-:W-:Y:S02]  /*8370*/  IADD3 R40, P3, R64.reuse, 0x8000, RZ ;  /* 0x0000800040287810 */ /* 0x040fe40007f7e0ff */
[----:B------:R-:W-:Y:S01]  /*8380*/  IADD3 R95, P4, R64, 0x8020, RZ ;  /* 0x00008020405f7810 */ /* 0x000fe20007f9e0ff */
[--C-:B------:R-:W-:Y:S01]  /*8390*/  IMAD.X R43, RZ, RZ, R65.reuse, P2 ;  /* 0x000000ffff2b7224 */ /* 0x100fe200010e0641 */
[----:B------:R-:W-:Y:S01]  /*83a0*/  F2FP.BF16.F32.PACK_AB R14, R14, R57 ;  /* 0x000000390e0e723e */ /* 0x000fe200000010ff */
[--C-:B------:R-:W-:Y:S01]  /*83b0*/  IMAD.X R49, RZ, RZ, R65.reuse, P3 ;  /* 0x000000ffff317224 */ /* 0x100fe200018e0641 */
[----:B------:R-:W-:Y:S01]  /*83c0*/  F2FP.BF16.F32.PACK_AB R124, R124, R75 ;  /* 0x0000004b7c7c723e */ /* 0x000fe200000010ff */
[----:B------:R-:W-:Y:S01]  /*83d0*/  IMAD.X R41, RZ, RZ, R65, P4 ;  /* 0x000000ffff297224 */ /* 0x000fe200020e0641 */
[----:B------:R-:W-:Y:S02]  /*83e0*/  SEL R96, R101, R110, P0 ;  /* 0x0000006e65607207 */ /* 0x000fe40000000000 */
[----:B------:R-:W-:-:S02]  /*83f0*/  SEL R38, R110, R101, P0 ;  /* 0x000000656e267207 */ /* 0x000fc40000000000 */
[----:B------:R-:W-:Y:S02]  /*8400*/  SHF.R.U64 R5, R5, 0x3, RZ ;  /* 0x0000000305057819 */ /* 0x000fe400000012ff */
        /* <DEDUP_REMOVED lines=9> */
[----:B------:R-:W-:Y:S02]  /*84a0*/  LOP3.LUT R8, R10, 0x380, RZ, 0xc0, !PT ;  /* 0x000003800a087812 */ /* 0x000fe400078ec0ff */
[----:B------:R-:W-:Y:S02]  /*84b0*/  F2FP.BF16.F32.PACK_AB R60, R60, R97 ;  /* 0x000000613c3c723e */ /* 0x000fe400000010ff */
[----:B------:R-:W-:Y:S02]  /*84c0*/  LOP3.LUT R12, R85, 0x380, RZ, 0xc0, !PT ;  /* 0x00000380550c7812 */ /* 0x000fe400078ec0ff */
[C---:B------:R-:W-:Y:S02]  /*84d0*/  IADD3 R97, P5, R64.reuse, 0x8040, RZ ;  /* 0x0000804040617810 */ /* 0x040fe40007fbe0ff */
[----:B------:R-:W-:-:S02]  /*84e0*/  IADD3 R99, P6, R64, 0x8060, RZ ;  /* 0x0000806040637810 */ /* 0x000fc40007fde0ff */
[C---:B------:R-:W-:Y:S01]  /*84f0*/  IADD3 R44, P1, R64.reuse, 0xc000, RZ ;  /* 0x0000c000402c7810 */ /* 0x040fe20007f3e0ff */
[--C-:B------:R-:W-:Y:S01]  /*8500*/  IMAD.X R25, RZ, RZ, R65.reuse, P5 ;  /* 0x000000ffff197224 */ /* 0x100fe200028e0641 */
[C---:B------:R-:W-:Y:S02]  /*8510*/  IADD3 R101, P2, R64.reuse, 0xc020, RZ ;  /* 0x0000c02040657810 */ /* 0x040fe40007f5e0ff */
[C---:B------:R-:W-:Y:S02]  /*8520*/  IADD3 R103, P3, R64.reuse, 0xc040, RZ ;  /* 0x0000c04040677810 */ /* 0x040fe40007f7e0ff */
[----:B------:R-:W-:Y:S02]  /*8530*/  IADD3 R105, P4, R64, 0xc060, RZ ;  /* 0x0000c06040697810 */ /* 0x000fe40007f9e0ff */
[----:B------:R-:W-:Y:S01]  /*8540*/  F2FP.BF16.F32.PACK_AB R70, R70, R107 ;  /* 0x0000006b4646723e */ /* 0x000fe200000010ff */
[--C-:B------:R-:W-:Y:S01]  /*8550*/  IMAD.X R11, RZ, RZ, R65.reuse, P3 ;  /* 0x000000ffff0b7224 */ /* 0x100fe200018e0641 */
[----:B------:R-:W-:Y:S01]  /*8560*/  LOP3.LUT R64, R5, R64, RZ, 0x3c, !PT ;  /* 0x0000004005407212 */ /* 0x000fe200078e3cff */
[----:B------:R-:W-:Y:S01]  /*8570*/  IMAD.X R9, RZ, RZ, R65, P4 ;  /* 0x000000ffff097224 */ /* 0x000fe200020e0641 */
[----:B------:R-:W-:-:S02]  /*8580*/  SHF.R.U64 R5, R8, 0x3, RZ ;  /* 0x0000000308057819 */ /* 0x000fc400000012ff */
[----:B------:R-:W-:Y:S02]  /*8590*/  SHF.R.U64 R8, R12, 0x3, RZ ;  /* 0x000000030c087819 */ /* 0x000fe400000012ff */
[----:B------:R-:W-:Y:S02]  /*85a0*/  SEL R130, R45, R70, P0 ;  /* 0x000000462d827207 */ /* 0x000fe40000000000 */
[----:B------:R-:W-:Y:S01]  /*85b0*/  SEL R68, R70, R45, P0 ;  /* 0x0000002d46447207 */ /* 0x000fe20000000000 */
[--C-:B------:R-:W-:Y:S01]  /*85c0*/  IMAD.X R45, RZ, RZ, R65.reuse, P1 ;  /* 0x000000ffff2d7224 */ /* 0x100fe200008e0641 */
[----:B------:R-:W-:Y:S02]  /*85d0*/  SEL R86, R13, R14, P0 ;  /* 0x0000000e0d567207 */ /* 0x000fe40000000000 */
[----:B------:R-:W-:Y:S01]  /*85e0*/  SEL R21, R14, R13, P0 ;  /* 0x0000000d0e157207 */ /* 0x000fe20000000000 */
[----:B------:R-:W-:Y:S01]  /*85f0*/  IMAD.X R13, RZ, RZ, R65, P2 ;  /* 0x000000ffff0d7224 */ /* 0x000fe200010e0641 */
[----:B------:R-:W-:-:S02]  /*8600*/  LOP3.LUT R70, R5, R10, RZ, 0x3c, !PT ;  /* 0x0000000a05467212 */ /* 0x000fc400078e3cff */
[----:B------:R-:W-:Y:S02]  /*8610*/  LOP3.LUT R14, R87, 0x380, RZ, 0xc0, !PT ;  /* 0x00000380570e7812 */ /* 0x000fe400078ec0ff */
[----:B------:R-:W-:Y:S02]  /*8620*/  LOP3.LUT R66, R8, R85, RZ, 0x3c, !PT ;  /* 0x0000005508427212 */ /* 0x000fe400078e3cff */
[----:B------:R-:W-:Y:S02]  /*8630*/  LOP3.LUT R5, R24, 0x380, RZ, 0xc0, !PT ;  /* 0x0000038018057812 */ /* 0x000fe400078ec0ff */
[----:B------:R-:W-:Y:S02]  /*8640*/  LOP3.LUT R8, R89, 0x380, RZ, 0xc0, !PT ;  /* 0x0000038059087812 */ /* 0x000fe400078ec0ff */
[----:B------:R-:W-:Y:S02]  /*8650*/  SHF.R.U64 R12, R14, 0x3, RZ ;  /* 0x000000030e0c7819 */ /* 0x000fe400000012ff */
[----:B------:R-:W-:-:S02]  /*8660*/  SHF.R.U64 R5, R5, 0x3, RZ ;  /* 0x0000000305057819 */ /* 0x000fc400000012ff */
[----:B------:R-:W-:Y:S02]  /*8670*/  SHF.R.U64 R8, R8, 0x3, RZ ;  /* 0x0000000308087819 */ /* 0x000fe400000012ff */
[----:B------:R-:W-:Y:S02]  /*8680*/  LOP3.LUT R62, R12, R87, RZ, 0x3c, !PT ;  /* 0x000000570c3e7212 */ /* 0x000fe400078e3cff */
[----:B------:R-:W-:Y:S02]  /*8690*/  LOP3.LUT R58, R5, R24, RZ, 0x3c, !PT ;  /* 0x00000018053a7212 */ /* 0x000fe400078e3cff */
[----:B------:R-:W-:Y:S02]  /*86a0*/  LOP3.LUT R12, R93, 0x380, RZ, 0xc0, !PT ;  /* 0x000003805d0c7812 */ /* 0x000fe400078ec0ff */
[----:B------:R-:W-:Y:S01]  /*86b0*/  LOP3.LUT R54, R8, R89, RZ, 0x3c, !PT ;  /* 0x0000005908367212 */ /* 0x000fe200078e3cff */
[----:B--2---:R-:W-:Y:S01]  /*86c0*/  SHFL.IDX PT, R80, R80, R27, 0x1c1f ;  /* 0x001c1f1b50507589 */ /* 0x004fe200000e0000 */
[----:B------:R-:W-:-:S02]  /*86d0*/  LOP3.LUT R5, R40, 0x380, RZ, 0xc0, !PT ;  /* 0x0000038028057812 */ /* 0x000fc400078ec0ff */
[----:B------:R-:W-:Y:S01]  /*86e0*/  LOP3.LUT R10, R91, 0x380, RZ, 0xc0, !PT ;  /* 0x000003805b0a7812 */ /* 0x000fe200078ec0ff */
[----:B------:R-:W-:Y:S01]  /*86f0*/  SHFL.IDX PT, R82, R82, R27, 0x1c1f ;  /* 0x001c1f1b52527589 */ /* 0x000fe200000e0000 */
[----:B------:R-:W-:Y:S02]  /*8700*/  LOP3.LUT R8, R95, 0x380, RZ, 0xc0, !PT ;  /* 0x000003805f087812 */ /* 0x000fe400078ec0ff */
[----:B------:R-:W-:Y:S01]  /*8710*/  SHF.R.U64 R12, R12, 0x3, RZ ;  /* 0x000000030c0c7819 */ /* 0x000fe200000012ff */
[----:B------:R-:W-:Y:S01]  /*8720*/  SHFL.IDX PT, R118, R118, R27, 0x1c1f ;  /* 0x001c1f1b76767589 */ /* 0x000fe200000e0000 */
[----:B------:R-:W-:Y:S02]  /*8730*/  SHF.R.U64 R5, R5, 0x3, RZ ;  /* 0x0000000305057819 */ /* 0x000fe400000012ff */
[----:B------:R-:W-:Y:S01]  /*8740*/  SHF.R.U64 R10, R10, 0x3, RZ ;  /* 0x000000030a0a7819 */ /* 0x000fe200000012ff */
[----:B------:R-:W-:Y:S01]  /*8750*/  SHFL.IDX PT, R112, R112, R27, 0x1c1f ;  /* 0x001c1f1b70707589 */ /* 0x000fe200000e0000 */
[----:B------:R-:W-:-:S02]  /*8760*/  SHF.R.U64 R8, R8, 0x3, RZ ;  /* 0x0000000308087819 */ /* 0x000fc400000012ff */
[----:B------:R-:W-:Y:S01]  /*8770*/  SEL R88, R15, R42, P0 ;  /* 0x0000002a0f587207 */ /* 0x000fe20000000000 */
[----:B------:R-:W-:Y:S01]  /*8780*/  SHFL.IDX PT, R78, R78, R27, 0x1c1f ;  /* 0x001c1f1b4e4e7589 */ /* 0x000fe200000e0000 */
[----:B------:R-:W-:Y:S01]  /*8790*/  SEL R28, R42, R15, P0 ;  /* 0x0000000f2a1c7207 */ /* 0x000fe20000000000 */
[----:B------:R-:W-:Y:S01]  /*87a0*/  IMAD.X R15, RZ, RZ, R65, P6 ;  /* 0x000000ffff0f7224 */ /* 0x000fe200030e0641 */
[----:B------:R-:W-:Y:S01]  /*87b0*/  LOP3.LUT R42, R12, R93, RZ, 0x3c, !PT ;  /* 0x0000005d0c2a7212 */ /* 0x000fe200078e3cff */
[----:B------:R-:W-:Y:S01]  /*87c0*/  SHFL.IDX PT, R122, R122, R27, 0x1c1f ;  /* 0x001c1f1b7a7a7589 */ /* 0x000fe200000e0000 */
[----:B------:R-:W-:Y:S02]  /*87d0*/  LOP3.LUT R48, R5, R40, RZ, 0x3c, !PT ;  /* 0x0000002805307212 */ /* 0x000fe400078e3cff */
[----:B------:R-:W-:Y:S01]  /*87e0*/  LOP3.LUT R50, R10, R91, RZ, 0x3c, !PT ;  /* 0x0000005b0a327212 */ /* 0x000fe200078e3cff */
[----:B------:R-:W-:Y:S01]  /*87f0*/  SHFL.IDX PT, R84, R84, R27, 0x1c1f ;  /* 0x001c1f1b54547589 */ /* 0x000fe200000e0000 */
[----:B------:R-:W-:-:S02]  /*8800*/  LOP3.LUT R12, R99, 0x380, RZ, 0xc0, !PT ;  /* 0x00000380630c7812 */ /* 0x000fc400078ec0ff */
[----:B------:R-:W-:Y:S01]  /*8810*/  LOP3.LUT R40, R8, R95, RZ, 0x3c, !PT ;  /* 0x0000005f08287212 */ /* 0x000fe200078e3cff */
[----:B------:R-:W-:Y:S01]  /*8820*/  SHFL.IDX PT, R110, R110, R27, 0x1c1f ;  /* 0x001c1f1b6e6e7589 */ /* 0x000fe200000e0000 */
[----:B------:R-:W-:Y:S02]  /*8830*/  SEL R100, R53, R60, P0 ;  /* 0x0000003c35647207 */ /* 0x000fe40000000000 */
[----:B------:R-:W-:Y:S01]  /*8840*/  SEL R32, R60, R53, P0 ;  /* 0x000000353c207207 */ /* 0x000fe20000000000 */
[----:B------:R-:W-:Y:S01]  /*8850*/  SHFL.IDX PT, R86, R86, R27, 0x1c1f ;  /* 0x001c1f1b56567589 */ /* 0x000fe200000e0000 */
[----:B------:R-:W-:Y:S02]  /*8860*/  LOP3.LUT R10, R97, 0x380, RZ, 0xc0, !PT ;  /* 0x00000380610a7812 */ /* 0x000fe400078ec0ff */
[----:B------:R-:W-:Y:S01]  /*8870*/  LOP3.LUT R8, R101, 0x380, RZ, 0xc0, !PT ;  /* 0x0000038065087812 */ /* 0x000fe200078ec0ff */
[----:B------:R-:W-:Y:S01]  /*8880*/  SHFL.IDX PT, R114, R114, R27, 0x1c1f ;  /* 0x001c1f1b72727589 */ /* 0x000fe200000e0000 */
[----:B------:R-:W-:-:S02]  /*8890*/  SEL R126, R109, R46, P0 ;  /* 0x0000002e6d7e7207 */ /* 0x000fc40000000000 */
[----:B------:R-:W-:Y:S01]  /*88a0*/  SEL R60, R46, R109, P0 ;  /* 0x0000006d2e3c7207 */ /* 0x000fe20000000000 */
[----:B------:R-:W-:Y:S01]  /*88b0*/  SHFL.IDX PT, R88, R88, R27, 0x1c1f ;  /* 0x001c1f1b58587589 */ /* 0x000fe200000e0000 */
[----:B------:R-:W-:Y:S02]  /*88c0*/  LOP3.LUT R46, R105, 0x380, RZ, 0xc0, !PT ;  /* 0x00000380692e7812 */ /* 0x000fe400078ec0ff */
[----:B------:R-:W-:Y:S01]  /*88d0*/  SHF.R.U64 R12, R12, 0x3, RZ ;  /* 0x000000030c0c7819 */ /* 0x000fe200000012ff */
[----:B------:R-:W-:Y:S01]  /*88e0*/  SHFL.IDX PT, R116, R116, R27, 0x1c1f ;  /* 0x001c1f1b74747589 */ /* 0x000fe200000e0000 */
[----:B------:R-:W-:Y:S02]  /*88f0*/  LOP3.LUT R5, R44, 0x380, RZ, 0xc0, !PT ;  /* 0x000003802c057812 */ /* 0x000fe400078ec0ff */
[----:B------:R-:W-:Y:S01]  /*8900*/  SHF.R.U64 R10, R10, 0x3, RZ ;  /* 0x000000030a0a7819 */ /* 0x000fe200000012ff */
[----:B------:R-:W-:Y:S01]  /*8910*/  SHFL.IDX PT, R90, R90, R27, 0x1c1f ;  /* 0x001c1f1b5a5a7589 */ /* 0x000fe200000e0000 */
[----:B------:R-:W-:-:S02]  /*8920*/  SHF.R.U64 R8, R8, 0x3, RZ ;  /* 0x0000000308087819 */ /* 0x000fc400000012ff */
[----:B------:R-:W-:Y:S01]  /*8930*/  SHF.R.U64 R46, R46, 0x3, RZ ;  /* 0x000000032e2e7819 */ /* 0x000fe200000012ff */
[----:B------:R-:W-:Y:S01]  /*8940*/  SHFL.IDX PT, R92, R92, R27, 0x1c1f ;  /* 0x001c1f1b5c5c7589 */ /* 0x000fe200000e0000 */
[----:B------:R-:W-:Y:S02]  /*8950*/  MOV R48, R48 ;  /* 0x0000003000307202 */ /* 0x000fe40000000f00 */
[----:B------:R-:W-:Y:S01]  /*8960*/  LOP3.LUT R14, R12, R99, RZ, 0x3c, !PT ;  /* 0x000000630c0e7212 */ /* 0x000fe200078e3cff */
[----:B------:R-:W-:Y:S01]  /*8970*/  SHFL.IDX PT, R94, R94, R27, 0x1c1f ;  /* 0x001c1f1b5e5e7589 */ /* 0x000fe200000e0000 */
[----:B------:R-:W-:Y:S02]  /*8980*/  SHF.R.U64 R5, R5, 0x3, RZ ;  /* 0x0000000305057819 */ /* 0x000fe400000012ff */
[----:B------:R-:W-:Y:S01]  /*8990*/  MOV R49, R40 ;  /* 0x0000002800317202 */ /* 0x000fe20000000f00 */
[----:B------:R-:W-:Y:S01]  /*89a0*/  SHFL.IDX PT, R126, R126, R27, 0x1c1f ;  /* 0x001c1f1b7e7e7589 */ /* 0x000fe200000e0000 */
[----:B------:R-:W-:-:S02]  /*89b0*/  LOP3.LUT R24, R10, R97, RZ, 0x3c, !PT ;  /* 0x000000610a187212 */ /* 0x000fc400078e3cff */
[----:B------:R-:W-:Y:S01]  /*89c0*/  LOP3.LUT R12, R8, R101, RZ, 0x3c, !PT ;  /* 0x00000065080c7212 */ /* 0x000fe200078e3cff */
[----:B------:R-:W-:Y:S01]  /*89d0*/  SHFL.IDX PT, R100, R100, R27, 0x1c1f ;  /* 0x001c1f1b64647589 */ /* 0x000fe200000e0000 */
[----:B------:R-:W-:Y:S02]  /*89e0*/  LOP3.LUT R40, R27, 0x2, RZ, 0x3c, !PT ;  /* 0x000000021b287812 */ /* 0x000fe400078e3cff */
[----:B------:R-:W-:Y:S01]  /*89f0*/  LOP3.LUT R8, R46, R105, RZ, 0x3c, !PT ;  /* 0x000000692e087212 */ /* 0x000fe200078e3cff */
[----:B------:R-:W-:Y:S01]  /*8a00*/  SHFL.IDX PT, R128, R128, R27, 0x1c1f ;  /* 0x001c1f1b80807589 */ /* 0x000fe200000e0000 */
[----:B------:R-:W-:Y:S02]  /*8a10*/  MOV R99, R70 ;  /* 0x0000004600637202 */ /* 0x000fe40000000f00 */
[----:B------:R-:W-:Y:S01]  /*8a20*/  LOP3.LUT R44, R5, R44, RZ, 0x3c, !PT ;  /* 0x0000002c052c7212 */ /* 0x000fe200078e3cff */
[----:B------:R-:W-:Y:S01]  /*8a30*/  SHFL.IDX PT, R81, R81, R40, 0x1c1f ;  /* 0x001c1f2851517589 */ /* 0x000fe200000e0000 */
[----:B------:R-:W-:-:S02]  /*8a40*/  MOV R70, R58 ;  /* 0x0000003a00467202 */ /* 0x000fc40000000f00 */
[----:B------:R-:W-:Y:S01]  /*8a50*/  MOV R58, R24 ;  /* 0x00000018003a7202 */ /* 0x000fe20000000f00 */
[----:B------:R-:W-:Y:S01]  /*8a60*/  SHFL.IDX PT, R79, R79, R40, 0x1c1f ;  /* 0x001c1f284f4f7589 */ /* 0x000fe200000e0000 */
[----:B------:R-:W-:Y:S02]  /*8a70*/  MOV R5, R12 ;  /* 0x0000000c00057202 */ /* 0x000fe40000000f00 */
[----:B------:R-:W-:Y:S01]  /*8a80*/  MOV R46, R8 ;  /* 0x00000008002e7202 */ /* 0x000fe20000000f00 */
[----:B------:R-:W0:Y:S01]  /*8a90*/  SHFL.IDX PT, R13, R72, R40, 0x1c1f ;  /* 0x001c1f28480d7589 */ /* 0x000e2200000e0000 */
[----:B------:R-:W-:Y:S02]  /*8aa0*/  SEL R120, R125, R124, P0 ;  /* 0x0000007c7d787207 */ /* 0x000fe40000000000 */
[----:B------:R-:W-:Y:S01]  /*8ab0*/  SEL R53, R124, R125, P0 ;  /* 0x0000007d7c357207 */ /* 0x000fe20000000000 */
[----:B------:R-:W1:Y:S01]  /*8ac0*/  SHFL.IDX PT, R25, R26, R40, 0x1c1f ;  /* 0x001c1f281a197589 */ /* 0x000e6200000e0000 */
[----:B------:R-:W-:-:S02]  /*8ad0*/  SEL R124, R117, R56, P0 ;  /* 0x00000038757c7207 */ /* 0x000fc40000000000 */
[----:B------:R-:W-:Y:S01]  /*8ae0*/  LOP3.LUT R10, R103, 0x380, RZ, 0xc0, !PT ;  /* 0x00000380670a7812 */ /* 0x000fe200078ec0ff */
[----:B------:R-:W2:Y:S01]  /*8af0*/  SHFL.IDX PT, R9, R74, R40, 0x1c1f ;  /* 0x001c1f284a097589 */ /* 0x000ea200000e0000 */
[----:B------:R-:W-:Y:S02]  /*8b00*/  SEL R56, R56, R117, P0 ;  /* 0x0000007538387207 */ /* 0x000fe40000000000 */
[----:B------:R-:W-:Y:S01]  /*8b10*/  MOV R95, R62 ;  /* 0x0000003e005f7202 */ /* 0x000fe20000000f00 */
[----:B------:R-:W3:Y:S01]  /*8b20*/  SHFL.IDX PT, R83, R83, R40, 0x1c1f ;  /* 0x001c1f2853537589 */ /* 0x000ee200000e0000 */
[----:B------:R-:W-:Y:S02]  /*8b30*/  MOV R101, R64 ;  /* 0x0000004000657202 */ /* 0x000fe40000000f00 */
[----:B------:R-:W-:Y:S01]  /*8b40*/  MOV R62, R42 ;  /* 0x0000002a003e7202 */ /* 0x000fe20000000f00 */
[----:B------:R-:W4:Y:S01]  /*8b50*/  SHFL.IDX PT, R41, R20, R40, 0x1c1f ;  /* 0x001c1f2814297589 */ /* 0x000f2200000e0000 */
[----:B------:R-:W-:-:S02]  /*8b60*/  SEL R140, R138, R139, P0 ;  /* 0x0000008b8a8c7207 */ /* 0x000fc40000000000 */
[----:B------:R-:W-:Y:S01]  /*8b70*/  SEL R76, R139, R138, P0 ;  /* 0x0000008a8b4c7207 */ /* 0x000fe20000000000 */
[----:B------:R-:W4:Y:S01]  /*8b80*/  SHFL.IDX PT, R57, R57, R40, 0x1c1f ;  /* 0x001c1f2839397589 */ /* 0x000f2200000e0000 */
[----:B------:R-:W-:Y:S02]  /*8b90*/  SHF.R.U64 R10, R10, 0x3, RZ ;  /* 0x000000030a0a7819 */ /* 0x000fe400000012ff */
[----:B------:R-:W-:Y:S01]  /*8ba0*/  MOV R97, R66 ;  /* 0x0000004200617202 */ /* 0x000fe20000000f00 */
[----:B------:R-:W4:Y:S01]  /*8bb0*/  SHFL.IDX PT, R21, R21, R40, 0x1c1f ;  /* 0x001c1f2815157589 */ /* 0x000f2200000e0000 */
[----:B------:R-:W-:Y:S02]  /*8bc0*/  MOV R64, R50 ;  /* 0x0000003200407202 */ /* 0x000fe40000000f00 */
[----:B------:R-:W-:Y:S01]  /*8bd0*/  SEL R138, R146, R147, P0 ;  /* 0x00000093928a7207 */ /* 0x000fe20000000000 */
[----:B------:R-:W-:Y:S01]  /*8be0*/  SHFL.IDX PT, R85, R52, R40, 0x1c1f ;  /* 0x001c1f2834557589 */ /* 0x000fe200000e0000 */
[----:B------:R-:W-:-:S02]  /*8bf0*/  MOV R66, R54 ;  /* 0x0000003600427202 */ /* 0x000fc40000000f00 */
[----:B------:R-:W-:Y:S01]  /*8c00*/  LOP3.LUT R10, R10, R103, RZ, 0x3c, !PT ;  /* 0x000000670a0a7212 */ /* 0x000fe200078e3cff */
[----:B------:R4:W-:Y:S01]  /*8c10*/  SHFL.IDX PT, R43, R28, R40, 0x1c1f ;  /* 0x001c1f281c2b7589 */ /* 0x0009e200000e0000 */
[----:B------:R-:W-:Y:S02]  /*8c20*/  SEL R77, R147, R146, P0 ;  /* 0x00000092934d7207 */ /* 0x000fe40000000000 */
[----:B------:R-:W-:Y:S01]  /*8c30*/  MOV R54, R14 ;  /* 0x0000000e00367202 */ /* 0x000fe20000000f00 */
[----:B------:R-:W-:Y:S01]  /*8c40*/  SHFL.IDX PT, R39, R39, R40, 0x1c1f ;  /* 0x001c1f2827277589 */ /* 0x000fe200000e0000 */
[----:B------:R-:W-:Y:S02]  /*8c50*/  MOV R44, R44 ;  /* 0x0000002c002c7202 */ /* 0x000fe40000000f00 */
[----:B0-----:R-:W-:Y:S01]  /*8c60*/  SEL R12, R80, R13, P0 ;  /* 0x0000000d500c7207 */ /* 0x001fe20000000000 */
[----:B------:R-:W-:Y:S01]  /*8c70*/  SHFL.IDX PT, R120, R120, R27, 0x1c1f ;  /* 0x001c1f1b78787589 */ /* 0x000fe200000e0000 */
[----:B------:R-:W-:-:S02]  /*8c80*/  SEL R14, R13, R80, P0 ;  /* 0x000000500d0e7207 */ /* 0x000fc40000000000 */
[----:B-1----:R-:W-:Y:S01]  /*8c90*/  SEL R24, R82, R25, P0 ;  /* 0x0000001952187207 */ /* 0x002fe20000000000 */
[----:B------:R0:W-:Y:S01]  /*8ca0*/  SHFL.IDX PT, R51, R29, R40, 0x1c1f ;  /* 0x001c1f281d337589 */ /* 0x0001e200000e0000 */
[----:B------:R-:W-:Y:S02]  /*8cb0*/  SEL R26, R25, R82, P0 ;  /* 0x00000052191a7207 */ /* 0x000fe40000000000 */
[----:B------:R-:W-:Y:S01]  /*8cc0*/  MOV R45, R10 ;  /* 0x0000000a002d7202 */ /* 0x000fe20000000f00 */
[----:B------:R-:W-:Y:S01]  /*8cd0*/  SHFL.IDX PT, R53, R53, R40, 0x1c1f ;  /* 0x001c1f2835357589 */ /* 0x000fe200000e0000 */
[----:B------:R-:W-:Y:S02]  /*8ce0*/  SEL R13, R118, R81, P0 ;  /* 0x00000051760d7207 */ /* 0x000fe40000000000 */
[----:B------:R-:W-:Y:S01]  /*8cf0*/  SEL R15, R81, R118, P0 ;  /* 0x00000076510f7207 */ /* 0x000fe20000000000 */
[----:B------:R-:W-:Y:S01]  /*8d00*/  SHFL.IDX PT, R124, R124, R27, 0x1c1f ;  /* 0x001c1f1b7c7c7589 */ /* 0x000fe200000e0000 */
[----:B------:R-:W-:-:S02]  /*8d10*/  SEL R25, R112, R79, P0 ;  /* 0x0000004f70197207 */ /* 0x000fc40000000000 */
[----:B--2---:R-:W-:Y:S01]  /*8d20*/  SEL R8, R78, R9, P0 ;  /* 0x000000094e087207 */ /* 0x004fe20000000000 */
[----:B------:R1:W-:Y:S01]  /*8d30*/  SHFL.IDX PT, R55, R30, R40, 0x1c1f ;  /* 0x001c1f281e377589 */ /* 0x0003e200000e0000 */
[----:B------:R-:W-:Y:S02]  /*8d40*/  SEL R10, R9, R78, P0 ;  /* 0x0000004e090a7207 */ /* 0x000fe40000000000 */
[----:B---3--:R-:W-:Y:S01]  /*8d50*/  SEL R9, R122, R83, P0 ;  /* 0x000000537a097207 */ /* 0x008fe20000000000 */
[----:B------:R-:W-:Y:S01]  /*8d60*/  SHFL.IDX PT, R87, R56, R40, 0x1c1f ;  /* 0x001c1f2838577589 */ /* 0x000fe200000e0000 */
[----:B------:R-:W-:Y:S02]  /*8d70*/  SEL R11, R83, R122, P0 ;  /* 0x0000007a530b7207 */ /* 0x000fe40000000000 */
[----:B----4-:R-:W-:Y:S01]  /*8d80*/  SEL R28, R84, R41, P0 ;  /* 0x00000029541c7207 */ /* 0x010fe20000000000 */
[----:B------:R-:W-:Y:S01]  /*8d90*/  BAR.SYNC.DEFER_BLOCKING 0x1, 0x100 ;  /* 0x0044000000007b1d */ /* 0x000fe20000010000 */
[----:B0-----:R-:W-:-:S02]  /*8da0*/  SEL R29, R110, R57, P0 ;  /* 0x000000396e1d7207 */ /* 0x001fc40000000000 */
[----:B-1----:R-:W-:Y:S02]  /*8db0*/  SEL R30, R41, R84, P0 ;  /* 0x00000054291e7207 */ /* 0x002fe40000000000 */
[----:B------:R-:W-:Y:S01]  /*8dc0*/  PLOP3.LUT P2, PT, PT, PT, UP0, 0x80, 0x0 ;  /* 0x000000000000781c */ /* 0x000fe20003f4f008 */
[----:B------:R-:W-:Y:S02]  /*8dd0*/  ULDC UR8, c[0x0][0xa88] ;  /* 0x0002a20000087ab9 */ /* 0x000fe40000000800 */
[----:B------:R-:W0:Y:S01]  /*8de0*/  LDC R84, c[0x0][0xbe8] ;  /* 0x0002fa00ff547b82 */ /* 0x000e220000000800 */
[----:B------:R1:W-:Y:S04]  /*8df0*/  SHFL.IDX PT, R59, R31, R40, 0x1c1f ;  /* 0x001c1f281f3b7589 */ /* 0x0003e800000e0000 */
[----:B------:R-:W-:Y:S04]  /*8e00*/  SHFL.IDX PT, R89, R60, R40, 0x1c1f ;  /* 0x001c1f283c597589 */ /* 0x000fe800000e0000 */
[----:B------:R2:W3:Y:S01]  /*8e10*/  SHFL.IDX PT, R63, R32, R40, 0x1c1f ;  /* 0x001c1f28203f7589 */ /* 0x0004e200000e0000 */
[----:B-1----:R-:W-:-:S03]  /*8e20*/  SEL R31, R57, R110, P0 ;  /* 0x0000006e391f7207 */ /* 0x002fc60000000000 */
[----:B------:R-:W1:Y:S04]  /*8e30*/  SHFL.IDX PT, R61, R61, R40, 0x1c1f ;  /* 0x001c1f283d3d7589 */ /* 0x000e6800000e0000 */
[----:B------:R-:W-:Y:S01]  /*8e40*/  SHFL.IDX PT, R98, R98, R27, 0x1c1f ;  /* 0x001c1f1b62627589 */ /* 0x000fe200000e0000 */
[----:B--2---:R-:W-:-:S03]  /*8e50*/  SEL R32, R86, R21, P0 ;  /* 0x0000001556207207 */ /* 0x004fc60000000000 */
[----:B------:R-:W-:Y:S04]  /*8e60*/  SHFL.IDX PT, R102, R102, R27, 0x1c1f ;  /* 0x001c1f1b66667589 */ /* 0x000fe800000e0000 */
[----:B------:R-:W-:Y:S04]  /*8e70*/  SHFL.IDX PT, R130, R130, R27, 0x1c1f ;  /* 0x001c1f1b82827589 */ /* 0x000fe800000e0000 */
[----:B------:R2:W-:Y:S04]  /*8e80*/  SHFL.IDX PT, R65, R33, R40, 0x1c1f ;  /* 0x001c1f2821417589 */ /* 0x0005e800000e0000 */
[----:B------:R4:W-:Y:S01]  /*8e90*/  SHFL.IDX PT, R67, R34, R40, 0x1c1f ;  /* 0x001c1f2822437589 */ /* 0x0009e200000e0000 */
[----:B---3--:R-:W-:-:S03]  /*8ea0*/  SEL R42, R63, R100, P0 ;  /* 0x000000643f2a7207 */ /* 0x008fc60000000000 */
[----:B------:R-:W-:Y:S01]  /*8eb0*/  SHFL.IDX PT, R91, R68, R40, 0x1c1f ;  /* 0x001c1f28445b7589 */ /* 0x000fe200000e0000 */
[----:B-1----:R-:W-:Y:S02]  /*8ec0*/  SEL R41, R128, R61, P0 ;  /* 0x0000003d80297207 */ /* 0x002fe40000000000 */
[----:B--2---:R-:W-:Y:S01]  /*8ed0*/  SEL R33, R114, R85, P0 ;  /* 0x0000005572217207 */ /* 0x004fe20000000000 */
[----:B------:R-:W-:Y:S01]  /*8ee0*/  SHFL.IDX PT, R106, R106, R27, 0x1c1f ;  /* 0x001c1f1b6a6a7589 */ /* 0x000fe200000e0000 */
[----:B----4-:R-:W-:-:S03]  /*8ef0*/  SEL R34, R21, R86, P0 ;  /* 0x0000005615227207 */ /* 0x010fc60000000000 */
[----:B------:R-:W-:Y:S04]  /*8f00*/  SHFL.IDX PT, R108, R108, R27, 0x1c1f ;  /* 0x001c1f1b6c6c7589 */ /* 0x000fe800000e0000 */
[----:B------:R-:W-:Y:S04]  /*8f10*/  SHFL.IDX PT, R50, R104, R27, 0x1c1f ;  /* 0x001c1f1b68327589 */ /* 0x000fe800000e0000 */
[----:B------:R-:W-:Y:S04]  /*8f20*/  SHFL.IDX PT, R96, R96, R27, 0x1c1f ;  /* 0x001c1f1b60607589 */ /* 0x000fe800000e0000 */
[----:B------:R-:W-:Y:S04]  /*8f30*/  SHFL.IDX PT, R132, R132, R27, 0x1c1f ;  /* 0x001c1f1b84847589 */ /* 0x000fe800000e0000 */
[----:B------:R-:W-:Y:S04]  /*8f40*/  SHFL.IDX PT, R134, R134, R27, 0x1c1f ;  /* 0x001c1f1b86867589 */ /* 0x000fe800000e0000 */
[----:B------:R-:W-:Y:S04]  /*8f50*/  SHFL.IDX PT, R136, R136, R27, 0x1c1f ;  /* 0x001c1f1b88887589 */ /* 0x000fe800000e0000 */
[----:B------:R-:W-:Y:S04]  /*8f60*/  SHFL.IDX PT, R140, R140, R27, 0x1c1f ;  /* 0x001c1f1b8c8c7589 */ /* 0x000fe800000e0000 */
[----:B------:R1:W-:Y:S04]  /*8f70*/  SHFL.IDX PT, R138, R138, R27, 0x1c1f ;  /* 0x001c1f1b8a8a7589 */ /* 0x0003e800000e0000 */
[----:B------:R2:W3:Y:S04]  /*8f80*/  SHFL.IDX PT, R71, R35, R40, 0x1c1f ;  /* 0x001c1f2823477589 */ /* 0x0004e800000e0000 */
[----:B------:R-:W4:Y:S01]  /*8f90*/  SHFL.IDX PT, R69, R69, R40, 0x1c1f ;  /* 0x001c1f2845457589 */ /* 0x000f2200000e0000 */
[----:B-1----:R-:W-:-:S03]  /*8fa0*/  SEL R27, R79, R112, P0 ;  /* 0x000000704f1b7207 */ /* 0x002fc60000000000 */
[----:B------:R-:W1:Y:S01]  /*8fb0*/  SHFL.IDX PT, R73, R73, R40, 0x1c1f ;  /* 0x001c1f2849497589 */ /* 0x000e6200000e0000 */
[----:B--2---:R-:W-:-:S03]  /*8fc0*/  SEL R35, R85, R114, P0 ;  /* 0x0000007255237207 */ /* 0x004fc60000000000 */
[----:B------:R2:W0:Y:S04]  /*8fd0*/  SHFL.IDX PT, R79, R36, R40, 0x1c1f ;  /* 0x001c1f28244f7589 */ /* 0x00042800000e0000 */
[----:B------:R4:W-:Y:S04]  /*8fe0*/  SHFL.IDX PT, R81, R37, R40, 0x1c1f ;  /* 0x001c1f2825517589 */ /* 0x0009e800000e0000 */
[----:B------:R-:W0:Y:S01]  /*8ff0*/  SHFL.IDX PT, R75, R75, R40, 0x1c1f ;  /* 0x001c1f284b4b7589 */ /* 0x000e2200000e0000 */
[----:B--2---:R-:W-:-:S03]  /*9000*/  SEL R36, R94, R59, P0 ;  /* 0x0000003b5e247207 */ /* 0x004fc60000000000 */
[----:B------:R-:W2:Y:S01]  /*9010*/  SHFL.IDX PT, R93, R76, R40, 0x1c1f ;  /* 0x001c1f284c5d7589 */ /* 0x000ea200000e0000 */
[----:B---3--:R-:W-:Y:S02]  /*9020*/  SEL R104, R106, R71, P0 ;  /* 0x000000476a687207 */ /* 0x008fe40000000000 */
[----:B----4-:R-:W-:Y:S01]  /*9030*/  SEL R37, R126, R89, P0 ;  /* 0x000000597e257207 */ /* 0x010fe20000000000 */
[----:B------:R3:W-:Y:S01]  /*9040*/  SHFL.IDX PT, R83, R38, R40, 0x1c1f ;  /* 0x001c1f2826537589 */ /* 0x0007e200000e0000 */
[----:B------:R-:W-:Y:S02]  /*9050*/  SEL R103, R69, R132, P0 ;  /* 0x0000008445677207 */ /* 0x000fe40000000000 */
[----:B------:R-:W-:Y:S01]  /*9060*/  SEL R106, R71, R106, P0 ;  /* 0x0000006a476a7207 */ /* 0x000fe20000000000 */
[----:B------:R4:W2:Y:S01]  /*9070*/  SHFL.IDX PT, R77, R77, R40, 0x1c1f ;  /* 0x001c1f284d4d7589 */ /* 0x0008a200000e0000 */
[----:B-1----:R-:W-:Y:S02]  /*9080*/  SEL R105, R134, R73, P0 ;  /* 0x0000004986697207 */ /* 0x002fe40000000000 */
[----:B------:R-:W-:Y:S01]  /*9090*/  SEL R107, R73, R134, P0 ;  /* 0x00000086496b7207 */ /* 0x000fe20000000000 */
[----:B------:R1:W-:Y:S01]  /*90a0*/  STSM.16.M88.4 [R101], R8 ;  /* 0x0000000865007844 */ /* 0x0003e20000000200 */
[----:B---3--:R-:W-:-:S03]  /*90b0*/  SEL R38, R59, R94, P0 ;  /* 0x0000005e3b267207 */ /* 0x008fc60000000000 */
[----:B------:R3:W-:Y:S01]  /*90c0*/  STSM.16.M88.4 [R99], R12 ;  /* 0x0000000c63007844 */ /* 0x0007e20000000200 */
[----:B----4-:R-:W-:-:S03]  /*90d0*/  SEL R40, R100, R63, P0 ;  /* 0x0000003f64287207 */ /* 0x010fc60000000000 */
[----:B------:R4:W-:Y:S01]  /*90e0*/  STSM.16.M88.4 [R97], R24 ;  /* 0x0000001861007844 */ /* 0x0009e20000000200 */
[----:B------:R-:W-:Y:S02]  /*90f0*/  SEL R100, R102, R67, P0 ;  /* 0x0000004366647207 */ /* 0x000fe40000000000 */
[----:B------:R-:W-:Y:S01]  /*9100*/  SEL R102, R67, R102, P0 ;  /* 0x0000006643667207 */ /* 0x000fe20000000000 */
[----:B------:R-:W-:Y:S01]  /*9110*/  STSM.16.M88.4 [R95], R28 ;  /* 0x0000001c5f007844 */ /* 0x000fe20000000200 */
[----:B-1----:R-:W-:-:S03]  /*9120*/  SEL R8, R88, R43, P0 ;  /* 0x0000002b58087207 */ /* 0x002fc60000000000 */
[----:B------:R-:W-:Y:S01]  /*9130*/  STSM.16.M88.4 [R70], R32 ;  /* 0x0000002046007844 */ /* 0x000fe20000000200 */
[----:B------:R-:W-:Y:S02]  /*9140*/  SEL R10, R43, R88, P0 ;  /* 0x000000582b0a7207 */ /* 0x000fe40000000000 */
[----:B------:R-:W-:Y:S02]  /*9150*/  SEL R9, R116, R39, P0 ;  /* 0x0000002774097207 */ /* 0x000fe40000000000 */
[----:B------:R-:W-:Y:S02]  /*9160*/  SEL R11, R39, R116, P0 ;  /* 0x00000074270b7207 */ /* 0x000fe40000000000 */
[----:B---3--:R-:W-:Y:S02]  /*9170*/  SEL R12, R90, R51, P0 ;  /* 0x000000335a0c7207 */ /* 0x008fe40000000000 */
[----:B------:R-:W-:Y:S01]  /*9180*/  SEL R14, R51, R90, P0 ;  /* 0x0000005a330e7207 */ /* 0x000fe20000000000 */
[----:B------:R1:W-:Y:S01]  /*9190*/  STSM.16.M88.4 [R66], R8 ;  /* 0x0000000842007844 */ /* 0x0003e20000000200 */
[----:B------:R-:W-:-:S02]  /*91a0*/  SEL R13, R120, R53, P0 ;  /* 0x00000035780d7207 */ /* 0x000fc40000000000 */
[----:B------:R-:W-:Y:S02]  /*91b0*/  SEL R15, R53, R120, P0 ;  /* 0x00000078350f7207 */ /* 0x000fe40000000000 */
[----:B----4-:R-:W-:Y:S02]  /*91c0*/  SEL R24, R92, R55, P0 ;  /* 0x000000375c187207 */ /* 0x010fe40000000000 */
[----:B------:R-:W-:Y:S01]  /*91d0*/  SEL R26, R55, R92, P0 ;  /* 0x0000005c371a7207 */ /* 0x000fe20000000000 */
[----:B------:R0:W-:Y:S01]  /*91e0*/  STSM.16.M88.4 [R64], R12 ;  /* 0x0000000c40007844 */ /* 0x0001e20000000200 */
[----:B------:R-:W-:Y:S02]  /*91f0*/  SEL R25, R124, R87, P0 ;  /* 0x000000577c197207 */ /* 0x000fe40000000000 */
[----:B------:R-:W-:Y:S02]  /*9200*/  SEL R27, R87, R124, P0 ;  /* 0x0000007c571b7207 */ /* 0x000fe40000000000 */
[----:B------:R-:W-:-:S02]  /*9210*/  SEL R39, R89, R126, P0 ;  /* 0x0000007e59277207 */ /* 0x000fc40000000000 */
[----:B------:R-:W-:Y:S01]  /*9220*/  SEL R43, R61, R128, P0 ;  /* 0x000000803d2b7207 */ /* 0x000fe20000000000 */
[----:B------:R-:W-:Y:S01]  /*9230*/  STSM.16.M88.4 [R62], R24 ;  /* 0x000000183e007844 */ /* 0x000fe20000000200 */
[----:B-1----:R-:W-:Y:S02]  /*9240*/  SEL R8, R98, R65, P0 ;  /* 0x0000004162087207 */ /* 0x002fe40000000000 */
[----:B------:R-:W-:Y:S01]  /*9250*/  SEL R10, R65, R98, P0 ;  /* 0x00000062410a7207 */ /* 0x000fe20000000000 */
[----:B------:R1:W-:Y:S01]  /*9260*/  STSM.16.M88.4 [R48], R36 ;  /* 0x0000002430007844 */ /* 0x0003e20000000200 */
[----:B------:R-:W-:Y:S02]  /*9270*/  SEL R9, R130, R91, P0 ;  /* 0x0000005b82097207 */ /* 0x000fe40000000000 */
[----:B------:R-:W-:Y:S01]  /*9280*/  SEL R11, R91, R130, P0 ;  /* 0x000000825b0b7207 */ /* 0x000fe20000000000 */
[----:B------:R3:W-:Y:S01]  /*9290*/  STSM.16.M88.4 [R49], R40 ;  /* 0x0000002831007844 */ /* 0x0007e20000000200 */
[----:B------:R-:W-:-:S02]  /*92a0*/  SEL R101, R132, R69, P0 ;  /* 0x0000004584657207 */ /* 0x000fc40000000000 */
[----:B0-----:R-:W-:Y:S01]  /*92b0*/  SEL R12, R108, R79, P0 ;  /* 0x0000004f6c0c7207 */ /* 0x001fe20000000000 */
[----:B------:R0:W-:Y:S01]  /*92c0*/  STSM.16.M88.4 [R58], R8 ;  /* 0x000000083a007844 */ /* 0x0001e20000000200 */
[----:B------:R-:W-:Y:S02]  /*92d0*/  SEL R14, R79, R108, P0 ;  /* 0x0000006c4f0e7207 */ /* 0x000fe40000000000 */
[----:B------:R-:W-:Y:S01]  /*92e0*/  SEL R13, R136, R75, P0 ;  /* 0x0000004b880d7207 */ /* 0x000fe20000000000 */
[----:B------:R-:W-:Y:S01]  /*92f0*/  STSM.16.M88.4 [R54], R100 ;  /* 0x0000006436007844 */ /* 0x000fe20000000200 */
[----:B------:R-:W-:Y:S02]  /*9300*/  SEL R15, R75, R136, P0 ;  /* 0x000000884b0f7207 */ /* 0x000fe40000000000 */
[----:B--2---:R-:W-:Y:S01]  /*9310*/  SEL R51, R93, R140, P0 ;  /* 0x0000008c5d337207 */ /* 0x004fe20000000000 */
[----:B------:R-:W-:Y:S01]  /*9320*/  STSM.16.M88.4 [R44], R104 ;  /* 0x000000682c007844 */ /* 0x000fe20000000200 */
[----:B-1----:R-:W-:-:S02]  /*9330*/  SEL R48, R50, R81, P0 ;  /* 0x0000005132307207 */ /* 0x002fc40000000000 */
[----:B------:R-:W-:Y:S01]  /*9340*/  SEL R50, R81, R50, P0 ;  /* 0x0000003251327207 */ /* 0x000fe20000000000 */
[----:B------:R1:W-:Y:S01]  /*9350*/  STSM.16.M88.4 [R5], R12 ;  /* 0x0000000c05007844 */ /* 0x0003e20000000200 */
[----:B---3--:R-:W-:Y:S02]  /*9360*/  SEL R49, R140, R93, P0 ;  /* 0x0000005d8c317207 */ /* 0x008fe40000000000 */
[----:B------:R-:W-:Y:S01]  /*9370*/  SEL R25, R138, R77, P0 ;  /* 0x0000004d8a197207 */ /* 0x000fe20000000000 */
[----:B0-----:R-:W-:Y:S01]  /*9380*/  IMAD.U32 R8, RZ, RZ, UR6 ;  /* 0x00000006ff087e24 */ /* 0x001fe2000f8e00ff */
[----:B------:R-:W-:Y:S01]  /*9390*/  SEL R27, R77, R138, P0 ;  /* 0x0000008a4d1b7207 */ /* 0x000fe20000000000 */
[----:B------:R-:W-:Y:S01]  /*93a0*/  IMAD.U32 R9, RZ, RZ, UR7 ;  /* 0x00000007ff097e24 */ /* 0x000fe2000f8e00ff */
[----:B------:R-:W-:Y:S01]  /*93b0*/  SEL R24, R96, R83, P0 ;  /* 0x0000005360187207 */ /* 0x000fe20000000000 */
[----:B------:R0:W-:Y:S01]  /*93c0*/  STSM.16.M88.4 [R45], R48 ;  /* 0x000000302d007844 */ /* 0x0001e20000000200 */
[----:B------:R-:W-:Y:S01]  /*93d0*/  SEL R26, R83, R96, P0 ;  /* 0x00000060531a7207 */ /* 0x000fe20000000000 */
[----:B------:R-:W-:-:S02]  /*93e0*/  ULDC.64 UR6, c[0x0][0xc08] ;  /* 0x0003020000067ab9 */ /* 0x000fc40000000a00 */
[----:B------:R-:W-:Y:S02]  /*93f0*/  UISETP.NE.U32.AND UP1, UPT, UR6, URZ, UPT ;  /* 0x0000003f0600728c */ /* 0x000fe4000bf25070 */
[----:B------:R0:W-:Y:S01]  /*9400*/  STSM.16.M88.4 [R46], R24 ;  /* 0x000000182e007844 */ /* 0x0001e20000000200 */
[----:B------:R-:W-:Y:S01]  /*9410*/  BAR.SYNC.DEFER_BLOCKING 0x1, 0x100 ;  /* 0x0044000000007b1d */ /* 0x000fe20000010000 */
[----:B------:R-:W-:-:S06]  /*9420*/  UISETP.NE.AND.EX UP1, UPT, UR7, URZ, UPT, UP1 ;  /* 0x0000003f0700728c */ /* 0x000fcc000bf25310 */
[----:B------:R-:W-:-:S05]  /*9430*/  PLOP3.LUT P0, PT, PT, PT, UP1, 0x80, 0x0 ;  /* 0x000000000000781c */ /* 0x000fca0003f0f018 */
[----:B------:R-:W-:-:S04]  /*9440*/  @UP1 ULEA UR6, UP2, UR38, UR6, 0x2 ;  /* 0x0000000626061291 */ /* 0x000fc8000f84103f */
[----:B------:R-:W-:Y:S01]  /*9450*/  @UP1 ULEA.HI.X UR7, UR38, UR7, UR39, 0x2, UP2 ;  /* 0x0000000726071291 */ /* 0x000fe200090f1427 */
[----:B-1----:R-:W-:Y:S02]  /*9460*/  IMAD.U32 R5, RZ, RZ, UR8 ;  /* 0x00000008ff057e24 */ /* 0x002fe4000f8e00ff */
[----:B------:R-:W-:-:S03]  /*9470*/  IMAD.U32 R20, RZ, RZ, UR6 ;  /* 0x00000006ff147e24 */ /* 0x000fc6000f8e00ff */
[----:B------:R-:W-:Y:S01]  /*9480*/  IMAD.U32 R21, RZ, RZ, UR7 ;  /* 0x00000007ff157e24 */ /* 0x000fe2000f8e00ff */
[----:B------:R-:W2:Y:S01]  /*9490*/  @P2 LDG.E R10, desc[UR50][R8.64] ;  /* 0x00000032080a2981 */ /* 0x000ea2000c1e1900 */
[----:B------:R-:W-:Y:S01]  /*94a0*/  ISETP.NE.AND P1, PT, R84, 0x1, PT ;  /* 0x000000015400780c */ /* 0x000fe20003f25270 */
[----:B------:R-:W-:Y:S01]  /*94b0*/  UMOV UR4, URZ ;  /* 0x0000003f00047c82 */ /* 0x000fe20008000000 */
[----:B------:R-:W-:Y:S01]  /*94c0*/  IMAD.U32 R14, RZ, RZ, UR40 ;  /* 0x00000028ff0e7e24 */ /* 0x000fe2000f8e00ff */
[----:B------:R0:W5:Y:S10]  /*94d0*/  @P0 LDG.E R5, desc[UR50][R20.64] ;  /* 0x0000003214050981 */ /* 0x000174000c1e1900 */
[----:B------:R-:W1:Y:S08]  /*94e0*/  @P1 LDC R11, c[0x0][0xbec] ;  /* 0x0002fb00ff0b1b82 */ /* 0x000e700000000800 */
[----:B------:R-:W3:Y:S01]  /*94f0*/  @P1 LDC R12, c[0x0][0xbf0] ;  /* 0x0002fc00ff0c1b82 */ /* 0x000ee20000000800 */
[----:B--2---:R-:W-:Y:S01]  /*9500*/  @P2 R2UR UR4, R10 ;  /* 0x000000000a0422ca */ /* 0x004fe200000e0000 */
[----:B01-3--:R-:W-:-:S14]  /*9510*/  @P0 BRA `(.L_x_248) ;  /* 0x0000000000100947 */ /* 0x00bfdc0003800000 */
[----:B------:R-:W-:Y:S05]  /*9520*/  @!P2 BRA `(.L_x_248) ;  /* 0x00000000000ca947 */ /* 0x000fea0003800000 */
[----:B------:R-:W2:Y:S04]  /*9530*/  LDG.E R10, desc[UR50][R8.64] ;  /* 0x00000032080a7981 */ /* 0x000ea8000c1e1900 */
[----:B-----5:R-:W2:Y:S02]  /*9540*/  LDG.E R5, desc[UR50][R8.64+0x4] ;  /* 0x0000043208057981 */ /* 0x020ea4000c1e1900 */
[----:B--2---:R-:W-:-:S07]  /*9550*/  IMAD.IADD R5, R5, 0x1, -R10 ;  /* 0x0000000105057824 */ /* 0x004fce00078e0a0a */
.L_x_248:
[----:B------:R-:W-:Y:S01]  /*9560*/  USHF.R.S32.HI UR14, URZ, 0x1f, UR41 ;  /* 0x0000001f3f0e7899 */ /* 0x000fe20008011429 */
[----:B------:R-:W-:Y:S01]  /*9570*/  IMAD R10, R14, 0x80, R219 ;  /* 0x000000800e0a7824 */ /* 0x000fe200078e02db */
[----:B------:R-:W-:Y:S01]  /*9580*/  ULDC.64 UR12, c[0x0][0xb90] ;  /* 0x0002e400000c7ab9 */ /* 0x000fe20000000a00 */
[----:B------:R-:W-:Y:S01]  /*9590*/  USHF.R.S32.HI UR9, URZ, 0x1f, UR4 ;  /* 0x0000001f3f097899 */ /* 0x000fe20008011404 */
[----:B------:R-:W-:Y:S01]  /*95a0*/  IMAD.U32 R26, RZ, RZ, UR40 ;  /* 0x00000028ff1a7e24 */ /* 0x000fe2000f8e00ff */
[----:B------:R-:W-:Y:S01]  /*95b0*/  UIMAD UR10, UR14, UR12, URZ ;  /* 0x0000000c0e0a72a4 */ /* 0x000fe2000f8e023f */
[----:B------:R-:W-:Y:S01]  /*95c0*/  @P1 IMAD.HI.U32 R9, R10, R11, RZ ;  /* 0x0000000b0a091227 */ /* 0x000fe200078e00ff */
[----:B------:R-:W-:Y:S01]  /*95d0*/  UMOV UR8, UR4 ;  /* 0x0000000400087c82 */ /* 0x000fe20008000000 */
[----:B------:R-:W-:Y:S02]  /*95e0*/  USEL UR39, UR39, URZ, !UP0 ;  /* 0x0000003f27277287 */ /* 0x000fe4000c000000 */
[----:B------:R-:W-:Y:S01]  /*95f0*/  UIMAD.WIDE.U32 UR6, UR41, UR12, UR8 ;  /* 0x0000000c290672a5 */ /* 0x000fe2000f8e0008 */
[----:B------:R-:W-:Y:S01]  /*9600*/  IMAD.MOV.U32 R8, RZ, RZ, R10 ;  /* 0x000000ffff087224 */ /* 0x000fe200078e000a */
[----:B------:R-:W-:Y:S01]  /*9610*/  UIMAD UR10, UR41, UR13, UR10 ;  /* 0x0000000d290a72a4 */ /* 0x000fe2000f8e020a */
[----:B------:R-:W-:Y:S01]  /*9620*/  @P1 SHF.R.U32.HI R8, RZ, R12, R9 ;  /* 0x0000000cff081219 */ /* 0x000fe20000011609 */
[----:B------:R-:W-:Y:S01]  /*9630*/  USEL UR38, UR38, URZ, !UP0 ;  /* 0x0000003f26267287 */ /* 0x000fe2000c000000 */
[----:B------:R-:W-:Y:S01]  /*9640*/  IMAD R9, R22, 0x40, R2 ;  /* 0x0000004016097824 */ /* 0x000fe200078e0202 */
[----:B------:R-:W-:Y:S01]  /*9650*/  ULDC.64 UR12, c[0x0][0xb98] ;  /* 0x0002e600000c7ab9 */ /* 0x000fe20000000a00 */
[----:B------:R-:W-:Y:S01]  /*9660*/  UIADD3 UR7, UR7, UR10, URZ ;  /* 0x0000000a07077290 */ /* 0x000fe2000fffe03f */
[----:B------:R-:W-:Y:S01]  /*9670*/  IMAD.MOV R11, RZ, RZ, -R8 ;  /* 0x000000ffff0b7224 */ /* 0x000fe200078e0a08 */
[----:B------:R-:W-:Y:S01]  /*9680*/  UIMAD UR8, UR39, UR12, URZ ;  /* 0x0000000c270872a4 */ /* 0x000fe2000f8e023f */
[----:B------:R-:W-:Y:S01]  /*9690*/  IMAD.WIDE R6, R9, 0x2, R6 ;  /* 0x0000000209067825 */ /* 0x000fe200078e0206 */
[----:B------:R-:W-:Y:S01]  /*96a0*/  UIMAD.WIDE.U32 UR6, UR38, UR12, UR6 ;  /* 0x0000000c260672a5 */ /* 0x000fe2000f8e0006 */
[----:B------:R-:W-:Y:S01]  /*96b0*/  SHF.R.S32.HI R9, RZ, 0x1f, R8 ;  /* 0x0000001fff097819 */ /* 0x000fe20000011408 */
[----:B------:R-:W-:Y:S01]  /*96c0*/  UIMAD UR8, UR38, UR13, UR8 ;  /* 0x0000000d260872a4 */ /* 0x000fe2000f8e0208 */
[----:B------:R-:W-:Y:S01]  /*96d0*/  IMAD R11, R84, R11, R10 ;  /* 0x0000000b540b7224 */ /* 0x000fe200078e020a */
[----:B------:R-:W-:Y:S01]  /*96e0*/  IADD3 R13, P5, R6, 0x1000, RZ ;  /* 0x00001000060d7810 */ /* 0x000fe20007fbe0ff */
[----:B------:R-:W-:Y:S01]  /*96f0*/  IMAD R26, R26, 0x80, R217 ;  /* 0x000000801a1a7824 */ /* 0x000fe200078e02d9 */
[----:B------:R-:W-:Y:S01]  /*9700*/  IADD3 R8, P0, R8, UR6, RZ ;  /* 0x0000000608087c10 */ /* 0x000fe2000ff1e0ff */
[----:B-----5:R-:W-:Y:S01]  /*9710*/  IMAD R85, R5, R84, RZ ;  /* 0x0000005405557224 */ /* 0x020fe200078e02ff */
[----:B------:R-:W-:Y:S01]  /*9720*/  LOP3.LUT R12, R13, 0x380, RZ, 0xc0, !PT ;  /* 0x000003800d0c7812 */ /* 0x000fe200078ec0ff */
[----:B------:R-:W-:Y:S01]  /*9730*/  IMAD.U32 R10, RZ, RZ, UR8 ;  /* 0x00000008ff0a7e24 */ /* 0x000fe2000f8e00ff */
[----:B------:R-:W-:Y:S01]  /*9740*/  IADD3 R61, P3, R6, 0x4000, RZ ;  /* 0x00004000063d7810 */ /* 0x000fe20007f7e0ff */
[----:B------:R-:W-:Y:S01]  /*9750*/  ULDC.64 UR10, c[0x0][0xaa0] ;  /* 0x0002a800000a7ab9 */ /* 0x000fe20000000a00 */
[----:B------:R-:W-:-:S02]  /*9760*/  SHF.R.U64 R12, R12, 0x3, RZ ;  /* 0x000000030c0c7819 */ /* 0x000fc400000012ff */
[----:B------:R-:W-:Y:S01]  /*9770*/  IADD3.X R9, R9, UR7, R10, P0, !PT ;  /* 0x0000000709097c10 */ /* 0x000fe200087fe40a */
[----:B------:R-:W-:Y:S01]  /*9780*/  ULDC.64 UR6, c[0x0][0xb88] ;  /* 0x0002e20000067ab9 */ /* 0x000fe20000000a00 */
[----:B------:R-:W-:Y:S02]  /*9790*/  SHF.R.S32.HI R10, RZ, 0x1f, R11 ;  /* 0x0000001fff0a7819 */ /* 0x000fe4000001140b */
[C---:B------:R-:W-:Y:S01]  /*97a0*/  IADD3 R29, P0, R6.reuse, 0x3000, RZ ;  /* 0x00003000061d7810 */ /* 0x040fe20007f1e0ff */
[----:B------:R-:W-:Y:S01]  /*97b0*/  IMAD.WIDE.U32 R8, R11, UR6, R8 ;  /* 0x000000060b087c25 */ /* 0x000fe2000f8e0008 */
[----:B------:R-:W-:Y:S02]  /*97c0*/  IADD3 R33, P2, R6, 0x5000, RZ ;  /* 0x0000500006217810 */ /* 0x000fe40007f5e0ff */
[----:B------:R-:W-:Y:S01]  /*97d0*/  LOP3.LUT R28, R29, 0x380, RZ, 0xc0, !PT ;  /* 0x000003801d1c7812 */ /* 0x000fe200078ec0ff */
[----:B------:R-:W-:Y:S01]  /*97e0*/  IMAD R10, R10, UR6, RZ ;  /* 0x000000060a0a7c24 */ /* 0x000fe2000f8e02ff */
[----:B------:R-:W-:-:S02]  /*97f0*/  LOP3.LUT R60, R61, 0x380, RZ, 0xc0, !PT ;  /* 0x000003803d3c7812 */ /* 0x000fc400078ec0ff */
[----:B------:R-:W-:Y:S02]  /*9800*/  IADD3 R25, P4, R6, 0x2000, RZ ;  /* 0x0000200006197810 */ /* 0x000fe40007f9e0ff */
[----:B------:R-:W-:Y:S01]  /*9810*/  LOP3.LUT R12, R12, R13, RZ, 0x3c, !PT ;  /* 0x0000000d0c0c7212 */ /* 0x000fe200078e3cff */
[----:B------:R-:W-:Y:S01]  /*9820*/  IMAD R13, R11, UR7, R10 ;  /* 0x000000070b0d7c24 */ /* 0x000fe2000f8e020a */
[----:B------:R-:W-:Y:S01]  /*9830*/  SHF.R.U64 R28, R28, 0x3, RZ ;  /* 0x000000031c1c7819 */ /* 0x000fe200000012ff */
[----:B------:R-:W-:Y:S01]  /*9840*/  ULDC.64 UR6, c[0x0][0xb50] ;  /* 0x0002d40000067ab9 */ /* 0x000fe20000000a00 */
[----:B------:R-:W-:Y:S01]  /*9850*/  LOP3.LUT R32, R33, 0x380, RZ, 0xc0, !PT ;  /* 0x0000038021207812 */ /* 0x000fe200078ec0ff */
[----:B------:R-:W-:Y:S01]  /*9860*/  IMAD.IADD R9, R9, 0x1, R13 ;  /* 0x0000000109097824 */ /* 0x000fe200078e020d */
[----:B------:R-:W-:Y:S01]  /*9870*/  SHF.R.U64 R60, R60, 0x3, RZ ;  /* 0x000000033c3c7819 */ /* 0x000fe200000012ff */
[----:B------:R-:W-:Y:S01]  /*9880*/  IMAD.X R13, RZ, RZ, R7, P5 ;  /* 0x000000ffff0d7224 */ /* 0x000fe200028e0607 */
[----:B------:R-:W-:-:S02]  /*9890*/  LOP3.LUT R24, R25, 0x380, RZ, 0xc0, !PT ;  /* 0x0000038019187812 */ /* 0x000fc400078ec0ff */
[----:B------:R-:W-:Y:S02]  /*98a0*/  LEA R11, P6, R8, UR6, 0x2 ;  /* 0x00000006080b7c11 */ /* 0x000fe4000f8c10ff */
[----:B------:R-:W-:Y:S01]  /*98b0*/  LOP3.LUT R28, R28, R29, RZ, 0x3c, !PT ;  /* 0x0000001d1c1c7212 */ /* 0x000fe200078e3cff */
[--C-:B------:R-:W-:Y:S01]  /*98c0*/  IMAD.X R29, RZ, RZ, R7.reuse, P0 ;  /* 0x000000ffff1d7224 */ /* 0x100fe200000e0607 */
[----:B------:R-:W-:Y:S01]  /*98d0*/  SHF.R.U64 R32, R32, 0x3, RZ ;  /* 0x0000000320207819 */ /* 0x000fe200000012ff */
[----:B------:R-:W-:Y:S01]  /*98e0*/  SHFL.IDX PT, R20, R11, RZ, 0x1c1f ;  /* 0x001c1fff0b147589 */ /* 0x000fe200000e0000 */
[----:B------:R-:W-:Y:S01]  /*98f0*/  LOP3.LUT R60, R60, R61, RZ, 0x3c, !PT ;  /* 0x0000003d3c3c7212 */ /* 0x000fe200078e3cff */
[----:B------:R-:W-:Y:S01]  /*9900*/  IMAD.X R61, RZ, RZ, R7, P3 ;  /* 0x000000ffff3d7224 */ /* 0x000fe200018e0607 */
[----:B------:R-:W-:Y:S01]  /*9910*/  SHF.R.U64 R24, R24, 0x3, RZ ;  /* 0x0000000318187819 */ /* 0x000fe200000012ff */
[----:B------:R-:W-:Y:S01]  /*9920*/  SHFL.IDX PT, R44, R11, 0x1, 0x1c1f ;  /* 0x003c1f000b2c7f89 */ /* 0x000fe200000e0000 */
[----:B------:R-:W-:-:S02]  /*9930*/  IADD3 R65, P0, R6, 0x9000, RZ ;  /* 0x0000900006417810 */ /* 0x000fc40007f1e0ff */
[----:B------:R-:W-:Y:S02]  /*9940*/  IADD3 R49, P3, R6, 0xa000, RZ ;  /* 0x0000a00006317810 */ /* 0x000fe40007f7e0ff */
[----:B------:R-:W-:Y:S01]  /*9950*/  LEA.HI.X R14, R8, UR7, R9, 0x2, P6 ;  /* 0x00000007080e7c11 */ /* 0x000fe2000b0f1409 */
[----:B------:R-:W-:Y:S01]  /*9960*/  VIADD R8, R26, 0x8 ;  /* 0x000000081a087836 */ /* 0x000fe20000000000 */
[----:B------:R-:W-:Y:S01]  /*9970*/  LOP3.LUT R32, R32, R33, RZ, 0x3c, !PT ;  /* 0x0000002120207212 */ /* 0x000fe200078e3cff */
[--C-:B------:R-:W-:Y:S01]  /*9980*/  IMAD.X R33, RZ, RZ, R7.reuse, P2 ;  /* 0x000000ffff217224 */ /* 0x100fe200010e0607 */
[----:B------:R-:W-:Y:S01]  /*9990*/  LOP3.LUT R24, R24, R25, RZ, 0x3c, !PT ;  /* 0x0000001918187212 */ /* 0x000fe200078e3cff */
[----:B------:R-:W-:Y:S01]  /*99a0*/  IMAD.X R25, RZ, RZ, R7, P4 ;  /* 0x000000ffff197224 */ /* 0x000fe200020e0607 */
[----:B------:R-:W-:Y:S01]  /*99b0*/  LOP3.LUT R64, R65, 0x380, RZ, 0xc0, !PT ;  /* 0x0000038041407812 */ /* 0x000fe200078ec0ff */
[----:B------:R-:W0:Y:S01]  /*99c0*/  SHFL.IDX PT, R21, R14, RZ, 0x1c1f ;  /* 0x001c1fff0e157589 */ /* 0x000e2200000e0000 */
[----:B------:R-:W-:-:S02]  /*99d0*/  IADD3 R53, P2, R6, 0xb000, RZ ;  /* 0x0000b00006357810 */ /* 0x000fc40007f5e0ff */
[----:B------:R-:W-:Y:S01]  /*99e0*/  LOP3.LUT R48, R49, 0x380, RZ, 0xc0, !PT ;  /* 0x0000038031307812 */ /* 0x000fe200078ec0ff */
[----:B------:R-:W1:Y:S01]  /*99f0*/  SHFL.IDX PT, R45, R14, 0x1, 0x1c1f ;  /* 0x003c1f000e2d7f89 */ /* 0x000e6200000e0000 */
[C---:B------:R-:W-:Y:S02]  /*9a00*/  IADD3 R37, P6, R6.reuse, 0x6000, RZ ;  /* 0x0000600006257810 */ /* 0x040fe40007fde0ff */
[C---:B------:R-:W-:Y:S02]  /*9a10*/  IADD3 R41, P5, R6.reuse, 0x7000, RZ ;  /* 0x0000700006297810 */ /* 0x040fe40007fbe0ff */
[----:B------:R-:W-:Y:S02]  /*9a20*/  IADD3 R73, P4, R6, 0x8000, RZ ;  /* 0x0000800006497810 */ /* 0x000fe40007f9e0ff */
[----:B------:R-:W-:Y:S02]  /*9a30*/  SHF.R.U64 R64, R64, 0x3, RZ ;  /* 0x0000000340407819 */ /* 0x000fe400000012ff */
[----:B------:R-:W-:-:S02]  /*9a40*/  LOP3.LUT R52, R53, 0x380, RZ, 0xc0, !PT ;  /* 0x0000038035347812 */ /* 0x000fc400078ec0ff */
[----:B------:R-:W-:Y:S02]  /*9a50*/  SHF.R.U64 R48, R48, 0x3, RZ ;  /* 0x0000000330307819 */ /* 0x000fe400000012ff */
[----:B------:R-:W-:Y:S02]  /*9a60*/  LOP3.LUT R36, R37, 0x380, RZ, 0xc0, !PT ;  /* 0x0000038025247812 */ /* 0x000fe400078ec0ff */
[----:B------:R-:W-:Y:S02]  /*9a70*/  LOP3.LUT R40, R41, 0x380, RZ, 0xc0, !PT ;  /* 0x0000038029287812 */ /* 0x000fe400078ec0ff */
[----:B------:R-:W-:Y:S02]  /*9a80*/  LOP3.LUT R72, R73, 0x380, RZ, 0xc0, !PT ;  /* 0x0000038049487812 */ /* 0x000fe400078ec0ff */
[----:B------:R-:W-:Y:S01]  /*9a90*/  LOP3.LUT R64, R64, R65, RZ, 0x3c, !PT ;  /* 0x0000004140407212 */ /* 0x000fe200078e3cff */
[----:B------:R-:W-:Y:S01]  /*9aa0*/  IMAD.X R65, RZ, RZ, R7, P0 ;  /* 0x000000ffff417224 */ /* 0x000fe200000e0607 */
[----:B------:R-:W-:-:S02]  /*9ab0*/  SHF.R.U64 R52, R52, 0x3, RZ ;  /* 0x0000000334347819 */ /* 0x000fc400000012ff */
[----:B------:R-:W-:Y:S01]  /*9ac0*/  LOP3.LUT R48, R48, R49, RZ, 0x3c, !PT ;  /* 0x0000003130307212 */ /* 0x000fe200078e3cff */
[----:B------:R-:W-:Y:S01]  /*9ad0*/  IMAD.X R49, RZ, RZ, R7, P3 ;  /* 0x000000ffff317224 */ /* 0x000fe200018e0607 */
[----:B------:R-:W-:Y:S02]  /*9ae0*/  SHF.R.U64 R36, R36, 0x3, RZ ;  /* 0x0000000324247819 */ /* 0x000fe400000012ff */
[----:B------:R-:W-:Y:S02]  /*9af0*/  SHF.R.U64 R40, R40, 0x3, RZ ;  /* 0x0000000328287819 */ /* 0x000fe400000012ff */
[----:B------:R-:W-:Y:S02]  /*9b00*/  SHF.R.U64 R72, R72, 0x3, RZ ;  /* 0x0000000348487819 */ /* 0x000fe400000012ff */
[----:B------:R-:W-:Y:S02]  /*9b10*/  LOP3.LUT P0, RZ, R23, 0x3, RZ, 0xc0, !PT ;  /* 0x0000000317ff7812 */ /* 0x000fe4000780c0ff */
[----:B------:R-:W-:-:S02]  /*9b20*/  IADD3 R10, P3, R6, 0xf000, RZ ;  /* 0x0000f000060a7810 */ /* 0x000fc40007f7e0ff */
[----:B------:R-:W-:Y:S01]  /*9b30*/  LOP3.LUT R52, R52, R53, RZ, 0x3c, !PT ;  /* 0x0000003534347212 */ /* 0x000fe200078e3cff */
[--C-:B------:R-:W-:Y:S01]  /*9b40*/  IMAD.X R53, RZ, RZ, R7.reuse, P2 ;  /* 0x000000ffff357224 */ /* 0x100fe200010e0607 */
[----:B------:R-:W-:Y:S01]  /*9b50*/  LOP3.LUT R36, R36, R37, RZ, 0x3c, !PT ;  /* 0x0000002524247212 */ /* 0x000fe200078e3cff */
[--C-:B------:R-:W-:Y:S01]  /*9b60*/  IMAD.X R37, RZ, RZ, R7.reuse, P6 ;  /* 0x000000ffff257224 */ /* 0x100fe200030e0607 */
[----:B------:R-:W-:Y:S01]  /*9b70*/  LOP3.LUT R40, R40, R41, RZ, 0x3c, !PT ;  /* 0x0000002928287212 */ /* 0x000fe200078e3cff */
[--C-:B------:R-:W-:Y:S01]  /*9b80*/  IMAD.X R41, RZ, RZ, R7.reuse, P5 ;  /* 0x000000ffff297224 */ /* 0x100fe200028e0607 */
[----:B------:R-:W-:Y:S01]  /*9b90*/  LOP3.LUT R72, R72, R73, RZ, 0x3c, !PT ;  /* 0x0000004948487212 */ /* 0x000fe200078e3cff */
[--C-:B------:R-:W-:Y:S01]  /*9ba0*/  IMAD.X R73, RZ, RZ, R7.reuse, P4 ;  /* 0x000000ffff497224 */ /* 0x100fe200020e0607 */
[-C--:B------:R-:W-:Y:S01]  /*9bb0*/  ISETP.GE.OR P2, PT, R26, R85.reuse, P0 ;  /* 0x000000551a00720c */ /* 0x080fe20000746670 */
[----:B------:R-:W-:Y:S01]  /*9bc0*/  IMAD.X R57, RZ, RZ, R7, P3 ;  /* 0x000000ffff397224 */ /* 0x000fe200018e0607 */
[----:B------:R-:W-:-:S02]  /*9bd0*/  ISETP.GE.OR P0, PT, R8, R85, P0 ;  /* 0x000000550800720c */ /* 0x000fc40000706670 */
[----:B------:R-:W-:Y:S02]  /*9be0*/  LOP3.LUT R5, R10, 0x380, RZ, 0xc0, !PT ;  /* 0x000003800a057812 */ /* 0x000fe400078ec0ff */
[C---:B------:R-:W-:Y:S02]  /*9bf0*/  IADD3 R81, P6, R6.reuse, 0xc000, RZ ;  /* 0x0000c00006517810 */ /* 0x040fe40007fde0ff */
[C---:B------:R-:W-:Y:S02]  /*9c00*/  IADD3 R77, P5, R6.reuse, 0xd000, RZ ;  /* 0x0000d000064d7810 */ /* 0x040fe40007fbe0ff */
[C---:B------:R-:W-:Y:S02]  /*9c10*/  IADD3 R69, P4, R6.reuse, 0xe000, RZ ;  /* 0x0000e00006457810 */ /* 0x040fe40007f9e0ff */
[----:B------:R-:W-:Y:S01]  /*9c20*/  LOP3.LUT R9, R6, 0x380, RZ, 0xc0, !PT ;  /* 0x0000038006097812 */ /* 0x000fe200078ec0ff */
[----:B0-----:R0:W-:Y:S01]  /*9c30*/  @!P2 ST.E desc[UR50][R20.64], R0 ;  /* 0x000000001400a985 */ /* 0x0011e2000c101932 */
[----:B------:R-:W-:-:S02]  /*9c40*/  SHF.R.U64 R5, R5, 0x3, RZ ;  /* 0x0000000305057819 */ /* 0x000fc400000012ff */
[----:B------:R-:W-:Y:S01]  /*9c50*/  LOP3.LUT R80, R81, 0x380, RZ, 0xc0, !PT ;  /* 0x0000038051507812 */ /* 0x000fe200078ec0ff */
[----:B-1----:R1:W-:Y:S01]  /*9c60*/  @!P0 ST.E desc[UR50][R44.64], R3 ;  /* 0x000000032c008985 */ /* 0x0023e2000c101932 */
[----:B------:R-:W-:Y:S02]  /*9c70*/  LOP3.LUT R76, R77, 0x380, RZ, 0xc0, !PT ;  /* 0x000003804d4c7812 */ /* 0x000fe400078ec0ff */
[----:B------:R-:W-:Y:S01]  /*9c80*/  LOP3.LUT R68, R69, 0x380, RZ, 0xc0, !PT ;  /* 0x0000038045447812 */ /* 0x000fe200078ec0ff */
[----:B------:R-:W-:Y:S01]  /*9c90*/  UIMAD UR8, UR9, UR10, URZ ;  /* 0x0000000a090872a4 */ /* 0x000fe2000f8e023f */
[----:B------:R-:W-:Y:S01]  /*9ca0*/  SHF.R.U64 R9, R9, 0x3, RZ ;  /* 0x0000000309097819 */ /* 0x000fe200000012ff */
[----:B------:R-:W-:Y:S01]  /*9cb0*/  UIMAD.WIDE.U32 UR6, UR4, UR10, URZ ;  /* 0x0000000a040672a5 */ /* 0x000fe2000f8e003f */
[----:B------:R-:W-:Y:S01]  /*9cc0*/  SHF.R.U64 R80, R80, 0x3, RZ ;  /* 0x0000000350507819 */ /* 0x000fe200000012ff */
[----:B0-----:R-:W-:Y:S01]  /*9cd0*/  IMAD R0, R19, 0x20, R22 ;  /* 0x0000002013007824 */ /* 0x001fe200078e0216 */
[----:B------:R-:W-:Y:S01]  /*9ce0*/  SHF.R.U64 R76, R76, 0x3, RZ ;  /* 0x000000034c4c7819 */ /* 0x000fe200000012ff */
[----:B------:R-:W5:Y:S01]  /*9cf0*/  LD.E.128 R12, desc[UR50][R12.64] ;  /* 0x000000320c0c7980 */ /* 0x000f62000c101d00 */
[----:B------:R-:W-:-:S02]  /*9d00*/  SHF.R.U64 R68, R68, 0x3, RZ ;  /* 0x0000000344447819 */ /* 0x000fc400000012ff */
[----:B------:R-:W-:Y:S02]  /*9d10*/  LOP3.LUT R6, R9, R6, RZ, 0x3c, !PT ;  /* 0x0000000609067212 */ /* 0x000fe400078e3cff */
[----:B------:R-:W-:Y:S01]  /*9d20*/  LOP3.LUT R56, R5, R10, RZ, 0x3c, !PT ;  /* 0x0000000a05387212 */ /* 0x000fe200078e3cff */
[----:B-1----:R-:W-:Y:S01]  /*9d30*/  IMAD.U32 R3, RZ, RZ, UR40 ;  /* 0x00000028ff037e24 */ /* 0x002fe2000f8e00ff */
[----:B------:R-:W0:Y:S01]  /*9d40*/  @P1 LDC R5, c[0x0][0xbec] ;  /* 0x0002fb00ff051b82 */ /* 0x000e220000000800 */
[----:B------:R-:W-:Y:S01]  /*9d50*/  LOP3.LUT R80, R80, R81, RZ, 0x3c, !PT ;  /* 0x0000005150507212 */ /* 0x000fe200078e3cff */
[--C-:B------:R-:W-:Y:S01]  /*9d60*/  IMAD.X R81, RZ, RZ, R7.reuse, P6 ;  /* 0x000000ffff517224 */ /* 0x100fe200030e0607 */
[----:B------:R-:W-:Y:S01]  /*9d70*/  LOP3.LUT R76, R76, R77, RZ, 0x3c, !PT ;  /* 0x0000004d4c4c7212 */ /* 0x000fe200078e3cff */
[--C-:B------:R-:W-:Y:S01]  /*9d80*/  IMAD.X R77, RZ, RZ, R7.reuse, P5 ;  /* 0x000000ffff4d7224 */ /* 0x100fe200028e0607 */
[----:B------:R-:W-:Y:S01]  /*9d90*/  LOP3.LUT R68, R68, R69, RZ, 0x3c, !PT ;  /* 0x0000004544447212 */ /* 0x000fe200078e3cff */
[----:B------:R-:W-:Y:S01]  /*9da0*/  IMAD.X R69, RZ, RZ, R7, P4 ;  /* 0x000000ffff457224 */ /* 0x000fe200020e0607 */
[----:B------:R1:W5:Y:S01]  /*9db0*/  LD.E.128 R8, desc[UR50][R6.64] ;  /* 0x0000003206087980 */ /* 0x000362000c101d00 */
[----:B------:R-:W-:-:S03]  /*9dc0*/  UIMAD UR8, UR4, UR11, UR8 ;  /* 0x0000000b040872a4 */ /* 0x000fc6000f8e0208 */
[----:B------:R-:W-:Y:S01]  /*9dd0*/  ULDC.64 UR10, c[0x0][0xae8] ;  /* 0x0002ba00000a7ab9 */ /* 0x000fe20000000a00 */
[----:B------:R-:W-:Y:S01]  /*9de0*/  IMAD R20, R3, 0x80, R0 ;  /* 0x0000008003147824 */ /* 0x000fe200078e0200 */
[----:B------:R-:W5:Y:S01]  /*9df0*/  LD.E.128 R24, desc[UR50][R24.64] ;  /* 0x0000003218187980 */ /* 0x000f62000c101d00 */
[----:B-1----:R-:W1:Y:S01]  /*9e00*/  @P1 LDC R7, c[0x0][0xbf0] ;  /* 0x0002fc00ff071b82 */ /* 0x002e620000000800 */
[----:B------:R-:W-:Y:S02]  /*9e10*/  UIADD3 UR7, UR7, UR8, URZ ;  /* 0x0000000807077290 */ /* 0x000fe4000fffe03f */
[----:B------:R-:W5:Y:S01]  /*9e20*/  LD.E.128 R28, desc[UR50][R28.64] ;  /* 0x000000321c1c7980 */ /* 0x000f62000c101d00 */
[----:B------:R-:W-:Y:S02]  /*9e30*/  UIMAD UR4, UR14, UR10, URZ ;  /* 0x0000000a0e0472a4 */ /* 0x000fe4000f8e023f */
[----:B------:R-:W-:Y:S01]  /*9e40*/  UIMAD.WIDE.U32 UR6, UR41, UR10, UR6 ;  /* 0x0000000a290672a5 */ /* 0x000fe2000f8e0006 */
[----:B------:R-:W5:Y:S01]  /*9e50*/  LD.E.128 R60, desc[UR50][R60.64] ;  /* 0x000000323c3c7980 */ /* 0x000f62000c101d00 */
[----:B------:R-:W-:Y:S01]  /*9e60*/  UIMAD UR4, UR41, UR11, UR4 ;  /* 0x0000000b290472a4 */ /* 0x000fe2000f8e0204 */
[----:B0-----:R-:W-:Y:S01]  /*9e70*/  @P1 IMAD.HI.U32 R0, R20, R5, RZ ;  /* 0x0000000514001227 */ /* 0x001fe200078e00ff */
[----:B------:R-:W-:Y:S01]  /*9e80*/  ULDC.64 UR8, c[0x0][0xaf0] ;  /* 0x0002bc0000087ab9 */ /* 0x000fe20000000a00 */
[----:B------:R-:W5:Y:S01]  /*9e90*/  LD.E.128 R32, desc[UR50][R32.64] ;  /* 0x0000003220207980 */ /* 0x000f62000c101d00 */
[----:B------:R-:W-:-:S02]  /*9ea0*/  UIADD3 UR7, UR7, UR4, URZ ;  /* 0x0000000407077290 */ /* 0x000fc4000fffe03f */
[----:B------:R-:W-:Y:S01]  /*9eb0*/  UIMAD UR4, UR39, UR8, URZ ;  /* 0x00000008270472a4 */ /* 0x000fe2000f8e023f */
[----:B------:R-:W-:Y:S01]  /*9ec0*/  IMAD.MOV.U32 R3, RZ, RZ, R20 ;  /* 0x000000ffff037224 */ /* 0x000fe200078e0014 */
[----:B------:R-:W-:Y:S01]  /*9ed0*/  UIMAD.WIDE.U32 UR6, UR38, UR8, UR6 ;  /* 0x00000008260672a5 */ /* 0x000fe2000f8e0006 */
[----:B------:R-:W5:Y:S01]  /*9ee0*/  LD.E.128 R36, desc[UR50][R36.64] ;  /* 0x0000003224247980 */ /* 0x000f62000c101d00 */
[----:B------:R-:W-:-:S03]  /*9ef0*/  UIMAD UR4, UR38, UR9, UR4 ;  /* 0x00000009260472a4 */ /* 0x000fc6000f8e0204 */
[----:B------:R-:W5:Y:S01]  /*9f00*/  LD.E.128 R40, desc[UR50][R40.64] ;  /* 0x0000003228287980 */ /* 0x000f62000c101d00 */
[----:B-1----:R-:W-:Y:S01]  /*9f10*/  @P1 SHF.R.U32.HI R3, RZ, R7, R0 ;  /* 0x00000007ff031219 */ /* 0x002fe20000011600 */
[----:B------:R-:W-:Y:S01]  /*9f20*/  UIADD3 UR4, UR7, UR4, URZ ;  /* 0x0000000407047290 */ /* 0x000fe2000fffe03f */
[----:B------:R-:W-:Y:S01]  /*9f30*/  IMAD.U32 R6, RZ, RZ, UR6 ;  /* 0x00000006ff067e24 */ /* 0x000fe2000f8e00ff */
[----:B------:R-:W5:Y:S01]  /*9f40*/  LD.E.128 R72, desc[UR50][R72.64] ;  /* 0x0000003248487980 */ /* 0x000f62000c101d00 */
[--C-:B------:R-:W-:Y:S01]  /*9f50*/  SHF.R.S32.HI R0, RZ, 0x1f, R3.reuse ;  /* 0x0000001fff007819 */ /* 0x100fe20000011403 */
[----:B------:R-:W-:Y:S02]  /*9f60*/  IMAD.MOV R5, RZ, RZ, -R3 ;  /* 0x000000ffff057224 */ /* 0x000fe400078e0a03 */
[----:B------:R-:W-:Y:S01]  /*9f70*/  IMAD.U32 R7, RZ, RZ, UR7 ;  /* 0x00000007ff077e24 */ /* 0x000fe2000f8e00ff */
[----:B------:R-:W-:Y:S01]  /*9f80*/  ULDC.64 UR6, c[0x0][0xae0] ;  /* 0x0002b80000067ab9 */ /* 0x000fe20000000a00 */
[----:B------:R-:W-:Y:S01]  /*9f90*/  IMAD R5, R84, R5, R20 ;  /* 0x0000000554057224 */ /* 0x000fe200078e0214 */
[----:B------:R-:W5:Y:S01]  /*9fa0*/  LD.E.128 R64, desc[UR50][R64.64] ;  /* 0x0000003240407980 */ /* 0x000f62000c101d00 */
[----:B------:R-:W-:-:S02]  /*9fb0*/  IMAD R0, R0, UR6, RZ ;  /* 0x0000000600007c24 */ /* 0x000fc4000f8e02ff */
[----:B------:R-:W-:Y:S01]  /*9fc0*/  IMAD.U32 R7, RZ, RZ, UR4 ;  /* 0x00000004ff077e24 */ /* 0x000fe2000f8e00ff */
[----:B------:R-:W5:Y:S01]  /*9fd0*/  LD.E.128 R48, desc[UR50][R48.64] ;  /* 0x0000003230307980 */ /* 0x000f62000c101d00 */
[C---:B------:R-:W-:Y:S01]  /*9fe0*/  IMAD R21, R3.reuse, UR7, R0 ;  /* 0x0000000703157c24 */ /* 0x040fe2000f8e0200 */
[----:B------:R-:W-:Y:S02]  /*9ff0*/  SHF.R.S32.HI R0, RZ, 0x1f, R5 ;  /* 0x0000001fff007819 */ /* 0x000fe40000011405 */
[----:B------:R-:W5:Y:S01]  /*a000*/  LD.E.128 R52, desc[UR50][R52.64] ;  /* 0x0000003234347980 */ /* 0x000f62000c101d00 */
[----:B------:R-:W-:Y:S01]  /*a010*/  IMAD.WIDE.U32 R6, R3, UR6, R6 ;  /* 0x0000000603067c25 */ /* 0x000fe2000f8e0006 */
[----:B------:R-:W-:Y:S02]  /*a020*/  ULDC.64 UR6, c[0x0][0xad8] ;  /* 0x0002b60000067ab9 */ /* 0x000fe40000000a00 */
[----:B------:R-:W5:Y:S04]  /*a030*/  LD.E.128 R80, desc[UR50][R80.64] ;  /* 0x0000003250507980 */ /* 0x000f68000c101d00 */
[----:B------:R-:W5:Y:S04]  /*a040*/  LD.E.128 R76, desc[UR50][R76.64] ;  /* 0x000000324c4c7980 */ /* 0x000f68000c101d00 */
[----:B------:R-:W5:Y:S04]  /*a050*/  LD.E.128 R68, desc[UR50][R68.64] ;  /* 0x0000003244447980 */ /* 0x000f68000c101d00 */
[----:B------:R-:W5:Y:S01]  /*a060*/  LD.E.128 R56, desc[UR50][R56.64] ;  /* 0x0000003238387980 */ /* 0x000f62000c101d00 */
[----:B------:R-:W-:Y:S01]  /*a070*/  IMAD.U32 R45, RZ, RZ, UR40 ;  /* 0x00000028ff2d7e24 */ /* 0x000fe2000f8e00ff */
        /* <DEDUP_REMOVED lines=8> */
[----:B------:R-:W-:Y:S02]  /*a100*/  IMAD R84, R45, 0x80, R22 ;  /* 0x000000802d547824 */ /* 0x000fe400078e0216 */
[C---:B------:R-:W-:Y:S02]  /*a110*/  IMAD R3, R5.reuse, UR7, R20 ;  /* 0x0000000705037c24 */ /* 0x040fe4000f8e0214 */
[----:B------:R-:W-:Y:S01]  /*a120*/  IMAD.WIDE.U32 R6, R5, UR6, R6 ;  /* 0x0000000605067c25 */ /* 0x000fe2000f8e0006 */
[----:B------:R-:W-:Y:S01]  /*a130*/  ISETP.GE.AND P2, PT, R84, R85, PT ;  /* 0x000000555400720c */ /* 0x000fe20003f46270 */
[----:B------:R-:W-:Y:S02]  /*a140*/  ULDC.64 UR6, c[0x0][0xa80] ;  /* 0x0002a00000067ab9 */ /* 0x000fe40000000a00 */
[----:B------:R-:W-:Y:S01]  /*a150*/  IMAD.IADD R3, R7, 0x1, R3 ;  /* 0x0000000107037824 */ /* 0x000fe200078e0203 */
[----:B------:R-:W-:Y:S01]  /*a160*/  LEA R46, P3, R6, UR6, 0x1 ;  /* 0x00000006062e7c11 */ /* 0x000fe2000f8608ff */
[----:B------:R-:W-:-:S02]  /*a170*/  VIADD R4, R4, 0x38820 ;  /* 0x0003882004047836 */ /* 0x000fc40000000000 */
[----:B------:R-:W-:Y:S01]  /*a180*/  VIADD R0, R84, 0x20 ;  /* 0x0000002054007836 */ /* 0x000fe20000000000 */
[----:B------:R-:W-:Y:S02]  /*a190*/  LEA.HI.X R3, R6, UR7, R3, 0x1, P3 ;  /* 0x0000000706037c11 */ /* 0x000fe400098f0c03 */
[----:B------:R-:W-:Y:S02]  /*a1a0*/  PRMT R4, RZ, 0x654, R4 ;  /* 0x00000654ff047816 */ /* 0x000fe40000000004 */
[-C--:B------:R-:W-:Y:S01]  /*a1b0*/  ISETP.GE.AND P1, PT, R0, R85.reuse, PT ;  /* 0x000000550000720c */ /* 0x080fe20003f26270 */
[----:B------:R-:W-:Y:S01]  /*a1c0*/  VIADD R0, R84, 0x40 ;  /* 0x0000004054007836 */ /* 0x000fe20000000000 */
[----:B0-----:R0:W-:Y:S01]  /*a1d0*/  SYNCS.ARRIVE.TRANS64.RED.A1T0 RZ, [R4+URZ], RZ ;  /* 0x000000ff04ff79a7 */ /* 0x0011e2000810043f */
[----:B------:R0:W1:Y:S01]  /*a1e0*/  SHFL.IDX PT, R87, R46, RZ, 0x181f ;  /* 0x00181fff2e577589 */ /* 0x00006200000e0000 */
[----:B------:R-:W-:Y:S03]  /*a1f0*/  BSSY B1, `(.L_x_249) ;  /* 0x0000015000017945 */ /* 0x000fe60003800000 */
[----:B------:R0:W2:Y:S01]  /*a200*/  SHFL.IDX PT, R45, R3, RZ, 0x181f ;  /* 0x00181fff032d7589 */ /* 0x0000a200000e0000 */
[----:B------:R-:W-:Y:S01]  /*a210*/  ISETP.GE.AND P0, PT, R0, R85, PT ;  /* 0x000000550000720c */ /* 0x000fe20003f06270 */
[----:B------:R-:W-:-:S12]  /*a220*/  @P2 BRA `(.L_x_250) ;  /* 0x0000000000442947 */ /* 0x000fd80003800000 */
[----:B------:R-:W-:Y:S02]  /*a230*/  ULDC UR4, c[0x0][0xac8] ;  /* 0x0002b20000047ab9 */ /* 0x000fe40000000800 */
[----:B------:R-:W-:Y:S02]  /*a240*/  ISETP.GE.AND P5, PT, R2, UR4, PT ;  /* 0x0000000402007c0c */ /* 0x000fe4000bfa6270 */
[----:B------:R-:W-:Y:S02]  /*a250*/  ISETP.GE.AND P4, PT, R17, UR4, PT ;  /* 0x0000000411007c0c */ /* 0x000fe4000bf86270 */
[----:B------:R-:W-:Y:S02]  /*a260*/  ISETP.GE.AND P3, PT, R16, UR4, PT ;  /* 0x0000000410007c0c */ /* 0x000fe4000bf66270 */
[----:B------:R-:W-:-:S07]  /*a270*/  ISETP.GE.AND P2, PT, R18, UR4, PT ;  /* 0x0000000412007c0c */ /* 0x000fce000bf46270 */
[----:B01----:R-:W-:-:S04]  /*a280*/  @!P5 LEA R4, P6, R2, R87, 0x1 ;  /* 0x000000570204d211 */ /* 0x003fc800078c08ff */
[----:B--2---:R-:W-:Y:S02]  /*a290*/  @!P5 LEA.HI.X R5, R2, R45, R224, 0x1, P6 ;  /* 0x0000002d0205d211 */ /* 0x004fe400030f0ce0 */
[----:B------:R-:W-:-:S03]  /*a2a0*/  @!P4 LEA R6, P6, R17, R87, 0x1 ;  /* 0x000000571106c211 */ /* 0x000fc600078c08ff */
[----:B-----5:R3:W-:Y:S01]  /*a2b0*/  @!P5 ST.E.128 desc[UR50][R4.64], R8 ;  /* 0x000000080400d985 */ /* 0x0207e2000c101d32 */
[----:B------:R-:W-:Y:S02]  /*a2c0*/  @!P4 LEA.HI.X R7, R17, R45, R223, 0x1, P6 ;  /* 0x0000002d1107c211 */ /* 0x000fe400030f0cdf */
[----:B------:R-:W-:-:S03]  /*a2d0*/  @!P3 LEA R20, P6, R16, R87, 0x1 ;  /* 0x000000571014b211 */ /* 0x000fc600078c08ff */
[----:B------:R3:W-:Y:S01]  /*a2e0*/  @!P4 ST.E.128 desc[UR50][R6.64], R60 ;  /* 0x0000003c0600c985 */ /* 0x0007e2000c101d32 */
[----:B------:R-:W-:Y:S02]  /*a2f0*/  @!P3 LEA.HI.X R21, R16, R45, R222, 0x1, P6 ;  /* 0x0000002d1015b211 */ /* 0x000fe400030f0cde */
[----:B------:R-:W-:-:S03]  /*a300*/  @!P2 LEA R44, P6, R18, R87, 0x1 ;  /* 0x00000057122ca211 */ /* 0x000fc600078c08ff */
[----:B------:R3:W-:Y:S01]  /*a310*/  @!P3 ST.E.128 desc[UR50][R20.64], R72 ;  /* 0x000000481400b985 */ /* 0x0007e2000c101d32 */
[----:B------:R-:W-:-:S05]  /*a320*/  @!P2 LEA.HI.X R45, R18, R45, R221, 0x1, P6 ;  /* 0x0000002d122da211 */ /* 0x000fca00030f0cdd */
[----:B------:R3:W-:Y:S04]  /*a330*/  @!P2 ST.E.128 desc[UR50][R44.64], R80 ;  /* 0x000000502c00a985 */ /* 0x0007e8000c101d32 */
.L_x_250:
[----:B------:R-:W-:Y:S05]  /*a340*/  BSYNC B1 ;  /* 0x0000000000017941 */ /* 0x000fea0003800000 */
.L_x_249:
[----:B---3-5:R3:W4:Y:S01]  /*a350*/  SHFL.IDX PT, R11, R3, 0x1, 0x181f ;  /* 0x00381f00030b7f89 */ /* 0x02872200000e0000 */
        /* <DEDUP_REMOVED lines=8> */
[CC--:B0-----:R-:W-:Y:S02]  /*a3e0*/  @!P4 LEA R4, P6, R2.reuse, R9.reuse, 0x1 ;  /* 0x000000090204c211 */ /* 0x0c1fe400078c08ff */
[C---:B------:R-:W-:Y:S02]  /*a3f0*/  @!P3 LEA R6, P5, R17.reuse, R9, 0x1 ;  /* 0x000000091106b211 */ /* 0x040fe400078a08ff */
[----:B----4-:R-:W-:Y:S02]  /*a400*/  @!P4 LEA.HI.X R5, R2, R11, R224, 0x1, P6 ;  /* 0x0000000b0205c211 */ /* 0x010fe400030f0ce0 */
[----:B------:R-:W-:Y:S02]  /*a410*/  @!P2 LEA R8, P6, R16, R9, 0x1 ;  /* 0x000000091008a211 */ /* 0x000fe400078c08ff */
[----:B------:R-:W-:Y:S01]  /*a420*/  @!P3 LEA.HI.X R7, R17, R11, R223, 0x1, P5 ;  /* 0x0000000b1107b211 */ /* 0x000fe200028f0cdf */
[----:B------:R0:W-:Y:S01]  /*a430*/  @!P4 ST.E.128 desc[UR50][R4.64], R12 ;  /* 0x0000000c0400c985 */ /* 0x0001e2000c101d32 */
[----:B------:R-:W-:-:S02]  /*a440*/  @!P1 LEA R10, P5, R18, R9, 0x1 ;  /* 0x00000009120a9211 */ /* 0x000fc400078a08ff */
[-C--:B------:R-:W-:Y:S01]  /*a450*/  @!P2 LEA.HI.X R9, R16, R11.reuse, R222, 0x1, P6 ;  /* 0x0000000b1009a211 */ /* 0x080fe200030f0cde */
[----:B------:R0:W-:Y:S01]  /*a460*/  @!P3 ST.E.128 desc[UR50][R6.64], R32 ;  /* 0x000000200600b985 */ /* 0x0001e2000c101d32 */
[----:B------:R-:W-:-:S03]  /*a470*/  @!P1 LEA.HI.X R11, R18, R11, R221, 0x1, P5 ;  /* 0x0000000b120b9211 */ /* 0x000fc600028f0cdd */
[----:B------:R0:W-:Y:S04]  /*a480*/  @!P2 ST.E.128 desc[UR50][R8.64], R64 ;  /* 0x000000400800a985 */ /* 0x0001e8000c101d32 */
[----:B------:R0:W-:Y:S02]  /*a490*/  @!P1 ST.E.128 desc[UR50][R10.64], R76 ;  /* 0x0000004c0a009985 */ /* 0x0001e4000c101d32 */
.L_x_252:
[----:B------:R-:W-:Y:S05]  /*a4a0*/  BSYNC B1 ;  /* 0x0000000000017941 */ /* 0x000fea0003800000 */
.L_x_251:
[----:B0---4-:R0:W4:Y:S01]  /*a4b0*/  SHFL.IDX PT, R11, R3, 0x2, 0x181f ;  /* 0x00581f00030b7f89 */ /* 0x01112200000e0000 */
        /* <DEDUP_REMOVED lines=8> */
[-C--:B0-----:R-:W-:Y:S02]  /*a540*/  @!P3 LEA R4, P6, R2, R7.reuse, 0x1 ;  /* 0x000000070204b211 */ /* 0x081fe400078c08ff */
[CC--:B------:R-:W-:Y:S02]  /*a550*/  @!P2 LEA R6, P5, R17.reuse, R7.reuse, 0x1 ;  /* 0x000000071106a211 */ /* 0x0c0fe400078a08ff */
[----:B------:R-:W-:Y:S02]  /*a560*/  @!P1 LEA R8, P4, R16, R7, 0x1 ;  /* 0x0000000710089211 */ /* 0x000fe400078808ff */
[----:B----4-:R-:W-:Y:S02]  /*a570*/  @!P3 LEA.HI.X R5, R2, R11, R224, 0x1, P6 ;  /* 0x0000000b0205b211 */ /* 0x010fe400030f0ce0 */
[----:B------:R-:W-:Y:S02]  /*a580*/  @!P0 LEA R10, P6, R18, R7, 0x1 ;  /* 0x00000007120a8211 */ /* 0x000fe400078c08ff */
[-C--:B------:R-:W-:Y:S01]  /*a590*/  @!P2 LEA.HI.X R7, R17, R11.reuse, R223, 0x1, P5 ;  /* 0x0000000b1107a211 */ /* 0x080fe200028f0cdf */
[----:B------:R0:W-:Y:S01]  /*a5a0*/  @!P3 ST.E.128 desc[UR50][R4.64], R24 ;  /* 0x000000180400b985 */ /* 0x0001e2000c101d32 */
[----:B------:R-:W-:-:S02]  /*a5b0*/  @!P1 LEA.HI.X R9, R16, R11, R222, 0x1, P4 ;  /* 0x0000000b10099211 */ /* 0x000fc400020f0cde */
[----:B------:R-:W-:Y:S01]  /*a5c0*/  @!P0 LEA.HI.X R11, R18, R11, R221, 0x1, P6 ;  /* 0x0000000b120b8211 */ /* 0x000fe200030f0cdd */
[----:B------:R0:W-:Y:S04]  /*a5d0*/  @!P2 ST.E.128 desc[UR50][R6.64], R36 ;  /* 0x000000240600a985 */ /* 0x0001e8000c101d32 */
[----:B------:R0:W-:Y:S04]  /*a5e0*/  @!P1 ST.E.128 desc[UR50][R8.64], R48 ;  /* 0x0000003008009985 */ /* 0x0001e8000c101d32 */
[----:B------:R0:W-:Y:S02]  /*a5f0*/  @!P0 ST.E.128 desc[UR50][R10.64], R68 ;  /* 0x000000440a008985 */ /* 0x0001e4000c101d32 */
.L_x_254:
[----:B------:R-:W-:Y:S05]  /*a600*/  BSYNC B1 ;  /* 0x0000000000017941 */ /* 0x000fea0003800000 */
.L_x_253:
[----:B------:R-:W-:Y:S01]  /*a610*/  VIADD R0, R84, 0x60 ;  /* 0x0000006054007836 */ /* 0x000fe20000000000 */
[----:B0--3--:R-:W3:Y:S04]  /*a620*/  SHFL.IDX PT, R3, R3, 0x3, 0x181f ;  /* 0x00781f0003037f89 */ /* 0x009ee800000e0000 */
[----:B------:R-:W-:Y:S01]  /*a630*/  ISETP.GE.AND P0, PT, R0, R85, PT ;  /* 0x000000550000720c */ /* 0x000fe20003f06270 */
[----:B----4-:R4:W0:-:S12]  /*a640*/  SHFL.IDX PT, R11, R46, 0x3, 0x181f ;  /* 0x00781f002e0b7f89 */ /* 0x01081800000e0000 */
[----:B----4-:R-:W-:Y:S05]  /*a650*/  @P0 BRA `(.L_x_255) ;  /* 0x0000000c00b40947 */ /* 0x010fea0003800000 */
[----:B------:R-:W-:Y:S02]  /*a660*/  ULDC UR4, c[0x0][0xac8] ;  /* 0x0002b20000047ab9 */ /* 0x000fe40000000800 */
[----:B------:R-:W-:Y:S02]  /*a670*/  ISETP.GE.AND P3, PT, R2, UR4, PT ;  /* 0x0000000402007c0c */ /* 0x000fe4000bf66270 */
[----:B------:R-:W-:Y:S02]  /*a680*/  ISETP.GE.AND P4, PT, R17, UR4, PT ;  /* 0x0000000411007c0c */ /* 0x000fe4000bf86270 */
[----:B------:R-:W-:-:S09]  /*a690*/  ISETP.GE.AND P5, PT, R16, UR4, PT ;  /* 0x0000000410007c0c */ /* 0x000fd2000bfa6270 */
[-C--:B0-----:R-:W-:Y:S02]  /*a6a0*/  @!P3 LEA R4, P0, R2, R11.reuse, 0x1 ;  /* 0x0000000b0204b211 */ /* 0x081fe400078008ff */
[CC--:B------:R-:W-:Y:S02]  /*a6b0*/  @!P4 LEA R6, P1, R17.reuse, R11.reuse, 0x1 ;  /* 0x0000000b1106c211 */ /* 0x0c0fe400078208ff */
[----:B------:R-:W-:Y:S02]  /*a6c0*/  @!P5 LEA R8, P2, R16, R11, 0x1 ;  /* 0x0000000b1008d211 */ /* 0x000fe400078408ff */
[-C--:B---3--:R-:W-:Y:S02]  /*a6d0*/  @!P3 LEA.HI.X R5, R2, R3.reuse, R224, 0x1, P0 ;  /* 0x000000030205b211 */ /* 0x088fe400000f0ce0 */
[-C--:B------:R-:W-:Y:S02]  /*a6e0*/  @!P4 LEA.HI.X R7, R17, R3.reuse, R223, 0x1, P1 ;  /* 0x000000031107c211 */ /* 0x080fe400008f0cdf */
[----:B------:R-:W-:Y:S01]  /*a6f0*/  @!P5 LEA.HI.X R9, R16, R3, R222, 0x1, P2 ;  /* 0x000000031009d211 */ /* 0x000fe200010f0cde */
[----:B------:R4:W-:Y:S01]  /*a700*/  @!P3 ST.E.128 desc[UR50][R4.64], R28 ;  /* 0x0000001c0400b985 */ /* 0x0009e2000c101d32 */
[----:B------:R-:W-:-:S03]  /*a710*/  ISETP.GE.AND P0, PT, R18, UR4, PT ;  /* 0x0000000412007c0c */ /* 0x000fc6000bf06270 */
[----:B------:R4:W-:Y:S04]  /*a720*/  @!P4 ST.E.128 desc[UR50][R6.64], R40 ;  /* 0x000000280600c985 */ /* 0x0009e8000c101d32 */
[----:B------:R4:W-:Y:S06]  /*a730*/  @!P5 ST.E.128 desc[UR50][R8.64], R52 ;  /* 0x000000340800d985 */ /* 0x0009ec000c101d32 */
[----:B------:R-:W-:Y:S05]  /*a740*/  @P0 BRA `(.L_x_255) ;  /* 0x0000000c00780947 */ /* 0x000fea0003800000 */
[----:B----4-:R-:W-:-:S04]  /*a750*/  LEA R4, P0, R18, R11, 0x1 ;  /* 0x0000000b12047211 */ /* 0x010fc800078008ff */
[----:B------:R-:W-:-:S05]  /*a760*/  LEA.HI.X R5, R18, R3, R221, 0x1, P0 ;  /* 0x0000000312057211 */ /* 0x000fca00000f0cdd */
[----:B------:R0:W-:Y:S01]  /*a770*/  ST.E.128 desc[UR50][R4.64], R56 ;  /* 0x0000003804007985 */ /* 0x0001e2000c101d32 */
[----:B------:R-:W-:Y:S05]  /*a780*/  BRA `(.L_x_255) ;  /* 0x0000000c00687947 */ /* 0x000fea0003800000 */
.L_x_247:
[----:B------:R-:W-:Y:S01]  /*a790*/  ULDC.64 UR6, c[0x0][0xc00] ;  /* 0x0003000000067ab9 */ /* 0x000fe20000000a00 */
[----:B------:R-:W0:Y:S01]  /*a7a0*/  LDC R11, c[0x0][0xbe8] ;  /* 0x0002fa00ff0b7b82 */ /* 0x000e220000000800 */
[----:B------:R-:W-:Y:S02]  /*a7b0*/  UISETP.NE.U32.AND UP0, UPT, UR6, URZ, UPT ;  /* 0x0000003f0600728c */ /* 0x000fe4000bf05070 */
[----:B------:R-:W-:Y:S02]  /*a7c0*/  ULEA UR4, UP1, UR38, UR6, 0x2 ;  /* 0x0000000626047291 */ /* 0x000fe4000f82103f */
[----:B------:R-:W-:Y:S02]  /*a7d0*/  UISETP.NE.AND.EX UP0, UPT, UR7, URZ, UPT, UP0 ;  /* 0x0000003f0700728c */ /* 0x000fe4000bf05300 */
[----:B------:R-:W-:Y:S02]  /*a7e0*/  ULEA.HI.X UR6, UR38, UR7, UR39, 0x2, UP1 ;  /* 0x0000000726067291 */ /* 0x000fe400088f1427 */
[----:B------:R-:W-:-:S02]  /*a7f0*/  IMAD.U32 R4, RZ, RZ, UR4 ;  /* 0x00000004ff047e24 */ /* 0x000fc4000f8e00ff */
[----:B------:R-:W-:Y:S02]  /*a800*/  PLOP3.LUT P2, PT, PT, PT, UP0, 0x80, 0x0 ;  /* 0x000000000000781c */ /* 0x000fe40003f4f008 */
[----:B------:R-:W-:Y:S01]  /*a810*/  IMAD.U32 R5, RZ, RZ, UR6 ;  /* 0x00000006ff057e24 */ /* 0x000fe2000f8e00ff */
[----:B------:R-:W-:Y:S02]  /*a820*/  ULDC.64 UR6, c[0x0][0xc08] ;  /* 0x0003020000067ab9 */ /* 0x000fe40000000a00 */
[----:B------:R-:W-:-:S04]  /*a830*/  UISETP.NE.U32.AND UP1, UPT, UR6, URZ, UPT ;  /* 0x0000003f0600728c */ /* 0x000fc8000bf25070 */
[----:B------:R-:W-:-:S04]  /*a840*/  UISETP.NE.AND.EX UP1, UPT, UR7, URZ, UPT, UP1 ;  /* 0x0000003f0700728c */ /* 0x000fc8000bf25310 */
[----:B------:R-:W2:Y:S01]  /*a850*/  @P2 LDG.E R3, desc[UR50][R4.64] ;  /* 0x0000003204032981 */ /* 0x000ea2000c1e1900 */
[----:B------:R-:W-:Y:S01]  /*a860*/  ULDC UR4, c[0x0][0xa88] ;  /* 0x0002a20000047ab9 */ /* 0x000fe20000000800 */
[----:B------:R-:W-:Y:S01]  /*a870*/  PLOP3.LUT P3, PT, PT, PT, UP1, 0x80, 0x0 ;  /* 0x000000000000781c */ /* 0x000fe20003f6f018 */
[----:B------:R-:W-:-:S04]  /*a880*/  IMAD.U32 R0, RZ, RZ, UR4 ;  /* 0x00000004ff007e24 */ /* 0x000fc8000f8e00ff */
[----:B------:R-:W-:Y:S02]  /*a890*/  @UP1 ULDC.64 UR6, c[0x0][0xc08] ;  /* 0x0003020000061ab9 */ /* 0x000fe40000000a00 */
[----:B------:R-:W-:-:S06]  /*a8a0*/  @UP1 UIMAD.WIDE UR6, UR38, 0x4, UR6 ;  /* 0x00000004260618a5 */ /* 0x000fcc000f8e0206 */
[----:B------:R-:W-:Y:S02]  /*a8b0*/  IMAD.U32 R6, RZ, RZ, UR6 ;  /* 0x00000006ff067e24 */ /* 0x000fe4000f8e00ff */
[----:B------:R-:W-:-:S05]  /*a8c0*/  IMAD.U32 R7, RZ, RZ, UR7 ;  /* 0x00000007ff077e24 */ /* 0x000fca000f8e00ff */
[----:B------:R1:W5:Y:S01]  /*a8d0*/  @P3 LDG.E R0, desc[UR50][R6.64] ;  /* 0x0000003206003981 */ /* 0x000362000c1e1900 */
[----:B0-----:R-:W-:Y:S01]  /*a8e0*/  ISETP.NE.AND P0, PT, R11, 0x1, PT ;  /* 0x000000010b00780c */ /* 0x001fe20003f05270 */
[----:B------:R-:W-:Y:S01]  /*a8f0*/  UMOV UR4, URZ ;  /* 0x0000003f00047c82 */ /* 0x000fe20008000000 */
[----:B------:R-:W-:Y:S01]  /*a900*/  USHF.R.S32.HI UR10, URZ, 0x1f, UR41 ;  /* 0x0000001f3f0a7899 */ /* 0x000fe20008011429 */
[----:B------:R-:W-:-:S10]  /*a910*/  ISETP.GE.AND P1, PT, R225, 0x80, PT ;  /* 0x00000080e100780c */ /* 0x000fd40003f26270 */
[----:B------:R-:W0:Y:S01]  /*a920*/  @P0 LDC R9, c[0x0][0xbec] ;  /* 0x0002fb00ff090b82 */ /* 0x000e220000000800 */
[----:B--2---:R-:W-:-:S13]  /*a930*/  @P2 R2UR UR4, R3 ;  /* 0x00000000030422ca */ /* 0x004fda00000e0000 */
[----:B------:R-:W-:Y:S01]  /*a940*/  USHF.R.S32.HI UR9, URZ, 0x1f, UR4 ;  /* 0x0000001f3f097899 */ /* 0x000fe20008011404 */
[----:B01----:R-:W-:Y:S11]  /*a950*/  @P3 BRA `(.L_x_256) ;  /* 0x0000000000103947 */ /* 0x003ff60003800000 */
[----:B------:R-:W-:Y:S05]  /*a960*/  @!P2 BRA `(.L_x_256) ;  /* 0x00000000000ca947 */ /* 0x000fea0003800000 */
[----:B------:R-:W2:Y:S04]  /*a970*/  LDG.E R3, desc[UR50][R4.64] ;  /* 0x0000003204037981 */ /* 0x000ea8000c1e1900 */
[----:B-----5:R-:W2:Y:S02]  /*a980*/  LDG.E R0, desc[UR50][R4.64+0x4] ;  /* 0x0000043204007981 */ /* 0x020ea4000c1e1900 */
[----:B--2---:R-:W-:-:S07]  /*a990*/  IMAD.IADD R0, R0, 0x1, -R3 ;  /* 0x0000000100007824 */ /* 0x004fce00078e0a03 */
.L_x_256:
[----:B------:R-:W-:Y:S01]  /*a9a0*/  USEL UR38, UR38, URZ, !UP0 ;  /* 0x0000003f26267287 */ /* 0x000fe2000c000000 */
[----:B------:R-:W-:Y:S01]  /*a9b0*/  BSSY B1, `(.L_x_257) ;  /* 0x000002d000017945 */ /* 0x000fe20003800000 */
[----:B------:R-:W-:-:S03]  /*a9c0*/  USEL UR39, UR39, URZ, !UP0 ;  /* 0x0000003f27277287 */ /* 0x000fc6000c000000 */
[----:B------:R-:W-:Y:S09]  /*a9d0*/  @P1 BRA `(.L_x_258) ;  /* 0x0000000000a81947 */ /* 0x000ff20003800000 */
[----:B------:R-:W0:Y:S01]  /*a9e0*/  S2R R4, SR_TID.X ;  /* 0x0000000000047919 */ /* 0x000e220000002100 */
[----:B------:R-:W1:Y:S01]  /*a9f0*/  LDC R6, c[0x0][0xbe8] ;  /* 0x0002fa00ff067b82 */ /* 0x000e620000000800 */
[----:B------:R-:W-:-:S04]  /*aa00*/  IMAD.U32 R3, RZ, RZ, UR40 ;  /* 0x00000028ff037e24 */ /* 0x000fc8000f8e00ff */
[----:B0-----:R-:W-:Y:S02]  /*aa10*/  IMAD R3, R3, 0x80, R4 ;  /* 0x0000008003037824 */ /* 0x001fe400078e0204 */
[----:B-1---5:R-:W-:Y:S02]  /*aa20*/  IMAD R4, R0, R6, RZ ;  /* 0x0000000600047224 */ /* 0x022fe400078e02ff */
[----:B------:R-:W-:-:S05]  /*aa30*/  VIADD R5, R3, 0xffffff80 ;  /* 0xffffff8003057836 */ /* 0x000fca0000000000 */
[----:B------:R-:W-:-:S13]  /*aa40*/  ISETP.GE.AND P1, PT, R5, R4, PT ;  /* 0x000000040500720c */ /* 0x000fda0003f26270 */
[----:B------:R-:W-:Y:S05]  /*aa50*/  @P1 BRA `(.L_x_258) ;  /* 0x0000000000881947 */ /* 0x000fea0003800000 */
[----:B------:R-:W-:Y:S01]  /*aa60*/  ISETP.NE.AND P1, PT, R6, 0x1, PT ;  /* 0x000000010600780c */ /* 0x000fe20003f25270 */
[----:B------:R-:W-:Y:S01]  /*aa70*/  ULDC.64 UR12, c[0x0][0xb90] ;  /* 0x0002e400000c7ab9 */ /* 0x000fe20000000a00 */
[----:B------:R-:W-:Y:S01]  /*aa80*/  UMOV UR6, UR4 ;  /* 0x0000000400067c82 */ /* 0x000fe20008000000 */
[----:B------:R-:W-:Y:S01]  /*aa90*/  UIMAD UR8, UR10, UR12, URZ ;  /* 0x0000000c0a0872a4 */ /* 0x000fe2000f8e023f */
[----:B------:R-:W-:Y:S02]  /*aaa0*/  UMOV UR7, UR9 ;  /* 0x0000000900077c82 */ /* 0x000fe40008000000 */
[----:B------:R-:W-:Y:S02]  /*aab0*/  UIMAD.WIDE.U32 UR6, UR41, UR12, UR6 ;  /* 0x0000000c290672a5 */ /* 0x000fe4000f8e0006 */
[----:B------:R-:W-:-:S03]  /*aac0*/  UIMAD UR8, UR41, UR13, UR8 ;  /* 0x0000000d290872a4 */ /* 0x000fc6000f8e0208 */
[----:B------:R-:W-:Y:S02]  /*aad0*/  ULDC.64 UR12, c[0x0][0xb98] ;  /* 0x0002e600000c7ab9 */ /* 0x000fe40000000a00 */
[----:B------:R-:W0:Y:S01]  /*aae0*/  @P1 LDC R4, c[0x0][0xbec] ;  /* 0x0002fb00ff041b82 */ /* 0x000e220000000800 */
[----:B------:R-:W-:Y:S02]  /*aaf0*/  UIADD3 UR7, UR7, UR8, URZ ;  /* 0x0000000807077290 */ /* 0x000fe4000fffe03f */
[----:B------:R-:W-:Y:S02]  /*ab00*/  UIMAD UR8, UR39, UR12, URZ ;  /* 0x0000000c270872a4 */ /* 0x000fe4000f8e023f */
[----:B------:R-:W-:Y:S02]  /*ab10*/  UIMAD.WIDE.U32 UR6, UR38, UR12, UR6 ;  /* 0x0000000c260672a5 */ /* 0x000fe4000f8e0006 */
[----:B------:R-:W-:Y:S01]  /*ab20*/  UIMAD UR8, UR38, UR13, UR8 ;  /* 0x0000000d260872a4 */ /* 0x000fe2000f8e0208 */
[----:B------:R-:W1:Y:S02]  /*ab30*/  @P1 LDC R8, c[0x0][0xbf0] ;  /* 0x0002fc00ff081b82 */ /* 0x000e640000000800 */
[----:B------:R-:W-:Y:S01]  /*ab40*/  ULDC.64 UR12, c[0x0][0xb88] ;  /* 0x0002e200000c7ab9 */ /* 0x000fe20000000a00 */
[----:B0-----:R-:W-:-:S04]  /*ab50*/  @P1 IMAD.HI.U32 R3, R5, R4, RZ ;  /* 0x0000000405031227 */ /* 0x001fc800078e00ff */
[----:B------:R-:W-:Y:S01]  /*ab60*/  IMAD.MOV.U32 R4, RZ, RZ, R5 ;  /* 0x000000ffff047224 */ /* 0x000fe200078e0005 */
[----:B-1----:R-:W-:Y:S01]  /*ab70*/  @P1 SHF.R.U32.HI R4, RZ, R8, R3 ;  /* 0x00000008ff041219 */ /* 0x002fe20000011603 */
[----:B------:R-:W-:-:S04]  /*ab80*/  IMAD.U32 R8, RZ, RZ, UR8 ;  /* 0x00000008ff087e24 */ /* 0x000fc8000f8e00ff */
[----:B------:R-:W-:-:S04]  /*ab90*/  IMAD.MOV R3, RZ, RZ, -R4 ;  /* 0x000000ffff037224 */ /* 0x000fc800078e0a04 */
[----:B------:R-:W-:Y:S01]  /*aba0*/  IMAD R3, R6, R3, R5 ;  /* 0x0000000306037224 */ /* 0x000fe200078e0205 */
[----:B------:R-:W-:Y:S02]  /*abb0*/  SHF.R.S32.HI R5, RZ, 0x1f, R4 ;  /* 0x0000001fff057819 */ /* 0x000fe40000011404 */
[----:B------:R-:W-:Y:S02]  /*abc0*/  IADD3 R4, P1, R4, UR6, RZ ;  /* 0x0000000604047c10 */ /* 0x000fe4000ff3e0ff */
[----:B------:R-:W-:Y:S02]  /*abd0*/  SHF.R.S32.HI R6, RZ, 0x1f, R3 ;  /* 0x0000001fff067819 */ /* 0x000fe40000011403 */
[----:B------:R-:W-:Y:S01]  /*abe0*/  IADD3.X R5, R5, UR7, R8, P1, !PT ;  /* 0x0000000705057c10 */ /* 0x000fe20008ffe408 */
[----:B------:R-:W-:Y:S02]  /*abf0*/  ULDC.64 UR6, c[0x0][0xb50] ;  /* 0x0002d40000067ab9 */ /* 0x000fe40000000a00 */
[----:B------:R-:W-:-:S02]  /*ac00*/  IMAD R6, R6, UR12, RZ ;  /* 0x0000000c06067c24 */ /* 0x000fc4000f8e02ff */
[----:B------:R-:W-:-:S04]  /*ac10*/  IMAD.WIDE.U32 R4, R3, UR12, R4 ;  /* 0x0000000c03047c25 */ /* 0x000fc8000f8e0004 */
[----:B------:R-:W-:Y:S01]  /*ac20*/  IMAD R7, R3, UR13, R6 ;  /* 0x0000000d03077c24 */ /* 0x000fe2000f8e0206 */
[----:B------:R-:W-:-:S03]  /*ac30*/  LEA R6, P1, R4, UR6, 0x2 ;  /* 0x0000000604067c11 */ /* 0x000fc6000f8210ff */
[----:B------:R-:W-:-:S05]  /*ac40*/  IMAD.IADD R3, R5, 0x1, R7 ;  /* 0x0000000105037824 */ /* 0x000fca00078e0207 */
[----:B------:R-:W-:Y:S01]  /*ac50*/  LEA.HI.X R7, R4, UR7, R3, 0x2, P1 ;  /* 0x0000000704077c11 */ /* 0x000fe200088f1403 */
[----:B------:R-:W-:-:S05]  /*ac60*/  IMAD.MOV.U32 R3, RZ, RZ, -0x800000 ;  /* 0xff800000ff037424 */ /* 0x000fca00078e00ff */
[----:B------:R0:W-:Y:S02]  /*ac70*/  STG.E desc[UR50][R6.64], R3 ;  /* 0x0000000306007986 */ /* 0x0001e4000c101932 */
.L_x_258:
[----:B------:R-:W-:Y:S05]  /*ac80*/  BSYNC B1 ;  /* 0x0000000000017941 */ /* 0x000fea0003800000 */
.L_x_257:
[----:B------:R-:W1:Y:S01]  /*ac90*/  @P0 LDC R5, c[0x0][0xbf0] ;  /* 0x0002fc00ff050b82 */ /* 0x000e620000000800 */
[----:B------:R-:W-:Y:S01]  /*aca0*/  ULDC.64 UR12, c[0x0][0xaa0] ;  /* 0x0002a800000c7ab9 */ /* 0x000fe20000000a00 */
[----:B0-----:R-:W-:Y:S01]  /*acb0*/  IMAD R3, R19, 0x20, R22 ;  /* 0x0000002013037824 */ /* 0x001fe200078e0216 */
[----:B------:R-:W-:Y:S01]  /*acc0*/  UIMAD UR8, UR9, UR12, URZ ;  /* 0x0000000c090872a4 */ /* 0x000fe2000f8e023f */
[----:B------:R-:W-:Y:S01]  /*acd0*/  IMAD.U32 R8, RZ, RZ, UR40 ;  /* 0x00000028ff087e24 */ /* 0x000fe2000f8e00ff */
[----:B------:R-:W-:Y:S01]  /*ace0*/  UIMAD.WIDE.U32 UR6, UR4, UR12, URZ ;  /* 0x0000000c040672a5 */ /* 0x000fe2000f8e003f */
[----:B------:R-:W-:Y:S01]  /*acf0*/  IMAD.U32 R13, RZ, RZ, UR40 ;  /* 0x00000028ff0d7e24 */ /* 0x000fe2000f8e00ff */
[----:B------:R-:W-:Y:S01]  /*ad00*/  UIMAD UR8, UR4, UR13, UR8 ;  /* 0x0000000d040872a4 */ /* 0x000fe2000f8e0208 */
[----:B------:R-:W-:Y:S01]  /*ad10*/  IMAD R8, R8, 0x80, R3 ;  /* 0x0000008008087824 */ /* 0x000fe200078e0203 */
[----:B------:R-:W-:Y:S01]  /*ad20*/  BSSY B1, `(.L_x_259) ;  /* 0x000003e000017945 */ /* 0x000fe20003800000 */
[----:B------:R-:W-:Y:S01]  /*ad30*/  ULDC.64 UR12, c[0x0][0xae8] ;  /* 0x0002ba00000c7ab9 */ /* 0x000fe20000000a00 */
[----:B------:R-:W-:Y:S01]  /*ad40*/  UIADD3 UR7, UR7, UR8, URZ ;  /* 0x0000000807077290 */ /* 0x000fe2000fffe03f */
[----:B------:R-:W-:Y:S01]  /*ad50*/  @P0 IMAD.HI.U32 R4, R8, R9, RZ ;  /* 0x0000000908040227 */ /* 0x000fe200078e00ff */
[----:B------:R-:W-:-:S02]  /*ad60*/  UIMAD UR4, UR10, UR12, URZ ;  /* 0x0000000c0a0472a4 */ /* 0x000fc4000f8e023f */
[----:B------:R-:W-:Y:S01]  /*ad70*/  UIMAD.WIDE.U32 UR6, UR41, UR12, UR6 ;  /* 0x0000000c290672a5 */ /* 0x000fe2000f8e0006 */
[----:B------:R-:W-:Y:S01]  /*ad80*/  IMAD.MOV.U32 R3, RZ, RZ, R8 ;  /* 0x000000ffff037224 */ /* 0x000fe200078e0008 */
[----:B------:R-:W-:Y:S01]  /*ad90*/  UIMAD UR4, UR41, UR13, UR4 ;  /* 0x0000000d290472a4 */ /* 0x000fe2000f8e0204 */
[----:B------:R-:W-:-:S03]  /*ada0*/  ULDC.64 UR8, c[0x0][0xaf0] ;  /* 0x0002bc0000087ab9 */ /* 0x000fc60000000a00 */
[----:B------:R-:W-:Y:S02]  /*adb0*/  UIADD3 UR7, UR7, UR4, URZ ;  /* 0x0000000407077290 */ /* 0x000fe4000fffe03f */
[----:B------:R-:W-:Y:S01]  /*adc0*/  UIMAD UR4, UR39, UR8, URZ ;  /* 0x00000008270472a4 */ /* 0x000fe2000f8e023f */
[----:B-1----:R-:W-:Y:S01]  /*add0*/  @P0 SHF.R.U32.HI R3, RZ, R5, R4 ;  /* 0x00000005ff030219 */ /* 0x002fe20000011604 */
[----:B------:R-:W-:Y:S02]  /*ade0*/  UIMAD.WIDE.U32 UR6, UR38, UR8, UR6 ;  /* 0x00000008260672a5 */ /* 0x000fe4000f8e0006 */
[----:B------:R-:W-:Y:S01]  /*adf0*/  UIMAD UR4, UR38, UR9, UR4 ;  /* 0x00000009260472a4 */ /* 0x000fe2000f8e0204 */
[--C-:B------:R-:W-:Y:S01]  /*ae00*/  SHF.R.S32.HI R4, RZ, 0x1f, R3.reuse ;  /* 0x0000001fff047819 */ /* 0x100fe20000011403 */
[----:B------:R-:W-:Y:S01]  /*ae10*/  IMAD.MOV R7, RZ, RZ, -R3 ;  /* 0x000000ffff077224 */ /* 0x000fe200078e0a03 */
[----:B------:R-:W-:Y:S01]  /*ae20*/  ULDC.64 UR8, c[0x0][0xae0] ;  /* 0x0002b80000087ab9 */ /* 0x000fe20000000a00 */
[----:B------:R-:W-:-:S02]  /*ae30*/  UIADD3 UR4, UR7, UR4, URZ ;  /* 0x0000000407047290 */ /* 0x000fc4000fffe03f */
[----:B------:R-:W-:Y:S02]  /*ae40*/  IMAD.U32 R5, RZ, RZ, UR7 ;  /* 0x00000007ff057e24 */ /* 0x000fe4000f8e00ff */
[----:B------:R-:W-:Y:S02]  /*ae50*/  IMAD R6, R4, UR8, RZ ;  /* 0x0000000804067c24 */ /* 0x000fe4000f8e02ff */
[----:B------:R-:W-:Y:S01]  /*ae60*/  IMAD.U32 R4, RZ, RZ, UR6 ;  /* 0x00000006ff047e24 */ /* 0x000fe2000f8e00ff */
[----:B------:R-:W-:Y:S01]  /*ae70*/  ULDC.64 UR6, c[0x0][0xad8] ;  /* 0x0002b60000067ab9 */ /* 0x000fe20000000a00 */
[----:B------:R-:W-:Y:S02]  /*ae80*/  IMAD.U32 R5, RZ, RZ, UR4 ;  /* 0x00000004ff057e24 */ /* 0x000fe4000f8e00ff */
[----:B------:R-:W-:Y:S02]  /*ae90*/  IMAD R7, R11, R7, R8 ;  /* 0x000000070b077224 */ /* 0x000fe400078e0208 */
[----:B------:R-:W-:-:S02]  /*aea0*/  IMAD R9, R3, UR9, R6 ;  /* 0x0000000903097c24 */ /* 0x000fc4000f8e0206 */
[----:B------:R-:W-:Y:S01]  /*aeb0*/  IMAD.WIDE.U32 R4, R3, UR8, R4 ;  /* 0x0000000803047c25 */ /* 0x000fe2000f8e0004 */
[----:B------:R-:W-:-:S03]  /*aec0*/  SHF.R.S32.HI R3, RZ, 0x1f, R7 ;  /* 0x0000001fff037819 */ /* 0x000fc60000011407 */
[----:B------:R-:W-:Y:S02]  /*aed0*/  IMAD.IADD R5, R5, 0x1, R9 ;  /* 0x0000000105057824 */ /* 0x000fe400078e0209 */
[----:B------:R-:W-:Y:S02]  /*aee0*/  IMAD R6, R3, UR6, RZ ;  /* 0x0000000603067c24 */ /* 0x000fe4000f8e02ff */
[----:B------:R-:W-:Y:S02]  /*aef0*/  IMAD R8, R13, 0x80, R22 ;  /* 0x000000800d087824 */ /* 0x000fe400078e0216 */
[----:B-----5:R-:W-:Y:S02]  /*af00*/  IMAD R11, R0, R11, RZ ;  /* 0x0000000b000b7224 */ /* 0x020fe400078e02ff */
[C---:B------:R-:W-:Y:S02]  /*af10*/  IMAD R3, R7.reuse, UR7, R6 ;  /* 0x0000000707037c24 */ /* 0x040fe4000f8e0206 */
[----:B------:R-:W-:Y:S01]  /*af20*/  IMAD.WIDE.U32 R4, R7, UR6, R4 ;  /* 0x0000000607047c25 */ /* 0x000fe2000f8e0004 */
[----:B------:R-:W-:Y:S01]  /*af30*/  ISETP.GE.AND P2, PT, R8, R11, PT ;  /* 0x0000000b0800720c */ /* 0x000fe20003f46270 */
[----:B------:R-:W-:-:S02]  /*af40*/  ULDC.64 UR6, c[0x0][0xa80] ;  /* 0x0002a00000067ab9 */ /* 0x000fc40000000a00 */
[----:B------:R-:W-:Y:S01]  /*af50*/  IMAD.IADD R3, R5, 0x1, R3 ;  /* 0x0000000105037824 */ /* 0x000fe200078e0203 */
[----:B------:R-:W-:Y:S01]  /*af60*/  LEA R6, P3, R4, UR6, 0x1 ;  /* 0x0000000604067c11 */ /* 0x000fe2000f8608ff */
[----:B------:R-:W-:-:S03]  /*af70*/  VIADD R0, R8, 0x20 ;  /* 0x0000002008007836 */ /* 0x000fc60000000000 */
[----:B------:R-:W-:Y:S01]  /*af80*/  LEA.HI.X R3, R4, UR7, R3, 0x1, P3 ;  /* 0x0000000704037c11 */ /* 0x000fe200098f0c03 */
[----:B------:R0:W1:Y:S01]  /*af90*/  SHFL.IDX PT, R7, R6, RZ, 0x181f ;  /* 0x00181fff06077589 */ /* 0x00006200000e0000 */
[-C--:B------:R-:W-:Y:S01]  /*afa0*/  ISETP.GE.AND P1, PT, R0, R11.reuse, PT ;  /* 0x0000000b0000720c */ /* 0x080fe20003f26270 */
[----:B------:R-:W-:Y:S02]  /*afb0*/  VIADD R0, R8, 0x40 ;  /* 0x0000004008007836 */ /* 0x000fe40000000000 */
[----:B------:R0:W2:Y:S03]  /*afc0*/  SHFL.IDX PT, R5, R3, RZ, 0x181f ;  /* 0x00181fff03057589 */ /* 0x0000a600000e0000 */
[----:B------:R-:W-:Y:S01]  /*afd0*/  ISETP.GE.AND P0, PT, R0, R11, PT ;  /* 0x0000000b0000720c */ /* 0x000fe20003f06270 */
[----:B------:R-:W-:-:S12]  /*afe0*/  @P2 BRA `(.L_x_260) ;  /* 0x0000000000442947 */ /* 0x000fd80003800000 */
[----:B------:R-:W-:Y:S02]  /*aff0*/  ULDC UR4, c[0x0][0xac8] ;  /* 0x0002b20000047ab9 */ /* 0x000fe40000000800 */
[----:B------:R-:W-:Y:S02]  /*b000*/  ISETP.GE.AND P5, PT, R2, UR4, PT ;  /* 0x0000000402007c0c */ /* 0x000fe4000bfa6270 */
[----:B------:R-:W-:Y:S02]  /*b010*/  ISETP.GE.AND P4, PT, R17, UR4, PT ;  /* 0x0000000411007c0c */ /* 0x000fe4000bf86270 */
[----:B------:R-:W-:Y:S02]  /*b020*/  ISETP.GE.AND P3, PT, R16, UR4, PT ;  /* 0x0000000410007c0c */ /* 0x000fe4000bf66270 */
[----:B------:R-:W-:-:S07]  /*b030*/  ISETP.GE.AND P2, PT, R18, UR4, PT ;  /* 0x0000000412007c0c */ /* 0x000fce000bf46270 */
[----:B-1----:R-:W-:-:S04]  /*b040*/  @!P5 LEA R12, P6, R2, R7, 0x1 ;  /* 0x00000007020cd211 */ /* 0x002fc800078c08ff */
[----:B--2---:R-:W-:Y:S02]  /*b050*/  @!P5 LEA.HI.X R13, R2, R5, R224, 0x1, P6 ;  /* 0x00000005020dd211 */ /* 0x004fe400030f0ce0 */
[----:B------:R-:W-:-:S03]  /*b060*/  @!P4 LEA R14, P6, R17, R7, 0x1 ;  /* 0x00000007110ec211 */ /* 0x000fc600078c08ff */
[----:B------:R3:W-:Y:S01]  /*b070*/  @!P5 ST.E.128 desc[UR50][R12.64], RZ ;  /* 0x000000ff0c00d985 */ /* 0x0007e2000c101d32 */
[----:B------:R-:W-:Y:S02]  /*b080*/  @!P4 LEA.HI.X R15, R17, R5, R223, 0x1, P6 ;  /* 0x00000005110fc211 */ /* 0x000fe400030f0cdf */
[----:B------:R-:W-:-:S03]  /*b090*/  @!P3 LEA R20, P6, R16, R7, 0x1 ;  /* 0x000000071014b211 */ /* 0x000fc600078c08ff */
[----:B------:R3:W-:Y:S01]  /*b0a0*/  @!P4 ST.E.128 desc[UR50][R14.64], RZ ;  /* 0x000000ff0e00c985 */ /* 0x0007e2000c101d32 */
[----:B------:R-:W-:Y:S02]  /*b0b0*/  @!P3 LEA.HI.X R21, R16, R5, R222, 0x1, P6 ;  /* 0x000000051015b211 */ /* 0x000fe400030f0cde */
[----:B------:R-:W-:-:S03]  /*b0c0*/  @!P2 LEA R4, P6, R18, R7, 0x1 ;  /* 0x000000071204a211 */ /* 0x000fc600078c08ff */
[----:B------:R3:W-:Y:S01]  /*b0d0*/  @!P3 ST.E.128 desc[UR50][R20.64], RZ ;  /* 0x000000ff1400b985 */ /* 0x0007e2000c101d32 */
[----:B------:R-:W-:-:S05]  /*b0e0*/  @!P2 LEA.HI.X R5, R18, R5, R221, 0x1, P6 ;  /* 0x000000051205a211 */ /* 0x000fca00030f0cdd */
[----:B------:R3:W-:Y:S04]  /*b0f0*/  @!P2 ST.E.128 desc[UR50][R4.64], RZ ;  /* 0x000000ff0400a985 */ /* 0x0007e8000c101d32 */
.L_x_260:
[----:B------:R-:W-:Y:S05]  /*b100*/  BSYNC B1 ;  /* 0x0000000000017941 */ /* 0x000fea0003800000 */
.L_x_259:
[----:B--23--:R2:W3:Y:S01]  /*b110*/  SHFL.IDX PT, R5, R3, 0x1, 0x181f ;  /* 0x00381f0003057f89 */ /* 0x00c4e200000e0000 */
[----:B------:R-:W-:Y:S03]  /*b120*/  BSSY B1, `(.L_x_261) ;  /* 0x0000014000017945 */ /* 0x000fe60003800000 */
[----:B-1----:R2:W1:Y:S01]  /*b130*/  SHFL.IDX PT, R7, R6, 0x1, 0x181f ;  /* 0x00381f0006077f89 */ /* 0x00246200000e0000 */
[----:B------:R-:W-:Y:S05]  /*b140*/  @P1 BRA `(.L_x_262) ;  /* 0x0000000000441947 */ /* 0x000fea0003800000 */
[----:B------:R-:W-:Y:S02]  /*b150*/  ULDC UR4, c[0x0][0xac8] ;  /* 0x0002b20000047ab9 */ /* 0x000fe40000000800 */
[----:B------:R-:W-:Y:S02]  /*b160*/  ISETP.GE.AND P4, PT, R2, UR4, PT ;  /* 0x0000000402007c0c */ /* 0x000fe4000bf86270 */
[----:B------:R-:W-:Y:S02]  /*b170*/  ISETP.GE.AND P3, PT, R17, UR4, PT ;  /* 0x0000000411007c0c */ /* 0x000fe4000bf66270 */
[----:B------:R-:W-:Y:S02]  /*b180*/  ISETP.GE.AND P2, PT, R16, UR4, PT ;  /* 0x0000000410007c0c */ /* 0x000fe4000bf46270 */
[----:B------:R-:W-:-:S07]  /*b190*/  ISETP.GE.AND P1, PT, R18, UR4, PT ;  /* 0x0000000412007c0c */ /* 0x000fce000bf26270 */
[CC--:B-1----:R-:W-:Y:S02]  /*b1a0*/  @!P4 LEA R12, P6, R2.reuse, R7.reuse, 0x1 ;  /* 0x00000007020cc211 */ /* 0x0c2fe400078c08ff */
[C---:B------:R-:W-:Y:S02]  /*b1b0*/  @!P3 LEA R14, P5, R17.reuse, R7, 0x1 ;  /* 0x00000007110eb211 */ /* 0x040fe400078a08ff */
[----:B---3--:R-:W-:Y:S02]  /*b1c0*/  @!P4 LEA.HI.X R13, R2, R5, R224, 0x1, P6 ;  /* 0x00000005020dc211 */ /* 0x008fe400030f0ce0 */
[----:B------:R-:W-:Y:S02]  /*b1d0*/  @!P2 LEA R20, P6, R16, R7, 0x1 ;  /* 0x000000071014a211 */ /* 0x000fe400078c08ff */
[----:B------:R-:W-:Y:S01]  /*b1e0*/  @!P3 LEA.HI.X R15, R17, R5, R223, 0x1, P5 ;  /* 0x00000005110fb211 */ /* 0x000fe200028f0cdf */
[----:B------:R4:W-:Y:S01]  /*b1f0*/  @!P4 ST.E.128 desc[UR50][R12.64], RZ ;  /* 0x000000ff0c00c985 */ /* 0x0009e2000c101d32 */
[----:B------:R-:W-:-:S02]  /*b200*/  @!P1 LEA R4, P5, R18, R7, 0x1 ;  /* 0x0000000712049211 */ /* 0x000fc400078a08ff */
[-C--:B------:R-:W-:Y:S01]  /*b210*/  @!P2 LEA.HI.X R21, R16, R5.reuse, R222, 0x1, P6 ;  /* 0x000000051015a211 */ /* 0x080fe200030f0cde */
[----:B------:R4:W-:Y:S01]  /*b220*/  @!P3 ST.E.128 desc[UR50][R14.64], RZ ;  /* 0x000000ff0e00b985 */ /* 0x0009e2000c101d32 */
[----:B------:R-:W-:-:S03]  /*b230*/  @!P1 LEA.HI.X R5, R18, R5, R221, 0x1, P5 ;  /* 0x0000000512059211 */ /* 0x000fc600028f0cdd */
[----:B------:R4:W-:Y:S04]  /*b240*/  @!P2 ST.E.128 desc[UR50][R20.64], RZ ;  /* 0x000000ff1400a985 */ /* 0x0009e8000c101d32 */
[----:B------:R4:W-:Y:S02]  /*b250*/  @!P1 ST.E.128 desc[UR50][R4.64], RZ ;  /* 0x000000ff04009985 */ /* 0x0009e4000c101d32 */
.L_x_262:
[----:B------:R-:W-:Y:S05]  /*b260*/  BSYNC B1 ;  /* 0x0000000000017941 */ /* 0x000fea0003800000 */
.L_x_261:
[----:B---34-:R3:W4:Y:S01]  /*b270*/  SHFL.IDX PT, R5, R3, 0x2, 0x181f ;  /* 0x00581f0003057f89 */ /* 0x01872200000e0000 */
        /* <DEDUP_REMOVED lines=8> */
[-C--:B-1----:R-:W-:Y:S02]  /*b300*/  @!P3 LEA R12, P6, R2, R7.reuse, 0x1 ;  /* 0x00000007020cb211 */ /* 0x082fe400078c08ff */
[CC--:B------:R-:W-:Y:S02]  /*b310*/  @!P2 LEA R14, P5, R17.reuse, R7.reuse, 0x1 ;  /* 0x00000007110ea211 */ /* 0x0c0fe400078a08ff */
[----:B------:R-:W-:Y:S02]  /*b320*/  @!P1 LEA R20, P4, R16, R7, 0x1 ;  /* 0x0000000710149211 */ /* 0x000fe400078808ff */
[----:B----4-:R-:W-:Y:S02]  /*b330*/  @!P3 LEA.HI.X R13, R2, R5, R224, 0x1, P6 ;  /* 0x00000005020db211 */ /* 0x010fe400030f0ce0 */
[----:B------:R-:W-:Y:S02]  /*b340*/  @!P0 LEA R4, P6, R18, R7, 0x1 ;  /* 0x0000000712048211 */ /* 0x000fe400078c08ff */
[-C--:B------:R-:W-:Y:S01]  /*b350*/  @!P2 LEA.HI.X R15, R17, R5.reuse, R223, 0x1, P5 ;  /* 0x00000005110fa211 */ /* 0x080fe200028f0cdf */
[----:B------:R1:W-:Y:S01]  /*b360*/  @!P3 ST.E.128 desc[UR50][R12.64], RZ ;  /* 0x000000ff0c00b985 */ /* 0x0003e2000c101d32 */
[----:B------:R-:W-:-:S02]  /*b370*/  @!P1 LEA.HI.X R21, R16, R5, R222, 0x1, P4 ;  /* 0x0000000510159211 */ /* 0x000fc400020f0cde */
[----:B------:R-:W-:Y:S01]  /*b380*/  @!P0 LEA.HI.X R5, R18, R5, R221, 0x1, P6 ;  /* 0x0000000512058211 */ /* 0x000fe200030f0cdd */
[----:B------:R1:W-:Y:S04]  /*b390*/  @!P2 ST.E.128 desc[UR50][R14.64], RZ ;  /* 0x000000ff0e00a985 */ /* 0x0003e8000c101d32 */
[----:B------:R1:W-:Y:S04]  /*b3a0*/  @!P1 ST.E.128 desc[UR50][R20.64], RZ ;  /* 0x000000ff14009985 */ /* 0x0003e8000c101d32 */
[----:B------:R1:W-:Y:S02]  /*b3b0*/  @!P0 ST.E.128 desc[UR50][R4.64], RZ ;  /* 0x000000ff04008985 */ /* 0x0003e4000c101d32 */
.L_x_264:
[----:B------:R-:W-:Y:S05]  /*b3c0*/  BSYNC B1 ;  /* 0x0000000000017941 */ /* 0x000fea0003800000 */
.L_x_263:
[----:B------:R-:W-:Y:S01]  /*b3d0*/  VIADD R0, R8, 0x60 ;  /* 0x0000006008007836 */ /* 0x000fe20000000000 */
[----:B0-23--:R-:W0:Y:S04]  /*b3e0*/  SHFL.IDX PT, R3, R3, 0x3, 0x181f ;  /* 0x00781f0003037f89 */ /* 0x00de2800000e0000 */
[----:B------:R-:W-:Y:S01]  /*b3f0*/  ISETP.GE.AND P0, PT, R0, R11, PT ;  /* 0x0000000b0000720c */ /* 0x000fe20003f06270 */
[----:B-1--4-:R1:W2:-:S12]  /*b400*/  SHFL.IDX PT, R5, R6, 0x3, 0x181f ;  /* 0x00781f0006057f89 */ /* 0x01229800000e0000 */
[----:B-1----:R-:W-:Y:S05]  /*b410*/  @P0 BRA `(.L_x_255) ;  /* 0x0000000000440947 */ /* 0x002fea0003800000 */
[----:B------:R-:W-:Y:S02]  /*b420*/  ULDC UR4, c[0x0][0xac8] ;  /* 0x0002b20000047ab9 */ /* 0x000fe40000000800 */
[----:B------:R-:W-:Y:S02]  /*b430*/  ISETP.GE.AND P3, PT, R2, UR4, PT ;  /* 0x0000000402007c0c */ /* 0x000fe4000bf66270 */
[----:B------:R-:W-:Y:S02]  /*b440*/  ISETP.GE.AND P2, PT, R17, UR4, PT ;  /* 0x0000000411007c0c */ /* 0x000fe4000bf46270 */
[----:B------:R-:W-:Y:S02]  /*b450*/  ISETP.GE.AND P1, PT, R16, UR4, PT ;  /* 0x0000000410007c0c */ /* 0x000fe4000bf26270 */
[----:B------:R-:W-:-:S07]  /*b460*/  ISETP.GE.AND P0, PT, R18, UR4, PT ;  /* 0x0000000412007c0c */ /* 0x000fce000bf06270 */
[-C--:B--2---:R-:W-:Y:S02]  /*b470*/  @!P3 LEA R6, P6, R2, R5.reuse, 0x1 ;  /* 0x000000050206b211 */ /* 0x084fe400078c08ff */
[CC--:B------:R-:W-:Y:S02]  /*b480*/  @!P2 LEA R8, P5, R17.reuse, R5.reuse, 0x1 ;  /* 0x000000051108a211 */ /* 0x0c0fe400078a08ff */
[----:B------:R-:W-:Y:S02]  /*b490*/  @!P1 LEA R10, P4, R16, R5, 0x1 ;  /* 0x00000005100a9211 */ /* 0x000fe400078808ff */
[----:B0-----:R-:W-:Y:S02]  /*b4a0*/  @!P3 LEA.HI.X R7, R2, R3, R224, 0x1, P6 ;  /* 0x000000030207b211 */ /* 0x001fe400030f0ce0 */
        /* <DEDUP_REMOVED lines=8> */
.L_x_255:
[----:B------:R-:W-:Y:S05]  /*b530*/  BSYNC B0 ;  /* 0x0000000000007941 */ /* 0x000fea0003800000 */
.L_x_246:
[----:B------:R-:W-:Y:S02]  /*b540*/  ULDC UR4, c[0x0][0xc3c] ;  /* 0x00030f0000047ab9 */ /* 0x000fe40000000800 */
[----:B------:R-:W-:-:S13]  /*b550*/  ISETP.GE.AND P0, PT, R47, UR4, PT ;  /* 0x000000042f007c0c */ /* 0x000fda000bf06270 */
[----:B------:R-:W-:Y:S05]  /*b560*/  @!P0 BRA `(.L_x_265) ;  /* 0xffffff5800088947 */ /* 0x000fea000383ffff */
[----:B------:R-:W-:Y:S05]  /*b570*/  EXIT ;  /* 0x000000000000794d */ /* 0x000fea0003800000 */
.L_x_218:
[----:B------:R-:W-:-:S08]  /*b580*/  NOP ;  /* 0x0000000000007918 */ /* 0x000fd00000000000 */
[----:B------:R-:W0:-:S00]  /*b590*/  USETMAXREG.DEALLOC.CTAPOOL 0x28 ;  /* 0x00000028000079c8 */ /* 0x000e0000080e0500 */
[----:B0-----:R-:W-:Y:S02]  /*b5a0*/  LOP3.LUT R0, R0, 0x3, RZ, 0xc0, !PT ;  /* 0x0000000300007812 */ /* 0x001fe400078ec0ff */
[----:B------:R-:W-:-:S04]  /*b5b0*/  LOP3.LUT R26, R26, 0xfffffeff, RZ, 0xc0, !PT ;  /* 0xfffffeff1a1a7812 */ /* 0x000fc800078ec0ff */
[----:B------:R-:W0:Y:S02]  /*b5c0*/  SHFL.IDX PT, R0, R0, RZ, 0x1f ;  /* 0x00001fff00007589 */ /* 0x000e2400000e0000 */
[----:B0-----:R-:W-:-:S13]  /*b5d0*/  ISETP.NE.AND P0, PT, R0, RZ, PT ;  /* 0x000000ff0000720c */ /* 0x001fda0003f05270 */
[----:B------:R-:W-:Y:S01]  /*b5e0*/  @P0 BAR.SYNC.DEFER_BLOCKING 0x5, 0x180 ;  /* 0x0146000000000b1d */ /* 0x000fe20000010000 */
[----:B------:R-:W-:Y:S02]  /*b5f0*/  @P0 MOV R3, 0x400 ;  /* 0x0000040000030802 */ /* 0x000fe40000000f00 */
[----:B------:R-:W-:Y:S02]  /*b600*/  @P0 LOP3.LUT R26, R26, 0x100, RZ, 0xfc, !PT ;  /* 0x000001001a1a0812 */ /* 0x000fe400078efcff */
[----:B------:R-:W-:-:S05]  /*b610*/  @P0 LEA R2, R2, R3, 0x18 ;  /* 0x0000000302020211 */ /* 0x000fca00078ec0ff */
[----:B------:R-:W0:Y:S02]  /*b620*/  @P0 LDS.128 R16, [R2+0x388d0] ;  /* 0x0388d00002100984 */ /* 0x000e240000000c00 */
[----:B0-----:R-:W-:Y:S01]  /*b630*/  @P0 R2UR UR40, R19 ;  /* 0x00000000132802ca */ /* 0x001fe200000e0000 */
[----:B------:R-:W-:Y:S06]  /*b640*/  @P0 BAR.ARV 0x4, 0x180 ;  /* 0x0106000000000b1d */ /* 0x000fec0000002000 */
[----:B------:R-:W-:Y:S08]  /*b650*/  @P0 BRA `(.L_x_266) ;  /* 0x00000008000c0947 */ /* 0x000ff00003800000 */
[----:B------:R-:W0:Y:S01]  /*b660*/  S2R R4, SR_TID.X ;  /* 0x0000000000047919 */ /* 0x000e220000002100 */
[----:B------:R-:W-:Y:S01]  /*b670*/  ULDC UR4, c[0x0][0xc3c] ;  /* 0x00030f0000047ab9 */ /* 0x000fe20000000800 */
[----:B------:R-:W-:Y:S01]  /*b680*/  IMAD.MOV.U32 R0, RZ, RZ, RZ ;  /* 0x000000ffff007224 */ /* 0x000fe200078e00ff */
[----:B------:R-:W1:Y:S01]  /*b690*/  LDC R11, c[0x0][0xc38] ;  /* 0x00030e00ff0b7b82 */ /* 0x000e620000000800 */
[----:B0-----:R-:W-:-:S04]  /*b6a0*/  LOP3.LUT R5, R4, 0x1f, RZ, 0xc0, !PT ;  /* 0x0000001f04057812 */ /* 0x001fc800078ec0ff */
[----:B------:R-:W-:-:S04]  /*b6b0*/  ISETP.NE.AND P0, PT, R5, 0x1f, PT ;  /* 0x0000001f0500780c */ /* 0x000fc80003f05270 */
[----:B------:R-:W-:-:S13]  /*b6c0*/  ISETP.GE.OR P1, PT, R5, UR4, !P0 ;  /* 0x0000000405007c0c */ /* 0x000fda000c726670 */
[----:B------:R-:W0:Y:S02]  /*b6d0*/  @!P1 LDC.64 R2, c[0x0][0xc80] ;  /* 0x00032000ff029b82 */ /* 0x000e240000000a00 */
[----:B0-----:R-:W-:-:S05]  /*b6e0*/  @!P1 IMAD.WIDE.U32 R2, R5, 0x4, R2 ;  /* 0x0000000405029825 */ /* 0x001fca00078e0002 */
[----:B------:R-:W2:Y:S01]  /*b6f0*/  @!P1 LDG.E R0, desc[UR50][R2.64] ;  /* 0x0000003202009981 */ /* 0x000ea2000c1e1900 */
[C---:B------:R-:W-:Y:S01]  /*b700*/  ISETP.NE.AND P1, PT, R5.reuse, RZ, PT ;  /* 0x000000ff0500720c */ /* 0x040fe20003f25270 */
[----:B------:R-:W-:Y:S01]  /*b710*/  UMOV UR4, URZ ;  /* 0x0000003f00047c82 */ /* 0x000fe20008000000 */
[C---:B------:R-:W-:Y:S01]  /*b720*/  ISETP.GE.U32.AND P2, PT, R5.reuse, 0x2, PT ;  /* 0x000000020500780c */ /* 0x040fe20003f46070 */
[----:B------:R-:W-:Y:S01]  /*b730*/  IMAD.MOV.U32 R16, RZ, RZ, RZ ;  /* 0x000000ffff107224 */ /* 0x000fe200078e00ff */
[C---:B------:R-:W-:Y:S02]  /*b740*/  ISETP.GE.U32.AND P3, PT, R5.reuse, 0x4, PT ;  /* 0x000000040500780c */ /* 0x040fe40003f66070 */
[C---:B------:R-:W-:Y:S02]  /*b750*/  ISETP.GE.U32.AND P4, PT, R5.reuse, 0x8, PT ;  /* 0x000000080500780c */ /* 0x040fe40003f86070 */
[----:B------:R-:W-:Y:S01]  /*b760*/  ISETP.GE.U32.AND P5, PT, R5, 0x10, PT ;  /* 0x000000100500780c */ /* 0x000fe20003fa6070 */
[----:B--2---:R-:W0:Y:S02]  /*b770*/  SHFL.UP PT, R4, R0, 0x1, RZ ;  /* 0x0420000000047989 */ /* 0x004e2400000e00ff */
[----:B0-----:R-:W-:-:S05]  /*b780*/  SEL R7, R4, RZ, P1 ;  /* 0x000000ff04077207 */ /* 0x001fca0000800000 */
[----:B------:R-:W-:-:S05]  /*b790*/  IMAD.IADD R7, R0, 0x1, R7 ;  /* 0x0000000100077824 */ /* 0x000fca00078e0207 */
[----:B------:R-:W0:Y:S02]  /*b7a0*/  SHFL.UP PT, R4, R7, 0x2, RZ ;  /* 0x0440000007047989 */ /* 0x000e2400000e00ff */
        /* <DEDUP_REMOVED lines=10> */
[----:B------:R-:W-:Y:S02]  /*b850*/  IMAD.IADD R6, R2, 0x1, R7 ;  /* 0x0000000102067824 */ /* 0x000fe400078e0207 */
[----:B------:R-:W0:Y:S03]  /*b860*/  S2R R7, SR_CTAID.X ;  /* 0x0000000000077919 */ /* 0x000e260000002500 */
[----:B------:R-:W1:Y:S02]  /*b870*/  SHFL.IDX PT, R4, R6, 0x1f, 0x1f ;  /* 0x03e01f0006047f89 */ /* 0x000e6400000e0000 */
[----:B-1----:R-:W-:-:S04]  /*b880*/  IMAD R4, R4, R11, RZ ;  /* 0x0000000b04047224 */ /* 0x002fc800078e02ff */
[----:B------:R-:W-:Y:S01]  /*b890*/  IMAD.MOV.U32 R3, RZ, RZ, R4 ;  /* 0x000000ffff037224 */ /* 0x000fe200078e0004 */
[----:B0-----:R-:W-:-:S13]  /*b8a0*/  ISETP.GT.AND P6, PT, R4, R7, PT ;  /* 0x000000070400720c */ /* 0x001fda0003fc4270 */
[----:B------:R-:W-:Y:S05]  /*b8b0*/  @P6 BRA `(.L_x_267) ;  /* 0x0000000000946947 */ /* 0x000fea0003800000 */
[----:B------:R-:W-:Y:S01]  /*b8c0*/  IMAD.MOV.U32 R4, RZ, RZ, R3 ;  /* 0x000000ffff047224 */ /* 0x000fe200078e0003 */
[----:B------:R-:W-:Y:S01]  /*b8d0*/  UMOV UR4, URZ ;  /* 0x0000003f00047c82 */ /* 0x000fe20008000000 */
[----:B------:R-:W-:-:S05]  /*b8e0*/  ULDC UR5, c[0x0][0xc3c] ;  /* 0x00030f0000057ab9 */ /* 0x000fca0000000800 */
.L_x_271:
[----:B------:R-:W-:-:S04]  /*b8f0*/  UIADD3 UR4, UR4, 0x1f, URZ ;  /* 0x0000001f04047890 */ /* 0x000fc8000fffe03f */
[----:B------:R-:W-:-:S06]  /*b900*/  UISETP.GE.AND UP0, UPT, UR4, UR5, UPT ;  /* 0x000000050400728c */ /* 0x000fcc000bf06270 */
[----:B------:R-:W-:-:S13]  /*b910*/  PLOP3.LUT P6, PT, PT, PT, UP0, 0x40, 0x0 ;  /* 0x000000000000781c */ /* 0x000fda0003fce808 */
[----:B------:R-:W-:Y:S05]  /*b920*/  @!P6 BRA `(.L_x_268) ;  /* 0x00000004002ce947 */ /* 0x000fea0003800000 */
[----:B------:R-:W-:Y:S01]  /*b930*/  VIADD R9, R5, UR4 ;  /* 0x0000000405097c36 */ /* 0x000fe20008000000 */
[----:B------:R-:W-:Y:S01]  /*b940*/  BSSY B0, `(.L_x_269) ;  /* 0x0000007000007945 */ /* 0x000fe20003800000 */
[----:B------:R-:W-:-:S03]  /*b950*/  IMAD.MOV.U32 R0, RZ, RZ, RZ ;  /* 0x000000ffff007224 */ /* 0x000fc600078e00ff */
[----:B------:R-:W-:-:S13]  /*b960*/  ISETP.GE.OR P6, PT, R9, UR5, !P0 ;  /* 0x0000000509007c0c */ /* 0x000fda000c7c6670 */
[----:B------:R-:W-:Y:S05]  /*b970*/  @P6 BRA `(.L_x_270) ;  /* 0x00000000000c6947 */ /* 0x000fea0003800000 */
[----:B------:R-:W0:Y:S02]  /*b980*/  LDC.64 R2, c[0x0][0xc80] ;  /* 0x00032000ff027b82 */ /* 0x000e240000000a00 */
[----:B0-----:R-:W-:-:S05]  /*b990*/  IMAD.WIDE R2, R9, 0x4, R2 ;  /* 0x0000000409027825 */ /* 0x001fca00078e0202 */
[----:B------:R0:W5:Y:S02]  /*b9a0*/  LDG.E R0, desc[UR50][R2.64] ;  /* 0x0000003202007981 */ /* 0x000164000c1e1900 */
.L_x_270:
[----:B------:R-:W-:Y:S05]  /*b9b0*/  BSYNC B0 ;  /* 0x0000000000007941 */ /* 0x000fea0003800000 */
.L_x_269:
[----:B0----5:R-:W0:Y:S02]  /*b9c0*/  SHFL.UP PT, R2, R0, 0x1, RZ ;  /* 0x0420000000027989 */ /* 0x021e2400000e00ff */
        /* <DEDUP_REMOVED lines=14> */
[----:B------:R-:W0:Y:S03]  /*bab0*/  LDC R11, c[0x0][0xc38] ;  /* 0x00030e00ff0b7b82 */ /* 0x000e260000000800 */
[----:B------:R-:W0:Y:S02]  /*bac0*/  SHFL.IDX PT, R3, R6, 0x1f, 0x1f ;  /* 0x03e01f0006037f89 */ /* 0x000e2400000e0000 */
[----:B0-----:R-:W-:-:S04]  /*bad0*/  IMAD R3, R3, R11, RZ ;  /* 0x0000000b03037224 */ /* 0x001fc800078e02ff */
[----:B------:R-:W-:-:S05]  /*bae0*/  IMAD.IADD R4, R3, 0x1, R4 ;  /* 0x0000000103047824 */ /* 0x000fca00078e0204 */
[----:B------:R-:W-:-:S13]  /*baf0*/  ISETP.GT.AND P6, PT, R4, R7, PT ;  /* 0x000000070400720c */ /* 0x000fda0003fc4270 */
[----:B------:R-:W-:Y:S05]  /*bb00*/  @!P6 BRA `(.L_x_271) ;  /* 0xfffffffc0078e947 */ /* 0x000fea000383ffff */
.L_x_267:
[----:B------:R-:W-:-:S04]  /*bb10*/  IMAD.IADD R8, R4, 0x1, -R3 ;  /* 0x0000000104087824 */ /* 0x000fc800078e0a03 */
[----:B------:R-:W-:-:S05]  /*bb20*/  IMAD R2, R6, R11, R8 ;  /* 0x0000000b06027224 */ /* 0x000fca00078e0208 */
[----:B------:R-:W-:-:S13]  /*bb30*/  ISETP.GT.AND P0, PT, R2, R7, PT ;  /* 0x000000070200720c */ /* 0x000fda0003f04270 */
[----:B------:R-:W-:Y:S02]  /*bb40*/  VOTEU.ANY UR5, UPT, !P0 ;  /* 0x0000000000057886 */ /* 0x000fe400040e0100 */
[----:B------:R-:W-:Y:S02]  /*bb50*/  UPOPC UR40, UR5 ;  /* 0x00000005002872bf */ /* 0x000fe40008000000 */
[----:B------:R-:W-:-:S04]  /*bb60*/  ISETP.NE.AND P0, PT, RZ, UR5, PT ;  /* 0x00000005ff007c0c */ /* 0x000fc8000bf05270 */
[----:B------:R-:W-:-:S05]  /*bb70*/  IMAD.U32 R13, RZ, RZ, UR40 ;  /* 0x00000028ff0d7e24 */ /* 0x000fca000f8e00ff */
[----:B------:R-:W0:Y:S02]  /*bb80*/  SHFL.IDX PT, R10, R0, R13, 0x1f ;  /* 0x00001f0d000a7589 */ /* 0x000e2400000e0000 */
[----:B0-----:R-:W-:-:S04]  /*bb90*/  IABS R9, R10 ;  /* 0x0000000a00097213 */ /* 0x001fc80000000000 */
[----:B------:R-:W0:Y:S08]  /*bba0*/  I2F.RP R4, R9 ;  /* 0x0000000900047306 */ /* 0x000e300000209400 */
[----:B0-----:R-:W0:Y:S02]  /*bbb0*/  MUFU.RCP R4, R4 ;  /* 0x0000000400047308 */ /* 0x001e240000001000 */
[----:B0-----:R-:W-:-:S06]  /*bbc0*/  VIADD R2, R4, 0xffffffe ;  /* 0x0ffffffe04027836 */ /* 0x001fcc0000000000 */
[----:B------:R0:W1:Y:S01]  /*bbd0*/  F2I.FTZ.U32.TRUNC.NTZ R3, R2 ;  /* 0x0000000200037305 */ /* 0x000062000021f000 */
[----:B------:R-:W-:Y:S05]  /*bbe0*/  @!P0 BRA `(.L_x_272) ;  /* 0x00000000000c8947 */ /* 0x000fea0003800000 */
[----:B------:R-:W-:-:S06]  /*bbf0*/  UIADD3 UR5, UR40, -0x1, URZ ;  /* 0xffffffff28057890 */ /* 0x000fcc000fffe03f */
[----:B------:R-:W-:-:S05]  /*bc00*/  IMAD.U32 R13, RZ, RZ, UR5 ;  /* 0x00000005ff0d7e24 */ /* 0x000fca000f8e00ff */
[----:B------:R2:W3:Y:S02]  /*bc10*/  SHFL.IDX PT, R16, R6, R13, 0x1f ;  /* 0x00001f0d06107589 */ /* 0x0004e400000e0000 */
.L_x_272:
[----:B---3--:R-:W-:Y:S01]  /*bc20*/  IMAD R16, R16, R11, R8 ;  /* 0x0000000b10107224 */ /* 0x008fe200078e0208 */
[----:B0-----:R-:W-:Y:S01]  /*bc30*/  IABS R2, R10 ;  /* 0x0000000a00027213 */ /* 0x001fe20000000000 */
[----:B-1----:R-:W-:Y:S01]  /*bc40*/  IMAD.MOV R0, RZ, RZ, -R3 ;  /* 0x000000ffff007224 */ /* 0x002fe200078e0a03 */
[----:B------:R-:W-:Y:S01]  /*bc50*/  UIADD3 UR40, UR40, UR4, URZ ;  /* 0x0000000428287290 */ /* 0x000fe2000fffe03f */
[----:B------:R-:W-:Y:S02]  /*bc60*/  IMAD.IADD R11, R7, 0x1, -R16 ;  /* 0x00000001070b7824 */ /* 0x000fe400078e0a10 */
[----:B------:R-:W-:Y:S02]  /*bc70*/  IMAD.MOV R4, RZ, RZ, -R2 ;  /* 0x000000ffff047224 */ /* 0x000fe400078e0a02 */
[----:B------:R-:W-:Y:S01]  /*bc80*/  IMAD R7, R0, R9, RZ ;  /* 0x0000000900077224 */ /* 0x000fe200078e02ff */
[----:B------:R-:W-:Y:S01]  /*bc90*/  IABS R0, R11 ;  /* 0x0000000b00007213 */ /* 0x000fe20000000000 */
[----:B------:R-:W-:-:S04]  /*bca0*/  IMAD.MOV.U32 R2, RZ, RZ, RZ ;  /* 0x000000ffff027224 */ /* 0x000fc800078e00ff */
[----:B------:R-:W-:-:S04]  /*bcb0*/  IMAD.HI.U32 R2, R3, R7, R2 ;  /* 0x0000000703027227 */ /* 0x000fc800078e0002 */
[----:B------:R-:W-:Y:S02]  /*bcc0*/  IMAD.MOV.U32 R3, RZ, RZ, R0 ;  /* 0x000000ffff037224 */ /* 0x000fe400078e0000 */
[----:B------:R-:W-:Y:S02]  /*bcd0*/  IMAD.MOV.U32 R0, RZ, RZ, R4 ;  /* 0x000000ffff007224 */ /* 0x000fe400078e0004 */
[----:B------:R-:W-:-:S04]  /*bce0*/  IMAD.HI.U32 R2, R2, R3, RZ ;  /* 0x0000000302027227 */ /* 0x000fc800078e00ff */
[----:B------:R-:W-:-:S05]  /*bcf0*/  IMAD R0, R2, R0, R3 ;  /* 0x0000000002007224 */ /* 0x000fca00078e0203 */
[----:B------:R-:W-:-:S13]  /*bd00*/  ISETP.GT.U32.AND P1, PT, R9, R0, PT ;  /* 0x000000000900720c */ /* 0x000fda0003f24070 */
[----:B------:R-:W-:Y:S02]  /*bd10*/  @!P1 IMAD.IADD R0, R0, 0x1, -R9 ;  /* 0x0000000100009824 */ /* 0x000fe400078e0a09 */
[----:B------:R-:W-:Y:S01]  /*bd20*/  @!P1 VIADD R2, R2, 0x1 ;  /* 0x0000000102029836 */ /* 0x000fe20000000000 */
[----:B------:R-:W-:Y:S02]  /*bd30*/  ISETP.NE.AND P1, PT, R10, RZ, PT ;  /* 0x000000ff0a00720c */ /* 0x000fe40003f25270 */
[----:B------:R-:W-:Y:S02]  /*bd40*/  ISETP.GE.U32.AND P0, PT, R0, R9, PT ;  /* 0x000000090000720c */ /* 0x000fe40003f06070 */
[----:B------:R-:W-:-:S04]  /*bd50*/  LOP3.LUT R0, R11, R10, RZ, 0x3c, !PT ;  /* 0x0000000a0b007212 */ /* 0x000fc800078e3cff */
[----:B------:R-:W-:-:S07]  /*bd60*/  ISETP.GE.AND P2, PT, R0, RZ, PT ;  /* 0x000000ff0000720c */ /* 0x000fce0003f46270 */
[----:B------:R-:W-:-:S06]  /*bd70*/  @P0 VIADD R2, R2, 0x1 ;  /* 0x0000000102020836 */ /* 0x000fcc0000000000 */
[----:B------:R-:W-:Y:S01]  /*bd80*/  @!P2 IMAD.MOV R2, RZ, RZ, -R2 ;  /* 0x000000ffff02a224 */ /* 0x000fe200078e0a02 */
[----:B------:R-:W-:-:S05]  /*bd90*/  @!P1 LOP3.LUT R2, RZ, R10, RZ, 0x33, !PT ;  /* 0x0000000aff029212 */ /* 0x000fca00078e33ff */
[--C-:B------:R-:W-:Y:S02]  /*bda0*/  IMAD.MOV R17, RZ, RZ, -R2.reuse ;  /* 0x000000ffff117224 */ /* 0x100fe400078e0a02 */
[----:B------:R-:W-:Y:S02]  /*bdb0*/  IMAD.MOV.U32 R18, RZ, RZ, R2 ;  /* 0x000000ffff127224 */ /* 0x000fe400078e0002 */
[----:B------:R-:W-:Y:S01]  /*bdc0*/  IMAD R17, R10, R17, R11 ;  /* 0x000000110a117224 */ /* 0x000fe200078e020b */
[----:B------:R-:W-:Y:S06]  /*bdd0*/  BRA `(.L_x_273) ;  /* 0x0000000000107947 */ /* 0x000fec0003800000 */
.L_x_268:
[----:B------:R-:W-:Y:S01]  /*bde0*/  IMAD.MOV.U32 R16, RZ, RZ, R7 ;  /* 0x000000ffff107224 */ /* 0x000fe200078e0007 */
[----:B------:R-:W-:Y:S01]  /*bdf0*/  ULDC UR40, c[0x0][0xc3c] ;  /* 0x00030f0000287ab9 */ /* 0x000fe20000000800 */
[----:B------:R-:W-:Y:S02]  /*be00*/  IMAD.MOV.U32 R17, RZ, RZ, RZ ;  /* 0x000000ffff117224 */ /* 0x000fe400078e00ff */
[----:B------:R-:W-:-:S07]  /*be10*/  IMAD.MOV.U32 R18, RZ, RZ, RZ ;  /* 0x000000ffff127224 */ /* 0x000fce00078e00ff */
.L_x_273:
[----:B------:R-:W-:Y:S01]  /*be20*/  ISETP.NE.AND P0, PT, R5, RZ, PT ;  /* 0x000000ff0500720c */ /* 0x000fe20003f05270 */
[----:B------:R-:W-:-:S12]  /*be30*/  IMAD.U32 R19, RZ, RZ, UR40 ;  /* 0x00000028ff137e24 */ /* 0x000fd8000f8e00ff */
[----:B------:R-:W0:Y:S01]  /*be40*/  @!P0 S2R R3, SR_CgaCtaId ;  /* 0x0000000000038919 */ /* 0x000e220000008800 */
[----:B------:R-:W-:-:S04]  /*be50*/  @!P0 MOV R0, 0x400 ;  /* 0x0000040000008802 */ /* 0x000fc80000000f00 */
[----:B0-----:R-:W-:-:S05]  /*be60*/  @!P0 LEA R0, R3, R0, 0x18 ;  /* 0x0000000003008211 */ /* 0x001fca00078ec0ff */
[----:B------:R0:W-:Y:S01]  /*be70*/  @!P0 STS.128 [R0+0x388d0], R16 ;  /* 0x0388d01000008388 */ /* 0x0001e20000000c00 */
[----:B------:R-:W-:Y:S06]  /*be80*/  BAR.ARV 0x5, 0x180 ;  /* 0x0146000000007b1d */ /* 0x000fec0000002000 */
.L_x_266:
[----:B------:R-:W-:Y:S01]  /*be90*/  ULDC UR4, c[0x0][0xc3c] ;  /* 0x00030f0000047ab9 */ /* 0x000fe20000000800 */
[----:B------:R1:W-:Y:S01]  /*bea0*/  STL [R1+0xc], RZ ;  /* 0x00000cff01007387 */ /* 0x0003e20000100800 */
[----:B------:R-:W-:Y:S01]  /*beb0*/  UISETP.GE.AND UP0, UPT, UR40, UR4, UPT ;  /* 0x000000042800728c */ /* 0x000fe2000bf06270 */
[----:B------:R-:W-:Y:S02]  /*bec0*/  IMAD.MOV.U32 R29, RZ, RZ, 0x1 ;  /* 0x00000001ff1d7424 */ /* 0x000fe400078e00ff */
[----:B------:R-:W-:-:S03]  /*bed0*/  IMAD.MOV.U32 R25, RZ, RZ, RZ ;  /* 0x000000ffff197224 */ /* 0x000fc600078e00ff */
[----:B------:R-:W-:-:S13]  /*bee0*/  PLOP3.LUT P0, PT, PT, PT, UP0, 0x80, 0x0 ;  /* 0x000000000000781c */ /* 0x000fda0003f0f008 */
[----:B-1----:R-:W-:Y:S05]  /*bef0*/  @P0 BRA `(.L_x_274) ;  /* 0x0000005c00680947 */ /* 0x002fea0003800000 */
[----:B------:R-:W1:Y:S01]  /*bf00*/  S2R R8, SR_TID.X ;  /* 0x0000000000087919 */ /* 0x000e620000002100 */
[----:B------:R-:W3:Y:S01]  /*bf10*/  S2UR UR4, SR_CgaCtaId ;  /* 0x00000000000479c3 */ /* 0x000ee20000008800 */
[----:B------:R-:W-:Y:S01]  /*bf20*/  IMAD.MOV.U32 R34, RZ, RZ, 0x40 ;  /* 0x00000040ff227424 */ /* 0x000fe200078e00ff */
[----:B------:R-:W-:Y:S01]  /*bf30*/  ULOP3.LUT UR46, UR37, 0x2, URZ, 0xfc, !UPT ;  /* 0x00000002252e7892 */ /* 0x000fe2000f8efc3f */
[----:B------:R4:W-:Y:S01]  /*bf40*/  STL [R1+0xc], RZ ;  /* 0x00000cff01007387 */ /* 0x0009e20000100800 */
[----:B------:R-:W-:Y:S01]  /*bf50*/  IMAD.MOV.U32 R35, RZ, RZ, 0x20 ;  /* 0x00000020ff237424 */ /* 0x000fe200078e00ff */
[----:B------:R-:W-:Y:S01]  /*bf60*/  ULOP3.LUT UR48, UR37, 0x1, URZ, 0xfc, !UPT ;  /* 0x0000000125307892 */ /* 0x000fe2000f8efc3f */
[----:B------:R-:W-:Y:S01]  /*bf70*/  IMAD.MOV.U32 R29, RZ, RZ, 0x1 ;  /* 0x00000001ff1d7424 */ /* 0x000fe200078e00ff */
[----:B------:R-:W-:Y:S01]  /*bf80*/  ULDC UR49, c[0x0][0xc] ;  /* 0x0000030000317ab9 */ /* 0x000fe20000000800 */
[----:B------:R-:W-:Y:S02]  /*bf90*/  IMAD.MOV.U32 R25, RZ, RZ, RZ ;  /* 0x000000ffff197224 */ /* 0x000fe400078e00ff */
[----:B---3--:R-:W-:-:S02]  /*bfa0*/  IMAD.U32 R33, RZ, RZ, UR4 ;  /* 0x00000004ff217e24 */ /* 0x008fc4000f8e00ff */
[C---:B-1----:R-:W-:Y:S01]  /*bfb0*/  IMAD.SHL.U32 R22, R8.reuse, 0x80, RZ ;  /* 0x0000008008167824 */ /* 0x042fe200078e00ff */
[C---:B--2---:R-:W-:Y:S01]  /*bfc0*/  LOP3.LUT R6, R8.reuse, 0x7f, RZ, 0xc0, !PT ;  /* 0x0000007f08067812 */ /* 0x044fe200078ec0ff */
[C---:B------:R-:W-:Y:S01]  /*bfd0*/  IMAD.SHL.U32 R5, R8.reuse, 0x10, RZ ;  /* 0x0000001008057824 */ /* 0x040fe200078e00ff */
[C---:B------:R-:W-:Y:S01]  /*bfe0*/  R2P PR, R8.reuse, 0x6 ;  /* 0x0000000608007804 */ /* 0x040fe20000000000 */
[----:B------:R-:W-:Y:S01]  /*bff0*/  IMAD.SHL.U32 R9, R8, 0x2, RZ ;  /* 0x0000000208097824 */ /* 0x000fe200078e00ff */
[----:B0-----:R-:W-:Y:S02]  /*c000*/  SHF.R.U32.HI R0, RZ, 0x5, R6 ;  /* 0x00000005ff007819 */ /* 0x001fe40000011606 */
[C---:B------:R-:W-:Y:S02]  /*c010*/  LOP3.LUT R7, R22.reuse, 0x400, RZ, 0xc0, !PT ;  /* 0x0000040016077812 */ /* 0x040fe400078ec0ff */
[----:B------:R-:W-:Y:S02]  /*c020*/  LOP3.LUT R3, R22, 0x380, RZ, 0xc0, !PT ;  /* 0x0000038016037812 */ /* 0x000fe400078ec0ff */
[----:B------:R-:W-:Y:S01]  /*c030*/  LOP3.LUT R4, R5, 0x3f0, RZ, 0xc0, !PT ;  /* 0x000003f005047812 */ /* 0x000fe200078ec0ff */
[C---:B------:R-:W-:Y:S01]  /*c040*/  IMAD R7, R0.reuse, 0x800, R7 ;  /* 0x0000080000077824 */ /* 0x040fe200078e0207 */
[----:B------:R-:W-:Y:S01]  /*c050*/  LOP3.LUT R2, R3, 0x10, R8, 0xf8, !PT ;  /* 0x0000001003027812 */ /* 0x000fe200078ef808 */
[----:B------:R-:W-:Y:S01]  /*c060*/  IMAD R0, R0, 0x10, R3 ;  /* 0x0000001000007824 */ /* 0x000fe200078e0203 */
[----:B------:R-:W-:-:S02]  /*c070*/  LOP3.LUT R4, R4, 0x70, R9, 0x78, !PT ;  /* 0x0000007004047812 */ /* 0x000fc400078e7809 */
[--C-:B------:R-:W-:Y:S02]  /*c080*/  LOP3.LUT R2, R2, 0x70, R5.reuse, 0x78, !PT ;  /* 0x0000007002027812 */ /* 0x100fe400078e7805 */
[--C-:B------:R-:W-:Y:S02]  /*c090*/  LOP3.LUT R3, R0, 0x70, R5.reuse, 0x78, !PT ;  /* 0x0000007000037812 */ /* 0x100fe400078e7805 */
[----:B------:R-:W-:Y:S01]  /*c0a0*/  MOV R0, 0x400 ;  /* 0x0000040000007802 */ /* 0x000fe20000000f00 */
[----:B------:R-:W-:Y:S01]  /*c0b0*/  IMAD.IADD R27, R7, 0x1, R2 ;  /* 0x00000001071b7824 */ /* 0x000fe200078e0202 */
[----:B------:R-:W-:Y:S02]  /*c0c0*/  SHF.R.U32.HI R2, RZ, 0x3, R6 ;  /* 0x00000003ff027819 */ /* 0x000fe40000011606 */
[----:B------:R-:W-:Y:S02]  /*c0d0*/  LEA R23, R33, R0, 0x18 ;  /* 0x0000000021177211 */ /* 0x000fe400078ec0ff */
[----:B------:R-:W-:-:S02]  /*c0e0*/  LOP3.LUT R37, R4, 0x400, R5, 0xf8, !PT ;  /* 0x0000040004257812 */ /* 0x000fc400078ef805 */
[----:B------:R-:W-:Y:S02]  /*c0f0*/  LOP3.LUT R22, R3, 0xc00, R22, 0xf8, !PT ;  /* 0x00000c0003167812 */ /* 0x000fe400078ef816 */
[----:B------:R-:W-:Y:S02]  /*c100*/  SEL R34, R34, 0xffffffc0, !P2 ;  /* 0xffffffc022227807 */ /* 0x000fe40005000000 */
[----:B------:R-:W-:Y:S01]  /*c110*/  LOP3.LUT R0, R2, 0x70, R5, 0xf8, !PT ;  /* 0x0000007002007812 */ /* 0x000fe200078ef805 */
[----:B------:R-:W-:Y:S01]  /*c120*/  IMAD.IADD R2, R23, 0x1, R37 ;  /* 0x0000000117027824 */ /* 0x000fe200078e0225 */
[----:B------:R-:W-:Y:S01]  /*c130*/  SEL R35, R35, 0xffffffe0, !P1 ;  /* 0xffffffe023237807 */ /* 0x000fe20004800000 */
[C---:B------:R-:W-:Y:S01]  /*c140*/  IMAD.IADD R0, R34.reuse, 0x1, R22 ;  /* 0x0000000122007824 */ /* 0x040fe200078e0216 */
[----:B------:R-:W-:Y:S02]  /*c150*/  LOP3.LUT R28, R5, 0x70, RZ, 0xc0, !PT ;  /* 0x00000070051c7812 */ /* 0x000fe400078ec0ff */
[----:B------:R4:W-:Y:S01]  /*c160*/  STL [R1+0x4], R2 ;  /* 0x0000040201007387 */ /* 0x0009e20000100800 */
[----:B------:R-:W-:Y:S01]  /*c170*/  IMAD.IADD R36, R34, 0x1, R35 ;  /* 0x0000000122247824 */ /* 0x000fe200078e0223 */
[----:B------:R-:W-:-:S02]  /*c180*/  LOP3.LUT R3, R28, 0x80, RZ, 0xfc, !PT ;  /* 0x000000801c037812 */ /* 0x000fc400078efcff */
[----:B------:R4:W-:Y:S05]  /*c190*/  STL [R1], R0 ;  /* 0x0000000001007387 */ /* 0x0009ea0000100800 */
.L_x_349:
[----:B------:R-:W-:Y:S01]  /*c1a0*/  ULDC.64 UR4, c[0x0][0xc88] ;  /* 0x0003220000047ab9 */ /* 0x000fe20000000a00 */
[----:B------:R-:W-:Y:S01]  /*c1b0*/  ULDC.64 UR6, c[0x0][0xa18] ;  /* 0x0002860000067ab9 */ /* 0x000fe20000000a00 */
[----:B------:R-:W-:Y:S01]  /*c1c0*/  UIMAD.WIDE UR4, UR40, 0x4, UR4 ;  /* 0x00000004280478a5 */ /* 0x000fe2000f8e0204 */
[----:B------:R-:W-:-:S05]  /*c1d0*/  ULDC.64 UR8, c[0x0][0xa00] ;  /* 0x0002800000087ab9 */ /* 0x000fca0000000a00 */
[----:B-1--4-:R-:W-:Y:S02]  /*c1e0*/  IMAD.U32 R2, RZ, RZ, UR4 ;  /* 0x00000004ff027e24 */ /* 0x012fe4000f8e00ff */
[----:B------:R-:W-:Y:S01]  /*c1f0*/  IMAD.U32 R3, RZ, RZ, UR5 ;  /* 0x00000005ff037e24 */ /* 0x000fe2000f8e00ff */
[----:B------:R-:W-:-:S04]  /*c200*/  ULDC.64 UR4, c[0x0][0xa28] ;  /* 0x00028a0000047ab9 */ /* 0x000fc80000000a00 */
[----:B--2---:R-:W2:Y:S01]  /*c210*/  LDG.E R2, desc[UR50][R2.64] ;  /* 0x0000003202027981 */ /* 0x004ea2000c1e1900 */
[----:B------:R-:W-:Y:S02]  /*c220*/  UISETP.NE.U32.AND UP1, UPT, UR4, URZ, UPT ;  /* 0x0000003f0400728c */ /* 0x000fe4000bf25070 */
[----:B------:R-:W-:Y:S02]  /*c230*/  UISETP.NE.U32.AND UP0, UPT, UR6, URZ, UPT ;  /* 0x0000003f0600728c */ /* 0x000fe4000bf05070 */
[----:B------:R-:W-:Y:S02]  /*c240*/  UISETP.NE.AND.EX UP1, UPT, UR5, URZ, UPT, UP1 ;  /* 0x0000003f0500728c */ /* 0x000fe4000bf25310 */
[----:B------:R-:W-:Y:S02]  /*c250*/  UISETP.NE.AND.EX UP0, UPT, UR7, URZ, UPT, UP0 ;  /* 0x0000003f0700728c */ /* 0x000fe4000bf05300 */
[----:B------:R-:W-:Y:S02]  /*c260*/  UISETP.NE.U32.AND UP2, UPT, UR8, URZ, UPT ;  /* 0x0000003f0800728c */ /* 0x000fe4000bf45070 */
[----:B------:R-:W-:-:S02]  /*c270*/  PLOP3.LUT P0, PT, PT, PT, UP1, 0x80, 0x0 ;  /* 0x000000000000781c */ /* 0x000fc40003f0f018 */
[----:B------:R-:W-:Y:S01]  /*c280*/  PLOP3.LUT P1, PT, PT, PT, UP0, 0x80, 0x0 ;  /* 0x000000000000781c */ /* 0x000fe20003f2f008 */
[----:B------:R-:W-:Y:S01]  /*c290*/  UISETP.NE.AND.EX UP5, UPT, UR9, URZ, UPT, UP2 ;  /* 0x0000003f0900728c */ /* 0x000fe2000bfa5320 */
[----:B------:R-:W-:-:S03]  /*c2a0*/  IMAD.MOV.U32 R19, RZ, RZ, RZ ;  /* 0x000000ffff137224 */ /* 0x000fc600078e00ff */
[----:B------:R-:W-:Y:S02]  /*c2b0*/  UP2UR UR47, UPR, URZ, 0x20 ;  /* 0x000000203f2f7883 */ /* 0x000fe40008000000 */
[----:B------:R-:W-:Y:S02]  /*c2c0*/  PLOP3.LUT P2, PT, PT, PT, UP5, 0x80, 0x0 ;  /* 0x000000000000781c */ /* 0x000fe40003f4f058 */
[----:B--2---:R-:W-:-:S13]  /*c2d0*/  R2UR UR44, R2 ;  /* 0x00000000022c72ca */ /* 0x004fda00000e0000 */
[----:B------:R-:W-:Y:S02]  /*c2e0*/  USHF.R.S32.HI UR45, URZ, 0x1f, UR44 ;  /* 0x0000001f3f2d7899 */ /* 0x000fe4000801142c */
[----:B------:R-:W-:Y:S02]  /*c2f0*/  @UP1 ULEA UR4, UP3, UR44, UR4, 0x2 ;  /* 0x000000042c041291 */ /* 0x000fe4000f86103f */
[----:B------:R-:W-:Y:S02]  /*c300*/  USHF.L.U32 UR38, UR44, 0x2, URZ ;  /* 0x000000022c267899 */ /* 0x000fe4000800063f */
[----:B------:R-:W-:Y:S02]  /*c310*/  @UP1 ULEA.HI.X UR5, UR44, UR5, UR45, 0x2, UP3 ;  /* 0x000000052c051291 */ /* 0x000fe400098f142d */
[----:B------:R-:W-:Y:S01]  /*c320*/  USHF.L.U64.HI UR39, UR44, 0x2, UR45 ;  /* 0x000000022c277899 */ /* 0x000fe2000801022d */
[----:B------:R-:W-:Y:S01]  /*c330*/  IMAD.U32 R2, RZ, RZ, UR4 ;  /* 0x00000004ff027e24 */ /* 0x000fe2000f8e00ff */
[----:B------:R-:W-:-:S02]  /*c340*/  @UP0 UIADD3 UR6, UP4, UR38, UR6, URZ ;  /* 0x0000000626060290 */ /* 0x000fc4000ff9e03f */
[----:B------:R-:W-:Y:S02]  /*c350*/  IMAD.U32 R3, RZ, RZ, UR5 ;  /* 0x00000005ff037e24 */ /* 0x000fe4000f8e00ff */
[----:B------:R-:W-:Y:S02]  /*c360*/  @UP0 UIADD3.X UR7, UR39, UR7, URZ, UP4, !UPT ;  /* 0x0000000727070290 */ /* 0x000fe4000a7fe43f */
[----:B------:R-:W-:Y:S01]  /*c370*/  UIADD3 UR8, UP0, UR38, UR8, URZ ;  /* 0x0000000826087290 */ /* 0x000fe2000ff1e03f */
[----:B0-----:R0:W5:Y:S03]  /*c380*/  @P0 LDG.E R0, desc[UR50][R2.64] ;  /* 0x0000003202000981 */ /* 0x001166000c1e1900 */
[----:B------:R-:W-:Y:S01]  /*c390*/  UIADD3.X UR4, UR39, UR9, URZ, UP0, !UPT ;  /* 0x0000000927047290 */ /* 0x000fe200087fe43f */
[----:B0-----:R-:W-:Y:S02]  /*c3a0*/  IMAD.U32 R2, RZ, RZ, UR6 ;  /* 0x00000006ff027e24 */ /* 0x001fe4000f8e00ff */
[----:B------:R-:W-:-:S05]  /*c3b0*/  IMAD.U32 R3, RZ, RZ, UR7 ;  /* 0x00000007ff037e24 */ /* 0x000fca000f8e00ff */
[----:B------:R0:W2:Y:S02]  /*c3c0*/  @P1 LDG.E R4, desc[UR50][R2.64] ;  /* 0x0000003202041981 */ /* 0x0000a4000c1e1900 */
[----:B0-----:R-:W-:Y:S02]  /*c3d0*/  IMAD.U32 R2, RZ, RZ, UR8 ;  /* 0x00000008ff027e24 */ /* 0x001fe4000f8e00ff */
[----:B------:R-:W-:-:S05]  /*c3e0*/  IMAD.U32 R3, RZ, RZ, UR4 ;  /* 0x00000004ff037e24 */ /* 0x000fca000f8e00ff */
[----:B------:R0:W5:Y:S01]  /*c3f0*/  @P2 LDG.E R19, desc[UR50][R2.64] ;  /* 0x0000003202132981 */ /* 0x000162000c1e1900 */
[----:B--2---:R-:W-:Y:S01]  /*c400*/  @P1 R2UR UR41, R4 ;  /* 0x00000000042912ca */ /* 0x004fe200000e0000 */
[----:B0-----:R-:W-:-:S14]  /*c410*/  @P1 BRA `(.L_x_275) ;  /* 0x0000000000241947 */ /* 0x001fdc0003800000 */
[----:B------:R-:W-:Y:S01]  /*c420*/  UISETP.NE.AND UP0, UPT, UR47, URZ, UPT ;  /* 0x0000003f2f00728c */ /* 0x000fe2000bf05270 */
[----:B------:R-:W-:-:S05]  /*c430*/  ULDC UR41, c[0x0][0x288] ;  /* 0x0000a20000297ab9 */ /* 0x000fca0000000800 */
[----:B------:R-:W-:-:S13]  /*c440*/  PLOP3.LUT P1, PT, PT, PT, UP0, 0x40, 0x0 ;  /* 0x000000000000781c */ /* 0x000fda0003f2e808 */
[----:B------:R-:W-:Y:S05]  /*c450*/  @P1 BRA `(.L_x_275) ;  /* 0x0000000000141947 */ /* 0x000fea0003800000 */
[----:B------:R-:W2:Y:S04]  /*c460*/  LDG.E R5, desc[UR50][R2.64] ;  /* 0x0000003202057981 */ /* 0x000ea8000c1e1900 */
[----:B------:R-:W3:Y:S01]  /*c470*/  LDG.E R4, desc[UR50][R2.64+0x4] ;  /* 0x0000043202047981 */ /* 0x000ee2000c1e1900 */
[----:B--2---:R-:W-:Y:S02]  /*c480*/  R2UR UR4, R5 ;  /* 0x00000000050472ca */ /* 0x004fe400000e0000 */
[----:B---3--:R-:W-:-:S13]  /*c490*/  R2UR UR41, R4 ;  /* 0x00000000042972ca */ /* 0x008fda00000e0000 */
[----:B------:R-:W-:-:S12]  /*c4a0*/  UIADD3 UR41, -UR4, UR41, URZ ;  /* 0x0000002904297290 */ /* 0x000fd8000fffe13f */
.L_x_275:
[----:B------:R-:W-:Y:S01]  /*c4b0*/  UMOV UR36, URZ ;  /* 0x0000003f00247c82 */ /* 0x000fe20008000000 */
[----:B------:R-:W-:Y:S01]  /*c4c0*/  ULDC.64 UR6, c[0x0][0xa20] ;  /* 0x0002880000067ab9 */ /* 0x000fe20000000a00 */
[----:B-----5:R-:W-:Y:S01]  /*c4d0*/  @P0 R2UR UR36, R0 ;  /* 0x00000000002402ca */ /* 0x020fe200000e0000 */
[----:B------:R-:W-:Y:S01]  /*c4e0*/  ULDC.64 UR4, c[0x0][0x418] ;  /* 0x0001060000047ab9 */ /* 0x000fe20000000a00 */
[----:B------:R-:W-:Y:S01]  /*c4f0*/  ISETP.NE.U32.AND P0, PT, RZ, UR6, PT ;  /* 0x00000006ff007c0c */ /* 0x000fe2000bf05070 */
[----:B------:R-:W-:Y:S01]  /*c500*/  UISETP.NE.U32.AND UP0, UPT, UR4, URZ, UPT ;  /* 0x0000003f0400728c */ /* 0x000fe2000bf05070 */
[----:B------:R-:W-:Y:S01]  /*c510*/  IMAD.U32 R30, RZ, RZ, UR44 ;  /* 0x0000002cff1e7e24 */ /* 0x000fe2000f8e00ff */
[----:B------:R-:W-:Y:S01]  /*c520*/  ULDC UR42, c[0x0][0x2f0] ;  /* 0x0000bc00002a7ab9 */ /* 0x000fe20000000800 */
[----:B------:R-:W-:Y:S01]  /*c530*/  ISETP.NE.AND.EX P0, PT, RZ, UR7, PT, P0 ;  /* 0x00000007ff007c0c */ /* 0x000fe2000bf05300 */
[----:B------:R-:W-:Y:S01]  /*c540*/  UISETP.NE.AND.EX UP0, UPT, UR5, URZ, UPT, UP0 ;  /* 0x0000003f0500728c */ /* 0x000fe2000bf05300 */
[----:B------:R-:W-:-:S03]  /*c550*/  ULDC UR4, c[0x0][0x424] ;  /* 0x0001090000047ab9 */ /* 0x000fc60000000800 */
[----:B------:R-:W-:-:S04]  /*c560*/  USEL UR4, UR4, 0x1, UP0 ;  /* 0x0000000104047887 */ /* 0x000fc80008000000 */
[----:B------:R-:W-:-:S04]  /*c570*/  UIMAD UR42, UR4, UR42, URZ ;  /* 0x0000002a042a72a4 */ /* 0x000fc8000f8e023f */
[----:B------:R-:W-:Y:S08]  /*c580*/  @!P0 BRA `(.L_x_276) ;  /* 0x00000000001c8947 */ /* 0x000ff00003800000 */
[----:B------:R-:W-:-:S04]  /*c590*/  UIADD3 UR4, UP0, UR38, UR6, URZ ;  /* 0x0000000626047290 */ /* 0x000fc8000ff1e03f */
[----:B------:R-:W-:Y:S02]  /*c5a0*/  UIADD3.X UR5, UR39, UR7, URZ, UP0, !UPT ;  /* 0x0000000727057290 */ /* 0x000fe400087fe43f */
[----:B------:R-:W-:-:S04]  /*c5b0*/  IMAD.U32 R2, RZ, RZ, UR4 ;  /* 0x00000004ff027e24 */ /* 0x000fc8000f8e00ff */
[----:B------:R-:W-:-:S05]  /*c5c0*/  IMAD.U32 R3, RZ, RZ, UR5 ;  /* 0x00000005ff037e24 */ /* 0x000fca000f8e00ff */
[----:B------:R-:W2:Y:S02]  /*c5d0*/  LDG.E R2, desc[UR50][R2.64] ;  /* 0x0000003202027981 */ /* 0x000ea4000c1e1900 */
[----:B--2---:R-:W-:Y:S01]  /*c5e0*/  R2UR UR42, R2 ;  /* 0x00000000022a72ca */ /* 0x004fe200000e0000 */
[----:B------:R-:W-:-:S14]  /*c5f0*/  BRA `(.L_x_277) ;  /* 0x00000000002c7947 */ /* 0x000fdc0003800000 */
.L_x_276:
[----:B------:R-:W-:Y:S02]  /*c600*/  ULDC.64 UR4, c[0x0][0xa08] ;  /* 0x0002820000047ab9 */ /* 0x000fe40000000a00 */
[----:B------:R-:W-:-:S04]  /*c610*/  ISETP.NE.U32.AND P0, PT, RZ, UR4, PT ;  /* 0x00000004ff007c0c */ /* 0x000fc8000bf05070 */
[----:B------:R-:W-:-:S13]  /*c620*/  ISETP.NE.AND.EX P0, PT, RZ, UR5, PT, P0 ;  /* 0x00000005ff007c0c */ /* 0x000fda000bf05300 */
[----:B------:R-:W-:Y:S05]  /*c630*/  @!P0 BRA `(.L_x_277) ;  /* 0x00000000001c8947 */ /* 0x000fea0003800000 */
[----:B------:R-:W0:Y:S02]  /*c640*/  LDC.64 R2, c[0x0][0xa08] ;  /* 0x00028200ff027b82 */ /* 0x000e240000000a00 */
[----:B0-----:R-:W-:-:S05]  /*c650*/  IMAD.WIDE R2, R30, 0x4, R2 ;  /* 0x000000041e027825 */ /* 0x001fca00078e0202 */
[----:B------:R-:W2:Y:S04]  /*c660*/  LDG.E R4, desc[UR50][R2.64] ;  /* 0x0000003202047981 */ /* 0x000ea8000c1e1900 */
[----:B------:R-:W3:Y:S01]  /*c670*/  LDG.E R0, desc[UR50][R2.64+0x4] ;  /* 0x0000043202007981 */ /* 0x000ee2000c1e1900 */
[----:B--2---:R-:W-:Y:S02]  /*c680*/  R2UR UR42, R4 ;  /* 0x00000000042a72ca */ /* 0x004fe400000e0000 */
[----:B---3--:R-:W-:-:S13]  /*c690*/  R2UR UR4, R0 ;  /* 0x00000000000472ca */ /* 0x008fda00000e0000 */
[----:B------:R-:W-:-:S12]  /*c6a0*/  UIADD3 UR42, -UR42, UR4, URZ ;  /* 0x000000042a2a7290 */ /* 0x000fd8000fffe13f */
.L_x_277:
[----:B------:R-:W-:Y:S01]  /*c6b0*/  UIADD3 UR42, -UR36, UR42, URZ ;  /* 0x0000002a242a7290 */ /* 0x000fe2000fffe13f */
[----:B------:R-:W-:Y:S03]  /*c6c0*/  BSSY B7, `(.L_x_278) ;  /* 0x00004c8000077945 */ /* 0x000fe60003800000 */
[----:B------:R-:W-:Y:S02]  /*c6d0*/  UIADD3 UR4, UR42, 0x7f, URZ ;  /* 0x0000007f2a047890 */ /* 0x000fe4000fffe03f */
[----:B------:R-:W-:Y:S02]  /*c6e0*/  ISETP.LT.AND P0, PT, RZ, UR42, PT ;  /* 0x0000002aff007c0c */ /* 0x000fe4000bf01270 */
[----:B------:R-:W-:-:S04]  /*c6f0*/  USHF.R.S32.HI UR5, URZ, 0x1f, UR4 ;  /* 0x0000001f3f057899 */ /* 0x000fc80008011404 */
[----:B------:R-:W-:-:S04]  /*c700*/  ULEA.HI UR5, UR5, UR4, URZ, 0x7 ;  /* 0x0000000405057291 */ /* 0x000fc8000f8f383f */
[----:B------:R-:W-:-:S03]  /*c710*/  USHF.R.S32.HI UR43, URZ, 0x7, UR5 ;  /* 0x000000073f2b7899 */ /* 0x000fc60008011405 */
[----:B------:R-:W-:Y:S09]  /*c720*/  @P0 BRA `(.L_x_279) ;  /* 0x0000000000440947 */ /* 0x000ff20003800000 */
[----:B------:R-:W0:Y:S02]  /*c730*/  S2R R0, SR_TID.X ;  /* 0x0000000000007919 */ /* 0x000e240000002100 */
[----:B0-----:R-:W-:-:S04]  /*c740*/  LOP3.LUT R0, R0, 0x7f, RZ, 0xc0, !PT ;  /* 0x0000007f00007812 */ /* 0x001fc800078ec0ff */
[----:B------:R-:W-:-:S13]  /*c750*/  ISETP.NE.AND P0, PT, R0, RZ, PT ;  /* 0x000000ff0000720c */ /* 0x000fda0003f05270 */
[----:B------:R-:W-:Y:S05]  /*c760*/  @P0 BRA `(.L_x_280) ;  /* 0x0000004800f40947 */ /* 0x000fea0003800000 */
[----:B------:R-:W0:Y:S01]  /*c770*/  S2R R5, SR_LANEID ;  /* 0x0000000000057919 */ /* 0x000e220000000000 */
[----:B------:R-:W-:Y:S01]  /*c780*/  VOTEU.ANY UR4, UPT, PT ;  /* 0x0000000000047886 */ /* 0x000fe200038e0100 */
[----:B------:R-:W1:Y:S01]  /*c790*/  LDC.64 R2, c[0x0][0xc60] ;  /* 0x00031800ff027b82 */ /* 0x000e620000000a00 */
[----:B------:R-:W0:Y:S02]  /*c7a0*/  FLO.U32 R0, UR4 ;  /* 0x0000000400007d00 */ /* 0x000e2400080e0000 */
[----:B0-----:R-:W-:-:S06]  /*c7b0*/  ISETP.EQ.U32.AND P0, PT, R0, R5, PT ;  /* 0x000000050000720c */ /* 0x001fcc0003f02070 */
[----:B------:R-:W1:Y:S07]  /*c7c0*/  POPC R5, UR4 ;  /* 0x0000000400057d09 */ /* 0x000e6e0008000000 */
[----:B-1----:R-:W2:Y:S01]  /*c7d0*/  @P0 ATOMG.E.ADD.STRONG.GPU PT, R3, desc[UR50][R2.64], R5 ;  /* 0x00000005020309a8 */ /* 0x002ea200081ee1f2 */
[----:B------:R-:W0:Y:S02]  /*c7e0*/  S2R R4, SR_LTMASK ;  /* 0x0000000000047919 */ /* 0x000e240000003900 */
[----:B0-----:R-:W-:-:S04]  /*c7f0*/  LOP3.LUT R4, R4, UR4, RZ, 0xc0, !PT ;  /* 0x0000000404047c12 */ /* 0x001fc8000f8ec0ff */
[----:B------:R-:W0:Y:S01]  /*c800*/  POPC R7, R4 ;  /* 0x0000000400077309 */ /* 0x000e220000000000 */
[----:B--2---:R-:W0:Y:S02]  /*c810*/  SHFL.IDX PT, R0, R3, R0, 0x1f ;  /* 0x00001f0003007589 */ /* 0x004e2400000e0000 */
[----:B0-----:R-:W-:Y:S01]  /*c820*/  IADD3 R16, R0, UR49, R7 ;  /* 0x0000003100107c10 */ /* 0x001fe2000fffe007 */
[----:B------:R-:W-:Y:S06]  /*c830*/  BRA `(.L_x_280) ;  /* 0x0000004800c07947 */ /* 0x000fec0003800000 */
.L_x_279:
[----:B------:R-:W-:Y:S01]  /*c840*/  VIADD R0, R23, 0x28400 ;  /* 0x0002840017007836 */ /* 0x000fe20000000000 */
[----:B------:R-:W-:Y:S04]  /*c850*/  BSSY B6, `(.L_x_281) ;  /* 0x0000013000067945 */ /* 0x000fe80003800000 */
[----:B------:R-:W-:-:S13]  /*c860*/  LOP3.LUT P0, RZ, R0, 0x3ff, RZ, 0xc0, !PT ;  /* 0x000003ff00ff7812 */ /* 0x000fda000780c0ff */
[----:B------:R-:W-:Y:S05]  /*c870*/  @!P0 BRA `(.L_x_282) ;  /* 0x0000000000408947 */ /* 0x000fea0003800000 */
[----:B------:R-:W-:Y:S01]  /*c880*/  MOV R2, 0x0 ;  /* 0x0000000000027802 */ /* 0x000fe20000000f00 */
        /* <DEDUP_REMOVED lines=15> */
.L_x_282:
[----:B------:R-:W-:Y:S05]  /*c980*/  BSYNC B6 ;  /* 0x0000000000067941 */ /* 0x000fea0003800000 */
.L_x_281:
[----:B------:R-:W-:Y:S01]  /*c990*/  VIADD R0, R23, 0x10400 ;  /* 0x0001040017007836 */ /* 0x000fe20000000000 */
[----:B------:R-:W-:Y:S01]  /*c9a0*/  LOP3.LUT R26, R26, 0xfffffffe, RZ, 0xc0, !PT ;  /* 0xfffffffe1a1a7812 */ /* 0x000fe200078ec0ff */
[----:B------:R-:W-:Y:S03]  /*c9b0*/  BSSY B6, `(.L_x_283) ;  /* 0x0000014000067945 */ /* 0x000fe60003800000 */
[----:B------:R-:W-:-:S13]  /*c9c0*/  LOP3.LUT P0, RZ, R0, 0x3ff, RZ, 0xc0, !PT ;  /* 0x000003ff00ff7812 */ /* 0x000fda000780c0ff */
[----:B------:R-:W-:Y:S01]  /*c9d0*/  @P0 LOP3.LUT R26, R26, 0x1, RZ, 0xfc, !PT ;  /* 0x000000011a1a0812 */ /* 0x000fe200078efcff */
[----:B------:R-:W-:Y:S06]  /*c9e0*/  @!P0 BRA `(.L_x_284) ;  /* 0x0000000000408947 */ /* 0x000fec0003800000 */
        /* <DEDUP_REMOVED lines=16> */
.L_x_284:
[----:B------:R-:W-:Y:S05]  /*caf0*/  BSYNC B6 ;  /* 0x0000000000067941 */ /* 0x000fea0003800000 */
.L_x_283:
        /* <DEDUP_REMOVED lines=20> */
.L_x_286:
[----:B------:R-:W-:Y:S05]  /*cc40*/  BSYNC B6 ;  /* 0x0000000000067941 */ /* 0x000fea0003800000 */
.L_x_285:
[----:B------:R-:W-:Y:S01]  /*cc50*/  LOP3.LUT P6, RZ, R26, 0x1, RZ, 0xc0, !PT ;  /* 0x000000011aff7812 */ /* 0x000fe200078cc0ff */
[----:B------:R-:W-:-:S12]  /*cc60*/  BSSY B6, `(.L_x_287) ;  /* 0x0000012000067945 */ /* 0x000fd80003800000 */
        /* <DEDUP_REMOVED lines=17> */
.L_x_288:
[----:B------:R-:W-:Y:S05]  /*cd80*/  BSYNC B6 ;  /* 0x0000000000067941 */ /* 0x000fea0003800000 */
.L_x_287:
[----:B------:R-:W-:Y:S01]  /*cd90*/  ULDC.64 UR4, c[0x0][0x9f8] ;  /* 0x00027e0000047ab9 */ /* 0x000fe20000000a00 */
[----:B------:R-:W0:Y:S01]  /*cda0*/  S2R R20, SR_TID.X ;  /* 0x0000000000147919 */ /* 0x000e220000002100 */
[----:B------:R-:W-:Y:S01]  /*cdb0*/  UISETP.NE.U32.AND UP0, UPT, UR4, URZ, UPT ;  /* 0x0000003f0400728c */ /* 0x000fe2000bf05070 */
[----:B------:R-:W1:Y:S03]  /*cdc0*/  LDC R8, c[0x0][0x430] ;  /* 0x00010c00ff087b82 */ /* 0x000e660000000800 */
[----:B------:R-:W-:-:S06]  /*cdd0*/  UISETP.NE.AND.EX UP0, UPT, UR5, URZ, UPT, UP0 ;  /* 0x0000003f0500728c */ /* 0x000fcc000bf05300 */
[----:B------:R-:W-:-:S05]  /*cde0*/  PLOP3.LUT P0, PT, PT, PT, UP0, 0x80, 0x0 ;  /* 0x000000000000781c */ /* 0x000fca0003f0f008 */
[----:B------:R-:W-:-:S04]  /*cdf0*/  @UP0 UIADD3 UR4, UP1, UR38, UR4, URZ ;  /* 0x0000000426040290 */ /* 0x000fc8000ff3e03f */
[----:B------:R-:W-:Y:S02]  /*ce00*/  @UP0 UIADD3.X UR5, UR39, UR5, URZ, UP1, !UPT ;  /* 0x0000000527050290 */ /* 0x000fe40008ffe43f */
[----:B------:R-:W-:-:S04]  /*ce10*/  IMAD.U32 R2, RZ, RZ, UR4 ;  /* 0x00000004ff027e24 */ /* 0x000fc8000f8e00ff */
[----:B------:R-:W-:-:S05]  /*ce20*/  IMAD.U32 R3, RZ, RZ, UR5 ;  /* 0x00000005ff037e24 */ /* 0x000fca000f8e00ff */
[----:B------:R2:W3:Y:S01]  /*ce30*/  @P0 LDG.E R30, desc[UR50][R2.64] ;  /* 0x00000032021e0981 */ /* 0x0004e2000c1e1900 */
[----:B-1----:R-:W-:Y:S01]  /*ce40*/  ISETP.NE.AND P1, PT, R8, 0x1, PT ;  /* 0x000000010800780c */ /* 0x002fe20003f25270 */
[----:B------:R-:W-:Y:S01]  /*ce50*/  IMAD.U32 R10, RZ, RZ, UR43 ;  /* 0x0000002bff0a7e24 */ /* 0x000fe2000f8e00ff */
[C---:B0-----:R-:W-:Y:S01]  /*ce60*/  LOP3.LUT R21, R20.reuse, 0x7f, RZ, 0xc0, !PT ;  /* 0x0000007f14157812 */ /* 0x041fe200078ec0ff */
[----:B------:R-:W-:Y:S01]  /*ce70*/  IMAD.SHL.U32 R20, R20, 0x10, RZ ;  /* 0x0000001014147824 */ /* 0x000fe200078e00ff */
[----:B------:R-:W-:Y:S02]  /*ce80*/  LOP3.LUT R26, R26, 0xfffffff7, RZ, 0xc0, !PT ;  /* 0xfffffff71a1a7812 */ /* 0x000fe400078ec0ff */
[----:B------:R-:W-:Y:S02]  /*ce90*/  SHF.R.U32.HI R21, RZ, 0x3, R21 ;  /* 0x00000003ff157819 */ /* 0x000fe40000011615 */
[----:B------:R-:W-:Y:S02]  /*cea0*/  LEA R10, R10, 0xffffff80, 0x7 ;  /* 0xffffff800a0a7811 */ /* 0x000fe400078e38ff */
[----:B------:R-:W-:-:S03]  /*ceb0*/  LOP3.LUT R20, R21, 0x70, R20, 0xf8, !PT ;  /* 0x0000007015147812 */ /* 0x000fc600078ef814 */
[----:B------:R-:W0:Y:S01]  /*cec0*/  @P1 LDC R0, c[0x0][0x434] ;  /* 0x00010d00ff001b82 */ /* 0x000e220000000800 */
[----:B------:R-:W-:Y:S02]  /*ced0*/  LOP3.LUT R4, R20, R10, RZ, 0xfc, !PT ;  /* 0x0000000a14047212 */ /* 0x000fe400078efcff */
[----:B------:R-:W-:Y:S02]  /*cee0*/  @P1 LOP3.LUT R26, R26, 0x8, RZ, 0xfc, !PT ;  /* 0x000000081a1a1812 */ /* 0x000fe400078efcff */
[C---:B------:R-:W-:Y:S01]  /*cef0*/  ISETP.GE.AND P0, PT, R4.reuse, UR42, PT ;  /* 0x0000002a04007c0c */ /* 0x040fe2000bf06270 */
[----:B------:R-:W-:Y:S02]  /*cf00*/  VIADD R7, R4, UR36 ;  /* 0x0000002404077c36 */ /* 0x000fe40008000000 */
[----:B------:R-:W1:Y:S02]  /*cf10*/  @P1 LDC R5, c[0x0][0x438] ;  /* 0x00010e00ff051b82 */ /* 0x000e640000000800 */
[----:B------:R-:W-:-:S08]  /*cf20*/  IMAD.MOV.U32 R6, RZ, RZ, R7 ;  /* 0x000000ffff067224 */ /* 0x000fd000078e0007 */
[----:B--2---:R-:W2:Y:S01]  /*cf30*/  @!P0 LDC.64 R2, c[0x0][0x428] ;  /* 0x00010a00ff028b82 */ /* 0x004ea20000000a00 */
[----:B0-----:R-:W-:-:S05]  /*cf40*/  @P1 IMAD.HI.U32 R0, R7, R0, RZ ;  /* 0x0000000007001227 */ /* 0x001fca00078e00ff */
[----:B-1----:R-:W-:Y:S02]  /*cf50*/  @P1 SHF.R.U32.HI R6, RZ, R5, R0 ;  /* 0x00000005ff061219 */ /* 0x002fe40000011600 */
[----:B------:R-:W0:Y:S03]  /*cf60*/  @!P0 LDC.64 R4, c[0x0][0x418] ;  /* 0x00010600ff048b82 */ /* 0x000e260000000a00 */
[----:B------:R-:W-:-:S04]  /*cf70*/  IMAD.MOV R0, RZ, RZ, -R6 ;  /* 0x000000ffff007224 */ /* 0x000fc800078e0a06 */
[----:B------:R-:W-:Y:S01]  /*cf80*/  IMAD R0, R8, R0, R7 ;  /* 0x0000000008007224 */ /* 0x000fe200078e0207 */
[----:B------:R-:W-:Y:S01]  /*cf90*/  @!P0 SHF.R.S32.HI R7, RZ, 0x1f, R6 ;  /* 0x0000001fff078819 */ /* 0x000fe20000011406 */
[----:B------:R-:W1:Y:S01]  /*cfa0*/  LDC R8, c[0x0][0x2f4] ;  /* 0x0000bd00ff087b82 */ /* 0x000e620000000800 */
[----:B------:R-:W-:Y:S02]  /*cfb0*/  LOP3.LUT R20, R28, 0x80, RZ, 0xfc, !PT ;  /* 0x000000801c147812 */ /* 0x000fe400078efcff */
[----:B------:R-:W-:Y:S01]  /*cfc0*/  LOP3.LUT R26, R26, 0xfffffffd, RZ, 0xc0, !PT ;  /* 0xfffffffd1a1a7812 */ /* 0x000fe200078ec0ff */
[----:B------:R-:W-:-:S05]  /*cfd0*/  IMAD.U32 R9, RZ, RZ, UR46 ;  /* 0x0000002eff097e24 */ /* 0x000fca000f8e00ff */
[----:B------:R-:W-:Y:S01]  /*cfe0*/  ISETP.NE.AND P2, PT, R9, 0x3, PT ;  /* 0x000000030900780c */ /* 0x000fe20003f45270 */
[----:B------:R-:W-:Y:S01]  /*cff0*/  UMOV UR4, 0xffffffff ;  /* 0xffffffff00047882 */ /* 0x000fe20000000000 */
[----:B---3--:R-:W-:Y:S01]  /*d000*/  SHF.R.S32.HI R32, RZ, 0x1f, R30 ;  /* 0x0000001fff207819 */ /* 0x008fe2000001141e */
[----:B--2---:R-:W-:-:S04]  /*d010*/  @!P0 IMAD.WIDE.U32 R6, R30, R2, R6 ;  /* 0x000000021e068225 */ /* 0x004fc800078e0006 */
[----:B------:R-:W-:-:S04]  /*d020*/  @!P0 IMAD R2, R32, R2, RZ ;  /* 0x0000000220028224 */ /* 0x000fc800078e02ff */
[----:B------:R-:W-:Y:S01]  /*d030*/  @!P0 IMAD R3, R30, R3, R2 ;  /* 0x000000031e038224 */ /* 0x000fe200078e0202 */
[----:B0-----:R-:W-:Y:S01]  /*d040*/  @!P0 LEA R2, P1, R6, R4, 0x2 ;  /* 0x0000000406028211 */ /* 0x001fe200078210ff */
[----:B------:R-:W-:Y:S02]  /*d050*/  IMAD.MOV.U32 R4, RZ, RZ, RZ ;  /* 0x000000ffff047224 */ /* 0x000fe400078e00ff */
[----:B------:R-:W-:-:S05]  /*d060*/  @!P0 IMAD.IADD R3, R7, 0x1, R3 ;  /* 0x0000000107038824 */ /* 0x000fca00078e0203 */
[----:B------:R-:W-:Y:S02]  /*d070*/  @!P0 LEA.HI.X R3, R6, R5, R3, 0x2, P1 ;  /* 0x0000000506038211 */ /* 0x000fe400008f1403 */
[----:B-1----:R-:W-:-:S03]  /*d080*/  ISETP.GE.AND P1, PT, R28, R8, PT ;  /* 0x000000081c00720c */ /* 0x002fc60003f26270 */
[----:B------:R0:W5:Y:S01]  /*d090*/  @!P0 LDG.E R4, desc[UR50][R2.64] ;  /* 0x0000003202048981 */ /* 0x000162000c1e1900 */
[----:B------:R-:W-:-:S09]  /*d0a0*/  ISETP.GE.AND P0, PT, R20, R8, PT ;  /* 0x000000081400720c */ /* 0x000fd20003f06270 */
[----:B------:R-:W-:-:S04]  /*d0b0*/  @P1 LOP3.LUT R26, R26, 0x2, RZ, 0xfc, !PT ;  /* 0x000000021a1a1812 */ /* 0x000fc800078efcff */
[----:B------:R-:W-:-:S04]  /*d0c0*/  LOP3.LUT R26, R26, 0xfffffffb, RZ, 0xc0, !PT ;  /* 0xfffffffb1a1a7812 */ /* 0x000fc800078ec0ff */
[----:B------:R-:W-:-:S04]  /*d0d0*/  LOP3.LUT R26, R26, 0xfffffffe, RZ, 0xc0, !PT ;  /* 0xfffffffe1a1a7812 */ /* 0x000fc800078ec0ff */
[----:B------:R-:W-:-:S04]  /*d0e0*/  @P0 LOP3.LUT R26, R26, 0x1, RZ, 0xfc, !PT ;  /* 0x000000011a1a0812 */ /* 0x000fc800078efcff */
[----:B------:R-:W-:Y:S01]  /*d0f0*/  @P2 LOP3.LUT R26, R26, 0x4, RZ, 0xfc, !PT ;  /* 0x000000041a1a2812 */ /* 0x000fe200078efcff */
[----:B0-----:R-:W-:Y:S06]  /*d100*/  BRA.DIV UR4, `(.L_x_289) ;  /* 0x00000052046c7947 */ /* 0x001fec000b800000 */
.L_x_369:
[----:B------:R-:W-:Y:S01]  /*d110*/  SHF.R.S32.HI R31, RZ, 0x1f, R18 ;  /* 0x0000001fff1f7819 */ /* 0x000fe20000011412 */
[----:B------:R-:W-:Y:S06]  /*d120*/  @!P2 BRA `(.L_x_290) ;  /* 0x000000000004a947 */ /* 0x000fec0003800000 */
[----:B------:R-:W-:Y:S01]  /*d130*/  BPT.TRAP 0x1 ;  /* 0x000000040000795c */ /* 0x000fe20000300000 */
.L_x_290:
[----:B------:R-:W-:Y:S01]  /*d140*/  IMAD R6, R25, 0x8, R23 ;  /* 0x0000000819067824 */ /* 0x000fe200078e0217 */
[----:B------:R-:W-:Y:S01]  /*d150*/  SHF.L.U32 R2, R29, 0x1f, RZ ;  /* 0x0000001f1d027819 */ /* 0x000fe200000006ff */
[----:B------:R-:W-:Y:S01]  /*d160*/  BSSY B0, `(.L_x_291) ;  /* 0x0000005000007945 */ /* 0x000fe20003800000 */
[----:B------:R-:W-:Y:S02]  /*d170*/  SHF.R.S32.HI R20, RZ, 0x1f, R0 ;  /* 0x0000001fff147819 */ /* 0x000fe40000011400 */
[----:B------:R-:W0:Y:S01]  /*d180*/  SYNCS.PHASECHK.TRANS64.TRYWAIT P0, [R6+URZ+0x38880], R2 ;  /* 0x03888002060075a7 */ /* 0x000e22000800017f */
[----:B------:R1:W-:Y:S02]  /*d190*/  STL [R1+0x8], R2 ;  /* 0x0000080201007387 */ /* 0x0003e40000100800 */
[----:B01----:R-:W-:Y:S05]  /*d1a0*/  @!P0 BRA `(.L_x_292) ;  /* 0x0000005000708947 */ /* 0x003fea0003800000 */
.L_x_370:
[----:B------:R-:W-:Y:S05]  /*d1b0*/  BSYNC B0 ;  /* 0x0000000000007941 */ /* 0x000fea0003800000 */
.L_x_291:
[----:B------:R-:W1:Y:S01]  /*d1c0*/  S2R R7, SR_TID.X ;  /* 0x0000000000077919 */ /* 0x000e620000002100 */
[----:B------:R-:W-:Y:S01]  /*d1d0*/  ULDC.64 UR4, c[0x0][0x328] ;  /* 0x0000ca0000047ab9 */ /* 0x000fe20000000a00 */
[----:B-----5:R-:W-:Y:S01]  /*d1e0*/  SHF.R.S32.HI R21, RZ, 0x1f, R4 ;  /* 0x0000001fff157819 */ /* 0x020fe20000011404 */
[----:B------:R-:W-:Y:S01]  /*d1f0*/  IMAD R5, R20, UR4, RZ ;  /* 0x0000000414057c24 */ /* 0x000fe2000f8e02ff */
[----:B------:R-:W-:Y:S01]  /*d200*/  ULDC.64 UR6, c[0x0][0x318] ;  /* 0x0000c60000067ab9 */ /* 0x000fe20000000a00 */
[----:B0-----:R-:W-:Y:S01]  /*d210*/  IMAD.WIDE.U32 R2, R0, UR4, RZ ;  /* 0x0000000400027c25 */ /* 0x001fe2000f8e00ff */
[----:B------:R-:W-:-:S03]  /*d220*/  LOP3.LUT R26, R26, 0xffffff7f, RZ, 0xc0, !PT ;  /* 0xffffff7f1a1a7812 */ /* 0x000fc600078ec0ff */
[----:B------:R-:W-:Y:S01]  /*d230*/  IMAD R5, R0, UR5, R5 ;  /* 0x0000000500057c24 */ /* 0x000fe2000f8e0205 */
        /* <DEDUP_REMOVED lines=10> */
[----:B------:R-:W-:Y:S01]  /*d2e0*/  UMOV UR4, 0xffffffff ;  /* 0xffffffff00047882 */ /* 0x000fe20000000000 */
[----:B-1----:R-:W-:-:S02]  /*d2f0*/  LOP3.LUT R7, R7, 0x7f, RZ, 0xc0, !PT ;  /* 0x0000007f07077812 */ /* 0x002fc400078ec0ff */
[----:B------:R-:W-:Y:S01]  /*d300*/  IMAD R5, R25, 0x8000, R37 ;  /* 0x0000800019057824 */ /* 0x000fe200078e0225 */
[----:B------:R-:W-:Y:S02]  /*d310*/  IADD3 R8, P0, R2, UR6, RZ ;  /* 0x0000000602087c10 */ /* 0x000fe4000ff1e0ff */
[----:B------:R-:W-:Y:S02]  /*d320*/  SHF.R.U32.HI R7, RZ, 0x3, R7 ;  /* 0x00000003ff077819 */ /* 0x000fe40000011607 */
[----:B------:R-:W-:Y:S02]  /*d330*/  IADD3.X R9, R3, UR7, R9, P0, !PT ;  /* 0x0000000703097c10 */ /* 0x000fe400087fe409 */
[----:B------:R-:W-:-:S04]  /*d340*/  IADD3 R7, -R7, UR42, -R10 ;  /* 0x0000002a07077c10 */ /* 0x000fc8000fffe90a */
[----:B------:R-:W-:-:S13]  /*d350*/  ISETP.GE.AND P0, PT, R7, 0x1, PT ;  /* 0x000000010700780c */ /* 0x000fda0003f06270 */
[----:B------:R-:W-:Y:S01]  /*d360*/  @P0 LOP3.LUT R26, R26, 0x80, RZ, 0xfc, !PT ;  /* 0x000000801a1a0812 */ /* 0x000fe200078efcff */
[----:B------:R-:W-:Y:S06]  /*d370*/  BRA.DIV UR4, `(.L_x_293) ;  /* 0x0000005204147947 */ /* 0x000fec000b800000 */
[----:B------:R-:W0:Y:S01]  /*d380*/  LDC R11, c[0x0][0x2f4] ;  /* 0x0000bd00ff0b7b82 */ /* 0x000e220000000800 */
[----:B------:R-:W1:Y:S01]  /*d390*/  SHFL.IDX PT, R2, R8, RZ, 0x181f ;  /* 0x00181fff08027589 */ /* 0x000e6200000e0000 */
[----:B------:R-:W-:Y:S01]  /*d3a0*/  LOP3.LUT R10, R28, 0x80, RZ, 0xfc, !PT ;  /* 0x000000801c0a7812 */ /* 0x000fe200078efcff */
[----:B------:R-:W-:Y:S01]  /*d3b0*/  IMAD.IADD R5, R23, 0x1, R5 ;  /* 0x0000000117057824 */ /* 0x000fe200078e0205 */
[C---:B------:R-:W-:Y:S01]  /*d3c0*/  ISETP.GE.AND P3, PT, R7.reuse, 0x11, PT ;  /* 0x000000110700780c */ /* 0x040fe20003f66270 */
[----:B------:R-:W2:Y:S01]  /*d3d0*/  SHFL.IDX PT, R3, R9, RZ, 0x181f ;  /* 0x00181fff09037589 */ /* 0x000ea200000e0000 */
[----:B------:R-:W-:Y:S02]  /*d3e0*/  LOP3.LUT R26, R26, 0xffffffdf, RZ, 0xc0, !PT ;  /* 0xffffffdf1a1a7812 */ /* 0x000fe400078ec0ff */
[C---:B------:R-:W-:Y:S02]  /*d3f0*/  ISETP.GE.AND P6, PT, R7.reuse, 0x71, PT ;  /* 0x000000710700780c */ /* 0x040fe40003fc6270 */
[----:B------:R-:W-:-:S02]  /*d400*/  ISETP.GE.AND P5, PT, R7, 0x31, PT ;  /* 0x000000310700780c */ /* 0x000fc40003fa6270 */
[----:B------:R-:W-:-:S05]  /*d410*/  ISETP.GE.AND P4, PT, R7, 0x41, PT ;  /* 0x000000410700780c */ /* 0x000fca0003f86270 */
[----:B------:R-:W-:Y:S02]  /*d420*/  @P3 LOP3.LUT R26, R26, 0x20, RZ, 0xfc, !PT ;  /* 0x000000201a1a3812 */ /* 0x000fe400078efcff */
[C---:B------:R-:W-:Y:S02]  /*d430*/  ISETP.GE.AND P3, PT, R7.reuse, 0x51, PT ;  /* 0x000000510700780c */ /* 0x040fe40003f66270 */
[----:B------:R-:W-:Y:S02]  /*d440*/  LOP3.LUT R26, R26, 0xffffffef, RZ, 0xc0, !PT ;  /* 0xffffffef1a1a7812 */ /* 0x000fe400078ec0ff */
[C---:B0-----:R-:W-:Y:S02]  /*d450*/  ISETP.GE.AND P1, PT, R28.reuse, R11, PT ;  /* 0x0000000b1c00720c */ /* 0x041fe40003f26270 */
[----:B-1----:R-:W-:Y:S02]  /*d460*/  IADD3 R2, P0, R28, R2, RZ ;  /* 0x000000021c027210 */ /* 0x002fe40007f1e0ff */
[----:B------:R-:W-:-:S03]  /*d470*/  ISETP.LT.OR P2, PT, R7, 0x1, P1 ;  /* 0x000000010700780c */ /* 0x000fc60000f41670 */
[----:B--2---:R-:W-:Y:S01]  /*d480*/  IMAD.X R3, RZ, RZ, R3, P0 ;  /* 0x000000ffff037224 */ /* 0x004fe200000e0603 */
[----:B------:R-:W-:-:S09]  /*d490*/  ISETP.GE.AND P0, PT, R10, R11, PT ;  /* 0x0000000b0a00720c */ /* 0x000fd20003f06270 */
[----:B------:R-:W-:Y:S01]  /*d4a0*/  @!PT LDS RZ, [RZ] ;  /* 0x00000000fffff984 */ /* 0x000fe20000000800 */
[----:B------:R-:W-:Y:S01]  /*d4b0*/  LDGSTS.E.BYPASS.LTC128B.128 [R5+0x10400], desc[UR50][R2.64], !P2 ;  /* 0x1040000002057fae */ /* 0x000fe2000d101d72 */
[----:B------:R-:W-:-:S13]  /*d4c0*/  ISETP.LT.OR P2, PT, R7, 0x1, P0 ;  /* 0x000000010700780c */ /* 0x000fda0000741670 */
[----:B------:R0:W-:Y:S04]  /*d4d0*/  LDGSTS.E.BYPASS.LTC128B.128 [R5+0x14400], desc[UR50][R2.64+0x80], !P2 ;  /* 0x1440008002057fae */ /* 0x0001e8000d101d72 */
[----:B0-----:R-:W0:Y:S04]  /*d4e0*/  SHFL.IDX PT, R2, R8, 0x1, 0x181f ;  /* 0x00381f0008027f89 */ /* 0x001e2800000e0000 */
[----:B------:R-:W1:Y:S01]  /*d4f0*/  SHFL.IDX PT, R3, R9, 0x1, 0x181f ;  /* 0x00381f0009037f89 */ /* 0x000e6200000e0000 */
[----:B0-----:R-:W-:-:S05]  /*d500*/  IADD3 R2, P2, R28, R2, RZ ;  /* 0x000000021c027210 */ /* 0x001fca0007f5e0ff */
[----:B-1----:R-:W-:Y:S01]  /*d510*/  IMAD.X R3, RZ, RZ, R3, P2 ;  /* 0x000000ffff037224 */ /* 0x002fe200010e0603 */
[----:B------:R-:W-:-:S13]  /*d520*/  ISETP.LT.OR P2, PT, R7, 0x11, P1 ;  /* 0x000000110700780c */ /* 0x000fda0000f41670 */
        /* <DEDUP_REMOVED lines=36> */
[----:B------:R-:W1:Y:S04]  /*d770*/  SHFL.IDX PT, R3, R9, 0x6, 0x181f ;  /* 0x00d81f0009037f89 */ /* 0x000e6800000e0000 */
[----:B------:R-:W2:Y:S01]  /*d780*/  SHFL.IDX PT, R9, R9, 0x7, 0x181f ;  /* 0x00f81f0009097f89 */ /* 0x000ea200000e0000 */
[----:B0-----:R-:W-:-:S05]  /*d790*/  IADD3 R2, P2, R28, R2, RZ ;  /* 0x000000021c027210 */ /* 0x001fca0007f5e0ff */
[----:B-1----:R-:W-:Y:S01]  /*d7a0*/  IMAD.X R3, RZ, RZ, R3, P2 ;  /* 0x000000ffff037224 */ /* 0x002fe200010e0603 */
[----:B------:R-:W-:-:S13]  /*d7b0*/  ISETP.LT.OR P2, PT, R7, 0x61, P1 ;  /* 0x000000610700780c */ /* 0x000fda0000f41670 */
[----:B------:R-:W-:Y:S01]  /*d7c0*/  LDGSTS.E.BYPASS.LTC128B.128 [R5+0x13400], desc[UR50][R2.64], !P2 ;  /* 0x1340000002057fae */ /* 0x000fe2000d101d72 */
[----:B------:R-:W-:-:S13]  /*d7d0*/  ISETP.LT.OR P2, PT, R7, 0x61, P0 ;  /* 0x000000610700780c */ /* 0x000fda0000741670 */
[----:B------:R0:W-:Y:S01]  /*d7e0*/  LDGSTS.E.BYPASS.LTC128B.128 [R5+0x17400], desc[UR50][R2.64+0x80], !P2 ;  /* 0x1740008002057fae */ /* 0x0001e2000d101d72 */
[----:B------:R-:W-:-:S03]  /*d7f0*/  ISETP.GE.AND P2, PT, R7, 0x21, PT ;  /* 0x000000210700780c */ /* 0x000fc60003f46270 */
[----:B0-----:R0:W1:Y:S10]  /*d800*/  SHFL.IDX PT, R2, R8, 0x7, 0x181f ;  /* 0x00f81f0008027f89 */ /* 0x00107400000e0000 */
[----:B------:R-:W-:-:S02]  /*d810*/  @P2 LOP3.LUT R26, R26, 0x10, RZ, 0xfc, !PT ;  /* 0x000000101a1a2812 */ /* 0x000fc400078efcff */
[----:B------:R-:W-:Y:S02]  /*d820*/  ISETP.GE.AND P2, PT, R7, 0x61, PT ;  /* 0x000000610700780c */ /* 0x000fe40003f46270 */
[----:B------:R-:W-:-:S04]  /*d830*/  LOP3.LUT R26, R26, 0xffffffbf, RZ, 0xc0, !PT ;  /* 0xffffffbf1a1a7812 */ /* 0x000fc800078ec0ff */
[----:B0-2---:R-:W-:-:S07]  /*d840*/  @P6 LOP3.LUT R26, R26, 0x40, RZ, 0xfc, !PT ;  /* 0x000000401a1a6812 */ /* 0x005fce00078efcff */
.L_x_388:
[C---:B------:R-:W-:Y:S02]  /*d850*/  ISETP.LT.OR P1, PT, R7.reuse, 0x71, P1 ;  /* 0x000000710700780c */ /* 0x040fe40000f21670 */
[----:B------:R-:W-:Y:S02]  /*d860*/  ISETP.LT.OR P0, PT, R7, 0x71, P0 ;  /* 0x000000710700780c */ /* 0x000fe40000701670 */
[----:B-1----:R-:W-:-:S05]  /*d870*/  IADD3 R2, P6, R28, R2, RZ ;  /* 0x000000021c027210 */ /* 0x002fca0007fde0ff */
[----:B------:R-:W-:-:S05]  /*d880*/  IMAD.X R3, RZ, RZ, R9, P6 ;  /* 0x000000ffff037224 */ /* 0x000fca00030e0609 */
[----:B------:R-:W-:Y:S01]  /*d890*/  @!PT LDS RZ, [RZ] ;  /* 0x00000000fffff984 */ /* 0x000fe20000000800 */
[----:B------:R-:W-:Y:S01]  /*d8a0*/  @!PT LDS RZ, [RZ] ;  /* 0x00000000fffff984 */ /* 0x000fe20000000800 */
[----:B------:R-:W-:Y:S01]  /*d8b0*/  @!PT LDS RZ, [RZ] ;  /* 0x00000000fffff984 */ /* 0x000fe20000000800 */
[----:B------:R0:W-:Y:S04]  /*d8c0*/  LDGSTS.E.BYPASS.LTC128B.128 [R5+0x13c00], desc[UR50][R2.64], !P1 ;  /* 0x13c0000002057fae */ /* 0x0001e8000c901d72 */
[----:B------:R0:W-:Y:S01]  /*d8d0*/  LDGSTS.E.BYPASS.LTC128B.128 [R5+0x17c00], desc[UR50][R2.64+0x80], !P0 ;  /* 0x17c0008002057fae */ /* 0x0001e2000c101d72 */
[----:B------:R-:W-:Y:S01]  /*d8e0*/  PLOP3.LUT P0, PT, PT, PT, PT, 0x80, 0x0 ;  /* 0x000000000000781c */ /* 0x000fe20003f0f070 */
[----:B------:R-:W-:-:S12]  /*d8f0*/  NOP ;  /* 0x0000000000007918 */ /* 0x000fd80000000000 */
.L_x_294:
        /* <DEDUP_REMOVED lines=11> */
.L_x_295:
[----:B------:R0:W-:Y:S01]  /*d9b0*/  SYNCS.ARRIVE.TRANS64.A1T0 RZ, [R6+URZ+0x38870], RZ ;  /* 0x038870ff06ff79a7 */ /* 0x0001e2000810003f */
[----:B------:R-:W-:Y:S05]  /*d9c0*/  @!P6 BRA `(.L_x_296) ;  /* 0x000000000004e947 */ /* 0x000fea0003800000 */
[----:B------:R-:W-:Y:S01]  /*d9d0*/  BPT.TRAP 0x1 ;  /* 0x000000040000795c */ /* 0x000fe20000300000 */
.L_x_296:
[----:B------:R-:W2:Y:S01]  /*d9e0*/  LDL R2, [R1+0x8] ;  /* 0x0000080001027983 */ /* 0x000ea20000100800 */
[----:B------:R-:W-:Y:S01]  /*d9f0*/  BSSY B0, `(.L_x_297) ;  /* 0x0000003000007945 */ /* 0x000fe20003800000 */
[----:B--2---:R-:W1:Y:S03]  /*da00*/  SYNCS.PHASECHK.TRANS64.TRYWAIT P0, [R6+URZ+0x38840], R2 ;  /* 0x03884002060075a7 */ /* 0x004e66000800017f */
[----:B-1----:R-:W-:Y:S05]  /*da10*/  @!P0 BRA `(.L_x_298) ;  /* 0x0000005400408947 */ /* 0x002fea0003800000 */
.L_x_389:
[----:B------:R-:W-:Y:S05]  /*da20*/  BSYNC B0 ;  /* 0x0000000000007941 */ /* 0x000fea0003800000 */
.L_x_297:
[----:B------:R-:W-:Y:S01]  /*da30*/  ULDC.64 UR4, c[0x0][0x300] ;  /* 0x0000c00000047ab9 */ /* 0x000fe20000000a00 */
[----:B------:R-:W2:Y:S01]  /*da40*/  LDC R8, c[0x0][0x2f4] ;  /* 0x0000bd00ff087b82 */ /* 0x000ea20000000800 */
[----:B------:R-:W-:Y:S01]  /*da50*/  IMAD R7, R20, UR4, RZ ;  /* 0x0000000414077c24 */ /* 0x000fe2000f8e02ff */
[----:B------:R-:W-:Y:S01]  /*da60*/  ULDC.64 UR6, c[0x0][0x2e8] ;  /* 0x0000ba0000067ab9 */ /* 0x000fe20000000a00 */
[----:B-1----:R-:W-:Y:S01]  /*da70*/  IMAD.WIDE.U32 R2, R0, UR4, RZ ;  /* 0x0000000400027c25 */ /* 0x002fe2000f8e00ff */
[----:B------:R-:W-:-:S03]  /*da80*/  LOP3.LUT R9, R28, 0x80, RZ, 0xfc, !PT ;  /* 0x000000801c097812 */ /* 0x000fc600078efcff */
        /* <DEDUP_REMOVED lines=9> */
[C---:B------:R-:W-:Y:S01]  /*db20*/  IMAD.WIDE.U32 R2, R18.reuse, UR4, R2 ;  /* 0x0000000412027c25 */ /* 0x040fe2000f8e0002 */
[----:B------:R-:W-:Y:S01]  /*db30*/  UMOV UR4, 0xffffffff ;  /* 0xffffffff00047882 */ /* 0x000fe20000000000 */
[----:B--2---:R-:W-:Y:S02]  /*db40*/  ISETP.GE.AND P1, PT, R9, R8, PT ;  /* 0x000000080900720c */ /* 0x004fe40003f26270 */
[----:B------:R-:W-:Y:S01]  /*db50*/  IMAD R0, R18, UR5, R7 ;  /* 0x0000000512007c24 */ /* 0x000fe2000f8e0207 */
[----:B------:R-:W-:-:S04]  /*db60*/  IADD3 R4, P0, R2, UR6, RZ ;  /* 0x0000000602047c10 */ /* 0x000fc8000ff1e0ff */
[----:B------:R-:W-:Y:S01]  /*db70*/  IADD3.X R0, R3, UR7, R0, P0, !PT ;  /* 0x0000000703007c10 */ /* 0x000fe200087fe400 */
[----:B------:R-:W-:Y:S08]  /*db80*/  BRA.DIV UR4, `(.L_x_299) ;  /* 0x0000005204fc7947 */ /* 0x000ff0000b800000 */
[----:B------:R-:W1:Y:S01]  /*db90*/  SHFL.IDX PT, R3, R4, RZ, 0x181f ;  /* 0x00181fff04037589 */ /* 0x000e6200000e0000 */
[----:B------:R-:W-:Y:S02]  /*dba0*/  LOP3.LUT R26, R26, 0xfffff7ff, RZ, 0xc0, !PT ;  /* 0xfffff7ff1a1a7812 */ /* 0x000fe400078ec0ff */
[----:B------:R-:W-:Y:S01]  /*dbb0*/  ISETP.GE.AND P6, PT, R28, R8, PT ;  /* 0x000000081c00720c */ /* 0x000fe20003fc6270 */
[----:B------:R-:W2:Y:S01]  /*dbc0*/  SHFL.IDX PT, R2, R0, RZ, 0x181f ;  /* 0x00181fff00027589 */ /* 0x000ea200000e0000 */
[----:B------:R-:W-:-:S03]  /*dbd0*/  @P4 LOP3.LUT R26, R26, 0x800, RZ, 0xfc, !PT ;  /* 0x000008001a1a4812 */ /* 0x000fc600078efcff */
[----:B------:R-:W-:Y:S01]  /*dbe0*/  SHFL.IDX PT, R14, R4, 0x7, 0x181f ;  /* 0x00f81f00040e7f89 */ /* 0x000fe200000e0000 */
[C---:B------:R-:W-:Y:S02]  /*dbf0*/  LOP3.LUT P4, RZ, R26.reuse, 0x80, RZ, 0xc0, !PT ;  /* 0x000000801aff7812 */ /* 0x040fe4000788c0ff */
[----:B------:R-:W-:-:S04]  /*dc00*/  LOP3.LUT R26, R26, 0xfffffbff, RZ, 0xc0, !PT ;  /* 0xfffffbff1a1a7812 */ /* 0x000fc800078ec0ff */
[----:B------:R-:W-:-:S04]  /*dc10*/  @P3 LOP3.LUT R26, R26, 0x400, RZ, 0xfc, !PT ;  /* 0x000004001a1a3812 */ /* 0x000fc800078efcff */
[C---:B------:R-:W-:Y:S02]  /*dc20*/  LOP3.LUT P3, RZ, R26.reuse, 0x20, RZ, 0xc0, !PT ;  /* 0x000000201aff7812 */ /* 0x040fe4000786c0ff */
[----:B------:R-:W-:Y:S02]  /*dc30*/  LOP3.LUT R26, R26, 0xfffffdff, RZ, 0xc0, !PT ;  /* 0xfffffdff1a1a7812 */ /* 0x000fe400078ec0ff */
[----:B-1----:R-:W-:Y:S02]  /*dc40*/  @P4 IADD3 R3, P0, R28, R3, RZ ;  /* 0x000000031c034210 */ /* 0x002fe40007f1e0ff */
[----:B------:R-:W-:-:S03]  /*dc50*/  @P2 LOP3.LUT R26, R26, 0x200, RZ, 0xfc, !PT ;  /* 0x000002001a1a2812 */ /* 0x000fc600078efcff */
[----:B--2---:R-:W-:Y:S01]  /*dc60*/  @P4 IMAD.X R2, RZ, RZ, R2, P0 ;  /* 0x000000ffff024224 */ /* 0x004fe200000e0602 */
[----:B------:R-:W-:-:S04]  /*dc70*/  LOP3.LUT P2, RZ, R26, 0x10, RZ, 0xc0, !PT ;  /* 0x000000101aff7812 */ /* 0x000fc8000784c0ff */
[----:B------:R-:W-:-:S04]  /*dc80*/  @P4 LOP3.LUT R3, R3, R2, RZ, 0x3c, !PT ;  /* 0x0000000203034212 */ /* 0x000fc800078e3cff */
[----:B------:R-:W-:-:S04]  /*dc90*/  @P4 LOP3.LUT R2, R3, R2, RZ, 0x3c, !PT ;  /* 0x0000000203024212 */ /* 0x000fc800078e3cff */
[----:B------:R-:W-:-:S05]  /*dca0*/  @P4 LOP3.LUT R3, R3, R2, RZ, 0x3c, !PT ;  /* 0x0000000203034212 */ /* 0x000fca00078e3cff */
[----:B------:R-:W-:Y:S04]  /*dcb0*/  @P4 LDGSTS.E.BYPASS.LTC128B.128 [R5+0x28400], desc[UR50][R2.64], !P6 ;  /* 0x2840000002054fae */ /* 0x000fe8000f101d72 */
[----:B------:R1:W-:Y:S01]  /*dcc0*/  @P4 LDGSTS.E.BYPASS.LTC128B.128 [R5+0x2c400], desc[UR50][R2.64+0x80], !P1 ;  /* 0x2c40008002054fae */ /* 0x0003e2000c901d72 */
[----:B------:R-:W-:-:S03]  /*dcd0*/  LOP3.LUT P4, RZ, R26, 0x800, RZ, 0xc0, !PT ;  /* 0x000008001aff7812 */ /* 0x000fc6000788c0ff */
[----:B-1----:R-:W1:Y:S04]  /*dce0*/  SHFL.IDX PT, R3, R4, 0x1, 0x181f ;  /* 0x00381f0004037f89 */ /* 0x002e6800000e0000 */
[----:B------:R-:W2:Y:S01]  /*dcf0*/  SHFL.IDX PT, R2, R0, 0x1, 0x181f ;  /* 0x00381f0000027f89 */ /* 0x000ea200000e0000 */
[----:B-1----:R-:W-:-:S05]  /*dd00*/  @P3 IADD3 R3, P0, R28, R3, RZ ;  /* 0x000000031c033210 */ /* 0x002fca0007f1e0ff */
[----:B--2---:R-:W-:-:S05]  /*dd10*/  @P3 IMAD.X R2, RZ, RZ, R2, P0 ;  /* 0x000000ffff023224 */ /* 0x004fca00000e0602 */
        /* <DEDUP_REMOVED lines=24> */
[----:B------:R1:W-:Y:S04]  /*dea0*/  @P5 LDGSTS.E.BYPASS.LTC128B.128 [R5+0x2dc00], desc[UR50][R2.64+0x80], !P1 ;  /* 0x2dc0008002055fae */ /* 0x0003e8000c901d72 */
        /* <DEDUP_REMOVED lines=19> */
[----:B------:R-:W2:Y:S04]  /*dfe0*/  SHFL.IDX PT, R2, R0, 0x6, 0x181f ;  /* 0x00d81f0000027f89 */ /* 0x000ea800000e0000 */
[----:B------:R-:W3:Y:S01]  /*dff0*/  SHFL.IDX PT, R0, R0, 0x7, 0x181f ;  /* 0x00f81f0000007f89 */ /* 0x000ee200000e0000 */
[----:B-1----:R-:W-:-:S05]  /*e000*/  @P2 IADD3 R3, P0, R28, R3, RZ ;  /* 0x000000031c032210 */ /* 0x002fca0007f1e0ff */
[----:B--2---:R-:W-:-:S05]  /*e010*/  @P2 IMAD.X R2, RZ, RZ, R2, P0 ;  /* 0x000000ffff022224 */ /* 0x004fca00000e0602 */
[----:B------:R-:W-:-:S04]  /*e020*/  @P2 LOP3.LUT R3, R3, R2, RZ, 0x3c, !PT ;  /* 0x0000000203032212 */ /* 0x000fc800078e3cff */
[----:B------:R-:W-:-:S04]  /*e030*/  @P2 LOP3.LUT R2, R3, R2, RZ, 0x3c, !PT ;  /* 0x0000000203022212 */ /* 0x000fc800078e3cff */
[----:B------:R-:W-:-:S05]  /*e040*/  @P2 LOP3.LUT R3, R3, R2, RZ, 0x3c, !PT ;  /* 0x0000000203032212 */ /* 0x000fca00078e3cff */
[----:B------:R1:W-:Y:S04]  /*e050*/  @P2 LDGSTS.E.BYPASS.LTC128B.128 [R5+0x2b400], desc[UR50][R2.64], !P6 ;  /* 0x2b40000002052fae */ /* 0x0003e8000f101d72 */
[----:B---3--:R1:W-:Y:S02]  /*e060*/  @P2 LDGSTS.E.BYPASS.LTC128B.128 [R5+0x2f400], desc[UR50][R2.64+0x80], !P1 ;  /* 0x2f40008002052fae */ /* 0x0083e4000c901d72 */
.L_x_407:
[----:B------:R-:W-:Y:S02]  /*e070*/  LOP3.LUT P2, RZ, R26, 0x40, RZ, 0xc0, !PT ;  /* 0x000000401aff7812 */ /* 0x000fe4000784c0ff */
[----:B------:R-:W-:-:S11]  /*e080*/  ISETP.GE.AND P3, PT, R28, R8, PT ;  /* 0x000000081c00720c */ /* 0x000fd60003f66270 */
[----:B-1----:R-:W-:-:S05]  /*e090*/  @P2 IADD3 R2, P0, R28, R14, RZ ;  /* 0x0000000e1c022210 */ /* 0x002fca0007f1e0ff */
        /* <DEDUP_REMOVED lines=8> */
.L_x_300:
        /* <DEDUP_REMOVED lines=11> */
.L_x_301:
[----:B------:R2:W-:Y:S02]  /*e1d0*/  SYNCS.ARRIVE.TRANS64.A1T0 RZ, [R6+URZ+0x38830], RZ ;  /* 0x038830ff06ff79a7 */ /* 0x0005e4000810003f */
[----:B------:R-:W-:Y:S05]  /*e1e0*/  WARPSYNC.ALL ;  /* 0x0000000000007948 */ /* 0x000fea0003800000 */
[----:B------:R-:W-:Y:S01]  /*e1f0*/  R2UR UR5, R19 ;  /* 0x00000000130572ca */ /* 0x000fe200000e0000 */
[----:B------:R-:W-:Y:S01]  /*e200*/  VIADD R0, R23, 0x20400 ;  /* 0x0002040017007836 */ /* 0x000fe20000000000 */
[----:B------:R-:W-:Y:S01]  /*e210*/  R2UR UR38, R19 ;  /* 0x00000000132672ca */ /* 0x000fe200000e0000 */
[----:B------:R-:W-:Y:S01]  /*e220*/  ULDC.64 UR6, c[0x0][0x298] ;  /* 0x0000a60000067ab9 */ /* 0x000fe20000000a00 */
[----:B------:R-:W-:Y:S01]  /*e230*/  UISETP.NE.AND UP0, UPT, UR47, URZ, UPT ;  /* 0x0000003f2f00728c */ /* 0x000fe2000bf05270 */
[----:B------:R-:W-:Y:S01]  /*e240*/  BSSY B6, `(.L_x_302) ;  /* 0x000001b000067945 */ /* 0x000fe20003800000 */
[----:B------:R-:W-:Y:S01]  /*e250*/  BAR.SYNC.DEFER_BLOCKING 0x8, 0x180 ;  /* 0x0206000000007b1d */ /* 0x000fe20000010000 */
[----:B------:R-:W-:Y:S01]  /*e260*/  LOP3.LUT P0, RZ, R0, 0x3ff, RZ, 0xc0, !PT ;  /* 0x000003ff00ff7812 */ /* 0x000fe2000780c0ff */
[----:B------:R-:W-:-:S02]  /*e270*/  USEL UR44, UR44, URZ, !UP0 ;  /* 0x0000003f2c2c7287 */ /* 0x000fc4000c000000 */
[----:B------:R-:W-:-:S03]  /*e280*/  USEL UR45, UR45, URZ, !UP0 ;  /* 0x0000003f2d2d7287 */ /* 0x000fc6000c000000 */
[----:B------:R-:W-:Y:S02]  /*e290*/  USHF.R.S32.HI UR4, URZ, 0x1f, UR5 ;  /* 0x0000001f3f047899 */ /* 0x000fe40008011405 */
[----:B------:R-:W-:Y:S02]  /*e2a0*/  UIMAD.WIDE.U32 UR38, UR38, UR6, URZ ;  /* 0x00000006262672a5 */ /* 0x000fe4000f8e003f */
[----:B------:R-:W-:-:S04]  /*e2b0*/  UIMAD UR4, UR4, UR6, URZ ;  /* 0x00000006040472a4 */ /* 0x000fc8000f8e023f */
[----:B------:R-:W-:-:S04]  /*e2c0*/  UIMAD UR4, UR5, UR7, UR4 ;  /* 0x00000007050472a4 */ /* 0x000fc8000f8e0204 */
[----:B------:R-:W-:Y:S01]  /*e2d0*/  UIADD3 UR47, UR39, UR4, URZ ;  /* 0x00000004272f7290 */ /* 0x000fe2000fffe03f */
[----:B------:R-:W-:Y:S11]  /*e2e0*/  @!P0 BRA `(.L_x_303) ;  /* 0x0000000000408947 */ /* 0x000ff60003800000 */
[----:B-1----:R-:W-:Y:S01]  /*e2f0*/  MOV R2, 0x0 ;  /* 0x0000000000027802 */ /* 0x002fe20000000f00 */
[----:B------:R-:W-:Y:S01]  /*e300*/  ULDC.64 UR6, c[0x4][0x1b0] ;  /* 0x01006c0000067ab9 */ /* 0x000fe20000000a00 */
[----:B------:R-:W-:Y:S01]  /*e310*/  ULDC.64 UR8, c[0x4][0x1b8] ;  /* 0x01006e0000087ab9 */ /* 0x000fe20000000a00 */
[----:B------:R-:W-:Y:S01]  /*e320*/  ULDC.64 UR4, c[0x4][0x120] ;  /* 0x0100480000047ab9 */ /* 0x000fe20000000a00 */
[----:B------:R-:W-:Y:S02]  /*e330*/  IMAD.U32 R4, RZ, RZ, UR6 ;  /* 0x00000006ff047e24 */ /* 0x000fe4000f8e00ff */
[----:B------:R-:W1:Y:S01]  /*e340*/  LDC.64 R2, c[0x4][R2] ;  /* 0x0100000002027b82 */ /* 0x000e620000000a00 */
[----:B------:R-:W-:Y:S02]  /*e350*/  IMAD.U32 R5, RZ, RZ, UR7 ;  /* 0x00000007ff057e24 */ /* 0x000fe4000f8e00ff */
[----:B0-2---:R-:W-:Y:S02]  /*e360*/  IMAD.U32 R6, RZ, RZ, UR8 ;  /* 0x00000008ff067e24 */ /* 0x005fe4000f8e00ff */
[----:B------:R-:W-:-:S02]  /*e370*/  IMAD.U32 R7, RZ, RZ, UR9 ;  /* 0x00000009ff077e24 */ /* 0x000fc4000f8e00ff */
[----:B------:R-:W-:Y:S02]  /*e380*/  IMAD.U32 R10, RZ, RZ, UR4 ;  /* 0x00000004ff0a7e24 */ /* 0x000fe4000f8e00ff */
[----:B------:R-:W-:Y:S02]  /*e390*/  IMAD.U32 R11, RZ, RZ, UR5 ;  /* 0x00000005ff0b7e24 */ /* 0x000fe4000f8e00ff */
[----:B------:R-:W-:Y:S02]  /*e3a0*/  IMAD.MOV.U32 R8, RZ, RZ, 0x70 ;  /* 0x00000070ff087424 */ /* 0x000fe400078e00ff */
[----:B------:R-:W-:Y:S02]  /*e3b0*/  IMAD.MOV.U32 R12, RZ, RZ, 0x1 ;  /* 0x00000001ff0c7424 */ /* 0x000fe400078e00ff */
[----:B------:R-:W-:-:S07]  /*e3c0*/  IMAD.MOV.U32 R13, RZ, RZ, RZ ;  /* 0x000000ffff0d7224 */ /* 0x000fce00078e00ff */
[----:B------:R-:W-:-:S07]  /*e3d0*/  LEPC R20, `(.L_x_303) ;  /* 0x000000001014794e */ /* 0x000fce0000000000 */
[----:B-1----:R-:W-:Y:S05]  /*e3e0*/  CALL.ABS.NOINC R2 ;  /* 0x0000000002007343 */ /* 0x002fea0003c00000 */
.L_x_303:
[----:B------:R-:W-:Y:S05]  /*e3f0*/  BSYNC B6 ;  /* 0x0000000000067941 */ /* 0x000fea0003800000 */
.L_x_302:
[----:B------:R3:W5:Y:S01]  /*e400*/  LDL R9, [R1+0x4] ;  /* 0x0000040001097983 */ /* 0x0007620000100800 */
[----:B-1----:R-:W1:Y:S01]  /*e410*/  LDC R5, c[0x0][0x448] ;  /* 0x00011200ff057b82 */ /* 0x002e620000000800 */
[----:B------:R-:W-:Y:S01]  /*e420*/  R2UR UR6, R31 ;  /* 0x000000001f0672ca */ /* 0x000fe200000e0000 */
[----:B------:R-:W-:Y:S01]  /*e430*/  IMAD.SHL.U32 R4, R17, 0x80, RZ ;  /* 0x0000008011047824 */ /* 0x000fe200078e00ff */
[----:B------:R-:W4:Y:S01]  /*e440*/  S2R R2, SR_TID.X ;  /* 0x0000000000027919 */ /* 0x000f220000002100 */
[C---:B------:R-:W-:Y:S01]  /*e450*/  R2UR UR7, R18.reuse ;  /* 0x00000000120772ca */ /* 0x040fe200000e0000 */
[----:B------:R-:W-:Y:S01]  /*e460*/  ULDC.64 UR8, c[0x0][0x2d8] ;  /* 0x0000b60000087ab9 */ /* 0x000fe20000000a00 */
[----:B-1----:R-:W-:Y:S02]  /*e470*/  ISETP.NE.AND P0, PT, R5, 0x1, PT ;  /* 0x000000010500780c */ /* 0x002fe40003f05270 */
[----:B------:R-:W-:Y:S02]  /*e480*/  R2UR UR10, R18 ;  /* 0x00000000120a72ca */ /* 0x000fe400000e0000 */
[C---:B----4-:R-:W-:Y:S01]  /*e490*/  LOP3.LUT R19, R2.reuse, 0x7f, RZ, 0xc0, !PT ;  /* 0x0000007f02137812 */ /* 0x050fe200078ec0ff */
[----:B------:R-:W-:-:S08]  /*e4a0*/  IMAD.SHL.U32 R2, R2, 0x10, RZ ;  /* 0x0000001002027824 */ /* 0x000fd000078e00ff */
[----:B------:R-:W0:Y:S01]  /*e4b0*/  @P0 LDC R7, c[0x0][0x44c] ;  /* 0x00011300ff070b82 */ /* 0x000e220000000800 */
[----:B------:R-:W-:-:S04]  /*e4c0*/  SHF.R.U32.HI R19, RZ, 0x3, R19 ;  /* 0x00000003ff137819 */ /* 0x000fc80000011613 */
[----:B------:R-:W-:-:S03]  /*e4d0*/  LOP3.LUT R2, R19, 0x70, R2, 0xf8, !PT ;  /* 0x0000007013027812 */ /* 0x000fc600078ef802 */
[----:B------:R-:W1:Y:S01]  /*e4e0*/  @P0 LDC R3, c[0x0][0x450] ;  /* 0x00011400ff030b82 */ /* 0x000e620000000800 */
[----:B------:R-:W-:Y:S01]  /*e4f0*/  UIMAD UR6, UR6, UR8, URZ ;  /* 0x00000008060672a4 */ /* 0x000fe2000f8e023f */
[----:B------:R-:W-:Y:S01]  /*e500*/  LOP3.LUT R0, R2, R4, RZ, 0xfc, !PT ;  /* 0x0000000402007212 */ /* 0x000fe200078efcff */
[----:B------:R-:W-:Y:S01]  /*e510*/  UMOV UR4, UR38 ;  /* 0x0000002600047c82 */ /* 0x000fe20008000000 */
[----:B------:R-:W-:Y:S01]  /*e520*/  UMOV UR5, UR47 ;  /* 0x0000002f00057c82 */ /* 0x000fe20008000000 */
[----:B------:R-:W-:Y:S02]  /*e530*/  UIMAD UR6, UR10, UR9, UR6 ;  /* 0x000000090a0672a4 */ /* 0x000fe4000f8e0206 */
[----:B------:R-:W-:Y:S01]  /*e540*/  UIMAD.WIDE.U32 UR4, UR7, UR8, UR4 ;  /* 0x00000008070472a5 */ /* 0x000fe2000f8e0004 */
[----:B------:R-:W-:Y:S02]  /*e550*/  IMAD.MOV.U32 R2, RZ, RZ, R0 ;  /* 0x000000ffff027224 */ /* 0x000fe400078e0000 */
[----:B------:R-:W-:Y:S01]  /*e560*/  ULDC.64 UR8, c[0x0][0x2e0] ;  /* 0x0000b80000087ab9 */ /* 0x000fe20000000a00 */
[----:B------:R-:W-:Y:S01]  /*e570*/  UIADD3 UR5, UR5, UR6, URZ ;  /* 0x0000000605057290 */ /* 0x000fe2000fffe03f */
[----:B0-2---:R-:W-:Y:S01]  /*e580*/  @P0 IMAD.HI.U32 R6, R0, R7, RZ ;  /* 0x0000000700060227 */ /* 0x005fe200078e00ff */
[----:B------:R-:W-:Y:S01]  /*e590*/  UIMAD UR6, UR45, UR8, URZ ;  /* 0x000000082d0672a4 */ /* 0x000fe2000f8e023f */
[----:B------:R-:W0:Y:S01]  /*e5a0*/  S2R R8, SR_TID.X ;  /* 0x0000000000087919 */ /* 0x000e220000002100 */
[----:B------:R-:W-:-:S02]  /*e5b0*/  UIMAD.WIDE.U32 UR4, UR44, UR8, UR4 ;  /* 0x000000082c0472a5 */ /* 0x000fc4000f8e0004 */
[----:B-1----:R-:W-:Y:S01]  /*e5c0*/  @P0 SHF.R.U32.HI R2, RZ, R3, R6 ;  /* 0x00000003ff020219 */ /* 0x002fe20000011606 */
[----:B------:R-:W-:-:S03]  /*e5d0*/  UIMAD UR6, UR44, UR9, UR6 ;  /* 0x000000092c0672a4 */ /* 0x000fc6000f8e0206 */
[--C-:B------:R-:W-:Y:S01]  /*e5e0*/  SHF.R.S32.HI R3, RZ, 0x1f, R2.reuse ;  /* 0x0000001fff037819 */ /* 0x100fe20000011402 */
[----:B------:R-:W-:Y:S01]  /*e5f0*/  IMAD.MOV R6, RZ, RZ, -R2 ;  /* 0x000000ffff067224 */ /* 0x000fe200078e0a02 */
[----:B------:R-:W-:Y:S01]  /*e600*/  ULDC.64 UR8, c[0x0][0x2d0] ;  /* 0x0000b40000087ab9 */ /* 0x000fe20000000a00 */
[----:B------:R-:W-:Y:S02]  /*e610*/  UIADD3 UR5, UR5, UR6, URZ ;  /* 0x0000000605057290 */ /* 0x000fe4000fffe03f */
[----:B------:R-:W-:Y:S02]  /*e620*/  IMAD R7, R3, UR8, RZ ;  /* 0x0000000803077c24 */ /* 0x000fe4000f8e02ff */
[----:B------:R-:W-:Y:S02]  /*e630*/  IMAD.U32 R3, RZ, RZ, UR8 ;  /* 0x00000008ff037e24 */ /* 0x000fe4000f8e00ff */
[----:B------:R-:W-:Y:S02]  /*e640*/  IMAD R0, R5, R6, R0 ;  /* 0x0000000605007224 */ /* 0x000fe400078e0200 */
[----:B------:R-:W-:-:S02]  /*e650*/  IMAD R7, R2, UR9, R7 ;  /* 0x0000000902077c24 */ /* 0x000fc4000f8e0207 */
[----:B------:R-:W-:Y:S01]  /*e660*/  IMAD.WIDE.U32 R2, R2, R3, UR4 ;  /* 0x0000000402027e25 */ /* 0x000fe2000f8e0003 */
[----:B------:R-:W-:Y:S01]  /*e670*/  SHF.R.S32.HI R6, RZ, 0x1f, R0 ;  /* 0x0000001fff067819 */ /* 0x000fe20000011400 */
[----:B------:R-:W-:Y:S02]  /*e680*/  ULDC.64 UR4, c[0x0][0x2c8] ;  /* 0x0000b20000047ab9 */ /* 0x000fe40000000a00 */
[----:B------:R-:W-:Y:S02]  /*e690*/  IMAD.IADD R3, R3, 0x1, R7 ;  /* 0x0000000103037824 */ /* 0x000fe400078e0207 */
[----:B------:R-:W-:Y:S02]  /*e6a0*/  IMAD R6, R6, UR4, RZ ;  /* 0x0000000406067c24 */ /* 0x000fe4000f8e02ff */
[----:B------:R-:W-:-:S04]  /*e6b0*/  IMAD.WIDE.U32 R2, R0, UR4, R2 ;  /* 0x0000000400027c25 */ /* 0x000fc8000f8e0002 */
[----:B------:R-:W-:Y:S01]  /*e6c0*/  IMAD R7, R0, UR5, R6 ;  /* 0x0000000500077c24 */ /* 0x000fe2000f8e0206 */
[----:B------:R-:W-:Y:S01]  /*e6d0*/  ULDC.64 UR4, c[0x0][0x280] ;  /* 0x0000a00000047ab9 */ /* 0x000fe20000000a00 */
[----:B------:R-:W-:Y:S02]  /*e6e0*/  LOP3.LUT R10, R28, 0x80, RZ, 0xfc, !PT ;  /* 0x000000801c0a7812 */ /* 0x000fe400078efcff */
[----:B------:R-:W-:Y:S01]  /*e6f0*/  IADD3 R0, P0, R2, UR4, RZ ;  /* 0x0000000402007c10 */ /* 0x000fe2000ff1e0ff */
[----:B------:R-:W-:Y:S02]  /*e700*/  ULDC UR4, c[0x0][0x2b8] ;  /* 0x0000ae0000047ab9 */ /* 0x000fe40000000800 */
[----:B------:R-:W-:Y:S02]  /*e710*/  ISETP.GE.AND P1, PT, R10, UR4, PT ;  /* 0x000000040a007c0c */ /* 0x000fe4000bf26270 */
[----:B------:R-:W-:Y:S02]  /*e720*/  IADD3.X R6, R3, UR5, R7, P0, !PT ;  /* 0x0000000503067c10 */ /* 0x000fe400087fe407 */
[----:B------:R-:W-:Y:S01]  /*e730*/  ISETP.GE.AND P0, PT, R28, UR4, PT ;  /* 0x000000041c007c0c */ /* 0x000fe2000bf06270 */
[----:B------:R-:W-:Y:S01]  /*e740*/  UMOV UR4, 0xffffffff ;  /* 0xffffffff00047882 */ /* 0x000fe20000000000 */
[----:B0-----:R-:W-:-:S04]  /*e750*/  LOP3.LUT R19, R8, 0x7f, RZ, 0xc0, !PT ;  /* 0x0000007f08137812 */ /* 0x001fc800078ec0ff */
[----:B------:R-:W-:Y:S01]  /*e760*/  SHF.R.U32.HI R10, RZ, 0x3, R19 ;  /* 0x00000003ff0a7819 */ /* 0x000fe20000011613 */
[----:B---3--:R-:W-:Y:S06]  /*e770*/  BRA.DIV UR4, `(.L_x_304) ;  /* 0x0000005204c07947 */ /* 0x008fec000b800000 */
[----:B------:R-:W0:Y:S01]  /*e780*/  SHFL.IDX PT, R3, R0, RZ, 0x181f ;  /* 0x00181fff00037589 */ /* 0x000e2200000e0000 */
[----:B------:R-:W-:Y:S02]  /*e790*/  IMAD R5, R5, UR41, RZ ;  /* 0x0000002905057c24 */ /* 0x000fe4000f8e02ff */
[----:B------:R-:W-:Y:S01]  /*e7a0*/  IMAD.IADD R4, R10, 0x1, R4 ;  /* 0x000000010a047824 */ /* 0x000fe200078e0204 */
[----:B------:R-:W1:Y:S03]  /*e7b0*/  SHFL.IDX PT, R2, R6, RZ, 0x181f ;  /* 0x00181fff06027589 */ /* 0x000e6600000e0000 */
[C---:B------:R-:W-:Y:S01]  /*e7c0*/  VIADD R8, R4.reuse, 0x10 ;  /* 0x0000001004087836 */ /* 0x040fe20000000000 */
[----:B------:R-:W-:Y:S01]  /*e7d0*/  ISETP.GE.AND P2, PT, R4, R5, PT ;  /* 0x000000050400720c */ /* 0x000fe20003f46270 */
[----:B------:R-:W2:-:S12]  /*e7e0*/  SHFL.IDX PT, R14, R0, 0x1, 0x181f ;  /* 0x00381f00000e7f89 */ /* 0x000e9800000e0000 */
[----:B0-----:R-:W-:-:S05]  /*e7f0*/  @!P2 IADD3 R7, P3, R28, R3, RZ ;  /* 0x000000031c07a210 */ /* 0x001fca0007f7e0ff */
[----:B-1----:R-:W-:Y:S02]  /*e800*/  @!P2 IMAD.X R3, RZ, RZ, R2, P3 ;  /* 0x000000ffff03a224 */ /* 0x002fe400018e0602 */
[----:B------:R-:W-:-:S05]  /*e810*/  @!P2 IMAD.MOV.U32 R2, RZ, RZ, R7 ;  /* 0x000000ffff02a224 */ /* 0x000fca00078e0007 */
[----:B-----5:R-:W-:Y:S04]  /*e820*/  @!P2 LDGSTS.E.BYPASS.LTC128B.128 [R9+0x20400], desc[UR50][R2.64], !P0 ;  /* 0x204000000209afae */ /* 0x020fe8000c101d72 */
[----:B------:R0:W-:Y:S01]  /*e830*/  @!P2 LDGSTS.E.BYPASS.LTC128B.128 [R9+0x24400], desc[UR50][R2.64+0x80], !P1 ;  /* 0x244000800209afae */ /* 0x0001e2000c901d72 */
[----:B------:R-:W-:Y:S01]  /*e840*/  ISETP.GE.AND P2, PT, R8, R5, PT ;  /* 0x000000050800720c */ /* 0x000fe20003f46270 */
[----:B------:R-:W-:Y:S02]  /*e850*/  VIADD R8, R4, 0x20 ;  /* 0x0000002004087836 */ /* 0x000fe40000000000 */
[----:B0-----:R-:W0:Y:S10]  /*e860*/  SHFL.IDX PT, R2, R6, 0x1, 0x181f ;  /* 0x00381f0006027f89 */ /* 0x001e3400000e0000 */
[----:B--2---:R-:W-:-:S05]  /*e870*/  @!P2 IADD3 R14, P3, R28, R14, RZ ;  /* 0x0000000e1c0ea210 */ /* 0x004fca0007f7e0ff */
[----:B0-----:R-:W-:Y:S02]  /*e880*/  @!P2 IMAD.X R7, RZ, RZ, R2, P3 ;  /* 0x000000ffff07a224 */ /* 0x001fe400018e0602 */
[----:B------:R-:W-:Y:S02]  /*e890*/  @!P2 IMAD.MOV.U32 R2, RZ, RZ, R14 ;  /* 0x000000ffff02a224 */ /* 0x000fe400078e000e */
[----:B------:R-:W-:Y:S01]  /*e8a0*/  @!P2 IMAD.MOV.U32 R3, RZ, RZ, R7 ;  /* 0x000000ffff03a224 */ /* 0x000fe200078e0007 */
[----:B------:R-:W0:Y:S04]  /*e8b0*/  SHFL.IDX PT, R14, R0, 0x2, 0x181f ;  /* 0x00581f00000e7f89 */ /* 0x000e2800000e0000 */
[----:B------:R-:W-:Y:S04]  /*e8c0*/  @!P2 LDGSTS.E.BYPASS.LTC128B.128 [R9+0x20c00], desc[UR50][R2.64], !P0 ;  /* 0x20c000000209afae */ /* 0x000fe8000c101d72 */
[----:B------:R1:W-:Y:S01]  /*e8d0*/  @!P2 LDGSTS.E.BYPASS.LTC128B.128 [R9+0x24c00], desc[UR50][R2.64+0x80], !P1 ;  /* 0x24c000800209afae */ /* 0x0003e2000c901d72 */
[----:B------:R-:W-:Y:S01]  /*e8e0*/  ISETP.GE.AND P2, PT, R8, R5, PT ;  /* 0x000000050800720c */ /* 0x000fe20003f46270 */
[----:B------:R-:W-:-:S02]  /*e8f0*/  VIADD R8, R4, 0x30 ;  /* 0x0000003004087836 */ /* 0x000fc40000000000 */
[----:B-1----:R-:W1:Y:S10]  /*e900*/  SHFL.IDX PT, R2, R6, 0x2, 0x181f ;  /* 0x00581f0006027f89 */ /* 0x002e7400000e0000 */
[----:B0-----:R-:W-:-:S05]  /*e910*/  @!P2 IADD3 R14, P3, R28, R14, RZ ;  /* 0x0000000e1c0ea210 */ /* 0x001fca0007f7e0ff */
[----:B-1----:R-:W-:Y:S02]  /*e920*/  @!P2 IMAD.X R7, RZ, RZ, R2, P3 ;  /* 0x000000ffff07a224 */ /* 0x002fe400018e0602 */
        /* <DEDUP_REMOVED lines=35> */
[----:B------:R-:W-:-:S03]  /*eb60*/  ISETP.GE.AND P2, PT, R8, R5, PT ;  /* 0x000000050800720c */ /* 0x000fc60003f46270 */
[----:B-1----:R-:W1:Y:S10]  /*eb70*/  SHFL.IDX PT, R2, R6, 0x6, 0x181f ;  /* 0x00d81f0006027f89 */ /* 0x002e7400000e0000 */
[----:B0-----:R-:W-:Y:S01]  /*eb80*/  @!P2 IADD3 R14, P3, R28, R14, RZ ;  /* 0x0000000e1c0ea210 */ /* 0x001fe20007f7e0ff */
[----:B------:R-:W0:Y:S04]  /*eb90*/  SHFL.IDX PT, R6, R6, 0x7, 0x181f ;  /* 0x00f81f0006067f89 */ /* 0x000e2800000e0000 */
[----:B-1----:R-:W-:-:S02]  /*eba0*/  @!P2 IMAD.X R7, RZ, RZ, R2, P3 ;  /* 0x000000ffff07a224 */ /* 0x002fc400018e0602 */
[----:B------:R-:W-:Y:S02]  /*ebb0*/  @!P2 IMAD.MOV.U32 R2, RZ, RZ, R14 ;  /* 0x000000ffff02a224 */ /* 0x000fe400078e000e */
[----:B------:R-:W-:Y:S01]  /*ebc0*/  @!P2 IMAD.MOV.U32 R3, RZ, RZ, R7 ;  /* 0x000000ffff03a224 */ /* 0x000fe200078e0007 */
[----:B------:R1:W2:Y:S04]  /*ebd0*/  SHFL.IDX PT, R14, R0, 0x7, 0x181f ;  /* 0x00f81f00000e7f89 */ /* 0x0002a800000e0000 */
[----:B------:R1:W-:Y:S04]  /*ebe0*/  @!P2 LDGSTS.E.BYPASS.LTC128B.128 [R9+0x23400], desc[UR50][R2.64], !P0 ;  /* 0x234000000209afae */ /* 0x0003e8000c101d72 */
[----:B0-----:R1:W-:Y:S02]  /*ebf0*/  @!P2 LDGSTS.E.BYPASS.LTC128B.128 [R9+0x27400], desc[UR50][R2.64+0x80], !P1 ;  /* 0x274000800209afae */ /* 0x0013e4000c901d72 */
.L_x_424:
[----:B------:R-:W-:Y:S01]  /*ec00*/  VIADD R4, R4, 0x70 ;  /* 0x0000007004047836 */ /* 0x000fe20000000000 */
[----:B------:R-:W-:Y:S04]  /*ec10*/  BSSY B0, `(.L_x_305) ;  /* 0x000000a000007945 */ /* 0x000fe80003800000 */
[----:B------:R-:W-:-:S13]  /*ec20*/  ISETP.GE.AND P2, PT, R4, R5, PT ;  /* 0x000000050400720c */ /* 0x000fda0003f46270 */
[----:B------:R-:W-:Y:S05]  /*ec30*/  @P2 BRA `(.L_x_306) ;  /* 0x00000000001c2947 */ /* 0x000fea0003800000 */
[----:B-12---:R-:W-:-:S05]  /*ec40*/  IADD3 R2, P2, R28, R14, RZ ;  /* 0x0000000e1c027210 */ /* 0x006fca0007f5e0ff */
[----:B------:R-:W-:-:S05]  /*ec50*/  IMAD.X R3, RZ, RZ, R6, P2 ;  /* 0x000000ffff037224 */ /* 0x000fca00010e0606 */
[----:B------:R-:W-:Y:S01]  /*ec60*/  @!PT LDS RZ, [RZ] ;  /* 0x00000000fffff984 */ /* 0x000fe20000000800 */
[----:B------:R-:W-:Y:S01]  /*ec70*/  @!PT LDS RZ, [RZ] ;  /* 0x00000000fffff984 */ /* 0x000fe20000000800 */
[----:B------:R-:W-:Y:S01]  /*ec80*/  @!PT LDS RZ, [RZ] ;  /* 0x00000000fffff984 */ /* 0x000fe20000000800 */
[----:B------:R0:W-:Y:S04]  /*ec90*/  LDGSTS.E.BYPASS.LTC128B.128 [R9+0x23c00], desc[UR50][R2.64], !P0 ;  /* 0x23c0000002097fae */ /* 0x0001e8000c101d72 */
[----:B------:R0:W-:Y:S02]  /*eca0*/  LDGSTS.E.BYPASS.LTC128B.128 [R9+0x27c00], desc[UR50][R2.64+0x80], !P1 ;  /* 0x27c0008002097fae */ /* 0x0001e4000c901d72 */
.L_x_306:
[----:B------:R-:W-:Y:S05]  /*ecb0*/  BSYNC B0 ;  /* 0x0000000000007941 */ /* 0x000fea0003800000 */
.L_x_305:
[----:B------:R-:W-:Y:S01]  /*ecc0*/  NOP ;  /* 0x0000000000007918 */ /* 0x000fe20000000000 */
[----:B------:R-:W-:-:S13]  /*ecd0*/  PLOP3.LUT P0, PT, PT, PT, PT, 0x80, 0x0 ;  /* 0x000000000000781c */ /* 0x000fda0003f0f070 */
.L_x_307:
[----:B------:R-:W-:Y:S02]  /*ece0*/  PLOP3.LUT P1, PT, P1, P0, PT, 0xa2, 0x0 ;  /* 0x000000000000781c */ /* 0x000fe40000f21472 */
[----:B------:R-:W-:-:S08]  /*ecf0*/  @P0 R2UR P1, UR4, R23 ;  /* 0x00000000170402ca */ /* 0x000fd00000020000 */
[----:B------:R-:W-:-:S05]  /*ed00*/  @P0 PLOP3.LUT P0, PT, P1, PT, PT, 0x80, 0x0 ;  /* 0x000000000000081c */ /* 0x000fca0000f0f070 */
[----:B------:R-:W-:Y:S01]  /*ed10*/  @!P1 SYNCS.ARRIVE.TRANS64.RED.A0T1 RZ, [UR4+0x38800], RZ ;  /* 0x038800ffffff99a7 */ /* 0x000fe20008200404 */
[----:B------:R-:W-:Y:S07]  /*ed20*/  @!P1 ARRIVES.LDGSTSBAR.64.TRANSCNT [UR4+0x38800] ;  /* 0x03880000ff0099b0 */ /* 0x000fee0008000a84 */
[----:B------:R-:W-:Y:S05]  /*ed30*/  @P0 BRA.U.ANY `(.L_x_307) ;  /* 0xfffffffd00e80947 */ /* 0x000fea000393ffff */
[----:B01----:R-:W3:Y:S02]  /*ed40*/  LDL.LU R2, [R1+0xc] ;  /* 0x00000c0001027983 */ /* 0x003ee40000300800 */
[----:B---3--:R-:W-:-:S05]  /*ed50*/  VIADD R2, R2, 0x1 ;  /* 0x0000000102027836 */ /* 0x008fca0000000000 */
[----:B------:R0:W-:Y:S01]  /*ed60*/  STL [R1+0xc], R2 ;  /* 0x00000c0201007387 */ /* 0x0001e20000100800 */
[----:B------:R-:W-:-:S04]  /*ed70*/  LEA.HI R0, R2, R2, RZ, 0x1 ;  /* 0x0000000202007211 */ /* 0x000fc800078f08ff */
[----:B------:R-:W-:-:S05]  /*ed80*/  LOP3.LUT R0, R0, 0xfffffffe, RZ, 0xc0, !PT ;  /* 0xfffffffe00007812 */ /* 0x000fca00078ec0ff */
[----:B------:R-:W-:-:S05]  /*ed90*/  IMAD.IADD R0, R2, 0x1, -R0 ;  /* 0x0000000102007824 */ /* 0x000fca00078e0a00 */
[----:B------:R-:W-:Y:S01]  /*eda0*/  SHF.L.U32 R0, R0, 0x1f, RZ ;  /* 0x0000001f00007819 */ /* 0x000fe200000006ff */
[----:B------:R-:W-:Y:S01]  /*edb0*/  NOP ;  /* 0x0000000000007918 */ /* 0x000fe20000000000 */
[----:B------:R0:W-:Y:S01]  /*edc0*/  SYNCS.ARRIVE.TRANS64.A1T0 RZ, [R23+URZ+0x38800], RZ ;  /* 0x038800ff17ff79a7 */ /* 0x0001e2000810003f */
[----:B------:R-:W-:Y:S01]  /*edd0*/  BSSY B0, `(.L_x_308) ;  /* 0x0000003000007945 */ /* 0x000fe20003800000 */
[----:B------:R-:W1:Y:S03]  /*ede0*/  SYNCS.PHASECHK.TRANS64.TRYWAIT P0, [R23+URZ+0x38820], R0 ;  /* 0x03882000170075a7 */ /* 0x000e66000800017f */
[----:B01----:R-:W-:Y:S05]  /*edf0*/  @!P0 BRA `(.L_x_309) ;  /* 0x0000005400a48947 */ /* 0x003fea0003800000 */
.L_x_425:
[----:B------:R-:W-:Y:S05]  /*ee00*/  BSYNC B0 ;  /* 0x0000000000007941 */ /* 0x000fea0003800000 */
.L_x_308:
[----:B------:R-:W-:-:S06]  /*ee10*/  UISETP.GE.AND UP0, UPT, UR42, 0x81, UPT ;  /* 0x000000812a00788c */ /* 0x000fcc000bf06270 */
[----:B------:R-:W-:-:S13]  /*ee20*/  PLOP3.LUT P0, PT, PT, PT, UP0, 0x80, 0x0 ;  /* 0x000000000000781c */ /* 0x000fda0003f0f008 */
[----:B------:R-:W-:Y:S05]  /*ee30*/  @!P0 BRA `(.L_x_310) ;  /* 0x0000001800508947 */ /* 0x000fea0003800000 */
[----:B------:R-:W-:Y:S01]  /*ee40*/  UIADD3 UR4, UR43, -0x2, URZ ;  /* 0xfffffffe2b047890 */ /* 0x000fe2000fffe03f */
[----:B------:R-:W-:Y:S02]  /*ee50*/  IMAD.MOV.U32 R10, RZ, RZ, R29 ;  /* 0x000000ffff0a7224 */ /* 0x000fe400078e001d */
[----:B------:R-:W-:-:S03]  /*ee60*/  IMAD.MOV.U32 R9, RZ, RZ, R25 ;  /* 0x000000ffff097224 */ /* 0x000fc600078e0019 */
[----:B------:R-:W-:-:S07]  /*ee70*/  IMAD.U32 R21, RZ, RZ, UR4 ;  /* 0x00000004ff157e24 */ /* 0x000fce000f8e00ff */
.L_x_330:
[----:B-1----:R-:W1:Y:S01]  /*ee80*/  LDC R2, c[0x0][0x430] ;  /* 0x00010c00ff027b82 */ /* 0x002e620000000800 */
[----:B0-----:R-:W0:Y:S01]  /*ee90*/  S2R R0, SR_TID.X ;  /* 0x0000000000007919 */ /* 0x001e220000002100 */
[----:B------:R-:W-:Y:S05]  /*eea0*/  YIELD ;  /* 0x0000000000007946 */ /* 0x000fea0003800000 */
[----:B------:R-:W-:Y:S01]  /*eeb0*/  ULDC.64 UR4, c[0x0][0x428] ;  /* 0x00010a0000047ab9 */ /* 0x000fe20000000a00 */
[----:B-1----:R-:W-:Y:S02]  /*eec0*/  ISETP.NE.AND P0, PT, R2, 0x1, PT ;  /* 0x000000010200780c */ /* 0x002fe40003f05270 */
[----:B0-----:R-:W-:-:S11]  /*eed0*/  LOP3.LUT R0, R0, 0x7f, RZ, 0xc0, !PT ;  /* 0x0000007f00007812 */ /* 0x001fd600078ec0ff */
[----:B------:R-:W0:Y:S01]  /*eee0*/  @P0 LDC R5, c[0x0][0x434] ;  /* 0x00010d00ff050b82 */ /* 0x000e220000000800 */
[----:B------:R-:W-:-:S05]  /*eef0*/  SHF.R.U32.HI R0, RZ, 0x3, R0 ;  /* 0x00000003ff007819 */ /* 0x000fca0000011600 */
[----:B------:R-:W-:Y:S02]  /*ef00*/  IMAD R3, R21, 0x80, R0 ;  /* 0x0000008015037824 */ /* 0x000fe400078e0200 */
[----:B------:R-:W1:Y:S03]  /*ef10*/  @P0 LDC R7, c[0x0][0x438] ;  /* 0x00010e00ff070b82 */ /* 0x000e660000000800 */
[----:B------:R-:W-:-:S05]  /*ef20*/  IADD3 R6, R28, UR36, R3 ;  /* 0x000000241c067c10 */ /* 0x000fca000fffe003 */
[----:B------:R-:W-:Y:S02]  /*ef30*/  IMAD.MOV.U32 R0, RZ, RZ, R6 ;  /* 0x000000ffff007224 */ /* 0x000fe400078e0006 */
[----:B0-----:R-:W-:-:S04]  /*ef40*/  @P0 IMAD.HI.U32 R2, R6, R5, RZ ;  /* 0x0000000506020227 */ /* 0x001fc800078e00ff */
[----:B------:R-:W-:Y:S01]  /*ef50*/  IMAD R5, R32, UR4, RZ ;  /* 0x0000000420057c24 */ /* 0x000fe2000f8e02ff */
[----:B-1----:R-:W-:-:S03]  /*ef60*/  @P0 SHF.R.U32.HI R0, RZ, R7, R2 ;  /* 0x00000007ff000219 */ /* 0x002fc60000011602 */
[----:B------:R-:W-:Y:S01]  /*ef70*/  IMAD R4, R30, UR5, R5 ;  /* 0x000000051e047c24 */ /* 0x000fe2000f8e0205 */
[--C-:B------:R-:W-:Y:S01]  /*ef80*/  SHF.R.S32.HI R3, RZ, 0x1f, R0.reuse ;  /* 0x0000001fff037819 */ /* 0x100fe20000011400 */
[----:B------:R-:W-:-:S04]  /*ef90*/  IMAD.MOV.U32 R2, RZ, RZ, R0 ;  /* 0x000000ffff027224 */ /* 0x000fc800078e0000 */
[----:B------:R-:W-:Y:S01]  /*efa0*/  IMAD.WIDE.U32 R2, R30, UR4, R2 ;  /* 0x000000041e027c25 */ /* 0x000fe2000f8e0002 */
[----:B------:R-:W-:-:S03]  /*efb0*/  ULDC.64 UR4, c[0x0][0x418] ;  /* 0x0001060000047ab9 */ /* 0x000fc60000000a00 */
[----:B------:R-:W-:Y:S01]  /*efc0*/  IMAD.IADD R3, R4, 0x1, R3 ;  /* 0x0000000104037824 */ /* 0x000fe200078e0203 */
[C---:B------:R-:W-:Y:S01]  /*efd0*/  LEA R4, P0, R2.reuse, UR4, 0x2 ;  /* 0x0000000402047c11 */ /* 0x040fe2000f8010ff */
[----:B------:R-:W-:Y:S01]  /*efe0*/  IMAD.U32 R8, RZ, RZ, UR46 ;  /* 0x0000002eff087e24 */ /* 0x000fe2000f8e00ff */
[----:B------:R-:W-:Y:S02]  /*eff0*/  ULDC UR4, c[0x0][0x430] ;  /* 0x00010c0000047ab9 */ /* 0x000fe40000000800 */
[----:B------:R-:W-:-:S06]  /*f000*/  LEA.HI.X R5, R2, UR5, R3, 0x2, P0 ;  /* 0x0000000502057c11 */ /* 0x000fcc00080f1403 */
[----:B------:R-:W3:Y:S01]  /*f010*/  LDG.E R5, desc[UR50][R4.64] ;  /* 0x0000003204057981 */ /* 0x000ee2000c1e1900 */
[----:B------:R-:W-:Y:S01]  /*f020*/  ISETP.NE.AND P2, PT, R8, 0x3, PT ;  /* 0x000000030800780c */ /* 0x000fe20003f45270 */
[----:B------:R-:W-:Y:S01]  /*f030*/  VIADD R25, R9, 0x1 ;  /* 0x0000000109197836 */ /* 0x000fe20000000000 */
[C---:B------:R-:W-:Y:S01]  /*f040*/  ISETP.GT.AND P1, PT, R21.reuse, RZ, PT ;  /* 0x000000ff1500720c */ /* 0x040fe20003f24270 */
[----:B------:R-:W-:Y:S02]  /*f050*/  IMAD.MOV R3, RZ, RZ, -R0 ;  /* 0x000000ffff037224 */ /* 0x000fe400078e0a00 */
[----:B------:R-:W-:Y:S01]  /*f060*/  VIADD R21, R21, 0xffffffff ;  /* 0xffffffff15157836 */ /* 0x000fe20000000000 */
[----:B------:R-:W-:Y:S01]  /*f070*/  ISETP.NE.AND P0, PT, R25, 0x2, PT ;  /* 0x000000021900780c */ /* 0x000fe20003f05270 */
[----:B------:R-:W-:-:S03]  /*f080*/  IMAD R6, R3, UR4, R6 ;  /* 0x0000000403067c24 */ /* 0x000fc6000f8e0206 */
[----:B------:R-:W-:Y:S02]  /*f090*/  SEL R29, RZ, 0x1, P0 ;  /* 0x00000001ff1d7807 */ /* 0x000fe40000000000 */
[----:B------:R-:W-:Y:S02]  /*f0a0*/  SEL R25, R25, RZ, P0 ;  /* 0x000000ff19197207 */ /* 0x000fe40000000000 */
[----:B------:R-:W-:Y:S02]  /*f0b0*/  LOP3.LUT R29, R10, R29, RZ, 0x3c, !PT ;  /* 0x0000001d0a1d7212 */ /* 0x000fe400078e3cff */
[----:B---3--:R-:W-:Y:S01]  /*f0c0*/  SHF.R.S32.HI R19, RZ, 0x1f, R5 ;  /* 0x0000001fff137819 */ /* 0x008fe20000011405 */
[----:B------:R-:W-:Y:S06]  /*f0d0*/  @!P2 BRA `(.L_x_311) ;  /* 0x000000000004a947 */ /* 0x000fec0003800000 */
[----:B------:R-:W-:Y:S01]  /*f0e0*/  BPT.TRAP 0x1 ;  /* 0x000000040000795c */ /* 0x000fe20000300000 */
.L_x_311:
[----:B------:R-:W-:Y:S01]  /*f0f0*/  IMAD R0, R25, 0x8, R23 ;  /* 0x0000000819007824 */ /* 0x000fe200078e0217 */
[----:B------:R-:W-:Y:S01]  /*f100*/  SHF.L.U32 R20, R29, 0x1f, RZ ;  /* 0x0000001f1d147819 */ /* 0x000fe200000006ff */
[----:B------:R-:W-:Y:S01]  /*f110*/  BSSY B0, `(.L_x_312) ;  /* 0x0000004000007945 */ /* 0x000fe20003800000 */
[----:B------:R-:W-:Y:S02]  /*f120*/  SHF.R.S32.HI R17, RZ, 0x1f, R6 ;  /* 0x0000001fff117819 */ /* 0x000fe40000011406 */
[----:B------:R-:W0:Y:S02]  /*f130*/  SYNCS.PHASECHK.TRANS64.TRYWAIT P0, [R0+URZ+0x38880], R20 ;  /* 0x03888014000075a7 */ /* 0x000e24000800017f */
[----:B0-----:R-:W-:Y:S05]  /*f140*/  @!P0 BRA `(.L_x_313) ;  /* 0x0000005000e48947 */ /* 0x001fea0003800000 */
.L_x_426:
[----:B------:R-:W-:Y:S05]  /*f150*/  BSYNC B0 ;  /* 0x0000000000007941 */ /* 0x000fea0003800000 */
.L_x_312:
[----:B------:R-:W-:Y:S01]  /*f160*/  ULDC.64 UR4, c[0x0][0x328] ;  /* 0x0000ca0000047ab9 */ /* 0x000fe20000000a00 */
[----:B------:R-:W1:Y:S01]  /*f170*/  LDC R11, c[0x0][0x2f4] ;  /* 0x0000bd00ff0b7b82 */ /* 0x000e620000000800 */
[----:B------:R-:W-:Y:S01]  /*f180*/  IMAD R4, R17, UR4, RZ ;  /* 0x0000000411047c24 */ /* 0x000fe2000f8e02ff */
[----:B------:R-:W-:Y:S01]  /*f190*/  ULDC.64 UR6, c[0x0][0x318] ;  /* 0x0000c60000067ab9 */ /* 0x000fe20000000a00 */
[----:B------:R-:W-:Y:S01]  /*f1a0*/  IMAD.WIDE.U32 R2, R6, UR4, RZ ;  /* 0x0000000406027c25 */ /* 0x000fe2000f8e00ff */
        /* <DEDUP_REMOVED lines=9> */
[----:B------:R-:W-:Y:S01]  /*f240*/  IMAD.IADD R3, R3, 0x1, R4 ;  /* 0x0000000103037824 */ /* 0x000fe200078e0204 */
[-C--:B-1----:R-:W-:Y:S01]  /*f250*/  ISETP.GE.AND P2, PT, R12, R11.reuse, PT ;  /* 0x0000000b0c00720c */ /* 0x082fe20003f46270 */
[----:B------:R-:W-:Y:S01]  /*f260*/  IMAD R7, R18, UR5, R7 ;  /* 0x0000000512077c24 */ /* 0x000fe2000f8e0207 */
[----:B------:R-:W-:Y:S01]  /*f270*/  ISETP.GE.AND P3, PT, R28, R11, PT ;  /* 0x0000000b1c00720c */ /* 0x000fe20003f66270 */
[----:B------:R-:W-:Y:S01]  /*f280*/  IMAD.WIDE.U32 R2, R18, UR4, R2 ;  /* 0x0000000412027c25 */ /* 0x000fe2000f8e0002 */
[----:B------:R-:W-:-:S03]  /*f290*/  UMOV UR4, 0xffffffff ;  /* 0xffffffff00047882 */ /* 0x000fc60000000000 */
[----:B------:R-:W-:Y:S01]  /*f2a0*/  IMAD R4, R25, 0x8000, R37 ;  /* 0x0000800019047824 */ /* 0x000fe200078e0225 */
[----:B------:R-:W-:-:S04]  /*f2b0*/  IADD3 R8, P0, R2, UR6, RZ ;  /* 0x0000000602087c10 */ /* 0x000fc8000ff1e0ff */
[----:B------:R-:W-:Y:S01]  /*f2c0*/  IADD3.X R7, R7, UR7, R3, P0, !PT ;  /* 0x0000000707077c10 */ /* 0x000fe200087fe403 */
[----:B------:R-:W-:Y:S08]  /*f2d0*/  BRA.DIV UR4, `(.L_x_314) ;  /* 0x0000005204947947 */ /* 0x000ff0000b800000 */
[----:B------:R-:W1:Y:S01]  /*f2e0*/  SHFL.IDX PT, R2, R8, RZ, 0x181f ;  /* 0x00181fff08027589 */ /* 0x000e6200000e0000 */
[----:B------:R-:W-:-:S03]  /*f2f0*/  IMAD.IADD R4, R23, 0x1, R4 ;  /* 0x0000000117047824 */ /* 0x000fc600078e0204 */
[----:B------:R-:W3:Y:S01]  /*f300*/  SHFL.IDX PT, R3, R7, RZ, 0x181f ;  /* 0x00181fff07037589 */ /* 0x000ee200000e0000 */
[----:B-1----:R-:W-:-:S05]  /*f310*/  IADD3 R2, P0, R28, R2, RZ ;  /* 0x000000021c027210 */ /* 0x002fca0007f1e0ff */
[----:B---3--:R-:W-:-:S05]  /*f320*/  IMAD.X R3, RZ, RZ, R3, P0 ;  /* 0x000000ffff037224 */ /* 0x008fca00000e0603 */
[----:B------:R-:W-:Y:S01]  /*f330*/  @!PT LDS RZ, [RZ] ;  /* 0x00000000fffff984 */ /* 0x000fe20000000800 */
[----:B------:R-:W-:Y:S04]  /*f340*/  LDGSTS.E.BYPASS.LTC128B.128 [R4+0x10400], desc[UR50][R2.64], !P3 ;  /* 0x1040000002047fae */ /* 0x000fe8000d901d72 */
[----:B------:R1:W-:Y:S04]  /*f350*/  LDGSTS.E.BYPASS.LTC128B.128 [R4+0x14400], desc[UR50][R2.64+0x80], !P2 ;  /* 0x1440008002047fae */ /* 0x0003e8000d101d72 */
[----:B-1----:R-:W1:Y:S04]  /*f360*/  SHFL.IDX PT, R2, R8, 0x1, 0x181f ;  /* 0x00381f0008027f89 */ /* 0x002e6800000e0000 */
[----:B------:R-:W3:Y:S01]  /*f370*/  SHFL.IDX PT, R3, R7, 0x1, 0x181f ;  /* 0x00381f0007037f89 */ /* 0x000ee200000e0000 */
[----:B-1----:R-:W-:-:S05]  /*f380*/  IADD3 R2, P0, R28, R2, RZ ;  /* 0x000000021c027210 */ /* 0x002fca0007f1e0ff */
[----:B---3--:R-:W-:-:S05]  /*f390*/  IMAD.X R3, RZ, RZ, R3, P0 ;  /* 0x000000ffff037224 */ /* 0x008fca00000e0603 */
        /* <DEDUP_REMOVED lines=27> */
[----:B------:R-:W3:Y:S04]  /*f550*/  SHFL.IDX PT, R3, R7, 0x6, 0x181f ;  /* 0x00d81f0007037f89 */ /* 0x000ee800000e0000 */
[----:B------:R-:W4:Y:S01]  /*f560*/  SHFL.IDX PT, R7, R7, 0x7, 0x181f ;  /* 0x00f81f0007077f89 */ /* 0x000f2200000e0000 */
[----:B-1----:R-:W-:-:S05]  /*f570*/  IADD3 R2, P0, R28, R2, RZ ;  /* 0x000000021c027210 */ /* 0x002fca0007f1e0ff */
[----:B---3--:R-:W-:-:S05]  /*f580*/  IMAD.X R3, RZ, RZ, R3, P0 ;  /* 0x000000ffff037224 */ /* 0x008fca00000e0603 */
[----:B------:R-:W-:Y:S04]  /*f590*/  LDGSTS.E.BYPASS.LTC128B.128 [R4+0x13400], desc[UR50][R2.64], !P3 ;  /* 0x1340000002047fae */ /* 0x000fe8000d901d72 */
[----:B------:R1:W-:Y:S04]  /*f5a0*/  LDGSTS.E.BYPASS.LTC128B.128 [R4+0x17400], desc[UR50][R2.64+0x80], !P2 ;  /* 0x1740008002047fae */ /* 0x0003e8000d101d72 */
[----:B-1--4-:R1:W3:Y:S02]  /*f5b0*/  SHFL.IDX PT, R2, R8, 0x7, 0x181f ;  /* 0x00f81f0008027f89 */ /* 0x0122e400000e0000 */
.L_x_444:
[----:B---3--:R-:W-:-:S05]  /*f5c0*/  IADD3 R2, P0, R28, R2, RZ ;  /* 0x000000021c027210 */ /* 0x008fca0007f1e0ff */
        /* <DEDUP_REMOVED lines=8> */
.L_x_315:
[----:B------:R-:W-:Y:S02]  /*f650*/  PLOP3.LUT P2, PT, P2, P0, PT, 0xa2, 0x0 ;  /* 0x000000000000781c */ /* 0x000fe40001741472 */
[----:B------:R-:W-:-:S08]  /*f660*/  @P0 R2UR P2, UR4, R0 ;  /* 0x00000000000402ca */ /* 0x000fd00000040000 */
[----:B------:R-:W-:-:S05]  /*f670*/  @P0 PLOP3.LUT P0, PT, P2, PT, PT, 0x80, 0x0 ;  /* 0x000000000000081c */ /* 0x000fca000170f070 */
[----:B------:R-:W-:Y:S01]  /*f680*/  @!P2 SYNCS.ARRIVE.TRANS64.RED.A0T1 RZ, [UR4+0x38870], RZ ;  /* 0x038870ffffffa9a7 */ /* 0x000fe20008200404 */
[----:B------:R-:W-:Y:S07]  /*f690*/  @!P2 ARRIVES.LDGSTSBAR.64.TRANSCNT [UR4+0x38870] ;  /* 0x03887000ff00a9b0 */ /* 0x000fee0008000a84 */
[----:B------:R-:W-:Y:S05]  /*f6a0*/  @P0 BRA.U.ANY `(.L_x_315) ;  /* 0xfffffffd00e80947 */ /* 0x000fea000393ffff */
[----:B------:R-:W-:Y:S01]  /*f6b0*/  NOP ;  /* 0x0000000000007918 */ /* 0x000fe20000000000 */
[----:B---3--:R-:W-:-:S05]  /*f6c0*/  IMAD.U32 R2, RZ, RZ, UR46 ;  /* 0x0000002eff027e24 */ /* 0x008fca000f8e00ff */
[----:B------:R-:W-:-:S13]  /*f6d0*/  ISETP.NE.AND P3, PT, R2, 0x3, PT ;  /* 0x000000030200780c */ /* 0x000fda0003f65270 */
[----:B------:R-:W-:Y:S05]  /*f6e0*/  @!P3 BRA `(.L_x_316) ;  /* 0x000000000004b947 */ /* 0x000fea0003800000 */
[----:B------:R-:W-:Y:S01]  /*f6f0*/  BPT.TRAP 0x1 ;  /* 0x000000040000795c */ /* 0x000fe20000300000 */
.L_x_316:
[----:B------:R3:W-:Y:S01]  /*f700*/  SYNCS.ARRIVE.TRANS64.A1T0 RZ, [R0+URZ+0x38870], RZ ;  /* 0x038870ff00ff79a7 */ /* 0x0007e2000810003f */
[----:B------:R-:W-:Y:S05]  /*f710*/  @!P3 BRA `(.L_x_317) ;  /* 0x000000000004b947 */ /* 0x000fea0003800000 */
[----:B------:R-:W-:Y:S01]  /*f720*/  BPT.TRAP 0x1 ;  /* 0x000000040000795c */ /* 0x000fe20000300000 */
.L_x_317:
[----:B------:R-:W4:Y:S01]  /*f730*/  SYNCS.PHASECHK.TRANS64.TRYWAIT P0, [R0+URZ+0x38840], R20 ;  /* 0x03884014000075a7 */ /* 0x000f22000800017f */
[----:B------:R-:W-:Y:S04]  /*f740*/  BSSY B0, `(.L_x_318) ;  /* 0x0000002000007945 */ /* 0x000fe80003800000 */
[----:B----4-:R-:W-:Y:S05]  /*f750*/  @!P0 BRA `(.L_x_319) ;  /* 0x0000005400bc8947 */ /* 0x010fea0003800000 */
.L_x_445:
[----:B------:R-:W-:Y:S05]  /*f760*/  BSYNC B0 ;  /* 0x0000000000007941 */ /* 0x000fea0003800000 */
.L_x_318:
[----:B------:R-:W-:Y:S01]  /*f770*/  ULDC.64 UR4, c[0x0][0x300] ;  /* 0x0000c00000047ab9 */ /* 0x000fe20000000a00 */
[----:B-1----:R-:W1:Y:S01]  /*f780*/  LDC R8, c[0x0][0x2f4] ;  /* 0x0000bd00ff087b82 */ /* 0x002e620000000800 */
[----:B------:R-:W-:Y:S01]  /*f790*/  IMAD R7, R17, UR4, RZ ;  /* 0x0000000411077c24 */ /* 0x000fe2000f8e02ff */
[----:B------:R-:W-:Y:S01]  /*f7a0*/  ULDC.64 UR6, c[0x0][0x2e8] ;  /* 0x0000ba0000067ab9 */ /* 0x000fe20000000a00 */
[----:B------:R-:W-:Y:S01]  /*f7b0*/  IMAD.WIDE.U32 R2, R6, UR4, RZ ;  /* 0x0000000406027c25 */ /* 0x000fe2000f8e00ff */
        /* <DEDUP_REMOVED lines=12> */
[-C--:B-1----:R-:W-:Y:S02]  /*f880*/  ISETP.GE.AND P2, PT, R11, R8.reuse, PT ;  /* 0x000000080b00720c */ /* 0x082fe40003f46270 */
[----:B------:R-:W-:Y:S01]  /*f890*/  IMAD R5, R18, UR5, R5 ;  /* 0x0000000512057c24 */ /* 0x000fe2000f8e0205 */
[----:B------:R-:W-:Y:S02]  /*f8a0*/  IADD3 R6, P0, R2, UR6, RZ ;  /* 0x0000000602067c10 */ /* 0x000fe4000ff1e0ff */
[----:B------:R-:W-:-:S02]  /*f8b0*/  ISETP.GE.AND P3, PT, R28, R8, PT ;  /* 0x000000081c00720c */ /* 0x000fc40003f66270 */
[----:B------:R-:W-:Y:S01]  /*f8c0*/  IADD3.X R5, R5, UR7, R3, P0, !PT ;  /* 0x0000000705057c10 */ /* 0x000fe200087fe403 */
[----:B------:R-:W-:Y:S10]  /*f8d0*/  BRA.DIV UR4, `(.L_x_320) ;  /* 0x0000005604707947 */ /* 0x000ff4000b800000 */
[----:B------:R-:W1:Y:S04]  /*f8e0*/  SHFL.IDX PT, R2, R6, RZ, 0x181f ;  /* 0x00181fff06027589 */ /* 0x000e6800000e0000 */
[----:B------:R-:W5:Y:S01]  /*f8f0*/  SHFL.IDX PT, R3, R5, RZ, 0x181f ;  /* 0x00181fff05037589 */ /* 0x000f6200000e0000 */
[----:B-1----:R-:W-:-:S05]  /*f900*/  IADD3 R2, P0, R28, R2, RZ ;  /* 0x000000021c027210 */ /* 0x002fca0007f1e0ff */
[----:B-----5:R-:W-:-:S05]  /*f910*/  IMAD.X R3, RZ, RZ, R3, P0 ;  /* 0x000000ffff037224 */ /* 0x020fca00000e0603 */
[----:B------:R-:W-:Y:S01]  /*f920*/  @!PT LDS RZ, [RZ] ;  /* 0x00000000fffff984 */ /* 0x000fe20000000800 */
[----:B------:R-:W-:Y:S04]  /*f930*/  LDGSTS.E.BYPASS.LTC128B.128 [R4+0x28400], desc[UR50][R2.64], !P3 ;  /* 0x2840000002047fae */ /* 0x000fe8000d901d72 */
[----:B------:R1:W-:Y:S04]  /*f940*/  LDGSTS.E.BYPASS.LTC128B.128 [R4+0x2c400], desc[UR50][R2.64+0x80], !P2 ;  /* 0x2c40008002047fae */ /* 0x0003e8000d101d72 */
[----:B-1----:R-:W1:Y:S04]  /*f950*/  SHFL.IDX PT, R2, R6, 0x1, 0x181f ;  /* 0x00381f0006027f89 */ /* 0x002e6800000e0000 */
[----:B------:R-:W5:Y:S01]  /*f960*/  SHFL.IDX PT, R3, R5, 0x1, 0x181f ;  /* 0x00381f0005037f89 */ /* 0x000f6200000e0000 */
[----:B-1----:R-:W-:-:S05]  /*f970*/  IADD3 R2, P0, R28, R2, RZ ;  /* 0x000000021c027210 */ /* 0x002fca0007f1e0ff */
[----:B-----5:R-:W-:-:S05]  /*f980*/  IMAD.X R3, RZ, RZ, R3, P0 ;  /* 0x000000ffff037224 */ /* 0x020fca00000e0603 */
        /* <DEDUP_REMOVED lines=27> */
[----:B------:R-:W5:Y:S04]  /*fb40*/  SHFL.IDX PT, R3, R5, 0x6, 0x181f ;  /* 0x00d81f0005037f89 */ /* 0x000f6800000e0000 */
[----:B------:R-:W0:Y:S01]  /*fb50*/  SHFL.IDX PT, R5, R5, 0x7, 0x181f ;  /* 0x00f81f0005057f89 */ /* 0x000e2200000e0000 */
[----:B-1----:R-:W-:-:S05]  /*fb60*/  IADD3 R2, P0, R28, R2, RZ ;  /* 0x000000021c027210 */ /* 0x002fca0007f1e0ff */
[----:B-----5:R-:W-:-:S05]  /*fb70*/  IMAD.X R3, RZ, RZ, R3, P0 ;  /* 0x000000ffff037224 */ /* 0x020fca00000e0603 */
[----:B------:R-:W-:Y:S04]  /*fb80*/  LDGSTS.E.BYPASS.LTC128B.128 [R4+0x2b400], desc[UR50][R2.64], !P3 ;  /* 0x2b40000002047fae */ /* 0x000fe8000d901d72 */
[----:B------:R1:W-:Y:S04]  /*fb90*/  LDGSTS.E.BYPASS.LTC128B.128 [R4+0x2f400], desc[UR50][R2.64+0x80], !P2 ;  /* 0x2f40008002047fae */ /* 0x0003e8000d101d72 */
[----:B-1----:R1:W0:Y:S02]  /*fba0*/  SHFL.IDX PT, R2, R6, 0x7, 0x181f ;  /* 0x00f81f0006027f89 */ /* 0x00222400000e0000 */
.L_x_463:
[----:B0-----:R-:W-:-:S05]  /*fbb0*/  IADD3 R2, P0, R28, R2, RZ ;  /* 0x000000021c027210 */ /* 0x001fca0007f1e0ff */
        /* <DEDUP_REMOVED lines=8> */
.L_x_321:
        /* <DEDUP_REMOVED lines=11> */
.L_x_322:
[----:B------:R3:W-:Y:S02]  /*fcf0*/  SYNCS.ARRIVE.TRANS64.A1T0 RZ, [R0+URZ+0x38830], RZ ;  /* 0x038830ff00ff79a7 */ /* 0x0007e4000810003f */
[----:B---34-:R-:W-:-:S05]  /*fd00*/  IMAD.U32 R0, RZ, RZ, UR48 ;  /* 0x00000030ff007e24 */ /* 0x018fca000f8e00ff */
[----:B------:R-:W-:-:S13]  /*fd10*/  ISETP.NE.AND P0, PT, R0, 0x3, PT ;  /* 0x000000030000780c */ /* 0x000fda0003f05270 */
[----:B------:R-:W-:Y:S05]  /*fd20*/  @!P0 BRA `(.L_x_323) ;  /* 0x0000000000048947 */ /* 0x000fea0003800000 */
[----:B------:R-:W-:Y:S01]  /*fd30*/  BPT.TRAP 0x1 ;  /* 0x000000040000795c */ /* 0x000fe20000300000 */
.L_x_323:
[----:B------:R-:W-:Y:S01]  /*fd40*/  LOP3.LUT R3, R10, 0x1, RZ, 0x3c, !PT ;  /* 0x000000010a037812 */ /* 0x000fe200078e3cff */
[----:B------:R-:W-:Y:S01]  /*fd50*/  IMAD R0, R9, 0x8, R23 ;  /* 0x0000000809007824 */ /* 0x000fe200078e0217 */
[----:B------:R-:W-:Y:S02]  /*fd60*/  BSSY B0, `(.L_x_324) ;  /* 0x0000004000007945 */ /* 0x000fe40003800000 */
[----:B------:R-:W-:-:S04]  /*fd70*/  SHF.L.U32 R3, R3, 0x1f, RZ ;  /* 0x0000001f03037819 */ /* 0x000fc800000006ff */
[----:B------:R-:W0:Y:S02]  /*fd80*/  SYNCS.PHASECHK.TRANS64.TRYWAIT P2, [R0+URZ+0x38870], R3 ;  /* 0x03887003000075a7 */ /* 0x000e24000804017f */
[----:B0-----:R-:W-:Y:S05]  /*fd90*/  @!P2 BRA `(.L_x_325) ;  /* 0x000000580084a947 */ /* 0x001fea0003800000 */
.L_x_464:
[----:B------:R-:W-:Y:S05]  /*fda0*/  BSYNC B0 ;  /* 0x0000000000007941 */ /* 0x000fea0003800000 */
.L_x_324:
[----:B------:R-:W-:-:S05]  /*fdb0*/  IMAD.U32 R2, RZ, RZ, UR46 ;  /* 0x0000002eff027e24 */ /* 0x000fca000f8e00ff */
[----:B------:R-:W-:-:S13]  /*fdc0*/  ISETP.NE.AND P2, PT, R2, 0x3, PT ;  /* 0x000000030200780c */ /* 0x000fda0003f45270 */
[----:B------:R-:W-:Y:S05]  /*fdd0*/  @!P2 BRA `(.L_x_326) ;  /* 0x000000000004a947 */ /* 0x000fea0003800000 */
[----:B------:R-:W-:Y:S01]  /*fde0*/  BPT.TRAP 0x1 ;  /* 0x000000040000795c */ /* 0x000fe20000300000 */
.L_x_326:
[----:B0-----:R-:W-:Y:S01]  /*fdf0*/  SHF.L.U32 R3, R10, 0x1f, RZ ;  /* 0x0000001f0a037819 */ /* 0x001fe200000006ff */
[----:B------:R-:W-:-:S03]  /*fe00*/  IMAD.SHL.U32 R2, R9, 0x8000, RZ ;  /* 0x0000800009027824 */ /* 0x000fc600078e00ff */
[----:B------:R-:W0:Y:S02]  /*fe10*/  SYNCS.PHASECHK.TRANS64.TRYWAIT P2, [R0+URZ+0x38860], R3 ;  /* 0x03886003000075a7 */ /* 0x000e24000804017f */
[----:B0-----:R-:W-:Y:S05]  /*fe20*/  @!P2 BRA `(.L_x_327) ;  /* 0x000000580074a947 */ /* 0x001fea0003800000 */
.L_x_465:
[----:B------:R-:W0:Y:S01]  /*fe30*/  LDL R12, [R1] ;  /* 0x00000000010c7983 */ /* 0x000e220000100800 */
[----:B------:R-:W-:Y:S01]  /*fe40*/  LOP3.LUT R4, R2, R22, RZ, 0xfc, !PT ;  /* 0x0000001602047212 */ /* 0x000fe200078efcff */
[----:B------:R-:W-:Y:S05]  /*fe50*/  WARPSYNC.ALL ;  /* 0x0000000000007948 */ /* 0x000fea0003800000 */
[----:B--2---:R-:W-:Y:S01]  /*fe60*/  IMAD.IADD R14, R23, 0x1, R4 ;  /* 0x00000001170e7824 */ /* 0x004fe200078e0204 */
[----:B------:R-:W-:Y:S01]  /*fe70*/  IADD3 R17, R24, R2, R27 ;  /* 0x0000000218117210 */ /* 0x000fe20007ffe01b */
[----:B------:R-:W-:-:S03]  /*fe80*/  IMAD.U32 R20, RZ, RZ, UR46 ;  /* 0x0000002eff147e24 */ /* 0x000fc6000f8e00ff */
[----:B-1----:R-:W1:Y:S02]  /*fe90*/  LDSM.16.MT88.4 R4, [R14+0x10400] ;  /* 0x010400000e04783b */ /* 0x002e640000004200 */
[----:B------:R-:W-:Y:S02]  /*fea0*/  ISETP.NE.AND P2, PT, R20, 0x3, PT ;  /* 0x000000031400780c */ /* 0x000fe40003f45270 */
[C-C-:B-1----:R-:W-:Y:S02]  /*feb0*/  PRMT R8, R4.reuse, 0x6420, R5.reuse ;  /* 0x0000642004087816 */ /* 0x142fe40000000005 */
[----:B------:R-:W-:Y:S02]  /*fec0*/  PRMT R9, R4, 0x7531, R5 ;  /* 0x0000753104097816 */ /* 0x000fe40000000005 */
[C-C-:B------:R-:W-:Y:S02]  /*fed0*/  PRMT R10, R6.reuse, 0x6420, R7.reuse ;  /* 0x00006420060a7816 */ /* 0x140fe40000000007 */
[----:B------:R-:W-:-:S02]  /*fee0*/  PRMT R11, R6, 0x7531, R7 ;  /* 0x00007531060b7816 */ /* 0x000fc40000000007 */
[----:B0-----:R-:W-:-:S05]  /*fef0*/  IADD3 R3, R23, R12, R2 ;  /* 0x0000000c17037210 */ /* 0x001fca0007ffe002 */
        /* <DEDUP_REMOVED lines=8> */
[----:B------:R-:W-:Y:S02]  /*ff80*/  STSM.16.M88.4 [R17+0x2000], R12 ;  /* 0x0020000c11007844 */ /* 0x000fe40000000200 */
[----:B------:R-:W-:-:S05]  /*ff90*/  IMAD.IADD R19, R23, 0x1, R4 ;  /* 0x0000000117137824 */ /* 0x000fca00078e0204 */
[----:B------:R-:W0:Y:S02]  /*ffa0*/  LDSM.16.MT88.4 R8, [R19+0x10400] ;  /* 0x010400001308783b */ /* 0x000e240000004200 */
[C-C-:B0-----:R-:W-:Y:S02]  /*ffb0*/  PRMT R4, R8.reuse, 0x6420, R9.reuse ;  /* 0x0000642008047816 */ /* 0x141fe40000000009 */
[----:B------:R-:W-:Y:S02]  /*ffc0*/  PRMT R5, R8, 0x7531, R9 ;  /* 0x0000753108057816 */ /* 0x000fe40000000009 */
[C-C-:B------:R-:W-:Y:S02]  /*ffd0*/  PRMT R6, R10.reuse, 0x6420, R11.reuse ;  /* 0x000064200a067816 */ /* 0x140fe4000000000b */
[----:B------:R-:W-:Y:S02]  /*ffe0*/  PRMT R7, R10, 0x7531, R11 ;  /* 0x000075310a077816 */ /* 0x000fe4000000000b */
[----:B------:R-:W0:Y:S04]  /*fff0*/  LDSM.16.MT88.4 R8, [R3+0x14400] ;  /* 0x014400000308783b */ /* 0x000e280000004200 */
[----:B------:R-:W-:Y:S01]  /*10000*/  STSM.16.M88.4 [R17+0x4000], R4 ;  /* 0x0040000411007844 */ /* 0x000fe20000000200 */
[----:B0-----:R-:W-:-:S02]  /*10010*/  PRMT R12, R8, 0x6420, R9 ;  /* 0x00006420080c7816 */ /* 0x001fc40000000009 */
[----:B------:R-:W-:Y:S01]  /*10020*/  PRMT R13, R8, 0x7531, R9 ;  /* 0x00007531080d7816 */ /* 0x000fe20000000009 */
[----:B------:R-:W-:Y:S01]  /*10030*/  VIADD R9, R2, 0x1000 ;  /* 0x0000100002097836 */ /* 0x000fe20000000000 */
[C-C-:B------:R-:W-:Y:S02]  /*10040*/  PRMT R14, R10.reuse, 0x6420, R11.reuse ;  /* 0x000064200a0e7816 */ /* 0x140fe4000000000b */
[----:B------:R-:W-:Y:S02]  /*10050*/  PRMT R15, R10, 0x7531, R11 ;  /* 0x000075310a0f7816 */ /* 0x000fe4000000000b */
[----:B------:R-:W-:-:S03]  /*10060*/  LOP3.LUT R8, R9, R22, RZ, 0xfc, !PT ;  /* 0x0000001609087212 */ /* 0x000fc600078efcff */
[----:B------:R0:W-:Y:S02]  /*10070*/  STSM.16.M88.4 [R17+0x6000], R12 ;  /* 0x0060000c11007844 */ /* 0x0001e40000000200 */
[----:B------:R-:W-:-:S05]  /*10080*/  IMAD.IADD R19, R23, 0x1, R8 ;  /* 0x0000000117137824 */ /* 0x000fca00078e0208 */
[----:B------:R-:W1:Y:S01]  /*10090*/  LDSM.16.MT88.4 R8, [R19+0x10400] ;  /* 0x010400001308783b */ /* 0x000e620000004200 */
[----:B0-----:R-:W-:-:S05]  /*100a0*/  IADD3 R17, R27, R2, R35 ;  /* 0x000000021b117210 */ /* 0x001fca0007ffe023 */
[----:B------:R-:W-:Y:S01]  /*100b0*/  IMAD.IADD R17, R24, 0x1, R17 ;  /* 0x0000000118117824 */ /* 0x000fe200078e0211 */
[C-C-:B-1----:R-:W-:Y:S02]  /*100c0*/  PRMT R4, R8.reuse, 0x6420, R9.reuse ;  /* 0x0000642008047816 */ /* 0x142fe40000000009 */
[----:B------:R-:W-:Y:S02]  /*100d0*/  PRMT R5, R8, 0x7531, R9 ;  /* 0x0000753108057816 */ /* 0x000fe40000000009 */
[C-C-:B------:R-:W-:Y:S02]  /*100e0*/  PRMT R6, R10.reuse, 0x6420, R11.reuse ;  /* 0x000064200a067816 */ /* 0x140fe4000000000b */
[----:B------:R-:W-:Y:S02]  /*100f0*/  PRMT R7, R10, 0x7531, R11 ;  /* 0x000075310a077816 */ /* 0x000fe4000000000b */
[----:B------:R-:W0:Y:S04]  /*10100*/  LDSM.16.MT88.4 R8, [R3+0x11400] ;  /* 0x011400000308783b */ /* 0x000e280000004200 */
[----:B------:R-:W-:Y:S01]  /*10110*/  STSM.16.M88.4 [R17], R4 ;  /* 0x0000000411007844 */ /* 0x000fe20000000200 */
[----:B0-----:R-:W-:-:S02]  /*10120*/  PRMT R12, R8, 0x6420, R9 ;  /* 0x00006420080c7816 */ /* 0x001fc40000000009 */
[----:B------:R-:W-:Y:S01]  /*10130*/  PRMT R13, R8, 0x7531, R9 ;  /* 0x00007531080d7816 */ /* 0x000fe20000000009 */
[----:B------:R-:W-:Y:S01]  /*10140*/  VIADD R9, R2, 0x5000 ;  /* 0x0000500002097836 */ /* 0x000fe20000000000 */
[C-C-:B------:R-:W-:Y:S02]  /*10150*/  PRMT R14, R10.reuse, 0x6420, R11.reuse ;  /* 0x000064200a0e7816 */ /* 0x140fe4000000000b */
[----:B------:R-:W-:Y:S02]  /*10160*/  PRMT R15, R10, 0x7531, R11 ;  /* 0x000075310a0f7816 */ /* 0x000fe4000000000b */
        /* <DEDUP_REMOVED lines=58> */
[----:B------:R0:W-:Y:S02]  /*10510*/  STSM.16.M88.4 [R12], R4 ;  /* 0x000000040c007844 */ /* 0x0001e40000000200 */
        /* <DEDUP_REMOVED lines=14> */
[----:B------:R0:W-:Y:S02]  /*10600*/  STSM.16.M88.4 [R12+0x4000], R4 ;  /* 0x004000040c007844 */ /* 0x0001e40000000200 */
[----:B0-----:R-:W-:-:S02]  /*10610*/  PRMT R4, R8, 0x6420, R9 ;  /* 0x0000642008047816 */ /* 0x001fc40000000009 */
[----:B------:R-:W-:Y:S02]  /*10620*/  PRMT R5, R8, 0x7531, R9 ;  /* 0x0000753108057816 */ /* 0x000fe40000000009 */
[C-C-:B------:R-:W-:Y:S02]  /*10630*/  PRMT R6, R10.reuse, 0x6420, R11.reuse ;  /* 0x000064200a067816 */ /* 0x140fe4000000000b */
        /* <DEDUP_REMOVED lines=10> */
.L_x_328:
[----:B-1----:R1:W-:Y:S01]  /*106e0*/  SYNCS.ARRIVE.TRANS64.A1T0 RZ, [R0+URZ+0x38850], RZ ;  /* 0x038850ff00ff79a7 */ /* 0x0023e2000810003f */
[----:B------:R-:W-:Y:S06]  /*106f0*/  BAR.SYNC.DEFER_BLOCKING 0x2, 0x80 ;  /* 0x0082000000007b1d */ /* 0x000fec0000010000 */
[----:B------:R-:W-:Y:S05]  /*10700*/  @!P0 BRA `(.L_x_329) ;  /* 0x0000000000048947 */ /* 0x000fea0003800000 */
[----:B------:R-:W-:Y:S01]  /*10710*/  BPT.TRAP 0x1 ;  /* 0x000000040000795c */ /* 0x000fe20000300000 */
.L_x_329:
[----:B-1----:R-:W-:Y:S02]  /*10720*/  VIADD R0, R0, 0x38880 ;  /* 0x0003888000007836 */ /* 0x002fe40000000000 */
[----:B------:R-:W-:Y:S02]  /*10730*/  IMAD.MOV.U32 R10, RZ, RZ, R29 ;  /* 0x000000ffff0a7224 */ /* 0x000fe400078e001d */
[----:B------:R-:W-:Y:S01]  /*10740*/  IMAD.MOV.U32 R9, RZ, RZ, R25 ;  /* 0x000000ffff097224 */ /* 0x000fe200078e0019 */
[----:B------:R-:W-:-:S04]  /*10750*/  PRMT R0, R33, 0x654, R0 ;  /* 0x0000065421007816 */ /* 0x000fc80000000000 */
[----:B------:R1:W-:Y:S01]  /*10760*/  SYNCS.ARRIVE.TRANS64.RED.A1T0 RZ, [R0+URZ], RZ ;  /* 0x000000ff00ff79a7 */ /* 0x0003e2000810043f */
[----:B------:R-:W-:Y:S05]  /*10770*/  @P1 BRA `(.L_x_330) ;  /* 0xffffffe400c01947 */ /* 0x000fea000383ffff */
.L_x_310:
[----:B01----:R-:W0:Y:S01]  /*10780*/  S2R R0, SR_TID.X ;  /* 0x0000000000007919 */ /* 0x003e220000002100 */
[----:B------:R-:W-:Y:S01]  /*10790*/  BSSY B0, `(.L_x_331) ;  /* 0x0000012000007945 */ /* 0x000fe20003800000 */
[----:B0-----:R-:W-:Y:S01]  /*107a0*/  LOP3.LUT R2, R0, 0x7f, RZ, 0xc0, !PT ;  /* 0x0000007f00027812 */ /* 0x001fe200078ec0ff */
[----:B------:R-:W-:-:S03]  /*107b0*/  IMAD.U32 R0, RZ, RZ, UR48 ;  /* 0x00000030ff007e24 */ /* 0x000fc6000f8e00ff */
[----:B------:R-:W-:Y:S02]  /*107c0*/  ISETP.NE.AND P1, PT, R2, RZ, PT ;  /* 0x000000ff0200720c */ /* 0x000fe40003f25270 */
[----:B------:R-:W-:-:S11]  /*107d0*/  ISETP.NE.AND P0, PT, R0, 0x3, PT ;  /* 0x000000030000780c */ /* 0x000fd60003f05270 */
[----:B------:R-:W-:Y:S05]  /*107e0*/  @P1 BRA `(.L_x_332) ;  /* 0x0000000000301947 */ /* 0x000fea0003800000 */
[----:B------:R-:W0:Y:S01]  /*107f0*/  S2R R5, SR_LANEID ;  /* 0x0000000000057919 */ /* 0x000e220000000000 */
[----:B------:R-:W-:Y:S01]  /*10800*/  VOTEU.ANY UR4, UPT, PT ;  /* 0x0000000000047886 */ /* 0x000fe200038e0100 */
[----:B------:R-:W1:Y:S01]  /*10810*/  LDC.64 R2, c[0x0][0xc60] ;  /* 0x00031800ff027b82 */ /* 0x000e620000000a00 */
[----:B------:R-:W0:Y:S02]  /*10820*/  FLO.U32 R0, UR4 ;  /* 0x0000000400007d00 */ /* 0x000e2400080e0000 */
[----:B0-----:R-:W-:-:S06]  /*10830*/  ISETP.EQ.U32.AND P1, PT, R0, R5, PT ;  /* 0x000000050000720c */ /* 0x001fcc0003f22070 */
[----:B------:R-:W1:Y:S07]  /*10840*/  POPC R5, UR4 ;  /* 0x0000000400057d09 */ /* 0x000e6e0008000000 */
[----:B-1----:R-:W3:Y:S01]  /*10850*/  @P1 ATOMG.E.ADD.STRONG.GPU PT, R3, desc[UR50][R2.64], R5 ;  /* 0x00000005020319a8 */ /* 0x002ee200081ee1f2 */
[----:B------:R-:W0:Y:S02]  /*10860*/  S2R R4, SR_LTMASK ;  /* 0x0000000000047919 */ /* 0x000e240000003900 */
[----:B0-----:R-:W-:-:S04]  /*10870*/  LOP3.LUT R4, R4, UR4, RZ, 0xc0, !PT ;  /* 0x0000000404047c12 */ /* 0x001fc8000f8ec0ff */
[----:B------:R-:W0:Y:S01]  /*10880*/  POPC R7, R4 ;  /* 0x0000000400077309 */ /* 0x000e220000000000 */
[----:B---3--:R-:W0:Y:S02]  /*10890*/  SHFL.IDX PT, R0, R3, R0, 0x1f ;  /* 0x00001f0003007589 */ /* 0x008e2400000e0000 */
[----:B0-----:R-:W-:-:S07]  /*108a0*/  IADD3 R16, R0, UR49, R7 ;  /* 0x0000003100107c10 */ /* 0x001fce000fffe007 */
.L_x_332:
[----:B------:R-:W-:Y:S05]  /*108b0*/  BSYNC B0 ;  /* 0x0000000000007941 */ /* 0x000fea0003800000 */
.L_x_331:
[----:B------:R-:W-:Y:S05]  /*108c0*/  @!P0 BRA `(.L_x_333) ;  /* 0x0000000000048947 */ /* 0x000fea0003800000 */
[----:B------:R-:W-:Y:S01]  /*108d0*/  BPT.TRAP 0x1 ;  /* 0x000000040000795c */ /* 0x000fe20000300000 */
.L_x_333:
[----:B------:R-:W-:Y:S01]  /*108e0*/  LOP3.LUT R3, R29, 0x1, RZ, 0x3c, !PT ;  /* 0x000000011d037812 */ /* 0x000fe200078e3cff */
[----:B------:R-:W-:Y:S01]  /*108f0*/  IMAD R2, R25, 0x8, R23 ;  /* 0x0000000819027824 */ /* 0x000fe200078e0217 */
[----:B------:R-:W-:Y:S02]  /*10900*/  BSSY B0, `(.L_x_334) ;  /* 0x0000004000007945 */ /* 0x000fe40003800000 */
[----:B------:R-:W-:-:S04]  /*10910*/  SHF.L.U32 R3, R3, 0x1f, RZ ;  /* 0x0000001f03037819 */ /* 0x000fc800000006ff */
[----:B------:R-:W0:Y:S02]  /*10920*/  SYNCS.PHASECHK.TRANS64.TRYWAIT P1, [R2+URZ+0x38870], R3 ;  /* 0x03887003020075a7 */ /* 0x000e24000802017f */
[----:B0-----:R-:W-:Y:S05]  /*10930*/  @!P1 BRA `(.L_x_335) ;  /* 0x0000004c00c49947 */ /* 0x001fea0003800000 */
.L_x_466:
[----:B------:R-:W-:Y:S05]  /*10940*/  BSYNC B0 ;  /* 0x0000000000007941 */ /* 0x000fea0003800000 */
.L_x_334:
[----:B------:R-:W-:-:S05]  /*10950*/  IMAD.U32 R0, RZ, RZ, UR46 ;  /* 0x0000002eff007e24 */ /* 0x000fca000f8e00ff */
[----:B------:R-:W-:-:S13]  /*10960*/  ISETP.NE.AND P1, PT, R0, 0x3, PT ;  /* 0x000000030000780c */ /* 0x000fda0003f25270 */
[----:B------:R-:W-:Y:S05]  /*10970*/  @!P1 BRA `(.L_x_336) ;  /* 0x0000000000049947 */ /* 0x000fea0003800000 */
[----:B------:R-:W-:Y:S01]  /*10980*/  BPT.TRAP 0x1 ;  /* 0x000000040000795c */ /* 0x000fe20000300000 */
.L_x_336:
[----:B0-----:R-:W-:-:S04]  /*10990*/  SHF.L.U32 R3, R29, 0x1f, RZ ;  /* 0x0000001f1d037819 */ /* 0x001fc800000006ff */
[----:B------:R-:W0:Y:S02]  /*109a0*/  SYNCS.PHASECHK.TRANS64.TRYWAIT P1, [R2+URZ+0x38860], R3 ;  /* 0x03886003020075a7 */ /* 0x000e24000802017f */
[----:B0-----:R-:W-:Y:S05]  /*109b0*/  @!P1 BRA `(.L_x_337) ;  /* 0x0000004c00b89947 */ /* 0x001fea0003800000 */
.L_x_467:
[----:B------:R-:W0:Y:S01]  /*109c0*/  LDL R4, [R1] ;  /* 0x0000000001047983 */ /* 0x000e220000100800 */
[----:B------:R-:W-:Y:S01]  /*109d0*/  IMAD.SHL.U32 R17, R25, 0x8000, RZ ;  /* 0x0000800019117824 */ /* 0x000fe200078e00ff */
[----:B------:R-:W-:Y:S05]  /*109e0*/  WARPSYNC.ALL ;  /* 0x0000000000007948 */ /* 0x000fea0003800000 */
[----:B------:R-:W-:Y:S01]  /*109f0*/  LOP3.LUT R0, R17, R22, RZ, 0xfc, !PT ;  /* 0x0000001611007212 */ /* 0x000fe200078efcff */
[----:B------:R-:W-:Y:S01]  /*10a00*/  IMAD.U32 R20, RZ, RZ, UR46 ;  /* 0x0000002eff147e24 */ /* 0x000fe2000f8e00ff */
[----:B------:R-:W-:-:S03]  /*10a10*/  IADD3 R19, R27, R17, R35 ;  /* 0x000000111b137210 */ /* 0x000fc60007ffe023 */
[----:B------:R-:W-:Y:S01]  /*10a20*/  IMAD.IADD R10, R23, 0x1, R0 ;  /* 0x00000001170a7824 */ /* 0x000fe200078e0200 */
[----:B------:R-:W-:Y:S02]  /*10a30*/  IADD3 R0, R24, R17, R27 ;  /* 0x0000001118007210 */ /* 0x000fe40007ffe01b */
[----:B------:R-:W-:-:S03]  /*10a40*/  ISETP.NE.AND P1, PT, R20, 0x3, PT ;  /* 0x000000031400780c */ /* 0x000fc60003f25270 */
[----:B------:R-:W1:Y:S02]  /*10a50*/  LDSM.16.MT88.4 R8, [R10+0x10400] ;  /* 0x010400000a08783b */ /* 0x000e640000004200 */
[C-C-:B-1----:R-:W-:Y:S02]  /*10a60*/  PRMT R12, R8.reuse, 0x6420, R9.reuse ;  /* 0x00006420080c7816 */ /* 0x142fe40000000009 */
[----:B------:R-:W-:Y:S02]  /*10a70*/  PRMT R13, R8, 0x7531, R9 ;  /* 0x00007531080d7816 */ /* 0x000fe40000000009 */
[C-C-:B--2---:R-:W-:Y:S02]  /*10a80*/  PRMT R14, R10.reuse, 0x6420, R11.reuse ;  /* 0x000064200a0e7816 */ /* 0x144fe4000000000b */
[----:B------:R-:W-:Y:S02]  /*10a90*/  PRMT R15, R10, 0x7531, R11 ;  /* 0x000075310a0f7816 */ /* 0x000fe4000000000b */
        /* <DEDUP_REMOVED lines=25> */
[----:B------:R-:W-:Y:S02]  /*10c30*/  IMAD.IADD R18, R23, 0x1, R4 ;  /* 0x0000000117127824 */ /* 0x000fe400078e0204 */
[----:B------:R-:W-:Y:S04]  /*10c40*/  LDSM.16.MT88.4 R4, [R3+0x11400] ;  /* 0x011400000304783b */ /* 0x000fe80000004200 */
[----:B------:R-:W1:Y:S01]  /*10c50*/  LDSM.16.MT88.4 R8, [R18+0x10400] ;  /* 0x010400001208783b */ /* 0x000e620000004200 */
[----:B0-----:R-:W-:Y:S01]  /*10c60*/  IMAD.IADD R0, R24, 0x1, R19 ;  /* 0x0000000118007824 */ /* 0x001fe200078e0213 */
[----:B------:R-:W-:-:S02]  /*10c70*/  IADD3 R19, R27, R17, R34 ;  /* 0x000000111b137210 */ /* 0x000fc40007ffe022 */
[C-C-:B-1----:R-:W-:Y:S02]  /*10c80*/  PRMT R12, R8.reuse, 0x6420, R9.reuse ;  /* 0x00006420080c7816 */ /* 0x142fe40000000009 */
[----:B------:R-:W-:Y:S02]  /*10c90*/  PRMT R13, R8, 0x7531, R9 ;  /* 0x00007531080d7816 */ /* 0x000fe40000000009 */
[C-C-:B------:R-:W-:Y:S02]  /*10ca0*/  PRMT R8, R4.reuse, 0x6420, R5.reuse ;  /* 0x0000642004087816 */ /* 0x140fe40000000005 */
[----:B------:R-:W-:Y:S01]  /*10cb0*/  PRMT R9, R4, 0x7531, R5 ;  /* 0x0000753104097816 */ /* 0x000fe20000000005 */
[----:B------:R-:W-:Y:S01]  /*10cc0*/  VIADD R5, R17, 0x5000 ;  /* 0x0000500011057836 */ /* 0x000fe20000000000 */
[C-C-:B------:R-:W-:Y:S02]  /*10cd0*/  PRMT R14, R10.reuse, 0x6420, R11.reuse ;  /* 0x000064200a0e7816 */ /* 0x140fe4000000000b */
[----:B------:R-:W-:-:S02]  /*10ce0*/  PRMT R15, R10, 0x7531, R11 ;  /* 0x000075310a0f7816 */ /* 0x000fc4000000000b */
[----:B------:R-:W-:Y:S02]  /*10cf0*/  LOP3.LUT R4, R5, R22, RZ, 0xfc, !PT ;  /* 0x0000001605047212 */ /* 0x000fe400078efcff */
[C-C-:B------:R-:W-:Y:S01]  /*10d00*/  PRMT R10, R6.reuse, 0x6420, R7.reuse ;  /* 0x00006420060a7816 */ /* 0x140fe20000000007 */
[----:B------:R-:W-:Y:S01]  /*10d10*/  STSM.16.M88.4 [R0], R12 ;  /* 0x0000000c00007844 */ /* 0x000fe20000000200 */
[----:B------:R-:W-:Y:S01]  /*10d20*/  PRMT R11, R6, 0x7531, R7 ;  /* 0x00007531060b7816 */ /* 0x000fe20000000007 */
[----:B------:R-:W-:-:S04]  /*10d30*/  IMAD.IADD R18, R23, 0x1, R4 ;  /* 0x0000000117127824 */ /* 0x000fc800078e0204 */
[----:B------:R-:W-:Y:S04]  /*10d40*/  STSM.16.M88.4 [R0+0x2000], R8 ;  /* 0x0020000800007844 */ /* 0x000fe80000000200 */
[----:B------:R-:W0:Y:S02]  /*10d50*/  LDSM.16.MT88.4 R4, [R18+0x10400] ;  /* 0x010400001204783b */ /* 0x000e240000004200 */
        /* <DEDUP_REMOVED lines=12> */
[----:B------:R0:W-:Y:S02]  /*10e20*/  STSM.16.M88.4 [R0+0x6000], R8 ;  /* 0x0060000800007844 */ /* 0x0001e40000000200 */
[----:B------:R-:W-:Y:S02]  /*10e30*/  IMAD.IADD R18, R23, 0x1, R4 ;  /* 0x0000000117127824 */ /* 0x000fe400078e0204 */
[----:B------:R-:W-:Y:S04]  /*10e40*/  LDSM.16.MT88.4 R4, [R3+0x12400] ;  /* 0x012400000304783b */ /* 0x000fe80000004200 */
[----:B------:R-:W1:Y:S01]  /*10e50*/  LDSM.16.MT88.4 R8, [R18+0x10400] ;  /* 0x010400001208783b */ /* 0x000e620000004200 */
[----:B0-----:R-:W-:Y:S01]  /*10e60*/  IMAD.IADD R0, R24, 0x1, R19 ;  /* 0x0000000118007824 */ /* 0x001fe200078e0213 */
[----:B------:R-:W-:-:S05]  /*10e70*/  IADD3 R19, R27, R36, R17 ;  /* 0x000000241b137210 */ /* 0x000fca0007ffe011 */
[----:B------:R-:W-:Y:S01]  /*10e80*/  IMAD.IADD R24, R24, 0x1, R19 ;  /* 0x0000000118187824 */ /* 0x000fe200078e0213 */
        /* <DEDUP_REMOVED lines=22> */
[C---:B------:R-:W-:Y:S01]  /*10ff0*/  VIADD R5, R17.reuse, 0x3000 ;  /* 0x0000300011057836 */ /* 0x040fe20000000000 */
[C-C-:B------:R-:W-:Y:S01]  /*11000*/  PRMT R10, R6.reuse, 0x6420, R7.reuse ;  /* 0x00006420060a7816 */ /* 0x140fe20000000007 */
[----:B------:R-:W-:Y:S01]  /*11010*/  VIADD R17, R17, 0x7000 ;  /* 0x0000700011117836 */ /* 0x000fe20000000000 */
[----:B------:R-:W-:-:S02]  /*11020*/  PRMT R11, R6, 0x7531, R7 ;  /* 0x00007531060b7816 */ /* 0x000fc40000000007 */
[----:B------:R-:W-:-:S03]  /*11030*/  LOP3.LUT R4, R5, R22, RZ, 0xfc, !PT ;  /* 0x0000001605047212 */ /* 0x000fc600078efcff */
[----:B------:R0:W-:Y:S02]  /*11040*/  STSM.16.M88.4 [R0+0x6000], R8 ;  /* 0x0060000800007844 */ /* 0x0001e40000000200 */
[----:B------:R-:W-:Y:S02]  /*11050*/  IMAD.IADD R18, R23, 0x1, R4 ;  /* 0x0000000117127824 */ /* 0x000fe400078e0204 */
[----:B------:R-:W-:Y:S04]  /*11060*/  LDSM.16.MT88.4 R4, [R3+0x13400] ;  /* 0x013400000304783b */ /* 0x000fe80000004200 */
[----:B------:R-:W1:Y:S01]  /*11070*/  LDSM.16.MT88.4 R8, [R18+0x10400] ;  /* 0x010400001208783b */ /* 0x000e620000004200 */
[----:B0-----:R-:W-:-:S05]  /*11080*/  LOP3.LUT R0, R17, R22, RZ, 0xfc, !PT ;  /* 0x0000001611007212 */ /* 0x001fca00078efcff */
[----:B------:R-:W-:Y:S01]  /*11090*/  IMAD.IADD R0, R23, 0x1, R0 ;  /* 0x0000000117007824 */ /* 0x000fe200078e0200 */
[C-C-:B-1----:R-:W-:Y:S02]  /*110a0*/  PRMT R12, R8.reuse, 0x6420, R9.reuse ;  /* 0x00006420080c7816 */ /* 0x142fe40000000009 */
[----:B------:R-:W-:Y:S02]  /*110b0*/  PRMT R13, R8, 0x7531, R9 ;  /* 0x00007531080d7816 */ /* 0x000fe40000000009 */
[C-C-:B------:R-:W-:Y:S02]  /*110c0*/  PRMT R14, R10.reuse, 0x6420, R11.reuse ;  /* 0x000064200a0e7816 */ /* 0x140fe4000000000b */
[----:B------:R-:W-:Y:S02]  /*110d0*/  PRMT R15, R10, 0x7531, R11 ;  /* 0x000075310a0f7816 */ /* 0x000fe4000000000b */
[C-C-:B------:R-:W-:Y:S02]  /*110e0*/  PRMT R8, R4.reuse, 0x6420, R5.reuse ;  /* 0x0000642004087816 */ /* 0x140fe40000000005 */
[----:B------:R-:W-:Y:S01]  /*110f0*/  PRMT R9, R4, 0x7531, R5 ;  /* 0x0000753104097816 */ /* 0x000fe20000000005 */
[----:B------:R-:W-:Y:S01]  /*11100*/  STSM.16.M88.4 [R24], R12 ;  /* 0x0000000c18007844 */ /* 0x000fe20000000200 */
[----:B------:R-:W-:-:S02]  /*11110*/  PRMT R10, R6, 0x6420, R7 ;  /* 0x00006420060a7816 */ /* 0x000fc40000000007 */
[----:B------:R-:W-:-:S05]  /*11120*/  PRMT R11, R6, 0x7531, R7 ;  /* 0x00007531060b7816 */ /* 0x000fca0000000007 */
[----:B------:R-:W-:Y:S04]  /*11130*/  STSM.16.M88.4 [R24+0x2000], R8 ;  /* 0x0020000818007844 */ /* 0x000fe80000000200 */
[----:B------:R-:W0:Y:S04]  /*11140*/  LDSM.16.MT88.4 R8, [R0+0x10400] ;  /* 0x010400000008783b */ /* 0x000e280000004200 */
[----:B------:R-:W1:Y:S01]  /*11150*/  LDSM.16.MT88.4 R4, [R3+0x17400] ;  /* 0x017400000304783b */ /* 0x000e620000004200 */
[C-C-:B0-----:R-:W-:Y:S02]  /*11160*/  PRMT R12, R8.reuse, 0x6420, R9.reuse ;  /* 0x00006420080c7816 */ /* 0x141fe40000000009 */
[----:B------:R-:W-:-:S02]  /*11170*/  PRMT R13, R8, 0x7531, R9 ;  /* 0x00007531080d7816 */ /* 0x000fc40000000009 */
[C-C-:B------:R-:W-:Y:S02]  /*11180*/  PRMT R14, R10.reuse, 0x6420, R11.reuse ;  /* 0x000064200a0e7816 */ /* 0x140fe4000000000b */
[----:B------:R-:W-:Y:S02]  /*11190*/  PRMT R15, R10, 0x7531, R11 ;  /* 0x000075310a0f7816 */ /* 0x000fe4000000000b */
[C-C-:B-1----:R-:W-:Y:S02]  /*111a0*/  PRMT R8, R4.reuse, 0x6420, R5.reuse ;  /* 0x0000642004087816 */ /* 0x142fe40000000005 */
[----:B------:R-:W-:Y:S01]  /*111b0*/  PRMT R9, R4, 0x7531, R5 ;  /* 0x0000753104097816 */ /* 0x000fe20000000005 */
[----:B------:R0:W-:Y:S01]  /*111c0*/  STSM.16.M88.4 [R24+0x4000], R12 ;  /* 0x0040000c18007844 */ /* 0x0001e20000000200 */
        /* <DEDUP_REMOVED lines=11> */
.L_x_338:
[----:B-1----:R1:W-:Y:S01]  /*11280*/  SYNCS.ARRIVE.TRANS64.A1T0 RZ, [R2+URZ+0x38850], RZ ;  /* 0x038850ff02ff79a7 */ /* 0x0023e2000810003f */
[----:B------:R-:W-:Y:S06]  /*11290*/  BAR.SYNC.DEFER_BLOCKING 0x2, 0x80 ;  /* 0x0082000000007b1d */ /* 0x000fec0000010000 */
[----:B------:R-:W-:Y:S05]  /*112a0*/  @!P0 BRA `(.L_x_339) ;  /* 0x0000000000048947 */ /* 0x000fea0003800000 */
[----:B------:R-:W-:Y:S01]  /*112b0*/  BPT.TRAP 0x1 ;  /* 0x000000040000795c */ /* 0x000fe20000300000 */
.L_x_339:
[----:B-1----:R-:W-:Y:S02]  /*112c0*/  VIADD R2, R2, 0x38880 ;  /* 0x0003888002027836 */ /* 0x002fe40000000000 */
[----:B------:R-:W-:-:S03]  /*112d0*/  VIADD R25, R25, 0x1 ;  /* 0x0000000119197836 */ /* 0x000fc60000000000 */
[----:B------:R-:W-:Y:S02]  /*112e0*/  PRMT R2, R33, 0x654, R2 ;  /* 0x0000065421027816 */ /* 0x000fe40000000002 */
[C---:B------:R-:W-:Y:S02]  /*112f0*/  ISETP.NE.AND P0, PT, R25.reuse, 0x2, PT ;  /* 0x000000021900780c */ /* 0x040fe40003f05270 */
[----:B------:R1:W-:Y:S02]  /*11300*/  SYNCS.ARRIVE.TRANS64.RED.A1T0 RZ, [R2+URZ], RZ ;  /* 0x000000ff02ff79a7 */ /* 0x0003e4000810043f */
[----:B------:R-:W-:Y:S02]  /*11310*/  SEL R0, RZ, 0x1, P0 ;  /* 0x00000001ff007807 */ /* 0x000fe40000000000 */
[----:B------:R-:W-:Y:S02]  /*11320*/  SEL R25, R25, RZ, P0 ;  /* 0x000000ff19197207 */ /* 0x000fe40000000000 */
[----:B------:R-:W-:-:S07]  /*11330*/  LOP3.LUT R29, R29, R0, RZ, 0x3c, !PT ;  /* 0x000000001d1d7212 */ /* 0x000fce00078e3cff */
.L_x_280:
[----:B------:R-:W-:Y:S05]  /*11340*/  BSYNC B7 ;  /* 0x0000000000077941 */ /* 0x000fea0003800000 */
.L_x_278:
[----:B------:R-:W-:-:S13]  /*11350*/  LOP3.LUT P0, RZ, R26, 0x100, RZ, 0xc0, !PT ;  /* 0x000001001aff7812 */ /* 0x000fda000780c0ff */
[----:B------:R-:W-:Y:S05]  /*11360*/  @!P0 BRA `(.L_x_340) ;  /* 0x0000000000248947 */ /* 0x000fea0003800000 */
[----:B------:R-:W2:Y:S08]  /*11370*/  S2UR UR4, SR_CgaCtaId ;  /* 0x00000000000479c3 */ /* 0x000eb00000008800 */
[----:B------:R-:W-:Y:S01]  /*11380*/  BAR.SYNC.DEFER_BLOCKING 0x5, 0x180 ;  /* 0x0146000000007b1d */ /* 0x000fe20000010000 */
[----:B------:R-:W-:Y:S01]  /*11390*/  MOV R0, 0x400 ;  /* 0x0000040000007802 */ /* 0x000fe20000000f00 */
[----:B--2---:R-:W-:-:S05]  /*113a0*/  IMAD.U32 R33, RZ, RZ, UR4 ;  /* 0x00000004ff217e24 */ /* 0x004fca000f8e00ff */
[----:B------:R-:W-:-:S05]  /*113b0*/  LEA R23, R33, R0, 0x18 ;  /* 0x0000000021177211 */ /* 0x000fca00078ec0ff */
[----:B------:R-:W2:Y:S02]  /*113c0*/  LDS.128 R16, [R23+0x388d0] ;  /* 0x0388d00017107984 */ /* 0x000ea40000000c00 */
[----:B--2---:R-:W-:Y:S01]  /*113d0*/  R2UR UR40, R19 ;  /* 0x00000000132872ca */ /* 0x004fe200000e0000 */
[----:B------:R-:W-:Y:S06]  /*113e0*/  BAR.ARV 0x4, 0x180 ;  /* 0x0106000000007b1d */ /* 0x000fec0000002000 */
[----:B------:R-:W-:Y:S08]  /*113f0*/  BRA `(.L_x_341) ;  /* 0x0000000800187947 */ /* 0x000ff00003800000 */
.L_x_340:
[----:B------:R-:W0:Y:S01]  /*11400*/  S2R R0, SR_TID.X ;  /* 0x0000000000007919 */ /* 0x000e220000002100 */
[----:B------:R-:W-:Y:S01]  /*11410*/  ULDC UR4, c[0x0][0xc3c] ;  /* 0x00030f0000047ab9 */ /* 0x000fe20000000800 */
[----:B0-----:R-:W-:Y:S01]  /*11420*/  LOP3.LUT R8, R0, 0x1f, RZ, 0xc0, !PT ;  /* 0x0000001f00087812 */ /* 0x001fe200078ec0ff */
[----:B------:R-:W-:-:S03]  /*11430*/  IMAD.MOV.U32 R0, RZ, RZ, RZ ;  /* 0x000000ffff007224 */ /* 0x000fc600078e00ff */
[C---:B------:R-:W-:Y:S01]  /*11440*/  ISETP.NE.AND P0, PT, R8.reuse, 0x1f, PT ;  /* 0x0000001f0800780c */ /* 0x040fe20003f05270 */
[----:B------:R-:W-:-:S05]  /*11450*/  VIADD R5, R8, UR40 ;  /* 0x0000002808057c36 */ /* 0x000fca0008000000 */
[----:B------:R-:W-:Y:S01]  /*11460*/  ISETP.GE.OR P1, PT, R5, UR4, !P0 ;  /* 0x0000000405007c0c */ /* 0x000fe2000c726670 */
[----:B------:R-:W-:-:S12]  /*11470*/  ULDC UR4, c[0x0][0xc3c] ;  /* 0x00030f0000047ab9 */ /* 0x000fd80000000800 */
[----:B-1----:R-:W0:Y:S02]  /*11480*/  @!P1 LDC.64 R2, c[0x0][0xc80] ;  /* 0x00032000ff029b82 */ /* 0x002e240000000a00 */
[----:B0-----:R-:W-:-:S05]  /*11490*/  @!P1 IMAD.WIDE R2, R5, 0x4, R2 ;  /* 0x0000000405029825 */ /* 0x001fca00078e0202 */
[----:B------:R-:W2:Y:S01]  /*114a0*/  @!P1 LDG.E R0, desc[UR50][R2.64] ;  /* 0x0000003202009981 */ /* 0x000ea2000c1e1900 */
[C---:B------:R-:W-:Y:S02]  /*114b0*/  ISETP.NE.AND P1, PT, R8.reuse, RZ, PT ;  /* 0x000000ff0800720c */ /* 0x040fe40003f25270 */
[C---:B------:R-:W-:Y:S02]  /*114c0*/  ISETP.GE.U32.AND P2, PT, R8.reuse, 0x2, PT ;  /* 0x000000020800780c */ /* 0x040fe40003f46070 */
        /* <DEDUP_REMOVED lines=8> */
[----:B------:R-:W-:Y:S02]  /*11550*/  IMAD.IADD R4, R5, 0x1, R4 ;  /* 0x0000000105047824 */ /* 0x000fe400078e0204 */
[----:B------:R-:W-:Y:S04]  /*11560*/  SHFL.IDX PT, R5, R16, RZ, 0x1f ;  /* 0x00001fff10057589 */ /* 0x000fe800000e0000 */
[----:B------:R-:W0:Y:S02]  /*11570*/  SHFL.UP PT, R6, R4, 0x4, RZ ;  /* 0x0480000004067989 */ /* 0x000e2400000e00ff */
[----:B0-----:R-:W-:-:S05]  /*11580*/  SEL R3, R6, RZ, P3 ;  /* 0x000000ff06037207 */ /* 0x001fca0001800000 */
[----:B------:R-:W-:Y:S02]  /*11590*/  IMAD.IADD R6, R4, 0x1, R3 ;  /* 0x0000000104067824 */ /* 0x000fe400078e0203 */
[----:B------:R-:W-:Y:S04]  /*115a0*/  SHFL.IDX PT, R4, R16, 0x1, 0x1f ;  /* 0x00201f0010047f89 */ /* 0x000fe800000e0000 */
        /* <DEDUP_REMOVED lines=11> */
[----:B------:R-:W-:Y:S05]  /*11660*/  @P6 BRA `(.L_x_342) ;  /* 0x0000000000906947 */ /* 0x000fea0003800000 */
.L_x_346:
[----:B------:R-:W-:-:S04]  /*11670*/  UIADD3 UR40, UR40, 0x1f, URZ ;  /* 0x0000001f28287890 */ /* 0x000fc8000fffe03f */
[----:B------:R-:W-:-:S06]  /*11680*/  UISETP.GE.AND UP0, UPT, UR40, UR4, UPT ;  /* 0x000000042800728c */ /* 0x000fcc000bf06270 */
[----:B------:R-:W-:-:S13]  /*11690*/  PLOP3.LUT P6, PT, PT, PT, UP0, 0x40, 0x0 ;  /* 0x000000000000781c */ /* 0x000fda0003fce808 */
[----:B------:R-:W-:Y:S05]  /*116a0*/  @!P6 BRA `(.L_x_343) ;  /* 0x000000040034e947 */ /* 0x000fea0003800000 */
[----:B------:R-:W0:Y:S01]  /*116b0*/  S2R R0, SR_TID.X ;  /* 0x0000000000007919 */ /* 0x000e220000002100 */
[----:B------:R-:W-:Y:S01]  /*116c0*/  BSSY B0, `(.L_x_344) ;  /* 0x0000009000007945 */ /* 0x000fe20003800000 */
[----:B0-----:R-:W-:-:S05]  /*116d0*/  LOP3.LUT R0, R0, 0x1f, RZ, 0xc0, !PT ;  /* 0x0000001f00007812 */ /* 0x001fca00078ec0ff */
[----:B------:R-:W-:Y:S02]  /*116e0*/  VIADD R7, R0, UR40 ;  /* 0x0000002800077c36 */ /* 0x000fe40008000000 */
[----:B------:R-:W-:-:S03]  /*116f0*/  IMAD.MOV.U32 R0, RZ, RZ, RZ ;  /* 0x000000ffff007224 */ /* 0x000fc600078e00ff */
[----:B------:R-:W-:-:S13]  /*11700*/  ISETP.GE.OR P6, PT, R7, UR4, !P0 ;  /* 0x0000000407007c0c */ /* 0x000fda000c7c6670 */
[----:B------:R-:W-:Y:S05]  /*11710*/  @P6 BRA `(.L_x_345) ;  /* 0x00000000000c6947 */ /* 0x000fea0003800000 */
[----:B------:R-:W0:Y:S02]  /*11720*/  LDC.64 R2, c[0x0][0xc80] ;  /* 0x00032000ff027b82 */ /* 0x000e240000000a00 */
[----:B0-----:R-:W-:-:S05]  /*11730*/  IMAD.WIDE R2, R7, 0x4, R2 ;  /* 0x0000000407027825 */ /* 0x001fca00078e0202 */
[----:B------:R0:W5:Y:S02]  /*11740*/  LDG.E R0, desc[UR50][R2.64] ;  /* 0x0000003202007981 */ /* 0x000164000c1e1900 */
.L_x_345:
[----:B------:R-:W-:Y:S05]  /*11750*/  BSYNC B0 ;  /* 0x0000000000007941 */ /* 0x000fea0003800000 */
.L_x_344:
        /* <DEDUP_REMOVED lines=13> */
[----:B0-----:R-:W-:Y:S02]  /*11830*/  SEL R9, R2, RZ, P5 ;  /* 0x000000ff02097207 */ /* 0x001fe40002800000 */
[----:B------:R-:W0:Y:S03]  /*11840*/  LDC R2, c[0x0][0xc38] ;  /* 0x00030e00ff027b82 */ /* 0x000e260000000800 */
[----:B------:R-:W-:-:S05]  /*11850*/  IMAD.IADD R3, R8, 0x1, R9 ;  /* 0x0000000108037824 */ /* 0x000fca00078e0209 */
[----:B------:R-:W0:Y:S02]  /*11860*/  SHFL.IDX PT, R9, R3, 0x1f, 0x1f ;  /* 0x03e01f0003097f89 */ /* 0x000e2400000e0000 */
[----:B0-----:R-:W-:-:S04]  /*11870*/  IMAD R9, R9, R2, RZ ;  /* 0x0000000209097224 */ /* 0x001fc800078e02ff */
[----:B------:R-:W-:-:S05]  /*11880*/  IMAD.IADD R4, R9, 0x1, R4 ;  /* 0x0000000109047824 */ /* 0x000fca00078e0204 */
[----:B------:R-:W-:-:S13]  /*11890*/  ISETP.GT.AND P6, PT, R4, R5, PT ;  /* 0x000000050400720c */ /* 0x000fda0003fc4270 */
[----:B------:R-:W-:Y:S05]  /*118a0*/  @!P6 BRA `(.L_x_346) ;  /* 0xfffffffc0070e947 */ /* 0x000fea000383ffff */
.L_x_342:
[----:B------:R-:W-:Y:S02]  /*118b0*/  IMAD.IADD R16, R4, 0x1, -R9 ;  /* 0x0000000104107824 */ /* 0x000fe400078e0a09 */
[----:B------:R-:W-:Y:S02]  /*118c0*/  IMAD.MOV.U32 R7, RZ, RZ, RZ ;  /* 0x000000ffff077224 */ /* 0x000fe400078e00ff */
        /* <DEDUP_REMOVED lines=16> */
.L_x_347:
[--C-:B-12---:R-:W-:Y:S01]  /*119d0*/  IMAD.MOV R3, RZ, RZ, -R9.reuse ;  /* 0x000000ffff037224 */ /* 0x106fe200078e0a09 */
[----:B------:R-:W-:Y:S01]  /*119e0*/  UIADD3 UR40, UR4, UR40, URZ ;  /* 0x0000002804287290 */ /* 0x000fe2000fffe03f */
[----:B---3--:R-:W-:Y:S02]  /*119f0*/  IMAD R16, R7, R2, R16 ;  /* 0x0000000207107224 */ /* 0x008fe400078e0210 */
[----:B------:R-:W-:Y:S02]  /*11a00*/  IMAD R6, R3, R4, RZ ;  /* 0x0000000403067224 */ /* 0x000fe400078e02ff */
[----:B------:R-:W-:Y:S02]  /*11a10*/  IMAD.MOV.U32 R2, RZ, RZ, RZ ;  /* 0x000000ffff027224 */ /* 0x000fe400078e00ff */
[----:B------:R-:W-:Y:S02]  /*11a20*/  IMAD.MOV.U32 R3, RZ, RZ, R9 ;  /* 0x000000ffff037224 */ /* 0x000fe400078e0009 */
[----:B------:R-:W-:-:S02]  /*11a30*/  IMAD.IADD R5, R5, 0x1, -R16 ;  /* 0x0000000105057824 */ /* 0x000fc400078e0a10 */
[----:B------:R-:W-:Y:S01]  /*11a40*/  IMAD.HI.U32 R9, R9, R6, R2 ;  /* 0x0000000609097227 */ /* 0x000fe200078e0002 */
[----:B------:R-:W-:Y:S02]  /*11a50*/  IABS R3, R0 ;  /* 0x0000000000037213 */ /* 0x000fe40000000000 */
[----:B------:R-:W-:-:S03]  /*11a60*/  IABS R2, R5 ;  /* 0x0000000500027213 */ /* 0x000fc60000000000 */
[----:B------:R-:W-:Y:S02]  /*11a70*/  IMAD.MOV R3, RZ, RZ, -R3 ;  /* 0x000000ffff037224 */ /* 0x000fe400078e0a03 */
[----:B------:R-:W-:-:S04]  /*11a80*/  IMAD.HI.U32 R9, R9, R2, RZ ;  /* 0x0000000209097227 */ /* 0x000fc800078e00ff */
[----:B------:R-:W-:Y:S01]  /*11a90*/  IMAD R3, R9, R3, R2 ;  /* 0x0000000309037224 */ /* 0x000fe200078e0202 */
[----:B------:R-:W-:-:S04]  /*11aa0*/  LOP3.LUT R2, R5, R0, RZ, 0x3c, !PT ;  /* 0x0000000005027212 */ /* 0x000fc800078e3cff */
[----:B------:R-:W-:Y:S02]  /*11ab0*/  ISETP.GT.U32.AND P1, PT, R4, R3, PT ;  /* 0x000000030400720c */ /* 0x000fe40003f24070 */
[----:B------:R-:W-:-:S11]  /*11ac0*/  ISETP.GE.AND P2, PT, R2, RZ, PT ;  /* 0x000000ff0200720c */ /* 0x000fd60003f46270 */
[----:B------:R-:W-:Y:S02]  /*11ad0*/  @!P1 IMAD.IADD R3, R3, 0x1, -R4 ;  /* 0x0000000103039824 */ /* 0x000fe400078e0a04 */
[----:B------:R-:W-:Y:S01]  /*11ae0*/  @!P1 VIADD R9, R9, 0x1 ;  /* 0x0000000109099836 */ /* 0x000fe20000000000 */
[----:B------:R-:W-:Y:S02]  /*11af0*/  ISETP.NE.AND P1, PT, R0, RZ, PT ;  /* 0x000000ff0000720c */ /* 0x000fe40003f25270 */
[----:B------:R-:W-:-:S13]  /*11b00*/  ISETP.GE.U32.AND P0, PT, R3, R4, PT ;  /* 0x000000040300720c */ /* 0x000fda0003f06070 */
[----:B------:R-:W-:-:S04]  /*11b10*/  @P0 VIADD R9, R9, 0x1 ;  /* 0x0000000109090836 */ /* 0x000fc80000000000 */
[----:B------:R-:W-:Y:S01]  /*11b20*/  @!P2 IMAD.MOV R9, RZ, RZ, -R9 ;  /* 0x000000ffff09a224 */ /* 0x000fe200078e0a09 */
[----:B------:R-:W-:-:S05]  /*11b30*/  @!P1 LOP3.LUT R9, RZ, R0, RZ, 0x33, !PT ;  /* 0x00000000ff099212 */ /* 0x000fca00078e33ff */
[--C-:B------:R-:W-:Y:S02]  /*11b40*/  IMAD.MOV R17, RZ, RZ, -R9.reuse ;  /* 0x000000ffff117224 */ /* 0x100fe400078e0a09 */
[----:B------:R-:W-:Y:S02]  /*11b50*/  IMAD.MOV.U32 R18, RZ, RZ, R9 ;  /* 0x000000ffff127224 */ /* 0x000fe400078e0009 */
[----:B------:R-:W-:Y:S01]  /*11b60*/  IMAD R17, R0, R17, R5 ;  /* 0x0000001100117224 */ /* 0x000fe200078e0205 */
[----:B------:R-:W-:Y:S06]  /*11b70*/  BRA `(.L_x_348) ;  /* 0x0000000000107947 */ /* 0x000fec0003800000 */
.L_x_343:
[----:B------:R-:W-:Y:S01]  /*11b80*/  IMAD.MOV.U32 R16, RZ, RZ, R5 ;  /* 0x000000ffff107224 */ /* 0x000fe200078e0005 */
[----:B------:R-:W-:Y:S01]  /*11b90*/  ULDC UR40, c[0x0][0xc3c] ;  /* 0x00030f0000287ab9 */ /* 0x000fe20000000800 */
[----:B------:R-:W-:Y:S02]  /*11ba0*/  IMAD.MOV.U32 R17, RZ, RZ, RZ ;  /* 0x000000ffff117224 */ /* 0x000fe400078e00ff */
[----:B------:R-:W-:-:S07]  /*11bb0*/  IMAD.MOV.U32 R18, RZ, RZ, RZ ;  /* 0x000000ffff127224 */ /* 0x000fce00078e00ff */
.L_x_348:
[----:B------:R-:W1:Y:S01]  /*11bc0*/  S2R R0, SR_TID.X ;  /* 0x0000000000007919 */ /* 0x000e620000002100 */
[----:B------:R-:W-:Y:S01]  /*11bd0*/  IMAD.U32 R19, RZ, RZ, UR40 ;  /* 0x00000028ff137e24 */ /* 0x000fe2000f8e00ff */
[----:B------:R-:W-:Y:S01]  /*11be0*/  BAR.SYNC.DEFER_BLOCKING 0x4, 0x180 ;  /* 0x0106000000007b1d */ /* 0x000fe20000010000 */
[----:B-1----:R-:W-:-:S04]  /*11bf0*/  LOP3.LUT R0, R0, 0x1f, RZ, 0xc0, !PT ;  /* 0x0000001f00007812 */ /* 0x002fc800078ec0ff */
[----:B------:R-:W-:-:S13]  /*11c00*/  ISETP.NE.AND P0, PT, R0, RZ, PT ;  /* 0x000000ff0000720c */ /* 0x000fda0003f05270 */
[----:B------:R-:W1:Y:S01]  /*11c10*/  @!P0 S2R R33, SR_CgaCtaId ;  /* 0x0000000000218919 */ /* 0x000e620000008800 */
[----:B------:R-:W-:-:S04]  /*11c20*/  @!P0 MOV R0, 0x400 ;  /* 0x0000040000008802 */ /* 0x000fc80000000f00 */
[----:B-1----:R-:W-:-:S05]  /*11c30*/  @!P0 LEA R23, R33, R0, 0x18 ;  /* 0x0000000021178211 */ /* 0x002fca00078ec0ff */
[----:B------:R2:W-:Y:S01]  /*11c40*/  @!P0 STS.128 [R23+0x388d0], R16 ;  /* 0x0388d01017008388 */ /* 0x0005e20000000c00 */
[----:B------:R-:W-:Y:S06]  /*11c50*/  BAR.ARV 0x5, 0x180 ;  /* 0x0146000000007b1d */ /* 0x000fec0000002000 */
.L_x_341:
[----:B------:R-:W-:Y:S02]  /*11c60*/  ULDC UR4, c[0x0][0xc3c] ;  /* 0x00030f0000047ab9 */ /* 0x000fe40000000800 */
[----:B------:R-:W-:-:S06]  /*11c70*/  UISETP.GE.AND UP0, UPT, UR40, UR4, UPT ;  /* 0x000000042800728c */ /* 0x000fcc000bf06270 */
[----:B------:R-:W-:-:S13]  /*11c80*/  PLOP3.LUT P0, PT, PT, PT, UP0, 0x80, 0x0 ;  /* 0x000000000000781c */ /* 0x000fda0003f0f008 */
[----:B------:R-:W-:Y:S05]  /*11c90*/  @!P0 BRA `(.L_x_349) ;  /* 0xffffffa400408947 */ /* 0x000fea000383ffff */
.L_x_274:
[----:B0-----:R-:W3:Y:S01]  /*11ca0*/  LDL.LU R0, [R1+0xc] ;  /* 0x00000c0001007983 */ /* 0x001ee20000300800 */
[----:B------:R-:W-:Y:S01]  /*11cb0*/  BSSY B0, `(.L_x_350) ;  /* 0x000000b000007945 */ /* 0x000fe20003800000 */
[----:B------:R-:W0:Y:S01]  /*11cc0*/  S2R R5, SR_CgaCtaId ;  /* 0x0000000000057919 */ /* 0x000e220000008800 */
[----:B---3--:R-:W-:-:S05]  /*11cd0*/  VIADD R0, R0, 0x1 ;  /* 0x0000000100007836 */ /* 0x008fca0000000000 */
[----:B-1----:R-:W-:-:S04]  /*11ce0*/  LEA.HI R2, R0, R0, RZ, 0x1 ;  /* 0x0000000000027211 */ /* 0x002fc800078f08ff */
[----:B------:R-:W-:Y:S02]  /*11cf0*/  LOP3.LUT R3, R2, 0xfffffffe, RZ, 0xc0, !PT ;  /* 0xfffffffe02037812 */ /* 0x000fe400078ec0ff */
[----:B------:R-:W-:-:S03]  /*11d00*/  MOV R2, 0x400 ;  /* 0x0000040000027802 */ /* 0x000fc60000000f00 */
[----:B------:R-:W-:Y:S01]  /*11d10*/  IMAD.IADD R0, R0, 0x1, -R3 ;  /* 0x0000000100007824 */ /* 0x000fe200078e0a03 */
[----:B0-----:R-:W-:-:S04]  /*11d20*/  LEA R5, R5, R2, 0x18 ;  /* 0x0000000205057211 */ /* 0x001fc800078ec0ff */
[----:B------:R-:W-:-:S04]  /*11d30*/  SHF.L.U32 R0, R0, 0x1f, RZ ;  /* 0x0000001f00007819 */ /* 0x000fc800000006ff */
[----:B------:R-:W0:Y:S02]  /*11d40*/  SYNCS.PHASECHK.TRANS64.TRYWAIT P0, [R5+URZ+0x38820], R0 ;  /* 0x03882000050075a7 */ /* 0x000e24000800017f */
[----:B0-----:R-:W-:Y:S05]  /*11d50*/  @!P0 BRA `(.L_x_351) ;  /* 0x0000003800e48947 */ /* 0x001fea0003800000 */
.L_x_468:
[----:B------:R-:W-:Y:S05]  /*11d60*/  BSYNC B0 ;  /* 0x0000000000007941 */ /* 0x000fea0003800000 */
.L_x_350:
[----:B------:R-:W-:-:S03]  /*11d70*/  UMOV UR4, 0xffffffff ;  /* 0xffffffff00047882 */ /* 0x000fc60000000000 */
[----:B------:R-:W-:Y:S05]  /*11d80*/  BRA.DIV UR4, `(.L_x_352) ;  /* 0x0000003a04ec7947 */ /* 0x000fea000b800000 */
[----:B0-----:R-:W0:Y:S02]  /*11d90*/  S2R R0, SR_TID.X ;  /* 0x0000000000007919 */ /* 0x001e240000002100 */
[----:B0-----:R-:W-:-:S04]  /*11da0*/  SHF.R.U32.HI R0, RZ, 0x5, R0 ;  /* 0x00000005ff007819 */ /* 0x001fc80000011600 */
[----:B------:R-:W-:-:S05]  /*11db0*/  LOP3.LUT R0, R0, 0x3, RZ, 0xc0, !PT ;  /* 0x0000000300007812 */ /* 0x000fca00078ec0ff */
[----:B------:R0:W1:Y:S02]  /*11dc0*/  SHFL.IDX PT, R14, R0, RZ, 0x1f ;  /* 0x00001fff000e7589 */ /* 0x00006400000e0000 */
.L_x_471:
[----:B-1----:R-:W-:Y:S01]  /*11dd0*/  ISETP.NE.AND P0, PT, R14, RZ, PT ;  /* 0x000000ff0e00720c */ /* 0x002fe20003f05270 */
[----:B------:R-:W-:-:S12]  /*11de0*/  BSSY B0, `(.L_x_353) ;  /* 0x000002c000007945 */ /* 0x000fd80003800000 */
[----:B------:R-:W-:Y:S05]  /*11df0*/  @P0 BRA `(.L_x_354) ;  /* 0x0000000000a80947 */ /* 0x000fea0003800000 */
[----:B------:R-:W-:-:S03]  /*11e00*/  UMOV UR4, 0xffffffff ;  /* 0xffffffff00047882 */ /* 0x000fc60000000000 */
[----:B------:R-:W-:Y:S05]  /*11e10*/  BRA.DIV UR4, `(.L_x_355) ;  /* 0x0000003a04fc7947 */ /* 0x000fea000b800000 */
[----:B------:R-:W-:-:S13]  /*11e20*/  ELECT P6, URZ, PT ;  /* 0x00000000003f782f */ /* 0x000fda00038c0000 */
.L_x_474:
[----:B------:R-:W-:Y:S05]  /*11e30*/  @!P6 BRA `(.L_x_354) ;  /* 0x000000000098e947 */ /* 0x000fea0003800000 */
[----:B------:R-:W-:-:S06]  /*11e40*/  ULOP3.LUT UR4, UR37, 0x2, URZ, 0xfc, !UPT ;  /* 0x0000000225047892 */ /* 0x000fcc000f8efc3f */
[----:B0-----:R-:W-:-:S05]  /*11e50*/  IMAD.U32 R0, RZ, RZ, UR4 ;  /* 0x00000004ff007e24 */ /* 0x001fca000f8e00ff */
[----:B------:R-:W-:-:S13]  /*11e60*/  ISETP.NE.AND P0, PT, R0, 0x3, PT ;  /* 0x000000030000780c */ /* 0x000fda0003f05270 */
[----:B------:R-:W-:Y:S05]  /*11e70*/  @!P0 BRA `(.L_x_356) ;  /* 0x0000000000048947 */ /* 0x000fea0003800000 */
[----:B------:R-:W-:Y:S01]  /*11e80*/  BPT.TRAP 0x1 ;  /* 0x000000040000795c */ /* 0x000fe20000300000 */
.L_x_356:
[----:B------:R-:W-:Y:S01]  /*11e90*/  IMAD R3, R25, 0x8, R5 ;  /* 0x0000000819037824 */ /* 0x000fe200078e0205 */
[----:B------:R-:W-:Y:S01]  /*11ea0*/  SHF.L.U32 R2, R29, 0x1f, RZ ;  /* 0x0000001f1d027819 */ /* 0x000fe200000006ff */
[----:B------:R-:W-:-:S03]  /*11eb0*/  VIADD R25, R25, 0x1 ;  /* 0x0000000119197836 */ /* 0x000fc60000000000 */
[----:B------:R-:W0:Y:S02]  /*11ec0*/  SYNCS.PHASECHK.TRANS64.TRYWAIT P1, [R3+URZ+0x38840], R2 ;  /* 0x03884002030075a7 */ /* 0x000e24000802017f */
[----:B------:R-:W-:-:S04]  /*11ed0*/  ISETP.NE.AND P2, PT, R25, 0x2, PT ;  /* 0x000000021900780c */ /* 0x000fc80003f45270 */
[----:B------:R-:W-:Y:S01]  /*11ee0*/  SEL R0, RZ, 0x1, P2 ;  /* 0x00000001ff007807 */ /* 0x000fe20001000000 */
[----:B0-----:R-:W-:Y:S08]  /*11ef0*/  @!P1 BRA `(.L_x_357) ;  /* 0x0000003800e49947 */ /* 0x001ff00003800000 */
.L_x_475:
[----:B------:R-:W-:Y:S02]  /*11f00*/  SEL R25, R25, RZ, P2 ;  /* 0x000000ff19197207 */ /* 0x000fe40001000000 */
[----:B------:R-:W-:Y:S01]  /*11f10*/  LOP3.LUT R0, R29, R0, RZ, 0x3c, !PT ;  /* 0x000000001d007212 */ /* 0x000fe200078e3cff */
[----:B------:R-:W-:Y:S06]  /*11f20*/  @!P0 BRA `(.L_x_358) ;  /* 0x0000000000048947 */ /* 0x000fec0003800000 */
[----:B------:R-:W-:Y:S01]  /*11f30*/  BPT.TRAP 0x1 ;  /* 0x000000040000795c */ /* 0x000fe20000300000 */
.L_x_358:
[----:B------:R-:W-:Y:S01]  /*11f40*/  IMAD R25, R25, 0x8, R5 ;  /* 0x0000000819197824 */ /* 0x000fe200078e0205 */
[----:B------:R-:W-:-:S04]  /*11f50*/  SHF.L.U32 R0, R0, 0x1f, RZ ;  /* 0x0000001f00007819 */ /* 0x000fc800000006ff */
[----:B------:R-:W1:Y:S02]  /*11f60*/  SYNCS.PHASECHK.TRANS64.TRYWAIT P1, [R25+URZ+0x38840], R0 ;  /* 0x03884000190075a7 */ /* 0x000e64000802017f */
[----:B-1----:R-:W-:Y:S05]  /*11f70*/  @!P1 BRA `(.L_x_359) ;  /* 0x0000003800d89947 */ /* 0x002fea0003800000 */
.L_x_476:
[----:B------:R-:W-:Y:S05]  /*11f80*/  @!P0 BRA `(.L_x_360) ;  /* 0x0000000000048947 */ /* 0x000fea0003800000 */
[----:B------:R-:W-:Y:S01]  /*11f90*/  BPT.TRAP 0x1 ;  /* 0x000000040000795c */ /* 0x000fe20000300000 */
.L_x_360:
[----:B------:R-:W3:Y:S02]  /*11fa0*/  SYNCS.PHASECHK.TRANS64.TRYWAIT P1, [R3+URZ+0x38860], R2 ;  /* 0x03886002030075a7 */ /* 0x000ee4000802017f */
[----:B---3--:R-:W-:Y:S05]  /*11fb0*/  @!P1 BRA `(.L_x_361) ;  /* 0x0000003800dc9947 */ /* 0x008fea0003800000 */
.L_x_477:
[----:B------:R-:W-:Y:S05]  /*11fc0*/  @!P0 BRA `(.L_x_362) ;  /* 0x0000000000048947 */ /* 0x000fea0003800000 */
[----:B------:R-:W-:Y:S01]  /*11fd0*/  BPT.TRAP 0x1 ;  /* 0x000000040000795c */ /* 0x000fe20000300000 */
.L_x_362:
[----:B------:R-:W4:Y:S02]  /*11fe0*/  SYNCS.PHASECHK.TRANS64.TRYWAIT P1, [R25+URZ+0x38860], R0 ;  /* 0x03886000190075a7 */ /* 0x000f24000802017f */
[----:B----4-:R-:W-:Y:S05]  /*11ff0*/  @!P1 BRA `(.L_x_363) ;  /* 0x0000003800e09947 */ /* 0x010fea0003800000 */
.L_x_478:
[----:B------:R-:W-:Y:S05]  /*12000*/  @!P0 BRA `(.L_x_364) ;  /* 0x0000000000048947 */ /* 0x000fea0003800000 */
[----:B------:R-:W-:Y:S01]  /*12010*/  BPT.TRAP 0x1 ;  /* 0x000000040000795c */ /* 0x000fe20000300000 */
.L_x_364:
[----:B------:R-:W5:Y:S02]  /*12020*/  SYNCS.PHASECHK.TRANS64.TRYWAIT P1, [R3+URZ+0x38880], R2 ;  /* 0x03888002030075a7 */ /* 0x000f64000802017f */
[----:B-----5:R-:W-:Y:S05]  /*12030*/  @!P1 BRA `(.L_x_365) ;  /* 0x0000003800e49947 */ /* 0x020fea0003800000 */
.L_x_479:
[----:B------:R-:W-:Y:S05]  /*12040*/  @!P0 BRA `(.L_x_366) ;  /* 0x0000000000048947 */ /* 0x000fea0003800000 */
[----:B------:R-:W-:Y:S01]  /*12050*/  BPT.TRAP 0x1 ;  /* 0x000000040000795c */ /* 0x000fe20000300000 */
.L_x_366:
[----:B------:R0:W0:Y:S02]  /*12060*/  SYNCS.PHASECHK.TRANS64.TRYWAIT P0, [R25+URZ+0x38880], R0 ;  /* 0x03888000190075a7 */ /* 0x000024000800017f */
[----:B0-----:R-:W-:Y:S05]  /*12070*/  @!P0 NANOSLEEP.SYNCS 0x989680 ;  /* 0x009896800000895d */ /* 0x001fea0003900000 */
[----:B------:R-:W0:Y:S02]  /*12080*/  @!P0 SYNCS.PHASECHK.TRANS64 P0, [R25+URZ+0x38880], R0 ;  /* 0x03888000190085a7 */ /* 0x000e24000800007f */
[----:B0-----:R-:W-:Y:S05]  /*12090*/  @!P0 BRA `(.L_x_366) ;  /* 0xfffffffc00f08947 */ /* 0x001fea000383ffff */
.L_x_354:
[----:B------:R-:W-:Y:S05]  /*120a0*/  BSYNC B0 ;  /* 0x0000000000007941 */ /* 0x000fea0003800000 */
.L_x_353:
[----:B------:R-:W-:Y:S05]  /*120b0*/  EXIT ;  /* 0x000000000000794d */ /* 0x000fea0003800000 */
.L_x_223:
[----:B0-----:R-:W-:-:S04]  /*120c0*/  IMAD.U32 R4, RZ, RZ, UR52 ;  /* 0x00000034ff047e24 */ /* 0x001fc8000f8e00ff */
[----:B------:R0:W1:Y:S03]  /*120d0*/  SYNCS.PHASECHK.TRANS64.TRYWAIT P0, [R4+URZ+0x38800], R7 ;  /* 0x03880007040075a7 */ /* 0x000066000800017f */
[----:B-1----:R-:W-:Y:S05]  /*120e0*/  @!P0 NANOSLEEP.SYNCS 0x989680 ;  /* 0x009896800000895d */ /* 0x002fea0003900000 */
[----:B------:R-:W1:Y:S02]  /*120f0*/  @!P0 SYNCS.PHASECHK.TRANS64 P0, [R4+URZ+0x38800], R7 ;  /* 0x03880007040085a7 */ /* 0x000e64000800007f */
[----:B-1----:R-:W-:Y:S05]  /*12100*/  @!P0 BRA `(.L_x_223) ;  /* 0xfffffffc00ec8947 */ /* 0x002fea000383ffff */
[----:B------:R-:W-:Y:S05]  /*12110*/  BRA `(.L_x_367) ;  /* 0xfffffef800747947 */ /* 0x000fea000383ffff */
.L_x_227:
[----:B-1----:R-:W-:-:S04]  /*12120*/  IMAD.U32 R4, RZ, RZ, UR53 ;  /* 0x00000035ff047e24 */ /* 0x002fc8000f8e00ff */
[----:B------:R1:W2:Y:S03]  /*12130*/  SYNCS.PHASECHK.TRANS64.TRYWAIT P1, [R4+URZ+0x38830], R7 ;  /* 0x03883007040075a7 */ /* 0x0002a6000802017f */
[----:B--2---:R-:W-:Y:S05]  /*12140*/  @!P1 NANOSLEEP.SYNCS 0x989680 ;  /* 0x009896800000995d */ /* 0x004fea0003900000 */
[----:B------:R-:W2:Y:S02]  /*12150*/  @!P1 SYNCS.PHASECHK.TRANS64 P1, [R4+URZ+0x38830], R7 ;  /* 0x03883007040095a7 */ /* 0x000ea4000802007f */
[----:B--2---:R-:W-:Y:S05]  /*12160*/  @!P1 BRA `(.L_x_227) ;  /* 0xfffffffc00ec9947 */ /* 0x004fea000383ffff */
[----:B------:R-:W-:Y:S05]  /*12170*/  BRA `(.L_x_226) ;  /* 0xfffffef800987947 */ /* 0x000fea000383ffff */
.L_x_232:
[----:B-1----:R-:W-:-:S04]  /*12180*/  IMAD.U32 R8, RZ, RZ, UR53 ;  /* 0x00000035ff087e24 */ /* 0x002fc8000f8e00ff */
[----:B------:R1:W2:Y:S03]  /*12190*/  SYNCS.PHASECHK.TRANS64.TRYWAIT P1, [R8+URZ+0x38850], R7 ;  /* 0x03885007080075a7 */ /* 0x0002a6000802017f */
[----:B--2---:R-:W-:Y:S05]  /*121a0*/  @!P1 NANOSLEEP.SYNCS 0x989680 ;  /* 0x009896800000995d */ /* 0x004fea0003900000 */
[----:B------:R-:W2:Y:S02]  /*121b0*/  @!P1 SYNCS.PHASECHK.TRANS64 P1, [R8+URZ+0x38850], R7 ;  /* 0x03885007080095a7 */ /* 0x000ea4000802007f */
[----:B--2---:R-:W-:Y:S05]  /*121c0*/  @!P1 BRA `(.L_x_232) ;  /* 0xfffffffc00ec9947 */ /* 0x004fea000383ffff */
[----:B------:R-:W-:Y:S05]  /*121d0*/  BRA `(.L_x_231) ;  /* 0xffffff2000007947 */ /* 0x000fea000383ffff */
.L_x_238:
[----:B0-----:R-:W-:Y:S02]  /*121e0*/  IMAD.U32 R3, RZ, RZ, UR47 ;  /* 0x0000002fff037e24 */ /* 0x001fe4000f8e00ff */
[----:B------:R-:W-:-:S04]  /*121f0*/  IMAD.U32 R8, RZ, RZ, UR54 ;  /* 0x00000036ff087e24 */ /* 0x000fc8000f8e00ff */
[----:B------:R0:W1:Y:S03]  /*12200*/  SYNCS.PHASECHK.TRANS64.TRYWAIT P2, [R3+URZ+0x38830], R8 ;  /* 0x03883008030075a7 */ /* 0x000066000804017f */
[----:B-1----:R-:W-:Y:S05]  /*12210*/  @!P2 NANOSLEEP.SYNCS 0x989680 ;  /* 0x009896800000a95d */ /* 0x002fea0003900000 */
[----:B------:R-:W1:Y:S02]  /*12220*/  @!P2 SYNCS.PHASECHK.TRANS64 P2, [R3+URZ+0x38830], R8 ;  /* 0x038830080300a5a7 */ /* 0x000e64000804007f */
[----:B-1----:R-:W-:Y:S05]  /*12230*/  @!P2 BRA `(.L_x_238) ;  /* 0xfffffffc00e8a947 */ /* 0x002fea000383ffff */
[----:B------:R-:W-:Y:S05]  /*12240*/  BRA `(.L_x_237) ;  /* 0xffffff2000ec7947 */ /* 0x000fea000383ffff */
.L_x_243:
[----:B0-----:R-:W-:Y:S02]  /*12250*/  IMAD.U32 R7, RZ, RZ, UR47 ;  /* 0x0000002fff077e24 */ /* 0x001fe4000f8e00ff */
[----:B------:R-:W-:-:S04]  /*12260*/  IMAD.U32 R8, RZ, RZ, UR54 ;  /* 0x00000036ff087e24 */ /* 0x000fc8000f8e00ff */
[----:B------:R0:W1:Y:S03]  /*12270*/  SYNCS.PHASECHK.TRANS64.TRYWAIT P2, [R7+URZ+0x38850], R8 ;  /* 0x03885008070075a7 */ /* 0x000066000804017f */
[----:B-1----:R-:W-:Y:S05]  /*12280*/  @!P2 NANOSLEEP.SYNCS 0x989680 ;  /* 0x009896800000a95d */ /* 0x002fea0003900000 */
[----:B------:R-:W1:Y:S02]  /*12290*/  @!P2 SYNCS.PHASECHK.TRANS64 P2, [R7+URZ+0x38850], R8 ;  /* 0x038850080700a5a7 */ /* 0x000e64000804007f */
[----:B-1----:R-:W-:Y:S05]  /*122a0*/  @!P2 BRA `(.L_x_243) ;  /* 0xfffffffc00e8a947 */ /* 0x002fea000383ffff */
[----:B------:R-:W-:Y:S05]  /*122b0*/  BRA `(.L_x_242) ;  /* 0xffffff48008c7947 */ /* 0x000fea000383ffff */
.L_x_289:
[----:B------:R-:W0:Y:S01]  /*122c0*/  S2R R20, SR_TID.X ;  /* 0x0000000000147919 */ /* 0x000e220000002100 */
[----:B------:R-:W-:Y:S02]  /*122d0*/  IMAD.MOV.U32 R12, RZ, RZ, RZ ;  /* 0x000000ffff0c7224 */ /* 0x000fe400078e00ff */
[----:B------:R-:W-:Y:S02]  /*122e0*/  IMAD.MOV.U32 R11, RZ, RZ, 0x1f ;  /* 0x0000001fff0b7424 */ /* 0x000fe400078e00ff */
[----:B------:R-:W-:Y:S01]  /*122f0*/  IMAD.MOV.U32 R15, RZ, RZ, -0x1 ;  /* 0xffffffffff0f7424 */ /* 0x000fe200078e00ff */
[----:B0-----:R-:W-:-:S04]  /*12300*/  SHF.R.U32.HI R8, RZ, 0x5, R20 ;  /* 0x00000005ff087819 */ /* 0x001fc80000011614 */
[----:B------:R-:W-:-:S05]  /*12310*/  LOP3.LUT R8, R8, 0x3, RZ, 0xc0, !PT ;  /* 0x0000000308087812 */ /* 0x000fca00078ec0ff */
[----:B------:R-:W-:-:S07]  /*12320*/  IMAD.MOV.U32 R13, RZ, RZ, R8 ;  /* 0x000000ffff0d7224 */ /* 0x000fce00078e0008 */
[----:B-----5:R-:W-:Y:S05]  /*12330*/  WARPSYNC.COLLECTIVE R15, `(.L_x_368) ;  /* 0x000000000f087348 */ /* 0x020fea0003c00000 */
[----:B------:R0:W1:Y:S02]  /*12340*/  SHFL.IDX P6, R14, R13, R12, R11 ;  /* 0x0000000c0d0e7389 */ /* 0x00006400000c000b */
[----:B01---5:R-:W-:Y:S01]  /*12350*/  ENDCOLLECTIVE ;  /* 0x000000000000791b */ /* 0x023fe20003800000 */
.L_x_368:
[----:B------:R-:W-:Y:S05]  /*12360*/  BRA `(.L_x_369) ;  /* 0xffffffac00687947 */ /* 0x000fea000383ffff */
.L_x_292:
[----:B0-----:R-:W2:Y:S02]  /*12370*/  LDL R2, [R1+0x8] ;  /* 0x0000080001027983 */ /* 0x001ea40000100800 */
[----:B--2---:R0:W1:Y:S02]  /*12380*/  SYNCS.PHASECHK.TRANS64.TRYWAIT P0, [R6+URZ+0x38880], R2 ;  /* 0x03888002060075a7 */ /* 0x004064000800017f */
[----:B-1----:R-:W-:Y:S05]  /*12390*/  @!P0 NANOSLEEP.SYNCS 0x989680 ;  /* 0x009896800000895d */ /* 0x002fea0003900000 */
[----:B------:R-:W1:Y:S02]  /*123a0*/  @!P0 SYNCS.PHASECHK.TRANS64 P0, [R6+URZ+0x38880], R2 ;  /* 0x03888002060085a7 */ /* 0x000e64000800007f */
[----:B-1----:R-:W-:Y:S05]  /*123b0*/  @!P0 BRA `(.L_x_292) ;  /* 0xfffffffc00ec8947 */ /* 0x002fea000383ffff */
[----:B------:R-:W-:Y:S05]  /*123c0*/  BRA `(.L_x_370) ;  /* 0xffffffac00787947 */ /* 0x000fea000383ffff */
.L_x_293:
[----:B------:R-:W-:Y:S01]  /*123d0*/  BSSY B0, `(.L_x_371) ;  /* 0x0000008000007945 */ /* 0x000fe20003800000 */
[----:B------:R-:W-:Y:S02]  /*123e0*/  IMAD.MOV.U32 R13, RZ, RZ, R9 ;  /* 0x000000ffff0d7224 */ /* 0x000fe400078e0009 */
[----:B------:R-:W-:Y:S02]  /*123f0*/  IMAD.MOV.U32 R12, RZ, RZ, RZ ;  /* 0x000000ffff0c7224 */ /* 0x000fe400078e00ff */
[----:B------:R-:W-:Y:S02]  /*12400*/  IMAD.MOV.U32 R11, RZ, RZ, 0x181f ;  /* 0x0000181fff0b7424 */ /* 0x000fe400078e00ff */
[----:B------:R-:W-:-:S07]  /*12410*/  IMAD.MOV.U32 R15, RZ, RZ, -0x1 ;  /* 0xffffffffff0f7424 */ /* 0x000fce00078e00ff */
[----:B------:R-:W-:Y:S05]  /*12420*/  WARPSYNC.COLLECTIVE R15, `(.L_x_372) ;  /* 0x000000000f087348 */ /* 0x000fea0003c00000 */
[----:B------:R0:W1:Y:S02]  /*12430*/  SHFL.IDX P6, R14, R13, R12, R11 ;  /* 0x0000000c0d0e7389 */ /* 0x00006400000c000b */
[----:B01----:R-:W-:Y:S01]  /*12440*/  ENDCOLLECTIVE ;  /* 0x000000000000791b */ /* 0x003fe20003800000 */
.L_x_372:
[----:B------:R-:W-:Y:S05]  /*12450*/  BSYNC B0 ;  /* 0x0000000000007941 */ /* 0x000fea0003800000 */
.L_x_371:
[----:B------:R-:W-:Y:S01]  /*12460*/  IMAD.MOV.U32 R13, RZ, RZ, R8 ;  /* 0x000000ffff0d7224 */ /* 0x000fe200078e0008 */
[----:B------:R-:W-:Y:S01]  /*12470*/  LOP3.LUT R10, R28, 0x80, RZ, 0xfc, !PT ;  /* 0x000000801c0a7812 */ /* 0x000fe200078efcff */
[----:B------:R-:W-:Y:S01]  /*12480*/  IMAD.MOV.U32 R12, RZ, RZ, RZ ;  /* 0x000000ffff0c7224 */ /* 0x000fe200078e00ff */
[C---:B------:R-:W-:Y:S01]  /*12490*/  ISETP.GE.AND P3, PT, R7.reuse, 0x11, PT ;  /* 0x000000110700780c */ /* 0x040fe20003f66270 */
[----:B------:R-:W-:Y:S01]  /*124a0*/  IMAD.MOV.U32 R11, RZ, RZ, 0x181f ;  /* 0x0000181fff0b7424 */ /* 0x000fe200078e00ff */
[----:B------:R-:W-:Y:S01]  /*124b0*/  LOP3.LUT R26, R26, 0xffffffdf, RZ, 0xc0, !PT ;  /* 0xffffffdf1a1a7812 */ /* 0x000fe200078ec0ff */
[----:B------:R-:W-:Y:S01]  /*124c0*/  IMAD.MOV.U32 R15, RZ, RZ, -0x1 ;  /* 0xffffffffff0f7424 */ /* 0x000fe200078e00ff */
[C---:B------:R-:W-:Y:S01]  /*124d0*/  ISETP.GE.AND P5, PT, R7.reuse, 0x31, PT ;  /* 0x000000310700780c */ /* 0x040fe20003fa6270 */
[----:B------:R-:W-:Y:S01]  /*124e0*/  IMAD.MOV.U32 R3, RZ, RZ, R14 ;  /* 0x000000ffff037224 */ /* 0x000fe200078e000e */
[----:B------:R-:W-:Y:S01]  /*124f0*/  ISETP.GE.AND P4, PT, R7, 0x41, PT ;  /* 0x000000410700780c */ /* 0x000fe20003f86270 */
[----:B------:R-:W-:-:S12]  /*12500*/  IMAD.IADD R5, R23, 0x1, R5 ;  /* 0x0000000117057824 */ /* 0x000fd800078e0205 */
[----:B------:R-:W-:Y:S05]  /*12510*/  WARPSYNC.COLLECTIVE R15, `(.L_x_373) ;  /* 0x000000000f087348 */ /* 0x000fea0003c00000 */
[----:B------:R0:W1:Y:S02]  /*12520*/  SHFL.IDX P6, R14, R13, R12, R11 ;  /* 0x0000000c0d0e7389 */ /* 0x00006400000c000b */
[----:B01----:R-:W-:Y:S01]  /*12530*/  ENDCOLLECTIVE ;  /* 0x000000000000791b */ /* 0x003fe20003800000 */
.L_x_373:
[----:B------:R-:W-:Y:S02]  /*12540*/  @P3 LOP3.LUT R26, R26, 0x20, RZ, 0xfc, !PT ;  /* 0x000000201a1a3812 */ /* 0x000fe400078efcff */
[----:B------:R-:W-:Y:S02]  /*12550*/  ISETP.GE.AND P3, PT, R7, 0x51, PT ;  /* 0x000000510700780c */ /* 0x000fe40003f66270 */
[----:B------:R-:W-:Y:S01]  /*12560*/  LOP3.LUT R26, R26, 0xffffffef, RZ, 0xc0, !PT ;  /* 0xffffffef1a1a7812 */ /* 0x000fe200078ec0ff */
[----:B------:R-:W0:Y:S01]  /*12570*/  LDC R15, c[0x0][0x2f4] ;  /* 0x0000bd00ff0f7b82 */ /* 0x000e220000000800 */
[----:B------:R-:W-:Y:S02]  /*12580*/  IMAD.MOV.U32 R13, RZ, RZ, R9 ;  /* 0x000000ffff0d7224 */ /* 0x000fe400078e0009 */
[----:B------:R-:W-:Y:S02]  /*12590*/  IMAD.MOV.U32 R12, RZ, RZ, 0x1 ;  /* 0x00000001ff0c7424 */ /* 0x000fe400078e00ff */
[----:B------:R-:W-:-:S05]  /*125a0*/  IMAD.MOV.U32 R2, RZ, RZ, R14 ;  /* 0x000000ffff027224 */ /* 0x000fca00078e000e */
[----:B------:R-:W-:-:S05]  /*125b0*/  IADD3 R2, P0, R28, R2, RZ ;  /* 0x000000021c027210 */ /* 0x000fca0007f1e0ff */
[----:B------:R-:W-:Y:S01]  /*125c0*/  IMAD.X R3, RZ, RZ, R3, P0 ;  /* 0x000000ffff037224 */ /* 0x000fe200000e0603 */
[-C--:B0-----:R-:W-:Y:S02]  /*125d0*/  ISETP.GE.AND P1, PT, R28, R15.reuse, PT ;  /* 0x0000000f1c00720c */ /* 0x081fe40003f26270 */
[----:B------:R-:W-:Y:S01]  /*125e0*/  ISETP.GE.AND P0, PT, R10, R15, PT ;  /* 0x0000000f0a00720c */ /* 0x000fe20003f06270 */
[----:B------:R-:W-:Y:S01]  /*125f0*/  IMAD.MOV.U32 R15, RZ, RZ, -0x1 ;  /* 0xffffffffff0f7424 */ /* 0x000fe200078e00ff */
[----:B------:R-:W-:-:S13]  /*12600*/  ISETP.LT.OR P2, PT, R7, 0x1, P1 ;  /* 0x000000010700780c */ /* 0x000fda0000f41670 */
[----:B------:R-:W-:Y:S05]  /*12610*/  WARPSYNC.COLLECTIVE R15, `(.L_x_374) ;  /* 0x000000000f087348 */ /* 0x000fea0003c00000 */
[----:B------:R0:W1:Y:S02]  /*12620*/  SHFL.IDX P6, R14, R13, R12, R11 ;  /* 0x0000000c0d0e7389 */ /* 0x00006400000c000b */
[----:B01----:R-:W-:Y:S01]  /*12630*/  ENDCOLLECTIVE ;  /* 0x000000000000791b */ /* 0x003fe20003800000 */
.L_x_374:
[----:B------:R-:W-:Y:S01]  /*12640*/  @!PT LDS RZ, [RZ] ;  /* 0x00000000fffff984 */ /* 0x000fe20000000800 */
[----:B------:R-:W-:Y:S01]  /*12650*/  @!PT LDS RZ, [RZ] ;  /* 0x00000000fffff984 */ /* 0x000fe20000000800 */
[----:B------:R-:W-:Y:S01]  /*12660*/  @!PT LDS RZ, [RZ] ;  /* 0x00000000fffff984 */ /* 0x000fe20000000800 */
[----:B------:R-:W-:Y:S01]  /*12670*/  LDGSTS.E.BYPASS.LTC128B.128 [R5+0x10400], desc[UR50][R2.64], !P2 ;  /* 0x1040000002057fae */ /* 0x000fe2000d101d72 */
[----:B------:R-:W-:Y:S01]  /*12680*/  ISETP.LT.OR P2, PT, R7, 0x1, P0 ;  /* 0x000000010700780c */ /* 0x000fe20000741670 */
[----:B------:R-:W-:-:S12]  /*12690*/  IMAD.MOV.U32 R13, RZ, RZ, R8 ;  /* 0x000000ffff0d7224 */ /* 0x000fd800078e0008 */
[----:B------:R0:W-:Y:S02]  /*126a0*/  LDGSTS.E.BYPASS.LTC128B.128 [R5+0x14400], desc[UR50][R2.64+0x80], !P2 ;  /* 0x1440008002057fae */ /* 0x0001e4000d101d72 */
[----:B0-----:R-:W-:-:S07]  /*126b0*/  IMAD.MOV.U32 R3, RZ, RZ, R14 ;  /* 0x000000ffff037224 */ /* 0x001fce00078e000e */
[----:B------:R-:W-:Y:S05]  /*126c0*/  WARPSYNC.COLLECTIVE R15, `(.L_x_375) ;  /* 0x000000000f087348 */ /* 0x000fea0003c00000 */
[----:B------:R0:W1:Y:S02]  /*126d0*/  SHFL.IDX P6, R14, R13, R12, R11 ;  /* 0x0000000c0d0e7389 */ /* 0x00006400000c000b */
[----:B01----:R-:W-:Y:S01]  /*126e0*/  ENDCOLLECTIVE ;  /* 0x000000000000791b */ /* 0x003fe20003800000 */
.L_x_375:
[----:B------:R-:W-:Y:S02]  /*126f0*/  IMAD.MOV.U32 R13, RZ, RZ, R9 ;  /* 0x000000ffff0d7224 */ /* 0x000fe400078e0009 */
[----:B------:R-:W-:Y:S02]  /*12700*/  IMAD.MOV.U32 R12, RZ, RZ, 0x2 ;  /* 0x00000002ff0c7424 */ /* 0x000fe400078e00ff */
[----:B------:R-:W-:-:S07]  /*12710*/  IMAD.MOV.U32 R2, RZ, RZ, R14 ;  /* 0x000000ffff027224 */ /* 0x000fce00078e000e */
[----:B------:R-:W-:Y:S05]  /*12720*/  WARPSYNC.COLLECTIVE R15, `(.L_x_376) ;  /* 0x000000000f087348 */ /* 0x000fea0003c00000 */
[----:B------:R0:W1:Y:S02]  /*12730*/  SHFL.IDX P6, R14, R13, R12, R11 ;  /* 0x0000000c0d0e7389 */ /* 0x00006400000c000b */
[----:B01----:R-:W-:Y:S01]  /*12740*/  ENDCOLLECTIVE ;  /* 0x000000000000791b */ /* 0x003fe20003800000 */
.L_x_376:
[----:B------:R-:W-:-:S05]  /*12750*/  IADD3 R2, P2, R28, R2, RZ ;  /* 0x000000021c027210 */ /* 0x000fca0007f5e0ff */
[----:B------:R-:W-:Y:S01]  /*12760*/  IMAD.X R3, RZ, RZ, R3, P2 ;  /* 0x000000ffff037224 */ /* 0x000fe200010e0603 */
[----:B------:R-:W-:Y:S01]  /*12770*/  ISETP.LT.OR P2, PT, R7, 0x11, P1 ;  /* 0x000000110700780c */ /* 0x000fe20000f41670 */
[----:B------:R-:W-:-:S12]  /*12780*/  IMAD.MOV.U32 R13, RZ, RZ, R8 ;  /* 0x000000ffff0d7224 */ /* 0x000fd800078e0008 */
[----:B------:R-:W-:Y:S01]  /*12790*/  @!PT LDS RZ, [RZ] ;  /* 0x00000000fffff984 */ /* 0x000fe20000000800 */
[----:B------:R-:W-:Y:S01]  /*127a0*/  @!PT LDS RZ, [RZ] ;  /* 0x00000000fffff984 */ /* 0x000fe20000000800 */
[----:B------:R-:W-:Y:S01]  /*127b0*/  @!PT LDS RZ, [RZ] ;  /* 0x00000000fffff984 */ /* 0x000fe20000000800 */
[----:B------:R-:W-:Y:S01]  /*127c0*/  LDGSTS.E.BYPASS.LTC128B.128 [R5+0x10c00], desc[UR50][R2.64], !P2 ;  /* 0x10c0000002057fae */ /* 0x000fe2000d101d72 */
[----:B------:R-:W-:-:S13]  /*127d0*/  ISETP.LT.OR P2, PT, R7, 0x11, P0 ;  /* 0x000000110700780c */ /* 0x000fda0000741670 */
[----:B------:R0:W-:Y:S02]  /*127e0*/  LDGSTS.E.BYPASS.LTC128B.128 [R5+0x14c00], desc[UR50][R2.64+0x80], !P2 ;  /* 0x14c0008002057fae */ /* 0x0001e4000d101d72 */
[----:B0-----:R-:W-:-:S07]  /*127f0*/  IMAD.MOV.U32 R3, RZ, RZ, R14 ;  /* 0x000000ffff037224 */ /* 0x001fce00078e000e */
[----:B------:R-:W-:Y:S05]  /*12800*/  WARPSYNC.COLLECTIVE R15, `(.L_x_377) ;  /* 0x000000000f087348 */ /* 0x000fea0003c00000 */
[----:B------:R0:W1:Y:S02]  /*12810*/  SHFL.IDX P6, R14, R13, R12, R11 ;  /* 0x0000000c0d0e7389 */ /* 0x00006400000c000b */
[----:B01----:R-:W-:Y:S01]  /*12820*/  ENDCOLLECTIVE ;  /* 0x000000000000791b */ /* 0x003fe20003800000 */
.L_x_377:
[----:B------:R-:W-:Y:S02]  /*12830*/  IMAD.MOV.U32 R13, RZ, RZ, R9 ;  /* 0x000000ffff0d7224 */ /* 0x000fe400078e0009 */
[----:B------:R-:W-:Y:S02]  /*12840*/  IMAD.MOV.U32 R12, RZ, RZ, 0x3 ;  /* 0x00000003ff0c7424 */ /* 0x000fe400078e00ff */
[----:B------:R-:W-:-:S07]  /*12850*/  IMAD.MOV.U32 R2, RZ, RZ, R14 ;  /* 0x000000ffff027224 */ /* 0x000fce00078e000e */
[----:B------:R-:W-:Y:S05]  /*12860*/  WARPSYNC.COLLECTIVE R15, `(.L_x_378) ;  /* 0x000000000f087348 */ /* 0x000fea0003c00000 */
[----:B------:R0:W1:Y:S02]  /*12870*/  SHFL.IDX P6, R14, R13, R12, R11 ;  /* 0x0000000c0d0e7389 */ /* 0x00006400000c000b */
[----:B01----:R-:W-:Y:S01]  /*12880*/  ENDCOLLECTIVE ;  /* 0x000000000000791b */ /* 0x003fe20003800000 */
.L_x_378:
        /* <DEDUP_REMOVED lines=14> */
.L_x_379:
[----:B------:R-:W-:Y:S02]  /*12970*/  IMAD.MOV.U32 R13, RZ, RZ, R9 ;  /* 0x000000ffff0d7224 */ /* 0x000fe400078e0009 */
[----:B------:R-:W-:Y:S02]  /*12980*/  IMAD.MOV.U32 R12, RZ, RZ, 0x4 ;  /* 0x00000004ff0c7424 */ /* 0x000fe400078e00ff */
[----:B------:R-:W-:-:S07]  /*12990*/  IMAD.MOV.U32 R2, RZ, RZ, R14 ;  /* 0x000000ffff027224 */ /* 0x000fce00078e000e */
[----:B------:R-:W-:Y:S05]  /*129a0*/  WARPSYNC.COLLECTIVE R15, `(.L_x_380) ;  /* 0x000000000f087348 */ /* 0x000fea0003c00000 */
[----:B------:R0:W1:Y:S02]  /*129b0*/  SHFL.IDX P6, R14, R13, R12, R11 ;  /* 0x0000000c0d0e7389 */ /* 0x00006400000c000b */
[----:B01----:R-:W-:Y:S01]  /*129c0*/  ENDCOLLECTIVE ;  /* 0x000000000000791b */ /* 0x003fe20003800000 */
.L_x_380:
        /* <DEDUP_REMOVED lines=14> */
.L_x_381:
[----:B------:R-:W-:Y:S02]  /*12ab0*/  IMAD.MOV.U32 R13, RZ, RZ, R9 ;  /* 0x000000ffff0d7224 */ /* 0x000fe400078e0009 */
[----:B------:R-:W-:Y:S02]  /*12ac0*/  IMAD.MOV.U32 R12, RZ, RZ, 0x5 ;  /* 0x00000005ff0c7424 */ /* 0x000fe400078e00ff */
[----:B------:R-:W-:-:S07]  /*12ad0*/  IMAD.MOV.U32 R2, RZ, RZ, R14 ;  /* 0x000000ffff027224 */ /* 0x000fce00078e000e */
[----:B------:R-:W-:Y:S05]  /*12ae0*/  WARPSYNC.COLLECTIVE R15, `(.L_x_382) ;  /* 0x000000000f087348 */ /* 0x000fea0003c00000 */
[----:B------:R0:W1:Y:S02]  /*12af0*/  SHFL.IDX P6, R14, R13, R12, R11 ;  /* 0x0000000c0d0e7389 */ /* 0x00006400000c000b */
[----:B01----:R-:W-:Y:S01]  /*12b00*/  ENDCOLLECTIVE ;  /* 0x000000000000791b */ /* 0x003fe20003800000 */
.L_x_382:
        /* <DEDUP_REMOVED lines=14> */
.L_x_383:
[----:B------:R-:W-:Y:S02]  /*12bf0*/  IMAD.MOV.U32 R13, RZ, RZ, R9 ;  /* 0x000000ffff0d7224 */ /* 0x000fe400078e0009 */
[----:B------:R-:W-:Y:S02]  /*12c00*/  IMAD.MOV.U32 R12, RZ, RZ, 0x6 ;  /* 0x00000006ff0c7424 */ /* 0x000fe400078e00ff */
[----:B------:R-:W-:-:S07]  /*12c10*/  IMAD.MOV.U32 R2, RZ, RZ, R14 ;  /* 0x000000ffff027224 */ /* 0x000fce00078e000e */
[----:B------:R-:W-:Y:S05]  /*12c20*/  WARPSYNC.COLLECTIVE R15, `(.L_x_384) ;  /* 0x000000000f087348 */ /* 0x000fea0003c00000 */
[----:B------:R0:W1:Y:S02]  /*12c30*/  SHFL.IDX P6, R14, R13, R12, R11 ;  /* 0x0000000c0d0e7389 */ /* 0x00006400000c000b */
[----:B01----:R-:W-:Y:S01]  /*12c40*/  ENDCOLLECTIVE ;  /* 0x000000000000791b */ /* 0x003fe20003800000 */
.L_x_384:
        /* <DEDUP_REMOVED lines=14> */
.L_x_385:
[----:B------:R-:W-:Y:S02]  /*12d30*/  IMAD.MOV.U32 R13, RZ, RZ, R9 ;  /* 0x000000ffff0d7224 */ /* 0x000fe400078e0009 */
[----:B------:R-:W-:Y:S02]  /*12d40*/  IMAD.MOV.U32 R12, RZ, RZ, 0x7 ;  /* 0x00000007ff0c7424 */ /* 0x000fe400078e00ff */
[----:B------:R-:W-:-:S07]  /*12d50*/  IMAD.MOV.U32 R2, RZ, RZ, R14 ;  /* 0x000000ffff027224 */ /* 0x000fce00078e000e */
[----:B------:R-:W-:Y:S05]  /*12d60*/  WARPSYNC.COLLECTIVE R15, `(.L_x_386) ;  /* 0x000000000f087348 */ /* 0x000fea0003c00000 */
[----:B------:R0:W1:Y:S02]  /*12d70*/  SHFL.IDX P6, R14, R13, R12, R11 ;  /* 0x0000000c0d0e7389 */ /* 0x00006400000c000b */
[----:B01----:R-:W-:Y:S01]  /*12d80*/  ENDCOLLECTIVE ;  /* 0x000000000000791b */ /* 0x003fe20003800000 */
.L_x_386:
[----:B------:R-:W-:-:S05]  /*12d90*/  IADD3 R2, P2, R28, R2, RZ ;  /* 0x000000021c027210 */ /* 0x000fca0007f5e0ff */
[----:B------:R-:W-:Y:S01]  /*12da0*/  IMAD.X R3, RZ, RZ, R3, P2 ;  /* 0x000000ffff037224 */ /* 0x000fe200010e0603 */
[----:B------:R-:W-:Y:S01]  /*12db0*/  ISETP.LT.OR P2, PT, R7, 0x61, P1 ;  /* 0x000000610700780c */ /* 0x000fe20000f41670 */
[----:B------:R-:W-:-:S12]  /*12dc0*/  IMAD.MOV.U32 R13, RZ, RZ, R8 ;  /* 0x000000ffff0d7224 */ /* 0x000fd800078e0008 */
[----:B------:R-:W-:Y:S01]  /*12dd0*/  @!PT LDS RZ, [RZ] ;  /* 0x00000000fffff984 */ /* 0x000fe20000000800 */
[----:B------:R-:W-:Y:S01]  /*12de0*/  @!PT LDS RZ, [RZ] ;  /* 0x00000000fffff984 */ /* 0x000fe20000000800 */
[----:B------:R-:W-:Y:S01]  /*12df0*/  @!PT LDS RZ, [RZ] ;  /* 0x00000000fffff984 */ /* 0x000fe20000000800 */
[----:B------:R0:W-:Y:S01]  /*12e00*/  LDGSTS.E.BYPASS.LTC128B.128 [R5+0x13400], desc[UR50][R2.64], !P2 ;  /* 0x1340000002057fae */ /* 0x0001e2000d101d72 */
[----:B------:R-:W-:Y:S01]  /*12e10*/  ISETP.LT.OR P2, PT, R7, 0x61, P0 ;  /* 0x000000610700780c */ /* 0x000fe20000741670 */
[----:B------:R-:W-:-:S12]  /*12e20*/  IMAD.MOV.U32 R9, RZ, RZ, R14 ;  /* 0x000000ffff097224 */ /* 0x000fd800078e000e */
[----:B0-----:R-:W-:Y:S05]  /*12e30*/  WARPSYNC.COLLECTIVE R15, `(.L_x_387) ;  /* 0x000000000f087348 */ /* 0x001fea0003c00000 */
[----:B------:R1:W2:Y:S02]  /*12e40*/  SHFL.IDX P6, R14, R13, R12, R11 ;  /* 0x0000000c0d0e7389 */ /* 0x0002a400000c000b */
[----:B012---:R-:W-:Y:S01]  /*12e50*/  ENDCOLLECTIVE ;  /* 0x000000000000791b */ /* 0x007fe20003800000 */
.L_x_387:
[----:B------:R-:W-:Y:S01]  /*12e60*/  @!PT LDS RZ, [RZ] ;  /* 0x00000000fffff984 */ /* 0x000fe20000000800 */
[----:B------:R-:W-:Y:S01]  /*12e70*/  @!PT LDS RZ, [RZ] ;  /* 0x00000000fffff984 */ /* 0x000fe20000000800 */
[----:B------:R-:W-:Y:S01]  /*12e80*/  @!PT LDS RZ, [RZ] ;  /* 0x00000000fffff984 */ /* 0x000fe20000000800 */
[----:B------:R0:W-:Y:S01]  /*12e90*/  LDGSTS.E.BYPASS.LTC128B.128 [R5+0x17400], desc[UR50][R2.64+0x80], !P2 ;  /* 0x1740008002057fae */ /* 0x0001e2000d101d72 */
[C---:B------:R-:W-:Y:S02]  /*12ea0*/  ISETP.GE.AND P2, PT, R7.reuse, 0x21, PT ;  /* 0x000000210700780c */ /* 0x040fe40003f46270 */
[----:B------:R-:W-:Y:S01]  /*12eb0*/  ISETP.GE.AND P6, PT, R7, 0x71, PT ;  /* 0x000000710700780c */ /* 0x000fe20003fc6270 */
[----:B0-----:R-:W-:-:S10]  /*12ec0*/  IMAD.MOV.U32 R2, RZ, RZ, R14 ;  /* 0x000000ffff027224 */ /* 0x001fd400078e000e */
[----:B------:R-:W-:Y:S02]  /*12ed0*/  @P2 LOP3.LUT R26, R26, 0x10, RZ, 0xfc, !PT ;  /* 0x000000101a1a2812 */ /* 0x000fe400078efcff */
[----:B------:R-:W-:Y:S02]  /*12ee0*/  ISETP.GE.AND P2, PT, R7, 0x61, PT ;  /* 0x000000610700780c */ /* 0x000fe40003f46270 */
[----:B------:R-:W-:-:S04]  /*12ef0*/  LOP3.LUT R26, R26, 0xffffffbf, RZ, 0xc0, !PT ;  /* 0xffffffbf1a1a7812 */ /* 0x000fc800078ec0ff */
[----:B------:R-:W-:Y:S01]  /*12f00*/  @P6 LOP3.LUT R26, R26, 0x40, RZ, 0xfc, !PT ;  /* 0x000000401a1a6812 */ /* 0x000fe200078efcff */
[----:B------:R-:W-:Y:S06]  /*12f10*/  BRA `(.L_x_388) ;  /* 0xffffffa8004c7947 */ /* 0x000fec000383ffff */
.L_x_298:
[----:B-1----:R-:W2:Y:S02]  /*12f20*/  LDL R2, [R1+0x8] ;  /* 0x0000080001027983 */ /* 0x002ea40000100800 */
[----:B--2---:R1:W2:Y:S02]  /*12f30*/  SYNCS.PHASECHK.TRANS64.TRYWAIT P0, [R6+URZ+0x38840], R2 ;  /* 0x03884002060075a7 */ /* 0x0042a4000800017f */
[----:B--2---:R-:W-:Y:S05]  /*12f40*/  @!P0 NANOSLEEP.SYNCS 0x989680 ;  /* 0x009896800000895d */ /* 0x004fea0003900000 */
[----:B------:R-:W2:Y:S02]  /*12f50*/  @!P0 SYNCS.PHASECHK.TRANS64 P0, [R6+URZ+0x38840], R2 ;  /* 0x03884002060085a7 */ /* 0x000ea4000800007f */
[----:B--2---:R-:W-:Y:S05]  /*12f60*/  @!P0 BRA `(.L_x_298) ;  /* 0xfffffffc00ec8947 */ /* 0x004fea000383ffff */
[----:B------:R-:W-:Y:S05]  /*12f70*/  BRA `(.L_x_389) ;  /* 0xffffffa800a87947 */ /* 0x000fea000383ffff */
.L_x_299:
        /* <DEDUP_REMOVED lines=8> */
.L_x_391:
[----:B------:R-:W-:Y:S05]  /*13000*/  BSYNC B0 ;  /* 0x0000000000007941 */ /* 0x000fea0003800000 */
.L_x_390:
[----:B------:R-:W-:Y:S02]  /*13010*/  IMAD.MOV.U32 R13, RZ, RZ, R4 ;  /* 0x000000ffff0d7224 */ /* 0x000fe400078e0004 */
[----:B------:R-:W-:Y:S02]  /*13020*/  IMAD.MOV.U32 R12, RZ, RZ, RZ ;  /* 0x000000ffff0c7224 */ /* 0x000fe400078e00ff */
[----:B------:R-:W-:Y:S02]  /*13030*/  IMAD.MOV.U32 R11, RZ, RZ, 0x181f ;  /* 0x0000181fff0b7424 */ /* 0x000fe400078e00ff */
[----:B------:R-:W-:Y:S02]  /*13040*/  IMAD.MOV.U32 R15, RZ, RZ, -0x1 ;  /* 0xffffffffff0f7424 */ /* 0x000fe400078e00ff */
[----:B------:R-:W-:-:S07]  /*13050*/  IMAD.MOV.U32 R2, RZ, RZ, R14 ;  /* 0x000000ffff027224 */ /* 0x000fce00078e000e */
[----:B------:R-:W-:Y:S05]  /*13060*/  WARPSYNC.COLLECTIVE R15, `(.L_x_392) ;  /* 0x000000000f087348 */ /* 0x000fea0003c00000 */
[----:B------:R0:W1:Y:S02]  /*13070*/  SHFL.IDX P6, R14, R13, R12, R11 ;  /* 0x0000000c0d0e7389 */ /* 0x00006400000c000b */
[----:B01----:R-:W-:Y:S01]  /*13080*/  ENDCOLLECTIVE ;  /* 0x000000000000791b */ /* 0x003fe20003800000 */
.L_x_392:
[----:B------:R-:W-:Y:S02]  /*13090*/  IMAD.MOV.U32 R13, RZ, RZ, R0 ;  /* 0x000000ffff0d7224 */ /* 0x000fe400078e0000 */
[----:B------:R-:W-:Y:S01]  /*130a0*/  IMAD.MOV.U32 R12, RZ, RZ, 0x1 ;  /* 0x00000001ff0c7424 */ /* 0x000fe200078e00ff */
[----:B------:R-:W-:Y:S01]  /*130b0*/  LOP3.LUT P6, RZ, R26, 0x80, RZ, 0xc0, !PT ;  /* 0x000000801aff7812 */ /* 0x000fe200078cc0ff */
[----:B------:R-:W-:-:S12]  /*130c0*/  IMAD.MOV.U32 R3, RZ, RZ, R14 ;  /* 0x000000ffff037224 */ /* 0x000fd800078e000e */
[----:B------:R-:W-:-:S05]  /*130d0*/  @P6 IADD3 R3, P0, R28, R3, RZ ;  /* 0x000000031c036210 */ /* 0x000fca0007f1e0ff */
[----:B------:R-:W-:Y:S01]  /*130e0*/  @P6 IMAD.X R2, RZ, RZ, R2, P0 ;  /* 0x000000ffff026224 */ /* 0x000fe200000e0602 */
[----:B------:R-:W-:-:S04]  /*130f0*/  ISETP.GE.AND P0, PT, R28, R8, PT ;  /* 0x000000081c00720c */ /* 0x000fc80003f06270 */
[----:B------:R-:W-:-:S04]  /*13100*/  @P6 LOP3.LUT R3, R3, R2, RZ, 0x3c, !PT ;  /* 0x0000000203036212 */ /* 0x000fc800078e3cff */
[----:B------:R-:W-:-:S04]  /*13110*/  @P6 LOP3.LUT R2, R3, R2, RZ, 0x3c, !PT ;  /* 0x0000000203026212 */ /* 0x000fc800078e3cff */
[----:B------:R-:W-:-:S05]  /*13120*/  @P6 LOP3.LUT R3, R3, R2, RZ, 0x3c, !PT ;  /* 0x0000000203036212 */ /* 0x000fca00078e3cff */
[----:B------:R-:W-:Y:S01]  /*13130*/  @!PT LDS RZ, [RZ] ;  /* 0x00000000fffff984 */ /* 0x000fe20000000800 */
[----:B------:R-:W-:Y:S01]  /*13140*/  @!PT LDS RZ, [RZ] ;  /* 0x00000000fffff984 */ /* 0x000fe20000000800 */
[----:B------:R-:W-:Y:S01]  /*13150*/  @!PT LDS RZ, [RZ] ;  /* 0x00000000fffff984 */ /* 0x000fe20000000800 */
[----:B------:R0:W-:Y:S04]  /*13160*/  @P6 LDGSTS.E.BYPASS.LTC128B.128 [R5+0x28400], desc[UR50][R2.64], !P0 ;  /* 0x2840000002056fae */ /* 0x0001e8000c101d72 */
[----:B------:R0:W-:Y:S02]  /*13170*/  @P6 LDGSTS.E.BYPASS.LTC128B.128 [R5+0x2c400], desc[UR50][R2.64+0x80], !P1 ;  /* 0x2c40008002056fae */ /* 0x0001e4000c901d72 */
[----:B0-----:R-:W-:Y:S05]  /*13180*/  WARPSYNC.COLLECTIVE R15, `(.L_x_393) ;  /* 0x000000000f087348 */ /* 0x001fea0003c00000 */
[----:B------:R1:W2:Y:S02]  /*13190*/  SHFL.IDX P6, R14, R13, R12, R11 ;  /* 0x0000000c0d0e7389 */ /* 0x0002a400000c000b */
[----:B012---:R-:W-:Y:S01]  /*131a0*/  ENDCOLLECTIVE ;  /* 0x000000000000791b */ /* 0x007fe20003800000 */
.L_x_393:
[----:B------:R-:W-:Y:S02]  /*131b0*/  IMAD.MOV.U32 R13, RZ, RZ, R4 ;  /* 0x000000ffff0d7224 */ /* 0x000fe400078e0004 */
[----:B------:R-:W-:-:S07]  /*131c0*/  IMAD.MOV.U32 R2, RZ, RZ, R14 ;  /* 0x000000ffff027224 */ /* 0x000fce00078e000e */
[----:B------:R-:W-:Y:S05]  /*131d0*/  WARPSYNC.COLLECTIVE R15, `(.L_x_394) ;  /* 0x000000000f087348 */ /* 0x000fea0003c00000 */
[----:B------:R0:W1:Y:S02]  /*131e0*/  SHFL.IDX P6, R14, R13, R12, R11 ;  /* 0x0000000c0d0e7389 */ /* 0x00006400000c000b */
[----:B01----:R-:W-:Y:S01]  /*131f0*/  ENDCOLLECTIVE ;  /* 0x000000000000791b */ /* 0x003fe20003800000 */
.L_x_394:
        /* <DEDUP_REMOVED lines=18> */
.L_x_395:
[----:B------:R-:W-:Y:S02]  /*13320*/  IMAD.MOV.U32 R13, RZ, RZ, R4 ;  /* 0x000000ffff0d7224 */ /* 0x000fe400078e0004 */
[----:B------:R-:W-:-:S07]  /*13330*/  IMAD.MOV.U32 R2, RZ, RZ, R14 ;  /* 0x000000ffff027224 */ /* 0x000fce00078e000e */
[----:B------:R-:W-:Y:S05]  /*13340*/  WARPSYNC.COLLECTIVE R15, `(.L_x_396) ;  /* 0x000000000f087348 */ /* 0x000fea0003c00000 */
[----:B------:R0:W1:Y:S02]  /*13350*/  SHFL.IDX P6, R14, R13, R12, R11 ;  /* 0x0000000c0d0e7389 */ /* 0x00006400000c000b */
[----:B01----:R-:W-:Y:S01]  /*13360*/  ENDCOLLECTIVE ;  /* 0x000000000000791b */ /* 0x003fe20003800000 */
.L_x_396:
        /* <DEDUP_REMOVED lines=18> */
.L_x_397:
[----:B------:R-:W-:Y:S02]  /*13490*/  IMAD.MOV.U32 R13, RZ, RZ, R4 ;  /* 0x000000ffff0d7224 */ /* 0x000fe400078e0004 */
[----:B------:R-:W-:-:S07]  /*134a0*/  IMAD.MOV.U32 R2, RZ, RZ, R14 ;  /* 0x000000ffff027224 */ /* 0x000fce00078e000e */
[----:B------:R-:W-:Y:S05]  /*134b0*/  WARPSYNC.COLLECTIVE R15, `(.L_x_398) ;  /* 0x000000000f087348 */ /* 0x000fea0003c00000 */
[----:B------:R0:W1:Y:S02]  /*134c0*/  SHFL.IDX P6, R14, R13, R12, R11 ;  /* 0x0000000c0d0e7389 */ /* 0x00006400000c000b */
[----:B01----:R-:W-:Y:S01]  /*134d0*/  ENDCOLLECTIVE ;  /* 0x000000000000791b */ /* 0x003fe20003800000 */
.L_x_398:
[----:B------:R-:W-:Y:S02]  /*134e0*/  IMAD.MOV.U32 R13, RZ, RZ, R0 ;  /* 0x000000ffff0d7224 */ /* 0x000fe400078e0000 */
[----:B------:R-:W-:Y:S02]  /*134f0*/  IMAD.MOV.U32 R12, RZ, RZ, 0x4 ;  /* 0x00000004ff0c7424 */ /* 0x000fe400078e00ff */
[----:B------:R-:W-:Y:S01]  /*13500*/  IMAD.MOV.U32 R3, RZ, RZ, R14 ;  /* 0x000000ffff037224 */ /* 0x000fe200078e000e */
[----:B------:R-:W-:-:S04]  /*13510*/  ISETP.GE.AND P6, PT, R28, R8, PT ;  /* 0x000000081c00720c */ /* 0x000fc80003fc6270 */
[----:B------:R-:W-:-:S05]  /*13520*/  @P5 IADD3 R3, P0, R28, R3, RZ ;  /* 0x000000031c035210 */ /* 0x000fca0007f1e0ff */
[----:B------:R-:W-:-:S05]  /*13530*/  @P5 IMAD.X R2, RZ, RZ, R2, P0 ;  /* 0x000000ffff025224 */ /* 0x000fca00000e0602 */
[----:B------:R-:W-:-:S04]  /*13540*/  @P5 LOP3.LUT R3, R3, R2, RZ, 0x3c, !PT ;  /* 0x0000000203035212 */ /* 0x000fc800078e3cff */
[----:B------:R-:W-:-:S04]  /*13550*/  @P5 LOP3.LUT R2, R3, R2, RZ, 0x3c, !PT ;  /* 0x0000000203025212 */ /* 0x000fc800078e3cff */
[----:B------:R-:W-:-:S05]  /*13560*/  @P5 LOP3.LUT R3, R3, R2, RZ, 0x3c, !PT ;  /* 0x0000000203035212 */ /* 0x000fca00078e3cff */
[----:B------:R-:W-:Y:S01]  /*13570*/  @!PT LDS RZ, [RZ] ;  /* 0x00000000fffff984 */ /* 0x000fe20000000800 */
[----:B------:R-:W-:Y:S01]  /*13580*/  @!PT LDS RZ, [RZ] ;  /* 0x00000000fffff984 */ /* 0x000fe20000000800 */
[----:B------:R-:W-:Y:S01]  /*13590*/  @!PT LDS RZ, [RZ] ;  /* 0x00000000fffff984 */ /* 0x000fe20000000800 */
[----:B------:R0:W-:Y:S02]  /*135a0*/  @P5 LDGSTS.E.BYPASS.LTC128B.128 [R5+0x29c00], desc[UR50][R2.64], !P6 ;  /* 0x29c0000002055fae */ /* 0x0001e4000f101d72 */
[----:B0-----:R-:W-:Y:S05]  /*135b0*/  WARPSYNC.COLLECTIVE R15, `(.L_x_399) ;  /* 0x000000000f087348 */ /* 0x001fea0003c00000 */
[----:B------:R1:W2:Y:S02]  /*135c0*/  SHFL.IDX P6, R14, R13, R12, R11 ;  /* 0x0000000c0d0e7389 */ /* 0x0002a400000c000b */
[----:B012---:R-:W-:Y:S01]  /*135d0*/  ENDCOLLECTIVE ;  /* 0x000000000000791b */ /* 0x007fe20003800000 */
.L_x_399:
[----:B------:R-:W-:Y:S01]  /*135e0*/  @!PT LDS RZ, [RZ] ;  /* 0x00000000fffff984 */ /* 0x000fe20000000800 */
[----:B------:R-:W-:Y:S01]  /*135f0*/  @!PT LDS RZ, [RZ] ;  /* 0x00000000fffff984 */ /* 0x000fe20000000800 */
[----:B------:R-:W-:Y:S01]  /*13600*/  @!PT LDS RZ, [RZ] ;  /* 0x00000000fffff984 */ /* 0x000fe20000000800 */
[----:B------:R0:W-:Y:S01]  /*13610*/  @P5 LDGSTS.E.BYPASS.LTC128B.128 [R5+0x2dc00], desc[UR50][R2.64+0x80], !P1 ;  /* 0x2dc0008002055fae */ /* 0x0001e2000c901d72 */
[----:B------:R-:W-:Y:S01]  /*13620*/  ISETP.GE.AND P5, PT, R28, R8, PT ;  /* 0x000000081c00720c */ /* 0x000fe20003fa6270 */
[----:B------:R-:W-:Y:S02]  /*13630*/  IMAD.MOV.U32 R13, RZ, RZ, R4 ;  /* 0x000000ffff0d7224 */ /* 0x000fe400078e0004 */
[----:B0-----:R-:W-:-:S10]  /*13640*/  IMAD.MOV.U32 R2, RZ, RZ, R14 ;  /* 0x000000ffff027224 */ /* 0x001fd400078e000e */
[----:B------:R-:W-:Y:S05]  /*13650*/  WARPSYNC.COLLECTIVE R15, `(.L_x_400) ;  /* 0x000000000f087348 */ /* 0x000fea0003c00000 */
[----:B------:R0:W1:Y:S02]  /*13660*/  SHFL.IDX P6, R14, R13, R12, R11 ;  /* 0x0000000c0d0e7389 */ /* 0x00006400000c000b */
[----:B01----:R-:W-:Y:S01]  /*13670*/  ENDCOLLECTIVE ;  /* 0x000000000000791b */ /* 0x003fe20003800000 */
.L_x_400:
[----:B------:R-:W-:Y:S02]  /*13680*/  IMAD.MOV.U32 R13, RZ, RZ, R0 ;  /* 0x000000ffff0d7224 */ /* 0x000fe400078e0000 */
[----:B------:R-:W-:Y:S02]  /*13690*/  IMAD.MOV.U32 R12, RZ, RZ, 0x5 ;  /* 0x00000005ff0c7424 */ /* 0x000fe400078e00ff */
[----:B------:R-:W-:-:S07]  /*136a0*/  IMAD.MOV.U32 R3, RZ, RZ, R14 ;  /* 0x000000ffff037224 */ /* 0x000fce00078e000e */
[----:B------:R-:W-:Y:S05]  /*136b0*/  WARPSYNC.COLLECTIVE R15, `(.L_x_401) ;  /* 0x000000000f087348 */ /* 0x000fea0003c00000 */
[----:B------:R0:W1:Y:S02]  /*136c0*/  SHFL.IDX P6, R14, R13, R12, R11 ;  /* 0x0000000c0d0e7389 */ /* 0x00006400000c000b */
[----:B01----:R-:W-:Y:S01]  /*136d0*/  ENDCOLLECTIVE ;  /* 0x000000000000791b */ /* 0x003fe20003800000 */
.L_x_401:
[----:B------:R-:W-:-:S05]  /*136e0*/  @P4 IADD3 R3, P0, R28, R3, RZ ;  /* 0x000000031c034210 */ /* 0x000fca0007f1e0ff */
[----:B------:R-:W-:-:S05]  /*136f0*/  @P4 IMAD.X R2, RZ, RZ, R2, P0 ;  /* 0x000000ffff024224 */ /* 0x000fca00000e0602 */
[----:B------:R-:W-:Y:S01]  /*13700*/  @P4 LOP3.LUT R3, R3, R2, RZ, 0x3c, !PT ;  /* 0x0000000203034212 */ /* 0x000fe200078e3cff */
[----:B------:R-:W-:-:S03]  /*13710*/  IMAD.MOV.U32 R13, RZ, RZ, R4 ;  /* 0x000000ffff0d7224 */ /* 0x000fc600078e0004 */
[----:B------:R-:W-:-:S04]  /*13720*/  @P4 LOP3.LUT R2, R3, R2, RZ, 0x3c, !PT ;  /* 0x0000000203024212 */ /* 0x000fc800078e3cff */
[----:B------:R-:W-:-:S05]  /*13730*/  @P4 LOP3.LUT R3, R3, R2, RZ, 0x3c, !PT ;  /* 0x0000000203034212 */ /* 0x000fca00078e3cff */
[----:B------:R-:W-:Y:S01]  /*13740*/  @!PT LDS RZ, [RZ] ;  /* 0x00000000fffff984 */ /* 0x000fe20000000800 */
[----:B------:R-:W-:Y:S01]  /*13750*/  @!PT LDS RZ, [RZ] ;  /* 0x00000000fffff984 */ /* 0x000fe20000000800 */
[----:B------:R-:W-:Y:S01]  /*13760*/  @!PT LDS RZ, [RZ] ;  /* 0x00000000fffff984 */ /* 0x000fe20000000800 */
[----:B------:R-:W-:Y:S04]  /*13770*/  @P4 LDGSTS.E.BYPASS.LTC128B.128 [R5+0x2a400], desc[UR50][R2.64], !P5 ;  /* 0x2a40000002054fae */ /* 0x000fe8000e901d72 */
[----:B------:R0:W-:Y:S02]  /*13780*/  @P4 LDGSTS.E.BYPASS.LTC128B.128 [R5+0x2e400], desc[UR50][R2.64+0x80], !P1 ;  /* 0x2e40008002054fae */ /* 0x0001e4000c901d72 */
[----:B0-----:R-:W-:-:S07]  /*13790*/  IMAD.MOV.U32 R2, RZ, RZ, R14 ;  /* 0x000000ffff027224 */ /* 0x001fce00078e000e */
[----:B------:R-:W-:Y:S05]  /*137a0*/  WARPSYNC.COLLECTIVE R15, `(.L_x_402) ;  /* 0x000000000f087348 */ /* 0x000fea0003c00000 */
[----:B------:R0:W1:Y:S02]  /*137b0*/  SHFL.IDX P6, R14, R13, R12, R11 ;  /* 0x0000000c0d0e7389 */ /* 0x00006400000c000b */
[----:B01----:R-:W-:Y:S01]  /*137c0*/  ENDCOLLECTIVE ;  /* 0x000000000000791b */ /* 0x003fe20003800000 */
.L_x_402:
[----:B------:R-:W-:Y:S02]  /*137d0*/  IMAD.MOV.U32 R13, RZ, RZ, R0 ;  /* 0x000000ffff0d7224 */ /* 0x000fe400078e0000 */
[----:B------:R-:W-:Y:S02]  /*137e0*/  IMAD.MOV.U32 R12, RZ, RZ, 0x6 ;  /* 0x00000006ff0c7424 */ /* 0x000fe400078e00ff */
[----:B------:R-:W-:-:S07]  /*137f0*/  IMAD.MOV.U32 R3, RZ, RZ, R14 ;  /* 0x000000ffff037224 */ /* 0x000fce00078e000e */
[----:B------:R-:W-:Y:S05]  /*13800*/  WARPSYNC.COLLECTIVE R15, `(.L_x_403) ;  /* 0x000000000f087348 */ /* 0x000fea0003c00000 */
[----:B------:R0:W1:Y:S02]  /*13810*/  SHFL.IDX P6, R14, R13, R12, R11 ;  /* 0x0000000c0d0e7389 */ /* 0x00006400000c000b */
[----:B01----:R-:W-:Y:S01]  /*13820*/  ENDCOLLECTIVE ;  /* 0x000000000000791b */ /* 0x003fe20003800000 */
.L_x_403:
        /* <DEDUP_REMOVED lines=15> */
.L_x_404:
[----:B------:R-:W-:Y:S02]  /*13920*/  IMAD.MOV.U32 R13, RZ, RZ, R0 ;  /* 0x000000ffff0d7224 */ /* 0x000fe400078e0000 */
[----:B------:R-:W-:Y:S02]  /*13930*/  IMAD.MOV.U32 R12, RZ, RZ, 0x7 ;  /* 0x00000007ff0c7424 */ /* 0x000fe400078e00ff */
[----:B------:R-:W-:-:S07]  /*13940*/  IMAD.MOV.U32 R3, RZ, RZ, R14 ;  /* 0x000000ffff037224 */ /* 0x000fce00078e000e */
[----:B------:R-:W-:Y:S05]  /*13950*/  WARPSYNC.COLLECTIVE R15, `(.L_x_405) ;  /* 0x000000000f087348 */ /* 0x000fea0003c00000 */
[----:B------:R0:W1:Y:S02]  /*13960*/  SHFL.IDX P6, R14, R13, R12, R11 ;  /* 0x0000000c0d0e7389 */ /* 0x00006400000c000b */
[----:B01----:R-:W-:Y:S01]  /*13970*/  ENDCOLLECTIVE ;  /* 0x000000000000791b */ /* 0x003fe20003800000 */
.L_x_405:
[----:B------:R-:W-:-:S05]  /*13980*/  @P2 IADD3 R3, P0, R28, R3, RZ ;  /* 0x000000031c032210 */ /* 0x000fca0007f1e0ff */
[----:B------:R-:W-:-:S05]  /*13990*/  @P2 IMAD.X R2, RZ, RZ, R2, P0 ;  /* 0x000000ffff022224 */ /* 0x000fca00000e0602 */
[----:B------:R-:W-:Y:S01]  /*139a0*/  @P2 LOP3.LUT R3, R3, R2, RZ, 0x3c, !PT ;  /* 0x0000000203032212 */ /* 0x000fe200078e3cff */
[----:B------:R-:W-:-:S03]  /*139b0*/  IMAD.MOV.U32 R13, RZ, RZ, R4 ;  /* 0x000000ffff0d7224 */ /* 0x000fc600078e0004 */
[----:B------:R-:W-:-:S04]  /*139c0*/  @P2 LOP3.LUT R2, R3, R2, RZ, 0x3c, !PT ;  /* 0x0000000203022212 */ /* 0x000fc800078e3cff */
[----:B------:R-:W-:Y:S01]  /*139d0*/  @P2 LOP3.LUT R3, R3, R2, RZ, 0x3c, !PT ;  /* 0x0000000203032212 */ /* 0x000fe200078e3cff */
[----:B------:R-:W-:-:S04]  /*139e0*/  IMAD.MOV.U32 R0, RZ, RZ, R14 ;  /* 0x000000ffff007224 */ /* 0x000fc800078e000e */
        /* <DEDUP_REMOVED lines=8> */
.L_x_406:
[----:B------:R-:W-:Y:S05]  /*13a70*/  BRA `(.L_x_407) ;  /* 0xffffffa4007c7947 */ /* 0x000fea000383ffff */
.L_x_304:
[----:B------:R-:W-:Y:S02]  /*13a80*/  IMAD.MOV.U32 R13, RZ, RZ, R6 ;  /* 0x000000ffff0d7224 */ /* 0x000fe400078e0006 */
[----:B------:R-:W-:Y:S02]  /*13a90*/  IMAD.MOV.U32 R12, RZ, RZ, RZ ;  /* 0x000000ffff0c7224 */ /* 0x000fe400078e00ff */
[----:B------:R-:W-:Y:S02]  /*13aa0*/  IMAD.MOV.U32 R11, RZ, RZ, 0x181f ;  /* 0x0000181fff0b7424 */ /* 0x000fe400078e00ff */
[----:B------:R-:W-:Y:S02]  /*13ab0*/  IMAD.MOV.U32 R15, RZ, RZ, -0x1 ;  /* 0xffffffffff0f7424 */ /* 0x000fe400078e00ff */
[----:B------:R-:W-:Y:S02]  /*13ac0*/  IMAD R5, R5, UR41, RZ ;  /* 0x0000002905057c24 */ /* 0x000fe4000f8e02ff */
[----:B------:R-:W-:-:S07]  /*13ad0*/  IMAD.IADD R4, R10, 0x1, R4 ;  /* 0x000000010a047824 */ /* 0x000fce00078e0204 */
[----:B-----5:R-:W-:Y:S05]  /*13ae0*/  WARPSYNC.COLLECTIVE R15, `(.L_x_408) ;  /* 0x000000000f087348 */ /* 0x020fea0003c00000 */
[----:B------:R0:W1:Y:S02]  /*13af0*/  SHFL.IDX P6, R14, R13, R12, R11 ;  /* 0x0000000c0d0e7389 */ /* 0x00006400000c000b */
[----:B01---5:R-:W-:Y:S01]  /*13b00*/  ENDCOLLECTIVE ;  /* 0x000000000000791b */ /* 0x023fe20003800000 */
.L_x_408:
[C---:B------:R-:W-:Y:S01]  /*13b10*/  VIADD R8, R4.reuse, 0x10 ;  /* 0x0000001004087836 */ /* 0x040fe20000000000 */
[----:B------:R-:W-:Y:S01]  /*13b20*/  ISETP.GE.AND P2, PT, R4, R5, PT ;  /* 0x000000050400720c */ /* 0x000fe20003f46270 */
[----:B------:R-:W-:Y:S02]  /*13b30*/  IMAD.MOV.U32 R13, RZ, RZ, R0 ;  /* 0x000000ffff0d7224 */ /* 0x000fe400078e0000 */
[----:B------:R-:W-:-:S10]  /*13b40*/  IMAD.MOV.U32 R2, RZ, RZ, R14 ;  /* 0x000000ffff027224 */ /* 0x000fd400078e000e */
[----:B------:R-:W-:Y:S05]  /*13b50*/  WARPSYNC.COLLECTIVE R15, `(.L_x_409) ;  /* 0x000000000f087348 */ /* 0x000fea0003c00000 */
[----:B------:R0:W1:Y:S02]  /*13b60*/  SHFL.IDX P6, R14, R13, R12, R11 ;  /* 0x0000000c0d0e7389 */ /* 0x00006400000c000b */
[----:B01----:R-:W-:Y:S01]  /*13b70*/  ENDCOLLECTIVE ;  /* 0x000000000000791b */ /* 0x003fe20003800000 */
.L_x_409:
[----:B------:R-:W-:Y:S02]  /*13b80*/  IMAD.MOV.U32 R13, RZ, RZ, R6 ;  /* 0x000000ffff0d7224 */ /* 0x000fe400078e0006 */
[----:B------:R-:W-:Y:S02]  /*13b90*/  IMAD.MOV.U32 R12, RZ, RZ, 0x1 ;  /* 0x00000001ff0c7424 */ /* 0x000fe400078e00ff */
[----:B------:R-:W-:-:S07]  /*13ba0*/  IMAD.MOV.U32 R3, RZ, RZ, R14 ;  /* 0x000000ffff037224 */ /* 0x000fce00078e000e */
[----:B------:R-:W-:Y:S05]  /*13bb0*/  WARPSYNC.COLLECTIVE R15, `(.L_x_410) ;  /* 0x000000000f087348 */ /* 0x000fea0003c00000 */
[----:B------:R0:W1:Y:S02]  /*13bc0*/  SHFL.IDX P6, R14, R13, R12, R11 ;  /* 0x0000000c0d0e7389 */ /* 0x00006400000c000b */
[----:B01----:R-:W-:Y:S01]  /*13bd0*/  ENDCOLLECTIVE ;  /* 0x000000000000791b */ /* 0x003fe20003800000 */
.L_x_410:
[----:B------:R-:W-:-:S05]  /*13be0*/  @!P2 IADD3 R7, P3, R28, R3, RZ ;  /* 0x000000031c07a210 */ /* 0x000fca0007f7e0ff */
[----:B------:R-:W-:Y:S02]  /*13bf0*/  @!P2 IMAD.X R3, RZ, RZ, R2, P3 ;  /* 0x000000ffff03a224 */ /* 0x000fe400018e0602 */
[----:B------:R-:W-:Y:S02]  /*13c00*/  @!P2 IMAD.MOV.U32 R2, RZ, RZ, R7 ;  /* 0x000000ffff02a224 */ /* 0x000fe400078e0007 */
[----:B------:R-:W-:-:S03]  /*13c10*/  IMAD.MOV.U32 R13, RZ, RZ, R0 ;  /* 0x000000ffff0d7224 */ /* 0x000fc600078e0000 */
[----:B------:R-:W-:Y:S01]  /*13c20*/  @!PT LDS RZ, [RZ] ;  /* 0x00000000fffff984 */ /* 0x000fe20000000800 */
[----:B------:R-:W-:Y:S01]  /*13c30*/  @!PT LDS RZ, [RZ] ;  /* 0x00000000fffff984 */ /* 0x000fe20000000800 */
[----:B------:R-:W-:Y:S01]  /*13c40*/  @!PT LDS RZ, [RZ] ;  /* 0x00000000fffff984 */ /* 0x000fe20000000800 */
[----:B------:R-:W-:Y:S04]  /*13c50*/  @!P2 LDGSTS.E.BYPASS.LTC128B.128 [R9+0x20400], desc[UR50][R2.64], !P0 ;  /* 0x204000000209afae */ /* 0x000fe8000c101d72 */
[----:B------:R0:W-:Y:S01]  /*13c60*/  @!P2 LDGSTS.E.BYPASS.LTC128B.128 [R9+0x24400], desc[UR50][R2.64+0x80], !P1 ;  /* 0x244000800209afae */ /* 0x0001e2000c901d72 */
[----:B------:R-:W-:Y:S01]  /*13c70*/  ISETP.GE.AND P2, PT, R8, R5, PT ;  /* 0x000000050800720c */ /* 0x000fe20003f46270 */
[----:B------:R-:W-:Y:S02]  /*13c80*/  VIADD R8, R4, 0x20 ;  /* 0x0000002004087836 */ /* 0x000fe40000000000 */
[----:B0-----:R-:W-:-:S10]  /*13c90*/  IMAD.MOV.U32 R2, RZ, RZ, R14 ;  /* 0x000000ffff027224 */ /* 0x001fd400078e000e */
[----:B------:R-:W-:Y:S05]  /*13ca0*/  WARPSYNC.COLLECTIVE R15, `(.L_x_411) ;  /* 0x000000000f087348 */ /* 0x000fea0003c00000 */
[----:B------:R0:W1:Y:S02]  /*13cb0*/  SHFL.IDX P6, R14, R13, R12, R11 ;  /* 0x0000000c0d0e7389 */ /* 0x00006400000c000b */
[----:B01----:R-:W-:Y:S01]  /*13cc0*/  ENDCOLLECTIVE ;  /* 0x000000000000791b */ /* 0x003fe20003800000 */
.L_x_411:
        /* <DEDUP_REMOVED lines=8> */
.L_x_412:
[----:B------:R-:W-:-:S05]  /*13d50*/  @!P2 IMAD.MOV.U32 R3, RZ, RZ, R7 ;  /* 0x000000ffff03a224 */ /* 0x000fca00078e0007 */
[----:B------:R-:W-:Y:S01]  /*13d60*/  @!PT LDS RZ, [RZ] ;  /* 0x00000000fffff984 */ /* 0x000fe20000000800 */
[----:B------:R-:W-:Y:S01]  /*13d70*/  @!PT LDS RZ, [RZ] ;  /* 0x00000000fffff984 */ /* 0x000fe20000000800 */
[----:B------:R-:W-:Y:S01]  /*13d80*/  @!PT LDS RZ, [RZ] ;  /* 0x00000000fffff984 */ /* 0x000fe20000000800 */
[----:B------:R-:W-:Y:S04]  /*13d90*/  @!P2 LDGSTS.E.BYPASS.LTC128B.128 [R9+0x20c00], desc[UR50][R2.64], !P0 ;  /* 0x20c000000209afae */ /* 0x000fe8000c101d72 */
[----:B------:R0:W-:Y:S01]  /*13da0*/  @!P2 LDGSTS.E.BYPASS.LTC128B.128 [R9+0x24c00], desc[UR50][R2.64+0x80], !P1 ;  /* 0x24c000800209afae */ /* 0x0001e2000c901d72 */
[----:B------:R-:W-:Y:S01]  /*13db0*/  ISETP.GE.AND P2, PT, R8, R5, PT ;  /* 0x000000050800720c */ /* 0x000fe20003f46270 */
[----:B------:R-:W-:Y:S02]  /*13dc0*/  VIADD R8, R4, 0x30 ;  /* 0x0000003004087836 */ /* 0x000fe40000000000 */
[----:B------:R-:W-:Y:S02]  /*13dd0*/  IMAD.MOV.U32 R13, RZ, RZ, R0 ;  /* 0x000000ffff0d7224 */ /* 0x000fe400078e0000 */
[----:B0-----:R-:W-:-:S08]  /*13de0*/  IMAD.MOV.U32 R2, RZ, RZ, R14 ;  /* 0x000000ffff027224 */ /* 0x001fd000078e000e */
[----:B------:R-:W-:Y:S05]  /*13df0*/  WARPSYNC.COLLECTIVE R15, `(.L_x_413) ;  /* 0x000000000f087348 */ /* 0x000fea0003c00000 */
[----:B------:R0:W1:Y:S02]  /*13e00*/  SHFL.IDX P6, R14, R13, R12, R11 ;  /* 0x0000000c0d0e7389 */ /* 0x00006400000c000b */
[----:B01----:R-:W-:Y:S01]  /*13e10*/  ENDCOLLECTIVE ;  /* 0x000000000000791b */ /* 0x003fe20003800000 */
.L_x_413:
        /* <DEDUP_REMOVED lines=8> */
.L_x_414:
        /* <DEDUP_REMOVED lines=13> */
.L_x_415:
        /* <DEDUP_REMOVED lines=8> */
.L_x_416:
        /* <DEDUP_REMOVED lines=13> */
.L_x_417:
        /* <DEDUP_REMOVED lines=8> */
.L_x_418:
        /* <DEDUP_REMOVED lines=13> */
.L_x_419:
        /* <DEDUP_REMOVED lines=8> */
.L_x_420:
[----:B------:R-:W-:-:S05]  /*14290*/  @!P2 IMAD.MOV.U32 R3, RZ, RZ, R7 ;  /* 0x000000ffff03a224 */ /* 0x000fca00078e0007 */
[----:B------:R-:W-:Y:S01]  /*142a0*/  @!PT LDS RZ, [RZ] ;  /* 0x00000000fffff984 */ /* 0x000fe20000000800 */
[----:B------:R-:W-:Y:S01]  /*142b0*/  @!PT LDS RZ, [RZ] ;  /* 0x00000000fffff984 */ /* 0x000fe20000000800 */
[----:B------:R-:W-:Y:S01]  /*142c0*/  @!PT LDS RZ, [RZ] ;  /* 0x00000000fffff984 */ /* 0x000fe20000000800 */
[----:B------:R-:W-:Y:S04]  /*142d0*/  @!P2 LDGSTS.E.BYPASS.LTC128B.128 [R9+0x22c00], desc[UR50][R2.64], !P0 ;  /* 0x22c000000209afae */ /* 0x000fe8000c101d72 */
[----:B------:R0:W-:Y:S01]  /*142e0*/  @!P2 LDGSTS.E.BYPASS.LTC128B.128 [R9+0x26c00], desc[UR50][R2.64+0x80], !P1 ;  /* 0x26c000800209afae */ /* 0x0001e2000c901d72 */
[----:B------:R-:W-:Y:S01]  /*142f0*/  ISETP.GE.AND P2, PT, R8, R5, PT ;  /* 0x000000050800720c */ /* 0x000fe20003f46270 */
[----:B------:R-:W-:Y:S02]  /*14300*/  IMAD.MOV.U32 R13, RZ, RZ, R0 ;  /* 0x000000ffff0d7224 */ /* 0x000fe400078e0000 */
[----:B0-----:R-:W-:-:S10]  /*14310*/  IMAD.MOV.U32 R2, RZ, RZ, R14 ;  /* 0x000000ffff027224 */ /* 0x001fd400078e000e */
[----:B------:R-:W-:Y:S05]  /*14320*/  WARPSYNC.COLLECTIVE R15, `(.L_x_421) ;  /* 0x000000000f087348 */ /* 0x000fea0003c00000 */
[----:B------:R0:W1:Y:S02]  /*14330*/  SHFL.IDX P6, R14, R13, R12, R11 ;  /* 0x0000000c0d0e7389 */ /* 0x00006400000c000b */
[----:B01----:R-:W-:Y:S01]  /*14340*/  ENDCOLLECTIVE ;  /* 0x000000000000791b */ /* 0x003fe20003800000 */
.L_x_421:
        /* <DEDUP_REMOVED lines=8> */
.L_x_422:
[----:B------:R-:W-:-:S05]  /*143d0*/  @!P2 IMAD.MOV.U32 R3, RZ, RZ, R7 ;  /* 0x000000ffff03a224 */ /* 0x000fca00078e0007 */
[----:B------:R-:W-:Y:S01]  /*143e0*/  @!PT LDS RZ, [RZ] ;  /* 0x00000000fffff984 */ /* 0x000fe20000000800 */
[----:B------:R-:W-:Y:S01]  /*143f0*/  @!PT LDS RZ, [RZ] ;  /* 0x00000000fffff984 */ /* 0x000fe20000000800 */
[----:B------:R-:W-:Y:S01]  /*14400*/  @!PT LDS RZ, [RZ] ;  /* 0x00000000fffff984 */ /* 0x000fe20000000800 */
[----:B------:R0:W-:Y:S04]  /*14410*/  @!P2 LDGSTS.E.BYPASS.LTC128B.128 [R9+0x23400], desc[UR50][R2.64], !P0 ;  /* 0x234000000209afae */ /* 0x0001e8000c101d72 */
[----:B------:R0:W-:Y:S01]  /*14420*/  @!P2 LDGSTS.E.BYPASS.LTC128B.128 [R9+0x27400], desc[UR50][R2.64+0x80], !P1 ;  /* 0x274000800209afae */ /* 0x0001e2000c901d72 */
[----:B------:R-:W-:Y:S02]  /*14430*/  IMAD.MOV.U32 R13, RZ, RZ, R0 ;  /* 0x000000ffff0d7224 */ /* 0x000fe400078e0000 */
[----:B------:R-:W-:-:S07]  /*14440*/  IMAD.MOV.U32 R6, RZ, RZ, R14 ;  /* 0x000000ffff067224 */ /* 0x000fce00078e000e */
[----:B0-----:R-:W-:Y:S05]  /*14450*/  WARPSYNC.COLLECTIVE R15, `(.L_x_423) ;  /* 0x000000000f087348 */ /* 0x001fea0003c00000 */
[----:B------:R1:W2:Y:S02]  /*14460*/  SHFL.IDX P6, R14, R13, R12, R11 ;  /* 0x0000000c0d0e7389 */ /* 0x0002a400000c000b */
[----:B012---:R-:W-:Y:S01]  /*14470*/  ENDCOLLECTIVE ;  /* 0x000000000000791b */ /* 0x007fe20003800000 */
.L_x_423:
[----:B------:R-:W-:Y:S05]  /*14480*/  BRA `(.L_x_424) ;  /* 0xffffffa400dc7947 */ /* 0x000fea000383ffff */
.L_x_309:
[----:B0-----:R0:W1:Y:S02]  /*14490*/  SYNCS.PHASECHK.TRANS64.TRYWAIT P0, [R23+URZ+0x38820], R0 ;  /* 0x03882000170075a7 */ /* 0x001064000800017f */
[----:B-1----:R-:W-:Y:S05]  /*144a0*/  @!P0 NANOSLEEP.SYNCS 0x989680 ;  /* 0x009896800000895d */ /* 0x002fea0003900000 */
[----:B------:R-:W1:Y:S02]  /*144b0*/  @!P0 SYNCS.PHASECHK.TRANS64 P0, [R23+URZ+0x38820], R0 ;  /* 0x03882000170085a7 */ /* 0x000e64000800007f */
[----:B-1----:R-:W-:Y:S05]  /*144c0*/  @!P0 BRA `(.L_x_309) ;  /* 0xfffffffc00f08947 */ /* 0x002fea000383ffff */
[----:B------:R-:W-:Y:S05]  /*144d0*/  BRA `(.L_x_425) ;  /* 0xffffffa800487947 */ /* 0x000fea000383ffff */
.L_x_313:
[----:B0-----:R0:W1:Y:S02]  /*144e0*/  SYNCS.PHASECHK.TRANS64.TRYWAIT P0, [R0+URZ+0x38880], R20 ;  /* 0x03888014000075a7 */ /* 0x001064000800017f */
[----:B-1----:R-:W-:Y:S05]  /*144f0*/  @!P0 NANOSLEEP.SYNCS 0x989680 ;  /* 0x009896800000895d */ /* 0x002fea0003900000 */
[----:B------:R-:W1:Y:S02]  /*14500*/  @!P0 SYNCS.PHASECHK.TRANS64 P0, [R0+URZ+0x38880], R20 ;  /* 0x03888014000085a7 */ /* 0x000e64000800007f */
[----:B-1----:R-:W-:Y:S05]  /*14510*/  @!P0 BRA `(.L_x_313) ;  /* 0xfffffffc00f08947 */ /* 0x002fea000383ffff */
[----:B------:R-:W-:Y:S05]  /*14520*/  BRA `(.L_x_426) ;  /* 0xffffffac00087947 */ /* 0x000fea000383ffff */
.L_x_314:
[----:B------:R-:W-:Y:S01]  /*14530*/  BSSY B0, `(.L_x_427) ;  /* 0x0000008000007945 */ /* 0x000fe20003800000 */
[----:B------:R-:W-:Y:S02]  /*14540*/  IMAD.MOV.U32 R13, RZ, RZ, R7 ;  /* 0x000000ffff0d7224 */ /* 0x000fe400078e0007 */
[----:B------:R-:W-:Y:S02]  /*14550*/  IMAD.MOV.U32 R12, RZ, RZ, RZ ;  /* 0x000000ffff0c7224 */ /* 0x000fe400078e00ff */
[----:B------:R-:W-:Y:S02]  /*14560*/  IMAD.MOV.U32 R11, RZ, RZ, 0x181f ;  /* 0x0000181fff0b7424 */ /* 0x000fe400078e00ff */
[----:B------:R-:W-:-:S07]  /*14570*/  IMAD.MOV.U32 R15, RZ, RZ, -0x1 ;  /* 0xffffffffff0f7424 */ /* 0x000fce00078e00ff */
[----:B0-2---:R-:W-:Y:S05]  /*14580*/  WARPSYNC.COLLECTIVE R15, `(.L_x_428) ;  /* 0x000000000f087348 */ /* 0x005fea0003c00000 */
[----:B--2---:R1:W2:Y:S02]  /*14590*/  SHFL.IDX P6, R14, R13, R12, R11 ;  /* 0x0000000c0d0e7389 */ /* 0x0042a400000c000b */
[----:B012---:R-:W-:Y:S01]  /*145a0*/  ENDCOLLECTIVE ;  /* 0x000000000000791b */ /* 0x007fe20003800000 */
.L_x_428:
[----:B------:R-:W-:Y:S05]  /*145b0*/  BSYNC B0 ;  /* 0x0000000000007941 */ /* 0x000fea0003800000 */
.L_x_427:
[----:B------:R-:W-:Y:S02]  /*145c0*/  IMAD.MOV.U32 R13, RZ, RZ, R8 ;  /* 0x000000ffff0d7224 */ /* 0x000fe400078e0008 */
[----:B------:R-:W-:Y:S02]  /*145d0*/  IMAD.MOV.U32 R12, RZ, RZ, RZ ;  /* 0x000000ffff0c7224 */ /* 0x000fe400078e00ff */
[----:B------:R-:W-:Y:S02]  /*145e0*/  IMAD.MOV.U32 R11, RZ, RZ, 0x181f ;  /* 0x0000181fff0b7424 */ /* 0x000fe400078e00ff */
[----:B------:R-:W-:Y:S02]  /*145f0*/  IMAD.MOV.U32 R15, RZ, RZ, -0x1 ;  /* 0xffffffffff0f7424 */ /* 0x000fe400078e00ff */
[----:B------:R-:W-:Y:S02]  /*14600*/  IMAD.MOV.U32 R3, RZ, RZ, R14 ;  /* 0x000000ffff037224 */ /* 0x000fe400078e000e */
[----:B------:R-:W-:-:S07]  /*14610*/  IMAD.IADD R4, R23, 0x1, R4 ;  /* 0x0000000117047824 */ /* 0x000fce00078e0204 */
[----:B------:R-:W-:Y:S05]  /*14620*/  WARPSYNC.COLLECTIVE R15, `(.L_x_429) ;  /* 0x000000000f087348 */ /* 0x000fea0003c00000 */
[----:B------:R0:W1:Y:S02]  /*14630*/  SHFL.IDX P6, R14, R13, R12, R11 ;  /* 0x0000000c0d0e7389 */ /* 0x00006400000c000b */
[----:B01----:R-:W-:Y:S01]  /*14640*/  ENDCOLLECTIVE ;  /* 0x000000000000791b */ /* 0x003fe20003800000 */
.L_x_429:
[----:B------:R-:W-:Y:S02]  /*14650*/  IMAD.MOV.U32 R13, RZ, RZ, R7 ;  /* 0x000000ffff0d7224 */ /* 0x000fe400078e0007 */
[----:B------:R-:W-:Y:S02]  /*14660*/  IMAD.MOV.U32 R12, RZ, RZ, 0x1 ;  /* 0x00000001ff0c7424 */ /* 0x000fe400078e00ff */
[----:B------:R-:W-:-:S07]  /*14670*/  IMAD.MOV.U32 R2, RZ, RZ, R14 ;  /* 0x000000ffff027224 */ /* 0x000fce00078e000e */
[----:B------:R-:W-:Y:S05]  /*14680*/  WARPSYNC.COLLECTIVE R15, `(.L_x_430) ;  /* 0x000000000f087348 */ /* 0x000fea0003c00000 */
[----:B------:R0:W1:Y:S02]  /*14690*/  SHFL.IDX P6, R14, R13, R12, R11 ;  /* 0x0000000c0d0e7389 */ /* 0x00006400000c000b */
[----:B01----:R-:W-:Y:S01]  /*146a0*/  ENDCOLLECTIVE ;  /* 0x000000000000791b */ /* 0x003fe20003800000 */
.L_x_430:
        /* <DEDUP_REMOVED lines=12> */
.L_x_431:
[----:B------:R-:W-:Y:S02]  /*14770*/  IMAD.MOV.U32 R13, RZ, RZ, R7 ;  /* 0x000000ffff0d7224 */ /* 0x000fe400078e0007 */
[----:B------:R-:W-:Y:S02]  /*14780*/  IMAD.MOV.U32 R12, RZ, RZ, 0x2 ;  /* 0x00000002ff0c7424 */ /* 0x000fe400078e00ff */
[----:B------:R-:W-:-:S07]  /*14790*/  IMAD.MOV.U32 R2, RZ, RZ, R14 ;  /* 0x000000ffff027224 */ /* 0x000fce00078e000e */
[----:B------:R-:W-:Y:S05]  /*147a0*/  WARPSYNC.COLLECTIVE R15, `(.L_x_432) ;  /* 0x000000000f087348 */ /* 0x000fea0003c00000 */
[----:B------:R0:W1:Y:S02]  /*147b0*/  SHFL.IDX P6, R14, R13, R12, R11 ;  /* 0x0000000c0d0e7389 */ /* 0x00006400000c000b */
[----:B01----:R-:W-:Y:S01]  /*147c0*/  ENDCOLLECTIVE ;  /* 0x000000000000791b */ /* 0x003fe20003800000 */
.L_x_432:
        /* <DEDUP_REMOVED lines=12> */
.L_x_433:
[----:B------:R-:W-:Y:S02]  /*14890*/  IMAD.MOV.U32 R13, RZ, RZ, R7 ;  /* 0x000000ffff0d7224 */ /* 0x000fe400078e0007 */
[----:B------:R-:W-:Y:S02]  /*148a0*/  IMAD.MOV.U32 R12, RZ, RZ, 0x3 ;  /* 0x00000003ff0c7424 */ /* 0x000fe400078e00ff */
[----:B------:R-:W-:-:S07]  /*148b0*/  IMAD.MOV.U32 R2, RZ, RZ, R14 ;  /* 0x000000ffff027224 */ /* 0x000fce00078e000e */
[----:B------:R-:W-:Y:S05]  /*148c0*/  WARPSYNC.COLLECTIVE R15, `(.L_x_434) ;  /* 0x000000000f087348 */ /* 0x000fea0003c00000 */
[----:B------:R0:W1:Y:S02]  /*148d0*/  SHFL.IDX P6, R14, R13, R12, R11 ;  /* 0x0000000c0d0e7389 */ /* 0x00006400000c000b */
[----:B01----:R-:W-:Y:S01]  /*148e0*/  ENDCOLLECTIVE ;  /* 0x000000000000791b */ /* 0x003fe20003800000 */
.L_x_434:
        /* <DEDUP_REMOVED lines=12> */
.L_x_435:
[----:B------:R-:W-:Y:S02]  /*149b0*/  IMAD.MOV.U32 R13, RZ, RZ, R7 ;  /* 0x000000ffff0d7224 */ /* 0x000fe400078e0007 */
[----:B------:R-:W-:Y:S02]  /*149c0*/  IMAD.MOV.U32 R12, RZ, RZ, 0x4 ;  /* 0x00000004ff0c7424 */ /* 0x000fe400078e00ff */
[----:B------:R-:W-:-:S07]  /*149d0*/  IMAD.MOV.U32 R2, RZ, RZ, R14 ;  /* 0x000000ffff027224 */ /* 0x000fce00078e000e */
[----:B------:R-:W-:Y:S05]  /*149e0*/  WARPSYNC.COLLECTIVE R15, `(.L_x_436) ;  /* 0x000000000f087348 */ /* 0x000fea0003c00000 */
[----:B------:R0:W1:Y:S02]  /*149f0*/  SHFL.IDX P6, R14, R13, R12, R11 ;  /* 0x0000000c0d0e7389 */ /* 0x00006400000c000b */
[----:B01----:R-:W-:Y:S01]  /*14a00*/  ENDCOLLECTIVE ;  /* 0x000000000000791b */ /* 0x003fe20003800000 */
.L_x_436:
        /* <DEDUP_REMOVED lines=12> */
.L_x_437:
[----:B------:R-:W-:Y:S02]  /*14ad0*/  IMAD.MOV.U32 R13, RZ, RZ, R7 ;  /* 0x000000ffff0d7224 */ /* 0x000fe400078e0007 */
[----:B------:R-:W-:Y:S02]  /*14ae0*/  IMAD.MOV.U32 R12, RZ, RZ, 0x5 ;  /* 0x00000005ff0c7424 */ /* 0x000fe400078e00ff */
[----:B------:R-:W-:-:S07]  /*14af0*/  IMAD.MOV.U32 R2, RZ, RZ, R14 ;  /* 0x000000ffff027224 */ /* 0x000fce00078e000e */
[----:B------:R-:W-:Y:S05]  /*14b00*/  WARPSYNC.COLLECTIVE R15, `(.L_x_438) ;  /* 0x000000000f087348 */ /* 0x000fea0003c00000 */
[----:B------:R0:W1:Y:S02]  /*14b10*/  SHFL.IDX P6, R14, R13, R12, R11 ;  /* 0x0000000c0d0e7389 */ /* 0x00006400000c000b */
[----:B01----:R-:W-:Y:S01]  /*14b20*/  ENDCOLLECTIVE ;  /* 0x000000000000791b */ /* 0x003fe20003800000 */
.L_x_438:
        /* <DEDUP_REMOVED lines=12> */
.L_x_439:
[----:B------:R-:W-:Y:S02]  /*14bf0*/  IMAD.MOV.U32 R13, RZ, RZ, R7 ;  /* 0x000000ffff0d7224 */ /* 0x000fe400078e0007 */
[----:B------:R-:W-:Y:S02]  /*14c00*/  IMAD.MOV.U32 R12, RZ, RZ, 0x6 ;  /* 0x00000006ff0c7424 */ /* 0x000fe400078e00ff */
[----:B------:R-:W-:-:S07]  /*14c10*/  IMAD.MOV.U32 R2, RZ, RZ, R14 ;  /* 0x000000ffff027224 */ /* 0x000fce00078e000e */
[----:B------:R-:W-:Y:S05]  /*14c20*/  WARPSYNC.COLLECTIVE R15, `(.L_x_440) ;  /* 0x000000000f087348 */ /* 0x000fea0003c00000 */
[----:B------:R0:W1:Y:S02]  /*14c30*/  SHFL.IDX P6, R14, R13, R12, R11 ;  /* 0x0000000c0d0e7389 */ /* 0x00006400000c000b */
[----:B01----:R-:W-:Y:S01]  /*14c40*/  ENDCOLLECTIVE ;  /* 0x000000000000791b */ /* 0x003fe20003800000 */
.L_x_440:
        /* <DEDUP_REMOVED lines=12> */
.L_x_441:
[----:B------:R-:W-:Y:S02]  /*14d10*/  IMAD.MOV.U32 R13, RZ, RZ, R7 ;  /* 0x000000ffff0d7224 */ /* 0x000fe400078e0007 */
[----:B------:R-:W-:Y:S02]  /*14d20*/  IMAD.MOV.U32 R12, RZ, RZ, 0x7 ;  /* 0x00000007ff0c7424 */ /* 0x000fe400078e00ff */
[----:B------:R-:W-:-:S07]  /*14d30*/  IMAD.MOV.U32 R2, RZ, RZ, R14 ;  /* 0x000000ffff027224 */ /* 0x000fce00078e000e */
[----:B------:R-:W-:Y:S05]  /*14d40*/  WARPSYNC.COLLECTIVE R15, `(.L_x_442) ;  /* 0x000000000f087348 */ /* 0x000fea0003c00000 */
[----:B------:R0:W1:Y:S02]  /*14d50*/  SHFL.IDX P6, R14, R13, R12, R11 ;  /* 0x0000000c0d0e7389 */ /* 0x00006400000c000b */
[----:B01----:R-:W-:Y:S01]  /*14d60*/  ENDCOLLECTIVE ;  /* 0x000000000000791b */ /* 0x003fe20003800000 */
.L_x_442:
        /* <DEDUP_REMOVED lines=12> */
.L_x_443:
[----:B------:R-:W-:Y:S01]  /*14e30*/  IMAD.MOV.U32 R2, RZ, RZ, R14 ;  /* 0x000000ffff027224 */ /* 0x000fe200078e000e */
[----:B------:R-:W-:Y:S06]  /*14e40*/  BRA `(.L_x_444) ;  /* 0xffffffa400dc7947 */ /* 0x000fec000383ffff */
.L_x_319:
[----:B----4-:R4:W0:Y:S02]  /*14e50*/  SYNCS.PHASECHK.TRANS64.TRYWAIT P0, [R0+URZ+0x38840], R20 ;  /* 0x03884014000075a7 */ /* 0x010824000800017f */
[----:B0-----:R-:W-:Y:S05]  /*14e60*/  @!P0 NANOSLEEP.SYNCS 0x989680 ;  /* 0x009896800000895d */ /* 0x001fea0003900000 */
[----:B------:R-:W0:Y:S02]  /*14e70*/  @!P0 SYNCS.PHASECHK.TRANS64 P0, [R0+URZ+0x38840], R20 ;  /* 0x03884014000085a7 */ /* 0x000e24000800007f */
[----:B0-----:R-:W-:Y:S05]  /*14e80*/  @!P0 BRA `(.L_x_319) ;  /* 0xfffffffc00f08947 */ /* 0x001fea000383ffff */
[----:B------:R-:W-:Y:S05]  /*14e90*/  BRA `(.L_x_445) ;  /* 0xffffffa800307947 */ /* 0x000fea000383ffff */
.L_x_320:
[----:B------:R-:W-:Y:S01]  /*14ea0*/  BSSY B0, `(.L_x_446) ;  /* 0x0000008000007945 */ /* 0x000fe20003800000 */
[----:B------:R-:W-:Y:S02]  /*14eb0*/  IMAD.MOV.U32 R13, RZ, RZ, R5 ;  /* 0x000000ffff0d7224 */ /* 0x000fe400078e0005 */
[----:B------:R-:W-:Y:S02]  /*14ec0*/  IMAD.MOV.U32 R12, RZ, RZ, RZ ;  /* 0x000000ffff0c7224 */ /* 0x000fe400078e00ff */
[----:B------:R-:W-:Y:S02]  /*14ed0*/  IMAD.MOV.U32 R11, RZ, RZ, 0x181f ;  /* 0x0000181fff0b7424 */ /* 0x000fe400078e00ff */
[----:B------:R-:W-:-:S07]  /*14ee0*/  IMAD.MOV.U32 R15, RZ, RZ, -0x1 ;  /* 0xffffffffff0f7424 */ /* 0x000fce00078e00ff */
[----:B0-234-:R-:W-:Y:S05]  /*14ef0*/  WARPSYNC.COLLECTIVE R15, `(.L_x_447) ;  /* 0x000000000f087348 */ /* 0x01dfea0003c00000 */
[----:B--2---:R1:W2:Y:S02]  /*14f00*/  SHFL.IDX P6, R14, R13, R12, R11 ;  /* 0x0000000c0d0e7389 */ /* 0x0042a400000c000b */
[----:B01234-:R-:W-:Y:S01]  /*14f10*/  ENDCOLLECTIVE ;  /* 0x000000000000791b */ /* 0x01ffe20003800000 */
.L_x_447:
[----:B------:R-:W-:Y:S05]  /*14f20*/  BSYNC B0 ;  /* 0x0000000000007941 */ /* 0x000fea0003800000 */
.L_x_446:
        /* <DEDUP_REMOVED lines=8> */
.L_x_448:
[----:B------:R-:W-:Y:S02]  /*14fb0*/  IMAD.MOV.U32 R13, RZ, RZ, R5 ;  /* 0x000000ffff0d7224 */ /* 0x000fe400078e0005 */
[----:B------:R-:W-:Y:S02]  /*14fc0*/  IMAD.MOV.U32 R12, RZ, RZ, 0x1 ;  /* 0x00000001ff0c7424 */ /* 0x000fe400078e00ff */
[----:B------:R-:W-:-:S07]  /*14fd0*/  IMAD.MOV.U32 R2, RZ, RZ, R14 ;  /* 0x000000ffff027224 */ /* 0x000fce00078e000e */
[----:B------:R-:W-:Y:S05]  /*14fe0*/  WARPSYNC.COLLECTIVE R15, `(.L_x_449) ;  /* 0x000000000f087348 */ /* 0x000fea0003c00000 */
[----:B------:R0:W1:Y:S02]  /*14ff0*/  SHFL.IDX P6, R14, R13, R12, R11 ;  /* 0x0000000c0d0e7389 */ /* 0x00006400000c000b */
[----:B01----:R-:W-:Y:S01]  /*15000*/  ENDCOLLECTIVE ;  /* 0x000000000000791b */ /* 0x003fe20003800000 */
.L_x_449:
        /* <DEDUP_REMOVED lines=12> */
.L_x_450:
[----:B------:R-:W-:Y:S02]  /*150d0*/  IMAD.MOV.U32 R13, RZ, RZ, R5 ;  /* 0x000000ffff0d7224 */ /* 0x000fe400078e0005 */
[----:B------:R-:W-:Y:S02]  /*150e0*/  IMAD.MOV.U32 R12, RZ, RZ, 0x2 ;  /* 0x00000002ff0c7424 */ /* 0x000fe400078e00ff */
[----:B------:R-:W-:-:S07]  /*150f0*/  IMAD.MOV.U32 R2, RZ, RZ, R14 ;  /* 0x000000ffff027224 */ /* 0x000fce00078e000e */
[----:B------:R-:W-:Y:S05]  /*15100*/  WARPSYNC.COLLECTIVE R15, `(.L_x_451) ;  /* 0x000000000f087348 */ /* 0x000fea0003c00000 */
[----:B------:R0:W1:Y:S02]  /*15110*/  SHFL.IDX P6, R14, R13, R12, R11 ;  /* 0x0000000c0d0e7389 */ /* 0x00006400000c000b */
[----:B01----:R-:W-:Y:S01]  /*15120*/  ENDCOLLECTIVE ;  /* 0x000000000000791b */ /* 0x003fe20003800000 */
.L_x_451:
        /* <DEDUP_REMOVED lines=12> */
.L_x_452:
[----:B------:R-:W-:Y:S02]  /*151f0*/  IMAD.MOV.U32 R13, RZ, RZ, R5 ;  /* 0x000000ffff0d7224 */ /* 0x000fe400078e0005 */
[----:B------:R-:W-:Y:S02]  /*15200*/  IMAD.MOV.U32 R12, RZ, RZ, 0x3 ;  /* 0x00000003ff0c7424 */ /* 0x000fe400078e00ff */
[----:B------:R-:W-:-:S07]  /*15210*/  IMAD.MOV.U32 R2, RZ, RZ, R14 ;  /* 0x000000ffff027224 */ /* 0x000fce00078e000e */
[----:B------:R-:W-:Y:S05]  /*15220*/  WARPSYNC.COLLECTIVE R15, `(.L_x_453) ;  /* 0x000000000f087348 */ /* 0x000fea0003c00000 */
[----:B------:R0:W1:Y:S02]  /*15230*/  SHFL.IDX P6, R14, R13, R12, R11 ;  /* 0x0000000c0d0e7389 */ /* 0x00006400000c000b */
[----:B01----:R-:W-:Y:S01]  /*15240*/  ENDCOLLECTIVE ;  /* 0x000000000000791b */ /* 0x003fe20003800000 */
.L_x_453:
        /* <DEDUP_REMOVED lines=12> */
.L_x_454:
[----:B------:R-:W-:Y:S02]  /*15310*/  IMAD.MOV.U32 R13, RZ, RZ, R5 ;  /* 0x000000ffff0d7224 */ /* 0x000fe400078e0005 */
[----:B------:R-:W-:Y:S02]  /*15320*/  IMAD.MOV.U32 R12, RZ, RZ, 0x4 ;  /* 0x00000004ff0c7424 */ /* 0x000fe400078e00ff */
[----:B------:R-:W-:-:S07]  /*15330*/  IMAD.MOV.U32 R2, RZ, RZ, R14 ;  /* 0x000000ffff027224 */ /* 0x000fce00078e000e */
[----:B------:R-:W-:Y:S05]  /*15340*/  WARPSYNC.COLLECTIVE R15, `(.L_x_455) ;  /* 0x000000000f087348 */ /* 0x000fea0003c00000 */
[----:B------:R0:W1:Y:S02]  /*15350*/  SHFL.IDX P6, R14, R13, R12, R11 ;  /* 0x0000000c0d0e7389 */ /* 0x00006400000c000b */
[----:B01----:R-:W-:Y:S01]  /*15360*/  ENDCOLLECTIVE ;  /* 0x000000000000791b */ /* 0x003fe20003800000 */
.L_x_455:
        /* <DEDUP_REMOVED lines=12> */
.L_x_456:
[----:B------:R-:W-:Y:S02]  /*15430*/  IMAD.MOV.U32 R13, RZ, RZ, R5 ;  /* 0x000000ffff0d7224 */ /* 0x000fe400078e0005 */
[----:B------:R-:W-:Y:S02]  /*15440*/  IMAD.MOV.U32 R12, RZ, RZ, 0x5 ;  /* 0x00000005ff0c7424 */ /* 0x000fe400078e00ff */
[----:B------:R-:W-:-:S07]  /*15450*/  IMAD.MOV.U32 R2, RZ, RZ, R14 ;  /* 0x000000ffff027224 */ /* 0x000fce00078e000e */
[----:B------:R-:W-:Y:S05]  /*15460*/  WARPSYNC.COLLECTIVE R15, `(.L_x_457) ;  /* 0x000000000f087348 */ /* 0x000fea0003c00000 */
[----:B------:R0:W1:Y:S02]  /*15470*/  SHFL.IDX P6, R14, R13, R12, R11 ;  /* 0x0000000c0d0e7389 */ /* 0x00006400000c000b */
[----:B01----:R-:W-:Y:S01]  /*15480*/  ENDCOLLECTIVE ;  /* 0x000000000000791b */ /* 0x003fe20003800000 */
.L_x_457:
        /* <DEDUP_REMOVED lines=12> */
.L_x_458:
[----:B------:R-:W-:Y:S02]  /*15550*/  IMAD.MOV.U32 R13, RZ, RZ, R5 ;  /* 0x000000ffff0d7224 */ /* 0x000fe400078e0005 */
[----:B------:R-:W-:Y:S02]  /*15560*/  IMAD.MOV.U32 R12, RZ, RZ, 0x6 ;  /* 0x00000006ff0c7424 */ /* 0x000fe400078e00ff */
[----:B------:R-:W-:-:S07]  /*15570*/  IMAD.MOV.U32 R2, RZ, RZ, R14 ;  /* 0x000000ffff027224 */ /* 0x000fce00078e000e */
[----:B------:R-:W-:Y:S05]  /*15580*/  WARPSYNC.COLLECTIVE R15, `(.L_x_459) ;  /* 0x000000000f087348 */ /* 0x000fea0003c00000 */
[----:B------:R0:W1:Y:S02]  /*15590*/  SHFL.IDX P6, R14, R13, R12, R11 ;  /* 0x0000000c0d0e7389 */ /* 0x00006400000c000b */
[----:B01----:R-:W-:Y:S01]  /*155a0*/  ENDCOLLECTIVE ;  /* 0x000000000000791b */ /* 0x003fe20003800000 */
.L_x_459:
        /* <DEDUP_REMOVED lines=12> */
.L_x_460:
[----:B------:R-:W-:Y:S02]  /*15670*/  IMAD.MOV.U32 R13, RZ, RZ, R5 ;  /* 0x000000ffff0d7224 */ /* 0x000fe400078e0005 */
[----:B------:R-:W-:Y:S02]  /*15680*/  IMAD.MOV.U32 R12, RZ, RZ, 0x7 ;  /* 0x00000007ff0c7424 */ /* 0x000fe400078e00ff */
[----:B------:R-:W-:-:S07]  /*15690*/  IMAD.MOV.U32 R2, RZ, RZ, R14 ;  /* 0x000000ffff027224 */ /* 0x000fce00078e000e */
[----:B------:R-:W-:Y:S05]  /*156a0*/  WARPSYNC.COLLECTIVE R15, `(.L_x_461) ;  /* 0x000000000f087348 */ /* 0x000fea0003c00000 */
[----:B------:R0:W1:Y:S02]  /*156b0*/  SHFL.IDX P6, R14, R13, R12, R11 ;  /* 0x0000000c0d0e7389 */ /* 0x00006400000c000b */
[----:B01----:R-:W-:Y:S01]  /*156c0*/  ENDCOLLECTIVE ;  /* 0x000000000000791b */ /* 0x003fe20003800000 */
.L_x_461:
        /* <DEDUP_REMOVED lines=12> */
.L_x_462:
[----:B------:R-:W-:Y:S01]  /*15790*/  IMAD.MOV.U32 R2, RZ, RZ, R14 ;  /* 0x000000ffff027224 */ /* 0x000fe200078e000e */
[----:B------:R-:W-:Y:S06]  /*157a0*/  BRA `(.L_x_463) ;  /* 0xffffffa400007947 */ /* 0x000fec000383ffff */
.L_x_325:
[----:B0-----:R0:W3:Y:S02]  /*157b0*/  SYNCS.PHASECHK.TRANS64.TRYWAIT P2, [R0+URZ+0x38870], R3 ;  /* 0x03887003000075a7 */ /* 0x0010e4000804017f */
[----:B---3--:R-:W-:Y:S05]  /*157c0*/  @!P2 NANOSLEEP.SYNCS 0x989680 ;  /* 0x009896800000a95d */ /* 0x008fea0003900000 */
[----:B------:R-:W3:Y:S02]  /*157d0*/  @!P2 SYNCS.PHASECHK.TRANS64 P2, [R0+URZ+0x38870], R3 ;  /* 0x038870030000a5a7 */ /* 0x000ee4000804007f */
[----:B---3--:R-:W-:Y:S05]  /*157e0*/  @!P2 BRA `(.L_x_325) ;  /* 0xfffffffc00f0a947 */ /* 0x008fea000383ffff */
[----:B------:R-:W-:Y:S05]  /*157f0*/  BRA `(.L_x_464) ;  /* 0xffffffa400687947 */ /* 0x000fea000383ffff */
.L_x_327:
[----:B0-----:R0:W3:Y:S02]  /*15800*/  SYNCS.PHASECHK.TRANS64.TRYWAIT P2, [R0+URZ+0x38860], R3 ;  /* 0x03886003000075a7 */ /* 0x0010e4000804017f */
[----:B---3--:R-:W-:Y:S05]  /*15810*/  @!P2 NANOSLEEP.SYNCS 0x989680 ;  /* 0x009896800000a95d */ /* 0x008fea0003900000 */
[----:B------:R-:W3:Y:S02]  /*15820*/  @!P2 SYNCS.PHASECHK.TRANS64 P2, [R0+URZ+0x38860], R3 ;  /* 0x038860030000a5a7 */ /* 0x000ee4000804007f */
[----:B---3--:R-:W-:Y:S05]  /*15830*/  @!P2 BRA `(.L_x_327) ;  /* 0xfffffffc00f0a947 */ /* 0x008fea000383ffff */
[----:B------:R-:W-:Y:S05]  /*15840*/  BRA `(.L_x_465) ;  /* 0xffffffa400787947 */ /* 0x000fea000383ffff */
.L_x_335:
[----:B0-----:R0:W1:Y:S02]  /*15850*/  SYNCS.PHASECHK.TRANS64.TRYWAIT P1, [R2+URZ+0x38870], R3 ;  /* 0x03887003020075a7 */ /* 0x001064000802017f */
[----:B-1----:R-:W-:Y:S05]  /*15860*/  @!P1 NANOSLEEP.SYNCS 0x989680 ;  /* 0x009896800000995d */ /* 0x002fea0003900000 */
[----:B------:R-:W1:Y:S02]  /*15870*/  @!P1 SYNCS.PHASECHK.TRANS64 P1, [R2+URZ+0x38870], R3 ;  /* 0x03887003020095a7 */ /* 0x000e64000802007f */
[----:B-1----:R-:W-:Y:S05]  /*15880*/  @!P1 BRA `(.L_x_335) ;  /* 0xfffffffc00f09947 */ /* 0x002fea000383ffff */
[----:B------:R-:W-:Y:S05]  /*15890*/  BRA `(.L_x_466) ;  /* 0xffffffb000287947 */ /* 0x000fea000383ffff */
.L_x_337:
[----:B0-----:R0:W1:Y:S02]  /*158a0*/  SYNCS.PHASECHK.TRANS64.TRYWAIT P1, [R2+URZ+0x38860], R3 ;  /* 0x03886003020075a7 */ /* 0x001064000802017f */
[----:B-1----:R-:W-:Y:S05]  /*158b0*/  @!P1 NANOSLEEP.SYNCS 0x989680 ;  /* 0x009896800000995d */ /* 0x002fea0003900000 */
[----:B------:R-:W1:Y:S02]  /*158c0*/  @!P1 SYNCS.PHASECHK.TRANS64 P1, [R2+URZ+0x38860], R3 ;  /* 0x03886003020095a7 */ /* 0x000e64000802007f */
[----:B-1----:R-:W-:Y:S05]  /*158d0*/  @!P1 BRA `(.L_x_337) ;  /* 0xfffffffc00f09947 */ /* 0x002fea000383ffff */
[----:B------:R-:W-:Y:S05]  /*158e0*/  BRA `(.L_x_467) ;  /* 0xffffffb000347947 */ /* 0x000fea000383ffff */
.L_x_351:
[----:B0-----:R0:W1:Y:S02]  /*158f0*/  SYNCS.PHASECHK.TRANS64.TRYWAIT P0, [R5+URZ+0x38820], R0 ;  /* 0x03882000050075a7 */ /* 0x001064000800017f */
[----:B-1----:R-:W-:Y:S05]  /*15900*/  @!P0 NANOSLEEP.SYNCS 0x989680 ;  /* 0x009896800000895d */ /* 0x002fea0003900000 */
[----:B------:R-:W1:Y:S02]  /*15910*/  @!P0 SYNCS.PHASECHK.TRANS64 P0, [R5+URZ+0x38820], R0 ;  /* 0x03882000050085a7 */ /* 0x000e64000800007f */
[----:B-1----:R-:W-:Y:S05]  /*15920*/  @!P0 BRA `(.L_x_351) ;  /* 0xfffffffc00f08947 */ /* 0x002fea000383ffff */
[----:B------:R-:W-:Y:S05]  /*15930*/  BRA `(.L_x_468) ;  /* 0xffffffc400087947 */ /* 0x000fea000383ffff */
.L_x_352:
[----:B------:R-:W1:Y:S01]  /*15940*/  S2R R2, SR_TID.X ;  /* 0x0000000000027919 */ /* 0x000e620000002100 */
[----:B------:R-:W-:Y:S01]  /*15950*/  BSSY B0, `(.L_x_469) ;  /* 0x000000a000007945 */ /* 0x000fe20003800000 */
[----:B------:R-:W-:Y:S02]  /*15960*/  IMAD.MOV.U32 R12, RZ, RZ, RZ ;  /* 0x000000ffff0c7224 */ /* 0x000fe400078e00ff */
[----:B------:R-:W-:Y:S02]  /*15970*/  IMAD.MOV.U32 R11, RZ, RZ, 0x1f ;  /* 0x0000001fff0b7424 */ /* 0x000fe400078e00ff */
[----:B------:R-:W-:Y:S01]  /*15980*/  IMAD.MOV.U32 R15, RZ, RZ, -0x1 ;  /* 0xffffffffff0f7424 */ /* 0x000fe200078e00ff */
[----:B-1----:R-:W-:-:S04]  /*15990*/  SHF.R.U32.HI R2, RZ, 0x5, R2 ;  /* 0x00000005ff027819 */ /* 0x002fc80000011602 */
[----:B------:R-:W-:-:S05]  /*159a0*/  LOP3.LUT R2, R2, 0x3, RZ, 0xc0, !PT ;  /* 0x0000000302027812 */ /* 0x000fca00078ec0ff */
[----:B--2---:R-:W-:-:S07]  /*159b0*/  IMAD.MOV.U32 R13, RZ, RZ, R2 ;  /* 0x000000ffff0d7224 */ /* 0x004fce00078e0002 */
[----:B0-----:R-:W-:Y:S05]  /*159c0*/  WARPSYNC.COLLECTIVE R15, `(.L_x_470) ;  /* 0x000000000f087348 */ /* 0x001fea0003c00000 */
[----:B------:R1:W2:Y:S02]  /*159d0*/  SHFL.IDX P6, R14, R13, R12, R11 ;  /* 0x0000000c0d0e7389 */ /* 0x0002a400000c000b */
[----:B012---:R-:W-:Y:S01]  /*159e0*/  ENDCOLLECTIVE ;  /* 0x000000000000791b */ /* 0x007fe20003800000 */
.L_x_470:
[----:B------:R-:W-:Y:S05]  /*159f0*/  BSYNC B0 ;  /* 0x0000000000007941 */ /* 0x000fea0003800000 */
.L_x_469:
[----:B------:R-:W-:Y:S05]  /*15a00*/  BRA `(.L_x_471) ;  /* 0xffffffc000f07947 */ /* 0x000fea000383ffff */
.L_x_355:
[----:B------:R-:W-:Y:S01]  /*15a10*/  BSSY B1, `(.L_x_472) ;  /* 0x0000006000017945 */ /* 0x000fe20003800000 */
[----:B------:R-:W-:-:S07]  /*15a20*/  IMAD.MOV.U32 R15, RZ, RZ, -0x1 ;  /* 0xffffffffff0f7424 */ /* 0x000fce00078e00ff */
[----:B0-2---:R-:W-:Y:S05]  /*15a30*/  WARPSYNC.COLLECTIVE R15, `(.L_x_473) ;  /* 0x000000000f0c7348 */ /* 0x005fea0003c00000 */
[----:B------:R-:W-:Y:S02]  /*15a40*/  ELECT P6, UR62, PT ;  /* 0x00000000003e782f */ /* 0x000fe400038c0000 */
[----:B------:R-:W-:Y:S01]  /*15a50*/  MOV R14, UR62 ;  /* 0x0000003e000e7c02 */ /* 0x000fe20008000f00 */
[----:B0-2---:R-:W-:Y:S10]  /*15a60*/  ENDCOLLECTIVE ;  /* 0x000000000000791b */ /* 0x005ff40003800000 */
.L_x_473:
[----:B------:R-:W-:Y:S05]  /*15a70*/  BSYNC B1 ;  /* 0x0000000000017941 */ /* 0x000fea0003800000 */
.L_x_472:
[----:B------:R-:W-:Y:S05]  /*15a80*/  BRA `(.L_x_474) ;  /* 0xffffffc000e87947 */ /* 0x000fea000383ffff */
.L_x_357:
[----:B0-----:R0:W1:Y:S02]  /*15a90*/  SYNCS.PHASECHK.TRANS64.TRYWAIT P1, [R3+URZ+0x38840], R2 ;  /* 0x03884002030075a7 */ /* 0x001064000802017f */
[----:B-1----:R-:W-:Y:S05]  /*15aa0*/  @!P1 NANOSLEEP.SYNCS 0x989680 ;  /* 0x009896800000995d */ /* 0x002fea0003900000 */
[----:B------:R-:W1:Y:S02]  /*15ab0*/  @!P1 SYNCS.PHASECHK.TRANS64 P1, [R3+URZ+0x38840], R2 ;  /* 0x03884002030095a7 */ /* 0x000e64000802007f */
[----:B-1----:R-:W-:Y:S05]  /*15ac0*/  @!P1 BRA `(.L_x_357) ;  /* 0xfffffffc00f09947 */ /* 0x002fea000383ffff */
[----:B------:R-:W-:Y:S05]  /*15ad0*/  BRA `(.L_x_475) ;  /* 0xffffffc400087947 */ /* 0x000fea000383ffff */
.L_x_359:
[----:B-1----:R1:W3:Y:S02]  /*15ae0*/  SYNCS.PHASECHK.TRANS64.TRYWAIT P1, [R25+URZ+0x38840], R0 ;  /* 0x03884000190075a7 */ /* 0x0022e4000802017f */
[----:B---3--:R-:W-:Y:S05]  /*15af0*/  @!P1 NANOSLEEP.SYNCS 0x989680 ;  /* 0x009896800000995d */ /* 0x008fea0003900000 */
[----:B------:R-:W3:Y:S02]  /*15b00*/  @!P1 SYNCS.PHASECHK.TRANS64 P1, [R25+URZ+0x38840], R0 ;  /* 0x03884000190095a7 */ /* 0x000ee4000802007f */
[----:B---3--:R-:W-:Y:S05]  /*15b10*/  @!P1 BRA `(.L_x_359) ;  /* 0xfffffffc00f09947 */ /* 0x008fea000383ffff */
[----:B------:R-:W-:Y:S05]  /*15b20*/  BRA `(.L_x_476) ;  /* 0xffffffc400147947 */ /* 0x000fea000383ffff */
.L_x_361:
[----:B---3--:R3:W4:Y:S02]  /*15b30*/  SYNCS.PHASECHK.TRANS64.TRYWAIT P1, [R3+URZ+0x38860], R2 ;  /* 0x03886002030075a7 */ /* 0x008724000802017f */
[----:B----4-:R-:W-:Y:S05]  /*15b40*/  @!P1 NANOSLEEP.SYNCS 0x989680 ;  /* 0x009896800000995d */ /* 0x010fea0003900000 */
[----:B------:R-:W4:Y:S02]  /*15b50*/  @!P1 SYNCS.PHASECHK.TRANS64 P1, [R3+URZ+0x38860], R2 ;  /* 0x03886002030095a7 */ /* 0x000f24000802007f */
[----:B----4-:R-:W-:Y:S05]  /*15b60*/  @!P1 BRA `(.L_x_361) ;  /* 0xfffffffc00f09947 */ /* 0x010fea000383ffff */
[----:B------:R-:W-:Y:S05]  /*15b70*/  BRA `(.L_x_477) ;  /* 0xffffffc400107947 */ /* 0x000fea000383ffff */
.L_x_363:
[----:B----4-:R4:W0:Y:S02]  /*15b80*/  SYNCS.PHASECHK.TRANS64.TRYWAIT P1, [R25+URZ+0x38860], R0 ;  /* 0x03886000190075a7 */ /* 0x010824000802017f */
[----:B0-----:R-:W-:Y:S05]  /*15b90*/  @!P1 NANOSLEEP.SYNCS 0x989680 ;  /* 0x009896800000995d */ /* 0x001fea0003900000 */
[----:B------:R-:W0:Y:S02]  /*15ba0*/  @!P1 SYNCS.PHASECHK.TRANS64 P1, [R25+URZ+0x38860], R0 ;  /* 0x03886000190095a7 */ /* 0x000e24000802007f */
[----:B0-----:R-:W-:Y:S05]  /*15bb0*/  @!P1 BRA `(.L_x_363) ;  /* 0xfffffffc00f09947 */ /* 0x001fea000383ffff */
[----:B------:R-:W-:Y:S05]  /*15bc0*/  BRA `(.L_x_478) ;  /* 0xffffffc4000c7947 */ /* 0x000fea000383ffff */
.L_x_365:
[----:B------:R0:W0:Y:S02]  /*15bd0*/  SYNCS.PHASECHK.TRANS64.TRYWAIT P1, [R3+URZ+0x38880], R2 ;  /* 0x03888002030075a7 */ /* 0x000024000802017f */
[----:B0-----:R-:W-:Y:S05]  /*15be0*/  @!P1 NANOSLEEP.SYNCS 0x989680 ;  /* 0x009896800000995d */ /* 0x001fea0003900000 */
[----:B------:R-:W0:Y:S02]  /*15bf0*/  @!P1 SYNCS.PHASECHK.TRANS64 P1, [R3+URZ+0x38880], R2 ;  /* 0x03888002030095a7 */ /* 0x000e24000802007f */
[----:B0-----:R-:W-:Y:S05]  /*15c00*/  @!P1 BRA `(.L_x_365) ;  /* 0xfffffffc00f09947 */ /* 0x001fea000383ffff */
[----:B------:R-:W-:Y:S05]  /*15c10*/  BRA `(.L_x_479) ;  /* 0xffffffc400087947 */ /* 0x000fea000383ffff */
.L_x_480:
        /* <DEDUP_REMOVED lines=14> */
.L_x_15826:


//--------------------- .text._ZN7cutlass13device_kernelIN5flash11enable_sm90INS1_16FlashAttnFwdSm90INS1_25CollectiveMainloopFwdSm90ILi2EN4cute5tupleIJNS5_1CILi1EEES8_S8_EEENS6_IJNS7_ILi128EEESA_NS7_ILi256EEEEEELi256ENS_12float_e4m3_tEfNS_4arch4Sm90ELb0ELb0ELb1ELb1ELb1ELb1ELb0ELb1ELb0ELb1ELb0ELb0EEENS1_21CollectiveEpilogueFwdINS6_IJSA_SB_SA_EEES9_NS_10bfloat16_tESF_Li256ELb1ELb1ELb0ELb1EEENS1_36VarlenDynamicPersistentTileSchedulerILi128ELi128ELi256ELi128ELb0ELb1ELb1ELb0ELb1ELb1EEEEEEEEEvNT_6ParamsE --------------------------
	.section	.text._ZN7cutlass13device_kernelIN5flash11enable_sm90INS1_16FlashAttnFwdSm90INS1_25CollectiveMainloopFwdSm90ILi2EN4cute5tupleIJNS5_1CILi1EEES8_S8_EEENS6_IJNS7_ILi128EEESA_NS7_ILi256EEEEEELi256ENS_12float_e4m3_tEfNS_4arch4Sm90ELb0ELb0ELb1ELb1ELb1ELb1ELb0ELb1ELb0ELb1ELb0ELb0EEENS1_21CollectiveEpilogueFwdINS6_IJSA_SB_SA_EEES9_NS_10bfloat16_tESF_Li256ELb1ELb1ELb0ELb1EEENS1_36VarlenDynamicPersistentTileSchedulerILi128ELi128ELi256ELi128ELb0ELb1ELb1ELb0ELb1ELb1EEEEEEEEEvNT_6ParamsE,"ax",@progbits
	.align	128
.text._ZN7cutlass13device_kernelIN5flash11enable_sm90INS1_16FlashAttnFwdSm90INS1_25CollectiveMainloopFwdSm90ILi2EN4cute5tupleIJNS5_1CILi1EEES8_S8_EEENS6_IJNS7_ILi128EEESA_NS7_ILi256EEEEEELi256ENS_12float_e4m3_tEfNS_4arch4Sm90ELb0ELb0ELb1ELb1ELb1ELb1ELb0ELb1ELb0ELb1ELb0ELb0EEENS1_21CollectiveEpilogueFwdINS6_IJSA_SB_SA_EEES9_NS_10bfloat16_tESF_Li256ELb1ELb1ELb0ELb1EEENS1_36VarlenDynamicPersistentTileSchedulerILi128ELi128ELi256ELi128ELb0ELb1ELb1ELb0ELb1ELb1EEEEEEEEEvNT_6ParamsE:
        .type           _ZN7cutlass13device_kernelIN5flash11enable_sm90INS1_16FlashAttnFwdSm90INS1_25CollectiveMainloopFwdSm90ILi2EN4cute5tupleIJNS5_1CILi1EEES8_S8_EEENS6_IJNS7_ILi128EEESA_NS7_ILi256EEEEEELi256ENS_12float_e4m3_tEfNS_4arch4Sm90ELb0ELb0ELb1ELb1ELb1ELb1ELb0ELb1ELb0ELb1ELb0ELb0EEENS1_21CollectiveEpilogueFwdINS6_IJSA_SB_SA_EEES9_NS_10bfloat16_tESF_Li256ELb1ELb1ELb0ELb1EEENS1_36VarlenDynamicPersistentTileSchedulerILi128ELi128ELi256ELi128ELb0ELb1ELb1ELb0ELb1ELb1EEEEEEEEEvNT_6ParamsE,@function
        .size           _ZN7cutlass13device_kernelIN5flash11enable_sm90INS1_16FlashAttnFwdSm90INS1_25CollectiveMainloopFwdSm90ILi2EN4cute5tupleIJNS5_1CILi1EEES8_S8_EEENS6_IJNS7_ILi128EEESA_NS7_ILi256EEEEEELi256ENS_12float_e4m3_tEfNS_4arch4Sm90ELb0ELb0ELb1ELb1ELb1ELb1ELb0ELb1ELb0ELb1ELb0ELb0EEENS1_21CollectiveEpilogueFwdINS6_IJSA_SB_SA_EEES9_NS_10bfloat16_tESF_Li256ELb1ELb1ELb0ELb1EEENS1_36VarlenDynamicPersistentTileSchedulerILi128ELi128ELi256ELi128ELb0ELb1ELb1ELb0ELb1ELb1EEEEEEEEEvNT_6ParamsE,(.L_x_15827 - _ZN7cutlass13device_kernelIN5flash11enable_sm90INS1_16FlashAttnFwdSm90INS1_25CollectiveMainloopFwdSm90ILi2EN4cute5tupleIJNS5_1CILi1EEES8_S8_EEENS6_IJNS7_ILi128EEESA_NS7_ILi256EEEEEELi256ENS_12float_e4m3_tEfNS_4arch4Sm90ELb0ELb0ELb1ELb1ELb1ELb1ELb0ELb1ELb0ELb1ELb0ELb0EEENS1_21CollectiveEpilogueFwdINS6_IJSA_SB_SA_EEES9_NS_10bfloat16_tESF_Li256ELb1ELb1ELb0ELb1EEENS1_36VarlenDynamicPersistentTileSchedulerILi128ELi128ELi256ELi128ELb0ELb1ELb1ELb0ELb1ELb1EEEEEEEEEvNT_6ParamsE)
        .other          _ZN7cutlass13device_kernelIN5flash11enable_sm90INS1_16FlashAttnFwdSm90INS1_25CollectiveMainloopFwdSm90ILi2EN4cute5tupleIJNS5_1CILi1EEES8_S8_EEENS6_IJNS7_ILi128EEESA_NS7_ILi256EEEEEELi256ENS_12float_e4m3_tEfNS_4arch4Sm90ELb0ELb0ELb1ELb1ELb1ELb1ELb0ELb1ELb0ELb1ELb0ELb0EEENS1_21CollectiveEpilogueFwdINS6_IJSA_SB_SA_EEES9_NS_10bfloat16_tESF_Li256ELb1ELb1ELb0ELb1EEENS1_36VarlenDynamicPersistentTileSchedulerILi128ELi128ELi256ELi128ELb0ELb1ELb1ELb0ELb1ELb1EEEEEEEEEvNT_6ParamsE,@"STO_CUDA_ENTRY STV_DEFAULT"
_ZN7cutlass13device_kernelIN5flash11enable_sm90INS1_16FlashAttnFwdSm90INS1_25CollectiveMainloopFwdSm90ILi2EN4cute5tupleIJNS5_1CILi1EEES8_S8_EEENS6_IJNS7_ILi128EEESA_NS7_ILi256EEEEEELi256ENS_12float_e4m3_tEfNS_4arch4Sm90ELb0ELb0ELb1ELb1ELb1ELb1ELb0ELb1ELb0ELb1ELb0ELb0EEENS1_21CollectiveEpilogueFwdINS6_IJSA_SB_SA_EEES9_NS_10bfloat16_tESF_Li256ELb1ELb1ELb0ELb1EEENS1_36VarlenDynamicPersistentTileSchedulerILi128ELi128ELi256ELi128ELb0ELb1ELb1ELb0ELb1ELb1EEEEEEEEEvNT_6ParamsE:
[----:B------:R-:W0:Y:S02]  /*0000*/  LDC R1, c[0x0][0x28] ;  /* 0x00000a00ff017b82 */ /* 0x000e240000000800 */
[----:B0-----:R-:W-:Y:S01]  /*0010*/  VIADD R1, R1, 0xffffff98 ;  /* 0xffffff9801017836 */ /* 0x001fe20000000000 */
[----:B------:R-:W0:Y:S01]  /*0020*/  S2R R3, SR_TID.X ;  /* 0x0000000000037919 */ /* 0x000e220000002100 */
[----:B------:R-:W-:Y:S01]  /*0030*/  ELECT P0, URZ, PT ;  /* 0x00000000003f782f */ /* 0x000fe20003800000 */
[----:B------:R-:W-:Y:S01]  /*0040*/  BSSY B0, `(.L_x_481) ;  /* 0x000000e000007945 */ /* 0x000fe20003800000 */
[--C-:B0-----:R-:W-:Y:S02]  /*0050*/  SHF.R.U32.HI R0, RZ, 0x5, R3.reuse ;  /* 0x00000005ff007819 */ /* 0x101fe40000011603 */
[----:B------:R-:W-:-:S03]  /*0060*/  SHF.R.U32.HI R3, RZ, 0x7, R3 ;  /* 0x00000007ff037819 */ /* 0x000fc60000011603 */
[----:B------:R-:W0:Y:S02]  /*0070*/  SHFL.IDX PT, R2, R0, RZ, 0x1f ;  /* 0x00001fff00027589 */ /* 0x000e2400000e0000 */
[----:B0-----:R-:W-:-:S13]  /*0080*/  ISETP.EQ.AND P0, PT, R2, RZ, P0 ;  /* 0x000000ff0200720c */ /* 0x001fda0000702270 */
[----:B------:R-:W-:Y:S05]  /*0090*/  @!P0 BRA `(.L_x_482) ;  /* 0x0000000000208947 */ /* 0x000fea0003800000 */
[----:B------:R-:W-:Y:S02]  /*00a0*/  ULDC.64 UR4, c[0x0][0x198] ;  /* 0x0000660000047ab9 */ /* 0x000fe40000000a00 */
[----:B------:R-:W-:Y:S02]  /*00b0*/  UIADD3 UR6, UP0, UR4, 0x570, URZ ;  /* 0x0000057004067890 */ /* 0x000fe4000ff1e03f */
[----:B------:R-:W-:Y:S02]  /*00c0*/  UIADD3 UR4, UP1, UR4, 0x670, URZ ;  /* 0x0000067004047890 */ /* 0x000fe4000ff3e03f */
[----:B------:R-:W-:Y:S02]  /*00d0*/  UIADD3.X UR7, URZ, UR5, URZ, UP0, !UPT ;  /* 0x000000053f077290 */ /* 0x000fe400087fe43f */
[----:B------:R-:W-:-:S07]  /*00e0*/  UIADD3.X UR5, URZ, UR5, URZ, UP1, !UPT ;  /* 0x000000053f057290 */ /* 0x000fce0008ffe43f */
[----:B------:R0:W-:Y:S02]  /*00f0*/  UTMACCTL.PF [UR6] ;  /* 0x00000000060079b9 */ /* 0x0001e40008040000 */
[----:B------:R0:W-:Y:S02]  /*0100*/  UTMACCTL.PF [UR4] ;  /* 0x00000000040079b9 */ /* 0x0001e40008040000 */
[----:B0-----:R-:W-:Y:S01]  /*0110*/  NOP ;  /* 0x0000000000007918 */ /* 0x001fe20000000000 */
.L_x_482:
[----:B------:R-:W-:Y:S05]  /*0120*/  BSYNC B0 ;  /* 0x0000000000007941 */ /* 0x000fea0003800000 */
.L_x_481:
[----:B------:R-:W-:Y:S01]  /*0130*/  VOTEU.ANY UP0, P0 ;  /* 0x00000000003f7886 */ /* 0x000fe20000000100 */
[----:B------:R-:W0:Y:S01]  /*0140*/  SHFL.IDX PT, R3, R3, RZ, 0x1f ;  /* 0x00001fff03037589 */ /* 0x000e2200000e0000 */
[----:B------:R-:W-:Y:S01]  /*0150*/  UMOV UR4, 0x80 ;  /* 0x0000008000047882 */ /* 0x000fe20000000000 */
[----:B------:R-:W-:Y:S01]  /*0160*/  UMOV UR7, 0x100 ;  /* 0x0000010000077882 */ /* 0x000fe20000000000 */
[----:B------:R-:W-:Y:S01]  /*0170*/  VOTEU.ANY UP1, P0 ;  /* 0x00000000003f7886 */ /* 0x000fe20000020100 */
[----:B------:R-:W1:Y:S01]  /*0180*/  @UP0 S2UR UR8, SR_CgaCtaId ;  /* 0x00000000000809c3 */ /* 0x000e620000008800 */
[----:B------:R-:W2:Y:S01]  /*0190*/  SHFL.IDX PT, R2, R0, RZ, 0x1f ;  /* 0x00001fff00027589 */ /* 0x000ea200000e0000 */
[----:B------:R-:W-:Y:S01]  /*01a0*/  @UP0 UMOV UR6, 0x400 ;  /* 0x0000040000060882 */ /* 0x000fe20000000000 */
[----:B------:R-:W-:-:S04]  /*01b0*/  @UP0 UIADD3 UR4, -UR4, 0x100000, URZ ;  /* 0x0010000004040890 */ /* 0x000fc8000fffe13f */
[----:B------:R-:W-:Y:S02]  /*01c0*/  @UP0 USHF.L.U32 UR5, UR4, 0xb, URZ ;  /* 0x0000000b04050899 */ /* 0x000fe4000800063f */
[----:B------:R-:W-:Y:S01]  /*01d0*/  @UP0 USHF.L.U32 UR4, UR4, 0x1, URZ ;  /* 0x0000000104040899 */ /* 0x000fe2000800063f */
[----:B------:R-:W-:Y:S01]  /*01e0*/  VOTEU.ANY UP2, P0 ;  /* 0x00000000003f7886 */ /* 0x000fe20000040100 */
[----:B0-----:R-:W-:Y:S01]  /*01f0*/  R2UR UR9, R3 ;  /* 0x00000000030972ca */ /* 0x001fe200000e0000 */
[----:B-1----:R-:W-:Y:S01]  /*0200*/  @UP0 ULEA UR8, UR8, UR6, 0x18 ;  /* 0x0000000608080291 */ /* 0x002fe2000f8ec03f */
[----:B--2---:R-:W-:Y:S01]  /*0210*/  ISETP.NE.AND P1, PT, R2, RZ, PT ;  /* 0x000000ff0200720c */ /* 0x004fe20003f25270 */
[----:B------:R-:W-:-:S04]  /*0220*/  @UP0 UIADD3 UR6, -UR7, 0x100000, URZ ;  /* 0x0010000007060890 */ /* 0x000fc8000fffe13f */
[----:B------:R-:W-:Y:S02]  /*0230*/  @UP0 USHF.L.U32 UR7, UR6, 0xb, URZ ;  /* 0x0000000b06070899 */ /* 0x000fe4000800063f */
[----:B------:R-:W-:-:S04]  /*0240*/  @UP0 USHF.L.U32 UR6, UR6, 0x1, URZ ;  /* 0x0000000106060899 */ /* 0x000fc8000800063f */
[----:B------:R-:W-:Y:S01]  /*0250*/  UISETP.NE.AND UP0, UPT, UR9, URZ, UPT ;  /* 0x0000003f0900728c */ /* 0x000fe2000bf05270 */
[----:B------:R-:W0:Y:S02]  /*0260*/  FENCE.VIEW.ASYNC.S ;  /* 0x00000000000073c6 */ /* 0x000e240000000000 */
[----:B0-----:R0:W1:Y:S05]  /*0270*/  @UP1 SYNCS.EXCH.64 URZ, [UR8+0x38800], UR4 ;  /* 0x03880004083f15b2 */ /* 0x00106a0008000100 */
[----:B------:R0:W2:Y:S01]  /*0280*/  @UP2 SYNCS.EXCH.64 URZ, [UR8+0x38820], UR6 ;  /* 0x03882006083f25b2 */ /* 0x0000a20008000100 */
        /* <DEDUP_REMOVED lines=14> */
[----:B0-----:R3:W4:Y:S08]  /*0370*/  SYNCS.EXCH.64 URZ, [UR8+0x38830], UR4 ;  /* 0x03883004083f75b2 */ /* 0x0017300008000100 */
[----:B------:R3:W0:Y:S01]  /*0380*/  SYNCS.EXCH.64 URZ, [UR8+0x38840], UR6 ;  /* 0x03884006083f75b2 */ /* 0x0006220008000100 */
[----:B------:R3:W0:Y:S01]  /*0390*/  SYNCS.EXCH.64 URZ, [UR8+0x38838], UR4 ;  /* 0x03883804083f75b2 */ /* 0x0006220008000100 */
[----:B------:R3:W0:Y:S02]  /*03a0*/  SYNCS.EXCH.64 URZ, [UR8+0x38848], UR6 ;  /* 0x03884806083f75b2 */ /* 0x0006240008000100 */
[----:B---3--:R-:W-:Y:S01]  /*03b0*/  NOP ;  /* 0x0000000000007918 */ /* 0x008fe20000000000 */
.L_x_483:
[----:B------:R-:W3:Y:S01]  /*03c0*/  SHFL.IDX PT, R2, R0, RZ, 0x1f ;  /* 0x00001fff00027589 */ /* 0x000ee200000e0000 */
[----:B------:R-:W-:Y:S01]  /*03d0*/  NOP ;  /* 0x0000000000007918 */ /* 0x000fe20000000000 */
[----:B---3--:R-:W-:-:S13]  /*03e0*/  ISETP.NE.AND P0, PT, R2, RZ, PT ;  /* 0x000000ff0200720c */ /* 0x008fda0003f05270 */
        /* <DEDUP_REMOVED lines=17> */
[----:B------:R3:W0:Y:S02]  /*0500*/  SYNCS.EXCH.64 URZ, [UR8+0x38868], UR6 ;  /* 0x03886806083f75b2 */ /* 0x0006240008000100 */
[----:B---3--:R-:W-:Y:S01]  /*0510*/  NOP ;  /* 0x0000000000007918 */ /* 0x008fe20000000000 */
.L_x_484:
[----:B------:R-:W3:Y:S01]  /*0520*/  SHFL.IDX PT, R2, R0, RZ, 0x1f ;  /* 0x00001fff00027589 */ /* 0x000ee200000e0000 */
[----:B------:R-:W-:Y:S01]  /*0530*/  NOP ;  /* 0x0000000000007918 */ /* 0x000fe20000000000 */
[----:B---3--:R-:W-:-:S13]  /*0540*/  ISETP.NE.AND P0, PT, R2, RZ, PT ;  /* 0x000000ff0200720c */ /* 0x008fda0003f05270 */
        /* <DEDUP_REMOVED lines=13> */
[----:B------:R3:W0:Y:S02]  /*0620*/  SYNCS.EXCH.64 URZ, [UR6+0x38888], UR4 ;  /* 0x03888804063f75b2 */ /* 0x0006240008000100 */
[----:B---3--:R-:W-:Y:S01]  /*0630*/  NOP ;  /* 0x0000000000007918 */ /* 0x008fe20000000000 */
.L_x_485:
        /* <DEDUP_REMOVED lines=22> */
.L_x_486:
[----:B------:R-:W3:Y:S01]  /*07a0*/  SHFL.IDX PT, R3, R0, RZ, 0x1f ;  /* 0x00001fff00037589 */ /* 0x000ee200000e0000 */
[----:B------:R-:W-:Y:S01]  /*07b0*/  NOP ;  /* 0x0000000000007918 */ /* 0x000fe20000000000 */
[----:B------:R-:W0:Y:S01]  /*07c0*/  S2R R2, SR_CgaCtaId ;  /* 0x0000000000027919 */ /* 0x000e220000008800 */
[----:B---3--:R-:W-:-:S13]  /*07d0*/  ISETP.NE.AND P0, PT, R3, RZ, PT ;  /* 0x000000ff0300720c */ /* 0x008fda0003f05270 */
        /* <DEDUP_REMOVED lines=14> */
[----:B0-----:R0:W3:Y:S08]  /*08c0*/  SYNCS.EXCH.64 URZ, [UR8+0x388b0], UR4 ;  /* 0x0388b004083f75b2 */ /* 0x0010f00008000100 */
[----:B------:R0:W0:Y:S01]  /*08d0*/  SYNCS.EXCH.64 URZ, [UR8+0x388c0], UR6 ;  /* 0x0388c006083f75b2 */ /* 0x0000220008000100 */
[----:B------:R0:W0:Y:S01]  /*08e0*/  SYNCS.EXCH.64 URZ, [UR8+0x388b8], UR4 ;  /* 0x0388b804083f75b2 */ /* 0x0000220008000100 */
[----:B------:R0:W0:Y:S01]  /*08f0*/  SYNCS.EXCH.64 URZ, [UR8+0x388c8], UR6 ;  /* 0x0388c806083f75b2 */ /* 0x0000220008000100 */
[----:B------:R-:W-:Y:S01]  /*0900*/  NOP ;  /* 0x0000000000007918 */ /* 0x000fe20000000000 */
.L_x_487:
[----:B0-----:R-:W-:Y:S01]  /*0910*/  UMOV UR4, 0x1 ;  /* 0x0000000100047882 */ /* 0x001fe20000000000 */
[----:B------:R-:W-:Y:S01]  /*0920*/  PLOP3.LUT P0, PT, PT, PT, UP0, 0x80, 0x0 ;  /* 0x000000000000781c */ /* 0x000fe20003f0f008 */
[----:B------:R-:W-:Y:S01]  /*0930*/  USEL UR4, UR4, 0x2, !UP0 ;  /* 0x0000000204047887 */ /* 0x000fe2000c000000 */
[----:B------:R-:W-:Y:S01]  /*0940*/  NOP ;  /* 0x0000000000007918 */ /* 0x000fe20000000000 */
[----:B------:R-:W-:Y:S01]  /*0950*/  ULDC.64 UR36, c[0x0][0x208] ;  /* 0x0000820000247ab9 */ /* 0x000fe20000000a00 */
[----:B------:R-:W-:Y:S03]  /*0960*/  BSSY B8, `(.L_x_488) ;  /* 0x0002561000087945 */ /* 0x000fe60003800000 */
[----:B------:R-:W-:-:S05]  /*0970*/  IMAD.U32 R3, RZ, RZ, UR4 ;  /* 0x00000004ff037e24 */ /* 0x000fca000f8e00ff */
[----:B------:R0:W-:Y:S01]  /*0980*/  STL [R1+0x60], R3 ;  /* 0x0000600301007387 */ /* 0x0001e20000100800 */
[----:B-1234-:R-:W-:Y:S06]  /*0990*/  BAR.SYNC.DEFER_BLOCKING 0x0 ;  /* 0x0000000000007b1d */ /* 0x01efec0000010000 */
[----:B------:R-:W-:Y:S05]  /*09a0*/  @!P0 BRA `(.L_x_489) ;  /* 0x000001d4007c8947 */ /* 0x000fea0003800000 */
.L_x_490:
[----:B------:R-:W-:-:S08]  /*09b0*/  NOP ;  /* 0x0000000000007918 */ /* 0x000fd00000000000 */
[----:B------:R-:W1:Y:S02]  /*09c0*/  USETMAXREG.TRY_ALLOC.CTAPOOL UP0, 0xe8 ;  /* 0x000000e8000079c8 */ /* 0x000e640008000600 */
[----:B-1----:R-:W-:-:S13]  /*09d0*/  PLOP3.LUT P0, PT, PT, PT, UP0, 0x80, 0x0 ;  /* 0x000000000000781c */ /* 0x002fda0003f0f008 */
[----:B------:R-:W-:Y:S05]  /*09e0*/  @!P0 BRA `(.L_x_490) ;  /* 0xfffffffc00f08947 */ /* 0x000fea000383ffff */
[----:B------:R-:W1:Y:S01]  /*09f0*/  S2R R0, SR_TID.X ;  /* 0x0000000000007919 */ /* 0x000e620000002100 */
[----:B------:R-:W2:Y:S01]  /*0a00*/  S2UR UR61, SR_CgaCtaId ;  /* 0x00000000003d79c3 */ /* 0x000ea20000008800 */
[----:B------:R-:W-:-:S07]  /*0a10*/  UMOV UR4, 0x400 ;  /* 0x0000040000047882 */ /* 0x000fce0000000000 */
[----:B------:R-:W-:Y:S06]  /*0a20*/  BAR.ARV 0x8, 0x180 ;  /* 0x0206000000007b1d */ /* 0x000fec0000002000 */
[----:B--2---:R-:W-:-:S06]  /*0a30*/  ULEA UR4, UR61, UR4, 0x18 ;  /* 0x000000043d047291 */ /* 0x004fcc000f8ec03f */
[----:B------:R-:W-:Y:S01]  /*0a40*/  IMAD.U32 R23, RZ, RZ, UR4 ;  /* 0x00000004ff177e24 */ /* 0x000fe2000f8e00ff */
[----:B-1----:R-:W-:Y:S01]  /*0a50*/  SHF.R.U32.HI R0, RZ, 0x7, R0 ;  /* 0x00000007ff007819 */ /* 0x002fe20000011600 */
[----:B------:R-:W-:-:S03]  /*0a60*/  ULDC UR4, c[0x0][0xc3c] ;  /* 0x00030f0000047ab9 */ /* 0x000fc60000000800 */
[----:B------:R-:W-:-:S13]  /*0a70*/  ISETP.NE.AND P0, PT, R0, 0x1, PT ;  /* 0x000000010000780c */ /* 0x000fda0003f05270 */
[----:B------:R-:W-:Y:S08]  /*0a80*/  @!P0 BAR.ARV 0x9, 0x100 ;  /* 0x0244000000008b1d */ /* 0x000ff00000002000 */
[----:B------:R-:W-:Y:S06]  /*0a90*/  BAR.SYNC.DEFER_BLOCKING 0x5, 0x180 ;  /* 0x0146000000007b1d */ /* 0x000fec0000010000 */
[----:B------:R-:W1:Y:S02]  /*0aa0*/  LDS.128 R220, [R23+0x388d0] ;  /* 0x0388d00017dc7984 */ /* 0x000e640000000c00 */
[----:B------:R-:W-:Y:S06]  /*0ab0*/  BAR.ARV 0x4, 0x180 ;  /* 0x0106000000007b1d */ /* 0x000fec0000002000 */
[----:B-1----:R-:W-:-:S13]  /*0ac0*/  ISETP.GE.AND P0, PT, R223, UR4, PT ;  /* 0x00000004df007c0c */ /* 0x002fda000bf06270 */
[----:B------:R-:W-:Y:S05]  /*0ad0*/  @P0 BRA `(.L_x_491) ;  /* 0x0000025400240947 */ /* 0x000fea0003800000 */
[----:B------:R-:W2:Y:S01]  /*0ae0*/  LDL R2, [R1+0x60] ;  /* 0x0000600001027983 */ /* 0x000ea20000100800 */
[----:B------:R-:W-:Y:S01]  /*0af0*/  IMAD.MOV.U32 R216, RZ, RZ, RZ ;  /* 0x000000ffffd87224 */ /* 0x000fe200078e00ff */
[----:B------:R-:W-:Y:S02]  /*0b00*/  CS2R R224, SRZ ;  /* 0x0000000000e07805 */ /* 0x000fe4000001ff00 */
[----:B------:R-:W-:Y:S01]  /*0b10*/  MOV R226, RZ ;  /* 0x000000ff00e27202 */ /* 0x000fe20000000f00 */
[----:B------:R-:W1:Y:S02]  /*0b20*/  S2R R0, SR_TID.X ;  /* 0x0000000000007919 */ /* 0x000e640000002100 */
[----:B-1----:R-:W-:-:S04]  /*0b30*/  IADD3 R14, R0, -0x80, RZ ;  /* 0xffffff80000e7810 */ /* 0x002fc80007ffe0ff */
[----:B------:R-:W-:-:S04]  /*0b40*/  SHF.R.S32.HI R0, RZ, 0x1f, R14 ;  /* 0x0000001fff007819 */ /* 0x000fc8000001140e */
[----:B0-----:R-:W-:-:S05]  /*0b50*/  LEA.HI R3, R0, R14, RZ, 0x5 ;  /* 0x0000000e00037211 */ /* 0x001fca00078f28ff */
[----:B------:R-:W-:-:S05]  /*0b60*/  IMAD.SHL.U32 R6, R3, 0x20, RZ ;  /* 0x0000002003067824 */ /* 0x000fca00078e00ff */
[----:B------:R-:W-:Y:S02]  /*0b70*/  LOP3.LUT R6, R6, 0xfffffc00, RZ, 0xc0, !PT ;  /* 0xfffffc0006067812 */ /* 0x000fe400078ec0ff */
[----:B--2---:R-:W-:Y:S02]  /*0b80*/  R2UR UR4, R2 ;  /* 0x00000000020472ca */ /* 0x004fe400000e0000 */
[----:B------:R-:W-:-:S04]  /*0b90*/  LEA.HI R2, R0, R14, RZ, 0x4 ;  /* 0x0000000e00027211 */ /* 0x000fc800078f20ff */
[----:B------:R-:W-:Y:S02]  /*0ba0*/  SHF.R.S32.HI R5, RZ, 0x4, R2 ;  /* 0x00000004ff057819 */ /* 0x000fe40000011402 */
[C---:B------:R-:W-:Y:S02]  /*0bb0*/  LOP3.LUT R3, R2.reuse, 0x3fffff0, RZ, 0xc0, !PT ;  /* 0x03fffff002037812 */ /* 0x040fe400078ec0ff */
[----:B------:R-:W-:Y:S02]  /*0bc0*/  LEA.HI R4, R2, R5, RZ, 0x1 ;  /* 0x0000000502047211 */ /* 0x000fe400078f08ff */
[----:B------:R-:W-:Y:S01]  /*0bd0*/  LEA.HI R2, R0, R14, RZ, 0x3 ;  /* 0x0000000e00027211 */ /* 0x000fe200078f18ff */
[----:B------:R-:W-:Y:S01]  /*0be0*/  IMAD.IADD R3, R14, 0x1, -R3 ;  /* 0x000000010e037824 */ /* 0x000fe200078e0a03 */
[----:B------:R-:W-:Y:S01]  /*0bf0*/  LOP3.LUT R4, R4, 0x1ffffffe, RZ, 0xc0, !PT ;  /* 0x1ffffffe04047812 */ /* 0x000fe200078ec0ff */
[----:B------:R-:W-:Y:S01]  /*0c00*/  ULOP3.LUT UR60, UR4, 0x1, URZ, 0xfc, !UPT ;  /* 0x00000001043c7892 */ /* 0x000fe2000f8efc3f */
[----:B------:R-:W-:Y:S01]  /*0c10*/  SHF.R.S32.HI R219, RZ, 0x3, R2 ;  /* 0x00000003ffdb7819 */ /* 0x000fe20000011402 */
[----:B------:R-:W-:Y:S01]  /*0c20*/  IMAD R3, R3, 0x40, R6 ;  /* 0x0000004003037824 */ /* 0x000fe200078e0206 */
[----:B------:R-:W-:-:S02]  /*0c30*/  IADD3 R4, R5, -R4, RZ ;  /* 0x8000000405047210 */ /* 0x000fc40007ffe0ff */
[----:B------:R-:W-:Y:S01]  /*0c40*/  LOP3.LUT R2, R2, 0xfffffff8, RZ, 0xc0, !PT ;  /* 0xfffffff802027812 */ /* 0x000fe200078ec0ff */
[C---:B------:R-:W-:Y:S01]  /*0c50*/  VIADD R10, R219.reuse, 0x20 ;  /* 0x00000020db0a7836 */ /* 0x040fe20000000000 */
[C---:B------:R-:W-:Y:S01]  /*0c60*/  IADD3 R11, R219.reuse, 0x60, RZ ;  /* 0x00000060db0b7810 */ /* 0x040fe20007ffe0ff */
[----:B------:R-:W-:Y:S01]  /*0c70*/  VIADD R9, R219, 0x40 ;  /* 0x00000040db097836 */ /* 0x000fe20000000000 */
[----:B------:R-:W-:Y:S01]  /*0c80*/  R2UR UR4, R23 ;  /* 0x00000000170472ca */ /* 0x000fe200000e0000 */
[----:B------:R-:W-:Y:S01]  /*0c90*/  IMAD.IADD R12, R14, 0x1, -R2 ;  /* 0x000000010e0c7824 */ /* 0x000fe200078e0a02 */
[----:B------:R-:W-:Y:S01]  /*0ca0*/  SHF.R.S32.HI R5, RZ, 0x1f, R10 ;  /* 0x0000001fff057819 */ /* 0x000fe2000001140a */
[----:B------:R-:W-:Y:S01]  /*0cb0*/  IMAD.SHL.U32 R227, R219, 0x80, RZ ;  /* 0x00000080dbe37824 */ /* 0x000fe200078e00ff */
[----:B------:R-:W-:Y:S01]  /*0cc0*/  LEA.HI R0, R0, R14, RZ, 0x6 ;  /* 0x0000000e00007211 */ /* 0x000fe200078f30ff */
[----:B------:R-:W-:Y:S01]  /*0cd0*/  IMAD.SHL.U32 R2, R10, 0x80, RZ ;  /* 0x000000800a027824 */ /* 0x000fe200078e00ff */
[----:B------:R-:W-:Y:S01]  /*0ce0*/  LEA.HI R5, R5, R10, RZ, 0x3 ;  /* 0x0000000a05057211 */ /* 0x000fe200078f18ff */
[----:B------:R-:W-:Y:S01]  /*0cf0*/  IMAD.SHL.U32 R16, R12, 0x10, RZ ;  /* 0x000000100c107824 */ /* 0x000fe200078e00ff */
[----:B------:R-:W-:Y:S01]  /*0d00*/  SHF.R.S32.HI R7, RZ, 0x1f, R9 ;  /* 0x0000001fff077819 */ /* 0x000fe20000011409 */
[----:B------:R-:W-:Y:S01]  /*0d10*/  IMAD.SHL.U32 R0, R0, 0x10, RZ ;  /* 0x0000001000007824 */ /* 0x000fe200078e00ff */
[----:B------:R-:W-:Y:S01]  /*0d20*/  SHF.R.S32.HI R8, RZ, 0x1f, R11 ;  /* 0x0000001fff087819 */ /* 0x000fe2000001140b */
[----:B------:R-:W-:Y:S01]  /*0d30*/  IMAD.SHL.U32 R5, R5, 0x80, RZ ;  /* 0x0000008005057824 */ /* 0x000fe200078e00ff */
[----:B------:R-:W-:Y:S01]  /*0d40*/  LEA R3, R4, R3, 0x3 ;  /* 0x0000000304037211 */ /* 0x000fe200078e18ff */
[----:B------:R-:W-:Y:S01]  /*0d50*/  IMAD.SHL.U32 R6, R9, 0x80, RZ ;  /* 0x0000008009067824 */ /* 0x000fe200078e00ff */
[----:B------:R-:W-:Y:S01]  /*0d60*/  LEA.HI R7, R7, R9, RZ, 0x3 ;  /* 0x0000000907077211 */ /* 0x000fe200078f18ff */
[----:B------:R-:W-:Y:S01]  /*0d70*/  UIADD3 UR4, UR4, 0x20400, URZ ;  /* 0x0002040004047890 */ /* 0x000fe2000fffe03f */
[----:B------:R-:W-:Y:S01]  /*0d80*/  LOP3.LUT R5, R5, 0xfffffc00, RZ, 0xc0, !PT ;  /* 0xfffffc0005057812 */ /* 0x000fe200078ec0ff */
[----:B------:R-:W-:Y:S01]  /*0d90*/  IMAD.SHL.U32 R18, R12, 0x8, RZ ;  /* 0x000000080c127824 */ /* 0x000fe200078e00ff */
[----:B------:R-:W-:Y:S01]  /*0da0*/  LEA.HI R8, R8, R11, RZ, 0x3 ;  /* 0x0000000b08087211 */ /* 0x000fe200078f18ff */
[----:B------:R-:W-:Y:S01]  /*0db0*/  IMAD.SHL.U32 R7, R7, 0x80, RZ ;  /* 0x0000008007077824 */ /* 0x000fe200078e00ff */
[----:B------:R-:W-:Y:S01]  /*0dc0*/  LOP3.LUT R227, R227, 0x380, RZ, 0xc0, !PT ;  /* 0x00000380e3e37812 */ /* 0x000fe200078ec0ff */
[----:B------:R-:W-:Y:S01]  /*0dd0*/  STL [R1+0x2c], R5 ;  /* 0x00002c0501007387 */ /* 0x000fe20000100800 */
[----:B------:R-:W-:Y:S01]  /*0de0*/  SHF.L.U32 R229, R11, 0x7, RZ ;  /* 0x000000070be57819 */ /* 0x000fe200000006ff */
[----:B------:R-:W-:Y:S01]  /*0df0*/  IMAD.SHL.U32 R8, R8, 0x80, RZ ;  /* 0x0000008008087824 */ /* 0x000fe200078e00ff */
[----:B------:R-:W-:Y:S01]  /*0e00*/  LOP3.LUT R10, R2, 0x380, RZ, 0xc0, !PT ;  /* 0x00000380020a7812 */ /* 0x000fe200078ec0ff */
[----:B------:R0:W-:Y:S01]  /*0e10*/  STL [R1+0x58], R3 ;  /* 0x0000580301007387 */ /* 0x0001e20000100800 */
[----:B------:R-:W-:Y:S01]  /*0e20*/  LOP3.LUT R228, R0, 0xfffffc00, RZ, 0xc0, !PT ;  /* 0xfffffc0000e47812 */ /* 0x000fe200078ec0ff */
[----:B------:R-:W-:Y:S01]  /*0e30*/  VIADD R22, R16, 0x80 ;  /* 0x0000008010167836 */ /* 0x000fe20000000000 */
[----:B------:R-:W-:-:S02]  /*0e40*/  SHF.R.U32.HI R4, RZ, 0x3, R227 ;  /* 0x00000003ff047819 */ /* 0x000fc400000116e3 */
[----:B------:R-:W-:Y:S02]  /*0e50*/  LOP3.LUT R9, R6, 0x380, RZ, 0xc0, !PT ;  /* 0x0000038006097812 */ /* 0x000fe400078ec0ff */
[----:B------:R-:W-:Y:S02]  /*0e60*/  LOP3.LUT R229, R229, 0x380, RZ, 0xc0, !PT ;  /* 0x00000380e5e57812 */ /* 0x000fe400078ec0ff */
[----:B------:R-:W-:Y:S02]  /*0e70*/  SHF.R.U32.HI R2, RZ, 0x3, R10 ;  /* 0x00000003ff027819 */ /* 0x000fe4000001160a */
[--C-:B0-----:R-:W-:Y:S02]  /*0e80*/  LOP3.LUT R3, R227, 0x70, R16.reuse, 0xf8, !PT ;  /* 0x00000070e3037812 */ /* 0x101fe400078ef810 */
[----:B------:R-:W-:Y:S02]  /*0e90*/  LOP3.LUT R11, R10, 0x70, R16, 0xf8, !PT ;  /* 0x000000700a0b7812 */ /* 0x000fe400078ef810 */
[----:B------:R-:W-:-:S02]  /*0ea0*/  LOP3.LUT R0, R228, R3, R4, 0xf6, !PT ;  /* 0x00000003e4007212 */ /* 0x000fc400078ef604 */
[----:B------:R-:W-:Y:S02]  /*0eb0*/  LOP3.LUT R7, R7, 0xfffffc00, RZ, 0xc0, !PT ;  /* 0xfffffc0007077812 */ /* 0x000fe400078ec0ff */
[----:B------:R-:W-:Y:S01]  /*0ec0*/  SHF.R.U32.HI R6, RZ, 0x3, R9 ;  /* 0x00000003ff067819 */ /* 0x000fe20000011609 */
[----:B------:R-:W-:Y:S01]  /*0ed0*/  IMAD.IADD R0, R23, 0x1, R0 ;  /* 0x0000000117007824 */ /* 0x000fe200078e0200 */
[--C-:B------:R-:W-:Y:S01]  /*0ee0*/  LOP3.LUT R13, R9, 0x70, R16.reuse, 0xf8, !PT ;  /* 0x00000070090d7812 */ /* 0x100fe200078ef810 */
[----:B------:R-:W-:Y:S01]  /*0ef0*/  STL [R1+0x28], R7 ;  /* 0x0000280701007387 */ /* 0x000fe20000100800 */
[----:B------:R-:W-:Y:S02]  /*0f00*/  LOP3.LUT R8, R8, 0xfffffc00, RZ, 0xc0, !PT ;  /* 0xfffffc0008087812 */ /* 0x000fe400078ec0ff */
[----:B------:R-:W-:Y:S02]  /*0f10*/  SHF.R.U32.HI R9, RZ, 0x3, R229 ;  /* 0x00000003ff097819 */ /* 0x000fe400000116e5 */
[----:B------:R-:W-:Y:S01]  /*0f20*/  LOP3.LUT R10, R229, 0x70, R16, 0xf8, !PT ;  /* 0x00000070e50a7812 */ /* 0x000fe200078ef810 */
[----:B------:R-:W-:Y:S01]  /*0f30*/  STL [R1+0x24], R8 ;  /* 0x0000240801007387 */ /* 0x000fe20000100800 */
[----:B------:R-:W-:Y:S01]  /*0f40*/  LOP3.LUT R2, R5, R11, R2, 0xf6, !PT ;  /* 0x0000000b05027212 */ /* 0x000fe200078ef602 */
[----:B------:R-:W-:Y:S01]  /*0f50*/  IMAD.U32 R5, RZ, RZ, UR4 ;  /* 0x00000004ff057e24 */ /* 0x000fe2000f8e00ff */
[----:B------:R-:W-:Y:S01]  /*0f60*/  LOP3.LUT R6, R7, R13, R6, 0xf6, !PT ;  /* 0x0000000d07067212 */ /* 0x000fe200078ef606 */
[----:B------:R-:W-:Y:S01]  /*0f70*/  STL [R1+0x44], RZ ;  /* 0x000044ff01007387 */ /* 0x000fe20000100800 */
[----:B------:R-:W-:Y:S01]  /*0f80*/  LOP3.LUT R10, R8, R10, R9, 0xf6, !PT ;  /* 0x0000000a080a7212 */ /* 0x000fe200078ef609 */
[C---:B------:R-:W-:Y:S01]  /*0f90*/  IMAD.IADD R3, R23.reuse, 0x1, R2 ;  /* 0x0000000117037824 */ /* 0x040fe200078e0202 */
[----:B------:R-:W-:Y:S01]  /*0fa0*/  SHF.R.S32.HI R17, RZ, 0x1f, R16 ;  /* 0x0000001fff117819 */ /* 0x000fe20000011410 */
[----:B------:R-:W-:Y:S01]  /*0fb0*/  STL [R1+0x5c], R5 ;  /* 0x00005c0501007387 */ /* 0x000fe20000100800 */
[----:B------:R-:W-:Y:S01]  /*0fc0*/  IMAD.IADD R2, R23, 0x1, R6 ;  /* 0x0000000117027824 */ /* 0x000fe200078e0206 */
[----:B------:R-:W-:-:S02]  /*0fd0*/  IADD3 R218, R18, 0x40, RZ ;  /* 0x0000004012da7810 */ /* 0x000fc40007ffe0ff */
[----:B------:R0:W-:Y:S01]  /*0fe0*/  STL [R1+0x30], R0 ;  /* 0x0000300001007387 */ /* 0x0001e20000100800 */
[----:B------:R-:W-:-:S03]  /*0ff0*/  SHF.R.S32.HI R217, RZ, 0x1f, R22 ;  /* 0x0000001fffd97819 */ /* 0x000fc60000011416 */
[----:B------:R1:W-:Y:S01]  /*1000*/  STL [R1+0x54], R3 ;  /* 0x0000540301007387 */ /* 0x0003e20000100800 */
[----:B0-----:R-:W-:-:S05]  /*1010*/  IADD3 R0, R23, R10, RZ ;  /* 0x0000000a17007210 */ /* 0x001fca0007ffe0ff */
[----:B------:R1:W-:Y:S04]  /*1020*/  STL [R1+0x4c], R0 ;  /* 0x00004c0001007387 */ /* 0x0003e80000100800 */
[----:B------:R1:W-:Y:S02]  /*1030*/  STL [R1+0x50], R2 ;  /* 0x0000500201007387 */ /* 0x0003e40000100800 */
.L_x_687:
[----:B01----:R-:W0:Y:S02]  /*1040*/  LDC.64 R2, c[0x0][0xc88] ;  /* 0x00032200ff027b82 */ /* 0x003e240000000a00 */
[----:B0-----:R-:W-:-:S05]  /*1050*/  IMAD.WIDE R2, R223, 0x4, R2 ;  /* 0x00000004df027825 */ /* 0x001fca00078e0202 */
[----:B--2---:R-:W2:Y:S01]  /*1060*/  LDG.E R10, desc[UR36][R2.64] ;  /* 0x00000024020a7981 */ /* 0x004ea2000c1e1900 */
[----:B------:R-:W-:Y:S05]  /*1070*/  YIELD ;  /* 0x0000000000007946 */ /* 0x000fea0003800000 */
[----:B------:R-:W-:Y:S01]  /*1080*/  ULDC.64 UR4, c[0x0][0xa28] ;  /* 0x00028a0000047ab9 */ /* 0x000fe20000000a00 */
[----:B------:R-:W-:Y:S01]  /*1090*/  ULDC.64 UR8, c[0x0][0xa18] ;  /* 0x0002860000087ab9 */ /* 0x000fe20000000a00 */
[----:B------:R-:W-:Y:S01]  /*10a0*/  ISETP.NE.U32.AND P1, PT, RZ, UR4, PT ;  /* 0x00000004ff007c0c */ /* 0x000fe2000bf25070 */
[----:B------:R-:W-:Y:S01]  /*10b0*/  ULDC.64 UR6, c[0x0][0xa08] ;  /* 0x0002820000067ab9 */ /* 0x000fe20000000a00 */
[----:B------:R-:W-:Y:S01]  /*10c0*/  IMAD.MOV.U32 R28, RZ, RZ, RZ ;  /* 0x000000ffff1c7224 */ /* 0x000fe200078e00ff */
[----:B------:R-:W-:-:S02]  /*10d0*/  ISETP.NE.U32.AND P0, PT, RZ, UR6, PT ;  /* 0x00000006ff007c0c */ /* 0x000fc4000bf05070 */
[----:B------:R-:W-:Y:S02]  /*10e0*/  ISETP.NE.AND.EX P1, PT, RZ, UR5, PT, P1 ;  /* 0x00000005ff007c0c */ /* 0x000fe4000bf25310 */
[----:B------:R-:W-:Y:S02]  /*10f0*/  ISETP.NE.AND.EX P0, PT, RZ, UR7, PT, P0 ;  /* 0x00000007ff007c0c */ /* 0x000fe4000bf05300 */
[----:B--2---:R-:W-:Y:S01]  /*1100*/  SHF.R.S32.HI R0, RZ, 0x1f, R10 ;  /* 0x0000001fff007819 */ /* 0x004fe2000001140a */
[----:B------:R-:W-:Y:S08]  /*1110*/  STL [R1+0x20], R10 ;  /* 0x0000200a01007387 */ /* 0x000ff00000100800 */
[C---:B------:R-:W-:Y:S01]  /*1120*/  @P1 LEA R4, P2, R10.reuse, UR4, 0x2 ;  /* 0x000000040a041c11 */ /* 0x040fe2000f8410ff */
[C---:B----4-:R-:W-:Y:S01]  /*1130*/  IMAD.SHL.U32 R29, R10.reuse, 0x4, RZ ;  /* 0x000000040a1d7824 */ /* 0x050fe200078e00ff */
[C-C-:B------:R-:W-:Y:S01]  /*1140*/  SHF.L.U64.HI R30, R10.reuse, 0x2, R0.reuse ;  /* 0x000000020a1e7819 */ /* 0x140fe20000010200 */
[----:B------:R0:W-:Y:S01]  /*1150*/  STL [R1+0x40], R0 ;  /* 0x0000400001007387 */ /* 0x0001e20000100800 */
[----:B------:R-:W-:-:S02]  /*1160*/  @P1 LEA.HI.X R5, R10, UR5, R0, 0x2, P2 ;  /* 0x000000050a051c11 */ /* 0x000fc400090f1400 */
[----:B------:R-:W-:Y:S01]  /*1170*/  ISETP.NE.U32.AND P2, PT, RZ, UR8, PT ;  /* 0x00000008ff007c0c */ /* 0x000fe2000bf45070 */
[----:B------:R-:W-:Y:S01]  /*1180*/  ULDC UR4, c[0x0][0x288] ;  /* 0x0000a20000047ab9 */ /* 0x000fe20000000800 */
[----:B------:R-:W-:Y:S02]  /*1190*/  IADD3 R8, P3, R29, UR6, RZ ;  /* 0x000000061d087c10 */ /* 0x000fe4000ff7e0ff */
[----:B------:R-:W-:Y:S01]  /*11a0*/  ISETP.NE.AND.EX P2, PT, RZ, UR9, PT, P2 ;  /* 0x00000009ff007c0c */ /* 0x000fe2000bf45320 */
[----:B0-----:R-:W-:Y:S01]  /*11b0*/  IMAD.MOV.U32 R0, RZ, RZ, RZ ;  /* 0x000000ffff007224 */ /* 0x001fe200078e00ff */
[----:B------:R-:W-:Y:S01]  /*11c0*/  MOV R93, UR4 ;  /* 0x00000004005d7c02 */ /* 0x000fe20008000f00 */
[----:B------:R-:W-:Y:S01]  /*11d0*/  ULDC.64 UR4, c[0x0][0x418] ;  /* 0x0001060000047ab9 */ /* 0x000fe20000000a00 */
[----:B------:R-:W-:-:S03]  /*11e0*/  IADD3.X R9, R30, UR7, RZ, P3, !PT ;  /* 0x000000071e097c10 */ /* 0x000fc60009ffe4ff */
[----:B------:R0:W5:Y:S06]  /*11f0*/  @P1 LDG.E R0, desc[UR36][R4.64] ;  /* 0x0000002404001981 */ /* 0x00016c000c1e1900 */
[----:B------:R-:W-:Y:S01]  /*1200*/  @P2 IADD3 R6, P1, R29, UR8, RZ ;  /* 0x000000081d062c10 */ /* 0x000fe2000ff3e0ff */
[----:B------:R0:W5:Y:S03]  /*1210*/  @P0 LDG.E R28, desc[UR36][R8.64] ;  /* 0x00000024081c0981 */ /* 0x000166000c1e1900 */
[----:B------:R-:W-:-:S05]  /*1220*/  @P2 IADD3.X R7, R30, UR9, RZ, P1, !PT ;  /* 0x000000091e072c10 */ /* 0x000fca0008ffe4ff */
[----:B------:R0:W5:Y:S01]  /*1230*/  @P2 LDG.E R93, desc[UR36][R6.64] ;  /* 0x00000024065d2981 */ /* 0x000162000c1e1900 */
[----:B------:R-:W-:Y:S01]  /*1240*/  UISETP.NE.U32.AND UP0, UPT, UR4, URZ, UPT ;  /* 0x0000003f0400728c */ /* 0x000fe2000bf05070 */
[----:B------:R-:W-:Y:S02]  /*1250*/  IMAD.MOV.U32 R24, RZ, RZ, R10 ;  /* 0x000000ffff187224 */ /* 0x000fe400078e000a */
[----:B------:R-:W-:Y:S01]  /*1260*/  ULDC UR4, c[0x0][0x424] ;  /* 0x0001090000047ab9 */ /* 0x000fe20000000800 */
[----:B------:R-:W-:-:S03]  /*1270*/  UISETP.NE.AND.EX UP0, UPT, UR5, URZ, UPT, UP0 ;  /* 0x0000003f0500728c */ /* 0x000fc6000bf05300 */
[----:B------:R-:W-:Y:S01]  /*1280*/  ULDC UR5, c[0x0][0x2f0] ;  /* 0x0000bc0000057ab9 */ /* 0x000fe20000000800 */
[----:B------:R-:W-:-:S04]  /*1290*/  USEL UR4, UR4, 0x1, UP0 ;  /* 0x0000000104047887 */ /* 0x000fc80008000000 */
[----:B------:R-:W-:-:S03]  /*12a0*/  UIMAD UR4, UR4, UR5, URZ ;  /* 0x00000005040472a4 */ /* 0x000fc6000f8e023f */
[----:B------:R-:W-:Y:S02]  /*12b0*/  ULDC UR5, c[0x0][0x348] ;  /* 0x0000d20000057ab9 */ /* 0x000fe40000000800 */
[----:B------:R-:W-:Y:S02]  /*12c0*/  IMAD.U32 R2, RZ, RZ, UR5 ;  /* 0x00000005ff027e24 */ /* 0x000fe4000f8e00ff */
[----:B------:R-:W-:Y:S01]  /*12d0*/  IMAD.U32 R27, RZ, RZ, UR4 ;  /* 0x00000004ff1b7e24 */ /* 0x000fe2000f8e00ff */
[----:B0--3--:R-:W-:Y:S06]  /*12e0*/  @P2 BRA `(.L_x_492) ;  /* 0x0000000000242947 */ /* 0x009fec0003800000 */
[----:B------:R-:W-:Y:S02]  /*12f0*/  ULDC.64 UR4, c[0x0][0xa00] ;  /* 0x0002800000047ab9 */ /* 0x000fe40000000a00 */
[----:B------:R-:W-:-:S04]  /*1300*/  ISETP.NE.U32.AND P1, PT, RZ, UR4, PT ;  /* 0x00000004ff007c0c */ /* 0x000fc8000bf25070 */
[----:B------:R-:W-:-:S13]  /*1310*/  ISETP.NE.AND.EX P1, PT, RZ, UR5, PT, P1 ;  /* 0x00000005ff007c0c */ /* 0x000fda000bf25310 */
[----:B------:R-:W-:Y:S05]  /*1320*/  @!P1 BRA `(.L_x_492) ;  /* 0x0000000000149947 */ /* 0x000fea0003800000 */
[----:B------:R-:W0:Y:S02]  /*1330*/  LDC.64 R4, c[0x0][0xa00] ;  /* 0x00028000ff047b82 */ /* 0x000e240000000a00 */
[----:B0-----:R-:W-:-:S05]  /*1340*/  IMAD.WIDE R4, R24, 0x4, R4 ;  /* 0x0000000418047825 */ /* 0x001fca00078e0204 */
[----:B-----5:R-:W2:Y:S04]  /*1350*/  LDG.E R93, desc[UR36][R4.64] ;  /* 0x00000024045d7981 */ /* 0x020ea8000c1e1900 */
[----:B------:R-:W2:Y:S02]  /*1360*/  LDG.E R6, desc[UR36][R4.64+0x4] ;  /* 0x0000042404067981 */ /* 0x000ea4000c1e1900 */
[----:B--2---:R-:W-:-:S07]  /*1370*/  IADD3 R93, -R93, R6, RZ ;  /* 0x000000065d5d7210 */ /* 0x004fce0007ffe1ff */
.L_x_492:
[----:B------:R-:W-:Y:S01]  /*1380*/  ULDC.64 UR4, c[0x0][0xa20] ;  /* 0x0002880000047ab9 */ /* 0x000fe20000000a00 */
[----:B------:R0:W-:Y:S01]  /*1390*/  STL [R1+0x48], R221 ;  /* 0x000048dd01007387 */ /* 0x0001e20000100800 */
[----:B------:R-:W-:-:S03]  /*13a0*/  ISETP.NE.U32.AND P1, PT, RZ, UR4, PT ;  /* 0x00000004ff007c0c */ /* 0x000fc6000bf25070 */
[----:B------:R0:W-:Y:S01]  /*13b0*/  STL [R1+0x3c], R222 ;  /* 0x00003cde01007387 */ /* 0x0001e20000100800 */
[----:B------:R-:W-:-:S13]  /*13c0*/  ISETP.NE.AND.EX P1, PT, RZ, UR5, PT, P1 ;  /* 0x00000005ff007c0c */ /* 0x000fda000bf25310 */
[----:B0-----:R-:W-:Y:S05]  /*13d0*/  @!P1 BRA `(.L_x_493) ;  /* 0x0000000000109947 */ /* 0x001fea0003800000 */
[----:B------:R-:W-:-:S04]  /*13e0*/  IADD3 R4, P0, R29, UR4, RZ ;  /* 0x000000041d047c10 */ /* 0x000fc8000ff1e0ff */
[----:B------:R-:W-:-:S05]  /*13f0*/  IADD3.X R5, R30, UR5, RZ, P0, !PT ;  /* 0x000000051e057c10 */ /* 0x000fca00087fe4ff */
[----:B------:R0:W5:Y:S01]  /*1400*/  LDG.E R27, desc[UR36][R4.64] ;  /* 0x00000024041b7981 */ /* 0x000162000c1e1900 */
[----:B------:R-:W-:Y:S05]  /*1410*/  BRA `(.L_x_494) ;  /* 0x0000000000107947 */ /* 0x000fea0003800000 */
.L_x_493:
[----:B------:R-:W-:Y:S05]  /*1420*/  @!P0 BRA `(.L_x_494) ;  /* 0x00000000000c8947 */ /* 0x000fea0003800000 */
[----:B------:R-:W2:Y:S04]  /*1430*/  LDG.E R4, desc[UR36][R8.64] ;  /* 0x0000002408047981 */ /* 0x000ea8000c1e1900 */
[----:B------:R-:W2:Y:S02]  /*1440*/  LDG.E R27, desc[UR36][R8.64+0x4] ;  /* 0x00000424081b7981 */ /* 0x000ea4000c1e1900 */
[----:B--2---:R-:W-:-:S07]  /*1450*/  IMAD.IADD R27, R27, 0x1, -R4 ;  /* 0x000000011b1b7824 */ /* 0x004fce00078e0a04 */
.L_x_494:
[----:B------:R-:W-:Y:S02]  /*1460*/  ULDC.64 UR4, c[0x0][0xa10] ;  /* 0x0002840000047ab9 */ /* 0x000fe40000000a00 */
[----:B------:R-:W-:-:S04]  /*1470*/  ISETP.NE.U32.AND P0, PT, RZ, UR4, PT ;  /* 0x00000004ff007c0c */ /* 0x000fc8000bf05070 */
[----:B------:R-:W-:Y:S01]  /*1480*/  ISETP.NE.AND.EX P0, PT, RZ, UR5, PT, P0 ;  /* 0x00000005ff007c0c */ /* 0x000fe2000bf05300 */
[----:B-----5:R-:W-:Y:S01]  /*1490*/  IMAD.IADD R9, R27, 0x1, -R0 ;  /* 0x000000011b097824 */ /* 0x020fe200078e0a00 */
[----:B------:R-:W-:-:S11]  /*14a0*/  ULDC.64 UR4, c[0x0][0xa30] ;  /* 0x00028c0000047ab9 */ /* 0x000fd60000000a00 */
[----:B0-----:R-:W0:Y:S02]  /*14b0*/  @P0 LDC.64 R4, c[0x0][0xa10] ;  /* 0x00028400ff040b82 */ /* 0x001e240000000a00 */
[----:B0-----:R-:W-:-:S05]  /*14c0*/  @P0 IMAD.WIDE R4, R24, 0x4, R4 ;  /* 0x0000000418040825 */ /* 0x001fca00078e0204 */
[----:B------:R-:W2:Y:S04]  /*14d0*/  @P0 LDG.E R3, desc[UR36][R4.64] ;  /* 0x0000002404030981 */ /* 0x000ea8000c1e1900 */
[----:B------:R-:W2:Y:S01]  /*14e0*/  @P0 LDG.E R8, desc[UR36][R4.64+0x4] ;  /* 0x0000042404080981 */ /* 0x000ea2000c1e1900 */
[----:B------:R-:W-:Y:S01]  /*14f0*/  IMAD.MOV R25, RZ, RZ, -R9 ;  /* 0x000000ffff197224 */ /* 0x000fe200078e0a09 */
[----:B------:R-:W-:Y:S01]  /*1500*/  ISETP.NE.U32.AND P1, PT, RZ, UR4, PT ;  /* 0x00000004ff007c0c */ /* 0x000fe2000bf25070 */
[----:B------:R-:W-:-:S03]  /*1510*/  IMAD.MOV.U32 R83, RZ, RZ, R27 ;  /* 0x000000ffff537224 */ /* 0x000fc600078e001b */
[----:B------:R-:W-:Y:S02]  /*1520*/  VIMNMX R25, RZ, R25, !PT ;  /* 0x00000019ff197248 */ /* 0x000fe40007fe0100 */
[----:B------:R-:W-:-:S13]  /*1530*/  ISETP.NE.AND.EX P1, PT, RZ, UR5, PT, P1 ;  /* 0x00000005ff007c0c */ /* 0x000fda000bf25310 */
[----:B------:R-:W-:-:S04]  /*1540*/  @P1 IADD3 R6, P2, R29, UR4, RZ ;  /* 0x000000041d061c10 */ /* 0x000fc8000ff5e0ff */
[----:B------:R-:W-:-:S05]  /*1550*/  @P1 IADD3.X R7, R30, UR5, RZ, P2, !PT ;  /* 0x000000051e071c10 */ /* 0x000fca00097fe4ff */
[----:B------:R0:W5:Y:S01]  /*1560*/  @P1 LDG.E R83, desc[UR36][R6.64] ;  /* 0x0000002406531981 */ /* 0x000162000c1e1900 */
[----:B--2---:R-:W-:-:S05]  /*1570*/  @P0 IADD3 R2, -R3, R8, RZ ;  /* 0x0000000803020210 */ /* 0x004fca0007ffe1ff */
[----:B------:R-:W-:-:S04]  /*1580*/  IMAD.IADD R170, R9, 0x1, R2 ;  /* 0x0000000109aa7824 */ /* 0x000fc800078e0202 */
[----:B------:R-:W-:-:S05]  /*1590*/  VIADD R0, R170, 0x7f ;  /* 0x0000007faa007836 */ /* 0x000fca0000000000 */
[----:B------:R-:W-:-:S04]  /*15a0*/  SHF.R.S32.HI R3, RZ, 0x1f, R0 ;  /* 0x0000001fff037819 */ /* 0x000fc80000011400 */
[----:B------:R-:W-:-:S04]  /*15b0*/  LEA.HI R3, R3, R0, RZ, 0x7 ;  /* 0x0000000003037211 */ /* 0x000fc800078f38ff */
[----:B------:R-:W-:Y:S02]  /*15c0*/  LOP3.LUT R5, R3, 0xffffff80, RZ, 0xc0, !PT ;  /* 0xffffff8003057812 */ /* 0x000fe400078ec0ff */
[----:B------:R-:W-:Y:S02]  /*15d0*/  SHF.R.S32.HI R171, RZ, 0x7, R3 ;  /* 0x00000007ffab7819 */ /* 0x000fe40000011403 */
[----:B------:R-:W-:-:S04]  /*15e0*/  VIADDMNMX R0, R5, -R9, R2, PT ;  /* 0x8000000905007246 */ /* 0x000fc80003800102 */
[----:B------:R-:W-:Y:S02]  /*15f0*/  ISETP.GT.AND P0, PT, R0, R25, PT ;  /* 0x000000190000720c */ /* 0x000fe40003f04270 */
[----:B------:R-:W-:-:S05]  /*1600*/  SHF.R.U32.HI R25, RZ, 0x7, R25 ;  /* 0x00000007ff197819 */ /* 0x000fca0000011619 */
[----:B------:R-:W-:-:S06]  /*1610*/  IMAD.MOV.U32 R26, RZ, RZ, R25 ;  /* 0x000000ffff1a7224 */ /* 0x000fcc00078e0019 */
[----:B------:R-:W-:-:S04]  /*1620*/  @P0 IADD3 R0, R0, 0x7f, RZ ;  /* 0x0000007f00000810 */ /* 0x000fc80007ffe0ff */
[----:B------:R-:W-:-:S04]  /*1630*/  @P0 SHF.R.S32.HI R5, RZ, 0x1f, R0 ;  /* 0x0000001fff050819 */ /* 0x000fc80000011400 */
[----:B------:R-:W-:-:S04]  /*1640*/  @P0 LEA.HI R5, R5, R0, RZ, 0x7 ;  /* 0x0000000005050211 */ /* 0x000fc800078f38ff */
[----:B------:R-:W-:Y:S02]  /*1650*/  @P0 SHF.R.S32.HI R26, RZ, 0x7, R5 ;  /* 0x00000007ff1a0819 */ /* 0x000fe40000011405 */
[----:B------:R-:W-:Y:S02]  /*1660*/  PLOP3.LUT P0, PT, PT, PT, PT, 0x80, 0x0 ;  /* 0x000000000000781c */ /* 0x000fe40003f0f070 */
[----:B------:R-:W-:-:S13]  /*1670*/  ISETP.GT.AND P1, PT, R26, R25, PT ;  /* 0x000000191a00720c */ /* 0x000fda0003f24270 */
[----:B0-----:R-:W-:Y:S05]  /*1680*/  @!P1 BRA `(.L_x_495) ;  /* 0x000000a800649947 */ /* 0x001fea0003800000 */
[----:B------:R-:W-:Y:S01]  /*1690*/  VIADD R0, R23, 0x28400 ;  /* 0x0002840017007836 */ /* 0x000fe20000000000 */
[----:B------:R-:W-:Y:S04]  /*16a0*/  BSSY B6, `(.L_x_496) ;  /* 0x0000013000067945 */ /* 0x000fe80003800000 */
[----:B------:R-:W-:-:S13]  /*16b0*/  LOP3.LUT P0, RZ, R0, 0x3ff, RZ, 0xc0, !PT ;  /* 0x000003ff00ff7812 */ /* 0x000fda000780c0ff */
[----:B------:R-:W-:Y:S05]  /*16c0*/  @!P0 BRA `(.L_x_497) ;  /* 0x0000000000408947 */ /* 0x000fea0003800000 */
[----:B------:R-:W-:Y:S01]  /*16d0*/  MOV R0, 0x0 ;  /* 0x0000000000007802 */ /* 0x000fe20000000f00 */
[----:B------:R-:W-:Y:S01]  /*16e0*/  ULDC.64 UR4, c[0x4][0x1b0] ;  /* 0x01006c0000047ab9 */ /* 0x000fe20000000a00 */
[----:B------:R-:W-:Y:S01]  /*16f0*/  ULDC.64 UR6, c[0x4][0x118] ;  /* 0x0100460000067ab9 */ /* 0x000fe20000000a00 */
[----:B------:R-:W-:Y:S01]  /*1700*/  IMAD.U32 R4, RZ, RZ, UR4 ;  /* 0x00000004ff047e24 */ /* 0x000fe2000f8e00ff */
[----:B------:R0:W1:Y:S01]  /*1710*/  LDC.64 R14, c[0x4][R0] ;  /* 0x01000000000e7b82 */ /* 0x0000620000000a00 */
[----:B------:R-:W-:Y:S01]  /*1720*/  MOV R5, UR5 ;  /* 0x0000000500057c02 */ /* 0x000fe20008000f00 */
[----:B------:R-:W-:Y:S01]  /*1730*/  ULDC.64 UR4, c[0x4][0x1b8] ;  /* 0x01006e0000047ab9 */ /* 0x000fe20000000a00 */
[----:B------:R-:W-:Y:S01]  /*1740*/  IMAD.U32 R10, RZ, RZ, UR6 ;  /* 0x00000006ff0a7e24 */ /* 0x000fe2000f8e00ff */
[----:B------:R-:W-:Y:S01]  /*1750*/  MOV R11, UR7 ;  /* 0x00000007000b7c02 */ /* 0x000fe20008000f00 */
[----:B------:R-:W-:Y:S02]  /*1760*/  IMAD.U32 R6, RZ, RZ, UR4 ;  /* 0x00000004ff067e24 */ /* 0x000fe4000f8e00ff */
[----:B------:R-:W-:-:S02]  /*1770*/  IMAD.U32 R7, RZ, RZ, UR5 ;  /* 0x00000005ff077e24 */ /* 0x000fc4000f8e00ff */
[----:B------:R-:W-:Y:S02]  /*1780*/  IMAD.MOV.U32 R8, RZ, RZ, 0x70 ;  /* 0x00000070ff087424 */ /* 0x000fe400078e00ff */
[----:B------:R-:W-:Y:S02]  /*1790*/  IMAD.MOV.U32 R12, RZ, RZ, 0x1 ;  /* 0x00000001ff0c7424 */ /* 0x000fe400078e00ff */
[----:B0-----:R-:W-:-:S07]  /*17a0*/  IMAD.MOV.U32 R13, RZ, RZ, RZ ;  /* 0x000000ffff0d7224 */ /* 0x001fce00078e00ff */
[----:B------:R-:W-:-:S07]  /*17b0*/  LEPC R20, `(.L_x_497) ;  /* 0x000000001014794e */ /* 0x000fce0000000000 */
[----:B-1---5:R-:W-:Y:S05]  /*17c0*/  CALL.ABS.NOINC R14 ;  /* 0x000000000e007343 */ /* 0x022fea0003c00000 */
.L_x_497:
[----:B------:R-:W-:Y:S05]  /*17d0*/  BSYNC B6 ;  /* 0x0000000000067941 */ /* 0x000fea0003800000 */
.L_x_496:
[----:B------:R-:W-:Y:S01]  /*17e0*/  IADD3 R0, R23, 0x10400, RZ ;  /* 0x0001040017007810 */ /* 0x000fe20007ffe0ff */
[----:B------:R-:W-:Y:S03]  /*17f0*/  BSSY B6, `(.L_x_498) ;  /* 0x0000013000067945 */ /* 0x000fe60003800000 */
[----:B------:R-:W-:-:S13]  /*1800*/  LOP3.LUT P0, RZ, R0, 0x3ff, RZ, 0xc0, !PT ;  /* 0x000003ff00ff7812 */ /* 0x000fda000780c0ff */
[----:B------:R-:W-:Y:S05]  /*1810*/  @!P0 BRA `(.L_x_499) ;  /* 0x0000000000408947 */ /* 0x000fea0003800000 */
[----:B------:R-:W-:Y:S01]  /*1820*/  MOV R0, 0x0 ;  /* 0x0000000000007802 */ /* 0x000fe20000000f00 */
[----:B------:R-:W-:Y:S01]  /*1830*/  ULDC.64 UR4, c[0x4][0x1b0] ;  /* 0x01006c0000047ab9 */ /* 0x000fe20000000a00 */
[----:B------:R-:W-:Y:S01]  /*1840*/  ULDC.64 UR6, c[0x4][0x118] ;  /* 0x0100460000067ab9 */ /* 0x000fe20000000a00 */
[----:B------:R-:W-:Y:S01]  /*1850*/  IMAD.U32 R4, RZ, RZ, UR4 ;  /* 0x00000004ff047e24 */ /* 0x000fe2000f8e00ff */
[----:B------:R0:W1:Y:S01]  /*1860*/  LDC.64 R14, c[0x4][R0] ;  /* 0x01000000000e7b82 */ /* 0x0000620000000a00 */
[----:B------:R-:W-:Y:S01]  /*1870*/  IMAD.U32 R5, RZ, RZ, UR5 ;  /* 0x00000005ff057e24 */ /* 0x000fe2000f8e00ff */
[----:B------:R-:W-:Y:S01]  /*1880*/  ULDC.64 UR4, c[0x4][0x1b8] ;  /* 0x01006e0000047ab9 */ /* 0x000fe20000000a00 */
[----:B------:R-:W-:Y:S01]  /*1890*/  IMAD.U32 R10, RZ, RZ, UR6 ;  /* 0x00000006ff0a7e24 */ /* 0x000fe2000f8e00ff */
[----:B------:R-:W-:Y:S01]  /*18a0*/  MOV R7, UR5 ;  /* 0x0000000500077c02 */ /* 0x000fe20008000f00 */
[----:B------:R-:W-:Y:S01]  /*18b0*/  IMAD.U32 R6, RZ, RZ, UR4 ;  /* 0x00000004ff067e24 */ /* 0x000fe2000f8e00ff */
[----:B------:R-:W-:Y:S01]  /*18c0*/  MOV R12, 0x1 ;  /* 0x00000001000c7802 */ /* 0x000fe20000000f00 */
[----:B------:R-:W-:-:S02]  /*18d0*/  IMAD.U32 R11, RZ, RZ, UR7 ;  /* 0x00000007ff0b7e24 */ /* 0x000fc4000f8e00ff */
[----:B------:R-:W-:Y:S02]  /*18e0*/  IMAD.MOV.U32 R8, RZ, RZ, 0x70 ;  /* 0x00000070ff087424 */ /* 0x000fe400078e00ff */
[----:B0-----:R-:W-:-:S07]  /*18f0*/  IMAD.MOV.U32 R13, RZ, RZ, RZ ;  /* 0x000000ffff0d7224 */ /* 0x001fce00078e00ff */
[----:B------:R-:W-:-:S07]  /*1900*/  LEPC R20, `(.L_x_499) ;  /* 0x000000001014794e */ /* 0x000fce0000000000 */
[----:B-1---5:R-:W-:Y:S05]  /*1910*/  CALL.ABS.NOINC R14 ;  /* 0x000000000e007343 */ /* 0x022fea0003c00000 */
.L_x_499:
[----:B------:R-:W-:Y:S05]  /*1920*/  BSYNC B6 ;  /* 0x0000000000067941 */ /* 0x000fea0003800000 */
.L_x_498:
[----:B------:R-:W2:Y:S01]  /*1930*/  LDL R34, [R1+0x2c] ;  /* 0x00002c0001227983 */ /* 0x000ea20000100800 */
[----:B------:R-:W-:Y:S01]  /*1940*/  ULDC.64 UR4, c[0x0][0x9f8] ;  /* 0x00027e0000047ab9 */ /* 0x000fe20000000a00 */
[----:B------:R-:W0:Y:S01]  /*1950*/  LDC R35, c[0x0][0x3f4] ;  /* 0x0000fd00ff237b82 */ /* 0x000e220000000800 */
[----:B------:R-:W-:Y:S01]  /*1960*/  ISETP.NE.U32.AND P0, PT, RZ, UR4, PT ;  /* 0x00000004ff007c0c */ /* 0x000fe2000bf05070 */
[----:B------:R-:W3:Y:S03]  /*1970*/  LDL R21, [R1+0x28] ;  /* 0x0000280001157983 */ /* 0x000ee60000100800 */
[----:B------:R-:W-:Y:S01]  /*1980*/  ISETP.NE.AND.EX P0, PT, RZ, UR5, PT, P0 ;  /* 0x00000005ff007c0c */ /* 0x000fe2000bf05300 */
[----:B------:R-:W4:Y:S02]  /*1990*/  LDL R20, [R1+0x24] ;  /* 0x0000240001147983 */ /* 0x000f240000100800 */
[----:B------:R-:W1:Y:S10]  /*19a0*/  LDC.64 R32, c[0x0][0x408] ;  /* 0x00010200ff207b82 */ /* 0x000e740000000a00 */
[----:B------:R-:W-:-:S04]  /*19b0*/  @P0 IADD3 R4, P1, R29, UR4, RZ ;  /* 0x000000041d040c10 */ /* 0x000fc8000ff3e0ff */
[----:B------:R-:W-:Y:S02]  /*19c0*/  @P0 IADD3.X R5, R30, UR5, RZ, P1, !PT ;  /* 0x000000051e050c10 */ /* 0x000fe40008ffe4ff */
[----:B------:R-:W1:Y:S03]  /*19d0*/  LDC.64 R30, c[0x0][0x3f8] ;  /* 0x0000fe00ff1e7b82 */ /* 0x000e660000000a00 */
[----:B------:R1:W4:Y:S01]  /*19e0*/  @P0 LDG.E R24, desc[UR36][R4.64] ;  /* 0x0000002404180981 */ /* 0x000322000c1e1900 */
[----:B------:R-:W-:Y:S01]  /*19f0*/  SHF.R.S32.HI R3, RZ, 0x1f, R219 ;  /* 0x0000001fff037819 */ /* 0x000fe200000114db */
[----:B------:R-:W-:Y:S01]  /*1a00*/  VIADD R36, R219, 0x20 ;  /* 0x00000020db247836 */ /* 0x000fe20000000000 */
[----:B0-----:R-:W-:Y:S01]  /*1a10*/  ISETP.GE.AND P0, PT, R16, R35, PT ;  /* 0x000000231000720c */ /* 0x001fe20003f06270 */
[----:B------:R-:W-:Y:S01]  /*1a20*/  IMAD.IADD R0, R28, 0x1, R27 ;  /* 0x000000011c007824 */ /* 0x000fe200078e021b */
[----:B------:R-:W-:Y:S01]  /*1a30*/  SHF.R.S32.HI R19, RZ, 0x1f, R18 ;  /* 0x0000001fff137819 */ /* 0x000fe20000011412 */
[-C--:B-1----:R-:W-:Y:S01]  /*1a40*/  IMAD R10, R3, R32.reuse, RZ ;  /* 0x00000020030a7224 */ /* 0x082fe200078e02ff */
[C---:B------:R-:W-:Y:S01]  /*1a50*/  IADD3 R37, R219.reuse, 0x40, RZ ;  /* 0x00000040db257810 */ /* 0x040fe20007ffe0ff */
[----:B------:R-:W-:Y:S01]  /*1a60*/  IMAD.SHL.U32 R36, R36, 0x80, RZ ;  /* 0x0000008024247824 */ /* 0x000fe200078e00ff */
[----:B------:R-:W-:Y:S01]  /*1a70*/  SHF.R.U32.HI R95, RZ, 0x3, R229 ;  /* 0x00000003ff5f7819 */ /* 0x000fe200000116e5 */
[----:B------:R-:W-:Y:S01]  /*1a80*/  IMAD R91, R219, R33, R10 ;  /* 0x00000021db5b7224 */ /* 0x000fe200078e020a */
[----:B------:R-:W-:Y:S01]  /*1a90*/  SHF.L.U64.HI R27, R32, 0x5, R33 ;  /* 0x00000005201b7819 */ /* 0x000fe20000010221 */
[----:B------:R-:W-:Y:S01]  /*1aa0*/  IMAD.SHL.U32 R37, R37, 0x80, RZ ;  /* 0x0000008025257824 */ /* 0x000fe200078e00ff */
[----:B------:R-:W-:Y:S01]  /*1ab0*/  LOP3.LUT R36, R36, 0x380, RZ, 0xc0, !PT ;  /* 0x0000038024247812 */ /* 0x000fe200078ec0ff */
[----:B------:R-:W-:Y:S01]  /*1ac0*/  IMAD.WIDE.U32 R10, R219, R32, R16 ;  /* 0x00000020db0a7225 */ /* 0x000fe200078e0010 */
[----:B------:R-:W-:-:S02]  /*1ad0*/  SHF.L.U64.HI R28, R32, 0x6, R33 ;  /* 0x00000006201c7819 */ /* 0x000fc40000010221 */
[----:B------:R-:W-:Y:S01]  /*1ae0*/  SHF.R.U32.HI R97, RZ, 0x3, R36 ;  /* 0x00000003ff617819 */ /* 0x000fe20000011624 */
[----:B------:R-:W-:Y:S01]  /*1af0*/  IMAD.MOV.U32 R90, RZ, RZ, R10 ;  /* 0x000000ffff5a7224 */ /* 0x000fe200078e000a */
[----:B------:R-:W-:Y:S01]  /*1b00*/  LOP3.LUT R37, R37, 0x380, RZ, 0xc0, !PT ;  /* 0x0000038025257812 */ /* 0x000fe200078ec0ff */
[-C--:B------:R-:W-:Y:S01]  /*1b10*/  IMAD R6, R3, R30.reuse, RZ ;  /* 0x0000001e03067224 */ /* 0x080fe200078e02ff */
[----:B------:R-:W-:Y:S01]  /*1b20*/  SEL R3, R35, RZ, P0 ;  /* 0x000000ff23037207 */ /* 0x000fe20000000000 */
[C---:B------:R-:W-:Y:S01]  /*1b30*/  IMAD.WIDE.U32 R4, R219.reuse, R30, R18 ;  /* 0x0000001edb047225 */ /* 0x040fe200078e0012 */
[----:B------:R-:W-:Y:S02]  /*1b40*/  SHF.R.U32.HI R96, RZ, 0x3, R37 ;  /* 0x00000003ff607819 */ /* 0x000fe40000011625 */
[----:B------:R-:W-:Y:S01]  /*1b50*/  SHF.L.U64.HI R29, R32, 0x7, R33 ;  /* 0x00000007201d7819 */ /* 0x000fe20000010221 */
[----:B------:R-:W-:Y:S01]  /*1b60*/  IMAD.IADD R3, R16, 0x1, R3 ;  /* 0x0000000110037824 */ /* 0x000fe200078e0203 */
[----:B------:R-:W-:Y:S01]  /*1b70*/  MOV R84, R4 ;  /* 0x0000000400547202 */ /* 0x000fe20000000f00 */
[----:B------:R-:W-:-:S02]  /*1b80*/  IMAD R87, R219, R31, R6 ;  /* 0x0000001fdb577224 */ /* 0x000fc400078e0206 */
[----:B------:R-:W-:Y:S01]  /*1b90*/  IMAD.WIDE.U32 R6, R219, R32, R18 ;  /* 0x00000020db067225 */ /* 0x000fe200078e0012 */
[----:B------:R-:W-:-:S03]  /*1ba0*/  SHF.R.S32.HI R4, RZ, 0x1f, R3 ;  /* 0x0000001fff047819 */ /* 0x000fc60000011403 */
[----:B------:R-:W-:Y:S01]  /*1bb0*/  IMAD.MOV.U32 R88, RZ, RZ, R6 ;  /* 0x000000ffff587224 */ /* 0x000fe200078e0006 */
[CC--:B------:R-:W-:Y:S01]  /*1bc0*/  LEA.HI R12, R4.reuse, R3.reuse, RZ, 0x4 ;  /* 0x00000003040c7211 */ /* 0x0c0fe200078f20ff */
[----:B------:R-:W-:Y:S01]  /*1bd0*/  IMAD.IADD R89, R7, 0x1, R91 ;  /* 0x0000000107597824 */ /* 0x000fe200078e025b */
[----:B------:R-:W-:Y:S01]  /*1be0*/  LEA.HI R3, R4, R3, RZ, 0x7 ;  /* 0x0000000304037211 */ /* 0x000fe200078f38ff */
[-C--:B------:R-:W-:Y:S01]  /*1bf0*/  IMAD.WIDE.U32 R8, R219, R30.reuse, R16 ;  /* 0x0000001edb087225 */ /* 0x080fe200078e0010 */
[--C-:B------:R-:W-:Y:S02]  /*1c00*/  LOP3.LUT R6, R36, 0x70, R12.reuse, 0xf8, !PT ;  /* 0x0000007024067812 */ /* 0x100fe400078ef80c */
[----:B------:R-:W-:Y:S01]  /*1c10*/  SHF.L.U32 R4, R3, 0x7, RZ ;  /* 0x0000000703047819 */ /* 0x000fe200000006ff */
[----:B------:R-:W-:Y:S01]  /*1c20*/  IMAD.IADD R91, R91, 0x1, R11 ;  /* 0x000000015b5b7824 */ /* 0x000fe200078e020b */
[----:B------:R-:W-:Y:S01]  /*1c30*/  LOP3.LUT R3, R227, 0x70, R12, 0xf8, !PT ;  /* 0x00000070e3037812 */ /* 0x000fe200078ef80c */
[----:B------:R-:W-:Y:S01]  /*1c40*/  IMAD.IADD R85, R5, 0x1, R87 ;  /* 0x0000000105557824 */ /* 0x000fe200078e0257 */
[----:B------:R-:W-:Y:S01]  /*1c50*/  LOP3.LUT R7, R4, 0xffffc000, RZ, 0xc0, !PT ;  /* 0xffffc00004077812 */ /* 0x000fe200078ec0ff */
[----:B------:R-:W-:Y:S01]  /*1c60*/  IMAD.MOV.U32 R86, RZ, RZ, R8 ;  /* 0x000000ffff567224 */ /* 0x000fe200078e0008 */
[----:B------:R-:W-:Y:S01]  /*1c70*/  LOP3.LUT R4, R6, R97, RZ, 0x3c, !PT ;  /* 0x0000006106047212 */ /* 0x000fe200078e3cff */
[----:B-----5:R-:W-:Y:S01]  /*1c80*/  IMAD.WIDE.U32 R84, R83, R30, R84 ;  /* 0x0000001e53547225 */ /* 0x020fe200078e0054 */
[----:B------:R-:W-:-:S02]  /*1c90*/  SHF.R.U32.HI R36, RZ, 0x3, R227 ;  /* 0x00000003ff247819 */ /* 0x000fc400000116e3 */
[----:B------:R-:W-:Y:S01]  /*1ca0*/  SHF.R.S32.HI R11, RZ, 0x1f, R83 ;  /* 0x0000001fff0b7819 */ /* 0x000fe20000011453 */
[----:B------:R-:W-:Y:S01]  /*1cb0*/  IMAD.WIDE.U32 R88, R83, R32, R88 ;  /* 0x0000002053587225 */ /* 0x000fe200078e0058 */
[----:B------:R-:W-:Y:S02]  /*1cc0*/  LOP3.LUT R3, R3, R36, RZ, 0x3c, !PT ;  /* 0x0000002403037212 */ /* 0x000fe400078e3cff */
[--C-:B------:R-:W-:Y:S01]  /*1cd0*/  LOP3.LUT R5, R37, 0x70, R12.reuse, 0xf8, !PT ;  /* 0x0000007025057812 */ /* 0x100fe200078ef80c */
[----:B------:R-:W-:Y:S01]  /*1ce0*/  IMAD R10, R11, R30, RZ ;  /* 0x0000001e0b0a7224 */ /* 0x000fe200078e02ff */
[----:B------:R-:W-:Y:S01]  /*1cf0*/  LOP3.LUT R8, R229, 0x70, R12, 0xf8, !PT ;  /* 0x00000070e5087812 */ /* 0x000fe200078ef80c */
[----:B------:R-:W-:Y:S01]  /*1d00*/  IMAD R14, R11, R32, RZ ;  /* 0x000000200b0e7224 */ /* 0x000fe200078e02ff */
[----:B------:R-:W-:Y:S01]  /*1d10*/  IADD3 R87, R87, R9, RZ ;  /* 0x0000000957577210 */ /* 0x000fe20007ffe0ff */
[----:B------:R-:W-:Y:S01]  /*1d20*/  IMAD R37, R83, R31, R10 ;  /* 0x0000001f53257224 */ /* 0x000fe200078e020a */
[----:B------:R-:W-:Y:S01]  /*1d30*/  LOP3.LUT R6, R5, R96, RZ, 0x3c, !PT ;  /* 0x0000006005067212 */ /* 0x000fe200078e3cff */
[C---:B------:R-:W-:Y:S01]  /*1d40*/  IMAD R11, R83.reuse, R33, R14 ;  /* 0x00000021530b7224 */ /* 0x040fe200078e020e */
[----:B------:R-:W-:Y:S01]  /*1d50*/  LOP3.LUT R8, R8, R95, RZ, 0x3c, !PT ;  /* 0x0000005f08087212 */ /* 0x000fe200078e3cff */
[----:B------:R-:W-:Y:S01]  /*1d60*/  IMAD.WIDE.U32 R86, R83, R30, R86 ;  /* 0x0000001e53567225 */ /* 0x000fe200078e0056 */
[----:B------:R-:W-:-:S02]  /*1d70*/  LOP3.LUT R39, R12, 0xfffffff0, RZ, 0xc0, !PT ;  /* 0xfffffff00c277812 */ /* 0x000fc400078ec0ff */
[-C--:B------:R-:W-:Y:S01]  /*1d80*/  IADD3 R3, R3, R7.reuse, R228 ;  /* 0x0000000703037210 */ /* 0x080fe20007ffe0e4 */
[----:B------:R-:W-:Y:S01]  /*1d90*/  IMAD.WIDE.U32 R90, R83, R32, R90 ;  /* 0x00000020535a7225 */ /* 0x000fe200078e005a */
[C---:B------:R-:W-:Y:S02]  /*1da0*/  SHF.L.U64.HI R9, R30.reuse, 0x7, R31 ;  /* 0x000000071e097819 */ /* 0x040fe4000001021f */
[----:B------:R-:W-:Y:S01]  /*1db0*/  SHF.R.S32.HI R33, RZ, 0x1f, R222 ;  /* 0x0000001fff217819 */ /* 0x000fe200000114de */
[----:B------:R-:W-:Y:S01]  /*1dc0*/  IMAD.SHL.U32 R10, R30, 0x20, RZ ;  /* 0x000000201e0a7824 */ /* 0x000fe200078e00ff */
[----:B------:R-:W-:Y:S01]  /*1dd0*/  SHF.R.S32.HI R41, RZ, 0x4, R12 ;  /* 0x00000004ff297819 */ /* 0x000fe2000001140c */
[----:B------:R-:W-:Y:S01]  /*1de0*/  IMAD.SHL.U32 R35, R35, 0x2, RZ ;  /* 0x0000000223237824 */ /* 0x000fe200078e00ff */
[----:B------:R-:W-:Y:S01]  /*1df0*/  SHF.R.S32.HI R43, RZ, 0x1f, R39 ;  /* 0x0000001fff2b7819 */ /* 0x000fe20000011427 */
[----:B------:R-:W-:Y:S02]  /*1e00*/  IMAD.IADD R38, R89, 0x1, R11 ;  /* 0x0000000159267824 */ /* 0x000fe400078e020b */
[----:B------:R-:W-:Y:S01]  /*1e10*/  IMAD.IADD R40, R11, 0x1, R91 ;  /* 0x000000010b287824 */ /* 0x000fe200078e025b */
[----:B--2---:R-:W-:-:S02]  /*1e20*/  IADD3 R4, R4, R7, R34 ;  /* 0x0000000704047210 */ /* 0x004fc40007ffe022 */
[----:B------:R-:W0:Y:S01]  /*1e30*/  S2R R34, SR_TID.X ;  /* 0x0000000000227919 */ /* 0x000e220000002100 */
[-C--:B---3--:R-:W-:Y:S01]  /*1e40*/  IADD3 R5, R6, R7.reuse, R21 ;  /* 0x0000000706057210 */ /* 0x088fe20007ffe015 */
[----:B------:R-:W-:Y:S01]  /*1e50*/  IMAD.SHL.U32 R21, R30, 0x80, RZ ;  /* 0x000000801e157824 */ /* 0x000fe200078e00ff */
[----:B----4-:R-:W-:Y:S01]  /*1e60*/  IADD3 R6, R8, R7, R20 ;  /* 0x0000000708067210 */ /* 0x010fe20007ffe014 */
[C---:B------:R-:W-:Y:S01]  /*1e70*/  IMAD.SHL.U32 R20, R30.reuse, 0x40, RZ ;  /* 0x000000401e147824 */ /* 0x040fe200078e00ff */
[C-C-:B------:R-:W-:Y:S02]  /*1e80*/  SHF.L.U64.HI R7, R30.reuse, 0x5, R31.reuse ;  /* 0x000000051e077819 */ /* 0x140fe4000001021f */
[----:B------:R-:W-:Y:S01]  /*1e90*/  SHF.L.U64.HI R8, R30, 0x6, R31 ;  /* 0x000000061e087819 */ /* 0x000fe2000001021f */
[C---:B------:R-:W-:Y:S01]  /*1ea0*/  IMAD.SHL.U32 R31, R32.reuse, 0x40, RZ ;  /* 0x00000040201f7824 */ /* 0x040fe200078e00ff */
[C---:B------:R-:W-:Y:S02]  /*1eb0*/  SHF.L.U32 R30, R32.reuse, 0x5, RZ ;  /* 0x00000005201e7819 */ /* 0x040fe400000006ff */
[----:B------:R-:W-:-:S02]  /*1ec0*/  SHF.L.U32 R32, R32, 0x7, RZ ;  /* 0x0000000720207819 */ /* 0x000fc400000006ff */
[----:B------:R-:W-:Y:S02]  /*1ed0*/  SHF.R.S32.HI R42, RZ, 0x1f, R24 ;  /* 0x0000001fff2a7819 */ /* 0x000fe40000011418 */
[----:B0-----:R-:W-:Y:S01]  /*1ee0*/  SHF.R.U32.HI R36, RZ, 0x7, R34 ;  /* 0x00000007ff247819 */ /* 0x001fe20000011622 */
[----:B------:R-:W-:-:S03]  /*1ef0*/  VIADD R34, R34, 0xffffff80 ;  /* 0xffffff8022227836 */ /* 0x000fc60000000000 */
[C---:B------:R-:W-:Y:S01]  /*1f00*/  ISETP.NE.AND P6, PT, R36.reuse, 0x1, PT ;  /* 0x000000012400780c */ /* 0x040fe20003fc5270 */
[----:B------:R-:W-:Y:S01]  /*1f10*/  VIADD R94, R36, 0x8 ;  /* 0x00000008245e7836 */ /* 0x000fe20000000000 */
[----:B------:R-:W-:Y:S02]  /*1f20*/  SHF.R.S32.HI R13, RZ, 0x1f, R34 ;  /* 0x0000001fff0d7819 */ /* 0x000fe40000011422 */
[----:B------:R-:W-:Y:S01]  /*1f30*/  IADD3 R36, R85, R37, RZ ;  /* 0x0000002555247210 */ /* 0x000fe20007ffe0ff */
[----:B------:R-:W-:Y:S01]  /*1f40*/  IMAD.IADD R37, R37, 0x1, R87 ;  /* 0x0000000125257824 */ /* 0x000fe200078e0257 */
[----:B------:R-:W-:-:S04]  /*1f50*/  LEA.HI R13, R13, R34, RZ, 0x3 ;  /* 0x000000220d0d7211 */ /* 0x000fc800078f18ff */
[----:B------:R-:W-:-:S03]  /*1f60*/  LOP3.LUT R13, R13, 0xfffffff8, RZ, 0xc0, !PT ;  /* 0xfffffff80d0d7812 */ /* 0x000fc600078ec0ff */
[----:B------:R-:W-:Y:S05]  /*1f70*/  @!P6 WARPSYNC.ALL ;  /* 0x000000000000e948 */ /* 0x000fea0003800000 */
[----:B------:R-:W-:Y:S01]  /*1f80*/  ULDC UR4, c[0x0][0x2f4] ;  /* 0x0000bd0000047ab9 */ /* 0x000fe20000000800 */
[----:B------:R-:W-:Y:S01]  /*1f90*/  IMAD.IADD R13, R34, 0x1, -R13 ;  /* 0x00000001220d7824 */ /* 0x000fe200078e0a0d */
[----:B------:R-:W-:Y:S01]  /*1fa0*/  @!P6 BAR.SYNC.DEFER_BLOCKING 0x9, 0x100 ;  /* 0x024400000000eb1d */ /* 0x000fe20000010000 */
[----:B------:R-:W-:Y:S02]  /*1fb0*/  ISETP.GE.AND P2, PT, R22, UR4, PT ;  /* 0x0000000416007c0c */ /* 0x000fe4000bf46270 */
[----:B------:R-:W-:Y:S01]  /*1fc0*/  IMAD R34, R13, 0x20, R219 ;  /* 0x000000200d227824 */ /* 0x000fe200078e02db */
[----:B------:R-:W-:-:S02]  /*1fd0*/  ISETP.GE.AND P1, PT, R16, UR4, PT ;  /* 0x0000000410007c0c */ /* 0x000fc4000bf26270 */
[----:B------:R-:W-:-:S11]  /*1fe0*/  P2R R81, PR, RZ, 0x4 ;  /* 0x00000004ff517803 */ /* 0x000fd60000000000 */
.L_x_595:
[----:B0-----:R-:W0:Y:S01]  /*1ff0*/  LDC R99, c[0x0][0x430] ;  /* 0x00010c00ff637b82 */ /* 0x001e220000000800 */
[----:B------:R-:W-:Y:S01]  /*2000*/  IADD3 R26, R26, -0x1, RZ ;  /* 0xffffffff1a1a7810 */ /* 0x000fe20007ffe0ff */
[----:B------:R-:W-:-:S04]  /*2010*/  IMAD.MOV.U32 R98, RZ, RZ, RZ ;  /* 0x000000ffff627224 */ /* 0x000fc800078e00ff */
[----:B------:R-:W-:Y:S02]  /*2020*/  IMAD R11, R26, 0x80, R34 ;  /* 0x000000801a0b7824 */ /* 0x000fe400078e0222 */
[----:B-1----:R-:W1:Y:S02]  /*2030*/  LDC R104, c[0x0][0x3f4] ;  /* 0x0000fd00ff687b82 */ /* 0x002e640000000800 */
[----:B------:R-:W-:Y:S01]  /*2040*/  IMAD.IADD R45, R0, 0x1, R11 ;  /* 0x00000001002d7824 */ /* 0x000fe200078e020b */
[----:B------:R-:W-:-:S03]  /*2050*/  ISETP.GE.AND P2, PT, R11, R2, PT ;  /* 0x000000020b00720c */ /* 0x000fc60003f46270 */
[----:B------:R-:W-:Y:S01]  /*2060*/  IMAD.MOV.U32 R11, RZ, RZ, R45 ;  /* 0x000000ffff0b7224 */ /* 0x000fe200078e002d */
[----:B------:R-:W-:Y:S02]  /*2070*/  ISETP.GT.OR P2, PT, R34, 0x7f, P2 ;  /* 0x0000007f2200780c */ /* 0x000fe40001744670 */
[----:B0-----:R-:W-:-:S11]  /*2080*/  ISETP.NE.AND P3, PT, R99, 0x1, PT ;  /* 0x000000016300780c */ /* 0x001fd60003f65270 */
[----:B------:R-:W0:Y:S08]  /*2090*/  @!P2 LDC.64 R14, c[0x0][0x428] ;  /* 0x00010a00ff0eab82 */ /* 0x000e300000000a00 */
[----:B--2---:R-:W2:Y:S08]  /*20a0*/  @!P2 LDC.64 R46, c[0x0][0x418] ;  /* 0x00010600ff2eab82 */ /* 0x004eb00000000a00 */
[----:B------:R-:W3:Y:S08]  /*20b0*/  @P3 LDC R12, c[0x0][0x434] ;  /* 0x00010d00ff0c3b82 */ /* 0x000ef00000000800 */
[----:B------:R-:W4:Y:S01]  /*20c0*/  @P3 LDC R13, c[0x0][0x438] ;  /* 0x00010e00ff0d3b82 */ /* 0x000f220000000800 */
[----:B---3--:R-:W-:-:S05]  /*20d0*/  @P3 IMAD.HI.U32 R12, R45, R12, RZ ;  /* 0x0000000c2d0c3227 */ /* 0x008fca00078e00ff */
[----:B----4-:R-:W-:Y:S01]  /*20e0*/  @P3 SHF.R.U32.HI R11, RZ, R13, R12 ;  /* 0x0000000dff0b3219 */ /* 0x010fe2000001160c */
[----:B0-----:R-:W-:-:S03]  /*20f0*/  @!P2 IMAD R12, R42, R14, RZ ;  /* 0x0000000e2a0ca224 */ /* 0x001fc600078e02ff */
[----:B------:R-:W-:Y:S01]  /*2100*/  @!P2 SHF.R.S32.HI R13, RZ, 0x1f, R11 ;  /* 0x0000001fff0da819 */ /* 0x000fe2000001140b */
[----:B------:R-:W-:Y:S01]  /*2110*/  @!P2 IMAD R15, R24, R15, R12 ;  /* 0x0000000f180fa224 */ /* 0x000fe200078e020c */
[----:B------:R-:W-:-:S05]  /*2120*/  @!P2 MOV R12, R11 ;  /* 0x0000000b000ca202 */ /* 0x000fca0000000f00 */
[----:B------:R-:W-:-:S04]  /*2130*/  @!P2 IMAD.WIDE.U32 R12, R24, R14, R12 ;  /* 0x0000000e180ca225 */ /* 0x000fc800078e000c */
[----:B------:R-:W-:Y:S01]  /*2140*/  @!P2 IMAD.IADD R13, R13, 0x1, R15 ;  /* 0x000000010d0da824 */ /* 0x000fe200078e020f */
[----:B--2---:R-:W-:-:S04]  /*2150*/  @!P2 LEA R14, P3, R12, R46, 0x2 ;  /* 0x0000002e0c0ea211 */ /* 0x004fc800078610ff */
[----:B------:R-:W-:Y:S02]  /*2160*/  @!P2 LEA.HI.X R15, R12, R47, R13, 0x2, P3 ;  /* 0x0000002f0c0fa211 */ /* 0x000fe400018f140d */
[----:B------:R-:W-:-:S03]  /*2170*/  SHF.R.U32.HI R44, RZ, 0x3, R227 ;  /* 0x00000003ff2c7819 */ /* 0x000fc600000116e3 */
[----:B------:R0:W5:Y:S01]  /*2180*/  @!P2 LDG.E R98, desc[UR36][R14.64] ;  /* 0x000000240e62a981 */ /* 0x000162000c1e1900 */
[----:B-1----:R-:W-:Y:S01]  /*2190*/  ISETP.GE.AND P2, PT, R104, 0x1, PT ;  /* 0x000000016800780c */ /* 0x002fe20003f46270 */
[----:B------:R-:W-:Y:S01]  /*21a0*/  IMAD.MOV R12, RZ, RZ, -R11 ;  /* 0x000000ffff0c7224 */ /* 0x000fe200078e0a0b */
[----:B------:R-:W-:Y:S01]  /*21b0*/  LOP3.LUT R13, R227, 0x70, R16, 0xf8, !PT ;  /* 0x00000070e30d7812 */ /* 0x000fe200078ef810 */
[----:B------:R-:W-:Y:S05]  /*21c0*/  YIELD ;  /* 0x0000000000007946 */ /* 0x000fea0003800000 */
[----:B------:R-:W-:Y:S01]  /*21d0*/  LOP3.LUT R13, R228, R13, R44, 0xf6, !PT ;  /* 0x0000000de40d7212 */ /* 0x000fe200078ef62c */
[----:B------:R-:W-:Y:S01]  /*21e0*/  BSSY B0, `(.L_x_500) ;  /* 0x0000965000007945 */ /* 0x000fe20003800000 */
[----:B------:R-:W-:Y:S01]  /*21f0*/  ISETP.GT.AND P3, PT, R26, R25, PT ;  /* 0x000000191a00720c */ /* 0x000fe20003f64270 */
[----:B------:R-:W-:Y:S01]  /*2200*/  IMAD R99, R99, R12, R45 ;  /* 0x0000000c63637224 */ /* 0x000fe200078e022d */
[----:B------:R-:W-:-:S02]  /*2210*/  LEA R92, R216, R13, 0xf ;  /* 0x0000000dd85c7211 */ /* 0x000fc400078e78ff */
[----:B------:R-:W-:-:S03]  /*2220*/  P2R R82, PR, RZ, 0x8 ;  /* 0x00000008ff527803 */ /* 0x000fc60000000000 */
[----:B------:R-:W-:Y:S01]  /*2230*/  IMAD.IADD R92, R23, 0x1, R92 ;  /* 0x00000001175c7824 */ /* 0x000fe200078e025c */
[----:B0-----:R-:W-:Y:S06]  /*2240*/  @!P2 BRA `(.L_x_501) ;  /* 0x0000008c00d0a947 */ /* 0x001fec0003800000 */
[----:B------:R-:W-:Y:S01]  /*2250*/  SHF.R.S32.HI R100, RZ, 0x1f, R99 ;  /* 0x0000001fff647819 */ /* 0x000fe20000011463 */
[----:B------:R-:W-:Y:S01]  /*2260*/  ULDC.64 UR4, c[0x0][0x300] ;  /* 0x0000c00000047ab9 */ /* 0x000fe20000000a00 */
[----:B-----5:R-:W-:Y:S01]  /*2270*/  SHF.R.S32.HI R101, RZ, 0x1f, R98 ;  /* 0x0000001fff657819 */ /* 0x020fe20000011462 */
[----:B------:R-:W-:Y:S01]  /*2280*/  IMAD.WIDE.U32 R12, R99, UR4, RZ ;  /* 0x00000004630c7c25 */ /* 0x000fe2000f8e00ff */
[----:B------:R-:W-:Y:S02]  /*2290*/  ULDC.U8 UR6, c[0x0][0x410] ;  /* 0x0001040000067ab9 */ /* 0x000fe40000000000 */
[----:B------:R-:W-:Y:S01]  /*22a0*/  ISETP.NE.AND P2, PT, RZ, UR6, PT ;  /* 0x00000006ff007c0c */ /* 0x000fe2000bf45270 */
[----:B------:R-:W-:Y:S02]  /*22b0*/  IMAD R14, R100, UR4, RZ ;  /* 0x00000004640e7c24 */ /* 0x000fe4000f8e02ff */
[-C--:B------:R-:W-:Y:S02]  /*22c0*/  IMAD R44, R29, R26.reuse, RZ ;  /* 0x0000001a1d2c7224 */ /* 0x080fe400078e02ff */
[----:B------:R-:W-:Y:S01]  /*22d0*/  IMAD R11, R99, UR5, R14 ;  /* 0x00000005630b7c24 */ /* 0x000fe2000f8e020e */
[----:B------:R-:W-:Y:S01]  /*22e0*/  ULDC.64 UR4, c[0x0][0x310] ;  /* 0x0000c40000047ab9 */ /* 0x000fe20000000a00 */
[----:B------:R-:W-:-:S02]  /*22f0*/  IMAD R14, R9, R26, RZ ;  /* 0x0000001a090e7224 */ /* 0x000fc400078e02ff */
[----:B------:R-:W-:Y:S02]  /*2300*/  IMAD R15, R101, UR4, RZ ;  /* 0x00000004650f7c24 */ /* 0x000fe4000f8e02ff */
[----:B------:R-:W-:Y:S01]  /*2310*/  IMAD.IADD R13, R13, 0x1, R11 ;  /* 0x000000010d0d7824 */ /* 0x000fe200078e020b */
[----:B------:R-:W-:Y:S01]  /*2320*/  SHF.R.S32.HI R11, RZ, 0x1f, R26 ;  /* 0x0000001fff0b7819 */ /* 0x000fe2000001141a */
[C---:B------:R-:W-:Y:S02]  /*2330*/  IMAD R15, R98.reuse, UR5, R15 ;  /* 0x00000005620f7c24 */ /* 0x040fe4000f8e020f */
[----:B------:R-:W-:Y:S01]  /*2340*/  IMAD.WIDE.U32 R12, R98, UR4, R12 ;  /* 0x00000004620c7c25 */ /* 0x000fe2000f8e000c */
[----:B------:R-:W-:-:S03]  /*2350*/  ULDC.64 UR4, c[0x0][0x308] ;  /* 0x0000c20000047ab9 */ /* 0x000fc60000000a00 */
[----:B------:R-:W-:Y:S02]  /*2360*/  IMAD.IADD R13, R13, 0x1, R15 ;  /* 0x000000010d0d7824 */ /* 0x000fe400078e020f */
[----:B------:R-:W-:Y:S02]  /*2370*/  IMAD R15, R33, UR4, RZ ;  /* 0x00000004210f7c24 */ /* 0x000fe4000f8e02ff */
[C---:B------:R-:W-:Y:S02]  /*2380*/  IMAD R47, R11.reuse, R21, R14 ;  /* 0x000000150b2f7224 */ /* 0x040fe400078e020e */
[----:B------:R-:W-:Y:S02]  /*2390*/  IMAD R11, R11, R32, R44 ;  /* 0x000000200b0b7224 */ /* 0x000fe400078e022c */
[----:B------:R-:W-:-:S04]  /*23a0*/  IMAD.WIDE.U32 R44, R222, UR4, R12 ;  /* 0x00000004de2c7c25 */ /* 0x000fc8000f8e000c */
[----:B------:R-:W-:Y:S01]  /*23b0*/  IMAD R107, R222, UR5, R15 ;  /* 0x00000005de6b7c24 */ /* 0x000fe2000f8e020f */
[----:B------:R-:W-:Y:S01]  /*23c0*/  ULDC.64 UR4, c[0x0][0x2e8] ;  /* 0x0000ba0000047ab9 */ /* 0x000fe20000000a00 */
[----:B------:R-:W-:Y:S01]  /*23d0*/  IMAD R102, R26, -0x80, R2 ;  /* 0xffffff801a667824 */ /* 0x000fe200078e0202 */
[----:B------:R-:W-:Y:S01]  /*23e0*/  IADD3 R106, P3, R44, UR4, RZ ;  /* 0x000000042c6a7c10 */ /* 0x000fe2000ff7e0ff */
[----:B------:R-:W-:-:S03]  /*23f0*/  IMAD.WIDE.U32 R12, R21, R26, RZ ;  /* 0x0000001a150c7225 */ /* 0x000fc600078e00ff */
[----:B------:R-:W-:Y:S01]  /*2400*/  IADD3.X R107, R45, UR5, R107, P3, !PT ;  /* 0x000000052d6b7c10 */ /* 0x000fe20009ffe46b */
[----:B------:R-:W-:Y:S01]  /*2410*/  IMAD.WIDE.U32 R14, R32, R26, RZ ;  /* 0x0000001a200e7225 */ /* 0x000fe200078e00ff */
[----:B------:R-:W-:Y:S02]  /*2420*/  VIMNMX R102, R102, 0x80, PT ;  /* 0x0000008066667848 */ /* 0x000fe40003fe0100 */
[----:B------:R-:W-:Y:S01]  /*2430*/  IADD3 R103, R13, R47, RZ ;  /* 0x0000002f0d677210 */ /* 0x000fe20007ffe0ff */
[----:B------:R-:W-:Y:S01]  /*2440*/  IMAD.IADD R105, R15, 0x1, R11 ;  /* 0x000000010f697824 */ /* 0x000fe200078e020b */
[----:B------:R-:W-:Y:S06]  /*2450*/  @!P2 BRA `(.L_x_502) ;  /* 0x000000440078a947 */ /* 0x000fec0003800000 */
[----:B------:R-:W-:Y:S01]  /*2460*/  ISETP.GE.AND P2, PT, R219, R102, PT ;  /* 0x00000066db00720c */ /* 0x000fe20003f46270 */
[----:B------:R-:W-:Y:S01]  /*2470*/  BSSY B1, `(.L_x_503) ;  /* 0x0000018000017945 */ /* 0x000fe20003800000 */
[----:B------:R-:W-:Y:S02]  /*2480*/  CS2R R60, SRZ ;  /* 0x00000000003c7805 */ /* 0x000fe4000001ff00 */
[----:B------:R-:W-:Y:S02]  /*2490*/  CS2R R68, SRZ ;  /* 0x0000000000447805 */ /* 0x000fe4000001ff00 */
[----:B------:R-:W-:Y:S02]  /*24a0*/  CS2R R72, SRZ ;  /* 0x0000000000487805 */ /* 0x000fe4000001ff00 */
[----:B------:R-:W-:Y:S02]  /*24b0*/  P2R R122, PR, RZ, 0x4 ;  /* 0x00000004ff7a7803 */ /* 0x000fe40000000000 */
[----:B------:R-:W-:-:S02]  /*24c0*/  CS2R R70, SRZ ;  /* 0x0000000000467805 */ /* 0x000fc4000001ff00 */
[----:B------:R-:W-:Y:S01]  /*24d0*/  CS2R R74, SRZ ;  /* 0x00000000004a7805 */ /* 0x000fe2000001ff00 */
[----:B------:R-:W-:Y:S06]  /*24e0*/  @P2 BRA `(.L_x_504) ;  /* 0x0000000000402947 */ /* 0x000fec0003800000 */
[----:B------:R-:W-:Y:S01]  /*24f0*/  ULDC.64 UR4, c[0x0][0x3e8] ;  /* 0x0000fa0000047ab9 */ /* 0x000fe20000000a00 */
[----:B------:R-:W-:Y:S02]  /*2500*/  CS2R R72, SRZ ;  /* 0x0000000000487805 */ /* 0x000fe4000001ff00 */
[----:B------:R-:W-:Y:S02]  /*2510*/  IADD3 R44, P2, P3, R84, UR4, R12 ;  /* 0x00000004542c7c10 */ /* 0x000fe4000fb5e00c */
[----:B------:R-:W-:Y:S02]  /*2520*/  CS2R R74, SRZ ;  /* 0x00000000004a7805 */ /* 0x000fe4000001ff00 */
[----:B------:R-:W-:Y:S01]  /*2530*/  IADD3.X R45, R36, UR5, R103, P2, P3 ;  /* 0x00000005242d7c10 */ /* 0x000fe200097e6467 */
[----:B------:R-:W-:Y:S02]  /*2540*/  ULDC.64 UR4, c[0x0][0x400] ;  /* 0x0001000000047ab9 */ /* 0x000fe40000000a00 */
[----:B------:R-:W-:-:S04]  /*2550*/  IADD3 R46, P2, P3, R88, UR4, R14 ;  /* 0x00000004582e7c10 */ /* 0x000fc8000fb5e00e */
[----:B------:R-:W-:Y:S02]  /*2560*/  IADD3.X R47, R38, UR5, R105, P2, P3 ;  /* 0x00000005262f7c10 */ /* 0x000fe400097e6469 */
[----:B------:R-:W-:Y:S02]  /*2570*/  ISETP.GE.AND P2, PT, R18, R104, PT ;  /* 0x000000681200720c */ /* 0x000fe40003f46270 */
[----:B------:R-:W-:Y:S02]  /*2580*/  CS2R R68, SRZ ;  /* 0x0000000000447805 */ /* 0x000fe4000001ff00 */
[----:B------:R-:W-:-:S09]  /*2590*/  CS2R R70, SRZ ;  /* 0x0000000000467805 */ /* 0x000fd2000001ff00 */
[----:B------:R0:W5:Y:S04]  /*25a0*/  @!P2 LDG.E.64 R72, desc[UR36][R44.64] ;  /* 0x000000242c48a981 */ /* 0x000168000c1e1b00 */
[----:B------:R0:W5:Y:S01]  /*25b0*/  @!P2 LDG.E.64 R74, desc[UR36][R46.64] ;  /* 0x000000242e4aa981 */ /* 0x000162000c1e1b00 */
[----:B------:R-:W-:-:S13]  /*25c0*/  ISETP.GE.AND P2, PT, R218, R104, PT ;  /* 0x00000068da00720c */ /* 0x000fda0003f46270 */
[----:B------:R0:W5:Y:S04]  /*25d0*/  @!P2 LDG.E.64 R68, desc[UR36][R44.64+0x40] ;  /* 0x000040242c44a981 */ /* 0x000168000c1e1b00 */
[----:B------:R0:W5:Y:S02]  /*25e0*/  @!P2 LDG.E.64 R70, desc[UR36][R46.64+0x40] ;  /* 0x000040242e46a981 */ /* 0x000164000c1e1b00 */
.L_x_504:
[----:B------:R-:W-:Y:S05]  /*25f0*/  BSYNC B1 ;  /* 0x0000000000017941 */ /* 0x000fea0003800000 */
.L_x_503:
[----:B------:R-:W-:Y:S01]  /*2600*/  VIADD R11, R219, 0x20 ;  /* 0x00000020db0b7836 */ /* 0x000fe20000000000 */
[----:B------:R-:W-:Y:S01]  /*2610*/  BSSY B1, `(.L_x_505) ;  /* 0x0000024000017945 */ /* 0x000fe20003800000 */
[----:B------:R-:W-:Y:S02]  /*2620*/  CS2R R64, SRZ ;  /* 0x0000000000407805 */ /* 0x000fe4000001ff00 */
[----:B------:R-:W-:Y:S02]  /*2630*/  CS2R R62, SRZ ;  /* 0x00000000003e7805 */ /* 0x000fe4000001ff00 */
[----:B0-----:R-:W-:Y:S02]  /*2640*/  CS2R R44, SRZ ;  /* 0x00000000002c7805 */ /* 0x001fe4000001ff00 */
[----:B------:R-:W-:Y:S02]  /*2650*/  ISETP.GE.AND P2, PT, R11, R102, PT ;  /* 0x000000660b00720c */ /* 0x000fe40003f46270 */
[----:B------:R-:W-:-:S02]  /*2660*/  CS2R R52, SRZ ;  /* 0x0000000000347805 */ /* 0x000fc4000001ff00 */
[----:B------:R-:W-:Y:S02]  /*2670*/  CS2R R56, SRZ ;  /* 0x0000000000387805 */ /* 0x000fe4000001ff00 */
[----:B------:R-:W-:Y:S02]  /*2680*/  CS2R R54, SRZ ;  /* 0x0000000000367805 */ /* 0x000fe4000001ff00 */
[----:B------:R-:W-:Y:S02]  /*2690*/  CS2R R58, SRZ ;  /* 0x00000000003a7805 */ /* 0x000fe4000001ff00 */
[----:B------:R-:W-:Y:S02]  /*26a0*/  CS2R R48, SRZ ;  /* 0x0000000000307805 */ /* 0x000fe4000001ff00 */
[----:B------:R-:W-:Y:S02]  /*26b0*/  CS2R R46, SRZ ;  /* 0x00000000002e7805 */ /* 0x000fe4000001ff00 */
[----:B------:R-:W-:Y:S01]  /*26c0*/  CS2R R50, SRZ ;  /* 0x0000000000327805 */ /* 0x000fe2000001ff00 */
[----:B-----5:R-:W-:Y:S01]  /*26d0*/  IMAD.MOV.U32 R113, RZ, RZ, R68 ;  /* 0x000000ffff717224 */ /* 0x020fe200078e0044 */
[----:B------:R-:W-:-:S02]  /*26e0*/  MOV R121, R72 ;  /* 0x0000004800797202 */ /* 0x000fc40000000f00 */
[----:B------:R-:W-:Y:S01]  /*26f0*/  CS2R R66, SRZ ;  /* 0x0000000000427805 */ /* 0x000fe2000001ff00 */
[----:B------:R-:W-:Y:S06]  /*2700*/  @P2 BRA `(.L_x_506) ;  /* 0x0000000000502947 */ /* 0x000fec0003800000 */
[----:B------:R-:W-:Y:S01]  /*2710*/  IADD3 R76, P3, P4, R84, R12, R10 ;  /* 0x0000000c544c7210 */ /* 0x000fe20007c7e00a */
[----:B------:R-:W-:Y:S01]  /*2720*/  ULDC.64 UR4, c[0x0][0x3e8] ;  /* 0x0000fa0000047ab9 */ /* 0x000fe20000000a00 */
[----:B------:R-:W-:Y:S02]  /*2730*/  CS2R R64, SRZ ;  /* 0x0000000000407805 */ /* 0x000fe4000001ff00 */
[----:B------:R-:W-:Y:S02]  /*2740*/  CS2R R66, SRZ ;  /* 0x0000000000427805 */ /* 0x000fe4000001ff00 */
[----:B------:R-:W-:Y:S02]  /*2750*/  IADD3.X R60, R36, R103, R7, P3, P4 ;  /* 0x00000067243c7210 */ /* 0x000fe40001fe8407 */
[----:B------:R-:W-:-:S04]  /*2760*/  IADD3 R78, P3, P4, R88, R14, R30 ;  /* 0x0000000e584e7210 */ /* 0x000fc80007c7e01e */
[----:B------:R-:W-:Y:S02]  /*2770*/  IADD3.X R11, R38, R105, R27, P3, P4 ;  /* 0x00000069260b7210 */ /* 0x000fe40001fe841b */
[----:B------:R-:W-:-:S04]  /*2780*/  IADD3 R76, P3, R76, UR4, RZ ;  /* 0x000000044c4c7c10 */ /* 0x000fc8000ff7e0ff */
[----:B------:R-:W-:Y:S01]  /*2790*/  IADD3.X R77, R60, UR5, RZ, P3, !PT ;  /* 0x000000053c4d7c10 */ /* 0x000fe20009ffe4ff */
[----:B------:R-:W-:Y:S02]  /*27a0*/  ULDC.64 UR4, c[0x0][0x400] ;  /* 0x0001000000047ab9 */ /* 0x000fe40000000a00 */
[----:B------:R-:W-:-:S04]  /*27b0*/  IADD3 R78, P3, R78, UR4, RZ ;  /* 0x000000044e4e7c10 */ /* 0x000fc8000ff7e0ff */
[----:B------:R-:W-:Y:S02]  /*27c0*/  IADD3.X R79, R11, UR5, RZ, P3, !PT ;  /* 0x000000050b4f7c10 */ /* 0x000fe40009ffe4ff */
        /* <DEDUP_REMOVED lines=8> */
.L_x_506:
[----:B------:R-:W-:Y:S05]  /*2850*/  BSYNC B1 ;  /* 0x0000000000017941 */ /* 0x000fea0003800000 */
.L_x_505:
[----:B------:R-:W-:Y:S01]  /*2860*/  VIADD R11, R219, 0x40 ;  /* 0x00000040db0b7836 */ /* 0x000fe20000000000 */
[----:B------:R-:W-:Y:S04]  /*2870*/  BSSY B1, `(.L_x_507) ;  /* 0x0000017000017945 */ /* 0x000fe80003800000 */
[----:B------:R-:W-:-:S13]  /*2880*/  ISETP.GE.AND P3, PT, R11, R102, PT ;  /* 0x000000660b00720c */ /* 0x000fda0003f66270 */
[----:B------:R-:W-:Y:S05]  /*2890*/  @P3 BRA `(.L_x_508) ;  /* 0x0000000000503947 */ /* 0x000fea0003800000 */
[----:B0-----:R-:W-:Y:S01]  /*28a0*/  IADD3 R76, P4, P5, R84, R20, R12 ;  /* 0x00000014544c7210 */ /* 0x001fe20007d9e00c */
        /* <DEDUP_REMOVED lines=19> */
.L_x_508:
[----:B------:R-:W-:Y:S05]  /*29e0*/  BSYNC B1 ;  /* 0x0000000000017941 */ /* 0x000fea0003800000 */
.L_x_507:
[----:B------:R-:W-:Y:S01]  /*29f0*/  VIADD R11, R219, 0x60 ;  /* 0x00000060db0b7836 */ /* 0x000fe20000000000 */
[----:B------:R-:W-:Y:S04]  /*2a00*/  BSSY B1, `(.L_x_509) ;  /* 0x000001d000017945 */ /* 0x000fe80003800000 */
[----:B------:R-:W-:-:S13]  /*2a10*/  ISETP.GE.AND P4, PT, R11, R102, PT ;  /* 0x000000660b00720c */ /* 0x000fda0003f86270 */
[----:B------:R-:W-:Y:S05]  /*2a20*/  @P4 BRA `(.L_x_510) ;  /* 0x0000000000684947 */ /* 0x000fea0003800000 */
[----:B------:R-:W2:Y:S01]  /*2a30*/  LDC.64 R44, c[0x0][0x3f8] ;  /* 0x0000fe00ff2c7b82 */ /* 0x000ea20000000a00 */
[----:B------:R-:W-:Y:S01]  /*2a40*/  IMAD.MOV.U32 R13, RZ, RZ, R103 ;  /* 0x000000ffff0d7224 */ /* 0x000fe200078e0067 */
[----:B------:R-:W-:Y:S01]  /*2a50*/  ULDC.64 UR4, c[0x0][0x3e8] ;  /* 0x0000fa0000047ab9 */ /* 0x000fe20000000a00 */
[----:B------:R-:W-:Y:S01]  /*2a60*/  IMAD.MOV.U32 R15, RZ, RZ, R105 ;  /* 0x000000ffff0f7224 */ /* 0x000fe200078e0069 */
[----:B------:R-:W-:Y:S02]  /*2a70*/  CS2R R48, SRZ ;  /* 0x0000000000307805 */ /* 0x000fe4000001ff00 */
[----:B------:R-:W-:Y:S01]  /*2a80*/  CS2R R50, SRZ ;  /* 0x0000000000327805 */ /* 0x000fe2000001ff00 */
[----:B--2---:R-:W-:-:S04]  /*2a90*/  IMAD.WIDE.U32 R12, R44, 0x60, R12 ;  /* 0x000000602c0c7825 */ /* 0x004fc800078e000c */
[----:B------:R-:W-:Y:S01]  /*2aa0*/  IMAD R11, R45, 0x60, RZ ;  /* 0x000000602d0b7824 */ /* 0x000fe200078e02ff */
[----:B------:R-:W-:Y:S01]  /*2ab0*/  IADD3 R12, P5, P6, R84, UR4, R12 ;  /* 0x00000004540c7c10 */ /* 0x000fe2000febe00c */
[----:B------:R-:W2:Y:S03]  /*2ac0*/  LDC.64 R44, c[0x0][0x408] ;  /* 0x00010200ff2c7b82 */ /* 0x000ea60000000a00 */
[----:B------:R-:W-:-:S04]  /*2ad0*/  IADD3 R11, R13, R11, RZ ;  /* 0x0000000b0d0b7210 */ /* 0x000fc80007ffe0ff */
[----:B------:R-:W-:Y:S01]  /*2ae0*/  IADD3.X R13, R36, UR5, R11, P5, P6 ;  /* 0x00000005240d7c10 */ /* 0x000fe2000afec40b */
[----:B------:R-:W-:Y:S01]  /*2af0*/  ULDC.64 UR4, c[0x0][0x400] ;  /* 0x0001000000047ab9 */ /* 0x000fe20000000a00 */
[----:B--2---:R-:W-:-:S04]  /*2b00*/  IMAD.WIDE.U32 R14, R44, 0x60, R14 ;  /* 0x000000602c0e7825 */ /* 0x004fc800078e000e */
[----:B------:R-:W-:Y:S01]  /*2b10*/  IMAD R11, R45, 0x60, RZ ;  /* 0x000000602d0b7824 */ /* 0x000fe200078e02ff */
[----:B------:R-:W-:-:S03]  /*2b20*/  IADD3 R14, P5, P6, R88, UR4, R14 ;  /* 0x00000004580e7c10 */ /* 0x000fc6000febe00e */
[----:B------:R-:W-:-:S05]  /*2b30*/  IMAD.IADD R11, R15, 0x1, R11 ;  /* 0x000000010f0b7824 */ /* 0x000fca00078e020b */
        /* <DEDUP_REMOVED lines=9> */
.L_x_510:
[----:B------:R-:W-:Y:S05]  /*2bd0*/  BSYNC B1 ;  /* 0x0000000000017941 */ /* 0x000fea0003800000 */
.L_x_509:
[----:B------:R-:W-:Y:S01]  /*2be0*/  UISETP.NE.AND UP0, UPT, UR60, 0x3, UPT ;  /* 0x000000033c00788c */ /* 0x000fe2000bf05270 */
[----:B------:R-:W-:Y:S01]  /*2bf0*/  IMAD.MOV.U32 R120, RZ, RZ, R70 ;  /* 0x000000ffff787224 */ /* 0x000fe200078e0046 */
[----:B------:R-:W-:Y:S01]  /*2c00*/  MOV R128, R74 ;  /* 0x0000004a00807202 */ /* 0x000fe20000000f00 */
[----:B-----5:R-:W-:Y:S01]  /*2c10*/  IMAD.MOV.U32 R116, RZ, RZ, R60 ;  /* 0x000000ffff747224 */ /* 0x020fe200078e003c */
[----:B------:R-:W-:Y:S01]  /*2c20*/  MOV R119, R66 ;  /* 0x0000004200777202 */ /* 0x000fe20000000f00 */
[----:B------:R-:W-:Y:S01]  /*2c30*/  IMAD.MOV.U32 R118, RZ, RZ, R64 ;  /* 0x000000ffff767224 */ /* 0x000fe200078e0040 */
[----:B------:R-:W-:Y:S01]  /*2c40*/  PLOP3.LUT P5, PT, PT, PT, UP0, 0x80, 0x0 ;  /* 0x000000000000781c */ /* 0x000fe20003faf008 */
[----:B------:R-:W-:Y:S01]  /*2c50*/  IMAD.MOV.U32 R117, RZ, RZ, R62 ;  /* 0x000000ffff757224 */ /* 0x000fe200078e003e */
[----:B------:R-:W-:Y:S01]  /*2c60*/  MOV R115, R58 ;  /* 0x0000003a00737202 */ /* 0x000fe20000000f00 */
[----:B------:R-:W-:Y:S01]  /*2c70*/  IMAD.MOV.U32 R111, RZ, RZ, R52 ;  /* 0x000000ffff6f7224 */ /* 0x000fe200078e0034 */
[----:B------:R-:W-:Y:S01]  /*2c80*/  MOV R110, R50 ;  /* 0x00000032006e7202 */ /* 0x000fe20000000f00 */
[----:B------:R-:W-:-:S02]  /*2c90*/  IMAD.MOV.U32 R114, RZ, RZ, R56 ;  /* 0x000000ffff727224 */ /* 0x000fc400078e0038 */
[----:B------:R-:W-:Y:S02]  /*2ca0*/  IMAD.MOV.U32 R112, RZ, RZ, R54 ;  /* 0x000000ffff707224 */ /* 0x000fe400078e0036 */
[----:B------:R-:W-:Y:S02]  /*2cb0*/  IMAD.MOV.U32 R105, RZ, RZ, R44 ;  /* 0x000000ffff697224 */ /* 0x000fe400078e002c */
[----:B------:R-:W-:Y:S02]  /*2cc0*/  IMAD.MOV.U32 R109, RZ, RZ, R48 ;  /* 0x000000ffff6d7224 */ /* 0x000fe400078e0030 */
[----:B------:R-:W-:Y:S01]  /*2cd0*/  IMAD.MOV.U32 R108, RZ, RZ, R46 ;  /* 0x000000ffff6c7224 */ /* 0x000fe200078e002e */
[----:B------:R-:W-:Y:S06]  /*2ce0*/  @!P5 BRA `(.L_x_511) ;  /* 0x000000000004d947 */ /* 0x000fec0003800000 */
[----:B------:R-:W-:Y:S01]  /*2cf0*/  BPT.TRAP 0x1 ;  /* 0x000000040000795c */ /* 0x000fe20000300000 */
.L_x_511:
[----:B------:R-:W-:Y:S01]  /*2d00*/  IMAD R80, R216, 0x8, R23 ;  /* 0x00000008d8507824 */ /* 0x000fe200078e0217 */
[----:B------:R-:W-:Y:S01]  /*2d10*/  SHF.L.U32 R103, R224, 0x1f, RZ ;  /* 0x0000001fe0677819 */ /* 0x000fe200000006ff */
[----:B------:R-:W-:Y:S03]  /*2d20*/  BSSY B1, `(.L_x_512) ;  /* 0x0000003000017945 */ /* 0x000fe60003800000 */
[----:B------:R-:W3:Y:S02]  /*2d30*/  SYNCS.PHASECHK.TRANS64.TRYWAIT P6, [R80+URZ+0x38890], R103 ;  /* 0x03889067500075a7 */ /* 0x000ee400080c017f */
[----:B---3--:R-:W-:Y:S05]  /*2d40*/  @!P6 BRA `(.L_x_513) ;  /* 0x000002300090e947 */ /* 0x008fea0003800000 */
.L_x_826:
[----:B------:R-:W-:Y:S05]  /*2d50*/  BSYNC B1 ;  /* 0x0000000000017941 */ /* 0x000fea0003800000 */
.L_x_512:
[----:B------:R-:W-:-:S03]  /*2d60*/  UMOV UR4, 0xffffffff ;  /* 0xffffffff00047882 */ /* 0x000fc60000000000 */
[----:B------:R-:W-:Y:S05]  /*2d70*/  BRA.DIV UR4, `(.L_x_514) ;  /* 0x0000023204987947 */ /* 0x000fea000b800000 */
[----:B01----:R0:W1:Y:S04]  /*2d80*/  SHFL.IDX PT, R78, R107, RZ, 0x181f ;  /* 0x00181fff6b4e7589 */ /* 0x00306800000e0000 */
[----:B------:R0:W4:Y:S02]  /*2d90*/  SHFL.IDX PT, R79, R106, RZ, 0x181f ;  /* 0x00181fff6a4f7589 */ /* 0x00012400000e0000 */
.L_x_830:
[----:B------:R-:W-:Y:S01]  /*2da0*/  ISETP.NE.AND P6, PT, R122, RZ, PT ;  /* 0x000000ff7a00720c */ /* 0x000fe20003fc5270 */
[----:B------:R-:W-:-:S12]  /*2db0*/  BSSY B1, `(.L_x_515) ;  /* 0x00000ec000017945 */ /* 0x000fd80003800000 */
[----:B------:R-:W-:Y:S05]  /*2dc0*/  @P6 BRA `(.L_x_516) ;  /* 0x0000000c00a86947 */ /* 0x000fea0003800000 */
[----:B------:R-:W-:Y:S04]  /*2dd0*/  BSSY B2, `(.L_x_517) ;  /* 0x0000075000027945 */ /* 0x000fe80003800000 */
[----:B------:R-:W-:Y:S05]  /*2de0*/  @P1 BRA `(.L_x_518) ;  /* 0x0000000400cc1947 */ /* 0x000fea0003800000 */
[----:B--2---:R2:W0:Y:S01]  /*2df0*/  LDS.128 R12, [R92+0x28400] ;  /* 0x028400005c0c7984 */ /* 0x0044220000000c00 */
[----:B----4-:R-:W-:Y:S01]  /*2e00*/  IADD3 R76, P6, R16, R79, RZ ;  /* 0x0000004f104c7210 */ /* 0x010fe20007fde0ff */
[----:B------:R-:W-:Y:S04]  /*2e10*/  BSSY B3, `(.L_x_519) ;  /* 0x000006f000037945 */ /* 0x000fe80003800000 */
[----:B-1----:R-:W-:Y:S01]  /*2e20*/  IMAD.X R77, R78, 0x1, R17, P6 ;  /* 0x000000014e4d7824 */ /* 0x002fe200030e0611 */
[----:B------:R-:W-:-:S13]  /*2e30*/  ISETP.GE.AND P6, PT, R18, R104, PT ;  /* 0x000000681200720c */ /* 0x000fda0003fc6270 */
[----:B--2---:R-:W-:Y:S05]  /*2e40*/  @P6 BRA `(.L_x_520) ;  /* 0x0000000400ac6947 */ /* 0x004fea0003800000 */
[--C-:B------:R-:W-:Y:S02]  /*2e50*/  SHF.R.U32.HI R125, RZ, 0x8, R73.reuse ;  /* 0x00000008ff7d7819 */ /* 0x100fe40000011649 */
[----:B------:R-:W-:Y:S02]  /*2e60*/  LOP3.LUT R11, R73, 0xff, RZ, 0xc0, !PT ;  /* 0x000000ff490b7812 */ /* 0x000fe400078ec0ff */
[--C-:B------:R-:W-:Y:S02]  /*2e70*/  SHF.R.U32.HI R74, RZ, 0x18, R73.reuse ;  /* 0x00000018ff4a7819 */ /* 0x100fe40000011649 */
[----:B------:R-:W-:Y:S02]  /*2e80*/  SHF.R.U32.HI R126, RZ, 0x10, R73 ;  /* 0x00000010ff7e7819 */ /* 0x000fe40000011649 */
[----:B------:R-:W-:Y:S02]  /*2e90*/  SHF.R.U32.HI R123, RZ, 0x8, R75 ;  /* 0x00000008ff7b7819 */ /* 0x000fe4000001164b */
[----:B------:R-:W-:-:S02]  /*2ea0*/  LOP3.LUT R72, R75, 0xff, RZ, 0xc0, !PT ;  /* 0x000000ff4b487812 */ /* 0x000fc400078ec0ff */
[----:B------:R-:W-:Y:S02]  /*2eb0*/  SHF.R.U32.HI R73, RZ, 0x18, R75 ;  /* 0x00000018ff497819 */ /* 0x000fe4000001164b */
[----:B------:R-:W-:Y:S01]  /*2ec0*/  PRMT R74, R74, 0x654, R11 ;  /* 0x000006544a4a7816 */ /* 0x000fe2000000000b */
[----:B------:R-:W-:Y:S01]  /*2ed0*/  IMAD.SHL.U32 R11, R125, 0x100, RZ ;  /* 0x000001007d0b7824 */ /* 0x000fe200078e00ff */
[----:B------:R-:W-:Y:S02]  /*2ee0*/  SHF.R.U32.HI R124, RZ, 0x10, R75 ;  /* 0x00000010ff7c7819 */ /* 0x000fe4000001164b */
[----:B------:R-:W-:Y:S01]  /*2ef0*/  PRMT R122, R73, 0x654, R72 ;  /* 0x00000654497a7816 */ /* 0x000fe20000000048 */
[----:B0-----:R-:W-:Y:S01]  /*2f00*/  IMAD.MOV.U32 R72, RZ, RZ, R12 ;  /* 0x000000ffff487224 */ /* 0x001fe200078e000c */
[----:B------:R-:W-:Y:S01]  /*2f10*/  SHF.L.U32 R75, R123, 0x8, RZ ;  /* 0x000000087b4b7819 */ /* 0x000fe200000006ff */
[----:B------:R-:W-:Y:S01]  /*2f20*/  IMAD.U32 R12, R126, 0x10000, RZ ;  /* 0x000100007e0c7824 */ /* 0x000fe200078e00ff */
[----:B------:R-:W-:Y:S01]  /*2f30*/  LOP3.LUT R73, R74, 0xff00, R11, 0xf8, !PT ;  /* 0x0000ff004a497812 */ /* 0x000fe200078ef80b */
[----:B------:R-:W-:Y:S01]  /*2f40*/  IMAD.U32 R74, R124, 0x10000, RZ ;  /* 0x000100007c4a7824 */ /* 0x000fe200078e00ff */
[----:B------:R-:W-:-:S02]  /*2f50*/  LOP3.LUT R123, R122, 0xff00, R75, 0xf8, !PT ;  /* 0x0000ff007a7b7812 */ /* 0x000fc400078ef84b */
[----:B------:R-:W-:Y:S02]  /*2f60*/  F2FP.F16.E4M3.UNPACK_B R75, R128.H1 ;  /* 0x00000080ff4b723e */ /* 0x000fe400030006ff */
[----:B------:R-:W-:Y:S02]  /*2f70*/  F2FP.F16.E4M3.UNPACK_B R11, R13 ;  /* 0x0000000dff0b723e */ /* 0x000fe400020006ff */
[----:B------:R-:W-:Y:S01]  /*2f80*/  LOP3.LUT R125, R123, 0xff0000, R74, 0xf8, !PT ;  /* 0x00ff00007b7d7812 */ /* 0x000fe200078ef84a */
[----:B------:R-:W-:Y:S01]  /*2f90*/  HADD2.F32 R123, -RZ, R75.H0_H0 ;  /* 0x2000004bff7b7230 */ /* 0x000fe20000004100 */
[----:B------:R-:W-:Y:S01]  /*2fa0*/  LOP3.LUT R122, R73, 0xff0000, R12, 0xf8, !PT ;  /* 0x00ff0000497a7812 */ /* 0x000fe200078ef80c */
[----:B------:R-:W-:Y:S01]  /*2fb0*/  HADD2.F32 R12, -RZ, R11.H1_H1 ;  /* 0x3000000bff0c7230 */ /* 0x000fe20000004100 */
[----:B------:R-:W-:Y:S01]  /*2fc0*/  F2FP.F16.E4M3.UNPACK_B R74, R121.H1 ;  /* 0x00000079ff4a723e */ /* 0x000fe200030006ff */
[----:B------:R-:W-:Y:S01]  /*2fd0*/  HADD2.F32 R124, -RZ, R75.H1_H1 ;  /* 0x3000004bff7c7230 */ /* 0x000fe20000004100 */
[----:B------:R-:W-:Y:S01]  /*2fe0*/  F2FP.F16.E4M3.UNPACK_B R13, R13.H1 ;  /* 0x0000000dff0d723e */ /* 0x000fe200030006ff */
[----:B------:R-:W-:-:S02]  /*2ff0*/  HADD2.F32 R11, -RZ, R11.H0_H0 ;  /* 0x2000000bff0b7230 */ /* 0x000fc40000004100 */
[C---:B------:R-:W-:Y:S01]  /*3000*/  FMUL.FTZ R126, R12.reuse, R123 ;  /* 0x0000007b0c7e7220 */ /* 0x040fe20000410000 */
[--C-:B------:R-:W-:Y:S01]  /*3010*/  HADD2.F32 R75, -RZ, R74.reuse.H0_H0 ;  /* 0x2000004aff4b7230 */ /* 0x100fe20000004100 */
[----:B------:R-:W-:Y:S01]  /*3020*/  F2FP.F16.E4M3.UNPACK_B R121, R121 ;  /* 0x00000079ff79723e */ /* 0x000fe200020006ff */
[--C-:B------:R-:W-:Y:S02]  /*3030*/  HADD2.F32 R73, -RZ, R13.reuse.H1_H1 ;  /* 0x3000000dff497230 */ /* 0x100fe40000004100 */
[C---:B------:R-:W-:Y:S01]  /*3040*/  FMUL.FTZ R127, R11.reuse, R123 ;  /* 0x0000007b0b7f7220 */ /* 0x040fe20000410000 */
[----:B------:R-:W-:Y:S02]  /*3050*/  HADD2.F32 R13, -RZ, R13.H0_H0 ;  /* 0x2000000dff0d7230 */ /* 0x000fe40000004100 */
[-C--:B------:R-:W-:Y:S01]  /*3060*/  FFMA.FTZ R11, R11, R75.reuse, -R126 ;  /* 0x0000004b0b0b7223 */ /* 0x080fe2000001087e */
[----:B------:R-:W-:Y:S02]  /*3070*/  HADD2.F32 R74, -RZ, R74.H1_H1 ;  /* 0x3000004aff4a7230 */ /* 0x000fe40000004100 */
[----:B------:R-:W-:Y:S01]  /*3080*/  FMUL.FTZ R126, R73, R124 ;  /* 0x0000007c497e7220 */ /* 0x000fe20000410000 */
[----:B------:R-:W-:Y:S01]  /*3090*/  F2FP.F16.E4M3.UNPACK_B R123, R128 ;  /* 0x00000080ff7b723e */ /* 0x000fe200020006ff */
[C---:B------:R-:W-:Y:S01]  /*30a0*/  FMUL.FTZ R124, R13.reuse, R124 ;  /* 0x0000007c0d7c7220 */ /* 0x040fe20000410000 */
[----:B------:R-:W-:Y:S01]  /*30b0*/  FFMA.FTZ R12, R12, R75, R127 ;  /* 0x0000004b0c0c7223 */ /* 0x000fe2000001007f */
[----:B------:R-:W-:Y:S01]  /*30c0*/  FFMA.FTZ R129, R13, R74, -R126 ;  /* 0x0000004a0d817223 */ /* 0x000fe2000001087e */
[----:B------:R-:W-:Y:S01]  /*30d0*/  F2FP.F16.E4M3.UNPACK_B R13, R72.H1 ;  /* 0x00000048ff0d723e */ /* 0x000fe200030006ff */
[----:B------:R-:W-:Y:S01]  /*30e0*/  FFMA.FTZ R130, R73, R74, R124 ;  /* 0x0000004a49827223 */ /* 0x000fe2000001007c */
[----:B------:R-:W-:Y:S01]  /*30f0*/  F2FP.F16.E4M3.UNPACK_B R72, R72 ;  /* 0x00000048ff48723e */ /* 0x000fe200020006ff */
[----:B------:R-:W-:-:S02]  /*3100*/  HADD2.F32 R124, -RZ, R123.H1_H1 ;  /* 0x3000007bff7c7230 */ /* 0x000fc40000004100 */
[--C-:B------:R-:W-:Y:S01]  /*3110*/  HADD2.F32 R73, -RZ, R13.reuse.H0_H0 ;  /* 0x2000000dff497230 */ /* 0x100fe20000004100 */
[----:B------:R-:W-:Y:S01]  /*3120*/  F2FP.SATFINITE.E4M3.F32.PACK_AB_MERGE_C R133, R130, R129, RZ ;  /* 0x000000818285723e */ /* 0x000fe200048070ff */
[----:B------:R-:W-:Y:S02]  /*3130*/  HADD2.F32 R74, -RZ, R13.H1_H1 ;  /* 0x3000000dff4a7230 */ /* 0x000fe40000004100 */
[--C-:B------:R-:W-:Y:S02]  /*3140*/  HADD2.F32 R13, -RZ, R72.reuse.H0_H0 ;  /* 0x20000048ff0d7230 */ /* 0x100fe40000004100 */
[-C--:B------:R-:W-:Y:S01]  /*3150*/  FMUL.FTZ R127, R73, R124.reuse ;  /* 0x0000007c497f7220 */ /* 0x080fe20000410000 */
[----:B------:R-:W-:Y:S02]  /*3160*/  HADD2.F32 R123, -RZ, R123.H0_H0 ;  /* 0x2000007bff7b7230 */ /* 0x000fe40000004100 */
[----:B------:R-:W-:Y:S01]  /*3170*/  FMUL.FTZ R126, R74, R124 ;  /* 0x0000007c4a7e7220 */ /* 0x000fe20000410000 */
[----:B------:R-:W-:-:S02]  /*3180*/  HADD2.F32 R72, -RZ, R72.H1_H1 ;  /* 0x30000048ff487230 */ /* 0x000fc40000004100 */
[--C-:B------:R-:W-:Y:S02]  /*3190*/  HADD2.F32 R75, -RZ, R121.reuse.H1_H1 ;  /* 0x30000079ff4b7230 */ /* 0x100fe40000004100 */
[----:B------:R-:W-:Y:S02]  /*31a0*/  HADD2.F32 R121, -RZ, R121.H0_H0 ;  /* 0x20000079ff797230 */ /* 0x000fe40000004100 */
[-C--:B------:R-:W-:Y:S01]  /*31b0*/  FMUL.FTZ R124, R72, R123.reuse ;  /* 0x0000007b487c7220 */ /* 0x080fe20000410000 */
[----:B------:R-:W-:Y:S01]  /*31c0*/  FMUL.FTZ R123, R13, R123 ;  /* 0x0000007b0d7b7220 */ /* 0x000fe20000410000 */
[-C--:B------:R-:W-:Y:S01]  /*31d0*/  FFMA.FTZ R126, R73, R75.reuse, -R126 ;  /* 0x0000004b497e7223 */ /* 0x080fe2000001087e */
[----:B------:R-:W-:Y:S01]  /*31e0*/  FFMA.FTZ R75, R74, R75, R127 ;  /* 0x0000004b4a4b7223 */ /* 0x000fe2000001007f */
[-C--:B------:R-:W-:Y:S01]  /*31f0*/  FFMA.FTZ R127, R13, R121.reuse, -R124 ;  /* 0x000000790d7f7223 */ /* 0x080fe2000001087c */
[----:B------:R-:W-:Y:S01]  /*3200*/  FFMA.FTZ R128, R72, R121, R123 ;  /* 0x0000007948807223 */ /* 0x000fe2000001007b */
[----:B------:R-:W-:-:S02]  /*3210*/  F2FP.F16.E4M3.UNPACK_B R72, R15.H1 ;  /* 0x0000000fff48723e */ /* 0x000fc400030006ff */
[-C--:B------:R-:W-:Y:S02]  /*3220*/  F2FP.F16.E4M3.UNPACK_B R123, R125.reuse.H1 ;  /* 0x0000007dff7b723e */ /* 0x080fe400030006ff */
[----:B------:R-:W-:Y:S01]  /*3230*/  F2FP.SATFINITE.E4M3.F32.PACK_AB_MERGE_C R132, R75, R126, RZ ;  /* 0x0000007e4b84723e */ /* 0x000fe200048070ff */
[--C-:B------:R-:W-:Y:S01]  /*3240*/  HADD2.F32 R74, -RZ, R72.reuse.H1_H1 ;  /* 0x30000048ff4a7230 */ /* 0x100fe20000004100 */
[----:B------:R-:W-:Y:S01]  /*3250*/  F2FP.F16.E4M3.UNPACK_B R75, R122.H1 ;  /* 0x0000007aff4b723e */ /* 0x000fe200030006ff */
[----:B------:R-:W-:Y:S01]  /*3260*/  HADD2.F32 R126, -RZ, R123.H1_H1 ;  /* 0x3000007bff7e7230 */ /* 0x000fe20000004100 */
[----:B------:R-:W-:Y:S01]  /*3270*/  F2FP.F16.E4M3.UNPACK_B R13, R14.H1 ;  /* 0x0000000eff0d723e */ /* 0x000fe200030006ff */
[----:B------:R-:W-:Y:S01]  /*3280*/  HADD2.F32 R73, -RZ, R72.H0_H0 ;  /* 0x20000048ff497230 */ /* 0x000fe20000004100 */
[----:B------:R-:W-:Y:S01]  /*3290*/  F2FP.F16.E4M3.UNPACK_B R125, R125 ;  /* 0x0000007dff7d723e */ /* 0x000fe200020006ff */
[----:B------:R-:W-:Y:S01]  /*32a0*/  HADD2.F32 R121, -RZ, R75.H1_H1 ;  /* 0x3000004bff797230 */ /* 0x000fe20000004100 */
[----:B------:R-:W-:Y:S01]  /*32b0*/  F2FP.F16.E4M3.UNPACK_B R122, R122 ;  /* 0x0000007aff7a723e */ /* 0x000fe200020006ff */
[----:B------:R-:W-:Y:S01]  /*32c0*/  FMUL.FTZ R130, R74, R126 ;  /* 0x0000007e4a827220 */ /* 0x000fe20000410000 */
[----:B------:R-:W-:-:S02]  /*32d0*/  HADD2.F32 R72, -RZ, R13.H1_H1 ;  /* 0x3000000dff487230 */ /* 0x000fc40000004100 */
[C---:B------:R-:W-:Y:S01]  /*32e0*/  FMUL.FTZ R131, R73.reuse, R126 ;  /* 0x0000007e49837220 */ /* 0x040fe20000410000 */
[----:B------:R-:W-:Y:S02]  /*32f0*/  HADD2.F32 R124, -RZ, R125.H1_H1 ;  /* 0x3000007dff7c7230 */ /* 0x000fe40000004100 */
[----:B------:R-:W-:Y:S01]  /*3300*/  FFMA.FTZ R130, R73, R121, -R130 ;  /* 0x0000007949827223 */ /* 0x000fe20000010882 */
[----:B------:R-:W-:Y:S01]  /*3310*/  HADD2.F32 R13, -RZ, R13.H0_H0 ;  /* 0x2000000dff0d7230 */ /* 0x000fe20000004100 */
[----:B------:R-:W-:Y:S01]  /*3320*/  F2FP.F16.E4M3.UNPACK_B R14, R14 ;  /* 0x0000000eff0e723e */ /* 0x000fe200020006ff */
[----:B------:R-:W-:Y:S02]  /*3330*/  HADD2.F32 R73, -RZ, R122.H1_H1 ;  /* 0x3000007aff497230 */ /* 0x000fe40000004100 */
[-C--:B------:R-:W-:Y:S01]  /*3340*/  FMUL.FTZ R126, R72, R124.reuse ;  /* 0x0000007c487e7220 */ /* 0x080fe20000410000 */
[----:B------:R-:W-:Y:S01]  /*3350*/  F2FP.F16.E4M3.UNPACK_B R15, R15 ;  /* 0x0000000fff0f723e */ /* 0x000fe200020006ff */
[----:B------:R-:W-:Y:S01]  /*3360*/  FMUL.FTZ R129, R13, R124 ;  /* 0x0000007c0d817220 */ /* 0x000fe20000410000 */
[----:B------:R-:W-:-:S02]  /*3370*/  HADD2.F32 R125, -RZ, R125.H0_H0 ;  /* 0x2000007dff7d7230 */ /* 0x000fc40000004100 */
[-C--:B------:R-:W-:Y:S01]  /*3380*/  FFMA.FTZ R126, R13, R73.reuse, -R126 ;  /* 0x000000490d7e7223 */ /* 0x080fe2000001087e */
[--C-:B------:R-:W-:Y:S02]  /*3390*/  HADD2.F32 R13, -RZ, R14.reuse.H0_H0 ;  /* 0x2000000eff0d7230 */ /* 0x100fe40000004100 */
[----:B------:R-:W-:Y:S01]  /*33a0*/  FFMA.FTZ R129, R72, R73, R129 ;  /* 0x0000004948817223 */ /* 0x000fe20000010081 */
[--C-:B------:R-:W-:Y:S02]  /*33b0*/  HADD2.F32 R72, -RZ, R15.reuse.H0_H0 ;  /* 0x2000000fff487230 */ /* 0x100fe40000004100 */
[----:B------:R-:W-:Y:S01]  /*33c0*/  FFMA.FTZ R131, R74, R121, R131 ;  /* 0x000000794a837223 */ /* 0x000fe20000010083 */
[----:B------:R-:W-:Y:S02]  /*33d0*/  HADD2.F32 R14, -RZ, R14.H1_H1 ;  /* 0x3000000eff0e7230 */ /* 0x000fe40000004100 */
[----:B------:R-:W-:Y:S01]  /*33e0*/  HADD2.F32 R15, -RZ, R15.H1_H1 ;  /* 0x3000000fff0f7230 */ /* 0x000fe20000004100 */
[----:B------:R-:W-:Y:S01]  /*33f0*/  F2FP.SATFINITE.E4M3.F32.PACK_AB_MERGE_C R126, R129, R126, RZ ;  /* 0x0000007e817e723e */ /* 0x000fe200048070ff */
[----:B------:R-:W-:-:S02]  /*3400*/  HADD2.F32 R123, -RZ, R123.H0_H0 ;  /* 0x2000007bff7b7230 */ /* 0x000fc40000004100 */
[-C--:B------:R-:W-:Y:S01]  /*3410*/  FMUL.FTZ R74, R14, R125.reuse ;  /* 0x0000007d0e4a7220 */ /* 0x080fe20000410000 */
[----:B------:R-:W-:Y:S02]  /*3420*/  HADD2.F32 R75, -RZ, R75.H0_H0 ;  /* 0x2000004bff4b7230 */ /* 0x000fe40000004100 */
[----:B------:R-:W-:Y:S01]  /*3430*/  FMUL.FTZ R125, R13, R125 ;  /* 0x0000007d0d7d7220 */ /* 0x000fe20000410000 */
[----:B------:R-:W-:Y:S02]  /*3440*/  HADD2.F32 R122, -RZ, R122.H0_H0 ;  /* 0x2000007aff7a7230 */ /* 0x000fe40000004100 */
[-C--:B------:R-:W-:Y:S01]  /*3450*/  FMUL.FTZ R73, R15, R123.reuse ;  /* 0x0000007b0f497220 */ /* 0x080fe20000410000 */
[C---:B------:R-:W-:Y:S01]  /*3460*/  FMUL.FTZ R124, R72.reuse, R123 ;  /* 0x0000007b487c7220 */ /* 0x040fe20000410000 */
[----:B------:R-:W-:Y:S02]  /*3470*/  F2FP.SATFINITE.E4M3.F32.PACK_AB_MERGE_C R130, R131, R130, RZ ;  /* 0x000000828382723e */ /* 0x000fe400048070ff */
[-C--:B------:R-:W-:Y:S01]  /*3480*/  FFMA.FTZ R73, R72, R75.reuse, -R73 ;  /* 0x0000004b48497223 */ /* 0x080fe20000010849 */
[----:B------:R-:W-:Y:S01]  /*3490*/  FFMA.FTZ R124, R15, R75, R124 ;  /* 0x0000004b0f7c7223 */ /* 0x000fe2000001007c */
[-C--:B------:R-:W-:Y:S01]  /*34a0*/  FFMA.FTZ R74, R13, R122.reuse, -R74 ;  /* 0x0000007a0d4a7223 */ /* 0x080fe2000001084a */
[----:B------:R-:W-:Y:S01]  /*34b0*/  FFMA.FTZ R125, R14, R122, R125 ;  /* 0x0000007a0e7d7223 */ /* 0x000fe2000001007d */
[----:B------:R-:W-:-:S02]  /*34c0*/  F2FP.SATFINITE.E4M3.F32.PACK_AB_MERGE_C R13, R12, R11, R133 ;  /* 0x0000000b0c0d723e */ /* 0x000fc40004807085 */
[----:B------:R-:W-:Y:S02]  /*34d0*/  F2FP.SATFINITE.E4M3.F32.PACK_AB_MERGE_C R12, R128, R127, R132 ;  /* 0x0000007f800c723e */ /* 0x000fe40004807084 */
[----:B------:R-:W-:Y:S02]  /*34e0*/  F2FP.SATFINITE.E4M3.F32.PACK_AB_MERGE_C R14, R125, R74, R126 ;  /* 0x0000004a7d0e723e */ /* 0x000fe4000480707e */
[----:B------:R-:W-:-:S07]  /*34f0*/  F2FP.SATFINITE.E4M3.F32.PACK_AB_MERGE_C R15, R124, R73, R130 ;  /* 0x000000497c0f723e */ /* 0x000fce0004807082 */
.L_x_520:
[----:B------:R-:W-:Y:S05]  /*3500*/  BSYNC B3 ;  /* 0x0000000000037941 */ /* 0x000fea0003800000 */
.L_x_519:
[----:B0-----:R0:W-:Y:S02]  /*3510*/  ST.E.128 desc[UR36][R76.64], R12 ;  /* 0x0000000c4c007985 */ /* 0x0011e4000c101d24 */
.L_x_518:
[----:B------:R-:W-:Y:S05]  /*3520*/  BSYNC B2 ;  /* 0x0000000000027941 */ /* 0x000fea0003800000 */
.L_x_517:
[----:B------:R-:W-:-:S13]  /*3530*/  ISETP.NE.AND P6, PT, R81, RZ, PT ;  /* 0x000000ff5100720c */ /* 0x000fda0003fc5270 */
[----:B------:R-:W-:Y:S05]  /*3540*/  @P6 BRA `(.L_x_516) ;  /* 0x0000000400c86947 */ /* 0x000fea0003800000 */
[----:B0-2---:R0:W2:Y:S01]  /*3550*/  LDS.128 R12, [R92+0x2c400] ;  /* 0x02c400005c0c7984 */ /* 0x0050a20000000c00 */
[----:B----4-:R-:W-:Y:S01]  /*3560*/  IADD3 R72, P6, R22, R79, RZ ;  /* 0x0000004f16487210 */ /* 0x010fe20007fde0ff */
[----:B------:R-:W-:Y:S03]  /*3570*/  BSSY B2, `(.L_x_521) ;  /* 0x000006e000027945 */ /* 0x000fe60003800000 */
[----:B-1----:R-:W-:Y:S02]  /*3580*/  IADD3.X R73, R78, R217, RZ, P6, !PT ;  /* 0x000000d94e497210 */ /* 0x002fe400037fe4ff */
[----:B------:R-:W-:-:S13]  /*3590*/  ISETP.GE.AND P6, PT, R218, R104, PT ;  /* 0x00000068da00720c */ /* 0x000fda0003fc6270 */
[----:B0-----:R-:W-:Y:S05]  /*35a0*/  @P6 BRA `(.L_x_522) ;  /* 0x0000000400a86947 */ /* 0x001fea0003800000 */
[--C-:B------:R-:W-:Y:S02]  /*35b0*/  SHF.R.U32.HI R78, RZ, 0x18, R69.reuse ;  /* 0x00000018ff4e7819 */ /* 0x100fe40000011645 */
[----:B------:R-:W-:Y:S02]  /*35c0*/  LOP3.LUT R11, R69, 0xff, RZ, 0xc0, !PT ;  /* 0x000000ff450b7812 */ /* 0x000fe400078ec0ff */
[--C-:B------:R-:W-:Y:S02]  /*35d0*/  SHF.R.U32.HI R76, RZ, 0x8, R69.reuse ;  /* 0x00000008ff4c7819 */ /* 0x100fe40000011645 */
[----:B------:R-:W-:Y:S02]  /*35e0*/  SHF.R.U32.HI R74, RZ, 0x10, R69 ;  /* 0x00000010ff4a7819 */ /* 0x000fe40000011645 */
[--C-:B------:R-:W-:Y:S02]  /*35f0*/  SHF.R.U32.HI R70, RZ, 0x8, R71.reuse ;  /* 0x00000008ff467819 */ /* 0x100fe40000011647 */
[----:B------:R-:W-:-:S02]  /*3600*/  SHF.R.U32.HI R69, RZ, 0x18, R71 ;  /* 0x00000018ff457819 */ /* 0x000fc40000011647 */
[----:B------:R-:W-:Y:S01]  /*3610*/  LOP3.LUT R68, R71, 0xff, RZ, 0xc0, !PT ;  /* 0x000000ff47447812 */ /* 0x000fe200078ec0ff */
[----:B------:R-:W-:Y:S01]  /*3620*/  IMAD.SHL.U32 R70, R70, 0x100, RZ ;  /* 0x0000010046467824 */ /* 0x000fe200078e00ff */
[----:B------:R-:W-:Y:S02]  /*3630*/  SHF.R.U32.HI R75, RZ, 0x10, R71 ;  /* 0x00000010ff4b7819 */ /* 0x000fe40000011647 */
[----:B------:R-:W-:Y:S01]  /*3640*/  PRMT R69, R69, 0x654, R68 ;  /* 0x0000065445457816 */ /* 0x000fe20000000044 */
[----:B------:R-:W-:Y:S01]  /*3650*/  IMAD.SHL.U32 R68, R76, 0x100, RZ ;  /* 0x000001004c447824 */ /* 0x000fe200078e00ff */
[----:B------:R-:W-:Y:S02]  /*3660*/  PRMT R11, R78, 0x654, R11 ;  /* 0x000006544e0b7816 */ /* 0x000fe4000000000b */
[----:B------:R-:W-:Y:S01]  /*3670*/  LOP3.LUT R70, R69, 0xff00, R70, 0xf8, !PT ;  /* 0x0000ff0045467812 */ /* 0x000fe200078ef846 */
[----:B------:R-:W-:Y:S01]  /*3680*/  IMAD.U32 R69, R74, 0x10000, RZ ;  /* 0x000100004a457824 */ /* 0x000fe200078e00ff */
[----:B------:R-:W-:-:S02]  /*3690*/  LOP3.LUT R68, R11, 0xff00, R68, 0xf8, !PT ;  /* 0x0000ff000b447812 */ /* 0x000fc400078ef844 */
[----:B------:R-:W-:Y:S02]  /*36a0*/  SHF.L.U32 R75, R75, 0x10, RZ ;  /* 0x000000104b4b7819 */ /* 0x000fe400000006ff */
[----:B------:R-:W-:Y:S02]  /*36b0*/  F2FP.F16.E4M3.UNPACK_B R71, R120.H1 ;  /* 0x00000078ff47723e */ /* 0x000fe400030006ff */
[----:B--2---:R-:W-:Y:S02]  /*36c0*/  F2FP.F16.E4M3.UNPACK_B R11, R13 ;  /* 0x0000000dff0b723e */ /* 0x004fe400020006ff */
        /* <DEDUP_REMOVED lines=8> */
[CC--:B------:R-:W-:Y:S01]  /*3750*/  FMUL.FTZ R78, R68.reuse, R75.reuse ;  /* 0x0000004b444e7220 */ /* 0x0c0fe20000410000 */
[--C-:B------:R-:W-:Y:S01]  /*3760*/  HADD2.F32 R71, -RZ, R70.reuse.H0_H0 ;  /* 0x20000046ff477230 */ /* 0x100fe20000004100 */
[----:B------:R-:W-:Y:S01]  /*3770*/  F2FP.F16.E4M3.UNPACK_B R120, R120 ;  /* 0x00000078ff78723e */ /* 0x000fe200020006ff */
[--C-:B------:R-:W-:Y:S02]  /*3780*/  HADD2.F32 R69, -RZ, R13.reuse.H1_H1 ;  /* 0x3000000dff457230 */ /* 0x100fe40000004100 */
[C---:B------:R-:W-:Y:S01]  /*3790*/  FMUL.FTZ R75, R11.reuse, R75 ;  /* 0x0000004b0b4b7220 */ /* 0x040fe20000410000 */
[----:B------:R-:W-:Y:S02]  /*37a0*/  HADD2.F32 R13, -RZ, R13.H0_H0 ;  /* 0x2000000dff0d7230 */ /* 0x000fe40000004100 */
[-C--:B------:R-:W-:Y:S01]  /*37b0*/  FFMA.FTZ R11, R11, R71.reuse, -R78 ;  /* 0x000000470b0b7223 */ /* 0x080fe2000001084e */
[----:B------:R-:W-:Y:S02]  /*37c0*/  HADD2.F32 R70, -RZ, R70.H1_H1 ;  /* 0x30000046ff467230 */ /* 0x000fe40000004100 */
[-C--:B------:R-:W-:Y:S01]  /*37d0*/  FMUL.FTZ R78, R69, R76.reuse ;  /* 0x0000004c454e7220 */ /* 0x080fe20000410000 */
[----:B------:R-:W-:Y:S01]  /*37e0*/  FFMA.FTZ R122, R68, R71, R75 ;  /* 0x00000047447a7223 */ /* 0x000fe2000001004b */
[C---:B------:R-:W-:Y:S01]  /*37f0*/  FMUL.FTZ R76, R13.reuse, R76 ;  /* 0x0000004c0d4c7220 */ /* 0x040fe20000410000 */
[----:B------:R-:W-:Y:S01]  /*3800*/  F2FP.F16.E4M3.UNPACK_B R113, R113 ;  /* 0x00000071ff71723e */ /* 0x000fe200020006ff */
        /* <DEDUP_REMOVED lines=8> */
[----:B------:R-:W-:Y:S02]  /*3890*/  HADD2.F32 R13, -RZ, R12.H0_H0 ;  /* 0x2000000cff0d7230 */ /* 0x000fe40000004100 */
[-C--:B------:R-:W-:Y:S01]  /*38a0*/  FMUL.FTZ R78, R68, R71.reuse ;  /* 0x00000047444e7220 */ /* 0x080fe20000410000 */
[----:B------:R-:W-:Y:S02]  /*38b0*/  HADD2.F32 R70, -RZ, R113.H1_H1 ;  /* 0x30000071ff467230 */ /* 0x000fe40000004100 */
[----:B------:R-:W-:Y:S01]  /*38c0*/  FMUL.FTZ R75, R69, R71 ;  /* 0x00000047454b7220 */ /* 0x000fe20000410000 */
[----:B------:R-:W-:-:S02]  /*38d0*/  HADD2.F32 R120, -RZ, R120.H0_H0 ;  /* 0x20000078ff787230 */ /* 0x000fc40000004100 */
[----:B------:R-:W-:Y:S02]  /*38e0*/  HADD2.F32 R12, -RZ, R12.H1_H1 ;  /* 0x3000000cff0c7230 */ /* 0x000fe40000004100 */
[-C--:B------:R-:W-:Y:S01]  /*38f0*/  FFMA.FTZ R75, R68, R70.reuse, -R75 ;  /* 0x00000046444b7223 */ /* 0x080fe2000001084b */
[----:B------:R-:W-:Y:S02]  /*3900*/  HADD2.F32 R113, -RZ, R113.H0_H0 ;  /* 0x20000071ff717230 */ /* 0x000fe40000004100 */
[----:B------:R-:W-:Y:S01]  /*3910*/  FFMA.FTZ R78, R69, R70, R78 ;  /* 0x00000046454e7223 */ /* 0x000fe2000001004e */
[CC--:B------:R-:W-:Y:S01]  /*3920*/  FMUL.FTZ R71, R13.reuse, R120.reuse ;  /* 0x000000780d477220 */ /* 0x0c0fe20000410000 */
[----:B------:R-:W-:Y:S01]  /*3930*/  FMUL.FTZ R76, R12, R120 ;  /* 0x000000780c4c7220 */ /* 0x000fe20000410000 */
[----:B------:R-:W-:Y:S02]  /*3940*/  F2FP.F16.E4M3.UNPACK_B R70, R74.H1 ;  /* 0x0000004aff46723e */ /* 0x000fe400030006ff */
[----:B------:R-:W-:Y:S01]  /*3950*/  F2FP.SATFINITE.E4M3.F32.PACK_AB_MERGE_C R123, R78, R75, RZ ;  /* 0x0000004b4e7b723e */ /* 0x000fe200048070ff */
[----:B------:R-:W-:Y:S01]  /*3960*/  FFMA.FTZ R79, R13, R113, -R76 ;  /* 0x000000710d4f7223 */ /* 0x000fe2000001084c */
[----:B------:R-:W-:Y:S01]  /*3970*/  F2FP.F16.E4M3.UNPACK_B R13, R15.H1 ;  /* 0x0000000fff0d723e */ /* 0x000fe200030006ff */
[----:B------:R-:W-:Y:S01]  /*3980*/  FFMA.FTZ R120, R12, R113, R71 ;  /* 0x000000710c787223 */ /* 0x000fe20000010047 */
[-C--:B------:R-:W-:Y:S01]  /*3990*/  F2FP.F16.E4M3.UNPACK_B R75, R77.reuse.H1 ;  /* 0x0000004dff4b723e */ /* 0x080fe200030006ff */
[----:B------:R-:W-:Y:S01]  /*39a0*/  HADD2.F32 R71, -RZ, R70.H1_H1 ;  /* 0x30000046ff477230 */ /* 0x000fe20000004100 */
[----:B------:R-:W-:Y:S01]  /*39b0*/  F2FP.F16.E4M3.UNPACK_B R12, R14.H1 ;  /* 0x0000000eff0c723e */ /* 0x000fe200030006ff */
[----:B------:R-:W-:Y:S01]  /*39c0*/  HADD2.F32 R69, -RZ, R13.H1_H1 ;  /* 0x3000000dff457230 */ /* 0x000fe20000004100 */
[----:B------:R-:W-:Y:S01]  /*39d0*/  F2FP.F16.E4M3.UNPACK_B R77, R77 ;  /* 0x0000004dff4d723e */ /* 0x000fe200020006ff */
[----:B------:R-:W-:Y:S01]  /*39e0*/  HADD2.F32 R78, -RZ, R75.H1_H1 ;  /* 0x3000004bff4e7230 */ /* 0x000fe20000004100 */
[----:B------:R-:W-:Y:S01]  /*39f0*/  F2FP.F16.E4M3.UNPACK_B R74, R74 ;  /* 0x0000004aff4a723e */ /* 0x000fe200020006ff */
[----:B------:R-:W-:Y:S01]  /*3a00*/  HADD2.F32 R68, -RZ, R13.H0_H0 ;  /* 0x2000000dff447230 */ /* 0x000fe20000004100 */
[----:B------:R-:W-:Y:S01]  /*3a10*/  F2FP.F16.E4M3.UNPACK_B R15, R15 ;  /* 0x0000000fff0f723e */ /* 0x000fe200020006ff */
[----:B------:R-:W-:-:S02]  /*3a20*/  HADD2.F32 R13, -RZ, R12.H1_H1 ;  /* 0x3000000cff0d7230 */ /* 0x000fc40000004100 */
[-C--:B------:R-:W-:Y:S01]  /*3a30*/  FMUL.FTZ R113, R69, R78.reuse ;  /* 0x0000004e45717220 */ /* 0x080fe20000410000 */
[--C-:B------:R-:W-:Y:S02]  /*3a40*/  HADD2.F32 R76, -RZ, R77.reuse.H1_H1 ;  /* 0x3000004dff4c7230 */ /* 0x100fe40000004100 */
[C---:B------:R-:W-:Y:S01]  /*3a50*/  FMUL.FTZ R124, R68.reuse, R78 ;  /* 0x0000004e447c7220 */ /* 0x040fe20000410000 */
[----:B------:R-:W-:Y:S02]  /*3a60*/  HADD2.F32 R12, -RZ, R12.H0_H0 ;  /* 0x2000000cff0c7230 */ /* 0x000fe40000004100 */
[----:B------:R-:W-:Y:S01]  /*3a70*/  FFMA.FTZ R78, R68, R71, -R113 ;  /* 0x00000047444e7223 */ /* 0x000fe20000010871 */
[----:B------:R-:W-:Y:S02]  /*3a80*/  HADD2.F32 R68, -RZ, R74.H1_H1 ;  /* 0x3000004aff447230 */ /* 0x000fe40000004100 */
[----:B------:R-:W-:Y:S01]  /*3a90*/  FMUL.FTZ R113, R13, R76 ;  /* 0x0000004c0d717220 */ /* 0x000fe20000410000 */
[----:B------:R-:W-:Y:S01]  /*3aa0*/  F2FP.F16.E4M3.UNPACK_B R14, R14 ;  /* 0x0000000eff0e723e */ /* 0x000fe200020006ff */
[----:B------:R-:W-:Y:S01]  /*3ab0*/  FMUL.FTZ R76, R12, R76 ;  /* 0x0000004c0c4c7220 */ /* 0x000fe20000410000 */
[----:B------:R-:W-:-:S02]  /*3ac0*/  HADD2.F32 R77, -RZ, R77.H0_H0 ;  /* 0x2000004dff4d7230 */ /* 0x000fc40000004100 */
[-C--:B------:R-:W-:Y:S01]  /*3ad0*/  FFMA.FTZ R113, R12, R68.reuse, -R113 ;  /* 0x000000440c717223 */ /* 0x080fe20000010871 */
[----:B------:R-:W-:Y:S01]  /*3ae0*/  FFMA.FTZ R121, R69, R71, R124 ;  /* 0x0000004745797223 */ /* 0x000fe2000001007c */
[----:B------:R-:W-:Y:S01]  /*3af0*/  FFMA.FTZ R76, R13, R68, R76 ;  /* 0x000000440d4c7223 */ /* 0x000fe2000001004c */
[--C-:B------:R-:W-:Y:S02]  /*3b00*/  HADD2.F32 R13, -RZ, R15.reuse.H0_H0 ;  /* 0x2000000fff0d7230 */ /* 0x100fe40000004100 */
[--C-:B------:R-:W-:Y:S01]  /*3b10*/  HADD2.F32 R12, -RZ, R14.reuse.H0_H0 ;  /* 0x2000000eff0c7230 */ /* 0x100fe20000004100 */
[----:B------:R-:W-:Y:S01]  /*3b20*/  F2FP.SATFINITE.E4M3.F32.PACK_AB_MERGE_C R78, R121, R78, RZ ;  /* 0x0000004e794e723e */ /* 0x000fe200048070ff */
[----:B------:R-:W-:Y:S01]  /*3b30*/  HADD2.F32 R15, -RZ, R15.H1_H1 ;  /* 0x3000000fff0f7230 */ /* 0x000fe20000004100 */
[----:B------:R-:W-:Y:S01]  /*3b40*/  F2FP.SATFINITE.E4M3.F32.PACK_AB_MERGE_C R76, R76, R113, RZ ;  /* 0x000000714c4c723e */ /* 0x000fe200048070ff */
[----:B------:R-:W-:Y:S02]  /*3b50*/  HADD2.F32 R68, -RZ, R75.H0_H0 ;  /* 0x2000004bff447230 */ /* 0x000fe40000004100 */
[----:B------:R-:W-:-:S02]  /*3b60*/  HADD2.F32 R14, -RZ, R14.H1_H1 ;  /* 0x3000000eff0e7230 */ /* 0x000fc40000004100 */
[----:B------:R-:W-:Y:S02]  /*3b70*/  HADD2.F32 R69, -RZ, R74.H0_H0 ;  /* 0x2000004aff457230 */ /* 0x000fe40000004100 */
[-C--:B------:R-:W-:Y:S01]  /*3b80*/  FMUL.FTZ R74, R15, R68.reuse ;  /* 0x000000440f4a7220 */ /* 0x080fe20000410000 */
[----:B------:R-:W-:Y:S02]  /*3b90*/  HADD2.F32 R70, -RZ, R70.H0_H0 ;  /* 0x20000046ff467230 */ /* 0x000fe40000004100 */
[-C--:B------:R-:W-:Y:S01]  /*3ba0*/  FMUL.FTZ R71, R14, R77.reuse ;  /* 0x0000004d0e477220 */ /* 0x080fe20000410000 */
[C---:B------:R-:W-:Y:S01]  /*3bb0*/  FMUL.FTZ R68, R13.reuse, R68 ;  /* 0x000000440d447220 */ /* 0x040fe20000410000 */
[C---:B------:R-:W-:Y:S01]  /*3bc0*/  FMUL.FTZ R77, R12.reuse, R77 ;  /* 0x0000004d0c4d7220 */ /* 0x040fe20000410000 */
[-C--:B------:R-:W-:Y:S02]  /*3bd0*/  FFMA.FTZ R74, R13, R70.reuse, -R74 ;  /* 0x000000460d4a7223 */ /* 0x080fe4000001084a */
[----:B------:R-:W-:Y:S01]  /*3be0*/  FFMA.FTZ R15, R15, R70, R68 ;  /* 0x000000460f0f7223 */ /* 0x000fe20000010044 */
[-C--:B------:R-:W-:Y:S01]  /*3bf0*/  FFMA.FTZ R71, R12, R69.reuse, -R71 ;  /* 0x000000450c477223 */ /* 0x080fe20000010847 */
[----:B------:R-:W-:Y:S01]  /*3c00*/  FFMA.FTZ R14, R14, R69, R77 ;  /* 0x000000450e0e7223 */ /* 0x000fe2000001004d */
[----:B------:R-:W-:-:S02]  /*3c10*/  F2FP.SATFINITE.E4M3.F32.PACK_AB_MERGE_C R13, R122, R11, R125 ;  /* 0x0000000b7a0d723e */ /* 0x000fc4000480707d */
[----:B------:R-:W-:Y:S02]  /*3c20*/  F2FP.SATFINITE.E4M3.F32.PACK_AB_MERGE_C R12, R120, R79, R123 ;  /* 0x0000004f780c723e */ /* 0x000fe4000480707b */
[----:B------:R-:W-:Y:S02]  /*3c30*/  F2FP.SATFINITE.E4M3.F32.PACK_AB_MERGE_C R14, R14, R71, R76 ;  /* 0x000000470e0e723e */ /* 0x000fe4000480704c */
[----:B------:R-:W-:-:S07]  /*3c40*/  F2FP.SATFINITE.E4M3.F32.PACK_AB_MERGE_C R15, R15, R74, R78 ;  /* 0x0000004a0f0f723e */ /* 0x000fce000480704e */
.L_x_522:
[----:B------:R-:W-:Y:S05]  /*3c50*/  BSYNC B2 ;  /* 0x0000000000027941 */ /* 0x000fea0003800000 */
.L_x_521:
[----:B--2---:R0:W-:Y:S02]  /*3c60*/  ST.E.128 desc[UR36][R72.64], R12 ;  /* 0x0000000c48007985 */ /* 0x0041e4000c101d24 */
.L_x_516:
[----:B------:R-:W-:Y:S05]  /*3c70*/  BSYNC B1 ;  /* 0x0000000000017941 */ /* 0x000fea0003800000 */
.L_x_515:
[----:B------:R-:W-:-:S03]  /*3c80*/  UMOV UR4, 0xffffffff ;  /* 0xffffffff00047882 */ /* 0x000fc60000000000 */
[----:B------:R-:W-:Y:S05]  /*3c90*/  BRA.DIV UR4, `(.L_x_523) ;  /* 0x00000226041c7947 */ /* 0x000fea000b800000 */
[----:B------:R0:W0:Y:S04]  /*3ca0*/  SHFL.IDX PT, R70, R107, 0x1, 0x181f ;  /* 0x00381f006b467f89 */ /* 0x00002800000e0000 */
[----:B------:R0:W0:Y:S02]  /*3cb0*/  SHFL.IDX PT, R71, R106, 0x1, 0x181f ;  /* 0x00381f006a477f89 */ /* 0x00002400000e0000 */
.L_x_834:
[----:B------:R-:W-:Y:S04]  /*3cc0*/  BSSY B1, `(.L_x_524) ;  /* 0x00000ee000017945 */ /* 0x000fe80003800000 */
[----:B------:R-:W-:Y:S05]  /*3cd0*/  @P2 BRA `(.L_x_525) ;  /* 0x0000000c00b02947 */ /* 0x000fea0003800000 */
[----:B------:R-:W-:Y:S04]  /*3ce0*/  BSSY B2, `(.L_x_526) ;  /* 0x0000074000027945 */ /* 0x000fe80003800000 */
[----:B------:R-:W-:Y:S05]  /*3cf0*/  @P1 BRA `(.L_x_527) ;  /* 0x0000000400c81947 */ /* 0x000fea0003800000 */
[----:B0-2---:R0:W2:Y:S01]  /*3d00*/  LDS.128 R12, [R92+0x29400] ;  /* 0x029400005c0c7984 */ /* 0x0050a20000000c00 */
[----:B------:R-:W-:Y:S01]  /*3d10*/  IADD3 R68, P2, R16, R71, RZ ;  /* 0x0000004710447210 */ /* 0x000fe20007f5e0ff */
[----:B------:R-:W-:Y:S04]  /*3d20*/  BSSY B3, `(.L_x_528) ;  /* 0x000006e000037945 */ /* 0x000fe80003800000 */
[----:B------:R-:W-:Y:S01]  /*3d30*/  IMAD.X R69, R70, 0x1, R17, P2 ;  /* 0x0000000146457824 */ /* 0x000fe200010e0611 */
[----:B------:R-:W-:-:S13]  /*3d40*/  ISETP.GE.AND P2, PT, R18, R104, PT ;  /* 0x000000681200720c */ /* 0x000fda0003f46270 */
[----:B0-----:R-:W-:Y:S05]  /*3d50*/  @P2 BRA `(.L_x_529) ;  /* 0x0000000400a82947 */ /* 0x001fea0003800000 */
[--C-:B------:R-:W-:Y:S02]  /*3d60*/  SHF.R.U32.HI R76, RZ, 0x18, R65.reuse ;  /* 0x00000018ff4c7819 */ /* 0x100fe40000011641 */
[----:B------:R-:W-:Y:S02]  /*3d70*/  LOP3.LUT R11, R65, 0xff, RZ, 0xc0, !PT ;  /* 0x000000ff410b7812 */ /* 0x000fe400078ec0ff */
[--C-:B------:R-:W-:Y:S02]  /*3d80*/  SHF.R.U32.HI R74, RZ, 0x8, R65.reuse ;  /* 0x00000008ff4a7819 */ /* 0x100fe40000011641 */
[----:B------:R-:W-:Y:S02]  /*3d90*/  SHF.R.U32.HI R72, RZ, 0x10, R65 ;  /* 0x00000010ff487819 */ /* 0x000fe40000011641 */
[----:B------:R-:W-:Y:S02]  /*3da0*/  SHF.R.U32.HI R65, RZ, 0x18, R67 ;  /* 0x00000018ff417819 */ /* 0x000fe40000011643 */
[----:B------:R-:W-:-:S02]  /*3db0*/  LOP3.LUT R64, R67, 0xff, RZ, 0xc0, !PT ;  /* 0x000000ff43407812 */ /* 0x000fc400078ec0ff */
[--C-:B------:R-:W-:Y:S02]  /*3dc0*/  SHF.R.U32.HI R66, RZ, 0x8, R67.reuse ;  /* 0x00000008ff427819 */ /* 0x100fe40000011643 */
[----:B------:R-:W-:Y:S02]  /*3dd0*/  SHF.R.U32.HI R73, RZ, 0x10, R67 ;  /* 0x00000010ff497819 */ /* 0x000fe40000011643 */
[----:B------:R-:W-:Y:S01]  /*3de0*/  PRMT R65, R65, 0x654, R64 ;  /* 0x0000065441417816 */ /* 0x000fe20000000040 */
[----:B------:R-:W-:Y:S01]  /*3df0*/  IMAD.SHL.U32 R64, R74, 0x100, RZ ;  /* 0x000001004a407824 */ /* 0x000fe200078e00ff */
[----:B------:R-:W-:Y:S01]  /*3e00*/  PRMT R11, R76, 0x654, R11 ;  /* 0x000006544c0b7816 */ /* 0x000fe2000000000b */
[----:B------:R-:W-:Y:S01]  /*3e10*/  IMAD.SHL.U32 R66, R66, 0x100, RZ ;  /* 0x0000010042427824 */ /* 0x000fe200078e00ff */
[----:B------:R-:W-:Y:S01]  /*3e20*/  F2FP.F16.E4M3.UNPACK_B R67, R119.H1 ;  /* 0x00000077ff43723e */ /* 0x000fe200030006ff */
[----:B------:R-:W-:Y:S01]  /*3e30*/  IMAD.U32 R73, R73, 0x10000, RZ ;  /* 0x0001000049497824 */ /* 0x000fe200078e00ff */
[----:B------:R-:W-:-:S02]  /*3e40*/  LOP3.LUT R64, R11, 0xff00, R64, 0xf8, !PT ;  /* 0x0000ff000b407812 */ /* 0x000fc400078ef840 */
[----:B------:R-:W-:Y:S01]  /*3e50*/  LOP3.LUT R66, R65, 0xff00, R66, 0xf8, !PT ;  /* 0x0000ff0041427812 */ /* 0x000fe200078ef842 */
[--C-:B------:R-:W-:Y:S01]  /*3e60*/  HADD2.F32 R74, -RZ, R67.reuse.H1_H1 ;  /* 0x30000043ff4a7230 */ /* 0x100fe20000004100 */
[----:B------:R-:W-:Y:S02]  /*3e70*/  SHF.L.U32 R65, R72, 0x10, RZ ;  /* 0x0000001048417819 */ /* 0x000fe400000006ff */
[-C--:B--2---:R-:W-:Y:S02]  /*3e80*/  F2FP.F16.E4M3.UNPACK_B R11, R13.reuse ;  /* 0x0000000dff0b723e */ /* 0x084fe400020006ff */
[----:B------:R-:W-:Y:S01]  /*3e90*/  LOP3.LUT R75, R66, 0xff0000, R73, 0xf8, !PT ;  /* 0x00ff0000424b7812 */ /* 0x000fe200078ef849 */
[----:B------:R-:W-:Y:S01]  /*3ea0*/  HADD2.F32 R73, -RZ, R67.H0_H0 ;  /* 0x20000043ff497230 */ /* 0x000fe20000004100 */
[----:B------:R-:W-:Y:S01]  /*3eb0*/  LOP3.LUT R72, R64, 0xff0000, R65, 0xf8, !PT ;  /* 0x00ff000040487812 */ /* 0x000fe200078ef841 */
[--C-:B------:R-:W-:Y:S01]  /*3ec0*/  HADD2.F32 R64, -RZ, R11.reuse.H1_H1 ;  /* 0x3000000bff407230 */ /* 0x100fe20000004100 */
[----:B------:R-:W-:Y:S01]  /*3ed0*/  F2FP.F16.E4M3.UNPACK_B R66, R118.H1 ;  /* 0x00000076ff42723e */ /* 0x000fe200030006ff */
[----:B------:R-:W-:Y:S01]  /*3ee0*/  HADD2.F32 R11, -RZ, R11.H0_H0 ;  /* 0x2000000bff0b7230 */ /* 0x000fe20000004100 */
[----:B------:R-:W-:-:S02]  /*3ef0*/  F2FP.F16.E4M3.UNPACK_B R13, R13.H1 ;  /* 0x0000000dff0d723e */ /* 0x000fc400030006ff */
[CC--:B------:R-:W-:Y:S01]  /*3f00*/  FMUL.FTZ R76, R64.reuse, R73.reuse ;  /* 0x00000049404c7220 */ /* 0x0c0fe20000410000 */
[--C-:B------:R-:W-:Y:S02]  /*3f10*/  HADD2.F32 R67, -RZ, R66.reuse.H0_H0 ;  /* 0x20000042ff437230 */ /* 0x100fe40000004100 */
[C---:B------:R-:W-:Y:S01]  /*3f20*/  FMUL.FTZ R73, R11.reuse, R73 ;  /* 0x000000490b497220 */ /* 0x040fe20000410000 */
[--C-:B------:R-:W-:Y:S01]  /*3f30*/  HADD2.F32 R65, -RZ, R13.reuse.H1_H1 ;  /* 0x3000000dff417230 */ /* 0x100fe20000004100 */
[----:B------:R-:W-:Y:S01]  /*3f40*/  F2FP.F16.E4M3.UNPACK_B R119, R119 ;  /* 0x00000077ff77723e */ /* 0x000fe200020006ff */
[----:B------:R-:W-:Y:S02]  /*3f50*/  HADD2.F32 R13, -RZ, R13.H0_H0 ;  /* 0x2000000dff0d7230 */ /* 0x000fe40000004100 */
[-C--:B------:R-:W-:Y:S01]  /*3f60*/  FFMA.FTZ R11, R11, R67.reuse, -R76 ;  /* 0x000000430b0b7223 */ /* 0x080fe2000001084c */
[----:B------:R-:W-:Y:S02]  /*3f70*/  HADD2.F32 R66, -RZ, R66.H1_H1 ;  /* 0x30000042ff427230 */ /* 0x000fe40000004100 */
[-C--:B------:R-:W-:Y:S01]  /*3f80*/  FMUL.FTZ R76, R65, R74.reuse ;  /* 0x0000004a414c7220 */ /* 0x080fe20000410000 */
[----:B-1----:R-:W-:Y:S01]  /*3f90*/  FFMA.FTZ R78, R64, R67, R73 ;  /* 0x00000043404e7223 */ /* 0x002fe20000010049 */
[C---:B------:R-:W-:Y:S01]  /*3fa0*/  FMUL.FTZ R74, R13.reuse, R74 ;  /* 0x0000004a0d4a7220 */ /* 0x040fe20000410000 */
[----:B------:R-:W-:Y:S01]  /*3fb0*/  F2FP.F16.E4M3.UNPACK_B R118, R118 ;  /* 0x00000076ff76723e */ /* 0x000fe200020006ff */
[----:B----4-:R-:W-:Y:S01]  /*3fc0*/  FFMA.FTZ R79, R13, R66, -R76 ;  /* 0x000000420d4f7223 */ /* 0x010fe2000001084c */
        /* <DEDUP_REMOVED lines=21> */
[----:B------:R-:W-:Y:S02]  /*4120*/  F2FP.SATFINITE.E4M3.F32.PACK_AB_MERGE_C R119, R76, R73, RZ ;  /* 0x000000494c77723e */ /* 0x000fe400048070ff */
[-C--:B------:R-:W-:Y:S01]  /*4130*/  F2FP.F16.E4M3.UNPACK_B R73, R75.reuse.H1 ;  /* 0x0000004bff49723e */ /* 0x080fe200030006ff */
[--C-:B------:R-:W-:Y:S01]  /*4140*/  HADD2.F32 R65, -RZ, R13.reuse.H1_H1 ;  /* 0x3000000dff417230 */ /* 0x100fe20000004100 */
[----:B------:R-:W-:Y:S01]  /*4150*/  F2FP.F16.E4M3.UNPACK_B R66, R72.H1 ;  /* 0x00000048ff42723e */ /* 0x000fe200030006ff */
[----:B------:R-:W-:Y:S01]  /*4160*/  HADD2.F32 R64, -RZ, R13.H0_H0 ;  /* 0x2000000dff407230 */ /* 0x000fe20000004100 */
[----:B------:R-:W-:Y:S01]  /*4170*/  F2FP.F16.E4M3.UNPACK_B R12, R14.H1 ;  /* 0x0000000eff0c723e */ /* 0x000fe200030006ff */
[----:B------:R-:W-:Y:S01]  /*4180*/  HADD2.F32 R76, -RZ, R73.H1_H1 ;  /* 0x30000049ff4c7230 */ /* 0x000fe20000004100 */
[----:B------:R-:W-:Y:S01]  /*4190*/  F2FP.F16.E4M3.UNPACK_B R75, R75 ;  /* 0x0000004bff4b723e */ /* 0x000fe200020006ff */
[----:B------:R-:W-:Y:S01]  /*41a0*/  HADD2.F32 R67, -RZ, R66.H1_H1 ;  /* 0x30000042ff437230 */ /* 0x000fe20000004100 */
        /* <DEDUP_REMOVED lines=8> */
[-C--:B------:R-:W-:Y:S01]  /*4230*/  FMUL.FTZ R79, R13, R74.reuse ;  /* 0x0000004a0d4f7220 */ /* 0x080fe20000410000 */
[----:B------:R-:W-:Y:S01]  /*4240*/  F2FP.F16.E4M3.UNPACK_B R15, R15 ;  /* 0x0000000fff0f723e */ /* 0x000fe200020006ff */
[C---:B------:R-:W-:Y:S01]  /*4250*/  FMUL.FTZ R74, R12.reuse, R74 ;  /* 0x0000004a0c4a7220 */ /* 0x040fe20000410000 */
[----:B------:R-:W-:Y:S01]  /*4260*/  F2FP.F16.E4M3.UNPACK_B R14, R14 ;  /* 0x0000000eff0e723e */ /* 0x000fe200020006ff */
[----:B------:R-:W-:Y:S01]  /*4270*/  FFMA.FTZ R79, R12, R64, -R79 ;  /* 0x000000400c4f7223 */ /* 0x000fe2000001084f */
[----:B------:R-:W-:-:S02]  /*4280*/  HADD2.F32 R75, -RZ, R75.H0_H0 ;  /* 0x2000004bff4b7230 */ /* 0x000fc40000004100 */
[----:B------:R-:W-:Y:S01]  /*4290*/  FFMA.FTZ R74, R13, R64, R74 ;  /* 0x000000400d4a7223 */ /* 0x000fe2000001004a */
[--C-:B------:R-:W-:Y:S02]  /*42a0*/  HADD2.F32 R13, -RZ, R15.reuse.H0_H0 ;  /* 0x2000000fff0d7230 */ /* 0x100fe40000004100 */
[----:B------:R-:W-:Y:S01]  /*42b0*/  FFMA.FTZ R113, R65, R67, R120 ;  /* 0x0000004341717223 */ /* 0x000fe20000010078 */
[--C-:B------:R-:W-:Y:S02]  /*42c0*/  HADD2.F32 R12, -RZ, R14.reuse.H0_H0 ;  /* 0x2000000eff0c7230 */ /* 0x100fe40000004100 */
[----:B------:R-:W-:Y:S01]  /*42d0*/  HADD2.F32 R15, -RZ, R15.H1_H1 ;  /* 0x3000000fff0f7230 */ /* 0x000fe20000004100 */
[----:B------:R-:W-:Y:S01]  /*42e0*/  F2FP.SATFINITE.E4M3.F32.PACK_AB_MERGE_C R74, R74, R79, RZ ;  /* 0x0000004f4a4a723e */ /* 0x000fe200048070ff */
[----:B------:R-:W-:Y:S01]  /*42f0*/  HADD2.F32 R64, -RZ, R73.H0_H0 ;  /* 0x20000049ff407230 */ /* 0x000fe20000004100 */
[----:B------:R-:W-:Y:S01]  /*4300*/  F2FP.SATFINITE.E4M3.F32.PACK_AB_MERGE_C R76, R113, R76, RZ ;  /* 0x0000004c714c723e */ /* 0x000fe200048070ff */
        /* <DEDUP_REMOVED lines=15> */
.L_x_529:
[----:B------:R-:W-:Y:S05]  /*4400*/  BSYNC B3 ;  /* 0x0000000000037941 */ /* 0x000fea0003800000 */
.L_x_528:
[----:B--2---:R0:W-:Y:S02]  /*4410*/  ST.E.128 desc[UR36][R68.64], R12 ;  /* 0x0000000c44007985 */ /* 0x0041e4000c101d24 */
.L_x_527:
[----:B------:R-:W-:Y:S05]  /*4420*/  BSYNC B2 ;  /* 0x0000000000027941 */ /* 0x000fea0003800000 */
.L_x_526:
[----:B------:R-:W-:-:S13]  /*4430*/  ISETP.NE.AND P2, PT, R81, RZ, PT ;  /* 0x000000ff5100720c */ /* 0x000fda0003f45270 */
        /* <DEDUP_REMOVED lines=8> */
[----:B------:R-:W-:Y:S02]  /*44c0*/  SHF.R.U32.HI R66, RZ, 0x8, R63 ;  /* 0x00000008ff427819 */ /* 0x000fe4000001163f */
[----:B------:R-:W-:Y:S02]  /*44d0*/  LOP3.LUT R62, R63, 0xff, RZ, 0xc0, !PT ;  /* 0x000000ff3f3e7812 */ /* 0x000fe400078ec0ff */
[--C-:B------:R-:W-:Y:S02]  /*44e0*/  SHF.R.U32.HI R67, RZ, 0x8, R61.reuse ;  /* 0x00000008ff437819 */ /* 0x100fe4000001163d */
[----:B------:R-:W-:Y:S02]  /*44f0*/  LOP3.LUT R11, R61, 0xff, RZ, 0xc0, !PT ;  /* 0x000000ff3d0b7812 */ /* 0x000fe400078ec0ff */
[----:B------:R-:W-:-:S02]  /*4500*/  SHF.R.U32.HI R70, RZ, 0x18, R61 ;  /* 0x00000018ff467819 */ /* 0x000fc4000001163d */
[----:B------:R-:W-:Y:S02]  /*4510*/  SHF.R.U32.HI R63, RZ, 0x18, R63 ;  /* 0x00000018ff3f7819 */ /* 0x000fe4000001163f */
[----:B--2---:R-:W-:Y:S02]  /*4520*/  MOV R60, R14 ;  /* 0x0000000e003c7202 */ /* 0x004fe40000000f00 */
[----:B------:R-:W-:Y:S01]  /*4530*/  PRMT R14, R70, 0x654, R11 ;  /* 0x00000654460e7816 */ /* 0x000fe2000000000b */
[----:B------:R-:W-:Y:S01]  /*4540*/  IMAD.SHL.U32 R11, R67, 0x100, RZ ;  /* 0x00000100430b7824 */ /* 0x000fe200078e00ff */
[----:B------:R-:W-:Y:S01]  /*4550*/  PRMT R63, R63, 0x654, R62 ;  /* 0x000006543f3f7816 */ /* 0x000fe2000000003e */
[----:B------:R-:W-:Y:S01]  /*4560*/  IMAD.SHL.U32 R62, R66, 0x100, RZ ;  /* 0x00000100423e7824 */ /* 0x000fe200078e00ff */
[----:B------:R-:W-:Y:S01]  /*4570*/  SHF.R.U32.HI R69, RZ, 0x10, R61 ;  /* 0x00000010ff457819 */ /* 0x000fe2000001163d */
[----:B------:R-:W-:Y:S01]  /*4580*/  IMAD.MOV.U32 R61, RZ, RZ, R15 ;  /* 0x000000ffff3d7224 */ /* 0x000fe200078e000f */
[----:B------:R-:W-:-:S02]  /*4590*/  LOP3.LUT R15, R14, 0xff00, R11, 0xf8, !PT ;  /* 0x0000ff000e0f7812 */ /* 0x000fc400078ef80b */
[----:B------:R-:W-:Y:S01]  /*45a0*/  LOP3.LUT R67, R63, 0xff00, R62, 0xf8, !PT ;  /* 0x0000ff003f437812 */ /* 0x000fe200078ef83e */
[----:B------:R-:W-:Y:S01]  /*45b0*/  IMAD.U32 R14, R69, 0x10000, RZ ;  /* 0x00010000450e7824 */ /* 0x000fe200078e00ff */
[----:B------:R-:W-:Y:S02]  /*45c0*/  SHF.L.U32 R62, R68, 0x10, RZ ;  /* 0x00000010443e7819 */ /* 0x000fe400000006ff */
[----:B------:R-:W-:Y:S02]  /*45d0*/  F2FP.F16.E4M3.UNPACK_B R63, R117.H1 ;  /* 0x00000075ff3f723e */ /* 0x000fe400030006ff */
[-C--:B------:R-:W-:Y:S02]  /*45e0*/  F2FP.F16.E4M3.UNPACK_B R11, R13.reuse ;  /* 0x0000000dff0b723e */ /* 0x080fe400020006ff */
        /* <DEDUP_REMOVED lines=17> */
[----:B------:R-:W-:Y:S01]  /*4700*/  F2FP.F16.E4M3.UNPACK_B R11, R12.H1 ;  /* 0x0000000cff0b723e */ /* 0x000fe200030006ff */
[C---:B------:R-:W-:Y:S01]  /*4710*/  FMUL.FTZ R68, R13.reuse, R68 ;  /* 0x000000440d447220 */ /* 0x040fe20000410000 */
[----:B------:R-:W-:Y:S01]  /*4720*/  FFMA.FTZ R72, R14, R63, R67 ;  /* 0x0000003f0e487223 */ /* 0x000fe20000010043 */
[----:B------:R-:W-:Y:S01]  /*4730*/  F2FP.F16.E4M3.UNPACK_B R12, R12 ;  /* 0x0000000cff0c723e */ /* 0x000fe200020006ff */
[-C--:B------:R-:W-:Y:S01]  /*4740*/  FFMA.FTZ R67, R13, R62.reuse, -R70 ;  /* 0x0000003e0d437223 */ /* 0x080fe20000010846 */
        /* <DEDUP_REMOVED lines=10> */
[----:B------:R-:W-:Y:S01]  /*47f0*/  HADD2.F32 R12, -RZ, R12.H1_H1 ;  /* 0x3000000cff0c7230 */ /* 0x000fe20000004100 */
[----:B------:R-:W-:Y:S01]  /*4800*/  F2FP.SATFINITE.E4M3.F32.PACK_AB_MERGE_C R71, R72, R71, R76 ;  /* 0x000000474847723e */ /* 0x000fe2000480704c */
[----:B------:R-:W-:-:S02]  /*4810*/  HADD2.F32 R15, -RZ, R116.H1_H1 ;  /* 0x30000074ff0f7230 */ /* 0x000fc40000004100 */
[----:B------:R-:W-:Y:S02]  /*4820*/  HADD2.F32 R116, -RZ, R116.H0_H0 ;  /* 0x20000074ff747230 */ /* 0x000fe40000004100 */
[-C--:B------:R-:W-:Y:S01]  /*4830*/  FMUL.FTZ R62, R12, R117.reuse ;  /* 0x000000750c3e7220 */ /* 0x080fe20000410000 */
[----:B------:R-:W-:Y:S01]  /*4840*/  FMUL.FTZ R117, R11, R117 ;  /* 0x000000750b757220 */ /* 0x000fe20000410000 */
[-C--:B------:R-:W-:Y:S01]  /*4850*/  FFMA.FTZ R68, R13, R15.reuse, -R68 ;  /* 0x0000000f0d447223 */ /* 0x080fe20000010844 */
[----:B------:R-:W-:Y:S01]  /*4860*/  FFMA.FTZ R63, R14, R15, R63 ;  /* 0x0000000f0e3f7223 */ /* 0x000fe2000001003f */
[-C--:B------:R-:W-:Y:S01]  /*4870*/  FFMA.FTZ R70, R11, R116.reuse, -R62 ;  /* 0x000000740b467223 */ /* 0x080fe2000001083e */
[----:B------:R-:W-:Y:S01]  /*4880*/  FFMA.FTZ R117, R12, R116, R117 ;  /* 0x000000740c757223 */ /* 0x000fe20000010075 */
[----:B------:R-:W-:Y:S02]  /*4890*/  F2FP.F16.E4M3.UNPACK_B R12, R61.H1 ;  /* 0x0000003dff0c723e */ /* 0x000fe400030006ff */
[----:B------:R-:W-:-:S02]  /*48a0*/  F2FP.SATFINITE.E4M3.F32.PACK_AB_MERGE_C R75, R63, R68, RZ ;  /* 0x000000443f4b723e */ /* 0x000fc400048070ff */
        /* <DEDUP_REMOVED lines=9> */
[----:B------:R-:W-:Y:S02]  /*4940*/  HADD2.F32 R12, -RZ, R11.H1_H1 ;  /* 0x3000000bff0c7230 */ /* 0x000fe40000004100 */
[----:B------:R-:W-:Y:S01]  /*4950*/  FMUL.FTZ R74, R14, R68 ;  /* 0x000000440e4a7220 */ /* 0x000fe20000410000 */
[----:B------:R-:W-:-:S02]  /*4960*/  HADD2.F32 R67, -RZ, R69.H1_H1 ;  /* 0x30000045ff437230 */ /* 0x000fc40000004100 */
[C---:B------:R-:W-:Y:S01]  /*4970*/  FMUL.FTZ R73, R13.reuse, R68 ;  /* 0x000000440d497220 */ /* 0x040fe20000410000 */
[----:B------:R-:W-:Y:S02]  /*4980*/  HADD2.F32 R11, -RZ, R11.H0_H0 ;  /* 0x2000000bff0b7230 */ /* 0x000fe40000004100 */
[----:B------:R-:W-:Y:S01]  /*4990*/  FFMA.FTZ R74, R13, R62, -R74 ;  /* 0x0000003e0d4a7223 */ /* 0x000fe2000001084a */
[----:B------:R-:W-:Y:S02]  /*49a0*/  HADD2.F32 R13, -RZ, R66.H1_H1 ;  /* 0x30000042ff0d7230 */ /* 0x000fe40000004100 */
[----:B------:R-:W-:Y:S01]  /*49b0*/  FMUL.FTZ R68, R12, R67 ;  /* 0x000000430c447220 */ /* 0x000fe20000410000 */
        /* <DEDUP_REMOVED lines=9> */
[----:B------:R-:W-:Y:S02]  /*4a50*/  HADD2.F32 R61, -RZ, R61.H1_H1 ;  /* 0x3000003dff3d7230 */ /* 0x000fe40000004100 */
[----:B------:R-:W-:Y:S01]  /*4a60*/  FMUL.FTZ R62, R12, R63 ;  /* 0x0000003f0c3e7220 */ /* 0x000fe20000410000 */
[----:B------:R-:W-:Y:S01]  /*4a70*/  HADD2.F32 R60, -RZ, R60.H1_H1 ;  /* 0x3000003cff3c7230 */ /* 0x000fe20000004100 */
[----:B------:R-:W-:Y:S01]  /*4a80*/  F2FP.SATFINITE.E4M3.F32.PACK_AB_MERGE_C R73, R73, R74, RZ ;  /* 0x0000004a4949723e */ /* 0x000fe200048070ff */
[----:B------:R-:W-:-:S02]  /*4a90*/  HADD2.F32 R69, -RZ, R69.H0_H0 ;  /* 0x20000045ff457230 */ /* 0x000fc40000004100 */
[----:B------:R-:W-:Y:S01]  /*4aa0*/  FMUL.FTZ R13, R61, R63 ;  /* 0x0000003f3d0d7220 */ /* 0x000fe20000410000 */
[----:B------:R-:W-:Y:S01]  /*4ab0*/  HADD2.F32 R15, -RZ, R15.H0_H0 ;  /* 0x2000000fff0f7230 */ /* 0x000fe20000004100 */
[----:B------:R-:W-:Y:S01]  /*4ac0*/  F2FP.SATFINITE.E4M3.F32.PACK_AB_MERGE_C R67, R67, R68, RZ ;  /* 0x000000444343723e */ /* 0x000fe200048070ff */
[----:B------:R-:W-:Y:S02]  /*4ad0*/  HADD2.F32 R66, -RZ, R66.H0_H0 ;  /* 0x20000042ff427230 */ /* 0x000fe40000004100 */
[-C--:B------:R-:W-:Y:S01]  /*4ae0*/  FMUL.FTZ R14, R60, R69.reuse ;  /* 0x000000453c0e7220 */ /* 0x080fe20000410000 */
[----:B------:R-:W-:Y:S01]  /*4af0*/  FMUL.FTZ R69, R11, R69 ;  /* 0x000000450b457220 */ /* 0x000fe20000410000 */
[-C--:B------:R-:W-:Y:S01]  /*4b00*/  FFMA.FTZ R13, R12, R15.reuse, -R13 ;  /* 0x0000000f0c0d7223 */ /* 0x080fe2000001080d */
[----:B------:R-:W-:Y:S01]  /*4b10*/  FFMA.FTZ R62, R61, R15, R62 ;  /* 0x0000000f3d3e7223 */ /* 0x000fe2000001003e */
[-C--:B------:R-:W-:Y:S01]  /*4b20*/  FFMA.FTZ R14, R11, R66.reuse, -R14 ;  /* 0x000000420b0e7223 */ /* 0x080fe2000001080e */
[----:B------:R-:W-:Y:S01]  /*4b30*/  FFMA.FTZ R69, R60, R66, R69 ;  /* 0x000000423c457223 */ /* 0x000fe20000010045 */
[----:B------:R-:W-:-:S02]  /*4b40*/  F2FP.SATFINITE.E4M3.F32.PACK_AB_MERGE_C R12, R117, R70, R75 ;  /* 0x00000046750c723e */ /* 0x000fc4000480704b */
[----:B------:R-:W-:Y:S01]  /*4b50*/  F2FP.SATFINITE.E4M3.F32.PACK_AB_MERGE_C R15, R62, R13, R73 ;  /* 0x0000000d3e0f723e */ /* 0x000fe20004807049 */
[----:B------:R-:W-:Y:S01]  /*4b60*/  IMAD.MOV.U32 R13, RZ, RZ, R71 ;  /* 0x000000ffff0d7224 */ /* 0x000fe200078e0047 */
[----:B------:R-:W-:-:S07]  /*4b70*/  F2FP.SATFINITE.E4M3.F32.PACK_AB_MERGE_C R14, R69, R14, R67 ;  /* 0x0000000e450e723e */ /* 0x000fce0004807043 */
.L_x_531:
[----:B------:R-:W-:Y:S05]  /*4b80*/  BSYNC B2 ;  /* 0x0000000000027941 */ /* 0x000fea0003800000 */
.L_x_530:
[----:B--2---:R0:W-:Y:S02]  /*4b90*/  ST.E.128 desc[UR36][R64.64], R12 ;  /* 0x0000000c40007985 */ /* 0x0041e4000c101d24 */
.L_x_525:
[----:B------:R-:W-:Y:S05]  /*4ba0*/  BSYNC B1 ;  /* 0x0000000000017941 */ /* 0x000fea0003800000 */
.L_x_524:
[----:B------:R-:W-:-:S03]  /*4bb0*/  UMOV UR4, 0xffffffff ;  /* 0xffffffff00047882 */ /* 0x000fc60000000000 */
[----:B------:R-:W-:Y:S05]  /*4bc0*/  BRA.DIV UR4, `(.L_x_532) ;  /* 0x00000216049c7947 */ /* 0x000fea000b800000 */
[----:B------:R0:W0:Y:S04]  /*4bd0*/  SHFL.IDX PT, R60, R107, 0x2, 0x181f ;  /* 0x00581f006b3c7f89 */ /* 0x00002800000e0000 */
[----:B------:R0:W0:Y:S02]  /*4be0*/  SHFL.IDX PT, R61, R106, 0x2, 0x181f ;  /* 0x00581f006a3d7f89 */ /* 0x00002400000e0000 */
.L_x_838:
        /* <DEDUP_REMOVED lines=119> */
.L_x_538:
[----:B------:R-:W-:Y:S05]  /*5360*/  BSYNC B3 ;  /* 0x0000000000037941 */ /* 0x000fea0003800000 */
.L_x_537:
[----:B--2---:R0:W-:Y:S02]  /*5370*/  ST.E.128 desc[UR36][R62.64], R12 ;  /* 0x0000000c3e007985 */ /* 0x0041e4000c101d24 */
.L_x_536:
[----:B------:R-:W-:Y:S05]  /*5380*/  BSYNC B2 ;  /* 0x0000000000027941 */ /* 0x000fea0003800000 */
.L_x_535:
        /* <DEDUP_REMOVED lines=8> */
[----:B------:R-:W-:Y:S02]  /*5410*/  SHF.R.U32.HI R58, RZ, 0x8, R55 ;  /* 0x00000008ff3a7819 */ /* 0x000fe40000011637 */
[----:B------:R-:W-:Y:S02]  /*5420*/  SHF.R.U32.HI R62, RZ, 0x8, R53 ;  /* 0x00000008ff3e7819 */ /* 0x000fe40000011635 */
[----:B------:R-:W-:Y:S02]  /*5430*/  SHF.R.U32.HI R61, RZ, 0x18, R55 ;  /* 0x00000018ff3d7819 */ /* 0x000fe40000011637 */
[----:B------:R-:W-:Y:S02]  /*5440*/  LOP3.LUT R54, R55, 0xff, RZ, 0xc0, !PT ;  /* 0x000000ff37367812 */ /* 0x000fe400078ec0ff */
[----:B------:R-:W-:Y:S02]  /*5450*/  SHF.R.U32.HI R64, RZ, 0x18, R53 ;  /* 0x00000018ff407819 */ /* 0x000fe40000011635 */
[----:B------:R-:W-:-:S02]  /*5460*/  LOP3.LUT R11, R53, 0xff, RZ, 0xc0, !PT ;  /* 0x000000ff350b7812 */ /* 0x000fc400078ec0ff */
[----:B------:R-:W-:Y:S01]  /*5470*/  SHF.R.U32.HI R60, RZ, 0x10, R53 ;  /* 0x00000010ff3c7819 */ /* 0x000fe20000011635 */
[----:B--2---:R-:W-:Y:S01]  /*5480*/  IMAD.MOV.U32 R53, RZ, RZ, R15 ;  /* 0x000000ffff357224 */ /* 0x004fe200078e000f */
[----:B------:R-:W-:Y:S01]  /*5490*/  MOV R52, R14 ;  /* 0x0000000e00347202 */ /* 0x000fe20000000f00 */
[----:B------:R-:W-:Y:S01]  /*54a0*/  IMAD.SHL.U32 R15, R58, 0x100, RZ ;  /* 0x000001003a0f7824 */ /* 0x000fe200078e00ff */
[----:B------:R-:W-:Y:S01]  /*54b0*/  PRMT R54, R61, 0x654, R54 ;  /* 0x000006543d367816 */ /* 0x000fe20000000036 */
[----:B------:R-:W-:Y:S01]  /*54c0*/  IMAD.SHL.U32 R14, R62, 0x100, RZ ;  /* 0x000001003e0e7824 */ /* 0x000fe200078e00ff */
[----:B------:R-:W-:Y:S02]  /*54d0*/  SHF.R.U32.HI R59, RZ, 0x10, R55 ;  /* 0x00000010ff3b7819 */ /* 0x000fe40000011637 */
[----:B------:R-:W-:Y:S02]  /*54e0*/  PRMT R11, R64, 0x654, R11 ;  /* 0x00000654400b7816 */ /* 0x000fe4000000000b */
[----:B------:R-:W-:Y:S01]  /*54f0*/  LOP3.LUT R54, R54, 0xff00, R15, 0xf8, !PT ;  /* 0x0000ff0036367812 */ /* 0x000fe200078ef80f */
[----:B------:R-:W-:Y:S01]  /*5500*/  IMAD.U32 R15, R60, 0x10000, RZ ;  /* 0x000100003c0f7824 */ /* 0x000fe200078e00ff */
[----:B------:R-:W-:-:S02]  /*5510*/  LOP3.LUT R14, R11, 0xff00, R14, 0xf8, !PT ;  /* 0x0000ff000b0e7812 */ /* 0x000fc400078ef80e */
[----:B------:R-:W-:Y:S02]  /*5520*/  SHF.L.U32 R59, R59, 0x10, RZ ;  /* 0x000000103b3b7819 */ /* 0x000fe400000006ff */
        /* <DEDUP_REMOVED lines=21> */
[----:B------:R-:W-:Y:S01]  /*5680*/  F2FP.F16.E4M3.UNPACK_B R12, R12 ;  /* 0x0000000cff0c723e */ /* 0x000fe200020006ff */
[----:B------:R-:W-:Y:S01]  /*5690*/  FFMA.FTZ R64, R14, R55, R59 ;  /* 0x000000370e407223 */ /* 0x000fe2000001003b */
[-C--:B------:R-:W-:Y:S01]  /*56a0*/  FFMA.FTZ R65, R13, R54.reuse, -R62 ;  /* 0x000000360d417223 */ /* 0x080fe2000001083e */
[----:B------:R-:W-:Y:S01]  /*56b0*/  FFMA.FTZ R66, R15, R54, R60 ;  /* 0x000000360f427223 */ /* 0x000fe2000001003c */
[----:B------:R-:W-:Y:S01]  /*56c0*/  F2FP.F16.E4M3.UNPACK_B R111, R111 ;  /* 0x0000006fff6f723e */ /* 0x000fe200020006ff */
[----:B------:R-:W-:-:S02]  /*56d0*/  HADD2.F32 R13, -RZ, R11.H0_H0 ;  /* 0x2000000bff0d7230 */ /* 0x000fc40000004100 */
[----:B------:R-:W-:Y:S01]  /*56e0*/  HADD2.F32 R14, -RZ, R11.H1_H1 ;  /* 0x3000000bff0e7230 */ /* 0x000fe20000004100 */
[----:B------:R-:W-:Y:S01]  /*56f0*/  F2FP.SATFINITE.E4M3.F32.PACK_AB_MERGE_C R68, R66, R65, RZ ;  /* 0x000000414244723e */ /* 0x000fe200048070ff */
[----:B------:R-:W-:Y:S02]  /*5700*/  HADD2.F32 R54, -RZ, R112.H1_H1 ;  /* 0x30000070ff367230 */ /* 0x000fe40000004100 */
[----:B------:R-:W-:Y:S01]  /*5710*/  HADD2.F32 R11, -RZ, R12.H0_H0 ;  /* 0x2000000cff0b7230 */ /* 0x000fe20000004100 */
[----:B------:R-:W-:Y:S01]  /*5720*/  F2FP.SATFINITE.E4M3.F32.PACK_AB_MERGE_C R63, R64, R63, R68 ;  /* 0x0000003f403f723e */ /* 0x000fe20004807044 */
[----:B------:R-:W-:Y:S02]  /*5730*/  HADD2.F32 R112, -RZ, R112.H0_H0 ;  /* 0x20000070ff707230 */ /* 0x000fe40000004100 */
[-C--:B------:R-:W-:Y:S01]  /*5740*/  FMUL.FTZ R60, R14, R54.reuse ;  /* 0x000000360e3c7220 */ /* 0x080fe20000410000 */
[----:B------:R-:W-:Y:S02]  /*5750*/  HADD2.F32 R12, -RZ, R12.H1_H1 ;  /* 0x3000000cff0c7230 */ /* 0x000fe40000004100 */
[----:B------:R-:W-:Y:S01]  /*5760*/  FMUL.FTZ R59, R13, R54 ;  /* 0x000000360d3b7220 */ /* 0x000fe20000410000 */
[----:B------:R-:W-:-:S02]  /*5770*/  HADD2.F32 R15, -RZ, R111.H1_H1 ;  /* 0x3000006fff0f7230 */ /* 0x000fc40000004100 */
[-C--:B------:R-:W-:Y:S01]  /*5780*/  FMUL.FTZ R55, R11, R112.reuse ;  /* 0x000000700b377220 */ /* 0x080fe20000410000 */
[----:B------:R-:W-:Y:S02]  /*5790*/  HADD2.F32 R111, -RZ, R111.H0_H0 ;  /* 0x2000006fff6f7230 */ /* 0x000fe40000004100 */
[----:B------:R-:W-:Y:S01]  /*57a0*/  FMUL.FTZ R54, R12, R112 ;  /* 0x000000700c367220 */ /* 0x000fe20000410000 */
[-C--:B------:R-:W-:Y:S01]  /*57b0*/  FFMA.FTZ R60, R13, R15.reuse, -R60 ;  /* 0x0000000f0d3c7223 */ /* 0x080fe2000001083c */
[----:B------:R-:W-:Y:S02]  /*57c0*/  FFMA.FTZ R59, R14, R15, R59 ;  /* 0x0000000f0e3b7223 */ /* 0x000fe4000001003b */
[-C--:B------:R-:W-:Y:S01]  /*57d0*/  FFMA.FTZ R62, R11, R111.reuse, -R54 ;  /* 0x0000006f0b3e7223 */ /* 0x080fe20000010836 */
[----:B------:R-:W-:Y:S01]  /*57e0*/  FFMA.FTZ R111, R12, R111, R55 ;  /* 0x0000006f0c6f7223 */ /* 0x000fe20000010037 */
[----:B------:R-:W-:Y:S02]  /*57f0*/  F2FP.F16.E4M3.UNPACK_B R12, R53.H1 ;  /* 0x00000035ff0c723e */ /* 0x000fe400030006ff */
[----:B------:R-:W-:-:S02]  /*5800*/  F2FP.F16.E4M3.UNPACK_B R55, R61.H1 ;  /* 0x0000003dff37723e */ /* 0x000fc400030006ff */
        /* <DEDUP_REMOVED lines=45> */
.L_x_540:
[----:B------:R-:W-:Y:S05]  /*5ae0*/  BSYNC B2 ;  /* 0x0000000000027941 */ /* 0x000fea0003800000 */
.L_x_539:
[----:B--2---:R0:W-:Y:S02]  /*5af0*/  ST.E.128 desc[UR36][R56.64], R12 ;  /* 0x0000000c38007985 */ /* 0x0041e4000c101d24 */
.L_x_534:
[----:B------:R-:W-:Y:S05]  /*5b00*/  BSYNC B1 ;  /* 0x0000000000017941 */ /* 0x000fea0003800000 */
.L_x_533:
[----:B------:R-:W-:-:S03]  /*5b10*/  UMOV UR4, 0xffffffff ;  /* 0xffffffff00047882 */ /* 0x000fc60000000000 */
[----:B------:R-:W-:Y:S05]  /*5b20*/  BRA.DIV UR4, `(.L_x_541) ;  /* 0x0000020a04107947 */ /* 0x000fea000b800000 */
[----:B0-----:R-:W0:Y:S04]  /*5b30*/  SHFL.IDX PT, R107, R107, 0x3, 0x181f ;  /* 0x00781f006b6b7f89 */ /* 0x001e2800000e0000 */
[----:B------:R0:W0:Y:S02]  /*5b40*/  SHFL.IDX PT, R53, R106, 0x3, 0x181f ;  /* 0x00781f006a357f89 */ /* 0x00002400000e0000 */
.L_x_842:
[----:B------:R-:W-:Y:S05]  /*5b50*/  @P4 BRA `(.L_x_542) ;  /* 0x0000005c00344947 */ /* 0x000fea0003800000 */
[----:B------:R-:W-:Y:S04]  /*5b60*/  BSSY B1, `(.L_x_543) ;  /* 0x0000077000017945 */ /* 0x000fe80003800000 */
[----:B------:R-:W-:Y:S05]  /*5b70*/  @P1 BRA `(.L_x_544) ;  /* 0x0000000400d41947 */ /* 0x000fea0003800000 */
[----:B--2---:R2:W1:Y:S01]  /*5b80*/  LDS.128 R12, [R92+0x2b400] ;  /* 0x02b400005c0c7984 */ /* 0x0044620000000c00 */
[----:B0-----:R-:W-:Y:S01]  /*5b90*/  IADD3 R54, P2, R16, R53, RZ ;  /* 0x0000003510367210 */ /* 0x001fe20007f5e0ff */
[----:B------:R-:W-:Y:S04]  /*5ba0*/  BSSY B2, `(.L_x_545) ;  /* 0x0000071000027945 */ /* 0x000fe80003800000 */
[----:B------:R-:W-:Y:S01]  /*5bb0*/  IMAD.X R55, R107, 0x1, R17, P2 ;  /* 0x000000016b377824 */ /* 0x000fe200010e0611 */
[----:B------:R-:W-:-:S13]  /*5bc0*/  ISETP.GE.AND P2, PT, R18, R104, PT ;  /* 0x000000681200720c */ /* 0x000fda0003f46270 */
[----:B--2---:R-:W-:Y:S05]  /*5bd0*/  @P2 BRA `(.L_x_546) ;  /* 0x0000000400b42947 */ /* 0x004fea0003800000 */
[----:B------:R-:W-:Y:S02]  /*5be0*/  SHF.R.U32.HI R52, RZ, 0x8, R51 ;  /* 0x00000008ff347819 */ /* 0x000fe40000011633 */
[----:B------:R-:W-:Y:S02]  /*5bf0*/  SHF.R.U32.HI R58, RZ, 0x8, R49 ;  /* 0x00000008ff3a7819 */ /* 0x000fe40000011631 */
[----:B------:R-:W-:Y:S02]  /*5c00*/  SHF.R.U32.HI R59, RZ, 0x18, R51 ;  /* 0x00000018ff3b7819 */ /* 0x000fe40000011633 */
[----:B------:R-:W-:Y:S02]  /*5c10*/  LOP3.LUT R50, R51, 0xff, RZ, 0xc0, !PT ;  /* 0x000000ff33327812 */ /* 0x000fe400078ec0ff */
[----:B------:R-:W-:Y:S02]  /*5c20*/  SHF.R.U32.HI R60, RZ, 0x18, R49 ;  /* 0x00000018ff3c7819 */ /* 0x000fe40000011631 */
[----:B------:R-:W-:-:S02]  /*5c30*/  LOP3.LUT R11, R49, 0xff, RZ, 0xc0, !PT ;  /* 0x000000ff310b7812 */ /* 0x000fc400078ec0ff */
[----:B------:R-:W-:Y:S01]  /*5c40*/  SHF.R.U32.HI R56, RZ, 0x10, R49 ;  /* 0x00000010ff387819 */ /* 0x000fe20000011631 */
[----:B-1----:R-:W-:Y:S01]  /*5c50*/  IMAD.MOV.U32 R49, RZ, RZ, R15 ;  /* 0x000000ffff317224 */ /* 0x002fe200078e000f */
        /* <DEDUP_REMOVED lines=36> */
[----:B------:R-:W-:-:S02]  /*5ea0*/  HADD2.F32 R50, -RZ, R110.H1_H1 ;  /* 0x3000006eff327230 */ /* 0x000fc40000004100 */
[--C-:B------:R-:W-:Y:S01]  /*5eb0*/  HADD2.F32 R14, -RZ, R11.reuse.H1_H1 ;  /* 0x3000000bff0e7230 */ /* 0x100fe20000004100 */
[----:B------:R-:W-:Y:S01]  /*5ec0*/  F2FP.SATFINITE.E4M3.F32.PACK_AB_MERGE_C R67, R63, R58, RZ ;  /* 0x0000003a3f43723e */ /* 0x000fe200048070ff */
[----:B------:R-:W-:Y:S02]  /*5ed0*/  HADD2.F32 R13, -RZ, R11.H0_H0 ;  /* 0x2000000bff0d7230 */ /* 0x000fe40000004100 */
[----:B------:R-:W-:Y:S02]  /*5ee0*/  HADD2.F32 R110, -RZ, R110.H0_H0 ;  /* 0x2000006eff6e7230 */ /* 0x000fe40000004100 */
[-C--:B------:R-:W-:Y:S01]  /*5ef0*/  FMUL.FTZ R56, R14, R50.reuse ;  /* 0x000000320e387220 */ /* 0x080fe20000410000 */
[--C-:B------:R-:W-:Y:S02]  /*5f00*/  HADD2.F32 R11, -RZ, R12.reuse.H0_H0 ;  /* 0x2000000cff0b7230 */ /* 0x100fe40000004100 */
[----:B------:R-:W-:Y:S01]  /*5f10*/  FMUL.FTZ R59, R13, R50 ;  /* 0x000000320d3b7220 */ /* 0x000fe20000410000 */
[----:B------:R-:W-:Y:S01]  /*5f20*/  HADD2.F32 R15, -RZ, R109.H1_H1 ;  /* 0x3000006dff0f7230 */ /* 0x000fe20000004100 */
[----:B------:R-:W-:Y:S01]  /*5f30*/  F2FP.SATFINITE.E4M3.F32.PACK_AB_MERGE_C R61, R62, R61, R67 ;  /* 0x0000003d3e3d723e */ /* 0x000fe20004807043 */
[----:B------:R-:W-:-:S02]  /*5f40*/  HADD2.F32 R12, -RZ, R12.H1_H1 ;  /* 0x3000000cff0c7230 */ /* 0x000fc40000004100 */
[-C--:B------:R-:W-:Y:S01]  /*5f50*/  FMUL.FTZ R51, R11, R110.reuse ;  /* 0x0000006e0b337220 */ /* 0x080fe20000410000 */
[----:B------:R-:W-:Y:S02]  /*5f60*/  HADD2.F32 R109, -RZ, R109.H0_H0 ;  /* 0x2000006dff6d7230 */ /* 0x000fe40000004100 */
[-C--:B------:R-:W-:Y:S01]  /*5f70*/  FFMA.FTZ R56, R13, R15.reuse, -R56 ;  /* 0x0000000f0d387223 */ /* 0x080fe20000010838 */
[----:B------:R-:W-:Y:S01]  /*5f80*/  FFMA.FTZ R15, R14, R15, R59 ;  /* 0x0000000f0e0f7223 */ /* 0x000fe2000001003b */
[C---:B------:R-:W-:Y:S01]  /*5f90*/  FMUL.FTZ R50, R12.reuse, R110 ;  /* 0x0000006e0c327220 */ /* 0x040fe20000410000 */
[----:B------:R-:W-:Y:S01]  /*5fa0*/  FFMA.FTZ R60, R12, R109, R51 ;  /* 0x0000006d0c3c7223 */ /* 0x000fe20000010033 */
[----:B------:R-:W-:Y:S02]  /*5fb0*/  F2FP.F16.E4M3.UNPACK_B R12, R49.H1 ;  /* 0x00000031ff0c723e */ /* 0x000fe400030006ff */
[----:B------:R-:W-:Y:S01]  /*5fc0*/  FFMA.FTZ R59, R11, R109, -R50 ;  /* 0x0000006d0b3b7223 */ /* 0x000fe20000010832 */
        /* <DEDUP_REMOVED lines=46> */
.L_x_546:
[----:B------:R-:W-:Y:S05]  /*62b0*/  BSYNC B2 ;  /* 0x0000000000027941 */ /* 0x000fea0003800000 */
.L_x_545:
[----:B-1----:R0:W-:Y:S02]  /*62c0*/  ST.E.128 desc[UR36][R54.64], R12 ;  /* 0x0000000c36007985 */ /* 0x0021e4000c101d24 */
.L_x_544:
[----:B------:R-:W-:Y:S05]  /*62d0*/  BSYNC B1 ;  /* 0x0000000000017941 */ /* 0x000fea0003800000 */
.L_x_543:
        /* <DEDUP_REMOVED lines=10> */
[----:B------:R-:W-:Y:S02]  /*6380*/  SHF.R.U32.HI R52, RZ, 0x18, R45 ;  /* 0x00000018ff347819 */ /* 0x000fe4000001162d */
[----:B------:R-:W-:Y:S02]  /*6390*/  SHF.R.U32.HI R46, RZ, 0x8, R47 ;  /* 0x00000008ff2e7819 */ /* 0x000fe4000001162f */
[----:B--2---:R-:W-:Y:S02]  /*63a0*/  MOV R44, R14 ;  /* 0x0000000e002c7202 */ /* 0x004fe40000000f00 */
[----:B------:R-:W-:Y:S01]  /*63b0*/  PRMT R14, R52, 0x654, R11 ;  /* 0x00000654340e7816 */ /* 0x000fe2000000000b */
[----:B------:R-:W-:Y:S01]  /*63c0*/  IMAD.SHL.U32 R11, R51, 0x100, RZ ;  /* 0x00000100330b7824 */ /* 0x000fe200078e00ff */
[----:B------:R-:W-:Y:S01]  /*63d0*/  SHF.R.U32.HI R50, RZ, 0x10, R47 ;  /* 0x00000010ff327819 */ /* 0x000fe2000001162f */
[----:B------:R-:W-:Y:S01]  /*63e0*/  IMAD.SHL.U32 R46, R46, 0x100, RZ ;  /* 0x000001002e2e7824 */ /* 0x000fe200078e00ff */
[----:B------:R-:W-:Y:S01]  /*63f0*/  SHF.R.U32.HI R53, RZ, 0x10, R45 ;  /* 0x00000010ff357819 */ /* 0x000fe2000001162d */
[----:B------:R-:W-:Y:S01]  /*6400*/  IMAD.MOV.U32 R45, RZ, RZ, R15 ;  /* 0x000000ffff2d7224 */ /* 0x000fe200078e000f */
[----:B------:R-:W-:-:S02]  /*6410*/  LOP3.LUT R47, R47, 0xff0000ff, RZ, 0xc0, !PT ;  /* 0xff0000ff2f2f7812 */ /* 0x000fc400078ec0ff */
[----:B------:R-:W-:Y:S01]  /*6420*/  LOP3.LUT R15, R14, 0xff00, R11, 0xf8, !PT ;  /* 0x0000ff000e0f7812 */ /* 0x000fe200078ef80b */
[----:B------:R-:W-:Y:S01]  /*6430*/  IMAD.U32 R14, R53, 0x10000, RZ ;  /* 0x00010000350e7824 */ /* 0x000fe200078e00ff */
[----:B------:R-:W-:Y:S02]  /*6440*/  LOP3.LUT R51, R47, 0xff00, R46, 0xf8, !PT ;  /* 0x0000ff002f337812 */ /* 0x000fe400078ef82e */
        /* <DEDUP_REMOVED lines=92> */
.L_x_548:
[----:B------:R-:W-:Y:S05]  /*6a10*/  BSYNC B1 ;  /* 0x0000000000017941 */ /* 0x000fea0003800000 */
.L_x_547:
[----:B--2---:R0:W-:Y:S01]  /*6a20*/  ST.E.128 desc[UR36][R48.64], R12 ;  /* 0x0000000c30007985 */ /* 0x0041e2000c101d24 */
[----:B------:R-:W-:Y:S05]  /*6a30*/  BRA `(.L_x_542) ;  /* 0x0000004c007c7947 */ /* 0x000fea0003800000 */
.L_x_502:
[C---:B------:R-:W-:Y:S01]  /*6a40*/  ISETP.GE.AND P5, PT, R219.reuse, R102, PT ;  /* 0x00000066db00720c */ /* 0x040fe20003fa6270 */
[C---:B------:R-:W-:Y:S01]  /*6a50*/  VIADD R44, R219.reuse, 0x60 ;  /* 0x00000060db2c7836 */ /* 0x040fe20000000000 */
[C---:B------:R-:W-:Y:S01]  /*6a60*/  IADD3 R49, R219.reuse, 0x40, RZ ;  /* 0x00000040db317810 */ /* 0x040fe20007ffe0ff */
[----:B------:R-:W-:Y:S01]  /*6a70*/  VIADD R48, R219, 0x20 ;  /* 0x00000020db307836 */ /* 0x000fe20000000000 */
[----:B------:R-:W-:Y:S02]  /*6a80*/  ISETP.GE.OR P5, PT, R16, R104, P5 ;  /* 0x000000681000720c */ /* 0x000fe40002fa6670 */
[----:B------:R-:W-:-:S11]  /*6a90*/  P2R R11, PR, RZ, 0x1 ;  /* 0x00000001ff0b7803 */ /* 0x000fd60000000000 */
[----:B------:R-:W0:Y:S08]  /*6aa0*/  @!P5 LDC.64 R64, c[0x0][0x3e8] ;  /* 0x0000fa00ff40db82 */ /* 0x000e300000000a00 */
[----:B------:R-:W1:Y:S01]  /*6ab0*/  @!P5 LDC.64 R68, c[0x0][0x400] ;  /* 0x00010000ff44db82 */ /* 0x000e620000000a00 */
[----:B0-----:R-:W-:-:S04]  /*6ac0*/  @!P5 IADD3 R64, P2, P3, R86, R64, R12 ;  /* 0x000000405640d210 */ /* 0x001fc80007b5e00c */
[----:B------:R-:W-:Y:S02]  /*6ad0*/  @!P5 IADD3.X R65, R37, R65, R103, P2, P3 ;  /* 0x000000412541d210 */ /* 0x000fe400017e6467 */
[----:B------:R-:W-:-:S04]  /*6ae0*/  ISETP.GE.AND P2, PT, R44, R102, PT ;  /* 0x000000662c00720c */ /* 0x000fc80003f46270 */
[----:B------:R-:W-:-:S13]  /*6af0*/  ISETP.GE.OR P2, PT, R16, R104, P2 ;  /* 0x000000681000720c */ /* 0x000fda0001746670 */
[----:B------:R-:W0:Y:S01]  /*6b00*/  @!P2 LDC.64 R44, c[0x0][0x3f8] ;  /* 0x0000fe00ff2cab82 */ /* 0x000e220000000a00 */
[----:B------:R-:W-:Y:S02]  /*6b10*/  @!P2 IMAD.MOV.U32 R13, RZ, RZ, R103 ;  /* 0x000000ffff0da224 */ /* 0x000fe400078e0067 */
[----:B------:R-:W-:-:S05]  /*6b20*/  @!P2 IMAD.MOV.U32 R15, RZ, RZ, R105 ;  /* 0x000000ffff0fa224 */ /* 0x000fca00078e0069 */
[----:B------:R-:W2:Y:S01]  /*6b30*/  @!P2 LDC.64 R46, c[0x0][0x3e8] ;  /* 0x0000fa00ff2eab82 */ /* 0x000ea20000000a00 */
[----:B0-----:R-:W-:-:S04]  /*6b40*/  @!P2 IMAD.WIDE.U32 R76, R44, 0x60, R12 ;  /* 0x000000602c4ca825 */ /* 0x001fc800078e000c */
[----:B------:R-:W-:Y:S01]  /*6b50*/  @!P2 IMAD R45, R45, 0x60, RZ ;  /* 0x000000602d2da824 */ /* 0x000fe200078e02ff */
[----:B--2---:R-:W-:-:S04]  /*6b60*/  @!P2 IADD3 R76, P3, P4, R86, R46, R76 ;  /* 0x0000002e564ca210 */ /* 0x004fc80007c7e04c */
[----:B------:R-:W-:-:S04]  /*6b70*/  @!P2 IADD3 R44, R77, R45, RZ ;  /* 0x0000002d4d2ca210 */ /* 0x000fc80007ffe0ff */
[----:B------:R-:W-:Y:S02]  /*6b80*/  @!P2 IADD3.X R77, R37, R47, R44, P3, P4 ;  /* 0x0000002f254da210 */ /* 0x000fe40001fe842c */
[----:B------:R-:W0:Y:S08]  /*6b90*/  @!P2 LDC.64 R44, c[0x0][0x408] ;  /* 0x00010200ff2cab82 */ /* 0x000e300000000a00 */
[----:B------:R-:W2:Y:S01]  /*6ba0*/  @!P2 LDC.64 R46, c[0x0][0x400] ;  /* 0x00010000ff2eab82 */ /* 0x000ea20000000a00 */
[----:B0-----:R-:W-:-:S04]  /*6bb0*/  @!P2 IMAD.WIDE.U32 R78, R44, 0x60, R14 ;  /* 0x000000602c4ea825 */ /* 0x001fc800078e000e */
[----:B------:R-:W-:-:S04]  /*6bc0*/  @!P2 IMAD R45, R45, 0x60, RZ ;  /* 0x000000602d2da824 */ /* 0x000fc800078e02ff */
[----:B------:R-:W-:Y:S01]  /*6bd0*/  @!P2 IMAD.IADD R45, R79, 0x1, R45 ;  /* 0x000000014f2da824 */ /* 0x000fe200078e022d */
[----:B--2---:R-:W-:-:S04]  /*6be0*/  @!P2 IADD3 R78, P3, P4, R90, R46, R78 ;  /* 0x0000002e5a4ea210 */ /* 0x004fc80007c7e04e */
[----:B------:R-:W-:Y:S02]  /*6bf0*/  @!P2 IADD3.X R79, R40, R47, R45, P3, P4 ;  /* 0x0000002f284fa210 */ /* 0x000fe40001fe842d */
[----:B-1----:R-:W-:-:S04]  /*6c00*/  @!P5 IADD3 R68, P3, P4, R90, R68, R14 ;  /* 0x000000445a44d210 */ /* 0x002fc80007c7e00e */
[----:B------:R-:W-:Y:S02]  /*6c10*/  @!P5 IADD3.X R69, R40, R69, R105, P3, P4 ;  /* 0x000000452845d210 */ /* 0x000fe40001fe8469 */
[----:B------:R-:W-:-:S04]  /*6c20*/  ISETP.GE.AND P4, PT, R48, R102, PT ;  /* 0x000000663000720c */ /* 0x000fc80003f86270 */
[----:B------:R-:W-:-:S13]  /*6c30*/  ISETP.GE.OR P4, PT, R16, R104, P4 ;  /* 0x000000681000720c */ /* 0x000fda0002786670 */
[----:B------:R-:W-:Y:S01]  /*6c40*/  @!P4 IADD3 R109, P3, P6, R86, R12, R10 ;  /* 0x0000000c566dc210 */ /* 0x000fe20007e7e00a */
[----:B------:R-:W0:Y:S03]  /*6c50*/  @!P4 LDC.64 R50, c[0x0][0x3e8] ;  /* 0x0000fa00ff32cb82 */ /* 0x000e260000000a00 */
[----:B------:R-:W-:Y:S02]  /*6c60*/  @!P4 IADD3.X R48, R37, R103, R7, P3, P6 ;  /* 0x000000672530c210 */ /* 0x000fe40001fec407 */
[----:B------:R-:W-:-:S04]  /*6c70*/  ISETP.GE.AND P3, PT, R49, R102, PT ;  /* 0x000000663100720c */ /* 0x000fc80003f66270 */
[----:B------:R-:W-:-:S13]  /*6c80*/  ISETP.GE.OR P3, PT, R16, R104, P3 ;  /* 0x000000681000720c */ /* 0x000fda0001f66670 */
[----:B------:R-:W-:-:S04]  /*6c90*/  @!P3 IADD3 R15, P0, P6, R86, R20, R12 ;  /* 0x00000014560fb210 */ /* 0x000fc80007e1e00c */
[----:B------:R-:W-:Y:S02]  /*6ca0*/  @!P3 IADD3.X R12, R37, R8, R103, P0, P6 ;  /* 0x00000008250cb210 */ /* 0x000fe400007ec467 */
[----:B------:R-:W-:-:S04]  /*6cb0*/  @!P4 IADD3 R111, P0, P6, R90, R14, R30 ;  /* 0x0000000e5a6fc210 */ /* 0x000fc80007e1e01e */
[----:B------:R-:W-:Y:S02]  /*6cc0*/  @!P4 IADD3.X R46, R40, R105, R27, P0, P6 ;  /* 0x00000069282ec210 */ /* 0x000fe400007ec41b */
[----:B------:R-:W-:-:S04]  /*6cd0*/  @!P3 IADD3 R13, P0, P6, R90, R31, R14 ;  /* 0x0000001f5a0db210 */ /* 0x000fc80007e1e00e */
[----:B------:R-:W-:Y:S02]  /*6ce0*/  @!P3 IADD3.X R44, R40, R28, R105, P0, P6 ;  /* 0x0000001c282cb210 */ /* 0x000fe400007ec469 */
[----:B0-----:R-:W-:Y:S02]  /*6cf0*/  @!P4 IADD3 R108, P6, R109, R50, RZ ;  /* 0x000000326d6cc210 */ /* 0x001fe40007fde0ff */
[----:B------:R-:W-:Y:S02]  /*6d00*/  CS2R R54, SRZ ;  /* 0x0000000000367805 */ /* 0x000fe4000001ff00 */
[----:B------:R-:W-:Y:S02]  /*6d10*/  CS2R R52, SRZ ;  /* 0x0000000000347805 */ /* 0x000fe4000001ff00 */
[----:B------:R-:W-:Y:S02]  /*6d20*/  CS2R R58, SRZ ;  /* 0x00000000003a7805 */ /* 0x000fe4000001ff00 */
[----:B------:R-:W-:Y:S01]  /*6d30*/  CS2R R56, SRZ ;  /* 0x0000000000387805 */ /* 0x000fe2000001ff00 */
[----:B------:R-:W-:Y:S01]  /*6d40*/  @!P4 IMAD.X R109, R48, 0x1, R51, P6 ;  /* 0x00000001306dc824 */ /* 0x000fe200030e0633 */
[----:B------:R-:W-:Y:S01]  /*6d50*/  CS2R R50, SRZ ;  /* 0x0000000000327805 */ /* 0x000fe2000001ff00 */
[----:B------:R-:W0:Y:S01]  /*6d60*/  @!P4 LDC.64 R48, c[0x0][0x400] ;  /* 0x00010000ff30cb82 */ /* 0x000e220000000a00 */
[----:B------:R-:W-:-:S02]  /*6d70*/  CS2R R62, SRZ ;  /* 0x00000000003e7805 */ /* 0x000fc4000001ff00 */
[----:B------:R-:W-:Y:S02]  /*6d80*/  CS2R R60, SRZ ;  /* 0x00000000003c7805 */ /* 0x000fe4000001ff00 */
[----:B------:R-:W-:Y:S02]  /*6d90*/  CS2R R66, SRZ ;  /* 0x0000000000427805 */ /* 0x000fe4000001ff00 */
[----:B------:R-:W-:Y:S02]  /*6da0*/  CS2R R70, SRZ ;  /* 0x0000000000467805 */ /* 0x000fe4000001ff00 */
[----:B------:R-:W-:Y:S02]  /*6db0*/  CS2R R74, SRZ ;  /* 0x00000000004a7805 */ /* 0x000fe4000001ff00 */
[----:B------:R-:W-:Y:S01]  /*6dc0*/  CS2R R72, SRZ ;  /* 0x0000000000487805 */ /* 0x000fe2000001ff00 */
[----:B------:R-:W2:Y:S01]  /*6dd0*/  @!P4 LDG.E.128 R52, desc[UR36][R108.64] ;  /* 0x000000246c34c981 */ /* 0x000ea2000c1e1d00 */
[----:B------:R-:W-:Y:S01]  /*6de0*/  UISETP.NE.AND UP0, UPT, UR60, 0x3, UPT ;  /* 0x000000033c00788c */ /* 0x000fe2000bf05270 */
[----:B------:R-:W-:-:S03]  /*6df0*/  ISETP.NE.AND P0, PT, R11, RZ, PT ;  /* 0x000000ff0b00720c */ /* 0x000fc60003f05270 */
[----:B------:R-:W3:Y:S01]  /*6e00*/  @!P2 LDG.E.128 R72, desc[UR36][R78.64] ;  /* 0x000000244e48a981 */ /* 0x000ee2000c1e1d00 */
[----:B0-----:R-:W-:-:S05]  /*6e10*/  @!P4 IADD3 R110, P6, R111, R48, RZ ;  /* 0x000000306f6ec210 */ /* 0x001fca0007fde0ff */
[----:B------:R-:W-:Y:S01]  /*6e20*/  @!P4 IMAD.X R111, R46, 0x1, R49, P6 ;  /* 0x000000012e6fc824 */ /* 0x000fe200030e0631 */
[----:B------:R-:W-:Y:S01]  /*6e30*/  CS2R R48, SRZ ;  /* 0x0000000000307805 */ /* 0x000fe2000001ff00 */
[----:B------:R-:W0:Y:S03]  /*6e40*/  @!P3 LDC.64 R46, c[0x0][0x3e8] ;  /* 0x0000fa00ff2ebb82 */ /* 0x000e260000000a00 */
[----:B------:R-:W4:Y:S04]  /*6e50*/  @!P4 LDG.E.128 R56, desc[UR36][R110.64] ;  /* 0x000000246e38c981 */ /* 0x000f28000c1e1d00 */
[----:B------:R1:W5:Y:S01]  /*6e60*/  @!P5 LDG.E.128 R48, desc[UR36][R68.64] ;  /* 0x000000244430d981 */ /* 0x000362000c1e1d00 */
[----:B0-----:R-:W-:-:S05]  /*6e70*/  @!P3 IADD3 R14, P6, R15, R46, RZ ;  /* 0x0000002e0f0eb210 */ /* 0x001fca0007fde0ff */
[----:B------:R-:W-:Y:S02]  /*6e80*/  @!P3 IMAD.X R15, R12, 0x1, R47, P6 ;  /* 0x000000010c0fb824 */ /* 0x000fe400030e062f */
[----:B------:R-:W0:Y:S01]  /*6e90*/  @!P3 LDC.64 R46, c[0x0][0x400] ;  /* 0x00010000ff2ebb82 */ /* 0x000e220000000a00 */
[----:B-1----:R-:W-:Y:S02]  /*6ea0*/  CS2R R68, SRZ ;  /* 0x0000000000447805 */ /* 0x002fe4000001ff00 */
[----:B------:R-:W5:Y:S04]  /*6eb0*/  @!P3 LDG.E.128 R60, desc[UR36][R14.64] ;  /* 0x000000240e3cb981 */ /* 0x000f68000c1e1d00 */
[----:B------:R-:W5:Y:S01]  /*6ec0*/  @!P2 LDG.E.128 R68, desc[UR36][R76.64] ;  /* 0x000000244c44a981 */ /* 0x000f62000c1e1d00 */
[----:B0-----:R-:W-:-:S04]  /*6ed0*/  @!P3 IADD3 R12, P6, R13, R46, RZ ;  /* 0x0000002e0d0cb210 */ /* 0x001fc80007fde0ff */
[----:B------:R-:W-:Y:S02]  /*6ee0*/  @!P3 IADD3.X R13, R44, R47, RZ, P6, !PT ;  /* 0x0000002f2c0db210 */ /* 0x000fe400037fe4ff */
[----:B------:R-:W-:Y:S02]  /*6ef0*/  CS2R R46, SRZ ;  /* 0x00000000002e7805 */ /* 0x000fe4000001ff00 */
[----:B------:R-:W-:-:S06]  /*6f00*/  CS2R R44, SRZ ;  /* 0x00000000002c7805 */ /* 0x000fcc000001ff00 */
[----:B------:R0:W5:Y:S02]  /*6f10*/  @!P5 LDG.E.128 R44, desc[UR36][R64.64] ;  /* 0x00000024402cd981 */ /* 0x000164000c1e1d00 */
[----:B0-----:R-:W-:-:S06]  /*6f20*/  CS2R R64, SRZ ;  /* 0x0000000000407805 */ /* 0x001fcc000001ff00 */
[----:B------:R-:W5:Y:S01]  /*6f30*/  @!P3 LDG.E.128 R64, desc[UR36][R12.64] ;  /* 0x000000240c40b981 */ /* 0x000f62000c1e1d00 */
[----:B------:R-:W-:Y:S02]  /*6f40*/  PLOP3.LUT P5, PT, PT, PT, UP0, 0x80, 0x0 ;  /* 0x000000000000781c */ /* 0x000fe40003faf008 */
[----:B------:R-:W-:Y:S01]  /*6f50*/  ISETP.GE.AND P2, PT, R16, R104, PT ;  /* 0x000000681000720c */ /* 0x000fe20003f46270 */
[----:B--2---:R-:W-:Y:S02]  /*6f60*/  IMAD.MOV.U32 R120, RZ, RZ, R54 ;  /* 0x000000ffff787224 */ /* 0x004fe400078e0036 */
[----:B------:R-:W-:Y:S02]  /*6f70*/  IMAD.MOV.U32 R121, RZ, RZ, R52 ;  /* 0x000000ffff797224 */ /* 0x000fe400078e0034 */
[----:B---3--:R-:W-:Y:S01]  /*6f80*/  IMAD.MOV.U32 R112, RZ, RZ, R74 ;  /* 0x000000ffff707224 */ /* 0x008fe200078e004a */
[----:B------:R-:W-:Y:S01]  /*6f90*/  MOV R113, R72 ;  /* 0x0000004800717202 */ /* 0x000fe20000000f00 */
[----:B----4-:R-:W-:Y:S01]  /*6fa0*/  IMAD.MOV.U32 R122, RZ, RZ, R58 ;  /* 0x000000ffff7a7224 */ /* 0x010fe200078e003a */
[----:B------:R-:W-:Y:S01]  /*6fb0*/  MOV R123, R56 ;  /* 0x00000038007b7202 */ /* 0x000fe20000000f00 */
[----:B-----5:R-:W-:Y:S01]  /*6fc0*/  IMAD.MOV.U32 R125, RZ, RZ, R50 ;  /* 0x000000ffff7d7224 */ /* 0x020fe200078e0032 */
[----:B------:R-:W-:Y:S01]  /*6fd0*/  MOV R127, R48 ;  /* 0x00000030007f7202 */ /* 0x000fe20000000f00 */
[----:B------:R-:W-:-:S02]  /*6fe0*/  IMAD.MOV.U32 R115, RZ, RZ, R62 ;  /* 0x000000ffff737224 */ /* 0x000fc400078e003e */
[----:B------:R-:W-:Y:S02]  /*6ff0*/  IMAD.MOV.U32 R117, RZ, RZ, R60 ;  /* 0x000000ffff757224 */ /* 0x000fe400078e003c */
[----:B------:R-:W-:Y:S02]  /*7000*/  IMAD.MOV.U32 R109, RZ, RZ, R70 ;  /* 0x000000ffff6d7224 */ /* 0x000fe400078e0046 */
[----:B------:R-:W-:Y:S02]  /*7010*/  IMAD.MOV.U32 R111, RZ, RZ, R68 ;  /* 0x000000ffff6f7224 */ /* 0x000fe400078e0044 */
[----:B------:R-:W-:Y:S02]  /*7020*/  IMAD.MOV.U32 R124, RZ, RZ, R46 ;  /* 0x000000ffff7c7224 */ /* 0x000fe400078e002e */
[----:B------:R-:W-:Y:S02]  /*7030*/  IMAD.MOV.U32 R126, RZ, RZ, R44 ;  /* 0x000000ffff7e7224 */ /* 0x000fe400078e002c */
[----:B------:R-:W-:Y:S01]  /*7040*/  IMAD.MOV.U32 R118, RZ, RZ, R66 ;  /* 0x000000ffff767224 */ /* 0x000fe200078e0042 */
[----:B------:R-:W-:Y:S01]  /*7050*/  MOV R119, R64 ;  /* 0x0000004000777202 */ /* 0x000fe20000000f00 */
[----:B------:R-:W-:Y:S06]  /*7060*/  @!P5 BRA `(.L_x_549) ;  /* 0x000000000004d947 */ /* 0x000fec0003800000 */
[----:B------:R-:W-:Y:S01]  /*7070*/  BPT.TRAP 0x1 ;  /* 0x000000040000795c */ /* 0x000fe20000300000 */
.L_x_549:
[----:B------:R-:W-:Y:S01]  /*7080*/  IMAD R80, R216, 0x8, R23 ;  /* 0x00000008d8507824 */ /* 0x000fe200078e0217 */
[----:B------:R-:W-:Y:S01]  /*7090*/  SHF.L.U32 R103, R224, 0x1f, RZ ;  /* 0x0000001fe0677819 */ /* 0x000fe200000006ff */
[----:B------:R-:W0:Y:S01]  /*70a0*/  LDC R114, c[0x0][0x2f4] ;  /* 0x0000bd00ff727b82 */ /* 0x000e220000000800 */
[----:B------:R-:W-:Y:S02]  /*70b0*/  BSSY B1, `(.L_x_550) ;  /* 0x0000003000017945 */ /* 0x000fe40003800000 */
[----:B------:R-:W1:Y:S02]  /*70c0*/  SYNCS.PHASECHK.TRANS64.TRYWAIT P3, [R80+URZ+0x38890], R103 ;  /* 0x03889067500075a7 */ /* 0x000e64000806017f */
[----:B-1----:R-:W-:Y:S05]  /*70d0*/  @!P3 BRA `(.L_x_551) ;  /* 0x000001f000f0b947 */ /* 0x002fea0003800000 */
.L_x_843:
[----:B------:R-:W-:Y:S05]  /*70e0*/  BSYNC B1 ;  /* 0x0000000000017941 */ /* 0x000fea0003800000 */
.L_x_550:
[----:B------:R-:W-:Y:S01]  /*70f0*/  UMOV UR4, 0xffffffff ;  /* 0xffffffff00047882 */ /* 0x000fe20000000000 */
[----:B0-----:R-:W-:Y:S02]  /*7100*/  IMAD.IADD R116, R114, 0x1, -R35 ;  /* 0x0000000172747824 */ /* 0x001fe400078e0a23 */
[----:B------:R-:W-:Y:S05]  /*7110*/  BRA.DIV UR4, `(.L_x_552) ;  /* 0x000001f204f47947 */ /* 0x000fea000b800000 */
[----:B------:R0:W2:Y:S04]  /*7120*/  SHFL.IDX PT, R108, R107, RZ, 0x181f ;  /* 0x00181fff6b6c7589 */ /* 0x0000a800000e0000 */
[----:B------:R0:W3:Y:S02]  /*7130*/  SHFL.IDX PT, R110, R106, RZ, 0x181f ;  /* 0x00181fff6a6e7589 */ /* 0x0000e400000e0000 */
.L_x_847:
[----:B------:R-:W-:Y:S01]  /*7140*/  ISETP.GE.OR P3, PT, R219, R102, P1 ;  /* 0x00000066db00720c */ /* 0x000fe20000f66670 */
[----:B------:R-:W-:-:S12]  /*7150*/  BSSY B1, `(.L_x_553) ;  /* 0x00000f8000017945 */ /* 0x000fd80003800000 */
[----:B------:R-:W-:Y:S05]  /*7160*/  @P3 BRA `(.L_x_554) ;  /* 0x0000000c00d83947 */ /* 0x000fea0003800000 */
[----:B------:R-:W-:Y:S01]  /*7170*/  SEL R11, R35, R116, !P0 ;  /* 0x00000074230b7207 */ /* 0x000fe20004000000 */
[----:B------:R-:W-:Y:S01]  /*7180*/  BSSY B2, `(.L_x_555) ;  /* 0x00000ef000027945 */ /* 0x000fe20003800000 */
[----:B------:R-:W-:Y:S02]  /*7190*/  SHF.R.U32.HI R14, RZ, 0x3, R227 ;  /* 0x00000003ff0e7819 */ /* 0x000fe400000116e3 */
[----:B------:R-:W-:Y:S02]  /*71a0*/  SHF.R.S32.HI R12, RZ, 0x1f, R11 ;  /* 0x0000001fff0c7819 */ /* 0x000fe4000001140b */
[----:B---3--:R-:W-:Y:S02]  /*71b0*/  IADD3 R104, P3, R39, R110, RZ ;  /* 0x0000006e27687210 */ /* 0x008fe40007f7e0ff */
[----:B------:R-:W-:-:S03]  /*71c0*/  LEA.HI R12, R12, R11, RZ, 0x5 ;  /* 0x0000000b0c0c7211 */ /* 0x000fc600078f28ff */
[----:B--2---:R-:W-:Y:S01]  /*71d0*/  IMAD.X R105, R108, 0x1, R43, P3 ;  /* 0x000000016c697824 */ /* 0x004fe200018e062b */
[----:B------:R-:W-:-:S04]  /*71e0*/  LEA.HI.SX32 R12, R12, R41, 0x1b ;  /* 0x000000290c0c7211 */ /* 0x000fc800078fdaff */
[----:B------:R-:W-:Y:S02]  /*71f0*/  SHF.R.S32.HI R13, RZ, 0x1f, R12 ;  /* 0x0000001fff0d7819 */ /* 0x000fe4000001140c */
[----:B------:R-:W-:Y:S02]  /*7200*/  SHF.L.U32 R11, R12, 0x4, RZ ;  /* 0x000000040c0b7819 */ /* 0x000fe400000006ff */
[----:B------:R-:W-:Y:S02]  /*7210*/  LEA.HI R13, R13, R12, RZ, 0x3 ;  /* 0x0000000c0d0d7211 */ /* 0x000fe400078f18ff */
[----:B------:R-:W-:-:S03]  /*7220*/  LOP3.LUT R12, R227, 0x70, R11, 0xf8, !PT ;  /* 0x00000070e30c7812 */ /* 0x000fc600078ef80b */
[----:B------:R-:W-:Y:S01]  /*7230*/  IMAD.SHL.U32 R13, R13, 0x800, RZ ;  /* 0x000008000d0d7824 */ /* 0x000fe200078e00ff */
[----:B------:R-:W-:-:S04]  /*7240*/  LOP3.LUT R12, R12, R14, RZ, 0x3c, !PT ;  /* 0x0000000e0c0c7212 */ /* 0x000fc800078e3cff */
[----:B------:R-:W-:-:S04]  /*7250*/  LOP3.LUT R13, R13, 0xffffc000, RZ, 0xc0, !PT ;  /* 0xffffc0000d0d7812 */ /* 0x000fc800078ec0ff */
[----:B------:R-:W-:Y:S01]  /*7260*/  IADD3 R13, R12, R13, R228 ;  /* 0x0000000d0c0d7210 */ /* 0x000fe20007ffe0e4 */
[----:B------:R-:W-:-:S04]  /*7270*/  IMAD R12, R216, 0x8000, R3 ;  /* 0x00008000d80c7824 */ /* 0x000fc800078e0203 */
[----:B------:R-:W-:Y:S01]  /*7280*/  IMAD R14, R216, 0x8000, R13 ;  /* 0x00008000d80e7824 */ /* 0x000fe200078e020d */
[----:B------:R-:W-:-:S03]  /*7290*/  IADD3 R12, R23, R12, RZ ;  /* 0x0000000c170c7210 */ /* 0x000fc60007ffe0ff */
[----:B------:R-:W-:-:S03]  /*72a0*/  IMAD.IADD R76, R23, 0x1, R14 ;  /* 0x00000001174c7824 */ /* 0x000fc600078e020e */
[----:B------:R-:W2:Y:S04]  /*72b0*/  LDS.128 R12, [R12+0x28400] ;  /* 0x028400000c0c7984 */ /* 0x000ea80000000c00 */
[----:B------:R-:W3:Y:S01]  /*72c0*/  LDS.128 R76, [R76+0x28400] ;  /* 0x028400004c4c7984 */ /* 0x000ee20000000c00 */
[----:B------:R-:W-:Y:S05]  /*72d0*/  @P2 BRA `(.L_x_556) ;  /* 0x0000000c00642947 */ /* 0x000fea0003800000 */
[----:B------:R-:W-:Y:S01]  /*72e0*/  SHF.R.U32.HI R137, RZ, 0x8, R45 ;  /* 0x00000008ff897819 */ /* 0x000fe2000001162d */
[----:B--2---:R-:W-:Y:S01]  /*72f0*/  IMAD.MOV.U32 R44, RZ, RZ, R13 ;  /* 0x000000ffff2c7224 */ /* 0x004fe200078e000d */
[--C-:B------:R-:W-:Y:S02]  /*7300*/  SHF.R.U32.HI R139, RZ, 0x18, R45.reuse ;  /* 0x00000018ff8b7819 */ /* 0x100fe4000001162d */
[----:B------:R-:W-:Y:S01]  /*7310*/  LOP3.LUT R48, R45, 0xff, RZ, 0xc0, !PT ;  /* 0x000000ff2d307812 */ /* 0x000fe200078ec0ff */
[----:B------:R-:W-:Y:S01]  /*7320*/  IMAD.SHL.U32 R13, R137, 0x100, RZ ;  /* 0x00000100890d7824 */ /* 0x000fe200078e00ff */
[----:B------:R-:W-:Y:S02]  /*7330*/  SHF.R.U32.HI R135, RZ, 0x10, R45 ;  /* 0x00000010ff877819 */ /* 0x000fe4000001162d */
[----:B------:R-:W-:Y:S02]  /*7340*/  SHF.R.U32.HI R131, RZ, 0x8, R47 ;  /* 0x00000008ff837819 */ /* 0x000fe4000001162f */
[----:B------:R-:W-:-:S02]  /*7350*/  PRMT R48, R139, 0x654, R48 ;  /* 0x000006548b307816 */ /* 0x000fc40000000030 */
[--C-:B------:R-:W-:Y:S02]  /*7360*/  SHF.R.U32.HI R129, RZ, 0x18, R51.reuse ;  /* 0x00000018ff817819 */ /* 0x100fe40000011633 */
[----:B------:R-:W-:Y:S02]  /*7370*/  LOP3.LUT R50, R51, 0xff, RZ, 0xc0, !PT ;  /* 0x000000ff33327812 */ /* 0x000fe400078ec0ff */
[----:B------:R-:W-:Y:S02]  /*7380*/  SHF.R.U32.HI R128, RZ, 0x8, R51 ;  /* 0x00000008ff807819 */ /* 0x000fe40000011633 */
[--C-:B------:R-:W-:Y:S02]  /*7390*/  SHF.R.U32.HI R138, RZ, 0x18, R47.reuse ;  /* 0x00000018ff8a7819 */ /* 0x100fe4000001162f */
[----:B------:R-:W-:Y:S02]  /*73a0*/  LOP3.LUT R45, R47, 0xff, RZ, 0xc0, !PT ;  /* 0x000000ff2f2d7812 */ /* 0x000fe400078ec0ff */
[----:B------:R-:W-:-:S02]  /*73b0*/  SHF.R.U32.HI R133, RZ, 0x10, R47 ;  /* 0x00000010ff857819 */ /* 0x000fc4000001162f */
[----:B------:R-:W-:Y:S01]  /*73c0*/  MOV R46, R14 ;  /* 0x0000000e002e7202 */ /* 0x000fe20000000f00 */
[----:B------:R-:W-:Y:S01]  /*73d0*/  IMAD.U32 R14, R135, 0x10000, RZ ;  /* 0x00010000870e7824 */ /* 0x000fe200078e00ff */
[--C-:B------:R-:W-:Y:S02]  /*73e0*/  SHF.R.U32.HI R136, RZ, 0x18, R49.reuse ;  /* 0x00000018ff887819 */ /* 0x100fe40000011631 */
[----:B------:R-:W-:Y:S02]  /*73f0*/  LOP3.LUT R47, R49, 0xff, RZ, 0xc0, !PT ;  /* 0x000000ff312f7812 */ /* 0x000fe400078ec0ff */
[--C-:B------:R-:W-:Y:S02]  /*7400*/  SHF.R.U32.HI R130, RZ, 0x8, R49.reuse ;  /* 0x00000008ff827819 */ /* 0x100fe40000011631 */
[----:B------:R-:W-:Y:S01]  /*7410*/  SHF.R.U32.HI R132, RZ, 0x10, R49 ;  /* 0x00000010ff847819 */ /* 0x000fe20000011631 */
[----:B------:R-:W-:Y:S01]  /*7420*/  IMAD.MOV.U32 R49, RZ, RZ, R12 ;  /* 0x000000ffff317224 */ /* 0x000fe200078e000c */
[----:B------:R-:W-:Y:S01]  /*7430*/  SHF.R.U32.HI R134, RZ, 0x10, R51 ;  /* 0x00000010ff867819 */ /* 0x000fe20000011633 */
[----:B------:R-:W-:Y:S01]  /*7440*/  IMAD.SHL.U32 R12, R131, 0x100, RZ ;  /* 0x00000100830c7824 */ /* 0x000fe200078e00ff */
[----:B------:R-:W-:Y:S01]  /*7450*/  LOP3.LUT R13, R48, 0xff00, R13, 0xf8, !PT ;  /* 0x0000ff00300d7812 */ /* 0x000fe200078ef80d */
[----:B------:R-:W-:Y:S01]  /*7460*/  IMAD.SHL.U32 R48, R130, 0x100, RZ ;  /* 0x0000010082307824 */ /* 0x000fe200078e00ff */
[----:B------:R-:W-:Y:S01]  /*7470*/  PRMT R50, R129, 0x654, R50 ;  /* 0x0000065481327816 */ /* 0x000fe20000000032 */
[----:B------:R-:W-:Y:S01]  /*7480*/  IMAD.U32 R132, R132, 0x10000, RZ ;  /* 0x0001000084847824 */ /* 0x000fe200078e00ff */
[----:B------:R-:W-:-:S02]  /*7490*/  SHF.L.U32 R51, R128, 0x8, RZ ;  /* 0x0000000880337819 */ /* 0x000fc400000006ff */
[----:B------:R-:W-:Y:S02]  /*74a0*/  PRMT R45, R138, 0x654, R45 ;  /* 0x000006548a2d7816 */ /* 0x000fe4000000002d */
[----:B------:R-:W-:Y:S01]  /*74b0*/  LOP3.LUT R14, R13, 0xff0000, R14, 0xf8, !PT ;  /* 0x00ff00000d0e7812 */ /* 0x000fe200078ef80e */
[----:B------:R-:W-:Y:S01]  /*74c0*/  IMAD.U32 R13, R133, 0x10000, RZ ;  /* 0x00010000850d7824 */ /* 0x000fe200078e00ff */
[----:B------:R-:W-:Y:S02]  /*74d0*/  LOP3.LUT R131, R50, 0xff00, R51, 0xf8, !PT ;  /* 0x0000ff0032837812 */ /* 0x000fe400078ef833 */
[----:B------:R-:W-:Y:S02]  /*74e0*/  PRMT R47, R136, 0x654, R47 ;  /* 0x00000654882f7816 */ /* 0x000fe4000000002f */
[----:B------:R-:W-:Y:S02]  /*74f0*/  LOP3.LUT R12, R45, 0xff00, R12, 0xf8, !PT ;  /* 0x0000ff002d0c7812 */ /* 0x000fe400078ef80c */
[----:B------:R-:W-:-:S02]  /*7500*/  F2FP.F16.E4M3.UNPACK_B R130, R127.H1 ;  /* 0x0000007fff82723e */ /* 0x000fc400030006ff */
[----:B------:R-:W-:Y:S02]  /*7510*/  F2FP.F16.E4M3.UNPACK_B R50, R49.H1 ;  /* 0x00000031ff32723e */ /* 0x000fe400030006ff */
[----:B---3--:R-:W-:Y:S02]  /*7520*/  F2FP.F16.E4M3.UNPACK_B R51, R76.H1 ;  /* 0x0000004cff33723e */ /* 0x008fe400030006ff */
[----:B------:R-:W-:Y:S01]  /*7530*/  LOP3.LUT R45, R47, 0xff00, R48, 0xf8, !PT ;  /* 0x0000ff002f2d7812 */ /* 0x000fe200078ef830 */
[----:B------:R-:W-:Y:S01]  /*7540*/  HADD2.F32 R47, -RZ, R50.H0_H0 ;  /* 0x20000032ff2f7230 */ /* 0x000fe20000004100 */
[----:B------:R-:W-:Y:S01]  /*7550*/  LOP3.LUT R12, R12, 0xff0000, R13, 0xf8, !PT ;  /* 0x00ff00000c0c7812 */ /* 0x000fe200078ef80d */
[----:B------:R-:W-:Y:S01]  /*7560*/  HADD2.F32 R13, -RZ, R130.H0_H0 ;  /* 0x20000082ff0d7230 */ /* 0x000fe20000004100 */
[----:B------:R-:W-:Y:S01]  /*7570*/  F2FP.F16.E4M3.UNPACK_B R128, R126.H1 ;  /* 0x0000007eff80723e */ /* 0x000fe200030006ff */
[----:B------:R-:W-:Y:S01]  /*7580*/  HADD2.F32 R48, -RZ, R51.H0_H0 ;  /* 0x20000033ff307230 */ /* 0x000fe20000004100 */
[----:B------:R-:W-:Y:S01]  /*7590*/  SHF.L.U32 R134, R134, 0x10, RZ ;  /* 0x0000001086867819 */ /* 0x000fe200000006ff */
[----:B------:R-:W-:-:S02]  /*75a0*/  HADD2.F32 R50, -RZ, R50.H1_H1 ;  /* 0x30000032ff327230 */ /* 0x000fc40000004100 */
[-C--:B------:R-:W-:Y:S01]  /*75b0*/  FMUL.FTZ R133, R47, R13.reuse ;  /* 0x0000000d2f857220 */ /* 0x080fe20000410000 */
[--C-:B------:R-:W-:Y:S02]  /*75c0*/  HADD2.F32 R129, -RZ, R128.reuse.H0_H0 ;  /* 0x20000080ff817230 */ /* 0x100fe40000004100 */
[C---:B------:R-:W-:Y:S01]  /*75d0*/  FMUL.FTZ R136, R48.reuse, R13 ;  /* 0x0000000d30887220 */ /* 0x040fe20000410000 */
[----:B------:R-:W-:Y:S01]  /*75e0*/  LOP3.LUT R13, R131, 0xff0000, R134, 0xf8, !PT ;  /* 0x00ff0000830d7812 */ /* 0x000fe200078ef886 */
[----:B------:R-:W-:Y:S01]  /*75f0*/  HADD2.F32 R131, -RZ, R128.H1_H1 ;  /* 0x30000080ff837230 */ /* 0x000fe20000004100 */
[----:B------:R-:W-:Y:S01]  /*7600*/  LOP3.LUT R45, R45, 0xff0000, R132, 0xf8, !PT ;  /* 0x00ff00002d2d7812 */ /* 0x000fe200078ef884 */
[-C--:B------:R-:W-:Y:S01]  /*7610*/  FFMA.FTZ R48, R48, R129.reuse, R133 ;  /* 0x0000008130307223 */ /* 0x080fe20000010085 */
[----:B------:R-:W-:Y:S01]  /*7620*/  FFMA.FTZ R47, R47, R129, -R136 ;  /* 0x000000812f2f7223 */ /* 0x000fe20000010888 */
[----:B------:R-:W-:Y:S01]  /*7630*/  HADD2.F32 R133, -RZ, R130.H1_H1 ;  /* 0x30000082ff857230 */ /* 0x000fe20000004100 */
[----:B------:R-:W-:Y:S01]  /*7640*/  F2FP.F16.E4M3.UNPACK_B R129, R126 ;  /* 0x0000007eff81723e */ /* 0x000fe200020006ff */
[----:B------:R-:W-:Y:S01]  /*7650*/  HADD2.F32 R128, -RZ, R51.H1_H1 ;  /* 0x30000033ff807230 */ /* 0x000fe20000004100 */
[----:B------:R-:W-:-:S02]  /*7660*/  F2FP.F16.E4M3.UNPACK_B R130, R127 ;  /* 0x0000007fff82723e */ /* 0x000fc400020006ff */
[----:B------:R-:W-:Y:S02]  /*7670*/  F2FP.F16.E4M3.UNPACK_B R126, R76 ;  /* 0x0000004cff7e723e */ /* 0x000fe400020006ff */
[----:B------:R-:W-:Y:S01]  /*7680*/  F2FP.F16.E4M3.UNPACK_B R51, R49 ;  /* 0x00000031ff33723e */ /* 0x000fe200020006ff */
[-C--:B------:R-:W-:Y:S01]  /*7690*/  FMUL.FTZ R49, R128, R133.reuse ;  /* 0x0000008580317220 */ /* 0x080fe20000410000 */
[C---:B------:R-:W-:Y:S01]  /*76a0*/  FMUL.FTZ R133, R50.reuse, R133 ;  /* 0x0000008532857220 */ /* 0x040fe20000410000 */
[----:B------:R-:W-:Y:S02]  /*76b0*/  HADD2.F32 R132, -RZ, R130.H0_H0 ;  /* 0x20000082ff847230 */ /* 0x000fe40000004100 */
[----:B------:R-:W-:Y:S02]  /*76c0*/  HADD2.F32 R127, -RZ, R126.H0_H0 ;  /* 0x2000007eff7f7230 */ /* 0x000fe40000004100 */
[----:B------:R-:W-:Y:S01]  /*76d0*/  FFMA.FTZ R50, R50, R131, -R49 ;  /* 0x0000008332327223 */ /* 0x000fe20000010831 */
[----:B------:R-:W-:-:S02]  /*76e0*/  HADD2.F32 R76, -RZ, R51.H0_H0 ;  /* 0x20000033ff4c7230 */ /* 0x000fc40000004100 */
[----:B------:R-:W-:Y:S01]  /*76f0*/  FFMA.FTZ R49, R128, R131, R133 ;  /* 0x0000008380317223 */ /* 0x000fe20000010085 */
[----:B------:R-:W-:Y:S02]  /*7700*/  HADD2.F32 R128, -RZ, R129.H0_H0 ;  /* 0x20000081ff807230 */ /* 0x000fe40000004100 */
[-C--:B------:R-:W-:Y:S01]  /*7710*/  FMUL.FTZ R131, R127, R132.reuse ;  /* 0x000000847f837220 */ /* 0x080fe20000410000 */
[----:B------:R-:W-:Y:S02]  /*7720*/  HADD2.F32 R130, -RZ, R130.H1_H1 ;  /* 0x30000082ff827230 */ /* 0x000fe40000004100 */
[C---:B------:R-:W-:Y:S01]  /*7730*/  FMUL.FTZ R134, R76.reuse, R132 ;  /* 0x000000844c867220 */ /* 0x040fe20000410000 */
[----:B------:R-:W-:Y:S02]  /*7740*/  HADD2.F32 R126, -RZ, R126.H1_H1 ;  /* 0x3000007eff7e7230 */ /* 0x000fe40000004100 */
[----:B------:R-:W-:Y:S01]  /*7750*/  FFMA.FTZ R132, R76, R128, -R131 ;  /* 0x000000804c847223 */ /* 0x000fe20000010883 */
[----:B------:R-:W-:-:S02]  /*7760*/  HADD2.F32 R51, -RZ, R51.H1_H1 ;  /* 0x30000033ff337230 */ /* 0x000fc40000004100 */
[----:B------:R-:W-:Y:S01]  /*7770*/  FFMA.FTZ R134, R127, R128, R134 ;  /* 0x000000807f867223 */ /* 0x000fe20000010086 */
[----:B------:R-:W-:Y:S02]  /*7780*/  HADD2.F32 R129, -RZ, R129.H1_H1 ;  /* 0x30000081ff817230 */ /* 0x000fe40000004100 */
[-C--:B------:R-:W-:Y:S01]  /*7790*/  FMUL.FTZ R128, R126, R130.reuse ;  /* 0x000000827e807220 */ /* 0x080fe20000410000 */
[----:B------:R-:W-:Y:S01]  /*77a0*/  F2FP.F16.E4M3.UNPACK_B R76, R125.H1 ;  /* 0x0000007dff4c723e */ /* 0x000fe200030006ff */
[C---:B------:R-:W-:Y:S01]  /*77b0*/  FMUL.FTZ R135, R51.reuse, R130 ;  /* 0x0000008233877220 */ /* 0x040fe20000410000 */
[----:B------:R-:W-:Y:S01]  /*77c0*/  F2FP.F16.E4M3.UNPACK_B R127, R78.H1 ;  /* 0x0000004eff7f723e */ /* 0x000fe200030006ff */
[----:B------:R-:W-:Y:S01]  /*77d0*/  FFMA.FTZ R133, R51, R129, -R128 ;  /* 0x0000008133857223 */ /* 0x000fe20000010880 */
[----:B------:R-:W-:Y:S01]  /*77e0*/  F2FP.F16.E4M3.UNPACK_B R130, R124.H1 ;  /* 0x0000007cff82723e */ /* 0x000fe200030006ff */
[----:B------:R-:W-:Y:S01]  /*77f0*/  HADD2.F32 R131, -RZ, R76.H0_H0 ;  /* 0x2000004cff837230 */ /* 0x000fe20000004100 */
[----:B------:R-:W-:Y:S01]  /*7800*/  F2FP.F16.E4M3.UNPACK_B R51, R46.H1 ;  /* 0x0000002eff33723e */ /* 0x000fe200030006ff */
[----:B------:R-:W-:-:S02]  /*7810*/  HADD2.F32 R128, -RZ, R127.H0_H0 ;  /* 0x2000007fff807230 */ /* 0x000fc40000004100 */
[----:B------:R-:W-:Y:S01]  /*7820*/  FFMA.FTZ R135, R126, R129, R135 ;  /* 0x000000817e877223 */ /* 0x000fe20000010087 */
[----:B------:R-:W-:Y:S01]  /*7830*/  HADD2.F32 R126, -RZ, R76.H1_H1 ;  /* 0x3000004cff7e7230 */ /* 0x000fe20000004100 */
[----:B------:R-:W-:Y:S01]  /*7840*/  F2FP.F16.E4M3.UNPACK_B R125, R125 ;  /* 0x0000007dff7d723e */ /* 0x000fe200020006ff */
[----:B------:R-:W-:Y:S02]  /*7850*/  HADD2.F32 R76, -RZ, R51.H0_H0 ;  /* 0x20000033ff4c7230 */ /* 0x000fe40000004100 */
[-C--:B------:R-:W-:Y:S01]  /*7860*/  FMUL.FTZ R137, R128, R131.reuse ;  /* 0x0000008380897220 */ /* 0x080fe20000410000 */
[----:B------:R-:W-:Y:S01]  /*7870*/  HADD2.F32 R129, -RZ, R130.H0_H0 ;  /* 0x20000082ff817230 */ /* 0x000fe20000004100 */
[----:B------:R-:W-:Y:S01]  /*7880*/  F2FP.F16.E4M3.UNPACK_B R78, R78 ;  /* 0x0000004eff4e723e */ /* 0x000fe200020006ff */
[----:B------:R-:W-:Y:S02]  /*7890*/  HADD2.F32 R127, -RZ, R127.H1_H1 ;  /* 0x3000007fff7f7230 */ /* 0x000fe40000004100 */
[----:B------:R-:W-:Y:S01]  /*78a0*/  FMUL.FTZ R131, R76, R131 ;  /* 0x000000834c837220 */ /* 0x000fe20000410000 */
[----:B------:R-:W-:-:S02]  /*78b0*/  HADD2.F32 R51, -RZ, R51.H1_H1 ;  /* 0x30000033ff337230 */ /* 0x000fc40000004100 */
[----:B------:R-:W-:Y:S01]  /*78c0*/  FFMA.FTZ R136, R76, R129, -R137 ;  /* 0x000000814c887223 */ /* 0x000fe20000010889 */
[----:B------:R-:W-:Y:S02]  /*78d0*/  HADD2.F32 R130, -RZ, R130.H1_H1 ;  /* 0x30000082ff827230 */ /* 0x000fe40000004100 */
[----:B------:R-:W-:Y:S01]  /*78e0*/  FMUL.FTZ R76, R127, R126 ;  /* 0x0000007e7f4c7220 */ /* 0x000fe20000410000 */
[----:B------:R-:W-:Y:S01]  /*78f0*/  F2FP.F16.E4M3.UNPACK_B R46, R46 ;  /* 0x0000002eff2e723e */ /* 0x000fe200020006ff */
[C---:B------:R-:W-:Y:S01]  /*7900*/  FMUL.FTZ R126, R51.reuse, R126 ;  /* 0x0000007e337e7220 */ /* 0x040fe20000410000 */
[----:B------:R-:W-:Y:S01]  /*7910*/  F2FP.F16.E4M3.UNPACK_B R124, R124 ;  /* 0x0000007cff7c723e */ /* 0x000fe200020006ff */
[-C--:B------:R-:W-:Y:S01]  /*7920*/  FFMA.FTZ R139, R51, R130.reuse, -R76 ;  /* 0x00000082338b7223 */ /* 0x080fe2000001084c */
[----:B------:R-:W-:Y:S02]  /*7930*/  HADD2.F32 R76, -RZ, R78.H0_H0 ;  /* 0x2000004eff4c7230 */ /* 0x000fe40000004100 */
[----:B------:R-:W-:Y:S01]  /*7940*/  FFMA.FTZ R141, R127, R130, R126 ;  /* 0x000000827f8d7223 */ /* 0x000fe2000001007e */
[----:B------:R-:W-:-:S02]  /*7950*/  HADD2.F32 R126, -RZ, R125.H0_H0 ;  /* 0x2000007dff7e7230 */ /* 0x000fc40000004100 */
[----:B------:R-:W-:Y:S01]  /*7960*/  FFMA.FTZ R138, R128, R129, R131 ;  /* 0x00000081808a7223 */ /* 0x000fe20000010083 */
[----:B------:R-:W-:Y:S01]  /*7970*/  HADD2.F32 R129, -RZ, R125.H1_H1 ;  /* 0x3000007dff817230 */ /* 0x000fe20000004100 */
[----:B------:R-:W-:Y:S01]  /*7980*/  F2FP.SATFINITE.E4M3.F32.PACK_AB_MERGE_C R47, R50, R47, RZ ;  /* 0x0000002f322f723e */ /* 0x000fe200048070ff */
[----:B------:R-:W-:Y:S01]  /*7990*/  HADD2.F32 R51, -RZ, R46.H0_H0 ;  /* 0x2000002eff337230 */ /* 0x000fe20000004100 */
[----:B------:R-:W-:Y:S01]  /*79a0*/  F2FP.SATFINITE.E4M3.F32.PACK_AB_MERGE_C R48, R49, R48, RZ ;  /* 0x000000303130723e */ /* 0x000fe200048070ff */
[----:B------:R-:W-:Y:S01]  /*79b0*/  HADD2.F32 R78, -RZ, R78.H1_H1 ;  /* 0x3000004eff4e7230 */ /* 0x000fe20000004100 */
[----:B------:R-:W-:Y:S01]  /*79c0*/  F2FP.F16.E4M3.UNPACK_B R50, R77 ;  /* 0x0000004dff32723e */ /* 0x000fe200020006ff */
[--C-:B------:R-:W-:Y:S02]  /*79d0*/  HADD2.F32 R125, -RZ, R124.reuse.H0_H0 ;  /* 0x2000007cff7d7230 */ /* 0x100fe40000004100 */
[----:B------:R-:W-:Y:S01]  /*79e0*/  FMUL.FTZ R131, R51, R126 ;  /* 0x0000007e33837220 */ /* 0x000fe20000410000 */
[----:B------:R-:W-:-:S02]  /*79f0*/  HADD2.F32 R127, -RZ, R124.H1_H1 ;  /* 0x3000007cff7f7230 */ /* 0x000fc40000004100 */
[----:B------:R-:W-:Y:S01]  /*7a00*/  FMUL.FTZ R124, R76, R126 ;  /* 0x0000007e4c7c7220 */ /* 0x000fe20000410000 */
[----:B------:R-:W-:Y:S02]  /*7a10*/  HADD2.F32 R46, -RZ, R46.H1_H1 ;  /* 0x3000002eff2e7230 */ /* 0x000fe40000004100 */
[----:B------:R-:W-:Y:S01]  /*7a20*/  FMUL.FTZ R137, R78, R129 ;  /* 0x000000814e897220 */ /* 0x000fe20000410000 */
[----:B------:R-:W-:Y:S01]  /*7a30*/  F2FP.F16.E4M3.UNPACK_B R49, R44 ;  /* 0x0000002cff31723e */ /* 0x000fe200020006ff */
[----:B------:R-:W-:Y:S01]  /*7a40*/  FFMA.FTZ R128, R51, R125, -R124 ;  /* 0x0000007d33807223 */ /* 0x000fe2000001087c */
[----:B------:R-:W-:Y:S01]  /*7a50*/  F2FP.F16.E4M3.UNPACK_B R51, R45 ;  /* 0x0000002dff33723e */ /* 0x000fe200020006ff */
[----:B------:R-:W-:Y:S01]  /*7a60*/  FMUL.FTZ R129, R46, R129 ;  /* 0x000000812e817220 */ /* 0x000fe20000410000 */
[----:B------:R-:W-:Y:S01]  /*7a70*/  FFMA.FTZ R131, R76, R125, R131 ;  /* 0x0000007d4c837223 */ /* 0x000fe20000010083 */
[-C--:B------:R-:W-:Y:S01]  /*7a80*/  FFMA.FTZ R137, R46, R127.reuse, -R137 ;  /* 0x0000007f2e897223 */ /* 0x080fe20000010889 */
[----:B------:R-:W-:Y:S01]  /*7a90*/  F2FP.SATFINITE.E4M3.F32.PACK_AB_MERGE_C R46, R139, R136, RZ ;  /* 0x000000888b2e723e */ /* 0x000fe200048070ff */
[----:B------:R-:W-:Y:S01]  /*7aa0*/  FFMA.FTZ R78, R78, R127, R129 ;  /* 0x0000007f4e4e7223 */ /* 0x000fe20000010081 */
[----:B------:R-:W-:Y:S01]  /*7ab0*/  F2FP.SATFINITE.E4M3.F32.PACK_AB_MERGE_C R138, R141, R138, RZ ;  /* 0x0000008a8d8a723e */ /* 0x000fe200048070ff */
[----:B------:R-:W-:Y:S01]  /*7ac0*/  HADD2.F32 R124, -RZ, R50.H0_H0 ;  /* 0x20000032ff7c7230 */ /* 0x000fe20000004100 */
[----:B------:R-:W-:Y:S01]  /*7ad0*/  F2FP.SATFINITE.E4M3.F32.PACK_AB_MERGE_C R76, R135, R134, R48 ;  /* 0x00000086874c723e */ /* 0x000fe20004807030 */
[----:B------:R-:W-:Y:S01]  /*7ae0*/  HADD2.F32 R129, -RZ, R51.H0_H0 ;  /* 0x20000033ff817230 */ /* 0x000fe20000004100 */
[----:B------:R-:W-:Y:S01]  /*7af0*/  F2FP.F16.E4M3.UNPACK_B R126, R14 ;  /* 0x0000000eff7e723e */ /* 0x000fe200020006ff */
[----:B------:R-:W-:Y:S01]  /*7b00*/  HADD2.F32 R48, -RZ, R49.H0_H0 ;  /* 0x20000031ff307230 */ /* 0x000fe20000004100 */
[----:B------:R-:W-:Y:S01]  /*7b10*/  F2FP.SATFINITE.E4M3.F32.PACK_AB_MERGE_C R46, R137, R128, R46 ;  /* 0x00000080892e723e */ /* 0x000fe2000480702e */
[----:B------:R-:W-:Y:S01]  /*7b20*/  HADD2.F32 R128, -RZ, R51.H1_H1 ;  /* 0x30000033ff807230 */ /* 0x000fe20000004100 */
[----:B------:R-:W-:Y:S01]  /*7b30*/  F2FP.SATFINITE.E4M3.F32.PACK_AB_MERGE_C R78, R78, R131, R138 ;  /* 0x000000834e4e723e */ /* 0x000fe2000480708a */
[----:B------:R-:W-:-:S02]  /*7b40*/  HADD2.F32 R127, -RZ, R126.H0_H0 ;  /* 0x2000007eff7f7230 */ /* 0x000fc40000004100 */
[-C--:B------:R-:W-:Y:S01]  /*7b50*/  FMUL.FTZ R131, R124, R129.reuse ;  /* 0x000000817c837220 */ /* 0x080fe20000410000 */
[----:B------:R-:W-:Y:S02]  /*7b60*/  HADD2.F32 R125, -RZ, R50.H1_H1 ;  /* 0x30000032ff7d7230 */ /* 0x000fe40000004100 */
[C---:B------:R-:W-:Y:S01]  /*7b70*/  FMUL.FTZ R129, R48.reuse, R129 ;  /* 0x0000008130817220 */ /* 0x040fe20000410000 */
[----:B------:R-:W-:Y:S02]  /*7b80*/  HADD2.F32 R51, -RZ, R49.H1_H1 ;  /* 0x30000031ff337230 */ /* 0x000fe40000004100 */
[-C--:B------:R-:W-:Y:S01]  /*7b90*/  FFMA.FTZ R48, R48, R127.reuse, -R131 ;  /* 0x0000007f30307223 */ /* 0x080fe20000010883 */
[----:B------:R-:W-:Y:S02]  /*7ba0*/  HADD2.F32 R126, -RZ, R126.H1_H1 ;  /* 0x3000007eff7e7230 */ /* 0x000fe40000004100 */
[----:B------:R-:W-:Y:S01]  /*7bb0*/  FFMA.FTZ R49, R124, R127, R129 ;  /* 0x0000007f7c317223 */ /* 0x000fe20000010081 */
[----:B------:R-:W-:Y:S01]  /*7bc0*/  F2FP.F16.E4M3.UNPACK_B R50, R44.H1 ;  /* 0x0000002cff32723e */ /* 0x000fe200030006ff */
[-C--:B------:R-:W-:Y:S01]  /*7bd0*/  FMUL.FTZ R124, R125, R128.reuse ;  /* 0x000000807d7c7220 */ /* 0x080fe20000410000 */
[----:B------:R-:W-:Y:S01]  /*7be0*/  FMUL.FTZ R44, R51, R128 ;  /* 0x00000080332c7220 */ /* 0x000fe20000410000 */
[----:B------:R-:W-:-:S02]  /*7bf0*/  F2FP.F16.E4M3.UNPACK_B R77, R77.H1 ;  /* 0x0000004dff4d723e */ /* 0x000fc400030006ff */
[----:B------:R-:W-:Y:S01]  /*7c00*/  F2FP.F16.E4M3.UNPACK_B R127, R45.H1 ;  /* 0x0000002dff7f723e */ /* 0x000fe200030006ff */
[-C--:B------:R-:W-:Y:S01]  /*7c10*/  FFMA.FTZ R51, R51, R126.reuse, -R124 ;  /* 0x0000007e33337223 */ /* 0x080fe2000001087c */
[----:B------:R-:W-:Y:S01]  /*7c20*/  FFMA.FTZ R44, R125, R126, R44 ;  /* 0x0000007e7d2c7223 */ /* 0x000fe2000001002c */
[----:B------:R-:W-:Y:S01]  /*7c30*/  F2FP.F16.E4M3.UNPACK_B R14, R14.H1 ;  /* 0x0000000eff0e723e */ /* 0x000fe200030006ff */
[----:B------:R-:W-:Y:S01]  /*7c40*/  HADD2.F32 R124, -RZ, R77.H0_H0 ;  /* 0x2000004dff7c7230 */ /* 0x000fe20000004100 */
[----:B------:R-:W-:Y:S01]  /*7c50*/  F2FP.SATFINITE.E4M3.F32.PACK_AB_MERGE_C R47, R133, R132, R47 ;  /* 0x00000084852f723e */ /* 0x000fe2000480702f */
[----:B------:R-:W-:Y:S02]  /*7c60*/  HADD2.F32 R126, -RZ, R127.H0_H0 ;  /* 0x2000007fff7e7230 */ /* 0x000fe40000004100 */
[----:B------:R-:W-:Y:S02]  /*7c70*/  HADD2.F32 R45, -RZ, R50.H0_H0 ;  /* 0x20000032ff2d7230 */ /* 0x000fe40000004100 */
[----:B------:R-:W-:-:S02]  /*7c80*/  HADD2.F32 R125, -RZ, R14.H0_H0 ;  /* 0x2000000eff7d7230 */ /* 0x000fc40000004100 */
[CC--:B------:R-:W-:Y:S01]  /*7c90*/  FMUL.FTZ R128, R124.reuse, R126.reuse ;  /* 0x0000007e7c807220 */ /* 0x0c0fe20000410000 */
[----:B------:R-:W-:Y:S02]  /*7ca0*/  HADD2.F32 R50, -RZ, R50.H1_H1 ;  /* 0x30000032ff327230 */ /* 0x000fe40000004100 */
[C---:B------:R-:W-:Y:S01]  /*7cb0*/  FMUL.FTZ R129, R45.reuse, R126 ;  /* 0x0000007e2d817220 */ /* 0x040fe20000410000 */
[----:B------:R-:W-:Y:S02]  /*7cc0*/  HADD2.F32 R127, -RZ, R127.H1_H1 ;  /* 0x3000007fff7f7230 */ /* 0x000fe40000004100 */
[-C--:B------:R-:W-:Y:S01]  /*7cd0*/  FFMA.FTZ R132, R45, R125.reuse, -R128 ;  /* 0x0000007d2d847223 */ /* 0x080fe20000010880 */
[----:B------:R-:W-:Y:S02]  /*7ce0*/  HADD2.F32 R77, -RZ, R77.H1_H1 ;  /* 0x3000004dff4d7230 */ /* 0x000fe40000004100 */
[----:B------:R-:W-:Y:S01]  /*7cf0*/  FFMA.FTZ R133, R124, R125, R129 ;  /* 0x0000007d7c857223 */ /* 0x000fe20000010081 */
[----:B------:R-:W-:-:S02]  /*7d00*/  HADD2.F32 R126, -RZ, R14.H1_H1 ;  /* 0x3000000eff7e7230 */ /* 0x000fc40000004100 */
[C---:B------:R-:W-:Y:S01]  /*7d10*/  FMUL.FTZ R128, R50.reuse, R127 ;  /* 0x0000007f32807220 */ /* 0x040fe20000410000 */
[----:B------:R-:W-:Y:S01]  /*7d20*/  F2FP.F16.E4M3.UNPACK_B R124, R79 ;  /* 0x0000004fff7c723e */ /* 0x000fe200020006ff */
[C---:B------:R-:W-:Y:S01]  /*7d30*/  FMUL.FTZ R131, R77.reuse, R127 ;  /* 0x0000007f4d837220 */ /* 0x040fe20000410000 */
[----:B------:R-:W-:Y:S01]  /*7d40*/  F2FP.F16.E4M3.UNPACK_B R79, R79.H1 ;  /* 0x0000004fff4f723e */ /* 0x000fe200030006ff */
[-C--:B------:R-:W-:Y:S01]  /*7d50*/  FFMA.FTZ R134, R77, R126.reuse, R128 ;  /* 0x0000007e4d867223 */ /* 0x080fe20000010080 */
[----:B------:R-:W-:Y:S01]  /*7d60*/  F2FP.F16.E4M3.UNPACK_B R129, R13.H1 ;  /* 0x0000000dff81723e */ /* 0x000fe200030006ff */
[----:B------:R-:W-:Y:S01]  /*7d70*/  FFMA.FTZ R135, R50, R126, -R131 ;  /* 0x0000007e32877223 */ /* 0x000fe20000010883 */
[----:B------:R-:W-:Y:S01]  /*7d80*/  F2FP.F16.E4M3.UNPACK_B R14, R15 ;  /* 0x0000000fff0e723e */ /* 0x000fe200020006ff */
[----:B------:R-:W-:Y:S01]  /*7d90*/  HADD2.F32 R77, -RZ, R124.H0_H0 ;  /* 0x2000007cff4d7230 */ /* 0x000fe20000004100 */
[----:B------:R-:W-:Y:S01]  /*7da0*/  F2FP.F16.E4M3.UNPACK_B R128, R13 ;  /* 0x0000000dff80723e */ /* 0x000fe200020006ff */
[----:B------:R-:W-:Y:S01]  /*7db0*/  HADD2.F32 R131, -RZ, R129.H0_H0 ;  /* 0x20000081ff837230 */ /* 0x000fe20000004100 */
[----:B------:R-:W-:Y:S01]  /*7dc0*/  F2FP.F16.E4M3.UNPACK_B R15, R15.H1 ;  /* 0x0000000fff0f723e */ /* 0x000fe200030006ff */
[----:B------:R-:W-:Y:S01]  /*7dd0*/  HADD2.F32 R45, -RZ, R14.H0_H0 ;  /* 0x2000000eff2d7230 */ /* 0x000fe20000004100 */
[-C--:B------:R-:W-:Y:S01]  /*7de0*/  F2FP.F16.E4M3.UNPACK_B R13, R12.reuse ;  /* 0x0000000cff0d723e */ /* 0x080fe200020006ff */
[----:B------:R-:W-:Y:S01]  /*7df0*/  HADD2.F32 R130, -RZ, R128.H0_H0 ;  /* 0x20000080ff827230 */ /* 0x000fe20000004100 */
[----:B------:R-:W-:Y:S01]  /*7e00*/  F2FP.F16.E4M3.UNPACK_B R125, R12.H1 ;  /* 0x0000000cff7d723e */ /* 0x000fe200030006ff */
[----:B------:R-:W-:Y:S01]  /*7e10*/  HADD2.F32 R12, -RZ, R79.H0_H0 ;  /* 0x2000004fff0c7230 */ /* 0x000fe20000004100 */
[----:B------:R-:W-:Y:S01]  /*7e20*/  F2FP.SATFINITE.E4M3.F32.PACK_AB_MERGE_C R132, R135, R132, RZ ;  /* 0x000000848784723e */ /* 0x000fe200048070ff */
[----:B------:R-:W-:-:S02]  /*7e30*/  HADD2.F32 R50, -RZ, R15.H0_H0 ;  /* 0x2000000fff327230 */ /* 0x000fc40000004100 */
[-C--:B------:R-:W-:Y:S01]  /*7e40*/  FMUL.FTZ R136, R77, R130.reuse ;  /* 0x000000824d887220 */ /* 0x080fe20000410000 */
[----:B------:R-:W-:Y:S02]  /*7e50*/  HADD2.F32 R127, -RZ, R125.H0_H0 ;  /* 0x2000007dff7f7230 */ /* 0x000fe40000004100 */
[-C--:B------:R-:W-:Y:S01]  /*7e60*/  FMUL.FTZ R137, R12, R131.reuse ;  /* 0x000000830c897220 */ /* 0x080fe20000410000 */
[----:B------:R-:W-:Y:S02]  /*7e70*/  HADD2.F32 R126, -RZ, R13.H0_H0 ;  /* 0x2000000dff7e7230 */ /* 0x000fe40000004100 */
[C---:B------:R-:W-:Y:S01]  /*7e80*/  FMUL.FTZ R131, R50.reuse, R131 ;  /* 0x0000008332837220 */ /* 0x040fe20000410000 */
[C---:B------:R-:W-:Y:S01]  /*7e90*/  FMUL.FTZ R130, R45.reuse, R130 ;  /* 0x000000822d827220 */ /* 0x040fe20000410000 */
[----:B------:R-:W-:Y:S01]  /*7ea0*/  FFMA.FTZ R137, R50, R127, -R137 ;  /* 0x0000007f32897223 */ /* 0x000fe20000010889 */
[----:B------:R-:W-:Y:S02]  /*7eb0*/  HADD2.F32 R79, -RZ, R79.H1_H1 ;  /* 0x3000004fff4f7230 */ /* 0x000fe40000004100 */
[----:B------:R-:W-:Y:S01]  /*7ec0*/  FFMA.FTZ R136, R45, R126, -R136 ;  /* 0x0000007e2d887223 */ /* 0x000fe20000010888 */
[----:B------:R-:W-:-:S02]  /*7ed0*/  HADD2.F32 R50, -RZ, R129.H1_H1 ;  /* 0x30000081ff327230 */ /* 0x000fc40000004100 */
[----:B------:R-:W-:Y:S01]  /*7ee0*/  FFMA.FTZ R131, R12, R127, R131 ;  /* 0x0000007f0c837223 */ /* 0x000fe20000010083 */
[----:B------:R-:W-:Y:S02]  /*7ef0*/  HADD2.F32 R15, -RZ, R15.H1_H1 ;  /* 0x3000000fff0f7230 */ /* 0x000fe40000004100 */
[----:B------:R-:W-:Y:S01]  /*7f00*/  FFMA.FTZ R130, R77, R126, R130 ;  /* 0x0000007e4d827223 */ /* 0x000fe20000010082 */
[----:B------:R-:W-:Y:S02]  /*7f10*/  HADD2.F32 R124, -RZ, R124.H1_H1 ;  /* 0x3000007cff7c7230 */ /* 0x000fe40000004100 */
[-C--:B------:R-:W-:Y:S01]  /*7f20*/  FMUL.FTZ R126, R79, R50.reuse ;  /* 0x000000324f7e7220 */ /* 0x080fe20000410000 */
[----:B------:R-:W-:Y:S02]  /*7f30*/  HADD2.F32 R45, -RZ, R128.H1_H1 ;  /* 0x30000080ff2d7230 */ /* 0x000fe40000004100 */
[----:B------:R-:W-:Y:S01]  /*7f40*/  FMUL.FTZ R50, R15, R50 ;  /* 0x000000320f327220 */ /* 0x000fe20000410000 */
[----:B------:R-:W-:Y:S01]  /*7f50*/  HADD2.F32 R12, -RZ, R125.H1_H1 ;  /* 0x3000007dff0c7230 */ /* 0x000fe20000004100 */
[----:B------:R-:W-:Y:S01]  /*7f60*/  F2FP.SATFINITE.E4M3.F32.PACK_AB_MERGE_C R133, R134, R133, RZ ;  /* 0x000000858685723e */ /* 0x000fe200048070ff */
[----:B------:R-:W-:-:S02]  /*7f70*/  HADD2.F32 R14, -RZ, R14.H1_H1 ;  /* 0x3000000eff0e7230 */ /* 0x000fc40000004100 */
[-C--:B------:R-:W-:Y:S01]  /*7f80*/  FMUL.FTZ R77, R124, R45.reuse ;  /* 0x0000002d7c4d7220 */ /* 0x080fe20000410000 */
[----:B------:R-:W-:Y:S02]  /*7f90*/  HADD2.F32 R13, -RZ, R13.H1_H1 ;  /* 0x3000000dff0d7230 */ /* 0x000fe40000004100 */
[-C--:B------:R-:W-:Y:S01]  /*7fa0*/  FFMA.FTZ R126, R15, R12.reuse, -R126 ;  /* 0x0000000c0f7e7223 */ /* 0x080fe2000001087e */
[----:B------:R-:W-:Y:S01]  /*7fb0*/  FFMA.FTZ R50, R79, R12, R50 ;  /* 0x0000000c4f327223 */ /* 0x000fe20000010032 */
[C---:B------:R-:W-:Y:S01]  /*7fc0*/  FMUL.FTZ R45, R14.reuse, R45 ;  /* 0x0000002d0e2d7220 */ /* 0x040fe20000410000 */
[----:B------:R-:W-:Y:S02]  /*7fd0*/  IMAD.MOV.U32 R12, RZ, RZ, R47 ;  /* 0x000000ffff0c7224 */ /* 0x000fe400078e002f */
[----:B------:R-:W-:Y:S01]  /*7fe0*/  FFMA.FTZ R77, R14, R13, -R77 ;  /* 0x0000000d0e4d7223 */ /* 0x000fe2000001084d */
[----:B------:R-:W-:Y:S01]  /*7ff0*/  F2FP.SATFINITE.E4M3.F32.PACK_AB_MERGE_C R126, R126, R137, RZ ;  /* 0x000000897e7e723e */ /* 0x000fe200048070ff */
[----:B------:R-:W-:Y:S01]  /*8000*/  FFMA.FTZ R45, R124, R13, R45 ;  /* 0x0000000d7c2d7223 */ /* 0x000fe2000001002d */
[----:B------:R-:W-:Y:S01]  /*8010*/  F2FP.SATFINITE.E4M3.F32.PACK_AB_MERGE_C R50, R50, R131, RZ ;  /* 0x000000833232723e */ /* 0x000fe200048070ff */
[----:B------:R-:W-:Y:S01]  /*8020*/  IMAD.MOV.U32 R14, RZ, RZ, R46 ;  /* 0x000000ffff0e7224 */ /* 0x000fe200078e002e */
[----:B------:R-:W-:-:S02]  /*8030*/  F2FP.SATFINITE.E4M3.F32.PACK_AB_MERGE_C R15, R77, R136, R126 ;  /* 0x000000884d0f723e */ /* 0x000fc4000480707e */
[----:B------:R-:W-:Y:S02]  /*8040*/  F2FP.SATFINITE.E4M3.F32.PACK_AB_MERGE_C R13, R51, R48, R132 ;  /* 0x00000030330d723e */ /* 0x000fe40004807084 */
[----:B------:R-:W-:Y:S02]  /*8050*/  F2FP.SATFINITE.E4M3.F32.PACK_AB_MERGE_C R77, R44, R49, R133 ;  /* 0x000000312c4d723e */ /* 0x000fe40004807085 */
[----:B------:R-:W-:-:S07]  /*8060*/  F2FP.SATFINITE.E4M3.F32.PACK_AB_MERGE_C R79, R45, R130, R50 ;  /* 0x000000822d4f723e */ /* 0x000fce0004807032 */
.L_x_556:
[----:B------:R-:W-:Y:S05]  /*8070*/  BSYNC B2 ;  /* 0x0000000000027941 */ /* 0x000fea0003800000 */
.L_x_555:
[----:B------:R-:W-:Y:S01]  /*8080*/  ISETP.GE.AND P3, PT, R11, R114, PT ;  /* 0x000000720b00720c */ /* 0x000fe20003f66270 */
[----:B--2---:R4:W-:-:S12]  /*8090*/  ST.E.128 desc[UR36][R104.64], R12 ;  /* 0x0000000c68007985 */ /* 0x0049d8000c101d24 */
[----:B------:R-:W-:-:S04]  /*80a0*/  @!P3 IADD3 R44, P4, R110, R11, RZ ;  /* 0x0000000b6e2cb210 */ /* 0x000fc80007f9e0ff */
[----:B------:R-:W-:-:S05]  /*80b0*/  @!P3 LEA.HI.X.SX32 R45, R11, R108, 0x1, P4 ;  /* 0x0000006c0b2db211 */ /* 0x000fca00020f0eff */
[----:B---3--:R4:W-:Y:S04]  /*80c0*/  @!P3 ST.E.128 desc[UR36][R44.64], R76 ;  /* 0x0000004c2c00b985 */ /* 0x0089e8000c101d24 */
.L_x_554:
[----:B------:R-:W-:Y:S05]  /*80d0*/  BSYNC B1 ;  /* 0x0000000000017941 */ /* 0x000fea0003800000 */
.L_x_553:
[----:B------:R-:W-:-:S03]  /*80e0*/  UMOV UR4, 0xffffffff ;  /* 0xffffffff00047882 */ /* 0x000fc60000000000 */
[----:B------:R-:W-:Y:S05]  /*80f0*/  BRA.DIV UR4, `(.L_x_557) ;  /* 0x000001e604487947 */ /* 0x000fea000b800000 */
[----:B----4-:R4:W0:Y:S04]  /*8100*/  SHFL.IDX PT, R76, R107, 0x1, 0x181f ;  /* 0x00381f006b4c7f89 */ /* 0x01082800000e0000 */
[----:B------:R4:W0:Y:S02]  /*8110*/  SHFL.IDX PT, R50, R106, 0x1, 0x181f ;  /* 0x00381f006a327f89 */ /* 0x00082400000e0000 */
.L_x_851:
[----:B------:R-:W-:Y:S01]  /*8120*/  VIADD R11, R219, 0x20 ;  /* 0x00000020db0b7836 */ /* 0x000fe20000000000 */
[----:B------:R-:W-:Y:S04]  /*8130*/  BSSY B1, `(.L_x_558) ;  /* 0x0000100000017945 */ /* 0x000fe80003800000 */
[----:B------:R-:W-:-:S13]  /*8140*/  ISETP.GE.OR P3, PT, R11, R102, P1 ;  /* 0x000000660b00720c */ /* 0x000fda0000f66670 */
[----:B------:R-:W-:Y:S05]  /*8150*/  @P3 BRA `(.L_x_559) ;  /* 0x0000000c00f43947 */ /* 0x000fea0003800000 */
[----:B------:R-:W5:Y:S01]  /*8160*/  LDL R14, [R1+0x2c] ;  /* 0x00002c00010e7983 */ /* 0x000f620000100800 */
[----:B------:R-:W-:Y:S01]  /*8170*/  SEL R11, R35, R116, !P0 ;  /* 0x00000074230b7207 */ /* 0x000fe20004000000 */
[----:B------:R-:W-:Y:S01]  /*8180*/  VIADD R15, R219, 0x20 ;  /* 0x00000020db0f7836 */ /* 0x000fe20000000000 */
[----:B0-----:R-:W-:Y:S01]  /*8190*/  IADD3 R48, P3, R39, R50, RZ ;  /* 0x0000003227307210 */ /* 0x001fe20007f7e0ff */
[----:B------:R-:W-:Y:S01]  /*81a0*/  BSSY B2, `(.L_x_560) ;  /* 0x00000f3000027945 */ /* 0x000fe20003800000 */
[----:B------:R-:W-:Y:S01]  /*81b0*/  SHF.R.S32.HI R12, RZ, 0x1f, R11 ;  /* 0x0000001fff0c7819 */ /* 0x000fe2000001140b */
[----:B------:R-:W-:Y:S01]  /*81c0*/  IMAD.SHL.U32 R15, R15, 0x80, RZ ;  /* 0x000000800f0f7824 */ /* 0x000fe200078e00ff */
[----:B------:R-:W-:Y:S02]  /*81d0*/  IADD3.X R49, R76, R43, RZ, P3, !PT ;  /* 0x0000002b4c317210 */ /* 0x000fe40001ffe4ff */
[----:B------:R-:W-:Y:S02]  /*81e0*/  LEA.HI R12, R12, R11, RZ, 0x5 ;  /* 0x0000000b0c0c7211 */ /* 0x000fe400078f28ff */
[----:B------:R-:W-:-:S02]  /*81f0*/  LOP3.LUT R15, R15, 0x380, RZ, 0xc0, !PT ;  /* 0x000003800f0f7812 */ /* 0x000fc400078ec0ff */
[----:B------:R-:W-:-:S04]  /*8200*/  LEA.HI.SX32 R12, R12, R41, 0x1b ;  /* 0x000000290c0c7211 */ /* 0x000fc800078fdaff */
[----:B------:R-:W-:Y:S01]  /*8210*/  SHF.R.S32.HI R13, RZ, 0x1f, R12 ;  /* 0x0000001fff0d7819 */ /* 0x000fe2000001140c */
[----:B------:R-:W-:-:S03]  /*8220*/  IMAD.SHL.U32 R11, R12, 0x10, RZ ;  /* 0x000000100c0b7824 */ /* 0x000fc600078e00ff */
[----:B------:R-:W-:Y:S02]  /*8230*/  LEA.HI R13, R13, R12, RZ, 0x3 ;  /* 0x0000000c0d0d7211 */ /* 0x000fe400078f18ff */
[----:B------:R-:W-:Y:S02]  /*8240*/  LOP3.LUT R12, R15, 0x70, R11, 0xf8, !PT ;  /* 0x000000700f0c7812 */ /* 0x000fe400078ef80b */
[----:B------:R-:W-:Y:S02]  /*8250*/  SHF.L.U32 R13, R13, 0xb, RZ ;  /* 0x0000000b0d0d7819 */ /* 0x000fe400000006ff */
[----:B------:R-:W-:Y:S02]  /*8260*/  LOP3.LUT R12, R12, R97, RZ, 0x3c, !PT ;  /* 0x000000610c0c7212 */ /* 0x000fe400078e3cff */
[----:B------:R-:W-:-:S04]  /*8270*/  LOP3.LUT R13, R13, 0xffffc000, RZ, 0xc0, !PT ;  /* 0xffffc0000d0d7812 */ /* 0x000fc800078ec0ff */
[----:B-----5:R-:W-:Y:S01]  /*8280*/  IADD3 R13, R12, R13, R14 ;  /* 0x0000000d0c0d7210 */ /* 0x020fe20007ffe00e */
[----:B------:R-:W-:-:S04]  /*8290*/  IMAD R12, R216, 0x8000, R4 ;  /* 0x00008000d80c7824 */ /* 0x000fc800078e0204 */
[----:B------:R-:W-:Y:S02]  /*82a0*/  IMAD R14, R216, 0x8000, R13 ;  /* 0x00008000d80e7824 */ /* 0x000fe400078e020d */
[----:B------:R-:W-:-:S03]  /*82b0*/  IMAD.IADD R12, R23, 0x1, R12 ;  /* 0x00000001170c7824 */ /* 0x000fc600078e020c */
[----:B------:R-:W-:-:S03]  /*82c0*/  IADD3 R44, R23, R14, RZ ;  /* 0x0000000e172c7210 */ /* 0x000fc60007ffe0ff */
[----:B------:R-:W0:Y:S04]  /*82d0*/  LDS.128 R12, [R12+0x28400] ;  /* 0x028400000c0c7984 */ /* 0x000e280000000c00 */
[----:B------:R-:W0:Y:S01]  /*82e0*/  LDS.128 R44, [R44+0x28400] ;  /* 0x028400002c2c7984 */ /* 0x000e220000000c00 */
[----:B------:R-:W-:Y:S05]  /*82f0*/  @P2 BRA `(.L_x_561) ;  /* 0x0000000c00742947 */ /* 0x000fea0003800000 */
[--C-:B------:R-:W-:Y:S01]  /*8300*/  SHF.R.U32.HI R127, RZ, 0x8, R53.reuse ;  /* 0x00000008ff7f7819 */ /* 0x100fe20000011635 */
[----:B0-----:R-:W-:Y:S01]  /*8310*/  IMAD.MOV.U32 R58, RZ, RZ, R44 ;  /* 0x000000ffff3a7224 */ /* 0x001fe200078e002c */
[--C-:B------:R-:W-:Y:S01]  /*8320*/  SHF.R.U32.HI R128, RZ, 0x10, R53.reuse ;  /* 0x00000010ff807819 */ /* 0x100fe20000011635 */
[----:B------:R-:W-:Y:S01]  /*8330*/  IMAD.MOV.U32 R51, RZ, RZ, R14 ;  /* 0x000000ffff337224 */ /* 0x000fe200078e000e */
[----:B------:R-:W-:Y:S02]  /*8340*/  LOP3.LUT R54, R53, 0xff, RZ, 0xc0, !PT ;  /* 0x000000ff35367812 */ /* 0x000fe400078ec0ff */
[----:B------:R-:W-:Y:S01]  /*8350*/  SHF.R.U32.HI R53, RZ, 0x18, R53 ;  /* 0x00000018ff357819 */ /* 0x000fe20000011635 */
[----:B------:R-:W-:Y:S01]  /*8360*/  IMAD.U32 R44, R128, 0x10000, RZ ;  /* 0x00010000802c7824 */ /* 0x000fe200078e00ff */
[--C-:B------:R-:W-:Y:S02]  /*8370*/  SHF.R.U32.HI R126, RZ, 0x10, R55.reuse ;  /* 0x00000010ff7e7819 */ /* 0x100fe40000011637 */
[----:B------:R-:W-:-:S02]  /*8380*/  SHF.R.U32.HI R124, RZ, 0x8, R55 ;  /* 0x00000008ff7c7819 */ /* 0x000fc40000011637 */
[----:B------:R-:W-:Y:S02]  /*8390*/  LOP3.LUT R56, R55, 0xff, RZ, 0xc0, !PT ;  /* 0x000000ff37387812 */ /* 0x000fe400078ec0ff */
[----:B------:R-:W-:Y:S01]  /*83a0*/  SHF.R.U32.HI R125, RZ, 0x18, R55 ;  /* 0x00000018ff7d7819 */ /* 0x000fe20000011637 */
[----:B------:R-:W-:Y:S01]  /*83b0*/  IMAD.MOV.U32 R55, RZ, RZ, R12 ;  /* 0x000000ffff377224 */ /* 0x000fe200078e000c */
[----:B------:R-:W-:Y:S01]  /*83c0*/  PRMT R53, R53, 0x654, R54 ;  /* 0x0000065435357816 */ /* 0x000fe20000000036 */
[----:B------:R-:W-:Y:S01]  /*83d0*/  IMAD.SHL.U32 R12, R127, 0x100, RZ ;  /* 0x000001007f0c7824 */ /* 0x000fe200078e00ff */
[--C-:B------:R-:W-:Y:S02]  /*83e0*/  SHF.R.U32.HI R104, RZ, 0x10, R59.reuse ;  /* 0x00000010ff687819 */ /* 0x100fe4000001163b */
[----:B------:R-:W-:Y:S02]  /*83f0*/  SHF.R.U32.HI R79, RZ, 0x8, R59 ;  /* 0x00000008ff4f7819 */ /* 0x000fe4000001163b */
[----:B------:R-:W-:-:S02]  /*8400*/  LOP3.LUT R78, R59, 0xff, RZ, 0xc0, !PT ;  /* 0x000000ff3b4e7812 */ /* 0x000fc400078ec0ff */
[----:B------:R-:W-:Y:S02]  /*8410*/  SHF.R.U32.HI R59, RZ, 0x18, R59 ;  /* 0x00000018ff3b7819 */ /* 0x000fe4000001163b */
[----:B------:R-:W-:Y:S01]  /*8420*/  LOP3.LUT R53, R53, 0xff00, R12, 0xf8, !PT ;  /* 0x0000ff0035357812 */ /* 0x000fe200078ef80c */
[----:B------:R-:W-:Y:S01]  /*8430*/  IMAD.SHL.U32 R12, R124, 0x100, RZ ;  /* 0x000001007c0c7824 */ /* 0x000fe200078e00ff */
[--C-:B---3--:R-:W-:Y:S02]  /*8440*/  SHF.R.U32.HI R110, RZ, 0x10, R57.reuse ;  /* 0x00000010ff6e7819 */ /* 0x108fe40000011639 */
[--C-:B------:R-:W-:Y:S02]  /*8450*/  SHF.R.U32.HI R105, RZ, 0x8, R57.reuse ;  /* 0x00000008ff697819 */ /* 0x100fe40000011639 */
[----:B------:R-:W-:Y:S02]  /*8460*/  LOP3.LUT R77, R57, 0xff, RZ, 0xc0, !PT ;  /* 0x000000ff394d7812 */ /* 0x000fe400078ec0ff */
[----:B--2---:R-:W-:Y:S01]  /*8470*/  SHF.R.U32.HI R108, RZ, 0x18, R57 ;  /* 0x00000018ff6c7819 */ /* 0x004fe20000011639 */
[----:B------:R-:W-:Y:S01]  /*8480*/  IMAD.SHL.U32 R14, R105, 0x100, RZ ;  /* 0x00000100690e7824 */ /* 0x000fe200078e00ff */
[----:B------:R-:W-:-:S02]  /*8490*/  PRMT R57, R125, 0x654, R56 ;  /* 0x000006547d397816 */ /* 0x000fc40000000038 */
[----:B------:R-:W-:Y:S02]  /*84a0*/  MOV R52, R46 ;  /* 0x0000002e00347202 */ /* 0x000fe40000000f00 */
[----:B------:R-:W-:Y:S02]  /*84b0*/  PRMT R59, R59, 0x654, R78 ;  /* 0x000006543b3b7816 */ /* 0x000fe4000000004e */
[----:B------:R-:W-:Y:S02]  /*84c0*/  SHF.L.U32 R46, R79, 0x8, RZ ;  /* 0x000000084f2e7819 */ /* 0x000fe400000006ff */
[----:B------:R-:W-:Y:S01]  /*84d0*/  LOP3.LUT R57, R57, 0xff00, R12, 0xf8, !PT ;  /* 0x0000ff0039397812 */ /* 0x000fe200078ef80c */
[----:B------:R-:W-:Y:S01]  /*84e0*/  IMAD.U32 R12, R126, 0x10000, RZ ;  /* 0x000100007e0c7824 */ /* 0x000fe200078e00ff */
[----:B------:R-:W-:Y:S01]  /*84f0*/  LOP3.LUT R125, R59, 0xff00, R46, 0xf8, !PT ;  /* 0x0000ff003b7d7812 */ /* 0x000fe200078ef82e */
[----:B------:R-:W-:Y:S01]  /*8500*/  IMAD.U32 R46, R110, 0x10000, RZ ;  /* 0x000100006e2e7824 */ /* 0x000fe200078e00ff */
[----:B------:R-:W-:-:S02]  /*8510*/  PRMT R77, R108, 0x654, R77 ;  /* 0x000006546c4d7816 */ /* 0x000fc4000000004d */
[----:B------:R-:W-:Y:S02]  /*8520*/  F2FP.F16.E4M3.UNPACK_B R79, R123.H1 ;  /* 0x0000007bff4f723e */ /* 0x000fe400030006ff */
[----:B------:R-:W-:Y:S02]  /*8530*/  F2FP.F16.E4M3.UNPACK_B R59, R58.H1 ;  /* 0x0000003aff3b723e */ /* 0x000fe400030006ff */
[----:B------:R-:W-:Y:S02]  /*8540*/  F2FP.F16.E4M3.UNPACK_B R56, R55.H1 ;  /* 0x00000037ff38723e */ /* 0x000fe400030006ff */
[----:B------:R-:W-:Y:S01]  /*8550*/  LOP3.LUT R12, R57, 0xff0000, R12, 0xf8, !PT ;  /* 0x00ff0000390c7812 */ /* 0x000fe200078ef80c */
[----:B------:R-:W-:Y:S01]  /*8560*/  HADD2.F32 R54, -RZ, R59.H0_H0 ;  /* 0x2000003bff367230 */ /* 0x000fe20000004100 */
[----:B------:R-:W-:Y:S01]  /*8570*/  LOP3.LUT R105, R77, 0xff00, R14, 0xf8, !PT ;  /* 0x0000ff004d697812 */ /* 0x000fe200078ef80e */
[----:B------:R-:W-:Y:S01]  /*8580*/  HADD2.F32 R14, -RZ, R79.H0_H0 ;  /* 0x2000004fff0e7230 */ /* 0x000fe20000004100 */
[----:B------:R-:W-:Y:S01]  /*8590*/  LOP3.LUT R44, R53, 0xff0000, R44, 0xf8, !PT ;  /* 0x00ff0000352c7812 */ /* 0x000fe200078ef82c */
[----:B------:R-:W-:Y:S01]  /*85a0*/  HADD2.F32 R53, -RZ, R56.H0_H0 ;  /* 0x20000038ff357230 */ /* 0x000fe20000004100 */
[----:B------:R-:W-:-:S02]  /*85b0*/  F2FP.F16.E4M3.UNPACK_B R57, R121.H1 ;  /* 0x00000079ff39723e */ /* 0x000fc400030006ff */
[----:B------:R-:W-:Y:S01]  /*85c0*/  SHF.L.U32 R78, R104, 0x10, RZ ;  /* 0x00000010684e7819 */ /* 0x000fe200000006ff */
[CC--:B------:R-:W-:Y:S01]  /*85d0*/  FMUL.FTZ R104, R54.reuse, R14.reuse ;  /* 0x0000000e36687220 */ /* 0x0c0fe20000410000 */
[----:B------:R-:W-:Y:S01]  /*85e0*/  FMUL.FTZ R127, R53, R14 ;  /* 0x0000000e357f7220 */ /* 0x000fe20000410000 */
[--C-:B------:R-:W-:Y:S01]  /*85f0*/  HADD2.F32 R77, -RZ, R57.reuse.H0_H0 ;  /* 0x20000039ff4d7230 */ /* 0x100fe20000004100 */
[----:B------:R-:W-:Y:S01]  /*8600*/  LOP3.LUT R14, R125, 0xff0000, R78, 0xf8, !PT ;  /* 0x00ff00007d0e7812 */ /* 0x000fe200078ef84e */
[----:B------:R-:W-:Y:S01]  /*8610*/  HADD2.F32 R78, -RZ, R57.H1_H1 ;  /* 0x30000039ff4e7230 */ /* 0x000fe20000004100 */
[----:B------:R-:W-:Y:S01]  /*8620*/  F2FP.F16.E4M3.UNPACK_B R123, R123 ;  /* 0x0000007bff7b723e */ /* 0x000fe200020006ff */
[----:B------:R-:W-:Y:S02]  /*8630*/  HADD2.F32 R57, -RZ, R56.H1_H1 ;  /* 0x30000038ff397230 */ /* 0x000fe40000004100 */
[-C--:B------:R-:W-:Y:S01]  /*8640*/  FFMA.FTZ R53, R53, R77.reuse, -R104 ;  /* 0x0000004d35357223 */ /* 0x080fe20000010868 */
[----:B------:R-:W-:Y:S01]  /*8650*/  FFMA.FTZ R54, R54, R77, R127 ;  /* 0x0000004d36367223 */ /* 0x000fe2000001007f */
[----:B------:R-:W-:Y:S01]  /*8660*/  HADD2.F32 R104, -RZ, R79.H1_H1 ;  /* 0x3000004fff687230 */ /* 0x000fe20000004100 */
[----:B------:R-:W-:Y:S01]  /*8670*/  F2FP.F16.E4M3.UNPACK_B R55, R55 ;  /* 0x00000037ff37723e */ /* 0x000fe200020006ff */
[----:B------:R-:W-:Y:S01]  /*8680*/  HADD2.F32 R77, -RZ, R59.H1_H1 ;  /* 0x3000003bff4d7230 */ /* 0x000fe20000004100 */
[----:B------:R-:W-:Y:S01]  /*8690*/  F2FP.F16.E4M3.UNPACK_B R58, R58 ;  /* 0x0000003aff3a723e */ /* 0x000fe200020006ff */
[----:B------:R-:W-:Y:S01]  /*86a0*/  HADD2.F32 R79, -RZ, R123.H0_H0 ;  /* 0x2000007bff4f7230 */ /* 0x000fe20000004100 */
[----:B------:R-:W-:Y:S01]  /*86b0*/  F2FP.F16.E4M3.UNPACK_B R121, R121 ;  /* 0x00000079ff79723e */ /* 0x000fe200020006ff */
[----:B------:R-:W-:-:S02]  /*86c0*/  HADD2.F32 R56, -RZ, R55.H0_H0 ;  /* 0x20000037ff387230 */ /* 0x000fc40000004100 */
[-C--:B------:R-:W-:Y:S01]  /*86d0*/  FMUL.FTZ R108, R77, R104.reuse ;  /* 0x000000684d6c7220 */ /* 0x080fe20000410000 */
[----:B------:R-:W-:Y:S01]  /*86e0*/  FMUL.FTZ R104, R57, R104 ;  /* 0x0000006839687220 */ /* 0x000fe20000410000 */
[--C-:B------:R-:W-:Y:S01]  /*86f0*/  HADD2.F32 R59, -RZ, R58.reuse.H0_H0 ;  /* 0x2000003aff3b7230 */ /* 0x100fe20000004100 */
[----:B------:R-:W-:Y:S01]  /*8700*/  LOP3.LUT R46, R105, 0xff0000, R46, 0xf8, !PT ;  /* 0x00ff0000692e7812 */ /* 0x000fe200078ef82e */
[-C--:B------:R-:W-:Y:S01]  /*8710*/  FFMA.FTZ R124, R57, R78.reuse, -R108 ;  /* 0x0000004e397c7223 */ /* 0x080fe2000001086c */
[----:B------:R-:W-:Y:S01]  /*8720*/  FFMA.FTZ R125, R77, R78, R104 ;  /* 0x0000004e4d7d7223 */ /* 0x000fe20000010068 */
[----:B------:R-:W-:Y:S02]  /*8730*/  HADD2.F32 R57, -RZ, R121.H0_H0 ;  /* 0x20000079ff397230 */ /* 0x000fe40000004100 */
[-C--:B------:R-:W-:Y:S01]  /*8740*/  FMUL.FTZ R78, R56, R79.reuse ;  /* 0x0000004f384e7220 */ /* 0x080fe20000410000 */
[----:B------:R-:W-:Y:S02]  /*8750*/  HADD2.F32 R123, -RZ, R123.H1_H1 ;  /* 0x3000007bff7b7230 */ /* 0x000fe40000004100 */
[----:B------:R-:W-:Y:S01]  /*8760*/  FMUL.FTZ R77, R59, R79 ;  /* 0x0000004f3b4d7220 */ /* 0x000fe20000410000 */
[----:B------:R-:W-:-:S02]  /*8770*/  HADD2.F32 R58, -RZ, R58.H1_H1 ;  /* 0x3000003aff3a7230 */ /* 0x000fc40000004100 */
[-C--:B------:R-:W-:Y:S01]  /*8780*/  FFMA.FTZ R105, R59, R57.reuse, R78 ;  /* 0x000000393b697223 */ /* 0x080fe2000001004e */
[----:B------:R-:W-:Y:S02]  /*8790*/  HADD2.F32 R55, -RZ, R55.H1_H1 ;  /* 0x30000037ff377230 */ /* 0x000fe40000004100 */
[----:B------:R-:W-:Y:S01]  /*87a0*/  FFMA.FTZ R79, R56, R57, -R77 ;  /* 0x00000039384f7223 */ /* 0x000fe2000001084d */
        /* <DEDUP_REMOVED lines=23> */
[----:B------:R-:W-:Y:S01]  /*8920*/  FFMA.FTZ R78, R59, R58, R78 ;  /* 0x0000003a3b4e7223 */ /* 0x000fe2000001004e */
[C---:B------:R-:W-:Y:S01]  /*8930*/  FMUL.FTZ R104, R55.reuse, R104 ;  /* 0x0000006837687220 */ /* 0x040fe20000410000 */
[--C-:B------:R-:W-:Y:S02]  /*8940*/  HADD2.F32 R59, -RZ, R122.reuse.H0_H0 ;  /* 0x2000007aff3b7230 */ /* 0x100fe40000004100 */
[----:B------:R-:W-:Y:S01]  /*8950*/  FFMA.FTZ R126, R55, R56, -R126 ;  /* 0x00000038377e7223 */ /* 0x000fe2000001087e */
[----:B------:R-:W-:Y:S01]  /*8960*/  F2FP.F16.E4M3.UNPACK_B R55, R52 ;  /* 0x00000034ff37723e */ /* 0x000fe200020006ff */
[----:B------:R-:W-:Y:S01]  /*8970*/  FFMA.FTZ R123, R57, R56, R104 ;  /* 0x00000038397b7223 */ /* 0x000fe20000010068 */
[----:B------:R-:W-:Y:S01]  /*8980*/  F2FP.F16.E4M3.UNPACK_B R120, R120 ;  /* 0x00000078ff78723e */ /* 0x000fe200020006ff */
[----:B------:R-:W-:Y:S01]  /*8990*/  HADD2.F32 R52, -RZ, R51.H0_H0 ;  /* 0x20000033ff347230 */ /* 0x000fe20000004100 */
[----:B------:R-:W-:Y:S01]  /*89a0*/  F2FP.SATFINITE.E4M3.F32.PACK_AB_MERGE_C R53, R124, R53, RZ ;  /* 0x000000357c35723e */ /* 0x000fe200048070ff */
[--C-:B------:R-:W-:Y:S01]  /*89b0*/  HADD2.F32 R56, -RZ, R55.reuse.H0_H0 ;  /* 0x20000037ff387230 */ /* 0x100fe20000004100 */
[----:B------:R-:W-:Y:S01]  /*89c0*/  F2FP.SATFINITE.E4M3.F32.PACK_AB_MERGE_C R125, R125, R54, RZ ;  /* 0x000000367d7d723e */ /* 0x000fe200048070ff */
[----:B------:R-:W-:Y:S01]  /*89d0*/  HADD2.F32 R122, -RZ, R122.H1_H1 ;  /* 0x3000007aff7a7230 */ /* 0x000fe20000004100 */
[----:B------:R-:W-:Y:S01]  /*89e0*/  F2FP.SATFINITE.E4M3.F32.PACK_AB_MERGE_C R54, R108, R79, R53 ;  /* 0x0000004f6c36723e */ /* 0x000fe20004807035 */
[----:B------:R-:W-:-:S02]  /*89f0*/  HADD2.F32 R55, -RZ, R55.H1_H1 ;  /* 0x30000037ff377230 */ /* 0x000fc40000004100 */
[-C--:B------:R-:W-:Y:S01]  /*8a00*/  FMUL.FTZ R77, R56, R59.reuse ;  /* 0x0000003b384d7220 */ /* 0x080fe20000410000 */
[----:B------:R-:W-:Y:S02]  /*8a10*/  HADD2.F32 R51, -RZ, R51.H1_H1 ;  /* 0x30000033ff337230 */ /* 0x000fe40000004100 */
[C---:B------:R-:W-:Y:S01]  /*8a20*/  FMUL.FTZ R59, R52.reuse, R59 ;  /* 0x0000003b343b7220 */ /* 0x040fe20000410000 */
[--C-:B------:R-:W-:Y:S02]  /*8a30*/  HADD2.F32 R57, -RZ, R120.reuse.H0_H0 ;  /* 0x20000078ff397230 */ /* 0x100fe40000004100 */
[-C--:B------:R-:W-:Y:S01]  /*8a40*/  FMUL.FTZ R58, R55, R122.reuse ;  /* 0x0000007a373a7220 */ /* 0x080fe20000410000 */
[----:B------:R-:W-:Y:S02]  /*8a50*/  HADD2.F32 R120, -RZ, R120.H1_H1 ;  /* 0x30000078ff787230 */ /* 0x000fe40000004100 */
[C---:B------:R-:W-:Y:S01]  /*8a60*/  FMUL.FTZ R122, R51.reuse, R122 ;  /* 0x0000007a337a7220 */ /* 0x040fe20000410000 */
[----:B------:R-:W-:Y:S01]  /*8a70*/  F2FP.F16.E4M3.UNPACK_B R79, R46 ;  /* 0x0000002eff4f723e */ /* 0x000fe200020006ff */
[-C--:B------:R-:W-:Y:S01]  /*8a80*/  FFMA.FTZ R52, R52, R57.reuse, -R77 ;  /* 0x0000003934347223 */ /* 0x080fe2000001084d */
[----:B------:R-:W-:Y:S01]  /*8a90*/  FFMA.FTZ R59, R56, R57, R59 ;  /* 0x00000039383b7223 */ /* 0x000fe2000001003b */
[----:B------:R-:W-:Y:S01]  /*8aa0*/  F2FP.F16.E4M3.UNPACK_B R57, R45 ;  /* 0x0000002dff39723e */ /* 0x000fe200020006ff */
[-C--:B------:R-:W-:Y:S01]  /*8ab0*/  FFMA.FTZ R51, R51, R120.reuse, -R58 ;  /* 0x0000007833337223 */ /* 0x080fe2000001083a */
[----:B------:R-:W-:Y:S01]  /*8ac0*/  F2FP.F16.E4M3.UNPACK_B R56, R13 ;  /* 0x0000000dff38723e */ /* 0x000fe200020006ff */
[----:B------:R-:W-:Y:S01]  /*8ad0*/  FFMA.FTZ R122, R55, R120, R122 ;  /* 0x00000078377a7223 */ /* 0x000fe2000001007a */
[----:B------:R-:W-:Y:S01]  /*8ae0*/  F2FP.SATFINITE.E4M3.F32.PACK_AB_MERGE_C R121, R126, R121, RZ ;  /* 0x000000797e79723e */ /* 0x000fe200048070ff */
[----:B------:R-:W-:Y:S01]  /*8af0*/  HADD2.F32 R58, -RZ, R57.H0_H0 ;  /* 0x20000039ff3a7230 */ /* 0x000fe20000004100 */
[----:B------:R-:W-:Y:S01]  /*8b00*/  F2FP.SATFINITE.E4M3.F32.PACK_AB_MERGE_C R78, R123, R78, RZ ;  /* 0x0000004e7b4e723e */ /* 0x000fe200048070ff */
[----:B------:R-:W-:Y:S01]  /*8b10*/  HADD2.F32 R104, -RZ, R79.H0_H0 ;  /* 0x2000004fff687230 */ /* 0x000fe20000004100 */
[----:B------:R-:W-:Y:S01]  /*8b20*/  F2FP.F16.E4M3.UNPACK_B R77, R44 ;  /* 0x0000002cff4d723e */ /* 0x000fe200020006ff */
[----:B------:R-:W-:Y:S01]  /*8b30*/  HADD2.F32 R55, -RZ, R56.H0_H0 ;  /* 0x20000038ff377230 */ /* 0x000fe20000004100 */
[----:B------:R-:W-:-:S02]  /*8b40*/  F2FP.SATFINITE.E4M3.F32.PACK_AB_MERGE_C R52, R51, R52, R121 ;  /* 0x000000343334723e */ /* 0x000fc40004807079 */
[----:B------:R-:W-:Y:S01]  /*8b50*/  F2FP.SATFINITE.E4M3.F32.PACK_AB_MERGE_C R51, R122, R59, R78 ;  /* 0x0000003b7a33723e */ /* 0x000fe2000480704e */
[----:B------:R-:W-:Y:S01]  /*8b60*/  HADD2.F32 R78, -RZ, R77.H0_H0 ;  /* 0x2000004dff4e7230 */ /* 0x000fe20000004100 */
[----:B------:R-:W-:Y:S01]  /*8b70*/  F2FP.SATFINITE.E4M3.F32.PACK_AB_MERGE_C R53, R110, R105, R125 ;  /* 0x000000696e35723e */ /* 0x000fe2000480707d */
[-C--:B------:R-:W-:Y:S01]  /*8b80*/  FMUL.FTZ R108, R58, R104.reuse ;  /* 0x000000683a6c7220 */ /* 0x080fe20000410000 */
[C---:B------:R-:W-:Y:S01]  /*8b90*/  FMUL.FTZ R105, R55.reuse, R104 ;  /* 0x0000006837697220 */ /* 0x040fe20000410000 */
[----:B------:R-:W-:Y:S01]  /*8ba0*/  HADD2.F32 R59, -RZ, R57.H1_H1 ;  /* 0x30000039ff3b7230 */ /* 0x000fe20000004100 */
[----:B------:R-:W-:Y:S01]  /*8bb0*/  F2FP.F16.E4M3.UNPACK_B R13, R13.H1 ;  /* 0x0000000dff0d723e */ /* 0x000fe200030006ff */
        /* <DEDUP_REMOVED lines=11> */
[----:B------:R-:W-:Y:S01]  /*8c70*/  FFMA.FTZ R121, R59, R78, R104 ;  /* 0x0000004e3b797223 */ /* 0x000fe20000010068 */
[----:B------:R-:W-:Y:S01]  /*8c80*/  HADD2.F32 R46, -RZ, R58.H0_H0 ;  /* 0x2000003aff2e7230 */ /* 0x000fe20000004100 */
[----:B------:R-:W-:Y:S01]  /*8c90*/  F2FP.F16.E4M3.UNPACK_B R79, R14.H1 ;  /* 0x0000000eff4f723e */ /* 0x000fe200030006ff */
[----:B------:R-:W-:-:S02]  /*8ca0*/  HADD2.F32 R45, -RZ, R13.H0_H0 ;  /* 0x2000000dff2d7230 */ /* 0x000fc40000004100 */
[--C-:B------:R-:W-:Y:S02]  /*8cb0*/  HADD2.F32 R59, -RZ, R57.reuse.H0_H0 ;  /* 0x20000039ff3b7230 */ /* 0x100fe40000004100 */
[----:B------:R-:W-:Y:S02]  /*8cc0*/  HADD2.F32 R58, -RZ, R58.H1_H1 ;  /* 0x3000003aff3a7230 */ /* 0x000fe40000004100 */
[----:B------:R-:W-:Y:S02]  /*8cd0*/  HADD2.F32 R77, -RZ, R57.H1_H1 ;  /* 0x30000039ff4d7230 */ /* 0x000fe40000004100 */
[-C--:B------:R-:W-:Y:S01]  /*8ce0*/  FMUL.FTZ R78, R46, R59.reuse ;  /* 0x0000003b2e4e7220 */ /* 0x080fe20000410000 */
[----:B------:R-:W-:Y:S02]  /*8cf0*/  HADD2.F32 R57, -RZ, R44.H0_H0 ;  /* 0x2000002cff397230 */ /* 0x000fe40000004100 */
[----:B------:R-:W-:Y:S01]  /*8d00*/  FMUL.FTZ R59, R45, R59 ;  /* 0x0000003b2d3b7220 */ /* 0x000fe20000410000 */
[----:B------:R-:W-:-:S02]  /*8d10*/  HADD2.F32 R13, -RZ, R13.H1_H1 ;  /* 0x3000000dff0d7230 */ /* 0x000fc40000004100 */
[----:B------:R-:W-:Y:S01]  /*8d20*/  FMUL.FTZ R104, R58, R77 ;  /* 0x0000004d3a687220 */ /* 0x000fe20000410000 */
[----:B------:R-:W-:Y:S02]  /*8d30*/  HADD2.F32 R44, -RZ, R44.H1_H1 ;  /* 0x3000002cff2c7230 */ /* 0x000fe40000004100 */
[----:B------:R-:W-:Y:S01]  /*8d40*/  FFMA.FTZ R120, R46, R57, R59 ;  /* 0x000000392e787223 */ /* 0x000fe2000001003b */
[----:B------:R-:W-:Y:S01]  /*8d50*/  F2FP.F16.E4M3.UNPACK_B R46, R47 ;  /* 0x0000002fff2e723e */ /* 0x000fe200020006ff */
[C---:B------:R-:W-:Y:S01]  /*8d60*/  FMUL.FTZ R77, R13.reuse, R77 ;  /* 0x0000004d0d4d7220 */ /* 0x040fe20000410000 */
[----:B------:R-:W-:Y:S01]  /*8d70*/  F2FP.F16.E4M3.UNPACK_B R47, R47.H1 ;  /* 0x0000002fff2f723e */ /* 0x000fe200030006ff */
[-C--:B------:R-:W-:Y:S01]  /*8d80*/  FFMA.FTZ R123, R13, R44.reuse, -R104 ;  /* 0x0000002c0d7b7223 */ /* 0x080fe20000010868 */
[----:B------:R-:W-:Y:S01]  /*8d90*/  F2FP.F16.E4M3.UNPACK_B R13, R15 ;  /* 0x0000000fff0d723e */ /* 0x000fe200020006ff */
[----:B------:R-:W-:Y:S01]  /*8da0*/  FFMA.FTZ R110, R45, R57, -R78 ;  /* 0x000000392d6e7223 */ /* 0x000fe2000001084e */
[----:B------:R-:W-:Y:S01]  /*8db0*/  F2FP.F16.E4M3.UNPACK_B R15, R15.H1 ;  /* 0x0000000fff0f723e */ /* 0x000fe200030006ff */
[----:B------:R-:W-:Y:S01]  /*8dc0*/  FFMA.FTZ R125, R58, R44, R77 ;  /* 0x0000002c3a7d7223 */ /* 0x000fe2000001004d */
[----:B------:R-:W-:Y:S01]  /*8dd0*/  F2FP.F16.E4M3.UNPACK_B R78, R14 ;  /* 0x0000000eff4e723e */ /* 0x000fe200020006ff */
[----:B------:R-:W-:Y:S01]  /*8de0*/  HADD2.F32 R105, -RZ, R79.H0_H0 ;  /* 0x2000004fff697230 */ /* 0x000fe20000004100 */
[-C--:B------:R-:W-:Y:S01]  /*8df0*/  F2FP.F16.E4M3.UNPACK_B R14, R12.reuse ;  /* 0x0000000cff0e723e */ /* 0x080fe200020006ff */
[----:B------:R-:W-:Y:S01]  /*8e00*/  HADD2.F32 R45, -RZ, R15.H0_H0 ;  /* 0x2000000fff2d7230 */ /* 0x000fe20000004100 */
[----:B------:R-:W-:Y:S01]  /*8e10*/  F2FP.F16.E4M3.UNPACK_B R58, R12.H1 ;  /* 0x0000000cff3a723e */ /* 0x000fe200030006ff */
[----:B------:R-:W-:Y:S01]  /*8e20*/  HADD2.F32 R12, -RZ, R47.H0_H0 ;  /* 0x2000002fff0c7230 */ /* 0x000fe20000004100 */
[----:B------:R-:W-:Y:S01]  /*8e30*/  F2FP.SATFINITE.E4M3.F32.PACK_AB_MERGE_C R120, R125, R120, RZ ;  /* 0x000000787d78723e */ /* 0x000fe200048070ff */
[----:B------:R-:W-:Y:S01]  /*8e40*/  HADD2.F32 R57, -RZ, R46.H0_H0 ;  /* 0x2000002eff397230 */ /* 0x000fe20000004100 */
[----:B------:R-:W-:Y:S01]  /*8e50*/  F2FP.SATFINITE.E4M3.F32.PACK_AB_MERGE_C R110, R123, R110, RZ ;  /* 0x0000006e7b6e723e */ /* 0x000fe200048070ff */
[----:B------:R-:W-:-:S02]  /*8e60*/  HADD2.F32 R77, -RZ, R58.H0_H0 ;  /* 0x2000003aff4d7230 */ /* 0x000fc40000004100 */
[CC--:B------:R-:W-:Y:S01]  /*8e70*/  FMUL.FTZ R122, R12.reuse, R105.reuse ;  /* 0x000000690c7a7220 */ /* 0x0c0fe20000410000 */
[----:B------:R-:W-:Y:S02]  /*8e80*/  HADD2.F32 R104, -RZ, R78.H0_H0 ;  /* 0x2000004eff687230 */ /* 0x000fe40000004100 */
[C---:B------:R-:W-:Y:S01]  /*8e90*/  FMUL.FTZ R105, R45.reuse, R105 ;  /* 0x000000692d697220 */ /* 0x040fe20000410000 */
[----:B------:R-:W-:Y:S02]  /*8ea0*/  HADD2.F32 R44, -RZ, R13.H0_H0 ;  /* 0x2000000dff2c7230 */ /* 0x000fe40000004100 */
[-C--:B------:R-:W-:Y:S01]  /*8eb0*/  FFMA.FTZ R122, R45, R77.reuse, -R122 ;  /* 0x0000004d2d7a7223 */ /* 0x080fe2000001087a */
[----:B------:R-:W-:Y:S02]  /*8ec0*/  HADD2.F32 R59, -RZ, R14.H0_H0 ;  /* 0x2000000eff3b7230 */ /* 0x000fe40000004100 */
[----:B------:R-:W-:Y:S01]  /*8ed0*/  FFMA.FTZ R105, R12, R77, R105 ;  /* 0x0000004d0c697223 */ /* 0x000fe20000010069 */
[----:B------:R-:W-:Y:S01]  /*8ee0*/  FMUL.FTZ R127, R57, R104 ;  /* 0x00000068397f7220 */ /* 0x000fe20000410000 */
[----:B------:R-:W-:-:S02]  /*8ef0*/  HADD2.F32 R47, -RZ, R47.H1_H1 ;  /* 0x3000002fff2f7230 */ /* 0x000fc40000004100 */
[C---:B------:R-:W-:Y:S01]  /*8f00*/  FMUL.FTZ R104, R44.reuse, R104 ;  /* 0x000000682c687220 */ /* 0x040fe20000410000 */
[----:B------:R-:W-:Y:S02]  /*8f10*/  HADD2.F32 R12, -RZ, R79.H1_H1 ;  /* 0x3000004fff0c7230 */ /* 0x000fe40000004100 */
[-C--:B------:R-:W-:Y:S01]  /*8f20*/  FFMA.FTZ R127, R44, R59.reuse, -R127 ;  /* 0x0000003b2c7f7223 */ /* 0x080fe2000001087f */
[----:B------:R-:W-:Y:S02]  /*8f30*/  HADD2.F32 R15, -RZ, R15.H1_H1 ;  /* 0x3000000fff0f7230 */ /* 0x000fe40000004100 */
[----:B------:R-:W-:Y:S01]  /*8f40*/  FFMA.FTZ R104, R57, R59, R104 ;  /* 0x0000003b39687223 */ /* 0x000fe20000010068 */
[----:B------:R-:W-:Y:S02]  /*8f50*/  HADD2.F32 R13, -RZ, R13.H1_H1 ;  /* 0x3000000dff0d7230 */ /* 0x000fe40000004100 */
[----:B------:R-:W-:Y:S01]  /*8f60*/  FMUL.FTZ R44, R47, R12 ;  /* 0x0000000c2f2c7220 */ /* 0x000fe20000410000 */
[----:B------:R-:W-:-:S02]  /*8f70*/  HADD2.F32 R46, -RZ, R46.H1_H1 ;  /* 0x3000002eff2e7230 */ /* 0x000fc40000004100 */
[----:B------:R-:W-:Y:S01]  /*8f80*/  FMUL.FTZ R124, R15, R12 ;  /* 0x0000000c0f7c7220 */ /* 0x000fe20000410000 */
[----:B------:R-:W-:Y:S01]  /*8f90*/  HADD2.F32 R78, -RZ, R78.H1_H1 ;  /* 0x3000004eff4e7230 */ /* 0x000fe20000004100 */
[----:B------:R-:W-:Y:S01]  /*8fa0*/  F2FP.SATFINITE.E4M3.F32.PACK_AB_MERGE_C R56, R121, R56, R120 ;  /* 0x000000387938723e */ /* 0x000fe20004807078 */
[----:B------:R-:W-:Y:S02]  /*8fb0*/  HADD2.F32 R58, -RZ, R58.H1_H1 ;  /* 0x3000003aff3a7230 */ /* 0x000fe40000004100 */
[----:B------:R-:W-:Y:S02]  /*8fc0*/  HADD2.F32 R14, -RZ, R14.H1_H1 ;  /* 0x3000000eff0e7230 */ /* 0x000fe40000004100 */
[CC--:B------:R-:W-:Y:S01]  /*8fd0*/  FMUL.FTZ R12, R46.reuse, R78.reuse ;  /* 0x0000004e2e0c7220 */ /* 0x0c0fe20000410000 */
[----:B------:R-:W-:Y:S01]  /*8fe0*/  FMUL.FTZ R45, R13, R78 ;  /* 0x0000004e0d2d7220 */ /* 0x000fe20000410000 */
[-C--:B------:R-:W-:Y:S01]  /*8ff0*/  FFMA.FTZ R15, R15, R58.reuse, -R44 ;  /* 0x0000003a0f0f7223 */ /* 0x080fe2000001082c */
[----:B------:R-:W-:Y:S01]  /*9000*/  FFMA.FTZ R124, R47, R58, R124 ;  /* 0x0000003a2f7c7223 */ /* 0x000fe2000001007c */
[-C--:B------:R-:W-:Y:S01]  /*9010*/  FFMA.FTZ R12, R13, R14.reuse, -R12 ;  /* 0x0000000e0d0c7223 */ /* 0x080fe2000001080c */
[----:B------:R-:W-:Y:S01]  /*9020*/  FFMA.FTZ R45, R46, R14, R45 ;  /* 0x0000000e2e2d7223 */ /* 0x000fe2000001002d */
[----:B------:R-:W-:Y:S01]  /*9030*/  F2FP.SATFINITE.E4M3.F32.PACK_AB_MERGE_C R13, R108, R55, R110 ;  /* 0x000000376c0d723e */ /* 0x000fe2000480706e */
[----:B------:R-:W-:Y:S01]  /*9040*/  IMAD.MOV.U32 R44, RZ, RZ, R53 ;  /* 0x000000ffff2c7224 */ /* 0x000fe200078e0035 */
[----:B------:R-:W-:Y:S01]  /*9050*/  F2FP.SATFINITE.E4M3.F32.PACK_AB_MERGE_C R15, R15, R122, RZ ;  /* 0x0000007a0f0f723e */ /* 0x000fe200048070ff */
[----:B------:R-:W-:Y:S01]  /*9060*/  IMAD.MOV.U32 R46, RZ, RZ, R51 ;  /* 0x000000ffff2e7224 */ /* 0x000fe200078e0033 */
[----:B------:R-:W-:-:S02]  /*9070*/  F2FP.SATFINITE.E4M3.F32.PACK_AB_MERGE_C R105, R124, R105, RZ ;  /* 0x000000697c69723e */ /* 0x000fc400048070ff */
[----:B------:R-:W-:Y:S01]  /*9080*/  F2FP.SATFINITE.E4M3.F32.PACK_AB_MERGE_C R15, R12, R127, R15 ;  /* 0x0000007f0c0f723e */ /* 0x000fe2000480700f */
[----:B------:R-:W-:Y:S01]  /*9090*/  IMAD.MOV.U32 R12, RZ, RZ, R54 ;  /* 0x000000ffff0c7224 */ /* 0x000fe200078e0036 */
[----:B------:R-:W-:Y:S01]  /*90a0*/  F2FP.SATFINITE.E4M3.F32.PACK_AB_MERGE_C R47, R45, R104, R105 ;  /* 0x000000682d2f723e */ /* 0x000fe20004807069 */
[----:B------:R-:W-:Y:S01]  /*90b0*/  IMAD.MOV.U32 R45, RZ, RZ, R56 ;  /* 0x000000ffff2d7224 */ /* 0x000fe200078e0038 */
[----:B------:R-:W-:-:S07]  /*90c0*/  MOV R14, R52 ;  /* 0x00000034000e7202 */ /* 0x000fce0000000f00 */
.L_x_561:
[----:B------:R-:W-:Y:S05]  /*90d0*/  BSYNC B2 ;  /* 0x0000000000027941 */ /* 0x000fea0003800000 */
.L_x_560:
[----:B------:R-:W-:Y:S01]  /*90e0*/  ISETP.GE.AND P3, PT, R11, R114, PT ;  /* 0x000000720b00720c */ /* 0x000fe20003f66270 */
[----:B0-----:R0:W-:-:S12]  /*90f0*/  ST.E.128 desc[UR36][R48.64], R12 ;  /* 0x0000000c30007985 */ /* 0x0011d8000c101d24 */
[----:B------:R-:W-:-:S04]  /*9100*/  @!P3 IADD3 R50, P4, R11, R50, RZ ;  /* 0x000000320b32b210 */ /* 0x000fc80007f9e0ff */
[----:B------:R-:W-:-:S05]  /*9110*/  @!P3 LEA.HI.X.SX32 R51, R11, R76, 0x1, P4 ;  /* 0x0000004c0b33b211 */ /* 0x000fca00020f0eff */
[----:B------:R0:W-:Y:S04]  /*9120*/  @!P3 ST.E.128 desc[UR36][R50.64], R44 ;  /* 0x0000002c3200b985 */ /* 0x0001e8000c101d24 */
.L_x_559:
[----:B------:R-:W-:Y:S05]  /*9130*/  BSYNC B1 ;  /* 0x0000000000017941 */ /* 0x000fea0003800000 */
.L_x_558:
[----:B------:R-:W-:-:S03]  /*9140*/  UMOV UR4, 0xffffffff ;  /* 0xffffffff00047882 */ /* 0x000fc60000000000 */
[----:B------:R-:W-:Y:S05]  /*9150*/  BRA.DIV UR4, `(.L_x_562) ;  /* 0x000001d6047c7947 */ /* 0x000fea000b800000 */
[----:B0-----:R0:W0:Y:S04]  /*9160*/  SHFL.IDX PT, R50, R107, 0x2, 0x181f ;  /* 0x00581f006b327f89 */ /* 0x00102800000e0000 */
[----:B------:R0:W0:Y:S02]  /*9170*/  SHFL.IDX PT, R52, R106, 0x2, 0x181f ;  /* 0x00581f006a347f89 */ /* 0x00002400000e0000 */
.L_x_855:
[----:B------:R-:W-:Y:S01]  /*9180*/  VIADD R11, R219, 0x40 ;  /* 0x00000040db0b7836 */ /* 0x000fe20000000000 */
[----:B------:R-:W-:Y:S04]  /*9190*/  BSSY B1, `(.L_x_563) ;  /* 0x00000ff000017945 */ /* 0x000fe80003800000 */
[----:B------:R-:W-:-:S13]  /*91a0*/  ISETP.GE.OR P3, PT, R11, R102, P1 ;  /* 0x000000660b00720c */ /* 0x000fda0000f66670 */
[----:B------:R-:W-:Y:S05]  /*91b0*/  @P3 BRA `(.L_x_564) ;  /* 0x0000000c00f03947 */ /* 0x000fea0003800000 */
[----:B------:R-:W5:Y:S01]  /*91c0*/  LDL R14, [R1+0x28] ;  /* 0x00002800010e7983 */ /* 0x000f620000100800 */
[----:B------:R-:W-:Y:S01]  /*91d0*/  SEL R11, R35, R116, !P0 ;  /* 0x00000074230b7207 */ /* 0x000fe20004000000 */
[----:B------:R-:W-:Y:S01]  /*91e0*/  BSSY B2, `(.L_x_565) ;  /* 0x00000f4000027945 */ /* 0x000fe20003800000 */
[----:B------:R-:W-:Y:S02]  /*91f0*/  IADD3 R15, R219, 0x40, RZ ;  /* 0x00000040db0f7810 */ /* 0x000fe40007ffe0ff */
[----:B------:R-:W-:Y:S02]  /*9200*/  SHF.R.S32.HI R12, RZ, 0x1f, R11 ;  /* 0x0000001fff0c7819 */ /* 0x000fe4000001140b */
[----:B0-----:R-:W-:Y:S01]  /*9210*/  IADD3 R48, P3, R39, R52, RZ ;  /* 0x0000003427307210 */ /* 0x001fe20007f7e0ff */
[----:B------:R-:W-:Y:S01]  /*9220*/  IMAD.SHL.U32 R15, R15, 0x80, RZ ;  /* 0x000000800f0f7824 */ /* 0x000fe200078e00ff */
[----:B------:R-:W-:-:S03]  /*9230*/  LEA.HI R12, R12, R11, RZ, 0x5 ;  /* 0x0000000b0c0c7211 */ /* 0x000fc600078f28ff */
[----:B------:R-:W-:Y:S01]  /*9240*/  IMAD.X R49, R50, 0x1, R43, P3 ;  /* 0x0000000132317824 */ /* 0x000fe200018e062b */
[----:B------:R-:W-:Y:S02]  /*9250*/  LEA.HI.SX32 R12, R12, R41, 0x1b ;  /* 0x000000290c0c7211 */ /* 0x000fe400078fdaff */
[----:B------:R-:W-:Y:S02]  /*9260*/  LOP3.LUT R15, R15, 0x380, RZ, 0xc0, !PT ;  /* 0x000003800f0f7812 */ /* 0x000fe400078ec0ff */
[----:B------:R-:W-:Y:S01]  /*9270*/  SHF.R.S32.HI R13, RZ, 0x1f, R12 ;  /* 0x0000001fff0d7819 */ /* 0x000fe2000001140c */
[----:B------:R-:W-:-:S03]  /*9280*/  IMAD.SHL.U32 R11, R12, 0x10, RZ ;  /* 0x000000100c0b7824 */ /* 0x000fc600078e00ff */
[----:B------:R-:W-:Y:S02]  /*9290*/  LEA.HI R12, R13, R12, RZ, 0x3 ;  /* 0x0000000c0d0c7211 */ /* 0x000fe400078f18ff */
[----:B------:R-:W-:-:S03]  /*92a0*/  LOP3.LUT R13, R15, 0x70, R11, 0xf8, !PT ;  /* 0x000000700f0d7812 */ /* 0x000fc600078ef80b */
[----:B------:R-:W-:Y:S01]  /*92b0*/  IMAD.SHL.U32 R12, R12, 0x800, RZ ;  /* 0x000008000c0c7824 */ /* 0x000fe200078e00ff */
[----:B------:R-:W-:-:S04]  /*92c0*/  LOP3.LUT R13, R13, R96, RZ, 0x3c, !PT ;  /* 0x000000600d0d7212 */ /* 0x000fc800078e3cff */
[----:B------:R-:W-:-:S04]  /*92d0*/  LOP3.LUT R12, R12, 0xffffc000, RZ, 0xc0, !PT ;  /* 0xffffc0000c0c7812 */ /* 0x000fc800078ec0ff */
[----:B-----5:R-:W-:Y:S02]  /*92e0*/  IADD3 R13, R13, R12, R14 ;  /* 0x0000000c0d0d7210 */ /* 0x020fe40007ffe00e */
[----:B------:R-:W-:-:S03]  /*92f0*/  LEA R12, R216, R5, 0xf ;  /* 0x00000005d80c7211 */ /* 0x000fc600078e78ff */
[----:B------:R-:W-:Y:S02]  /*9300*/  IMAD R14, R216, 0x8000, R13 ;  /* 0x00008000d80e7824 */ /* 0x000fe400078e020d */
[C---:B------:R-:W-:Y:S02]  /*9310*/  IMAD.IADD R44, R23.reuse, 0x1, R12 ;  /* 0x00000001172c7824 */ /* 0x040fe400078e020c */
[----:B------:R-:W-:-:S04]  /*9320*/  IMAD.IADD R14, R23, 0x1, R14 ;  /* 0x00000001170e7824 */ /* 0x000fc800078e020e */
[----:B------:R-:W0:Y:S04]  /*9330*/  LDS.128 R44, [R44+0x28400] ;  /* 0x028400002c2c7984 */ /* 0x000e280000000c00 */
[----:B------:R-:W0:Y:S01]  /*9340*/  LDS.128 R12, [R14+0x28400] ;  /* 0x028400000e0c7984 */ /* 0x000e220000000c00 */
[----:B------:R-:W-:Y:S05]  /*9350*/  @P2 BRA `(.L_x_566) ;  /* 0x0000000c00702947 */ /* 0x000fea0003800000 */
[--C-:B------:R-:W-:Y:S01]  /*9360*/  SHF.R.U32.HI R104, RZ, 0x18, R61.reuse ;  /* 0x00000018ff687819 */ /* 0x100fe2000001163d */
[----:B0-----:R-:W-:Y:S01]  /*9370*/  IMAD.MOV.U32 R57, RZ, RZ, R12 ;  /* 0x000000ffff397224 */ /* 0x001fe200078e000c */
[----:B------:R-:W-:Y:S01]  /*9380*/  LOP3.LUT R55, R61, 0xff, RZ, 0xc0, !PT ;  /* 0x000000ff3d377812 */ /* 0x000fe200078ec0ff */
[----:B------:R-:W-:Y:S01]  /*9390*/  IMAD.MOV.U32 R53, RZ, RZ, R14 ;  /* 0x000000ffff357224 */ /* 0x000fe200078e000e */
[----:B------:R-:W-:Y:S01]  /*93a0*/  SHF.R.U32.HI R78, RZ, 0x8, R61 ;  /* 0x00000008ff4e7819 */ /* 0x000fe2000001163d */
[----:B------:R-:W-:Y:S01]  /*93b0*/  IMAD.MOV.U32 R51, RZ, RZ, R46 ;  /* 0x000000ffff337224 */ /* 0x000fe200078e002e */
[----:B------:R-:W-:Y:S02]  /*93c0*/  SHF.R.U32.HI R64, RZ, 0x8, R63 ;  /* 0x00000008ff407819 */ /* 0x000fe4000001163f */
[----:B------:R-:W-:Y:S02]  /*93d0*/  SHF.R.U32.HI R60, RZ, 0x18, R67 ;  /* 0x00000018ff3c7819 */ /* 0x000fe40000011643 */
[----:B------:R-:W-:-:S02]  /*93e0*/  LOP3.LUT R59, R67, 0xff, RZ, 0xc0, !PT ;  /* 0x000000ff433b7812 */ /* 0x000fc400078ec0ff */
[----:B------:R-:W-:Y:S02]  /*93f0*/  SHF.R.U32.HI R76, RZ, 0x10, R61 ;  /* 0x00000010ff4c7819 */ /* 0x000fe4000001163d */
[----:B------:R-:W-:Y:S02]  /*9400*/  SHF.R.U32.HI R79, RZ, 0x18, R63 ;  /* 0x00000018ff4f7819 */ /* 0x000fe4000001163f */
[----:B------:R-:W-:Y:S02]  /*9410*/  LOP3.LUT R56, R63, 0xff, RZ, 0xc0, !PT ;  /* 0x000000ff3f387812 */ /* 0x000fe400078ec0ff */
[----:B------:R-:W-:Y:S02]  /*9420*/  SHF.R.U32.HI R61, RZ, 0x8, R65 ;  /* 0x00000008ff3d7819 */ /* 0x000fe40000011641 */
[----:B------:R-:W-:Y:S02]  /*9430*/  PRMT R55, R104, 0x654, R55 ;  /* 0x0000065468377816 */ /* 0x000fe40000000037 */
[----:B------:R-:W-:Y:S01]  /*9440*/  SHF.L.U32 R12, R78, 0x8, RZ ;  /* 0x000000084e0c7819 */ /* 0x000fe200000006ff */
[----:B------:R-:W-:Y:S01]  /*9450*/  IMAD.SHL.U32 R61, R61, 0x100, RZ ;  /* 0x000001003d3d7824 */ /* 0x000fe200078e00ff */
[----:B------:R-:W-:-:S02]  /*9460*/  SHF.R.U32.HI R77, RZ, 0x18, R65 ;  /* 0x00000018ff4d7819 */ /* 0x000fc40000011641 */
[----:B------:R-:W-:Y:S02]  /*9470*/  LOP3.LUT R58, R65, 0xff, RZ, 0xc0, !PT ;  /* 0x000000ff413a7812 */ /* 0x000fe400078ec0ff */
[----:B------:R-:W-:Y:S01]  /*9480*/  PRMT R14, R60, 0x654, R59 ;  /* 0x000006543c0e7816 */ /* 0x000fe2000000003b */
[----:B------:R-:W-:Y:S01]  /*9490*/  IMAD.SHL.U32 R59, R64, 0x100, RZ ;  /* 0x00000100403b7824 */ /* 0x000fe200078e00ff */
[----:B------:R-:W-:Y:S02]  /*94a0*/  SHF.R.U32.HI R62, RZ, 0x10, R63 ;  /* 0x00000010ff3e7819 */ /* 0x000fe4000001163f */
[----:B------:R-:W-:Y:S02]  /*94b0*/  SHF.R.U32.HI R63, RZ, 0x8, R67 ;  /* 0x00000008ff3f7819 */ /* 0x000fe40000011643 */
[----:B------:R-:W-:Y:S02]  /*94c0*/  PRMT R56, R79, 0x654, R56 ;  /* 0x000006544f387816 */ /* 0x000fe40000000038 */
[----:B------:R-:W-:Y:S01]  /*94d0*/  LOP3.LUT R12, R55, 0xff00, R12, 0xf8, !PT ;  /* 0x0000ff00370c7812 */ /* 0x000fe200078ef80c */
[----:B------:R-:W-:Y:S01]  /*94e0*/  IMAD.SHL.U32 R63, R63, 0x100, RZ ;  /* 0x000001003f3f7824 */ /* 0x000fe200078e00ff */
[----:B------:R-:W-:-:S02]  /*94f0*/  SHF.L.U32 R55, R76, 0x10, RZ ;  /* 0x000000104c377819 */ /* 0x000fc400000006ff */
[----:B------:R-:W-:Y:S02]  /*9500*/  MOV R54, R44 ;  /* 0x0000002c00367202 */ /* 0x000fe40000000f00 */
[----:B------:R-:W-:Y:S02]  /*9510*/  PRMT R58, R77, 0x654, R58 ;  /* 0x000006544d3a7816 */ /* 0x000fe4000000003a */
[----:B------:R-:W-:Y:S01]  /*9520*/  LOP3.LUT R56, R56, 0xff00, R59, 0xf8, !PT ;  /* 0x0000ff0038387812 */ /* 0x000fe200078ef83b */
[----:B------:R-:W-:Y:S01]  /*9530*/  IMAD.U32 R59, R62, 0x10000, RZ ;  /* 0x000100003e3b7824 */ /* 0x000fe200078e00ff */
[----:B------:R-:W-:Y:S02]  /*9540*/  LOP3.LUT R44, R12, 0xff0000, R55, 0xf8, !PT ;  /* 0x00ff00000c2c7812 */ /* 0x000fe400078ef837 */
[----:B------:R-:W-:Y:S02]  /*9550*/  LOP3.LUT R46, R58, 0xff00, R61, 0xf8, !PT ;  /* 0x0000ff003a2e7812 */ /* 0x000fe400078ef83d */
[----:B------:R-:W-:-:S02]  /*9560*/  F2FP.F16.E4M3.UNPACK_B R62, R119.H1 ;  /* 0x00000077ff3e723e */ /* 0x000fc400030006ff */
[----:B------:R-:W-:Y:S02]  /*9570*/  F2FP.F16.E4M3.UNPACK_B R55, R54.H1 ;  /* 0x00000036ff37723e */ /* 0x000fe400030006ff */
[----:B------:R-:W-:Y:S02]  /*9580*/  F2FP.F16.E4M3.UNPACK_B R58, R57.H1 ;  /* 0x00000039ff3a723e */ /* 0x000fe400030006ff */
[----:B------:R-:W-:Y:S02]  /*9590*/  SHF.R.U32.HI R66, RZ, 0x10, R65 ;  /* 0x00000010ff427819 */ /* 0x000fe40000011641 */
[----:B------:R-:W-:Y:S01]  /*95a0*/  LOP3.LUT R64, R14, 0xff00, R63, 0xf8, !PT ;  /* 0x0000ff000e407812 */ /* 0x000fe200078ef83f */
[----:B------:R-:W-:Y:S01]  /*95b0*/  HADD2.F32 R14, -RZ, R62.H0_H0 ;  /* 0x2000003eff0e7230 */ /* 0x000fe20000004100 */
[----:B------:R-:W-:Y:S01]  /*95c0*/  LOP3.LUT R12, R56, 0xff0000, R59, 0xf8, !PT ;  /* 0x00ff0000380c7812 */ /* 0x000fe200078ef83b */
[----:B------:R-:W-:Y:S01]  /*95d0*/  HADD2.F32 R56, -RZ, R55.H0_H0 ;  /* 0x20000037ff387230 */ /* 0x000fe20000004100 */
[----:B------:R-:W-:Y:S01]  /*95e0*/  F2FP.F16.E4M3.UNPACK_B R60, R117.H1 ;  /* 0x00000075ff3c723e */ /* 0x000fe200030006ff */
[----:B------:R-:W-:Y:S01]  /*95f0*/  HADD2.F32 R59, -RZ, R58.H0_H0 ;  /* 0x2000003aff3b7230 */ /* 0x000fe20000004100 */
[----:B------:R-:W-:Y:S01]  /*9600*/  SHF.R.U32.HI R65, RZ, 0x10, R67 ;  /* 0x00000010ff417819 */ /* 0x000fe20000011643 */
[----:B------:R-:W-:-:S02]  /*9610*/  IMAD.U32 R63, R66, 0x10000, RZ ;  /* 0x00010000423f7824 */ /* 0x000fc400078e00ff */
[CC--:B------:R-:W-:Y:S01]  /*9620*/  FMUL.FTZ R66, R56.reuse, R14.reuse ;  /* 0x0000000e38427220 */ /* 0x0c0fe20000410000 */
[----:B------:R-:W-:Y:S02]  /*9630*/  HADD2.F32 R61, -RZ, R60.H0_H0 ;  /* 0x2000003cff3d7230 */ /* 0x000fe40000004100 */
[C---:B------:R-:W-:Y:S01]  /*9640*/  FMUL.FTZ R67, R59.reuse, R14 ;  /* 0x0000000e3b437220 */ /* 0x040fe20000410000 */
[----:B------:R-:W-:Y:S01]  /*9650*/  HADD2.F32 R62, -RZ, R62.H1_H1 ;  /* 0x3000003eff3e7230 */ /* 0x000fe20000004100 */
[----:B------:R-:W-:Y:S01]  /*9660*/  F2FP.F16.E4M3.UNPACK_B R119, R119 ;  /* 0x00000077ff77723e */ /* 0x000fe200020006ff */
[----:B------:R-:W-:Y:S02]  /*9670*/  HADD2.F32 R60, -RZ, R60.H1_H1 ;  /* 0x3000003cff3c7230 */ /* 0x000fe40000004100 */
[-C--:B------:R-:W-:Y:S01]  /*9680*/  FFMA.FTZ R66, R59, R61.reuse, R66 ;  /* 0x0000003d3b427223 */ /* 0x080fe20000010042 */
[----:B------:R-:W-:Y:S01]  /*9690*/  FFMA.FTZ R67, R56, R61, -R67 ;  /* 0x0000003d38437223 */ /* 0x000fe20000010843 */
[----:B------:R-:W-:Y:S01]  /*96a0*/  HADD2.F32 R59, -RZ, R58.H1_H1 ;  /* 0x3000003aff3b7230 */ /* 0x000fe20000004100 */
[----:B------:R-:W-:Y:S01]  /*96b0*/  F2FP.F16.E4M3.UNPACK_B R57, R57 ;  /* 0x00000039ff39723e */ /* 0x000fe200020006ff */
[----:B------:R-:W-:Y:S01]  /*96c0*/  HADD2.F32 R56, -RZ, R55.H1_H1 ;  /* 0x30000037ff387230 */ /* 0x000fe20000004100 */
[----:B------:R-:W-:Y:S01]  /*96d0*/  F2FP.F16.E4M3.UNPACK_B R54, R54 ;  /* 0x00000036ff36723e */ /* 0x000fe200020006ff */
[----:B------:R-:W-:Y:S01]  /*96e0*/  HADD2.F32 R61, -RZ, R119.H0_H0 ;  /* 0x20000077ff3d7230 */ /* 0x000fe20000004100 */
[----:B------:R-:W-:Y:S01]  /*96f0*/  LOP3.LUT R46, R46, 0xff0000, R63, 0xf8, !PT ;  /* 0x00ff00002e2e7812 */ /* 0x000fe200078ef83f */
[-C--:B------:R-:W-:Y:S01]  /*9700*/  FMUL.FTZ R63, R59, R62.reuse ;  /* 0x0000003e3b3f7220 */ /* 0x080fe20000410000 */
[----:B------:R-:W-:Y:S01]  /*9710*/  F2FP.F16.E4M3.UNPACK_B R117, R117 ;  /* 0x00000075ff75723e */ /* 0x000fe200020006ff */
[----:B------:R-:W-:Y:S01]  /*9720*/  FMUL.FTZ R62, R56, R62 ;  /* 0x0000003e383e7220 */ /* 0x000fe20000410000 */
[----:B------:R-:W-:-:S02]  /*9730*/  HADD2.F32 R58, -RZ, R57.H0_H0 ;  /* 0x20000039ff3a7230 */ /* 0x000fc40000004100 */
[-C--:B------:R-:W-:Y:S01]  /*9740*/  FFMA.FTZ R76, R56, R60.reuse, -R63 ;  /* 0x0000003c384c7223 */ /* 0x080fe2000001083f */
[----:B------:R-:W-:Y:S02]  /*9750*/  HADD2.F32 R55, -RZ, R54.H0_H0 ;  /* 0x20000036ff377230 */ /* 0x000fe40000004100 */
[----:B------:R-:W-:Y:S01]  /*9760*/  FFMA.FTZ R77, R59, R60, R62 ;  /* 0x0000003c3b4d7223 */ /* 0x000fe2000001003e */
[----:B------:R-:W-:Y:S02]  /*9770*/  HADD2.F32 R56, -RZ, R117.H0_H0 ;  /* 0x20000075ff387230 */ /* 0x000fe40000004100 */
[-C--:B------:R-:W-:Y:S01]  /*9780*/  FMUL.FTZ R60, R58, R61.reuse ;  /* 0x0000003d3a3c7220 */ /* 0x080fe20000410000 */
[----:B------:R-:W-:Y:S02]  /*9790*/  HADD2.F32 R119, -RZ, R119.H1_H1 ;  /* 0x30000077ff777230 */ /* 0x000fe40000004100 */
[----:B------:R-:W-:Y:S01]  /*97a0*/  FMUL.FTZ R61, R55, R61 ;  /* 0x0000003d373d7220 */ /* 0x000fe20000410000 */
[----:B------:R-:W-:-:S02]  /*97b0*/  HADD2.F32 R57, -RZ, R57.H1_H1 ;  /* 0x30000039ff397230 */ /* 0x000fc40000004100 */
[-C--:B------:R-:W-:Y:S01]  /*97c0*/  FFMA.FTZ R62, R55, R56.reuse, -R60 ;  /* 0x00000038373e7223 */ /* 0x080fe2000001083c */
[----:B------:R-:W-:Y:S02]  /*97d0*/  IMAD.U32 R65, R65, 0x10000, RZ ;  /* 0x0001000041417824 */ /* 0x000fe400078e00ff */
[----:B------:R-:W-:Y:S01]  /*97e0*/  FFMA.FTZ R63, R58, R56, R61 ;  /* 0x000000383a3f7223 */ /* 0x000fe2000001003d */
[----:B------:R-:W-:Y:S02]  /*97f0*/  HADD2.F32 R54, -RZ, R54.H1_H1 ;  /* 0x30000036ff367230 */ /* 0x000fe40000004100 */
[----:B------:R-:W-:Y:S01]  /*9800*/  FMUL.FTZ R59, R57, R119 ;  /* 0x00000077393b7220 */ /* 0x000fe20000410000 */
[----:B------:R-:W-:Y:S01]  /*9810*/  HADD2.F32 R117, -RZ, R117.H1_H1 ;  /* 0x30000075ff757230 */ /* 0x000fe20000004100 */
[----:B------:R-:W-:Y:S02]  /*9820*/  F2FP.F16.E4M3.UNPACK_B R55, R118.H1 ;  /* 0x00000076ff37723e */ /* 0x000fe400030006ff */
[----:B------:R-:W-:-:S02]  /*9830*/  F2FP.F16.E4M3.UNPACK_B R56, R53.H1 ;  /* 0x00000035ff38723e */ /* 0x000fc400030006ff */
[----:B------:R-:W-:Y:S01]  /*9840*/  LOP3.LUT R14, R64, 0xff0000, R65, 0xf8, !PT ;  /* 0x00ff0000400e7812 */ /* 0x000fe200078ef841 */
[C---:B------:R-:W-:Y:S01]  /*9850*/  FMUL.FTZ R64, R54.reuse, R119 ;  /* 0x0000007736407220 */ /* 0x040fe20000410000 */
[----:B------:R-:W-:Y:S01]  /*9860*/  FFMA.FTZ R65, R54, R117, -R59 ;  /* 0x0000007536417223 */ /* 0x000fe2000001083b */
[----:B------:R-:W-:Y:S01]  /*9870*/  F2FP.F16.E4M3.UNPACK_B R59, R115.H1 ;  /* 0x00000073ff3b723e */ /* 0x000fe200030006ff */
[--C-:B------:R-:W-:Y:S01]  /*9880*/  HADD2.F32 R60, -RZ, R55.reuse.H0_H0 ;  /* 0x20000037ff3c7230 */ /* 0x100fe20000004100 */
[----:B------:R-:W-:Y:S01]  /*9890*/  F2FP.F16.E4M3.UNPACK_B R54, R51.H1 ;  /* 0x00000033ff36723e */ /* 0x000fe200030006ff */
[----:B------:R-:W-:Y:S02]  /*98a0*/  HADD2.F32 R58, -RZ, R56.H0_H0 ;  /* 0x20000038ff3a7230 */ /* 0x000fe40000004100 */
[----:B------:R-:W-:Y:S01]  /*98b0*/  FFMA.FTZ R64, R57, R117, R64 ;  /* 0x0000007539407223 */ /* 0x000fe20000010040 */
[----:B------:R-:W-:Y:S01]  /*98c0*/  HADD2.F32 R61, -RZ, R55.H1_H1 ;  /* 0x30000037ff3d7230 */ /* 0x000fe20000004100 */
[----:B------:R-:W-:Y:S01]  /*98d0*/  F2FP.F16.E4M3.UNPACK_B R118, R118 ;  /* 0x00000076ff76723e */ /* 0x000fe200020006ff */
[----:B------:R-:W-:-:S02]  /*98e0*/  HADD2.F32 R55, -RZ, R54.H0_H0 ;  /* 0x20000036ff377230 */ /* 0x000fc40000004100 */
[-C--:B------:R-:W-:Y:S01]  /*98f0*/  FMUL.FTZ R78, R58, R60.reuse ;  /* 0x0000003c3a4e7220 */ /* 0x080fe20000410000 */
[--C-:B------:R-:W-:Y:S01]  /*9900*/  HADD2.F32 R57, -RZ, R59.reuse.H0_H0 ;  /* 0x2000003bff397230 */ /* 0x100fe20000004100 */
[----:B------:R-:W-:Y:S01]  /*9910*/  F2FP.F16.E4M3.UNPACK_B R51, R51 ;  /* 0x00000033ff33723e */ /* 0x000fe200020006ff */
[----:B------:R-:W-:Y:S02]  /*9920*/  HADD2.F32 R56, -RZ, R56.H1_H1 ;  /* 0x30000038ff387230 */ /* 0x000fe40000004100 */
[C---:B------:R-:W-:Y:S01]  /*9930*/  FMUL.FTZ R105, R55.reuse, R60 ;  /* 0x0000003c37697220 */ /* 0x040fe20000410000 */
[----:B------:R-:W-:Y:S02]  /*9940*/  HADD2.F32 R54, -RZ, R54.H1_H1 ;  /* 0x30000036ff367230 */ /* 0x000fe40000004100 */
[----:B------:R-:W-:Y:S01]  /*9950*/  FFMA.FTZ R79, R55, R57, -R78 ;  /* 0x00000039374f7223 */ /* 0x000fe2000001084e */
[----:B------:R-:W-:Y:S02]  /*9960*/  HADD2.F32 R59, -RZ, R59.H1_H1 ;  /* 0x3000003bff3b7230 */ /* 0x000fe40000004100 */
[----:B------:R-:W-:Y:S01]  /*9970*/  FMUL.FTZ R55, R56, R61 ;  /* 0x0000003d38377220 */ /* 0x000fe20000410000 */
[----:B------:R-:W-:Y:S01]  /*9980*/  FFMA.FTZ R105, R58, R57, R105 ;  /* 0x000000393a697223 */ /* 0x000fe20000010069 */
[----:B------:R-:W-:Y:S01]  /*9990*/  FMUL.FTZ R61, R54, R61 ;  /* 0x0000003d363d7220 */ /* 0x000fe20000410000 */
[----:B------:R-:W-:-:S02]  /*99a0*/  HADD2.F32 R58, -RZ, R118.H0_H0 ;  /* 0x20000076ff3a7230 */ /* 0x000fc40000004100 */
[----:B--2---:R-:W-:Y:S01]  /*99b0*/  FFMA.FTZ R108, R54, R59, -R55 ;  /* 0x0000003b366c7223 */ /* 0x004fe20000010837 */
[----:B------:R-:W-:Y:S01]  /*99c0*/  F2FP.F16.E4M3.UNPACK_B R54, R53 ;  /* 0x00000035ff36723e */ /* 0x000fe200020006ff */
[----:B------:R-:W-:Y:S01]  /*99d0*/  HADD2.F32 R53, -RZ, R51.H0_H0 ;  /* 0x20000033ff357230 */ /* 0x000fe20000004100 */
[----:B------:R-:W-:Y:S01]  /*99e0*/  F2FP.F16.E4M3.UNPACK_B R115, R115 ;  /* 0x00000073ff73723e */ /* 0x000fe200020006ff */
[----:B------:R-:W-:Y:S02]  /*99f0*/  HADD2.F32 R118, -RZ, R118.H1_H1 ;  /* 0x30000076ff767230 */ /* 0x000fe40000004100 */
[----:B---3--:R-:W-:Y:S01]  /*9a00*/  FFMA.FTZ R110, R56, R59, R61 ;  /* 0x0000003b386e7223 */ /* 0x008fe2000001003d */
[--C-:B------:R-:W-:Y:S01]  /*9a10*/  HADD2.F32 R55, -RZ, R54.reuse.H0_H0 ;  /* 0x20000036ff377230 */ /* 0x100fe20000004100 */
[----:B------:R-:W-:Y:S01]  /*9a20*/  F2FP.F16.E4M3.UNPACK_B R61, R46 ;  /* 0x0000002eff3d723e */ /* 0x000fe200020006ff */
[----:B------:R-:W-:Y:S02]  /*9a30*/  HADD2.F32 R54, -RZ, R54.H1_H1 ;  /* 0x30000036ff367230 */ /* 0x000fe40000004100 */
[----:B------:R-:W-:-:S02]  /*9a40*/  HADD2.F32 R56, -RZ, R115.H0_H0 ;  /* 0x20000073ff387230 */ /* 0x000fc40000004100 */
[-C--:B------:R-:W-:Y:S01]  /*9a50*/  FMUL.FTZ R60, R55, R58.reuse ;  /* 0x0000003a373c7220 */ /* 0x080fe20000410000 */
[----:B------:R-:W-:Y:S02]  /*9a60*/  HADD2.F32 R51, -RZ, R51.H1_H1 ;  /* 0x30000033ff337230 */ /* 0x000fe40000004100 */
[C---:B------:R-:W-:Y:S01]  /*9a70*/  FMUL.FTZ R58, R53.reuse, R58 ;  /* 0x0000003a353a7220 */ /* 0x040fe20000410000 */
[----:B------:R-:W-:Y:S02]  /*9a80*/  HADD2.F32 R115, -RZ, R115.H1_H1 ;  /* 0x30000073ff737230 */ /* 0x000fe40000004100 */
[----:B------:R-:W-:Y:S01]  /*9a90*/  FMUL.FTZ R104, R54, R118 ;  /* 0x0000007636687220 */ /* 0x000fe20000410000 */
[-C--:B------:R-:W-:Y:S01]  /*9aa0*/  FFMA.FTZ R57, R53, R56.reuse, -R60 ;  /* 0x0000003835397223 */ /* 0x080fe2000001083c */
[----:B------:R-:W-:Y:S01]  /*9ab0*/  FFMA.FTZ R78, R55, R56, R58 ;  /* 0x00000038374e7223 */ /* 0x000fe2000001003a */
[C---:B------:R-:W-:Y:S01]  /*9ac0*/  FMUL.FTZ R59, R51.reuse, R118 ;  /* 0x00000076333b7220 */ /* 0x040fe20000410000 */
[----:B------:R-:W-:Y:S01]  /*9ad0*/  FFMA.FTZ R104, R51, R115, -R104 ;  /* 0x0000007333687223 */ /* 0x000fe20000010868 */
[----:B------:R-:W-:-:S02]  /*9ae0*/  F2FP.SATFINITE.E4M3.F32.PACK_AB_MERGE_C R53, R77, R66, RZ ;  /* 0x000000424d35723e */ /* 0x000fc400048070ff */
[----:B------:R-:W-:Y:S01]  /*9af0*/  F2FP.F16.E4M3.UNPACK_B R58, R13 ;  /* 0x0000000dff3a723e */ /* 0x000fe200020006ff */
[----:B------:R-:W-:Y:S01]  /*9b00*/  FFMA.FTZ R115, R54, R115, R59 ;  /* 0x0000007336737223 */ /* 0x000fe2000001003b */
[----:B------:R-:W-:Y:S02]  /*9b10*/  F2FP.SATFINITE.E4M3.F32.PACK_AB_MERGE_C R55, R108, R79, RZ ;  /* 0x0000004f6c37723e */ /* 0x000fe400048070ff */
[----:B------:R-:W-:Y:S01]  /*9b20*/  F2FP.F16.E4M3.UNPACK_B R56, R45 ;  /* 0x0000002dff38723e */ /* 0x000fe200020006ff */
[--C-:B------:R-:W-:Y:S01]  /*9b30*/  HADD2.F32 R59, -RZ, R58.reuse.H0_H0 ;  /* 0x2000003aff3b7230 */ /* 0x100fe20000004100 */
[----:B------:R-:W-:Y:S01]  /*9b40*/  F2FP.SATFINITE.E4M3.F32.PACK_AB_MERGE_C R53, R64, R63, R53 ;  /* 0x0000003f4035723e */ /* 0x000fe20004807035 */
[--C-:B------:R-:W-:Y:S01]  /*9b50*/  HADD2.F32 R64, -RZ, R61.reuse.H0_H0 ;  /* 0x2000003dff407230 */ /* 0x100fe20000004100 */
[----:B------:R-:W-:Y:S01]  /*9b60*/  F2FP.SATFINITE.E4M3.F32.PACK_AB_MERGE_C R51, R76, R67, RZ ;  /* 0x000000434c33723e */ /* 0x000fe200048070ff */
[----:B------:R-:W-:Y:S01]  /*9b70*/  HADD2.F32 R58, -RZ, R58.H1_H1 ;  /* 0x3000003aff3a7230 */ /* 0x000fe20000004100 */
[----:B------:R-:W-:Y:S01]  /*9b80*/  F2FP.F16.E4M3.UNPACK_B R60, R44 ;  /* 0x0000002cff3c723e */ /* 0x000fe200020006ff */
[----:B------:R-:W-:Y:S01]  /*9b90*/  HADD2.F32 R61, -RZ, R61.H1_H1 ;  /* 0x3000003dff3d7230 */ /* 0x000fe20000004100 */
[----:B------:R-:W-:Y:S01]  /*9ba0*/  F2FP.SATFINITE.E4M3.F32.PACK_AB_MERGE_C R55, R104, R57, R55 ;  /* 0x000000396837723e */ /* 0x000fe20004807037 */
[----:B------:R-:W-:Y:S01]  /*9bb0*/  HADD2.F32 R57, -RZ, R56.H0_H0 ;  /* 0x20000038ff397230 */ /* 0x000fe20000004100 */
[----:B------:R-:W-:Y:S01]  /*9bc0*/  F2FP.SATFINITE.E4M3.F32.PACK_AB_MERGE_C R51, R65, R62, R51 ;  /* 0x0000003e4133723e */ /* 0x000fe20004807033 */
[----:B------:R-:W-:-:S02]  /*9bd0*/  HADD2.F32 R62, -RZ, R60.H0_H0 ;  /* 0x2000003cff3e7230 */ /* 0x000fc40000004100 */
[-C--:B------:R-:W-:Y:S01]  /*9be0*/  FMUL.FTZ R66, R59, R64.reuse ;  /* 0x000000403b427220 */ /* 0x080fe20000410000 */
[----:B------:R-:W-:Y:S02]  /*9bf0*/  HADD2.F32 R56, -RZ, R56.H1_H1 ;  /* 0x30000038ff387230 */ /* 0x000fe40000004100 */
[C---:B------:R-:W-:Y:S01]  /*9c00*/  FMUL.FTZ R64, R57.reuse, R64 ;  /* 0x0000004039407220 */ /* 0x040fe20000410000 */
[----:B------:R-:W-:Y:S01]  /*9c10*/  FMUL.FTZ R63, R58, R61 ;  /* 0x0000003d3a3f7220 */ /* 0x000fe20000410000 */
[-C--:B------:R-:W-:Y:S01]  /*9c20*/  FFMA.FTZ R66, R57, R62.reuse, -R66 ;  /* 0x0000003e39427223 */ /* 0x080fe20000010842 */
[----:B------:R-:W-:Y:S01]  /*9c30*/  F2FP.F16.E4M3.UNPACK_B R45, R45.H1 ;  /* 0x0000002dff2d723e */ /* 0x000fe200030006ff */
[----:B------:R-:W-:Y:S01]  /*9c40*/  FFMA.FTZ R64, R59, R62, R64 ;  /* 0x0000003e3b407223 */ /* 0x000fe20000010040 */
[----:B------:R-:W-:Y:S02]  /*9c50*/  HADD2.F32 R59, -RZ, R60.H1_H1 ;  /* 0x3000003cff3b7230 */ /* 0x000fe40000004100 */
[C---:B------:R-:W-:Y:S01]  /*9c60*/  FMUL.FTZ R61, R56.reuse, R61 ;  /* 0x0000003d383d7220 */ /* 0x040fe20000410000 */
[----:B------:R-:W-:Y:S01]  /*9c70*/  F2FP.F16.E4M3.UNPACK_B R57, R13.H1 ;  /* 0x0000000dff39723e */ /* 0x000fe200030006ff */
[----:B------:R-:W-:Y:S01]  /*9c80*/  HADD2.F32 R13, -RZ, R45.H0_H0 ;  /* 0x2000002dff0d7230 */ /* 0x000fe20000004100 */
[----:B------:R-:W-:Y:S01]  /*9c90*/  F2FP.F16.E4M3.UNPACK_B R44, R44.H1 ;  /* 0x0000002cff2c723e */ /* 0x000fe200030006ff */
[-C--:B------:R-:W-:Y:S01]  /*9ca0*/  FFMA.FTZ R65, R56, R59.reuse, -R63 ;  /* 0x0000003b38417223 */ /* 0x080fe2000001083f */
[----:B------:R-:W-:Y:S01]  /*9cb0*/  F2FP.F16.E4M3.UNPACK_B R56, R46.H1 ;  /* 0x0000002eff38723e */ /* 0x000fe200030006ff */
[----:B------:R-:W-:Y:S01]  /*9cc0*/  FFMA.FTZ R67, R58, R59, R61 ;  /* 0x0000003b3a437223 */ /* 0x000fe2000001003d */
[--C-:B------:R-:W-:Y:S01]  /*9cd0*/  HADD2.F32 R46, -RZ, R57.reuse.H0_H0 ;  /* 0x20000039ff2e7230 */ /* 0x100fe20000004100 */
[----:B------:R-:W-:Y:S01]  /*9ce0*/  F2FP.SATFINITE.E4M3.F32.PACK_AB_MERGE_C R54, R110, R105, RZ ;  /* 0x000000696e36723e */ /* 0x000fe200048070ff */
[----:B------:R-:W-:Y:S01]  /*9cf0*/  HADD2.F32 R57, -RZ, R57.H1_H1 ;  /* 0x30000039ff397230 */ /* 0x000fe20000004100 */
[----:B------:R-:W-:Y:S01]  /*9d00*/  F2FP.F16.E4M3.UNPACK_B R61, R14.H1 ;  /* 0x0000000eff3d723e */ /* 0x000fe200030006ff */
[--C-:B------:R-:W-:Y:S01]  /*9d10*/  HADD2.F32 R58, -RZ, R56.reuse.H0_H0 ;  /* 0x20000038ff3a7230 */ /* 0x100fe20000004100 */
[----:B------:R-:W-:Y:S01]  /*9d20*/  F2FP.SATFINITE.E4M3.F32.PACK_AB_MERGE_C R54, R115, R78, R54 ;  /* 0x0000004e7336723e */ /* 0x000fe20004807036 */
[----:B------:R-:W-:-:S02]  /*9d30*/  HADD2.F32 R60, -RZ, R56.H1_H1 ;  /* 0x30000038ff3c7230 */ /* 0x000fc40000004100 */
[----:B------:R-:W-:Y:S02]  /*9d40*/  HADD2.F32 R45, -RZ, R45.H1_H1 ;  /* 0x3000002dff2d7230 */ /* 0x000fe40000004100 */
[-C--:B------:R-:W-:Y:S01]  /*9d50*/  FMUL.FTZ R59, R13, R58.reuse ;  /* 0x0000003a0d3b7220 */ /* 0x080fe20000410000 */
[--C-:B------:R-:W-:Y:S02]  /*9d60*/  HADD2.F32 R56, -RZ, R44.reuse.H0_H0 ;  /* 0x2000002cff387230 */ /* 0x100fe40000004100 */
[C---:B------:R-:W-:Y:S01]  /*9d70*/  FMUL.FTZ R62, R46.reuse, R58 ;  /* 0x0000003a2e3e7220 */ /* 0x040fe20000410000 */
[----:B------:R-:W-:Y:S02]  /*9d80*/  HADD2.F32 R44, -RZ, R44.H1_H1 ;  /* 0x3000002cff2c7230 */ /* 0x000fe40000004100 */
[-C--:B------:R-:W-:Y:S01]  /*9d90*/  FMUL.FTZ R58, R57, R60.reuse ;  /* 0x0000003c393a7220 */ /* 0x080fe20000410000 */
[----:B------:R-:W-:Y:S01]  /*9da0*/  FMUL.FTZ R60, R45, R60 ;  /* 0x0000003c2d3c7220 */ /* 0x000fe20000410000 */
[-C--:B------:R-:W-:Y:S01]  /*9db0*/  FFMA.FTZ R77, R46, R56.reuse, R59 ;  /* 0x000000382e4d7223 */ /* 0x080fe2000001003b */
[----:B------:R-:W-:Y:S01]  /*9dc0*/  F2FP.F16.E4M3.UNPACK_B R46, R15.H1 ;  /* 0x0000000fff2e723e */ /* 0x000fe200030006ff */
[----:B------:R-:W-:Y:S01]  /*9dd0*/  FFMA.FTZ R76, R13, R56, -R62 ;  /* 0x000000380d4c7223 */ /* 0x000fe2000001083e */
[----:B------:R-:W-:Y:S01]  /*9de0*/  FFMA.FTZ R78, R57, R44, R60 ;  /* 0x0000002c394e7223 */ /* 0x000fe2000001003c */
[-C--:B------:R-:W-:Y:S01]  /*9df0*/  F2FP.F16.E4M3.UNPACK_B R13, R47.reuse ;  /* 0x0000002fff0d723e */ /* 0x080fe200020006ff */
[--C-:B------:R-:W-:Y:S01]  /*9e00*/  HADD2.F32 R63, -RZ, R61.reuse.H0_H0 ;  /* 0x2000003dff3f7230 */ /* 0x100fe20000004100 */
[----:B------:R-:W-:Y:S01]  /*9e10*/  F2FP.F16.E4M3.UNPACK_B R60, R14 ;  /* 0x0000000eff3c723e */ /* 0x000fe200020006ff */
[----:B------:R-:W-:Y:S01]  /*9e20*/  FFMA.FTZ R79, R45, R44, -R58 ;  /* 0x0000002c2d4f7223 */ /* 0x000fe2000001083a */
[----:B------:R-:W-:Y:S01]  /*9e30*/  F2FP.F16.E4M3.UNPACK_B R47, R47.H1 ;  /* 0x0000002fff2f723e */ /* 0x000fe200030006ff */
[----:B------:R-:W-:Y:S01]  /*9e40*/  HADD2.F32 R61, -RZ, R61.H1_H1 ;  /* 0x3000003dff3d7230 */ /* 0x000fe20000004100 */
[-C--:B------:R-:W-:Y:S01]  /*9e50*/  F2FP.F16.E4M3.UNPACK_B R14, R12.reuse ;  /* 0x0000000cff0e723e */ /* 0x080fe200020006ff */
[----:B------:R-:W-:Y:S01]  /*9e60*/  HADD2.F32 R62, -RZ, R60.H0_H0 ;  /* 0x2000003cff3e7230 */ /* 0x000fe20000004100 */
[----:B------:R-:W-:Y:S01]  /*9e70*/  F2FP.F16.E4M3.UNPACK_B R57, R12.H1 ;  /* 0x0000000cff39723e */ /* 0x000fe200030006ff */
[----:B------:R-:W-:Y:S01]  /*9e80*/  HADD2.F32 R12, -RZ, R46.H0_H0 ;  /* 0x2000002eff0c7230 */ /* 0x000fe20000004100 */
[----:B------:R-:W-:Y:S01]  /*9e90*/  F2FP.F16.E4M3.UNPACK_B R45, R15 ;  /* 0x0000000fff2d723e */ /* 0x000fe200020006ff */
[----:B------:R-:W-:Y:S01]  /*9ea0*/  HADD2.F32 R44, -RZ, R47.H0_H0 ;  /* 0x2000002fff2c7230 */ /* 0x000fe20000004100 */
[----:B------:R-:W-:Y:S01]  /*9eb0*/  F2FP.SATFINITE.E4M3.F32.PACK_AB_MERGE_C R76, R79, R76, RZ ;  /* 0x0000004c4f4c723e */ /* 0x000fe200048070ff */
[----:B------:R-:W-:-:S02]  /*9ec0*/  HADD2.F32 R59, -RZ, R57.H0_H0 ;  /* 0x20000039ff3b7230 */ /* 0x000fc40000004100 */
[-C--:B------:R-:W-:Y:S01]  /*9ed0*/  FMUL.FTZ R115, R12, R63.reuse ;  /* 0x0000003f0c737220 */ /* 0x080fe20000410000 */
[----:B------:R-:W-:Y:S02]  /*9ee0*/  HADD2.F32 R46, -RZ, R46.H1_H1 ;  /* 0x3000002eff2e7230 */ /* 0x000fe40000004100 */
[C---:B------:R-:W-:Y:S01]  /*9ef0*/  FMUL.FTZ R63, R44.reuse, R63 ;  /* 0x0000003f2c3f7220 */ /* 0x040fe20000410000 */
[----:B------:R-:W-:Y:S02]  /*9f00*/  HADD2.F32 R47, -RZ, R47.H1_H1 ;  /* 0x3000002fff2f7230 */ /* 0x000fe40000004100 */
[----:B------:R-:W-:Y:S01]  /*9f10*/  FFMA.FTZ R115, R44, R59, -R115 ;  /* 0x0000003b2c737223 */ /* 0x000fe20000010873 */
[----:B------:R-:W-:Y:S02]  /*9f20*/  HADD2.F32 R56, -RZ, R45.H0_H0 ;  /* 0x2000002dff387230 */ /* 0x000fe40000004100 */
[----:B------:R-:W-:Y:S01]  /*9f30*/  FMUL.FTZ R44, R46, R61 ;  /* 0x0000003d2e2c7220 */ /* 0x000fe20000410000 */
[----:B------:R-:W-:-:S02]  /*9f40*/  HADD2.F32 R15, -RZ, R13.H0_H0 ;  /* 0x2000000dff0f7230 */ /* 0x000fc40000004100 */
[----:B------:R-:W-:Y:S01]  /*9f50*/  FMUL.FTZ R61, R47, R61 ;  /* 0x0000003d2f3d7220 */ /* 0x000fe20000410000 */
[----:B------:R-:W-:Y:S02]  /*9f60*/  HADD2.F32 R45, -RZ, R45.H1_H1 ;  /* 0x3000002dff2d7230 */ /* 0x000fe40000004100 */
[----:B------:R-:W-:Y:S01]  /*9f70*/  FFMA.FTZ R63, R12, R59, R63 ;  /* 0x0000003b0c3f7223 */ /* 0x000fe2000001003f */
[----:B------:R-:W-:Y:S02]  /*9f80*/  HADD2.F32 R60, -RZ, R60.H1_H1 ;  /* 0x3000003cff3c7230 */ /* 0x000fe40000004100 */
[-C--:B------:R-:W-:Y:S01]  /*9f90*/  FMUL.FTZ R104, R56, R62.reuse ;  /* 0x0000003e38687220 */ /* 0x080fe20000410000 */
[----:B------:R-:W-:Y:S02]  /*9fa0*/  HADD2.F32 R13, -RZ, R13.H1_H1 ;  /* 0x3000000dff0d7230 */ /* 0x000fe40000004100 */
[----:B------:R-:W-:Y:S01]  /*9fb0*/  FMUL.FTZ R105, R15, R62 ;  /* 0x0000003e0f697220 */ /* 0x000fe20000410000 */
[----:B------:R-:W-:-:S02]  /*9fc0*/  HADD2.F32 R57, -RZ, R57.H1_H1 ;  /* 0x30000039ff397230 */ /* 0x000fc40000004100 */
[-C--:B------:R-:W-:Y:S01]  /*9fd0*/  FMUL.FTZ R12, R45, R60.reuse ;  /* 0x0000003c2d0c7220 */ /* 0x080fe20000410000 */
[--C-:B------:R-:W-:Y:S02]  /*9fe0*/  HADD2.F32 R58, -RZ, R14.reuse.H0_H0 ;  /* 0x2000000eff3a7230 */ /* 0x100fe40000004100 */
[----:B------:R-:W-:Y:S01]  /*9ff0*/  FMUL.FTZ R60, R13, R60 ;  /* 0x0000003c0d3c7220 */ /* 0x000fe20000410000 */
[----:B------:R-:W-:Y:S02]  /*a000*/  HADD2.F32 R14, -RZ, R14.H1_H1 ;  /* 0x3000000eff0e7230 */ /* 0x000fe40000004100 */
[-C--:B------:R-:W-:Y:S01]  /*a010*/  FFMA.FTZ R44, R47, R57.reuse, -R44 ;  /* 0x000000392f2c7223 */ /* 0x080fe2000001082c */
[----:B------:R-:W-:Y:S01]  /*a020*/  FFMA.FTZ R46, R46, R57, R61 ;  /* 0x000000392e2e7223 */ /* 0x000fe2000001003d */
[-C--:B------:R-:W-:Y:S01]  /*a030*/  FFMA.FTZ R104, R15, R58.reuse, -R104 ;  /* 0x0000003a0f687223 */ /* 0x080fe20000010868 */
[----:B------:R-:W-:Y:S01]  /*a040*/  FFMA.FTZ R105, R56, R58, R105 ;  /* 0x0000003a38697223 */ /* 0x000fe20000010069 */
[-C--:B------:R-:W-:Y:S01]  /*a050*/  FFMA.FTZ R13, R13, R14.reuse, -R12 ;  /* 0x0000000e0d0d7223 */ /* 0x080fe2000001080c */
[----:B------:R-:W-:Y:S01]  /*a060*/  FFMA.FTZ R60, R45, R14, R60 ;  /* 0x0000000e2d3c7223 */ /* 0x000fe2000001003c */
[----:B------:R-:W-:Y:S01]  /*a070*/  F2FP.SATFINITE.E4M3.F32.PACK_AB_MERGE_C R44, R44, R115, RZ ;  /* 0x000000732c2c723e */ /* 0x000fe200048070ff */
[----:B------:R-:W-:Y:S01]  /*a080*/  IMAD.MOV.U32 R12, RZ, RZ, R53 ;  /* 0x000000ffff0c7224 */ /* 0x000fe200078e0035 */
[----:B------:R-:W-:Y:S01]  /*a090*/  F2FP.SATFINITE.E4M3.F32.PACK_AB_MERGE_C R46, R46, R63, RZ ;  /* 0x0000003f2e2e723e */ /* 0x000fe200048070ff */
[----:B------:R-:W-:Y:S01]  /*a0a0*/  IMAD.MOV.U32 R14, RZ, RZ, R54 ;  /* 0x000000ffff0e7224 */ /* 0x000fe200078e0036 */
[----:B------:R-:W-:-:S02]  /*a0b0*/  F2FP.SATFINITE.E4M3.F32.PACK_AB_MERGE_C R77, R78, R77, RZ ;  /* 0x0000004d4e4d723e */ /* 0x000fc400048070ff */
[----:B------:R-:W-:Y:S02]  /*a0c0*/  F2FP.SATFINITE.E4M3.F32.PACK_AB_MERGE_C R47, R13, R104, R44 ;  /* 0x000000680d2f723e */ /* 0x000fe4000480702c */
[----:B------:R-:W-:Y:S01]  /*a0d0*/  F2FP.SATFINITE.E4M3.F32.PACK_AB_MERGE_C R15, R60, R105, R46 ;  /* 0x000000693c0f723e */ /* 0x000fe2000480702e */
[----:B------:R-:W-:Y:S01]  /*a0e0*/  IMAD.MOV.U32 R46, RZ, RZ, R55 ;  /* 0x000000ffff2e7224 */ /* 0x000fe200078e0037 */
[----:B------:R-:W-:Y:S02]  /*a0f0*/  F2FP.SATFINITE.E4M3.F32.PACK_AB_MERGE_C R45, R65, R66, R76 ;  /* 0x00000042412d723e */ /* 0x000fe4000480704c */
[----:B------:R-:W-:Y:S02]  /*a100*/  F2FP.SATFINITE.E4M3.F32.PACK_AB_MERGE_C R13, R67, R64, R77 ;  /* 0x00000040430d723e */ /* 0x000fe4000480704d */
[----:B------:R-:W-:-:S07]  /*a110*/  MOV R44, R51 ;  /* 0x00000033002c7202 */ /* 0x000fce0000000f00 */
.L_x_566:
[----:B------:R-:W-:Y:S05]  /*a120*/  BSYNC B2 ;  /* 0x0000000000027941 */ /* 0x000fea0003800000 */
.L_x_565:
[----:B------:R-:W-:Y:S01]  /*a130*/  ISETP.GE.AND P3, PT, R11, R114, PT ;  /* 0x000000720b00720c */ /* 0x000fe20003f66270 */
[----:B0-----:R0:W-:-:S12]  /*a140*/  ST.E.128 desc[UR36][R48.64], R44 ;  /* 0x0000002c30007985 */ /* 0x0011d8000c101d24 */
[----:B------:R-:W-:-:S04]  /*a150*/  @!P3 IADD3 R52, P4, R11, R52, RZ ;  /* 0x000000340b34b210 */ /* 0x000fc80007f9e0ff */
[----:B------:R-:W-:-:S05]  /*a160*/  @!P3 LEA.HI.X.SX32 R53, R11, R50, 0x1, P4 ;  /* 0x000000320b35b211 */ /* 0x000fca00020f0eff */
[----:B------:R0:W-:Y:S04]  /*a170*/  @!P3 ST.E.128 desc[UR36][R52.64], R12 ;  /* 0x0000000c3400b985 */ /* 0x0001e8000c101d24 */
.L_x_564:
[----:B------:R-:W-:Y:S05]  /*a180*/  BSYNC B1 ;  /* 0x0000000000017941 */ /* 0x000fea0003800000 */
.L_x_563:
[----:B------:R-:W-:-:S03]  /*a190*/  UMOV UR4, 0xffffffff ;  /* 0xffffffff00047882 */ /* 0x000fc60000000000 */
[----:B------:R-:W-:Y:S05]  /*a1a0*/  BRA.DIV UR4, `(.L_x_567) ;  /* 0x000001c604b47947 */ /* 0x000fea000b800000 */
[----:B0-----:R0:W0:Y:S04]  /*a1b0*/  SHFL.IDX PT, R48, R107, 0x3, 0x181f ;  /* 0x00781f006b307f89 */ /* 0x00102800000e0000 */
[----:B----4-:R-:W4:Y:S02]  /*a1c0*/  SHFL.IDX PT, R106, R106, 0x3, 0x181f ;  /* 0x00781f006a6a7f89 */ /* 0x010f2400000e0000 */
.L_x_859:
[----:B------:R-:W-:-:S04]  /*a1d0*/  IADD3 R11, R219, 0x60, RZ ;  /* 0x00000060db0b7810 */ /* 0x000fc80007ffe0ff */
[----:B------:R-:W-:-:S13]  /*a1e0*/  ISETP.GE.OR P3, PT, R11, R102, P1 ;  /* 0x000000660b00720c */ /* 0x000fda0000f66670 */
[----:B------:R-:W-:Y:S05]  /*a1f0*/  @P3 BRA `(.L_x_542) ;  /* 0x00000014008c3947 */ /* 0x000fea0003800000 */
[----:B------:R-:W5:Y:S01]  /*a200*/  LDL R14, [R1+0x24] ;  /* 0x00002400010e7983 */ /* 0x000f620000100800 */
[----:B------:R-:W-:Y:S01]  /*a210*/  SEL R116, R35, R116, !P0 ;  /* 0x0000007423747207 */ /* 0x000fe20004000000 */
[----:B------:R-:W-:Y:S01]  /*a220*/  BSSY B1, `(.L_x_568) ;  /* 0x00000ef000017945 */ /* 0x000fe20003800000 */
[----:B----4-:R-:W-:Y:S02]  /*a230*/  IADD3 R50, P3, R39, R106, RZ ;  /* 0x0000006a27327210 */ /* 0x010fe40007f7e0ff */
[----:B------:R-:W-:-:S03]  /*a240*/  SHF.R.S32.HI R11, RZ, 0x1f, R116 ;  /* 0x0000001fff0b7819 */ /* 0x000fc60000011474 */
[----:B0-----:R-:W-:Y:S01]  /*a250*/  IMAD.X R51, R48, 0x1, R43, P3 ;  /* 0x0000000130337824 */ /* 0x001fe200018e062b */
[----:B------:R-:W-:-:S04]  /*a260*/  LEA.HI R116, R11, R116, RZ, 0x5 ;  /* 0x000000740b747211 */ /* 0x000fc800078f28ff */
[----:B------:R-:W-:-:S04]  /*a270*/  LEA.HI.SX32 R116, R116, R41, 0x1b ;  /* 0x0000002974747211 */ /* 0x000fc800078fdaff */
        /* <DEDUP_REMOVED lines=13> */
[----:B------:R-:W4:Y:S01]  /*a350*/  LDS.128 R44, [R44+0x28400] ;  /* 0x028400002c2c7984 */ /* 0x000f220000000c00 */
[----:B------:R-:W-:Y:S05]  /*a360*/  @P2 BRA `(.L_x_569) ;  /* 0x0000000c00682947 */ /* 0x000fea0003800000 */
[--C-:B------:R-:W-:Y:S01]  /*a370*/  SHF.R.U32.HI R58, RZ, 0x8, R69.reuse ;  /* 0x00000008ff3a7819 */ /* 0x100fe20000011645 */
[----:B----4-:R-:W-:Y:S01]  /*a380*/  IMAD.MOV.U32 R55, RZ, RZ, R44 ;  /* 0x000000ffff377224 */ /* 0x010fe200078e002c */
[----:B------:R-:W-:Y:S01]  /*a390*/  LOP3.LUT R52, R69, 0xff, RZ, 0xc0, !PT ;  /* 0x000000ff45347812 */ /* 0x000fe200078ec0ff */
[----:B0-----:R-:W-:Y:S01]  /*a3a0*/  IMAD.MOV.U32 R54, RZ, RZ, R14 ;  /* 0x000000ffff367224 */ /* 0x001fe200078e000e */
[----:B------:R-:W-:Y:S02]  /*a3b0*/  SHF.R.U32.HI R53, RZ, 0x18, R69 ;  /* 0x00000018ff357819 */ /* 0x000fe40000011645 */
[----:B------:R-:W-:Y:S01]  /*a3c0*/  MOV R49, R12 ;  /* 0x0000000c00317202 */ /* 0x000fe20000000f00 */
[----:B------:R-:W-:Y:S01]  /*a3d0*/  IMAD.SHL.U32 R12, R58, 0x100, RZ ;  /* 0x000001003a0c7824 */ /* 0x000fe200078e00ff */
[----:B------:R-:W-:Y:S02]  /*a3e0*/  SHF.R.U32.HI R65, RZ, 0x8, R71 ;  /* 0x00000008ff417819 */ /* 0x000fe40000011647 */
[----:B------:R-:W-:-:S02]  /*a3f0*/  SHF.R.U32.HI R60, RZ, 0x8, R75 ;  /* 0x00000008ff3c7819 */ /* 0x000fc4000001164b */
[----:B------:R-:W-:Y:S02]  /*a400*/  PRMT R53, R53, 0x654, R52 ;  /* 0x0000065435357816 */ /* 0x000fe40000000034 */
[----:B------:R-:W-:Y:S02]  /*a410*/  LOP3.LUT R56, R71, 0xff, RZ, 0xc0, !PT ;  /* 0x000000ff47387812 */ /* 0x000fe400078ec0ff */
[----:B------:R-:W-:Y:S02]  /*a420*/  SHF.R.U32.HI R57, RZ, 0x18, R71 ;  /* 0x00000018ff397819 */ /* 0x000fe40000011647 */
[----:B------:R-:W-:Y:S02]  /*a430*/  SHF.R.U32.HI R63, RZ, 0x8, R73 ;  /* 0x00000008ff3f7819 */ /* 0x000fe40000011649 */
[----:B------:R-:W-:Y:S01]  /*a440*/  MOV R58, R46 ;  /* 0x0000002e003a7202 */ /* 0x000fe20000000f00 */
[----:B------:R-:W-:Y:S01]  /*a450*/  IMAD.SHL.U32 R46, R60, 0x100, RZ ;  /* 0x000001003c2e7824 */ /* 0x000fe200078e00ff */
[----:B------:R-:W-:Y:S01]  /*a460*/  LOP3.LUT R53, R53, 0xff00, R12, 0xf8, !PT ;  /* 0x0000ff0035357812 */ /* 0x000fe200078ef80c */
[----:B------:R-:W-:Y:S01]  /*a470*/  IMAD.SHL.U32 R12, R65, 0x100, RZ ;  /* 0x00000100410c7824 */ /* 0x000fe200078e00ff */
[----:B------:R-:W-:Y:S01]  /*a480*/  SHF.R.U32.HI R67, RZ, 0x10, R71 ;  /* 0x00000010ff437819 */ /* 0x000fe20000011647 */
[----:B------:R-:W-:Y:S01]  /*a490*/  IMAD.SHL.U32 R14, R63, 0x100, RZ ;  /* 0x000001003f0e7824 */ /* 0x000fe200078e00ff */
[----:B------:R-:W-:-:S02]  /*a4a0*/  LOP3.LUT R59, R73, 0xff, RZ, 0xc0, !PT ;  /* 0x000000ff493b7812 */ /* 0x000fc400078ec0ff */
[----:B------:R-:W-:Y:S02]  /*a4b0*/  SHF.R.U32.HI R64, RZ, 0x18, R73 ;  /* 0x00000018ff407819 */ /* 0x000fe40000011649 */
[----:B------:R-:W-:Y:S02]  /*a4c0*/  LOP3.LUT R61, R75, 0xff0000ff, RZ, 0xc0, !PT ;  /* 0xff0000ff4b3d7812 */ /* 0x000fe400078ec0ff */
[----:B------:R-:W-:Y:S02]  /*a4d0*/  PRMT R57, R57, 0x654, R56 ;  /* 0x0000065439397816 */ /* 0x000fe40000000038 */
[----:B------:R-:W-:Y:S02]  /*a4e0*/  SHF.R.U32.HI R68, RZ, 0x10, R69 ;  /* 0x00000010ff447819 */ /* 0x000fe40000011645 */
[----:B------:R-:W-:Y:S02]  /*a4f0*/  PRMT R59, R64, 0x654, R59 ;  /* 0x00000654403b7816 */ /* 0x000fe4000000003b */
[----:B------:R-:W-:Y:S01]  /*a500*/  LOP3.LUT R57, R57, 0xff00, R12, 0xf8, !PT ;  /* 0x0000ff0039397812 */ /* 0x000fe200078ef80c */
[----:B------:R-:W-:Y:S01]  /*a510*/  IMAD.U32 R12, R67, 0x10000, RZ ;  /* 0x00010000430c7824 */ /* 0x000fe200078e00ff */
[----:B------:R-:W-:-:S02]  /*a520*/  LOP3.LUT R65, R61, 0xff00, R46, 0xf8, !PT ;  /* 0x0000ff003d417812 */ /* 0x000fc400078ef82e */
[----:B------:R-:W-:Y:S02]  /*a530*/  SHF.L.U32 R44, R68, 0x10, RZ ;  /* 0x00000010442c7819 */ /* 0x000fe400000006ff */
[----:B------:R-:W-:Y:S02]  /*a540*/  F2FP.F16.E4M3.UNPACK_B R61, R113.H1 ;  /* 0x00000071ff3d723e */ /* 0x000fe400030006ff */
[----:B------:R-:W-:Y:S02]  /*a550*/  F2FP.F16.E4M3.UNPACK_B R52, R49.H1 ;  /* 0x00000031ff34723e */ /* 0x000fe400030006ff */
[----:B------:R-:W-:Y:S02]  /*a560*/  F2FP.F16.E4M3.UNPACK_B R56, R55.H1 ;  /* 0x00000037ff38723e */ /* 0x000fe400030006ff */
[----:B------:R-:W-:Y:S01]  /*a570*/  LOP3.LUT R63, R59, 0xff00, R14, 0xf8, !PT ;  /* 0x0000ff003b3f7812 */ /* 0x000fe200078ef80e */
[----:B------:R-:W-:Y:S01]  /*a580*/  HADD2.F32 R14, -RZ, R61.H0_H0 ;  /* 0x2000003dff0e7230 */ /* 0x000fe20000004100 */
[----:B------:R-:W-:-:S02]  /*a590*/  SHF.R.U32.HI R62, RZ, 0x10, R75 ;  /* 0x00000010ff3e7819 */ /* 0x000fc4000001164b */
[----:B------:R-:W-:Y:S01]  /*a5a0*/  LOP3.LUT R44, R53, 0xff0000, R44, 0xf8, !PT ;  /* 0x00ff0000352c7812 */ /* 0x000fe200078ef82c */
[----:B------:R-:W-:Y:S01]  /*a5b0*/  HADD2.F32 R53, -RZ, R52.H0_H0 ;  /* 0x20000034ff357230 */ /* 0x000fe20000004100 */
[----:B------:R-:W-:Y:S01]  /*a5c0*/  F2FP.F16.E4M3.UNPACK_B R59, R111.H1 ;  /* 0x0000006fff3b723e */ /* 0x000fe200030006ff */
[----:B------:R-:W-:Y:S01]  /*a5d0*/  IMAD.U32 R62, R62, 0x10000, RZ ;  /* 0x000100003e3e7824 */ /* 0x000fe200078e00ff */
[----:B------:R-:W-:Y:S01]  /*a5e0*/  LOP3.LUT R12, R57, 0xff0000, R12, 0xf8, !PT ;  /* 0x00ff0000390c7812 */ /* 0x000fe200078ef80c */
[--C-:B------:R-:W-:Y:S01]  /*a5f0*/  HADD2.F32 R57, -RZ, R56.reuse.H0_H0 ;  /* 0x20000038ff397230 */ /* 0x100fe20000004100 */
[----:B------:R-:W-:Y:S01]  /*a600*/  SHF.R.U32.HI R66, RZ, 0x10, R73 ;  /* 0x00000010ff427819 */ /* 0x000fe20000011649 */
[----:B------:R-:W-:Y:S02]  /*a610*/  HADD2.F32 R60, -RZ, R59.H0_H0 ;  /* 0x2000003bff3c7230 */ /* 0x000fe40000004100 */
[-C--:B------:R-:W-:Y:S01]  /*a620*/  FMUL.FTZ R68, R53, R14.reuse ;  /* 0x0000000e35447220 */ /* 0x080fe20000410000 */
[----:B------:R-:W-:Y:S01]  /*a630*/  F2FP.F16.E4M3.UNPACK_B R113, R113 ;  /* 0x00000071ff71723e */ /* 0x000fe200020006ff */
[----:B------:R-:W-:Y:S01]  /*a640*/  FMUL.FTZ R64, R57, R14 ;  /* 0x0000000e39407220 */ /* 0x000fe20000410000 */
[----:B------:R-:W-:Y:S01]  /*a650*/  IMAD.U32 R46, R66, 0x10000, RZ ;  /* 0x00010000422e7824 */ /* 0x000fe200078e00ff */
[----:B------:R-:W-:Y:S01]  /*a660*/  LOP3.LUT R14, R65, 0xff0000, R62, 0xf8, !PT ;  /* 0x00ff0000410e7812 */ /* 0x000fe200078ef83e */
[-C--:B------:R-:W-:Y:S01]  /*a670*/  FFMA.FTZ R68, R57, R60.reuse, R68 ;  /* 0x0000003c39447223 */ /* 0x080fe20000010044 */
[----:B------:R-:W-:Y:S01]  /*a680*/  FFMA.FTZ R66, R53, R60, -R64 ;  /* 0x0000003c35427223 */ /* 0x000fe20000010840 */
[----:B------:R-:W-:Y:S01]  /*a690*/  HADD2.F32 R62, -RZ, R61.H1_H1 ;  /* 0x3000003dff3e7230 */ /* 0x000fe20000004100 */
[----:B------:R-:W-:Y:S01]  /*a6a0*/  F2FP.F16.E4M3.UNPACK_B R55, R55 ;  /* 0x00000037ff37723e */ /* 0x000fe200020006ff */
[----:B------:R-:W-:Y:S01]  /*a6b0*/  HADD2.F32 R57, -RZ, R56.H1_H1 ;  /* 0x30000038ff397230 */ /* 0x000fe20000004100 */
[----:B------:R-:W-:Y:S01]  /*a6c0*/  F2FP.F16.E4M3.UNPACK_B R49, R49 ;  /* 0x00000031ff31723e */ /* 0x000fe200020006ff */
[----:B------:R-:W-:Y:S01]  /*a6d0*/  HADD2.F32 R53, -RZ, R52.H1_H1 ;  /* 0x30000034ff357230 */ /* 0x000fe20000004100 */
[----:B------:R-:W-:Y:S01]  /*a6e0*/  F2FP.F16.E4M3.UNPACK_B R111, R111 ;  /* 0x0000006fff6f723e */ /* 0x000fe200020006ff */
[----:B------:R-:W-:-:S02]  /*a6f0*/  HADD2.F32 R60, -RZ, R59.H1_H1 ;  /* 0x3000003bff3c7230 */ /* 0x000fc40000004100 */
[-C--:B------:R-:W-:Y:S01]  /*a700*/  FMUL.FTZ R64, R57, R62.reuse ;  /* 0x0000003e39407220 */ /* 0x080fe20000410000 */
[----:B------:R-:W-:Y:S02]  /*a710*/  HADD2.F32 R59, -RZ, R113.H0_H0 ;  /* 0x20000071ff3b7230 */ /* 0x000fe40000004100 */
[C---:B------:R-:W-:Y:S01]  /*a720*/  FMUL.FTZ R62, R53.reuse, R62 ;  /* 0x0000003e353e7220 */ /* 0x040fe20000410000 */
[----:B------:R-:W-:Y:S02]  /*a730*/  HADD2.F32 R56, -RZ, R55.H0_H0 ;  /* 0x20000037ff387230 */ /* 0x000fe40000004100 */
[-C--:B------:R-:W-:Y:S01]  /*a740*/  FFMA.FTZ R67, R53, R60.reuse, -R64 ;  /* 0x0000003c35437223 */ /* 0x080fe20000010840 */
[----:B------:R-:W-:Y:S02]  /*a750*/  HADD2.F32 R52, -RZ, R49.H0_H0 ;  /* 0x20000031ff347230 */ /* 0x000fe40000004100 */
[----:B------:R-:W-:Y:S01]  /*a760*/  FFMA.FTZ R69, R57, R60, R62 ;  /* 0x0000003c39457223 */ /* 0x000fe2000001003e */
[----:B------:R-:W-:-:S02]  /*a770*/  HADD2.F32 R53, -RZ, R111.H0_H0 ;  /* 0x2000006fff357230 */ /* 0x000fc40000004100 */
[-C--:B------:R-:W-:Y:S01]  /*a780*/  FMUL.FTZ R57, R56, R59.reuse ;  /* 0x0000003b38397220 */ /* 0x080fe20000410000 */
[----:B------:R-:W-:Y:S02]  /*a790*/  HADD2.F32 R60, -RZ, R113.H1_H1 ;  /* 0x30000071ff3c7230 */ /* 0x000fe40000004100 */
[C---:B------:R-:W-:Y:S01]  /*a7a0*/  FMUL.FTZ R59, R52.reuse, R59 ;  /* 0x0000003b343b7220 */ /* 0x040fe20000410000 */
[----:B------:R-:W-:Y:S01]  /*a7b0*/  HADD2.F32 R55, -RZ, R55.H1_H1 ;  /* 0x30000037ff377230 */ /* 0x000fe20000004100 */
[----:B------:R-:W-:Y:S01]  /*a7c0*/  LOP3.LUT R46, R63, 0xff0000, R46, 0xf8, !PT ;  /* 0x00ff00003f2e7812 */ /* 0x000fe200078ef82e */
[-C--:B------:R-:W-:Y:S01]  /*a7d0*/  FFMA.FTZ R62, R52, R53.reuse, -R57 ;  /* 0x00000035343e7223 */ /* 0x080fe20000010839 */
[----:B------:R-:W-:Y:S01]  /*a7e0*/  FFMA.FTZ R63, R56, R53, R59 ;  /* 0x00000035383f7223 */ /* 0x000fe2000001003b */
[----:B------:R-:W-:Y:S02]  /*a7f0*/  HADD2.F32 R49, -RZ, R49.H1_H1 ;  /* 0x30000031ff317230 */ /* 0x000fe40000004100 */
[----:B------:R-:W-:Y:S01]  /*a800*/  FMUL.FTZ R56, R55, R60 ;  /* 0x0000003c37387220 */ /* 0x000fe20000410000 */
[----:B------:R-:W-:Y:S01]  /*a810*/  HADD2.F32 R52, -RZ, R111.H1_H1 ;  /* 0x3000006fff347230 */ /* 0x000fe20000004100 */
[----:B------:R-:W-:-:S02]  /*a820*/  F2FP.F16.E4M3.UNPACK_B R59, R112.H1 ;  /* 0x00000070ff3b723e */ /* 0x000fc400030006ff */
[----:B------:R-:W-:Y:S01]  /*a830*/  F2FP.F16.E4M3.UNPACK_B R53, R58.H1 ;  /* 0x0000003aff35723e */ /* 0x000fe200030006ff */
[C---:B------:R-:W-:Y:S01]  /*a840*/  FMUL.FTZ R60, R49.reuse, R60 ;  /* 0x0000003c313c7220 */ /* 0x040fe20000410000 */
[----:B------:R-:W-:Y:S01]  /*a850*/  FFMA.FTZ R65, R49, R52, -R56 ;  /* 0x0000003431417223 */ /* 0x000fe20000010838 */
[----:B------:R-:W-:Y:S01]  /*a860*/  F2FP.F16.E4M3.UNPACK_B R57, R109.H1 ;  /* 0x0000006dff39723e */ /* 0x000fe200030006ff */
[----:B------:R-:W-:Y:S01]  /*a870*/  HADD2.F32 R61, -RZ, R59.H0_H0 ;  /* 0x2000003bff3d7230 */ /* 0x000fe20000004100 */
[----:B------:R-:W-:Y:S01]  /*a880*/  F2FP.F16.E4M3.UNPACK_B R49, R54.H1 ;  /* 0x00000036ff31723e */ /* 0x000fe200030006ff */
[----:B------:R-:W-:Y:S02]  /*a890*/  HADD2.F32 R56, -RZ, R53.H0_H0 ;  /* 0x20000035ff387230 */ /* 0x000fe40000004100 */
[----:B------:R-:W-:Y:S01]  /*a8a0*/  FFMA.FTZ R64, R55, R52, R60 ;  /* 0x0000003437407223 */ /* 0x000fe2000001003c */
[----:B------:R-:W-:Y:S01]  /*a8b0*/  HADD2.F32 R60, -RZ, R59.H1_H1 ;  /* 0x3000003bff3c7230 */ /* 0x000fe20000004100 */
[----:B------:R-:W-:Y:S01]  /*a8c0*/  F2FP.F16.E4M3.UNPACK_B R112, R112 ;  /* 0x00000070ff70723e */ /* 0x000fe200020006ff */
[----:B------:R-:W-:-:S02]  /*a8d0*/  HADD2.F32 R52, -RZ, R49.H0_H0 ;  /* 0x20000031ff347230 */ /* 0x000fc40000004100 */
[-C--:B------:R-:W-:Y:S01]  /*a8e0*/  FMUL.FTZ R59, R56, R61.reuse ;  /* 0x0000003d383b7220 */ /* 0x080fe20000410000 */
[----:B------:R-:W-:Y:S01]  /*a8f0*/  HADD2.F32 R55, -RZ, R57.H0_H0 ;  /* 0x20000039ff377230 */ /* 0x000fe20000004100 */
[----:B------:R-:W-:Y:S01]  /*a900*/  F2FP.F16.E4M3.UNPACK_B R58, R58 ;  /* 0x0000003aff3a723e */ /* 0x000fe200020006ff */
[----:B------:R-:W-:Y:S02]  /*a910*/  HADD2.F32 R53, -RZ, R53.H1_H1 ;  /* 0x30000035ff357230 */ /* 0x000fe40000004100 */
[C---:B------:R-:W-:Y:S01]  /*a920*/  FMUL.FTZ R61, R52.reuse, R61 ;  /* 0x0000003d343d7220 */ /* 0x040fe20000410000 */
[----:B------:R-:W-:Y:S02]  /*a930*/  HADD2.F32 R49, -RZ, R49.H1_H1 ;  /* 0x30000031ff317230 */ /* 0x000fe40000004100 */
[-C--:B------:R-:W-:Y:S01]  /*a940*/  FFMA.FTZ R70, R52, R55.reuse, -R59 ;  /* 0x0000003734467223 */ /* 0x080fe2000001083b */
[----:B------:R-:W-:Y:S02]  /*a950*/  HADD2.F32 R52, -RZ, R57.H1_H1 ;  /* 0x30000039ff347230 */ /* 0x000fe40000004100 */
[----:B------:R-:W-:Y:S01]  /*a960*/  FMUL.FTZ R72, R53, R60 ;  /* 0x0000003c35487220 */ /* 0x000fe20000410000 */
[----:B------:R-:W-:Y:S01]  /*a970*/  F2FP.F16.E4M3.UNPACK_B R54, R54 ;  /* 0x00000036ff36723e */ /* 0x000fe200020006ff */
[C---:B------:R-:W-:Y:S01]  /*a980*/  FMUL.FTZ R60, R49.reuse, R60 ;  /* 0x0000003c313c7220 */ /* 0x040fe20000410000 */
[----:B------:R-:W-:Y:S01]  /*a990*/  FFMA.FTZ R71, R56, R55, R61 ;  /* 0x0000003738477223 */ /* 0x000fe2000001003d */
[----:B------:R-:W-:Y:S01]  /*a9a0*/  FFMA.FTZ R73, R49, R52, -R72 ;  /* 0x0000003431497223 */ /* 0x000fe20000010848 */
[----:B------:R-:W-:-:S02]  /*a9b0*/  HADD2.F32 R55, -RZ, R112.H0_H0 ;  /* 0x20000070ff377230 */ /* 0x000fc40000004100 */
[----:B------:R-:W-:Y:S01]  /*a9c0*/  FFMA.FTZ R72, R53, R52, R60 ;  /* 0x0000003435487223 */ /* 0x000fe2000001003c */
[----:B------:R-:W-:Y:S01]  /*a9d0*/  F2FP.F16.E4M3.UNPACK_B R109, R109 ;  /* 0x0000006dff6d723e */ /* 0x000fe200020006ff */
[----:B------:R-:W-:Y:S01]  /*a9e0*/  HADD2.F32 R52, -RZ, R58.H0_H0 ;  /* 0x2000003aff347230 */ /* 0x000fe20000004100 */
[----:B------:R-:W-:Y:S01]  /*a9f0*/  F2FP.SATFINITE.E4M3.F32.PACK_AB_MERGE_C R70, R73, R70, RZ ;  /* 0x000000464946723e */ /* 0x000fe200048070ff */
[----:B------:R-:W-:Y:S01]  /*aa00*/  HADD2.F32 R49, -RZ, R54.H0_H0 ;  /* 0x20000036ff317230 */ /* 0x000fe20000004100 */
[----:B------:R-:W-:Y:S01]  /*aa10*/  F2FP.SATFINITE.E4M3.F32.PACK_AB_MERGE_C R66, R67, R66, RZ ;  /* 0x000000424342723e */ /* 0x000fe200048070ff */
[----:B------:R-:W-:Y:S02]  /*aa20*/  HADD2.F32 R57, -RZ, R112.H1_H1 ;  /* 0x30000070ff397230 */ /* 0x000fe40000004100 */
[-C--:B------:R-:W-:Y:S01]  /*aa30*/  FMUL.FTZ R56, R52, R55.reuse ;  /* 0x0000003734387220 */ /* 0x080fe20000410000 */
[----:B------:R-:W-:Y:S02]  /*aa40*/  HADD2.F32 R58, -RZ, R58.H1_H1 ;  /* 0x3000003aff3a7230 */ /* 0x000fe40000004100 */
[----:B------:R-:W-:Y:S01]  /*aa50*/  FMUL.FTZ R55, R49, R55 ;  /* 0x0000003731377220 */ /* 0x000fe20000410000 */
[----:B------:R-:W-:Y:S01]  /*aa60*/  HADD2.F32 R54, -RZ, R54.H1_H1 ;  /* 0x30000036ff367230 */ /* 0x000fe20000004100 */
[----:B------:R-:W-:Y:S01]  /*aa70*/  F2FP.SATFINITE.E4M3.F32.PACK_AB_MERGE_C R68, R69, R68, RZ ;  /* 0x000000444544723e */ /* 0x000fe200048070ff */
[----:B------:R-:W-:-:S02]  /*aa80*/  HADD2.F32 R53, -RZ, R109.H0_H0 ;  /* 0x2000006dff357230 */ /* 0x000fc40000004100 */
[-C--:B------:R-:W-:Y:S01]  /*aa90*/  FMUL.FTZ R59, R58, R57.reuse ;  /* 0x000000393a3b7220 */ /* 0x080fe20000410000 */
[----:B------:R-:W-:Y:S02]  /*aaa0*/  HADD2.F32 R109, -RZ, R109.H1_H1 ;  /* 0x3000006dff6d7230 */ /* 0x000fe40000004100 */
[----:B------:R-:W-:Y:S01]  /*aab0*/  FMUL.FTZ R61, R54, R57 ;  /* 0x00000039363d7220 */ /* 0x000fe20000410000 */
[----:B------:R-:W-:Y:S01]  /*aac0*/  F2FP.SATFINITE.E4M3.F32.PACK_AB_MERGE_C R69, R65, R62, R66 ;  /* 0x0000003e4145723e */ /* 0x000fe20004807042 */
[-C--:B------:R-:W-:Y:S01]  /*aad0*/  FFMA.FTZ R57, R49, R53.reuse, -R56 ;  /* 0x0000003531397223 */ /* 0x080fe20000010838 */
[----:B------:R-:W-:Y:S01]  /*aae0*/  FFMA.FTZ R60, R52, R53, R55 ;  /* 0x00000035343c7223 */ /* 0x000fe20000010037 */
[----:B------:R-:W-:Y:S01]  /*aaf0*/  FFMA.FTZ R52, R54, R109, -R59 ;  /* 0x0000006d36347223 */ /* 0x000fe2000001083b */
[----:B------:R-:W-:Y:S01]  /*ab00*/  F2FP.F16.E4M3.UNPACK_B R53, R45 ;  /* 0x0000002dff35723e */ /* 0x000fe200020006ff */
[----:B------:R-:W-:Y:S01]  /*ab10*/  FFMA.FTZ R61, R58, R109, R61 ;  /* 0x0000006d3a3d7223 */ /* 0x000fe2000001003d */
[----:B------:R-:W-:-:S02]  /*ab20*/  F2FP.F16.E4M3.UNPACK_B R56, R46 ;  /* 0x0000002eff38723e */ /* 0x000fc400020006ff */
[----:B------:R-:W-:Y:S01]  /*ab30*/  F2FP.F16.E4M3.UNPACK_B R49, R13 ;  /* 0x0000000dff31723e */ /* 0x000fe200020006ff */
[--C-:B------:R-:W-:Y:S01]  /*ab40*/  HADD2.F32 R54, -RZ, R53.reuse.H0_H0 ;  /* 0x20000035ff367230 */ /* 0x100fe20000004100 */
[----:B------:R-:W-:Y:S01]  /*ab50*/  F2FP.SATFINITE.E4M3.F32.PACK_AB_MERGE_C R58, R72, R71, RZ ;  /* 0x00000047483a723e */ /* 0x000fe200048070ff */
[--C-:B------:R-:W-:Y:S01]  /*ab60*/  HADD2.F32 R59, -RZ, R56.reuse.H0_H0 ;  /* 0x20000038ff3b7230 */ /* 0x100fe20000004100 */
[----:B------:R-:W-:Y:S01]  /*ab70*/  F2FP.F16.E4M3.UNPACK_B R55, R44 ;  /* 0x0000002cff37723e */ /* 0x000fe200020006ff */
[----:B------:R-:W-:Y:S01]  /*ab80*/  HADD2.F32 R53, -RZ, R53.H1_H1 ;  /* 0x30000035ff357230 */ /* 0x000fe20000004100 */
[----:B------:R-:W-:Y:S01]  /*ab90*/  F2FP.SATFINITE.E4M3.F32.PACK_AB_MERGE_C R71, R52, R57, R70 ;  /* 0x000000393447723e */ /* 0x000fe20004807046 */
[----:B------:R-:W-:Y:S01]  /*aba0*/  HADD2.F32 R52, -RZ, R49.H0_H0 ;  /* 0x20000031ff347230 */ /* 0x000fe20000004100 */
[----:B------:R-:W-:Y:S01]  /*abb0*/  F2FP.SATFINITE.E4M3.F32.PACK_AB_MERGE_C R73, R61, R60, R58 ;  /* 0x0000003c3d49723e */ /* 0x000fe2000480703a */
[----:B------:R-:W-:Y:S02]  /*abc0*/  HADD2.F32 R57, -RZ, R55.H0_H0 ;  /* 0x20000037ff397230 */ /* 0x000fe40000004100 */
[----:B------:R-:W-:Y:S01]  /*abd0*/  FMUL.FTZ R61, R54, R59 ;  /* 0x0000003b363d7220 */ /* 0x000fe20000410000 */
[----:B------:R-:W-:-:S02]  /*abe0*/  HADD2.F32 R56, -RZ, R56.H1_H1 ;  /* 0x30000038ff387230 */ /* 0x000fc40000004100 */
[C---:B------:R-:W-:Y:S01]  /*abf0*/  FMUL.FTZ R59, R52.reuse, R59 ;  /* 0x0000003b343b7220 */ /* 0x040fe20000410000 */
[----:B------:R-:W-:Y:S02]  /*ac00*/  HADD2.F32 R49, -RZ, R49.H1_H1 ;  /* 0x30000031ff317230 */ /* 0x000fe40000004100 */
[----:B------:R-:W-:Y:S01]  /*ac10*/  FFMA.FTZ R61, R52, R57, -R61 ;  /* 0x00000039343d7223 */ /* 0x000fe2000001083d */
[----:B------:R-:W-:Y:S01]  /*ac20*/  F2FP.F16.E4M3.UNPACK_B R52, R45.H1 ;  /* 0x0000002dff34723e */ /* 0x000fe200030006ff */
[----:B------:R-:W-:Y:S01]  /*ac30*/  FFMA.FTZ R59, R54, R57, R59 ;  /* 0x00000039363b7223 */ /* 0x000fe2000001003b */
[----:B------:R-:W-:Y:S02]  /*ac40*/  HADD2.F32 R54, -RZ, R55.H1_H1 ;  /* 0x30000037ff367230 */ /* 0x000fe40000004100 */
[-C--:B------:R-:W-:Y:S01]  /*ac50*/  FMUL.FTZ R58, R53, R56.reuse ;  /* 0x00000038353a7220 */ /* 0x080fe20000410000 */
[----:B------:R-:W-:Y:S01]  /*ac60*/  FMUL.FTZ R56, R49, R56 ;  /* 0x0000003831387220 */ /* 0x000fe20000410000 */
[----:B------:R-:W-:-:S02]  /*ac70*/  F2FP.F16.E4M3.UNPACK_B R13, R13.H1 ;  /* 0x0000000dff0d723e */ /* 0x000fc400030006ff */
[----:B------:R-:W-:Y:S01]  /*ac80*/  FFMA.FTZ R60, R49, R54, -R58 ;  /* 0x00000036313c7223 */ /* 0x000fe2000001083a */
[----:B------:R-:W-:Y:S01]  /*ac90*/  F2FP.F16.E4M3.UNPACK_B R49, R46.H1 ;  /* 0x0000002eff31723e */ /* 0x000fe200030006ff */
[----:B------:R-:W-:Y:S01]  /*aca0*/  FFMA.FTZ R62, R53, R54, R56 ;  /* 0x00000036353e7223 */ /* 0x000fe20000010038 */
[--C-:B------:R-:W-:Y:S01]  /*acb0*/  HADD2.F32 R46, -RZ, R52.reuse.H0_H0 ;  /* 0x20000034ff2e7230 */ /* 0x100fe20000004100 */
[----:B------:R-:W-:Y:S01]  /*acc0*/  F2FP.F16.E4M3.UNPACK_B R44, R44.H1 ;  /* 0x0000002cff2c723e */ /* 0x000fe200030006ff */
[----:B------:R-:W-:Y:S01]  /*acd0*/  HADD2.F32 R45, -RZ, R13.H0_H0 ;  /* 0x2000000dff2d7230 */ /* 0x000fe20000004100 */
[----:B------:R-:W-:Y:S01]  /*ace0*/  F2FP.SATFINITE.E4M3.F32.PACK_AB_MERGE_C R72, R64, R63, R68 ;  /* 0x0000003f4048723e */ /* 0x000fe20004807044 */
[--C-:B------:R-:W-:Y:S01]  /*acf0*/  HADD2.F32 R53, -RZ, R49.reuse.H0_H0 ;  /* 0x20000031ff357230 */ /* 0x100fe20000004100 */
[----:B------:R-:W-:Y:S01]  /*ad00*/  F2FP.F16.E4M3.UNPACK_B R55, R14 ;  /* 0x0000000eff37723e */ /* 0x000fe200020006ff */
[----:B------:R-:W-:Y:S02]  /*ad10*/  HADD2.F32 R52, -RZ, R52.H1_H1 ;  /* 0x30000034ff347230 */ /* 0x000fe40000004100 */
[----:B------:R-:W-:-:S02]  /*ad20*/  HADD2.F32 R54, -RZ, R49.H1_H1 ;  /* 0x30000031ff367230 */ /* 0x000fc40000004100 */
[-C--:B------:R-:W-:Y:S01]  /*ad30*/  FMUL.FTZ R56, R46, R53.reuse ;  /* 0x000000352e387220 */ /* 0x080fe20000410000 */
[--C-:B------:R-:W-:Y:S02]  /*ad40*/  HADD2.F32 R49, -RZ, R44.reuse.H0_H0 ;  /* 0x2000002cff317230 */ /* 0x100fe40000004100 */
[C---:B------:R-:W-:Y:S01]  /*ad50*/  FMUL.FTZ R53, R45.reuse, R53 ;  /* 0x000000352d357220 */ /* 0x040fe20000410000 */
[----:B------:R-:W-:Y:S02]  /*ad60*/  HADD2.F32 R13, -RZ, R13.H1_H1 ;  /* 0x3000000dff0d7230 */ /* 0x000fe40000004100 */
[-C--:B------:R-:W-:Y:S01]  /*ad70*/  FMUL.FTZ R58, R52, R54.reuse ;  /* 0x00000036343a7220 */ /* 0x080fe20000410000 */
[----:B------:R-:W-:Y:S02]  /*ad80*/  HADD2.F32 R44, -RZ, R44.H1_H1 ;  /* 0x3000002cff2c7230 */ /* 0x000fe40000004100 */
[----:B------:R-:W-:Y:S01]  /*ad90*/  FFMA.FTZ R64, R46, R49, R53 ;  /* 0x000000312e407223 */ /* 0x000fe20000010035 */
[----:B------:R-:W-:Y:S01]  /*ada0*/  F2FP.F16.E4M3.UNPACK_B R46, R47 ;  /* 0x0000002fff2e723e */ /* 0x000fe200020006ff */
[----:B------:R-:W-:Y:S01]  /*adb0*/  FFMA.FTZ R63, R45, R49, -R56 ;  /* 0x000000312d3f7223 */ /* 0x000fe20000010838 */
[C---:B------:R-:W-:Y:S01]  /*adc0*/  FMUL.FTZ R45, R13.reuse, R54 ;  /* 0x000000360d2d7220 */ /* 0x040fe20000410000 */
[----:B------:R-:W-:Y:S01]  /*add0*/  FFMA.FTZ R66, R13, R44, -R58 ;  /* 0x0000002c0d427223 */ /* 0x000fe2000001083a */
[-C--:B------:R-:W-:Y:S01]  /*ade0*/  F2FP.F16.E4M3.UNPACK_B R13, R15.reuse ;  /* 0x0000000fff0d723e */ /* 0x080fe200020006ff */
[----:B------:R-:W-:Y:S01]  /*adf0*/  HADD2.F32 R49, -RZ, R46.H0_H0 ;  /* 0x2000002eff317230 */ /* 0x000fe20000004100 */
[----:B------:R-:W-:Y:S01]  /*ae00*/  F2FP.F16.E4M3.UNPACK_B R56, R14.H1 ;  /* 0x0000000eff38723e */ /* 0x000fe200030006ff */
[----:B------:R-:W-:Y:S01]  /*ae10*/  HADD2.F32 R57, -RZ, R55.H0_H0 ;  /* 0x20000037ff397230 */ /* 0x000fe20000004100 */
[----:B------:R-:W-:Y:S01]  /*ae20*/  F2FP.F16.E4M3.UNPACK_B R15, R15.H1 ;  /* 0x0000000fff0f723e */ /* 0x000fe200030006ff */
[----:B------:R-:W-:Y:S01]  /*ae30*/  FFMA.FTZ R65, R52, R44, R45 ;  /* 0x0000002c34417223 */ /* 0x000fe2000001002d */
[----:B------:R-:W-:Y:S01]  /*ae40*/  F2FP.F16.E4M3.UNPACK_B R47, R47.H1 ;  /* 0x0000002fff2f723e */ /* 0x000fe200030006ff */
[----:B------:R-:W-:Y:S01]  /*ae50*/  HADD2.F32 R44, -RZ, R13.H0_H0 ;  /* 0x2000000dff2c7230 */ /* 0x000fe20000004100 */
[-C--:B------:R-:W-:Y:S01]  /*ae60*/  F2FP.F16.E4M3.UNPACK_B R14, R12.reuse ;  /* 0x0000000cff0e723e */ /* 0x080fe200020006ff */
[----:B------:R-:W-:Y:S01]  /*ae70*/  HADD2.F32 R45, -RZ, R15.H0_H0 ;  /* 0x2000000fff2d7230 */ /* 0x000fe20000004100 */
[----:B------:R-:W-:Y:S01]  /*ae80*/  F2FP.F16.E4M3.UNPACK_B R52, R12.H1 ;  /* 0x0000000cff34723e */ /* 0x000fe200030006ff */
[----:B------:R-:W-:-:S02]  /*ae90*/  HADD2.F32 R12, -RZ, R47.H0_H0 ;  /* 0x2000002fff0c7230 */ /* 0x000fc40000004100 */
[-C--:B------:R-:W-:Y:S01]  /*aea0*/  FMUL.FTZ R67, R49, R57.reuse ;  /* 0x0000003931437220 */ /* 0x080fe20000410000 */
[----:B------:R-:W-:Y:S02]  /*aeb0*/  HADD2.F32 R58, -RZ, R56.H0_H0 ;  /* 0x20000038ff3a7230 */ /* 0x000fe40000004100 */
[----:B------:R-:W-:Y:S01]  /*aec0*/  FMUL.FTZ R68, R44, R57 ;  /* 0x000000392c447220 */ /* 0x000fe20000410000 */
[----:B------:R-:W-:Y:S01]  /*aed0*/  HADD2.F32 R53, -RZ, R14.H0_H0 ;  /* 0x2000000eff357230 */ /* 0x000fe20000004100 */
[----:B------:R-:W-:Y:S01]  /*aee0*/  F2FP.SATFINITE.E4M3.F32.PACK_AB_MERGE_C R63, R66, R63, RZ ;  /* 0x0000003f423f723e */ /* 0x000fe200048070ff */
[----:B------:R-:W-:Y:S02]  /*aef0*/  HADD2.F32 R47, -RZ, R47.H1_H1 ;  /* 0x3000002fff2f7230 */ /* 0x000fe40000004100 */
[----:B------:R-:W-:Y:S01]  /*af00*/  FMUL.FTZ R57, R45, R58 ;  /* 0x0000003a2d397220 */ /* 0x000fe20000410000 */
[----:B------:R-:W-:Y:S02]  /*af10*/  HADD2.F32 R56, -RZ, R56.H1_H1 ;  /* 0x30000038ff387230 */ /* 0x000fe40000004100 */
[----:B------:R-:W-:Y:S01]  /*af20*/  FFMA.FTZ R67, R44, R53, -R67 ;  /* 0x000000352c437223 */ /* 0x000fe20000010843 */
[----:B------:R-:W-:-:S02]  /*af30*/  HADD2.F32 R15, -RZ, R15.H1_H1 ;  /* 0x3000000fff0f7230 */ /* 0x000fc40000004100 */
[C---:B------:R-:W-:Y:S01]  /*af40*/  FMUL.FTZ R70, R12.reuse, R58 ;  /* 0x0000003a0c467220 */ /* 0x040fe20000410000 */
[----:B------:R-:W-:Y:S02]  /*af50*/  HADD2.F32 R54, -RZ, R52.H0_H0 ;  /* 0x20000034ff367230 */ /* 0x000fe40000004100 */
[-C--:B------:R-:W-:Y:S01]  /*af60*/  FMUL.FTZ R44, R47, R56.reuse ;  /* 0x000000382f2c7220 */ /* 0x080fe20000410000 */
[----:B------:R-:W-:Y:S02]  /*af70*/  HADD2.F32 R46, -RZ, R46.H1_H1 ;  /* 0x3000002eff2e7230 */ /* 0x000fe40000004100 */
[----:B------:R-:W-:Y:S01]  /*af80*/  FMUL.FTZ R56, R15, R56 ;  /* 0x000000380f387220 */ /* 0x000fe20000410000 */
[----:B------:R-:W-:Y:S02]  /*af90*/  HADD2.F32 R55, -RZ, R55.H1_H1 ;  /* 0x30000037ff377230 */ /* 0x000fe40000004100 */
[----:B------:R-:W-:Y:S01]  /*afa0*/  FFMA.FTZ R57, R12, R54, R57 ;  /* 0x000000360c397223 */ /* 0x000fe20000010039 */
[----:B------:R-:W-:-:S02]  /*afb0*/  HADD2.F32 R52, -RZ, R52.H1_H1 ;  /* 0x30000034ff347230 */ /* 0x000fc40000004100 */
[----:B------:R-:W-:Y:S01]  /*afc0*/  FFMA.FTZ R70, R45, R54, -R70 ;  /* 0x000000362d467223 */ /* 0x000fe20000010846 */
[----:B------:R-:W-:Y:S02]  /*afd0*/  HADD2.F32 R13, -RZ, R13.H1_H1 ;  /* 0x3000000dff0d7230 */ /* 0x000fe40000004100 */
[CC--:B------:R-:W-:Y:S01]  /*afe0*/  FMUL.FTZ R12, R46.reuse, R55.reuse ;  /* 0x000000372e0c7220 */ /* 0x0c0fe20000410000 */
[----:B------:R-:W-:Y:S02]  /*aff0*/  HADD2.F32 R14, -RZ, R14.H1_H1 ;  /* 0x3000000eff0e7230 */ /* 0x000fe40000004100 */
[-C--:B------:R-:W-:Y:S01]  /*b000*/  FFMA.FTZ R15, R15, R52.reuse, -R44 ;  /* 0x000000340f0f7223 */ /* 0x080fe2000001082c */
[----:B------:R-:W-:Y:S01]  /*b010*/  FFMA.FTZ R56, R47, R52, R56 ;  /* 0x000000342f387223 */ /* 0x000fe20000010038 */
[----:B------:R-:W-:Y:S01]  /*b020*/  FMUL.FTZ R55, R13, R55 ;  /* 0x000000370d377220 */ /* 0x000fe20000410000 */
[----:B------:R-:W-:Y:S01]  /*b030*/  FFMA.FTZ R68, R49, R53, R68 ;  /* 0x0000003531447223 */ /* 0x000fe20000010044 */
[----:B------:R-:W-:Y:S01]  /*b040*/  FFMA.FTZ R12, R13, R14, -R12 ;  /* 0x0000000e0d0c7223 */ /* 0x000fe2000001080c */
[----:B------:R-:W-:Y:S01]  /*b050*/  F2FP.SATFINITE.E4M3.F32.PACK_AB_MERGE_C R15, R15, R70, RZ ;  /* 0x000000460f0f723e */ /* 0x000fe200048070ff */
[----:B------:R-:W-:Y:S01]  /*b060*/  FFMA.FTZ R55, R46, R14, R55 ;  /* 0x0000000e2e377223 */ /* 0x000fe20000010037 */
[----:B------:R-:W-:Y:S01]  /*b070*/  F2FP.SATFINITE.E4M3.F32.PACK_AB_MERGE_C R64, R65, R64, RZ ;  /* 0x000000404140723e */ /* 0x000fe200048070ff */
[----:B------:R-:W-:Y:S01]  /*b080*/  IMAD.MOV.U32 R44, RZ, RZ, R72 ;  /* 0x000000ffff2c7224 */ /* 0x000fe200078e0048 */
[----:B------:R-:W-:Y:S01]  /*b090*/  F2FP.SATFINITE.E4M3.F32.PACK_AB_MERGE_C R56, R56, R57, RZ ;  /* 0x000000393838723e */ /* 0x000fe200048070ff */
[----:B------:R-:W-:Y:S01]  /*b0a0*/  IMAD.MOV.U32 R14, RZ, RZ, R71 ;  /* 0x000000ffff0e7224 */ /* 0x000fe200078e0047 */
[----:B------:R-:W-:Y:S01]  /*b0b0*/  F2FP.SATFINITE.E4M3.F32.PACK_AB_MERGE_C R15, R12, R67, R15 ;  /* 0x000000430c0f723e */ /* 0x000fe2000480700f */
[----:B------:R-:W-:Y:S01]  /*b0c0*/  IMAD.MOV.U32 R46, RZ, RZ, R73 ;  /* 0x000000ffff2e7224 */ /* 0x000fe200078e0049 */
[----:B------:R-:W-:-:S02]  /*b0d0*/  F2FP.SATFINITE.E4M3.F32.PACK_AB_MERGE_C R13, R60, R61, R63 ;  /* 0x0000003d3c0d723e */ /* 0x000fc4000480703f */
[----:B------:R-:W-:Y:S02]  /*b0e0*/  F2FP.SATFINITE.E4M3.F32.PACK_AB_MERGE_C R45, R62, R59, R64 ;  /* 0x0000003b3e2d723e */ /* 0x000fe40004807040 */
[----:B------:R-:W-:Y:S02]  /*b0f0*/  F2FP.SATFINITE.E4M3.F32.PACK_AB_MERGE_C R47, R55, R68, R56 ;  /* 0x00000044372f723e */ /* 0x000fe40004807038 */
[----:B------:R-:W-:-:S07]  /*b100*/  MOV R12, R69 ;  /* 0x00000045000c7202 */ /* 0x000fce0000000f00 */
.L_x_569:
[----:B------:R-:W-:Y:S05]  /*b110*/  BSYNC B1 ;  /* 0x0000000000017941 */ /* 0x000fea0003800000 */
.L_x_568:
[----:B0-----:R0:W-:Y:S01]  /*b120*/  ST.E.128 desc[UR36][R50.64], R12 ;  /* 0x0000000c32007985 */ /* 0x0011e2000c101d24 */
[----:B------:R-:W-:-:S13]  /*b130*/  ISETP.GE.AND P2, PT, R11, R114, PT ;  /* 0x000000720b00720c */ /* 0x000fda0003f46270 */
[----:B------:R-:W-:Y:S05]  /*b140*/  @P2 BRA `(.L_x_542) ;  /* 0x0000000400b82947 */ /* 0x000fea0003800000 */
[----:B------:R-:W-:-:S04]  /*b150*/  IADD3 R106, P2, R11, R106, RZ ;  /* 0x0000006a0b6a7210 */ /* 0x000fc80007f5e0ff */
[----:B------:R-:W-:-:S05]  /*b160*/  LEA.HI.X.SX32 R107, R11, R48, 0x1, P2 ;  /* 0x000000300b6b7211 */ /* 0x000fca00010f0eff */
[----:B----4-:R4:W-:Y:S01]  /*b170*/  ST.E.128 desc[UR36][R106.64], R44 ;  /* 0x0000002c6a007985 */ /* 0x0109e2000c101d24 */
[----:B------:R-:W-:Y:S05]  /*b180*/  BRA `(.L_x_542) ;  /* 0x0000000400a87947 */ /* 0x000fea0003800000 */
.L_x_501:
[----:B------:R-:W-:-:S06]  /*b190*/  UISETP.NE.AND UP0, UPT, UR60, 0x3, UPT ;  /* 0x000000033c00788c */ /* 0x000fcc000bf05270 */
[----:B------:R-:W-:-:S13]  /*b1a0*/  PLOP3.LUT P5, PT, PT, PT, UP0, 0x80, 0x0 ;  /* 0x000000000000781c */ /* 0x000fda0003faf008 */
[----:B------:R-:W-:Y:S05]  /*b1b0*/  @!P5 BRA `(.L_x_570) ;  /* 0x000000000004d947 */ /* 0x000fea0003800000 */
[----:B------:R-:W-:Y:S01]  /*b1c0*/  BPT.TRAP 0x1 ;  /* 0x000000040000795c */ /* 0x000fe20000300000 */
.L_x_570:
[----:B------:R-:W-:Y:S01]  /*b1d0*/  LEA R80, R216, R23, 0x3 ;  /* 0x00000017d8507211 */ /* 0x000fe200078e18ff */
[----:B------:R-:W-:Y:S01]  /*b1e0*/  BSSY B1, `(.L_x_571) ;  /* 0x0000005000017945 */ /* 0x000fe20003800000 */
[----:B------:R-:W-:Y:S02]  /*b1f0*/  SHF.L.U32 R103, R224, 0x1f, RZ ;  /* 0x0000001fe0677819 */ /* 0x000fe400000006ff */
[----:B------:R-:W-:Y:S02]  /*b200*/  SHF.R.S32.HI R100, RZ, 0x1f, R99 ;  /* 0x0000001fff647819 */ /* 0x000fe40000011463 */
[----:B------:R-:W0:Y:S02]  /*b210*/  SYNCS.PHASECHK.TRANS64.TRYWAIT P2, [R80+URZ+0x38890], R103 ;  /* 0x03889067500075a7 */ /* 0x000e24000804017f */
[----:B0-----:R-:W-:Y:S05]  /*b220*/  @!P2 BRA `(.L_x_572) ;  /* 0x000001b400e0a947 */ /* 0x001fea0003800000 */
.L_x_860:
[----:B------:R-:W-:Y:S05]  /*b230*/  BSYNC B1 ;  /* 0x0000000000017941 */ /* 0x000fea0003800000 */
.L_x_571:
[----:B------:R-:W-:Y:S01]  /*b240*/  ULDC.64 UR4, c[0x0][0x300] ;  /* 0x0000c00000047ab9 */ /* 0x000fe20000000a00 */
[----:B-----5:R-:W-:Y:S01]  /*b250*/  SHF.R.S32.HI R101, RZ, 0x1f, R98 ;  /* 0x0000001fff657819 */ /* 0x020fe20000011462 */
[----:B------:R-:W-:Y:S01]  /*b260*/  IMAD R14, R100, UR4, RZ ;  /* 0x00000004640e7c24 */ /* 0x000fe2000f8e02ff */
[----:B------:R-:W-:Y:S01]  /*b270*/  ULDC.64 UR6, c[0x0][0x2e8] ;  /* 0x0000ba0000067ab9 */ /* 0x000fe20000000a00 */
[----:B------:R-:W-:-:S04]  /*b280*/  IMAD.WIDE.U32 R12, R99, UR4, RZ ;  /* 0x00000004630c7c25 */ /* 0x000fc8000f8e00ff */
[----:B------:R-:W-:Y:S01]  /*b290*/  IMAD R11, R99, UR5, R14 ;  /* 0x00000005630b7c24 */ /* 0x000fe2000f8e020e */
[----:B------:R-:W-:Y:S01]  /*b2a0*/  ULDC.64 UR4, c[0x0][0x310] ;  /* 0x0000c40000047ab9 */ /* 0x000fe20000000a00 */
[----:B------:R-:W-:Y:S02]  /*b2b0*/  IMAD R102, R26, -0x80, R2 ;  /* 0xffffff801a667824 */ /* 0x000fe400078e0202 */
[----:B------:R-:W-:Y:S02]  /*b2c0*/  IMAD R15, R101, UR4, RZ ;  /* 0x00000004650f7c24 */ /* 0x000fe4000f8e02ff */
[----:B------:R-:W-:Y:S01]  /*b2d0*/  IMAD.IADD R13, R13, 0x1, R11 ;  /* 0x000000010d0d7824 */ /* 0x000fe200078e020b */
[----:B------:R-:W-:Y:S01]  /*b2e0*/  VIMNMX R102, R102, 0x80, PT ;  /* 0x0000008066667848 */ /* 0x000fe20003fe0100 */
        /* <DEDUP_REMOVED lines=8> */
[----:B------:R-:W-:Y:S01]  /*b370*/  IADD3 R45, P2, R12, UR6, RZ ;  /* 0x000000060c2d7c10 */ /* 0x000fe2000ff5e0ff */
[----:B------:R-:W-:-:S03]  /*b380*/  IMAD.IADD R47, R102, 0x1, -R219 ;  /* 0x00000001662f7824 */ /* 0x000fc600078e0adb */
[----:B------:R-:W-:Y:S02]  /*b390*/  IADD3.X R46, R13, UR7, R11, P2, !PT ;  /* 0x000000070d2e7c10 */ /* 0x000fe400097fe40b */
[----:B------:R-:W-:Y:S01]  /*b3a0*/  ISETP.GE.AND P2, PT, R47, 0x1, PT ;  /* 0x000000012f00780c */ /* 0x000fe20003f46270 */
[----:B------:R-:W-:-:S12]  /*b3b0*/  BRA.DIV UR4, `(.L_x_573) ;  /* 0x000001b604907947 */ /* 0x000fd8000b800000 */
[----:B------:R1:W2:Y:S04]  /*b3c0*/  SHFL.IDX PT, R44, R46, RZ, 0x181f ;  /* 0x00181fff2e2c7589 */ /* 0x0002a800000e0000 */
[----:B------:R1:W3:Y:S02]  /*b3d0*/  SHFL.IDX PT, R14, R45, RZ, 0x181f ;  /* 0x00181fff2d0e7589 */ /* 0x0002e400000e0000 */
.L_x_864:
[----:B------:R-:W-:Y:S04]  /*b3e0*/  BSSY B1, `(.L_x_574) ;  /* 0x000000d000017945 */ /* 0x000fe80003800000 */
[----:B------:R-:W-:Y:S05]  /*b3f0*/  @!P2 BRA `(.L_x_575) ;  /* 0x00000000002ca947 */ /* 0x000fea0003800000 */
[----:B------:R-:W-:Y:S02]  /*b400*/  ULDC UR4, c[0x0][0x2f4] ;  /* 0x0000bd0000047ab9 */ /* 0x000fe40000000800 */
[----:B------:R-:W-:-:S13]  /*b410*/  ISETP.GE.AND P2, PT, R16, UR4, PT ;  /* 0x0000000410007c0c */ /* 0x000fda000bf46270 */
[----:B---3--:R-:W-:-:S04]  /*b420*/  @!P2 IADD3 R48, P3, R16, R14, RZ ;  /* 0x0000000e1030a210 */ /* 0x008fc80007f7e0ff */
[----:B--2---:R-:W-:Y:S02]  /*b430*/  @!P2 IADD3.X R49, R44, R17, RZ, P3, !PT ;  /* 0x000000112c31a210 */ /* 0x004fe40001ffe4ff */
[----:B------:R-:W-:-:S13]  /*b440*/  ISETP.GE.AND P3, PT, R22, UR4, PT ;  /* 0x0000000416007c0c */ /* 0x000fda000bf66270 */
[----:B------:R-:W-:Y:S02]  /*b450*/  @!P3 IADD3 R50, P4, R22, R14, RZ ;  /* 0x0000000e1632b210 */ /* 0x000fe40007f9e0ff */
[----:B------:R-:W2:Y:S03]  /*b460*/  @!P2 LDS.128 R12, [R92+0x28400] ;  /* 0x028400005c0ca984 */ /* 0x000ea60000000c00 */
[----:B------:R-:W-:Y:S01]  /*b470*/  @!P3 IMAD.X R51, R44, 0x1, R217, P4 ;  /* 0x000000012c33b824 */ /* 0x000fe200020e06d9 */
[----:B--2---:R-:W-:Y:S04]  /*b480*/  @!P2 ST.E.128 desc[UR36][R48.64], R12 ;  /* 0x0000000c3000a985 */ /* 0x004fe8000c101d24 */
[----:B------:R-:W2:Y:S04]  /*b490*/  @!P3 LDS.128 R12, [R92+0x2c400] ;  /* 0x02c400005c0cb984 */ /* 0x000ea80000000c00 */
[----:B--2---:R4:W-:Y:S02]  /*b4a0*/  @!P3 ST.E.128 desc[UR36][R50.64], R12 ;  /* 0x0000000c3200b985 */ /* 0x0049e4000c101d24 */
.L_x_575:
[----:B------:R-:W-:Y:S05]  /*b4b0*/  BSYNC B1 ;  /* 0x0000000000017941 */ /* 0x000fea0003800000 */
.L_x_574:
[----:B------:R-:W-:-:S03]  /*b4c0*/  UMOV UR4, 0xffffffff ;  /* 0xffffffff00047882 */ /* 0x000fc60000000000 */
[----:B------:R-:W-:Y:S05]  /*b4d0*/  BRA.DIV UR4, `(.L_x_576) ;  /* 0x000001b604907947 */ /* 0x000fea000b800000 */
[----:B--2---:R2:W0:Y:S04]  /*b4e0*/  SHFL.IDX PT, R44, R46, 0x1, 0x181f ;  /* 0x00381f002e2c7f89 */ /* 0x00442800000e0000 */
[----:B---34-:R2:W3:Y:S02]  /*b4f0*/  SHFL.IDX PT, R14, R45, 0x1, 0x181f ;  /* 0x00381f002d0e7f89 */ /* 0x0184e400000e0000 */
.L_x_868:
[----:B------:R-:W-:Y:S01]  /*b500*/  ISETP.GE.AND P2, PT, R47, 0x21, PT ;  /* 0x000000212f00780c */ /* 0x000fe20003f46270 */
[----:B------:R-:W-:-:S12]  /*b510*/  BSSY B1, `(.L_x_577) ;  /* 0x000000d000017945 */ /* 0x000fd80003800000 */
[----:B------:R-:W-:Y:S05]  /*b520*/  @!P2 BRA `(.L_x_578) ;  /* 0x00000000002ca947 */ /* 0x000fea0003800000 */
[----:B------:R-:W-:Y:S02]  /*b530*/  ULDC UR4, c[0x0][0x2f4] ;  /* 0x0000bd0000047ab9 */ /* 0x000fe40000000800 */
[----:B------:R-:W-:-:S13]  /*b540*/  ISETP.GE.AND P2, PT, R16, UR4, PT ;  /* 0x0000000410007c0c */ /* 0x000fda000bf46270 */
[----:B---3--:R-:W-:-:S05]  /*b550*/  @!P2 IADD3 R48, P3, R16, R14, RZ ;  /* 0x0000000e1030a210 */ /* 0x008fca0007f7e0ff */
[----:B0-----:R-:W-:Y:S01]  /*b560*/  @!P2 IMAD.X R49, R44, 0x1, R17, P3 ;  /* 0x000000012c31a824 */ /* 0x001fe200018e0611 */
[----:B------:R-:W-:-:S13]  /*b570*/  ISETP.GE.AND P3, PT, R22, UR4, PT ;  /* 0x0000000416007c0c */ /* 0x000fda000bf66270 */
[----:B------:R-:W-:Y:S02]  /*b580*/  @!P3 IADD3 R50, P4, R22, R14, RZ ;  /* 0x0000000e1632b210 */ /* 0x000fe40007f9e0ff */
[----:B------:R-:W0:Y:S03]  /*b590*/  @!P2 LDS.128 R12, [R92+0x29400] ;  /* 0x029400005c0ca984 */ /* 0x000e260000000c00 */
[----:B------:R-:W-:Y:S01]  /*b5a0*/  @!P3 IMAD.X R51, R44, 0x1, R217, P4 ;  /* 0x000000012c33b824 */ /* 0x000fe200020e06d9 */
[----:B0-----:R-:W-:Y:S04]  /*b5b0*/  @!P2 ST.E.128 desc[UR36][R48.64], R12 ;  /* 0x0000000c3000a985 */ /* 0x001fe8000c101d24 */
[----:B------:R-:W0:Y:S04]  /*b5c0*/  @!P3 LDS.128 R12, [R92+0x2d400] ;  /* 0x02d400005c0cb984 */ /* 0x000e280000000c00 */
[----:B0-----:R4:W-:Y:S02]  /*b5d0*/  @!P3 ST.E.128 desc[UR36][R50.64], R12 ;  /* 0x0000000c3200b985 */ /* 0x0019e4000c101d24 */
.L_x_578:
[----:B------:R-:W-:Y:S05]  /*b5e0*/  BSYNC B1 ;  /* 0x0000000000017941 */ /* 0x000fea0003800000 */
.L_x_577:
[----:B------:R-:W-:-:S03]  /*b5f0*/  UMOV UR4, 0xffffffff ;  /* 0xffffffff00047882 */ /* 0x000fc60000000000 */
[----:B------:R-:W-:Y:S05]  /*b600*/  BRA.DIV UR4, `(.L_x_579) ;  /* 0x000001b6048c7947 */ /* 0x000fea000b800000 */
[----:B0-----:R0:W0:Y:S04]  /*b610*/  SHFL.IDX PT, R44, R46, 0x2, 0x181f ;  /* 0x00581f002e2c7f89 */ /* 0x00102800000e0000 */
[----:B---34-:R3:W4:Y:S02]  /*b620*/  SHFL.IDX PT, R14, R45, 0x2, 0x181f ;  /* 0x00581f002d0e7f89 */ /* 0x01872400000e0000 */
.L_x_872:
[----:B------:R-:W-:Y:S01]  /*b630*/  ISETP.GE.AND P2, PT, R47, 0x41, PT ;  /* 0x000000412f00780c */ /* 0x000fe20003f46270 */
[----:B------:R-:W-:-:S12]  /*b640*/  BSSY B1, `(.L_x_580) ;  /* 0x000000d000017945 */ /* 0x000fd80003800000 */
[----:B------:R-:W-:Y:S05]  /*b650*/  @!P2 BRA `(.L_x_581) ;  /* 0x00000000002ca947 */ /* 0x000fea0003800000 */
[----:B------:R-:W-:Y:S02]  /*b660*/  ULDC UR4, c[0x0][0x2f4] ;  /* 0x0000bd0000047ab9 */ /* 0x000fe40000000800 */
[----:B------:R-:W-:-:S13]  /*b670*/  ISETP.GE.AND P2, PT, R16, UR4, PT ;  /* 0x0000000410007c0c */ /* 0x000fda000bf46270 */
[----:B----4-:R-:W-:-:S04]  /*b680*/  @!P2 IADD3 R48, P3, R16, R14, RZ ;  /* 0x0000000e1030a210 */ /* 0x010fc80007f7e0ff */
[----:B0-----:R-:W-:Y:S02]  /*b690*/  @!P2 IADD3.X R49, R44, R17, RZ, P3, !PT ;  /* 0x000000112c31a210 */ /* 0x001fe40001ffe4ff */
[----:B------:R-:W-:-:S13]  /*b6a0*/  ISETP.GE.AND P3, PT, R22, UR4, PT ;  /* 0x0000000416007c0c */ /* 0x000fda000bf66270 */
[----:B------:R-:W-:Y:S02]  /*b6b0*/  @!P3 IADD3 R50, P4, R22, R14, RZ ;  /* 0x0000000e1632b210 */ /* 0x000fe40007f9e0ff */
[----:B------:R-:W0:Y:S03]  /*b6c0*/  @!P2 LDS.128 R12, [R92+0x2a400] ;  /* 0x02a400005c0ca984 */ /* 0x000e260000000c00 */
[----:B------:R-:W-:Y:S01]  /*b6d0*/  @!P3 IMAD.X R51, R44, 0x1, R217, P4 ;  /* 0x000000012c33b824 */ /* 0x000fe200020e06d9 */
[----:B0-----:R-:W-:Y:S04]  /*b6e0*/  @!P2 ST.E.128 desc[UR36][R48.64], R12 ;  /* 0x0000000c3000a985 */ /* 0x001fe8000c101d24 */
[----:B------:R-:W0:Y:S04]  /*b6f0*/  @!P3 LDS.128 R12, [R92+0x2e400] ;  /* 0x02e400005c0cb984 */ /* 0x000e280000000c00 */
[----:B0-----:R0:W-:Y:S02]  /*b700*/  @!P3 ST.E.128 desc[UR36][R50.64], R12 ;  /* 0x0000000c3200b985 */ /* 0x0011e4000c101d24 */
.L_x_581:
[----:B------:R-:W-:Y:S05]  /*b710*/  BSYNC B1 ;  /* 0x0000000000017941 */ /* 0x000fea0003800000 */
.L_x_580:
[----:B------:R-:W-:-:S03]  /*b720*/  UMOV UR4, 0xffffffff ;  /* 0xffffffff00047882 */ /* 0x000fc60000000000 */
[----:B------:R-:W-:Y:S05]  /*b730*/  BRA.DIV UR4, `(.L_x_582) ;  /* 0x000001b604887947 */ /* 0x000fea000b800000 */
[----:B0-----:R0:W0:Y:S04]  /*b740*/  SHFL.IDX PT, R44, R46, 0x3, 0x181f ;  /* 0x00781f002e2c7f89 */ /* 0x00102800000e0000 */
[----:B----4-:R4:W0:Y:S02]  /*b750*/  SHFL.IDX PT, R14, R45, 0x3, 0x181f ;  /* 0x00781f002d0e7f89 */ /* 0x01082400000e0000 */
.L_x_876:
[----:B------:R-:W-:-:S13]  /*b760*/  ISETP.GE.AND P2, PT, R47, 0x61, PT ;  /* 0x000000612f00780c */ /* 0x000fda0003f46270 */
[----:B------:R-:W-:Y:S05]  /*b770*/  @!P2 BRA `(.L_x_542) ;  /* 0x00000000002ca947 */ /* 0x000fea0003800000 */
[----:B------:R-:W-:Y:S02]  /*b780*/  ULDC UR4, c[0x0][0x2f4] ;  /* 0x0000bd0000047ab9 */ /* 0x000fe40000000800 */
[----:B------:R-:W-:-:S13]  /*b790*/  ISETP.GE.AND P2, PT, R16, UR4, PT ;  /* 0x0000000410007c0c */ /* 0x000fda000bf46270 */
[----:B012---:R-:W-:-:S05]  /*b7a0*/  @!P2 IADD3 R46, P3, R16, R14, RZ ;  /* 0x0000000e102ea210 */ /* 0x007fca0007f7e0ff */
[----:B------:R-:W-:Y:S01]  /*b7b0*/  @!P2 IMAD.X R47, R44, 0x1, R17, P3 ;  /* 0x000000012c2fa824 */ /* 0x000fe200018e0611 */
[----:B------:R-:W-:-:S13]  /*b7c0*/  ISETP.GE.AND P3, PT, R22, UR4, PT ;  /* 0x0000000416007c0c */ /* 0x000fda000bf66270 */
[----:B------:R-:W-:Y:S02]  /*b7d0*/  @!P3 IADD3 R48, P4, R22, R14, RZ ;  /* 0x0000000e1630b210 */ /* 0x000fe40007f9e0ff */
[----:B------:R-:W0:Y:S03]  /*b7e0*/  @!P2 LDS.128 R12, [R92+0x2b400] ;  /* 0x02b400005c0ca984 */ /* 0x000e260000000c00 */
[----:B------:R-:W-:Y:S01]  /*b7f0*/  @!P3 IMAD.X R49, R44, 0x1, R217, P4 ;  /* 0x000000012c31b824 */ /* 0x000fe200020e06d9 */
[----:B0-----:R-:W-:Y:S04]  /*b800*/  @!P2 ST.E.128 desc[UR36][R46.64], R12 ;  /* 0x0000000c2e00a985 */ /* 0x001fe8000c101d24 */
[----:B------:R-:W0:Y:S04]  /*b810*/  @!P3 LDS.128 R12, [R92+0x2f400] ;  /* 0x02f400005c0cb984 */ /* 0x000e280000000c00 */
[----:B0-----:R0:W-:Y:S02]  /*b820*/  @!P3 ST.E.128 desc[UR36][R48.64], R12 ;  /* 0x0000000c3000b985 */ /* 0x0011e4000c101d24 */
.L_x_542:
[----:B------:R-:W-:Y:S05]  /*b830*/  BSYNC B0 ;  /* 0x0000000000007941 */ /* 0x000fea0003800000 */
.L_x_500:
[----:B------:R-:W5:Y:S01]  /*b840*/  S2R R11, SR_TID.X ;  /* 0x00000000000b7919 */ /* 0x000f620000002100 */
[----:B------:R-:W-:Y:S01]  /*b850*/  @!PT LDS RZ, [RZ] ;  /* 0x00000000fffff984 */ /* 0x000fe20000000800 */
[----:B------:R-:W-:Y:S01]  /*b860*/  @!PT LDS RZ, [RZ] ;  /* 0x00000000fffff984 */ /* 0x000fe20000000800 */
[----:B------:R-:W-:Y:S01]  /*b870*/  @!PT LDS RZ, [RZ] ;  /* 0x00000000fffff984 */ /* 0x000fe20000000800 */
[----:B------:R-:W-:Y:S01]  /*b880*/  @!PT LDS RZ, [RZ] ;  /* 0x00000000fffff984 */ /* 0x000fe20000000800 */
[----:B------:R1:W-:Y:S06]  /*b890*/  MEMBAR.ALL.CTA ;  /* 0x0000000000007992 */ /* 0x0003ec0000008000 */
[----:B-1----:R-:W1:Y:S01]  /*b8a0*/  FENCE.VIEW.ASYNC.S ;  /* 0x00000000000073c6 */ /* 0x002e620000000000 */
[----:B------:R-:W-:Y:S05]  /*b8b0*/  WARPSYNC.ALL ;  /* 0x0000000000007948 */ /* 0x000fea0003800000 */
[----:B------:R-:W-:Y:S01]  /*b8c0*/  BSSY B0, `(.L_x_583) ;  /* 0x0000008000007945 */ /* 0x000fe20003800000 */
[----:B-1----:R1:W-:Y:S01]  /*b8d0*/  BAR.SYNC.DEFER_BLOCKING R94, 0x80 ;  /* 0x0002005e0000751d */ /* 0x0023e20000010000 */
[----:B-----5:R-:W-:-:S13]  /*b8e0*/  LOP3.LUT P2, RZ, R11, 0x7f, RZ, 0xc0, !PT ;  /* 0x0000007f0bff7812 */ /* 0x020fda000784c0ff */
[----:B------:R-:W-:-:S04]  /*b8f0*/  @!P2 IADD3 R11, R80, 0x388a0, RZ ;  /* 0x000388a0500ba810 */ /* 0x000fc80007ffe0ff */
[----:B------:R-:W-:-:S04]  /*b900*/  @!P2 PRMT R11, RZ, 0x654, R11 ;  /* 0x00000654ff0ba816 */ /* 0x000fc8000000000b */
[----:B------:R1:W-:Y:S01]  /*b910*/  @!P2 SYNCS.ARRIVE.TRANS64.RED.A1T0 RZ, [R11+URZ], RZ ;  /* 0x000000ff0bffa9a7 */ /* 0x0003e2000810043f */
[----:B------:R-:W-:Y:S05]  /*b920*/  @!P5 BRA `(.L_x_584) ;  /* 0x000000000004d947 */ /* 0x000fea0003800000 */
[----:B------:R-:W-:Y:S01]  /*b930*/  BPT.TRAP 0x1 ;  /* 0x000000040000795c */ /* 0x000fe20000300000 */
.L_x_584:
[----:B------:R-:W-:Y:S05]  /*b940*/  BSYNC B0 ;  /* 0x0000000000007941 */ /* 0x000fea0003800000 */
.L_x_583:
[----:B------:R-:W5:Y:S01]  /*b950*/  SYNCS.PHASECHK.TRANS64.TRYWAIT P3, [R80+URZ+0x388b0], R103 ;  /* 0x0388b067500075a7 */ /* 0x000f62000806017f */
[----:B------:R-:W-:Y:S01]  /*b960*/  ULDC UR39, c[0x0][0x2f4] ;  /* 0x0000bd0000277ab9 */ /* 0x000fe20000000800 */
[----:B------:R-:W-:Y:S04]  /*b970*/  BSSY B0, `(.L_x_585) ;  /* 0x0000002000007945 */ /* 0x000fe80003800000 */
[----:B-----5:R-:W-:Y:S05]  /*b980*/  @!P3 BRA `(.L_x_586) ;  /* 0x000001b4003cb947 */ /* 0x020fea0003800000 */
.L_x_877:
[----:B------:R-:W-:Y:S05]  /*b990*/  BSYNC B0 ;  /* 0x0000000000007941 */ /* 0x000fea0003800000 */
.L_x_585:
[----:B------:R-:W-:Y:S01]  /*b9a0*/  ULDC.64 UR4, c[0x0][0x328] ;  /* 0x0000ca0000047ab9 */ /* 0x000fe20000000a00 */
[----:B------:R-:W-:Y:S01]  /*b9b0*/  ULDC.64 UR6, c[0x0][0x318] ;  /* 0x0000c60000067ab9 */ /* 0x000fe20000000a00 */
[----:B------:R-:W-:Y:S01]  /*b9c0*/  IMAD R100, R100, UR4, RZ ;  /* 0x0000000464647c24 */ /* 0x000fe2000f8e02ff */
[----:B------:R-:W-:Y:S01]  /*b9d0*/  BSSY B0, `(.L_x_587) ;  /* 0x000001e000007945 */ /* 0x000fe20003800000 */
[----:B0-2---:R-:W-:-:S04]  /*b9e0*/  IMAD.WIDE.U32 R12, R99, UR4, RZ ;  /* 0x00000004630c7c25 */ /* 0x005fc8000f8e00ff */
[----:B------:R-:W-:Y:S01]  /*b9f0*/  IMAD R99, R99, UR5, R100 ;  /* 0x0000000563637c24 */ /* 0x000fe2000f8e0264 */
[----:B------:R-:W-:Y:S01]  /*ba00*/  ULDC.64 UR4, c[0x0][0x338] ;  /* 0x0000ce0000047ab9 */ /* 0x000fe20000000a00 */
[----:B------:R-:W-:Y:S02]  /*ba10*/  IMAD.IADD R102, R102, 0x1, -R219 ;  /* 0x0000000166667824 */ /* 0x000fe400078e0adb */
[----:B------:R-:W-:Y:S02]  /*ba20*/  IMAD R101, R101, UR4, RZ ;  /* 0x0000000465657c24 */ /* 0x000fe4000f8e02ff */
[----:B------:R-:W-:Y:S02]  /*ba30*/  IMAD.IADD R13, R13, 0x1, R99 ;  /* 0x000000010d0d7824 */ /* 0x000fe400078e0263 */
[C---:B------:R-:W-:Y:S02]  /*ba40*/  IMAD R101, R98.reuse, UR5, R101 ;  /* 0x0000000562657c24 */ /* 0x040fe4000f8e0265 */
[----:B------:R-:W-:Y:S01]  /*ba50*/  IMAD.WIDE.U32 R98, R98, UR4, R12 ;  /* 0x0000000462627c25 */ /* 0x000fe2000f8e000c */
[----:B------:R-:W-:-:S03]  /*ba60*/  ULDC.64 UR4, c[0x0][0x330] ;  /* 0x0000cc0000047ab9 */ /* 0x000fc60000000a00 */
[----:B------:R-:W-:Y:S02]  /*ba70*/  IMAD.IADD R99, R99, 0x1, R101 ;  /* 0x0000000163637824 */ /* 0x000fe400078e0265 */
[----:B-1----:R-:W-:Y:S02]  /*ba80*/  IMAD R11, R33, UR4, RZ ;  /* 0x00000004210b7c24 */ /* 0x002fe4000f8e02ff */
[----:B------:R-:W-:-:S04]  /*ba90*/  IMAD.WIDE.U32 R12, R222, UR4, R98 ;  /* 0x00000004de0c7c25 */ /* 0x000fc8000f8e0062 */
[----:B------:R-:W-:Y:S01]  /*baa0*/  IMAD R11, R222, UR5, R11 ;  /* 0x00000005de0b7c24 */ /* 0x000fe2000f8e020b */
[----:B------:R-:W-:-:S04]  /*bab0*/  IADD3 R48, P3, R12, UR6, RZ ;  /* 0x000000060c307c10 */ /* 0x000fc8000ff7e0ff */
[----:B------:R-:W-:Y:S01]  /*bac0*/  IADD3.X R11, R13, UR7, R11, P3, !PT ;  /* 0x000000070d0b7c10 */ /* 0x000fe20009ffe40b */
[----:B----4-:R0:W1:Y:S01]  /*bad0*/  SHFL.IDX PT, R47, R48, RZ, 0x181f ;  /* 0x00181fff302f7589 */ /* 0x01006200000e0000 */
[----:B------:R-:W-:-:S03]  /*bae0*/  ISETP.GE.AND P3, PT, R102, 0x1, PT ;  /* 0x000000016600780c */ /* 0x000fc60003f66270 */
[----:B------:R0:W2:Y:S10]  /*baf0*/  SHFL.IDX PT, R12, R11, RZ, 0x181f ;  /* 0x00181fff0b0c7589 */ /* 0x0000b400000e0000 */
[----:B0-----:R-:W-:Y:S05]  /*bb00*/  @!P3 BRA `(.L_x_588) ;  /* 0x000000000028b947 */ /* 0x001fea0003800000 */
[----:B------:R-:W-:-:S13]  /*bb10*/  ISETP.GE.AND P3, PT, R16, UR39, PT ;  /* 0x0000002710007c0c */ /* 0x000fda000bf66270 */
[----:B-1----:R-:W-:-:S04]  /*bb20*/  @!P3 IADD3 R44, P4, R16, R47, RZ ;  /* 0x0000002f102cb210 */ /* 0x002fc80007f9e0ff */
[----:B--23--:R-:W-:Y:S02]  /*bb30*/  @!P3 IADD3.X R45, R12, R17, RZ, P4, !PT ;  /* 0x000000110c2db210 */ /* 0x00cfe400027fe4ff */
[----:B------:R-:W-:-:S13]  /*bb40*/  ISETP.GE.AND P4, PT, R22, UR39, PT ;  /* 0x0000002716007c0c */ /* 0x000fda000bf86270 */
[----:B------:R-:W-:-:S05]  /*bb50*/  @!P4 IADD3 R46, P5, R22, R47, RZ ;  /* 0x0000002f162ec210 */ /* 0x000fca0007fbe0ff */
[----:B------:R-:W-:Y:S02]  /*bb60*/  @!P4 IMAD.X R47, R12, 0x1, R217, P5 ;  /* 0x000000010c2fc824 */ /* 0x000fe400028e06d9 */
[----:B------:R-:W0:Y:S04]  /*bb70*/  @!P3 LDS.128 R12, [R92+0x10400] ;  /* 0x010400005c0cb984 */ /* 0x000e280000000c00 */
[----:B0-----:R-:W-:Y:S04]  /*bb80*/  @!P3 ST.E.128 desc[UR36][R44.64], R12 ;  /* 0x0000000c2c00b985 */ /* 0x001fe8000c101d24 */
[----:B------:R-:W0:Y:S04]  /*bb90*/  @!P4 LDS.128 R12, [R92+0x14400] ;  /* 0x014400005c0cc984 */ /* 0x000e280000000c00 */
[----:B0-----:R0:W-:Y:S02]  /*bba0*/  @!P4 ST.E.128 desc[UR36][R46.64], R12 ;  /* 0x0000000c2e00c985 */ /* 0x0011e4000c101d24 */
.L_x_588:
[----:B------:R-:W-:Y:S05]  /*bbb0*/  BSYNC B0 ;  /* 0x0000000000007941 */ /* 0x000fea0003800000 */
.L_x_587:
[----:B------:R-:W-:Y:S01]  /*bbc0*/  ISETP.GE.AND P3, PT, R102, 0x21, PT ;  /* 0x000000216600780c */ /* 0x000fe20003f66270 */
[----:B0-2---:R0:W2:Y:S01]  /*bbd0*/  SHFL.IDX PT, R12, R11, 0x1, 0x181f ;  /* 0x00381f000b0c7f89 */ /* 0x0050a200000e0000 */
[----:B------:R-:W-:Y:S03]  /*bbe0*/  BSSY B0, `(.L_x_589) ;  /* 0x000000d000007945 */ /* 0x000fe60003800000 */
[----:B-1----:R0:W1:Y:S08]  /*bbf0*/  SHFL.IDX PT, R47, R48, 0x1, 0x181f ;  /* 0x00381f00302f7f89 */ /* 0x00207000000e0000 */
[----:B0-----:R-:W-:Y:S05]  /*bc00*/  @!P3 BRA `(.L_x_590) ;  /* 0x000000000028b947 */ /* 0x001fea0003800000 */
[----:B------:R-:W-:-:S13]  /*bc10*/  ISETP.GE.AND P3, PT, R16, UR39, PT ;  /* 0x0000002710007c0c */ /* 0x000fda000bf66270 */
[----:B-1----:R-:W-:-:S05]  /*bc20*/  @!P3 IADD3 R44, P4, R16, R47, RZ ;  /* 0x0000002f102cb210 */ /* 0x002fca0007f9e0ff */
[----:B--23--:R-:W-:Y:S01]  /*bc30*/  @!P3 IMAD.X R45, R12, 0x1, R17, P4 ;  /* 0x000000010c2db824 */ /* 0x00cfe200020e0611 */
[----:B------:R-:W-:-:S13]  /*bc40*/  ISETP.GE.AND P4, PT, R22, UR39, PT ;  /* 0x0000002716007c0c */ /* 0x000fda000bf86270 */
[----:B------:R-:W-:-:S05]  /*bc50*/  @!P4 IADD3 R46, P5, R22, R47, RZ ;  /* 0x0000002f162ec210 */ /* 0x000fca0007fbe0ff */
[----:B------:R-:W-:Y:S02]  /*bc60*/  @!P4 IMAD.X R47, R12, 0x1, R217, P5 ;  /* 0x000000010c2fc824 */ /* 0x000fe400028e06d9 */
[----:B------:R-:W0:Y:S04]  /*bc70*/  @!P3 LDS.128 R12, [R92+0x11400] ;  /* 0x011400005c0cb984 */ /* 0x000e280000000c00 */
[----:B0-----:R-:W-:Y:S04]  /*bc80*/  @!P3 ST.E.128 desc[UR36][R44.64], R12 ;  /* 0x0000000c2c00b985 */ /* 0x001fe8000c101d24 */
[----:B------:R-:W0:Y:S04]  /*bc90*/  @!P4 LDS.128 R12, [R92+0x15400] ;  /* 0x015400005c0cc984 */ /* 0x000e280000000c00 */
[----:B0-----:R0:W-:Y:S02]  /*bca0*/  @!P4 ST.E.128 desc[UR36][R46.64], R12 ;  /* 0x0000000c2e00c985 */ /* 0x0011e4000c101d24 */
.L_x_590:
[----:B------:R-:W-:Y:S05]  /*bcb0*/  BSYNC B0 ;  /* 0x0000000000007941 */ /* 0x000fea0003800000 */
.L_x_589:
[----:B------:R-:W-:Y:S01]  /*bcc0*/  ISETP.GE.AND P3, PT, R102, 0x41, PT ;  /* 0x000000416600780c */ /* 0x000fe20003f66270 */
[----:B0-2---:R0:W2:Y:S01]  /*bcd0*/  SHFL.IDX PT, R12, R11, 0x2, 0x181f ;  /* 0x00581f000b0c7f89 */ /* 0x0050a200000e0000 */
[----:B------:R-:W-:Y:S03]  /*bce0*/  BSSY B0, `(.L_x_591) ;  /* 0x000000d000007945 */ /* 0x000fe60003800000 */
[----:B-1----:R0:W1:Y:S08]  /*bcf0*/  SHFL.IDX PT, R47, R48, 0x2, 0x181f ;  /* 0x00581f00302f7f89 */ /* 0x00207000000e0000 */
        /* <DEDUP_REMOVED lines=11> */
.L_x_592:
[----:B------:R-:W-:Y:S05]  /*bdb0*/  BSYNC B0 ;  /* 0x0000000000007941 */ /* 0x000fea0003800000 */
.L_x_591:
[----:B------:R-:W-:Y:S01]  /*bdc0*/  ISETP.GE.AND P3, PT, R102, 0x61, PT ;  /* 0x000000616600780c */ /* 0x000fe20003f66270 */
[----:B------:R-:W4:Y:S01]  /*bdd0*/  SHFL.IDX PT, R11, R11, 0x3, 0x181f ;  /* 0x00781f000b0b7f89 */ /* 0x000f2200000e0000 */
[----:B------:R-:W-:Y:S03]  /*bde0*/  BSSY B0, `(.L_x_593) ;  /* 0x000000d000007945 */ /* 0x000fe60003800000 */
[----:B01----:R0:W1:Y:S08]  /*bdf0*/  SHFL.IDX PT, R47, R48, 0x3, 0x181f ;  /* 0x00781f00302f7f89 */ /* 0x00307000000e0000 */
[----:B0-----:R-:W-:Y:S05]  /*be00*/  @!P3 BRA `(.L_x_594) ;  /* 0x000000000028b947 */ /* 0x001fea0003800000 */
[----:B------:R-:W-:-:S13]  /*be10*/  ISETP.GE.AND P3, PT, R16, UR39, PT ;  /* 0x0000002710007c0c */ /* 0x000fda000bf66270 */
[----:B--2---:R-:W0:Y:S01]  /*be20*/  @!P3 LDS.128 R12, [R92+0x13400] ;  /* 0x013400005c0cb984 */ /* 0x004e220000000c00 */
[----:B-1----:R-:W-:-:S05]  /*be30*/  @!P3 IADD3 R44, P4, R16, R47, RZ ;  /* 0x0000002f102cb210 */ /* 0x002fca0007f9e0ff */
[----:B---34-:R-:W-:Y:S01]  /*be40*/  @!P3 IMAD.X R45, R11, 0x1, R17, P4 ;  /* 0x000000010b2db824 */ /* 0x018fe200020e0611 */
[----:B------:R-:W-:-:S13]  /*be50*/  ISETP.GE.AND P4, PT, R22, UR39, PT ;  /* 0x0000002716007c0c */ /* 0x000fda000bf86270 */
[----:B------:R-:W-:-:S05]  /*be60*/  @!P4 IADD3 R46, P5, R22, R47, RZ ;  /* 0x0000002f162ec210 */ /* 0x000fca0007fbe0ff */
[----:B------:R-:W-:Y:S01]  /*be70*/  @!P4 IMAD.X R47, R11, 0x1, R217, P5 ;  /* 0x000000010b2fc824 */ /* 0x000fe200028e06d9 */
[----:B0-----:R-:W-:Y:S04]  /*be80*/  @!P3 ST.E.128 desc[UR36][R44.64], R12 ;  /* 0x0000000c2c00b985 */ /* 0x001fe8000c101d24 */
[----:B------:R-:W0:Y:S04]  /*be90*/  @!P4 LDS.128 R12, [R92+0x17400] ;  /* 0x017400005c0cc984 */ /* 0x000e280000000c00 */
[----:B0-----:R0:W-:Y:S02]  /*bea0*/  @!P4 ST.E.128 desc[UR36][R46.64], R12 ;  /* 0x0000000c2e00c985 */ /* 0x0011e4000c101d24 */
.L_x_594:
[----:B------:R-:W-:Y:S05]  /*beb0*/  BSYNC B0 ;  /* 0x0000000000007941 */ /* 0x000fea0003800000 */
.L_x_593:
[----:B------:R-:W-:Y:S01]  /*bec0*/  @!PT LDS RZ, [RZ] ;  /* 0x00000000fffff984 */ /* 0x000fe20000000800 */
[----:B------:R-:W-:Y:S01]  /*bed0*/  @!PT LDS RZ, [RZ] ;  /* 0x00000000fffff984 */ /* 0x000fe20000000800 */
[----:B------:R-:W-:Y:S01]  /*bee0*/  @!PT LDS RZ, [RZ] ;  /* 0x00000000fffff984 */ /* 0x000fe20000000800 */
[----:B------:R-:W-:Y:S01]  /*bef0*/  @!PT LDS RZ, [RZ] ;  /* 0x00000000fffff984 */ /* 0x000fe20000000800 */
[----:B------:R5:W-:Y:S06]  /*bf00*/  MEMBAR.ALL.CTA ;  /* 0x0000000000007992 */ /* 0x000bec0000008000 */
[----:B-----5:R-:W5:Y:S01]  /*bf10*/  FENCE.VIEW.ASYNC.S ;  /* 0x00000000000073c6 */ /* 0x020f620000000000 */
[----:B---3--:R-:W-:Y:S01]  /*bf20*/  @!P2 IADD3 R80, R80, 0x388c0, RZ ;  /* 0x000388c05050a810 */ /* 0x008fe20007ffe0ff */
[----:B------:R-:W-:Y:S01]  /*bf30*/  VIADD R216, R216, 0x1 ;  /* 0x00000001d8d87836 */ /* 0x000fe20000000000 */
[----:B-----5:R3:W-:Y:S01]  /*bf40*/  BAR.SYNC.DEFER_BLOCKING R94, 0x80 ;  /* 0x0002005e0000751d */ /* 0x0207e20000010000 */
[----:B------:R-:W-:-:S02]  /*bf50*/  ISETP.NE.AND P3, PT, R82, RZ, PT ;  /* 0x000000ff5200720c */ /* 0x000fc40003f65270 */
[----:B------:R-:W-:-:S04]  /*bf60*/  @!P2 PRMT R80, RZ, 0x654, R80 ;  /* 0x00000654ff50a816 */ /* 0x000fc80000000050 */
[----:B------:R3:W-:Y:S01]  /*bf70*/  @!P2 SYNCS.ARRIVE.TRANS64.RED.A1T0 RZ, [R80+URZ], RZ ;  /* 0x000000ff50ffa9a7 */ /* 0x0007e2000810043f */
[----:B------:R-:W-:-:S04]  /*bf80*/  ISETP.NE.AND P2, PT, R216, 0x2, PT ;  /* 0x00000002d800780c */ /* 0x000fc80003f45270 */
[----:B----4-:R-:W-:Y:S02]  /*bf90*/  SEL R11, RZ, 0x1, P2 ;  /* 0x00000001ff0b7807 */ /* 0x010fe40001000000 */
[----:B------:R-:W-:Y:S02]  /*bfa0*/  SEL R216, R216, RZ, P2 ;  /* 0x000000ffd8d87207 */ /* 0x000fe40001000000 */
[----:B------:R-:W-:Y:S01]  /*bfb0*/  LOP3.LUT R224, R224, R11, RZ, 0x3c, !PT ;  /* 0x0000000be0e07212 */ /* 0x000fe200078e3cff */
[----:B---3--:R-:W-:Y:S06]  /*bfc0*/  @P3 BRA `(.L_x_595) ;  /* 0xffffff6000083947 */ /* 0x008fec000383ffff */
[----:B0-2---:R-:W0:Y:S01]  /*bfd0*/  S2R R12, SR_TID.X ;  /* 0x00000000000c7919 */ /* 0x005e220000002100 */
[----:B------:R-:W-:Y:S02]  /*bfe0*/  PLOP3.LUT P0, PT, PT, PT, PT, 0x8, 0x0 ;  /* 0x000000000000781c */ /* 0x000fe40003f0e170 */
[----:B0-----:R-:W-:-:S04]  /*bff0*/  SHF.R.U32.HI R12, RZ, 0x7, R12 ;  /* 0x00000007ff0c7819 */ /* 0x001fc8000001160c */
[----:B------:R-:W-:-:S13]  /*c000*/  ISETP.NE.AND P3, PT, R12, 0x1, PT ;  /* 0x000000010c00780c */ /* 0x000fda0003f65270 */
[----:B------:R-:W-:Y:S06]  /*c010*/  @!P3 BAR.ARV 0x9, 0x100 ;  /* 0x024400000000bb1d */ /* 0x000fec0000002000 */
.L_x_495:
[----:B------:R-:W-:Y:S01]  /*c020*/  ISETP.GE.AND P2, PT, R170, 0x1, PT ;  /* 0x00000001aa00780c */ /* 0x000fe20003f46270 */
[----:B------:R-:W-:Y:S01]  /*c030*/  IMAD.MOV.U32 R2, RZ, RZ, RZ ;  /* 0x000000ffff027224 */ /* 0x000fe200078e00ff */
[----:B------:R-:W-:Y:S01]  /*c040*/  PLOP3.LUT P1, PT, PT, PT, PT, 0x80, 0x0 ;  /* 0x000000000000781c */ /* 0x000fe20003f2f070 */
[----:B------:R-:W-:Y:S01]  /*c050*/  IMAD.MOV.U32 R0, RZ, RZ, RZ ;  /* 0x000000ffff007224 */ /* 0x000fe200078e00ff */
[----:B------:R-:W-:Y:S02]  /*c060*/  MOV R152, RZ ;  /* 0x000000ff00987202 */ /* 0x000fe40000000f00 */
[----:B------:R-:W-:Y:S02]  /*c070*/  CS2R R146, SRZ ;  /* 0x0000000000927805 */ /* 0x000fe4000001ff00 */
[----:B------:R-:W-:Y:S02]  /*c080*/  CS2R R100, SRZ ;  /* 0x0000000000647805 */ /* 0x000fe4000001ff00 */
[----:B------:R-:W-:-:S02]  /*c090*/  CS2R R144, SRZ ;  /* 0x0000000000907805 */ /* 0x000fc4000001ff00 */
[----:B------:R-:W-:Y:S01]  /*c0a0*/  CS2R R134, SRZ ;  /* 0x0000000000867805 */ /* 0x000fe2000001ff00 */
[----:B------:R-:W-:Y:S01]  /*c0b0*/  IMAD.MOV.U32 R142, RZ, RZ, RZ ;  /* 0x000000ffff8e7224 */ /* 0x000fe200078e00ff */
[----:B------:R-:W-:Y:S01]  /*c0c0*/  CS2R R138, SRZ ;  /* 0x00000000008a7805 */ /* 0x000fe2000001ff00 */
[----:B------:R-:W-:Y:S01]  /*c0d0*/  IMAD.MOV.U32 R92, RZ, RZ, RZ ;  /* 0x000000ffff5c7224 */ /* 0x000fe200078e00ff */
[----:B------:R-:W-:Y:S01]  /*c0e0*/  CS2R R136, SRZ ;  /* 0x0000000000887805 */ /* 0x000fe2000001ff00 */
[----:B------:R-:W-:Y:S01]  /*c0f0*/  IMAD.MOV.U32 R133, RZ, RZ, RZ ;  /* 0x000000ffff857224 */ /* 0x000fe200078e00ff */
[----:B------:R-:W-:Y:S02]  /*c100*/  CS2R R84, SRZ ;  /* 0x0000000000547805 */ /* 0x000fe4000001ff00 */
[----:B------:R-:W-:Y:S02]  /*c110*/  CS2R R130, SRZ ;  /* 0x0000000000827805 */ /* 0x000fe4000001ff00 */
[----:B------:R-:W-:-:S02]  /*c120*/  CS2R R128, SRZ ;  /* 0x0000000000807805 */ /* 0x000fc4000001ff00 */
[----:B------:R-:W-:Y:S02]  /*c130*/  CS2R R126, SRZ ;  /* 0x00000000007e7805 */ /* 0x000fe4000001ff00 */
[----:B------:R-:W-:Y:S02]  /*c140*/  CS2R R76, SRZ ;  /* 0x00000000004c7805 */ /* 0x000fe4000001ff00 */
[----:B------:R-:W-:Y:S02]  /*c150*/  CS2R R124, SRZ ;  /* 0x00000000007c7805 */ /* 0x000fe4000001ff00 */
[----:B------:R-:W-:Y:S02]  /*c160*/  MOV R123, RZ ;  /* 0x000000ff007b7202 */ /* 0x000fe40000000f00 */
        /* <DEDUP_REMOVED lines=15> */
[----:B------:R-:W-:Y:S01]  /*c260*/  CS2R R116, SRZ ;  /* 0x0000000000747805 */ /* 0x000fe2000001ff00 */
[----:B------:R-:W-:Y:S01]  /*c270*/  IMAD.MOV.U32 R91, RZ, RZ, RZ ;  /* 0x000000ffff5b7224 */ /* 0x000fe200078e00ff */
[----:B------:R-:W-:Y:S02]  /*c280*/  CS2R R88, SRZ ;  /* 0x0000000000587805 */ /* 0x000fe4000001ff00 */
[----:B------:R-:W-:Y:S02]  /*c290*/  CS2R R86, SRZ ;  /* 0x0000000000567805 */ /* 0x000fe4000001ff00 */
[----:B------:R-:W-:Y:S02]  /*c2a0*/  CS2R R36, SRZ ;  /* 0x0000000000247805 */ /* 0x000fe4000001ff00 */
[----:B------:R-:W-:-:S02]  /*c2b0*/  CS2R R78, SRZ ;  /* 0x00000000004e7805 */ /* 0x000fc4000001ff00 */
[----:B------:R-:W-:Y:S01]  /*c2c0*/  CS2R R80, SRZ ;  /* 0x0000000000507805 */ /* 0x000fe2000001ff00 */
[----:B------:R-:W-:Y:S01]  /*c2d0*/  IMAD.MOV.U32 R82, RZ, RZ, RZ ;  /* 0x000000ffff527224 */ /* 0x000fe200078e00ff */
        /* <DEDUP_REMOVED lines=15> */
[----:B-1----:R-:W-:Y:S01]  /*c3d0*/  CS2R R46, SRZ ;  /* 0x00000000002e7805 */ /* 0x002fe2000001ff00 */
        /* <DEDUP_REMOVED lines=10> */
[----:B------:R-:W-:Y:S01]  /*c480*/  MOV R4, RZ ;  /* 0x000000ff00047202 */ /* 0x000fe20000000f00 */
[----:B------:R-:W-:Y:S01]  /*c490*/  IMAD.MOV.U32 R25, RZ, RZ, RZ ;  /* 0x000000ffff197224 */ /* 0x000fe200078e00ff */
[----:B------:R-:W-:Y:S06]  /*c4a0*/  @P0 BRA `(.L_x_596) ;  /* 0x00000000000c0947 */ /* 0x000fec0003800000 */
[----:B------:R-:W0:Y:S01]  /*c4b0*/  FENCE.VIEW.ASYNC.G ;  /* 0x00000000000073c6 */ /* 0x000e220000000100 */
[----:B------:R-:W-:Y:S05]  /*c4c0*/  WARPSYNC.ALL ;  /* 0x0000000000007948 */ /* 0x000fea0003800000 */
[----:B0-----:R-:W-:Y:S06]  /*c4d0*/  BAR.ARV 0xc, 0x180 ;  /* 0x0306000000007b1d */ /* 0x001fec0000002000 */
.L_x_596:
[----:B------:R-:W-:Y:S02]  /*c4e0*/  IMAD.MOV.U32 R5, RZ, RZ, RZ ;  /* 0x000000ffff057224 */ /* 0x000fe400078e00ff */
[----:B------:R-:W-:Y:S01]  /*c4f0*/  IMAD.MOV.U32 R24, RZ, RZ, RZ ;  /* 0x000000ffff187224 */ /* 0x000fe200078e00ff */
[----:B------:R-:W-:Y:S06]  /*c500*/  @!P2 BRA `(.L_x_597) ;  /* 0x000000dc004ca947 */ /* 0x000fec0003800000 */
[----:B------:R-:W0:Y:S01]  /*c510*/  S2R R3, SR_TID.X ;  /* 0x0000000000037919 */ /* 0x000e220000002100 */
[----:B------:R-:W-:Y:S01]  /*c520*/  UMOV UR4, 0xffffffff ;  /* 0xffffffff00047882 */ /* 0x000fe20000000000 */
[----:B0-----:R-:W-:-:S04]  /*c530*/  IADD3 R3, R3, -0x80, RZ ;  /* 0xffffff8003037810 */ /* 0x001fc80007ffe0ff */
[----:B------:R-:W-:-:S04]  /*c540*/  SHF.R.S32.HI R88, RZ, 0x1f, R3 ;  /* 0x0000001fff587819 */ /* 0x000fc80000011403 */
[----:B------:R-:W-:-:S04]  /*c550*/  LEA.HI R88, R88, R3, RZ, 0x7 ;  /* 0x0000000358587211 */ /* 0x000fc800078f38ff */
[----:B------:R-:W-:Y:S01]  /*c560*/  SHF.R.S32.HI R13, RZ, 0x7, R88 ;  /* 0x00000007ff0d7819 */ /* 0x000fe20000011458 */
[----:B------:R-:W-:Y:S06]  /*c570*/  BRA.DIV UR4, `(.L_x_598) ;  /* 0x000001aa04547947 */ /* 0x000fec000b800000 */
[----:B------:R0:W1:Y:S02]  /*c580*/  SHFL.IDX PT, R14, R13, RZ, 0x1f ;  /* 0x00001fff0d0e7589 */ /* 0x00006400000e0000 */
.L_x_880:
[----:B------:R-:W2:Y:S02]  /*c590*/  LDL R0, [R1+0x5c] ;  /* 0x00005c0001007983 */ /* 0x000ea40000100800 */
[----:B--2---:R-:W-:Y:S02]  /*c5a0*/  R2UR UR4, R0 ;  /* 0x00000000000472ca */ /* 0x004fe400000e0000 */
[----:B-1----:R-:W-:-:S04]  /*c5b0*/  LEA.HI R0, R14, R14, RZ, 0x1 ;  /* 0x0000000e0e007211 */ /* 0x002fc800078f08ff */
[----:B------:R-:W-:-:S05]  /*c5c0*/  LOP3.LUT R3, R0, 0x1e, RZ, 0xc0, !PT ;  /* 0x0000001e00037812 */ /* 0x000fca00078ec0ff */
[----:B------:R-:W-:Y:S02]  /*c5d0*/  IMAD.IADD R3, R14, 0x1, -R3 ;  /* 0x000000010e037824 */ /* 0x000fe400078e0a03 */
[----:B------:R-:W-:-:S03]  /*c5e0*/  IMAD.U32 R0, RZ, RZ, UR4 ;  /* 0x00000004ff007e24 */ /* 0x000fc6000f8e00ff */
[----:B------:R-:W-:Y:S02]  /*c5f0*/  LEA R3, R3, UR4, 0xd ;  /* 0x0000000403037c11 */ /* 0x000fe4000f8e68ff */
[----:B------:R-:W-:Y:S02]  /*c600*/  LOP3.LUT P0, RZ, R0, 0x3ff, RZ, 0xc0, !PT ;  /* 0x000003ff00ff7812 */ /* 0x000fe4000780c0ff */
[----:B------:R-:W-:Y:S02]  /*c610*/  SHF.R.U32.HI R3, RZ, 0x4, R3 ;  /* 0x00000004ff037819 */ /* 0x000fe40000011603 */
[----:B------:R-:W-:Y:S02]  /*c620*/  P2R R24, PR, RZ, 0x1 ;  /* 0x00000001ff187803 */ /* 0x000fe40000000000 */
[----:B------:R-:W-:-:S07]  /*c630*/  LOP3.LUT R30, R3, 0x3fff, RZ, 0xc0, !PT ;  /* 0x00003fff031e7812 */ /* 0x000fce00078ec0ff */
[----:B------:R-:W-:Y:S05]  /*c640*/  @!P0 BRA `(.L_x_599) ;  /* 0x0000000000408947 */ /* 0x000fea0003800000 */
[----:B------:R-:W-:Y:S01]  /*c650*/  MOV R0, 0x0 ;  /* 0x0000000000007802 */ /* 0x000fe20000000f00 */
[----:B------:R-:W-:Y:S01]  /*c660*/  ULDC.64 UR4, c[0x4][0x1b0] ;  /* 0x01006c0000047ab9 */ /* 0x000fe20000000a00 */
[----:B------:R-:W-:Y:S01]  /*c670*/  ULDC.64 UR6, c[0x4][0x1b8] ;  /* 0x01006e0000067ab9 */ /* 0x000fe20000000a00 */
[----:B------:R-:W-:Y:S01]  /*c680*/  IMAD.U32 R4, RZ, RZ, UR4 ;  /* 0x00000004ff047e24 */ /* 0x000fe2000f8e00ff */
[----:B------:R1:W2:Y:S01]  /*c690*/  LDC.64 R2, c[0x4][R0] ;  /* 0x0100000000027b82 */ /* 0x0002a20000000a00 */
        /* <DEDUP_REMOVED lines=8> */
[----:B01----:R-:W-:-:S07]  /*c720*/  IMAD.MOV.U32 R13, RZ, RZ, RZ ;  /* 0x000000ffff0d7224 */ /* 0x003fce00078e00ff */
[----:B------:R-:W-:-:S07]  /*c730*/  LEPC R20, `(.L_x_599) ;  /* 0x000000001014794e */ /* 0x000fce0000000000 */
[----:B--2--5:R-:W-:Y:S05]  /*c740*/  CALL.ABS.NOINC R2 ;  /* 0x0000000002007343 */ /* 0x024fea0003c00000 */
.L_x_599:
[----:B------:R-:W2:Y:S01]  /*c750*/  LDL R2, [R1+0x40] ;  /* 0x0000400001027983 */ /* 0x000ea20000100800 */
[----:B------:R-:W-:Y:S01]  /*c760*/  ULDC.64 UR4, c[0x0][0x990] ;  /* 0x0002640000047ab9 */ /* 0x000fe20000000a00 */
[----:B------:R-:W-:Y:S02]  /*c770*/  ULDC.64 UR6, c[0x0][0x998] ;  /* 0x0002660000067ab9 */ /* 0x000fe40000000a00 */
[----:B------:R-:W3:Y:S01]  /*c780*/  LDL R20, [R1+0x20] ;  /* 0x0000200001147983 */ /* 0x000ee20000100800 */
[----:B------:R-:W-:Y:S02]  /*c790*/  ISETP.NE.U32.AND P0, PT, RZ, UR4, PT ;  /* 0x00000004ff007c0c */ /* 0x000fe4000bf05070 */
[----:B------:R-:W-:Y:S02]  /*c7a0*/  ISETP.NE.U32.AND P1, PT, RZ, UR6, PT ;  /* 0x00000006ff007c0c */ /* 0x000fe4000bf25070 */
[----:B------:R-:W-:Y:S02]  /*c7b0*/  ISETP.NE.AND.EX P0, PT, RZ, UR5, PT, P0 ;  /* 0x00000005ff007c0c */ /* 0x000fe4000bf05300 */
[----:B------:R-:W-:-:S11]  /*c7c0*/  ISETP.NE.AND.EX P1, PT, RZ, UR7, PT, P1 ;  /* 0x00000007ff007c0c */ /* 0x000fd6000bf25310 */
[----:B------:R-:W2:Y:S01]  /*c7d0*/  @P0 LDC.64 R6, c[0x0][0x9a8] ;  /* 0x00026a00ff060b82 */ /* 0x000ea20000000a00 */
[----:B------:R-:W-:-:S07]  /*c7e0*/  @P0 SHF.R.S32.HI R15, RZ, 0x1f, R222 ;  /* 0x0000001fff0f0819 */ /* 0x000fce00000114de */
[----:B------:R-:W1:Y:S08]  /*c7f0*/  @P1 LDC.64 R8, c[0x0][0x9b8] ;  /* 0x00026e00ff081b82 */ /* 0x000e700000000a00 */
[----:B------:R-:W4:Y:S08]  /*c800*/  @P0 LDC.64 R10, c[0x0][0x9b0] ;  /* 0x00026c00ff0a0b82 */ /* 0x000f300000000a00 */
[----:B0-----:R-:W0:Y:S01]  /*c810*/  @P1 LDC.64 R12, c[0x0][0x9c0] ;  /* 0x00027000ff0c1b82 */ /* 0x001e220000000a00 */
[----:B--2---:R-:W-:-:S02]  /*c820*/  @P0 IMAD R0, R2, R6, RZ ;  /* 0x0000000602000224 */ /* 0x004fc400078e02ff */
[----:B-1----:R-:W-:Y:S02]  /*c830*/  @P1 IMAD R4, R2, R8, RZ ;  /* 0x0000000802041224 */ /* 0x002fe400078e02ff */
[C---:B---3--:R-:W-:Y:S02]  /*c840*/  @P0 IMAD R7, R20.reuse, R7, R0 ;  /* 0x0000000714070224 */ /* 0x048fe400078e0200 */
[----:B------:R-:W-:-:S04]  /*c850*/  @P0 IMAD.WIDE.U32 R2, R20, R6, RZ ;  /* 0x0000000614020225 */ /* 0x000fc800078e00ff */
[C---:B------:R-:W-:Y:S01]  /*c860*/  @P1 IMAD R9, R20.reuse, R9, R4 ;  /* 0x0000000914091224 */ /* 0x040fe200078e0204 */
[----:B------:R-:W-:Y:S01]  /*c870*/  @P0 IADD3 R3, R3, R7, RZ ;  /* 0x0000000703030210 */ /* 0x000fe20007ffe0ff */
[----:B------:R-:W-:Y:S01]  /*c880*/  @P1 IMAD.WIDE.U32 R4, R20, R8, RZ ;  /* 0x0000000814041225 */ /* 0x000fe200078e00ff */
[----:B------:R-:W-:-:S03]  /*c890*/  @P1 SHF.R.S32.HI R7, RZ, 0x1f, R222 ;  /* 0x0000001fff071819 */ /* 0x000fc600000114de */
[----:B----4-:R-:W-:Y:S02]  /*c8a0*/  @P0 IMAD R0, R15, R10, RZ ;  /* 0x0000000a0f000224 */ /* 0x010fe400078e02ff */
[----:B0-----:R-:W-:Y:S02]  /*c8b0*/  @P1 IMAD R6, R7, R12, RZ ;  /* 0x0000000c07061224 */ /* 0x001fe400078e02ff */
[----:B------:R-:W-:Y:S02]  /*c8c0*/  @P1 IMAD.IADD R5, R5, 0x1, R9 ;  /* 0x0000000105051824 */ /* 0x000fe400078e0209 */
[C---:B------:R-:W-:Y:S02]  /*c8d0*/  @P0 IMAD R9, R222.reuse, R11, R0 ;  /* 0x0000000bde090224 */ /* 0x040fe400078e0200 */
[----:B------:R-:W-:-:S04]  /*c8e0*/  @P0 IMAD.WIDE.U32 R2, R222, R10, R2 ;  /* 0x0000000ade020225 */ /* 0x000fc800078e0002 */
[C---:B------:R-:W-:Y:S02]  /*c8f0*/  @P1 IMAD R11, R222.reuse, R13, R6 ;  /* 0x0000000dde0b1224 */ /* 0x040fe400078e0206 */
[----:B------:R-:W-:Y:S01]  /*c900*/  @P1 IMAD.WIDE.U32 R6, R222, R12, R4 ;  /* 0x0000000cde061225 */ /* 0x000fe200078e0004 */
[----:B------:R-:W-:Y:S01]  /*c910*/  @P0 LEA R4, P2, R2, UR4, 0x2 ;  /* 0x0000000402040c11 */ /* 0x000fe2000f8410ff */
[----:B------:R-:W-:Y:S02]  /*c920*/  ULDC UR4, c[0x0][0x3f4] ;  /* 0x0000fd0000047ab9 */ /* 0x000fe40000000800 */
[----:B------:R-:W-:Y:S01]  /*c930*/  @P0 IMAD.IADD R5, R3, 0x1, R9 ;  /* 0x0000000103050824 */ /* 0x000fe200078e0209 */
[----:B------:R-:W-:Y:S01]  /*c940*/  @P1 LEA R8, P3, R6, UR6, 0x2 ;  /* 0x0000000606081c11 */ /* 0x000fe2000f8610ff */
[----:B------:R-:W-:Y:S02]  /*c950*/  @P1 IMAD.IADD R3, R7, 0x1, R11 ;  /* 0x0000000107031824 */ /* 0x000fe400078e020b */
[----:B------:R-:W-:Y:S01]  /*c960*/  IMAD.MOV.U32 R0, RZ, RZ, 0x3f800000 ;  /* 0x3f800000ff007424 */ /* 0x000fe200078e00ff */
[----:B------:R-:W-:-:S02]  /*c970*/  @P0 LEA.HI.X R5, R2, UR5, R5, 0x2, P2 ;  /* 0x0000000502050c11 */ /* 0x000fc400090f1405 */
[----:B------:R-:W-:Y:S02]  /*c980*/  @P1 LEA.HI.X R9, R6, UR7, R3, 0x2, P3 ;  /* 0x0000000706091c11 */ /* 0x000fe400098f1403 */
[----:B------:R-:W-:-:S03]  /*c990*/  MOV R3, 0x3f800000 ;  /* 0x3f80000000037802 */ /* 0x000fc60000000f00 */
[----:B------:R-:W2:Y:S04]  /*c9a0*/  @P1 LDG.E R0, desc[UR36][R8.64] ;  /* 0x0000002408001981 */ /* 0x000ea8000c1e1900 */
[----:B------:R-:W2:Y:S01]  /*c9b0*/  @P0 LDG.E R3, desc[UR36][R4.64] ;  /* 0x0000002404030981 */ /* 0x000ea2000c1e1900 */
[----:B------:R-:W-:Y:S01]  /*c9c0*/  ISETP.LT.AND P0, PT, RZ, UR4, PT ;  /* 0x00000004ff007c0c */ /* 0x000fe2000bf01270 */
[----:B------:R-:W-:Y:S01]  /*c9d0*/  ULDC UR4, c[0x0][0x9d8] ;  /* 0x0002760000047ab9 */ /* 0x000fe20000000800 */
[----:B--2---:R-:W-:-:S04]  /*c9e0*/  FMUL.FTZ R0, R3, R0 ;  /* 0x0000000003007220 */ /* 0x004fc80000410000 */
[----:B------:R-:W-:-:S07]  /*c9f0*/  FMUL.FTZ R2, R0, UR4 ;  /* 0x0000000400027c20 */ /* 0x000fce0008410000 */
[----:B------:R-:W-:Y:S05]  /*ca00*/  @P0 BRA `(.L_x_600) ;  /* 0x0000000000400947 */ /* 0x000fea0003800000 */
[----:B------:R-:W2:Y:S02]  /*ca10*/  LDL R14, [R1+0x44] ;  /* 0x00004400010e7983 */ /* 0x000ea40000100800 */
[----:B--2---:R-:W-:-:S04]  /*ca20*/  LEA.HI R0, R14, R14, RZ, 0x1 ;  /* 0x0000000e0e007211 */ /* 0x004fc800078f08ff */
[----:B------:R-:W-:-:S05]  /*ca30*/  LOP3.LUT R0, R0, 0xfffffffe, RZ, 0xc0, !PT ;  /* 0xfffffffe00007812 */ /* 0x000fca00078ec0ff */
[----:B------:R-:W-:-:S05]  /*ca40*/  IMAD.IADD R0, R14, 0x1, -R0 ;  /* 0x000000010e007824 */ /* 0x000fca00078e0a00 */
[----:B------:R-:W-:-:S04]  /*ca50*/  SHF.L.U32 R0, R0, 0x1f, RZ ;  /* 0x0000001f00007819 */ /* 0x000fc800000006ff */
[----:B------:R0:W1:Y:S03]  /*ca60*/  SYNCS.PHASECHK.TRANS64.TRYWAIT P0, [R23+URZ+0x38800], R0 ;  /* 0x03880000170075a7 */ /* 0x000066000800017f */
[----:B-1----:R-:W-:Y:S05]  /*ca70*/  @!P0 NANOSLEEP.SYNCS 0x989680 ;  /* 0x009896800000895d */ /* 0x002fea0003900000 */
[----:B------:R-:W1:Y:S01]  /*ca80*/  @!P0 SYNCS.PHASECHK.TRANS64 P0, [R23+URZ+0x38800], R0 ;  /* 0x03880000170085a7 */ /* 0x000e62000800007f */
[----:B------:R-:W-:Y:S04]  /*ca90*/  BSSY B0, `(.L_x_601) ;  /* 0x0000006000007945 */ /* 0x000fe80003800000 */
[----:B-1----:R-:W-:Y:S05]  /*caa0*/  @P0 BRA `(.L_x_602) ;  /* 0x0000000000100947 */ /* 0x002fea0003800000 */
.L_x_603:
[----:B-1----:R1:W2:Y:S02]  /*cab0*/  SYNCS.PHASECHK.TRANS64.TRYWAIT P0, [R23+URZ+0x38800], R0 ;  /* 0x03880000170075a7 */ /* 0x0022a4000800017f */
[----:B--2---:R-:W-:Y:S05]  /*cac0*/  @!P0 NANOSLEEP.SYNCS 0x989680 ;  /* 0x009896800000895d */ /* 0x004fea0003900000 */
[----:B------:R-:W2:Y:S02]  /*cad0*/  @!P0 SYNCS.PHASECHK.TRANS64 P0, [R23+URZ+0x38800], R0 ;  /* 0x03880000170085a7 */ /* 0x000ea4000800007f */
[----:B--2---:R-:W-:Y:S05]  /*cae0*/  @!P0 BRA `(.L_x_603) ;  /* 0xfffffffc00f08947 */ /* 0x004fea000383ffff */
.L_x_602:
[----:B------:R-:W-:Y:S05]  /*caf0*/  BSYNC B0 ;  /* 0x0000000000007941 */ /* 0x000fea0003800000 */
.L_x_601:
[----:B------:R-:W-:Y:S05]  /*cb00*/  BRA `(.L_x_604) ;  /* 0x0000007000507947 */ /* 0x000fea0003800000 */
.L_x_600:
[----:B------:R-:W-:Y:S01]  /*cb10*/  ISETP.NE.AND P0, PT, R24, RZ, PT ;  /* 0x000000ff1800720c */ /* 0x000fe20003f05270 */
[----:B------:R-:W0:Y:S01]  /*cb20*/  LDC.64 R28, c[0x0][0x400] ;  /* 0x00010000ff1c7b82 */ /* 0x000e220000000a00 */
[----:B-----5:R-:W-:Y:S01]  /*cb30*/  SHF.R.S32.HI R0, RZ, 0x1f, R83 ;  /* 0x0000001fff007819 */ /* 0x020fe20000011453 */
[----:B------:R-:W-:Y:S01]  /*cb40*/  ULDC.64 UR4, c[0x0][0x3f8] ;  /* 0x0000fe0000047ab9 */ /* 0x000fe20000000a00 */
[----:B------:R-:W-:-:S03]  /*cb50*/  ULDC.64 UR6, c[0x0][0x408] ;  /* 0x0001020000067ab9 */ /* 0x000fc60000000a00 */
[C---:B------:R-:W-:Y:S02]  /*cb60*/  IMAD R4, R0.reuse, UR4, RZ ;  /* 0x0000000400047c24 */ /* 0x040fe4000f8e02ff */
[----:B------:R-:W1:Y:S01]  /*cb70*/  LDC.64 R24, c[0x0][0x3e8] ;  /* 0x0000fa00ff187b82 */ /* 0x000e620000000a00 */
[----:B------:R-:W-:Y:S02]  /*cb80*/  IMAD R0, R0, UR6, RZ ;  /* 0x0000000600007c24 */ /* 0x000fe4000f8e02ff */
[C---:B------:R-:W-:Y:S02]  /*cb90*/  IMAD R3, R83.reuse, UR5, R4 ;  /* 0x0000000553037c24 */ /* 0x040fe4000f8e0204 */
[C---:B------:R-:W-:Y:S02]  /*cba0*/  IMAD R27, R83.reuse, UR7, R0 ;  /* 0x00000007531b7c24 */ /* 0x040fe4000f8e0200 */
[----:B0-----:R-:W-:-:S05]  /*cbb0*/  IMAD.WIDE.U32 R28, R83, UR6, R28 ;  /* 0x00000006531c7c25 */ /* 0x001fca000f8e001c */
[----:B------:R-:W-:Y:S01]  /*cbc0*/  IADD3 R27, R27, R29, RZ ;  /* 0x0000001d1b1b7210 */ /* 0x000fe20007ffe0ff */
[----:B-1----:R-:W-:-:S04]  /*cbd0*/  IMAD.WIDE.U32 R24, R83, UR4, R24 ;  /* 0x0000000453187c25 */ /* 0x002fc8000f8e0018 */
[----:B------:R-:W-:Y:S01]  /*cbe0*/  IMAD.IADD R26, R3, 0x1, R25 ;  /* 0x00000001031a7824 */ /* 0x000fe200078e0219 */
[----:B------:R-:W-:Y:S06]  /*cbf0*/  @!P0 BRA `(.L_x_605) ;  /* 0x0000000000408947 */ /* 0x000fec0003800000 */
        /* <DEDUP_REMOVED lines=15> */
[----:B-1----:R-:W-:Y:S05]  /*ccf0*/  CALL.ABS.NOINC R14 ;  /* 0x000000000e007343 */ /* 0x002fea0003c00000 */
.L_x_605:
[----:B------:R-:W-:Y:S01]  /*cd00*/  ULDC.U8 UR4, c[0x0][0x410] ;  /* 0x0001040000047ab9 */ /* 0x000fe20000000000 */
[----:B------:R-:W-:Y:S01]  /*cd10*/  BSSY B0, `(.L_x_606) ;  /* 0x00006eb000007945 */ /* 0x000fe20003800000 */
[----:B------:R-:W-:Y:S01]  /*cd20*/  ISETP.NE.AND P0, PT, RZ, UR4, PT ;  /* 0x00000004ff007c0c */ /* 0x000fe2000bf05270 */
[----:B------:R-:W-:-:S12]  /*cd30*/  IMAD R6, R221, 0x80, R219 ;  /* 0x00000080dd067824 */ /* 0x000fd800078e02db */
[----:B------:R-:W-:Y:S05]  /*cd40*/  @!P0 BRA `(.L_x_607) ;  /* 0x0000003400a08947 */ /* 0x000fea0003800000 */
[----:B------:R-:W-:-:S03]  /*cd50*/  UMOV UR4, 0xffffffff ;  /* 0xffffffff00047882 */ /* 0x000fc60000000000 */
[----:B------:R-:W-:Y:S05]  /*cd60*/  BRA.DIV UR4, `(.L_x_608) ;  /* 0x000001a2047c7947 */ /* 0x000fea000b800000 */
[----:B------:R0:W1:Y:S04]  /*cd70*/  SHFL.IDX PT, R3, R24, RZ, 0x181f ;  /* 0x00181fff18037589 */ /* 0x00006800000e0000 */
[----:B------:R0:W2:Y:S04]  /*cd80*/  SHFL.IDX PT, R14, R28, RZ, 0x181f ;  /* 0x00181fff1c0e7589 */ /* 0x0000a800000e0000 */
[----:B------:R0:W3:Y:S04]  /*cd90*/  SHFL.IDX PT, R0, R26, RZ, 0x181f ;  /* 0x00181fff1a007589 */ /* 0x0000e800000e0000 */
[----:B------:R0:W4:Y:S02]  /*cda0*/  SHFL.IDX PT, R4, R27, RZ, 0x181f ;  /* 0x00181fff1b047589 */ /* 0x00012400000e0000 */
.L_x_886:
[----:B------:R-:W5:Y:S01]  /*cdb0*/  LDL R7, [R1+0x44] ;  /* 0x0000440001077983 */ /* 0x000f620000100800 */
[----:B------:R-:W-:Y:S01]  /*cdc0*/  ULDC UR4, c[0x0][0x448] ;  /* 0x0001120000047ab9 */ /* 0x000fe20000000800 */
[----:B------:R-:W-:Y:S01]  /*cdd0*/  BSSY B1, `(.L_x_609) ;  /* 0x0000020000017945 */ /* 0x000fe20003800000 */
[----:B------:R-:W-:Y:S01]  /*cde0*/  IMAD R32, R93, UR4, RZ ;  /* 0x000000045d207c24 */ /* 0x000fe2000f8e02ff */
[----:B------:R-:W-:Y:S02]  /*cdf0*/  CS2R R12, SRZ ;  /* 0x00000000000c7805 */ /* 0x000fe4000001ff00 */
[----:B------:R-:W-:Y:S02]  /*ce00*/  CS2R R8, SRZ ;  /* 0x0000000000087805 */ /* 0x000fe4000001ff00 */
[----:B------:R-:W-:Y:S02]  /*ce10*/  CS2R R20, SRZ ;  /* 0x0000000000147805 */ /* 0x000fe4000001ff00 */
[----:B------:R-:W-:Y:S01]  /*ce20*/  ISETP.GE.AND P0, PT, R6, R32, PT ;  /* 0x000000200600720c */ /* 0x000fe20003f06270 */
[----:B------:R-:W-:Y:S01]  /*ce30*/  IMAD R32, R221, -0x80, R32 ;  /* 0xffffff80dd207824 */ /* 0x000fe200078e0220 */
[----:B-----5:R-:W-:-:S04]  /*ce40*/  LEA.HI R5, R7, R7, RZ, 0x1 ;  /* 0x0000000707057211 */ /* 0x020fc800078f08ff */
[----:B------:R-:W-:-:S05]  /*ce50*/  LOP3.LUT R5, R5, 0xfffffffe, RZ, 0xc0, !PT ;  /* 0xfffffffe05057812 */ /* 0x000fca00078ec0ff */
[----:B------:R-:W-:Y:S01]  /*ce60*/  IMAD.IADD R5, R7, 0x1, -R5 ;  /* 0x0000000107057824 */ /* 0x000fe200078e0a05 */
[----:B------:R-:W-:-:S04]  /*ce70*/  CS2R R6, SRZ ;  /* 0x0000000000067805 */ /* 0x000fc8000001ff00 */
[----:B------:R-:W-:Y:S01]  /*ce80*/  SHF.L.U32 R34, R5, 0x1f, RZ ;  /* 0x0000001f05227819 */ /* 0x000fe200000006ff */
[----:B------:R-:W-:Y:S06]  /*ce90*/  @P0 BRA `(.L_x_610) ;  /* 0x00000000004c0947 */ /* 0x000fec0003800000 */
[----:B------:R-:W-:Y:S01]  /*cea0*/  ULDC UR4, c[0x0][0x3f4] ;  /* 0x0000fd0000047ab9 */ /* 0x000fe20000000800 */
[----:B------:R-:W-:Y:S02]  /*ceb0*/  SHF.R.S32.HI R7, RZ, 0x1f, R18 ;  /* 0x0000001fff077819 */ /* 0x000fe40000011412 */
[----:B------:R-:W-:Y:S02]  /*cec0*/  ISETP.GE.AND P4, PT, R18, UR4, PT ;  /* 0x0000000412007c0c */ /* 0x000fe4000bf86270 */
[----:B------:R-:W-:Y:S02]  /*ced0*/  ISETP.GE.AND P5, PT, R218, UR4, PT ;  /* 0x00000004da007c0c */ /* 0x000fe4000bfa6270 */
[----:B------:R-:W-:Y:S02]  /*cee0*/  SHF.R.S32.HI R5, RZ, 0x1f, R218 ;  /* 0x0000001fff057819 */ /* 0x000fe400000114da */
[----:B------:R-:W-:-:S07]  /*cef0*/  CS2R R12, SRZ ;  /* 0x00000000000c7805 */ /* 0x000fce000001ff00 */
[CC--:B0-2---:R-:W-:Y:S02]  /*cf00*/  @!P4 IADD3 R24, P1, R18.reuse, R14.reuse, RZ ;  /* 0x0000000e1218c210 */ /* 0x0c5fe40007f3e0ff */
[-C--:B-1----:R-:W-:Y:S02]  /*cf10*/  @!P4 IADD3 R10, P0, R18, R3.reuse, RZ ;  /* 0x00000003120ac210 */ /* 0x082fe40007f1e0ff */
[----:B------:R-:W-:Y:S01]  /*cf20*/  @!P5 IADD3 R26, P2, R218, R3, RZ ;  /* 0x00000003da1ad210 */ /* 0x000fe20007f5e0ff */
[----:B----4-:R-:W-:Y:S01]  /*cf30*/  @!P4 IMAD.X R25, R4, 0x1, R7, P1 ;  /* 0x000000010419c824 */ /* 0x010fe200008e0607 */
[----:B------:R-:W-:Y:S02]  /*cf40*/  @!P5 IADD3 R14, P3, R218, R14, RZ ;  /* 0x0000000eda0ed210 */ /* 0x000fe40007f7e0ff */
[C---:B---3--:R-:W-:Y:S02]  /*cf50*/  @!P4 IADD3.X R11, R0.reuse, R7, RZ, P0, !PT ;  /* 0x00000007000bc210 */ /* 0x048fe400007fe4ff */
[----:B------:R-:W-:Y:S01]  /*cf60*/  CS2R R6, SRZ ;  /* 0x0000000000067805 */ /* 0x000fe2000001ff00 */
[--C-:B------:R-:W-:Y:S01]  /*cf70*/  @!P5 IMAD.X R27, R0, 0x1, R5.reuse, P2 ;  /* 0x00000001001bd824 */ /* 0x100fe200010e0605 */
[----:B------:R0:W5:Y:S01]  /*cf80*/  @!P4 LD.E.64 R20, desc[UR36][R24.64] ;  /* 0x000000241814c980 */ /* 0x000162000c101b00 */
[----:B------:R-:W-:-:S03]  /*cf90*/  @!P5 IMAD.X R15, R4, 0x1, R5, P3 ;  /* 0x00000001040fd824 */ /* 0x000fc600018e0605 */
[----:B------:R0:W5:Y:S04]  /*cfa0*/  @!P4 LD.E.64 R8, desc[UR36][R10.64] ;  /* 0x000000240a08c980 */ /* 0x000168000c101b00 */
[----:B------:R0:W5:Y:S04]  /*cfb0*/  @!P5 LD.E.64 R12, desc[UR36][R26.64] ;  /* 0x000000241a0cd980 */ /* 0x000168000c101b00 */
[----:B------:R0:W5:Y:S02]  /*cfc0*/  @!P5 LD.E.64 R6, desc[UR36][R14.64] ;  /* 0x000000240e06d980 */ /* 0x000164000c101b00 */
.L_x_610:
[----:B------:R-:W-:Y:S05]  /*cfd0*/  BSYNC B1 ;  /* 0x0000000000017941 */ /* 0x000fea0003800000 */
.L_x_609:
[----:B------:R-:W4:Y:S01]  /*cfe0*/  SYNCS.PHASECHK.TRANS64.TRYWAIT P0, [R23+URZ+0x38800], R34 ;  /* 0x03880022170075a7 */ /* 0x000f22000800017f */
[----:B0----5:R-:W-:Y:S01]  /*cff0*/  SHF.R.U32.HI R25, RZ, 0x8, R13 ;  /* 0x00000008ff197819 */ /* 0x021fe2000001160d */
[----:B------:R-:W-:Y:S01]  /*d000*/  BSSY B1, `(.L_x_611) ;  /* 0x000002e000017945 */ /* 0x000fe20003800000 */
[----:B-1----:R-:W-:Y:S02]  /*d010*/  SHF.R.U32.HI R3, RZ, 0x8, R12 ;  /* 0x00000008ff037819 */ /* 0x002fe4000001160c */
[----:B------:R-:W-:Y:S02]  /*d020*/  LOP3.LUT R24, R13, 0xff, RZ, 0xc0, !PT ;  /* 0x000000ff0d187812 */ /* 0x000fe400078ec0ff */
[----:B------:R-:W-:Y:S02]  /*d030*/  LOP3.LUT R25, R25, 0xff, RZ, 0xc0, !PT ;  /* 0x000000ff19197812 */ /* 0x000fe400078ec0ff */
[----:B--2---:R-:W-:Y:S02]  /*d040*/  LOP3.LUT R14, R12, 0xff, RZ, 0xc0, !PT ;  /* 0x000000ff0c0e7812 */ /* 0x004fe400078ec0ff */
[----:B------:R-:W-:-:S02]  /*d050*/  LOP3.LUT R3, R3, 0xff, RZ, 0xc0, !PT ;  /* 0x000000ff03037812 */ /* 0x000fc400078ec0ff */
[----:B------:R-:W-:Y:S02]  /*d060*/  PRMT R24, R25, 0x7604, R24 ;  /* 0x0000760419187816 */ /* 0x000fe40000000018 */
[----:B------:R-:W-:Y:S02]  /*d070*/  PRMT R15, R3, 0x7604, R14 ;  /* 0x00007604030f7816 */ /* 0x000fe4000000000e */
[----:B------:R-:W-:Y:S02]  /*d080*/  SHF.R.U32.HI R25, RZ, 0x8, R21 ;  /* 0x00000008ff197819 */ /* 0x000fe40000011615 */
[----:B------:R-:W-:Y:S02]  /*d090*/  SHF.R.U32.HI R29, RZ, 0x8, R7 ;  /* 0x00000008ff1d7819 */ /* 0x000fe40000011607 */
[----:B------:R-:W-:Y:S02]  /*d0a0*/  SHF.R.U32.HI R3, RZ, 0x8, R6 ;  /* 0x00000008ff037819 */ /* 0x000fe40000011606 */
[----:B---3--:R-:W-:-:S02]  /*d0b0*/  SHF.R.U32.HI R0, RZ, 0x8, R8 ;  /* 0x00000008ff007819 */ /* 0x008fc40000011608 */
[----:B------:R-:W-:Y:S02]  /*d0c0*/  SHF.R.U32.HI R11, RZ, 0x8, R9 ;  /* 0x00000008ff0b7819 */ /* 0x000fe40000011609 */
[----:B------:R-:W-:Y:S02]  /*d0d0*/  LOP3.LUT R14, R21, 0xff, RZ, 0xc0, !PT ;  /* 0x000000ff150e7812 */ /* 0x000fe400078ec0ff */
[----:B------:R-:W-:Y:S02]  /*d0e0*/  LOP3.LUT R28, R7, 0xff, RZ, 0xc0, !PT ;  /* 0x000000ff071c7812 */ /* 0x000fe400078ec0ff */
[----:B------:R-:W-:Y:S02]  /*d0f0*/  LOP3.LUT R25, R25, 0xff, RZ, 0xc0, !PT ;  /* 0x000000ff19197812 */ /* 0x000fe400078ec0ff */
[----:B------:R-:W-:Y:S02]  /*d100*/  LOP3.LUT R29, R29, 0xff, RZ, 0xc0, !PT ;  /* 0x000000ff1d1d7812 */ /* 0x000fe400078ec0ff */
[----:B------:R-:W-:-:S02]  /*d110*/  LOP3.LUT R26, R6, 0xff, RZ, 0xc0, !PT ;  /* 0x000000ff061a7812 */ /* 0x000fc400078ec0ff */
[----:B------:R-:W-:Y:S02]  /*d120*/  LOP3.LUT R3, R3, 0xff, RZ, 0xc0, !PT ;  /* 0x000000ff03037812 */ /* 0x000fe400078ec0ff */
[----:B----4-:R-:W-:Y:S02]  /*d130*/  LOP3.LUT R4, R8, 0xff, RZ, 0xc0, !PT ;  /* 0x000000ff08047812 */ /* 0x010fe400078ec0ff */
[----:B------:R-:W-:Y:S02]  /*d140*/  LOP3.LUT R10, R9, 0xff, RZ, 0xc0, !PT ;  /* 0x000000ff090a7812 */ /* 0x000fe400078ec0ff */
[----:B------:R-:W-:Y:S02]  /*d150*/  LOP3.LUT R5, R0, 0xff, RZ, 0xc0, !PT ;  /* 0x000000ff00057812 */ /* 0x000fe400078ec0ff */
[----:B------:R-:W-:Y:S02]  /*d160*/  LOP3.LUT R11, R11, 0xff, RZ, 0xc0, !PT ;  /* 0x000000ff0b0b7812 */ /* 0x000fe400078ec0ff */
[----:B------:R-:W-:-:S02]  /*d170*/  PRMT R14, R25, 0x7604, R14 ;  /* 0x00007604190e7816 */ /* 0x000fc4000000000e */
[----:B------:R-:W-:Y:S02]  /*d180*/  PRMT R28, R29, 0x7604, R28 ;  /* 0x000076041d1c7816 */ /* 0x000fe4000000001c */
[----:B------:R-:W-:Y:S02]  /*d190*/  SHF.R.U32.HI R0, RZ, 0x8, R20 ;  /* 0x00000008ff007819 */ /* 0x000fe40000011614 */
[----:B------:R-:W-:Y:S02]  /*d1a0*/  PRMT R31, R3, 0x7604, R26 ;  /* 0x00007604031f7816 */ /* 0x000fe4000000001a */
[----:B------:R-:W-:Y:S02]  /*d1b0*/  SHF.R.U32.HI R25, RZ, 0x10, R13 ;  /* 0x00000010ff197819 */ /* 0x000fe4000001160d */
[----:B------:R-:W-:Y:S02]  /*d1c0*/  SHF.R.U32.HI R29, RZ, 0x10, R21 ;  /* 0x00000010ff1d7819 */ /* 0x000fe40000011615 */
[----:B------:R-:W-:Y:S01]  /*d1d0*/  SHF.R.U32.HI R33, RZ, 0x10, R7 ;  /* 0x00000010ff217819 */ /* 0x000fe20000011607 */
[----:B------:R-:W-:Y:S01]  /*d1e0*/  IMAD.U32 R25, R25, 0x10000, RZ ;  /* 0x0001000019197824 */ /* 0x000fe200078e00ff */
[----:B------:R-:W-:Y:S01]  /*d1f0*/  SHF.R.U32.HI R3, RZ, 0x10, R9 ;  /* 0x00000010ff037819 */ /* 0x000fe20000011609 */
[----:B------:R-:W-:Y:S01]  /*d200*/  IMAD.U32 R29, R29, 0x10000, RZ ;  /* 0x000100001d1d7824 */ /* 0x000fe200078e00ff */
[----:B------:R-:W-:Y:S01]  /*d210*/  PRMT R5, R5, 0x7604, R4 ;  /* 0x0000760405057816 */ /* 0x000fe20000000004 */
[----:B------:R-:W-:Y:S01]  /*d220*/  IMAD.U32 R33, R33, 0x10000, RZ ;  /* 0x0001000021217824 */ /* 0x000fe200078e00ff */
[----:B------:R-:W-:-:S02]  /*d230*/  PRMT R10, R11, 0x7604, R10 ;  /* 0x000076040b0a7816 */ /* 0x000fc4000000000a */
[----:B------:R-:W-:Y:S02]  /*d240*/  LOP3.LUT R4, R20, 0xff, RZ, 0xc0, !PT ;  /* 0x000000ff14047812 */ /* 0x000fe400078ec0ff */
[----:B------:R-:W-:Y:S02]  /*d250*/  LOP3.LUT R11, R0, 0xff, RZ, 0xc0, !PT ;  /* 0x000000ff000b7812 */ /* 0x000fe400078ec0ff */
[----:B------:R-:W-:Y:S02]  /*d260*/  SHF.L.U32 R3, R3, 0x10, RZ ;  /* 0x0000001003037819 */ /* 0x000fe400000006ff */
[----:B------:R-:W-:Y:S02]  /*d270*/  PRMT R27, R11, 0x7604, R4 ;  /* 0x000076040b1b7816 */ /* 0x000fe40000000004 */
[----:B------:R-:W-:Y:S02]  /*d280*/  LOP3.LUT R11, R10, 0xff0000, R3, 0xf8, !PT ;  /* 0x00ff00000a0b7812 */ /* 0x000fe400078ef803 */
[----:B------:R-:W-:-:S02]  /*d290*/  LOP3.LUT R25, R24, 0xff0000, R25, 0xf8, !PT ;  /* 0x00ff000018197812 */ /* 0x000fc400078ef819 */
[----:B------:R-:W-:Y:S02]  /*d2a0*/  LOP3.LUT R29, R14, 0xff0000, R29, 0xf8, !PT ;  /* 0x00ff00000e1d7812 */ /* 0x000fe400078ef81d */
[----:B------:R-:W-:Y:S02]  /*d2b0*/  LOP3.LUT R33, R28, 0xff0000, R33, 0xf8, !PT ;  /* 0x00ff00001c217812 */ /* 0x000fe400078ef821 */
[----:B------:R-:W-:Y:S01]  /*d2c0*/  LOP3.LUT R3, R5, 0xff0000, R8, 0xf8, !PT ;  /* 0x00ff000005037812 */ /* 0x000fe200078ef808 */
[----:B------:R-:W-:Y:S06]  /*d2d0*/  @!P0 BRA `(.L_x_612) ;  /* 0x0000019c00908947 */ /* 0x000fec0003800000 */
.L_x_887:
[----:B------:R-:W-:Y:S05]  /*d2e0*/  BSYNC B1 ;  /* 0x0000000000017941 */ /* 0x000fea0003800000 */
.L_x_611:
[----:B------:R-:W-:Y:S01]  /*d2f0*/  VIMNMX R10, R32, 0x80, PT ;  /* 0x00000080200a7848 */ /* 0x000fe20003fe0100 */
[----:B------:R-:W-:Y:S01]  /*d300*/  BSSY B1, `(.L_x_613) ;  /* 0x00000ca000017945 */ /* 0x000fe20003800000 */
[----:B------:R-:W-:Y:S02]  /*d310*/  LOP3.LUT R9, R11, 0xff000000, R9, 0xf8, !PT ;  /* 0xff0000000b097812 */ /* 0x000fe400078ef809 */
[----:B------:R-:W-:Y:S02]  /*d320*/  ISETP.GE.AND P0, PT, R219, R10, PT ;  /* 0x0000000adb00720c */ /* 0x000fe40003f06270 */
[----:B------:R-:W-:Y:S02]  /*d330*/  LOP3.LUT R15, R15, 0xff0000, R12, 0xf8, !PT ;  /* 0x00ff00000f0f7812 */ /* 0x000fe400078ef80c */
[----:B------:R-:W-:Y:S02]  /*d340*/  LOP3.LUT R27, R27, 0xff0000, R20, 0xf8, !PT ;  /* 0x00ff00001b1b7812 */ /* 0x000fe400078ef814 */
[----:B------:R-:W-:-:S02]  /*d350*/  LOP3.LUT R11, R31, 0xff0000, R6, 0xf8, !PT ;  /* 0x00ff00001f0b7812 */ /* 0x000fc400078ef806 */
[----:B------:R-:W-:Y:S02]  /*d360*/  LOP3.LUT R3, R3, 0xff000000, R8, 0xf8, !PT ;  /* 0xff00000003037812 */ /* 0x000fe400078ef808 */
[----:B------:R-:W-:Y:S02]  /*d370*/  LOP3.LUT R0, R15, 0xff000000, R12, 0xf8, !PT ;  /* 0xff0000000f007812 */ /* 0x000fe400078ef80c */
[----:B------:R-:W-:Y:S02]  /*d380*/  LOP3.LUT R8, R25, 0xff000000, R13, 0xf8, !PT ;  /* 0xff00000019087812 */ /* 0x000fe400078ef80d */
[----:B------:R-:W-:Y:S02]  /*d390*/  LOP3.LUT R13, R27, 0xff000000, R20, 0xf8, !PT ;  /* 0xff0000001b0d7812 */ /* 0x000fe400078ef814 */
[----:B------:R-:W-:Y:S02]  /*d3a0*/  LOP3.LUT R14, R29, 0xff000000, R21, 0xf8, !PT ;  /* 0xff0000001d0e7812 */ /* 0x000fe400078ef815 */
[----:B------:R-:W-:-:S02]  /*d3b0*/  LOP3.LUT R11, R11, 0xff000000, R6, 0xf8, !PT ;  /* 0xff0000000b0b7812 */ /* 0x000fc400078ef806 */
[----:B------:R-:W-:Y:S01]  /*d3c0*/  LOP3.LUT R12, R33, 0xff000000, R7, 0xf8, !PT ;  /* 0xff000000210c7812 */ /* 0x000fe200078ef807 */
[----:B------:R-:W-:Y:S06]  /*d3d0*/  @P0 BRA `(.L_x_614) ;  /* 0x0000000800f00947 */ /* 0x000fec0003800000 */
[----:B------:R1:W5:Y:S01]  /*d3e0*/  LDL R39, [R1+0x30] ;  /* 0x0000300001277983 */ /* 0x0003620000100800 */
[----:B------:R-:W2:Y:S01]  /*d3f0*/  LDC R5, c[0x0][0x3f4] ;  /* 0x0000fd00ff057b82 */ /* 0x000ea20000000800 */
[----:B------:R-:W-:Y:S01]  /*d400*/  BSSY B2, `(.L_x_615) ;  /* 0x000005e000027945 */ /* 0x000fe20003800000 */
[-C--:B--2---:R-:W-:Y:S02]  /*d410*/  ISETP.GE.AND P0, PT, R18, R5.reuse, PT ;  /* 0x000000051200720c */ /* 0x084fe40003f06270 */
[----:B------:R-:W-:-:S11]  /*d420*/  ISETP.GE.AND P1, PT, R218, R5, PT ;  /* 0x00000005da00720c */ /* 0x000fd60003f26270 */
[----:B-1----:R-:W-:Y:S05]  /*d430*/  @P0 BRA `(.L_x_616) ;  /* 0x0000000400680947 */ /* 0x002fea0003800000 */
[----:B-----5:R-:W1:Y:S01]  /*d440*/  LDS.128 R4, [R39+0x20400] ;  /* 0x0204000027047984 */ /* 0x020e620000000c00 */
[----:B------:R-:W-:Y:S02]  /*d450*/  F2FP.F16.E4M3.UNPACK_B R28, R13 ;  /* 0x0000000dff1c723e */ /* 0x000fe400020006ff */
[----:B------:R-:W-:-:S03]  /*d460*/  F2FP.F16.E4M3.UNPACK_B R26, R3 ;  /* 0x00000003ff1a723e */ /* 0x000fc600020006ff */
[----:B------:R-:W-:Y:S02]  /*d470*/  HADD2.F32 R29, -RZ, R28.H1_H1 ;  /* 0x3000001cff1d7230 */ /* 0x000fe40000004100 */
[----:B------:R-:W-:Y:S02]  /*d480*/  HADD2.F32 R27, -RZ, R26.H1_H1 ;  /* 0x3000001aff1b7230 */ /* 0x000fe40000004100 */
[----:B------:R-:W-:Y:S02]  /*d490*/  HADD2.F32 R28, -RZ, R28.H0_H0 ;  /* 0x2000001cff1c7230 */ /* 0x000fe40000004100 */
[----:B------:R-:W-:Y:S01]  /*d4a0*/  HADD2.F32 R26, -RZ, R26.H0_H0 ;  /* 0x2000001aff1a7230 */ /* 0x000fe20000004100 */
[-C--:B-1----:R-:W-:Y:S02]  /*d4b0*/  F2FP.F16.E4M3.UNPACK_B R15, R4.reuse.H1 ;  /* 0x00000004ff0f723e */ /* 0x082fe400030006ff */
[-C--:B------:R-:W-:Y:S02]  /*d4c0*/  F2FP.F16.E4M3.UNPACK_B R21, R5.reuse ;  /* 0x00000005ff15723e */ /* 0x080fe400020006ff */
[----:B------:R-:W-:Y:S01]  /*d4d0*/  F2FP.F16.E4M3.UNPACK_B R24, R5.H1 ;  /* 0x00000005ff18723e */ /* 0x000fe200030006ff */
[--C-:B------:R-:W-:Y:S01]  /*d4e0*/  HADD2.F32 R20, -RZ, R15.reuse.H0_H0 ;  /* 0x2000000fff147230 */ /* 0x100fe20000004100 */
[----:B------:R-:W-:Y:S01]  /*d4f0*/  F2FP.F16.E4M3.UNPACK_B R4, R4 ;  /* 0x00000004ff04723e */ /* 0x000fe200020006ff */
[----:B------:R-:W-:Y:S01]  /*d500*/  HADD2.F32 R15, -RZ, R15.H1_H1 ;  /* 0x3000000fff0f7230 */ /* 0x000fe20000004100 */
[----:B------:R-:W-:-:S02]  /*d510*/  F2FP.F16.E4M3.UNPACK_B R25, R6 ;  /* 0x00000006ff19723e */ /* 0x000fc400020006ff */
[----:B------:R-:W-:Y:S02]  /*d520*/  F2FP.F16.E4M3.UNPACK_B R6, R6.H1 ;  /* 0x00000006ff06723e */ /* 0x000fe400030006ff */
[C---:B------:R-:W-:Y:S01]  /*d530*/  FMUL.FTZ R5, R15.reuse, R29 ;  /* 0x0000001d0f057220 */ /* 0x040fe20000410000 */
[----:B------:R-:W-:Y:S01]  /*d540*/  FMUL.FTZ R32, R15, R27 ;  /* 0x0000001b0f207220 */ /* 0x000fe20000410000 */
[----:B------:R-:W-:Y:S02]  /*d550*/  F2FP.F16.E4M3.UNPACK_B R15, R7 ;  /* 0x00000007ff0f723e */ /* 0x000fe400020006ff */
[C---:B0-----:R-:W-:Y:S01]  /*d560*/  FFMA.FTZ R34, R20.reuse, R27, -R5 ;  /* 0x0000001b14227223 */ /* 0x041fe20000010805 */
[--C-:B------:R-:W-:Y:S01]  /*d570*/  HADD2.F32 R5, -RZ, R4.reuse.H1_H1 ;  /* 0x30000004ff057230 */ /* 0x100fe20000004100 */
[----:B------:R-:W-:Y:S01]  /*d580*/  F2FP.F16.E4M3.UNPACK_B R27, R13.H1 ;  /* 0x0000000dff1b723e */ /* 0x000fe200030006ff */
[----:B------:R-:W-:Y:S01]  /*d590*/  FFMA.FTZ R35, R20, R29, R32 ;  /* 0x0000001d14237223 */ /* 0x000fe20000010020 */
[----:B------:R-:W-:Y:S01]  /*d5a0*/  HADD2.F32 R4, -RZ, R4.H0_H0 ;  /* 0x20000004ff047230 */ /* 0x000fe20000004100 */
[----:B------:R-:W-:Y:S01]  /*d5b0*/  F2FP.F16.E4M3.UNPACK_B R20, R3.H1 ;  /* 0x00000003ff14723e */ /* 0x000fe200030006ff */
[C---:B------:R-:W-:Y:S01]  /*d5c0*/  FMUL.FTZ R31, R5.reuse, R28 ;  /* 0x0000001c051f7220 */ /* 0x040fe20000410000 */
[----:B------:R-:W-:Y:S01]  /*d5d0*/  FMUL.FTZ R33, R5, R26 ;  /* 0x0000001a05217220 */ /* 0x000fe20000410000 */
[----:B------:R-:W-:Y:S01]  /*d5e0*/  HADD2.F32 R29, -RZ, R27.H1_H1 ;  /* 0x3000001bff1d7230 */ /* 0x000fe20000004100 */
[----:B------:R-:W-:Y:S01]  /*d5f0*/  F2FP.F16.E4M3.UNPACK_B R7, R7.H1 ;  /* 0x00000007ff07723e */ /* 0x000fe200030006ff */
[----:B------:R-:W-:-:S02]  /*d600*/  HADD2.F32 R5, -RZ, R24.H1_H1 ;  /* 0x30000018ff057230 */ /* 0x000fc40000004100 */
[C---:B------:R-:W-:Y:S01]  /*d610*/  FFMA.FTZ R31, R4.reuse, R26, -R31 ;  /* 0x0000001a041f7223 */ /* 0x040fe2000001081f */
[----:B------:R-:W-:Y:S01]  /*d620*/  FFMA.FTZ R32, R4, R28, R33 ;  /* 0x0000001c04207223 */ /* 0x000fe20000010021 */
[----:B------:R-:W-:Y:S02]  /*d630*/  HADD2.F32 R26, -RZ, R20.H1_H1 ;  /* 0x30000014ff1a7230 */ /* 0x000fe40000004100 */
[----:B------:R-:W-:Y:S02]  /*d640*/  HADD2.F32 R24, -RZ, R24.H0_H0 ;  /* 0x20000018ff187230 */ /* 0x000fe40000004100 */
[C---:B------:R-:W-:Y:S01]  /*d650*/  FMUL.FTZ R33, R5.reuse, R29 ;  /* 0x0000001d05217220 */ /* 0x040fe20000410000 */
[----:B------:R-:W-:Y:S02]  /*d660*/  HADD2.F32 R27, -RZ, R27.H0_H0 ;  /* 0x2000001bff1b7230 */ /* 0x000fe40000004100 */
[----:B------:R-:W-:Y:S01]  /*d670*/  FMUL.FTZ R5, R5, R26 ;  /* 0x0000001a05057220 */ /* 0x000fe20000410000 */
[----:B------:R-:W-:-:S02]  /*d680*/  HADD2.F32 R4, -RZ, R21.H1_H1 ;  /* 0x30000015ff047230 */ /* 0x000fc40000004100 */
[----:B------:R-:W-:Y:S01]  /*d690*/  FFMA.FTZ R33, R24, R26, -R33 ;  /* 0x0000001a18217223 */ /* 0x000fe20000010821 */
[----:B------:R-:W-:Y:S01]  /*d6a0*/  HADD2.F32 R20, -RZ, R20.H0_H0 ;  /* 0x20000014ff147230 */ /* 0x000fe20000004100 */
[----:B------:R-:W-:Y:S01]  /*d6b0*/  F2FP.F16.E4M3.UNPACK_B R26, R14 ;  /* 0x0000000eff1a723e */ /* 0x000fe200020006ff */
[----:B------:R-:W-:Y:S02]  /*d6c0*/  HADD2.F32 R21, -RZ, R21.H0_H0 ;  /* 0x20000015ff157230 */ /* 0x000fe40000004100 */
[----:B------:R-:W-:Y:S01]  /*d6d0*/  FMUL.FTZ R28, R4, R27 ;  /* 0x0000001b041c7220 */ /* 0x000fe20000410000 */
[----:B------:R-:W-:Y:S01]  /*d6e0*/  FFMA.FTZ R38, R24, R29, R5 ;  /* 0x0000001d18267223 */ /* 0x000fe20000010005 */
[----:B------:R-:W-:Y:S01]  /*d6f0*/  F2FP.F16.E4M3.UNPACK_B R24, R9 ;  /* 0x00000009ff18723e */ /* 0x000fe200020006ff */
[-C--:B------:R-:W-:Y:S01]  /*d700*/  FMUL.FTZ R4, R4, R20.reuse ;  /* 0x0000001404047220 */ /* 0x080fe20000410000 */
[----:B------:R-:W-:Y:S01]  /*d710*/  FFMA.FTZ R29, R21, R20, -R28 ;  /* 0x00000014151d7223 */ /* 0x000fe2000001081c */
[----:B------:R-:W-:Y:S01]  /*d720*/  HADD2.F32 R28, -RZ, R26.H1_H1 ;  /* 0x3000001aff1c7230 */ /* 0x000fe20000004100 */
[----:B------:R-:W-:Y:S01]  /*d730*/  F2FP.SATFINITE.E4M3.F32.PACK_AB_MERGE_C R33, R38, R33, RZ ;  /* 0x000000212621723e */ /* 0x000fe200048070ff */
[----:B------:R-:W-:-:S02]  /*d740*/  HADD2.F32 R5, -RZ, R6.H1_H1 ;  /* 0x30000006ff057230 */ /* 0x000fc40000004100 */
[----:B------:R-:W-:Y:S01]  /*d750*/  FFMA.FTZ R36, R21, R27, R4 ;  /* 0x0000001b15247223 */ /* 0x000fe20000010004 */
[----:B------:R-:W-:Y:S02]  /*d760*/  HADD2.F32 R20, -RZ, R24.H1_H1 ;  /* 0x30000018ff147230 */ /* 0x000fe40000004100 */
[----:B------:R-:W-:Y:S02]  /*d770*/  HADD2.F32 R6, -RZ, R6.H0_H0 ;  /* 0x20000006ff067230 */ /* 0x000fe40000004100 */
[C---:B------:R-:W-:Y:S01]  /*d780*/  FMUL.FTZ R21, R5.reuse, R28 ;  /* 0x0000001c05157220 */ /* 0x040fe20000410000 */
[----:B------:R-:W-:Y:S02]  /*d790*/  HADD2.F32 R24, -RZ, R24.H0_H0 ;  /* 0x20000018ff187230 */ /* 0x000fe40000004100 */
[-C--:B------:R-:W-:Y:S01]  /*d7a0*/  FMUL.FTZ R27, R5, R20.reuse ;  /* 0x00000014051b7220 */ /* 0x080fe20000410000 */
[----:B------:R-:W-:Y:S02]  /*d7b0*/  HADD2.F32 R26, -RZ, R26.H0_H0 ;  /* 0x2000001aff1a7230 */ /* 0x000fe40000004100 */
[----:B------:R-:W-:Y:S01]  /*d7c0*/  FFMA.FTZ R37, R6, R20, -R21 ;  /* 0x0000001406257223 */ /* 0x000fe20000010815 */
[--C-:B------:R-:W-:Y:S01]  /*d7d0*/  HADD2.F32 R4, -RZ, R25.reuse.H1_H1 ;  /* 0x30000019ff047230 */ /* 0x100fe20000004100 */
[----:B------:R-:W-:Y:S01]  /*d7e0*/  F2FP.F16.E4M3.UNPACK_B R5, R9.H1 ;  /* 0x00000009ff05723e */ /* 0x000fe200030006ff */
[----:B------:R-:W-:-:S02]  /*d7f0*/  HADD2.F32 R25, -RZ, R25.H0_H0 ;  /* 0x20000019ff197230 */ /* 0x000fc40000004100 */
[----:B------:R-:W-:Y:S01]  /*d800*/  FFMA.FTZ R28, R6, R28, R27 ;  /* 0x0000001c061c7223 */ /* 0x000fe2000001001b */
[C---:B------:R-:W-:Y:S01]  /*d810*/  FMUL.FTZ R20, R4.reuse, R26 ;  /* 0x0000001a04147220 */ /* 0x040fe20000410000 */
[----:B------:R-:W-:Y:S01]  /*d820*/  FMUL.FTZ R21, R4, R24 ;  /* 0x0000001804157220 */ /* 0x000fe20000410000 */
[----:B------:R-:W-:Y:S01]  /*d830*/  F2FP.F16.E4M3.UNPACK_B R4, R14.H1 ;  /* 0x0000000eff04723e */ /* 0x000fe200030006ff */
[--C-:B------:R-:W-:Y:S02]  /*d840*/  HADD2.F32 R6, -RZ, R5.reuse.H0_H0 ;  /* 0x20000005ff067230 */ /* 0x100fe40000004100 */
[C---:B------:R-:W-:Y:S01]  /*d850*/  FFMA.FTZ R27, R25.reuse, R24, -R20 ;  /* 0x00000018191b7223 */ /* 0x040fe20000010814 */
[----:B------:R-:W-:Y:S02]  /*d860*/  HADD2.F32 R20, -RZ, R5.H1_H1 ;  /* 0x30000005ff147230 */ /* 0x000fe40000004100 */
[----:B------:R-:W-:Y:S01]  /*d870*/  FFMA.FTZ R26, R25, R26, R21 ;  /* 0x0000001a191a7223 */ /* 0x000fe20000010015 */
[----:B------:R-:W-:-:S02]  /*d880*/  HADD2.F32 R24, -RZ, R4.H1_H1 ;  /* 0x30000004ff187230 */ /* 0x000fc40000004100 */
[----:B------:R-:W-:Y:S02]  /*d890*/  HADD2.F32 R5, -RZ, R7.H1_H1 ;  /* 0x30000007ff057230 */ /* 0x000fe40000004100 */
[----:B------:R-:W-:Y:S02]  /*d8a0*/  HADD2.F32 R21, -RZ, R4.H0_H0 ;  /* 0x20000004ff157230 */ /* 0x000fe40000004100 */
[----:B------:R-:W-:Y:S02]  /*d8b0*/  HADD2.F32 R4, -RZ, R15.H1_H1 ;  /* 0x3000000fff047230 */ /* 0x000fe40000004100 */
[C---:B------:R-:W-:Y:S01]  /*d8c0*/  FMUL.FTZ R42, R5.reuse, R24 ;  /* 0x00000018052a7220 */ /* 0x040fe20000410000 */
[----:B------:R-:W-:Y:S02]  /*d8d0*/  HADD2.F32 R7, -RZ, R7.H0_H0 ;  /* 0x20000007ff077230 */ /* 0x000fe40000004100 */
[----:B------:R-:W-:Y:S01]  /*d8e0*/  FMUL.FTZ R5, R5, R20 ;  /* 0x0000001405057220 */ /* 0x000fe20000410000 */
[----:B------:R-:W-:-:S02]  /*d8f0*/  HADD2.F32 R15, -RZ, R15.H0_H0 ;  /* 0x2000000fff0f7230 */ /* 0x000fc40000004100 */
[CC--:B------:R-:W-:Y:S01]  /*d900*/  FMUL.FTZ R40, R4.reuse, R21.reuse ;  /* 0x0000001504287220 */ /* 0x0c0fe20000410000 */
[----:B------:R-:W-:Y:S01]  /*d910*/  FMUL.FTZ R4, R4, R6 ;  /* 0x0000000604047220 */ /* 0x000fe20000410000 */
[C---:B------:R-:W-:Y:S01]  /*d920*/  FFMA.FTZ R42, R7.reuse, R20, -R42 ;  /* 0x00000014072a7223 */ /* 0x040fe2000001082a */
[----:B------:R-:W-:Y:S01]  /*d930*/  FFMA.FTZ R5, R7, R24, R5 ;  /* 0x0000001807057223 */ /* 0x000fe20000010005 */
[C---:B------:R-:W-:Y:S01]  /*d940*/  FFMA.FTZ R7, R15.reuse, R6, -R40 ;  /* 0x000000060f077223 */ /* 0x040fe20000010828 */
[----:B------:R-:W-:Y:S01]  /*d950*/  FFMA.FTZ R20, R15, R21, R4 ;  /* 0x000000150f147223 */ /* 0x000fe20000010004 */
[----:B------:R-:W-:Y:S02]  /*d960*/  F2FP.SATFINITE.E4M3.F32.PACK_AB_MERGE_C R4, R35, R34, RZ ;  /* 0x000000222304723e */ /* 0x000fe400048070ff */
[----:B------:R-:W-:Y:S02]  /*d970*/  F2FP.SATFINITE.E4M3.F32.PACK_AB_MERGE_C R6, R28, R37, RZ ;  /* 0x000000251c06723e */ /* 0x000fe400048070ff */
[----:B------:R-:W-:-:S02]  /*d980*/  F2FP.SATFINITE.E4M3.F32.PACK_AB_MERGE_C R42, R5, R42, RZ ;  /* 0x0000002a052a723e */ /* 0x000fc400048070ff */
[----:B------:R-:W-:Y:S02]  /*d990*/  F2FP.SATFINITE.E4M3.F32.PACK_AB_MERGE_C R4, R32, R31, R4 ;  /* 0x0000001f2004723e */ /* 0x000fe40004807004 */
[----:B------:R-:W-:Y:S02]  /*d9a0*/  F2FP.SATFINITE.E4M3.F32.PACK_AB_MERGE_C R5, R36, R29, R33 ;  /* 0x0000001d2405723e */ /* 0x000fe40004807021 */
[----:B------:R-:W-:Y:S02]  /*d9b0*/  F2FP.SATFINITE.E4M3.F32.PACK_AB_MERGE_C R6, R26, R27, R6 ;  /* 0x0000001b1a06723e */ /* 0x000fe40004807006 */
[----:B------:R-:W-:-:S05]  /*d9c0*/  F2FP.SATFINITE.E4M3.F32.PACK_AB_MERGE_C R7, R20, R7, R42 ;  /* 0x000000071407723e */ /* 0x000fca000480702a */
[----:B------:R1:W-:Y:S02]  /*d9d0*/  STS.128 [R39+0x20400], R4 ;  /* 0x0204000427007388 */ /* 0x0003e40000000c00 */
.L_x_616:
[----:B------:R-:W-:Y:S05]  /*d9e0*/  BSYNC B2 ;  /* 0x0000000000027941 */ /* 0x000fea0003800000 */
.L_x_615:
[----:B------:R-:W-:Y:S05]  /*d9f0*/  @P1 BRA `(.L_x_614) ;  /* 0x0000000400681947 */ /* 0x000fea0003800000 */
[----:B-1---5:R-:W1:Y:S01]  /*da00*/  LDS.128 R4, [R39+0x24400] ;  /* 0x0244000027047984 */ /* 0x022e620000000c00 */
        /* <DEDUP_REMOVED lines=89> */
.L_x_614:
[----:B------:R-:W-:Y:S05]  /*dfa0*/  BSYNC B1 ;  /* 0x0000000000017941 */ /* 0x000fea0003800000 */
.L_x_613:
[----:B-12---:R-:W-:Y:S01]  /*dfb0*/  IADD3 R4, R219, 0x20, RZ ;  /* 0x00000020db047810 */ /* 0x006fe20007ffe0ff */
[----:B------:R-:W-:Y:S03]  /*dfc0*/  BSSY B1, `(.L_x_617) ;  /* 0x00000bf000017945 */ /* 0x000fe60003800000 */
[----:B------:R-:W-:-:S13]  /*dfd0*/  ISETP.GE.AND P0, PT, R4, R10, PT ;  /* 0x0000000a0400720c */ /* 0x000fda0003f06270 */
[----:B------:R-:W-:Y:S05]  /*dfe0*/  @P0 BRA `(.L_x_618) ;  /* 0x0000000800f00947 */ /* 0x000fea0003800000 */
        /* <DEDUP_REMOVED lines=8> */
[-C--:B------:R-:W-:Y:S02]  /*e070*/  F2FP.F16.E4M3.UNPACK_B R29, R13.reuse ;  /* 0x0000000dff1d723e */ /* 0x080fe400020006ff */
[----:B------:R-:W-:Y:S01]  /*e080*/  F2FP.F16.E4M3.UNPACK_B R33, R13.H1 ;  /* 0x0000000dff21723e */ /* 0x000fe200030006ff */
[----:B------:R-:W-:Y:S01]  /*e090*/  HADD2.F32 R26, -RZ, R28.H1_H1 ;  /* 0x3000001cff1a7230 */ /* 0x000fe20000004100 */
[----:B------:R-:W-:Y:S01]  /*e0a0*/  F2FP.F16.E4M3.UNPACK_B R36, R14 ;  /* 0x0000000eff24723e */ /* 0x000fe200020006ff */
[----:B------:R-:W-:Y:S02]  /*e0b0*/  HADD2.F32 R32, -RZ, R29.H1_H1 ;  /* 0x3000001dff207230 */ /* 0x000fe40000004100 */
[----:B0-----:R-:W-:-:S02]  /*e0c0*/  HADD2.F32 R34, -RZ, R33.H1_H1 ;  /* 0x30000021ff227230 */ /* 0x001fc40000004100 */
[----:B------:R-:W-:Y:S02]  /*e0d0*/  HADD2.F32 R35, -RZ, R33.H0_H0 ;  /* 0x20000021ff237230 */ /* 0x000fe40000004100 */
[--C-:B------:R-:W-:Y:S02]  /*e0e0*/  HADD2.F32 R38, -RZ, R36.reuse.H1_H1 ;  /* 0x30000024ff267230 */ /* 0x100fe40000004100 */
[----:B------:R-:W-:Y:S01]  /*e0f0*/  HADD2.F32 R39, -RZ, R36.H0_H0 ;  /* 0x20000024ff277230 */ /* 0x000fe20000004100 */
[----:B------:R-:W-:-:S05]  /*e100*/  F2FP.F16.E4M3.UNPACK_B R36, R14.H1 ;  /* 0x0000000eff24723e */ /* 0x000fca00030006ff */
[----:B------:R-:W-:Y:S01]  /*e110*/  HADD2.F32 R41, -RZ, R36.H1_H1 ;  /* 0x30000024ff297230 */ /* 0x000fe20000004100 */
[-C--:B-1----:R-:W-:Y:S02]  /*e120*/  F2FP.F16.E4M3.UNPACK_B R15, R4.reuse.H1 ;  /* 0x00000004ff0f723e */ /* 0x082fe400030006ff */
[-C--:B------:R-:W-:Y:S02]  /*e130*/  F2FP.F16.E4M3.UNPACK_B R21, R5.reuse ;  /* 0x00000005ff15723e */ /* 0x080fe400020006ff */
[----:B------:R-:W-:Y:S01]  /*e140*/  F2FP.F16.E4M3.UNPACK_B R24, R5.H1 ;  /* 0x00000005ff18723e */ /* 0x000fe200030006ff */
[--C-:B------:R-:W-:Y:S01]  /*e150*/  HADD2.F32 R20, -RZ, R15.reuse.H0_H0 ;  /* 0x2000000fff147230 */ /* 0x100fe20000004100 */
[----:B------:R-:W-:Y:S01]  /*e160*/  F2FP.F16.E4M3.UNPACK_B R4, R4 ;  /* 0x00000004ff04723e */ /* 0x000fe200020006ff */
[----:B------:R-:W-:Y:S01]  /*e170*/  HADD2.F32 R15, -RZ, R15.H1_H1 ;  /* 0x3000000fff0f7230 */ /* 0x000fe20000004100 */
[-C--:B------:R-:W-:Y:S02]  /*e180*/  F2FP.F16.E4M3.UNPACK_B R25, R6.reuse ;  /* 0x00000006ff19723e */ /* 0x080fe400020006ff */
[----:B------:R-:W-:-:S02]  /*e190*/  F2FP.F16.E4M3.UNPACK_B R6, R6.H1 ;  /* 0x00000006ff06723e */ /* 0x000fc400030006ff */
[-C--:B------:R-:W-:Y:S01]  /*e1a0*/  FMUL.FTZ R5, R32, R15.reuse ;  /* 0x0000000f20057220 */ /* 0x080fe20000410000 */
[C---:B------:R-:W-:Y:S01]  /*e1b0*/  FMUL.FTZ R27, R26.reuse, R15 ;  /* 0x0000000f1a1b7220 */ /* 0x040fe20000410000 */
[-C--:B------:R-:W-:Y:S02]  /*e1c0*/  F2FP.F16.E4M3.UNPACK_B R15, R7.reuse ;  /* 0x00000007ff0f723e */ /* 0x080fe400020006ff */
[-C--:B------:R-:W-:Y:S01]  /*e1d0*/  FFMA.FTZ R26, R26, R20.reuse, -R5 ;  /* 0x000000141a1a7223 */ /* 0x080fe20000010805 */
[----:B------:R-:W-:Y:S01]  /*e1e0*/  FFMA.FTZ R31, R32, R20, R27 ;  /* 0x00000014201f7223 */ /* 0x000fe2000001001b */
[----:B------:R-:W-:Y:S01]  /*e1f0*/  HADD2.F32 R32, -RZ, R29.H0_H0 ;  /* 0x2000001dff207230 */ /* 0x000fe20000004100 */
[----:B------:R-:W-:Y:S01]  /*e200*/  F2FP.F16.E4M3.UNPACK_B R7, R7.H1 ;  /* 0x00000007ff07723e */ /* 0x000fe200030006ff */
[----:B------:R-:W-:Y:S02]  /*e210*/  HADD2.F32 R5, -RZ, R4.H1_H1 ;  /* 0x30000004ff057230 */ /* 0x000fe40000004100 */
[----:B------:R-:W-:Y:S01]  /*e220*/  HADD2.F32 R20, -RZ, R28.H0_H0 ;  /* 0x2000001cff147230 */ /* 0x000fe20000004100 */
[----:B------:R-:W-:Y:S01]  /*e230*/  F2FP.F16.E4M3.UNPACK_B R28, R3.H1 ;  /* 0x00000003ff1c723e */ /* 0x000fe200030006ff */
[----:B------:R-:W-:-:S02]  /*e240*/  HADD2.F32 R4, -RZ, R4.H0_H0 ;  /* 0x20000004ff047230 */ /* 0x000fc40000004100 */
[-C--:B------:R-:W-:Y:S01]  /*e250*/  FMUL.FTZ R27, R32, R5.reuse ;  /* 0x00000005201b7220 */ /* 0x080fe20000410000 */
[C---:B------:R-:W-:Y:S01]  /*e260*/  FMUL.FTZ R29, R20.reuse, R5 ;  /* 0x00000005141d7220 */ /* 0x040fe20000410000 */
[--C-:B------:R-:W-:Y:S02]  /*e270*/  HADD2.F32 R5, -RZ, R24.reuse.H1_H1 ;  /* 0x30000018ff057230 */ /* 0x100fe40000004100 */
[-C--:B------:R-:W-:Y:S01]  /*e280*/  FFMA.FTZ R27, R20, R4.reuse, -R27 ;  /* 0x00000004141b7223 */ /* 0x080fe2000001081b */
[----:B------:R-:W-:Y:S02]  /*e290*/  HADD2.F32 R24, -RZ, R24.H0_H0 ;  /* 0x20000018ff187230 */ /* 0x000fe40000004100 */
[----:B------:R-:W-:Y:S01]  /*e2a0*/  FFMA.FTZ R20, R32, R4, R29 ;  /* 0x0000000420147223 */ /* 0x000fe2000001001d */
[----:B------:R-:W-:Y:S02]  /*e2b0*/  HADD2.F32 R32, -RZ, R28.H1_H1 ;  /* 0x3000001cff207230 */ /* 0x000fe40000004100 */
[----:B------:R-:W-:Y:S01]  /*e2c0*/  FMUL.FTZ R29, R34, R5 ;  /* 0x00000005221d7220 */ /* 0x000fe20000410000 */
[----:B------:R-:W-:-:S02]  /*e2d0*/  HADD2.F32 R4, -RZ, R21.H1_H1 ;  /* 0x30000015ff047230 */ /* 0x000fc40000004100 */
[----:B------:R-:W-:Y:S02]  /*e2e0*/  HADD2.F32 R33, -RZ, R28.H0_H0 ;  /* 0x2000001cff217230 */ /* 0x000fe40000004100 */
[C---:B------:R-:W-:Y:S01]  /*e2f0*/  FMUL.FTZ R5, R32.reuse, R5 ;  /* 0x0000000520057220 */ /* 0x040fe20000410000 */
[----:B------:R-:W-:Y:S01]  /*e300*/  FFMA.FTZ R29, R32, R24, -R29 ;  /* 0x00000018201d7223 */ /* 0x000fe2000001081d */
[----:B------:R-:W-:Y:S02]  /*e310*/  HADD2.F32 R21, -RZ, R21.H0_H0 ;  /* 0x20000015ff157230 */ /* 0x000fe40000004100 */
[-C--:B------:R-:W-:Y:S01]  /*e320*/  FMUL.FTZ R28, R35, R4.reuse ;  /* 0x00000004231c7220 */ /* 0x080fe20000410000 */
[----:B------:R-:W-:Y:S01]  /*e330*/  F2FP.F16.E4M3.UNPACK_B R32, R9 ;  /* 0x00000009ff20723e */ /* 0x000fe200020006ff */
[C---:B------:R-:W-:Y:S01]  /*e340*/  FMUL.FTZ R4, R33.reuse, R4 ;  /* 0x0000000421047220 */ /* 0x040fe20000410000 */
[----:B------:R-:W-:Y:S01]  /*e350*/  FFMA.FTZ R24, R34, R24, R5 ;  /* 0x0000001822187223 */ /* 0x000fe20000010005 */
[----:B------:R-:W-:Y:S01]  /*e360*/  FFMA.FTZ R28, R33, R21, -R28 ;  /* 0x00000015211c7223 */ /* 0x000fe2000001081c */
[----:B------:R-:W-:-:S02]  /*e370*/  HADD2.F32 R5, -RZ, R6.H1_H1 ;  /* 0x30000006ff057230 */ /* 0x000fc40000004100 */
[----:B------:R-:W-:Y:S01]  /*e380*/  FFMA.FTZ R21, R35, R21, R4 ;  /* 0x0000001523157223 */ /* 0x000fe20000010004 */
[----:B------:R-:W-:Y:S01]  /*e390*/  HADD2.F32 R34, -RZ, R32.H1_H1 ;  /* 0x30000020ff227230 */ /* 0x000fe20000004100 */
[----:B------:R-:W-:Y:S01]  /*e3a0*/  F2FP.F16.E4M3.UNPACK_B R35, R9.H1 ;  /* 0x00000009ff23723e */ /* 0x000fe200030006ff */
[--C-:B------:R-:W-:Y:S02]  /*e3b0*/  HADD2.F32 R4, -RZ, R25.reuse.H1_H1 ;  /* 0x30000019ff047230 */ /* 0x100fe40000004100 */
[-C--:B------:R-:W-:Y:S01]  /*e3c0*/  FMUL.FTZ R33, R38, R5.reuse ;  /* 0x0000000526217220 */ /* 0x080fe20000410000 */
[----:B------:R-:W-:Y:S02]  /*e3d0*/  HADD2.F32 R6, -RZ, R6.H0_H0 ;  /* 0x20000006ff067230 */ /* 0x000fe40000004100 */
[----:B------:R-:W-:Y:S01]  /*e3e0*/  FMUL.FTZ R5, R34, R5 ;  /* 0x0000000522057220 */ /* 0x000fe20000410000 */
[----:B------:R-:W-:Y:S02]  /*e3f0*/  HADD2.F32 R37, -RZ, R32.H0_H0 ;  /* 0x20000020ff257230 */ /* 0x000fe40000004100 */
[----:B------:R-:W-:Y:S01]  /*e400*/  FMUL.FTZ R32, R39, R4 ;  /* 0x0000000427207220 */ /* 0x000fe20000410000 */
[----:B------:R-:W-:-:S02]  /*e410*/  HADD2.F32 R25, -RZ, R25.H0_H0 ;  /* 0x20000019ff197230 */ /* 0x000fc40000004100 */
[-C--:B------:R-:W-:Y:S01]  /*e420*/  FFMA.FTZ R33, R34, R6.reuse, -R33 ;  /* 0x0000000622217223 */ /* 0x080fe20000010821 */
[----:B------:R-:W-:Y:S01]  /*e430*/  FFMA.FTZ R34, R38, R6, R5 ;  /* 0x0000000626227223 */ /* 0x000fe20000010005 */
[C---:B------:R-:W-:Y:S01]  /*e440*/  FMUL.FTZ R4, R37.reuse, R4 ;  /* 0x0000000425047220 */ /* 0x040fe20000410000 */
[----:B------:R-:W-:Y:S02]  /*e450*/  HADD2.F32 R5, -RZ, R7.H1_H1 ;  /* 0x30000007ff057230 */ /* 0x000fe40000004100 */
[-C--:B------:R-:W-:Y:S01]  /*e460*/  FFMA.FTZ R6, R37, R25.reuse, -R32 ;  /* 0x0000001925067223 */ /* 0x080fe20000010820 */
[----:B------:R-:W-:Y:S02]  /*e470*/  HADD2.F32 R37, -RZ, R35.H1_H1 ;  /* 0x30000023ff257230 */ /* 0x000fe40000004100 */
[----:B------:R-:W-:Y:S01]  /*e480*/  FFMA.FTZ R25, R39, R25, R4 ;  /* 0x0000001927197223 */ /* 0x000fe20000010004 */
[----:B------:R-:W-:Y:S02]  /*e490*/  HADD2.F32 R39, -RZ, R36.H0_H0 ;  /* 0x20000024ff277230 */ /* 0x000fe40000004100 */
[----:B------:R-:W-:Y:S01]  /*e4a0*/  FMUL.FTZ R36, R41, R5 ;  /* 0x0000000529247220 */ /* 0x000fe20000410000 */
[----:B------:R-:W-:-:S02]  /*e4b0*/  HADD2.F32 R4, -RZ, R15.H1_H1 ;  /* 0x3000000fff047230 */ /* 0x000fc40000004100 */
[----:B------:R-:W-:Y:S01]  /*e4c0*/  FMUL.FTZ R38, R37, R5 ;  /* 0x0000000525267220 */ /* 0x000fe20000410000 */
[----:B------:R-:W-:Y:S01]  /*e4d0*/  HADD2.F32 R35, -RZ, R35.H0_H0 ;  /* 0x20000023ff237230 */ /* 0x000fe20000004100 */
[----:B------:R-:W-:Y:S01]  /*e4e0*/  F2FP.SATFINITE.E4M3.F32.PACK_AB_MERGE_C R24, R24, R29, RZ ;  /* 0x0000001d1818723e */ /* 0x000fe200048070ff */
[----:B------:R-:W-:Y:S02]  /*e4f0*/  HADD2.F32 R7, -RZ, R7.H0_H0 ;  /* 0x20000007ff077230 */ /* 0x000fe40000004100 */
[-C--:B------:R-:W-:Y:S01]  /*e500*/  FMUL.FTZ R32, R39, R4.reuse ;  /* 0x0000000427207220 */ /* 0x080fe20000410000 */
[----:B------:R-:W-:Y:S02]  /*e510*/  HADD2.F32 R15, -RZ, R15.H0_H0 ;  /* 0x2000000fff0f7230 */ /* 0x000fe40000004100 */
[----:B------:R-:W-:Y:S01]  /*e520*/  FMUL.FTZ R4, R35, R4 ;  /* 0x0000000423047220 */ /* 0x000fe20000410000 */
[----:B------:R-:W-:Y:S01]  /*e530*/  F2FP.SATFINITE.E4M3.F32.PACK_AB_MERGE_C R33, R34, R33, RZ ;  /* 0x000000212221723e */ /* 0x000fe200048070ff */
[-C--:B------:R-:W-:Y:S01]  /*e540*/  FFMA.FTZ R36, R37, R7.reuse, -R36 ;  /* 0x0000000725247223 */ /* 0x080fe20000010824 */
[----:B------:R-:W-:Y:S01]  /*e550*/  FFMA.FTZ R5, R41, R7, R38 ;  /* 0x0000000729057223 */ /* 0x000fe20000010026 */
[-C--:B------:R-:W-:Y:S01]  /*e560*/  FFMA.FTZ R7, R35, R15.reuse, -R32 ;  /* 0x0000000f23077223 */ /* 0x080fe20000010820 */
[----:B------:R-:W-:Y:S01]  /*e570*/  FFMA.FTZ R32, R39, R15, R4 ;  /* 0x0000000f27207223 */ /* 0x000fe20000010004 */
[----:B------:R-:W-:-:S02]  /*e580*/  F2FP.SATFINITE.E4M3.F32.PACK_AB_MERGE_C R4, R31, R26, RZ ;  /* 0x0000001a1f04723e */ /* 0x000fc400048070ff */
[----:B------:R-:W-:Y:S02]  /*e590*/  F2FP.SATFINITE.E4M3.F32.PACK_AB_MERGE_C R36, R5, R36, RZ ;  /* 0x000000240524723e */ /* 0x000fe400048070ff */
[----:B------:R-:W-:Y:S02]  /*e5a0*/  F2FP.SATFINITE.E4M3.F32.PACK_AB_MERGE_C R4, R20, R27, R4 ;  /* 0x0000001b1404723e */ /* 0x000fe40004807004 */
[----:B------:R-:W-:Y:S02]  /*e5b0*/  F2FP.SATFINITE.E4M3.F32.PACK_AB_MERGE_C R5, R21, R28, R24 ;  /* 0x0000001c1505723e */ /* 0x000fe40004807018 */
[----:B------:R-:W-:Y:S02]  /*e5c0*/  F2FP.SATFINITE.E4M3.F32.PACK_AB_MERGE_C R6, R25, R6, R33 ;  /* 0x000000061906723e */ /* 0x000fe40004807021 */
[----:B------:R-:W-:-:S05]  /*e5d0*/  F2FP.SATFINITE.E4M3.F32.PACK_AB_MERGE_C R7, R32, R7, R36 ;  /* 0x000000072007723e */ /* 0x000fca0004807024 */
[----:B------:R1:W-:Y:S02]  /*e5e0*/  STS.128 [R40+0x21400], R4 ;  /* 0x0214000428007388 */ /* 0x0003e40000000c00 */
.L_x_620:
[----:B------:R-:W-:Y:S05]  /*e5f0*/  BSYNC B2 ;  /* 0x0000000000027941 */ /* 0x000fea0003800000 */
.L_x_619:
[----:B------:R-:W-:Y:S05]  /*e600*/  @P1 BRA `(.L_x_618) ;  /* 0x0000000400681947 */ /* 0x000fea0003800000 */
[----:B-1---5:R-:W1:Y:S01]  /*e610*/  LDS.128 R4, [R40+0x25400] ;  /* 0x0254000028047984 */ /* 0x022e620000000c00 */
        /* <DEDUP_REMOVED lines=44> */
[----:B------:R-:W-:Y:S01]  /*e8e0*/  FMUL.FTZ R28, R35, R4 ;  /* 0x00000004231c7220 */ /* 0x000fe20000410000 */
        /* <DEDUP_REMOVED lines=44> */
.L_x_618:
[----:B------:R-:W-:Y:S05]  /*ebb0*/  BSYNC B1 ;  /* 0x0000000000017941 */ /* 0x000fea0003800000 */
.L_x_617:
[----:B-12---:R-:W-:Y:S01]  /*ebc0*/  VIADD R4, R219, 0x40 ;  /* 0x00000040db047836 */ /* 0x006fe20000000000 */
[----:B------:R-:W-:Y:S04]  /*ebd0*/  BSSY B1, `(.L_x_621) ;  /* 0x00000bf000017945 */ /* 0x000fe80003800000 */
[----:B------:R-:W-:-:S13]  /*ebe0*/  ISETP.GE.AND P0, PT, R4, R10, PT ;  /* 0x0000000a0400720c */ /* 0x000fda0003f06270 */
[----:B------:R-:W-:Y:S05]  /*ebf0*/  @P0 BRA `(.L_x_622) ;  /* 0x0000000800f00947 */ /* 0x000fea0003800000 */
[----:B-----5:R1:W5:Y:S01]  /*ec00*/  LDL R40, [R1+0x30] ;  /* 0x0000300001287983 */ /* 0x0203620000100800 */
        /* <DEDUP_REMOVED lines=95> */
.L_x_624:
[----:B------:R-:W-:Y:S05]  /*f200*/  BSYNC B2 ;  /* 0x0000000000027941 */ /* 0x000fea0003800000 */
.L_x_623:
        /* <DEDUP_REMOVED lines=91> */
.L_x_622:
[----:B------:R-:W-:Y:S05]  /*f7c0*/  BSYNC B1 ;  /* 0x0000000000017941 */ /* 0x000fea0003800000 */
.L_x_621:
[----:B-12---:R-:W-:-:S05]  /*f7d0*/  VIADD R4, R219, 0x60 ;  /* 0x00000060db047836 */ /* 0x006fca0000000000 */
        /* <DEDUP_REMOVED lines=13> */
[----:B------:R-:W-:Y:S01]  /*f8b0*/  HADD2.F32 R32, -RZ, R29.H0_H0 ;  /* 0x2000001dff207230 */ /* 0x000fe20000004100 */
[----:B------:R-:W-:-:S05]  /*f8c0*/  F2FP.F16.E4M3.UNPACK_B R29, R13.H1 ;  /* 0x0000000dff1d723e */ /* 0x000fca00030006ff */
[----:B0-----:R-:W-:Y:S01]  /*f8d0*/  HADD2.F32 R34, -RZ, R29.H0_H0 ;  /* 0x2000001dff227230 */ /* 0x001fe20000004100 */
[-C--:B-1----:R-:W-:Y:S02]  /*f8e0*/  F2FP.F16.E4M3.UNPACK_B R10, R4.reuse.H1 ;  /* 0x00000004ff0a723e */ /* 0x082fe400030006ff */
[----:B------:R-:W-:Y:S02]  /*f8f0*/  F2FP.F16.E4M3.UNPACK_B R4, R4 ;  /* 0x00000004ff04723e */ /* 0x000fe400020006ff */
[-C--:B------:R-:W-:Y:S01]  /*f900*/  F2FP.F16.E4M3.UNPACK_B R20, R5.reuse ;  /* 0x00000005ff14723e */ /* 0x080fe200020006ff */
[--C-:B------:R-:W-:Y:S01]  /*f910*/  HADD2.F32 R15, -RZ, R10.reuse.H0_H0 ;  /* 0x2000000aff0f7230 */ /* 0x100fe20000004100 */
[----:B------:R-:W-:Y:S01]  /*f920*/  F2FP.F16.E4M3.UNPACK_B R21, R5.H1 ;  /* 0x00000005ff15723e */ /* 0x000fe200030006ff */
[----:B------:R-:W-:Y:S01]  /*f930*/  HADD2.F32 R10, -RZ, R10.H1_H1 ;  /* 0x3000000aff0a7230 */ /* 0x000fe20000004100 */
[-C--:B------:R-:W-:Y:S01]  /*f940*/  F2FP.F16.E4M3.UNPACK_B R24, R6.reuse ;  /* 0x00000006ff18723e */ /* 0x080fe200020006ff */
[--C-:B------:R-:W-:Y:S01]  /*f950*/  HADD2.F32 R5, -RZ, R4.reuse.H1_H1 ;  /* 0x30000004ff057230 */ /* 0x100fe20000004100 */
[----:B------:R-:W-:Y:S01]  /*f960*/  F2FP.F16.E4M3.UNPACK_B R6, R6.H1 ;  /* 0x00000006ff06723e */ /* 0x000fe200030006ff */
[----:B------:R-:W-:-:S02]  /*f970*/  HADD2.F32 R4, -RZ, R4.H0_H0 ;  /* 0x20000004ff047230 */ /* 0x000fc40000004100 */
[-C--:B------:R-:W-:Y:S01]  /*f980*/  FMUL.FTZ R26, R31, R10.reuse ;  /* 0x0000000a1f1a7220 */ /* 0x080fe20000410000 */
[C---:B------:R-:W-:Y:S01]  /*f990*/  FMUL.FTZ R28, R25.reuse, R10 ;  /* 0x0000000a191c7220 */ /* 0x040fe20000410000 */
[----:B------:R-:W-:Y:S02]  /*f9a0*/  F2FP.F16.E4M3.UNPACK_B R10, R7 ;  /* 0x00000007ff0a723e */ /* 0x000fe400020006ff */
[----:B------:R-:W-:Y:S01]  /*f9b0*/  FFMA.FTZ R25, R25, R15, -R26 ;  /* 0x0000000f19197223 */ /* 0x000fe2000001081a */
[----:B------:R-:W-:Y:S01]  /*f9c0*/  HADD2.F32 R26, -RZ, R27.H0_H0 ;  /* 0x2000001bff1a7230 */ /* 0x000fe20000004100 */
[----:B------:R-:W-:Y:S01]  /*f9d0*/  F2FP.F16.E4M3.UNPACK_B R27, R3.H1 ;  /* 0x00000003ff1b723e */ /* 0x000fe200030006ff */
[----:B------:R-:W-:Y:S01]  /*f9e0*/  FFMA.FTZ R28, R31, R15, R28 ;  /* 0x0000000f1f1c7223 */ /* 0x000fe2000001001c */
[-C--:B------:R-:W-:Y:S01]  /*f9f0*/  FMUL.FTZ R3, R32, R5.reuse ;  /* 0x0000000520037220 */ /* 0x080fe20000410000 */
[----:B------:R-:W-:Y:S02]  /*fa00*/  HADD2.F32 R31, -RZ, R29.H1_H1 ;  /* 0x3000001dff1f7230 */ /* 0x000fe40000004100 */
[----:B------:R-:W-:Y:S01]  /*fa10*/  FMUL.FTZ R15, R26, R5 ;  /* 0x000000051a0f7220 */ /* 0x000fe20000410000 */
[----:B------:R-:W-:-:S02]  /*fa20*/  HADD2.F32 R5, -RZ, R21.H1_H1 ;  /* 0x30000015ff057230 */ /* 0x000fc40000004100 */
[-C--:B------:R-:W-:Y:S01]  /*fa30*/  FFMA.FTZ R13, R26, R4.reuse, -R3 ;  /* 0x000000041a0d7223 */ /* 0x080fe20000010803 */
[----:B------:R-:W-:Y:S02]  /*fa40*/  HADD2.F32 R21, -RZ, R21.H0_H0 ;  /* 0x20000015ff157230 */ /* 0x000fe40000004100 */
[----:B------:R-:W-:Y:S01]  /*fa50*/  FFMA.FTZ R26, R32, R4, R15 ;  /* 0x00000004201a7223 */ /* 0x000fe2000001000f */
[--C-:B------:R-:W-:Y:S02]  /*fa60*/  HADD2.F32 R15, -RZ, R27.reuse.H1_H1 ;  /* 0x3000001bff0f7230 */ /* 0x100fe40000004100 */
[----:B------:R-:W-:Y:S01]  /*fa70*/  FMUL.FTZ R4, R31, R5 ;  /* 0x000000051f047220 */ /* 0x000fe20000410000 */
[--C-:B------:R-:W-:Y:S01]  /*fa80*/  HADD2.F32 R3, -RZ, R20.reuse.H1_H1 ;  /* 0x30000014ff037230 */ /* 0x100fe20000004100 */
[----:B------:R-:W-:Y:S01]  /*fa90*/  F2FP.F16.E4M3.UNPACK_B R7, R7.H1 ;  /* 0x00000007ff07723e */ /* 0x000fe200030006ff */
[----:B------:R-:W-:Y:S02]  /*faa0*/  HADD2.F32 R20, -RZ, R20.H0_H0 ;  /* 0x20000014ff147230 */ /* 0x000fe40000004100 */
[C---:B------:R-:W-:Y:S01]  /*fab0*/  FMUL.FTZ R32, R15.reuse, R5 ;  /* 0x000000050f207220 */ /* 0x040fe20000410000 */
[----:B------:R-:W-:Y:S01]  /*fac0*/  FFMA.FTZ R15, R15, R21, -R4 ;  /* 0x000000150f0f7223 */ /* 0x000fe20000010804 */
[----:B------:R-:W-:-:S02]  /*fad0*/  HADD2.F32 R4, -RZ, R27.H0_H0 ;  /* 0x2000001bff047230 */ /* 0x000fc40000004100 */
[----:B------:R-:W-:Y:S01]  /*fae0*/  FMUL.FTZ R5, R34, R3 ;  /* 0x0000000322057220 */ /* 0x000fe20000410000 */
[----:B------:R-:W-:Y:S01]  /*faf0*/  FFMA.FTZ R32, R31, R21, R32 ;  /* 0x000000151f207223 */ /* 0x000fe20000010020 */
[----:B------:R-:W-:Y:S02]  /*fb00*/  F2FP.F16.E4M3.UNPACK_B R27, R14 ;  /* 0x0000000eff1b723e */ /* 0x000fe400020006ff */
[----:B------:R-:W-:Y:S01]  /*fb10*/  F2FP.F16.E4M3.UNPACK_B R21, R9 ;  /* 0x00000009ff15723e */ /* 0x000fe200020006ff */
[C---:B------:R-:W-:Y:S01]  /*fb20*/  FMUL.FTZ R3, R4.reuse, R3 ;  /* 0x0000000304037220 */ /* 0x040fe20000410000 */
[----:B------:R-:W-:Y:S01]  /*fb30*/  FFMA.FTZ R5, R4, R20, -R5 ;  /* 0x0000001404057223 */ /* 0x000fe20000010805 */
[----:B------:R-:W-:Y:S01]  /*fb40*/  HADD2.F32 R40, -RZ, R27.H1_H1 ;  /* 0x3000001bff287230 */ /* 0x000fe20000004100 */
[----:B------:R-:W-:Y:S01]  /*fb50*/  F2FP.F16.E4M3.UNPACK_B R14, R14.H1 ;  /* 0x0000000eff0e723e */ /* 0x000fe200030006ff */
[----:B------:R-:W-:Y:S01]  /*fb60*/  FFMA.FTZ R20, R34, R20, R3 ;  /* 0x0000001422147223 */ /* 0x000fe20000010003 */
[----:B------:R-:W-:Y:S01]  /*fb70*/  HADD2.F32 R4, -RZ, R6.H1_H1 ;  /* 0x30000006ff047230 */ /* 0x000fe20000004100 */
[----:B------:R-:W-:Y:S01]  /*fb80*/  F2FP.SATFINITE.E4M3.F32.PACK_AB_MERGE_C R15, R32, R15, RZ ;  /* 0x0000000f200f723e */ /* 0x000fe200048070ff */
[----:B------:R-:W-:-:S02]  /*fb90*/  HADD2.F32 R34, -RZ, R21.H1_H1 ;  /* 0x30000015ff227230 */ /* 0x000fc40000004100 */
[----:B------:R-:W-:Y:S01]  /*fba0*/  HADD2.F32 R38, -RZ, R27.H0_H0 ;  /* 0x2000001bff267230 */ /* 0x000fe20000004100 */
[----:B------:R-:W-:Y:S01]  /*fbb0*/  F2FP.SATFINITE.E4M3.F32.PACK_AB_MERGE_C R5, R20, R5, R15 ;  /* 0x000000051405723e */ /* 0x000fe2000480700f */
[----:B------:R-:W-:Y:S02]  /*fbc0*/  HADD2.F32 R3, -RZ, R24.H1_H1 ;  /* 0x30000018ff037230 */ /* 0x000fe40000004100 */
[-C--:B------:R-:W-:Y:S01]  /*fbd0*/  FMUL.FTZ R27, R34, R4.reuse ;  /* 0x00000004221b7220 */ /* 0x080fe20000410000 */
[----:B------:R-:W-:Y:S02]  /*fbe0*/  HADD2.F32 R36, -RZ, R21.H0_H0 ;  /* 0x20000015ff247230 */ /* 0x000fe40000004100 */
[----:B------:R-:W-:Y:S01]  /*fbf0*/  FMUL.FTZ R21, R40, R4 ;  /* 0x0000000428157220 */ /* 0x000fe20000410000 */
[----:B------:R-:W-:Y:S01]  /*fc00*/  HADD2.F32 R6, -RZ, R6.H0_H0 ;  /* 0x20000006ff067230 */ /* 0x000fe20000004100 */
[----:B------:R-:W-:Y:S01]  /*fc10*/  F2FP.F16.E4M3.UNPACK_B R4, R9.H1 ;  /* 0x00000009ff04723e */ /* 0x000fe200030006ff */
[----:B------:R-:W-:-:S02]  /*fc20*/  HADD2.F32 R24, -RZ, R24.H0_H0 ;  /* 0x20000018ff187230 */ /* 0x000fc40000004100 */
[-C--:B------:R-:W-:Y:S01]  /*fc30*/  FMUL.FTZ R9, R38, R3.reuse ;  /* 0x0000000326097220 */ /* 0x080fe20000410000 */
[----:B------:R-:W-:Y:S01]  /*fc40*/  FMUL.FTZ R3, R36, R3 ;  /* 0x0000000324037220 */ /* 0x000fe20000410000 */
[-C--:B------:R-:W-:Y:S01]  /*fc50*/  FFMA.FTZ R21, R34, R6.reuse, -R21 ;  /* 0x0000000622157223 */ /* 0x080fe20000010815 */
[----:B------:R-:W-:Y:S01]  /*fc60*/  FFMA.FTZ R34, R40, R6, R27 ;  /* 0x0000000628227223 */ /* 0x000fe2000001001b */
[-C--:B------:R-:W-:Y:S01]  /*fc70*/  FFMA.FTZ R6, R36, R24.reuse, -R9 ;  /* 0x0000001824067223 */ /* 0x080fe20000010809 */
[----:B------:R-:W-:Y:S01]  /*fc80*/  FFMA.FTZ R9, R38, R24, R3 ;  /* 0x0000001826097223 */ /* 0x000fe20000010003 */
[--C-:B------:R-:W-:Y:S02]  /*fc90*/  HADD2.F32 R29, -RZ, R4.reuse.H1_H1 ;  /* 0x30000004ff1d7230 */ /* 0x100fe40000004100 */
[----:B------:R-:W-:Y:S01]  /*fca0*/  HADD2.F32 R24, -RZ, R4.H0_H0 ;  /* 0x20000004ff187230 */ /* 0x000fe20000004100 */
[----:B------:R-:W-:Y:S01]  /*fcb0*/  F2FP.SATFINITE.E4M3.F32.PACK_AB_MERGE_C R21, R34, R21, RZ ;  /* 0x000000152215723e */ /* 0x000fe200048070ff */
[----:B------:R-:W-:-:S02]  /*fcc0*/  HADD2.F32 R31, -RZ, R14.H1_H1 ;  /* 0x3000000eff1f7230 */ /* 0x000fc40000004100 */
[--C-:B------:R-:W-:Y:S01]  /*fcd0*/  HADD2.F32 R4, -RZ, R7.reuse.H1_H1 ;  /* 0x30000007ff047230 */ /* 0x100fe20000004100 */
[----:B------:R-:W-:Y:S01]  /*fce0*/  F2FP.SATFINITE.E4M3.F32.PACK_AB_MERGE_C R6, R9, R6, R21 ;  /* 0x000000060906723e */ /* 0x000fe20004807015 */
[----:B------:R-:W-:Y:S02]  /*fcf0*/  HADD2.F32 R36, -RZ, R14.H0_H0 ;  /* 0x2000000eff247230 */ /* 0x000fe40000004100 */
[--C-:B------:R-:W-:Y:S02]  /*fd00*/  HADD2.F32 R3, -RZ, R10.reuse.H1_H1 ;  /* 0x3000000aff037230 */ /* 0x100fe40000004100 */
[-C--:B------:R-:W-:Y:S01]  /*fd10*/  FMUL.FTZ R14, R31, R4.reuse ;  /* 0x000000041f0e7220 */ /* 0x080fe20000410000 */
[----:B------:R-:W-:Y:S02]  /*fd20*/  HADD2.F32 R7, -RZ, R7.H0_H0 ;  /* 0x20000007ff077230 */ /* 0x000fe40000004100 */
[----:B------:R-:W-:Y:S01]  /*fd30*/  FMUL.FTZ R4, R29, R4 ;  /* 0x000000041d047220 */ /* 0x000fe20000410000 */
[----:B------:R-:W-:-:S02]  /*fd40*/  HADD2.F32 R10, -RZ, R10.H0_H0 ;  /* 0x2000000aff0a7230 */ /* 0x000fc40000004100 */
[-C--:B------:R-:W-:Y:S01]  /*fd50*/  FMUL.FTZ R27, R36, R3.reuse ;  /* 0x00000003241b7220 */ /* 0x080fe20000410000 */
[C---:B------:R-:W-:Y:S01]  /*fd60*/  FMUL.FTZ R3, R24.reuse, R3 ;  /* 0x0000000318037220 */ /* 0x040fe20000410000 */
[-C--:B------:R-:W-:Y:S01]  /*fd70*/  FFMA.FTZ R14, R29, R7.reuse, -R14 ;  /* 0x000000071d0e7223 */ /* 0x080fe2000001080e */
[----:B------:R-:W-:Y:S01]  /*fd80*/  FFMA.FTZ R29, R31, R7, R4 ;  /* 0x000000071f1d7223 */ /* 0x000fe20000010004 */
[-C--:B------:R-:W-:Y:S01]  /*fd90*/  FFMA.FTZ R7, R24, R10.reuse, -R27 ;  /* 0x0000000a18077223 */ /* 0x080fe2000001081b */
[----:B------:R-:W-:Y:S01]  /*fda0*/  FFMA.FTZ R10, R36, R10, R3 ;  /* 0x0000000a240a7223 */ /* 0x000fe20000010003 */
[----:B------:R-:W-:Y:S02]  /*fdb0*/  F2FP.SATFINITE.E4M3.F32.PACK_AB_MERGE_C R4, R28, R25, RZ ;  /* 0x000000191c04723e */ /* 0x000fe400048070ff */
[----:B------:R-:W-:Y:S02]  /*fdc0*/  F2FP.SATFINITE.E4M3.F32.PACK_AB_MERGE_C R14, R29, R14, RZ ;  /* 0x0000000e1d0e723e */ /* 0x000fe400048070ff */
[----:B------:R-:W-:-:S02]  /*fdd0*/  F2FP.SATFINITE.E4M3.F32.PACK_AB_MERGE_C R4, R26, R13, R4 ;  /* 0x0000000d1a04723e */ /* 0x000fc40004807004 */
[----:B------:R-:W-:-:S05]  /*fde0*/  F2FP.SATFINITE.E4M3.F32.PACK_AB_MERGE_C R7, R10, R7, R14 ;  /* 0x000000070a07723e */ /* 0x000fca000480700e */
[----:B------:R1:W-:Y:S02]  /*fdf0*/  STS.128 [R33+0x23400], R4 ;  /* 0x0234000421007388 */ /* 0x0003e40000000c00 */
.L_x_627:
[----:B------:R-:W-:Y:S05]  /*fe00*/  BSYNC B1 ;  /* 0x0000000000017941 */ /* 0x000fea0003800000 */
.L_x_626:
[----:B------:R-:W-:Y:S05]  /*fe10*/  @P1 BRA `(.L_x_625) ;  /* 0x0000003c00681947 */ /* 0x000fea0003800000 */
[----:B-1---5:R-:W1:Y:S01]  /*fe20*/  LDS.128 R4, [R33+0x27400] ;  /* 0x0274000021047984 */ /* 0x022e620000000c00 */
[-C--:B------:R-:W-:Y:S02]  /*fe30*/  F2FP.F16.E4M3.UNPACK_B R25, R11.reuse ;  /* 0x0000000bff19723e */ /* 0x080fe400020006ff */
[----:B------:R-:W-:Y:S02]  /*fe40*/  F2FP.F16.E4M3.UNPACK_B R21, R0 ;  /* 0x00000000ff15723e */ /* 0x000fe400020006ff */
[-C--:B------:R-:W-:Y:S01]  /*fe50*/  F2FP.F16.E4M3.UNPACK_B R29, R12.reuse ;  /* 0x0000000cff1d723e */ /* 0x080fe200020006ff */
[----:B------:R-:W-:Y:S01]  /*fe60*/  HADD2.F32 R27, -RZ, R25.H1_H1 ;  /* 0x30000019ff1b7230 */ /* 0x000fe20000004100 */
[----:B------:R-:W-:Y:S01]  /*fe70*/  F2FP.F16.E4M3.UNPACK_B R12, R12.H1 ;  /* 0x0000000cff0c723e */ /* 0x000fe200030006ff */
[----:B------:R-:W-:Y:S02]  /*fe80*/  HADD2.F32 R15, -RZ, R21.H1_H1 ;  /* 0x30000015ff0f7230 */ /* 0x000fe40000004100 */
[----:B------:R-:W-:Y:S01]  /*fe90*/  HADD2.F32 R26, -RZ, R25.H0_H0 ;  /* 0x20000019ff1a7230 */ /* 0x000fe20000004100 */
[----:B------:R-:W-:-:S05]  /*fea0*/  F2FP.F16.E4M3.UNPACK_B R25, R11.H1 ;  /* 0x0000000bff19723e */ /* 0x000fca00030006ff */
[----:B------:R-:W-:Y:S01]  /*feb0*/  HADD2.F32 R32, -RZ, R25.H0_H0 ;  /* 0x20000019ff207230 */ /* 0x000fe20000004100 */
[-C--:B-1----:R-:W-:Y:S02]  /*fec0*/  F2FP.F16.E4M3.UNPACK_B R3, R4.reuse.H1 ;  /* 0x00000004ff03723e */ /* 0x082fe400030006ff */
[----:B------:R-:W-:Y:S02]  /*fed0*/  F2FP.F16.E4M3.UNPACK_B R4, R4 ;  /* 0x00000004ff04723e */ /* 0x000fe400020006ff */
[-C--:B------:R-:W-:Y:S01]  /*fee0*/  F2FP.F16.E4M3.UNPACK_B R10, R5.reuse ;  /* 0x00000005ff0a723e */ /* 0x080fe200020006ff */
[--C-:B------:R-:W-:Y:S01]  /*fef0*/  HADD2.F32 R9, -RZ, R3.reuse.H0_H0 ;  /* 0x20000003ff097230 */ /* 0x100fe20000004100 */
[----:B------:R-:W-:Y:S01]  /*ff00*/  F2FP.F16.E4M3.UNPACK_B R5, R5.H1 ;  /* 0x00000005ff05723e */ /* 0x000fe200030006ff */
[----:B------:R-:W-:Y:S01]  /*ff10*/  HADD2.F32 R3, -RZ, R3.H1_H1 ;  /* 0x30000003ff037230 */ /* 0x000fe20000004100 */
[-C--:B------:R-:W-:Y:S02]  /*ff20*/  F2FP.F16.E4M3.UNPACK_B R13, R6.reuse ;  /* 0x00000006ff0d723e */ /* 0x080fe400020006ff */
[----:B------:R-:W-:-:S02]  /*ff30*/  F2FP.F16.E4M3.UNPACK_B R6, R6.H1 ;  /* 0x00000006ff06723e */ /* 0x000fc400030006ff */
[-C--:B------:R-:W-:Y:S01]  /*ff40*/  FMUL.FTZ R20, R27, R3.reuse ;  /* 0x000000031b147220 */ /* 0x080fe20000410000 */
[C---:B------:R-:W-:Y:S01]  /*ff50*/  FMUL.FTZ R24, R15.reuse, R3 ;  /* 0x000000030f187220 */ /* 0x040fe20000410000 */
[--C-:B------:R-:W-:Y:S01]  /*ff60*/  HADD2.F32 R3, -RZ, R4.reuse.H1_H1 ;  /* 0x30000004ff037230 */ /* 0x100fe20000004100 */
[----:B------:R-:W-:Y:S01]  /*ff70*/  F2FP.F16.E4M3.UNPACK_B R14, R7 ;  /* 0x00000007ff0e723e */ /* 0x000fe200020006ff */
[-C--:B------:R-:W-:Y:S01]  /*ff80*/  FFMA.FTZ R20, R15, R9.reuse, -R20 ;  /* 0x000000090f147223 */ /* 0x080fe20000010814 */
[----:B------:R-:W-:Y:S01]  /*ff90*/  FFMA.FTZ R15, R27, R9, R24 ;  /* 0x000000091b0f7223 */ /* 0x000fe20000010018 */
[----:B------:R-:W-:Y:S02]  /*ffa0*/  HADD2.F32 R24, -RZ, R21.H0_H0 ;  /* 0x20000015ff187230 */ /* 0x000fe40000004100 */
[----:B------:R-:W-:Y:S01]  /*ffb0*/  FMUL.FTZ R9, R26, R3 ;  /* 0x000000031a097220 */ /* 0x000fe20000410000 */
[----:B------:R-:W-:Y:S01]  /*ffc0*/  HADD2.F32 R4, -RZ, R4.H0_H0 ;  /* 0x20000004ff047230 */ /* 0x000fe20000004100 */
[----:B------:R-:W-:Y:S01]  /*ffd0*/  F2FP.F16.E4M3.UNPACK_B R21, R0.H1 ;  /* 0x00000000ff15723e */ /* 0x000fe200030006ff */
        /* <DEDUP_REMOVED lines=8> */
[----:B------:R-:W-:Y:S01]  /*10060*/  HADD2.F32 R5, -RZ, R5.H0_H0 ;  /* 0x20000005ff057230 */ /* 0x000fe20000004100 */
[----:B------:R-:W-:Y:S01]  /*10070*/  F2FP.F16.E4M3.UNPACK_B R25, R8 ;  /* 0x00000008ff19723e */ /* 0x000fe200020006ff */
[----:B------:R-:W-:-:S02]  /*10080*/  HADD2.F32 R28, -RZ, R21.H0_H0 ;  /* 0x20000015ff1c7230 */ /* 0x000fc40000004100 */
[C---:B------:R-:W-:Y:S01]  /*10090*/  FMUL.FTZ R26, R11.reuse, R3 ;  /* 0x000000030b1a7220 */ /* 0x040fe20000410000 */
[----:B------:R-:W-:Y:S02]  /*100a0*/  HADD2.F32 R10, -RZ, R10.H0_H0 ;  /* 0x2000000aff0a7230 */ /* 0x000fe40000004100 */
[-C--:B------:R-:W-:Y:S01]  /*100b0*/  FMUL.FTZ R3, R32, R0.reuse ;  /* 0x0000000020037220 */ /* 0x080fe20000410000 */
[-C--:B------:R-:W-:Y:S01]  /*100c0*/  FFMA.FTZ R24, R11, R5.reuse, -R24 ;  /* 0x000000050b187223 */ /* 0x080fe20000010818 */
[----:B------:R-:W-:Y:S01]  /*100d0*/  FFMA.FTZ R21, R27, R5, R26 ;  /* 0x000000051b157223 */ /* 0x000fe2000001001a */
[C---:B------:R-:W-:Y:S01]  /*100e0*/  FMUL.FTZ R11, R28.reuse, R0 ;  /* 0x000000001c0b7220 */ /* 0x040fe20000410000 */
[----:B------:R-:W-:Y:S01]  /*100f0*/  FFMA.FTZ R5, R28, R10, -R3 ;  /* 0x0000000a1c057223 */ /* 0x000fe20000010803 */
[----:B------:R-:W-:Y:S01]  /*10100*/  HADD2.F32 R28, -RZ, R29.H1_H1 ;  /* 0x3000001dff1c7230 */ /* 0x000fe20000004100 */
[----:B------:R-:W-:Y:S01]  /*10110*/  F2FP.F16.E4M3.UNPACK_B R7, R7.H1 ;  /* 0x00000007ff07723e */ /* 0x000fe200030006ff */
[----:B------:R-:W-:-:S02]  /*10120*/  HADD2.F32 R3, -RZ, R6.H1_H1 ;  /* 0x30000006ff037230 */ /* 0x000fc40000004100 */
[----:B------:R-:W-:Y:S01]  /*10130*/  FFMA.FTZ R10, R32, R10, R11 ;  /* 0x0000000a200a7223 */ /* 0x000fe2000001000b */
[----:B------:R-:W-:Y:S01]  /*10140*/  HADD2.F32 R29, -RZ, R29.H0_H0 ;  /* 0x2000001dff1d7230 */ /* 0x000fe20000004100 */
[----:B------:R-:W-:Y:S01]  /*10150*/  F2FP.SATFINITE.E4M3.F32.PACK_AB_MERGE_C R15, R15, R20, RZ ;  /* 0x000000140f0f723e */ /* 0x000fe200048070ff */
[----:B------:R-:W-:Y:S02]  /*10160*/  HADD2.F32 R0, -RZ, R13.H1_H1 ;  /* 0x3000000dff007230 */ /* 0x000fe40000004100 */
[----:B------:R-:W-:Y:S01]  /*10170*/  FMUL.FTZ R11, R28, R3 ;  /* 0x000000031c0b7220 */ /* 0x000fe20000410000 */
[--C-:B------:R-:W-:Y:S01]  /*10180*/  HADD2.F32 R26, -RZ, R25.reuse.H1_H1 ;  /* 0x30000019ff1a7230 */ /* 0x100fe20000004100 */
[----:B------:R-:W-:Y:S01]  /*10190*/  F2FP.SATFINITE.E4M3.F32.PACK_AB_MERGE_C R21, R21, R24, RZ ;  /* 0x000000181515723e */ /* 0x000fe200048070ff */
[----:B------:R-:W-:Y:S01]  /*101a0*/  HADD2.F32 R27, -RZ, R25.H0_H0 ;  /* 0x20000019ff1b7230 */ /* 0x000fe20000004100 */
[----:B------:R-:W-:Y:S01]  /*101b0*/  F2FP.F16.E4M3.UNPACK_B R25, R8.H1 ;  /* 0x00000008ff19723e */ /* 0x000fe200030006ff */
[----:B------:R-:W-:-:S02]  /*101c0*/  HADD2.F32 R6, -RZ, R6.H0_H0 ;  /* 0x20000006ff067230 */ /* 0x000fc40000004100 */
[-C--:B------:R-:W-:Y:S01]  /*101d0*/  FMUL.FTZ R8, R29, R0.reuse ;  /* 0x000000001d087220 */ /* 0x080fe20000410000 */
[----:B------:R-:W-:Y:S02]  /*101e0*/  HADD2.F32 R13, -RZ, R13.H0_H0 ;  /* 0x2000000dff0d7230 */ /* 0x000fe40000004100 */
[C---:B------:R-:W-:Y:S01]  /*101f0*/  FMUL.FTZ R3, R26.reuse, R3 ;  /* 0x000000031a037220 */ /* 0x040fe20000410000 */
[C---:B------:R-:W-:Y:S01]  /*10200*/  FMUL.FTZ R0, R27.reuse, R0 ;  /* 0x000000001b007220 */ /* 0x040fe20000410000 */
[-C--:B------:R-:W-:Y:S01]  /*10210*/  FFMA.FTZ R11, R26, R6.reuse, -R11 ;  /* 0x000000061a0b7223 */ /* 0x080fe2000001080b */
[--C-:B------:R-:W-:Y:S02]  /*10220*/  HADD2.F32 R32, -RZ, R12.reuse.H0_H0 ;  /* 0x2000000cff207230 */ /* 0x100fe40000004100 */
[-C--:B------:R-:W-:Y:S01]  /*10230*/  FFMA.FTZ R8, R27, R13.reuse, -R8 ;  /* 0x0000000d1b087223 */ /* 0x080fe20000010808 */
[----:B------:R-:W-:Y:S01]  /*10240*/  FFMA.FTZ R6, R28, R6, R3 ;  /* 0x000000061c067223 */ /* 0x000fe20000010003 */
[----:B------:R-:W-:Y:S01]  /*10250*/  FFMA.FTZ R13, R29, R13, R0 ;  /* 0x0000000d1d0d7223 */ /* 0x000fe20000010000 */
[----:B------:R-:W-:Y:S01]  /*10260*/  HADD2.F32 R29, -RZ, R12.H1_H1 ;  /* 0x3000000cff1d7230 */ /* 0x000fe20000004100 */
[----:B------:R-:W-:Y:S01]  /*10270*/  F2FP.SATFINITE.E4M3.F32.PACK_AB_MERGE_C R4, R4, R9, R15 ;  /* 0x000000090404723e */ /* 0x000fe2000480700f */
[----:B------:R-:W-:Y:S01]  /*10280*/  HADD2.F32 R3, -RZ, R7.H1_H1 ;  /* 0x30000007ff037230 */ /* 0x000fe20000004100 */
[----:B------:R-:W-:Y:S01]  /*10290*/  F2FP.SATFINITE.E4M3.F32.PACK_AB_MERGE_C R6, R6, R11, RZ ;  /* 0x0000000b0606723e */ /* 0x000fe200048070ff */
[----:B------:R-:W-:Y:S01]  /*102a0*/  HADD2.F32 R27, -RZ, R25.H1_H1 ;  /* 0x30000019ff1b7230 */ /* 0x000fe20000004100 */
[----:B------:R-:W-:Y:S01]  /*102b0*/  F2FP.SATFINITE.E4M3.F32.PACK_AB_MERGE_C R5, R10, R5, R21 ;  /* 0x000000050a05723e */ /* 0x000fe20004807015 */
[----:B------:R-:W-:-:S02]  /*102c0*/  HADD2.F32 R0, -RZ, R14.H1_H1 ;  /* 0x3000000eff007230 */ /* 0x000fc40000004100 */
[-C--:B------:R-:W-:Y:S01]  /*102d0*/  FMUL.FTZ R12, R29, R3.reuse ;  /* 0x000000031d0c7220 */ /* 0x080fe20000410000 */
[----:B------:R-:W-:Y:S02]  /*102e0*/  HADD2.F32 R7, -RZ, R7.H0_H0 ;  /* 0x20000007ff077230 */ /* 0x000fe40000004100 */
[C---:B------:R-:W-:Y:S01]  /*102f0*/  FMUL.FTZ R26, R27.reuse, R3 ;  /* 0x000000031b1a7220 */ /* 0x040fe20000410000 */
[----:B------:R-:W-:Y:S02]  /*10300*/  HADD2.F32 R28, -RZ, R25.H0_H0 ;  /* 0x20000019ff1c7230 */ /* 0x000fe40000004100 */
[-C--:B------:R-:W-:Y:S01]  /*10310*/  FMUL.FTZ R3, R32, R0.reuse ;  /* 0x0000000020037220 */ /* 0x080fe20000410000 */
[----:B------:R-:W-:Y:S02]  /*10320*/  HADD2.F32 R14, -RZ, R14.H0_H0 ;  /* 0x2000000eff0e7230 */ /* 0x000fe40000004100 */
[-C--:B------:R-:W-:Y:S01]  /*10330*/  FFMA.FTZ R12, R27, R7.reuse, -R12 ;  /* 0x000000071b0c7223 */ /* 0x080fe2000001080c */
[----:B------:R-:W-:Y:S01]  /*10340*/  FFMA.FTZ R7, R29, R7, R26 ;  /* 0x000000071d077223 */ /* 0x000fe2000001001a */
[C---:B------:R-:W-:Y:S01]  /*10350*/  FMUL.FTZ R25, R28.reuse, R0 ;  /* 0x000000001c197220 */ /* 0x040fe20000410000 */
[----:B------:R-:W-:Y:S01]  /*10360*/  F2FP.SATFINITE.E4M3.F32.PACK_AB_MERGE_C R6, R13, R8, R6 ;  /* 0x000000080d06723e */ /* 0x000fe20004807006 */
[----:B------:R-:W-:-:S02]  /*10370*/  FFMA.FTZ R3, R28, R14, -R3 ;  /* 0x0000000e1c037223 */ /* 0x000fc40000010803 */
[----:B------:R-:W-:Y:S01]  /*10380*/  FFMA.FTZ R14, R32, R14, R25 ;  /* 0x0000000e200e7223 */ /* 0x000fe20000010019 */
[----:B------:R-:W-:-:S04]  /*10390*/  F2FP.SATFINITE.E4M3.F32.PACK_AB_MERGE_C R7, R7, R12, RZ ;  /* 0x0000000c0707723e */ /* 0x000fc800048070ff */
[----:B------:R-:W-:-:S05]  /*103a0*/  F2FP.SATFINITE.E4M3.F32.PACK_AB_MERGE_C R7, R14, R3, R7 ;  /* 0x000000030e07723e */ /* 0x000fca0004807007 */
[----:B------:R1:W-:Y:S01]  /*103b0*/  STS.128 [R33+0x27400], R4 ;  /* 0x0274000421007388 */ /* 0x0003e20000000c00 */
[----:B------:R-:W-:Y:S05]  /*103c0*/  BRA `(.L_x_625) ;  /* 0x0000003400fc7947 */ /* 0x000fea0003800000 */
.L_x_607:
[----:B------:R-:W-:-:S03]  /*103d0*/  UMOV UR4, 0xffffffff ;  /* 0xffffffff00047882 */ /* 0x000fc60000000000 */
[----:B------:R-:W-:Y:S05]  /*103e0*/  BRA.DIV UR4, `(.L_x_628) ;  /* 0x0000016e04607947 */ /* 0x000fea000b800000 */
[----:B------:R0:W1:Y:S04]  /*103f0*/  SHFL.IDX PT, R5, R24, RZ, 0x181f ;  /* 0x00181fff18057589 */ /* 0x00006800000e0000 */
[----:B------:R0:W2:Y:S04]  /*10400*/  SHFL.IDX PT, R14, R28, RZ, 0x181f ;  /* 0x00181fff1c0e7589 */ /* 0x0000a800000e0000 */
[----:B------:R0:W3:Y:S04]  /*10410*/  SHFL.IDX PT, R3, R26, RZ, 0x181f ;  /* 0x00181fff1a037589 */ /* 0x0000e800000e0000 */
[----:B------:R0:W4:Y:S02]  /*10420*/  SHFL.IDX PT, R7, R27, RZ, 0x181f ;  /* 0x00181fff1b077589 */ /* 0x00012400000e0000 */
.L_x_893:
[----:B------:R-:W5:Y:S01]  /*10430*/  LDL R12, [R1+0x44] ;  /* 0x00004400010c7983 */ /* 0x000f620000100800 */
[----:B------:R-:W-:Y:S01]  /*10440*/  ULDC UR4, c[0x0][0x448] ;  /* 0x0001120000047ab9 */ /* 0x000fe20000000800 */
[----:B------:R-:W-:Y:S01]  /*10450*/  BSSY B1, `(.L_x_629) ;  /* 0x0000013000017945 */ /* 0x000fe20003800000 */
[----:B------:R-:W-:Y:S01]  /*10460*/  IMAD R32, R93, UR4, RZ ;  /* 0x000000045d207c24 */ /* 0x000fe2000f8e02ff */
[----:B0-----:R-:W-:Y:S02]  /*10470*/  CS2R R24, SRZ ;  /* 0x0000000000187805 */ /* 0x001fe4000001ff00 */
[----:B------:R-:W-:Y:S02]  /*10480*/  CS2R R26, SRZ ;  /* 0x00000000001a7805 */ /* 0x000fe4000001ff00 */
[----:B------:R-:W-:Y:S02]  /*10490*/  CS2R R8, SRZ ;  /* 0x0000000000087805 */ /* 0x000fe4000001ff00 */
[----:B------:R-:W-:-:S02]  /*104a0*/  CS2R R10, SRZ ;  /* 0x00000000000a7805 */ /* 0x000fc4000001ff00 */
[----:B------:R-:W-:Y:S02]  /*104b0*/  ISETP.GE.AND P0, PT, R6, R32, PT ;  /* 0x000000200600720c */ /* 0x000fe40003f06270 */
[----:B-----5:R-:W-:-:S11]  /*104c0*/  LEA.HI R6, R12, R12, RZ, 0x1 ;  /* 0x0000000c0c067211 */ /* 0x020fd600078f08ff */
[----:B------:R-:W-:Y:S05]  /*104d0*/  @P0 BRA `(.L_x_630) ;  /* 0x0000000000280947 */ /* 0x000fea0003800000 */
[----:B------:R-:W-:Y:S01]  /*104e0*/  ULDC UR4, c[0x0][0x3f4] ;  /* 0x0000fd0000047ab9 */ /* 0x000fe20000000800 */
[C---:B-1----:R-:W-:Y:S02]  /*104f0*/  IADD3 R4, P0, R16.reuse, R5, RZ ;  /* 0x0000000510047210 */ /* 0x042fe40007f1e0ff */
[----:B------:R-:W-:Y:S02]  /*10500*/  CS2R R24, SRZ ;  /* 0x0000000000187805 */ /* 0x000fe4000001ff00 */
[C---:B------:R-:W-:Y:S02]  /*10510*/  ISETP.GE.AND P2, PT, R16.reuse, UR4, PT ;  /* 0x0000000410007c0c */ /* 0x040fe4000bf46270 */
[----:B--2---:R-:W-:Y:S01]  /*10520*/  IADD3 R14, P1, R16, R14, RZ ;  /* 0x0000000e100e7210 */ /* 0x004fe20007f3e0ff */
[----:B---3--:R-:W-:-:S03]  /*10530*/  IMAD.X R5, R3, 0x1, R17, P0 ;  /* 0x0000000103057824 */ /* 0x008fc600000e0611 */
[----:B----4-:R-:W-:-:S07]  /*10540*/  IADD3.X R15, R7, R17, RZ, P1, !PT ;  /* 0x00000011070f7210 */ /* 0x010fce0000ffe4ff */
[----:B------:R-:W-:Y:S05]  /*10550*/  @P2 BRA `(.L_x_630) ;  /* 0x0000000000082947 */ /* 0x000fea0003800000 */
[----:B------:R0:W5:Y:S04]  /*10560*/  LD.E.128 R24, desc[UR36][R4.64] ;  /* 0x0000002404187980 */ /* 0x000168000c101d00 */
[----:B------:R0:W5:Y:S02]  /*10570*/  LD.E.128 R8, desc[UR36][R14.64] ;  /* 0x000000240e087980 */ /* 0x000164000c101d00 */
.L_x_630:
[----:B------:R-:W-:Y:S05]  /*10580*/  BSYNC B1 ;  /* 0x0000000000017941 */ /* 0x000fea0003800000 */
.L_x_629:
[----:B------:R-:W-:Y:S01]  /*10590*/  LOP3.LUT R6, R6, 0xfffffffe, RZ, 0xc0, !PT ;  /* 0xfffffffe06067812 */ /* 0x000fe200078ec0ff */
[----:B------:R-:W-:Y:S01]  /*105a0*/  IMAD R32, R221, -0x80, R32 ;  /* 0xffffff80dd207824 */ /* 0x000fe200078e0220 */
[----:B-----5:R-:W-:Y:S01]  /*105b0*/  SHF.R.U32.HI R0, RZ, 0x8, R24 ;  /* 0x00000008ff007819 */ /* 0x020fe20000011618 */
[----:B------:R-:W-:Y:S01]  /*105c0*/  BSSY B1, `(.L_x_631) ;  /* 0x0000034000017945 */ /* 0x000fe20003800000 */
[----:B---3--:R-:W-:Y:S01]  /*105d0*/  LOP3.LUT R3, R24, 0xff, RZ, 0xc0, !PT ;  /* 0x000000ff18037812 */ /* 0x008fe200078ec0ff */
[----:B------:R-:W-:Y:S01]  /*105e0*/  IMAD.IADD R6, R12, 0x1, -R6 ;  /* 0x000000010c067824 */ /* 0x000fe200078e0a06 */
[----:B------:R-:W-:Y:S02]  /*105f0*/  LOP3.LUT R0, R0, 0xff, RZ, 0xc0, !PT ;  /* 0x000000ff00007812 */ /* 0x000fe400078ec0ff */
[----:B0-----:R-:W-:Y:S02]  /*10600*/  SHF.R.U32.HI R15, RZ, 0x8, R27 ;  /* 0x00000008ff0f7819 */ /* 0x001fe4000001161b */
[----:B------:R-:W-:-:S02]  /*10610*/  SHF.L.U32 R34, R6, 0x1f, RZ ;  /* 0x0000001f06227819 */ /* 0x000fc400000006ff */
[----:B-1----:R-:W-:Y:S02]  /*10620*/  PRMT R5, R0, 0x7604, R3 ;  /* 0x0000760400057816 */ /* 0x002fe40000000003 */
[----:B------:R-:W0:Y:S01]  /*10630*/  SYNCS.PHASECHK.TRANS64.TRYWAIT P1, [R23+URZ+0x38800], R34 ;  /* 0x03880022170075a7 */ /* 0x000e22000802017f */
[----:B------:R-:W-:Y:S02]  /*10640*/  SHF.R.U32.HI R0, RZ, 0x8, R26 ;  /* 0x00000008ff007819 */ /* 0x000fe4000001161a */
[----:B------:R-:W-:Y:S02]  /*10650*/  LOP3.LUT R6, R26, 0xff, RZ, 0xc0, !PT ;  /* 0x000000ff1a067812 */ /* 0x000fe400078ec0ff */
[----:B------:R-:W-:Y:S02]  /*10660*/  LOP3.LUT R12, R27, 0xff, RZ, 0xc0, !PT ;  /* 0x000000ff1b0c7812 */ /* 0x000fe400078ec0ff */
[----:B------:R-:W-:Y:S02]  /*10670*/  LOP3.LUT R13, R0, 0xff, RZ, 0xc0, !PT ;  /* 0x000000ff000d7812 */ /* 0x000fe400078ec0ff */
[----:B------:R-:W-:-:S02]  /*10680*/  LOP3.LUT R15, R15, 0xff, RZ, 0xc0, !PT ;  /* 0x000000ff0f0f7812 */ /* 0x000fc400078ec0ff */
[----:B------:R-:W-:Y:S02]  /*10690*/  SHF.R.U32.HI R0, RZ, 0x8, R8 ;  /* 0x00000008ff007819 */ /* 0x000fe40000011608 */
[----:B------:R-:W-:Y:S02]  /*106a0*/  SHF.R.U32.HI R33, RZ, 0x8, R11 ;  /* 0x00000008ff217819 */ /* 0x000fe4000001160b */
[----:B----4-:R-:W-:Y:S01]  /*106b0*/  SHF.R.U32.HI R7, RZ, 0x8, R25 ;  /* 0x00000008ff077819 */ /* 0x010fe20000011619 */
[----:B------:R-:W1:Y:S01]  /*106c0*/  LDC R3, c[0x0][0x3f4] ;  /* 0x0000fd00ff037b82 */ /* 0x000e620000000800 */
[----:B------:R-:W-:Y:S02]  /*106d0*/  SHF.R.U32.HI R29, RZ, 0x8, R9 ;  /* 0x00000008ff1d7819 */ /* 0x000fe40000011609 */
[----:B------:R-:W-:Y:S02]  /*106e0*/  PRMT R13, R13, 0x7604, R6 ;  /* 0x000076040d0d7816 */ /* 0x000fe40000000006 */
[----:B------:R-:W-:-:S02]  /*106f0*/  PRMT R12, R15, 0x7604, R12 ;  /* 0x000076040f0c7816 */ /* 0x000fc4000000000c */
[----:B------:R-:W-:Y:S02]  /*10700*/  LOP3.LUT R6, R8, 0xff, RZ, 0xc0, !PT ;  /* 0x000000ff08067812 */ /* 0x000fe400078ec0ff */
[----:B------:R-:W-:Y:S02]  /*10710*/  LOP3.LUT R28, R11, 0xff, RZ, 0xc0, !PT ;  /* 0x000000ff0b1c7812 */ /* 0x000fe400078ec0ff */
[----:B------:R-:W-:Y:S02]  /*10720*/  LOP3.LUT R15, R0, 0xff, RZ, 0xc0, !PT ;  /* 0x000000ff000f7812 */ /* 0x000fe400078ec0ff */
[----:B------:R-:W-:Y:S02]  /*10730*/  LOP3.LUT R33, R33, 0xff, RZ, 0xc0, !PT ;  /* 0x000000ff21217812 */ /* 0x000fe400078ec0ff */
[----:B------:R-:W-:Y:S02]  /*10740*/  LOP3.LUT R4, R25, 0xff, RZ, 0xc0, !PT ;  /* 0x000000ff19047812 */ /* 0x000fe400078ec0ff */
[----:B------:R-:W-:-:S02]  /*10750*/  LOP3.LUT R7, R7, 0xff, RZ, 0xc0, !PT ;  /* 0x000000ff07077812 */ /* 0x000fc400078ec0ff */
[----:B--2---:R-:W-:Y:S02]  /*10760*/  LOP3.LUT R14, R9, 0xff, RZ, 0xc0, !PT ;  /* 0x000000ff090e7812 */ /* 0x004fe400078ec0ff */
[----:B------:R-:W-:Y:S02]  /*10770*/  LOP3.LUT R29, R29, 0xff, RZ, 0xc0, !PT ;  /* 0x000000ff1d1d7812 */ /* 0x000fe400078ec0ff */
[----:B------:R-:W-:Y:S02]  /*10780*/  PRMT R21, R15, 0x7604, R6 ;  /* 0x000076040f157816 */ /* 0x000fe40000000006 */
[----:B------:R-:W-:Y:S02]  /*10790*/  PRMT R28, R33, 0x7604, R28 ;  /* 0x00007604211c7816 */ /* 0x000fe4000000001c */
[----:B------:R-:W-:Y:S02]  /*107a0*/  SHF.R.U32.HI R0, RZ, 0x10, R25 ;  /* 0x00000010ff007819 */ /* 0x000fe40000011619 */
[----:B------:R-:W-:-:S02]  /*107b0*/  SHF.R.U32.HI R15, RZ, 0x10, R27 ;  /* 0x00000010ff0f7819 */ /* 0x000fc4000001161b */
[----:B------:R-:W-:Y:S01]  /*107c0*/  SHF.R.U32.HI R33, RZ, 0x10, R11 ;  /* 0x00000010ff217819 */ /* 0x000fe2000001160b */
[----:B------:R-:W-:Y:S01]  /*107d0*/  IMAD.U32 R0, R0, 0x10000, RZ ;  /* 0x0001000000007824 */ /* 0x000fe200078e00ff */
[----:B------:R-:W-:Y:S01]  /*107e0*/  PRMT R7, R7, 0x7604, R4 ;  /* 0x0000760407077816 */ /* 0x000fe20000000004 */
[----:B------:R-:W-:Y:S01]  /*107f0*/  IMAD.U32 R15, R15, 0x10000, RZ ;  /* 0x000100000f0f7824 */ /* 0x000fe200078e00ff */
[----:B------:R-:W-:Y:S01]  /*10800*/  PRMT R14, R29, 0x7604, R14 ;  /* 0x000076041d0e7816 */ /* 0x000fe2000000000e */
[----:B------:R-:W-:Y:S01]  /*10810*/  IMAD.U32 R33, R33, 0x10000, RZ ;  /* 0x0001000021217824 */ /* 0x000fe200078e00ff */
[----:B------:R-:W-:Y:S02]  /*10820*/  SHF.R.U32.HI R4, RZ, 0x8, R10 ;  /* 0x00000008ff047819 */ /* 0x000fe4000001160a */
[----:B------:R-:W-:Y:S02]  /*10830*/  SHF.R.U32.HI R29, RZ, 0x10, R9 ;  /* 0x00000010ff1d7819 */ /* 0x000fe40000011609 */
[----:B------:R-:W-:-:S02]  /*10840*/  LOP3.LUT R20, R10, 0xff, RZ, 0xc0, !PT ;  /* 0x000000ff0a147812 */ /* 0x000fc400078ec0ff */
[----:B------:R-:W-:Y:S02]  /*10850*/  LOP3.LUT R31, R4, 0xff, RZ, 0xc0, !PT ;  /* 0x000000ff041f7812 */ /* 0x000fe400078ec0ff */
[----:B------:R-:W-:Y:S02]  /*10860*/  SHF.L.U32 R29, R29, 0x10, RZ ;  /* 0x000000101d1d7819 */ /* 0x000fe400000006ff */
[----:B------:R-:W-:Y:S02]  /*10870*/  PRMT R31, R31, 0x7604, R20 ;  /* 0x000076041f1f7816 */ /* 0x000fe40000000014 */
[----:B-1----:R-:W-:Y:S02]  /*10880*/  ISETP.GE.AND P0, PT, R16, R3, PT ;  /* 0x000000031000720c */ /* 0x002fe40003f06270 */
[----:B------:R-:W-:Y:S02]  /*10890*/  LOP3.LUT R7, R7, 0xff0000, R0, 0xf8, !PT ;  /* 0x00ff000007077812 */ /* 0x000fe400078ef800 */
[----:B------:R-:W-:-:S02]  /*108a0*/  LOP3.LUT R15, R12, 0xff0000, R15, 0xf8, !PT ;  /* 0x00ff00000c0f7812 */ /* 0x000fc400078ef80f */
[----:B------:R-:W-:Y:S02]  /*108b0*/  LOP3.LUT R29, R14, 0xff0000, R29, 0xf8, !PT ;  /* 0x00ff00000e1d7812 */ /* 0x000fe400078ef81d */
[----:B------:R-:W-:Y:S02]  /*108c0*/  LOP3.LUT R33, R28, 0xff0000, R33, 0xf8, !PT ;  /* 0x00ff00001c217812 */ /* 0x000fe400078ef821 */
[----:B------:R-:W-:Y:S02]  /*108d0*/  VIMNMX R32, R32, 0x80, PT ;  /* 0x0000008020207848 */ /* 0x000fe40003fe0100 */
[----:B------:R-:W-:Y:S01]  /*108e0*/  LOP3.LUT R5, R5, 0xff0000, R24, 0xf8, !PT ;  /* 0x00ff000005057812 */ /* 0x000fe200078ef818 */
[----:B0-----:R-:W-:Y:S06]  /*108f0*/  @!P1 BRA `(.L_x_632) ;  /* 0x00000168008c9947 */ /* 0x001fec0003800000 */
.L_x_894:
[----:B------:R-:W-:Y:S05]  /*10900*/  BSYNC B1 ;  /* 0x0000000000017941 */ /* 0x000fea0003800000 */
.L_x_631:
[C---:B------:R-:W-:Y:S01]  /*10910*/  VIADD R12, R219.reuse, 0x20 ;  /* 0x00000020db0c7836 */ /* 0x040fe20000000000 */
[C---:B------:R-:W-:Y:S01]  /*10920*/  IADD3 R4, R219.reuse, 0x60, RZ ;  /* 0x00000060db047810 */ /* 0x040fe20007ffe0ff */
[C---:B------:R-:W-:Y:S01]  /*10930*/  VIADD R6, R219.reuse, 0x40 ;  /* 0x00000040db067836 */ /* 0x040fe20000000000 */
[-C--:B------:R-:W-:Y:S01]  /*10940*/  ISETP.GE.OR P1, PT, R219, R32.reuse, P0 ;  /* 0x00000020db00720c */ /* 0x080fe20000726670 */
[----:B------:R-:W-:Y:S01]  /*10950*/  BSSY B1, `(.L_x_633) ;  /* 0x00000d6000017945 */ /* 0x000fe20003800000 */
[-C--:B------:R-:W-:Y:S02]  /*10960*/  ISETP.GE.OR P2, PT, R12, R32.reuse, P0 ;  /* 0x000000200c00720c */ /* 0x080fe40000746670 */
[-C--:B------:R-:W-:Y:S02]  /*10970*/  ISETP.GE.OR P3, PT, R6, R32.reuse, P0 ;  /* 0x000000200600720c */ /* 0x080fe40000766670 */
[----:B------:R-:W-:Y:S02]  /*10980*/  ISETP.GE.OR P0, PT, R4, R32, P0 ;  /* 0x000000200400720c */ /* 0x000fe40000706670 */
[----:B------:R-:W1:Y:S01]  /*10990*/  S2R R4, SR_TID.X ;  /* 0x0000000000047919 */ /* 0x000e620000002100 */
[----:B------:R-:W-:-:S02]  /*109a0*/  LOP3.LUT R13, R13, 0xff0000, R26, 0xf8, !PT ;  /* 0x00ff00000d0d7812 */ /* 0x000fc400078ef81a */
[----:B------:R-:W-:Y:S02]  /*109b0*/  LOP3.LUT R21, R21, 0xff0000, R8, 0xf8, !PT ;  /* 0x00ff000015157812 */ /* 0x000fe400078ef808 */
[----:B------:R-:W-:Y:S02]  /*109c0*/  LOP3.LUT R31, R31, 0xff0000, R10, 0xf8, !PT ;  /* 0x00ff00001f1f7812 */ /* 0x000fe400078ef80a */
[----:B------:R-:W-:Y:S02]  /*109d0*/  LOP3.LUT R12, R13, 0xff000000, R26, 0xf8, !PT ;  /* 0xff0000000d0c7812 */ /* 0x000fe400078ef81a */
[----:B------:R-:W-:Y:S02]  /*109e0*/  LOP3.LUT R0, R5, 0xff000000, R24, 0xf8, !PT ;  /* 0xff00000005007812 */ /* 0x000fe400078ef818 */
[----:B------:R-:W-:Y:S02]  /*109f0*/  LOP3.LUT R26, R15, 0xff000000, R27, 0xf8, !PT ;  /* 0xff0000000f1a7812 */ /* 0x000fe400078ef81b */
[----:B------:R-:W-:-:S02]  /*10a00*/  LOP3.LUT R24, R7, 0xff000000, R25, 0xf8, !PT ;  /* 0xff00000007187812 */ /* 0x000fc400078ef819 */
[----:B------:R-:W-:Y:S02]  /*10a10*/  LOP3.LUT R13, R21, 0xff000000, R8, 0xf8, !PT ;  /* 0xff000000150d7812 */ /* 0x000fe400078ef808 */
[----:B------:R-:W-:Y:S02]  /*10a20*/  LOP3.LUT R14, R29, 0xff000000, R9, 0xf8, !PT ;  /* 0xff0000001d0e7812 */ /* 0x000fe400078ef809 */
[----:B------:R-:W-:Y:S02]  /*10a30*/  LOP3.LUT R15, R31, 0xff000000, R10, 0xf8, !PT ;  /* 0xff0000001f0f7812 */ /* 0x000fe400078ef80a */
[----:B------:R-:W-:Y:S01]  /*10a40*/  LOP3.LUT R20, R33, 0xff000000, R11, 0xf8, !PT ;  /* 0xff00000021147812 */ /* 0x000fe200078ef80b */
[----:B-1----:R-:W-:-:S05]  /*10a50*/  VIADD R4, R4, 0xffffff80 ;  /* 0xffffff8004047836 */ /* 0x002fca0000000000 */
[----:B------:R-:W-:-:S04]  /*10a60*/  SHF.R.S32.HI R59, RZ, 0x1f, R4 ;  /* 0x0000001fff3b7819 */ /* 0x000fc80000011404 */
[----:B------:R-:W-:-:S04]  /*10a70*/  LEA.HI R59, R59, R4, RZ, 0x3 ;  /* 0x000000043b3b7211 */ /* 0x000fc800078f18ff */
[----:B------:R-:W-:-:S05]  /*10a80*/  LOP3.LUT R59, R59, 0xfffffff8, RZ, 0xc0, !PT ;  /* 0xfffffff83b3b7812 */ /* 0x000fca00078ec0ff */
[----:B------:R-:W-:Y:S01]  /*10a90*/  IMAD.IADD R59, R4, 0x1, -R59 ;  /* 0x00000001043b7824 */ /* 0x000fe200078e0a3b */
[----:B------:R-:W-:Y:S06]  /*10aa0*/  @P1 BRA `(.L_x_634) ;  /* 0x0000000c00001947 */ /* 0x000fec0003800000 */
[----:B------:R-:W2:Y:S01]  /*10ab0*/  LDL R57, [R1+0x30] ;  /* 0x0000300001397983 */ /* 0x000ea20000100800 */
[----:B------:R-:W-:Y:S02]  /*10ac0*/  LEA.HI R4, R3, R59, RZ, 0x1c ;  /* 0x0000003b03047211 */ /* 0x000fe400078fe0ff */
[----:B------:R-:W-:Y:S02]  /*10ad0*/  SHF.R.U32.HI R38, RZ, 0x3, R227 ;  /* 0x00000003ff267819 */ /* 0x000fe400000116e3 */
[----:B------:R-:W-:Y:S01]  /*10ae0*/  SHF.R.S32.HI R5, RZ, 0x1f, R4 ;  /* 0x0000001fff057819 */ /* 0x000fe20000011404 */
[----:B------:R-:W-:Y:S01]  /*10af0*/  IMAD.SHL.U32 R6, R4, 0x10, RZ ;  /* 0x0000001004067824 */ /* 0x000fe200078e00ff */
[----:B------:R-:W-:Y:S02]  /*10b00*/  F2FP.F16.E4M3.UNPACK_B R37, R0.H1 ;  /* 0x00000000ff25723e */ /* 0x000fe400030006ff */
[----:B------:R-:W-:Y:S02]  /*10b10*/  LEA.HI R5, R5, R4, RZ, 0x3 ;  /* 0x0000000405057211 */ /* 0x000fe400078f18ff */
[----:B------:R-:W-:Y:S01]  /*10b20*/  LOP3.LUT R6, R227, 0x70, R6, 0xf8, !PT ;  /* 0x00000070e3067812 */ /* 0x000fe200078ef806 */
[----:B------:R-:W-:Y:S01]  /*10b30*/  HADD2.F32 R39, -RZ, R37.H1_H1 ;  /* 0x30000025ff277230 */ /* 0x000fe20000004100 */
[----:B------:R-:W-:-:S02]  /*10b40*/  SHF.L.U32 R5, R5, 0xb, RZ ;  /* 0x0000000b05057819 */ /* 0x000fc400000006ff */
[----:B------:R-:W-:Y:S01]  /*10b50*/  LOP3.LUT R6, R6, R38, RZ, 0x3c, !PT ;  /* 0x0000002606067212 */ /* 0x000fe200078e3cff */
[----:B------:R-:W-:Y:S01]  /*10b60*/  HADD2.F32 R38, -RZ, R37.H0_H0 ;  /* 0x20000025ff267230 */ /* 0x000fe20000004100 */
[----:B------:R-:W-:Y:S02]  /*10b70*/  LOP3.LUT R5, R5, 0xffffc000, RZ, 0xc0, !PT ;  /* 0xffffc00005057812 */ /* 0x000fe400078ec0ff */
[----:B------:R-:W-:Y:S02]  /*10b80*/  F2FP.F16.E4M3.UNPACK_B R41, R13.H1 ;  /* 0x0000000dff29723e */ /* 0x000fe400030006ff */
[----:B------:R-:W-:Y:S02]  /*10b90*/  IADD3 R8, R6, R5, R228 ;  /* 0x0000000506087210 */ /* 0x000fe40007ffe0e4 */
[----:B------:R-:W-:Y:S01]  /*10ba0*/  F2FP.F16.E4M3.UNPACK_B R37, R0 ;  /* 0x00000000ff25723e */ /* 0x000fe200020006ff */
[----:B------:R-:W-:Y:S02]  /*10bb0*/  HADD2.F32 R40, -RZ, R41.H0_H0 ;  /* 0x20000029ff287230 */ /* 0x000fe40000004100 */
[----:B------:R-:W-:-:S05]  /*10bc0*/  IMAD.IADD R21, R23, 0x1, R8 ;  /* 0x0000000117157824 */ /* 0x000fca00078e0208 */
[----:B------:R-:W1:Y:S02]  /*10bd0*/  LDS.128 R8, [R21+0x20400] ;  /* 0x0204000015087984 */ /* 0x000e640000000c00 */
[-C--:B-1----:R-:W-:Y:S02]  /*10be0*/  F2FP.F16.E4M3.UNPACK_B R32, R8.reuse.H1 ;  /* 0x00000008ff20723e */ /* 0x082fe400030006ff */
[-C--:B0-----:R-:W-:Y:S02]  /*10bf0*/  F2FP.F16.E4M3.UNPACK_B R34, R9.reuse ;  /* 0x00000009ff22723e */ /* 0x081fe400020006ff */
[----:B------:R-:W-:Y:S01]  /*10c00*/  F2FP.F16.E4M3.UNPACK_B R35, R9.H1 ;  /* 0x00000009ff23723e */ /* 0x000fe200030006ff */
[--C-:B------:R-:W-:Y:S01]  /*10c10*/  HADD2.F32 R33, -RZ, R32.reuse.H0_H0 ;  /* 0x20000020ff217230 */ /* 0x100fe20000004100 */
[----:B------:R-:W-:Y:S01]  /*10c20*/  F2FP.F16.E4M3.UNPACK_B R8, R8 ;  /* 0x00000008ff08723e */ /* 0x000fe200020006ff */
[----:B------:R-:W-:Y:S01]  /*10c30*/  HADD2.F32 R32, -RZ, R32.H1_H1 ;  /* 0x30000020ff207230 */ /* 0x000fe20000004100 */
[----:B------:R-:W-:-:S02]  /*10c40*/  F2FP.F16.E4M3.UNPACK_B R36, R10 ;  /* 0x0000000aff24723e */ /* 0x000fc400020006ff */
[C---:B------:R-:W-:Y:S01]  /*10c50*/  FMUL.FTZ R9, R33.reuse, R38 ;  /* 0x0000002621097220 */ /* 0x040fe20000410000 */
[----:B------:R-:W-:Y:S01]  /*10c60*/  FMUL.FTZ R42, R33, R40 ;  /* 0x00000028212a7220 */ /* 0x000fe20000410000 */
[----:B------:R-:W-:Y:S01]  /*10c70*/  FMUL.FTZ R45, R32, R39 ;  /* 0x00000027202d7220 */ /* 0x000fe20000410000 */
[----:B------:R-:W-:Y:S02]  /*10c80*/  F2FP.F16.E4M3.UNPACK_B R10, R10.H1 ;  /* 0x0000000aff0a723e */ /* 0x000fe400030006ff */
[-C--:B------:R-:W-:Y:S02]  /*10c90*/  F2FP.F16.E4M3.UNPACK_B R33, R11.reuse ;  /* 0x0000000bff21723e */ /* 0x080fe400020006ff */
[----:B------:R-:W-:Y:S01]  /*10ca0*/  F2FP.F16.E4M3.UNPACK_B R11, R11.H1 ;  /* 0x0000000bff0b723e */ /* 0x000fe200030006ff */
[----:B--2---:R-:W0:Y:S02]  /*10cb0*/  LDS.128 R4, [R57+0x20400] ;  /* 0x0204000039047984 */ /* 0x004e240000000c00 */
[----:B0-----:R-:W-:-:S02]  /*10cc0*/  F2FP.F16.E4M3.UNPACK_B R25, R4 ;  /* 0x00000004ff19723e */ /* 0x001fc400020006ff */
[----:B------:R-:W-:Y:S02]  /*10cd0*/  F2FP.F16.E4M3.UNPACK_B R4, R4.H1 ;  /* 0x00000004ff04723e */ /* 0x000fe400030006ff */
[-C--:B------:R-:W-:Y:S02]  /*10ce0*/  F2FP.F16.E4M3.UNPACK_B R27, R5.reuse ;  /* 0x00000005ff1b723e */ /* 0x080fe400020006ff */
[----:B------:R-:W-:Y:S01]  /*10cf0*/  F2FP.F16.E4M3.UNPACK_B R28, R5.H1 ;  /* 0x00000005ff1c723e */ /* 0x000fe200030006ff */
[----:B------:R-:W-:Y:S01]  /*10d00*/  HADD2.F32 R5, -RZ, R4.H0_H0 ;  /* 0x20000004ff057230 */ /* 0x000fe20000004100 */
[-C--:B------:R-:W-:Y:S02]  /*10d10*/  F2FP.F16.E4M3.UNPACK_B R29, R6.reuse ;  /* 0x00000006ff1d723e */ /* 0x080fe400020006ff */
[----:B------:R-:W-:Y:S02]  /*10d20*/  F2FP.F16.E4M3.UNPACK_B R6, R6.H1 ;  /* 0x00000006ff06723e */ /* 0x000fe400030006ff */
[C---:B------:R-:W-:Y:S01]  /*10d30*/  FFMA.FTZ R46, R5.reuse, R40, R9 ;  /* 0x00000028052e7223 */ /* 0x040fe20000010009 */
[----:B------:R-:W-:Y:S01]  /*10d40*/  F2FP.F16.E4M3.UNPACK_B R40, R13 ;  /* 0x0000000dff28723e */ /* 0x000fe200020006ff */
[----:B------:R-:W-:Y:S01]  /*10d50*/  FFMA.FTZ R44, R5, R38, -R42 ;  /* 0x00000026052c7223 */ /* 0x000fe2000001082a */
[----:B------:R-:W-:Y:S01]  /*10d60*/  HADD2.F32 R42, -RZ, R41.H1_H1 ;  /* 0x30000029ff2a7230 */ /* 0x000fe20000004100 */
[-C--:B------:R-:W-:Y:S01]  /*10d70*/  F2FP.F16.E4M3.UNPACK_B R31, R7.reuse ;  /* 0x00000007ff1f723e */ /* 0x080fe200020006ff */
[----:B------:R-:W-:Y:S01]  /*10d80*/  HADD2.F32 R9, -RZ, R8.H0_H0 ;  /* 0x20000008ff097230 */ /* 0x000fe20000004100 */
[----:B------:R-:W-:Y:S01]  /*10d90*/  F2FP.F16.E4M3.UNPACK_B R7, R7.H1 ;  /* 0x00000007ff07723e */ /* 0x000fe200030006ff */
[----:B------:R-:W-:-:S02]  /*10da0*/  HADD2.F32 R41, -RZ, R40.H0_H0 ;  /* 0x20000028ff297230 */ /* 0x000fc40000004100 */
[-C--:B------:R-:W-:Y:S01]  /*10db0*/  FMUL.FTZ R48, R32, R42.reuse ;  /* 0x0000002a20307220 */ /* 0x080fe20000410000 */
[----:B------:R-:W-:Y:S02]  /*10dc0*/  HADD2.F32 R5, -RZ, R4.H1_H1 ;  /* 0x30000004ff057230 */ /* 0x000fe40000004100 */
[----:B------:R-:W-:Y:S02]  /*10dd0*/  HADD2.F32 R38, -RZ, R37.H0_H0 ;  /* 0x20000025ff267230 */ /* 0x000fe40000004100 */
[----:B------:R-:W-:Y:S01]  /*10de0*/  FMUL.FTZ R43, R9, R41 ;  /* 0x00000029092b7220 */ /* 0x000fe20000410000 */
[----:B------:R-:W-:Y:S02]  /*10df0*/  HADD2.F32 R4, -RZ, R25.H0_H0 ;  /* 0x20000019ff047230 */ /* 0x000fe40000004100 */
[C---:B------:R-:W-:Y:S01]  /*10e00*/  FFMA.FTZ R47, R5.reuse, R39, -R48 ;  /* 0x00000027052f7223 */ /* 0x040fe20000010830 */
[----:B------:R-:W-:Y:S01]  /*10e10*/  FFMA.FTZ R49, R5, R42, R45 ;  /* 0x0000002a05317223 */ /* 0x000fe2000001002d */
[----:B------:R-:W-:Y:S01]  /*10e20*/  FMUL.FTZ R32, R9, R38 ;  /* 0x0000002609207220 */ /* 0x000fe20000410000 */
[----:B------:R-:W-:Y:S01]  /*10e30*/  F2FP.F16.E4M3.UNPACK_B R9, R24.H1 ;  /* 0x00000018ff09723e */ /* 0x000fe200030006ff */
[----:B------:R-:W-:Y:S01]  /*10e40*/  FFMA.FTZ R43, R4, R38, -R43 ;  /* 0x00000026042b7223 */ /* 0x000fe2000001082b */
[----:B------:R-:W-:Y:S01]  /*10e50*/  F2FP.F16.E4M3.UNPACK_B R38, R14.H1 ;  /* 0x0000000eff26723e */ /* 0x000fe200030006ff */
[----:B------:R-:W-:-:S02]  /*10e60*/  HADD2.F32 R5, -RZ, R35.H0_H0 ;  /* 0x20000023ff057230 */ /* 0x000fc40000004100 */
[----:B------:R-:W-:Y:S01]  /*10e70*/  FFMA.FTZ R41, R4, R41, R32 ;  /* 0x0000002904297223 */ /* 0x000fe20000010020 */
[----:B------:R-:W-:Y:S02]  /*10e80*/  HADD2.F32 R37, -RZ, R37.H1_H1 ;  /* 0x30000025ff257230 */ /* 0x000fe40000004100 */
[----:B------:R-:W-:Y:S02]  /*10e90*/  HADD2.F32 R39, -RZ, R38.H0_H0 ;  /* 0x20000026ff277230 */ /* 0x000fe40000004100 */
[----:B------:R-:W-:Y:S02]  /*10ea0*/  HADD2.F32 R40, -RZ, R40.H1_H1 ;  /* 0x30000028ff287230 */ /* 0x000fe40000004100 */
[----:B------:R-:W-:Y:S02]  /*10eb0*/  HADD2.F32 R8, -RZ, R8.H1_H1 ;  /* 0x30000008ff087230 */ /* 0x000fe40000004100 */
[----:B------:R-:W-:Y:S01]  /*10ec0*/  FMUL.FTZ R51, R5, R39 ;  /* 0x0000002705337220 */ /* 0x000fe20000410000 */
[----:B------:R-:W-:-:S02]  /*10ed0*/  HADD2.F32 R32, -RZ, R9.H0_H0 ;  /* 0x20000009ff207230 */ /* 0x000fc40000004100 */
[----:B------:R-:W-:Y:S02]  /*10ee0*/  HADD2.F32 R4, -RZ, R28.H0_H0 ;  /* 0x2000001cff047230 */ /* 0x000fe40000004100 */
[C---:B------:R-:W-:Y:S01]  /*10ef0*/  FMUL.FTZ R42, R8.reuse, R40 ;  /* 0x00000028082a7220 */ /* 0x040fe20000410000 */
[----:B------:R-:W-:Y:S02]  /*10f00*/  HADD2.F32 R25, -RZ, R25.H1_H1 ;  /* 0x30000019ff197230 */ /* 0x000fe40000004100 */
[-C--:B------:R-:W-:Y:S01]  /*10f10*/  FMUL.FTZ R45, R8, R37.reuse ;  /* 0x00000025082d7220 */ /* 0x080fe20000410000 */
[-C--:B------:R-:W-:Y:S01]  /*10f20*/  FMUL.FTZ R8, R5, R32.reuse ;  /* 0x0000002005087220 */ /* 0x080fe20000410000 */
[C---:B------:R-:W-:Y:S01]  /*10f30*/  FFMA.FTZ R51, R4.reuse, R32, -R51 ;  /* 0x0000002004337223 */ /* 0x040fe20000010833 */
[----:B------:R-:W-:Y:S01]  /*10f40*/  F2FP.F16.E4M3.UNPACK_B R32, R14 ;  /* 0x0000000eff20723e */ /* 0x000fe200020006ff */
[C---:B------:R-:W-:Y:S01]  /*10f50*/  FFMA.FTZ R42, R25.reuse, R37, -R42 ;  /* 0x00000025192a7223 */ /* 0x040fe2000001082a */
[----:B------:R-:W-:Y:S01]  /*10f60*/  FFMA.FTZ R40, R25, R40, R45 ;  /* 0x0000002819287223 */ /* 0x000fe2000001002d */
[----:B------:R-:W-:Y:S01]  /*10f70*/  FFMA.FTZ R45, R4, R39, R8 ;  /* 0x00000027042d7223 */ /* 0x000fe20000010008 */
[----:B------:R-:W-:Y:S01]  /*10f80*/  HADD2.F32 R25, -RZ, R9.H1_H1 ;  /* 0x30000009ff197230 */ /* 0x000fe20000004100 */
[----:B------:R-:W-:Y:S01]  /*10f90*/  F2FP.F16.E4M3.UNPACK_B R8, R24 ;  /* 0x00000018ff08723e */ /* 0x000fe200020006ff */
[----:B------:R-:W-:-:S02]  /*10fa0*/  HADD2.F32 R38, -RZ, R38.H1_H1 ;  /* 0x30000026ff267230 */ /* 0x000fc40000004100 */
[----:B------:R-:W-:Y:S02]  /*10fb0*/  HADD2.F32 R35, -RZ, R35.H1_H1 ;  /* 0x30000023ff237230 */ /* 0x000fe40000004100 */
[----:B------:R-:W-:Y:S02]  /*10fc0*/  HADD2.F32 R37, -RZ, R32.H0_H0 ;  /* 0x20000020ff257230 */ /* 0x000fe40000004100 */
[----:B------:R-:W-:Y:S02]  /*10fd0*/  HADD2.F32 R5, -RZ, R34.H0_H0 ;  /* 0x20000022ff057230 */ /* 0x000fe40000004100 */
[C---:B------:R-:W-:Y:S01]  /*10fe0*/  FMUL.FTZ R39, R35.reuse, R38 ;  /* 0x0000002623277220 */ /* 0x040fe20000410000 */
[----:B------:R-:W-:Y:S02]  /*10ff0*/  HADD2.F32 R28, -RZ, R28.H1_H1 ;  /* 0x3000001cff1c7230 */ /* 0x000fe40000004100 */
[----:B------:R-:W-:Y:S01]  /*11000*/  FMUL.FTZ R53, R35, R25 ;  /* 0x0000001923357220 */ /* 0x000fe20000410000 */
[----:B------:R-:W-:-:S02]  /*11010*/  HADD2.F32 R9, -RZ, R8.H0_H0 ;  /* 0x20000008ff097230 */ /* 0x000fc40000004100 */
[C---:B------:R-:W-:Y:S01]  /*11020*/  FMUL.FTZ R35, R5.reuse, R37 ;  /* 0x0000002505237220 */ /* 0x040fe20000410000 */
[----:B------:R-:W-:Y:S02]  /*11030*/  HADD2.F32 R4, -RZ, R27.H0_H0 ;  /* 0x2000001bff047230 */ /* 0x000fe40000004100 */
[C---:B------:R-:W-:Y:S01]  /*11040*/  FFMA.FTZ R52, R28.reuse, R25, -R39 ;  /* 0x000000191c347223 */ /* 0x040fe20000010827 */
[----:B------:R-:W-:Y:S01]  /*11050*/  FFMA.FTZ R54, R28, R38, R53 ;  /* 0x000000261c367223 */ /* 0x000fe20000010035 */
[----:B------:R-:W-:Y:S01]  /*11060*/  F2FP.F16.E4M3.UNPACK_B R28, R15.H1 ;  /* 0x0000000fff1c723e */ /* 0x000fe200030006ff */
[-C--:B------:R-:W-:Y:S01]  /*11070*/  FMUL.FTZ R48, R5, R9.reuse ;  /* 0x0000000905307220 */ /* 0x080fe20000410000 */
[----:B------:R-:W-:Y:S01]  /*11080*/  FFMA.FTZ R38, R4, R9, -R35 ;  /* 0x0000000904267223 */ /* 0x000fe20000010823 */
[----:B------:R-:W-:Y:S01]  /*11090*/  HADD2.F32 R8, -RZ, R8.H1_H1 ;  /* 0x30000008ff087230 */ /* 0x000fe20000004100 */
[----:B------:R-:W-:Y:S01]  /*110a0*/  F2FP.F16.E4M3.UNPACK_B R9, R12.H1 ;  /* 0x0000000cff09723e */ /* 0x000fe200030006ff */
[----:B------:R-:W-:-:S02]  /*110b0*/  HADD2.F32 R32, -RZ, R32.H1_H1 ;  /* 0x30000020ff207230 */ /* 0x000fc40000004100 */
[----:B------:R-:W-:Y:S01]  /*110c0*/  FFMA.FTZ R48, R4, R37, R48 ;  /* 0x0000002504307223 */ /* 0x000fe20000010030 */
[----:B------:R-:W-:Y:S02]  /*110d0*/  HADD2.F32 R34, -RZ, R34.H1_H1 ;  /* 0x30000022ff227230 */ /* 0x000fe40000004100 */
[----:B------:R-:W-:Y:S02]  /*110e0*/  HADD2.F32 R35, -RZ, R28.H0_H0 ;  /* 0x2000001cff237230 */ /* 0x000fe40000004100 */
[----:B------:R-:W-:Y:S02]  /*110f0*/  HADD2.F32 R5, -RZ, R10.H0_H0 ;  /* 0x2000000aff057230 */ /* 0x000fe40000004100 */
[C---:B------:R-:W-:Y:S01]  /*11100*/  FMUL.FTZ R50, R34.reuse, R32 ;  /* 0x0000002022327220 */ /* 0x040fe20000410000 */
[----:B------:R-:W-:Y:S02]  /*11110*/  HADD2.F32 R27, -RZ, R27.H1_H1 ;  /* 0x3000001bff1b7230 */ /* 0x000fe40000004100 */
[----:B------:R-:W-:Y:S01]  /*11120*/  FMUL.FTZ R39, R34, R8 ;  /* 0x0000000822277220 */ /* 0x000fe20000410000 */
[----:B------:R-:W-:-:S02]  /*11130*/  HADD2.F32 R25, -RZ, R9.H0_H0 ;  /* 0x20000009ff197230 */ /* 0x000fc40000004100 */
[----:B------:R-:W-:Y:S01]  /*11140*/  FMUL.FTZ R53, R5, R35 ;  /* 0x0000002305357220 */ /* 0x000fe20000410000 */
[----:B------:R-:W-:Y:S02]  /*11150*/  HADD2.F32 R4, -RZ, R6.H0_H0 ;  /* 0x20000006ff047230 */ /* 0x000fe40000004100 */
[C---:B------:R-:W-:Y:S01]  /*11160*/  FFMA.FTZ R37, R27.reuse, R8, -R50 ;  /* 0x000000081b257223 */ /* 0x040fe20000010832 */
[----:B------:R-:W-:Y:S01]  /*11170*/  FFMA.FTZ R39, R27, R32, R39 ;  /* 0x000000201b277223 */ /* 0x000fe20000010027 */
[-C--:B------:R-:W-:Y:S01]  /*11180*/  FMUL.FTZ R34, R5, R25.reuse ;  /* 0x0000001905227220 */ /* 0x080fe20000410000 */
[----:B------:R-:W-:Y:S02]  /*11190*/  HADD2.F32 R27, -RZ, R28.H1_H1 ;  /* 0x3000001cff1b7230 */ /* 0x000fe40000004100 */
[----:B------:R-:W-:Y:S01]  /*111a0*/  FFMA.FTZ R53, R4, R25, -R53 ;  /* 0x0000001904357223 */ /* 0x000fe20000010835 */
[----:B------:R-:W-:Y:S01]  /*111b0*/  HADD2.F32 R10, -RZ, R10.H1_H1 ;  /* 0x3000000aff0a7230 */ /* 0x000fe20000004100 */
[----:B------:R-:W-:Y:S01]  /*111c0*/  F2FP.F16.E4M3.UNPACK_B R25, R15 ;  /* 0x0000000fff19723e */ /* 0x000fe200020006ff */
[----:B------:R-:W-:-:S02]  /*111d0*/  HADD2.F32 R9, -RZ, R9.H1_H1 ;  /* 0x30000009ff097230 */ /* 0x000fc40000004100 */
[----:B------:R-:W-:Y:S01]  /*111e0*/  FFMA.FTZ R35, R4, R35, R34 ;  /* 0x0000002304237223 */ /* 0x000fe20000010022 */
[----:B------:R-:W-:Y:S01]  /*111f0*/  HADD2.F32 R6, -RZ, R6.H1_H1 ;  /* 0x30000006ff067230 */ /* 0x000fe20000004100 */
[----:B------:R-:W-:Y:S01]  /*11200*/  F2FP.F16.E4M3.UNPACK_B R8, R12 ;  /* 0x0000000cff08723e */ /* 0x000fe200020006ff */
[C---:B------:R-:W-:Y:S01]  /*11210*/  FMUL.FTZ R55, R10.reuse, R27 ;  /* 0x0000001b0a377220 */ /* 0x040fe20000410000 */
[-C--:B------:R-:W-:Y:S01]  /*11220*/  FMUL.FTZ R4, R10, R9.reuse ;  /* 0x000000090a047220 */ /* 0x080fe20000410000 */
[----:B------:R-:W-:Y:S02]  /*11230*/  HADD2.F32 R10, -RZ, R25.H0_H0 ;  /* 0x20000019ff0a7230 */ /* 0x000fe40000004100 */
[----:B------:R-:W-:Y:S02]  /*11240*/  HADD2.F32 R5, -RZ, R36.H0_H0 ;  /* 0x20000024ff057230 */ /* 0x000fe40000004100 */
[C---:B------:R-:W-:Y:S01]  /*11250*/  FFMA.FTZ R50, R6.reuse, R9, -R55 ;  /* 0x0000000906327223 */ /* 0x040fe20000010837 */
[----:B------:R-:W-:Y:S01]  /*11260*/  FFMA.FTZ R56, R6, R27, R4 ;  /* 0x0000001b06387223 */ /* 0x000fe20000010004 */
[----:B------:R-:W-:-:S02]  /*11270*/  HADD2.F32 R6, -RZ, R8.H0_H0 ;  /* 0x20000008ff067230 */ /* 0x000fc40000004100 */
[----:B------:R-:W-:Y:S02]  /*11280*/  HADD2.F32 R4, -RZ, R29.H0_H0 ;  /* 0x2000001dff047230 */ /* 0x000fe40000004100 */
[C---:B------:R-:W-:Y:S01]  /*11290*/  FMUL.FTZ R9, R5.reuse, R10 ;  /* 0x0000000a05097220 */ /* 0x040fe20000410000 */
[----:B------:R-:W-:Y:S02]  /*112a0*/  HADD2.F32 R25, -RZ, R25.H1_H1 ;  /* 0x30000019ff197230 */ /* 0x000fe40000004100 */
[-C--:B------:R-:W-:Y:S01]  /*112b0*/  FMUL.FTZ R5, R5, R6.reuse ;  /* 0x0000000605057220 */ /* 0x080fe20000410000 */
[----:B------:R-:W-:Y:S02]  /*112c0*/  HADD2.F32 R36, -RZ, R36.H1_H1 ;  /* 0x30000024ff247230 */ /* 0x000fe40000004100 */
[----:B------:R-:W-:Y:S01]  /*112d0*/  FFMA.FTZ R27, R4, R6, -R9 ;  /* 0x00000006041b7223 */ /* 0x000fe20000010809 */
[----:B------:R-:W-:Y:S01]  /*112e0*/  HADD2.F32 R8, -RZ, R8.H1_H1 ;  /* 0x30000008ff087230 */ /* 0x000fe20000004100 */
[----:B------:R-:W-:Y:S01]  /*112f0*/  F2FP.F16.E4M3.UNPACK_B R9, R20.H1 ;  /* 0x00000014ff09723e */ /* 0x000fe200030006ff */
[----:B------:R-:W-:-:S02]  /*11300*/  HADD2.F32 R29, -RZ, R29.H1_H1 ;  /* 0x3000001dff1d7230 */ /* 0x000fc40000004100 */
[----:B------:R-:W-:Y:S01]  /*11310*/  FFMA.FTZ R32, R4, R10, R5 ;  /* 0x0000000a04207223 */ /* 0x000fe20000010005 */
[CC--:B------:R-:W-:Y:S01]  /*11320*/  FMUL.FTZ R6, R36.reuse, R25.reuse ;  /* 0x0000001924067220 */ /* 0x0c0fe20000410000 */
[----:B------:R-:W-:Y:S01]  /*11330*/  F2FP.F16.E4M3.UNPACK_B R4, R26.H1 ;  /* 0x0000001aff04723e */ /* 0x000fe200030006ff */
[-C--:B------:R-:W-:Y:S01]  /*11340*/  FMUL.FTZ R36, R36, R8.reuse ;  /* 0x0000000824247220 */ /* 0x080fe20000410000 */
[----:B------:R-:W-:Y:S02]  /*11350*/  HADD2.F32 R10, -RZ, R9.H0_H0 ;  /* 0x20000009ff0a7230 */ /* 0x000fe40000004100 */
[C---:B------:R-:W-:Y:S01]  /*11360*/  FFMA.FTZ R34, R29.reuse, R8, -R6 ;  /* 0x000000081d227223 */ /* 0x040fe20000010806 */
[----:B------:R-:W-:Y:S02]  /*11370*/  HADD2.F32 R5, -RZ, R11.H0_H0 ;  /* 0x2000000bff057230 */ /* 0x000fe40000004100 */
[----:B------:R-:W-:Y:S01]  /*11380*/  FFMA.FTZ R25, R29, R25, R36 ;  /* 0x000000191d197223 */ /* 0x000fe20000010024 */
[----:B------:R-:W-:-:S02]  /*11390*/  HADD2.F32 R6, -RZ, R4.H0_H0 ;  /* 0x20000004ff067230 */ /* 0x000fc40000004100 */
[----:B------:R-:W-:Y:S02]  /*113a0*/  HADD2.F32 R8, -RZ, R4.H1_H1 ;  /* 0x30000004ff087230 */ /* 0x000fe40000004100 */
[C---:B------:R-:W-:Y:S01]  /*113b0*/  FMUL.FTZ R29, R5.reuse, R10 ;  /* 0x0000000a051d7220 */ /* 0x040fe20000410000 */
[----:B------:R-:W-:Y:S02]  /*113c0*/  HADD2.F32 R4, -RZ, R7.H0_H0 ;  /* 0x20000007ff047230 */ /* 0x000fe40000004100 */
[----:B------:R-:W-:Y:S02]  /*113d0*/  HADD2.F32 R28, -RZ, R9.H1_H1 ;  /* 0x30000009ff1c7230 */ /* 0x000fe40000004100 */
[-C--:B------:R-:W-:Y:S01]  /*113e0*/  FMUL.FTZ R9, R5, R6.reuse ;  /* 0x0000000605097220 */ /* 0x080fe20000410000 */
[----:B------:R-:W-:Y:S02]  /*113f0*/  HADD2.F32 R11, -RZ, R11.H1_H1 ;  /* 0x3000000bff0b7230 */ /* 0x000fe40000004100 */
[C---:B------:R-:W-:Y:S01]  /*11400*/  FFMA.FTZ R29, R4.reuse, R6, -R29 ;  /* 0x00000006041d7223 */ /* 0x040fe2000001081d */
[----:B------:R-:W-:Y:S01]  /*11410*/  HADD2.F32 R7, -RZ, R7.H1_H1 ;  /* 0x30000007ff077230 */ /* 0x000fe20000004100 */
[----:B------:R-:W-:Y:S01]  /*11420*/  F2FP.F16.E4M3.UNPACK_B R5, R26 ;  /* 0x0000001aff05723e */ /* 0x000fe200020006ff */
[----:B------:R-:W-:Y:S01]  /*11430*/  FFMA.FTZ R55, R4, R10, R9 ;  /* 0x0000000a04377223 */ /* 0x000fe20000010009 */
[C---:B------:R-:W-:Y:S01]  /*11440*/  FMUL.FTZ R6, R11.reuse, R28 ;  /* 0x0000001c0b067220 */ /* 0x040fe20000410000 */
[----:B------:R-:W-:Y:S01]  /*11450*/  FMUL.FTZ R11, R11, R8 ;  /* 0x000000080b0b7220 */ /* 0x000fe20000410000 */
[----:B------:R-:W-:-:S02]  /*11460*/  F2FP.F16.E4M3.UNPACK_B R4, R20 ;  /* 0x00000014ff04723e */ /* 0x000fc400020006ff */
[C---:B------:R-:W-:Y:S01]  /*11470*/  FFMA.FTZ R58, R7.reuse, R8, -R6 ;  /* 0x00000008073a7223 */ /* 0x040fe20000010806 */
[--C-:B------:R-:W-:Y:S02]  /*11480*/  HADD2.F32 R6, -RZ, R5.reuse.H0_H0 ;  /* 0x20000005ff067230 */ /* 0x100fe40000004100 */
[----:B------:R-:W-:Y:S01]  /*11490*/  FFMA.FTZ R60, R7, R28, R11 ;  /* 0x0000001c073c7223 */ /* 0x000fe2000001000b */
[----:B------:R-:W-:Y:S02]  /*114a0*/  HADD2.F32 R8, -RZ, R5.H1_H1 ;  /* 0x30000005ff087230 */ /* 0x000fe40000004100 */
[----:B------:R-:W-:Y:S02]  /*114b0*/  HADD2.F32 R5, -RZ, R33.H0_H0 ;  /* 0x20000021ff057230 */ /* 0x000fe40000004100 */
[--C-:B------:R-:W-:Y:S01]  /*114c0*/  HADD2.F32 R7, -RZ, R4.reuse.H0_H0 ;  /* 0x20000004ff077230 */ /* 0x100fe20000004100 */
[----:B------:R-:W-:Y:S01]  /*114d0*/  F2FP.SATFINITE.E4M3.F32.PACK_AB_MERGE_C R55, R60, R55, RZ ;  /* 0x000000373c37723e */ /* 0x000fe200048070ff */
[----:B------:R-:W-:-:S02]  /*114e0*/  HADD2.F32 R10, -RZ, R4.H1_H1 ;  /* 0x30000004ff0a7230 */ /* 0x000fc40000004100 */
[C---:B------:R-:W-:Y:S01]  /*114f0*/  FMUL.FTZ R28, R5.reuse, R6 ;  /* 0x00000006051c7220 */ /* 0x040fe20000410000 */
[----:B------:R-:W-:Y:S02]  /*11500*/  HADD2.F32 R33, -RZ, R33.H1_H1 ;  /* 0x30000021ff217230 */ /* 0x000fe40000004100 */
[----:B------:R-:W-:Y:S01]  /*11510*/  FMUL.FTZ R9, R5, R7 ;  /* 0x0000000705097220 */ /* 0x000fe20000410000 */
[--C-:B------:R-:W-:Y:S01]  /*11520*/  HADD2.F32 R4, -RZ, R31.reuse.H0_H0 ;  /* 0x2000001fff047230 */ /* 0x100fe20000004100 */
[----:B------:R-:W-:Y:S01]  /*11530*/  F2FP.SATFINITE.E4M3.F32.PACK_AB_MERGE_C R5, R52, R51, RZ ;  /* 0x000000333405723e */ /* 0x000fe200048070ff */
[----:B------:R-:W-:Y:S02]  /*11540*/  HADD2.F32 R31, -RZ, R31.H1_H1 ;  /* 0x3000001fff1f7230 */ /* 0x000fe40000004100 */
[C---:B------:R-:W-:Y:S01]  /*11550*/  FMUL.FTZ R36, R33.reuse, R10 ;  /* 0x0000000a21247220 */ /* 0x040fe20000410000 */
[----:B------:R-:W-:Y:S01]  /*11560*/  FMUL.FTZ R33, R33, R8 ;  /* 0x0000000821217220 */ /* 0x000fe20000410000 */
[C---:B------:R-:W-:Y:S01]  /*11570*/  FFMA.FTZ R11, R4.reuse, R6, -R9 ;  /* 0x00000006040b7223 */ /* 0x040fe20000010809 */
[----:B------:R-:W-:Y:S01]  /*11580*/  FFMA.FTZ R28, R4, R7, R28 ;  /* 0x00000007041c7223 */ /* 0x000fe2000001001c */
[C---:B------:R-:W-:Y:S01]  /*11590*/  FFMA.FTZ R36, R31.reuse, R8, -R36 ;  /* 0x000000081f247223 */ /* 0x040fe20000010824 */
[----:B------:R-:W-:Y:S01]  /*115a0*/  FFMA.FTZ R33, R31, R10, R33 ;  /* 0x0000000a1f217223 */ /* 0x000fe20000010021 */
[----:B------:R-:W-:-:S02]  /*115b0*/  F2FP.SATFINITE.E4M3.F32.PACK_AB_MERGE_C R4, R47, R44, RZ ;  /* 0x0000002c2f04723e */ /* 0x000fc400048070ff */
[----:B------:R-:W-:Y:S02]  /*115c0*/  F2FP.SATFINITE.E4M3.F32.PACK_AB_MERGE_C R6, R50, R53, RZ ;  /* 0x000000353206723e */ /* 0x000fe400048070ff */
[----:B------:R-:W-:Y:S02]  /*115d0*/  F2FP.SATFINITE.E4M3.F32.PACK_AB_MERGE_C R7, R58, R29, RZ ;  /* 0x0000001d3a07723e */ /* 0x000fe400048070ff */
[----:B------:R-:W-:Y:S02]  /*115e0*/  F2FP.SATFINITE.E4M3.F32.PACK_AB_MERGE_C R8, R49, R46, RZ ;  /* 0x0000002e3108723e */ /* 0x000fe400048070ff */
[----:B------:R-:W-:Y:S02]  /*115f0*/  F2FP.SATFINITE.E4M3.F32.PACK_AB_MERGE_C R9, R54, R45, RZ ;  /* 0x0000002d3609723e */ /* 0x000fe400048070ff */
[----:B------:R-:W-:Y:S02]  /*11600*/  F2FP.SATFINITE.E4M3.F32.PACK_AB_MERGE_C R10, R56, R35, RZ ;  /* 0x00000023380a723e */ /* 0x000fe400048070ff */
[----:B------:R-:W-:-:S02]  /*11610*/  F2FP.SATFINITE.E4M3.F32.PACK_AB_MERGE_C R4, R42, R43, R4 ;  /* 0x0000002b2a04723e */ /* 0x000fc40004807004 */
[----:B------:R-:W-:Y:S02]  /*11620*/  F2FP.SATFINITE.E4M3.F32.PACK_AB_MERGE_C R5, R37, R38, R5 ;  /* 0x000000262505723e */ /* 0x000fe40004807005 */
[----:B------:R-:W-:Y:S02]  /*11630*/  F2FP.SATFINITE.E4M3.F32.PACK_AB_MERGE_C R6, R34, R27, R6 ;  /* 0x0000001b2206723e */ /* 0x000fe40004807006 */
[----:B------:R-:W-:Y:S02]  /*11640*/  F2FP.SATFINITE.E4M3.F32.PACK_AB_MERGE_C R7, R36, R11, R7 ;  /* 0x0000000b2407723e */ /* 0x000fe40004807007 */
[----:B------:R-:W-:Y:S02]  /*11650*/  F2FP.SATFINITE.E4M3.F32.PACK_AB_MERGE_C R8, R40, R41, R8 ;  /* 0x000000292808723e */ /* 0x000fe40004807008 */
[----:B------:R-:W-:Y:S01]  /*11660*/  F2FP.SATFINITE.E4M3.F32.PACK_AB_MERGE_C R9, R39, R48, R9 ;  /* 0x000000302709723e */ /* 0x000fe20004807009 */
[----:B------:R1:W-:Y:S01]  /*11670*/  STS.128 [R57+0x20400], R4 ;  /* 0x0204000439007388 */ /* 0x0003e20000000c00 */
[----:B------:R-:W-:-:S02]  /*11680*/  F2FP.SATFINITE.E4M3.F32.PACK_AB_MERGE_C R10, R25, R32, R10 ;  /* 0x00000020190a723e */ /* 0x000fc4000480700a */
[----:B------:R-:W-:-:S05]  /*11690*/  F2FP.SATFINITE.E4M3.F32.PACK_AB_MERGE_C R11, R33, R28, R55 ;  /* 0x0000001c210b723e */ /* 0x000fca0004807037 */
[----:B------:R1:W-:Y:S02]  /*116a0*/  STS.128 [R21+0x20400], R8 ;  /* 0x0204000815007388 */ /* 0x0003e40000000c00 */
.L_x_634:
[----:B------:R-:W-:Y:S05]  /*116b0*/  BSYNC B1 ;  /* 0x0000000000017941 */ /* 0x000fea0003800000 */
.L_x_633:
[----:B------:R-:W-:Y:S04]  /*116c0*/  BSSY B1, `(.L_x_635) ;  /* 0x00000c6000017945 */ /* 0x000fe80003800000 */
[----:B------:R-:W-:Y:S05]  /*116d0*/  @P2 BRA `(.L_x_636) ;  /* 0x0000000c00102947 */ /* 0x000fea0003800000 */
[----:B-1----:R-:W2:Y:S04]  /*116e0*/  LDL R6, [R1+0x2c] ;  /* 0x00002c0001067983 */ /* 0x002ea80000100800 */
[----:B------:R-:W3:Y:S01]  /*116f0*/  LDL R60, [R1+0x54] ;  /* 0x00005400013c7983 */ /* 0x000ee20000100800 */
[----:B------:R-:W-:Y:S01]  /*11700*/  LEA.HI R4, R3, R59, RZ, 0x1c ;  /* 0x0000003b03047211 */ /* 0x000fe200078fe0ff */
[----:B------:R-:W-:Y:S01]  /*11710*/  VIADD R8, R219, 0x20 ;  /* 0x00000020db087836 */ /* 0x000fe20000000000 */
[----:B------:R-:W-:Y:S02]  /*11720*/  F2FP.F16.E4M3.UNPACK_B R37, R0.H1 ;  /* 0x00000000ff25723e */ /* 0x000fe400030006ff */
[----:B------:R-:W-:Y:S01]  /*11730*/  SHF.R.S32.HI R7, RZ, 0x1f, R4 ;  /* 0x0000001fff077819 */ /* 0x000fe20000011404 */
[----:B------:R-:W-:Y:S01]  /*11740*/  IMAD.SHL.U32 R8, R8, 0x80, RZ ;  /* 0x0000008008087824 */ /* 0x000fe200078e00ff */
[----:B------:R-:W-:Y:S01]  /*11750*/  SHF.L.U32 R5, R4, 0x4, RZ ;  /* 0x0000000404057819 */ /* 0x000fe200000006ff */
[----:B------:R-:W-:Y:S01]  /*11760*/  HADD2.F32 R39, -RZ, R37.H0_H0 ;  /* 0x20000025ff277230 */ /* 0x000fe20000004100 */
[----:B------:R-:W-:-:S02]  /*11770*/  LEA.HI R7, R7, R4, RZ, 0x3 ;  /* 0x0000000407077211 */ /* 0x000fc400078f18ff */
[----:B------:R-:W-:Y:S02]  /*11780*/  LOP3.LUT R8, R8, 0x380, RZ, 0xc0, !PT ;  /* 0x0000038008087812 */ /* 0x000fe400078ec0ff */
[----:B------:R-:W-:Y:S01]  /*11790*/  F2FP.F16.E4M3.UNPACK_B R41, R13.H1 ;  /* 0x0000000dff29723e */ /* 0x000fe200030006ff */
[----:B------:R-:W-:Y:S01]  /*117a0*/  IMAD.SHL.U32 R7, R7, 0x800, RZ ;  /* 0x0000080007077824 */ /* 0x000fe200078e00ff */
[----:B------:R-:W-:Y:S02]  /*117b0*/  SHF.R.U32.HI R9, RZ, 0x3, R8 ;  /* 0x00000003ff097819 */ /* 0x000fe40000011608 */
[----:B------:R-:W-:Y:S01]  /*117c0*/  LOP3.LUT R4, R8, 0x70, R5, 0xf8, !PT ;  /* 0x0000007008047812 */ /* 0x000fe200078ef805 */
[--C-:B------:R-:W-:Y:S01]  /*117d0*/  HADD2.F32 R43, -RZ, R41.reuse.H0_H0 ;  /* 0x20000029ff2b7230 */ /* 0x100fe20000004100 */
[----:B------:R-:W-:Y:S01]  /*117e0*/  LOP3.LUT R7, R7, 0xffffc000, RZ, 0xc0, !PT ;  /* 0xffffc00007077812 */ /* 0x000fe200078ec0ff */
[----:B------:R-:W-:Y:S01]  /*117f0*/  HADD2.F32 R41, -RZ, R41.H1_H1 ;  /* 0x30000029ff297230 */ /* 0x000fe20000004100 */
[----:B------:R-:W-:-:S02]  /*11800*/  LOP3.LUT R4, R4, R9, RZ, 0x3c, !PT ;  /* 0x0000000904047212 */ /* 0x000fc400078e3cff */
[----:B------:R-:W-:Y:S02]  /*11810*/  F2FP.F16.E4M3.UNPACK_B R46, R13 ;  /* 0x0000000dff2e723e */ /* 0x000fe400020006ff */
[----:B------:R-:W-:Y:S02]  /*11820*/  F2FP.F16.E4M3.UNPACK_B R49, R14 ;  /* 0x0000000eff31723e */ /* 0x000fe400020006ff */
[----:B------:R-:W-:Y:S01]  /*11830*/  F2FP.F16.E4M3.UNPACK_B R55, R26 ;  /* 0x0000001aff37723e */ /* 0x000fe200020006ff */
[--C-:B------:R-:W-:Y:S02]  /*11840*/  HADD2.F32 R48, -RZ, R46.reuse.H0_H0 ;  /* 0x2000002eff307230 */ /* 0x100fe40000004100 */
[----:B------:R-:W-:Y:S02]  /*11850*/  HADD2.F32 R47, -RZ, R46.H1_H1 ;  /* 0x3000002eff2f7230 */ /* 0x000fe40000004100 */
[--C-:B------:R-:W-:Y:S02]  /*11860*/  HADD2.F32 R50, -RZ, R49.reuse.H0_H0 ;  /* 0x20000031ff327230 */ /* 0x100fe40000004100 */
[----:B------:R-:W-:Y:S01]  /*11870*/  HADD2.F32 R51, -RZ, R49.H1_H1 ;  /* 0x30000031ff337230 */ /* 0x000fe20000004100 */
[----:B------:R-:W-:Y:S01]  /*11880*/  F2FP.F16.E4M3.UNPACK_B R49, R12.H1 ;  /* 0x0000000cff31723e */ /* 0x000fe200030006ff */
[----:B------:R-:W-:-:S02]  /*11890*/  HADD2.F32 R56, -RZ, R55.H0_H0 ;  /* 0x20000037ff387230 */ /* 0x000fc40000004100 */
[----:B------:R-:W-:Y:S01]  /*118a0*/  HADD2.F32 R55, -RZ, R55.H1_H1 ;  /* 0x30000037ff377230 */ /* 0x000fe20000004100 */
[----:B--2---:R-:W-:Y:S02]  /*118b0*/  IADD3 R8, R4, R7, R6 ;  /* 0x0000000704087210 */ /* 0x004fe40007ffe006 */
[----:B---3--:R-:W1:Y:S03]  /*118c0*/  LDS.128 R4, [R60+0x20400] ;  /* 0x020400003c047984 */ /* 0x008e660000000c00 */
[----:B------:R-:W-:-:S05]  /*118d0*/  IMAD.IADD R21, R23, 0x1, R8 ;  /* 0x0000000117157824 */ /* 0x000fca00078e0208 */
[----:B------:R-:W2:Y:S01]  /*118e0*/  LDS.128 R8, [R21+0x20400] ;  /* 0x0204000015087984 */ /* 0x000ea20000000c00 */
[-C--:B-1----:R-:W-:Y:S02]  /*118f0*/  F2FP.F16.E4M3.UNPACK_B R25, R4.reuse ;  /* 0x00000004ff19723e */ /* 0x082fe400020006ff */
[----:B------:R-:W-:Y:S02]  /*11900*/  F2FP.F16.E4M3.UNPACK_B R4, R4.H1 ;  /* 0x00000004ff04723e */ /* 0x000fe400030006ff */
[-C--:B------:R-:W-:Y:S02]  /*11910*/  F2FP.F16.E4M3.UNPACK_B R27, R5.reuse ;  /* 0x00000005ff1b723e */ /* 0x080fe400020006ff */
[-C--:B--2---:R-:W-:Y:S02]  /*11920*/  F2FP.F16.E4M3.UNPACK_B R32, R8.reuse.H1 ;  /* 0x00000008ff20723e */ /* 0x084fe400030006ff */
[----:B------:R-:W-:Y:S01]  /*11930*/  F2FP.F16.E4M3.UNPACK_B R28, R5.H1 ;  /* 0x00000005ff1c723e */ /* 0x000fe200030006ff */
[----:B------:R-:W-:Y:S01]  /*11940*/  HADD2.F32 R5, -RZ, R4.H0_H0 ;  /* 0x20000004ff057230 */ /* 0x000fe20000004100 */
[----:B------:R-:W-:Y:S01]  /*11950*/  F2FP.F16.E4M3.UNPACK_B R8, R8 ;  /* 0x00000008ff08723e */ /* 0x000fe200020006ff */
[--C-:B------:R-:W-:Y:S01]  /*11960*/  HADD2.F32 R33, -RZ, R32.reuse.H0_H0 ;  /* 0x20000020ff217230 */ /* 0x100fe20000004100 */
[-C--:B0-----:R-:W-:Y:S01]  /*11970*/  F2FP.F16.E4M3.UNPACK_B R34, R9.reuse ;  /* 0x00000009ff22723e */ /* 0x081fe200020006ff */
[----:B------:R-:W-:Y:S01]  /*11980*/  HADD2.F32 R32, -RZ, R32.H1_H1 ;  /* 0x30000020ff207230 */ /* 0x000fe20000004100 */
[----:B------:R-:W-:Y:S01]  /*11990*/  F2FP.F16.E4M3.UNPACK_B R35, R9.H1 ;  /* 0x00000009ff23723e */ /* 0x000fe200030006ff */
[----:B------:R-:W-:-:S02]  /*119a0*/  HADD2.F32 R9, -RZ, R8.H0_H0 ;  /* 0x20000008ff097230 */ /* 0x000fc40000004100 */
[-C--:B------:R-:W-:Y:S01]  /*119b0*/  FMUL.FTZ R40, R39, R33.reuse ;  /* 0x0000002127287220 */ /* 0x080fe20000410000 */
[----:B------:R-:W-:Y:S01]  /*119c0*/  FMUL.FTZ R38, R43, R33 ;  /* 0x000000212b267220 */ /* 0x000fe20000410000 */
[----:B------:R-:W-:Y:S01]  /*119d0*/  FMUL.FTZ R42, R41, R32 ;  /* 0x00000020292a7220 */ /* 0x000fe20000410000 */
[----:B------:R-:W-:Y:S02]  /*119e0*/  HADD2.F32 R8, -RZ, R8.H1_H1 ;  /* 0x30000008ff087230 */ /* 0x000fe40000004100 */
[-C--:B------:R-:W-:Y:S01]  /*119f0*/  FFMA.FTZ R40, R43, R5.reuse, R40 ;  /* 0x000000052b287223 */ /* 0x080fe20000010028 */
[----:B------:R-:W-:Y:S01]  /*11a00*/  F2FP.F16.E4M3.UNPACK_B R43, R0 ;  /* 0x00000000ff2b723e */ /* 0x000fe200020006ff */
[----:B------:R-:W-:Y:S01]  /*11a10*/  FFMA.FTZ R38, R39, R5, -R38 ;  /* 0x0000000527267223 */ /* 0x000fe20000010826 */
[----:B------:R-:W-:Y:S02]  /*11a20*/  HADD2.F32 R39, -RZ, R37.H1_H1 ;  /* 0x30000025ff277230 */ /* 0x000fe40000004100 */
[----:B------:R-:W-:Y:S01]  /*11a30*/  FMUL.FTZ R37, R48, R9 ;  /* 0x0000000930257220 */ /* 0x000fe20000410000 */
[----:B------:R-:W-:Y:S01]  /*11a40*/  HADD2.F32 R5, -RZ, R4.H1_H1 ;  /* 0x30000004ff057230 */ /* 0x000fe20000004100 */
[----:B------:R-:W-:Y:S01]  /*11a50*/  F2FP.F16.E4M3.UNPACK_B R36, R10 ;  /* 0x0000000aff24723e */ /* 0x000fe200020006ff */
[----:B------:R-:W-:-:S02]  /*11a60*/  HADD2.F32 R44, -RZ, R43.H0_H0 ;  /* 0x2000002bff2c7230 */ /* 0x000fc40000004100 */
[C---:B------:R-:W-:Y:S01]  /*11a70*/  FMUL.FTZ R32, R39.reuse, R32 ;  /* 0x0000002027207220 */ /* 0x040fe20000410000 */
[----:B------:R-:W-:Y:S02]  /*11a80*/  HADD2.F32 R4, -RZ, R25.H0_H0 ;  /* 0x20000019ff047230 */ /* 0x000fe40000004100 */
[----:B------:R-:W-:Y:S01]  /*11a90*/  FFMA.FTZ R39, R39, R5, -R42 ;  /* 0x0000000527277223 */ /* 0x000fe2000001082a */
[----:B------:R-:W-:Y:S01]  /*11aa0*/  F2FP.F16.E4M3.UNPACK_B R42, R24.H1 ;  /* 0x00000018ff2a723e */ /* 0x000fe200030006ff */
[C---:B------:R-:W-:Y:S01]  /*11ab0*/  FMUL.FTZ R9, R44.reuse, R9 ;  /* 0x000000092c097220 */ /* 0x040fe20000410000 */
[----:B------:R-:W-:Y:S01]  /*11ac0*/  FFMA.FTZ R41, R41, R5, R32 ;  /* 0x0000000529297223 */ /* 0x000fe20000010020 */
[-C--:B------:R-:W-:Y:S01]  /*11ad0*/  FFMA.FTZ R37, R44, R4.reuse, -R37 ;  /* 0x000000042c257223 */ /* 0x080fe20000010825 */
[----:B------:R-:W-:Y:S02]  /*11ae0*/  HADD2.F32 R5, -RZ, R35.H0_H0 ;  /* 0x20000023ff057230 */ /* 0x000fe40000004100 */
[----:B------:R-:W-:Y:S01]  /*11af0*/  FFMA.FTZ R9, R48, R4, R9 ;  /* 0x0000000430097223 */ /* 0x000fe20000010009 */
[----:B------:R-:W-:Y:S01]  /*11b00*/  F2FP.F16.E4M3.UNPACK_B R48, R14.H1 ;  /* 0x0000000eff30723e */ /* 0x000fe200030006ff */
[----:B------:R-:W-:-:S02]  /*11b10*/  HADD2.F32 R44, -RZ, R42.H0_H0 ;  /* 0x2000002aff2c7230 */ /* 0x000fc40000004100 */
[----:B------:R-:W-:Y:S01]  /*11b20*/  FMUL.FTZ R32, R47, R8 ;  /* 0x000000082f207220 */ /* 0x000fe20000410000 */
[----:B------:R-:W-:Y:S01]  /*11b30*/  HADD2.F32 R45, -RZ, R43.H1_H1 ;  /* 0x3000002bff2d7230 */ /* 0x000fe20000004100 */
[----:B------:R-:W-:Y:S01]  /*11b40*/  F2FP.F16.E4M3.UNPACK_B R10, R10.H1 ;  /* 0x0000000aff0a723e */ /* 0x000fe200030006ff */
[----:B------:R-:W-:Y:S01]  /*11b50*/  HADD2.F32 R46, -RZ, R48.H0_H0 ;  /* 0x20000030ff2e7230 */ /* 0x000fe20000004100 */
[----:B------:R-:W-:Y:S01]  /*11b60*/  F2FP.F16.E4M3.UNPACK_B R29, R6 ;  /* 0x00000006ff1d723e */ /* 0x000fe200020006ff */
[----:B------:R-:W-:Y:S02]  /*11b70*/  HADD2.F32 R4, -RZ, R28.H0_H0 ;  /* 0x2000001cff047230 */ /* 0x000fe40000004100 */
[----:B------:R-:W-:Y:S01]  /*11b80*/  FMUL.FTZ R8, R45, R8 ;  /* 0x000000082d087220 */ /* 0x000fe20000410000 */
[----:B------:R-:W-:Y:S02]  /*11b90*/  HADD2.F32 R25, -RZ, R25.H1_H1 ;  /* 0x30000019ff197230 */ /* 0x000fe40000004100 */
[-C--:B------:R-:W-:Y:S01]  /*11ba0*/  FMUL.FTZ R43, R46, R5.reuse ;  /* 0x000000052e2b7220 */ /* 0x080fe20000410000 */
[C---:B------:R-:W-:Y:S01]  /*11bb0*/  FMUL.FTZ R5, R44.reuse, R5 ;  /* 0x000000052c057220 */ /* 0x040fe20000410000 */
[----:B------:R-:W-:Y:S01]  /*11bc0*/  HADD2.F32 R52, -RZ, R48.H1_H1 ;  /* 0x30000030ff347230 */ /* 0x000fe20000004100 */
[----:B------:R-:W-:Y:S01]  /*11bd0*/  F2FP.F16.E4M3.UNPACK_B R6, R6.H1 ;  /* 0x00000006ff06723e */ /* 0x000fe200030006ff */
[-C--:B------:R-:W-:Y:S01]  /*11be0*/  FFMA.FTZ R43, R44, R4.reuse, -R43 ;  /* 0x000000042c2b7223 */ /* 0x080fe2000001082b */
[----:B------:R-:W-:Y:S01]  /*11bf0*/  FFMA.FTZ R44, R46, R4, R5 ;  /* 0x000000042e2c7223 */ /* 0x000fe20000010005 */
[----:B------:R-:W-:Y:S01]  /*11c00*/  HADD2.F32 R46, -RZ, R42.H1_H1 ;  /* 0x3000002aff2e7230 */ /* 0x000fe20000004100 */
[----:B------:R-:W-:Y:S01]  /*11c10*/  F2FP.F16.E4M3.UNPACK_B R42, R24 ;  /* 0x00000018ff2a723e */ /* 0x000fe200020006ff */
[----:B------:R-:W-:-:S02]  /*11c20*/  HADD2.F32 R35, -RZ, R35.H1_H1 ;  /* 0x30000023ff237230 */ /* 0x000fc40000004100 */
[-C--:B------:R-:W-:Y:S01]  /*11c30*/  FFMA.FTZ R32, R45, R25.reuse, -R32 ;  /* 0x000000192d207223 */ /* 0x080fe20000010820 */
[----:B------:R-:W-:Y:S02]  /*11c40*/  HADD2.F32 R5, -RZ, R34.H0_H0 ;  /* 0x20000022ff057230 */ /* 0x000fe40000004100 */
[----:B------:R-:W-:Y:S01]  /*11c50*/  FFMA.FTZ R8, R47, R25, R8 ;  /* 0x000000192f087223 */ /* 0x000fe20000010008 */
[----:B------:R-:W-:Y:S02]  /*11c60*/  HADD2.F32 R48, -RZ, R42.H0_H0 ;  /* 0x2000002aff307230 */ /* 0x000fe40000004100 */
[-C--:B------:R-:W-:Y:S01]  /*11c70*/  FMUL.FTZ R45, R52, R35.reuse ;  /* 0x00000023342d7220 */ /* 0x080fe20000410000 */
[----:B------:R-:W-:Y:S02]  /*11c80*/  HADD2.F32 R28, -RZ, R28.H1_H1 ;  /* 0x3000001cff1c7230 */ /* 0x000fe40000004100 */
[----:B------:R-:W-:Y:S01]  /*11c90*/  FMUL.FTZ R35, R46, R35 ;  /* 0x000000232e237220 */ /* 0x000fe20000410000 */
[----:B------:R-:W-:-:S02]  /*11ca0*/  HADD2.F32 R4, -RZ, R27.H0_H0 ;  /* 0x2000001bff047230 */ /* 0x000fc40000004100 */
[-C--:B------:R-:W-:Y:S01]  /*11cb0*/  FMUL.FTZ R25, R50, R5.reuse ;  /* 0x0000000532197220 */ /* 0x080fe20000410000 */
[----:B------:R-:W-:Y:S01]  /*11cc0*/  FMUL.FTZ R5, R48, R5 ;  /* 0x0000000530057220 */ /* 0x000fe20000410000 */
[-C--:B------:R-:W-:Y:S01]  /*11cd0*/  FFMA.FTZ R46, R46, R28.reuse, -R45 ;  /* 0x0000001c2e2e7223 */ /* 0x080fe2000001082d */
[----:B------:R-:W-:Y:S01]  /*11ce0*/  FFMA.FTZ R35, R52, R28, R35 ;  /* 0x0000001c34237223 */ /* 0x000fe20000010023 */
[----:B------:R-:W-:Y:S02]  /*11cf0*/  HADD2.F32 R34, -RZ, R34.H1_H1 ;  /* 0x30000022ff227230 */ /* 0x000fe40000004100 */
[-C--:B------:R-:W-:Y:S01]  /*11d00*/  FFMA.FTZ R28, R50, R4.reuse, R5 ;  /* 0x00000004321c7223 */ /* 0x080fe20000010005 */
[----:B------:R-:W-:Y:S01]  /*11d10*/  F2FP.F16.E4M3.UNPACK_B R50, R15.H1 ;  /* 0x0000000fff32723e */ /* 0x000fe200030006ff */
[----:B------:R-:W-:Y:S01]  /*11d20*/  FFMA.FTZ R25, R48, R4, -R25 ;  /* 0x0000000430197223 */ /* 0x000fe20000010819 */
[----:B------:R-:W-:Y:S01]  /*11d30*/  HADD2.F32 R5, -RZ, R10.H0_H0 ;  /* 0x2000000aff057230 */ /* 0x000fe20000004100 */
[-C--:B------:R-:W-:Y:S01]  /*11d40*/  F2FP.F16.E4M3.UNPACK_B R33, R11.reuse ;  /* 0x0000000bff21723e */ /* 0x080fe200020006ff */
[----:B------:R-:W-:Y:S01]  /*11d50*/  HADD2.F32 R48, -RZ, R49.H0_H0 ;  /* 0x20000031ff307230 */ /* 0x000fe20000004100 */
[----:B------:R-:W-:Y:S01]  /*11d60*/  F2FP.F16.E4M3.UNPACK_B R11, R11.H1 ;  /* 0x0000000bff0b723e */ /* 0x000fe200030006ff */
[----:B------:R-:W-:Y:S01]  /*11d70*/  HADD2.F32 R52, -RZ, R50.H0_H0 ;  /* 0x20000032ff347230 */ /* 0x000fe20000004100 */
[----:B------:R-:W-:Y:S01]  /*11d80*/  F2FP.F16.E4M3.UNPACK_B R31, R7 ;  /* 0x00000007ff1f723e */ /* 0x000fe200020006ff */
[----:B------:R-:W-:-:S02]  /*11d90*/  HADD2.F32 R47, -RZ, R42.H1_H1 ;  /* 0x3000002aff2f7230 */ /* 0x000fc40000004100 */
[-C--:B------:R-:W-:Y:S01]  /*11da0*/  FMUL.FTZ R42, R51, R34.reuse ;  /* 0x00000022332a7220 */ /* 0x080fe20000410000 */
[----:B------:R-:W-:Y:S02]  /*11db0*/  HADD2.F32 R27, -RZ, R27.H1_H1 ;  /* 0x3000001bff1b7230 */ /* 0x000fe40000004100 */
[-C--:B------:R-:W-:Y:S01]  /*11dc0*/  FMUL.FTZ R45, R52, R5.reuse ;  /* 0x00000005342d7220 */ /* 0x080fe20000410000 */
[----:B------:R-:W-:Y:S02]  /*11dd0*/  HADD2.F32 R4, -RZ, R6.H0_H0 ;  /* 0x20000006ff047230 */ /* 0x000fe40000004100 */
[C---:B------:R-:W-:Y:S01]  /*11de0*/  FMUL.FTZ R5, R48.reuse, R5 ;  /* 0x0000000530057220 */ /* 0x040fe20000410000 */
[C---:B------:R-:W-:Y:S01]  /*11df0*/  FMUL.FTZ R34, R47.reuse, R34 ;  /* 0x000000222f227220 */ /* 0x040fe20000410000 */
[----:B------:R-:W-:Y:S01]  /*11e00*/  FFMA.FTZ R42, R47, R27, -R42 ;  /* 0x0000001b2f2a7223 */ /* 0x000fe2000001082a */
[----:B------:R-:W-:Y:S02]  /*11e10*/  HADD2.F32 R10, -RZ, R10.H1_H1 ;  /* 0x3000000aff0a7230 */ /* 0x000fe40000004100 */
[-C--:B------:R-:W-:Y:S01]  /*11e20*/  FFMA.FTZ R47, R48, R4.reuse, -R45 ;  /* 0x00000004302f7223 */ /* 0x080fe2000001082d */
[----:B------:R-:W-:Y:S01]  /*11e30*/  FFMA.FTZ R48, R52, R4, R5 ;  /* 0x0000000434307223 */ /* 0x000fe20000010005 */
[----:B------:R-:W-:-:S02]  /*11e40*/  HADD2.F32 R4, -RZ, R50.H1_H1 ;  /* 0x30000032ff047230 */ /* 0x000fc40000004100 */
[----:B------:R-:W-:Y:S01]  /*11e50*/  FFMA.FTZ R27, R51, R27, R34 ;  /* 0x0000001b331b7223 */ /* 0x000fe20000010022 */
[----:B------:R-:W-:Y:S01]  /*11e60*/  HADD2.F32 R50, -RZ, R49.H1_H1 ;  /* 0x30000031ff327230 */ /* 0x000fe20000004100 */
[----:B------:R-:W-:Y:S01]  /*11e70*/  F2FP.F16.E4M3.UNPACK_B R51, R15 ;  /* 0x0000000fff33723e */ /* 0x000fe200020006ff */
[----:B------:R-:W-:Y:S01]  /*11e80*/  HADD2.F32 R6, -RZ, R6.H1_H1 ;  /* 0x30000006ff067230 */ /* 0x000fe20000004100 */
[----:B------:R-:W-:Y:S01]  /*11e90*/  F2FP.F16.E4M3.UNPACK_B R34, R12 ;  /* 0x0000000cff22723e */ /* 0x000fe200020006ff */
[-C--:B------:R-:W-:Y:S01]  /*11ea0*/  FMUL.FTZ R45, R4, R10.reuse ;  /* 0x0000000a042d7220 */ /* 0x080fe20000410000 */
[C---:B------:R-:W-:Y:S01]  /*11eb0*/  FMUL.FTZ R49, R50.reuse, R10 ;  /* 0x0000000a32317220 */ /* 0x040fe20000410000 */
[----:B------:R-:W-:Y:S01]  /*11ec0*/  HADD2.F32 R10, -RZ, R51.H0_H0 ;  /* 0x20000033ff0a7230 */ /* 0x000fe20000004100 */
[----:B------:R-:W-:Y:S01]  /*11ed0*/  F2FP.F16.E4M3.UNPACK_B R52, R20.H1 ;  /* 0x00000014ff34723e */ /* 0x000fe200030006ff */
[----:B------:R-:W-:Y:S02]  /*11ee0*/  HADD2.F32 R5, -RZ, R36.H0_H0 ;  /* 0x20000024ff057230 */ /* 0x000fe40000004100 */
[-C--:B------:R-:W-:Y:S01]  /*11ef0*/  FFMA.FTZ R50, R50, R6.reuse, -R45 ;  /* 0x0000000632327223 */ /* 0x080fe2000001082d */
[----:B------:R-:W-:Y:S01]  /*11f00*/  FFMA.FTZ R49, R4, R6, R49 ;  /* 0x0000000604317223 */ /* 0x000fe20000010031 */
[----:B------:R-:W-:Y:S01]  /*11f10*/  HADD2.F32 R6, -RZ, R34.H0_H0 ;  /* 0x20000022ff067230 */ /* 0x000fe20000004100 */
[----:B------:R-:W-:Y:S01]  /*11f20*/  F2FP.F16.E4M3.UNPACK_B R7, R7.H1 ;  /* 0x00000007ff07723e */ /* 0x000fe200030006ff */
        /* <DEDUP_REMOVED lines=8> */
[----:B------:R-:W-:-:S02]  /*11fb0*/  HADD2.F32 R29, -RZ, R29.H1_H1 ;  /* 0x3000001dff1d7230 */ /* 0x000fc40000004100 */
[----:B------:R-:W-:Y:S01]  /*11fc0*/  FMUL.FTZ R34, R51, R36 ;  /* 0x0000002433227220 */ /* 0x000fe20000410000 */
[----:B------:R-:W-:Y:S01]  /*11fd0*/  F2FP.F16.E4M3.UNPACK_B R4, R26.H1 ;  /* 0x0000001aff04723e */ /* 0x000fe200030006ff */
[C---:B------:R-:W-:Y:S01]  /*11fe0*/  FMUL.FTZ R36, R45.reuse, R36 ;  /* 0x000000242d247220 */ /* 0x040fe20000410000 */
[----:B------:R-:W-:Y:S02]  /*11ff0*/  HADD2.F32 R54, -RZ, R52.H0_H0 ;  /* 0x20000034ff367230 */ /* 0x000fe40000004100 */
[-C--:B------:R-:W-:Y:S01]  /*12000*/  FFMA.FTZ R45, R45, R29.reuse, -R34 ;  /* 0x0000001d2d2d7223 */ /* 0x080fe20000010822 */
[----:B------:R-:W-:Y:S02]  /*12010*/  HADD2.F32 R5, -RZ, R11.H0_H0 ;  /* 0x2000000bff057230 */ /* 0x000fe40000004100 */
[----:B------:R-:W-:Y:S01]  /*12020*/  FFMA.FTZ R29, R51, R29, R36 ;  /* 0x0000001d331d7223 */ /* 0x000fe20000010024 */
[--C-:B------:R-:W-:Y:S01]  /*12030*/  HADD2.F32 R34, -RZ, R4.reuse.H0_H0 ;  /* 0x20000004ff227230 */ /* 0x100fe20000004100 */
[----:B------:R-:W-:Y:S01]  /*12040*/  F2FP.SATFINITE.E4M3.F32.PACK_AB_MERGE_C R40, R41, R40, RZ ;  /* 0x000000282928723e */ /* 0x000fe200048070ff */
[----:B------:R-:W-:-:S02]  /*12050*/  HADD2.F32 R53, -RZ, R4.H1_H1 ;  /* 0x30000004ff357230 */ /* 0x000fc40000004100 */
[-C--:B------:R-:W-:Y:S01]  /*12060*/  FMUL.FTZ R51, R54, R5.reuse ;  /* 0x0000000536337220 */ /* 0x080fe20000410000 */
[----:B------:R-:W-:Y:S02]  /*12070*/  HADD2.F32 R4, -RZ, R7.H0_H0 ;  /* 0x20000007ff047230 */ /* 0x000fe40000004100 */
[----:B------:R-:W-:Y:S01]  /*12080*/  FMUL.FTZ R5, R34, R5 ;  /* 0x0000000522057220 */ /* 0x000fe20000410000 */
[----:B------:R-:W-:Y:S01]  /*12090*/  HADD2.F32 R57, -RZ, R52.H1_H1 ;  /* 0x30000034ff397230 */ /* 0x000fe20000004100 */
[----:B------:R-:W-:Y:S01]  /*120a0*/  F2FP.SATFINITE.E4M3.F32.PACK_AB_MERGE_C R47, R50, R47, RZ ;  /* 0x0000002f322f723e */ /* 0x000fe200048070ff */
[----:B------:R-:W-:Y:S02]  /*120b0*/  HADD2.F32 R11, -RZ, R11.H1_H1 ;  /* 0x3000000bff0b7230 */ /* 0x000fe40000004100 */
[-C--:B------:R-:W-:Y:S01]  /*120c0*/  FFMA.FTZ R51, R34, R4.reuse, -R51 ;  /* 0x0000000422337223 */ /* 0x080fe20000010833 */
[----:B------:R-:W-:Y:S02]  /*120d0*/  HADD2.F32 R7, -RZ, R7.H1_H1 ;  /* 0x30000007ff077230 */ /* 0x000fe40000004100 */
[----:B------:R-:W-:Y:S01]  /*120e0*/  FFMA.FTZ R52, R54, R4, R5 ;  /* 0x0000000436347223 */ /* 0x000fe20000010005 */
[----:B------:R-:W-:Y:S01]  /*120f0*/  F2FP.F16.E4M3.UNPACK_B R4, R20 ;  /* 0x00000014ff04723e */ /* 0x000fe200020006ff */
[-C--:B------:R-:W-:Y:S01]  /*12100*/  FMUL.FTZ R34, R57, R11.reuse ;  /* 0x0000000b39227220 */ /* 0x080fe20000410000 */
[----:B------:R-:W-:Y:S01]  /*12110*/  FMUL.FTZ R36, R53, R11 ;  /* 0x0000000b35247220 */ /* 0x000fe20000410000 */
[--C-:B------:R-:W-:Y:S01]  /*12120*/  HADD2.F32 R5, -RZ, R33.reuse.H0_H0 ;  /* 0x20000021ff057230 */ /* 0x100fe20000004100 */
[----:B------:R-:W-:Y:S01]  /*12130*/  F2FP.SATFINITE.E4M3.F32.PACK_AB_MERGE_C R35, R35, R44, RZ ;  /* 0x0000002c2323723e */ /* 0x000fe200048070ff */
[-C--:B------:R-:W-:Y:S01]  /*12140*/  FFMA.FTZ R54, R53, R7.reuse, -R34 ;  /* 0x0000000735367223 */ /* 0x080fe20000010822 */
[----:B------:R-:W-:Y:S01]  /*12150*/  FFMA.FTZ R53, R57, R7, R36 ;  /* 0x0000000739357223 */ /* 0x000fe20000010024 */
[--C-:B------:R-:W-:Y:S01]  /*12160*/  HADD2.F32 R58, -RZ, R4.reuse.H0_H0 ;  /* 0x20000004ff3a7230 */ /* 0x100fe20000004100 */
[----:B------:R-:W-:Y:S01]  /*12170*/  F2FP.SATFINITE.E4M3.F32.PACK_AB_MERGE_C R48, R49, R48, RZ ;  /* 0x000000303130723e */ /* 0x000fe200048070ff */
[----:B------:R-:W-:Y:S01]  /*12180*/  HADD2.F32 R57, -RZ, R4.H1_H1 ;  /* 0x30000004ff397230 */ /* 0x000fe20000004100 */
[----:B------:R-:W-:Y:S01]  /*12190*/  F2FP.SATFINITE.E4M3.F32.PACK_AB_MERGE_C R51, R54, R51, RZ ;  /* 0x000000333633723e */ /* 0x000fe200048070ff */
[----:B------:R-:W-:-:S02]  /*121a0*/  HADD2.F32 R33, -RZ, R33.H1_H1 ;  /* 0x30000021ff217230 */ /* 0x000fc40000004100 */
[-C--:B------:R-:W-:Y:S01]  /*121b0*/  FMUL.FTZ R7, R58, R5.reuse ;  /* 0x000000053a077220 */ /* 0x080fe20000410000 */
[--C-:B------:R-:W-:Y:S02]  /*121c0*/  HADD2.F32 R4, -RZ, R31.reuse.H0_H0 ;  /* 0x2000001fff047230 */ /* 0x100fe40000004100 */
[C---:B------:R-:W-:Y:S01]  /*121d0*/  FMUL.FTZ R5, R56.reuse, R5 ;  /* 0x0000000538057220 */ /* 0x040fe20000410000 */
[----:B------:R-:W-:Y:S02]  /*121e0*/  HADD2.F32 R31, -RZ, R31.H1_H1 ;  /* 0x3000001fff1f7230 */ /* 0x000fe40000004100 */
[-C--:B------:R-:W-:Y:S01]  /*121f0*/  FMUL.FTZ R34, R57, R33.reuse ;  /* 0x0000002139227220 */ /* 0x080fe20000410000 */
[C---:B------:R-:W-:Y:S01]  /*12200*/  FMUL.FTZ R36, R55.reuse, R33 ;  /* 0x0000002137247220 */ /* 0x040fe20000410000 */
[-C--:B------:R-:W-:Y:S01]  /*12210*/  FFMA.FTZ R7, R56, R4.reuse, -R7 ;  /* 0x0000000438077223 */ /* 0x080fe20000010807 */
[----:B------:R-:W-:Y:S01]  /*12220*/  FFMA.FTZ R11, R58, R4, R5 ;  /* 0x000000043a0b7223 */ /* 0x000fe20000010005 */
[-C--:B------:R-:W-:Y:S01]  /*12230*/  FFMA.FTZ R34, R55, R31.reuse, -R34 ;  /* 0x0000001f37227223 */ /* 0x080fe20000010822 */
[----:B------:R-:W-:Y:S01]  /*12240*/  FFMA.FTZ R36, R57, R31, R36 ;  /* 0x0000001f39247223 */ /* 0x000fe20000010024 */
[----:B------:R-:W-:-:S02]  /*12250*/  F2FP.SATFINITE.E4M3.F32.PACK_AB_MERGE_C R4, R39, R38, RZ ;  /* 0x000000262704723e */ /* 0x000fc400048070ff */
[----:B------:R-:W-:Y:S02]  /*12260*/  F2FP.SATFINITE.E4M3.F32.PACK_AB_MERGE_C R5, R46, R43, RZ ;  /* 0x0000002b2e05723e */ /* 0x000fe400048070ff */
[----:B------:R-:W-:Y:S02]  /*12270*/  F2FP.SATFINITE.E4M3.F32.PACK_AB_MERGE_C R52, R53, R52, RZ ;  /* 0x000000343534723e */ /* 0x000fe400048070ff */
[----:B------:R-:W-:Y:S02]  /*12280*/  F2FP.SATFINITE.E4M3.F32.PACK_AB_MERGE_C R4, R32, R37, R4 ;  /* 0x000000252004723e */ /* 0x000fe40004807004 */
[----:B------:R-:W-:Y:S02]  /*12290*/  F2FP.SATFINITE.E4M3.F32.PACK_AB_MERGE_C R8, R8, R9, R40 ;  /* 0x000000090808723e */ /* 0x000fe40004807028 */
[----:B------:R-:W-:Y:S02]  /*122a0*/  F2FP.SATFINITE.E4M3.F32.PACK_AB_MERGE_C R5, R42, R25, R5 ;  /* 0x000000192a05723e */ /* 0x000fe40004807005 */
[----:B------:R-:W-:-:S02]  /*122b0*/  F2FP.SATFINITE.E4M3.F32.PACK_AB_MERGE_C R6, R45, R6, R47 ;  /* 0x000000062d06723e */ /* 0x000fc4000480702f */
[----:B------:R-:W-:Y:S02]  /*122c0*/  F2FP.SATFINITE.E4M3.F32.PACK_AB_MERGE_C R7, R34, R7, R51 ;  /* 0x000000072207723e */ /* 0x000fe40004807033 */
[----:B------:R-:W-:Y:S02]  /*122d0*/  F2FP.SATFINITE.E4M3.F32.PACK_AB_MERGE_C R9, R27, R28, R35 ;  /* 0x0000001c1b09723e */ /* 0x000fe40004807023 */
[----:B------:R-:W-:Y:S01]  /*122e0*/  F2FP.SATFINITE.E4M3.F32.PACK_AB_MERGE_C R10, R29, R10, R48 ;  /* 0x0000000a1d0a723e */ /* 0x000fe20004807030 */
[----:B------:R2:W-:Y:S01]  /*122f0*/  STS.128 [R60+0x20400], R4 ;  /* 0x020400043c007388 */ /* 0x0005e20000000c00 */
[----:B------:R-:W-:-:S05]  /*12300*/  F2FP.SATFINITE.E4M3.F32.PACK_AB_MERGE_C R11, R36, R11, R52 ;  /* 0x0000000b240b723e */ /* 0x000fca0004807034 */
[----:B------:R2:W-:Y:S02]  /*12310*/  STS.128 [R21+0x20400], R8 ;  /* 0x0204000815007388 */ /* 0x0005e40000000c00 */
.L_x_636:
[----:B------:R-:W-:Y:S05]  /*12320*/  BSYNC B1 ;  /* 0x0000000000017941 */ /* 0x000fea0003800000 */
.L_x_635:
[----:B------:R-:W-:Y:S04]  /*12330*/  BSSY B1, `(.L_x_637) ;  /* 0x00000c6000017945 */ /* 0x000fe80003800000 */
[----:B------:R-:W-:Y:S05]  /*12340*/  @P3 BRA `(.L_x_638) ;  /* 0x0000000c00103947 */ /* 0x000fea0003800000 */
[----:B-12---:R-:W2:Y:S04]  /*12350*/  LDL R6, [R1+0x28] ;  /* 0x0000280001067983 */ /* 0x006ea80000100800 */
        /* <DEDUP_REMOVED lines=195> */
.L_x_638:
[----:B------:R-:W-:Y:S05]  /*12f90*/  BSYNC B1 ;  /* 0x0000000000017941 */ /* 0x000fea0003800000 */
.L_x_637:
[----:B------:R-:W-:Y:S05]  /*12fa0*/  @P0 BRA `(.L_x_625) ;  /* 0x0000000c00040947 */ /* 0x000fea0003800000 */
[----:B-123--:R-:W2:Y:S04]  /*12fb0*/  LDL R5, [R1+0x24] ;  /* 0x0000240001057983 */ /* 0x00eea80000100800 */
[----:B------:R-:W3:Y:S01]  /*12fc0*/  LDL R49, [R1+0x4c] ;  /* 0x00004c0001317983 */ /* 0x000ee20000100800 */
[----:B------:R-:W-:Y:S02]  /*12fd0*/  LEA.HI R3, R3, R59, RZ, 0x1c ;  /* 0x0000003b03037211 */ /* 0x000fe400078fe0ff */
[----:B------:R-:W-:Y:S02]  /*12fe0*/  SHF.R.U32.HI R8, RZ, 0x3, R229 ;  /* 0x00000003ff087819 */ /* 0x000fe400000116e5 */
[----:B------:R-:W-:Y:S02]  /*12ff0*/  SHF.R.S32.HI R6, RZ, 0x1f, R3 ;  /* 0x0000001fff067819 */ /* 0x000fe40000011403 */
[----:B------:R-:W-:-:S02]  /*13000*/  SHF.L.U32 R4, R3, 0x4, RZ ;  /* 0x0000000403047819 */ /* 0x000fc400000006ff */
[----:B------:R-:W-:Y:S02]  /*13010*/  LEA.HI R6, R6, R3, RZ, 0x3 ;  /* 0x0000000306067211 */ /* 0x000fe400078f18ff */
[----:B------:R-:W-:Y:S02]  /*13020*/  LOP3.LUT R3, R229, 0x70, R4, 0xf8, !PT ;  /* 0x00000070e5037812 */ /* 0x000fe400078ef804 */
[----:B------:R-:W-:Y:S01]  /*13030*/  F2FP.F16.E4M3.UNPACK_B R37, R0.H1 ;  /* 0x00000000ff25723e */ /* 0x000fe200030006ff */
[----:B------:R-:W-:Y:S01]  /*13040*/  IMAD.SHL.U32 R6, R6, 0x800, RZ ;  /* 0x0000080006067824 */ /* 0x000fe200078e00ff */
[----:B------:R-:W-:Y:S02]  /*13050*/  LOP3.LUT R3, R3, R8, RZ, 0x3c, !PT ;  /* 0x0000000803037212 */ /* 0x000fe400078e3cff */
[----:B------:R-:W-:Y:S01]  /*13060*/  F2FP.F16.E4M3.UNPACK_B R41, R13.H1 ;  /* 0x0000000dff29723e */ /* 0x000fe200030006ff */
[--C-:B------:R-:W-:Y:S01]  /*13070*/  HADD2.F32 R35, -RZ, R37.reuse.H0_H0 ;  /* 0x20000025ff237230 */ /* 0x100fe20000004100 */
[----:B------:R-:W-:Y:S01]  /*13080*/  LOP3.LUT R6, R6, 0xffffc000, RZ, 0xc0, !PT ;  /* 0xffffc00006067812 */ /* 0x000fe200078ec0ff */
[----:B------:R-:W-:Y:S01]  /*13090*/  HADD2.F32 R40, -RZ, R37.H1_H1 ;  /* 0x30000025ff287230 */ /* 0x000fe20000004100 */
[----:B------:R-:W-:Y:S01]  /*130a0*/  F2FP.F16.E4M3.UNPACK_B R45, R14 ;  /* 0x0000000eff2d723e */ /* 0x000fe200020006ff */
        /* <DEDUP_REMOVED lines=11> */
[--C-:B------:R-:W-:Y:S01]  /*13160*/  HADD2.F32 R5, -RZ, R4.reuse.H0_H0 ;  /* 0x20000004ff057230 */ /* 0x100fe20000004100 */
[----:B------:R-:W-:Y:S01]  /*13170*/  F2FP.F16.E4M3.UNPACK_B R8, R8 ;  /* 0x00000008ff08723e */ /* 0x000fe200020006ff */
[--C-:B------:R-:W-:Y:S01]  /*13180*/  HADD2.F32 R32, -RZ, R31.reuse.H0_H0 ;  /* 0x2000001fff207230 */ /* 0x100fe20000004100 */
[-C--:B------:R-:W-:Y:S01]  /*13190*/  F2FP.F16.E4M3.UNPACK_B R33, R9.reuse ;  /* 0x00000009ff21723e */ /* 0x080fe200020006ff */
[----:B------:R-:W-:Y:S01]  /*131a0*/  HADD2.F32 R31, -RZ, R31.H1_H1 ;  /* 0x3000001fff1f7230 */ /* 0x000fe20000004100 */
[----:B------:R-:W-:Y:S01]  /*131b0*/  F2FP.F16.E4M3.UNPACK_B R9, R9.H1 ;  /* 0x00000009ff09723e */ /* 0x000fe200030006ff */
[----:B------:R-:W-:-:S02]  /*131c0*/  HADD2.F32 R4, -RZ, R4.H1_H1 ;  /* 0x30000004ff047230 */ /* 0x000fc40000004100 */
[-C--:B------:R-:W-:Y:S01]  /*131d0*/  FMUL.FTZ R38, R35, R32.reuse ;  /* 0x0000002023267220 */ /* 0x080fe20000410000 */
[C---:B------:R-:W-:Y:S01]  /*131e0*/  FMUL.FTZ R36, R39.reuse, R32 ;  /* 0x0000002027247220 */ /* 0x040fe20000410000 */
[-C--:B------:R-:W-:Y:S01]  /*131f0*/  FMUL.FTZ R37, R46, R31.reuse ;  /* 0x0000001f2e257220 */ /* 0x080fe20000410000 */
[----:B------:R-:W-:Y:S01]  /*13200*/  FMUL.FTZ R31, R40, R31 ;  /* 0x0000001f281f7220 */ /* 0x000fe20000410000 */
[----:B------:R-:W-:Y:S01]  /*13210*/  FFMA.FTZ R38, R39, R5, R38 ;  /* 0x0000000527267223 */ /* 0x000fe20000010026 */
[----:B------:R-:W-:Y:S01]  /*13220*/  F2FP.F16.E4M3.UNPACK_B R39, R13 ;  /* 0x0000000dff27723e */ /* 0x000fe200020006ff */
[----:B------:R-:W-:Y:S01]  /*13230*/  FFMA.FTZ R35, R35, R5, -R36 ;  /* 0x0000000523237223 */ /* 0x000fe20000010824 */
[----:B------:R-:W-:Y:S01]  /*13240*/  F2FP.F16.E4M3.UNPACK_B R36, R0 ;  /* 0x00000000ff24723e */ /* 0x000fe200020006ff */
[----:B------:R-:W-:Y:S02]  /*13250*/  HADD2.F32 R5, -RZ, R8.H0_H0 ;  /* 0x20000008ff057230 */ /* 0x000fe40000004100 */
[----:B------:R-:W-:Y:S01]  /*13260*/  FFMA.FTZ R31, R46, R4, R31 ;  /* 0x000000042e1f7223 */ /* 0x000fe2000001001f */
[----:B------:R-:W-:-:S02]  /*13270*/  HADD2.F32 R44, -RZ, R39.H0_H0 ;  /* 0x20000027ff2c7230 */ /* 0x000fc40000004100 */
[----:B------:R-:W-:Y:S01]  /*13280*/  FFMA.FTZ R40, R40, R4, -R37 ;  /* 0x0000000428287223 */ /* 0x000fe20000010825 */
[----:B------:R-:W-:Y:S01]  /*13290*/  HADD2.F32 R42, -RZ, R36.H0_H0 ;  /* 0x20000024ff2a7230 */ /* 0x000fe20000004100 */
[----:B------:R-:W-:Y:S01]  /*132a0*/  F2FP.F16.E4M3.UNPACK_B R46, R14.H1 ;  /* 0x0000000eff2e723e */ /* 0x000fe200030006ff */
[----:B------:R-:W-:Y:S02]  /*132b0*/  HADD2.F32 R0, -RZ, R21.H0_H0 ;  /* 0x20000015ff007230 */ /* 0x000fe40000004100 */
[-C--:B------:R-:W-:Y:S01]  /*132c0*/  FMUL.FTZ R13, R44, R5.reuse ;  /* 0x000000052c0d7220 */ /* 0x080fe20000410000 */
[----:B------:R-:W-:Y:S02]  /*132d0*/  HADD2.F32 R43, -RZ, R39.H1_H1 ;  /* 0x30000027ff2b7230 */ /* 0x000fe40000004100 */
[C---:B------:R-:W-:Y:S01]  /*132e0*/  FMUL.FTZ R5, R42.reuse, R5 ;  /* 0x000000052a057220 */ /* 0x040fe20000410000 */
[----:B------:R-:W-:Y:S02]  /*132f0*/  HADD2.F32 R8, -RZ, R8.H1_H1 ;  /* 0x30000008ff087230 */ /* 0x000fe40000004100 */
[----:B------:R-:W-:Y:S01]  /*13300*/  FFMA.FTZ R13, R42, R0, -R13 ;  /* 0x000000002a0d7223 */ /* 0x000fe2000001080d */
[----:B------:R-:W-:Y:S01]  /*13310*/  HADD2.F32 R41, -RZ, R36.H1_H1 ;  /* 0x30000024ff297230 */ /* 0x000fe20000004100 */
[----:B------:R-:W-:Y:S01]  /*13320*/  F2FP.F16.E4M3.UNPACK_B R42, R24.H1 ;  /* 0x00000018ff2a723e */ /* 0x000fe200030006ff */
[----:B------:R-:W-:Y:S01]  /*13330*/  FFMA.FTZ R5, R44, R0, R5 ;  /* 0x000000002c057223 */ /* 0x000fe20000010005 */
        /* <DEDUP_REMOVED lines=9> */
[----:B------:R-:W-:Y:S01]  /*133d0*/  FMUL.FTZ R39, R44, R4 ;  /* 0x000000042c277220 */ /* 0x000fe20000410000 */
[----:B------:R-:W-:Y:S01]  /*133e0*/  HADD2.F32 R43, -RZ, R42.H1_H1 ;  /* 0x3000002aff2b7230 */ /* 0x000fe20000004100 */
[----:B------:R-:W-:Y:S01]  /*133f0*/  F2FP.F16.E4M3.UNPACK_B R41, R24 ;  /* 0x00000018ff29723e */ /* 0x000fe200020006ff */
[----:B------:R-:W-:Y:S02]  /*13400*/  HADD2.F32 R47, -RZ, R46.H1_H1 ;  /* 0x3000002eff2f7230 */ /* 0x000fe40000004100 */
[C---:B------:R-:W-:Y:S01]  /*13410*/  FMUL.FTZ R37, R48.reuse, R4 ;  /* 0x0000000430257220 */ /* 0x040fe20000410000 */
[----:B------:R-:W-:Y:S02]  /*13420*/  HADD2.F32 R9, -RZ, R9.H1_H1 ;  /* 0x30000009ff097230 */ /* 0x000fe40000004100 */
[-C--:B------:R-:W-:Y:S01]  /*13430*/  FFMA.FTZ R39, R48, R0.reuse, R39 ;  /* 0x0000000030277223 */ /* 0x080fe20000010027 */
[----:B------:R-:W-:Y:S02]  /*13440*/  HADD2.F32 R27, -RZ, R27.H1_H1 ;  /* 0x3000001bff1b7230 */ /* 0x000fe40000004100 */
[----:B------:R-:W-:Y:S01]  /*13450*/  FFMA.FTZ R37, R44, R0, -R37 ;  /* 0x000000002c257223 */ /* 0x000fe20000010825 */
[----:B------:R-:W-:-:S02]  /*13460*/  HADD2.F32 R48, -RZ, R45.H0_H0 ;  /* 0x2000002dff307230 */ /* 0x000fc40000004100 */
[-C--:B------:R-:W-:Y:S01]  /*13470*/  FMUL.FTZ R14, R47, R9.reuse ;  /* 0x000000092f0e7220 */ /* 0x080fe20000410000 */
[----:B------:R-:W-:Y:S02]  /*13480*/  HADD2.F32 R4, -RZ, R33.H0_H0 ;  /* 0x20000021ff047230 */ /* 0x000fe40000004100 */
[C---:B------:R-:W-:Y:S01]  /*13490*/  FMUL.FTZ R24, R43.reuse, R9 ;  /* 0x000000092b187220 */ /* 0x040fe20000410000 */
[----:B------:R-:W-:Y:S01]  /*134a0*/  HADD2.F32 R46, -RZ, R41.H0_H0 ;  /* 0x20000029ff2e7230 */ /* 0x000fe20000004100 */
[-C--:B0-----:R-:W-:Y:S01]  /*134b0*/  F2FP.F16.E4M3.UNPACK_B R34, R10.reuse ;  /* 0x0000000aff22723e */ /* 0x081fe200020006ff */
[----:B------:R-:W-:Y:S02]  /*134c0*/  HADD2.F32 R0, -RZ, R25.H0_H0 ;  /* 0x20000019ff007230 */ /* 0x000fe40000004100 */
[-C--:B------:R-:W-:Y:S01]  /*134d0*/  FFMA.FTZ R42, R43, R27.reuse, -R14 ;  /* 0x0000001b2b2a7223 */ /* 0x080fe2000001080e */
[----:B------:R-:W-:Y:S01]  /*134e0*/  FFMA.FTZ R44, R47, R27, R24 ;  /* 0x0000001b2f2c7223 */ /* 0x000fe20000010018 */
[----:B------:R-:W-:Y:S01]  /*134f0*/  F2FP.F16.E4M3.UNPACK_B R10, R10.H1 ;  /* 0x0000000aff0a723e */ /* 0x000fe200030006ff */
[-C--:B------:R-:W-:Y:S01]  /*13500*/  FMUL.FTZ R9, R48, R4.reuse ;  /* 0x0000000430097220 */ /* 0x080fe20000410000 */
[C---:B------:R-:W-:Y:S01]  /*13510*/  FMUL.FTZ R21, R46.reuse, R4 ;  /* 0x000000042e157220 */ /* 0x040fe20000410000 */
[----:B------:R-:W-:Y:S01]  /*13520*/  F2FP.F16.E4M3.UNPACK_B R47, R15.H1 ;  /* 0x0000000fff2f723e */ /* 0x000fe200030006ff */
[----:B------:R-:W-:Y:S01]  /*13530*/  HADD2.F32 R41, -RZ, R41.H1_H1 ;  /* 0x30000029ff297230 */ /* 0x000fe20000004100 */
[----:B------:R-:W-:Y:S01]  /*13540*/  F2FP.F16.E4M3.UNPACK_B R43, R12.H1 ;  /* 0x0000000cff2b723e */ /* 0x000fe200030006ff */
[----:B------:R-:W-:Y:S01]  /*13550*/  FFMA.FTZ R9, R46, R0, -R9 ;  /* 0x000000002e097223 */ /* 0x000fe20000010809 */
[----:B------:R-:W-:Y:S01]  /*13560*/  F2FP.F16.E4M3.UNPACK_B R28, R6 ;  /* 0x00000006ff1c723e */ /* 0x000fe200020006ff */
[----:B------:R-:W-:Y:S01]  /*13570*/  FFMA.FTZ R21, R48, R0, R21 ;  /* 0x0000000030157223 */ /* 0x000fe20000010015 */
[----:B------:R-:W-:Y:S01]  /*13580*/  F2FP.F16.E4M3.UNPACK_B R6, R6.H1 ;  /* 0x00000006ff06723e */ /* 0x000fe200030006ff */
[----:B------:R-:W-:Y:S01]  /*13590*/  HADD2.F32 R45, -RZ, R45.H1_H1 ;  /* 0x3000002dff2d7230 */ /* 0x000fe20000004100 */
[-C--:B------:R-:W-:Y:S01]  /*135a0*/  F2FP.F16.E4M3.UNPACK_B R32, R11.reuse ;  /* 0x0000000bff20723e */ /* 0x080fe200020006ff */
[----:B------:R-:W-:Y:S01]  /*135b0*/  HADD2.F32 R33, -RZ, R33.H1_H1 ;  /* 0x30000021ff217230 */ /* 0x000fe20000004100 */
[----:B------:R-:W-:Y:S01]  /*135c0*/  F2FP.F16.E4M3.UNPACK_B R11, R11.H1 ;  /* 0x0000000bff0b723e */ /* 0x000fe200030006ff */
[----:B------:R-:W-:Y:S01]  /*135d0*/  HADD2.F32 R48, -RZ, R47.H0_H0 ;  /* 0x2000002fff307230 */ /* 0x000fe20000004100 */
[----:B------:R-:W-:Y:S01]  /*135e0*/  F2FP.F16.E4M3.UNPACK_B R29, R7 ;  /* 0x00000007ff1d723e */ /* 0x000fe200020006ff */
[----:B------:R-:W-:-:S02]  /*135f0*/  HADD2.F32 R4, -RZ, R10.H0_H0 ;  /* 0x2000000aff047230 */ /* 0x000fc40000004100 */
[-C--:B------:R-:W-:Y:S01]  /*13600*/  FMUL.FTZ R14, R45, R33.reuse ;  /* 0x000000212d0e7220 */ /* 0x080fe20000410000 */
[----:B------:R-:W-:Y:S02]  /*13610*/  HADD2.F32 R46, -RZ, R43.H0_H0 ;  /* 0x2000002bff2e7230 */ /* 0x000fe40000004100 */
[----:B------:R-:W-:Y:S01]  /*13620*/  FMUL.FTZ R24, R41, R33 ;  /* 0x0000002129187220 */ /* 0x000fe20000410000 */
[----:B------:R-:W-:Y:S02]  /*13630*/  HADD2.F32 R0, -RZ, R6.H0_H0 ;  /* 0x20000006ff007230 */ /* 0x000fe40000004100 */
[-C--:B------:R-:W-:Y:S01]  /*13640*/  FMUL.FTZ R27, R48, R4.reuse ;  /* 0x00000004301b7220 */ /* 0x080fe20000410000 */
[----:B------:R-:W-:Y:S02]  /*13650*/  HADD2.F32 R25, -RZ, R25.H1_H1 ;  /* 0x30000019ff197230 */ /* 0x000fe40000004100 */
[----:B------:R-:W-:Y:S01]  /*13660*/  FMUL.FTZ R33, R46, R4 ;  /* 0x000000042e217220 */ /* 0x000fe20000410000 */
[----:B------:R-:W-:-:S02]  /*13670*/  HADD2.F32 R10, -RZ, R10.H1_H1 ;  /* 0x3000000aff0a7230 */ /* 0x000fc40000004100 */
[-C--:B------:R-:W-:Y:S01]  /*13680*/  FFMA.FTZ R27, R46, R0.reuse, -R27 ;  /* 0x000000002e1b7223 */ /* 0x080fe2000001081b */
[----:B------:R-:W-:Y:S02]  /*13690*/  HADD2.F32 R46, -RZ, R47.H1_H1 ;  /* 0x3000002fff2e7230 */ /* 0x000fe40000004100 */
[----:B------:R-:W-:Y:S01]  /*136a0*/  FFMA.FTZ R33, R48, R0, R33 ;  /* 0x0000000030217223 */ /* 0x000fe20000010021 */
[----:B------:R-:W-:Y:S02]  /*136b0*/  HADD2.F32 R0, -RZ, R43.H1_H1 ;  /* 0x3000002bff007230 */ /* 0x000fe40000004100 */
[-C--:B------:R-:W-:Y:S01]  /*136c0*/  FFMA.FTZ R14, R41, R25.reuse, -R14 ;  /* 0x00000019290e7223 */ /* 0x080fe2000001080e */
[----:B------:R-:W-:Y:S01]  /*136d0*/  FFMA.FTZ R24, R45, R25, R24 ;  /* 0x000000192d187223 */ /* 0x000fe20000010018 */
[----:B------:R-:W-:Y:S01]  /*136e0*/  F2FP.F16.E4M3.UNPACK_B R43, R15 ;  /* 0x0000000fff2b723e */ /* 0x000fe200020006ff */
[----:B------:R-:W-:Y:S01]  /*136f0*/  HADD2.F32 R6, -RZ, R6.H1_H1 ;  /* 0x30000006ff067230 */ /* 0x000fe20000004100 */
[----:B------:R-:W-:Y:S01]  /*13700*/  F2FP.F16.E4M3.UNPACK_B R41, R12 ;  /* 0x0000000cff29723e */ /* 0x000fe200020006ff */
[-C--:B------:R-:W-:Y:S01]  /*13710*/  FMUL.FTZ R15, R46, R10.reuse ;  /* 0x0000000a2e0f7220 */ /* 0x080fe20000410000 */
[C---:B------:R-:W-:Y:S01]  /*13720*/  FMUL.FTZ R25, R0.reuse, R10 ;  /* 0x0000000a00197220 */ /* 0x040fe20000410000 */
[----:B------:R-:W-:Y:S01]  /*13730*/  HADD2.F32 R10, -RZ, R43.H0_H0 ;  /* 0x2000002bff0a7230 */ /* 0x000fe20000004100 */
[----:B------:R-:W-:Y:S01]  /*13740*/  F2FP.F16.E4M3.UNPACK_B R7, R7.H1 ;  /* 0x00000007ff07723e */ /* 0x000fe200030006ff */
[-C--:B------:R-:W-:Y:S01]  /*13750*/  FFMA.FTZ R12, R0, R6.reuse, -R15 ;  /* 0x00000006000c7223 */ /* 0x080fe2000001080f */
[----:B------:R-:W-:Y:S01]  /*13760*/  FFMA.FTZ R46, R46, R6, R25 ;  /* 0x000000062e2e7223 */ /* 0x000fe20000010019 */
[----:B------:R-:W-:Y:S01]  /*13770*/  HADD2.F32 R4, -RZ, R34.H0_H0 ;  /* 0x20000022ff047230 */ /* 0x000fe20000004100 */
[----:B------:R-:W-:Y:S01]  /*13780*/  F2FP.SATFINITE.E4M3.F32.PACK_AB_MERGE_C R31, R31, R38, RZ ;  /* 0x000000261f1f723e */ /* 0x000fe200048070ff */
        /* <DEDUP_REMOVED lines=8> */
[----:B------:R-:W-:Y:S01]  /*13810*/  HADD2.F32 R4, -RZ, R41.H1_H1 ;  /* 0x30000029ff047230 */ /* 0x000fe20000004100 */
[----:B------:R-:W-:Y:S01]  /*13820*/  F2FP.F16.E4M3.UNPACK_B R43, R20.H1 ;  /* 0x00000014ff2b723e */ /* 0x000fe200030006ff */
[----:B------:R-:W-:Y:S02]  /*13830*/  HADD2.F32 R28, -RZ, R28.H1_H1 ;  /* 0x3000001cff1c7230 */ /* 0x000fe40000004100 */
[----:B------:R-:W-:Y:S01]  /*13840*/  FMUL.FTZ R15, R48, R34 ;  /* 0x00000022300f7220 */ /* 0x000fe20000410000 */
[----:B------:R-:W-:Y:S01]  /*13850*/  FFMA.FTZ R10, R10, R0, R25 ;  /* 0x000000000a0a7223 */ /* 0x000fe20000010019 */
[----:B------:R-:W-:Y:S01]  /*13860*/  F2FP.F16.E4M3.UNPACK_B R0, R26.H1 ;  /* 0x0000001aff00723e */ /* 0x000fe200030006ff */
[C---:B------:R-:W-:Y:S01]  /*13870*/  FMUL.FTZ R25, R4.reuse, R34 ;  /* 0x0000002204197220 */ /* 0x040fe20000410000 */
[----:B------:R-:W-:Y:S01]  /*13880*/  FFMA.FTZ R15, R4, R28, -R15 ;  /* 0x0000001c040f7223 */ /* 0x000fe2000001080f */
[----:B------:R-:W-:Y:S01]  /*13890*/  HADD2.F32 R34, -RZ, R43.H0_H0 ;  /* 0x2000002bff227230 */ /* 0x000fe20000004100 */
[----:B------:R-:W-:Y:S01]  /*138a0*/  F2FP.SATFINITE.E4M3.F32.PACK_AB_MERGE_C R12, R12, R27, RZ ;  /* 0x0000001b0c0c723e */ /* 0x000fe200048070ff */
[----:B------:R-:W-:-:S02]  /*138b0*/  HADD2.F32 R4, -RZ, R11.H0_H0 ;  /* 0x2000000bff047230 */ /* 0x000fc40000004100 */
[----:B------:R-:W-:Y:S01]  /*138c0*/  FFMA.FTZ R25, R48, R28, R25 ;  /* 0x0000001c30197223 */ /* 0x000fe20000010019 */
[--C-:B------:R-:W-:Y:S01]  /*138d0*/  HADD2.F32 R28, -RZ, R0.reuse.H0_H0 ;  /* 0x20000000ff1c7230 */ /* 0x100fe20000004100 */
[----:B------:R-:W-:Y:S01]  /*138e0*/  F2FP.SATFINITE.E4M3.F32.PACK_AB_MERGE_C R39, R44, R39, RZ ;  /* 0x000000272c27723e */ /* 0x000fe200048070ff */
[----:B------:R-:W-:Y:S02]  /*138f0*/  HADD2.F32 R45, -RZ, R0.H1_H1 ;  /* 0x30000000ff2d7230 */ /* 0x000fe40000004100 */
[-C--:B------:R-:W-:Y:S01]  /*13900*/  FMUL.FTZ R41, R34, R4.reuse ;  /* 0x0000000422297220 */ /* 0x080fe20000410000 */
[----:B------:R-:W-:Y:S01]  /*13910*/  HADD2.F32 R0, -RZ, R7.H0_H0 ;  /* 0x20000007ff007230 */ /* 0x000fe20000004100 */
[----:B------:R-:W-:Y:S01]  /*13920*/  F2FP.SATFINITE.E4M3.F32.PACK_AB_MERGE_C R33, R46, R33, RZ ;  /* 0x000000212e21723e */ /* 0x000fe200048070ff */
[----:B------:R-:W-:Y:S02]  /*13930*/  HADD2.F32 R47, -RZ, R43.H1_H1 ;  /* 0x3000002bff2f7230 */ /* 0x000fe40000004100 */
[----:B------:R-:W-:Y:S01]  /*13940*/  FMUL.FTZ R43, R28, R4 ;  /* 0x000000041c2b7220 */ /* 0x000fe20000410000 */
[----:B------:R-:W-:-:S02]  /*13950*/  HADD2.F32 R11, -RZ, R11.H1_H1 ;  /* 0x3000000bff0b7230 */ /* 0x000fc40000004100 */
[----:B------:R-:W-:Y:S01]  /*13960*/  FFMA.FTZ R41, R28, R0, -R41 ;  /* 0x000000001c297223 */ /* 0x000fe20000010829 */
[----:B------:R-:W-:Y:S01]  /*13970*/  HADD2.F32 R7, -RZ, R7.H1_H1 ;  /* 0x30000007ff077230 */ /* 0x000fe20000004100 */
[----:B------:R-:W-:Y:S01]  /*13980*/  F2FP.F16.E4M3.UNPACK_B R28, R26 ;  /* 0x0000001aff1c723e */ /* 0x000fe200020006ff */
[----:B------:R-:W-:Y:S01]  /*13990*/  FFMA.FTZ R43, R34, R0, R43 ;  /* 0x00000000222b7223 */ /* 0x000fe2000001002b */
[-C--:B------:R-:W-:Y:S01]  /*139a0*/  FMUL.FTZ R4, R47, R11.reuse ;  /* 0x0000000b2f047220 */ /* 0x080fe20000410000 */
[----:B------:R-:W-:Y:S01]  /*139b0*/  F2FP.F16.E4M3.UNPACK_B R0, R20 ;  /* 0x00000014ff00723e */ /* 0x000fe200020006ff */
[C---:B------:R-:W-:Y:S01]  /*139c0*/  FMUL.FTZ R26, R45.reuse, R11 ;  /* 0x0000000b2d1a7220 */ /* 0x040fe20000410000 */
[--C-:B------:R-:W-:Y:S02]  /*139d0*/  HADD2.F32 R34, -RZ, R28.reuse.H0_H0 ;  /* 0x2000001cff227230 */ /* 0x100fe40000004100 */
[----:B------:R-:W-:Y:S01]  /*139e0*/  FFMA.FTZ R20, R45, R7, -R4 ;  /* 0x000000072d147223 */ /* 0x000fe20000010804 */
[----:B------:R-:W-:-:S02]  /*139f0*/  HADD2.F32 R45, -RZ, R28.H1_H1 ;  /* 0x3000001cff2d7230 */ /* 0x000fc40000004100 */
[----:B------:R-:W-:Y:S01]  /*13a00*/  FFMA.FTZ R26, R47, R7, R26 ;  /* 0x000000072f1a7223 */ /* 0x000fe2000001001a */
[----:B------:R-:W-:Y:S01]  /*13a10*/  HADD2.F32 R28, -RZ, R0.H0_H0 ;  /* 0x20000000ff1c7230 */ /* 0x000fe20000004100 */
[----:B------:R-:W-:Y:S01]  /*13a20*/  F2FP.SATFINITE.E4M3.F32.PACK_AB_MERGE_C R8, R8, R5, R31 ;  /* 0x000000050808723e */ /* 0x000fe2000480701f */
[----:B------:R-:W-:Y:S01]  /*13a30*/  HADD2.F32 R4, -RZ, R32.H0_H0 ;  /* 0x20000020ff047230 */ /* 0x000fe20000004100 */
[----:B------:R-:W-:Y:S01]  /*13a40*/  F2FP.SATFINITE.E4M3.F32.PACK_AB_MERGE_C R20, R20, R41, RZ ;  /* 0x000000291414723e */ /* 0x000fe200048070ff */
[----:B------:R-:W-:Y:S01]  /*13a50*/  HADD2.F32 R47, -RZ, R0.H1_H1 ;  /* 0x30000000ff2f7230 */ /* 0x000fe20000004100 */
[----:B------:R-:W-:Y:S01]  /*13a60*/  F2FP.SATFINITE.E4M3.F32.PACK_AB_MERGE_C R26, R26, R43, RZ ;  /* 0x0000002b1a1a723e */ /* 0x000fe200048070ff */
[----:B------:R-:W-:Y:S02]  /*13a70*/  HADD2.F32 R32, -RZ, R32.H1_H1 ;  /* 0x30000020ff207230 */ /* 0x000fe40000004100 */
[----:B------:R-:W-:Y:S01]  /*13a80*/  FMUL.FTZ R7, R28, R4 ;  /* 0x000000041c077220 */ /* 0x000fe20000410000 */
[----:B------:R-:W-:-:S02]  /*13a90*/  HADD2.F32 R0, -RZ, R29.H0_H0 ;  /* 0x2000001dff007230 */ /* 0x000fc40000004100 */
        /* <DEDUP_REMOVED lines=16> */
[----:B------:R-:W-:-:S05]  /*13ba0*/  F2FP.SATFINITE.E4M3.F32.PACK_AB_MERGE_C R11, R32, R11, R26 ;  /* 0x0000000b200b723e */ /* 0x000fca000480701a */
[----:B------:R4:W-:Y:S02]  /*13bb0*/  STS.128 [R3+0x20400], R8 ;  /* 0x0204000803007388 */ /* 0x0009e40000000c00 */
.L_x_625:
[----:B------:R-:W-:Y:S05]  /*13bc0*/  BSYNC B0 ;  /* 0x0000000000007941 */ /* 0x000fea0003800000 */
.L_x_606:
[----:B------:R-:W-:Y:S01]  /*13bd0*/  @!PT LDS RZ, [RZ] ;  /* 0x00000000fffff984 */ /* 0x000fe20000000800 */
[----:B------:R-:W-:Y:S01]  /*13be0*/  @!PT LDS RZ, [RZ] ;  /* 0x00000000fffff984 */ /* 0x000fe20000000800 */
[----:B------:R-:W-:Y:S01]  /*13bf0*/  @!PT LDS RZ, [RZ] ;  /* 0x00000000fffff984 */ /* 0x000fe20000000800 */
[----:B------:R-:W-:Y:S01]  /*13c00*/  @!PT LDS RZ, [RZ] ;  /* 0x00000000fffff984 */ /* 0x000fe20000000800 */
[----:B------:R0:W-:Y:S06]  /*13c10*/  MEMBAR.ALL.CTA ;  /* 0x0000000000007992 */ /* 0x0001ec0000008000 */
[----:B0-----:R-:W0:Y:S01]  /*13c20*/  FENCE.VIEW.ASYNC.S ;  /* 0x00000000000073c6 */ /* 0x001e220000000000 */
[----:B------:R-:W-:Y:S05]  /*13c30*/  WARPSYNC.ALL ;  /* 0x0000000000007948 */ /* 0x000fea0003800000 */
[----:B0-----:R-:W-:Y:S06]  /*13c40*/  BAR.SYNC.DEFER_BLOCKING 0xd, 0x100 ;  /* 0x0344000000007b1d */ /* 0x001fec0000010000 */
.L_x_604:
[----:B01----:R-:W0:Y:S01]  /*13c50*/  S2R R0, SR_TID.X ;  /* 0x0000000000007919 */ /* 0x003e220000002100 */
[----:B------:R-:W-:Y:S05]  /*13c60*/  WARPSYNC.ALL ;  /* 0x0000000000007948 */ /* 0x000fea0003800000 */
[----:B0-----:R-:W-:-:S05]  /*13c70*/  SHF.R.U32.HI R0, RZ, 0x7, R0 ;  /* 0x00000007ff007819 */ /* 0x001fca0000011600 */
[----:B--234-:R-:W-:Y:S01]  /*13c80*/  VIADD R5, R0, 0x8 ;  /* 0x0000000800057836 */ /* 0x01cfe20000000000 */
[----:B------:R-:W-:-:S04]  /*13c90*/  MOV R0, UR60 ;  /* 0x0000003c00007c02 */ /* 0x000fc80008000f00 */
[----:B------:R0:W-:Y:S01]  /*13ca0*/  BAR.SYNC.DEFER_BLOCKING R5, 0x100 ;  /* 0x000400050000751d */ /* 0x0001e20000010000 */
[----:B------:R-:W-:-:S13]  /*13cb0*/  ISETP.NE.AND P0, PT, R0, 0x3, PT ;  /* 0x000000030000780c */ /* 0x000fda0003f05270 */
[----:B0-----:R-:W-:Y:S05]  /*13cc0*/  @!P0 BRA `(.L_x_639) ;  /* 0x0000000000048947 */ /* 0x001fea0003800000 */
[----:B------:R-:W-:Y:S01]  /*13cd0*/  BPT.TRAP 0x1 ;  /* 0x000000040000795c */ /* 0x000fe20000300000 */
.L_x_639:
[----:B------:R-:W-:Y:S01]  /*13ce0*/  IMAD R0, R225, 0x8, R23 ;  /* 0x00000008e1007824 */ /* 0x000fe200078e0217 */
[----:B------:R-:W-:-:S04]  /*13cf0*/  SHF.L.U32 R7, R226, 0x1f, RZ ;  /* 0x0000001fe2077819 */ /* 0x000fc800000006ff */
[----:B------:R0:W1:Y:S01]  /*13d00*/  SYNCS.PHASECHK.TRANS64.TRYWAIT P1, [R0+URZ+0x38830], R7 ;  /* 0x03883007000075a7 */ /* 0x000062000802017f */
[----:B------:R-:W-:Y:S05]  /*13d10*/  @!P0 BRA `(.L_x_640) ;  /* 0x0000000000048947 */ /* 0x000fea0003800000 */
[----:B------:R-:W-:Y:S01]  /*13d20*/  BPT.TRAP 0x1 ;  /* 0x000000040000795c */ /* 0x000fe20000300000 */
.L_x_640:
[----:B-1----:R-:W-:Y:S05]  /*13d30*/  @P1 BRA `(.L_x_641) ;  /* 0x0000000000081947 */ /* 0x002fea0003800000 */
[----:B------:R-:W1:Y:S02]  /*13d40*/  SYNCS.PHASECHK.TRANS64.TRYWAIT P1, [R0+URZ+0x38830], R7 ;  /* 0x03883007000075a7 */ /* 0x000e64000802017f */
[----:B-1----:R-:W-:Y:S05]  /*13d50*/  @!P1 BRA `(.L_x_642) ;  /* 0x0000013400889947 */ /* 0x002fea0003800000 */
.L_x_641:
[----:B------:R-:W-:Y:S05]  /*13d60*/  WARPSYNC.ALL ;  /* 0x0000000000007948 */ /* 0x000fea0003800000 */
[----:B------:R-:W-:Y:S01]  /*13d70*/  R2UR UR4, R23 ;  /* 0x00000000170472ca */ /* 0x000fe200000e0000 */
[----:B------:R-:W-:Y:S01]  /*13d80*/  IMAD.MOV.U32 R9, RZ, RZ, 0x40000040 ;  /* 0x40000040ff097424 */ /* 0x000fe200078e00ff */
[----:B------:R-:W-:Y:S01]  /*13d90*/  R2UR UR5, R30 ;  /* 0x000000001e0572ca */ /* 0x000fe200000e0000 */
[----:B------:R-:W-:Y:S01]  /*13da0*/  UMOV UR9, 0x40000040 ;  /* 0x4000004000097882 */ /* 0x000fe20000000000 */
[----:B-----5:R-:W-:Y:S01]  /*13db0*/  WARPGROUP.ARRIVE ;  /* 0x00000000000079c5 */ /* 0x020fe20000000000 */
[----:B------:R-:W-:Y:S01]  /*13dc0*/  IMAD.MOV.U32 R11, RZ, RZ, 0x40000040 ;  /* 0x40000040ff0b7424 */ /* 0x000fe200078e00ff */
[----:B------:R-:W-:Y:S01]  /*13dd0*/  R2UR UR11, R9 ;  /* 0x00000000090b72ca */ /* 0x000fe200000e0000 */
[----:B------:R-:W-:Y:S01]  /*13de0*/  IMAD.U32 R13, RZ, RZ, UR9 ;  /* 0x00000009ff0d7e24 */ /* 0x000fe2000f8e00ff */
[----:B------:R-:W-:Y:S01]  /*13df0*/  UMOV UR57, 0x40000040 ;  /* 0x4000004000397882 */ /* 0x000fe20000000000 */
[----:B------:R-:W-:Y:S01]  /*13e00*/  UMOV UR53, 0x40000040 ;  /* 0x4000004000357882 */ /* 0x000fe20000000000 */
[----:B------:R-:W-:Y:S01]  /*13e10*/  UMOV UR49, 0x40000040 ;  /* 0x4000004000317882 */ /* 0x000fe20000000000 */
[----:B------:R-:W-:Y:S01]  /*13e20*/  UMOV UR45, 0x40000040 ;  /* 0x40000040002d7882 */ /* 0x000fe20000000000 */
[----:B------:R-:W-:Y:S01]  /*13e30*/  IMAD.MOV.U32 R9, RZ, RZ, 0x40000040 ;  /* 0x40000040ff097424 */ /* 0x000fe200078e00ff */
[----:B------:R-:W-:-:S02]  /*13e40*/  UIADD3 UR4, UR4, 0x28400, URZ ;  /* 0x0002840004047890 */ /* 0x000fc4000fffe03f */
[----:B------:R-:W-:Y:S02]  /*13e50*/  ULOP3.LUT UR5, UR5, 0x10000, URZ, 0xfc, !UPT ;  /* 0x0001000005057892 */ /* 0x000fe4000f8efc3f */
[----:B------:R-:W-:Y:S01]  /*13e60*/  USHF.R.U32.HI UR4, URZ, 0x4, UR4 ;  /* 0x000000043f047899 */ /* 0x000fe20008011604 */
[----:B------:R-:W-:Y:S01]  /*13e70*/  R2UR UR43, R9 ;  /* 0x00000000092b72ca */ /* 0x000fe200000e0000 */
[----:B------:R-:W-:Y:S02]  /*13e80*/  UIADD3 UR56, UR5, 0x6, URZ ;  /* 0x0000000605387890 */ /* 0x000fe4000fffe03f */
[----:B------:R-:W-:Y:S01]  /*13e90*/  ULOP3.LUT UR4, UR4, 0x3fff, URZ, 0xc0, !UPT ;  /* 0x00003fff04047892 */ /* 0x000fe2000f8ec03f */
[----:B------:R-:W-:Y:S01]  /*13ea0*/  UMOV UR8, UR5 ;  /* 0x0000000500087c82 */ /* 0x000fe20008000000 */
[----:B------:R-:W-:Y:S01]  /*13eb0*/  UIADD3 UR52, UR5, 0x400, URZ ;  /* 0x0000040005347890 */ /* 0x000fe2000fffe03f */
[----:B------:R-:W-:Y:S01]  /*13ec0*/  MOV R12, UR8 ;  /* 0x00000008000c7c02 */ /* 0x000fe20008000f00 */
[----:B------:R-:W-:-:S02]  /*13ed0*/  ULOP3.LUT UR6, UR4, 0x10000, URZ, 0xfc, !UPT ;  /* 0x0001000004067892 */ /* 0x000fc4000f8efc3f */
[----:B------:R-:W-:Y:S02]  /*13ee0*/  UIADD3 UR4, UR5, 0x2, URZ ;  /* 0x0000000205047890 */ /* 0x000fe4000fffe03f */
[----:B------:R-:W-:Y:S02]  /*13ef0*/  UIADD3 UR48, UR5, 0x402, URZ ;  /* 0x0000040205307890 */ /* 0x000fe4000fffe03f */
[----:B------:R-:W-:Y:S01]  /*13f00*/  LEA R8, R225, UR6, 0xb ;  /* 0x00000006e1087c11 */ /* 0x000fe2000f8e58ff */
[----:B------:R-:W-:Y:S01]  /*13f10*/  IMAD.U32 R3, RZ, RZ, UR6 ;  /* 0x00000006ff037e24 */ /* 0x000fe2000f8e00ff */
[----:B------:R-:W-:Y:S02]  /*13f20*/  UIADD3 UR44, UR5, 0x404, URZ ;  /* 0x00000404052c7890 */ /* 0x000fe4000fffe03f */
[C---:B------:R-:W-:Y:S01]  /*13f30*/  R2UR UR10, R8.reuse ;  /* 0x00000000080a72ca */ /* 0x040fe200000e0000 */
[----:B------:R-:W-:Y:S01]  /*13f40*/  VIADD R10, R8, 0x2 ;  /* 0x00000002080a7836 */ /* 0x000fe20000000000 */
[----:B------:R2:W-:Y:S01]  /*13f50*/  STL [R1+0x34], R3 ;  /* 0x0000340301007387 */ /* 0x0005e20000100800 */
[----:B------:R-:W-:Y:S01]  /*13f60*/  UIADD3 UR40, UR5, 0x406, URZ ;  /* 0x0000040605287890 */ /* 0x000fe2000fffe03f */
[----:B------:R-:W-:-:S02]  /*13f70*/  UMOV UR41, 0x40000040 ;  /* 0x4000004000297882 */ /* 0x000fc40000000000 */
[----:B------:R3:W-:Y:S01]  /*13f80*/  STL.64 [R1+0x18], R12 ;  /* 0x0000180c01007387 */ /* 0x0007e20000100a00 */
[----:B--2---:R-:W2:Y:S06]  /*13f90*/  S2R R3, SR_TID.X ;  /* 0x0000000000037919 */ /* 0x004eac0000002100 */
[----:B------:R-:W-:Y:S01]  /*13fa0*/  QGMMA.64x128x32.F32.E4M3.E4M3 R24, gdesc[UR8], RZ, !UPT, gsb0 ;  /* 0x01e00000081879f3 */ /* 0x000fe2000c0008ff */
[----:B------:R-:W-:Y:S01]  /*13fb0*/  R2UR UR10, R10 ;  /* 0x000000000a0a72ca */ /* 0x000fe200000e0000 */
[----:B------:R-:W-:Y:S01]  /*13fc0*/  UMOV UR8, UR4 ;  /* 0x0000000400087c82 */ /* 0x000fe20008000000 */
[----:B------:R-:W-:Y:S01]  /*13fd0*/  R2UR UR11, R11 ;  /* 0x000000000b0b72ca */ /* 0x000fe200000e0000 */
[----:B------:R-:W-:Y:S01]  /*13fe0*/  UMOV UR9, 0x40000040 ;  /* 0x4000004000097882 */ /* 0x000fe20000000000 */
[----:B------:R-:W-:Y:S01]  /*13ff0*/  VIADD R10, R8, 0x4 ;  /* 0x00000004080a7836 */ /* 0x000fe20000000000 */
[----:B------:R-:W-:Y:S01]  /*14000*/  UIADD3 UR4, UR5, 0x4, URZ ;  /* 0x0000000405047890 */ /* 0x000fe2000fffe03f */
[----:B------:R-:W-:Y:S01]  /*14010*/  IMAD.MOV.U32 R11, RZ, RZ, 0x40000040 ;  /* 0x40000040ff0b7424 */ /* 0x000fe200078e00ff */
[----:B---3--:R-:W-:Y:S01]  /*14020*/  MOV R12, UR8 ;  /* 0x00000008000c7c02 */ /* 0x008fe20008000f00 */
[----:B------:R-:W-:-:S05]  /*14030*/  IMAD.U32 R13, RZ, RZ, UR9 ;  /* 0x00000009ff0d7e24 */ /* 0x000fca000f8e00ff */
[----:B------:R3:W-:Y:S01]  /*14040*/  STL.64 [R1+0x8], R12 ;  /* 0x0000080c01007387 */ /* 0x0007e20000100a00 */
[----:B--2---:R-:W-:Y:S01]  /*14050*/  SHF.R.U32.HI R3, RZ, 0x7, R3 ;  /* 0x00000007ff037819 */ /* 0x004fe20000011603 */
[----:B------:R-:W-:Y:S02]  /*14060*/  WARPGROUP.DEPBAR.LE gsb0, 0x0 ;  /* 0x00008000000079c5 */ /* 0x000fe40000010000 */
[----:B------:R-:W-:-:S06]  /*14070*/  WARPGROUP.ARRIVE ;  /* 0x00000000000079c5 */ /* 0x000fcc0000000000 */
[----:B------:R-:W-:Y:S01]  /*14080*/  QGMMA.64x128x32.F32.E4M3.E4M3 R24, gdesc[UR8], R24, gsb0 ;  /* 0x01e00000081879f3 */ /* 0x000fe20008000818 */
[----:B------:R-:W-:Y:S01]  /*14090*/  R2UR UR10, R10 ;  /* 0x000000000a0a72ca */ /* 0x000fe200000e0000 */
[----:B------:R-:W-:Y:S01]  /*140a0*/  UMOV UR8, UR4 ;  /* 0x0000000400087c82 */ /* 0x000fe20008000000 */
[----:B------:R-:W-:Y:S01]  /*140b0*/  R2UR UR11, R11 ;  /* 0x000000000b0b72ca */ /* 0x000fe200000e0000 */
[----:B------:R-:W-:Y:S01]  /*140c0*/  UMOV UR9, 0x40000040 ;  /* 0x4000004000097882 */ /* 0x000fe20000000000 */
[----:B------:R-:W-:Y:S01]  /*140d0*/  VIADD R10, R8, 0x6 ;  /* 0x00000006080a7836 */ /* 0x000fe20000000000 */
[----:B---3--:R-:W-:Y:S01]  /*140e0*/  MOV R12, UR8 ;  /* 0x00000008000c7c02 */ /* 0x008fe20008000f00 */
[----:B------:R-:W-:Y:S02]  /*140f0*/  IMAD.MOV.U32 R11, RZ, RZ, 0x40000040 ;  /* 0x40000040ff0b7424 */ /* 0x000fe400078e00ff */
[----:B------:R-:W-:Y:S01]  /*14100*/  IMAD.U32 R13, RZ, RZ, UR9 ;  /* 0x00000009ff0d7e24 */ /* 0x000fe2000f8e00ff */
[----:B------:R-:W-:-:S02]  /*14110*/  R2UR UR58, R10 ;  /* 0x000000000a3a72ca */ /* 0x000fc400000e0000 */
[----:B------:R-:W-:Y:S01]  /*14120*/  R2UR UR59, R11 ;  /* 0x000000000b3b72ca */ /* 0x000fe200000e0000 */
[----:B------:R-:W-:Y:S01]  /*14130*/  IMAD.MOV.U32 R11, RZ, RZ, 0x40000040 ;  /* 0x40000040ff0b7424 */ /* 0x000fe200078e00ff */
[----:B------:R-:W-:Y:S01]  /*14140*/  IADD3 R10, R8, 0x400, RZ ;  /* 0x00000400080a7810 */ /* 0x000fe20007ffe0ff */
[----:B------:R2:W-:Y:S03]  /*14150*/  STL.64 [R1], R12 ;  /* 0x0000000c01007387 */ /* 0x0005e60000100a00 */
[----:B------:R-:W-:Y:S01]  /*14160*/  R2UR UR54, R10 ;  /* 0x000000000a3672ca */ /* 0x000fe200000e0000 */
[----:B------:R-:W-:Y:S01]  /*14170*/  VIADD R10, R8, 0x402 ;  /* 0x00000402080a7836 */ /* 0x000fe20000000000 */
[----:B------:R-:W-:Y:S01]  /*14180*/  R2UR UR55, R11 ;  /* 0x000000000b3772ca */ /* 0x000fe200000e0000 */
[----:B------:R-:W-:-:S03]  /*14190*/  IMAD.MOV.U32 R11, RZ, RZ, 0x40000040 ;  /* 0x40000040ff0b7424 */ /* 0x000fc600078e00ff */
[----:B------:R-:W-:Y:S02]  /*141a0*/  R2UR UR50, R10 ;  /* 0x000000000a3272ca */ /* 0x000fe400000e0000 */
[----:B------:R-:W-:Y:S01]  /*141b0*/  R2UR UR51, R11 ;  /* 0x000000000b3372ca */ /* 0x000fe200000e0000 */
[----:B------:R-:W-:Y:S01]  /*141c0*/  IMAD.MOV.U32 R11, RZ, RZ, 0x40000040 ;  /* 0x40000040ff0b7424 */ /* 0x000fe200078e00ff */
[C---:B------:R-:W-:Y:S01]  /*141d0*/  IADD3 R10, R8.reuse, 0x404, RZ ;  /* 0x00000404080a7810 */ /* 0x040fe20007ffe0ff */
[----:B------:R-:W-:-:S03]  /*141e0*/  VIADD R8, R8, 0x406 ;  /* 0x0000040608087836 */ /* 0x000fc60000000000 */
[----:B------:R-:W-:Y:S02]  /*141f0*/  R2UR UR46, R10 ;  /* 0x000000000a2e72ca */ /* 0x000fe400000e0000 */
[----:B------:R-:W-:Y:S02]  /*14200*/  R2UR UR47, R11 ;  /* 0x000000000b2f72ca */ /* 0x000fe400000e0000 */
[----:B------:R-:W-:Y:S02]  /*14210*/  R2UR UR42, R8 ;  /* 0x00000000082a72ca */ /* 0x000fe400000e0000 */
        /* <DEDUP_REMOVED lines=23> */
.L_x_643:
[----:B------:R-:W3:Y:S01]  /*14390*/  S2R R90, SR_TID.X ;  /* 0x00000000005a7919 */ /* 0x000ee20000002100 */
[----:B------:R-:W-:Y:S01]  /*143a0*/  LOP3.LUT R88, R88, 0xffffff80, RZ, 0xc0, !PT ;  /* 0xffffff8058587812 */ /* 0x000fe200078ec0ff */
[C---:B------:R-:W-:Y:S01]  /*143b0*/  FMUL.FTZ R11, R2.reuse, R30 ;  /* 0x0000001e020b7220 */ /* 0x040fe20000410000 */
[C---:B------:R-:W-:Y:S01]  /*143c0*/  FMUL.FTZ R30, R2.reuse, R47 ;  /* 0x0000002f021e7220 */ /* 0x040fe20000410000 */
[C---:B------:R-:W-:Y:S01]  /*143d0*/  FMUL.FTZ R3, R2.reuse, R24 ;  /* 0x0000001802037220 */ /* 0x040fe20000410000 */
[C---:B------:R-:W-:Y:S01]  /*143e0*/  FMUL.FTZ R9, R2.reuse, R25 ;  /* 0x0000001902097220 */ /* 0x040fe20000410000 */
[C---:B--2---:R-:W-:Y:S01]  /*143f0*/  FMUL.FTZ R13, R2.reuse, R28 ;  /* 0x0000001c020d7220 */ /* 0x044fe20000410000 */
[C---:B------:R-:W-:Y:S01]  /*14400*/  FMUL.FTZ R12, R2.reuse, R29 ;  /* 0x0000001d020c7220 */ /* 0x040fe20000410000 */
[C---:B------:R-:W-:Y:S01]  /*14410*/  FMUL.FTZ R29, R2.reuse, R46 ;  /* 0x0000002e021d7220 */ /* 0x040fe20000410000 */
[----:B------:R-:W-:Y:S01]  /*14420*/  IMAD R46, R171, -0x80, R170 ;  /* 0xffffff80ab2e7824 */ /* 0x000fe200078e02aa */
[----:B------:R-:W2:Y:S01]  /*14430*/  MUFU.TANH R3, R3 ;  /* 0x0000000300037308 */ /* 0x000ea20000002400 */
[C---:B------:R-:W-:Y:S01]  /*14440*/  FMUL.FTZ R6, R2.reuse, R26 ;  /* 0x0000001a02067220 */ /* 0x040fe20000410000 */
[----:B------:R-:W-:Y:S01]  /*14450*/  FMUL.FTZ R21, R2, R32 ;  /* 0x0000002002157220 */ /* 0x000fe20000410000 */
[----:B------:R-:W-:-:S02]  /*14460*/  VIADD R46, R46, 0x80 ;  /* 0x000000802e2e7836 */ /* 0x000fc40000000000 */
        /* <DEDUP_REMOVED lines=17> */
[----:B------:R-:W-:Y:S01]  /*14580*/  FMUL.FTZ R14, R2, R35 ;  /* 0x00000023020e7220 */ /* 0x000fe20000410000 */
[----:B---3--:R-:W-:Y:S01]  /*14590*/  IADD3 R90, R90, -0x80, RZ ;  /* 0xffffff805a5a7810 */ /* 0x008fe20007ffe0ff */
[C---:B------:R-:W-:Y:S01]  /*145a0*/  FMUL.FTZ R36, R2.reuse, R41 ;  /* 0x0000002902247220 */ /* 0x040fe20000410000 */
[----:B------:R-:W3:Y:S01]  /*145b0*/  MUFU.TANH R12, R12 ;  /* 0x0000000c000c7308 */ /* 0x000ee20000002400 */
[C---:B------:R-:W-:Y:S01]  /*145c0*/  FMUL.FTZ R32, R2.reuse, R50 ;  /* 0x0000003202207220 */ /* 0x040fe20000410000 */
[----:B------:R-:W-:Y:S01]  /*145d0*/  FMUL.FTZ R41, R2, R44 ;  /* 0x0000002c02297220 */ /* 0x000fe20000410000 */
[----:B------:R-:W-:-:S02]  /*145e0*/  IMAD.IADD R88, R90, 0x1, -R88 ;  /* 0x000000015a587824 */ /* 0x000fc400078e0a58 */
[C---:B------:R-:W-:Y:S01]  /*145f0*/  FMUL.FTZ R34, R2.reuse, R55 ;  /* 0x0000003702227220 */ /* 0x040fe20000410000 */
[C---:B------:R-:W-:Y:S01]  /*14600*/  FMUL.FTZ R24, R2.reuse, R39 ;  /* 0x0000002702187220 */ /* 0x040fe20000410000 */
[C---:B------:R-:W-:Y:S01]  /*14610*/  FMUL.FTZ R39, R2.reuse, R45 ;  /* 0x0000002d02277220 */ /* 0x040fe20000410000 */
[C---:B------:R-:W-:Y:S01]  /*14620*/  FMUL.FTZ R28, R2.reuse, R42 ;  /* 0x0000002a021c7220 */ /* 0x040fe20000410000 */
[----:B------:R-:W-:Y:S01]  /*14630*/  SHF.R.S32.HI R47, RZ, 0x1f, R88 ;  /* 0x0000001fff2f7819 */ /* 0x000fe20000011458 */
[----:B------:R-:W4:Y:S01]  /*14640*/  MUFU.TANH R6, R6 ;  /* 0x0000000600067308 */ /* 0x000f220000002400 */
[C---:B------:R-:W-:Y:S01]  /*14650*/  FMUL.FTZ R48, R2.reuse, R48 ;  /* 0x0000003002307220 */ /* 0x040fe20000410000 */
[C---:B------:R-:W-:Y:S01]  /*14660*/  FMUL.FTZ R42, R2.reuse, R49 ;  /* 0x00000031022a7220 */ /* 0x040fe20000410000 */
[----:B------:R-:W-:Y:S01]  /*14670*/  LEA.HI R47, R47, R88, RZ, 0x2 ;  /* 0x000000582f2f7211 */ /* 0x000fe200078f10ff */
[C---:B------:R-:W-:Y:S01]  /*14680*/  FMUL.FTZ R27, R2.reuse, R43 ;  /* 0x0000002b021b7220 */ /* 0x040fe20000410000 */
[C---:B------:R-:W-:Y:S01]  /*14690*/  FMUL.FTZ R53, R2.reuse, R53 ;  /* 0x0000003502357220 */ /* 0x040fe20000410000 */
[C---:B------:R-:W-:Y:S01]  /*146a0*/  FMUL.FTZ R35, R2.reuse, R54 ;  /* 0x0000003602237220 */ /* 0x040fe20000410000 */
[----:B------:R-:W-:Y:S01]  /*146b0*/  LOP3.LUT R47, R47, 0x7ffffffc, RZ, 0xc0, !PT ;  /* 0x7ffffffc2f2f7812 */ /* 0x000fe200078ec0ff */
[----:B------:R-:W-:Y:S01]  /*146c0*/  MUFU.TANH R21, R21 ;  /* 0x0000001500157308 */ /* 0x000fe20000002400 */
[C---:B------:R-:W-:Y:S01]  /*146d0*/  FMUL.FTZ R52, R2.reuse, R52 ;  /* 0x0000003402347220 */ /* 0x040fe20000410000 */
[C---:B------:R-:W-:Y:S01]  /*146e0*/  FMUL.FTZ R57, R2.reuse, R57 ;  /* 0x0000003902397220 */ /* 0x040fe20000410000 */
[----:B------:R-:W-:Y:S01]  /*146f0*/  FMUL.FTZ R31, R2, R51 ;  /* 0x00000033021f7220 */ /* 0x000fe20000410000 */
[----:B------:R-:W-:-:S02]  /*14700*/  IMAD.IADD R47, R88, 0x1, -R47 ;  /* 0x00000001582f7824 */ /* 0x000fc400078e0a2f */
[C---:B------:R-:W-:Y:S01]  /*14710*/  FMUL.FTZ R60, R2.reuse, R60 ;  /* 0x0000003c023c7220 */ /* 0x040fe20000410000 */
[C---:B------:R-:W-:Y:S01]  /*14720*/  FMUL.FTZ R61, R2.reuse, R61 ;  /* 0x0000003d023d7220 */ /* 0x040fe20000410000 */
[C---:B------:R-:W-:Y:S01]  /*14730*/  FMUL.FTZ R64, R2.reuse, R64 ;  /* 0x0000004002407220 */ /* 0x040fe20000410000 */
[----:B------:R-:W-:Y:S01]  /*14740*/  IMAD R88, R47, -0x2, R46 ;  /* 0xfffffffe2f587824 */ /* 0x000fe200078e022e */
[----:B------:R-:W-:Y:S01]  /*14750*/  MUFU.TANH R4, R4 ;  /* 0x0000000400047308 */ /* 0x000fe20000002400 */
[C---:B------:R-:W-:Y:S01]  /*14760*/  FMUL.FTZ R65, R2.reuse, R65 ;  /* 0x0000004102417220 */ /* 0x040fe20000410000 */
[C---:B------:R-:W-:Y:S01]  /*14770*/  FMUL.FTZ R68, R2.reuse, R68 ;  /* 0x0000004402447220 */ /* 0x040fe20000410000 */
[----:B------:R-:W-:Y:S01]  /*14780*/  FMUL.FTZ R69, R2, R69 ;  /* 0x0000004502457220 */ /* 0x000fe20000410000 */
[----:B------:R-:W-:Y:S01]  /*14790*/  ISETP.GT.AND P4, PT, R88, RZ, PT ;  /* 0x000000ff5800720c */ /* 0x000fe20003f84270 */
[----:B------:R-:W-:Y:S01]  /*147a0*/  FMUL.FTZ R66, R2, R66 ;  /* 0x0000004202427220 */ /* 0x000fe20000410000 */
[----:B------:R-:W-:Y:S01]  /*147b0*/  ISETP.GT.AND P5, PT, R88, 0x1, PT ;  /* 0x000000015800780c */ /* 0x000fe20003fa4270 */
[----:B------:R-:W-:Y:S01]  /*147c0*/  FMUL.FTZ R67, R2, R67 ;  /* 0x0000004302437220 */ /* 0x000fe20000410000 */
[----:B------:R-:W5:Y:S01]  /*147d0*/  MUFU.TANH R20, R20 ;  /* 0x0000001400147308 */ /* 0x000f620000002400 */
[----:B------:R-:W-:Y:S01]  /*147e0*/  ISETP.GT.AND P1, PT, R88, 0x8, PT ;  /* 0x000000085800780c */ /* 0x000fe20003f24270 */
[C---:B------:R-:W-:Y:S01]  /*147f0*/  FMUL.FTZ R73, R2.reuse, R73 ;  /* 0x0000004902497220 */ /* 0x040fe20000410000 */
[----:B--2---:R-:W-:Y:S01]  /*14800*/  FSEL R90, R3, -INF , P4 ;  /* 0xff800000035a7808 */ /* 0x004fe20002000000 */
[----:B------:R-:W-:Y:S01]  /*14810*/  FMUL.FTZ R76, R2, R76 ;  /* 0x0000004c024c7220 */ /* 0x000fe20000410000 */
[----:B------:R-:W-:Y:S01]  /*14820*/  ISETP.GT.AND P2, PT, R88, 0x9, PT ;  /* 0x000000095800780c */ /* 0x000fe20003f44270 */
[----:B------:R-:W-:Y:S01]  /*14830*/  FMUL.FTZ R71, R2, R71 ;  /* 0x0000004702477220 */ /* 0x000fe20000410000 */
[----:B------:R-:W-:Y:S01]  /*14840*/  ISETP.GT.AND P3, PT, R88, 0x10, PT ;  /* 0x000000105800780c */ /* 0x000fe20003f64270 */
[----:B------:R2:W-:Y:S01]  /*14850*/  MUFU.TANH R63, R72 ;  /* 0x00000048003f7308 */ /* 0x0005e20000002400 */
[----:B---3--:R-:W-:Y:S01]  /*14860*/  FSEL R46, R12, -INF , P2 ;  /* 0xff8000000c2e7808 */ /* 0x008fe20001000000 */
[----:B------:R-:W-:Y:S01]  /*14870*/  FMUL.FTZ R77, R2, R77 ;  /* 0x0000004d024d7220 */ /* 0x000fe20000410000 */
[----:B----4-:R-:W-:Y:S01]  /*14880*/  FSEL R6, R6, -INF , P4 ;  /* 0xff80000006067808 */ /* 0x010fe20002000000 */
[----:B------:R-:W-:Y:S01]  /*14890*/  FMUL.FTZ R74, R2, R74 ;  /* 0x0000004a024a7220 */ /* 0x000fe20000410000 */
[----:B------:R-:W-:Y:S01]  /*148a0*/  ISETP.GT.AND P4, PT, R88, 0x11, PT ;  /* 0x000000115800780c */ /* 0x000fe20003f84270 */
[C---:B------:R-:W-:Y:S01]  /*148b0*/  FMUL.FTZ R80, R2.reuse, R80 ;  /* 0x0000005002507220 */ /* 0x040fe20000410000 */
[C---:B------:R-:W-:Y:S01]  /*148c0*/  FMUL.FTZ R75, R2.reuse, R75 ;  /* 0x0000004b024b7220 */ /* 0x040fe20000410000 */
[----:B------:R-:W3:Y:S01]  /*148d0*/  MUFU.TANH R11, R11 ;  /* 0x0000000b000b7308 */ /* 0x000ee20000002400 */
[----:B--2---:R-:W-:Y:S01]  /*148e0*/  FSEL R72, R9, -INF , P5 ;  /* 0xff80000009487808 */ /* 0x004fe20002800000 */
[----:B------:R-:W-:Y:S01]  /*148f0*/  FMUL.FTZ R81, R2, R81 ;  /* 0x0000005102517220 */ /* 0x000fe20000410000 */
[----:B-----5:R-:W-:Y:S01]  /*14900*/  FSEL R55, R20, -INF , P4 ;  /* 0xff80000014377808 */ /* 0x020fe20002000000 */
[----:B------:R-:W-:Y:S01]  /*14910*/  FMUL.FTZ R78, R2, R78 ;  /* 0x0000004e024e7220 */ /* 0x000fe20000410000 */
[----:B------:R-:W-:Y:S01]  /*14920*/  FMNMX.FTZ R3, R90, R72, !PT ;  /* 0x000000485a037209 */ /* 0x000fe20007810000 */
[C---:B------:R-:W-:Y:S01]  /*14930*/  FMUL.FTZ R84, R2.reuse, R84 ;  /* 0x0000005402547220 */ /* 0x040fe20000410000 */
[C---:B------:R-:W-:Y:S01]  /*14940*/  FMUL.FTZ R85, R2.reuse, R85 ;  /* 0x0000005502557220 */ /* 0x040fe20000410000 */
[----:B------:R-:W2:Y:S01]  /*14950*/  MUFU.TANH R33, R33 ;  /* 0x0000002100217308 */ /* 0x000ea20000002400 */
[----:B------:R-:W-:Y:S01]  /*14960*/  ULDC UR38, c[0x0][0x988] ;  /* 0x0002620000267ab9 */ /* 0x000fe20000000800 */
[C---:B------:R-:W-:Y:S01]  /*14970*/  FMUL.FTZ R79, R2.reuse, R79 ;  /* 0x0000004f024f7220 */ /* 0x040fe20000410000 */
[C---:B------:R-:W-:Y:S01]  /*14980*/  FMUL.FTZ R82, R2.reuse, R82 ;  /* 0x0000005202527220 */ /* 0x040fe20000410000 */
[C---:B------:R-:W-:Y:S01]  /*14990*/  FMUL.FTZ R83, R2.reuse, R83 ;  /* 0x0000005302537220 */ /* 0x040fe20000410000 */
[C---:B------:R-:W-:Y:S01]  /*149a0*/  FMUL.FTZ R86, R2.reuse, R86 ;  /* 0x0000005602567220 */ /* 0x040fe20000410000 */
[----:B------:R-:W-:-:S02]  /*149b0*/  FMUL.FTZ R87, R2, R87 ;  /* 0x0000005702577220 */ /* 0x000fc40000410000 */
[----:B------:R4:W-:Y:S01]  /*149c0*/  MUFU.TANH R62, R70 ;  /* 0x00000046003e7308 */ /* 0x0009e20000002400 */
[----:B---3--:R-:W-:-:S07]  /*149d0*/  FSEL R11, R11, -INF , P1 ;  /* 0xff8000000b0b7808 */ /* 0x008fce0000800000 */
[----:B------:R-:W3:Y:S01]  /*149e0*/  MUFU.TANH R10, R10 ;  /* 0x0000000a000a7308 */ /* 0x000ee20000002400 */
[----:B----4-:R-:W-:Y:S02]  /*149f0*/  FSEL R70, R13, -INF , P1 ;  /* 0xff8000000d467808 */ /* 0x010fe40000800000 */
[----:B------:R-:W-:Y:S02]  /*14a00*/  ISETP.GT.AND P1, PT, R88, 0x19, PT ;  /* 0x000000195800780c */ /* 0x000fe40003f24270 */
[----:B------:R-:W-:-:S03]  /*14a10*/  FMNMX.FTZ R3, R70, R3, !PT ;  /* 0x0000000346037209 */ /* 0x000fc60007810000 */
[----:B------:R-:W-:Y:S01]  /*14a20*/  MUFU.TANH R26, R26 ;  /* 0x0000001a001a7308 */ /* 0x000fe20000002400 */
[----:B------:R-:W-:Y:S02]  /*14a30*/  FMNMX.FTZ R9, R46, R3, !PT ;  /* 0x000000032e097209 */ /* 0x000fe40007810000 */
[----:B------:R-:W-:Y:S02]  /*14a40*/  FSEL R3, R4, -INF , P5 ;  /* 0xff80000004037808 */ /* 0x000fe40002800000 */
[----:B------:R-:W-:-:S03]  /*14a50*/  ISETP.GT.AND P5, PT, R88, 0x18, PT ;  /* 0x000000185800780c */ /* 0x000fc60003fa4270 */
[----:B------:R-:W4:Y:S01]  /*14a60*/  MUFU.TANH R15, R15 ;  /* 0x0000000f000f7308 */ /* 0x000f220000002400 */
[----:B--2---:R-:W-:Y:S02]  /*14a70*/  FSEL R49, R33, -INF , P5 ;  /* 0xff80000021317808 */ /* 0x004fe40002800000 */
[----:B---3--:R-:W-:Y:S02]  /*14a80*/  FSEL R10, R10, -INF , P2 ;  /* 0xff8000000a0a7808 */ /* 0x008fe40001000000 */
[----:B------:R-:W-:-:S03]  /*14a90*/  ISETP.GT.AND P2, PT, R88, 0x20, PT ;  /* 0x000000205800780c */ /* 0x000fc60003f44270 */
[----:B------:R-:W2:Y:S08]  /*14aa0*/  MUFU.TANH R38, R38 ;  /* 0x0000002600267308 */ /* 0x000eb00000002400 */
[----:B------:R3:W-:Y:S01]  /*14ab0*/  MUFU.TANH R50, R56 ;  /* 0x0000003800327308 */ /* 0x0007e20000002400 */
[----:B----4-:R-:W-:-:S07]  /*14ac0*/  FSEL R15, R15, -INF , P3 ;  /* 0xff8000000f0f7808 */ /* 0x010fce0001800000 */
[----:B------:R-:W4:Y:S01]  /*14ad0*/  MUFU.TANH R14, R14 ;  /* 0x0000000e000e7308 */ /* 0x000f220000002400 */
[----:B---3--:R-:W-:Y:S02]  /*14ae0*/  FSEL R56, R21, -INF , P3 ;  /* 0xff80000015387808 */ /* 0x008fe40001800000 */
[----:B------:R-:W-:Y:S02]  /*14af0*/  ISETP.GT.AND P3, PT, R88, 0x21, PT ;  /* 0x000000215800780c */ /* 0x000fe40003f64270 */
[----:B------:R-:W-:Y:S02]  /*14b00*/  FMNMX.FTZ R4, R56, R9, !PT ;  /* 0x0000000938047209 */ /* 0x000fe40007810000 */
[----:B--2---:R-:W-:Y:S01]  /*14b10*/  FSEL R54, R38, -INF , P2 ;  /* 0xff80000026367808 */ /* 0x004fe20001000000 */
[----:B------:R-:W-:Y:S01]  /*14b20*/  MUFU.TANH R36, R36 ;  /* 0x0000002400247308 */ /* 0x000fe20000002400 */
[----:B------:R-:W-:-:S04]  /*14b30*/  FMNMX.FTZ R4, R55, R4, !PT ;  /* 0x0000000437047209 */ /* 0x000fc80007810000 */
[----:B------:R-:W-:-:S03]  /*14b40*/  FMNMX.FTZ R9, R49, R4, !PT ;  /* 0x0000000431097209 */ /* 0x000fc60007810000 */
[----:B------:R-:W2:Y:S01]  /*14b50*/  MUFU.TANH R25, R25 ;  /* 0x0000001900197308 */ /* 0x000ea20000002400 */
[----:B----4-:R-:W-:Y:S02]  /*14b60*/  FSEL R14, R14, -INF , P4 ;  /* 0xff8000000e0e7808 */ /* 0x010fe40002000000 */
[----:B------:R-:W-:-:S05]  /*14b70*/  ISETP.GT.AND P4, PT, R88, 0x28, PT ;  /* 0x000000285800780c */ /* 0x000fca0003f84270 */
[----:B------:R-:W3:Y:S08]  /*14b80*/  MUFU.TANH R41, R41 ;  /* 0x0000002900297308 */ /* 0x000ef00000002400 */
[----:B------:R-:W4:Y:S01]  /*14b90*/  MUFU.TANH R24, R24 ;  /* 0x0000001800187308 */ /* 0x000f220000002400 */
[----:B--2---:R-:W-:Y:S02]  /*14ba0*/  FSEL R25, R25, -INF , P5 ;  /* 0xff80000019197808 */ /* 0x004fe40002800000 */
[----:B------:R-:W-:-:S05]  /*14bb0*/  ISETP.GT.AND P5, PT, R88, 0x29, PT ;  /* 0x000000295800780c */ /* 0x000fca0003fa4270 */
[----:B------:R-:W-:Y:S01]  /*14bc0*/  MUFU.TANH R39, R39 ;  /* 0x0000002700277308 */ /* 0x000fe20000002400 */
[----:B---3--:R-:W-:-:S07]  /*14bd0*/  FSEL R47, R41, -INF , P4 ;  /* 0xff800000292f7808 */ /* 0x008fce0002000000 */
[----:B------:R2:W-:Y:S01]  /*14be0*/  MUFU.TANH R43, R48 ;  /* 0x00000030002b7308 */ /* 0x0005e20000002400 */
[----:B----4-:R-:W-:-:S07]  /*14bf0*/  FSEL R24, R24, -INF , P1 ;  /* 0xff80000018187808 */ /* 0x010fce0000800000 */
[----:B------:R-:W3:Y:S01]  /*14c00*/  MUFU.TANH R28, R28 ;  /* 0x0000001c001c7308 */ /* 0x000ee20000002400 */
[----:B--2---:R-:W-:Y:S02]  /*14c10*/  FSEL R48, R26, -INF , P1 ;  /* 0xff8000001a307808 */ /* 0x004fe40000800000 */
[----:B------:R-:W-:Y:S02]  /*14c20*/  ISETP.GT.AND P1, PT, R88, 0x30, PT ;  /* 0x000000305800780c */ /* 0x000fe40003f24270 */
[----:B------:R-:W-:-:S03]  /*14c30*/  FMNMX.FTZ R9, R48, R9, !PT ;  /* 0x0000000930097209 */ /* 0x000fc60007810000 */
[----:B------:R-:W2:Y:S01]  /*14c40*/  MUFU.TANH R27, R27 ;  /* 0x0000001b001b7308 */ /* 0x000ea20000002400 */
[----:B------:R-:W-:-:S07]  /*14c50*/  FMNMX.FTZ R4, R54, R9, !PT ;  /* 0x0000000936047209 */ /* 0x000fce0007810000 */
[----:B------:R-:W4:Y:S01]  /*14c60*/  MUFU.TANH R42, R42 ;  /* 0x0000002a002a7308 */ /* 0x000f220000002400 */
[----:B---3--:R-:W-:Y:S02]  /*14c70*/  FSEL R28, R28, -INF , P2 ;  /* 0xff8000001c1c7808 */ /* 0x008fe40001000000 */
[----:B------:R-:W-:-:S05]  /*14c80*/  ISETP.GT.AND P2, PT, R88, 0x31, PT ;  /* 0x000000315800780c */ /* 0x000fca0003f44270 */
[----:B------:R3:W-:Y:S01]  /*14c90*/  MUFU.TANH R44, R53 ;  /* 0x00000035002c7308 */ /* 0x0007e20000002400 */
[----:B--2---:R-:W-:-:S07]  /*14ca0*/  FSEL R27, R27, -INF , P3 ;  /* 0xff8000001b1b7808 */ /* 0x004fce0001800000 */
[----:B------:R-:W2:Y:S01]  /*14cb0*/  MUFU.TANH R29, R29 ;  /* 0x0000001d001d7308 */ /* 0x000ea20000002400 */
[----:B---3--:R-:W-:Y:S02]  /*14cc0*/  FSEL R53, R36, -INF , P3 ;  /* 0xff80000024357808 */ /* 0x008fe40001800000 */
[----:B------:R-:W-:Y:S02]  /*14cd0*/  ISETP.GT.AND P3, PT, R88, 0x38, PT ;  /* 0x000000385800780c */ /* 0x000fe40003f64270 */
[----:B------:R-:W-:Y:S02]  /*14ce0*/  FMNMX.FTZ R4, R53, R4, !PT ;  /* 0x0000000435047209 */ /* 0x000fe40007810000 */
[----:B----4-:R-:W-:Y:S01]  /*14cf0*/  FSEL R51, R42, -INF , P2 ;  /* 0xff8000002a337808 */ /* 0x010fe20001000000 */
[----:B------:R3:W4:Y:S01]  /*14d00*/  MUFU.TANH R45, R52 ;  /* 0x00000034002d7308 */ /* 0x0007220000002400 */
[----:B------:R-:W-:-:S07]  /*14d10*/  FMNMX.FTZ R4, R47, R4, !PT ;  /* 0x000000042f047209 */ /* 0x000fce0007810000 */
[----:B------:R-:W5:Y:S01]  /*14d20*/  MUFU.TANH R30, R30 ;  /* 0x0000001e001e7308 */ /* 0x000f620000002400 */
[----:B---3--:R-:W-:Y:S02]  /*14d30*/  FSEL R52, R43, -INF , P1 ;  /* 0xff8000002b347808 */ /* 0x008fe40000800000 */
[----:B--2---:R-:W-:Y:S02]  /*14d40*/  FSEL R29, R29, -INF , P4 ;  /* 0xff8000001d1d7808 */ /* 0x004fe40002000000 */
[----:B------:R-:W-:-:S03]  /*14d50*/  ISETP.GT.AND P4, PT, R88, 0x39, PT ;  /* 0x000000395800780c */ /* 0x000fc60003f84270 */
[----:B------:R2:W-:Y:S01]  /*14d60*/  MUFU.TANH R89, R57 ;  /* 0x0000003900597308 */ /* 0x0005e20000002400 */
[----:B----4-:R-:W-:Y:S02]  /*14d70*/  FSEL R45, R45, -INF , P3 ;  /* 0xff8000002d2d7808 */ /* 0x010fe40001800000 */
[----:B------:R-:W-:-:S05]  /*14d80*/  FSEL R44, R44, -INF , P4 ;  /* 0xff8000002c2c7808 */ /* 0x000fca0002000000 */
[----:B------:R-:W3:Y:S01]  /*14d90*/  MUFU.TANH R32, R32 ;  /* 0x0000002000207308 */ /* 0x000ee20000002400 */
[----:B--2---:R-:W-:Y:S02]  /*14da0*/  FSEL R57, R39, -INF , P5 ;  /* 0xff80000027397808 */ /* 0x004fe40002800000 */
[----:B-----5:R-:W-:Y:S02]  /*14db0*/  FSEL R30, R30, -INF , P5 ;  /* 0xff8000001e1e7808 */ /* 0x020fe40002800000 */
[----:B------:R-:W-:Y:S02]  /*14dc0*/  FMNMX.FTZ R9, R57, R4, !PT ;  /* 0x0000000439097209 */ /* 0x000fe40007810000 */
[----:B------:R-:W-:Y:S01]  /*14dd0*/  ISETP.GT.AND P5, PT, R88, 0x40, PT ;  /* 0x000000405800780c */ /* 0x000fe20003fa4270 */
[----:B------:R-:W2:Y:S01]  /*14de0*/  MUFU.TANH R31, R31 ;  /* 0x0000001f001f7308 */ /* 0x000ea20000002400 */
[----:B------:R-:W-:Y:S02]  /*14df0*/  FMNMX.FTZ R4, R52, R9, !PT ;  /* 0x0000000934047209 */ /* 0x000fe40007810000 */
[----:B------:R-:W-:-:S02]  /*14e00*/  FSEL R42, R50, -INF , P5 ;  /* 0xff800000322a7808 */ /* 0x000fc40002800000 */
[----:B------:R-:W-:-:S03]  /*14e10*/  FMNMX.FTZ R4, R51, R4, !PT ;  /* 0x0000000433047209 */ /* 0x000fc60007810000 */
[----:B------:R-:W4:Y:S01]  /*14e20*/  MUFU.TANH R35, R35 ;  /* 0x0000002300237308 */ /* 0x000f220000002400 */
[----:B------:R-:W-:Y:S02]  /*14e30*/  FMNMX.FTZ R9, R45, R4, !PT ;  /* 0x000000042d097209 */ /* 0x000fe40007810000 */
[----:B---3--:R-:W-:Y:S02]  /*14e40*/  FSEL R32, R32, -INF , P1 ;  /* 0xff80000020207808 */ /* 0x008fe40000800000 */
[----:B------:R-:W-:Y:S02]  /*14e50*/  ISETP.GT.AND P1, PT, R88, 0x41, PT ;  /* 0x000000415800780c */ /* 0x000fe40003f24270 */
[----:B------:R-:W-:Y:S01]  /*14e60*/  FMNMX.FTZ R9, R44, R9, !PT ;  /* 0x000000092c097209 */ /* 0x000fe20007810000 */
[----:B------:R-:W3:Y:S01]  /*14e70*/  MUFU.TANH R60, R60 ;  /* 0x0000003c003c7308 */ /* 0x000ee20000002400 */
[----:B--2---:R-:W-:Y:S02]  /*14e80*/  FSEL R31, R31, -INF , P2 ;  /* 0xff8000001f1f7808 */ /* 0x004fe40001000000 */
[----:B------:R-:W-:-:S02]  /*14e90*/  ISETP.GT.AND P2, PT, R88, 0x48, PT ;  /* 0x000000485800780c */ /* 0x000fc40003f44270 */
[----:B------:R-:W-:Y:S02]  /*14ea0*/  FSEL R39, R89, -INF , P1 ;  /* 0xff80000059277808 */ /* 0x000fe40000800000 */
[----:B------:R-:W-:Y:S01]  /*14eb0*/  FMNMX.FTZ R12, R42, R9, !PT ;  /* 0x000000092a0c7209 */ /* 0x000fe20007810000 */
[----:B------:R-:W2:Y:S01]  /*14ec0*/  MUFU.TANH R34, R34 ;  /* 0x0000002200227308 */ /* 0x000ea20000002400 */
[----:B----4-:R-:W-:Y:S02]  /*14ed0*/  FSEL R4, R35, -INF , P3 ;  /* 0xff80000023047808 */ /* 0x010fe40001800000 */
[----:B------:R-:W-:Y:S02]  /*14ee0*/  ISETP.GT.AND P3, PT, R88, 0x49, PT ;  /* 0x000000495800780c */ /* 0x000fe40003f64270 */
[----:B------:R-:W-:-:S03]  /*14ef0*/  FMNMX.FTZ R13, R39, R12, !PT ;  /* 0x0000000c270d7209 */ /* 0x000fc60007810000 */
[----:B------:R-:W4:Y:S01]  /*14f00*/  MUFU.TANH R61, R61 ;  /* 0x0000003d003d7308 */ /* 0x000f220000002400 */
[----:B---3--:R-:W-:-:S04]  /*14f10*/  FSEL R38, R60, -INF , P2 ;  /* 0xff8000003c267808 */ /* 0x008fc80001000000 */
[----:B------:R-:W-:-:S03]  /*14f20*/  FMNMX.FTZ R20, R38, R13, !PT ;  /* 0x0000000d26147209 */ /* 0x000fc60007810000 */
[----:B------:R-:W3:Y:S01]  /*14f30*/  MUFU.TANH R40, R40 ;  /* 0x0000002800287308 */ /* 0x000ee20000002400 */
[----:B--2---:R-:W-:Y:S02]  /*14f40*/  FSEL R9, R34, -INF , P4 ;  /* 0xff80000022097808 */ /* 0x004fe40002000000 */
[----:B------:R-:W-:-:S05]  /*14f50*/  ISETP.GT.AND P4, PT, R88, 0x50, PT ;  /* 0x000000505800780c */ /* 0x000fca0003f84270 */
[----:B------:R-:W2:Y:S01]  /*14f60*/  MUFU.TANH R64, R64 ;  /* 0x0000004000407308 */ /* 0x000ea20000002400 */
[----:B----4-:R-:W-:-:S04]  /*14f70*/  FSEL R41, R61, -INF , P3 ;  /* 0xff8000003d297808 */ /* 0x010fc80001800000 */
[----:B------:R-:W-:-:S03]  /*14f80*/  FMNMX.FTZ R20, R41, R20, !PT ;  /* 0x0000001429147209 */ /* 0x000fc60007810000 */
[----:B------:R-:W4:Y:S01]  /*14f90*/  MUFU.TANH R37, R37 ;  /* 0x0000002500257308 */ /* 0x000f220000002400 */
[----:B---3--:R-:W-:Y:S02]  /*14fa0*/  FSEL R12, R40, -INF , P5 ;  /* 0xff800000280c7808 */ /* 0x008fe40002800000 */
[----:B------:R-:W-:-:S05]  /*14fb0*/  ISETP.GT.AND P5, PT, R88, 0x51, PT ;  /* 0x000000515800780c */ /* 0x000fca0003fa4270 */
[----:B------:R-:W3:Y:S01]  /*14fc0*/  MUFU.TANH R65, R65 ;  /* 0x0000004100417308 */ /* 0x000ee20000002400 */
[----:B--2---:R-:W-:-:S04]  /*14fd0*/  FSEL R43, R64, -INF , P4 ;  /* 0xff800000402b7808 */ /* 0x004fc80002000000 */
[----:B------:R-:W-:-:S03]  /*14fe0*/  FMNMX.FTZ R21, R43, R20, !PT ;  /* 0x000000142b157209 */ /* 0x000fc60007810000 */
[----:B------:R-:W2:Y:S01]  /*14ff0*/  MUFU.TANH R58, R58 ;  /* 0x0000003a003a7308 */ /* 0x000ea20000002400 */
[----:B----4-:R-:W-:Y:S02]  /*15000*/  FSEL R13, R37, -INF , P1 ;  /* 0xff800000250d7808 */ /* 0x010fe40000800000 */
[----:B------:R-:W-:-:S05]  /*15010*/  ISETP.GT.AND P1, PT, R88, 0x58, PT ;  /* 0x000000585800780c */ /* 0x000fca0003f24270 */
        /* <DEDUP_REMOVED lines=11> */
[----:B------:R-:W-:-:S04]  /*150d0*/  ISETP.GT.AND P3, PT, R88, 0x60, PT ;  /* 0x000000605800780c */ /* 0x000fc80003f64270 */
[----:B------:R-:W-:Y:S01]  /*150e0*/  FSEL R60, R63, -INF , P3 ;  /* 0xff8000003f3c7808 */ /* 0x000fe20001800000 */
[----:B------:R-:W3:Y:S01]  /*150f0*/  MUFU.TANH R67, R67 ;  /* 0x0000004300437308 */ /* 0x000ee20000002400 */
[----:B--2---:R-:W-:-:S04]  /*15100*/  FSEL R59, R69, -INF , P2 ;  /* 0xff800000453b7808 */ /* 0x004fc80001000000 */
[----:B------:R-:W-:Y:S02]  /*15110*/  FMNMX.FTZ R35, R59, R34, !PT ;  /* 0x000000223b237209 */ /* 0x000fe40007810000 */
[----:B------:R-:W-:Y:S01]  /*15120*/  FSEL R34, R62, -INF , P1 ;  /* 0xff8000003e227808 */ /* 0x000fe20000800000 */
[----:B------:R-:W2:Y:S01]  /*15130*/  MUFU.TANH R73, R73 ;  /* 0x0000004900497308 */ /* 0x000ea20000002400 */
[----:B----4-:R-:W-:Y:S02]  /*15140*/  FSEL R26, R66, -INF , P4 ;  /* 0xff800000421a7808 */ /* 0x010fe40002000000 */
[----:B------:R-:W-:Y:S02]  /*15150*/  ISETP.GT.AND P4, PT, R88, 0x61, PT ;  /* 0x000000615800780c */ /* 0x000fe40003f84270 */
[----:B------:R-:W-:Y:S02]  /*15160*/  FMNMX.FTZ R36, R60, R35, !PT ;  /* 0x000000233c247209 */ /* 0x000fe40007810000 */
[----:B------:R-:W-:Y:S01]  /*15170*/  ISETP.GT.AND P1, PT, R88, 0x69, PT ;  /* 0x000000695800780c */ /* 0x000fe20003f24270 */
[----:B------:R-:W4:Y:S01]  /*15180*/  MUFU.TANH R76, R76 ;  /* 0x0000004c004c7308 */ /* 0x000f220000002400 */
[----:B---3--:R-:W-:-:S02]  /*15190*/  FSEL R33, R67, -INF , P5 ;  /* 0xff80000043217808 */ /* 0x008fc40002800000 */
[----:B------:R-:W-:-:S05]  /*151a0*/  ISETP.GT.AND P5, PT, R88, 0x68, PT ;  /* 0x000000685800780c */ /* 0x000fca0003fa4270 */
[----:B------:R-:W3:Y:S01]  /*151b0*/  MUFU.TANH R71, R71 ;  /* 0x0000004700477308 */ /* 0x000ee20000002400 */
[----:B--2---:R-:W-:-:S04]  /*151c0*/  FSEL R61, R73, -INF , P4 ;  /* 0xff800000493d7808 */ /* 0x004fc80002000000 */
[----:B------:R-:W-:-:S03]  /*151d0*/  FMNMX.FTZ R37, R61, R36, !PT ;  /* 0x000000243d257209 */ /* 0x000fc60007810000 */
[----:B------:R-:W2:Y:S01]  /*151e0*/  MUFU.TANH R77, R77 ;  /* 0x0000004d004d7308 */ /* 0x000ea20000002400 */
[----:B----4-:R-:W-:-:S04]  /*151f0*/  FSEL R62, R76, -INF , P5 ;  /* 0xff8000004c3e7808 */ /* 0x010fc80002800000 */
[----:B------:R-:W-:-:S03]  /*15200*/  FMNMX.FTZ R40, R62, R37, !PT ;  /* 0x000000253e287209 */ /* 0x000fc60007810000 */
[----:B------:R-:W4:Y:S01]  /*15210*/  MUFU.TANH R74, R74 ;  /* 0x0000004a004a7308 */ /* 0x000f220000002400 */
[----:B---3--:R-:W-:Y:S02]  /*15220*/  FSEL R35, R71, -INF , P2 ;  /* 0xff80000047237808 */ /* 0x008fe40001000000 */
[----:B------:R-:W-:Y:S02]  /*15230*/  ISETP.GT.AND P2, PT, R88, 0x70, PT ;  /* 0x000000705800780c */ /* 0x000fe40003f44270 */
[----:B------:R-:W-:-:S03]  /*15240*/  MOV R71, UR38 ;  /* 0x0000002600477c02 */ /* 0x000fc60008000f00 */
        /* <DEDUP_REMOVED lines=18> */
[----:B------:R-:W-:Y:S01]  /*15370*/  MUFU.TANH R79, R79 ;  /* 0x0000004f004f7308 */ /* 0x000fe20000002400 */
[----:B--2---:R-:W-:-:S04]  /*15380*/  FSEL R66, R84, -INF , P4 ;  /* 0xff80000054427808 */ /* 0x004fc80002000000 */
[----:B------:R-:W-:-:S03]  /*15390*/  FMNMX.FTZ R67, R66, R67, !PT ;  /* 0x0000004342437209 */ /* 0x000fc60007810000 */
[----:B------:R-:W-:Y:S01]  /*153a0*/  MUFU.TANH R82, R82 ;  /* 0x0000005200527308 */ /* 0x000fe20000002400 */
[----:B----4-:R-:W-:-:S04]  /*153b0*/  FSEL R68, R85, -INF , P5 ;  /* 0xff80000055447808 */ /* 0x010fc80002800000 */
[----:B------:R-:W-:-:S03]  /*153c0*/  FMNMX.FTZ R67, R68, R67, !PT ;  /* 0x0000004344437209 */ /* 0x000fc60007810000 */
[----:B------:R-:W-:Y:S02]  /*153d0*/  MUFU.TANH R83, R83 ;  /* 0x0000005300537308 */ /* 0x000fe40000002400 */
[----:B------:R-:W2:Y:S06]  /*153e0*/  SHFL.BFLY PT, R74, R67, 0x2, 0x1f ;  /* 0x0c401f00434a7f89 */ /* 0x000eac00000e0000 */
[----:B------:R-:W3:Y:S08]  /*153f0*/  MUFU.TANH R86, R86 ;  /* 0x0000005600567308 */ /* 0x000ef00000002400 */
[----:B------:R-:W4:Y:S01]  /*15400*/  MUFU.TANH R87, R87 ;  /* 0x0000005700577308 */ /* 0x000f220000002400 */
[----:B--2---:R-:W-:-:S05]  /*15410*/  FMNMX.FTZ R74, R67, R74, !PT ;  /* 0x0000004a434a7209 */ /* 0x004fca0007810000 */
[----:B------:R-:W2:Y:S02]  /*15420*/  SHFL.BFLY PT, R69, R74, 0x1, 0x1f ;  /* 0x0c201f004a457f89 */ /* 0x000ea400000e0000 */
[----:B--2---:R-:W-:-:S04]  /*15430*/  FMNMX.FTZ R168, R74, R69, !PT ;  /* 0x000000454aa87209 */ /* 0x004fc80007810000 */
[C---:B------:R-:W-:Y:S01]  /*15440*/  FSETP.NEU.FTZ.AND P6, PT, R168.reuse, -INF , PT ;  /* 0xff800000a800780b */ /* 0x040fe20003fdd000 */
[----:B------:R-:W-:-:S05]  /*15450*/  FFMA.FTZ R71, R168, R71, -8 ;  /* 0xc1000000a8477423 */ /* 0x000fca0000010047 */
[----:B------:R-:W-:-:S05]  /*15460*/  FSEL R71, R71, RZ, P6 ;  /* 0x000000ff47477208 */ /* 0x000fca0003000000 */
[--C-:B------:R-:W-:Y:S01]  /*15470*/  FFMA.FTZ R69, R70, UR38, -R71.reuse ;  /* 0x0000002646457c23 */ /* 0x100fe20008010847 */
[----:B------:R-:W-:Y:S01]  /*15480*/  FMNMX.FTZ R70, R6, R3, !PT ;  /* 0x0000000306467209 */ /* 0x000fe20007810000 */
[--C-:B------:R-:W-:Y:S01]  /*15490*/  FFMA.FTZ R166, R56, UR38, -R71.reuse ;  /* 0x0000002638a67c23 */ /* 0x100fe20008010847 */
[----:B------:R-:W-:-:S01]  /*154a0*/  FFMA.FTZ R160, R54, UR38, -R71 ;  /* 0x0000002636a07c23 */ /* 0x000fc20008010847 */
[--C-:B------:R-:W-:Y:S01]  /*154b0*/  FFMA.FTZ R162, R52, UR38, -R71.reuse ;  /* 0x0000002634a27c23 */ /* 0x100fe20008010847 */
[----:B------:R-:W-:Y:S01]  /*154c0*/  FMNMX.FTZ R73, R11, R70, !PT ;  /* 0x000000460b497209 */ /* 0x000fe20007810000 */
[--C-:B------:R-:W-:Y:S01]  /*154d0*/  FFMA.FTZ R156, R42, UR38, -R71.reuse ;  /* 0x000000262a9c7c23 */ /* 0x100fe20008010847 */
[----:B---3--:R-:W-:Y:S01]  /*154e0*/  FSEL R42, R86, -INF , P4 ;  /* 0xff800000562a7808 */ /* 0x008fe20002000000 */
[--C-:B------:R-:W-:Y:S01]  /*154f0*/  FFMA.FTZ R67, R72, UR38, -R71.reuse ;  /* 0x0000002648437c23 */ /* 0x100fe20008010847 */
[----:B------:R-:W-:Y:S01]  /*15500*/  FMNMX.FTZ R70, R10, R73, !PT ;  /* 0x000000490a467209 */ /* 0x000fe20007810000 */
[--C-:B------:R-:W-:Y:S01]  /*15510*/  FFMA.FTZ R152, R60, UR38, -R71.reuse ;  /* 0x000000263c987c23 */ /* 0x100fe20008010847 */
        /* <DEDUP_REMOVED lines=26> */
[----:B------:R-:W-:-:S04]  /*156c0*/  FMNMX.FTZ R73, R29, R56, !PT ;  /* 0x000000381d497209 */ /* 0x000fc80007810000 */
[----:B------:R-:W-:-:S03]  /*156d0*/  FMNMX.FTZ R73, R30, R73, !PT ;  /* 0x000000491e497209 */ /* 0x000fc60007810000 */
[----:B------:R-:W2:Y:S01]  /*156e0*/  MUFU.EX2 R67, R67 ;  /* 0x0000004300437308 */ /* 0x000ea20000000800 */
[----:B------:R-:W-:-:S04]  /*156f0*/  FMNMX.FTZ R54, R32, R73, !PT ;  /* 0x0000004920367209 */ /* 0x000fc80007810000 */
[----:B------:R-:W-:-:S03]  /*15700*/  FMNMX.FTZ R73, R31, R54, !PT ;  /* 0x000000361f497209 */ /* 0x000fc60007810000 */
[----:B------:R-:W3:Y:S01]  /*15710*/  MUFU.EX2 R69, R69 ;  /* 0x0000004500457308 */ /* 0x000ee20000000800 */
[----:B------:R-:W-:-:S04]  /*15720*/  FMNMX.FTZ R54, R4, R73, !PT ;  /* 0x0000004904367209 */ /* 0x000fc80007810000 */
[----:B------:R-:W-:-:S03]  /*15730*/  FMNMX.FTZ R73, R9, R54, !PT ;  /* 0x0000003609497209 */ /* 0x000fc60007810000 */
[----:B------:R-:W5:Y:S01]  /*15740*/  MUFU.EX2 R46, R46 ;  /* 0x0000002e002e7308 */ /* 0x000f620000000800 */
[----:B------:R-:W-:-:S04]  /*15750*/  FMNMX.FTZ R54, R12, R73, !PT ;  /* 0x000000490c367209 */ /* 0x000fc80007810000 */
[----:B------:R-:W-:Y:S01]  /*15760*/  FMNMX.FTZ R73, R13, R54, !PT ;  /* 0x000000360d497209 */ /* 0x000fe20007810000 */
[----:B------:R-:W-:-:S02]  /*15770*/  FFMA.FTZ R54, R57, UR38, -R71 ;  /* 0x0000002639367c23 */ /* 0x000fc40008010847 */
[----:B------:R-:W0:Y:S01]  /*15780*/  MUFU.EX2 R166, R166 ;  /* 0x000000a600a67308 */ /* 0x000e220000000800 */
[----:B------:R-:W-:-:S04]  /*15790*/  FMNMX.FTZ R56, R20, R73, !PT ;  /* 0x0000004914387209 */ /* 0x000fc80007810000 */
[----:B------:R-:W-:Y:S02]  /*157a0*/  FMNMX.FTZ R57, R21, R56, !PT ;  /* 0x0000003815397209 */ /* 0x000fe40007810000 */
[----:B------:R-:W-:Y:S01]  /*157b0*/  FSEL R56, R79, -INF , P1 ;  /* 0xff8000004f387808 */ /* 0x000fe20000800000 */
[----:B------:R-:W1:Y:S01]  /*157c0*/  MUFU.EX2 R55, R55 ;  /* 0x0000003700377308 */ /* 0x000e620000000800 */
[----:B------:R-:W-:-:S04]  /*157d0*/  FMNMX.FTZ R52, R26, R57, !PT ;  /* 0x000000391a347209 */ /* 0x000fc80007810000 */
[----:B------:R-:W-:-:S03]  /*157e0*/  FMNMX.FTZ R57, R33, R52, !PT ;  /* 0x0000003421397209 */ /* 0x000fc60007810000 */
[----:B------:R-:W-:Y:S01]  /*157f0*/  MUFU.EX2 R49, R49 ;  /* 0x0000003100317308 */ /* 0x000fe20000000800 */
[----:B------:R-:W-:-:S04]  /*15800*/  FMNMX.FTZ R52, R34, R57, !PT ;  /* 0x0000003922347209 */ /* 0x000fc80007810000 */
[----:B------:R-:W-:-:S03]  /*15810*/  FMNMX.FTZ R57, R35, R52, !PT ;  /* 0x0000003423397209 */ /* 0x000fc60007810000 */
[----:B------:R-:W-:Y:S01]  /*15820*/  MUFU.EX2 R48, R48 ;  /* 0x0000003000307308 */ /* 0x000fe20000000800 */
[----:B------:R-:W-:-:S04]  /*15830*/  FMNMX.FTZ R52, R36, R57, !PT ;  /* 0x0000003924347209 */ /* 0x000fc80007810000 */
[----:B------:R-:W-:Y:S02]  /*15840*/  FMNMX.FTZ R57, R37, R52, !PT ;  /* 0x0000003425397209 */ /* 0x000fe40007810000 */
[----:B------:R-:W-:Y:S01]  /*15850*/  FSEL R52, R82, -INF , P2 ;  /* 0xff80000052347808 */ /* 0x000fe20001000000 */
[----:B------:R-:W-:Y:S01]  /*15860*/  MUFU.EX2 R160, R160 ;  /* 0x000000a000a07308 */ /* 0x000fe20000000800 */
[----:B------:R-:W-:-:S04]  /*15870*/  FMNMX.FTZ R57, R40, R57, !PT ;  /* 0x0000003928397209 */ /* 0x000fc80007810000 */
[----:B------:R-:W-:Y:S02]  /*15880*/  FMNMX.FTZ R73, R56, R57, !PT ;  /* 0x0000003938497209 */ /* 0x000fe40007810000 */
[----:B------:R-:W-:Y:S01]  /*15890*/  FSEL R57, R83, -INF , P3 ;  /* 0xff80000053397808 */ /* 0x000fe20001800000 */
[----:B------:R-:W-:Y:S01]  /*158a0*/  MUFU.EX2 R53, R53 ;  /* 0x0000003500357308 */ /* 0x000fe20000000800 */
[----:B------:R-:W-:-:S04]  /*158b0*/  FMNMX.FTZ R70, R52, R73, !PT ;  /* 0x0000004934467209 */ /* 0x000fc80007810000 */
[----:B------:R-:W-:Y:S02]  /*158c0*/  FMNMX.FTZ R73, R57, R70, !PT ;  /* 0x0000004639497209 */ /* 0x000fe40007810000 */
[----:B----4-:R-:W-:Y:S01]  /*158d0*/  FSEL R70, R87, -INF , P5 ;  /* 0xff80000057467808 */ /* 0x010fe20002800000 */
[----:B------:R-:W-:Y:S01]  /*158e0*/  MUFU.EX2 R47, R47 ;  /* 0x0000002f002f7308 */ /* 0x000fe20000000800 */
[----:B------:R-:W-:-:S04]  /*158f0*/  FMNMX.FTZ R73, R42, R73, !PT ;  /* 0x000000492a497209 */ /* 0x000fc80007810000 */
[----:B------:R-:W-:Y:S01]  /*15900*/  FMNMX.FTZ R72, R70, R73, !PT ;  /* 0x0000004946487209 */ /* 0x000fe20007810000 */
[----:B------:R-:W-:-:S01]  /*15910*/  FFMA.FTZ R73, R41, UR38, -R71 ;  /* 0x0000002629497c23 */ /* 0x000fc20008010847 */
[--C-:B------:R-:W-:Y:S01]  /*15920*/  FFMA.FTZ R41, R50, UR38, -R71.reuse ;  /* 0x0000002632297c23 */ /* 0x100fe20008010847 */
[----:B------:R-:W-:-:S01]  /*15930*/  FFMA.FTZ R50, R58, UR38, -R71 ;  /* 0x000000263a327c23 */ /* 0x000fc20008010847 */
[----:B------:R-:W-:Y:S01]  /*15940*/  FFMA.FTZ R58, R62, UR38, -R71 ;  /* 0x000000263e3a7c23 */ /* 0x000fe20008010847 */
[----:B------:R-:W4:Y:S01]  /*15950*/  SHFL.BFLY PT, R75, R72, 0x2, 0x1f ;  /* 0x0c401f00484b7f89 */ /* 0x000f2200000e0000 */
[----:B------:R-:W-:Y:S01]  /*15960*/  IMAD.U32 R62, RZ, RZ, UR38 ;  /* 0x00000026ff3e7e24 */ /* 0x000fe2000f8e00ff */
[----:B------:R-:W-:Y:S08]  /*15970*/  MUFU.EX2 R54, R54 ;  /* 0x0000003600367308 */ /* 0x000ff00000000800 */
[----:B------:R-:W-:Y:S08]  /*15980*/  MUFU.EX2 R162, R162 ;  /* 0x000000a200a27308 */ /* 0x000ff00000000800 */
[----:B------:R-:W-:Y:S01]  /*15990*/  MUFU.EX2 R51, R51 ;  /* 0x0000003300337308 */ /* 0x000fe20000000800 */
[----:B----4-:R-:W-:-:S07]  /*159a0*/  FMNMX.FTZ R75, R72, R75, !PT ;  /* 0x0000004b484b7209 */ /* 0x010fce0007810000 */
[----:B------:R-:W-:Y:S01]  /*159b0*/  MUFU.EX2 R45, R45 ;  /* 0x0000002d002d7308 */ /* 0x000fe20000000800 */
[----:B------:R-:W4:Y:S07]  /*159c0*/  SHFL.BFLY PT, R60, R75, 0x1, 0x1f ;  /* 0x0c201f004b3c7f89 */ /* 0x000f2e00000e0000 */
[----:B------:R-:W-:Y:S08]  /*159d0*/  MUFU.EX2 R44, R44 ;  /* 0x0000002c002c7308 */ /* 0x000ff00000000800 */
[----:B------:R-:W-:Y:S08]  /*159e0*/  MUFU.EX2 R156, R156 ;  /* 0x0000009c009c7308 */ /* 0x000ff00000000800 */
[----:B------:R-:W-:Y:S01]  /*159f0*/  MUFU.EX2 R39, R39 ;  /* 0x0000002700277308 */ /* 0x000fe20000000800 */
[----:B----4-:R-:W-:Y:S01]  /*15a00*/  FMNMX.FTZ R169, R75, R60, !PT ;  /* 0x0000003c4ba97209 */ /* 0x010fe20007810000 */
[----:B------:R-:W-:-:S03]  /*15a10*/  FFMA.FTZ R60, R66, UR38, -R71 ;  /* 0x00000026423c7c23 */ /* 0x000fc60008010847 */
[C---:B------:R-:W-:Y:S01]  /*15a20*/  FSETP.NEU.FTZ.AND P1, PT, R169.reuse, -INF , PT ;  /* 0xff800000a900780b */ /* 0x040fe20003f3d000 */
[----:B------:R-:W-:-:S02]  /*15a30*/  FFMA.FTZ R62, R169, R62, -8 ;  /* 0xc1000000a93e7423 */ /* 0x000fc4000001003e */
[----:B------:R-:W-:Y:S03]  /*15a40*/  MUFU.EX2 R38, R38 ;  /* 0x0000002600267308 */ /* 0x000fe60000000800 */
[----:B------:R-:W-:-:S05]  /*15a50*/  FSEL R71, R62, RZ, P1 ;  /* 0x000000ff3e477208 */ /* 0x000fca0000800000 */
[----:B------:R-:W-:Y:S01]  /*15a60*/  MUFU.EX2 R73, R73 ;  /* 0x0000004900497308 */ /* 0x000fe20000000800 */
[----:B------:R-:W-:-:S01]  /*15a70*/  FFMA.FTZ R165, R6, UR38, -R71 ;  /* 0x0000002606a57c23 */ /* 0x000fc20008010847 */
        /* <DEDUP_REMOVED lines=8> */
[----:B--2---:R-:W-:Y:S01]  /*15b00*/  FADD.FTZ R32, R164, R67 ;  /* 0x00000043a4207221 */ /* 0x004fe20000010000 */
[----:B------:R-:W-:-:S01]  /*15b10*/  FFMA.FTZ R9, R9, UR38, -R71 ;  /* 0x0000002609097c23 */ /* 0x000fc20008010847 */
[--C-:B------:R-:W-:Y:S01]  /*15b20*/  FFMA.FTZ R157, R12, UR38, -R71.reuse ;  /* 0x000000260c9d7c23 */ /* 0x100fe20008010847 */
[----:B------:R-:W-:-:S01]  /*15b30*/  FFMA.FTZ R64, R24, UR38, -R71 ;  /* 0x0000002618407c23 */ /* 0x000fc20008010847 */
[--C-:B------:R-:W-:Y:S01]  /*15b40*/  FFMA.FTZ R161, R28, UR38, -R71.reuse ;  /* 0x000000261ca17c23 */ /* 0x100fe20008010847 */
[----:B------:R-:W-:-:S01]  /*15b50*/  FFMA.FTZ R12, R13, UR38, -R71 ;  /* 0x000000260d0c7c23 */ /* 0x000fc20008010847 */
[----:B------:R-:W2:Y:S01]  /*15b60*/  MUFU.EX2 R6, R6 ;  /* 0x0000000600067308 */ /* 0x000ea20000000800 */
[----:B------:R-:W-:-:S01]  /*15b70*/  FFMA.FTZ R28, R30, UR38, -R71 ;  /* 0x000000261e1c7c23 */ /* 0x000fc20008010847 */
[----:B---3--:R-:W-:Y:S01]  /*15b80*/  FADD.FTZ R13, R69, R32 ;  /* 0x00000020450d7221 */ /* 0x008fe20000010000 */
[----:B------:R-:W-:-:S01]  /*15b90*/  FFMA.FTZ R4, R4, UR38, -R71 ;  /* 0x0000002604047c23 */ /* 0x000fc20008010847 */
[--C-:B------:R-:W-:Y:S01]  /*15ba0*/  FFMA.FTZ R14, R27, UR38, -R71.reuse ;  /* 0x000000261b0e7c23 */ /* 0x100fe20008010847 */
[----:B------:R-:W-:-:S01]  /*15bb0*/  FFMA.FTZ R15, R29, UR38, -R71 ;  /* 0x000000261d0f7c23 */ /* 0x000fc20008010847 */
[----:B-----5:R-:W-:Y:S01]  /*15bc0*/  FADD.FTZ R13, R46, R13 ;  /* 0x0000000d2e0d7221 */ /* 0x020fe20000010000 */
[----:B------:R-:W-:-:S01]  /*15bd0*/  FFMA.FTZ R24, R31, UR38, -R71 ;  /* 0x000000261f187c23 */ /* 0x000fc20008010847 */
[----:B------:R-:W3:Y:S01]  /*15be0*/  MUFU.EX2 R3, R3 ;  /* 0x0000000300037308 */ /* 0x000ee20000000800 */
[----:B------:R-:W-:-:S01]  /*15bf0*/  FFMA.FTZ R20, R20, UR38, -R71 ;  /* 0x0000002614147c23 */ /* 0x000fc20008010847 */
[----:B0-----:R-:W-:Y:S01]  /*15c00*/  FADD.FTZ R32, R166, R13 ;  /* 0x0000000da6207221 */ /* 0x001fe20000010000 */
[----:B------:R-:W-:-:S01]  /*15c10*/  FFMA.FTZ R21, R21, UR38, -R71 ;  /* 0x0000002615157c23 */ /* 0x000fc20008010847 */
[--C-:B------:R-:W-:Y:S01]  /*15c20*/  FFMA.FTZ R159, R26, UR38, -R71.reuse ;  /* 0x000000261a9f7c23 */ /* 0x100fe20008010847 */
[----:B------:R-:W-:-:S01]  /*15c30*/  FFMA.FTZ R33, R33, UR38, -R71 ;  /* 0x0000002621217c23 */ /* 0x000fc20008010847 */
[----:B-1----:R-:W-:Y:S01]  /*15c40*/  FADD.FTZ R32, R55, R32 ;  /* 0x0000002037207221 */ /* 0x002fe20000010000 */
[----:B------:R-:W-:-:S01]  /*15c50*/  FFMA.FTZ R34, R34, UR38, -R71 ;  /* 0x0000002622227c23 */ /* 0x000fc20008010847 */
[----:B------:R-:W0:Y:S01]  /*15c60*/  MUFU.EX2 R62, R62 ;  /* 0x0000003e003e7308 */ /* 0x000e220000000800 */
[----:B--2---:R-:W-:-:S01]  /*15c70*/  FADD.FTZ R66, R165, R6 ;  /* 0x00000006a5427221 */ /* 0x004fc20000010000 */
[----:B------:R-:W-:-:S02]  /*15c80*/  IMAD.U32 R27, RZ, RZ, UR61 ;  /* 0x0000003dff1b7e24 */ /* 0x000fc4000f8e00ff */
[----:B------:R-:W-:-:S01]  /*15c90*/  FFMA.FTZ R35, R35, UR38, -R71 ;  /* 0x0000002623237c23 */ /* 0x000fc20008010847 */
[--C-:B------:R-:W-:Y:S01]  /*15ca0*/  FFMA.FTZ R36, R36, UR38, -R71.reuse ;  /* 0x0000002624247c23 */ /* 0x100fe20008010847 */
[----:B------:R-:W-:-:S01]  /*15cb0*/  FFMA.FTZ R37, R37, UR38, -R71 ;  /* 0x0000002625257c23 */ /* 0x000fc20008010847 */
[--C-:B------:R-:W-:Y:S01]  /*15cc0*/  FFMA.FTZ R40, R40, UR38, -R71.reuse ;  /* 0x0000002628287c23 */ /* 0x100fe20008010847 */
[----:B------:R-:W-:-:S01]  /*15cd0*/  FFMA.FTZ R56, R56, UR38, -R71 ;  /* 0x0000002638387c23 */ /* 0x000fc20008010847 */
[----:B------:R-:W1:Y:S01]  /*15ce0*/  MUFU.EX2 R167, R167 ;  /* 0x000000a700a77308 */ /* 0x000e620000000800 */
[----:B------:R-:W-:-:S01]  /*15cf0*/  FFMA.FTZ R52, R52, UR38, -R71 ;  /* 0x0000002634347c23 */ /* 0x000fc20008010847 */
[--C-:B------:R-:W-:Y:S01]  /*15d00*/  FFMA.FTZ R57, R57, UR38, -R71.reuse ;  /* 0x0000002639397c23 */ /* 0x100fe20008010847 */
[----:B------:R-:W-:-:S01]  /*15d10*/  FFMA.FTZ R42, R42, UR38, -R71 ;  /* 0x000000262a2a7c23 */ /* 0x000fc20008010847 */
[----:B------:R-:W-:Y:S01]  /*15d20*/  FFMA.FTZ R70, R70, UR38, -R71 ;  /* 0x0000002646467c23 */ /* 0x000fe20008010847 */
[----:B------:R-:W-:-:S03]  /*15d30*/  F2FP.SATFINITE.E4M3.F32.PACK_AB_MERGE_C R46, R46, R69, RZ ;  /* 0x000000452e2e723e */ /* 0x000fc600048070ff */
[----:B------:R-:W2:Y:S01]  /*15d40*/  MUFU.EX2 R10, R10 ;  /* 0x0000000a000a7308 */ /* 0x000ea20000000800 */
[----:B------:R-:W-:-:S07]  /*15d50*/  F2FP.SATFINITE.E4M3.F32.PACK_AB_MERGE_C R164, R67, R164, R46 ;  /* 0x000000a443a4723e */ /* 0x000fce000480702e */
[----:B------:R-:W4:Y:S08]  /*15d60*/  MUFU.EX2 R11, R11 ;  /* 0x0000000b000b7308 */ /* 0x000f300000000800 */
[----:B------:R3:W-:Y:S08]  /*15d70*/  MUFU.EX2 R30, R9 ;  /* 0x00000009001e7308 */ /* 0x0007f00000000800 */
[----:B------:R-:W5:Y:S01]  /*15d80*/  MUFU.EX2 R64, R64 ;  /* 0x0000004000407308 */ /* 0x000f620000000800 */
[----:B---3--:R-:W-:-:S07]  /*15d90*/  FADD.FTZ R9, R3, R66 ;  /* 0x0000004203097221 */ /* 0x008fce0000010000 */
[----:B------:R0:W-:Y:S08]  /*15da0*/  MUFU.EX2 R25, R4 ;  /* 0x0000000400197308 */ /* 0x0001f00000000800 */
[----:B------:R-:W3:Y:S01]  /*15db0*/  MUFU.EX2 R161, R161 ;  /* 0x000000a100a17308 */ /* 0x000ee20000000800 */
[----:B0-----:R-:W-:-:S01]  /*15dc0*/  FADD.FTZ R4, R62, R9 ;  /* 0x000000093e047221 */ /* 0x001fc20000010000 */
[----:B------:R-:W-:-:S03]  /*15dd0*/  F2FP.SATFINITE.E4M3.F32.PACK_AB_MERGE_C R62, R62, R3, RZ ;  /* 0x000000033e3e723e */ /* 0x000fc600048070ff */
[----:B-1----:R-:W-:Y:S01]  /*15de0*/  FADD.FTZ R9, R167, R4 ;  /* 0x00000004a7097221 */ /* 0x002fe20000010000 */
[----:B------:R-:W-:Y:S02]  /*15df0*/  F2FP.SATFINITE.E4M3.F32.PACK_AB_MERGE_C R165, R6, R165, R62 ;  /* 0x000000a506a5723e */ /* 0x000fe4000480703e */
[----:B------:R-:W0:Y:S01]  /*15e00*/  MUFU.EX2 R14, R14 ;  /* 0x0000000e000e7308 */ /* 0x000e220000000800 */
[----:B--2---:R-:W-:-:S01]  /*15e10*/  FADD.FTZ R4, R10, R9 ;  /* 0x000000090a047221 */ /* 0x004fc20000010000 */
[----:B------:R-:W-:-:S03]  /*15e20*/  FADD.FTZ R9, R49, R32 ;  /* 0x0000002031097221 */ /* 0x000fc60000010000 */
[----:B----4-:R-:W-:Y:S01]  /*15e30*/  FADD.FTZ R13, R11, R4 ;  /* 0x000000040b0d7221 */ /* 0x010fe20000010000 */
[----:B------:R-:W-:-:S01]  /*15e40*/  FADD.FTZ R9, R48, R9 ;  /* 0x0000000930097221 */ /* 0x000fc20000010000 */
[----:B------:R-:W-:Y:S01]  /*15e50*/  F2FP.SATFINITE.E4M3.F32.PACK_AB_MERGE_C R48, R48, R49, RZ ;  /* 0x000000313030723e */ /* 0x000fe200048070ff */
[----:B------:R-:W1:Y:S01]  /*15e60*/  MUFU.EX2 R15, R15 ;  /* 0x0000000f000f7308 */ /* 0x000e620000000800 */
[----:B-----5:R-:W-:-:S01]  /*15e70*/  FADD.FTZ R4, R64, R13 ;  /* 0x0000000d40047221 */ /* 0x020fc20000010000 */
[----:B------:R-:W-:Y:S01]  /*15e80*/  FADD.FTZ R32, R160, R9 ;  /* 0x00000009a0207221 */ /* 0x000fe20000010000 */
[----:B------:R-:W-:Y:S02]  /*15e90*/  F2FP.SATFINITE.E4M3.F32.PACK_AB_MERGE_C R64, R64, R11, RZ ;  /* 0x0000000b4040723e */ /* 0x000fe400048070ff */
[----:B---3--:R-:W-:Y:S01]  /*15ea0*/  FADD.FTZ R9, R161, R4 ;  /* 0x00000004a1097221 */ /* 0x008fe20000010000 */
[----:B------:R-:W-:-:S01]  /*15eb0*/  FADD.FTZ R32, R53, R32 ;  /* 0x0000002035207221 */ /* 0x000fc20000010000 */
[----:B------:R-:W-:Y:S01]  /*15ec0*/  F2FP.SATFINITE.E4M3.F32.PACK_AB_MERGE_C R166, R55, R166, R48 ;  /* 0x000000a637a6723e */ /* 0x000fe20004807030 */
[----:B------:R-:W2:Y:S01]  /*15ed0*/  MUFU.EX2 R28, R28 ;  /* 0x0000001c001c7308 */ /* 0x000ea20000000800 */
[----:B0-----:R-:W-:-:S01]  /*15ee0*/  FADD.FTZ R4, R14, R9 ;  /* 0x000000090e047221 */ /* 0x001fc20000010000 */
[----:B------:R-:W-:Y:S01]  /*15ef0*/  FADD.FTZ R9, R47, R32 ;  /* 0x000000202f097221 */ /* 0x000fe20000010000 */
[----:B------:R-:W-:-:S02]  /*15f00*/  F2FP.SATFINITE.E4M3.F32.PACK_AB_MERGE_C R47, R54, R47, RZ ;  /* 0x0000002f362f723e */ /* 0x000fc400048070ff */
[----:B------:R-:W-:Y:S01]  /*15f10*/  F2FP.SATFINITE.E4M3.F32.PACK_AB_MERGE_C R167, R10, R167, R64 ;  /* 0x000000a70aa7723e */ /* 0x000fe20004807040 */
[----:B------:R-:W-:-:S01]  /*15f20*/  FADD.FTZ R9, R54, R9 ;  /* 0x0000000936097221 */ /* 0x000fc20000010000 */
[----:B------:R-:W-:Y:S01]  /*15f30*/  F2FP.SATFINITE.E4M3.F32.PACK_AB_MERGE_C R160, R53, R160, R47 ;  /* 0x000000a035a0723e */ /* 0x000fe2000480702f */
[----:B------:R-:W0:Y:S01]  /*15f40*/  MUFU.EX2 R163, R163 ;  /* 0x000000a300a37308 */ /* 0x000e220000000800 */
[----:B-1----:R-:W-:-:S01]  /*15f50*/  FADD.FTZ R13, R15, R4 ;  /* 0x000000040f0d7221 */ /* 0x002fc20000010000 */
[----:B------:R-:W-:-:S04]  /*15f60*/  FADD.FTZ R32, R162, R9 ;  /* 0x00000009a2207221 */ /* 0x000fc80000010000 */
[----:B------:R-:W-:Y:S02]  /*15f70*/  FADD.FTZ R32, R51, R32 ;  /* 0x0000002033207221 */ /* 0x000fe40000010000 */
[----:B------:R-:W1:Y:S01]  /*15f80*/  MUFU.EX2 R24, R24 ;  /* 0x0000001800187308 */ /* 0x000e620000000800 */
[----:B--2---:R-:W-:-:S01]  /*15f90*/  FADD.FTZ R4, R28, R13 ;  /* 0x0000000d1c047221 */ /* 0x004fc20000010000 */
[----:B------:R-:W-:-:S04]  /*15fa0*/  F2FP.SATFINITE.E4M3.F32.PACK_AB_MERGE_C R15, R28, R15, RZ ;  /* 0x0000000f1c0f723e */ /* 0x000fc800048070ff */
[----:B------:R-:W-:Y:S02]  /*15fb0*/  F2FP.SATFINITE.E4M3.F32.PACK_AB_MERGE_C R161, R14, R161, R15 ;  /* 0x000000a10ea1723e */ /* 0x000fe4000480700f */
[----:B------:R-:W2:Y:S01]  /*15fc0*/  MUFU.EX2 R157, R157 ;  /* 0x0000009d009d7308 */ /* 0x000ea20000000800 */
[----:B0-----:R-:W-:-:S07]  /*15fd0*/  FADD.FTZ R9, R163, R4 ;  /* 0x00000004a3097221 */ /* 0x001fce0000010000 */
[----:B------:R-:W0:Y:S01]  /*15fe0*/  MUFU.EX2 R12, R12 ;  /* 0x0000000c000c7308 */ /* 0x000e220000000800 */
[----:B-1----:R-:W-:-:S01]  /*15ff0*/  FADD.FTZ R4, R24, R9 ;  /* 0x0000000918047221 */ /* 0x002fc20000010000 */
[----:B------:R-:W-:-:S03]  /*16000*/  FADD.FTZ R9, R45, R32 ;  /* 0x000000202d097221 */ /* 0x000fc60000010000 */
[----:B------:R-:W-:Y:S01]  /*16010*/  FADD.FTZ R13, R25, R4 ;  /* 0x00000004190d7221 */ /* 0x000fe20000010000 */
[----:B------:R-:W-:-:S01]  /*16020*/  FADD.FTZ R9, R44, R9 ;  /* 0x000000092c097221 */ /* 0x000fc20000010000 */
[----:B------:R-:W-:Y:S01]  /*16030*/  VIADD R4, R0, 0x38840 ;  /* 0x0003884000047836 */ /* 0x000fe20000000000 */
[----:B------:R-:W1:Y:S01]  /*16040*/  MUFU.EX2 R20, R20 ;  /* 0x0000001400147308 */ /* 0x000e620000000800 */
[----:B------:R-:W-:-:S01]  /*16050*/  FADD.FTZ R32, R30, R13 ;  /* 0x0000000d1e207221 */ /* 0x000fc20000010000 */
[----:B------:R-:W-:Y:S01]  /*16060*/  FADD.FTZ R66, R156, R9 ;  /* 0x000000099c427221 */ /* 0x000fe20000010000 */
[----:B------:R-:W-:Y:S02]  /*16070*/  F2FP.SATFINITE.E4M3.F32.PACK_AB_MERGE_C R44, R44, R45, RZ ;  /* 0x0000002d2c2c723e */ /* 0x000fe400048070ff */
[----:B--2---:R-:W-:Y:S01]  /*16080*/  FADD.FTZ R9, R157, R32 ;  /* 0x000000209d097221 */ /* 0x004fe20000010000 */
[----:B------:R-:W-:-:S01]  /*16090*/  FADD.FTZ R13, R39, R66 ;  /* 0x00000042270d7221 */ /* 0x000fc20000010000 */
[----:B------:R-:W-:Y:S01]  /*160a0*/  PRMT R4, R27, 0x654, R4 ;  /* 0x000006541b047816 */ /* 0x000fe20000000004 */
[----:B------:R-:W2:Y:S01]  /*160b0*/  MUFU.EX2 R21, R21 ;  /* 0x0000001500157308 */ /* 0x000ea20000000800 */
[----:B0-----:R-:W-:-:S01]  /*160c0*/  FADD.FTZ R9, R12, R9 ;  /* 0x000000090c097221 */ /* 0x001fc20000010000 */
[----:B------:R-:W-:Y:S01]  /*160d0*/  FADD.FTZ R32, R38, R13 ;  /* 0x0000000d26207221 */ /* 0x000fe20000010000 */
[----:B------:R0:W-:Y:S01]  /*160e0*/  SYNCS.ARRIVE.TRANS64.RED.A1T0 RZ, [R4+URZ], RZ ;  /* 0x000000ff04ff79a7 */ /* 0x0001e2000810043f */
[----:B------:R-:W-:-:S02]  /*160f0*/  F2FP.SATFINITE.E4M3.F32.PACK_AB_MERGE_C R38, R73, R38, RZ ;  /* 0x000000264926723e */ /* 0x000fc400048070ff */
[----:B------:R-:W-:Y:S01]  /*16100*/  FADD.FTZ R13, R73, R32 ;  /* 0x00000020490d7221 */ /* 0x000fe20000010000 */
[----:B------:R-:W-:Y:S01]  /*16110*/  F2FP.SATFINITE.E4M3.F32.PACK_AB_MERGE_C R25, R30, R25, RZ ;  /* 0x000000191e19723e */ /* 0x000fe200048070ff */
[----:B------:R-:W0:Y:S01]  /*16120*/  MUFU.EX2 R158, R158 ;  /* 0x0000009e009e7308 */ /* 0x000e220000000800 */
[----:B-1----:R-:W-:-:S01]  /*16130*/  FADD.FTZ R66, R20, R9 ;  /* 0x0000000914427221 */ /* 0x002fc20000010000 */
[----:B------:R-:W-:Y:S02]  /*16140*/  F2FP.SATFINITE.E4M3.F32.PACK_AB_MERGE_C R162, R51, R162, R44 ;  /* 0x000000a233a2723e */ /* 0x000fe4000480702c */
[----:B------:R-:W-:Y:S02]  /*16150*/  F2FP.SATFINITE.E4M3.F32.PACK_AB_MERGE_C R156, R39, R156, R38 ;  /* 0x0000009c279c723e */ /* 0x000fe40004807026 */
        /* <DEDUP_REMOVED lines=65> */
.L_x_644:
[----:B------:R0:W1:Y:S01]  /*16570*/  SYNCS.PHASECHK.TRANS64.TRYWAIT P1, [R0+URZ+0x38850], R7 ;  /* 0x03885007000075a7 */ /* 0x000062000802017f */
[----:B------:R-:W-:Y:S05]  /*16580*/  @!P0 BRA `(.L_x_645) ;  /* 0x0000000000048947 */ /* 0x000fea0003800000 */
[----:B------:R-:W-:Y:S01]  /*16590*/  BPT.TRAP 0x1 ;  /* 0x000000040000795c */ /* 0x000fe20000300000 */
.L_x_645:
[----:B------:R-:W-:Y:S04]  /*165a0*/  BSSY B0, `(.L_x_646) ;  /* 0x0000004000007945 */ /* 0x000fe80003800000 */
[----:B-1----:R-:W-:Y:S05]  /*165b0*/  @P1 BRA `(.L_x_647) ;  /* 0x0000000000081947 */ /* 0x002fea0003800000 */
[----:B------:R-:W1:Y:S02]  /*165c0*/  SYNCS.PHASECHK.TRANS64.TRYWAIT P1, [R0+URZ+0x38850], R7 ;  /* 0x03885007000075a7 */ /* 0x000e64000802017f */
[----:B-1----:R-:W-:Y:S05]  /*165d0*/  @!P1 BRA `(.L_x_648) ;  /* 0x0000010c007c9947 */ /* 0x002fea0003800000 */
.L_x_647:
[----:B------:R-:W-:Y:S05]  /*165e0*/  BSYNC B0 ;  /* 0x0000000000007941 */ /* 0x000fea0003800000 */
.L_x_646:
[----:B------:R-:W-:Y:S05]  /*165f0*/  WARPSYNC.ALL ;  /* 0x0000000000007948 */ /* 0x000fea0003800000 */
[----:B------:R-:W-:Y:S01]  /*16600*/  R2UR UR4, R23 ;  /* 0x00000000170472ca */ /* 0x000fe200000e0000 */
[----:B------:R2:W-:Y:S01]  /*16610*/  BAR.SYNC.DEFER_BLOCKING R5, 0x100 ;  /* 0x000400050000751d */ /* 0x0005e20000010000 */
[----:B01----:R-:W-:Y:S01]  /*16620*/  MOV R7, 0x40000040 ;  /* 0x4000004000077802 */ /* 0x003fe20000000f00 */
[----:B------:R-:W-:-:S03]  /*16630*/  IMAD.MOV.U32 R11, RZ, RZ, 0x40000040 ;  /* 0x40000040ff0b7424 */ /* 0x000fc600078e00ff */
[----:B------:R-:W-:Y:S01]  /*16640*/  R2UR UR7, R7 ;  /* 0x00000000070772ca */ /* 0x000fe200000e0000 */
[----:B------:R-:W-:-:S06]  /*16650*/  IMAD.MOV.U32 R7, RZ, RZ, 0x40000040 ;  /* 0x40000040ff077424 */ /* 0x000fcc00078e00ff */
[----:B------:R-:W-:-:S04]  /*16660*/  UIADD3 UR4, UR4, 0x400, URZ ;  /* 0x0000040004047890 */ /* 0x000fc8000fffe03f */
[----:B------:R-:W-:-:S04]  /*16670*/  USHF.R.U32.HI UR4, URZ, 0x4, UR4 ;  /* 0x000000043f047899 */ /* 0x000fc80008011604 */
[----:B------:R-:W-:-:S04]  /*16680*/  ULOP3.LUT UR4, UR4, 0x3fff, URZ, 0xc0, !UPT ;  /* 0x00003fff04047892 */ /* 0x000fc8000f8ec03f */
[----:B------:R-:W-:Y:S01]  /*16690*/  ULOP3.LUT UR42, UR4, 0x10000, URZ, 0xfc, !UPT ;  /* 0x00010000042a7892 */ /* 0x000fe2000f8efc3f */
[----:B------:R-:W-:-:S05]  /*166a0*/  WARPGROUP.ARRIVE ;  /* 0x00000000000079c5 */ /* 0x000fca0000000000 */
[----:B------:R-:W-:-:S04]  /*166b0*/  LEA R6, R225, UR42, 0xb ;  /* 0x0000002ae1067c11 */ /* 0x000fc8000f8e58ff */
[C---:B------:R-:W-:Y:S01]  /*166c0*/  R2UR UR6, R6.reuse ;  /* 0x00000000060672ca */ /* 0x040fe200000e0000 */
[----:B------:R-:W-:-:S12]  /*166d0*/  VIADD R10, R6, 0x2 ;  /* 0x00000002060a7836 */ /* 0x000fd80000000000 */
[----:B------:R-:W-:Y:S01]  /*166e0*/  QGMMA.64x256x32.F32.E4M3.E4M3 R24, R164, gdesc[UR4], RZ, !UPT, gsb0 ;  /* 0x03e00004a4187df3 */ /* 0x000fe2000c0008ff */
[----:B------:R-:W-:Y:S01]  /*166f0*/  R2UR UR6, R10 ;  /* 0x000000000a0672ca */ /* 0x000fe200000e0000 */
[C---:B------:R-:W-:Y:S01]  /*16700*/  VIADD R10, R6.reuse, 0x4 ;  /* 0x00000004060a7836 */ /* 0x040fe20000000000 */
[----:B------:R-:W-:Y:S01]  /*16710*/  R2UR UR7, R11 ;  /* 0x000000000b0772ca */ /* 0x000fe200000e0000 */
[----:B------:R-:W-:Y:S01]  /*16720*/  VIADD R6, R6, 0x6 ;  /* 0x0000000606067836 */ /* 0x000fe20000000000 */
[----:B------:R-:W-:Y:S01]  /*16730*/  MOV R11, 0x40000040 ;  /* 0x40000040000b7802 */ /* 0x000fe20000000f00 */
[----:B------:R-:W-:Y:S02]  /*16740*/  WARPGROUP.DEPBAR.LE gsb0, 0x0 ;  /* 0x00008000000079c5 */ /* 0x000fe40000010000 */
[----:B------:R-:W-:-:S15]  /*16750*/  WARPGROUP.ARRIVE ;  /* 0x00000000000079c5 */ /* 0x000fde0000000000 */
[----:B------:R-:W-:-:S05]  /*16760*/  NOP ;  /* 0x0000000000007918 */ /* 0x000fca0000000000 */
[----:B------:R-:W-:Y:S01]  /*16770*/  QGMMA.64x256x32.F32.E4M3.E4M3 R24, R160, gdesc[UR4], R24, gsb0 ;  /* 0x03e00004a0187df3 */ /* 0x000fe20008000818 */
[----:B------:R-:W-:Y:S02]  /*16780*/  R2UR UR6, R10 ;  /* 0x000000000a0672ca */ /* 0x000fe400000e0000 */
[----:B------:R-:W-:Y:S01]  /*16790*/  R2UR UR7, R11 ;  /* 0x000000000b0772ca */ /* 0x000fe200000e0000 */
[----:B------:R-:W-:Y:S02]  /*167a0*/  WARPGROUP.DEPBAR.LE gsb0, 0x0 ;  /* 0x00008000000079c5 */ /* 0x000fe40000010000 */
[----:B------:R-:W-:-:S15]  /*167b0*/  WARPGROUP.ARRIVE ;  /* 0x00000000000079c5 */ /* 0x000fde0000000000 */
[----:B------:R-:W-:-:S07]  /*167c0*/  NOP ;  /* 0x0000000000007918 */ /* 0x000fce0000000000 */
[----:B------:R-:W-:Y:S01]  /*167d0*/  QGMMA.64x256x32.F32.E4M3.E4M3 R24, R156, gdesc[UR4], R24, gsb0 ;  /* 0x03e000049c187df3 */ /* 0x000fe20008000818 */
[----:B------:R-:W-:Y:S02]  /*167e0*/  R2UR UR6, R6 ;  /* 0x00000000060672ca */ /* 0x000fe400000e0000 */
[----:B------:R-:W-:Y:S01]  /*167f0*/  R2UR UR7, R7 ;  /* 0x00000000070772ca */ /* 0x000fe200000e0000 */
[----:B------:R-:W-:Y:S02]  /*16800*/  WARPGROUP.DEPBAR.LE gsb0, 0x0 ;  /* 0x00008000000079c5 */ /* 0x000fe40000010000 */
[----:B------:R-:W-:-:S15]  /*16810*/  WARPGROUP.ARRIVE ;  /* 0x00000000000079c5 */ /* 0x000fde0000000000 */
[----:B------:R-:W-:-:S07]  /*16820*/  NOP ;  /* 0x0000000000007918 */ /* 0x000fce0000000000 */
[----:B------:R-:W-:Y:S03]  /*16830*/  QGMMA.64x256x32.F32.E4M3.E4M3 R24, R152, gdesc[UR4], R24, gsb0 ;  /* 0x03e0000498187df3 */ /* 0x000fe60008000818 */
[----:B------:R-:W-:Y:S02]  /*16840*/  WARPGROUP.DEPBAR.LE gsb0, 0x0 ;  /* 0x00008000000079c5 */ /* 0x000fe40000010000 */
[----:B--2---:R-:W-:Y:S05]  /*16850*/  @!P0 BRA `(.L_x_649) ;  /* 0x0000000000048947 */ /* 0x004fea0003800000 */
[----:B------:R-:W-:Y:S01]  /*16860*/  BPT.TRAP 0x1 ;  /* 0x000000040000795c */ /* 0x000fe20000300000 */
.L_x_649:
[----:B------:R-:W-:Y:S01]  /*16870*/  ISETP.GE.AND P1, PT, R170, 0x81, PT ;  /* 0x00000081aa00780c */ /* 0x000fe20003f26270 */
[----:B------:R-:W-:Y:S01]  /*16880*/  VIADD R0, R0, 0x38860 ;  /* 0x0003886000007836 */ /* 0x000fe20000000000 */
[----:B------:R-:W-:Y:S01]  /*16890*/  MOV R5, UR61 ;  /* 0x0000003d00057c02 */ /* 0x000fe20008000f00 */
[----:B------:R-:W-:-:S03]  /*168a0*/  ULDC UR43, c[0x0][0x988] ;  /* 0x00026200002b7ab9 */ /* 0x000fc60000000800 */
[----:B------:R-:W-:-:S04]  /*168b0*/  PRMT R0, R5, 0x654, R0 ;  /* 0x0000065405007816 */ /* 0x000fc80000000000 */
[----:B------:R0:W-:Y:S03]  /*168c0*/  SYNCS.ARRIVE.TRANS64.RED.A1T0 RZ, [R0+URZ], RZ ;  /* 0x000000ff00ff79a7 */ /* 0x0001e6000810043f */
[----:B------:R-:W-:Y:S05]  /*168d0*/  @!P1 BRA `(.L_x_650) ;  /* 0x0000002c00589947 */ /* 0x000fea0003800000 */
[----:B0-----:R-:W-:Y:S02]  /*168e0*/  VIADD R0, R171, 0xfffffffe ;  /* 0xfffffffeab007836 */ /* 0x001fe40000000000 */
[----:B------:R-:W-:Y:S02]  /*168f0*/  IMAD.MOV.U32 R9, RZ, RZ, R169 ;  /* 0x000000ffff097224 */ /* 0x000fe400078e00a9 */
[----:B------:R-:W-:-:S07]  /*16900*/  IMAD.MOV.U32 R10, RZ, RZ, R168 ;  /* 0x000000ffff0a7224 */ /* 0x000fce00078e00a8 */
.L_x_662:
[----:B------:R-:W-:Y:S01]  /*16910*/  IADD3 R225, R225, 0x1, RZ ;  /* 0x00000001e1e17810 */ /* 0x000fe20007ffe0ff */
[----:B------:R-:W-:Y:S05]  /*16920*/  YIELD ;  /* 0x0000000000007946 */ /* 0x000fea0003800000 */
[----:B------:R-:W-:-:S04]  /*16930*/  ISETP.NE.AND P1, PT, R225, 0x2, PT ;  /* 0x00000002e100780c */ /* 0x000fc80003f25270 */
[----:B------:R-:W-:Y:S02]  /*16940*/  SEL R7, R225, RZ, P1 ;  /* 0x000000ffe1077207 */ /* 0x000fe40000800000 */
[----:B-1----:R-:W-:Y:S02]  /*16950*/  SEL R5, RZ, 0x1, P1 ;  /* 0x00000001ff057807 */ /* 0x002fe40000800000 */
[C---:B------:R-:W-:Y:S01]  /*16960*/  ISETP.GT.AND P1, PT, R0.reuse, RZ, PT ;  /* 0x000000ff0000720c */ /* 0x040fe20003f24270 */
[----:B------:R-:W-:Y:S01]  /*16970*/  VIADD R0, R0, 0xffffffff ;  /* 0xffffffff00007836 */ /* 0x000fe20000000000 */
[----:B------:R-:W-:Y:S01]  /*16980*/  LOP3.LUT R226, R226, R5, RZ, 0x3c, !PT ;  /* 0x00000005e2e27212 */ /* 0x000fe200078e3cff */
[----:B------:R-:W-:Y:S01]  /*16990*/  IMAD.MOV.U32 R225, RZ, RZ, R7 ;  /* 0x000000ffffe17224 */ /* 0x000fe200078e0007 */
[----:B------:R-:W-:Y:S09]  /*169a0*/  @!P0 BRA `(.L_x_651) ;  /* 0x0000000000048947 */ /* 0x000ff20003800000 */
[----:B------:R-:W-:Y:S01]  /*169b0*/  BPT.TRAP 0x1 ;  /* 0x000000040000795c */ /* 0x000fe20000300000 */
.L_x_651:
[----:B------:R-:W-:Y:S01]  /*169c0*/  IMAD R5, R225, 0x8, R23 ;  /* 0x00000008e1057824 */ /* 0x000fe200078e0217 */
[----:B------:R-:W-:-:S04]  /*169d0*/  SHF.L.U32 R6, R226, 0x1f, RZ ;  /* 0x0000001fe2067819 */ /* 0x000fc800000006ff */
[----:B------:R0:W1:Y:S01]  /*169e0*/  SYNCS.PHASECHK.TRANS64.TRYWAIT P2, [R5+URZ+0x38830], R6 ;  /* 0x03883006050075a7 */ /* 0x000062000804017f */
[----:B------:R-:W-:Y:S05]  /*169f0*/  @!P0 BRA `(.L_x_652) ;  /* 0x0000000000048947 */ /* 0x000fea0003800000 */
[----:B------:R-:W-:Y:S01]  /*16a00*/  BPT.TRAP 0x1 ;  /* 0x000000040000795c */ /* 0x000fe20000300000 */
.L_x_652:
[----:B------:R-:W2:Y:S01]  /*16a10*/  LDL R8, [R1+0x34] ;  /* 0x0000340001087983 */ /* 0x000ea20000100800 */
[----:B------:R-:W-:Y:S01]  /*16a20*/  IMAD.MOV.U32 R13, RZ, RZ, 0x40000040 ;  /* 0x40000040ff0d7424 */ /* 0x000fe200078e00ff */
[----:B--2---:R-:W-:-:S13]  /*16a30*/  R2UR UR4, R8 ;  /* 0x00000000080472ca */ /* 0x004fda00000e0000 */
[----:B------:R-:W-:-:S04]  /*16a40*/  LEA R12, R7, UR4, 0xb ;  /* 0x00000004070c7c11 */ /* 0x000fc8000f8e58ff */
[C---:B------:R-:W-:Y:S01]  /*16a50*/  IADD3 R14, R12.reuse, 0x2, RZ ;  /* 0x000000020c0e7810 */ /* 0x040fe20007ffe0ff */
[----:B------:R-:W-:Y:S01]  /*16a60*/  VIADD R8, R12, 0x4 ;  /* 0x000000040c087836 */ /* 0x000fe20000000000 */
[----:B-1----:R-:W-:Y:S06]  /*16a70*/  @P2 BRA `(.L_x_653) ;  /* 0x0000000000082947 */ /* 0x002fec0003800000 */
[----:B------:R-:W1:Y:S02]  /*16a80*/  SYNCS.PHASECHK.TRANS64.TRYWAIT P2, [R5+URZ+0x38830], R6 ;  /* 0x03883006050075a7 */ /* 0x000e64000804017f */
[----:B-1----:R-:W-:Y:S05]  /*16a90*/  @!P2 BRA `(.L_x_654) ;  /* 0x000001080060a947 */ /* 0x002fea0003800000 */
.L_x_653:
[----:B------:R-:W2:Y:S01]  /*16aa0*/  LDL.64 R154, [R1+0x18] ;  /* 0x00001800019a7983 */ /* 0x000ea20000100a00 */
[----:B------:R-:W-:Y:S05]  /*16ab0*/  WARPSYNC.ALL ;  /* 0x0000000000007948 */ /* 0x000fea0003800000 */
[----:B------:R-:W-:Y:S01]  /*16ac0*/  R2UR UR10, R14 ;  /* 0x000000000e0a72ca */ /* 0x000fe200000e0000 */
[----:B------:R-:W-:Y:S01]  /*16ad0*/  IMAD.MOV.U32 R14, RZ, RZ, R8 ;  /* 0x000000ffff0e7224 */ /* 0x000fe200078e0008 */
[----:B------:R-:W-:Y:S01]  /*16ae0*/  MOV R15, 0x40000040 ;  /* 0x40000040000f7802 */ /* 0x000fe20000000f00 */
[----:B------:R-:W3:Y:S01]  /*16af0*/  LDL.64 R220, [R1] ;  /* 0x0000000001dc7983 */ /* 0x000ee20000100a00 */
[C---:B------:R-:W-:Y:S01]  /*16b00*/  R2UR UR14, R12.reuse ;  /* 0x000000000c0e72ca */ /* 0x040fe200000e0000 */
[----:B------:R-:W-:Y:S01]  /*16b10*/  VIADD R152, R12, 0x404 ;  /* 0x000004040c987836 */ /* 0x000fe20000000000 */
[----:B------:R-:W-:Y:S01]  /*16b20*/  R2UR UR6, R14 ;  /* 0x000000000e0672ca */ /* 0x000fe200000e0000 */
[C---:B------:R-:W-:Y:S01]  /*16b30*/  VIADD R14, R12.reuse, 0x400 ;  /* 0x000004000c0e7836 */ /* 0x040fe20000000000 */
[C---:B------:R-:W-:Y:S01]  /*16b40*/  R2UR UR11, R15.reuse ;  /* 0x000000000f0b72ca */ /* 0x040fe200000e0000 */
[----:B------:R-:W-:Y:S01]  /*16b50*/  VIADD R20, R12, 0x6 ;  /* 0x000000060c147836 */ /* 0x000fe20000000000 */
[----:B------:R-:W-:Y:S01]  /*16b60*/  R2UR UR7, R15 ;  /* 0x000000000f0772ca */ /* 0x000fe200000e0000 */
[----:B------:R-:W-:Y:S01]  /*16b70*/  IMAD.MOV.U32 R21, RZ, RZ, 0x40000040 ;  /* 0x40000040ff157424 */ /* 0x000fe200078e00ff */
[----:B------:R-:W-:-:S02]  /*16b80*/  R2UR UR22, R14 ;  /* 0x000000000e1672ca */ /* 0x000fc400000e0000 */
[----:B------:R-:W-:Y:S02]  /*16b90*/  R2UR UR23, R15 ;  /* 0x000000000f1772ca */ /* 0x000fe400000e0000 */
[----:B------:R-:W4:Y:S01]  /*16ba0*/  LDL.64 R14, [R1+0x8] ;  /* 0x00000800010e7983 */ /* 0x000f220000100a00 */
[----:B------:R-:W-:Y:S01]  /*16bb0*/  R2UR UR15, R13 ;  /* 0x000000000d0f72ca */ /* 0x000fe200000e0000 */
[----:B------:R-:W-:Y:S01]  /*16bc0*/  IMAD.MOV.U32 R153, RZ, RZ, 0x40000040 ;  /* 0x40000040ff997424 */ /* 0x000fe200078e00ff */
[----:B------:R-:W-:Y:S02]  /*16bd0*/  R2UR UR30, R152 ;  /* 0x00000000981e72ca */ /* 0x000fe400000e0000 */
[----:B------:R-:W-:Y:S02]  /*16be0*/  R2UR UR18, R20 ;  /* 0x00000000141272ca */ /* 0x000fe400000e0000 */
[----:B------:R-:W-:Y:S02]  /*16bf0*/  R2UR UR31, R153 ;  /* 0x00000000991f72ca */ /* 0x000fe400000e0000 */
[----:B------:R-:W-:Y:S01]  /*16c00*/  R2UR UR19, R21 ;  /* 0x00000000151372ca */ /* 0x000fe200000e0000 */
[----:B------:R-:W-:Y:S01]  /*16c10*/  UMOV UR16, UR56 ;  /* 0x0000003800107c82 */ /* 0x000fe20008000000 */
[----:B------:R-:W-:Y:S01]  /*16c20*/  UMOV UR17, UR57 ;  /* 0x0000003900117c82 */ /* 0x000fe20008000000 */
[----:B------:R-:W-:Y:S01]  /*16c30*/  UMOV UR20, UR52 ;  /* 0x0000003400147c82 */ /* 0x000fe20008000000 */
[----:B------:R-:W-:Y:S01]  /*16c40*/  UMOV UR21, UR53 ;  /* 0x0000003500157c82 */ /* 0x000fe20008000000 */
[----:B------:R-:W-:-:S02]  /*16c50*/  IADD3 R20, R12, 0x402, RZ ;  /* 0x000004020c147810 */ /* 0x000fc40007ffe0ff */
[----:B--2---:R-:W-:Y:S02]  /*16c60*/  R2UR UR12, R154 ;  /* 0x000000009a0c72ca */ /* 0x004fe400000e0000 */
[----:B------:R-:W-:Y:S02]  /*16c70*/  R2UR UR13, R155 ;  /* 0x000000009b0d72ca */ /* 0x000fe400000e0000 */
[----:B------:R-:W-:-:S11]  /*16c80*/  WARPGROUP.ARRIVE ;  /* 0x00000000000079c5 */ /* 0x000fd60000000000 */
[----:B------:R-:W-:Y:S01]  /*16c90*/  QGMMA.64x128x32.F32.E4M3.E4M3 R152, gdesc[UR12], RZ, !UPT, gsb0 ;  /* 0x01e000000c9879f3 */ /* 0x000fe2000c0008ff */
[----:B----4-:R-:W-:Y:S02]  /*16ca0*/  R2UR UR8, R14 ;  /* 0x000000000e0872ca */ /* 0x010fe400000e0000 */
[----:B------:R-:W-:Y:S02]  /*16cb0*/  R2UR UR9, R15 ;  /* 0x000000000f0972ca */ /* 0x000fe400000e0000 */
[----:B---3--:R-:W-:Y:S02]  /*16cc0*/  R2UR UR4, R220 ;  /* 0x00000000dc0472ca */ /* 0x008fe400000e0000 */
[----:B------:R-:W-:Y:S01]  /*16cd0*/  R2UR UR5, R221 ;  /* 0x00000000dd0572ca */ /* 0x000fe200000e0000 */
        /* <DEDUP_REMOVED lines=8> */
[----:B------:R-:W-:Y:S01]  /*16d60*/  QGMMA.64x128x32.F32.E4M3.E4M3 R152, gdesc[UR16], R152, gsb0 ;  /* 0x01e00000109879f3 */ /* 0x000fe20008000898 */
[----:B------:R-:W-:Y:S02]  /*16d70*/  R2UR UR26, R20 ;  /* 0x00000000141a72ca */ /* 0x000fe400000e0000 */
[----:B------:R-:W-:Y:S01]  /*16d80*/  R2UR UR27, R21 ;  /* 0x00000000151b72ca */ /* 0x000fe200000e0000 */
[----:B------:R-:W-:Y:S01]  /*16d90*/  UMOV UR24, UR48 ;  /* 0x0000003000187c82 */ /* 0x000fe20008000000 */
[----:B------:R-:W-:Y:S01]  /*16da0*/  UMOV UR25, UR49 ;  /* 0x0000003100197c82 */ /* 0x000fe20008000000 */
[----:B------:R-:W-:Y:S02]  /*16db0*/  WARPGROUP.DEPBAR.LE gsb0, 0x0 ;  /* 0x00008000000079c5 */ /* 0x000fe40000010000 */
[----:B------:R-:W-:-:S06]  /*16dc0*/  WARPGROUP.ARRIVE ;  /* 0x00000000000079c5 */ /* 0x000fcc0000000000 */
[----:B------:R-:W-:Y:S01]  /*16dd0*/  QGMMA.64x128x32.F32.E4M3.E4M3 R152, gdesc[UR20], R152, gsb0 ;  /* 0x01e00000149879f3 */ /* 0x000fe20008000898 */
[----:B------:R-:W-:Y:S01]  /*16de0*/  UMOV UR28, UR44 ;  /* 0x0000002c001c7c82 */ /* 0x000fe20008000000 */
[----:B------:R-:W-:Y:S01]  /*16df0*/  UMOV UR29, UR45 ;  /* 0x0000002d001d7c82 */ /* 0x000fe20008000000 */
[----:B------:R-:W-:Y:S02]  /*16e00*/  WARPGROUP.DEPBAR.LE gsb0, 0x0 ;  /* 0x00008000000079c5 */ /* 0x000fe40000010000 */
[----:B------:R-:W-:-:S07]  /*16e10*/  WARPGROUP.ARRIVE ;  /* 0x00000000000079c5 */ /* 0x000fce0000000000 */
[----:B------:R-:W-:Y:S01]  /*16e20*/  QGMMA.64x128x32.F32.E4M3.E4M3 R152, gdesc[UR24], R152, gsb0 ;  /* 0x01e00000189879f3 */ /* 0x000fe20008000898 */
[----:B------:R-:W-:Y:S01]  /*16e30*/  VIADD R12, R12, 0x406 ;  /* 0x000004060c0c7836 */ /* 0x000fe20000000000 */
[----:B------:R-:W-:-:S04]  /*16e40*/  MOV R13, 0x40000040 ;  /* 0x40000040000d7802 */ /* 0x000fc80000000f00 */
[----:B------:R-:W-:Y:S02]  /*16e50*/  R2UR UR34, R12 ;  /* 0x000000000c2272ca */ /* 0x000fe400000e0000 */
[----:B------:R-:W-:Y:S01]  /*16e60*/  R2UR UR35, R13 ;  /* 0x000000000d2372ca */ /* 0x000fe200000e0000 */
[----:B------:R-:W-:Y:S01]  /*16e70*/  UMOV UR32, UR40 ;  /* 0x0000002800207c82 */ /* 0x000fe20008000000 */
[----:B------:R-:W-:Y:S01]  /*16e80*/  UMOV UR33, UR41 ;  /* 0x0000002900217c82 */ /* 0x000fe20008000000 */
[----:B------:R-:W-:Y:S02]  /*16e90*/  WARPGROUP.DEPBAR.LE gsb0, 0x0 ;  /* 0x00008000000079c5 */ /* 0x000fe40000010000 */
[----:B------:R-:W-:-:S06]  /*16ea0*/  WARPGROUP.ARRIVE ;  /* 0x00000000000079c5 */ /* 0x000fcc0000000000 */
[----:B------:R-:W-:Y:S03]  /*16eb0*/  QGMMA.64x128x32.F32.E4M3.E4M3 R152, gdesc[UR28], R152, gsb0 ;  /* 0x01e000001c9879f3 */ /* 0x000fe60008000898 */
[----:B------:R-:W2:Y:S01]  /*16ec0*/  S2R R11, SR_TID.X ;  /* 0x00000000000b7919 */ /* 0x000ea20000002100 */
[----:B------:R-:W-:Y:S02]  /*16ed0*/  WARPGROUP.DEPBAR.LE gsb0, 0x0 ;  /* 0x00008000000079c5 */ /* 0x000fe40000010000 */
[----:B------:R-:W-:-:S06]  /*16ee0*/  WARPGROUP.ARRIVE ;  /* 0x00000000000079c5 */ /* 0x000fcc0000000000 */
[----:B------:R-:W-:Y:S01]  /*16ef0*/  QGMMA.64x128x32.F32.E4M3.E4M3 R152, gdesc[UR32], R152, gsb0 ;  /* 0x01e00000209879f3 */ /* 0x000fe20008000898 */
[----:B--2---:R-:W-:-:S04]  /*16f00*/  SHF.R.U32.HI R11, RZ, 0x7, R11 ;  /* 0x00000007ff0b7819 */ /* 0x004fc8000001160b */
[----:B------:R-:W-:Y:S01]  /*16f10*/  IADD3 R8, -R11, 0xb, RZ ;  /* 0x0000000b0b087810 */ /* 0x000fe20007ffe1ff */
[----:B------:R-:W-:-:S04]  /*16f20*/  WARPGROUP.DEPBAR.LE gsb0, 0x0 ;  /* 0x00008000000079c5 */ /* 0x000fc80000010000 */
[----:B------:R2:W-:Y:S06]  /*16f30*/  BAR.ARV R8, 0x100 ;  /* 0x000400080000751d */ /* 0x0005ec0000002000 */
[----:B------:R-:W-:Y:S05]  /*16f40*/  @!P0 BRA `(.L_x_655) ;  /* 0x0000000000048947 */ /* 0x000fea0003800000 */
[----:B------:R-:W-:Y:S01]  /*16f50*/  BPT.TRAP 0x1 ;  /* 0x000000040000795c */ /* 0x000fe20000300000 */
.L_x_655:
[C---:B------:R-:W-:Y:S01]  /*16f60*/  FMUL.FTZ R11, R2.reuse, R152 ;  /* 0x00000098020b7220 */ /* 0x040fe20000410000 */
[C---:B------:R-:W-:Y:S01]  /*16f70*/  FMUL.FTZ R12, R2.reuse, R153 ;  /* 0x00000099020c7220 */ /* 0x040fe20000410000 */
[C---:B------:R-:W-:Y:S01]  /*16f80*/  FMUL.FTZ R13, R2.reuse, R156 ;  /* 0x0000009c020d7220 */ /* 0x040fe20000410000 */
[C---:B------:R-:W-:Y:S01]  /*16f90*/  FMUL.FTZ R14, R2.reuse, R157 ;  /* 0x0000009d020e7220 */ /* 0x040fe20000410000 */
[C---:B------:R-:W-:Y:S01]  /*16fa0*/  FMUL.FTZ R15, R2.reuse, R160 ;  /* 0x000000a0020f7220 */ /* 0x040fe20000410000 */
[C---:B------:R-:W-:Y:S01]  /*16fb0*/  FMUL.FTZ R20, R2.reuse, R161 ;  /* 0x000000a102147220 */ /* 0x040fe20000410000 */
        /* <DEDUP_REMOVED lines=8> */
[----:B------:R-:W4:Y:S01]  /*17040*/  MUFU.TANH R12, R12 ;  /* 0x0000000c000c7308 */ /* 0x000f220000002400 */
[C---:B------:R-:W-:Y:S01]  /*17050*/  FMUL.FTZ R164, R2.reuse, R177 ;  /* 0x000000b102a47220 */ /* 0x040fe20000410000 */
[C---:B------:R-:W-:Y:S01]  /*17060*/  FMUL.FTZ R165, R2.reuse, R180 ;  /* 0x000000b402a57220 */ /* 0x040fe20000410000 */
[C---:B------:R-:W-:Y:S01]  /*17070*/  FMUL.FTZ R169, R2.reuse, R181 ;  /* 0x000000b502a97220 */ /* 0x040fe20000410000 */
[C---:B------:R-:W-:Y:S01]  /*17080*/  FMUL.FTZ R172, R2.reuse, R184 ;  /* 0x000000b802ac7220 */ /* 0x040fe20000410000 */
[C---:B------:R-:W-:Y:S01]  /*17090*/  FMUL.FTZ R173, R2.reuse, R185 ;  /* 0x000000b902ad7220 */ /* 0x040fe20000410000 */
[C---:B------:R-:W-:Y:S01]  /*170a0*/  FMUL.FTZ R176, R2.reuse, R188 ;  /* 0x000000bc02b07220 */ /* 0x040fe20000410000 */
[C---:B------:R-:W-:Y:S01]  /*170b0*/  FMUL.FTZ R177, R2.reuse, R189 ;  /* 0x000000bd02b17220 */ /* 0x040fe20000410000 */
[----:B------:R-:W5:Y:S01]  /*170c0*/  MUFU.TANH R13, R13 ;  /* 0x0000000d000d7308 */ /* 0x000f620000002400 */
        /* <DEDUP_REMOVED lines=8> */
[----:B----4-:R-:W-:Y:S01]  /*17150*/  FMNMX.FTZ R168, R12, R168, !PT ;  /* 0x000000a80ca87209 */ /* 0x010fe20007810000 */
[C---:B------:R-:W-:Y:S01]  /*17160*/  FMUL.FTZ R192, R2.reuse, R204 ;  /* 0x000000cc02c07220 */ /* 0x040fe20000410000 */
[C---:B------:R-:W-:Y:S01]  /*17170*/  FMUL.FTZ R193, R2.reuse, R205 ;  /* 0x000000cd02c17220 */ /* 0x040fe20000410000 */
[C---:B------:R-:W-:Y:S01]  /*17180*/  FMUL.FTZ R196, R2.reuse, R208 ;  /* 0x000000d002c47220 */ /* 0x040fe20000410000 */
[C---:B------:R-:W-:Y:S01]  /*17190*/  FMUL.FTZ R197, R2.reuse, R209 ;  /* 0x000000d102c57220 */ /* 0x040fe20000410000 */
[C---:B------:R-:W-:Y:S01]  /*171a0*/  FMUL.FTZ R200, R2.reuse, R212 ;  /* 0x000000d402c87220 */ /* 0x040fe20000410000 */
[C---:B------:R-:W-:Y:S01]  /*171b0*/  FMUL.FTZ R201, R2.reuse, R213 ;  /* 0x000000d502c97220 */ /* 0x040fe20000410000 */
[----:B------:R-:W4:Y:S01]  /*171c0*/  MUFU.TANH R15, R15 ;  /* 0x0000000f000f7308 */ /* 0x000f220000002400 */
[----:B-----5:R-:W-:Y:S01]  /*171d0*/  FMNMX.FTZ R168, R13, R168, !PT ;  /* 0x000000a80da87209 */ /* 0x020fe20007810000 */
[----:B------:R-:W-:Y:S01]  /*171e0*/  UMOV UR38, UR43 ;  /* 0x0000002b00267c82 */ /* 0x000fe20008000000 */
[C---:B------:R-:W-:Y:S01]  /*171f0*/  FMUL.FTZ R191, R2.reuse, R191 ;  /* 0x000000bf02bf7220 */ /* 0x040fe20000410000 */
[C---:B------:R-:W-:Y:S01]  /*17200*/  FMUL.FTZ R194, R2.reuse, R194 ;  /* 0x000000c202c27220 */ /* 0x040fe20000410000 */
[C---:B------:R-:W-:Y:S01]  /*17210*/  FMUL.FTZ R195, R2.reuse, R195 ;  /* 0x000000c302c37220 */ /* 0x040fe20000410000 */
[C---:B------:R-:W-:Y:S01]  /*17220*/  FMUL.FTZ R198, R2.reuse, R198 ;  /* 0x000000c602c67220 */ /* 0x040fe20000410000 */
[----:B------:R-:W-:Y:S01]  /*17230*/  FMUL.FTZ R199, R2, R199 ;  /* 0x000000c702c77220 */ /* 0x000fe20000410000 */
[----:B------:R-:W5:Y:S01]  /*17240*/  MUFU.TANH R20, R20 ;  /* 0x0000001400147308 */ /* 0x000f620000002400 */
        /* <DEDUP_REMOVED lines=8> */
[----:B----4-:R-:W-:Y:S01]  /*172d0*/  FMNMX.FTZ R168, R15, R168, !PT ;  /* 0x000000a80fa87209 */ /* 0x010fe20007810000 */
[C---:B------:R-:W-:Y:S01]  /*172e0*/  FMUL.FTZ R214, R2.reuse, R214 ;  /* 0x000000d602d67220 */ /* 0x040fe20000410000 */
[----:B------:R-:W-:-:S05]  /*172f0*/  FMUL.FTZ R215, R2, R215 ;  /* 0x000000d702d77220 */ /* 0x000fca0000410000 */
[----:B------:R-:W4:Y:S01]  /*17300*/  MUFU.TANH R152, R152 ;  /* 0x0000009800987308 */ /* 0x000f220000002400 */
[----:B-----5:R-:W-:-:S07]  /*17310*/  FMNMX.FTZ R168, R20, R168, !PT ;  /* 0x000000a814a87209 */ /* 0x020fce0007810000 */
[----:B------:R-:W5:Y:S01]  /*17320*/  MUFU.TANH R153, R153 ;  /* 0x0000009900997308 */ /* 0x000f620000002400 */
[----:B---3--:R-:W-:-:S07]  /*17330*/  FMNMX.FTZ R168, R21, R168, !PT ;  /* 0x000000a815a87209 */ /* 0x008fce0007810000 */
[----:B------:R-:W3:Y:S01]  /*17340*/  MUFU.TANH R156, R156 ;  /* 0x0000009c009c7308 */ /* 0x000ee20000002400 */
[----:B----4-:R-:W-:-:S07]  /*17350*/  FMNMX.FTZ R168, R152, R168, !PT ;  /* 0x000000a898a87209 */ /* 0x010fce0007810000 */
        /* <DEDUP_REMOVED lines=43> */
[----:B-----5:R-:W-:-:S04]  /*17610*/  FMNMX.FTZ R168, R197, R168, !PT ;  /* 0x000000a8c5a87209 */ /* 0x020fc80007810000 */
[----:B---3--:R-:W-:-:S04]  /*17620*/  FMNMX.FTZ R168, R200, R168, !PT ;  /* 0x000000a8c8a87209 */ /* 0x008fc80007810000 */
[----:B----4-:R-:W-:-:S05]  /*17630*/  FMNMX.FTZ R168, R201, R168, !PT ;  /* 0x000000a8c9a87209 */ /* 0x010fca0007810000 */
[----:B------:R-:W3:Y:S02]  /*17640*/  SHFL.BFLY PT, R204, R168, 0x2, 0x1f ;  /* 0x0c401f00a8cc7f89 */ /* 0x000ee400000e0000 */
[----:B---3--:R-:W-:-:S05]  /*17650*/  FMNMX.FTZ R168, R168, R204, !PT ;  /* 0x000000cca8a87209 */ /* 0x008fca0007810000 */
[----:B------:R-:W3:Y:S02]  /*17660*/  SHFL.BFLY PT, R204, R168, 0x1, 0x1f ;  /* 0x0c201f00a8cc7f89 */ /* 0x000ee400000e0000 */
[----:B---3--:R-:W-:Y:S01]  /*17670*/  FMNMX.FTZ R168, R168, R204, !PT ;  /* 0x000000cca8a87209 */ /* 0x008fe20007810000 */
[----:B------:R-:W-:-:S04]  /*17680*/  IMAD.U32 R204, RZ, RZ, UR38 ;  /* 0x00000026ffcc7e24 */ /* 0x000fc8000f8e00ff */
[C---:B------:R-:W-:Y:S01]  /*17690*/  FADD.FTZ R205, -R168.reuse, R10 ;  /* 0x0000000aa8cd7221 */ /* 0x040fe20000010100 */
[----:B------:R-:W-:-:S03]  /*176a0*/  FFMA.FTZ R10, R168, R204, -8 ;  /* 0xc1000000a80a7423 */ /* 0x000fc600000100cc */
        /* <DEDUP_REMOVED lines=26> */
[--C-:B------:R-:W-:Y:S01]  /*17850*/  FFMA.FTZ R184, R184, UR38, -R10.reuse ;  /* 0x00000026b8b87c23 */ /* 0x100fe2000801080a */
[----:B------:R-:W-:-:S01]  /*17860*/  FFMA.FTZ R185, R185, UR38, -R10 ;  /* 0x00000026b9b97c23 */ /* 0x000fc2000801080a */
[--C-:B------:R-:W-:Y:S01]  /*17870*/  FFMA.FTZ R188, R188, UR38, -R10.reuse ;  /* 0x00000026bcbc7c23 */ /* 0x100fe2000801080a */
[----:B------:R-:W-:-:S01]  /*17880*/  FFMA.FTZ R189, R189, UR38, -R10 ;  /* 0x00000026bdbd7c23 */ /* 0x000fc2000801080a */
[----:B------:R-:W5:Y:S01]  /*17890*/  MUFU.EX2 R13, R13 ;  /* 0x0000000d000d7308 */ /* 0x000f620000000800 */
[----:B---3--:R-:W-:-:S01]  /*178a0*/  FFMA.FTZ R4, R204, R4, R11 ;  /* 0x00000004cc047223 */ /* 0x008fc2000001000b */
[--C-:B------:R-:W-:Y:S01]  /*178b0*/  FFMA.FTZ R192, R192, UR38, -R10.reuse ;  /* 0x00000026c0c07c23 */ /* 0x100fe2000801080a */
[----:B------:R-:W-:-:S01]  /*178c0*/  FFMA.FTZ R193, R193, UR38, -R10 ;  /* 0x00000026c1c17c23 */ /* 0x000fc2000801080a */
[--C-:B------:R-:W-:Y:S01]  /*178d0*/  FFMA.FTZ R196, R196, UR38, -R10.reuse ;  /* 0x00000026c4c47c23 */ /* 0x100fe2000801080a */
[----:B------:R-:W-:-:S01]  /*178e0*/  FFMA.FTZ R197, R197, UR38, -R10 ;  /* 0x00000026c5c57c23 */ /* 0x000fc2000801080a */
[--C-:B------:R-:W-:Y:S01]  /*178f0*/  FFMA.FTZ R200, R200, UR38, -R10.reuse ;  /* 0x00000026c8c87c23 */ /* 0x100fe2000801080a */
[----:B------:R-:W-:-:S01]  /*17900*/  FFMA.FTZ R10, R201, UR38, -R10 ;  /* 0x00000026c90a7c23 */ /* 0x000fc2000801080a */
[----:B------:R-:W3:Y:S01]  /*17910*/  MUFU.EX2 R14, R14 ;  /* 0x0000000e000e7308 */ /* 0x000ee20000000800 */
[----:B----4-:R-:W-:-:S01]  /*17920*/  FADD.FTZ R4, R12, R4 ;  /* 0x000000040c047221 */ /* 0x010fc20000010000 */
[-C--:B------:R-:W-:Y:S01]  /*17930*/  FMUL.FTZ R24, R24, R204.reuse ;  /* 0x000000cc18187220 */ /* 0x080fe20000410000 */
[-C--:B------:R-:W-:Y:S01]  /*17940*/  FMUL.FTZ R25, R25, R204.reuse ;  /* 0x000000cc19197220 */ /* 0x080fe20000410000 */
[-C--:B------:R-:W-:Y:S01]  /*17950*/  FMUL.FTZ R28, R28, R204.reuse ;  /* 0x000000cc1c1c7220 */ /* 0x080fe20000410000 */
[-C--:B------:R-:W-:Y:S01]  /*17960*/  FMUL.FTZ R29, R29, R204.reuse ;  /* 0x000000cc1d1d7220 */ /* 0x080fe20000410000 */
[-C--:B------:R-:W-:Y:S01]  /*17970*/  FMUL.FTZ R32, R32, R204.reuse ;  /* 0x000000cc20207220 */ /* 0x080fe20000410000 */
[----:B------:R-:W-:Y:S01]  /*17980*/  FMUL.FTZ R33, R33, R204 ;  /* 0x000000cc21217220 */ /* 0x000fe20000410000 */
[----:B------:R-:W4:Y:S01]  /*17990*/  MUFU.EX2 R15, R15 ;  /* 0x0000000f000f7308 */ /* 0x000f220000000800 */
[----:B-----5:R-:W-:-:S01]  /*179a0*/  FADD.FTZ R4, R13, R4 ;  /* 0x000000040d047221 */ /* 0x020fc20000010000 */
[-C--:B------:R-:W-:Y:S01]  /*179b0*/  FMUL.FTZ R36, R36, R204.reuse ;  /* 0x000000cc24247220 */ /* 0x080fe20000410000 */
[-C--:B------:R-:W-:Y:S01]  /*179c0*/  FMUL.FTZ R37, R37, R204.reuse ;  /* 0x000000cc25257220 */ /* 0x080fe20000410000 */
[-C--:B------:R-:W-:Y:S01]  /*179d0*/  FMUL.FTZ R40, R40, R204.reuse ;  /* 0x000000cc28287220 */ /* 0x080fe20000410000 */
[-C--:B------:R-:W-:Y:S01]  /*179e0*/  FMUL.FTZ R41, R41, R204.reuse ;  /* 0x000000cc29297220 */ /* 0x080fe20000410000 */
[-C--:B------:R-:W-:Y:S01]  /*179f0*/  FMUL.FTZ R44, R44, R204.reuse ;  /* 0x000000cc2c2c7220 */ /* 0x080fe20000410000 */
[----:B------:R-:W-:Y:S01]  /*17a00*/  FMUL.FTZ R45, R45, R204 ;  /* 0x000000cc2d2d7220 */ /* 0x000fe20000410000 */
[----:B------:R-:W5:Y:S01]  /*17a10*/  MUFU.EX2 R20, R20 ;  /* 0x0000001400147308 */ /* 0x000f620000000800 */
[C---:B---3--:R-:W-:Y:S01]  /*17a20*/  F2FP.SATFINITE.E4M3.F32.PACK_AB_MERGE_C R13, R14.reuse, R13, RZ ;  /* 0x0000000d0e0d723e */ /* 0x048fe200048070ff */
[----:B------:R-:W-:Y:S01]  /*17a30*/  FADD.FTZ R4, R14, R4 ;  /* 0x000000040e047221 */ /* 0x000fe20000010000 */
[C---:B------:R-:W-:Y:S01]  /*17a40*/  FMUL.FTZ R14, R2.reuse, R159 ;  /* 0x0000009f020e7220 */ /* 0x040fe20000410000 */
[----:B------:R-:W-:Y:S01]  /*17a50*/  FMUL.FTZ R159, R2, R167 ;  /* 0x000000a7029f7220 */ /* 0x000fe20000410000 */
[----:B------:R-:W-:Y:S01]  /*17a60*/  F2FP.SATFINITE.E4M3.F32.PACK_AB_MERGE_C R164, R12, R11, R13 ;  /* 0x0000000b0ca4723e */ /* 0x000fe2000480700d */
        /* <DEDUP_REMOVED lines=18> */
[----:B------:R-:W-:Y:S01]  /*17b90*/  FMUL.FTZ R182, R2, R190 ;  /* 0x000000be02b67220 */ /* 0x000fe20000410000 */
[----:B----4-:R-:W-:-:S01]  /*17ba0*/  FADD.FTZ R4, R15, R4 ;  /* 0x000000040f047221 */ /* 0x010fc20000010000 */
[----:B------:R-:W4:Y:S01]  /*17bb0*/  MUFU.TANH R12, R12 ;  /* 0x0000000c000c7308 */ /* 0x000f220000002400 */
[-C--:B------:R-:W-:Y:S01]  /*17bc0*/  FMUL.FTZ R48, R48, R204.reuse ;  /* 0x000000cc30307220 */ /* 0x080fe20000410000 */
[----:B------:R-:W-:Y:S01]  /*17bd0*/  FMUL.FTZ R49, R49, R204 ;  /* 0x000000cc31317220 */ /* 0x000fe20000410000 */
[----:B-----5:R-:W-:-:S01]  /*17be0*/  FADD.FTZ R4, R20, R4 ;  /* 0x0000000414047221 */ /* 0x020fc20000010000 */
[-C--:B------:R-:W-:Y:S01]  /*17bf0*/  FMUL.FTZ R52, R52, R204.reuse ;  /* 0x000000cc34347220 */ /* 0x080fe20000410000 */
[-C--:B------:R-:W-:Y:S01]  /*17c00*/  FMUL.FTZ R53, R53, R204.reuse ;  /* 0x000000cc35357220 */ /* 0x080fe20000410000 */
[-C--:B------:R-:W-:Y:S01]  /*17c10*/  FMUL.FTZ R56, R56, R204.reuse ;  /* 0x000000cc38387220 */ /* 0x080fe20000410000 */
[-C--:B------:R-:W-:Y:S01]  /*17c20*/  FMUL.FTZ R57, R57, R204.reuse ;  /* 0x000000cc39397220 */ /* 0x080fe20000410000 */
[----:B------:R-:W5:Y:S01]  /*17c30*/  MUFU.TANH R13, R13 ;  /* 0x0000000d000d7308 */ /* 0x000f620000002400 */
[----:B---3--:R-:W-:Y:S01]  /*17c40*/  FMNMX.FTZ R183, R11, R9, !PT ;  /* 0x000000090bb77209 */ /* 0x008fe20007810000 */
[-C--:B------:R-:W-:Y:S01]  /*17c50*/  FMUL.FTZ R60, R60, R204.reuse ;  /* 0x000000cc3c3c7220 */ /* 0x080fe20000410000 */
[-C--:B------:R-:W-:Y:S01]  /*17c60*/  FMUL.FTZ R61, R61, R204.reuse ;  /* 0x000000cc3d3d7220 */ /* 0x080fe20000410000 */
[-C--:B------:R-:W-:Y:S01]  /*17c70*/  FMUL.FTZ R64, R64, R204.reuse ;  /* 0x000000cc40407220 */ /* 0x080fe20000410000 */
[-C--:B------:R-:W-:Y:S01]  /*17c80*/  FMUL.FTZ R65, R65, R204.reuse ;  /* 0x000000cc41417220 */ /* 0x080fe20000410000 */
[-C--:B------:R-:W-:Y:S01]  /*17c90*/  FMUL.FTZ R68, R68, R204.reuse ;  /* 0x000000cc44447220 */ /* 0x080fe20000410000 */
[-C--:B------:R-:W-:Y:S01]  /*17ca0*/  FMUL.FTZ R69, R69, R204.reuse ;  /* 0x000000cc45457220 */ /* 0x080fe20000410000 */
[----:B------:R-:W3:Y:S01]  /*17cb0*/  MUFU.TANH R154, R154 ;  /* 0x0000009a009a7308 */ /* 0x000ee20000002400 */
[----:B----4-:R-:W-:Y:S01]  /*17cc0*/  FMNMX.FTZ R183, R12, R183, !PT ;  /* 0x000000b70cb77209 */ /* 0x010fe20007810000 */
[-C--:B------:R-:W-:Y:S01]  /*17cd0*/  FMUL.FTZ R72, R72, R204.reuse ;  /* 0x000000cc48487220 */ /* 0x080fe20000410000 */
[-C--:B------:R-:W-:Y:S01]  /*17ce0*/  FMUL.FTZ R73, R73, R204.reuse ;  /* 0x000000cc49497220 */ /* 0x080fe20000410000 */
[-C--:B------:R-:W-:Y:S01]  /*17cf0*/  FMUL.FTZ R76, R76, R204.reuse ;  /* 0x000000cc4c4c7220 */ /* 0x080fe20000410000 */
[-C--:B------:R-:W-:Y:S01]  /*17d00*/  FMUL.FTZ R77, R77, R204.reuse ;  /* 0x000000cc4d4d7220 */ /* 0x080fe20000410000 */
[-C--:B------:R-:W-:Y:S01]  /*17d10*/  FMUL.FTZ R80, R80, R204.reuse ;  /* 0x000000cc50507220 */ /* 0x080fe20000410000 */
[-C--:B------:R-:W-:Y:S01]  /*17d20*/  FMUL.FTZ R81, R81, R204.reuse ;  /* 0x000000cc51517220 */ /* 0x080fe20000410000 */
[----:B------:R-:W4:Y:S01]  /*17d30*/  MUFU.TANH R155, R155 ;  /* 0x0000009b009b7308 */ /* 0x000f220000002400 */
[----:B-----5:R-:W-:Y:S01]  /*17d40*/  FMNMX.FTZ R186, R13, R183, !PT ;  /* 0x000000b70dba7209 */ /* 0x020fe20007810000 */
[-C--:B------:R-:W-:Y:S01]  /*17d50*/  FMUL.FTZ R84, R84, R204.reuse ;  /* 0x000000cc54547220 */ /* 0x080fe20000410000 */
[-C--:B------:R-:W-:Y:S01]  /*17d60*/  FMUL.FTZ R85, R85, R204.reuse ;  /* 0x000000cc55557220 */ /* 0x080fe20000410000 */
[----:B------:R-:W-:Y:S01]  /*17d70*/  FMUL.FTZ R88, R88, R204 ;  /* 0x000000cc58587220 */ /* 0x000fe20000410000 */
[----:B------:R-:W-:Y:S01]  /*17d80*/  FMNMX.FTZ R186, R14, R186, !PT ;  /* 0x000000ba0eba7209 */ /* 0x000fe20007810000 */
[-C--:B------:R-:W-:Y:S01]  /*17d90*/  FMUL.FTZ R89, R89, R204.reuse ;  /* 0x000000cc59597220 */ /* 0x080fe20000410000 */
[----:B------:R-:W-:Y:S01]  /*17da0*/  FMUL.FTZ R92, R92, R204 ;  /* 0x000000cc5c5c7220 */ /* 0x000fe20000410000 */
        /* <DEDUP_REMOVED lines=20> */
[-C--:B------:R-:W-:Y:S01]  /*17ef0*/  FMUL.FTZ R121, R121, R204.reuse ;  /* 0x000000cc79797220 */ /* 0x080fe20000410000 */
[-C--:B------:R-:W-:Y:S01]  /*17f00*/  FMUL.FTZ R124, R124, R204.reuse ;  /* 0x000000cc7c7c7220 */ /* 0x080fe20000410000 */
        /* <DEDUP_REMOVED lines=11> */
[-C--:B------:R-:W-:Y:S01]  /*17fc0*/  FMUL.FTZ R141, R141, R204.reuse ;  /* 0x000000cc8d8d7220 */ /* 0x080fe20000410000 */
[-C--:B------:R-:W-:Y:S01]  /*17fd0*/  FMUL.FTZ R144, R144, R204.reuse ;  /* 0x000000cc90907220 */ /* 0x080fe20000410000 */
[-C--:B------:R-:W-:Y:S01]  /*17fe0*/  FMUL.FTZ R145, R145, R204.reuse ;  /* 0x000000cc91917220 */ /* 0x080fe20000410000 */
[-C--:B------:R-:W-:Y:S01]  /*17ff0*/  FMUL.FTZ R148, R148, R204.reuse ;  /* 0x000000cc94947220 */ /* 0x080fe20000410000 */
[----:B------:R-:W-:-:S03]  /*18000*/  FMUL.FTZ R149, R149, R204 ;  /* 0x000000cc95957220 */ /* 0x000fc60000410000 */
[----:B------:R-:W0:Y:S08]  /*18010*/  MUFU.TANH R167, R167 ;  /* 0x000000a700a77308 */ /* 0x000e300000002400 */
[----:B------:R-:W1:Y:S08]  /*18020*/  MUFU.TANH R170, R170 ;  /* 0x000000aa00aa7308 */ /* 0x000e700000002400 */
[----:B------:R4:W-:Y:S08]  /*18030*/  MUFU.TANH R183, R191 ;  /* 0x000000bf00b77308 */ /* 0x0009f00000002400 */
[----:B------:R-:W2:Y:S01]  /*18040*/  MUFU.TANH R171, R171 ;  /* 0x000000ab00ab7308 */ /* 0x000ea20000002400 */
[----:B----4-:R-:W-:-:S04]  /*18050*/  FMNMX.FTZ R191, R162, R190, !PT ;  /* 0x000000bea2bf7209 */ /* 0x010fc80007810000 */
[----:B-----5:R-:W-:-:S03]  /*18060*/  FMNMX.FTZ R191, R163, R191, !PT ;  /* 0x000000bfa3bf7209 */ /* 0x020fc60007810000 */
[----:B------:R-:W4:Y:S08]  /*18070*/  MUFU.TANH R174, R174 ;  /* 0x000000ae00ae7308 */ /* 0x000f300000002400 */
[----:B------:R3:W-:Y:S08]  /*18080*/  MUFU.TANH R186, R194 ;  /* 0x000000c200ba7308 */ /* 0x0007f00000002400 */
[----:B------:R-:W5:Y:S01]  /*18090*/  MUFU.TANH R175, R175 ;  /* 0x000000af00af7308 */ /* 0x000f620000002400 */
[----:B---3--:R-:W-:-:S04]  /*180a0*/  FMNMX.FTZ R194, R166, R191, !PT ;  /* 0x000000bfa6c27209 */ /* 0x008fc80007810000 */
[----:B0-----:R-:W-:-:S03]  /*180b0*/  FMNMX.FTZ R194, R167, R194, !PT ;  /* 0x000000c2a7c27209 */ /* 0x001fc60007810000 */
[----:B------:R-:W0:Y:S08]  /*180c0*/  MUFU.TANH R178, R178 ;  /* 0x000000b200b27308 */ /* 0x000e300000002400 */
[----:B------:R1:W-:Y:S08]  /*180d0*/  MUFU.TANH R187, R195 ;  /* 0x000000c300bb7308 */ /* 0x0003f00000002400 */
[----:B------:R-:W3:Y:S01]  /*180e0*/  MUFU.TANH R179, R179 ;  /* 0x000000b300b37308 */ /* 0x000ee20000002400 */
[----:B-1----:R-:W-:-:S04]  /*180f0*/  FMNMX.FTZ R195, R170, R194, !PT ;  /* 0x000000c2aac37209 */ /* 0x002fc80007810000 */
[----:B--2---:R-:W-:-:S03]  /*18100*/  FMNMX.FTZ R195, R171, R195, !PT ;  /* 0x000000c3abc37209 */ /* 0x004fc60007810000 */
[----:B------:R-:W1:Y:S08]  /*18110*/  MUFU.TANH R182, R182 ;  /* 0x000000b600b67308 */ /* 0x000e700000002400 */
[----:B------:R4:W2:Y:S08]  /*18120*/  MUFU.TANH R190, R198 ;  /* 0x000000c600be7308 */ /* 0x0008b00000002400 */
[----:B------:R0:W2:Y:S01]  /*18130*/  MUFU.TANH R191, R199 ;  /* 0x000000c700bf7308 */ /* 0x0000a20000002400 */
[----:B----4-:R-:W-:-:S04]  /*18140*/  FMNMX.FTZ R198, R174, R195, !PT ;  /* 0x000000c3aec67209 */ /* 0x010fc80007810000 */
[----:B-----5:R-:W-:-:S03]  /*18150*/  FMNMX.FTZ R198, R175, R198, !PT ;  /* 0x000000c6afc67209 */ /* 0x020fc60007810000 */
[----:B------:R4:W5:Y:S01]  /*18160*/  MUFU.TANH R194, R202 ;  /* 0x000000ca00c27308 */ /* 0x0009620000002400 */
[----:B0-----:R-:W-:-:S04]  /*18170*/  FMNMX.FTZ R199, R178, R198, !PT ;  /* 0x000000c6b2c77209 */ /* 0x001fc80007810000 */
[----:B---3--:R-:W-:-:S03]  /*18180*/  FMNMX.FTZ R199, R179, R199, !PT ;  /* 0x000000c7b3c77209 */ /* 0x008fc60007810000 */
[----:B------:R2:W0:Y:S01]  /*18190*/  MUFU.TANH R195, R203 ;  /* 0x000000cb00c37308 */ /* 0x0004220000002400 */
[----:B-1----:R-:W-:-:S04]  /*181a0*/  FMNMX.FTZ R201, R182, R199, !PT ;  /* 0x000000c7b6c97209 */ /* 0x002fc80007810000 */
[----:B------:R-:W-:-:S03]  /*181b0*/  FMNMX.FTZ R201, R183, R201, !PT ;  /* 0x000000c9b7c97209 */ /* 0x000fc60007810000 */
[----:B------:R5:W1:Y:S01]  /*181c0*/  MUFU.TANH R198, R206 ;  /* 0x000000ce00c67308 */ /* 0x000a620000002400 */
[----:B----4-:R-:W-:-:S04]  /*181d0*/  FMNMX.FTZ R202, R186, R201, !PT ;  /* 0x000000c9baca7209 */ /* 0x010fc80007810000 */
[----:B------:R-:W-:-:S03]  /*181e0*/  FMNMX.FTZ R202, R187, R202, !PT ;  /* 0x000000cabbca7209 */ /* 0x000fc60007810000 */
[----:B------:R1:W3:Y:S01]  /*181f0*/  MUFU.TANH R199, R207 ;  /* 0x000000cf00c77308 */ /* 0x0002e20000002400 */
[----:B--2---:R-:W-:-:S04]  /*18200*/  FMNMX.FTZ R203, R190, R202, !PT ;  /* 0x000000cabecb7209 */ /* 0x004fc80007810000 */
[----:B------:R-:W-:-:S03]  /*18210*/  FMNMX.FTZ R203, R191, R203, !PT ;  /* 0x000000cbbfcb7209 */ /* 0x000fc60007810000 */
[----:B------:R-:W2:Y:S01]  /*18220*/  MUFU.TANH R201, R210 ;  /* 0x000000d200c97308 */ /* 0x000ea20000002400 */
[----:B-----5:R-:W-:-:S04]  /*18230*/  FMNMX.FTZ R206, R194, R203, !PT ;  /* 0x000000cbc2ce7209 */ /* 0x020fc80007810000 */
[----:B0-----:R-:W-:-:S03]  /*18240*/  FMNMX.FTZ R206, R195, R206, !PT ;  /* 0x000000cec3ce7209 */ /* 0x001fc60007810000 */
[----:B------:R-:W0:Y:S01]  /*18250*/  MUFU.TANH R202, R211 ;  /* 0x000000d300ca7308 */ /* 0x000e220000002400 */
[----:B-1----:R-:W-:-:S04]  /*18260*/  FMNMX.FTZ R207, R198, R206, !PT ;  /* 0x000000cec6cf7209 */ /* 0x002fc80007810000 */
[----:B---3--:R-:W-:-:S03]  /*18270*/  FMNMX.FTZ R207, R199, R207, !PT ;  /* 0x000000cfc7cf7209 */ /* 0x008fc60007810000 */
[----:B------:R-:W1:Y:S01]  /*18280*/  MUFU.TANH R203, R214 ;  /* 0x000000d600cb7308 */ /* 0x000e620000002400 */
[----:B--2---:R-:W-:-:S07]  /*18290*/  FMNMX.FTZ R207, R201, R207, !PT ;  /* 0x000000cfc9cf7209 */ /* 0x004fce0007810000 */
[----:B------:R-:W2:Y:S01]  /*182a0*/  MUFU.TANH R206, R215 ;  /* 0x000000d700ce7308 */ /* 0x000ea20000002400 */
[----:B0-----:R-:W-:-:S07]  /*182b0*/  FMNMX.FTZ R207, R202, R207, !PT ;  /* 0x000000cfcacf7209 */ /* 0x001fce0007810000 */
[----:B------:R-:W0:Y:S01]  /*182c0*/  MUFU.EX2 R21, R21 ;  /* 0x0000001500157308 */ /* 0x000e220000000800 */
[----:B-1----:R-:W-:-:S07]  /*182d0*/  FMNMX.FTZ R207, R203, R207, !PT ;  /* 0x000000cfcbcf7209 */ /* 0x002fce0007810000 */
[----:B------:R-:W-:Y:S01]  /*182e0*/  MUFU.EX2 R153, R153 ;  /* 0x0000009900997308 */ /* 0x000fe20000000800 */
[----:B--2---:R-:W-:-:S05]  /*182f0*/  FMNMX.FTZ R208, R206, R207, !PT ;  /* 0x000000cfced07209 */ /* 0x004fca0007810000 */
[----:B------:R-:W1:Y:S02]  /*18300*/  SHFL.BFLY PT, R209, R208, 0x2, 0x1f ;  /* 0x0c401f00d0d17f89 */ /* 0x000e6400000e0000 */
[----:B------:R-:W2:Y:S01]  /*18310*/  MUFU.EX2 R207, R152 ;  /* 0x0000009800cf7308 */ /* 0x000ea20000000800 */
[----:B0-----:R-:W-:-:S07]  /*18320*/  FADD.FTZ R4, R21, R4 ;  /* 0x0000000415047221 */ /* 0x001fce0000010000 */
[----:B------:R-:W-:Y:S08]  /*18330*/  MUFU.EX2 R152, R161 ;  /* 0x000000a100987308 */ /* 0x000ff00000000800 */
[----:B------:R-:W-:Y:S01]  /*18340*/  MUFU.EX2 R161, R169 ;  /* 0x000000a900a17308 */ /* 0x000fe20000000800 */
[----:B--2---:R-:W-:-:S01]  /*18350*/  FADD.FTZ R4, R207, R4 ;  /* 0x00000004cf047221 */ /* 0x004fc20000010000 */
[----:B------:R-:W-:-:S03]  /*18360*/  F2FP.SATFINITE.E4M3.F32.PACK_AB_MERGE_C R21, R207, R21, RZ ;  /* 0x00000015cf15723e */ /* 0x000fc600048070ff */
[----:B------:R-:W-:Y:S01]  /*18370*/  FADD.FTZ R4, R153, R4 ;  /* 0x0000000499047221 */ /* 0x000fe20000010000 */
[----:B-1----:R-:W-:Y:S02]  /*18380*/  FMNMX.FTZ R208, R208, R209, !PT ;  /* 0x000000d1d0d07209 */ /* 0x002fe40007810000 */
[----:B------:R-:W0:Y:S03]  /*18390*/  MUFU.EX2 R156, R156 ;  /* 0x0000009c009c7308 */ /* 0x000e260000000800 */
[----:B------:R-:W1:Y:S05]  /*183a0*/  SHFL.BFLY PT, R209, R208, 0x1, 0x1f ;  /* 0x0c201f00d0d17f89 */ /* 0x000e6a00000e0000 */
[----:B------:R-:W-:Y:S08]  /*183b0*/  MUFU.EX2 R157, R157 ;  /* 0x0000009d009d7308 */ /* 0x000ff00000000800 */
[----:B------:R-:W-:Y:S01]  /*183c0*/  MUFU.EX2 R160, R160 ;  /* 0x000000a000a07308 */ /* 0x000fe20000000800 */
[----:B0-----:R-:W-:-:S07]  /*183d0*/  FADD.FTZ R4, R156, R4 ;  /* 0x000000049c047221 */ /* 0x001fce0000010000 */
[----:B------:R-:W-:Y:S01]  /*183e0*/  MUFU.EX2 R205, R205 ;  /* 0x000000cd00cd7308 */ /* 0x000fe20000000800 */
[----:B-1----:R-:W-:Y:S01]  /*183f0*/  FMNMX.FTZ R169, R208, R209, !PT ;  /* 0x000000d1d0a97209 */ /* 0x002fe20007810000 */
[----:B------:R-:W-:-:S04]  /*18400*/  IMAD.U32 R209, RZ, RZ, UR38 ;  /* 0x00000026ffd17e24 */ /* 0x000fc8000f8e00ff */
[C---:B------:R-:W-:Y:S01]  /*18410*/  FADD.FTZ R208, -R169.reuse, R9 ;  /* 0x00000009a9d07221 */ /* 0x040fe20000010100 */
[----:B------:R-:W-:-:S01]  /*18420*/  FFMA.FTZ R9, R169, R209, -8 ;  /* 0xc1000000a9097423 */ /* 0x000fc200000100d1 */
[----:B------:R-:W-:Y:S02]  /*18430*/  MUFU.EX2 R165, R165 ;  /* 0x000000a500a57308 */ /* 0x000fe40000000800 */
[----:B------:R-:W-:Y:S01]  /*18440*/  FMUL.FTZ R208, R208, UR38 ;  /* 0x00000026d0d07c20 */ /* 0x000fe20008410000 */
[--C-:B------:R-:W-:Y:S01]  /*18450*/  FFMA.FTZ R11, R11, UR38, -R9.reuse ;  /* 0x000000260b0b7c23 */ /* 0x100fe20008010809 */
[----:B------:R-:W-:-:S01]  /*18460*/  FFMA.FTZ R12, R12, UR38, -R9 ;  /* 0x000000260c0c7c23 */ /* 0x000fc20008010809 */
[--C-:B------:R-:W-:Y:S01]  /*18470*/  FFMA.FTZ R13, R13, UR38, -R9.reuse ;  /* 0x000000260d0d7c23 */ /* 0x100fe20008010809 */
[----:B------:R-:W-:-:S01]  /*18480*/  FFMA.FTZ R14, R14, UR38, -R9 ;  /* 0x000000260e0e7c23 */ /* 0x000fc20008010809 */
[--C-:B------:R-:W-:Y:S01]  /*18490*/  FFMA.FTZ R154, R154, UR38, -R9.reuse ;  /* 0x000000269a9a7c23 */ /* 0x100fe20008010809 */
        /* <DEDUP_REMOVED lines=8> */
[----:B------:R-:W0:Y:S01]  /*18520*/  MUFU.EX2 R11, R11 ;  /* 0x0000000b000b7308 */ /* 0x000e220000000800 */
[----:B------:R-:W-:-:S01]  /*18530*/  FFMA.FTZ R170, R170, UR38, -R9 ;  /* 0x00000026aaaa7c23 */ /* 0x000fc20008010809 */
[--C-:B------:R-:W-:Y:S01]  /*18540*/  FFMA.FTZ R171, R171, UR38, -R9.reuse ;  /* 0x00000026abab7c23 */ /* 0x100fe20008010809 */
        /* <DEDUP_REMOVED lines=23> */
[----:B------:R-:W-:Y:S01]  /*186c0*/  MOV R206, UR61 ;  /* 0x0000003d00ce7c02 */ /* 0x000fe20008000f00 */
        /* <DEDUP_REMOVED lines=16> */
[----:B------:R-:W-:-:S02]  /*187d0*/  VIADD R14, R5, 0x38840 ;  /* 0x00038840050e7836 */ /* 0x000fc40000000000 */
[-C--:B------:R-:W-:Y:S01]  /*187e0*/  FMUL.FTZ R47, R47, R208.reuse ;  /* 0x000000d02f2f7220 */ /* 0x080fe20000410000 */
[-C--:B------:R-:W-:Y:S01]  /*187f0*/  FMUL.FTZ R50, R50, R208.reuse ;  /* 0x000000d032327220 */ /* 0x080fe20000410000 */
[-C--:B------:R-:W-:Y:S01]  /*18800*/  FMUL.FTZ R51, R51, R208.reuse ;  /* 0x000000d033337220 */ /* 0x080fe20000410000 */
[----:B------:R-:W-:Y:S01]  /*18810*/  FMUL.FTZ R54, R54, R208 ;  /* 0x000000d036367220 */ /* 0x000fe20000410000 */
[----:B------:R-:W0:Y:S01]  /*18820*/  MUFU.EX2 R158, R158 ;  /* 0x0000009e009e7308 */ /* 0x000e220000000800 */
[----:B-1----:R-:W-:-:S01]  /*18830*/  FADD.FTZ R3, R154, R3 ;  /* 0x000000039a037221 */ /* 0x002fc20000010000 */
[----:B------:R-:W-:Y:S01]  /*18840*/  PRMT R14, R206, 0x654, R14 ;  /* 0x00000654ce0e7816 */ /* 0x000fe2000000000e */
[-C--:B------:R-:W-:Y:S01]  /*18850*/  FMUL.FTZ R55, R55, R208.reuse ;  /* 0x000000d037377220 */ /* 0x080fe20000410000 */
[-C--:B------:R-:W-:Y:S01]  /*18860*/  FMUL.FTZ R58, R58, R208.reuse ;  /* 0x000000d03a3a7220 */ /* 0x080fe20000410000 */
[-C--:B------:R-:W-:Y:S01]  /*18870*/  FMUL.FTZ R59, R59, R208.reuse ;  /* 0x000000d03b3b7220 */ /* 0x080fe20000410000 */
[----:B------:R1:W-:Y:S01]  /*18880*/  SYNCS.ARRIVE.TRANS64.RED.A1T0 RZ, [R14+URZ], RZ ;  /* 0x000000ff0eff79a7 */ /* 0x0003e2000810043f */
[----:B------:R-:W-:Y:S01]  /*18890*/  FMUL.FTZ R62, R62, R208 ;  /* 0x000000d03e3e7220 */ /* 0x000fe20000410000 */
[----:B------:R-:W3:Y:S01]  /*188a0*/  MUFU.EX2 R159, R159 ;  /* 0x0000009f009f7308 */ /* 0x000ee20000000800 */
[----:B--2---:R-:W-:-:S01]  /*188b0*/  FADD.FTZ R3, R155, R3 ;  /* 0x000000039b037221 */ /* 0x004fc20000010000 */
[-C--:B------:R-:W-:Y:S01]  /*188c0*/  FMUL.FTZ R63, R63, R208.reuse ;  /* 0x000000d03f3f7220 */ /* 0x080fe20000410000 */
[-C--:B------:R-:W-:Y:S01]  /*188d0*/  FMUL.FTZ R66, R66, R208.reuse ;  /* 0x000000d042427220 */ /* 0x080fe20000410000 */
[-C--:B------:R-:W-:Y:S01]  /*188e0*/  FMUL.FTZ R67, R67, R208.reuse ;  /* 0x000000d043437220 */ /* 0x080fe20000410000 */
[-C--:B------:R-:W-:Y:S01]  /*188f0*/  FMUL.FTZ R70, R70, R208.reuse ;  /* 0x000000d046467220 */ /* 0x080fe20000410000 */
[----:B-1----:R-:W-:Y:S01]  /*18900*/  FADD.FTZ R14, R157, R4 ;  /* 0x000000049d0e7221 */ /* 0x002fe20000010000 */
[----:B------:R-:W-:Y:S01]  /*18910*/  FMUL.FTZ R71, R71, R208 ;  /* 0x000000d047477220 */ /* 0x000fe20000410000 */
[----:B------:R-:W1:Y:S01]  /*18920*/  MUFU.EX2 R162, R162 ;  /* 0x000000a200a27308 */ /* 0x000e620000000800 */
        /* <DEDUP_REMOVED lines=8> */
[----:B---3--:R-:W-:-:S01]  /*189b0*/  FADD.FTZ R3, R159, R3 ;  /* 0x000000039f037221 */ /* 0x008fc20000010000 */
[----:B------:R-:W-:Y:S01]  /*189c0*/  F2FP.SATFINITE.E4M3.F32.PACK_AB_MERGE_C R158, R159, R158, RZ ;  /* 0x0000009e9f9e723e */ /* 0x000fe200048070ff */
[-C--:B------:R-:W-:Y:S01]  /*189d0*/  FMUL.FTZ R86, R86, R208.reuse ;  /* 0x000000d056567220 */ /* 0x080fe20000410000 */
[-C--:B------:R-:W-:Y:S01]  /*189e0*/  FMUL.FTZ R87, R87, R208.reuse ;  /* 0x000000d057577220 */ /* 0x080fe20000410000 */
[-C--:B------:R-:W-:Y:S01]  /*189f0*/  FMUL.FTZ R90, R90, R208.reuse ;  /* 0x000000d05a5a7220 */ /* 0x080fe20000410000 */
[-C--:B------:R-:W-:Y:S01]  /*18a00*/  FMUL.FTZ R91, R91, R208.reuse ;  /* 0x000000d05b5b7220 */ /* 0x080fe20000410000 */
[----:B------:R-:W-:Y:S01]  /*18a10*/  FMUL.FTZ R94, R94, R208 ;  /* 0x000000d05e5e7220 */ /* 0x000fe20000410000 */
[----:B------:R-:W2:Y:S01]  /*18a20*/  MUFU.EX2 R166, R166 ;  /* 0x000000a600a67308 */ /* 0x000ea20000000800 */
        /* <DEDUP_REMOVED lines=8> */
[----:B0-----:R-:W-:-:S01]  /*18ab0*/  FADD.FTZ R4, R163, R3 ;  /* 0x00000003a3047221 */ /* 0x001fc20000010000 */
[C---:B------:R-:W-:Y:S01]  /*18ac0*/  FADD.FTZ R3, R160.reuse, R14 ;  /* 0x0000000ea0037221 */ /* 0x040fe20000010000 */
[----:B------:R-:W-:Y:S01]  /*18ad0*/  F2FP.SATFINITE.E4M3.F32.PACK_AB_MERGE_C R160, R160, R157, RZ ;  /* 0x0000009da0a0723e */ /* 0x000fe200048070ff */
[----:B------:R-:W-:Y:S01]  /*18ae0*/  FMUL.FTZ R107, R107, R208 ;  /* 0x000000d06b6b7220 */ /* 0x000fe20000410000 */
[----:B------:R-:W-:Y:S01]  /*18af0*/  F2FP.SATFINITE.E4M3.F32.PACK_AB_MERGE_C R157, R161, R165, RZ ;  /* 0x000000a5a19d723e */ /* 0x000fe200048070ff */
[----:B------:R-:W-:Y:S01]  /*18b00*/  FADD.FTZ R3, R152, R3 ;  /* 0x0000000398037221 */ /* 0x000fe20000010000 */
[----:B------:R-:W-:Y:S01]  /*18b10*/  F2FP.SATFINITE.E4M3.F32.PACK_AB_MERGE_C R160, R156, R153, R160 ;  /* 0x000000999ca0723e */ /* 0x000fe200048070a0 */
[----:B------:R-:W0:Y:S01]  /*18b20*/  MUFU.EX2 R170, R170 ;  /* 0x000000aa00aa7308 */ /* 0x000e220000000800 */
[----:B--2---:R-:W-:-:S01]  /*18b30*/  FADD.FTZ R4, R166, R4 ;  /* 0x00000004a6047221 */ /* 0x004fc20000010000 */
[----:B------:R-:W-:Y:S01]  /*18b40*/  FADD.FTZ R3, R205, R3 ;  /* 0x00000003cd037221 */ /* 0x000fe20000010000 */
[-C--:B------:R-:W-:Y:S01]  /*18b50*/  FMUL.FTZ R110, R110, R208.reuse ;  /* 0x000000d06e6e7220 */ /* 0x080fe20000410000 */
[-C--:B------:R-:W-:Y:S01]  /*18b60*/  FMUL.FTZ R111, R111, R208.reuse ;  /* 0x000000d06f6f7220 */ /* 0x080fe20000410000 */
[-C--:B------:R-:W-:Y:S01]  /*18b70*/  FMUL.FTZ R114, R114, R208.reuse ;  /* 0x000000d072727220 */ /* 0x080fe20000410000 */
[----:B------:R-:W-:Y:S01]  /*18b80*/  FADD.FTZ R3, R165, R3 ;  /* 0x00000003a5037221 */ /* 0x000fe20000010000 */
[----:B------:R-:W-:Y:S01]  /*18b90*/  FMUL.FTZ R115, R115, R208 ;  /* 0x000000d073737220 */ /* 0x000fe20000410000 */
[----:B------:R-:W2:Y:S01]  /*18ba0*/  MUFU.EX2 R171, R171 ;  /* 0x000000ab00ab7308 */ /* 0x000ea20000000800 */
[----:B-1----:R-:W-:-:S01]  /*18bb0*/  FADD.FTZ R4, R167, R4 ;  /* 0x00000004a7047221 */ /* 0x002fc20000010000 */
[----:B------:R-:W-:Y:S01]  /*18bc0*/  FADD.FTZ R3, R161, R3 ;  /* 0x00000003a1037221 */ /* 0x000fe20000010000 */
[----:B------:R-:W-:Y:S01]  /*18bd0*/  F2FP.SATFINITE.E4M3.F32.PACK_AB_MERGE_C R14, R167, R166, RZ ;  /* 0x000000a6a70e723e */ /* 0x000fe200048070ff */
[----:B------:R-:W-:Y:S01]  /*18be0*/  FMUL.FTZ R118, R118, R208 ;  /* 0x000000d076767220 */ /* 0x000fe20000410000 */
[----:B------:R-:W-:Y:S01]  /*18bf0*/  F2FP.SATFINITE.E4M3.F32.PACK_AB_MERGE_C R167, R155, R154, R158 ;  /* 0x0000009a9ba7723e */ /* 0x000fe2000480709e */
[-C--:B------:R-:W-:Y:S01]  /*18c00*/  FMUL.FTZ R119, R119, R208.reuse ;  /* 0x000000d077777220 */ /* 0x080fe20000410000 */
        /* <DEDUP_REMOVED lines=21> */
[----:B------:R-:W-:Y:S01]  /*18d60*/  FMUL.FTZ R151, R151, R208 ;  /* 0x000000d097977220 */ /* 0x000fe20000410000 */
[----:B------:R-:W-:-:S02]  /*18d70*/  F2FP.SATFINITE.E4M3.F32.PACK_AB_MERGE_C R165, R12, R11, R13 ;  /* 0x0000000b0ca5723e */ /* 0x000fc4000480700d */
[----:B------:R-:W-:Y:S01]  /*18d80*/  F2FP.SATFINITE.E4M3.F32.PACK_AB_MERGE_C R166, R20, R15, R21 ;  /* 0x0000000f14a6723e */ /* 0x000fe20004807015 */
[----:B------:R-:W1:Y:S01]  /*18d90*/  MUFU.EX2 R173, R173 ;  /* 0x000000ad00ad7308 */ /* 0x000e620000000800 */
[----:B0-----:R-:W-:-:S07]  /*18da0*/  FADD.FTZ R3, R172, R3 ;  /* 0x00000003ac037221 */ /* 0x001fce0000010000 */
[----:B------:R-:W0:Y:S01]  /*18db0*/  MUFU.EX2 R178, R178 ;  /* 0x000000b200b27308 */ /* 0x000e220000000800 */
[----:B--2---:R-:W-:-:S01]  /*18dc0*/  FADD.FTZ R4, R175, R4 ;  /* 0x00000004af047221 */ /* 0x004fc20000010000 */
[----:B------:R-:W-:-:S06]  /*18dd0*/  F2FP.SATFINITE.E4M3.F32.PACK_AB_MERGE_C R174, R175, R174, RZ ;  /* 0x000000aeafae723e */ /* 0x000fcc00048070ff */
[----:B------:R-:W2:Y:S01]  /*18de0*/  MUFU.EX2 R176, R176 ;  /* 0x000000b000b07308 */ /* 0x000ea20000000800 */
[----:B-1----:R-:W-:-:S07]  /*18df0*/  FADD.FTZ R3, R173, R3 ;  /* 0x00000003ad037221 */ /* 0x002fce0000010000 */
[----:B------:R-:W1:Y:S01]  /*18e00*/  MUFU.EX2 R179, R179 ;  /* 0x000000b300b37308 */ /* 0x000e620000000800 */
[----:B0-----:R-:W-:-:S07]  /*18e10*/  FADD.FTZ R4, R178, R4 ;  /* 0x00000004b2047221 */ /* 0x001fce0000010000 */
[----:B------:R-:W0:Y:S01]  /*18e20*/  MUFU.EX2 R177, R177 ;  /* 0x000000b100b17308 */ /* 0x000e220000000800 */
[----:B--2---:R-:W-:-:S07]  /*18e30*/  FADD.FTZ R3, R176, R3 ;  /* 0x00000003b0037221 */ /* 0x004fce0000010000 */
[----:B------:R-:W2:Y:S01]  /*18e40*/  MUFU.EX2 R182, R182 ;  /* 0x000000b600b67308 */ /* 0x000ea20000000800 */
[----:B-1----:R-:W-:-:S07]  /*18e50*/  FADD.FTZ R4, R179, R4 ;  /* 0x00000004b3047221 */ /* 0x002fce0000010000 */
[----:B------:R-:W1:Y:S01]  /*18e60*/  MUFU.EX2 R180, R180 ;  /* 0x000000b400b47308 */ /* 0x000e620000000800 */
[----:B0-----:R-:W-:-:S01]  /*18e70*/  FADD.FTZ R3, R177, R3 ;  /* 0x00000003b1037221 */ /* 0x001fc20000010000 */
[----:B------:R-:W-:-:S04]  /*18e80*/  F2FP.SATFINITE.E4M3.F32.PACK_AB_MERGE_C R176, R177, R176, RZ ;  /* 0x000000b0b1b0723e */ /* 0x000fc800048070ff */
[----:B------:R-:W-:Y:S02]  /*18e90*/  F2FP.SATFINITE.E4M3.F32.PACK_AB_MERGE_C R156, R173, R172, R176 ;  /* 0x000000acad9c723e */ /* 0x000fe400048070b0 */
[----:B------:R-:W0:Y:S01]  /*18ea0*/  MUFU.EX2 R183, R183 ;  /* 0x000000b700b77308 */ /* 0x000e220000000800 */
[----:B--2---:R-:W-:-:S07]  /*18eb0*/  FADD.FTZ R4, R182, R4 ;  /* 0x00000004b6047221 */ /* 0x004fce0000010000 */
[----:B------:R-:W2:Y:S01]  /*18ec0*/  MUFU.EX2 R181, R181 ;  /* 0x000000b500b57308 */ /* 0x000ea20000000800 */
[----:B-1----:R-:W-:-:S07]  /*18ed0*/  FADD.FTZ R3, R180, R3 ;  /* 0x00000003b4037221 */ /* 0x002fce0000010000 */
[----:B------:R-:W1:Y:S01]  /*18ee0*/  MUFU.EX2 R186, R186 ;  /* 0x000000ba00ba7308 */ /* 0x000e620000000800 */
[----:B0-----:R-:W-:-:S01]  /*18ef0*/  FADD.FTZ R4, R183, R4 ;  /* 0x00000004b7047221 */ /* 0x001fc20000010000 */
[----:B------:R-:W-:-:S06]  /*18f00*/  F2FP.SATFINITE.E4M3.F32.PACK_AB_MERGE_C R182, R183, R182, RZ ;  /* 0x000000b6b7b6723e */ /* 0x000fcc00048070ff */
[----:B------:R-:W0:Y:S01]  /*18f10*/  MUFU.EX2 R184, R184 ;  /* 0x000000b800b87308 */ /* 0x000e220000000800 */
[----:B--2---:R-:W-:-:S07]  /*18f20*/  FADD.FTZ R3, R181, R3 ;  /* 0x00000003b5037221 */ /* 0x004fce0000010000 */
[----:B------:R-:W2:Y:S01]  /*18f30*/  MUFU.EX2 R187, R187 ;  /* 0x000000bb00bb7308 */ /* 0x000ea20000000800 */
[----:B-1----:R-:W-:-:S07]  /*18f40*/  FADD.FTZ R4, R186, R4 ;  /* 0x00000004ba047221 */ /* 0x002fce0000010000 */
[----:B------:R-:W1:Y:S01]  /*18f50*/  MUFU.EX2 R185, R185 ;  /* 0x000000b900b97308 */ /* 0x000e620000000800 */
[----:B0-----:R-:W-:-:S07]  /*18f60*/  FADD.FTZ R3, R184, R3 ;  /* 0x00000003b8037221 */ /* 0x001fce0000010000 */
[----:B------:R-:W0:Y:S01]  /*18f70*/  MUFU.EX2 R190, R190 ;  /* 0x000000be00be7308 */ /* 0x000e220000000800 */
[----:B--2---:R-:W-:-:S07]  /*18f80*/  FADD.FTZ R4, R187, R4 ;  /* 0x00000004bb047221 */ /* 0x004fce0000010000 */
[----:B------:R-:W2:Y:S01]  /*18f90*/  MUFU.EX2 R188, R188 ;  /* 0x000000bc00bc7308 */ /* 0x000ea20000000800 */
[----:B-1----:R-:W-:-:S01]  /*18fa0*/  FADD.FTZ R3, R185, R3 ;  /* 0x00000003b9037221 */ /* 0x002fc20000010000 */
[----:B------:R-:W-:-:S04]  /*18fb0*/  F2FP.SATFINITE.E4M3.F32.PACK_AB_MERGE_C R184, R185, R184, RZ ;  /* 0x000000b8b9b8723e */ /* 0x000fc800048070ff */
[----:B------:R-:W-:Y:S02]  /*18fc0*/  F2FP.SATFINITE.E4M3.F32.PACK_AB_MERGE_C R158, R181, R180, R184 ;  /* 0x000000b4b59e723e */ /* 0x000fe400048070b8 */
        /* <DEDUP_REMOVED lines=13> */
[----:B-1----:R-:W-:-:S07]  /*190a0*/  FADD.FTZ R161, R192, R3 ;  /* 0x00000003c0a17221 */ /* 0x002fce0000010000 */
        /* <DEDUP_REMOVED lines=19> */
[----:B------:R1:W3:Y:S01]  /*191e0*/  MUFU.EX2 R3, R9 ;  /* 0x0000000900037308 */ /* 0x0002e20000000800 */
[----:B0-----:R-:W-:-:S01]  /*191f0*/  FADD.FTZ R161, R203, R161 ;  /* 0x000000a1cba17221 */ /* 0x001fc20000010000 */
[C---:B--2---:R-:W-:Y:S01]  /*19200*/  FADD.FTZ R4, R10.reuse, R4 ;  /* 0x000000040a047221 */ /* 0x044fe20000010000 */
[----:B------:R-:W-:Y:S02]  /*19210*/  F2FP.SATFINITE.E4M3.F32.PACK_AB_MERGE_C R200, R10, R200, RZ ;  /* 0x000000c80ac8723e */ /* 0x000fe400048070ff */
[----:B-1----:R-:W-:Y:S02]  /*19220*/  F2FP.SATFINITE.E4M3.F32.PACK_AB_MERGE_C R9, R199, R198, RZ ;  /* 0x000000c6c709723e */ /* 0x002fe400048070ff */
[----:B------:R-:W-:Y:S02]  /*19230*/  F2FP.SATFINITE.E4M3.F32.PACK_AB_MERGE_C R154, R197, R196, R200 ;  /* 0x000000c4c59a723e */ /* 0x000fe400048070c8 */
[----:B------:R-:W-:Y:S02]  /*19240*/  F2FP.SATFINITE.E4M3.F32.PACK_AB_MERGE_C R153, R195, R194, R9 ;  /* 0x000000c2c399723e */ /* 0x000fe40004807009 */
[C---:B---3--:R-:W-:Y:S01]  /*19250*/  F2FP.SATFINITE.E4M3.F32.PACK_AB_MERGE_C R10, R3.reuse, R203, RZ ;  /* 0x000000cb030a723e */ /* 0x048fe200048070ff */
[----:B------:R-:W-:Y:S01]  /*19260*/  FADD.FTZ R3, R3, R161 ;  /* 0x000000a103037221 */ /* 0x000fe20000010000 */
[----:B------:R-:W-:-:S02]  /*19270*/  F2FP.SATFINITE.E4M3.F32.PACK_AB_MERGE_C R161, R163, R162, R14 ;  /* 0x000000a2a3a1723e */ /* 0x000fc4000480700e */
[----:B------:R-:W-:Y:S02]  /*19280*/  F2FP.SATFINITE.E4M3.F32.PACK_AB_MERGE_C R162, R205, R152, R157 ;  /* 0x00000098cda2723e */ /* 0x000fe4000480709d */
[----:B------:R-:W-:Y:S02]  /*19290*/  F2FP.SATFINITE.E4M3.F32.PACK_AB_MERGE_C R163, R171, R170, R174 ;  /* 0x000000aaaba3723e */ /* 0x000fe400048070ae */
[----:B------:R-:W-:Y:S02]  /*192a0*/  F2FP.SATFINITE.E4M3.F32.PACK_AB_MERGE_C R157, R179, R178, R182 ;  /* 0x000000b2b39d723e */ /* 0x000fe400048070b6 */
[----:B------:R-:W-:Y:S02]  /*192b0*/  F2FP.SATFINITE.E4M3.F32.PACK_AB_MERGE_C R152, R189, R188, R192 ;  /* 0x000000bcbd98723e */ /* 0x000fe400048070c0 */
[----:B------:R-:W-:Y:S01]  /*192c0*/  F2FP.SATFINITE.E4M3.F32.PACK_AB_MERGE_C R155, R202, R201, R10 ;  /* 0x000000c9ca9b723e */ /* 0x000fe2000480700a */
[----:B------:R-:W-:Y:S06]  /*192d0*/  @!P0 BRA `(.L_x_656) ;  /* 0x0000000000048947 */ /* 0x000fec0003800000 */
[----:B------:R-:W-:Y:S01]  /*192e0*/  BPT.TRAP 0x1 ;  /* 0x000000040000795c */ /* 0x000fe20000300000 */
.L_x_656:
[----:B------:R0:W1:Y:S01]  /*192f0*/  SYNCS.PHASECHK.TRANS64.TRYWAIT P2, [R5+URZ+0x38850], R6 ;  /* 0x03885006050075a7 */ /* 0x000062000804017f */
[----:B------:R-:W-:Y:S05]  /*19300*/  @!P0 BRA `(.L_x_657) ;  /* 0x0000000000048947 */ /* 0x000fea0003800000 */
[----:B------:R-:W-:Y:S01]  /*19310*/  BPT.TRAP 0x1 ;  /* 0x000000040000795c */ /* 0x000fe20000300000 */
.L_x_657:
[----:B------:R-:W-:Y:S01]  /*19320*/  BSSY B0, `(.L_x_658) ;  /* 0x0000006000007945 */ /* 0x000fe20003800000 */
[----:B------:R-:W-:Y:S01]  /*19330*/  LEA R10, R7, UR42, 0xb ;  /* 0x0000002a070a7c11 */ /* 0x000fe2000f8e58ff */
[----:B------:R-:W-:Y:S02]  /*19340*/  IMAD.MOV.U32 R11, RZ, RZ, 0x40000040 ;  /* 0x40000040ff0b7424 */ /* 0x000fe400078e00ff */
[----:B-1----:R-:W-:Y:S05]  /*19350*/  @P2 BRA `(.L_x_659) ;  /* 0x0000000000082947 */ /* 0x002fea0003800000 */
[----:B------:R-:W1:Y:S02]  /*19360*/  SYNCS.PHASECHK.TRANS64.TRYWAIT P2, [R5+URZ+0x38850], R6 ;  /* 0x03885006050075a7 */ /* 0x000e64000804017f */
[----:B-1----:R-:W-:Y:S05]  /*19370*/  @!P2 BRA `(.L_x_660) ;  /* 0x000000e0003ca947 */ /* 0x002fea0003800000 */
.L_x_659:
[----:B------:R-:W-:Y:S05]  /*19380*/  BSYNC B0 ;  /* 0x0000000000007941 */ /* 0x000fea0003800000 */
.L_x_658:
[----:B------:R-:W2:Y:S01]  /*19390*/  S2R R9, SR_TID.X ;  /* 0x0000000000097919 */ /* 0x000ea20000002100 */
[----:B------:R-:W-:Y:S05]  /*193a0*/  WARPSYNC.ALL ;  /* 0x0000000000007948 */ /* 0x000fea0003800000 */
[C---:B------:R-:W-:Y:S01]  /*193b0*/  R2UR UR6, R10.reuse ;  /* 0x000000000a0672ca */ /* 0x040fe200000e0000 */
[----:B01----:R-:W-:Y:S01]  /*193c0*/  VIADD R6, R10, 0x2 ;  /* 0x000000020a067836 */ /* 0x003fe20000000000 */
[----:B------:R-:W-:Y:S02]  /*193d0*/  R2UR UR7, R11 ;  /* 0x000000000b0772ca */ /* 0x000fe400000e0000 */
[----:B------:R-:W-:-:S02]  /*193e0*/  MOV R7, 0x40000040 ;  /* 0x4000004000077802 */ /* 0x000fc40000000f00 */
[----:B------:R-:W-:Y:S02]  /*193f0*/  MOV R11, 0x40000040 ;  /* 0x40000040000b7802 */ /* 0x000fe40000000f00 */
[----:B--2---:R-:W-:-:S05]  /*19400*/  SHF.R.U32.HI R9, RZ, 0x7, R9 ;  /* 0x00000007ff097819 */ /* 0x004fca0000011609 */
[----:B------:R-:W-:-:S05]  /*19410*/  VIADD R9, R9, 0x8 ;  /* 0x0000000809097836 */ /* 0x000fca0000000000 */
[----:B------:R0:W-:Y:S06]  /*19420*/  BAR.SYNC.DEFER_BLOCKING R9, 0x100 ;  /* 0x000400090000751d */ /* 0x0001ec0000010000 */
[----:B------:R-:W-:-:S06]  /*19430*/  WARPGROUP.ARRIVE ;  /* 0x00000000000079c5 */ /* 0x000fcc0000000000 */
[----:B------:R-:W-:Y:S01]  /*19440*/  QGMMA.64x256x32.F32.E4M3.E4M3 R24, R164, gdesc[UR4], R24, gsb0 ;  /* 0x03e00004a4187df3 */ /* 0x000fe20008000818 */
[----:B------:R-:W-:Y:S01]  /*19450*/  R2UR UR6, R6 ;  /* 0x00000000060672ca */ /* 0x000fe200000e0000 */
[C---:B------:R-:W-:Y:S01]  /*19460*/  VIADD R6, R10.reuse, 0x4 ;  /* 0x000000040a067836 */ /* 0x040fe20000000000 */
[----:B------:R-:W-:Y:S01]  /*19470*/  R2UR UR7, R7 ;  /* 0x00000000070772ca */ /* 0x000fe200000e0000 */
[----:B------:R-:W-:Y:S02]  /*19480*/  IMAD.MOV.U32 R7, RZ, RZ, 0x40000040 ;  /* 0x40000040ff077424 */ /* 0x000fe400078e00ff */
[----:B------:R-:W-:Y:S01]  /*19490*/  VIADD R10, R10, 0x6 ;  /* 0x000000060a0a7836 */ /* 0x000fe20000000000 */
[----:B------:R-:W-:Y:S02]  /*194a0*/  WARPGROUP.DEPBAR.LE gsb0, 0x0 ;  /* 0x00008000000079c5 */ /* 0x000fe40000010000 */
[----:B------:R-:W-:-:S15]  /*194b0*/  WARPGROUP.ARRIVE ;  /* 0x00000000000079c5 */ /* 0x000fde0000000000 */
[----:B------:R-:W-:-:S04]  /*194c0*/  NOP ;  /* 0x0000000000007918 */ /* 0x000fc80000000000 */
        /* <DEDUP_REMOVED lines=14> */
[----:B0-----:R-:W-:Y:S05]  /*195b0*/  @!P0 BRA `(.L_x_661) ;  /* 0x0000000000048947 */ /* 0x001fea0003800000 */
[----:B------:R-:W-:Y:S01]  /*195c0*/  BPT.TRAP 0x1 ;  /* 0x000000040000795c */ /* 0x000fe20000300000 */
.L_x_661:
[----:B------:R-:W-:Y:S01]  /*195d0*/  VIADD R5, R5, 0x38860 ;  /* 0x0003886005057836 */ /* 0x000fe20000000000 */
[----:B------:R-:W-:Y:S01]  /*195e0*/  MOV R10, R168 ;  /* 0x000000a8000a7202 */ /* 0x000fe20000000f00 */
[----:B------:R-:W-:Y:S02]  /*195f0*/  IMAD.U32 R6, RZ, RZ, UR61 ;  /* 0x0000003dff067e24 */ /* 0x000fe4000f8e00ff */
[----:B------:R-:W-:-:S03]  /*19600*/  IMAD.MOV.U32 R9, RZ, RZ, R169 ;  /* 0x000000ffff097224 */ /* 0x000fc600078e00a9 */
[----:B------:R-:W-:-:S04]  /*19610*/  PRMT R5, R6, 0x654, R5 ;  /* 0x0000065406057816 */ /* 0x000fc80000000005 */
[----:B------:R1:W-:Y:S01]  /*19620*/  SYNCS.ARRIVE.TRANS64.RED.A1T0 RZ, [R5+URZ], RZ ;  /* 0x000000ff05ff79a7 */ /* 0x0003e2000810043f */
[----:B------:R-:W-:Y:S05]  /*19630*/  @P1 BRA `(.L_x_662) ;  /* 0xffffffd000b41947 */ /* 0x000fea000383ffff */
.L_x_650:
[----:B-1----:R-:W0:Y:S04]  /*19640*/  LDL R5, [R1+0x40] ;  /* 0x0000400001057983 */ /* 0x002e280000100800 */
[----:B------:R-:W2:Y:S01]  /*19650*/  LDL R12, [R1+0x20] ;  /* 0x00002000010c7983 */ /* 0x000ea20000100800 */
[----:B------:R-:W-:Y:S05]  /*19660*/  WARPSYNC.ALL ;  /* 0x0000000000007948 */ /* 0x000fea0003800000 */
[----:B------:R-:W-:Y:S01]  /*19670*/  ULDC.64 UR4, c[0x0][0x9a0] ;  /* 0x0002680000047ab9 */ /* 0x000fe20000000a00 */
[----:B------:R-:W3:Y:S01]  /*19680*/  LDL.LU R23, [R1+0x44] ;  /* 0x0000440001177983 */ /* 0x000ee20000300800 */
[----:B------:R1:W-:Y:S08]  /*19690*/  BAR.ARV R8, 0x100 ;  /* 0x000400080000751d */ /* 0x0003f00000002000 */
[----:B------:R-:W-:Y:S06]  /*196a0*/  BAR.ARV 0x8, 0x180 ;  /* 0x0206000000007b1d */ /* 0x000fec0000002000 */
[----:B------:R-:W-:-:S04]  /*196b0*/  ISETP.NE.U32.AND P0, PT, RZ, UR4, PT ;  /* 0x00000004ff007c0c */ /* 0x000fc8000bf05070 */
[----:B------:R-:W-:-:S13]  /*196c0*/  ISETP.NE.AND.EX P0, PT, RZ, UR5, PT, P0 ;  /* 0x00000005ff007c0c */ /* 0x000fda000bf05300 */
[----:B------:R-:W0:Y:S01]  /*196d0*/  @P0 LDC.64 R10, c[0x0][0x9c8] ;  /* 0x00027200ff0a0b82 */ /* 0x000e220000000a00 */
[----:B------:R-:W-:-:S07]  /*196e0*/  @P0 SHF.R.S32.HI R9, RZ, 0x1f, R222 ;  /* 0x0000001fff090819 */ /* 0x000fce00000114de */
[----:B------:R-:W4:Y:S01]  /*196f0*/  @P0 LDC.64 R6, c[0x0][0x9d0] ;  /* 0x00027400ff060b82 */ /* 0x000f220000000a00 */
[----:B0-----:R-:W-:-:S04]  /*19700*/  @P0 IMAD R0, R5, R10, RZ ;  /* 0x0000000a05000224 */ /* 0x001fc800078e02ff */
[C---:B--2---:R-:W-:Y:S02]  /*19710*/  @P0 IMAD R5, R12.reuse, R11, R0 ;  /* 0x0000000b0c050224 */ /* 0x044fe400078e0200 */
[----:B------:R-:W-:-:S04]  /*19720*/  @P0 IMAD.WIDE.U32 R10, R12, R10, RZ ;  /* 0x0000000a0c0a0225 */ /* 0x000fc800078e00ff */
[-C--:B----4-:R-:W-:Y:S02]  /*19730*/  @P0 IMAD R0, R9, R6.reuse, RZ ;  /* 0x0000000609000224 */ /* 0x090fe400078e02ff */
[----:B------:R-:W-:Y:S02]  /*19740*/  @P0 IMAD.IADD R11, R11, 0x1, R5 ;  /* 0x000000010b0b0824 */ /* 0x000fe400078e0205 */
[C---:B------:R-:W-:Y:S02]  /*19750*/  @P0 IMAD R5, R222.reuse, R7, R0 ;  /* 0x00000007de050224 */ /* 0x040fe400078e0200 */
[----:B------:R-:W-:-:S04]  /*19760*/  @P0 IMAD.WIDE.U32 R6, R222, R6, R10 ;  /* 0x00000006de060225 */ /* 0x000fc800078e000a */
[----:B------:R-:W-:Y:S01]  /*19770*/  @P0 IMAD.IADD R7, R7, 0x1, R5 ;  /* 0x0000000107070824 */ /* 0x000fe200078e0205 */
[----:B------:R-:W-:Y:S01]  /*19780*/  @P0 LEA R10, P1, R6, UR4, 0x2 ;  /* 0x00000004060a0c11 */ /* 0x000fe2000f8210ff */
[----:B------:R-:W-:-:S03]  /*19790*/  IMAD.MOV.U32 R5, RZ, RZ, 0x3f800000 ;  /* 0x3f800000ff057424 */ /* 0x000fc600078e00ff */
[----:B------:R-:W-:-:S05]  /*197a0*/  @P0 LEA.HI.X R11, R6, UR5, R7, 0x2, P1 ;  /* 0x00000005060b0c11 */ /* 0x000fca00088f1407 */
[----:B------:R0:W2:Y:S04]  /*197b0*/  @P0 LDG.E R5, desc[UR36][R10.64] ;  /* 0x000000240a050981 */ /* 0x0000a8000c1e1900 */
[----:B------:R-:W4:Y:S04]  /*197c0*/  SHFL.BFLY PT, R7, R4, 0x2, 0x1f ;  /* 0x0c401f0004077f89 */ /* 0x000f2800000e0000 */
[----:B------:R-:W5:Y:S01]  /*197d0*/  SHFL.BFLY PT, R0, R3, 0x2, 0x1f ;  /* 0x0c401f0003007f89 */ /* 0x000f6200000e0000 */
[----:B----4-:R-:W-:Y:S01]  /*197e0*/  FADD.FTZ R7, R7, R4 ;  /* 0x0000000407077221 */ /* 0x010fe20000010000 */
[----:B-----5:R-:W-:-:S04]  /*197f0*/  FADD.FTZ R2, R0, R3 ;  /* 0x0000000300027221 */ /* 0x020fc80000010000 */
[----:B------:R-:W4:Y:S04]  /*19800*/  SHFL.BFLY PT, R0, R7, 0x1, 0x1f ;  /* 0x0c201f0007007f89 */ /* 0x000f2800000e0000 */
[----:B------:R-:W5:Y:S01]  /*19810*/  SHFL.BFLY PT, R9, R2, 0x1, 0x1f ;  /* 0x0c201f0002097f89 */ /* 0x000f6200000e0000 */
[----:B------:R-:W-:Y:S01]  /*19820*/  MOV R4, RZ ;  /* 0x000000ff00047202 */ /* 0x000fe20000000f00 */
[----:B----4-:R-:W-:-:S05]  /*19830*/  FADD.FTZ R6, R7, R0 ;  /* 0x0000000007067221 */ /* 0x010fca0000010000 */
[C---:B------:R-:W-:Y:S01]  /*19840*/  FSETP.NE.FTZ.AND P0, PT, R6.reuse, RZ, PT ;  /* 0x000000ff0600720b */ /* 0x040fe20003f15000 */
[----:B------:R-:W-:Y:S01]  /*19850*/  FMUL.FTZ R13, R6, 0.00390625 ;  /* 0x3b800000060d7820 */ /* 0x000fe20000410000 */
[----:B-----5:R-:W-:-:S04]  /*19860*/  FADD.FTZ R12, R2, R9 ;  /* 0x00000009020c7221 */ /* 0x020fc80000010000 */
[----:B------:R-:W-:Y:S01]  /*19870*/  FSETP.NE.FTZ.AND P1, PT, R13, RZ, PT ;  /* 0x000000ff0d00720b */ /* 0x000fe20003f35000 */
[----:B-1----:R-:W-:-:S06]  /*19880*/  FMUL.FTZ R8, R12, 0.00390625 ;  /* 0x3b8000000c087820 */ /* 0x002fcc0000410000 */
[----:B------:R-:W-:Y:S01]  /*19890*/  @P0 MUFU.RCP R4, R6 ;  /* 0x0000000600040308 */ /* 0x000fe20000001000 */
[----:B------:R-:W-:Y:S01]  /*198a0*/  FSETP.NE.FTZ.AND P0, PT, R12, RZ, PT ;  /* 0x000000ff0c00720b */ /* 0x000fe20003f15000 */
[----:B0-----:R-:W-:Y:S01]  /*198b0*/  IMAD.MOV.U32 R10, RZ, RZ, RZ ;  /* 0x000000ffff0a7224 */ /* 0x001fe200078e00ff */
[----:B------:R-:W-:-:S05]  /*198c0*/  FSETP.NE.FTZ.AND P2, PT, R8, RZ, PT ;  /* 0x000000ff0800720b */ /* 0x000fca0003f55000 */
[----:B------:R-:W0:Y:S08]  /*198d0*/  @P1 MUFU.LG2 R3, R13 ;  /* 0x0000000d00031308 */ /* 0x000e300000000c00 */
[----:B------:R-:W-:Y:S01]  /*198e0*/  @P0 MUFU.RCP R10, R12 ;  /* 0x0000000c000a0308 */ /* 0x000fe20000001000 */
[----:B---3--:R-:W-:-:S07]  /*198f0*/  VIADD R23, R23, 0x1 ;  /* 0x0000000117177836 */ /* 0x008fce0000000000 */
[----:B------:R-:W1:Y:S01]  /*19900*/  @P2 MUFU.LG2 R8, R8 ;  /* 0x0000000800082308 */ /* 0x000e620000000c00 */
[----:B------:R3:W-:Y:S01]  /*19910*/  STL [R1+0x44], R23 ;  /* 0x0000441701007387 */ /* 0x0007e20000100800 */
[----:B0-----:R-:W-:Y:S01]  /*19920*/  @P1 FMUL.FTZ R6, R3, 0.69314718246459960938 ;  /* 0x3f31721803061820 */ /* 0x001fe20000410000 */
[----:B------:R-:W-:Y:S01]  /*19930*/  VIADD R225, R225, 0x1 ;  /* 0x00000001e1e17836 */ /* 0x000fe20000000000 */
[----:B------:R-:W-:Y:S01]  /*19940*/  MOV R11, UR38 ;  /* 0x00000026000b7c02 */ /* 0x000fe20008000f00 */
[----:B------:R-:W-:-:S03]  /*19950*/  IMAD.U32 R7, RZ, RZ, UR38 ;  /* 0x00000026ff077e24 */ /* 0x000fc6000f8e00ff */
[----:B------:R-:W-:Y:S01]  /*19960*/  ISETP.NE.AND P0, PT, R225, 0x2, PT ;  /* 0x00000002e100780c */ /* 0x000fe20003f05270 */
[----:B------:R-:W-:Y:S01]  /*19970*/  @P1 FMUL.FTZ R7, R7, 0.69314718246459960938 ;  /* 0x3f31721807071820 */ /* 0x000fe20000410000 */
[----:B------:R-:W-:Y:S02]  /*19980*/  @P2 FMUL.FTZ R11, R11, 0.69314718246459960938 ;  /* 0x3f3172180b0b2820 */ /* 0x000fe40000410000 */
[----:B------:R-:W-:Y:S01]  /*19990*/  SEL R9, RZ, 0x1, P0 ;  /* 0x00000001ff097807 */ /* 0x000fe20000000000 */
[----:B------:R-:W-:Y:S02]  /*199a0*/  IMAD.MOV.U32 R0, RZ, RZ, -0x800000 ;  /* 0xff800000ff007424 */ /* 0x000fe400078e00ff */
[----:B-1----:R-:W-:Y:S01]  /*199b0*/  @P2 FMUL.FTZ R8, R8, 0.69314718246459960938 ;  /* 0x3f31721808082820 */ /* 0x002fe20000410000 */
[----:B------:R-:W-:Y:S02]  /*199c0*/  IMAD.MOV.U32 R2, RZ, RZ, -0x800000 ;  /* 0xff800000ff027424 */ /* 0x000fe400078e00ff */
[----:B------:R-:W-:Y:S01]  /*199d0*/  @P1 FFMA.FTZ R0, R7, R168, R6 ;  /* 0x000000a807001223 */ /* 0x000fe20000010006 */
[----:B------:R-:W-:Y:S01]  /*199e0*/  LOP3.LUT R226, R226, R9, RZ, 0x3c, !PT ;  /* 0x00000009e2e27212 */ /* 0x000fe200078e3cff */
[----:B------:R-:W-:Y:S01]  /*199f0*/  @P2 FFMA.FTZ R2, R11, R169, R8 ;  /* 0x000000a90b022223 */ /* 0x000fe20000010008 */
[----:B------:R-:W-:-:S02]  /*19a00*/  PLOP3.LUT P1, PT, PT, PT, PT, 0x8, 0x0 ;  /* 0x000000000000781c */ /* 0x000fc40003f2e170 */
[----:B------:R-:W-:Y:S01]  /*19a10*/  SEL R225, R225, RZ, P0 ;  /* 0x000000ffe1e17207 */ /* 0x000fe20000000000 */
[-C--:B--2---:R-:W-:Y:S01]  /*19a20*/  FMUL.FTZ R3, R4, R5.reuse ;  /* 0x0000000504037220 */ /* 0x084fe20000410000 */
[----:B------:R-:W-:-:S03]  /*19a30*/  FMUL.FTZ R10, R10, R5 ;  /* 0x000000050a0a7220 */ /* 0x000fc60000410000 */
        /* <DEDUP_REMOVED lines=127> */
[----:B---3--:R-:W-:-:S07]  /*1a230*/  FMUL.FTZ R152, R151, R10 ;  /* 0x0000000a97987220 */ /* 0x008fce0000410000 */
.L_x_597:
[----:B------:R-:W-:Y:S05]  /*1a240*/  WARPSYNC.ALL ;  /* 0x0000000000007948 */ /* 0x000fea0003800000 */
[----:B------:R-:W0:Y:S08]  /*1a250*/  S2UR UR61, SR_CgaCtaId ;  /* 0x00000000003d79c3 */ /* 0x000e300000008800 */
[----:B------:R-:W-:Y:S06]  /*1a260*/  BAR.SYNC.DEFER_BLOCKING 0x5, 0x180 ;  /* 0x0146000000007b1d */ /* 0x000fec0000010000 */
[----:B------:R-:W-:Y:S01]  /*1a270*/  UMOV UR4, 0x400 ;  /* 0x0000040000047882 */ /* 0x000fe20000000000 */
[----:B------:R-:W-:Y:S01]  /*1a280*/  BSSY B0, `(.L_x_663) ;  /* 0x00003cd000007945 */ /* 0x000fe20003800000 */
[----:B0-----:R-:W-:-:S06]  /*1a290*/  ULEA UR4, UR61, UR4, 0x18 ;  /* 0x000000043d047291 */ /* 0x001fcc000f8ec03f */
[----:B------:R-:W-:-:S05]  /*1a2a0*/  MOV R23, UR4 ;  /* 0x0000000400177c02 */ /* 0x000fca0008000f00 */
[----:B------:R0:W1:Y:S01]  /*1a2b0*/  LDS.128 R220, [R23+0x388d0] ;  /* 0x0388d00017dc7984 */ /* 0x0000620000000c00 */
[----:B------:R-:W-:Y:S06]  /*1a2c0*/  BAR.ARV 0x4, 0x180 ;  /* 0x0106000000007b1d */ /* 0x000fec0000002000 */
[----:B------:R-:W-:Y:S05]  /*1a2d0*/  @P1 BRA `(.L_x_664) ;  /* 0x0000002c00881947 */ /* 0x000fea0003800000 */
[----:B------:R-:W2:Y:S04]  /*1a2e0*/  LDL R143, [R1+0x58] ;  /* 0x00005800018f7983 */ /* 0x000ea80000100800 */
[----:B------:R-:W3:Y:S04]  /*1a2f0*/  LDL R93, [R1+0x20] ;  /* 0x00002000015d7983 */ /* 0x000ee80000100800 */
[----:B-----5:R-:W4:Y:S01]  /*1a300*/  LDL R83, [R1+0x40] ;  /* 0x0000400001537983 */ /* 0x020f220000100800 */
[----:B------:R-:W0:Y:S01]  /*1a310*/  S2R R151, SR_TID.X ;  /* 0x0000000000977919 */ /* 0x000e220000002100 */
[----:B------:R-:W-:Y:S01]  /*1a320*/  F2FP.BF16.F32.PACK_AB R10, R6, R33 ;  /* 0x00000021060a723e */ /* 0x000fe200000010ff */
[----:B------:R-:W-:Y:S01]  /*1a330*/  ULDC.64 UR4, c[0x4][0x128] ;  /* 0x01004a0000047ab9 */ /* 0x000fe20000000a00 */
[----:B------:R-:W1:Y:S01]  /*1a340*/  S2R R6, SR_SWINHI ;  /* 0x0000000000067919 */ /* 0x000e620000002f00 */
[----:B------:R-:W-:-:S02]  /*1a350*/  F2FP.BF16.F32.PACK_AB R122, R70, R67 ;  /* 0x00000043467a723e */ /* 0x000fc400000010ff */
[----:B------:R-:W-:Y:S02]  /*1a360*/  F2FP.BF16.F32.PACK_AB R121, R76, R121 ;  /* 0x000000794c79723e */ /* 0x000fe400000010ff */
[----:B------:R-:W-:Y:S02]  /*1a370*/  F2FP.BF16.F32.PACK_AB R70, R77, R128 ;  /* 0x000000804d46723e */ /* 0x000fe400000010ff */
[----:B------:R-:W-:Y:S01]  /*1a380*/  F2FP.BF16.F32.PACK_AB R47, R47, R50 ;  /* 0x000000322f2f723e */ /* 0x000fe200000010ff */
[----:B0-----:R-:W-:-:S05]  /*1a390*/  IMAD.SHL.U32 R3, R151, 0x4, RZ ;  /* 0x0000000497037824 */ /* 0x001fca00078e00ff */
[----:B------:R-:W-:-:S04]  /*1a3a0*/  LOP3.LUT R3, R3, 0xc, RZ, 0xc0, !PT ;  /* 0x0000000c03037812 */ /* 0x000fc800078ec0ff */
[----:B------:R-:W-:Y:S02]  /*1a3b0*/  IADD3 R26, P0, R3, UR4, RZ ;  /* 0x00000004031a7c10 */ /* 0x000fe4000ff1e0ff */
[----:B------:R-:W-:Y:S02]  /*1a3c0*/  MOV R76, R23 ;  /* 0x00000017004c7202 */ /* 0x000fe40000000f00 */
[----:B-1----:R-:W-:Y:S01]  /*1a3d0*/  MOV R77, R6 ;  /* 0x00000006004d7202 */ /* 0x002fe20000000f00 */
[----:B------:R-:W-:-:S05]  /*1a3e0*/  IMAD.X R27, RZ, RZ, UR5, P0 ;  /* 0x00000005ff1b7e24 */ /* 0x000fca00080e06ff */
[----:B------:R0:W5:Y:S01]  /*1a3f0*/  LDG.E.CONSTANT R3, desc[UR36][R26.64] ;  /* 0x000000241a037981 */ /* 0x000162000c1e9900 */
[----:B------:R-:W-:Y:S02]  /*1a400*/  F2FP.BF16.F32.PACK_AB R7, R7, R32 ;  /* 0x000000200707723e */ /* 0x000fe400000010ff */
[----:B------:R-:W-:Y:S02]  /*1a410*/  F2FP.BF16.F32.PACK_AB R57, R14, R57 ;  /* 0x000000390e39723e */ /* 0x000fe400000010ff */
[----:B0-----:R-:W-:Y:S02]  /*1a420*/  F2FP.BF16.F32.PACK_AB R26, R12, R49 ;  /* 0x000000310c1a723e */ /* 0x001fe400000010ff */
        /* <DEDUP_REMOVED lines=23> */
[----:B------:R-:W-:Y:S02]  /*1a5a0*/  LOP3.LUT P0, R6, R151, 0x3, RZ, 0xc0, !PT ;  /* 0x0000000397067812 */ /* 0x000fe4000780c0ff */
[----:B------:R-:W-:Y:S02]  /*1a5b0*/  F2FP.BF16.F32.PACK_AB R108, R31, R108 ;  /* 0x0000006c1f6c723e */ /* 0x000fe400000010ff */
[----:B------:R-:W-:Y:S02]  /*1a5c0*/  F2FP.BF16.F32.PACK_AB R90, R38, R35 ;  /* 0x00000023265a723e */ /* 0x000fe400000010ff */
[----:B------:R-:W-:-:S02]  /*1a5d0*/  F2FP.BF16.F32.PACK_AB R80, R29, R80 ;  /* 0x000000501d50723e */ /* 0x000fc400000010ff */
[----:B------:R-:W-:Y:S02]  /*1a5e0*/  F2FP.BF16.F32.PACK_AB R4, R4, R25 ;  /* 0x000000190404723e */ /* 0x000fe400000010ff */
[----:B------:R-:W-:Y:S02]  /*1a5f0*/  F2FP.BF16.F32.PACK_AB R88, R37, R88 ;  /* 0x000000582558723e */ /* 0x000fe400000010ff */
[----:B------:R-:W-:Y:S02]  /*1a600*/  ISETP.EQ.OR P0, PT, R6, 0x3, !P0 ;  /* 0x000000030600780c */ /* 0x000fe40004702670 */
[----:B------:R-:W-:Y:S02]  /*1a610*/  F2FP.BF16.F32.PACK_AB R109, R30, R109 ;  /* 0x0000006d1e6d723e */ /* 0x000fe400000010ff */
[----:B------:R-:W-:Y:S02]  /*1a620*/  F2FP.BF16.F32.PACK_AB R117, R117, R34 ;  /* 0x000000227575723e */ /* 0x000fe400000010ff */
[----:B------:R-:W-:-:S02]  /*1a630*/  F2FP.BF16.F32.PACK_AB R9, R9, R40 ;  /* 0x000000280909723e */ /* 0x000fc400000010ff */
[----:B------:R-:W-:Y:S02]  /*1a640*/  F2FP.BF16.F32.PACK_AB R56, R13, R56 ;  /* 0x000000380d38723e */ /* 0x000fe400000010ff */
[----:B------:R-:W-:Y:S02]  /*1a650*/  F2FP.BF16.F32.PACK_AB R73, R28, R73 ;  /* 0x000000491c49723e */ /* 0x000fe400000010ff */
[----:B------:R-:W-:Y:S02]  /*1a660*/  F2FP.BF16.F32.PACK_AB R33, R36, R81 ;  /* 0x000000512421723e */ /* 0x000fe400000010ff */
[----:B------:R-:W-:Y:S02]  /*1a670*/  SEL R13, R5, R4, P0 ;  /* 0x00000004050d7207 */ /* 0x000fe40000000000 */
[----:B------:R-:W-:Y:S01]  /*1a680*/  SEL R4, R4, R5, P0 ;  /* 0x0000000504047207 */ /* 0x000fe20000000000 */
[----:B------:R-:W-:Y:S01]  /*1a690*/  UMOV UR4, 0xffffffff ;  /* 0xffffffff00047882 */ /* 0x000fe20000000000 */
        /* <DEDUP_REMOVED lines=21> */
[----:B------:R-:W-:Y:S01]  /*1a7f0*/  F2FP.BF16.F32.PACK_AB R152, R152, R147 ;  /* 0x000000939898723e */ /* 0x000fe200000010ff */
[----:B--2---:R-:W-:-:S03]  /*1a800*/  IMAD.WIDE R50, R143, 0x2, R76 ;  /* 0x000000028f327825 */ /* 0x004fc600078e024c */
[C---:B------:R-:W-:Y:S02]  /*1a810*/  IADD3 R75, P3, R50.reuse, 0xc060, RZ ;  /* 0x0000c060324b7810 */ /* 0x040fe40007f7e0ff */
[C---:B------:R-:W-:Y:S02]  /*1a820*/  IADD3 R65, P1, R50.reuse, 0xc020, RZ ;  /* 0x0000c02032417810 */ /* 0x040fe40007f3e0ff */
[C---:B------:R-:W-:Y:S02]  /*1a830*/  IADD3 R61, P5, R50.reuse, 0xc000, RZ ;  /* 0x0000c000323d7810 */ /* 0x040fe40007fbe0ff */
[C---:B------:R-:W-:Y:S02]  /*1a840*/  IADD3 R59, P4, R50.reuse, 0x8060, RZ ;  /* 0x00008060323b7810 */ /* 0x040fe40007f9e0ff */
[----:B------:R-:W-:Y:S02]  /*1a850*/  IADD3 R69, P2, R50, 0xc040, RZ ;  /* 0x0000c04032457810 */ /* 0x000fe40007f5e0ff */
[----:B------:R-:W-:-:S02]  /*1a860*/  LOP3.LUT R74, R75, 0x380, RZ, 0xc0, !PT ;  /* 0x000003804b4a7812 */ /* 0x000fc400078ec0ff */
[----:B------:R-:W-:Y:S02]  /*1a870*/  LOP3.LUT R64, R65, 0x380, RZ, 0xc0, !PT ;  /* 0x0000038041407812 */ /* 0x000fe400078ec0ff */
[----:B------:R-:W-:Y:S02]  /*1a880*/  LOP3.LUT R60, R61, 0x380, RZ, 0xc0, !PT ;  /* 0x000003803d3c7812 */ /* 0x000fe400078ec0ff */
[----:B------:R-:W-:Y:S02]  /*1a890*/  LOP3.LUT R58, R59, 0x380, RZ, 0xc0, !PT ;  /* 0x000003803b3a7812 */ /* 0x000fe400078ec0ff */
[----:B------:R-:W-:Y:S02]  /*1a8a0*/  LOP3.LUT R68, R69, 0x380, RZ, 0xc0, !PT ;  /* 0x0000038045447812 */ /* 0x000fe400078ec0ff */
[----:B------:R-:W-:Y:S02]  /*1a8b0*/  SHF.R.U64 R74, R74, 0x3, RZ ;  /* 0x000000034a4a7819 */ /* 0x000fe400000012ff */
[----:B------:R-:W-:-:S02]  /*1a8c0*/  SHF.R.U64 R64, R64, 0x3, RZ ;  /* 0x0000000340407819 */ /* 0x000fc400000012ff */
[----:B------:R-:W-:Y:S02]  /*1a8d0*/  SHF.R.U64 R60, R60, 0x3, RZ ;  /* 0x000000033c3c7819 */ /* 0x000fe400000012ff */
[----:B------:R-:W-:Y:S02]  /*1a8e0*/  SHF.R.U64 R58, R58, 0x3, RZ ;  /* 0x000000033a3a7819 */ /* 0x000fe400000012ff */
[----:B------:R-:W-:Y:S02]  /*1a8f0*/  SHF.R.U64 R68, R68, 0x3, RZ ;  /* 0x0000000344447819 */ /* 0x000fe400000012ff */
[----:B------:R-:W-:Y:S01]  /*1a900*/  LOP3.LUT R74, R74, R75, RZ, 0x3c, !PT ;  /* 0x0000004b4a4a7212 */ /* 0x000fe200078e3cff */
[--C-:B------:R-:W-:Y:S01]  /*1a910*/  IMAD.X R75, RZ, RZ, R51.reuse, P3 ;  /* 0x000000ffff4b7224 */ /* 0x100fe200018e0633 */
[----:B------:R-:W-:Y:S01]  /*1a920*/  LOP3.LUT R64, R64, R65, RZ, 0x3c, !PT ;  /* 0x0000004140407212 */ /* 0x000fe200078e3cff */
[----:B------:R-:W-:Y:S01]  /*1a930*/  IMAD.X R65, RZ, RZ, R51, P1 ;  /* 0x000000ffff417224 */ /* 0x000fe200008e0633 */
[----:B------:R-:W-:-:S02]  /*1a940*/  LOP3.LUT R60, R60, R61, RZ, 0x3c, !PT ;  /* 0x0000003d3c3c7212 */ /* 0x000fc400078e3cff */
[----:B------:R-:W-:Y:S01]  /*1a950*/  LOP3.LUT R58, R58, R59, RZ, 0x3c, !PT ;  /* 0x0000003b3a3a7212 */ /* 0x000fe200078e3cff */
[--C-:B------:R-:W-:Y:S01]  /*1a960*/  IMAD.X R59, RZ, RZ, R51.reuse, P4 ;  /* 0x000000ffff3b7224 */ /* 0x100fe200020e0633 */
[----:B------:R-:W-:Y:S01]  /*1a970*/  LOP3.LUT R68, R68, R69, RZ, 0x3c, !PT ;  /* 0x0000004544447212 */ /* 0x000fe200078e3cff */
[----:B------:R-:W-:Y:S01]  /*1a980*/  IMAD.X R69, RZ, RZ, R51, P2 ;  /* 0x000000ffff457224 */ /* 0x000fe200010e0633 */
[----:B------:R-:W-:Y:S02]  /*1a990*/  IADD3.X R61, RZ, R51, RZ, P5, !PT ;  /* 0x00000033ff3d7210 */ /* 0x000fe40002ffe4ff */
[C---:B------:R-:W-:Y:S02]  /*1a9a0*/  IADD3 R101, P3, R50.reuse, 0x8040, RZ ;  /* 0x0000804032657810 */ /* 0x040fe40007f7e0ff */
[C---:B------:R-:W-:Y:S02]  /*1a9b0*/  IADD3 R49, P1, R50.reuse, 0x8000, RZ ;  /* 0x0000800032317810 */ /* 0x040fe40007f3e0ff */
[----:B------:R-:W-:-:S02]  /*1a9c0*/  IADD3 R45, P5, R50, 0x4060, RZ ;  /* 0x00004060322d7810 */ /* 0x000fc40007fbe0ff */
[C---:B------:R-:W-:Y:S02]  /*1a9d0*/  IADD3 R43, P4, R50.reuse, 0x4040, RZ ;  /* 0x00004040322b7810 */ /* 0x040fe40007f9e0ff */
[----:B------:R-:W-:Y:S02]  /*1a9e0*/  IADD3 R53, P2, R50, 0x8020, RZ ;  /* 0x0000802032357810 */ /* 0x000fe40007f5e0ff */
[----:B------:R-:W-:Y:S02]  /*1a9f0*/  LOP3.LUT R100, R101, 0x380, RZ, 0xc0, !PT ;  /* 0x0000038065647812 */ /* 0x000fe400078ec0ff */
[----:B------:R-:W-:Y:S02]  /*1aa00*/  LOP3.LUT R48, R49, 0x380, RZ, 0xc0, !PT ;  /* 0x0000038031307812 */ /* 0x000fe400078ec0ff */
[----:B------:R-:W-:Y:S02]  /*1aa10*/  LOP3.LUT R44, R45, 0x380, RZ, 0xc0, !PT ;  /* 0x000003802d2c7812 */ /* 0x000fe400078ec0ff */
[----:B------:R-:W-:-:S02]  /*1aa20*/  LOP3.LUT R42, R43, 0x380, RZ, 0xc0, !PT ;  /* 0x000003802b2a7812 */ /* 0x000fc400078ec0ff */
[----:B------:R-:W-:Y:S02]  /*1aa30*/  LOP3.LUT R52, R53, 0x380, RZ, 0xc0, !PT ;  /* 0x0000038035347812 */ /* 0x000fe400078ec0ff */
[----:B------:R-:W-:Y:S02]  /*1aa40*/  SHF.R.U64 R100, R100, 0x3, RZ ;  /* 0x0000000364647819 */ /* 0x000fe400000012ff */
[----:B------:R-:W-:Y:S02]  /*1aa50*/  SHF.R.U64 R48, R48, 0x3, RZ ;  /* 0x0000000330307819 */ /* 0x000fe400000012ff */
[----:B------:R-:W-:Y:S02]  /*1aa60*/  SHF.R.U64 R44, R44, 0x3, RZ ;  /* 0x000000032c2c7819 */ /* 0x000fe400000012ff */
[----:B------:R-:W-:Y:S02]  /*1aa70*/  SHF.R.U64 R42, R42, 0x3, RZ ;  /* 0x000000032a2a7819 */ /* 0x000fe400000012ff */
[----:B------:R-:W-:-:S02]  /*1aa80*/  SHF.R.U64 R52, R52, 0x3, RZ ;  /* 0x0000000334347819 */ /* 0x000fc400000012ff */
[----:B------:R-:W-:Y:S01]  /*1aa90*/  LOP3.LUT R100, R100, R101, RZ, 0x3c, !PT ;  /* 0x0000006564647212 */ /* 0x000fe200078e3cff */
[--C-:B------:R-:W-:Y:S01]  /*1aaa0*/  IMAD.X R101, RZ, RZ, R51.reuse, P3 ;  /* 0x000000ffff657224 */ /* 0x100fe200018e0633 */
[----:B------:R-:W-:Y:S02]  /*1aab0*/  LOP3.LUT R48, R48, R49, RZ, 0x3c, !PT ;  /* 0x0000003130307212 */ /* 0x000fe400078e3cff */
[----:B------:R-:W-:Y:S01]  /*1aac0*/  LOP3.LUT R44, R44, R45, RZ, 0x3c, !PT ;  /* 0x0000002d2c2c7212 */ /* 0x000fe200078e3cff */
[--C-:B------:R-:W-:Y:S01]  /*1aad0*/  IMAD.X R45, RZ, RZ, R51.reuse, P5 ;  /* 0x000000ffff2d7224 */ /* 0x100fe200028e0633 */
[----:B------:R-:W-:Y:S01]  /*1aae0*/  LOP3.LUT R42, R42, R43, RZ, 0x3c, !PT ;  /* 0x0000002b2a2a7212 */ /* 0x000fe200078e3cff */
[--C-:B------:R-:W-:Y:S01]  /*1aaf0*/  IMAD.X R43, RZ, RZ, R51.reuse, P4 ;  /* 0x000000ffff2b7224 */ /* 0x100fe200020e0633 */
[----:B------:R-:W-:Y:S01]  /*1ab00*/  LOP3.LUT R52, R52, R53, RZ, 0x3c, !PT ;  /* 0x0000003534347212 */ /* 0x000fe200078e3cff */
[----:B------:R-:W-:Y:S01]  /*1ab10*/  IMAD.X R53, RZ, RZ, R51, P2 ;  /* 0x000000ffff357224 */ /* 0x000fe200010e0633 */
[----:B------:R-:W-:-:S02]  /*1ab20*/  IADD3.X R49, RZ, R51, RZ, P1, !PT ;  /* 0x00000033ff317210 */ /* 0x000fc40000ffe4ff */
        /* <DEDUP_REMOVED lines=12> */
[----:B------:R-:W-:Y:S02]  /*1abf0*/  SHF.R.U64 R34, R34, 0x3, RZ ;  /* 0x0000000322227819 */ /* 0x000fe400000012ff */
[----:B------:R-:W-:Y:S02]  /*1ac00*/  SHF.R.U64 R30, R30, 0x3, RZ ;  /* 0x000000031e1e7819 */ /* 0x000fe400000012ff */
[----:B------:R-:W-:Y:S02]  /*1ac10*/  SHF.R.U64 R28, R28, 0x3, RZ ;  /* 0x000000031c1c7819 */ /* 0x000fe400000012ff */
[----:B------:R-:W-:Y:S02]  /*1ac20*/  SHF.R.U64 R36, R36, 0x3, RZ ;  /* 0x0000000324247819 */ /* 0x000fe400000012ff */
[----:B------:R-:W-:Y:S01]  /*1ac30*/  SHF.R.U64 R5, R5, 0x3, RZ ;  /* 0x0000000305057819 */ /* 0x000fe200000012ff */
[----:B---3--:R-:W-:Y:S01]  /*1ac40*/  IMAD.MOV.U32 R143, RZ, RZ, R93 ;  /* 0x000000ffff8f7224 */ /* 0x008fe200078e005d */
[----:B------:R-:W-:Y:S01]  /*1ac50*/  LOP3.LUT R40, R40, R41, RZ, 0x3c, !PT ;  /* 0x0000002928287212 */ /* 0x000fe200078e3cff */
[--C-:B------:R-:W-:Y:S01]  /*1ac60*/  IMAD.X R41, RZ, RZ, R51.reuse, P3 ;  /* 0x000000ffff297224 */ /* 0x100fe200018e0633 */
[----:B------:R-:W-:Y:S01]  /*1ac70*/  LOP3.LUT R34, R34, R35, RZ, 0x3c, !PT ;  /* 0x0000002322227212 */ /* 0x000fe200078e3cff */
[--C-:B------:R-:W-:Y:S01]  /*1ac80*/  IMAD.X R35, RZ, RZ, R51.reuse, P1 ;  /* 0x000000ffff237224 */ /* 0x100fe200008e0633 */
[----:B------:R-:W-:Y:S01]  /*1ac90*/  LOP3.LUT R30, R30, R31, RZ, 0x3c, !PT ;  /* 0x0000001f1e1e7212 */ /* 0x000fe200078e3cff */
[--C-:B------:R-:W-:Y:S01]  /*1aca0*/  IMAD.X R31, RZ, RZ, R51.reuse, P5 ;  /* 0x000000ffff1f7224 */ /* 0x100fe200028e0633 */
[----:B------:R-:W-:Y:S01]  /*1acb0*/  LOP3.LUT R28, R28, R29, RZ, 0x3c, !PT ;  /* 0x0000001d1c1c7212 */ /* 0x000fe200078e3cff */
[----:B------:R-:W-:Y:S01]  /*1acc0*/  IMAD.X R29, RZ, RZ, R51, P4 ;  /* 0x000000ffff1d7224 */ /* 0x000fe200020e0633 */
[----:B------:R-:W-:-:S02]  /*1acd0*/  LOP3.LUT R36, R36, R37, RZ, 0x3c, !PT ;  /* 0x0000002524247212 */ /* 0x000fc400078e3cff */
[----:B----4-:R-:W-:Y:S02]  /*1ace0*/  MOV R149, R83 ;  /* 0x0000005300957202 */ /* 0x010fe40000000f00 */
[----:B------:R-:W-:Y:S02]  /*1acf0*/  LOP3.LUT R50, R5, R50, RZ, 0x3c, !PT ;  /* 0x0000003205327212 */ /* 0x000fe400078e3cff */
[----:B------:R-:W-:Y:S02]  /*1ad00*/  IADD3.X R37, RZ, R51, RZ, P2, !PT ;  /* 0x00000033ff257210 */ /* 0x000fe400017fe4ff */
[----:B------:R-:W-:Y:S02]  /*1ad10*/  MOV R100, R100 ;  /* 0x0000006400647202 */ /* 0x000fe40000000f00 */
[----:B------:R-:W-:Y:S02]  /*1ad20*/  MOV R103, R50 ;  /* 0x0000003200677202 */ /* 0x000fe40000000f00 */
[----:B------:R-:W-:-:S02]  /*1ad30*/  MOV R85, R74 ;  /* 0x0000004a00557202 */ /* 0x000fc40000000f00 */
[----:B------:R-:W-:Y:S02]  /*1ad40*/  MOV R83, R68 ;  /* 0x0000004400537202 */ /* 0x000fe40000000f00 */
[----:B------:R-:W-:Y:S02]  /*1ad50*/  MOV R81, R64 ;  /* 0x0000004000517202 */ /* 0x000fe40000000f00 */
[----:B------:R-:W-:Y:S02]  /*1ad60*/  MOV R79, R60 ;  /* 0x0000003c004f7202 */ /* 0x000fe40000000f00 */
        /* <DEDUP_REMOVED lines=10> */
[C---:B------:R-:W-:Y:S02]  /*1ae10*/  SHF.L.U64.HI R101, R143.reuse, 0x2, R149 ;  /* 0x000000028f657819 */ /* 0x040fe40000010295 */
[----:B------:R-:W-:Y:S01]  /*1ae20*/  SHF.L.U32 R87, R143, 0x2, RZ ;  /* 0x000000028f577819 */ /* 0x000fe200000006ff */
[----:B------:R-:W-:Y:S06]  /*1ae30*/  BRA.DIV UR4, `(.L_x_665) ;  /* 0x000000c604a07947 */ /* 0x000fec000b800000 */
[----:B------:R-:W-:Y:S02]  /*1ae40*/  SEL R38, R7, R10, P0 ;  /* 0x0000000a07267207 */ /* 0x000fe40000000000 */
[----:B------:R-:W-:Y:S02]  /*1ae50*/  SEL R10, R10, R7, P0 ;  /* 0x000000070a0a7207 */ /* 0x000fe40000000000 */
[----:B------:R-:W-:Y:S02]  /*1ae60*/  SEL R40, R9, R24, P0 ;  /* 0x0000001809287207 */ /* 0x000fe40000000000 */
[----:B------:R-:W-:Y:S01]  /*1ae70*/  SEL R20, R24, R9, P0 ;  /* 0x0000000918147207 */ /* 0x000fe20000000000 */
[----:B-----5:R-:W-:Y:S01]  /*1ae80*/  SHFL.IDX PT, R38, R38, R3, 0x1c1f ;  /* 0x001c1f0326267589 */ /* 0x020fe200000e0000 */
[----:B------:R-:W-:Y:S02]  /*1ae90*/  SEL R42, R11, R26, P0 ;  /* 0x0000001a0b2a7207 */ /* 0x000fe40000000000 */
[----:B------:R-:W-:Y:S01]  /*1aea0*/  LOP3.LUT R7, R3, 0x2, RZ, 0x3c, !PT ;  /* 0x0000000203077812 */ /* 0x000fe200078e3cff */
[----:B------:R-:W-:Y:S01]  /*1aeb0*/  SHFL.IDX PT, R40, R40, R3, 0x1c1f ;  /* 0x001c1f0328287589 */ /* 0x000fe200000e0000 */
[----:B------:R-:W-:-:S02]  /*1aec0*/  SEL R24, R26, R11, P0 ;  /* 0x0000000b1a187207 */ /* 0x000fc40000000000 */
[----:B------:R-:W-:Y:S01]  /*1aed0*/  SEL R44, R56, R57, P0 ;  /* 0x00000039382c7207 */ /* 0x000fe20000000000 */
[----:B------:R-:W-:Y:S01]  /*1aee0*/  SHFL.IDX PT, R9, R4, R7, 0x1c1f ;  /* 0x001c1f0704097589 */ /* 0x000fe200000e0000 */
[----:B------:R-:W-:Y:S02]  /*1aef0*/  SEL R46, R15, R32, P0 ;  /* 0x000000200f2e7207 */ /* 0x000fe40000000000 */
[----:B------:R-:W-:Y:S01]  /*1af00*/  SEL R28, R32, R15, P0 ;  /* 0x0000000f201c7207 */ /* 0x000fe20000000000 */
[----:B------:R-:W-:Y:S01]  /*1af10*/  SHFL.IDX PT, R42, R42, R3, 0x1c1f ;  /* 0x001c1f032a2a7589 */ /* 0x000fe200000e0000 */
[----:B------:R-:W-:Y:S02]  /*1af20*/  SEL R48, R72, R73, P0 ;  /* 0x0000004948307207 */ /* 0x000fe40000000000 */
[----:B------:R-:W-:Y:S01]  /*1af30*/  SEL R50, R80, R33, P0 ;  /* 0x0000002150327207 */ /* 0x000fe20000000000 */
        /* <DEDUP_REMOVED lines=24> */
[----:B------:R-:W0:Y:S01]  /*1b0c0*/  SHFL.IDX PT, R8, R13, R3, 0x1c1f ;  /* 0x001c1f030d087589 */ /* 0x000e2200000e0000 */
        /* <DEDUP_REMOVED lines=8> */
[----:B------:R-:W1:Y:S01]  /*1b150*/  SHFL.IDX PT, R21, R10, R7, 0x1c1f ;  /* 0x001c1f070a157589 */ /* 0x000e6200000e0000 */
[----:B------:R-:W-:Y:S02]  /*1b160*/  SEL R132, R27, R154, P0 ;  /* 0x0000009a1b847207 */ /* 0x000fe40000000000 */
[----:B------:R-:W-:Y:S01]  /*1b170*/  SEL R134, R154, R27, P0 ;  /* 0x0000001b9a867207 */ /* 0x000fe20000000000 */
[----:B------:R-:W2:Y:S01]  /*1b180*/  SHFL.IDX PT, R25, R20, R7, 0x1c1f ;  /* 0x001c1f0714197589 */ /* 0x000ea200000e0000 */
[----:B------:R-:W-:-:S02]  /*1b190*/  SEL R66, R121, R66, P0 ;  /* 0x0000004279427207 */ /* 0x000fc40000000000 */
[----:B------:R-:W-:Y:S01]  /*1b1a0*/  SEL R68, R70, R129, P0 ;  /* 0x0000008146447207 */ /* 0x000fe20000000000 */
[----:B------:R-:W3:Y:S01]  /*1b1b0*/  SHFL.IDX PT, R27, R24, R7, 0x1c1f ;  /* 0x001c1f07181b7589 */ /* 0x000ee200000e0000 */
[----:B------:R-:W-:Y:S02]  /*1b1c0*/  SEL R112, R63, R122, P0 ;  /* 0x0000007a3f707207 */ /* 0x000fe40000000000 */
[----:B------:R-:W-:Y:S01]  /*1b1d0*/  SEL R114, R122, R63, P0 ;  /* 0x0000003f7a727207 */ /* 0x000fe20000000000 */
[----:B------:R4:W4:Y:S01]  /*1b1e0*/  SHFL.IDX PT, R37, R34, R7, 0x1c1f ;  /* 0x001c1f0722257589 */ /* 0x00092200000e0000 */
[----:B------:R-:W-:Y:S02]  /*1b1f0*/  SEL R70, R129, R70, P0 ;  /* 0x0000004681467207 */ /* 0x000fe40000000000 */
[----:B------:R-:W-:Y:S01]  /*1b200*/  SEL R72, R136, R137, P0 ;  /* 0x0000008988487207 */ /* 0x000fe20000000000 */
[----:B------:R4:W4:Y:S01]  /*1b210*/  SHFL.IDX PT, R41, R36, R7, 0x1c1f ;  /* 0x001c1f0724297589 */ /* 0x00092200000e0000 */
[----:B------:R-:W-:-:S02]  /*1b220*/  SEL R78, R144, R145, P0 ;  /* 0x00000091904e7207 */ /* 0x000fc40000000000 */
[----:B------:R-:W-:Y:S01]  /*1b230*/  SEL R80, R145, R144, P0 ;  /* 0x0000009091507207 */ /* 0x000fe20000000000 */
[----:B------:R-:W-:Y:S01]  /*1b240*/  SHFL.IDX PT, R56, R56, R3, 0x1c1f ;  /* 0x001c1f0338387589 */ /* 0x000fe200000e0000 */
[----:B------:R-:W-:Y:S02]  /*1b250*/  SEL R120, R125, R140, P0 ;  /* 0x0000008c7d787207 */ /* 0x000fe40000000000 */
[----:B------:R-:W-:Y:S01]  /*1b260*/  SEL R122, R140, R125, P0 ;  /* 0x0000007d8c7a7207 */ /* 0x000fe20000000000 */
[----:B------:R-:W4:Y:S01]  /*1b270*/  SHFL.IDX PT, R45, R58, R7, 0x1c1f ;  /* 0x001c1f073a2d7589 */ /* 0x000f2200000e0000 */
[----:B------:R-:W-:Y:S02]  /*1b280*/  SEL R74, R137, R136, P0 ;  /* 0x00000088894a7207 */ /* 0x000fe40000000000 */
[----:B------:R-:W-:Y:S01]  /*1b290*/  SEL R82, R109, R108, P0 ;  /* 0x0000006c6d527207 */ /* 0x000fe20000000000 */
[----:B------:R-:W-:Y:S01]  /*1b2a0*/  SHFL.IDX PT, R60, R60, R3, 0x1c1f ;  /* 0x001c1f033c3c7589 */ /* 0x000fe200000e0000 */
[----:B------:R-:W-:-:S02]  /*1b2b0*/  SEL R140, R119, R158, P0 ;  /* 0x0000009e778c7207 */ /* 0x000fc40000000000 */
[----:B------:R-:W-:Y:S01]  /*1b2c0*/  SEL R144, R127, R160, P0 ;  /* 0x000000a07f907207 */ /* 0x000fe20000000000 */
[----:B------:R-:W4:Y:S01]  /*1b2d0*/  SHFL.IDX PT, R49, R62, R7, 0x1c1f ;  /* 0x001c1f073e317589 */ /* 0x000f2200000e0000 */
[----:B------:R-:W-:Y:S02]  /*1b2e0*/  SEL R146, R133, R142, P0 ;  /* 0x0000008e85927207 */ /* 0x000fe40000000000 */
[----:B------:R-:W-:Y:S01]  /*1b2f0*/  SEL R84, R108, R109, P0 ;  /* 0x0000006d6c547207 */ /* 0x000fe20000000000 */
[----:B------:R-:W-:Y:S01]  /*1b300*/  SHFL.IDX PT, R64, R64, R3, 0x1c1f ;  /* 0x001c1f0340407589 */ /* 0x000fe200000e0000 */
[----:B------:R-:W-:Y:S02]  /*1b310*/  SEL R138, R156, R111, P0 ;  /* 0x0000006f9c8a7207 */ /* 0x000fe40000000000 */
[----:B------:R-:W-:Y:S01]  /*1b320*/  SEL R158, R158, R119, P0 ;  /* 0x000000779e9e7207 */ /* 0x000fe20000000000 */
[----:B------:R-:W4:Y:S01]  /*1b330*/  SHFL.IDX PT, R53, R66, R7, 0x1c1f ;  /* 0x001c1f0742357589 */ /* 0x000f2200000e0000 */
        /* <DEDUP_REMOVED lines=12> */
[----:B0-----:R-:W-:Y:S02]  /*1b400*/  SEL R4, R8, R9, P0 ;  /* 0x0000000908047207 */ /* 0x001fe40000000000 */
[----:B-1----:R-:W-:Y:S01]  /*1b410*/  SEL R10, R21, R38, P0 ;  /* 0x00000026150a7207 */ /* 0x002fe20000000000 */
[----:B------:R-:W-:Y:S01]  /*1b420*/  SHFL.IDX PT, R78, R78, R3, 0x1c1f ;  /* 0x001c1f034e4e7589 */ /* 0x000fe200000e0000 */
[----:B--2---:R-:W-:Y:S02]  /*1b430*/  SEL R12, R40, R25, P0 ;  /* 0x00000019280c7207 */ /* 0x004fe40000000000 */
[----:B------:R-:W-:Y:S01]  /*1b440*/  SEL R14, R25, R40, P0 ;  /* 0x00000028190e7207 */ /* 0x000fe20000000000 */
[----:B------:R-:W-:Y:S01]  /*1b450*/  SHFL.IDX PT, R82, R82, R3, 0x1c1f ;  /* 0x001c1f0352527589 */ /* 0x000fe200000e0000 */
[----:B---3--:R-:W-:-:S02]  /*1b460*/  SEL R24, R42, R27, P0 ;  /* 0x0000001b2a187207 */ /* 0x008fc40000000000 */
[----:B------:R-:W-:Y:S01]  /*1b470*/  SEL R26, R27, R42, P0 ;  /* 0x0000002a1b1a7207 */ /* 0x000fe20000000000 */
[----:B------:R-:W0:Y:S01]  /*1b480*/  SHFL.IDX PT, R65, R80, R7, 0x1c1f ;  /* 0x001c1f0750417589 */ /* 0x000e2200000e0000 */
[----:B------:R-:W-:Y:S02]  /*1b490*/  SEL R28, R44, R29, P0 ;  /* 0x0000001d2c1c7207 */ /* 0x000fe40000000000 */
[----:B------:R-:W-:Y:S01]  /*1b4a0*/  SEL R30, R29, R44, P0 ;  /* 0x0000002c1d1e7207 */ /* 0x000fe20000000000 */
[----:B------:R-:W-:Y:S01]  /*1b4b0*/  SHFL.IDX PT, R69, R84, R7, 0x1c1f ;  /* 0x001c1f0754457589 */ /* 0x000fe200000e0000 */
[----:B------:R-:W-:Y:S02]  /*1b4c0*/  SEL R32, R46, R31, P0 ;  /* 0x0000001f2e207207 */ /* 0x000fe40000000000 */
[----:B----4-:R-:W-:Y:S01]  /*1b4d0*/  SEL R34, R31, R46, P0 ;  /* 0x0000002e1f227207 */ /* 0x010fe20000000000 */
        /* <DEDUP_REMOVED lines=19> */
[----:B0-----:R-:W-:-:S03]  /*1b610*/  SEL R74, R65, R78, P0 ;  /* 0x0000004e414a7207 */ /* 0x001fc60000000000 */
[----:B------:R-:W-:Y:S04]  /*1b620*/  SHFL.IDX PT, R67, R144, R3, 0x1c1f ;  /* 0x001c1f0390437589 */ /* 0x000fe800000e0000 */
[----:B------:R-:W-:Y:S04]  /*1b630*/  SHFL.IDX PT, R71, R146, R3, 0x1c1f ;  /* 0x001c1f0392477589 */ /* 0x000fe800000e0000 */
[----:B------:R-:W0:Y:S04]  /*1b640*/  SHFL.IDX PT, R118, R118, R7, 0x1c1f ;  /* 0x001c1f0776767589 */ /* 0x000e2800000e0000 */
[----:B------:R-:W-:Y:S04]  /*1b650*/  SHFL.IDX PT, R122, R122, R7, 0x1c1f ;  /* 0x001c1f077a7a7589 */ /* 0x000fe800000e0000 */
[----:B------:R-:W-:Y:S04]  /*1b660*/  SHFL.IDX PT, R126, R126, R7, 0x1c1f ;  /* 0x001c1f077e7e7589 */ /* 0x000fe800000e0000 */
[----:B------:R-:W-:Y:S04]  /*1b670*/  SHFL.IDX PT, R130, R130, R7, 0x1c1f ;  /* 0x001c1f0782827589 */ /* 0x000fe800000e0000 */
[----:B------:R-:W-:Y:S04]  /*1b680*/  SHFL.IDX PT, R134, R134, R7, 0x1c1f ;  /* 0x001c1f0786867589 */ /* 0x000fe800000e0000 */
[----:B------:R-:W-:Y:S04]  /*1b690*/  SHFL.IDX PT, R138, R138, R7, 0x1c1f ;  /* 0x001c1f078a8a7589 */ /* 0x000fe800000e0000 */
[----:B------:R-:W-:Y:S01]  /*1b6a0*/  SHFL.IDX PT, R158, R158, R7, 0x1c1f ;  /* 0x001c1f079e9e7589 */ /* 0x000fe200000e0000 */
[----:B0-----:R-:W-:-:S02]  /*1b6b0*/  SEL R37, R39, R118, P0 ;  /* 0x0000007627257207 */ /* 0x001fc40000000000 */
[----:B------:R-:W-:Y:S01]  /*1b6c0*/  SEL R39, R118, R39, P0 ;  /* 0x0000002776277207 */ /* 0x000fe20000000000 */
[----:B------:R-:W-:Y:S04]  /*1b6d0*/  SHFL.IDX PT, R160, R160, R7, 0x1c1f ;  /* 0x001c1f07a0a07589 */ /* 0x000fe800000e0000 */
[----:B------:R-:W-:Y:S04]  /*1b6e0*/  SHFL.IDX PT, R142, R142, R7, 0x1c1f ;  /* 0x001c1f078e8e7589 */ /* 0x000fe800000e0000 */
[----:B------:R-:W-:Y:S04]  /*1b6f0*/  SHFL.IDX PT, R86, R86, R3, 0x1c1f ;  /* 0x001c1f0356567589 */ /* 0x000fe800000e0000 */
[----:B------:R-:W-:Y:S04]  /*1b700*/  SHFL.IDX PT, R90, R90, R3, 0x1c1f ;  /* 0x001c1f035a5a7589 */ /* 0x000fe800000e0000 */
[----:B------:R-:W-:Y:S04]  /*1b710*/  SHFL.IDX PT, R104, R104, R3, 0x1c1f ;  /* 0x001c1f0368687589 */ /* 0x000fe800000e0000 */
[----:B------:R-:W-:Y:S04]  /*1b720*/  SHFL.IDX PT, R108, R108, R3, 0x1c1f ;  /* 0x001c1f036c6c7589 */ /* 0x000fe800000e0000 */
[----:B------:R-:W-:Y:S04]  /*1b730*/  SHFL.IDX PT, R112, R112, R3, 0x1c1f ;  /* 0x001c1f0370707589 */ /* 0x000fe800000e0000 */
[----:B------:R-:W0:Y:S04]  /*1b740*/  SHFL.IDX PT, R73, R88, R7, 0x1c1f ;  /* 0x001c1f0758497589 */ /* 0x000e2800000e0000 */
[----:B------:R-:W1:Y:S04]  /*1b750*/  SHFL.IDX PT, R105, R92, R7, 0x1c1f ;  /* 0x001c1f075c697589 */ /* 0x000e6800000e0000 */
[----:B------:R-:W2:Y:S04]  /*1b760*/  SHFL.IDX PT, R107, R106, R7, 0x1c1f ;  /* 0x001c1f076a6b7589 */ /* 0x000ea800000e0000 */
[----:B------:R-:W3:Y:S04]  /*1b770*/  SHFL.IDX PT, R109, R110, R7, 0x1c1f ;  /* 0x001c1f076e6d7589 */ /* 0x000ee800000e0000 */
[----:B------:R-:W4:Y:S04]  /*1b780*/  SHFL.IDX PT, R111, R114, R7, 0x1c1f ;  /* 0x001c1f07726f7589 */ /* 0x000f2800000e0000 */
[----:B------:R1:W2:Y:S04]  /*1b790*/  SHFL.IDX PT, R75, R6, R3, 0x1c1f ;  /* 0x001c1f03064b7589 */ /* 0x0002a800000e0000 */
[----:B------:R3:W2:Y:S01]  /*1b7a0*/  SHFL.IDX PT, R20, R5, R7, 0x1c1f ;  /* 0x001c1f0705147589 */ /* 0x0006a200000e0000 */
[----:B0-----:R-:W-:-:S02]  /*1b7b0*/  SEL R11, R73, R86, P0 ;  /* 0x00000056490b7207 */ /* 0x001fc40000000000 */
[----:B-1----:R-:W-:Y:S02]  /*1b7c0*/  SEL R13, R90, R105, P0 ;  /* 0x000000695a0d7207 */ /* 0x002fe40000000000 */
        /* <DEDUP_REMOVED lines=9> */
[----:B------:R-:W-:Y:S01]  /*1b860*/  SEL R72, R78, R65, P0 ;  /* 0x000000414e487207 */ /* 0x000fe20000000000 */
[----:B------:R-:W-:Y:S01]  /*1b870*/  IMAD.MOV.U32 R78, RZ, RZ, RZ ;  /* 0x000000ffff4e7224 */ /* 0x000fe200078e00ff */
[----:B---3--:R-:W-:-:S02]  /*1b880*/  SEL R5, R82, R69, P0 ;  /* 0x0000004552057207 */ /* 0x008fc40000000000 */
        /* <DEDUP_REMOVED lines=11> */
[----:B--2---:R-:W-:-:S02]  /*1b940*/  SEL R25, R104, R107, P0 ;  /* 0x0000006b68197207 */ /* 0x004fc40000000000 */
[----:B------:R-:W-:Y:S02]  /*1b950*/  SEL R27, R107, R104, P0 ;  /* 0x000000686b1b7207 */ /* 0x000fe40000000000 */
[----:B------:R-:W-:Y:S02]  /*1b960*/  SEL R29, R108, R109, P0 ;  /* 0x0000006d6c1d7207 */ /* 0x000fe40000000000 */
[----:B------:R-:W-:Y:S02]  /*1b970*/  SEL R31, R109, R108, P0 ;  /* 0x0000006c6d1f7207 */ /* 0x000fe40000000000 */
[----:B----4-:R-:W-:Y:S02]  /*1b980*/  SEL R33, R112, R111, P0 ;  /* 0x0000006f70217207 */ /* 0x010fe40000000000 */
        /* <DEDUP_REMOVED lines=8> */
[----:B------:R-:W-:-:S07]  /*1ba10*/  SEL R71, R142, R71, P0 ;  /* 0x000000478e477207 */ /* 0x000fce0000000000 */
.L_x_959:
[----:B------:R-:W-:Y:S05]  /*1ba20*/  WARPSYNC.ALL ;  /* 0x0000000000007948 */ /* 0x000fea0003800000 */
[----:B------:R-:W-:Y:S01]  /*1ba30*/  BAR.SYNC.DEFER_BLOCKING 0x1, 0x100 ;  /* 0x0044000000007b1d */ /* 0x000fe20000010000 */
[----:B------:R-:W-:Y:S01]  /*1ba40*/  VIADD R88, R151, 0xffffff80 ;  /* 0xffffff8097587836 */ /* 0x000fe20000000000 */
[----:B------:R-:W-:-:S04]  /*1ba50*/  SEL R73, R75, R20, P0 ;  /* 0x000000144b497207 */ /* 0x000fc80000000000 */
[----:B------:R-:W-:Y:S02]  /*1ba60*/  ULDC.64 UR4, c[0x0][0xc00] ;  /* 0x0003000000047ab9 */ /* 0x000fe40000000a00 */
[----:B------:R-:W0:Y:S01]  /*1ba70*/  LDC R3, c[0x0][0xbe8] ;  /* 0x0002fa00ff037b82 */ /* 0x000e220000000800 */
[----:B------:R-:W2:Y:S01]  /*1ba80*/  LDL R82, [R1+0x48] ;  /* 0x0000480001527983 */ /* 0x000ea20000100800 */
[----:B------:R-:W-:Y:S02]  /*1ba90*/  ISETP.NE.U32.AND P1, PT, RZ, UR4, PT ;  /* 0x00000004ff007c0c */ /* 0x000fe4000bf25070 */
[----:B------:R-:W-:Y:S02]  /*1baa0*/  IADD3 R104, P2, R87, UR4, RZ ;  /* 0x0000000457687c10 */ /* 0x000fe4000ff5e0ff */
[----:B------:R-:W-:Y:S02]  /*1bab0*/  SEL R75, R20, R75, P0 ;  /* 0x0000004b144b7207 */ /* 0x000fe40000000000 */
[----:B------:R-:W-:-:S02]  /*1bac0*/  ISETP.NE.AND.EX P1, PT, RZ, UR5, PT, P1 ;  /* 0x00000005ff007c0c */ /* 0x000fc4000bf25310 */
[----:B------:R-:W-:Y:S01]  /*1bad0*/  IADD3.X R105, R101, UR5, RZ, P2, !PT ;  /* 0x0000000565697c10 */ /* 0x000fe200097fe4ff */
[----:B------:R-:W-:Y:S01]  /*1bae0*/  ULDC.64 UR4, c[0x0][0xc08] ;  /* 0x0003020000047ab9 */ /* 0x000fe20000000a00 */
[----:B------:R1:W-:Y:S04]  /*1baf0*/  STSM.16.M88.4 [R103], R4 ;  /* 0x0000000467007844 */ /* 0x0003e80000000200 */
[----:B------:R-:W-:Y:S04]  /*1bb00*/  STSM.16.M88.4 [R89], R8 ;  /* 0x0000000859007844 */ /* 0x000fe80000000200 */
[----:B------:R3:W-:Y:S04]  /*1bb10*/  STSM.16.M88.4 [R91], R12 ;  /* 0x0000000c5b007844 */ /* 0x0007e80000000200 */
[----:B------:R4:W-:Y:S01]  /*1bb20*/  STSM.16.M88.4 [R93], R24 ;  /* 0x000000185d007844 */ /* 0x0009e20000000200 */
[----:B-1----:R-:W-:-:S03]  /*1bb30*/  SHF.R.S32.HI R4, RZ, 0x1f, R88 ;  /* 0x0000001fff047819 */ /* 0x002fc60000011458 */
[----:B------:R4:W-:Y:S01]  /*1bb40*/  STSM.16.M88.4 [R94], R28 ;  /* 0x0000001c5e007844 */ /* 0x0009e20000000200 */
[----:B------:R-:W-:-:S03]  /*1bb50*/  LEA.HI R5, R4, R88, RZ, 0x7 ;  /* 0x0000005804057211 */ /* 0x000fc600078f38ff */
[----:B------:R4:W-:Y:S01]  /*1bb60*/  STSM.16.M88.4 [R95], R32 ;  /* 0x000000205f007844 */ /* 0x0009e20000000200 */
[----:B------:R-:W-:-:S03]  /*1bb70*/  LOP3.LUT R6, R5, 0xffffff80, RZ, 0xc0, !PT ;  /* 0xffffff8005067812 */ /* 0x000fc600078ec0ff */
[----:B------:R4:W-:Y:S02]  /*1bb80*/  STSM.16.M88.4 [R96], R36 ;  /* 0x0000002460007844 */ /* 0x0009e40000000200 */
[----:B---3--:R-:W-:Y:S02]  /*1bb90*/  IMAD.IADD R14, R88, 0x1, -R6 ;  /* 0x00000001580e7824 */ /* 0x008fe400078e0a06 */
[----:B------:R4:W-:Y:S03]  /*1bba0*/  STSM.16.M88.4 [R97], R40 ;  /* 0x0000002861007844 */ /* 0x0009e60000000200 */
[----:B------:R-:W-:Y:S01]  /*1bbb0*/  SHF.R.S32.HI R7, RZ, 0x1f, R14 ;  /* 0x0000001fff077819 */ /* 0x000fe2000001140e */
[----:B------:R4:W-:Y:S03]  /*1bbc0*/  STSM.16.M88.4 [R98], R44 ;  /* 0x0000002c62007844 */ /* 0x0009e60000000200 */
[----:B------:R-:W-:Y:S01]  /*1bbd0*/  LEA.HI R6, R7, R14, RZ, 0x2 ;  /* 0x0000000e07067211 */ /* 0x000fe200078f10ff */
[----:B------:R4:W-:Y:S04]  /*1bbe0*/  STSM.16.M88.4 [R99], R48 ;  /* 0x0000003063007844 */ /* 0x0009e80000000200 */
[----:B------:R4:W-:Y:S01]  /*1bbf0*/  STSM.16.M88.4 [R100], R52 ;  /* 0x0000003464007844 */ /* 0x0009e20000000200 */
[----:B------:R-:W-:-:S02]  /*1bc00*/  SHF.R.S32.HI R8, RZ, 0x2, R6 ;  /* 0x00000002ff087819 */ /* 0x000fc40000011406 */
[----:B------:R-:W-:Y:S01]  /*1bc10*/  SHF.R.S32.HI R9, RZ, 0x1f, R6 ;  /* 0x0000001fff097819 */ /* 0x000fe20000011406 */
[----:B------:R4:W-:Y:S01]  /*1bc20*/  STSM.16.M88.4 [R102], R56 ;  /* 0x0000003866007844 */ /* 0x0009e20000000200 */
[----:B------:R-:W-:-:S03]  /*1bc30*/  ISETP.NE.U32.AND P0, PT, RZ, UR4, PT ;  /* 0x00000004ff007c0c */ /* 0x000fc6000bf05070 */
[----:B------:R4:W-:Y:S01]  /*1bc40*/  STSM.16.M88.4 [R79], R60 ;  /* 0x0000003c4f007844 */ /* 0x0009e20000000200 */
[----:B------:R-:W-:-:S03]  /*1bc50*/  LEA.HI R10, R4, R88, RZ, 0x2 ;  /* 0x00000058040a7211 */ /* 0x000fc600078f10ff */
[----:B------:R4:W-:Y:S01]  /*1bc60*/  STSM.16.M88.4 [R81], R64 ;  /* 0x0000004051007844 */ /* 0x0009e20000000200 */
[----:B------:R-:W-:-:S03]  /*1bc70*/  LEA.HI R9, R9, R8, RZ, 0x3 ;  /* 0x0000000809097211 */ /* 0x000fc600078f18ff */
[----:B------:R4:W-:Y:S01]  /*1bc80*/  STSM.16.M88.4 [R83], R68 ;  /* 0x0000004453007844 */ /* 0x0009e20000000200 */
[----:B------:R-:W-:-:S03]  /*1bc90*/  SHF.R.S32.HI R4, RZ, 0x7, R5 ;  /* 0x00000007ff047819 */ /* 0x000fc60000011405 */
[----:B------:R4:W-:Y:S01]  /*1bca0*/  STSM.16.M88.4 [R85], R72 ;  /* 0x0000004855007844 */ /* 0x0009e20000000200 */
[----:B------:R-:W-:Y:S01]  /*1bcb0*/  BAR.SYNC.DEFER_BLOCKING 0x1, 0x100 ;  /* 0x0044000000007b1d */ /* 0x000fe20000010000 */
[----:B------:R-:W-:Y:S02]  /*1bcc0*/  ISETP.NE.AND.EX P0, PT, RZ, UR5, PT, P0 ;  /* 0x00000005ff007c0c */ /* 0x000fe4000bf05300 */
[----:B------:R-:W-:Y:S02]  /*1bcd0*/  LOP3.LUT R9, R9, 0xfffffff8, RZ, 0xc0, !PT ;  /* 0xfffffff809097812 */ /* 0x000fe400078ec0ff */
[----:B------:R-:W-:Y:S02]  /*1bce0*/  LEA.HI R5, R5, R4, RZ, 0x1 ;  /* 0x0000000405057211 */ /* 0x000fe400078f08ff */
[----:B------:R-:W-:Y:S02]  /*1bcf0*/  LEA.HI R7, R7, R14, RZ, 0x5 ;  /* 0x0000000e07077211 */ /* 0x000fe400078f28ff */
[----:B------:R-:W-:-:S02]  /*1bd00*/  IADD3 R6, R8, -R9, RZ ;  /* 0x8000000908067210 */ /* 0x000fc40007ffe0ff */
[----:B------:R-:W-:Y:S02]  /*1bd10*/  LOP3.LUT R5, R5, 0x3fffffe, RZ, 0xc0, !PT ;  /* 0x03fffffe05057812 */ /* 0x000fe400078ec0ff */
[----:B------:R-:W-:-:S03]  /*1bd20*/  SHF.R.S32.HI R7, RZ, 0x5, R7 ;  /* 0x00000005ff077819 */ /* 0x000fc60000011407 */
[----:B------:R-:W-:Y:S02]  /*1bd30*/  IMAD.IADD R5, R4, 0x1, -R5 ;  /* 0x0000000104057824 */ /* 0x000fe400078e0a05 */
[----:B------:R-:W-:Y:S01]  /*1bd40*/  IMAD R6, R7, 0x10, R6 ;  /* 0x0000001007067824 */ /* 0x000fe200078e0206 */
[----:B------:R-:W-:Y:S01]  /*1bd50*/  @P0 IADD3 R4, P3, R87, UR4, RZ ;  /* 0x0000000457040c10 */ /* 0x000fe2000ff7e0ff */
[----:B------:R-:W-:Y:S02]  /*1bd60*/  ULDC UR4, c[0x0][0xa88] ;  /* 0x0002a20000047ab9 */ /* 0x000fe40000000800 */
[----:B------:R-:W-:Y:S01]  /*1bd70*/  IMAD R15, R5, 0x40, R6 ;  /* 0x00000040050f7824 */ /* 0x000fe200078e0206 */
[----:B------:R-:W-:Y:S01]  /*1bd80*/  @P0 IADD3.X R5, R101, UR5, RZ, P3, !PT ;  /* 0x0000000565050c10 */ /* 0x000fe20009ffe4ff */
[----:B------:R-:W-:Y:S01]  /*1bd90*/  IMAD.U32 R6, RZ, RZ, UR4 ;  /* 0x00000004ff067e24 */ /* 0x000fe2000f8e00ff */
[----:B------:R4:W5:Y:S01]  /*1bda0*/  @P1 LDG.E R78, desc[UR36][R104.64] ;  /* 0x00000024684e1981 */ /* 0x000962000c1e1900 */
[----:B0-----:R-:W-:-:S02]  /*1bdb0*/  ISETP.NE.AND P2, PT, R3, 0x1, PT ;  /* 0x000000010300780c */ /* 0x001fc40003f45270 */
[----:B------:R-:W-:Y:S02]  /*1bdc0*/  LOP3.LUT R10, R10, 0xfffffffc, RZ, 0xc0, !PT ;  /* 0xfffffffc0a0a7812 */ /* 0x000fe400078ec0ff */
[----:B------:R4:W5:Y:S03]  /*1bdd0*/  @P0 LDG.E R6, desc[UR36][R4.64] ;  /* 0x0000002404060981 */ /* 0x000966000c1e1900 */
[----:B------:R-:W-:-:S05]  /*1bde0*/  IMAD.IADD R10, R88, 0x1, -R10 ;  /* 0x00000001580a7824 */ /* 0x000fca00078e0a0a */
[----:B------:R-:W-:Y:S01]  /*1bdf0*/  LEA.HI R11, R10, R10, RZ, 0x1 ;  /* 0x0000000a0a0b7211 */ /* 0x000fe200078f08ff */
[----:B------:R-:W0:Y:S03]  /*1be00*/  @P2 LDC R8, c[0x0][0xbec] ;  /* 0x0002fb00ff082b82 */ /* 0x000e260000000800 */
[----:B------:R-:W-:-:S04]  /*1be10*/  LOP3.LUT R11, R11, 0x1ffffffe, RZ, 0xc0, !PT ;  /* 0x1ffffffe0b0b7812 */ /* 0x000fc800078ec0ff */
[----:B------:R-:W-:Y:S01]  /*1be20*/  IADD3 R10, R10, -R11, RZ ;  /* 0x8000000b0a0a7210 */ /* 0x000fe20007ffe0ff */
[----:B------:R-:W1:Y:S04]  /*1be30*/  @P2 LDC R9, c[0x0][0xbf0] ;  /* 0x0002fc00ff092b82 */ /* 0x000e680000000800 */
[----:B------:R-:W-:-:S05]  /*1be40*/  IMAD R10, R10, 0x8, R15 ;  /* 0x000000080a0a7824 */ /* 0x000fca00078e020f */
[----:B--2---:R-:W-:Y:S01]  /*1be50*/  LEA R13, R82, R10, 0x7 ;  /* 0x0000000a520d7211 */ /* 0x004fe200078e38ff */
[----:B01--4-:R-:W-:Y:S06]  /*1be60*/  @P0 BRA `(.L_x_666) ;  /* 0x0000000000100947 */ /* 0x013fec0003800000 */
[----:B------:R-:W-:Y:S05]  /*1be70*/  @!P1 BRA `(.L_x_666) ;  /* 0x00000000000c9947 */ /* 0x000fea0003800000 */
[----:B------:R-:W2:Y:S04]  /*1be80*/  LDG.E R5, desc[UR36][R104.64] ;  /* 0x0000002468057981 */ /* 0x000ea8000c1e1900 */
[----:B-----5:R-:W2:Y:S02]  /*1be90*/  LDG.E R6, desc[UR36][R104.64+0x4] ;  /* 0x0000042468067981 */ /* 0x020ea4000c1e1900 */
[----:B--2---:R-:W-:-:S07]  /*1bea0*/  IMAD.IADD R6, R6, 0x1, -R5 ;  /* 0x0000000106067824 */ /* 0x004fce00078e0a05 */
.L_x_666:
[----:B------:R-:W2:Y:S01]  /*1beb0*/  LDL.LU R84, [R1+0x3c] ;  /* 0x00003c0001547983 */ /* 0x000ea20000300800 */
[----:B------:R-:W-:Y:S01]  /*1bec0*/  @P2 IMAD.HI.U32 R4, R13, R8, RZ ;  /* 0x000000080d042227 */ /* 0x000fe200078e00ff */
[----:B------:R-:W-:Y:S01]  /*1bed0*/  ULDC.64 UR4, c[0x0][0xb90] ;  /* 0x0002e40000047ab9 */ /* 0x000fe20000000a00 */
[----:B-----5:R-:W-:Y:S01]  /*1bee0*/  SHF.R.S32.HI R79, RZ, 0x1f, R78 ;  /* 0x0000001fff4f7819 */ /* 0x020fe2000001144e */
[----:B------:R-:W0:Y:S01]  /*1bef0*/  @P2 LDC R83, c[0x0][0xbec] ;  /* 0x0002fb00ff532b82 */ /* 0x000e220000000800 */
[----:B------:R-:W-:Y:S01]  /*1bf00*/  IMAD.MOV.U32 R7, RZ, RZ, R13 ;  /* 0x000000ffff077224 */ /* 0x000fe200078e000d */
[----:B------:R-:W-:Y:S01]  /*1bf10*/  @P2 SHF.R.U32.HI R7, RZ, R9, R4 ;  /* 0x00000009ff072219 */ /* 0x000fe20000011604 */
[----:B------:R-:W-:Y:S01]  /*1bf20*/  IMAD R11, R219, 0x40, R18 ;  /* 0x00000040db0b7824 */ /* 0x000fe200078e0212 */
[----:B------:R-:W-:Y:S01]  /*1bf30*/  SEL R20, R149, RZ, !P1 ;  /* 0x000000ff95147207 */ /* 0x000fe20004800000 */
[----:B------:R-:W-:Y:S01]  /*1bf40*/  IMAD R81, R6, R3, RZ ;  /* 0x0000000306517224 */ /* 0x000fe200078e02ff */
[----:B------:R-:W-:Y:S01]  /*1bf50*/  SEL R21, R143, RZ, !P1 ;  /* 0x000000ff8f157207 */ /* 0x000fe20004800000 */
[----:B------:R-:W-:Y:S01]  /*1bf60*/  IMAD.WIDE R76, R11, 0x2, R76 ;  /* 0x000000020b4c7825 */ /* 0x000fe200078e024c */
[----:B------:R-:W-:Y:S01]  /*1bf70*/  SHF.R.S32.HI R11, RZ, 0x1f, R7 ;  /* 0x0000001fff0b7819 */ /* 0x000fe20000011407 */
[----:B------:R-:W1:Y:S01]  /*1bf80*/  @P2 LDC R85, c[0x0][0xbf0] ;  /* 0x0002fc00ff552b82 */ /* 0x000e620000000800 */
[----:B------:R-:W-:-:S04]  /*1bf90*/  IADD3 R29, P3, R76, 0x4000, RZ ;  /* 0x000040004c1d7810 */ /* 0x000fc80007f7e0ff */
[----:B------:R-:W-:-:S04]  /*1bfa0*/  LOP3.LUT R28, R29, 0x380, RZ, 0xc0, !PT ;  /* 0x000003801d1c7812 */ /* 0x000fc800078ec0ff */
[----:B------:R-:W-:-:S04]  /*1bfb0*/  SHF.R.U64 R28, R28, 0x3, RZ ;  /* 0x000000031c1c7819 */ /* 0x000fc800000012ff */
[----:B------:R-:W-:Y:S01]  /*1bfc0*/  LOP3.LUT R28, R28, R29, RZ, 0x3c, !PT ;  /* 0x0000001d1c1c7212 */ /* 0x000fe200078e3cff */
[----:B------:R-:W-:Y:S01]  /*1bfd0*/  IMAD.X R29, RZ, RZ, R77, P3 ;  /* 0x000000ffff1d7224 */ /* 0x000fe200018e064d */
        /* <DEDUP_REMOVED lines=10> */
[----:B------:R-:W-:-:S04]  /*1c080*/  SHF.R.S32.HI R86, RZ, 0x1f, R88 ;  /* 0x0000001fff567819 */ /* 0x000fc80000011458 */
[----:B------:R-:W-:-:S04]  /*1c090*/  LEA.HI R86, R86, R88, RZ, 0x3 ;  /* 0x0000005856567211 */ /* 0x000fc800078f18ff */
[----:B------:R-:W-:-:S04]  /*1c0a0*/  LOP3.LUT R86, R86, 0xfffffff8, RZ, 0xc0, !PT ;  /* 0xfffffff856567812 */ /* 0x000fc800078ec0ff */
[----:B------:R-:W-:Y:S01]  /*1c0b0*/  IADD3 R86, R88, -R86, RZ ;  /* 0x8000005658567210 */ /* 0x000fe20007ffe0ff */
[----:B------:R-:W-:Y:S01]  /*1c0c0*/  VIADD R88, R18, 0xc0 ;  /* 0x000000c012587836 */ /* 0x000fe20000000000 */
[----:B------:R-:W-:Y:S01]  /*1c0d0*/  BSSY B1, `(.L_x_667) ;  /* 0x00000be000017945 */ /* 0x000fe20003800000 */
[----:B------:R-:W-:-:S03]  /*1c0e0*/  SHF.R.S32.HI R89, RZ, 0x1f, R18 ;  /* 0x0000001fff597819 */ /* 0x000fc60000011412 */
[----:B------:R-:W-:Y:S02]  /*1c0f0*/  SHF.R.S32.HI R90, RZ, 0x1f, R88 ;  /* 0x0000001fff5a7819 */ /* 0x000fe40000011458 */
[----:B--2---:R-:W-:Y:S01]  /*1c100*/  SHF.R.S32.HI R80, RZ, 0x1f, R84 ;  /* 0x0000001fff507819 */ /* 0x004fe20000011454 */
[----:B------:R-:W-:-:S04]  /*1c110*/  IMAD.WIDE.U32 R4, R84, UR4, R78 ;  /* 0x0000000454047c25 */ /* 0x000fc8000f8e004e */
[----:B------:R-:W-:-:S04]  /*1c120*/  IMAD R8, R80, UR4, RZ ;  /* 0x0000000450087c24 */ /* 0x000fc8000f8e02ff */
[----:B------:R-:W-:Y:S01]  /*1c130*/  IMAD R9, R84, UR5, R8 ;  /* 0x0000000554097c24 */ /* 0x000fe2000f8e0208 */
[----:B------:R-:W-:Y:S01]  /*1c140*/  IADD3 R8, -R7, RZ, RZ ;  /* 0x000000ff07087210 */ /* 0x000fe20007ffe1ff */
[----:B------:R-:W-:Y:S02]  /*1c150*/  ULDC.64 UR4, c[0x0][0xb98] ;  /* 0x0002e60000047ab9 */ /* 0x000fe40000000a00 */
[----:B------:R-:W-:Y:S02]  /*1c160*/  IMAD.IADD R5, R5, 0x1, R9 ;  /* 0x0000000105057824 */ /* 0x000fe400078e0209 */
[----:B------:R-:W-:Y:S01]  /*1c170*/  IMAD R9, R3, R8, R13 ;  /* 0x0000000803097224 */ /* 0x000fe200078e020d */
[----:B------:R-:W-:Y:S01]  /*1c180*/  IADD3 R13, P4, R76, 0x2000, RZ ;  /* 0x000020004c0d7810 */ /* 0x000fe20007f9e0ff */
[----:B------:R-:W-:Y:S02]  /*1c190*/  IMAD R8, R20, UR4, RZ ;  /* 0x0000000414087c24 */ /* 0x000fe4000f8e02ff */
[----:B------:R-:W-:-:S04]  /*1c1a0*/  IMAD.WIDE.U32 R4, R21, UR4, R4 ;  /* 0x0000000415047c25 */ /* 0x000fc8000f8e0004 */
[----:B------:R-:W-:Y:S01]  /*1c1b0*/  IMAD R10, R21, UR5, R8 ;  /* 0x00000005150a7c24 */ /* 0x000fe2000f8e0208 */
[----:B------:R-:W-:Y:S01]  /*1c1c0*/  SHF.R.S32.HI R8, RZ, 0x1f, R9 ;  /* 0x0000001fff087819 */ /* 0x000fe20000011409 */
[----:B------:R-:W-:Y:S01]  /*1c1d0*/  ULDC.64 UR4, c[0x0][0xb88] ;  /* 0x0002e20000047ab9 */ /* 0x000fe20000000a00 */
[----:B------:R-:W-:Y:S02]  /*1c1e0*/  IADD3 R4, P0, R7, R4, RZ ;  /* 0x0000000407047210 */ /* 0x000fe40007f1e0ff */
[----:B------:R-:W-:Y:S01]  /*1c1f0*/  IADD3 R7, P5, R76, 0x1000, RZ ;  /* 0x000010004c077810 */ /* 0x000fe20007fbe0ff */
[----:B------:R-:W-:Y:S01]  /*1c200*/  IMAD R12, R8, UR4, RZ ;  /* 0x00000004080c7c24 */ /* 0x000fe2000f8e02ff */
[----:B------:R-:W-:Y:S02]  /*1c210*/  IADD3.X R5, R11, R5, R10, P0, !PT ;  /* 0x000000050b057210 */ /* 0x000fe400007fe40a */
[----:B------:R-:W-:Y:S01]  /*1c220*/  LOP3.LUT P0, RZ, R14, 0x3, RZ, 0xc0, !PT ;  /* 0x000000030eff7812 */ /* 0x000fe2000780c0ff */
[----:B------:R-:W-:Y:S01]  /*1c230*/  IMAD R11, R9, UR5, R12 ;  /* 0x00000005090b7c24 */ /* 0x000fe2000f8e020c */
[----:B------:R-:W-:Y:S01]  /*1c240*/  LOP3.LUT R12, R13, 0x380, RZ, 0xc0, !PT ;  /* 0x000003800d0c7812 */ /* 0x000fe200078ec0ff */
[----:B------:R-:W-:Y:S01]  /*1c250*/  IMAD.WIDE.U32 R4, R9, UR4, R4 ;  /* 0x0000000409047c25 */ /* 0x000fe2000f8e0004 */
[----:B------:R-:W-:Y:S01]  /*1c260*/  ULDC.64 UR4, c[0x0][0xb50] ;  /* 0x0002d40000047ab9 */ /* 0x000fe20000000a00 */
[----:B------:R-:W-:-:S02]  /*1c270*/  LOP3.LUT R8, R7, 0x380, RZ, 0xc0, !PT ;  /* 0x0000038007087812 */ /* 0x000fc400078ec0ff */
[----:B------:R-:W-:Y:S01]  /*1c280*/  IMAD.IADD R5, R5, 0x1, R11 ;  /* 0x0000000105057824 */ /* 0x000fe200078e020b */
[----:B------:R-:W-:Y:S01]  /*1c290*/  LEA R10, P1, R4, UR4, 0x2 ;  /* 0x00000004040a7c11 */ /* 0x000fe2000f8210ff */
[----:B------:R-:W-:Y:S01]  /*1c2a0*/  IMAD.X R9, RZ, RZ, R77, P5 ;  /* 0x000000ffff097224 */ /* 0x000fe200028e064d */
[----:B------:R-:W-:Y:S02]  /*1c2b0*/  SHF.R.U64 R12, R12, 0x3, RZ ;  /* 0x000000030c0c7819 */ /* 0x000fe400000012ff */
[----:B------:R-:W-:Y:S01]  /*1c2c0*/  LEA.HI.X R11, R4, UR5, R5, 0x2, P1 ;  /* 0x00000005040b7c11 */ /* 0x000fe200088f1405 */
[----:B------:R-:W-:Y:S01]  /*1c2d0*/  SHFL.IDX PT, R50, R10, RZ, 0x1c1f ;  /* 0x001c1fff0a327589 */ /* 0x000fe200000e0000 */
[----:B------:R-:W-:Y:S01]  /*1c2e0*/  IADD3 R25, P1, R76, 0x3000, RZ ;  /* 0x000030004c197810 */ /* 0x000fe20007f3e0ff */
[----:B------:R-:W-:Y:S01]  /*1c2f0*/  IMAD R4, R82, 0x80, R15 ;  /* 0x0000008052047824 */ /* 0x000fe200078e020f */
[----:B------:R-:W-:Y:S01]  /*1c300*/  LOP3.LUT R12, R12, R13, RZ, 0x3c, !PT ;  /* 0x0000000d0c0c7212 */ /* 0x000fe200078e3cff */
[----:B------:R-:W2:Y:S01]  /*1c310*/  SHFL.IDX PT, R51, R11, RZ, 0x1c1f ;  /* 0x001c1fff0b337589 */ /* 0x000ea200000e0000 */
[----:B------:R-:W-:Y:S01]  /*1c320*/  LOP3.LUT R24, R25, 0x380, RZ, 0xc0, !PT ;  /* 0x0000038019187812 */ /* 0x000fe200078ec0ff */
[----:B------:R-:W-:Y:S01]  /*1c330*/  ULDC.64 UR4, c[0x0][0xaa0] ;  /* 0x0002a80000047ab9 */ /* 0x000fe20000000a00 */
[----:B------:R-:W-:Y:S01]  /*1c340*/  IADD3.X R13, RZ, R77, RZ, P4, !PT ;  /* 0x0000004dff0d7210 */ /* 0x000fe200027fe4ff */
[----:B------:R-:W-:Y:S01]  /*1c350*/  SHFL.IDX PT, R54, R10, 0x1, 0x1c1f ;  /* 0x003c1f000a367f89 */ /* 0x000fe200000e0000 */
[----:B------:R-:W-:-:S02]  /*1c360*/  SHF.R.U64 R24, R24, 0x3, RZ ;  /* 0x0000000318187819 */ /* 0x000fc400000012ff */
[----:B------:R-:W-:Y:S01]  /*1c370*/  IADD3 R33, P5, R76, 0x5000, RZ ;  /* 0x000050004c217810 */ /* 0x000fe20007fbe0ff */
[----:B------:R-:W3:Y:S01]  /*1c380*/  SHFL.IDX PT, R55, R11, 0x1, 0x1c1f ;  /* 0x003c1f000b377f89 */ /* 0x000ee200000e0000 */
[----:B------:R-:W-:Y:S01]  /*1c390*/  LOP3.LUT R24, R24, R25, RZ, 0x3c, !PT ;  /* 0x0000001918187212 */ /* 0x000fe200078e3cff */
[----:B------:R-:W-:Y:S01]  /*1c3a0*/  IMAD.X R25, RZ, RZ, R77, P1 ;  /* 0x000000ffff197224 */ /* 0x000fe200008e064d */
[C---:B------:R-:W-:Y:S02]  /*1c3b0*/  IADD3 R41, P1, R76.reuse, 0x7000, RZ ;  /* 0x000070004c297810 */ /* 0x040fe40007f3e0ff */
[----:B------:R-:W-:Y:S02]  /*1c3c0*/  IADD3 R37, P4, R76, 0x6000, RZ ;  /* 0x000060004c257810 */ /* 0x000fe40007f9e0ff */
[----:B------:R-:W-:Y:S02]  /*1c3d0*/  LOP3.LUT R40, R41, 0x380, RZ, 0xc0, !PT ;  /* 0x0000038029287812 */ /* 0x000fe400078ec0ff */
[----:B------:R-:W-:-:S02]  /*1c3e0*/  LOP3.LUT R32, R33, 0x380, RZ, 0xc0, !PT ;  /* 0x0000038021207812 */ /* 0x000fc400078ec0ff */
[----:B------:R-:W-:Y:S02]  /*1c3f0*/  SHF.R.U64 R40, R40, 0x3, RZ ;  /* 0x0000000328287819 */ /* 0x000fe400000012ff */
[----:B------:R-:W-:Y:S02]  /*1c400*/  LOP3.LUT R36, R37, 0x380, RZ, 0xc0, !PT ;  /* 0x0000038025247812 */ /* 0x000fe400078ec0ff */
[----:B------:R-:W-:Y:S01]  /*1c410*/  LOP3.LUT R40, R40, R41, RZ, 0x3c, !PT ;  /* 0x0000002928287212 */ /* 0x000fe200078e3cff */
[----:B------:R-:W-:Y:S01]  /*1c420*/  IMAD.X R41, RZ, RZ, R77, P1 ;  /* 0x000000ffff297224 */ /* 0x000fe200008e064d */
[----:B------:R-:W-:Y:S02]  /*1c430*/  SHF.R.U64 R32, R32, 0x3, RZ ;  /* 0x0000000320207819 */ /* 0x000fe400000012ff */
[----:B------:R-:W-:Y:S02]  /*1c440*/  SHF.R.U64 R36, R36, 0x3, RZ ;  /* 0x0000000324247819 */ /* 0x000fe400000012ff */
[----:B------:R-:W-:-:S02]  /*1c450*/  IADD3 R57, P1, R76, 0xb000, RZ ;  /* 0x0000b0004c397810 */ /* 0x000fc40007f3e0ff */
[----:B------:R-:W-:Y:S01]  /*1c460*/  LOP3.LUT R32, R32, R33, RZ, 0x3c, !PT ;  /* 0x0000002120207212 */ /* 0x000fe200078e3cff */
[----:B------:R-:W-:Y:S01]  /*1c470*/  IMAD.X R33, RZ, RZ, R77, P5 ;  /* 0x000000ffff217224 */ /* 0x000fe200028e064d */
[----:B------:R-:W-:Y:S02]  /*1c480*/  LOP3.LUT R36, R36, R37, RZ, 0x3c, !PT ;  /* 0x0000002524247212 */ /* 0x000fe400078e3cff */
[----:B------:R-:W-:Y:S02]  /*1c490*/  LOP3.LUT R56, R57, 0x380, RZ, 0xc0, !PT ;  /* 0x0000038039387812 */ /* 0x000fe400078ec0ff */
[----:B------:R-:W-:Y:S02]  /*1c4a0*/  IADD3.X R37, RZ, R77, RZ, P4, !PT ;  /* 0x0000004dff257210 */ /* 0x000fe400027fe4ff */
[C---:B------:R-:W-:Y:S02]  /*1c4b0*/  IADD3 R49, P5, R76.reuse, 0x9000, RZ ;  /* 0x000090004c317810 */ /* 0x040fe40007fbe0ff */
[----:B------:R-:W-:-:S02]  /*1c4c0*/  IADD3 R53, P4, R76, 0xa000, RZ ;  /* 0x0000a0004c357810 */ /* 0x000fc40007f9e0ff */
[----:B------:R-:W-:Y:S02]  /*1c4d0*/  SHF.R.U64 R56, R56, 0x3, RZ ;  /* 0x0000000338387819 */ /* 0x000fe400000012ff */
[----:B------:R-:W-:Y:S02]  /*1c4e0*/  LOP3.LUT R48, R49, 0x380, RZ, 0xc0, !PT ;  /* 0x0000038031307812 */ /* 0x000fe400078ec0ff */
[----:B------:R-:W-:Y:S02]  /*1c4f0*/  LOP3.LUT R52, R53, 0x380, RZ, 0xc0, !PT ;  /* 0x0000038035347812 */ /* 0x000fe400078ec0ff */
[----:B------:R-:W-:Y:S01]  /*1c500*/  LOP3.LUT R56, R56, R57, RZ, 0x3c, !PT ;  /* 0x0000003938387212 */ /* 0x000fe200078e3cff */
[----:B------:R-:W-:Y:S01]  /*1c510*/  IMAD.X R57, RZ, RZ, R77, P1 ;  /* 0x000000ffff397224 */ /* 0x000fe200008e064d */
[----:B------:R-:W-:Y:S02]  /*1c520*/  SHF.R.U64 R48, R48, 0x3, RZ ;  /* 0x0000000330307819 */ /* 0x000fe400000012ff */
[----:B------:R-:W-:-:S02]  /*1c530*/  SHF.R.U64 R52, R52, 0x3, RZ ;  /* 0x0000000334347819 */ /* 0x000fc400000012ff */
[----:B------:R-:W-:Y:S02]  /*1c540*/  ISETP.GE.OR P1, PT, R4, R81, P0 ;  /* 0x000000510400720c */ /* 0x000fe40000726670 */
[----:B------:R-:W-:Y:S02]  /*1c550*/  SHF.R.U64 R8, R8, 0x3, RZ ;  /* 0x0000000308087819 */ /* 0x000fe400000012ff */
[----:B------:R-:W-:Y:S02]  /*1c560*/  IADD3 R4, R4, 0x8, RZ ;  /* 0x0000000804047810 */ /* 0x000fe40007ffe0ff */
[----:B------:R-:W-:Y:S01]  /*1c570*/  LOP3.LUT R48, R48, R49, RZ, 0x3c, !PT ;  /* 0x0000003130307212 */ /* 0x000fe200078e3cff */
[----:B------:R-:W-:Y:S01]  /*1c580*/  IMAD.X R49, RZ, RZ, R77, P5 ;  /* 0x000000ffff317224 */ /* 0x000fe200028e064d */
[----:B------:R-:W-:Y:S02]  /*1c590*/  LOP3.LUT R52, R52, R53, RZ, 0x3c, !PT ;  /* 0x0000003534347212 */ /* 0x000fe400078e3cff */
[----:B------:R-:W-:-:S02]  /*1c5a0*/  LOP3.LUT R8, R8, R7, RZ, 0x3c, !PT ;  /* 0x0000000708087212 */ /* 0x000fc400078e3cff */
[----:B------:R-:W-:Y:S01]  /*1c5b0*/  IADD3.X R53, RZ, R77, RZ, P4, !PT ;  /* 0x0000004dff357210 */ /* 0x000fe200027fe4ff */
[----:B--2---:R2:W-:Y:S01]  /*1c5c0*/  @!P1 ST.E desc[UR36][R50.64], R0 ;  /* 0x0000000032009985 */ /* 0x0045e2000c101924 */
[----:B------:R-:W-:Y:S02]  /*1c5d0*/  IADD3 R5, P3, R76, 0xf000, RZ ;  /* 0x0000f0004c057810 */ /* 0x000fe40007f7e0ff */
[----:B------:R-:W-:Y:S02]  /*1c5e0*/  ISETP.GE.OR P0, PT, R4, R81, P0 ;  /* 0x000000510400720c */ /* 0x000fe40000706670 */
[C---:B------:R-:W-:Y:S01]  /*1c5f0*/  IADD3 R65, P5, R76.reuse, 0xd000, RZ ;  /* 0x0000d0004c417810 */ /* 0x040fe20007fbe0ff */
[----:B------:R-:W-:Y:S01]  /*1c600*/  IMAD.X R73, RZ, RZ, R77, P3 ;  /* 0x000000ffff497224 */ /* 0x000fe200018e064d */
[C---:B------:R-:W-:Y:S02]  /*1c610*/  IADD3 R69, P4, R76.reuse, 0xe000, RZ ;  /* 0x0000e0004c457810 */ /* 0x040fe40007f9e0ff */
[----:B------:R-:W-:-:S02]  /*1c620*/  LOP3.LUT R7, R76, 0x380, RZ, 0xc0, !PT ;  /* 0x000003804c077812 */ /* 0x000fc400078ec0ff */
[----:B------:R-:W-:Y:S02]  /*1c630*/  LOP3.LUT R4, R5, 0x380, RZ, 0xc0, !PT ;  /* 0x0000038005047812 */ /* 0x000fe400078ec0ff */
[----:B------:R-:W-:Y:S02]  /*1c640*/  LOP3.LUT R64, R65, 0x380, RZ, 0xc0, !PT ;  /* 0x0000038041407812 */ /* 0x000fe400078ec0ff */
[----:B------:R-:W-:Y:S01]  /*1c650*/  LOP3.LUT R68, R69, 0x380, RZ, 0xc0, !PT ;  /* 0x0000038045447812 */ /* 0x000fe200078ec0ff */
[----:B---3--:R3:W-:Y:S01]  /*1c660*/  @!P0 ST.E desc[UR36][R54.64], R2 ;  /* 0x0000000236008985 */ /* 0x0087e2000c101924 */
[----:B------:R-:W-:Y:S02]  /*1c670*/  SHF.R.U64 R7, R7, 0x3, RZ ;  /* 0x0000000307077819 */ /* 0x000fe400000012ff */
[----:B------:R-:W-:Y:S01]  /*1c680*/  SHF.R.U64 R4, R4, 0x3, RZ ;  /* 0x0000000304047819 */ /* 0x000fe200000012ff */
[----:B------:R-:W5:Y:S01]  /*1c690*/  LD.E.128 R8, desc[UR36][R8.64] ;  /* 0x0000002408087980 */ /* 0x000f62000c101d00 */
[----:B------:R-:W-:-:S02]  /*1c6a0*/  SHF.R.U64 R64, R64, 0x3, RZ ;  /* 0x0000000340407819 */ /* 0x000fc400000012ff */
[----:B------:R-:W-:Y:S01]  /*1c6b0*/  SHF.R.U64 R68, R68, 0x3, RZ ;  /* 0x0000000344447819 */ /* 0x000fe200000012ff */
[----:B------:R-:W5:Y:S01]  /*1c6c0*/  LD.E.128 R12, desc[UR36][R12.64] ;  /* 0x000000240c0c7980 */ /* 0x000f62000c101d00 */
[----:B------:R-:W-:Y:S02]  /*1c6d0*/  LOP3.LUT R76, R7, R76, RZ, 0x3c, !PT ;  /* 0x0000004c074c7212 */ /* 0x000fe400078e3cff */
[----:B------:R-:W-:Y:S01]  /*1c6e0*/  LOP3.LUT R64, R64, R65, RZ, 0x3c, !PT ;  /* 0x0000004140407212 */ /* 0x000fe200078e3cff */
[--C-:B------:R-:W-:Y:S01]  /*1c6f0*/  IMAD.X R65, RZ, RZ, R77.reuse, P5 ;  /* 0x000000ffff417224 */ /* 0x100fe200028e064d */
[----:B------:R-:W-:Y:S01]  /*1c700*/  LOP3.LUT R68, R68, R69, RZ, 0x3c, !PT ;  /* 0x0000004544447212 */ /* 0x000fe200078e3cff */
[----:B------:R-:W-:Y:S01]  /*1c710*/  IMAD.X R69, RZ, RZ, R77, P4 ;  /* 0x000000ffff457224 */ /* 0x000fe200020e064d */
[----:B------:R-:W-:Y:S01]  /*1c720*/  LOP3.LUT R72, R4, R5, RZ, 0x3c, !PT ;  /* 0x0000000504487212 */ /* 0x000fe200078e3cff */
[----:B------:R-:W5:Y:S04]  /*1c730*/  LD.E.128 R24, desc[UR36][R24.64] ;  /* 0x0000002418187980 */ /* 0x000f68000c101d00 */
[----:B------:R4:W5:Y:S04]  /*1c740*/  LD.E.128 R4, desc[UR36][R76.64] ;  /* 0x000000244c047980 */ /* 0x000968000c101d00 */
[----:B------:R-:W5:Y:S04]  /*1c750*/  LD.E.128 R28, desc[UR36][R28.64] ;  /* 0x000000241c1c7980 */ /* 0x000f68000c101d00 */
[----:B------:R-:W5:Y:S01]  /*1c760*/  LD.E.128 R32, desc[UR36][R32.64] ;  /* 0x0000002420207980 */ /* 0x000f62000c101d00 */
[----:B----4-:R-:W-:-:S03]  /*1c770*/  IMAD R77, R79, UR4, RZ ;  /* 0x000000044f4d7c24 */ /* 0x010fc6000f8e02ff */
[----:B------:R-:W5:Y:S01]  /*1c780*/  LD.E.128 R36, desc[UR36][R36.64] ;  /* 0x0000002424247980 */ /* 0x000f62000c101d00 */
[C---:B------:R-:W-:Y:S02]  /*1c790*/  IMAD R79, R78.reuse, UR5, R77 ;  /* 0x000000054e4f7c24 */ /* 0x040fe4000f8e024d */
[----:B------:R-:W-:Y:S01]  /*1c7a0*/  IMAD.WIDE.U32 R76, R78, UR4, RZ ;  /* 0x000000044e4c7c25 */ /* 0x000fe2000f8e00ff */
[----:B------:R-:W-:Y:S01]  /*1c7b0*/  ULDC.64 UR4, c[0x0][0xae8] ;  /* 0x0002ba0000047ab9 */ /* 0x000fe20000000a00 */
[----:B------:R-:W5:Y:S02]  /*1c7c0*/  LD.E.128 R40, desc[UR36][R40.64] ;  /* 0x0000002428287980 */ /* 0x000f64000c101d00 */
[----:B------:R-:W-:Y:S02]  /*1c7d0*/  IMAD R78, R86, 0x20, R219 ;  /* 0x00000020564e7824 */ /* 0x000fe400078e02db */
[----:B------:R-:W-:Y:S01]  /*1c7e0*/  IMAD.IADD R77, R77, 0x1, R79 ;  /* 0x000000014d4d7824 */ /* 0x000fe200078e024f */
[----:B------:R-:W5:Y:S01]  /*1c7f0*/  LD.E.128 R44, desc[UR36][R44.64] ;  /* 0x000000242c2c7980 */ /* 0x000f62000c101d00 */
[----:B------:R-:W-:-:S02]  /*1c800*/  IMAD R80, R80, UR4, RZ ;  /* 0x0000000450507c24 */ /* 0x000fc4000f8e02ff */
[----:B------:R-:W-:Y:S01]  /*1c810*/  IMAD R78, R82, 0x80, R78 ;  /* 0x00000080524e7824 */ /* 0x000fe200078e024e */
[----:B--2---:R-:W5:Y:S01]  /*1c820*/  LD.E.128 R48, desc[UR36][R48.64] ;  /* 0x0000002430307980 */ /* 0x004f62000c101d00 */
[C---:B------:R-:W-:Y:S02]  /*1c830*/  IMAD R79, R84.reuse, UR5, R80 ;  /* 0x00000005544f7c24 */ /* 0x040fe4000f8e0250 */
[----:B------:R-:W-:Y:S01]  /*1c840*/  IMAD.WIDE.U32 R76, R84, UR4, R76 ;  /* 0x00000004544c7c25 */ /* 0x000fe2000f8e004c */
[----:B------:R-:W-:Y:S01]  /*1c850*/  ULDC.64 UR4, c[0x0][0xaf0] ;  /* 0x0002bc0000047ab9 */ /* 0x000fe20000000a00 */
[----:B---3--:R-:W5:Y:S02]  /*1c860*/  LD.E.128 R52, desc[UR36][R52.64] ;  /* 0x0000002434347980 */ /* 0x008f64000c101d00 */
[----:B0-----:R-:W-:Y:S01]  /*1c870*/  @P2 IMAD.HI.U32 R0, R78, R83, RZ ;  /* 0x000000534e002227 */ /* 0x001fe200078e00ff */
[----:B------:R-:W-:Y:S01]  /*1c880*/  IADD3 R77, R77, R79, RZ ;  /* 0x0000004f4d4d7210 */ /* 0x000fe20007ffe0ff */
[----:B------:R-:W5:Y:S02]  /*1c890*/  LD.E.128 R56, desc[UR36][R56.64] ;  /* 0x0000002438387980 */ /* 0x000f64000c101d00 */
[----:B------:R-:W-:Y:S01]  /*1c8a0*/  IMAD.MOV.U32 R79, RZ, RZ, R78 ;  /* 0x000000ffff4f7224 */ /* 0x000fe200078e004e */
[----:B-1----:R-:W-:Y:S01]  /*1c8b0*/  @P2 SHF.R.U32.HI R79, RZ, R85, R0 ;  /* 0x00000055ff4f2219 */ /* 0x002fe20000011600 */
[----:B------:R-:W-:Y:S01]  /*1c8c0*/  IMAD R20, R20, UR4, RZ ;  /* 0x0000000414147c24 */ /* 0x000fe2000f8e02ff */
[----:B------:R-:W5:Y:S02]  /*1c8d0*/  LD.E.128 R60, desc[UR36][R60.64] ;  /* 0x000000243c3c7980 */ /* 0x000f64000c101d00 */
[----:B------:R-:W-:Y:S01]  /*1c8e0*/  SHF.R.S32.HI R0, RZ, 0x1f, R79 ;  /* 0x0000001fff007819 */ /* 0x000fe2000001144f */
[C---:B------:R-:W-:Y:S01]  /*1c8f0*/  IMAD R83, R21.reuse, UR5, R20 ;  /* 0x0000000515537c24 */ /* 0x040fe2000f8e0214 */
[----:B------:R-:W5:Y:S01]  /*1c900*/  LD.E.128 R64, desc[UR36][R64.64] ;  /* 0x0000002440407980 */ /* 0x000f62000c101d00 */
[----:B------:R-:W-:Y:S01]  /*1c910*/  IMAD.WIDE.U32 R20, R21, UR4, R76 ;  /* 0x0000000415147c25 */ /* 0x000fe2000f8e004c */
[----:B------:R-:W-:-:S02]  /*1c920*/  ULDC.64 UR4, c[0x0][0xae0] ;  /* 0x0002b80000047ab9 */ /* 0x000fc40000000a00 */
[----:B------:R-:W5:Y:S01]  /*1c930*/  LD.E.128 R68, desc[UR36][R68.64] ;  /* 0x0000002444447980 */ /* 0x000f62000c101d00 */
[----:B------:R-:W-:Y:S02]  /*1c940*/  IMAD.MOV R2, RZ, RZ, -R79 ;  /* 0x000000ffff027224 */ /* 0x000fe400078e0a4f */
[----:B------:R-:W-:Y:S01]  /*1c950*/  IMAD.IADD R21, R21, 0x1, R83 ;  /* 0x0000000115157824 */ /* 0x000fe200078e0253 */
[----:B------:R-:W5:Y:S01]  /*1c960*/  LD.E.128 R72, desc[UR36][R72.64] ;  /* 0x0000002448487980 */ /* 0x000f62000c101d00 */
[----:B------:R-:W-:Y:S02]  /*1c970*/  IMAD R0, R0, UR4, RZ ;  /* 0x0000000400007c24 */ /* 0x000fe4000f8e02ff */
[----:B------:R-:W-:Y:S01]  /*1c980*/  IMAD R77, R3, R2, R78 ;  /* 0x00000002034d7224 */ /* 0x000fe200078e024e */
[----:B------:R-:W-:Y:S01]  /*1c990*/  @!PT LDS RZ, [RZ] ;  /* 0x00000000fffff984 */ /* 0x000fe20000000800 */
[----:B------:R-:W-:Y:S01]  /*1c9a0*/  @!PT LDS RZ, [RZ] ;  /* 0x00000000fffff984 */ /* 0x000fe20000000800 */
[----:B------:R-:W-:Y:S01]  /*1c9b0*/  @!PT LDS RZ, [RZ] ;  /* 0x00000000fffff984 */ /* 0x000fe20000000800 */
[----:B------:R-:W-:Y:S01]  /*1c9c0*/  @!PT LDS RZ, [RZ] ;  /* 0x00000000fffff984 */ /* 0x000fe20000000800 */
[----:B------:R0:W-:Y:S06]  /*1c9d0*/  MEMBAR.ALL.CTA ;  /* 0x0000000000007992 */ /* 0x0001ec0000008000 */
[----:B0-----:R-:W0:Y:S01]  /*1c9e0*/  FENCE.VIEW.ASYNC.S ;  /* 0x00000000000073c6 */ /* 0x001e220000000000 */
[----:B------:R-:W-:-:S02]  /*1c9f0*/  IMAD R83, R79, UR5, R0 ;  /* 0x000000054f537c24 */ /* 0x000fc4000f8e0200 */
[----:B------:R-:W-:Y:S01]  /*1ca00*/  IMAD.WIDE.U32 R2, R79, UR4, R20 ;  /* 0x000000044f027c25 */ /* 0x000fe2000f8e0014 */
[----:B------:R-:W-:Y:S01]  /*1ca10*/  SHF.R.S32.HI R0, RZ, 0x1f, R77 ;  /* 0x0000001fff007819 */ /* 0x000fe2000001144d */
[----:B------:R-:W-:-:S03]  /*1ca20*/  ULDC.64 UR4, c[0x0][0xad8] ;  /* 0x0002b60000047ab9 */ /* 0x000fc60000000a00 */
[----:B------:R-:W-:Y:S01]  /*1ca30*/  IADD3 R3, R3, R83, RZ ;  /* 0x0000005303037210 */ /* 0x000fe20007ffe0ff */
[----:B------:R-:W-:-:S04]  /*1ca40*/  IMAD R0, R0, UR4, RZ ;  /* 0x0000000400007c24 */ /* 0x000fc8000f8e02ff */
[C---:B------:R-:W-:Y:S02]  /*1ca50*/  IMAD R21, R77.reuse, UR5, R0 ;  /* 0x000000054d157c24 */ /* 0x040fe4000f8e0200 */
[----:B------:R-:W-:Y:S01]  /*1ca60*/  IMAD.WIDE.U32 R2, R77, UR4, R2 ;  /* 0x000000044d027c25 */ /* 0x000fe2000f8e0002 */
[----:B------:R-:W-:-:S03]  /*1ca70*/  ULDC.64 UR4, c[0x0][0xa80] ;  /* 0x0002a00000047ab9 */ /* 0x000fc60000000a00 */
[----:B------:R-:W-:Y:S01]  /*1ca80*/  IMAD.IADD R3, R3, 0x1, R21 ;  /* 0x0000000103037824 */ /* 0x000fe200078e0215 */
[----:B------:R-:W-:Y:S01]  /*1ca90*/  LEA R80, P2, R2, UR4, 0x1 ;  /* 0x0000000402507c11 */ /* 0x000fe2000f8408ff */
[----:B------:R-:W-:-:S03]  /*1caa0*/  IMAD R84, R82, 0x80, R219 ;  /* 0x0000008052547824 */ /* 0x000fc600078e02db */
[----:B------:R-:W-:Y:S02]  /*1cab0*/  LEA.HI.X R82, R2, UR5, R3, 0x1, P2 ;  /* 0x0000000502527c11 */ /* 0x000fe400090f0c03 */
[C---:B------:R-:W-:Y:S01]  /*1cac0*/  ISETP.GE.AND P2, PT, R84.reuse, R81, PT ;  /* 0x000000515400720c */ /* 0x040fe20003f46270 */
[----:B------:R-:W-:Y:S01]  /*1cad0*/  VIADD R0, R23, 0x38820 ;  /* 0x0003882017007836 */ /* 0x000fe20000000000 */
[C---:B------:R-:W-:Y:S01]  /*1cae0*/  IADD3 R76, R84.reuse, 0x40, RZ ;  /* 0x00000040544c7810 */ /* 0x040fe20007ffe0ff */
[----:B------:R-:W-:-:S03]  /*1caf0*/  VIADD R20, R84, 0x20 ;  /* 0x0000002054147836 */ /* 0x000fc60000000000 */
[----:B------:R-:W-:Y:S01]  /*1cb00*/  PRMT R0, RZ, 0x654, R0 ;  /* 0x00000654ff007816 */ /* 0x000fe20000000000 */
[----:B------:R-:W-:Y:S01]  /*1cb10*/  VIADD R86, R18, 0x80 ;  /* 0x0000008012567836 */ /* 0x000fe20000000000 */
[----:B0-----:R0:W1:Y:S02]  /*1cb20*/  SHFL.IDX PT, R83, R80, RZ, 0x181f ;  /* 0x00181fff50537589 */ /* 0x00106400000e0000 */
[----:B------:R0:W-:Y:S02]  /*1cb30*/  SYNCS.ARRIVE.TRANS64.RED.A1T0 RZ, [R0+URZ], RZ ;  /* 0x000000ff00ff79a7 */ /* 0x0001e4000810043f */
[----:B------:R0:W2:Y:S01]  /*1cb40*/  SHFL.IDX PT, R79, R82, RZ, 0x181f ;  /* 0x00181fff524f7589 */ /* 0x0000a200000e0000 */
[-C--:B------:R-:W-:Y:S02]  /*1cb50*/  ISETP.GE.AND P1, PT, R20, R81.reuse, PT ;  /* 0x000000511400720c */ /* 0x080fe40003f26270 */
[----:B------:R-:W-:Y:S02]  /*1cb60*/  ISETP.GE.AND P0, PT, R76, R81, PT ;  /* 0x000000514c00720c */ /* 0x000fe40003f06270 */
[----:B------:R-:W-:-:S02]  /*1cb70*/  SHF.R.S32.HI R85, RZ, 0x1f, R218 ;  /* 0x0000001fff557819 */ /* 0x000fc400000114da */
[----:B------:R-:W-:Y:S01]  /*1cb80*/  SHF.R.S32.HI R87, RZ, 0x1f, R86 ;  /* 0x0000001fff577819 */ /* 0x000fe20000011456 */
[----:B0-----:R-:W-:Y:S08]  /*1cb90*/  @P2 BRA `(.L_x_668) ;  /* 0x0000000000442947 */ /* 0x001ff00003800000 */
[----:B------:R-:W-:Y:S02]  /*1cba0*/  ULDC UR4, c[0x0][0xac8] ;  /* 0x0002b20000047ab9 */ /* 0x000fe40000000800 */
[----:B------:R-:W-:Y:S02]  /*1cbb0*/  ISETP.GE.AND P2, PT, R18, UR4, PT ;  /* 0x0000000412007c0c */ /* 0x000fe4000bf46270 */
[----:B------:R-:W-:Y:S02]  /*1cbc0*/  ISETP.GE.AND P3, PT, R218, UR4, PT ;  /* 0x00000004da007c0c */ /* 0x000fe4000bf66270 */
[----:B------:R-:W-:-:S09]  /*1cbd0*/  ISETP.GE.AND P4, PT, R86, UR4, PT ;  /* 0x0000000456007c0c */ /* 0x000fd2000bf86270 */
[----:B-1----:R-:W-:-:S04]  /*1cbe0*/  @!P2 LEA R2, P5, R18, R83, 0x1 ;  /* 0x000000531202a211 */ /* 0x002fc800078a08ff */
[----:B--2---:R-:W-:Y:S02]  /*1cbf0*/  @!P2 LEA.HI.X R3, R18, R79, R89, 0x1, P5 ;  /* 0x0000004f1203a211 */ /* 0x004fe400028f0c59 */
[----:B------:R-:W-:-:S03]  /*1cc00*/  ISETP.GE.AND P5, PT, R88, UR4, PT ;  /* 0x0000000458007c0c */ /* 0x000fc6000bfa6270 */
[----:B-----5:R0:W-:Y:S01]  /*1cc10*/  @!P2 ST.E.128 desc[UR36][R2.64], R4 ;  /* 0x000000040200a985 */ /* 0x0201e2000c101d24 */
[----:B------:R-:W-:-:S04]  /*1cc20*/  @!P3 LEA R20, P2, R218, R83, 0x1 ;  /* 0x00000053da14b211 */ /* 0x000fc800078408ff */
        /* <DEDUP_REMOVED lines=8> */
.L_x_668:
[----:B------:R-:W-:Y:S05]  /*1ccb0*/  BSYNC B1 ;  /* 0x0000000000017941 */ /* 0x000fea0003800000 */
.L_x_667:
[----:B0-----:R0:W3:Y:S01]  /*1ccc0*/  SHFL.IDX PT, R21, R82, 0x1, 0x181f ;  /* 0x00381f0052157f89 */ /* 0x0010e200000e0000 */
[----:B------:R-:W-:Y:S03]  /*1ccd0*/  BSSY B1, `(.L_x_669) ;  /* 0x0000014000017945 */ /* 0x000fe60003800000 */
[----:B-----5:R0:W4:Y:S01]  /*1cce0*/  SHFL.IDX PT, R29, R80, 0x1, 0x181f ;  /* 0x00381f00501d7f89 */ /* 0x02012200000e0000 */
[----:B------:R-:W-:Y:S05]  /*1ccf0*/  @P1 BRA `(.L_x_670) ;  /* 0x0000000000441947 */ /* 0x000fea0003800000 */
[----:B------:R-:W-:Y:S02]  /*1cd00*/  ULDC UR4, c[0x0][0xac8] ;  /* 0x0002b20000047ab9 */ /* 0x000fe40000000800 */
[----:B------:R-:W-:Y:S02]  /*1cd10*/  ISETP.GE.AND P4, PT, R18, UR4, PT ;  /* 0x0000000412007c0c */ /* 0x000fe4000bf86270 */
[----:B------:R-:W-:Y:S02]  /*1cd20*/  ISETP.GE.AND P3, PT, R218, UR4, PT ;  /* 0x00000004da007c0c */ /* 0x000fe4000bf66270 */
[----:B------:R-:W-:Y:S02]  /*1cd30*/  ISETP.GE.AND P2, PT, R86, UR4, PT ;  /* 0x0000000456007c0c */ /* 0x000fe4000bf46270 */
[----:B------:R-:W-:-:S07]  /*1cd40*/  ISETP.GE.AND P1, PT, R88, UR4, PT ;  /* 0x0000000458007c0c */ /* 0x000fce000bf26270 */
[----:B----4-:R-:W-:-:S04]  /*1cd50*/  @!P4 LEA R2, P5, R18, R29, 0x1 ;  /* 0x0000001d1202c211 */ /* 0x010fc800078a08ff */
[----:B---3--:R-:W-:Y:S02]  /*1cd60*/  @!P4 LEA.HI.X R3, R18, R21, R89, 0x1, P5 ;  /* 0x000000151203c211 */ /* 0x008fe400028f0c59 */
[----:B------:R-:W-:-:S03]  /*1cd70*/  @!P3 LEA R4, P5, R218, R29, 0x1 ;  /* 0x0000001dda04b211 */ /* 0x000fc600078a08ff */
[----:B------:R3:W-:Y:S01]  /*1cd80*/  @!P4 ST.E.128 desc[UR36][R2.64], R8 ;  /* 0x000000080200c985 */ /* 0x0007e2000c101d24 */
        /* <DEDUP_REMOVED lines=8> */
.L_x_670:
[----:B------:R-:W-:Y:S05]  /*1ce10*/  BSYNC B1 ;  /* 0x0000000000017941 */ /* 0x000fea0003800000 */
.L_x_669:
[----:B---3--:R3:W0:Y:S01]  /*1ce20*/  SHFL.IDX PT, R9, R82, 0x2, 0x181f ;  /* 0x00581f0052097f89 */ /* 0x00862200000e0000 */
        /* <DEDUP_REMOVED lines=9> */
[----:B------:R-:W-:Y:S02]  /*1cec0*/  @!P2 LEA R4, P4, R218, R7, 0x1 ;  /* 0x00000007da04a211 */ /* 0x000fe400078808ff */
[----:B------:R-:W-:Y:S02]  /*1ced0*/  @!P3 LEA.HI.X R3, R18, R9, R89, 0x1, P5 ;  /* 0x000000091203b211 */ /* 0x000fe400028f0c59 */
        /* <DEDUP_REMOVED lines=9> */
.L_x_672:
[----:B------:R-:W-:Y:S05]  /*1cf70*/  BSYNC B1 ;  /* 0x0000000000017941 */ /* 0x000fea0003800000 */
.L_x_671:
[----:B------:R-:W-:Y:S01]  /*1cf80*/  IADD3 R0, R84, 0x60, RZ ;  /* 0x0000006054007810 */ /* 0x000fe20007ffe0ff */
[----:B0-----:R0:W0:Y:S03]  /*1cf90*/  SHFL.IDX PT, R9, R82, 0x3, 0x181f ;  /* 0x00781f0052097f89 */ /* 0x00102600000e0000 */
[----:B------:R-:W-:Y:S01]  /*1cfa0*/  ISETP.GE.AND P0, PT, R0, R81, PT ;  /* 0x000000510000720c */ /* 0x000fe20003f06270 */
[----:B------:R0:W0:-:S12]  /*1cfb0*/  SHFL.IDX PT, R11, R80, 0x3, 0x181f ;  /* 0x00781f00500b7f89 */ /* 0x00001800000e0000 */
[----:B------:R-:W-:Y:S05]  /*1cfc0*/  @P0 BRA `(.L_x_673) ;  /* 0x0000000c00e00947 */ /* 0x000fea0003800000 */
[----:B------:R-:W-:Y:S02]  /*1cfd0*/  ULDC UR4, c[0x0][0xac8] ;  /* 0x0002b20000047ab9 */ /* 0x000fe40000000800 */
[----:B------:R-:W-:Y:S02]  /*1cfe0*/  ISETP.GE.AND P3, PT, R18, UR4, PT ;  /* 0x0000000412007c0c */ /* 0x000fe4000bf66270 */
[----:B------:R-:W-:Y:S02]  /*1cff0*/  ISETP.GE.AND P4, PT, R218, UR4, PT ;  /* 0x00000004da007c0c */ /* 0x000fe4000bf86270 */
[----:B------:R-:W-:-:S09]  /*1d000*/  ISETP.GE.AND P5, PT, R86, UR4, PT ;  /* 0x0000000456007c0c */ /* 0x000fd2000bfa6270 */
[-C--:B0-----:R-:W-:Y:S02]  /*1d010*/  @!P3 LEA R2, P0, R18, R11.reuse, 0x1 ;  /* 0x0000000b1202b211 */ /* 0x081fe400078008ff */
[-C--:B------:R-:W-:Y:S02]  /*1d020*/  @!P4 LEA R4, P1, R218, R11.reuse, 0x1 ;  /* 0x0000000bda04c211 */ /* 0x080fe400078208ff */
[----:B------:R-:W-:Y:S02]  /*1d030*/  @!P5 LEA R6, P2, R86, R11, 0x1 ;  /* 0x0000000b5606d211 */ /* 0x000fe400078408ff */
[-C--:B------:R-:W-:Y:S02]  /*1d040*/  @!P3 LEA.HI.X R3, R18, R9.reuse, R89, 0x1, P0 ;  /* 0x000000091203b211 */ /* 0x080fe400000f0c59 */
[-C--:B------:R-:W-:Y:S02]  /*1d050*/  @!P4 LEA.HI.X R5, R218, R9.reuse, R85, 0x1, P1 ;  /* 0x00000009da05c211 */ /* 0x080fe400008f0c55 */
[----:B------:R-:W-:Y:S01]  /*1d060*/  @!P5 LEA.HI.X R7, R86, R9, R87, 0x1, P2 ;  /* 0x000000095607d211 */ /* 0x000fe200010f0c57 */
[----:B------:R0:W-:Y:S01]  /*1d070*/  @!P3 ST.E.128 desc[UR36][R2.64], R24 ;  /* 0x000000180200b985 */ /* 0x0001e2000c101d24 */
[----:B------:R-:W-:-:S03]  /*1d080*/  ISETP.GE.AND P0, PT, R88, UR4, PT ;  /* 0x0000000458007c0c */ /* 0x000fc6000bf06270 */
[----:B------:R0:W-:Y:S04]  /*1d090*/  @!P4 ST.E.128 desc[UR36][R4.64], R40 ;  /* 0x000000280400c985 */ /* 0x0001e8000c101d24 */
[----:B------:R0:W-:Y:S06]  /*1d0a0*/  @!P5 ST.E.128 desc[UR36][R6.64], R56 ;  /* 0x000000380600d985 */ /* 0x0001ec000c101d24 */
[----:B------:R-:W-:Y:S05]  /*1d0b0*/  @P0 BRA `(.L_x_673) ;  /* 0x0000000c00a40947 */ /* 0x000fea0003800000 */
[----:B0-----:R-:W-:-:S04]  /*1d0c0*/  LEA R2, P0, R88, R11, 0x1 ;  /* 0x0000000b58027211 */ /* 0x001fc800078008ff */
[----:B------:R-:W-:-:S05]  /*1d0d0*/  LEA.HI.X R3, R88, R9, R90, 0x1, P0 ;  /* 0x0000000958037211 */ /* 0x000fca00000f0c5a */
[----:B------:R0:W-:Y:S01]  /*1d0e0*/  ST.E.128 desc[UR36][R2.64], R72 ;  /* 0x0000004802007985 */ /* 0x0001e2000c101d24 */
[----:B------:R-:W-:Y:S05]  /*1d0f0*/  BRA `(.L_x_673) ;  /* 0x0000000c00947947 */ /* 0x000fea0003800000 */
.L_x_664:
[----:B------:R-:W2:Y:S01]  /*1d100*/  LDL R9, [R1+0x20] ;  /* 0x0000200001097983 */ /* 0x000ea20000100800 */
[----:B------:R-:W-:-:S03]  /*1d110*/  ULDC.64 UR4, c[0x0][0xc00] ;  /* 0x0003000000047ab9 */ /* 0x000fc60000000a00 */
[----:B------:R-:W3:Y:S01]  /*1d120*/  LDL R8, [R1+0x40] ;  /* 0x0000400001087983 */ /* 0x000ee20000100800 */
[----:B------:R-:W-:Y:S01]  /*1d130*/  ISETP.NE.U32.AND P0, PT, RZ, UR4, PT ;  /* 0x00000004ff007c0c */ /* 0x000fe2000bf05070 */
[----:B------:R-:W-:Y:S01]  /*1d140*/  IMAD.MOV.U32 R0, RZ, RZ, RZ ;  /* 0x000000ffff007224 */ /* 0x000fe200078e00ff */
[----:B------:R-:W4:Y:S02]  /*1d150*/  LDC R25, c[0x0][0xbe8] ;  /* 0x0002fa00ff197b82 */ /* 0x000f240000000800 */
[----:B------:R-:W-:Y:S01]  /*1d160*/  ISETP.NE.AND.EX P0, PT, RZ, UR5, PT, P0 ;  /* 0x00000005ff007c0c */ /* 0x000fe2000bf05300 */
[C---:B--2---:R-:W-:Y:S01]  /*1d170*/  IMAD.SHL.U32 R4, R9.reuse, 0x4, RZ ;  /* 0x0000000409047824 */ /* 0x044fe200078e00ff */
[----:B---3--:R-:W-:-:S04]  /*1d180*/  SHF.L.U64.HI R5, R9, 0x2, R8 ;  /* 0x0000000209057819 */ /* 0x008fc80000010208 */
[----:B------:R-:W-:-:S04]  /*1d190*/  IADD3 R2, P1, R4, UR4, RZ ;  /* 0x0000000404027c10 */ /* 0x000fc8000ff3e0ff */
[----:B------:R-:W-:Y:S01]  /*1d1a0*/  IADD3.X R3, R5, UR5, RZ, P1, !PT ;  /* 0x0000000505037c10 */ /* 0x000fe20008ffe4ff */
[----:B------:R-:W-:Y:S02]  /*1d1b0*/  ULDC.64 UR4, c[0x0][0xc08] ;  /* 0x0003020000047ab9 */ /* 0x000fe40000000a00 */
[----:B------:R-:W-:Y:S02]  /*1d1c0*/  ISETP.NE.U32.AND P1, PT, RZ, UR4, PT ;  /* 0x00000004ff007c0c */ /* 0x000fe4000bf25070 */
[----:B------:R2:W5:Y:S02]  /*1d1d0*/  @P0 LDG.E R0, desc[UR36][R2.64] ;  /* 0x0000002402000981 */ /* 0x000564000c1e1900 */
[----:B------:R-:W-:Y:S01]  /*1d1e0*/  ISETP.NE.AND.EX P1, PT, RZ, UR5, PT, P1 ;  /* 0x00000005ff007c0c */ /* 0x000fe2000bf25310 */
[----:B------:R-:W3:-:S12]  /*1d1f0*/  S2R R7, SR_TID.X ;  /* 0x0000000000077919 */ /* 0x000ed80000002100 */
[----:B------:R-:W-:Y:S01]  /*1d200*/  @P1 IADD3 R4, P2, R4, UR4, RZ ;  /* 0x0000000404041c10 */ /* 0x000fe2000ff5e0ff */
[----:B------:R-:W-:Y:S02]  /*1d210*/  ULDC UR4, c[0x0][0xa88] ;  /* 0x0002a20000047ab9 */ /* 0x000fe40000000800 */
[----:B------:R-:W-:Y:S01]  /*1d220*/  IMAD.U32 R6, RZ, RZ, UR4 ;  /* 0x00000004ff067e24 */ /* 0x000fe2000f8e00ff */
[----:B------:R-:W-:-:S05]  /*1d230*/  @P1 IADD3.X R5, R5, UR5, RZ, P2, !PT ;  /* 0x0000000505051c10 */ /* 0x000fca00097fe4ff */
[----:B------:R2:W5:Y:S01]  /*1d240*/  @P1 LDG.E R6, desc[UR36][R4.64] ;  /* 0x0000002404061981 */ /* 0x000562000c1e1900 */
[----:B----4-:R-:W-:Y:S02]  /*1d250*/  ISETP.NE.AND P2, PT, R25, 0x1, PT ;  /* 0x000000011900780c */ /* 0x010fe40003f45270 */
[----:B---3--:R-:W-:-:S11]  /*1d260*/  IADD3 R24, R7, -0x80, RZ ;  /* 0xffffff8007187810 */ /* 0x008fd60007ffe0ff */
[----:B------:R-:W3:Y:S01]  /*1d270*/  @P2 LDC R27, c[0x0][0xbec] ;  /* 0x0002fb00ff1b2b82 */ /* 0x000ee20000000800 */
[----:B------:R-:W-:Y:S01]  /*1d280*/  ISETP.GE.AND P3, PT, R24, 0x80, PT ;  /* 0x000000801800780c */ /* 0x000fe20003f66270 */
[----:B--2---:R-:W-:-:S12]  /*1d290*/  @P1 BRA `(.L_x_674) ;  /* 0x0000000000101947 */ /* 0x004fd80003800000 */
[----:B------:R-:W-:Y:S05]  /*1d2a0*/  @!P0 BRA `(.L_x_674) ;  /* 0x00000000000c8947 */ /* 0x000fea0003800000 */
[----:B------:R-:W2:Y:S04]  /*1d2b0*/  LDG.E R5, desc[UR36][R2.64] ;  /* 0x0000002402057981 */ /* 0x000ea8000c1e1900 */
[----:B-----5:R-:W2:Y:S02]  /*1d2c0*/  LDG.E R6, desc[UR36][R2.64+0x4] ;  /* 0x0000042402067981 */ /* 0x020ea4000c1e1900 */
[----:B--2---:R-:W-:-:S07]  /*1d2d0*/  IMAD.IADD R6, R6, 0x1, -R5 ;  /* 0x0000000106067824 */ /* 0x004fce00078e0a05 */
.L_x_674:
[----:B------:R-:W2:Y:S04]  /*1d2e0*/  LDL R20, [R1+0x3c] ;  /* 0x00003c0001147983 */ /* 0x000ea80000100800 */
[----:B------:R4:W5:Y:S01]  /*1d2f0*/  LDL R14, [R1+0x48] ;  /* 0x00004800010e7983 */ /* 0x0009620000100800 */
[----:B------:R-:W-:Y:S01]  /*1d300*/  BSSY B1, `(.L_x_675) ;  /* 0x000002d000017945 */ /* 0x000fe20003800000 */
[----:B------:R-:W-:Y:S02]  /*1d310*/  SEL R13, R9, RZ, !P0 ;  /* 0x000000ff090d7207 */ /* 0x000fe40004000000 */
[----:B------:R-:W-:Y:S02]  /*1d320*/  SEL R12, R8, RZ, !P0 ;  /* 0x000000ff080c7207 */ /* 0x000fe40004000000 */
[----:B-----5:R-:W-:-:S02]  /*1d330*/  SHF.R.S32.HI R11, RZ, 0x1f, R0 ;  /* 0x0000001fff0b7819 */ /* 0x020fc40000011400 */
[----:B--2---:R-:W-:Y:S01]  /*1d340*/  SHF.R.S32.HI R10, RZ, 0x1f, R20 ;  /* 0x0000001fff0a7819 */ /* 0x004fe20000011414 */
[----:B----4-:R-:W-:Y:S06]  /*1d350*/  @P3 BRA `(.L_x_676) ;  /* 0x00000000009c3947 */ /* 0x010fec0003800000 */
[----:B------:R-:W2:Y:S01]  /*1d360*/  LDC R9, c[0x0][0xbe8] ;  /* 0x0002fa00ff097b82 */ /* 0x000ea20000000800 */
[----:B------:R-:W-:-:S04]  /*1d370*/  IMAD R2, R14, 0x80, R7 ;  /* 0x000000800e027824 */ /* 0x000fc800078e0207 */
[----:B------:R-:W-:Y:S02]  /*1d380*/  VIADD R8, R2, 0xffffff80 ;  /* 0xffffff8002087836 */ /* 0x000fe40000000000 */
[----:B--2---:R-:W-:-:S05]  /*1d390*/  IMAD R3, R6, R9, RZ ;  /* 0x0000000906037224 */ /* 0x004fca00078e02ff */
[----:B------:R-:W-:-:S13]  /*1d3a0*/  ISETP.GE.AND P0, PT, R8, R3, PT ;  /* 0x000000030800720c */ /* 0x000fda0003f06270 */
[----:B------:R-:W-:Y:S05]  /*1d3b0*/  @P0 BRA `(.L_x_676) ;  /* 0x0000000000840947 */ /* 0x000fea0003800000 */
[----:B------:R-:W-:Y:S01]  /*1d3c0*/  ISETP.NE.AND P0, PT, R9, 0x1, PT ;  /* 0x000000010900780c */ /* 0x000fe20003f05270 */
[----:B------:R-:W-:Y:S01]  /*1d3d0*/  ULDC.64 UR4, c[0x0][0xb90] ;  /* 0x0002e40000047ab9 */ /* 0x000fe20000000a00 */
[----:B------:R-:W-:Y:S01]  /*1d3e0*/  IMAD.MOV.U32 R2, RZ, RZ, R0 ;  /* 0x000000ffff027224 */ /* 0x000fe200078e0000 */
[----:B------:R-:W-:Y:S01]  /*1d3f0*/  MOV R5, R8 ;  /* 0x0000000800057202 */ /* 0x000fe20000000f00 */
[----:B------:R-:W-:Y:S02]  /*1d400*/  IMAD R7, R10, UR4, RZ ;  /* 0x000000040a077c24 */ /* 0x000fe4000f8e02ff */
[----:B------:R-:W-:Y:S02]  /*1d410*/  IMAD.MOV.U32 R3, RZ, RZ, R11 ;  /* 0x000000ffff037224 */ /* 0x000fe400078e000b */
[C---:B------:R-:W-:Y:S02]  /*1d420*/  IMAD R7, R20.reuse, UR5, R7 ;  /* 0x0000000514077c24 */ /* 0x040fe4000f8e0207 */
[----:B------:R-:W-:Y:S01]  /*1d430*/  IMAD.WIDE.U32 R2, R20, UR4, R2 ;  /* 0x0000000414027c25 */ /* 0x000fe2000f8e0002 */
[----:B------:R-:W-:-:S02]  /*1d440*/  ULDC.64 UR4, c[0x0][0xb98] ;  /* 0x0002e60000047ab9 */ /* 0x000fc40000000a00 */
[----:B------:R-:W2:Y:S01]  /*1d450*/  @P0 LDC R15, c[0x0][0xbec] ;  /* 0x0002fb00ff0f0b82 */ /* 0x000ea20000000800 */
[----:B------:R-:W-:Y:S02]  /*1d460*/  IMAD.IADD R3, R3, 0x1, R7 ;  /* 0x0000000103037824 */ /* 0x000fe400078e0207 */
[----:B------:R-:W-:-:S05]  /*1d470*/  IMAD.WIDE.U32 R2, R13, UR4, R2 ;  /* 0x000000040d027c25 */ /* 0x000fca000f8e0002 */
[----:B------:R-:W4:Y:S01]  /*1d480*/  @P0 LDC R21, c[0x0][0xbf0] ;  /* 0x0002fc00ff150b82 */ /* 0x000f220000000800 */
[----:B--2---:R-:W-:-:S05]  /*1d490*/  @P0 IMAD.HI.U32 R4, R8, R15, RZ ;  /* 0x0000000f08040227 */ /* 0x004fca00078e00ff */
[----:B----4-:R-:W-:Y:S01]  /*1d4a0*/  @P0 SHF.R.U32.HI R5, RZ, R21, R4 ;  /* 0x00000015ff050219 */ /* 0x010fe20000011604 */
[----:B------:R-:W-:-:S03]  /*1d4b0*/  IMAD R4, R12, UR4, RZ ;  /* 0x000000040c047c24 */ /* 0x000fc6000f8e02ff */
[C---:B------:R-:W-:Y:S02]  /*1d4c0*/  IADD3 R7, -R5.reuse, RZ, RZ ;  /* 0x000000ff05077210 */ /* 0x040fe40007ffe1ff */
[----:B------:R-:W-:-:S03]  /*1d4d0*/  IADD3 R2, P0, R5, R2, RZ ;  /* 0x0000000205027210 */ /* 0x000fc60007f1e0ff */
[----:B------:R-:W-:Y:S01]  /*1d4e0*/  IMAD R7, R9, R7, R8 ;  /* 0x0000000709077224 */ /* 0x000fe200078e0208 */
[----:B------:R-:W-:Y:S01]  /*1d4f0*/  SHF.R.S32.HI R9, RZ, 0x1f, R5 ;  /* 0x0000001fff097819 */ /* 0x000fe20000011405 */
[----:B------:R-:W-:Y:S01]  /*1d500*/  IMAD R8, R13, UR5, R4 ;  /* 0x000000050d087c24 */ /* 0x000fe2000f8e0204 */
[----:B------:R-:W-:Y:S02]  /*1d510*/  ULDC.64 UR4, c[0x0][0xb88] ;  /* 0x0002e20000047ab9 */ /* 0x000fe40000000a00 */
[----:B------:R-:W-:Y:S02]  /*1d520*/  SHF.R.S32.HI R4, RZ, 0x1f, R7 ;  /* 0x0000001fff047819 */ /* 0x000fe40000011407 */
[----:B------:R-:W-:-:S03]  /*1d530*/  IADD3.X R3, R9, R3, R8, P0, !PT ;  /* 0x0000000309037210 */ /* 0x000fc600007fe408 */
[----:B------:R-:W-:Y:S02]  /*1d540*/  IMAD R4, R4, UR4, RZ ;  /* 0x0000000404047c24 */ /* 0x000fe4000f8e02ff */
[----:B------:R-:W-:-:S04]  /*1d550*/  IMAD.WIDE.U32 R2, R7, UR4, R2 ;  /* 0x0000000407027c25 */ /* 0x000fc8000f8e0002 */
[----:B------:R-:W-:Y:S01]  /*1d560*/  IMAD R5, R7, UR5, R4 ;  /* 0x0000000507057c24 */ /* 0x000fe2000f8e0204 */
[----:B------:R-:W-:Y:S02]  /*1d570*/  ULDC.64 UR4, c[0x0][0xb50] ;  /* 0x0002d40000047ab9 */ /* 0x000fe40000000a00 */
[----:B------:R-:W-:Y:S01]  /*1d580*/  LEA R4, P0, R2, UR4, 0x2 ;  /* 0x0000000402047c11 */ /* 0x000fe2000f8010ff */
[----:B------:R-:W-:-:S05]  /*1d590*/  IMAD.IADD R3, R3, 0x1, R5 ;  /* 0x0000000103037824 */ /* 0x000fca00078e0205 */
[----:B------:R-:W-:Y:S01]  /*1d5a0*/  LEA.HI.X R5, R2, UR5, R3, 0x2, P0 ;  /* 0x0000000502057c11 */ /* 0x000fe200080f1403 */
[----:B------:R-:W-:-:S05]  /*1d5b0*/  IMAD.MOV.U32 R3, RZ, RZ, -0x800000 ;  /* 0xff800000ff037424 */ /* 0x000fca00078e00ff */
[----:B------:R2:W-:Y:S02]  /*1d5c0*/  STG.E desc[UR36][R4.64], R3 ;  /* 0x0000000304007986 */ /* 0x0005e4000c101924 */
.L_x_676:
[----:B------:R-:W-:Y:S05]  /*1d5d0*/  BSYNC B1 ;  /* 0x0000000000017941 */ /* 0x000fea0003800000 */
.L_x_675:
[----:B--2---:R-:W-:Y:S01]  /*1d5e0*/  SHF.R.S32.HI R4, RZ, 0x1f, R24 ;  /* 0x0000001fff047819 */ /* 0x004fe20000011418 */
[----:B------:R-:W2:Y:S01]  /*1d5f0*/  @P2 LDC R9, c[0x0][0xbf0] ;  /* 0x0002fc00ff092b82 */ /* 0x000ea20000000800 */
[----:B------:R-:W-:Y:S01]  /*1d600*/  ULDC.64 UR4, c[0x0][0xaa0] ;  /* 0x0002a80000047ab9 */ /* 0x000fe20000000a00 */
[----:B------:R-:W-:Y:S01]  /*1d610*/  SHF.R.S32.HI R21, RZ, 0x1f, R218 ;  /* 0x0000001fff157819 */ /* 0x000fe200000114da */
[----:B------:R-:W-:Y:S01]  /*1d620*/  IMAD R3, R11, UR4, RZ ;  /* 0x000000040b037c24 */ /* 0x000fe2000f8e02ff */
[----:B------:R-:W-:-:S03]  /*1d630*/  LEA.HI R4, R4, R24, RZ, 0x3 ;  /* 0x0000001804047211 */ /* 0x000fc600078f18ff */
[----:B------:R-:W-:Y:S01]  /*1d640*/  IMAD R5, R0, UR5, R3 ;  /* 0x0000000500057c24 */ /* 0x000fe2000f8e0203 */
[----:B------:R-:W-:Y:S01]  /*1d650*/  LOP3.LUT R4, R4, 0xfffffff8, RZ, 0xc0, !PT ;  /* 0xfffffff804047812 */ /* 0x000fe200078ec0ff */
[----:B------:R-:W-:Y:S01]  /*1d660*/  IMAD.WIDE.U32 R2, R0, UR4, RZ ;  /* 0x0000000400027c25 */ /* 0x000fe2000f8e00ff */
[----:B------:R-:W-:-:S03]  /*1d670*/  ULDC.64 UR4, c[0x0][0xae8] ;  /* 0x0002ba0000047ab9 */ /* 0x000fc60000000a00 */
[----:B------:R-:W-:Y:S02]  /*1d680*/  IMAD.IADD R4, R24, 0x1, -R4 ;  /* 0x0000000118047824 */ /* 0x000fe400078e0a04 */
[----:B------:R-:W-:Y:S02]  /*1d690*/  IMAD R0, R10, UR4, RZ ;  /* 0x000000040a007c24 */ /* 0x000fe4000f8e02ff */
[----:B------:R-:W-:Y:S01]  /*1d6a0*/  IMAD.IADD R3, R3, 0x1, R5 ;  /* 0x0000000103037824 */ /* 0x000fe200078e0205 */
[----:B------:R-:W-:Y:S01]  /*1d6b0*/  LEA R4, R4, R219, 0x5 ;  /* 0x000000db04047211 */ /* 0x000fe200078e28ff */
[C---:B------:R-:W-:Y:S02]  /*1d6c0*/  IMAD R7, R20.reuse, UR5, R0 ;  /* 0x0000000514077c24 */ /* 0x040fe4000f8e0200 */
[----:B------:R-:W-:Y:S01]  /*1d6d0*/  IMAD.WIDE.U32 R2, R20, UR4, R2 ;  /* 0x0000000414027c25 */ /* 0x000fe2000f8e0002 */
[----:B------:R-:W-:Y:S01]  /*1d6e0*/  ULDC.64 UR4, c[0x0][0xaf0] ;  /* 0x0002bc0000047ab9 */ /* 0x000fe20000000a00 */
[----:B------:R-:W-:-:S02]  /*1d6f0*/  SHF.R.S32.HI R20, RZ, 0x1f, R18 ;  /* 0x0000001fff147819 */ /* 0x000fc40000011412 */
[----:B------:R-:W-:Y:S01]  /*1d700*/  IMAD R8, R14, 0x80, R4 ;  /* 0x000000800e087824 */ /* 0x000fe200078e0204 */
[----:B------:R-:W-:Y:S01]  /*1d710*/  IADD3 R3, R3, R7, RZ ;  /* 0x0000000703037210 */ /* 0x000fe20007ffe0ff */
[----:B------:R-:W-:Y:S02]  /*1d720*/  IMAD R4, R12, UR4, RZ ;  /* 0x000000040c047c24 */ /* 0x000fe4000f8e02ff */
[----:B---3--:R-:W-:-:S04]  /*1d730*/  @P2 IMAD.HI.U32 R0, R8, R27, RZ ;  /* 0x0000001b08002227 */ /* 0x008fc800078e00ff */
[----:B------:R-:W-:Y:S01]  /*1d740*/  IMAD.MOV.U32 R5, RZ, RZ, R8 ;  /* 0x000000ffff057224 */ /* 0x000fe200078e0008 */
[----:B--2---:R-:W-:Y:S01]  /*1d750*/  @P2 SHF.R.U32.HI R5, RZ, R9, R0 ;  /* 0x00000009ff052219 */ /* 0x004fe20000011600 */
[C---:B------:R-:W-:Y:S02]  /*1d760*/  IMAD R9, R13.reuse, UR5, R4 ;  /* 0x000000050d097c24 */ /* 0x040fe4000f8e0204 */
[----:B------:R-:W-:Y:S01]  /*1d770*/  IMAD.WIDE.U32 R2, R13, UR4, R2 ;  /* 0x000000040d027c25 */ /* 0x000fe2000f8e0002 */
[--C-:B------:R-:W-:Y:S01]  /*1d780*/  SHF.R.S32.HI R0, RZ, 0x1f, R5.reuse ;  /* 0x0000001fff007819 */ /* 0x100fe20000011405 */
[----:B------:R-:W-:Y:S02]  /*1d790*/  ULDC.64 UR4, c[0x0][0xae0] ;  /* 0x0002b80000047ab9 */ /* 0x000fe40000000a00 */
[----:B------:R-:W-:Y:S02]  /*1d7a0*/  IMAD.MOV R7, RZ, RZ, -R5 ;  /* 0x000000ffff077224 */ /* 0x000fe400078e0a05 */
[----:B------:R-:W-:-:S02]  /*1d7b0*/  IMAD R4, R0, UR4, RZ ;  /* 0x0000000400047c24 */ /* 0x000fc4000f8e02ff */
[----:B------:R-:W-:Y:S02]  /*1d7c0*/  IMAD R7, R25, R7, R8 ;  /* 0x0000000719077224 */ /* 0x000fe400078e0208 */
[----:B------:R-:W-:Y:S02]  /*1d7d0*/  IMAD.IADD R3, R3, 0x1, R9 ;  /* 0x0000000103037824 */ /* 0x000fe400078e0209 */
[C---:B------:R-:W-:Y:S01]  /*1d7e0*/  IMAD R9, R5.reuse, UR5, R4 ;  /* 0x0000000505097c24 */ /* 0x040fe2000f8e0204 */
[----:B------:R-:W-:Y:S01]  /*1d7f0*/  SHF.R.S32.HI R0, RZ, 0x1f, R7 ;  /* 0x0000001fff007819 */ /* 0x000fe20000011407 */
[----:B------:R-:W-:Y:S01]  /*1d800*/  IMAD.WIDE.U32 R2, R5, UR4, R2 ;  /* 0x0000000405027c25 */ /* 0x000fe2000f8e0002 */
[----:B------:R-:W-:-:S03]  /*1d810*/  ULDC.64 UR4, c[0x0][0xad8] ;  /* 0x0002b60000047ab9 */ /* 0x000fc60000000a00 */
[----:B------:R-:W-:Y:S02]  /*1d820*/  IMAD R0, R0, UR4, RZ ;  /* 0x0000000400007c24 */ /* 0x000fe4000f8e02ff */
[----:B------:R-:W-:Y:S02]  /*1d830*/  IMAD.IADD R3, R3, 0x1, R9 ;  /* 0x0000000103037824 */ /* 0x000fe400078e0209 */
[C---:B------:R-:W-:Y:S02]  /*1d840*/  IMAD R5, R7.reuse, UR5, R0 ;  /* 0x0000000507057c24 */ /* 0x040fe4000f8e0200 */
[----:B------:R-:W-:Y:S01]  /*1d850*/  IMAD.WIDE.U32 R2, R7, UR4, R2 ;  /* 0x0000000407027c25 */ /* 0x000fe2000f8e0002 */
[----:B------:R-:W-:-:S03]  /*1d860*/  ULDC.64 UR4, c[0x0][0xa80] ;  /* 0x0002a00000047ab9 */ /* 0x000fc60000000a00 */
[C---:B------:R-:W-:Y:S01]  /*1d870*/  VIADD R8, R18.reuse, 0x80 ;  /* 0x0000008012087836 */ /* 0x040fe20000000000 */
[----:B------:R-:W-:Y:S01]  /*1d880*/  IADD3 R3, R3, R5, RZ ;  /* 0x0000000503037210 */ /* 0x000fe20007ffe0ff */
[----:B------:R-:W-:Y:S01]  /*1d890*/  VIADD R7, R18, 0xc0 ;  /* 0x000000c012077836 */ /* 0x000fe20000000000 */
[----:B------:R-:W-:Y:S01]  /*1d8a0*/  LEA R0, P0, R2, UR4, 0x1 ;  /* 0x0000000402007c11 */ /* 0x000fe2000f8008ff */
[----:B------:R-:W-:Y:S01]  /*1d8b0*/  UMOV UR4, 0xffffffff ;  /* 0xffffffff00047882 */ /* 0x000fe20000000000 */
[----:B------:R-:W-:Y:S01]  /*1d8c0*/  IMAD R5, R14, 0x80, R219 ;  /* 0x000000800e057824 */ /* 0x000fe200078e02db */
[----:B------:R-:W-:Y:S02]  /*1d8d0*/  SHF.R.S32.HI R9, RZ, 0x1f, R8 ;  /* 0x0000001fff097819 */ /* 0x000fe40000011408 */
[----:B------:R-:W-:Y:S02]  /*1d8e0*/  LEA.HI.X R2, R2, UR5, R3, 0x1, P0 ;  /* 0x0000000502027c11 */ /* 0x000fe400080f0c03 */
[----:B------:R-:W-:Y:S01]  /*1d8f0*/  SHF.R.S32.HI R10, RZ, 0x1f, R7 ;  /* 0x0000001fff0a7819 */ /* 0x000fe20000011407 */
[----:B------:R-:W-:Y:S06]  /*1d900*/  BRA.DIV UR4, `(.L_x_677) ;  /* 0x000000ba04ec7947 */ /* 0x000fec000b800000 */
[----:B------:R2:W3:Y:S04]  /*1d910*/  SHFL.IDX PT, R3, R2, RZ, 0x181f ;  /* 0x00181fff02037589 */ /* 0x0004e800000e0000 */
[----:B------:R2:W4:Y:S02]  /*1d920*/  SHFL.IDX PT, R14, R0, RZ, 0x181f ;  /* 0x00181fff000e7589 */ /* 0x00052400000e0000 */
.L_x_962:
[----:B------:R-:W-:Y:S01]  /*1d930*/  IMAD R25, R6, R25, RZ ;  /* 0x0000001906197224 */ /* 0x000fe200078e02ff */
[----:B------:R-:W-:Y:S04]  /*1d940*/  BSSY B1, `(.L_x_678) ;  /* 0x0000014000017945 */ /* 0x000fe80003800000 */
[----:B------:R-:W-:-:S13]  /*1d950*/  ISETP.GE.AND P0, PT, R5, R25, PT ;  /* 0x000000190500720c */ /* 0x000fda0003f06270 */
[----:B------:R-:W-:Y:S05]  /*1d960*/  @P0 BRA `(.L_x_679) ;  /* 0x0000000000440947 */ /* 0x000fea0003800000 */
[----:B------:R-:W-:Y:S02]  /*1d970*/  ULDC UR4, c[0x0][0xac8] ;  /* 0x0002b20000047ab9 */ /* 0x000fe40000000800 */
[----:B------:R-:W-:Y:S02]  /*1d980*/  ISETP.GE.AND P3, PT, R18, UR4, PT ;  /* 0x0000000412007c0c */ /* 0x000fe4000bf66270 */
[----:B------:R-:W-:Y:S02]  /*1d990*/  ISETP.GE.AND P2, PT, R218, UR4, PT ;  /* 0x00000004da007c0c */ /* 0x000fe4000bf46270 */
[----:B------:R-:W-:Y:S02]  /*1d9a0*/  ISETP.GE.AND P1, PT, R8, UR4, PT ;  /* 0x0000000408007c0c */ /* 0x000fe4000bf26270 */
[----:B------:R-:W-:-:S07]  /*1d9b0*/  ISETP.GE.AND P0, PT, R7, UR4, PT ;  /* 0x0000000407007c0c */ /* 0x000fce000bf06270 */
[-C--:B----4-:R-:W-:Y:S02]  /*1d9c0*/  @!P3 LEA R12, P5, R18, R14.reuse, 0x1 ;  /* 0x0000000e120cb211 */ /* 0x090fe400078a08ff */
[-C--:B------:R-:W-:Y:S02]  /*1d9d0*/  @!P2 LEA R26, P4, R218, R14.reuse, 0x1 ;  /* 0x0000000eda1aa211 */ /* 0x080fe400078808ff */
[-C--:B---3--:R-:W-:Y:S02]  /*1d9e0*/  @!P3 LEA.HI.X R13, R18, R3.reuse, R20, 0x1, P5 ;  /* 0x00000003120db211 */ /* 0x088fe400028f0c14 */
[-C--:B------:R-:W-:Y:S02]  /*1d9f0*/  @!P1 LEA R28, P5, R8, R14.reuse, 0x1 ;  /* 0x0000000e081c9211 */ /* 0x080fe400078a08ff */
        /* <DEDUP_REMOVED lines=8> */
.L_x_679:
[----:B------:R-:W-:Y:S05]  /*1da80*/  BSYNC B1 ;  /* 0x0000000000017941 */ /* 0x000fea0003800000 */
.L_x_678:
[----:B------:R-:W-:-:S03]  /*1da90*/  UMOV UR4, 0xffffffff ;  /* 0xffffffff00047882 */ /* 0x000fc60000000000 */
[----:B------:R-:W-:Y:S05]  /*1daa0*/  BRA.DIV UR4, `(.L_x_680) ;  /* 0x000000ba04b87947 */ /* 0x000fea000b800000 */
[----:B---3--:R3:W0:Y:S04]  /*1dab0*/  SHFL.IDX PT, R3, R2, 0x1, 0x181f ;  /* 0x00381f0002037f89 */ /* 0x00862800000e0000 */
[----:B----4-:R3:W4:Y:S02]  /*1dac0*/  SHFL.IDX PT, R14, R0, 0x1, 0x181f ;  /* 0x00381f00000e7f89 */ /* 0x01072400000e0000 */
.L_x_966:
[----:B------:R-:W-:Y:S01]  /*1dad0*/  IADD3 R4, R5, 0x20, RZ ;  /* 0x0000002005047810 */ /* 0x000fe20007ffe0ff */
[----:B------:R-:W-:Y:S03]  /*1dae0*/  BSSY B1, `(.L_x_681) ;  /* 0x0000014000017945 */ /* 0x000fe60003800000 */
        /* <DEDUP_REMOVED lines=9> */
[-C--:B0-----:R-:W-:Y:S02]  /*1db80*/  @!P3 LEA.HI.X R13, R18, R3.reuse, R20, 0x1, P5 ;  /* 0x00000003120db211 */ /* 0x081fe400028f0c14 */
        /* <DEDUP_REMOVED lines=9> */
.L_x_682:
[----:B------:R-:W-:Y:S05]  /*1dc20*/  BSYNC B1 ;  /* 0x0000000000017941 */ /* 0x000fea0003800000 */
.L_x_681:
[----:B------:R-:W-:-:S03]  /*1dc30*/  UMOV UR4, 0xffffffff ;  /* 0xffffffff00047882 */ /* 0x000fc60000000000 */
[----:B------:R-:W-:Y:S05]  /*1dc40*/  BRA.DIV UR4, `(.L_x_683) ;  /* 0x000000ba04987947 */ /* 0x000fea000b800000 */
[----:B0-----:R0:W0:Y:S04]  /*1dc50*/  SHFL.IDX PT, R3, R2, 0x2, 0x181f ;  /* 0x00581f0002037f89 */ /* 0x00102800000e0000 */
[----:B----4-:R4:W0:Y:S02]  /*1dc60*/  SHFL.IDX PT, R14, R0, 0x2, 0x181f ;  /* 0x00581f00000e7f89 */ /* 0x01082400000e0000 */
.L_x_970:
[----:B------:R-:W-:Y:S01]  /*1dc70*/  VIADD R4, R5, 0x40 ;  /* 0x0000004005047836 */ /* 0x000fe20000000000 */
        /* <DEDUP_REMOVED lines=8> */
[-C--:B0-----:R-:W-:Y:S02]  /*1dd00*/  @!P3 LEA R12, P5, R18, R14.reuse, 0x1 ;  /* 0x0000000e120cb211 */ /* 0x081fe400078a08ff */
[-C--:B------:R-:W-:Y:S02]  /*1dd10*/  @!P2 LEA R26, P4, R218, R14.reuse, 0x1 ;  /* 0x0000000eda1aa211 */ /* 0x080fe400078808ff */
[-C--:B------:R-:W-:Y:S02]  /*1dd20*/  @!P3 LEA.HI.X R13, R18, R3.reuse, R20, 0x1, P5 ;  /* 0x00000003120db211 */ /* 0x080fe400028f0c14 */
        /* <DEDUP_REMOVED lines=9> */
.L_x_685:
[----:B------:R-:W-:Y:S05]  /*1ddc0*/  BSYNC B1 ;  /* 0x0000000000017941 */ /* 0x000fea0003800000 */
.L_x_684:
[----:B------:R-:W-:-:S03]  /*1ddd0*/  UMOV UR4, 0xffffffff ;  /* 0xffffffff00047882 */ /* 0x000fc60000000000 */
[----:B------:R-:W-:Y:S05]  /*1dde0*/  BRA.DIV UR4, `(.L_x_686) ;  /* 0x000000ba04787947 */ /* 0x000fea000b800000 */
[----:B0-----:R0:W0:Y:S04]  /*1ddf0*/  SHFL.IDX PT, R3, R2, 0x3, 0x181f ;  /* 0x00781f0002037f89 */ /* 0x00102800000e0000 */
[----:B------:R0:W0:Y:S02]  /*1de00*/  SHFL.IDX PT, R14, R0, 0x3, 0x181f ;  /* 0x00781f00000e7f89 */ /* 0x00002400000e0000 */
.L_x_974:
[----:B0-234-:R-:W-:-:S05]  /*1de10*/  VIADD R0, R5, 0x60 ;  /* 0x0000006005007836 */ /* 0x01dfca0000000000 */
[----:B------:R-:W-:-:S13]  /*1de20*/  ISETP.GE.AND P0, PT, R0, R25, PT ;  /* 0x000000190000720c */ /* 0x000fda0003f06270 */
[----:B------:R-:W-:Y:S05]  /*1de30*/  @P0 BRA `(.L_x_673) ;  /* 0x0000000000440947 */ /* 0x000fea0003800000 */
[----:B------:R-:W-:Y:S02]  /*1de40*/  ULDC UR4, c[0x0][0xac8] ;  /* 0x0002b20000047ab9 */ /* 0x000fe40000000800 */
[----:B------:R-:W-:Y:S02]  /*1de50*/  ISETP.GE.AND P3, PT, R18, UR4, PT ;  /* 0x0000000412007c0c */ /* 0x000fe4000bf66270 */
[----:B------:R-:W-:Y:S02]  /*1de60*/  ISETP.GE.AND P2, PT, R218, UR4, PT ;  /* 0x00000004da007c0c */ /* 0x000fe4000bf46270 */
[----:B------:R-:W-:Y:S02]  /*1de70*/  ISETP.GE.AND P1, PT, R8, UR4, PT ;  /* 0x0000000408007c0c */ /* 0x000fe4000bf26270 */
[----:B------:R-:W-:-:S07]  /*1de80*/  ISETP.GE.AND P0, PT, R7, UR4, PT ;  /* 0x0000000407007c0c */ /* 0x000fce000bf06270 */
[-C--:B------:R-:W-:Y:S02]  /*1de90*/  @!P3 LEA R4, P5, R18, R14.reuse, 0x1 ;  /* 0x0000000e1204b211 */ /* 0x080fe400078a08ff */
        /* <DEDUP_REMOVED lines=11> */
.L_x_673:
[----:B------:R-:W-:Y:S05]  /*1df50*/  BSYNC B0 ;  /* 0x0000000000007941 */ /* 0x000fea0003800000 */
.L_x_663:
[----:B------:R-:W-:Y:S02]  /*1df60*/  ULDC UR4, c[0x0][0xc3c] ;  /* 0x00030f0000047ab9 */ /* 0x000fe40000000800 */
[----:B-1----:R-:W-:-:S13]  /*1df70*/  ISETP.GE.AND P0, PT, R223, UR4, PT ;  /* 0x00000004df007c0c */ /* 0x002fda000bf06270 */
[----:B------:R-:W-:Y:S05]  /*1df80*/  @!P0 BRA `(.L_x_687) ;  /* 0xfffffe30002c8947 */ /* 0x000fea000383ffff */
[----:B------:R-:W-:Y:S05]  /*1df90*/  BRA `(.L_x_491) ;  /* 0x0000007c00f47947 */ /* 0x000fea0003800000 */
.L_x_489:
[----:B------:R-:W-:-:S08]  /*1dfa0*/  NOP ;  /* 0x0000000000007918 */ /* 0x000fd00000000000 */
[----:B0-----:R-:W0:-:S00]  /*1dfb0*/  USETMAXREG.DEALLOC.CTAPOOL 0x28 ;  /* 0x00000028000079c8 */ /* 0x001e0000080e0500 */
        /* <DEDUP_REMOVED lines=8> */
[----:B------:R0:W1:Y:S01]  /*1e040*/  @P0 LDS.128 R16, [R2+0x388d0] ;  /* 0x0388d00002100984 */ /* 0x0000620000000c00 */
[----:B------:R-:W-:Y:S06]  /*1e050*/  @P0 BAR.ARV 0x4, 0x180 ;  /* 0x0106000000000b1d */ /* 0x000fec0000002000 */
[----:B------:R-:W-:Y:S05]  /*1e060*/  @P0 BRA `(.L_x_688) ;  /* 0x0000000800040947 */ /* 0x000fea0003800000 */
[----:B------:R-:W2:Y:S01]  /*1e070*/  S2R R4, SR_TID.X ;  /* 0x0000000000047919 */ /* 0x000ea20000002100 */
[----:B------:R-:W-:Y:S01]  /*1e080*/  ULDC UR4, c[0x0][0xc3c] ;  /* 0x00030f0000047ab9 */ /* 0x000fe20000000800 */
[----:B------:R-:W-:Y:S01]  /*1e090*/  IMAD.MOV.U32 R0, RZ, RZ, RZ ;  /* 0x000000ffff007224 */ /* 0x000fe200078e00ff */
[----:B------:R-:W3:Y:S01]  /*1e0a0*/  S2UR UR6, SR_CTAID.X ;  /* 0x00000000000679c3 */ /* 0x000ee20000002500 */
[----:B------:R-:W-:Y:S01]  /*1e0b0*/  ULDC UR5, c[0x0][0xc38] ;  /* 0x00030e0000057ab9 */ /* 0x000fe20000000800 */
[----:B--2---:R-:W-:-:S04]  /*1e0c0*/  LOP3.LUT R5, R4, 0x1f, RZ, 0xc0, !PT ;  /* 0x0000001f04057812 */ /* 0x004fc800078ec0ff */
[----:B------:R-:W-:-:S04]  /*1e0d0*/  ISETP.NE.AND P0, PT, R5, 0x1f, PT ;  /* 0x0000001f0500780c */ /* 0x000fc80003f05270 */
[----:B------:R-:W-:-:S13]  /*1e0e0*/  ISETP.GE.OR P1, PT, R5, UR4, !P0 ;  /* 0x0000000405007c0c */ /* 0x000fda000c726670 */
[----:B0-----:R-:W0:Y:S02]  /*1e0f0*/  @!P1 LDC.64 R2, c[0x0][0xc80] ;  /* 0x00032000ff029b82 */ /* 0x001e240000000a00 */
[----:B0-----:R-:W-:-:S05]  /*1e100*/  @!P1 IMAD.WIDE.U32 R2, R5, 0x4, R2 ;  /* 0x0000000405029825 */ /* 0x001fca00078e0002 */
[----:B------:R-:W2:Y:S01]  /*1e110*/  @!P1 LDG.E R0, desc[UR36][R2.64] ;  /* 0x0000002402009981 */ /* 0x000ea2000c1e1900 */
[C---:B------:R-:W-:Y:S01]  /*1e120*/  ISETP.NE.AND P1, PT, R5.reuse, RZ, PT ;  /* 0x000000ff0500720c */ /* 0x040fe20003f25270 */
[----:B------:R-:W-:Y:S01]  /*1e130*/  UMOV UR4, URZ ;  /* 0x0000003f00047c82 */ /* 0x000fe20008000000 */
[C---:B------:R-:W-:Y:S01]  /*1e140*/  ISETP.GE.U32.AND P2, PT, R5.reuse, 0x2, PT ;  /* 0x000000020500780c */ /* 0x040fe20003f46070 */
[----:B-1----:R-:W-:Y:S01]  /*1e150*/  IMAD.MOV.U32 R16, RZ, RZ, RZ ;  /* 0x000000ffff107224 */ /* 0x002fe200078e00ff */
[C---:B------:R-:W-:Y:S02]  /*1e160*/  ISETP.GE.U32.AND P3, PT, R5.reuse, 0x4, PT ;  /* 0x000000040500780c */ /* 0x040fe40003f66070 */
[C---:B------:R-:W-:Y:S02]  /*1e170*/  ISETP.GE.U32.AND P4, PT, R5.reuse, 0x8, PT ;  /* 0x000000080500780c */ /* 0x040fe40003f86070 */
[----:B------:R-:W-:Y:S01]  /*1e180*/  ISETP.GE.U32.AND P5, PT, R5, 0x10, PT ;  /* 0x000000100500780c */ /* 0x000fe20003fa6070 */
[----:B--2---:R-:W0:Y:S02]  /*1e190*/  SHFL.UP PT, R4, R0, 0x1, RZ ;  /* 0x0420000000047989 */ /* 0x004e2400000e00ff */
[----:B0-----:R-:W-:-:S04]  /*1e1a0*/  SEL R7, R4, RZ, P1 ;  /* 0x000000ff04077207 */ /* 0x001fc80000800000 */
[----:B------:R-:W-:-:S05]  /*1e1b0*/  IADD3 R7, R0, R7, RZ ;  /* 0x0000000700077210 */ /* 0x000fca0007ffe0ff */
        /* <DEDUP_REMOVED lines=10> */
[----:B0-----:R-:W-:-:S04]  /*1e260*/  SEL R7, R6, RZ, P5 ;  /* 0x000000ff06077207 */ /* 0x001fc80002800000 */
[----:B------:R-:W-:-:S05]  /*1e270*/  IADD3 R7, R2, R7, RZ ;  /* 0x0000000702077210 */ /* 0x000fca0007ffe0ff */
[----:B------:R-:W0:Y:S02]  /*1e280*/  SHFL.IDX PT, R4, R7, 0x1f, 0x1f ;  /* 0x03e01f0007047f89 */ /* 0x000e2400000e0000 */
[----:B0-----:R-:W-:-:S04]  /*1e290*/  IMAD R4, R4, UR5, RZ ;  /* 0x0000000504047c24 */ /* 0x001fc8000f8e02ff */
[----:B------:R-:W-:Y:S01]  /*1e2a0*/  IMAD.MOV.U32 R3, RZ, RZ, R4 ;  /* 0x000000ffff037224 */ /* 0x000fe200078e0004 */
[----:B---3--:R-:W-:-:S13]  /*1e2b0*/  ISETP.GT.AND P6, PT, R4, UR6, PT ;  /* 0x0000000604007c0c */ /* 0x008fda000bfc4270 */
[----:B------:R-:W-:Y:S05]  /*1e2c0*/  @P6 BRA `(.L_x_689) ;  /* 0x00000000009c6947 */ /* 0x000fea0003800000 */
[----:B------:R-:W0:Y:S01]  /*1e2d0*/  LDC R10, c[0x0][0xc3c] ;  /* 0x00030f00ff0a7b82 */ /* 0x000e220000000800 */
[----:B------:R-:W-:Y:S01]  /*1e2e0*/  IMAD.MOV.U32 R4, RZ, RZ, R3 ;  /* 0x000000ffff047224 */ /* 0x000fe200078e0003 */
[----:B------:R-:W-:Y:S01]  /*1e2f0*/  UMOV UR4, URZ ;  /* 0x0000003f00047c82 */ /* 0x000fe20008000000 */
[----:B------:R-:W-:Y:S01]  /*1e300*/  ULDC UR7, c[0x0][0xc3c] ;  /* 0x00030f0000077ab9 */ /* 0x000fe20000000800 */
[----:B------:R-:W-:-:S05]  /*1e310*/  ULDC UR5, c[0x0][0xc38] ;  /* 0x00030e0000057ab9 */ /* 0x000fca0000000800 */
.L_x_693:
[----:B------:R-:W-:Y:S01]  /*1e320*/  UIADD3 UR4, UR4, 0x1f, URZ ;  /* 0x0000001f04047890 */ /* 0x000fe2000fffe03f */
[----:B------:R-:W-:-:S05]  /*1e330*/  MOV R19, UR7 ;  /* 0x0000000700137c02 */ /* 0x000fca0008000f00 */
[----:B0-----:R-:W-:-:S13]  /*1e340*/  ISETP.LE.AND P6, PT, R10, UR4, PT ;  /* 0x000000040a007c0c */ /* 0x001fda000bfc3270 */
[----:B------:R-:W-:Y:S05]  /*1e350*/  @P6 BRA `(.L_x_690) ;  /* 0x0000000400246947 */ /* 0x000fea0003800000 */
[----:B------:R-:W-:Y:S01]  /*1e360*/  VIADD R7, R5, UR4 ;  /* 0x0000000405077c36 */ /* 0x000fe20008000000 */
[----:B------:R-:W-:Y:S01]  /*1e370*/  BSSY B0, `(.L_x_691) ;  /* 0x0000007000007945 */ /* 0x000fe20003800000 */
[----:B------:R-:W-:-:S03]  /*1e380*/  IMAD.MOV.U32 R0, RZ, RZ, RZ ;  /* 0x000000ffff007224 */ /* 0x000fc600078e00ff */
[----:B------:R-:W-:-:S13]  /*1e390*/  ISETP.GE.OR P6, PT, R7, R10, !P0 ;  /* 0x0000000a0700720c */ /* 0x000fda00047c6670 */
[----:B------:R-:W-:Y:S05]  /*1e3a0*/  @P6 BRA `(.L_x_692) ;  /* 0x00000000000c6947 */ /* 0x000fea0003800000 */
[----:B------:R-:W0:Y:S02]  /*1e3b0*/  LDC.64 R2, c[0x0][0xc80] ;  /* 0x00032000ff027b82 */ /* 0x000e240000000a00 */
[----:B0-----:R-:W-:-:S05]  /*1e3c0*/  IMAD.WIDE R2, R7, 0x4, R2 ;  /* 0x0000000407027825 */ /* 0x001fca00078e0202 */
[----:B------:R0:W5:Y:S02]  /*1e3d0*/  LDG.E R0, desc[UR36][R2.64] ;  /* 0x0000002402007981 */ /* 0x000164000c1e1900 */
.L_x_692:
[----:B------:R-:W-:Y:S05]  /*1e3e0*/  BSYNC B0 ;  /* 0x0000000000007941 */ /* 0x000fea0003800000 */
.L_x_691:
[----:B0----5:R-:W0:Y:S02]  /*1e3f0*/  SHFL.UP PT, R2, R0, 0x1, RZ ;  /* 0x0420000000027989 */ /* 0x021e2400000e00ff */
[----:B0-----:R-:W-:-:S05]  /*1e400*/  SEL R3, R2, RZ, P1 ;  /* 0x000000ff02037207 */ /* 0x001fca0000800000 */
[----:B------:R-:W-:-:S05]  /*1e410*/  IMAD.IADD R3, R0, 0x1, R3 ;  /* 0x0000000100037824 */ /* 0x000fca00078e0203 */
[----:B------:R-:W0:Y:S02]  /*1e420*/  SHFL.UP PT, R2, R3, 0x2, RZ ;  /* 0x0440000003027989 */ /* 0x000e2400000e00ff */
        /* <DEDUP_REMOVED lines=11> */
[----:B------:R-:W0:Y:S02]  /*1e4e0*/  SHFL.IDX PT, R3, R9, 0x1f, 0x1f ;  /* 0x03e01f0009037f89 */ /* 0x000e2400000e0000 */
[----:B0-----:R-:W-:-:S05]  /*1e4f0*/  IMAD R3, R3, UR5, RZ ;  /* 0x0000000503037c24 */ /* 0x001fca000f8e02ff */
[----:B------:R-:W-:-:S04]  /*1e500*/  IADD3 R4, R3, R4, RZ ;  /* 0x0000000403047210 */ /* 0x000fc80007ffe0ff */
[----:B------:R-:W-:-:S13]  /*1e510*/  ISETP.GT.AND P6, PT, R4, UR6, PT ;  /* 0x0000000604007c0c */ /* 0x000fda000bfc4270 */
[----:B------:R-:W-:Y:S05]  /*1e520*/  @!P6 BRA `(.L_x_693) ;  /* 0xfffffffc007ce947 */ /* 0x000fea000383ffff */
[----:B------:R-:W-:-:S07]  /*1e530*/  IMAD.MOV.U32 R7, RZ, RZ, R9 ;  /* 0x000000ffff077224 */ /* 0x000fce00078e0009 */
.L_x_689:
[----:B------:R-:W-:-:S04]  /*1e540*/  IMAD.IADD R9, R4, 0x1, -R3 ;  /* 0x0000000104097824 */ /* 0x000fc800078e0a03 */
[----:B------:R-:W-:-:S05]  /*1e550*/  IMAD R2, R7, UR5, R9 ;  /* 0x0000000507027c24 */ /* 0x000fca000f8e0209 */
[----:B------:R-:W-:-:S13]  /*1e560*/  ISETP.GT.AND P0, PT, R2, UR6, PT ;  /* 0x0000000602007c0c */ /* 0x000fda000bf04270 */
[----:B------:R-:W-:-:S04]  /*1e570*/  VOTE.ANY R4, PT, !P0 ;  /* 0x0000000000047806 */ /* 0x000fc800040e0100 */
[----:B------:R-:W0:Y:S01]  /*1e580*/  POPC R19, R4 ;  /* 0x0000000400137309 */ /* 0x000e220000000000 */
[----:B------:R-:W-:Y:S01]  /*1e590*/  ISETP.NE.AND P0, PT, R4, RZ, PT ;  /* 0x000000ff0400720c */ /* 0x000fe20003f05270 */
[----:B0-----:R-:W0:Y:S02]  /*1e5a0*/  SHFL.IDX PT, R0, R0, R19, 0x1f ;  /* 0x00001f1300007589 */ /* 0x001e2400000e0000 */
[----:B0-----:R-:W-:-:S04]  /*1e5b0*/  IABS R8, R0 ;  /* 0x0000000000087213 */ /* 0x001fc80000000000 */
[----:B------:R-:W0:Y:S08]  /*1e5c0*/  I2F.RP R6, R8 ;  /* 0x0000000800067306 */ /* 0x000e300000209400 */
[----:B0-----:R-:W0:Y:S02]  /*1e5d0*/  MUFU.RCP R6, R6 ;  /* 0x0000000600067308 */ /* 0x001e240000001000 */
[----:B0-----:R-:W-:-:S06]  /*1e5e0*/  VIADD R2, R6, 0xffffffe ;  /* 0x0ffffffe06027836 */ /* 0x001fcc0000000000 */
[----:B------:R0:W1:Y:S01]  /*1e5f0*/  F2I.FTZ.U32.TRUNC.NTZ R3, R2 ;  /* 0x0000000200037305 */ /* 0x000062000021f000 */
[----:B------:R-:W-:Y:S05]  /*1e600*/  @!P0 BRA `(.L_x_694) ;  /* 0x0000000000088947 */ /* 0x000fea0003800000 */
[----:B------:R-:W-:-:S06]  /*1e610*/  IADD3 R16, R19, -0x1, RZ ;  /* 0xffffffff13107810 */ /* 0x000fcc0007ffe0ff */
[----:B------:R2:W3:Y:S02]  /*1e620*/  SHFL.IDX PT, R16, R7, R16, 0x1f ;  /* 0x00001f1007107589 */ /* 0x0004e400000e0000 */
.L_x_694:
[----:B---3--:R-:W-:Y:S01]  /*1e630*/  IMAD R16, R16, UR5, R9 ;  /* 0x0000000510107c24 */ /* 0x008fe2000f8e0209 */
[----:B0-----:R-:W-:Y:S01]  /*1e640*/  IABS R2, R0 ;  /* 0x0000000000027213 */ /* 0x001fe20000000000 */
[----:B-12---:R-:W-:Y:S02]  /*1e650*/  IMAD.MOV R7, RZ, RZ, -R3 ;  /* 0x000000ffff077224 */ /* 0x006fe400078e0a03 */
[----:B------:R-:W-:Y:S01]  /*1e660*/  VIADD R19, R19, UR4 ;  /* 0x0000000413137c36 */ /* 0x000fe20008000000 */
[----:B------:R-:W-:Y:S01]  /*1e670*/  IADD3 R9, -R16, UR6, RZ ;  /* 0x0000000610097c10 */ /* 0x000fe2000fffe1ff */
[----:B------:R-:W-:Y:S02]  /*1e680*/  IMAD.MOV R6, RZ, RZ, -R2 ;  /* 0x000000ffff067224 */ /* 0x000fe400078e0a02 */
[----:B------:R-:W-:Y:S01]  /*1e690*/  IMAD R7, R7, R8, RZ ;  /* 0x0000000807077224 */ /* 0x000fe200078e02ff */
[----:B------:R-:W-:Y:S01]  /*1e6a0*/  IABS R4, R9 ;  /* 0x0000000900047213 */ /* 0x000fe20000000000 */
[----:B------:R-:W-:-:S04]  /*1e6b0*/  IMAD.MOV.U32 R2, RZ, RZ, RZ ;  /* 0x000000ffff027224 */ /* 0x000fc800078e00ff */
[----:B------:R-:W-:Y:S01]  /*1e6c0*/  IMAD.HI.U32 R2, R3, R7, R2 ;  /* 0x0000000703027227 */ /* 0x000fe200078e0002 */
[----:B------:R-:W-:-:S03]  /*1e6d0*/  MOV R3, R4 ;  /* 0x0000000400037202 */ /* 0x000fc60000000f00 */
        /* <DEDUP_REMOVED lines=10> */
[----:B------:R-:W-:-:S06]  /*1e780*/  @P0 IADD3 R2, R2, 0x1, RZ ;  /* 0x0000000102020810 */ /* 0x000fcc0007ffe0ff */
[----:B------:R-:W-:Y:S01]  /*1e790*/  @!P2 IMAD.MOV R2, RZ, RZ, -R2 ;  /* 0x000000ffff02a224 */ /* 0x000fe200078e0a02 */
[----:B------:R-:W-:-:S04]  /*1e7a0*/  @!P1 LOP3.LUT R2, RZ, R0, RZ, 0x33, !PT ;  /* 0x00000000ff029212 */ /* 0x000fc800078e33ff */
[----:B------:R-:W-:Y:S01]  /*1e7b0*/  MOV R18, R2 ;  /* 0x0000000200127202 */ /* 0x000fe20000000f00 */
[----:B------:R-:W-:-:S04]  /*1e7c0*/  IMAD.MOV R17, RZ, RZ, -R2 ;  /* 0x000000ffff117224 */ /* 0x000fc800078e0a02 */
[----:B------:R-:W-:Y:S01]  /*1e7d0*/  IMAD R17, R0, R17, R9 ;  /* 0x0000001100117224 */ /* 0x000fe200078e0209 */
[----:B------:R-:W-:Y:S06]  /*1e7e0*/  BRA `(.L_x_695) ;  /* 0x00000000000c7947 */ /* 0x000fec0003800000 */
.L_x_690:
[----:B------:R-:W-:Y:S02]  /*1e7f0*/  IMAD.MOV.U32 R17, RZ, RZ, RZ ;  /* 0x000000ffff117224 */ /* 0x000fe400078e00ff */
[----:B------:R-:W-:Y:S02]  /*1e800*/  IMAD.U32 R16, RZ, RZ, UR6 ;  /* 0x00000006ff107e24 */ /* 0x000fe4000f8e00ff */
[----:B------:R-:W-:-:S07]  /*1e810*/  IMAD.MOV.U32 R18, RZ, RZ, RZ ;  /* 0x000000ffff127224 */ /* 0x000fce00078e00ff */
.L_x_695:
[----:B------:R-:W-:-:S13]  /*1e820*/  ISETP.NE.AND P0, PT, R5, RZ, PT ;  /* 0x000000ff0500720c */ /* 0x000fda0003f05270 */
[----:B------:R-:W0:Y:S01]  /*1e830*/  @!P0 S2R R3, SR_CgaCtaId ;  /* 0x0000000000038919 */ /* 0x000e220000008800 */
[----:B------:R-:W-:-:S04]  /*1e840*/  @!P0 MOV R0, 0x400 ;  /* 0x0000040000008802 */ /* 0x000fc80000000f00 */
[----:B0-----:R-:W-:-:S05]  /*1e850*/  @!P0 LEA R0, R3, R0, 0x18 ;  /* 0x0000000003008211 */ /* 0x001fca00078ec0ff */
[----:B------:R2:W-:Y:S01]  /*1e860*/  @!P0 STS.128 [R0+0x388d0], R16 ;  /* 0x0388d01000008388 */ /* 0x0005e20000000c00 */
[----:B------:R-:W-:Y:S06]  /*1e870*/  BAR.ARV 0x5, 0x180 ;  /* 0x0146000000007b1d */ /* 0x000fec0000002000 */
.L_x_688:
[----:B------:R3:W-:Y:S01]  /*1e880*/  STL [R1+0x40], RZ ;  /* 0x000040ff01007387 */ /* 0x0007e20000100800 */
[----:B------:R-:W-:Y:S01]  /*1e890*/  ULDC UR4, c[0x0][0xc3c] ;  /* 0x00030f0000047ab9 */ /* 0x000fe20000000800 */
[----:B------:R-:W-:Y:S01]  /*1e8a0*/  MOV R35, 0x1 ;  /* 0x0000000100237802 */ /* 0x000fe20000000f00 */
[----:B------:R-:W-:Y:S01]  /*1e8b0*/  IMAD.MOV.U32 R27, RZ, RZ, RZ ;  /* 0x000000ffff1b7224 */ /* 0x000fe200078e00ff */
[----:B-1----:R-:W-:-:S13]  /*1e8c0*/  ISETP.GE.AND P0, PT, R19, UR4, PT ;  /* 0x0000000413007c0c */ /* 0x002fda000bf06270 */
[----:B---3--:R-:W-:Y:S05]  /*1e8d0*/  @P0 BRA `(.L_x_696) ;  /* 0x0000007000a00947 */ /* 0x008fea0003800000 */
[----:B--2---:R-:W2:Y:S01]  /*1e8e0*/  LDL R0, [R1+0x60] ;  /* 0x0000600001007983 */ /* 0x004ea20000100800 */
[----:B------:R-:W1:Y:S01]  /*1e8f0*/  S2UR UR4, SR_CgaCtaId ;  /* 0x00000000000479c3 */ /* 0x000e620000008800 */
[----:B------:R-:W-:Y:S01]  /*1e900*/  MOV R23, 0x400 ;  /* 0x0000040000177802 */ /* 0x000fe20000000f00 */
[----:B------:R-:W-:Y:S01]  /*1e910*/  BSSY B7, `(.L_x_696) ;  /* 0x0000724000077945 */ /* 0x000fe20003800000 */
[----:B------:R-:W3:Y:S01]  /*1e920*/  S2R R11, SR_TID.X ;  /* 0x00000000000b7919 */ /* 0x000ee20000002100 */
[----:B------:R-:W-:Y:S01]  /*1e930*/  IMAD.MOV.U32 R36, RZ, RZ, 0x1 ;  /* 0x00000001ff247424 */ /* 0x000fe200078e00ff */
[----:B------:R-:W-:Y:S01]  /*1e940*/  MOV R35, 0x1 ;  /* 0x0000000100237802 */ /* 0x000fe20000000f00 */
[----:B------:R-:W-:Y:S01]  /*1e950*/  IMAD.MOV.U32 R33, RZ, RZ, RZ ;  /* 0x000000ffff217224 */ /* 0x000fe200078e00ff */
[----:B------:R-:W-:Y:S01]  /*1e960*/  ULDC.64 UR40, c[0x0][0x198] ;  /* 0x0000660000287ab9 */ /* 0x000fe20000000a00 */
[----:B------:R-:W-:Y:S01]  /*1e970*/  IMAD.MOV.U32 R27, RZ, RZ, RZ ;  /* 0x000000ffff1b7224 */ /* 0x000fe200078e00ff */
[----:B------:R-:W-:Y:S01]  /*1e980*/  ULDC UR39, c[0x0][0xc] ;  /* 0x0000030000277ab9 */ /* 0x000fe20000000800 */
[----:B---3--:R-:W-:Y:S01]  /*1e990*/  IMAD.SHL.U32 R25, R11, 0x80, RZ ;  /* 0x000000800b197824 */ /* 0x008fe200078e00ff */
[----:B------:R-:W-:-:S02]  /*1e9a0*/  SHF.R.U32.HI R3, RZ, 0x1, R11 ;  /* 0x00000001ff037819 */ /* 0x000fc4000001160b */
[----:B------:R-:W-:Y:S02]  /*1e9b0*/  SHF.L.U32 R5, R11, 0x1, RZ ;  /* 0x000000010b057819 */ /* 0x000fe400000006ff */
[----:B0-----:R-:W-:Y:S02]  /*1e9c0*/  LOP3.LUT R2, R25, 0x380, RZ, 0xc0, !PT ;  /* 0x0000038019027812 */ /* 0x001fe400078ec0ff */
[C---:B------:R-:W-:Y:S02]  /*1e9d0*/  LOP3.LUT R10, R11.reuse, 0x7f, RZ, 0xc0, !PT ;  /* 0x0000007f0b0a7812 */ /* 0x040fe400078ec0ff */
[----:B------:R-:W-:Y:S02]  /*1e9e0*/  LOP3.LUT R3, R2, 0x30, R3, 0xf8, !PT ;  /* 0x0000003002037812 */ /* 0x000fe400078ef803 */
[C---:B------:R-:W-:Y:S01]  /*1e9f0*/  R2P PR, R11.reuse, 0x6 ;  /* 0x000000060b007804 */ /* 0x040fe20000000000 */
[C---:B------:R-:W-:Y:S02]  /*1ea00*/  IMAD.SHL.U32 R7, R10.reuse, 0x40, RZ ;  /* 0x000000400a077824 */ /* 0x040fe400078e00ff */
[----:B------:R-:W-:Y:S01]  /*1ea10*/  IMAD.SHL.U32 R6, R10, 0x10, RZ ;  /* 0x000000100a067824 */ /* 0x000fe200078e00ff */
[----:B--2---:R-:W-:Y:S01]  /*1ea20*/  R2UR UR5, R0 ;  /* 0x00000000000572ca */ /* 0x004fe200000e0000 */
[----:B------:R-:W-:-:S05]  /*1ea30*/  IMAD.SHL.U32 R0, R11, 0x10, RZ ;  /* 0x000000100b007824 */ /* 0x000fca00078e00ff */
[C---:B------:R-:W-:Y:S02]  /*1ea40*/  LOP3.LUT R4, R0.reuse, 0x3f0, RZ, 0xc0, !PT ;  /* 0x000003f000047812 */ /* 0x040fe400078ec0ff */
[----:B------:R-:W-:Y:S02]  /*1ea50*/  LOP3.LUT R34, R0, 0x70, RZ, 0xc0, !PT ;  /* 0x0000007000227812 */ /* 0x000fe400078ec0ff */
[----:B------:R-:W-:Y:S02]  /*1ea60*/  LOP3.LUT R9, R4, 0x70, R5, 0x78, !PT ;  /* 0x0000007004097812 */ /* 0x000fe400078e7805 */
[----:B------:R-:W-:Y:S01]  /*1ea70*/  LOP3.LUT R5, R2, 0x10, R11, 0xf8, !PT ;  /* 0x0000001002057812 */ /* 0x000fe200078ef80b */
[----:B------:R-:W-:Y:S01]  /*1ea80*/  ULOP3.LUT UR42, UR5, 0x2, URZ, 0xfc, !UPT ;  /* 0x00000002052a7892 */ /* 0x000fe2000f8efc3f */
[----:B------:R-:W-:Y:S01]  /*1ea90*/  LOP3.LUT R2, R3, 0x70, R0, 0x78, !PT ;  /* 0x0000007003027812 */ /* 0x000fe200078e7800 */
[----:B------:R-:W-:Y:S01]  /*1eaa0*/  ULOP3.LUT UR38, UR5, 0x1, URZ, 0xfc, !UPT ;  /* 0x0000000105267892 */ /* 0x000fe2000f8efc3f */
[----:B------:R-:W-:-:S02]  /*1eab0*/  LOP3.LUT R4, R25, 0x400, RZ, 0xc0, !PT ;  /* 0x0000040019047812 */ /* 0x000fc400078ec0ff */
[----:B------:R-:W-:Y:S01]  /*1eac0*/  LOP3.LUT R25, R2, 0xc00, R25, 0xf8, !PT ;  /* 0x00000c0002197812 */ /* 0x000fe200078ef819 */
[----:B------:R-:W-:Y:S01]  /*1ead0*/  IMAD.MOV.U32 R2, RZ, RZ, 0x40 ;  /* 0x00000040ff027424 */ /* 0x000fe200078e00ff */
[----:B------:R-:W-:Y:S02]  /*1eae0*/  LOP3.LUT R4, R4, 0x1800, R7, 0xf8, !PT ;  /* 0x0000180004047812 */ /* 0x000fe400078ef807 */
[----:B------:R-:W-:Y:S02]  /*1eaf0*/  LOP3.LUT R5, R5, 0x70, R0, 0x78, !PT ;  /* 0x0000007005057812 */ /* 0x000fe400078e7800 */
[----:B------:R-:W-:Y:S02]  /*1eb00*/  MOV R3, 0x20 ;  /* 0x0000002000037802 */ /* 0x000fe40000000f00 */
[----:B------:R-:W-:Y:S01]  /*1eb10*/  LOP3.LUT R26, R4, R5, RZ, 0xfc, !PT ;  /* 0x00000005041a7212 */ /* 0x000fe200078efcff */
[----:B-1----:R-:W-:Y:S01]  /*1eb20*/  IMAD.U32 R4, RZ, RZ, UR4 ;  /* 0x00000004ff047e24 */ /* 0x002fe2000f8e00ff */
[----:B------:R-:W-:-:S02]  /*1eb30*/  LOP3.LUT R8, R9, 0x400, R6, 0xf8, !PT ;  /* 0x0000040009087812 */ /* 0x000fc400078ef806 */
[----:B------:R-:W-:Y:S02]  /*1eb40*/  SHF.R.U32.HI R5, RZ, 0x3, R10 ;  /* 0x00000003ff057819 */ /* 0x000fe4000001160a */
[----:B------:R-:W-:Y:S01]  /*1eb50*/  SEL R2, R2, 0xffffffc0, !P2 ;  /* 0xffffffc002027807 */ /* 0x000fe20005000000 */
[----:B------:R-:W-:Y:S01]  /*1eb60*/  STL [R1+0x20], R8 ;  /* 0x0000200801007387 */ /* 0x000fe20000100800 */
[----:B------:R-:W-:Y:S02]  /*1eb70*/  SEL R3, R3, 0xffffffe0, !P1 ;  /* 0xffffffe003037807 */ /* 0x000fe40004800000 */
[----:B------:R-:W-:Y:S01]  /*1eb80*/  LOP3.LUT R0, R5, 0x70, R0, 0xf8, !PT ;  /* 0x0000007005007812 */ /* 0x000fe200078ef800 */
[----:B------:R-:W-:Y:S01]  /*1eb90*/  STL [R1+0x40], RZ ;  /* 0x000040ff01007387 */ /* 0x000fe20000100800 */
[----:B------:R-:W-:Y:S01]  /*1eba0*/  LEA R23, R4, R23, 0x18 ;  /* 0x0000001704177211 */ /* 0x000fe200078ec0ff */
[----:B------:R-:W-:Y:S01]  /*1ebb0*/  IMAD.IADD R0, R2, 0x1, R3 ;  /* 0x0000000102007824 */ /* 0x000fe200078e0203 */
[----:B------:R-:W-:Y:S01]  /*1ebc0*/  LOP3.LUT R37, R26, 0x2000, RZ, 0xfc, !PT ;  /* 0x000020001a257812 */ /* 0x000fe200078efcff */
[----:B------:R-:W-:Y:S04]  /*1ebd0*/  STL [R1+0x14], R2 ;  /* 0x0000140201007387 */ /* 0x000fe80000100800 */
[----:B------:R0:W-:Y:S04]  /*1ebe0*/  STL [R1+0x10], R4 ;  /* 0x0000100401007387 */ /* 0x0001e80000100800 */
[----:B------:R1:W-:Y:S04]  /*1ebf0*/  STL [R1+0x18], R3 ;  /* 0x0000180301007387 */ /* 0x0003e80000100800 */
[----:B------:R2:W-:Y:S01]  /*1ec00*/  STL [R1+0x1c], R0 ;  /* 0x00001c0001007387 */ /* 0x0005e20000100800 */
[----:B0-----:R-:W-:Y:S01]  /*1ec10*/  LOP3.LUT R4, R34, 0x80, RZ, 0xfc, !PT ;  /* 0x0000008022047812 */ /* 0x001fe200078efcff */
[----:B-1----:R-:W-:Y:S01]  /*1ec20*/  IMAD.IADD R3, R23, 0x1, R8 ;  /* 0x0000000117037824 */ /* 0x002fe200078e0208 */
[----:B--2---:R-:W-:-:S04]  /*1ec30*/  IADD3 R0, R2, R25, RZ ;  /* 0x0000001902007210 */ /* 0x004fc80007ffe0ff */
[----:B------:R0:W-:Y:S04]  /*1ec40*/  STL [R1+0x28], R3 ;  /* 0x0000280301007387 */ /* 0x0001e80000100800 */
[----:B------:R0:W-:Y:S02]  /*1ec50*/  STL [R1+0x24], R0 ;  /* 0x0000240001007387 */ /* 0x0001e40000100800 */
.L_x_810:
[----:B-1----:R-:W1:Y:S02]  /*1ec60*/  LDC.64 R28, c[0x0][0xc88] ;  /* 0x00032200ff1c7b82 */ /* 0x002e640000000a00 */
[----:B-1----:R-:W-:-:S06]  /*1ec70*/  IMAD.WIDE R28, R19, 0x4, R28 ;  /* 0x00000004131c7825 */ /* 0x002fcc00078e021c */
[----:B0-----:R-:W0:Y:S01]  /*1ec80*/  LDG.E R28, desc[UR36][R28.64] ;  /* 0x000000241c1c7981 */ /* 0x001e22000c1e1900 */
[----:B------:R-:W-:Y:S05]  /*1ec90*/  YIELD ;  /* 0x0000000000007946 */ /* 0x000fea0003800000 */
[----:B------:R-:W-:Y:S01]  /*1eca0*/  ULDC.64 UR4, c[0x0][0xa28] ;  /* 0x00028a0000047ab9 */ /* 0x000fe20000000a00 */
[----:B------:R-:W-:Y:S01]  /*1ecb0*/  ULDC.64 UR8, c[0x0][0xa18] ;  /* 0x0002860000087ab9 */ /* 0x000fe20000000a00 */
[----:B------:R-:W-:Y:S01]  /*1ecc0*/  ISETP.NE.U32.AND P0, PT, RZ, UR4, PT ;  /* 0x00000004ff007c0c */ /* 0x000fe2000bf05070 */
[----:B------:R-:W-:Y:S01]  /*1ecd0*/  IMAD.MOV.U32 R9, RZ, RZ, RZ ;  /* 0x000000ffff097224 */ /* 0x000fe200078e00ff */
[----:B------:R-:W-:-:S02]  /*1ece0*/  ULDC.64 UR6, c[0x0][0xa10] ;  /* 0x0002840000067ab9 */ /* 0x000fc40000000a00 */
[----:B------:R-:W-:Y:S02]  /*1ecf0*/  ISETP.NE.AND.EX P0, PT, RZ, UR5, PT, P0 ;  /* 0x00000005ff007c0c */ /* 0x000fe4000bf05300 */
[----:B------:R-:W-:-:S04]  /*1ed00*/  ISETP.NE.U32.AND P2, PT, RZ, UR8, PT ;  /* 0x00000008ff007c0c */ /* 0x000fc8000bf45070 */
[----:B------:R-:W-:Y:S01]  /*1ed10*/  ISETP.NE.AND.EX P2, PT, RZ, UR9, PT, P2 ;  /* 0x00000009ff007c0c */ /* 0x000fe2000bf45320 */
[----:B------:R-:W-:Y:S01]  /*1ed20*/  IMAD.MOV.U32 R32, RZ, RZ, RZ ;  /* 0x000000ffff207224 */ /* 0x000fe200078e00ff */
[----:B0-2---:R-:W-:-:S05]  /*1ed30*/  SHF.R.S32.HI R0, RZ, 0x1f, R28 ;  /* 0x0000001fff007819 */ /* 0x005fca000001141c */
[C---:B------:R-:W-:Y:S01]  /*1ed40*/  @P0 LEA R2, P1, R28.reuse, UR4, 0x2 ;  /* 0x000000041c020c11 */ /* 0x040fe2000f8210ff */
[C---:B------:R-:W-:Y:S01]  /*1ed50*/  IMAD.SHL.U32 R29, R28.reuse, 0x4, RZ ;  /* 0x000000041c1d7824 */ /* 0x040fe200078e00ff */
[C-C-:B------:R-:W-:Y:S01]  /*1ed60*/  SHF.L.U64.HI R30, R28.reuse, 0x2, R0.reuse ;  /* 0x000000021c1e7819 */ /* 0x140fe20000010200 */
[----:B------:R0:W-:Y:S01]  /*1ed70*/  STL [R1+0x2c], R0 ;  /* 0x00002c0001007387 */ /* 0x0001e20000100800 */
[----:B------:R-:W-:Y:S01]  /*1ed80*/  @P0 LEA.HI.X R3, R28, UR5, R0, 0x2, P1 ;  /* 0x000000051c030c11 */ /* 0x000fe200088f1400 */
[----:B------:R-:W-:-:S04]  /*1ed90*/  ULDC.64 UR4, c[0x0][0xa00] ;  /* 0x0002800000047ab9 */ /* 0x000fc80000000a00 */
[----:B------:R1:W2:Y:S01]  /*1eda0*/  @P0 LDG.E R9, desc[UR36][R2.64] ;  /* 0x0000002402090981 */ /* 0x0002a2000c1e1900 */
[----:B------:R-:W-:Y:S02]  /*1edb0*/  ISETP.NE.U32.AND P0, PT, RZ, UR4, PT ;  /* 0x00000004ff007c0c */ /* 0x000fe4000bf05070 */
[----:B------:R-:W-:Y:S02]  /*1edc0*/  ISETP.NE.U32.AND P1, PT, RZ, UR6, PT ;  /* 0x00000006ff007c0c */ /* 0x000fe4000bf25070 */
[----:B------:R-:W-:Y:S02]  /*1edd0*/  ISETP.NE.AND.EX P0, PT, RZ, UR5, PT, P0 ;  /* 0x00000005ff007c0c */ /* 0x000fe4000bf05300 */
[----:B------:R-:W-:Y:S02]  /*1ede0*/  ISETP.NE.AND.EX P1, PT, RZ, UR7, PT, P1 ;  /* 0x00000007ff007c0c */ /* 0x000fe4000bf25310 */
[C---:B------:R-:W-:Y:S02]  /*1edf0*/  IADD3 R4, P4, R29.reuse, UR6, RZ ;  /* 0x000000061d047c10 */ /* 0x040fe4000ff9e0ff */
[----:B-1----:R-:W-:Y:S01]  /*1ee00*/  IADD3 R2, P3, R29, UR4, RZ ;  /* 0x000000041d027c10 */ /* 0x002fe2000ff7e0ff */
[----:B------:R-:W-:Y:S01]  /*1ee10*/  ULDC UR4, c[0x0][0x288] ;  /* 0x0000a20000047ab9 */ /* 0x000fe20000000800 */
[----:B0-----:R-:W-:-:S02]  /*1ee20*/  MOV R0, RZ ;  /* 0x000000ff00007202 */ /* 0x001fc40000000f00 */
[C---:B------:R-:W-:Y:S02]  /*1ee30*/  IADD3.X R3, R30.reuse, UR5, RZ, P3, !PT ;  /* 0x000000051e037c10 */ /* 0x040fe40009ffe4ff */
[----:B------:R-:W-:Y:S01]  /*1ee40*/  @P2 IADD3 R6, P3, R29, UR8, RZ ;  /* 0x000000081d062c10 */ /* 0x000fe2000ff7e0ff */
[----:B------:R-:W-:Y:S01]  /*1ee50*/  IMAD.U32 R8, RZ, RZ, UR4 ;  /* 0x00000004ff087e24 */ /* 0x000fe2000f8e00ff */
[C---:B------:R-:W-:Y:S01]  /*1ee60*/  IADD3.X R5, R30.reuse, UR7, RZ, P4, !PT ;  /* 0x000000071e057c10 */ /* 0x040fe2000a7fe4ff */
[----:B------:R-:W5:Y:S01]  /*1ee70*/  @P0 LDG.E R32, desc[UR36][R2.64] ;  /* 0x0000002402200981 */ /* 0x000f62000c1e1900 */
[----:B------:R-:W-:Y:S01]  /*1ee80*/  @P2 IADD3.X R7, R30, UR9, RZ, P3, !PT ;  /* 0x000000091e072c10 */ /* 0x000fe20009ffe4ff */
[----:B------:R-:W-:Y:S02]  /*1ee90*/  ULDC.64 UR4, c[0x0][0x418] ;  /* 0x0001060000047ab9 */ /* 0x000fe40000000a00 */
[----:B------:R-:W5:Y:S04]  /*1eea0*/  @P1 LDG.E R0, desc[UR36][R4.64] ;  /* 0x0000002404001981 */ /* 0x000f68000c1e1900 */
[----:B------:R0:W3:Y:S01]  /*1eeb0*/  @P2 LDG.E R8, desc[UR36][R6.64] ;  /* 0x0000002406082981 */ /* 0x0000e2000c1e1900 */
[----:B------:R-:W-:-:S03]  /*1eec0*/  UISETP.NE.U32.AND UP0, UPT, UR4, URZ, UPT ;  /* 0x0000003f0400728c */ /* 0x000fc6000bf05070 */
[----:B------:R-:W-:Y:S01]  /*1eed0*/  ULDC UR4, c[0x0][0x424] ;  /* 0x0001090000047ab9 */ /* 0x000fe20000000800 */
[----:B------:R-:W-:-:S03]  /*1eee0*/  UISETP.NE.AND.EX UP0, UPT, UR5, URZ, UPT, UP0 ;  /* 0x0000003f0500728c */ /* 0x000fc6000bf05300 */
[----:B------:R-:W-:Y:S01]  /*1eef0*/  ULDC UR5, c[0x0][0x2f0] ;  /* 0x0000bc0000057ab9 */ /* 0x000fe20000000800 */
[----:B------:R-:W-:-:S04]  /*1ef00*/  USEL UR4, UR4, 0x1, UP0 ;  /* 0x0000000104047887 */ /* 0x000fc80008000000 */
[----:B------:R-:W-:-:S03]  /*1ef10*/  UIMAD UR4, UR4, UR5, URZ ;  /* 0x00000005040472a4 */ /* 0x000fc6000f8e023f */
[----:B------:R-:W-:Y:S02]  /*1ef20*/  ULDC UR5, c[0x0][0x348] ;  /* 0x0000d20000057ab9 */ /* 0x000fe40000000800 */
[----:B0-----:R-:W-:Y:S02]  /*1ef30*/  IMAD.U32 R6, RZ, RZ, UR5 ;  /* 0x00000005ff067e24 */ /* 0x001fe4000f8e00ff */
[----:B------:R-:W-:Y:S01]  /*1ef40*/  IMAD.U32 R7, RZ, RZ, UR4 ;  /* 0x00000004ff077e24 */ /* 0x000fe2000f8e00ff */
[----:B--2---:R0:W-:Y:S04]  /*1ef50*/  STL [R1+0x8], R9 ;  /* 0x0000080901007387 */ /* 0x0041e80000100800 */
[----:B---3--:R0:W-:Y:S01]  /*1ef60*/  STL [R1+0x38], R8 ;  /* 0x0000380801007387 */ /* 0x0081e20000100800 */
[----:B------:R-:W-:Y:S05]  /*1ef70*/  @P2 BRA `(.L_x_697) ;  /* 0x0000000000142947 */ /* 0x000fea0003800000 */
[----:B------:R-:W-:Y:S05]  /*1ef80*/  @!P0 BRA `(.L_x_697) ;  /* 0x0000000000108947 */ /* 0x000fea0003800000 */
[----:B0-----:R-:W2:Y:S04]  /*1ef90*/  LDG.E R8, desc[UR36][R2.64] ;  /* 0x0000002402087981 */ /* 0x001ea8000c1e1900 */
[----:B------:R-:W2:Y:S02]  /*1efa0*/  LDG.E R2, desc[UR36][R2.64+0x4] ;  /* 0x0000042402027981 */ /* 0x000ea4000c1e1900 */
[----:B--2---:R-:W-:-:S05]  /*1efb0*/  IADD3 R2, -R8, R2, RZ ;  /* 0x0000000208027210 */ /* 0x004fca0007ffe1ff */
[----:B------:R1:W-:Y:S02]  /*1efc0*/  STL [R1+0x38], R2 ;  /* 0x0000380201007387 */ /* 0x0003e40000100800 */
.L_x_697:
[----:B0-----:R-:W-:Y:S01]  /*1efd0*/  IMAD.MOV.U32 R8, RZ, RZ, R28 ;  /* 0x000000ffff087224 */ /* 0x001fe200078e001c */
[----:B------:R-:W-:Y:S02]  /*1efe0*/  ULDC.64 UR4, c[0x0][0xa20] ;  /* 0x0002880000047ab9 */ /* 0x000fe40000000a00 */
[----:B------:R-:W-:Y:S02]  /*1eff0*/  ISETP.NE.U32.AND P0, PT, RZ, UR4, PT ;  /* 0x00000004ff007c0c */ /* 0x000fe4000bf05070 */
[----:B------:R0:W-:Y:S02]  /*1f000*/  STL [R1], R8 ;  /* 0x0000000801007387 */ /* 0x0001e40000100800 */
[----:B------:R-:W-:-:S13]  /*1f010*/  ISETP.NE.AND.EX P0, PT, RZ, UR5, PT, P0 ;  /* 0x00000005ff007c0c */ /* 0x000fda000bf05300 */
[----:B0-----:R-:W-:Y:S05]  /*1f020*/  @!P0 BRA `(.L_x_698) ;  /* 0x0000000000108947 */ /* 0x001fea0003800000 */
[----:B-1----:R-:W-:-:S04]  /*1f030*/  IADD3 R2, P0, R29, UR4, RZ ;  /* 0x000000041d027c10 */ /* 0x002fc8000ff1e0ff */
[----:B------:R-:W-:-:S05]  /*1f040*/  IADD3.X R3, R30, UR5, RZ, P0, !PT ;  /* 0x000000051e037c10 */ /* 0x000fca00087fe4ff */
[----:B------:R0:W5:Y:S01]  /*1f050*/  LDG.E R7, desc[UR36][R2.64] ;  /* 0x0000002402077981 */ /* 0x000162000c1e1900 */
[----:B------:R-:W-:Y:S05]  /*1f060*/  BRA `(.L_x_699) ;  /* 0x0000000000247947 */ /* 0x000fea0003800000 */
.L_x_698:
[----:B------:R-:W-:Y:S02]  /*1f070*/  ULDC.64 UR4, c[0x0][0xa08] ;  /* 0x0002820000047ab9 */ /* 0x000fe40000000a00 */
[----:B------:R-:W-:-:S04]  /*1f080*/  ISETP.NE.U32.AND P0, PT, RZ, UR4, PT ;  /* 0x00000004ff007c0c */ /* 0x000fc8000bf05070 */
[----:B------:R-:W-:-:S13]  /*1f090*/  ISETP.NE.AND.EX P0, PT, RZ, UR5, PT, P0 ;  /* 0x00000005ff007c0c */ /* 0x000fda000bf05300 */
[----:B------:R-:W-:Y:S05]  /*1f0a0*/  @!P0 BRA `(.L_x_699) ;  /* 0x0000000000148947 */ /* 0x000fea0003800000 */
[----:B-1----:R-:W0:Y:S02]  /*1f0b0*/  LDC.64 R2, c[0x0][0xa08] ;  /* 0x00028200ff027b82 */ /* 0x002e240000000a00 */
[----:B0-----:R-:W-:-:S05]  /*1f0c0*/  IMAD.WIDE R2, R8, 0x4, R2 ;  /* 0x0000000408027825 */ /* 0x001fca00078e0202 */
[----:B------:R-:W2:Y:S04]  /*1f0d0*/  LDG.E R7, desc[UR36][R2.64] ;  /* 0x0000002402077981 */ /* 0x000ea8000c1e1900 */
[----:B------:R-:W2:Y:S02]  /*1f0e0*/  LDG.E R2, desc[UR36][R2.64+0x4] ;  /* 0x0000042402027981 */ /* 0x000ea4000c1e1900 */
[----:B--2---:R-:W-:-:S07]  /*1f0f0*/  IMAD.IADD R7, R2, 0x1, -R7 ;  /* 0x0000000102077824 */ /* 0x004fce00078e0a07 */
.L_x_699:
[----:B01----:R-:W2:Y:S04]  /*1f100*/  @P1 LDG.E R2, desc[UR36][R4.64] ;  /* 0x0000002404021981 */ /* 0x003ea8000c1e1900 */
[----:B------:R-:W2:Y:S01]  /*1f110*/  @P1 LDG.E R4, desc[UR36][R4.64+0x4] ;  /* 0x0000042404041981 */ /* 0x000ea2000c1e1900 */
[----:B-----5:R-:W-:Y:S01]  /*1f120*/  IADD3 R7, -R9, R7, RZ ;  /* 0x0000000709077210 */ /* 0x020fe20007ffe1ff */
[----:B------:R-:W-:Y:S01]  /*1f130*/  BSSY B0, `(.L_x_700) ;  /* 0x0000118000007945 */ /* 0x000fe20003800000 */
[----:B--2---:R-:W-:-:S04]  /*1f140*/  @P1 IMAD.IADD R6, R4, 0x1, -R2 ;  /* 0x0000000104061824 */ /* 0x004fc800078e0a02 */
[----:B------:R-:W-:-:S04]  /*1f150*/  IMAD.IADD R31, R7, 0x1, R6 ;  /* 0x00000001071f7824 */ /* 0x000fc800078e0206 */
[----:B------:R-:W-:-:S05]  /*1f160*/  VIADD R2, R31, 0x7f ;  /* 0x0000007f1f027836 */ /* 0x000fca0000000000 */
[----:B------:R-:W-:-:S04]  /*1f170*/  SHF.R.S32.HI R3, RZ, 0x1f, R2 ;  /* 0x0000001fff037819 */ /* 0x000fc80000011402 */
[----:B------:R-:W-:Y:S01]  /*1f180*/  LEA.HI R4, R3, R2, RZ, 0x7 ;  /* 0x0000000203047211 */ /* 0x000fe200078f38ff */
[----:B------:R-:W-:-:S04]  /*1f190*/  IMAD.MOV R2, RZ, RZ, -R7 ;  /* 0x000000ffff027224 */ /* 0x000fc800078e0a07 */
[----:B------:R0:W-:Y:S01]  /*1f1a0*/  STL [R1+0x3c], R4 ;  /* 0x00003c0401007387 */ /* 0x0001e20000100800 */
[----:B------:R-:W-:Y:S02]  /*1f1b0*/  VIMNMX R3, RZ, R2, !PT ;  /* 0x00000002ff037248 */ /* 0x000fe40007fe0100 */
[----:B0-----:R-:W-:-:S04]  /*1f1c0*/  LOP3.LUT R4, R4, 0xffffff80, RZ, 0xc0, !PT ;  /* 0xffffff8004047812 */ /* 0x001fc800078ec0ff */
[----:B------:R-:W-:Y:S01]  /*1f1d0*/  VIADDMNMX R6, R4, -R7, R6, PT ;  /* 0x8000000704067246 */ /* 0x000fe20003800106 */
[----:B------:R0:W-:Y:S03]  /*1f1e0*/  STL [R1+0x4], R4 ;  /* 0x0000040401007387 */ /* 0x0001e60000100800 */
[----:B------:R-:W-:Y:S02]  /*1f1f0*/  ISETP.GT.AND P0, PT, R6, R3, PT ;  /* 0x000000030600720c */ /* 0x000fe40003f04270 */
[----:B------:R-:W-:-:S11]  /*1f200*/  SHF.R.U32.HI R3, RZ, 0x7, R3 ;  /* 0x00000007ff037819 */ /* 0x000fd60000011603 */
[----:B------:R-:W-:-:S04]  /*1f210*/  @P0 IADD3 R2, R6, 0x7f, RZ ;  /* 0x0000007f06020810 */ /* 0x000fc80007ffe0ff */
[----:B0-----:R-:W-:-:S04]  /*1f220*/  @P0 SHF.R.S32.HI R4, RZ, 0x1f, R2 ;  /* 0x0000001fff040819 */ /* 0x001fc80000011402 */
[----:B------:R-:W-:Y:S01]  /*1f230*/  @P0 LEA.HI R2, R4, R2, RZ, 0x7 ;  /* 0x0000000204020211 */ /* 0x000fe200078f38ff */
[----:B------:R-:W-:-:S03]  /*1f240*/  IMAD.MOV.U32 R4, RZ, RZ, R3 ;  /* 0x000000ffff047224 */ /* 0x000fc600078e0003 */
[----:B------:R-:W-:Y:S02]  /*1f250*/  @P0 SHF.R.S32.HI R4, RZ, 0x7, R2 ;  /* 0x00000007ff040819 */ /* 0x000fe40000011402 */
[----:B------:R-:W-:Y:S02]  /*1f260*/  PLOP3.LUT P0, PT, PT, PT, PT, 0x80, 0x0 ;  /* 0x000000000000781c */ /* 0x000fe40003f0f070 */
[----:B------:R-:W-:-:S13]  /*1f270*/  ISETP.GT.AND P2, PT, R4, R3, PT ;  /* 0x000000030400720c */ /* 0x000fda0003f44270 */
[----:B------:R-:W-:Y:S05]  /*1f280*/  @!P2 BRA `(.L_x_701) ;  /* 0x000000100008a947 */ /* 0x000fea0003800000 */
[----:B------:R-:W-:Y:S01]  /*1f290*/  UMOV UR4, 0xffffffff ;  /* 0xffffffff00047882 */ /* 0x000fe20000000000 */
[----:B------:R-:W-:Y:S02]  /*1f2a0*/  SEL R2, R8, RZ, !P1 ;  /* 0x000000ff08027207 */ /* 0x000fe40004800000 */
[----:B------:R-:W-:Y:S05]  /*1f2b0*/  BRA.DIV UR4, `(.L_x_702) ;  /* 0x000000a6048c7947 */ /* 0x000fea000b800000 */
[----:B------:R-:W0:Y:S02]  /*1f2c0*/  S2R R5, SR_TID.X ;  /* 0x0000000000057919 */ /* 0x000e240000002100 */
[----:B0-----:R-:W-:-:S04]  /*1f2d0*/  SHF.R.U32.HI R5, RZ, 0x5, R5 ;  /* 0x00000005ff057819 */ /* 0x001fc80000011605 */
[----:B------:R-:W-:-:S05]  /*1f2e0*/  LOP3.LUT R5, R5, 0x3, RZ, 0xc0, !PT ;  /* 0x0000000305057812 */ /* 0x000fca00078ec0ff */
[----:B------:R0:W1:Y:S02]  /*1f2f0*/  SHFL.IDX PT, R14, R5, RZ, 0x1f ;  /* 0x00001fff050e7589 */ /* 0x00006400000e0000 */
.L_x_977:
[----:B-1----:R-:W-:Y:S02]  /*1f300*/  ISETP.NE.AND P0, PT, R14, RZ, PT ;  /* 0x000000ff0e00720c */ /* 0x002fe40003f05270 */
[----:B------:R-:W-:-:S11]  /*1f310*/  PLOP3.LUT P6, PT, PT, PT, PT, 0x8, 0x0 ;  /* 0x000000000000781c */ /* 0x000fd60003fce170 */
[----:B------:R-:W-:Y:S05]  /*1f320*/  @P0 BRA `(.L_x_703) ;  /* 0x00000000000c0947 */ /* 0x000fea0003800000 */
[----:B------:R-:W-:-:S03]  /*1f330*/  UMOV UR4, 0xffffffff ;  /* 0xffffffff00047882 */ /* 0x000fc60000000000 */
[----:B------:R-:W-:Y:S05]  /*1f340*/  BRA.DIV UR4, `(.L_x_704) ;  /* 0x000000a6049c7947 */ /* 0x000fea000b800000 */
[----:B------:R-:W-:-:S13]  /*1f350*/  ELECT P6, URZ, PT ;  /* 0x00000000003f782f */ /* 0x000fda00038c0000 */
.L_x_703:
[----:B0-----:R-:W2:Y:S01]  /*1f360*/  LDL R5, [R1+0x40] ;  /* 0x0000400001057983 */ /* 0x001ea20000100800 */
[----:B------:R-:W-:Y:S01]  /*1f370*/  BSSY B1, `(.L_x_705) ;  /* 0x0000008000017945 */ /* 0x000fe20003800000 */
[----:B--2---:R-:W-:-:S05]  /*1f380*/  VIADD R5, R5, 0x1 ;  /* 0x0000000105057836 */ /* 0x004fca0000000000 */
[----:B------:R-:W-:-:S04]  /*1f390*/  LEA.HI R6, R5, R5, RZ, 0x1 ;  /* 0x0000000505067211 */ /* 0x000fc800078f08ff */
[----:B------:R-:W-:-:S05]  /*1f3a0*/  LOP3.LUT R6, R6, 0xfffffffe, RZ, 0xc0, !PT ;  /* 0xfffffffe06067812 */ /* 0x000fca00078ec0ff */
[----:B------:R-:W-:-:S05]  /*1f3b0*/  IMAD.IADD R5, R5, 0x1, -R6 ;  /* 0x0000000105057824 */ /* 0x000fca00078e0a06 */
[----:B------:R-:W-:-:S04]  /*1f3c0*/  SHF.L.U32 R5, R5, 0x1f, RZ ;  /* 0x0000001f05057819 */ /* 0x000fc800000006ff */
[----:B------:R-:W0:Y:S02]  /*1f3d0*/  SYNCS.PHASECHK.TRANS64.TRYWAIT P0, [R23+URZ+0x38820], R5 ;  /* 0x03882005170075a7 */ /* 0x000e24000800017f */
[----:B0-----:R-:W-:Y:S05]  /*1f3e0*/  @!P0 BRA `(.L_x_706) ;  /* 0x000000a400948947 */ /* 0x001fea0003800000 */
.L_x_980:
[----:B------:R-:W-:Y:S05]  /*1f3f0*/  BSYNC B1 ;  /* 0x0000000000017941 */ /* 0x000fea0003800000 */
.L_x_705:
[----:B------:R-:W-:Y:S04]  /*1f400*/  BSSY B1, `(.L_x_707) ;  /* 0x000006c000017945 */ /* 0x000fe80003800000 */
[----:B------:R-:W-:Y:S05]  /*1f410*/  @!P6 BRA `(.L_x_708) ;  /* 0x0000000400a8e947 */ /* 0x000fea0003800000 */
[----:B------:R-:W-:Y:S01]  /*1f420*/  LEA R8, R33, R23, 0x3 ;  /* 0x0000001721087211 */ /* 0x000fe200078e18ff */
[----:B------:R-:W1:Y:S01]  /*1f430*/  S2R R6, SR_TID.X ;  /* 0x0000000000067919 */ /* 0x000e620000002100 */
[----:B------:R-:W-:Y:S01]  /*1f440*/  SHF.L.U32 R10, R36, 0x1f, RZ ;  /* 0x0000001f240a7819 */ /* 0x000fe200000006ff */
[----:B------:R-:W-:Y:S03]  /*1f450*/  BSSY B2, `(.L_x_709) ;  /* 0x0000005000027945 */ /* 0x000fe60003800000 */
[----:B------:R-:W2:Y:S01]  /*1f460*/  SYNCS.PHASECHK.TRANS64.TRYWAIT P0, [R8+URZ+0x388a0], R10 ;  /* 0x0388a00a080075a7 */ /* 0x000ea2000800017f */
[----:B-1----:R-:W-:-:S04]  /*1f470*/  LOP3.LUT R6, R6, 0x7f, RZ, 0xc0, !PT ;  /* 0x0000007f06067812 */ /* 0x002fc800078ec0ff */
[----:B------:R-:W-:Y:S01]  /*1f480*/  ISETP.NE.AND P1, PT, R6, RZ, PT ;  /* 0x000000ff0600720c */ /* 0x000fe20003f25270 */
[----:B--2---:R-:W-:-:S12]  /*1f490*/  @!P0 BRA `(.L_x_710) ;  /* 0x000000a4007c8947 */ /* 0x004fd80003800000 */
.L_x_981:
[----:B------:R-:W-:Y:S05]  /*1f4a0*/  BSYNC B2 ;  /* 0x0000000000027941 */ /* 0x000fea0003800000 */
.L_x_709:
[----:B------:R-:W-:Y:S04]  /*1f4b0*/  BSSY B2, `(.L_x_711) ;  /* 0x0000009000027945 */ /* 0x000fe80003800000 */
[----:B------:R-:W-:Y:S05]  /*1f4c0*/  @P1 BRA `(.L_x_712) ;  /* 0x00000000001c1947 */ /* 0x000fea0003800000 */
[----:B0-----:R-:W0:Y:S02]  /*1f4d0*/  S2R R5, SR_TID.X ;  /* 0x0000000000057919 */ /* 0x001e240000002100 */
[----:B0-----:R-:W-:Y:S01]  /*1f4e0*/  LOP3.LUT R6, R5, 0x1f, RZ, 0xc0, !PT ;  /* 0x0000001f05067812 */ /* 0x001fe200078ec0ff */
[----:B------:R-:W-:-:S03]  /*1f4f0*/  IMAD.MOV.U32 R5, RZ, RZ, 0x8000 ;  /* 0x00008000ff057424 */ /* 0x000fc600078e00ff */
[----:B------:R-:W-:Y:S01]  /*1f500*/  ISETP.NE.AND P0, PT, R6, RZ, PT ;  /* 0x000000ff0600720c */ /* 0x000fe20003f05270 */
[----:B------:R2:W-:-:S12]  /*1f510*/  SYNCS.ARRIVE.TRANS64 RZ, [R8+URZ+0x38890], R5 ;  /* 0x0388900508ff79a7 */ /* 0x0005d8000800003f */
[----:B--2---:R-:W-:Y:S05]  /*1f520*/  @!P0 BRA `(.L_x_712) ;  /* 0x0000000000048947 */ /* 0x004fea0003800000 */
[----:B------:R-:W-:Y:S01]  /*1f530*/  BPT.TRAP 0x1 ;  /* 0x000000040000795c */ /* 0x000fe20000300000 */
.L_x_712:
[----:B------:R-:W-:Y:S05]  /*1f540*/  BSYNC B2 ;  /* 0x0000000000027941 */ /* 0x000fea0003800000 */
.L_x_711:
[----:B------:R-:W-:Y:S01]  /*1f550*/  IMAD.MOV.U32 R13, RZ, RZ, RZ ;  /* 0x000000ffff0d7224 */ /* 0x000fe200078e00ff */
[----:B------:R-:W-:Y:S01]  /*1f560*/  LEA R7, R33, R23, 0xf ;  /* 0x0000001721077211 */ /* 0x000fe200078e78ff */
[----:B------:R-:W-:Y:S01]  /*1f570*/  IMAD R6, R4, 0x80, R0 ;  /* 0x0000008004067824 */ /* 0x000fe200078e0200 */
[----:B------:R-:W-:Y:S01]  /*1f580*/  UIADD3 UR4, UP0, UR40, 0x570, URZ ;  /* 0x0000057028047890 */ /* 0x000fe2000ff1e03f */
[----:B------:R-:W-:Y:S01]  /*1f590*/  PLOP3.LUT P0, PT, PT, PT, PT, 0x80, 0x0 ;  /* 0x000000000000781c */ /* 0x000fe20003f0f070 */
[----:B0-----:R-:W-:Y:S01]  /*1f5a0*/  VIADD R5, R8, 0x38890 ;  /* 0x0003889008057836 */ /* 0x001fe20000000000 */
[----:B------:R-:W-:Y:S01]  /*1f5b0*/  R2UR UR10, R13 ;  /* 0x000000000d0a72ca */ /* 0x000fe200000e0000 */
[----:B------:R-:W-:Y:S01]  /*1f5c0*/  VIADD R6, R6, 0xffffff80 ;  /* 0xffffff8006067836 */ /* 0x000fe20000000000 */
[----:B------:R-:W-:Y:S01]  /*1f5d0*/  UIADD3.X UR5, URZ, UR41, URZ, UP0, !UPT ;  /* 0x000000293f057290 */ /* 0x000fe200087fe43f */
[----:B------:R-:W-:Y:S01]  /*1f5e0*/  VIADD R9, R7, 0x28400 ;  /* 0x0002840007097836 */ /* 0x000fe20000000000 */
[----:B------:R-:W-:Y:S01]  /*1f5f0*/  UMOV UR6, 0x0 ;  /* 0x0000000000067882 */ /* 0x000fe20000000000 */
[----:B------:R-:W-:-:S10]  /*1f600*/  UMOV UR7, 0x12f00000 ;  /* 0x12f0000000077882 */ /* 0x000fd40000000000 */
.L_x_713:
[----:B------:R-:W-:-:S13]  /*1f610*/  @P0 ELECT P2, URZ, PT ;  /* 0x00000000003f082f */ /* 0x000fda0003840000 */
[----:B------:R-:W-:Y:S02]  /*1f620*/  @P2 R2UR UR13, R2 ;  /* 0x00000000020d22ca */ /* 0x000fe400000e0000 */
[----:B------:R-:W-:Y:S02]  /*1f630*/  @P2 R2UR UR12, R18 ;  /* 0x00000000120c22ca */ /* 0x000fe400000e0000 */
[----:B------:R-:W-:Y:S02]  /*1f640*/  @P2 R2UR UR11, R6 ;  /* 0x00000000060b22ca */ /* 0x000fe400000e0000 */
[----:B------:R-:W-:Y:S02]  /*1f650*/  @P2 R2UR UR9, R5 ;  /* 0x00000000050922ca */ /* 0x000fe400000e0000 */
[----:B------:R-:W-:Y:S02]  /*1f660*/  @P2 R2UR UR8, R9 ;  /* 0x00000000090822ca */ /* 0x000fe400000e0000 */
[----:B------:R-:W-:-:S02]  /*1f670*/  @P2 PLOP3.LUT P0, PT, P2, PT, PT, 0x8, 0x0 ;  /* 0x000000000000281c */ /* 0x000fc4000170e170 */
[----:B------:R-:W-:-:S09]  /*1f680*/  PLOP3.LUT P2, PT, PT, PT, PT, 0x8, 0x0 ;  /* 0x000000000000781c */ /* 0x000fd20003f4e170 */
[----:B------:R0:W-:Y:S02]  /*1f690*/  UTMALDG.4D [UR8], [UR4], desc[UR6] ;  /* 0x00000608040075b4 */ /* 0x0001e40008019000 */
[----:B0-----:R-:W-:Y:S05]  /*1f6a0*/  @P0 BRA.U.ANY `(.L_x_713) ;  /* 0xfffffffd00d80947 */ /* 0x001fea000393ffff */
[----:B------:R-:W-:Y:S01]  /*1f6b0*/  MOV R12, 0x80 ;  /* 0x00000080000c7802 */ /* 0x000fe20000000f00 */
[----:B------:R-:W-:Y:S01]  /*1f6c0*/  VIADD R9, R7, 0x2c400 ;  /* 0x0002c40007097836 */ /* 0x000fe20000000000 */
[----:B------:R-:W-:Y:S01]  /*1f6d0*/  PLOP3.LUT P0, PT, PT, PT, PT, 0x80, 0x0 ;  /* 0x000000000000781c */ /* 0x000fe20003f0f070 */
[----:B------:R-:W-:Y:S01]  /*1f6e0*/  UMOV UR6, 0x0 ;  /* 0x0000000000067882 */ /* 0x000fe20000000000 */
[----:B------:R-:W-:Y:S01]  /*1f6f0*/  R2UR UR10, R12 ;  /* 0x000000000c0a72ca */ /* 0x000fe200000e0000 */
[----:B------:R-:W-:-:S14]  /*1f700*/  UMOV UR7, 0x12f00000 ;  /* 0x12f0000000077882 */ /* 0x000fdc0000000000 */
.L_x_714:
        /* <DEDUP_REMOVED lines=10> */
[----:B------:R-:W0:Y:S01]  /*1f7b0*/  SYNCS.PHASECHK.TRANS64.TRYWAIT P0, [R8+URZ+0x388c0], R10 ;  /* 0x0388c00a080075a7 */ /* 0x000e22000800017f */
[----:B------:R-:W-:Y:S04]  /*1f7c0*/  BSSY B2, `(.L_x_715) ;  /* 0x0000002000027945 */ /* 0x000fe80003800000 */
[----:B0-----:R-:W-:Y:S05]  /*1f7d0*/  @!P0 BRA `(.L_x_716) ;  /* 0x000000a000c08947 */ /* 0x001fea0003800000 */
.L_x_982:
[----:B------:R-:W-:Y:S05]  /*1f7e0*/  BSYNC B2 ;  /* 0x0000000000027941 */ /* 0x000fea0003800000 */
.L_x_715:
[----:B------:R-:W-:Y:S01]  /*1f7f0*/  BSSY B2, `(.L_x_717) ;  /* 0x000000b000027945 */ /* 0x000fe20003800000 */
[----:B01----:R-:W-:Y:S02]  /*1f800*/  IMAD.MOV.U32 R10, RZ, RZ, 0x0 ;  /* 0x00000000ff0a7424 */ /* 0x003fe400078e00ff */
[----:B------:R-:W-:Y:S01]  /*1f810*/  IMAD.MOV.U32 R11, RZ, RZ, 0x12f00000 ;  /* 0x12f00000ff0b7424 */ /* 0x000fe200078e00ff */
[----:B------:R-:W-:Y:S06]  /*1f820*/  @P1 BRA `(.L_x_718) ;  /* 0x00000000001c1947 */ /* 0x000fec0003800000 */
[----:B------:R-:W0:Y:S02]  /*1f830*/  S2R R5, SR_TID.X ;  /* 0x0000000000057919 */ /* 0x000e240000002100 */
[----:B0-----:R-:W-:Y:S02]  /*1f840*/  LOP3.LUT R9, R5, 0x1f, RZ, 0xc0, !PT ;  /* 0x0000001f05097812 */ /* 0x001fe400078ec0ff */
[----:B------:R-:W-:Y:S02]  /*1f850*/  MOV R5, 0x8000 ;  /* 0x0000800000057802 */ /* 0x000fe40000000f00 */
[----:B------:R-:W-:Y:S02]  /*1f860*/  ISETP.NE.AND P0, PT, R9, RZ, PT ;  /* 0x000000ff0900720c */ /* 0x000fe40003f05270 */
[----:B------:R0:W-:Y:S11]  /*1f870*/  SYNCS.ARRIVE.TRANS64 RZ, [R8+URZ+0x388b0], R5 ;  /* 0x0388b00508ff79a7 */ /* 0x0001f6000800003f */
[----:B0-----:R-:W-:Y:S05]  /*1f880*/  @!P0 BRA `(.L_x_718) ;  /* 0x0000000000048947 */ /* 0x001fea0003800000 */
[----:B------:R-:W-:Y:S01]  /*1f890*/  BPT.TRAP 0x1 ;  /* 0x000000040000795c */ /* 0x000fe20000300000 */
.L_x_718:
[----:B------:R-:W-:Y:S05]  /*1f8a0*/  BSYNC B2 ;  /* 0x0000000000027941 */ /* 0x000fea0003800000 */
.L_x_717:
[----:B------:R-:W-:Y:S01]  /*1f8b0*/  R2UR UR10, R13 ;  /* 0x000000000d0a72ca */ /* 0x000fe200000e0000 */
[----:B------:R-:W-:Y:S01]  /*1f8c0*/  UIADD3 UR4, UP0, UR40, 0x670, URZ ;  /* 0x0000067028047890 */ /* 0x000fe2000ff1e03f */
[----:B------:R-:W-:Y:S01]  /*1f8d0*/  R2UR UR6, R10 ;  /* 0x000000000a0672ca */ /* 0x000fe200000e0000 */
[----:B------:R-:W-:Y:S01]  /*1f8e0*/  VIADD R8, R8, 0x388b0 ;  /* 0x000388b008087836 */ /* 0x000fe20000000000 */
[----:B------:R-:W-:Y:S01]  /*1f8f0*/  R2UR UR7, R11 ;  /* 0x000000000b0772ca */ /* 0x000fe200000e0000 */
[----:B------:R-:W-:Y:S01]  /*1f900*/  VIADD R5, R7, 0x10400 ;  /* 0x0001040007057836 */ /* 0x000fe20000000000 */
[----:B------:R-:W-:Y:S01]  /*1f910*/  PLOP3.LUT P0, PT, PT, PT, PT, 0x80, 0x0 ;  /* 0x000000000000781c */ /* 0x000fe20003f0f070 */
[----:B------:R-:W-:-:S12]  /*1f920*/  UIADD3.X UR5, URZ, UR41, URZ, UP0, !UPT ;  /* 0x000000293f057290 */ /* 0x000fd800087fe43f */
.L_x_719:
        /* <DEDUP_REMOVED lines=10> */
[----:B------:R-:W-:Y:S01]  /*1f9d0*/  R2UR UR10, R12 ;  /* 0x000000000c0a72ca */ /* 0x000fe200000e0000 */
[----:B------:R-:W-:Y:S01]  /*1f9e0*/  VIADD R7, R7, 0x14400 ;  /* 0x0001440007077836 */ /* 0x000fe20000000000 */
[----:B------:R-:W-:Y:S02]  /*1f9f0*/  R2UR UR6, R10 ;  /* 0x000000000a0672ca */ /* 0x000fe400000e0000 */
[----:B------:R-:W-:Y:S02]  /*1fa00*/  R2UR UR7, R11 ;  /* 0x000000000b0772ca */ /* 0x000fe400000e0000 */
[----:B------:R-:W-:-:S13]  /*1fa10*/  PLOP3.LUT P0, PT, PT, PT, PT, 0x80, 0x0 ;  /* 0x000000000000781c */ /* 0x000fda0003f0f070 */
.L_x_720:
        /* <DEDUP_REMOVED lines=9> */
[----:B-1----:R-:W-:Y:S05]  /*1fab0*/  @P0 BRA.U.ANY `(.L_x_720) ;  /* 0xfffffffd00d80947 */ /* 0x002fea000393ffff */
.L_x_708:
[----:B------:R-:W-:Y:S05]  /*1fac0*/  BSYNC B1 ;  /* 0x0000000000017941 */ /* 0x000fea0003800000 */
.L_x_707:
[----:B------:R-:W-:Y:S01]  /*1fad0*/  VIADD R9, R4, 0xfffffffe ;  /* 0xfffffffe04097836 */ /* 0x000fe20000000000 */
[----:B------:R-:W-:Y:S02]  /*1fae0*/  IADD3 R33, R33, 0x1, RZ ;  /* 0x0000000121217810 */ /* 0x000fe40007ffe0ff */
[----:B------:R-:W-:Y:S02]  /*1faf0*/  PLOP3.LUT P0, PT, PT, PT, PT, 0x8, 0x0 ;  /* 0x000000000000781c */ /* 0x000fe40003f0e170 */
[----:B------:R-:W-:Y:S02]  /*1fb00*/  ISETP.GE.AND P2, PT, R9, R3, PT ;  /* 0x000000030900720c */ /* 0x000fe40003f46270 */
[----:B------:R-:W-:-:S04]  /*1fb10*/  ISETP.NE.AND P1, PT, R33, 0x2, PT ;  /* 0x000000022100780c */ /* 0x000fc80003f25270 */
[----:B------:R-:W-:Y:S02]  /*1fb20*/  SEL R4, RZ, 0x1, P1 ;  /* 0x00000001ff047807 */ /* 0x000fe40000800000 */
[----:B------:R-:W-:Y:S02]  /*1fb30*/  SEL R33, R33, RZ, P1 ;  /* 0x000000ff21217207 */ /* 0x000fe40000800000 */
[----:B------:R-:W-:-:S03]  /*1fb40*/  LOP3.LUT R36, R36, R4, RZ, 0x3c, !PT ;  /* 0x0000000424247212 */ /* 0x000fc600078e3cff */
[----:B------:R-:W-:Y:S05]  /*1fb50*/  @!P2 BRA `(.L_x_701) ;  /* 0x0000000400d4a947 */ /* 0x000fea0003800000 */
.L_x_735:
[----:B------:R-:W-:Y:S05]  /*1fb60*/  YIELD ;  /* 0x0000000000007946 */ /* 0x000fea0003800000 */
[----:B------:R-:W-:Y:S04]  /*1fb70*/  BSSY B1, `(.L_x_721) ;  /* 0x000006b000017945 */ /* 0x000fe80003800000 */
[----:B------:R-:W-:Y:S05]  /*1fb80*/  @!P6 BRA `(.L_x_722) ;  /* 0x0000000400a4e947 */ /* 0x000fea0003800000 */
[----:B------:R-:W-:Y:S01]  /*1fb90*/  IMAD R8, R33, 0x8, R23 ;  /* 0x0000000821087824 */ /* 0x000fe200078e0217 */
[----:B------:R-:W-:Y:S01]  /*1fba0*/  SHF.L.U32 R7, R36, 0x1f, RZ ;  /* 0x0000001f24077819 */ /* 0x000fe200000006ff */
[----:B------:R-:W1:Y:S01]  /*1fbb0*/  S2R R4, SR_TID.X ;  /* 0x0000000000047919 */ /* 0x000e620000002100 */
[----:B------:R-:W-:Y:S02]  /*1fbc0*/  BSSY B2, `(.L_x_723) ;  /* 0x0000005000027945 */ /* 0x000fe40003800000 */
[----:B------:R-:W2:Y:S01]  /*1fbd0*/  SYNCS.PHASECHK.TRANS64.TRYWAIT P1, [R8+URZ+0x388a0], R7 ;  /* 0x0388a007080075a7 */ /* 0x000ea2000802017f */
[----:B-1----:R-:W-:-:S04]  /*1fbe0*/  LOP3.LUT R4, R4, 0x7f, RZ, 0xc0, !PT ;  /* 0x0000007f04047812 */ /* 0x002fc800078ec0ff */
[----:B------:R-:W-:Y:S01]  /*1fbf0*/  ISETP.NE.AND P2, PT, R4, RZ, PT ;  /* 0x000000ff0400720c */ /* 0x000fe20003f45270 */
[----:B--2---:R-:W-:-:S12]  /*1fc00*/  @!P1 BRA `(.L_x_724) ;  /* 0x0000009c00c89947 */ /* 0x004fd80003800000 */
.L_x_983:
[----:B------:R-:W-:Y:S05]  /*1fc10*/  BSYNC B2 ;  /* 0x0000000000027941 */ /* 0x000fea0003800000 */
.L_x_723:
[----:B------:R-:W-:Y:S04]  /*1fc20*/  BSSY B2, `(.L_x_725) ;  /* 0x0000009000027945 */ /* 0x000fe80003800000 */
[----:B------:R-:W-:Y:S05]  /*1fc30*/  @P2 BRA `(.L_x_726) ;  /* 0x00000000001c2947 */ /* 0x000fea0003800000 */
[----:B------:R-:W0:Y:S02]  /*1fc40*/  S2R R4, SR_TID.X ;  /* 0x0000000000047919 */ /* 0x000e240000002100 */
[----:B0-----:R-:W-:Y:S01]  /*1fc50*/  LOP3.LUT R5, R4, 0x1f, RZ, 0xc0, !PT ;  /* 0x0000001f04057812 */ /* 0x001fe200078ec0ff */
[----:B------:R-:W-:-:S03]  /*1fc60*/  IMAD.MOV.U32 R4, RZ, RZ, 0x8000 ;  /* 0x00008000ff047424 */ /* 0x000fc600078e00ff */
[----:B------:R-:W-:Y:S01]  /*1fc70*/  ISETP.NE.AND P1, PT, R5, RZ, PT ;  /* 0x000000ff0500720c */ /* 0x000fe20003f25270 */
[----:B------:R2:W-:-:S12]  /*1fc80*/  SYNCS.ARRIVE.TRANS64 RZ, [R8+URZ+0x38890], R4 ;  /* 0x0388900408ff79a7 */ /* 0x0005d8000800003f */
[----:B--2---:R-:W-:Y:S05]  /*1fc90*/  @!P1 BRA `(.L_x_726) ;  /* 0x0000000000049947 */ /* 0x004fea0003800000 */
[----:B------:R-:W-:Y:S01]  /*1fca0*/  BPT.TRAP 0x1 ;  /* 0x000000040000795c */ /* 0x000fe20000300000 */
.L_x_726:
[----:B------:R-:W-:Y:S05]  /*1fcb0*/  BSYNC B2 ;  /* 0x0000000000027941 */ /* 0x000fea0003800000 */
.L_x_725:
[----:B------:R-:W-:Y:S01]  /*1fcc0*/  MOV R12, RZ ;  /* 0x000000ff000c7202 */ /* 0x000fe20000000f00 */
[----:B------:R-:W-:Y:S01]  /*1fcd0*/  IMAD R6, R33, 0x8000, R23 ;  /* 0x0000800021067824 */ /* 0x000fe200078e0217 */
[----:B------:R-:W-:Y:S01]  /*1fce0*/  UIADD3 UR4, UP0, UR40, 0x570, URZ ;  /* 0x0000057028047890 */ /* 0x000fe2000ff1e03f */
[----:B------:R-:W-:Y:S01]  /*1fcf0*/  PLOP3.LUT P1, PT, PT, PT, PT, 0x80, 0x0 ;  /* 0x000000000000781c */ /* 0x000fe20003f2f070 */
[----:B0-----:R-:W-:Y:S01]  /*1fd00*/  IMAD R5, R9, 0x80, R0 ;  /* 0x0000008009057824 */ /* 0x001fe200078e0200 */
[----:B------:R-:W-:Y:S01]  /*1fd10*/  R2UR UR10, R12 ;  /* 0x000000000c0a72ca */ /* 0x000fe200000e0000 */
[----:B------:R-:W-:Y:S01]  /*1fd20*/  VIADD R4, R8, 0x38890 ;  /* 0x0003889008047836 */ /* 0x000fe20000000000 */
[----:B------:R-:W-:Y:S01]  /*1fd30*/  IADD3 R10, R6, 0x28400, RZ ;  /* 0x00028400060a7810 */ /* 0x000fe20007ffe0ff */
[----:B------:R-:W-:Y:S01]  /*1fd40*/  UIADD3.X UR5, URZ, UR41, URZ, UP0, !UPT ;  /* 0x000000293f057290 */ /* 0x000fe200087fe43f */
[----:B------:R-:W-:Y:S01]  /*1fd50*/  UMOV UR6, 0x0 ;  /* 0x0000000000067882 */ /* 0x000fe20000000000 */
[----:B------:R-:W-:-:S10]  /*1fd60*/  UMOV UR7, 0x12f00000 ;  /* 0x12f0000000077882 */ /* 0x000fd40000000000 */
.L_x_727:
        /* <DEDUP_REMOVED lines=10> */
[----:B------:R-:W-:Y:S01]  /*1fe10*/  IMAD.MOV.U32 R13, RZ, RZ, 0x80 ;  /* 0x00000080ff0d7424 */ /* 0x000fe200078e00ff */
[----:B------:R-:W-:Y:S01]  /*1fe20*/  PLOP3.LUT P1, PT, PT, PT, PT, 0x80, 0x0 ;  /* 0x000000000000781c */ /* 0x000fe20003f2f070 */
[----:B------:R-:W-:Y:S01]  /*1fe30*/  VIADD R10, R6, 0x2c400 ;  /* 0x0002c400060a7836 */ /* 0x000fe20000000000 */
[----:B------:R-:W-:Y:S01]  /*1fe40*/  UMOV UR6, 0x0 ;  /* 0x0000000000067882 */ /* 0x000fe20000000000 */
[----:B------:R-:W-:Y:S01]  /*1fe50*/  UMOV UR7, 0x12f00000 ;  /* 0x12f0000000077882 */ /* 0x000fe20000000000 */
[----:B------:R-:W-:-:S15]  /*1fe60*/  R2UR UR10, R13 ;  /* 0x000000000d0a72ca */ /* 0x000fde00000e0000 */
.L_x_728:
        /* <DEDUP_REMOVED lines=13> */
.L_x_984:
[----:B------:R-:W-:Y:S05]  /*1ff40*/  BSYNC B2 ;  /* 0x0000000000027941 */ /* 0x000fea0003800000 */
.L_x_729:
[----:B------:R-:W-:Y:S01]  /*1ff50*/  BSSY B2, `(.L_x_731) ;  /* 0x000000b000027945 */ /* 0x000fe20003800000 */
[----:B------:R-:W-:Y:S01]  /*1ff60*/  IMAD.MOV.U32 R10, RZ, RZ, 0x0 ;  /* 0x00000000ff0a7424 */ /* 0x000fe200078e00ff */
[----:B------:R-:W-:Y:S02]  /*1ff70*/  MOV R11, 0x12f00000 ;  /* 0x12f00000000b7802 */ /* 0x000fe40000000f00 */
[----:B------:R-:W-:Y:S05]  /*1ff80*/  @P2 BRA `(.L_x_732) ;  /* 0x00000000001c2947 */ /* 0x000fea0003800000 */
[----:B------:R-:W2:Y:S02]  /*1ff90*/  S2R R4, SR_TID.X ;  /* 0x0000000000047919 */ /* 0x000ea40000002100 */
[----:B--2---:R-:W-:Y:S01]  /*1ffa0*/  LOP3.LUT R14, R4, 0x1f, RZ, 0xc0, !PT ;  /* 0x0000001f040e7812 */ /* 0x004fe200078ec0ff */
[----:B------:R-:W-:-:S03]  /*1ffb0*/  IMAD.MOV.U32 R4, RZ, RZ, 0x8000 ;  /* 0x00008000ff047424 */ /* 0x000fc600078e00ff */
[----:B------:R-:W-:Y:S01]  /*1ffc0*/  ISETP.NE.AND P1, PT, R14, RZ, PT ;  /* 0x000000ff0e00720c */ /* 0x000fe20003f25270 */
[----:B------:R2:W-:-:S12]  /*1ffd0*/  SYNCS.ARRIVE.TRANS64 RZ, [R8+URZ+0x388b0], R4 ;  /* 0x0388b00408ff79a7 */ /* 0x0005d8000800003f */
[----:B--2---:R-:W-:Y:S05]  /*1ffe0*/  @!P1 BRA `(.L_x_732) ;  /* 0x0000000000049947 */ /* 0x004fea0003800000 */
[----:B------:R-:W-:Y:S01]  /*1fff0*/  BPT.TRAP 0x1 ;  /* 0x000000040000795c */ /* 0x000fe20000300000 */
.L_x_732:
[----:B------:R-:W-:Y:S05]  /*20000*/  BSYNC B2 ;  /* 0x0000000000027941 */ /* 0x000fea0003800000 */
.L_x_731:
[----:B------:R-:W-:Y:S01]  /*20010*/  R2UR UR10, R12 ;  /* 0x000000000c0a72ca */ /* 0x000fe200000e0000 */
[----:B------:R-:W-:Y:S01]  /*20020*/  UIADD3 UR4, UP0, UR40, 0x670, URZ ;  /* 0x0000067028047890 */ /* 0x000fe2000ff1e03f */
[----:B------:R-:W-:Y:S01]  /*20030*/  R2UR UR6, R10 ;  /* 0x000000000a0672ca */ /* 0x000fe200000e0000 */
[----:B01----:R-:W-:Y:S01]  /*20040*/  VIADD R8, R8, 0x388b0 ;  /* 0x000388b008087836 */ /* 0x003fe20000000000 */
[----:B------:R-:W-:Y:S01]  /*20050*/  R2UR UR7, R11 ;  /* 0x000000000b0772ca */ /* 0x000fe200000e0000 */
[----:B------:R-:W-:Y:S01]  /*20060*/  VIADD R4, R6, 0x10400 ;  /* 0x0001040006047836 */ /* 0x000fe20000000000 */
[----:B------:R-:W-:Y:S01]  /*20070*/  PLOP3.LUT P1, PT, PT, PT, PT, 0x80, 0x0 ;  /* 0x000000000000781c */ /* 0x000fe20003f2f070 */
[----:B------:R-:W-:-:S12]  /*20080*/  UIADD3.X UR5, URZ, UR41, URZ, UP0, !UPT ;  /* 0x000000293f057290 */ /* 0x000fd800087fe43f */
.L_x_733:
        /* <DEDUP_REMOVED lines=10> */
[----:B------:R-:W-:Y:S02]  /*20130*/  R2UR UR10, R13 ;  /* 0x000000000d0a72ca */ /* 0x000fe400000e0000 */
[----:B------:R-:W-:Y:S02]  /*20140*/  R2UR UR6, R10 ;  /* 0x000000000a0672ca */ /* 0x000fe400000e0000 */
[----:B------:R-:W-:Y:S02]  /*20150*/  R2UR UR7, R11 ;  /* 0x000000000b0772ca */ /* 0x000fe400000e0000 */
[----:B------:R-:W-:Y:S02]  /*20160*/  PLOP3.LUT P1, PT, PT, PT, PT, 0x80, 0x0 ;  /* 0x000000000000781c */ /* 0x000fe40003f2f070 */
[----:B------:R-:W-:-:S11]  /*20170*/  IADD3 R6, R6, 0x14400, RZ ;  /* 0x0001440006067810 */ /* 0x000fd60007ffe0ff */
.L_x_734:
        /* <DEDUP_REMOVED lines=10> */
.L_x_722:
[----:B------:R-:W-:Y:S05]  /*20220*/  BSYNC B1 ;  /* 0x0000000000017941 */ /* 0x000fea0003800000 */
.L_x_721:
[----:B------:R-:W-:Y:S01]  /*20230*/  ISETP.GT.AND P2, PT, R9, R3, PT ;  /* 0x000000030900720c */ /* 0x000fe20003f44270 */
[----:B------:R-:W-:Y:S02]  /*20240*/  VIADD R33, R33, 0x1 ;  /* 0x0000000121217836 */ /* 0x000fe40000000000 */
[----:B------:R-:W-:-:S03]  /*20250*/  VIADD R9, R9, 0xffffffff ;  /* 0xffffffff09097836 */ /* 0x000fc60000000000 */
[----:B------:R-:W-:-:S04]  /*20260*/  ISETP.NE.AND P1, PT, R33, 0x2, PT ;  /* 0x000000022100780c */ /* 0x000fc80003f25270 */
[----:B------:R-:W-:Y:S02]  /*20270*/  SEL R4, RZ, 0x1, P1 ;  /* 0x00000001ff047807 */ /* 0x000fe40000800000 */
[----:B------:R-:W-:Y:S02]  /*20280*/  SEL R33, R33, RZ, P1 ;  /* 0x000000ff21217207 */ /* 0x000fe40000800000 */
[----:B------:R-:W-:Y:S01]  /*20290*/  LOP3.LUT R36, R36, R4, RZ, 0x3c, !PT ;  /* 0x0000000424247212 */ /* 0x000fe200078e3cff */
[----:B------:R-:W-:Y:S06]  /*202a0*/  @P2 BRA `(.L_x_735) ;  /* 0xfffffff8002c2947 */ /* 0x000fec000383ffff */
.L_x_701:
[----:B------:R-:W-:Y:S05]  /*202b0*/  BSYNC B0 ;  /* 0x0000000000007941 */ /* 0x000fea0003800000 */
.L_x_700:
[----:B------:R-:W-:Y:S05]  /*202c0*/  @!P0 WARPSYNC.ALL ;  /* 0x0000000000008948 */ /* 0x000fea0003800000 */
[----:B------:R-:W-:Y:S01]  /*202d0*/  @!P0 BAR.SYNC.DEFER_BLOCKING 0xc, 0x180 ;  /* 0x0306000000008b1d */ /* 0x000fe20000010000 */
[----:B------:R-:W-:-:S13]  /*202e0*/  ISETP.GT.AND P0, PT, R31, RZ, PT ;  /* 0x000000ff1f00720c */ /* 0x000fda0003f04270 */
[----:B------:R-:W-:Y:S05]  /*202f0*/  @P0 BRA `(.L_x_736) ;  /* 0x0000000000440947 */ /* 0x000fea0003800000 */
[----:B------:R-:W1:Y:S02]  /*20300*/  S2R R4, SR_TID.X ;  /* 0x0000000000047919 */ /* 0x000e640000002100 */
[----:B-1----:R-:W-:-:S04]  /*20310*/  LOP3.LUT R4, R4, 0x7f, RZ, 0xc0, !PT ;  /* 0x0000007f04047812 */ /* 0x002fc800078ec0ff */
[----:B------:R-:W-:-:S13]  /*20320*/  ISETP.NE.AND P0, PT, R4, RZ, PT ;  /* 0x000000ff0400720c */ /* 0x000fda0003f05270 */
[----:B------:R-:W-:Y:S05]  /*20330*/  @P0 BRA `(.L_x_737) ;  /* 0x0000004c00800947 */ /* 0x000fea0003800000 */
[----:B0-----:R-:W0:Y:S01]  /*20340*/  S2R R5, SR_LANEID ;  /* 0x0000000000057919 */ /* 0x001e220000000000 */
        /* <DEDUP_REMOVED lines=12> */
.L_x_736:
        /* <DEDUP_REMOVED lines=8> */
[----:B------:R-:W-:Y:S01]  /*20490*/  MOV R4, UR6 ;  /* 0x0000000600047c02 */ /* 0x000fe20008000f00 */
[----:B0-----:R-:W-:Y:S01]  /*204a0*/  IMAD.U32 R5, RZ, RZ, UR7 ;  /* 0x00000007ff057e24 */ /* 0x001fe2000f8e00ff */
[----:B------:R-:W0:Y:S01]  /*204b0*/  LDC.64 R2, c[0x4][R2] ;  /* 0x0100000002027b82 */ /* 0x000e220000000a00 */
[----:B------:R-:W-:Y:S01]  /*204c0*/  IMAD.U32 R6, RZ, RZ, UR8 ;  /* 0x00000008ff067e24 */ /* 0x000fe2000f8e00ff */
[----:B------:R-:W-:Y:S01]  /*204d0*/  MOV R10, UR4 ;  /* 0x00000004000a7c02 */ /* 0x000fe20008000f00 */
[----:B------:R-:W-:Y:S01]  /*204e0*/  IMAD.U32 R7, RZ, RZ, UR9 ;  /* 0x00000009ff077e24 */ /* 0x000fe2000f8e00ff */
[----:B------:R-:W-:Y:S01]  /*204f0*/  MOV R13, RZ ;  /* 0x000000ff000d7202 */ /* 0x000fe20000000f00 */
[----:B------:R-:W-:-:S02]  /*20500*/  IMAD.U32 R11, RZ, RZ, UR5 ;  /* 0x00000005ff0b7e24 */ /* 0x000fc4000f8e00ff */
[----:B------:R-:W-:Y:S02]  /*20510*/  IMAD.MOV.U32 R8, RZ, RZ, 0x70 ;  /* 0x00000070ff087424 */ /* 0x000fe400078e00ff */
[----:B------:R-:W-:-:S07]  /*20520*/  IMAD.MOV.U32 R12, RZ, RZ, 0x1 ;  /* 0x00000001ff0c7424 */ /* 0x000fce00078e00ff */
[----:B------:R-:W-:-:S07]  /*20530*/  LEPC R20, `(.L_x_739) ;  /* 0x000000001014794e */ /* 0x000fce0000000000 */
[----:B0-----:R-:W-:Y:S05]  /*20540*/  CALL.ABS.NOINC R2 ;  /* 0x0000000002007343 */ /* 0x001fea0003c00000 */
.L_x_739:
[----:B------:R-:W-:Y:S05]  /*20550*/  BSYNC B6 ;  /* 0x0000000000067941 */ /* 0x000fea0003800000 */
.L_x_738:
        /* <DEDUP_REMOVED lines=10> */
[----:B------:R-:W-:Y:S01]  /*20600*/  IMAD.U32 R4, RZ, RZ, UR6 ;  /* 0x00000006ff047e24 */ /* 0x000fe2000f8e00ff */
[----:B------:R-:W-:Y:S01]  /*20610*/  MOV R6, UR8 ;  /* 0x0000000800067c02 */ /* 0x000fe20008000f00 */
[----:B------:R-:W1:Y:S01]  /*20620*/  LDC.64 R2, c[0x4][R2] ;  /* 0x0100000002027b82 */ /* 0x000e620000000a00 */
[----:B0-----:R-:W-:Y:S01]  /*20630*/  IMAD.U32 R5, RZ, RZ, UR7 ;  /* 0x00000007ff057e24 */ /* 0x001fe2000f8e00ff */
[----:B------:R-:W-:Y:S01]  /*20640*/  MOV R8, 0x70 ;  /* 0x0000007000087802 */ /* 0x000fe20000000f00 */
[----:B------:R-:W-:Y:S02]  /*20650*/  IMAD.U32 R7, RZ, RZ, UR9 ;  /* 0x00000009ff077e24 */ /* 0x000fe4000f8e00ff */
[----:B------:R-:W-:-:S02]  /*20660*/  IMAD.U32 R10, RZ, RZ, UR4 ;  /* 0x00000004ff0a7e24 */ /* 0x000fc4000f8e00ff */
[----:B------:R-:W-:Y:S02]  /*20670*/  IMAD.U32 R11, RZ, RZ, UR5 ;  /* 0x00000005ff0b7e24 */ /* 0x000fe4000f8e00ff */
[----:B------:R-:W-:Y:S02]  /*20680*/  IMAD.MOV.U32 R12, RZ, RZ, 0x1 ;  /* 0x00000001ff0c7424 */ /* 0x000fe400078e00ff */
[----:B------:R-:W-:-:S07]  /*20690*/  IMAD.MOV.U32 R13, RZ, RZ, RZ ;  /* 0x000000ffff0d7224 */ /* 0x000fce00078e00ff */
[----:B------:R-:W-:-:S07]  /*206a0*/  LEPC R20, `(.L_x_741) ;  /* 0x000000001014794e */ /* 0x000fce0000000000 */
[----:B-1----:R-:W-:Y:S05]  /*206b0*/  CALL.ABS.NOINC R2 ;  /* 0x0000000002007343 */ /* 0x002fea0003c00000 */
.L_x_741:
[----:B------:R-:W-:Y:S05]  /*206c0*/  BSYNC B6 ;  /* 0x0000000000067941 */ /* 0x000fea0003800000 */
.L_x_740:
        /* <DEDUP_REMOVED lines=20> */
.L_x_743:
[----:B------:R-:W-:Y:S05]  /*20810*/  BSYNC B6 ;  /* 0x0000000000067941 */ /* 0x000fea0003800000 */
.L_x_742:
[----:B------:R-:W-:Y:S01]  /*20820*/  LOP3.LUT P6, RZ, R22, 0x1, RZ, 0xc0, !PT ;  /* 0x0000000116ff7812 */ /* 0x000fe200078cc0ff */
[----:B------:R-:W-:-:S12]  /*20830*/  BSSY B6, `(.L_x_744) ;  /* 0x0000012000067945 */ /* 0x000fd80003800000 */
[----:B------:R-:W-:Y:S05]  /*20840*/  @!P6 BRA `(.L_x_745) ;  /* 0x000000000040e947 */ /* 0x000fea0003800000 */
        /* <DEDUP_REMOVED lines=16> */
.L_x_745:
[----:B------:R-:W-:Y:S05]  /*20950*/  BSYNC B6 ;  /* 0x0000000000067941 */ /* 0x000fea0003800000 */
.L_x_744:
[----:B------:R-:W2:Y:S01]  /*20960*/  LDL.LU R0, [R1+0x4] ;  /* 0x0000040001007983 */ /* 0x000ea20000300800 */
[----:B------:R-:W-:Y:S01]  /*20970*/  ULDC.64 UR4, c[0x0][0x9f8] ;  /* 0x00027e0000047ab9 */ /* 0x000fe20000000a00 */
[----:B------:R-:W1:Y:S02]  /*20980*/  LDC R6, c[0x0][0x430] ;  /* 0x00010c00ff067b82 */ /* 0x000e640000000800 */
[----:B------:R-:W3:Y:S01]  /*20990*/  LDL R20, [R1] ;  /* 0x0000000001147983 */ /* 0x000ee20000100800 */
[----:B------:R-:W-:-:S03]  /*209a0*/  ISETP.NE.U32.AND P0, PT, RZ, UR4, PT ;  /* 0x00000004ff007c0c */ /* 0x000fc6000bf05070 */
[----:B------:R-:W4:Y:S01]  /*209b0*/  LDL R21, [R1+0x8] ;  /* 0x0000080001157983 */ /* 0x000f220000100800 */
[----:B------:R-:W-:-:S13]  /*209c0*/  ISETP.NE.AND.EX P0, PT, RZ, UR5, PT, P0 ;  /* 0x00000005ff007c0c */ /* 0x000fda000bf05300 */
[----:B------:R-:W-:-:S04]  /*209d0*/  @P0 IADD3 R2, P1, R29, UR4, RZ ;  /* 0x000000041d020c10 */ /* 0x000fc8000ff3e0ff */
[----:B------:R-:W-:Y:S01]  /*209e0*/  @P0 IADD3.X R3, R30, UR5, RZ, P1, !PT ;  /* 0x000000051e030c10 */ /* 0x000fe20008ffe4ff */
[----:B------:R-:W0:Y:S01]  /*209f0*/  S2R R4, SR_TID.X ;  /* 0x0000000000047919 */ /* 0x000e220000002100 */
[----:B-1----:R-:W-:-:S03]  /*20a00*/  ISETP.NE.AND P1, PT, R6, 0x1, PT ;  /* 0x000000010600780c */ /* 0x002fc60003f25270 */
[----:B---3--:R1:W3:Y:S01]  /*20a10*/  @P0 LDG.E R20, desc[UR36][R2.64] ;  /* 0x0000002402140981 */ /* 0x0082e2000c1e1900 */
[C---:B0-----:R-:W-:Y:S01]  /*20a20*/  LOP3.LUT R5, R4.reuse, 0x7f, RZ, 0xc0, !PT ;  /* 0x0000007f04057812 */ /* 0x041fe200078ec0ff */
[----:B------:R-:W-:-:S08]  /*20a30*/  IMAD.SHL.U32 R4, R4, 0x10, RZ ;  /* 0x0000001004047824 */ /* 0x000fd000078e00ff */
[----:B-1----:R-:W0:Y:S01]  /*20a40*/  @P1 LDC R3, c[0x0][0x434] ;  /* 0x00010d00ff031b82 */ /* 0x002e220000000800 */
[----:B------:R-:W-:Y:S01]  /*20a50*/  SHF.R.U32.HI R5, RZ, 0x3, R5 ;  /* 0x00000003ff057819 */ /* 0x000fe20000011605 */
[----:B--2---:R-:W-:-:S06]  /*20a60*/  VIADD R0, R0, 0xffffff80 ;  /* 0xffffff8000007836 */ /* 0x004fcc0000000000 */
[----:B------:R-:W1:Y:S01]  /*20a70*/  @P1 LDC R2, c[0x0][0x438] ;  /* 0x00010e00ff021b82 */ /* 0x000e620000000800 */
[----:B------:R-:W-:-:S04]  /*20a80*/  LOP3.LUT R4, R5, 0x70, R4, 0xf8, !PT ;  /* 0x0000007005047812 */ /* 0x000fc800078ef804 */
[----:B------:R-:W-:-:S05]  /*20a90*/  IADD3 R5, R4, R0, RZ ;  /* 0x0000000004057210 */ /* 0x000fca0007ffe0ff */
[----:B----4-:R-:W-:-:S04]  /*20aa0*/  IMAD.IADD R4, R5, 0x1, R21 ;  /* 0x0000000105047824 */ /* 0x010fc800078e0215 */
[----:B0-----:R-:W-:-:S04]  /*20ab0*/  @P1 IMAD.HI.U32 R3, R4, R3, RZ ;  /* 0x0000000304031227 */ /* 0x001fc800078e00ff */
[----:B------:R-:W-:Y:S01]  /*20ac0*/  IMAD.MOV.U32 R8, RZ, RZ, R4 ;  /* 0x000000ffff087224 */ /* 0x000fe200078e0004 */
[----:B-1----:R-:W-:-:S05]  /*20ad0*/  @P1 SHF.R.U32.HI R8, RZ, R2, R3 ;  /* 0x00000002ff081219 */ /* 0x002fca0000011603 */
[----:B------:R-:W-:-:S04]  /*20ae0*/  IMAD.MOV R2, RZ, RZ, -R8 ;  /* 0x000000ffff027224 */ /* 0x000fc800078e0a08 */
[----:B------:R-:W-:Y:S01]  /*20af0*/  IMAD R4, R6, R2, R4 ;  /* 0x0000000206047224 */ /* 0x000fe200078e0204 */
[----:B------:R-:W-:Y:S01]  /*20b00*/  LOP3.LUT R22, R22, 0xfffffffd, RZ, 0xc0, !PT ;  /* 0xfffffffd16167812 */ /* 0x000fe200078ec0ff */
[----:B------:R-:W-:Y:S01]  /*20b10*/  UMOV UR4, 0xffffffff ;  /* 0xffffffff00047882 */ /* 0x000fe20000000000 */
[----:B---3--:R0:W-:Y:S01]  /*20b20*/  @P0 STL [R1], R20 ;  /* 0x0000001401000387 */ /* 0x0081e20000100800 */
[----:B------:R-:W-:Y:S02]  /*20b30*/  ISETP.GE.AND P0, PT, R5, R31, PT ;  /* 0x0000001f0500720c */ /* 0x000fe40003f06270 */
[----:B------:R-:W1:Y:S11]  /*20b40*/  LDC R5, c[0x0][0x2f4] ;  /* 0x0000bd00ff057b82 */ /* 0x000e760000000800 */
[----:B------:R-:W2:Y:S08]  /*20b50*/  @!P0 LDC.64 R2, c[0x0][0x428] ;  /* 0x00010a00ff028b82 */ /* 0x000eb00000000a00 */
[----:B------:R-:W3:Y:S01]  /*20b60*/  @!P0 LDC.64 R6, c[0x0][0x418] ;  /* 0x00010600ff068b82 */ /* 0x000ee20000000a00 */
[----:B------:R-:W-:-:S02]  /*20b70*/  @!P0 SHF.R.S32.HI R9, RZ, 0x1f, R8 ;  /* 0x0000001fff098819 */ /* 0x000fc40000011408 */
[----:B------:R-:W-:Y:S01]  /*20b80*/  SHF.R.S32.HI R10, RZ, 0x1f, R20 ;  /* 0x0000001fff0a7819 */ /* 0x000fe20000011414 */
[----:B--2---:R-:W-:-:S04]  /*20b90*/  @!P0 IMAD.WIDE.U32 R8, R20, R2, R8 ;  /* 0x0000000214088225 */ /* 0x004fc800078e0008 */
[----:B------:R-:W-:-:S04]  /*20ba0*/  @!P0 IMAD R2, R10, R2, RZ ;  /* 0x000000020a028224 */ /* 0x000fc800078e02ff */
[----:B------:R-:W-:Y:S01]  /*20bb0*/  @!P0 IMAD R2, R20, R3, R2 ;  /* 0x0000000314028224 */ /* 0x000fe200078e0202 */
[----:B---3--:R-:W-:-:S04]  /*20bc0*/  @!P0 LEA R6, P1, R8, R6, 0x2 ;  /* 0x0000000608068211 */ /* 0x008fc800078210ff */
[----:B------:R-:W-:-:S04]  /*20bd0*/  @!P0 IADD3 R2, R9, R2, RZ ;  /* 0x0000000209028210 */ /* 0x000fc80007ffe0ff */
[----:B------:R-:W-:Y:S02]  /*20be0*/  @!P0 LEA.HI.X R7, R8, R7, R2, 0x2, P1 ;  /* 0x0000000708078211 */ /* 0x000fe400008f1402 */
[C---:B-1----:R-:W-:Y:S01]  /*20bf0*/  ISETP.GE.AND P1, PT, R34.reuse, R5, PT ;  /* 0x000000052200720c */ /* 0x042fe20003f26270 */
[----:B------:R-:W-:Y:S01]  /*20c00*/  IMAD.MOV.U32 R3, RZ, RZ, RZ ;  /* 0x000000ffff037224 */ /* 0x000fe200078e00ff */
[----:B0-----:R-:W-:Y:S01]  /*20c10*/  LOP3.LUT R20, R34, 0x80, RZ, 0xfc, !PT ;  /* 0x0000008022147812 */ /* 0x001fe200078efcff */
[----:B------:R0:W-:Y:S01]  /*20c20*/  STL [R1+0xc], R10 ;  /* 0x00000c0a01007387 */ /* 0x0001e20000100800 */
[----:B------:R-:W-:-:S03]  /*20c30*/  IMAD.U32 R2, RZ, RZ, UR42 ;  /* 0x0000002aff027e24 */ /* 0x000fc6000f8e00ff */
[----:B------:R0:W5:Y:S01]  /*20c40*/  @!P0 LDG.E R3, desc[UR36][R6.64] ;  /* 0x0000002406038981 */ /* 0x000162000c1e1900 */
[----:B------:R-:W-:Y:S02]  /*20c50*/  ISETP.GE.AND P0, PT, R20, R5, PT ;  /* 0x000000051400720c */ /* 0x000fe40003f06270 */
[----:B------:R-:W-:-:S03]  /*20c60*/  ISETP.NE.AND P2, PT, R2, 0x3, PT ;  /* 0x000000030200780c */ /* 0x000fc60003f45270 */
[----:B------:R-:W-:-:S04]  /*20c70*/  @P1 LOP3.LUT R22, R22, 0x2, RZ, 0xfc, !PT ;  /* 0x0000000216161812 */ /* 0x000fc800078efcff */
[----:B------:R-:W-:-:S04]  /*20c80*/  LOP3.LUT R22, R22, 0xfffffffb, RZ, 0xc0, !PT ;  /* 0xfffffffb16167812 */ /* 0x000fc800078ec0ff */
[----:B------:R-:W-:-:S04]  /*20c90*/  LOP3.LUT R22, R22, 0xfffffffe, RZ, 0xc0, !PT ;  /* 0xfffffffe16167812 */ /* 0x000fc800078ec0ff */
[----:B------:R-:W-:-:S04]  /*20ca0*/  @P0 LOP3.LUT R22, R22, 0x1, RZ, 0xfc, !PT ;  /* 0x0000000116160812 */ /* 0x000fc800078efcff */
[----:B------:R-:W-:Y:S01]  /*20cb0*/  @P2 LOP3.LUT R22, R22, 0x4, RZ, 0xfc, !PT ;  /* 0x0000000416162812 */ /* 0x000fe200078efcff */
[----:B0-----:R-:W-:Y:S06]  /*20cc0*/  BRA.DIV UR4, `(.L_x_746) ;  /* 0x0000008e04c07947 */ /* 0x001fec000b800000 */
.L_x_987:
[----:B------:R-:W-:-:S05]  /*20cd0*/  SHF.R.S32.HI R2, RZ, 0x1f, R18 ;  /* 0x0000001fff027819 */ /* 0x000fca0000011412 */
[----:B------:R0:W-:Y:S01]  /*20ce0*/  STL [R1+0x4], R2 ;  /* 0x0000040201007387 */ /* 0x0001e20000100800 */
[----:B------:R-:W-:Y:S05]  /*20cf0*/  @!P2 BRA `(.L_x_747) ;  /* 0x000000000004a947 */ /* 0x000fea0003800000 */
[----:B------:R-:W-:Y:S01]  /*20d00*/  BPT.TRAP 0x1 ;  /* 0x000000040000795c */ /* 0x000fe20000300000 */
.L_x_747:
[----:B------:R-:W-:Y:S01]  /*20d10*/  IMAD R6, R27, 0x8, R23 ;  /* 0x000000081b067824 */ /* 0x000fe200078e0217 */
[----:B------:R-:W-:Y:S01]  /*20d20*/  SHF.L.U32 R29, R35, 0x1f, RZ ;  /* 0x0000001f231d7819 */ /* 0x000fe200000006ff */
[----:B------:R-:W-:Y:S01]  /*20d30*/  BSSY B0, `(.L_x_748) ;  /* 0x0000004000007945 */ /* 0x000fe20003800000 */
[----:B------:R-:W-:Y:S02]  /*20d40*/  SHF.R.S32.HI R20, RZ, 0x1f, R4 ;  /* 0x0000001fff147819 */ /* 0x000fe40000011404 */
[----:B------:R-:W1:Y:S02]  /*20d50*/  SYNCS.PHASECHK.TRANS64.TRYWAIT P0, [R6+URZ+0x38880], R29 ;  /* 0x0388801d060075a7 */ /* 0x000e64000800017f */
[----:B-1----:R-:W-:Y:S05]  /*20d60*/  @!P0 BRA `(.L_x_749) ;  /* 0x0000008c00cc8947 */ /* 0x002fea0003800000 */
.L_x_988:
[----:B------:R-:W-:Y:S05]  /*20d70*/  BSYNC B0 ;  /* 0x0000000000007941 */ /* 0x000fea0003800000 */
.L_x_748:
[----:B------:R-:W2:Y:S01]  /*20d80*/  LDL R10, [R1+0x4] ;  /* 0x00000400010a7983 */ /* 0x000ea20000100800 */
[----:B------:R-:W-:-:S03]  /*20d90*/  ULDC.64 UR4, c[0x0][0x328] ;  /* 0x0000ca0000047ab9 */ /* 0x000fc60000000a00 */
[----:B------:R-:W3:Y:S01]  /*20da0*/  LDL R5, [R1+0x20] ;  /* 0x0000200001057983 */ /* 0x000ee20000100800 */
[----:B0-----:R-:W-:Y:S01]  /*20db0*/  IMAD R2, R20, UR4, RZ ;  /* 0x0000000414027c24 */ /* 0x001fe2000f8e02ff */
[----:B-----5:R-:W-:Y:S01]  /*20dc0*/  SHF.R.S32.HI R21, RZ, 0x1f, R3 ;  /* 0x0000001fff157819 */ /* 0x020fe20000011403 */
[----:B------:R-:W-:Y:S01]  /*20dd0*/  IMAD.WIDE.U32 R8, R4, UR4, RZ ;  /* 0x0000000404087c25 */ /* 0x000fe2000f8e00ff */
[----:B------:R-:W0:Y:S01]  /*20de0*/  S2R R7, SR_TID.X ;  /* 0x0000000000077919 */ /* 0x000e220000002100 */
[----:B------:R-:W-:Y:S02]  /*20df0*/  LOP3.LUT R22, R22, 0xffffffdf, RZ, 0xc0, !PT ;  /* 0xffffffdf16167812 */ /* 0x000fe400078ec0ff */
[----:B------:R-:W-:Y:S01]  /*20e00*/  IMAD R2, R4, UR5, R2 ;  /* 0x0000000504027c24 */ /* 0x000fe2000f8e0202 */
[----:B------:R-:W-:-:S04]  /*20e10*/  ULDC.64 UR4, c[0x0][0x338] ;  /* 0x0000ce0000047ab9 */ /* 0x000fc80000000a00 */
[----:B------:R-:W-:Y:S01]  /*20e20*/  IADD3 R9, R9, R2, RZ ;  /* 0x0000000209097210 */ /* 0x000fe20007ffe0ff */
[----:B------:R-:W-:-:S04]  /*20e30*/  IMAD R2, R21, UR4, RZ ;  /* 0x0000000415027c24 */ /* 0x000fc8000f8e02ff */
[C---:B------:R-:W-:Y:S02]  /*20e40*/  IMAD R2, R3.reuse, UR5, R2 ;  /* 0x0000000503027c24 */ /* 0x040fe4000f8e0202 */
[----:B------:R-:W-:Y:S01]  /*20e50*/  IMAD.WIDE.U32 R8, R3, UR4, R8 ;  /* 0x0000000403087c25 */ /* 0x000fe2000f8e0008 */
[----:B------:R-:W-:-:S03]  /*20e60*/  ULDC.64 UR4, c[0x0][0x330] ;  /* 0x0000cc0000047ab9 */ /* 0x000fc60000000a00 */
[----:B------:R-:W-:Y:S02]  /*20e70*/  IMAD.IADD R9, R9, 0x1, R2 ;  /* 0x0000000109097824 */ /* 0x000fe400078e0202 */
[----:B------:R-:W-:Y:S01]  /*20e80*/  IMAD.WIDE.U32 R8, R18, UR4, R8 ;  /* 0x0000000412087c25 */ /* 0x000fe2000f8e0008 */
[----:B0-----:R-:W-:-:S04]  /*20e90*/  LOP3.LUT R7, R7, 0x7f, RZ, 0xc0, !PT ;  /* 0x0000007f07077812 */ /* 0x001fc800078ec0ff */
[----:B------:R-:W-:-:S04]  /*20ea0*/  SHF.R.U32.HI R7, RZ, 0x3, R7 ;  /* 0x00000003ff077819 */ /* 0x000fc80000011607 */
[----:B------:R-:W-:-:S04]  /*20eb0*/  IADD3 R7, -R7, R31, -R0 ;  /* 0x0000001f07077210 */ /* 0x000fc80007ffe900 */
[----:B------:R-:W-:-:S13]  /*20ec0*/  ISETP.GE.AND P1, PT, R7, 0x1, PT ;  /* 0x000000010700780c */ /* 0x000fda0003f26270 */
[----:B------:R-:W-:Y:S01]  /*20ed0*/  @P1 LOP3.LUT R22, R22, 0x20, RZ, 0xfc, !PT ;  /* 0x0000002016161812 */ /* 0x000fe200078efcff */
[----:B--2---:R-:W-:-:S04]  /*20ee0*/  IMAD R2, R10, UR4, RZ ;  /* 0x000000040a027c24 */ /* 0x004fc8000f8e02ff */
[----:B------:R-:W-:Y:S01]  /*20ef0*/  IMAD R2, R18, UR5, R2 ;  /* 0x0000000512027c24 */ /* 0x000fe2000f8e0202 */
[----:B------:R-:W-:Y:S01]  /*20f00*/  ULDC.64 UR4, c[0x0][0x318] ;  /* 0x0000c60000047ab9 */ /* 0x000fe20000000a00 */
[----:B---3--:R-:W-:Y:S01]  /*20f10*/  IMAD R10, R27, 0x8000, R5 ;  /* 0x000080001b0a7824 */ /* 0x008fe200078e0205 */
[----:B------:R-:W-:Y:S01]  /*20f20*/  IADD3 R0, P0, R8, UR4, RZ ;  /* 0x0000000408007c10 */ /* 0x000fe2000ff1e0ff */
[----:B------:R-:W-:-:S03]  /*20f30*/  UMOV UR4, 0xffffffff ;  /* 0xffffffff00047882 */ /* 0x000fc60000000000 */
[----:B------:R-:W-:Y:S01]  /*20f40*/  IADD3.X R2, R9, UR5, R2, P0, !PT ;  /* 0x0000000509027c10 */ /* 0x000fe200087fe402 */
[----:B------:R-:W-:Y:S08]  /*20f50*/  BRA.DIV UR4, `(.L_x_750) ;  /* 0x0000008e04647947 */ /* 0x000ff0000b800000 */
[----:B------:R-:W0:Y:S01]  /*20f60*/  LDC R12, c[0x0][0x2f4] ;  /* 0x0000bd00ff0c7b82 */ /* 0x000e220000000800 */
[----:B------:R-:W2:Y:S01]  /*20f70*/  SHFL.IDX PT, R8, R0, RZ, 0x181f ;  /* 0x00181fff00087589 */ /* 0x000ea200000e0000 */
[----:B------:R-:W-:Y:S02]  /*20f80*/  LOP3.LUT R11, R34, 0x80, RZ, 0xfc, !PT ;  /* 0x00000080220b7812 */ /* 0x000fe400078efcff */
[C---:B------:R-:W-:Y:S01]  /*20f90*/  ISETP.GE.AND P3, PT, R7.reuse, 0x11, PT ;  /* 0x000000110700780c */ /* 0x040fe20003f66270 */
[----:B------:R-:W3:Y:S01]  /*20fa0*/  SHFL.IDX PT, R5, R2, RZ, 0x181f ;  /* 0x00181fff02057589 */ /* 0x000ee200000e0000 */
        /* <DEDUP_REMOVED lines=8> */
[----:B--2---:R-:W-:Y:S02]  /*21030*/  IADD3 R8, P0, R34, R8, RZ ;  /* 0x0000000822087210 */ /* 0x004fe40007f1e0ff */
[----:B------:R-:W-:-:S03]  /*21040*/  ISETP.LT.OR P2, PT, R7, 0x1, P1 ;  /* 0x000000010700780c */ /* 0x000fc60000f41670 */
[----:B---3--:R-:W-:Y:S01]  /*21050*/  IMAD.X R9, RZ, RZ, R5, P0 ;  /* 0x000000ffff097224 */ /* 0x008fe200000e0605 */
[----:B------:R-:W-:Y:S02]  /*21060*/  IADD3 R5, R23, R10, RZ ;  /* 0x0000000a17057210 */ /* 0x000fe40007ffe0ff */
[----:B------:R-:W-:-:S07]  /*21070*/  ISETP.GE.AND P0, PT, R11, R12, PT ;  /* 0x0000000c0b00720c */ /* 0x000fce0003f06270 */
[----:B------:R-:W-:Y:S01]  /*21080*/  @!PT LDS RZ, [RZ] ;  /* 0x00000000fffff984 */ /* 0x000fe20000000800 */
[----:B------:R-:W-:Y:S01]  /*21090*/  LDGSTS.E.BYPASS.LTC128B.128 [R5+0x10400], desc[UR36][R8.64], !P2 ;  /* 0x1040000008057fae */ /* 0x000fe2000d101d64 */
[----:B------:R-:W-:-:S13]  /*210a0*/  ISETP.LT.OR P2, PT, R7, 0x1, P0 ;  /* 0x000000010700780c */ /* 0x000fda0000741670 */
[----:B------:R0:W-:Y:S04]  /*210b0*/  LDGSTS.E.BYPASS.LTC128B.128 [R5+0x14400], desc[UR36][R8.64+0x80], !P2 ;  /* 0x1440008008057fae */ /* 0x0001e8000d101d64 */
[----:B0-----:R-:W0:Y:S04]  /*210c0*/  SHFL.IDX PT, R8, R0, 0x1, 0x181f ;  /* 0x00381f0000087f89 */ /* 0x001e2800000e0000 */
[----:B------:R-:W2:Y:S01]  /*210d0*/  SHFL.IDX PT, R9, R2, 0x1, 0x181f ;  /* 0x00381f0002097f89 */ /* 0x000ea200000e0000 */
[----:B0-----:R-:W-:-:S05]  /*210e0*/  IADD3 R8, P2, R34, R8, RZ ;  /* 0x0000000822087210 */ /* 0x001fca0007f5e0ff */
[----:B--2---:R-:W-:Y:S01]  /*210f0*/  IMAD.X R9, RZ, RZ, R9, P2 ;  /* 0x000000ffff097224 */ /* 0x004fe200010e0609 */
[----:B------:R-:W-:-:S13]  /*21100*/  ISETP.LT.OR P2, PT, R7, 0x11, P1 ;  /* 0x000000110700780c */ /* 0x000fda0000f41670 */
        /* <DEDUP_REMOVED lines=21> */
[----:B0-----:R-:W-:-:S04]  /*21260*/  IADD3 R8, P2, R34, R8, RZ ;  /* 0x0000000822087210 */ /* 0x001fc80007f5e0ff */
[----:B--2---:R-:W-:Y:S02]  /*21270*/  IADD3.X R9, RZ, R9, RZ, P2, !PT ;  /* 0x00000009ff097210 */ /* 0x004fe400017fe4ff */
        /* <DEDUP_REMOVED lines=13> */
[----:B------:R-:W2:Y:S04]  /*21350*/  SHFL.IDX PT, R9, R2, 0x6, 0x181f ;  /* 0x00d81f0002097f89 */ /* 0x000ea800000e0000 */
[----:B------:R-:W3:Y:S04]  /*21360*/  SHFL.IDX PT, R2, R2, 0x7, 0x181f ;  /* 0x00f81f0002027f89 */ /* 0x000ee800000e0000 */
[----:B------:R-:W4:Y:S01]  /*21370*/  SHFL.IDX PT, R0, R0, 0x7, 0x181f ;  /* 0x00f81f0000007f89 */ /* 0x000f2200000e0000 */
[----:B0-----:R-:W-:-:S05]  /*21380*/  IADD3 R8, P2, R34, R8, RZ ;  /* 0x0000000822087210 */ /* 0x001fca0007f5e0ff */
[----:B--2---:R-:W-:Y:S01]  /*21390*/  IMAD.X R9, RZ, RZ, R9, P2 ;  /* 0x000000ffff097224 */ /* 0x004fe200010e0609 */
[----:B------:R-:W-:-:S13]  /*213a0*/  ISETP.LT.OR P2, PT, R7, 0x61, P1 ;  /* 0x000000610700780c */ /* 0x000fda0000f41670 */
[----:B------:R0:W-:Y:S01]  /*213b0*/  LDGSTS.E.BYPASS.LTC128B.128 [R5+0x13400], desc[UR36][R8.64], !P2 ;  /* 0x1340000008057fae */ /* 0x0001e2000d101d64 */
[----:B------:R-:W-:-:S13]  /*213c0*/  ISETP.LT.OR P2, PT, R7, 0x61, P0 ;  /* 0x000000610700780c */ /* 0x000fda0000741670 */
[----:B------:R0:W-:Y:S01]  /*213d0*/  LDGSTS.E.BYPASS.LTC128B.128 [R5+0x17400], desc[UR36][R8.64+0x80], !P2 ;  /* 0x1740008008057fae */ /* 0x0001e2000d101d64 */
[----:B------:R-:W-:-:S13]  /*213e0*/  ISETP.GE.AND P2, PT, R7, 0x21, PT ;  /* 0x000000210700780c */ /* 0x000fda0003f46270 */
[----:B------:R-:W-:Y:S02]  /*213f0*/  @P2 LOP3.LUT R22, R22, 0x8, RZ, 0xfc, !PT ;  /* 0x0000000816162812 */ /* 0x000fe400078efcff */
[----:B------:R-:W-:Y:S02]  /*21400*/  ISETP.GE.AND P2, PT, R7, 0x61, PT ;  /* 0x000000610700780c */ /* 0x000fe40003f46270 */
[----:B------:R-:W-:-:S04]  /*21410*/  LOP3.LUT R22, R22, 0xffffffbf, RZ, 0xc0, !PT ;  /* 0xffffffbf16167812 */ /* 0x000fc800078ec0ff */
[----:B0--34-:R-:W-:-:S07]  /*21420*/  @P6 LOP3.LUT R22, R22, 0x40, RZ, 0xfc, !PT ;  /* 0x0000004016166812 */ /* 0x019fce00078efcff */
.L_x_1006:
[C---:B------:R-:W-:Y:S02]  /*21430*/  ISETP.LT.OR P1, PT, R7.reuse, 0x71, P1 ;  /* 0x000000710700780c */ /* 0x040fe40000f21670 */
[----:B------:R-:W-:Y:S02]  /*21440*/  ISETP.LT.OR P0, PT, R7, 0x71, P0 ;  /* 0x000000710700780c */ /* 0x000fe40000701670 */
[----:B------:R-:W-:-:S05]  /*21450*/  IADD3 R8, P6, R34, R0, RZ ;  /* 0x0000000022087210 */ /* 0x000fca0007fde0ff */
        /* <DEDUP_REMOVED lines=8> */
.L_x_751:
[----:B------:R-:W-:Y:S02]  /*214e0*/  PLOP3.LUT P1, PT, P1, P0, PT, 0xa2, 0x0 ;  /* 0x000000000000781c */ /* 0x000fe40000f21472 */
[----:B------:R-:W-:-:S08]  /*214f0*/  @P0 R2UR P1, UR4, R6 ;  /* 0x00000000060402ca */ /* 0x000fd00000020000 */
[----:B------:R-:W-:-:S05]  /*21500*/  @P0 PLOP3.LUT P0, PT, P1, PT, PT, 0x80, 0x0 ;  /* 0x000000000000081c */ /* 0x000fca0000f0f070 */
[----:B------:R-:W-:Y:S01]  /*21510*/  @!P1 SYNCS.ARRIVE.TRANS64.RED.A0T1 RZ, [UR4+0x38870], RZ ;  /* 0x038870ffffff99a7 */ /* 0x000fe20008200404 */
[----:B------:R-:W-:Y:S07]  /*21520*/  @!P1 ARRIVES.LDGSTSBAR.64.TRANSCNT [UR4+0x38870] ;  /* 0x03887000ff0099b0 */ /* 0x000fee0008000a84 */
[----:B------:R-:W-:Y:S05]  /*21530*/  @P0 BRA.U.ANY `(.L_x_751) ;  /* 0xfffffffd00e80947 */ /* 0x000fea000393ffff */
[----:B------:R-:W-:Y:S01]  /*21540*/  NOP ;  /* 0x0000000000007918 */ /* 0x000fe20000000000 */
[----:B------:R-:W-:-:S13]  /*21550*/  LOP3.LUT P6, RZ, R22, 0x4, RZ, 0xc0, !PT ;  /* 0x0000000416ff7812 */ /* 0x000fda00078cc0ff */
[----:B------:R-:W-:Y:S05]  /*21560*/  @!P6 BRA `(.L_x_752) ;  /* 0x000000000004e947 */ /* 0x000fea0003800000 */
[----:B------:R-:W-:Y:S01]  /*21570*/  BPT.TRAP 0x1 ;  /* 0x000000040000795c */ /* 0x000fe20000300000 */
.L_x_752:
[----:B------:R2:W-:Y:S01]  /*21580*/  SYNCS.ARRIVE.TRANS64.A1T0 RZ, [R6+URZ+0x38870], RZ ;  /* 0x038870ff06ff79a7 */ /* 0x0005e2000810003f */
[----:B------:R-:W-:Y:S05]  /*21590*/  @!P6 BRA `(.L_x_753) ;  /* 0x000000000004e947 */ /* 0x000fea0003800000 */
[----:B------:R-:W-:Y:S01]  /*215a0*/  BPT.TRAP 0x1 ;  /* 0x000000040000795c */ /* 0x000fe20000300000 */
.L_x_753:
[----:B------:R-:W3:Y:S01]  /*215b0*/  SYNCS.PHASECHK.TRANS64.TRYWAIT P0, [R6+URZ+0x38840], R29 ;  /* 0x0388401d060075a7 */ /* 0x000ee2000800017f */
[----:B------:R-:W-:Y:S04]  /*215c0*/  BSSY B0, `(.L_x_754) ;  /* 0x0000002000007945 */ /* 0x000fe80003800000 */
[----:B---3--:R-:W-:Y:S05]  /*215d0*/  @!P0 BRA `(.L_x_755) ;  /* 0x0000009000988947 */ /* 0x008fea0003800000 */
.L_x_1007:
[----:B------:R-:W-:Y:S05]  /*215e0*/  BSYNC B0 ;  /* 0x0000000000007941 */ /* 0x000fea0003800000 */
.L_x_754:
[----:B------:R-:W4:Y:S01]  /*215f0*/  LDL R7, [R1+0x4] ;  /* 0x0000040001077983 */ /* 0x000f220000100800 */
[----:B------:R-:W-:Y:S01]  /*21600*/  ULDC.64 UR4, c[0x0][0x300] ;  /* 0x0000c00000047ab9 */ /* 0x000fe20000000a00 */
[----:B------:R-:W-:Y:S01]  /*21610*/  ULDC.64 UR6, c[0x0][0x2e8] ;  /* 0x0000ba0000067ab9 */ /* 0x000fe20000000a00 */
[----:B------:R-:W-:Y:S01]  /*21620*/  IMAD R0, R20, UR4, RZ ;  /* 0x0000000414007c24 */ /* 0x000fe2000f8e02ff */
[----:B------:R-:W-:Y:S01]  /*21630*/  LOP3.LUT R10, R34, 0x80, RZ, 0xfc, !PT ;  /* 0x00000080220a7812 */ /* 0x000fe200078efcff */
[----:B0-----:R-:W-:-:S04]  /*21640*/  IMAD.WIDE.U32 R8, R4, UR4, RZ ;  /* 0x0000000404087c25 */ /* 0x001fc8000f8e00ff */
[----:B------:R-:W-:Y:S01]  /*21650*/  IMAD R0, R4, UR5, R0 ;  /* 0x0000000504007c24 */ /* 0x000fe2000f8e0200 */
[----:B------:R-:W-:Y:S02]  /*21660*/  ULDC.64 UR4, c[0x0][0x310] ;  /* 0x0000c40000047ab9 */ /* 0x000fe40000000a00 */
[----:B------:R-:W-:Y:S02]  /*21670*/  IMAD R21, R21, UR4, RZ ;  /* 0x0000000415157c24 */ /* 0x000fe4000f8e02ff */
[----:B------:R-:W-:-:S03]  /*21680*/  IADD3 R9, R9, R0, RZ ;  /* 0x0000000009097210 */ /* 0x000fc60007ffe0ff */
[----:B------:R-:W-:-:S04]  /*21690*/  IMAD.WIDE.U32 R8, R3, UR4, R8 ;  /* 0x0000000403087c25 */ /* 0x000fc8000f8e0008 */
[----:B------:R-:W-:Y:S01]  /*216a0*/  IMAD R3, R3, UR5, R21 ;  /* 0x0000000503037c24 */ /* 0x000fe2000f8e0215 */
[----:B------:R-:W-:Y:S01]  /*216b0*/  ULDC.64 UR4, c[0x0][0x308] ;  /* 0x0000c20000047ab9 */ /* 0x000fe20000000a00 */
[----:B------:R-:W-:Y:S02]  /*216c0*/  IMAD.MOV.U32 R2, RZ, RZ, R8 ;  /* 0x000000ffff027224 */ /* 0x000fe400078e0008 */
[----:B------:R-:W-:Y:S02]  /*216d0*/  IMAD.IADD R3, R9, 0x1, R3 ;  /* 0x0000000109037824 */ /* 0x000fe400078e0203 */
[----:B------:R-:W-:-:S03]  /*216e0*/  IMAD.WIDE.U32 R2, R18, UR4, R2 ;  /* 0x0000000412027c25 */ /* 0x000fc6000f8e0002 */
[----:B------:R-:W-:Y:S01]  /*216f0*/  IADD3 R4, P0, R2, UR6, RZ ;  /* 0x0000000602047c10 */ /* 0x000fe2000ff1e0ff */
[----:B----4-:R-:W-:Y:S01]  /*21700*/  IMAD R0, R7, UR4, RZ ;  /* 0x0000000407007c24 */ /* 0x010fe2000f8e02ff */
[----:B------:R-:W-:Y:S01]  /*21710*/  UMOV UR4, 0xffffffff ;  /* 0xffffffff00047882 */ /* 0x000fe20000000000 */
[----:B------:R-:W0:Y:S02]  /*21720*/  LDC R7, c[0x0][0x2f4] ;  /* 0x0000bd00ff077b82 */ /* 0x000e240000000800 */
[----:B------:R-:W-:-:S05]  /*21730*/  IMAD R0, R18, UR5, R0 ;  /* 0x0000000512007c24 */ /* 0x000fca000f8e0200 */
[----:B------:R-:W-:Y:S02]  /*21740*/  IADD3.X R0, R3, UR7, R0, P0, !PT ;  /* 0x0000000703007c10 */ /* 0x000fe400087fe400 */
[----:B0-----:R-:W-:Y:S01]  /*21750*/  ISETP.GE.AND P1, PT, R10, R7, PT ;  /* 0x000000070a00720c */ /* 0x001fe20003f26270 */
[----:B------:R-:W-:-:S12]  /*21760*/  BRA.DIV UR4, `(.L_x_756) ;  /* 0x0000009204487947 */ /* 0x000fd8000b800000 */
[----:B------:R-:W0:Y:S01]  /*21770*/  SHFL.IDX PT, R3, R4, RZ, 0x181f ;  /* 0x00181fff04037589 */ /* 0x000e2200000e0000 */
[----:B------:R-:W-:Y:S02]  /*21780*/  LOP3.LUT R22, R22, 0xfffffbff, RZ, 0xc0, !PT ;  /* 0xfffffbff16167812 */ /* 0x000fe400078ec0ff */
[----:B------:R-:W-:Y:S01]  /*21790*/  ISETP.GE.AND P6, PT, R34, R7, PT ;  /* 0x000000072200720c */ /* 0x000fe20003fc6270 */
[----:B------:R-:W4:Y:S01]  /*217a0*/  SHFL.IDX PT, R2, R0, RZ, 0x181f ;  /* 0x00181fff00027589 */ /* 0x000f2200000e0000 */
[----:B------:R-:W-:-:S04]  /*217b0*/  @P4 LOP3.LUT R22, R22, 0x400, RZ, 0xfc, !PT ;  /* 0x0000040016164812 */ /* 0x000fc800078efcff */
[C---:B------:R-:W-:Y:S02]  /*217c0*/  LOP3.LUT P4, RZ, R22.reuse, 0x20, RZ, 0xc0, !PT ;  /* 0x0000002016ff7812 */ /* 0x040fe4000788c0ff */
[----:B------:R-:W-:-:S04]  /*217d0*/  LOP3.LUT R22, R22, 0xfffffdff, RZ, 0xc0, !PT ;  /* 0xfffffdff16167812 */ /* 0x000fc800078ec0ff */
[----:B------:R-:W-:-:S04]  /*217e0*/  @P3 LOP3.LUT R22, R22, 0x200, RZ, 0xfc, !PT ;  /* 0x0000020016163812 */ /* 0x000fc800078efcff */
[C---:B------:R-:W-:Y:S02]  /*217f0*/  LOP3.LUT P3, RZ, R22.reuse, 0x10, RZ, 0xc0, !PT ;  /* 0x0000001016ff7812 */ /* 0x040fe4000786c0ff */
[----:B------:R-:W-:Y:S02]  /*21800*/  LOP3.LUT R22, R22, 0xfffffeff, RZ, 0xc0, !PT ;  /* 0xfffffeff16167812 */ /* 0x000fe400078ec0ff */
[----:B0-----:R-:W-:Y:S02]  /*21810*/  @P4 IADD3 R3, P0, R34, R3, RZ ;  /* 0x0000000322034210 */ /* 0x001fe40007f1e0ff */
[----:B------:R-:W-:-:S03]  /*21820*/  @P2 LOP3.LUT R22, R22, 0x100, RZ, 0xfc, !PT ;  /* 0x0000010016162812 */ /* 0x000fc600078efcff */
[----:B----4-:R-:W-:Y:S01]  /*21830*/  @P4 IMAD.X R2, RZ, RZ, R2, P0 ;  /* 0x000000ffff024224 */ /* 0x010fe200000e0602 */
[----:B------:R-:W-:-:S04]  /*21840*/  LOP3.LUT P2, RZ, R22, 0x8, RZ, 0xc0, !PT ;  /* 0x0000000816ff7812 */ /* 0x000fc8000784c0ff */
[----:B------:R-:W-:-:S04]  /*21850*/  @P4 LOP3.LUT R3, R3, R2, RZ, 0x3c, !PT ;  /* 0x0000000203034212 */ /* 0x000fc800078e3cff */
[----:B------:R-:W-:-:S04]  /*21860*/  @P4 LOP3.LUT R2, R3, R2, RZ, 0x3c, !PT ;  /* 0x0000000203024212 */ /* 0x000fc800078e3cff */
[----:B------:R-:W-:-:S05]  /*21870*/  @P4 LOP3.LUT R3, R3, R2, RZ, 0x3c, !PT ;  /* 0x0000000203034212 */ /* 0x000fca00078e3cff */
[----:B------:R-:W-:Y:S01]  /*21880*/  @!PT LDS RZ, [RZ] ;  /* 0x00000000fffff984 */ /* 0x000fe20000000800 */
[----:B------:R-:W-:Y:S04]  /*21890*/  @P4 LDGSTS.E.BYPASS.LTC128B.128 [R5+0x28400], desc[UR36][R2.64], !P6 ;  /* 0x2840000002054fae */ /* 0x000fe8000f101d64 */
[----:B------:R0:W-:Y:S01]  /*218a0*/  @P4 LDGSTS.E.BYPASS.LTC128B.128 [R5+0x2c400], desc[UR36][R2.64+0x80], !P1 ;  /* 0x2c40008002054fae */ /* 0x0001e2000c901d64 */
[----:B------:R-:W-:-:S03]  /*218b0*/  LOP3.LUT P4, RZ, R22, 0x400, RZ, 0xc0, !PT ;  /* 0x0000040016ff7812 */ /* 0x000fc6000788c0ff */
[----:B0-----:R-:W0:Y:S04]  /*218c0*/  SHFL.IDX PT, R3, R4, 0x1, 0x181f ;  /* 0x00381f0004037f89 */ /* 0x001e2800000e0000 */
[----:B------:R-:W4:Y:S01]  /*218d0*/  SHFL.IDX PT, R2, R0, 0x1, 0x181f ;  /* 0x00381f0000027f89 */ /* 0x000f2200000e0000 */
[----:B0-----:R-:W-:-:S04]  /*218e0*/  @P3 IADD3 R3, P0, R34, R3, RZ ;  /* 0x0000000322033210 */ /* 0x001fc80007f1e0ff */
[----:B----4-:R-:W-:-:S04]  /*218f0*/  @P3 IADD3.X R2, RZ, R2, RZ, P0, !PT ;  /* 0x00000002ff023210 */ /* 0x010fc800007fe4ff */
[----:B------:R-:W-:-:S04]  /*21900*/  @P3 LOP3.LUT R3, R3, R2, RZ, 0x3c, !PT ;  /* 0x0000000203033212 */ /* 0x000fc800078e3cff */
[----:B------:R-:W-:-:S04]  /*21910*/  @P3 LOP3.LUT R2, R3, R2, RZ, 0x3c, !PT ;  /* 0x0000000203023212 */ /* 0x000fc800078e3cff */
[----:B------:R-:W-:-:S05]  /*21920*/  @P3 LOP3.LUT R3, R3, R2, RZ, 0x3c, !PT ;  /* 0x0000000203033212 */ /* 0x000fca00078e3cff */
[----:B------:R-:W-:Y:S04]  /*21930*/  @P3 LDGSTS.E.BYPASS.LTC128B.128 [R5+0x28c00], desc[UR36][R2.64], !P6 ;  /* 0x28c0000002053fae */ /* 0x000fe8000f101d64 */
[----:B------:R0:W-:Y:S01]  /*21940*/  @P3 LDGSTS.E.BYPASS.LTC128B.128 [R5+0x2cc00], desc[UR36][R2.64+0x80], !P1 ;  /* 0x2cc0008002053fae */ /* 0x0001e2000c901d64 */
[----:B------:R-:W-:-:S03]  /*21950*/  LOP3.LUT P3, RZ, R22, 0x200, RZ, 0xc0, !PT ;  /* 0x0000020016ff7812 */ /* 0x000fc6000786c0ff */
[----:B0-----:R-:W0:Y:S04]  /*21960*/  SHFL.IDX PT, R3, R4, 0x2, 0x181f ;  /* 0x00581f0004037f89 */ /* 0x001e2800000e0000 */
[----:B------:R-:W4:Y:S01]  /*21970*/  SHFL.IDX PT, R2, R0, 0x2, 0x181f ;  /* 0x00581f0000027f89 */ /* 0x000f2200000e0000 */
[----:B0-----:R-:W-:-:S05]  /*21980*/  @P2 IADD3 R3, P0, R34, R3, RZ ;  /* 0x0000000322032210 */ /* 0x001fca0007f1e0ff */
[----:B----4-:R-:W-:-:S05]  /*21990*/  @P2 IMAD.X R2, RZ, RZ, R2, P0 ;  /* 0x000000ffff022224 */ /* 0x010fca00000e0602 */
        /* <DEDUP_REMOVED lines=14> */
[----:B------:R0:W-:Y:S04]  /*21a80*/  @P5 LDGSTS.E.BYPASS.LTC128B.128 [R5+0x2dc00], desc[UR36][R2.64+0x80], !P1 ;  /* 0x2dc0008002055fae */ /* 0x0001e8000c901d64 */
        /* <DEDUP_REMOVED lines=17> */
[----:B------:R0:W-:Y:S04]  /*21ba0*/  @P3 LDGSTS.E.BYPASS.LTC128B.128 [R5+0x2ec00], desc[UR36][R2.64+0x80], !P1 ;  /* 0x2ec0008002053fae */ /* 0x0001e8000c901d64 */
[----:B0-----:R-:W0:Y:S04]  /*21bb0*/  SHFL.IDX PT, R3, R4, 0x6, 0x181f ;  /* 0x00d81f0004037f89 */ /* 0x001e2800000e0000 */
[----:B------:R-:W4:Y:S04]  /*21bc0*/  SHFL.IDX PT, R2, R0, 0x6, 0x181f ;  /* 0x00d81f0000027f89 */ /* 0x000f2800000e0000 */
[----:B------:R-:W1:Y:S04]  /*21bd0*/  SHFL.IDX PT, R4, R4, 0x7, 0x181f ;  /* 0x00f81f0004047f89 */ /* 0x000e6800000e0000 */
[----:B------:R-:W1:Y:S01]  /*21be0*/  SHFL.IDX PT, R0, R0, 0x7, 0x181f ;  /* 0x00f81f0000007f89 */ /* 0x000e6200000e0000 */
[----:B0-----:R-:W-:-:S05]  /*21bf0*/  @P2 IADD3 R3, P0, R34, R3, RZ ;  /* 0x0000000322032210 */ /* 0x001fca0007f1e0ff */
[----:B----4-:R-:W-:-:S05]  /*21c00*/  @P2 IMAD.X R2, RZ, RZ, R2, P0 ;  /* 0x000000ffff022224 */ /* 0x010fca00000e0602 */
[----:B------:R-:W-:-:S04]  /*21c10*/  @P2 LOP3.LUT R3, R3, R2, RZ, 0x3c, !PT ;  /* 0x0000000203032212 */ /* 0x000fc800078e3cff */
[----:B------:R-:W-:-:S04]  /*21c20*/  @P2 LOP3.LUT R2, R3, R2, RZ, 0x3c, !PT ;  /* 0x0000000203022212 */ /* 0x000fc800078e3cff */
[----:B------:R-:W-:-:S05]  /*21c30*/  @P2 LOP3.LUT R3, R3, R2, RZ, 0x3c, !PT ;  /* 0x0000000203032212 */ /* 0x000fca00078e3cff */
[----:B------:R4:W-:Y:S04]  /*21c40*/  @P2 LDGSTS.E.BYPASS.LTC128B.128 [R5+0x2b400], desc[UR36][R2.64], !P6 ;  /* 0x2b40000002052fae */ /* 0x0009e8000f101d64 */
[----:B-1----:R4:W-:Y:S02]  /*21c50*/  @P2 LDGSTS.E.BYPASS.LTC128B.128 [R5+0x2f400], desc[UR36][R2.64+0x80], !P1 ;  /* 0x2f40008002052fae */ /* 0x0029e4000c901d64 */
.L_x_1025:
[----:B------:R-:W-:Y:S02]  /*21c60*/  LOP3.LUT P2, RZ, R22, 0x40, RZ, 0xc0, !PT ;  /* 0x0000004016ff7812 */ /* 0x000fe4000784c0ff */
[----:B------:R-:W-:-:S11]  /*21c70*/  ISETP.GE.AND P3, PT, R34, R7, PT ;  /* 0x000000072200720c */ /* 0x000fd60003f66270 */
[----:B0---4-:R-:W-:-:S05]  /*21c80*/  @P2 IADD3 R2, P0, R34, R4, RZ ;  /* 0x0000000422022210 */ /* 0x011fca0007f1e0ff */
[----:B------:R-:W-:Y:S01]  /*21c90*/  @P2 IMAD.X R0, RZ, RZ, R0, P0 ;  /* 0x000000ffff002224 */ /* 0x000fe200000e0600 */
[----:B------:R-:W-:-:S03]  /*21ca0*/  PLOP3.LUT P0, PT, PT, PT, PT, 0x80, 0x0 ;  /* 0x000000000000781c */ /* 0x000fc60003f0f070 */
[----:B------:R-:W-:-:S05]  /*21cb0*/  @P2 IMAD.MOV.U32 R3, RZ, RZ, R0 ;  /* 0x000000ffff032224 */ /* 0x000fca00078e0000 */
[----:B------:R-:W-:Y:S01]  /*21cc0*/  @!PT LDS RZ, [RZ] ;  /* 0x00000000fffff984 */ /* 0x000fe20000000800 */
[----:B------:R-:W-:Y:S01]  /*21cd0*/  @!PT LDS RZ, [RZ] ;  /* 0x00000000fffff984 */ /* 0x000fe20000000800 */
[----:B------:R-:W-:Y:S01]  /*21ce0*/  @!PT LDS RZ, [RZ] ;  /* 0x00000000fffff984 */ /* 0x000fe20000000800 */
[----:B------:R0:W-:Y:S04]  /*21cf0*/  @P2 LDGSTS.E.BYPASS.LTC128B.128 [R5+0x2bc00], desc[UR36][R2.64], !P3 ;  /* 0x2bc0000002052fae */ /* 0x0001e8000d901d64 */
[----:B------:R0:W-:Y:S01]  /*21d00*/  @P2 LDGSTS.E.BYPASS.LTC128B.128 [R5+0x2fc00], desc[UR36][R2.64+0x80], !P1 ;  /* 0x2fc0008002052fae */ /* 0x0001e2000c901d64 */
[----:B------:R-:W-:Y:S01]  /*21d10*/  NOP ;  /* 0x0000000000007918 */ /* 0x000fe20000000000 */
.L_x_757:
        /* <DEDUP_REMOVED lines=10> */
.L_x_758:
[----:B0-----:R0:W5:Y:S01]  /*21dc0*/  LDL.LU R3, [R1+0x2c] ;  /* 0x00002c0001037983 */ /* 0x0011620000300800 */
[----:B------:R0:W-:Y:S02]  /*21dd0*/  SYNCS.ARRIVE.TRANS64.A1T0 RZ, [R6+URZ+0x38830], RZ ;  /* 0x038830ff06ff79a7 */ /* 0x0001e4000810003f */
[----:B------:R-:W-:Y:S05]  /*21de0*/  WARPSYNC.ALL ;  /* 0x0000000000007948 */ /* 0x000fea0003800000 */
[----:B------:R-:W-:Y:S01]  /*21df0*/  ULDC.64 UR4, c[0x0][0x298] ;  /* 0x0000a60000047ab9 */ /* 0x000fe20000000a00 */
[----:B------:R-:W-:Y:S01]  /*21e00*/  IADD3 R0, R23, 0x20400, RZ ;  /* 0x0002040017007810 */ /* 0x000fe20007ffe0ff */
[----:B------:R-:W-:Y:S01]  /*21e10*/  IMAD.WIDE.U32 R4, R32, UR4, RZ ;  /* 0x0000000420047c25 */ /* 0x000fe2000f8e00ff */
[----:B------:R-:W-:Y:S01]  /*21e20*/  SHF.R.S32.HI R2, RZ, 0x1f, R32 ;  /* 0x0000001fff027819 */ /* 0x000fe20000011420 */
[----:B------:R-:W-:Y:S01]  /*21e30*/  ULDC.64 UR6, c[0x0][0xa00] ;  /* 0x0002800000067ab9 */ /* 0x000fe20000000a00 */
[----:B------:R-:W-:Y:S01]  /*21e40*/  BAR.SYNC.DEFER_BLOCKING 0x8, 0x180 ;  /* 0x0206000000007b1d */ /* 0x000fe20000010000 */
[----:B------:R-:W-:-:S02]  /*21e50*/  LOP3.LUT P1, RZ, R0, 0x3ff, RZ, 0xc0, !PT ;  /* 0x000003ff00ff7812 */ /* 0x000fc4000782c0ff */
[----:B------:R-:W-:Y:S01]  /*21e60*/  ISETP.NE.U32.AND P0, PT, RZ, UR6, PT ;  /* 0x00000006ff007c0c */ /* 0x000fe2000bf05070 */
[----:B------:R-:W-:Y:S02]  /*21e70*/  IMAD R2, R2, UR4, RZ ;  /* 0x0000000402027c24 */ /* 0x000fe4000f8e02ff */
[----:B------:R-:W-:Y:S01]  /*21e80*/  BSSY B6, `(.L_x_759) ;  /* 0x0000018000067945 */ /* 0x000fe20003800000 */
[----:B------:R-:W-:Y:S01]  /*21e90*/  ISETP.NE.AND.EX P0, PT, RZ, UR7, PT, P0 ;  /* 0x00000007ff007c0c */ /* 0x000fe2000bf05300 */
[----:B------:R1:W-:Y:S01]  /*21ea0*/  STL.64 [R1+0x30], R4 ;  /* 0x0000300401007387 */ /* 0x0003e20000100a00 */
[----:B---3--:R-:W-:Y:S02]  /*21eb0*/  IMAD R29, R32, UR5, R2 ;  /* 0x00000005201d7c24 */ /* 0x008fe4000f8e0202 */
[----:B------:R-:W-:Y:S02]  /*21ec0*/  SEL R28, R28, RZ, !P0 ;  /* 0x000000ff1c1c7207 */ /* 0x000fe40004000000 */
[----:B------:R-:W-:Y:S01]  /*21ed0*/  IMAD.IADD R29, R5, 0x1, R29 ;  /* 0x00000001051d7824 */ /* 0x000fe200078e021d */
[----:B-----5:R-:W-:Y:S01]  /*21ee0*/  SEL R30, R3, RZ, !P0 ;  /* 0x000000ff031e7207 */ /* 0x020fe20004000000 */
[----:B------:R-:W-:Y:S06]  /*21ef0*/  @!P1 BRA `(.L_x_760) ;  /* 0x0000000000409947 */ /* 0x000fec0003800000 */
[----:B------:R-:W-:Y:S01]  /*21f00*/  MOV R2, 0x0 ;  /* 0x0000000000027802 */ /* 0x000fe20000000f00 */
[----:B------:R-:W-:Y:S01]  /*21f10*/  ULDC.64 UR4, c[0x4][0x1b0] ;  /* 0x01006c0000047ab9 */ /* 0x000fe20000000a00 */
[----:B------:R-:W-:Y:S01]  /*21f20*/  ULDC.64 UR6, c[0x4][0x1b8] ;  /* 0x01006e0000067ab9 */ /* 0x000fe20000000a00 */
[----:B------:R-:W-:Y:S01]  /*21f30*/  ULDC.64 UR8, c[0x4][0x120] ;  /* 0x0100480000087ab9 */ /* 0x000fe20000000a00 */
[----:B-1----:R-:W-:Y:S01]  /*21f40*/  IMAD.U32 R4, RZ, RZ, UR4 ;  /* 0x00000004ff047e24 */ /* 0x002fe2000f8e00ff */
[----:B0-2---:R-:W-:Y:S01]  /*21f50*/  MOV R6, UR6 ;  /* 0x0000000600067c02 */ /* 0x005fe20008000f00 */
[----:B------:R-:W0:Y:S01]  /*21f60*/  LDC.64 R2, c[0x4][R2] ;  /* 0x0100000002027b82 */ /* 0x000e220000000a00 */
[----:B------:R-:W-:Y:S01]  /*21f70*/  IMAD.U32 R5, RZ, RZ, UR5 ;  /* 0x00000005ff057e24 */ /* 0x000fe2000f8e00ff */
[----:B------:R-:W-:Y:S01]  /*21f80*/  MOV R8, 0x70 ;  /* 0x0000007000087802 */ /* 0x000fe20000000f00 */
[----:B------:R-:W-:Y:S02]  /*21f90*/  IMAD.U32 R7, RZ, RZ, UR7 ;  /* 0x00000007ff077e24 */ /* 0x000fe4000f8e00ff */
[----:B------:R-:W-:-:S02]  /*21fa0*/  IMAD.U32 R10, RZ, RZ, UR8 ;  /* 0x00000008ff0a7e24 */ /* 0x000fc4000f8e00ff */
[----:B------:R-:W-:Y:S02]  /*21fb0*/  IMAD.U32 R11, RZ, RZ, UR9 ;  /* 0x00000009ff0b7e24 */ /* 0x000fe4000f8e00ff */
[----:B------:R-:W-:Y:S02]  /*21fc0*/  IMAD.MOV.U32 R12, RZ, RZ, 0x1 ;  /* 0x00000001ff0c7424 */ /* 0x000fe400078e00ff */
[----:B------:R-:W-:-:S07]  /*21fd0*/  IMAD.MOV.U32 R13, RZ, RZ, RZ ;  /* 0x000000ffff0d7224 */ /* 0x000fce00078e00ff */
[----:B------:R-:W-:-:S07]  /*21fe0*/  LEPC R20, `(.L_x_760) ;  /* 0x000000001014794e */ /* 0x000fce0000000000 */
[----:B0-----:R-:W-:Y:S05]  /*21ff0*/  CALL.ABS.NOINC R2 ;  /* 0x0000000002007343 */ /* 0x001fea0003c00000 */
.L_x_760:
[----:B------:R-:W-:Y:S05]  /*22000*/  BSYNC B6 ;  /* 0x0000000000067941 */ /* 0x000fea0003800000 */
.L_x_759:
[----:B------:R-:W3:Y:S01]  /*22010*/  LDL.LU.64 R2, [R1+0x30] ;  /* 0x0000300001027983 */ /* 0x000ee20000300a00 */
[----:B------:R-:W-:Y:S01]  /*22020*/  ULDC.64 UR4, c[0x0][0x2d8] ;  /* 0x0000b60000047ab9 */ /* 0x000fe20000000a00 */
[----:B------:R-:W4:Y:S01]  /*22030*/  LDC R8, c[0x0][0x448] ;  /* 0x00011200ff087b82 */ /* 0x000f220000000800 */
[----:B------:R-:W0:Y:S01]  /*22040*/  S2R R21, SR_TID.X ;  /* 0x0000000000157919 */ /* 0x000e220000002100 */
[----:B-1----:R-:W-:Y:S01]  /*22050*/  IMAD.SHL.U32 R4, R17, 0x80, RZ ;  /* 0x0000008011047824 */ /* 0x002fe200078e00ff */
[----:B------:R-:W-:Y:S01]  /*22060*/  LOP3.LUT R10, R34, 0x80, RZ, 0xfc, !PT ;  /* 0x00000080220a7812 */ /* 0x000fe200078efcff */
[----:B------:R-:W-:Y:S01]  /*22070*/  ULDC.64 UR6, c[0x0][0x280] ;  /* 0x0000a00000067ab9 */ /* 0x000fe20000000a00 */
[----:B------:R-:W3:Y:S04]  /*22080*/  LDL R20, [R1+0x4] ;  /* 0x0000040001147983 */ /* 0x000ee80000100800 */
[----:B------:R1:W5:Y:S01]  /*22090*/  LDL R9, [R1+0x28] ;  /* 0x0000280001097983 */ /* 0x0003620000100800 */
[----:B----4-:R-:W-:-:S13]  /*220a0*/  ISETP.NE.AND P0, PT, R8, 0x1, PT ;  /* 0x000000010800780c */ /* 0x010fda0003f05270 */
[----:B------:R-:W4:Y:S01]  /*220b0*/  @P0 LDC R5, c[0x0][0x44c] ;  /* 0x00011300ff050b82 */ /* 0x000f220000000800 */
[C---:B0-----:R-:W-:Y:S01]  /*220c0*/  LOP3.LUT R32, R21.reuse, 0x7f, RZ, 0xc0, !PT ;  /* 0x0000007f15207812 */ /* 0x041fe200078ec0ff */
[----:B------:R-:W-:-:S03]  /*220d0*/  IMAD.SHL.U32 R21, R21, 0x10, RZ ;  /* 0x0000001015157824 */ /* 0x000fc600078e00ff */
[----:B------:R-:W-:-:S04]  /*220e0*/  SHF.R.U32.HI R32, RZ, 0x3, R32 ;  /* 0x00000003ff207819 */ /* 0x000fc80000011620 */
[----:B------:R-:W-:-:S04]  /*220f0*/  LOP3.LUT R21, R32, 0x70, R21, 0xf8, !PT ;  /* 0x0000007020157812 */ /* 0x000fc800078ef815 */
[----:B--2---:R-:W-:Y:S01]  /*22100*/  LOP3.LUT R6, R21, R4, RZ, 0xfc, !PT ;  /* 0x0000000415067212 */ /* 0x004fe200078efcff */
[----:B---3--:R-:W-:Y:S02]  /*22110*/  IMAD.MOV.U32 R3, RZ, RZ, R29 ;  /* 0x000000ffff037224 */ /* 0x008fe400078e001d */
[----:B------:R-:W-:Y:S02]  /*22120*/  IMAD R0, R20, UR4, RZ ;  /* 0x0000000414007c24 */ /* 0x000fe4000f8e02ff */
[----:B------:R1:W5:Y:S01]  /*22130*/  LDL R20, [R1+0x38] ;  /* 0x0000380001147983 */ /* 0x0003620000100800 */
[----:B------:R-:W-:-:S04]  /*22140*/  IMAD.WIDE.U32 R2, R18, UR4, R2 ;  /* 0x0000000412027c25 */ /* 0x000fc8000f8e0002 */
[----:B------:R-:W-:Y:S01]  /*22150*/  IMAD R0, R18, UR5, R0 ;  /* 0x0000000512007c24 */ /* 0x000fe2000f8e0200 */
[----:B------:R-:W-:-:S04]  /*22160*/  ULDC.64 UR4, c[0x0][0x2e0] ;  /* 0x0000b80000047ab9 */ /* 0x000fc80000000a00 */
[----:B------:R-:W-:Y:S01]  /*22170*/  IADD3 R3, R3, R0, RZ ;  /* 0x0000000003037210 */ /* 0x000fe20007ffe0ff */
[----:B------:R-:W-:-:S04]  /*22180*/  IMAD R0, R30, UR4, RZ ;  /* 0x000000041e007c24 */ /* 0x000fc8000f8e02ff */
[C---:B------:R-:W-:Y:S02]  /*22190*/  IMAD R0, R28.reuse, UR5, R0 ;  /* 0x000000051c007c24 */ /* 0x040fe4000f8e0200 */
[----:B------:R-:W-:Y:S01]  /*221a0*/  IMAD.WIDE.U32 R2, R28, UR4, R2 ;  /* 0x000000041c027c25 */ /* 0x000fe2000f8e0002 */
[----:B------:R-:W0:Y:S01]  /*221b0*/  S2R R21, SR_TID.X ;  /* 0x0000000000157919 */ /* 0x000e220000002100 */
[----:B------:R-:W-:Y:S02]  /*221c0*/  ULDC.64 UR4, c[0x0][0x2d0] ;  /* 0x0000b40000047ab9 */ /* 0x000fe40000000a00 */
[----:B------:R-:W-:Y:S02]  /*221d0*/  IMAD.IADD R3, R3, 0x1, R0 ;  /* 0x0000000103037824 */ /* 0x000fe400078e0200 */
[----:B------:R-:W2:Y:S01]  /*221e0*/  @P0 LDC R0, c[0x0][0x450] ;  /* 0x00011400ff000b82 */ /* 0x000ea20000000800 */
[----:B----4-:R-:W-:Y:S01]  /*221f0*/  @P0 IMAD.HI.U32 R7, R6, R5, RZ ;  /* 0x0000000506070227 */ /* 0x010fe200078e00ff */
[----:B------:R-:W-:-:S04]  /*22200*/  MOV R5, R6 ;  /* 0x0000000600057202 */ /* 0x000fc80000000f00 */
[----:B--2---:R-:W-:-:S05]  /*22210*/  @P0 SHF.R.U32.HI R5, RZ, R0, R7 ;  /* 0x00000000ff050219 */ /* 0x004fca0000011607 */
[----:B------:R-:W-:-:S04]  /*22220*/  IMAD.MOV R0, RZ, RZ, -R5 ;  /* 0x000000ffff007224 */ /* 0x000fc800078e0a05 */
[----:B------:R-:W-:Y:S01]  /*22230*/  IMAD R0, R8, R0, R6 ;  /* 0x0000000008007224 */ /* 0x000fe200078e0206 */
[----:B------:R-:W-:Y:S01]  /*22240*/  SHF.R.S32.HI R6, RZ, 0x1f, R5 ;  /* 0x0000001fff067819 */ /* 0x000fe20000011405 */
[----:B------:R-:W-:-:S04]  /*22250*/  IMAD.WIDE.U32 R2, R5, UR4, R2 ;  /* 0x0000000405027c25 */ /* 0x000fc8000f8e0002 */
[----:B------:R-:W-:-:S04]  /*22260*/  IMAD R6, R6, UR4, RZ ;  /* 0x0000000406067c24 */ /* 0x000fc8000f8e02ff */
[----:B------:R-:W-:Y:S01]  /*22270*/  IMAD R6, R5, UR5, R6 ;  /* 0x0000000505067c24 */ /* 0x000fe2000f8e0206 */
[----:B------:R-:W-:Y:S01]  /*22280*/  SHF.R.S32.HI R5, RZ, 0x1f, R0 ;  /* 0x0000001fff057819 */ /* 0x000fe20000011400 */
[----:B------:R-:W-:Y:S02]  /*22290*/  ULDC.64 UR4, c[0x0][0x2c8] ;  /* 0x0000b20000047ab9 */ /* 0x000fe40000000a00 */
[----:B------:R-:W-:Y:S02]  /*222a0*/  IMAD.IADD R3, R3, 0x1, R6 ;  /* 0x0000000103037824 */ /* 0x000fe400078e0206 */
[----:B------:R-:W-:Y:S02]  /*222b0*/  IMAD R5, R5, UR4, RZ ;  /* 0x0000000405057c24 */ /* 0x000fe4000f8e02ff */
[----:B------:R-:W-:Y:S01]  /*222c0*/  IMAD.WIDE.U32 R2, R0, UR4, R2 ;  /* 0x0000000400027c25 */ /* 0x000fe2000f8e0002 */
[----:B------:R-:W-:-:S03]  /*222d0*/  ULDC UR4, c[0x0][0x2b8] ;  /* 0x0000ae0000047ab9 */ /* 0x000fc60000000800 */
[----:B------:R-:W-:Y:S01]  /*222e0*/  IMAD R5, R0, UR5, R5 ;  /* 0x0000000500057c24 */ /* 0x000fe2000f8e0205 */
[----:B------:R-:W-:Y:S02]  /*222f0*/  IADD3 R0, P2, R2, UR6, RZ ;  /* 0x0000000602007c10 */ /* 0x000fe4000ff5e0ff */
[----:B------:R-:W-:Y:S02]  /*22300*/  ISETP.GE.AND P0, PT, R34, UR4, PT ;  /* 0x0000000422007c0c */ /* 0x000fe4000bf06270 */
[----:B------:R-:W-:Y:S01]  /*22310*/  ISETP.GE.AND P1, PT, R10, UR4, PT ;  /* 0x000000040a007c0c */ /* 0x000fe2000bf26270 */
[----:B------:R-:W-:Y:S01]  /*22320*/  UMOV UR4, 0xffffffff ;  /* 0xffffffff00047882 */ /* 0x000fe20000000000 */
[----:B0-----:R-:W-:Y:S02]  /*22330*/  LOP3.LUT R21, R21, 0x7f, RZ, 0xc0, !PT ;  /* 0x0000007f15157812 */ /* 0x001fe400078ec0ff */
[----:B------:R-:W-:Y:S02]  /*22340*/  IADD3.X R5, R3, UR7, R5, P2, !PT ;  /* 0x0000000703057c10 */ /* 0x000fe400097fe405 */
[----:B------:R-:W-:Y:S01]  /*22350*/  SHF.R.U32.HI R10, RZ, 0x3, R21 ;  /* 0x00000003ff0a7819 */ /* 0x000fe20000011615 */
[----:B-1----:R-:W-:Y:S06]  /*22360*/  BRA.DIV UR4, `(.L_x_761) ;  /* 0x00000092040c7947 */ /* 0x002fec000b800000 */
[----:B------:R-:W0:Y:S01]  /*22370*/  SHFL.IDX PT, R3, R0, RZ, 0x181f ;  /* 0x00181fff00037589 */ /* 0x000e2200000e0000 */
[----:B-----5:R-:W-:Y:S02]  /*22380*/  IMAD R6, R20, R8, RZ ;  /* 0x0000000814067224 */ /* 0x020fe400078e02ff */
[----:B------:R-:W-:Y:S01]  /*22390*/  IMAD.IADD R4, R10, 0x1, R4 ;  /* 0x000000010a047824 */ /* 0x000fe200078e0204 */
[----:B------:R-:W1:Y:S04]  /*223a0*/  SHFL.IDX PT, R2, R5, RZ, 0x181f ;  /* 0x00181fff05027589 */ /* 0x000e6800000e0000 */
[----:B------:R-:W-:-:S13]  /*223b0*/  ISETP.GE.AND P3, PT, R4, R6, PT ;  /* 0x000000060400720c */ /* 0x000fda0003f66270 */
[----:B0-----:R-:W-:-:S04]  /*223c0*/  @!P3 IADD3 R3, P2, R34, R3, RZ ;  /* 0x000000032203b210 */ /* 0x001fc80007f5e0ff */
[----:B-1----:R-:W-:-:S04]  /*223d0*/  @!P3 IADD3.X R2, RZ, R2, RZ, P2, !PT ;  /* 0x00000002ff02b210 */ /* 0x002fc800017fe4ff */
[----:B------:R-:W-:-:S04]  /*223e0*/  @!P3 LOP3.LUT R3, R3, R2, RZ, 0x3c, !PT ;  /* 0x000000020303b212 */ /* 0x000fc800078e3cff */
[----:B------:R-:W-:-:S04]  /*223f0*/  @!P3 LOP3.LUT R2, R3, R2, RZ, 0x3c, !PT ;  /* 0x000000020302b212 */ /* 0x000fc800078e3cff */
[----:B------:R-:W-:-:S05]  /*22400*/  @!P3 LOP3.LUT R3, R3, R2, RZ, 0x3c, !PT ;  /* 0x000000020303b212 */ /* 0x000fca00078e3cff */
[----:B------:R-:W-:Y:S01]  /*22410*/  @!PT LDS RZ, [RZ] ;  /* 0x00000000fffff984 */ /* 0x000fe20000000800 */
[----:B------:R-:W-:Y:S04]  /*22420*/  @!P3 LDGSTS.E.BYPASS.LTC128B.128 [R9+0x20400], desc[UR36][R2.64], !P0 ;  /* 0x204000000209bfae */ /* 0x000fe8000c101d64 */
[----:B------:R0:W-:Y:S02]  /*22430*/  @!P3 LDGSTS.E.BYPASS.LTC128B.128 [R9+0x24400], desc[UR36][R2.64+0x80], !P1 ;  /* 0x244000800209bfae */ /* 0x0001e4000c901d64 */
[----:B0-----:R-:W-:Y:S02]  /*22440*/  VIADD R2, R4, 0x10 ;  /* 0x0000001004027836 */ /* 0x001fe40000000000 */
[----:B------:R-:W0:Y:S03]  /*22450*/  SHFL.IDX PT, R3, R0, 0x1, 0x181f ;  /* 0x00381f0000037f89 */ /* 0x000e2600000e0000 */
[----:B------:R-:W-:-:S02]  /*22460*/  ISETP.GE.AND P3, PT, R2, R6, PT ;  /* 0x000000060200720c */ /* 0x000fc40003f66270 */
[----:B------:R-:W1:Y:S11]  /*22470*/  SHFL.IDX PT, R2, R5, 0x1, 0x181f ;  /* 0x00381f0005027f89 */ /* 0x000e7600000e0000 */
[----:B0-----:R-:W-:-:S05]  /*22480*/  @!P3 IADD3 R3, P2, R34, R3, RZ ;  /* 0x000000032203b210 */ /* 0x001fca0007f5e0ff */
[----:B-1----:R-:W-:-:S05]  /*22490*/  @!P3 IMAD.X R2, RZ, RZ, R2, P2 ;  /* 0x000000ffff02b224 */ /* 0x002fca00010e0602 */
[----:B------:R-:W-:-:S04]  /*224a0*/  @!P3 LOP3.LUT R3, R3, R2, RZ, 0x3c, !PT ;  /* 0x000000020303b212 */ /* 0x000fc800078e3cff */
[----:B------:R-:W-:-:S04]  /*224b0*/  @!P3 LOP3.LUT R2, R3, R2, RZ, 0x3c, !PT ;  /* 0x000000020302b212 */ /* 0x000fc800078e3cff */
[----:B------:R-:W-:-:S05]  /*224c0*/  @!P3 LOP3.LUT R3, R3, R2, RZ, 0x3c, !PT ;  /* 0x000000020303b212 */ /* 0x000fca00078e3cff */
[----:B------:R-:W-:Y:S04]  /*224d0*/  @!P3 LDGSTS.E.BYPASS.LTC128B.128 [R9+0x20c00], desc[UR36][R2.64], !P0 ;  /* 0x20c000000209bfae */ /* 0x000fe8000c101d64 */
[----:B------:R0:W-:Y:S02]  /*224e0*/  @!P3 LDGSTS.E.BYPASS.LTC128B.128 [R9+0x24c00], desc[UR36][R2.64+0x80], !P1 ;  /* 0x24c000800209bfae */ /* 0x0001e4000c901d64 */
[----:B0-----:R-:W-:Y:S02]  /*224f0*/  VIADD R2, R4, 0x20 ;  /* 0x0000002004027836 */ /* 0x001fe40000000000 */
[----:B------:R-:W0:Y:S03]  /*22500*/  SHFL.IDX PT, R3, R0, 0x2, 0x181f ;  /* 0x00581f0000037f89 */ /* 0x000e2600000e0000 */
[----:B------:R-:W-:-:S02]  /*22510*/  ISETP.GE.AND P3, PT, R2, R6, PT ;  /* 0x000000060200720c */ /* 0x000fc40003f66270 */
[----:B------:R-:W1:Y:S11]  /*22520*/  SHFL.IDX PT, R2, R5, 0x2, 0x181f ;  /* 0x00581f0005027f89 */ /* 0x000e7600000e0000 */
[----:B0-----:R-:W-:-:S04]  /*22530*/  @!P3 IADD3 R3, P2, R34, R3, RZ ;  /* 0x000000032203b210 */ /* 0x001fc80007f5e0ff */
[----:B-1----:R-:W-:-:S04]  /*22540*/  @!P3 IADD3.X R2, RZ, R2, RZ, P2, !PT ;  /* 0x00000002ff02b210 */ /* 0x002fc800017fe4ff */
        /* <DEDUP_REMOVED lines=40> */
[----:B------:R-:W-:Y:S01]  /*227d0*/  ISETP.GE.AND P3, PT, R2, R6, PT ;  /* 0x000000060200720c */ /* 0x000fe20003f66270 */
[----:B------:R-:W-:Y:S04]  /*227e0*/  SHFL.IDX PT, R0, R0, 0x7, 0x181f ;  /* 0x00f81f0000007f89 */ /* 0x000fe800000e0000 */
[----:B------:R-:W1:Y:S04]  /*227f0*/  SHFL.IDX PT, R2, R5, 0x6, 0x181f ;  /* 0x00d81f0005027f89 */ /* 0x000e6800000e0000 */
[----:B------:R-:W2:Y:S04]  /*22800*/  SHFL.IDX PT, R5, R5, 0x7, 0x181f ;  /* 0x00f81f0005057f89 */ /* 0x000ea800000e0000 */
[----:B0-----:R-:W-:-:S04]  /*22810*/  @!P3 IADD3 R3, P2, R34, R3, RZ ;  /* 0x000000032203b210 */ /* 0x001fc80007f5e0ff */
[----:B-1----:R-:W-:-:S04]  /*22820*/  @!P3 IADD3.X R2, RZ, R2, RZ, P2, !PT ;  /* 0x00000002ff02b210 */ /* 0x002fc800017fe4ff */
[----:B------:R-:W-:-:S04]  /*22830*/  @!P3 LOP3.LUT R3, R3, R2, RZ, 0x3c, !PT ;  /* 0x000000020303b212 */ /* 0x000fc800078e3cff */
[----:B------:R-:W-:-:S04]  /*22840*/  @!P3 LOP3.LUT R2, R3, R2, RZ, 0x3c, !PT ;  /* 0x000000020302b212 */ /* 0x000fc800078e3cff */
[----:B------:R-:W-:-:S05]  /*22850*/  @!P3 LOP3.LUT R3, R3, R2, RZ, 0x3c, !PT ;  /* 0x000000020303b212 */ /* 0x000fca00078e3cff */
[----:B------:R1:W-:Y:S04]  /*22860*/  @!P3 LDGSTS.E.BYPASS.LTC128B.128 [R9+0x23400], desc[UR36][R2.64], !P0 ;  /* 0x234000000209bfae */ /* 0x0003e8000c101d64 */
[----:B--2---:R1:W-:Y:S02]  /*22870*/  @!P3 LDGSTS.E.BYPASS.LTC128B.128 [R9+0x27400], desc[UR36][R2.64+0x80], !P1 ;  /* 0x274000800209bfae */ /* 0x0043e4000c901d64 */
.L_x_1042:
[----:B------:R-:W-:Y:S01]  /*22880*/  VIADD R4, R4, 0x70 ;  /* 0x0000007004047836 */ /* 0x000fe20000000000 */
[----:B------:R-:W-:Y:S04]  /*22890*/  BSSY B0, `(.L_x_762) ;  /* 0x000000a000007945 */ /* 0x000fe80003800000 */
[----:B------:R-:W-:-:S13]  /*228a0*/  ISETP.GE.AND P2, PT, R4, R6, PT ;  /* 0x000000060400720c */ /* 0x000fda0003f46270 */
[----:B------:R-:W-:Y:S05]  /*228b0*/  @P2 BRA `(.L_x_763) ;  /* 0x00000000001c2947 */ /* 0x000fea0003800000 */
[----:B01----:R-:W-:-:S05]  /*228c0*/  IADD3 R2, P2, R34, R0, RZ ;  /* 0x0000000022027210 */ /* 0x003fca0007f5e0ff */
[----:B------:R-:W-:-:S05]  /*228d0*/  IMAD.X R3, RZ, RZ, R5, P2 ;  /* 0x000000ffff037224 */ /* 0x000fca00010e0605 */
[----:B------:R-:W-:Y:S01]  /*228e0*/  @!PT LDS RZ, [RZ] ;  /* 0x00000000fffff984 */ /* 0x000fe20000000800 */
[----:B------:R-:W-:Y:S01]  /*228f0*/  @!PT LDS RZ, [RZ] ;  /* 0x00000000fffff984 */ /* 0x000fe20000000800 */
[----:B------:R-:W-:Y:S01]  /*22900*/  @!PT LDS RZ, [RZ] ;  /* 0x00000000fffff984 */ /* 0x000fe20000000800 */
[----:B------:R2:W-:Y:S04]  /*22910*/  LDGSTS.E.BYPASS.LTC128B.128 [R9+0x23c00], desc[UR36][R2.64], !P0 ;  /* 0x23c0000002097fae */ /* 0x0005e8000c101d64 */
[----:B------:R2:W-:Y:S02]  /*22920*/  LDGSTS.E.BYPASS.LTC128B.128 [R9+0x27c00], desc[UR36][R2.64+0x80], !P1 ;  /* 0x27c0008002097fae */ /* 0x0005e4000c901d64 */
.L_x_763:
[----:B------:R-:W-:Y:S05]  /*22930*/  BSYNC B0 ;  /* 0x0000000000007941 */ /* 0x000fea0003800000 */
.L_x_762:
[----:B------:R-:W-:Y:S01]  /*22940*/  NOP ;  /* 0x0000000000007918 */ /* 0x000fe20000000000 */
[----:B------:R-:W-:-:S13]  /*22950*/  PLOP3.LUT P0, PT, PT, PT, PT, 0x80, 0x0 ;  /* 0x000000000000781c */ /* 0x000fda0003f0f070 */
.L_x_764:
[----:B------:R-:W-:Y:S02]  /*22960*/  PLOP3.LUT P1, PT, P1, P0, PT, 0xa2, 0x0 ;  /* 0x000000000000781c */ /* 0x000fe40000f21472 */
[----:B------:R-:W-:-:S08]  /*22970*/  @P0 R2UR P1, UR4, R23 ;  /* 0x00000000170402ca */ /* 0x000fd00000020000 */
[----:B------:R-:W-:-:S05]  /*22980*/  @P0 PLOP3.LUT P0, PT, P1, PT, PT, 0x80, 0x0 ;  /* 0x000000000000081c */ /* 0x000fca0000f0f070 */
[----:B------:R-:W-:Y:S01]  /*22990*/  @!P1 SYNCS.ARRIVE.TRANS64.RED.A0T1 RZ, [UR4+0x38800], RZ ;  /* 0x038800ffffff99a7 */ /* 0x000fe20008200404 */
[----:B------:R-:W-:Y:S07]  /*229a0*/  @!P1 ARRIVES.LDGSTSBAR.64.TRANSCNT [UR4+0x38800] ;  /* 0x03880000ff0099b0 */ /* 0x000fee0008000a84 */
[----:B------:R-:W-:Y:S05]  /*229b0*/  @P0 BRA.U.ANY `(.L_x_764) ;  /* 0xfffffffd00e80947 */ /* 0x000fea000393ffff */
[----:B012---:R-:W2:Y:S02]  /*229c0*/  LDL.LU R2, [R1+0x40] ;  /* 0x0000400001027983 */ /* 0x007ea40000300800 */
[----:B--2---:R-:W-:-:S05]  /*229d0*/  VIADD R2, R2, 0x1 ;  /* 0x0000000102027836 */ /* 0x004fca0000000000 */
[----:B------:R0:W-:Y:S01]  /*229e0*/  STL [R1+0x40], R2 ;  /* 0x0000400201007387 */ /* 0x0001e20000100800 */
[----:B------:R-:W-:-:S04]  /*229f0*/  LEA.HI R0, R2, R2, RZ, 0x1 ;  /* 0x0000000202007211 */ /* 0x000fc800078f08ff */
[----:B------:R-:W-:-:S04]  /*22a00*/  LOP3.LUT R0, R0, 0xfffffffe, RZ, 0xc0, !PT ;  /* 0xfffffffe00007812 */ /* 0x000fc800078ec0ff */
[----:B------:R-:W-:-:S04]  /*22a10*/  IADD3 R0, R2, -R0, RZ ;  /* 0x8000000002007210 */ /* 0x000fc80007ffe0ff */
[----:B------:R-:W-:Y:S01]  /*22a20*/  SHF.L.U32 R0, R0, 0x1f, RZ ;  /* 0x0000001f00007819 */ /* 0x000fe200000006ff */
[----:B------:R-:W-:Y:S01]  /*22a30*/  NOP ;  /* 0x0000000000007918 */ /* 0x000fe20000000000 */
[----:B------:R0:W-:Y:S01]  /*22a40*/  SYNCS.ARRIVE.TRANS64.A1T0 RZ, [R23+URZ+0x38800], RZ ;  /* 0x038800ff17ff79a7 */ /* 0x0001e2000810003f */
[----:B------:R-:W-:Y:S01]  /*22a50*/  BSSY B0, `(.L_x_765) ;  /* 0x0000004000007945 */ /* 0x000fe20003800000 */
[----:B------:R-:W-:Y:S01]  /*22a60*/  ISETP.GE.AND P1, PT, R31, 0x81, PT ;  /* 0x000000811f00780c */ /* 0x000fe20003f26270 */
[----:B------:R-:W1:Y:S02]  /*22a70*/  SYNCS.PHASECHK.TRANS64.TRYWAIT P0, [R23+URZ+0x38820], R0 ;  /* 0x03882000170075a7 */ /* 0x000e64000800017f */
[----:B01----:R-:W-:Y:S10]  /*22a80*/  @!P0 BRA `(.L_x_766) ;  /* 0x0000009400048947 */ /* 0x003ff40003800000 */
.L_x_1043:
[----:B------:R-:W-:Y:S05]  /*22a90*/  BSYNC B0 ;  /* 0x0000000000007941 */ /* 0x000fea0003800000 */
.L_x_765:
[----:B------:R-:W-:Y:S05]  /*22aa0*/  @!P1 BRA `(.L_x_767) ;  /* 0x0000001800849947 */ /* 0x000fea0003800000 */
[----:B------:R-:W2:Y:S01]  /*22ab0*/  LDL.LU R2, [R1+0x3c] ;  /* 0x00003c0001027983 */ /* 0x000ea20000300800 */
[----:B------:R-:W-:Y:S02]  /*22ac0*/  IMAD.MOV.U32 R10, RZ, RZ, R35 ;  /* 0x000000ffff0a7224 */ /* 0x000fe400078e0023 */
[----:B------:R-:W-:Y:S01]  /*22ad0*/  IMAD.MOV.U32 R9, RZ, RZ, R27 ;  /* 0x000000ffff097224 */ /* 0x000fe200078e001b */
[----:B--2---:R-:W-:-:S07]  /*22ae0*/  LEA.HI.SX32 R32, R2, 0xfffffffe, 0x19 ;  /* 0xfffffffe02207811 */ /* 0x004fce00078fcaff */
.L_x_787:
[----:B-1----:R-:W2:Y:S01]  /*22af0*/  LDL R2, [R1+0x8] ;  /* 0x0000080001027983 */ /* 0x002ea20000100800 */
[----:B0-----:R-:W1:Y:S03]  /*22b00*/  LDC R5, c[0x0][0x430] ;  /* 0x00010c00ff057b82 */ /* 0x001e660000000800 */
[----:B------:R-:W3:Y:S04]  /*22b10*/  LDL R7, [R1+0xc] ;  /* 0x00000c0001077983 */ /* 0x000ee80000100800 */
[----:B------:R-:W4:Y:S01]  /*22b20*/  LDL R6, [R1] ;  /* 0x0000000001067983 */ /* 0x000f220000100800 */
[----:B0-----:R-:W0:Y:S01]  /*22b30*/  S2R R0, SR_TID.X ;  /* 0x0000000000007919 */ /* 0x001e220000002100 */
[----:B-1----:R-:W-:-:S13]  /*22b40*/  ISETP.NE.AND P0, PT, R5, 0x1, PT ;  /* 0x000000010500780c */ /* 0x002fda0003f05270 */
[----:B------:R-:W1:Y:S01]  /*22b50*/  @P0 LDC R4, c[0x0][0x434] ;  /* 0x00010d00ff040b82 */ /* 0x000e620000000800 */
[----:B0-----:R-:W-:-:S04]  /*22b60*/  LOP3.LUT R0, R0, 0x7f, RZ, 0xc0, !PT ;  /* 0x0000007f00007812 */ /* 0x001fc800078ec0ff */
[----:B------:R-:W-:-:S03]  /*22b70*/  SHF.R.U32.HI R3, RZ, 0x3, R0 ;  /* 0x00000003ff037819 */ /* 0x000fc60000011600 */
[----:B------:R-:W0:Y:S02]  /*22b80*/  @P0 LDC R0, c[0x0][0x438] ;  /* 0x00010e00ff000b82 */ /* 0x000e240000000800 */
[----:B------:R-:W-:Y:S01]  /*22b90*/  IMAD R3, R32, 0x80, R3 ;  /* 0x0000008020037824 */ /* 0x000fe200078e0203 */
[----:B------:R-:W-:Y:S05]  /*22ba0*/  YIELD ;  /* 0x0000000000007946 */ /* 0x000fea0003800000 */
[----:B------:R-:W-:Y:S01]  /*22bb0*/  ULDC.64 UR4, c[0x0][0x428] ;  /* 0x00010a0000047ab9 */ /* 0x000fe20000000a00 */
[----:B--2---:R-:W-:-:S05]  /*22bc0*/  IADD3 R3, R34, R3, R2 ;  /* 0x0000000322037210 */ /* 0x004fca0007ffe002 */
[----:B-1----:R-:W-:Y:S01]  /*22bd0*/  @P0 IMAD.HI.U32 R4, R3, R4, RZ ;  /* 0x0000000403040227 */ /* 0x002fe200078e00ff */
[----:B------:R-:W-:-:S04]  /*22be0*/  MOV R2, R3 ;  /* 0x0000000300027202 */ /* 0x000fc80000000f00 */
[----:B0-----:R-:W-:-:S05]  /*22bf0*/  @P0 SHF.R.U32.HI R2, RZ, R0, R4 ;  /* 0x00000000ff020219 */ /* 0x001fca0000011604 */
[----:B------:R-:W-:-:S04]  /*22c00*/  IMAD.MOV R0, RZ, RZ, -R2 ;  /* 0x000000ffff007224 */ /* 0x000fc800078e0a02 */
[----:B------:R-:W-:Y:S01]  /*22c10*/  IMAD R5, R5, R0, R3 ;  /* 0x0000000005057224 */ /* 0x000fe200078e0203 */
[----:B------:R-:W-:Y:S01]  /*22c20*/  SHF.R.S32.HI R3, RZ, 0x1f, R2 ;  /* 0x0000001fff037819 */ /* 0x000fe20000011402 */
[----:B---3--:R-:W-:-:S04]  /*22c30*/  IMAD R0, R7, UR4, RZ ;  /* 0x0000000407007c24 */ /* 0x008fc8000f8e02ff */
[C---:B----4-:R-:W-:Y:S02]  /*22c40*/  IMAD R0, R6.reuse, UR5, R0 ;  /* 0x0000000506007c24 */ /* 0x050fe4000f8e0200 */
[----:B------:R-:W-:Y:S01]  /*22c50*/  IMAD.WIDE.U32 R2, R6, UR4, R2 ;  /* 0x0000000406027c25 */ /* 0x000fe2000f8e0002 */
[----:B------:R-:W-:-:S03]  /*22c60*/  ULDC.64 UR4, c[0x0][0x418] ;  /* 0x0001060000047ab9 */ /* 0x000fc60000000a00 */
[----:B------:R-:W-:Y:S01]  /*22c70*/  IMAD.IADD R0, R0, 0x1, R3 ;  /* 0x0000000100007824 */ /* 0x000fe200078e0203 */
[----:B------:R-:W-:-:S04]  /*22c80*/  LEA R6, P0, R2, UR4, 0x2 ;  /* 0x0000000402067c11 */ /* 0x000fc8000f8010ff */
[----:B------:R-:W-:-:S05]  /*22c90*/  LEA.HI.X R7, R2, UR5, R0, 0x2, P0 ;  /* 0x0000000502077c11 */ /* 0x000fca00080f1400 */
[----:B------:R-:W2:Y:S01]  /*22ca0*/  LDG.E R6, desc[UR36][R6.64] ;  /* 0x0000002406067981 */ /* 0x000ea2000c1e1900 */
[----:B------:R-:W-:Y:S01]  /*22cb0*/  LOP3.LUT P2, RZ, R22, 0x4, RZ, 0xc0, !PT ;  /* 0x0000000416ff7812 */ /* 0x000fe2000784c0ff */
[----:B------:R-:W-:-:S05]  /*22cc0*/  VIADD R27, R9, 0x1 ;  /* 0x00000001091b7836 */ /* 0x000fca0000000000 */
[----:B------:R-:W-:-:S04]  /*22cd0*/  ISETP.NE.AND P0, PT, R27, 0x2, PT ;  /* 0x000000021b00780c */ /* 0x000fc80003f05270 */
[----:B------:R-:W-:Y:S02]  /*22ce0*/  SEL R35, RZ, 0x1, P0 ;  /* 0x00000001ff237807 */ /* 0x000fe40000000000 */
[C---:B------:R-:W-:Y:S02]  /*22cf0*/  ISETP.GT.AND P1, PT, R32.reuse, RZ, PT ;  /* 0x000000ff2000720c */ /* 0x040fe40003f24270 */
[----:B------:R-:W-:Y:S02]  /*22d00*/  IADD3 R32, R32, -0x1, RZ ;  /* 0xffffffff20207810 */ /* 0x000fe40007ffe0ff */
[----:B------:R-:W-:Y:S02]  /*22d10*/  SEL R27, R27, RZ, P0 ;  /* 0x000000ff1b1b7207 */ /* 0x000fe40000000000 */
[----:B------:R-:W-:Y:S02]  /*22d20*/  LOP3.LUT R35, R10, R35, RZ, 0x3c, !PT ;  /* 0x000000230a237212 */ /* 0x000fe400078e3cff */
[----:B--2---:R-:W-:Y:S01]  /*22d30*/  SHF.R.S32.HI R20, RZ, 0x1f, R6 ;  /* 0x0000001fff147819 */ /* 0x004fe20000011406 */
[----:B------:R-:W-:Y:S06]  /*22d40*/  @!P2 BRA `(.L_x_768) ;  /* 0x000000000004a947 */ /* 0x000fec0003800000 */
[----:B------:R-:W-:Y:S01]  /*22d50*/  BPT.TRAP 0x1 ;  /* 0x000000040000795c */ /* 0x000fe20000300000 */
.L_x_768:
[----:B------:R-:W-:Y:S01]  /*22d60*/  IMAD R0, R27, 0x8, R23 ;  /* 0x000000081b007824 */ /* 0x000fe200078e0217 */
[----:B------:R-:W-:Y:S01]  /*22d70*/  SHF.L.U32 R21, R35, 0x1f, RZ ;  /* 0x0000001f23157819 */ /* 0x000fe200000006ff */
[----:B------:R-:W-:Y:S01]  /*22d80*/  BSSY B0, `(.L_x_769) ;  /* 0x0000004000007945 */ /* 0x000fe20003800000 */
[----:B------:R-:W-:Y:S02]  /*22d90*/  SHF.R.S32.HI R17, RZ, 0x1f, R5 ;  /* 0x0000001fff117819 */ /* 0x000fe40000011405 */
[----:B------:R-:W0:Y:S02]  /*22da0*/  SYNCS.PHASECHK.TRANS64.TRYWAIT P0, [R0+URZ+0x38880], R21 ;  /* 0x03888015000075a7 */ /* 0x000e24000800017f */
[----:B0-----:R-:W-:Y:S05]  /*22db0*/  @!P0 BRA `(.L_x_770) ;  /* 0x00000090004c8947 */ /* 0x001fea0003800000 */
.L_x_1044:
[----:B------:R-:W-:Y:S05]  /*22dc0*/  BSYNC B0 ;  /* 0x0000000000007941 */ /* 0x000fea0003800000 */
.L_x_769:
[----:B------:R-:W2:Y:S01]  /*22dd0*/  LDL R7, [R1+0x4] ;  /* 0x0000040001077983 */ /* 0x000ea20000100800 */
[----:B------:R-:W-:Y:S01]  /*22de0*/  ULDC.64 UR4, c[0x0][0x328] ;  /* 0x0000ca0000047ab9 */ /* 0x000fe20000000a00 */
[----:B------:R-:W1:Y:S02]  /*22df0*/  LDC R11, c[0x0][0x2f4] ;  /* 0x0000bd00ff0b7b82 */ /* 0x000e640000000800 */
[----:B------:R-:W3:Y:S01]  /*22e00*/  LDL R13, [R1+0x20] ;  /* 0x00002000010d7983 */ /* 0x000ee20000100800 */
        /* <DEDUP_REMOVED lines=10> */
[----:B------:R-:W-:Y:S01]  /*22eb0*/  ULDC.64 UR4, c[0x0][0x330] ;  /* 0x0000cc0000047ab9 */ /* 0x000fe20000000a00 */
[-C--:B-1----:R-:W-:Y:S02]  /*22ec0*/  ISETP.GE.AND P2, PT, R12, R11.reuse, PT ;  /* 0x0000000b0c00720c */ /* 0x082fe40003f46270 */
[----:B------:R-:W-:Y:S01]  /*22ed0*/  IMAD.IADD R3, R3, 0x1, R4 ;  /* 0x0000000103037824 */ /* 0x000fe200078e0204 */
[----:B------:R-:W-:Y:S01]  /*22ee0*/  ISETP.GE.AND P3, PT, R34, R11, PT ;  /* 0x0000000b2200720c */ /* 0x000fe20003f66270 */
[----:B------:R-:W-:-:S03]  /*22ef0*/  IMAD.WIDE.U32 R2, R18, UR4, R2 ;  /* 0x0000000412027c25 */ /* 0x000fc6000f8e0002 */
[----:B------:R-:W-:Y:S01]  /*22f00*/  IADD3 R8, P0, R2, UR6, RZ ;  /* 0x0000000602087c10 */ /* 0x000fe2000ff1e0ff */
[----:B--2---:R-:W-:Y:S01]  /*22f10*/  IMAD R7, R7, UR4, RZ ;  /* 0x0000000407077c24 */ /* 0x004fe2000f8e02ff */
[----:B------:R-:W-:-:S03]  /*22f20*/  UMOV UR4, 0xffffffff ;  /* 0xffffffff00047882 */ /* 0x000fc60000000000 */
[----:B------:R-:W-:Y:S01]  /*22f30*/  IMAD R7, R18, UR5, R7 ;  /* 0x0000000512077c24 */ /* 0x000fe2000f8e0207 */
[----:B---3--:R-:W-:-:S04]  /*22f40*/  LEA R4, R27, R13, 0xf ;  /* 0x0000000d1b047211 */ /* 0x008fc800078e78ff */
[----:B------:R-:W-:Y:S01]  /*22f50*/  IADD3.X R7, R7, UR7, R3, P0, !PT ;  /* 0x0000000707077c10 */ /* 0x000fe200087fe403 */
[----:B------:R-:W-:Y:S06]  /*22f60*/  BRA.DIV UR4, `(.L_x_771) ;  /* 0x0000008e04f47947 */ /* 0x000fec000b800000 */
[----:B------:R-:W1:Y:S01]  /*22f70*/  SHFL.IDX PT, R2, R8, RZ, 0x181f ;  /* 0x00181fff08027589 */ /* 0x000e6200000e0000 */
[----:B------:R-:W-:-:S03]  /*22f80*/  IMAD.IADD R4, R23, 0x1, R4 ;  /* 0x0000000117047824 */ /* 0x000fc600078e0204 */
        /* <DEDUP_REMOVED lines=8> */
[----:B-1----:R-:W-:-:S04]  /*23010*/  IADD3 R2, P0, R34, R2, RZ ;  /* 0x0000000222027210 */ /* 0x002fc80007f1e0ff */
[----:B--2---:R-:W-:-:S05]  /*23020*/  IADD3.X R3, RZ, R3, RZ, P0, !PT ;  /* 0x00000003ff037210 */ /* 0x004fca00007fe4ff */
        /* <DEDUP_REMOVED lines=34> */
.L_x_1062:
[----:B--2---:R-:W-:-:S04]  /*23250*/  IADD3 R2, P0, R34, R2, RZ ;  /* 0x0000000222027210 */ /* 0x004fc80007f1e0ff */
[----:B------:R-:W-:Y:S02]  /*23260*/  IADD3.X R3, RZ, R7, RZ, P0, !PT ;  /* 0x00000007ff037210 */ /* 0x000fe400007fe4ff */
[----:B------:R-:W-:-:S03]  /*23270*/  PLOP3.LUT P0, PT, PT, PT, PT, 0x80, 0x0 ;  /* 0x000000000000781c */ /* 0x000fc60003f0f070 */
[----:B------:R-:W-:Y:S01]  /*23280*/  @!PT LDS RZ, [RZ] ;  /* 0x00000000fffff984 */ /* 0x000fe20000000800 */
[----:B------:R-:W-:Y:S01]  /*23290*/  @!PT LDS RZ, [RZ] ;  /* 0x00000000fffff984 */ /* 0x000fe20000000800 */
[----:B------:R-:W-:Y:S01]  /*232a0*/  @!PT LDS RZ, [RZ] ;  /* 0x00000000fffff984 */ /* 0x000fe20000000800 */
[----:B------:R2:W-:Y:S04]  /*232b0*/  LDGSTS.E.BYPASS.LTC128B.128 [R4+0x13c00], desc[UR36][R2.64], !P3 ;  /* 0x13c0000002047fae */ /* 0x0005e8000d901d64 */
[----:B------:R2:W-:Y:S01]  /*232c0*/  LDGSTS.E.BYPASS.LTC128B.128 [R4+0x17c00], desc[UR36][R2.64+0x80], !P2 ;  /* 0x17c0008002047fae */ /* 0x0005e2000d101d64 */
[----:B------:R-:W-:-:S05]  /*232d0*/  NOP ;  /* 0x0000000000007918 */ /* 0x000fca0000000000 */
.L_x_772:
        /* <DEDUP_REMOVED lines=10> */
.L_x_773:
[----:B------:R3:W-:Y:S01]  /*23380*/  SYNCS.ARRIVE.TRANS64.A1T0 RZ, [R0+URZ+0x38870], RZ ;  /* 0x038870ff00ff79a7 */ /* 0x0007e2000810003f */
[----:B------:R-:W-:Y:S05]  /*23390*/  @!P3 BRA `(.L_x_774) ;  /* 0x000000000004b947 */ /* 0x000fea0003800000 */
[----:B------:R-:W-:Y:S01]  /*233a0*/  BPT.TRAP 0x1 ;  /* 0x000000040000795c */ /* 0x000fe20000300000 */
.L_x_774:
[----:B------:R-:W4:Y:S01]  /*233b0*/  SYNCS.PHASECHK.TRANS64.TRYWAIT P0, [R0+URZ+0x38840], R21 ;  /* 0x03884015000075a7 */ /* 0x000f22000800017f */
[----:B------:R-:W-:Y:S04]  /*233c0*/  BSSY B0, `(.L_x_775) ;  /* 0x0000002000007945 */ /* 0x000fe80003800000 */
[----:B----4-:R-:W-:Y:S05]  /*233d0*/  @!P0 BRA `(.L_x_776) ;  /* 0x0000009400208947 */ /* 0x010fea0003800000 */
.L_x_1063:
[----:B------:R-:W-:Y:S05]  /*233e0*/  BSYNC B0 ;  /* 0x0000000000007941 */ /* 0x000fea0003800000 */
.L_x_775:
[----:B-1----:R-:W5:Y:S01]  /*233f0*/  LDL R8, [R1+0x4] ;  /* 0x0000040001087983 */ /* 0x002f620000100800 */
[----:B------:R-:W-:Y:S01]  /*23400*/  ULDC.64 UR4, c[0x0][0x300] ;  /* 0x0000c00000047ab9 */ /* 0x000fe20000000a00 */
[----:B------:R-:W-:Y:S01]  /*23410*/  ULDC.64 UR6, c[0x0][0x2e8] ;  /* 0x0000ba0000067ab9 */ /* 0x000fe20000000a00 */
[----:B------:R-:W-:Y:S01]  /*23420*/  IMAD R7, R17, UR4, RZ ;  /* 0x0000000411077c24 */ /* 0x000fe2000f8e02ff */
[----:B------:R-:W-:Y:S01]  /*23430*/  LOP3.LUT R11, R34, 0x80, RZ, 0xfc, !PT ;  /* 0x00000080220b7812 */ /* 0x000fe200078efcff */
[----:B--2---:R-:W-:-:S04]  /*23440*/  IMAD.WIDE.U32 R2, R5, UR4, RZ ;  /* 0x0000000405027c25 */ /* 0x004fc8000f8e00ff */
        /* <DEDUP_REMOVED lines=8> */
[----:B------:R-:W-:-:S03]  /*234d0*/  IMAD.WIDE.U32 R2, R18, UR4, R2 ;  /* 0x0000000412027c25 */ /* 0x000fc6000f8e0002 */
[----:B------:R-:W-:Y:S01]  /*234e0*/  IADD3 R6, P0, R2, UR6, RZ ;  /* 0x0000000602067c10 */ /* 0x000fe2000ff1e0ff */
[----:B-----5:R-:W-:Y:S01]  /*234f0*/  IMAD R5, R8, UR4, RZ ;  /* 0x0000000408057c24 */ /* 0x020fe2000f8e02ff */
[----:B------:R-:W-:Y:S01]  /*23500*/  UMOV UR4, 0xffffffff ;  /* 0xffffffff00047882 */ /* 0x000fe20000000000 */
[----:B------:R-:W1:Y:S02]  /*23510*/  LDC R8, c[0x0][0x2f4] ;  /* 0x0000bd00ff087b82 */ /* 0x000e640000000800 */
[----:B------:R-:W-:-:S05]  /*23520*/  IMAD R5, R18, UR5, R5 ;  /* 0x0000000512057c24 */ /* 0x000fca000f8e0205 */
[----:B------:R-:W-:Y:S02]  /*23530*/  IADD3.X R5, R5, UR7, R3, P0, !PT ;  /* 0x0000000705057c10 */ /* 0x000fe400087fe403 */
[-C--:B-1----:R-:W-:Y:S02]  /*23540*/  ISETP.GE.AND P2, PT, R11, R8.reuse, PT ;  /* 0x000000080b00720c */ /* 0x082fe40003f46270 */
[----:B------:R-:W-:Y:S01]  /*23550*/  ISETP.GE.AND P3, PT, R34, R8, PT ;  /* 0x000000082200720c */ /* 0x000fe20003f66270 */
[----:B------:R-:W-:-:S12]  /*23560*/  BRA.DIV UR4, `(.L_x_777) ;  /* 0x0000009204d07947 */ /* 0x000fd8000b800000 */
[----:B------:R-:W1:Y:S04]  /*23570*/  SHFL.IDX PT, R2, R6, RZ, 0x181f ;  /* 0x00181fff06027589 */ /* 0x000e6800000e0000 */
[----:B------:R-:W2:Y:S01]  /*23580*/  SHFL.IDX PT, R3, R5, RZ, 0x181f ;  /* 0x00181fff05037589 */ /* 0x000ea200000e0000 */
[----:B-1----:R-:W-:-:S04]  /*23590*/  IADD3 R2, P0, R34, R2, RZ ;  /* 0x0000000222027210 */ /* 0x002fc80007f1e0ff */
[----:B--2---:R-:W-:-:S05]  /*235a0*/  IADD3.X R3, RZ, R3, RZ, P0, !PT ;  /* 0x00000003ff037210 */ /* 0x004fca00007fe4ff */
        /* <DEDUP_REMOVED lines=35> */
[----:B------:R-:W0:Y:S01]  /*237e0*/  SHFL.IDX PT, R5, R5, 0x7, 0x181f ;  /* 0x00f81f0005057f89 */ /* 0x000e2200000e0000 */
[----:B-1----:R-:W-:-:S04]  /*237f0*/  IADD3 R2, P0, R34, R2, RZ ;  /* 0x0000000222027210 */ /* 0x002fc80007f1e0ff */
[----:B--2---:R-:W-:-:S05]  /*23800*/  IADD3.X R3, RZ, R3, RZ, P0, !PT ;  /* 0x00000003ff037210 */ /* 0x004fca00007fe4ff */
[----:B------:R-:W-:Y:S04]  /*23810*/  LDGSTS.E.BYPASS.LTC128B.128 [R4+0x2b400], desc[UR36][R2.64], !P3 ;  /* 0x2b40000002047fae */ /* 0x000fe8000d901d64 */
[----:B------:R1:W-:Y:S04]  /*23820*/  LDGSTS.E.BYPASS.LTC128B.128 [R4+0x2f400], desc[UR36][R2.64+0x80], !P2 ;  /* 0x2f40008002047fae */ /* 0x0003e8000d101d64 */
[----:B01----:R1:W2:Y:S02]  /*23830*/  SHFL.IDX PT, R2, R6, 0x7, 0x181f ;  /* 0x00f81f0006027f89 */ /* 0x0032a400000e0000 */
.L_x_1081:
        /* <DEDUP_REMOVED lines=9> */
.L_x_778:
        /* <DEDUP_REMOVED lines=10> */
.L_x_779:
[----:B------:R3:W-:Y:S02]  /*23970*/  SYNCS.ARRIVE.TRANS64.A1T0 RZ, [R0+URZ+0x38830], RZ ;  /* 0x038830ff00ff79a7 */ /* 0x0007e4000810003f */
[----:B---34-:R-:W-:-:S05]  /*23980*/  IMAD.U32 R0, RZ, RZ, UR38 ;  /* 0x00000026ff007e24 */ /* 0x018fca000f8e00ff */
[----:B------:R-:W-:-:S13]  /*23990*/  ISETP.NE.AND P0, PT, R0, 0x3, PT ;  /* 0x000000030000780c */ /* 0x000fda0003f05270 */
[----:B------:R-:W-:Y:S05]  /*239a0*/  @!P0 BRA `(.L_x_780) ;  /* 0x0000000000048947 */ /* 0x000fea0003800000 */
[----:B------:R-:W-:Y:S01]  /*239b0*/  BPT.TRAP 0x1 ;  /* 0x000000040000795c */ /* 0x000fe20000300000 */
.L_x_780:
[----:B------:R-:W-:Y:S01]  /*239c0*/  LOP3.LUT R0, R10, 0x1, RZ, 0x3c, !PT ;  /* 0x000000010a007812 */ /* 0x000fe200078e3cff */
[----:B------:R-:W-:Y:S01]  /*239d0*/  BSSY B0, `(.L_x_781) ;  /* 0x0000005000007945 */ /* 0x000fe20003800000 */
[----:B0-----:R-:W-:Y:S02]  /*239e0*/  LEA R2, R9, R23, 0x3 ;  /* 0x0000001709027211 */ /* 0x001fe400078e18ff */
[----:B------:R-:W-:-:S04]  /*239f0*/  SHF.L.U32 R0, R0, 0x1f, RZ ;  /* 0x0000001f00007819 */ /* 0x000fc800000006ff */
[----:B------:R-:W0:Y:S02]  /*23a00*/  SYNCS.PHASECHK.TRANS64.TRYWAIT P2, [R2+URZ+0x38870], R0 ;  /* 0x03887000020075a7 */ /* 0x000e24000804017f */
[----:B0-----:R-:W-:Y:S05]  /*23a10*/  @!P2 BRA `(.L_x_782) ;  /* 0x0000009400e8a947 */ /* 0x001fea0003800000 */
.L_x_1082:
[----:B------:R-:W-:Y:S05]  /*23a20*/  BSYNC B0 ;  /* 0x0000000000007941 */ /* 0x000fea0003800000 */
.L_x_781:
[----:B------:R-:W-:-:S13]  /*23a30*/  LOP3.LUT P2, RZ, R22, 0x4, RZ, 0xc0, !PT ;  /* 0x0000000416ff7812 */ /* 0x000fda000784c0ff */
[----:B------:R-:W-:Y:S05]  /*23a40*/  @!P2 BRA `(.L_x_783) ;  /* 0x000000000004a947 */ /* 0x000fea0003800000 */
[----:B------:R-:W-:Y:S01]  /*23a50*/  BPT.TRAP 0x1 ;  /* 0x000000040000795c */ /* 0x000fe20000300000 */
.L_x_783:
[----:B------:R-:W-:Y:S01]  /*23a60*/  SHF.L.U32 R3, R10, 0x1f, RZ ;  /* 0x0000001f0a037819 */ /* 0x000fe200000006ff */
[----:B0-----:R-:W-:-:S03]  /*23a70*/  IMAD.SHL.U32 R0, R9, 0x8000, RZ ;  /* 0x0000800009007824 */ /* 0x001fc600078e00ff */
[----:B------:R-:W0:Y:S02]  /*23a80*/  SYNCS.PHASECHK.TRANS64.TRYWAIT P2, [R2+URZ+0x38860], R3 ;  /* 0x03886003020075a7 */ /* 0x000e24000804017f */
[----:B0-----:R-:W-:Y:S05]  /*23a90*/  @!P2 BRA `(.L_x_784) ;  /* 0x0000009400dca947 */ /* 0x001fea0003800000 */
.L_x_1083:
[----:B------:R-:W2:Y:S01]  /*23aa0*/  LDL R8, [R1+0x24] ;  /* 0x0000240001087983 */ /* 0x000ea20000100800 */
[----:B0-----:R-:W-:Y:S01]  /*23ab0*/  LOP3.LUT R3, R0, R25, RZ, 0xfc, !PT ;  /* 0x0000001900037212 */ /* 0x001fe200078efcff */
[----:B------:R-:W-:Y:S05]  /*23ac0*/  WARPSYNC.ALL ;  /* 0x0000000000007948 */ /* 0x000fea0003800000 */
[----:B------:R-:W3:Y:S01]  /*23ad0*/  LDL R20, [R1+0x18] ;  /* 0x0000180001147983 */ /* 0x000ee20000100800 */
[----:B------:R-:W-:Y:S01]  /*23ae0*/  IMAD.IADD R3, R23, 0x1, R3 ;  /* 0x0000000117037824 */ /* 0x000fe200078e0203 */
[----:B------:R-:W-:Y:S01]  /*23af0*/  LOP3.LUT P2, RZ, R22, 0x4, RZ, 0xc0, !PT ;  /* 0x0000000416ff7812 */ /* 0x000fe2000784c0ff */
[C---:B------:R-:W-:Y:S01]  /*23b00*/  VIADD R21, R0.reuse, 0x2000 ;  /* 0x0000200000157836 */ /* 0x040fe20000000000 */
[----:B------:R-:W-:Y:S01]  /*23b10*/  IADD3 R17, R0, 0x6000, RZ ;  /* 0x0000600000117810 */ /* 0x000fe20007ffe0ff */
[----:B------:R-:W4:Y:S04]  /*23b20*/  LDL R29, [R1+0x14] ;  /* 0x00001400011d7983 */ /* 0x000f280000100800 */
[----:B-1----:R-:W0:Y:S02]  /*23b30*/  LDSM.16.MT88.4 R4, [R3+0x10400] ;  /* 0x010400000304783b */ /* 0x002e240000004200 */
[----:B0-----:R-:W-:-:S02]  /*23b40*/  PRMT R12, R4, 0x6420, R5 ;  /* 0x00006420040c7816 */ /* 0x001fc40000000005 */
[----:B------:R-:W-:Y:S02]  /*23b50*/  PRMT R13, R4, 0x7531, R5 ;  /* 0x00007531040d7816 */ /* 0x000fe40000000005 */
[----:B------:R-:W-:Y:S02]  /*23b60*/  LOP3.LUT R4, R0, R26, RZ, 0xfc, !PT ;  /* 0x0000001a00047212 */ /* 0x000fe400078efcff */
[C-C-:B------:R-:W-:Y:S02]  /*23b70*/  PRMT R14, R6.reuse, 0x6420, R7.reuse ;  /* 0x00006420060e7816 */ /* 0x140fe40000000007 */
[----:B------:R-:W-:Y:S02]  /*23b80*/  PRMT R15, R6, 0x7531, R7 ;  /* 0x00007531060f7816 */ /* 0x000fe40000000007 */
[----:B------:R-:W-:Y:S02]  /*23b90*/  IADD3 R4, R24, R4, RZ ;  /* 0x0000000418047210 */ /* 0x000fe40007ffe0ff */
[----:B--2---:R-:W-:-:S05]  /*23ba0*/  IADD3 R3, R23, R8, R0 ;  /* 0x0000000817037210 */ /* 0x004fca0007ffe000 */
[----:B------:R-:W0:Y:S04]  /*23bb0*/  LDSM.16.MT88.4 R8, [R3+0x10400] ;  /* 0x010400000308783b */ /* 0x000e280000004200 */
[----:B------:R1:W-:Y:S02]  /*23bc0*/  STSM.16.M88.4 [R4], R12 ;  /* 0x0000000c04007844 */ /* 0x0003e40000000200 */
[----:B-1----:R-:W-:Y:S02]  /*23bd0*/  IADD3 R12, R0, 0x4000, RZ ;  /* 0x00004000000c7810 */ /* 0x002fe40007ffe0ff */
[C-C-:B0-----:R-:W-:Y:S02]  /*23be0*/  PRMT R4, R8.reuse, 0x6420, R9.reuse ;  /* 0x0000642008047816 */ /* 0x141fe40000000009 */
[----:B------:R-:W-:-:S02]  /*23bf0*/  PRMT R5, R8, 0x7531, R9 ;  /* 0x0000753108057816 */ /* 0x000fc40000000009 */
[----:B------:R-:W-:Y:S02]  /*23c00*/  LOP3.LUT R8, R21, R26, RZ, 0xfc, !PT ;  /* 0x0000001a15087212 */ /* 0x000fe400078efcff */
[C-C-:B------:R-:W-:Y:S02]  /*23c10*/  PRMT R6, R10.reuse, 0x6420, R11.reuse ;  /* 0x000064200a067816 */ /* 0x140fe4000000000b */
[----:B------:R-:W-:Y:S01]  /*23c20*/  PRMT R7, R10, 0x7531, R11 ;  /* 0x000075310a077816 */ /* 0x000fe2000000000b */
[----:B------:R-:W-:-:S05]  /*23c30*/  IMAD.IADD R8, R24, 0x1, R8 ;  /* 0x0000000118087824 */ /* 0x000fca00078e0208 */
[----:B------:R0:W-:Y:S02]  /*23c40*/  STSM.16.M88.4 [R8], R4 ;  /* 0x0000000408007844 */ /* 0x0001e40000000200 */
[----:B0-----:R-:W-:-:S05]  /*23c50*/  LOP3.LUT R4, R12, R25, RZ, 0xfc, !PT ;  /* 0x000000190c047212 */ /* 0x001fca00078efcff */
[----:B------:R-:W-:-:S05]  /*23c60*/  IMAD.IADD R4, R23, 0x1, R4 ;  /* 0x0000000117047824 */ /* 0x000fca00078e0204 */
[----:B------:R-:W0:Y:S01]  /*23c70*/  LDSM.16.MT88.4 R8, [R4+0x10400] ;  /* 0x010400000408783b */ /* 0x000e220000004200 */
[----:B------:R-:W-:-:S05]  /*23c80*/  LOP3.LUT R12, R12, R26, RZ, 0xfc, !PT ;  /* 0x0000001a0c0c7212 */ /* 0x000fca00078efcff */
[----:B------:R-:W-:Y:S01]  /*23c90*/  IMAD.IADD R12, R24, 0x1, R12 ;  /* 0x00000001180c7824 */ /* 0x000fe200078e020c */
[C-C-:B0-----:R-:W-:Y:S02]  /*23ca0*/  PRMT R4, R8.reuse, 0x6420, R9.reuse ;  /* 0x0000642008047816 */ /* 0x141fe40000000009 */
[----:B------:R-:W-:Y:S02]  /*23cb0*/  PRMT R5, R8, 0x7531, R9 ;  /* 0x0000753108057816 */ /* 0x000fe40000000009 */
[C-C-:B------:R-:W-:Y:S02]  /*23cc0*/  PRMT R6, R10.reuse, 0x6420, R11.reuse ;  /* 0x000064200a067816 */ /* 0x140fe4000000000b */
[----:B------:R-:W-:Y:S02]  /*23cd0*/  PRMT R7, R10, 0x7531, R11 ;  /* 0x000075310a077816 */ /* 0x000fe4000000000b */
[----:B------:R-:W0:Y:S04]  /*23ce0*/  LDSM.16.MT88.4 R8, [R3+0x14400] ;  /* 0x014400000308783b */ /* 0x000e280000004200 */
[----:B------:R1:W-:Y:S02]  /*23cf0*/  STSM.16.M88.4 [R12], R4 ;  /* 0x000000040c007844 */ /* 0x0003e40000000200 */
[----:B-1----:R-:W-:-:S05]  /*23d00*/  LOP3.LUT R4, R17, R26, RZ, 0xfc, !PT ;  /* 0x0000001a11047212 */ /* 0x002fca00078efcff */
[----:B------:R-:W-:Y:S01]  /*23d10*/  IMAD.IADD R4, R24, 0x1, R4 ;  /* 0x0000000118047824 */ /* 0x000fe200078e0204 */
[C-C-:B0-----:R-:W-:Y:S02]  /*23d20*/  PRMT R12, R8.reuse, 0x6420, R9.reuse ;  /* 0x00006420080c7816 */ /* 0x141fe40000000009 */
[----:B------:R-:W-:Y:S02]  /*23d30*/  PRMT R13, R8, 0x7531, R9 ;  /* 0x00007531080d7816 */ /* 0x000fe40000000009 */
[C-C-:B------:R-:W-:Y:S02]  /*23d40*/  PRMT R14, R10.reuse, 0x6420, R11.reuse ;  /* 0x000064200a0e7816 */ /* 0x140fe4000000000b */
[----:B------:R-:W-:-:S05]  /*23d50*/  PRMT R15, R10, 0x7531, R11 ;  /* 0x000075310a0f7816 */ /* 0x000fca000000000b */
[----:B------:R0:W-:Y:S02]  /*23d60*/  STSM.16.M88.4 [R4], R12 ;  /* 0x0000000c04007844 */ /* 0x0001e40000000200 */
[----:B0-----:R-:W-:-:S05]  /*23d70*/  VIADD R4, R0, 0x1000 ;  /* 0x0000100000047836 */ /* 0x001fca0000000000 */
[----:B------:R-:W-:-:S04]  /*23d80*/  LOP3.LUT R4, R4, R25, RZ, 0xfc, !PT ;  /* 0x0000001904047212 */ /* 0x000fc800078efcff */
[----:B------:R-:W-:-:S05]  /*23d90*/  IADD3 R4, R23, R4, RZ ;  /* 0x0000000417047210 */ /* 0x000fca0007ffe0ff */
[----:B------:R-:W0:Y:S01]  /*23da0*/  LDSM.16.MT88.4 R8, [R4+0x10400] ;  /* 0x010400000408783b */ /* 0x000e220000004200 */
[----:B---3--:R-:W-:-:S05]  /*23db0*/  IMAD.IADD R28, R20, 0x1, R0 ;  /* 0x00000001141c7824 */ /* 0x008fca00078e0200 */
[----:B------:R-:W-:Y:S02]  /*23dc0*/  IADD3 R20, R24, R28, R26 ;  /* 0x0000001c18147210 */ /* 0x000fe40007ffe01a */
[C-C-:B0-----:R-:W-:Y:S02]  /*23dd0*/  PRMT R4, R8.reuse, 0x6420, R9.reuse ;  /* 0x0000642008047816 */ /* 0x141fe40000000009 */
[----:B------:R-:W-:Y:S02]  /*23de0*/  PRMT R5, R8, 0x7531, R9 ;  /* 0x0000753108057816 */ /* 0x000fe40000000009 */
[C-C-:B------:R-:W-:Y:S02]  /*23df0*/  PRMT R6, R10.reuse, 0x6420, R11.reuse ;  /* 0x000064200a067816 */ /* 0x140fe4000000000b */
[----:B------:R-:W-:Y:S02]  /*23e00*/  PRMT R7, R10, 0x7531, R11 ;  /* 0x000075310a077816 */ /* 0x000fe4000000000b */
[----:B------:R-:W0:Y:S04]  /*23e10*/  LDSM.16.MT88.4 R8, [R3+0x11400] ;  /* 0x011400000308783b */ /* 0x000e280000004200 */
[----:B------:R1:W-:Y:S01]  /*23e20*/  STSM.16.M88.4 [R20], R4 ;  /* 0x0000000414007844 */ /* 0x0003e20000000200 */
[----:B------:R-:W-:Y:S01]  /*23e30*/  IADD3 R28, R24, R37, R28 ;  /* 0x00000025181c7210 */ /* 0x000fe20007ffe01c */
[----:B-1----:R-:W-:-:S05]  /*23e40*/  VIADD R4, R0, 0x5000 ;  /* 0x0000500000047836 */ /* 0x002fca0000000000 */
[----:B------:R-:W-:-:S04]  /*23e50*/  LOP3.LUT R4, R4, R25, RZ, 0xfc, !PT ;  /* 0x0000001904047212 */ /* 0x000fc800078efcff */
[----:B------:R-:W-:Y:S02]  /*23e60*/  IADD3 R4, R23, R4, RZ ;  /* 0x0000000417047210 */ /* 0x000fe40007ffe0ff */
[C-C-:B0-----:R-:W-:Y:S02]  /*23e70*/  PRMT R12, R8.reuse, 0x6420, R9.reuse ;  /* 0x00006420080c7816 */ /* 0x141fe40000000009 */
[----:B------:R-:W-:Y:S02]  /*23e80*/  PRMT R13, R8, 0x7531, R9 ;  /* 0x00007531080d7816 */ /* 0x000fe40000000009 */
[C-C-:B------:R-:W-:Y:S02]  /*23e90*/  PRMT R14, R10.reuse, 0x6420, R11.reuse ;  /* 0x000064200a0e7816 */ /* 0x140fe4000000000b */
[----:B------:R-:W-:-:S05]  /*23ea0*/  PRMT R15, R10, 0x7531, R11 ;  /* 0x000075310a0f7816 */ /* 0x000fca000000000b */
[----:B------:R-:W-:Y:S04]  /*23eb0*/  STSM.16.M88.4 [R28], R12 ;  /* 0x0000000c1c007844 */ /* 0x000fe80000000200 */
[----:B------:R-:W0:Y:S01]  /*23ec0*/  LDSM.16.MT88.4 R8, [R4+0x10400] ;  /* 0x010400000408783b */ /* 0x000e220000004200 */
[----:B------:R-:W-:Y:S02]  /*23ed0*/  LOP3.LUT R21, R21, R25, RZ, 0xfc, !PT ;  /* 0x0000001915157212 */ /* 0x000fe400078efcff */
        /* <DEDUP_REMOVED lines=8> */
[----:B------:R-:W-:Y:S01]  /*23f60*/  IMAD.IADD R8, R23, 0x1, R21 ;  /* 0x0000000117087824 */ /* 0x000fe200078e0215 */
[----:B------:R-:W-:-:S02]  /*23f70*/  PRMT R14, R10, 0x6420, R11 ;  /* 0x000064200a0e7816 */ /* 0x000fc4000000000b */
[----:B------:R-:W-:-:S05]  /*23f80*/  PRMT R15, R10, 0x7531, R11 ;  /* 0x000075310a0f7816 */ /* 0x000fca000000000b */
[----:B------:R-:W-:Y:S04]  /*23f90*/  STSM.16.M88.4 [R28+0x4000], R12 ;  /* 0x0040000c1c007844 */ /* 0x000fe80000000200 */
[----:B------:R-:W0:Y:S01]  /*23fa0*/  LDSM.16.MT88.4 R8, [R8+0x10400] ;  /* 0x010400000808783b */ /* 0x000e220000004200 */
[----:B------:R-:W-:Y:S02]  /*23fb0*/  LOP3.LUT R17, R17, R25, RZ, 0xfc, !PT ;  /* 0x0000001911117212 */ /* 0x000fe400078efcff */
[C-C-:B0-----:R-:W-:Y:S02]  /*23fc0*/  PRMT R4, R8.reuse, 0x6420, R9.reuse ;  /* 0x0000642008047816 */ /* 0x141fe40000000009 */
[----:B------:R-:W-:Y:S02]  /*23fd0*/  PRMT R5, R8, 0x7531, R9 ;  /* 0x0000753108057816 */ /* 0x000fe40000000009 */
[----:B------:R-:W-:-:S02]  /*23fe0*/  PRMT R6, R10, 0x6420, R11 ;  /* 0x000064200a067816 */ /* 0x000fc4000000000b */
[----:B------:R-:W-:Y:S02]  /*23ff0*/  PRMT R7, R10, 0x7531, R11 ;  /* 0x000075310a077816 */ /* 0x000fe4000000000b */
[----:B------:R-:W0:Y:S02]  /*24000*/  LDSM.16.MT88.4 R8, [R3+0x12400] ;  /* 0x012400000308783b */ /* 0x000e240000004200 */
[C-C-:B0-----:R-:W-:Y:S02]  /*24010*/  PRMT R12, R8.reuse, 0x6420, R9.reuse ;  /* 0x00006420080c7816 */ /* 0x141fe40000000009 */
[----:B------:R-:W-:Y:S02]  /*24020*/  PRMT R13, R8, 0x7531, R9 ;  /* 0x00007531080d7816 */ /* 0x000fe40000000009 */
[----:B------:R-:W-:Y:S02]  /*24030*/  IADD3 R8, R23, R17, RZ ;  /* 0x0000001117087210 */ /* 0x000fe40007ffe0ff */
[----:B------:R-:W2:Y:S01]  /*24040*/  LDL R17, [R1+0x1c] ;  /* 0x00001c0001117983 */ /* 0x000ea20000100800 */
[----:B----4-:R-:W-:Y:S01]  /*24050*/  IMAD.IADD R21, R29, 0x1, R0 ;  /* 0x000000011d157824 */ /* 0x010fe200078e0200 */
[----:B------:R-:W-:-:S02]  /*24060*/  PRMT R14, R10, 0x6420, R11 ;  /* 0x000064200a0e7816 */ /* 0x000fc4000000000b */
[----:B------:R-:W-:Y:S02]  /*24070*/  PRMT R15, R10, 0x7531, R11 ;  /* 0x000075310a0f7816 */ /* 0x000fe4000000000b */
[C---:B------:R-:W-:Y:S02]  /*24080*/  IADD3 R20, R24.reuse, R21, R26 ;  /* 0x0000001518147210 */ /* 0x040fe40007ffe01a */
[----:B------:R-:W-:-:S03]  /*24090*/  IADD3 R21, R24, R37, R21 ;  /* 0x0000002518157210 */ /* 0x000fc60007ffe015 */
[----:B------:R-:W-:Y:S04]  /*240a0*/  STSM.16.M88.4 [R20], R4 ;  /* 0x0000000414007844 */ /* 0x000fe80000000200 */
[----:B------:R-:W-:Y:S04]  /*240b0*/  STSM.16.M88.4 [R21], R12 ;  /* 0x0000000c15007844 */ /* 0x000fe80000000200 */
[----:B------:R-:W0:Y:S02]  /*240c0*/  LDSM.16.MT88.4 R8, [R8+0x10400] ;  /* 0x010400000808783b */ /* 0x000e240000004200 */
[----:B0-----:R-:W-:-:S02]  /*240d0*/  PRMT R4, R8, 0x6420, R9 ;  /* 0x0000642008047816 */ /* 0x001fc40000000009 */
[----:B------:R-:W-:Y:S02]  /*240e0*/  PRMT R5, R8, 0x7531, R9 ;  /* 0x0000753108057816 */ /* 0x000fe40000000009 */
[C-C-:B------:R-:W-:Y:S02]  /*240f0*/  PRMT R6, R10.reuse, 0x6420, R11.reuse ;  /* 0x000064200a067816 */ /* 0x140fe4000000000b */
[----:B------:R-:W-:Y:S02]  /*24100*/  PRMT R7, R10, 0x7531, R11 ;  /* 0x000075310a077816 */ /* 0x000fe4000000000b */
[----:B------:R-:W0:Y:S04]  /*24110*/  LDSM.16.MT88.4 R8, [R3+0x16400] ;  /* 0x016400000308783b */ /* 0x000e280000004200 */
[----:B------:R1:W-:Y:S02]  /*24120*/  STSM.16.M88.4 [R20+0x4000], R4 ;  /* 0x0040000414007844 */ /* 0x0003e40000000200 */
[----:B-1----:R-:W-:-:S05]  /*24130*/  VIADD R4, R0, 0x3000 ;  /* 0x0000300000047836 */ /* 0x002fca0000000000 */
[----:B------:R-:W-:-:S05]  /*24140*/  LOP3.LUT R4, R4, R25, RZ, 0xfc, !PT ;  /* 0x0000001904047212 */ /* 0x000fca00078efcff */
[----:B------:R-:W-:Y:S01]  /*24150*/  IMAD.IADD R4, R23, 0x1, R4 ;  /* 0x0000000117047824 */ /* 0x000fe200078e0204 */
[C-C-:B0-----:R-:W-:Y:S02]  /*24160*/  PRMT R28, R8.reuse, 0x6420, R9.reuse ;  /* 0x00006420081c7816 */ /* 0x141fe40000000009 */
[----:B------:R-:W-:Y:S02]  /*24170*/  PRMT R29, R8, 0x7531, R9 ;  /* 0x00007531081d7816 */ /* 0x000fe40000000009 */
[C-C-:B------:R-:W-:Y:S02]  /*24180*/  PRMT R30, R10.reuse, 0x6420, R11.reuse ;  /* 0x000064200a1e7816 */ /* 0x140fe4000000000b */
        /* <DEDUP_REMOVED lines=9> */
[----:B------:R-:W-:Y:S02]  /*24220*/  PRMT R5, R8, 0x7531, R9 ;  /* 0x0000753108057816 */ /* 0x000fe40000000009 */
[C-C-:B------:R-:W-:Y:S02]  /*24230*/  PRMT R6, R10.reuse, 0x6420, R11.reuse ;  /* 0x000064200a067816 */ /* 0x140fe4000000000b */
[----:B------:R-:W-:-:S02]  /*24240*/  PRMT R7, R10, 0x7531, R11 ;  /* 0x000075310a077816 */ /* 0x000fc4000000000b */
[----:B--2---:R-:W-:Y:S01]  /*24250*/  IADD3 R20, R17, R0, RZ ;  /* 0x0000000011147210 */ /* 0x004fe20007ffe0ff */
[----:B------:R-:W-:-:S05]  /*24260*/  VIADD R0, R0, 0x7000 ;  /* 0x0000700000007836 */ /* 0x000fca0000000000 */
[----:B------:R-:W-:Y:S02]  /*24270*/  LOP3.LUT R0, R0, R25, RZ, 0xfc, !PT ;  /* 0x0000001900007212 */ /* 0x000fe400078efcff */
[C---:B------:R-:W-:Y:S02]  /*24280*/  IADD3 R17, R24.reuse, R20, R26 ;  /* 0x0000001418117210 */ /* 0x040fe40007ffe01a */
[----:B------:R-:W-:Y:S01]  /*24290*/  IADD3 R20, R24, R37, R20 ;  /* 0x0000002518147210 */ /* 0x000fe20007ffe014 */
[----:B------:R-:W-:Y:S02]  /*242a0*/  IMAD.IADD R0, R23, 0x1, R0 ;  /* 0x0000000117007824 */ /* 0x000fe400078e0200 */
[----:B------:R-:W-:Y:S04]  /*242b0*/  STSM.16.M88.4 [R17], R12 ;  /* 0x0000000c11007844 */ /* 0x000fe80000000200 */
[----:B------:R-:W-:Y:S04]  /*242c0*/  STSM.16.M88.4 [R20], R4 ;  /* 0x0000000414007844 */ /* 0x000fe80000000200 */
[----:B------:R-:W0:Y:S04]  /*242d0*/  LDSM.16.MT88.4 R4, [R0+0x10400] ;  /* 0x010400000004783b */ /* 0x000e280000004200 */
[----:B------:R-:W1:Y:S01]  /*242e0*/  LDSM.16.MT88.4 R8, [R3+0x17400] ;  /* 0x017400000308783b */ /* 0x000e620000004200 */
[----:B0-----:R-:W-:-:S02]  /*242f0*/  PRMT R12, R4, 0x6420, R5 ;  /* 0x00006420040c7816 */ /* 0x001fc40000000005 */
[----:B------:R-:W-:Y:S02]  /*24300*/  PRMT R13, R4, 0x7531, R5 ;  /* 0x00007531040d7816 */ /* 0x000fe40000000005 */
[C-C-:B------:R-:W-:Y:S02]  /*24310*/  PRMT R14, R6.reuse, 0x6420, R7.reuse ;  /* 0x00006420060e7816 */ /* 0x140fe40000000007 */
[----:B------:R-:W-:Y:S02]  /*24320*/  PRMT R15, R6, 0x7531, R7 ;  /* 0x00007531060f7816 */ /* 0x000fe40000000007 */
[C-C-:B-1----:R-:W-:Y:S02]  /*24330*/  PRMT R4, R8.reuse, 0x6420, R9.reuse ;  /* 0x0000642008047816 */ /* 0x142fe40000000009 */
[----:B------:R-:W-:Y:S02]  /*24340*/  PRMT R5, R8, 0x7531, R9 ;  /* 0x0000753108057816 */ /* 0x000fe40000000009 */
[----:B------:R-:W-:-:S02]  /*24350*/  PRMT R6, R10, 0x6420, R11 ;  /* 0x000064200a067816 */ /* 0x000fc4000000000b */
        /* <DEDUP_REMOVED lines=11> */
.L_x_785:
[----:B-1----:R1:W-:Y:S01]  /*24410*/  SYNCS.ARRIVE.TRANS64.A1T0 RZ, [R2+URZ+0x38850], RZ ;  /* 0x038850ff02ff79a7 */ /* 0x0023e2000810003f */
[----:B------:R-:W-:Y:S06]  /*24420*/  BAR.SYNC.DEFER_BLOCKING 0x2, 0x80 ;  /* 0x0082000000007b1d */ /* 0x000fec0000010000 */
[----:B------:R-:W-:Y:S05]  /*24430*/  @!P0 BRA `(.L_x_786) ;  /* 0x0000000000048947 */ /* 0x000fea0003800000 */
[----:B------:R-:W-:Y:S01]  /*24440*/  BPT.TRAP 0x1 ;  /* 0x000000040000795c */ /* 0x000fe20000300000 */
.L_x_786:
[----:B------:R-:W2:Y:S01]  /*24450*/  LDL R0, [R1+0x10] ;  /* 0x0000100001007983 */ /* 0x000ea20000100800 */
[----:B-1----:R-:W-:Y:S01]  /*24460*/  IADD3 R2, R2, 0x38880, RZ ;  /* 0x0003888002027810 */ /* 0x002fe20007ffe0ff */
[----:B------:R-:W-:Y:S02]  /*24470*/  IMAD.MOV.U32 R10, RZ, RZ, R35 ;  /* 0x000000ffff0a7224 */ /* 0x000fe400078e0023 */
[----:B------:R-:W-:Y:S01]  /*24480*/  IMAD.MOV.U32 R9, RZ, RZ, R27 ;  /* 0x000000ffff097224 */ /* 0x000fe200078e001b */
[----:B--2---:R-:W-:-:S04]  /*24490*/  PRMT R2, R0, 0x654, R2 ;  /* 0x0000065400027816 */ /* 0x004fc80000000002 */
[----:B------:R1:W-:Y:S01]  /*244a0*/  SYNCS.ARRIVE.TRANS64.RED.A1T0 RZ, [R2+URZ], RZ ;  /* 0x000000ff02ff79a7 */ /* 0x0003e2000810043f */
[----:B------:R-:W-:Y:S05]  /*244b0*/  @P1 BRA `(.L_x_787) ;  /* 0xffffffe4008c1947 */ /* 0x000fea000383ffff */
.L_x_767:
[----:B0-----:R-:W1:Y:S01]  /*244c0*/  S2R R0, SR_TID.X ;  /* 0x0000000000007919 */ /* 0x001e620000002100 */
[----:B------:R-:W-:Y:S01]  /*244d0*/  BSSY B0, `(.L_x_788) ;  /* 0x0000012000007945 */ /* 0x000fe20003800000 */
[----:B-1----:R-:W-:Y:S02]  /*244e0*/  LOP3.LUT R2, R0, 0x7f, RZ, 0xc0, !PT ;  /* 0x0000007f00027812 */ /* 0x002fe400078ec0ff */
[----:B------:R-:W-:Y:S02]  /*244f0*/  MOV R0, UR38 ;  /* 0x0000002600007c02 */ /* 0x000fe40008000f00 */
        /* <DEDUP_REMOVED lines=14> */
[----:B0-----:R-:W-:-:S07]  /*245e0*/  IADD3 R16, R0, UR39, R7 ;  /* 0x0000002700107c10 */ /* 0x001fce000fffe007 */
.L_x_789:
[----:B------:R-:W-:Y:S05]  /*245f0*/  BSYNC B0 ;  /* 0x0000000000007941 */ /* 0x000fea0003800000 */
.L_x_788:
[----:B------:R-:W-:Y:S05]  /*24600*/  @!P0 BRA `(.L_x_790) ;  /* 0x0000000000048947 */ /* 0x000fea0003800000 */
[----:B------:R-:W-:Y:S01]  /*24610*/  BPT.TRAP 0x1 ;  /* 0x000000040000795c */ /* 0x000fe20000300000 */
.L_x_790:
[----:B------:R-:W-:Y:S01]  /*24620*/  LOP3.LUT R3, R35, 0x1, RZ, 0x3c, !PT ;  /* 0x0000000123037812 */ /* 0x000fe200078e3cff */
[----:B------:R-:W-:Y:S01]  /*24630*/  IMAD R0, R27, 0x8, R23 ;  /* 0x000000081b007824 */ /* 0x000fe200078e0217 */
[----:B------:R-:W-:Y:S02]  /*24640*/  BSSY B0, `(.L_x_791) ;  /* 0x0000004000007945 */ /* 0x000fe40003800000 */
[----:B------:R-:W-:-:S04]  /*24650*/  SHF.L.U32 R3, R3, 0x1f, RZ ;  /* 0x0000001f03037819 */ /* 0x000fc800000006ff */
[----:B------:R-:W0:Y:S02]  /*24660*/  SYNCS.PHASECHK.TRANS64.TRYWAIT P1, [R0+URZ+0x38870], R3 ;  /* 0x03887003000075a7 */ /* 0x000e24000802017f */
[----:B0-----:R-:W-:Y:S05]  /*24670*/  @!P1 BRA `(.L_x_792) ;  /* 0x0000008800f89947 */ /* 0x001fea0003800000 */
.L_x_1084:
[----:B------:R-:W-:Y:S05]  /*24680*/  BSYNC B0 ;  /* 0x0000000000007941 */ /* 0x000fea0003800000 */
.L_x_791:
[----:B------:R-:W-:-:S13]  /*24690*/  LOP3.LUT P1, RZ, R22, 0x4, RZ, 0xc0, !PT ;  /* 0x0000000416ff7812 */ /* 0x000fda000782c0ff */
[----:B------:R-:W-:Y:S05]  /*246a0*/  @!P1 BRA `(.L_x_793) ;  /* 0x0000000000049947 */ /* 0x000fea0003800000 */
[----:B------:R-:W-:Y:S01]  /*246b0*/  BPT.TRAP 0x1 ;  /* 0x000000040000795c */ /* 0x000fe20000300000 */
.L_x_793:
[----:B0-----:R-:W-:-:S04]  /*246c0*/  SHF.L.U32 R3, R35, 0x1f, RZ ;  /* 0x0000001f23037819 */ /* 0x001fc800000006ff */
[----:B------:R-:W0:Y:S02]  /*246d0*/  SYNCS.PHASECHK.TRANS64.TRYWAIT P1, [R0+URZ+0x38860], R3 ;  /* 0x03886003000075a7 */ /* 0x000e24000802017f */
[----:B0-----:R-:W-:Y:S05]  /*246e0*/  @!P1 BRA `(.L_x_794) ;  /* 0x0000008800f09947 */ /* 0x001fea0003800000 */
.L_x_1085:
[----:B------:R-:W2:Y:S01]  /*246f0*/  LDL R4, [R1+0x24] ;  /* 0x0000240001047983 */ /* 0x000ea20000100800 */
[----:B------:R-:W-:Y:S01]  /*24700*/  IMAD.SHL.U32 R18, R27, 0x8000, RZ ;  /* 0x000080001b127824 */ /* 0x000fe200078e00ff */
[----:B------:R-:W-:Y:S05]  /*24710*/  WARPSYNC.ALL ;  /* 0x0000000000007948 */ /* 0x000fea0003800000 */
[----:B------:R-:W3:Y:S01]  /*24720*/  LDL R29, [R1+0x18] ;  /* 0x00001800011d7983 */ /* 0x000ee20000100800 */
[----:B------:R-:W-:Y:S02]  /*24730*/  LOP3.LUT R2, R18, R25, RZ, 0xfc, !PT ;  /* 0x0000001912027212 */ /* 0x000fe400078efcff */
[----:B------:R-:W-:Y:S01]  /*24740*/  LOP3.LUT P1, RZ, R22, 0x4, RZ, 0xc0, !PT ;  /* 0x0000000416ff7812 */ /* 0x000fe2000782c0ff */
[----:B------:R-:W4:Y:S01]  /*24750*/  LDL R32, [R1+0x14] ;  /* 0x0000140001207983 */ /* 0x000f220000100800 */
[----:B------:R-:W-:-:S06]  /*24760*/  IADD3 R9, R23, R2, RZ ;  /* 0x0000000217097210 */ /* 0x000fcc0007ffe0ff */
[----:B------:R-:W1:Y:S01]  /*24770*/  LDSM.16.MT88.4 R8, [R9+0x10400] ;  /* 0x010400000908783b */ /* 0x000e620000004200 */
[----:B0-----:R-:W-:-:S05]  /*24780*/  LOP3.LUT R3, R18, R26, RZ, 0xfc, !PT ;  /* 0x0000001a12037212 */ /* 0x001fca00078efcff */
[----:B------:R-:W-:Y:S02]  /*24790*/  IMAD.IADD R3, R24, 0x1, R3 ;  /* 0x0000000118037824 */ /* 0x000fe400078e0203 */
[----:B------:R-:W-:Y:S01]  /*247a0*/  VIADD R20, R18, 0x2000 ;  /* 0x0000200012147836 */ /* 0x000fe20000000000 */
[C-C-:B-1----:R-:W-:Y:S02]  /*247b0*/  PRMT R12, R8.reuse, 0x6420, R9.reuse ;  /* 0x00006420080c7816 */ /* 0x142fe40000000009 */
[----:B------:R-:W-:Y:S02]  /*247c0*/  PRMT R13, R8, 0x7531, R9 ;  /* 0x00007531080d7816 */ /* 0x000fe40000000009 */
[C-C-:B------:R-:W-:Y:S02]  /*247d0*/  PRMT R14, R10.reuse, 0x6420, R11.reuse ;  /* 0x000064200a0e7816 */ /* 0x140fe4000000000b */
[----:B------:R-:W-:Y:S02]  /*247e0*/  PRMT R15, R10, 0x7531, R11 ;  /* 0x000075310a0f7816 */ /* 0x000fe4000000000b */
[----:B--2---:R-:W-:-:S05]  /*247f0*/  IADD3 R2, R23, R4, R18 ;  /* 0x0000000417027210 */ /* 0x004fca0007ffe012 */
[----:B------:R-:W0:Y:S04]  /*24800*/  LDSM.16.MT88.4 R4, [R2+0x10400] ;  /* 0x010400000204783b */ /* 0x000e280000004200 */
[----:B------:R1:W-:Y:S02]  /*24810*/  STSM.16.M88.4 [R3], R12 ;  /* 0x0000000c03007844 */ /* 0x0003e40000000200 */
[----:B-1----:R-:W-:Y:S01]  /*24820*/  VIADD R3, R18, 0x4000 ;  /* 0x0000400012037836 */ /* 0x002fe20000000000 */
[C-C-:B0-----:R-:W-:Y:S02]  /*24830*/  PRMT R8, R4.reuse, 0x6420, R5.reuse ;  /* 0x0000642004087816 */ /* 0x141fe40000000005 */
[----:B------:R-:W-:Y:S02]  /*24840*/  PRMT R9, R4, 0x7531, R5 ;  /* 0x0000753104097816 */ /* 0x000fe40000000005 */
[----:B------:R-:W-:-:S02]  /*24850*/  LOP3.LUT R5, R20, R26, RZ, 0xfc, !PT ;  /* 0x0000001a14057212 */ /* 0x000fc400078efcff */
[----:B------:R-:W-:Y:S02]  /*24860*/  LOP3.LUT R4, R3, R25, RZ, 0xfc, !PT ;  /* 0x0000001903047212 */ /* 0x000fe400078efcff */
[C-C-:B------:R-:W-:Y:S02]  /*24870*/  PRMT R10, R6.reuse, 0x6420, R7.reuse ;  /* 0x00006420060a7816 */ /* 0x140fe40000000007 */
[----:B------:R-:W-:Y:S01]  /*24880*/  PRMT R11, R6, 0x7531, R7 ;  /* 0x00007531060b7816 */ /* 0x000fe20000000007 */
[----:B------:R-:W-:Y:S01]  /*24890*/  IMAD.IADD R21, R23, 0x1, R4 ;  /* 0x0000000117157824 */ /* 0x000fe200078e0204 */
[----:B------:R-:W-:-:S05]  /*248a0*/  IADD3 R17, R24, R5, RZ ;  /* 0x0000000518117210 */ /* 0x000fca0007ffe0ff */
[----:B------:R-:W-:Y:S04]  /*248b0*/  STSM.16.M88.4 [R17], R8 ;  /* 0x0000000811007844 */ /* 0x000fe80000000200 */
[----:B------:R-:W0:Y:S01]  /*248c0*/  LDSM.16.MT88.4 R4, [R21+0x10400] ;  /* 0x010400001504783b */ /* 0x000e220000004200 */
[----:B------:R-:W-:Y:S02]  /*248d0*/  LOP3.LUT R3, R3, R26, RZ, 0xfc, !PT ;  /* 0x0000001a03037212 */ /* 0x000fe400078efcff */
[C-C-:B0-----:R-:W-:Y:S02]  /*248e0*/  PRMT R12, R4.reuse, 0x6420, R5.reuse ;  /* 0x00006420040c7816 */ /* 0x141fe40000000005 */
[----:B------:R-:W-:Y:S02]  /*248f0*/  PRMT R13, R4, 0x7531, R5 ;  /* 0x00007531040d7816 */ /* 0x000fe40000000005 */
[----:B------:R-:W-:-:S02]  /*24900*/  PRMT R14, R6, 0x6420, R7 ;  /* 0x00006420060e7816 */ /* 0x000fc40000000007 */
[----:B------:R-:W-:Y:S02]  /*24910*/  PRMT R15, R6, 0x7531, R7 ;  /* 0x00007531060f7816 */ /* 0x000fe40000000007 */
[----:B------:R-:W0:Y:S01]  /*24920*/  LDSM.16.MT88.4 R4, [R2+0x14400] ;  /* 0x014400000204783b */ /* 0x000e220000004200 */
[----:B------:R-:W-:Y:S01]  /*24930*/  IADD3 R3, R24, R3, RZ ;  /* 0x0000000318037210 */ /* 0x000fe20007ffe0ff */
[----:B------:R-:W-:-:S04]  /*24940*/  VIADD R21, R18, 0x6000 ;  /* 0x0000600012157836 */ /* 0x000fc80000000000 */
[----:B------:R1:W-:Y:S02]  /*24950*/  STSM.16.M88.4 [R3], R12 ;  /* 0x0000000c03007844 */ /* 0x0003e40000000200 */
[----:B-1----:R-:W-:-:S05]  /*24960*/  LOP3.LUT R3, R21, R26, RZ, 0xfc, !PT ;  /* 0x0000001a15037212 */ /* 0x002fca00078efcff */
[----:B------:R-:W-:Y:S01]  /*24970*/  IMAD.IADD R3, R24, 0x1, R3 ;  /* 0x0000000118037824 */ /* 0x000fe200078e0203 */
[C-C-:B0-----:R-:W-:Y:S02]  /*24980*/  PRMT R8, R4.reuse, 0x6420, R5.reuse ;  /* 0x0000642004087816 */ /* 0x141fe40000000005 */
[----:B------:R-:W-:Y:S02]  /*24990*/  PRMT R9, R4, 0x7531, R5 ;  /* 0x0000753104097816 */ /* 0x000fe40000000005 */
[----:B------:R-:W-:-:S04]  /*249a0*/  IADD3 R4, R18, 0x1000, RZ ;  /* 0x0000100012047810 */ /* 0x000fc80007ffe0ff */
[----:B------:R-:W-:Y:S02]  /*249b0*/  LOP3.LUT R4, R4, R25, RZ, 0xfc, !PT ;  /* 0x0000001904047212 */ /* 0x000fe400078efcff */
[C-C-:B------:R-:W-:Y:S02]  /*249c0*/  PRMT R10, R6.reuse, 0x6420, R7.reuse ;  /* 0x00006420060a7816 */ /* 0x140fe40000000007 */
[----:B------:R-:W-:Y:S01]  /*249d0*/  PRMT R11, R6, 0x7531, R7 ;  /* 0x00007531060b7816 */ /* 0x000fe20000000007 */
[----:B------:R-:W-:-:S04]  /*249e0*/  IMAD.IADD R28, R23, 0x1, R4 ;  /* 0x00000001171c7824 */ /* 0x000fc800078e0204 */
[----:B------:R-:W-:Y:S04]  /*249f0*/  STSM.16.M88.4 [R3], R8 ;  /* 0x0000000803007844 */ /* 0x000fe80000000200 */
[----:B------:R-:W0:Y:S02]  /*24a00*/  LDSM.16.MT88.4 R4, [R28+0x10400] ;  /* 0x010400001c04783b */ /* 0x000e240000004200 */
[C-C-:B0-----:R-:W-:Y:S02]  /*24a10*/  PRMT R12, R4.reuse, 0x6420, R5.reuse ;  /* 0x00006420040c7816 */ /* 0x141fe40000000005 */
[----:B------:R-:W-:Y:S02]  /*24a20*/  PRMT R13, R4, 0x7531, R5 ;  /* 0x00007531040d7816 */ /* 0x000fe40000000005 */
[----:B------:R-:W-:-:S02]  /*24a30*/  PRMT R14, R6, 0x6420, R7 ;  /* 0x00006420060e7816 */ /* 0x000fc40000000007 */
[----:B------:R-:W-:Y:S02]  /*24a40*/  PRMT R15, R6, 0x7531, R7 ;  /* 0x00007531060f7816 */ /* 0x000fe40000000007 */
[----:B------:R-:W0:Y:S01]  /*24a50*/  LDSM.16.MT88.4 R4, [R2+0x11400] ;  /* 0x011400000204783b */ /* 0x000e220000004200 */
[----:B---3--:R-:W-:-:S05]  /*24a60*/  IMAD.IADD R3, R29, 0x1, R18 ;  /* 0x000000011d037824 */ /* 0x008fca00078e0212 */
[C---:B------:R-:W-:Y:S02]  /*24a70*/  IADD3 R17, R24.reuse, R3, R26 ;  /* 0x0000000318117210 */ /* 0x040fe40007ffe01a */
[----:B------:R-:W-:-:S03]  /*24a80*/  IADD3 R3, R24, R37, R3 ;  /* 0x0000002518037210 */ /* 0x000fc60007ffe003 */
[----:B------:R-:W-:Y:S01]  /*24a90*/  STSM.16.M88.4 [R17], R12 ;  /* 0x0000000c11007844 */ /* 0x000fe20000000200 */
        /* <DEDUP_REMOVED lines=19> */
[----:B------:R4:W-:Y:S02]  /*24bd0*/  STSM.16.M88.4 [R3+0x4000], R8 ;  /* 0x0040000803007844 */ /* 0x0009e40000000200 */
[----:B----4-:R-:W-:Y:S02]  /*24be0*/  IADD3 R3, R32, R18, RZ ;  /* 0x0000001220037210 */ /* 0x010fe40007ffe0ff */
[----:B------:R-:W2:Y:S01]  /*24bf0*/  LDL R32, [R1+0x1c] ;  /* 0x00001c0001207983 */ /* 0x000ea20000100800 */
[----:B------:R-:W-:-:S05]  /*24c00*/  LOP3.LUT R20, R20, R25, RZ, 0xfc, !PT ;  /* 0x0000001914147212 */ /* 0x000fca00078efcff */
[----:B------:R-:W-:-:S05]  /*24c10*/  IMAD.IADD R20, R23, 0x1, R20 ;  /* 0x0000000117147824 */ /* 0x000fca00078e0214 */
[----:B------:R-:W0:Y:S02]  /*24c20*/  LDSM.16.MT88.4 R4, [R20+0x10400] ;  /* 0x010400001404783b */ /* 0x000e240000004200 */
[C-C-:B0-----:R-:W-:Y:S02]  /*24c30*/  PRMT R28, R4.reuse, 0x6420, R5.reuse ;  /* 0x00006420041c7816 */ /* 0x141fe40000000005 */
[----:B------:R-:W-:Y:S02]  /*24c40*/  PRMT R29, R4, 0x7531, R5 ;  /* 0x00007531041d7816 */ /* 0x000fe40000000005 */
[C-C-:B------:R-:W-:Y:S02]  /*24c50*/  PRMT R30, R6.reuse, 0x6420, R7.reuse ;  /* 0x00006420061e7816 */ /* 0x140fe40000000007 */
[----:B------:R-:W-:Y:S02]  /*24c60*/  PRMT R31, R6, 0x7531, R7 ;  /* 0x00007531061f7816 */ /* 0x000fe40000000007 */
[----:B------:R-:W0:Y:S01]  /*24c70*/  LDSM.16.MT88.4 R4, [R2+0x12400] ;  /* 0x012400000204783b */ /* 0x000e220000004200 */
[----:B------:R-:W-:-:S02]  /*24c80*/  IADD3 R17, R24, R3, R26 ;  /* 0x0000000318117210 */ /* 0x000fc40007ffe01a */
[----:B------:R-:W-:-:S03]  /*24c90*/  IADD3 R3, R24, R37, R3 ;  /* 0x0000002518037210 */ /* 0x000fc60007ffe003 */
[----:B------:R-:W-:Y:S01]  /*24ca0*/  STSM.16.M88.4 [R17], R28 ;  /* 0x0000001c11007844 */ /* 0x000fe20000000200 */
[C-C-:B0-----:R-:W-:Y:S02]  /*24cb0*/  PRMT R8, R4.reuse, 0x6420, R5.reuse ;  /* 0x0000642004087816 */ /* 0x141fe40000000005 */
[----:B------:R-:W-:Y:S02]  /*24cc0*/  PRMT R9, R4, 0x7531, R5 ;  /* 0x0000753104097816 */ /* 0x000fe40000000005 */
        /* <DEDUP_REMOVED lines=15> */
[----:B------:R-:W-:-:S04]  /*24dc0*/  PRMT R10, R6, 0x6420, R7 ;  /* 0x00006420060a7816 */ /* 0x000fc80000000007 */
[----:B------:R-:W-:Y:S02]  /*24dd0*/  LOP3.LUT R4, R4, R25, RZ, 0xfc, !PT ;  /* 0x0000001904047212 */ /* 0x000fe400078efcff */
[----:B------:R-:W-:Y:S02]  /*24de0*/  PRMT R11, R6, 0x7531, R7 ;  /* 0x00007531060b7816 */ /* 0x000fe40000000007 */
[----:B------:R-:W-:-:S03]  /*24df0*/  IADD3 R20, R23, R4, RZ ;  /* 0x0000000417147210 */ /* 0x000fc60007ffe0ff */
[----:B------:R-:W-:Y:S04]  /*24e00*/  STSM.16.M88.4 [R3+0x4000], R8 ;  /* 0x0040000803007844 */ /* 0x000fe80000000200 */
[----:B------:R-:W0:Y:S02]  /*24e10*/  LDSM.16.MT88.4 R4, [R20+0x10400] ;  /* 0x010400001404783b */ /* 0x000e240000004200 */
[C-C-:B0-----:R-:W-:Y:S02]  /*24e20*/  PRMT R12, R4.reuse, 0x6420, R5.reuse ;  /* 0x00006420040c7816 */ /* 0x141fe40000000005 */
[----:B------:R-:W-:Y:S02]  /*24e30*/  PRMT R13, R4, 0x7531, R5 ;  /* 0x00007531040d7816 */ /* 0x000fe40000000005 */
[----:B------:R-:W-:-:S02]  /*24e40*/  PRMT R14, R6, 0x6420, R7 ;  /* 0x00006420060e7816 */ /* 0x000fc40000000007 */
[----:B------:R-:W-:Y:S02]  /*24e50*/  PRMT R15, R6, 0x7531, R7 ;  /* 0x00007531060f7816 */ /* 0x000fe40000000007 */
[----:B------:R-:W0:Y:S01]  /*24e60*/  LDSM.16.MT88.4 R4, [R2+0x13400] ;  /* 0x013400000204783b */ /* 0x000e220000004200 */
[----:B--2---:R-:W-:Y:S02]  /*24e70*/  IMAD.IADD R21, R32, 0x1, R18 ;  /* 0x0000000120157824 */ /* 0x004fe400078e0212 */
[----:B------:R-:W-:-:S03]  /*24e80*/  VIADD R18, R18, 0x7000 ;  /* 0x0000700012127836 */ /* 0x000fc60000000000 */
[----:B------:R-:W-:Y:S02]  /*24e90*/  IADD3 R3, R24, R21, R26 ;  /* 0x0000001518037210 */ /* 0x000fe40007ffe01a */
[----:B------:R-:W-:Y:S02]  /*24ea0*/  LOP3.LUT R18, R18, R25, RZ, 0xfc, !PT ;  /* 0x0000001912127212 */ /* 0x000fe400078efcff */
[----:B------:R-:W-:Y:S02]  /*24eb0*/  IADD3 R24, R24, R37, R21 ;  /* 0x0000002518187210 */ /* 0x000fe40007ffe015 */
[C-C-:B0-----:R-:W-:Y:S02]  /*24ec0*/  PRMT R8, R4.reuse, 0x6420, R5.reuse ;  /* 0x0000642004087816 */ /* 0x141fe40000000005 */
[----:B------:R-:W-:Y:S02]  /*24ed0*/  PRMT R9, R4, 0x7531, R5 ;  /* 0x0000753104097816 */ /* 0x000fe40000000005 */
[----:B------:R-:W-:-:S02]  /*24ee0*/  PRMT R10, R6, 0x6420, R7 ;  /* 0x00006420060a7816 */ /* 0x000fc40000000007 */
[----:B------:R-:W-:Y:S02]  /*24ef0*/  PRMT R11, R6, 0x7531, R7 ;  /* 0x00007531060b7816 */ /* 0x000fe40000000007 */
[----:B------:R-:W-:Y:S01]  /*24f00*/  IADD3 R18, R23, R18, RZ ;  /* 0x0000001217127210 */ /* 0x000fe20007ffe0ff */
        /* <DEDUP_REMOVED lines=22> */
.L_x_795:
[----:B-1----:R1:W-:Y:S01]  /*25070*/  SYNCS.ARRIVE.TRANS64.A1T0 RZ, [R0+URZ+0x38850], RZ ;  /* 0x038850ff00ff79a7 */ /* 0x0023e2000810003f */
[----:B------:R-:W-:Y:S06]  /*25080*/  BAR.SYNC.DEFER_BLOCKING 0x2, 0x80 ;  /* 0x0082000000007b1d */ /* 0x000fec0000010000 */
[----:B------:R-:W-:Y:S05]  /*25090*/  @!P0 BRA `(.L_x_796) ;  /* 0x0000000000048947 */ /* 0x000fea0003800000 */
[----:B------:R-:W-:Y:S01]  /*250a0*/  BPT.TRAP 0x1 ;  /* 0x000000040000795c */ /* 0x000fe20000300000 */
.L_x_796:
[----:B------:R-:W2:Y:S01]  /*250b0*/  LDL R2, [R1+0x10] ;  /* 0x0000100001027983 */ /* 0x000ea20000100800 */
[----:B-1----:R-:W-:Y:S02]  /*250c0*/  VIADD R0, R0, 0x38880 ;  /* 0x0003888000007836 */ /* 0x002fe40000000000 */
[----:B------:R-:W-:-:S05]  /*250d0*/  VIADD R27, R27, 0x1 ;  /* 0x000000011b1b7836 */ /* 0x000fca0000000000 */
[----:B------:R-:W-:-:S04]  /*250e0*/  ISETP.NE.AND P0, PT, R27, 0x2, PT ;  /* 0x000000021b00780c */ /* 0x000fc80003f05270 */
[----:B------:R-:W-:Y:S02]  /*250f0*/  SEL R27, R27, RZ, P0 ;  /* 0x000000ff1b1b7207 */ /* 0x000fe40000000000 */
[----:B--2---:R-:W-:-:S04]  /*25100*/  PRMT R0, R2, 0x654, R0 ;  /* 0x0000065402007816 */ /* 0x004fc80000000000 */
[----:B------:R1:W-:Y:S02]  /*25110*/  SYNCS.ARRIVE.TRANS64.RED.A1T0 RZ, [R0+URZ], RZ ;  /* 0x000000ff00ff79a7 */ /* 0x0003e4000810043f */
[----:B-1----:R-:W-:-:S04]  /*25120*/  SEL R0, RZ, 0x1, P0 ;  /* 0x00000001ff007807 */ /* 0x002fc80000000000 */
[----:B------:R-:W-:-:S07]  /*25130*/  LOP3.LUT R35, R35, R0, RZ, 0x3c, !PT ;  /* 0x0000000023237212 */ /* 0x000fce00078e3cff */
.L_x_737:
[----:B------:R-:W-:-:S13]  /*25140*/  LOP3.LUT P0, RZ, R22, 0x80, RZ, 0xc0, !PT ;  /* 0x0000008016ff7812 */ /* 0x000fda000780c0ff */
[----:B------:R-:W-:Y:S05]  /*25150*/  @!P0 BRA `(.L_x_797) ;  /* 0x0000000000288947 */ /* 0x000fea0003800000 */
[----:B------:R-:W-:Y:S05]  /*25160*/  WARPSYNC.ALL ;  /* 0x0000000000007948 */ /* 0x000fea0003800000 */
[----:B------:R-:W1:Y:S08]  /*25170*/  S2UR UR4, SR_CgaCtaId ;  /* 0x00000000000479c3 */ /* 0x000e700000008800 */
[----:B------:R-:W-:Y:S01]  /*25180*/  BAR.SYNC.DEFER_BLOCKING 0x5, 0x180 ;  /* 0x0146000000007b1d */ /* 0x000fe20000010000 */
[----:B0-----:R-:W-:-:S02]  /*25190*/  MOV R23, 0x400 ;  /* 0x0000040000177802 */ /* 0x001fc40000000f00 */
[----:B-1----:R-:W-:-:S04]  /*251a0*/  MOV R0, UR4 ;  /* 0x0000000400007c02 */ /* 0x002fc80008000f00 */
[----:B------:R-:W-:Y:S01]  /*251b0*/  LEA R23, R0, R23, 0x18 ;  /* 0x0000001700177211 */ /* 0x000fe200078ec0ff */
[----:B------:R2:W-:Y:S04]  /*251c0*/  STL [R1+0x10], R0 ;  /* 0x0000100001007387 */ /* 0x0005e80000100800 */
[----:B------:R2:W3:Y:S01]  /*251d0*/  LDS.128 R16, [R23+0x388d0] ;  /* 0x0388d00017107984 */ /* 0x0004e20000000c00 */
[----:B------:R-:W-:Y:S06]  /*251e0*/  BAR.ARV 0x4, 0x180 ;  /* 0x0106000000007b1d */ /* 0x000fec0000002000 */
[----:B------:R-:W-:Y:S05]  /*251f0*/  BRA `(.L_x_798) ;  /* 0x0000000800487947 */ /* 0x000fea0003800000 */
.L_x_797:
[----:B------:R-:W0:Y:S01]  /*25200*/  S2R R0, SR_TID.X ;  /* 0x0000000000007919 */ /* 0x000e220000002100 */
[----:B------:R-:W-:Y:S01]  /*25210*/  UMOV UR4, 0xffffffff ;  /* 0xffffffff00047882 */ /* 0x000fe20000000000 */
[----:B0-----:R-:W-:-:S04]  /*25220*/  LOP3.LUT R8, R0, 0x1f, RZ, 0xc0, !PT ;  /* 0x0000001f00087812 */ /* 0x001fc800078ec0ff */
[----:B------:R-:W-:Y:S01]  /*25230*/  ISETP.NE.AND P0, PT, R8, 0x1f, PT ;  /* 0x0000001f0800780c */ /* 0x000fe20003f05270 */
[----:B------:R-:W-:-:S12]  /*25240*/  BRA.DIV UR4, `(.L_x_799) ;  /* 0x00000082042c7947 */ /* 0x000fd8000b800000 */
[----:B------:R-:W-:Y:S01]  /*25250*/  IMAD.IADD R5, R19, 0x1, R8 ;  /* 0x0000000113057824 */ /* 0x000fe200078e0208 */
[----:B------:R-:W-:-:S04]  /*25260*/  ULDC UR4, c[0x0][0xc3c] ;  /* 0x00030f0000047ab9 */ /* 0x000fc80000000800 */
[----:B------:R-:W-:-:S13]  /*25270*/  ISETP.GE.OR P1, PT, R5, UR4, !P0 ;  /* 0x0000000405007c0c */ /* 0x000fda000c726670 */
[----:B------:R-:W0:Y:S02]  /*25280*/  @!P1 LDC.64 R2, c[0x0][0xc80] ;  /* 0x00032000ff029b82 */ /* 0x000e240000000a00 */
[----:B0-----:R-:W-:-:S06]  /*25290*/  @!P1 IMAD.WIDE R2, R5, 0x4, R2 ;  /* 0x0000000405029825 */ /* 0x001fcc00078e0202 */
[----:B------:R0:W2:Y:S01]  /*252a0*/  @!P1 LDG.E R3, desc[UR36][R2.64] ;  /* 0x0000002402039981 */ /* 0x0000a2000c1e1900 */
[C---:B------:R-:W-:Y:S02]  /*252b0*/  ISETP.GE.U32.AND P2, PT, R8.reuse, 0x2, PT ;  /* 0x000000020800780c */ /* 0x040fe40003f46070 */
[C---:B------:R-:W-:Y:S01]  /*252c0*/  ISETP.GE.U32.AND P3, PT, R8.reuse, 0x4, PT ;  /* 0x000000040800780c */ /* 0x040fe20003f66070 */
[----:B------:R-:W-:Y:S01]  /*252d0*/  SHFL.IDX PT, R0, R16, RZ, 0x1f ;  /* 0x00001fff10007589 */ /* 0x000fe200000e0000 */
[C---:B------:R-:W-:Y:S02]  /*252e0*/  ISETP.GE.U32.AND P4, PT, R8.reuse, 0x8, PT ;  /* 0x000000080800780c */ /* 0x040fe40003f86070 */
[----:B------:R-:W-:Y:S01]  /*252f0*/  ISETP.GE.U32.AND P5, PT, R8, 0x10, PT ;  /* 0x000000100800780c */ /* 0x000fe20003fa6070 */
[----:B------:R-:W-:Y:S01]  /*25300*/  SHFL.IDX PT, R4, R16, 0x1, 0x1f ;  /* 0x00201f0010047f89 */ /* 0x000fe200000e0000 */
[----:B0-----:R-:W-:Y:S01]  /*25310*/  IMAD.MOV.U32 R2, RZ, RZ, RZ ;  /* 0x000000ffff027224 */ /* 0x001fe200078e00ff */
[----:B--2---:R-:W-:-:S02]  /*25320*/  @!P1 MOV R2, R3 ;  /* 0x0000000300029202 */ /* 0x004fc40000000f00 */
[----:B------:R-:W-:-:S03]  /*25330*/  ISETP.NE.AND P1, PT, R8, RZ, PT ;  /* 0x000000ff0800720c */ /* 0x000fc60003f25270 */
        /* <DEDUP_REMOVED lines=15> */
[----:B------:R0:W1:Y:S02]  /*25430*/  SHFL.IDX PT, R14, R3, 0x1f, 0x1f ;  /* 0x03e01f00030e7f89 */ /* 0x00006400000e0000 */
.L_x_1095:
[----:B------:R-:W-:Y:S02]  /*25440*/  ULDC UR4, c[0x0][0xc38] ;  /* 0x00030e0000047ab9 */ /* 0x000fe40000000800 */
[----:B------:R-:W-:-:S05]  /*25450*/  MOV R16, UR4 ;  /* 0x0000000400107c02 */ /* 0x000fca0008000f00 */
[----:B-1----:R-:W-:-:S04]  /*25460*/  IMAD R5, R14, R16, RZ ;  /* 0x000000100e057224 */ /* 0x002fc800078e02ff */
[----:B------:R-:W-:-:S05]  /*25470*/  IMAD.IADD R4, R4, 0x1, R5 ;  /* 0x0000000104047824 */ /* 0x000fca00078e0205 */
[----:B------:R-:W-:-:S13]  /*25480*/  ISETP.GT.AND P6, PT, R4, R0, PT ;  /* 0x000000000400720c */ /* 0x000fda0003fc4270 */
[----:B------:R-:W-:Y:S05]  /*25490*/  @P6 BRA `(.L_x_800) ;  /* 0x00000000009c6947 */ /* 0x000fea0003800000 */
.L_x_805:
[----:B------:R-:W1:Y:S01]  /*254a0*/  LDC R6, c[0x0][0xc3c] ;  /* 0x00030f00ff067b82 */ /* 0x000e620000000800 */
[----:B------:R-:W-:-:S05]  /*254b0*/  VIADD R19, R19, 0x1f ;  /* 0x0000001f13137836 */ /* 0x000fca0000000000 */
[----:B-1----:R-:W-:-:S13]  /*254c0*/  ISETP.GE.AND P6, PT, R19, R6, PT ;  /* 0x000000061300720c */ /* 0x002fda0003fc6270 */
[----:B------:R-:W-:Y:S05]  /*254d0*/  @P6 BRA `(.L_x_801) ;  /* 0x0000000400446947 */ /* 0x000fea0003800000 */
[----:B------:R-:W1:Y:S01]  /*254e0*/  S2R R2, SR_TID.X ;  /* 0x0000000000027919 */ /* 0x000e620000002100 */
[----:B------:R-:W-:Y:S01]  /*254f0*/  BSSY B0, `(.L_x_802) ;  /* 0x0000009000007945 */ /* 0x000fe20003800000 */
[----:B-1----:R-:W-:-:S04]  /*25500*/  LOP3.LUT R2, R2, 0x1f, RZ, 0xc0, !PT ;  /* 0x0000001f02027812 */ /* 0x002fc800078ec0ff */
[----:B------:R-:W-:Y:S01]  /*25510*/  IADD3 R5, R19, R2, RZ ;  /* 0x0000000213057210 */ /* 0x000fe20007ffe0ff */
[----:B------:R-:W-:-:S03]  /*25520*/  IMAD.MOV.U32 R2, RZ, RZ, RZ ;  /* 0x000000ffff027224 */ /* 0x000fc600078e00ff */
[----:B------:R-:W-:-:S13]  /*25530*/  ISETP.GE.OR P6, PT, R5, R6, !P0 ;  /* 0x000000060500720c */ /* 0x000fda00047c6670 */
[----:B------:R-:W-:Y:S05]  /*25540*/  @P6 BRA `(.L_x_803) ;  /* 0x00000000000c6947 */ /* 0x000fea0003800000 */
[----:B0-----:R-:W0:Y:S02]  /*25550*/  LDC.64 R2, c[0x0][0xc80] ;  /* 0x00032000ff027b82 */ /* 0x001e240000000a00 */
[----:B0-----:R-:W-:-:S06]  /*25560*/  IMAD.WIDE R2, R5, 0x4, R2 ;  /* 0x0000000405027825 */ /* 0x001fcc00078e0202 */
[----:B------:R1:W5:Y:S02]  /*25570*/  LDG.E R2, desc[UR36][R2.64] ;  /* 0x0000002402027981 */ /* 0x000364000c1e1900 */
.L_x_803:
[----:B------:R-:W-:Y:S05]  /*25580*/  BSYNC B0 ;  /* 0x0000000000007941 */ /* 0x000fea0003800000 */
.L_x_802:
[----:B------:R-:W-:-:S03]  /*25590*/  UMOV UR4, 0xffffffff ;  /* 0xffffffff00047882 */ /* 0x000fc60000000000 */
[----:B------:R-:W-:Y:S05]  /*255a0*/  BRA.DIV UR4, `(.L_x_804) ;  /* 0x0000008204787947 */ /* 0x000fea000b800000 */
[----:B-----5:R-:W2:Y:S02]  /*255b0*/  SHFL.UP PT, R14, R2, 0x1, RZ ;  /* 0x04200000020e7989 */ /* 0x020ea400000e00ff */
[----:B--2---:R-:W-:-:S05]  /*255c0*/  SEL R13, R14, RZ, P1 ;  /* 0x000000ff0e0d7207 */ /* 0x004fca0000800000 */
[----:B------:R-:W-:-:S05]  /*255d0*/  IMAD.IADD R13, R2, 0x1, R13 ;  /* 0x00000001020d7824 */ /* 0x000fca00078e020d */
[----:B------:R-:W2:Y:S02]  /*255e0*/  SHFL.UP PT, R14, R13, 0x2, RZ ;  /* 0x044000000d0e7989 */ /* 0x000ea400000e00ff */
[----:B--2---:R-:W-:-:S04]  /*255f0*/  SEL R14, R14, RZ, P2 ;  /* 0x000000ff0e0e7207 */ /* 0x004fc80001000000 */
[----:B01----:R-:W-:-:S05]  /*25600*/  IADD3 R3, R13, R14, RZ ;  /* 0x0000000e0d037210 */ /* 0x003fca0007ffe0ff */
        /* <DEDUP_REMOVED lines=9> */
[----:B------:R0:W1:Y:S02]  /*256a0*/  SHFL.IDX PT, R14, R3, 0x1f, 0x1f ;  /* 0x03e01f00030e7f89 */ /* 0x00006400000e0000 */
.L_x_1103:
[----:B------:R-:W-:Y:S02]  /*256b0*/  ULDC UR4, c[0x0][0xc38] ;  /* 0x00030e0000047ab9 */ /* 0x000fe40000000800 */
[----:B------:R-:W-:-:S04]  /*256c0*/  IMAD.U32 R16, RZ, RZ, UR4 ;  /* 0x00000004ff107e24 */ /* 0x000fc8000f8e00ff */
[----:B-1----:R-:W-:-:S04]  /*256d0*/  IMAD R5, R14, R16, RZ ;  /* 0x000000100e057224 */ /* 0x002fc800078e02ff */
[----:B------:R-:W-:-:S05]  /*256e0*/  IMAD.IADD R4, R5, 0x1, R4 ;  /* 0x0000000105047824 */ /* 0x000fca00078e0204 */
[----:B------:R-:W-:-:S13]  /*256f0*/  ISETP.GT.AND P6, PT, R4, R0, PT ;  /* 0x000000000400720c */ /* 0x000fda0003fc4270 */
[----:B------:R-:W-:Y:S05]  /*25700*/  @!P6 BRA `(.L_x_805) ;  /* 0xfffffffc0064e947 */ /* 0x000fea000383ffff */
.L_x_800:
[----:B------:R-:W-:Y:S01]  /*25710*/  IADD3 R5, -R5, R4, RZ ;  /* 0x0000000405057210 */ /* 0x000fe20007ffe1ff */
[----:B------:R-:W-:-:S04]  /*25720*/  UMOV UR4, 0xffffffff ;  /* 0xffffffff00047882 */ /* 0x000fc80000000000 */
[----:B------:R-:W-:-:S05]  /*25730*/  IMAD R7, R3, R16, R5 ;  /* 0x0000001003077224 */ /* 0x000fca00078e0205 */
[----:B------:R-:W-:Y:S01]  /*25740*/  ISETP.GT.AND P6, PT, R7, R0, PT ;  /* 0x000000000700720c */ /* 0x000fe20003fc4270 */
[----:B------:R-:W-:-:S12]  /*25750*/  BRA.DIV UR4, `(.L_x_806) ;  /* 0x0000008204c87947 */ /* 0x000fd8000b800000 */
[----:B------:R-:W-:-:S04]  /*25760*/  VOTE.ANY R6, PT, !P6 ;  /* 0x0000000000067806 */ /* 0x000fc800070e0100 */
[----:B------:R-:W1:Y:S02]  /*25770*/  POPC R4, R6 ;  /* 0x0000000600047309 */ /* 0x000e640000000000 */
[----:B-1----:R1:W2:Y:S02]  /*25780*/  SHFL.IDX PT, R17, R2, R4, 0x1f ;  /* 0x00001f0402117589 */ /* 0x0022a400000e0000 */
.L_x_1107:
[----:B------:R-:W-:Y:S01]  /*25790*/  ISETP.NE.AND P0, PT, R6, RZ, PT ;  /* 0x000000ff0600720c */ /* 0x000fe20003f05270 */
[----:B------:R-:W-:-:S12]  /*257a0*/  IMAD.MOV.U32 R14, RZ, RZ, RZ ;  /* 0x000000ffff0e7224 */ /* 0x000fd800078e00ff */
[----:B------:R-:W-:Y:S05]  /*257b0*/  @!P0 BRA `(.L_x_807) ;  /* 0x0000000000108947 */ /* 0x000fea0003800000 */
[----:B------:R-:W-:Y:S01]  /*257c0*/  UMOV UR4, 0xffffffff ;  /* 0xffffffff00047882 */ /* 0x000fe20000000000 */
[----:B------:R-:W-:Y:S02]  /*257d0*/  VIADD R12, R4, 0xffffffff ;  /* 0xffffffff040c7836 */ /* 0x000fe40000000000 */
[----:B------:R-:W-:Y:S05]  /*257e0*/  BRA.DIV UR4, `(.L_x_808) ;  /* 0x0000008204ec7947 */ /* 0x000fea000b800000 */
[----:B------:R3:W4:Y:S02]  /*257f0*/  SHFL.IDX PT, R14, R3, R12, 0x1f ;  /* 0x00001f0c030e7589 */ /* 0x00072400000e0000 */
.L_x_807:
[----:B--2---:R-:W-:Y:S01]  /*25800*/  IABS R6, R17 ;  /* 0x0000001100067213 */ /* 0x004fe20000000000 */
[----:B----4-:R-:W-:Y:S02]  /*25810*/  IMAD R16, R14, R16, R5 ;  /* 0x000000100e107224 */ /* 0x010fe400078e0205 */
[----:B-1----:R-:W-:Y:S01]  /*25820*/  IMAD.MOV.U32 R2, RZ, RZ, RZ ;  /* 0x000000ffff027224 */ /* 0x002fe200078e00ff */
[----:B------:R-:W1:Y:S01]  /*25830*/  I2F.RP R7, R6 ;  /* 0x0000000600077306 */ /* 0x000e620000209400 */
[----:B------:R-:W-:Y:S01]  /*25840*/  IMAD.IADD R19, R4, 0x1, R19 ;  /* 0x0000000104137824 */ /* 0x000fe200078e0213 */
[----:B------:R-:W-:-:S06]  /*25850*/  IADD3 R0, R0, -R16, RZ ;  /* 0x8000001000007210 */ /* 0x000fcc0007ffe0ff */
[----:B-1----:R-:W0:Y:S02]  /*25860*/  MUFU.RCP R7, R7 ;  /* 0x0000000700077308 */ /* 0x002e240000001000 */
[----:B0--3--:R-:W-:-:S06]  /*25870*/  IADD3 R3, R7, 0xffffffe, RZ ;  /* 0x0ffffffe07037810 */ /* 0x009fcc0007ffe0ff */
[----:B------:R-:W0:Y:S02]  /*25880*/  F2I.FTZ.U32.TRUNC.NTZ R3, R3 ;  /* 0x0000000300037305 */ /* 0x000e24000021f000 */
[----:B0-----:R-:W-:-:S04]  /*25890*/  IMAD.MOV R5, RZ, RZ, -R3 ;  /* 0x000000ffff057224 */ /* 0x001fc800078e0a03 */
[----:B------:R-:W-:-:S04]  /*258a0*/  IMAD R5, R5, R6, RZ ;  /* 0x0000000605057224 */ /* 0x000fc800078e02ff */
[----:B------:R-:W-:Y:S01]  /*258b0*/  IMAD.HI.U32 R2, R3, R5, R2 ;  /* 0x0000000503027227 */ /* 0x000fe200078e0002 */
[----:B------:R-:W-:Y:S02]  /*258c0*/  IABS R5, R17 ;  /* 0x0000001100057213 */ /* 0x000fe40000000000 */
[----:B------:R-:W-:-:S03]  /*258d0*/  IABS R3, R0 ;  /* 0x0000000000037213 */ /* 0x000fc60000000000 */
[----:B------:R-:W-:Y:S02]  /*258e0*/  IMAD.MOV R5, RZ, RZ, -R5 ;  /* 0x000000ffff057224 */ /* 0x000fe400078e0a05 */
[----:B------:R-:W-:-:S04]  /*258f0*/  IMAD.HI.U32 R2, R2, R3, RZ ;  /* 0x0000000302027227 */ /* 0x000fc800078e00ff */
[----:B------:R-:W-:-:S05]  /*25900*/  IMAD R3, R2, R5, R3 ;  /* 0x0000000502037224 */ /* 0x000fca00078e0203 */
[----:B------:R-:W-:-:S13]  /*25910*/  ISETP.GT.U32.AND P1, PT, R6, R3, PT ;  /* 0x000000030600720c */ /* 0x000fda0003f24070 */
[----:B------:R-:W-:Y:S01]  /*25920*/  @!P1 IMAD.IADD R3, R3, 0x1, -R6 ;  /* 0x0000000103039824 */ /* 0x000fe200078e0a06 */
[----:B------:R-:W-:Y:S02]  /*25930*/  @!P1 IADD3 R2, R2, 0x1, RZ ;  /* 0x0000000102029810 */ /* 0x000fe40007ffe0ff */
[----:B------:R-:W-:Y:S02]  /*25940*/  ISETP.NE.AND P1, PT, R17, RZ, PT ;  /* 0x000000ff1100720c */ /* 0x000fe40003f25270 */
[----:B------:R-:W-:Y:S02]  /*25950*/  ISETP.GE.U32.AND P0, PT, R3, R6, PT ;  /* 0x000000060300720c */ /* 0x000fe40003f06070 */
[----:B------:R-:W-:-:S04]  /*25960*/  LOP3.LUT R3, R0, R17, RZ, 0x3c, !PT ;  /* 0x0000001100037212 */ /* 0x000fc800078e3cff */
[----:B------:R-:W-:-:S07]  /*25970*/  ISETP.GE.AND P2, PT, R3, RZ, PT ;  /* 0x000000ff0300720c */ /* 0x000fce0003f46270 */
[----:B------:R-:W-:-:S06]  /*25980*/  @P0 VIADD R2, R2, 0x1 ;  /* 0x0000000102020836 */ /* 0x000fcc0000000000 */
[----:B------:R-:W-:Y:S01]  /*25990*/  @!P2 IMAD.MOV R2, RZ, RZ, -R2 ;  /* 0x000000ffff02a224 */ /* 0x000fe200078e0a02 */
[----:B------:R-:W-:-:S04]  /*259a0*/  @!P1 LOP3.LUT R2, RZ, R17, RZ, 0x33, !PT ;  /* 0x00000011ff029212 */ /* 0x000fc800078e33ff */
[----:B------:R-:W-:Y:S01]  /*259b0*/  IADD3 R3, -R2, RZ, RZ ;  /* 0x000000ff02037210 */ /* 0x000fe20007ffe1ff */
[----:B------:R-:W-:-:S04]  /*259c0*/  IMAD.MOV.U32 R18, RZ, RZ, R2 ;  /* 0x000000ffff127224 */ /* 0x000fc800078e0002 */
[----:B------:R-:W-:Y:S01]  /*259d0*/  IMAD R17, R17, R3, R0 ;  /* 0x0000000311117224 */ /* 0x000fe200078e0200 */
[----:B------:R-:W-:Y:S06]  /*259e0*/  BRA `(.L_x_809) ;  /* 0x00000000001c7947 */ /* 0x000fec0003800000 */
.L_x_801:
[----:B------:R-:W-:Y:S01]  /*259f0*/  UMOV UR4, URZ ;  /* 0x0000003f00047c82 */ /* 0x000fe20008000000 */
[----:B------:R-:W-:Y:S01]  /*25a00*/  UMOV UR5, URZ ;  /* 0x0000003f00057c82 */ /* 0x000fe20008000000 */
[----:B------:R-:W-:Y:S01]  /*25a10*/  ULDC UR6, c[0x0][0xc3c] ;  /* 0x00030f0000067ab9 */ /* 0x000fe20000000800 */
[----:B------:R-:W-:Y:S01]  /*25a20*/  MOV R16, R0 ;  /* 0x0000000000107202 */ /* 0x000fe20000000f00 */
[----:B------:R-:W-:Y:S01]  /*25a30*/  IMAD.U32 R17, RZ, RZ, UR4 ;  /* 0x00000004ff117e24 */ /* 0x000fe2000f8e00ff */
[----:B------:R-:W-:Y:S01]  /*25a40*/  MOV R19, UR6 ;  /* 0x0000000600137c02 */ /* 0x000fe20008000f00 */
[----:B------:R-:W-:-:S07]  /*25a50*/  IMAD.U32 R18, RZ, RZ, UR5 ;  /* 0x00000005ff127e24 */ /* 0x000fce000f8e00ff */
.L_x_809:
[----:B------:R1:W2:Y:S01]  /*25a60*/  LDL R2, [R1+0x10] ;  /* 0x0000100001027983 */ /* 0x0002a20000100800 */
[----:B------:R-:W3:Y:S01]  /*25a70*/  S2R R0, SR_TID.X ;  /* 0x0000000000007919 */ /* 0x000ee20000002100 */
[----:B------:R-:W-:Y:S05]  /*25a80*/  WARPSYNC.ALL ;  /* 0x0000000000007948 */ /* 0x000fea0003800000 */
[----:B---3--:R-:W-:Y:S01]  /*25a90*/  LOP3.LUT R0, R0, 0x1f, RZ, 0xc0, !PT ;  /* 0x0000001f00007812 */ /* 0x008fe200078ec0ff */
[----:B------:R-:W-:Y:S03]  /*25aa0*/  BAR.SYNC.DEFER_BLOCKING 0x4, 0x180 ;  /* 0x0106000000007b1d */ /* 0x000fe60000010000 */
[----:B------:R-:W-:-:S13]  /*25ab0*/  ISETP.NE.AND P0, PT, R0, RZ, PT ;  /* 0x000000ff0000720c */ /* 0x000fda0003f05270 */
[----:B------:R-:W-:Y:S01]  /*25ac0*/  @!P0 MOV R0, 0x400 ;  /* 0x0000040000008802 */ /* 0x000fe20000000f00 */
[----:B--2---:R-:W2:Y:S03]  /*25ad0*/  @!P0 S2R R2, SR_CgaCtaId ;  /* 0x0000000000028919 */ /* 0x004ea60000008800 */
[----:B--2---:R-:W-:Y:S01]  /*25ae0*/  @!P0 LEA R23, R2, R0, 0x18 ;  /* 0x0000000002178211 */ /* 0x004fe200078ec0ff */
[----:B------:R1:W-:Y:S04]  /*25af0*/  @!P0 STL [R1+0x10], R2 ;  /* 0x0000100201008387 */ /* 0x0003e80000100800 */
[----:B------:R1:W-:Y:S01]  /*25b00*/  @!P0 STS.128 [R23+0x388d0], R16 ;  /* 0x0388d01017008388 */ /* 0x0003e20000000c00 */
[----:B------:R-:W-:Y:S06]  /*25b10*/  BAR.ARV 0x5, 0x180 ;  /* 0x0146000000007b1d */ /* 0x000fec0000002000 */
.L_x_798:
[----:B------:R-:W-:Y:S02]  /*25b20*/  ULDC UR4, c[0x0][0xc3c] ;  /* 0x00030f0000047ab9 */ /* 0x000fe40000000800 */
[----:B---3--:R-:W-:-:S13]  /*25b30*/  ISETP.GE.AND P0, PT, R19, UR4, PT ;  /* 0x0000000413007c0c */ /* 0x008fda000bf06270 */
[----:B------:R-:W-:Y:S05]  /*25b40*/  @!P0 BRA `(.L_x_810) ;  /* 0xffffff9000448947 */ /* 0x000fea000383ffff */
[----:B------:R-:W-:Y:S05]  /*25b50*/  BSYNC B7 ;  /* 0x0000000000077941 */ /* 0x000fea0003800000 */
.L_x_696:
[----:B--2---:R-:W2:Y:S01]  /*25b60*/  LDL.LU R0, [R1+0x40] ;  /* 0x0000400001007983 */ /* 0x004ea20000300800 */
[----:B------:R-:W-:Y:S01]  /*25b70*/  BSSY B0, `(.L_x_811) ;  /* 0x000000b000007945 */ /* 0x000fe20003800000 */
[----:B------:R-:W3:Y:S01]  /*25b80*/  S2R R5, SR_CgaCtaId ;  /* 0x0000000000057919 */ /* 0x000ee20000008800 */
[----:B--2---:R-:W-:-:S05]  /*25b90*/  VIADD R0, R0, 0x1 ;  /* 0x0000000100007836 */ /* 0x004fca0000000000 */
[----:B01----:R-:W-:-:S04]  /*25ba0*/  LEA.HI R2, R0, R0, RZ, 0x1 ;  /* 0x0000000000027211 */ /* 0x003fc800078f08ff */
[----:B------:R-:W-:Y:S02]  /*25bb0*/  LOP3.LUT R3, R2, 0xfffffffe, RZ, 0xc0, !PT ;  /* 0xfffffffe02037812 */ /* 0x000fe400078ec0ff */
[----:B------:R-:W-:-:S03]  /*25bc0*/  MOV R2, 0x400 ;  /* 0x0000040000027802 */ /* 0x000fc60000000f00 */
[----:B------:R-:W-:Y:S01]  /*25bd0*/  IMAD.IADD R0, R0, 0x1, -R3 ;  /* 0x0000000100007824 */ /* 0x000fe200078e0a03 */
[----:B---3--:R-:W-:-:S04]  /*25be0*/  LEA R5, R5, R2, 0x18 ;  /* 0x0000000205057211 */ /* 0x008fc800078ec0ff */
[----:B------:R-:W-:-:S04]  /*25bf0*/  SHF.L.U32 R0, R0, 0x1f, RZ ;  /* 0x0000001f00007819 */ /* 0x000fc800000006ff */
[----:B------:R-:W0:Y:S02]  /*25c00*/  SYNCS.PHASECHK.TRANS64.TRYWAIT P0, [R5+URZ+0x38820], R0 ;  /* 0x03882000050075a7 */ /* 0x000e24000800017f */
[----:B0-----:R-:W-:Y:S05]  /*25c10*/  @!P0 BRA `(.L_x_812) ;  /* 0x0000008000048947 */ /* 0x001fea0003800000 */
.L_x_1110:
[----:B------:R-:W-:Y:S05]  /*25c20*/  BSYNC B0 ;  /* 0x0000000000007941 */ /* 0x000fea0003800000 */
.L_x_811:
[----:B------:R-:W-:-:S03]  /*25c30*/  UMOV UR4, 0xffffffff ;  /* 0xffffffff00047882 */ /* 0x000fc60000000000 */
[----:B------:R-:W-:Y:S05]  /*25c40*/  BRA.DIV UR4, `(.L_x_813) ;  /* 0x00000082040c7947 */ /* 0x000fea000b800000 */
[----:B0-----:R-:W0:Y:S02]  /*25c50*/  S2R R0, SR_TID.X ;  /* 0x0000000000007919 */ /* 0x001e240000002100 */
[----:B0-----:R-:W-:-:S04]  /*25c60*/  SHF.R.U32.HI R0, RZ, 0x5, R0 ;  /* 0x00000005ff007819 */ /* 0x001fc80000011600 */
[----:B------:R-:W-:-:S05]  /*25c70*/  LOP3.LUT R0, R0, 0x3, RZ, 0xc0, !PT ;  /* 0x0000000300007812 */ /* 0x000fca00078ec0ff */
[----:B------:R0:W1:Y:S02]  /*25c80*/  SHFL.IDX PT, R14, R0, RZ, 0x1f ;  /* 0x00001fff000e7589 */ /* 0x00006400000e0000 */
.L_x_1113:
[----:B-1----:R-:W-:-:S13]  /*25c90*/  ISETP.NE.AND P0, PT, R14, RZ, PT ;  /* 0x000000ff0e00720c */ /* 0x002fda0003f05270 */
[----:B------:R-:W-:Y:S05]  /*25ca0*/  @P0 BRA `(.L_x_491) ;  /* 0x0000000000b00947 */ /* 0x000fea0003800000 */
[----:B------:R-:W-:-:S03]  /*25cb0*/  UMOV UR4, 0xffffffff ;  /* 0xffffffff00047882 */ /* 0x000fc60000000000 */
[----:B------:R-:W-:Y:S05]  /*25cc0*/  BRA.DIV UR4, `(.L_x_814) ;  /* 0x0000008204207947 */ /* 0x000fea000b800000 */
[----:B------:R-:W-:-:S13]  /*25cd0*/  ELECT P6, URZ, PT ;  /* 0x00000000003f782f */ /* 0x000fda00038c0000 */
.L_x_1116:
[----:B------:R-:W-:Y:S05]  /*25ce0*/  @!P6 BRA `(.L_x_491) ;  /* 0x0000000000a0e947 */ /* 0x000fea0003800000 */
[----:B0-----:R-:W2:Y:S02]  /*25cf0*/  LDL R0, [R1+0x60] ;  /* 0x0000600001007983 */ /* 0x001ea40000100800 */
[----:B--2---:R-:W-:-:S13]  /*25d00*/  R2UR UR4, R0 ;  /* 0x00000000000472ca */ /* 0x004fda00000e0000 */
[----:B------:R-:W-:-:S06]  /*25d10*/  ULOP3.LUT UR4, UR4, 0x2, URZ, 0xfc, !UPT ;  /* 0x0000000204047892 */ /* 0x000fcc000f8efc3f */
[----:B------:R-:W-:-:S04]  /*25d20*/  MOV R0, UR4 ;  /* 0x0000000400007c02 */ /* 0x000fc80008000f00 */
[----:B------:R-:W-:-:S13]  /*25d30*/  ISETP.NE.AND P0, PT, R0, 0x3, PT ;  /* 0x000000030000780c */ /* 0x000fda0003f05270 */
[----:B------:R-:W-:Y:S05]  /*25d40*/  @!P0 BRA `(.L_x_815) ;  /* 0x0000000000048947 */ /* 0x000fea0003800000 */
[----:B------:R-:W-:Y:S01]  /*25d50*/  BPT.TRAP 0x1 ;  /* 0x000000040000795c */ /* 0x000fe20000300000 */
.L_x_815:
[----:B------:R-:W-:Y:S01]  /*25d60*/  IMAD R3, R27, 0x8, R5 ;  /* 0x000000081b037824 */ /* 0x000fe200078e0205 */
[----:B------:R-:W-:Y:S01]  /*25d70*/  SHF.L.U32 R2, R35, 0x1f, RZ ;  /* 0x0000001f23027819 */ /* 0x000fe200000006ff */
[----:B------:R-:W-:-:S03]  /*25d80*/  VIADD R27, R27, 0x1 ;  /* 0x000000011b1b7836 */ /* 0x000fc60000000000 */
[----:B------:R-:W0:Y:S02]  /*25d90*/  SYNCS.PHASECHK.TRANS64.TRYWAIT P1, [R3+URZ+0x38840], R2 ;  /* 0x03884002030075a7 */ /* 0x000e24000802017f */
[----:B------:R-:W-:-:S04]  /*25da0*/  ISETP.NE.AND P2, PT, R27, 0x2, PT ;  /* 0x000000021b00780c */ /* 0x000fc80003f45270 */
[----:B------:R-:W-:Y:S01]  /*25db0*/  SEL R0, RZ, 0x1, P2 ;  /* 0x00000001ff007807 */ /* 0x000fe20001000000 */
[----:B0-----:R-:W-:Y:S08]  /*25dc0*/  @!P1 BRA `(.L_x_816) ;  /* 0x0000008000009947 */ /* 0x001ff00003800000 */
.L_x_1117:
[----:B------:R-:W-:Y:S02]  /*25dd0*/  SEL R27, R27, RZ, P2 ;  /* 0x000000ff1b1b7207 */ /* 0x000fe40001000000 */
[----:B------:R-:W-:Y:S01]  /*25de0*/  LOP3.LUT R0, R35, R0, RZ, 0x3c, !PT ;  /* 0x0000000023007212 */ /* 0x000fe200078e3cff */
[----:B------:R-:W-:Y:S06]  /*25df0*/  @!P0 BRA `(.L_x_817) ;  /* 0x0000000000048947 */ /* 0x000fec0003800000 */
[----:B------:R-:W-:Y:S01]  /*25e00*/  BPT.TRAP 0x1 ;  /* 0x000000040000795c */ /* 0x000fe20000300000 */
.L_x_817:
[----:B------:R-:W-:Y:S02]  /*25e10*/  LEA R27, R27, R5, 0x3 ;  /* 0x000000051b1b7211 */ /* 0x000fe400078e18ff */
[----:B------:R-:W-:-:S04]  /*25e20*/  SHF.L.U32 R0, R0, 0x1f, RZ ;  /* 0x0000001f00007819 */ /* 0x000fc800000006ff */
[----:B------:R-:W1:Y:S02]  /*25e30*/  SYNCS.PHASECHK.TRANS64.TRYWAIT P1, [R27+URZ+0x38840], R0 ;  /* 0x038840001b0075a7 */ /* 0x000e64000802017f */
[----:B-1----:R-:W-:Y:S05]  /*25e40*/  @!P1 BRA `(.L_x_818) ;  /* 0x0000007c00f49947 */ /* 0x002fea0003800000 */
.L_x_1118:
[----:B------:R-:W-:Y:S05]  /*25e50*/  @!P0 BRA `(.L_x_819) ;  /* 0x0000000000048947 */ /* 0x000fea0003800000 */
[----:B------:R-:W-:Y:S01]  /*25e60*/  BPT.TRAP 0x1 ;  /* 0x000000040000795c */ /* 0x000fe20000300000 */
.L_x_819:
[----:B------:R-:W2:Y:S02]  /*25e70*/  SYNCS.PHASECHK.TRANS64.TRYWAIT P1, [R3+URZ+0x38860], R2 ;  /* 0x03886002030075a7 */ /* 0x000ea4000802017f */
[----:B--2---:R-:W-:Y:S05]  /*25e80*/  @!P1 BRA `(.L_x_820) ;  /* 0x0000007c00f89947 */ /* 0x004fea0003800000 */
.L_x_1119:
[----:B------:R-:W-:Y:S05]  /*25e90*/  @!P0 BRA `(.L_x_821) ;  /* 0x0000000000048947 */ /* 0x000fea0003800000 */
[----:B------:R-:W-:Y:S01]  /*25ea0*/  BPT.TRAP 0x1 ;  /* 0x000000040000795c */ /* 0x000fe20000300000 */
.L_x_821:
[----:B------:R-:W3:Y:S02]  /*25eb0*/  SYNCS.PHASECHK.TRANS64.TRYWAIT P1, [R27+URZ+0x38860], R0 ;  /* 0x038860001b0075a7 */ /* 0x000ee4000802017f */
[----:B---3--:R-:W-:Y:S05]  /*25ec0*/  @!P1 BRA `(.L_x_822) ;  /* 0x0000007c00fc9947 */ /* 0x008fea0003800000 */
.L_x_1120:
[----:B------:R-:W-:Y:S05]  /*25ed0*/  @!P0 BRA `(.L_x_823) ;  /* 0x0000000000048947 */ /* 0x000fea0003800000 */
[----:B------:R-:W-:Y:S01]  /*25ee0*/  BPT.TRAP 0x1 ;  /* 0x000000040000795c */ /* 0x000fe20000300000 */
.L_x_823:
[----:B------:R-:W4:Y:S02]  /*25ef0*/  SYNCS.PHASECHK.TRANS64.TRYWAIT P1, [R3+URZ+0x38880], R2 ;  /* 0x03888002030075a7 */ /* 0x000f24000802017f */
[----:B----4-:R-:W-:Y:S05]  /*25f00*/  @!P1 BRA `(.L_x_824) ;  /* 0x0000008000009947 */ /* 0x010fea0003800000 */
.L_x_1121:
[----:B------:R-:W-:Y:S05]  /*25f10*/  @!P0 BRA `(.L_x_825) ;  /* 0x0000000000048947 */ /* 0x000fea0003800000 */
[----:B------:R-:W-:Y:S01]  /*25f20*/  BPT.TRAP 0x1 ;  /* 0x000000040000795c */ /* 0x000fe20000300000 */
.L_x_825:
[----:B------:R0:W0:Y:S02]  /*25f30*/  SYNCS.PHASECHK.TRANS64.TRYWAIT P0, [R27+URZ+0x38880], R0 ;  /* 0x038880001b0075a7 */ /* 0x000024000800017f */
[----:B0-----:R-:W-:Y:S05]  /*25f40*/  @!P0 NANOSLEEP.SYNCS 0x989680 ;  /* 0x009896800000895d */ /* 0x001fea0003900000 */
[----:B------:R-:W0:Y:S02]  /*25f50*/  @!P0 SYNCS.PHASECHK.TRANS64 P0, [R27+URZ+0x38880], R0 ;  /* 0x038880001b0085a7 */ /* 0x000e24000800007f */
[----:B0-----:R-:W-:Y:S05]  /*25f60*/  @!P0 BRA `(.L_x_825) ;  /* 0xfffffffc00f08947 */ /* 0x001fea000383ffff */
.L_x_491:
[----:B------:R-:W-:Y:S05]  /*25f70*/  BSYNC B8 ;  /* 0x0000000000087941 */ /* 0x000fea0003800000 */
.L_x_488:
[----:B------:R-:W-:Y:S05]  /*25f80*/  EXIT ;  /* 0x000000000000794d */ /* 0x000fea0003800000 */
.L_x_513:
[----:B---3--:R3:W4:Y:S02]  /*25f90*/  SYNCS.PHASECHK.TRANS64.TRYWAIT P6, [R80+URZ+0x38890], R103 ;  /* 0x03889067500075a7 */ /* 0x00872400080c017f */
[----:B----4-:R-:W-:Y:S05]  /*25fa0*/  @!P6 NANOSLEEP.SYNCS 0x989680 ;  /* 0x009896800000e95d */ /* 0x010fea0003900000 */
[----:B------:R-:W4:Y:S02]  /*25fb0*/  @!P6 SYNCS.PHASECHK.TRANS64 P6, [R80+URZ+0x38890], R103 ;  /* 0x038890675000e5a7 */ /* 0x000f2400080c007f */
[----:B----4-:R-:W-:Y:S05]  /*25fc0*/  @!P6 BRA `(.L_x_513) ;  /* 0xfffffffc00f0e947 */ /* 0x010fea000383ffff */
[----:B------:R-:W-:Y:S05]  /*25fd0*/  BRA `(.L_x_826) ;  /* 0xfffffdcc005c7947 */ /* 0x000fea000383ffff */
.L_x_514:
[----:B------:R-:W-:Y:S01]  /*25fe0*/  BSSY B1, `(.L_x_827) ;  /* 0x0000008000017945 */ /* 0x000fe20003800000 */
[----:B--2---:R-:W-:Y:S01]  /*25ff0*/  IMAD.MOV.U32 R13, RZ, RZ, R107 ;  /* 0x000000ffff0d7224 */ /* 0x004fe200078e006b */
[----:B------:R-:W-:Y:S01]  /*26000*/  MOV R11, 0x181f ;  /* 0x0000181f000b7802 */ /* 0x000fe20000000f00 */
[----:B------:R-:W-:Y:S02]  /*26010*/  IMAD.MOV.U32 R12, RZ, RZ, RZ ;  /* 0x000000ffff0c7224 */ /* 0x000fe400078e00ff */
[----:B------:R-:W-:-:S07]  /*26020*/  IMAD.MOV.U32 R15, RZ, RZ, -0x1 ;  /* 0xffffffffff0f7424 */ /* 0x000fce00078e00ff */
[----:B01-3--:R-:W-:Y:S05]  /*26030*/  WARPSYNC.COLLECTIVE R15, `(.L_x_828) ;  /* 0x000000000f087348 */ /* 0x00bfea0003c00000 */
[----:B------:R2:W4:Y:S02]  /*26040*/  SHFL.IDX P6, R14, R13, R12, R11 ;  /* 0x0000000c0d0e7389 */ /* 0x00052400000c000b */
[----:B01234-:R-:W-:Y:S01]  /*26050*/  ENDCOLLECTIVE ;  /* 0x000000000000791b */ /* 0x01ffe20003800000 */
.L_x_828:
[----:B------:R-:W-:Y:S05]  /*26060*/  BSYNC B1 ;  /* 0x0000000000017941 */ /* 0x000fea0003800000 */
.L_x_827:
[----:B------:R-:W-:Y:S01]  /*26070*/  MOV R13, R106 ;  /* 0x0000006a000d7202 */ /* 0x000fe20000000f00 */
[----:B------:R-:W-:Y:S01]  /*26080*/  IMAD.MOV.U32 R12, RZ, RZ, RZ ;  /* 0x000000ffff0c7224 */ /* 0x000fe200078e00ff */
[----:B------:R-:W-:Y:S01]  /*26090*/  MOV R15, 0xffffffff ;  /* 0xffffffff000f7802 */ /* 0x000fe20000000f00 */
[----:B------:R-:W-:Y:S02]  /*260a0*/  IMAD.MOV.U32 R11, RZ, RZ, 0x181f ;  /* 0x0000181fff0b7424 */ /* 0x000fe400078e00ff */
[----:B------:R-:W-:-:S07]  /*260b0*/  IMAD.MOV.U32 R78, RZ, RZ, R14 ;  /* 0x000000ffff4e7224 */ /* 0x000fce00078e000e */
[----:B------:R-:W-:Y:S05]  /*260c0*/  WARPSYNC.COLLECTIVE R15, `(.L_x_829) ;  /* 0x000000000f087348 */ /* 0x000fea0003c00000 */
[----:B------:R0:W1:Y:S02]  /*260d0*/  SHFL.IDX P6, R14, R13, R12, R11 ;  /* 0x0000000c0d0e7389 */ /* 0x00006400000c000b */
[----:B01----:R-:W-:Y:S01]  /*260e0*/  ENDCOLLECTIVE ;  /* 0x000000000000791b */ /* 0x003fe20003800000 */
.L_x_829:
[----:B------:R-:W-:Y:S01]  /*260f0*/  IMAD.MOV.U32 R79, RZ, RZ, R14 ;  /* 0x000000ffff4f7224 */ /* 0x000fe200078e000e */
[----:B------:R-:W-:Y:S06]  /*26100*/  BRA `(.L_x_830) ;  /* 0xfffffdcc00247947 */ /* 0x000fec000383ffff */
.L_x_523:
[----:B------:R-:W-:Y:S01]  /*26110*/  BSSY B1, `(.L_x_831) ;  /* 0x0000008000017945 */ /* 0x000fe20003800000 */
[----:B0-2---:R-:W-:Y:S01]  /*26120*/  IMAD.MOV.U32 R13, RZ, RZ, R107 ;  /* 0x000000ffff0d7224 */ /* 0x005fe200078e006b */
[----:B------:R-:W-:Y:S01]  /*26130*/  MOV R12, 0x1 ;  /* 0x00000001000c7802 */ /* 0x000fe20000000f00 */
[----:B------:R-:W-:Y:S02]  /*26140*/  IMAD.MOV.U32 R11, RZ, RZ, 0x181f ;  /* 0x0000181fff0b7424 */ /* 0x000fe400078e00ff */
[----:B------:R-:W-:-:S07]  /*26150*/  IMAD.MOV.U32 R15, RZ, RZ, -0x1 ;  /* 0xffffffffff0f7424 */ /* 0x000fce00078e00ff */
[----:B-1-34-:R-:W-:Y:S05]  /*26160*/  WARPSYNC.COLLECTIVE R15, `(.L_x_832) ;  /* 0x000000000f087348 */ /* 0x01afea0003c00000 */
[----:B------:R0:W2:Y:S02]  /*26170*/  SHFL.IDX P6, R14, R13, R12, R11 ;  /* 0x0000000c0d0e7389 */ /* 0x0000a400000c000b */
[----:B01234-:R-:W-:Y:S01]  /*26180*/  ENDCOLLECTIVE ;  /* 0x000000000000791b */ /* 0x01ffe20003800000 */
.L_x_832:
[----:B------:R-:W-:Y:S05]  /*26190*/  BSYNC B1 ;  /* 0x0000000000017941 */ /* 0x000fea0003800000 */
.L_x_831:
[----:B------:R-:W-:Y:S01]  /*261a0*/  IMAD.MOV.U32 R13, RZ, RZ, R106 ;  /* 0x000000ffff0d7224 */ /* 0x000fe200078e006a */
[----:B------:R-:W-:Y:S01]  /*261b0*/  MOV R11, 0x181f ;  /* 0x0000181f000b7802 */ /* 0x000fe20000000f00 */
[----:B------:R-:W-:Y:S01]  /*261c0*/  IMAD.MOV.U32 R12, RZ, RZ, 0x1 ;  /* 0x00000001ff0c7424 */ /* 0x000fe200078e00ff */
[----:B------:R-:W-:Y:S01]  /*261d0*/  MOV R70, R14 ;  /* 0x0000000e00467202 */ /* 0x000fe20000000f00 */
[----:B------:R-:W-:-:S07]  /*261e0*/  IMAD.MOV.U32 R15, RZ, RZ, -0x1 ;  /* 0xffffffffff0f7424 */ /* 0x000fce00078e00ff */
[----:B------:R-:W-:Y:S05]  /*261f0*/  WARPSYNC.COLLECTIVE R15, `(.L_x_833) ;  /* 0x000000000f087348 */ /* 0x000fea0003c00000 */
[----:B------:R0:W1:Y:S02]  /*26200*/  SHFL.IDX P6, R14, R13, R12, R11 ;  /* 0x0000000c0d0e7389 */ /* 0x00006400000c000b */
[----:B01----:R-:W-:Y:S01]  /*26210*/  ENDCOLLECTIVE ;  /* 0x000000000000791b */ /* 0x003fe20003800000 */
.L_x_833:
[----:B------:R-:W-:Y:S01]  /*26220*/  IMAD.MOV.U32 R71, RZ, RZ, R14 ;  /* 0x000000ffff477224 */ /* 0x000fe200078e000e */
[----:B------:R-:W-:Y:S06]  /*26230*/  BRA `(.L_x_834) ;  /* 0xfffffdd800a07947 */ /* 0x000fec000383ffff */
.L_x_532:
[----:B------:R-:W-:Y:S01]  /*26240*/  BSSY B1, `(.L_x_835) ;  /* 0x0000008000017945 */ /* 0x000fe20003800000 */
[----:B0-2---:R-:W-:Y:S01]  /*26250*/  MOV R13, R107 ;  /* 0x0000006b000d7202 */ /* 0x005fe20000000f00 */
[----:B------:R-:W-:Y:S01]  /*26260*/  IMAD.MOV.U32 R12, RZ, RZ, 0x2 ;  /* 0x00000002ff0c7424 */ /* 0x000fe200078e00ff */
[----:B------:R-:W-:Y:S01]  /*26270*/  MOV R15, 0xffffffff ;  /* 0xffffffff000f7802 */ /* 0x000fe20000000f00 */
[----:B------:R-:W-:-:S07]  /*26280*/  IMAD.MOV.U32 R11, RZ, RZ, 0x181f ;  /* 0x0000181fff0b7424 */ /* 0x000fce00078e00ff */
[----:B-1-34-:R-:W-:Y:S05]  /*26290*/  WARPSYNC.COLLECTIVE R15, `(.L_x_836) ;  /* 0x000000000f087348 */ /* 0x01afea0003c00000 */
[----:B------:R0:W2:Y:S02]  /*262a0*/  SHFL.IDX P6, R14, R13, R12, R11 ;  /* 0x0000000c0d0e7389 */ /* 0x0000a400000c000b */
[----:B01234-:R-:W-:Y:S01]  /*262b0*/  ENDCOLLECTIVE ;  /* 0x000000000000791b */ /* 0x01ffe20003800000 */
.L_x_836:
[----:B------:R-:W-:Y:S05]  /*262c0*/  BSYNC B1 ;  /* 0x0000000000017941 */ /* 0x000fea0003800000 */
.L_x_835:
[----:B------:R-:W-:Y:S01]  /*262d0*/  IMAD.MOV.U32 R13, RZ, RZ, R106 ;  /* 0x000000ffff0d7224 */ /* 0x000fe200078e006a */
[----:B------:R-:W-:Y:S01]  /*262e0*/  MOV R12, 0x2 ;  /* 0x00000002000c7802 */ /* 0x000fe20000000f00 */
[----:B------:R-:W-:Y:S02]  /*262f0*/  IMAD.MOV.U32 R11, RZ, RZ, 0x181f ;  /* 0x0000181fff0b7424 */ /* 0x000fe400078e00ff */
[----:B------:R-:W-:Y:S02]  /*26300*/  IMAD.MOV.U32 R15, RZ, RZ, -0x1 ;  /* 0xffffffffff0f7424 */ /* 0x000fe400078e00ff */
[----:B------:R-:W-:-:S07]  /*26310*/  IMAD.MOV.U32 R60, RZ, RZ, R14 ;  /* 0x000000ffff3c7224 */ /* 0x000fce00078e000e */
[----:B------:R-:W-:Y:S05]  /*26320*/  WARPSYNC.COLLECTIVE R15, `(.L_x_837) ;  /* 0x000000000f087348 */ /* 0x000fea0003c00000 */
[----:B------:R0:W1:Y:S02]  /*26330*/  SHFL.IDX P6, R14, R13, R12, R11 ;  /* 0x0000000c0d0e7389 */ /* 0x00006400000c000b */
[----:B01----:R-:W-:Y:S01]  /*26340*/  ENDCOLLECTIVE ;  /* 0x000000000000791b */ /* 0x003fe20003800000 */
.L_x_837:
[----:B------:R-:W-:Y:S01]  /*26350*/  MOV R61, R14 ;  /* 0x0000000e003d7202 */ /* 0x000fe20000000f00 */
[----:B------:R-:W-:Y:S06]  /*26360*/  BRA `(.L_x_838) ;  /* 0xfffffde800207947 */ /* 0x000fec000383ffff */
.L_x_541:
        /* <DEDUP_REMOVED lines=8> */
.L_x_840:
[----:B------:R-:W-:Y:S05]  /*263f0*/  BSYNC B1 ;  /* 0x0000000000017941 */ /* 0x000fea0003800000 */
.L_x_839:
[----:B------:R-:W-:Y:S01]  /*26400*/  MOV R13, R106 ;  /* 0x0000006a000d7202 */ /* 0x000fe20000000f00 */
[----:B------:R-:W-:Y:S01]  /*26410*/  IMAD.MOV.U32 R12, RZ, RZ, 0x3 ;  /* 0x00000003ff0c7424 */ /* 0x000fe200078e00ff */
[----:B------:R-:W-:Y:S01]  /*26420*/  MOV R15, 0xffffffff ;  /* 0xffffffff000f7802 */ /* 0x000fe20000000f00 */
[----:B------:R-:W-:Y:S02]  /*26430*/  IMAD.MOV.U32 R11, RZ, RZ, 0x181f ;  /* 0x0000181fff0b7424 */ /* 0x000fe400078e00ff */
[----:B------:R-:W-:-:S07]  /*26440*/  IMAD.MOV.U32 R107, RZ, RZ, R14 ;  /* 0x000000ffff6b7224 */ /* 0x000fce00078e000e */
[----:B------:R-:W-:Y:S05]  /*26450*/  WARPSYNC.COLLECTIVE R15, `(.L_x_841) ;  /* 0x000000000f087348 */ /* 0x000fea0003c00000 */
[----:B------:R0:W1:Y:S02]  /*26460*/  SHFL.IDX P6, R14, R13, R12, R11 ;  /* 0x0000000c0d0e7389 */ /* 0x00006400000c000b */
[----:B01----:R-:W-:Y:S01]  /*26470*/  ENDCOLLECTIVE ;  /* 0x000000000000791b */ /* 0x003fe20003800000 */
.L_x_841:
[----:B------:R-:W-:Y:S01]  /*26480*/  IMAD.MOV.U32 R53, RZ, RZ, R14 ;  /* 0x000000ffff357224 */ /* 0x000fe200078e000e */
[----:B------:R-:W-:Y:S06]  /*26490*/  BRA `(.L_x_842) ;  /* 0xfffffdf400ac7947 */ /* 0x000fec000383ffff */
.L_x_551:
[----:B-1----:R1:W2:Y:S02]  /*264a0*/  SYNCS.PHASECHK.TRANS64.TRYWAIT P3, [R80+URZ+0x38890], R103 ;  /* 0x03889067500075a7 */ /* 0x0022a4000806017f */
[----:B--2---:R-:W-:Y:S05]  /*264b0*/  @!P3 NANOSLEEP.SYNCS 0x989680 ;  /* 0x009896800000b95d */ /* 0x004fea0003900000 */
[----:B------:R-:W2:Y:S02]  /*264c0*/  @!P3 SYNCS.PHASECHK.TRANS64 P3, [R80+URZ+0x38890], R103 ;  /* 0x038890675000b5a7 */ /* 0x000ea4000806007f */
[----:B--2---:R-:W-:Y:S05]  /*264d0*/  @!P3 BRA `(.L_x_551) ;  /* 0xfffffffc00f0b947 */ /* 0x004fea000383ffff */
[----:B------:R-:W-:Y:S05]  /*264e0*/  BRA `(.L_x_843) ;  /* 0xfffffe0800fc7947 */ /* 0x000fea000383ffff */
.L_x_552:
[----:B------:R-:W-:Y:S01]  /*264f0*/  BSSY B1, `(.L_x_844) ;  /* 0x0000008000017945 */ /* 0x000fe20003800000 */
[----:B------:R-:W-:Y:S01]  /*26500*/  IMAD.MOV.U32 R13, RZ, RZ, R107 ;  /* 0x000000ffff0d7224 */ /* 0x000fe200078e006b */
[----:B------:R-:W-:Y:S01]  /*26510*/  MOV R12, RZ ;  /* 0x000000ff000c7202 */ /* 0x000fe20000000f00 */
[----:B------:R-:W-:Y:S02]  /*26520*/  IMAD.MOV.U32 R11, RZ, RZ, 0x181f ;  /* 0x0000181fff0b7424 */ /* 0x000fe400078e00ff */
[----:B------:R-:W-:-:S07]  /*26530*/  IMAD.MOV.U32 R15, RZ, RZ, -0x1 ;  /* 0xffffffffff0f7424 */ /* 0x000fce00078e00ff */
[----:B-1----:R-:W-:Y:S05]  /*26540*/  WARPSYNC.COLLECTIVE R15, `(.L_x_845) ;  /* 0x000000000f087348 */ /* 0x002fea0003c00000 */
[----:B------:R0:W2:Y:S02]  /*26550*/  SHFL.IDX P6, R14, R13, R12, R11 ;  /* 0x0000000c0d0e7389 */ /* 0x0000a400000c000b */
[----:B012---:R-:W-:Y:S01]  /*26560*/  ENDCOLLECTIVE ;  /* 0x000000000000791b */ /* 0x007fe20003800000 */
.L_x_845:
[----:B------:R-:W-:Y:S05]  /*26570*/  BSYNC B1 ;  /* 0x0000000000017941 */ /* 0x000fea0003800000 */
.L_x_844:
[----:B------:R-:W-:Y:S01]  /*26580*/  IMAD.MOV.U32 R13, RZ, RZ, R106 ;  /* 0x000000ffff0d7224 */ /* 0x000fe200078e006a */
[----:B------:R-:W-:Y:S01]  /*26590*/  MOV R11, 0x181f ;  /* 0x0000181f000b7802 */ /* 0x000fe20000000f00 */
[----:B------:R-:W-:Y:S01]  /*265a0*/  IMAD.MOV.U32 R12, RZ, RZ, RZ ;  /* 0x000000ffff0c7224 */ /* 0x000fe200078e00ff */
[----:B------:R-:W-:Y:S01]  /*265b0*/  MOV R108, R14 ;  /* 0x0000000e006c7202 */ /* 0x000fe20000000f00 */
[----:B------:R-:W-:-:S07]  /*265c0*/  IMAD.MOV.U32 R15, RZ, RZ, -0x1 ;  /* 0xffffffffff0f7424 */ /* 0x000fce00078e00ff */
[----:B------:R-:W-:Y:S05]  /*265d0*/  WARPSYNC.COLLECTIVE R15, `(.L_x_846) ;  /* 0x000000000f087348 */ /* 0x000fea0003c00000 */
[----:B------:R0:W1:Y:S02]  /*265e0*/  SHFL.IDX P6, R14, R13, R12, R11 ;  /* 0x0000000c0d0e7389 */ /* 0x00006400000c000b */
[----:B01----:R-:W-:Y:S01]  /*265f0*/  ENDCOLLECTIVE ;  /* 0x000000000000791b */ /* 0x003fe20003800000 */
.L_x_846:
[----:B------:R-:W-:Y:S01]  /*26600*/  IMAD.MOV.U32 R110, RZ, RZ, R14 ;  /* 0x000000ffff6e7224 */ /* 0x000fe200078e000e */
[----:B------:R-:W-:Y:S06]  /*26610*/  BRA `(.L_x_847) ;  /* 0xfffffe0800c87947 */ /* 0x000fec000383ffff */
.L_x_557:
[----:B------:R-:W-:Y:S01]  /*26620*/  BSSY B1, `(.L_x_848) ;  /* 0x0000008000017945 */ /* 0x000fe20003800000 */
[----:B----4-:R-:W-:Y:S01]  /*26630*/  MOV R13, R107 ;  /* 0x0000006b000d7202 */ /* 0x010fe20000000f00 */
[----:B------:R-:W-:Y:S01]  /*26640*/  IMAD.MOV.U32 R12, RZ, RZ, 0x1 ;  /* 0x00000001ff0c7424 */ /* 0x000fe200078e00ff */
[----:B------:R-:W-:Y:S01]  /*26650*/  MOV R15, 0xffffffff ;  /* 0xffffffff000f7802 */ /* 0x000fe20000000f00 */
[----:B------:R-:W-:-:S07]  /*26660*/  IMAD.MOV.U32 R11, RZ, RZ, 0x181f ;  /* 0x0000181fff0b7424 */ /* 0x000fce00078e00ff */
[----:B0123--:R-:W-:Y:S05]  /*26670*/  WARPSYNC.COLLECTIVE R15, `(.L_x_849) ;  /* 0x000000000f087348 */ /* 0x00ffea0003c00000 */
[----:B------:R4:W0:Y:S02]  /*26680*/  SHFL.IDX P6, R14, R13, R12, R11 ;  /* 0x0000000c0d0e7389 */ /* 0x00082400000c000b */
[----:B01234-:R-:W-:Y:S01]  /*26690*/  ENDCOLLECTIVE ;  /* 0x000000000000791b */ /* 0x01ffe20003800000 */
.L_x_849:
[----:B------:R-:W-:Y:S05]  /*266a0*/  BSYNC B1 ;  /* 0x0000000000017941 */ /* 0x000fea0003800000 */
.L_x_848:
        /* <DEDUP_REMOVED lines=8> */
.L_x_850:
[----:B------:R-:W-:Y:S01]  /*26730*/  MOV R50, R14 ;  /* 0x0000000e00327202 */ /* 0x000fe20000000f00 */
[----:B------:R-:W-:Y:S06]  /*26740*/  BRA `(.L_x_851) ;  /* 0xfffffe1800747947 */ /* 0x000fec000383ffff */
.L_x_562:
[----:B------:R-:W-:Y:S01]  /*26750*/  BSSY B1, `(.L_x_852) ;  /* 0x0000008000017945 */ /* 0x000fe20003800000 */
[----:B0-----:R-:W-:Y:S01]  /*26760*/  IMAD.MOV.U32 R13, RZ, RZ, R107 ;  /* 0x000000ffff0d7224 */ /* 0x001fe200078e006b */
[----:B------:R-:W-:Y:S01]  /*26770*/  MOV R11, 0x181f ;  /* 0x0000181f000b7802 */ /* 0x000fe20000000f00 */
[----:B------:R-:W-:Y:S02]  /*26780*/  IMAD.MOV.U32 R12, RZ, RZ, 0x2 ;  /* 0x00000002ff0c7424 */ /* 0x000fe400078e00ff */
[----:B------:R-:W-:-:S07]  /*26790*/  IMAD.MOV.U32 R15, RZ, RZ, -0x1 ;  /* 0xffffffffff0f7424 */ /* 0x000fce00078e00ff */
[----:B-1234-:R-:W-:Y:S05]  /*267a0*/  WARPSYNC.COLLECTIVE R15, `(.L_x_853) ;  /* 0x000000000f087348 */ /* 0x01efea0003c00000 */
[----:B------:R0:W0:Y:S02]  /*267b0*/  SHFL.IDX P6, R14, R13, R12, R11 ;  /* 0x0000000c0d0e7389 */ /* 0x00002400000c000b */
[----:B01234-:R-:W-:Y:S01]  /*267c0*/  ENDCOLLECTIVE ;  /* 0x000000000000791b */ /* 0x01ffe20003800000 */
.L_x_853:
[----:B------:R-:W-:Y:S05]  /*267d0*/  BSYNC B1 ;  /* 0x0000000000017941 */ /* 0x000fea0003800000 */
.L_x_852:
        /* <DEDUP_REMOVED lines=8> */
.L_x_854:
[----:B------:R-:W-:Y:S01]  /*26860*/  IMAD.MOV.U32 R52, RZ, RZ, R14 ;  /* 0x000000ffff347224 */ /* 0x000fe200078e000e */
[----:B------:R-:W-:Y:S06]  /*26870*/  BRA `(.L_x_855) ;  /* 0xfffffe2800407947 */ /* 0x000fec000383ffff */
.L_x_567:
        /* <DEDUP_REMOVED lines=8> */
.L_x_857:
[----:B------:R-:W-:Y:S05]  /*26900*/  BSYNC B1 ;  /* 0x0000000000017941 */ /* 0x000fea0003800000 */
.L_x_856:
        /* <DEDUP_REMOVED lines=8> */
.L_x_858:
[----:B------:R-:W-:Y:S01]  /*26990*/  IMAD.MOV.U32 R106, RZ, RZ, R14 ;  /* 0x000000ffff6a7224 */ /* 0x000fe200078e000e */
[----:B------:R-:W-:Y:S06]  /*269a0*/  BRA `(.L_x_859) ;  /* 0xfffffe3800087947 */ /* 0x000fec000383ffff */
.L_x_572:
[----:B0-----:R0:W1:Y:S02]  /*269b0*/  SYNCS.PHASECHK.TRANS64.TRYWAIT P2, [R80+URZ+0x38890], R103 ;  /* 0x03889067500075a7 */ /* 0x001064000804017f */
[----:B-1----:R-:W-:Y:S05]  /*269c0*/  @!P2 NANOSLEEP.SYNCS 0x989680 ;  /* 0x009896800000a95d */ /* 0x002fea0003900000 */
[----:B------:R-:W1:Y:S02]  /*269d0*/  @!P2 SYNCS.PHASECHK.TRANS64 P2, [R80+URZ+0x38890], R103 ;  /* 0x038890675000a5a7 */ /* 0x000e64000804007f */
[----:B-1----:R-:W-:Y:S05]  /*269e0*/  @!P2 BRA `(.L_x_572) ;  /* 0xfffffffc00f0a947 */ /* 0x002fea000383ffff */
[----:B------:R-:W-:Y:S05]  /*269f0*/  BRA `(.L_x_860) ;  /* 0xfffffe48000c7947 */ /* 0x000fea000383ffff */
.L_x_573:
[----:B------:R-:W-:Y:S01]  /*26a00*/  BSSY B1, `(.L_x_861) ;  /* 0x0000008000017945 */ /* 0x000fe20003800000 */
[----:B------:R-:W-:Y:S01]  /*26a10*/  MOV R13, R46 ;  /* 0x0000002e000d7202 */ /* 0x000fe20000000f00 */
[----:B------:R-:W-:Y:S01]  /*26a20*/  IMAD.MOV.U32 R12, RZ, RZ, RZ ;  /* 0x000000ffff0c7224 */ /* 0x000fe200078e00ff */
[----:B------:R-:W-:Y:S01]  /*26a30*/  MOV R15, 0xffffffff ;  /* 0xffffffff000f7802 */ /* 0x000fe20000000f00 */
[----:B------:R-:W-:-:S07]  /*26a40*/  IMAD.MOV.U32 R11, RZ, RZ, 0x181f ;  /* 0x0000181fff0b7424 */ /* 0x000fce00078e00ff */
[----:B0-----:R-:W-:Y:S05]  /*26a50*/  WARPSYNC.COLLECTIVE R15, `(.L_x_862) ;  /* 0x000000000f087348 */ /* 0x001fea0003c00000 */
[----:B------:R1:W2:Y:S02]  /*26a60*/  SHFL.IDX P6, R14, R13, R12, R11 ;  /* 0x0000000c0d0e7389 */ /* 0x0002a400000c000b */
[----:B012---:R-:W-:Y:S01]  /*26a70*/  ENDCOLLECTIVE ;  /* 0x000000000000791b */ /* 0x007fe20003800000 */
.L_x_862:
[----:B------:R-:W-:Y:S05]  /*26a80*/  BSYNC B1 ;  /* 0x0000000000017941 */ /* 0x000fea0003800000 */
.L_x_861:
[----:B------:R-:W-:Y:S01]  /*26a90*/  IMAD.MOV.U32 R13, RZ, RZ, R45 ;  /* 0x000000ffff0d7224 */ /* 0x000fe200078e002d */
[----:B------:R-:W-:Y:S01]  /*26aa0*/  MOV R12, RZ ;  /* 0x000000ff000c7202 */ /* 0x000fe20000000f00 */
[----:B------:R-:W-:Y:S02]  /*26ab0*/  IMAD.MOV.U32 R11, RZ, RZ, 0x181f ;  /* 0x0000181fff0b7424 */ /* 0x000fe400078e00ff */
[----:B------:R-:W-:Y:S02]  /*26ac0*/  IMAD.MOV.U32 R15, RZ, RZ, -0x1 ;  /* 0xffffffffff0f7424 */ /* 0x000fe400078e00ff */
[----:B------:R-:W-:-:S07]  /*26ad0*/  IMAD.MOV.U32 R44, RZ, RZ, R14 ;  /* 0x000000ffff2c7224 */ /* 0x000fce00078e000e */
[----:B------:R-:W-:Y:S05]  /*26ae0*/  WARPSYNC.COLLECTIVE R15, `(.L_x_863) ;  /* 0x000000000f087348 */ /* 0x000fea0003c00000 */
[----:B------:R0:W1:Y:S02]  /*26af0*/  SHFL.IDX P6, R14, R13, R12, R11 ;  /* 0x0000000c0d0e7389 */ /* 0x00006400000c000b */
[----:B01----:R-:W-:Y:S01]  /*26b00*/  ENDCOLLECTIVE ;  /* 0x000000000000791b */ /* 0x003fe20003800000 */
.L_x_863:
[----:B------:R-:W-:Y:S05]  /*26b10*/  BRA `(.L_x_864) ;  /* 0xfffffe4800307947 */ /* 0x000fea000383ffff */
.L_x_576:
[----:B------:R-:W-:Y:S01]  /*26b20*/  BSSY B1, `(.L_x_865) ;  /* 0x0000008000017945 */ /* 0x000fe20003800000 */
[----:B----4-:R-:W-:Y:S01]  /*26b30*/  MOV R13, R46 ;  /* 0x0000002e000d7202 */ /* 0x010fe20000000f00 */
[----:B------:R-:W-:Y:S01]  /*26b40*/  IMAD.MOV.U32 R12, RZ, RZ, 0x1 ;  /* 0x00000001ff0c7424 */ /* 0x000fe200078e00ff */
[----:B------:R-:W-:Y:S01]  /*26b50*/  MOV R15, 0xffffffff ;  /* 0xffffffff000f7802 */ /* 0x000fe20000000f00 */
[----:B------:R-:W-:-:S07]  /*26b60*/  IMAD.MOV.U32 R11, RZ, RZ, 0x181f ;  /* 0x0000181fff0b7424 */ /* 0x000fce00078e00ff */
[----:B0123--:R-:W-:Y:S05]  /*26b70*/  WARPSYNC.COLLECTIVE R15, `(.L_x_866) ;  /* 0x000000000f087348 */ /* 0x00ffea0003c00000 */
[----:B---3--:R3:W4:Y:S02]  /*26b80*/  SHFL.IDX P6, R14, R13, R12, R11 ;  /* 0x0000000c0d0e7389 */ /* 0x00872400000c000b */
[----:B01234-:R-:W-:Y:S01]  /*26b90*/  ENDCOLLECTIVE ;  /* 0x000000000000791b */ /* 0x01ffe20003800000 */
.L_x_866:
[----:B------:R-:W-:Y:S05]  /*26ba0*/  BSYNC B1 ;  /* 0x0000000000017941 */ /* 0x000fea0003800000 */
.L_x_865:
        /* <DEDUP_REMOVED lines=8> */
.L_x_867:
[----:B------:R-:W-:Y:S05]  /*26c30*/  BRA `(.L_x_868) ;  /* 0xfffffe4800307947 */ /* 0x000fea000383ffff */
.L_x_579:
        /* <DEDUP_REMOVED lines=8> */
.L_x_870:
[----:B------:R-:W-:Y:S05]  /*26cc0*/  BSYNC B1 ;  /* 0x0000000000017941 */ /* 0x000fea0003800000 */
.L_x_869:
        /* <DEDUP_REMOVED lines=8> */
.L_x_871:
[----:B------:R-:W-:Y:S05]  /*26d50*/  BRA `(.L_x_872) ;  /* 0xfffffe4800347947 */ /* 0x000fea000383ffff */
.L_x_582:
[----:B------:R-:W-:Y:S01]  /*26d60*/  BSSY B1, `(.L_x_873) ;  /* 0x0000008000017945 */ /* 0x000fe20003800000 */
[----:B0-----:R-:W-:Y:S01]  /*26d70*/  MOV R13, R46 ;  /* 0x0000002e000d7202 */ /* 0x001fe20000000f00 */
[----:B------:R-:W-:Y:S01]  /*26d80*/  IMAD.MOV.U32 R12, RZ, RZ, 0x3 ;  /* 0x00000003ff0c7424 */ /* 0x000fe200078e00ff */
[----:B------:R-:W-:Y:S01]  /*26d90*/  MOV R15, 0xffffffff ;  /* 0xffffffff000f7802 */ /* 0x000fe20000000f00 */
[----:B------:R-:W-:-:S07]  /*26da0*/  IMAD.MOV.U32 R11, RZ, RZ, 0x181f ;  /* 0x0000181fff0b7424 */ /* 0x000fce00078e00ff */
[----:B-1234-:R-:W-:Y:S05]  /*26db0*/  WARPSYNC.COLLECTIVE R15, `(.L_x_874) ;  /* 0x000000000f087348 */ /* 0x01efea0003c00000 */
[----:B----4-:R0:W4:Y:S02]  /*26dc0*/  SHFL.IDX P6, R14, R13, R12, R11 ;  /* 0x0000000c0d0e7389 */ /* 0x01012400000c000b */
[----:B01234-:R-:W-:Y:S01]  /*26dd0*/  ENDCOLLECTIVE ;  /* 0x000000000000791b */ /* 0x01ffe20003800000 */
.L_x_874:
[----:B------:R-:W-:Y:S05]  /*26de0*/  BSYNC B1 ;  /* 0x0000000000017941 */ /* 0x000fea0003800000 */
.L_x_873:
        /* <DEDUP_REMOVED lines=8> */
.L_x_875:
[----:B------:R-:W-:Y:S05]  /*26e70*/  BRA `(.L_x_876) ;  /* 0xfffffe4800387947 */ /* 0x000fea000383ffff */
.L_x_586:
[----:B------:R0:W0:Y:S02]  /*26e80*/  SYNCS.PHASECHK.TRANS64.TRYWAIT P3, [R80+URZ+0x388b0], R103 ;  /* 0x0388b067500075a7 */ /* 0x000024000806017f */
[----:B0-----:R-:W-:Y:S05]  /*26e90*/  @!P3 NANOSLEEP.SYNCS 0x989680 ;  /* 0x009896800000b95d */ /* 0x001fea0003900000 */
[----:B------:R-:W0:Y:S02]  /*26ea0*/  @!P3 SYNCS.PHASECHK.TRANS64 P3, [R80+URZ+0x388b0], R103 ;  /* 0x0388b0675000b5a7 */ /* 0x000e24000806007f */
[----:B0-----:R-:W-:Y:S05]  /*26eb0*/  @!P3 BRA `(.L_x_586) ;  /* 0xfffffffc00f0b947 */ /* 0x001fea000383ffff */
[----:B------:R-:W-:Y:S05]  /*26ec0*/  BRA `(.L_x_877) ;  /* 0xfffffe4800b07947 */ /* 0x000fea000383ffff */
.L_x_598:
[----:B------:R-:W-:Y:S01]  /*26ed0*/  BSSY B0, `(.L_x_878) ;  /* 0x0000007000007945 */ /* 0x000fe20003800000 */
[----:B------:R-:W-:Y:S01]  /*26ee0*/  MOV R12, RZ ;  /* 0x000000ff000c7202 */ /* 0x000fe20000000f00 */
[----:B------:R-:W-:Y:S02]  /*26ef0*/  IMAD.MOV.U32 R11, RZ, RZ, 0x1f ;  /* 0x0000001fff0b7424 */ /* 0x000fe400078e00ff */
[----:B------:R-:W-:-:S07]  /*26f00*/  IMAD.MOV.U32 R15, RZ, RZ, -0x1 ;  /* 0xffffffffff0f7424 */ /* 0x000fce00078e00ff */
[----:B-----5:R-:W-:Y:S05]  /*26f10*/  WARPSYNC.COLLECTIVE R15, `(.L_x_879) ;  /* 0x000000000f087348 */ /* 0x020fea0003c00000 */
[----:B------:R0:W1:Y:S02]  /*26f20*/  SHFL.IDX P6, R14, R13, R12, R11 ;  /* 0x0000000c0d0e7389 */ /* 0x00006400000c000b */
[----:B01---5:R-:W-:Y:S01]  /*26f30*/  ENDCOLLECTIVE ;  /* 0x000000000000791b */ /* 0x023fe20003800000 */
.L_x_879:
[----:B------:R-:W-:Y:S05]  /*26f40*/  BSYNC B0 ;  /* 0x0000000000007941 */ /* 0x000fea0003800000 */
.L_x_878:
[----:B------:R-:W-:Y:S05]  /*26f50*/  BRA `(.L_x_880) ;  /* 0xfffffe54008c7947 */ /* 0x000fea000383ffff */
.L_x_608:
[----:B------:R-:W-:Y:S01]  /*26f60*/  BSSY B1, `(.L_x_881) ;  /* 0x0000008000017945 */ /* 0x000fe20003800000 */
[----:B------:R-:W-:Y:S01]  /*26f70*/  MOV R13, R26 ;  /* 0x0000001a000d7202 */ /* 0x000fe20000000f00 */
[----:B------:R-:W-:Y:S01]  /*26f80*/  IMAD.MOV.U32 R12, RZ, RZ, RZ ;  /* 0x000000ffff0c7224 */ /* 0x000fe200078e00ff */
[----:B------:R-:W-:Y:S01]  /*26f90*/  MOV R15, 0xffffffff ;  /* 0xffffffff000f7802 */ /* 0x000fe20000000f00 */
[----:B------:R-:W-:-:S07]  /*26fa0*/  IMAD.MOV.U32 R11, RZ, RZ, 0x181f ;  /* 0x0000181fff0b7424 */ /* 0x000fce00078e00ff */
[----:B------:R-:W-:Y:S05]  /*26fb0*/  WARPSYNC.COLLECTIVE R15, `(.L_x_882) ;  /* 0x000000000f087348 */ /* 0x000fea0003c00000 */
[----:B------:R0:W1:Y:S02]  /*26fc0*/  SHFL.IDX P6, R14, R13, R12, R11 ;  /* 0x0000000c0d0e7389 */ /* 0x00006400000c000b */
[----:B01----:R-:W-:Y:S01]  /*26fd0*/  ENDCOLLECTIVE ;  /* 0x000000000000791b */ /* 0x003fe20003800000 */
.L_x_882:
[----:B------:R-:W-:Y:S05]  /*26fe0*/  BSYNC B1 ;  /* 0x0000000000017941 */ /* 0x000fea0003800000 */
.L_x_881:
        /* <DEDUP_REMOVED lines=8> */
.L_x_883:
[----:B------:R-:W-:Y:S01]  /*27070*/  IMAD.MOV.U32 R13, RZ, RZ, R27 ;  /* 0x000000ffff0d7224 */ /* 0x000fe200078e001b */
[----:B------:R-:W-:-:S07]  /*27080*/  MOV R3, R14 ;  /* 0x0000000e00037202 */ /* 0x000fce0000000f00 */
[----:B------:R-:W-:Y:S05]  /*27090*/  WARPSYNC.COLLECTIVE R15, `(.L_x_884) ;  /* 0x000000000f087348 */ /* 0x000fea0003c00000 */
[----:B------:R0:W1:Y:S02]  /*270a0*/  SHFL.IDX P6, R14, R13, R12, R11 ;  /* 0x0000000c0d0e7389 */ /* 0x00006400000c000b */
[----:B01----:R-:W-:Y:S01]  /*270b0*/  ENDCOLLECTIVE ;  /* 0x000000000000791b */ /* 0x003fe20003800000 */
.L_x_884:
[----:B------:R-:W-:Y:S01]  /*270c0*/  MOV R13, R28 ;  /* 0x0000001c000d7202 */ /* 0x000fe20000000f00 */
[----:B------:R-:W-:-:S07]  /*270d0*/  IMAD.MOV.U32 R4, RZ, RZ, R14 ;  /* 0x000000ffff047224 */ /* 0x000fce00078e000e */
[----:B------:R-:W-:Y:S05]  /*270e0*/  WARPSYNC.COLLECTIVE R15, `(.L_x_885) ;  /* 0x000000000f087348 */ /* 0x000fea0003c00000 */
[----:B------:R0:W1:Y:S02]  /*270f0*/  SHFL.IDX P6, R14, R13, R12, R11 ;  /* 0x0000000c0d0e7389 */ /* 0x00006400000c000b */
[----:B01----:R-:W-:Y:S01]  /*27100*/  ENDCOLLECTIVE ;  /* 0x000000000000791b */ /* 0x003fe20003800000 */
.L_x_885:
[----:B------:R-:W-:Y:S05]  /*27110*/  BRA `(.L_x_886) ;  /* 0xfffffe5c00247947 */ /* 0x000fea000383ffff */
.L_x_612:
[----:B0-----:R0:W1:Y:S02]  /*27120*/  SYNCS.PHASECHK.TRANS64.TRYWAIT P0, [R23+URZ+0x38800], R34 ;  /* 0x03880022170075a7 */ /* 0x001064000800017f */
[----:B-1----:R-:W-:Y:S05]  /*27130*/  @!P0 NANOSLEEP.SYNCS 0x989680 ;  /* 0x009896800000895d */ /* 0x002fea0003900000 */
[----:B------:R-:W1:Y:S02]  /*27140*/  @!P0 SYNCS.PHASECHK.TRANS64 P0, [R23+URZ+0x38800], R34 ;  /* 0x03880022170085a7 */ /* 0x000e64000800007f */
[----:B-1----:R-:W-:Y:S05]  /*27150*/  @!P0 BRA `(.L_x_612) ;  /* 0xfffffffc00f08947 */ /* 0x002fea000383ffff */
[----:B------:R-:W-:Y:S05]  /*27160*/  BRA `(.L_x_887) ;  /* 0xfffffe60005c7947 */ /* 0x000fea000383ffff */
.L_x_628:
[----:B------:R-:W-:Y:S01]  /*27170*/  BSSY B1, `(.L_x_888) ;  /* 0x0000008000017945 */ /* 0x000fe20003800000 */
[----:B------:R-:W-:Y:S01]  /*27180*/  IMAD.MOV.U32 R13, RZ, RZ, R26 ;  /* 0x000000ffff0d7224 */ /* 0x000fe200078e001a */
[----:B------:R-:W-:Y:S01]  /*27190*/  MOV R11, 0x181f ;  /* 0x0000181f000b7802 */ /* 0x000fe20000000f00 */
[----:B------:R-:W-:Y:S02]  /*271a0*/  IMAD.MOV.U32 R12, RZ, RZ, RZ ;  /* 0x000000ffff0c7224 */ /* 0x000fe400078e00ff */
[----:B------:R-:W-:-:S07]  /*271b0*/  IMAD.MOV.U32 R15, RZ, RZ, -0x1 ;  /* 0xffffffffff0f7424 */ /* 0x000fce00078e00ff */
[----:B------:R-:W-:Y:S05]  /*271c0*/  WARPSYNC.COLLECTIVE R15, `(.L_x_889) ;  /* 0x000000000f087348 */ /* 0x000fea0003c00000 */
[----:B------:R0:W1:Y:S02]  /*271d0*/  SHFL.IDX P6, R14, R13, R12, R11 ;  /* 0x0000000c0d0e7389 */ /* 0x00006400000c000b */
[----:B01----:R-:W-:Y:S01]  /*271e0*/  ENDCOLLECTIVE ;  /* 0x000000000000791b */ /* 0x003fe20003800000 */
.L_x_889:
[----:B------:R-:W-:Y:S05]  /*271f0*/  BSYNC B1 ;  /* 0x0000000000017941 */ /* 0x000fea0003800000 */
.L_x_888:
        /* <DEDUP_REMOVED lines=8> */
.L_x_890:
[----:B------:R-:W-:Y:S02]  /*27280*/  IMAD.MOV.U32 R13, RZ, RZ, R27 ;  /* 0x000000ffff0d7224 */ /* 0x000fe400078e001b */
[----:B------:R-:W-:-:S07]  /*27290*/  IMAD.MOV.U32 R5, RZ, RZ, R14 ;  /* 0x000000ffff057224 */ /* 0x000fce00078e000e */
[----:B------:R-:W-:Y:S05]  /*272a0*/  WARPSYNC.COLLECTIVE R15, `(.L_x_891) ;  /* 0x000000000f087348 */ /* 0x000fea0003c00000 */
[----:B------:R0:W1:Y:S02]  /*272b0*/  SHFL.IDX P6, R14, R13, R12, R11 ;  /* 0x0000000c0d0e7389 */ /* 0x00006400000c000b */
[----:B01----:R-:W-:Y:S01]  /*272c0*/  ENDCOLLECTIVE ;  /* 0x000000000000791b */ /* 0x003fe20003800000 */
.L_x_891:
[----:B------:R-:W-:Y:S01]  /*272d0*/  IMAD.MOV.U32 R13, RZ, RZ, R28 ;  /* 0x000000ffff0d7224 */ /* 0x000fe200078e001c */
[----:B------:R-:W-:-:S07]  /*272e0*/  MOV R7, R14 ;  /* 0x0000000e00077202 */ /* 0x000fce0000000f00 */
[----:B------:R-:W-:Y:S05]  /*272f0*/  WARPSYNC.COLLECTIVE R15, `(.L_x_892) ;  /* 0x000000000f087348 */ /* 0x000fea0003c00000 */
[----:B------:R0:W1:Y:S02]  /*27300*/  SHFL.IDX P6, R14, R13, R12, R11 ;  /* 0x0000000c0d0e7389 */ /* 0x00006400000c000b */
[----:B01----:R-:W-:Y:S01]  /*27310*/  ENDCOLLECTIVE ;  /* 0x000000000000791b */ /* 0x003fe20003800000 */
.L_x_892:
[----:B------:R-:W-:Y:S05]  /*27320*/  BRA `(.L_x_893) ;  /* 0xfffffe9000407947 */ /* 0x000fea000383ffff */
.L_x_632:
[----:B0-----:R0:W1:Y:S02]  /*27330*/  SYNCS.PHASECHK.TRANS64.TRYWAIT P1, [R23+URZ+0x38800], R34 ;  /* 0x03880022170075a7 */ /* 0x001064000802017f */
[----:B-1----:R-:W-:Y:S05]  /*27340*/  @!P1 NANOSLEEP.SYNCS 0x989680 ;  /* 0x009896800000995d */ /* 0x002fea0003900000 */
[----:B------:R-:W1:Y:S02]  /*27350*/  @!P1 SYNCS.PHASECHK.TRANS64 P1, [R23+URZ+0x38800], R34 ;  /* 0x03880022170095a7 */ /* 0x000e64000802007f */
[----:B-1----:R-:W-:Y:S05]  /*27360*/  @!P1 BRA `(.L_x_632) ;  /* 0xfffffffc00f09947 */ /* 0x002fea000383ffff */
[----:B------:R-:W-:Y:S05]  /*27370*/  BRA `(.L_x_894) ;  /* 0xfffffe9400607947 */ /* 0x000fea000383ffff */
.L_x_642:
[----:B-1----:R1:W2:Y:S02]  /*27380*/  SYNCS.PHASECHK.TRANS64.TRYWAIT P1, [R0+URZ+0x38830], R7 ;  /* 0x03883007000075a7 */ /* 0x0022a4000802017f */
[----:B--2---:R-:W-:Y:S05]  /*27390*/  @!P1 NANOSLEEP.SYNCS 0x989680 ;  /* 0x009896800000995d */ /* 0x004fea0003900000 */
[----:B------:R-:W2:Y:S02]  /*273a0*/  @!P1 SYNCS.PHASECHK.TRANS64 P1, [R0+URZ+0x38830], R7 ;  /* 0x03883007000095a7 */ /* 0x000ea4000802007f */
[----:B--2---:R-:W-:Y:S05]  /*273b0*/  @!P1 BRA `(.L_x_642) ;  /* 0xfffffffc00f09947 */ /* 0x004fea000383ffff */
[----:B------:R-:W-:Y:S05]  /*273c0*/  BRA `(.L_x_641) ;  /* 0xfffffec800647947 */ /* 0x000fea000383ffff */
.L_x_648:
[----:B-1----:R1:W2:Y:S02]  /*273d0*/  SYNCS.PHASECHK.TRANS64.TRYWAIT P1, [R0+URZ+0x38850], R7 ;  /* 0x03885007000075a7 */ /* 0x0022a4000802017f */
[----:B--2---:R-:W-:Y:S05]  /*273e0*/  @!P1 NANOSLEEP.SYNCS 0x989680 ;  /* 0x009896800000995d */ /* 0x004fea0003900000 */
[----:B------:R-:W2:Y:S02]  /*273f0*/  @!P1 SYNCS.PHASECHK.TRANS64 P1, [R0+URZ+0x38850], R7 ;  /* 0x03885007000095a7 */ /* 0x000ea4000802007f */
[----:B--2---:R-:W-:Y:S05]  /*27400*/  @!P1 BRA `(.L_x_648) ;  /* 0xfffffffc00f09947 */ /* 0x004fea000383ffff */
[----:B------:R-:W-:Y:S05]  /*27410*/  BRA `(.L_x_647) ;  /* 0xfffffef000707947 */ /* 0x000fea000383ffff */
.L_x_654:
[----:B-1----:R1:W2:Y:S02]  /*27420*/  SYNCS.PHASECHK.TRANS64.TRYWAIT P2, [R5+URZ+0x38830], R6 ;  /* 0x03883006050075a7 */ /* 0x0022a4000804017f */
[----:B--2---:R-:W-:Y:S05]  /*27430*/  @!P2 NANOSLEEP.SYNCS 0x989680 ;  /* 0x009896800000a95d */ /* 0x004fea0003900000 */
[----:B------:R-:W2:Y:S02]  /*27440*/  @!P2 SYNCS.PHASECHK.TRANS64 P2, [R5+URZ+0x38830], R6 ;  /* 0x038830060500a5a7 */ /* 0x000ea4000804007f */
[----:B--2---:R-:W-:Y:S05]  /*27450*/  @!P2 BRA `(.L_x_654) ;  /* 0xfffffffc00f0a947 */ /* 0x004fea000383ffff */
[----:B------:R-:W-:Y:S05]  /*27460*/  BRA `(.L_x_653) ;  /* 0xfffffef4008c7947 */ /* 0x000fea000383ffff */
.L_x_660:
[----:B-1----:R1:W2:Y:S02]  /*27470*/  SYNCS.PHASECHK.TRANS64.TRYWAIT P2, [R5+URZ+0x38850], R6 ;  /* 0x03885006050075a7 */ /* 0x0022a4000804017f */
[----:B--2---:R-:W-:Y:S05]  /*27480*/  @!P2 NANOSLEEP.SYNCS 0x989680 ;  /* 0x009896800000a95d */ /* 0x004fea0003900000 */
[----:B------:R-:W2:Y:S02]  /*27490*/  @!P2 SYNCS.PHASECHK.TRANS64 P2, [R5+URZ+0x38850], R6 ;  /* 0x038850060500a5a7 */ /* 0x000ea4000804007f */
[----:B--2---:R-:W-:Y:S05]  /*274a0*/  @!P2 BRA `(.L_x_660) ;  /* 0xfffffffc00f0a947 */ /* 0x004fea000383ffff */
[----:B------:R-:W-:Y:S05]  /*274b0*/  BRA `(.L_x_659) ;  /* 0xffffff1c00b07947 */ /* 0x000fea000383ffff */
.L_x_665:
        /* <DEDUP_REMOVED lines=10> */
[----:B------:R-:W-:Y:S01]  /*27560*/  IMAD.MOV.U32 R15, RZ, RZ, -0x1 ;  /* 0xffffffffff0f7424 */ /* 0x000fe200078e00ff */
[----:B------:R-:W-:Y:S02]  /*27570*/  SEL R104, R47, R12, P0 ;  /* 0x0000000c2f687207 */ /* 0x000fe40000000000 */
[----:B------:R-:W-:Y:S01]  /*27580*/  SEL R106, R12, R47, P0 ;  /* 0x0000002f0c6a7207 */ /* 0x000fe20000000000 */
[----:B-----5:R-:W-:Y:S01]  /*27590*/  IMAD.MOV.U32 R12, RZ, RZ, R3 ;  /* 0x000000ffff0c7224 */ /* 0x020fe200078e0003 */
[----:B------:R-:W-:-:S02]  /*275a0*/  MOV R11, 0x1c1f ;  /* 0x00001c1f000b7802 */ /* 0x000fc40000000f00 */
[----:B------:R-:W-:Y:S02]  /*275b0*/  SEL R82, R109, R108, P0 ;  /* 0x0000006c6d527207 */ /* 0x000fe40000000000 */
[----:B------:R-:W-:Y:S02]  /*275c0*/  SEL R84, R108, R109, P0 ;  /* 0x0000006d6c547207 */ /* 0x000fe40000000000 */
[----:B------:R-:W-:Y:S02]  /*275d0*/  SEL R108, R55, R14, P0 ;  /* 0x0000000e376c7207 */ /* 0x000fe40000000000 */
[----:B------:R-:W-:-:S07]  /*275e0*/  SEL R110, R14, R55, P0 ;  /* 0x000000370e6e7207 */ /* 0x000fce0000000000 */
[----:B------:R-:W-:Y:S05]  /*275f0*/  WARPSYNC.COLLECTIVE R15, `(.L_x_895) ;  /* 0x000000000f087348 */ /* 0x000fea0003c00000 */
[----:B------:R0:W1:Y:S02]  /*27600*/  SHFL.IDX P6, R14, R13, R12, R11 ;  /* 0x0000000c0d0e7389 */ /* 0x00006400000c000b */
[----:B01----:R-:W-:Y:S01]  /*27610*/  ENDCOLLECTIVE ;  /* 0x000000000000791b */ /* 0x003fe20003800000 */
.L_x_895:
[----:B------:R-:W-:Y:S02]  /*27620*/  SEL R38, R7, R10, P0 ;  /* 0x0000000a07267207 */ /* 0x000fe40000000000 */
[----:B------:R-:W-:Y:S02]  /*27630*/  SEL R10, R10, R7, P0 ;  /* 0x000000070a0a7207 */ /* 0x000fe40000000000 */
[----:B------:R-:W-:Y:S02]  /*27640*/  LOP3.LUT R7, R3, 0x2, RZ, 0x3c, !PT ;  /* 0x0000000203077812 */ /* 0x000fe400078e3cff */
[----:B------:R-:W-:Y:S02]  /*27650*/  SEL R52, R88, R67, P0 ;  /* 0x0000004358347207 */ /* 0x000fe40000000000 */
[----:B------:R-:W-:Y:S02]  /*27660*/  SEL R34, R67, R88, P0 ;  /* 0x0000005843227207 */ /* 0x000fe40000000000 */
[----:B------:R-:W-:-:S02]  /*27670*/  SEL R86, R117, R90, P0 ;  /* 0x0000005a75567207 */ /* 0x000fc40000000000 */
[----:B------:R-:W-:Y:S01]  /*27680*/  SEL R88, R90, R117, P0 ;  /* 0x000000755a587207 */ /* 0x000fe20000000000 */
[----:B------:R-:W-:Y:S01]  /*27690*/  IMAD.MOV.U32 R12, RZ, RZ, R7 ;  /* 0x000000ffff0c7224 */ /* 0x000fe200078e0007 */
[----:B------:R-:W-:Y:S02]  /*276a0*/  MOV R13, R4 ;  /* 0x00000004000d7202 */ /* 0x000fe40000000f00 */
[----:B------:R-:W-:Y:S02]  /*276b0*/  SEL R90, R39, R8, P0 ;  /* 0x00000008275a7207 */ /* 0x000fe40000000000 */
[----:B------:R-:W-:Y:S02]  /*276c0*/  SEL R92, R8, R39, P0 ;  /* 0x00000027085c7207 */ /* 0x000fe40000000000 */
[----:B------:R-:W-:Y:S02]  /*276d0*/  SEL R124, R21, R148, P0 ;  /* 0x00000094157c7207 */ /* 0x000fe40000000000 */
[----:B------:R-:W-:Y:S01]  /*276e0*/  SEL R126, R148, R21, P0 ;  /* 0x00000015947e7207 */ /* 0x000fe20000000000 */
[----:B------:R-:W-:Y:S01]  /*276f0*/  IMAD.MOV.U32 R8, RZ, RZ, R14 ;  /* 0x000000ffff087224 */ /* 0x000fe200078e000e */
[----:B------:R-:W-:-:S07]  /*27700*/  SEL R128, R25, R150, P0 ;  /* 0x0000009619807207 */ /* 0x000fce0000000000 */
[----:B------:R-:W-:Y:S05]  /*27710*/  WARPSYNC.COLLECTIVE R15, `(.L_x_896) ;  /* 0x000000000f087348 */ /* 0x000fea0003c00000 */
[----:B------:R0:W1:Y:S02]  /*27720*/  SHFL.IDX P6, R14, R13, R12, R11 ;  /* 0x0000000c0d0e7389 */ /* 0x00006400000c000b */
[----:B01----:R-:W-:Y:S01]  /*27730*/  ENDCOLLECTIVE ;  /* 0x000000000000791b */ /* 0x003fe20003800000 */
.L_x_896:
[----:B------:R-:W-:Y:S02]  /*27740*/  SEL R130, R150, R25, P0 ;  /* 0x0000001996827207 */ /* 0x000fe40000000000 */
[----:B------:R-:W-:Y:S02]  /*27750*/  SEL R116, R71, R132, P0 ;  /* 0x0000008447747207 */ /* 0x000fe40000000000 */
[----:B------:R-:W-:Y:S02]  /*27760*/  SEL R118, R132, R71, P0 ;  /* 0x0000004784767207 */ /* 0x000fe40000000000 */
        /* <DEDUP_REMOVED lines=15> */
.L_x_897:
        /* <DEDUP_REMOVED lines=18> */
.L_x_898:
        /* <DEDUP_REMOVED lines=18> */
.L_x_899:
[----:B------:R-:W-:Y:S02]  /*27aa0*/  SEL R10, R21, R38, P0 ;  /* 0x00000026150a7207 */ /* 0x000fe40000000000 */
[----:B------:R-:W-:Y:S01]  /*27ab0*/  MOV R13, R20 ;  /* 0x00000014000d7202 */ /* 0x000fe20000000f00 */
[----:B------:R-:W-:Y:S02]  /*27ac0*/  IMAD.MOV.U32 R12, RZ, RZ, R7 ;  /* 0x000000ffff0c7224 */ /* 0x000fe400078e0007 */
[----:B------:R-:W-:-:S07]  /*27ad0*/  IMAD.MOV.U32 R40, RZ, RZ, R14 ;  /* 0x000000ffff287224 */ /* 0x000fce00078e000e */
[----:B------:R-:W-:Y:S05]  /*27ae0*/  WARPSYNC.COLLECTIVE R15, `(.L_x_900) ;  /* 0x000000000f087348 */ /* 0x000fea0003c00000 */
[----:B------:R0:W1:Y:S02]  /*27af0*/  SHFL.IDX P6, R14, R13, R12, R11 ;  /* 0x0000000c0d0e7389 */ /* 0x00006400000c000b */
[----:B01----:R-:W-:Y:S01]  /*27b00*/  ENDCOLLECTIVE ;  /* 0x000000000000791b */ /* 0x003fe20003800000 */
.L_x_900:
[----:B------:R-:W-:Y:S01]  /*27b10*/  MOV R13, R42 ;  /* 0x0000002a000d7202 */ /* 0x000fe20000000f00 */
[----:B------:R-:W-:Y:S02]  /*27b20*/  IMAD.MOV.U32 R12, RZ, RZ, R3 ;  /* 0x000000ffff0c7224 */ /* 0x000fe400078e0003 */
[----:B------:R-:W-:-:S07]  /*27b30*/  IMAD.MOV.U32 R25, RZ, RZ, R14 ;  /* 0x000000ffff197224 */ /* 0x000fce00078e000e */
[----:B------:R-:W-:Y:S05]  /*27b40*/  WARPSYNC.COLLECTIVE R15, `(.L_x_901) ;  /* 0x000000000f087348 */ /* 0x000fea0003c00000 */
[----:B------:R0:W1:Y:S02]  /*27b50*/  SHFL.IDX P6, R14, R13, R12, R11 ;  /* 0x0000000c0d0e7389 */ /* 0x00006400000c000b */
[----:B01----:R-:W-:Y:S01]  /*27b60*/  ENDCOLLECTIVE ;  /* 0x000000000000791b */ /* 0x003fe20003800000 */
.L_x_901:
[----:B------:R-:W-:Y:S01]  /*27b70*/  MOV R13, R24 ;  /* 0x00000018000d7202 */ /* 0x000fe20000000f00 */
[----:B------:R-:W-:Y:S02]  /*27b80*/  IMAD.MOV.U32 R12, RZ, RZ, R7 ;  /* 0x000000ffff0c7224 */ /* 0x000fe400078e0007 */
[----:B------:R-:W-:-:S07]  /*27b90*/  IMAD.MOV.U32 R42, RZ, RZ, R14 ;  /* 0x000000ffff2a7224 */ /* 0x000fce00078e000e */
[----:B------:R-:W-:Y:S05]  /*27ba0*/  WARPSYNC.COLLECTIVE R15, `(.L_x_902) ;  /* 0x000000000f087348 */ /* 0x000fea0003c00000 */
[----:B------:R0:W1:Y:S02]  /*27bb0*/  SHFL.IDX P6, R14, R13, R12, R11 ;  /* 0x0000000c0d0e7389 */ /* 0x00006400000c000b */
[----:B01----:R-:W-:Y:S01]  /*27bc0*/  ENDCOLLECTIVE ;  /* 0x000000000000791b */ /* 0x003fe20003800000 */
.L_x_902:
[----:B------:R-:W-:Y:S01]  /*27bd0*/  MOV R13, R44 ;  /* 0x0000002c000d7202 */ /* 0x000fe20000000f00 */
[----:B------:R-:W-:Y:S02]  /*27be0*/  IMAD.MOV.U32 R12, RZ, RZ, R3 ;  /* 0x000000ffff0c7224 */ /* 0x000fe400078e0003 */
[----:B------:R-:W-:-:S07]  /*27bf0*/  IMAD.MOV.U32 R27, RZ, RZ, R14 ;  /* 0x000000ffff1b7224 */ /* 0x000fce00078e000e */
[----:B------:R-:W-:Y:S05]  /*27c00*/  WARPSYNC.COLLECTIVE R15, `(.L_x_903) ;  /* 0x000000000f087348 */ /* 0x000fea0003c00000 */
[----:B------:R0:W1:Y:S02]  /*27c10*/  SHFL.IDX P6, R14, R13, R12, R11 ;  /* 0x0000000c0d0e7389 */ /* 0x00006400000c000b */
[----:B01----:R-:W-:Y:S01]  /*27c20*/  ENDCOLLECTIVE ;  /* 0x000000000000791b */ /* 0x003fe20003800000 */
.L_x_903:
[----:B------:R-:W-:Y:S02]  /*27c30*/  SEL R24, R42, R27, P0 ;  /* 0x0000001b2a187207 */ /* 0x000fe40000000000 */
[----:B------:R-:W-:Y:S01]  /*27c40*/  MOV R13, R26 ;  /* 0x0000001a000d7202 */ /* 0x000fe20000000f00 */
[----:B------:R-:W-:Y:S01]  /*27c50*/  IMAD.MOV.U32 R12, RZ, RZ, R7 ;  /* 0x000000ffff0c7224 */ /* 0x000fe200078e0007 */
[----:B------:R-:W-:Y:S01]  /*27c60*/  SEL R26, R27, R42, P0 ;  /* 0x0000002a1b1a7207 */ /* 0x000fe20000000000 */
[----:B------:R-:W-:-:S07]  /*27c70*/  IMAD.MOV.U32 R44, RZ, RZ, R14 ;  /* 0x000000ffff2c7224 */ /* 0x000fce00078e000e */
[----:B------:R-:W-:Y:S05]  /*27c80*/  WARPSYNC.COLLECTIVE R15, `(.L_x_904) ;  /* 0x000000000f087348 */ /* 0x000fea0003c00000 */
[----:B------:R0:W1:Y:S02]  /*27c90*/  SHFL.IDX P6, R14, R13, R12, R11 ;  /* 0x0000000c0d0e7389 */ /* 0x00006400000c000b */
[----:B01----:R-:W-:Y:S01]  /*27ca0*/  ENDCOLLECTIVE ;  /* 0x000000000000791b */ /* 0x003fe20003800000 */
.L_x_904:
[----:B------:R-:W-:Y:S01]  /*27cb0*/  MOV R13, R46 ;  /* 0x0000002e000d7202 */ /* 0x000fe20000000f00 */
[----:B------:R-:W-:Y:S02]  /*27cc0*/  IMAD.MOV.U32 R12, RZ, RZ, R3 ;  /* 0x000000ffff0c7224 */ /* 0x000fe400078e0003 */
[----:B------:R-:W-:-:S07]  /*27cd0*/  IMAD.MOV.U32 R29, RZ, RZ, R14 ;  /* 0x000000ffff1d7224 */ /* 0x000fce00078e000e */
[----:B------:R-:W-:Y:S05]  /*27ce0*/  WARPSYNC.COLLECTIVE R15, `(.L_x_905) ;  /* 0x000000000f087348 */ /* 0x000fea0003c00000 */
[----:B------:R0:W1:Y:S02]  /*27cf0*/  SHFL.IDX P6, R14, R13, R12, R11 ;  /* 0x0000000c0d0e7389 */ /* 0x00006400000c000b */
[----:B01----:R-:W-:Y:S01]  /*27d00*/  ENDCOLLECTIVE ;  /* 0x000000000000791b */ /* 0x003fe20003800000 */
.L_x_905:
[----:B------:R-:W-:Y:S01]  /*27d10*/  MOV R13, R28 ;  /* 0x0000001c000d7202 */ /* 0x000fe20000000f00 */
[----:B------:R-:W-:Y:S01]  /*27d20*/  IMAD.MOV.U32 R12, RZ, RZ, R7 ;  /* 0x000000ffff0c7224 */ /* 0x000fe200078e0007 */
[----:B------:R-:W-:Y:S01]  /*27d30*/  SEL R28, R44, R29, P0 ;  /* 0x0000001d2c1c7207 */ /* 0x000fe20000000000 */
[----:B------:R-:W-:-:S07]  /*27d40*/  IMAD.MOV.U32 R46, RZ, RZ, R14 ;  /* 0x000000ffff2e7224 */ /* 0x000fce00078e000e */
[----:B------:R-:W-:Y:S05]  /*27d50*/  WARPSYNC.COLLECTIVE R15, `(.L_x_906) ;  /* 0x000000000f087348 */ /* 0x000fea0003c00000 */
[----:B------:R0:W1:Y:S02]  /*27d60*/  SHFL.IDX P6, R14, R13, R12, R11 ;  /* 0x0000000c0d0e7389 */ /* 0x00006400000c000b */
[----:B01----:R-:W-:Y:S01]  /*27d70*/  ENDCOLLECTIVE ;  /* 0x000000000000791b */ /* 0x003fe20003800000 */
.L_x_906:
[----:B------:R-:W-:Y:S01]  /*27d80*/  MOV R13, R48 ;  /* 0x00000030000d7202 */ /* 0x000fe20000000f00 */
[----:B------:R-:W-:Y:S02]  /*27d90*/  IMAD.MOV.U32 R12, RZ, RZ, R3 ;  /* 0x000000ffff0c7224 */ /* 0x000fe400078e0003 */
[----:B------:R-:W-:-:S07]  /*27da0*/  IMAD.MOV.U32 R31, RZ, RZ, R14 ;  /* 0x000000ffff1f7224 */ /* 0x000fce00078e000e */
[----:B------:R-:W-:Y:S05]  /*27db0*/  WARPSYNC.COLLECTIVE R15, `(.L_x_907) ;  /* 0x000000000f087348 */ /* 0x000fea0003c00000 */
[----:B------:R0:W1:Y:S02]  /*27dc0*/  SHFL.IDX P6, R14, R13, R12, R11 ;  /* 0x0000000c0d0e7389 */ /* 0x00006400000c000b */
[----:B01----:R-:W-:Y:S01]  /*27dd0*/  ENDCOLLECTIVE ;  /* 0x000000000000791b */ /* 0x003fe20003800000 */
.L_x_907:
[----:B------:R-:W-:Y:S01]  /*27de0*/  MOV R13, R30 ;  /* 0x0000001e000d7202 */ /* 0x000fe20000000f00 */
[----:B------:R-:W-:Y:S01]  /*27df0*/  IMAD.MOV.U32 R12, RZ, RZ, R7 ;  /* 0x000000ffff0c7224 */ /* 0x000fe200078e0007 */
[----:B------:R-:W-:Y:S01]  /*27e00*/  SEL R30, R29, R44, P0 ;  /* 0x0000002c1d1e7207 */ /* 0x000fe20000000000 */
[----:B------:R-:W-:-:S07]  /*27e10*/  IMAD.MOV.U32 R48, RZ, RZ, R14 ;  /* 0x000000ffff307224 */ /* 0x000fce00078e000e */
[----:B------:R-:W-:Y:S05]  /*27e20*/  WARPSYNC.COLLECTIVE R15, `(.L_x_908) ;  /* 0x000000000f087348 */ /* 0x000fea0003c00000 */
[----:B------:R0:W1:Y:S02]  /*27e30*/  SHFL.IDX P6, R14, R13, R12, R11 ;  /* 0x0000000c0d0e7389 */ /* 0x00006400000c000b */
[----:B01----:R-:W-:Y:S01]  /*27e40*/  ENDCOLLECTIVE ;  /* 0x000000000000791b */ /* 0x003fe20003800000 */
.L_x_908:
[----:B------:R-:W-:Y:S01]  /*27e50*/  MOV R13, R50 ;  /* 0x00000032000d7202 */ /* 0x000fe20000000f00 */
[----:B------:R-:W-:Y:S02]  /*27e60*/  IMAD.MOV.U32 R12, RZ, RZ, R3 ;  /* 0x000000ffff0c7224 */ /* 0x000fe400078e0003 */
[----:B------:R-:W-:-:S07]  /*27e70*/  IMAD.MOV.U32 R33, RZ, RZ, R14 ;  /* 0x000000ffff217224 */ /* 0x000fce00078e000e */
[----:B------:R-:W-:Y:S05]  /*27e80*/  WARPSYNC.COLLECTIVE R15, `(.L_x_909) ;  /* 0x000000000f087348 */ /* 0x000fea0003c00000 */
[----:B------:R0:W1:Y:S02]  /*27e90*/  SHFL.IDX P6, R14, R13, R12, R11 ;  /* 0x0000000c0d0e7389 */ /* 0x00006400000c000b */
[----:B01----:R-:W-:Y:S01]  /*27ea0*/  ENDCOLLECTIVE ;  /* 0x000000000000791b */ /* 0x003fe20003800000 */
.L_x_909:
[----:B------:R-:W-:Y:S01]  /*27eb0*/  MOV R13, R32 ;  /* 0x00000020000d7202 */ /* 0x000fe20000000f00 */
[----:B------:R-:W-:Y:S01]  /*27ec0*/  IMAD.MOV.U32 R12, RZ, RZ, R7 ;  /* 0x000000ffff0c7224 */ /* 0x000fe200078e0007 */
[----:B------:R-:W-:Y:S01]  /*27ed0*/  SEL R32, R46, R31, P0 ;  /* 0x0000001f2e207207 */ /* 0x000fe20000000000 */
[----:B------:R-:W-:-:S07]  /*27ee0*/  IMAD.MOV.U32 R50, RZ, RZ, R14 ;  /* 0x000000ffff327224 */ /* 0x000fce00078e000e */
[----:B------:R-:W-:Y:S05]  /*27ef0*/  WARPSYNC.COLLECTIVE R15, `(.L_x_910) ;  /* 0x000000000f087348 */ /* 0x000fea0003c00000 */
[----:B------:R0:W1:Y:S02]  /*27f00*/  SHFL.IDX P6, R14, R13, R12, R11 ;  /* 0x0000000c0d0e7389 */ /* 0x00006400000c000b */
[----:B01----:R-:W-:Y:S01]  /*27f10*/  ENDCOLLECTIVE ;  /* 0x000000000000791b */ /* 0x003fe20003800000 */
.L_x_910:
[----:B------:R-:W-:Y:S01]  /*27f20*/  MOV R13, R52 ;  /* 0x00000034000d7202 */ /* 0x000fe20000000f00 */
[----:B------:R-:W-:Y:S02]  /*27f30*/  IMAD.MOV.U32 R12, RZ, RZ, R3 ;  /* 0x000000ffff0c7224 */ /* 0x000fe400078e0003 */
[----:B------:R-:W-:-:S07]  /*27f40*/  IMAD.MOV.U32 R35, RZ, RZ, R14 ;  /* 0x000000ffff237224 */ /* 0x000fce00078e000e */
[----:B------:R-:W-:Y:S05]  /*27f50*/  WARPSYNC.COLLECTIVE R15, `(.L_x_911) ;  /* 0x000000000f087348 */ /* 0x000fea0003c00000 */
[----:B------:R0:W1:Y:S02]  /*27f60*/  SHFL.IDX P6, R14, R13, R12, R11 ;  /* 0x0000000c0d0e7389 */ /* 0x00006400000c000b */
[----:B01----:R-:W-:Y:S01]  /*27f70*/  ENDCOLLECTIVE ;  /* 0x000000000000791b */ /* 0x003fe20003800000 */
.L_x_911:
        /* <DEDUP_REMOVED lines=8> */
.L_x_912:
[----:B------:R-:W-:Y:S01]  /*28000*/  MOV R13, R54 ;  /* 0x00000036000d7202 */ /* 0x000fe20000000f00 */
[----:B------:R-:W-:Y:S02]  /*28010*/  IMAD.MOV.U32 R12, RZ, RZ, R3 ;  /* 0x000000ffff0c7224 */ /* 0x000fe400078e0003 */
[----:B------:R-:W-:-:S07]  /*28020*/  IMAD.MOV.U32 R37, RZ, RZ, R14 ;  /* 0x000000ffff257224 */ /* 0x000fce00078e000e */
[----:B------:R-:W-:Y:S05]  /*28030*/  WARPSYNC.COLLECTIVE R15, `(.L_x_913) ;  /* 0x000000000f087348 */ /* 0x000fea0003c00000 */
[----:B------:R0:W1:Y:S02]  /*28040*/  SHFL.IDX P6, R14, R13, R12, R11 ;  /* 0x0000000c0d0e7389 */ /* 0x00006400000c000b */
[----:B01----:R-:W-:Y:S01]  /*28050*/  ENDCOLLECTIVE ;  /* 0x000000000000791b */ /* 0x003fe20003800000 */
.L_x_913:
[----:B------:R-:W-:Y:S02]  /*28060*/  SEL R44, R52, R37, P0 ;  /* 0x00000025342c7207 */ /* 0x000fe40000000000 */
        /* <DEDUP_REMOVED lines=8> */
.L_x_914:
[----:B------:R-:W-:Y:S01]  /*280f0*/  MOV R13, R56 ;  /* 0x00000038000d7202 */ /* 0x000fe20000000f00 */
[----:B------:R-:W-:Y:S02]  /*28100*/  IMAD.MOV.U32 R12, RZ, RZ, R3 ;  /* 0x000000ffff0c7224 */ /* 0x000fe400078e0003 */
[----:B------:R-:W-:-:S07]  /*28110*/  IMAD.MOV.U32 R41, RZ, RZ, R14 ;  /* 0x000000ffff297224 */ /* 0x000fce00078e000e */
[----:B------:R-:W-:Y:S05]  /*28120*/  WARPSYNC.COLLECTIVE R15, `(.L_x_915) ;  /* 0x000000000f087348 */ /* 0x000fea0003c00000 */
[----:B------:R0:W1:Y:S02]  /*28130*/  SHFL.IDX P6, R14, R13, R12, R11 ;  /* 0x0000000c0d0e7389 */ /* 0x00006400000c000b */
[----:B01----:R-:W-:Y:S01]  /*28140*/  ENDCOLLECTIVE ;  /* 0x000000000000791b */ /* 0x003fe20003800000 */
.L_x_915:
[----:B------:R-:W-:Y:S01]  /*28150*/  MOV R13, R58 ;  /* 0x0000003a000d7202 */ /* 0x000fe20000000f00 */
[----:B------:R-:W-:Y:S02]  /*28160*/  IMAD.MOV.U32 R12, RZ, RZ, R7 ;  /* 0x000000ffff0c7224 */ /* 0x000fe400078e0007 */
[----:B------:R-:W-:-:S07]  /*28170*/  IMAD.MOV.U32 R56, RZ, RZ, R14 ;  /* 0x000000ffff387224 */ /* 0x000fce00078e000e */
[----:B------:R-:W-:Y:S05]  /*28180*/  WARPSYNC.COLLECTIVE R15, `(.L_x_916) ;  /* 0x000000000f087348 */ /* 0x000fea0003c00000 */
[----:B------:R0:W1:Y:S02]  /*28190*/  SHFL.IDX P6, R14, R13, R12, R11 ;  /* 0x0000000c0d0e7389 */ /* 0x00006400000c000b */
[----:B01----:R-:W-:Y:S01]  /*281a0*/  ENDCOLLECTIVE ;  /* 0x000000000000791b */ /* 0x003fe20003800000 */
.L_x_916:
[----:B------:R-:W-:Y:S01]  /*281b0*/  MOV R13, R60 ;  /* 0x0000003c000d7202 */ /* 0x000fe20000000f00 */
[----:B------:R-:W-:Y:S02]  /*281c0*/  IMAD.MOV.U32 R12, RZ, RZ, R3 ;  /* 0x000000ffff0c7224 */ /* 0x000fe400078e0003 */
[----:B------:R-:W-:-:S07]  /*281d0*/  IMAD.MOV.U32 R45, RZ, RZ, R14 ;  /* 0x000000ffff2d7224 */ /* 0x000fce00078e000e */
[----:B------:R-:W-:Y:S05]  /*281e0*/  WARPSYNC.COLLECTIVE R15, `(.L_x_917) ;  /* 0x000000000f087348 */ /* 0x000fea0003c00000 */
[----:B------:R0:W1:Y:S02]  /*281f0*/  SHFL.IDX P6, R14, R13, R12, R11 ;  /* 0x0000000c0d0e7389 */ /* 0x00006400000c000b */
[----:B01----:R-:W-:Y:S01]  /*28200*/  ENDCOLLECTIVE ;  /* 0x000000000000791b */ /* 0x003fe20003800000 */
.L_x_917:
[----:B------:R-:W-:Y:S02]  /*28210*/  SEL R52, R56, R45, P0 ;  /* 0x0000002d38347207 */ /* 0x000fe40000000000 */
[----:B------:R-:W-:Y:S01]  /*28220*/  MOV R13, R62 ;  /* 0x0000003e000d7202 */ /* 0x000fe20000000f00 */
[----:B------:R-:W-:Y:S02]  /*28230*/  IMAD.MOV.U32 R12, RZ, RZ, R7 ;  /* 0x000000ffff0c7224 */ /* 0x000fe400078e0007 */
[----:B------:R-:W-:-:S07]  /*28240*/  IMAD.MOV.U32 R60, RZ, RZ, R14 ;  /* 0x000000ffff3c7224 */ /* 0x000fce00078e000e */
[----:B------:R-:W-:Y:S05]  /*28250*/  WARPSYNC.COLLECTIVE R15, `(.L_x_918) ;  /* 0x000000000f087348 */ /* 0x000fea0003c00000 */
[----:B------:R0:W1:Y:S02]  /*28260*/  SHFL.IDX P6, R14, R13, R12, R11 ;  /* 0x0000000c0d0e7389 */ /* 0x00006400000c000b */
[----:B01----:R-:W-:Y:S01]  /*28270*/  ENDCOLLECTIVE ;  /* 0x000000000000791b */ /* 0x003fe20003800000 */
.L_x_918:
[----:B------:R-:W-:Y:S01]  /*28280*/  MOV R13, R64 ;  /* 0x00000040000d7202 */ /* 0x000fe20000000f00 */
[----:B------:R-:W-:Y:S02]  /*28290*/  IMAD.MOV.U32 R12, RZ, RZ, R3 ;  /* 0x000000ffff0c7224 */ /* 0x000fe400078e0003 */
[----:B------:R-:W-:-:S07]  /*282a0*/  IMAD.MOV.U32 R49, RZ, RZ, R14 ;  /* 0x000000ffff317224 */ /* 0x000fce00078e000e */
[----:B------:R-:W-:Y:S05]  /*282b0*/  WARPSYNC.COLLECTIVE R15, `(.L_x_919) ;  /* 0x000000000f087348 */ /* 0x000fea0003c00000 */
[----:B------:R0:W1:Y:S02]  /*282c0*/  SHFL.IDX P6, R14, R13, R12, R11 ;  /* 0x0000000c0d0e7389 */ /* 0x00006400000c000b */
[----:B01----:R-:W-:Y:S01]  /*282d0*/  ENDCOLLECTIVE ;  /* 0x000000000000791b */ /* 0x003fe20003800000 */
.L_x_919:
[----:B------:R-:W-:Y:S02]  /*282e0*/  SEL R58, R49, R60, P0 ;  /* 0x0000003c313a7207 */ /* 0x000fe40000000000 */
[----:B------:R-:W-:Y:S01]  /*282f0*/  MOV R13, R66 ;  /* 0x00000042000d7202 */ /* 0x000fe20000000f00 */
[----:B------:R-:W-:Y:S02]  /*28300*/  IMAD.MOV.U32 R12, RZ, RZ, R7 ;  /* 0x000000ffff0c7224 */ /* 0x000fe400078e0007 */
[----:B------:R-:W-:-:S07]  /*28310*/  IMAD.MOV.U32 R64, RZ, RZ, R14 ;  /* 0x000000ffff407224 */ /* 0x000fce00078e000e */
[----:B------:R-:W-:Y:S05]  /*28320*/  WARPSYNC.COLLECTIVE R15, `(.L_x_920) ;  /* 0x000000000f087348 */ /* 0x000fea0003c00000 */
[----:B------:R0:W1:Y:S02]  /*28330*/  SHFL.IDX P6, R14, R13, R12, R11 ;  /* 0x0000000c0d0e7389 */ /* 0x00006400000c000b */
[----:B01----:R-:W-:Y:S01]  /*28340*/  ENDCOLLECTIVE ;  /* 0x000000000000791b */ /* 0x003fe20003800000 */
.L_x_920:
[----:B------:R-:W-:Y:S01]  /*28350*/  MOV R13, R68 ;  /* 0x00000044000d7202 */ /* 0x000fe20000000f00 */
[----:B------:R-:W-:Y:S02]  /*28360*/  IMAD.MOV.U32 R12, RZ, RZ, R3 ;  /* 0x000000ffff0c7224 */ /* 0x000fe400078e0003 */
[----:B------:R-:W-:-:S07]  /*28370*/  IMAD.MOV.U32 R53, RZ, RZ, R14 ;  /* 0x000000ffff357224 */ /* 0x000fce00078e000e */
[----:B------:R-:W-:Y:S05]  /*28380*/  WARPSYNC.COLLECTIVE R15, `(.L_x_921) ;  /* 0x000000000f087348 */ /* 0x000fea0003c00000 */
[----:B------:R0:W1:Y:S02]  /*28390*/  SHFL.IDX P6, R14, R13, R12, R11 ;  /* 0x0000000c0d0e7389 */ /* 0x00006400000c000b */
[----:B01----:R-:W-:Y:S01]  /*283a0*/  ENDCOLLECTIVE ;  /* 0x000000000000791b */ /* 0x003fe20003800000 */
.L_x_921:
[----:B------:R-:W-:Y:S02]  /*283b0*/  SEL R62, R53, R64, P0 ;  /* 0x00000040353e7207 */ /* 0x000fe40000000000 */
[----:B------:R-:W-:Y:S01]  /*283c0*/  MOV R13, R70 ;  /* 0x00000046000d7202 */ /* 0x000fe20000000f00 */
[----:B------:R-:W-:Y:S02]  /*283d0*/  IMAD.MOV.U32 R12, RZ, RZ, R7 ;  /* 0x000000ffff0c7224 */ /* 0x000fe400078e0007 */
[----:B------:R-:W-:-:S07]  /*283e0*/  IMAD.MOV.U32 R68, RZ, RZ, R14 ;  /* 0x000000ffff447224 */ /* 0x000fce00078e000e */
[----:B------:R-:W-:Y:S05]  /*283f0*/  WARPSYNC.COLLECTIVE R15, `(.L_x_922) ;  /* 0x000000000f087348 */ /* 0x000fea0003c00000 */
[----:B------:R0:W1:Y:S02]  /*28400*/  SHFL.IDX P6, R14, R13, R12, R11 ;  /* 0x0000000c0d0e7389 */ /* 0x00006400000c000b */
[----:B01----:R-:W-:Y:S01]  /*28410*/  ENDCOLLECTIVE ;  /* 0x000000000000791b */ /* 0x003fe20003800000 */
.L_x_922:
[----:B------:R-:W-:Y:S01]  /*28420*/  MOV R13, R72 ;  /* 0x00000048000d7202 */ /* 0x000fe20000000f00 */
[----:B------:R-:W-:Y:S02]  /*28430*/  IMAD.MOV.U32 R12, RZ, RZ, R3 ;  /* 0x000000ffff0c7224 */ /* 0x000fe400078e0003 */
[----:B------:R-:W-:-:S07]  /*28440*/  IMAD.MOV.U32 R57, RZ, RZ, R14 ;  /* 0x000000ffff397224 */ /* 0x000fce00078e000e */
[----:B------:R-:W-:Y:S05]  /*28450*/  WARPSYNC.COLLECTIVE R15, `(.L_x_923) ;  /* 0x000000000f087348 */ /* 0x000fea0003c00000 */
[----:B------:R0:W1:Y:S02]  /*28460*/  SHFL.IDX P6, R14, R13, R12, R11 ;  /* 0x0000000c0d0e7389 */ /* 0x00006400000c000b */
[----:B01----:R-:W-:Y:S01]  /*28470*/  ENDCOLLECTIVE ;  /* 0x000000000000791b */ /* 0x003fe20003800000 */
.L_x_923:
[----:B------:R-:W-:Y:S02]  /*28480*/  SEL R66, R57, R68, P0 ;  /* 0x0000004439427207 */ /* 0x000fe40000000000 */
[----:B------:R-:W-:Y:S01]  /*28490*/  MOV R13, R74 ;  /* 0x0000004a000d7202 */ /* 0x000fe20000000f00 */
[----:B------:R-:W-:Y:S02]  /*284a0*/  IMAD.MOV.U32 R12, RZ, RZ, R7 ;  /* 0x000000ffff0c7224 */ /* 0x000fe400078e0007 */
[----:B------:R-:W-:-:S07]  /*284b0*/  IMAD.MOV.U32 R72, RZ, RZ, R14 ;  /* 0x000000ffff487224 */ /* 0x000fce00078e000e */
[----:B------:R-:W-:Y:S05]  /*284c0*/  WARPSYNC.COLLECTIVE R15, `(.L_x_924) ;  /* 0x000000000f087348 */ /* 0x000fea0003c00000 */
[----:B------:R0:W1:Y:S02]  /*284d0*/  SHFL.IDX P6, R14, R13, R12, R11 ;  /* 0x0000000c0d0e7389 */ /* 0x00006400000c000b */
[----:B01----:R-:W-:Y:S01]  /*284e0*/  ENDCOLLECTIVE ;  /* 0x000000000000791b */ /* 0x003fe20003800000 */
.L_x_924:
[----:B------:R-:W-:Y:S01]  /*284f0*/  MOV R13, R78 ;  /* 0x0000004e000d7202 */ /* 0x000fe20000000f00 */
[----:B------:R-:W-:Y:S02]  /*28500*/  IMAD.MOV.U32 R12, RZ, RZ, R3 ;  /* 0x000000ffff0c7224 */ /* 0x000fe400078e0003 */
[----:B------:R-:W-:-:S07]  /*28510*/  IMAD.MOV.U32 R61, RZ, RZ, R14 ;  /* 0x000000ffff3d7224 */ /* 0x000fce00078e000e */
[----:B------:R-:W-:Y:S05]  /*28520*/  WARPSYNC.COLLECTIVE R15, `(.L_x_925) ;  /* 0x000000000f087348 */ /* 0x000fea0003c00000 */
[----:B------:R0:W1:Y:S02]  /*28530*/  SHFL.IDX P6, R14, R13, R12, R11 ;  /* 0x0000000c0d0e7389 */ /* 0x00006400000c000b */
[----:B01----:R-:W-:Y:S01]  /*28540*/  ENDCOLLECTIVE ;  /* 0x000000000000791b */ /* 0x003fe20003800000 */
.L_x_925:
[----:B------:R-:W-:Y:S02]  /*28550*/  SEL R70, R61, R72, P0 ;  /* 0x000000483d467207 */ /* 0x000fe40000000000 */
[----:B------:R-:W-:Y:S01]  /*28560*/  MOV R13, R80 ;  /* 0x00000050000d7202 */ /* 0x000fe20000000f00 */
[----:B------:R-:W-:Y:S02]  /*28570*/  IMAD.MOV.U32 R12, RZ, RZ, R7 ;  /* 0x000000ffff0c7224 */ /* 0x000fe400078e0007 */
[----:B------:R-:W-:-:S07]  /*28580*/  IMAD.MOV.U32 R78, RZ, RZ, R14 ;  /* 0x000000ffff4e7224 */ /* 0x000fce00078e000e */
[----:B------:R-:W-:Y:S05]  /*28590*/  WARPSYNC.COLLECTIVE R15, `(.L_x_926) ;  /* 0x000000000f087348 */ /* 0x000fea0003c00000 */
[----:B------:R0:W1:Y:S02]  /*285a0*/  SHFL.IDX P6, R14, R13, R12, R11 ;  /* 0x0000000c0d0e7389 */ /* 0x00006400000c000b */
[----:B01----:R-:W-:Y:S01]  /*285b0*/  ENDCOLLECTIVE ;  /* 0x000000000000791b */ /* 0x003fe20003800000 */
.L_x_926:
[----:B------:R-:W-:Y:S01]  /*285c0*/  MOV R13, R82 ;  /* 0x00000052000d7202 */ /* 0x000fe20000000f00 */
[----:B------:R-:W-:Y:S02]  /*285d0*/  IMAD.MOV.U32 R12, RZ, RZ, R3 ;  /* 0x000000ffff0c7224 */ /* 0x000fe400078e0003 */
[----:B------:R-:W-:-:S07]  /*285e0*/  IMAD.MOV.U32 R65, RZ, RZ, R14 ;  /* 0x000000ffff417224 */ /* 0x000fce00078e000e */
[----:B------:R-:W-:Y:S05]  /*285f0*/  WARPSYNC.COLLECTIVE R15, `(.L_x_927) ;  /* 0x000000000f087348 */ /* 0x000fea0003c00000 */
[----:B------:R0:W1:Y:S02]  /*28600*/  SHFL.IDX P6, R14, R13, R12, R11 ;  /* 0x0000000c0d0e7389 */ /* 0x00006400000c000b */
[----:B01----:R-:W-:Y:S01]  /*28610*/  ENDCOLLECTIVE ;  /* 0x000000000000791b */ /* 0x003fe20003800000 */
.L_x_927:
[----:B------:R-:W-:Y:S02]  /*28620*/  SEL R74, R65, R78, P0 ;  /* 0x0000004e414a7207 */ /* 0x000fe40000000000 */
[----:B------:R-:W-:Y:S01]  /*28630*/  MOV R13, R84 ;  /* 0x00000054000d7202 */ /* 0x000fe20000000f00 */
[----:B------:R-:W-:Y:S02]  /*28640*/  IMAD.MOV.U32 R12, RZ, RZ, R7 ;  /* 0x000000ffff0c7224 */ /* 0x000fe400078e0007 */
[----:B------:R-:W-:-:S07]  /*28650*/  IMAD.MOV.U32 R82, RZ, RZ, R14 ;  /* 0x000000ffff527224 */ /* 0x000fce00078e000e */
[----:B------:R-:W-:Y:S05]  /*28660*/  WARPSYNC.COLLECTIVE R15, `(.L_x_928) ;  /* 0x000000000f087348 */ /* 0x000fea0003c00000 */
[----:B------:R0:W1:Y:S02]  /*28670*/  SHFL.IDX P6, R14, R13, R12, R11 ;  /* 0x0000000c0d0e7389 */ /* 0x00006400000c000b */
[----:B01----:R-:W-:Y:S01]  /*28680*/  ENDCOLLECTIVE ;  /* 0x000000000000791b */ /* 0x003fe20003800000 */
.L_x_928:
[----:B------:R-:W-:Y:S01]  /*28690*/  MOV R13, R86 ;  /* 0x00000056000d7202 */ /* 0x000fe20000000f00 */
[----:B------:R-:W-:Y:S02]  /*286a0*/  IMAD.MOV.U32 R12, RZ, RZ, R3 ;  /* 0x000000ffff0c7224 */ /* 0x000fe400078e0003 */
[----:B------:R-:W-:-:S07]  /*286b0*/  IMAD.MOV.U32 R69, RZ, RZ, R14 ;  /* 0x000000ffff457224 */ /* 0x000fce00078e000e */
[----:B------:R-:W-:Y:S05]  /*286c0*/  WARPSYNC.COLLECTIVE R15, `(.L_x_929) ;  /* 0x000000000f087348 */ /* 0x000fea0003c00000 */
[----:B------:R0:W1:Y:S02]  /*286d0*/  SHFL.IDX P6, R14, R13, R12, R11 ;  /* 0x0000000c0d0e7389 */ /* 0x00006400000c000b */
[----:B01----:R-:W-:Y:S01]  /*286e0*/  ENDCOLLECTIVE ;  /* 0x000000000000791b */ /* 0x003fe20003800000 */
.L_x_929:
[----:B------:R-:W-:Y:S01]  /*286f0*/  MOV R13, R88 ;  /* 0x00000058000d7202 */ /* 0x000fe20000000f00 */
[----:B------:R-:W-:Y:S02]  /*28700*/  IMAD.MOV.U32 R12, RZ, RZ, R7 ;  /* 0x000000ffff0c7224 */ /* 0x000fe400078e0007 */
[----:B------:R-:W-:-:S07]  /*28710*/  IMAD.MOV.U32 R86, RZ, RZ, R14 ;  /* 0x000000ffff567224 */ /* 0x000fce00078e000e */
[----:B------:R-:W-:Y:S05]  /*28720*/  WARPSYNC.COLLECTIVE R15, `(.L_x_930) ;  /* 0x000000000f087348 */ /* 0x000fea0003c00000 */
[----:B------:R0:W1:Y:S02]  /*28730*/  SHFL.IDX P6, R14, R13, R12, R11 ;  /* 0x0000000c0d0e7389 */ /* 0x00006400000c000b */
[----:B01----:R-:W-:Y:S01]  /*28740*/  ENDCOLLECTIVE ;  /* 0x000000000000791b */ /* 0x003fe20003800000 */
.L_x_930:
[----:B------:R-:W-:Y:S01]  /*28750*/  MOV R13, R90 ;  /* 0x0000005a000d7202 */ /* 0x000fe20000000f00 */
[----:B------:R-:W-:Y:S02]  /*28760*/  IMAD.MOV.U32 R12, RZ, RZ, R3 ;  /* 0x000000ffff0c7224 */ /* 0x000fe400078e0003 */
[----:B------:R-:W-:-:S07]  /*28770*/  IMAD.MOV.U32 R73, RZ, RZ, R14 ;  /* 0x000000ffff497224 */ /* 0x000fce00078e000e */
[----:B------:R-:W-:Y:S05]  /*28780*/  WARPSYNC.COLLECTIVE R15, `(.L_x_931) ;  /* 0x000000000f087348 */ /* 0x000fea0003c00000 */
[----:B------:R0:W1:Y:S02]  /*28790*/  SHFL.IDX P6, R14, R13, R12, R11 ;  /* 0x0000000c0d0e7389 */ /* 0x00006400000c000b */
[----:B01----:R-:W-:Y:S01]  /*287a0*/  ENDCOLLECTIVE ;  /* 0x000000000000791b */ /* 0x003fe20003800000 */
.L_x_931:
[----:B------:R-:W-:Y:S01]  /*287b0*/  MOV R13, R92 ;  /* 0x0000005c000d7202 */ /* 0x000fe20000000f00 */
[----:B------:R-:W-:Y:S02]  /*287c0*/  IMAD.MOV.U32 R12, RZ, RZ, R7 ;  /* 0x000000ffff0c7224 */ /* 0x000fe400078e0007 */
[----:B------:R-:W-:-:S07]  /*287d0*/  IMAD.MOV.U32 R90, RZ, RZ, R14 ;  /* 0x000000ffff5a7224 */ /* 0x000fce00078e000e */
[----:B------:R-:W-:Y:S05]  /*287e0*/  WARPSYNC.COLLECTIVE R15, `(.L_x_932) ;  /* 0x000000000f087348 */ /* 0x000fea0003c00000 */
[----:B------:R0:W1:Y:S02]  /*287f0*/  SHFL.IDX P6, R14, R13, R12, R11 ;  /* 0x0000000c0d0e7389 */ /* 0x00006400000c000b */
[----:B01----:R-:W-:Y:S01]  /*28800*/  ENDCOLLECTIVE ;  /* 0x000000000000791b */ /* 0x003fe20003800000 */
.L_x_932:
[----:B------:R-:W-:Y:S01]  /*28810*/  MOV R13, R104 ;  /* 0x00000068000d7202 */ /* 0x000fe20000000f00 */
[----:B------:R-:W-:Y:S02]  /*28820*/  IMAD.MOV.U32 R12, RZ, RZ, R3 ;  /* 0x000000ffff0c7224 */ /* 0x000fe400078e0003 */
[----:B------:R-:W-:-:S07]  /*28830*/  IMAD.MOV.U32 R105, RZ, RZ, R14 ;  /* 0x000000ffff697224 */ /* 0x000fce00078e000e */
[----:B------:R-:W-:Y:S05]  /*28840*/  WARPSYNC.COLLECTIVE R15, `(.L_x_933) ;  /* 0x000000000f087348 */ /* 0x000fea0003c00000 */
[----:B------:R0:W1:Y:S02]  /*28850*/  SHFL.IDX P6, R14, R13, R12, R11 ;  /* 0x0000000c0d0e7389 */ /* 0x00006400000c000b */
[----:B01----:R-:W-:Y:S01]  /*28860*/  ENDCOLLECTIVE ;  /* 0x000000000000791b */ /* 0x003fe20003800000 */
.L_x_933:
[----:B------:R-:W-:Y:S01]  /*28870*/  MOV R13, R106 ;  /* 0x0000006a000d7202 */ /* 0x000fe20000000f00 */
[----:B------:R-:W-:Y:S02]  /*28880*/  IMAD.MOV.U32 R12, RZ, RZ, R7 ;  /* 0x000000ffff0c7224 */ /* 0x000fe400078e0007 */
[----:B------:R-:W-:-:S07]  /*28890*/  IMAD.MOV.U32 R104, RZ, RZ, R14 ;  /* 0x000000ffff687224 */ /* 0x000fce00078e000e */
[----:B------:R-:W-:Y:S05]  /*288a0*/  WARPSYNC.COLLECTIVE R15, `(.L_x_934) ;  /* 0x000000000f087348 */ /* 0x000fea0003c00000 */
[----:B------:R0:W1:Y:S02]  /*288b0*/  SHFL.IDX P6, R14, R13, R12, R11 ;  /* 0x0000000c0d0e7389 */ /* 0x00006400000c000b */
[----:B01----:R-:W-:Y:S01]  /*288c0*/  ENDCOLLECTIVE ;  /* 0x000000000000791b */ /* 0x003fe20003800000 */
.L_x_934:
[----:B------:R-:W-:Y:S01]  /*288d0*/  MOV R13, R108 ;  /* 0x0000006c000d7202 */ /* 0x000fe20000000f00 */
[----:B------:R-:W-:Y:S02]  /*288e0*/  IMAD.MOV.U32 R12, RZ, RZ, R3 ;  /* 0x000000ffff0c7224 */ /* 0x000fe400078e0003 */
[----:B------:R-:W-:-:S07]  /*288f0*/  IMAD.MOV.U32 R107, RZ, RZ, R14 ;  /* 0x000000ffff6b7224 */ /* 0x000fce00078e000e */
[----:B------:R-:W-:Y:S05]  /*28900*/  WARPSYNC.COLLECTIVE R15, `(.L_x_935) ;  /* 0x000000000f087348 */ /* 0x000fea0003c00000 */
[----:B------:R0:W1:Y:S02]  /*28910*/  SHFL.IDX P6, R14, R13, R12, R11 ;  /* 0x0000000c0d0e7389 */ /* 0x00006400000c000b */
[----:B01----:R-:W-:Y:S01]  /*28920*/  ENDCOLLECTIVE ;  /* 0x000000000000791b */ /* 0x003fe20003800000 */
.L_x_935:
[----:B------:R-:W-:Y:S02]  /*28930*/  SEL R27, R107, R104, P0 ;  /* 0x000000686b1b7207 */ /* 0x000fe40000000000 */
[----:B------:R-:W-:Y:S01]  /*28940*/  MOV R13, R110 ;  /* 0x0000006e000d7202 */ /* 0x000fe20000000f00 */
[----:B------:R-:W-:Y:S02]  /*28950*/  IMAD.MOV.U32 R12, RZ, RZ, R7 ;  /* 0x000000ffff0c7224 */ /* 0x000fe400078e0007 */
[----:B------:R-:W-:-:S07]  /*28960*/  IMAD.MOV.U32 R108, RZ, RZ, R14 ;  /* 0x000000ffff6c7224 */ /* 0x000fce00078e000e */
[----:B------:R-:W-:Y:S05]  /*28970*/  WARPSYNC.COLLECTIVE R15, `(.L_x_936) ;  /* 0x000000000f087348 */ /* 0x000fea0003c00000 */
[----:B------:R0:W1:Y:S02]  /*28980*/  SHFL.IDX P6, R14, R13, R12, R11 ;  /* 0x0000000c0d0e7389 */ /* 0x00006400000c000b */
[----:B01----:R-:W-:Y:S01]  /*28990*/  ENDCOLLECTIVE ;  /* 0x000000000000791b */ /* 0x003fe20003800000 */
.L_x_936:
[----:B------:R-:W-:Y:S01]  /*289a0*/  MOV R13, R112 ;  /* 0x00000070000d7202 */ /* 0x000fe20000000f00 */
[----:B------:R-:W-:Y:S02]  /*289b0*/  IMAD.MOV.U32 R12, RZ, RZ, R3 ;  /* 0x000000ffff0c7224 */ /* 0x000fe400078e0003 */
[----:B------:R-:W-:-:S07]  /*289c0*/  IMAD.MOV.U32 R109, RZ, RZ, R14 ;  /* 0x000000ffff6d7224 */ /* 0x000fce00078e000e */
[----:B------:R-:W-:Y:S05]  /*289d0*/  WARPSYNC.COLLECTIVE R15, `(.L_x_937) ;  /* 0x000000000f087348 */ /* 0x000fea0003c00000 */
[----:B------:R0:W1:Y:S02]  /*289e0*/  SHFL.IDX P6, R14, R13, R12, R11 ;  /* 0x0000000c0d0e7389 */ /* 0x00006400000c000b */
[----:B01----:R-:W-:Y:S01]  /*289f0*/  ENDCOLLECTIVE ;  /* 0x000000000000791b */ /* 0x003fe20003800000 */
.L_x_937:
[----:B------:R-:W-:Y:S02]  /*28a00*/  SEL R29, R108, R109, P0 ;  /* 0x0000006d6c1d7207 */ /* 0x000fe40000000000 */
[----:B------:R-:W-:Y:S02]  /*28a10*/  SEL R31, R109, R108, P0 ;  /* 0x0000006c6d1f7207 */ /* 0x000fe40000000000 */
[----:B------:R-:W-:Y:S01]  /*28a20*/  MOV R13, R114 ;  /* 0x00000072000d7202 */ /* 0x000fe20000000f00 */
[----:B------:R-:W-:Y:S02]  /*28a30*/  IMAD.MOV.U32 R12, RZ, RZ, R7 ;  /* 0x000000ffff0c7224 */ /* 0x000fe400078e0007 */
[----:B------:R-:W-:-:S07]  /*28a40*/  IMAD.MOV.U32 R112, RZ, RZ, R14 ;  /* 0x000000ffff707224 */ /* 0x000fce00078e000e */
[----:B------:R-:W-:Y:S05]  /*28a50*/  WARPSYNC.COLLECTIVE R15, `(.L_x_938) ;  /* 0x000000000f087348 */ /* 0x000fea0003c00000 */
[----:B------:R0:W1:Y:S02]  /*28a60*/  SHFL.IDX P6, R14, R13, R12, R11 ;  /* 0x0000000c0d0e7389 */ /* 0x00006400000c000b */
[----:B01----:R-:W-:Y:S01]  /*28a70*/  ENDCOLLECTIVE ;  /* 0x000000000000791b */ /* 0x003fe20003800000 */
.L_x_938:
[----:B------:R-:W-:Y:S01]  /*28a80*/  MOV R13, R116 ;  /* 0x00000074000d7202 */ /* 0x000fe20000000f00 */
[----:B------:R-:W-:Y:S02]  /*28a90*/  IMAD.MOV.U32 R12, RZ, RZ, R3 ;  /* 0x000000ffff0c7224 */ /* 0x000fe400078e0003 */
[----:B------:R-:W-:-:S07]  /*28aa0*/  IMAD.MOV.U32 R111, RZ, RZ, R14 ;  /* 0x000000ffff6f7224 */ /* 0x000fce00078e000e */
[----:B------:R-:W-:Y:S05]  /*28ab0*/  WARPSYNC.COLLECTIVE R15, `(.L_x_939) ;  /* 0x000000000f087348 */ /* 0x000fea0003c00000 */
[----:B------:R0:W1:Y:S02]  /*28ac0*/  SHFL.IDX P6, R14, R13, R12, R11 ;  /* 0x0000000c0d0e7389 */ /* 0x00006400000c000b */
[----:B01----:R-:W-:Y:S01]  /*28ad0*/  ENDCOLLECTIVE ;  /* 0x000000000000791b */ /* 0x003fe20003800000 */
.L_x_939:
[----:B------:R-:W-:Y:S01]  /*28ae0*/  MOV R13, R118 ;  /* 0x00000076000d7202 */ /* 0x000fe20000000f00 */
[----:B------:R-:W-:Y:S02]  /*28af0*/  IMAD.MOV.U32 R12, RZ, RZ, R7 ;  /* 0x000000ffff0c7224 */ /* 0x000fe400078e0007 */
[----:B------:R-:W-:-:S07]  /*28b00*/  IMAD.MOV.U32 R39, RZ, RZ, R14 ;  /* 0x000000ffff277224 */ /* 0x000fce00078e000e */
[----:B------:R-:W-:Y:S05]  /*28b10*/  WARPSYNC.COLLECTIVE R15, `(.L_x_940) ;  /* 0x000000000f087348 */ /* 0x000fea0003c00000 */
[----:B------:R0:W1:Y:S02]  /*28b20*/  SHFL.IDX P6, R14, R13, R12, R11 ;  /* 0x0000000c0d0e7389 */ /* 0x00006400000c000b */
[----:B01----:R-:W-:Y:S01]  /*28b30*/  ENDCOLLECTIVE ;  /* 0x000000000000791b */ /* 0x003fe20003800000 */
.L_x_940:
[----:B------:R-:W-:Y:S01]  /*28b40*/  MOV R13, R120 ;  /* 0x00000078000d7202 */ /* 0x000fe20000000f00 */
[----:B------:R-:W-:Y:S02]  /*28b50*/  IMAD.MOV.U32 R12, RZ, RZ, R3 ;  /* 0x000000ffff0c7224 */ /* 0x000fe400078e0003 */
[----:B------:R-:W-:-:S07]  /*28b60*/  IMAD.MOV.U32 R118, RZ, RZ, R14 ;  /* 0x000000ffff767224 */ /* 0x000fce00078e000e */
[----:B------:R-:W-:Y:S05]  /*28b70*/  WARPSYNC.COLLECTIVE R15, `(.L_x_941) ;  /* 0x000000000f087348 */ /* 0x000fea0003c00000 */
[----:B------:R0:W1:Y:S02]  /*28b80*/  SHFL.IDX P6, R14, R13, R12, R11 ;  /* 0x0000000c0d0e7389 */ /* 0x00006400000c000b */
[----:B01----:R-:W-:Y:S01]  /*28b90*/  ENDCOLLECTIVE ;  /* 0x000000000000791b */ /* 0x003fe20003800000 */
.L_x_941:
        /* <DEDUP_REMOVED lines=8> */
.L_x_942:
[----:B------:R-:W-:Y:S01]  /*28c20*/  MOV R13, R124 ;  /* 0x0000007c000d7202 */ /* 0x000fe20000000f00 */
[----:B------:R-:W-:Y:S02]  /*28c30*/  IMAD.MOV.U32 R12, RZ, RZ, R3 ;  /* 0x000000ffff0c7224 */ /* 0x000fe400078e0003 */
[----:B------:R-:W-:-:S07]  /*28c40*/  IMAD.MOV.U32 R122, RZ, RZ, R14 ;  /* 0x000000ffff7a7224 */ /* 0x000fce00078e000e */
[----:B------:R-:W-:Y:S05]  /*28c50*/  WARPSYNC.COLLECTIVE R15, `(.L_x_943) ;  /* 0x000000000f087348 */ /* 0x000fea0003c00000 */
[----:B------:R0:W1:Y:S02]  /*28c60*/  SHFL.IDX P6, R14, R13, R12, R11 ;  /* 0x0000000c0d0e7389 */ /* 0x00006400000c000b */
[----:B01----:R-:W-:Y:S01]  /*28c70*/  ENDCOLLECTIVE ;  /* 0x000000000000791b */ /* 0x003fe20003800000 */
.L_x_943:
[----:B------:R-:W-:Y:S01]  /*28c80*/  MOV R13, R126 ;  /* 0x0000007e000d7202 */ /* 0x000fe20000000f00 */
[----:B------:R-:W-:Y:S02]  /*28c90*/  IMAD.MOV.U32 R12, RZ, RZ, R7 ;  /* 0x000000ffff0c7224 */ /* 0x000fe400078e0007 */
[----:B------:R-:W-:-:S07]  /*28ca0*/  IMAD.MOV.U32 R47, RZ, RZ, R14 ;  /* 0x000000ffff2f7224 */ /* 0x000fce00078e000e */
[----:B------:R-:W-:Y:S05]  /*28cb0*/  WARPSYNC.COLLECTIVE R15, `(.L_x_944) ;  /* 0x000000000f087348 */ /* 0x000fea0003c00000 */
[----:B------:R0:W1:Y:S02]  /*28cc0*/  SHFL.IDX P6, R14, R13, R12, R11 ;  /* 0x0000000c0d0e7389 */ /* 0x00006400000c000b */
[----:B01----:R-:W-:Y:S01]  /*28cd0*/  ENDCOLLECTIVE ;  /* 0x000000000000791b */ /* 0x003fe20003800000 */
.L_x_944:
[----:B------:R-:W-:Y:S01]  /*28ce0*/  MOV R13, R128 ;  /* 0x00000080000d7202 */ /* 0x000fe20000000f00 */
[----:B------:R-:W-:Y:S02]  /*28cf0*/  IMAD.MOV.U32 R12, RZ, RZ, R3 ;  /* 0x000000ffff0c7224 */ /* 0x000fe400078e0003 */
[----:B------:R-:W-:-:S07]  /*28d00*/  IMAD.MOV.U32 R126, RZ, RZ, R14 ;  /* 0x000000ffff7e7224 */ /* 0x000fce00078e000e */
[----:B------:R-:W-:Y:S05]  /*28d10*/  WARPSYNC.COLLECTIVE R15, `(.L_x_945) ;  /* 0x000000000f087348 */ /* 0x000fea0003c00000 */
[----:B------:R0:W1:Y:S02]  /*28d20*/  SHFL.IDX P6, R14, R13, R12, R11 ;  /* 0x0000000c0d0e7389 */ /* 0x00006400000c000b */
[----:B01----:R-:W-:Y:S01]  /*28d30*/  ENDCOLLECTIVE ;  /* 0x000000000000791b */ /* 0x003fe20003800000 */
.L_x_945:
[----:B------:R-:W-:Y:S01]  /*28d40*/  MOV R13, R130 ;  /* 0x00000082000d7202 */ /* 0x000fe20000000f00 */
[----:B------:R-:W-:Y:S02]  /*28d50*/  IMAD.MOV.U32 R12, RZ, RZ, R7 ;  /* 0x000000ffff0c7224 */ /* 0x000fe400078e0007 */
[----:B------:R-:W-:-:S07]  /*28d60*/  IMAD.MOV.U32 R51, RZ, RZ, R14 ;  /* 0x000000ffff337224 */ /* 0x000fce00078e000e */
[----:B------:R-:W-:Y:S05]  /*28d70*/  WARPSYNC.COLLECTIVE R15, `(.L_x_946) ;  /* 0x000000000f087348 */ /* 0x000fea0003c00000 */
[----:B------:R0:W1:Y:S02]  /*28d80*/  SHFL.IDX P6, R14, R13, R12, R11 ;  /* 0x0000000c0d0e7389 */ /* 0x00006400000c000b */
[----:B01----:R-:W-:Y:S01]  /*28d90*/  ENDCOLLECTIVE ;  /* 0x000000000000791b */ /* 0x003fe20003800000 */
.L_x_946:
[----:B------:R-:W-:Y:S01]  /*28da0*/  MOV R13, R132 ;  /* 0x00000084000d7202 */ /* 0x000fe20000000f00 */
[----:B------:R-:W-:Y:S02]  /*28db0*/  IMAD.MOV.U32 R12, RZ, RZ, R3 ;  /* 0x000000ffff0c7224 */ /* 0x000fe400078e0003 */
[----:B------:R-:W-:-:S07]  /*28dc0*/  IMAD.MOV.U32 R130, RZ, RZ, R14 ;  /* 0x000000ffff827224 */ /* 0x000fce00078e000e */
[----:B------:R-:W-:Y:S05]  /*28dd0*/  WARPSYNC.COLLECTIVE R15, `(.L_x_947) ;  /* 0x000000000f087348 */ /* 0x000fea0003c00000 */
[----:B------:R0:W1:Y:S02]  /*28de0*/  SHFL.IDX P6, R14, R13, R12, R11 ;  /* 0x0000000c0d0e7389 */ /* 0x00006400000c000b */
[----:B01----:R-:W-:Y:S01]  /*28df0*/  ENDCOLLECTIVE ;  /* 0x000000000000791b */ /* 0x003fe20003800000 */
.L_x_947:
[----:B------:R-:W-:Y:S01]  /*28e00*/  MOV R13, R134 ;  /* 0x00000086000d7202 */ /* 0x000fe20000000f00 */
[----:B------:R-:W-:Y:S02]  /*28e10*/  IMAD.MOV.U32 R12, RZ, RZ, R7 ;  /* 0x000000ffff0c7224 */ /* 0x000fe400078e0007 */
[----:B------:R-:W-:-:S07]  /*28e20*/  IMAD.MOV.U32 R55, RZ, RZ, R14 ;  /* 0x000000ffff377224 */ /* 0x000fce00078e000e */
[----:B------:R-:W-:Y:S05]  /*28e30*/  WARPSYNC.COLLECTIVE R15, `(.L_x_948) ;  /* 0x000000000f087348 */ /* 0x000fea0003c00000 */
[----:B------:R0:W1:Y:S02]  /*28e40*/  SHFL.IDX P6, R14, R13, R12, R11 ;  /* 0x0000000c0d0e7389 */ /* 0x00006400000c000b */
[----:B01----:R-:W-:Y:S01]  /*28e50*/  ENDCOLLECTIVE ;  /* 0x000000000000791b */ /* 0x003fe20003800000 */
.L_x_948:
[----:B------:R-:W-:Y:S01]  /*28e60*/  MOV R13, R136 ;  /* 0x00000088000d7202 */ /* 0x000fe20000000f00 */
[----:B------:R-:W-:Y:S02]  /*28e70*/  IMAD.MOV.U32 R12, RZ, RZ, R3 ;  /* 0x000000ffff0c7224 */ /* 0x000fe400078e0003 */
[----:B------:R-:W-:-:S07]  /*28e80*/  IMAD.MOV.U32 R134, RZ, RZ, R14 ;  /* 0x000000ffff867224 */ /* 0x000fce00078e000e */
[----:B------:R-:W-:Y:S05]  /*28e90*/  WARPSYNC.COLLECTIVE R15, `(.L_x_949) ;  /* 0x000000000f087348 */ /* 0x000fea0003c00000 */
[----:B------:R0:W1:Y:S02]  /*28ea0*/  SHFL.IDX P6, R14, R13, R12, R11 ;  /* 0x0000000c0d0e7389 */ /* 0x00006400000c000b */
[----:B01----:R-:W-:Y:S01]  /*28eb0*/  ENDCOLLECTIVE ;  /* 0x000000000000791b */ /* 0x003fe20003800000 */
.L_x_949:
[----:B------:R-:W-:Y:S01]  /*28ec0*/  MOV R13, R138 ;  /* 0x0000008a000d7202 */ /* 0x000fe20000000f00 */
[----:B------:R-:W-:Y:S02]  /*28ed0*/  IMAD.MOV.U32 R12, RZ, RZ, R7 ;  /* 0x000000ffff0c7224 */ /* 0x000fe400078e0007 */
[----:B------:R-:W-:-:S07]  /*28ee0*/  IMAD.MOV.U32 R59, RZ, RZ, R14 ;  /* 0x000000ffff3b7224 */ /* 0x000fce00078e000e */
[----:B------:R-:W-:Y:S05]  /*28ef0*/  WARPSYNC.COLLECTIVE R15, `(.L_x_950) ;  /* 0x000000000f087348 */ /* 0x000fea0003c00000 */
[----:B------:R0:W1:Y:S02]  /*28f00*/  SHFL.IDX P6, R14, R13, R12, R11 ;  /* 0x0000000c0d0e7389 */ /* 0x00006400000c000b */
[----:B01----:R-:W-:Y:S01]  /*28f10*/  ENDCOLLECTIVE ;  /* 0x000000000000791b */ /* 0x003fe20003800000 */
.L_x_950:
[----:B------:R-:W-:Y:S01]  /*28f20*/  MOV R13, R140 ;  /* 0x0000008c000d7202 */ /* 0x000fe20000000f00 */
[----:B------:R-:W-:Y:S02]  /*28f30*/  IMAD.MOV.U32 R12, RZ, RZ, R3 ;  /* 0x000000ffff0c7224 */ /* 0x000fe400078e0003 */
[----:B------:R-:W-:-:S07]  /*28f40*/  IMAD.MOV.U32 R138, RZ, RZ, R14 ;  /* 0x000000ffff8a7224 */ /* 0x000fce00078e000e */
[----:B------:R-:W-:Y:S05]  /*28f50*/  WARPSYNC.COLLECTIVE R15, `(.L_x_951) ;  /* 0x000000000f087348 */ /* 0x000fea0003c00000 */
[----:B------:R0:W1:Y:S02]  /*28f60*/  SHFL.IDX P6, R14, R13, R12, R11 ;  /* 0x0000000c0d0e7389 */ /* 0x00006400000c000b */
[----:B01----:R-:W-:Y:S01]  /*28f70*/  ENDCOLLECTIVE ;  /* 0x000000000000791b */ /* 0x003fe20003800000 */
.L_x_951:
[----:B------:R-:W-:Y:S01]  /*28f80*/  MOV R13, R158 ;  /* 0x0000009e000d7202 */ /* 0x000fe20000000f00 */
[----:B------:R-:W-:Y:S02]  /*28f90*/  IMAD.MOV.U32 R12, RZ, RZ, R7 ;  /* 0x000000ffff0c7224 */ /* 0x000fe400078e0007 */
[----:B------:R-:W-:-:S07]  /*28fa0*/  IMAD.MOV.U32 R63, RZ, RZ, R14 ;  /* 0x000000ffff3f7224 */ /* 0x000fce00078e000e */
[----:B------:R-:W-:Y:S05]  /*28fb0*/  WARPSYNC.COLLECTIVE R15, `(.L_x_952) ;  /* 0x000000000f087348 */ /* 0x000fea0003c00000 */
[----:B------:R0:W1:Y:S02]  /*28fc0*/  SHFL.IDX P6, R14, R13, R12, R11 ;  /* 0x0000000c0d0e7389 */ /* 0x00006400000c000b */
[----:B01----:R-:W-:Y:S01]  /*28fd0*/  ENDCOLLECTIVE ;  /* 0x000000000000791b */ /* 0x003fe20003800000 */
.L_x_952:
[----:B------:R-:W-:Y:S01]  /*28fe0*/  MOV R13, R144 ;  /* 0x00000090000d7202 */ /* 0x000fe20000000f00 */
[----:B------:R-:W-:Y:S02]  /*28ff0*/  IMAD.MOV.U32 R12, RZ, RZ, R3 ;  /* 0x000000ffff0c7224 */ /* 0x000fe400078e0003 */
[----:B------:R-:W-:-:S07]  /*29000*/  IMAD.MOV.U32 R158, RZ, RZ, R14 ;  /* 0x000000ffff9e7224 */ /* 0x000fce00078e000e */
[----:B------:R-:W-:Y:S05]  /*29010*/  WARPSYNC.COLLECTIVE R15, `(.L_x_953) ;  /* 0x000000000f087348 */ /* 0x000fea0003c00000 */
[----:B------:R0:W1:Y:S02]  /*29020*/  SHFL.IDX P6, R14, R13, R12, R11 ;  /* 0x0000000c0d0e7389 */ /* 0x00006400000c000b */
[----:B01----:R-:W-:Y:S01]  /*29030*/  ENDCOLLECTIVE ;  /* 0x000000000000791b */ /* 0x003fe20003800000 */
.L_x_953:
[----:B------:R-:W-:Y:S01]  /*29040*/  MOV R13, R160 ;  /* 0x000000a0000d7202 */ /* 0x000fe20000000f00 */
[----:B------:R-:W-:Y:S02]  /*29050*/  IMAD.MOV.U32 R12, RZ, RZ, R7 ;  /* 0x000000ffff0c7224 */ /* 0x000fe400078e0007 */
[----:B------:R-:W-:-:S07]  /*29060*/  IMAD.MOV.U32 R67, RZ, RZ, R14 ;  /* 0x000000ffff437224 */ /* 0x000fce00078e000e */
[----:B------:R-:W-:Y:S05]  /*29070*/  WARPSYNC.COLLECTIVE R15, `(.L_x_954) ;  /* 0x000000000f087348 */ /* 0x000fea0003c00000 */
[----:B------:R0:W1:Y:S02]  /*29080*/  SHFL.IDX P6, R14, R13, R12, R11 ;  /* 0x0000000c0d0e7389 */ /* 0x00006400000c000b */
[----:B01----:R-:W-:Y:S01]  /*29090*/  ENDCOLLECTIVE ;  /* 0x000000000000791b */ /* 0x003fe20003800000 */
.L_x_954:
[----:B------:R-:W-:Y:S01]  /*290a0*/  MOV R13, R146 ;  /* 0x00000092000d7202 */ /* 0x000fe20000000f00 */
[----:B------:R-:W-:Y:S02]  /*290b0*/  IMAD.MOV.U32 R12, RZ, RZ, R3 ;  /* 0x000000ffff0c7224 */ /* 0x000fe400078e0003 */
[----:B------:R-:W-:-:S07]  /*290c0*/  IMAD.MOV.U32 R160, RZ, RZ, R14 ;  /* 0x000000ffffa07224 */ /* 0x000fce00078e000e */
[----:B------:R-:W-:Y:S05]  /*290d0*/  WARPSYNC.COLLECTIVE R15, `(.L_x_955) ;  /* 0x000000000f087348 */ /* 0x000fea0003c00000 */
[----:B------:R0:W1:Y:S02]  /*290e0*/  SHFL.IDX P6, R14, R13, R12, R11 ;  /* 0x0000000c0d0e7389 */ /* 0x00006400000c000b */
[----:B01----:R-:W-:Y:S01]  /*290f0*/  ENDCOLLECTIVE ;  /* 0x000000000000791b */ /* 0x003fe20003800000 */
.L_x_955:
[----:B------:R-:W-:Y:S01]  /*29100*/  MOV R13, R142 ;  /* 0x0000008e000d7202 */ /* 0x000fe20000000f00 */
[----:B------:R-:W-:Y:S02]  /*29110*/  IMAD.MOV.U32 R12, RZ, RZ, R7 ;  /* 0x000000ffff0c7224 */ /* 0x000fe400078e0007 */
[----:B------:R-:W-:-:S07]  /*29120*/  IMAD.MOV.U32 R71, RZ, RZ, R14 ;  /* 0x000000ffff477224 */ /* 0x000fce00078e000e */
[----:B------:R-:W-:Y:S05]  /*29130*/  WARPSYNC.COLLECTIVE R15, `(.L_x_956) ;  /* 0x000000000f087348 */ /* 0x000fea0003c00000 */
[----:B------:R0:W1:Y:S02]  /*29140*/  SHFL.IDX P6, R14, R13, R12, R11 ;  /* 0x0000000c0d0e7389 */ /* 0x00006400000c000b */
[----:B01----:R-:W-:Y:S01]  /*29150*/  ENDCOLLECTIVE ;  /* 0x000000000000791b */ /* 0x003fe20003800000 */
.L_x_956:
[----:B------:R-:W-:Y:S01]  /*29160*/  MOV R13, R6 ;  /* 0x00000006000d7202 */ /* 0x000fe20000000f00 */
[----:B------:R-:W-:Y:S01]  /*29170*/  IMAD.MOV.U32 R12, RZ, RZ, R3 ;  /* 0x000000ffff0c7224 */ /* 0x000fe200078e0003 */
        /* <DEDUP_REMOVED lines=9> */
.L_x_957:
[----:B------:R-:W-:Y:S02]  /*29210*/  SEL R33, R112, R111, P0 ;  /* 0x0000006f70217207 */ /* 0x000fe40000000000 */
[----:B------:R-:W-:Y:S01]  /*29220*/  MOV R13, R5 ;  /* 0x00000005000d7202 */ /* 0x000fe20000000f00 */
[----:B------:R-:W-:Y:S01]  /*29230*/  IMAD.MOV.U32 R12, RZ, RZ, R7 ;  /* 0x000000ffff0c7224 */ /* 0x000fe200078e0007 */
[----:B------:R-:W-:Y:S02]  /*29240*/  SEL R5, R82, R69, P0 ;  /* 0x0000004552057207 */ /* 0x000fe40000000000 */
[----:B------:R-:W-:Y:S02]  /*29250*/  SEL R7, R69, R82, P0 ;  /* 0x0000005245077207 */ /* 0x000fe40000000000 */
[----:B------:R-:W-:Y:S02]  /*29260*/  SEL R69, R71, R142, P0 ;  /* 0x0000008e47457207 */ /* 0x000fe40000000000 */
[----:B------:R-:W-:Y:S01]  /*29270*/  SEL R71, R142, R71, P0 ;  /* 0x000000478e477207 */ /* 0x000fe20000000000 */
[----:B------:R-:W-:-:S07]  /*29280*/  IMAD.MOV.U32 R75, RZ, RZ, R14 ;  /* 0x000000ffff4b7224 */ /* 0x000fce00078e000e */
[----:B------:R-:W-:Y:S05]  /*29290*/  WARPSYNC.COLLECTIVE R15, `(.L_x_958) ;  /* 0x000000000f087348 */ /* 0x000fea0003c00000 */
[----:B------:R0:W1:Y:S02]  /*292a0*/  SHFL.IDX P6, R14, R13, R12, R11 ;  /* 0x0000000c0d0e7389 */ /* 0x00006400000c000b */
[----:B01----:R-:W-:Y:S01]  /*292b0*/  ENDCOLLECTIVE ;  /* 0x000000000000791b */ /* 0x003fe20003800000 */
.L_x_958:
[----:B------:R-:W-:Y:S02]  /*292c0*/  SEL R12, R40, R25, P0 ;  /* 0x00000019280c7207 */ /* 0x000fe40000000000 */
[----:B------:R-:W-:Y:S02]  /*292d0*/  SEL R11, R73, R86, P0 ;  /* 0x00000056490b7207 */ /* 0x000fe40000000000 */
[----:B------:R-:W-:Y:S02]  /*292e0*/  SEL R13, R90, R105, P0 ;  /* 0x000000695a0d7207 */ /* 0x000fe40000000000 */
[----:B------:R-:W-:Y:S01]  /*292f0*/  SEL R15, R105, R90, P0 ;  /* 0x0000005a690f7207 */ /* 0x000fe20000000000 */
[----:B------:R-:W-:Y:S01]  /*29300*/  IMAD.MOV.U32 R20, RZ, RZ, R14 ;  /* 0x000000ffff147224 */ /* 0x000fe200078e000e */
        /* <DEDUP_REMOVED lines=25> */
[----:B------:R-:W-:Y:S01]  /*294a0*/  MOV R78, RZ ;  /* 0x000000ff004e7202 */ /* 0x000fe20000000f00 */
[----:B------:R-:W-:Y:S06]  /*294b0*/  BRA `(.L_x_959) ;  /* 0xffffff2400587947 */ /* 0x000fec000383ffff */
.L_x_677:
[----:B------:R-:W-:Y:S01]  /*294c0*/  IMAD.MOV.U32 R13, RZ, RZ, R2 ;  /* 0x000000ffff0d7224 */ /* 0x000fe200078e0002 */
[----:B------:R-:W-:Y:S01]  /*294d0*/  MOV R11, 0x181f ;  /* 0x0000181f000b7802 */ /* 0x000fe20000000f00 */
[----:B------:R-:W-:Y:S02]  /*294e0*/  IMAD.MOV.U32 R12, RZ, RZ, RZ ;  /* 0x000000ffff0c7224 */ /* 0x000fe400078e00ff */
[----:B------:R-:W-:-:S07]  /*294f0*/  IMAD.MOV.U32 R15, RZ, RZ, -0x1 ;  /* 0xffffffffff0f7424 */ /* 0x000fce00078e00ff */
[----:B01----:R-:W-:Y:S05]  /*29500*/  WARPSYNC.COLLECTIVE R15, `(.L_x_960) ;  /* 0x000000000f087348 */ /* 0x003fea0003c00000 */
[----:B------:R2:W3:Y:S02]  /*29510*/  SHFL.IDX P6, R14, R13, R12, R11 ;  /* 0x0000000c0d0e7389 */ /* 0x0004e400000c000b */
[----:B0123--:R-:W-:Y:S01]  /*29520*/  ENDCOLLECTIVE ;  /* 0x000000000000791b */ /* 0x00ffe20003800000 */
.L_x_960:
[----:B------:R-:W-:Y:S01]  /*29530*/  MOV R13, R0 ;  /* 0x00000000000d7202 */ /* 0x000fe20000000f00 */
[----:B------:R-:W-:-:S07]  /*29540*/  IMAD.MOV.U32 R3, RZ, RZ, R14 ;  /* 0x000000ffff037224 */ /* 0x000fce00078e000e */
[----:B------:R-:W-:Y:S05]  /*29550*/  WARPSYNC.COLLECTIVE R15, `(.L_x_961) ;  /* 0x000000000f087348 */ /* 0x000fea0003c00000 */
[----:B------:R0:W1:Y:S02]  /*29560*/  SHFL.IDX P6, R14, R13, R12, R11 ;  /* 0x0000000c0d0e7389 */ /* 0x00006400000c000b */
[----:B01----:R-:W-:Y:S01]  /*29570*/  ENDCOLLECTIVE ;  /* 0x000000000000791b */ /* 0x003fe20003800000 */
.L_x_961:
[----:B------:R-:W-:Y:S05]  /*29580*/  BRA `(.L_x_962) ;  /* 0xffffff4000e87947 */ /* 0x000fea000383ffff */
.L_x_680:
[----:B------:R-:W-:Y:S01]  /*29590*/  BSSY B1, `(.L_x_963) ;  /* 0x0000008000017945 */ /* 0x000fe20003800000 */
[----:B---3--:R-:W-:Y:S01]  /*295a0*/  IMAD.MOV.U32 R13, RZ, RZ, R2 ;  /* 0x000000ffff0d7224 */ /* 0x008fe200078e0002 */
[----:B------:R-:W-:Y:S01]  /*295b0*/  MOV R11, 0x181f ;  /* 0x0000181f000b7802 */ /* 0x000fe20000000f00 */
[----:B------:R-:W-:Y:S02]  /*295c0*/  IMAD.MOV.U32 R12, RZ, RZ, 0x1 ;  /* 0x00000001ff0c7424 */ /* 0x000fe400078e00ff */
[----:B------:R-:W-:-:S07]  /*295d0*/  IMAD.MOV.U32 R15, RZ, RZ, -0x1 ;  /* 0xffffffffff0f7424 */ /* 0x000fce00078e00ff */
[----:B012-4-:R-:W-:Y:S05]  /*295e0*/  WARPSYNC.COLLECTIVE R15, `(.L_x_964) ;  /* 0x000000000f087348 */ /* 0x017fea0003c00000 */
[----:B----4-:R3:W4:Y:S02]  /*295f0*/  SHFL.IDX P6, R14, R13, R12, R11 ;  /* 0x0000000c0d0e7389 */ /* 0x01072400000c000b */
[----:B01234-:R-:W-:Y:S01]  /*29600*/  ENDCOLLECTIVE ;  /* 0x000000000000791b */ /* 0x01ffe20003800000 */
.L_x_964:
[----:B------:R-:W-:Y:S05]  /*29610*/  BSYNC B1 ;  /* 0x0000000000017941 */ /* 0x000fea0003800000 */
.L_x_963:
        /* <DEDUP_REMOVED lines=8> */
.L_x_965:
[----:B------:R-:W-:Y:S05]  /*296a0*/  BRA `(.L_x_966) ;  /* 0xffffff4400087947 */ /* 0x000fea000383ffff */
.L_x_683:
[----:B------:R-:W-:Y:S01]  /*296b0*/  BSSY B1, `(.L_x_967) ;  /* 0x0000008000017945 */ /* 0x000fe20003800000 */
[----:B0-----:R-:W-:Y:S01]  /*296c0*/  IMAD.MOV.U32 R13, RZ, RZ, R2 ;  /* 0x000000ffff0d7224 */ /* 0x001fe200078e0002 */
[----:B------:R-:W-:Y:S01]  /*296d0*/  MOV R11, 0x181f ;  /* 0x0000181f000b7802 */ /* 0x000fe20000000f00 */
[----:B------:R-:W-:Y:S02]  /*296e0*/  IMAD.MOV.U32 R12, RZ, RZ, 0x2 ;  /* 0x00000002ff0c7424 */ /* 0x000fe400078e00ff */
[----:B------:R-:W-:-:S07]  /*296f0*/  IMAD.MOV.U32 R15, RZ, RZ, -0x1 ;  /* 0xffffffffff0f7424 */ /* 0x000fce00078e00ff */
[----:B-1234-:R-:W-:Y:S05]  /*29700*/  WARPSYNC.COLLECTIVE R15, `(.L_x_968) ;  /* 0x000000000f087348 */ /* 0x01efea0003c00000 */
[----:B----4-:R0:W4:Y:S02]  /*29710*/  SHFL.IDX P6, R14, R13, R12, R11 ;  /* 0x0000000c0d0e7389 */ /* 0x01012400000c000b */
[----:B01234-:R-:W-:Y:S01]  /*29720*/  ENDCOLLECTIVE ;  /* 0x000000000000791b */ /* 0x01ffe20003800000 */
.L_x_968:
[----:B------:R-:W-:Y:S05]  /*29730*/  BSYNC B1 ;  /* 0x0000000000017941 */ /* 0x000fea0003800000 */
.L_x_967:
        /* <DEDUP_REMOVED lines=8> */
.L_x_969:
[----:B------:R-:W-:Y:S05]  /*297c0*/  BRA `(.L_x_970) ;  /* 0xffffff4400287947 */ /* 0x000fea000383ffff */
.L_x_686:
        /* <DEDUP_REMOVED lines=8> */
.L_x_972:
[----:B------:R-:W-:Y:S05]  /*29850*/  BSYNC B1 ;  /* 0x0000000000017941 */ /* 0x000fea0003800000 */
.L_x_971:
        /* <DEDUP_REMOVED lines=8> */
.L_x_973:
[----:B------:R-:W-:Y:S05]  /*298e0*/  BRA `(.L_x_974) ;  /* 0xffffff4400487947 */ /* 0x000fea000383ffff */
.L_x_702:
[----:B------:R-:W0:Y:S01]  /*298f0*/  S2R R8, SR_TID.X ;  /* 0x0000000000087919 */ /* 0x000e220000002100 */
[----:B------:R-:W-:Y:S01]  /*29900*/  BSSY B1, `(.L_x_975) ;  /* 0x000000a000017945 */ /* 0x000fe20003800000 */
[----:B------:R-:W-:Y:S01]  /*29910*/  IMAD.MOV.U32 R12, RZ, RZ, RZ ;  /* 0x000000ffff0c7224 */ /* 0x000fe200078e00ff */
[----:B------:R-:W-:Y:S01]  /*29920*/  MOV R11, 0x1f ;  /* 0x0000001f000b7802 */ /* 0x000fe20000000f00 */
[----:B------:R-:W-:Y:S01]  /*29930*/  IMAD.MOV.U32 R15, RZ, RZ, -0x1 ;  /* 0xffffffffff0f7424 */ /* 0x000fe200078e00ff */
[----:B0-----:R-:W-:-:S04]  /*29940*/  SHF.R.U32.HI R8, RZ, 0x5, R8 ;  /* 0x00000005ff087819 */ /* 0x001fc80000011608 */
[----:B------:R-:W-:-:S05]  /*29950*/  LOP3.LUT R8, R8, 0x3, RZ, 0xc0, !PT ;  /* 0x0000000308087812 */ /* 0x000fca00078ec0ff */
[----:B------:R-:W-:-:S07]  /*29960*/  IMAD.MOV.U32 R13, RZ, RZ, R8 ;  /* 0x000000ffff0d7224 */ /* 0x000fce00078e0008 */
[----:B------:R-:W-:Y:S05]  /*29970*/  WARPSYNC.COLLECTIVE R15, `(.L_x_976) ;  /* 0x000000000f087348 */ /* 0x000fea0003c00000 */
[----:B------:R0:W1:Y:S02]  /*29980*/  SHFL.IDX P6, R14, R13, R12, R11 ;  /* 0x0000000c0d0e7389 */ /* 0x00006400000c000b */
[----:B01----:R-:W-:Y:S01]  /*29990*/  ENDCOLLECTIVE ;  /* 0x000000000000791b */ /* 0x003fe20003800000 */
.L_x_976:
[----:B------:R-:W-:Y:S05]  /*299a0*/  BSYNC B1 ;  /* 0x0000000000017941 */ /* 0x000fea0003800000 */
.L_x_975:
[----:B------:R-:W-:Y:S05]  /*299b0*/  BRA `(.L_x_977) ;  /* 0xffffff5800507947 */ /* 0x000fea000383ffff */
.L_x_704:
[----:B------:R-:W-:Y:S01]  /*299c0*/  BSSY B1, `(.L_x_978) ;  /* 0x0000006000017945 */ /* 0x000fe20003800000 */
[----:B------:R-:W-:-:S07]  /*299d0*/  IMAD.MOV.U32 R15, RZ, RZ, -0x1 ;  /* 0xffffffffff0f7424 */ /* 0x000fce00078e00ff */
[----:B0-----:R-:W-:Y:S05]  /*299e0*/  WARPSYNC.COLLECTIVE R15, `(.L_x_979) ;  /* 0x000000000f0c7348 */ /* 0x001fea0003c00000 */
[----:B------:R-:W-:Y:S02]  /*299f0*/  ELECT P6, UR62, PT ;  /* 0x00000000003e782f */ /* 0x000fe400038c0000 */
[----:B------:R-:W-:Y:S01]  /*29a00*/  MOV R14, UR62 ;  /* 0x0000003e000e7c02 */ /* 0x000fe20008000f00 */
[----:B0-----:R-:W-:Y:S10]  /*29a10*/  ENDCOLLECTIVE ;  /* 0x000000000000791b */ /* 0x001ff40003800000 */
.L_x_979:
[----:B------:R-:W-:Y:S05]  /*29a20*/  BSYNC B1 ;  /* 0x0000000000017941 */ /* 0x000fea0003800000 */
.L_x_978:
[----:B------:R-:W-:Y:S05]  /*29a30*/  BRA `(.L_x_703) ;  /* 0xffffff5800487947 */ /* 0x000fea000383ffff */
.L_x_706:
[----:B0-----:R0:W1:Y:S02]  /*29a40*/  SYNCS.PHASECHK.TRANS64.TRYWAIT P0, [R23+URZ+0x38820], R5 ;  /* 0x03882005170075a7 */ /* 0x001064000800017f */
[----:B-1----:R-:W-:Y:S05]  /*29a50*/  @!P0 NANOSLEEP.SYNCS 0x989680 ;  /* 0x009896800000895d */ /* 0x002fea0003900000 */
[----:B------:R-:W1:Y:S02]  /*29a60*/  @!P0 SYNCS.PHASECHK.TRANS64 P0, [R23+URZ+0x38820], R5 ;  /* 0x03882005170085a7 */ /* 0x000e64000800007f */
[----:B-1----:R-:W-:Y:S05]  /*29a70*/  @!P0 BRA `(.L_x_706) ;  /* 0xfffffffc00f08947 */ /* 0x002fea000383ffff */
[----:B------:R-:W-:Y:S05]  /*29a80*/  BRA `(.L_x_980) ;  /* 0xffffff5800587947 */ /* 0x000fea000383ffff */
.L_x_710:
[----:B-1----:R1:W2:Y:S02]  /*29a90*/  SYNCS.PHASECHK.TRANS64.TRYWAIT P0, [R8+URZ+0x388a0], R10 ;  /* 0x0388a00a080075a7 */ /* 0x0022a4000800017f */
[----:B--2---:R-:W-:Y:S05]  /*29aa0*/  @!P0 NANOSLEEP.SYNCS 0x989680 ;  /* 0x009896800000895d */ /* 0x004fea0003900000 */
[----:B------:R-:W2:Y:S02]  /*29ab0*/  @!P0 SYNCS.PHASECHK.TRANS64 P0, [R8+URZ+0x388a0], R10 ;  /* 0x0388a00a080085a7 */ /* 0x000ea4000800007f */
[----:B--2---:R-:W-:Y:S05]  /*29ac0*/  @!P0 BRA `(.L_x_710) ;  /* 0xfffffffc00f08947 */ /* 0x004fea000383ffff */
[----:B------:R-:W-:Y:S05]  /*29ad0*/  BRA `(.L_x_981) ;  /* 0xffffff5800707947 */ /* 0x000fea000383ffff */
.L_x_716:
[----:B0-----:R0:W2:Y:S02]  /*29ae0*/  SYNCS.PHASECHK.TRANS64.TRYWAIT P0, [R8+URZ+0x388c0], R10 ;  /* 0x0388c00a080075a7 */ /* 0x0010a4000800017f */
[----:B--2---:R-:W-:Y:S05]  /*29af0*/  @!P0 NANOSLEEP.SYNCS 0x989680 ;  /* 0x009896800000895d */ /* 0x004fea0003900000 */
[----:B------:R-:W2:Y:S02]  /*29b00*/  @!P0 SYNCS.PHASECHK.TRANS64 P0, [R8+URZ+0x388c0], R10 ;  /* 0x0388c00a080085a7 */ /* 0x000ea4000800007f */
[----:B--2---:R-:W-:Y:S05]  /*29b10*/  @!P0 BRA `(.L_x_716) ;  /* 0xfffffffc00f08947 */ /* 0x004fea000383ffff */
[----:B------:R-:W-:Y:S05]  /*29b20*/  BRA `(.L_x_982) ;  /* 0xffffff5c002c7947 */ /* 0x000fea000383ffff */
.L_x_724:
[----:B-1----:R1:W2:Y:S02]  /*29b30*/  SYNCS.PHASECHK.TRANS64.TRYWAIT P1, [R8+URZ+0x388a0], R7 ;  /* 0x0388a007080075a7 */ /* 0x0022a4000802017f */
[----:B--2---:R-:W-:Y:S05]  /*29b40*/  @!P1 NANOSLEEP.SYNCS 0x989680 ;  /* 0x009896800000995d */ /* 0x004fea0003900000 */
[----:B------:R-:W2:Y:S02]  /*29b50*/  @!P1 SYNCS.PHASECHK.TRANS64 P1, [R8+URZ+0x388a0], R7 ;  /* 0x0388a007080095a7 */ /* 0x000ea4000802007f */
[----:B--2---:R-:W-:Y:S05]  /*29b60*/  @!P1 BRA `(.L_x_724) ;  /* 0xfffffffc00f09947 */ /* 0x004fea000383ffff */
[----:B------:R-:W-:Y:S05]  /*29b70*/  BRA `(.L_x_983) ;  /* 0xffffff6000247947 */ /* 0x000fea000383ffff */
.L_x_730:
[----:B0-----:R0:W2:Y:S02]  /*29b80*/  SYNCS.PHASECHK.TRANS64.TRYWAIT P1, [R8+URZ+0x388c0], R7 ;  /* 0x0388c007080075a7 */ /* 0x0010a4000802017f */
[----:B--2---:R-:W-:Y:S05]  /*29b90*/  @!P1 NANOSLEEP.SYNCS 0x989680 ;  /* 0x009896800000995d */ /* 0x004fea0003900000 */
[----:B------:R-:W2:Y:S02]  /*29ba0*/  @!P1 SYNCS.PHASECHK.TRANS64 P1, [R8+URZ+0x388c0], R7 ;  /* 0x0388c007080095a7 */ /* 0x000ea4000802007f */
[----:B--2---:R-:W-:Y:S05]  /*29bb0*/  @!P1 BRA `(.L_x_730) ;  /* 0xfffffffc00f09947 */ /* 0x004fea000383ffff */
[----:B------:R-:W-:Y:S05]  /*29bc0*/  BRA `(.L_x_984) ;  /* 0xffffff6000dc7947 */ /* 0x000fea000383ffff */
.L_x_746:
[----:B------:R-:W0:Y:S01]  /*29bd0*/  S2R R20, SR_TID.X ;  /* 0x0000000000147919 */ /* 0x000e220000002100 */
[----:B------:R-:W-:Y:S01]  /*29be0*/  BSSY B0, `(.L_x_985) ;  /* 0x000000a000007945 */ /* 0x000fe20003800000 */
[----:B------:R-:W-:Y:S01]  /*29bf0*/  IMAD.MOV.U32 R12, RZ, RZ, RZ ;  /* 0x000000ffff0c7224 */ /* 0x000fe200078e00ff */
[----:B------:R-:W-:Y:S01]  /*29c00*/  MOV R15, 0xffffffff ;  /* 0xffffffff000f7802 */ /* 0x000fe20000000f00 */
[----:B------:R-:W-:Y:S01]  /*29c10*/  IMAD.MOV.U32 R11, RZ, RZ, 0x1f ;  /* 0x0000001fff0b7424 */ /* 0x000fe200078e00ff */
[----:B0-----:R-:W-:-:S04]  /*29c20*/  SHF.R.U32.HI R10, RZ, 0x5, R20 ;  /* 0x00000005ff0a7819 */ /* 0x001fc80000011614 */
[----:B------:R-:W-:-:S04]  /*29c30*/  LOP3.LUT R10, R10, 0x3, RZ, 0xc0, !PT ;  /* 0x000000030a0a7812 */ /* 0x000fc800078ec0ff */
[----:B------:R-:W-:-:S07]  /*29c40*/  MOV R13, R10 ;  /* 0x0000000a000d7202 */ /* 0x000fce0000000f00 */
[----:B-----5:R-:W-:Y:S05]  /*29c50*/  WARPSYNC.COLLECTIVE R15, `(.L_x_986) ;  /* 0x000000000f087348 */ /* 0x020fea0003c00000 */
[----:B------:R0:W1:Y:S02]  /*29c60*/  SHFL.IDX P6, R14, R13, R12, R11 ;  /* 0x0000000c0d0e7389 */ /* 0x00006400000c000b */
[----:B01---5:R-:W-:Y:S01]  /*29c70*/  ENDCOLLECTIVE ;  /* 0x000000000000791b */ /* 0x023fe20003800000 */
.L_x_986:
[----:B------:R-:W-:Y:S05]  /*29c80*/  BSYNC B0 ;  /* 0x0000000000007941 */ /* 0x000fea0003800000 */
.L_x_985:
[----:B------:R-:W-:Y:S05]  /*29c90*/  BRA `(.L_x_987) ;  /* 0xffffff70000c7947 */ /* 0x000fea000383ffff */
.L_x_749:
[----:B-1----:R1:W2:Y:S02]  /*29ca0*/  SYNCS.PHASECHK.TRANS64.TRYWAIT P0, [R6+URZ+0x38880], R29 ;  /* 0x0388801d060075a7 */ /* 0x0022a4000800017f */
[----:B--2---:R-:W-:Y:S05]  /*29cb0*/  @!P0 NANOSLEEP.SYNCS 0x989680 ;  /* 0x009896800000895d */ /* 0x004fea0003900000 */
[----:B------:R-:W2:Y:S02]  /*29cc0*/  @!P0 SYNCS.PHASECHK.TRANS64 P0, [R6+URZ+0x38880], R29 ;  /* 0x0388801d060085a7 */ /* 0x000ea4000800007f */
[----:B--2---:R-:W-:Y:S05]  /*29cd0*/  @!P0 BRA `(.L_x_749) ;  /* 0xfffffffc00f08947 */ /* 0x004fea000383ffff */
[----:B------:R-:W-:Y:S05]  /*29ce0*/  BRA `(.L_x_988) ;  /* 0xffffff7000207947 */ /* 0x000fea000383ffff */
.L_x_750:
[----:B------:R-:W-:Y:S01]  /*29cf0*/  BSSY B0, `(.L_x_989) ;  /* 0x0000008000007945 */ /* 0x000fe20003800000 */
[----:B------:R-:W-:Y:S01]  /*29d00*/  IMAD.MOV.U32 R13, RZ, RZ, R2 ;  /* 0x000000ffff0d7224 */ /* 0x000fe200078e0002 */
[----:B------:R-:W-:Y:S01]  /*29d10*/  MOV R11, 0x181f ;  /* 0x0000181f000b7802 */ /* 0x000fe20000000f00 */
[----:B------:R-:W-:Y:S02]  /*29d20*/  IMAD.MOV.U32 R12, RZ, RZ, RZ ;  /* 0x000000ffff0c7224 */ /* 0x000fe400078e00ff */
[----:B------:R-:W-:-:S07]  /*29d30*/  IMAD.MOV.U32 R15, RZ, RZ, -0x1 ;  /* 0xffffffffff0f7424 */ /* 0x000fce00078e00ff */
[----:B-1----:R-:W-:Y:S05]  /*29d40*/  WARPSYNC.COLLECTIVE R15, `(.L_x_990) ;  /* 0x000000000f087348 */ /* 0x002fea0003c00000 */
[----:B------:R0:W2:Y:S02]  /*29d50*/  SHFL.IDX P6, R14, R13, R12, R11 ;  /* 0x0000000c0d0e7389 */ /* 0x0000a400000c000b */
[----:B012---:R-:W-:Y:S01]  /*29d60*/  ENDCOLLECTIVE ;  /* 0x000000000000791b */ /* 0x007fe20003800000 */
.L_x_990:
[----:B------:R-:W-:Y:S05]  /*29d70*/  BSYNC B0 ;  /* 0x0000000000007941 */ /* 0x000fea0003800000 */
.L_x_989:
[----:B------:R-:W-:Y:S01]  /*29d80*/  MOV R13, R0 ;  /* 0x00000000000d7202 */ /* 0x000fe20000000f00 */
[----:B------:R-:W-:Y:S01]  /*29d90*/  IMAD.MOV.U32 R12, RZ, RZ, RZ ;  /* 0x000000ffff0c7224 */ /* 0x000fe200078e00ff */
[----:B------:R-:W-:Y:S01]  /*29da0*/  MOV R15, 0xffffffff ;  /* 0xffffffff000f7802 */ /* 0x000fe20000000f00 */
[----:B------:R-:W-:Y:S01]  /*29db0*/  IMAD.MOV.U32 R11, RZ, RZ, 0x181f ;  /* 0x0000181fff0b7424 */ /* 0x000fe200078e00ff */
[----:B------:R-:W-:Y:S01]  /*29dc0*/  LOP3.LUT R30, R34, 0x80, RZ, 0xfc, !PT ;  /* 0x00000080221e7812 */ /* 0x000fe200078efcff */
[----:B------:R-:W-:Y:S01]  /*29dd0*/  IMAD.MOV.U32 R5, RZ, RZ, R14 ;  /* 0x000000ffff057224 */ /* 0x000fe200078e000e */
[----:B------:R-:W-:-:S13]  /*29de0*/  ISETP.GE.AND P3, PT, R7, 0x11, PT ;  /* 0x000000110700780c */ /* 0x000fda0003f66270 */
[----:B------:R-:W-:Y:S05]  /*29df0*/  WARPSYNC.COLLECTIVE R15, `(.L_x_991) ;  /* 0x000000000f087348 */ /* 0x000fea0003c00000 */
[----:B------:R0:W1:Y:S02]  /*29e00*/  SHFL.IDX P6, R14, R13, R12, R11 ;  /* 0x0000000c0d0e7389 */ /* 0x00006400000c000b */
[----:B01----:R-:W-:Y:S01]  /*29e10*/  ENDCOLLECTIVE ;  /* 0x000000000000791b */ /* 0x003fe20003800000 */
.L_x_991:
[----:B------:R-:W-:Y:S02]  /*29e20*/  LOP3.LUT R22, R22, 0xffffffef, RZ, 0xc0, !PT ;  /* 0xffffffef16167812 */ /* 0x000fe400078ec0ff */
[C---:B------:R-:W-:Y:S02]  /*29e30*/  ISETP.GE.AND P5, PT, R7.reuse, 0x31, PT ;  /* 0x000000310700780c */ /* 0x040fe40003fa6270 */
[C---:B------:R-:W-:Y:S02]  /*29e40*/  ISETP.GE.AND P4, PT, R7.reuse, 0x41, PT ;  /* 0x000000410700780c */ /* 0x040fe40003f86270 */
[----:B------:R-:W-:Y:S02]  /*29e50*/  @P3 LOP3.LUT R22, R22, 0x10, RZ, 0xfc, !PT ;  /* 0x0000001016163812 */ /* 0x000fe400078efcff */
[----:B------:R-:W-:Y:S01]  /*29e60*/  ISETP.GE.AND P3, PT, R7, 0x51, PT ;  /* 0x000000510700780c */ /* 0x000fe20003f66270 */
[----:B------:R-:W0:Y:S01]  /*29e70*/  LDC R15, c[0x0][0x2f4] ;  /* 0x0000bd00ff0f7b82 */ /* 0x000e220000000800 */
[----:B------:R-:W-:Y:S01]  /*29e80*/  IMAD.MOV.U32 R13, RZ, RZ, R2 ;  /* 0x000000ffff0d7224 */ /* 0x000fe200078e0002 */
[----:B------:R-:W-:Y:S01]  /*29e90*/  LOP3.LUT R22, R22, 0xfffffff7, RZ, 0xc0, !PT ;  /* 0xfffffff716167812 */ /* 0x000fe200078ec0ff */
[----:B------:R-:W-:-:S02]  /*29ea0*/  IMAD.MOV.U32 R12, RZ, RZ, 0x1 ;  /* 0x00000001ff0c7424 */ /* 0x000fc400078e00ff */
[----:B------:R-:W-:-:S05]  /*29eb0*/  IMAD.MOV.U32 R8, RZ, RZ, R14 ;  /* 0x000000ffff087224 */ /* 0x000fca00078e000e */
[----:B------:R-:W-:-:S05]  /*29ec0*/  IADD3 R8, P0, R34, R8, RZ ;  /* 0x0000000822087210 */ /* 0x000fca0007f1e0ff */
[----:B------:R-:W-:Y:S01]  /*29ed0*/  IMAD.X R9, RZ, RZ, R5, P0 ;  /* 0x000000ffff097224 */ /* 0x000fe200000e0605 */
[----:B------:R-:W-:Y:S02]  /*29ee0*/  IADD3 R5, R23, R10, RZ ;  /* 0x0000000a17057210 */ /* 0x000fe40007ffe0ff */
[-C--:B0-----:R-:W-:Y:S02]  /*29ef0*/  ISETP.GE.AND P1, PT, R34, R15.reuse, PT ;  /* 0x0000000f2200720c */ /* 0x081fe40003f26270 */
[----:B------:R-:W-:Y:S02]  /*29f00*/  ISETP.GE.AND P0, PT, R30, R15, PT ;  /* 0x0000000f1e00720c */ /* 0x000fe40003f06270 */
[----:B------:R-:W-:Y:S02]  /*29f10*/  MOV R15, 0xffffffff ;  /* 0xffffffff000f7802 */ /* 0x000fe40000000f00 */
[----:B------:R-:W-:-:S13]  /*29f20*/  ISETP.LT.OR P2, PT, R7, 0x1, P1 ;  /* 0x000000010700780c */ /* 0x000fda0000f41670 */
[----:B------:R-:W-:Y:S05]  /*29f30*/  WARPSYNC.COLLECTIVE R15, `(.L_x_992) ;  /* 0x000000000f087348 */ /* 0x000fea0003c00000 */
[----:B------:R0:W1:Y:S02]  /*29f40*/  SHFL.IDX P6, R14, R13, R12, R11 ;  /* 0x0000000c0d0e7389 */ /* 0x00006400000c000b */
[----:B01----:R-:W-:Y:S01]  /*29f50*/  ENDCOLLECTIVE ;  /* 0x000000000000791b */ /* 0x003fe20003800000 */
.L_x_992:
        /* <DEDUP_REMOVED lines=11> */
.L_x_993:
[----:B------:R-:W-:Y:S01]  /*2a010*/  IMAD.MOV.U32 R13, RZ, RZ, R2 ;  /* 0x000000ffff0d7224 */ /* 0x000fe200078e0002 */
[----:B------:R-:W-:Y:S02]  /*2a020*/  MOV R12, 0x2 ;  /* 0x00000002000c7802 */ /* 0x000fe40000000f00 */
[----:B------:R-:W-:-:S07]  /*2a030*/  MOV R8, R14 ;  /* 0x0000000e00087202 */ /* 0x000fce0000000f00 */
[----:B------:R-:W-:Y:S05]  /*2a040*/  WARPSYNC.COLLECTIVE R15, `(.L_x_994) ;  /* 0x000000000f087348 */ /* 0x000fea0003c00000 */
[----:B------:R0:W1:Y:S02]  /*2a050*/  SHFL.IDX P6, R14, R13, R12, R11 ;  /* 0x0000000c0d0e7389 */ /* 0x00006400000c000b */
[----:B01----:R-:W-:Y:S01]  /*2a060*/  ENDCOLLECTIVE ;  /* 0x000000000000791b */ /* 0x003fe20003800000 */
.L_x_994:
        /* <DEDUP_REMOVED lines=14> */
.L_x_995:
[----:B------:R-:W-:Y:S01]  /*2a150*/  IMAD.MOV.U32 R13, RZ, RZ, R2 ;  /* 0x000000ffff0d7224 */ /* 0x000fe200078e0002 */
[----:B------:R-:W-:Y:S02]  /*2a160*/  MOV R12, 0x3 ;  /* 0x00000003000c7802 */ /* 0x000fe40000000f00 */
[----:B------:R-:W-:-:S07]  /*2a170*/  MOV R8, R14 ;  /* 0x0000000e00087202 */ /* 0x000fce0000000f00 */
[----:B------:R-:W-:Y:S05]  /*2a180*/  WARPSYNC.COLLECTIVE R15, `(.L_x_996) ;  /* 0x000000000f087348 */ /* 0x000fea0003c00000 */
[----:B------:R0:W1:Y:S02]  /*2a190*/  SHFL.IDX P6, R14, R13, R12, R11 ;  /* 0x0000000c0d0e7389 */ /* 0x00006400000c000b */
[----:B01----:R-:W-:Y:S01]  /*2a1a0*/  ENDCOLLECTIVE ;  /* 0x000000000000791b */ /* 0x003fe20003800000 */
.L_x_996:
        /* <DEDUP_REMOVED lines=14> */
.L_x_997:
[----:B------:R-:W-:Y:S01]  /*2a290*/  IMAD.MOV.U32 R13, RZ, RZ, R2 ;  /* 0x000000ffff0d7224 */ /* 0x000fe200078e0002 */
[----:B------:R-:W-:Y:S02]  /*2a2a0*/  MOV R12, 0x4 ;  /* 0x00000004000c7802 */ /* 0x000fe40000000f00 */
[----:B------:R-:W-:-:S07]  /*2a2b0*/  MOV R8, R14 ;  /* 0x0000000e00087202 */ /* 0x000fce0000000f00 */
[----:B------:R-:W-:Y:S05]  /*2a2c0*/  WARPSYNC.COLLECTIVE R15, `(.L_x_998) ;  /* 0x000000000f087348 */ /* 0x000fea0003c00000 */
[----:B------:R0:W1:Y:S02]  /*2a2d0*/  SHFL.IDX P6, R14, R13, R12, R11 ;  /* 0x0000000c0d0e7389 */ /* 0x00006400000c000b */
[----:B01----:R-:W-:Y:S01]  /*2a2e0*/  ENDCOLLECTIVE ;  /* 0x000000000000791b */ /* 0x003fe20003800000 */
.L_x_998:
        /* <DEDUP_REMOVED lines=14> */
.L_x_999:
[----:B------:R-:W-:Y:S01]  /*2a3d0*/  IMAD.MOV.U32 R13, RZ, RZ, R2 ;  /* 0x000000ffff0d7224 */ /* 0x000fe200078e0002 */
[----:B------:R-:W-:Y:S02]  /*2a3e0*/  MOV R12, 0x5 ;  /* 0x00000005000c7802 */ /* 0x000fe40000000f00 */
[----:B------:R-:W-:-:S07]  /*2a3f0*/  MOV R8, R14 ;  /* 0x0000000e00087202 */ /* 0x000fce0000000f00 */
[----:B------:R-:W-:Y:S05]  /*2a400*/  WARPSYNC.COLLECTIVE R15, `(.L_x_1000) ;  /* 0x000000000f087348 */ /* 0x000fea0003c00000 */
[----:B------:R0:W1:Y:S02]  /*2a410*/  SHFL.IDX P6, R14, R13, R12, R11 ;  /* 0x0000000c0d0e7389 */ /* 0x00006400000c000b */
[----:B01----:R-:W-:Y:S01]  /*2a420*/  ENDCOLLECTIVE ;  /* 0x000000000000791b */ /* 0x003fe20003800000 */
.L_x_1000:
        /* <DEDUP_REMOVED lines=14> */
.L_x_1001:
[----:B------:R-:W-:Y:S01]  /*2a510*/  IMAD.MOV.U32 R13, RZ, RZ, R2 ;  /* 0x000000ffff0d7224 */ /* 0x000fe200078e0002 */
[----:B------:R-:W-:Y:S02]  /*2a520*/  MOV R12, 0x6 ;  /* 0x00000006000c7802 */ /* 0x000fe40000000f00 */
[----:B------:R-:W-:-:S07]  /*2a530*/  MOV R8, R14 ;  /* 0x0000000e00087202 */ /* 0x000fce0000000f00 */
[----:B------:R-:W-:Y:S05]  /*2a540*/  WARPSYNC.COLLECTIVE R15, `(.L_x_1002) ;  /* 0x000000000f087348 */ /* 0x000fea0003c00000 */
[----:B------:R0:W1:Y:S02]  /*2a550*/  SHFL.IDX P6, R14, R13, R12, R11 ;  /* 0x0000000c0d0e7389 */ /* 0x00006400000c000b */
[----:B01----:R-:W-:Y:S01]  /*2a560*/  ENDCOLLECTIVE ;  /* 0x000000000000791b */ /* 0x003fe20003800000 */
.L_x_1002:
        /* <DEDUP_REMOVED lines=14> */
.L_x_1003:
[----:B------:R-:W-:Y:S01]  /*2a650*/  IMAD.MOV.U32 R13, RZ, RZ, R2 ;  /* 0x000000ffff0d7224 */ /* 0x000fe200078e0002 */
[----:B------:R-:W-:Y:S02]  /*2a660*/  MOV R12, 0x7 ;  /* 0x00000007000c7802 */ /* 0x000fe40000000f00 */
[----:B------:R-:W-:-:S07]  /*2a670*/  MOV R8, R14 ;  /* 0x0000000e00087202 */ /* 0x000fce0000000f00 */
[----:B------:R-:W-:Y:S05]  /*2a680*/  WARPSYNC.COLLECTIVE R15, `(.L_x_1004) ;  /* 0x000000000f087348 */ /* 0x000fea0003c00000 */
[----:B------:R0:W1:Y:S02]  /*2a690*/  SHFL.IDX P6, R14, R13, R12, R11 ;  /* 0x0000000c0d0e7389 */ /* 0x00006400000c000b */
[----:B01----:R-:W-:Y:S01]  /*2a6a0*/  ENDCOLLECTIVE ;  /* 0x000000000000791b */ /* 0x003fe20003800000 */
.L_x_1004:
        /* <DEDUP_REMOVED lines=13> */
.L_x_1005:
[----:B------:R-:W-:Y:S01]  /*2a780*/  @!PT LDS RZ, [RZ] ;  /* 0x00000000fffff984 */ /* 0x000fe20000000800 */
[----:B------:R-:W-:Y:S01]  /*2a790*/  @!PT LDS RZ, [RZ] ;  /* 0x00000000fffff984 */ /* 0x000fe20000000800 */
[----:B------:R-:W-:Y:S01]  /*2a7a0*/  @!PT LDS RZ, [RZ] ;  /* 0x00000000fffff984 */ /* 0x000fe20000000800 */
[----:B------:R0:W-:Y:S01]  /*2a7b0*/  LDGSTS.E.BYPASS.LTC128B.128 [R5+0x17400], desc[UR36][R8.64+0x80], !P2 ;  /* 0x1740008008057fae */ /* 0x0001e2000d101d64 */
[----:B------:R-:W-:-:S13]  /*2a7c0*/  ISETP.GE.AND P2, PT, R7, 0x21, PT ;  /* 0x000000210700780c */ /* 0x000fda0003f46270 */
[----:B------:R-:W-:Y:S02]  /*2a7d0*/  @P2 LOP3.LUT R22, R22, 0x8, RZ, 0xfc, !PT ;  /* 0x0000000816162812 */ /* 0x000fe400078efcff */
[C---:B------:R-:W-:Y:S02]  /*2a7e0*/  ISETP.GE.AND P6, PT, R7.reuse, 0x71, PT ;  /* 0x000000710700780c */ /* 0x040fe40003fc6270 */
[----:B------:R-:W-:Y:S02]  /*2a7f0*/  LOP3.LUT R22, R22, 0xffffffbf, RZ, 0xc0, !PT ;  /* 0xffffffbf16167812 */ /* 0x000fe400078ec0ff */
[----:B------:R-:W-:Y:S02]  /*2a800*/  MOV R0, R14 ;  /* 0x0000000e00007202 */ /* 0x000fe40000000f00 */
[----:B------:R-:W-:-:S07]  /*2a810*/  ISETP.GE.AND P2, PT, R7, 0x61, PT ;  /* 0x000000610700780c */ /* 0x000fce0003f46270 */
[----:B------:R-:W-:Y:S01]  /*2a820*/  @P6 LOP3.LUT R22, R22, 0x40, RZ, 0xfc, !PT ;  /* 0x0000004016166812 */ /* 0x000fe200078efcff */
[----:B0-----:R-:W-:Y:S06]  /*2a830*/  BRA `(.L_x_1006) ;  /* 0xffffff6800fc7947 */ /* 0x001fec000383ffff */
.L_x_755:
[----:B---3--:R3:W4:Y:S02]  /*2a840*/  SYNCS.PHASECHK.TRANS64.TRYWAIT P0, [R6+URZ+0x38840], R29 ;  /* 0x0388401d060075a7 */ /* 0x008724000800017f */
[----:B----4-:R-:W-:Y:S05]  /*2a850*/  @!P0 NANOSLEEP.SYNCS 0x989680 ;  /* 0x009896800000895d */ /* 0x010fea0003900000 */
[----:B------:R-:W4:Y:S02]  /*2a860*/  @!P0 SYNCS.PHASECHK.TRANS64 P0, [R6+URZ+0x38840], R29 ;  /* 0x0388401d060085a7 */ /* 0x000f24000800007f */
[----:B----4-:R-:W-:Y:S05]  /*2a870*/  @!P0 BRA `(.L_x_755) ;  /* 0xfffffffc00f08947 */ /* 0x010fea000383ffff */
[----:B------:R-:W-:Y:S05]  /*2a880*/  BRA `(.L_x_1007) ;  /* 0xffffff6c00547947 */ /* 0x000fea000383ffff */
.L_x_756:
[----:B------:R-:W-:Y:S01]  /*2a890*/  BSSY B0, `(.L_x_1008) ;  /* 0x0000008000007945 */ /* 0x000fe20003800000 */
[----:B------:R-:W-:Y:S01]  /*2a8a0*/  IMAD.MOV.U32 R13, RZ, RZ, R0 ;  /* 0x000000ffff0d7224 */ /* 0x000fe200078e0000 */
[----:B------:R-:W-:Y:S01]  /*2a8b0*/  MOV R11, 0x181f ;  /* 0x0000181f000b7802 */ /* 0x000fe20000000f00 */
[----:B------:R-:W-:Y:S02]  /*2a8c0*/  IMAD.MOV.U32 R12, RZ, RZ, RZ ;  /* 0x000000ffff0c7224 */ /* 0x000fe400078e00ff */
[----:B------:R-:W-:-:S07]  /*2a8d0*/  IMAD.MOV.U32 R15, RZ, RZ, -0x1 ;  /* 0xffffffffff0f7424 */ /* 0x000fce00078e00ff */
[----:B-123--:R-:W-:Y:S05]  /*2a8e0*/  WARPSYNC.COLLECTIVE R15, `(.L_x_1009) ;  /* 0x000000000f087348 */ /* 0x00efea0003c00000 */
[----:B------:R0:W4:Y:S02]  /*2a8f0*/  SHFL.IDX P6, R14, R13, R12, R11 ;  /* 0x0000000c0d0e7389 */ /* 0x00012400000c000b */
[----:B01234-:R-:W-:Y:S01]  /*2a900*/  ENDCOLLECTIVE ;  /* 0x000000000000791b */ /* 0x01ffe20003800000 */
.L_x_1009:
[----:B------:R-:W-:Y:S05]  /*2a910*/  BSYNC B0 ;  /* 0x0000000000007941 */ /* 0x000fea0003800000 */
.L_x_1008:
        /* <DEDUP_REMOVED lines=8> */
.L_x_1010:
[----:B------:R-:W-:Y:S01]  /*2a9a0*/  MOV R13, R0 ;  /* 0x00000000000d7202 */ /* 0x000fe20000000f00 */
        /* <DEDUP_REMOVED lines=17> */
.L_x_1011:
[----:B------:R-:W-:Y:S01]  /*2aac0*/  MOV R13, R4 ;  /* 0x00000004000d7202 */ /* 0x000fe20000000f00 */
[----:B------:R-:W-:-:S07]  /*2aad0*/  IMAD.MOV.U32 R2, RZ, RZ, R14 ;  /* 0x000000ffff027224 */ /* 0x000fce00078e000e */
[----:B------:R-:W-:Y:S05]  /*2aae0*/  WARPSYNC.COLLECTIVE R15, `(.L_x_1012) ;  /* 0x000000000f087348 */ /* 0x000fea0003c00000 */
[----:B------:R0:W1:Y:S02]  /*2aaf0*/  SHFL.IDX P6, R14, R13, R12, R11 ;  /* 0x0000000c0d0e7389 */ /* 0x00006400000c000b */
[----:B01----:R-:W-:Y:S01]  /*2ab00*/  ENDCOLLECTIVE ;  /* 0x000000000000791b */ /* 0x003fe20003800000 */
.L_x_1012:
        /* <DEDUP_REMOVED lines=18> */
.L_x_1013:
[----:B------:R-:W-:Y:S01]  /*2ac30*/  MOV R13, R4 ;  /* 0x00000004000d7202 */ /* 0x000fe20000000f00 */
[----:B------:R-:W-:-:S07]  /*2ac40*/  IMAD.MOV.U32 R2, RZ, RZ, R14 ;  /* 0x000000ffff027224 */ /* 0x000fce00078e000e */
[----:B------:R-:W-:Y:S05]  /*2ac50*/  WARPSYNC.COLLECTIVE R15, `(.L_x_1014) ;  /* 0x000000000f087348 */ /* 0x000fea0003c00000 */
[----:B------:R0:W1:Y:S02]  /*2ac60*/  SHFL.IDX P6, R14, R13, R12, R11 ;  /* 0x0000000c0d0e7389 */ /* 0x00006400000c000b */
[----:B01----:R-:W-:Y:S01]  /*2ac70*/  ENDCOLLECTIVE ;  /* 0x000000000000791b */ /* 0x003fe20003800000 */
.L_x_1014:
        /* <DEDUP_REMOVED lines=18> */
.L_x_1015:
[----:B------:R-:W-:Y:S01]  /*2ada0*/  MOV R13, R4 ;  /* 0x00000004000d7202 */ /* 0x000fe20000000f00 */
[----:B------:R-:W-:-:S07]  /*2adb0*/  IMAD.MOV.U32 R2, RZ, RZ, R14 ;  /* 0x000000ffff027224 */ /* 0x000fce00078e000e */
[----:B------:R-:W-:Y:S05]  /*2adc0*/  WARPSYNC.COLLECTIVE R15, `(.L_x_1016) ;  /* 0x000000000f087348 */ /* 0x000fea0003c00000 */
[----:B------:R0:W1:Y:S02]  /*2add0*/  SHFL.IDX P6, R14, R13, R12, R11 ;  /* 0x0000000c0d0e7389 */ /* 0x00006400000c000b */
[----:B01----:R-:W-:Y:S01]  /*2ade0*/  ENDCOLLECTIVE ;  /* 0x000000000000791b */ /* 0x003fe20003800000 */
.L_x_1016:
[----:B------:R-:W-:Y:S01]  /*2adf0*/  MOV R13, R0 ;  /* 0x00000000000d7202 */ /* 0x000fe20000000f00 */
        /* <DEDUP_REMOVED lines=15> */
.L_x_1017:
[----:B------:R-:W-:Y:S01]  /*2aef0*/  @!PT LDS RZ, [RZ] ;  /* 0x00000000fffff984 */ /* 0x000fe20000000800 */
[----:B------:R-:W-:Y:S01]  /*2af00*/  @!PT LDS RZ, [RZ] ;  /* 0x00000000fffff984 */ /* 0x000fe20000000800 */
[----:B------:R-:W-:Y:S01]  /*2af10*/  @!PT LDS RZ, [RZ] ;  /* 0x00000000fffff984 */ /* 0x000fe20000000800 */
[----:B------:R0:W-:Y:S01]  /*2af20*/  @P5 LDGSTS.E.BYPASS.LTC128B.128 [R5+0x2dc00], desc[UR36][R2.64+0x80], !P1 ;  /* 0x2dc0008002055fae */ /* 0x0001e2000c901d64 */
[----:B------:R-:W-:Y:S02]  /*2af30*/  ISETP.GE.AND P5, PT, R34, R7, PT ;  /* 0x000000072200720c */ /* 0x000fe40003fa6270 */
[----:B------:R-:W-:Y:S01]  /*2af40*/  MOV R13, R4 ;  /* 0x00000004000d7202 */ /* 0x000fe20000000f00 */
[----:B0-----:R-:W-:-:S10]  /*2af50*/  IMAD.MOV.U32 R2, RZ, RZ, R14 ;  /* 0x000000ffff027224 */ /* 0x001fd400078e000e */
[----:B------:R-:W-:Y:S05]  /*2af60*/  WARPSYNC.COLLECTIVE R15, `(.L_x_1018) ;  /* 0x000000000f087348 */ /* 0x000fea0003c00000 */
[----:B------:R0:W1:Y:S02]  /*2af70*/  SHFL.IDX P6, R14, R13, R12, R11 ;  /* 0x0000000c0d0e7389 */ /* 0x00006400000c000b */
[----:B01----:R-:W-:Y:S01]  /*2af80*/  ENDCOLLECTIVE ;  /* 0x000000000000791b */ /* 0x003fe20003800000 */
.L_x_1018:
[----:B------:R-:W-:Y:S01]  /*2af90*/  MOV R13, R0 ;  /* 0x00000000000d7202 */ /* 0x000fe20000000f00 */
[----:B------:R-:W-:Y:S02]  /*2afa0*/  IMAD.MOV.U32 R12, RZ, RZ, 0x5 ;  /* 0x00000005ff0c7424 */ /* 0x000fe400078e00ff */
[----:B------:R-:W-:-:S07]  /*2afb0*/  IMAD.MOV.U32 R3, RZ, RZ, R14 ;  /* 0x000000ffff037224 */ /* 0x000fce00078e000e */
[----:B------:R-:W-:Y:S05]  /*2afc0*/  WARPSYNC.COLLECTIVE R15, `(.L_x_1019) ;  /* 0x000000000f087348 */ /* 0x000fea0003c00000 */
[----:B------:R0:W1:Y:S02]  /*2afd0*/  SHFL.IDX P6, R14, R13, R12, R11 ;  /* 0x0000000c0d0e7389 */ /* 0x00006400000c000b */
[----:B01----:R-:W-:Y:S01]  /*2afe0*/  ENDCOLLECTIVE ;  /* 0x000000000000791b */ /* 0x003fe20003800000 */
.L_x_1019:
[----:B------:R-:W-:-:S05]  /*2aff0*/  @P4 IADD3 R3, P0, R34, R3, RZ ;  /* 0x0000000322034210 */ /* 0x000fca0007f1e0ff */
[----:B------:R-:W-:-:S05]  /*2b000*/  @P4 IMAD.X R2, RZ, RZ, R2, P0 ;  /* 0x000000ffff024224 */ /* 0x000fca00000e0602 */
[----:B------:R-:W-:Y:S02]  /*2b010*/  @P4 LOP3.LUT R3, R3, R2, RZ, 0x3c, !PT ;  /* 0x0000000203034212 */ /* 0x000fe400078e3cff */
[----:B------:R-:W-:Y:S02]  /*2b020*/  MOV R13, R4 ;  /* 0x00000004000d7202 */ /* 0x000fe40000000f00 */
        /* <DEDUP_REMOVED lines=11> */
.L_x_1020:
[----:B------:R-:W-:Y:S01]  /*2b0e0*/  MOV R13, R0 ;  /* 0x00000000000d7202 */ /* 0x000fe20000000f00 */
[----:B------:R-:W-:Y:S02]  /*2b0f0*/  IMAD.MOV.U32 R12, RZ, RZ, 0x6 ;  /* 0x00000006ff0c7424 */ /* 0x000fe400078e00ff */
[----:B------:R-:W-:-:S07]  /*2b100*/  IMAD.MOV.U32 R3, RZ, RZ, R14 ;  /* 0x000000ffff037224 */ /* 0x000fce00078e000e */
[----:B------:R-:W-:Y:S05]  /*2b110*/  WARPSYNC.COLLECTIVE R15, `(.L_x_1021) ;  /* 0x000000000f087348 */ /* 0x000fea0003c00000 */
[----:B------:R0:W1:Y:S02]  /*2b120*/  SHFL.IDX P6, R14, R13, R12, R11 ;  /* 0x0000000c0d0e7389 */ /* 0x00006400000c000b */
[----:B01----:R-:W-:Y:S01]  /*2b130*/  ENDCOLLECTIVE ;  /* 0x000000000000791b */ /* 0x003fe20003800000 */
.L_x_1021:
        /* <DEDUP_REMOVED lines=15> */
.L_x_1022:
[----:B------:R-:W-:Y:S01]  /*2b230*/  MOV R13, R0 ;  /* 0x00000000000d7202 */ /* 0x000fe20000000f00 */
[----:B------:R-:W-:Y:S02]  /*2b240*/  IMAD.MOV.U32 R12, RZ, RZ, 0x7 ;  /* 0x00000007ff0c7424 */ /* 0x000fe400078e00ff */
[----:B------:R-:W-:-:S07]  /*2b250*/  IMAD.MOV.U32 R3, RZ, RZ, R14 ;  /* 0x000000ffff037224 */ /* 0x000fce00078e000e */
[----:B------:R-:W-:Y:S05]  /*2b260*/  WARPSYNC.COLLECTIVE R15, `(.L_x_1023) ;  /* 0x000000000f087348 */ /* 0x000fea0003c00000 */
[----:B------:R0:W1:Y:S02]  /*2b270*/  SHFL.IDX P6, R14, R13, R12, R11 ;  /* 0x0000000c0d0e7389 */ /* 0x00006400000c000b */
[----:B01----:R-:W-:Y:S01]  /*2b280*/  ENDCOLLECTIVE ;  /* 0x000000000000791b */ /* 0x003fe20003800000 */
.L_x_1023:
[----:B------:R-:W-:-:S05]  /*2b290*/  @P2 IADD3 R3, P0, R34, R3, RZ ;  /* 0x0000000322032210 */ /* 0x000fca0007f1e0ff */
[----:B------:R-:W-:-:S05]  /*2b2a0*/  @P2 IMAD.X R2, RZ, RZ, R2, P0 ;  /* 0x000000ffff022224 */ /* 0x000fca00000e0602 */
[----:B------:R-:W-:Y:S02]  /*2b2b0*/  @P2 LOP3.LUT R3, R3, R2, RZ, 0x3c, !PT ;  /* 0x0000000203032212 */ /* 0x000fe400078e3cff */
[----:B------:R-:W-:Y:S02]  /*2b2c0*/  MOV R13, R4 ;  /* 0x00000004000d7202 */ /* 0x000fe40000000f00 */
[----:B------:R-:W-:-:S04]  /*2b2d0*/  @P2 LOP3.LUT R2, R3, R2, RZ, 0x3c, !PT ;  /* 0x0000000203022212 */ /* 0x000fc800078e3cff */
[----:B------:R-:W-:Y:S01]  /*2b2e0*/  @P2 LOP3.LUT R3, R3, R2, RZ, 0x3c, !PT ;  /* 0x0000000203032212 */ /* 0x000fe200078e3cff */
[----:B------:R-:W-:-:S07]  /*2b2f0*/  IMAD.MOV.U32 R0, RZ, RZ, R14 ;  /* 0x000000ffff007224 */ /* 0x000fce00078e000e */
[----:B------:R-:W-:Y:S05]  /*2b300*/  WARPSYNC.COLLECTIVE R15, `(.L_x_1024) ;  /* 0x000000000f087348 */ /* 0x000fea0003c00000 */
[----:B------:R0:W1:Y:S02]  /*2b310*/  SHFL.IDX P6, R14, R13, R12, R11 ;  /* 0x0000000c0d0e7389 */ /* 0x00006400000c000b */
[----:B01----:R-:W-:Y:S01]  /*2b320*/  ENDCOLLECTIVE ;  /* 0x000000000000791b */ /* 0x003fe20003800000 */
.L_x_1024:
[----:B------:R-:W-:Y:S01]  /*2b330*/  @!PT LDS RZ, [RZ] ;  /* 0x00000000fffff984 */ /* 0x000fe20000000800 */
[----:B------:R-:W-:Y:S01]  /*2b340*/  @!PT LDS RZ, [RZ] ;  /* 0x00000000fffff984 */ /* 0x000fe20000000800 */
[----:B------:R-:W-:Y:S01]  /*2b350*/  @!PT LDS RZ, [RZ] ;  /* 0x00000000fffff984 */ /* 0x000fe20000000800 */
[----:B------:R0:W-:Y:S04]  /*2b360*/  @P2 LDGSTS.E.BYPASS.LTC128B.128 [R5+0x2b400], desc[UR36][R2.64], !P5 ;  /* 0x2b40000002052fae */ /* 0x0001e8000e901d64 */
[----:B------:R0:W-:Y:S01]  /*2b370*/  @P2 LDGSTS.E.BYPASS.LTC128B.128 [R5+0x2f400], desc[UR36][R2.64+0x80], !P1 ;  /* 0x2f40008002052fae */ /* 0x0001e2000c901d64 */
[----:B------:R-:W-:Y:S01]  /*2b380*/  IMAD.MOV.U32 R4, RZ, RZ, R14 ;  /* 0x000000ffff047224 */ /* 0x000fe200078e000e */
[----:B------:R-:W-:Y:S06]  /*2b390*/  BRA `(.L_x_1025) ;  /* 0xffffff6800307947 */ /* 0x000fec000383ffff */
.L_x_761:
[----:B------:R-:W-:Y:S01]  /*2b3a0*/  IMAD.MOV.U32 R13, RZ, RZ, R5 ;  /* 0x000000ffff0d7224 */ /* 0x000fe200078e0005 */
[----:B------:R-:W-:Y:S01]  /*2b3b0*/  MOV R12, RZ ;  /* 0x000000ff000c7202 */ /* 0x000fe20000000f00 */
[----:B------:R-:W-:Y:S01]  /*2b3c0*/  IMAD.MOV.U32 R11, RZ, RZ, 0x181f ;  /* 0x0000181fff0b7424 */ /* 0x000fe200078e00ff */
[----:B------:R-:W-:Y:S01]  /*2b3d0*/  IADD3 R4, R10, R4, RZ ;  /* 0x000000040a047210 */ /* 0x000fe20007ffe0ff */
[----:B------:R-:W-:Y:S02]  /*2b3e0*/  IMAD.MOV.U32 R15, RZ, RZ, -0x1 ;  /* 0xffffffffff0f7424 */ /* 0x000fe400078e00ff */
[----:B-----5:R-:W-:Y:S01]  /*2b3f0*/  IMAD R6, R20, R8, RZ ;  /* 0x0000000814067224 */ /* 0x020fe200078e02ff */
[----:B------:R-:W-:-:S07]  /*2b400*/  IADD3 R7, R4, 0x60, RZ ;  /* 0x0000006004077810 */ /* 0x000fce0007ffe0ff */
[----:B------:R-:W-:Y:S05]  /*2b410*/  WARPSYNC.COLLECTIVE R15, `(.L_x_1026) ;  /* 0x000000000f087348 */ /* 0x000fea0003c00000 */
[----:B------:R0:W1:Y:S02]  /*2b420*/  SHFL.IDX P6, R14, R13, R12, R11 ;  /* 0x0000000c0d0e7389 */ /* 0x00006400000c000b */
[----:B01----:R-:W-:Y:S01]  /*2b430*/  ENDCOLLECTIVE ;  /* 0x000000000000791b */ /* 0x003fe20003800000 */
.L_x_1026:
[----:B------:R-:W-:Y:S01]  /*2b440*/  ISETP.GE.AND P3, PT, R4, R6, PT ;  /* 0x000000060400720c */ /* 0x000fe20003f66270 */
[----:B------:R-:W-:Y:S01]  /*2b450*/  IMAD.MOV.U32 R13, RZ, RZ, R0 ;  /* 0x000000ffff0d7224 */ /* 0x000fe200078e0000 */
[----:B------:R-:W-:-:S11]  /*2b460*/  MOV R2, R14 ;  /* 0x0000000e00027202 */ /* 0x000fd60000000f00 */
[----:B------:R-:W-:Y:S05]  /*2b470*/  WARPSYNC.COLLECTIVE R15, `(.L_x_1027) ;  /* 0x000000000f087348 */ /* 0x000fea0003c00000 */
[----:B------:R0:W1:Y:S02]  /*2b480*/  SHFL.IDX P6, R14, R13, R12, R11 ;  /* 0x0000000c0d0e7389 */ /* 0x00006400000c000b */
[----:B01----:R-:W-:Y:S01]  /*2b490*/  ENDCOLLECTIVE ;  /* 0x000000000000791b */ /* 0x003fe20003800000 */
.L_x_1027:
[----:B------:R-:W-:Y:S01]  /*2b4a0*/  MOV R13, R5 ;  /* 0x00000005000d7202 */ /* 0x000fe20000000f00 */
[----:B------:R-:W-:Y:S02]  /*2b4b0*/  IMAD.MOV.U32 R12, RZ, RZ, 0x1 ;  /* 0x00000001ff0c7424 */ /* 0x000fe400078e00ff */
[----:B------:R-:W-:-:S07]  /*2b4c0*/  IMAD.MOV.U32 R3, RZ, RZ, R14 ;  /* 0x000000ffff037224 */ /* 0x000fce00078e000e */
[----:B------:R-:W-:Y:S05]  /*2b4d0*/  WARPSYNC.COLLECTIVE R15, `(.L_x_1028) ;  /* 0x000000000f087348 */ /* 0x000fea0003c00000 */
[----:B------:R0:W1:Y:S02]  /*2b4e0*/  SHFL.IDX P6, R14, R13, R12, R11 ;  /* 0x0000000c0d0e7389 */ /* 0x00006400000c000b */
[----:B01----:R-:W-:Y:S01]  /*2b4f0*/  ENDCOLLECTIVE ;  /* 0x000000000000791b */ /* 0x003fe20003800000 */
.L_x_1028:
[----:B------:R-:W-:-:S05]  /*2b500*/  @!P3 IADD3 R3, P2, R34, R3, RZ ;  /* 0x000000032203b210 */ /* 0x000fca0007f5e0ff */
[----:B------:R-:W-:-:S05]  /*2b510*/  @!P3 IMAD.X R2, RZ, RZ, R2, P2 ;  /* 0x000000ffff02b224 */ /* 0x000fca00010e0602 */
[----:B------:R-:W-:Y:S02]  /*2b520*/  @!P3 LOP3.LUT R3, R3, R2, RZ, 0x3c, !PT ;  /* 0x000000020303b212 */ /* 0x000fe400078e3cff */
[----:B------:R-:W-:Y:S02]  /*2b530*/  MOV R13, R0 ;  /* 0x00000000000d7202 */ /* 0x000fe40000000f00 */
[----:B------:R-:W-:-:S04]  /*2b540*/  @!P3 LOP3.LUT R2, R3, R2, RZ, 0x3c, !PT ;  /* 0x000000020302b212 */ /* 0x000fc800078e3cff */
[----:B------:R-:W-:-:S05]  /*2b550*/  @!P3 LOP3.LUT R3, R3, R2, RZ, 0x3c, !PT ;  /* 0x000000020303b212 */ /* 0x000fca00078e3cff */
[----:B------:R-:W-:Y:S01]  /*2b560*/  @!PT LDS RZ, [RZ] ;  /* 0x00000000fffff984 */ /* 0x000fe20000000800 */
[----:B------:R-:W-:Y:S01]  /*2b570*/  @!PT LDS RZ, [RZ] ;  /* 0x00000000fffff984 */ /* 0x000fe20000000800 */
[----:B------:R-:W-:Y:S01]  /*2b580*/  @!PT LDS RZ, [RZ] ;  /* 0x00000000fffff984 */ /* 0x000fe20000000800 */
[----:B------:R-:W-:Y:S04]  /*2b590*/  @!P3 LDGSTS.E.BYPASS.LTC128B.128 [R9+0x20400], desc[UR36][R2.64], !P0 ;  /* 0x204000000209bfae */ /* 0x000fe8000c101d64 */
[----:B------:R0:W-:Y:S02]  /*2b5a0*/  @!P3 LDGSTS.E.BYPASS.LTC128B.128 [R9+0x24400], desc[UR36][R2.64+0x80], !P1 ;  /* 0x244000800209bfae */ /* 0x0001e4000c901d64 */
[----:B0-----:R-:W-:-:S05]  /*2b5b0*/  VIADD R2, R4, 0x10 ;  /* 0x0000001004027836 */ /* 0x001fca0000000000 */
[----:B------:R-:W-:Y:S01]  /*2b5c0*/  ISETP.GE.AND P3, PT, R2, R6, PT ;  /* 0x000000060200720c */ /* 0x000fe20003f66270 */
[----:B------:R-:W-:-:S12]  /*2b5d0*/  IMAD.MOV.U32 R2, RZ, RZ, R14 ;  /* 0x000000ffff027224 */ /* 0x000fd800078e000e */
[----:B------:R-:W-:Y:S05]  /*2b5e0*/  WARPSYNC.COLLECTIVE R15, `(.L_x_1029) ;  /* 0x000000000f087348 */ /* 0x000fea0003c00000 */
[----:B------:R0:W1:Y:S02]  /*2b5f0*/  SHFL.IDX P6, R14, R13, R12, R11 ;  /* 0x0000000c0d0e7389 */ /* 0x00006400000c000b */
[----:B01----:R-:W-:Y:S01]  /*2b600*/  ENDCOLLECTIVE ;  /* 0x000000000000791b */ /* 0x003fe20003800000 */
.L_x_1029:
[----:B------:R-:W-:Y:S02]  /*2b610*/  IMAD.MOV.U32 R13, RZ, RZ, R5 ;  /* 0x000000ffff0d7224 */ /* 0x000fe400078e0005 */
[----:B------:R-:W-:Y:S02]  /*2b620*/  IMAD.MOV.U32 R12, RZ, RZ, 0x2 ;  /* 0x00000002ff0c7424 */ /* 0x000fe400078e00ff */
[----:B------:R-:W-:-:S07]  /*2b630*/  IMAD.MOV.U32 R3, RZ, RZ, R14 ;  /* 0x000000ffff037224 */ /* 0x000fce00078e000e */
[----:B------:R-:W-:Y:S05]  /*2b640*/  WARPSYNC.COLLECTIVE R15, `(.L_x_1030) ;  /* 0x000000000f087348 */ /* 0x000fea0003c00000 */
[----:B------:R0:W1:Y:S02]  /*2b650*/  SHFL.IDX P6, R14, R13, R12, R11 ;  /* 0x0000000c0d0e7389 */ /* 0x00006400000c000b */
[----:B01----:R-:W-:Y:S01]  /*2b660*/  ENDCOLLECTIVE ;  /* 0x000000000000791b */ /* 0x003fe20003800000 */
.L_x_1030:
[----:B------:R-:W-:-:S05]  /*2b670*/  @!P3 IADD3 R3, P2, R34, R3, RZ ;  /* 0x000000032203b210 */ /* 0x000fca0007f5e0ff */
[----:B------:R-:W-:-:S05]  /*2b680*/  @!P3 IMAD.X R2, RZ, RZ, R2, P2 ;  /* 0x000000ffff02b224 */ /* 0x000fca00010e0602 */
[----:B------:R-:W-:Y:S01]  /*2b690*/  @!P3 LOP3.LUT R3, R3, R2, RZ, 0x3c, !PT ;  /* 0x000000020303b212 */ /* 0x000fe200078e3cff */
[----:B------:R-:W-:-:S03]  /*2b6a0*/  IMAD.MOV.U32 R13, RZ, RZ, R0 ;  /* 0x000000ffff0d7224 */ /* 0x000fc600078e0000 */
[----:B------:R-:W-:-:S04]  /*2b6b0*/  @!P3 LOP3.LUT R2, R3, R2, RZ, 0x3c, !PT ;  /* 0x000000020302b212 */ /* 0x000fc800078e3cff */
[----:B------:R-:W-:-:S05]  /*2b6c0*/  @!P3 LOP3.LUT R3, R3, R2, RZ, 0x3c, !PT ;  /* 0x000000020303b212 */ /* 0x000fca00078e3cff */
[----:B------:R-:W-:Y:S01]  /*2b6d0*/  @!PT LDS RZ, [RZ] ;  /* 0x00000000fffff984 */ /* 0x000fe20000000800 */
[----:B------:R-:W-:Y:S01]  /*2b6e0*/  @!PT LDS RZ, [RZ] ;  /* 0x00000000fffff984 */ /* 0x000fe20000000800 */
[----:B------:R-:W-:Y:S01]  /*2b6f0*/  @!PT LDS RZ, [RZ] ;  /* 0x00000000fffff984 */ /* 0x000fe20000000800 */
[----:B------:R-:W-:Y:S04]  /*2b700*/  @!P3 LDGSTS.E.BYPASS.LTC128B.128 [R9+0x20c00], desc[UR36][R2.64], !P0 ;  /* 0x20c000000209bfae */ /* 0x000fe8000c101d64 */
[----:B------:R0:W-:Y:S02]  /*2b710*/  @!P3 LDGSTS.E.BYPASS.LTC128B.128 [R9+0x24c00], desc[UR36][R2.64+0x80], !P1 ;  /* 0x24c000800209bfae */ /* 0x0001e4000c901d64 */
[----:B0-----:R-:W-:-:S04]  /*2b720*/  IADD3 R2, R4, 0x20, RZ ;  /* 0x0000002004027810 */ /* 0x001fc80007ffe0ff */
[----:B------:R-:W-:Y:S02]  /*2b730*/  ISETP.GE.AND P3, PT, R2, R6, PT ;  /* 0x000000060200720c */ /* 0x000fe40003f66270 */
[----:B------:R-:W-:-:S11]  /*2b740*/  MOV R2, R14 ;  /* 0x0000000e00027202 */ /* 0x000fd60000000f00 */
[----:B------:R-:W-:Y:S05]  /*2b750*/  WARPSYNC.COLLECTIVE R15, `(.L_x_1031) ;  /* 0x000000000f087348 */ /* 0x000fea0003c00000 */
[----:B------:R0:W1:Y:S02]  /*2b760*/  SHFL.IDX P6, R14, R13, R12, R11 ;  /* 0x0000000c0d0e7389 */ /* 0x00006400000c000b */
[----:B01----:R-:W-:Y:S01]  /*2b770*/  ENDCOLLECTIVE ;  /* 0x000000000000791b */ /* 0x003fe20003800000 */
.L_x_1031:
[----:B------:R-:W-:Y:S01]  /*2b780*/  IMAD.MOV.U32 R13, RZ, RZ, R5 ;  /* 0x000000ffff0d7224 */ /* 0x000fe200078e0005 */
[----:B------:R-:W-:Y:S01]  /*2b790*/  MOV R12, 0x3 ;  /* 0x00000003000c7802 */ /* 0x000fe20000000f00 */
[----:B------:R-:W-:-:S07]  /*2b7a0*/  IMAD.MOV.U32 R3, RZ, RZ, R14 ;  /* 0x000000ffff037224 */ /* 0x000fce00078e000e */
[----:B------:R-:W-:Y:S05]  /*2b7b0*/  WARPSYNC.COLLECTIVE R15, `(.L_x_1032) ;  /* 0x000000000f087348 */ /* 0x000fea0003c00000 */
[----:B------:R0:W1:Y:S02]  /*2b7c0*/  SHFL.IDX P6, R14, R13, R12, R11 ;  /* 0x0000000c0d0e7389 */ /* 0x00006400000c000b */
[----:B01----:R-:W-:Y:S01]  /*2b7d0*/  ENDCOLLECTIVE ;  /* 0x000000000000791b */ /* 0x003fe20003800000 */
.L_x_1032:
[----:B------:R-:W-:-:S04]  /*2b7e0*/  @!P3 IADD3 R3, P2, R34, R3, RZ ;  /* 0x000000032203b210 */ /* 0x000fc80007f5e0ff */
[----:B------:R-:W-:-:S04]  /*2b7f0*/  @!P3 IADD3.X R2, RZ, R2, RZ, P2, !PT ;  /* 0x00000002ff02b210 */ /* 0x000fc800017fe4ff */
        /* <DEDUP_REMOVED lines=15> */
.L_x_1033:
[----:B------:R-:W-:Y:S01]  /*2b8f0*/  MOV R13, R5 ;  /* 0x00000005000d7202 */ /* 0x000fe20000000f00 */
[----:B------:R-:W-:Y:S01]  /*2b900*/  IMAD.MOV.U32 R12, RZ, RZ, 0x4 ;  /* 0x00000004ff0c7424 */ /* 0x000fe200078e00ff */
[----:B------:R-:W-:-:S07]  /*2b910*/  MOV R3, R14 ;  /* 0x0000000e00037202 */ /* 0x000fce0000000f00 */
[----:B------:R-:W-:Y:S05]  /*2b920*/  WARPSYNC.COLLECTIVE R15, `(.L_x_1034) ;  /* 0x000000000f087348 */ /* 0x000fea0003c00000 */
[----:B------:R0:W1:Y:S02]  /*2b930*/  SHFL.IDX P6, R14, R13, R12, R11 ;  /* 0x0000000c0d0e7389 */ /* 0x00006400000c000b */
[----:B01----:R-:W-:Y:S01]  /*2b940*/  ENDCOLLECTIVE ;  /* 0x000000000000791b */ /* 0x003fe20003800000 */
.L_x_1034:
        /* <DEDUP_REMOVED lines=17> */
.L_x_1035:
[----:B------:R-:W-:Y:S02]  /*2ba60*/  IMAD.MOV.U32 R13, RZ, RZ, R5 ;  /* 0x000000ffff0d7224 */ /* 0x000fe400078e0005 */
[----:B------:R-:W-:Y:S02]  /*2ba70*/  IMAD.MOV.U32 R12, RZ, RZ, 0x5 ;  /* 0x00000005ff0c7424 */ /* 0x000fe400078e00ff */
[----:B------:R-:W-:-:S07]  /*2ba80*/  IMAD.MOV.U32 R3, RZ, RZ, R14 ;  /* 0x000000ffff037224 */ /* 0x000fce00078e000e */
[----:B------:R-:W-:Y:S05]  /*2ba90*/  WARPSYNC.COLLECTIVE R15, `(.L_x_1036) ;  /* 0x000000000f087348 */ /* 0x000fea0003c00000 */
[----:B------:R0:W1:Y:S02]  /*2baa0*/  SHFL.IDX P6, R14, R13, R12, R11 ;  /* 0x0000000c0d0e7389 */ /* 0x00006400000c000b */
[----:B01----:R-:W-:Y:S01]  /*2bab0*/  ENDCOLLECTIVE ;  /* 0x000000000000791b */ /* 0x003fe20003800000 */
.L_x_1036:
        /* <DEDUP_REMOVED lines=17> */
.L_x_1037:
[----:B------:R-:W-:Y:S02]  /*2bbd0*/  IMAD.MOV.U32 R13, RZ, RZ, R5 ;  /* 0x000000ffff0d7224 */ /* 0x000fe400078e0005 */
[----:B------:R-:W-:Y:S02]  /*2bbe0*/  IMAD.MOV.U32 R12, RZ, RZ, 0x6 ;  /* 0x00000006ff0c7424 */ /* 0x000fe400078e00ff */
[----:B------:R-:W-:-:S07]  /*2bbf0*/  IMAD.MOV.U32 R3, RZ, RZ, R14 ;  /* 0x000000ffff037224 */ /* 0x000fce00078e000e */
[----:B------:R-:W-:Y:S05]  /*2bc00*/  WARPSYNC.COLLECTIVE R15, `(.L_x_1038) ;  /* 0x000000000f087348 */ /* 0x000fea0003c00000 */
[----:B------:R0:W1:Y:S02]  /*2bc10*/  SHFL.IDX P6, R14, R13, R12, R11 ;  /* 0x0000000c0d0e7389 */ /* 0x00006400000c000b */
[----:B01----:R-:W-:Y:S01]  /*2bc20*/  ENDCOLLECTIVE ;  /* 0x000000000000791b */ /* 0x003fe20003800000 */
.L_x_1038:
        /* <DEDUP_REMOVED lines=10> */
[----:B------:R0:W-:Y:S01]  /*2bcd0*/  @!P3 LDGSTS.E.BYPASS.LTC128B.128 [R9+0x26c00], desc[UR36][R2.64+0x80], !P1 ;  /* 0x26c000800209bfae */ /* 0x0001e2000c901d64 */
[----:B------:R-:W-:Y:S02]  /*2bce0*/  ISETP.GE.AND P3, PT, R7, R6, PT ;  /* 0x000000060700720c */ /* 0x000fe40003f66270 */
[----:B0-----:R-:W-:-:S11]  /*2bcf0*/  MOV R2, R14 ;  /* 0x0000000e00027202 */ /* 0x001fd60000000f00 */
[----:B------:R-:W-:Y:S05]  /*2bd00*/  WARPSYNC.COLLECTIVE R15, `(.L_x_1039) ;  /* 0x000000000f087348 */ /* 0x000fea0003c00000 */
[----:B------:R0:W1:Y:S02]  /*2bd10*/  SHFL.IDX P6, R14, R13, R12, R11 ;  /* 0x0000000c0d0e7389 */ /* 0x00006400000c000b */
[----:B01----:R-:W-:Y:S01]  /*2bd20*/  ENDCOLLECTIVE ;  /* 0x000000000000791b */ /* 0x003fe20003800000 */
.L_x_1039:
[----:B------:R-:W-:Y:S01]  /*2bd30*/  IMAD.MOV.U32 R13, RZ, RZ, R5 ;  /* 0x000000ffff0d7224 */ /* 0x000fe200078e0005 */
[----:B------:R-:W-:Y:S01]  /*2bd40*/  MOV R12, 0x7 ;  /* 0x00000007000c7802 */ /* 0x000fe20000000f00 */
[----:B------:R-:W-:-:S07]  /*2bd50*/  IMAD.MOV.U32 R3, RZ, RZ, R14 ;  /* 0x000000ffff037224 */ /* 0x000fce00078e000e */
[----:B------:R-:W-:Y:S05]  /*2bd60*/  WARPSYNC.COLLECTIVE R15, `(.L_x_1040) ;  /* 0x000000000f087348 */ /* 0x000fea0003c00000 */
[----:B------:R0:W1:Y:S02]  /*2bd70*/  SHFL.IDX P6, R14, R13, R12, R11 ;  /* 0x0000000c0d0e7389 */ /* 0x00006400000c000b */
[----:B01----:R-:W-:Y:S01]  /*2bd80*/  ENDCOLLECTIVE ;  /* 0x000000000000791b */ /* 0x003fe20003800000 */
.L_x_1040:
[----:B------:R-:W-:-:S05]  /*2bd90*/  @!P3 IADD3 R3, P2, R34, R3, RZ ;  /* 0x000000032203b210 */ /* 0x000fca0007f5e0ff */
[----:B------:R-:W-:-:S05]  /*2bda0*/  @!P3 IMAD.X R2, RZ, RZ, R2, P2 ;  /* 0x000000ffff02b224 */ /* 0x000fca00010e0602 */
[----:B------:R-:W-:Y:S01]  /*2bdb0*/  @!P3 LOP3.LUT R3, R3, R2, RZ, 0x3c, !PT ;  /* 0x000000020303b212 */ /* 0x000fe200078e3cff */
[----:B------:R-:W-:-:S03]  /*2bdc0*/  IMAD.MOV.U32 R13, RZ, RZ, R0 ;  /* 0x000000ffff0d7224 */ /* 0x000fc600078e0000 */
[----:B------:R-:W-:-:S04]  /*2bdd0*/  @!P3 LOP3.LUT R2, R3, R2, RZ, 0x3c, !PT ;  /* 0x000000020302b212 */ /* 0x000fc800078e3cff */
[----:B------:R-:W-:Y:S01]  /*2bde0*/  @!P3 LOP3.LUT R3, R3, R2, RZ, 0x3c, !PT ;  /* 0x000000020303b212 */ /* 0x000fe200078e3cff */
[----:B------:R-:W-:-:S07]  /*2bdf0*/  IMAD.MOV.U32 R5, RZ, RZ, R14 ;  /* 0x000000ffff057224 */ /* 0x000fce00078e000e */
[----:B------:R-:W-:Y:S05]  /*2be00*/  WARPSYNC.COLLECTIVE R15, `(.L_x_1041) ;  /* 0x000000000f087348 */ /* 0x000fea0003c00000 */
[----:B------:R0:W1:Y:S02]  /*2be10*/  SHFL.IDX P6, R14, R13, R12, R11 ;  /* 0x0000000c0d0e7389 */ /* 0x00006400000c000b */
[----:B01----:R-:W-:Y:S01]  /*2be20*/  ENDCOLLECTIVE ;  /* 0x000000000000791b */ /* 0x003fe20003800000 */
.L_x_1041:
[----:B------:R-:W-:Y:S01]  /*2be30*/  @!PT LDS RZ, [RZ] ;  /* 0x00000000fffff984 */ /* 0x000fe20000000800 */
[----:B------:R-:W-:Y:S01]  /*2be40*/  @!PT LDS RZ, [RZ] ;  /* 0x00000000fffff984 */ /* 0x000fe20000000800 */
[----:B------:R-:W-:Y:S01]  /*2be50*/  @!PT LDS RZ, [RZ] ;  /* 0x00000000fffff984 */ /* 0x000fe20000000800 */
[----:B------:R0:W-:Y:S04]  /*2be60*/  @!P3 LDGSTS.E.BYPASS.LTC128B.128 [R9+0x23400], desc[UR36][R2.64], !P0 ;  /* 0x234000000209bfae */ /* 0x0001e8000c101d64 */
[----:B------:R0:W-:Y:S01]  /*2be70*/  @!P3 LDGSTS.E.BYPASS.LTC128B.128 [R9+0x27400], desc[UR36][R2.64+0x80], !P1 ;  /* 0x274000800209bfae */ /* 0x0001e2000c901d64 */
[----:B------:R-:W-:Y:S01]  /*2be80*/  MOV R0, R14 ;  /* 0x0000000e00007202 */ /* 0x000fe20000000f00 */
[----:B------:R-:W-:Y:S06]  /*2be90*/  BRA `(.L_x_1042) ;  /* 0xffffff6800787947 */ /* 0x000fec000383ffff */
.L_x_766:
[----:B0-----:R0:W1:Y:S02]  /*2bea0*/  SYNCS.PHASECHK.TRANS64.TRYWAIT P0, [R23+URZ+0x38820], R0 ;  /* 0x03882000170075a7 */ /* 0x001064000800017f */
[----:B-1----:R-:W-:Y:S05]  /*2beb0*/  @!P0 NANOSLEEP.SYNCS 0x989680 ;  /* 0x009896800000895d */ /* 0x002fea0003900000 */
[----:B------:R-:W1:Y:S02]  /*2bec0*/  @!P0 SYNCS.PHASECHK.TRANS64 P0, [R23+URZ+0x38820], R0 ;  /* 0x03882000170085a7 */ /* 0x000e64000800007f */
[----:B-1----:R-:W-:Y:S05]  /*2bed0*/  @!P0 BRA `(.L_x_766) ;  /* 0xfffffffc00f08947 */ /* 0x002fea000383ffff */
[----:B------:R-:W-:Y:S05]  /*2bee0*/  BRA `(.L_x_1043) ;  /* 0xffffff6800e87947 */ /* 0x000fea000383ffff */
.L_x_770:
[----:B0-----:R0:W1:Y:S02]  /*2bef0*/  SYNCS.PHASECHK.TRANS64.TRYWAIT P0, [R0+URZ+0x38880], R21 ;  /* 0x03888015000075a7 */ /* 0x001064000800017f */
[----:B-1----:R-:W-:Y:S05]  /*2bf00*/  @!P0 NANOSLEEP.SYNCS 0x989680 ;  /* 0x009896800000895d */ /* 0x002fea0003900000 */
[----:B------:R-:W1:Y:S02]  /*2bf10*/  @!P0 SYNCS.PHASECHK.TRANS64 P0, [R0+URZ+0x38880], R21 ;  /* 0x03888015000085a7 */ /* 0x000e64000800007f */
[----:B-1----:R-:W-:Y:S05]  /*2bf20*/  @!P0 BRA `(.L_x_770) ;  /* 0xfffffffc00f08947 */ /* 0x002fea000383ffff */
[----:B------:R-:W-:Y:S05]  /*2bf30*/  BRA `(.L_x_1044) ;  /* 0xffffff6c00a07947 */ /* 0x000fea000383ffff */
.L_x_771:
[----:B------:R-:W-:Y:S01]  /*2bf40*/  BSSY B0, `(.L_x_1045) ;  /* 0x0000008000007945 */ /* 0x000fe20003800000 */
[----:B------:R-:W-:Y:S01]  /*2bf50*/  IMAD.MOV.U32 R13, RZ, RZ, R7 ;  /* 0x000000ffff0d7224 */ /* 0x000fe200078e0007 */
[----:B------:R-:W-:Y:S01]  /*2bf60*/  MOV R11, 0x181f ;  /* 0x0000181f000b7802 */ /* 0x000fe20000000f00 */
[----:B------:R-:W-:Y:S02]  /*2bf70*/  IMAD.MOV.U32 R12, RZ, RZ, RZ ;  /* 0x000000ffff0c7224 */ /* 0x000fe400078e00ff */
[----:B------:R-:W-:-:S07]  /*2bf80*/  IMAD.MOV.U32 R15, RZ, RZ, -0x1 ;  /* 0xffffffffff0f7424 */ /* 0x000fce00078e00ff */
[----:B0-----:R-:W-:Y:S05]  /*2bf90*/  WARPSYNC.COLLECTIVE R15, `(.L_x_1046) ;  /* 0x000000000f087348 */ /* 0x001fea0003c00000 */
[----:B------:R1:W2:Y:S02]  /*2bfa0*/  SHFL.IDX P6, R14, R13, R12, R11 ;  /* 0x0000000c0d0e7389 */ /* 0x0002a400000c000b */
[----:B012---:R-:W-:Y:S01]  /*2bfb0*/  ENDCOLLECTIVE ;  /* 0x000000000000791b */ /* 0x007fe20003800000 */
.L_x_1046:
[----:B------:R-:W-:Y:S05]  /*2bfc0*/  BSYNC B0 ;  /* 0x0000000000007941 */ /* 0x000fea0003800000 */
.L_x_1045:
[----:B------:R-:W-:Y:S01]  /*2bfd0*/  MOV R13, R8 ;  /* 0x00000008000d7202 */ /* 0x000fe20000000f00 */
[----:B------:R-:W-:Y:S01]  /*2bfe0*/  IMAD.MOV.U32 R12, RZ, RZ, RZ ;  /* 0x000000ffff0c7224 */ /* 0x000fe200078e00ff */
[----:B------:R-:W-:Y:S01]  /*2bff0*/  MOV R15, 0xffffffff ;  /* 0xffffffff000f7802 */ /* 0x000fe20000000f00 */
[----:B------:R-:W-:Y:S01]  /*2c000*/  IMAD.MOV.U32 R11, RZ, RZ, 0x181f ;  /* 0x0000181fff0b7424 */ /* 0x000fe200078e00ff */
[----:B------:R-:W-:Y:S01]  /*2c010*/  IADD3 R4, R23, R4, RZ ;  /* 0x0000000417047210 */ /* 0x000fe20007ffe0ff */
[----:B------:R-:W-:-:S07]  /*2c020*/  IMAD.MOV.U32 R3, RZ, RZ, R14 ;  /* 0x000000ffff037224 */ /* 0x000fce00078e000e */
[----:B------:R-:W-:Y:S05]  /*2c030*/  WARPSYNC.COLLECTIVE R15, `(.L_x_1047) ;  /* 0x000000000f087348 */ /* 0x000fea0003c00000 */
[----:B------:R0:W1:Y:S02]  /*2c040*/  SHFL.IDX P6, R14, R13, R12, R11 ;  /* 0x0000000c0d0e7389 */ /* 0x00006400000c000b */
[----:B01----:R-:W-:Y:S01]  /*2c050*/  ENDCOLLECTIVE ;  /* 0x000000000000791b */ /* 0x003fe20003800000 */
.L_x_1047:
[----:B------:R-:W-:Y:S02]  /*2c060*/  IMAD.MOV.U32 R13, RZ, RZ, R7 ;  /* 0x000000ffff0d7224 */ /* 0x000fe400078e0007 */
[----:B------:R-:W-:Y:S02]  /*2c070*/  IMAD.MOV.U32 R12, RZ, RZ, 0x1 ;  /* 0x00000001ff0c7424 */ /* 0x000fe400078e00ff */
[----:B------:R-:W-:-:S07]  /*2c080*/  IMAD.MOV.U32 R2, RZ, RZ, R14 ;  /* 0x000000ffff027224 */ /* 0x000fce00078e000e */
[----:B------:R-:W-:Y:S05]  /*2c090*/  WARPSYNC.COLLECTIVE R15, `(.L_x_1048) ;  /* 0x000000000f087348 */ /* 0x000fea0003c00000 */
[----:B------:R0:W1:Y:S02]  /*2c0a0*/  SHFL.IDX P6, R14, R13, R12, R11 ;  /* 0x0000000c0d0e7389 */ /* 0x00006400000c000b */
[----:B01----:R-:W-:Y:S01]  /*2c0b0*/  ENDCOLLECTIVE ;  /* 0x000000000000791b */ /* 0x003fe20003800000 */
.L_x_1048:
        /* <DEDUP_REMOVED lines=12> */
.L_x_1049:
[----:B------:R-:W-:Y:S02]  /*2c180*/  IMAD.MOV.U32 R13, RZ, RZ, R7 ;  /* 0x000000ffff0d7224 */ /* 0x000fe400078e0007 */
[----:B------:R-:W-:Y:S02]  /*2c190*/  IMAD.MOV.U32 R12, RZ, RZ, 0x2 ;  /* 0x00000002ff0c7424 */ /* 0x000fe400078e00ff */
[----:B------:R-:W-:-:S07]  /*2c1a0*/  IMAD.MOV.U32 R2, RZ, RZ, R14 ;  /* 0x000000ffff027224 */ /* 0x000fce00078e000e */
[----:B------:R-:W-:Y:S05]  /*2c1b0*/  WARPSYNC.COLLECTIVE R15, `(.L_x_1050) ;  /* 0x000000000f087348 */ /* 0x000fea0003c00000 */
[----:B------:R0:W1:Y:S02]  /*2c1c0*/  SHFL.IDX P6, R14, R13, R12, R11 ;  /* 0x0000000c0d0e7389 */ /* 0x00006400000c000b */
[----:B01----:R-:W-:Y:S01]  /*2c1d0*/  ENDCOLLECTIVE ;  /* 0x000000000000791b */ /* 0x003fe20003800000 */
.L_x_1050:
[----:B------:R-:W-:-:S04]  /*2c1e0*/  IADD3 R2, P0, R34, R2, RZ ;  /* 0x0000000222027210 */ /* 0x000fc80007f1e0ff */
[----:B------:R-:W-:-:S05]  /*2c1f0*/  IADD3.X R3, RZ, R3, RZ, P0, !PT ;  /* 0x00000003ff037210 */ /* 0x000fca00007fe4ff */
        /* <DEDUP_REMOVED lines=10> */
.L_x_1051:
[----:B------:R-:W-:Y:S02]  /*2c2a0*/  IMAD.MOV.U32 R13, RZ, RZ, R7 ;  /* 0x000000ffff0d7224 */ /* 0x000fe400078e0007 */
[----:B------:R-:W-:Y:S02]  /*2c2b0*/  IMAD.MOV.U32 R12, RZ, RZ, 0x3 ;  /* 0x00000003ff0c7424 */ /* 0x000fe400078e00ff */
[----:B------:R-:W-:-:S07]  /*2c2c0*/  IMAD.MOV.U32 R2, RZ, RZ, R14 ;  /* 0x000000ffff027224 */ /* 0x000fce00078e000e */
[----:B------:R-:W-:Y:S05]  /*2c2d0*/  WARPSYNC.COLLECTIVE R15, `(.L_x_1052) ;  /* 0x000000000f087348 */ /* 0x000fea0003c00000 */
[----:B------:R0:W1:Y:S02]  /*2c2e0*/  SHFL.IDX P6, R14, R13, R12, R11 ;  /* 0x0000000c0d0e7389 */ /* 0x00006400000c000b */
[----:B01----:R-:W-:Y:S01]  /*2c2f0*/  ENDCOLLECTIVE ;  /* 0x000000000000791b */ /* 0x003fe20003800000 */
.L_x_1052:
        /* <DEDUP_REMOVED lines=12> */
.L_x_1053:
[----:B------:R-:W-:Y:S02]  /*2c3c0*/  IMAD.MOV.U32 R13, RZ, RZ, R7 ;  /* 0x000000ffff0d7224 */ /* 0x000fe400078e0007 */
[----:B------:R-:W-:Y:S02]  /*2c3d0*/  IMAD.MOV.U32 R12, RZ, RZ, 0x4 ;  /* 0x00000004ff0c7424 */ /* 0x000fe400078e00ff */
[----:B------:R-:W-:-:S07]  /*2c3e0*/  IMAD.MOV.U32 R2, RZ, RZ, R14 ;  /* 0x000000ffff027224 */ /* 0x000fce00078e000e */
[----:B------:R-:W-:Y:S05]  /*2c3f0*/  WARPSYNC.COLLECTIVE R15, `(.L_x_1054) ;  /* 0x000000000f087348 */ /* 0x000fea0003c00000 */
[----:B------:R0:W1:Y:S02]  /*2c400*/  SHFL.IDX P6, R14, R13, R12, R11 ;  /* 0x0000000c0d0e7389 */ /* 0x00006400000c000b */
[----:B01----:R-:W-:Y:S01]  /*2c410*/  ENDCOLLECTIVE ;  /* 0x000000000000791b */ /* 0x003fe20003800000 */
.L_x_1054:
        /* <DEDUP_REMOVED lines=12> */
.L_x_1055:
[----:B------:R-:W-:Y:S02]  /*2c4e0*/  IMAD.MOV.U32 R13, RZ, RZ, R7 ;  /* 0x000000ffff0d7224 */ /* 0x000fe400078e0007 */
[----:B------:R-:W-:Y:S02]  /*2c4f0*/  IMAD.MOV.U32 R12, RZ, RZ, 0x5 ;  /* 0x00000005ff0c7424 */ /* 0x000fe400078e00ff */
[----:B------:R-:W-:-:S07]  /*2c500*/  IMAD.MOV.U32 R2, RZ, RZ, R14 ;  /* 0x000000ffff027224 */ /* 0x000fce00078e000e */
[----:B------:R-:W-:Y:S05]  /*2c510*/  WARPSYNC.COLLECTIVE R15, `(.L_x_1056) ;  /* 0x000000000f087348 */ /* 0x000fea0003c00000 */
[----:B------:R0:W1:Y:S02]  /*2c520*/  SHFL.IDX P6, R14, R13, R12, R11 ;  /* 0x0000000c0d0e7389 */ /* 0x00006400000c000b */
[----:B01----:R-:W-:Y:S01]  /*2c530*/  ENDCOLLECTIVE ;  /* 0x000000000000791b */ /* 0x003fe20003800000 */
.L_x_1056:
        /* <DEDUP_REMOVED lines=12> */
.L_x_1057:
[----:B------:R-:W-:Y:S02]  /*2c600*/  IMAD.MOV.U32 R13, RZ, RZ, R7 ;  /* 0x000000ffff0d7224 */ /* 0x000fe400078e0007 */
[----:B------:R-:W-:Y:S02]  /*2c610*/  IMAD.MOV.U32 R12, RZ, RZ, 0x6 ;  /* 0x00000006ff0c7424 */ /* 0x000fe400078e00ff */
[----:B------:R-:W-:-:S07]  /*2c620*/  IMAD.MOV.U32 R2, RZ, RZ, R14 ;  /* 0x000000ffff027224 */ /* 0x000fce00078e000e */
[----:B------:R-:W-:Y:S05]  /*2c630*/  WARPSYNC.COLLECTIVE R15, `(.L_x_1058) ;  /* 0x000000000f087348 */ /* 0x000fea0003c00000 */
[----:B------:R0:W1:Y:S02]  /*2c640*/  SHFL.IDX P6, R14, R13, R12, R11 ;  /* 0x0000000c0d0e7389 */ /* 0x00006400000c000b */
[----:B01----:R-:W-:Y:S01]  /*2c650*/  ENDCOLLECTIVE ;  /* 0x000000000000791b */ /* 0x003fe20003800000 */
.L_x_1058:
        /* <DEDUP_REMOVED lines=12> */
.L_x_1059:
[----:B------:R-:W-:Y:S02]  /*2c720*/  IMAD.MOV.U32 R13, RZ, RZ, R7 ;  /* 0x000000ffff0d7224 */ /* 0x000fe400078e0007 */
[----:B------:R-:W-:Y:S02]  /*2c730*/  IMAD.MOV.U32 R12, RZ, RZ, 0x7 ;  /* 0x00000007ff0c7424 */ /* 0x000fe400078e00ff */
[----:B------:R-:W-:-:S07]  /*2c740*/  IMAD.MOV.U32 R2, RZ, RZ, R14 ;  /* 0x000000ffff027224 */ /* 0x000fce00078e000e */
[----:B------:R-:W-:Y:S05]  /*2c750*/  WARPSYNC.COLLECTIVE R15, `(.L_x_1060) ;  /* 0x000000000f087348 */ /* 0x000fea0003c00000 */
[----:B------:R0:W1:Y:S02]  /*2c760*/  SHFL.IDX P6, R14, R13, R12, R11 ;  /* 0x0000000c0d0e7389 */ /* 0x00006400000c000b */
[----:B01----:R-:W-:Y:S01]  /*2c770*/  ENDCOLLECTIVE ;  /* 0x000000000000791b */ /* 0x003fe20003800000 */
.L_x_1060:
[----:B------:R-:W-:-:S04]  /*2c780*/  IADD3 R2, P0, R34, R2, RZ ;  /* 0x0000000222027210 */ /* 0x000fc80007f1e0ff */
[----:B------:R-:W-:-:S05]  /*2c790*/  IADD3.X R3, RZ, R3, RZ, P0, !PT ;  /* 0x00000003ff037210 */ /* 0x000fca00007fe4ff */
[----:B------:R-:W-:Y:S01]  /*2c7a0*/  @!PT LDS RZ, [RZ] ;  /* 0x00000000fffff984 */ /* 0x000fe20000000800 */
[----:B------:R-:W-:Y:S01]  /*2c7b0*/  @!PT LDS RZ, [RZ] ;  /* 0x00000000fffff984 */ /* 0x000fe20000000800 */
[----:B------:R-:W-:Y:S01]  /*2c7c0*/  @!PT LDS RZ, [RZ] ;  /* 0x00000000fffff984 */ /* 0x000fe20000000800 */
[----:B------:R0:W-:Y:S01]  /*2c7d0*/  LDGSTS.E.BYPASS.LTC128B.128 [R4+0x13400], desc[UR36][R2.64], !P3 ;  /* 0x1340000002047fae */ /* 0x0001e2000d901d64 */
[----:B------:R-:W-:-:S03]  /*2c7e0*/  IMAD.MOV.U32 R13, RZ, RZ, R8 ;  /* 0x000000ffff0d7224 */ /* 0x000fc600078e0008 */
[----:B------:R0:W-:Y:S01]  /*2c7f0*/  LDGSTS.E.BYPASS.LTC128B.128 [R4+0x17400], desc[UR36][R2.64+0x80], !P2 ;  /* 0x1740008002047fae */ /* 0x0001e2000d101d64 */
[----:B------:R-:W-:-:S07]  /*2c800*/  MOV R7, R14 ;  /* 0x0000000e00077202 */ /* 0x000fce0000000f00 */
[----:B0-----:R-:W-:Y:S05]  /*2c810*/  WARPSYNC.COLLECTIVE R15, `(.L_x_1061) ;  /* 0x000000000f087348 */ /* 0x001fea0003c00000 */
[----:B------:R1:W2:Y:S02]  /*2c820*/  SHFL.IDX P6, R14, R13, R12, R11 ;  /* 0x0000000c0d0e7389 */ /* 0x0002a400000c000b */
[----:B012---:R-:W-:Y:S01]  /*2c830*/  ENDCOLLECTIVE ;  /* 0x000000000000791b */ /* 0x007fe20003800000 */
.L_x_1061:
[----:B------:R-:W-:Y:S01]  /*2c840*/  IMAD.MOV.U32 R2, RZ, RZ, R14 ;  /* 0x000000ffff027224 */ /* 0x000fe200078e000e */
[----:B------:R-:W-:Y:S06]  /*2c850*/  BRA `(.L_x_1062) ;  /* 0xffffff68007c7947 */ /* 0x000fec000383ffff */
.L_x_776:
[----:B----4-:R4:W0:Y:S02]  /*2c860*/  SYNCS.PHASECHK.TRANS64.TRYWAIT P0, [R0+URZ+0x38840], R21 ;  /* 0x03884015000075a7 */ /* 0x010824000800017f */
[----:B0-----:R-:W-:Y:S05]  /*2c870*/  @!P0 NANOSLEEP.SYNCS 0x989680 ;  /* 0x009896800000895d */ /* 0x001fea0003900000 */
[----:B------:R-:W0:Y:S02]  /*2c880*/  @!P0 SYNCS.PHASECHK.TRANS64 P0, [R0+URZ+0x38840], R21 ;  /* 0x03884015000085a7 */ /* 0x000e24000800007f */
[----:B0-----:R-:W-:Y:S05]  /*2c890*/  @!P0 BRA `(.L_x_776) ;  /* 0xfffffffc00f08947 */ /* 0x001fea000383ffff */
[----:B------:R-:W-:Y:S05]  /*2c8a0*/  BRA `(.L_x_1063) ;  /* 0xffffff6800cc7947 */ /* 0x000fea000383ffff */
.L_x_777:
[----:B------:R-:W-:Y:S01]  /*2c8b0*/  BSSY B0, `(.L_x_1064) ;  /* 0x0000008000007945 */ /* 0x000fe20003800000 */
[----:B------:R-:W-:Y:S01]  /*2c8c0*/  MOV R13, R5 ;  /* 0x00000005000d7202 */ /* 0x000fe20000000f00 */
[----:B------:R-:W-:Y:S01]  /*2c8d0*/  IMAD.MOV.U32 R12, RZ, RZ, RZ ;  /* 0x000000ffff0c7224 */ /* 0x000fe200078e00ff */
[----:B------:R-:W-:Y:S01]  /*2c8e0*/  MOV R15, 0xffffffff ;  /* 0xffffffff000f7802 */ /* 0x000fe20000000f00 */
[----:B------:R-:W-:-:S07]  /*2c8f0*/  IMAD.MOV.U32 R11, RZ, RZ, 0x181f ;  /* 0x0000181fff0b7424 */ /* 0x000fce00078e00ff */
[----:B0--34-:R-:W-:Y:S05]  /*2c900*/  WARPSYNC.COLLECTIVE R15, `(.L_x_1065) ;  /* 0x000000000f087348 */ /* 0x019fea0003c00000 */
[----:B------:R1:W2:Y:S02]  /*2c910*/  SHFL.IDX P6, R14, R13, R12, R11 ;  /* 0x0000000c0d0e7389 */ /* 0x0002a400000c000b */
[----:B01234-:R-:W-:Y:S01]  /*2c920*/  ENDCOLLECTIVE ;  /* 0x000000000000791b */ /* 0x01ffe20003800000 */
.L_x_1065:
[----:B------:R-:W-:Y:S05]  /*2c930*/  BSYNC B0 ;  /* 0x0000000000007941 */ /* 0x000fea0003800000 */
.L_x_1064:
        /* <DEDUP_REMOVED lines=8> */
.L_x_1066:
[----:B------:R-:W-:Y:S01]  /*2c9c0*/  IMAD.MOV.U32 R13, RZ, RZ, R5 ;  /* 0x000000ffff0d7224 */ /* 0x000fe200078e0005 */
[----:B------:R-:W-:Y:S02]  /*2c9d0*/  MOV R12, 0x1 ;  /* 0x00000001000c7802 */ /* 0x000fe40000000f00 */
[----:B------:R-:W-:-:S07]  /*2c9e0*/  MOV R2, R14 ;  /* 0x0000000e00027202 */ /* 0x000fce0000000f00 */
[----:B------:R-:W-:Y:S05]  /*2c9f0*/  WARPSYNC.COLLECTIVE R15, `(.L_x_1067) ;  /* 0x000000000f087348 */ /* 0x000fea0003c00000 */
[----:B------:R0:W1:Y:S02]  /*2ca00*/  SHFL.IDX P6, R14, R13, R12, R11 ;  /* 0x0000000c0d0e7389 */ /* 0x00006400000c000b */
[----:B01----:R-:W-:Y:S01]  /*2ca10*/  ENDCOLLECTIVE ;  /* 0x000000000000791b */ /* 0x003fe20003800000 */
.L_x_1067:
        /* <DEDUP_REMOVED lines=12> */
.L_x_1068:
[----:B------:R-:W-:Y:S01]  /*2cae0*/  IMAD.MOV.U32 R13, RZ, RZ, R5 ;  /* 0x000000ffff0d7224 */ /* 0x000fe200078e0005 */
[----:B------:R-:W-:Y:S02]  /*2caf0*/  MOV R12, 0x2 ;  /* 0x00000002000c7802 */ /* 0x000fe40000000f00 */
[----:B------:R-:W-:-:S07]  /*2cb00*/  MOV R2, R14 ;  /* 0x0000000e00027202 */ /* 0x000fce0000000f00 */
[----:B------:R-:W-:Y:S05]  /*2cb10*/  WARPSYNC.COLLECTIVE R15, `(.L_x_1069) ;  /* 0x000000000f087348 */ /* 0x000fea0003c00000 */
[----:B------:R0:W1:Y:S02]  /*2cb20*/  SHFL.IDX P6, R14, R13, R12, R11 ;  /* 0x0000000c0d0e7389 */ /* 0x00006400000c000b */
[----:B01----:R-:W-:Y:S01]  /*2cb30*/  ENDCOLLECTIVE ;  /* 0x000000000000791b */ /* 0x003fe20003800000 */
.L_x_1069:
        /* <DEDUP_REMOVED lines=12> */
.L_x_1070:
[----:B------:R-:W-:Y:S01]  /*2cc00*/  IMAD.MOV.U32 R13, RZ, RZ, R5 ;  /* 0x000000ffff0d7224 */ /* 0x000fe200078e0005 */
[----:B------:R-:W-:Y:S02]  /*2cc10*/  MOV R12, 0x3 ;  /* 0x00000003000c7802 */ /* 0x000fe40000000f00 */
[----:B------:R-:W-:-:S07]  /*2cc20*/  MOV R2, R14 ;  /* 0x0000000e00027202 */ /* 0x000fce0000000f00 */
[----:B------:R-:W-:Y:S05]  /*2cc30*/  WARPSYNC.COLLECTIVE R15, `(.L_x_1071) ;  /* 0x000000000f087348 */ /* 0x000fea0003c00000 */
[----:B------:R0:W1:Y:S02]  /*2cc40*/  SHFL.IDX P6, R14, R13, R12, R11 ;  /* 0x0000000c0d0e7389 */ /* 0x00006400000c000b */
[----:B01----:R-:W-:Y:S01]  /*2cc50*/  ENDCOLLECTIVE ;  /* 0x000000000000791b */ /* 0x003fe20003800000 */
.L_x_1071:
        /* <DEDUP_REMOVED lines=12> */
.L_x_1072:
[----:B------:R-:W-:Y:S01]  /*2cd20*/  IMAD.MOV.U32 R13, RZ, RZ, R5 ;  /* 0x000000ffff0d7224 */ /* 0x000fe200078e0005 */
[----:B------:R-:W-:Y:S02]  /*2cd30*/  MOV R12, 0x4 ;  /* 0x00000004000c7802 */ /* 0x000fe40000000f00 */
[----:B------:R-:W-:-:S07]  /*2cd40*/  MOV R2, R14 ;  /* 0x0000000e00027202 */ /* 0x000fce0000000f00 */
[----:B------:R-:W-:Y:S05]  /*2cd50*/  WARPSYNC.COLLECTIVE R15, `(.L_x_1073) ;  /* 0x000000000f087348 */ /* 0x000fea0003c00000 */
[----:B------:R0:W1:Y:S02]  /*2cd60*/  SHFL.IDX P6, R14, R13, R12, R11 ;  /* 0x0000000c0d0e7389 */ /* 0x00006400000c000b */
[----:B01----:R-:W-:Y:S01]  /*2cd70*/  ENDCOLLECTIVE ;  /* 0x000000000000791b */ /* 0x003fe20003800000 */
.L_x_1073:
        /* <DEDUP_REMOVED lines=12> */
.L_x_1074:
[----:B------:R-:W-:Y:S01]  /*2ce40*/  IMAD.MOV.U32 R13, RZ, RZ, R5 ;  /* 0x000000ffff0d7224 */ /* 0x000fe200078e0005 */
[----:B------:R-:W-:Y:S02]  /*2ce50*/  MOV R12, 0x5 ;  /* 0x00000005000c7802 */ /* 0x000fe40000000f00 */
[----:B------:R-:W-:-:S07]  /*2ce60*/  MOV R2, R14 ;  /* 0x0000000e00027202 */ /* 0x000fce0000000f00 */
[----:B------:R-:W-:Y:S05]  /*2ce70*/  WARPSYNC.COLLECTIVE R15, `(.L_x_1075) ;  /* 0x000000000f087348 */ /* 0x000fea0003c00000 */
[----:B------:R0:W1:Y:S02]  /*2ce80*/  SHFL.IDX P6, R14, R13, R12, R11 ;  /* 0x0000000c0d0e7389 */ /* 0x00006400000c000b */
[----:B01----:R-:W-:Y:S01]  /*2ce90*/  ENDCOLLECTIVE ;  /* 0x000000000000791b */ /* 0x003fe20003800000 */
.L_x_1075:
        /* <DEDUP_REMOVED lines=12> */
.L_x_1076:
[----:B------:R-:W-:Y:S01]  /*2cf60*/  IMAD.MOV.U32 R13, RZ, RZ, R5 ;  /* 0x000000ffff0d7224 */ /* 0x000fe200078e0005 */
[----:B------:R-:W-:Y:S02]  /*2cf70*/  MOV R12, 0x6 ;  /* 0x00000006000c7802 */ /* 0x000fe40000000f00 */
[----:B------:R-:W-:-:S07]  /*2cf80*/  MOV R2, R14 ;  /* 0x0000000e00027202 */ /* 0x000fce0000000f00 */
[----:B------:R-:W-:Y:S05]  /*2cf90*/  WARPSYNC.COLLECTIVE R15, `(.L_x_1077) ;  /* 0x000000000f087348 */ /* 0x000fea0003c00000 */
[----:B------:R0:W1:Y:S02]  /*2cfa0*/  SHFL.IDX P6, R14, R13, R12, R11 ;  /* 0x0000000c0d0e7389 */ /* 0x00006400000c000b */
[----:B01----:R-:W-:Y:S01]  /*2cfb0*/  ENDCOLLECTIVE ;  /* 0x000000000000791b */ /* 0x003fe20003800000 */
.L_x_1077:
        /* <DEDUP_REMOVED lines=12> */
.L_x_1078:
[----:B------:R-:W-:Y:S01]  /*2d080*/  IMAD.MOV.U32 R13, RZ, RZ, R5 ;  /* 0x000000ffff0d7224 */ /* 0x000fe200078e0005 */
[----:B------:R-:W-:Y:S02]  /*2d090*/  MOV R12, 0x7 ;  /* 0x00000007000c7802 */ /* 0x000fe40000000f00 */
[----:B------:R-:W-:-:S07]  /*2d0a0*/  MOV R2, R14 ;  /* 0x0000000e00027202 */ /* 0x000fce0000000f00 */
[----:B------:R-:W-:Y:S05]  /*2d0b0*/  WARPSYNC.COLLECTIVE R15, `(.L_x_1079) ;  /* 0x000000000f087348 */ /* 0x000fea0003c00000 */
[----:B------:R0:W1:Y:S02]  /*2d0c0*/  SHFL.IDX P6, R14, R13, R12, R11 ;  /* 0x0000000c0d0e7389 */ /* 0x00006400000c000b */
[----:B01----:R-:W-:Y:S01]  /*2d0d0*/  ENDCOLLECTIVE ;  /* 0x000000000000791b */ /* 0x003fe20003800000 */
.L_x_1079:
        /* <DEDUP_REMOVED lines=12> */
.L_x_1080:
[----:B------:R-:W-:Y:S01]  /*2d1a0*/  MOV R2, R14 ;  /* 0x0000000e00027202 */ /* 0x000fe20000000f00 */
[----:B------:R-:W-:Y:S06]  /*2d1b0*/  BRA `(.L_x_1081) ;  /* 0xffffff6400a07947 */ /* 0x000fec000383ffff */
.L_x_782:
[----:B0-----:R0:W2:Y:S02]  /*2d1c0*/  SYNCS.PHASECHK.TRANS64.TRYWAIT P2, [R2+URZ+0x38870], R0 ;  /* 0x03887000020075a7 */ /* 0x0010a4000804017f */
[----:B--2---:R-:W-:Y:S05]  /*2d1d0*/  @!P2 NANOSLEEP.SYNCS 0x989680 ;  /* 0x009896800000a95d */ /* 0x004fea0003900000 */
[----:B------:R-:W2:Y:S02]  /*2d1e0*/  @!P2 SYNCS.PHASECHK.TRANS64 P2, [R2+URZ+0x38870], R0 ;  /* 0x038870000200a5a7 */ /* 0x000ea4000804007f */
[----:B--2---:R-:W-:Y:S05]  /*2d1f0*/  @!P2 BRA `(.L_x_782) ;  /* 0xfffffffc00f0a947 */ /* 0x004fea000383ffff */
[----:B------:R-:W-:Y:S05]  /*2d200*/  BRA `(.L_x_1082) ;  /* 0xffffff6800047947 */ /* 0x000fea000383ffff */
.L_x_784:
[----:B0-----:R0:W2:Y:S02]  /*2d210*/  SYNCS.PHASECHK.TRANS64.TRYWAIT P2, [R2+URZ+0x38860], R3 ;  /* 0x03886003020075a7 */ /* 0x0010a4000804017f */
[----:B--2---:R-:W-:Y:S05]  /*2d220*/  @!P2 NANOSLEEP.SYNCS 0x989680 ;  /* 0x009896800000a95d */ /* 0x004fea0003900000 */
[----:B------:R-:W2:Y:S02]  /*2d230*/  @!P2 SYNCS.PHASECHK.TRANS64 P2, [R2+URZ+0x38860], R3 ;  /* 0x038860030200a5a7 */ /* 0x000ea4000804007f */
[----:B--2---:R-:W-:Y:S05]  /*2d240*/  @!P2 BRA `(.L_x_784) ;  /* 0xfffffffc00f0a947 */ /* 0x004fea000383ffff */
[----:B------:R-:W-:Y:S05]  /*2d250*/  BRA `(.L_x_1083) ;  /* 0xffffff6800107947 */ /* 0x000fea000383ffff */
.L_x_792:
[----:B0-----:R0:W1:Y:S02]  /*2d260*/  SYNCS.PHASECHK.TRANS64.TRYWAIT P1, [R0+URZ+0x38870], R3 ;  /* 0x03887003000075a7 */ /* 0x001064000802017f */
[----:B-1----:R-:W-:Y:S05]  /*2d270*/  @!P1 NANOSLEEP.SYNCS 0x989680 ;  /* 0x009896800000995d */ /* 0x002fea0003900000 */
[----:B------:R-:W1:Y:S02]  /*2d280*/  @!P1 SYNCS.PHASECHK.TRANS64 P1, [R0+URZ+0x38870], R3 ;  /* 0x03887003000095a7 */ /* 0x000e64000802007f */
[----:B-1----:R-:W-:Y:S05]  /*2d290*/  @!P1 BRA `(.L_x_792) ;  /* 0xfffffffc00f09947 */ /* 0x002fea000383ffff */
[----:B------:R-:W-:Y:S05]  /*2d2a0*/  BRA `(.L_x_1084) ;  /* 0xffffff7000f47947 */ /* 0x000fea000383ffff */
.L_x_794:
[----:B0-----:R0:W1:Y:S02]  /*2d2b0*/  SYNCS.PHASECHK.TRANS64.TRYWAIT P1, [R0+URZ+0x38860], R3 ;  /* 0x03886003000075a7 */ /* 0x001064000802017f */
[----:B-1----:R-:W-:Y:S05]  /*2d2c0*/  @!P1 NANOSLEEP.SYNCS 0x989680 ;  /* 0x009896800000995d */ /* 0x002fea0003900000 */
[----:B------:R-:W1:Y:S02]  /*2d2d0*/  @!P1 SYNCS.PHASECHK.TRANS64 P1, [R0+URZ+0x38860], R3 ;  /* 0x03886003000095a7 */ /* 0x000e64000802007f */
[----:B-1----:R-:W-:Y:S05]  /*2d2e0*/  @!P1 BRA `(.L_x_794) ;  /* 0xfffffffc00f09947 */ /* 0x002fea000383ffff */
[----:B------:R-:W-:Y:S05]  /*2d2f0*/  BRA `(.L_x_1085) ;  /* 0xffffff7000fc7947 */ /* 0x000fea000383ffff */
.L_x_799:
        /* <DEDUP_REMOVED lines=8> */
.L_x_1087:
[----:B------:R-:W-:Y:S05]  /*2d380*/  BSYNC B0 ;  /* 0x0000000000007941 */ /* 0x000fea0003800000 */
.L_x_1086:
[----:B------:R-:W-:Y:S01]  /*2d390*/  MOV R13, R16 ;  /* 0x00000010000d7202 */ /* 0x000fe20000000f00 */
[----:B------:R-:W-:Y:S01]  /*2d3a0*/  IMAD.MOV.U32 R12, RZ, RZ, 0x1 ;  /* 0x00000001ff0c7424 */ /* 0x000fe200078e00ff */
[----:B------:R-:W-:Y:S01]  /*2d3b0*/  MOV R15, 0xffffffff ;  /* 0xffffffff000f7802 */ /* 0x000fe20000000f00 */
[----:B------:R-:W-:Y:S02]  /*2d3c0*/  IMAD.MOV.U32 R11, RZ, RZ, 0x1f ;  /* 0x0000001fff0b7424 */ /* 0x000fe400078e00ff */
[----:B------:R-:W-:Y:S02]  /*2d3d0*/  IMAD.IADD R5, R19, 0x1, R8 ;  /* 0x0000000113057824 */ /* 0x000fe400078e0208 */
[----:B------:R-:W-:-:S07]  /*2d3e0*/  IMAD.MOV.U32 R0, RZ, RZ, R14 ;  /* 0x000000ffff007224 */ /* 0x000fce00078e000e */
[----:B------:R-:W-:Y:S05]  /*2d3f0*/  WARPSYNC.COLLECTIVE R15, `(.L_x_1088) ;  /* 0x000000000f087348 */ /* 0x000fea0003c00000 */
[----:B------:R0:W1:Y:S02]  /*2d400*/  SHFL.IDX P6, R14, R13, R12, R11 ;  /* 0x0000000c0d0e7389 */ /* 0x00006400000c000b */
[----:B01----:R-:W-:Y:S01]  /*2d410*/  ENDCOLLECTIVE ;  /* 0x000000000000791b */ /* 0x003fe20003800000 */
.L_x_1088:
[----:B------:R-:W-:Y:S02]  /*2d420*/  ULDC UR4, c[0x0][0xc3c] ;  /* 0x00030f0000047ab9 */ /* 0x000fe40000000800 */
[----:B------:R-:W-:-:S13]  /*2d430*/  ISETP.GE.OR P1, PT, R5, UR4, !P0 ;  /* 0x0000000405007c0c */ /* 0x000fda000c726670 */
[----:B------:R-:W0:Y:S01]  /*2d440*/  @!P1 LDC.64 R2, c[0x0][0xc80] ;  /* 0x00032000ff029b82 */ /* 0x000e220000000a00 */
[----:B------:R-:W-:Y:S01]  /*2d450*/  MOV R11, RZ ;  /* 0x000000ff000b7202 */ /* 0x000fe20000000f00 */
[----:B------:R-:W-:Y:S02]  /*2d460*/  IMAD.MOV.U32 R4, RZ, RZ, R14 ;  /* 0x000000ffff047224 */ /* 0x000fe400078e000e */
[----:B0-----:R-:W-:-:S06]  /*2d470*/  @!P1 IMAD.WIDE R2, R5, 0x4, R2 ;  /* 0x0000000405029825 */ /* 0x001fcc00078e0202 */
[----:B------:R0:W2:Y:S01]  /*2d480*/  @!P1 LDG.E R3, desc[UR36][R2.64] ;  /* 0x0000002402039981 */ /* 0x0000a2000c1e1900 */
[C---:B------:R-:W-:Y:S02]  /*2d490*/  ISETP.GE.U32.AND P2, PT, R8.reuse, 0x2, PT ;  /* 0x000000020800780c */ /* 0x040fe40003f46070 */
[C---:B------:R-:W-:Y:S02]  /*2d4a0*/  ISETP.GE.U32.AND P3, PT, R8.reuse, 0x4, PT ;  /* 0x000000040800780c */ /* 0x040fe40003f66070 */
[C---:B------:R-:W-:Y:S02]  /*2d4b0*/  ISETP.GE.U32.AND P4, PT, R8.reuse, 0x8, PT ;  /* 0x000000080800780c */ /* 0x040fe40003f86070 */
[C---:B------:R-:W-:Y:S02]  /*2d4c0*/  ISETP.GE.U32.AND P5, PT, R8.reuse, 0x10, PT ;  /* 0x000000100800780c */ /* 0x040fe40003fa6070 */
[----:B0-----:R-:W-:Y:S01]  /*2d4d0*/  MOV R2, RZ ;  /* 0x000000ff00027202 */ /* 0x001fe20000000f00 */
[----:B--2---:R-:W-:Y:S01]  /*2d4e0*/  @!P1 IMAD.MOV.U32 R2, RZ, RZ, R3 ;  /* 0x000000ffff029224 */ /* 0x004fe200078e0003 */
[----:B------:R-:W-:-:S03]  /*2d4f0*/  ISETP.NE.AND P1, PT, R8, RZ, PT ;  /* 0x000000ff0800720c */ /* 0x000fc60003f25270 */
[----:B------:R-:W-:-:S10]  /*2d500*/  IMAD.MOV.U32 R13, RZ, RZ, R2 ;  /* 0x000000ffff0d7224 */ /* 0x000fd400078e0002 */
[----:B------:R-:W-:Y:S05]  /*2d510*/  WARPSYNC.COLLECTIVE R15, `(.L_x_1089) ;  /* 0x000000000f087348 */ /* 0x000fea0003c00000 */
[----:B------:R0:W1:Y:S02]  /*2d520*/  SHFL.UP P6, R14, R13, R12, R11 ;  /* 0x0400000c0d0e7389 */ /* 0x00006400000c000b */
[----:B01----:R-:W-:Y:S01]  /*2d530*/  ENDCOLLECTIVE ;  /* 0x000000000000791b */ /* 0x003fe20003800000 */
.L_x_1089:
[----:B------:R-:W-:Y:S02]  /*2d540*/  MOV R12, 0x2 ;  /* 0x00000002000c7802 */ /* 0x000fe40000000f00 */
[----:B------:R-:W-:-:S05]  /*2d550*/  SEL R5, R14, RZ, P1 ;  /* 0x000000ff0e057207 */ /* 0x000fca0000800000 */
[----:B------:R-:W-:-:S04]  /*2d560*/  IMAD.IADD R5, R2, 0x1, R5 ;  /* 0x0000000102057824 */ /* 0x000fc800078e0205 */
[----:B------:R-:W-:-:S07]  /*2d570*/  IMAD.MOV.U32 R13, RZ, RZ, R5 ;  /* 0x000000ffff0d7224 */ /* 0x000fce00078e0005 */
[----:B------:R-:W-:Y:S05]  /*2d580*/  WARPSYNC.COLLECTIVE R15, `(.L_x_1090) ;  /* 0x000000000f087348 */ /* 0x000fea0003c00000 */
[----:B------:R0:W1:Y:S02]  /*2d590*/  SHFL.UP P6, R14, R13, R12, R11 ;  /* 0x0400000c0d0e7389 */ /* 0x00006400000c000b */
[----:B01----:R-:W-:Y:S01]  /*2d5a0*/  ENDCOLLECTIVE ;  /* 0x000000000000791b */ /* 0x003fe20003800000 */
.L_x_1090:
[----:B------:R-:W-:Y:S02]  /*2d5b0*/  MOV R12, 0x4 ;  /* 0x00000004000c7802 */ /* 0x000fe40000000f00 */
[----:B------:R-:W-:-:S05]  /*2d5c0*/  SEL R6, R14, RZ, P2 ;  /* 0x000000ff0e067207 */ /* 0x000fca0001000000 */
[----:B------:R-:W-:-:S04]  /*2d5d0*/  IMAD.IADD R6, R5, 0x1, R6 ;  /* 0x0000000105067824 */ /* 0x000fc800078e0206 */
[----:B------:R-:W-:-:S07]  /*2d5e0*/  IMAD.MOV.U32 R13, RZ, RZ, R6 ;  /* 0x000000ffff0d7224 */ /* 0x000fce00078e0006 */
[----:B------:R-:W-:Y:S05]  /*2d5f0*/  WARPSYNC.COLLECTIVE R15, `(.L_x_1091) ;  /* 0x000000000f087348 */ /* 0x000fea0003c00000 */
[----:B------:R0:W1:Y:S02]  /*2d600*/  SHFL.UP P6, R14, R13, R12, R11 ;  /* 0x0400000c0d0e7389 */ /* 0x00006400000c000b */
[----:B01----:R-:W-:Y:S01]  /*2d610*/  ENDCOLLECTIVE ;  /* 0x000000000000791b */ /* 0x003fe20003800000 */
.L_x_1091:
[----:B------:R-:W-:Y:S02]  /*2d620*/  MOV R12, 0x8 ;  /* 0x00000008000c7802 */ /* 0x000fe40000000f00 */
[----:B------:R-:W-:-:S05]  /*2d630*/  SEL R7, R14, RZ, P3 ;  /* 0x000000ff0e077207 */ /* 0x000fca0001800000 */
[----:B------:R-:W-:-:S04]  /*2d640*/  IMAD.IADD R7, R6, 0x1, R7 ;  /* 0x0000000106077824 */ /* 0x000fc800078e0207 */
[----:B------:R-:W-:-:S07]  /*2d650*/  IMAD.MOV.U32 R13, RZ, RZ, R7 ;  /* 0x000000ffff0d7224 */ /* 0x000fce00078e0007 */
[----:B------:R-:W-:Y:S05]  /*2d660*/  WARPSYNC.COLLECTIVE R15, `(.L_x_1092) ;  /* 0x000000000f087348 */ /* 0x000fea0003c00000 */
[----:B------:R0:W1:Y:S02]  /*2d670*/  SHFL.UP P6, R14, R13, R12, R11 ;  /* 0x0400000c0d0e7389 */ /* 0x00006400000c000b */
[----:B01----:R-:W-:Y:S01]  /*2d680*/  ENDCOLLECTIVE ;  /* 0x000000000000791b */ /* 0x003fe20003800000 */
.L_x_1092:
[----:B------:R-:W-:Y:S02]  /*2d690*/  MOV R12, 0x10 ;  /* 0x00000010000c7802 */ /* 0x000fe40000000f00 */
[----:B------:R-:W-:-:S05]  /*2d6a0*/  SEL R14, R14, RZ, P4 ;  /* 0x000000ff0e0e7207 */ /* 0x000fca0002000000 */
[----:B------:R-:W-:-:S04]  /*2d6b0*/  IMAD.IADD R5, R7, 0x1, R14 ;  /* 0x0000000107057824 */ /* 0x000fc800078e020e */
[----:B------:R-:W-:-:S07]  /*2d6c0*/  IMAD.MOV.U32 R13, RZ, RZ, R5 ;  /* 0x000000ffff0d7224 */ /* 0x000fce00078e0005 */
[----:B------:R-:W-:Y:S05]  /*2d6d0*/  WARPSYNC.COLLECTIVE R15, `(.L_x_1093) ;  /* 0x000000000f087348 */ /* 0x000fea0003c00000 */
[----:B------:R0:W1:Y:S02]  /*2d6e0*/  SHFL.UP P6, R14, R13, R12, R11 ;  /* 0x0400000c0d0e7389 */ /* 0x00006400000c000b */
[----:B01----:R-:W-:Y:S01]  /*2d6f0*/  ENDCOLLECTIVE ;  /* 0x000000000000791b */ /* 0x003fe20003800000 */
.L_x_1093:
[----:B------:R-:W-:Y:S01]  /*2d700*/  MOV R12, 0x1f ;  /* 0x0000001f000c7802 */ /* 0x000fe20000000f00 */
[----:B------:R-:W-:Y:S01]  /*2d710*/  IMAD.MOV.U32 R11, RZ, RZ, 0x1f ;  /* 0x0000001fff0b7424 */ /* 0x000fe200078e00ff */
[----:B------:R-:W-:-:S05]  /*2d720*/  SEL R14, R14, RZ, P5 ;  /* 0x000000ff0e0e7207 */ /* 0x000fca0002800000 */
[----:B------:R-:W-:-:S04]  /*2d730*/  IMAD.IADD R3, R5, 0x1, R14 ;  /* 0x0000000105037824 */ /* 0x000fc800078e020e */
[----:B------:R-:W-:-:S07]  /*2d740*/  IMAD.MOV.U32 R13, RZ, RZ, R3 ;  /* 0x000000ffff0d7224 */ /* 0x000fce00078e0003 */
[----:B------:R-:W-:Y:S05]  /*2d750*/  WARPSYNC.COLLECTIVE R15, `(.L_x_1094) ;  /* 0x000000000f087348 */ /* 0x000fea0003c00000 */
[----:B------:R0:W1:Y:S02]  /*2d760*/  SHFL.IDX P6, R14, R13, R12, R11 ;  /* 0x0000000c0d0e7389 */ /* 0x00006400000c000b */
[----:B01----:R-:W-:Y:S01]  /*2d770*/  ENDCOLLECTIVE ;  /* 0x000000000000791b */ /* 0x003fe20003800000 */
.L_x_1094:
[----:B------:R-:W-:Y:S05]  /*2d780*/  BRA `(.L_x_1095) ;  /* 0xffffff7c002c7947 */ /* 0x000fea000383ffff */
.L_x_804:
[----:B------:R-:W-:Y:S01]  /*2d790*/  BSSY B0, `(.L_x_1096) ;  /* 0x0000008000007945 */ /* 0x000fe20003800000 */
[----:B-----5:R-:W-:Y:S01]  /*2d7a0*/  IMAD.MOV.U32 R13, RZ, RZ, R2 ;  /* 0x000000ffff0d7224 */ /* 0x020fe200078e0002 */
[----:B------:R-:W-:Y:S01]  /*2d7b0*/  MOV R12, 0x1 ;  /* 0x00000001000c7802 */ /* 0x000fe20000000f00 */
[----:B------:R-:W-:Y:S02]  /*2d7c0*/  IMAD.MOV.U32 R11, RZ, RZ, RZ ;  /* 0x000000ffff0b7224 */ /* 0x000fe400078e00ff */
[----:B------:R-:W-:-:S07]  /*2d7d0*/  IMAD.MOV.U32 R15, RZ, RZ, -0x1 ;  /* 0xffffffffff0f7424 */ /* 0x000fce00078e00ff */
[----:B01----:R-:W-:Y:S05]  /*2d7e0*/  WARPSYNC.COLLECTIVE R15, `(.L_x_1097) ;  /* 0x000000000f087348 */ /* 0x003fea0003c00000 */
[----:B------:R2:W3:Y:S02]  /*2d7f0*/  SHFL.UP P6, R14, R13, R12, R11 ;  /* 0x0400000c0d0e7389 */ /* 0x0004e400000c000b */
[----:B0123--:R-:W-:Y:S01]  /*2d800*/  ENDCOLLECTIVE ;  /* 0x000000000000791b */ /* 0x00ffe20003800000 */
.L_x_1097:
[----:B------:R-:W-:Y:S05]  /*2d810*/  BSYNC B0 ;  /* 0x0000000000007941 */ /* 0x000fea0003800000 */
.L_x_1096:
[----:B------:R-:W-:Y:S01]  /*2d820*/  SEL R13, R14, RZ, P1 ;  /* 0x000000ff0e0d7207 */ /* 0x000fe20000800000 */
[----:B------:R-:W-:Y:S01]  /*2d830*/  IMAD.MOV.U32 R12, RZ, RZ, 0x2 ;  /* 0x00000002ff0c7424 */ /* 0x000fe200078e00ff */
[----:B------:R-:W-:Y:S01]  /*2d840*/  MOV R15, 0xffffffff ;  /* 0xffffffff000f7802 */ /* 0x000fe20000000f00 */
[----:B------:R-:W-:Y:S01]  /*2d850*/  IMAD.MOV.U32 R11, RZ, RZ, RZ ;  /* 0x000000ffff0b7224 */ /* 0x000fe200078e00ff */
[----:B------:R-:W-:-:S07]  /*2d860*/  IADD3 R13, R2, R13, RZ ;  /* 0x0000000d020d7210 */ /* 0x000fce0007ffe0ff */
[----:B------:R-:W-:Y:S05]  /*2d870*/  WARPSYNC.COLLECTIVE R15, `(.L_x_1098) ;  /* 0x000000000f087348 */ /* 0x000fea0003c00000 */
[----:B------:R0:W1:Y:S02]  /*2d880*/  SHFL.UP P6, R14, R13, R12, R11 ;  /* 0x0400000c0d0e7389 */ /* 0x00006400000c000b */
[----:B01----:R-:W-:Y:S01]  /*2d890*/  ENDCOLLECTIVE ;  /* 0x000000000000791b */ /* 0x003fe20003800000 */
.L_x_1098:
[----:B------:R-:W-:Y:S02]  /*2d8a0*/  MOV R12, 0x4 ;  /* 0x00000004000c7802 */ /* 0x000fe40000000f00 */
[----:B------:R-:W-:-:S05]  /*2d8b0*/  SEL R14, R14, RZ, P2 ;  /* 0x000000ff0e0e7207 */ /* 0x000fca0001000000 */
[----:B------:R-:W-:-:S04]  /*2d8c0*/  IMAD.IADD R3, R13, 0x1, R14 ;  /* 0x000000010d037824 */ /* 0x000fc800078e020e */
[----:B------:R-:W-:-:S07]  /*2d8d0*/  IMAD.MOV.U32 R13, RZ, RZ, R3 ;  /* 0x000000ffff0d7224 */ /* 0x000fce00078e0003 */
[----:B------:R-:W-:Y:S05]  /*2d8e0*/  WARPSYNC.COLLECTIVE R15, `(.L_x_1099) ;  /* 0x000000000f087348 */ /* 0x000fea0003c00000 */
[----:B------:R0:W1:Y:S02]  /*2d8f0*/  SHFL.UP P6, R14, R13, R12, R11 ;  /* 0x0400000c0d0e7389 */ /* 0x00006400000c000b */
[----:B01----:R-:W-:Y:S01]  /*2d900*/  ENDCOLLECTIVE ;  /* 0x000000000000791b */ /* 0x003fe20003800000 */
.L_x_1099:
[----:B------:R-:W-:Y:S02]  /*2d910*/  MOV R12, 0x8 ;  /* 0x00000008000c7802 */ /* 0x000fe40000000f00 */
[----:B------:R-:W-:-:S05]  /*2d920*/  SEL R14, R14, RZ, P3 ;  /* 0x000000ff0e0e7207 */ /* 0x000fca0001800000 */
[----:B------:R-:W-:-:S04]  /*2d930*/  IMAD.IADD R5, R3, 0x1, R14 ;  /* 0x0000000103057824 */ /* 0x000fc800078e020e */
[----:B------:R-:W-:-:S07]  /*2d940*/  IMAD.MOV.U32 R13, RZ, RZ, R5 ;  /* 0x000000ffff0d7224 */ /* 0x000fce00078e0005 */
[----:B------:R-:W-:Y:S05]  /*2d950*/  WARPSYNC.COLLECTIVE R15, `(.L_x_1100) ;  /* 0x000000000f087348 */ /* 0x000fea0003c00000 */
[----:B------:R0:W1:Y:S02]  /*2d960*/  SHFL.UP P6, R14, R13, R12, R11 ;  /* 0x0400000c0d0e7389 */ /* 0x00006400000c000b */
[----:B01----:R-:W-:Y:S01]  /*2d970*/  ENDCOLLECTIVE ;  /* 0x000000000000791b */ /* 0x003fe20003800000 */
.L_x_1100:
[----:B------:R-:W-:Y:S02]  /*2d980*/  MOV R12, 0x10 ;  /* 0x00000010000c7802 */ /* 0x000fe40000000f00 */
[----:B------:R-:W-:-:S05]  /*2d990*/  SEL R6, R14, RZ, P4 ;  /* 0x000000ff0e067207 */ /* 0x000fca0002000000 */
[----:B------:R-:W-:-:S04]  /*2d9a0*/  IMAD.IADD R6, R5, 0x1, R6 ;  /* 0x0000000105067824 */ /* 0x000fc800078e0206 */
[----:B------:R-:W-:-:S07]  /*2d9b0*/  IMAD.MOV.U32 R13, RZ, RZ, R6 ;  /* 0x000000ffff0d7224 */ /* 0x000fce00078e0006 */
[----:B------:R-:W-:Y:S05]  /*2d9c0*/  WARPSYNC.COLLECTIVE R15, `(.L_x_1101) ;  /* 0x000000000f087348 */ /* 0x000fea0003c00000 */
[----:B------:R0:W1:Y:S02]  /*2d9d0*/  SHFL.UP P6, R14, R13, R12, R11 ;  /* 0x0400000c0d0e7389 */ /* 0x00006400000c000b */
[----:B01----:R-:W-:Y:S01]  /*2d9e0*/  ENDCOLLECTIVE ;  /* 0x000000000000791b */ /* 0x003fe20003800000 */
.L_x_1101:
        /* <DEDUP_REMOVED lines=8> */
.L_x_1102:
[----:B------:R-:W-:Y:S05]  /*2da70*/  BRA `(.L_x_1103) ;  /* 0xffffff7c000c7947 */ /* 0x000fea000383ffff */
.L_x_806:
[----:B------:R-:W-:Y:S01]  /*2da80*/  BSSY B0, `(.L_x_1104) ;  /* 0x0000006000007945 */ /* 0x000fe20003800000 */
[----:B------:R-:W-:Y:S01]  /*2da90*/  PLOP3.LUT P6, PT, P6, PT, PT, 0x8, 0x0 ;  /* 0x000000000000781c */ /* 0x000fe200037ce170 */
[----:B------:R-:W-:-:S12]  /*2daa0*/  IMAD.MOV.U32 R15, RZ, RZ, -0x1 ;  /* 0xffffffffff0f7424 */ /* 0x000fd800078e00ff */
[----:B0-----:R-:W-:Y:S05]  /*2dab0*/  WARPSYNC.COLLECTIVE R15, `(.L_x_1105) ;  /* 0x000000000f087348 */ /* 0x001fea0003c00000 */
[----:B------:R-:W-:Y:S01]  /*2dac0*/  VOTE.ANY R14, PT, P6 ;  /* 0x00000000000e7806 */ /* 0x000fe200030e0100 */
[----:B0-----:R-:W-:Y:S06]  /*2dad0*/  ENDCOLLECTIVE ;  /* 0x000000000000791b */ /* 0x001fec0003800000 */
.L_x_1105:
[----:B------:R-:W-:Y:S05]  /*2dae0*/  BSYNC B0 ;  /* 0x0000000000007941 */ /* 0x000fea0003800000 */
.L_x_1104:
[----:B------:R-:W-:Y:S01]  /*2daf0*/  MOV R6, R14 ;  /* 0x0000000e00067202 */ /* 0x000fe20000000f00 */
[----:B------:R-:W-:Y:S01]  /*2db00*/  IMAD.MOV.U32 R13, RZ, RZ, R2 ;  /* 0x000000ffff0d7224 */ /* 0x000fe200078e0002 */
[----:B------:R-:W-:Y:S01]  /*2db10*/  MOV R11, 0x1f ;  /* 0x0000001f000b7802 */ /* 0x000fe20000000f00 */
[----:B------:R-:W-:Y:S01]  /*2db20*/  IMAD.MOV.U32 R15, RZ, RZ, -0x1 ;  /* 0xffffffffff0f7424 */ /* 0x000fe200078e00ff */
[----:B------:R-:W0:Y:S02]  /*2db30*/  POPC R4, R6 ;  /* 0x0000000600047309 */ /* 0x000e240000000000 */
[----:B0-----:R-:W-:-:S07]  /*2db40*/  IMAD.MOV.U32 R12, RZ, RZ, R4 ;  /* 0x000000ffff0c7224 */ /* 0x001fce00078e0004 */
[----:B------:R-:W-:Y:S05]  /*2db50*/  WARPSYNC.COLLECTIVE R15, `(.L_x_1106) ;  /* 0x000000000f087348 */ /* 0x000fea0003c00000 */
[----:B------:R0:W1:Y:S02]  /*2db60*/  SHFL.IDX P6, R14, R13, R12, R11 ;  /* 0x0000000c0d0e7389 */ /* 0x00006400000c000b */
[----:B01----:R-:W-:Y:S01]  /*2db70*/  ENDCOLLECTIVE ;  /* 0x000000000000791b */ /* 0x003fe20003800000 */
.L_x_1106:
[----:B------:R-:W-:Y:S01]  /*2db80*/  IMAD.MOV.U32 R17, RZ, RZ, R14 ;  /* 0x000000ffff117224 */ /* 0x000fe200078e000e */
[----:B------:R-:W-:Y:S06]  /*2db90*/  BRA `(.L_x_1107) ;  /* 0xffffff7800fc7947 */ /* 0x000fec000383ffff */
.L_x_808:
[----:B------:R-:W-:Y:S01]  /*2dba0*/  BSSY B0, `(.L_x_1108) ;  /* 0x0000007000007945 */ /* 0x000fe20003800000 */
[----:B------:R-:W-:Y:S01]  /*2dbb0*/  MOV R13, R3 ;  /* 0x00000003000d7202 */ /* 0x000fe20000000f00 */
[----:B------:R-:W-:Y:S02]  /*2dbc0*/  IMAD.MOV.U32 R11, RZ, RZ, 0x1f ;  /* 0x0000001fff0b7424 */ /* 0x000fe400078e00ff */
[----:B------:R-:W-:-:S07]  /*2dbd0*/  IMAD.MOV.U32 R15, RZ, RZ, -0x1 ;  /* 0xffffffffff0f7424 */ /* 0x000fce00078e00ff */
[----:B012---:R-:W-:Y:S05]  /*2dbe0*/  WARPSYNC.COLLECTIVE R15, `(.L_x_1109) ;  /* 0x000000000f087348 */ /* 0x007fea0003c00000 */
[----:B------:R3:W4:Y:S02]  /*2dbf0*/  SHFL.IDX P6, R14, R13, R12, R11 ;  /* 0x0000000c0d0e7389 */ /* 0x00072400000c000b */
[----:B01234-:R-:W-:Y:S01]  /*2dc00*/  ENDCOLLECTIVE ;  /* 0x000000000000791b */ /* 0x01ffe20003800000 */
.L_x_1109:
[----:B------:R-:W-:Y:S05]  /*2dc10*/  BSYNC B0 ;  /* 0x0000000000007941 */ /* 0x000fea0003800000 */
.L_x_1108:
[----:B------:R-:W-:Y:S05]  /*2dc20*/  BRA `(.L_x_807) ;  /* 0xffffff7800f47947 */ /* 0x000fea000383ffff */
.L_x_812:
[----:B0-----:R0:W1:Y:S02]  /*2dc30*/  SYNCS.PHASECHK.TRANS64.TRYWAIT P0, [R5+URZ+0x38820], R0 ;  /* 0x03882000050075a7 */ /* 0x001064000800017f */
[----:B-1----:R-:W-:Y:S05]  /*2dc40*/  @!P0 NANOSLEEP.SYNCS 0x989680 ;  /* 0x009896800000895d */ /* 0x002fea0003900000 */
[----:B------:R-:W1:Y:S02]  /*2dc50*/  @!P0 SYNCS.PHASECHK.TRANS64 P0, [R5+URZ+0x38820], R0 ;  /* 0x03882000050085a7 */ /* 0x000e64000800007f */
[----:B-1----:R-:W-:Y:S05]  /*2dc60*/  @!P0 BRA `(.L_x_812) ;  /* 0xfffffffc00f08947 */ /* 0x002fea000383ffff */
[----:B------:R-:W-:Y:S05]  /*2dc70*/  BRA `(.L_x_1110) ;  /* 0xffffff7c00e87947 */ /* 0x000fea000383ffff */
.L_x_813:
[----:B------:R-:W1:Y:S01]  /*2dc80*/  S2R R2, SR_TID.X ;  /* 0x0000000000027919 */ /* 0x000e620000002100 */
[----:B------:R-:W-:Y:S01]  /*2dc90*/  BSSY B0, `(.L_x_1111) ;  /* 0x000000a000007945 */ /* 0x000fe20003800000 */
[----:B------:R-:W-:Y:S01]  /*2dca0*/  IMAD.MOV.U32 R12, RZ, RZ, RZ ;  /* 0x000000ffff0c7224 */ /* 0x000fe200078e00ff */
[----:B------:R-:W-:Y:S01]  /*2dcb0*/  MOV R15, 0xffffffff ;  /* 0xffffffff000f7802 */ /* 0x000fe20000000f00 */
[----:B------:R-:W-:Y:S01]  /*2dcc0*/  IMAD.MOV.U32 R11, RZ, RZ, 0x1f ;  /* 0x0000001fff0b7424 */ /* 0x000fe200078e00ff */
[----:B-1----:R-:W-:-:S04]  /*2dcd0*/  SHF.R.U32.HI R2, RZ, 0x5, R2 ;  /* 0x00000005ff027819 */ /* 0x002fc80000011602 */
[----:B------:R-:W-:-:S04]  /*2dce0*/  LOP3.LUT R2, R2, 0x3, RZ, 0xc0, !PT ;  /* 0x0000000302027812 */ /* 0x000fc800078ec0ff */
[----:B------:R-:W-:-:S07]  /*2dcf0*/  MOV R13, R2 ;  /* 0x00000002000d7202 */ /* 0x000fce0000000f00 */
[----:B0-----:R-:W-:Y:S05]  /*2dd00*/  WARPSYNC.COLLECTIVE R15, `(.L_x_1112) ;  /* 0x000000000f087348 */ /* 0x001fea0003c00000 */
[----:B------:R1:W2:Y:S02]  /*2dd10*/  SHFL.IDX P6, R14, R13, R12, R11 ;  /* 0x0000000c0d0e7389 */ /* 0x0002a400000c000b */
[----:B012---:R-:W-:Y:S01]  /*2dd20*/  ENDCOLLECTIVE ;  /* 0x000000000000791b */ /* 0x007fe20003800000 */
.L_x_1112:
[----:B------:R-:W-:Y:S05]  /*2dd30*/  BSYNC B0 ;  /* 0x0000000000007941 */ /* 0x000fea0003800000 */
.L_x_1111:
[----:B------:R-:W-:Y:S05]  /*2dd40*/  BRA `(.L_x_1113) ;  /* 0xffffff7c00d07947 */ /* 0x000fea000383ffff */
.L_x_814:
[----:B------:R-:W-:Y:S01]  /*2dd50*/  BSSY B0, `(.L_x_1114) ;  /* 0x0000006000007945 */ /* 0x000fe20003800000 */
[----:B------:R-:W-:-:S07]  /*2dd60*/  IMAD.MOV.U32 R15, RZ, RZ, -0x1 ;  /* 0xffffffffff0f7424 */ /* 0x000fce00078e00ff */
[----:B0-----:R-:W-:Y:S05]  /*2dd70*/  WARPSYNC.COLLECTIVE R15, `(.L_x_1115) ;  /* 0x000000000f0c7348 */ /* 0x001fea0003c00000 */
[----:B------:R-:W-:Y:S02]  /*2dd80*/  ELECT P6, UR62, PT ;  /* 0x00000000003e782f */ /* 0x000fe400038c0000 */
[----:B------:R-:W-:Y:S01]  /*2dd90*/  MOV R14, UR62 ;  /* 0x0000003e000e7c02 */ /* 0x000fe20008000f00 */
[----:B0-----:R-:W-:Y:S10]  /*2dda0*/  ENDCOLLECTIVE ;  /* 0x000000000000791b */ /* 0x001ff40003800000 */
.L_x_1115:
[----:B------:R-:W-:Y:S05]  /*2ddb0*/  BSYNC B0 ;  /* 0x0000000000007941 */ /* 0x000fea0003800000 */
.L_x_1114:
[----:B------:R-:W-:Y:S05]  /*2ddc0*/  BRA `(.L_x_1116) ;  /* 0xffffff7c00c47947 */ /* 0x000fea000383ffff */
.L_x_816:
[----:B0-----:R0:W1:Y:S02]  /*2ddd0*/  SYNCS.PHASECHK.TRANS64.TRYWAIT P1, [R3+URZ+0x38840], R2 ;  /* 0x03884002030075a7 */ /* 0x001064000802017f */
[----:B-1----:R-:W-:Y:S05]  /*2dde0*/  @!P1 NANOSLEEP.SYNCS 0x989680 ;  /* 0x009896800000995d */ /* 0x002fea0003900000 */
[----:B------:R-:W1:Y:S02]  /*2ddf0*/  @!P1 SYNCS.PHASECHK.TRANS64 P1, [R3+URZ+0x38840], R2 ;  /* 0x03884002030095a7 */ /* 0x000e64000802007f */
[----:B-1----:R-:W-:Y:S05]  /*2de00*/  @!P1 BRA `(.L_x_816) ;  /* 0xfffffffc00f09947 */ /* 0x002fea000383ffff */
[----:B------:R-:W-:Y:S05]  /*2de10*/  BRA `(.L_x_1117) ;  /* 0xffffff7c00ec7947 */ /* 0x000fea000383ffff */
.L_x_818:
[----:B-1----:R1:W2:Y:S02]  /*2de20*/  SYNCS.PHASECHK.TRANS64.TRYWAIT P1, [R27+URZ+0x38840], R0 ;  /* 0x038840001b0075a7 */ /* 0x0022a4000802017f */
[----:B--2---:R-:W-:Y:S05]  /*2de30*/  @!P1 NANOSLEEP.SYNCS 0x989680 ;  /* 0x009896800000995d */ /* 0x004fea0003900000 */
[----:B------:R-:W2:Y:S02]  /*2de40*/  @!P1 SYNCS.PHASECHK.TRANS64 P1, [R27+URZ+0x38840], R0 ;  /* 0x038840001b0095a7 */ /* 0x000ea4000802007f */
[----:B--2---:R-:W-:Y:S05]  /*2de50*/  @!P1 BRA `(.L_x_818) ;  /* 0xfffffffc00f09947 */ /* 0x004fea000383ffff */
[----:B------:R-:W-:Y:S05]  /*2de60*/  BRA `(.L_x_1118) ;  /* 0xffffff7c00f87947 */ /* 0x000fea000383ffff */
.L_x_820:
[----:B--2---:R2:W3:Y:S02]  /*2de70*/  SYNCS.PHASECHK.TRANS64.TRYWAIT P1, [R3+URZ+0x38860], R2 ;  /* 0x03886002030075a7 */ /* 0x0044e4000802017f */
[----:B---3--:R-:W-:Y:S05]  /*2de80*/  @!P1 NANOSLEEP.SYNCS 0x989680 ;  /* 0x009896800000995d */ /* 0x008fea0003900000 */
[----:B------:R-:W3:Y:S02]  /*2de90*/  @!P1 SYNCS.PHASECHK.TRANS64 P1, [R3+URZ+0x38860], R2 ;  /* 0x03886002030095a7 */ /* 0x000ee4000802007f */
[----:B---3--:R-:W-:Y:S05]  /*2dea0*/  @!P1 BRA `(.L_x_820) ;  /* 0xfffffffc00f09947 */ /* 0x008fea000383ffff */
[----:B------:R-:W-:Y:S05]  /*2deb0*/  BRA `(.L_x_1119) ;  /* 0xffffff7c00f47947 */ /* 0x000fea000383ffff */
.L_x_822:
[----:B---3--:R3:W4:Y:S02]  /*2dec0*/  SYNCS.PHASECHK.TRANS64.TRYWAIT P1, [R27+URZ+0x38860], R0 ;  /* 0x038860001b0075a7 */ /* 0x008724000802017f */
[----:B----4-:R-:W-:Y:S05]  /*2ded0*/  @!P1 NANOSLEEP.SYNCS 0x989680 ;  /* 0x009896800000995d */ /* 0x010fea0003900000 */
[----:B------:R-:W4:Y:S02]  /*2dee0*/  @!P1 SYNCS.PHASECHK.TRANS64 P1, [R27+URZ+0x38860], R0 ;  /* 0x038860001b0095a7 */ /* 0x000f24000802007f */
[----:B----4-:R-:W-:Y:S05]  /*2def0*/  @!P1 BRA `(.L_x_822) ;  /* 0xfffffffc00f09947 */ /* 0x010fea000383ffff */
[----:B------:R-:W-:Y:S05]  /*2df00*/  BRA `(.L_x_1120) ;  /* 0xffffff7c00f07947 */ /* 0x000fea000383ffff */
.L_x_824:
[----:B----4-:R4:W0:Y:S02]  /*2df10*/  SYNCS.PHASECHK.TRANS64.TRYWAIT P1, [R3+URZ+0x38880], R2 ;  /* 0x03888002030075a7 */ /* 0x010824000802017f */
[----:B0-----:R-:W-:Y:S05]  /*2df20*/  @!P1 NANOSLEEP.SYNCS 0x989680 ;  /* 0x009896800000995d */ /* 0x001fea0003900000 */
[----:B------:R-:W0:Y:S02]  /*2df30*/  @!P1 SYNCS.PHASECHK.TRANS64 P1, [R3+URZ+0x38880], R2 ;  /* 0x03888002030095a7 */ /* 0x000e24000802007f */
[----:B0-----:R-:W-:Y:S05]  /*2df40*/  @!P1 BRA `(.L_x_824) ;  /* 0xfffffffc00f09947 */ /* 0x001fea000383ffff */
[----:B------:R-:W-:Y:S05]  /*2df50*/  BRA `(.L_x_1121) ;  /* 0xffffff7c00ec7947 */ /* 0x000fea000383ffff */
.L_x_1122:
        /* <DEDUP_REMOVED lines=10> */
.L_x_15827:


//--------------------- .text._ZN7cutlass13device_kernelIN5flash11enable_sm90INS1_16FlashAttnFwdSm90INS1_25CollectiveMainloopFwdSm90ILi2EN4cute5tupleIJNS5_1CILi1EEES8_S8_EEENS6_IJNS7_ILi128EEENS7_ILi64EEENS7_ILi256EEEEEELi256ENS_12float_e4m3_tEfNS_4arch4Sm90ELb0ELb1ELb1ELb0ELb1ELb0ELb0ELb1ELb0ELb1ELb0ELb0EEENS1_21CollectiveEpilogueFwdINS6_IJSA_SC_SB_EEES9_NS_10bfloat16_tESG_Li256ELb0ELb1ELb0ELb1EEENS1_30DynamicPersistentTileSchedulerILi256ELi128ELb0ELb1ELb1EEEEEEEEEvNT_6ParamsE --------------------------
	.section	.text._ZN7cutlass13device_kernelIN5flash11enable_sm90INS1_16FlashAttnFwdSm90INS1_25CollectiveMainloopFwdSm90ILi2EN4cute5tupleIJNS5_1CILi1EEES8_S8_EEENS6_IJNS7_ILi128EEENS7_ILi64EEENS7_ILi256EEEEEELi256ENS_12float_e4m3_tEfNS_4arch4Sm90ELb0ELb1ELb1ELb0ELb1ELb0ELb0ELb1ELb0ELb1ELb0ELb0EEENS1_21CollectiveEpilogueFwdINS6_IJSA_SC_SB_EEES9_NS_10bfloat16_tESG_Li256ELb0ELb1ELb0ELb1EEENS1_30DynamicPersistentTileSchedulerILi256ELi128ELb0ELb1ELb1EEEEEEEEEvNT_6ParamsE,"ax",@progbits
	.align	128
.text._ZN7cutlass13device_kernelIN5flash11enable_sm90INS1_16FlashAttnFwdSm90INS1_25CollectiveMainloopFwdSm90ILi2EN4cute5tupleIJNS5_1CILi1EEES8_S8_EEENS6_IJNS7_ILi128EEENS7_ILi64EEENS7_ILi256EEEEEELi256ENS_12float_e4m3_tEfNS_4arch4Sm90ELb0ELb1ELb1ELb0ELb1ELb0ELb0ELb1ELb0ELb1ELb0ELb0EEENS1_21CollectiveEpilogueFwdINS6_IJSA_SC_SB_EEES9_NS_10bfloat16_tESG_Li256ELb0ELb1ELb0ELb1EEENS1_30DynamicPersistentTileSchedulerILi256ELi128ELb0ELb1ELb1EEEEEEEEEvNT_6ParamsE:
        .type           _ZN7cutlass13device_kernelIN5flash11enable_sm90INS1_16FlashAttnFwdSm90INS1_25CollectiveMainloopFwdSm90ILi2EN4cute5tupleIJNS5_1CILi1EEES8_S8_EEENS6_IJNS7_ILi128EEENS7_ILi64EEENS7_ILi256EEEEEELi256ENS_12float_e4m3_tEfNS_4arch4Sm90ELb0ELb1ELb1ELb0ELb1ELb0ELb0ELb1ELb0ELb1ELb0ELb0EEENS1_21CollectiveEpilogueFwdINS6_IJSA_SC_SB_EEES9_NS_10bfloat16_tESG_Li256ELb0ELb1ELb0ELb1EEENS1_30DynamicPersistentTileSchedulerILi256ELi128ELb0ELb1ELb1EEEEEEEEEvNT_6ParamsE,@function
        .size           _ZN7cutlass13device_kernelIN5flash11enable_sm90INS1_16FlashAttnFwdSm90INS1_25CollectiveMainloopFwdSm90ILi2EN4cute5tupleIJNS5_1CILi1EEES8_S8_EEENS6_IJNS7_ILi128EEENS7_ILi64EEENS7_ILi256EEEEEELi256ENS_12float_e4m3_tEfNS_4arch4Sm90ELb0ELb1ELb1ELb0ELb1ELb0ELb0ELb1ELb0ELb1ELb0ELb0EEENS1_21CollectiveEpilogueFwdINS6_IJSA_SC_SB_EEES9_NS_10bfloat16_tESG_Li256ELb0ELb1ELb0ELb1EEENS1_30DynamicPersistentTileSchedulerILi256ELi128ELb0ELb1ELb1EEEEEEEEEvNT_6ParamsE,(.L_x_15828 - _ZN7cutlass13device_kernelIN5flash11enable_sm90INS1_16FlashAttnFwdSm90INS1_25CollectiveMainloopFwdSm90ILi2EN4cute5tupleIJNS5_1CILi1EEES8_S8_EEENS6_IJNS7_ILi128EEENS7_ILi64EEENS7_ILi256EEEEEELi256ENS_12float_e4m3_tEfNS_4arch4Sm90ELb0ELb1ELb1ELb0ELb1ELb0ELb0ELb1ELb0ELb1ELb0ELb0EEENS1_21CollectiveEpilogueFwdINS6_IJSA_SC_SB_EEES9_NS_10bfloat16_tESG_Li256ELb0ELb1ELb0ELb1EEENS1_30DynamicPersistentTileSchedulerILi256ELi128ELb0ELb1ELb1EEEEEEEEEvNT_6ParamsE)
        .other          _ZN7cutlass13device_kernelIN5flash11enable_sm90INS1_16FlashAttnFwdSm90INS1_25CollectiveMainloopFwdSm90ILi2EN4cute5tupleIJNS5_1CILi1EEES8_S8_EEENS6_IJNS7_ILi128EEENS7_ILi64EEENS7_ILi256EEEEEELi256ENS_12float_e4m3_tEfNS_4arch4Sm90ELb0ELb1ELb1ELb0ELb1ELb0ELb0ELb1ELb0ELb1ELb0ELb0EEENS1_21CollectiveEpilogueFwdINS6_IJSA_SC_SB_EEES9_NS_10bfloat16_tESG_Li256ELb0ELb1ELb0ELb1EEENS1_30DynamicPersistentTileSchedulerILi256ELi128ELb0ELb1ELb1EEEEEEEEEvNT_6ParamsE,@"STO_CUDA_ENTRY STV_DEFAULT"
_ZN7cutlass13device_kernelIN5flash11enable_sm90INS1_16FlashAttnFwdSm90INS1_25CollectiveMainloopFwdSm90ILi2EN4cute5tupleIJNS5_1CILi1EEES8_S8_EEENS6_IJNS7_ILi128EEENS7_ILi64EEENS7_ILi256EEEEEELi256ENS_12float_e4m3_tEfNS_4arch4Sm90ELb0ELb1ELb1ELb0ELb1ELb0ELb0ELb1ELb0ELb1ELb0ELb0EEENS1_21CollectiveEpilogueFwdINS6_IJSA_SC_SB_EEES9_NS_10bfloat16_tESG_Li256ELb0ELb1ELb0ELb1EEENS1_30DynamicPersistentTileSchedulerILi256ELi128ELb0ELb1ELb1EEEEEEEEEvNT_6ParamsE:
        /* <DEDUP_REMOVED lines=45> */
.L_x_1123:
        /* <DEDUP_REMOVED lines=22> */
.L_x_1124:
        /* <DEDUP_REMOVED lines=18> */
.L_x_1125:
        /* <DEDUP_REMOVED lines=22> */
.L_x_1126:
        /* <DEDUP_REMOVED lines=24> */
.L_x_1127:
[----:B------:R-:W-:Y:S01]  /*0830*/  UISETP.NE.AND UP0, UPT, UR9, URZ, UPT ;  /* 0x0000003f0900728c */ /* 0x000fe2000bf05270 */
[----:B------:R-:W-:Y:S01]  /*0840*/  NOP ;  /* 0x0000000000007918 */ /* 0x000fe20000000000 */
[----:B------:R-:W-:Y:S01]  /*0850*/  UMOV UR36, 0x1 ;  /* 0x0000000100247882 */ /* 0x000fe20000000000 */
[----:B------:R-:W-:Y:S01]  /*0860*/  IMAD.U32 R33, RZ, RZ, UR10 ;  /* 0x0000000aff217e24 */ /* 0x000fe2000f8e00ff */
[----:B------:R-:W-:Y:S01]  /*0870*/  USEL UR36, UR36, 0x2, !UP0 ;  /* 0x0000000224247887 */ /* 0x000fe2000c000000 */
[----:B01234-:R-:W-:Y:S01]  /*0880*/  BAR.SYNC.DEFER_BLOCKING 0x0 ;  /* 0x0000000000007b1d */ /* 0x01ffe20000010000 */
[----:B------:R-:W-:-:S05]  /*0890*/  PLOP3.LUT P0, PT, PT, PT, UP0, 0x80, 0x0 ;  /* 0x000000000000781c */ /* 0x000fca0003f0f008 */
[----:B------:R-:W-:-:S08]  /*08a0*/  ULDC.64 UR50, c[0x0][0x208] ;  /* 0x0000820000327ab9 */ /* 0x000fd00000000a00 */
[----:B------:R-:W-:Y:S05]  /*08b0*/  @!P0 BRA `(.L_x_1128) ;  /* 0x000000ec006c8947 */ /* 0x000fea0003800000 */
.L_x_1129:
[----:B------:R-:W-:-:S08]  /*08c0*/  NOP ;  /* 0x0000000000007918 */ /* 0x000fd00000000000 */
[----:B------:R-:W0:Y:S02]  /*08d0*/  USETMAXREG.TRY_ALLOC.CTAPOOL UP0, 0xe8 ;  /* 0x000000e8000079c8 */ /* 0x000e240008000600 */
[----:B0-----:R-:W-:-:S13]  /*08e0*/  PLOP3.LUT P0, PT, PT, PT, UP0, 0x80, 0x0 ;  /* 0x000000000000781c */ /* 0x001fda0003f0f008 */
[----:B------:R-:W-:Y:S05]  /*08f0*/  @!P0 BRA `(.L_x_1129) ;  /* 0xfffffffc00f08947 */ /* 0x000fea000383ffff */
[----:B------:R-:W0:Y:S01]  /*0900*/  S2R R0, SR_TID.X ;  /* 0x0000000000007919 */ /* 0x000e220000002100 */
[----:B------:R-:W1:Y:S08]  /*0910*/  S2UR UR4, SR_CTAID.X ;  /* 0x00000000000479c3 */ /* 0x000e700000002500 */
[----:B------:R-:W-:Y:S08]  /*0920*/  BAR.ARV 0x4, 0x180 ;  /* 0x0106000000007b1d */ /* 0x000ff00000002000 */
        /* <DEDUP_REMOVED lines=17> */
[CC--:B------:R-:W-:Y:S01]  /*0a40*/  LEA.HI R2, R3.reuse, R194.reuse, RZ, 0x4 ;  /* 0x000000c203027211 */ /* 0x0c0fe200078f20ff */
[----:B------:R-:W-:Y:S01]  /*0a50*/  IMAD.SHL.U32 R4, R4, 0x20, RZ ;  /* 0x0000002004047824 */ /* 0x000fe200078e00ff */
[----:B------:R-:W-:Y:S01]  /*0a60*/  LEA.HI R10, R3, R194, RZ, 0x2 ;  /* 0x000000c2030a7211 */ /* 0x000fe200078f10ff */
[----:B------:R-:W-:Y:S01]  /*0a70*/  IMAD.IADD R186, R194, 0x1, -R5 ;  /* 0x00000001c2ba7824 */ /* 0x000fe200078e0a05 */
[----:B------:R-:W-:-:S02]  /*0a80*/  LOP3.LUT R5, R2, 0x3fffff0, RZ, 0xc0, !PT ;  /* 0x03fffff002057812 */ /* 0x000fc400078ec0ff */
[----:B------:R-:W-:Y:S02]  /*0a90*/  LOP3.LUT R4, R4, 0xfffffc00, RZ, 0xc0, !PT ;  /* 0xfffffc0004047812 */ /* 0x000fe400078ec0ff */
[----:B------:R-:W-:Y:S01]  /*0aa0*/  SHF.R.S32.HI R9, RZ, 0x1f, R186 ;  /* 0x0000001fff097819 */ /* 0x000fe200000114ba */
[----:B------:R-:W-:Y:S01]  /*0ab0*/  IMAD.IADD R5, R194, 0x1, -R5 ;  /* 0x00000001c2057824 */ /* 0x000fe200078e0a05 */
[----:B------:R-:W-:Y:S02]  /*0ac0*/  SHF.R.S32.HI R7, RZ, 0x4, R2 ;  /* 0x00000004ff077819 */ /* 0x000fe40000011402 */
[----:B------:R-:W-:Y:S01]  /*0ad0*/  LEA.HI R6, R9, R186, RZ, 0x2 ;  /* 0x000000ba09067211 */ /* 0x000fe200078f10ff */
[----:B------:R-:W-:Y:S01]  /*0ae0*/  IMAD R189, R5, 0x40, R4 ;  /* 0x0000004005bd7824 */ /* 0x000fe200078e0204 */
[----:B------:R-:W-:Y:S02]  /*0af0*/  LOP3.LUT R5, R10, 0xfffffffc, RZ, 0xc0, !PT ;  /* 0xfffffffc0a057812 */ /* 0x000fe400078ec0ff */
[----:B------:R-:W-:-:S02]  /*0b00*/  SHF.R.S32.HI R8, RZ, 0x2, R6 ;  /* 0x00000002ff087819 */ /* 0x000fc40000011406 */
[----:B------:R-:W-:Y:S01]  /*0b10*/  SHF.R.S32.HI R11, RZ, 0x1f, R6 ;  /* 0x0000001fff0b7819 */ /* 0x000fe20000011406 */
[----:B------:R-:W-:Y:S01]  /*0b20*/  IMAD.IADD R4, R194, 0x1, -R5 ;  /* 0x00000001c2047824 */ /* 0x000fe200078e0a05 */
[----:B------:R-:W-:Y:S02]  /*0b30*/  LEA.HI R2, R2, R7, RZ, 0x1 ;  /* 0x0000000702027211 */ /* 0x000fe400078f08ff */
[----:B------:R-:W-:Y:S02]  /*0b40*/  LEA.HI R3, R3, R194, RZ, 0x3 ;  /* 0x000000c203037211 */ /* 0x000fe400078f18ff */
[----:B------:R-:W-:Y:S02]  /*0b50*/  LEA.HI R11, R11, R8, RZ, 0x3 ;  /* 0x000000080b0b7211 */ /* 0x000fe400078f18ff */
[----:B------:R-:W-:Y:S02]  /*0b60*/  SHF.R.S32.HI R187, RZ, 0x7, R0 ;  /* 0x00000007ffbb7819 */ /* 0x000fe40000011400 */
[----:B------:R-:W-:-:S02]  /*0b70*/  LOP3.LUT R2, R2, 0x1ffffffe, RZ, 0xc0, !PT ;  /* 0x1ffffffe02027812 */ /* 0x000fc400078ec0ff */
[----:B------:R-:W-:Y:S02]  /*0b80*/  LOP3.LUT R5, R3, 0xfffffff8, RZ, 0xc0, !PT ;  /* 0xfffffff803057812 */ /* 0x000fe400078ec0ff */
[----:B------:R-:W-:Y:S01]  /*0b90*/  LOP3.LUT R11, R11, 0xfffffff8, RZ, 0xc0, !PT ;  /* 0xfffffff80b0b7812 */ /* 0x000fe200078ec0ff */
[----:B------:R-:W-:Y:S01]  /*0ba0*/  IMAD.IADD R2, R7, 0x1, -R2 ;  /* 0x0000000107027824 */ /* 0x000fe200078e0a02 */
[----:B------:R-:W-:Y:S01]  /*0bb0*/  LEA.HI R9, R9, R186, RZ, 0x5 ;  /* 0x000000ba09097211 */ /* 0x000fe200078f28ff */
[----:B------:R-:W-:Y:S01]  /*0bc0*/  IMAD.IADD R184, R194, 0x1, -R5 ;  /* 0x00000001c2b87824 */ /* 0x000fe200078e0a05 */
[----:B------:R-:W-:Y:S01]  /*0bd0*/  LEA.HI R0, R0, R187, RZ, 0x1 ;  /* 0x000000bb00007211 */ /* 0x000fe200078f08ff */
[----:B------:R-:W-:Y:S01]  /*0be0*/  IMAD.IADD R8, R8, 0x1, -R11 ;  /* 0x0000000108087824 */ /* 0x000fe200078e0a0b */
[----:B------:R-:W-:Y:S01]  /*0bf0*/  SHF.R.S32.HI R9, RZ, 0x5, R9 ;  /* 0x00000005ff097819 */ /* 0x000fe20000011409 */
[----:B------:R-:W-:Y:S01]  /*0c00*/  IMAD.SHL.U32 R17, R184, 0x8, RZ ;  /* 0x00000008b8117824 */ /* 0x000fe200078e00ff */
[----:B------:R-:W-:Y:S01]  /*0c10*/  LEA.HI R7, R4, R4, RZ, 0x1 ;  /* 0x0000000404077211 */ /* 0x000fe200078f08ff */
[----:B------:R-:W-:Y:S01]  /*0c20*/  IMAD R189, R2, 0x8, R189 ;  /* 0x0000000802bd7824 */ /* 0x000fe200078e02bd */
[----:B------:R-:W-:Y:S01]  /*0c30*/  LOP3.LUT R0, R0, 0x3fffffe, RZ, 0xc0, !PT ;  /* 0x03fffffe00007812 */ /* 0x000fe200078ec0ff */
[----:B------:R-:W-:Y:S01]  /*0c40*/  IMAD R9, R9, 0x10, R8 ;  /* 0x0000001009097824 */ /* 0x000fe200078e0208 */
[----:B------:R-:W-:Y:S01]  /*0c50*/  LOP3.LUT R7, R7, 0x1ffffffe, RZ, 0xc0, !PT ;  /* 0x1ffffffe07077812 */ /* 0x000fe200078ec0ff */
[----:B------:R-:W-:Y:S01]  /*0c60*/  VIADD R22, R17, 0x40 ;  /* 0x0000004011167836 */ /* 0x000fe20000000000 */
[----:B------:R-:W-:Y:S01]  /*0c70*/  SHF.R.S32.HI R185, RZ, 0x3, R3 ;  /* 0x00000003ffb97819 */ /* 0x000fe20000011403 */
[----:B------:R-:W-:Y:S01]  /*0c80*/  IMAD.IADD R0, R187, 0x1, -R0 ;  /* 0x00000001bb007824 */ /* 0x000fe200078e0a00 */
[----:B------:R-:W-:Y:S01]  /*0c90*/  LOP3.LUT R3, R6, 0x7ffffffc, RZ, 0xc0, !PT ;  /* 0x7ffffffc06037812 */ /* 0x000fe200078ec0ff */
        /* <DEDUP_REMOVED lines=10> */
.L_x_1234:
[----:B------:R-:W-:Y:S01]  /*0d40*/  ULDC UR5, c[0x0][0xc60] ;  /* 0x0003180000057ab9 */ /* 0x000fe20000000800 */
[----:B------:R-:W-:Y:S01]  /*0d50*/  UMOV UR8, UR4 ;  /* 0x0000000400087c82 */ /* 0x000fe20008000000 */
[----:B------:R-:W-:-:S11]  /*0d60*/  UISETP.NE.AND UP0, UPT, UR5, 0x1, UPT ;  /* 0x000000010500788c */ /* 0x000fd6000bf05270 */
[----:B------:R-:W-:Y:S01]  /*0d70*/  @UP0 ULDC UR6, c[0x0][0xc64] ;  /* 0x0003190000060ab9 */ /* 0x000fe20000000800 */
[----:B------:R-:W-:Y:S01]  /*0d80*/  @UP0 ULDC UR9, c[0x0][0xc68] ;  /* 0x00031a0000090ab9 */ /* 0x000fe20000000800 */
[----:B------:R-:W-:-:S04]  /*0d90*/  UIMAD.WIDE.U32 UR6, UR4, UR6, URZ ;  /* 0x00000006040672a5 */ /* 0x000fc8000f8e003f */
[----:B------:R-:W-:-:S03]  /*0da0*/  @UP0 USHF.R.U32.HI UR8, URZ, UR9, UR7 ;  /* 0x000000093f080299 */ /* 0x000fc60008011607 */
[----:B------:R-:W-:Y:S02]  /*0db0*/  ULDC UR6, c[0x0][0xc78] ;  /* 0x00031e0000067ab9 */ /* 0x000fe40000000800 */
[----:B------:R-:W-:Y:S02]  /*0dc0*/  UISETP.GE.AND UP0, UPT, UR8, UR6, UPT ;  /* 0x000000060800728c */ /* 0x000fe4000bf06270 */
[----:B------:R-:W-:-:S04]  /*0dd0*/  UIADD3 UR6, -UR8, URZ, URZ ;  /* 0x0000003f08067290 */ /* 0x000fc8000fffe13f */
[----:B------:R-:W-:Y:S01]  /*0de0*/  PLOP3.LUT P0, PT, PT, PT, UP0, 0x80, 0x0 ;  /* 0x000000000000781c */ /* 0x000fe20003f0f008 */
[----:B------:R-:W-:-:S12]  /*0df0*/  UIMAD UR9, UR5, UR6, UR4 ;  /* 0x00000006050972a4 */ /* 0x000fd8000f8e0204 */
[----:B012345:R-:W-:Y:S05]  /*0e00*/  @!P0 BRA `(.L_x_1130) ;  /* 0x0000000000208947 */ /* 0x03ffea0003800000 */
[----:B------:R-:W-:Y:S01]  /*0e10*/  ULDC UR7, c[0x0][0xc6c] ;  /* 0x00031b0000077ab9 */ /* 0x000fe20000000800 */
[----:B------:R-:W-:Y:S01]  /*0e20*/  UMOV UR6, UR9 ;  /* 0x0000000900067c82 */ /* 0x000fe20008000000 */
[----:B------:R-:W-:-:S11]  /*0e30*/  UISETP.NE.AND UP0, UPT, UR7, 0x1, UPT ;  /* 0x000000010700788c */ /* 0x000fd6000bf05270 */
[----:B------:R-:W-:Y:S02]  /*0e40*/  @UP0 ULDC.64 UR10, c[0x0][0xc70] ;  /* 0x00031c00000a0ab9 */ /* 0x000fe40000000a00 */
[----:B------:R-:W-:-:S04]  /*0e50*/  UIMAD.WIDE.U32 UR4, UR9, UR10, URZ ;  /* 0x0000000a090472a5 */ /* 0x000fc8000f8e003f */
[----:B------:R-:W-:-:S04]  /*0e60*/  @UP0 USHF.R.U32.HI UR6, URZ, UR11, UR5 ;  /* 0x0000000b3f060299 */ /* 0x000fc80008011605 */
[----:B------:R-:W-:Y:S01]  /*0e70*/  UIMAD UR4, UR6, UR7, URZ ;  /* 0x00000007060472a4 */ /* 0x000fe2000f8e023f */
[----:B------:R-:W-:Y:S11]  /*0e80*/  BRA `(.L_x_1131) ;  /* 0x00000000001c7947 */ /* 0x000ff60003800000 */
.L_x_1130:
[----:B------:R-:W-:Y:S01]  /*0e90*/  ULDC UR7, c[0x0][0xc54] ;  /* 0x0003150000077ab9 */ /* 0x000fe20000000800 */
[----:B------:R-:W-:Y:S01]  /*0ea0*/  UMOV UR6, UR9 ;  /* 0x0000000900067c82 */ /* 0x000fe20008000000 */
[----:B------:R-:W-:-:S11]  /*0eb0*/  UISETP.NE.AND UP0, UPT, UR7, 0x1, UPT ;  /* 0x000000010700788c */ /* 0x000fd6000bf05270 */
[----:B------:R-:W-:Y:S02]  /*0ec0*/  @UP0 ULDC.64 UR10, c[0x0][0xc58] ;  /* 0x00031600000a0ab9 */ /* 0x000fe40000000a00 */
[----:B------:R-:W-:-:S04]  /*0ed0*/  UIMAD.WIDE.U32 UR4, UR9, UR10, URZ ;  /* 0x0000000a090472a5 */ /* 0x000fc8000f8e003f */
[----:B------:R-:W-:-:S04]  /*0ee0*/  @UP0 USHF.R.U32.HI UR6, URZ, UR11, UR5 ;  /* 0x0000000b3f060299 */ /* 0x000fc80008011605 */
[----:B------:R-:W-:-:S12]  /*0ef0*/  UIMAD UR4, UR6, UR7, URZ ;  /* 0x00000007060472a4 */ /* 0x000fd8000f8e023f */
.L_x_1131:
[----:B------:R-:W-:Y:S01]  /*0f00*/  ULOP3.LUT UR6, URZ, UR6, URZ, 0x33, !UPT ;  /* 0x000000063f067292 */ /* 0x000fe2000f8e333f */
[----:B------:R-:W-:Y:S01]  /*0f10*/  ULDC UR7, c[0x0][0x448] ;  /* 0x0001120000077ab9 */ /* 0x000fe20000000800 */
[----:B------:R-:W-:Y:S01]  /*0f20*/  ULDC UR5, c[0x0][0xc3c] ;  /* 0x00030f0000057ab9 */ /* 0x000fe20000000800 */
[----:B------:R-:W-:Y:S02]  /*0f30*/  UISETP.NE.AND UP3, UPT, UR7, 0x1, UPT ;  /* 0x000000010700788c */ /* 0x000fe4000bf65270 */
[----:B------:R-:W-:Y:S01]  /*0f40*/  UIADD3 UR6, UR6, UR5, URZ ;  /* 0x0000000506067290 */ /* 0x000fe2000fffe03f */
[----:B------:R-:W-:Y:S01]  /*0f50*/  ULDC.64 UR10, c[0x0][0x418] ;  /* 0x00010600000a7ab9 */ /* 0x000fe20000000a00 */
[----:B------:R-:W-:Y:S01]  /*0f60*/  UIADD3 UR4, UR9, -UR4, URZ ;  /* 0x8000000409047290 */ /* 0x000fe2000fffe03f */
[----:B------:R-:W-:Y:S01]  /*0f70*/  ULDC UR40, c[0x0][0xc48] ;  /* 0x0003120000287ab9 */ /* 0x000fe20000000800 */
[----:B------:R-:W-:Y:S02]  /*0f80*/  UISETP.NE.U32.AND UP0, UPT, UR10, URZ, UPT ;  /* 0x0000003f0a00728c */ /* 0x000fe4000bf05070 */
[----:B------:R-:W-:-:S02]  /*0f90*/  USHF.L.U32 UR37, UR6, 0x7, URZ ;  /* 0x0000000706257899 */ /* 0x000fc4000800063f */
[----:B------:R-:W-:Y:S01]  /*0fa0*/  UISETP.NE.AND UP1, UPT, UR40, 0x1, UPT ;  /* 0x000000012800788c */ /* 0x000fe2000bf25270 */
[----:B------:R-:W-:Y:S01]  /*0fb0*/  ULDC UR13, c[0x0][0xc54] ;  /* 0x00031500000d7ab9 */ /* 0x000fe20000000800 */
[----:B------:R-:W-:Y:S02]  /*0fc0*/  UISETP.NE.AND.EX UP0, UPT, UR11, URZ, UPT, UP0 ;  /* 0x0000003f0b00728c */ /* 0x000fe4000bf05300 */
[----:B------:R-:W-:Y:S02]  /*0fd0*/  UIADD3 UR10, UR37, 0x7f, URZ ;  /* 0x0000007f250a7890 */ /* 0x000fe4000fffe03f */
[----:B------:R-:W-:Y:S01]  /*0fe0*/  UIMAD UR13, UR8, UR13, UR4 ;  /* 0x0000000d080d72a4 */ /* 0x000fe2000f8e0204 */
[----:B------:R-:W-:Y:S01]  /*0ff0*/  ULDC UR39, c[0x0][0x424] ;  /* 0x0001090000277ab9 */ /* 0x000fe20000000800 */
[----:B------:R-:W-:Y:S01]  /*1000*/  ULDC UR53, c[0x0][0x288] ;  /* 0x0000a20000357ab9 */ /* 0x000fe20000000800 */
[----:B------:R-:W-:Y:S01]  /*1010*/  ULDC.64 UR4, c[0x0][0x9e0] ;  /* 0x0002780000047ab9 */ /* 0x000fe20000000a00 */
[----:B------:R-:W-:Y:S01]  /*1020*/  @UP3 ULDC UR8, c[0x0][0x44c] ;  /* 0x0001130000083ab9 */ /* 0x000fe20000000800 */
[----:B------:R-:W-:-:S02]  /*1030*/  UIADD3 UR11, -UR53, 0x1, URZ ;  /* 0x00000001350b7890 */ /* 0x000fc4000fffe13f */
[----:B------:R-:W-:Y:S02]  /*1040*/  UISETP.GE.AND UP2, UPT, UR5, 0x1, UPT ;  /* 0x000000010500788c */ /* 0x000fe4000bf46270 */
[----:B------:R-:W-:Y:S02]  /*1050*/  USEL UR39, UR39, 0x1, UP0 ;  /* 0x0000000127277887 */ /* 0x000fe40008000000 */
[----:B------:R-:W-:Y:S01]  /*1060*/  UIMAD.WIDE.U32 UR8, UR10, UR8, URZ ;  /* 0x000000080a0872a5 */ /* 0x000fe2000f8e003f */
[----:B------:R-:W-:Y:S01]  /*1070*/  ULDC UR12, c[0x0][0x2f0] ;  /* 0x0000bc00000c7ab9 */ /* 0x000fe20000000800 */
[----:B------:R-:W-:Y:S01]  /*1080*/  @UP3 ULDC UR15, c[0x0][0x450] ;  /* 0x00011400000f3ab9 */ /* 0x000fe20000000800 */
[----:B------:R-:W-:Y:S01]  /*1090*/  @UP1 ULDC UR6, c[0x0][0xc4c] ;  /* 0x0003130000061ab9 */ /* 0x000fe20000000800 */
[----:B------:R-:W-:Y:S01]  /*10a0*/  UIMAD UR11, UR39, UR12, UR11 ;  /* 0x0000000c270b72a4 */ /* 0x000fe2000f8e020b */
[----:B------:R-:W-:Y:S01]  /*10b0*/  PLOP3.LUT P0, PT, PT, PT, UP2, 0x40, 0x0 ;  /* 0x000000000000781c */ /* 0x000fe20003f0e828 */
[----:B------:R-:W-:-:S02]  /*10c0*/  @UP3 USHF.R.U32.HI UR10, URZ, UR15, UR9 ;  /* 0x0000000f3f0a3299 */ /* 0x000fc40008011609 */
[----:B------:R-:W-:Y:S01]  /*10d0*/  UIMAD.WIDE.U32 UR6, UR13, UR6, URZ ;  /* 0x000000060d0672a5 */ /* 0x000fe2000f8e003f */
[----:B------:R-:W-:Y:S01]  /*10e0*/  @UP1 ULDC UR14, c[0x0][0xc50] ;  /* 0x00031400000e1ab9 */ /* 0x000fe20000000800 */
[----:B------:R-:W-:Y:S01]  /*10f0*/  UIADD3 UR10, UR11, UR10, URZ ;  /* 0x0000000a0b0a7290 */ /* 0x000fe2000fffe03f */
[----:B------:R-:W-:Y:S01]  /*1100*/  UMOV UR38, UR13 ;  /* 0x0000000d00267c82 */ /* 0x000fe20008000000 */
[----:B------:R-:W-:Y:S02]  /*1110*/  @UP1 USHF.R.U32.HI UR38, URZ, UR14, UR7 ;  /* 0x0000000e3f261299 */ /* 0x000fe40008011607 */
[----:B------:R-:W-:Y:S02]  /*1120*/  UIADD3 UR4, UR10, UR4, URZ ;  /* 0x000000040a047290 */ /* 0x000fe4000fffe03f */
[----:B------:R-:W-:Y:S02]  /*1130*/  UIADD3 UR6, -UR38, URZ, URZ ;  /* 0x0000003f26067290 */ /* 0x000fe4000fffe13f */
[----:B------:R-:W-:-:S02]  /*1140*/  UP2UR UR47, UPR, URZ, 0x8 ;  /* 0x000000083f2f7883 */ /* 0x000fc40008000000 */
[----:B------:R-:W-:Y:S01]  /*1150*/  UP2UR UR46, UPR, URZ, 0x4 ;  /* 0x000000043f2e7883 */ /* 0x000fe20008000000 */
[----:B------:R-:W-:Y:S01]  /*1160*/  IMAD.U32 R0, RZ, RZ, UR4 ;  /* 0x00000004ff007e24 */ /* 0x000fe2000f8e00ff */
[----:B------:R-:W-:Y:S01]  /*1170*/  UIMAD UR40, UR40, UR6, UR13 ;  /* 0x00000006282872a4 */ /* 0x000fe2000f8e020d */
[----:B------:R-:W-:Y:S11]  /*1180*/  @P0 BRA `(.L_x_1132) ;  /* 0x0000000000400947 */ /* 0x000ff60003800000 */
[----:B------:R-:W-:Y:S01]  /*1190*/  ISETP.LT.AND P0, PT, RZ, UR10, PT ;  /* 0x0000000aff007c0c */ /* 0x000fe2000bf01270 */
[----:B------:R-:W-:-:S12]  /*11a0*/  UIADD3 UR4, UR10, -0x1, URZ ;  /* 0xffffffff0a047890 */ /* 0x000fd8000fffe03f */
[----:B------:R-:W-:Y:S05]  /*11b0*/  @P0 BRA `(.L_x_1133) ;  /* 0x00000000001c0947 */ /* 0x000fea0003800000 */
[----:B------:R-:W-:Y:S02]  /*11c0*/  UISETP.NE.AND UP0, UPT, UR5, 0x1, UPT ;  /* 0x000000010500788c */ /* 0x000fe4000bf05270 */
[----:B------:R-:W-:-:S09]  /*11d0*/  UIADD3 UR4, -UR10, URZ, URZ ;  /* 0x0000003f0a047290 */ /* 0x000fd2000fffe13f */
[----:B------:R-:W-:Y:S02]  /*11e0*/  @UP0 ULDC.64 UR8, c[0x0][0x9e8] ;  /* 0x00027a0000080ab9 */ /* 0x000fe40000000a00 */
[----:B------:R-:W-:-:S04]  /*11f0*/  UIMAD.WIDE.U32 UR6, UR4, UR8, URZ ;  /* 0x00000008040672a5 */ /* 0x000fc8000f8e003f */
[----:B------:R-:W-:-:S04]  /*1200*/  @UP0 USHF.R.U32.HI UR4, URZ, UR9, UR7 ;  /* 0x000000093f040299 */ /* 0x000fc80008011607 */
[----:B------:R-:W-:Y:S01]  /*1210*/  ULOP3.LUT UR4, URZ, UR4, URZ, 0x33, !UPT ;  /* 0x000000043f047292 */ /* 0x000fe2000f8e333f */
[----:B------:R-:W-:Y:S11]  /*1220*/  BRA `(.L_x_1134) ;  /* 0x0000000000107947 */ /* 0x000ff60003800000 */
.L_x_1133:
[----:B------:R-:W-:-:S11]  /*1230*/  UISETP.NE.AND UP0, UPT, UR5, 0x1, UPT ;  /* 0x000000010500788c */ /* 0x000fd6000bf05270 */
[----:B------:R-:W-:Y:S02]  /*1240*/  @UP0 ULDC.64 UR8, c[0x0][0x9e8] ;  /* 0x00027a0000080ab9 */ /* 0x000fe40000000a00 */
[----:B------:R-:W-:-:S04]  /*1250*/  UIMAD.WIDE.U32 UR6, UR4, UR8, URZ ;  /* 0x00000008040672a5 */ /* 0x000fc8000f8e003f */
[----:B------:R-:W-:-:S12]  /*1260*/  @UP0 USHF.R.U32.HI UR4, URZ, UR9, UR7 ;  /* 0x000000093f040299 */ /* 0x000fd80008011607 */
.L_x_1134:
[----:B------:R-:W-:-:S06]  /*1270*/  UIMAD UR4, UR4, UR5, UR5 ;  /* 0x00000005040472a4 */ /* 0x000fcc000f8e0205 */
[----:B------:R-:W-:-:S07]  /*1280*/  VIMNMX R0, R0, UR4, PT ;  /* 0x0000000400007c48 */ /* 0x000fce000bfe0100 */
.L_x_1132:
[----:B------:R-:W-:Y:S01]  /*1290*/  UISETP.NE.AND UP0, UPT, UR47, URZ, UPT ;  /* 0x0000003f2f00728c */ /* 0x000fe2000bf05270 */
[----:B------:R-:W-:Y:S01]  /*12a0*/  VIADD R0, R0, 0x3f ;  /* 0x0000003f00007836 */ /* 0x000fe20000000000 */
[----:B------:R-:W-:Y:S01]  /*12b0*/  UMOV UR9, UR37 ;  /* 0x0000002500097c82 */ /* 0x000fe20008000000 */
[----:B------:R-:W-:Y:S02]  /*12c0*/  UIMAD UR4, UR39, UR12, 0x3f ;  /* 0x0000003f270474a4 */ /* 0x000fe4000f8e020c */
[----:B------:R-:W-:Y:S01]  /*12d0*/  UIMAD UR53, UR39, UR12, -UR53 ;  /* 0x0000000c273572a4 */ /* 0x000fe2000f8e0a35 */
[----:B------:R-:W-:Y:S01]  /*12e0*/  SHF.R.S32.HI R3, RZ, 0x1f, R0 ;  /* 0x0000001fff037819 */ /* 0x000fe20000011400 */
[----:B------:R-:W-:Y:S01]  /*12f0*/  USHF.R.S32.HI UR8, URZ, 0x1f, UR4 ;  /* 0x0000001f3f087899 */ /* 0x000fe20008011404 */
[----:B------:R-:W-:Y:S02]  /*1300*/  ULDC UR10, c[0x0][0x9dc] ;  /* 0x00027700000a7ab9 */ /* 0x000fe40000000800 */
[----:B------:R-:W-:Y:S01]  /*1310*/  LEA.HI R3, R3, R0, RZ, 0x6 ;  /* 0x0000000003037211 */ /* 0x000fe200078f30ff */
[----:B------:R-:W-:Y:S01]  /*1320*/  @UP0 ULDC UR6, c[0x0][0x44c] ;  /* 0x0001130000060ab9 */ /* 0x000fe20000000800 */
[----:B------:R-:W-:Y:S01]  /*1330*/  @UP0 ULDC UR11, c[0x0][0x450] ;  /* 0x00011400000b0ab9 */ /* 0x000fe20000000800 */
[----:B------:R-:W-:Y:S01]  /*1340*/  UIMAD.WIDE.U32 UR6, UR37, UR6, URZ ;  /* 0x00000006250672a5 */ /* 0x000fe2000f8e003f */
[----:B------:R-:W-:Y:S01]  /*1350*/  SHF.R.S32.HI R3, RZ, 0x6, R3 ;  /* 0x00000006ff037819 */ /* 0x000fe20000011403 */
[----:B------:R-:W-:-:S02]  /*1360*/  ULEA.HI UR8, UR8, UR4, URZ, 0x6 ;  /* 0x0000000408087291 */ /* 0x000fc4000f8f303f */
[----:B------:R-:W-:Y:S02]  /*1370*/  @UP0 USHF.R.U32.HI UR9, URZ, UR11, UR7 ;  /* 0x0000000b3f090299 */ /* 0x000fe40008011607 */
[----:B------:R-:W-:Y:S02]  /*1380*/  UISETP.GE.AND UP0, UPT, UR5, 0x1, UPT ;  /* 0x000000010500788c */ /* 0x000fe4000bf06270 */
[----:B------:R-:W-:Y:S02]  /*1390*/  USHF.R.S32.HI UR8, URZ, 0x6, UR8 ;  /* 0x000000063f087899 */ /* 0x000fe40008011408 */
[----:B------:R-:W-:Y:S02]  /*13a0*/  UIADD3 UR4, UR53, UR9, URZ ;  /* 0x0000000935047290 */ /* 0x000fe4000fffe03f */
[----:B------:R-:W-:Y:S02]  /*13b0*/  PLOP3.LUT P0, PT, PT, PT, UP0, 0x40, 0x0 ;  /* 0x000000000000781c */ /* 0x000fe40003f0e808 */
[----:B------:R-:W-:Y:S01]  /*13c0*/  UIADD3 UR9, UR4, -UR10, URZ ;  /* 0x8000000a04097290 */ /* 0x000fe2000fffe03f */
[----:B------:R-:W-:-:S10]  /*13d0*/  VIMNMX R160, R3, UR8, PT ;  /* 0x0000000803a07c48 */ /* 0x000fd4000bfe0100 */
[----:B------:R-:W-:Y:S05]  /*13e0*/  @P0 BRA `(.L_x_1135) ;  /* 0x0000000000440947 */ /* 0x000fea0003800000 */
[----:B------:R-:W-:-:S06]  /*13f0*/  UISETP.GT.AND UP0, UPT, UR4, -0x1, UPT ;  /* 0xffffffff0400788c */ /* 0x000fcc000bf04270 */
[----:B------:R-:W-:-:S13]  /*1400*/  PLOP3.LUT P0, PT, PT, PT, UP0, 0x80, 0x0 ;  /* 0x000000000000781c */ /* 0x000fda0003f0f008 */
[----:B------:R-:W-:Y:S05]  /*1410*/  @P0 BRA `(.L_x_1136) ;  /* 0x00000000001c0947 */ /* 0x000fea0003800000 */
[----:B------:R-:W-:Y:S02]  /*1420*/  UISETP.NE.AND UP0, UPT, UR5, 0x1, UPT ;  /* 0x000000010500788c */ /* 0x000fe4000bf05270 */
[----:B------:R-:W-:-:S09]  /*1430*/  ULOP3.LUT UR4, URZ, UR4, URZ, 0x33, !UPT ;  /* 0x000000043f047292 */ /* 0x000fd2000f8e333f */
[----:B------:R-:W-:Y:S02]  /*1440*/  @UP0 ULDC.64 UR10, c[0x0][0x9e8] ;  /* 0x00027a00000a0ab9 */ /* 0x000fe40000000a00 */
[----:B------:R-:W-:-:S04]  /*1450*/  UIMAD.WIDE.U32 UR6, UR4, UR10, URZ ;  /* 0x0000000a040672a5 */ /* 0x000fc8000f8e003f */
[----:B------:R-:W-:-:S04]  /*1460*/  @UP0 USHF.R.U32.HI UR4, URZ, UR11, UR7 ;  /* 0x0000000b3f040299 */ /* 0x000fc80008011607 */
[----:B------:R-:W-:Y:S01]  /*1470*/  ULOP3.LUT UR4, URZ, UR4, URZ, 0x33, !UPT ;  /* 0x000000043f047292 */ /* 0x000fe2000f8e333f */
[----:B------:R-:W-:Y:S11]  /*1480*/  BRA `(.L_x_1137) ;  /* 0x0000000000107947 */ /* 0x000ff60003800000 */
.L_x_1136:
[----:B------:R-:W-:-:S11]  /*1490*/  UISETP.NE.AND UP0, UPT, UR5, 0x1, UPT ;  /* 0x000000010500788c */ /* 0x000fd6000bf05270 */
[----:B------:R-:W-:Y:S02]  /*14a0*/  @UP0 ULDC.64 UR10, c[0x0][0x9e8] ;  /* 0x00027a00000a0ab9 */ /* 0x000fe40000000a00 */
[----:B------:R-:W-:-:S04]  /*14b0*/  UIMAD.WIDE.U32 UR6, UR4, UR10, URZ ;  /* 0x0000000a040672a5 */ /* 0x000fc8000f8e003f */
[----:B------:R-:W-:-:S12]  /*14c0*/  @UP0 USHF.R.U32.HI UR4, URZ, UR11, UR7 ;  /* 0x0000000b3f040299 */ /* 0x000fd80008011607 */
.L_x_1137:
[----:B------:R-:W-:-:S04]  /*14d0*/  UIMAD UR4, UR4, UR5, URZ ;  /* 0x00000005040472a4 */ /* 0x000fc8000f8e023f */
[----:B------:R-:W-:-:S04]  /*14e0*/  UISETP.LT.AND UP0, UPT, UR9, UR4, UPT ;  /* 0x000000040900728c */ /* 0x000fc8000bf01270 */
[----:B------:R-:W-:-:S12]  /*14f0*/  USEL UR9, UR9, UR4, !UP0 ;  /* 0x0000000409097287 */ /* 0x000fd8000c000000 */
.L_x_1135:
[----:B------:R-:W-:Y:S01]  /*1500*/  USHF.R.S32.HI UR4, URZ, 0x1f, UR9 ;  /* 0x0000001f3f047899 */ /* 0x000fe20008011409 */
[----:B------:R-:W-:Y:S01]  /*1510*/  PLOP3.LUT P0, PT, PT, PT, PT, 0x80, 0x0 ;  /* 0x000000000000781c */ /* 0x000fe20003f0f070 */
[----:B------:R-:W-:Y:S01]  /*1520*/  IMAD.MOV.U32 R0, RZ, RZ, RZ ;  /* 0x000000ffff007224 */ /* 0x000fe200078e00ff */
[----:B------:R-:W-:Y:S01]  /*1530*/  CS2R R150, SRZ ;  /* 0x0000000000967805 */ /* 0x000fe2000001ff00 */
[----:B------:R-:W-:Y:S01]  /*1540*/  ULEA.HI UR4, UR4, UR9, URZ, 0x6 ;  /* 0x0000000904047291 */ /* 0x000fe2000f8f303f */
[----:B------:R-:W-:Y:S01]  /*1550*/  IMAD.MOV.U32 R2, RZ, RZ, RZ ;  /* 0x000000ffff027224 */ /* 0x000fe200078e00ff */
[----:B------:R-:W-:Y:S02]  /*1560*/  CS2R R26, SRZ ;  /* 0x00000000001a7805 */ /* 0x000fe4000001ff00 */
[----:B------:R-:W-:Y:S01]  /*1570*/  CS2R R92, SRZ ;  /* 0x00000000005c7805 */ /* 0x000fe2000001ff00 */
[----:B------:R-:W-:Y:S01]  /*1580*/  USHF.R.S32.HI UR4, URZ, 0x6, UR4 ;  /* 0x000000063f047899 */ /* 0x000fe20008011404 */
[----:B------:R-:W-:-:S02]  /*1590*/  CS2R R144, SRZ ;  /* 0x0000000000907805 */ /* 0x000fc4000001ff00 */
[----:B------:R-:W-:Y:S02]  /*15a0*/  CS2R R142, SRZ ;  /* 0x00000000008e7805 */ /* 0x000fe4000001ff00 */
[----:B------:R-:W-:Y:S01]  /*15b0*/  CS2R R30, SRZ ;  /* 0x00000000001e7805 */ /* 0x000fe2000001ff00 */
[----:B------:R-:W-:Y:S01]  /*15c0*/  UISETP.LT.AND UP0, UPT, URZ, UR4, UPT ;  /* 0x000000043f00728c */ /* 0x000fe2000bf01270 */
[----:B------:R-:W-:Y:S02]  /*15d0*/  CS2R R84, SRZ ;  /* 0x0000000000547805 */ /* 0x000fe4000001ff00 */
[----:B------:R-:W-:Y:S02]  /*15e0*/  CS2R R136, SRZ ;  /* 0x0000000000887805 */ /* 0x000fe4000001ff00 */
[----:B------:R-:W-:Y:S01]  /*15f0*/  CS2R R134, SRZ ;  /* 0x0000000000867805 */ /* 0x000fe2000001ff00 */
[----:B------:R-:W-:Y:S01]  /*1600*/  USEL UR41, URZ, UR4, !UP0 ;  /* 0x000000043f297287 */ /* 0x000fe2000c000000 */
[----:B------:R-:W-:-:S02]  /*1610*/  CS2R R34, SRZ ;  /* 0x0000000000227805 */ /* 0x000fc4000001ff00 */
[----:B------:R-:W-:Y:S02]  /*1620*/  CS2R R76, SRZ ;  /* 0x00000000004c7805 */ /* 0x000fe4000001ff00 */
[----:B------:R-:W-:Y:S02]  /*1630*/  CS2R R128, SRZ ;  /* 0x0000000000807805 */ /* 0x000fe4000001ff00 */
[----:B------:R-:W-:Y:S02]  /*1640*/  CS2R R126, SRZ ;  /* 0x00000000007e7805 */ /* 0x000fe4000001ff00 */
[----:B------:R-:W-:Y:S02]  /*1650*/  CS2R R38, SRZ ;  /* 0x0000000000267805 */ /* 0x000fe4000001ff00 */
[----:B------:R-:W-:Y:S02]  /*1660*/  ISETP.GT.AND P1, PT, R160, UR41, PT ;  /* 0x00000029a0007c0c */ /* 0x000fe4000bf24270 */
        /* <DEDUP_REMOVED lines=51> */
[----:B------:R-:W-:Y:S06]  /*19a0*/  @!P1 BRA `(.L_x_1138) ;  /* 0x000000a400ac9947 */ /* 0x000fec0003800000 */
[----:B------:R-:W0:Y:S01]  /*19b0*/  SHFL.IDX PT, R0, R187, RZ, 0x1f ;  /* 0x00001fffbb007589 */ /* 0x000e2200000e0000 */
[----:B------:R-:W1:Y:S01]  /*19c0*/  S2UR UR52, SR_CgaCtaId ;  /* 0x00000000003479c3 */ /* 0x000e620000008800 */
[----:B------:R-:W-:Y:S01]  /*19d0*/  UMOV UR49, 0x400 ;  /* 0x0000040000317882 */ /* 0x000fe20000000000 */
        /* <DEDUP_REMOVED lines=28> */
.L_x_1139:
        /* <DEDUP_REMOVED lines=13> */
[----:B------:R-:W-:Y:S01]  /*1c70*/  @UP1 ULDC.64 UR14, c[0x0][0x9b8] ;  /* 0x00026e00000e1ab9 */ /* 0x000fe20000000a00 */
[----:B------:R-:W-:Y:S02]  /*1c80*/  @UP0 UIMAD UR8, UR8, UR16, URZ ;  /* 0x00000010080802a4 */ /* 0x000fe4000f8e023f */
[----:B------:R-:W-:Y:S02]  /*1c90*/  @UP1 UIMAD UR9, UR9, UR14, URZ ;  /* 0x0000000e090912a4 */ /* 0x000fe4000f8e023f */
[----:B------:R-:W-:Y:S02]  /*1ca0*/  @UP0 UIMAD.WIDE.U32 UR10, UR38, UR16, URZ ;  /* 0x00000010260a02a5 */ /* 0x000fe4000f8e003f */
[----:B------:R-:W-:-:S02]  /*1cb0*/  @UP0 UIMAD UR17, UR38, UR17, UR8 ;  /* 0x00000011261102a4 */ /* 0x000fc4000f8e0208 */
[----:B------:R-:W-:Y:S02]  /*1cc0*/  @UP0 USHF.R.S32.HI UR16, URZ, 0x1f, UR40 ;  /* 0x0000001f3f100899 */ /* 0x000fe40008011428 */
[----:B------:R-:W-:Y:S02]  /*1cd0*/  @UP1 USHF.R.S32.HI UR19, URZ, 0x1f, UR40 ;  /* 0x0000001f3f131899 */ /* 0x000fe40008011428 */
[----:B------:R-:W-:Y:S02]  /*1ce0*/  @UP1 UIMAD.WIDE.U32 UR12, UR38, UR14, URZ ;  /* 0x0000000e260c12a5 */ /* 0x000fe4000f8e003f */
[----:B------:R-:W-:Y:S02]  /*1cf0*/  @UP1 UIMAD UR18, UR38, UR15, UR9 ;  /* 0x0000000f261212a4 */ /* 0x000fe4000f8e0209 */
[----:B------:R-:W-:Y:S01]  /*1d00*/  @UP0 UIADD3 UR11, UR11, UR17, URZ ;  /* 0x000000110b0b0290 */ /* 0x000fe2000fffe03f */
[----:B------:R-:W-:Y:S01]  /*1d10*/  @UP0 ULDC.64 UR14, c[0x0][0x9b0] ;  /* 0x00026c00000e0ab9 */ /* 0x000fe20000000a00 */
[----:B------:R-:W-:Y:S01]  /*1d20*/  @UP1 ULDC.64 UR8, c[0x0][0x9c0] ;  /* 0x0002700000081ab9 */ /* 0x000fe20000000a00 */
[----:B------:R-:W-:-:S02]  /*1d30*/  @UP0 UIMAD UR16, UR16, UR14, URZ ;  /* 0x0000000e101002a4 */ /* 0x000fc4000f8e023f */
[----:B------:R-:W-:Y:S02]  /*1d40*/  @UP1 UIMAD UR17, UR19, UR8, URZ ;  /* 0x00000008131112a4 */ /* 0x000fe4000f8e023f */
[----:B------:R-:W-:Y:S02]  /*1d50*/  @UP1 UIADD3 UR13, UR13, UR18, URZ ;  /* 0x000000120d0d1290 */ /* 0x000fe4000fffe03f */
[----:B------:R-:W-:Y:S02]  /*1d60*/  @UP0 UIMAD UR16, UR40, UR15, UR16 ;  /* 0x0000000f281002a4 */ /* 0x000fe4000f8e0210 */
[----:B------:R-:W-:Y:S02]  /*1d70*/  @UP1 UIMAD UR17, UR40, UR9, UR17 ;  /* 0x00000009281112a4 */ /* 0x000fe4000f8e0211 */
[----:B------:R-:W-:Y:S02]  /*1d80*/  @UP0 UIMAD.WIDE.U32 UR14, UR40, UR14, UR10 ;  /* 0x0000000e280e02a5 */ /* 0x000fe4000f8e000a */
[----:B------:R-:W-:-:S02]  /*1d90*/  @UP1 UIMAD.WIDE.U32 UR8, UR40, UR8, UR12 ;  /* 0x00000008280812a5 */ /* 0x000fc4000f8e000c */
[----:B------:R-:W-:Y:S02]  /*1da0*/  @UP0 UIADD3 UR10, UR15, UR16, URZ ;  /* 0x000000100f0a0290 */ /* 0x000fe4000fffe03f */
[----:B------:R-:W-:Y:S02]  /*1db0*/  @UP0 ULEA UR4, UP2, UR14, UR4, 0x2 ;  /* 0x000000040e040291 */ /* 0x000fe4000f84103f */
[----:B------:R-:W-:Y:S02]  /*1dc0*/  @UP1 UIADD3 UR9, UR9, UR17, URZ ;  /* 0x0000001109091290 */ /* 0x000fe4000fffe03f */
[----:B------:R-:W-:Y:S02]  /*1dd0*/  @UP1 ULEA UR6, UP3, UR8, UR6, 0x2 ;  /* 0x0000000608061291 */ /* 0x000fe4000f86103f */
[----:B------:R-:W-:Y:S01]  /*1de0*/  @UP0 ULEA.HI.X UR5, UR14, UR5, UR10, 0x2, UP2 ;  /* 0x000000050e050291 */ /* 0x000fe200090f140a */
[----:B------:R-:W-:Y:S01]  /*1df0*/  IMAD.U32 R2, RZ, RZ, UR4 ;  /* 0x00000004ff027e24 */ /* 0x000fe2000f8e00ff */
[----:B------:R-:W-:-:S02]  /*1e00*/  @UP1 ULEA.HI.X UR7, UR8, UR7, UR9, 0x2, UP3 ;  /* 0x0000000708071291 */ /* 0x000fc400098f1409 */
[----:B------:R-:W-:Y:S02]  /*1e10*/  IMAD.U32 R4, RZ, RZ, UR6 ;  /* 0x00000006ff047e24 */ /* 0x000fe4000f8e00ff */
        /* <DEDUP_REMOVED lines=17> */
.L_x_1324:
[----:B------:R-:W-:Y:S05]  /*1f30*/  WARPSYNC.ALL ;  /* 0x0000000000007948 */ /* 0x000fea0003800000 */
[----:B------:R-:W-:Y:S01]  /*1f40*/  UISETP.NE.AND UP0, UPT, UR45, 0x3, UPT ;  /* 0x000000032d00788c */ /* 0x000fe2000bf05270 */
[----:B------:R1:W-:Y:S05]  /*1f50*/  BAR.SYNC.DEFER_BLOCKING R7, 0x100 ;  /* 0x000400070000751d */ /* 0x0003ea0000010000 */
[----:B------:R-:W-:-:S13]  /*1f60*/  PLOP3.LUT P0, PT, PT, PT, UP0, 0x40, 0x0 ;  /* 0x000000000000781c */ /* 0x000fda0003f0e808 */
[----:B-1----:R-:W-:Y:S05]  /*1f70*/  @P0 BRA `(.L_x_1141) ;  /* 0x0000000000040947 */ /* 0x002fea0003800000 */
[----:B------:R-:W-:Y:S01]  /*1f80*/  BPT.TRAP 0x1 ;  /* 0x000000040000795c */ /* 0x000fe20000300000 */
.L_x_1141:
[----:B------:R-:W-:Y:S01]  /*1f90*/  PLOP3.LUT P1, PT, PT, PT, UP0, 0x40, 0x0 ;  /* 0x000000000000781c */ /* 0x000fe20003f2e808 */
[----:B------:R-:W-:Y:S01]  /*1fa0*/  ULEA UR54, UR42, UR49, 0x3 ;  /* 0x000000312a367291 */ /* 0x000fe2000f8e183f */
[----:B------:R-:W-:-:S05]  /*1fb0*/  IMAD.U32 R8, RZ, RZ, UR43 ;  /* 0x0000002bff087e24 */ /* 0x000fca000f8e00ff */
[----:B------:R-:W-:-:S04]  /*1fc0*/  SHF.L.U32 R8, R8, 0x1f, RZ ;  /* 0x0000001f08087819 */ /* 0x000fc800000006ff */
[----:B------:R1:W2:Y:S02]  /*1fd0*/  SYNCS.PHASECHK.TRANS64.TRYWAIT P0, [UR54+0x28430], R8 ;  /* 0x02843008ff0075a7 */ /* 0x0002a40008000176 */
[----:B------:R-:W-:Y:S05]  /*1fe0*/  @P1 BRA `(.L_x_1142) ;  /* 0x0000000000041947 */ /* 0x000fea0003800000 */
[----:B------:R-:W-:Y:S01]  /*1ff0*/  BPT.TRAP 0x1 ;  /* 0x000000040000795c */ /* 0x000fe20000300000 */
.L_x_1142:
[----:B--2---:R-:W-:Y:S05]  /*2000*/  @P0 BRA `(.L_x_1143) ;  /* 0x0000000000080947 */ /* 0x004fea0003800000 */
[----:B------:R-:W2:Y:S02]  /*2010*/  SYNCS.PHASECHK.TRANS64.TRYWAIT P0, [UR54+0x28430], R8 ;  /* 0x02843008ff0075a7 */ /* 0x000ea40008000176 */
[----:B--2---:R-:W-:Y:S05]  /*2020*/  @!P0 BRA `(.L_x_1144) ;  /* 0x0000012000f48947 */ /* 0x004fea0003800000 */
.L_x_1143:
[----:B------:R-:W-:Y:S01]  /*2030*/  UIADD3 UR4, UR49, 0x20000, URZ ;  /* 0x0002000031047890 */ /* 0x000fe2000fffe03f */
[----:B------:R-:W-:Y:S01]  /*2040*/  WARPGROUP.ARRIVE ;  /* 0x00000000000079c5 */ /* 0x000fe20000000000 */
[----:B------:R-:W-:-:S05]  /*2050*/  ULOP3.LUT UR32, UR55, 0x10000, URZ, 0xfc, !UPT ;  /* 0x0001000037207892 */ /* 0x000fca000f8efc3f */
[----:B------:R-:W2:Y:S01]  /*2060*/  S2R R2, SR_TID.X ;  /* 0x0000000000027919 */ /* 0x000ea20000002100 */
[----:B------:R-:W-:Y:S01]  /*2070*/  USHF.R.U32.HI UR4, URZ, 0x4, UR4 ;  /* 0x000000043f047899 */ /* 0x000fe20008011604 */
[----:B------:R-:W-:Y:S01]  /*2080*/  PLOP3.LUT P0, PT, PT, PT, UP0, 0x40, 0x0 ;  /* 0x000000000000781c */ /* 0x000fe20003f0e808 */
[----:B------:R-:W-:Y:S01]  /*2090*/  UMOV UR33, 0x40000040 ;  /* 0x4000004000217882 */ /* 0x000fe20000000000 */
[----:B------:R-:W-:Y:S01]  /*20a0*/  UMOV UR35, 0x40000040 ;  /* 0x4000004000237882 */ /* 0x000fe20000000000 */
        /* <DEDUP_REMOVED lines=10> */
[----:B------:R-:W-:Y:S01]  /*2150*/  QGMMA.64x64x32.F32.E4M3.E4M3 R24, gdesc[UR32], RZ, !UPT, gsb0 ;  /* 0x00e00000201879f3 */ /* 0x000fe2000c0008ff */
        /* <DEDUP_REMOVED lines=25> */
[----:B------:R-:W-:Y:S03]  /*22f0*/  QGMMA.64x64x32.F32.E4M3.E4M3 R24, gdesc[UR4], R24, gsb0 ;  /* 0x00e00000041879f3 */ /* 0x000fe60008000818 */
        /* <DEDUP_REMOVED lines=19> */
[----:B------:R2:W-:Y:S06]  /*2430*/  BAR.ARV R2, 0x100 ;  /* 0x000400020000751d */ /* 0x0005ec0000002000 */
[----:B------:R-:W-:Y:S05]  /*2440*/  @P0 BRA `(.L_x_1145) ;  /* 0x0000000000040947 */ /* 0x000fea0003800000 */
[----:B------:R-:W-:Y:S01]  /*2450*/  BPT.TRAP 0x1 ;  /* 0x000000040000795c */ /* 0x000fe20000300000 */
.L_x_1145:
[----:B------:R-:W-:Y:S01]  /*2460*/  UISETP.NE.AND UP2, UPT, UR47, URZ, UPT ;  /* 0x0000003f2f00728c */ /* 0x000fe2000bf45270 */
[----:B------:R-:W3:Y:S01]  /*2470*/  LDC R14, c[0x0][0x2f0] ;  /* 0x0000bc00ff0e7b82 */ /* 0x000ee20000000800 */
[----:B------:R-:W-:Y:S01]  /*2480*/  VIADD R4, R18, UR37 ;  /* 0x0000002512047c36 */ /* 0x000fe20008000000 */
[----:B------:R-:W-:Y:S01]  /*2490*/  UISETP.NE.AND UP1, UPT, UR46, URZ, UPT ;  /* 0x0000003f2e00728c */ /* 0x000fe2000bf25270 */
[----:B------:R-:W-:Y:S02]  /*24a0*/  IMAD.MOV.U32 R5, RZ, RZ, -0x40 ;  /* 0xffffffc0ff057424 */ /* 0x000fe400078e00ff */
[C---:B------:R-:W-:Y:S01]  /*24b0*/  FMUL.FTZ R34, R0.reuse, R34 ;  /* 0x0000002200227220 */ /* 0x040fe20000410000 */
[----:B------:R-:W-:Y:S01]  /*24c0*/  PLOP3.LUT P0, PT, PT, PT, UP2, 0x80, 0x0 ;  /* 0x000000000000781c */ /* 0x000fe20003f0f028 */
[----:B------:R-:W-:Y:S01]  /*24d0*/  FMUL.FTZ R24, R0, R24 ;  /* 0x0000001800187220 */ /* 0x000fe20000410000 */
[----:B------:R-:W-:Y:S01]  /*24e0*/  PLOP3.LUT P1, PT, PT, PT, UP2, 0x80, 0x0 ;  /* 0x000000000000781c */ /* 0x000fe20003f2f028 */
[----:B------:R-:W4:Y:S01]  /*24f0*/  LDC R15, c[0x0][0x288] ;  /* 0x0000a200ff0f7b82 */ /* 0x000f220000000800 */
[----:B------:R-:W-:Y:S01]  /*2500*/  IMAD R5, R160, R5, 0x41 ;  /* 0x00000041a0057424 */ /* 0x000fe200078e0205 */
[----:B------:R-:W-:Y:S01]  /*2510*/  @UP2 ULDC UR6, c[0x0][0x44c] ;  /* 0x0001130000062ab9 */ /* 0x000fe20000000800 */
[C---:B------:R-:W-:Y:S01]  /*2520*/  FMUL.FTZ R25, R0.reuse, R25 ;  /* 0x0000001900197220 */ /* 0x040fe20000410000 */
[C---:B------:R-:W-:Y:S01]  /*2530*/  FMUL.FTZ R26, R0.reuse, R26 ;  /* 0x0000001a001a7220 */ /* 0x040fe20000410000 */
[C---:B------:R-:W-:Y:S01]  /*2540*/  FMUL.FTZ R27, R0.reuse, R27 ;  /* 0x0000001b001b7220 */ /* 0x040fe20000410000 */
[C---:B------:R-:W-:Y:S01]  /*2550*/  FMUL.FTZ R28, R0.reuse, R28 ;  /* 0x0000001c001c7220 */ /* 0x040fe20000410000 */
[C---:B------:R-:W-:Y:S01]  /*2560*/  FMUL.FTZ R29, R0.reuse, R29 ;  /* 0x0000001d001d7220 */ /* 0x040fe20000410000 */
[C---:B------:R-:W-:Y:S01]  /*2570*/  FMUL.FTZ R30, R0.reuse, R30 ;  /* 0x0000001e001e7220 */ /* 0x040fe20000410000 */
[----:B------:R-:W-:Y:S01]  /*2580*/  FMUL.FTZ R32, R0, R32 ;  /* 0x0000002000207220 */ /* 0x000fe20000410000 */
[----:B0-----:R-:W-:Y:S01]  /*2590*/  @P0 IMAD.HI.U32 R3, R4, UR6, RZ ;  /* 0x0000000604030c27 */ /* 0x001fe2000f8e00ff */
[----:B------:R-:W-:-:S03]  /*25a0*/  @UP2 ULDC UR6, c[0x0][0x450] ;  /* 0x0001140000062ab9 */ /* 0x000fc60000000800 */
[C---:B------:R-:W-:Y:S01]  /*25b0*/  FMUL.FTZ R33, R0.reuse, R33 ;  /* 0x0000002100217220 */ /* 0x040fe20000410000 */
[C---:B------:R-:W-:Y:S01]  /*25c0*/  FMUL.FTZ R36, R0.reuse, R36 ;  /* 0x0000002400247220 */ /* 0x040fe20000410000 */
[C---:B------:R-:W-:Y:S01]  /*25d0*/  FMUL.FTZ R37, R0.reuse, R37 ;  /* 0x0000002500257220 */ /* 0x040fe20000410000 */
[----:B------:R-:W-:Y:S01]  /*25e0*/  @P1 SHF.R.U32.HI R4, RZ, UR6, R3 ;  /* 0x00000006ff041c19 */ /* 0x000fe20008011603 */
[----:B------:R-:W-:Y:S01]  /*25f0*/  UIADD3 UR6, UR54, 0x28440, URZ ;  /* 0x0002844036067890 */ /* 0x000fe2000fffe03f */
[C---:B------:R-:W-:Y:S01]  /*2600*/  FMUL.FTZ R40, R0.reuse, R40 ;  /* 0x0000002800287220 */ /* 0x040fe20000410000 */
[C---:B------:R-:W-:Y:S01]  /*2610*/  FMUL.FTZ R41, R0.reuse, R41 ;  /* 0x0000002900297220 */ /* 0x040fe20000410000 */
[C---:B------:R-:W-:Y:S01]  /*2620*/  FMUL.FTZ R42, R0.reuse, R42 ;  /* 0x0000002a002a7220 */ /* 0x040fe20000410000 */
[----:B------:R-:W0:Y:S01]  /*2630*/  SHFL.IDX PT, R9, R4, RZ, 0x1c1f ;  /* 0x001c1fff04097589 */ /* 0x000e2200000e0000 */
[----:B------:R-:W-:Y:S01]  /*2640*/  UPRMT UR6, UR52, 0x654, UR6 ;  /* 0x0000065434067896 */ /* 0x000fe20008000006 */
[C---:B------:R-:W-:Y:S01]  /*2650*/  FMUL.FTZ R43, R0.reuse, R43 ;  /* 0x0000002b002b7220 */ /* 0x040fe20000410000 */
        /* <DEDUP_REMOVED lines=10> */
[----:B------:R-:W-:Y:S01]  /*2700*/  FMUL.FTZ R54, R0, R54 ;  /* 0x0000003600367220 */ /* 0x000fe20000410000 */
[----:B---3--:R-:W-:-:S02]  /*2710*/  IMAD R3, R14, UR39, R5 ;  /* 0x000000270e037c24 */ /* 0x008fc4000f8e0205 */
[----:B------:R-:W-:Y:S01]  /*2720*/  FMUL.FTZ R55, R0, R55 ;  /* 0x0000003700377220 */ /* 0x000fe20000410000 */
[----:B------:R3:W0:Y:S01]  /*2730*/  MUFU.TANH R12, R34 ;  /* 0x00000022000c7308 */ /* 0x0006220000002400 */
[----:B------:R-:W-:Y:S01]  /*2740*/  PLOP3.LUT P0, PT, PT, PT, UP1, 0x40, 0x0 ;  /* 0x000000000000781c */ /* 0x000fe20003f0e818 */
[----:B------:R-:W-:Y:S01]  /*2750*/  IMAD R6, R16, -0x2, R3 ;  /* 0xfffffffe10067824 */ /* 0x000fe200078e0203 */
[----:B------:R-:W-:Y:S01]  /*2760*/  ULDC UR11, c[0x0][0x9dc] ;  /* 0x00027700000b7ab9 */ /* 0x000fe20000000800 */
[----:B------:R-:W-:Y:S01]  /*2770*/  SYNCS.ARRIVE.TRANS64.RED.A1T0 RZ, [UR6], RZ ;  /* 0x000000ffffff79a7 */ /* 0x000fe20008100406 */
[C---:B------:R-:W-:Y:S01]  /*2780*/  FMUL.FTZ R31, R0.reuse, R31 ;  /* 0x0000001f001f7220 */ /* 0x040fe20000410000 */
[----:B------:R-:W-:Y:S01]  /*2790*/  FMUL.FTZ R38, R0, R38 ;  /* 0x0000002600267220 */ /* 0x000fe20000410000 */
[----:B------:R-:W-:Y:S01]  /*27a0*/  ULOP3.LUT UR6, URZ, UR11, URZ, 0x33, !UPT ;  /* 0x0000000b3f067292 */ /* 0x000fe2000f8e333f */
[----:B------:R-:W0:Y:S01]  /*27b0*/  MUFU.TANH R10, R30 ;  /* 0x0000001e000a7308 */ /* 0x000e220000002400 */
[----:B---3--:R-:W-:Y:S01]  /*27c0*/  LEA R34, R160, 0xffffffc0, 0x6 ;  /* 0xffffffc0a0227811 */ /* 0x008fe200078e30ff */
[----:B------:R-:W-:Y:S01]  /*27d0*/  FMUL.FTZ R35, R0, R35 ;  /* 0x0000002300237220 */ /* 0x000fe20000410000 */
[----:B----4-:R-:W-:Y:S01]  /*27e0*/  IMAD.IADD R6, R6, 0x1, -R15 ;  /* 0x0000000106067824 */ /* 0x010fe200078e0a0f */
[----:B------:R-:W-:Y:S01]  /*27f0*/  ULDC UR14, c[0x0][0x9e0] ;  /* 0x00027800000e7ab9 */ /* 0x000fe20000000800 */
[----:B------:R-:W-:Y:S01]  /*2800*/  FMUL.FTZ R39, R0, R39 ;  /* 0x0000002700277220 */ /* 0x000fe20000410000 */
[----:B------:R-:W-:-:S02]  /*2810*/  IMAD R3, R14, UR39, -R34 ;  /* 0x000000270e037c24 */ /* 0x000fc4000f8e0a22 */
[----:B------:R-:W3:Y:S08]  /*2820*/  MUFU.TANH R24, R24 ;  /* 0x0000001800187308 */ /* 0x000ef00000002400 */
[----:B------:R-:W4:Y:S08]  /*2830*/  MUFU.TANH R25, R25 ;  /* 0x0000001900197308 */ /* 0x000f300000002400 */
[----:B------:R-:W0:Y:S08]  /*2840*/  MUFU.TANH R26, R26 ;  /* 0x0000001a001a7308 */ /* 0x000e300000002400 */
        /* <DEDUP_REMOVED lines=23> */
[----:B------:R5:W0:Y:S08]  /*29c0*/  MUFU.TANH R11, R31 ;  /* 0x0000001f000b7308 */ /* 0x000a300000002400 */
[----:B------:R1:W2:Y:S01]  /*29d0*/  MUFU.TANH R20, R38 ;  /* 0x0000002600147308 */ /* 0x0002a20000002400 */
[----:B-----5:R-:W-:-:S07]  /*29e0*/  IMAD R31, R16, -0x2, R3 ;  /* 0xfffffffe101f7824 */ /* 0x020fce00078e0203 */
[----:B------:R5:W2:Y:S01]  /*29f0*/  MUFU.TANH R13, R35 ;  /* 0x00000023000d7308 */ /* 0x000aa20000002400 */
[----:B-1----:R-:W-:-:S05]  /*2a00*/  VIADD R38, R6, UR14 ;  /* 0x0000000e06267c36 */ /* 0x002fca0008000000 */
[----:B0-----:R-:W-:Y:S02]  /*2a10*/  VIADDMNMX R3, R9, R38, R31, PT ;  /* 0x0000002609037246 */ /* 0x001fe4000380011f */
[----:B------:R0:W1:Y:S01]  /*2a20*/  MUFU.TANH R21, R39 ;  /* 0x0000002700157308 */ /* 0x0000620000002400 */
[----:B-----5:R-:W-:Y:S02]  /*2a30*/  VIADD R35, R6, UR6 ;  /* 0x0000000606237c36 */ /* 0x020fe40008000000 */
[----:B0-----:R-:W-:Y:S02]  /*2a40*/  VIADD R39, R5, 0xffffffff ;  /* 0xffffffff05277836 */ /* 0x001fe40000000000 */
[----:B------:R-:W-:Y:S01]  /*2a50*/  IMAD.IADD R5, R35, 0x1, R9 ;  /* 0x0000000123057824 */ /* 0x000fe200078e0209 */
[----:B--234-:R-:W-:Y:S06]  /*2a60*/  @P0 BRA `(.L_x_1146) ;  /* 0x0000000000640947 */ /* 0x01cfec0003800000 */
[----:B------:R-:W-:Y:S01]  /*2a70*/  IMAD R6, R14, UR39, R9 ;  /* 0x000000270e067c24 */ /* 0x000fe2000f8e0209 */
[----:B------:R-:W-:Y:S03]  /*2a80*/  BSSY B0, `(.L_x_1147) ;  /* 0x0000013000007945 */ /* 0x000fe60003800000 */
[----:B------:R-:W-:-:S05]  /*2a90*/  IMAD.IADD R9, R6, 0x1, -R15 ;  /* 0x0000000106097824 */ /* 0x000fca00078e0a0f */
[----:B------:R-:W-:-:S13]  /*2aa0*/  ISETP.GT.AND P0, PT, R9, -0x1, PT ;  /* 0xffffffff0900780c */ /* 0x000fda0003f04270 */
[----:B------:R-:W-:Y:S05]  /*2ab0*/  @P0 BRA `(.L_x_1148) ;  /* 0x0000000000240947 */ /* 0x000fea0003800000 */
[----:B------:R-:W-:Y:S01]  /*2ac0*/  ULDC UR6, c[0x0][0x9e4] ;  /* 0x0002790000067ab9 */ /* 0x000fe20000000800 */
[----:B------:R-:W-:Y:S01]  /*2ad0*/  LOP3.LUT R9, RZ, R9, RZ, 0x33, !PT ;  /* 0x00000009ff097212 */ /* 0x000fe200078e33ff */
[----:B------:R-:W-:-:S05]  /*2ae0*/  IMAD.U32 R55, RZ, RZ, UR6 ;  /* 0x00000006ff377e24 */ /* 0x000fca000f8e00ff */
[----:B------:R-:W-:-:S13]  /*2af0*/  ISETP.NE.AND P0, PT, R55, 0x1, PT ;  /* 0x000000013700780c */ /* 0x000fda0003f05270 */
[----:B------:R-:W0:Y:S02]  /*2b00*/  @P0 LDC.64 R56, c[0x0][0x9e8] ;  /* 0x00027a00ff380b82 */ /* 0x000e240000000a00 */
[----:B0-----:R-:W-:-:S05]  /*2b10*/  @P0 IMAD.HI.U32 R6, R9, R56, RZ ;  /* 0x0000003809060227 */ /* 0x001fca00078e00ff */
[----:B------:R-:W-:-:S04]  /*2b20*/  @P0 SHF.R.U32.HI R9, RZ, R57, R6 ;  /* 0x00000039ff090219 */ /* 0x000fc80000011606 */
[----:B------:R-:W-:Y:S01]  /*2b30*/  LOP3.LUT R9, RZ, R9, RZ, 0x33, !PT ;  /* 0x00000009ff097212 */ /* 0x000fe200078e33ff */
[----:B------:R-:W-:Y:S06]  /*2b40*/  BRA `(.L_x_1149) ;  /* 0x0000000000187947 */ /* 0x000fec0003800000 */
.L_x_1148:
[----:B------:R-:W-:Y:S02]  /*2b50*/  ULDC UR6, c[0x0][0x9e4] ;  /* 0x0002790000067ab9 */ /* 0x000fe40000000800 */
[----:B------:R-:W-:-:S05]  /*2b60*/  IMAD.U32 R55, RZ, RZ, UR6 ;  /* 0x00000006ff377e24 */ /* 0x000fca000f8e00ff */
[----:B------:R-:W-:-:S13]  /*2b70*/  ISETP.NE.AND P0, PT, R55, 0x1, PT ;  /* 0x000000013700780c */ /* 0x000fda0003f05270 */
[----:B------:R-:W0:Y:S02]  /*2b80*/  @P0 LDC.64 R56, c[0x0][0x9e8] ;  /* 0x00027a00ff380b82 */ /* 0x000e240000000a00 */
[----:B0-----:R-:W-:-:S05]  /*2b90*/  @P0 IMAD.HI.U32 R6, R9, R56, RZ ;  /* 0x0000003809060227 */ /* 0x001fca00078e00ff */
[----:B------:R-:W-:-:S07]  /*2ba0*/  @P0 SHF.R.U32.HI R9, RZ, R57, R6 ;  /* 0x00000039ff090219 */ /* 0x000fce0000011606 */
.L_x_1149:
[----:B------:R-:W-:Y:S05]  /*2bb0*/  BSYNC B0 ;  /* 0x0000000000007941 */ /* 0x000fea0003800000 */
.L_x_1147:
[----:B------:R-:W-:-:S04]  /*2bc0*/  IMAD R9, R9, R55, -R34 ;  /* 0x0000003709097224 */ /* 0x000fc800078e0a22 */
[----:B------:R-:W-:-:S05]  /*2bd0*/  IMAD R6, R16, -0x2, R9 ;  /* 0xfffffffe10067824 */ /* 0x000fca00078e0209 */
[----:B------:R-:W-:Y:S02]  /*2be0*/  VIADDMNMX R3, R6, R55, R3, PT ;  /* 0x0000003706037246 */ /* 0x000fe40003800103 */
[----:B------:R-:W-:-:S07]  /*2bf0*/  VIMNMX R5, R5, R6, !PT ;  /* 0x0000000605057248 */ /* 0x000fce0007fe0100 */
.L_x_1146:
[C---:B------:R-:W-:Y:S01]  /*2c00*/  ISETP.GE.AND P1, PT, R39.reuse, 0x1, PT ;  /* 0x000000012700780c */ /* 0x040fe20003f26270 */
[----:B------:R-:W0:Y:S01]  /*2c10*/  SHFL.IDX PT, R4, R4, 0x1, 0x1c1f ;  /* 0x003c1f0004047f89 */ /* 0x000e2200000e0000 */
[----:B------:R-:W-:Y:S01]  /*2c20*/  ISETP.GE.AND P0, PT, R39, 0x2, PT ;  /* 0x000000022700780c */ /* 0x000fe20003f06270 */
[----:B------:R-:W-:Y:S01]  /*2c30*/  UISETP.NE.AND UP1, UPT, UR46, URZ, UPT ;  /* 0x0000003f2e00728c */ /* 0x000fe2000bf25270 */
[----:B------:R-:W-:Y:S02]  /*2c40*/  P2R R9, PR, RZ, 0x2 ;  /* 0x00000002ff097803 */ /* 0x000fe40000000000 */
[----:B------:R-:W-:Y:S02]  /*2c50*/  ISETP.GT.AND P3, PT, R5, RZ, !P1 ;  /* 0x000000ff0500720c */ /* 0x000fe40004f64270 */
[----:B------:R-:W-:Y:S02]  /*2c60*/  ISETP.GE.AND P1, PT, R39, 0x9, PT ;  /* 0x000000092700780c */ /* 0x000fe40003f26270 */
[----:B------:R-:W-:-:S02]  /*2c70*/  ISETP.GT.AND P2, PT, R5, 0x1, !P0 ;  /* 0x000000010500780c */ /* 0x000fc40004744270 */
[----:B------:R-:W-:Y:S02]  /*2c80*/  P2R R55, PR, RZ, 0x2 ;  /* 0x00000002ff377803 */ /* 0x000fe40000000000 */
[----:B------:R-:W-:Y:S02]  /*2c90*/  ISETP.GT.AND P1, PT, R5, 0x8, !P1 ;  /* 0x000000080500780c */ /* 0x000fe40004f24270 */
[----:B------:R-:W-:Y:S02]  /*2ca0*/  ISETP.GE.AND P4, PT, R39, 0x11, PT ;  /* 0x000000112700780c */ /* 0x000fe40003f86270 */
[C---:B------:R-:W-:Y:S02]  /*2cb0*/  ISETP.LT.OR P1, PT, R3.reuse, 0x9, P1 ;  /* 0x000000090300780c */ /* 0x040fe40000f21670 */
[----:B------:R-:W-:Y:S02]  /*2cc0*/  ISETP.LT.OR P3, PT, R3, 0x1, P3 ;  /* 0x000000010300780c */ /* 0x000fe40001f61670 */
[----:B------:R-:W-:-:S02]  /*2cd0*/  FSEL R60, R28, -INF , !P1 ;  /* 0xff8000001c3c7808 */ /* 0x000fc40004800000 */
[----:B------:R-:W-:Y:S01]  /*2ce0*/  ISETP.LT.OR P2, PT, R3, 0x2, P2 ;  /* 0x000000020300780c */ /* 0x000fe20001741670 */
[----:B0-----:R-:W-:Y:S01]  /*2cf0*/  IMAD.IADD R6, R35, 0x1, R4 ;  /* 0x0000000123067824 */ /* 0x001fe200078e0204 */
[----:B------:R-:W-:Y:S02]  /*2d00*/  ISETP.GT.AND P1, PT, R5, 0x10, !P4 ;  /* 0x000000100500780c */ /* 0x000fe40006724270 */
[----:B------:R-:W-:Y:S02]  /*2d10*/  ISETP.GE.AND P5, PT, R39, 0xa, PT ;  /* 0x0000000a2700780c */ /* 0x000fe40003fa6270 */
[----:B------:R-:W-:Y:S02]  /*2d20*/  FSEL R56, R24, -INF , !P3 ;  /* 0xff80000018387808 */ /* 0x000fe40005800000 */
[----:B------:R-:W-:Y:S02]  /*2d30*/  FSEL R58, R25, -INF , !P2 ;  /* 0xff800000193a7808 */ /* 0x000fe40005000000 */
[----:B------:R-:W-:-:S02]  /*2d40*/  ISETP.LT.OR P1, PT, R3, 0x11, P1 ;  /* 0x000000110300780c */ /* 0x000fc40000f21670 */
[----:B------:R-:W-:Y:S02]  /*2d50*/  ISETP.GT.AND P2, PT, R5, 0x9, !P5 ;  /* 0x000000090500780c */ /* 0x000fe40006f44270 */
[----:B------:R-:W-:Y:S02]  /*2d60*/  ISETP.GE.AND P3, PT, R39, 0x12, PT ;  /* 0x000000122700780c */ /* 0x000fe40003f66270 */
[----:B------:R-:W-:Y:S02]  /*2d70*/  FSEL R64, R32, -INF , !P1 ;  /* 0xff80000020407808 */ /* 0x000fe40004800000 */
[----:B------:R-:W-:Y:S02]  /*2d80*/  ISETP.LT.OR P2, PT, R3, 0xa, P2 ;  /* 0x0000000a0300780c */ /* 0x000fe40001741670 */
[----:B------:R-:W-:Y:S02]  /*2d90*/  ISETP.GT.AND P1, PT, R5, 0x11, !P3 ;  /* 0x000000110500780c */ /* 0x000fe40005f24270 */
[----:B------:R-:W-:-:S02]  /*2da0*/  FSEL R62, R29, -INF , !P2 ;  /* 0xff8000001d3e7808 */ /* 0x000fc40005000000 */
[----:B------:R-:W-:Y:S02]  /*2db0*/  ISETP.LT.OR P1, PT, R3, 0x12, P1 ;  /* 0x000000120300780c */ /* 0x000fe40000f21670 */
[----:B------:R-:W-:Y:S02]  /*2dc0*/  ISETP.GE.AND P2, PT, R39, 0x19, PT ;  /* 0x000000192700780c */ /* 0x000fe40003f46270 */
[----:B------:R-:W-:Y:S02]  /*2dd0*/  FSEL R66, R33, -INF , !P1 ;  /* 0xff80000021427808 */ /* 0x000fe40004800000 */
[----:B------:R-:W-:Y:S02]  /*2de0*/  ISETP.GT.AND P1, PT, R5, 0x18, !P2 ;  /* 0x000000180500780c */ /* 0x000fe40005724270 */
[----:B------:R-:W-:Y:S02]  /*2df0*/  P2R R33, PR, RZ, 0x4 ;  /* 0x00000004ff217803 */ /* 0x000fe40000000000 */
[----:B------:R-:W-:-:S02]  /*2e00*/  ISETP.LT.OR P1, PT, R3, 0x19, P1 ;  /* 0x000000190300780c */ /* 0x000fc40000f21670 */
[----:B------:R-:W-:Y:S02]  /*2e10*/  ISETP.GE.AND P2, PT, R39, 0x1a, PT ;  /* 0x0000001a2700780c */ /* 0x000fe40003f46270 */
[----:B------:R-:W-:Y:S02]  /*2e20*/  FSEL R68, R36, -INF , !P1 ;  /* 0xff80000024447808 */ /* 0x000fe40004800000 */
[----:B------:R-:W-:Y:S02]  /*2e30*/  ISETP.GT.AND P1, PT, R5, 0x19, !P2 ;  /* 0x000000190500780c */ /* 0x000fe40005724270 */
[----:B------:R-:W-:Y:S02]  /*2e40*/  P2R R36, PR, RZ, 0x4 ;  /* 0x00000004ff247803 */ /* 0x000fe40000000000 */
[----:B------:R-:W-:Y:S02]  /*2e50*/  ISETP.LT.OR P1, PT, R3, 0x1a, P1 ;  /* 0x0000001a0300780c */ /* 0x000fe40000f21670 */
[----:B------:R-:W-:-:S02]  /*2e60*/  ISETP.GE.AND P2, PT, R39, 0x21, PT ;  /* 0x000000212700780c */ /* 0x000fc40003f46270 */
[----:B------:R-:W-:Y:S02]  /*2e70*/  FSEL R70, R37, -INF , !P1 ;  /* 0xff80000025467808 */ /* 0x000fe40004800000 */
[----:B------:R-:W-:Y:S02]  /*2e80*/  ISETP.GT.AND P1, PT, R5, 0x20, !P2 ;  /* 0x000000200500780c */ /* 0x000fe40005724270 */
[----:B------:R-:W-:Y:S02]  /*2e90*/  P2R R37, PR, RZ, 0x4 ;  /* 0x00000004ff257803 */ /* 0x000fe40000000000 */
[----:B------:R-:W-:Y:S02]  /*2ea0*/  ISETP.LT.OR P1, PT, R3, 0x21, P1 ;  /* 0x000000210300780c */ /* 0x000fe40000f21670 */
[----:B------:R-:W-:Y:S02]  /*2eb0*/  ISETP.GE.AND P2, PT, R39, 0x22, PT ;  /* 0x000000222700780c */ /* 0x000fe40003f46270 */
[----:B------:R-:W-:-:S02]  /*2ec0*/  FSEL R72, R40, -INF , !P1 ;  /* 0xff80000028487808 */ /* 0x000fc40004800000 */
[----:B------:R-:W-:Y:S02]  /*2ed0*/  ISETP.GT.AND P1, PT, R5, 0x21, !P2 ;  /* 0x000000210500780c */ /* 0x000fe40005724270 */
[----:B------:R-:W-:Y:S02]  /*2ee0*/  P2R R40, PR, RZ, 0x4 ;  /* 0x00000004ff287803 */ /* 0x000fe40000000000 */
[----:B------:R-:W-:Y:S02]  /*2ef0*/  ISETP.LT.OR P1, PT, R3, 0x22, P1 ;  /* 0x000000220300780c */ /* 0x000fe40000f21670 */
[----:B------:R-:W-:Y:S02]  /*2f00*/  P2R R32, PR, RZ, 0x8 ;  /* 0x00000008ff207803 */ /* 0x000fe40000000000 */
[----:B------:R-:W-:Y:S02]  /*2f10*/  FSEL R74, R41, -INF , !P1 ;  /* 0xff800000294a7808 */ /* 0x000fe40004800000 */
[----:B------:R-:W-:-:S02]  /*2f20*/  ISETP.GE.AND P1, PT, R39, 0x29, PT ;  /* 0x000000292700780c */ /* 0x000fc40003f26270 */
[----:B------:R-:W-:Y:S02]  /*2f30*/  P2R R25, PR, RZ, 0x10 ;  /* 0x00000010ff197803 */ /* 0x000fe40000000000 */
[----:B------:R-:W-:Y:S02]  /*2f40*/  ISETP.GT.AND P2, PT, R5, 0x28, !P1 ;  /* 0x000000280500780c */ /* 0x000fe40004f44270 */
[----:B------:R-:W-:Y:S02]  /*2f50*/  P2R R57, PR, RZ, 0x20 ;  /* 0x00000020ff397803 */ /* 0x000fe40000000000 */
[----:B------:R-:W-:-:S04]  /*2f60*/  ISETP.LT.OR P2, PT, R3, 0x29, P2 ;  /* 0x000000290300780c */ /* 0x000fc80001741670 */
[----:B------:R-:W-:Y:S02]  /*2f70*/  FSEL R44, R44, -INF , !P2 ;  /* 0xff8000002c2c7808 */ /* 0x000fe40005000000 */
[----:B------:R-:W-:-:S04]  /*2f80*/  ISETP.GE.AND P2, PT, R39, 0x2a, PT ;  /* 0x0000002a2700780c */ /* 0x000fc80003f46270 */
[----:B------:R-:W-:-:S04]  /*2f90*/  ISETP.GT.AND P3, PT, R5, 0x29, !P2 ;  /* 0x000000290500780c */ /* 0x000fc80005764270 */
        /* <DEDUP_REMOVED lines=15> */
[----:B------:R-:W-:Y:S02]  /*3090*/  P2R R39, PR, RZ, 0x40 ;  /* 0x00000040ff277803 */ /* 0x000fe40000000000 */
[----:B------:R-:W-:-:S04]  /*30a0*/  ISETP.GT.AND P6, PT, R5, 0x39, !P6 ;  /* 0x000000390500780c */ /* 0x000fc800077c4270 */
[----:B------:R-:W-:Y:S02]  /*30b0*/  ISETP.LT.OR P6, PT, R3, 0x3a, P6 ;  /* 0x0000003a0300780c */ /* 0x000fe400037c1670 */
[----:B------:R-:W-:Y:S02]  /*30c0*/  VIADDMNMX R3, R4, R38, R31, PT ;  /* 0x0000002604037246 */ /* 0x000fe4000380011f */
[----:B------:R-:W-:Y:S02]  /*30d0*/  FSEL R80, R53, -INF , !P6 ;  /* 0xff80000035507808 */ /* 0x000fe40007000000 */
[----:B------:R-:W-:-:S13]  /*30e0*/  PLOP3.LUT P6, PT, PT, PT, UP1, 0x40, 0x0 ;  /* 0x000000000000781c */ /* 0x000fda0003fce818 */
[----:B------:R-:W-:Y:S05]  /*30f0*/  @P6 BRA `(.L_x_1150) ;  /* 0x0000000000646947 */ /* 0x000fea0003800000 */
        /* <DEDUP_REMOVED lines=14> */
.L_x_1152:
[----:B------:R-:W-:Y:S02]  /*31e0*/  ULDC UR6, c[0x0][0x9e4] ;  /* 0x0002790000067ab9 */ /* 0x000fe40000000800 */
[----:B------:R-:W-:-:S05]  /*31f0*/  IMAD.U32 R24, RZ, RZ, UR6 ;  /* 0x00000006ff187e24 */ /* 0x000fca000f8e00ff */
[----:B------:R-:W-:-:S13]  /*3200*/  ISETP.NE.AND P6, PT, R24, 0x1, PT ;  /* 0x000000011800780c */ /* 0x000fda0003fc5270 */
[----:B------:R-:W0:Y:S02]  /*3210*/  @P6 LDC.64 R28, c[0x0][0x9e8] ;  /* 0x00027a00ff1c6b82 */ /* 0x000e240000000a00 */
[----:B0-----:R-:W-:-:S05]  /*3220*/  @P6 IMAD.HI.U32 R4, R5, R28, RZ ;  /* 0x0000001c05046227 */ /* 0x001fca00078e00ff */
[----:B------:R-:W-:-:S07]  /*3230*/  @P6 SHF.R.U32.HI R5, RZ, R29, R4 ;  /* 0x0000001dff056219 */ /* 0x000fce0000011604 */
.L_x_1153:
[----:B------:R-:W-:Y:S05]  /*3240*/  BSYNC B0 ;  /* 0x0000000000007941 */ /* 0x000fea0003800000 */
.L_x_1151:
[----:B------:R-:W-:-:S04]  /*3250*/  IMAD R5, R5, R24, -R34 ;  /* 0x0000001805057224 */ /* 0x000fc800078e0a22 */
[----:B------:R-:W-:-:S05]  /*3260*/  IMAD R5, R16, -0x2, R5 ;  /* 0xfffffffe10057824 */ /* 0x000fca00078e0205 */
[----:B------:R-:W-:Y:S02]  /*3270*/  VIADDMNMX R3, R5, R24, R3, PT ;  /* 0x0000001805037246 */ /* 0x000fe40003800103 */
[----:B------:R-:W-:-:S07]  /*3280*/  VIMNMX R6, R6, R5, !PT ;  /* 0x0000000506067248 */ /* 0x000fce0007fe0100 */
.L_x_1150:
[----:B------:R-:W-:Y:S01]  /*3290*/  ISETP.GT.AND P0, PT, R6, 0x1, !P0 ;  /* 0x000000010600780c */ /* 0x000fe20004704270 */
[----:B------:R-:W-:Y:S01]  /*32a0*/  ULDC UR10, c[0x0][0x988] ;  /* 0x00026200000a7ab9 */ /* 0x000fe20000000800 */
[----:B------:R-:W-:Y:S01]  /*32b0*/  ISETP.NE.AND P6, PT, R9, RZ, PT ;  /* 0x000000ff0900720c */ /* 0x000fe20003fc5270 */
[----:B------:R-:W-:Y:S01]  /*32c0*/  IMAD.U32 R49, RZ, RZ, UR10 ;  /* 0x0000000aff317e24 */ /* 0x000fe2000f8e00ff */
[----:B------:R-:W-:Y:S02]  /*32d0*/  ISETP.LT.OR P0, PT, R3, 0x2, P0 ;  /* 0x000000020300780c */ /* 0x000fe40000701670 */
[----:B------:R-:W-:Y:S02]  /*32e0*/  FMNMX.FTZ R5, R56, R58, !PT ;  /* 0x0000003a38057209 */ /* 0x000fe40007810000 */
[----:B------:R-:W-:Y:S02]  /*32f0*/  FSEL R9, R27, -INF , !P0 ;  /* 0xff8000001b097808 */ /* 0x000fe40004000000 */
[----:B------:R-:W-:-:S02]  /*3300*/  ISETP.NE.AND P0, PT, R55, RZ, PT ;  /* 0x000000ff3700720c */ /* 0x000fc40003f05270 */
[----:B------:R-:W-:Y:S02]  /*3310*/  FMNMX.FTZ R5, R60, R5, !PT ;  /* 0x000000053c057209 */ /* 0x000fe40007810000 */
[----:B------:R-:W-:Y:S02]  /*3320*/  ISETP.GT.AND P0, PT, R6, 0x8, !P0 ;  /* 0x000000080600780c */ /* 0x000fe40004704270 */
[----:B------:R-:W-:Y:S02]  /*3330*/  FMNMX.FTZ R5, R62, R5, !PT ;  /* 0x000000053e057209 */ /* 0x000fe40007810000 */
[----:B------:R-:W-:Y:S02]  /*3340*/  ISETP.LT.OR P0, PT, R3, 0x9, P0 ;  /* 0x000000090300780c */ /* 0x000fe40000701670 */
[----:B------:R-:W-:Y:S02]  /*3350*/  FMNMX.FTZ R5, R64, R5, !PT ;  /* 0x0000000540057209 */ /* 0x000fe40007810000 */
[----:B------:R-:W-:-:S02]  /*3360*/  FSEL R10, R10, -INF , !P0 ;  /* 0xff8000000a0a7808 */ /* 0x000fc40004000000 */
[----:B------:R-:W-:Y:S02]  /*3370*/  ISETP.NE.AND P0, PT, R57, RZ, PT ;  /* 0x000000ff3900720c */ /* 0x000fe40003f05270 */
[----:B------:R-:W-:Y:S02]  /*3380*/  FMNMX.FTZ R5, R66, R5, !PT ;  /* 0x0000000542057209 */ /* 0x000fe40007810000 */
[----:B------:R-:W-:Y:S02]  /*3390*/  ISETP.GT.AND P0, PT, R6, 0x9, !P0 ;  /* 0x000000090600780c */ /* 0x000fe40004704270 */
[----:B------:R-:W-:Y:S02]  /*33a0*/  FMNMX.FTZ R5, R68, R5, !PT ;  /* 0x0000000544057209 */ /* 0x000fe40007810000 */
[----:B------:R-:W-:Y:S02]  /*33b0*/  ISETP.LT.OR P0, PT, R3, 0xa, P0 ;  /* 0x0000000a0300780c */ /* 0x000fe40000701670 */
[----:B------:R-:W-:-:S02]  /*33c0*/  FMNMX.FTZ R5, R70, R5, !PT ;  /* 0x0000000546057209 */ /* 0x000fc40007810000 */
[----:B------:R-:W-:Y:S02]  /*33d0*/  FSEL R11, R11, -INF , !P0 ;  /* 0xff8000000b0b7808 */ /* 0x000fe40004000000 */
[----:B------:R-:W-:Y:S02]  /*33e0*/  ISETP.NE.AND P0, PT, R25, RZ, PT ;  /* 0x000000ff1900720c */ /* 0x000fe40003f05270 */
[----:B------:R-:W-:Y:S02]  /*33f0*/  FMNMX.FTZ R5, R72, R5, !PT ;  /* 0x0000000548057209 */ /* 0x000fe40007810000 */
[----:B------:R-:W-:Y:S02]  /*3400*/  ISETP.GT.AND P0, PT, R6, 0x10, !P0 ;  /* 0x000000100600780c */ /* 0x000fe40004704270 */
[----:B------:R-:W-:Y:S02]  /*3410*/  FMNMX.FTZ R5, R74, R5, !PT ;  /* 0x000000054a057209 */ /* 0x000fe40007810000 */
[----:B------:R-:W-:-:S02]  /*3420*/  ISETP.LT.OR P0, PT, R3, 0x11, P0 ;  /* 0x000000110300780c */ /* 0x000fc40000701670 */
[----:B------:R-:W-:Y:S02]  /*3430*/  FMNMX.FTZ R5, R44, R5, !PT ;  /* 0x000000052c057209 */ /* 0x000fe40007810000 */
[----:B------:R-:W-:Y:S02]  /*3440*/  FSEL R12, R12, -INF , !P0 ;  /* 0xff8000000c0c7808 */ /* 0x000fe40004000000 */
[----:B------:R-:W-:Y:S02]  /*3450*/  ISETP.NE.AND P0, PT, R32, RZ, PT ;  /* 0x000000ff2000720c */ /* 0x000fe40003f05270 */
[----:B------:R-:W-:Y:S02]  /*3460*/  FMNMX.FTZ R5, R76, R5, !PT ;  /* 0x000000054c057209 */ /* 0x000fe40007810000 */
[----:B------:R-:W-:Y:S02]  /*3470*/  ISETP.GT.AND P0, PT, R6, 0x11, !P0 ;  /* 0x000000110600780c */ /* 0x000fe40004704270 */
[----:B------:R-:W-:-:S02]  /*3480*/  FMNMX.FTZ R5, R48, R5, !PT ;  /* 0x0000000530057209 */ /* 0x000fc40007810000 */
[----:B------:R-:W-:Y:S02]  /*3490*/  ISETP.LT.OR P0, PT, R3, 0x12, P0 ;  /* 0x000000120300780c */ /* 0x000fe40000701670 */
[----:B------:R-:W-:Y:S02]  /*34a0*/  FMNMX.FTZ R5, R78, R5, !PT ;  /* 0x000000054e057209 */ /* 0x000fe40007810000 */
[----:B------:R-:W-:Y:S02]  /*34b0*/  FSEL R13, R13, -INF , !P0 ;  /* 0xff8000000d0d7808 */ /* 0x000fe40004000000 */
[----:B------:R-:W-:Y:S02]  /*34c0*/  ISETP.NE.AND P0, PT, R33, RZ, PT ;  /* 0x000000ff2100720c */ /* 0x000fe40003f05270 */
[----:B------:R-:W-:Y:S02]  /*34d0*/  FMNMX.FTZ R5, R52, R5, !PT ;  /* 0x0000000534057209 */ /* 0x000fe40007810000 */
[----:B------:R-:W-:-:S02]  /*34e0*/  ISETP.GT.AND P0, PT, R6, 0x18, !P0 ;  /* 0x000000180600780c */ /* 0x000fc40004704270 */
[----:B------:R-:W-:Y:S02]  /*34f0*/  FMNMX.FTZ R27, R80, R5, !PT ;  /* 0x00000005501b7209 */ /* 0x000fe40007810000 */
[----:B------:R-:W-:Y:S02]  /*3500*/  ISETP.LT.OR P0, PT, R3, 0x19, P0 ;  /* 0x000000190300780c */ /* 0x000fe40000701670 */
[----:B------:R-:W-:Y:S02]  /*3510*/  ISETP.GT.AND P1, PT, R6, 0x28, !P1 ;  /* 0x000000280600780c */ /* 0x000fe40004f24270 */
[----:B------:R-:W-:Y:S02]  /*3520*/  FSEL R20, R20, -INF , !P0 ;  /* 0xff80000014147808 */ /* 0x000fe40004000000 */
[----:B------:R-:W-:Y:S02]  /*3530*/  ISETP.NE.AND P0, PT, R36, RZ, PT ;  /* 0x000000ff2400720c */ /* 0x000fe40003f05270 */
[----:B------:R-:W-:-:S02]  /*3540*/  ISETP.GT.AND P2, PT, R6, 0x29, !P2 ;  /* 0x000000290600780c */ /* 0x000fc40005744270 */
[C---:B------:R-:W-:Y:S02]  /*3550*/  ISETP.GT.AND P0, PT, R6.reuse, 0x19, !P0 ;  /* 0x000000190600780c */ /* 0x040fe40004704270 */
[C---:B------:R-:W-:Y:S02]  /*3560*/  ISETP.GT.AND P3, PT, R6.reuse, 0x30, !P3 ;  /* 0x000000300600780c */ /* 0x040fe40005f64270 */
[----:B------:R-:W-:Y:S02]  /*3570*/  ISETP.LT.OR P0, PT, R3, 0x1a, P0 ;  /* 0x0000001a0300780c */ /* 0x000fe40000701670 */
[----:B------:R-:W-:Y:S02]  /*3580*/  ISETP.GT.AND P4, PT, R6, 0x31, !P4 ;  /* 0x000000310600780c */ /* 0x000fe40006784270 */
[----:B-1----:R-:W-:Y:S02]  /*3590*/  FSEL R21, R21, -INF , !P0 ;  /* 0xff80000015157808 */ /* 0x002fe40004000000 */
[----:B------:R-:W-:-:S02]  /*35a0*/  ISETP.NE.AND P0, PT, R37, RZ, PT ;  /* 0x000000ff2500720c */ /* 0x000fc40003f05270 */
[C---:B------:R-:W-:Y:S02]  /*35b0*/  ISETP.GT.AND P5, PT, R6.reuse, 0x38, !P5 ;  /* 0x000000380600780c */ /* 0x040fe40006fa4270 */
[----:B------:R-:W-:Y:S02]  /*35c0*/  ISETP.GT.AND P0, PT, R6, 0x20, !P0 ;  /* 0x000000200600780c */ /* 0x000fe40004704270 */
[C---:B------:R-:W-:Y:S02]  /*35d0*/  ISETP.LT.OR P1, PT, R3.reuse, 0x29, P1 ;  /* 0x000000290300780c */ /* 0x040fe40000f21670 */
[C---:B------:R-:W-:Y:S02]  /*35e0*/  ISETP.LT.OR P0, PT, R3.reuse, 0x21, P0 ;  /* 0x000000210300780c */ /* 0x040fe40000701670 */
[----:B------:R-:W-:Y:S02]  /*35f0*/  ISETP.LT.OR P2, PT, R3, 0x2a, P2 ;  /* 0x0000002a0300780c */ /* 0x000fe40001741670 */
[----:B------:R-:W-:-:S02]  /*3600*/  FSEL R24, R42, -INF , !P0 ;  /* 0xff8000002a187808 */ /* 0x000fc40004000000 */
[C---:B------:R-:W-:Y:S02]  /*3610*/  ISETP.GT.AND P0, PT, R6.reuse, RZ, !P6 ;  /* 0x000000ff0600720c */ /* 0x040fe40007704270 */
[----:B------:R-:W-:Y:S02]  /*3620*/  ISETP.NE.AND P6, PT, R39, RZ, PT ;  /* 0x000000ff2700720c */ /* 0x000fe40003fc5270 */
[----:B------:R-:W-:Y:S02]  /*3630*/  ISETP.LT.OR P0, PT, R3, 0x1, P0 ;  /* 0x000000010300780c */ /* 0x000fe40000701670 */
[----:B------:R-:W-:Y:S02]  /*3640*/  ISETP.GT.AND P6, PT, R6, 0x39, !P6 ;  /* 0x000000390600780c */ /* 0x000fe400077c4270 */
[----:B------:R-:W-:Y:S02]  /*3650*/  FSEL R4, R26, -INF , !P0 ;  /* 0xff8000001a047808 */ /* 0x000fe40004000000 */
[----:B------:R-:W0:Y:S01]  /*3660*/  SHFL.BFLY PT, R26, R27, 0x2, 0x1f ;  /* 0x0c401f001b1a7f89 */ /* 0x000e2200000e0000 */
[----:B------:R-:W-:-:S02]  /*3670*/  ISETP.NE.AND P0, PT, R40, RZ, PT ;  /* 0x000000ff2800720c */ /* 0x000fc40003f05270 */
[----:B------:R-:W-:Y:S02]  /*3680*/  FMNMX.FTZ R5, R4, R9, !PT ;  /* 0x0000000904057209 */ /* 0x000fe40007810000 */
[----:B------:R-:W-:Y:S02]  /*3690*/  ISETP.GT.AND P0, PT, R6, 0x21, !P0 ;  /* 0x000000210600780c */ /* 0x000fe40004704270 */
[C---:B------:R-:W-:Y:S02]  /*36a0*/  ISETP.LT.OR P3, PT, R3.reuse, 0x31, P3 ;  /* 0x000000310300780c */ /* 0x040fe40001f61670 */
[C---:B------:R-:W-:Y:S02]  /*36b0*/  ISETP.LT.OR P0, PT, R3.reuse, 0x22, P0 ;  /* 0x000000220300780c */ /* 0x040fe40000701670 */
[C---:B------:R-:W-:Y:S02]  /*36c0*/  ISETP.LT.OR P4, PT, R3.reuse, 0x32, P4 ;  /* 0x000000320300780c */ /* 0x040fe40002781670 */
[----:B------:R-:W-:-:S02]  /*36d0*/  ISETP.LT.OR P5, PT, R3, 0x39, P5 ;  /* 0x000000390300780c */ /* 0x000fc40002fa1670 */
[----:B------:R-:W-:Y:S02]  /*36e0*/  ISETP.LT.OR P6, PT, R3, 0x3a, P6 ;  /* 0x0000003a0300780c */ /* 0x000fe400037c1670 */
[----:B------:R-:W-:Y:S02]  /*36f0*/  FSEL R3, R54, -INF , !P5 ;  /* 0xff80000036037808 */ /* 0x000fe40006800000 */
[----:B------:R-:W-:Y:S02]  /*3700*/  FSEL R30, R30, -INF , !P6 ;  /* 0xff8000001e1e7808 */ /* 0x000fe40007000000 */
[----:B0-----:R-:W-:Y:S02]  /*3710*/  FMNMX.FTZ R28, R27, R26, !PT ;  /* 0x0000001a1b1c7209 */ /* 0x001fe40007810000 */
[----:B------:R-:W-:-:S03]  /*3720*/  FMNMX.FTZ R26, R10, R5, !PT ;  /* 0x000000050a1a7209 */ /* 0x000fc60007810000 */
[----:B------:R-:W0:Y:S01]  /*3730*/  SHFL.BFLY PT, R29, R28, 0x1, 0x1f ;  /* 0x0c201f001c1d7f89 */ /* 0x000e2200000e0000 */
[----:B------:R-:W-:-:S04]  /*3740*/  FMNMX.FTZ R25, R11, R26, !PT ;  /* 0x0000001a0b197209 */ /* 0x000fc80007810000 */
[----:B------:R-:W-:-:S04]  /*3750*/  FMNMX.FTZ R26, R12, R25, !PT ;  /* 0x000000190c1a7209 */ /* 0x000fc80007810000 */
[----:B------:R-:W-:-:S04]  /*3760*/  FMNMX.FTZ R25, R13, R26, !PT ;  /* 0x0000001a0d197209 */ /* 0x000fc80007810000 */
[----:B------:R-:W-:Y:S02]  /*3770*/  FMNMX.FTZ R26, R20, R25, !PT ;  /* 0x00000019141a7209 */ /* 0x000fe40007810000 */
[----:B------:R-:W-:Y:S02]  /*3780*/  FSEL R25, R43, -INF , !P0 ;  /* 0xff8000002b197808 */ /* 0x000fe40004000000 */
[----:B------:R-:W-:-:S04]  /*3790*/  FMNMX.FTZ R27, R21, R26, !PT ;  /* 0x0000001a151b7209 */ /* 0x000fc80007810000 */
[----:B------:R-:W-:Y:S02]  /*37a0*/  FMNMX.FTZ R6, R24, R27, !PT ;  /* 0x0000001b18067209 */ /* 0x000fe40007810000 */
[----:B------:R-:W-:Y:S02]  /*37b0*/  FSEL R27, R47, -INF , !P2 ;  /* 0xff8000002f1b7808 */ /* 0x000fe40005000000 */
[----:B0-----:R-:W-:Y:S01]  /*37c0*/  FMNMX.FTZ R5, R28, R29, !PT ;  /* 0x0000001d1c057209 */ /* 0x001fe20007810000 */
[----:B------:R-:W-:Y:S01]  /*37d0*/  IMAD.U32 R28, RZ, RZ, UR10 ;  /* 0x0000000aff1c7e24 */ /* 0x000fe2000f8e00ff */
[----:B------:R-:W-:Y:S02]  /*37e0*/  FMNMX.FTZ R29, R25, R6, !PT ;  /* 0x00000006191d7209 */ /* 0x000fe40007810000 */
[C---:B------:R-:W-:Y:S01]  /*37f0*/  FSETP.NEU.FTZ.AND P0, PT, R5.reuse, -INF , PT ;  /* 0xff8000000500780b */ /* 0x040fe20003f1d000 */
[----:B------:R-:W-:-:S01]  /*3800*/  FFMA.FTZ R26, R5, R28, -8 ;  /* 0xc1000000051a7423 */ /* 0x000fc2000001001c */
[----:B------:R-:W-:-:S04]  /*3810*/  FSEL R28, R50, -INF , !P3 ;  /* 0xff800000321c7808 */ /* 0x000fc80005800000 */
[----:B------:R-:W-:Y:S02]  /*3820*/  FSEL R33, R26, RZ, P0 ;  /* 0x000000ff1a217208 */ /* 0x000fe40000000000 */
[----:B------:R-:W-:-:S03]  /*3830*/  FSEL R26, R46, -INF , !P1 ;  /* 0xff8000002e1a7808 */ /* 0x000fc60004800000 */
[--C-:B------:R-:W-:Y:S01]  /*3840*/  FFMA.FTZ R32, R56, UR10, -R33.reuse ;  /* 0x0000000a38207c23 */ /* 0x100fe20008010821 */
[----:B------:R-:W-:Y:S01]  /*3850*/  FMNMX.FTZ R6, R26, R29, !PT ;  /* 0x0000001d1a067209 */ /* 0x000fe20007810000 */
[--C-:B------:R-:W-:Y:S01]  /*3860*/  FFMA.FTZ R34, R58, UR10, -R33.reuse ;  /* 0x0000000a3a227c23 */ /* 0x100fe20008010821 */
[----:B------:R-:W-:Y:S01]  /*3870*/  FSEL R29, R51, -INF , !P4 ;  /* 0xff800000331d7808 */ /* 0x000fe20006000000 */
[----:B------:R0:W-:Y:S01]  /*3880*/  MUFU.EX2 R152, R32 ;  /* 0x0000002000987308 */ /* 0x0001e20000000800 */
[----:B------:R-:W-:Y:S01]  /*3890*/  FMNMX.FTZ R31, R27, R6, !PT ;  /* 0x000000061b1f7209 */ /* 0x000fe20007810000 */
[--C-:B------:R-:W-:Y:S01]  /*38a0*/  FFMA.FTZ R37, R62, UR10, -R33.reuse ;  /* 0x0000000a3e257c23 */ /* 0x100fe20008010821 */
[----:B------:R-:W-:-:S01]  /*38b0*/  FFMA.FTZ R46, R48, UR10, -R33 ;  /* 0x0000000a302e7c23 */ /* 0x000fc20008010821 */
[--C-:B------:R-:W-:Y:S01]  /*38c0*/  FFMA.FTZ R38, R64, UR10, -R33.reuse ;  /* 0x0000000a40267c23 */ /* 0x100fe20008010821 */
[----:B------:R-:W-:Y:S01]  /*38d0*/  FMNMX.FTZ R6, R28, R31, !PT ;  /* 0x0000001f1c067209 */ /* 0x000fe20007810000 */
[--C-:B------:R-:W-:Y:S01]  /*38e0*/  FFMA.FTZ R40, R68, UR10, -R33.reuse ;  /* 0x0000000a44287c23 */ /* 0x100fe20008010821 */
[----:B------:R-:W-:-:S01]  /*38f0*/  FFMA.FTZ R41, R70, UR10, -R33 ;  /* 0x0000000a46297c23 */ /* 0x000fc20008010821 */
[----:B------:R1:W2:Y:S01]  /*3900*/  MUFU.EX2 R35, R34 ;  /* 0x0000002200237308 */ /* 0x0002a20000000800 */
[----:B------:R-:W-:Y:S01]  /*3910*/  FMNMX.FTZ R6, R29, R6, !PT ;  /* 0x000000061d067209 */ /* 0x000fe20007810000 */
[--C-:B0-----:R-:W-:Y:S01]  /*3920*/  FFMA.FTZ R32, R60, UR10, -R33.reuse ;  /* 0x0000000a3c207c23 */ /* 0x101fe20008010821 */
[----:B------:R-:W-:-:S01]  /*3930*/  FFMA.FTZ R42, R72, UR10, -R33 ;  /* 0x0000000a482a7c23 */ /* 0x000fc20008010821 */
[--C-:B------:R-:W-:Y:S01]  /*3940*/  FFMA.FTZ R43, R74, UR10, -R33.reuse ;  /* 0x0000000a4a2b7c23 */ /* 0x100fe20008010821 */
[----:B------:R-:W-:Y:S01]  /*3950*/  FMNMX.FTZ R31, R3, R6, !PT ;  /* 0x00000006031f7209 */ /* 0x000fe20007810000 */
[----:B------:R-:W-:-:S02]  /*3960*/  FFMA.FTZ R47, R78, UR10, -R33 ;  /* 0x0000000a4e2f7c23 */ /* 0x000fc40008010821 */
[----:B------:R-:W0:Y:S01]  /*3970*/  MUFU.EX2 R36, R32 ;  /* 0x0000002000247308 */ /* 0x000e220000000800 */
[----:B------:R-:W-:Y:S01]  /*3980*/  FMNMX.FTZ R31, R30, R31, !PT ;  /* 0x0000001f1e1f7209 */ /* 0x000fe20007810000 */
[----:B-1----:R-:W-:-:S04]  /*3990*/  FFMA.FTZ R34, R66, UR10, -R33 ;  /* 0x0000000a42227c23 */ /* 0x002fc80008010821 */
[----:B------:R-:W1:Y:S02]  /*39a0*/  SHFL.BFLY PT, R6, R31, 0x2, 0x1f ;  /* 0x0c401f001f067f89 */ /* 0x000e6400000e0000 */
[----:B------:R3:W-:Y:S08]  /*39b0*/  MUFU.EX2 R39, R34 ;  /* 0x0000002200277308 */ /* 0x0007f00000000800 */
[----:B------:R-:W-:Y:S01]  /*39c0*/  MUFU.EX2 R37, R37 ;  /* 0x0000002500257308 */ /* 0x000fe20000000800 */
[----:B---3--:R-:W-:-:S01]  /*39d0*/  FFMA.FTZ R34, R44, UR10, -R33 ;  /* 0x0000000a2c227c23 */ /* 0x008fc20008010821 */
[----:B------:R-:W-:-:S06]  /*39e0*/  FFMA.FTZ R44, R76, UR10, -R33 ;  /* 0x0000000a4c2c7c23 */ /* 0x000fcc0008010821 */
[----:B------:R3:W-:Y:S01]  /*39f0*/  MUFU.EX2 R45, R44 ;  /* 0x0000002c002d7308 */ /* 0x0007e20000000800 */
[----:B-1----:R-:W-:-:S07]  /*3a00*/  FMNMX.FTZ R32, R31, R6, !PT ;  /* 0x000000061f207209 */ /* 0x002fce0007810000 */
[----:B------:R-:W-:Y:S01]  /*3a10*/  MUFU.EX2 R38, R38 ;  /* 0x0000002600267308 */ /* 0x000fe20000000800 */
[----:B------:R-:W1:Y:S07]  /*3a20*/  SHFL.BFLY PT, R31, R32, 0x1, 0x1f ;  /* 0x0c201f00201f7f89 */ /* 0x000e6e00000e0000 */
[----:B------:R-:W-:Y:S08]  /*3a30*/  MUFU.EX2 R40, R40 ;  /* 0x0000002800287308 */ /* 0x000ff00000000800 */
[----:B------:R-:W-:Y:S08]  /*3a40*/  MUFU.EX2 R41, R41 ;  /* 0x0000002900297308 */ /* 0x000ff00000000800 */
[----:B------:R-:W-:Y:S01]  /*3a50*/  MUFU.EX2 R42, R42 ;  /* 0x0000002a002a7308 */ /* 0x000fe20000000800 */
[----:B-1----:R-:W-:Y:S01]  /*3a60*/  FMNMX.FTZ R6, R32, R31, !PT ;  /* 0x0000001f20067209 */ /* 0x002fe20007810000 */
[--C-:B------:R-:W-:Y:S01]  /*3a70*/  FFMA.FTZ R31, R52, UR10, -R33.reuse ;  /* 0x0000000a341f7c23 */ /* 0x100fe20008010821 */
[----:B------:R-:W-:-:S02]  /*3a80*/  FFMA.FTZ R33, R80, UR10, -R33 ;  /* 0x0000000a50217c23 */ /* 0x000fc40008010821 */
[C---:B------:R-:W-:Y:S01]  /*3a90*/  FSETP.NEU.FTZ.AND P0, PT, R6.reuse, -INF , PT ;  /* 0xff8000000600780b */ /* 0x040fe20003f1d000 */
[----:B------:R-:W-:-:S02]  /*3aa0*/  FFMA.FTZ R32, R6, R49, -8 ;  /* 0xc100000006207423 */ /* 0x000fc40000010031 */
[----:B------:R-:W-:Y:S03]  /*3ab0*/  MUFU.EX2 R43, R43 ;  /* 0x0000002b002b7308 */ /* 0x000fe60000000800 */
[----:B---3--:R-:W-:Y:S02]  /*3ac0*/  FSEL R44, R32, RZ, P0 ;  /* 0x000000ff202c7208 */ /* 0x008fe40000000000 */
[----:B------:R-:W-:-:S03]  /*3ad0*/  PLOP3.LUT P0, PT, PT, PT, UP0, 0x40, 0x0 ;  /* 0x000000000000781c */ /* 0x000fc60003f0e808 */
        /* <DEDUP_REMOVED lines=16> */
[----:B------:R2:W1:Y:S01]  /*3be0*/  MUFU.EX2 R48, R9 ;  /* 0x0000000900307308 */ /* 0x0004620000000800 */
[----:B------:R-:W-:-:S01]  /*3bf0*/  FFMA.FTZ R3, R3, UR10, -R44 ;  /* 0x0000000a03037c23 */ /* 0x000fc2000801082c */
[----:B------:R-:W-:-:S06]  /*3c00*/  FFMA.FTZ R30, R30, UR10, -R44 ;  /* 0x0000000a1e1e7c23 */ /* 0x000fcc000801082c */
[----:B------:R-:W3:Y:S01]  /*3c10*/  MUFU.EX2 R10, R10 ;  /* 0x0000000a000a7308 */ /* 0x000ee20000000800 */
[----:B--2---:R-:W-:-:S04]  /*3c20*/  FADD.FTZ R9, R152, R35 ;  /* 0x0000002398097221 */ /* 0x004fc80000010000 */
[----:B0-----:R-:W-:-:S03]  /*3c30*/  FADD.FTZ R4, R36, R9 ;  /* 0x0000000924047221 */ /* 0x001fc60000010000 */
[----:B------:R-:W0:Y:S01]  /*3c40*/  MUFU.EX2 R11, R11 ;  /* 0x0000000b000b7308 */ /* 0x000e220000000800 */
[----:B-1----:R-:W-:-:S01]  /*3c50*/  FADD.FTZ R33, R153, R48 ;  /* 0x0000003099217221 */ /* 0x002fc20000010000 */
[C---:B------:R-:W-:Y:S01]  /*3c60*/  FADD.FTZ R9, R37.reuse, R4 ;  /* 0x0000000425097221 */ /* 0x040fe20000010000 */
[----:B------:R-:W-:-:S03]  /*3c70*/  F2FP.SATFINITE.E4M3.F32.PACK_AB_MERGE_C R37, R37, R36, RZ ;  /* 0x000000242525723e */ /* 0x000fc600048070ff */
[----:B------:R-:W-:Y:S01]  /*3c80*/  FADD.FTZ R4, R38, R9 ;  /* 0x0000000926047221 */ /* 0x000fe20000010000 */
[----:B------:R-:W-:Y:S01]  /*3c90*/  F2FP.SATFINITE.E4M3.F32.PACK_AB_MERGE_C R152, R35, R152, R37 ;  /* 0x000000982398723e */ /* 0x000fe20004807025 */
[----:B------:R-:W1:Y:S01]  /*3ca0*/  MUFU.EX2 R12, R12 ;  /* 0x0000000c000c7308 */ /* 0x000e620000000800 */
[----:B---3--:R-:W-:-:S01]  /*3cb0*/  FADD.FTZ R50, R10, R33 ;  /* 0x000000210a327221 */ /* 0x008fc20000010000 */
[----:B------:R-:W-:-:S04]  /*3cc0*/  FADD.FTZ R9, R39, R4 ;  /* 0x0000000427097221 */ /* 0x000fc80000010000 */
[----:B------:R-:W-:Y:S02]  /*3cd0*/  FADD.FTZ R4, R40, R9 ;  /* 0x0000000928047221 */ /* 0x000fe40000010000 */
[----:B------:R-:W2:Y:S01]  /*3ce0*/  MUFU.EX2 R13, R13 ;  /* 0x0000000d000d7308 */ /* 0x000ea20000000800 */
[----:B0-----:R-:W-:-:S01]  /*3cf0*/  FADD.FTZ R33, R11, R50 ;  /* 0x000000320b217221 */ /* 0x001fc20000010000 */
[C---:B------:R-:W-:Y:S01]  /*3d00*/  FADD.FTZ R9, R41.reuse, R4 ;  /* 0x0000000429097221 */ /* 0x040fe20000010000 */
[----:B------:R-:W-:-:S04]  /*3d10*/  F2FP.SATFINITE.E4M3.F32.PACK_AB_MERGE_C R41, R41, R40, RZ ;  /* 0x000000282929723e */ /* 0x000fc800048070ff */
[----:B------:R-:W-:Y:S01]  /*3d20*/  F2FP.SATFINITE.E4M3.F32.PACK_AB_MERGE_C R154, R39, R38, R41 ;  /* 0x00000026279a723e */ /* 0x000fe20004807029 */
        /* <DEDUP_REMOVED lines=8> */
[----:B------:R-:W-:Y:S01]  /*3db0*/  FADD.FTZ R50, R42, R9 ;  /* 0x000000092a327221 */ /* 0x000fe20000010000 */
[----:B------:R-:W-:-:S03]  /*3dc0*/  F2FP.SATFINITE.E4M3.F32.PACK_AB_MERGE_C R20, R21, R20, RZ ;  /* 0x000000141514723e */ /* 0x000fc600048070ff */
[----:B------:R-:W-:Y:S01]  /*3dd0*/  FADD.FTZ R9, R43, R50 ;  /* 0x000000322b097221 */ /* 0x000fe20000010000 */
[----:B------:R-:W-:Y:S01]  /*3de0*/  F2FP.SATFINITE.E4M3.F32.PACK_AB_MERGE_C R155, R13, R12, R20 ;  /* 0x0000000c0d9b723e */ /* 0x000fe20004807014 */
        /* <DEDUP_REMOVED lines=10> */
[----:B------:R-:W-:-:S06]  /*3e90*/  FADD.FTZ R33, R45, R44 ;  /* 0x0000002c2d217221 */ /* 0x000fcc0000010000 */
        /* <DEDUP_REMOVED lines=12> */
[----:B------:R1:W0:Y:S08]  /*3f60*/  MUFU.EX2 R4, R3 ;  /* 0x0000000300047308 */ /* 0x0002300000000800 */
[----:B------:R-:W3:Y:S01]  /*3f70*/  MUFU.EX2 R9, R30 ;  /* 0x0000001e00097308 */ /* 0x000ee20000000800 */
[----:B-1----:R-:W-:-:S01]  /*3f80*/  FADD.FTZ R3, R29, R40 ;  /* 0x000000281d037221 */ /* 0x002fc20000010000 */
[----:B--2---:R-:W-:Y:S01]  /*3f90*/  FADD.FTZ R11, R31, R36 ;  /* 0x000000241f0b7221 */ /* 0x004fe20000010000 */
[----:B------:R-:W-:-:S04]  /*3fa0*/  F2FP.SATFINITE.E4M3.F32.PACK_AB_MERGE_C R31, R32, R31, RZ ;  /* 0x0000001f201f723e */ /* 0x000fc800048070ff */
[----:B------:R-:W-:Y:S01]  /*3fb0*/  F2FP.SATFINITE.E4M3.F32.PACK_AB_MERGE_C R158, R47, R46, R31 ;  /* 0x0000002e2f9e723e */ /* 0x000fe2000480701f */
[----:B0-----:R-:W-:-:S01]  /*3fc0*/  FADD.FTZ R10, R4, R3 ;  /* 0x00000003040a7221 */ /* 0x001fc20000010000 */
[----:B------:R-:W-:Y:S01]  /*3fd0*/  FADD.FTZ R3, R32, R11 ;  /* 0x0000000b20037221 */ /* 0x000fe20000010000 */
[C---:B---3--:R-:W-:Y:S02]  /*3fe0*/  F2FP.SATFINITE.E4M3.F32.PACK_AB_MERGE_C R159, R9.reuse, R4, RZ ;  /* 0x00000004099f723e */ /* 0x048fe400048070ff */
[----:B------:R-:W-:Y:S02]  /*3ff0*/  FADD.FTZ R4, R9, R10 ;  /* 0x0000000a09047221 */ /* 0x000fe40000010000 */
[----:B------:R-:W-:Y:S01]  /*4000*/  F2FP.SATFINITE.E4M3.F32.PACK_AB_MERGE_C R159, R29, R28, R159 ;  /* 0x0000001c1d9f723e */ /* 0x000fe2000480709f */
[----:B------:R-:W-:Y:S06]  /*4010*/  @P0 BRA `(.L_x_1154) ;  /* 0x0000000000040947 */ /* 0x000fec0003800000 */
[----:B------:R-:W-:Y:S01]  /*4020*/  BPT.TRAP 0x1 ;  /* 0x000000040000795c */ /* 0x000fe20000300000 */
.L_x_1154:
[----:B------:R-:W-:Y:S01]  /*4030*/  PLOP3.LUT P1, PT, PT, PT, UP0, 0x40, 0x0 ;  /* 0x000000000000781c */ /* 0x000fe20003f2e808 */
[----:B------:R0:W1:-:S12]  /*4040*/  SYNCS.PHASECHK.TRANS64.TRYWAIT P0, [UR54+0x28450], R8 ;  /* 0x02845008ff0075a7 */ /* 0x0000580008000176 */
[----:B0-----:R-:W-:Y:S05]  /*4050*/  @P1 BRA `(.L_x_1155) ;  /* 0x0000000000041947 */ /* 0x001fea0003800000 */
[----:B------:R-:W-:Y:S01]  /*4060*/  BPT.TRAP 0x1 ;  /* 0x000000040000795c */ /* 0x000fe20000300000 */
.L_x_1155:
[----:B-1----:R-:W-:Y:S05]  /*4070*/  @P0 BRA `(.L_x_1156) ;  /* 0x0000000000080947 */ /* 0x002fea0003800000 */
[----:B------:R-:W0:Y:S02]  /*4080*/  SYNCS.PHASECHK.TRANS64.TRYWAIT P0, [UR54+0x28450], R8 ;  /* 0x02845008ff0075a7 */ /* 0x000e240008000176 */
[----:B0-----:R-:W-:Y:S05]  /*4090*/  @!P0 BRA `(.L_x_1157) ;  /* 0x0000010000f08947 */ /* 0x001fea0003800000 */
.L_x_1156:
[----:B------:R1:W-:Y:S01]  /*40a0*/  BAR.SYNC.DEFER_BLOCKING R7, 0x100 ;  /* 0x000400070000751d */ /* 0x0003e20000010000 */
[----:B------:R-:W-:Y:S01]  /*40b0*/  UIADD3 UR49, UR49, 0x8000, URZ ;  /* 0x0000800031317890 */ /* 0x000fe2000fffe03f */
[----:B------:R-:W-:-:S03]  /*40c0*/  PLOP3.LUT P0, PT, PT, PT, UP0, 0x40, 0x0 ;  /* 0x000000000000781c */ /* 0x000fc60003f0e808 */
[----:B------:R-:W-:Y:S01]  /*40d0*/  USHF.R.U32.HI UR49, URZ, 0x4, UR49 ;  /* 0x000000043f317899 */ /* 0x000fe20008011631 */
[----:B------:R-:W-:-:S03]  /*40e0*/  UMOV UR7, 0x80000020 ;  /* 0x8000002000077882 */ /* 0x000fc60000000000 */
[----:B------:R-:W-:-:S04]  /*40f0*/  ULOP3.LUT UR49, UR49, 0x3fff, URZ, 0xc0, !UPT ;  /* 0x00003fff31317892 */ /* 0x000fc8000f8ec03f */
[----:B------:R-:W-:-:S04]  /*4100*/  ULOP3.LUT UR49, UR49, 0x10000, URZ, 0xfc, !UPT ;  /* 0x0001000031317892 */ /* 0x000fc8000f8efc3f */
[----:B------:R-:W-:Y:S01]  /*4110*/  ULEA UR6, UR42, UR49, 0xa ;  /* 0x000000312a067291 */ /* 0x000fe2000f8e503f */
[----:B------:R-:W-:-:S08]  /*4120*/  WARPGROUP.ARRIVE ;  /* 0x00000000000079c5 */ /* 0x000fd00000000000 */
[----:B------:R-:W-:Y:S01]  /*4130*/  QGMMA.64x256x32.F32.E4M3.E4M3 R24, R152, gdesc[UR4], RZ, !UPT, gsb0 ;  /* 0x03e0000498187df3 */ /* 0x000fe2000c0008ff */
[----:B------:R-:W-:Y:S01]  /*4140*/  UIADD3 UR6, UR6, 0x2, URZ ;  /* 0x0000000206067890 */ /* 0x000fe2000fffe03f */
[----:B------:R-:W-:Y:S01]  /*4150*/  UMOV UR7, 0x80000020 ;  /* 0x8000002000077882 */ /* 0x000fe20000000000 */
[----:B------:R-:W-:Y:S02]  /*4160*/  WARPGROUP.DEPBAR.LE gsb0, 0x0 ;  /* 0x00008000000079c5 */ /* 0x000fe40000010000 */
[----:B------:R-:W-:-:S15]  /*4170*/  WARPGROUP.ARRIVE ;  /* 0x00000000000079c5 */ /* 0x000fde0000000000 */
[----:B------:R-:W-:-:S08]  /*4180*/  NOP ;  /* 0x0000000000007918 */ /* 0x000fd00000000000 */
[----:B------:R-:W-:Y:S03]  /*4190*/  QGMMA.64x256x32.F32.E4M3.E4M3 R24, R156, gdesc[UR4], R24, gsb0 ;  /* 0x03e000049c187df3 */ /* 0x000fe60008000818 */
[----:B------:R-:W-:Y:S02]  /*41a0*/  WARPGROUP.DEPBAR.LE gsb0, 0x0 ;  /* 0x00008000000079c5 */ /* 0x000fe40000010000 */
[----:B-1----:R-:W-:Y:S05]  /*41b0*/  @P0 BRA `(.L_x_1158) ;  /* 0x0000000000040947 */ /* 0x002fea0003800000 */
[----:B------:R-:W-:Y:S01]  /*41c0*/  BPT.TRAP 0x1 ;  /* 0x000000040000795c */ /* 0x000fe20000300000 */
.L_x_1158:
[----:B------:R-:W-:Y:S01]  /*41d0*/  UISETP.NE.AND UP2, UPT, UR47, URZ, UPT ;  /* 0x0000003f2f00728c */ /* 0x000fe2000bf45270 */
[----:B0-----:R-:W-:Y:S01]  /*41e0*/  VIADD R9, R160, 0xfffffffe ;  /* 0xfffffffea0097836 */ /* 0x001fe20000000000 */
[----:B------:R-:W-:Y:S02]  /*41f0*/  UISETP.NE.AND UP1, UPT, UR46, URZ, UPT ;  /* 0x0000003f2e00728c */ /* 0x000fe4000bf25270 */
[----:B------:R-:W-:Y:S01]  /*4200*/  UIADD3 UR54, UR54, 0x28460, URZ ;  /* 0x0002846036367890 */ /* 0x000fe2000fffe03f */
[----:B------:R-:W-:-:S03]  /*4210*/  UMOV UR15, UR37 ;  /* 0x00000025000f7c82 */ /* 0x000fc60008000000 */
[----:B------:R-:W-:Y:S01]  /*4220*/  PLOP3.LUT P0, PT, PT, PT, UP1, 0x40, 0x0 ;  /* 0x000000000000781c */ /* 0x000fe20003f0e818 */
[----:B------:R-:W-:Y:S02]  /*4230*/  UPRMT UR54, UR52, 0x654, UR54 ;  /* 0x0000065434367896 */ /* 0x000fe40008000036 */
[----:B------:R-:W-:Y:S01]  /*4240*/  @UP2 ULDC UR6, c[0x0][0x44c] ;  /* 0x0001130000062ab9 */ /* 0x000fe20000000800 */
[----:B------:R-:W-:Y:S01]  /*4250*/  @UP2 ULDC UR18, c[0x0][0x450] ;  /* 0x0001140000122ab9 */ /* 0x000fe20000000800 */
[----:B------:R-:W-:-:S04]  /*4260*/  UIMAD.WIDE.U32 UR6, UR37, UR6, URZ ;  /* 0x00000006250672a5 */ /* 0x000fc8000f8e003f */
[----:B------:R-:W-:Y:S01]  /*4270*/  @UP2 USHF.R.U32.HI UR15, URZ, UR18, UR7 ;  /* 0x000000123f0f2299 */ /* 0x000fe20008011607 */
[----:B------:R-:W-:Y:S03]  /*4280*/  SYNCS.ARRIVE.TRANS64.RED.A1T0 RZ, [UR54], RZ ;  /* 0x000000ffffff79a7 */ /* 0x000fe60008100436 */
[----:B------:R-:W-:-:S04]  /*4290*/  UIADD3 UR53, UR53, UR15, URZ ;  /* 0x0000000f35357290 */ /* 0x000fc8000fffe03f */
[----:B------:R-:W-:Y:S01]  /*42a0*/  UIADD3 UR18, UR53, UR14, URZ ;  /* 0x0000000e35127290 */ /* 0x000fe2000fffe03f */
[----:B------:R-:W-:Y:S11]  /*42b0*/  @P0 BRA `(.L_x_1159) ;  /* 0x00000000004c0947 */ /* 0x000ff60003800000 */
[----:B------:R-:W-:Y:S01]  /*42c0*/  ISETP.LT.AND P0, PT, RZ, UR53, PT ;  /* 0x00000035ff007c0c */ /* 0x000fe2000bf01270 */
[----:B------:R-:W-:-:S12]  /*42d0*/  UIADD3 UR19, UR53, -0x1, URZ ;  /* 0xffffffff35137890 */ /* 0x000fd8000fffe03f */
[----:B------:R-:W-:Y:S05]  /*42e0*/  @P0 BRA `(.L_x_1160) ;  /* 0x0000000000200947 */ /* 0x000fea0003800000 */
[----:B------:R-:W-:Y:S01]  /*42f0*/  ULDC UR22, c[0x0][0x9e4] ;  /* 0x0002790000167ab9 */ /* 0x000fe20000000800 */
[----:B------:R-:W-:Y:S02]  /*4300*/  UIADD3 UR19, -UR53, URZ, URZ ;  /* 0x0000003f35137290 */ /* 0x000fe4000fffe13f */
[----:B------:R-:W-:-:S11]  /*4310*/  UISETP.NE.AND UP1, UPT, UR22, 0x1, UPT ;  /* 0x000000011600788c */ /* 0x000fd6000bf25270 */
[----:B------:R-:W-:Y:S02]  /*4320*/  @UP1 ULDC.64 UR6, c[0x0][0x9e8] ;  /* 0x00027a0000061ab9 */ /* 0x000fe40000000a00 */
[----:B------:R-:W-:-:S04]  /*4330*/  UIMAD.WIDE.U32 UR14, UR19, UR6, URZ ;  /* 0x00000006130e72a5 */ /* 0x000fc8000f8e003f */
[----:B------:R-:W-:-:S04]  /*4340*/  @UP1 USHF.R.U32.HI UR19, URZ, UR7, UR15 ;  /* 0x000000073f131299 */ /* 0x000fc8000801160f */
[----:B------:R-:W-:Y:S01]  /*4350*/  ULOP3.LUT UR19, URZ, UR19, URZ, 0x33, !UPT ;  /* 0x000000133f137292 */ /* 0x000fe2000f8e333f */
[----:B------:R-:W-:Y:S11]  /*4360*/  BRA `(.L_x_1161) ;  /* 0x0000000000147947 */ /* 0x000ff60003800000 */
.L_x_1160:
[----:B------:R-:W-:Y:S02]  /*4370*/  ULDC UR22, c[0x0][0x9e4] ;  /* 0x0002790000167ab9 */ /* 0x000fe40000000800 */
[----:B------:R-:W-:-:S11]  /*4380*/  UISETP.NE.AND UP1, UPT, UR22, 0x1, UPT ;  /* 0x000000011600788c */ /* 0x000fd6000bf25270 */
[----:B------:R-:W-:Y:S02]  /*4390*/  @UP1 ULDC.64 UR6, c[0x0][0x9e8] ;  /* 0x00027a0000061ab9 */ /* 0x000fe40000000a00 */
[----:B------:R-:W-:-:S04]  /*43a0*/  UIMAD.WIDE.U32 UR14, UR19, UR6, URZ ;  /* 0x00000006130e72a5 */ /* 0x000fc8000f8e003f */
[----:B------:R-:W-:-:S12]  /*43b0*/  @UP1 USHF.R.U32.HI UR19, URZ, UR7, UR15 ;  /* 0x000000073f131299 */ /* 0x000fd8000801160f */
.L_x_1161:
[----:B------:R-:W-:-:S04]  /*43c0*/  UIMAD UR19, UR19, UR22, UR22 ;  /* 0x00000016131372a4 */ /* 0x000fc8000f8e0216 */
[----:B------:R-:W-:-:S04]  /*43d0*/  UISETP.LT.AND UP1, UPT, UR18, UR19, UPT ;  /* 0x000000131200728c */ /* 0x000fc8000bf21270 */
[----:B------:R-:W-:-:S12]  /*43e0*/  USEL UR18, UR18, UR19, UP1 ;  /* 0x0000001312127287 */ /* 0x000fd80008800000 */
.L_x_1159:
[----:B------:R-:W-:-:S04]  /*43f0*/  USHF.R.S32.HI UR6, URZ, 0x1f, UR18 ;  /* 0x0000001f3f067899 */ /* 0x000fc80008011412 */
[----:B------:R-:W-:-:S04]  /*4400*/  ULEA.HI UR6, UR6, UR18, URZ, 0x6 ;  /* 0x0000001206067291 */ /* 0x000fc8000f8f303f */
[----:B------:R-:W-:-:S04]  /*4410*/  USHF.R.S32.HI UR6, URZ, 0x6, UR6 ;  /* 0x000000063f067899 */ /* 0x000fc80008011406 */
[----:B------:R-:W-:-:S04]  /*4420*/  UISETP.LT.AND UP1, UPT, UR41, UR6, UPT ;  /* 0x000000062900728c */ /* 0x000fc8000bf21270 */
[----:B------:R-:W-:-:S06]  /*4430*/  USEL UR58, UR41, UR6, !UP1 ;  /* 0x00000006293a7287 */ /* 0x000fcc000c800000 */
[----:B------:R-:W-:-:S13]  /*4440*/  ISETP.GE.AND P0, PT, R9, UR58, PT ;  /* 0x0000003a09007c0c */ /* 0x000fda000bf06270 */
[----:B------:R-:W-:Y:S05]  /*4450*/  @!P0 BRA `(.L_x_1162) ;  /* 0x0000002800188947 */ /* 0x000fea0003800000 */
[----:B------:R-:W-:Y:S01]  /*4460*/  IMAD.MOV.U32 R11, RZ, RZ, R6 ;  /* 0x000000ffff0b7224 */ /* 0x000fe200078e0006 */
[----:B------:R-:W-:Y:S01]  /*4470*/  ULDC UR53, c[0x0][0x9e4] ;  /* 0x0002790000357ab9 */ /* 0x000fe20000000800 */
[----:B------:R-:W-:Y:S01]  /*4480*/  IMAD.MOV.U32 R10, RZ, RZ, R5 ;  /* 0x000000ffff0a7224 */ /* 0x000fe200078e0005 */
[----:B------:R-:W-:Y:S01]  /*4490*/  ULDC UR54, c[0x0][0x9dc] ;  /* 0x0002770000367ab9 */ /* 0x000fe20000000800 */
[----:B------:R-:W-:Y:S01]  /*44a0*/  ULDC UR52, c[0x0][0x988] ;  /* 0x0002620000347ab9 */ /* 0x000fe20000000800 */
[----:B------:R-:W-:-:S05]  /*44b0*/  ULDC UR55, c[0x0][0x9e0] ;  /* 0x0002780000377ab9 */ /* 0x000fca0000000800 */
.L_x_1181:
[----:B------:R-:W-:Y:S01]  /*44c0*/  UIADD3 UR42, UR42, 0x1, URZ ;  /* 0x000000012a2a7890 */ /* 0x000fe2000fffe03f */
[----:B------:R-:W-:-:S03]  /*44d0*/  PLOP3.LUT P0, PT, PT, PT, UP0, 0x40, 0x0 ;  /* 0x000000000000781c */ /* 0x000fc60003f0e808 */
[----:B------:R-:W-:-:S04]  /*44e0*/  UISETP.NE.AND UP1, UPT, UR42, 0x2, UPT ;  /* 0x000000022a00788c */ /* 0x000fc8000bf25270 */
[----:B------:R-:W-:Y:S02]  /*44f0*/  USEL UR6, URZ, 0x1, UP1 ;  /* 0x000000013f067887 */ /* 0x000fe40008800000 */
[----:B------:R-:W-:Y:S02]  /*4500*/  USEL UR42, UR42, URZ, UP1 ;  /* 0x0000003f2a2a7287 */ /* 0x000fe40008800000 */
[----:B------:R-:W-:Y:S02]  /*4510*/  ULOP3.LUT UR43, UR43, UR6, URZ, 0x3c, !UPT ;  /* 0x000000062b2b7292 */ /* 0x000fe4000f8e3c3f */
[----:B--2---:R-:W-:Y:S10]  /*4520*/  @P0 BRA `(.L_x_1163) ;  /* 0x0000000000040947 */ /* 0x004ff40003800000 */
[----:B------:R-:W-:Y:S01]  /*4530*/  BPT.TRAP 0x1 ;  /* 0x000000040000795c */ /* 0x000fe20000300000 */
.L_x_1163:
[----:B------:R-:W0:Y:S01]  /*4540*/  S2UR UR57, SR_CgaCtaId ;  /* 0x00000000003979c3 */ /* 0x000e220000008800 */
[----:B------:R-:W-:Y:S01]  /*4550*/  UMOV UR6, 0x400 ;  /* 0x0000040000067882 */ /* 0x000fe20000000000 */
[----:B------:R-:W-:Y:S01]  /*4560*/  PLOP3.LUT P1, PT, PT, PT, UP0, 0x40, 0x0 ;  /* 0x000000000000781c */ /* 0x000fe20003f2e808 */
[----:B------:R-:W-:-:S05]  /*4570*/  IMAD.U32 R8, RZ, RZ, UR43 ;  /* 0x0000002bff087e24 */ /* 0x000fca000f8e00ff */
[----:B------:R-:W-:Y:S01]  /*4580*/  SHF.L.U32 R8, R8, 0x1f, RZ ;  /* 0x0000001f08087819 */ /* 0x000fe200000006ff */
[----:B0-----:R-:W-:-:S04]  /*4590*/  ULEA UR6, UR57, UR6, 0x18 ;  /* 0x0000000639067291 */ /* 0x001fc8000f8ec03f */
[----:B------:R-:W-:-:S09]  /*45a0*/  ULEA UR56, UR42, UR6, 0x3 ;  /* 0x000000062a387291 */ /* 0x000fd2000f8e183f */
[----:B------:R0:W1:Y:S01]  /*45b0*/  SYNCS.PHASECHK.TRANS64.TRYWAIT P0, [UR56+0x28430], R8 ;  /* 0x02843008ff0075a7 */ /* 0x0000620008000178 */
[----:B------:R-:W-:Y:S05]  /*45c0*/  @P1 BRA `(.L_x_1164) ;  /* 0x0000000000041947 */ /* 0x000fea0003800000 */
[----:B------:R-:W-:Y:S01]  /*45d0*/  BPT.TRAP 0x1 ;  /* 0x000000040000795c */ /* 0x000fe20000300000 */
.L_x_1164:
[----:B-1----:R-:W-:Y:S05]  /*45e0*/  @P0 BRA `(.L_x_1165) ;  /* 0x0000000000080947 */ /* 0x002fea0003800000 */
[----:B------:R-:W1:Y:S02]  /*45f0*/  SYNCS.PHASECHK.TRANS64.TRYWAIT P0, [UR56+0x28430], R8 ;  /* 0x02843008ff0075a7 */ /* 0x000e640008000178 */
[----:B-1----:R-:W-:Y:S05]  /*4600*/  @!P0 BRA `(.L_x_1166) ;  /* 0x000000fc00ac8947 */ /* 0x002fea0003800000 */
.L_x_1165:
[----:B------:R-:W-:Y:S01]  /*4610*/  ULEA UR34, UR42, UR48, 0xa ;  /* 0x000000302a227291 */ /* 0x000fe2000f8e503f */
[----:B------:R-:W-:Y:S01]  /*4620*/  WARPGROUP.ARRIVE ;  /* 0x00000000000079c5 */ /* 0x000fe20000000000 */
[----:B------:R-:W-:Y:S01]  /*4630*/  UMOV UR35, 0x40000040 ;  /* 0x4000004000237882 */ /* 0x000fe20000000000 */
[----:B------:R-:W-:Y:S01]  /*4640*/  UMOV UR7, 0x40000040 ;  /* 0x4000004000077882 */ /* 0x000fe20000000000 */
[----:B------:R-:W-:-:S03]  /*4650*/  UIADD3 UR6, UR34, 0x2, URZ ;  /* 0x0000000222067890 */ /* 0x000fc6000fffe03f */
[----:B------:R-:W2:Y:S01]  /*4660*/  S2R R2, SR_TID.X ;  /* 0x0000000000027919 */ /* 0x000ea20000002100 */
[----:B------:R-:W-:Y:S01]  /*4670*/  UIADD3 UR10, UR34, 0x4, URZ ;  /* 0x00000004220a7890 */ /* 0x000fe2000fffe03f */
[----:B------:R-:W-:Y:S01]  /*4680*/  PLOP3.LUT P0, PT, PT, PT, UP0, 0x40, 0x0 ;  /* 0x000000000000781c */ /* 0x000fe20003f0e808 */
[----:B------:R-:W-:Y:S01]  /*4690*/  UMOV UR11, 0x40000040 ;  /* 0x40000040000b7882 */ /* 0x000fe20000000000 */
[----:B------:R-:W-:Y:S01]  /*46a0*/  QGMMA.64x64x32.F32.E4M3.E4M3 R152, gdesc[UR32], RZ, !UPT, gsb0 ;  /* 0x00e00000209879f3 */ /* 0x000fe2000c0008ff */
        /* <DEDUP_REMOVED lines=10> */
[----:B--2---:R-:W-:-:S04]  /*4750*/  SHF.R.U32.HI R200, RZ, 0x7, R2 ;  /* 0x00000007ffc87819 */ /* 0x004fc80000011602 */
[----:B------:R-:W-:Y:S01]  /*4760*/  IADD3 R2, -R200, 0xb, RZ ;  /* 0x0000000bc8027810 */ /* 0x000fe20007ffe1ff */
        /* <DEDUP_REMOVED lines=25> */
.L_x_1167:
[----:B------:R-:W-:Y:S01]  /*4900*/  UISETP.NE.AND UP2, UPT, UR47, URZ, UPT ;  /* 0x0000003f2f00728c */ /* 0x000fe2000bf45270 */
[C---:B------:R-:W-:Y:S01]  /*4910*/  FMUL.FTZ R196, R0.reuse, R156 ;  /* 0x0000009c00c47220 */ /* 0x040fe20000410000 */
[C---:B------:R-:W-:Y:S01]  /*4920*/  FMUL.FTZ R156, R0.reuse, R170 ;  /* 0x000000aa009c7220 */ /* 0x040fe20000410000 */
[----:B------:R-:W-:Y:S01]  /*4930*/  FMUL.FTZ R170, R0, R176 ;  /* 0x000000b000aa7220 */ /* 0x000fe20000410000 */
[----:B------:R-:W-:Y:S01]  /*4940*/  VIADD R176, R18, UR37 ;  /* 0x0000002512b07c36 */ /* 0x000fe20008000000 */
[----:B------:R-:W3:Y:S01]  /*4950*/  LDC R14, c[0x0][0x2f0] ;  /* 0x0000bc00ff0e7b82 */ /* 0x000ee20000000800 */
[----:B------:R-:W-:Y:S01]  /*4960*/  PLOP3.LUT P0, PT, PT, PT, UP2, 0x80, 0x0 ;  /* 0x000000000000781c */ /* 0x000fe20003f0f028 */
[C---:B------:R-:W-:Y:S01]  /*4970*/  FMUL.FTZ R13, R0.reuse, R155 ;  /* 0x0000009b000d7220 */ /* 0x040fe20000410000 */
[----:B------:R-:W-:Y:S01]  /*4980*/  PLOP3.LUT P1, PT, PT, PT, UP2, 0x80, 0x0 ;  /* 0x000000000000781c */ /* 0x000fe20003f2f028 */
[C---:B------:R-:W-:Y:S01]  /*4990*/  FMUL.FTZ R155, R0.reuse, R167 ;  /* 0x000000a7009b7220 */ /* 0x040fe20000410000 */
[C---:B------:R-:W-:Y:S01]  /*49a0*/  FMUL.FTZ R167, R0.reuse, R169 ;  /* 0x000000a900a77220 */ /* 0x040fe20000410000 */
[----:B------:R-:W-:Y:S01]  /*49b0*/  @UP2 ULDC UR6, c[0x0][0x44c] ;  /* 0x0001130000062ab9 */ /* 0x000fe20000000800 */
[C---:B------:R-:W-:Y:S01]  /*49c0*/  FMUL.FTZ R169, R0.reuse, R172 ;  /* 0x000000ac00a97220 */ /* 0x040fe20000410000 */
[----:B------:R-:W4:Y:S01]  /*49d0*/  LDC R15, c[0x0][0x288] ;  /* 0x0000a200ff0f7b82 */ /* 0x000f220000000800 */
[----:B------:R-:W-:Y:S01]  /*49e0*/  FMUL.FTZ R21, R0, R159 ;  /* 0x0000009f00157220 */ /* 0x000fe20000410000 */
[----:B------:R-:W-:-:S02]  /*49f0*/  IMAD.SHL.U32 R172, R9, 0x40, RZ ;  /* 0x0000004009ac7824 */ /* 0x000fc400078e00ff */
[C---:B------:R-:W-:Y:S01]  /*4a00*/  FMUL.FTZ R159, R0.reuse, R175 ;  /* 0x000000af009f7220 */ /* 0x040fe20000410000 */
[----:B------:R-:W-:Y:S01]  /*4a10*/  FMUL.FTZ R12, R0, R154 ;  /* 0x0000009a000c7220 */ /* 0x000fe20000410000 */
[----:B------:R-:W-:Y:S01]  /*4a20*/  UISETP.NE.AND UP1, UPT, UR46, URZ, UPT ;  /* 0x0000003f2e00728c */ /* 0x000fe2000bf25270 */
[----:B------:R-:W-:Y:S01]  /*4a30*/  @P0 IMAD.HI.U32 R6, R176, UR6, RZ ;  /* 0x00000006b0060c27 */ /* 0x000fe2000f8e00ff */
[----:B------:R-:W-:-:S03]  /*4a40*/  @UP2 ULDC UR6, c[0x0][0x450] ;  /* 0x0001140000062ab9 */ /* 0x000fc60000000800 */
[----:B------:R-:W-:Y:S01]  /*4a50*/  FMUL.FTZ R154, R0, R166 ;  /* 0x000000a6009a7220 */ /* 0x000fe20000410000 */
[----:B------:R-:W-:Y:S01]  /*4a60*/  IADD3 R7, -R172, 0x1, RZ ;  /* 0x00000001ac077810 */ /* 0x000fe20007ffe1ff */
[C---:B-1----:R-:W-:Y:S01]  /*4a70*/  FMUL.FTZ R5, R0.reuse, R152 ;  /* 0x0000009800057220 */ /* 0x042fe20000410000 */
[----:B------:R-:W-:Y:S01]  /*4a80*/  @P1 SHF.R.U32.HI R176, RZ, UR6, R6 ;  /* 0x00000006ffb01c19 */ /* 0x000fe20008011606 */
[----:B------:R-:W-:Y:S01]  /*4a90*/  UIADD3 UR6, UR56, 0x28440, URZ ;  /* 0x0002844038067890 */ /* 0x000fe2000fffe03f */
[C---:B------:R-:W-:Y:S01]  /*4aa0*/  FMUL.FTZ R195, R0.reuse, R153 ;  /* 0x0000009900c37220 */ /* 0x040fe20000410000 */
[C---:B------:R-:W-:Y:S01]  /*4ab0*/  FMUL.FTZ R197, R0.reuse, R157 ;  /* 0x0000009d00c57220 */ /* 0x040fe20000410000 */
[C---:B------:R-:W-:Y:S01]  /*4ac0*/  FMUL.FTZ R20, R0.reuse, R158 ;  /* 0x0000009e00147220 */ /* 0x040fe20000410000 */
[----:B------:R-:W1:Y:S01]  /*4ad0*/  SHFL.IDX PT, R175, R176, RZ, 0x1c1f ;  /* 0x001c1fffb0af7589 */ /* 0x000e6200000e0000 */
[C---:B------:R-:W-:Y:S01]  /*4ae0*/  FMUL.FTZ R166, R0.reuse, R168 ;  /* 0x000000a800a67220 */ /* 0x040fe20000410000 */
        /* <DEDUP_REMOVED lines=17> */
[----:B------:R-:W-:Y:S01]  /*4c00*/  IMAD R7, R16, -0x2, R7 ;  /* 0xfffffffe10077824 */ /* 0x000fe200078e0207 */
[----:B------:R-:W-:Y:S01]  /*4c10*/  PLOP3.LUT P0, PT, PT, PT, UP1, 0x40, 0x0 ;  /* 0x000000000000781c */ /* 0x000fe20003f0e818 */
[----:B------:R-:W0:Y:S01]  /*4c20*/  MUFU.TANH R5, R5 ;  /* 0x0000000500057308 */ /* 0x000e220000002400 */
[----:B------:R-:W-:Y:S01]  /*4c30*/  UMOV UR11, UR54 ;  /* 0x00000036000b7c82 */ /* 0x000fe20008000000 */
[----:B---3--:R-:W-:Y:S01]  /*4c40*/  IMAD R6, R14, UR39, R7 ;  /* 0x000000270e067c24 */ /* 0x008fe2000f8e0207 */
[----:B------:R-:W-:Y:S01]  /*4c50*/  SYNCS.ARRIVE.TRANS64.RED.A1T0 RZ, [UR6], RZ ;  /* 0x000000ffffff79a7 */ /* 0x000fe20008100406 */
[----:B------:R-:W-:-:S02]  /*4c60*/  ULOP3.LUT UR6, URZ, UR11, URZ, 0x33, !UPT ;  /* 0x0000000b3f067292 */ /* 0x000fc4000f8e333f */
[----:B----4-:R-:W-:Y:S02]  /*4c70*/  IMAD.IADD R6, R6, 0x1, -R15 ;  /* 0x0000000106067824 */ /* 0x010fe400078e0a0f */
[----:B------:R-:W3:Y:S02]  /*4c80*/  MUFU.TANH R195, R195 ;  /* 0x000000c300c37308 */ /* 0x000ee40000002400 */
[C---:B------:R-:W-:Y:S02]  /*4c90*/  VIADD R179, R6.reuse, UR55 ;  /* 0x0000003706b37c36 */ /* 0x040fe40008000000 */
[----:B------:R-:W-:Y:S02]  /*4ca0*/  VIADD R180, R6, UR6 ;  /* 0x0000000606b47c36 */ /* 0x000fe40008000000 */
[----:B-1----:R-:W-:Y:S02]  /*4cb0*/  IMAD.IADD R177, R179, 0x1, R175 ;  /* 0x00000001b3b17824 */ /* 0x002fe400078e02af */
[----:B------:R-:W1:Y:S01]  /*4cc0*/  MUFU.TANH R12, R12 ;  /* 0x0000000c000c7308 */ /* 0x000e620000002400 */
[----:B------:R-:W-:-:S07]  /*4cd0*/  IMAD.IADD R178, R175, 0x1, R180 ;  /* 0x00000001afb27824 */ /* 0x000fce00078e02b4 */
        /* <DEDUP_REMOVED lines=28> */
[----:B------:R-:W0:Y:S01]  /*4ea0*/  MUFU.TANH R163, R163 ;  /* 0x000000a300a37308 */ /* 0x000e220000002400 */
[----:B-1-34-:R-:W-:Y:S05]  /*4eb0*/  @P0 BRA `(.L_x_1168) ;  /* 0x00000000005c0947 */ /* 0x01afea0003800000 */
[----:B------:R-:W-:Y:S01]  /*4ec0*/  IMAD R6, R14, UR39, R175 ;  /* 0x000000270e067c24 */ /* 0x000fe2000f8e02af */
[----:B------:R-:W-:Y:S03]  /*4ed0*/  BSSY B0, `(.L_x_1169) ;  /* 0x0000011000007945 */ /* 0x000fe60003800000 */
[----:B------:R-:W-:-:S05]  /*4ee0*/  IMAD.IADD R175, R6, 0x1, -R15 ;  /* 0x0000000106af7824 */ /* 0x000fca00078e0a0f */
[----:B------:R-:W-:-:S13]  /*4ef0*/  ISETP.GT.AND P0, PT, R175, -0x1, PT ;  /* 0xffffffffaf00780c */ /* 0x000fda0003f04270 */
[----:B------:R-:W-:Y:S05]  /*4f00*/  @P0 BRA `(.L_x_1170) ;  /* 0x0000000000200947 */ /* 0x000fea0003800000 */
[----:B------:R-:W-:Y:S01]  /*4f10*/  IMAD.U32 R182, RZ, RZ, UR53 ;  /* 0x00000035ffb67e24 */ /* 0x000fe2000f8e00ff */
[----:B------:R-:W-:-:S04]  /*4f20*/  LOP3.LUT R175, RZ, R175, RZ, 0x33, !PT ;  /* 0x000000afffaf7212 */ /* 0x000fc800078e33ff */
[----:B------:R-:W-:-:S13]  /*4f30*/  ISETP.NE.AND P0, PT, R182, 0x1, PT ;  /* 0x00000001b600780c */ /* 0x000fda0003f05270 */
[----:B------:R-:W1:Y:S02]  /*4f40*/  @P0 LDC.64 R6, c[0x0][0x9e8] ;  /* 0x00027a00ff060b82 */ /* 0x000e640000000a00 */
[----:B-1----:R-:W-:-:S05]  /*4f50*/  @P0 IMAD.HI.U32 R6, R175, R6, RZ ;  /* 0x00000006af060227 */ /* 0x002fca00078e00ff */
[----:B------:R-:W-:-:S04]  /*4f60*/  @P0 SHF.R.U32.HI R175, RZ, R7, R6 ;  /* 0x00000007ffaf0219 */ /* 0x000fc80000011606 */
[----:B------:R-:W-:Y:S01]  /*4f70*/  LOP3.LUT R175, RZ, R175, RZ, 0x33, !PT ;  /* 0x000000afffaf7212 */ /* 0x000fe200078e33ff */
[----:B------:R-:W-:Y:S06]  /*4f80*/  BRA `(.L_x_1171) ;  /* 0x0000000000147947 */ /* 0x000fec0003800000 */
.L_x_1170:
[----:B------:R-:W-:-:S05]  /*4f90*/  IMAD.U32 R182, RZ, RZ, UR53 ;  /* 0x00000035ffb67e24 */ /* 0x000fca000f8e00ff */
[----:B------:R-:W-:-:S13]  /*4fa0*/  ISETP.NE.AND P0, PT, R182, 0x1, PT ;  /* 0x00000001b600780c */ /* 0x000fda0003f05270 */
[----:B------:R-:W1:Y:S02]  /*4fb0*/  @P0 LDC.64 R6, c[0x0][0x9e8] ;  /* 0x00027a00ff060b82 */ /* 0x000e640000000a00 */
[----:B-1----:R-:W-:-:S05]  /*4fc0*/  @P0 IMAD.HI.U32 R6, R175, R6, RZ ;  /* 0x00000006af060227 */ /* 0x002fca00078e00ff */
[----:B------:R-:W-:-:S07]  /*4fd0*/  @P0 SHF.R.U32.HI R175, RZ, R7, R6 ;  /* 0x00000007ffaf0219 */ /* 0x000fce0000011606 */
.L_x_1171:
[----:B------:R-:W-:Y:S05]  /*4fe0*/  BSYNC B0 ;  /* 0x0000000000007941 */ /* 0x000fea0003800000 */
.L_x_1169:
[----:B------:R-:W-:-:S04]  /*4ff0*/  IMAD R175, R175, R182, -R172 ;  /* 0x000000b6afaf7224 */ /* 0x000fc800078e0aac */
[----:B------:R-:W-:-:S05]  /*5000*/  IMAD R175, R16, -0x2, R175 ;  /* 0xfffffffe10af7824 */ /* 0x000fca00078e02af */
[----:B------:R-:W-:Y:S02]  /*5010*/  VIADDMNMX R177, R175, R182, R177, PT ;  /* 0x000000b6afb17246 */ /* 0x000fe400038001b1 */
[----:B------:R-:W-:-:S07]  /*5020*/  VIMNMX R178, R178, R175, !PT ;  /* 0x000000afb2b27248 */ /* 0x000fce0007fe0100 */
.L_x_1168:
[----:B------:R-:W-:Y:S01]  /*5030*/  ISETP.GT.AND P0, PT, R9, -0x1, PT ;  /* 0xffffffff0900780c */ /* 0x000fe20003f04270 */
[----:B------:R-:W1:Y:S01]  /*5040*/  SHFL.IDX PT, R7, R176, 0x1, 0x1c1f ;  /* 0x003c1f00b0077f89 */ /* 0x000e6200000e0000 */
[----:B------:R-:W-:Y:S02]  /*5050*/  UISETP.NE.AND UP1, UPT, UR46, URZ, UPT ;  /* 0x0000003f2e00728c */ /* 0x000fe4000bf25270 */
[C---:B------:R-:W-:Y:S02]  /*5060*/  ISETP.GT.AND P3, PT, R178.reuse, 0x10, P0 ;  /* 0x00000010b200780c */ /* 0x040fe40000764270 */
[C---:B------:R-:W-:Y:S02]  /*5070*/  ISETP.GT.AND P5, PT, R178.reuse, RZ, P0 ;  /* 0x000000ffb200720c */ /* 0x040fe400007a4270 */
[----:B------:R-:W-:Y:S02]  /*5080*/  ISETP.LT.OR P3, PT, R177, 0x11, P3 ;  /* 0x00000011b100780c */ /* 0x000fe40001f61670 */
[----:B------:R-:W-:-:S02]  /*5090*/  ISETP.GT.AND P6, PT, R178, 0x1, P0 ;  /* 0x00000001b200780c */ /* 0x000fc400007c4270 */
[C---:B------:R-:W-:Y:S02]  /*50a0*/  ISETP.GT.AND P1, PT, R178.reuse, 0x8, P0 ;  /* 0x00000008b200780c */ /* 0x040fe40000724270 */
[----:B------:R-:W-:Y:S02]  /*50b0*/  ISETP.GT.AND P4, PT, R178, 0x9, P0 ;  /* 0x00000009b200780c */ /* 0x000fe40000784270 */
[----:B0-----:R-:W-:Y:S02]  /*50c0*/  FSEL R198, R198, -INF , !P3 ;  /* 0xff800000c6c67808 */ /* 0x001fe40005800000 */
[----:B------:R-:W-:Y:S02]  /*50d0*/  ISETP.GT.AND P3, PT, R178, 0x28, P0 ;  /* 0x00000028b200780c */ /* 0x000fe40000764270 */
[C---:B------:R-:W-:Y:S02]  /*50e0*/  ISETP.LT.OR P5, PT, R177.reuse, 0x1, P5 ;  /* 0x00000001b100780c */ /* 0x040fe40002fa1670 */
[----:B------:R-:W-:-:S02]  /*50f0*/  ISETP.LT.OR P6, PT, R177, 0x2, P6 ;  /* 0x00000002b100780c */ /* 0x000fc400037c1670 */
[----:B------:R-:W-:Y:S01]  /*5100*/  ISETP.LT.OR P1, PT, R177, 0x9, P1 ;  /* 0x00000009b100780c */ /* 0x000fe20000f21670 */
[----:B-1----:R-:W-:Y:S01]  /*5110*/  IMAD.IADD R176, R179, 0x1, R7 ;  /* 0x00000001b3b07824 */ /* 0x002fe200078e0207 */
[C---:B------:R-:W-:Y:S02]  /*5120*/  ISETP.LT.OR P4, PT, R177.reuse, 0xa, P4 ;  /* 0x0000000ab100780c */ /* 0x040fe40002781670 */
[----:B------:R-:W-:Y:S02]  /*5130*/  ISETP.LT.OR P3, PT, R177, 0x29, P3 ;  /* 0x00000029b100780c */ /* 0x000fe40001f61670 */
[----:B------:R-:W-:Y:S02]  /*5140*/  FSEL R175, R5, -INF , !P5 ;  /* 0xff80000005af7808 */ /* 0x000fe40006800000 */
[----:B------:R-:W-:Y:S02]  /*5150*/  FSEL R195, R195, -INF , !P6 ;  /* 0xff800000c3c37808 */ /* 0x000fe40007000000 */
[----:B------:R-:W-:-:S02]  /*5160*/  FSEL R196, R196, -INF , !P1 ;  /* 0xff800000c4c47808 */ /* 0x000fc40004800000 */
[----:B------:R-:W-:Y:S02]  /*5170*/  FSEL R197, R197, -INF , !P4 ;  /* 0xff800000c5c57808 */ /* 0x000fe40006000000 */
[C---:B------:R-:W-:Y:S02]  /*5180*/  ISETP.GT.AND P2, PT, R178.reuse, 0x11, P0 ;  /* 0x00000011b200780c */ /* 0x040fe40000744270 */
[C---:B------:R-:W-:Y:S02]  /*5190*/  ISETP.GT.AND P5, PT, R178.reuse, 0x18, P0 ;  /* 0x00000018b200780c */ /* 0x040fe400007a4270 */
[C---:B------:R-:W-:Y:S02]  /*51a0*/  ISETP.GT.AND P6, PT, R178.reuse, 0x19, P0 ;  /* 0x00000019b200780c */ /* 0x040fe400007c4270 */
[C---:B------:R-:W-:Y:S02]  /*51b0*/  ISETP.GT.AND P1, PT, R178.reuse, 0x20, P0 ;  /* 0x00000020b200780c */ /* 0x040fe40000724270 */
[----:B------:R-:W-:-:S02]  /*51c0*/  ISETP.GT.AND P4, PT, R178, 0x21, P0 ;  /* 0x00000021b200780c */ /* 0x000fc40000784270 */
[----:B------:R-:W-:Y:S02]  /*51d0*/  FSEL R169, R169, -INF , !P3 ;  /* 0xff800000a9a97808 */ /* 0x000fe40005800000 */
[----:B------:R-:W-:Y:S02]  /*51e0*/  PLOP3.LUT P3, PT, PT, PT, UP1, 0x40, 0x0 ;  /* 0x000000000000781c */ /* 0x000fe40003f6e818 */
[C---:B------:R-:W-:Y:S02]  /*51f0*/  ISETP.LT.OR P2, PT, R177.reuse, 0x12, P2 ;  /* 0x00000012b100780c */ /* 0x040fe40001741670 */
[C---:B------:R-:W-:Y:S02]  /*5200*/  ISETP.LT.OR P5, PT, R177.reuse, 0x19, P5 ;  /* 0x00000019b100780c */ /* 0x040fe40002fa1670 */
[C---:B------:R-:W-:Y:S02]  /*5210*/  ISETP.LT.OR P6, PT, R177.reuse, 0x1a, P6 ;  /* 0x0000001ab100780c */ /* 0x040fe400037c1670 */
[----:B------:R-:W-:-:S02]  /*5220*/  ISETP.LT.OR P1, PT, R177, 0x21, P1 ;  /* 0x00000021b100780c */ /* 0x000fc40000f21670 */
[----:B------:R-:W-:Y:S02]  /*5230*/  ISETP.LT.OR P4, PT, R177, 0x22, P4 ;  /* 0x00000022b100780c */ /* 0x000fe40002781670 */
[----:B------:R-:W-:Y:S02]  /*5240*/  FSEL R199, R199, -INF , !P2 ;  /* 0xff800000c7c77808 */ /* 0x000fe40005000000 */
[----:B------:R-:W-:Y:S02]  /*5250*/  FSEL R164, R164, -INF , !P5 ;  /* 0xff800000a4a47808 */ /* 0x000fe40006800000 */
[----:B------:R-:W-:Y:S02]  /*5260*/  FSEL R165, R165, -INF , !P6 ;  /* 0xff800000a5a57808 */ /* 0x000fe40007000000 */
[----:B------:R-:W-:Y:S02]  /*5270*/  FSEL R166, R166, -INF , !P1 ;  /* 0xff800000a6a67808 */ /* 0x000fe40004800000 */
[----:B------:R-:W-:-:S02]  /*5280*/  FSEL R167, R167, -INF , !P4 ;  /* 0xff800000a7a77808 */ /* 0x000fc40006000000 */
[C---:B------:R-:W-:Y:S02]  /*5290*/  ISETP.GT.AND P2, PT, R178.reuse, 0x29, P0 ;  /* 0x00000029b200780c */ /* 0x040fe40000744270 */
[C---:B------:R-:W-:Y:S02]  /*52a0*/  ISETP.GT.AND P5, PT, R178.reuse, 0x30, P0 ;  /* 0x00000030b200780c */ /* 0x040fe400007a4270 */
[C---:B------:R-:W-:Y:S02]  /*52b0*/  ISETP.GT.AND P6, PT, R178.reuse, 0x31, P0 ;  /* 0x00000031b200780c */ /* 0x040fe400007c4270 */
[C---:B------:R-:W-:Y:S02]  /*52c0*/  ISETP.GT.AND P1, PT, R178.reuse, 0x38, P0 ;  /* 0x00000038b200780c */ /* 0x040fe40000724270 */
[----:B------:R-:W-:Y:S02]  /*52d0*/  ISETP.GT.AND P4, PT, R178, 0x39, P0 ;  /* 0x00000039b200780c */ /* 0x000fe40000784270 */
[----:B------:R-:W-:-:S02]  /*52e0*/  ISETP.LT.OR P2, PT, R177, 0x2a, P2 ;  /* 0x0000002ab100780c */ /* 0x000fc40001741670 */
[C---:B------:R-:W-:Y:S02]  /*52f0*/  ISETP.LT.OR P5, PT, R177.reuse, 0x31, P5 ;  /* 0x00000031b100780c */ /* 0x040fe40002fa1670 */
[C---:B------:R-:W-:Y:S02]  /*5300*/  ISETP.LT.OR P6, PT, R177.reuse, 0x32, P6 ;  /* 0x00000032b100780c */ /* 0x040fe400037c1670 */
[C---:B------:R-:W-:Y:S02]  /*5310*/  ISETP.LT.OR P1, PT, R177.reuse, 0x39, P1 ;  /* 0x00000039b100780c */ /* 0x040fe40000f21670 */
[----:B------:R-:W-:Y:S01]  /*5320*/  ISETP.LT.OR P4, PT, R177, 0x3a, P4 ;  /* 0x0000003ab100780c */ /* 0x000fe20002781670 */
[----:B------:R-:W-:Y:S01]  /*5330*/  IMAD.IADD R177, R180, 0x1, R7 ;  /* 0x00000001b4b17824 */ /* 0x000fe200078e0207 */
[----:B------:R-:W-:Y:S02]  /*5340*/  FSEL R168, R168, -INF , !P2 ;  /* 0xff800000a8a87808 */ /* 0x000fe40005000000 */
[----:B------:R-:W-:-:S02]  /*5350*/  FSEL R170, R170, -INF , !P5 ;  /* 0xff800000aaaa7808 */ /* 0x000fc40006800000 */
[----:B------:R-:W-:Y:S02]  /*5360*/  FSEL R171, R171, -INF , !P6 ;  /* 0xff800000abab7808 */ /* 0x000fe40007000000 */
[----:B------:R-:W-:Y:S02]  /*5370*/  FSEL R173, R173, -INF , !P1 ;  /* 0xff800000adad7808 */ /* 0x000fe40004800000 */
[----:B------:R-:W-:Y:S01]  /*5380*/  FSEL R174, R174, -INF , !P4 ;  /* 0xff800000aeae7808 */ /* 0x000fe20006000000 */
[----:B------:R-:W-:Y:S06]  /*5390*/  @P3 BRA `(.L_x_1172) ;  /* 0x00000000005c3947 */ /* 0x000fec0003800000 */
        /* <DEDUP_REMOVED lines=8> */
[----:B------:R-:W0:Y:S02]  /*5420*/  @P1 LDC.64 R6, c[0x0][0x9e8] ;  /* 0x00027a00ff061b82 */ /* 0x000e240000000a00 */
[----:B0-----:R-:W-:-:S05]  /*5430*/  @P1 IMAD.HI.U32 R6, R5, R6, RZ ;  /* 0x0000000605061227 */ /* 0x001fca00078e00ff */
[----:B------:R-:W-:-:S04]  /*5440*/  @P1 SHF.R.U32.HI R5, RZ, R7, R6 ;  /* 0x00000007ff051219 */ /* 0x000fc80000011606 */
[----:B------:R-:W-:Y:S01]  /*5450*/  LOP3.LUT R5, RZ, R5, RZ, 0x33, !PT ;  /* 0x00000005ff057212 */ /* 0x000fe200078e33ff */
[----:B------:R-:W-:Y:S06]  /*5460*/  BRA `(.L_x_1175) ;  /* 0x0000000000147947 */ /* 0x000fec0003800000 */
.L_x_1174:
[----:B------:R-:W-:-:S05]  /*5470*/  IMAD.U32 R178, RZ, RZ, UR53 ;  /* 0x00000035ffb27e24 */ /* 0x000fca000f8e00ff */
[----:B------:R-:W-:-:S13]  /*5480*/  ISETP.NE.AND P1, PT, R178, 0x1, PT ;  /* 0x00000001b200780c */ /* 0x000fda0003f25270 */
[----:B------:R-:W0:Y:S02]  /*5490*/  @P1 LDC.64 R6, c[0x0][0x9e8] ;  /* 0x00027a00ff061b82 */ /* 0x000e240000000a00 */
[----:B0-----:R-:W-:-:S05]  /*54a0*/  @P1 IMAD.HI.U32 R6, R5, R6, RZ ;  /* 0x0000000605061227 */ /* 0x001fca00078e00ff */
[----:B------:R-:W-:-:S07]  /*54b0*/  @P1 SHF.R.U32.HI R5, RZ, R7, R6 ;  /* 0x00000007ff051219 */ /* 0x000fce0000011606 */
.L_x_1175:
[----:B------:R-:W-:Y:S05]  /*54c0*/  BSYNC B0 ;  /* 0x0000000000007941 */ /* 0x000fea0003800000 */
.L_x_1173:
[----:B------:R-:W-:-:S04]  /*54d0*/  IMAD R5, R5, R178, -R172 ;  /* 0x000000b205057224 */ /* 0x000fc800078e0aac */
[----:B------:R-:W-:-:S05]  /*54e0*/  IMAD R5, R16, -0x2, R5 ;  /* 0xfffffffe10057824 */ /* 0x000fca00078e0205 */
[----:B------:R-:W-:Y:S02]  /*54f0*/  VIADDMNMX R176, R5, R178, R176, PT ;  /* 0x000000b205b07246 */ /* 0x000fe400038001b0 */
[----:B------:R-:W-:-:S07]  /*5500*/  VIMNMX R177, R177, R5, !PT ;  /* 0x00000005b1b17248 */ /* 0x000fce0007fe0100 */
.L_x_1172:
[----:B------:R-:W-:Y:S01]  /*5510*/  FMNMX.FTZ R6, R175, R10, !PT ;  /* 0x0000000aaf067209 */ /* 0x000fe20007810000 */
[----:B------:R-:W-:Y:S01]  /*5520*/  UMOV UR10, UR52 ;  /* 0x00000034000a7c82 */ /* 0x000fe20008000000 */
[----:B------:R-:W-:Y:S02]  /*5530*/  ISETP.GT.AND P1, PT, R177, RZ, P0 ;  /* 0x000000ffb100720c */ /* 0x000fe40000724270 */
[----:B------:R-:W-:Y:S02]  /*5540*/  FMNMX.FTZ R5, R195, R6, !PT ;  /* 0x00000006c3057209 */ /* 0x000fe40007810000 */
[----:B------:R-:W-:Y:S02]  /*5550*/  ISETP.GT.AND P2, PT, R177, 0x1, P0 ;  /* 0x00000001b100780c */ /* 0x000fe40000744270 */
[----:B------:R-:W-:Y:S02]  /*5560*/  FMNMX.FTZ R6, R196, R5, !PT ;  /* 0x00000005c4067209 */ /* 0x000fe40007810000 */
[----:B------:R-:W-:-:S02]  /*5570*/  ISETP.LT.OR P1, PT, R176, 0x1, P1 ;  /* 0x00000001b000780c */ /* 0x000fc40000f21670 */
[----:B------:R-:W-:Y:S02]  /*5580*/  FMNMX.FTZ R5, R197, R6, !PT ;  /* 0x00000006c5057209 */ /* 0x000fe40007810000 */
[----:B------:R-:W-:Y:S02]  /*5590*/  ISETP.GT.AND P3, PT, R177, 0x8, P0 ;  /* 0x00000008b100780c */ /* 0x000fe40000764270 */
[----:B------:R-:W-:Y:S02]  /*55a0*/  FMNMX.FTZ R6, R198, R5, !PT ;  /* 0x00000005c6067209 */ /* 0x000fe40007810000 */
[----:B------:R-:W-:Y:S02]  /*55b0*/  ISETP.LT.OR P2, PT, R176, 0x2, P2 ;  /* 0x00000002b000780c */ /* 0x000fe40001741670 */
[----:B------:R-:W-:Y:S02]  /*55c0*/  FMNMX.FTZ R5, R199, R6, !PT ;  /* 0x00000006c7057209 */ /* 0x000fe40007810000 */
[----:B------:R-:W-:-:S02]  /*55d0*/  FSEL R12, R12, -INF , !P1 ;  /* 0xff8000000c0c7808 */ /* 0x000fc40004800000 */
        /* <DEDUP_REMOVED lines=15> */
[----:B------:R-:W-:Y:S02]  /*56d0*/  FSEL R21, R21, -INF , !P4 ;  /* 0xff80000015157808 */ /* 0x000fe40006000000 */
[----:B------:R-:W-:Y:S02]  /*56e0*/  FMNMX.FTZ R5, R173, R6, !PT ;  /* 0x00000006ad057209 */ /* 0x000fe40007810000 */
[----:B------:R-:W-:-:S02]  /*56f0*/  ISETP.LT.OR P5, PT, R176, 0x11, P5 ;  /* 0x00000011b000780c */ /* 0x000fc40002fa1670 */
[----:B------:R-:W-:Y:S02]  /*5700*/  FMNMX.FTZ R6, R174, R5, !PT ;  /* 0x00000005ae067209 */ /* 0x000fe40007810000 */
[C---:B------:R-:W-:Y:S02]  /*5710*/  ISETP.GT.AND P3, PT, R177.reuse, 0x19, P0 ;  /* 0x00000019b100780c */ /* 0x040fe40000764270 */
[----:B------:R-:W-:Y:S01]  /*5720*/  ISETP.GT.AND P2, PT, R177, 0x18, P0 ;  /* 0x00000018b100780c */ /* 0x000fe20000744270 */
[----:B------:R-:W0:Y:S01]  /*5730*/  SHFL.BFLY PT, R5, R6, 0x2, 0x1f ;  /* 0x0c401f0006057f89 */ /* 0x000e2200000e0000 */
[----:B------:R-:W-:Y:S02]  /*5740*/  ISETP.LT.OR P6, PT, R176, 0x12, P6 ;  /* 0x00000012b000780c */ /* 0x000fe400037c1670 */
[----:B------:R-:W-:Y:S02]  /*5750*/  FSEL R152, R152, -INF , !P5 ;  /* 0xff80000098987808 */ /* 0x000fe40006800000 */
[----:B------:R-:W-:-:S02]  /*5760*/  ISETP.LT.OR P3, PT, R176, 0x1a, P3 ;  /* 0x0000001ab000780c */ /* 0x000fc40001f61670 */
[----:B------:R-:W-:Y:S02]  /*5770*/  FSEL R153, R153, -INF , !P6 ;  /* 0xff80000099997808 */ /* 0x000fe40007000000 */
[----:B------:R-:W-:Y:S02]  /*5780*/  ISETP.LT.OR P2, PT, R176, 0x19, P2 ;  /* 0x00000019b000780c */ /* 0x000fe40001741670 */
[----:B------:R-:W-:Y:S02]  /*5790*/  FSEL R155, R155, -INF , !P3 ;  /* 0xff8000009b9b7808 */ /* 0x000fe40005800000 */
[C---:B------:R-:W-:Y:S02]  /*57a0*/  ISETP.GT.AND P4, PT, R177.reuse, 0x20, P0 ;  /* 0x00000020b100780c */ /* 0x040fe40000784270 */
[----:B------:R-:W-:Y:S02]  /*57b0*/  FSEL R154, R154, -INF , !P2 ;  /* 0xff8000009a9a7808 */ /* 0x000fe40005000000 */
[----:B------:R-:W-:-:S02]  /*57c0*/  ISETP.GT.AND P1, PT, R177, 0x21, P0 ;  /* 0x00000021b100780c */ /* 0x000fc40000724270 */
[C---:B------:R-:W-:Y:S02]  /*57d0*/  ISETP.LT.OR P4, PT, R176.reuse, 0x21, P4 ;  /* 0x00000021b000780c */ /* 0x040fe40002781670 */
[C---:B------:R-:W-:Y:S02]  /*57e0*/  ISETP.GT.AND P5, PT, R177.reuse, 0x28, P0 ;  /* 0x00000028b100780c */ /* 0x040fe400007a4270 */
[----:B------:R-:W-:Y:S02]  /*57f0*/  ISETP.LT.OR P1, PT, R176, 0x22, P1 ;  /* 0x00000022b000780c */ /* 0x000fe40000f21670 */
[----:B0-----:R-:W-:Y:S02]  /*5800*/  FMNMX.FTZ R7, R6, R5, !PT ;  /* 0x0000000506077209 */ /* 0x001fe40007810000 */
[----:B------:R-:W-:Y:S02]  /*5810*/  FMNMX.FTZ R6, R12, R11, !PT ;  /* 0x0000000b0c067209 */ /* 0x000fe40007810000 */
[----:B------:R-:W-:Y:S01]  /*5820*/  FSEL R156, R156, -INF , !P4 ;  /* 0xff8000009c9c7808 */ /* 0x000fe20006000000 */
[----:B------:R-:W0:Y:S01]  /*5830*/  SHFL.BFLY PT, R172, R7, 0x1, 0x1f ;  /* 0x0c201f0007ac7f89 */ /* 0x000e2200000e0000 */
[----:B------:R-:W-:-:S02]  /*5840*/  ISETP.GT.AND P6, PT, R177, 0x29, P0 ;  /* 0x00000029b100780c */ /* 0x000fc400007c4270 */
[----:B------:R-:W-:Y:S02]  /*5850*/  FSEL R157, R157, -INF , !P1 ;  /* 0xff8000009d9d7808 */ /* 0x000fe40004800000 */
[C---:B------:R-:W-:Y:S02]  /*5860*/  ISETP.LT.OR P5, PT, R176.reuse, 0x29, P5 ;  /* 0x00000029b000780c */ /* 0x040fe40002fa1670 */
[C---:B------:R-:W-:Y:S02]  /*5870*/  ISETP.GT.AND P2, PT, R177.reuse, 0x30, P0 ;  /* 0x00000030b100780c */ /* 0x040fe40000744270 */
[----:B------:R-:W-:Y:S02]  /*5880*/  ISETP.LT.OR P6, PT, R176, 0x2a, P6 ;  /* 0x0000002ab000780c */ /* 0x000fe400037c1670 */
[----:B------:R-:W-:Y:S02]  /*5890*/  FSEL R158, R158, -INF , !P5 ;  /* 0xff8000009e9e7808 */ /* 0x000fe40006800000 */
[----:B------:R-:W-:-:S02]  /*58a0*/  ISETP.GT.AND P4, PT, R177, 0x31, P0 ;  /* 0x00000031b100780c */ /* 0x000fc40000784270 */
[C---:B------:R-:W-:Y:S02]  /*58b0*/  ISETP.LT.OR P2, PT, R176.reuse, 0x31, P2 ;  /* 0x00000031b000780c */ /* 0x040fe40001741670 */
[----:B------:R-:W-:Y:S02]  /*58c0*/  FSEL R159, R159, -INF , !P6 ;  /* 0xff8000009f9f7808 */ /* 0x000fe40007000000 */
[C---:B------:R-:W-:Y:S02]  /*58d0*/  ISETP.GT.AND P1, PT, R177.reuse, 0x38, P0 ;  /* 0x00000038b100780c */ /* 0x040fe40000724270 */
[----:B------:R-:W-:Y:S02]  /*58e0*/  ISETP.GT.AND P0, PT, R177, 0x39, P0 ;  /* 0x00000039b100780c */ /* 0x000fe40000704270 */
[----:B------:R-:W-:Y:S02]  /*58f0*/  ISETP.LT.OR P4, PT, R176, 0x32, P4 ;  /* 0x00000032b000780c */ /* 0x000fe40002781670 */
[----:B0-----:R-:W-:Y:S01]  /*5900*/  FMNMX.FTZ R5, R7, R172, !PT ;  /* 0x000000ac07057209 */ /* 0x001fe20007810000 */
[----:B------:R-:W-:Y:S01]  /*5910*/  IMAD.U32 R172, RZ, RZ, UR10 ;  /* 0x0000000affac7e24 */ /* 0x000fe2000f8e00ff */
[----:B------:R-:W-:-:S02]  /*5920*/  FMNMX.FTZ R7, R13, R6, !PT ;  /* 0x000000060d077209 */ /* 0x000fc40007810000 */
[C---:B------:R-:W-:Y:S01]  /*5930*/  FSETP.NEU.FTZ.AND P3, PT, R5.reuse, -INF , PT ;  /* 0xff8000000500780b */ /* 0x040fe20003f7d000 */
[----:B------:R-:W-:-:S01]  /*5940*/  FFMA.FTZ R172, R5, R172, -8 ;  /* 0xc100000005ac7423 */ /* 0x000fc200000100ac */
[----:B------:R-:W-:Y:S02]  /*5950*/  FMNMX.FTZ R6, R20, R7, !PT ;  /* 0x0000000714067209 */ /* 0x000fe40007810000 */
[----:B------:R-:W-:Y:S02]  /*5960*/  FSEL R160, R160, -INF , !P2 ;  /* 0xff800000a0a07808 */ /* 0x000fe40005000000 */
[----:B------:R-:W-:Y:S02]  /*5970*/  FMNMX.FTZ R7, R21, R6, !PT ;  /* 0x0000000615077209 */ /* 0x000fe40007810000 */
[----:B------:R-:W-:Y:S02]  /*5980*/  ISETP.LT.OR P1, PT, R176, 0x39, P1 ;  /* 0x00000039b000780c */ /* 0x000fe40000f21670 */
[----:B------:R-:W-:-:S02]  /*5990*/  FMNMX.FTZ R6, R152, R7, !PT ;  /* 0x0000000798067209 */ /* 0x000fc40007810000 */
[----:B------:R-:W-:Y:S02]  /*59a0*/  ISETP.LT.OR P0, PT, R176, 0x3a, P0 ;  /* 0x0000003ab000780c */ /* 0x000fe40000701670 */
[----:B------:R-:W-:Y:S02]  /*59b0*/  FMNMX.FTZ R7, R153, R6, !PT ;  /* 0x0000000699077209 */ /* 0x000fe40007810000 */
[----:B------:R-:W-:Y:S02]  /*59c0*/  FSEL R6, R172, RZ, P3 ;  /* 0x000000ffac067208 */ /* 0x000fe40001800000 */
[----:B------:R-:W-:Y:S02]  /*59d0*/  FMNMX.FTZ R172, R154, R7, !PT ;  /* 0x000000079aac7209 */ /* 0x000fe40007810000 */
[----:B------:R-:W-:Y:S01]  /*59e0*/  FSEL R162, R162, -INF , !P1 ;  /* 0xff800000a2a27808 */ /* 0x000fe20004800000 */
        /* <DEDUP_REMOVED lines=8> */
[----:B------:R-:W-:Y:S01]  /*5a70*/  FFMA.FTZ R164, R164, UR10, -R6 ;  /* 0x0000000aa4a47c23 */ /* 0x000fe20008010806 */
[----:B------:R-:W-:-:S03]  /*5a80*/  FMNMX.FTZ R175, R157, R178, !PT ;  /* 0x000000b29daf7209 */ /* 0x000fc60007810000 */
[----:B------:R-:W-:Y:S01]  /*5a90*/  MUFU.EX2 R7, R7 ;  /* 0x0000000700077308 */ /* 0x000fe20000000800 */
[----:B------:R-:W-:Y:S01]  /*5aa0*/  FMNMX.FTZ R178, R158, R175, !PT ;  /* 0x000000af9eb27209 */ /* 0x000fe20007810000 */
[--C-:B0-----:R-:W-:Y:S01]  /*5ab0*/  FFMA.FTZ R179, R165, UR10, -R6.reuse ;  /* 0x0000000aa5b37c23 */ /* 0x101fe20008010806 */
[----:B------:R-:W-:Y:S01]  /*5ac0*/  FSEL R175, R161, -INF , !P4 ;  /* 0xff800000a1af7808 */ /* 0x000fe20006000000 */
[--C-:B------:R-:W-:Y:S01]  /*5ad0*/  FFMA.FTZ R165, R166, UR10, -R6.reuse ;  /* 0x0000000aa6a57c23 */ /* 0x100fe20008010806 */
[----:B------:R-:W-:Y:S01]  /*5ae0*/  FMNMX.FTZ R177, R159, R178, !PT ;  /* 0x000000b29fb17209 */ /* 0x000fe20007810000 */
[--C-:B------:R-:W-:Y:S01]  /*5af0*/  FFMA.FTZ R166, R167, UR10, -R6.reuse ;  /* 0x0000000aa7a67c23 */ /* 0x100fe20008010806 */
[----:B------:R-:W-:-:S01]  /*5b00*/  FFMA.FTZ R167, R169, UR10, -R6 ;  /* 0x0000000aa9a77c23 */ /* 0x000fc20008010806 */
[----:B------:R-:W-:Y:S01]  /*5b10*/  FFMA.FTZ R169, R171, UR10, -R6 ;  /* 0x0000000aaba97c23 */ /* 0x000fe20008010806 */
[----:B------:R-:W-:Y:S01]  /*5b20*/  FMNMX.FTZ R178, R160, R177, !PT ;  /* 0x000000b1a0b27209 */ /* 0x000fe20007810000 */
[----:B------:R-:W-:Y:S01]  /*5b30*/  MUFU.EX2 R161, R196 ;  /* 0x000000c400a17308 */ /* 0x000fe20000000800 */
[----:B------:R-:W-:-:S02]  /*5b40*/  FSEL R171, R5, RZ, P3 ;  /* 0x000000ff05ab7208 */ /* 0x000fc40001800000 */
[----:B------:R-:W-:-:S03]  /*5b50*/  FMNMX.FTZ R177, R175, R178, !PT ;  /* 0x000000b2afb17209 */ /* 0x000fc60007810000 */
[----:B------:R-:W-:Y:S01]  /*5b60*/  FADD.FTZ R171, -R171, R10 ;  /* 0x0000000aabab7221 */ /* 0x000fe20000010100 */
[----:B------:R-:W-:Y:S01]  /*5b70*/  FMNMX.FTZ R178, R162, R177, !PT ;  /* 0x000000b1a2b27209 */ /* 0x000fe20007810000 */
[--C-:B------:R-:W-:Y:S01]  /*5b80*/  FFMA.FTZ R177, R198, UR10, -R6.reuse ;  /* 0x0000000ac6b17c23 */ /* 0x100fe20008010806 */
[----:B------:R-:W-:Y:S01]  /*5b90*/  MUFU.EX2 R176, R176 ;  /* 0x000000b000b07308 */ /* 0x000fe20000000800 */
[----:B------:R-:W-:Y:S01]  /*5ba0*/  FMUL.FTZ R171, R171, UR10 ;  /* 0x0000000aabab7c20 */ /* 0x000fe20008410000 */
[----:B------:R-:W-:Y:S01]  /*5bb0*/  FMNMX.FTZ R180, R163, R178, !PT ;  /* 0x000000b2a3b47209 */ /* 0x000fe20007810000 */
[----:B------:R-:W-:-:S04]  /*5bc0*/  FFMA.FTZ R178, R199, UR10, -R6 ;  /* 0x0000000ac7b27c23 */ /* 0x000fc80008010806 */
[----:B------:R-:W0:Y:S01]  /*5bd0*/  SHFL.BFLY PT, R181, R180, 0x2, 0x1f ;  /* 0x0c401f00b4b57f89 */ /* 0x000e2200000e0000 */
[----:B------:R-:W1:Y:S08]  /*5be0*/  MUFU.EX2 R171, R171 ;  /* 0x000000ab00ab7308 */ /* 0x000e700000000800 */
[----:B------:R-:W-:Y:S08]  /*5bf0*/  MUFU.EX2 R177, R177 ;  /* 0x000000b100b17308 */ /* 0x000ff00000000800 */
[----:B------:R-:W-:Y:S01]  /*5c00*/  MUFU.EX2 R178, R178 ;  /* 0x000000b200b27308 */ /* 0x000fe20000000800 */
[-C--:B-1----:R-:W-:Y:S01]  /*5c10*/  FMUL.FTZ R24, R24, R171.reuse ;  /* 0x000000ab18187220 */ /* 0x082fe20000410000 */
[-C--:B------:R-:W-:Y:S01]  /*5c20*/  FMUL.FTZ R25, R25, R171.reuse ;  /* 0x000000ab19197220 */ /* 0x080fe20000410000 */
[-C--:B------:R-:W-:Y:S01]  /*5c30*/  FMUL.FTZ R28, R28, R171.reuse ;  /* 0x000000ab1c1c7220 */ /* 0x080fe20000410000 */
[-C--:B------:R-:W-:Y:S01]  /*5c40*/  FMUL.FTZ R29, R29, R171.reuse ;  /* 0x000000ab1d1d7220 */ /* 0x080fe20000410000 */
[-C--:B------:R-:W-:Y:S01]  /*5c50*/  FMUL.FTZ R32, R32, R171.reuse ;  /* 0x000000ab20207220 */ /* 0x080fe20000410000 */
[----:B------:R-:W-:Y:S01]  /*5c60*/  FMUL.FTZ R33, R33, R171 ;  /* 0x000000ab21217220 */ /* 0x000fe20000410000 */
[----:B0-----:R-:W-:Y:S01]  /*5c70*/  FMNMX.FTZ R181, R180, R181, !PT ;  /* 0x000000b5b4b57209 */ /* 0x001fe20007810000 */
[--C-:B------:R-:W-:Y:S01]  /*5c80*/  FFMA.FTZ R180, R168, UR10, -R6.reuse ;  /* 0x0000000aa8b47c23 */ /* 0x100fe20008010806 */
[----:B------:R-:W-:-:S01]  /*5c90*/  FFMA.FTZ R168, R170, UR10, -R6 ;  /* 0x0000000aaaa87c23 */ /* 0x000fc20008010806 */
[--C-:B------:R-:W-:Y:S01]  /*5ca0*/  FFMA.FTZ R170, R173, UR10, -R6.reuse ;  /* 0x0000000aadaa7c23 */ /* 0x100fe20008010806 */
[----:B------:R-:W-:-:S01]  /*5cb0*/  FFMA.FTZ R173, R174, UR10, -R6 ;  /* 0x0000000aaead7c23 */ /* 0x000fc20008010806 */
[----:B------:R-:W0:Y:S01]  /*5cc0*/  SHFL.BFLY PT, R182, R181, 0x1, 0x1f ;  /* 0x0c201f00b5b67f89 */ /* 0x000e2200000e0000 */
[----:B------:R-:W-:Y:S01]  /*5cd0*/  MUFU.EX2 R164, R164 ;  /* 0x000000a400a47308 */ /* 0x000fe20000000800 */
[-C--:B------:R-:W-:Y:S01]  /*5ce0*/  FMUL.FTZ R36, R36, R171.reuse ;  /* 0x000000ab24247220 */ /* 0x080fe20000410000 */
[-C--:B------:R-:W-:Y:S01]  /*5cf0*/  FMUL.FTZ R37, R37, R171.reuse ;  /* 0x000000ab25257220 */ /* 0x080fe20000410000 */
[-C--:B------:R-:W-:Y:S01]  /*5d00*/  FMUL.FTZ R40, R40, R171.reuse ;  /* 0x000000ab28287220 */ /* 0x080fe20000410000 */
[-C--:B------:R-:W-:Y:S01]  /*5d10*/  FMUL.FTZ R41, R41, R171.reuse ;  /* 0x000000ab29297220 */ /* 0x080fe20000410000 */
[-C--:B------:R-:W-:Y:S01]  /*5d20*/  FMUL.FTZ R44, R44, R171.reuse ;  /* 0x000000ab2c2c7220 */ /* 0x080fe20000410000 */
[-C--:B------:R-:W-:Y:S01]  /*5d30*/  FMUL.FTZ R45, R45, R171.reuse ;  /* 0x000000ab2d2d7220 */ /* 0x080fe20000410000 */
[-C--:B------:R-:W-:Y:S01]  /*5d40*/  FMUL.FTZ R48, R48, R171.reuse ;  /* 0x000000ab30307220 */ /* 0x080fe20000410000 */
        /* <DEDUP_REMOVED lines=15> */
[----:B0-----:R-:W-:Y:S01]  /*5e40*/  FMNMX.FTZ R6, R181, R182, !PT ;  /* 0x000000b6b5067209 */ /* 0x001fe20007810000 */
[----:B------:R-:W-:Y:S01]  /*5e50*/  IMAD.U32 R181, RZ, RZ, UR10 ;  /* 0x0000000affb57e24 */ /* 0x000fe2000f8e00ff */
[----:B------:R-:W-:Y:S01]  /*5e60*/  MUFU.EX2 R166, R166 ;  /* 0x000000a600a67308 */ /* 0x000fe20000000800 */
[----:B------:R-:W-:Y:S01]  /*5e70*/  FMUL.FTZ R76, R76, R171 ;  /* 0x000000ab4c4c7220 */ /* 0x000fe20000410000 */
[C---:B------:R-:W-:Y:S01]  /*5e80*/  FSETP.NEU.FTZ.AND P0, PT, R6.reuse, -INF , PT ;  /* 0xff8000000600780b */ /* 0x040fe20003f1d000 */
[----:B------:R-:W-:-:S01]  /*5e90*/  FFMA.FTZ R174, R6, R181, -8 ;  /* 0xc100000006ae7423 */ /* 0x000fc200000100b5 */
[-C--:B------:R-:W-:Y:S01]  /*5ea0*/  FMUL.FTZ R77, R77, R171.reuse ;  /* 0x000000ab4d4d7220 */ /* 0x080fe20000410000 */
[-C--:B------:R-:W-:Y:S01]  /*5eb0*/  FMUL.FTZ R80, R80, R171.reuse ;  /* 0x000000ab50507220 */ /* 0x080fe20000410000 */
[-C--:B------:R-:W-:Y:S01]  /*5ec0*/  FMUL.FTZ R81, R81, R171.reuse ;  /* 0x000000ab51517220 */ /* 0x080fe20000410000 */
[-C--:B------:R-:W-:Y:S01]  /*5ed0*/  FMUL.FTZ R84, R84, R171.reuse ;  /* 0x000000ab54547220 */ /* 0x080fe20000410000 */
[----:B------:R-:W-:Y:S01]  /*5ee0*/  FSEL R174, R174, RZ, P0 ;  /* 0x000000ffaeae7208 */ /* 0x000fe20000000000 */
[----:B------:R-:W-:Y:S01]  /*5ef0*/  MUFU.EX2 R167, R167 ;  /* 0x000000a700a77308 */ /* 0x000fe20000000800 */
[-C--:B------:R-:W-:Y:S01]  /*5f00*/  FMUL.FTZ R85, R85, R171.reuse ;  /* 0x000000ab55557220 */ /* 0x080fe20000410000 */
[-C--:B------:R-:W-:Y:S01]  /*5f10*/  FMUL.FTZ R88, R88, R171.reuse ;  /* 0x000000ab58587220 */ /* 0x080fe20000410000 */
[----:B------:R-:W-:Y:S01]  /*5f20*/  FMUL.FTZ R89, R89, R171 ;  /* 0x000000ab59597220 */ /* 0x000fe20000410000 */
[--C-:B------:R-:W-:Y:S01]  /*5f30*/  FFMA.FTZ R181, R12, UR10, -R174.reuse ;  /* 0x0000000a0cb57c23 */ /* 0x100fe200080108ae */
[----:B------:R-:W-:-:S01]  /*5f40*/  FFMA.FTZ R12, R152, UR10, -R174 ;  /* 0x0000000a980c7c23 */ /* 0x000fc200080108ae */
[--C-:B------:R-:W-:Y:S01]  /*5f50*/  FFMA.FTZ R152, R154, UR10, -R174.reuse ;  /* 0x0000000a9a987c23 */ /* 0x100fe200080108ae */
[----:B------:R-:W-:Y:S01]  /*5f60*/  FSEL R154, R6, RZ, P0 ;  /* 0x000000ff069a7208 */ /* 0x000fe20000000000 */
[--C-:B------:R-:W-:Y:S01]  /*5f70*/  FFMA.FTZ R10, R13, UR10, -R174.reuse ;  /* 0x0000000a0d0a7c23 */ /* 0x100fe200080108ae */
[----:B------:R-:W-:-:S01]  /*5f80*/  FFMA.FTZ R13, R20, UR10, -R174 ;  /* 0x0000000a140d7c23 */ /* 0x000fc200080108ae */
[----:B------:R-:W-:Y:S01]  /*5f90*/  MUFU.EX2 R181, R181 ;  /* 0x000000b500b57308 */ /* 0x000fe20000000800 */
[----:B------:R-:W-:-:S01]  /*5fa0*/  FFMA.FTZ R20, R21, UR10, -R174 ;  /* 0x0000000a15147c23 */ /* 0x000fc200080108ae */
[----:B------:R-:W-:Y:S01]  /*5fb0*/  FADD.FTZ R154, -R154, R11 ;  /* 0x0000000b9a9a7221 */ /* 0x000fe20000010100 */
[----:B------:R-:W-:-:S01]  /*5fc0*/  FFMA.FTZ R21, R153, UR10, -R174 ;  /* 0x0000000a99157c23 */ /* 0x000fc200080108ae */
[----:B------:R-:W-:Y:S01]  /*5fd0*/  FFMA.FTZ R11, R156, UR10, -R174 ;  /* 0x0000000a9c0b7c23 */ /* 0x000fe200080108ae */
[----:B------:R-:W-:-:S01]  /*5fe0*/  FFMA.FTZ R156, R171, R3, R172 ;  /* 0x00000003ab9c7223 */ /* 0x000fc200000100ac */
[----:B------:R-:W-:Y:S01]  /*5ff0*/  FMUL.FTZ R154, R154, UR10 ;  /* 0x0000000a9a9a7c20 */ /* 0x000fe20008410000 */
[----:B------:R-:W-:-:S01]  /*6000*/  FFMA.FTZ R153, R155, UR10, -R174 ;  /* 0x0000000a9b997c23 */ /* 0x000fc200080108ae */
[----:B------:R-:W-:Y:S01]  /*6010*/  MUFU.EX2 R10, R10 ;  /* 0x0000000a000a7308 */ /* 0x000fe20000000800 */
[----:B------:R-:W-:-:S01]  /*6020*/  FADD.FTZ R156, R7, R156 ;  /* 0x0000009c079c7221 */ /* 0x000fc20000010000 */
[--C-:B------:R-:W-:Y:S01]  /*6030*/  FFMA.FTZ R196, R157, UR10, -R174.reuse ;  /* 0x0000000a9dc47c23 */ /* 0x100fe200080108ae */
[----:B------:R-:W-:-:S01]  /*6040*/  FFMA.FTZ R158, R158, UR10, -R174 ;  /* 0x0000000a9e9e7c23 */ /* 0x000fc200080108ae */
[--C-:B------:R-:W-:Y:S01]  /*6050*/  FFMA.FTZ R175, R175, UR10, -R174.reuse ;  /* 0x0000000aafaf7c23 */ /* 0x100fe200080108ae */
[----:B------:R-:W-:-:S01]  /*6060*/  FFMA.FTZ R162, R162, UR10, -R174 ;  /* 0x0000000aa2a27c23 */ /* 0x000fc200080108ae */
[----:B------:R-:W-:Y:S01]  /*6070*/  FFMA.FTZ R163, R163, UR10, -R174 ;  /* 0x0000000aa3a37c23 */ /* 0x000fe200080108ae */
[----:B------:R-:W-:Y:S01]  /*6080*/  PLOP3.LUT P0, PT, PT, PT, UP0, 0x40, 0x0 ;  /* 0x000000000000781c */ /* 0x000fe20003f0e808 */
[----:B------:R-:W0:Y:S01]  /*6090*/  MUFU.EX2 R182, R154 ;  /* 0x0000009a00b67308 */ /* 0x000e220000000800 */
[-C--:B------:R-:W-:Y:S01]  /*60a0*/  FMUL.FTZ R92, R92, R171.reuse ;  /* 0x000000ab5c5c7220 */ /* 0x080fe20000410000 */
[-C--:B------:R-:W-:Y:S01]  /*60b0*/  FMUL.FTZ R93, R93, R171.reuse ;  /* 0x000000ab5d5d7220 */ /* 0x080fe20000410000 */
[-C--:B------:R-:W-:Y:S01]  /*60c0*/  FMUL.FTZ R96, R96, R171.reuse ;  /* 0x000000ab60607220 */ /* 0x080fe20000410000 */
[-C--:B------:R-:W-:Y:S01]  /*60d0*/  FMUL.FTZ R97, R97, R171.reuse ;  /* 0x000000ab61617220 */ /* 0x080fe20000410000 */
[-C--:B------:R-:W-:Y:S01]  /*60e0*/  FMUL.FTZ R100, R100, R171.reuse ;  /* 0x000000ab64647220 */ /* 0x080fe20000410000 */
[-C--:B------:R-:W-:Y:S01]  /*60f0*/  FMUL.FTZ R101, R101, R171.reuse ;  /* 0x000000ab65657220 */ /* 0x080fe20000410000 */
[-C--:B------:R-:W-:Y:S01]  /*6100*/  FMUL.FTZ R104, R104, R171.reuse ;  /* 0x000000ab68687220 */ /* 0x080fe20000410000 */
[----:B------:R-:W1:Y:S01]  /*6110*/  MUFU.EX2 R13, R13 ;  /* 0x0000000d000d7308 */ /* 0x000e620000000800 */
[-C--:B------:R-:W-:Y:S01]  /*6120*/  FMUL.FTZ R105, R105, R171.reuse ;  /* 0x000000ab69697220 */ /* 0x080fe20000410000 */
[-C--:B------:R-:W-:Y:S01]  /*6130*/  FMUL.FTZ R108, R108, R171.reuse ;  /* 0x000000ab6c6c7220 */ /* 0x080fe20000410000 */
[-C--:B------:R-:W-:Y:S01]  /*6140*/  FMUL.FTZ R109, R109, R171.reuse ;  /* 0x000000ab6d6d7220 */ /* 0x080fe20000410000 */
[-C--:B------:R-:W-:Y:S01]  /*6150*/  FMUL.FTZ R112, R112, R171.reuse ;  /* 0x000000ab70707220 */ /* 0x080fe20000410000 */
[-C--:B------:R-:W-:Y:S01]  /*6160*/  FMUL.FTZ R113, R113, R171.reuse ;  /* 0x000000ab71717220 */ /* 0x080fe20000410000 */
[-C--:B------:R-:W-:Y:S01]  /*6170*/  FMUL.FTZ R116, R116, R171.reuse ;  /* 0x000000ab74747220 */ /* 0x080fe20000410000 */
[----:B------:R-:W-:Y:S01]  /*6180*/  FMUL.FTZ R117, R117, R171 ;  /* 0x000000ab75757220 */ /* 0x000fe20000410000 */
[----:B------:R-:W3:Y:S01]  /*6190*/  MUFU.EX2 R20, R20 ;  /* 0x0000001400147308 */ /* 0x000ee20000000800 */
[----:B0-----:R-:W-:-:S01]  /*61a0*/  FFMA.FTZ R155, R182, R4, R181 ;  /* 0x00000004b69b7223 */ /* 0x001fc200000100b5 */
[--C-:B------:R-:W-:Y:S01]  /*61b0*/  FFMA.FTZ R4, R159, UR10, -R174.reuse ;  /* 0x0000000a9f047c23 */ /* 0x100fe200080108ae */
[----:B------:R-:W-:-:S01]  /*61c0*/  FFMA.FTZ R159, R160, UR10, -R174 ;  /* 0x0000000aa09f7c23 */ /* 0x000fc200080108ae */
[----:B------:R-:W-:Y:S01]  /*61d0*/  FMUL.FTZ R120, R120, R171 ;  /* 0x000000ab78787220 */ /* 0x000fe20000410000 */
[----:B------:R-:W-:-:S01]  /*61e0*/  FADD.FTZ R198, R10, R155 ;  /* 0x0000009b0ac67221 */ /* 0x000fc20000010000 */
[----:B------:R-:W-:Y:S01]  /*61f0*/  FADD.FTZ R155, R161, R156 ;  /* 0x0000009ca19b7221 */ /* 0x000fe20000010000 */
[----:B------:R-:W-:Y:S01]  /*6200*/  F2FP.SATFINITE.E4M3.F32.PACK_AB_MERGE_C R161, R176, R161, RZ ;  /* 0x000000a1b0a1723e */ /* 0x000fe200048070ff */
[----:B------:R-:W0:Y:S01]  /*6210*/  MUFU.EX2 R12, R12 ;  /* 0x0000000c000c7308 */ /* 0x000e220000000800 */
[----:B-1----:R-:W-:-:S01]  /*6220*/  FADD.FTZ R157, R13, R198 ;  /* 0x000000c60d9d7221 */ /* 0x002fc20000010000 */
[----:B------:R-:W-:Y:S01]  /*6230*/  FADD.FTZ R154, R176, R155 ;  /* 0x0000009bb09a7221 */ /* 0x000fe20000010000 */
[-C--:B------:R-:W-:Y:S01]  /*6240*/  FMUL.FTZ R121, R121, R171.reuse ;  /* 0x000000ab79797220 */ /* 0x080fe20000410000 */
[-C--:B------:R-:W-:Y:S01]  /*6250*/  FMUL.FTZ R124, R124, R171.reuse ;  /* 0x000000ab7c7c7220 */ /* 0x080fe20000410000 */
[-C--:B------:R-:W-:Y:S01]  /*6260*/  FMUL.FTZ R125, R125, R171.reuse ;  /* 0x000000ab7d7d7220 */ /* 0x080fe20000410000 */
[----:B------:R-:W-:Y:S01]  /*6270*/  FADD.FTZ R155, R177, R154 ;  /* 0x0000009ab19b7221 */ /* 0x000fe20000010000 */
[----:B------:R-:W-:Y:S01]  /*6280*/  FMUL.FTZ R128, R128, R171 ;  /* 0x000000ab80807220 */ /* 0x000fe20000410000 */
[----:B------:R-:W1:Y:S01]  /*6290*/  MUFU.EX2 R21, R21 ;  /* 0x0000001500157308 */ /* 0x000e620000000800 */
[----:B---3--:R-:W-:-:S01]  /*62a0*/  FADD.FTZ R157, R20, R157 ;  /* 0x0000009d149d7221 */ /* 0x008fc20000010000 */
[----:B------:R-:W-:Y:S01]  /*62b0*/  FADD.FTZ R155, R178, R155 ;  /* 0x0000009bb29b7221 */ /* 0x000fe20000010000 */
[----:B------:R-:W-:Y:S01]  /*62c0*/  F2FP.SATFINITE.E4M3.F32.PACK_AB_MERGE_C R13, R20, R13, RZ ;  /* 0x0000000d140d723e */ /* 0x000fe200048070ff */
[-C--:B------:R-:W-:Y:S01]  /*62d0*/  FMUL.FTZ R129, R129, R171.reuse ;  /* 0x000000ab81817220 */ /* 0x080fe20000410000 */
[-C--:B------:R-:W-:Y:S01]  /*62e0*/  FMUL.FTZ R132, R132, R171.reuse ;  /* 0x000000ab84847220 */ /* 0x080fe20000410000 */
[-C--:B------:R-:W-:Y:S01]  /*62f0*/  FMUL.FTZ R133, R133, R171.reuse ;  /* 0x000000ab85857220 */ /* 0x080fe20000410000 */
[----:B------:R-:W-:Y:S01]  /*6300*/  FMUL.FTZ R136, R136, R171 ;  /* 0x000000ab88887220 */ /* 0x000fe20000410000 */
[----:B------:R-:W3:Y:S01]  /*6310*/  MUFU.EX2 R152, R152 ;  /* 0x0000009800987308 */ /* 0x000ee20000000800 */
        /* <DEDUP_REMOVED lines=9> */
[----:B------:R-:W-:Y:S01]  /*63b0*/  FADD.FTZ R154, R164, R155 ;  /* 0x0000009ba49a7221 */ /* 0x000fe20000010000 */
[----:B------:R-:W-:Y:S01]  /*63c0*/  F2FP.SATFINITE.E4M3.F32.PACK_AB_MERGE_C R164, R179, R164, RZ ;  /* 0x000000a4b3a4723e */ /* 0x000fe200048070ff */
[----:B------:R-:W-:Y:S01]  /*63d0*/  FMUL.FTZ R149, R149, R171 ;  /* 0x000000ab95957220 */ /* 0x000fe20000410000 */
[-C--:B------:R-:W-:Y:S01]  /*63e0*/  FMUL.FTZ R26, R26, R182.reuse ;  /* 0x000000b61a1a7220 */ /* 0x080fe20000410000 */
[----:B------:R-:W-:Y:S01]  /*63f0*/  FADD.FTZ R154, R179, R154 ;  /* 0x0000009ab39a7221 */ /* 0x000fe20000010000 */
[----:B------:R-:W-:Y:S01]  /*6400*/  FMUL.FTZ R27, R27, R182 ;  /* 0x000000b61b1b7220 */ /* 0x000fe20000410000 */
[----:B------:R-:W1:Y:S01]  /*6410*/  MUFU.EX2 R11, R11 ;  /* 0x0000000b000b7308 */ /* 0x000e620000000800 */
[----:B---3--:R-:W-:-:S01]  /*6420*/  FADD.FTZ R156, R152, R157 ;  /* 0x0000009d989c7221 */ /* 0x008fc20000010000 */
[----:B------:R-:W-:Y:S01]  /*6430*/  FADD.FTZ R155, R165, R154 ;  /* 0x0000009aa59b7221 */ /* 0x000fe20000010000 */
[-C--:B------:R-:W-:Y:S01]  /*6440*/  FMUL.FTZ R30, R30, R182.reuse ;  /* 0x000000b61e1e7220 */ /* 0x080fe20000410000 */
[-C--:B------:R-:W-:Y:S01]  /*6450*/  FMUL.FTZ R31, R31, R182.reuse ;  /* 0x000000b61f1f7220 */ /* 0x080fe20000410000 */
[-C--:B------:R-:W-:Y:S01]  /*6460*/  FMUL.FTZ R34, R34, R182.reuse ;  /* 0x000000b622227220 */ /* 0x080fe20000410000 */
[----:B------:R-:W-:Y:S01]  /*6470*/  FADD.FTZ R154, R166, R155 ;  /* 0x0000009ba69a7221 */ /* 0x000fe20000010000 */
[----:B------:R-:W-:Y:S01]  /*6480*/  FMUL.FTZ R35, R35, R182 ;  /* 0x000000b623237220 */ /* 0x000fe20000410000 */
[----:B------:R-:W3:Y:S01]  /*6490*/  MUFU.EX2 R196, R196 ;  /* 0x000000c400c47308 */ /* 0x000ee20000000800 */
[----:B0-----:R-:W-:-:S01]  /*64a0*/  FADD.FTZ R156, R153, R156 ;  /* 0x0000009c999c7221 */ /* 0x001fc20000010000 */
[----:B------:R-:W-:Y:S01]  /*64b0*/  FADD.FTZ R155, R167, R154 ;  /* 0x0000009aa79b7221 */ /* 0x000fe20000010000 */
        /* <DEDUP_REMOVED lines=14> */
[----:B---3--:R-:W-:-:S01]  /*65a0*/  FADD.FTZ R156, R196, R157 ;  /* 0x0000009dc49c7221 */ /* 0x008fc20000010000 */
[-C--:B------:R-:W-:Y:S01]  /*65b0*/  FMUL.FTZ R59, R59, R182.reuse ;  /* 0x000000b63b3b7220 */ /* 0x080fe20000410000 */
[-C--:B------:R-:W-:Y:S01]  /*65c0*/  FMUL.FTZ R62, R62, R182.reuse ;  /* 0x000000b63e3e7220 */ /* 0x080fe20000410000 */
        /* <DEDUP_REMOVED lines=15> */
[----:B------:R-:W-:Y:S01]  /*66c0*/  FMUL.FTZ R83, R83, R182 ;  /* 0x000000b653537220 */ /* 0x000fe20000410000 */
[----:B------:R-:W-:Y:S01]  /*66d0*/  F2FP.SATFINITE.E4M3.F32.PACK_AB_MERGE_C R167, R153, R152, RZ ;  /* 0x0000009899a7723e */ /* 0x000fe200048070ff */
[----:B------:R-:W-:Y:S01]  /*66e0*/  FMUL.FTZ R86, R86, R182 ;  /* 0x000000b656567220 */ /* 0x000fe20000410000 */
[----:B------:R-:W-:Y:S01]  /*66f0*/  F2FP.SATFINITE.E4M3.F32.PACK_AB_MERGE_C R152, R7, R172, R161 ;  /* 0x000000ac0798723e */ /* 0x000fe200048070a1 */
[----:B------:R-:W-:Y:S01]  /*6700*/  FMUL.FTZ R87, R87, R182 ;  /* 0x000000b657577220 */ /* 0x000fe20000410000 */
[----:B------:R-:W1:Y:S01]  /*6710*/  MUFU.EX2 R159, R159 ;  /* 0x0000009f009f7308 */ /* 0x000e620000000800 */
[----:B---3--:R-:W-:-:S01]  /*6720*/  FADD.FTZ R154, R4, R157 ;  /* 0x0000009d049a7221 */ /* 0x008fc20000010000 */
[----:B------:R-:W-:Y:S01]  /*6730*/  F2FP.SATFINITE.E4M3.F32.PACK_AB_MERGE_C R153, R10, R181, R13 ;  /* 0x000000b50a99723e */ /* 0x000fe2000480700d */
        /* <DEDUP_REMOVED lines=15> */
[----:B------:R-:W-:Y:S01]  /*6830*/  F2FP.SATFINITE.E4M3.F32.PACK_AB_MERGE_C R154, R178, R177, R164 ;  /* 0x000000b1b29a723e */ /* 0x000fe200048070a4 */
[-C--:B------:R-:W-:Y:S01]  /*6840*/  FMUL.FTZ R111, R111, R182.reuse ;  /* 0x000000b66f6f7220 */ /* 0x080fe20000410000 */
[-C--:B------:R-:W-:Y:S01]  /*6850*/  FMUL.FTZ R114, R114, R182.reuse ;  /* 0x000000b672727220 */ /* 0x080fe20000410000 */
[-C--:B------:R-:W-:Y:S01]  /*6860*/  FMUL.FTZ R115, R115, R182.reuse ;  /* 0x000000b673737220 */ /* 0x080fe20000410000 */
[-C--:B------:R-:W-:Y:S01]  /*6870*/  FMUL.FTZ R118, R118, R182.reuse ;  /* 0x000000b676767220 */ /* 0x080fe20000410000 */
        /* <DEDUP_REMOVED lines=26> */
[----:B---3--:R-:W-:-:S01]  /*6a20*/  FADD.FTZ R4, R162, R155 ;  /* 0x0000009ba2047221 */ /* 0x008fc20000010000 */
[----:B------:R-:W-:Y:S01]  /*6a30*/  F2FP.SATFINITE.E4M3.F32.PACK_AB_MERGE_C R155, R21, R12, R167 ;  /* 0x0000000c159b723e */ /* 0x000fe200048070a7 */
[----:B------:R-:W-:Y:S01]  /*6a40*/  FMUL.FTZ R151, R151, R182 ;  /* 0x000000b697977220 */ /* 0x000fe20000410000 */
[C---:B0-----:R-:W-:Y:S01]  /*6a50*/  F2FP.SATFINITE.E4M3.F32.PACK_AB_MERGE_C R158, R173.reuse, R170, RZ ;  /* 0x000000aaad9e723e */ /* 0x041fe200048070ff */
[----:B------:R-:W-:-:S03]  /*6a60*/  FADD.FTZ R3, R173, R20 ;  /* 0x00000014ad037221 */ /* 0x000fc60000010000 */
[----:B------:R-:W-:Y:S02]  /*6a70*/  F2FP.SATFINITE.E4M3.F32.PACK_AB_MERGE_C R158, R169, R168, R158 ;  /* 0x000000a8a99e723e */ /* 0x000fe4000480709e */
[C---:B-1----:R-:W-:Y:S01]  /*6a80*/  F2FP.SATFINITE.E4M3.F32.PACK_AB_MERGE_C R162, R163.reuse, R162, RZ ;  /* 0x000000a2a3a2723e */ /* 0x042fe200048070ff */
[----:B------:R-:W-:-:S03]  /*6a90*/  FADD.FTZ R4, R163, R4 ;  /* 0x00000004a3047221 */ /* 0x000fc60000010000 */
[----:B------:R-:W-:Y:S01]  /*6aa0*/  F2FP.SATFINITE.E4M3.F32.PACK_AB_MERGE_C R159, R160, R159, R162 ;  /* 0x0000009fa09f723e */ /* 0x000fe200048070a2 */
[----:B------:R-:W-:Y:S06]  /*6ab0*/  @P0 BRA `(.L_x_1176) ;  /* 0x0000000000040947 */ /* 0x000fec0003800000 */
[----:B------:R-:W-:Y:S01]  /*6ac0*/  BPT.TRAP 0x1 ;  /* 0x000000040000795c */ /* 0x000fe20000300000 */
.L_x_1176:
[----:B------:R-:W-:Y:S01]  /*6ad0*/  PLOP3.LUT P1, PT, PT, PT, UP0, 0x40, 0x0 ;  /* 0x000000000000781c */ /* 0x000fe20003f2e808 */
[----:B------:R0:W1:-:S12]  /*6ae0*/  SYNCS.PHASECHK.TRANS64.TRYWAIT P0, [UR56+0x28450], R8 ;  /* 0x02845008ff0075a7 */ /* 0x0000580008000178 */
[----:B0-----:R-:W-:Y:S05]  /*6af0*/  @P1 BRA `(.L_x_1177) ;  /* 0x0000000000041947 */ /* 0x001fea0003800000 */
[----:B------:R-:W-:Y:S01]  /*6b00*/  BPT.TRAP 0x1 ;  /* 0x000000040000795c */ /* 0x000fe20000300000 */
.L_x_1177:
[----:B------:R-:W-:Y:S01]  /*6b10*/  VIADD R7, R200, 0x8 ;  /* 0x00000008c8077836 */ /* 0x000fe20000000000 */
[----:B-1----:R-:W-:Y:S06]  /*6b20*/  @P0 BRA `(.L_x_1178) ;  /* 0x0000000000080947 */ /* 0x002fec0003800000 */
[----:B------:R-:W0:Y:S02]  /*6b30*/  SYNCS.PHASECHK.TRANS64.TRYWAIT P0, [UR56+0x28450], R8 ;  /* 0x02845008ff0075a7 */ /* 0x000e240008000178 */
[----:B0-----:R-:W-:Y:S05]  /*6b40*/  @!P0 BRA `(.L_x_1179) ;  /* 0x000000d800748947 */ /* 0x001fea0003800000 */
.L_x_1178:
[----:B------:R1:W-:Y:S01]  /*6b50*/  BAR.SYNC.DEFER_BLOCKING R7, 0x100 ;  /* 0x000400070000751d */ /* 0x0003e20000010000 */
[----:B------:R-:W-:Y:S01]  /*6b60*/  ULEA UR6, UR42, UR49, 0xa ;  /* 0x000000312a067291 */ /* 0x000fe2000f8e503f */
[----:B------:R-:W-:-:S04]  /*6b70*/  PLOP3.LUT P0, PT, PT, PT, UP0, 0x40, 0x0 ;  /* 0x000000000000781c */ /* 0x000fc80003f0e808 */
[----:B------:R-:W-:Y:S01]  /*6b80*/  UMOV UR7, 0x80000020 ;  /* 0x8000002000077882 */ /* 0x000fe20000000000 */
[----:B------:R-:W-:-:S06]  /*6b90*/  WARPGROUP.ARRIVE ;  /* 0x00000000000079c5 */ /* 0x000fcc0000000000 */
        /* <DEDUP_REMOVED lines=10> */
.L_x_1180:
[----:B------:R-:W-:Y:S01]  /*6c40*/  UIADD3 UR56, UR56, 0x28460, URZ ;  /* 0x0002846038387890 */ /* 0x000fe2000fffe03f */
[C---:B------:R-:W-:Y:S01]  /*6c50*/  ISETP.GT.AND P0, PT, R9.reuse, UR58, PT ;  /* 0x0000003a09007c0c */ /* 0x040fe2000bf04270 */
[----:B------:R-:W-:Y:S02]  /*6c60*/  VIADD R9, R9, 0xffffffff ;  /* 0xffffffff09097836 */ /* 0x000fe40000000000 */
[----:B------:R-:W-:Y:S01]  /*6c70*/  UPRMT UR56, UR57, 0x654, UR56 ;  /* 0x0000065439387896 */ /* 0x000fe20008000038 */
[----:B0-----:R-:W-:Y:S02]  /*6c80*/  IMAD.MOV.U32 R11, RZ, RZ, R6 ;  /* 0x000000ffff0b7224 */ /* 0x001fe400078e0006 */
[----:B------:R-:W-:-:S06]  /*6c90*/  IMAD.MOV.U32 R10, RZ, RZ, R5 ;  /* 0x000000ffff0a7224 */ /* 0x000fcc00078e0005 */
[----:B------:R-:W-:Y:S01]  /*6ca0*/  SYNCS.ARRIVE.TRANS64.RED.A1T0 RZ, [UR56], RZ ;  /* 0x000000ffffff79a7 */ /* 0x000fe20008100438 */
[----:B------:R-:W-:Y:S05]  /*6cb0*/  @P0 BRA `(.L_x_1181) ;  /* 0xffffffd800000947 */ /* 0x000fea000383ffff */
.L_x_1162:
[----:B------:R-:W-:Y:S01]  /*6cc0*/  UISETP.NE.AND UP2, UPT, UR47, URZ, UPT ;  /* 0x0000003f2f00728c */ /* 0x000fe2000bf45270 */
[----:B------:R-:W-:Y:S01]  /*6cd0*/  IADD3 R15, -R15, 0x1, RZ ;  /* 0x000000010f0f7810 */ /* 0x000fe20007ffe1ff */
[----:B------:R-:W-:Y:S02]  /*6ce0*/  UISETP.NE.AND UP1, UPT, UR46, URZ, UPT ;  /* 0x0000003f2e00728c */ /* 0x000fe4000bf25270 */
[----:B------:R-:W-:Y:S02]  /*6cf0*/  UIADD3 UR14, UR37, 0x7f, URZ ;  /* 0x0000007f250e7890 */ /* 0x000fe4000fffe03f */
[----:B------:R-:W-:Y:S02]  /*6d00*/  IMAD R7, R14, UR39, R15 ;  /* 0x000000270e077c24 */ /* 0x000fe4000f8e020f */
[----:B------:R-:W-:-:S03]  /*6d10*/  PLOP3.LUT P0, PT, PT, PT, UP1, 0x40, 0x0 ;  /* 0x000000000000781c */ /* 0x000fc60003f0e818 */
[----:B------:R-:W-:Y:S01]  /*6d20*/  @UP2 ULDC UR6, c[0x0][0x44c] ;  /* 0x0001130000062ab9 */ /* 0x000fe20000000800 */
[----:B------:R-:W-:Y:S01]  /*6d30*/  @UP2 ULDC UR15, c[0x0][0x450] ;  /* 0x00011400000f2ab9 */ /* 0x000fe20000000800 */
[----:B------:R-:W-:-:S04]  /*6d40*/  UIMAD.WIDE.U32 UR6, UR14, UR6, URZ ;  /* 0x000000060e0672a5 */ /* 0x000fc8000f8e003f */
[----:B------:R-:W-:-:S06]  /*6d50*/  @UP2 USHF.R.U32.HI UR14, URZ, UR15, UR7 ;  /* 0x0000000f3f0e2299 */ /* 0x000fcc0008011607 */
[----:B------:R-:W-:-:S04]  /*6d60*/  VIADD R7, R7, UR14 ;  /* 0x0000000e07077c36 */ /* 0x000fc80008000000 */
[----:B------:R-:W-:Y:S01]  /*6d70*/  VIADD R8, R7, -UR11 ;  /* 0x8000000b07087c36 */ /* 0x000fe20008000000 */
[----:B------:R-:W-:Y:S06]  /*6d80*/  @P0 BRA `(.L_x_1182) ;  /* 0x0000000000440947 */ /* 0x000fec0003800000 */
[----:B------:R-:W-:-:S13]  /*6d90*/  ISETP.GT.AND P0, PT, R7, -0x1, PT ;  /* 0xffffffff0700780c */ /* 0x000fda0003f04270 */
[----:B------:R-:W-:Y:S05]  /*6da0*/  @P0 BRA `(.L_x_1183) ;  /* 0x0000000000200947 */ /* 0x000fea0003800000 */
[----:B------:R-:W0:Y:S01]  /*6db0*/  LDC R12, c[0x0][0x9e4] ;  /* 0x00027900ff0c7b82 */ /* 0x000e220000000800 */
[----:B------:R-:W-:Y:S02]  /*6dc0*/  LOP3.LUT R7, RZ, R7, RZ, 0x33, !PT ;  /* 0x00000007ff077212 */ /* 0x000fe400078e33ff */
[----:B0-----:R-:W-:-:S13]  /*6dd0*/  ISETP.NE.AND P0, PT, R12, 0x1, PT ;  /* 0x000000010c00780c */ /* 0x001fda0003f05270 */
[----:B------:R-:W0:Y:S02]  /*6de0*/  @P0 LDC.64 R10, c[0x0][0x9e8] ;  /* 0x00027a00ff0a0b82 */ /* 0x000e240000000a00 */
[----:B0-----:R-:W-:-:S05]  /*6df0*/  @P0 IMAD.HI.U32 R10, R7, R10, RZ ;  /* 0x0000000a070a0227 */ /* 0x001fca00078e00ff */
[----:B------:R-:W-:-:S04]  /*6e00*/  @P0 SHF.R.U32.HI R7, RZ, R11, R10 ;  /* 0x0000000bff070219 */ /* 0x000fc8000001160a */
[----:B------:R-:W-:Y:S01]  /*6e10*/  LOP3.LUT R7, RZ, R7, RZ, 0x33, !PT ;  /* 0x00000007ff077212 */ /* 0x000fe200078e33ff */
[----:B------:R-:W-:Y:S06]  /*6e20*/  BRA `(.L_x_1184) ;  /* 0x0000000000147947 */ /* 0x000fec0003800000 */
.L_x_1183:
[----:B------:R-:W0:Y:S02]  /*6e30*/  LDC R12, c[0x0][0x9e4] ;  /* 0x00027900ff0c7b82 */ /* 0x000e240000000800 */
[----:B0-----:R-:W-:-:S13]  /*6e40*/  ISETP.NE.AND P0, PT, R12, 0x1, PT ;  /* 0x000000010c00780c */ /* 0x001fda0003f05270 */
[----:B------:R-:W0:Y:S02]  /*6e50*/  @P0 LDC.64 R10, c[0x0][0x9e8] ;  /* 0x00027a00ff0a0b82 */ /* 0x000e240000000a00 */
[----:B0-----:R-:W-:-:S05]  /*6e60*/  @P0 IMAD.HI.U32 R10, R7, R10, RZ ;  /* 0x0000000a070a0227 */ /* 0x001fca00078e00ff */
[----:B------:R-:W-:-:S07]  /*6e70*/  @P0 SHF.R.U32.HI R7, RZ, R11, R10 ;  /* 0x0000000bff070219 */ /* 0x000fce000001160a */
.L_x_1184:
[----:B------:R-:W-:-:S05]  /*6e80*/  IMAD R7, R7, R12, RZ ;  /* 0x0000000c07077224 */ /* 0x000fca00078e02ff */
[----:B------:R-:W-:-:S07]  /*6e90*/  VIMNMX R8, R8, R7, !PT ;  /* 0x0000000708087248 */ /* 0x000fce0007fe0100 */
.L_x_1182:
[----:B------:R-:W-:-:S05]  /*6ea0*/  VIADD R8, R8, 0x3f ;  /* 0x0000003f08087836 */ /* 0x000fca0000000000 */
[----:B------:R-:W-:-:S04]  /*6eb0*/  SHF.R.S32.HI R7, RZ, 0x1f, R8 ;  /* 0x0000001fff077819 */ /* 0x000fc80000011408 */
[----:B------:R-:W-:-:S04]  /*6ec0*/  LEA.HI R7, R7, R8, RZ, 0x6 ;  /* 0x0000000807077211 */ /* 0x000fc800078f30ff */
[----:B------:R-:W-:-:S04]  /*6ed0*/  SHF.R.S32.HI R7, RZ, 0x6, R7 ;  /* 0x00000006ff077819 */ /* 0x000fc80000011407 */
[----:B------:R-:W-:-:S04]  /*6ee0*/  VIMNMX R7, R7, UR41, !PT ;  /* 0x0000002907077c48 */ /* 0x000fc8000ffe0100 */
[----:B------:R-:W-:-:S13]  /*6ef0*/  ISETP.GE.AND P0, PT, R9, R7, PT ;  /* 0x000000070900720c */ /* 0x000fda0003f06270 */
[----:B------:R-:W-:Y:S05]  /*6f00*/  @!P0 BRA `(.L_x_1185) ;  /* 0x0000001c003c8947 */ /* 0x000fea0003800000 */
[----:B------:R-:W-:Y:S01]  /*6f10*/  IMAD.MOV.U32 R11, RZ, RZ, R6 ;  /* 0x000000ffff0b7224 */ /* 0x000fe200078e0006 */
[----:B------:R-:W-:Y:S01]  /*6f20*/  ULDC UR52, c[0x0][0x988] ;  /* 0x0002620000347ab9 */ /* 0x000fe20000000800 */
[----:B------:R-:W-:-:S07]  /*6f30*/  IMAD.MOV.U32 R20, RZ, RZ, R5 ;  /* 0x000000ffff147224 */ /* 0x000fce00078e0005 */
.L_x_1196:
[----:B------:R-:W-:Y:S01]  /*6f40*/  UIADD3 UR42, UR42, 0x1, URZ ;  /* 0x000000012a2a7890 */ /* 0x000fe2000fffe03f */
[----:B------:R-:W-:Y:S02]  /*6f50*/  PLOP3.LUT P1, PT, PT, PT, UP0, 0x40, 0x0 ;  /* 0x000000000000781c */ /* 0x000fe40003f2e808 */
[C---:B------:R-:W-:Y:S01]  /*6f60*/  ISETP.GT.AND P0, PT, R9.reuse, R7, PT ;  /* 0x000000070900720c */ /* 0x040fe20003f04270 */
[----:B------:R-:W-:Y:S01]  /*6f70*/  UISETP.NE.AND UP1, UPT, UR42, 0x2, UPT ;  /* 0x000000022a00788c */ /* 0x000fe2000bf25270 */
[----:B------:R-:W-:-:S03]  /*6f80*/  VIADD R9, R9, 0xffffffff ;  /* 0xffffffff09097836 */ /* 0x000fc60000000000 */
[----:B------:R-:W-:Y:S02]  /*6f90*/  USEL UR6, URZ, 0x1, UP1 ;  /* 0x000000013f067887 */ /* 0x000fe40008800000 */
[----:B------:R-:W-:Y:S02]  /*6fa0*/  USEL UR42, UR42, URZ, UP1 ;  /* 0x0000003f2a2a7287 */ /* 0x000fe40008800000 */
[----:B------:R-:W-:Y:S02]  /*6fb0*/  ULOP3.LUT UR43, UR43, UR6, URZ, 0x3c, !UPT ;  /* 0x000000062b2b7292 */ /* 0x000fe4000f8e3c3f */
[----:B------:R-:W-:Y:S10]  /*6fc0*/  @P1 BRA `(.L_x_1186) ;  /* 0x0000000000041947 */ /* 0x000ff40003800000 */
[----:B------:R-:W-:Y:S01]  /*6fd0*/  BPT.TRAP 0x1 ;  /* 0x000000040000795c */ /* 0x000fe20000300000 */
.L_x_1186:
        /* <DEDUP_REMOVED lines=10> */
.L_x_1187:
[----:B-1----:R-:W-:Y:S05]  /*7080*/  @P1 BRA `(.L_x_1188) ;  /* 0x0000000000081947 */ /* 0x002fea0003800000 */
[----:B------:R-:W1:Y:S02]  /*7090*/  SYNCS.PHASECHK.TRANS64.TRYWAIT P1, [UR53+0x28430], R8 ;  /* 0x02843008ff0075a7 */ /* 0x000e640008020175 */
[----:B-1----:R-:W-:Y:S05]  /*70a0*/  @!P1 BRA `(.L_x_1189) ;  /* 0x000000d400349947 */ /* 0x002fea0003800000 */
.L_x_1188:
[----:B------:R-:W-:Y:S01]  /*70b0*/  ULEA UR34, UR42, UR48, 0xa ;  /* 0x000000302a227291 */ /* 0x000fe2000f8e503f */
[----:B------:R-:W-:Y:S01]  /*70c0*/  WARPGROUP.ARRIVE ;  /* 0x00000000000079c5 */ /* 0x000fe20000000000 */
[----:B------:R-:W-:Y:S01]  /*70d0*/  UMOV UR35, 0x40000040 ;  /* 0x4000004000237882 */ /* 0x000fe20000000000 */
[----:B------:R-:W-:Y:S01]  /*70e0*/  UMOV UR7, 0x40000040 ;  /* 0x4000004000077882 */ /* 0x000fe20000000000 */
[----:B------:R-:W-:-:S03]  /*70f0*/  UIADD3 UR6, UR34, 0x2, URZ ;  /* 0x0000000222067890 */ /* 0x000fc6000fffe03f */
[----:B--2---:R-:W2:Y:S01]  /*7100*/  S2R R2, SR_TID.X ;  /* 0x0000000000027919 */ /* 0x004ea20000002100 */
        /* <DEDUP_REMOVED lines=41> */
.L_x_1190:
        /* <DEDUP_REMOVED lines=23> */
[----:B-1----:R-:W-:Y:S01]  /*7510*/  FMNMX.FTZ R5, R15, R20, !PT ;  /* 0x000000140f057209 */ /* 0x002fe20007810000 */
[C---:B------:R-:W-:Y:S01]  /*7520*/  FMUL.FTZ R153, R0.reuse, R162 ;  /* 0x000000a200997220 */ /* 0x040fe20000410000 */
[C---:B------:R-:W-:Y:S01]  /*7530*/  FMUL.FTZ R159, R0.reuse, R166 ;  /* 0x000000a6009f7220 */ /* 0x040fe20000410000 */
[C---:B------:R-:W-:Y:S01]  /*7540*/  FMUL.FTZ R166, R0.reuse, R174 ;  /* 0x000000ae00a67220 */ /* 0x040fe20000410000 */
[C---:B------:R-:W-:Y:S01]  /*7550*/  FMUL.FTZ R162, R0.reuse, R170 ;  /* 0x000000aa00a27220 */ /* 0x040fe20000410000 */
[----:B------:R-:W-:Y:S01]  /*7560*/  FMUL.FTZ R170, R0, R178 ;  /* 0x000000b200aa7220 */ /* 0x000fe20000410000 */
[----:B------:R-:W-:Y:S01]  /*7570*/  UMOV UR10, UR52 ;  /* 0x00000034000a7c82 */ /* 0x000fe20008000000 */
[----:B------:R-:W1:Y:S01]  /*7580*/  MUFU.TANH R152, R152 ;  /* 0x0000009800987308 */ /* 0x000e620000002400 */
[----:B---3--:R-:W-:Y:S01]  /*7590*/  FMNMX.FTZ R154, R6, R5, !PT ;  /* 0x00000005069a7209 */ /* 0x008fe20007810000 */
[----:B------:R-:W-:Y:S01]  /*75a0*/  UIADD3 UR6, UR53, 0x28440, URZ ;  /* 0x0002844035067890 */ /* 0x000fe2000fffe03f */
[----:B------:R-:W-:-:S03]  /*75b0*/  PLOP3.LUT P1, PT, PT, PT, UP0, 0x40, 0x0 ;  /* 0x000000000000781c */ /* 0x000fc60003f2e808 */
[----:B------:R-:W-:Y:S02]  /*75c0*/  UPRMT UR6, UR54, 0x654, UR6 ;  /* 0x0000065436067896 */ /* 0x000fe40008000006 */
[----:B------:R-:W3:Y:S01]  /*75d0*/  MUFU.TANH R155, R155 ;  /* 0x0000009b009b7308 */ /* 0x000ee20000002400 */
[----:B----4-:R-:W-:-:S06]  /*75e0*/  FMNMX.FTZ R5, R21, R154, !PT ;  /* 0x0000009a15057209 */ /* 0x010fcc0007810000 */
[----:B------:R-:W-:Y:S01]  /*75f0*/  SYNCS.ARRIVE.TRANS64.RED.A1T0 RZ, [UR6], RZ ;  /* 0x000000ffffff79a7 */ /* 0x000fe20008100406 */
[----:B------:R-:W4:Y:S01]  /*7600*/  MUFU.TANH R156, R156 ;  /* 0x0000009c009c7308 */ /* 0x000f220000002400 */
[----:B-1----:R-:W-:-:S07]  /*7610*/  FMNMX.FTZ R154, R152, R5, !PT ;  /* 0x00000005989a7209 */ /* 0x002fce0007810000 */
[----:B------:R-:W1:Y:S01]  /*7620*/  MUFU.TANH R157, R157 ;  /* 0x0000009d009d7308 */ /* 0x000e620000002400 */
[----:B---3--:R-:W-:-:S07]  /*7630*/  FMNMX.FTZ R5, R155, R154, !PT ;  /* 0x0000009a9b057209 */ /* 0x008fce0007810000 */
[----:B------:R-:W3:Y:S01]  /*7640*/  MUFU.TANH R158, R158 ;  /* 0x0000009e009e7308 */ /* 0x000ee20000002400 */
[----:B----4-:R-:W-:-:S07]  /*7650*/  FMNMX.FTZ R154, R156, R5, !PT ;  /* 0x000000059c9a7209 */ /* 0x010fce0007810000 */
        /* <DEDUP_REMOVED lines=9> */
[----:B---3--:R-:W-:Y:S01]  /*76f0*/  FMNMX.FTZ R5, R165, R154, !PT ;  /* 0x0000009aa5057209 */ /* 0x008fe20007810000 */
[C---:B------:R-:W-:Y:S01]  /*7700*/  FMUL.FTZ R154, R0.reuse, R163 ;  /* 0x000000a3009a7220 */ /* 0x040fe20000410000 */
[C---:B------:R-:W-:Y:S01]  /*7710*/  FMUL.FTZ R163, R0.reuse, R171 ;  /* 0x000000ab00a37220 */ /* 0x040fe20000410000 */
[----:B------:R-:W-:-:S04]  /*7720*/  FMUL.FTZ R171, R0, R179 ;  /* 0x000000b300ab7220 */ /* 0x000fc80000410000 */
        /* <DEDUP_REMOVED lines=9> */
[----:B-1----:R-:W-:Y:S01]  /*77c0*/  FMNMX.FTZ R5, R169, R160, !PT ;  /* 0x000000a0a9057209 */ /* 0x002fe20007810000 */
[C---:B------:R-:W-:Y:S01]  /*77d0*/  FMUL.FTZ R160, R0.reuse, R167 ;  /* 0x000000a700a07220 */ /* 0x040fe20000410000 */
[C---:B------:R-:W-:Y:S01]  /*77e0*/  FMUL.FTZ R167, R0.reuse, R175 ;  /* 0x000000af00a77220 */ /* 0x040fe20000410000 */
[----:B------:R-:W-:Y:S02]  /*77f0*/  FMUL.FTZ R175, R0, R183 ;  /* 0x000000b700af7220 */ /* 0x000fe40000410000 */
[----:B------:R-:W1:Y:S02]  /*7800*/  SHFL.BFLY PT, R180, R5, 0x2, 0x1f ;  /* 0x0c401f0005b47f89 */ /* 0x000e6400000e0000 */
[----:B------:R-:W5:Y:S08]  /*7810*/  MUFU.TANH R13, R13 ;  /* 0x0000000d000d7308 */ /* 0x000f700000002400 */
[----:B------:R-:W0:Y:S08]  /*7820*/  MUFU.TANH R14, R14 ;  /* 0x0000000e000e7308 */ /* 0x000e300000002400 */
[----:B------:R-:W2:Y:S01]  /*7830*/  MUFU.TANH R153, R153 ;  /* 0x0000009900997308 */ /* 0x000ea20000002400 */
[----:B-1----:R-:W-:-:S02]  /*7840*/  FMNMX.FTZ R180, R5, R180, !PT ;  /* 0x000000b405b47209 */ /* 0x002fc40007810000 */
[----:B---3--:R-:W-:-:S05]  /*7850*/  FMNMX.FTZ R5, R10, R11, !PT ;  /* 0x0000000b0a057209 */ /* 0x008fca0007810000 */
[----:B------:R-:W1:Y:S01]  /*7860*/  MUFU.TANH R154, R154 ;  /* 0x0000009a009a7308 */ /* 0x000e620000002400 */
[----:B------:R-:W3:Y:S01]  /*7870*/  SHFL.BFLY PT, R181, R180, 0x1, 0x1f ;  /* 0x0c201f00b4b57f89 */ /* 0x000ee200000e0000 */
[----:B----4-:R-:W-:-:S04]  /*7880*/  FMNMX.FTZ R174, R12, R5, !PT ;  /* 0x000000050cae7209 */ /* 0x010fc80007810000 */
[----:B-----5:R-:W-:Y:S02]  /*7890*/  FMNMX.FTZ R5, R13, R174, !PT ;  /* 0x000000ae0d057209 */ /* 0x020fe40007810000 */
[----:B------:R-:W4:Y:S01]  /*78a0*/  MUFU.TANH R159, R159 ;  /* 0x0000009f009f7308 */ /* 0x000f220000002400 */
[----:B------:R-:W-:Y:S01]  /*78b0*/  FMUL.FTZ R174, R0, R182 ;  /* 0x000000b600ae7220 */ /* 0x000fe20000410000 */
[----:B0-----:R-:W-:-:S04]  /*78c0*/  FMNMX.FTZ R178, R14, R5, !PT ;  /* 0x000000050eb27209 */ /* 0x001fc80007810000 */
[----:B--2---:R-:W-:Y:S02]  /*78d0*/  FMNMX.FTZ R177, R153, R178, !PT ;  /* 0x000000b299b17209 */ /* 0x004fe40007810000 */
[----:B------:R-:W0:Y:S02]  /*78e0*/  MUFU.TANH R160, R160 ;  /* 0x000000a000a07308 */ /* 0x000e240000002400 */
[----:B-1----:R-:W-:-:S06]  /*78f0*/  FMNMX.FTZ R178, R154, R177, !PT ;  /* 0x000000b19ab27209 */ /* 0x002fcc0007810000 */
[----:B------:R-:W1:Y:S01]  /*7900*/  MUFU.TANH R162, R162 ;  /* 0x000000a200a27308 */ /* 0x000e620000002400 */
[----:B----4-:R-:W-:Y:S01]  /*7910*/  FMNMX.FTZ R177, R159, R178, !PT ;  /* 0x000000b29fb17209 */ /* 0x010fe20007810000 */
[----:B------:R-:W-:Y:S01]  /*7920*/  IMAD.U32 R178, RZ, RZ, UR10 ;  /* 0x0000000affb27e24 */ /* 0x000fe2000f8e00ff */
[----:B---3--:R-:W-:-:S05]  /*7930*/  FMNMX.FTZ R5, R180, R181, !PT ;  /* 0x000000b5b4057209 */ /* 0x008fca0007810000 */
[----:B------:R-:W2:Y:S01]  /*7940*/  MUFU.TANH R163, R163 ;  /* 0x000000a300a37308 */ /* 0x000ea20000002400 */
[----:B0-----:R-:W-:Y:S01]  /*7950*/  FMNMX.FTZ R179, R160, R177, !PT ;  /* 0x000000b1a0b37209 */ /* 0x001fe20007810000 */
[----:B------:R-:W-:-:S01]  /*7960*/  FFMA.FTZ R177, R5, R178, -8 ;  /* 0xc100000005b17423 */ /* 0x000fc200000100b2 */
[----:B------:R-:W-:-:S03]  /*7970*/  FADD.FTZ R20, -R5, R20 ;  /* 0x0000001405147221 */ /* 0x000fc60000010100 */
[--C-:B------:R-:W-:Y:S01]  /*7980*/  FFMA.FTZ R180, R6, UR10, -R177.reuse ;  /* 0x0000000a06b47c23 */ /* 0x100fe200080108b1 */
[----:B------:R-:W-:-:S01]  /*7990*/  FFMA.FTZ R15, R15, UR10, -R177 ;  /* 0x0000000a0f0f7c23 */ /* 0x000fc200080108b1 */
[----:B------:R-:W0:Y:S01]  /*79a0*/  MUFU.TANH R166, R166 ;  /* 0x000000a600a67308 */ /* 0x000e220000002400 */
[----:B-1----:R-:W-:Y:S01]  /*79b0*/  FMNMX.FTZ R178, R162, R179, !PT ;  /* 0x000000b3a2b27209 */ /* 0x002fe20007810000 */
[--C-:B------:R-:W-:Y:S01]  /*79c0*/  FFMA.FTZ R21, R21, UR10, -R177.reuse ;  /* 0x0000000a15157c23 */ /* 0x100fe200080108b1 */
[----:B------:R-:W-:-:S01]  /*79d0*/  FFMA.FTZ R152, R152, UR10, -R177 ;  /* 0x0000000a98987c23 */ /* 0x000fc200080108b1 */
[--C-:B------:R-:W-:Y:S01]  /*79e0*/  FFMA.FTZ R155, R155, UR10, -R177.reuse ;  /* 0x0000000a9b9b7c23 */ /* 0x100fe200080108b1 */
[----:B------:R-:W-:-:S01]  /*79f0*/  FFMA.FTZ R156, R156, UR10, -R177 ;  /* 0x0000000a9c9c7c23 */ /* 0x000fc200080108b1 */
[--C-:B------:R-:W-:Y:S01]  /*7a00*/  FFMA.FTZ R157, R157, UR10, -R177.reuse ;  /* 0x0000000a9d9d7c23 */ /* 0x100fe200080108b1 */
[----:B------:R-:W-:-:S01]  /*7a10*/  FFMA.FTZ R165, R165, UR10, -R177 ;  /* 0x0000000aa5a57c23 */ /* 0x000fc200080108b1 */
[----:B------:R-:W1:Y:S01]  /*7a20*/  MUFU.TANH R167, R167 ;  /* 0x000000a700a77308 */ /* 0x000e620000002400 */
[----:B--2---:R-:W-:Y:S01]  /*7a30*/  FMNMX.FTZ R179, R163, R178, !PT ;  /* 0x000000b2a3b37209 */ /* 0x004fe20007810000 */
[--C-:B------:R-:W-:Y:S01]  /*7a40*/  FFMA.FTZ R168, R168, UR10, -R177.reuse ;  /* 0x0000000aa8a87c23 */ /* 0x100fe200080108b1 */
[----:B------:R-:W-:-:S01]  /*7a50*/  FFMA.FTZ R173, R173, UR10, -R177 ;  /* 0x0000000aadad7c23 */ /* 0x000fc200080108b1 */
[----:B------:R-:W-:-:S04]  /*7a60*/  FMUL.FTZ R20, R20, UR10 ;  /* 0x0000000a14147c20 */ /* 0x000fc80008410000 */
        /* <DEDUP_REMOVED lines=8> */
[----:B------:R0:W-:Y:S01]  /*7af0*/  MUFU.EX2 R178, R180 ;  /* 0x000000b400b27308 */ /* 0x0001e20000000800 */
[----:B-1----:R-:W-:-:S07]  /*7b00*/  FMNMX.FTZ R6, R174, R179, !PT ;  /* 0x000000b3ae067209 */ /* 0x002fce0007810000 */
[----:B------:R-:W1:Y:S01]  /*7b10*/  MUFU.EX2 R20, R20 ;  /* 0x0000001400147308 */ /* 0x000e620000000800 */
[----:B--2---:R-:W-:Y:S01]  /*7b20*/  FMNMX.FTZ R6, R175, R6, !PT ;  /* 0x00000006af067209 */ /* 0x004fe20007810000 */
[--C-:B0-----:R-:W-:Y:S01]  /*7b30*/  FFMA.FTZ R180, R158, UR10, -R177.reuse ;  /* 0x0000000a9eb47c23 */ /* 0x101fe200080108b1 */
[----:B------:R-:W-:-:S01]  /*7b40*/  FFMA.FTZ R158, R161, UR10, -R177 ;  /* 0x0000000aa19e7c23 */ /* 0x000fc200080108b1 */
[--C-:B------:R-:W-:Y:S01]  /*7b50*/  FFMA.FTZ R161, R164, UR10, -R177.reuse ;  /* 0x0000000aa4a17c23 */ /* 0x100fe200080108b1 */
[----:B------:R-:W-:-:S01]  /*7b60*/  FFMA.FTZ R164, R172, UR10, -R177 ;  /* 0x0000000aaca47c23 */ /* 0x000fc200080108b1 */
[----:B------:R-:W0:Y:S01]  /*7b70*/  SHFL.BFLY PT, R179, R6, 0x2, 0x1f ;  /* 0x0c401f0006b37f89 */ /* 0x000e2200000e0000 */
[----:B------:R-:W-:-:S01]  /*7b80*/  FFMA.FTZ R172, R176, UR10, -R177 ;  /* 0x0000000ab0ac7c23 */ /* 0x000fc200080108b1 */
[----:B------:R-:W-:Y:S01]  /*7b90*/  FFMA.FTZ R176, R169, UR10, -R177 ;  /* 0x0000000aa9b07c23 */ /* 0x000fe200080108b1 */
[----:B------:R-:W-:Y:S01]  /*7ba0*/  IMAD.U32 R177, RZ, RZ, UR10 ;  /* 0x0000000affb17e24 */ /* 0x000fe2000f8e00ff */
[----:B------:R-:W2:Y:S01]  /*7bb0*/  MUFU.EX2 R15, R15 ;  /* 0x0000000f000f7308 */ /* 0x000ea20000000800 */
[----:B-1----:R-:W-:-:S07]  /*7bc0*/  FMUL.FTZ R24, R24, R20 ;  /* 0x0000001418187220 */ /* 0x002fce0000410000 */
[----:B------:R-:W1:Y:S01]  /*7bd0*/  MUFU.EX2 R21, R21 ;  /* 0x0000001500157308 */ /* 0x000e620000000800 */
[-C--:B------:R-:W-:Y:S01]  /*7be0*/  FMUL.FTZ R25, R25, R20.reuse ;  /* 0x0000001419197220 */ /* 0x080fe20000410000 */
        /* <DEDUP_REMOVED lines=10> */
[----:B0-----:R-:W-:Y:S01]  /*7c90*/  FMNMX.FTZ R179, R6, R179, !PT ;  /* 0x000000b306b37209 */ /* 0x001fe20007810000 */
[-C--:B------:R-:W-:Y:S01]  /*7ca0*/  FMUL.FTZ R45, R45, R20.reuse ;  /* 0x000000142d2d7220 */ /* 0x080fe20000410000 */
[-C--:B------:R-:W-:Y:S01]  /*7cb0*/  FMUL.FTZ R48, R48, R20.reuse ;  /* 0x0000001430307220 */ /* 0x080fe20000410000 */
[-C--:B------:R-:W-:Y:S01]  /*7cc0*/  FMUL.FTZ R49, R49, R20.reuse ;  /* 0x0000001431317220 */ /* 0x080fe20000410000 */
[----:B------:R-:W-:Y:S01]  /*7cd0*/  MUFU.EX2 R155, R155 ;  /* 0x0000009b009b7308 */ /* 0x000fe20000000800 */
[----:B------:R-:W0:Y:S01]  /*7ce0*/  SHFL.BFLY PT, R6, R179, 0x1, 0x1f ;  /* 0x0c201f00b3067f89 */ /* 0x000e2200000e0000 */
        /* <DEDUP_REMOVED lines=21> */
[----:B------:R-:W-:Y:S01]  /*7e40*/  FMUL.FTZ R89, R89, R20 ;  /* 0x0000001459597220 */ /* 0x000fe20000410000 */
[----:B------:R-:W-:Y:S01]  /*7e50*/  MUFU.EX2 R180, R180 ;  /* 0x000000b400b47308 */ /* 0x000fe20000000800 */
[----:B0-----:R-:W-:Y:S01]  /*7e60*/  FMNMX.FTZ R6, R179, R6, !PT ;  /* 0x00000006b3067209 */ /* 0x001fe20007810000 */
[-C--:B------:R-:W-:Y:S01]  /*7e70*/  FMUL.FTZ R92, R92, R20.reuse ;  /* 0x000000145c5c7220 */ /* 0x080fe20000410000 */
[-C--:B------:R-:W-:Y:S01]  /*7e80*/  FMUL.FTZ R93, R93, R20.reuse ;  /* 0x000000145d5d7220 */ /* 0x080fe20000410000 */
[-C--:B------:R-:W-:Y:S01]  /*7e90*/  FMUL.FTZ R96, R96, R20.reuse ;  /* 0x0000001460607220 */ /* 0x080fe20000410000 */
[----:B------:R-:W-:Y:S01]  /*7ea0*/  FMUL.FTZ R97, R97, R20 ;  /* 0x0000001461617220 */ /* 0x000fe20000410000 */
[C---:B------:R-:W-:Y:S01]  /*7eb0*/  FADD.FTZ R169, -R6.reuse, R11 ;  /* 0x0000000b06a97221 */ /* 0x040fe20000010100 */
[----:B------:R-:W-:-:S01]  /*7ec0*/  FFMA.FTZ R177, R6, R177, -8 ;  /* 0xc100000006b17423 */ /* 0x000fc200000100b1 */
[----:B------:R3:W-:Y:S01]  /*7ed0*/  MUFU.EX2 R11, R176 ;  /* 0x000000b0000b7308 */ /* 0x0007e20000000800 */
        /* <DEDUP_REMOVED lines=11> */
[----:B--2---:R-:W-:Y:S01]  /*7f90*/  FFMA.FTZ R163, R20, R3, R15 ;  /* 0x0000000314a37223 */ /* 0x004fe2000001000f */
[----:B------:R-:W-:-:S01]  /*7fa0*/  FFMA.FTZ R153, R159, UR10, -R177 ;  /* 0x0000000a9f997c23 */ /* 0x000fc200080108b1 */
[--C-:B------:R-:W-:Y:S01]  /*7fb0*/  FFMA.FTZ R159, R162, UR10, -R177.reuse ;  /* 0x0000000aa29f7c23 */ /* 0x100fe200080108b1 */
[----:B------:R-:W-:-:S01]  /*7fc0*/  FFMA.FTZ R166, R166, UR10, -R177 ;  /* 0x0000000aa6a67c23 */ /* 0x000fc200080108b1 */
[----:B------:R-:W0:Y:S01]  /*7fd0*/  MUFU.EX2 R10, R10 ;  /* 0x0000000a000a7308 */ /* 0x000e220000000800 */
[----:B------:R-:W-:-:S01]  /*7fe0*/  FADD.FTZ R162, R178, R163 ;  /* 0x000000a3b2a27221 */ /* 0x000fc20000010000 */
[--C-:B------:R-:W-:Y:S01]  /*7ff0*/  FFMA.FTZ R167, R167, UR10, -R177.reuse ;  /* 0x0000000aa7a77c23 */ /* 0x100fe200080108b1 */
[----:B------:R-:W-:-:S01]  /*8000*/  FFMA.FTZ R171, R171, UR10, -R177 ;  /* 0x0000000aabab7c23 */ /* 0x000fc200080108b1 */
[----:B------:R-:W-:Y:S01]  /*8010*/  FFMA.FTZ R174, R174, UR10, -R177 ;  /* 0x0000000aaeae7c23 */ /* 0x000fe200080108b1 */
[----:B-1----:R-:W-:-:S01]  /*8020*/  FADD.FTZ R183, R21, R162 ;  /* 0x000000a215b77221 */ /* 0x002fc20000010000 */
[----:B------:R-:W-:Y:S01]  /*8030*/  FFMA.FTZ R175, R175, UR10, -R177 ;  /* 0x0000000aafaf7c23 */ /* 0x000fe200080108b1 */
        /* <DEDUP_REMOVED lines=9> */
[----:B------:R-:W2:Y:S01]  /*80d0*/  MUFU.EX2 R12, R12 ;  /* 0x0000000c000c7308 */ /* 0x000ea20000000800 */
[----:B0-----:R-:W-:-:S01]  /*80e0*/  FFMA.FTZ R4, R169, R4, R10 ;  /* 0x00000004a9047223 */ /* 0x001fc2000001000a */
        /* <DEDUP_REMOVED lines=24> */
[----:B------:R-:W-:Y:S01]  /*8270*/  FFMA.FTZ R162, R170, UR10, -R177 ;  /* 0x0000000aaaa27c23 */ /* 0x000fe200080108b1 */
[----:B------:R-:W-:Y:S01]  /*8280*/  F2FP.SATFINITE.E4M3.F32.PACK_AB_MERGE_C R181, R181, R12, RZ ;  /* 0x0000000cb5b5723e */ /* 0x000fe200048070ff */
[----:B------:R-:W-:Y:S01]  /*8290*/  FMUL.FTZ R149, R149, R20 ;  /* 0x0000001495957220 */ /* 0x000fe20000410000 */
        /* <DEDUP_REMOVED lines=11> */
[----:B------:R-:W-:Y:S01]  /*8350*/  MUFU.EX2 R154, R154 ;  /* 0x0000009a009a7308 */ /* 0x000fe20000000800 */
[----:B--2---:R-:W-:-:S01]  /*8360*/  FADD.FTZ R170, R14, R183 ;  /* 0x000000b70eaa7221 */ /* 0x004fc20000010000 */
        /* <DEDUP_REMOVED lines=22> */
[----:B------:R2:W-:Y:S01]  /*84d0*/  MUFU.EX2 R3, R166 ;  /* 0x000000a600037308 */ /* 0x0005e20000000800 */
        /* <DEDUP_REMOVED lines=8> */
[----:B--2---:R-:W-:-:S01]  /*8560*/  FADD.FTZ R166, R156, R163 ;  /* 0x000000a39ca67221 */ /* 0x004fc20000010000 */
[-C--:B------:R-:W-:Y:S01]  /*8570*/  FMUL.FTZ R98, R98, R169.reuse ;  /* 0x000000a962627220 */ /* 0x080fe20000410000 */
[-C--:B------:R-:W-:Y:S01]  /*8580*/  FMUL.FTZ R99, R99, R169.reuse ;  /* 0x000000a963637220 */ /* 0x080fe20000410000 */
[----:B------:R-:W-:Y:S01]  /*8590*/  FMUL.FTZ R102, R102, R169 ;  /* 0x000000a966667220 */ /* 0x000fe20000410000 */
[----:B------:R-:W-:-:S01]  /*85a0*/  FADD.FTZ R163, R157, R166 ;  /* 0x000000a69da37221 */ /* 0x000fc20000010000 */
[C---:B------:R-:W-:Y:S01]  /*85b0*/  F2FP.SATFINITE.E4M3.F32.PACK_AB_MERGE_C R157, R180.reuse, R157, RZ ;  /* 0x0000009db49d723e */ /* 0x040fe200048070ff */
[----:B------:R-:W-:Y:S01]  /*85c0*/  FMUL.FTZ R103, R103, R169 ;  /* 0x000000a967677220 */ /* 0x000fe20000410000 */
[----:B------:R-:W2:Y:S01]  /*85d0*/  MUFU.EX2 R160, R160 ;  /* 0x000000a000a07308 */ /* 0x000ea20000000800 */
[----:B------:R-:W-:-:S01]  /*85e0*/  FADD.FTZ R163, R180, R163 ;  /* 0x000000a3b4a37221 */ /* 0x000fc20000010000 */
[-C--:B------:R-:W-:Y:S01]  /*85f0*/  FMUL.FTZ R106, R106, R169.reuse ;  /* 0x000000a96a6a7220 */ /* 0x080fe20000410000 */
[-C--:B------:R-:W-:Y:S01]  /*8600*/  FMUL.FTZ R107, R107, R169.reuse ;  /* 0x000000a96b6b7220 */ /* 0x080fe20000410000 */
[-C--:B------:R-:W-:Y:S01]  /*8610*/  FMUL.FTZ R110, R110, R169.reuse ;  /* 0x000000a96e6e7220 */ /* 0x080fe20000410000 */
[-C--:B------:R-:W-:Y:S01]  /*8620*/  FMUL.FTZ R111, R111, R169.reuse ;  /* 0x000000a96f6f7220 */ /* 0x080fe20000410000 */
[-C--:B------:R-:W-:Y:S01]  /*8630*/  FMUL.FTZ R114, R114, R169.reuse ;  /* 0x000000a972727220 */ /* 0x080fe20000410000 */
[-C--:B------:R-:W-:Y:S01]  /*8640*/  FMUL.FTZ R115, R115, R169.reuse ;  /* 0x000000a973737220 */ /* 0x080fe20000410000 */
[----:B------:R-:W4:Y:S01]  /*8650*/  MUFU.EX2 R165, R165 ;  /* 0x000000a500a57308 */ /* 0x000f220000000800 */
        /* <DEDUP_REMOVED lines=15> */
[----:B------:R-:W5:Y:S01]  /*8750*/  MUFU.EX2 R168, R168 ;  /* 0x000000a800a87308 */ /* 0x000f620000000800 */
[----:B0-----:R-:W-:-:S01]  /*8760*/  FADD.FTZ R167, R153, R170 ;  /* 0x000000aa99a77221 */ /* 0x001fc20000010000 */
[----:B-1----:R-:W-:Y:S01]  /*8770*/  FADD.FTZ R170, R158, R163 ;  /* 0x000000a39eaa7221 */ /* 0x002fe20000010000 */
[-C--:B------:R-:W-:Y:S01]  /*8780*/  FMUL.FTZ R146, R146, R169.reuse ;  /* 0x000000a992927220 */ /* 0x080fe20000410000 */
[----:B------:R-:W-:Y:S01]  /*8790*/  FMUL.FTZ R147, R147, R169 ;  /* 0x000000a993937220 */ /* 0x000fe20000410000 */
[----:B------:R-:W-:-:S01]  /*87a0*/  FADD.FTZ R166, R154, R167 ;  /* 0x000000a79aa67221 */ /* 0x000fc20000010000 */
[----:B---3--:R-:W-:Y:S01]  /*87b0*/  FADD.FTZ R170, R161, R170 ;  /* 0x000000aaa1aa7221 */ /* 0x008fe20000010000 */
[----:B------:R-:W-:Y:S01]  /*87c0*/  FMUL.FTZ R150, R150, R169 ;  /* 0x000000a996967220 */ /* 0x000fe20000410000 */
[----:B------:R-:W0:Y:S01]  /*87d0*/  MUFU.EX2 R164, R164 ;  /* 0x000000a400a47308 */ /* 0x000e220000000800 */
[----:B------:R-:W-:-:S01]  /*87e0*/  FADD.FTZ R163, R159, R166 ;  /* 0x000000a69fa37221 */ /* 0x000fc20000010000 */
[----:B------:R-:W-:-:S03]  /*87f0*/  FMUL.FTZ R151, R151, R169 ;  /* 0x000000a997977220 */ /* 0x000fc60000410000 */
[----:B--2---:R-:W-:Y:S01]  /*8800*/  FADD.FTZ R166, R160, R163 ;  /* 0x000000a3a0a67221 */ /* 0x004fe20000010000 */
[----:B----4-:R-:W-:-:S02]  /*8810*/  FADD.FTZ R163, R165, R170 ;  /* 0x000000aaa5a37221 */ /* 0x010fc40000010000 */
[----:B------:R-:W1:Y:S01]  /*8820*/  MUFU.EX2 R162, R162 ;  /* 0x000000a200a27308 */ /* 0x000e620000000800 */
[----:B------:R-:W-:-:S01]  /*8830*/  FADD.FTZ R167, R3, R166 ;  /* 0x000000a603a77221 */ /* 0x000fc20000010000 */
[----:B-----5:R-:W-:Y:S01]  /*8840*/  FADD.FTZ R163, R168, R163 ;  /* 0x000000a3a8a37221 */ /* 0x020fe20000010000 */
[----:B------:R-:W-:Y:S02]  /*8850*/  F2FP.SATFINITE.E4M3.F32.PACK_AB_MERGE_C R166, R152, R21, RZ ;  /* 0x0000001598a6723e */ /* 0x000fe400048070ff */
[----:B------:R-:W-:Y:S01]  /*8860*/  FADD.FTZ R167, R4, R167 ;  /* 0x000000a704a77221 */ /* 0x000fe20000010000 */
[----:B------:R-:W-:Y:S02]  /*8870*/  F2FP.SATFINITE.E4M3.F32.PACK_AB_MERGE_C R165, R168, R165, RZ ;  /* 0x000000a5a8a5723e */ /* 0x000fe400048070ff */
[----:B------:R-:W2:Y:S01]  /*8880*/  MUFU.EX2 R173, R173 ;  /* 0x000000ad00ad7308 */ /* 0x000ea20000000800 */
[----:B0-----:R-:W-:-:S01]  /*8890*/  FADD.FTZ R12, R164, R163 ;  /* 0x000000a3a40c7221 */ /* 0x001fc20000010000 */
[----:B------:R-:W-:-:S02]  /*88a0*/  F2FP.SATFINITE.E4M3.F32.PACK_AB_MERGE_C R163, R154, R153, RZ ;  /* 0x000000999aa3723e */ /* 0x000fc400048070ff */
[----:B------:R-:W-:Y:S02]  /*88b0*/  F2FP.SATFINITE.E4M3.F32.PACK_AB_MERGE_C R154, R156, R155, R157 ;  /* 0x0000009b9c9a723e */ /* 0x000fe4000480709d */
[----:B------:R-:W-:Y:S02]  /*88c0*/  F2FP.SATFINITE.E4M3.F32.PACK_AB_MERGE_C R156, R161, R158, R165 ;  /* 0x0000009ea19c723e */ /* 0x000fe400048070a5 */
[----:B------:R-:W0:Y:S01]  /*88d0*/  MUFU.EX2 R171, R171 ;  /* 0x000000ab00ab7308 */ /* 0x000e220000000800 */
[----:B-1----:R-:W-:-:S01]  /*88e0*/  FADD.FTZ R152, R162, R167 ;  /* 0x000000a7a2987221 */ /* 0x002fc20000010000 */
[----:B------:R-:W-:Y:S02]  /*88f0*/  F2FP.SATFINITE.E4M3.F32.PACK_AB_MERGE_C R167, R4, R3, RZ ;  /* 0x0000000304a7723e */ /* 0x000fe400048070ff */
[----:B------:R-:W-:Y:S02]  /*8900*/  F2FP.SATFINITE.E4M3.F32.PACK_AB_MERGE_C R155, R14, R13, R163 ;  /* 0x0000000d0e9b723e */ /* 0x000fe400048070a3 */
[----:B------:R-:W-:-:S02]  /*8910*/  F2FP.SATFINITE.E4M3.F32.PACK_AB_MERGE_C R157, R160, R159, R167 ;  /* 0x0000009fa09d723e */ /* 0x000fc400048070a7 */
[----:B------:R-:W1:Y:S01]  /*8920*/  MUFU.EX2 R172, R172 ;  /* 0x000000ac00ac7308 */ /* 0x000e620000000800 */
[----:B--2---:R-:W-:-:S07]  /*8930*/  FADD.FTZ R21, R173, R12 ;  /* 0x0000000cad157221 */ /* 0x004fce0000010000 */
[----:B------:R-:W2:Y:S01]  /*8940*/  MUFU.EX2 R174, R174 ;  /* 0x000000ae00ae7308 */ /* 0x000ea20000000800 */
[----:B0-----:R-:W-:-:S01]  /*8950*/  FADD.FTZ R153, R171, R152 ;  /* 0x00000098ab997221 */ /* 0x001fc20000010000 */
[----:B------:R-:W-:-:S06]  /*8960*/  F2FP.SATFINITE.E4M3.F32.PACK_AB_MERGE_C R152, R178, R15, R166 ;  /* 0x0000000fb298723e */ /* 0x000fcc00048070a6 */
[----:B------:R-:W0:Y:S01]  /*8970*/  MUFU.EX2 R175, R175 ;  /* 0x000000af00af7308 */ /* 0x000e220000000800 */
[----:B-1----:R-:W-:-:S01]  /*8980*/  FADD.FTZ R4, R172, R21 ;  /* 0x00000015ac047221 */ /* 0x002fc20000010000 */
[----:B------:R-:W-:-:S03]  /*8990*/  F2FP.SATFINITE.E4M3.F32.PACK_AB_MERGE_C R172, R11, R172, RZ ;  /* 0x000000ac0bac723e */ /* 0x000fc600048070ff */
[----:B------:R-:W-:Y:S01]  /*89a0*/  FADD.FTZ R3, R11, R4 ;  /* 0x000000040b037221 */ /* 0x000fe20000010000 */
[----:B------:R-:W-:Y:S01]  /*89b0*/  F2FP.SATFINITE.E4M3.F32.PACK_AB_MERGE_C R158, R173, R164, R172 ;  /* 0x000000a4ad9e723e */ /* 0x000fe200048070ac */
[----:B--2---:R-:W-:Y:S01]  /*89c0*/  FADD.FTZ R12, R174, R153 ;  /* 0x00000099ae0c7221 */ /* 0x004fe20000010000 */
[----:B------:R-:W-:Y:S02]  /*89d0*/  F2FP.SATFINITE.E4M3.F32.PACK_AB_MERGE_C R153, R179, R10, R181 ;  /* 0x0000000ab399723e */ /* 0x000fe400048070b5 */
[C---:B0-----:R-:W-:Y:S01]  /*89e0*/  F2FP.SATFINITE.E4M3.F32.PACK_AB_MERGE_C R174, R175.reuse, R174, RZ ;  /* 0x000000aeafae723e */ /* 0x041fe200048070ff */
[----:B------:R-:W-:-:S03]  /*89f0*/  FADD.FTZ R4, R175, R12 ;  /* 0x0000000caf047221 */ /* 0x000fc60000010000 */
[----:B------:R-:W-:Y:S01]  /*8a00*/  F2FP.SATFINITE.E4M3.F32.PACK_AB_MERGE_C R159, R171, R162, R174 ;  /* 0x000000a2ab9f723e */ /* 0x000fe200048070ae */
[----:B------:R-:W-:Y:S06]  /*8a10*/  @P1 BRA `(.L_x_1191) ;  /* 0x0000000000041947 */ /* 0x000fec0003800000 */
[----:B------:R-:W-:Y:S01]  /*8a20*/  BPT.TRAP 0x1 ;  /* 0x000000040000795c */ /* 0x000fe20000300000 */
.L_x_1191:
[----:B------:R-:W-:Y:S01]  /*8a30*/  PLOP3.LUT P2, PT, PT, PT, UP0, 0x40, 0x0 ;  /* 0x000000000000781c */ /* 0x000fe20003f4e808 */
[----:B------:R0:W1:-:S12]  /*8a40*/  SYNCS.PHASECHK.TRANS64.TRYWAIT P1, [UR53+0x28450], R8 ;  /* 0x02845008ff0075a7 */ /* 0x0000580008020175 */
[----:B0-----:R-:W-:Y:S05]  /*8a50*/  @P2 BRA `(.L_x_1192) ;  /* 0x0000000000042947 */ /* 0x001fea0003800000 */
[----:B------:R-:W-:Y:S01]  /*8a60*/  BPT.TRAP 0x1 ;  /* 0x000000040000795c */ /* 0x000fe20000300000 */
.L_x_1192:
[----:B------:R-:W-:Y:S01]  /*8a70*/  VIADD R10, R195, 0x8 ;  /* 0x00000008c30a7836 */ /* 0x000fe20000000000 */
[----:B-1----:R-:W-:Y:S06]  /*8a80*/  @P1 BRA `(.L_x_1193) ;  /* 0x0000000000081947 */ /* 0x002fec0003800000 */
[----:B------:R-:W0:Y:S02]  /*8a90*/  SYNCS.PHASECHK.TRANS64.TRYWAIT P1, [UR53+0x28450], R8 ;  /* 0x02845008ff0075a7 */ /* 0x000e240008020175 */
[----:B0-----:R-:W-:Y:S05]  /*8aa0*/  @!P1 BRA `(.L_x_1194) ;  /* 0x000000b800cc9947 */ /* 0x001fea0003800000 */
.L_x_1193:
        /* <DEDUP_REMOVED lines=15> */
.L_x_1195:
[----:B------:R-:W-:Y:S01]  /*8ba0*/  UIADD3 UR53, UR53, 0x28460, URZ ;  /* 0x0002846035357890 */ /* 0x000fe2000fffe03f */
[----:B0-----:R-:W-:Y:S02]  /*8bb0*/  IMAD.MOV.U32 R11, RZ, RZ, R6 ;  /* 0x000000ffff0b7224 */ /* 0x001fe400078e0006 */
[----:B------:R-:W-:Y:S01]  /*8bc0*/  IMAD.MOV.U32 R20, RZ, RZ, R5 ;  /* 0x000000ffff147224 */ /* 0x000fe200078e0005 */
[----:B------:R-:W-:-:S09]  /*8bd0*/  UPRMT UR53, UR54, 0x654, UR53 ;  /* 0x0000065436357896 */ /* 0x000fd20008000035 */
[----:B------:R-:W-:Y:S01]  /*8be0*/  SYNCS.ARRIVE.TRANS64.RED.A1T0 RZ, [UR53], RZ ;  /* 0x000000ffffff79a7 */ /* 0x000fe20008100435 */
[----:B------:R-:W-:Y:S05]  /*8bf0*/  @P0 BRA `(.L_x_1196) ;  /* 0xffffffe000d00947 */ /* 0x000fea000383ffff */
.L_x_1185:
[----:B------:R-:W-:-:S13]  /*8c00*/  ISETP.GE.AND P0, PT, R9, UR41, PT ;  /* 0x0000002909007c0c */ /* 0x000fda000bf06270 */
[----:B------:R-:W-:Y:S05]  /*8c10*/  @!P0 BRA `(.L_x_1197) ;  /* 0x0000002800148947 */ /* 0x000fea0003800000 */
[----:B------:R-:W-:Y:S01]  /*8c20*/  IMAD.MOV.U32 R11, RZ, RZ, R6 ;  /* 0x000000ffff0b7224 */ /* 0x000fe200078e0006 */
[----:B------:R-:W-:Y:S01]  /*8c30*/  ULDC UR53, c[0x0][0x9e4] ;  /* 0x0002790000357ab9 */ /* 0x000fe20000000800 */
[----:B------:R-:W-:Y:S01]  /*8c40*/  IMAD.MOV.U32 R10, RZ, RZ, R5 ;  /* 0x000000ffff0a7224 */ /* 0x000fe200078e0005 */
[----:B------:R-:W-:Y:S01]  /*8c50*/  ULDC UR56, c[0x0][0x9dc] ;  /* 0x0002770000387ab9 */ /* 0x000fe20000000800 */
[----:B------:R-:W-:Y:S01]  /*8c60*/  ULDC UR55, c[0x0][0x288] ;  /* 0x0000a20000377ab9 */ /* 0x000fe20000000800 */
[----:B------:R-:W-:Y:S01]  /*8c70*/  ULDC UR52, c[0x0][0x988] ;  /* 0x0002620000347ab9 */ /* 0x000fe20000000800 */
[----:B------:R-:W-:-:S05]  /*8c80*/  ULDC UR54, c[0x0][0x9e0] ;  /* 0x0002780000367ab9 */ /* 0x000fca0000000800 */
.L_x_1216:
[----:B------:R-:W-:Y:S01]  /*8c90*/  UIADD3 UR42, UR42, 0x1, URZ ;  /* 0x000000012a2a7890 */ /* 0x000fe2000fffe03f */
[----:B------:R-:W-:-:S03]  /*8ca0*/  PLOP3.LUT P0, PT, PT, PT, UP0, 0x40, 0x0 ;  /* 0x000000000000781c */ /* 0x000fc60003f0e808 */
[----:B------:R-:W-:-:S04]  /*8cb0*/  UISETP.NE.AND UP1, UPT, UR42, 0x2, UPT ;  /* 0x000000022a00788c */ /* 0x000fc8000bf25270 */
[----:B------:R-:W-:Y:S02]  /*8cc0*/  USEL UR6, URZ, 0x1, UP1 ;  /* 0x000000013f067887 */ /* 0x000fe40008800000 */
[----:B------:R-:W-:Y:S02]  /*8cd0*/  USEL UR42, UR42, URZ, UP1 ;  /* 0x0000003f2a2a7287 */ /* 0x000fe40008800000 */
[----:B------:R-:W-:Y:S02]  /*8ce0*/  ULOP3.LUT UR43, UR43, UR6, URZ, 0x3c, !UPT ;  /* 0x000000062b2b7292 */ /* 0x000fe4000f8e3c3f */
[----:B------:R-:W-:Y:S10]  /*8cf0*/  @P0 BRA `(.L_x_1198) ;  /* 0x0000000000040947 */ /* 0x000ff40003800000 */
[----:B------:R-:W-:Y:S01]  /*8d00*/  BPT.TRAP 0x1 ;  /* 0x000000040000795c */ /* 0x000fe20000300000 */
.L_x_1198:
        /* <DEDUP_REMOVED lines=10> */
.L_x_1199:
[----:B-1----:R-:W-:Y:S05]  /*8db0*/  @P0 BRA `(.L_x_1200) ;  /* 0x0000000000080947 */ /* 0x002fea0003800000 */
[----:B------:R-:W1:Y:S02]  /*8dc0*/  SYNCS.PHASECHK.TRANS64.TRYWAIT P0, [UR57+0x28430], R8 ;  /* 0x02843008ff0075a7 */ /* 0x000e640008000179 */
[----:B-1----:R-:W-:Y:S05]  /*8dd0*/  @!P0 BRA `(.L_x_1201) ;  /* 0x000000b800188947 */ /* 0x002fea0003800000 */
.L_x_1200:
        /* <DEDUP_REMOVED lines=47> */
.L_x_1202:
[----:B------:R-:W-:Y:S01]  /*90d0*/  UISETP.NE.AND UP2, UPT, UR47, URZ, UPT ;  /* 0x0000003f2f00728c */ /* 0x000fe2000bf45270 */
[C---:B------:R-:W-:Y:S01]  /*90e0*/  FMUL.FTZ R195, R0.reuse, R153 ;  /* 0x0000009900c37220 */ /* 0x040fe20000410000 */
[C---:B------:R-:W-:Y:S01]  /*90f0*/  FMUL.FTZ R153, R0.reuse, R167 ;  /* 0x000000a700997220 */ /* 0x040fe20000410000 */
[C---:B------:R-:W-:Y:S01]  /*9100*/  FMUL.FTZ R167, R0.reuse, R172 ;  /* 0x000000ac00a77220 */ /* 0x040fe20000410000 */
[----:B------:R-:W-:Y:S01]  /*9110*/  FMUL.FTZ R13, R0, R155 ;  /* 0x0000009b000d7220 */ /* 0x000fe20000410000 */
[----:B------:R-:W-:Y:S01]  /*9120*/  VIADD R172, R18, UR37 ;  /* 0x0000002512ac7c36 */ /* 0x000fe20008000000 */
[----:B------:R-:W-:Y:S01]  /*9130*/  PLOP3.LUT P0, PT, PT, PT, UP2, 0x80, 0x0 ;  /* 0x000000000000781c */ /* 0x000fe20003f0f028 */
[C---:B------:R-:W-:Y:S01]  /*9140*/  FMUL.FTZ R155, R0.reuse, R171 ;  /* 0x000000ab009b7220 */ /* 0x040fe20000410000 */
[----:B------:R-:W-:Y:S01]  /*9150*/  PLOP3.LUT P1, PT, PT, PT, UP2, 0x80, 0x0 ;  /* 0x000000000000781c */ /* 0x000fe20003f2f028 */
[----:B------:R-:W3:Y:S01]  /*9160*/  LDC R171, c[0x0][0x2f0] ;  /* 0x0000bc00ffab7b82 */ /* 0x000ee20000000800 */
[C---:B------:R-:W-:Y:S01]  /*9170*/  FMUL.FTZ R12, R0.reuse, R154 ;  /* 0x0000009a000c7220 */ /* 0x040fe20000410000 */
[----:B------:R-:W-:Y:S01]  /*9180*/  @UP2 ULDC UR6, c[0x0][0x44c] ;  /* 0x0001130000062ab9 */ /* 0x000fe20000000800 */
[C---:B------:R-:W-:Y:S01]  /*9190*/  FMUL.FTZ R154, R0.reuse, R170 ;  /* 0x000000aa009a7220 */ /* 0x040fe20000410000 */
[----:B------:R-:W-:Y:S01]  /*91a0*/  FMUL.FTZ R197, R0, R157 ;  /* 0x0000009d00c57220 */ /* 0x000fe20000410000 */
[----:B------:R-:W-:-:S02]  /*91b0*/  IMAD.SHL.U32 R170, R9, 0x40, RZ ;  /* 0x0000004009aa7824 */ /* 0x000fc400078e00ff */
[C---:B------:R-:W-:Y:S01]  /*91c0*/  FMUL.FTZ R157, R0.reuse, R175 ;  /* 0x000000af009d7220 */ /* 0x040fe20000410000 */
[C---:B------:R-:W-:Y:S01]  /*91d0*/  FMUL.FTZ R21, R0.reuse, R163 ;  /* 0x000000a300157220 */ /* 0x040fe20000410000 */
[----:B------:R-:W-:Y:S01]  /*91e0*/  UISETP.NE.AND UP1, UPT, UR46, URZ, UPT ;  /* 0x0000003f2e00728c */ /* 0x000fe2000bf25270 */
[----:B------:R-:W-:Y:S01]  /*91f0*/  FMUL.FTZ R20, R0, R162 ;  /* 0x000000a200147220 */ /* 0x000fe20000410000 */
        /* <DEDUP_REMOVED lines=30> */
[----:B------:R-:W4:Y:S01]  /*93e0*/  MUFU.TANH R5, R5 ;  /* 0x0000000500057308 */ /* 0x000f220000002400 */
[----:B------:R-:W-:Y:S01]  /*93f0*/  SYNCS.ARRIVE.TRANS64.RED.A1T0 RZ, [UR6], RZ ;  /* 0x000000ffffff79a7 */ /* 0x000fe20008100406 */
[----:B---3--:R-:W-:Y:S01]  /*9400*/  IMAD R6, R171, UR39, R6 ;  /* 0x00000027ab067c24 */ /* 0x008fe2000f8e0206 */
[----:B------:R-:W-:-:S03]  /*9410*/  ULOP3.LUT UR6, URZ, UR56, URZ, 0x33, !UPT ;  /* 0x000000383f067292 */ /* 0x000fc6000f8e333f */
[----:B------:R-:W-:Y:S02]  /*9420*/  VIADD R6, R6, -UR55 ;  /* 0x8000003706067c36 */ /* 0x000fe40008000000 */
[----:B------:R-:W3:Y:S02]  /*9430*/  MUFU.TANH R195, R195 ;  /* 0x000000c300c37308 */ /* 0x000ee40000002400 */
[C---:B------:R-:W-:Y:S02]  /*9440*/  VIADD R176, R6.reuse, UR54 ;  /* 0x0000003606b07c36 */ /* 0x040fe40008000000 */
[----:B------:R-:W-:Y:S02]  /*9450*/  VIADD R180, R6, UR6 ;  /* 0x0000000606b47c36 */ /* 0x000fe40008000000 */
[----:B-1----:R-:W-:Y:S02]  /*9460*/  IMAD.IADD R173, R176, 0x1, R175 ;  /* 0x00000001b0ad7824 */ /* 0x002fe400078e02af */
[----:B------:R-:W1:Y:S01]  /*9470*/  MUFU.TANH R12, R12 ;  /* 0x0000000c000c7308 */ /* 0x000e620000002400 */
[----:B------:R-:W-:-:S07]  /*9480*/  IMAD.IADD R174, R175, 0x1, R180 ;  /* 0x00000001afae7824 */ /* 0x000fce00078e02b4 */
        /* <DEDUP_REMOVED lines=32> */
[----:B------:R-:W-:-:S05]  /*9690*/  VIADD R175, R6, -UR55 ;  /* 0x8000003706af7c36 */ /* 0x000fca0008000000 */
        /* <DEDUP_REMOVED lines=10> */
.L_x_1205:
[----:B------:R-:W-:-:S05]  /*9740*/  IMAD.U32 R182, RZ, RZ, UR53 ;  /* 0x00000035ffb67e24 */ /* 0x000fca000f8e00ff */
[----:B------:R-:W-:-:S13]  /*9750*/  ISETP.NE.AND P0, PT, R182, 0x1, PT ;  /* 0x00000001b600780c */ /* 0x000fda0003f05270 */
[----:B------:R-:W1:Y:S02]  /*9760*/  @P0 LDC.64 R6, c[0x0][0x9e8] ;  /* 0x00027a00ff060b82 */ /* 0x000e640000000a00 */
[----:B-1----:R-:W-:-:S05]  /*9770*/  @P0 IMAD.HI.U32 R6, R175, R6, RZ ;  /* 0x00000006af060227 */ /* 0x002fca00078e00ff */
[----:B------:R-:W-:-:S07]  /*9780*/  @P0 SHF.R.U32.HI R175, RZ, R7, R6 ;  /* 0x00000007ffaf0219 */ /* 0x000fce0000011606 */
.L_x_1206:
[----:B------:R-:W-:Y:S05]  /*9790*/  BSYNC B0 ;  /* 0x0000000000007941 */ /* 0x000fea0003800000 */
.L_x_1204:
[----:B------:R-:W-:-:S04]  /*97a0*/  IMAD R175, R175, R182, -R170 ;  /* 0x000000b6afaf7224 */ /* 0x000fc800078e0aaa */
[----:B------:R-:W-:-:S05]  /*97b0*/  IMAD R175, R16, -0x2, R175 ;  /* 0xfffffffe10af7824 */ /* 0x000fca00078e02af */
[----:B------:R-:W-:Y:S02]  /*97c0*/  VIADDMNMX R173, R175, R182, R173, PT ;  /* 0x000000b6afad7246 */ /* 0x000fe400038001ad */
[----:B------:R-:W-:-:S07]  /*97d0*/  VIMNMX R174, R174, R175, !PT ;  /* 0x000000afaeae7248 */ /* 0x000fce0007fe0100 */
.L_x_1203:
[----:B------:R-:W-:Y:S01]  /*97e0*/  ISETP.GT.AND P0, PT, R9, -0x1, PT ;  /* 0xffffffff0900780c */ /* 0x000fe20003f04270 */
[----:B------:R-:W1:Y:S01]  /*97f0*/  SHFL.IDX PT, R7, R172, 0x1, 0x1c1f ;  /* 0x003c1f00ac077f89 */ /* 0x000e6200000e0000 */
[----:B------:R-:W-:Y:S02]  /*9800*/  UISETP.NE.AND UP1, UPT, UR46, URZ, UPT ;  /* 0x0000003f2e00728c */ /* 0x000fe4000bf25270 */
[C---:B------:R-:W-:Y:S02]  /*9810*/  ISETP.GT.AND P5, PT, R174.reuse, RZ, P0 ;  /* 0x000000ffae00720c */ /* 0x040fe400007a4270 */
[C---:B------:R-:W-:Y:S02]  /*9820*/  ISETP.GT.AND P6, PT, R174.reuse, 0x1, P0 ;  /* 0x00000001ae00780c */ /* 0x040fe400007c4270 */
[C---:B------:R-:W-:Y:S02]  /*9830*/  ISETP.GT.AND P1, PT, R174.reuse, 0x8, P0 ;  /* 0x00000008ae00780c */ /* 0x040fe40000724270 */
[----:B------:R-:W-:-:S02]  /*9840*/  ISETP.GT.AND P4, PT, R174, 0x9, P0 ;  /* 0x00000009ae00780c */ /* 0x000fc40000784270 */
[C---:B------:R-:W-:Y:S02]  /*9850*/  ISETP.LT.OR P5, PT, R173.reuse, 0x1, P5 ;  /* 0x00000001ad00780c */ /* 0x040fe40002fa1670 */
[C---:B------:R-:W-:Y:S02]  /*9860*/  ISETP.LT.OR P6, PT, R173.reuse, 0x2, P6 ;  /* 0x00000002ad00780c */ /* 0x040fe400037c1670 */
[C---:B------:R-:W-:Y:S02]  /*9870*/  ISETP.LT.OR P1, PT, R173.reuse, 0x9, P1 ;  /* 0x00000009ad00780c */ /* 0x040fe40000f21670 */
[----:B------:R-:W-:Y:S02]  /*9880*/  ISETP.LT.OR P4, PT, R173, 0xa, P4 ;  /* 0x0000000aad00780c */ /* 0x000fe40002781670 */
[----:B------:R-:W-:Y:S02]  /*9890*/  ISETP.GT.AND P3, PT, R174, 0x10, P0 ;  /* 0x00000010ae00780c */ /* 0x000fe40000764270 */
[----:B------:R-:W-:-:S02]  /*98a0*/  FSEL R175, R5, -INF , !P5 ;  /* 0xff80000005af7808 */ /* 0x000fc40006800000 */
[----:B------:R-:W-:Y:S02]  /*98b0*/  FSEL R195, R195, -INF , !P6 ;  /* 0xff800000c3c37808 */ /* 0x000fe40007000000 */
[----:B0-----:R-:W-:Y:S02]  /*98c0*/  FSEL R196, R196, -INF , !P1 ;  /* 0xff800000c4c47808 */ /* 0x001fe40004800000 */
[----:B------:R-:W-:Y:S02]  /*98d0*/  FSEL R197, R197, -INF , !P4 ;  /* 0xff800000c5c57808 */ /* 0x000fe40006000000 */
[C---:B------:R-:W-:Y:S02]  /*98e0*/  ISETP.GT.AND P2, PT, R174.reuse, 0x11, P0 ;  /* 0x00000011ae00780c */ /* 0x040fe40000744270 */
[C---:B------:R-:W-:Y:S02]  /*98f0*/  ISETP.GT.AND P5, PT, R174.reuse, 0x18, P0 ;  /* 0x00000018ae00780c */ /* 0x040fe400007a4270 */
[----:B------:R-:W-:-:S02]  /*9900*/  ISETP.GT.AND P6, PT, R174, 0x19, P0 ;  /* 0x00000019ae00780c */ /* 0x000fc400007c4270 */
[C---:B------:R-:W-:Y:S02]  /*9910*/  ISETP.GT.AND P1, PT, R174.reuse, 0x20, P0 ;  /* 0x00000020ae00780c */ /* 0x040fe40000724270 */
[----:B------:R-:W-:Y:S02]  /*9920*/  ISETP.GT.AND P4, PT, R174, 0x21, P0 ;  /* 0x00000021ae00780c */ /* 0x000fe40000784270 */
[C---:B------:R-:W-:Y:S02]  /*9930*/  ISETP.LT.OR P3, PT, R173.reuse, 0x11, P3 ;  /* 0x00000011ad00780c */ /* 0x040fe40001f61670 */
[C---:B------:R-:W-:Y:S02]  /*9940*/  ISETP.LT.OR P2, PT, R173.reuse, 0x12, P2 ;  /* 0x00000012ad00780c */ /* 0x040fe40001741670 */
[C---:B------:R-:W-:Y:S02]  /*9950*/  ISETP.LT.OR P5, PT, R173.reuse, 0x19, P5 ;  /* 0x00000019ad00780c */ /* 0x040fe40002fa1670 */
[----:B------:R-:W-:-:S02]  /*9960*/  ISETP.LT.OR P6, PT, R173, 0x1a, P6 ;  /* 0x0000001aad00780c */ /* 0x000fc400037c1670 */
[C---:B------:R-:W-:Y:S02]  /*9970*/  ISETP.LT.OR P1, PT, R173.reuse, 0x21, P1 ;  /* 0x00000021ad00780c */ /* 0x040fe40000f21670 */
[----:B------:R-:W-:Y:S02]  /*9980*/  ISETP.LT.OR P4, PT, R173, 0x22, P4 ;  /* 0x00000022ad00780c */ /* 0x000fe40002781670 */
[----:B------:R-:W-:Y:S02]  /*9990*/  FSEL R198, R198, -INF , !P3 ;  /* 0xff800000c6c67808 */ /* 0x000fe40005800000 */
[----:B------:R-:W-:Y:S02]  /*99a0*/  ISETP.GT.AND P3, PT, R174, 0x28, P0 ;  /* 0x00000028ae00780c */ /* 0x000fe40000764270 */
[----:B------:R-:W-:Y:S02]  /*99b0*/  FSEL R199, R199, -INF , !P2 ;  /* 0xff800000c7c77808 */ /* 0x000fe40005000000 */
[----:B------:R-:W-:-:S02]  /*99c0*/  FSEL R162, R162, -INF , !P5 ;  /* 0xff800000a2a27808 */ /* 0x000fc40006800000 */
[----:B------:R-:W-:Y:S02]  /*99d0*/  FSEL R163, R163, -INF , !P6 ;  /* 0xff800000a3a37808 */ /* 0x000fe40007000000 */
[----:B------:R-:W-:Y:S02]  /*99e0*/  FSEL R164, R164, -INF , !P1 ;  /* 0xff800000a4a47808 */ /* 0x000fe40004800000 */
[----:B------:R-:W-:Y:S02]  /*99f0*/  FSEL R165, R165, -INF , !P4 ;  /* 0xff800000a5a57808 */ /* 0x000fe40006000000 */
[C---:B------:R-:W-:Y:S02]  /*9a00*/  ISETP.GT.AND P2, PT, R174.reuse, 0x29, P0 ;  /* 0x00000029ae00780c */ /* 0x040fe40000744270 */
[C---:B------:R-:W-:Y:S02]  /*9a10*/  ISETP.GT.AND P5, PT, R174.reuse, 0x30, P0 ;  /* 0x00000030ae00780c */ /* 0x040fe400007a4270 */
[----:B------:R-:W-:-:S02]  /*9a20*/  ISETP.GT.AND P6, PT, R174, 0x31, P0 ;  /* 0x00000031ae00780c */ /* 0x000fc400007c4270 */
[C---:B------:R-:W-:Y:S02]  /*9a30*/  ISETP.GT.AND P1, PT, R174.reuse, 0x38, P0 ;  /* 0x00000038ae00780c */ /* 0x040fe40000724270 */
[----:B------:R-:W-:Y:S01]  /*9a40*/  ISETP.GT.AND P4, PT, R174, 0x39, P0 ;  /* 0x00000039ae00780c */ /* 0x000fe20000784270 */
[--C-:B-1----:R-:W-:Y:S01]  /*9a50*/  IMAD.IADD R174, R176, 0x1, R7.reuse ;  /* 0x00000001b0ae7824 */ /* 0x102fe200078e0207 */
[C---:B------:R-:W-:Y:S01]  /*9a60*/  ISETP.LT.OR P3, PT, R173.reuse, 0x29, P3 ;  /* 0x00000029ad00780c */ /* 0x040fe20001f61670 */
[----:B------:R-:W-:Y:S01]  /*9a70*/  IMAD.IADD R176, R180, 0x1, R7 ;  /* 0x00000001b4b07824 */ /* 0x000fe200078e0207 */
[C---:B------:R-:W-:Y:S02]  /*9a80*/  ISETP.LT.OR P2, PT, R173.reuse, 0x2a, P2 ;  /* 0x0000002aad00780c */ /* 0x040fe40001741670 */
[C---:B------:R-:W-:Y:S02]  /*9a90*/  ISETP.LT.OR P5, PT, R173.reuse, 0x31, P5 ;  /* 0x00000031ad00780c */ /* 0x040fe40002fa1670 */
[----:B------:R-:W-:-:S02]  /*9aa0*/  ISETP.LT.OR P6, PT, R173, 0x32, P6 ;  /* 0x00000032ad00780c */ /* 0x000fc400037c1670 */
[C---:B------:R-:W-:Y:S02]  /*9ab0*/  ISETP.LT.OR P1, PT, R173.reuse, 0x39, P1 ;  /* 0x00000039ad00780c */ /* 0x040fe40000f21670 */
[----:B------:R-:W-:Y:S02]  /*9ac0*/  ISETP.LT.OR P4, PT, R173, 0x3a, P4 ;  /* 0x0000003aad00780c */ /* 0x000fe40002781670 */
[----:B------:R-:W-:Y:S02]  /*9ad0*/  FSEL R173, R167, -INF , !P3 ;  /* 0xff800000a7ad7808 */ /* 0x000fe40005800000 */
[----:B------:R-:W-:Y:S02]  /*9ae0*/  PLOP3.LUT P3, PT, PT, PT, UP1, 0x40, 0x0 ;  /* 0x000000000000781c */ /* 0x000fe40003f6e818 */
[----:B------:R-:W-:Y:S02]  /*9af0*/  FSEL R172, R166, -INF , !P2 ;  /* 0xff800000a6ac7808 */ /* 0x000fe40005000000 */
[----:B------:R-:W-:-:S02]  /*9b00*/  FSEL R168, R168, -INF , !P5 ;  /* 0xff800000a8a87808 */ /* 0x000fc40006800000 */
[----:B------:R-:W-:Y:S02]  /*9b10*/  FSEL R169, R169, -INF , !P6 ;  /* 0xff800000a9a97808 */ /* 0x000fe40007000000 */
[----:B------:R-:W-:Y:S02]  /*9b20*/  FSEL R167, R177, -INF , !P1 ;  /* 0xff800000b1a77808 */ /* 0x000fe40004800000 */
[----:B------:R-:W-:-:S03]  /*9b30*/  FSEL R166, R178, -INF , !P4 ;  /* 0xff800000b2a67808 */ /* 0x000fc60006000000 */
[----:B------:R-:W-:Y:S05]  /*9b40*/  @P3 BRA `(.L_x_1207) ;  /* 0x00000000005c3947 */ /* 0x000fea0003800000 */
        /* <DEDUP_REMOVED lines=13> */
.L_x_1209:
[----:B------:R-:W-:-:S05]  /*9c20*/  IMAD.U32 R5, RZ, RZ, UR53 ;  /* 0x00000035ff057e24 */ /* 0x000fca000f8e00ff */
[----:B------:R-:W-:-:S13]  /*9c30*/  ISETP.NE.AND P1, PT, R5, 0x1, PT ;  /* 0x000000010500780c */ /* 0x000fda0003f25270 */
[----:B------:R-:W0:Y:S02]  /*9c40*/  @P1 LDC.64 R6, c[0x0][0x9e8] ;  /* 0x00027a00ff061b82 */ /* 0x000e240000000a00 */
[----:B0-----:R-:W-:-:S05]  /*9c50*/  @P1 IMAD.HI.U32 R6, R171, R6, RZ ;  /* 0x00000006ab061227 */ /* 0x001fca00078e00ff */
[----:B------:R-:W-:-:S07]  /*9c60*/  @P1 SHF.R.U32.HI R171, RZ, R7, R6 ;  /* 0x00000007ffab1219 */ /* 0x000fce0000011606 */
.L_x_1210:
[----:B------:R-:W-:Y:S05]  /*9c70*/  BSYNC B0 ;  /* 0x0000000000007941 */ /* 0x000fea0003800000 */
.L_x_1208:
[----:B------:R-:W-:-:S04]  /*9c80*/  IMAD R171, R171, R5, -R170 ;  /* 0x00000005abab7224 */ /* 0x000fc800078e0aaa */
[----:B------:R-:W-:-:S05]  /*9c90*/  IMAD R171, R16, -0x2, R171 ;  /* 0xfffffffe10ab7824 */ /* 0x000fca00078e02ab */
[----:B------:R-:W-:Y:S02]  /*9ca0*/  VIADDMNMX R174, R171, R5, R174, PT ;  /* 0x00000005abae7246 */ /* 0x000fe400038001ae */
[----:B------:R-:W-:-:S07]  /*9cb0*/  VIMNMX R176, R176, R171, !PT ;  /* 0x000000abb0b07248 */ /* 0x000fce0007fe0100 */
.L_x_1207:
[----:B------:R-:W-:Y:S01]  /*9cc0*/  FMNMX.FTZ R6, R175, R10, !PT ;  /* 0x0000000aaf067209 */ /* 0x000fe20007810000 */
[----:B------:R-:W-:Y:S01]  /*9cd0*/  UMOV UR10, UR52 ;  /* 0x00000034000a7c82 */ /* 0x000fe20008000000 */
[C---:B------:R-:W-:Y:S02]  /*9ce0*/  ISETP.GT.AND P1, PT, R176.reuse, RZ, P0 ;  /* 0x000000ffb000720c */ /* 0x040fe40000724270 */
        /* <DEDUP_REMOVED lines=38> */
[----:B------:R-:W-:Y:S02]  /*9f50*/  ISETP.GT.AND P4, PT, R176, 0x20, P0 ;  /* 0x00000020b000780c */ /* 0x000fe40000784270 */
[----:B------:R-:W-:Y:S02]  /*9f60*/  FSEL R152, R152, -INF , !P2 ;  /* 0xff80000098987808 */ /* 0x000fe40005000000 */
[----:B------:R-:W-:-:S02]  /*9f70*/  ISETP.GT.AND P1, PT, R176, 0x21, P0 ;  /* 0x00000021b000780c */ /* 0x000fc40000724270 */
[C---:B------:R-:W-:Y:S02]  /*9f80*/  ISETP.LT.OR P4, PT, R174.reuse, 0x21, P4 ;  /* 0x00000021ae00780c */ /* 0x040fe40002781670 */
[----:B------:R-:W-:Y:S02]  /*9f90*/  ISETP.LT.OR P1, PT, R174, 0x22, P1 ;  /* 0x00000022ae00780c */ /* 0x000fe40000f21670 */
[----:B------:R-:W-:Y:S02]  /*9fa0*/  ISETP.GT.AND P5, PT, R176, 0x28, P0 ;  /* 0x00000028b000780c */ /* 0x000fe400007a4270 */
[----:B0-----:R-:W-:Y:S02]  /*9fb0*/  FMNMX.FTZ R7, R6, R5, !PT ;  /* 0x0000000506077209 */ /* 0x001fe40007810000 */
[----:B------:R-:W-:Y:S02]  /*9fc0*/  FMNMX.FTZ R6, R12, R11, !PT ;  /* 0x0000000b0c067209 */ /* 0x000fe40007810000 */
[----:B------:R-:W-:Y:S01]  /*9fd0*/  FSEL R154, R154, -INF , !P4 ;  /* 0xff8000009a9a7808 */ /* 0x000fe20006000000 */
[----:B------:R-:W0:Y:S01]  /*9fe0*/  SHFL.BFLY PT, R170, R7, 0x1, 0x1f ;  /* 0x0c201f0007aa7f89 */ /* 0x000e2200000e0000 */
[----:B------:R-:W-:-:S02]  /*9ff0*/  FSEL R155, R155, -INF , !P1 ;  /* 0xff8000009b9b7808 */ /* 0x000fc40004800000 */
[C---:B------:R-:W-:Y:S02]  /*a000*/  ISETP.GT.AND P6, PT, R176.reuse, 0x29, P0 ;  /* 0x00000029b000780c */ /* 0x040fe400007c4270 */
[C---:B------:R-:W-:Y:S02]  /*a010*/  ISETP.GT.AND P2, PT, R176.reuse, 0x30, P0 ;  /* 0x00000030b000780c */ /* 0x040fe40000744270 */
[C---:B------:R-:W-:Y:S02]  /*a020*/  ISETP.GT.AND P4, PT, R176.reuse, 0x31, P0 ;  /* 0x00000031b000780c */ /* 0x040fe40000784270 */
[C---:B------:R-:W-:Y:S02]  /*a030*/  ISETP.GT.AND P1, PT, R176.reuse, 0x38, P0 ;  /* 0x00000038b000780c */ /* 0x040fe40000724270 */
[----:B------:R-:W-:Y:S02]  /*a040*/  ISETP.GT.AND P0, PT, R176, 0x39, P0 ;  /* 0x00000039b000780c */ /* 0x000fe40000704270 */
[----:B------:R-:W-:-:S02]  /*a050*/  ISETP.LT.OR P5, PT, R174, 0x29, P5 ;  /* 0x00000029ae00780c */ /* 0x000fc40002fa1670 */
[----:B------:R-:W-:Y:S02]  /*a060*/  ISETP.LT.OR P6, PT, R174, 0x2a, P6 ;  /* 0x0000002aae00780c */ /* 0x000fe400037c1670 */
[----:B------:R-:W-:Y:S02]  /*a070*/  FSEL R156, R156, -INF , !P5 ;  /* 0xff8000009c9c7808 */ /* 0x000fe40006800000 */
[C---:B------:R-:W-:Y:S02]  /*a080*/  ISETP.LT.OR P2, PT, R174.reuse, 0x31, P2 ;  /* 0x00000031ae00780c */ /* 0x040fe40001741670 */
[----:B------:R-:W-:Y:S02]  /*a090*/  FSEL R157, R157, -INF , !P6 ;  /* 0xff8000009d9d7808 */ /* 0x000fe40007000000 */
        /* <DEDUP_REMOVED lines=31> */
[----:B------:R-:W-:Y:S01]  /*a290*/  FSEL R171, R159, -INF , !P4 ;  /* 0xff8000009fab7808 */ /* 0x000fe20006000000 */
[--C-:B------:R-:W-:Y:S01]  /*a2a0*/  FFMA.FTZ R172, R172, UR10, -R6.reuse ;  /* 0x0000000aacac7c23 */ /* 0x100fe20008010806 */
[----:B0-----:R-:W-:Y:S01]  /*a2b0*/  FMNMX.FTZ R175, R157, R176, !PT ;  /* 0x000000b09daf7209 */ /* 0x001fe20007810000 */
[--C-:B------:R-:W-:Y:S01]  /*a2c0*/  FFMA.FTZ R168, R168, UR10, -R6.reuse ;  /* 0x0000000aa8a87c23 */ /* 0x100fe20008010806 */
[----:B------:R-:W-:-:S01]  /*a2d0*/  FFMA.FTZ R169, R169, UR10, -R6 ;  /* 0x0000000aa9a97c23 */ /* 0x000fc20008010806 */
[--C-:B------:R-:W-:Y:S01]  /*a2e0*/  FFMA.FTZ R167, R167, UR10, -R6.reuse ;  /* 0x0000000aa7a77c23 */ /* 0x100fe20008010806 */
[----:B------:R-:W-:Y:S01]  /*a2f0*/  FMNMX.FTZ R176, R158, R175, !PT ;  /* 0x000000af9eb07209 */ /* 0x000fe20007810000 */
[----:B------:R-:W-:Y:S01]  /*a300*/  FFMA.FTZ R180, R166, UR10, -R6 ;  /* 0x0000000aa6b47c23 */ /* 0x000fe20008010806 */
[----:B------:R-:W-:Y:S01]  /*a310*/  FSEL R173, R5, RZ, P3 ;  /* 0x000000ff05ad7208 */ /* 0x000fe20001800000 */
[----:B------:R-:W-:Y:S01]  /*a320*/  MUFU.EX2 R7, R7 ;  /* 0x0000000700077308 */ /* 0x000fe20000000800 */
[----:B------:R-:W-:-:S03]  /*a330*/  FMNMX.FTZ R175, R171, R176, !PT ;  /* 0x000000b0abaf7209 */ /* 0x000fc60007810000 */
[----:B------:R-:W-:Y:S01]  /*a340*/  FADD.FTZ R173, -R173, R10 ;  /* 0x0000000aadad7221 */ /* 0x000fe20000010100 */
[----:B------:R-:W-:Y:S01]  /*a350*/  FMNMX.FTZ R176, R160, R175, !PT ;  /* 0x000000afa0b07209 */ /* 0x000fe20007810000 */
[--C-:B------:R-:W-:Y:S02]  /*a360*/  FFMA.FTZ R175, R198, UR10, -R6.reuse ;  /* 0x0000000ac6af7c23 */ /* 0x100fe40008010806 */
[----:B------:R-:W-:Y:S01]  /*a370*/  FMUL.FTZ R173, R173, UR10 ;  /* 0x0000000aadad7c20 */ /* 0x000fe20008410000 */
[----:B------:R-:W-:Y:S01]  /*a380*/  FMNMX.FTZ R178, R161, R176, !PT ;  /* 0x000000b0a1b27209 */ /* 0x000fe20007810000 */
[----:B------:R-:W-:-:S01]  /*a390*/  FFMA.FTZ R176, R199, UR10, -R6 ;  /* 0x0000000ac7b07c23 */ /* 0x000fc20008010806 */
[----:B------:R-:W-:Y:S03]  /*a3a0*/  MUFU.EX2 R159, R196 ;  /* 0x000000c4009f7308 */ /* 0x000fe60000000800 */
[----:B------:R-:W0:Y:S05]  /*a3b0*/  SHFL.BFLY PT, R179, R178, 0x2, 0x1f ;  /* 0x0c401f00b2b37f89 */ /* 0x000e2a00000e0000 */
[----:B------:R-:W1:Y:S08]  /*a3c0*/  MUFU.EX2 R173, R173 ;  /* 0x000000ad00ad7308 */ /* 0x000e700000000800 */
[----:B------:R-:W-:Y:S08]  /*a3d0*/  MUFU.EX2 R174, R174 ;  /* 0x000000ae00ae7308 */ /* 0x000ff00000000800 */
[----:B------:R-:W-:Y:S01]  /*a3e0*/  MUFU.EX2 R175, R175 ;  /* 0x000000af00af7308 */ /* 0x000fe20000000800 */
[-C--:B-1----:R-:W-:Y:S01]  /*a3f0*/  FMUL.FTZ R24, R24, R173.reuse ;  /* 0x000000ad18187220 */ /* 0x082fe20000410000 */
[----:B------:R-:W-:Y:S01]  /*a400*/  FMUL.FTZ R25, R25, R173 ;  /* 0x000000ad19197220 */ /* 0x000fe20000410000 */
[----:B0-----:R-:W-:Y:S01]  /*a410*/  FMNMX.FTZ R179, R178, R179, !PT ;  /* 0x000000b3b2b37209 */ /* 0x001fe20007810000 */
[-C--:B------:R-:W-:Y:S01]  /*a420*/  FMUL.FTZ R28, R28, R173.reuse ;  /* 0x000000ad1c1c7220 */ /* 0x080fe20000410000 */
[-C--:B------:R-:W-:Y:S01]  /*a430*/  FMUL.FTZ R29, R29, R173.reuse ;  /* 0x000000ad1d1d7220 */ /* 0x080fe20000410000 */
[-C--:B------:R-:W-:Y:S01]  /*a440*/  FMUL.FTZ R32, R32, R173.reuse ;  /* 0x000000ad20207220 */ /* 0x080fe20000410000 */
[-C--:B------:R-:W-:Y:S01]  /*a450*/  FMUL.FTZ R33, R33, R173.reuse ;  /* 0x000000ad21217220 */ /* 0x080fe20000410000 */
[----:B------:R-:W0:Y:S01]  /*a460*/  SHFL.BFLY PT, R178, R179, 0x1, 0x1f ;  /* 0x0c201f00b3b27f89 */ /* 0x000e2200000e0000 */
[----:B------:R1:W-:Y:S01]  /*a470*/  MUFU.EX2 R10, R180 ;  /* 0x000000b4000a7308 */ /* 0x0003e20000000800 */
        /* <DEDUP_REMOVED lines=40> */
[----:B------:R-:W-:-:S01]  /*a700*/  FFMA.FTZ R20, R21, UR10, -R166 ;  /* 0x0000000a15147c23 */ /* 0x000fc200080108a6 */
[--C-:B------:R-:W-:Y:S01]  /*a710*/  FFMA.FTZ R21, R152, UR10, -R166.reuse ;  /* 0x0000000a98157c23 */ /* 0x100fe200080108a6 */
[----:B------:R-:W-:Y:S01]  /*a720*/  FSEL R152, R6, RZ, P0 ;  /* 0x000000ff06987208 */ /* 0x000fe20000000000 */
[----:B------:R-:W-:Y:S01]  /*a730*/  MUFU.EX2 R179, R179 ;  /* 0x000000b300b37308 */ /* 0x000fe20000000800 */
[----:B------:R-:W-:-:S01]  /*a740*/  FFMA.FTZ R14, R14, UR10, -R166 ;  /* 0x0000000a0e0e7c23 */ /* 0x000fc200080108a6 */
[--C-:B------:R-:W-:Y:S01]  /*a750*/  FFMA.FTZ R15, R15, UR10, -R166.reuse ;  /* 0x0000000a0f0f7c23 */ /* 0x100fe200080108a6 */
[----:B-1----:R-:W-:-:S01]  /*a760*/  FFMA.FTZ R180, R155, UR10, -R166 ;  /* 0x0000000a9bb47c23 */ /* 0x002fc200080108a6 */
[----:B------:R-:W-:Y:S01]  /*a770*/  FADD.FTZ R11, -R152, R11 ;  /* 0x0000000b980b7221 */ /* 0x000fe20000010100 */
[----:B------:R-:W-:-:S01]  /*a780*/  FFMA.FTZ R153, R153, UR10, -R166 ;  /* 0x0000000a99997c23 */ /* 0x000fc200080108a6 */
[--C-:B------:R-:W-:Y:S01]  /*a790*/  FFMA.FTZ R156, R156, UR10, -R166.reuse ;  /* 0x0000000a9c9c7c23 */ /* 0x100fe200080108a6 */
[----:B------:R-:W-:-:S01]  /*a7a0*/  FFMA.FTZ R157, R157, UR10, -R166 ;  /* 0x0000000a9d9d7c23 */ /* 0x000fc200080108a6 */
[----:B------:R-:W-:Y:S01]  /*a7b0*/  FMUL.FTZ R178, R11, UR10 ;  /* 0x0000000a0bb27c20 */ /* 0x000fe20008410000 */
[----:B------:R-:W-:Y:S01]  /*a7c0*/  MUFU.EX2 R12, R12 ;  /* 0x0000000c000c7308 */ /* 0x000fe20000000800 */
[----:B------:R-:W-:-:S01]  /*a7d0*/  FFMA.FTZ R11, R154, UR10, -R166 ;  /* 0x0000000a9a0b7c23 */ /* 0x000fc200080108a6 */
[----:B------:R-:W-:Y:S01]  /*a7e0*/  FFMA.FTZ R154, R173, R3, R170 ;  /* 0x00000003ad9a7223 */ /* 0x000fe200000100aa */
[----:B------:R-:W-:-:S01]  /*a7f0*/  FFMA.FTZ R181, R158, UR10, -R166 ;  /* 0x0000000a9eb57c23 */ /* 0x000fc200080108a6 */
[--C-:B------:R-:W-:Y:S01]  /*a800*/  FFMA.FTZ R171, R171, UR10, -R166.reuse ;  /* 0x0000000aabab7c23 */ /* 0x100fe200080108a6 */
[----:B------:R-:W-:-:S01]  /*a810*/  FFMA.FTZ R160, R160, UR10, -R166 ;  /* 0x0000000aa0a07c23 */ /* 0x000fc200080108a6 */
[----:B------:R-:W-:Y:S01]  /*a820*/  FADD.FTZ R154, R7, R154 ;  /* 0x0000009a079a7221 */ /* 0x000fe20000010000 */
[----:B------:R-:W-:-:S01]  /*a830*/  FFMA.FTZ R161, R161, UR10, -R166 ;  /* 0x0000000aa1a17c23 */ /* 0x000fc200080108a6 */
[----:B------:R-:W0:Y:S01]  /*a840*/  MUFU.EX2 R178, R178 ;  /* 0x000000b200b27308 */ /* 0x000e220000000800 */
[----:B------:R-:W-:Y:S01]  /*a850*/  PLOP3.LUT P0, PT, PT, PT, UP0, 0x40, 0x0 ;  /* 0x000000000000781c */ /* 0x000fe20003f0e808 */
        /* <DEDUP_REMOVED lines=16> */
[-C--:B------:R-:W-:Y:S01]  /*a960*/  FMUL.FTZ R117, R117, R173.reuse ;  /* 0x000000ad75757220 */ /* 0x080fe20000410000 */
[-C--:B------:R-:W-:Y:S01]  /*a970*/  FMUL.FTZ R120, R120, R173.reuse ;  /* 0x000000ad78787220 */ /* 0x080fe20000410000 */
[----:B------:R-:W-:Y:S01]  /*a980*/  FMUL.FTZ R121, R121, R173 ;  /* 0x000000ad79797220 */ /* 0x000fe20000410000 */
[----:B------:R-:W-:-:S01]  /*a990*/  FADD.FTZ R155, R12, R155 ;  /* 0x0000009b0c9b7221 */ /* 0x000fc20000010000 */
[-C--:B------:R-:W-:Y:S01]  /*a9a0*/  FMUL.FTZ R124, R124, R173.reuse ;  /* 0x000000ad7c7c7220 */ /* 0x080fe20000410000 */
[-C--:B------:R-:W-:Y:S01]  /*a9b0*/  FMUL.FTZ R125, R125, R173.reuse ;  /* 0x000000ad7d7d7220 */ /* 0x080fe20000410000 */
        /* <DEDUP_REMOVED lines=13> */
[----:B------:R-:W-:Y:S01]  /*aa90*/  FMUL.FTZ R149, R149, R173 ;  /* 0x000000ad95957220 */ /* 0x000fe20000410000 */
        /* <DEDUP_REMOVED lines=10> */
[----:B------:R-:W2:Y:S01]  /*ab40*/  MUFU.EX2 R21, R21 ;  /* 0x0000001500157308 */ /* 0x000ea20000000800 */
[----:B-----5:R-:W-:-:S01]  /*ab50*/  FADD.FTZ R153, R159, R154 ;  /* 0x0000009a9f997221 */ /* 0x020fc20000010000 */
[----:B-1----:R-:W-:Y:S01]  /*ab60*/  FADD.FTZ R154, R14, R155 ;  /* 0x0000009b0e9a7221 */ /* 0x002fe20000010000 */
[C---:B------:R-:W-:Y:S01]  /*ab70*/  F2FP.SATFINITE.E4M3.F32.PACK_AB_MERGE_C R159, R174.reuse, R159, RZ ;  /* 0x0000009fae9f723e */ /* 0x040fe200048070ff */
[----:B------:R-:W-:Y:S01]  /*ab80*/  FMUL.FTZ R43, R43, R178 ;  /* 0x000000b22b2b7220 */ /* 0x000fe20000410000 */
[----:B------:R-:W-:-:S01]  /*ab90*/  FADD.FTZ R182, R174, R153 ;  /* 0x00000099aeb67221 */ /* 0x000fc20000010000 */
[C---:B---3--:R-:W-:Y:S01]  /*aba0*/  FADD.FTZ R154, R15.reuse, R154 ;  /* 0x0000009a0f9a7221 */ /* 0x048fe20000010000 */
[----:B------:R-:W-:Y:S01]  /*abb0*/  F2FP.SATFINITE.E4M3.F32.PACK_AB_MERGE_C R14, R15, R14, RZ ;  /* 0x0000000e0f0e723e */ /* 0x000fe200048070ff */
[----:B------:R-:W1:Y:S01]  /*abc0*/  MUFU.EX2 R11, R11 ;  /* 0x0000000b000b7308 */ /* 0x000e620000000800 */
[----:B------:R-:W-:-:S01]  /*abd0*/  FADD.FTZ R153, R175, R182 ;  /* 0x000000b6af997221 */ /* 0x000fc20000010000 */
[----:B0-----:R-:W-:Y:S01]  /*abe0*/  FADD.FTZ R155, R13, R154 ;  /* 0x0000009a0d9b7221 */ /* 0x001fe20000010000 */
[-C--:B------:R-:W-:Y:S01]  /*abf0*/  FMUL.FTZ R46, R46, R178.reuse ;  /* 0x000000b22e2e7220 */ /* 0x080fe20000410000 */
[----:B------:R-:W-:Y:S01]  /*ac00*/  FMUL.FTZ R47, R47, R178 ;  /* 0x000000b22f2f7220 */ /* 0x000fe20000410000 */
[----:B------:R-:W-:-:S01]  /*ac10*/  FADD.FTZ R153, R176, R153 ;  /* 0x00000099b0997221 */ /* 0x000fc20000010000 */
[----:B----4-:R-:W-:Y:S01]  /*ac20*/  FADD.FTZ R154, R20, R155 ;  /* 0x0000009b149a7221 */ /* 0x010fe20000010000 */
        /* <DEDUP_REMOVED lines=25> */
[----:B------:R5:W4:Y:S01]  /*adc0*/  MUFU.EX2 R3, R156 ;  /* 0x0000009c00037308 */ /* 0x000b220000000800 */
[-C--:B------:R-:W-:Y:S01]  /*add0*/  FMUL.FTZ R94, R94, R178.reuse ;  /* 0x000000b25e5e7220 */ /* 0x080fe20000410000 */
        /* <DEDUP_REMOVED lines=8> */
[----:B--2---:R-:W-:Y:S01]  /*ae60*/  FADD.FTZ R153, R21, R154 ;  /* 0x0000009a15997221 */ /* 0x004fe20000010000 */
[----:B------:R-:W-:Y:S01]  /*ae70*/  F2FP.SATFINITE.E4M3.F32.PACK_AB_MERGE_C R162, R177, R162, RZ ;  /* 0x000000a2b1a2723e */ /* 0x000fe200048070ff */
[----:B------:R-:W-:Y:S01]  /*ae80*/  FMUL.FTZ R107, R107, R178 ;  /* 0x000000b26b6b7220 */ /* 0x000fe20000410000 */
[----:B------:R-:W-:-:S01]  /*ae90*/  FADD.FTZ R156, R177, R156 ;  /* 0x0000009cb19c7221 */ /* 0x000fc20000010000 */
[C---:B------:R-:W-:Y:S01]  /*aea0*/  FADD.FTZ R154, R152.reuse, R153 ;  /* 0x00000099989a7221 */ /* 0x040fe20000010000 */
[----:B------:R-:W-:Y:S01]  /*aeb0*/  F2FP.SATFINITE.E4M3.F32.PACK_AB_MERGE_C R21, R152, R21, RZ ;  /* 0x000000159815723e */ /* 0x000fe200048070ff */
[----:B------:R-:W2:Y:S01]  /*aec0*/  MUFU.EX2 R4, R157 ;  /* 0x0000009d00047308 */ /* 0x000ea20000000800 */
[----:B------:R-:W-:-:S01]  /*aed0*/  FADD.FTZ R153, R163, R156 ;  /* 0x0000009ca3997221 */ /* 0x000fc20000010000 */
[----:B-1----:R-:W-:Y:S01]  /*aee0*/  FADD.FTZ R155, R11, R154 ;  /* 0x0000009a0b9b7221 */ /* 0x002fe20000010000 */
[----:B------:R-:W-:Y:S01]  /*aef0*/  F2FP.SATFINITE.E4M3.F32.PACK_AB_MERGE_C R152, R7, R170, R159 ;  /* 0x000000aa0798723e */ /* 0x000fe2000480709f */
[----:B------:R-:W-:Y:S01]  /*af00*/  FMUL.FTZ R110, R110, R178 ;  /* 0x000000b26e6e7220 */ /* 0x000fe20000410000 */
[----:B0-----:R-:W-:-:S01]  /*af10*/  FADD.FTZ R154, R164, R153 ;  /* 0x00000099a49a7221 */ /* 0x001fc20000010000 */
[----:B---3--:R-:W-:Y:S01]  /*af20*/  FADD.FTZ R156, R180, R155 ;  /* 0x0000009bb49c7221 */ /* 0x008fe20000010000 */
[----:B------:R-:W-:Y:S01]  /*af30*/  FMUL.FTZ R111, R111, R178 ;  /* 0x000000b26f6f7220 */ /* 0x000fe20000410000 */
[----:B------:R-:W0:Y:S01]  /*af40*/  MUFU.EX2 R168, R168 ;  /* 0x000000a800a87308 */ /* 0x000e220000000800 */
[----:B----4-:R-:W-:-:S01]  /*af50*/  FADD.FTZ R153, R165, R154 ;  /* 0x0000009aa5997221 */ /* 0x010fc20000010000 */
[----:B------:R-:W-:Y:S01]  /*af60*/  FADD.FTZ R155, R3, R156 ;  /* 0x0000009c039b7221 */ /* 0x000fe20000010000 */
[----:B------:R-:W-:Y:S01]  /*af70*/  F2FP.SATFINITE.E4M3.F32.PACK_AB_MERGE_C R165, R172, R165, RZ ;  /* 0x000000a5aca5723e */ /* 0x000fe200048070ff */
[----:B------:R-:W-:Y:S01]  /*af80*/  FMUL.FTZ R114, R114, R178 ;  /* 0x000000b272727220 */ /* 0x000fe20000410000 */
[----:B------:R-:W-:-:S01]  /*af90*/  FADD.FTZ R153, R172, R153 ;  /* 0x00000099ac997221 */ /* 0x000fc20000010000 */
[-C--:B------:R-:W-:Y:S01]  /*afa0*/  FMUL.FTZ R115, R115, R178.reuse ;  /* 0x000000b273737220 */ /* 0x080fe20000410000 */
[----:B------:R-:W-:Y:S01]  /*afb0*/  FMUL.FTZ R118, R118, R178 ;  /* 0x000000b276767220 */ /* 0x000fe20000410000 */
[----:B------:R-:W1:Y:S01]  /*afc0*/  MUFU.EX2 R181, R181 ;  /* 0x000000b500b57308 */ /* 0x000e620000000800 */
[----:B--2---:R-:W-:-:S01]  /*afd0*/  FADD.FTZ R154, R4, R155 ;  /* 0x0000009b049a7221 */ /* 0x004fc20000010000 */
[----:B------:R-:W-:Y:S01]  /*afe0*/  F2FP.SATFINITE.E4M3.F32.PACK_AB_MERGE_C R157, R4, R3, RZ ;  /* 0x00000003049d723e */ /* 0x000fe200048070ff */
[-C--:B------:R-:W-:Y:S01]  /*aff0*/  FMUL.FTZ R119, R119, R178.reuse ;  /* 0x000000b277777220 */ /* 0x080fe20000410000 */
[----:B------:R-:W-:Y:S01]  /*b000*/  F2FP.SATFINITE.E4M3.F32.PACK_AB_MERGE_C R155, R20, R13, R21 ;  /* 0x0000000d149b723e */ /* 0x000fe20004807015 */
[-C--:B------:R-:W-:Y:S01]  /*b010*/  FMUL.FTZ R122, R122, R178.reuse ;  /* 0x000000b27a7a7220 */ /* 0x080fe20000410000 */
[----:B------:R-:W-:Y:S01]  /*b020*/  F2FP.SATFINITE.E4M3.F32.PACK_AB_MERGE_C R157, R180, R11, R157 ;  /* 0x0000000bb49d723e */ /* 0x000fe2000480709d */
        /* <DEDUP_REMOVED lines=21> */
[----:B------:R-:W-:-:S04]  /*b180*/  FMUL.FTZ R151, R151, R178 ;  /* 0x000000b297977220 */ /* 0x000fc80000410000 */
[----:B------:R-:W2:Y:S01]  /*b190*/  MUFU.EX2 R167, R167 ;  /* 0x000000a700a77308 */ /* 0x000ea20000000800 */
[----:B0-----:R-:W-:-:S07]  /*b1a0*/  FADD.FTZ R156, R169, R156 ;  /* 0x0000009ca99c7221 */ /* 0x001fce0000010000 */
[----:B------:R-:W0:Y:S01]  /*b1b0*/  MUFU.EX2 R161, R161 ;  /* 0x000000a100a17308 */ /* 0x000e220000000800 */
[----:B-1----:R-:W-:-:S01]  /*b1c0*/  FADD.FTZ R4, R160, R153 ;  /* 0x00000099a0047221 */ /* 0x002fc20000010000 */
[----:B------:R-:W-:Y:S01]  /*b1d0*/  F2FP.SATFINITE.E4M3.F32.PACK_AB_MERGE_C R153, R12, R179, R14 ;  /* 0x000000b30c99723e */ /* 0x000fe2000480700e */
[----:B--2---:R-:W-:-:S01]  /*b1e0*/  FADD.FTZ R15, R167, R156 ;  /* 0x0000009ca70f7221 */ /* 0x004fc20000010000 */
[----:B------:R-:W-:Y:S02]  /*b1f0*/  F2FP.SATFINITE.E4M3.F32.PACK_AB_MERGE_C R158, R10, R167, RZ ;  /* 0x000000a70a9e723e */ /* 0x000fe400048070ff */
[----:B------:R-:W-:Y:S01]  /*b200*/  F2FP.SATFINITE.E4M3.F32.PACK_AB_MERGE_C R156, R164, R163, R165 ;  /* 0x000000a3a49c723e */ /* 0x000fe200048070a5 */
[----:B------:R-:W-:Y:S01]  /*b210*/  FADD.FTZ R3, R10, R15 ;  /* 0x0000000f0a037221 */ /* 0x000fe20000010000 */
[----:B------:R-:W-:Y:S02]  /*b220*/  F2FP.SATFINITE.E4M3.F32.PACK_AB_MERGE_C R158, R169, R168, R158 ;  /* 0x000000a8a99e723e */ /* 0x000fe4000480709e */
[C---:B0-----:R-:W-:Y:S01]  /*b230*/  F2FP.SATFINITE.E4M3.F32.PACK_AB_MERGE_C R160, R161.reuse, R160, RZ ;  /* 0x000000a0a1a0723e */ /* 0x041fe200048070ff */
[----:B------:R-:W-:-:S03]  /*b240*/  FADD.FTZ R4, R161, R4 ;  /* 0x00000004a1047221 */ /* 0x000fc60000010000 */
[----:B------:R-:W-:Y:S01]  /*b250*/  F2FP.SATFINITE.E4M3.F32.PACK_AB_MERGE_C R159, R182, R181, R160 ;  /* 0x000000b5b69f723e */ /* 0x000fe200048070a0 */
[----:B------:R-:W-:Y:S06]  /*b260*/  @P0 BRA `(.L_x_1211) ;  /* 0x0000000000040947 */ /* 0x000fec0003800000 */
[----:B------:R-:W-:Y:S01]  /*b270*/  BPT.TRAP 0x1 ;  /* 0x000000040000795c */ /* 0x000fe20000300000 */
.L_x_1211:
[----:B------:R-:W-:Y:S01]  /*b280*/  PLOP3.LUT P1, PT, PT, PT, UP0, 0x40, 0x0 ;  /* 0x000000000000781c */ /* 0x000fe20003f2e808 */
[----:B------:R0:W1:-:S12]  /*b290*/  SYNCS.PHASECHK.TRANS64.TRYWAIT P0, [UR57+0x28450], R8 ;  /* 0x02845008ff0075a7 */ /* 0x0000580008000179 */
[----:B0-----:R-:W-:Y:S05]  /*b2a0*/  @P1 BRA `(.L_x_1212) ;  /* 0x0000000000041947 */ /* 0x001fea0003800000 */
[----:B------:R-:W-:Y:S01]  /*b2b0*/  BPT.TRAP 0x1 ;  /* 0x000000040000795c */ /* 0x000fe20000300000 */
.L_x_1212:
[----:B------:R-:W-:Y:S01]  /*b2c0*/  VIADD R7, R200, 0x8 ;  /* 0x00000008c8077836 */ /* 0x000fe20000000000 */
[----:B-1----:R-:W-:Y:S06]  /*b2d0*/  @P0 BRA `(.L_x_1213) ;  /* 0x0000000000080947 */ /* 0x002fec0003800000 */
[----:B------:R-:W0:Y:S02]  /*b2e0*/  SYNCS.PHASECHK.TRANS64.TRYWAIT P0, [UR57+0x28450], R8 ;  /* 0x02845008ff0075a7 */ /* 0x000e240008000179 */
[----:B0-----:R-:W-:Y:S05]  /*b2f0*/  @!P0 BRA `(.L_x_1214) ;  /* 0x0000009000e88947 */ /* 0x001fea0003800000 */
.L_x_1213:
        /* <DEDUP_REMOVED lines=15> */
.L_x_1215:
        /* <DEDUP_REMOVED lines=8> */
.L_x_1197:
[----:B------:R-:W-:Y:S01]  /*b470*/  ULDC.64 UR8, c[0x0][0x9a0] ;  /* 0x0002680000087ab9 */ /* 0x000fe20000000a00 */
[----:B------:R-:W-:Y:S01]  /*b480*/  IMAD.MOV.U32 R7, RZ, RZ, 0x3f800000 ;  /* 0x3f800000ff077424 */ /* 0x000fe200078e00ff */
[----:B------:R-:W-:Y:S01]  /*b490*/  UISETP.NE.U32.AND UP0, UPT, UR8, URZ, UPT ;  /* 0x0000003f0800728c */ /* 0x000fe2000bf05070 */
[----:B------:R2:W-:Y:S06]  /*b4a0*/  BAR.ARV R2, 0x100 ;  /* 0x000400020000751d */ /* 0x0005ec0000002000 */
[----:B------:R-:W-:Y:S02]  /*b4b0*/  UISETP.NE.AND.EX UP0, UPT, UR9, URZ, UPT, UP0 ;  /* 0x0000003f0900728c */ /* 0x000fe4000bf05300 */
[----:B------:R-:W-:Y:S06]  /*b4c0*/  BAR.ARV 0x8, 0x180 ;  /* 0x0206000000007b1d */ /* 0x000fec0000002000 */
[----:B------:R-:W-:-:S03]  /*b4d0*/  PLOP3.LUT P0, PT, PT, PT, UP0, 0x80, 0x0 ;  /* 0x000000000000781c */ /* 0x000fc60003f0f008 */
[----:B------:R-:W-:Y:S01]  /*b4e0*/  @UP0 USHF.R.S32.HI UR6, URZ, 0x1f, UR38 ;  /* 0x0000001f3f060899 */ /* 0x000fe20008011426 */
        /* <DEDUP_REMOVED lines=14> */
[----:B------:R-:W-:-:S05]  /*b5d0*/  IMAD.U32 R9, RZ, RZ, UR7 ;  /* 0x00000007ff097e24 */ /* 0x000fca000f8e00ff */
[----:B------:R0:W3:Y:S01]  /*b5e0*/  @P0 LDG.E R7, desc[UR50][R8.64] ;  /* 0x0000003208070981 */ /* 0x0000e2000c1e1900 */
[----:B------:R-:W-:Y:S01]  /*b5f0*/  IMAD.U32 R20, RZ, RZ, UR10 ;  /* 0x0000000aff147e24 */ /* 0x000fe2000f8e00ff */
[----:B------:R-:W-:Y:S01]  /*b600*/  UIADD3 UR42, UR42, 0x1, URZ ;  /* 0x000000012a2a7890 */ /* 0x000fe2000fffe03f */
[----:B--2---:R-:W-:Y:S01]  /*b610*/  IMAD.MOV.U32 R2, RZ, RZ, -0x800000 ;  /* 0xff800000ff027424 */ /* 0x004fe200078e00ff */
[----:B------:R-:W1:Y:S01]  /*b620*/  SHFL.BFLY PT, R0, R3, 0x2, 0x1f ;  /* 0x0c401f0003007f89 */ /* 0x000e6200000e0000 */
[----:B------:R-:W-:Y:S02]  /*b630*/  UIADD3 UR44, UR44, 0x1, URZ ;  /* 0x000000012c2c7890 */ /* 0x000fe4000fffe03f */
[----:B------:R-:W-:Y:S01]  /*b640*/  UISETP.NE.AND UP0, UPT, UR42, 0x2, UPT ;  /* 0x000000022a00788c */ /* 0x000fe2000bf05270 */
[----:B------:R-:W2:Y:S01]  /*b650*/  SHFL.BFLY PT, R13, R4, 0x2, 0x1f ;  /* 0x0c401f00040d7f89 */ /* 0x000ea200000e0000 */
[----:B0-----:R-:W-:Y:S02]  /*b660*/  IMAD.MOV.U32 R8, RZ, RZ, RZ ;  /* 0x000000ffff087224 */ /* 0x001fe400078e00ff */
[----:B------:R-:W-:-:S02]  /*b670*/  USEL UR4, URZ, 0x1, UP0 ;  /* 0x000000013f047887 */ /* 0x000fc40008000000 */
[----:B------:R-:W-:Y:S02]  /*b680*/  USEL UR42, UR42, URZ, UP0 ;  /* 0x0000003f2a2a7287 */ /* 0x000fe40008000000 */
[----:B------:R-:W-:Y:S01]  /*b690*/  ULOP3.LUT UR43, UR43, UR4, URZ, 0x3c, !UPT ;  /* 0x000000042b2b7292 */ /* 0x000fe2000f8e3c3f */
[----:B-1----:R-:W-:Y:S01]  /*b6a0*/  FADD.FTZ R0, R0, R3 ;  /* 0x0000000300007221 */ /* 0x002fe20000010000 */
[----:B--2---:R-:W-:-:S04]  /*b6b0*/  FADD.FTZ R13, R13, R4 ;  /* 0x000000040d0d7221 */ /* 0x004fc80000010000 */
[----:B------:R-:W0:Y:S01]  /*b6c0*/  SHFL.BFLY PT, R11, R0, 0x1, 0x1f ;  /* 0x0c201f00000b7f89 */ /* 0x000e2200000e0000 */
[----:B------:R-:W-:-:S03]  /*b6d0*/  IMAD.U32 R4, RZ, RZ, UR10 ;  /* 0x0000000aff047e24 */ /* 0x000fc6000f8e00ff */
[----:B------:R-:W1:Y:S01]  /*b6e0*/  SHFL.BFLY PT, R10, R13, 0x1, 0x1f ;  /* 0x0c201f000d0a7f89 */ /* 0x000e6200000e0000 */
[----:B0-----:R-:W-:Y:S01]  /*b6f0*/  FADD.FTZ R11, R0, R11 ;  /* 0x0000000b000b7221 */ /* 0x001fe20000010000 */
[----:B------:R-:W-:Y:S02]  /*b700*/  IMAD.MOV.U32 R0, RZ, RZ, -0x800000 ;  /* 0xff800000ff007424 */ /* 0x000fe400078e00ff */
[----:B-1----:R-:W-:Y:S02]  /*b710*/  FADD.FTZ R12, R13, R10 ;  /* 0x0000000a0d0c7221 */ /* 0x002fe40000010000 */
[C---:B------:R-:W-:Y:S01]  /*b720*/  FSETP.NE.FTZ.AND P0, PT, R11.reuse, RZ, PT ;  /* 0x000000ff0b00720b */ /* 0x040fe20003f15000 */
[----:B------:R-:W-:Y:S01]  /*b730*/  FMUL.FTZ R14, R11, 0.00390625 ;  /* 0x3b8000000b0e7820 */ /* 0x000fe20000410000 */
[----:B------:R-:W-:Y:S02]  /*b740*/  IMAD.MOV.U32 R10, RZ, RZ, RZ ;  /* 0x000000ffff0a7224 */ /* 0x000fe400078e00ff */
[----:B------:R-:W-:-:S02]  /*b750*/  FMUL.FTZ R15, R12, 0.00390625 ;  /* 0x3b8000000c0f7820 */ /* 0x000fc40000410000 */
[----:B------:R-:W-:-:S03]  /*b760*/  FSETP.NE.FTZ.AND P1, PT, R14, RZ, PT ;  /* 0x000000ff0e00720b */ /* 0x000fc60003f35000 */
[----:B------:R-:W-:-:S04]  /*b770*/  FSETP.NE.FTZ.AND P2, PT, R15, RZ, PT ;  /* 0x000000ff0f00720b */ /* 0x000fc80003f55000 */
[----:B------:R-:W-:Y:S01]  /*b780*/  @P0 MUFU.RCP R8, R11 ;  /* 0x0000000b00080308 */ /* 0x000fe20000001000 */
[----:B------:R-:W-:-:S05]  /*b790*/  FSETP.NE.FTZ.AND P0, PT, R12, RZ, PT ;  /* 0x000000ff0c00720b */ /* 0x000fca0003f15000 */
[----:B------:R-:W-:Y:S02]  /*b7a0*/  @P1 FMUL.FTZ R4, R4, 0.69314718246459960938 ;  /* 0x3f31721804041820 */ /* 0x000fe40000410000 */
[----:B------:R-:W0:Y:S01]  /*b7b0*/  @P1 MUFU.LG2 R3, R14 ;  /* 0x0000000e00031308 */ /* 0x000e220000000c00 */
[----:B------:R-:W-:-:S07]  /*b7c0*/  @P2 FMUL.FTZ R20, R20, 0.69314718246459960938 ;  /* 0x3f31721814142820 */ /* 0x000fce0000410000 */
[----:B------:R-:W1:Y:S08]  /*b7d0*/  @P2 MUFU.LG2 R9, R15 ;  /* 0x0000000f00092308 */ /* 0x000e700000000c00 */
[----:B------:R-:W2:Y:S01]  /*b7e0*/  @P0 MUFU.RCP R10, R12 ;  /* 0x0000000c000a0308 */ /* 0x000ea20000001000 */
[----:B0-----:R-:W-:Y:S01]  /*b7f0*/  @P1 FMUL.FTZ R3, R3, 0.69314718246459960938 ;  /* 0x3f31721803031820 */ /* 0x001fe20000410000 */
[----:B------:R-:W-:-:S03]  /*b800*/  PLOP3.LUT P0, PT, PT, PT, PT, 0x8, 0x0 ;  /* 0x000000000000781c */ /* 0x000fc60003f0e170 */
[----:B------:R-:W-:Y:S01]  /*b810*/  @P1 FFMA.FTZ R2, R4, R5, R3 ;  /* 0x0000000504021223 */ /* 0x000fe20000010003 */
[----:B-1----:R-:W-:-:S04]  /*b820*/  @P2 FMUL.FTZ R9, R9, 0.69314718246459960938 ;  /* 0x3f31721809092820 */ /* 0x002fc80000410000 */
[----:B------:R-:W-:Y:S01]  /*b830*/  @P2 FFMA.FTZ R0, R20, R6, R9 ;  /* 0x0000000614002223 */ /* 0x000fe20000010009 */
[-C--:B---3--:R-:W-:Y:S01]  /*b840*/  FMUL.FTZ R152, R8, R7.reuse ;  /* 0x0000000708987220 */ /* 0x088fe20000410000 */
[----:B--2---:R-:W-:-:S03]  /*b850*/  FMUL.FTZ R3, R10, R7 ;  /* 0x000000070a037220 */ /* 0x004fc60000410000 */
        /* <DEDUP_REMOVED lines=128> */
.L_x_1138:
[----:B------:R-:W0:Y:S08]  /*c060*/  S2UR UR5, SR_CgaCtaId ;  /* 0x00000000000579c3 */ /* 0x000e300000008800 */
[----:B------:R-:W-:Y:S06]  /*c070*/  BAR.SYNC.DEFER_BLOCKING 0x5, 0x180 ;  /* 0x0146000000007b1d */ /* 0x000fec0000010000 */
[----:B------:R-:W-:Y:S01]  /*c080*/  UMOV UR4, 0x400 ;  /* 0x0000040000047882 */ /* 0x000fe20000000000 */
[----:B------:R-:W-:Y:S01]  /*c090*/  BSSY B0, `(.L_x_1217) ;  /* 0x0000358000007945 */ /* 0x000fe20003800000 */
[----:B0-----:R-:W-:-:S09]  /*c0a0*/  ULEA UR12, UR5, UR4, 0x18 ;  /* 0x00000004050c7291 */ /* 0x001fd2000f8ec03f */
[----:B------:R-:W0:Y:S02]  /*c0b0*/  LDS R3, [UR12+0x284d0] ;  /* 0x0284d00cff037984 */ /* 0x000e240008000800 */
[----:B0-----:R-:W-:Y:S01]  /*c0c0*/  R2UR UR4, R3 ;  /* 0x00000000030472ca */ /* 0x001fe200000e0000 */
[----:B------:R-:W-:Y:S06]  /*c0d0*/  BAR.ARV 0x4, 0x180 ;  /* 0x0106000000007b1d */ /* 0x000fec0000002000 */
[----:B------:R-:W-:Y:S08]  /*c0e0*/  @P0 BRA `(.L_x_1218) ;  /* 0x0000002800740947 */ /* 0x000ff00003800000 */
[----:B------:R-:W0:Y:S01]  /*c0f0*/  S2R R67, SR_TID.X ;  /* 0x0000000000437919 */ /* 0x000e220000002100 */
[----:B------:R-:W-:Y:S01]  /*c100*/  F2FP.BF16.F32.PACK_AB R11, R11, R48 ;  /* 0x000000300b0b723e */ /* 0x000fe200000010ff */
[----:B------:R-:W-:Y:S01]  /*c110*/  ULDC.64 UR6, c[0x4][0x128] ;  /* 0x01004a0000067ab9 */ /* 0x000fe20000000a00 */
[----:B------:R-:W1:Y:S01]  /*c120*/  S2UR UR5, SR_SWINHI ;  /* 0x00000000000579c3 */ /* 0x000e620000002f00 */
        /* <DEDUP_REMOVED lines=14> */
[----:B------:R-:W-:Y:S01]  /*c210*/  F2FP.BF16.F32.PACK_AB R42, R119, R42 ;  /* 0x0000002a772a723e */ /* 0x000fe200000010ff */
[----:B0-----:R-:W-:Y:S01]  /*c220*/  IMAD.SHL.U32 R48, R67, 0x4, RZ ;  /* 0x0000000443307824 */ /* 0x001fe200078e00ff */
[----:B------:R-:W-:Y:S01]  /*c230*/  F2FP.BF16.F32.PACK_AB R9, R124, R133 ;  /* 0x000000857c09723e */ /* 0x000fe200000010ff */
[----:B------:R-:W-:Y:S01]  /*c240*/  IMAD.MOV.U32 R72, RZ, RZ, 0x2 ;  /* 0x00000002ff487424 */ /* 0x000fe200078e00ff */
        /* <DEDUP_REMOVED lines=40> */
[----:B------:R-:W-:Y:S01]  /*c4d0*/  F2FP.BF16.F32.PACK_AB R31, R142, R31 ;  /* 0x0000001f8e1f723e */ /* 0x000fe200000010ff */
[----:B------:R-:W-:Y:S01]  /*c4e0*/  USHF.R.S32.HI UR10, URZ, 0x1f, UR40 ;  /* 0x0000001f3f0a7899 */ /* 0x000fe20008011428 */
[----:B------:R-:W-:Y:S01]  /*c4f0*/  LOP3.LUT R48, R48, 0xc, RZ, 0xc0, !PT ;  /* 0x0000000c30307812 */ /* 0x000fe200078ec0ff */
[----:B------:R-:W-:Y:S01]  /*c500*/  ULDC.64 UR8, c[0x0][0xb90] ;  /* 0x0002e40000087ab9 */ /* 0x000fe20000000a00 */
[----:B------:R-:W-:Y:S01]  /*c510*/  F2FP.BF16.F32.PACK_AB R7, R140, R149 ;  /* 0x000000958c07723e */ /* 0x000fe200000010ff */
[----:B------:R-:W-:Y:S01]  /*c520*/  BAR.SYNC.DEFER_BLOCKING 0x1, 0x100 ;  /* 0x0044000000007b1d */ /* 0x000fe20000010000 */
[----:B------:R-:W-:-:S02]  /*c530*/  IADD3 R74, P0, R48, UR6, RZ ;  /* 0x00000006304a7c10 */ /* 0x000fc4000ff1e0ff */
[----:B------:R-:W-:Y:S02]  /*c540*/  F2FP.BF16.F32.PACK_AB R8, R132, R141 ;  /* 0x0000008d8408723e */ /* 0x000fe400000010ff */
[----:B------:R-:W-:Y:S01]  /*c550*/  F2FP.BF16.F32.PACK_AB R49, R84, R137 ;  /* 0x000000895431723e */ /* 0x000fe200000010ff */
[----:B------:R-:W-:Y:S01]  /*c560*/  IMAD.X R75, RZ, RZ, UR7, P0 ;  /* 0x00000007ff4b7e24 */ /* 0x000fe200080e06ff */
[----:B------:R-:W-:Y:S02]  /*c570*/  F2FP.BF16.F32.PACK_AB R5, R152, R155 ;  /* 0x0000009b9805723e */ /* 0x000fe400000010ff */
[----:B------:R-:W-:Y:S02]  /*c580*/  F2FP.BF16.F32.PACK_AB R6, R148, R153 ;  /* 0x000000999406723e */ /* 0x000fe400000010ff */
[----:B------:R0:W2:Y:S01]  /*c590*/  LDG.E.CONSTANT R74, desc[UR50][R74.64] ;  /* 0x000000324a4a7981 */ /* 0x0000a2000c1e9900 */
[----:B------:R-:W-:Y:S01]  /*c5a0*/  UMOV UR6, UR12 ;  /* 0x0000000c00067c82 */ /* 0x000fe20008000000 */
[----:B-1----:R-:W-:Y:S01]  /*c5b0*/  UMOV UR7, UR5 ;  /* 0x0000000500077c82 */ /* 0x002fe20008000000 */
[----:B------:R-:W-:Y:S01]  /*c5c0*/  LOP3.LUT P0, R48, R67, 0x3, RZ, 0xc0, !PT ;  /* 0x0000000343307812 */ /* 0x000fe2000780c0ff */
[----:B------:R-:W-:Y:S01]  /*c5d0*/  IMAD.WIDE R72, R189, R72, UR6 ;  /* 0x00000006bd487e25 */ /* 0x000fe2000f8e0248 */
[----:B------:R-:W-:-:S02]  /*c5e0*/  UIMAD UR5, UR10, UR8, URZ ;  /* 0x000000080a0572a4 */ /* 0x000fc4000f8e023f */
[----:B------:R-:W-:Y:S01]  /*c5f0*/  ISETP.EQ.OR P0, PT, R48, 0x3, !P0 ;  /* 0x000000033000780c */ /* 0x000fe20004702670 */
[----:B------:R-:W-:Y:S01]  /*c600*/  USHF.R.S32.HI UR13, URZ, 0x1f, UR38 ;  /* 0x0000001f3f0d7899 */ /* 0x000fe20008011426 */
[----:B------:R-:W-:Y:S01]  /*c610*/  IADD3 R67, P2, R72, 0xc020, RZ ;  /* 0x0000c02048437810 */ /* 0x000fe20007f5e0ff */
[----:B------:R-:W-:Y:S01]  /*c620*/  UIMAD UR5, UR40, UR9, UR5 ;  /* 0x00000009280572a4 */ /* 0x000fe2000f8e0205 */
[----:B------:R-:W-:Y:S02]  /*c630*/  SEL R133, R69, R68, P0 ;  /* 0x0000004445857207 */ /* 0x000fe40000000000 */
[----:B------:R-:W-:Y:S02]  /*c640*/  SEL R90, R68, R69, P0 ;  /* 0x00000045445a7207 */ /* 0x000fe40000000000 */
[----:B------:R-:W-:Y:S02]  /*c650*/  SEL R151, R70, R71, P0 ;  /* 0x0000004746977207 */ /* 0x000fe40000000000 */
[----:B------:R-:W-:-:S02]  /*c660*/  SEL R99, R71, R70, P0 ;  /* 0x0000004647637207 */ /* 0x000fc40000000000 */
[C---:B------:R-:W-:Y:S02]  /*c670*/  IADD3 R71, P4, R72.reuse, 0xc060, RZ ;  /* 0x0000c06048477810 */ /* 0x040fe40007f9e0ff */
[----:B------:R-:W-:Y:S02]  /*c680*/  IADD3 R69, P3, R72, 0xc040, RZ ;  /* 0x0000c04048457810 */ /* 0x000fe40007f7e0ff */
[----:B------:R-:W-:Y:S02]  /*c690*/  LOP3.LUT R66, R67, 0x380, RZ, 0xc0, !PT ;  /* 0x0000038043427812 */ /* 0x000fe400078ec0ff */
[----:B------:R-:W-:Y:S02]  /*c6a0*/  LOP3.LUT R70, R71, 0x380, RZ, 0xc0, !PT ;  /* 0x0000038047467812 */ /* 0x000fe400078ec0ff */
[----:B------:R-:W-:Y:S02]  /*c6b0*/  LOP3.LUT R68, R69, 0x380, RZ, 0xc0, !PT ;  /* 0x0000038045447812 */ /* 0x000fe400078ec0ff */
[----:B------:R-:W-:-:S02]  /*c6c0*/  SHF.R.U64 R66, R66, 0x3, RZ ;  /* 0x0000000342427819 */ /* 0x000fc400000012ff */
[----:B------:R-:W-:Y:S02]  /*c6d0*/  SHF.R.U64 R70, R70, 0x3, RZ ;  /* 0x0000000346467819 */ /* 0x000fe400000012ff */
[----:B------:R-:W-:Y:S02]  /*c6e0*/  SHF.R.U64 R68, R68, 0x3, RZ ;  /* 0x0000000344447819 */ /* 0x000fe400000012ff */
[----:B------:R-:W-:Y:S01]  /*c6f0*/  LOP3.LUT R66, R66, R67, RZ, 0x3c, !PT ;  /* 0x0000004342427212 */ /* 0x000fe200078e3cff */
[----:B------:R-:W-:Y:S01]  /*c700*/  IMAD.X R67, RZ, RZ, R73, P2 ;  /* 0x000000ffff437224 */ /* 0x000fe200010e0649 */
[----:B------:R-:W-:Y:S02]  /*c710*/  SEL R119, R15, R14, P0 ;  /* 0x0000000e0f777207 */ /* 0x000fe40000000000 */
[----:B------:R-:W-:Y:S02]  /*c720*/  SEL R80, R14, R15, P0 ;  /* 0x0000000f0e507207 */ /* 0x000fe40000000000 */
[----:B------:R-:W-:-:S02]  /*c730*/  IADD3 R14, P2, R72, 0x8000, RZ ;  /* 0x00008000480e7810 */ /* 0x000fc40007f5e0ff */
[----:B------:R-:W-:Y:S02]  /*c740*/  SEL R87, R40, R41, P0 ;  /* 0x0000002928577207 */ /* 0x000fe40000000000 */
[----:B------:R-:W-:Y:S01]  /*c750*/  SEL R77, R41, R40, P0 ;  /* 0x00000028294d7207 */ /* 0x000fe20000000000 */
[----:B------:R-:W-:Y:S01]  /*c760*/  IMAD R40, R185, 0x40, R17 ;  /* 0x00000040b9287824 */ /* 0x000fe200078e0211 */
[----:B------:R-:W-:Y:S01]  /*c770*/  SEL R141, R3, R4, P0 ;  /* 0x00000004038d7207 */ /* 0x000fe20000000000 */
[----:B------:R-:W-:Y:S01]  /*c780*/  IMAD.MOV.U32 R41, RZ, RZ, 0x2 ;  /* 0x00000002ff297424 */ /* 0x000fe200078e00ff */
[----:B------:R-:W-:Y:S02]  /*c790*/  SEL R96, R4, R3, P0 ;  /* 0x0000000304607207 */ /* 0x000fe40000000000 */
[----:B------:R-:W-:Y:S01]  /*c7a0*/  LOP3.LUT R70, R70, R71, RZ, 0x3c, !PT ;  /* 0x0000004746467212 */ /* 0x000fe200078e3cff */
[--C-:B------:R-:W-:Y:S01]  /*c7b0*/  IMAD.X R71, RZ, RZ, R73.reuse, P4 ;  /* 0x000000ffff477224 */ /* 0x100fe200020e0649 */
[----:B------:R-:W-:Y:S01]  /*c7c0*/  LOP3.LUT R68, R68, R69, RZ, 0x3c, !PT ;  /* 0x0000004544447212 */ /* 0x000fe200078e3cff */
[----:B------:R-:W-:Y:S01]  /*c7d0*/  IMAD.X R69, RZ, RZ, R73, P3 ;  /* 0x000000ffff457224 */ /* 0x000fe200018e0649 */
[----:B------:R-:W-:Y:S01]  /*c7e0*/  SEL R81, R24, R25, P0 ;  /* 0x0000001918517207 */ /* 0x000fe20000000000 */
[----:B------:R-:W-:Y:S01]  /*c7f0*/  IMAD.WIDE R40, R40, R41, UR6 ;  /* 0x0000000628287e25 */ /* 0x000fe2000f8e0229 */
[----:B0-----:R-:W-:Y:S01]  /*c800*/  SEL R75, R25, R24, P0 ;  /* 0x00000018194b7207 */ /* 0x001fe20000000000 */
[----:B------:R-:W-:Y:S01]  /*c810*/  UIMAD.WIDE.U32 UR6, UR40, UR8, URZ ;  /* 0x00000008280672a5 */ /* 0x000fe2000f8e003f */
[----:B------:R-:W-:-:S02]  /*c820*/  SEL R121, R21, R20, P0 ;  /* 0x0000001415797207 */ /* 0x000fc40000000000 */
[----:B------:R-:W-:Y:S01]  /*c830*/  SEL R82, R20, R21, P0 ;  /* 0x0000001514527207 */ /* 0x000fe20000000000 */
[----:B------:R-:W-:Y:S01]  /*c840*/  ULDC.64 UR8, c[0x0][0xb98] ;  /* 0x0002e60000087ab9 */ /* 0x000fe20000000a00 */
[----:B------:R-:W-:Y:S01]  /*c850*/  SEL R123, R29, R28, P0 ;  /* 0x0000001c1d7b7207 */ /* 0x000fe20000000000 */
[----:B------:R-:W-:Y:S01]  /*c860*/  UIADD3 UR7, UR7, UR5, URZ ;  /* 0x0000000507077290 */ /* 0x000fe2000fffe03f */
[----:B------:R-:W-:Y:S01]  /*c870*/  SEL R84, R28, R29, P0 ;  /* 0x0000001d1c547207 */ /* 0x000fe20000000000 */
[----:B------:R-:W-:Y:S01]  /*c880*/  UIMAD UR5, UR13, UR8, URZ ;  /* 0x000000080d0572a4 */ /* 0x000fe2000f8e023f */
[----:B------:R-:W-:Y:S01]  /*c890*/  SEL R171, R27, R26, P0 ;  /* 0x0000001a1bab7207 */ /* 0x000fe20000000000 */
[----:B------:R-:W-:Y:S01]  /*c8a0*/  UIMAD.WIDE.U32 UR6, UR38, UR8, UR6 ;  /* 0x00000008260672a5 */ /* 0x000fe2000f8e0006 */
[----:B------:R-:W-:Y:S01]  /*c8b0*/  SEL R113, R26, R27, P0 ;  /* 0x0000001b1a717207 */ /* 0x000fe20000000000 */
[----:B------:R-:W-:Y:S01]  /*c8c0*/  UIMAD UR5, UR38, UR9, UR5 ;  /* 0x00000009260572a4 */ /* 0x000fe2000f8e0205 */
[----:B------:R-:W-:-:S02]  /*c8d0*/  LOP3.LUT R3, R72, 0x380, RZ, 0xc0, !PT ;  /* 0x0000038048037812 */ /* 0x000fc400078ec0ff */
[----:B------:R-:W-:Y:S01]  /*c8e0*/  F2FP.BF16.F32.PACK_AB R48, R92, R145 ;  /* 0x000000915c30723e */ /* 0x000fe200000010ff */
[----:B------:R-:W-:Y:S01]  /*c8f0*/  ULDC.64 UR8, c[0x0][0xae8] ;  /* 0x0002ba0000087ab9 */ /* 0x000fe20000000a00 */
[----:B------:R-:W-:Y:S02]  /*c900*/  SEL R157, R55, R54, P0 ;  /* 0x00000036379d7207 */ /* 0x000fe40000000000 */
[----:B------:R-:W-:Y:S01]  /*c910*/  SEL R102, R54, R55, P0 ;  /* 0x0000003736667207 */ /* 0x000fe20000000000 */
[--C-:B------:R-:W-:Y:S01]  /*c920*/  IMAD.X R55, RZ, RZ, R73.reuse, P2 ;  /* 0x000000ffff377224 */ /* 0x100fe200010e0649 */
[C---:B------:R-:W-:Y:S02]  /*c930*/  IADD3 R28, P1, R72.reuse, 0xc000, RZ ;  /* 0x0000c000481c7810 */ /* 0x040fe40007f3e0ff */
[C---:B------:R-:W-:Y:S02]  /*c940*/  IADD3 R26, P6, R72.reuse, 0x8060, RZ ;  /* 0x00008060481a7810 */ /* 0x040fe40007fde0ff */
[C---:B------:R-:W-:Y:S01]  /*c950*/  IADD3 R24, P5, R72.reuse, 0x8040, RZ ;  /* 0x0000804048187810 */ /* 0x040fe20007fbe0ff */
[----:B------:R-:W-:Y:S01]  /*c960*/  IMAD.X R65, RZ, RZ, R73, P1 ;  /* 0x000000ffff417224 */ /* 0x000fe200008e0649 */
[----:B------:R-:W-:-:S02]  /*c970*/  IADD3 R20, P4, R72, 0x8020, RZ ;  /* 0x0000802048147810 */ /* 0x000fc40007f9e0ff */
[----:B------:R-:W-:Y:S02]  /*c980*/  IADD3 R4, P3, R72, 0x20, RZ ;  /* 0x0000002048047810 */ /* 0x000fe40007f7e0ff */
[----:B------:R-:W-:Y:S02]  /*c990*/  SEL R145, R7, R8, P0 ;  /* 0x0000000807917207 */ /* 0x000fe40000000000 */
[----:B------:R-:W-:Y:S01]  /*c9a0*/  SEL R94, R8, R7, P0 ;  /* 0x00000007085e7207 */ /* 0x000fe20000000000 */
[----:B------:R-:W-:Y:S01]  /*c9b0*/  IMAD.X R57, RZ, RZ, R73, P3 ;  /* 0x000000ffff397224 */ /* 0x000fe200018e0649 */
[----:B------:R-:W-:Y:S02]  /*c9c0*/  IADD3 R8, P2, R72, 0x60, RZ ;  /* 0x0000006048087810 */ /* 0x000fe40007f5e0ff */
        /* <DEDUP_REMOVED lines=22> */
[----:B------:R-:W-:Y:S01]  /*cb30*/  SEL R104, R46, R47, P0 ;  /* 0x0000002f2e687207 */ /* 0x000fe20000000000 */
[----:B------:R-:W-:Y:S01]  /*cb40*/  IMAD.X R47, RZ, RZ, R73, P2 ;  /* 0x000000ffff2f7224 */ /* 0x000fe200010e0649 */
[----:B------:R-:W-:-:S02]  /*cb50*/  IADD3 R12, P1, R72, 0x4060, RZ ;  /* 0x00004060480c7810 */ /* 0x000fc40007f3e0ff */
[C---:B------:R-:W-:Y:S02]  /*cb60*/  IADD3 R10, P6, R72.reuse, 0x4040, RZ ;  /* 0x00004040480a7810 */ /* 0x040fe40007fde0ff */
[C---:B------:R-:W-:Y:S02]  /*cb70*/  IADD3 R7, P5, R72.reuse, 0x4020, RZ ;  /* 0x0000402048077810 */ /* 0x040fe40007fbe0ff */
[C---:B------:R-:W-:Y:S02]  /*cb80*/  IADD3 R6, P4, R72.reuse, 0x40, RZ ;  /* 0x0000004048067810 */ /* 0x040fe40007f9e0ff */
[----:B------:R-:W-:Y:S02]  /*cb90*/  IADD3 R5, P3, R72, 0x4000, RZ ;  /* 0x0000400048057810 */ /* 0x000fe40007f7e0ff */
[----:B------:R-:W-:Y:S02]  /*cba0*/  SEL R167, R35, R34, P0 ;  /* 0x0000002223a77207 */ /* 0x000fe40000000000 */
[----:B------:R-:W-:-:S02]  /*cbb0*/  SEL R109, R34, R35, P0 ;  /* 0x00000023226d7207 */ /* 0x000fc40000000000 */
[----:B------:R-:W-:Y:S02]  /*cbc0*/  LOP3.LUT R72, R3, R72, RZ, 0x3c, !PT ;  /* 0x0000004803487212 */ /* 0x000fe400078e3cff */
[----:B------:R-:W-:Y:S02]  /*cbd0*/  LOP3.LUT R11, R28, 0x380, RZ, 0xc0, !PT ;  /* 0x000003801c0b7812 */ /* 0x000fe400078ec0ff */
[----:B------:R-:W-:Y:S02]  /*cbe0*/  SHF.R.U64 R3, R9, 0x3, RZ ;  /* 0x0000000309037819 */ /* 0x000fe400000012ff */
[----:B------:R-:W-:Y:S02]  /*cbf0*/  IADD3 R35, P2, R40, 0x3000, RZ ;  /* 0x0000300028237810 */ /* 0x000fe40007f5e0ff */
[----:B------:R-:W-:Y:S02]  /*cc00*/  SHF.R.U64 R11, R11, 0x3, RZ ;  /* 0x000000030b0b7819 */ /* 0x000fe400000012ff */
[----:B------:R-:W-:-:S02]  /*cc10*/  LOP3.LUT R62, R3, R26, RZ, 0x3c, !PT ;  /* 0x0000001a033e7212 */ /* 0x000fc400078e3cff */
[----:B------:R-:W-:Y:S02]  /*cc20*/  LOP3.LUT R34, R35, 0x380, RZ, 0xc0, !PT ;  /* 0x0000038023227812 */ /* 0x000fe400078ec0ff */
[----:B------:R-:W-:Y:S02]  /*cc30*/  LOP3.LUT R3, R4, 0x380, RZ, 0xc0, !PT ;  /* 0x0000038004037812 */ /* 0x000fe400078ec0ff */
[----:B------:R-:W-:Y:S02]  /*cc40*/  LOP3.LUT R64, R11, R28, RZ, 0x3c, !PT ;  /* 0x0000001c0b407212 */ /* 0x000fe400078e3cff */
[----:B------:R-:W-:Y:S02]  /*cc50*/  SHF.R.U64 R34, R34, 0x3, RZ ;  /* 0x0000000322227819 */ /* 0x000fe400000012ff */
[----:B------:R-:W-:Y:S02]  /*cc60*/  LOP3.LUT R11, R20, 0x380, RZ, 0xc0, !PT ;  /* 0x00000380140b7812 */ /* 0x000fe400078ec0ff */
[----:B------:R-:W-:-:S02]  /*cc70*/  SHF.R.U64 R3, R3, 0x3, RZ ;  /* 0x0000000303037819 */ /* 0x000fc400000012ff */
[----:B------:R-:W-:Y:S02]  /*cc80*/  LOP3.LUT R9, R14, 0x380, RZ, 0xc0, !PT ;  /* 0x000003800e097812 */ /* 0x000fe400078ec0ff */
[----:B------:R-:W-:Y:S01]  /*cc90*/  LOP3.LUT R34, R34, R35, RZ, 0x3c, !PT ;  /* 0x0000002322227212 */ /* 0x000fe200078e3cff */
[----:B------:R-:W-:Y:S01]  /*cca0*/  IMAD.X R35, RZ, RZ, R41, P2 ;  /* 0x000000ffff237224 */ /* 0x000fe200010e0629 */
[----:B------:R-:W-:Y:S02]  /*ccb0*/  SHF.R.U64 R11, R11, 0x3, RZ ;  /* 0x000000030b0b7819 */ /* 0x000fe400000012ff */
[----:B------:R-:W-:Y:S02]  /*ccc0*/  LOP3.LUT R56, R3, R4, RZ, 0x3c, !PT ;  /* 0x0000000403387212 */ /* 0x000fe400078e3cff */
[----:B------:R-:W-:Y:S02]  /*ccd0*/  SHF.R.U64 R9, R9, 0x3, RZ ;  /* 0x0000000309097819 */ /* 0x000fe400000012ff */
[----:B------:R-:W-:-:S02]  /*cce0*/  LOP3.LUT R3, R6, 0x380, RZ, 0xc0, !PT ;  /* 0x0000038006037812 */ /* 0x000fc400078ec0ff */
[----:B------:R-:W-:Y:S02]  /*ccf0*/  IADD3 R21, P2, R40, 0x9000, RZ ;  /* 0x0000900028157810 */ /* 0x000fe40007f5e0ff */
[----:B------:R-:W-:Y:S02]  /*cd00*/  LOP3.LUT R58, R11, R20, RZ, 0x3c, !PT ;  /* 0x000000140b3a7212 */ /* 0x000fe400078e3cff */
[----:B------:R-:W-:Y:S02]  /*cd10*/  LOP3.LUT R54, R9, R14, RZ, 0x3c, !PT ;  /* 0x0000000e09367212 */ /* 0x000fe400078e3cff */
[----:B------:R-:W-:Y:S02]  /*cd20*/  SHF.R.U64 R3, R3, 0x3, RZ ;  /* 0x0000000303037819 */ /* 0x000fe400000012ff */
[----:B------:R-:W-:Y:S02]  /*cd30*/  LOP3.LUT R20, R21, 0x380, RZ, 0xc0, !PT ;  /* 0x0000038015147812 */ /* 0x000fe400078ec0ff */
[----:B------:R-:W-:-:S02]  /*cd40*/  LOP3.LUT R9, R10, 0x380, RZ, 0xc0, !PT ;  /* 0x000003800a097812 */ /* 0x000fc400078ec0ff */
[----:B------:R-:W-:Y:S02]  /*cd50*/  SEL R163, R43, R42, P0 ;  /* 0x0000002a2ba37207 */ /* 0x000fe40000000000 */
[----:B------:R-:W-:Y:S01]  /*cd60*/  SEL R106, R42, R43, P0 ;  /* 0x0000002b2a6a7207 */ /* 0x000fe20000000000 */
[--C-:B------:R-:W-:Y:S01]  /*cd70*/  IMAD.X R43, RZ, RZ, R73.reuse, P4 ;  /* 0x000000ffff2b7224 */ /* 0x100fe200020e0649 */
[----:B------:R-:W-:Y:S02]  /*cd80*/  SEL R127, R45, R44, P0 ;  /* 0x0000002c2d7f7207 */ /* 0x000fe40000000000 */
[----:B------:R-:W-:Y:S01]  /*cd90*/  SEL R86, R44, R45, P0 ;  /* 0x0000002d2c567207 */ /* 0x000fe20000000000 */
[----:B------:R-:W-:Y:S01]  /*cda0*/  IMAD.X R45, RZ, RZ, R73, P3 ;  /* 0x000000ffff2d7224 */ /* 0x000fe200018e0649 */
[----:B------:R-:W-:Y:S02]  /*cdb0*/  LOP3.LUT R42, R3, R6, RZ, 0x3c, !PT ;  /* 0x00000006032a7212 */ /* 0x000fe400078e3cff */
[----:B------:R-:W-:-:S02]  /*cdc0*/  SHF.R.U64 R20, R20, 0x3, RZ ;  /* 0x0000000314147819 */ /* 0x000fc400000012ff */
[----:B------:R-:W-:Y:S02]  /*cdd0*/  SEL R125, R37, R36, P0 ;  /* 0x00000024257d7207 */ /* 0x000fe40000000000 */
[----:B------:R-:W-:Y:S02]  /*cde0*/  SEL R85, R36, R37, P0 ;  /* 0x0000002524557207 */ /* 0x000fe40000000000 */
[----:B------:R-:W-:Y:S02]  /*cdf0*/  SHF.R.U64 R9, R9, 0x3, RZ ;  /* 0x0000000309097819 */ /* 0x000fe400000012ff */
[----:B------:R-:W-:Y:S02]  /*ce00*/  LOP3.LUT R3, R8, 0x380, RZ, 0xc0, !PT ;  /* 0x0000038008037812 */ /* 0x000fe400078ec0ff */
[----:B------:R-:W-:Y:S02]  /*ce10*/  IADD3 R37, P3, R40, 0x2000, RZ ;  /* 0x0000200028257810 */ /* 0x000fe40007f7e0ff */
[----:B------:R-:W-:-:S02]  /*ce20*/  SEL R159, R51, R50, P0 ;  /* 0x00000032339f7207 */ /* 0x000fc40000000000 */
[----:B------:R-:W-:Y:S01]  /*ce30*/  SEL R103, R50, R51, P0 ;  /* 0x0000003332677207 */ /* 0x000fe20000000000 */
[----:B------:R-:W-:Y:S01]  /*ce40*/  IMAD.X R51, RZ, RZ, R73, P6 ;  /* 0x000000ffff337224 */ /* 0x000fe200030e0649 */
[----:B------:R-:W-:Y:S01]  /*ce50*/  LOP3.LUT R20, R20, R21, RZ, 0x3c, !PT ;  /* 0x0000001514147212 */ /* 0x000fe200078e3cff */
[----:B------:R-:W-:Y:S01]  /*ce60*/  IMAD.X R21, RZ, RZ, R41, P2 ;  /* 0x000000ffff157224 */ /* 0x000fe200010e0629 */
[----:B------:R-:W-:Y:S02]  /*ce70*/  LOP3.LUT R50, R9, R10, RZ, 0x3c, !PT ;  /* 0x0000000a09327212 */ /* 0x000fe400078e3cff */
[----:B------:R-:W-:Y:S02]  /*ce80*/  SHF.R.U64 R3, R3, 0x3, RZ ;  /* 0x0000000303037819 */ /* 0x000fe400000012ff */
[----:B------:R-:W-:Y:S02]  /*ce90*/  LOP3.LUT R36, R37, 0x380, RZ, 0xc0, !PT ;  /* 0x0000038025247812 */ /* 0x000fe400078ec0ff */
[----:B------:R-:W-:-:S02]  /*cea0*/  IADD3 R10, P2, R40, 0xf000, RZ ;  /* 0x0000f000280a7810 */ /* 0x000fc40007f5e0ff */
[----:B------:R-:W-:Y:S02]  /*ceb0*/  LOP3.LUT R46, R3, R8, RZ, 0x3c, !PT ;  /* 0x00000008032e7212 */ /* 0x000fe400078e3cff */
[----:B------:R-:W-:Y:S02]  /*cec0*/  SHF.R.U64 R36, R36, 0x3, RZ ;  /* 0x0000000324247819 */ /* 0x000fe400000012ff */
[----:B------:R-:W-:Y:S02]  /*ced0*/  LOP3.LUT R3, R10, 0x380, RZ, 0xc0, !PT ;  /* 0x000003800a037812 */ /* 0x000fe400078ec0ff */
[----:B------:R-:W-:Y:S02]  /*cee0*/  LOP3.LUT R11, R12, 0x380, RZ, 0xc0, !PT ;  /* 0x000003800c0b7812 */ /* 0x000fe400078ec0ff */
[----:B------:R-:W-:Y:S01]  /*cef0*/  LOP3.LUT R36, R36, R37, RZ, 0x3c, !PT ;  /* 0x0000002524247212 */ /* 0x000fe200078e3cff */
[----:B------:R-:W-:Y:S01]  /*cf00*/  IMAD.X R37, RZ, RZ, R41, P3 ;  /* 0x000000ffff257224 */ /* 0x000fe200018e0629 */
[----:B------:R-:W-:-:S02]  /*cf10*/  SHF.R.U64 R3, R3, 0x3, RZ ;  /* 0x0000000303037819 */ /* 0x000fc400000012ff */
[----:B------:R-:W-:Y:S02]  /*cf20*/  IADD3 R15, P3, R40, 0x8000, RZ ;  /* 0x00008000280f7810 */ /* 0x000fe40007f7e0ff */
[----:B------:R-:W-:Y:S02]  /*cf30*/  SHF.R.U64 R11, R11, 0x3, RZ ;  /* 0x000000030b0b7819 */ /* 0x000fe400000012ff */
[----:B------:R-:W-:Y:S02]  /*cf40*/  SEL R129, R53, R52, P0 ;  /* 0x0000003435817207 */ /* 0x000fe40000000000 */
[----:B------:R-:W-:Y:S01]  /*cf50*/  SEL R88, R52, R53, P0 ;  /* 0x0000003534587207 */ /* 0x000fe20000000000 */
[----:B------:R-:W-:Y:S01]  /*cf60*/  IMAD.X R53, RZ, RZ, R73, P1 ;  /* 0x000000ffff357224 */ /* 0x000fe200008e0649 */
[----:B------:R-:W-:Y:S02]  /*cf70*/  LOP3.LUT R10, R3, R10, RZ, 0x3c, !PT ;  /* 0x0000000a030a7212 */ /* 0x000fe400078e3cff */
[----:B------:R-:W-:Y:S01]  /*cf80*/  LOP3.LUT R4, R7, 0x380, RZ, 0xc0, !PT ;  /* 0x0000038007047812 */ /* 0x000fe200078ec0ff */
[----:B------:R-:W0:Y:S01]  /*cf90*/  LDC R3, c[0x0][0xbe8] ;  /* 0x0002fa00ff037b82 */ /* 0x000e220000000800 */
[----:B------:R-:W-:-:S02]  /*cfa0*/  LOP3.LUT R14, R15, 0x380, RZ, 0xc0, !PT ;  /* 0x000003800f0e7812 */ /* 0x000fc400078ec0ff */
[----:B------:R-:W-:Y:S01]  /*cfb0*/  LOP3.LUT R52, R11, R12, RZ, 0x3c, !PT ;  /* 0x0000000c0b347212 */ /* 0x000fe200078e3cff */
[----:B------:R-:W-:Y:S01]  /*cfc0*/  IMAD.X R11, RZ, RZ, R41, P2 ;  /* 0x000000ffff0b7224 */ /* 0x000fe200010e0629 */
[----:B------:R-:W-:Y:S02]  /*cfd0*/  SHF.R.U64 R4, R4, 0x3, RZ ;  /* 0x0000000304047819 */ /* 0x000fe400000012ff */
[----:B------:R-:W-:Y:S02]  /*cfe0*/  SHF.R.U64 R14, R14, 0x3, RZ ;  /* 0x000000030e0e7819 */ /* 0x000fe400000012ff */
[----:B------:R-:W-:Y:S02]  /*cff0*/  MOV R108, R52 ;  /* 0x00000034006c7202 */ /* 0x000fe40000000f00 */
[----:B------:R-:W-:Y:S02]  /*d000*/  SEL R137, R136, R49, P0 ;  /* 0x0000003188897207 */ /* 0x000fe40000000000 */
[----:B------:R-:W-:Y:S01]  /*d010*/  SEL R92, R49, R136, P0 ;  /* 0x00000088315c7207 */ /* 0x000fe20000000000 */
[----:B------:R-:W-:Y:S01]  /*d020*/  IMAD.X R49, RZ, RZ, R73, P5 ;  /* 0x000000ffff317224 */ /* 0x000fe200028e0649 */
[----:B------:R-:W-:-:S02]  /*d030*/  SEL R139, R93, R48, P0 ;  /* 0x000000305d8b7207 */ /* 0x000fc40000000000 */
[----:B------:R-:W-:Y:S02]  /*d040*/  SEL R93, R48, R93, P0 ;  /* 0x0000005d305d7207 */ /* 0x000fe40000000000 */
[----:B------:R-:W-:Y:S02]  /*d050*/  SEL R83, R32, R33, P0 ;  /* 0x0000002120537207 */ /* 0x000fe40000000000 */
[----:B------:R-:W-:Y:S02]  /*d060*/  SEL R76, R33, R32, P0 ;  /* 0x00000020214c7207 */ /* 0x000fe40000000000 */
[----:B------:R-:W-:Y:S02]  /*d070*/  LOP3.LUT R48, R4, R7, RZ, 0x3c, !PT ;  /* 0x0000000704307212 */ /* 0x000fe400078e3cff */
[----:B------:R-:W-:Y:S01]  /*d080*/  LOP3.LUT R14, R14, R15, RZ, 0x3c, !PT ;  /* 0x0000000f0e0e7212 */ /* 0x000fe200078e3cff */
[----:B------:R-:W-:Y:S01]  /*d090*/  IMAD.X R15, RZ, RZ, R41, P3 ;  /* 0x000000ffff0f7224 */ /* 0x000fe200018e0629 */
[----:B------:R-:W-:-:S02]  /*d0a0*/  IADD3 R9, P3, R40, 0xe000, RZ ;  /* 0x0000e00028097810 */ /* 0x000fc40007f7e0ff */
[----:B------:R-:W-:Y:S02]  /*d0b0*/  MOV R132, R46 ;  /* 0x0000002e00847202 */ /* 0x000fe40000000f00 */
[----:B------:R-:W-:Y:S02]  /*d0c0*/  MOV R110, R50 ;  /* 0x00000032006e7202 */ /* 0x000fe40000000f00 */
[----:B------:R-:W-:Y:S02]  /*d0d0*/  MOV R112, R48 ;  /* 0x0000003000707202 */ /* 0x000fe40000000f00 */
[----:B------:R-:W-:Y:S02]  /*d0e0*/  LOP3.LUT R8, R9, 0x380, RZ, 0xc0, !PT ;  /* 0x0000038009087812 */ /* 0x000fe400078ec0ff */
[----:B------:R-:W-:Y:S02]  /*d0f0*/  MOV R70, R70 ;  /* 0x0000004600467202 */ /* 0x000fe40000000f00 */
[----:B------:R-:W-:-:S02]  /*d100*/  MOV R71, R54 ;  /* 0x0000003600477202 */ /* 0x000fc40000000f00 */
[----:B------:R-:W-:Y:S02]  /*d110*/  SHF.R.U64 R8, R8, 0x3, RZ ;  /* 0x0000000308087819 */ /* 0x000fe400000012ff */
[----:B------:R-:W-:Y:S02]  /*d120*/  LOP3.LUT R4, R5, 0x380, RZ, 0xc0, !PT ;  /* 0x0000038005047812 */ /* 0x000fe400078ec0ff */
[----:B--2---:R-:W-:Y:S01]  /*d130*/  LOP3.LUT R53, R74, 0x2, RZ, 0x3c, !PT ;  /* 0x000000024a357812 */ /* 0x004fe200078e3cff */
[----:B------:R-:W-:Y:S01]  /*d140*/  SHFL.IDX PT, R46, R81, R74, 0x1c1f ;  /* 0x001c1f4a512e7589 */ /* 0x000fe200000e0000 */
[----:B------:R-:W-:Y:S01]  /*d150*/  LOP3.LUT R8, R8, R9, RZ, 0x3c, !PT ;  /* 0x0000000908087212 */ /* 0x000fe200078e3cff */
[----:B------:R-:W-:Y:S01]  /*d160*/  IMAD.X R9, RZ, RZ, R41, P3 ;  /* 0x000000ffff097224 */ /* 0x000fe200018e0629 */
[----:B0-----:R-:W-:Y:S01]  /*d170*/  ISETP.NE.AND P3, PT, R3, 0x1, PT ;  /* 0x000000010300780c */ /* 0x001fe20003f65270 */
[----:B------:R-:W0:Y:S01]  /*d180*/  SHFL.IDX PT, R75, R75, R53, 0x1c1f ;  /* 0x001c1f354b4b7589 */ /* 0x000e2200000e0000 */
[----:B------:R-:W-:-:S02]  /*d190*/  SHF.R.U64 R4, R4, 0x3, RZ ;  /* 0x0000000304047819 */ /* 0x000fc400000012ff */
[----:B------:R-:W-:Y:S01]  /*d1a0*/  LOP3.LUT R13, R24, 0x380, RZ, 0xc0, !PT ;  /* 0x00000380180d7812 */ /* 0x000fe200078ec0ff */
[----:B------:R-:W-:Y:S01]  /*d1b0*/  SHFL.IDX PT, R50, R83, R74, 0x1c1f ;  /* 0x001c1f4a53327589 */ /* 0x000fe200000e0000 */
[----:B------:R-:W-:Y:S02]  /*d1c0*/  LOP3.LUT R44, R4, R5, RZ, 0x3c, !PT ;  /* 0x00000005042c7212 */ /* 0x000fe400078e3cff */
[----:B------:R-:W-:Y:S01]  /*d1d0*/  SHF.R.U64 R13, R13, 0x3, RZ ;  /* 0x000000030d0d7819 */ /* 0x000fe200000012ff */
[----:B------:R-:W1:Y:S01]  /*d1e0*/  SHFL.IDX PT, R49, R76, R53, 0x1c1f ;  /* 0x001c1f354c317589 */ /* 0x000e6200000e0000 */
[----:B------:R-:W-:Y:S02]  /*d1f0*/  MOV R130, R44 ;  /* 0x0000002c00827202 */ /* 0x000fe40000000f00 */
[----:B------:R-:W-:Y:S01]  /*d200*/  LOP3.LUT R60, R13, R24, RZ, 0x3c, !PT ;  /* 0x000000180d3c7212 */ /* 0x000fe200078e3cff */
[----:B------:R-:W-:Y:S01]  /*d210*/  SHFL.IDX PT, R143, R143, R74, 0x1c1f ;  /* 0x001c1f4a8f8f7589 */ /* 0x000fe200000e0000 */
[----:B------:R-:W-:-:S02]  /*d220*/  MOV R68, R68 ;  /* 0x0000004400447202 */ /* 0x000fc40000000f00 */
[----:B------:R-:W-:Y:S01]  /*d230*/  MOV R69, R58 ;  /* 0x0000003a00457202 */ /* 0x000fe20000000f00 */
[----:B------:R-:W2:Y:S01]  /*d240*/  SHFL.IDX PT, R52, R95, R53, 0x1c1f ;  /* 0x001c1f355f347589 */ /* 0x000ea200000e0000 */
[----:B------:R-:W-:Y:S02]  /*d250*/  MOV R118, R56 ;  /* 0x0000003800767202 */ /* 0x000fe40000000f00 */
[----:B------:R-:W-:Y:S01]  /*d260*/  MOV R66, R66 ;  /* 0x0000004200427202 */ /* 0x000fe20000000f00 */
[----:B------:R-:W-:Y:S01]  /*d270*/  SHFL.IDX PT, R54, R87, R74, 0x1c1f ;  /* 0x001c1f4a57367589 */ /* 0x000fe200000e0000 */
[----:B------:R-:W-:Y:S02]  /*d280*/  MOV R67, R60 ;  /* 0x0000003c00437202 */ /* 0x000fe40000000f00 */
[----:B------:R-:W-:Y:S01]  /*d290*/  MOV R64, R64 ;  /* 0x0000004000407202 */ /* 0x000fe20000000f00 */
[----:B------:R-:W3:Y:S01]  /*d2a0*/  SHFL.IDX PT, R77, R77, R53, 0x1c1f ;  /* 0x001c1f354d4d7589 */ /* 0x000ee200000e0000 */
[----:B0-----:R-:W-:-:S02]  /*d2b0*/  SEL R44, R46, R75, P0 ;  /* 0x0000004b2e2c7207 */ /* 0x001fc40000000000 */
[----:B------:R-:W-:Y:S01]  /*d2c0*/  SEL R46, R75, R46, P0 ;  /* 0x0000002e4b2e7207 */ /* 0x000fe20000000000 */
[----:B------:R-:W-:Y:S01]  /*d2d0*/  SHFL.IDX PT, R141, R141, R74, 0x1c1f ;  /* 0x001c1f4a8d8d7589 */ /* 0x000fe200000e0000 */
[----:B------:R-:W0:Y:S01]  /*d2e0*/  @P3 LDC R75, c[0x0][0xbec] ;  /* 0x0002fb00ff4b3b82 */ /* 0x000e220000000800 */
[----:B------:R-:W-:Y:S02]  /*d2f0*/  SEL R165, R39, R38, P0 ;  /* 0x0000002627a57207 */ /* 0x000fe40000000000 */
[----:B------:R-:W4:Y:S01]  /*d300*/  SHFL.IDX PT, R96, R96, R53, 0x1c1f ;  /* 0x001c1f3560607589 */ /* 0x000f2200000e0000 */
[----:B-1----:R-:W-:Y:S02]  /*d310*/  SEL R48, R50, R49, P0 ;  /* 0x0000003132307207 */ /* 0x002fe40000000000 */
[----:B------:R-:W-:Y:S01]  /*d320*/  SEL R50, R49, R50, P0 ;  /* 0x0000003231327207 */ /* 0x000fe20000000000 */
[----:B------:R-:W-:Y:S01]  /*d330*/  SHFL.IDX PT, R145, R145, R74, 0x1c1f ;  /* 0x001c1f4a91917589 */ /* 0x000fe200000e0000 */
[----:B------:R-:W-:-:S02]  /*d340*/  SEL R107, R38, R39, P0 ;  /* 0x00000027266b7207 */ /* 0x000fc40000000000 */
[----:B------:R-:W-:Y:S01]  /*d350*/  MOV R65, R62 ;  /* 0x0000003e00417202 */ /* 0x000fe20000000f00 */
[----:B------:R-:W1:Y:S01]  /*d360*/  SHFL.IDX PT, R94, R94, R53, 0x1c1f ;  /* 0x001c1f355e5e7589 */ /* 0x000e6200000e0000 */
[----:B--2---:R-:W-:Y:S02]  /*d370*/  SEL R49, R143, R52, P0 ;  /* 0x000000348f317207 */ /* 0x004fe40000000000 */
[----:B------:R-:W-:Y:S01]  /*d380*/  SEL R51, R52, R143, P0 ;  /* 0x0000008f34337207 */ /* 0x000fe20000000000 */
[----:B------:R-:W-:Y:S01]  /*d390*/  SHFL.IDX PT, R58, R115, R74, 0x1c1f ;  /* 0x001c1f4a733a7589 */ /* 0x000fe200000e0000 */
[----:B------:R-:W-:Y:S02]  /*d3a0*/  IADD3 R39, P4, R40, 0x1000, RZ ;  /* 0x0000100028277810 */ /* 0x000fe40007f9e0ff */
[----:B------:R-:W-:Y:S01]  /*d3b0*/  SEL R135, R128, R91, P0 ;  /* 0x0000005b80877207 */ /* 0x000fe20000000000 */
[----:B------:R-:W2:Y:S01]  /*d3c0*/  SHFL.IDX PT, R57, R78, R53, 0x1c1f ;  /* 0x001c1f354e397589 */ /* 0x000ea200000e0000 */
[----:B---3--:R-:W-:-:S02]  /*d3d0*/  SEL R52, R54, R77, P0 ;  /* 0x0000004d36347207 */ /* 0x008fc40000000000 */
[----:B------:R-:W-:Y:S01]  /*d3e0*/  SEL R54, R77, R54, P0 ;  /* 0x000000364d367207 */ /* 0x000fe20000000000 */
[----:B------:R-:W-:Y:S01]  /*d3f0*/  SHFL.IDX PT, R147, R147, R74, 0x1c1f ;  /* 0x001c1f4a93937589 */ /* 0x000fe200000e0000 */
[----:B------:R-:W3:Y:S01]  /*d400*/  @P3 LDC R77, c[0x0][0xbf0] ;  /* 0x0002fc00ff4d3b82 */ /* 0x000ee20000000800 */
[----:B------:R-:W-:Y:S02]  /*d410*/  LOP3.LUT R38, R39, 0x380, RZ, 0xc0, !PT ;  /* 0x0000038027267812 */ /* 0x000fe400078ec0ff */
[----:B------:R-:W0:Y:S01]  /*d420*/  SHFL.IDX PT, R60, R97, R53, 0x1c1f ;  /* 0x001c1f35613c7589 */ /* 0x000e2200000e0000 */
[----:B------:R-:W-:Y:S02]  /*d430*/  SEL R91, R91, R128, P0 ;  /* 0x000000805b5b7207 */ /* 0x000fe40000000000 */
[----:B------:R-:W-:Y:S01]  /*d440*/  SEL R169, R31, R30, P0 ;  /* 0x0000001e1fa97207 */ /* 0x000fe20000000000 */
[----:B------:R-:W-:Y:S01]  /*d450*/  SHFL.IDX PT, R117, R117, R74, 0x1c1f ;  /* 0x001c1f4a75757589 */ /* 0x000fe200000e0000 */
[----:B------:R-:W-:-:S02]  /*d460*/  SEL R111, R30, R31, P0 ;  /* 0x0000001f1e6f7207 */ /* 0x000fc40000000000 */
[----:B------:R-:W-:Y:S01]  /*d470*/  IADD3 R33, P1, R40, 0x4000, RZ ;  /* 0x0000400028217810 */ /* 0x000fe20007f3e0ff */
[----:B------:R-:W0:Y:S01]  /*d480*/  SHFL.IDX PT, R62, R79, R53, 0x1c1f ;  /* 0x001c1f354f3e7589 */ /* 0x000e2200000e0000 */
[----:B------:R-:W-:Y:S02]  /*d490*/  SHF.R.U64 R38, R38, 0x3, RZ ;  /* 0x0000000326267819 */ /* 0x000fe400000012ff */
[----:B------:R-:W-:Y:S01]  /*d4a0*/  MOV R105, R72 ;  /* 0x0000004800697202 */ /* 0x000fe20000000f00 */
[----:B------:R-:W-:Y:S01]  /*d4b0*/  SHFL.IDX PT, R149, R149, R74, 0x1c1f ;  /* 0x001c1f4a95957589 */ /* 0x000fe200000e0000 */
[----:B------:R-:W-:Y:S02]  /*d4c0*/  MOV R134, R42 ;  /* 0x0000002a00867202 */ /* 0x000fe40000000f00 */
[----:B------:R-:W-:Y:S01]  /*d4d0*/  LOP3.LUT R32, R33, 0x380, RZ, 0xc0, !PT ;  /* 0x0000038021207812 */ /* 0x000fe200078ec0ff */
[----:B------:R-:W3:Y:S01]  /*d4e0*/  SHFL.IDX PT, R98, R98, R53, 0x1c1f ;  /* 0x001c1f3562627589 */ /* 0x000ee200000e0000 */
[----:B------:R-:W-:Y:S01]  /*d4f0*/  LOP3.LUT R38, R38, R39, RZ, 0x3c, !PT ;  /* 0x0000002726267212 */ /* 0x000fe200078e3cff */
[----:B------:R-:W-:Y:S01]  /*d500*/  IMAD.X R39, RZ, RZ, R41, P4 ;  /* 0x000000ffff277224 */ /* 0x000fe200020e0629 */
[----:B----4-:R-:W-:Y:S01]  /*d510*/  SEL R45, R141, R96, P0 ;  /* 0x000000608d2d7207 */ /* 0x010fe20000000000 */
[----:B------:R-:W-:Y:S01]  /*d520*/  SHFL.IDX PT, R119, R119, R74, 0x1c1f ;  /* 0x001c1f4a77777589 */ /* 0x000fe200000e0000 */
[----:B------:R-:W-:-:S02]  /*d530*/  SEL R47, R96, R141, P0 ;  /* 0x0000008d602f7207 */ /* 0x000fc40000000000 */
[----:B-1----:R-:W-:Y:S01]  /*d540*/  SEL R55, R94, R145, P0 ;  /* 0x000000915e377207 */ /* 0x002fe20000000000 */
[----:B------:R-:W-:Y:S01]  /*d550*/  SHFL.IDX PT, R151, R151, R74, 0x1c1f ;  /* 0x001c1f4a97977589 */ /* 0x000fe200000e0000 */
[----:B------:R-:W-:Y:S02]  /*d560*/  IADD3 R27, P4, R40, 0x7000, RZ ;  /* 0x00007000281b7810 */ /* 0x000fe40007f9e0ff */
[----:B------:R-:W-:Y:S01]  /*d570*/  SHF.R.U64 R32, R32, 0x3, RZ ;  /* 0x0000000320207819 */ /* 0x000fe200000012ff */
[----:B------:R-:W1:Y:S01]  /*d580*/  SHFL.IDX PT, R80, R80, R53, 0x1c1f ;  /* 0x001c1f3550507589 */ /* 0x000e6200000e0000 */
[----:B------:R-:W-:Y:S02]  /*d590*/  LOP3.LUT R26, R27, 0x380, RZ, 0xc0, !PT ;  /* 0x000003801b1a7812 */ /* 0x000fe400078ec0ff */
[----:B------:R-:W-:Y:S01]  /*d5a0*/  LOP3.LUT R32, R32, R33, RZ, 0x3c, !PT ;  /* 0x0000002120207212 */ /* 0x000fe200078e3cff */
[----:B------:R-:W4:Y:S01]  /*d5b0*/  SHFL.IDX PT, R76, R99, R53, 0x1c1f ;  /* 0x001c1f35634c7589 */ /* 0x000f2200000e0000 */
[----:B------:R-:W-:Y:S01]  /*d5c0*/  IMAD.X R33, RZ, RZ, R41, P1 ;  /* 0x000000ffff217224 */ /* 0x000fe200008e0629 */
[----:B--2---:R-:W-:-:S02]  /*d5d0*/  SEL R56, R58, R57, P0 ;  /* 0x000000393a387207 */ /* 0x004fc40000000000 */
[----:B------:R-:W-:Y:S01]  /*d5e0*/  SHFL.IDX PT, R121, R121, R74, 0x1c1f ;  /* 0x001c1f4a79797589 */ /* 0x000fe200000e0000 */
[----:B------:R-:W-:Y:S02]  /*d5f0*/  IADD3 R25, P1, R40, 0xa000, RZ ;  /* 0x0000a00028197810 */ /* 0x000fe40007f3e0ff */
[----:B------:R-:W-:Y:S01]  /*d600*/  SEL R58, R57, R58, P0 ;  /* 0x0000003a393a7207 */ /* 0x000fe20000000000 */
[----:B------:R-:W-:Y:S01]  /*d610*/  SHFL.IDX PT, R153, R153, R74, 0x1c1f ;  /* 0x001c1f4a99997589 */ /* 0x000fe200000e0000 */
[----:B------:R-:W-:Y:S02]  /*d620*/  SHF.R.U64 R26, R26, 0x3, RZ ;  /* 0x000000031a1a7819 */ /* 0x000fe400000012ff */
[----:B0-----:R-:W-:Y:S01]  /*d630*/  SEL R57, R147, R60, P0 ;  /* 0x0000003c93397207 */ /* 0x001fe20000000000 */
[----:B------:R-:W0:Y:S01]  /*d640*/  SHFL.IDX PT, R82, R82, R53, 0x1c1f ;  /* 0x001c1f3552527589 */ /* 0x000e2200000e0000 */
[----:B------:R-:W-:Y:S02]  /*d650*/  SEL R59, R60, R147, P0 ;  /* 0x000000933c3b7207 */ /* 0x000fe40000000000 */
[----:B------:R-:W-:Y:S01]  /*d660*/  SEL R60, R117, R62, P0 ;  /* 0x0000003e753c7207 */ /* 0x000fe20000000000 */
[----:B------:R-:W2:Y:S01]  /*d670*/  SHFL.IDX PT, R100, R100, R53, 0x1c1f ;  /* 0x001c1f3564647589 */ /* 0x000ea200000e0000 */
[----:B------:R-:W-:-:S02]  /*d680*/  LOP3.LUT R24, R25, 0x380, RZ, 0xc0, !PT ;  /* 0x0000038019187812 */ /* 0x000fc400078ec0ff */
[----:B------:R-:W-:Y:S01]  /*d690*/  SEL R62, R62, R117, P0 ;  /* 0x000000753e3e7207 */ /* 0x000fe20000000000 */
[----:B------:R-:W-:Y:S01]  /*d6a0*/  SHFL.IDX PT, R123, R123, R74, 0x1c1f ;  /* 0x001c1f4a7b7b7589 */ /* 0x000fe200000e0000 */
[----:B---3--:R-:W-:Y:S02]  /*d6b0*/  SEL R61, R149, R98, P0 ;  /* 0x00000062953d7207 */ /* 0x008fe40000000000 */
[----:B------:R-:W-:Y:S01]  /*d6c0*/  SEL R63, R98, R149, P0 ;  /* 0x00000095623f7207 */ /* 0x000fe20000000000 */
[----:B------:R-:W-:Y:S01]  /*d6d0*/  SHFL.IDX PT, R155, R155, R74, 0x1c1f ;  /* 0x001c1f4a9b9b7589 */ /* 0x000fe200000e0000 */
[----:B------:R-:W-:Y:S01]  /*d6e0*/  LOP3.LUT R26, R26, R27, RZ, 0x3c, !PT ;  /* 0x0000001b1a1a7212 */ /* 0x000fe200078e3cff */
[----:B------:R-:W-:Y:S01]  /*d6f0*/  IMAD.X R27, RZ, RZ, R41, P4 ;  /* 0x000000ffff1b7224 */ /* 0x000fe200020e0629 */
[----:B------:R-:W-:Y:S01]  /*d700*/  IADD3 R7, P4, R40, 0xd000, RZ ;  /* 0x0000d00028077810 */ /* 0x000fe20007f9e0ff */
[----:B------:R-:W3:Y:S01]  /*d710*/  SHFL.IDX PT, R84, R84, R53, 0x1c1f ;  /* 0x001c1f3554547589 */ /* 0x000ee200000e0000 */
[----:B------:R-:W-:-:S02]  /*d720*/  SHF.R.U64 R24, R24, 0x3, RZ ;  /* 0x0000000318187819 */ /* 0x000fc400000012ff */
[----:B------:R-:W-:Y:S01]  /*d730*/  LOP3.LUT R6, R7, 0x380, RZ, 0xc0, !PT ;  /* 0x0000038007067812 */ /* 0x000fe200078ec0ff */
[----:B------:R-:W3:Y:S01]  /*d740*/  SHFL.IDX PT, R78, R101, R53, 0x1c1f ;  /* 0x001c1f35654e7589 */ /* 0x000ee200000e0000 */
[----:B------:R-:W-:Y:S01]  /*d750*/  LOP3.LUT R24, R24, R25, RZ, 0x3c, !PT ;  /* 0x0000001918187212 */ /* 0x000fe200078e3cff */
[----:B------:R-:W-:Y:S01]  /*d760*/  IMAD.X R25, RZ, RZ, R41, P1 ;  /* 0x000000ffff197224 */ /* 0x000fe200008e0629 */
[C---:B------:R-:W-:Y:S01]  /*d770*/  IADD3 R31, P6, R40.reuse, 0x5000, RZ ;  /* 0x00005000281f7810 */ /* 0x040fe20007fde0ff */
[----:B------:R-:W-:Y:S01]  /*d780*/  SHFL.IDX PT, R120, R127, R74, 0x1c1f ;  /* 0x001c1f4a7f787589 */ /* 0x000fe200000e0000 */
[----:B------:R-:W-:Y:S02]  /*d790*/  IADD3 R29, P5, R40, 0x6000, RZ ;  /* 0x00006000281d7810 */ /* 0x000fe40007fbe0ff */
[----:B------:R-:W-:Y:S01]  /*d7a0*/  SHF.R.U64 R6, R6, 0x3, RZ ;  /* 0x0000000306067819 */ /* 0x000fe200000012ff */
[----:B------:R-:W-:Y:S01]  /*d7b0*/  SHFL.IDX PT, R114, R129, R74, 0x1c1f ;  /* 0x001c1f4a81727589 */ /* 0x000fe200000e0000 */
[----:B------:R-:W-:-:S02]  /*d7c0*/  LOP3.LUT R30, R31, 0x380, RZ, 0xc0, !PT ;  /* 0x000003801f1e7812 */ /* 0x000fc400078ec0ff */
[----:B------:R-:W-:Y:S01]  /*d7d0*/  LOP3.LUT R28, R29, 0x380, RZ, 0xc0, !PT ;  /* 0x000003801d1c7812 */ /* 0x000fe200078ec0ff */
[----:B------:R-:W-:Y:S01]  /*d7e0*/  SHFL.IDX PT, R125, R125, R74, 0x1c1f ;  /* 0x001c1f4a7d7d7589 */ /* 0x000fe200000e0000 */
[----:B------:R-:W-:Y:S02]  /*d7f0*/  LOP3.LUT R6, R6, R7, RZ, 0x3c, !PT ;  /* 0x0000000706067212 */ /* 0x000fe400078e3cff */
[----:B------:R-:W-:Y:S01]  /*d800*/  LOP3.LUT R7, R40, 0x380, RZ, 0xc0, !PT ;  /* 0x0000038028077812 */ /* 0x000fe200078ec0ff */
[----:B------:R-:W-:Y:S01]  /*d810*/  SHFL.IDX PT, R81, R131, R74, 0x1c1f ;  /* 0x001c1f4a83517589 */ /* 0x000fe200000e0000 */
[----:B------:R-:W-:Y:S02]  /*d820*/  SHF.R.U64 R30, R30, 0x3, RZ ;  /* 0x000000031e1e7819 */ /* 0x000fe400000012ff */
[----:B------:R-:W-:Y:S01]  /*d830*/  SHF.R.U64 R28, R28, 0x3, RZ ;  /* 0x000000031c1c7819 */ /* 0x000fe200000012ff */
[----:B------:R-:W-:Y:S01]  /*d840*/  SHFL.IDX PT, R73, R133, R74, 0x1c1f ;  /* 0x001c1f4a85497589 */ /* 0x000fe200000e0000 */
[----:B------:R-:W-:-:S02]  /*d850*/  SHF.R.U64 R7, R7, 0x3, RZ ;  /* 0x0000000307077819 */ /* 0x000fc400000012ff */
[----:B------:R-:W-:Y:S01]  /*d860*/  LOP3.LUT R30, R30, R31, RZ, 0x3c, !PT ;  /* 0x0000001f1e1e7212 */ /* 0x000fe200078e3cff */
[----:B------:R-:W-:Y:S01]  /*d870*/  SHFL.IDX PT, R72, R135, R74, 0x1c1f ;  /* 0x001c1f4a87487589 */ /* 0x000fe200000e0000 */
[----:B------:R-:W-:Y:S01]  /*d880*/  LOP3.LUT R28, R28, R29, RZ, 0x3c, !PT ;  /* 0x0000001d1c1c7212 */ /* 0x000fe200078e3cff */
[--C-:B------:R-:W-:Y:S01]  /*d890*/  IMAD.X R31, RZ, RZ, R41.reuse, P6 ;  /* 0x000000ffff1f7224 */ /* 0x100fe200030e0629 */
[C---:B------:R-:W-:Y:S01]  /*d8a0*/  IADD3 R13, P6, R40.reuse, 0xb000, RZ ;  /* 0x0000b000280d7810 */ /* 0x040fe20007fde0ff */
[----:B------:R-:W-:Y:S01]  /*d8b0*/  SHFL.IDX PT, R43, R137, R74, 0x1c1f ;  /* 0x001c1f4a892b7589 */ /* 0x000fe200000e0000 */
[--C-:B------:R-:W-:Y:S01]  /*d8c0*/  IMAD.X R29, RZ, RZ, R41.reuse, P5 ;  /* 0x000000ffff1d7224 */ /* 0x100fe200028e0629 */
[----:B------:R-:W-:Y:S02]  /*d8d0*/  IADD3 R5, P5, R40, 0xc000, RZ ;  /* 0x0000c00028057810 */ /* 0x000fe40007fbe0ff */
[----:B------:R-:W-:Y:S01]  /*d8e0*/  SHFL.IDX PT, R42, R139, R74, 0x1c1f ;  /* 0x001c1f4a8b2a7589 */ /* 0x000fe200000e0000 */
[----:B------:R-:W-:Y:S01]  /*d8f0*/  LOP3.LUT R40, R7, R40, RZ, 0x3c, !PT ;  /* 0x0000002807287212 */ /* 0x000fe200078e3cff */
[----:B------:R-:W-:Y:S01]  /*d900*/  IMAD.X R7, RZ, RZ, R41, P4 ;  /* 0x000000ffff077224 */ /* 0x000fe200020e0629 */
[----:B------:R-:W-:Y:S01]  /*d910*/  LOP3.LUT R4, R5, 0x380, RZ, 0xc0, !PT ;  /* 0x0000038005047812 */ /* 0x000fe200078ec0ff */
[----:B------:R-:W-:Y:S01]  /*d920*/  SHFL.IDX PT, R157, R157, R74, 0x1c1f ;  /* 0x001c1f4a9d9d7589 */ /* 0x000fe200000e0000 */
[----:B------:R-:W-:-:S02]  /*d930*/  LOP3.LUT R12, R13, 0x380, RZ, 0xc0, !PT ;  /* 0x000003800d0c7812 */ /* 0x000fc400078ec0ff */
[----:B------:R-:W-:Y:S01]  /*d940*/  SHF.R.U64 R4, R4, 0x3, RZ ;  /* 0x0000000304047819 */ /* 0x000fe200000012ff */
[----:B------:R-:W-:Y:S01]  /*d950*/  SHFL.IDX PT, R159, R159, R74, 0x1c1f ;  /* 0x001c1f4a9f9f7589 */ /* 0x000fe200000e0000 */
[----:B------:R-:W-:Y:S02]  /*d960*/  SHF.R.U64 R12, R12, 0x3, RZ ;  /* 0x000000030c0c7819 */ /* 0x000fe400000012ff */
[----:B------:R-:W-:Y:S01]  /*d970*/  LOP3.LUT R4, R4, R5, RZ, 0x3c, !PT ;  /* 0x0000000504047212 */ /* 0x000fe200078e3cff */
[----:B------:R-:W-:Y:S01]  /*d980*/  SHFL.IDX PT, R161, R161, R74, 0x1c1f ;  /* 0x001c1f4aa1a17589 */ /* 0x000fe200000e0000 */
[--C-:B------:R-:W-:Y:S01]  /*d990*/  IMAD.X R5, RZ, RZ, R41.reuse, P5 ;  /* 0x000000ffff057224 */ /* 0x100fe200028e0629 */
[----:B------:R-:W-:Y:S01]  /*d9a0*/  LOP3.LUT R12, R12, R13, RZ, 0x3c, !PT ;  /* 0x0000000d0c0c7212 */ /* 0x000fe200078e3cff */
[----:B------:R-:W-:Y:S01]  /*d9b0*/  IMAD.X R13, RZ, RZ, R41, P6 ;  /* 0x000000ffff0d7224 */ /* 0x000fe200030e0629 */
[----:B------:R-:W-:Y:S04]  /*d9c0*/  SHFL.IDX PT, R116, R163, R74, 0x1c1f ;  /* 0x001c1f4aa3747589 */ /* 0x000fe800000e0000 */
        /* <DEDUP_REMOVED lines=12> */
[----:B------:R-:W3:Y:S04]  /*da90*/  SHFL.IDX PT, R102, R102, R53, 0x1c1f ;  /* 0x001c1f3566667589 */ /* 0x000ee800000e0000 */
[----:B------:R-:W3:Y:S04]  /*daa0*/  SHFL.IDX PT, R86, R103, R53, 0x1c1f ;  /* 0x001c1f3567567589 */ /* 0x000ee800000e0000 */
[----:B------:R-:W3:Y:S04]  /*dab0*/  SHFL.IDX PT, R104, R104, R53, 0x1c1f ;  /* 0x001c1f3568687589 */ /* 0x000ee800000e0000 */
[----:B------:R-:W3:Y:S04]  /*dac0*/  SHFL.IDX PT, R79, R106, R53, 0x1c1f ;  /* 0x001c1f356a4f7589 */ /* 0x000ee800000e0000 */
[----:B------:R-:W3:Y:S04]  /*dad0*/  SHFL.IDX PT, R124, R107, R53, 0x1c1f ;  /* 0x001c1f356b7c7589 */ /* 0x000ee800000e0000 */
[----:B------:R-:W-:Y:S04]  /*dae0*/  SHFL.IDX PT, R126, R109, R53, 0x1c1f ;  /* 0x001c1f356d7e7589 */ /* 0x000fe800000e0000 */
[----:B------:R-:W-:Y:S04]  /*daf0*/  SHFL.IDX PT, R128, R111, R53, 0x1c1f ;  /* 0x001c1f356f807589 */ /* 0x000fe800000e0000 */
[----:B------:R1:W3:Y:S04]  /*db00*/  SHFL.IDX PT, R88, R113, R53, 0x1c1f ;  /* 0x001c1f3571587589 */ /* 0x0002e800000e0000 */
[----:B------:R4:W-:Y:S04]  /*db10*/  STSM.16.M88.4 [R105], R44 ;  /* 0x0000002c69007844 */ /* 0x0009e80000000200 */
[----:B------:R0:W-:Y:S01]  /*db20*/  STSM.16.M88.4 [R118], R48 ;  /* 0x0000003076007844 */ /* 0x0001e20000000200 */
[----:B-1----:R-:W-:Y:S01]  /*db30*/  SEL R53, R145, R94, P0 ;  /* 0x0000005e91357207 */ /* 0x002fe20000000000 */
[----:B------:R-:W-:-:S04]  /*db40*/  VIADD R94, R18, UR37 ;  /* 0x00000025125e7c36 */ /* 0x000fc80008000000 */
[----:B------:R-:W-:Y:S04]  /*db50*/  STSM.16.M88.4 [R134], R52 ;  /* 0x0000003486007844 */ /* 0x000fe80000000200 */
[----:B------:R1:W-:Y:S01]  /*db60*/  STSM.16.M88.4 [R132], R56 ;  /* 0x0000003884007844 */ /* 0x0003e20000000200 */
[----:B----4-:R-:W-:Y:S01]  /*db70*/  @P3 IMAD.HI.U32 R44, R94, R75, RZ ;  /* 0x0000004b5e2c3227 */ /* 0x010fe200078e00ff */
[----:B------:R-:W-:Y:S02]  /*db80*/  SEL R46, R80, R119, P0 ;  /* 0x00000077502e7207 */ /* 0x000fe40000000000 */
[----:B------:R-:W-:Y:S01]  /*db90*/  SEL R45, R151, R76, P0 ;  /* 0x0000004c972d7207 */ /* 0x000fe20000000000 */
[----:B------:R-:W-:Y:S01]  /*dba0*/  IMAD.MOV.U32 R75, RZ, RZ, R94 ;  /* 0x000000ffff4b7224 */ /* 0x000fe200078e005e */
[----:B------:R-:W-:Y:S01]  /*dbb0*/  @P3 SHF.R.U32.HI R75, RZ, R77, R44 ;  /* 0x0000004dff4b3219 */ /* 0x000fe2000001162c */
[----:B------:R4:W-:Y:S01]  /*dbc0*/  STSM.16.M88.4 [R130], R60 ;  /* 0x0000003c82007844 */ /* 0x0009e20000000200 */
[----:B------:R-:W-:-:S02]  /*dbd0*/  SEL R44, R119, R80, P0 ;  /* 0x00000050772c7207 */ /* 0x000fc40000000000 */
[----:B------:R-:W-:Y:S02]  /*dbe0*/  SEL R47, R76, R151, P0 ;  /* 0x000000974c2f7207 */ /* 0x000fe40000000000 */
[----:B0-----:R-:W-:Y:S02]  /*dbf0*/  SEL R48, R121, R82, P0 ;  /* 0x0000005279307207 */ /* 0x001fe40000000000 */
[----:B------:R-:W-:Y:S01]  /*dc00*/  SEL R50, R82, R121, P0 ;  /* 0x0000007952327207 */ /* 0x000fe20000000000 */
[----:B------:R0:W-:Y:S01]  /*dc10*/  STSM.16.M88.4 [R112], R44 ;  /* 0x0000002c70007844 */ /* 0x0001e20000000200 */
[----:B--2---:R-:W-:Y:S01]  /*dc20*/  SEL R49, R153, R100, P0 ;  /* 0x0000006499317207 */ /* 0x004fe20000000000 */
[----:B-1----:R-:W-:Y:S01]  /*dc30*/  IMAD.MOV R56, RZ, RZ, -R75 ;  /* 0x000000ffff387224 */ /* 0x002fe200078e0a4b */
[----:B------:R-:W-:Y:S02]  /*dc40*/  SEL R51, R100, R153, P0 ;  /* 0x0000009964337207 */ /* 0x000fe40000000000 */
[----:B---3--:R-:W-:-:S02]  /*dc50*/  SEL R52, R123, R84, P0 ;  /* 0x000000547b347207 */ /* 0x008fc40000000000 */
[----:B------:R-:W-:Y:S01]  /*dc60*/  SEL R54, R84, R123, P0 ;  /* 0x0000007b54367207 */ /* 0x000fe20000000000 */
[----:B------:R1:W-:Y:S01]  /*dc70*/  STSM.16.M88.4 [R110], R48 ;  /* 0x000000306e007844 */ /* 0x0003e20000000200 */
[----:B------:R-:W-:Y:S01]  /*dc80*/  SEL R53, R155, R78, P0 ;  /* 0x0000004e9b357207 */ /* 0x000fe20000000000 */
[----:B----4-:R-:W-:Y:S01]  /*dc90*/  IMAD R61, R3, R56, R94 ;  /* 0x00000038033d7224 */ /* 0x010fe200078e025e */
[----:B------:R-:W-:Y:S02]  /*dca0*/  SEL R55, R78, R155, P0 ;  /* 0x0000009b4e377207 */ /* 0x000fe40000000000 */
[----:B------:R-:W-:Y:S02]  /*dcb0*/  SEL R56, R125, R122, P0 ;  /* 0x0000007a7d387207 */ /* 0x000fe40000000000 */
[----:B------:R-:W-:Y:S01]  /*dcc0*/  SEL R58, R122, R125, P0 ;  /* 0x0000007d7a3a7207 */ /* 0x000fe20000000000 */
[----:B------:R2:W-:Y:S01]  /*dcd0*/  STSM.16.M88.4 [R108], R52 ;  /* 0x000000346c007844 */ /* 0x0005e20000000200 */
[----:B------:R-:W-:-:S02]  /*dce0*/  SEL R57, R157, R102, P0 ;  /* 0x000000669d397207 */ /* 0x000fc40000000000 */
[----:B------:R-:W-:Y:S02]  /*dcf0*/  SEL R59, R102, R157, P0 ;  /* 0x0000009d663b7207 */ /* 0x000fe40000000000 */
[----:B0-----:R-:W-:Y:S02]  /*dd00*/  SEL R44, R120, R127, P0 ;  /* 0x0000007f782c7207 */ /* 0x001fe40000000000 */
[----:B------:R-:W-:Y:S01]  /*dd10*/  SEL R46, R127, R120, P0 ;  /* 0x000000787f2e7207 */ /* 0x000fe20000000000 */
[----:B------:R-:W-:Y:S01]  /*dd20*/  STSM.16.M88.4 [R71], R56 ;  /* 0x0000003847007844 */ /* 0x000fe20000000200 */
[----:B-1----:R-:W-:Y:S01]  /*dd30*/  SHF.R.S32.HI R49, RZ, 0x1f, R75 ;  /* 0x0000001fff317819 */ /* 0x002fe2000001144b */
[----:B------:R-:W-:Y:S01]  /*dd40*/  VIADD R51, R188, UR37 ;  /* 0x00000025bc337c36 */ /* 0x000fe20008000000 */
[----:B------:R-:W-:Y:S02]  /*dd50*/  IADD3 R48, P1, R75, UR6, RZ ;  /* 0x000000064b307c10 */ /* 0x000fe4000ff3e0ff */
[----:B------:R-:W-:-:S02]  /*dd60*/  SHF.R.S32.HI R50, RZ, 0x1f, R61 ;  /* 0x0000001fff327819 */ /* 0x000fc4000001143d */
[----:B------:R-:W-:Y:S01]  /*dd70*/  SEL R45, R159, R86, P0 ;  /* 0x000000569f2d7207 */ /* 0x000fe20000000000 */
[----:B--2---:R-:W-:Y:S01]  /*dd80*/  IMAD.U32 R52, RZ, RZ, UR5 ;  /* 0x00000005ff347e24 */ /* 0x004fe2000f8e00ff */
[----:B------:R-:W-:Y:S01]  /*dd90*/  SEL R47, R86, R159, P0 ;  /* 0x0000009f562f7207 */ /* 0x000fe20000000000 */
[----:B------:R-:W-:Y:S01]  /*dda0*/  ULDC UR5, c[0x0][0xa88] ;  /* 0x0002a20000057ab9 */ /* 0x000fe20000000800 */
[----:B------:R-:W-:Y:S01]  /*ddb0*/  SEL R54, R129, R114, P0 ;  /* 0x0000007281367207 */ /* 0x000fe20000000000 */
[----:B------:R-:W-:Y:S01]  /*ddc0*/  IMAD R96, R3, UR5, RZ ;  /* 0x0000000503607c24 */ /* 0x000fe2000f8e02ff */
[----:B------:R-:W-:Y:S01]  /*ddd0*/  IADD3.X R49, R49, UR7, R52, P1, !PT ;  /* 0x0000000731317c10 */ /* 0x000fe20008ffe434 */
[----:B------:R-:W-:Y:S01]  /*dde0*/  ULDC.64 UR6, c[0x0][0xb88] ;  /* 0x0002e20000067ab9 */ /* 0x000fe20000000a00 */
[----:B------:R0:W-:Y:S01]  /*ddf0*/  STSM.16.M88.4 [R69], R44 ;  /* 0x0000002c45007844 */ /* 0x0001e20000000200 */
[----:B------:R-:W-:Y:S01]  /*de00*/  IMAD R50, R50, UR6, RZ ;  /* 0x0000000632327c24 */ /* 0x000fe2000f8e02ff */
[----:B------:R-:W-:Y:S01]  /*de10*/  SEL R52, R114, R129, P0 ;  /* 0x0000008172347207 */ /* 0x000fe20000000000 */
[----:B------:R-:W-:Y:S01]  /*de20*/  IMAD.WIDE.U32 R48, R61, UR6, R48 ;  /* 0x000000063d307c25 */ /* 0x000fe2000f8e0030 */
[----:B------:R-:W-:-:S02]  /*de30*/  SEL R53, R161, R104, P0 ;  /* 0x00000068a1357207 */ /* 0x000fc40000000000 */
[----:B------:R-:W-:Y:S01]  /*de40*/  SEL R55, R104, R161, P0 ;  /* 0x000000a168377207 */ /* 0x000fe20000000000 */
[----:B------:R-:W-:Y:S01]  /*de50*/  IMAD R61, R61, UR7, R50 ;  /* 0x000000073d3d7c24 */ /* 0x000fe2000f8e0232 */
[----:B------:R-:W-:Y:S01]  /*de60*/  ULDC.64 UR6, c[0x0][0xb50] ;  /* 0x0002d40000067ab9 */ /* 0x000fe20000000a00 */
[----:B------:R-:W-:Y:S02]  /*de70*/  LOP3.LUT P1, RZ, R186, 0x3, RZ, 0xc0, !PT ;  /* 0x00000003baff7812 */ /* 0x000fe4000782c0ff */
[----:B------:R1:W-:Y:S01]  /*de80*/  STSM.16.M88.4 [R67], R52 ;  /* 0x0000003443007844 */ /* 0x0003e20000000200 */
[----:B------:R-:W-:Y:S02]  /*de90*/  SEL R50, R74, R81, P0 ;  /* 0x000000514a327207 */ /* 0x000fe40000000000 */
[----:B------:R-:W-:Y:S01]  /*dea0*/  ISETP.GE.OR P2, PT, R51, R96, P1 ;  /* 0x000000603300720c */ /* 0x000fe20000f46670 */
[----:B0-----:R-:W-:Y:S01]  /*deb0*/  IMAD.IADD R47, R49, 0x1, R61 ;  /* 0x00000001312f7824 */ /* 0x001fe200078e023d */
[----:B------:R-:W-:Y:S01]  /*dec0*/  LEA R44, P4, R48, UR6, 0x2 ;  /* 0x00000006302c7c11 */ /* 0x000fe2000f8810ff */
[----:B------:R-:W-:Y:S01]  /*ded0*/  VIADD R45, R51, 0x8 ;  /* 0x00000008332d7836 */ /* 0x000fe20000000000 */
[----:B------:R-:W-:-:S02]  /*dee0*/  SEL R49, R116, R79, P0 ;  /* 0x0000004f74317207 */ /* 0x000fc40000000000 */
[----:B------:R-:W-:Y:S01]  /*def0*/  LEA.HI.X R46, R48, UR7, R47, 0x2, P4 ;  /* 0x00000007302e7c11 */ /* 0x000fe2000a0f142f */
[----:B------:R-:W-:Y:S01]  /*df00*/  SHFL.IDX PT, R94, R44, 0x1, 0x1c1f ;  /* 0x003c1f002c5e7f89 */ /* 0x000fe200000e0000 */
[----:B------:R-:W-:Y:S02]  /*df10*/  SEL R48, R81, R74, P0 ;  /* 0x0000004a51307207 */ /* 0x000fe40000000000 */
[----:B------:R-:W-:Y:S01]  /*df20*/  SEL R51, R79, R116, P0 ;  /* 0x000000744f337207 */ /* 0x000fe20000000000 */
[----:B------:R-:W-:Y:S01]  /*df30*/  SHFL.IDX PT, R89, R46, RZ, 0x1c1f ;  /* 0x001c1fff2e597589 */ /* 0x000fe200000e0000 */
[----:B------:R-:W-:Y:S02]  /*df40*/  ISETP.GE.OR P1, PT, R45, R96, P1 ;  /* 0x000000602d00720c */ /* 0x000fe40000f26670 */
[----:B-1----:R-:W-:Y:S01]  /*df50*/  SEL R52, R73, R90, P0 ;  /* 0x0000005a49347207 */ /* 0x002fe20000000000 */
[----:B------:R-:W-:Y:S01]  /*df60*/  SHFL.IDX PT, R95, R46, 0x1, 0x1c1f ;  /* 0x003c1f002e5f7f89 */ /* 0x000fe200000e0000 */
[----:B------:R-:W-:-:S02]  /*df70*/  SEL R54, R90, R73, P0 ;  /* 0x000000495a367207 */ /* 0x000fc40000000000 */
[----:B------:R-:W-:Y:S01]  /*df80*/  SEL R53, R115, R124, P0 ;  /* 0x0000007c73357207 */ /* 0x000fe20000000000 */
[----:B------:R-:W-:Y:S01]  /*df90*/  STSM.16.M88.4 [R65], R48 ;  /* 0x0000003041007844 */ /* 0x000fe20000000200 */
[----:B------:R-:W-:Y:S02]  /*dfa0*/  SEL R55, R124, R115, P0 ;  /* 0x000000737c377207 */ /* 0x000fe40000000000 */
[----:B------:R-:W-:Y:S02]  /*dfb0*/  SEL R45, R171, R88, P0 ;  /* 0x00000058ab2d7207 */ /* 0x000fe40000000000 */
[----:B------:R-:W-:Y:S01]  /*dfc0*/  SEL R47, R88, R171, P0 ;  /* 0x000000ab582f7207 */ /* 0x000fe20000000000 */
[----:B------:R-:W-:Y:S01]  /*dfd0*/  STSM.16.M88.4 [R64], R52 ;  /* 0x0000003440007844 */ /* 0x000fe20000000200 */
[----:B------:R-:W-:Y:S02]  /*dfe0*/  SEL R56, R72, R91, P0 ;  /* 0x0000005b48387207 */ /* 0x000fe40000000000 */
[----:B------:R-:W-:Y:S01]  /*dff0*/  SEL R58, R91, R72, P0 ;  /* 0x000000485b3a7207 */ /* 0x000fe20000000000 */
[----:B------:R0:W1:Y:S01]  /*e000*/  SHFL.IDX PT, R88, R44, RZ, 0x1c1f ;  /* 0x001c1fff2c587589 */ /* 0x00006200000e0000 */
[----:B------:R-:W-:-:S02]  /*e010*/  SEL R57, R87, R126, P0 ;  /* 0x0000007e57397207 */ /* 0x000fc40000000000 */
[----:B------:R-:W-:Y:S02]  /*e020*/  SEL R59, R126, R87, P0 ;  /* 0x000000577e3b7207 */ /* 0x000fe40000000000 */
[----:B------:R-:W-:Y:S02]  /*e030*/  SEL R81, R83, R128, P0 ;  /* 0x0000008053517207 */ /* 0x000fe40000000000 */
[----:B------:R-:W-:Y:S01]  /*e040*/  SEL R80, R43, R92, P0 ;  /* 0x0000005c2b507207 */ /* 0x000fe20000000000 */
[----:B------:R2:W-:Y:S01]  /*e050*/  STSM.16.M88.4 [R66], R56 ;  /* 0x0000003842007844 */ /* 0x0005e20000000200 */
[----:B------:R-:W-:Y:S02]  /*e060*/  SEL R82, R92, R43, P0 ;  /* 0x0000002b5c527207 */ /* 0x000fe40000000000 */
[----:B------:R-:W-:Y:S02]  /*e070*/  SEL R83, R128, R83, P0 ;  /* 0x0000005380537207 */ /* 0x000fe40000000000 */
[----:B0-----:R-:W-:-:S02]  /*e080*/  SEL R44, R42, R93, P0 ;  /* 0x0000005d2a2c7207 */ /* 0x001fc40000000000 */
[----:B------:R-:W-:Y:S01]  /*e090*/  SEL R46, R93, R42, P0 ;  /* 0x0000002a5d2e7207 */ /* 0x000fe20000000000 */
[----:B------:R-:W-:Y:S04]  /*e0a0*/  STSM.16.M88.4 [R68], R80 ;  /* 0x0000005044007844 */ /* 0x000fe80000000200 */
[----:B------:R-:W-:Y:S01]  /*e0b0*/  STSM.16.M88.4 [R70], R44 ;  /* 0x0000002c46007844 */ /* 0x000fe20000000200 */
[----:B------:R-:W-:Y:S01]  /*e0c0*/  BAR.SYNC.DEFER_BLOCKING 0x1, 0x100 ;  /* 0x0044000000007b1d */ /* 0x000fe20000010000 */
[----:B------:R-:W-:-:S05]  /*e0d0*/  UIMAD UR5, UR10, UR8, URZ ;  /* 0x000000080a0572a4 */ /* 0x000fca000f8e023f */
[----:B-1----:R-:W-:Y:S01]  /*e0e0*/  @!P2 ST.E desc[UR50][R88.64], R2 ;  /* 0x000000025800a985 */ /* 0x002fe2000c101932 */
[----:B------:R-:W-:Y:S01]  /*e0f0*/  UIMAD.WIDE.U32 UR6, UR40, UR8, URZ ;  /* 0x00000008280672a5 */ /* 0x000fe2000f8e003f */
[----:B------:R-:W-:Y:S02]  /*e100*/  ULDC.64 UR10, c[0x0][0xaf0] ;  /* 0x0002bc00000a7ab9 */ /* 0x000fe40000000a00 */
[----:B------:R0:W-:Y:S04]  /*e110*/  @!P1 ST.E desc[UR50][R94.64], R0 ;  /* 0x000000005e009985 */ /* 0x0001e8000c101932 */
[----:B------:R1:W5:Y:S04]  /*e120*/  LD.E.128 R52, desc[UR50][R30.64] ;  /* 0x000000321e347980 */ /* 0x000368000c101d00 */
[----:B--2---:R2:W5:Y:S01]  /*e130*/  LD.E.128 R56, desc[UR50][R28.64] ;  /* 0x000000321c387980 */ /* 0x004562000c101d00 */
[----:B0-----:R-:W-:-:S03]  /*e140*/  IMAD R0, R184, 0x20, R185 ;  /* 0x00000020b8007824 */ /* 0x001fc600078e02b9 */
[----:B------:R0:W5:Y:S01]  /*e150*/  LD.E.128 R88, desc[UR50][R6.64] ;  /* 0x0000003206587980 */ /* 0x000162000c101d00 */
[----:B-1----:R-:W1:Y:S01]  /*e160*/  @P3 LDC R31, c[0x0][0xbec] ;  /* 0x0002fb00ff1f3b82 */ /* 0x002e620000000800 */
[----:B------:R-:W-:Y:S02]  /*e170*/  UIMAD UR5, UR40, UR9, UR5 ;  /* 0x00000009280572a4 */ /* 0x000fe4000f8e0205 */
[----:B------:R-:W-:Y:S01]  /*e180*/  UIMAD UR8, UR13, UR10, URZ ;  /* 0x0000000a0d0872a4 */ /* 0x000fe2000f8e023f */
[----:B------:R-:W5:Y:S04]  /*e190*/  LD.E.128 R60, desc[UR50][R38.64] ;  /* 0x00000032263c7980 */ /* 0x000f68000c101d00 */
[----:B--2---:R-:W2:Y:S01]  /*e1a0*/  @P3 LDC R29, c[0x0][0xbf0] ;  /* 0x0002fc00ff1d3b82 */ /* 0x004ea20000000800 */
[----:B0-----:R-:W-:Y:S01]  /*e1b0*/  VIADD R6, R0, UR37 ;  /* 0x0000002500067c36 */ /* 0x001fe20008000000 */
[----:B------:R-:W-:Y:S01]  /*e1c0*/  UIADD3 UR7, UR7, UR5, URZ ;  /* 0x0000000507077290 */ /* 0x000fe2000fffe03f */
[----:B------:R-:W5:Y:S01]  /*e1d0*/  LD.E.128 R72, desc[UR50][R36.64] ;  /* 0x0000003224487980 */ /* 0x000f62000c101d00 */
[----:B------:R-:W-:Y:S01]  /*e1e0*/  UIMAD UR5, UR38, UR11, UR8 ;  /* 0x0000000b260572a4 */ /* 0x000fe2000f8e0208 */
[----:B------:R-:W-:Y:S01]  /*e1f0*/  IMAD.MOV.U32 R7, RZ, RZ, R6 ;  /* 0x000000ffff077224 */ /* 0x000fe200078e0006 */
[----:B------:R-:W-:Y:S01]  /*e200*/  UIMAD.WIDE.U32 UR38, UR38, UR10, UR6 ;  /* 0x0000000a262672a5 */ /* 0x000fe2000f8e0006 */
[----:B------:R0:W5:Y:S02]  /*e210*/  LD.E.128 R92, desc[UR50][R4.64] ;  /* 0x00000032045c7980 */ /* 0x000164000c101d00 */
[----:B------:R-:W-:-:S02]  /*e220*/  ULDC.64 UR6, c[0x0][0xae0] ;  /* 0x0002b80000067ab9 */ /* 0x000fc40000000a00 */
[----:B------:R-:W5:Y:S04]  /*e230*/  LD.E.128 R48, desc[UR50][R34.64] ;  /* 0x0000003222307980 */ /* 0x000f68000c101d00 */
[----:B------:R-:W5:Y:S01]  /*e240*/  LD.E.128 R76, desc[UR50][R32.64] ;  /* 0x00000032204c7980 */ /* 0x000f62000c101d00 */
[----:B-1----:R-:W-:Y:S01]  /*e250*/  @P3 IMAD.HI.U32 R0, R6, R31, RZ ;  /* 0x0000001f06003227 */ /* 0x002fe200078e00ff */
[----:B------:R-:W-:Y:S02]  /*e260*/  UIADD3 UR5, UR39, UR5, URZ ;  /* 0x0000000527057290 */ /* 0x000fe4000fffe03f */
[----:B------:R1:W5:Y:S04]  /*e270*/  LD.E.128 R36, desc[UR50][R8.64] ;  /* 0x0000003208247980 */ /* 0x000368000c101d00 */
[----:B------:R-:W5:Y:S01]  /*e280*/  LD.E.128 R40, desc[UR50][R40.64] ;  /* 0x0000003228287980 */ /* 0x000f62000c101d00 */
[----:B--2---:R-:W-:Y:S01]  /*e290*/  @P3 SHF.R.U32.HI R7, RZ, R29, R0 ;  /* 0x0000001dff073219 */ /* 0x004fe20000011600 */
[----:B0-----:R-:W-:-:S02]  /*e2a0*/  IMAD.U32 R5, RZ, RZ, UR39 ;  /* 0x00000027ff057e24 */ /* 0x001fc4000f8e00ff */
[----:B------:R-:W-:Y:S01]  /*e2b0*/  IMAD.U32 R4, RZ, RZ, UR38 ;  /* 0x00000026ff047e24 */ /* 0x000fe2000f8e00ff */
[--C-:B------:R-:W-:Y:S01]  /*e2c0*/  SHF.R.S32.HI R0, RZ, 0x1f, R7.reuse ;  /* 0x0000001fff007819 */ /* 0x100fe20000011407 */
[----:B------:R-:W-:Y:S01]  /*e2d0*/  IMAD.MOV R2, RZ, RZ, -R7 ;  /* 0x000000ffff027224 */ /* 0x000fe200078e0a07 */
[----:B------:R-:W5:Y:S01]  /*e2e0*/  LD.E.128 R44, desc[UR50][R26.64] ;  /* 0x000000321a2c7980 */ /* 0x000f62000c101d00 */
[----:B------:R-:W-:Y:S02]  /*e2f0*/  IMAD.U32 R5, RZ, RZ, UR5 ;  /* 0x00000005ff057e24 */ /* 0x000fe4000f8e00ff */
[----:B------:R-:W-:Y:S01]  /*e300*/  IMAD R0, R0, UR6, RZ ;  /* 0x0000000600007c24 */ /* 0x000fe2000f8e02ff */
[----:B------:R-:W5:Y:S01]  /*e310*/  LD.E.128 R84, desc[UR50][R14.64] ;  /* 0x000000320e547980 */ /* 0x000f62000c101d00 */
[----:B-1----:R-:W-:-:S03]  /*e320*/  IMAD R9, R3, R2, R6 ;  /* 0x0000000203097224 */ /* 0x002fc600078e0206 */
[----:B------:R-:W5:Y:S01]  /*e330*/  LD.E.128 R80, desc[UR50][R20.64] ;  /* 0x0000003214507980 */ /* 0x000f62000c101d00 */
[----:B------:R-:W-:-:S03]  /*e340*/  IMAD.WIDE.U32 R2, R7, UR6, R4 ;  /* 0x0000000607027c25 */ /* 0x000fc6000f8e0004 */
[----:B------:R-:W5:Y:S04]  /*e350*/  LD.E.128 R64, desc[UR50][R24.64] ;  /* 0x0000003218407980 */ /* 0x000f68000c101d00 */
[----:B------:R-:W5:Y:S04]  /*e360*/  LD.E.128 R68, desc[UR50][R12.64] ;  /* 0x000000320c447980 */ /* 0x000f68000c101d00 */
[----:B------:R0:W5:Y:S01]  /*e370*/  LD.E.128 R32, desc[UR50][R10.64] ;  /* 0x000000320a207980 */ /* 0x000162000c101d00 */
[----:B------:R-:W-:Y:S01]  /*e380*/  @!PT LDS RZ, [RZ] ;  /* 0x00000000fffff984 */ /* 0x000fe20000000800 */
[----:B------:R-:W-:Y:S01]  /*e390*/  @!PT LDS RZ, [RZ] ;  /* 0x00000000fffff984 */ /* 0x000fe20000000800 */
[----:B------:R-:W-:Y:S01]  /*e3a0*/  @!PT LDS RZ, [RZ] ;  /* 0x00000000fffff984 */ /* 0x000fe20000000800 */
[----:B------:R-:W-:Y:S01]  /*e3b0*/  @!PT LDS RZ, [RZ] ;  /* 0x00000000fffff984 */ /* 0x000fe20000000800 */
[----:B------:R1:W-:Y:S06]  /*e3c0*/  MEMBAR.ALL.CTA ;  /* 0x0000000000007992 */ /* 0x0003ec0000008000 */
[----:B-1----:R-:W1:Y:S01]  /*e3d0*/  FENCE.VIEW.ASYNC.S ;  /* 0x00000000000073c6 */ /* 0x002e620000000000 */
[----:B0-----:R-:W-:Y:S01]  /*e3e0*/  IMAD R11, R7, UR7, R0 ;  /* 0x00000007070b7c24 */ /* 0x001fe2000f8e0200 */
[----:B------:R-:W-:Y:S01]  /*e3f0*/  SHF.R.S32.HI R0, RZ, 0x1f, R9 ;  /* 0x0000001fff007819 */ /* 0x000fe20000011409 */
[----:B------:R-:W-:Y:S01]  /*e400*/  ULDC.64 UR6, c[0x0][0xad8] ;  /* 0x0002b60000067ab9 */ /* 0x000fe20000000a00 */
[----:B------:R-:W-:-:S02]  /*e410*/  VIADD R13, R185, UR37 ;  /* 0x00000025b90d7c36 */ /* 0x000fc40008000000 */
[----:B------:R-:W-:Y:S02]  /*e420*/  IMAD.IADD R3, R3, 0x1, R11 ;  /* 0x0000000103037824 */ /* 0x000fe400078e020b */
[----:B------:R-:W-:Y:S01]  /*e430*/  IMAD R0, R0, UR6, RZ ;  /* 0x0000000600007c24 */ /* 0x000fe2000f8e02ff */
[----:B------:R-:W-:Y:S01]  /*e440*/  UIADD3 UR5, UR12, 0x28420, URZ ;  /* 0x000284200c057890 */ /* 0x000fe2000fffe03f */
[----:B------:R-:W-:Y:S01]  /*e450*/  IMAD.WIDE.U32 R2, R9, UR6, R2 ;  /* 0x0000000609027c25 */ /* 0x000fe2000f8e0002 */
[----:B------:R-:W-:-:S03]  /*e460*/  ISETP.GE.AND P2, PT, R13, R96, PT ;  /* 0x000000600d00720c */ /* 0x000fc60003f46270 */
[----:B------:R-:W-:Y:S01]  /*e470*/  IMAD R7, R9, UR7, R0 ;  /* 0x0000000709077c24 */ /* 0x000fe2000f8e0200 */
[----:B------:R-:W-:Y:S01]  /*e480*/  ULDC.64 UR6, c[0x0][0xa80] ;  /* 0x0002a00000067ab9 */ /* 0x000fe20000000a00 */
[----:B------:R-:W-:Y:S01]  /*e490*/  UPRMT UR5, URZ, 0x654, UR5 ;  /* 0x000006543f057896 */ /* 0x000fe20008000005 */
[----:B------:R-:W-:Y:S01]  /*e4a0*/  LEA R0, P3, R2, UR6, 0x1 ;  /* 0x0000000602007c11 */ /* 0x000fe2000f8608ff */
[----:B------:R-:W-:Y:S02]  /*e4b0*/  IMAD.IADD R3, R3, 0x1, R7 ;  /* 0x0000000103037824 */ /* 0x000fe400078e0207 */
[----:B------:R-:W-:-:S03]  /*e4c0*/  VIADD R5, R13, 0x20 ;  /* 0x000000200d057836 */ /* 0x000fc60000000000 */
[----:B------:R-:W-:Y:S02]  /*e4d0*/  LEA.HI.X R10, R2, UR7, R3, 0x1, P3 ;  /* 0x00000007020a7c11 */ /* 0x000fe400098f0c03 */
[-C--:B------:R-:W-:Y:S01]  /*e4e0*/  ISETP.GE.AND P1, PT, R5, R96.reuse, PT ;  /* 0x000000600500720c */ /* 0x080fe20003f26270 */
[----:B------:R-:W-:Y:S01]  /*e4f0*/  VIADD R5, R13, 0x40 ;  /* 0x000000400d057836 */ /* 0x000fe20000000000 */
[----:B-1----:R0:W1:Y:S01]  /*e500*/  SHFL.IDX PT, R8, R0, RZ, 0x181f ;  /* 0x00181fff00087589 */ /* 0x00206200000e0000 */
[----:B------:R-:W-:Y:S01]  /*e510*/  SYNCS.ARRIVE.TRANS64.RED.A1T0 RZ, [UR5], RZ ;  /* 0x000000ffffff79a7 */ /* 0x000fe20008100405 */
[----:B------:R-:W-:Y:S02]  /*e520*/  BSSY B1, `(.L_x_1219) ;  /* 0x0000015000017945 */ /* 0x000fe40003800000 */
        /* <DEDUP_REMOVED lines=20> */
.L_x_1220:
[----:B------:R-:W-:Y:S05]  /*e670*/  BSYNC B1 ;  /* 0x0000000000017941 */ /* 0x000fea0003800000 */
.L_x_1219:
[----:B--2---:R2:W4:Y:S01]  /*e680*/  SHFL.IDX PT, R12, R10, 0x1, 0x181f ;  /* 0x00381f000a0c7f89 */ /* 0x00452200000e0000 */
[----:B------:R-:W-:Y:S03]  /*e690*/  BSSY B1, `(.L_x_1221) ;  /* 0x0000014000017945 */ /* 0x000fe60003800000 */
[----:B-1-3--:R2:W1:Y:S01]  /*e6a0*/  SHFL.IDX PT, R8, R0, 0x1, 0x181f ;  /* 0x00381f0000087f89 */ /* 0x00a46200000e0000 */
        /* <DEDUP_REMOVED lines=8> */
[----:B----4-:R-:W-:Y:S02]  /*e730*/  @!P4 LEA.HI.X R3, R17, R12, R193, 0x1, P6 ;  /* 0x0000000c1103c211 */ /* 0x010fe400030f0cc1 */
[----:B------:R-:W-:Y:S02]  /*e740*/  @!P2 LEA R6, P6, R19, R8, 0x1 ;  /* 0x000000081306a211 */ /* 0x000fe400078c08ff */
[----:B------:R-:W-:Y:S01]  /*e750*/  @!P3 LEA.HI.X R5, R22, R12, R192, 0x1, P5 ;  /* 0x0000000c1605b211 */ /* 0x000fe200028f0cc0 */
[----:B-----5:R3:W-:Y:S01]  /*e760*/  @!P4 ST.E.128 desc[UR50][R2.64], R60 ;  /* 0x0000003c0200c985 */ /* 0x0207e2000c101d32 */
[----:B------:R-:W-:-:S02]  /*e770*/  @!P1 LEA R8, P5, R23, R8, 0x1 ;  /* 0x0000000817089211 */ /* 0x000fc400078a08ff */
[-C--:B------:R-:W-:Y:S01]  /*e780*/  @!P2 LEA.HI.X R7, R19, R12.reuse, R191, 0x1, P6 ;  /* 0x0000000c1307a211 */ /* 0x080fe200030f0cbf */
[----:B------:R3:W-:Y:S01]  /*e790*/  @!P3 ST.E.128 desc[UR50][R4.64], R52 ;  /* 0x000000340400b985 */ /* 0x0007e2000c101d32 */
[----:B------:R-:W-:-:S03]  /*e7a0*/  @!P1 LEA.HI.X R9, R23, R12, R190, 0x1, P5 ;  /* 0x0000000c17099211 */ /* 0x000fc600028f0cbe */
[----:B------:R3:W-:Y:S04]  /*e7b0*/  @!P2 ST.E.128 desc[UR50][R6.64], R80 ;  /* 0x000000500600a985 */ /* 0x0007e8000c101d32 */
[----:B------:R3:W-:Y:S02]  /*e7c0*/  @!P1 ST.E.128 desc[UR50][R8.64], R88 ;  /* 0x0000005808009985 */ /* 0x0007e4000c101d32 */
.L_x_1222:
[----:B------:R-:W-:Y:S05]  /*e7d0*/  BSYNC B1 ;  /* 0x0000000000017941 */ /* 0x000fea0003800000 */
.L_x_1221:
[----:B----4-:R4:W0:Y:S01]  /*e7e0*/  SHFL.IDX PT, R12, R10, 0x2, 0x181f ;  /* 0x00581f000a0c7f89 */ /* 0x01082200000e0000 */
        /* <DEDUP_REMOVED lines=11> */
[----:B0-----:R-:W-:Y:S02]  /*e8a0*/  @!P3 LEA.HI.X R3, R17, R12, R193, 0x1, P6 ;  /* 0x0000000c1103b211 */ /* 0x001fe400030f0cc1 */
[----:B------:R-:W-:Y:S02]  /*e8b0*/  @!P0 LEA R8, P6, R23, R8, 0x1 ;  /* 0x0000000817088211 */ /* 0x000fe400078c08ff */
[-C--:B------:R-:W-:Y:S01]  /*e8c0*/  @!P2 LEA.HI.X R5, R22, R12.reuse, R192, 0x1, P5 ;  /* 0x0000000c1605a211 */ /* 0x080fe200028f0cc0 */
[----:B-----5:R3:W-:Y:S01]  /*e8d0*/  @!P3 ST.E.128 desc[UR50][R2.64], R72 ;  /* 0x000000480200b985 */ /* 0x0207e2000c101d32 */
[----:B------:R-:W-:-:S02]  /*e8e0*/  @!P1 LEA.HI.X R7, R19, R12, R191, 0x1, P4 ;  /* 0x0000000c13079211 */ /* 0x000fc400020f0cbf */
[----:B------:R-:W-:Y:S01]  /*e8f0*/  @!P0 LEA.HI.X R9, R23, R12, R190, 0x1, P6 ;  /* 0x0000000c17098211 */ /* 0x000fe200030f0cbe */
[----:B------:R3:W-:Y:S04]  /*e900*/  @!P2 ST.E.128 desc[UR50][R4.64], R56 ;  /* 0x000000380400a985 */ /* 0x0007e8000c101d32 */
[----:B------:R3:W-:Y:S04]  /*e910*/  @!P1 ST.E.128 desc[UR50][R6.64], R64 ;  /* 0x0000004006009985 */ /* 0x0007e8000c101d32 */
[----:B------:R3:W-:Y:S02]  /*e920*/  @!P0 ST.E.128 desc[UR50][R8.64], R36 ;  /* 0x0000002408008985 */ /* 0x0007e4000c101d32 */
.L_x_1224:
[----:B------:R-:W-:Y:S05]  /*e930*/  BSYNC B1 ;  /* 0x0000000000017941 */ /* 0x000fea0003800000 */
.L_x_1223:
[----:B---3--:R-:W-:Y:S01]  /*e940*/  VIADD R3, R13, 0x60 ;  /* 0x000000600d037836 */ /* 0x008fe20000000000 */
[----:B0-2-4-:R-:W0:Y:S04]  /*e950*/  SHFL.IDX PT, R10, R10, 0x3, 0x181f ;  /* 0x00781f000a0a7f89 */ /* 0x015e2800000e0000 */
[----:B------:R-:W-:Y:S01]  /*e960*/  ISETP.GE.AND P0, PT, R3, R96, PT ;  /* 0x000000600300720c */ /* 0x000fe20003f06270 */
[----:B------:R-:W2:-:S12]  /*e970*/  SHFL.IDX PT, R0, R0, 0x3, 0x181f ;  /* 0x00781f0000007f89 */ /* 0x000e9800000e0000 */
[----:B------:R-:W-:Y:S05]  /*e980*/  @P0 BRA `(.L_x_1225) ;  /* 0x0000000c00200947 */ /* 0x000fea0003800000 */
[----:B------:R-:W-:Y:S02]  /*e990*/  ULDC UR5, c[0x0][0xac8] ;  /* 0x0002b20000057ab9 */ /* 0x000fe40000000800 */
[----:B------:R-:W-:Y:S02]  /*e9a0*/  ISETP.GE.AND P3, PT, R17, UR5, PT ;  /* 0x0000000511007c0c */ /* 0x000fe4000bf66270 */
[----:B------:R-:W-:Y:S02]  /*e9b0*/  ISETP.GE.AND P4, PT, R22, UR5, PT ;  /* 0x0000000516007c0c */ /* 0x000fe4000bf86270 */
[----:B------:R-:W-:-:S09]  /*e9c0*/  ISETP.GE.AND P5, PT, R19, UR5, PT ;  /* 0x0000000513007c0c */ /* 0x000fd2000bfa6270 */
[-C--:B--2---:R-:W-:Y:S02]  /*e9d0*/  @!P3 LEA R2, P0, R17, R0.reuse, 0x1 ;  /* 0x000000001102b211 */ /* 0x084fe400078008ff */
[CC--:B------:R-:W-:Y:S02]  /*e9e0*/  @!P4 LEA R4, P1, R22.reuse, R0.reuse, 0x1 ;  /* 0x000000001604c211 */ /* 0x0c0fe400078208ff */
[----:B------:R-:W-:Y:S02]  /*e9f0*/  @!P5 LEA R6, P2, R19, R0, 0x1 ;  /* 0x000000001306d211 */ /* 0x000fe400078408ff */
[-C--:B0-----:R-:W-:Y:S02]  /*ea00*/  @!P3 LEA.HI.X R3, R17, R10.reuse, R193, 0x1, P0 ;  /* 0x0000000a1103b211 */ /* 0x081fe400000f0cc1 */
[-C--:B------:R-:W-:Y:S02]  /*ea10*/  @!P4 LEA.HI.X R5, R22, R10.reuse, R192, 0x1, P1 ;  /* 0x0000000a1605c211 */ /* 0x080fe400008f0cc0 */
[----:B------:R-:W-:Y:S01]  /*ea20*/  @!P5 LEA.HI.X R7, R19, R10, R191, 0x1, P2 ;  /* 0x0000000a1307d211 */ /* 0x000fe200010f0cbf */
[----:B-----5:R3:W-:Y:S01]  /*ea30*/  @!P3 ST.E.128 desc[UR50][R2.64], R48 ;  /* 0x000000300200b985 */ /* 0x0207e2000c101d32 */
[----:B------:R-:W-:-:S03]  /*ea40*/  ISETP.GE.AND P0, PT, R23, UR5, PT ;  /* 0x0000000517007c0c */ /* 0x000fc6000bf06270 */
[----:B------:R3:W-:Y:S04]  /*ea50*/  @!P4 ST.E.128 desc[UR50][R4.64], R44 ;  /* 0x0000002c0400c985 */ /* 0x0007e8000c101d32 */
[----:B------:R3:W-:Y:S06]  /*ea60*/  @!P5 ST.E.128 desc[UR50][R6.64], R68 ;  /* 0x000000440600d985 */ /* 0x0007ec000c101d32 */
[----:B------:R-:W-:Y:S05]  /*ea70*/  @P0 BRA `(.L_x_1225) ;  /* 0x0000000800e40947 */ /* 0x000fea0003800000 */
[----:B---3--:R-:W-:-:S04]  /*ea80*/  LEA R2, P0, R23, R0, 0x1 ;  /* 0x0000000017027211 */ /* 0x008fc800078008ff */
[----:B------:R-:W-:-:S05]  /*ea90*/  LEA.HI.X R3, R23, R10, R190, 0x1, P0 ;  /* 0x0000000a17037211 */ /* 0x000fca00000f0cbe */
[----:B------:R4:W-:Y:S01]  /*eaa0*/  ST.E.128 desc[UR50][R2.64], R32 ;  /* 0x0000002002007985 */ /* 0x0009e2000c101d32 */
[----:B------:R-:W-:Y:S05]  /*eab0*/  BRA `(.L_x_1225) ;  /* 0x0000000800d47947 */ /* 0x000fea0003800000 */
.L_x_1218:
[----:B------:R-:W0:Y:S01]  /*eac0*/  LDC R8, c[0x0][0xbe8] ;  /* 0x0002fa00ff087b82 */ /* 0x000e220000000800 */
[----:B------:R-:W-:Y:S01]  /*ead0*/  ISETP.GE.AND P0, PT, R194, 0x80, PT ;  /* 0x00000080c200780c */ /* 0x000fe20003f06270 */
[----:B------:R-:W-:Y:S01]  /*eae0*/  USHF.R.S32.HI UR8, URZ, 0x1f, UR40 ;  /* 0x0000001f3f087899 */ /* 0x000fe20008011428 */
[----:B------:R-:W-:Y:S01]  /*eaf0*/  BSSY B1, `(.L_x_1226) ;  /* 0x000002f000017945 */ /* 0x000fe20003800000 */
[----:B------:R-:W-:Y:S01]  /*eb00*/  USHF.R.S32.HI UR9, URZ, 0x1f, UR38 ;  /* 0x0000001f3f097899 */ /* 0x000fe20008011426 */
[----:B------:R-:W-:Y:S01]  /*eb10*/  IMAD R6, R184, 0x20, R185 ;  /* 0x00000020b8067824 */ /* 0x000fe200078e02b9 */
[----:B0-----:R-:W-:-:S13]  /*eb20*/  ISETP.NE.AND P1, PT, R8, 0x1, PT ;  /* 0x000000010800780c */ /* 0x001fda0003f25270 */
[----:B------:R-:W0:Y:S08]  /*eb30*/  @P1 LDC R9, c[0x0][0xbec] ;  /* 0x0002fb00ff091b82 */ /* 0x000e300000000800 */
[----:B------:R-:W1:Y:S01]  /*eb40*/  @P1 LDC R11, c[0x0][0xbf0] ;  /* 0x0002fc00ff0b1b82 */ /* 0x000e620000000800 */
[----:B------:R-:W-:Y:S05]  /*eb50*/  @P0 BRA `(.L_x_1227) ;  /* 0x0000000000a00947 */ /* 0x000fea0003800000 */
[----:B------:R-:W2:Y:S01]  /*eb60*/  S2R R0, SR_TID.X ;  /* 0x0000000000007919 */ /* 0x000ea20000002100 */
[----:B------:R-:W3:Y:S01]  /*eb70*/  LDC R3, c[0x0][0xbe8] ;  /* 0x0002fa00ff037b82 */ /* 0x000ee20000000800 */
[----:B------:R-:W-:Y:S01]  /*eb80*/  IMAD.U32 R4, RZ, RZ, UR37 ;  /* 0x00000025ff047e24 */ /* 0x000fe2000f8e00ff */
[----:B------:R-:W-:Y:S02]  /*eb90*/  ULDC UR5, c[0x0][0xa88] ;  /* 0x0002a20000057ab9 */ /* 0x000fe40000000800 */
[----:B---3--:R-:W-:Y:S02]  /*eba0*/  IMAD R5, R3, UR5, RZ ;  /* 0x0000000503057c24 */ /* 0x008fe4000f8e02ff */
[----:B--2---:R-:W-:-:S04]  /*ebb0*/  IADD3 R4, R4, -0x80, R0 ;  /* 0xffffff8004047810 */ /* 0x004fc80007ffe000 */
[----:B------:R-:W-:-:S13]  /*ebc0*/  ISETP.GE.AND P0, PT, R4, R5, PT ;  /* 0x000000050400720c */ /* 0x000fda0003f06270 */
[----:B------:R-:W-:Y:S05]  /*ebd0*/  @P0 BRA `(.L_x_1227) ;  /* 0x0000000000800947 */ /* 0x000fea0003800000 */
[----:B------:R-:W-:Y:S01]  /*ebe0*/  ISETP.NE.AND P0, PT, R3, 0x1, PT ;  /* 0x000000010300780c */ /* 0x000fe20003f05270 */
[----:B------:R-:W-:Y:S01]  /*ebf0*/  ULDC.64 UR10, c[0x0][0xb90] ;  /* 0x0002e400000a7ab9 */ /* 0x000fe20000000a00 */
[----:B------:R-:W-:Y:S01]  /*ec00*/  IMAD.MOV.U32 R2, RZ, RZ, R4 ;  /* 0x000000ffff027224 */ /* 0x000fe200078e0004 */
[----:B------:R-:W-:Y:S02]  /*ec10*/  UIMAD UR5, UR8, UR10, URZ ;  /* 0x0000000a080572a4 */ /* 0x000fe4000f8e023f */
[----:B------:R-:W-:Y:S02]  /*ec20*/  UIMAD.WIDE.U32 UR6, UR40, UR10, URZ ;  /* 0x0000000a280672a5 */ /* 0x000fe4000f8e003f */
[----:B------:R-:W-:-:S03]  /*ec30*/  UIMAD UR5, UR40, UR11, UR5 ;  /* 0x0000000b280572a4 */ /* 0x000fc6000f8e0205 */
[----:B------:R-:W-:Y:S01]  /*ec40*/  ULDC.64 UR10, c[0x0][0xb98] ;  /* 0x0002e600000a7ab9 */ /* 0x000fe20000000a00 */
[----:B------:R-:W-:Y:S02]  /*ec50*/  UIADD3 UR7, UR7, UR5, URZ ;  /* 0x0000000507077290 */ /* 0x000fe4000fffe03f */
[----:B------:R-:W2:Y:S01]  /*ec60*/  @P0 LDC R5, c[0x0][0xbec] ;  /* 0x0002fb00ff050b82 */ /* 0x000ea20000000800 */
[----:B------:R-:W-:Y:S02]  /*ec70*/  UIMAD UR5, UR9, UR10, URZ ;  /* 0x0000000a090572a4 */ /* 0x000fe4000f8e023f */
[----:B------:R-:W-:Y:S02]  /*ec80*/  UIMAD.WIDE.U32 UR6, UR38, UR10, UR6 ;  /* 0x0000000a260672a5 */ /* 0x000fe4000f8e0006 */
[----:B------:R-:W-:-:S03]  /*ec90*/  UIMAD UR5, UR38, UR11, UR5 ;  /* 0x0000000b260572a4 */ /* 0x000fc6000f8e0205 */
[----:B------:R-:W3:Y:S01]  /*eca0*/  @P0 LDC R7, c[0x0][0xbf0] ;  /* 0x0002fc00ff070b82 */ /* 0x000ee20000000800 */
[----:B------:R-:W-:Y:S01]  /*ecb0*/  ULDC.64 UR10, c[0x0][0xb88] ;  /* 0x0002e200000a7ab9 */ /* 0x000fe20000000a00 */
[----:B--2---:R-:W-:-:S05]  /*ecc0*/  @P0 IMAD.HI.U32 R0, R4, R5, RZ ;  /* 0x0000000504000227 */ /* 0x004fca00078e00ff */
[----:B---3--:R-:W-:-:S05]  /*ecd0*/  @P0 SHF.R.U32.HI R2, RZ, R7, R0 ;  /* 0x00000007ff020219 */ /* 0x008fca0000011600 */
[----:B------:R-:W-:-:S04]  /*ece0*/  IMAD.MOV R5, RZ, RZ, -R2 ;  /* 0x000000ffff057224 */ /* 0x000fc800078e0a02 */
[----:B------:R-:W-:Y:S01]  /*ecf0*/  IMAD R5, R3, R5, R4 ;  /* 0x0000000503057224 */ /* 0x000fe200078e0204 */
[----:B------:R-:W-:Y:S01]  /*ed00*/  SHF.R.S32.HI R3, RZ, 0x1f, R2 ;  /* 0x0000001fff037819 */ /* 0x000fe20000011402 */
[----:B------:R-:W-:Y:S01]  /*ed10*/  IMAD.U32 R4, RZ, RZ, UR5 ;  /* 0x00000005ff047e24 */ /* 0x000fe2000f8e00ff */
        /* <DEDUP_REMOVED lines=12> */
.L_x_1227:
[----:B------:R-:W-:Y:S05]  /*ede0*/  BSYNC B1 ;  /* 0x0000000000017941 */ /* 0x000fea0003800000 */
.L_x_1226:
[----:B------:R-:W-:Y:S01]  /*edf0*/  ULDC.64 UR10, c[0x0][0xae8] ;  /* 0x0002ba00000a7ab9 */ /* 0x000fe20000000a00 */
[----:B------:R-:W-:Y:S01]  /*ee00*/  VIADD R6, R6, UR37 ;  /* 0x0000002506067c36 */ /* 0x000fe20008000000 */
[----:B------:R-:W-:Y:S01]  /*ee10*/  UIMAD UR5, UR8, UR10, URZ ;  /* 0x0000000a080572a4 */ /* 0x000fe2000f8e023f */
[----:B------:R-:W-:Y:S01]  /*ee20*/  BSSY B1, `(.L_x_1228) ;  /* 0x000003c000017945 */ /* 0x000fe20003800000 */
[----:B------:R-:W-:Y:S01]  /*ee30*/  UIMAD.WIDE.U32 UR6, UR40, UR10, URZ ;  /* 0x0000000a280672a5 */ /* 0x000fe2000f8e003f */
[----:B0-----:R-:W-:Y:S01]  /*ee40*/  @P1 IMAD.HI.U32 R0, R6, R9, RZ ;  /* 0x0000000906001227 */ /* 0x001fe200078e00ff */
[----:B------:R-:W-:-:S03]  /*ee50*/  UIMAD UR5, UR40, UR11, UR5 ;  /* 0x0000000b280572a4 */ /* 0x000fc6000f8e0205 */
[----:B------:R-:W-:Y:S01]  /*ee60*/  ULDC.64 UR10, c[0x0][0xaf0] ;  /* 0x0002bc00000a7ab9 */ /* 0x000fe20000000a00 */
[----:B------:R-:W-:Y:S01]  /*ee70*/  UIADD3 UR7, UR7, UR5, URZ ;  /* 0x0000000507077290 */ /* 0x000fe2000fffe03f */
[----:B--2---:R-:W-:Y:S01]  /*ee80*/  IMAD.MOV.U32 R5, RZ, RZ, R6 ;  /* 0x000000ffff057224 */ /* 0x004fe200078e0006 */
[----:B------:R-:W-:Y:S01]  /*ee90*/  UIMAD UR5, UR9, UR10, URZ ;  /* 0x0000000a090572a4 */ /* 0x000fe2000f8e023f */
[----:B-1----:R-:W-:-:S03]  /*eea0*/  @P1 SHF.R.U32.HI R5, RZ, R11, R0 ;  /* 0x0000000bff051219 */ /* 0x002fc60000011600 */
[----:B------:R-:W-:Y:S01]  /*eeb0*/  UIMAD UR5, UR38, UR11, UR5 ;  /* 0x0000000b260572a4 */ /* 0x000fe2000f8e0205 */
[--C-:B------:R-:W-:Y:S01]  /*eec0*/  SHF.R.S32.HI R0, RZ, 0x1f, R5.reuse ;  /* 0x0000001fff007819 */ /* 0x100fe20000011405 */
[----:B------:R-:W-:Y:S01]  /*eed0*/  UIMAD.WIDE.U32 UR38, UR38, UR10, UR6 ;  /* 0x0000000a262672a5 */ /* 0x000fe2000f8e0006 */
[----:B------:R-:W-:Y:S02]  /*eee0*/  IMAD.MOV R7, RZ, RZ, -R5 ;  /* 0x000000ffff077224 */ /* 0x000fe400078e0a05 */
[----:B------:R-:W-:Y:S01]  /*eef0*/  ULDC.64 UR6, c[0x0][0xae0] ;  /* 0x0002b80000067ab9 */ /* 0x000fe20000000a00 */
[----:B------:R-:W-:Y:S01]  /*ef00*/  UIADD3 UR5, UR39, UR5, URZ ;  /* 0x0000000527057290 */ /* 0x000fe2000fffe03f */
[----:B------:R-:W-:Y:S02]  /*ef10*/  IMAD R0, R0, UR6, RZ ;  /* 0x0000000600007c24 */ /* 0x000fe4000f8e02ff */
[----:B------:R-:W-:Y:S02]  /*ef20*/  IMAD R7, R8, R7, R6 ;  /* 0x0000000708077224 */ /* 0x000fe400078e0206 */
[----:B------:R-:W-:-:S02]  /*ef30*/  IMAD.U32 R3, RZ, RZ, UR39 ;  /* 0x00000027ff037e24 */ /* 0x000fc4000f8e00ff */
[----:B------:R-:W-:Y:S02]  /*ef40*/  IMAD.U32 R2, RZ, RZ, UR38 ;  /* 0x00000026ff027e24 */ /* 0x000fe4000f8e00ff */
[----:B------:R-:W-:Y:S01]  /*ef50*/  IMAD.U32 R3, RZ, RZ, UR5 ;  /* 0x00000005ff037e24 */ /* 0x000fe2000f8e00ff */
[----:B------:R-:W-:Y:S01]  /*ef60*/  ULDC UR5, c[0x0][0xa88] ;  /* 0x0002a20000057ab9 */ /* 0x000fe20000000800 */
[C---:B------:R-:W-:Y:S01]  /*ef70*/  IMAD R9, R5.reuse, UR7, R0 ;  /* 0x0000000705097c24 */ /* 0x040fe2000f8e0200 */
[----:B------:R-:W-:Y:S01]  /*ef80*/  SHF.R.S32.HI R0, RZ, 0x1f, R7 ;  /* 0x0000001fff007819 */ /* 0x000fe20000011407 */
[----:B------:R-:W-:Y:S01]  /*ef90*/  IMAD.WIDE.U32 R2, R5, UR6, R2 ;  /* 0x0000000605027c25 */ /* 0x000fe2000f8e0002 */
[----:B------:R-:W-:-:S03]  /*efa0*/  ULDC.64 UR6, c[0x0][0xad8] ;  /* 0x0002b60000067ab9 */ /* 0x000fc60000000a00 */
[----:B------:R-:W-:Y:S02]  /*efb0*/  IMAD.IADD R3, R3, 0x1, R9 ;  /* 0x0000000103037824 */ /* 0x000fe400078e0209 */
[----:B------:R-:W-:Y:S02]  /*efc0*/  IMAD R4, R0, UR6, RZ ;  /* 0x0000000600047c24 */ /* 0x000fe4000f8e02ff */
[----:B------:R-:W-:Y:S02]  /*efd0*/  VIADD R6, R185, UR37 ;  /* 0x00000025b9067c36 */ /* 0x000fe40008000000 */
[----:B------:R-:W-:Y:S02]  /*efe0*/  IMAD R9, R8, UR5, RZ ;  /* 0x0000000508097c24 */ /* 0x000fe4000f8e02ff */
[C---:B------:R-:W-:Y:S02]  /*eff0*/  IMAD R5, R7.reuse, UR7, R4 ;  /* 0x0000000707057c24 */ /* 0x040fe4000f8e0204 */
[----:B------:R-:W-:Y:S01]  /*f000*/  IMAD.WIDE.U32 R2, R7, UR6, R2 ;  /* 0x0000000607027c25 */ /* 0x000fe2000f8e0002 */
[----:B------:R-:W-:Y:S01]  /*f010*/  ISETP.GE.AND P2, PT, R6, R9, PT ;  /* 0x000000090600720c */ /* 0x000fe20003f46270 */
[----:B------:R-:W-:-:S02]  /*f020*/  ULDC.64 UR6, c[0x0][0xa80] ;  /* 0x0002a00000067ab9 */ /* 0x000fc40000000a00 */
[----:B------:R-:W-:Y:S01]  /*f030*/  VIADD R0, R6, 0x20 ;  /* 0x0000002006007836 */ /* 0x000fe20000000000 */
[----:B------:R-:W-:Y:S01]  /*f040*/  LEA R4, P3, R2, UR6, 0x1 ;  /* 0x0000000602047c11 */ /* 0x000fe2000f8608ff */
[----:B------:R-:W-:-:S03]  /*f050*/  IMAD.IADD R3, R3, 0x1, R5 ;  /* 0x0000000103037824 */ /* 0x000fc600078e0205 */
[-C--:B------:R-:W-:Y:S01]  /*f060*/  ISETP.GE.AND P1, PT, R0, R9.reuse, PT ;  /* 0x000000090000720c */ /* 0x080fe20003f26270 */
[----:B------:R-:W-:Y:S01]  /*f070*/  VIADD R0, R6, 0x40 ;  /* 0x0000004006007836 */ /* 0x000fe20000000000 */
[----:B------:R-:W-:Y:S02]  /*f080*/  LEA.HI.X R5, R2, UR7, R3, 0x1, P3 ;  /* 0x0000000702057c11 */ /* 0x000fe400098f0c03 */
[----:B------:R0:W1:Y:S02]  /*f090*/  SHFL.IDX PT, R2, R4, RZ, 0x181f ;  /* 0x00181fff04027589 */ /* 0x00006400000e0000 */
[----:B------:R-:W-:Y:S02]  /*f0a0*/  ISETP.GE.AND P0, PT, R0, R9, PT ;  /* 0x000000090000720c */ /* 0x000fe40003f06270 */
[----:B------:R0:W2:Y:S01]  /*f0b0*/  SHFL.IDX PT, R0, R5, RZ, 0x181f ;  /* 0x00181fff05007589 */ /* 0x0000a200000e0000 */
[----:B------:R-:W-:Y:S10]  /*f0c0*/  @P2 BRA `(.L_x_1229) ;  /* 0x0000000000442947 */ /* 0x000ff40003800000 */
        /* <DEDUP_REMOVED lines=17> */
.L_x_1229:
[----:B------:R-:W-:Y:S05]  /*f1e0*/  BSYNC B1 ;  /* 0x0000000000017941 */ /* 0x000fea0003800000 */
.L_x_1228:
        /* <DEDUP_REMOVED lines=21> */
.L_x_1231:
[----:B------:R-:W-:Y:S05]  /*f340*/  BSYNC B1 ;  /* 0x0000000000017941 */ /* 0x000fea0003800000 */
.L_x_1230:
        /* <DEDUP_REMOVED lines=21> */
.L_x_1233:
[----:B------:R-:W-:Y:S05]  /*f4a0*/  BSYNC B1 ;  /* 0x0000000000017941 */ /* 0x000fea0003800000 */
.L_x_1232:
[----:B---3--:R-:W-:Y:S01]  /*f4b0*/  VIADD R3, R6, 0x60 ;  /* 0x0000006006037836 */ /* 0x008fe20000000000 */
[----:B0-----:R0:W3:Y:S04]  /*f4c0*/  SHFL.IDX PT, R0, R5, 0x3, 0x181f ;  /* 0x00781f0005007f89 */ /* 0x0010e800000e0000 */
[----:B------:R-:W-:Y:S01]  /*f4d0*/  ISETP.GE.AND P0, PT, R3, R9, PT ;  /* 0x000000090300720c */ /* 0x000fe20003f06270 */
[----:B-1----:R0:W1:-:S12]  /*f4e0*/  SHFL.IDX PT, R2, R4, 0x3, 0x181f ;  /* 0x00781f0004027f89 */ /* 0x00205800000e0000 */
[----:B0-----:R-:W-:Y:S05]  /*f4f0*/  @P0 BRA `(.L_x_1225) ;  /* 0x0000000000440947 */ /* 0x001fea0003800000 */
[----:B------:R-:W-:Y:S02]  /*f500*/  ULDC UR5, c[0x0][0xac8] ;  /* 0x0002b20000057ab9 */ /* 0x000fe40000000800 */
[----:B------:R-:W-:Y:S02]  /*f510*/  ISETP.GE.AND P3, PT, R17, UR5, PT ;  /* 0x0000000511007c0c */ /* 0x000fe4000bf66270 */
[----:B------:R-:W-:Y:S02]  /*f520*/  ISETP.GE.AND P2, PT, R22, UR5, PT ;  /* 0x0000000516007c0c */ /* 0x000fe4000bf46270 */
[----:B------:R-:W-:Y:S02]  /*f530*/  ISETP.GE.AND P1, PT, R19, UR5, PT ;  /* 0x0000000513007c0c */ /* 0x000fe4000bf26270 */
[----:B------:R-:W-:-:S07]  /*f540*/  ISETP.GE.AND P0, PT, R23, UR5, PT ;  /* 0x0000000517007c0c */ /* 0x000fce000bf06270 */
[-C--:B-12-4-:R-:W-:Y:S02]  /*f550*/  @!P3 LEA R4, P6, R17, R2.reuse, 0x1 ;  /* 0x000000021104b211 */ /* 0x096fe400078c08ff */
[CC--:B------:R-:W-:Y:S02]  /*f560*/  @!P2 LEA R6, P5, R22.reuse, R2.reuse, 0x1 ;  /* 0x000000021606a211 */ /* 0x0c0fe400078a08ff */
[----:B------:R-:W-:Y:S02]  /*f570*/  @!P1 LEA R8, P4, R19, R2, 0x1 ;  /* 0x0000000213089211 */ /* 0x000fe400078808ff */
[----:B---3--:R-:W-:Y:S02]  /*f580*/  @!P3 LEA.HI.X R5, R17, R0, R193, 0x1, P6 ;  /* 0x000000001105b211 */ /* 0x008fe400030f0cc1 */
        /* <DEDUP_REMOVED lines=8> */
.L_x_1225:
[----:B------:R-:W-:Y:S05]  /*f610*/  BSYNC B0 ;  /* 0x0000000000007941 */ /* 0x000fea0003800000 */
.L_x_1217:
[----:B------:R-:W-:Y:S02]  /*f620*/  ULDC UR5, c[0x0][0xc38] ;  /* 0x00030e0000057ab9 */ /* 0x000fe40000000800 */
[----:B------:R-:W-:-:S06]  /*f630*/  UISETP.GE.AND UP0, UPT, UR4, UR5, UPT ;  /* 0x000000050400728c */ /* 0x000fcc000bf06270 */
[----:B------:R-:W-:-:S13]  /*f640*/  PLOP3.LUT P0, PT, PT, PT, UP0, 0x80, 0x0 ;  /* 0x000000000000781c */ /* 0x000fda0003f0f008 */
[----:B------:R-:W-:Y:S05]  /*f650*/  @!P0 BRA `(.L_x_1234) ;  /* 0xffffff1400b88947 */ /* 0x000fea000383ffff */
[----:B------:R-:W-:Y:S05]  /*f660*/  EXIT ;  /* 0x000000000000794d */ /* 0x000fea0003800000 */
.L_x_1128:
[----:B------:R-:W-:-:S08]  /*f670*/  NOP ;  /* 0x0000000000007918 */ /* 0x000fd00000000000 */
[----:B------:R-:W0:-:S00]  /*f680*/  USETMAXREG.DEALLOC.CTAPOOL 0x28 ;  /* 0x00000028000079c8 */ /* 0x000e0000080e0500 */
[----:B0-----:R-:W-:-:S06]  /*f690*/  LOP3.LUT R0, R0, 0x3, RZ, 0xc0, !PT ;  /* 0x0000000300007812 */ /* 0x001fcc00078ec0ff */
[----:B------:R-:W0:Y:S01]  /*f6a0*/  S2UR UR5, SR_CTAID.X ;  /* 0x00000000000579c3 */ /* 0x000e220000002500 */
[----:B------:R-:W-:Y:S01]  /*f6b0*/  LOP3.LUT R16, R16, 0xfffffdff, RZ, 0xc0, !PT ;  /* 0xfffffdff10107812 */ /* 0x000fe200078ec0ff */
[----:B------:R-:W-:Y:S01]  /*f6c0*/  STL [R1+0x4], RZ ;  /* 0x000004ff01007387 */ /* 0x000fe20000100800 */
[----:B------:R-:W-:Y:S02]  /*f6d0*/  IMAD.MOV.U32 R19, RZ, RZ, RZ ;  /* 0x000000ffff137224 */ /* 0x000fe400078e00ff */
[----:B------:R-:W-:Y:S01]  /*f6e0*/  IMAD.MOV.U32 R23, RZ, RZ, 0x1 ;  /* 0x00000001ff177424 */ /* 0x000fe200078e00ff */
[----:B------:R1:W2:Y:S02]  /*f6f0*/  SHFL.IDX PT, R2, R0, RZ, 0x1f ;  /* 0x00001fff00027589 */ /* 0x0002a400000e0000 */
[----:B-1----:R-:W0:Y:S01]  /*f700*/  LDC R0, c[0x0][0xc38] ;  /* 0x00030e00ff007b82 */ /* 0x002e220000000800 */
[----:B--2---:R-:W-:-:S13]  /*f710*/  ISETP.NE.AND P0, PT, R2, RZ, PT ;  /* 0x000000ff0200720c */ /* 0x004fda0003f05270 */
[----:B------:R-:W-:Y:S01]  /*f720*/  @P0 LOP3.LUT R16, R16, 0x200, RZ, 0xfc, !PT ;  /* 0x0000020010100812 */ /* 0x000fe200078efcff */
[----:B------:R-:W-:Y:S06]  /*f730*/  @P0 BAR.ARV 0x4, 0x180 ;  /* 0x0106000000000b1d */ /* 0x000fec0000002000 */
[----:B0-----:R-:W-:-:S13]  /*f740*/  ISETP.LE.AND P0, PT, R0, UR5, PT ;  /* 0x0000000500007c0c */ /* 0x001fda000bf03270 */
[----:B------:R-:W-:Y:S05]  /*f750*/  @P0 BRA `(.L_x_1235) ;  /* 0x0000004800080947 */ /* 0x000fea0003800000 */
[----:B------:R-:W0:Y:S01]  /*f760*/  S2R R10, SR_TID.X ;  /* 0x00000000000a7919 */ /* 0x000e220000002100 */
[----:B------:R-:W-:Y:S01]  /*f770*/  ULDC.64 UR42, c[0x0][0x2f0] ;  /* 0x0000bc00002a7ab9 */ /* 0x000fe20000000a00 */
[----:B------:R-:W-:Y:S01]  /*f780*/  LOP3.LUT R16, R16, 0xfffffffe, RZ, 0xc0, !PT ;  /* 0xfffffffe10107812 */ /* 0x000fe200078ec0ff */
[----:B------:R-:W-:Y:S01]  /*f790*/  ULDC UR6, c[0x0][0x2b8] ;  /* 0x0000ae0000067ab9 */ /* 0x000fe20000000800 */
[----:B------:R-:W-:Y:S01]  /*f7a0*/  ULDC.64 UR8, c[0x0][0x418] ;  /* 0x0001060000087ab9 */ /* 0x000fe20000000a00 */
[----:B------:R-:W-:Y:S01]  /*f7b0*/  ULDC UR4, c[0x0][0x424] ;  /* 0x0001090000047ab9 */ /* 0x000fe20000000800 */
[----:B------:R-:W-:Y:S01]  /*f7c0*/  UISETP.NE.U32.AND UP0, UPT, UR8, URZ, UPT ;  /* 0x0000003f0800728c */ /* 0x000fe2000bf05070 */
[----:B------:R-:W-:Y:S01]  /*f7d0*/  IMAD.MOV.U32 R36, RZ, RZ, 0x20 ;  /* 0x00000020ff247424 */ /* 0x000fe200078e00ff */
[----:B------:R-:W-:Y:S01]  /*f7e0*/  ULDC UR40, c[0x0][0x288] ;  /* 0x0000a20000287ab9 */ /* 0x000fe20000000800 */
[----:B------:R-:W-:Y:S01]  /*f7f0*/  ULDC UR41, c[0x0][0x448] ;  /* 0x0001120000297ab9 */ /* 0x000fe20000000800 */
[----:B------:R-:W-:Y:S01]  /*f800*/  UISETP.NE.AND.EX UP0, UPT, UR9, URZ, UPT, UP0 ;  /* 0x0000003f0900728c */ /* 0x000fe2000bf05300 */
[----:B------:R-:W-:Y:S01]  /*f810*/  IMAD.MOV.U32 R23, RZ, RZ, 0x1 ;  /* 0x00000001ff177424 */ /* 0x000fe200078e00ff */
[----:B------:R-:W-:Y:S01]  /*f820*/  UIMAD UR41, UR41, UR40, URZ ;  /* 0x00000028292972a4 */ /* 0x000fe2000f8e023f */
[----:B------:R-:W-:Y:S01]  /*f830*/  IMAD.MOV.U32 R19, RZ, RZ, RZ ;  /* 0x000000ffff137224 */ /* 0x000fe200078e00ff */
[----:B------:R-:W-:-:S02]  /*f840*/  USEL UR4, UR4, 0x1, UP0 ;  /* 0x0000000104047887 */ /* 0x000fc40008000000 */
[----:B------:R-:W-:Y:S02]  /*f850*/  ULOP3.LUT UR49, UR36, 0x2, URZ, 0xfc, !UPT ;  /* 0x0000000224317892 */ /* 0x000fe4000f8efc3f */
[----:B------:R-:W-:Y:S02]  /*f860*/  UIMAD UR42, UR4, UR42, URZ ;  /* 0x0000002a042a72a4 */ /* 0x000fe4000f8e023f */
[----:B------:R-:W-:Y:S02]  /*f870*/  ULOP3.LUT UR48, UR36, 0x1, URZ, 0xfc, !UPT ;  /* 0x0000000124307892 */ /* 0x000fe4000f8efc3f */
[----:B------:R-:W-:Y:S02]  /*f880*/  UIADD3 UR4, UR42, 0x3f, URZ ;  /* 0x0000003f2a047890 */ /* 0x000fe4000fffe03f */
[----:B------:R-:W-:Y:S02]  /*f890*/  UIADD3 UR47, UR42, 0x1, -UR40 ;  /* 0x000000012a2f7890 */ /* 0x000fe4000fffe828 */
[----:B------:R-:W-:Y:S01]  /*f8a0*/  UIADD3 UR40, UR42, -UR40, URZ ;  /* 0x800000282a287290 */ /* 0x000fe2000fffe03f */
[----:B------:R-:W-:Y:S01]  /*f8b0*/  ULDC UR46, c[0x0][0xc] ;  /* 0x00000300002e7ab9 */ /* 0x000fe20000000800 */
[C---:B0-----:R-:W-:Y:S01]  /*f8c0*/  IMAD.SHL.U32 R2, R10.reuse, 0x10, RZ ;  /* 0x000000100a027824 */ /* 0x041fe200078e00ff */
[C---:B------:R-:W-:Y:S01]  /*f8d0*/  LOP3.LUT R9, R10.reuse, 0x7f, RZ, 0xc0, !PT ;  /* 0x0000007f0a097812 */ /* 0x040fe200078ec0ff */
[C---:B------:R-:W-:Y:S01]  /*f8e0*/  IMAD.SHL.U32 R8, R10.reuse, 0x2, RZ ;  /* 0x000000020a087824 */ /* 0x040fe200078e00ff */
[C---:B------:R-:W-:Y:S01]  /*f8f0*/  LOP3.LUT P0, RZ, R10.reuse, 0x4, RZ, 0xc0, !PT ;  /* 0x000000040aff7812 */ /* 0x040fe2000780c0ff */
[----:B------:R-:W-:Y:S01]  /*f900*/  IMAD.SHL.U32 R22, R10, 0x80, RZ ;  /* 0x000000800a167824 */ /* 0x000fe200078e00ff */
[----:B------:R-:W-:Y:S01]  /*f910*/  LOP3.LUT R7, R2, 0x3f0, RZ, 0xc0, !PT ;  /* 0x000003f002077812 */ /* 0x000fe200078ec0ff */
[----:B------:R-:W-:Y:S01]  /*f920*/  IMAD.SHL.U32 R4, R10, 0x40, RZ ;  /* 0x000000400a047824 */ /* 0x000fe200078e00ff */
[----:B------:R-:W-:-:S02]  /*f930*/  LOP3.LUT R30, R2, 0x70, RZ, 0xc0, !PT ;  /* 0x00000070021e7812 */ /* 0x000fc400078ec0ff */
[----:B------:R-:W-:Y:S02]  /*f940*/  LOP3.LUT R7, R7, 0x70, R8, 0x78, !PT ;  /* 0x0000007007077812 */ /* 0x000fe400078e7808 */
[----:B------:R-:W-:Y:S02]  /*f950*/  LOP3.LUT R8, R30, 0x80, RZ, 0xfc, !PT ;  /* 0x000000801e087812 */ /* 0x000fe400078efcff */
[----:B------:R-:W-:Y:S02]  /*f960*/  SHF.R.U32.HI R0, RZ, 0x5, R9 ;  /* 0x00000005ff007819 */ /* 0x000fe40000011609 */
[C---:B------:R-:W-:Y:S02]  /*f970*/  ISETP.GE.AND P3, PT, R8.reuse, UR43, PT ;  /* 0x0000002b08007c0c */ /* 0x040fe4000bf66270 */
[----:B------:R-:W-:Y:S02]  /*f980*/  ISETP.GE.AND P2, PT, R8, UR43, PT ;  /* 0x0000002b08007c0c */ /* 0x000fe4000bf46270 */
[----:B------:R-:W-:-:S02]  /*f990*/  LOP3.LUT R3, R22, 0x380, RZ, 0xc0, !PT ;  /* 0x0000038016037812 */ /* 0x000fc400078ec0ff */
[----:B------:R-:W-:Y:S02]  /*f9a0*/  ISETP.GE.AND P1, PT, R8, UR6, PT ;  /* 0x0000000608007c0c */ /* 0x000fe4000bf26270 */
[----:B------:R-:W-:Y:S01]  /*f9b0*/  LOP3.LUT R5, R4, 0x40, RZ, 0xc0, !PT ;  /* 0x0000004004057812 */ /* 0x000fe200078ec0ff */
[----:B------:R-:W-:Y:S01]  /*f9c0*/  IMAD R3, R0, 0x10, R3 ;  /* 0x0000001000037824 */ /* 0x000fe200078e0203 */
[----:B------:R-:W-:Y:S02]  /*f9d0*/  LOP3.LUT R29, R4, 0x200, RZ, 0xc0, !PT ;  /* 0x00000200041d7812 */ /* 0x000fe400078ec0ff */
[----:B------:R-:W-:Y:S01]  /*f9e0*/  SEL R36, R36, 0xffffffe0, !P0 ;  /* 0xffffffe024247807 */ /* 0x000fe20004000000 */
[----:B------:R-:W-:Y:S01]  /*f9f0*/  IMAD R6, R0, 0x400, R5 ;  /* 0x0000040000067824 */ /* 0x000fe200078e0205 */
[----:B------:R-:W-:Y:S01]  /*fa00*/  @P3 LOP3.LUT R16, R16, 0x1, RZ, 0xfc, !PT ;  /* 0x0000000110103812 */ /* 0x000fe200078efcff */
[----:B------:R-:W-:Y:S01]  /*fa10*/  IMAD.SHL.U32 R5, R10, 0x8, RZ ;  /* 0x000000080a057824 */ /* 0x000fe200078e00ff */
[----:B------:R-:W-:-:S02]  /*fa20*/  LOP3.LUT R3, R3, 0x70, R2, 0x78, !PT ;  /* 0x0000007003037812 */ /* 0x000fc400078e7802 */
[----:B------:R-:W-:Y:S02]  /*fa30*/  LOP3.LUT R16, R16, 0xffffff7f, RZ, 0xc0, !PT ;  /* 0xffffff7f10107812 */ /* 0x000fe400078ec0ff */
[----:B------:R-:W-:Y:S01]  /*fa40*/  LOP3.LUT R22, R3, 0xc00, R22, 0xf8, !PT ;  /* 0x00000c0003167812 */ /* 0x000fe200078ef816 */
[----:B------:R-:W-:Y:S01]  /*fa50*/  IMAD.U32 R3, RZ, RZ, UR5 ;  /* 0x00000005ff037e24 */ /* 0x000fe2000f8e00ff */
[----:B------:R-:W-:Y:S01]  /*fa60*/  @P2 LOP3.LUT R16, R16, 0x80, RZ, 0xfc, !PT ;  /* 0x0000008010102812 */ /* 0x000fe200078efcff */
[----:B------:R-:W-:Y:S01]  /*fa70*/  USHF.R.S32.HI UR5, URZ, 0x1f, UR4 ;  /* 0x0000001f3f057899 */ /* 0x000fe20008011404 */
[----:B------:R-:W-:Y:S01]  /*fa80*/  ISETP.GE.AND P2, PT, R30, UR43, PT ;  /* 0x0000002b1e007c0c */ /* 0x000fe2000bf46270 */
[----:B------:R-:W-:Y:S01]  /*fa90*/  VIADD R34, R22, 0x40 ;  /* 0x0000004016227836 */ /* 0x000fe20000000000 */
[----:B------:R-:W-:Y:S01]  /*faa0*/  LOP3.LUT R16, R16, 0xffffffdf, RZ, 0xc0, !PT ;  /* 0xffffffdf10107812 */ /* 0x000fe200078ec0ff */
[----:B------:R0:W-:Y:S01]  /*fab0*/  STL [R1], R3 ;  /* 0x0000000301007387 */ /* 0x0001e20000100800 */
[----:B------:R-:W-:Y:S01]  /*fac0*/  LOP3.LUT R0, R4, 0x180, RZ, 0xc0, !PT ;  /* 0x0000018004007812 */ /* 0x000fe200078ec0ff */
[----:B------:R-:W-:Y:S01]  /*fad0*/  @P0 VIADD R34, R22, 0xffffffc0 ;  /* 0xffffffc016220836 */ /* 0x000fe20000000000 */
[----:B------:R-:W-:Y:S01]  /*fae0*/  @P1 LOP3.LUT R16, R16, 0x20, RZ, 0xfc, !PT ;  /* 0x0000002010101812 */ /* 0x000fe200078efcff */
[----:B------:R1:W-:Y:S01]  /*faf0*/  STL [R1+0x4], RZ ;  /* 0x000004ff01007387 */ /* 0x0003e20000100800 */
[----:B------:R-:W-:Y:S01]  /*fb00*/  ISETP.GE.AND P1, PT, R30, UR43, PT ;  /* 0x0000002b1e007c0c */ /* 0x000fe2000bf26270 */
[----:B------:R-:W-:Y:S01]  /*fb10*/  ULEA.HI UR5, UR5, UR4, URZ, 0x6 ;  /* 0x0000000405057291 */ /* 0x000fe2000f8f303f */
[----:B------:R-:W-:-:S02]  /*fb20*/  LOP3.LUT R16, R16, 0xfffffffd, RZ, 0xc0, !PT ;  /* 0xfffffffd10107812 */ /* 0x000fc400078ec0ff */
[----:B------:R-:W-:Y:S01]  /*fb30*/  LOP3.LUT R0, R0, 0x10, R10, 0xf8, !PT ;  /* 0x0000001000007812 */ /* 0x000fe200078ef80a */
[----:B------:R-:W-:Y:S01]  /*fb40*/  USHF.R.S32.HI UR39, URZ, 0x6, UR5 ;  /* 0x000000063f277899 */ /* 0x000fe20008011405 */
[----:B------:R-:W-:Y:S02]  /*fb50*/  @P2 LOP3.LUT R16, R16, 0x2, RZ, 0xfc, !PT ;  /* 0x0000000210102812 */ /* 0x000fe400078efcff */
[----:B------:R-:W-:Y:S02]  /*fb60*/  LOP3.LUT R0, R0, 0x30, R5, 0x78, !PT ;  /* 0x0000003000007812 */ /* 0x000fe400078e7805 */
[----:B------:R-:W-:Y:S02]  /*fb70*/  ISETP.GE.AND P0, PT, R30, UR6, PT ;  /* 0x000000061e007c0c */ /* 0x000fe4000bf06270 */
[----:B------:R-:W-:Y:S02]  /*fb80*/  LOP3.LUT R16, R16, 0xfffffeff, RZ, 0xc0, !PT ;  /* 0xfffffeff10107812 */ /* 0x000fe400078ec0ff */
[----:B------:R-:W-:-:S02]  /*fb90*/  IADD3 R29, R0, R6, R29 ;  /* 0x00000006001d7210 */ /* 0x000fc40007ffe01d */
[----:B------:R-:W-:Y:S02]  /*fba0*/  MOV R0, 0x400 ;  /* 0x0000040000007802 */ /* 0x000fe40000000f00 */
[----:B------:R-:W-:Y:S02]  /*fbb0*/  @P1 LOP3.LUT R16, R16, 0x100, RZ, 0xfc, !PT ;  /* 0x0000010010101812 */ /* 0x000fe400078efcff */
[----:B------:R-:W-:Y:S02]  /*fbc0*/  LEA R17, R33, R0, 0x18 ;  /* 0x0000000021117211 */ /* 0x000fe400078ec0ff */
[--C-:B------:R-:W-:Y:S02]  /*fbd0*/  LOP3.LUT R35, R7, 0x400, R2.reuse, 0xf8, !PT ;  /* 0x0000040007237812 */ /* 0x100fe400078ef802 */
[----:B0-----:R-:W-:Y:S02]  /*fbe0*/  SHF.R.U32.HI R3, RZ, 0x3, R9 ;  /* 0x00000003ff037819 */ /* 0x001fe40000011609 */
[----:B------:R-:W-:Y:S01]  /*fbf0*/  LOP3.LUT R16, R16, 0xffffffbf, RZ, 0xc0, !PT ;  /* 0xffffffbf10107812 */ /* 0x000fe200078ec0ff */
[----:B------:R-:W-:Y:S01]  /*fc00*/  IMAD.IADD R37, R17, 0x1, R35 ;  /* 0x0000000111257824 */ /* 0x000fe200078e0223 */
[----:B------:R-:W-:-:S02]  /*fc10*/  LOP3.LUT R0, R3, 0x70, R2, 0xf8, !PT ;  /* 0x0000007003007812 */ /* 0x000fc400078ef802 */
[----:B-1----:R-:W-:-:S07]  /*fc20*/  @P0 LOP3.LUT R16, R16, 0x40, RZ, 0xfc, !PT ;  /* 0x0000004010100812 */ /* 0x002fce00078efcff */
.L_x_1306:
[----:B------:R-:W2:Y:S01]  /*fc30*/  LDL R0, [R1] ;  /* 0x0000000001007983 */ /* 0x000ea20000100800 */
[----:B------:R-:W-:Y:S02]  /*fc40*/  ULDC UR7, c[0x0][0xc60] ;  /* 0x0003180000077ab9 */ /* 0x000fe40000000800 */
[----:B------:R-:W-:-:S11]  /*fc50*/  UISETP.NE.AND UP0, UPT, UR7, 0x1, UPT ;  /* 0x000000010700788c */ /* 0x000fd6000bf05270 */
[----:B------:R-:W-:Y:S01]  /*fc60*/  @UP0 ULDC UR4, c[0x0][0xc64] ;  /* 0x0003190000040ab9 */ /* 0x000fe20000000800 */
[----:B------:R-:W-:Y:S01]  /*fc70*/  @UP0 ULDC UR8, c[0x0][0xc68] ;  /* 0x00031a0000080ab9 */ /* 0x000fe20000000800 */
[C---:B--2---:R-:W-:Y:S02]  /*fc80*/  R2UR UR38, R0.reuse ;  /* 0x00000000002672ca */ /* 0x044fe400000e0000 */
[----:B------:R-:W-:-:S11]  /*fc90*/  R2UR UR6, R0 ;  /* 0x00000000000672ca */ /* 0x000fd600000e0000 */
[----:B------:R-:W-:-:S04]  /*fca0*/  UIMAD.WIDE.U32 UR4, UR38, UR4, URZ ;  /* 0x00000004260472a5 */ /* 0x000fc8000f8e003f */
[----:B------:R-:W-:-:S03]  /*fcb0*/  @UP0 USHF.R.U32.HI UR38, URZ, UR8, UR5 ;  /* 0x000000083f260299 */ /* 0x000fc60008011605 */
[----:B------:R-:W-:Y:S02]  /*fcc0*/  ULDC UR4, c[0x0][0xc78] ;  /* 0x00031e0000047ab9 */ /* 0x000fe40000000800 */
[----:B------:R-:W-:Y:S02]  /*fcd0*/  UISETP.GE.AND UP0, UPT, UR38, UR4, UPT ;  /* 0x000000042600728c */ /* 0x000fe4000bf06270 */
[----:B------:R-:W-:-:S04]  /*fce0*/  UIADD3 UR4, -UR38, URZ, URZ ;  /* 0x0000003f26047290 */ /* 0x000fc8000fffe13f */
[----:B------:R-:W-:Y:S01]  /*fcf0*/  PLOP3.LUT P0, PT, PT, PT, UP0, 0x40, 0x0 ;  /* 0x000000000000781c */ /* 0x000fe20003f0e808 */
[----:B------:R-:W-:-:S12]  /*fd00*/  UIMAD UR7, UR7, UR4, UR6 ;  /* 0x00000004070772a4 */ /* 0x000fd8000f8e0206 */
[----:B01----:R-:W-:Y:S05]  /*fd10*/  @P0 BRA `(.L_x_1236) ;  /* 0x0000000000200947 */ /* 0x003fea0003800000 */
        /* <DEDUP_REMOVED lines=8> */
.L_x_1236:
[----:B------:R-:W-:Y:S01]  /*fda0*/  ULDC UR8, c[0x0][0xc54] ;  /* 0x0003150000087ab9 */ /* 0x000fe20000000800 */
[----:B------:R-:W-:Y:S01]  /*fdb0*/  UMOV UR6, UR7 ;  /* 0x0000000700067c82 */ /* 0x000fe20008000000 */
[----:B------:R-:W-:-:S11]  /*fdc0*/  UISETP.NE.AND UP0, UPT, UR8, 0x1, UPT ;  /* 0x000000010800788c */ /* 0x000fd6000bf05270 */
[----:B------:R-:W-:Y:S02]  /*fdd0*/  @UP0 ULDC.64 UR10, c[0x0][0xc58] ;  /* 0x00031600000a0ab9 */ /* 0x000fe40000000a00 */
[----:B------:R-:W-:-:S04]  /*fde0*/  UIMAD.WIDE.U32 UR4, UR7, UR10, URZ ;  /* 0x0000000a070472a5 */ /* 0x000fc8000f8e003f */
[----:B------:R-:W-:-:S04]  /*fdf0*/  @UP0 USHF.R.U32.HI UR6, URZ, UR11, UR5 ;  /* 0x0000000b3f060299 */ /* 0x000fc80008011605 */
[----:B------:R-:W-:-:S12]  /*fe00*/  UIMAD UR4, UR6, UR8, URZ ;  /* 0x00000008060472a4 */ /* 0x000fd8000f8e023f */
.L_x_1237:
[----:B------:R-:W-:Y:S01]  /*fe10*/  ULDC UR5, c[0x0][0xc48] ;  /* 0x0003120000057ab9 */ /* 0x000fe20000000800 */
[----:B------:R-:W-:Y:S01]  /*fe20*/  ULDC.64 UR8, c[0x0][0xa28] ;  /* 0x00028a0000087ab9 */ /* 0x000fe20000000a00 */
[----:B------:R-:W-:Y:S01]  /*fe30*/  UISETP.NE.AND UP1, UPT, UR5, 0x1, UPT ;  /* 0x000000010500788c */ /* 0x000fe2000bf25270 */
[----:B------:R-:W-:Y:S01]  /*fe40*/  IMAD.MOV.U32 R32, RZ, RZ, RZ ;  /* 0x000000ffff207224 */ /* 0x000fe200078e00ff */
[----:B------:R-:W-:Y:S02]  /*fe50*/  UIADD3 UR4, UR7, -UR4, URZ ;  /* 0x8000000407047290 */ /* 0x000fe4000fffe03f */
[----:B------:R-:W-:Y:S01]  /*fe60*/  UISETP.NE.U32.AND UP0, UPT, UR8, URZ, UPT ;  /* 0x0000003f0800728c */ /* 0x000fe2000bf05070 */
[----:B------:R-:W-:Y:S02]  /*fe70*/  ULDC UR5, c[0x0][0xc54] ;  /* 0x0003150000057ab9 */ /* 0x000fe40000000800 */
[----:B------:R-:W-:Y:S02]  /*fe80*/  UIMAD UR38, UR38, UR5, UR4 ;  /* 0x00000005262672a4 */ /* 0x000fe4000f8e0204 */
[----:B------:R-:W-:-:S02]  /*fe90*/  UISETP.NE.AND.EX UP0, UPT, UR9, URZ, UPT, UP0 ;  /* 0x0000003f0900728c */ /* 0x000fc4000bf05300 */
[----:B------:R-:W-:Y:S01]  /*fea0*/  @UP1 ULDC UR4, c[0x0][0xc4c] ;  /* 0x0003130000041ab9 */ /* 0x000fe20000000800 */
[----:B------:R-:W-:Y:S01]  /*feb0*/  @UP1 ULDC UR7, c[0x0][0xc50] ;  /* 0x0003140000071ab9 */ /* 0x000fe20000000800 */
[----:B------:R-:W-:Y:S02]  /*fec0*/  UIMAD.WIDE.U32 UR4, UR38, UR4, URZ ;  /* 0x00000004260472a5 */ /* 0x000fe4000f8e003f */
[----:B------:R-:W-:Y:S01]  /*fed0*/  UMOV UR37, UR38 ;  /* 0x0000002600257c82 */ /* 0x000fe20008000000 */
[----:B------:R-:W-:Y:S01]  /*fee0*/  ULOP3.LUT UR6, UR6, 0x1ffffff, URZ, 0x3c, !UPT ;  /* 0x01ffffff06067892 */ /* 0x000fe2000f8e3c3f */
[----:B------:R-:W-:Y:S01]  /*fef0*/  PLOP3.LUT P0, PT, PT, PT, UP0, 0x80, 0x0 ;  /* 0x000000000000781c */ /* 0x000fe20003f0f008 */
[----:B------:R-:W-:-:S03]  /*ff00*/  @UP1 USHF.R.U32.HI UR37, URZ, UR7, UR5 ;  /* 0x000000073f251299 */ /* 0x000fc60008011605 */
[----:B------:R-:W-:Y:S02]  /*ff10*/  @UP0 ULDC.64 UR4, c[0x0][0xa28] ;  /* 0x00028a0000040ab9 */ /* 0x000fe40000000a00 */
[----:B------:R-:W-:-:S06]  /*ff20*/  @UP0 UIMAD.WIDE UR4, UR37, 0x4, UR4 ;  /* 0x00000004250408a5 */ /* 0x000fcc000f8e0204 */
[----:B------:R-:W-:Y:S01]  /*ff30*/  IMAD.U32 R3, RZ, RZ, UR5 ;  /* 0x00000005ff037e24 */ /* 0x000fe2000f8e00ff */
[----:B------:R-:W-:Y:S01]  /*ff40*/  ULDC UR5, c[0x0][0x448] ;  /* 0x0001120000057ab9 */ /* 0x000fe20000000800 */
[----:B------:R-:W-:Y:S01]  /*ff50*/  IMAD.U32 R2, RZ, RZ, UR4 ;  /* 0x00000004ff027e24 */ /* 0x000fe2000f8e00ff */
[----:B------:R-:W-:Y:S01]  /*ff60*/  ULDC UR4, c[0x0][0xc3c] ;  /* 0x00030f0000047ab9 */ /* 0x000fe20000000800 */
[----:B------:R-:W-:Y:S02]  /*ff70*/  UISETP.NE.AND UP2, UPT, UR5, 0x1, UPT ;  /* 0x000000010500788c */ /* 0x000fe4000bf45270 */
[----:B------:R-:W-:Y:S01]  /*ff80*/  UIADD3 UR6, UR6, UR4, URZ ;  /* 0x0000000406067290 */ /* 0x000fe2000fffe03f */
[----:B------:R0:W5:Y:S01]  /*ff90*/  @P0 LDG.E R32, desc[UR50][R2.64] ;  /* 0x0000003202200981 */ /* 0x000162000c1e1900 */
[----:B------:R-:W-:Y:S02]  /*ffa0*/  UP2UR UR52, UPR, URZ, 0x4 ;  /* 0x000000043f347883 */ /* 0x000fe40008000000 */
[----:B------:R-:W-:-:S04]  /*ffb0*/  USHF.L.U32 UR43, UR6, 0x7, URZ ;  /* 0x00000007062b7899 */ /* 0x000fc8000800063f */
[----:B------:R-:W-:Y:S01]  /*ffc0*/  UIADD3 UR6, UR43, 0x7f, URZ ;  /* 0x0000007f2b067890 */ /* 0x000fe2000fffe03f */
[----:B------:R-:W-:Y:S01]  /*ffd0*/  @UP2 ULDC UR4, c[0x0][0x44c] ;  /* 0x0001130000042ab9 */ /* 0x000fe20000000800 */
[----:B------:R-:W-:Y:S02]  /*ffe0*/  @UP2 ULDC UR7, c[0x0][0x450] ;  /* 0x0001140000072ab9 */ /* 0x000fe40000000800 */
[----:B------:R-:W-:-:S04]  /*fff0*/  UIMAD.WIDE.U32 UR4, UR6, UR4, URZ ;  /* 0x00000004060472a5 */ /* 0x000fc8000f8e003f */
[----:B------:R-:W-:-:S03]  /*10000*/  @UP2 USHF.R.U32.HI UR6, URZ, UR7, UR5 ;  /* 0x000000073f062299 */ /* 0x000fc60008011605 */
[----:B------:R-:W-:Y:S01]  /*10010*/  ULDC.64 UR4, c[0x0][0x9e0] ;  /* 0x0002780000047ab9 */ /* 0x000fe20000000a00 */
[----:B------:R-:W-:Y:S02]  /*10020*/  UIADD3 UR6, UR47, UR6, URZ ;  /* 0x000000062f067290 */ /* 0x000fe4000fffe03f */
[----:B------:R-:W-:Y:S02]  /*10030*/  UISETP.GE.AND UP0, UPT, UR5, 0x1, UPT ;  /* 0x000000010500788c */ /* 0x000fe4000bf06270 */
[----:B------:R-:W-:-:S04]  /*10040*/  UIADD3 UR4, UR6, UR4, URZ ;  /* 0x0000000406047290 */ /* 0x000fc8000fffe03f */
[----:B------:R-:W-:-:S13]  /*10050*/  PLOP3.LUT P0, PT, PT, PT, UP0, 0x40, 0x0 ;  /* 0x000000000000781c */ /* 0x000fda0003f0e808 */
[----:B0-----:R-:W-:Y:S05]  /*10060*/  @P0 BRA `(.L_x_1238) ;  /* 0x0000000000440947 */ /* 0x001fea0003800000 */
        /* <DEDUP_REMOVED lines=10> */
.L_x_1239:
[----:B------:R-:W-:-:S11]  /*10110*/  UISETP.NE.AND UP1, UPT, UR5, 0x1, UPT ;  /* 0x000000010500788c */ /* 0x000fd6000bf25270 */
[----:B------:R-:W-:Y:S02]  /*10120*/  @UP1 ULDC.64 UR10, c[0x0][0x9e8] ;  /* 0x00027a00000a1ab9 */ /* 0x000fe40000000a00 */
[----:B------:R-:W-:-:S04]  /*10130*/  UIMAD.WIDE.U32 UR6, UR8, UR10, URZ ;  /* 0x0000000a080672a5 */ /* 0x000fc8000f8e003f */
[----:B------:R-:W-:-:S12]  /*10140*/  @UP1 USHF.R.U32.HI UR8, URZ, UR11, UR7 ;  /* 0x0000000b3f081299 */ /* 0x000fd80008011607 */
.L_x_1240:
[----:B------:R-:W-:-:S04]  /*10150*/  UIMAD UR8, UR8, UR5, UR5 ;  /* 0x00000005080872a4 */ /* 0x000fc8000f8e0205 */
[----:B------:R-:W-:-:S04]  /*10160*/  UISETP.LT.AND UP1, UPT, UR4, UR8, UPT ;  /* 0x000000080400728c */ /* 0x000fc8000bf21270 */
[----:B------:R-:W-:-:S12]  /*10170*/  USEL UR4, UR4, UR8, UP1 ;  /* 0x0000000804047287 */ /* 0x000fd80008800000 */
.L_x_1238:
[----:B------:R-:W-:Y:S01]  /*10180*/  UISETP.NE.AND UP1, UPT, UR52, URZ, UPT ;  /* 0x0000003f3400728c */ /* 0x000fe2000bf25270 */
[----:B------:R-:W-:Y:S01]  /*10190*/  PLOP3.LUT P0, PT, PT, PT, UP0, 0x40, 0x0 ;  /* 0x000000000000781c */ /* 0x000fe20003f0e808 */
[----:B------:R-:W-:-:S04]  /*101a0*/  UIADD3 UR4, UR4, 0x3f, URZ ;  /* 0x0000003f04047890 */ /* 0x000fc8000fffe03f */
[----:B------:R-:W-:-:S04]  /*101b0*/  USHF.R.S32.HI UR8, URZ, 0x1f, UR4 ;  /* 0x0000001f3f087899 */ /* 0x000fc80008011404 */
[----:B------:R-:W-:Y:S01]  /*101c0*/  ULEA.HI UR8, UR8, UR4, URZ, 0x6 ;  /* 0x0000000408087291 */ /* 0x000fe2000f8f303f */
[----:B------:R-:W-:Y:S01]  /*101d0*/  @UP1 ULDC UR6, c[0x0][0x44c] ;  /* 0x0001130000061ab9 */ /* 0x000fe20000000800 */
[----:B------:R-:W-:Y:S01]  /*101e0*/  @UP1 ULDC UR9, c[0x0][0x450] ;  /* 0x0001140000091ab9 */ /* 0x000fe20000000800 */
[----:B------:R-:W-:Y:S02]  /*101f0*/  UIMAD.WIDE.U32 UR6, UR43, UR6, URZ ;  /* 0x000000062b0672a5 */ /* 0x000fe4000f8e003f */
[----:B------:R-:W-:Y:S01]  /*10200*/  UMOV UR4, UR43 ;  /* 0x0000002b00047c82 */ /* 0x000fe20008000000 */
[----:B------:R-:W-:Y:S02]  /*10210*/  USHF.R.S32.HI UR8, URZ, 0x6, UR8 ;  /* 0x000000063f087899 */ /* 0x000fe40008011408 */
[----:B------:R-:W-:Y:S02]  /*10220*/  @UP1 USHF.R.U32.HI UR4, URZ, UR9, UR7 ;  /* 0x000000093f041299 */ /* 0x000fe40008011607 */
[----:B------:R-:W-:-:S02]  /*10230*/  UISETP.LT.AND UP1, UPT, UR39, UR8, UPT ;  /* 0x000000082700728c */ /* 0x000fc4000bf21270 */
[----:B------:R-:W-:Y:S01]  /*10240*/  UIADD3 UR4, UR40, UR4, URZ ;  /* 0x0000000428047290 */ /* 0x000fe2000fffe03f */
[----:B------:R-:W-:Y:S01]  /*10250*/  ULDC UR6, c[0x0][0x9dc] ;  /* 0x0002770000067ab9 */ /* 0x000fe20000000800 */
[----:B------:R-:W-:Y:S02]  /*10260*/  USEL UR44, UR39, UR8, UP1 ;  /* 0x00000008272c7287 */ /* 0x000fe40008800000 */
[----:B------:R-:W-:Y:S01]  /*10270*/  UIADD3 UR8, UR4, -UR6, URZ ;  /* 0x8000000604087290 */ /* 0x000fe2000fffe03f */
[----:B------:R-:W-:Y:S11]  /*10280*/  @P0 BRA `(.L_x_1241) ;  /* 0x0000000000440947 */ /* 0x000ff60003800000 */
        /* <DEDUP_REMOVED lines=10> */
.L_x_1242:
[----:B------:R-:W-:-:S11]  /*10330*/  UISETP.NE.AND UP0, UPT, UR5, 0x1, UPT ;  /* 0x000000010500788c */ /* 0x000fd6000bf05270 */
[----:B------:R-:W-:Y:S02]  /*10340*/  @UP0 ULDC.64 UR10, c[0x0][0x9e8] ;  /* 0x00027a00000a0ab9 */ /* 0x000fe40000000a00 */
[----:B------:R-:W-:-:S04]  /*10350*/  UIMAD.WIDE.U32 UR6, UR4, UR10, URZ ;  /* 0x0000000a040672a5 */ /* 0x000fc8000f8e003f */
[----:B------:R-:W-:-:S12]  /*10360*/  @UP0 USHF.R.U32.HI UR4, URZ, UR11, UR7 ;  /* 0x0000000b3f040299 */ /* 0x000fd80008011607 */
.L_x_1243:
[----:B------:R-:W-:-:S04]  /*10370*/  UIMAD UR4, UR4, UR5, URZ ;  /* 0x00000005040472a4 */ /* 0x000fc8000f8e023f */
[----:B------:R-:W-:-:S04]  /*10380*/  UISETP.LT.AND UP0, UPT, UR8, UR4, UPT ;  /* 0x000000040800728c */ /* 0x000fc8000bf01270 */
[----:B------:R-:W-:-:S12]  /*10390*/  USEL UR8, UR8, UR4, !UP0 ;  /* 0x0000000408087287 */ /* 0x000fd8000c000000 */
.L_x_1241:
[----:B------:R-:W-:Y:S01]  /*103a0*/  USHF.R.S32.HI UR4, URZ, 0x1f, UR8 ;  /* 0x0000001f3f047899 */ /* 0x000fe20008011408 */
[----:B------:R-:W-:Y:S03]  /*103b0*/  BSSY B7, `(.L_x_1244) ;  /* 0x00003a4000077945 */ /* 0x000fe60003800000 */
[----:B------:R-:W-:-:S04]  /*103c0*/  ULEA.HI UR4, UR4, UR8, URZ, 0x6 ;  /* 0x0000000804047291 */ /* 0x000fc8000f8f303f */
[----:B------:R-:W-:-:S04]  /*103d0*/  USHF.R.S32.HI UR4, URZ, 0x6, UR4 ;  /* 0x000000063f047899 */ /* 0x000fc80008011404 */
[----:B------:R-:W-:-:S04]  /*103e0*/  UISETP.LT.AND UP0, UPT, URZ, UR4, UPT ;  /* 0x000000043f00728c */ /* 0x000fc8000bf01270 */
[----:B------:R-:W-:-:S04]  /*103f0*/  USEL UR45, URZ, UR4, !UP0 ;  /* 0x000000043f2d7287 */ /* 0x000fc8000c000000 */
[----:B------:R-:W-:-:S06]  /*10400*/  UISETP.GT.AND UP0, UPT, UR44, UR45, UPT ;  /* 0x0000002d2c00728c */ /* 0x000fcc000bf04270 */
[----:B------:R-:W-:-:S13]  /*10410*/  PLOP3.LUT P0, PT, PT, PT, UP0, 0x80, 0x0 ;  /* 0x000000000000781c */ /* 0x000fda0003f0f008 */
[----:B------:R-:W-:Y:S05]  /*10420*/  @P0 BRA `(.L_x_1245) ;  /* 0x0000000000480947 */ /* 0x000fea0003800000 */
[----:B------:R-:W0:Y:S02]  /*10430*/  S2R R0, SR_TID.X ;  /* 0x0000000000007919 */ /* 0x000e240000002100 */
[----:B0-----:R-:W-:-:S04]  /*10440*/  LOP3.LUT R0, R0, 0x7f, RZ, 0xc0, !PT ;  /* 0x0000007f00007812 */ /* 0x001fc800078ec0ff */
[----:B------:R-:W-:-:S13]  /*10450*/  ISETP.NE.AND P0, PT, R0, RZ, PT ;  /* 0x000000ff0000720c */ /* 0x000fda0003f05270 */
[----:B------:R-:W-:Y:S05]  /*10460*/  @P0 BRA `(.L_x_1246) ;  /* 0x0000003800600947 */ /* 0x000fea0003800000 */
[----:B------:R-:W0:Y:S01]  /*10470*/  S2R R7, SR_LANEID ;  /* 0x0000000000077919 */ /* 0x000e220000000000 */
[----:B------:R-:W-:Y:S01]  /*10480*/  VOTEU.ANY UR4, UPT, PT ;  /* 0x0000000000047886 */ /* 0x000fe200038e0100 */
[----:B------:R-:W1:Y:S01]  /*10490*/  LDC.64 R2, c[0x0][0xc80] ;  /* 0x00032000ff027b82 */ /* 0x000e620000000a00 */
[----:B------:R-:W0:Y:S08]  /*104a0*/  FLO.U32 R0, UR4 ;  /* 0x0000000400007d00 */ /* 0x000e3000080e0000 */
[----:B------:R-:W1:Y:S01]  /*104b0*/  POPC R5, UR4 ;  /* 0x0000000400057d09 */ /* 0x000e620008000000 */
[----:B0-----:R-:W-:-:S13]  /*104c0*/  ISETP.EQ.U32.AND P1, PT, R0, R7, PT ;  /* 0x000000070000720c */ /* 0x001fda0003f22070 */
[----:B-1----:R-:W2:Y:S01]  /*104d0*/  @P1 ATOMG.E.ADD.STRONG.GPU PT, R3, desc[UR50][R2.64], R5 ;  /* 0x00000005020319a8 */ /* 0x002ea200081ee1f2 */
[----:B------:R-:W0:Y:S02]  /*104e0*/  S2R R4, SR_LTMASK ;  /* 0x0000000000047919 */ /* 0x000e240000003900 */
[----:B0-----:R-:W-:-:S04]  /*104f0*/  LOP3.LUT R4, R4, UR4, RZ, 0xc0, !PT ;  /* 0x0000000404047c12 */ /* 0x001fc8000f8ec0ff */
[----:B------:R-:W0:Y:S01]  /*10500*/  POPC R7, R4 ;  /* 0x0000000400077309 */ /* 0x000e220000000000 */
[----:B--2---:R-:W0:Y:S02]  /*10510*/  SHFL.IDX PT, R0, R3, R0, 0x1f ;  /* 0x00001f0003007589 */ /* 0x004e2400000e0000 */
[----:B0-----:R-:W-:-:S05]  /*10520*/  IADD3 R0, R0, UR46, R7 ;  /* 0x0000002e00007c10 */ /* 0x001fca000fffe007 */
[----:B------:R2:W-:Y:S01]  /*10530*/  STL [R1], R0 ;  /* 0x0000000001007387 */ /* 0x0005e20000100800 */
[----:B------:R-:W-:Y:S05]  /*10540*/  BRA `(.L_x_1246) ;  /* 0x0000003800287947 */ /* 0x000fea0003800000 */
.L_x_1245:
        /* <DEDUP_REMOVED lines=20> */
.L_x_1248:
[----:B------:R-:W-:Y:S05]  /*10690*/  BSYNC B6 ;  /* 0x0000000000067941 */ /* 0x000fea0003800000 */
.L_x_1247:
        /* <DEDUP_REMOVED lines=22> */
.L_x_1250:
[----:B------:R-:W-:Y:S05]  /*10800*/  BSYNC B6 ;  /* 0x0000000000067941 */ /* 0x000fea0003800000 */
.L_x_1249:
        /* <DEDUP_REMOVED lines=20> */
.L_x_1252:
[----:B------:R-:W-:Y:S05]  /*10950*/  BSYNC B6 ;  /* 0x0000000000067941 */ /* 0x000fea0003800000 */
.L_x_1251:
        /* <DEDUP_REMOVED lines=19> */
.L_x_1254:
[----:B------:R-:W-:Y:S05]  /*10a90*/  BSYNC B6 ;  /* 0x0000000000067941 */ /* 0x000fea0003800000 */
.L_x_1253:
[----:B------:R-:W-:Y:S01]  /*10aa0*/  ULDC.64 UR4, c[0x0][0x9f8] ;  /* 0x00027e0000047ab9 */ /* 0x000fe20000000a00 */
[----:B------:R-:W-:Y:S01]  /*10ab0*/  IMAD.U32 R24, RZ, RZ, UR37 ;  /* 0x00000025ff187e24 */ /* 0x000fe2000f8e00ff */
[----:B------:R-:W-:Y:S01]  /*10ac0*/  UISETP.NE.U32.AND UP0, UPT, UR4, URZ, UPT ;  /* 0x0000003f0400728c */ /* 0x000fe2000bf05070 */
[----:B------:R-:W0:Y:S03]  /*10ad0*/  LDC R20, c[0x0][0x430] ;  /* 0x00010c00ff147b82 */ /* 0x000e260000000800 */
[----:B------:R-:W-:-:S06]  /*10ae0*/  UISETP.NE.AND.EX UP0, UPT, UR5, URZ, UPT, UP0 ;  /* 0x0000003f0500728c */ /* 0x000fcc000bf05300 */
[----:B------:R-:W-:-:S05]  /*10af0*/  PLOP3.LUT P0, PT, PT, PT, UP0, 0x80, 0x0 ;  /* 0x000000000000781c */ /* 0x000fca0003f0f008 */
[----:B------:R-:W-:Y:S02]  /*10b00*/  @UP0 ULDC.64 UR4, c[0x0][0x9f8] ;  /* 0x00027e0000040ab9 */ /* 0x000fe40000000a00 */
[----:B------:R-:W-:-:S06]  /*10b10*/  @UP0 UIMAD.WIDE UR4, UR37, 0x4, UR4 ;  /* 0x00000004250408a5 */ /* 0x000fcc000f8e0204 */
[----:B------:R-:W-:Y:S01]  /*10b20*/  IMAD.U32 R2, RZ, RZ, UR4 ;  /* 0x00000004ff027e24 */ /* 0x000fe2000f8e00ff */
[----:B------:R-:W-:Y:S01]  /*10b30*/  ULDC UR4, c[0x0][0xc48] ;  /* 0x0003120000047ab9 */ /* 0x000fe20000000800 */
[----:B------:R-:W-:-:S05]  /*10b40*/  IMAD.U32 R3, RZ, RZ, UR5 ;  /* 0x00000005ff037e24 */ /* 0x000fca000f8e00ff */
[----:B------:R1:W5:Y:S01]  /*10b50*/  @P0 LDG.E R24, desc[UR50][R2.64] ;  /* 0x0000003202180981 */ /* 0x000362000c1e1900 */
[----:B------:R-:W-:Y:S01]  /*10b60*/  IMAD.U32 R10, RZ, RZ, UR44 ;  /* 0x0000002cff0a7e24 */ /* 0x000fe2000f8e00ff */
[----:B------:R-:W-:Y:S01]  /*10b70*/  UMOV UR5, 0xffffffff ;  /* 0xffffffff00057882 */ /* 0x000fe20000000000 */
[----:B------:R-:W-:-:S03]  /*10b80*/  IMAD.U32 R18, RZ, RZ, UR4 ;  /* 0x00000004ff127e24 */ /* 0x000fc6000f8e00ff */
[----:B------:R-:W-:Y:S01]  /*10b90*/  LEA R10, R10, 0xffffffc0, 0x6 ;  /* 0xffffffc00a0a7811 */ /* 0x000fe200078e30ff */
[----:B------:R-:W-:Y:S06]  /*10ba0*/  BRA.DIV UR5, `(.L_x_1255) ;  /* 0x0000003a05d47947 */ /* 0x000fec000b800000 */
.L_x_1326:
[----:B------:R-:W2:Y:S01]  /*10bb0*/  S2R R0, SR_TID.X ;  /* 0x0000000000007919 */ /* 0x000ea20000002100 */
[----:B0-----:R-:W-:Y:S02]  /*10bc0*/  ISETP.NE.AND P1, PT, R20, 0x1, PT ;  /* 0x000000011400780c */ /* 0x001fe40003f25270 */
[----:B-----5:R-:W-:Y:S01]  /*10bd0*/  SHF.R.S32.HI R31, RZ, 0x1f, R24 ;  /* 0x0000001fff1f7819 */ /* 0x020fe20000011418 */
[----:B-1----:R-:W0:Y:S01]  /*10be0*/  S2R R2, SR_TID.X ;  /* 0x0000000000027919 */ /* 0x002e220000002100 */
[----:B------:R-:W-:-:S09]  /*10bf0*/  LOP3.LUT R16, R16, 0xffffffef, RZ, 0xc0, !PT ;  /* 0xffffffef10107812 */ /* 0x000fd200078ec0ff */
[----:B------:R-:W1:Y:S01]  /*10c00*/  @P1 LDC R5, c[0x0][0x434] ;  /* 0x00010d00ff051b82 */ /* 0x000e620000000800 */
[----:B------:R-:W-:-:S07]  /*10c10*/  @P1 LOP3.LUT R16, R16, 0x10, RZ, 0xfc, !PT ;  /* 0x0000001010101812 */ /* 0x000fce00078efcff */
[----:B------:R-:W3:Y:S01]  /*10c20*/  @P1 LDC R7, c[0x0][0x438] ;  /* 0x00010e00ff071b82 */ /* 0x000ee20000000800 */
[----:B--2---:R-:W-:Y:S01]  /*10c30*/  LOP3.LUT R0, R0, 0x7f, RZ, 0xc0, !PT ;  /* 0x0000007f00007812 */ /* 0x004fe200078ec0ff */
[----:B0-----:R-:W-:-:S03]  /*10c40*/  IMAD.SHL.U32 R11, R2, 0x10, RZ ;  /* 0x00000010020b7824 */ /* 0x001fc600078e00ff */
[----:B------:R-:W-:-:S04]  /*10c50*/  SHF.R.U32.HI R0, RZ, 0x3, R0 ;  /* 0x00000003ff007819 */ /* 0x000fc80000011600 */
[----:B------:R-:W-:-:S05]  /*10c60*/  LOP3.LUT R11, R0, 0x70, R11, 0xf8, !PT ;  /* 0x00000070000b7812 */ /* 0x000fca00078ef80b */
[----:B------:R-:W-:-:S04]  /*10c70*/  IMAD.IADD R3, R11, 0x1, R10 ;  /* 0x000000010b037824 */ /* 0x000fc800078e020a */
[C---:B------:R-:W-:Y:S01]  /*10c80*/  IMAD.IADD R0, R3.reuse, 0x1, R32 ;  /* 0x0000000103007824 */ /* 0x040fe200078e0220 */
[----:B------:R-:W-:-:S03]  /*10c90*/  ISETP.GE.AND P0, PT, R3, UR42, PT ;  /* 0x0000002a03007c0c */ /* 0x000fc6000bf06270 */
[----:B-1----:R-:W-:Y:S01]  /*10ca0*/  @P1 IMAD.HI.U32 R4, R0, R5, RZ ;  /* 0x0000000500041227 */ /* 0x002fe200078e00ff */
[----:B------:R-:W-:-:S03]  /*10cb0*/  ISETP.GT.U32.OR P0, PT, R11, 0x3f, P0 ;  /* 0x0000003f0b00780c */ /* 0x000fc60000704470 */
[----:B------:R-:W-:Y:S01]  /*10cc0*/  IMAD.MOV.U32 R8, RZ, RZ, R0 ;  /* 0x000000ffff087224 */ /* 0x000fe200078e0000 */
[----:B---3--:R-:W-:-:S09]  /*10cd0*/  @P1 SHF.R.U32.HI R8, RZ, R7, R4 ;  /* 0x00000007ff081219 */ /* 0x008fd20000011604 */
[----:B------:R-:W0:Y:S01]  /*10ce0*/  @!P0 LDC.64 R2, c[0x0][0x428] ;  /* 0x00010a00ff028b82 */ /* 0x000e220000000a00 */
[----:B------:R-:W-:-:S07]  /*10cf0*/  @!P0 SHF.R.S32.HI R7, RZ, 0x1f, R8 ;  /* 0x0000001fff078819 */ /* 0x000fce0000011408 */
[----:B------:R-:W1:Y:S01]  /*10d00*/  @!P0 LDC.64 R4, c[0x0][0x418] ;  /* 0x00010600ff048b82 */ /* 0x000e620000000a00 */
[----:B0-----:R-:W-:-:S04]  /*10d10*/  @!P0 IMAD R6, R31, R2, RZ ;  /* 0x000000021f068224 */ /* 0x001fc800078e02ff */
[----:B------:R-:W-:Y:S02]  /*10d20*/  @!P0 IMAD R9, R24, R3, R6 ;  /* 0x0000000318098224 */ /* 0x000fe400078e0206 */
[----:B------:R-:W-:-:S04]  /*10d30*/  @!P0 IMAD.MOV.U32 R6, RZ, RZ, R8 ;  /* 0x000000ffff068224 */ /* 0x000fc800078e0008 */
[----:B------:R-:W-:-:S04]  /*10d40*/  @!P0 IMAD.WIDE.U32 R2, R24, R2, R6 ;  /* 0x0000000218028225 */ /* 0x000fc800078e0006 */
        /* <DEDUP_REMOVED lines=8> */
[----:B------:R-:W-:Y:S02]  /*10dd0*/  ISETP.GT.U32.AND P0, PT, R11, 0x3f, PT ;  /* 0x0000003f0b00780c */ /* 0x000fe40003f04070 */
[----:B------:R-:W-:Y:S01]  /*10de0*/  LOP3.LUT R16, R16, 0xfffffff7, RZ, 0xc0, !PT ;  /* 0xfffffff710107812 */ /* 0x000fe200078ec0ff */
[----:B0-----:R-:W-:-:S06]  /*10df0*/  IMAD R6, R20, R3, R0 ;  /* 0x0000000314067224 */ /* 0x001fcc00078e0200 */
[----:B------:R-:W-:Y:S01]  /*10e00*/  @P2 LOP3.LUT R16, R16, 0x8, RZ, 0xfc, !PT ;  /* 0x0000000810102812 */ /* 0x000fe200078efcff */
[----:B------:R-:W-:-:S03]  /*10e10*/  IMAD R3, RZ, RZ, -UR37 ;  /* 0x80000025ff037e24 */ /* 0x000fc6000f8e02ff */
[----:B------:R-:W-:Y:S01]  /*10e20*/  LOP3.LUT R16, R16, 0xfffffffb, RZ, 0xc0, !PT ;  /* 0xfffffffb10107812 */ /* 0x000fe200078ec0ff */
[----:B------:R-:W-:-:S03]  /*10e30*/  IMAD R18, R18, R3, UR38 ;  /* 0x0000002612127e24 */ /* 0x000fc6000f8e0203 */
[----:B------:R-:W-:Y:S02]  /*10e40*/  @P0 LOP3.LUT R16, R16, 0x4, RZ, 0xfc, !PT ;  /* 0x0000000410100812 */ /* 0x000fe400078efcff */
[----:B------:R-:W-:Y:S01]  /*10e50*/  SHF.R.S32.HI R26, RZ, 0x1f, R18 ;  /* 0x0000001fff1a7819 */ /* 0x000fe20000011412 */
[----:B------:R-:W-:Y:S06]  /*10e60*/  @!P2 BRA `(.L_x_1256) ;  /* 0x000000000004a947 */ /* 0x000fec0003800000 */
[----:B------:R-:W-:Y:S01]  /*10e70*/  BPT.TRAP 0x1 ;  /* 0x000000040000795c */ /* 0x000fe20000300000 */
.L_x_1256:
[----:B------:R-:W-:Y:S01]  /*10e80*/  IMAD R0, R19, 0x8, R17 ;  /* 0x0000000813007824 */ /* 0x000fe200078e0211 */
[----:B------:R-:W-:Y:S01]  /*10e90*/  SHF.L.U32 R25, R23, 0x1f, RZ ;  /* 0x0000001f17197819 */ /* 0x000fe200000006ff */
[----:B------:R-:W-:Y:S01]  /*10ea0*/  BSSY B0, `(.L_x_1257) ;  /* 0x0000004000007945 */ /* 0x000fe20003800000 */
[----:B------:R-:W-:Y:S02]  /*10eb0*/  SHF.R.S32.HI R20, RZ, 0x1f, R6 ;  /* 0x0000001fff147819 */ /* 0x000fe40000011406 */
[----:B------:R-:W0:Y:S02]  /*10ec0*/  SYNCS.PHASECHK.TRANS64.TRYWAIT P0, [R0+URZ+0x28480], R25 ;  /* 0x02848019000075a7 */ /* 0x000e24000800017f */
[----:B0-----:R-:W-:Y:S05]  /*10ed0*/  @!P0 BRA `(.L_x_1258) ;  /* 0x0000003800348947 */ /* 0x001fea0003800000 */
.L_x_1327:
[----:B------:R-:W-:Y:S05]  /*10ee0*/  BSYNC B0 ;  /* 0x0000000000007941 */ /* 0x000fea0003800000 */
.L_x_1257:
[----:B------:R-:W1:Y:S01]  /*10ef0*/  S2R R8, SR_TID.X ;  /* 0x0000000000087919 */ /* 0x000e620000002100 */
[----:B------:R-:W-:Y:S01]  /*10f00*/  ULDC.64 UR4, c[0x0][0x328] ;  /* 0x0000ca0000047ab9 */ /* 0x000fe20000000a00 */
[----:B-----5:R-:W-:Y:S01]  /*10f10*/  SHF.R.S32.HI R21, RZ, 0x1f, R5 ;  /* 0x0000001fff157819 */ /* 0x020fe20000011405 */
[----:B------:R-:W-:Y:S01]  /*10f20*/  IMAD R3, R20, UR4, RZ ;  /* 0x0000000414037c24 */ /* 0x000fe2000f8e02ff */
[----:B------:R-:W-:Y:S01]  /*10f30*/  ULDC.64 UR6, c[0x0][0x318] ;  /* 0x0000c60000067ab9 */ /* 0x000fe20000000a00 */
[----:B------:R-:W-:Y:S02]  /*10f40*/  LOP3.LUT P2, RZ, R16, 0x80, RZ, 0xc0, !PT ;  /* 0x0000008010ff7812 */ /* 0x000fe4000784c0ff */
        /* <DEDUP_REMOVED lines=14> */
[----:B------:R-:W-:Y:S02]  /*11030*/  IMAD R4, R19, 0x4000, R35 ;  /* 0x0000400013047824 */ /* 0x000fe400078e0223 */
[----:B------:R-:W-:Y:S02]  /*11040*/  SHF.R.U32.HI R11, RZ, 0x3, R8 ;  /* 0x00000003ff0b7819 */ /* 0x000fe40000011608 */
[----:B------:R-:W-:-:S04]  /*11050*/  IADD3 R8, P0, R2, UR6, RZ ;  /* 0x0000000602087c10 */ /* 0x000fc8000ff1e0ff */
[----:B------:R-:W-:Y:S02]  /*11060*/  IADD3.X R9, R3, UR7, R7, P0, !PT ;  /* 0x0000000703097c10 */ /* 0x000fe400087fe407 */
[----:B------:R-:W-:-:S04]  /*11070*/  IADD3 R7, -R11, UR42, -R10 ;  /* 0x0000002a0b077c10 */ /* 0x000fc8000fffe90a */
[----:B------:R-:W-:Y:S01]  /*11080*/  ISETP.GE.AND P4, PT, R7, 0x1, PT ;  /* 0x000000010700780c */ /* 0x000fe20003f86270 */
[----:B------:R-:W-:-:S12]  /*11090*/  BRA.DIV UR4, `(.L_x_1259) ;  /* 0x0000003604d87947 */ /* 0x000fd8000b800000 */
[----:B------:R-:W1:Y:S01]  /*110a0*/  SHFL.IDX PT, R2, R8, RZ, 0x181f ;  /* 0x00181fff08027589 */ /* 0x000e6200000e0000 */
[----:B------:R-:W-:Y:S01]  /*110b0*/  LOP3.LUT P6, RZ, R16, 0x100, RZ, 0xc0, !PT ;  /* 0x0000010010ff7812 */ /* 0x000fe200078cc0ff */
[----:B------:R-:W-:Y:S01]  /*110c0*/  IMAD.IADD R4, R17, 0x1, R4 ;  /* 0x0000000111047824 */ /* 0x000fe200078e0204 */
[C---:B------:R-:W-:Y:S01]  /*110d0*/  ISETP.GE.AND P3, PT, R7.reuse, 0x11, PT ;  /* 0x000000110700780c */ /* 0x040fe20003f66270 */
[----:B------:R-:W2:Y:S01]  /*110e0*/  SHFL.IDX PT, R3, R9, RZ, 0x181f ;  /* 0x00181fff09037589 */ /* 0x000ea200000e0000 */
[C---:B------:R-:W-:Y:S02]  /*110f0*/  ISETP.GE.AND P1, PT, R7.reuse, 0x21, PT ;  /* 0x000000210700780c */ /* 0x040fe40003f26270 */
[----:B------:R-:W-:Y:S01]  /*11100*/  ISETP.GE.AND P5, PT, R7, 0x31, PT ;  /* 0x000000310700780c */ /* 0x000fe20003fa6270 */
[----:B------:R-:W-:Y:S01]  /*11110*/  SHFL.IDX PT, R14, R8, 0x3, 0x181f ;  /* 0x00781f00080e7f89 */ /* 0x000fe200000e0000 */
[----:B-1----:R-:W-:-:S05]  /*11120*/  IADD3 R2, P0, R30, R2, RZ ;  /* 0x000000021e027210 */ /* 0x002fca0007f1e0ff */
[----:B--2---:R-:W-:Y:S01]  /*11130*/  IMAD.X R3, RZ, RZ, R3, P0 ;  /* 0x000000ffff037224 */ /* 0x004fe200000e0603 */
[----:B------:R-:W-:-:S13]  /*11140*/  ISETP.LT.OR P0, PT, R7, 0x1, P6 ;  /* 0x000000010700780c */ /* 0x000fda0003701670 */
[----:B------:R-:W-:Y:S01]  /*11150*/  LDGSTS.E.BYPASS.LTC128B.128 [R4+0x10000], desc[UR50][R2.64], !P0 ;  /* 0x1000000002047fae */ /* 0x000fe2000c101d72 */
[----:B------:R-:W-:-:S13]  /*11160*/  ISETP.LT.OR P0, PT, R7, 0x1, P2 ;  /* 0x000000010700780c */ /* 0x000fda0001701670 */
[----:B------:R1:W-:Y:S04]  /*11170*/  LDGSTS.E.BYPASS.LTC128B.128 [R4+0x12000], desc[UR50][R2.64+0x80], !P0 ;  /* 0x1200008002047fae */ /* 0x0003e8000c101d72 */
[----:B-1----:R-:W1:Y:S04]  /*11180*/  SHFL.IDX PT, R2, R8, 0x1, 0x181f ;  /* 0x00381f0008027f89 */ /* 0x002e6800000e0000 */
[----:B------:R-:W2:Y:S01]  /*11190*/  SHFL.IDX PT, R3, R9, 0x1, 0x181f ;  /* 0x00381f0009037f89 */ /* 0x000ea200000e0000 */
[----:B-1----:R-:W-:-:S05]  /*111a0*/  IADD3 R2, P0, R30, R2, RZ ;  /* 0x000000021e027210 */ /* 0x002fca0007f1e0ff */
[----:B--2---:R-:W-:Y:S01]  /*111b0*/  IMAD.X R3, RZ, RZ, R3, P0 ;  /* 0x000000ffff037224 */ /* 0x004fe200000e0603 */
[----:B------:R-:W-:-:S13]  /*111c0*/  ISETP.LT.OR P0, PT, R7, 0x11, P6 ;  /* 0x000000110700780c */ /* 0x000fda0003701670 */
[----:B------:R-:W-:Y:S01]  /*111d0*/  LDGSTS.E.BYPASS.LTC128B.128 [R4+0x10800], desc[UR50][R2.64], !P0 ;  /* 0x1080000002047fae */ /* 0x000fe2000c101d72 */
[----:B------:R-:W-:-:S13]  /*111e0*/  ISETP.LT.OR P0, PT, R7, 0x11, P2 ;  /* 0x000000110700780c */ /* 0x000fda0001701670 */
[----:B------:R1:W-:Y:S04]  /*111f0*/  LDGSTS.E.BYPASS.LTC128B.128 [R4+0x12800], desc[UR50][R2.64+0x80], !P0 ;  /* 0x1280008002047fae */ /* 0x0003e8000c101d72 */
[----:B-1----:R-:W1:Y:S04]  /*11200*/  SHFL.IDX PT, R2, R8, 0x2, 0x181f ;  /* 0x00581f0008027f89 */ /* 0x002e6800000e0000 */
[----:B------:R-:W2:Y:S04]  /*11210*/  SHFL.IDX PT, R3, R9, 0x2, 0x181f ;  /* 0x00581f0009037f89 */ /* 0x000ea800000e0000 */
[----:B------:R-:W3:Y:S01]  /*11220*/  SHFL.IDX PT, R9, R9, 0x3, 0x181f ;  /* 0x00781f0009097f89 */ /* 0x000ee200000e0000 */
[----:B-1----:R-:W-:-:S05]  /*11230*/  IADD3 R2, P0, R30, R2, RZ ;  /* 0x000000021e027210 */ /* 0x002fca0007f1e0ff */
[----:B--2---:R-:W-:Y:S01]  /*11240*/  IMAD.X R3, RZ, RZ, R3, P0 ;  /* 0x000000ffff037224 */ /* 0x004fe200000e0603 */
[----:B------:R-:W-:-:S13]  /*11250*/  ISETP.LT.OR P0, PT, R7, 0x21, P6 ;  /* 0x000000210700780c */ /* 0x000fda0003701670 */
[----:B------:R1:W-:Y:S01]  /*11260*/  LDGSTS.E.BYPASS.LTC128B.128 [R4+0x11000], desc[UR50][R2.64], !P0 ;  /* 0x1100000002047fae */ /* 0x0003e2000c101d72 */
[----:B------:R-:W-:-:S13]  /*11270*/  ISETP.LT.OR P0, PT, R7, 0x21, P2 ;  /* 0x000000210700780c */ /* 0x000fda0001701670 */
[----:B---3--:R1:W-:Y:S02]  /*11280*/  LDGSTS.E.BYPASS.LTC128B.128 [R4+0x13000], desc[UR50][R2.64+0x80], !P0 ;  /* 0x1300008002047fae */ /* 0x0083e4000c101d72 */
.L_x_1337:
[----:B01----:R-:W-:Y:S02]  /*11290*/  IADD3 R2, P0, R30, R14, RZ ;  /* 0x0000000e1e027210 */ /* 0x003fe40007f1e0ff */
[----:B------:R-:W-:-:S03]  /*112a0*/  LOP3.LUT P6, RZ, R16, 0x100, RZ, 0xc0, !PT ;  /* 0x0000010010ff7812 */ /* 0x000fc600078cc0ff */
[----:B------:R-:W-:Y:S01]  /*112b0*/  IMAD.X R3, RZ, RZ, R9, P0 ;  /* 0x000000ffff037224 */ /* 0x000fe200000e0609 */
[----:B------:R-:W-:-:S13]  /*112c0*/  ISETP.LT.OR P0, PT, R7, 0x31, P6 ;  /* 0x000000310700780c */ /* 0x000fda0003701670 */
[----:B------:R-:W-:Y:S01]  /*112d0*/  @!PT LDS RZ, [RZ] ;  /* 0x00000000fffff984 */ /* 0x000fe20000000800 */
[----:B------:R-:W-:Y:S01]  /*112e0*/  @!PT LDS RZ, [RZ] ;  /* 0x00000000fffff984 */ /* 0x000fe20000000800 */
[----:B------:R-:W-:Y:S01]  /*112f0*/  @!PT LDS RZ, [RZ] ;  /* 0x00000000fffff984 */ /* 0x000fe20000000800 */
[----:B------:R0:W-:Y:S01]  /*11300*/  LDGSTS.E.BYPASS.LTC128B.128 [R4+0x11800], desc[UR50][R2.64], !P0 ;  /* 0x1180000002047fae */ /* 0x0001e2000c101d72 */
[----:B------:R-:W-:-:S13]  /*11310*/  ISETP.LT.OR P0, PT, R7, 0x31, P2 ;  /* 0x000000310700780c */ /* 0x000fda0001701670 */
[----:B------:R0:W-:Y:S01]  /*11320*/  LDGSTS.E.BYPASS.LTC128B.128 [R4+0x13800], desc[UR50][R2.64+0x80], !P0 ;  /* 0x1380008002047fae */ /* 0x0001e2000c101d72 */
[----:B------:R-:W-:Y:S01]  /*11330*/  PLOP3.LUT P0, PT, PT, PT, PT, 0x80, 0x0 ;  /* 0x000000000000781c */ /* 0x000fe20003f0f070 */
[----:B------:R-:W-:-:S12]  /*11340*/  NOP ;  /* 0x0000000000007918 */ /* 0x000fd80000000000 */
.L_x_1260:
        /* <DEDUP_REMOVED lines=11> */
.L_x_1261:
[----:B------:R0:W-:Y:S01]  /*11400*/  SYNCS.ARRIVE.TRANS64.A1T0 RZ, [R0+URZ+0x28470], RZ ;  /* 0x028470ff00ff79a7 */ /* 0x0001e2000810003f */
[----:B------:R-:W-:Y:S05]  /*11410*/  @!P6 BRA `(.L_x_1262) ;  /* 0x000000000004e947 */ /* 0x000fea0003800000 */
[----:B------:R-:W-:Y:S01]  /*11420*/  BPT.TRAP 0x1 ;  /* 0x000000040000795c */ /* 0x000fe20000300000 */
.L_x_1262:
[----:B------:R-:W1:Y:S01]  /*11430*/  SYNCS.PHASECHK.TRANS64.TRYWAIT P0, [R0+URZ+0x28440], R25 ;  /* 0x02844019000075a7 */ /* 0x000e62000800017f */
[----:B------:R-:W-:Y:S04]  /*11440*/  BSSY B0, `(.L_x_1263) ;  /* 0x0000002000007945 */ /* 0x000fe80003800000 */
[----:B-1----:R-:W-:Y:S05]  /*11450*/  @!P0 BRA `(.L_x_1264) ;  /* 0x0000003800408947 */ /* 0x002fea0003800000 */
.L_x_1338:
[----:B------:R-:W-:Y:S05]  /*11460*/  BSYNC B0 ;  /* 0x0000000000007941 */ /* 0x000fea0003800000 */
.L_x_1263:
[----:B------:R-:W-:Y:S01]  /*11470*/  ULDC.64 UR4, c[0x0][0x300] ;  /* 0x0000c00000047ab9 */ /* 0x000fe20000000a00 */
[----:B------:R-:W-:Y:S01]  /*11480*/  ULDC.64 UR6, c[0x0][0x2e8] ;  /* 0x0000ba0000067ab9 */ /* 0x000fe20000000a00 */
[----:B------:R-:W-:Y:S01]  /*11490*/  IMAD R3, R20, UR4, RZ ;  /* 0x0000000414037c24 */ /* 0x000fe2000f8e02ff */
[----:B------:R-:W-:-:S03]  /*114a0*/  LOP3.LUT P2, RZ, R16, 0x1, RZ, 0xc0, !PT ;  /* 0x0000000110ff7812 */ /* 0x000fc6000784c0ff */
        /* <DEDUP_REMOVED lines=12> */
[----:B------:R-:W-:-:S02]  /*11570*/  UMOV UR4, 0xffffffff ;  /* 0xffffffff00047882 */ /* 0x000fc40000000000 */
[----:B------:R-:W-:-:S04]  /*11580*/  IADD3 R5, P0, R2, UR6, RZ ;  /* 0x0000000602057c10 */ /* 0x000fc8000ff1e0ff */
[----:B------:R-:W-:Y:S01]  /*11590*/  IADD3.X R6, R3, UR7, R7, P0, !PT ;  /* 0x0000000703067c10 */ /* 0x000fe200087fe407 */
[----:B------:R-:W-:Y:S08]  /*115a0*/  BRA.DIV UR4, `(.L_x_1265) ;  /* 0x0000003a04007947 */ /* 0x000ff0000b800000 */
[----:B------:R-:W2:Y:S01]  /*115b0*/  SHFL.IDX PT, R14, R5, RZ, 0x181f ;  /* 0x00181fff050e7589 */ /* 0x000ea200000e0000 */
[----:B------:R-:W-:-:S03]  /*115c0*/  LOP3.LUT P6, RZ, R16, 0x2, RZ, 0xc0, !PT ;  /* 0x0000000210ff7812 */ /* 0x000fc600078cc0ff */
[----:B------:R-:W3:Y:S04]  /*115d0*/  SHFL.IDX PT, R2, R6, RZ, 0x181f ;  /* 0x00181fff06027589 */ /* 0x000ee800000e0000 */
[----:B------:R-:W-:Y:S01]  /*115e0*/  SHFL.IDX PT, R7, R6, 0x1, 0x181f ;  /* 0x00381f0006077f89 */ /* 0x000fe200000e0000 */
[----:B--2---:R-:W-:-:S05]  /*115f0*/  @P4 IADD3 R14, P0, R30, R14, RZ ;  /* 0x0000000e1e0e4210 */ /* 0x004fca0007f1e0ff */
[----:B---3--:R-:W-:Y:S02]  /*11600*/  @P4 IMAD.X R3, RZ, RZ, R2, P0 ;  /* 0x000000ffff034224 */ /* 0x008fe400000e0602 */
[----:B------:R-:W-:Y:S02]  /*11610*/  @P4 IMAD.MOV.U32 R2, RZ, RZ, R14 ;  /* 0x000000ffff024224 */ /* 0x000fe400078e000e */
[----:B------:R-:W2:Y:S04]  /*11620*/  SHFL.IDX PT, R14, R5, 0x1, 0x181f ;  /* 0x00381f00050e7f89 */ /* 0x000ea800000e0000 */
[----:B------:R-:W-:Y:S04]  /*11630*/  @P4 LDGSTS.E.BYPASS.LTC128B.128 [R4+0x20000], desc[UR50][R2.64], !P6 ;  /* 0x2000000002044fae */ /* 0x000fe8000f101d72 */
[----:B------:R3:W-:Y:S01]  /*11640*/  @P4 LDGSTS.E.BYPASS.LTC128B.128 [R4+0x22000], desc[UR50][R2.64+0x80], !P2 ;  /* 0x2200008002044fae */ /* 0x0007e2000d101d72 */
[----:B--2---:R-:W-:-:S05]  /*11650*/  @P3 IADD3 R14, P0, R30, R14, RZ ;  /* 0x0000000e1e0e3210 */ /* 0x004fca0007f1e0ff */
[----:B------:R-:W-:Y:S02]  /*11660*/  @P3 IMAD.X R7, RZ, RZ, R7, P0 ;  /* 0x000000ffff073224 */ /* 0x000fe400000e0607 */
[----:B---3--:R-:W-:Y:S02]  /*11670*/  @P3 IMAD.MOV.U32 R2, RZ, RZ, R14 ;  /* 0x000000ffff023224 */ /* 0x008fe400078e000e */
[----:B------:R-:W2:Y:S01]  /*11680*/  SHFL.IDX PT, R14, R5, 0x2, 0x181f ;  /* 0x00581f00050e7f89 */ /* 0x000ea200000e0000 */
[----:B------:R-:W-:-:S03]  /*11690*/  @P3 IMAD.MOV.U32 R3, RZ, RZ, R7 ;  /* 0x000000ffff033224 */ /* 0x000fc600078e0007 */
[----:B------:R-:W3:Y:S04]  /*116a0*/  SHFL.IDX PT, R7, R6, 0x2, 0x181f ;  /* 0x00581f0006077f89 */ /* 0x000ee800000e0000 */
[----:B------:R-:W-:Y:S04]  /*116b0*/  @P3 LDGSTS.E.BYPASS.LTC128B.128 [R4+0x20800], desc[UR50][R2.64], !P6 ;  /* 0x2080000002043fae */ /* 0x000fe8000f101d72 */
[----:B------:R4:W-:Y:S01]  /*116c0*/  @P3 LDGSTS.E.BYPASS.LTC128B.128 [R4+0x22800], desc[UR50][R2.64+0x80], !P2 ;  /* 0x2280008002043fae */ /* 0x0009e2000d101d72 */
[----:B--2---:R-:W-:-:S05]  /*116d0*/  @P1 IADD3 R14, P0, R30, R14, RZ ;  /* 0x0000000e1e0e1210 */ /* 0x004fca0007f1e0ff */
[----:B---3--:R-:W-:Y:S02]  /*116e0*/  @P1 IMAD.X R7, RZ, RZ, R7, P0 ;  /* 0x000000ffff071224 */ /* 0x008fe400000e0607 */
[----:B----4-:R-:W-:Y:S02]  /*116f0*/  @P1 IMAD.MOV.U32 R2, RZ, RZ, R14 ;  /* 0x000000ffff021224 */ /* 0x010fe400078e000e */
[----:B------:R-:W-:Y:S01]  /*11700*/  @P1 IMAD.MOV.U32 R3, RZ, RZ, R7 ;  /* 0x000000ffff031224 */ /* 0x000fe200078e0007 */
[----:B------:R2:W3:Y:S04]  /*11710*/  SHFL.IDX PT, R14, R5, 0x3, 0x181f ;  /* 0x00781f00050e7f89 */ /* 0x0004e800000e0000 */
[----:B------:R2:W-:Y:S04]  /*11720*/  @P1 LDGSTS.E.BYPASS.LTC128B.128 [R4+0x21000], desc[UR50][R2.64], !P6 ;  /* 0x2100000002041fae */ /* 0x0005e8000f101d72 */
[----:B------:R2:W-:Y:S04]  /*11730*/  @P1 LDGSTS.E.BYPASS.LTC128B.128 [R4+0x23000], desc[UR50][R2.64+0x80], !P2 ;  /* 0x2300008002041fae */ /* 0x0005e8000d101d72 */
[----:B------:R2:W4:Y:S02]  /*11740*/  SHFL.IDX PT, R7, R6, 0x3, 0x181f ;  /* 0x00781f0006077f89 */ /* 0x00052400000e0000 */
.L_x_1348:
[----:B------:R-:W-:Y:S02]  /*11750*/  LOP3.LUT P1, RZ, R16, 0x2, RZ, 0xc0, !PT ;  /* 0x0000000210ff7812 */ /* 0x000fe4000782c0ff */
[----:B--23--:R-:W-:-:S05]  /*11760*/  @P5 IADD3 R2, P0, R30, R14, RZ ;  /* 0x0000000e1e025210 */ /* 0x00cfca0007f1e0ff */
[----:B----4-:R-:W-:Y:S01]  /*11770*/  @P5 IMAD.X R3, RZ, RZ, R7, P0 ;  /* 0x000000ffff035224 */ /* 0x010fe200000e0607 */
[----:B------:R-:W-:-:S05]  /*11780*/  PLOP3.LUT P0, PT, PT, PT, PT, 0x80, 0x0 ;  /* 0x000000000000781c */ /* 0x000fca0003f0f070 */
[----:B------:R-:W-:Y:S01]  /*11790*/  @!PT LDS RZ, [RZ] ;  /* 0x00000000fffff984 */ /* 0x000fe20000000800 */
[----:B------:R-:W-:Y:S01]  /*117a0*/  @!PT LDS RZ, [RZ] ;  /* 0x00000000fffff984 */ /* 0x000fe20000000800 */
[----:B------:R-:W-:Y:S01]  /*117b0*/  @!PT LDS RZ, [RZ] ;  /* 0x00000000fffff984 */ /* 0x000fe20000000800 */
[----:B------:R2:W-:Y:S04]  /*117c0*/  @P5 LDGSTS.E.BYPASS.LTC128B.128 [R4+0x21800], desc[UR50][R2.64], !P1 ;  /* 0x2180000002045fae */ /* 0x0005e8000c901d72 */
[----:B------:R2:W-:Y:S01]  /*117d0*/  @P5 LDGSTS.E.BYPASS.LTC128B.128 [R4+0x23800], desc[UR50][R2.64+0x80], !P2 ;  /* 0x2380008002045fae */ /* 0x0005e2000d101d72 */
[----:B------:R-:W-:-:S03]  /*117e0*/  NOP ;  /* 0x0000000000007918 */ /* 0x000fc60000000000 */
.L_x_1266:
[----:B------:R-:W-:Y:S02]  /*117f0*/  PLOP3.LUT P1, PT, P1, P0, PT, 0xa2, 0x0 ;  /* 0x000000000000781c */ /* 0x000fe40000f21472 */
[----:B------:R-:W-:-:S08]  /*11800*/  @P0 R2UR P1, UR4, R0 ;  /* 0x00000000000402ca */ /* 0x000fd00000020000 */
[----:B------:R-:W-:-:S05]  /*11810*/  @P0 PLOP3.LUT P0, PT, P1, PT, PT, 0x80, 0x0 ;  /* 0x000000000000081c */ /* 0x000fca0000f0f070 */
[----:B------:R-:W-:Y:S01]  /*11820*/  @!P1 SYNCS.ARRIVE.TRANS64.RED.A0T1 RZ, [UR4+0x28430], RZ ;  /* 0x028430ffffff99a7 */ /* 0x000fe20008200404 */
[----:B------:R-:W-:Y:S07]  /*11830*/  @!P1 ARRIVES.LDGSTSBAR.64.TRANSCNT [UR4+0x28430] ;  /* 0x02843000ff0099b0 */ /* 0x000fee0008000a84 */
[----:B------:R-:W-:Y:S05]  /*11840*/  @P0 BRA.U.ANY `(.L_x_1266) ;  /* 0xfffffffd00e80947 */ /* 0x000fea000393ffff */
[----:B------:R-:W-:Y:S01]  /*11850*/  NOP ;  /* 0x0000000000007918 */ /* 0x000fe20000000000 */
[----:B--2---:R-:W-:-:S05]  /*11860*/  IMAD.U32 R2, RZ, RZ, UR49 ;  /* 0x00000031ff027e24 */ /* 0x004fca000f8e00ff */
[----:B------:R-:W-:-:S13]  /*11870*/  ISETP.NE.AND P2, PT, R2, 0x3, PT ;  /* 0x000000030200780c */ /* 0x000fda0003f45270 */
[----:B------:R-:W-:Y:S05]  /*11880*/  @!P2 BRA `(.L_x_1267) ;  /* 0x000000000004a947 */ /* 0x000fea0003800000 */
[----:B------:R-:W-:Y:S01]  /*11890*/  BPT.TRAP 0x1 ;  /* 0x000000040000795c */ /* 0x000fe20000300000 */
.L_x_1267:
[----:B------:R2:W-:Y:S02]  /*118a0*/  SYNCS.ARRIVE.TRANS64.A1T0 RZ, [R0+URZ+0x28430], RZ ;  /* 0x028430ff00ff79a7 */ /* 0x0005e4000810003f */
[----:B------:R-:W-:Y:S05]  /*118b0*/  WARPSYNC.ALL ;  /* 0x0000000000007948 */ /* 0x000fea0003800000 */
[----:B------:R-:W-:Y:S01]  /*118c0*/  BSSY B6, `(.L_x_1268) ;  /* 0x0000015000067945 */ /* 0x000fe20003800000 */
[----:B012---:R-:W-:Y:S01]  /*118d0*/  VIADD R0, R17, 0x18000 ;  /* 0x0001800011007836 */ /* 0x007fe20000000000 */
[----:B------:R-:W-:Y:S04]  /*118e0*/  BAR.SYNC.DEFER_BLOCKING 0x8, 0x180 ;  /* 0x0206000000007b1d */ /* 0x000fe80000010000 */
        /* <DEDUP_REMOVED lines=18> */
.L_x_1269:
[----:B------:R-:W-:Y:S05]  /*11a10*/  BSYNC B6 ;  /* 0x0000000000067941 */ /* 0x000fea0003800000 */
.L_x_1268:
[----:B------:R-:W0:Y:S01]  /*11a20*/  S2R R2, SR_TID.X ;  /* 0x0000000000027919 */ /* 0x000e220000002100 */
[----:B------:R-:W-:Y:S01]  /*11a30*/  UISETP.NE.AND UP0, UPT, UR52, URZ, UPT ;  /* 0x0000003f3400728c */ /* 0x000fe2000bf05270 */
[----:B------:R-:W-:Y:S01]  /*11a40*/  R2UR UR6, R26 ;  /* 0x000000001a0672ca */ /* 0x000fe200000e0000 */
[----:B------:R-:W-:Y:S01]  /*11a50*/  ULDC.64 UR8, c[0x0][0x2d8] ;  /* 0x0000b60000087ab9 */ /* 0x000fe20000000a00 */
[----:B------:R-:W-:Y:S02]  /*11a60*/  R2UR UR7, R18 ;  /* 0x00000000120772ca */ /* 0x000fe400000e0000 */
[C---:B------:R-:W-:Y:S02]  /*11a70*/  LOP3.LUT P4, RZ, R16.reuse, 0x40, RZ, 0xc0, !PT ;  /* 0x0000004010ff7812 */ /* 0x040fe4000788c0ff */
[----:B------:R-:W-:Y:S02]  /*11a80*/  PLOP3.LUT P0, PT, PT, PT, UP0, 0x80, 0x0 ;  /* 0x000000000000781c */ /* 0x000fe40003f0f008 */
[----:B------:R-:W-:-:S02]  /*11a90*/  LOP3.LUT P5, RZ, R16, 0x20, RZ, 0xc0, !PT ;  /* 0x0000002010ff7812 */ /* 0x000fc400078ac0ff */
[----:B------:R-:W-:-:S03]  /*11aa0*/  @UP0 ULDC UR4, c[0x0][0x44c] ;  /* 0x0001130000040ab9 */ /* 0x000fc60000000800 */
[----:B------:R-:W-:-:S04]  /*11ab0*/  UIMAD UR6, UR6, UR8, URZ ;  /* 0x00000008060672a4 */ /* 0x000fc8000f8e023f */
[----:B------:R-:W-:Y:S02]  /*11ac0*/  UIMAD UR7, UR7, UR9, UR6 ;  /* 0x00000009070772a4 */ /* 0x000fe4000f8e0206 */
[----:B------:R-:W-:Y:S01]  /*11ad0*/  USHF.R.S32.HI UR6, URZ, 0x1f, UR37 ;  /* 0x0000001f3f067899 */ /* 0x000fe20008011425 */
[C---:B0-----:R-:W-:Y:S01]  /*11ae0*/  LOP3.LUT R20, R2.reuse, 0x7f, RZ, 0xc0, !PT ;  /* 0x0000007f02147812 */ /* 0x041fe200078ec0ff */
[----:B------:R-:W-:-:S03]  /*11af0*/  IMAD.SHL.U32 R2, R2, 0x10, RZ ;  /* 0x0000001002027824 */ /* 0x000fc600078e00ff */
[----:B------:R-:W-:-:S04]  /*11b00*/  SHF.R.U32.HI R20, RZ, 0x3, R20 ;  /* 0x00000003ff147819 */ /* 0x000fc80000011614 */
[----:B------:R-:W-:Y:S02]  /*11b10*/  LOP3.LUT R2, R20, 0x70, R2, 0xf8, !PT ;  /* 0x0000007014027812 */ /* 0x000fe400078ef802 */
[----:B------:R-:W0:Y:S03]  /*11b20*/  S2R R20, SR_TID.X ;  /* 0x0000000000147919 */ /* 0x000e260000002100 */
[----:B------:R-:W-:-:S04]  /*11b30*/  VIADD R4, R2, UR43 ;  /* 0x0000002b02047c36 */ /* 0x000fc80008000000 */
[----:B------:R-:W-:Y:S01]  /*11b40*/  @P0 IMAD.HI.U32 R2, R4, UR4, RZ ;  /* 0x0000000404020c27 */ /* 0x000fe2000f8e00ff */
[----:B------:R-:W-:Y:S01]  /*11b50*/  PLOP3.LUT P0, PT, PT, PT, UP0, 0x80, 0x0 ;  /* 0x000000000000781c */ /* 0x000fe20003f0f008 */
[----:B------:R-:W-:Y:S02]  /*11b60*/  @UP0 ULDC UR4, c[0x0][0x450] ;  /* 0x0001140000040ab9 */ /* 0x000fe40000000800 */
[----:B------:R-:W-:-:S10]  /*11b70*/  IMAD.MOV.U32 R0, RZ, RZ, R4 ;  /* 0x000000ffff007224 */ /* 0x000fd400078e0004 */
[----:B------:R-:W-:Y:S02]  /*11b80*/  @P0 SHF.R.U32.HI R0, RZ, UR4, R2 ;  /* 0x00000004ff000c19 */ /* 0x000fe40008011602 */
[----:B------:R-:W-:Y:S02]  /*11b90*/  R2UR UR4, R18 ;  /* 0x00000000120472ca */ /* 0x000fe400000e0000 */
[--C-:B------:R-:W-:Y:S01]  /*11ba0*/  SHF.R.S32.HI R2, RZ, 0x1f, R0.reuse ;  /* 0x0000001fff027819 */ /* 0x100fe20000011400 */
[----:B------:R-:W-:Y:S01]  /*11bb0*/  IMAD.MOV R5, RZ, RZ, -R0 ;  /* 0x000000ffff057224 */ /* 0x000fe200078e0a00 */
[----:B0-----:R-:W-:-:S09]  /*11bc0*/  LOP3.LUT R20, R20, 0x7f, RZ, 0xc0, !PT ;  /* 0x0000007f14147812 */ /* 0x001fd200078ec0ff */
[----:B------:R-:W-:Y:S01]  /*11bd0*/  UIMAD.WIDE.U32 UR4, UR4, UR8, URZ ;  /* 0x00000008040472a5 */ /* 0x000fe2000f8e003f */
[----:B------:R-:W-:Y:S02]  /*11be0*/  SHF.R.U32.HI R8, RZ, 0x3, R20 ;  /* 0x00000003ff087819 */ /* 0x000fe40000011614 */
[----:B------:R-:W-:Y:S01]  /*11bf0*/  ULDC.64 UR8, c[0x0][0x2e0] ;  /* 0x0000b80000087ab9 */ /* 0x000fe20000000a00 */
[----:B------:R-:W-:Y:S02]  /*11c00*/  UIADD3 UR5, UR5, UR7, URZ ;  /* 0x0000000705057290 */ /* 0x000fe4000fffe03f */
[----:B------:R-:W-:Y:S02]  /*11c10*/  UIMAD UR6, UR6, UR8, URZ ;  /* 0x00000008060672a4 */ /* 0x000fe4000f8e023f */
[----:B------:R-:W-:Y:S02]  /*11c20*/  UIMAD.WIDE.U32 UR4, UR37, UR8, UR4 ;  /* 0x00000008250472a5 */ /* 0x000fe4000f8e0004 */
[----:B------:R-:W-:-:S03]  /*11c30*/  UIMAD UR6, UR37, UR9, UR6 ;  /* 0x00000009250672a4 */ /* 0x000fc6000f8e0206 */
[----:B------:R-:W-:Y:S01]  /*11c40*/  ULDC.64 UR8, c[0x0][0x2d0] ;  /* 0x0000b40000087ab9 */ /* 0x000fe20000000a00 */
[----:B------:R-:W-:Y:S01]  /*11c50*/  UIADD3 UR5, UR5, UR6, URZ ;  /* 0x0000000605057290 */ /* 0x000fe2000fffe03f */
[----:B------:R-:W-:Y:S02]  /*11c60*/  IMAD R3, R2, UR8, RZ ;  /* 0x0000000802037c24 */ /* 0x000fe4000f8e02ff */
[----:B------:R-:W-:Y:S02]  /*11c70*/  IMAD.U32 R9, RZ, RZ, UR8 ;  /* 0x00000008ff097e24 */ /* 0x000fe4000f8e00ff */
[C---:B------:R-:W-:Y:S02]  /*11c80*/  IMAD R7, R0.reuse, UR9, R3 ;  /* 0x0000000900077c24 */ /* 0x040fe4000f8e0203 */
[----:B------:R-:W-:Y:S01]  /*11c90*/  IMAD.WIDE.U32 R2, R0, R9, UR4 ;  /* 0x0000000400027e25 */ /* 0x000fe2000f8e0009 */
[----:B------:R-:W-:-:S03]  /*11ca0*/  ULDC UR4, c[0x0][0x448] ;  /* 0x0001120000047ab9 */ /* 0x000fc60000000800 */
[----:B------:R-:W-:Y:S01]  /*11cb0*/  IMAD R5, R5, UR4, R4 ;  /* 0x0000000405057c24 */ /* 0x000fe2000f8e0204 */
[----:B------:R-:W-:Y:S01]  /*11cc0*/  ULDC.64 UR4, c[0x0][0x2c8] ;  /* 0x0000b20000047ab9 */ /* 0x000fe20000000a00 */
[----:B------:R-:W-:-:S03]  /*11cd0*/  IMAD.IADD R3, R3, 0x1, R7 ;  /* 0x0000000103037824 */ /* 0x000fc600078e0207 */
[----:B------:R-:W-:Y:S01]  /*11ce0*/  SHF.R.S32.HI R0, RZ, 0x1f, R5 ;  /* 0x0000001fff007819 */ /* 0x000fe20000011405 */
[----:B------:R-:W-:-:S04]  /*11cf0*/  IMAD.WIDE.U32 R2, R5, UR4, R2 ;  /* 0x0000000405027c25 */ /* 0x000fc8000f8e0002 */
[----:B------:R-:W-:-:S04]  /*11d00*/  IMAD R0, R0, UR4, RZ ;  /* 0x0000000400007c24 */ /* 0x000fc8000f8e02ff */
[----:B------:R-:W-:Y:S01]  /*11d10*/  IMAD R5, R5, UR5, R0 ;  /* 0x0000000505057c24 */ /* 0x000fe2000f8e0200 */
[----:B------:R-:W-:Y:S02]  /*11d20*/  ULDC.64 UR4, c[0x0][0x280] ;  /* 0x0000a00000047ab9 */ /* 0x000fe40000000a00 */
[----:B------:R-:W-:Y:S01]  /*11d30*/  IADD3 R0, P0, R2, UR4, RZ ;  /* 0x0000000402007c10 */ /* 0x000fe2000ff1e0ff */
[----:B------:R-:W-:-:S03]  /*11d40*/  UMOV UR4, 0xffffffff ;  /* 0xffffffff00047882 */ /* 0x000fc60000000000 */
[----:B------:R-:W-:Y:S01]  /*11d50*/  IADD3.X R5, R3, UR5, R5, P0, !PT ;  /* 0x0000000503057c10 */ /* 0x000fe200087fe405 */
[----:B------:R-:W-:Y:S08]  /*11d60*/  BRA.DIV UR4, `(.L_x_1270) ;  /* 0x00000036044c7947 */ /* 0x000ff0000b800000 */
[----:B------:R-:W0:Y:S01]  /*11d70*/  SHFL.IDX PT, R14, R0, RZ, 0x181f ;  /* 0x00181fff000e7589 */ /* 0x000e2200000e0000 */
[----:B------:R-:W-:-:S03]  /*11d80*/  VIADD R4, R8, UR43 ;  /* 0x0000002b08047c36 */ /* 0x000fc60008000000 */
        /* <DEDUP_REMOVED lines=69> */
.L_x_1365:
        /* <DEDUP_REMOVED lines=9> */
[----:B------:R-:W-:Y:S01]  /*12270*/  PLOP3.LUT P0, PT, PT, PT, PT, 0x80, 0x0 ;  /* 0x000000000000781c */ /* 0x000fe20003f0f070 */
[----:B------:R-:W-:-:S12]  /*12280*/  NOP ;  /* 0x0000000000007918 */ /* 0x000fd80000000000 */
.L_x_1271:
[----:B------:R-:W-:Y:S02]  /*12290*/  PLOP3.LUT P1, PT, P1, P0, PT, 0xa2, 0x0 ;  /* 0x000000000000781c */ /* 0x000fe40000f21472 */
[----:B------:R-:W-:-:S08]  /*122a0*/  @P0 R2UR P1, UR4, R17 ;  /* 0x00000000110402ca */ /* 0x000fd00000020000 */
[----:B------:R-:W-:-:S05]  /*122b0*/  @P0 PLOP3.LUT P0, PT, P1, PT, PT, 0x80, 0x0 ;  /* 0x000000000000081c */ /* 0x000fca0000f0f070 */
[----:B------:R-:W-:Y:S01]  /*122c0*/  @!P1 SYNCS.ARRIVE.TRANS64.RED.A0T1 RZ, [UR4+0x28400], RZ ;  /* 0x028400ffffff99a7 */ /* 0x000fe20008200404 */
[----:B------:R-:W-:Y:S07]  /*122d0*/  @!P1 ARRIVES.LDGSTSBAR.64.TRANSCNT [UR4+0x28400] ;  /* 0x02840000ff0099b0 */ /* 0x000fee0008000a84 */
[----:B------:R-:W-:Y:S05]  /*122e0*/  @P0 BRA.U.ANY `(.L_x_1271) ;  /* 0xfffffffd00e80947 */ /* 0x000fea000393ffff */
[----:B0-----:R-:W2:Y:S02]  /*122f0*/  LDL.LU R2, [R1+0x4] ;  /* 0x0000040001027983 */ /* 0x001ea40000300800 */
[----:B--2---:R-:W-:-:S05]  /*12300*/  VIADD R2, R2, 0x1 ;  /* 0x0000000102027836 */ /* 0x004fca0000000000 */
        /* <DEDUP_REMOVED lines=10> */
.L_x_1366:
[----:B------:R-:W-:Y:S05]  /*123b0*/  BSYNC B0 ;  /* 0x0000000000007941 */ /* 0x000fea0003800000 */
.L_x_1272:
[----:B------:R-:W-:-:S04]  /*123c0*/  UIADD3 UR4, UR44, -0x2, URZ ;  /* 0xfffffffe2c047890 */ /* 0x000fc8000fffe03f */
[----:B------:R-:W-:-:S06]  /*123d0*/  UISETP.GE.AND UP0, UPT, UR4, UR45, UPT ;  /* 0x0000002d0400728c */ /* 0x000fcc000bf06270 */
[----:B------:R-:W-:-:S13]  /*123e0*/  PLOP3.LUT P0, PT, PT, PT, UP0, 0x40, 0x0 ;  /* 0x000000000000781c */ /* 0x000fda0003f0e808 */
[----:B------:R-:W-:Y:S05]  /*123f0*/  @P0 BRA `(.L_x_1274) ;  /* 0x00000010008c0947 */ /* 0x000fea0003800000 */
[----:B------:R-:W-:Y:S02]  /*12400*/  IMAD.MOV.U32 R8, RZ, RZ, R23 ;  /* 0x000000ffff087224 */ /* 0x000fe400078e0017 */
[----:B------:R-:W-:Y:S02]  /*12410*/  IMAD.MOV.U32 R5, RZ, RZ, R19 ;  /* 0x000000ffff057224 */ /* 0x000fe400078e0013 */
[----:B------:R-:W-:-:S07]  /*12420*/  IMAD.U32 R21, RZ, RZ, UR4 ;  /* 0x00000004ff157e24 */ /* 0x000fce000f8e00ff */
.L_x_1294:
[----:B01----:R-:W0:Y:S01]  /*12430*/  S2R R0, SR_TID.X ;  /* 0x0000000000007919 */ /* 0x003e220000002100 */
[----:B------:R-:W-:Y:S01]  /*12440*/  VIADD R19, R5, 0x1 ;  /* 0x0000000105137836 */ /* 0x000fe20000000000 */
[----:B------:R-:W1:Y:S01]  /*12450*/  S2R R2, SR_TID.X ;  /* 0x0000000000027919 */ /* 0x000e620000002100 */
[----:B0-----:R-:W-:-:S04]  /*12460*/  LOP3.LUT R0, R0, 0x7f, RZ, 0xc0, !PT ;  /* 0x0000007f00007812 */ /* 0x001fc800078ec0ff */
[----:B------:R-:W-:Y:S01]  /*12470*/  SHF.R.U32.HI R3, RZ, 0x3, R0 ;  /* 0x00000003ff037819 */ /* 0x000fe20000011600 */
[----:B-1----:R-:W-:Y:S01]  /*12480*/  IMAD.SHL.U32 R2, R2, 0x10, RZ ;  /* 0x0000001002027824 */ /* 0x002fe200078e00ff */
[----:B------:R-:W0:Y:S04]  /*12490*/  LDC R0, c[0x0][0x430] ;  /* 0x00010c00ff007b82 */ /* 0x000e280000000800 */
[----:B------:R-:W-:-:S04]  /*124a0*/  LOP3.LUT R2, R3, 0x70, R2, 0xf8, !PT ;  /* 0x0000007003027812 */ /* 0x000fc800078ef802 */
[----:B------:R-:W-:-:S13]  /*124b0*/  ISETP.GT.U32.AND P1, PT, R2, 0x3f, PT ;  /* 0x0000003f0200780c */ /* 0x000fda0003f24070 */
[----:B------:R-:W1:Y:S01]  /*124c0*/  @!P1 LDC.64 R6, c[0x0][0x428] ;  /* 0x00010a00ff069b82 */ /* 0x000e620000000a00 */
[----:B0-----:R-:W-:Y:S01]  /*124d0*/  ISETP.NE.AND P0, PT, R0, 0x1, PT ;  /* 0x000000010000780c */ /* 0x001fe20003f05270 */
[----:B------:R-:W-:-:S04]  /*124e0*/  IMAD R0, R21, 0x40, R32 ;  /* 0x0000004015007824 */ /* 0x000fc800078e0220 */
[----:B------:R-:W-:Y:S02]  /*124f0*/  IMAD.IADD R0, R2, 0x1, R0 ;  /* 0x0000000102007824 */ /* 0x000fe400078e0200 */
[----:B------:R-:W0:Y:S02]  /*12500*/  @!P1 LDC.64 R10, c[0x0][0x418] ;  /* 0x00010600ff0a9b82 */ /* 0x000e240000000a00 */
[----:B------:R-:W-:-:S06]  /*12510*/  IMAD.MOV.U32 R4, RZ, RZ, R0 ;  /* 0x000000ffff047224 */ /* 0x000fcc00078e0000 */
[----:B------:R-:W2:Y:S08]  /*12520*/  @P0 LDC R3, c[0x0][0x434] ;  /* 0x00010d00ff030b82 */ /* 0x000eb00000000800 */
[----:B------:R-:W3:Y:S01]  /*12530*/  @P0 LDC R9, c[0x0][0x438] ;  /* 0x00010e00ff090b82 */ /* 0x000ee20000000800 */
[----:B------:R-:W-:Y:S02]  /*12540*/  IMAD.U32 R12, RZ, RZ, UR49 ;  /* 0x00000031ff0c7e24 */ /* 0x000fe4000f8e00ff */
[----:B--2---:R-:W-:-:S05]  /*12550*/  @P0 IMAD.HI.U32 R2, R0, R3, RZ ;  /* 0x0000000300020227 */ /* 0x004fca00078e00ff */
[----:B---3--:R-:W-:Y:S01]  /*12560*/  @P0 SHF.R.U32.HI R4, RZ, R9, R2 ;  /* 0x00000009ff040219 */ /* 0x008fe20000011602 */
[----:B-1----:R-:W-:-:S03]  /*12570*/  @!P1 IMAD R2, R31, R6, RZ ;  /* 0x000000061f029224 */ /* 0x002fc600078e02ff */
[----:B------:R-:W-:Y:S01]  /*12580*/  @!P1 SHF.R.S32.HI R3, RZ, 0x1f, R4 ;  /* 0x0000001fff039819 */ /* 0x000fe20000011404 */
[----:B------:R-:W-:Y:S02]  /*12590*/  @!P1 IMAD R7, R24, R7, R2 ;  /* 0x0000000718079224 */ /* 0x000fe400078e0202 */
[----:B------:R-:W-:Y:S01]  /*125a0*/  @!P1 IMAD.MOV.U32 R2, RZ, RZ, R4 ;  /* 0x000000ffff029224 */ /* 0x000fe200078e0004 */
[----:B------:R-:W-:-:S03]  /*125b0*/  ISETP.NE.AND P2, PT, R12, 0x3, PT ;  /* 0x000000030c00780c */ /* 0x000fc60003f45270 */
[----:B------:R-:W-:-:S04]  /*125c0*/  @!P1 IMAD.WIDE.U32 R2, R24, R6, R2 ;  /* 0x0000000618029225 */ /* 0x000fc800078e0002 */
[----:B------:R-:W-:Y:S01]  /*125d0*/  @!P1 IMAD.IADD R3, R7, 0x1, R3 ;  /* 0x0000000107039824 */ /* 0x000fe200078e0203 */
[C---:B0-----:R-:W-:Y:S01]  /*125e0*/  @!P1 LEA R10, P0, R2.reuse, R10, 0x2 ;  /* 0x0000000a020a9211 */ /* 0x041fe200078010ff */
[----:B------:R-:W-:Y:S01]  /*125f0*/  IMAD.MOV R7, RZ, RZ, -R4 ;  /* 0x000000ffff077224 */ /* 0x000fe200078e0a04 */
[----:B------:R-:W-:Y:S05]  /*12600*/  YIELD ;  /* 0x0000000000007946 */ /* 0x000fea0003800000 */
[----:B------:R-:W-:Y:S01]  /*12610*/  @!P1 LEA.HI.X R11, R2, R11, R3, 0x2, P0 ;  /* 0x0000000b020b9211 */ /* 0x000fe200000f1403 */
[----:B------:R-:W-:Y:S01]  /*12620*/  ULDC UR4, c[0x0][0x430] ;  /* 0x00010c0000047ab9 */ /* 0x000fe20000000800 */
[----:B------:R-:W-:Y:S01]  /*12630*/  ISETP.NE.AND P0, PT, R19, 0x2, PT ;  /* 0x000000021300780c */ /* 0x000fe20003f05270 */
[----:B------:R-:W-:-:S02]  /*12640*/  IMAD.MOV.U32 R6, RZ, RZ, RZ ;  /* 0x000000ffff067224 */ /* 0x000fc400078e00ff */
[----:B------:R-:W-:Y:S01]  /*12650*/  IMAD R7, R7, UR4, R0 ;  /* 0x0000000407077c24 */ /* 0x000fe2000f8e0200 */
[----:B------:R-:W-:Y:S01]  /*12660*/  SEL R23, RZ, 0x1, P0 ;  /* 0x00000001ff177807 */ /* 0x000fe20000000000 */
[----:B------:R-:W-:Y:S01]  /*12670*/  IMAD.MOV.U32 R0, RZ, RZ, R21 ;  /* 0x000000ffff007224 */ /* 0x000fe200078e0015 */
[----:B------:R-:W-:Y:S01]  /*12680*/  SEL R19, R19, RZ, P0 ;  /* 0x000000ff13137207 */ /* 0x000fe20000000000 */
[----:B------:R0:W5:Y:S01]  /*12690*/  @!P1 LDG.E R6, desc[UR50][R10.64] ;  /* 0x000000320a069981 */ /* 0x000162000c1e1900 */
[----:B------:R-:W-:Y:S01]  /*126a0*/  VIADD R21, R21, 0xffffffff ;  /* 0xffffffff15157836 */ /* 0x000fe20000000000 */
[----:B------:R-:W-:Y:S02]  /*126b0*/  LOP3.LUT R23, R8, R23, RZ, 0x3c, !PT ;  /* 0x0000001708177212 */ /* 0x000fe400078e3cff */
[----:B------:R-:W-:Y:S01]  /*126c0*/  ISETP.GT.AND P1, PT, R0, UR45, PT ;  /* 0x0000002d00007c0c */ /* 0x000fe2000bf24270 */
[----:B------:R-:W-:-:S12]  /*126d0*/  @!P2 BRA `(.L_x_1275) ;  /* 0x000000000004a947 */ /* 0x000fd80003800000 */
[----:B------:R-:W-:Y:S01]  /*126e0*/  BPT.TRAP 0x1 ;  /* 0x000000040000795c */ /* 0x000fe20000300000 */
.L_x_1275:
[----:B------:R-:W-:Y:S01]  /*126f0*/  IMAD R0, R19, 0x8, R17 ;  /* 0x0000000813007824 */ /* 0x000fe200078e0211 */
[----:B------:R-:W-:Y:S01]  /*12700*/  SHF.L.U32 R20, R23, 0x1f, RZ ;  /* 0x0000001f17147819 */ /* 0x000fe200000006ff */
[----:B------:R-:W-:Y:S01]  /*12710*/  BSSY B0, `(.L_x_1276) ;  /* 0x0000004000007945 */ /* 0x000fe20003800000 */
[----:B------:R-:W-:Y:S02]  /*12720*/  SHF.R.S32.HI R9, RZ, 0x1f, R7 ;  /* 0x0000001fff097819 */ /* 0x000fe40000011407 */
[----:B------:R-:W1:Y:S02]  /*12730*/  SYNCS.PHASECHK.TRANS64.TRYWAIT P0, [R0+URZ+0x28480], R20 ;  /* 0x02848014000075a7 */ /* 0x000e64000800017f */
[----:B-1----:R-:W-:Y:S05]  /*12740*/  @!P0 BRA `(.L_x_1277) ;  /* 0x0000003400648947 */ /* 0x002fea0003800000 */
.L_x_1367:
[----:B------:R-:W-:Y:S05]  /*12750*/  BSYNC B0 ;  /* 0x0000000000007941 */ /* 0x000fea0003800000 */
.L_x_1276:
[----:B------:R-:W-:Y:S01]  /*12760*/  ULDC.64 UR4, c[0x0][0x328] ;  /* 0x0000ca0000047ab9 */ /* 0x000fe20000000a00 */
[----:B0----5:R-:W-:Y:S01]  /*12770*/  SHF.R.S32.HI R10, RZ, 0x1f, R6 ;  /* 0x0000001fff0a7819 */ /* 0x021fe20000011406 */
[----:B------:R-:W-:Y:S01]  /*12780*/  IMAD R2, R9, UR4, RZ ;  /* 0x0000000409027c24 */ /* 0x000fe2000f8e02ff */
[----:B------:R-:W-:Y:S01]  /*12790*/  ULDC.64 UR6, c[0x0][0x318] ;  /* 0x0000c60000067ab9 */ /* 0x000fe20000000a00 */
[C---:B------:R-:W-:Y:S02]  /*127a0*/  LOP3.LUT P3, RZ, R16.reuse, 0x2, RZ, 0xc0, !PT ;  /* 0x0000000210ff7812 */ /* 0x040fe4000786c0ff */
[C---:B------:R-:W-:Y:S01]  /*127b0*/  IMAD R11, R7.reuse, UR5, R2 ;  /* 0x00000005070b7c24 */ /* 0x040fe2000f8e0202 */
[----:B------:R-:W-:Y:S01]  /*127c0*/  LOP3.LUT P2, RZ, R16, 0x1, RZ, 0xc0, !PT ;  /* 0x0000000110ff7812 */ /* 0x000fe2000784c0ff */
        /* <DEDUP_REMOVED lines=16> */
[----:B------:R-:W0:Y:S01]  /*128d0*/  SHFL.IDX PT, R2, R25, RZ, 0x181f ;  /* 0x00181fff19027589 */ /* 0x000e2200000e0000 */
[----:B------:R-:W-:-:S03]  /*128e0*/  IMAD.IADD R4, R17, 0x1, R4 ;  /* 0x0000000111047824 */ /* 0x000fc600078e0204 */
[----:B------:R-:W2:Y:S01]  /*128f0*/  SHFL.IDX PT, R3, R27, RZ, 0x181f ;  /* 0x00181fff1b037589 */ /* 0x000ea200000e0000 */
[----:B0-----:R-:W-:-:S05]  /*12900*/  IADD3 R2, P0, R30, R2, RZ ;  /* 0x000000021e027210 */ /* 0x001fca0007f1e0ff */
[----:B--2---:R-:W-:-:S05]  /*12910*/  IMAD.X R3, RZ, RZ, R3, P0 ;  /* 0x000000ffff037224 */ /* 0x004fca00000e0603 */
[----:B------:R-:W-:Y:S01]  /*12920*/  @!PT LDS RZ, [RZ] ;  /* 0x00000000fffff984 */ /* 0x000fe20000000800 */
[----:B------:R-:W-:Y:S04]  /*12930*/  LDGSTS.E.BYPASS.LTC128B.128 [R4+0x10000], desc[UR50][R2.64], !P3 ;  /* 0x1000000002047fae */ /* 0x000fe8000d901d72 */
[----:B------:R0:W-:Y:S04]  /*12940*/  LDGSTS.E.BYPASS.LTC128B.128 [R4+0x12000], desc[UR50][R2.64+0x80], !P2 ;  /* 0x1200008002047fae */ /* 0x0001e8000d101d72 */
[----:B0-----:R-:W0:Y:S04]  /*12950*/  SHFL.IDX PT, R2, R25, 0x1, 0x181f ;  /* 0x00381f0019027f89 */ /* 0x001e2800000e0000 */
[----:B------:R-:W2:Y:S01]  /*12960*/  SHFL.IDX PT, R3, R27, 0x1, 0x181f ;  /* 0x00381f001b037f89 */ /* 0x000ea200000e0000 */
[----:B0-----:R-:W-:-:S05]  /*12970*/  IADD3 R2, P0, R30, R2, RZ ;  /* 0x000000021e027210 */ /* 0x001fca0007f1e0ff */
[----:B--2---:R-:W-:-:S05]  /*12980*/  IMAD.X R3, RZ, RZ, R3, P0 ;  /* 0x000000ffff037224 */ /* 0x004fca00000e0603 */
[----:B------:R-:W-:Y:S04]  /*12990*/  LDGSTS.E.BYPASS.LTC128B.128 [R4+0x10800], desc[UR50][R2.64], !P3 ;  /* 0x1080000002047fae */ /* 0x000fe8000d901d72 */
[----:B------:R0:W-:Y:S04]  /*129a0*/  LDGSTS.E.BYPASS.LTC128B.128 [R4+0x12800], desc[UR50][R2.64+0x80], !P2 ;  /* 0x1280008002047fae */ /* 0x0001e8000d101d72 */
[----:B0-----:R-:W0:Y:S04]  /*129b0*/  SHFL.IDX PT, R2, R25, 0x2, 0x181f ;  /* 0x00581f0019027f89 */ /* 0x001e2800000e0000 */
[----:B------:R-:W2:Y:S04]  /*129c0*/  SHFL.IDX PT, R3, R27, 0x2, 0x181f ;  /* 0x00581f001b037f89 */ /* 0x000ea800000e0000 */
[----:B------:R-:W3:Y:S01]  /*129d0*/  SHFL.IDX PT, R27, R27, 0x3, 0x181f ;  /* 0x00781f001b1b7f89 */ /* 0x000ee200000e0000 */
[----:B0-----:R-:W-:-:S05]  /*129e0*/  IADD3 R2, P0, R30, R2, RZ ;  /* 0x000000021e027210 */ /* 0x001fca0007f1e0ff */
[----:B--2---:R-:W-:-:S05]  /*129f0*/  IMAD.X R3, RZ, RZ, R3, P0 ;  /* 0x000000ffff037224 */ /* 0x004fca00000e0603 */
[----:B------:R-:W-:Y:S04]  /*12a00*/  LDGSTS.E.BYPASS.LTC128B.128 [R4+0x11000], desc[UR50][R2.64], !P3 ;  /* 0x1100000002047fae */ /* 0x000fe8000d901d72 */
[----:B------:R0:W-:Y:S04]  /*12a10*/  LDGSTS.E.BYPASS.LTC128B.128 [R4+0x13000], desc[UR50][R2.64+0x80], !P2 ;  /* 0x1300008002047fae */ /* 0x0001e8000d101d72 */
[----:B0--3--:R0:W2:Y:S02]  /*12a20*/  SHFL.IDX PT, R2, R25, 0x3, 0x181f ;  /* 0x00781f0019027f89 */ /* 0x0090a400000e0000 */
.L_x_1377:
        /* <DEDUP_REMOVED lines=9> */
.L_x_1279:
        /* <DEDUP_REMOVED lines=11> */
.L_x_1280:
[----:B------:R2:W-:Y:S01]  /*12b70*/  SYNCS.ARRIVE.TRANS64.A1T0 RZ, [R0+URZ+0x28470], RZ ;  /* 0x028470ff00ff79a7 */ /* 0x0005e2000810003f */
[----:B------:R-:W-:Y:S05]  /*12b80*/  @!P3 BRA `(.L_x_1281) ;  /* 0x000000000004b947 */ /* 0x000fea0003800000 */
[----:B------:R-:W-:Y:S01]  /*12b90*/  BPT.TRAP 0x1 ;  /* 0x000000040000795c */ /* 0x000fe20000300000 */
.L_x_1281:
[----:B------:R-:W3:Y:S01]  /*12ba0*/  SYNCS.PHASECHK.TRANS64.TRYWAIT P0, [R0+URZ+0x28440], R20 ;  /* 0x02844014000075a7 */ /* 0x000ee2000800017f */
[----:B------:R-:W-:Y:S04]  /*12bb0*/  BSSY B0, `(.L_x_1282) ;  /* 0x0000002000007945 */ /* 0x000fe80003800000 */
[----:B---3--:R-:W-:Y:S05]  /*12bc0*/  @!P0 BRA `(.L_x_1283) ;  /* 0x0000003400808947 */ /* 0x008fea0003800000 */
.L_x_1378:
[----:B------:R-:W-:Y:S05]  /*12bd0*/  BSYNC B0 ;  /* 0x0000000000007941 */ /* 0x000fea0003800000 */
.L_x_1282:
        /* <DEDUP_REMOVED lines=20> */
[----:B------:R-:W-:Y:S08]  /*12d20*/  BRA.DIV UR4, `(.L_x_1284) ;  /* 0x00000036043c7947 */ /* 0x000ff0000b800000 */
[----:B------:R-:W4:Y:S04]  /*12d30*/  SHFL.IDX PT, R14, R9, RZ, 0x181f ;  /* 0x00181fff090e7589 */ /* 0x000f2800000e0000 */
[----:B------:R-:W5:Y:S04]  /*12d40*/  SHFL.IDX PT, R3, R10, RZ, 0x181f ;  /* 0x00181fff0a037589 */ /* 0x000f6800000e0000 */
[----:B------:R-:W-:Y:S01]  /*12d50*/  SHFL.IDX PT, R7, R10, 0x1, 0x181f ;  /* 0x00381f000a077f89 */ /* 0x000fe200000e0000 */
[----:B----4-:R-:W-:-:S03]  /*12d60*/  IADD3 R2, P0, R30, R14, RZ ;  /* 0x0000000e1e027210 */ /* 0x010fc60007f1e0ff */
[----:B------:R-:W4:Y:S02]  /*12d70*/  SHFL.IDX PT, R14, R9, 0x1, 0x181f ;  /* 0x00381f00090e7f89 */ /* 0x000f2400000e0000 */
[----:B-----5:R-:W-:-:S05]  /*12d80*/  IMAD.X R3, RZ, RZ, R3, P0 ;  /* 0x000000ffff037224 */ /* 0x020fca00000e0603 */
[----:B------:R-:W-:Y:S04]  /*12d90*/  LDGSTS.E.BYPASS.LTC128B.128 [R4+0x20000], desc[UR50][R2.64], !P3 ;  /* 0x2000000002047fae */ /* 0x000fe8000d901d72 */
[----:B------:R5:W-:Y:S01]  /*12da0*/  LDGSTS.E.BYPASS.LTC128B.128 [R4+0x22000], desc[UR50][R2.64+0x80], !P2 ;  /* 0x2200008002047fae */ /* 0x000be2000d101d72 */
[----:B----4-:R-:W-:-:S03]  /*12db0*/  IADD3 R6, P0, R30, R14, RZ ;  /* 0x0000000e1e067210 */ /* 0x010fc60007f1e0ff */
[----:B-----5:R-:W-:Y:S04]  /*12dc0*/  SHFL.IDX PT, R3, R10, 0x2, 0x181f ;  /* 0x00581f000a037f89 */ /* 0x020fe800000e0000 */
[----:B------:R-:W4:Y:S01]  /*12dd0*/  SHFL.IDX PT, R14, R9, 0x2, 0x181f ;  /* 0x00581f00090e7f89 */ /* 0x000f2200000e0000 */
[----:B------:R-:W-:-:S03]  /*12de0*/  IMAD.X R7, RZ, RZ, R7, P0 ;  /* 0x000000ffff077224 */ /* 0x000fc600000e0607 */
[----:B------:R-:W0:Y:S04]  /*12df0*/  SHFL.IDX PT, R10, R10, 0x3, 0x181f ;  /* 0x00781f000a0a7f89 */ /* 0x000e2800000e0000 */
[----:B------:R0:W-:Y:S04]  /*12e00*/  LDGSTS.E.BYPASS.LTC128B.128 [R4+0x20800], desc[UR50][R6.64], !P3 ;  /* 0x2080000006047fae */ /* 0x0001e8000d901d72 */
[----:B------:R0:W-:Y:S01]  /*12e10*/  LDGSTS.E.BYPASS.LTC128B.128 [R4+0x22800], desc[UR50][R6.64+0x80], !P2 ;  /* 0x2280008006047fae */ /* 0x0001e2000d101d72 */
[----:B----4-:R-:W-:-:S03]  /*12e20*/  IADD3 R2, P0, R30, R14, RZ ;  /* 0x0000000e1e027210 */ /* 0x010fc60007f1e0ff */
[----:B------:R4:W0:Y:S02]  /*12e30*/  SHFL.IDX PT, R14, R9, 0x3, 0x181f ;  /* 0x00781f00090e7f89 */ /* 0x00082400000e0000 */
[----:B------:R-:W-:-:S05]  /*12e40*/  IMAD.X R3, RZ, RZ, R3, P0 ;  /* 0x000000ffff037224 */ /* 0x000fca00000e0603 */
[----:B------:R4:W-:Y:S04]  /*12e50*/  LDGSTS.E.BYPASS.LTC128B.128 [R4+0x21000], desc[UR50][R2.64], !P3 ;  /* 0x2100000002047fae */ /* 0x0009e8000d901d72 */
[----:B------:R4:W-:Y:S02]  /*12e60*/  LDGSTS.E.BYPASS.LTC128B.128 [R4+0x23000], desc[UR50][R2.64+0x80], !P2 ;  /* 0x2300008002047fae */ /* 0x0009e4000d101d72 */
.L_x_1388:
[----:B0---4-:R-:W-:-:S05]  /*12e70*/  IADD3 R2, P0, R30, R14, RZ ;  /* 0x0000000e1e027210 */ /* 0x011fca0007f1e0ff */
        /* <DEDUP_REMOVED lines=8> */
.L_x_1285:
        /* <DEDUP_REMOVED lines=11> */
.L_x_1286:
[----:B------:R1:W-:Y:S02]  /*12fb0*/  SYNCS.ARRIVE.TRANS64.A1T0 RZ, [R0+URZ+0x28430], RZ ;  /* 0x028430ff00ff79a7 */ /* 0x0003e4000810003f */
[----:B-123--:R-:W-:-:S05]  /*12fc0*/  IMAD.U32 R0, RZ, RZ, UR48 ;  /* 0x00000030ff007e24 */ /* 0x00efca000f8e00ff */
[----:B------:R-:W-:-:S13]  /*12fd0*/  ISETP.NE.AND P0, PT, R0, 0x3, PT ;  /* 0x000000030000780c */ /* 0x000fda0003f05270 */
[----:B------:R-:W-:Y:S05]  /*12fe0*/  @!P0 BRA `(.L_x_1287) ;  /* 0x0000000000048947 */ /* 0x000fea0003800000 */
[----:B------:R-:W-:Y:S01]  /*12ff0*/  BPT.TRAP 0x1 ;  /* 0x000000040000795c */ /* 0x000fe20000300000 */
.L_x_1287:
[----:B------:R-:W-:Y:S01]  /*13000*/  LOP3.LUT R3, R8, 0x1, RZ, 0x3c, !PT ;  /* 0x0000000108037812 */ /* 0x000fe200078e3cff */
[----:B------:R-:W-:Y:S01]  /*13010*/  IMAD R0, R5, 0x8, R17 ;  /* 0x0000000805007824 */ /* 0x000fe200078e0211 */
[----:B------:R-:W-:Y:S02]  /*13020*/  BSSY B0, `(.L_x_1288) ;  /* 0x0000004000007945 */ /* 0x000fe40003800000 */
[----:B------:R-:W-:-:S04]  /*13030*/  SHF.L.U32 R3, R3, 0x1f, RZ ;  /* 0x0000001f03037819 */ /* 0x000fc800000006ff */
[----:B------:R-:W0:Y:S02]  /*13040*/  SYNCS.PHASECHK.TRANS64.TRYWAIT P2, [R0+URZ+0x28470], R3 ;  /* 0x02847003000075a7 */ /* 0x000e24000804017f */
[----:B0-----:R-:W-:Y:S05]  /*13050*/  @!P2 BRA `(.L_x_1289) ;  /* 0x000000340084a947 */ /* 0x001fea0003800000 */
.L_x_1389:
[----:B------:R-:W-:Y:S05]  /*13060*/  BSYNC B0 ;  /* 0x0000000000007941 */ /* 0x000fea0003800000 */
.L_x_1288:
[----:B------:R-:W-:-:S05]  /*13070*/  IMAD.U32 R2, RZ, RZ, UR49 ;  /* 0x00000031ff027e24 */ /* 0x000fca000f8e00ff */
[----:B------:R-:W-:-:S13]  /*13080*/  ISETP.NE.AND P2, PT, R2, 0x3, PT ;  /* 0x000000030200780c */ /* 0x000fda0003f45270 */
[----:B------:R-:W-:Y:S05]  /*13090*/  @!P2 BRA `(.L_x_1290) ;  /* 0x000000000004a947 */ /* 0x000fea0003800000 */
[----:B------:R-:W-:Y:S01]  /*130a0*/  BPT.TRAP 0x1 ;  /* 0x000000040000795c */ /* 0x000fe20000300000 */
.L_x_1290:
[----:B------:R-:W-:Y:S01]  /*130b0*/  SHF.L.U32 R7, R8, 0x1f, RZ ;  /* 0x0000001f08077819 */ /* 0x000fe200000006ff */
[----:B0-----:R-:W-:-:S03]  /*130c0*/  IMAD.SHL.U32 R3, R5, 0x4000, RZ ;  /* 0x0000400005037824 */ /* 0x001fc600078e00ff */
[----:B------:R-:W0:Y:S02]  /*130d0*/  SYNCS.PHASECHK.TRANS64.TRYWAIT P2, [R0+URZ+0x28460], R7 ;  /* 0x02846007000075a7 */ /* 0x000e24000804017f */
[----:B0-----:R-:W-:Y:S05]  /*130e0*/  @!P2 BRA `(.L_x_1291) ;  /* 0x000000340074a947 */ /* 0x001fea0003800000 */
.L_x_1390:
[----:B------:R-:W-:Y:S01]  /*130f0*/  LOP3.LUT R2, R3, R22, RZ, 0xfc, !PT ;  /* 0x0000001603027212 */ /* 0x000fe200078efcff */
[----:B------:R-:W-:Y:S05]  /*13100*/  WARPSYNC.ALL ;  /* 0x0000000000007948 */ /* 0x000fea0003800000 */
[C---:B------:R-:W-:Y:S01]  /*13110*/  IMAD.IADD R14, R17.reuse, 0x1, R2 ;  /* 0x00000001110e7824 */ /* 0x040fe200078e0202 */
[----:B------:R-:W-:Y:S01]  /*13120*/  IADD3 R2, R17, R34, R3 ;  /* 0x0000002211027210 */ /* 0x000fe20007ffe003 */
[----:B------:R-:W-:Y:S01]  /*13130*/  IMAD.U32 R27, RZ, RZ, UR49 ;  /* 0x00000031ff1b7e24 */ /* 0x000fe2000f8e00ff */
[----:B------:R-:W-:Y:S02]  /*13140*/  IADD3 R20, R28, R3, R29 ;  /* 0x000000031c147210 */ /* 0x000fe40007ffe01d */
[----:B0-----:R-:W0:Y:S02]  /*13150*/  LDSM.16.MT88.4 R4, [R14+0x10000] ;  /* 0x010000000e04783b */ /* 0x001e240000004200 */
[----:B------:R-:W-:-:S02]  /*13160*/  ISETP.NE.AND P2, PT, R27, 0x3, PT ;  /* 0x000000031b00780c */ /* 0x000fc40003f45270 */
[C-C-:B0-----:R-:W-:Y:S02]  /*13170*/  PRMT R8, R4.reuse, 0x6420, R5.reuse ;  /* 0x0000642004087816 */ /* 0x141fe40000000005 */
        /* <DEDUP_REMOVED lines=29> */
[----:B0-----:R-:W-:Y:S01]  /*13350*/  IADD3 R12, R29, R3, R36 ;  /* 0x000000031d0c7210 */ /* 0x001fe20007ffe024 */
[----:B------:R-:W-:-:S04]  /*13360*/  VIADD R3, R3, 0x3000 ;  /* 0x0000300003037836 */ /* 0x000fc80000000000 */
        /* <DEDUP_REMOVED lines=8> */
[----:B------:R-:W-:Y:S02]  /*133f0*/  PRMT R5, R8, 0x7531, R9 ;  /* 0x0000753108057816 */ /* 0x000fe40000000009 */
[----:B------:R-:W-:Y:S02]  /*13400*/  LOP3.LUT R8, R3, R22, RZ, 0xfc, !PT ;  /* 0x0000001603087212 */ /* 0x000fe400078efcff */
[C-C-:B------:R-:W-:Y:S02]  /*13410*/  PRMT R6, R10.reuse, 0x6420, R11.reuse ;  /* 0x000064200a067816 */ /* 0x140fe4000000000b */
        /* <DEDUP_REMOVED lines=9> */
[----:B------:R0:W-:Y:S02]  /*134b0*/  STSM.16.M88.4 [R12+0x2000], R4 ;  /* 0x002000040c007844 */ /* 0x0001e40000000200 */
[C-C-:B0-----:R-:W-:Y:S02]  /*134c0*/  PRMT R4, R8.reuse, 0x6420, R9.reuse ;  /* 0x0000642008047816 */ /* 0x141fe40000000009 */
[----:B------:R-:W-:-:S02]  /*134d0*/  PRMT R5, R8, 0x7531, R9 ;  /* 0x0000753108057816 */ /* 0x000fc40000000009 */
        /* <DEDUP_REMOVED lines=11> */
.L_x_1292:
[----:B-1----:R1:W-:Y:S01]  /*13590*/  SYNCS.ARRIVE.TRANS64.A1T0 RZ, [R0+URZ+0x28450], RZ ;  /* 0x028450ff00ff79a7 */ /* 0x0023e2000810003f */
[----:B------:R-:W-:Y:S06]  /*135a0*/  BAR.SYNC.DEFER_BLOCKING 0x2, 0x80 ;  /* 0x0082000000007b1d */ /* 0x000fec0000010000 */
[----:B------:R-:W-:Y:S05]  /*135b0*/  @!P0 BRA `(.L_x_1293) ;  /* 0x0000000000048947 */ /* 0x000fea0003800000 */
[----:B------:R-:W-:Y:S01]  /*135c0*/  BPT.TRAP 0x1 ;  /* 0x000000040000795c */ /* 0x000fe20000300000 */
.L_x_1293:
[----:B-1----:R-:W-:Y:S02]  /*135d0*/  VIADD R0, R0, 0x28480 ;  /* 0x0002848000007836 */ /* 0x002fe40000000000 */
[----:B------:R-:W-:Y:S02]  /*135e0*/  IMAD.MOV.U32 R8, RZ, RZ, R23 ;  /* 0x000000ffff087224 */ /* 0x000fe400078e0017 */
[----:B0-----:R-:W-:Y:S01]  /*135f0*/  IMAD.MOV.U32 R5, RZ, RZ, R19 ;  /* 0x000000ffff057224 */ /* 0x001fe200078e0013 */
[----:B------:R-:W-:-:S04]  /*13600*/  PRMT R0, R33, 0x654, R0 ;  /* 0x0000065421007816 */ /* 0x000fc80000000000 */
[----:B------:R1:W-:Y:S01]  /*13610*/  SYNCS.ARRIVE.TRANS64.RED.A1T0 RZ, [R0+URZ], RZ ;  /* 0x000000ff00ff79a7 */ /* 0x0003e2000810043f */
[----:B------:R-:W-:Y:S05]  /*13620*/  @P1 BRA `(.L_x_1294) ;  /* 0xffffffec00801947 */ /* 0x000fea000383ffff */
.L_x_1274:
[----:B01----:R-:W0:Y:S01]  /*13630*/  S2R R0, SR_TID.X ;  /* 0x0000000000007919 */ /* 0x003e220000002100 */
[----:B------:R-:W-:Y:S01]  /*13640*/  BSSY B0, `(.L_x_1295) ;  /* 0x0000012000007945 */ /* 0x000fe20003800000 */
[----:B------:R-:W-:Y:S01]  /*13650*/  IMAD.U32 R6, RZ, RZ, UR48 ;  /* 0x00000030ff067e24 */ /* 0x000fe2000f8e00ff */
        /* <DEDUP_REMOVED lines=15> */
[----:B------:R0:W-:Y:S02]  /*13750*/  STL [R1], R0 ;  /* 0x0000000001007387 */ /* 0x0001e40000100800 */
.L_x_1296:
[----:B------:R-:W-:Y:S05]  /*13760*/  BSYNC B0 ;  /* 0x0000000000007941 */ /* 0x000fea0003800000 */
.L_x_1295:
[----:B------:R-:W-:-:S13]  /*13770*/  ISETP.NE.AND P1, PT, R6, 0x3, PT ;  /* 0x000000030600780c */ /* 0x000fda0003f25270 */
[----:B------:R-:W-:Y:S05]  /*13780*/  @!P1 BRA `(.L_x_1297) ;  /* 0x0000000000049947 */ /* 0x000fea0003800000 */
[----:B------:R-:W-:Y:S01]  /*13790*/  BPT.TRAP 0x1 ;  /* 0x000000040000795c */ /* 0x000fe20000300000 */
.L_x_1297:
[----:B------:R-:W-:Y:S01]  /*137a0*/  LOP3.LUT R3, R23, 0x1, RZ, 0x3c, !PT ;  /* 0x0000000117037812 */ /* 0x000fe200078e3cff */
[----:B------:R-:W-:Y:S01]  /*137b0*/  IMAD R2, R19, 0x8, R17 ;  /* 0x0000000813027824 */ /* 0x000fe200078e0211 */
[----:B------:R-:W-:Y:S02]  /*137c0*/  BSSY B0, `(.L_x_1298) ;  /* 0x0000004000007945 */ /* 0x000fe40003800000 */
[----:B------:R-:W-:-:S04]  /*137d0*/  SHF.L.U32 R3, R3, 0x1f, RZ ;  /* 0x0000001f03037819 */ /* 0x000fc800000006ff */
[----:B------:R-:W1:Y:S02]  /*137e0*/  SYNCS.PHASECHK.TRANS64.TRYWAIT P2, [R2+URZ+0x28470], R3 ;  /* 0x02847003020075a7 */ /* 0x000e64000804017f */
[----:B-1----:R-:W-:Y:S05]  /*137f0*/  @!P2 BRA `(.L_x_1299) ;  /* 0x0000002c00c4a947 */ /* 0x002fea0003800000 */
.L_x_1391:
[----:B------:R-:W-:Y:S05]  /*13800*/  BSYNC B0 ;  /* 0x0000000000007941 */ /* 0x000fea0003800000 */
.L_x_1298:
[----:B0-----:R-:W-:-:S05]  /*13810*/  IMAD.U32 R0, RZ, RZ, UR49 ;  /* 0x00000031ff007e24 */ /* 0x001fca000f8e00ff */
[----:B------:R-:W-:-:S13]  /*13820*/  ISETP.NE.AND P2, PT, R0, 0x3, PT ;  /* 0x000000030000780c */ /* 0x000fda0003f45270 */
[----:B------:R-:W-:Y:S05]  /*13830*/  @!P2 BRA `(.L_x_1300) ;  /* 0x000000000004a947 */ /* 0x000fea0003800000 */
[----:B------:R-:W-:Y:S01]  /*13840*/  BPT.TRAP 0x1 ;  /* 0x000000040000795c */ /* 0x000fe20000300000 */
.L_x_1300:
[----:B-1----:R-:W-:-:S04]  /*13850*/  SHF.L.U32 R3, R23, 0x1f, RZ ;  /* 0x0000001f17037819 */ /* 0x002fc800000006ff */
[----:B------:R-:W0:Y:S02]  /*13860*/  SYNCS.PHASECHK.TRANS64.TRYWAIT P2, [R2+URZ+0x28460], R3 ;  /* 0x02846003020075a7 */ /* 0x000e24000804017f */
[----:B0-----:R-:W-:Y:S05]  /*13870*/  @!P2 BRA `(.L_x_1301) ;  /* 0x0000002c00b8a947 */ /* 0x001fea0003800000 */
.L_x_1392:
[----:B------:R-:W-:Y:S01]  /*13880*/  IMAD.SHL.U32 R18, R19, 0x4000, RZ ;  /* 0x0000400013127824 */ /* 0x000fe200078e00ff */
[----:B------:R-:W-:Y:S05]  /*13890*/  WARPSYNC.ALL ;  /* 0x0000000000007948 */ /* 0x000fea0003800000 */
[----:B------:R-:W-:Y:S01]  /*138a0*/  LOP3.LUT R0, R18, R22, RZ, 0xfc, !PT ;  /* 0x0000001612007212 */ /* 0x000fe200078efcff */
[----:B------:R-:W-:Y:S01]  /*138b0*/  IMAD.U32 R24, RZ, RZ, UR49 ;  /* 0x00000031ff187e24 */ /* 0x000fe2000f8e00ff */
[----:B0-----:R-:W-:Y:S02]  /*138c0*/  IADD3 R3, R17, R34, R18 ;  /* 0x0000002211037210 */ /* 0x001fe40007ffe012 */
[-C--:B------:R-:W-:Y:S01]  /*138d0*/  IADD3 R21, R29, R18.reuse, R36 ;  /* 0x000000121d157210 */ /* 0x080fe20007ffe024 */
[----:B------:R-:W-:Y:S01]  /*138e0*/  IMAD.IADD R6, R17, 0x1, R0 ;  /* 0x0000000111067824 */ /* 0x000fe200078e0200 */
[----:B------:R-:W-:Y:S01]  /*138f0*/  IADD3 R0, R28, R18, R29 ;  /* 0x000000121c007210 */ /* 0x000fe20007ffe01d */
[----:B------:R-:W-:Y:S01]  /*13900*/  LDSM.16.MT88.4 R8, [R3+0x10000] ;  /* 0x010000000308783b */ /* 0x000fe20000004200 */
[----:B------:R-:W-:Y:S01]  /*13910*/  ISETP.NE.AND P2, PT, R24, 0x3, PT ;  /* 0x000000031800780c */ /* 0x000fe20003f45270 */
[----:B------:R-:W-:-:S02]  /*13920*/  IMAD.IADD R28, R28, 0x1, R21 ;  /* 0x000000011c1c7824 */ /* 0x000fc400078e0215 */
[----:B------:R-:W0:Y:S02]  /*13930*/  LDSM.16.MT88.4 R4, [R6+0x10000] ;  /* 0x010000000604783b */ /* 0x000e240000004200 */
[C-C-:B0-----:R-:W-:Y:S02]  /*13940*/  PRMT R12, R4.reuse, 0x6420, R5.reuse ;  /* 0x00006420040c7816 */ /* 0x141fe40000000005 */
[----:B------:R-:W-:Y:S02]  /*13950*/  PRMT R13, R4, 0x7531, R5 ;  /* 0x00007531040d7816 */ /* 0x000fe40000000005 */
[C-C-:B------:R-:W-:Y:S02]  /*13960*/  PRMT R4, R8.reuse, 0x6420, R9.reuse ;  /* 0x0000642008047816 */ /* 0x140fe40000000009 */
[----:B------:R-:W-:Y:S01]  /*13970*/  PRMT R5, R8, 0x7531, R9 ;  /* 0x0000753108057816 */ /* 0x000fe20000000009 */
[----:B------:R-:W-:Y:S01]  /*13980*/  VIADD R9, R18, 0x2000 ;  /* 0x0000200012097836 */ /* 0x000fe20000000000 */
[----:B------:R-:W-:-:S02]  /*13990*/  PRMT R14, R6, 0x6420, R7 ;  /* 0x00006420060e7816 */ /* 0x000fc40000000007 */
[----:B------:R-:W-:Y:S02]  /*139a0*/  PRMT R15, R6, 0x7531, R7 ;  /* 0x00007531060f7816 */ /* 0x000fe40000000007 */
[----:B------:R-:W-:Y:S02]  /*139b0*/  LOP3.LUT R8, R9, R22, RZ, 0xfc, !PT ;  /* 0x0000001609087212 */ /* 0x000fe400078efcff */
[C-C-:B------:R-:W-:Y:S01]  /*139c0*/  PRMT R6, R10.reuse, 0x6420, R11.reuse ;  /* 0x000064200a067816 */ /* 0x140fe2000000000b */
[----:B------:R-:W-:Y:S01]  /*139d0*/  STSM.16.M88.4 [R0], R12 ;  /* 0x0000000c00007844 */ /* 0x000fe20000000200 */
[----:B------:R-:W-:Y:S01]  /*139e0*/  PRMT R7, R10, 0x7531, R11 ;  /* 0x000075310a077816 */ /* 0x000fe2000000000b */
[----:B------:R-:W-:-:S04]  /*139f0*/  IMAD.IADD R20, R17, 0x1, R8 ;  /* 0x0000000111147824 */ /* 0x000fc800078e0208 */
[----:B------:R-:W-:Y:S04]  /*13a00*/  STSM.16.M88.4 [R0+0x1000], R4 ;  /* 0x0010000400007844 */ /* 0x000fe80000000200 */
[----:B------:R-:W0:Y:S04]  /*13a10*/  LDSM.16.MT88.4 R4, [R20+0x10000] ;  /* 0x010000001404783b */ /* 0x000e280000004200 */
        /* <DEDUP_REMOVED lines=8> */
[----:B------:R-:W-:Y:S02]  /*13aa0*/  LOP3.LUT R8, R9, R22, RZ, 0xfc, !PT ;  /* 0x0000001609087212 */ /* 0x000fe400078efcff */
[C-C-:B------:R-:W-:Y:S01]  /*13ab0*/  PRMT R6, R10.reuse, 0x6420, R11.reuse ;  /* 0x000064200a067816 */ /* 0x140fe2000000000b */
[----:B------:R-:W-:Y:S01]  /*13ac0*/  STSM.16.M88.4 [R0+0x2000], R12 ;  /* 0x0020000c00007844 */ /* 0x000fe20000000200 */
        /* <DEDUP_REMOVED lines=38> */
.L_x_1302:
[----:B-1----:R1:W-:Y:S01]  /*13d30*/  SYNCS.ARRIVE.TRANS64.A1T0 RZ, [R2+URZ+0x28450], RZ ;  /* 0x028450ff02ff79a7 */ /* 0x0023e2000810003f */
[----:B------:R-:W-:Y:S06]  /*13d40*/  BAR.SYNC.DEFER_BLOCKING 0x2, 0x80 ;  /* 0x0082000000007b1d */ /* 0x000fec0000010000 */
[----:B------:R-:W-:Y:S05]  /*13d50*/  @!P1 BRA `(.L_x_1303) ;  /* 0x0000000000049947 */ /* 0x000fea0003800000 */
[----:B------:R-:W-:Y:S01]  /*13d60*/  BPT.TRAP 0x1 ;  /* 0x000000040000795c */ /* 0x000fe20000300000 */
.L_x_1303:
        /* <DEDUP_REMOVED lines=8> */
.L_x_1246:
[----:B------:R-:W-:Y:S05]  /*13df0*/  BSYNC B7 ;  /* 0x0000000000077941 */ /* 0x000fea0003800000 */
.L_x_1244:
[----:B-1----:R1:W5:Y:S01]  /*13e00*/  LDL R2, [R1] ;  /* 0x0000000001027983 */ /* 0x0023620000100800 */
[----:B------:R-:W-:-:S13]  /*13e10*/  LOP3.LUT P1, RZ, R16, 0x200, RZ, 0xc0, !PT ;  /* 0x0000020010ff7812 */ /* 0x000fda000782c0ff */
[----:B-1----:R-:W-:Y:S05]  /*13e20*/  @!P1 BRA `(.L_x_1304) ;  /* 0x0000000000249947 */ /* 0x002fea0003800000 */
[----:B------:R-:W1:Y:S08]  /*13e30*/  S2UR UR4, SR_CgaCtaId ;  /* 0x00000000000479c3 */ /* 0x000e700000008800 */
[----:B------:R-:W-:Y:S01]  /*13e40*/  BAR.SYNC.DEFER_BLOCKING 0x5, 0x180 ;  /* 0x0146000000007b1d */ /* 0x000fe20000010000 */
[----:B--2---:R-:W-:Y:S01]  /*13e50*/  MOV R0, 0x400 ;  /* 0x0000040000007802 */ /* 0x004fe20000000f00 */
[----:B-1----:R-:W-:-:S05]  /*13e60*/  IMAD.U32 R33, RZ, RZ, UR4 ;  /* 0x00000004ff217e24 */ /* 0x002fca000f8e00ff */
[----:B------:R-:W-:-:S05]  /*13e70*/  LEA R17, R33, R0, 0x18 ;  /* 0x0000000021117211 */ /* 0x000fca00078ec0ff */
[----:B-----5:R-:W1:Y:S04]  /*13e80*/  LDS R2, [R17+0x284d0] ;  /* 0x0284d00011027984 */ /* 0x020e680000000800 */
[----:B-1----:R1:W-:Y:S01]  /*13e90*/  STL [R1], R2 ;  /* 0x0000000201007387 */ /* 0x0023e20000100800 */
[----:B------:R-:W-:Y:S06]  /*13ea0*/  BAR.ARV 0x4, 0x180 ;  /* 0x0106000000007b1d */ /* 0x000fec0000002000 */
[----:B------:R-:W-:Y:S05]  /*13eb0*/  BRA `(.L_x_1305) ;  /* 0x0000000000207947 */ /* 0x000fea0003800000 */
.L_x_1304:
[----:B------:R-:W1:Y:S01]  /*13ec0*/  @!P0 S2R R33, SR_CgaCtaId ;  /* 0x0000000000218919 */ /* 0x000e620000008800 */
[----:B--2---:R-:W-:Y:S01]  /*13ed0*/  @!P0 MOV R0, 0x400 ;  /* 0x0000040000008802 */ /* 0x004fe20000000f00 */
[----:B------:R-:W-:Y:S03]  /*13ee0*/  BAR.SYNC.DEFER_BLOCKING 0x4, 0x180 ;  /* 0x0106000000007b1d */ /* 0x000fe60000010000 */
[----:B-1----:R-:W-:-:S03]  /*13ef0*/  @!P0 LEA R17, R33, R0, 0x18 ;  /* 0x0000000021118211 */ /* 0x002fc600078ec0ff */
[----:B-----5:R-:W1:Y:S04]  /*13f00*/  SHFL.IDX PT, R0, R2, RZ, 0x1f ;  /* 0x00001fff02007589 */ /* 0x020e6800000e0000 */
[----:B------:R2:W-:Y:S04]  /*13f10*/  @!P0 STS [R17+0x284d0], R2 ;  /* 0x0284d00211008388 */ /* 0x0005e80000000800 */
[----:B-1----:R2:W-:Y:S01]  /*13f20*/  STL [R1], R0 ;  /* 0x0000000001007387 */ /* 0x0025e20000100800 */
[----:B------:R-:W-:Y:S06]  /*13f30*/  BAR.ARV 0x5, 0x180 ;  /* 0x0146000000007b1d */ /* 0x000fec0000002000 */
.L_x_1305:
[----:B--2---:R-:W2:Y:S01]  /*13f40*/  LDL R0, [R1] ;  /* 0x0000000001007983 */ /* 0x004ea20000100800 */
[----:B------:R-:W-:Y:S02]  /*13f50*/  ULDC UR4, c[0x0][0xc38] ;  /* 0x00030e0000047ab9 */ /* 0x000fe40000000800 */
[----:B--2---:R-:W-:-:S13]  /*13f60*/  ISETP.GE.AND P0, PT, R0, UR4, PT ;  /* 0x0000000400007c0c */ /* 0x004fda000bf06270 */
[----:B------:R-:W-:Y:S05]  /*13f70*/  @!P0 BRA `(.L_x_1306) ;  /* 0xffffffbc002c8947 */ /* 0x000fea000383ffff */
.L_x_1235:
[----:B------:R-:W2:Y:S01]  /*13f80*/  LDL.LU R0, [R1+0x4] ;  /* 0x0000040001007983 */ /* 0x000ea20000300800 */
[----:B------:R-:W-:Y:S01]  /*13f90*/  BSSY B0, `(.L_x_1307) ;  /* 0x000000b000007945 */ /* 0x000fe20003800000 */
[----:B0-----:R-:W0:Y:S01]  /*13fa0*/  S2R R5, SR_CgaCtaId ;  /* 0x0000000000057919 */ /* 0x001e220000008800 */
[----:B--2---:R-:W-:-:S05]  /*13fb0*/  VIADD R0, R0, 0x1 ;  /* 0x0000000100007836 */ /* 0x004fca0000000000 */
        /* <DEDUP_REMOVED lines=8> */
.L_x_1393:
[----:B------:R-:W-:Y:S05]  /*14040*/  BSYNC B0 ;  /* 0x0000000000007941 */ /* 0x000fea0003800000 */
.L_x_1307:
[----:B------:R-:W-:-:S03]  /*14050*/  UMOV UR4, 0xffffffff ;  /* 0xffffffff00047882 */ /* 0x000fc60000000000 */
[----:B------:R-:W-:Y:S05]  /*14060*/  BRA.DIV UR4, `(.L_x_1309) ;  /* 0x0000002604e47947 */ /* 0x000fea000b800000 */
[----:B0-----:R-:W0:Y:S02]  /*14070*/  S2R R0, SR_TID.X ;  /* 0x0000000000007919 */ /* 0x001e240000002100 */
[----:B0-----:R-:W-:-:S04]  /*14080*/  SHF.R.U32.HI R0, RZ, 0x5, R0 ;  /* 0x00000005ff007819 */ /* 0x001fc80000011600 */
[----:B------:R-:W-:-:S05]  /*14090*/  LOP3.LUT R0, R0, 0x3, RZ, 0xc0, !PT ;  /* 0x0000000300007812 */ /* 0x000fca00078ec0ff */
[----:B------:R0:W1:Y:S02]  /*140a0*/  SHFL.IDX PT, R14, R0, RZ, 0x1f ;  /* 0x00001fff000e7589 */ /* 0x00006400000e0000 */
.L_x_1396:
[----:B-1----:R-:W-:Y:S01]  /*140b0*/  ISETP.NE.AND P0, PT, R14, RZ, PT ;  /* 0x000000ff0e00720c */ /* 0x002fe20003f05270 */
[----:B------:R-:W-:-:S12]  /*140c0*/  BSSY B0, `(.L_x_1310) ;  /* 0x000002c000007945 */ /* 0x000fd80003800000 */
[----:B------:R-:W-:Y:S05]  /*140d0*/  @P0 BRA `(.L_x_1311) ;  /* 0x0000000000a80947 */ /* 0x000fea0003800000 */
[----:B------:R-:W-:-:S03]  /*140e0*/  UMOV UR4, 0xffffffff ;  /* 0xffffffff00047882 */ /* 0x000fc60000000000 */
[----:B------:R-:W-:Y:S05]  /*140f0*/  BRA.DIV UR4, `(.L_x_1312) ;  /* 0x0000002604f47947 */ /* 0x000fea000b800000 */
[----:B------:R-:W-:-:S13]  /*14100*/  ELECT P6, URZ, PT ;  /* 0x00000000003f782f */ /* 0x000fda00038c0000 */
.L_x_1399:
[----:B------:R-:W-:Y:S05]  /*14110*/  @!P6 BRA `(.L_x_1311) ;  /* 0x000000000098e947 */ /* 0x000fea0003800000 */
[----:B------:R-:W-:-:S06]  /*14120*/  ULOP3.LUT UR4, UR36, 0x2, URZ, 0xfc, !UPT ;  /* 0x0000000224047892 */ /* 0x000fcc000f8efc3f */
[----:B0-----:R-:W-:-:S05]  /*14130*/  IMAD.U32 R0, RZ, RZ, UR4 ;  /* 0x00000004ff007e24 */ /* 0x001fca000f8e00ff */
[----:B------:R-:W-:-:S13]  /*14140*/  ISETP.NE.AND P0, PT, R0, 0x3, PT ;  /* 0x000000030000780c */ /* 0x000fda0003f05270 */
[----:B------:R-:W-:Y:S05]  /*14150*/  @!P0 BRA `(.L_x_1313) ;  /* 0x0000000000048947 */ /* 0x000fea0003800000 */
[----:B------:R-:W-:Y:S01]  /*14160*/  BPT.TRAP 0x1 ;  /* 0x000000040000795c */ /* 0x000fe20000300000 */
.L_x_1313:
[----:B------:R-:W-:Y:S01]  /*14170*/  IMAD R3, R19, 0x8, R5 ;  /* 0x0000000813037824 */ /* 0x000fe200078e0205 */
[----:B------:R-:W-:Y:S01]  /*14180*/  SHF.L.U32 R2, R23, 0x1f, RZ ;  /* 0x0000001f17027819 */ /* 0x000fe200000006ff */
[----:B------:R-:W-:-:S03]  /*14190*/  VIADD R19, R19, 0x1 ;  /* 0x0000000113137836 */ /* 0x000fc60000000000 */
[----:B------:R-:W0:Y:S02]  /*141a0*/  SYNCS.PHASECHK.TRANS64.TRYWAIT P1, [R3+URZ+0x28440], R2 ;  /* 0x02844002030075a7 */ /* 0x000e24000802017f */
[----:B------:R-:W-:-:S04]  /*141b0*/  ISETP.NE.AND P2, PT, R19, 0x2, PT ;  /* 0x000000021300780c */ /* 0x000fc80003f45270 */
[----:B------:R-:W-:Y:S01]  /*141c0*/  SEL R0, RZ, 0x1, P2 ;  /* 0x00000001ff007807 */ /* 0x000fe20001000000 */
[----:B0-----:R-:W-:Y:S08]  /*141d0*/  @!P1 BRA `(.L_x_1314) ;  /* 0x0000002400dc9947 */ /* 0x001ff00003800000 */
.L_x_1400:
[----:B------:R-:W-:Y:S02]  /*141e0*/  SEL R19, R19, RZ, P2 ;  /* 0x000000ff13137207 */ /* 0x000fe40001000000 */
[----:B------:R-:W-:Y:S01]  /*141f0*/  LOP3.LUT R0, R23, R0, RZ, 0x3c, !PT ;  /* 0x0000000017007212 */ /* 0x000fe200078e3cff */
[----:B------:R-:W-:Y:S06]  /*14200*/  @!P0 BRA `(.L_x_1315) ;  /* 0x0000000000048947 */ /* 0x000fec0003800000 */
[----:B------:R-:W-:Y:S01]  /*14210*/  BPT.TRAP 0x1 ;  /* 0x000000040000795c */ /* 0x000fe20000300000 */
.L_x_1315:
[----:B------:R-:W-:Y:S01]  /*14220*/  IMAD R19, R19, 0x8, R5 ;  /* 0x0000000813137824 */ /* 0x000fe200078e0205 */
[----:B------:R-:W-:-:S04]  /*14230*/  SHF.L.U32 R0, R0, 0x1f, RZ ;  /* 0x0000001f00007819 */ /* 0x000fc800000006ff */
[----:B------:R-:W1:Y:S02]  /*14240*/  SYNCS.PHASECHK.TRANS64.TRYWAIT P1, [R19+URZ+0x28440], R0 ;  /* 0x02844000130075a7 */ /* 0x000e64000802017f */
[----:B-1----:R-:W-:Y:S05]  /*14250*/  @!P1 BRA `(.L_x_1316) ;  /* 0x0000002400d09947 */ /* 0x002fea0003800000 */
.L_x_1401:
[----:B------:R-:W-:Y:S05]  /*14260*/  @!P0 BRA `(.L_x_1317) ;  /* 0x0000000000048947 */ /* 0x000fea0003800000 */
[----:B------:R-:W-:Y:S01]  /*14270*/  BPT.TRAP 0x1 ;  /* 0x000000040000795c */ /* 0x000fe20000300000 */
.L_x_1317:
[----:B------:R-:W2:Y:S02]  /*14280*/  SYNCS.PHASECHK.TRANS64.TRYWAIT P1, [R3+URZ+0x28460], R2 ;  /* 0x02846002030075a7 */ /* 0x000ea4000802017f */
[----:B--2---:R-:W-:Y:S05]  /*14290*/  @!P1 BRA `(.L_x_1318) ;  /* 0x0000002400d49947 */ /* 0x004fea0003800000 */
.L_x_1402:
[----:B------:R-:W-:Y:S05]  /*142a0*/  @!P0 BRA `(.L_x_1319) ;  /* 0x0000000000048947 */ /* 0x000fea0003800000 */
[----:B------:R-:W-:Y:S01]  /*142b0*/  BPT.TRAP 0x1 ;  /* 0x000000040000795c */ /* 0x000fe20000300000 */
.L_x_1319:
[----:B------:R-:W3:Y:S02]  /*142c0*/  SYNCS.PHASECHK.TRANS64.TRYWAIT P1, [R19+URZ+0x28460], R0 ;  /* 0x02846000130075a7 */ /* 0x000ee4000802017f */
[----:B---3--:R-:W-:Y:S05]  /*142d0*/  @!P1 BRA `(.L_x_1320) ;  /* 0x0000002400d89947 */ /* 0x008fea0003800000 */
.L_x_1403:
[----:B------:R-:W-:Y:S05]  /*142e0*/  @!P0 BRA `(.L_x_1321) ;  /* 0x0000000000048947 */ /* 0x000fea0003800000 */
[----:B------:R-:W-:Y:S01]  /*142f0*/  BPT.TRAP 0x1 ;  /* 0x000000040000795c */ /* 0x000fe20000300000 */
.L_x_1321:
[----:B------:R-:W4:Y:S02]  /*14300*/  SYNCS.PHASECHK.TRANS64.TRYWAIT P1, [R3+URZ+0x28480], R2 ;  /* 0x02848002030075a7 */ /* 0x000f24000802017f */
[----:B----4-:R-:W-:Y:S05]  /*14310*/  @!P1 BRA `(.L_x_1322) ;  /* 0x0000002400dc9947 */ /* 0x010fea0003800000 */
.L_x_1404:
[----:B------:R-:W-:Y:S05]  /*14320*/  @!P0 BRA `(.L_x_1323) ;  /* 0x0000000000048947 */ /* 0x000fea0003800000 */
[----:B------:R-:W-:Y:S01]  /*14330*/  BPT.TRAP 0x1 ;  /* 0x000000040000795c */ /* 0x000fe20000300000 */
.L_x_1323:
[----:B------:R0:W0:Y:S02]  /*14340*/  SYNCS.PHASECHK.TRANS64.TRYWAIT P0, [R19+URZ+0x28480], R0 ;  /* 0x02848000130075a7 */ /* 0x000024000800017f */
[----:B0-----:R-:W-:Y:S05]  /*14350*/  @!P0 NANOSLEEP.SYNCS 0x989680 ;  /* 0x009896800000895d */ /* 0x001fea0003900000 */
[----:B------:R-:W0:Y:S02]  /*14360*/  @!P0 SYNCS.PHASECHK.TRANS64 P0, [R19+URZ+0x28480], R0 ;  /* 0x02848000130085a7 */ /* 0x000e24000800007f */
[----:B0-----:R-:W-:Y:S05]  /*14370*/  @!P0 BRA `(.L_x_1323) ;  /* 0xfffffffc00f08947 */ /* 0x001fea000383ffff */
.L_x_1311:
[----:B------:R-:W-:Y:S05]  /*14380*/  BSYNC B0 ;  /* 0x0000000000007941 */ /* 0x000fea0003800000 */
.L_x_1310:
[----:B------:R-:W-:Y:S05]  /*14390*/  EXIT ;  /* 0x000000000000794d */ /* 0x000fea0003800000 */
.L_x_1140:
[----:B0-----:R-:W-:-:S04]  /*143a0*/  IMAD.U32 R3, RZ, RZ, UR49 ;  /* 0x00000031ff037e24 */ /* 0x001fc8000f8e00ff */
[----:B------:R0:W1:Y:S03]  /*143b0*/  SYNCS.PHASECHK.TRANS64.TRYWAIT P0, [R3+URZ+0x28400], R6 ;  /* 0x02840006030075a7 */ /* 0x000066000800017f */
[----:B-1----:R-:W-:Y:S05]  /*143c0*/  @!P0 NANOSLEEP.SYNCS 0x989680 ;  /* 0x009896800000895d */ /* 0x002fea0003900000 */
[----:B------:R-:W1:Y:S02]  /*143d0*/  @!P0 SYNCS.PHASECHK.TRANS64 P0, [R3+URZ+0x28400], R6 ;  /* 0x02840006030085a7 */ /* 0x000e64000800007f */
[----:B-1----:R-:W-:Y:S05]  /*143e0*/  @!P0 BRA `(.L_x_1140) ;  /* 0xfffffffc00ec8947 */ /* 0x002fea000383ffff */
[----:B------:R-:W-:Y:S05]  /*143f0*/  BRA `(.L_x_1324) ;  /* 0xfffffed800cc7947 */ /* 0x000fea000383ffff */
.L_x_1144:
[----:B0-----:R-:W-:-:S04]  /*14400*/  IMAD.U32 R3, RZ, RZ, UR54 ;  /* 0x00000036ff037e24 */ /* 0x001fc8000f8e00ff */
[----:B------:R0:W2:Y:S03]  /*14410*/  SYNCS.PHASECHK.TRANS64.TRYWAIT P0, [R3+URZ+0x28430], R8 ;  /* 0x02843008030075a7 */ /* 0x0000a6000800017f */
[----:B--2---:R-:W-:Y:S05]  /*14420*/  @!P0 NANOSLEEP.SYNCS 0x989680 ;  /* 0x009896800000895d */ /* 0x004fea0003900000 */
[----:B------:R-:W2:Y:S02]  /*14430*/  @!P0 SYNCS.PHASECHK.TRANS64 P0, [R3+URZ+0x28430], R8 ;  /* 0x02843008030085a7 */ /* 0x000ea4000800007f */
[----:B--2---:R-:W-:Y:S05]  /*14440*/  @!P0 BRA `(.L_x_1144) ;  /* 0xfffffffc00ec8947 */ /* 0x004fea000383ffff */
[----:B------:R-:W-:Y:S05]  /*14450*/  BRA `(.L_x_1143) ;  /* 0xfffffed800f47947 */ /* 0x000fea000383ffff */
.L_x_1157:
[----:B0-----:R-:W-:-:S04]  /*14460*/  IMAD.U32 R9, RZ, RZ, UR54 ;  /* 0x00000036ff097e24 */ /* 0x001fc8000f8e00ff */
[----:B------:R0:W1:Y:S03]  /*14470*/  SYNCS.PHASECHK.TRANS64.TRYWAIT P0, [R9+URZ+0x28450], R8 ;  /* 0x02845008090075a7 */ /* 0x000066000800017f */
[----:B-1----:R-:W-:Y:S05]  /*14480*/  @!P0 NANOSLEEP.SYNCS 0x989680 ;  /* 0x009896800000895d */ /* 0x002fea0003900000 */
[----:B------:R-:W1:Y:S02]  /*14490*/  @!P0 SYNCS.PHASECHK.TRANS64 P0, [R9+URZ+0x28450], R8 ;  /* 0x02845008090085a7 */ /* 0x000e64000800007f */
[----:B-1----:R-:W-:Y:S05]  /*144a0*/  @!P0 BRA `(.L_x_1157) ;  /* 0xfffffffc00ec8947 */ /* 0x002fea000383ffff */
[----:B------:R-:W-:Y:S05]  /*144b0*/  BRA `(.L_x_1156) ;  /* 0xfffffef800f87947 */ /* 0x000fea000383ffff */
.L_x_1166:
[----:B-1----:R-:W-:-:S04]  /*144c0*/  IMAD.U32 R5, RZ, RZ, UR56 ;  /* 0x00000038ff057e24 */ /* 0x002fc8000f8e00ff */
[----:B------:R1:W2:Y:S03]  /*144d0*/  SYNCS.PHASECHK.TRANS64.TRYWAIT P0, [R5+URZ+0x28430], R8 ;  /* 0x02843008050075a7 */ /* 0x0002a6000800017f */
[----:B--2---:R-:W-:Y:S05]  /*144e0*/  @!P0 NANOSLEEP.SYNCS 0x989680 ;  /* 0x009896800000895d */ /* 0x004fea0003900000 */
[----:B------:R-:W2:Y:S02]  /*144f0*/  @!P0 SYNCS.PHASECHK.TRANS64 P0, [R5+URZ+0x28430], R8 ;  /* 0x02843008050085a7 */ /* 0x000ea4000800007f */
[----:B--2---:R-:W-:Y:S05]  /*14500*/  @!P0 BRA `(.L_x_1166) ;  /* 0xfffffffc00ec8947 */ /* 0x004fea000383ffff */
[----:B------:R-:W-:Y:S05]  /*14510*/  BRA `(.L_x_1165) ;  /* 0xffffff00003c7947 */ /* 0x000fea000383ffff */
.L_x_1179:
[----:B0-----:R-:W-:-:S04]  /*14520*/  IMAD.U32 R11, RZ, RZ, UR56 ;  /* 0x00000038ff0b7e24 */ /* 0x001fc8000f8e00ff */
[----:B------:R0:W1:Y:S03]  /*14530*/  SYNCS.PHASECHK.TRANS64.TRYWAIT P0, [R11+URZ+0x28450], R8 ;  /* 0x028450080b0075a7 */ /* 0x000066000800017f */
[----:B-1----:R-:W-:Y:S05]  /*14540*/  @!P0 NANOSLEEP.SYNCS 0x989680 ;  /* 0x009896800000895d */ /* 0x002fea0003900000 */
[----:B------:R-:W1:Y:S02]  /*14550*/  @!P0 SYNCS.PHASECHK.TRANS64 P0, [R11+URZ+0x28450], R8 ;  /* 0x028450080b0085a7 */ /* 0x000e64000800007f */
[----:B-1----:R-:W-:Y:S05]  /*14560*/  @!P0 BRA `(.L_x_1179) ;  /* 0xfffffffc00ec8947 */ /* 0x002fea000383ffff */
[----:B------:R-:W-:Y:S05]  /*14570*/  BRA `(.L_x_1178) ;  /* 0xffffff2400747947 */ /* 0x000fea000383ffff */
.L_x_1189:
[----:B-1----:R-:W-:-:S04]  /*14580*/  IMAD.U32 R5, RZ, RZ, UR53 ;  /* 0x00000035ff057e24 */ /* 0x002fc8000f8e00ff */
[----:B------:R1:W3:Y:S03]  /*14590*/  SYNCS.PHASECHK.TRANS64.TRYWAIT P1, [R5+URZ+0x28430], R8 ;  /* 0x02843008050075a7 */ /* 0x0002e6000802017f */
[----:B---3--:R-:W-:Y:S05]  /*145a0*/  @!P1 NANOSLEEP.SYNCS 0x989680 ;  /* 0x009896800000995d */ /* 0x008fea0003900000 */
[----:B------:R-:W3:Y:S02]  /*145b0*/  @!P1 SYNCS.PHASECHK.TRANS64 P1, [R5+URZ+0x28430], R8 ;  /* 0x02843008050095a7 */ /* 0x000ee4000802007f */
[----:B---3--:R-:W-:Y:S05]  /*145c0*/  @!P1 BRA `(.L_x_1189) ;  /* 0xfffffffc00ec9947 */ /* 0x008fea000383ffff */
[----:B------:R-:W-:Y:S05]  /*145d0*/  BRA `(.L_x_1188) ;  /* 0xffffff2800b47947 */ /* 0x000fea000383ffff */
.L_x_1194:
[----:B0-----:R-:W-:-:S04]  /*145e0*/  IMAD.U32 R11, RZ, RZ, UR53 ;  /* 0x00000035ff0b7e24 */ /* 0x001fc8000f8e00ff */
[----:B------:R0:W1:Y:S03]  /*145f0*/  SYNCS.PHASECHK.TRANS64.TRYWAIT P1, [R11+URZ+0x28450], R8 ;  /* 0x028450080b0075a7 */ /* 0x000066000802017f */
[----:B-1----:R-:W-:Y:S05]  /*14600*/  @!P1 NANOSLEEP.SYNCS 0x989680 ;  /* 0x009896800000995d */ /* 0x002fea0003900000 */
[----:B------:R-:W1:Y:S02]  /*14610*/  @!P1 SYNCS.PHASECHK.TRANS64 P1, [R11+URZ+0x28450], R8 ;  /* 0x028450080b0095a7 */ /* 0x000e64000802007f */
[----:B-1----:R-:W-:Y:S05]  /*14620*/  @!P1 BRA `(.L_x_1194) ;  /* 0xfffffffc00ec9947 */ /* 0x002fea000383ffff */
[----:B------:R-:W-:Y:S05]  /*14630*/  BRA `(.L_x_1193) ;  /* 0xffffff44001c7947 */ /* 0x000fea000383ffff */
.L_x_1201:
[----:B-1----:R-:W-:-:S04]  /*14640*/  IMAD.U32 R5, RZ, RZ, UR57 ;  /* 0x00000039ff057e24 */ /* 0x002fc8000f8e00ff */
[----:B------:R1:W3:Y:S03]  /*14650*/  SYNCS.PHASECHK.TRANS64.TRYWAIT P0, [R5+URZ+0x28430], R8 ;  /* 0x02843008050075a7 */ /* 0x0002e6000800017f */
[----:B---3--:R-:W-:Y:S05]  /*14660*/  @!P0 NANOSLEEP.SYNCS 0x989680 ;  /* 0x009896800000895d */ /* 0x008fea0003900000 */
[----:B------:R-:W3:Y:S02]  /*14670*/  @!P0 SYNCS.PHASECHK.TRANS64 P0, [R5+URZ+0x28430], R8 ;  /* 0x02843008050085a7 */ /* 0x000ee4000800007f */
[----:B---3--:R-:W-:Y:S05]  /*14680*/  @!P0 BRA `(.L_x_1201) ;  /* 0xfffffffc00ec8947 */ /* 0x008fea000383ffff */
[----:B------:R-:W-:Y:S05]  /*14690*/  BRA `(.L_x_1200) ;  /* 0xffffff4400d07947 */ /* 0x000fea000383ffff */
.L_x_1214:
[----:B0-----:R-:W-:-:S04]  /*146a0*/  IMAD.U32 R11, RZ, RZ, UR57 ;  /* 0x00000039ff0b7e24 */ /* 0x001fc8000f8e00ff */
[----:B------:R0:W1:Y:S03]  /*146b0*/  SYNCS.PHASECHK.TRANS64.TRYWAIT P0, [R11+URZ+0x28450], R8 ;  /* 0x028450080b0075a7 */ /* 0x000066000800017f */
[----:B-1----:R-:W-:Y:S05]  /*146c0*/  @!P0 NANOSLEEP.SYNCS 0x989680 ;  /* 0x009896800000895d */ /* 0x002fea0003900000 */
[----:B------:R-:W1:Y:S02]  /*146d0*/  @!P0 SYNCS.PHASECHK.TRANS64 P0, [R11+URZ+0x28450], R8 ;  /* 0x028450080b0085a7 */ /* 0x000e64000800007f */
[----:B-1----:R-:W-:Y:S05]  /*146e0*/  @!P0 BRA `(.L_x_1214) ;  /* 0xfffffffc00ec8947 */ /* 0x002fea000383ffff */
[----:B------:R-:W-:Y:S05]  /*146f0*/  BRA `(.L_x_1213) ;  /* 0xffffff6c00007947 */ /* 0x000fea000383ffff */
.L_x_1255:
        /* <DEDUP_REMOVED lines=10> */
.L_x_1325:
[----:B------:R-:W-:Y:S05]  /*147a0*/  BRA `(.L_x_1326) ;  /* 0xffffffc400007947 */ /* 0x000fea000383ffff */
.L_x_1258:
[----:B0-----:R0:W1:Y:S02]  /*147b0*/  SYNCS.PHASECHK.TRANS64.TRYWAIT P0, [R0+URZ+0x28480], R25 ;  /* 0x02848019000075a7 */ /* 0x001064000800017f */
[----:B-1----:R-:W-:Y:S05]  /*147c0*/  @!P0 NANOSLEEP.SYNCS 0x989680 ;  /* 0x009896800000895d */ /* 0x002fea0003900000 */
[----:B------:R-:W1:Y:S02]  /*147d0*/  @!P0 SYNCS.PHASECHK.TRANS64 P0, [R0+URZ+0x28480], R25 ;  /* 0x02848019000085a7 */ /* 0x000e64000800007f */
[----:B-1----:R-:W-:Y:S05]  /*147e0*/  @!P0 BRA `(.L_x_1258) ;  /* 0xfffffffc00f08947 */ /* 0x002fea000383ffff */
[----:B------:R-:W-:Y:S05]  /*147f0*/  BRA `(.L_x_1327) ;  /* 0xffffffc400b87947 */ /* 0x000fea000383ffff */
.L_x_1259:
        /* <DEDUP_REMOVED lines=8> */
.L_x_1329:
[----:B------:R-:W-:Y:S05]  /*14880*/  BSYNC B0 ;  /* 0x0000000000007941 */ /* 0x000fea0003800000 */
.L_x_1328:
[----:B------:R-:W-:Y:S01]  /*14890*/  IMAD.MOV.U32 R13, RZ, RZ, R8 ;  /* 0x000000ffff0d7224 */ /* 0x000fe200078e0008 */
[----:B------:R-:W-:Y:S01]  /*148a0*/  LOP3.LUT P1, RZ, R16, 0x100, RZ, 0xc0, !PT ;  /* 0x0000010010ff7812 */ /* 0x000fe2000782c0ff */
[----:B------:R-:W-:Y:S01]  /*148b0*/  IMAD.MOV.U32 R12, RZ, RZ, RZ ;  /* 0x000000ffff0c7224 */ /* 0x000fe200078e00ff */
[C---:B------:R-:W-:Y:S01]  /*148c0*/  ISETP.GE.AND P3, PT, R7.reuse, 0x11, PT ;  /* 0x000000110700780c */ /* 0x040fe20003f66270 */
[----:B------:R-:W-:Y:S01]  /*148d0*/  IMAD.MOV.U32 R11, RZ, RZ, 0x181f ;  /* 0x0000181fff0b7424 */ /* 0x000fe200078e00ff */
[----:B------:R-:W-:Y:S01]  /*148e0*/  ISETP.GE.AND P5, PT, R7, 0x31, PT ;  /* 0x000000310700780c */ /* 0x000fe20003fa6270 */
[----:B------:R-:W-:Y:S02]  /*148f0*/  IMAD.MOV.U32 R15, RZ, RZ, -0x1 ;  /* 0xffffffffff0f7424 */ /* 0x000fe400078e00ff */
[----:B------:R-:W-:Y:S02]  /*14900*/  IMAD.MOV.U32 R3, RZ, RZ, R14 ;  /* 0x000000ffff037224 */ /* 0x000fe400078e000e */
[----:B------:R-:W-:-:S08]  /*14910*/  IMAD.IADD R4, R17, 0x1, R4 ;  /* 0x0000000111047824 */ /* 0x000fd000078e0204 */
[----:B------:R-:W-:Y:S05]  /*14920*/  WARPSYNC.COLLECTIVE R15, `(.L_x_1330) ;  /* 0x000000000f087348 */ /* 0x000fea0003c00000 */
[----:B------:R0:W1:Y:S02]  /*14930*/  SHFL.IDX P6, R14, R13, R12, R11 ;  /* 0x0000000c0d0e7389 */ /* 0x00006400000c000b */
[----:B01----:R-:W-:Y:S01]  /*14940*/  ENDCOLLECTIVE ;  /* 0x000000000000791b */ /* 0x003fe20003800000 */
.L_x_1330:
[----:B------:R-:W-:Y:S02]  /*14950*/  IMAD.MOV.U32 R13, RZ, RZ, R9 ;  /* 0x000000ffff0d7224 */ /* 0x000fe400078e0009 */
[----:B------:R-:W-:Y:S02]  /*14960*/  IMAD.MOV.U32 R12, RZ, RZ, 0x1 ;  /* 0x00000001ff0c7424 */ /* 0x000fe400078e00ff */
[----:B------:R-:W-:-:S07]  /*14970*/  IMAD.MOV.U32 R2, RZ, RZ, R14 ;  /* 0x000000ffff027224 */ /* 0x000fce00078e000e */
[----:B------:R-:W-:Y:S05]  /*14980*/  WARPSYNC.COLLECTIVE R15, `(.L_x_1331) ;  /* 0x000000000f087348 */ /* 0x000fea0003c00000 */
[----:B------:R0:W1:Y:S02]  /*14990*/  SHFL.IDX P6, R14, R13, R12, R11 ;  /* 0x0000000c0d0e7389 */ /* 0x00006400000c000b */
[----:B01----:R-:W-:Y:S01]  /*149a0*/  ENDCOLLECTIVE ;  /* 0x000000000000791b */ /* 0x003fe20003800000 */
.L_x_1331:
        /* <DEDUP_REMOVED lines=14> */
.L_x_1332:
[----:B------:R-:W-:Y:S02]  /*14a90*/  IMAD.MOV.U32 R13, RZ, RZ, R9 ;  /* 0x000000ffff0d7224 */ /* 0x000fe400078e0009 */
[----:B------:R-:W-:Y:S02]  /*14aa0*/  IMAD.MOV.U32 R12, RZ, RZ, 0x2 ;  /* 0x00000002ff0c7424 */ /* 0x000fe400078e00ff */
[----:B------:R-:W-:-:S07]  /*14ab0*/  IMAD.MOV.U32 R2, RZ, RZ, R14 ;  /* 0x000000ffff027224 */ /* 0x000fce00078e000e */
[----:B------:R-:W-:Y:S05]  /*14ac0*/  WARPSYNC.COLLECTIVE R15, `(.L_x_1333) ;  /* 0x000000000f087348 */ /* 0x000fea0003c00000 */
[----:B------:R0:W1:Y:S02]  /*14ad0*/  SHFL.IDX P6, R14, R13, R12, R11 ;  /* 0x0000000c0d0e7389 */ /* 0x00006400000c000b */
[----:B01----:R-:W-:Y:S01]  /*14ae0*/  ENDCOLLECTIVE ;  /* 0x000000000000791b */ /* 0x003fe20003800000 */
.L_x_1333:
        /* <DEDUP_REMOVED lines=14> */
.L_x_1334:
[----:B------:R-:W-:Y:S02]  /*14bd0*/  IMAD.MOV.U32 R13, RZ, RZ, R9 ;  /* 0x000000ffff0d7224 */ /* 0x000fe400078e0009 */
[----:B------:R-:W-:Y:S02]  /*14be0*/  IMAD.MOV.U32 R12, RZ, RZ, 0x3 ;  /* 0x00000003ff0c7424 */ /* 0x000fe400078e00ff */
[----:B------:R-:W-:-:S07]  /*14bf0*/  IMAD.MOV.U32 R2, RZ, RZ, R14 ;  /* 0x000000ffff027224 */ /* 0x000fce00078e000e */
[----:B------:R-:W-:Y:S05]  /*14c00*/  WARPSYNC.COLLECTIVE R15, `(.L_x_1335) ;  /* 0x000000000f087348 */ /* 0x000fea0003c00000 */
[----:B------:R0:W1:Y:S02]  /*14c10*/  SHFL.IDX P6, R14, R13, R12, R11 ;  /* 0x0000000c0d0e7389 */ /* 0x00006400000c000b */
[----:B01----:R-:W-:Y:S01]  /*14c20*/  ENDCOLLECTIVE ;  /* 0x000000000000791b */ /* 0x003fe20003800000 */
.L_x_1335:
[----:B------:R-:W-:-:S05]  /*14c30*/  IADD3 R2, P0, R30, R2, RZ ;  /* 0x000000021e027210 */ /* 0x000fca0007f1e0ff */
[----:B------:R-:W-:Y:S01]  /*14c40*/  IMAD.X R3, RZ, RZ, R3, P0 ;  /* 0x000000ffff037224 */ /* 0x000fe200000e0603 */
[C---:B------:R-:W-:Y:S02]  /*14c50*/  ISETP.LT.OR P0, PT, R7.reuse, 0x21, P1 ;  /* 0x000000210700780c */ /* 0x040fe40000f01670 */
[----:B------:R-:W-:Y:S01]  /*14c60*/  ISETP.GE.AND P1, PT, R7, 0x21, PT ;  /* 0x000000210700780c */ /* 0x000fe20003f26270 */
[----:B------:R-:W-:-:S10]  /*14c70*/  IMAD.MOV.U32 R13, RZ, RZ, R8 ;  /* 0x000000ffff0d7224 */ /* 0x000fd400078e0008 */
        /* <DEDUP_REMOVED lines=9> */
.L_x_1336:
[----:B------:R-:W-:Y:S01]  /*14d10*/  @!PT LDS RZ, [RZ] ;  /* 0x00000000fffff984 */ /* 0x000fe20000000800 */
[----:B------:R-:W-:Y:S01]  /*14d20*/  @!PT LDS RZ, [RZ] ;  /* 0x00000000fffff984 */ /* 0x000fe20000000800 */
[----:B------:R-:W-:Y:S01]  /*14d30*/  @!PT LDS RZ, [RZ] ;  /* 0x00000000fffff984 */ /* 0x000fe20000000800 */
[----:B------:R0:W-:Y:S01]  /*14d40*/  LDGSTS.E.BYPASS.LTC128B.128 [R4+0x13000], desc[UR50][R2.64+0x80], !P0 ;  /* 0x1300008002047fae */ /* 0x0001e2000c101d72 */
[----:B------:R-:W-:Y:S05]  /*14d50*/  BRA `(.L_x_1337) ;  /* 0xffffffc4004c7947 */ /* 0x000fea000383ffff */
.L_x_1264:
[----:B-1----:R1:W2:Y:S02]  /*14d60*/  SYNCS.PHASECHK.TRANS64.TRYWAIT P0, [R0+URZ+0x28440], R25 ;  /* 0x02844019000075a7 */ /* 0x0022a4000800017f */
[----:B--2---:R-:W-:Y:S05]  /*14d70*/  @!P0 NANOSLEEP.SYNCS 0x989680 ;  /* 0x009896800000895d */ /* 0x004fea0003900000 */
[----:B------:R-:W2:Y:S02]  /*14d80*/  @!P0 SYNCS.PHASECHK.TRANS64 P0, [R0+URZ+0x28440], R25 ;  /* 0x02844019000085a7 */ /* 0x000ea4000800007f */
[----:B--2---:R-:W-:Y:S05]  /*14d90*/  @!P0 BRA `(.L_x_1264) ;  /* 0xfffffffc00f08947 */ /* 0x004fea000383ffff */
[----:B------:R-:W-:Y:S05]  /*14da0*/  BRA `(.L_x_1338) ;  /* 0xffffffc400ac7947 */ /* 0x000fea000383ffff */
.L_x_1265:
[----:B------:R-:W-:Y:S01]  /*14db0*/  BSSY B0, `(.L_x_1339) ;  /* 0x0000008000007945 */ /* 0x000fe20003800000 */
[----:B------:R-:W-:Y:S02]  /*14dc0*/  IMAD.MOV.U32 R13, RZ, RZ, R6 ;  /* 0x000000ffff0d7224 */ /* 0x000fe400078e0006 */
[----:B------:R-:W-:Y:S02]  /*14dd0*/  IMAD.MOV.U32 R12, RZ, RZ, RZ ;  /* 0x000000ffff0c7224 */ /* 0x000fe400078e00ff */
[----:B------:R-:W-:Y:S02]  /*14de0*/  IMAD.MOV.U32 R11, RZ, RZ, 0x181f ;  /* 0x0000181fff0b7424 */ /* 0x000fe400078e00ff */
[----:B------:R-:W-:-:S07]  /*14df0*/  IMAD.MOV.U32 R15, RZ, RZ, -0x1 ;  /* 0xffffffffff0f7424 */ /* 0x000fce00078e00ff */
[----:B01----:R-:W-:Y:S05]  /*14e00*/  WARPSYNC.COLLECTIVE R15, `(.L_x_1340) ;  /* 0x000000000f087348 */ /* 0x003fea0003c00000 */
[----:B------:R2:W3:Y:S02]  /*14e10*/  SHFL.IDX P6, R14, R13, R12, R11 ;  /* 0x0000000c0d0e7389 */ /* 0x0004e400000c000b */
[----:B0123--:R-:W-:Y:S01]  /*14e20*/  ENDCOLLECTIVE ;  /* 0x000000000000791b */ /* 0x00ffe20003800000 */
.L_x_1340:
[----:B------:R-:W-:Y:S05]  /*14e30*/  BSYNC B0 ;  /* 0x0000000000007941 */ /* 0x000fea0003800000 */
.L_x_1339:
        /* <DEDUP_REMOVED lines=8> */
.L_x_1341:
[----:B------:R-:W-:Y:S02]  /*14ec0*/  IMAD.MOV.U32 R13, RZ, RZ, R6 ;  /* 0x000000ffff0d7224 */ /* 0x000fe400078e0006 */
[----:B------:R-:W-:Y:S01]  /*14ed0*/  IMAD.MOV.U32 R12, RZ, RZ, 0x1 ;  /* 0x00000001ff0c7424 */ /* 0x000fe200078e00ff */
[----:B------:R-:W-:Y:S02]  /*14ee0*/  LOP3.LUT P6, RZ, R16, 0x2, RZ, 0xc0, !PT ;  /* 0x0000000210ff7812 */ /* 0x000fe400078cc0ff */
[----:B------:R-:W-:-:S05]  /*14ef0*/  @P4 IADD3 R14, P0, R30, R14, RZ ;  /* 0x0000000e1e0e4210 */ /* 0x000fca0007f1e0ff */
[----:B------:R-:W-:Y:S02]  /*14f00*/  @P4 IMAD.X R3, RZ, RZ, R2, P0 ;  /* 0x000000ffff034224 */ /* 0x000fe400000e0602 */
[----:B------:R-:W-:-:S05]  /*14f10*/  @P4 IMAD.MOV.U32 R2, RZ, RZ, R14 ;  /* 0x000000ffff024224 */ /* 0x000fca00078e000e */
[----:B------:R-:W-:Y:S01]  /*14f20*/  @!PT LDS RZ, [RZ] ;  /* 0x00000000fffff984 */ /* 0x000fe20000000800 */
[----:B------:R-:W-:Y:S01]  /*14f30*/  @!PT LDS RZ, [RZ] ;  /* 0x00000000fffff984 */ /* 0x000fe20000000800 */
[----:B------:R-:W-:Y:S01]  /*14f40*/  @!PT LDS RZ, [RZ] ;  /* 0x00000000fffff984 */ /* 0x000fe20000000800 */
[----:B------:R0:W-:Y:S02]  /*14f50*/  @P4 LDGSTS.E.BYPASS.LTC128B.128 [R4+0x20000], desc[UR50][R2.64], !P6 ;  /* 0x2000000002044fae */ /* 0x0001e4000f101d72 */
[----:B0-----:R-:W-:Y:S05]  /*14f60*/  WARPSYNC.COLLECTIVE R15, `(.L_x_1342) ;  /* 0x000000000f087348 */ /* 0x001fea0003c00000 */
[----:B------:R1:W2:Y:S02]  /*14f70*/  SHFL.IDX P6, R14, R13, R12, R11 ;  /* 0x0000000c0d0e7389 */ /* 0x0002a400000c000b */
[----:B012---:R-:W-:Y:S01]  /*14f80*/  ENDCOLLECTIVE ;  /* 0x000000000000791b */ /* 0x007fe20003800000 */
.L_x_1342:
[----:B------:R-:W-:Y:S01]  /*14f90*/  @!PT LDS RZ, [RZ] ;  /* 0x00000000fffff984 */ /* 0x000fe20000000800 */
[----:B------:R-:W-:Y:S01]  /*14fa0*/  @!PT LDS RZ, [RZ] ;  /* 0x00000000fffff984 */ /* 0x000fe20000000800 */
[----:B------:R-:W-:Y:S01]  /*14fb0*/  @!PT LDS RZ, [RZ] ;  /* 0x00000000fffff984 */ /* 0x000fe20000000800 */
[----:B------:R0:W-:Y:S01]  /*14fc0*/  @P4 LDGSTS.E.BYPASS.LTC128B.128 [R4+0x22000], desc[UR50][R2.64+0x80], !P2 ;  /* 0x2200008002044fae */ /* 0x0001e2000d101d72 */
[----:B------:R-:W-:Y:S01]  /*14fd0*/  LOP3.LUT P4, RZ, R16, 0x2, RZ, 0xc0, !PT ;  /* 0x0000000210ff7812 */ /* 0x000fe2000788c0ff */
[----:B------:R-:W-:Y:S02]  /*14fe0*/  IMAD.MOV.U32 R13, RZ, RZ, R5 ;  /* 0x000000ffff0d7224 */ /* 0x000fe400078e0005 */
[----:B------:R-:W-:-:S10]  /*14ff0*/  IMAD.MOV.U32 R7, RZ, RZ, R14 ;  /* 0x000000ffff077224 */ /* 0x000fd400078e000e */
[----:B0-----:R-:W-:Y:S05]  /*15000*/  WARPSYNC.COLLECTIVE R15, `(.L_x_1343) ;  /* 0x000000000f087348 */ /* 0x001fea0003c00000 */
[----:B------:R1:W2:Y:S02]  /*15010*/  SHFL.IDX P6, R14, R13, R12, R11 ;  /* 0x0000000c0d0e7389 */ /* 0x0002a400000c000b */
[----:B012---:R-:W-:Y:S01]  /*15020*/  ENDCOLLECTIVE ;  /* 0x000000000000791b */ /* 0x007fe20003800000 */
.L_x_1343:
[----:B------:R-:W-:Y:S02]  /*15030*/  IMAD.MOV.U32 R13, RZ, RZ, R6 ;  /* 0x000000ffff0d7224 */ /* 0x000fe400078e0006 */
[----:B------:R-:W-:Y:S01]  /*15040*/  IMAD.MOV.U32 R12, RZ, RZ, 0x2 ;  /* 0x00000002ff0c7424 */ /* 0x000fe200078e00ff */
[----:B------:R-:W-:-:S05]  /*15050*/  @P3 IADD3 R14, P0, R30, R14, RZ ;  /* 0x0000000e1e0e3210 */ /* 0x000fca0007f1e0ff */
[----:B------:R-:W-:-:S08]  /*15060*/  @P3 IMAD.MOV.U32 R2, RZ, RZ, R14 ;  /* 0x000000ffff023224 */ /* 0x000fd000078e000e */
[----:B------:R-:W-:Y:S05]  /*15070*/  WARPSYNC.COLLECTIVE R15, `(.L_x_1344) ;  /* 0x000000000f087348 */ /* 0x000fea0003c00000 */
[----:B------:R0:W1:Y:S02]  /*15080*/  SHFL.IDX P6, R14, R13, R12, R11 ;  /* 0x0000000c0d0e7389 */ /* 0x00006400000c000b */
[----:B01----:R-:W-:Y:S01]  /*15090*/  ENDCOLLECTIVE ;  /* 0x000000000000791b */ /* 0x003fe20003800000 */
.L_x_1344:
[----:B------:R-:W-:-:S04]  /*150a0*/  @P3 IMAD.X R7, RZ, RZ, R7, P0 ;  /* 0x000000ffff073224 */ /* 0x000fc800000e0607 */
[----:B------:R-:W-:-:S05]  /*150b0*/  @P3 IMAD.MOV.U32 R3, RZ, RZ, R7 ;  /* 0x000000ffff033224 */ /* 0x000fca00078e0007 */
[----:B------:R-:W-:Y:S01]  /*150c0*/  @!PT LDS RZ, [RZ] ;  /* 0x00000000fffff984 */ /* 0x000fe20000000800 */
[----:B------:R-:W-:Y:S01]  /*150d0*/  @!PT LDS RZ, [RZ] ;  /* 0x00000000fffff984 */ /* 0x000fe20000000800 */
[----:B------:R-:W-:Y:S01]  /*150e0*/  @!PT LDS RZ, [RZ] ;  /* 0x00000000fffff984 */ /* 0x000fe20000000800 */
[----:B------:R0:W-:Y:S01]  /*150f0*/  @P3 LDGSTS.E.BYPASS.LTC128B.128 [R4+0x20800], desc[UR50][R2.64], !P4 ;  /* 0x2080000002043fae */ /* 0x0001e2000e101d72 */
[----:B------:R-:W-:-:S03]  /*15100*/  IMAD.MOV.U32 R13, RZ, RZ, R5 ;  /* 0x000000ffff0d7224 */ /* 0x000fc600078e0005 */
[----:B------:R0:W-:Y:S01]  /*15110*/  @P3 LDGSTS.E.BYPASS.LTC128B.128 [R4+0x22800], desc[UR50][R2.64+0x80], !P2 ;  /* 0x2280008002043fae */ /* 0x0001e2000d101d72 */
[----:B------:R-:W-:-:S07]  /*15120*/  IMAD.MOV.U32 R7, RZ, RZ, R14 ;  /* 0x000000ffff077224 */ /* 0x000fce00078e000e */
[----:B0-----:R-:W-:Y:S05]  /*15130*/  WARPSYNC.COLLECTIVE R15, `(.L_x_1345) ;  /* 0x000000000f087348 */ /* 0x001fea0003c00000 */
[----:B------:R1:W2:Y:S02]  /*15140*/  SHFL.IDX P6, R14, R13, R12, R11 ;  /* 0x0000000c0d0e7389 */ /* 0x0002a400000c000b */
[----:B012---:R-:W-:Y:S01]  /*15150*/  ENDCOLLECTIVE ;  /* 0x000000000000791b */ /* 0x007fe20003800000 */
.L_x_1345:
[----:B------:R-:W-:Y:S02]  /*15160*/  IMAD.MOV.U32 R13, RZ, RZ, R6 ;  /* 0x000000ffff0d7224 */ /* 0x000fe400078e0006 */
[----:B------:R-:W-:Y:S01]  /*15170*/  IMAD.MOV.U32 R12, RZ, RZ, 0x3 ;  /* 0x00000003ff0c7424 */ /* 0x000fe200078e00ff */
[----:B------:R-:W-:-:S05]  /*15180*/  @P1 IADD3 R14, P0, R30, R14, RZ ;  /* 0x0000000e1e0e1210 */ /* 0x000fca0007f1e0ff */
[----:B------:R-:W-:-:S08]  /*15190*/  @P1 IMAD.MOV.U32 R2, RZ, RZ, R14 ;  /* 0x000000ffff021224 */ /* 0x000fd000078e000e */
[----:B------:R-:W-:Y:S05]  /*151a0*/  WARPSYNC.COLLECTIVE R15, `(.L_x_1346) ;  /* 0x000000000f087348 */ /* 0x000fea0003c00000 */
[----:B------:R0:W1:Y:S02]  /*151b0*/  SHFL.IDX P6, R14, R13, R12, R11 ;  /* 0x0000000c0d0e7389 */ /* 0x00006400000c000b */
[----:B01----:R-:W-:Y:S01]  /*151c0*/  ENDCOLLECTIVE ;  /* 0x000000000000791b */ /* 0x003fe20003800000 */
.L_x_1346:
        /* <DEDUP_REMOVED lines=12> */
.L_x_1347:
[----:B------:R-:W-:Y:S05]  /*15290*/  BRA `(.L_x_1348) ;  /* 0xffffffc4002c7947 */ /* 0x000fea000383ffff */
.L_x_1270:
[----:B------:R-:W-:Y:S02]  /*152a0*/  IMAD.MOV.U32 R13, RZ, RZ, R5 ;  /* 0x000000ffff0d7224 */ /* 0x000fe400078e0005 */
[----:B------:R-:W-:Y:S02]  /*152b0*/  IMAD.MOV.U32 R12, RZ, RZ, RZ ;  /* 0x000000ffff0c7224 */ /* 0x000fe400078e00ff */
[----:B------:R-:W-:Y:S02]  /*152c0*/  IMAD.MOV.U32 R11, RZ, RZ, 0x181f ;  /* 0x0000181fff0b7424 */ /* 0x000fe400078e00ff */
[----:B------:R-:W-:Y:S02]  /*152d0*/  IMAD.MOV.U32 R15, RZ, RZ, -0x1 ;  /* 0xffffffffff0f7424 */ /* 0x000fe400078e00ff */
[----:B------:R-:W-:-:S07]  /*152e0*/  VIADD R4, R8, UR43 ;  /* 0x0000002b08047c36 */ /* 0x000fce0008000000 */
[----:B------:R-:W-:Y:S05]  /*152f0*/  WARPSYNC.COLLECTIVE R15, `(.L_x_1349) ;  /* 0x000000000f087348 */ /* 0x000fea0003c00000 */
[----:B------:R0:W1:Y:S02]  /*15300*/  SHFL.IDX P6, R14, R13, R12, R11 ;  /* 0x0000000c0d0e7389 */ /* 0x00006400000c000b */
[----:B01----:R-:W-:Y:S01]  /*15310*/  ENDCOLLECTIVE ;  /* 0x000000000000791b */ /* 0x003fe20003800000 */
.L_x_1349:
[C---:B------:R-:W-:Y:S01]  /*15320*/  VIADD R6, R4.reuse, 0x10 ;  /* 0x0000001004067836 */ /* 0x040fe20000000000 */
[----:B------:R-:W-:Y:S01]  /*15330*/  ISETP.GE.AND P1, PT, R4, UR41, PT ;  /* 0x0000002904007c0c */ /* 0x000fe2000bf26270 */
[----:B------:R-:W-:Y:S02]  /*15340*/  IMAD.MOV.U32 R13, RZ, RZ, R0 ;  /* 0x000000ffff0d7224 */ /* 0x000fe400078e0000 */
[----:B------:R-:W-:-:S10]  /*15350*/  IMAD.MOV.U32 R2, RZ, RZ, R14 ;  /* 0x000000ffff027224 */ /* 0x000fd400078e000e */
[----:B------:R-:W-:Y:S05]  /*15360*/  WARPSYNC.COLLECTIVE R15, `(.L_x_1350) ;  /* 0x000000000f087348 */ /* 0x000fea0003c00000 */
[----:B------:R0:W1:Y:S02]  /*15370*/  SHFL.IDX P6, R14, R13, R12, R11 ;  /* 0x0000000c0d0e7389 */ /* 0x00006400000c000b */
[----:B01----:R-:W-:Y:S01]  /*15380*/  ENDCOLLECTIVE ;  /* 0x000000000000791b */ /* 0x003fe20003800000 */
.L_x_1350:
        /* <DEDUP_REMOVED lines=8> */
.L_x_1351:
        /* <DEDUP_REMOVED lines=11> */
.L_x_1352:
[----:B------:R-:W-:Y:S02]  /*154c0*/  IMAD.MOV.U32 R13, RZ, RZ, R5 ;  /* 0x000000ffff0d7224 */ /* 0x000fe400078e0005 */
[----:B------:R-:W-:Y:S01]  /*154d0*/  IMAD.MOV.U32 R12, RZ, RZ, 0x2 ;  /* 0x00000002ff0c7424 */ /* 0x000fe200078e00ff */
[----:B------:R-:W-:-:S05]  /*154e0*/  @!P1 IADD3 R14, P0, R30, R14, RZ ;  /* 0x0000000e1e0e9210 */ /* 0x000fca0007f1e0ff */
[----:B------:R-:W-:-:S08]  /*154f0*/  @!P1 IMAD.MOV.U32 R2, RZ, RZ, R14 ;  /* 0x000000ffff029224 */ /* 0x000fd000078e000e */
[----:B------:R-:W-:Y:S05]  /*15500*/  WARPSYNC.COLLECTIVE R15, `(.L_x_1353) ;  /* 0x000000000f087348 */ /* 0x000fea0003c00000 */
[----:B------:R0:W1:Y:S02]  /*15510*/  SHFL.IDX P6, R14, R13, R12, R11 ;  /* 0x0000000c0d0e7389 */ /* 0x00006400000c000b */
[----:B01----:R-:W-:Y:S01]  /*15520*/  ENDCOLLECTIVE ;  /* 0x000000000000791b */ /* 0x003fe20003800000 */
.L_x_1353:
        /* <DEDUP_REMOVED lines=14> */
.L_x_1354:
[----:B------:R-:W-:Y:S02]  /*15610*/  IMAD.MOV.U32 R13, RZ, RZ, R5 ;  /* 0x000000ffff0d7224 */ /* 0x000fe400078e0005 */
[----:B------:R-:W-:Y:S01]  /*15620*/  IMAD.MOV.U32 R12, RZ, RZ, 0x3 ;  /* 0x00000003ff0c7424 */ /* 0x000fe200078e00ff */
[----:B------:R-:W-:-:S05]  /*15630*/  @!P1 IADD3 R14, P0, R30, R14, RZ ;  /* 0x0000000e1e0e9210 */ /* 0x000fca0007f1e0ff */
[----:B------:R-:W-:-:S08]  /*15640*/  @!P1 IMAD.MOV.U32 R2, RZ, RZ, R14 ;  /* 0x000000ffff029224 */ /* 0x000fd000078e000e */
[----:B------:R-:W-:Y:S05]  /*15650*/  WARPSYNC.COLLECTIVE R15, `(.L_x_1355) ;  /* 0x000000000f087348 */ /* 0x000fea0003c00000 */
[----:B------:R0:W1:Y:S02]  /*15660*/  SHFL.IDX P6, R14, R13, R12, R11 ;  /* 0x0000000c0d0e7389 */ /* 0x00006400000c000b */
[----:B01----:R-:W-:Y:S01]  /*15670*/  ENDCOLLECTIVE ;  /* 0x000000000000791b */ /* 0x003fe20003800000 */
.L_x_1355:
        /* <DEDUP_REMOVED lines=14> */
.L_x_1356:
[----:B------:R-:W-:Y:S02]  /*15760*/  IMAD.MOV.U32 R13, RZ, RZ, R5 ;  /* 0x000000ffff0d7224 */ /* 0x000fe400078e0005 */
[----:B------:R-:W-:Y:S01]  /*15770*/  IMAD.MOV.U32 R12, RZ, RZ, 0x4 ;  /* 0x00000004ff0c7424 */ /* 0x000fe200078e00ff */
[----:B------:R-:W-:-:S05]  /*15780*/  @!P1 IADD3 R14, P0, R30, R14, RZ ;  /* 0x0000000e1e0e9210 */ /* 0x000fca0007f1e0ff */
[----:B------:R-:W-:-:S08]  /*15790*/  @!P1 IMAD.MOV.U32 R2, RZ, RZ, R14 ;  /* 0x000000ffff029224 */ /* 0x000fd000078e000e */
[----:B------:R-:W-:Y:S05]  /*157a0*/  WARPSYNC.COLLECTIVE R15, `(.L_x_1357) ;  /* 0x000000000f087348 */ /* 0x000fea0003c00000 */
[----:B------:R0:W1:Y:S02]  /*157b0*/  SHFL.IDX P6, R14, R13, R12, R11 ;  /* 0x0000000c0d0e7389 */ /* 0x00006400000c000b */
[----:B01----:R-:W-:Y:S01]  /*157c0*/  ENDCOLLECTIVE ;  /* 0x000000000000791b */ /* 0x003fe20003800000 */
.L_x_1357:
        /* <DEDUP_REMOVED lines=14> */
.L_x_1358:
[----:B------:R-:W-:Y:S02]  /*158b0*/  IMAD.MOV.U32 R13, RZ, RZ, R5 ;  /* 0x000000ffff0d7224 */ /* 0x000fe400078e0005 */
[----:B------:R-:W-:Y:S01]  /*158c0*/  IMAD.MOV.U32 R12, RZ, RZ, 0x5 ;  /* 0x00000005ff0c7424 */ /* 0x000fe200078e00ff */
[----:B------:R-:W-:-:S05]  /*158d0*/  @!P1 IADD3 R14, P0, R30, R14, RZ ;  /* 0x0000000e1e0e9210 */ /* 0x000fca0007f1e0ff */
[----:B------:R-:W-:-:S08]  /*158e0*/  @!P1 IMAD.MOV.U32 R2, RZ, RZ, R14 ;  /* 0x000000ffff029224 */ /* 0x000fd000078e000e */
[----:B------:R-:W-:Y:S05]  /*158f0*/  WARPSYNC.COLLECTIVE R15, `(.L_x_1359) ;  /* 0x000000000f087348 */ /* 0x000fea0003c00000 */
[----:B------:R0:W1:Y:S02]  /*15900*/  SHFL.IDX P6, R14, R13, R12, R11 ;  /* 0x0000000c0d0e7389 */ /* 0x00006400000c000b */
[----:B01----:R-:W-:Y:S01]  /*15910*/  ENDCOLLECTIVE ;  /* 0x000000000000791b */ /* 0x003fe20003800000 */
.L_x_1359:
        /* <DEDUP_REMOVED lines=14> */
.L_x_1360:
[----:B------:R-:W-:Y:S02]  /*15a00*/  IMAD.MOV.U32 R13, RZ, RZ, R5 ;  /* 0x000000ffff0d7224 */ /* 0x000fe400078e0005 */
[----:B------:R-:W-:Y:S01]  /*15a10*/  IMAD.MOV.U32 R12, RZ, RZ, 0x6 ;  /* 0x00000006ff0c7424 */ /* 0x000fe200078e00ff */
[----:B------:R-:W-:-:S05]  /*15a20*/  @!P1 IADD3 R14, P0, R30, R14, RZ ;  /* 0x0000000e1e0e9210 */ /* 0x000fca0007f1e0ff */
[----:B------:R-:W-:-:S08]  /*15a30*/  @!P1 IMAD.MOV.U32 R2, RZ, RZ, R14 ;  /* 0x000000ffff029224 */ /* 0x000fd000078e000e */
[----:B------:R-:W-:Y:S05]  /*15a40*/  WARPSYNC.COLLECTIVE R15, `(.L_x_1361) ;  /* 0x000000000f087348 */ /* 0x000fea0003c00000 */
[----:B------:R0:W1:Y:S02]  /*15a50*/  SHFL.IDX P6, R14, R13, R12, R11 ;  /* 0x0000000c0d0e7389 */ /* 0x00006400000c000b */
[----:B01----:R-:W-:Y:S01]  /*15a60*/  ENDCOLLECTIVE ;  /* 0x000000000000791b */ /* 0x003fe20003800000 */
.L_x_1361:
        /* <DEDUP_REMOVED lines=14> */
.L_x_1362:
[----:B------:R-:W-:Y:S02]  /*15b50*/  IMAD.MOV.U32 R13, RZ, RZ, R5 ;  /* 0x000000ffff0d7224 */ /* 0x000fe400078e0005 */
[----:B------:R-:W-:Y:S01]  /*15b60*/  IMAD.MOV.U32 R12, RZ, RZ, 0x7 ;  /* 0x00000007ff0c7424 */ /* 0x000fe200078e00ff */
[----:B------:R-:W-:-:S05]  /*15b70*/  @!P1 IADD3 R14, P0, R30, R14, RZ ;  /* 0x0000000e1e0e9210 */ /* 0x000fca0007f1e0ff */
[----:B------:R-:W-:-:S08]  /*15b80*/  @!P1 IMAD.MOV.U32 R2, RZ, RZ, R14 ;  /* 0x000000ffff029224 */ /* 0x000fd000078e000e */
[----:B------:R-:W-:Y:S05]  /*15b90*/  WARPSYNC.COLLECTIVE R15, `(.L_x_1363) ;  /* 0x000000000f087348 */ /* 0x000fea0003c00000 */
[----:B------:R0:W1:Y:S02]  /*15ba0*/  SHFL.IDX P6, R14, R13, R12, R11 ;  /* 0x0000000c0d0e7389 */ /* 0x00006400000c000b */
[----:B01----:R-:W-:Y:S01]  /*15bb0*/  ENDCOLLECTIVE ;  /* 0x000000000000791b */ /* 0x003fe20003800000 */
.L_x_1363:
        /* <DEDUP_REMOVED lines=8> */
[----:B------:R-:W-:-:S07]  /*15c40*/  IMAD.MOV.U32 R6, RZ, RZ, R14 ;  /* 0x000000ffff067224 */ /* 0x000fce00078e000e */
[----:B0-----:R-:W-:Y:S05]  /*15c50*/  WARPSYNC.COLLECTIVE R15, `(.L_x_1364) ;  /* 0x000000000f087348 */ /* 0x001fea0003c00000 */
[----:B------:R1:W2:Y:S02]  /*15c60*/  SHFL.IDX P6, R14, R13, R12, R11 ;  /* 0x0000000c0d0e7389 */ /* 0x0002a400000c000b */
[----:B012---:R-:W-:Y:S01]  /*15c70*/  ENDCOLLECTIVE ;  /* 0x000000000000791b */ /* 0x007fe20003800000 */
.L_x_1364:
[----:B------:R-:W-:Y:S05]  /*15c80*/  BRA `(.L_x_1365) ;  /* 0xffffffc400547947 */ /* 0x000fea000383ffff */
.L_x_1273:
[----:B0-----:R0:W1:Y:S02]  /*15c90*/  SYNCS.PHASECHK.TRANS64.TRYWAIT P0, [R17+URZ+0x28420], R0 ;  /* 0x02842000110075a7 */ /* 0x001064000800017f */
[----:B-1----:R-:W-:Y:S05]  /*15ca0*/  @!P0 NANOSLEEP.SYNCS 0x989680 ;  /* 0x009896800000895d */ /* 0x002fea0003900000 */
[----:B------:R-:W1:Y:S02]  /*15cb0*/  @!P0 SYNCS.PHASECHK.TRANS64 P0, [R17+URZ+0x28420], R0 ;  /* 0x02842000110085a7 */ /* 0x000e64000800007f */
[----:B-1----:R-:W-:Y:S05]  /*15cc0*/  @!P0 BRA `(.L_x_1273) ;  /* 0xfffffffc00f08947 */ /* 0x002fea000383ffff */
[----:B------:R-:W-:Y:S05]  /*15cd0*/  BRA `(.L_x_1366) ;  /* 0xffffffc400b47947 */ /* 0x000fea000383ffff */
.L_x_1277:
[----:B-1----:R1:W2:Y:S02]  /*15ce0*/  SYNCS.PHASECHK.TRANS64.TRYWAIT P0, [R0+URZ+0x28480], R20 ;  /* 0x02848014000075a7 */ /* 0x0022a4000800017f */
[----:B--2---:R-:W-:Y:S05]  /*15cf0*/  @!P0 NANOSLEEP.SYNCS 0x989680 ;  /* 0x009896800000895d */ /* 0x004fea0003900000 */
[----:B------:R-:W2:Y:S02]  /*15d00*/  @!P0 SYNCS.PHASECHK.TRANS64 P0, [R0+URZ+0x28480], R20 ;  /* 0x02848014000085a7 */ /* 0x000ea4000800007f */
[----:B--2---:R-:W-:Y:S05]  /*15d10*/  @!P0 BRA `(.L_x_1277) ;  /* 0xfffffffc00f08947 */ /* 0x004fea000383ffff */
[----:B------:R-:W-:Y:S05]  /*15d20*/  BRA `(.L_x_1367) ;  /* 0xffffffc800887947 */ /* 0x000fea000383ffff */
.L_x_1278:
[----:B------:R-:W-:Y:S01]  /*15d30*/  BSSY B0, `(.L_x_1368) ;  /* 0x0000008000007945 */ /* 0x000fe20003800000 */
[----:B------:R-:W-:Y:S02]  /*15d40*/  IMAD.MOV.U32 R13, RZ, RZ, R27 ;  /* 0x000000ffff0d7224 */ /* 0x000fe400078e001b */
[----:B------:R-:W-:Y:S02]  /*15d50*/  IMAD.MOV.U32 R12, RZ, RZ, RZ ;  /* 0x000000ffff0c7224 */ /* 0x000fe400078e00ff */
[----:B------:R-:W-:Y:S02]  /*15d60*/  IMAD.MOV.U32 R11, RZ, RZ, 0x181f ;  /* 0x0000181fff0b7424 */ /* 0x000fe400078e00ff */
[----:B------:R-:W-:-:S07]  /*15d70*/  IMAD.MOV.U32 R15, RZ, RZ, -0x1 ;  /* 0xffffffffff0f7424 */ /* 0x000fce00078e00ff */
[----:B-1----:R-:W-:Y:S05]  /*15d80*/  WARPSYNC.COLLECTIVE R15, `(.L_x_1369) ;  /* 0x000000000f087348 */ /* 0x002fea0003c00000 */
[----:B------:R0:W2:Y:S02]  /*15d90*/  SHFL.IDX P6, R14, R13, R12, R11 ;  /* 0x0000000c0d0e7389 */ /* 0x0000a400000c000b */
[----:B012---:R-:W-:Y:S01]  /*15da0*/  ENDCOLLECTIVE ;  /* 0x000000000000791b */ /* 0x007fe20003800000 */
.L_x_1369:
[----:B------:R-:W-:Y:S05]  /*15db0*/  BSYNC B0 ;  /* 0x0000000000007941 */ /* 0x000fea0003800000 */
.L_x_1368:
        /* <DEDUP_REMOVED lines=9> */
.L_x_1370:
[----:B------:R-:W-:Y:S02]  /*15e50*/  IMAD.MOV.U32 R13, RZ, RZ, R27 ;  /* 0x000000ffff0d7224 */ /* 0x000fe400078e001b */
[----:B------:R-:W-:Y:S02]  /*15e60*/  IMAD.MOV.U32 R12, RZ, RZ, 0x1 ;  /* 0x00000001ff0c7424 */ /* 0x000fe400078e00ff */
[----:B------:R-:W-:-:S07]  /*15e70*/  IMAD.MOV.U32 R2, RZ, RZ, R14 ;  /* 0x000000ffff027224 */ /* 0x000fce00078e000e */
[----:B------:R-:W-:Y:S05]  /*15e80*/  WARPSYNC.COLLECTIVE R15, `(.L_x_1371) ;  /* 0x000000000f087348 */ /* 0x000fea0003c00000 */
[----:B------:R0:W1:Y:S02]  /*15e90*/  SHFL.IDX P6, R14, R13, R12, R11 ;  /* 0x0000000c0d0e7389 */ /* 0x00006400000c000b */
[----:B01----:R-:W-:Y:S01]  /*15ea0*/  ENDCOLLECTIVE ;  /* 0x000000000000791b */ /* 0x003fe20003800000 */
.L_x_1371:
        /* <DEDUP_REMOVED lines=12> */
.L_x_1372:
[----:B------:R-:W-:Y:S02]  /*15f70*/  IMAD.MOV.U32 R13, RZ, RZ, R27 ;  /* 0x000000ffff0d7224 */ /* 0x000fe400078e001b */
[----:B------:R-:W-:Y:S02]  /*15f80*/  IMAD.MOV.U32 R12, RZ, RZ, 0x2 ;  /* 0x00000002ff0c7424 */ /* 0x000fe400078e00ff */
[----:B------:R-:W-:-:S07]  /*15f90*/  IMAD.MOV.U32 R2, RZ, RZ, R14 ;  /* 0x000000ffff027224 */ /* 0x000fce00078e000e */
[----:B------:R-:W-:Y:S05]  /*15fa0*/  WARPSYNC.COLLECTIVE R15, `(.L_x_1373) ;  /* 0x000000000f087348 */ /* 0x000fea0003c00000 */
[----:B------:R0:W1:Y:S02]  /*15fb0*/  SHFL.IDX P6, R14, R13, R12, R11 ;  /* 0x0000000c0d0e7389 */ /* 0x00006400000c000b */
[----:B01----:R-:W-:Y:S01]  /*15fc0*/  ENDCOLLECTIVE ;  /* 0x000000000000791b */ /* 0x003fe20003800000 */
.L_x_1373:
        /* <DEDUP_REMOVED lines=12> */
.L_x_1374:
[----:B------:R-:W-:Y:S02]  /*16090*/  IMAD.MOV.U32 R13, RZ, RZ, R27 ;  /* 0x000000ffff0d7224 */ /* 0x000fe400078e001b */
[----:B------:R-:W-:Y:S02]  /*160a0*/  IMAD.MOV.U32 R12, RZ, RZ, 0x3 ;  /* 0x00000003ff0c7424 */ /* 0x000fe400078e00ff */
[----:B------:R-:W-:-:S07]  /*160b0*/  IMAD.MOV.U32 R2, RZ, RZ, R14 ;  /* 0x000000ffff027224 */ /* 0x000fce00078e000e */
[----:B------:R-:W-:Y:S05]  /*160c0*/  WARPSYNC.COLLECTIVE R15, `(.L_x_1375) ;  /* 0x000000000f087348 */ /* 0x000fea0003c00000 */
[----:B------:R0:W1:Y:S02]  /*160d0*/  SHFL.IDX P6, R14, R13, R12, R11 ;  /* 0x0000000c0d0e7389 */ /* 0x00006400000c000b */
[----:B01----:R-:W-:Y:S01]  /*160e0*/  ENDCOLLECTIVE ;  /* 0x000000000000791b */ /* 0x003fe20003800000 */
.L_x_1375:
        /* <DEDUP_REMOVED lines=12> */
.L_x_1376:
[----:B------:R-:W-:Y:S01]  /*161b0*/  IMAD.MOV.U32 R2, RZ, RZ, R14 ;  /* 0x000000ffff027224 */ /* 0x000fe200078e000e */
[----:B------:R-:W-:Y:S06]  /*161c0*/  BRA `(.L_x_1377) ;  /* 0xffffffc800187947 */ /* 0x000fec000383ffff */
.L_x_1283:
[----:B---3--:R3:W4:Y:S02]  /*161d0*/  SYNCS.PHASECHK.TRANS64.TRYWAIT P0, [R0+URZ+0x28440], R20 ;  /* 0x02844014000075a7 */ /* 0x008724000800017f */
[----:B----4-:R-:W-:Y:S05]  /*161e0*/  @!P0 NANOSLEEP.SYNCS 0x989680 ;  /* 0x009896800000895d */ /* 0x010fea0003900000 */
[----:B------:R-:W4:Y:S02]  /*161f0*/  @!P0 SYNCS.PHASECHK.TRANS64 P0, [R0+URZ+0x28440], R20 ;  /* 0x02844014000085a7 */ /* 0x000f24000800007f */
[----:B----4-:R-:W-:Y:S05]  /*16200*/  @!P0 BRA `(.L_x_1283) ;  /* 0xfffffffc00f08947 */ /* 0x010fea000383ffff */
[----:B------:R-:W-:Y:S05]  /*16210*/  BRA `(.L_x_1378) ;  /* 0xffffffc8006c7947 */ /* 0x000fea000383ffff */
.L_x_1284:
[----:B------:R-:W-:Y:S01]  /*16220*/  BSSY B0, `(.L_x_1379) ;  /* 0x0000008000007945 */ /* 0x000fe20003800000 */
[----:B------:R-:W-:Y:S02]  /*16230*/  IMAD.MOV.U32 R13, RZ, RZ, R10 ;  /* 0x000000ffff0d7224 */ /* 0x000fe400078e000a */
[----:B------:R-:W-:Y:S02]  /*16240*/  IMAD.MOV.U32 R12, RZ, RZ, RZ ;  /* 0x000000ffff0c7224 */ /* 0x000fe400078e00ff */
[----:B------:R-:W-:Y:S02]  /*16250*/  IMAD.MOV.U32 R11, RZ, RZ, 0x181f ;  /* 0x0000181fff0b7424 */ /* 0x000fe400078e00ff */
[----:B------:R-:W-:-:S07]  /*16260*/  IMAD.MOV.U32 R15, RZ, RZ, -0x1 ;  /* 0xffffffffff0f7424 */ /* 0x000fce00078e00ff */
[----:B0123--:R-:W-:Y:S05]  /*16270*/  WARPSYNC.COLLECTIVE R15, `(.L_x_1380) ;  /* 0x000000000f087348 */ /* 0x00ffea0003c00000 */
[----:B------:R4:W0:Y:S02]  /*16280*/  SHFL.IDX P6, R14, R13, R12, R11 ;  /* 0x0000000c0d0e7389 */ /* 0x00082400000c000b */
[----:B01234-:R-:W-:Y:S01]  /*16290*/  ENDCOLLECTIVE ;  /* 0x000000000000791b */ /* 0x01ffe20003800000 */
.L_x_1380:
[----:B------:R-:W-:Y:S05]  /*162a0*/  BSYNC B0 ;  /* 0x0000000000007941 */ /* 0x000fea0003800000 */
.L_x_1379:
        /* <DEDUP_REMOVED lines=8> */
.L_x_1381:
[----:B------:R-:W-:Y:S02]  /*16330*/  IMAD.MOV.U32 R13, RZ, RZ, R10 ;  /* 0x000000ffff0d7224 */ /* 0x000fe400078e000a */
[----:B------:R-:W-:Y:S01]  /*16340*/  IMAD.MOV.U32 R12, RZ, RZ, 0x1 ;  /* 0x00000001ff0c7424 */ /* 0x000fe200078e00ff */
[----:B------:R-:W-:-:S13]  /*16350*/  IADD3 R2, P0, R30, R14, RZ ;  /* 0x0000000e1e027210 */ /* 0x000fda0007f1e0ff */
[----:B------:R-:W-:Y:S05]  /*16360*/  WARPSYNC.COLLECTIVE R15, `(.L_x_1382) ;  /* 0x000000000f087348 */ /* 0x000fea0003c00000 */
[----:B------:R0:W1:Y:S02]  /*16370*/  SHFL.IDX P6, R14, R13, R12, R11 ;  /* 0x0000000c0d0e7389 */ /* 0x00006400000c000b */
[----:B01----:R-:W-:Y:S01]  /*16380*/  ENDCOLLECTIVE ;  /* 0x000000000000791b */ /* 0x003fe20003800000 */
.L_x_1382:
        /* <DEDUP_REMOVED lines=11> */
.L_x_1383:
[----:B------:R-:W-:Y:S02]  /*16440*/  IMAD.MOV.U32 R13, RZ, RZ, R10 ;  /* 0x000000ffff0d7224 */ /* 0x000fe400078e000a */
[----:B------:R-:W-:Y:S01]  /*16450*/  IMAD.MOV.U32 R12, RZ, RZ, 0x2 ;  /* 0x00000002ff0c7424 */ /* 0x000fe200078e00ff */
[----:B------:R-:W-:-:S13]  /*16460*/  IADD3 R2, P0, R30, R14, RZ ;  /* 0x0000000e1e027210 */ /* 0x000fda0007f1e0ff */
[----:B------:R-:W-:Y:S05]  /*16470*/  WARPSYNC.COLLECTIVE R15, `(.L_x_1384) ;  /* 0x000000000f087348 */ /* 0x000fea0003c00000 */
[----:B------:R0:W1:Y:S02]  /*16480*/  SHFL.IDX P6, R14, R13, R12, R11 ;  /* 0x0000000c0d0e7389 */ /* 0x00006400000c000b */
[----:B01----:R-:W-:Y:S01]  /*16490*/  ENDCOLLECTIVE ;  /* 0x000000000000791b */ /* 0x003fe20003800000 */
.L_x_1384:
        /* <DEDUP_REMOVED lines=11> */
.L_x_1385:
[----:B------:R-:W-:Y:S02]  /*16550*/  IMAD.MOV.U32 R13, RZ, RZ, R10 ;  /* 0x000000ffff0d7224 */ /* 0x000fe400078e000a */
[----:B------:R-:W-:Y:S01]  /*16560*/  IMAD.MOV.U32 R12, RZ, RZ, 0x3 ;  /* 0x00000003ff0c7424 */ /* 0x000fe200078e00ff */
[----:B------:R-:W-:-:S13]  /*16570*/  IADD3 R2, P0, R30, R14, RZ ;  /* 0x0000000e1e027210 */ /* 0x000fda0007f1e0ff */
[----:B------:R-:W-:Y:S05]  /*16580*/  WARPSYNC.COLLECTIVE R15, `(.L_x_1386) ;  /* 0x000000000f087348 */ /* 0x000fea0003c00000 */
[----:B------:R0:W1:Y:S02]  /*16590*/  SHFL.IDX P6, R14, R13, R12, R11 ;  /* 0x0000000c0d0e7389 */ /* 0x00006400000c000b */
[----:B01----:R-:W-:Y:S01]  /*165a0*/  ENDCOLLECTIVE ;  /* 0x000000000000791b */ /* 0x003fe20003800000 */
.L_x_1386:
        /* <DEDUP_REMOVED lines=11> */
.L_x_1387:
[----:B------:R-:W-:Y:S05]  /*16660*/  BRA `(.L_x_1388) ;  /* 0xffffffc800007947 */ /* 0x000fea000383ffff */
.L_x_1289:
[----:B0-----:R0:W1:Y:S02]  /*16670*/  SYNCS.PHASECHK.TRANS64.TRYWAIT P2, [R0+URZ+0x28470], R3 ;  /* 0x02847003000075a7 */ /* 0x001064000804017f */
[----:B-1----:R-:W-:Y:S05]  /*16680*/  @!P2 NANOSLEEP.SYNCS 0x989680 ;  /* 0x009896800000a95d */ /* 0x002fea0003900000 */
[----:B------:R-:W1:Y:S02]  /*16690*/  @!P2 SYNCS.PHASECHK.TRANS64 P2, [R0+URZ+0x28470], R3 ;  /* 0x028470030000a5a7 */ /* 0x000e64000804007f */
[----:B-1----:R-:W-:Y:S05]  /*166a0*/  @!P2 BRA `(.L_x_1289) ;  /* 0xfffffffc00f0a947 */ /* 0x002fea000383ffff */
[----:B------:R-:W-:Y:S05]  /*166b0*/  BRA `(.L_x_1389) ;  /* 0xffffffc800687947 */ /* 0x000fea000383ffff */
.L_x_1291:
[----:B0-----:R0:W1:Y:S02]  /*166c0*/  SYNCS.PHASECHK.TRANS64.TRYWAIT P2, [R0+URZ+0x28460], R7 ;  /* 0x02846007000075a7 */ /* 0x001064000804017f */
[----:B-1----:R-:W-:Y:S05]  /*166d0*/  @!P2 NANOSLEEP.SYNCS 0x989680 ;  /* 0x009896800000a95d */ /* 0x002fea0003900000 */
[----:B------:R-:W1:Y:S02]  /*166e0*/  @!P2 SYNCS.PHASECHK.TRANS64 P2, [R0+URZ+0x28460], R7 ;  /* 0x028460070000a5a7 */ /* 0x000e64000804007f */
[----:B-1----:R-:W-:Y:S05]  /*166f0*/  @!P2 BRA `(.L_x_1291) ;  /* 0xfffffffc00f0a947 */ /* 0x002fea000383ffff */
[----:B------:R-:W-:Y:S05]  /*16700*/  BRA `(.L_x_1390) ;  /* 0xffffffc800787947 */ /* 0x000fea000383ffff */
.L_x_1299:
[----:B-1----:R1:W2:Y:S02]  /*16710*/  SYNCS.PHASECHK.TRANS64.TRYWAIT P2, [R2+URZ+0x28470], R3 ;  /* 0x02847003020075a7 */ /* 0x0022a4000804017f */
[----:B--2---:R-:W-:Y:S05]  /*16720*/  @!P2 NANOSLEEP.SYNCS 0x989680 ;  /* 0x009896800000a95d */ /* 0x004fea0003900000 */
[----:B------:R-:W2:Y:S02]  /*16730*/  @!P2 SYNCS.PHASECHK.TRANS64 P2, [R2+URZ+0x28470], R3 ;  /* 0x028470030200a5a7 */ /* 0x000ea4000804007f */
[----:B--2---:R-:W-:Y:S05]  /*16740*/  @!P2 BRA `(.L_x_1299) ;  /* 0xfffffffc00f0a947 */ /* 0x004fea000383ffff */
[----:B------:R-:W-:Y:S05]  /*16750*/  BRA `(.L_x_1391) ;  /* 0xffffffd000287947 */ /* 0x000fea000383ffff */
.L_x_1301:
[----:B0-----:R0:W1:Y:S02]  /*16760*/  SYNCS.PHASECHK.TRANS64.TRYWAIT P2, [R2+URZ+0x28460], R3 ;  /* 0x02846003020075a7 */ /* 0x001064000804017f */
[----:B-1----:R-:W-:Y:S05]  /*16770*/  @!P2 NANOSLEEP.SYNCS 0x989680 ;  /* 0x009896800000a95d */ /* 0x002fea0003900000 */
[----:B------:R-:W1:Y:S02]  /*16780*/  @!P2 SYNCS.PHASECHK.TRANS64 P2, [R2+URZ+0x28460], R3 ;  /* 0x028460030200a5a7 */ /* 0x000e64000804007f */
[----:B-1----:R-:W-:Y:S05]  /*16790*/  @!P2 BRA `(.L_x_1301) ;  /* 0xfffffffc00f0a947 */ /* 0x002fea000383ffff */
[----:B------:R-:W-:Y:S05]  /*167a0*/  BRA `(.L_x_1392) ;  /* 0xffffffd000347947 */ /* 0x000fea000383ffff */
.L_x_1308:
[----:B0-----:R0:W1:Y:S02]  /*167b0*/  SYNCS.PHASECHK.TRANS64.TRYWAIT P0, [R5+URZ+0x28420], R0 ;  /* 0x02842000050075a7 */ /* 0x001064000800017f */
[----:B-1----:R-:W-:Y:S05]  /*167c0*/  @!P0 NANOSLEEP.SYNCS 0x989680 ;  /* 0x009896800000895d */ /* 0x002fea0003900000 */
[----:B------:R-:W1:Y:S02]  /*167d0*/  @!P0 SYNCS.PHASECHK.TRANS64 P0, [R5+URZ+0x28420], R0 ;  /* 0x02842000050085a7 */ /* 0x000e64000800007f */
[----:B-1----:R-:W-:Y:S05]  /*167e0*/  @!P0 BRA `(.L_x_1308) ;  /* 0xfffffffc00f08947 */ /* 0x002fea000383ffff */
[----:B------:R-:W-:Y:S05]  /*167f0*/  BRA `(.L_x_1393) ;  /* 0xffffffd800107947 */ /* 0x000fea000383ffff */
.L_x_1309:
[----:B------:R-:W1:Y:S01]  /*16800*/  S2R R2, SR_TID.X ;  /* 0x0000000000027919 */ /* 0x000e620000002100 */
[----:B------:R-:W-:Y:S01]  /*16810*/  BSSY B0, `(.L_x_1394) ;  /* 0x000000a000007945 */ /* 0x000fe20003800000 */
[----:B------:R-:W-:Y:S02]  /*16820*/  IMAD.MOV.U32 R12, RZ, RZ, RZ ;  /* 0x000000ffff0c7224 */ /* 0x000fe400078e00ff */
[----:B------:R-:W-:Y:S02]  /*16830*/  IMAD.MOV.U32 R11, RZ, RZ, 0x1f ;  /* 0x0000001fff0b7424 */ /* 0x000fe400078e00ff */
[----:B------:R-:W-:Y:S01]  /*16840*/  IMAD.MOV.U32 R15, RZ, RZ, -0x1 ;  /* 0xffffffffff0f7424 */ /* 0x000fe200078e00ff */
[----:B-1----:R-:W-:-:S04]  /*16850*/  SHF.R.U32.HI R2, RZ, 0x5, R2 ;  /* 0x00000005ff027819 */ /* 0x002fc80000011602 */
[----:B------:R-:W-:-:S05]  /*16860*/  LOP3.LUT R2, R2, 0x3, RZ, 0xc0, !PT ;  /* 0x0000000302027812 */ /* 0x000fca00078ec0ff */
[----:B------:R-:W-:-:S07]  /*16870*/  IMAD.MOV.U32 R13, RZ, RZ, R2 ;  /* 0x000000ffff0d7224 */ /* 0x000fce00078e0002 */
[----:B0-----:R-:W-:Y:S05]  /*16880*/  WARPSYNC.COLLECTIVE R15, `(.L_x_1395) ;  /* 0x000000000f087348 */ /* 0x001fea0003c00000 */
[----:B------:R1:W2:Y:S02]  /*16890*/  SHFL.IDX P6, R14, R13, R12, R11 ;  /* 0x0000000c0d0e7389 */ /* 0x0002a400000c000b */
[----:B012---:R-:W-:Y:S01]  /*168a0*/  ENDCOLLECTIVE ;  /* 0x000000000000791b */ /* 0x007fe20003800000 */
.L_x_1395:
[----:B------:R-:W-:Y:S05]  /*168b0*/  BSYNC B0 ;  /* 0x0000000000007941 */ /* 0x000fea0003800000 */
.L_x_1394:
[----:B------:R-:W-:Y:S05]  /*168c0*/  BRA `(.L_x_1396) ;  /* 0xffffffd400f87947 */ /* 0x000fea000383ffff */
.L_x_1312:
[----:B------:R-:W-:Y:S01]  /*168d0*/  BSSY B1, `(.L_x_1397) ;  /* 0x0000006000017945 */ /* 0x000fe20003800000 */
[----:B------:R-:W-:-:S07]  /*168e0*/  IMAD.MOV.U32 R15, RZ, RZ, -0x1 ;  /* 0xffffffffff0f7424 */ /* 0x000fce00078e00ff */
[----:B0-----:R-:W-:Y:S05]  /*168f0*/  WARPSYNC.COLLECTIVE R15, `(.L_x_1398) ;  /* 0x000000000f0c7348 */ /* 0x001fea0003c00000 */
[----:B------:R-:W-:Y:S02]  /*16900*/  ELECT P6, UR62, PT ;  /* 0x00000000003e782f */ /* 0x000fe400038c0000 */
[----:B------:R-:W-:Y:S01]  /*16910*/  MOV R14, UR62 ;  /* 0x0000003e000e7c02 */ /* 0x000fe20008000f00 */
[----:B0-----:R-:W-:Y:S10]  /*16920*/  ENDCOLLECTIVE ;  /* 0x000000000000791b */ /* 0x001ff40003800000 */
.L_x_1398:
[----:B------:R-:W-:Y:S05]  /*16930*/  BSYNC B1 ;  /* 0x0000000000017941 */ /* 0x000fea0003800000 */
.L_x_1397:
[----:B------:R-:W-:Y:S05]  /*16940*/  BRA `(.L_x_1399) ;  /* 0xffffffd400f07947 */ /* 0x000fea000383ffff */
.L_x_1314:
[----:B0-----:R0:W1:Y:S02]  /*16950*/  SYNCS.PHASECHK.TRANS64.TRYWAIT P1, [R3+URZ+0x28440], R2 ;  /* 0x02844002030075a7 */ /* 0x001064000802017f */
[----:B-1----:R-:W-:Y:S05]  /*16960*/  @!P1 NANOSLEEP.SYNCS 0x989680 ;  /* 0x009896800000995d */ /* 0x002fea0003900000 */
[----:B------:R-:W1:Y:S02]  /*16970*/  @!P1 SYNCS.PHASECHK.TRANS64 P1, [R3+URZ+0x28440], R2 ;  /* 0x02844002030095a7 */ /* 0x000e64000802007f */
[----:B-1----:R-:W-:Y:S05]  /*16980*/  @!P1 BRA `(.L_x_1314) ;  /* 0xfffffffc00f09947 */ /* 0x002fea000383ffff */
[----:B------:R-:W-:Y:S05]  /*16990*/  BRA `(.L_x_1400) ;  /* 0xffffffd800107947 */ /* 0x000fea000383ffff */
.L_x_1316:
[----:B-1----:R1:W2:Y:S02]  /*169a0*/  SYNCS.PHASECHK.TRANS64.TRYWAIT P1, [R19+URZ+0x28440], R0 ;  /* 0x02844000130075a7 */ /* 0x0022a4000802017f */
[----:B--2---:R-:W-:Y:S05]  /*169b0*/  @!P1 NANOSLEEP.SYNCS 0x989680 ;  /* 0x009896800000995d */ /* 0x004fea0003900000 */
[----:B------:R-:W2:Y:S02]  /*169c0*/  @!P1 SYNCS.PHASECHK.TRANS64 P1, [R19+URZ+0x28440], R0 ;  /* 0x02844000130095a7 */ /* 0x000ea4000802007f */
[----:B--2---:R-:W-:Y:S05]  /*169d0*/  @!P1 BRA `(.L_x_1316) ;  /* 0xfffffffc00f09947 */ /* 0x004fea000383ffff */
[----:B------:R-:W-:Y:S05]  /*169e0*/  BRA `(.L_x_1401) ;  /* 0xffffffd8001c7947 */ /* 0x000fea000383ffff */
.L_x_1318:
[----:B--2---:R2:W3:Y:S02]  /*169f0*/  SYNCS.PHASECHK.TRANS64.TRYWAIT P1, [R3+URZ+0x28460], R2 ;  /* 0x02846002030075a7 */ /* 0x0044e4000802017f */
[----:B---3--:R-:W-:Y:S05]  /*16a00*/  @!P1 NANOSLEEP.SYNCS 0x989680 ;  /* 0x009896800000995d */ /* 0x008fea0003900000 */
[----:B------:R-:W3:Y:S02]  /*16a10*/  @!P1 SYNCS.PHASECHK.TRANS64 P1, [R3+URZ+0x28460], R2 ;  /* 0x02846002030095a7 */ /* 0x000ee4000802007f */
[----:B---3--:R-:W-:Y:S05]  /*16a20*/  @!P1 BRA `(.L_x_1318) ;  /* 0xfffffffc00f09947 */ /* 0x008fea000383ffff */
[----:B------:R-:W-:Y:S05]  /*16a30*/  BRA `(.L_x_1402) ;  /* 0xffffffd800187947 */ /* 0x000fea000383ffff */
.L_x_1320:
[----:B---3--:R3:W4:Y:S02]  /*16a40*/  SYNCS.PHASECHK.TRANS64.TRYWAIT P1, [R19+URZ+0x28460], R0 ;  /* 0x02846000130075a7 */ /* 0x008724000802017f */
[----:B----4-:R-:W-:Y:S05]  /*16a50*/  @!P1 NANOSLEEP.SYNCS 0x989680 ;  /* 0x009896800000995d */ /* 0x010fea0003900000 */
[----:B------:R-:W4:Y:S02]  /*16a60*/  @!P1 SYNCS.PHASECHK.TRANS64 P1, [R19+URZ+0x28460], R0 ;  /* 0x02846000130095a7 */ /* 0x000f24000802007f */
[----:B----4-:R-:W-:Y:S05]  /*16a70*/  @!P1 BRA `(.L_x_1320) ;  /* 0xfffffffc00f09947 */ /* 0x010fea000383ffff */
[----:B------:R-:W-:Y:S05]  /*16a80*/  BRA `(.L_x_1403) ;  /* 0xffffffd800147947 */ /* 0x000fea000383ffff */
.L_x_1322:
[----:B----4-:R4:W0:Y:S02]  /*16a90*/  SYNCS.PHASECHK.TRANS64.TRYWAIT P1, [R3+URZ+0x28480], R2 ;  /* 0x02848002030075a7 */ /* 0x010824000802017f */
[----:B0-----:R-:W-:Y:S05]  /*16aa0*/  @!P1 NANOSLEEP.SYNCS 0x989680 ;  /* 0x009896800000995d */ /* 0x001fea0003900000 */
[----:B------:R-:W0:Y:S02]  /*16ab0*/  @!P1 SYNCS.PHASECHK.TRANS64 P1, [R3+URZ+0x28480], R2 ;  /* 0x02848002030095a7 */ /* 0x000e24000802007f */
[----:B0-----:R-:W-:Y:S05]  /*16ac0*/  @!P1 BRA `(.L_x_1322) ;  /* 0xfffffffc00f09947 */ /* 0x001fea000383ffff */
[----:B------:R-:W-:Y:S05]  /*16ad0*/  BRA `(.L_x_1404) ;  /* 0xffffffd800107947 */ /* 0x000fea000383ffff */
.L_x_1405:
        /* <DEDUP_REMOVED lines=10> */
.L_x_15828:


//--------------------- .text._ZN7cutlass13device_kernelIN5flash11enable_sm90INS1_16FlashAttnFwdSm90INS1_25CollectiveMainloopFwdSm90ILi2EN4cute5tupleIJNS5_1CILi1EEES8_S8_EEENS6_IJNS7_ILi128EEENS7_ILi64EEENS7_ILi256EEEEEELi256ENS_12float_e4m3_tEfNS_4arch4Sm90ELb0ELb1ELb1ELb1ELb1ELb0ELb0ELb1ELb0ELb1ELb0ELb0EEENS1_21CollectiveEpilogueFwdINS6_IJSA_SC_SB_EEES9_NS_10bfloat16_tESG_Li256ELb1ELb1ELb0ELb1EEENS1_36VarlenDynamicPersistentTileSchedulerILi128ELi64ELi256ELi128ELb0ELb1ELb1ELb1ELb0ELb1EEEEEEEEEvNT_6ParamsE --------------------------
	.section	.text._ZN7cutlass13device_kernelIN5flash11enable_sm90INS1_16FlashAttnFwdSm90INS1_25CollectiveMainloopFwdSm90ILi2EN4cute5tupleIJNS5_1CILi1EEES8_S8_EEENS6_IJNS7_ILi128EEENS7_ILi64EEENS7_ILi256EEEEEELi256ENS_12float_e4m3_tEfNS_4arch4Sm90ELb0ELb1ELb1ELb1ELb1ELb0ELb0ELb1ELb0ELb1ELb0ELb0EEENS1_21CollectiveEpilogueFwdINS6_IJSA_SC_SB_EEES9_NS_10bfloat16_tESG_Li256ELb1ELb1ELb0ELb1EEENS1_36VarlenDynamicPersistentTileSchedulerILi128ELi64ELi256ELi128ELb0ELb1ELb1ELb1ELb0ELb1EEEEEEEEEvNT_6ParamsE,"ax",@progbits
	.align	128
.text._ZN7cutlass13device_kernelIN5flash11enable_sm90INS1_16FlashAttnFwdSm90INS1_25CollectiveMainloopFwdSm90ILi2EN4cute5tupleIJNS5_1CILi1EEES8_S8_EEENS6_IJNS7_ILi128EEENS7_ILi64EEENS7_ILi256EEEEEELi256ENS_12float_e4m3_tEfNS_4arch4Sm90ELb0ELb1ELb1ELb1ELb1ELb0ELb0ELb1ELb0ELb1ELb0ELb0EEENS1_21CollectiveEpilogueFwdINS6_IJSA_SC_SB_EEES9_NS_10bfloat16_tESG_Li256ELb1ELb1ELb0ELb1EEENS1_36VarlenDynamicPersistentTileSchedulerILi128ELi64ELi256ELi128ELb0ELb1ELb1ELb1ELb0ELb1EEEEEEEEEvNT_6ParamsE:
        .type           _ZN7cutlass13device_kernelIN5flash11enable_sm90INS1_16FlashAttnFwdSm90INS1_25CollectiveMainloopFwdSm90ILi2EN4cute5tupleIJNS5_1CILi1EEES8_S8_EEENS6_IJNS7_ILi128EEENS7_ILi64EEENS7_ILi256EEEEEELi256ENS_12float_e4m3_tEfNS_4arch4Sm90ELb0ELb1ELb1ELb1ELb1ELb0ELb0ELb1ELb0ELb1ELb0ELb0EEENS1_21CollectiveEpilogueFwdINS6_IJSA_SC_SB_EEES9_NS_10bfloat16_tESG_Li256ELb1ELb1ELb0ELb1EEENS1_36VarlenDynamicPersistentTileSchedulerILi128ELi64ELi256ELi128ELb0ELb1ELb1ELb1ELb0ELb1EEEEEEEEEvNT_6ParamsE,@function
        .size           _ZN7cutlass13device_kernelIN5flash11enable_sm90INS1_16FlashAttnFwdSm90INS1_25CollectiveMainloopFwdSm90ILi2EN4cute5tupleIJNS5_1CILi1EEES8_S8_EEENS6_IJNS7_ILi128EEENS7_ILi64EEENS7_ILi256EEEEEELi256ENS_12float_e4m3_tEfNS_4arch4Sm90ELb0ELb1ELb1ELb1ELb1ELb0ELb0ELb1ELb0ELb1ELb0ELb0EEENS1_21CollectiveEpilogueFwdINS6_IJSA_SC_SB_EEES9_NS_10bfloat16_tESG_Li256ELb1ELb1ELb0ELb1EEENS1_36VarlenDynamicPersistentTileSchedulerILi128ELi64ELi256ELi128ELb0ELb1ELb1ELb1ELb0ELb1EEEEEEEEEvNT_6ParamsE,(.L_x_15829 - _ZN7cutlass13device_kernelIN5flash11enable_sm90INS1_16FlashAttnFwdSm90INS1_25CollectiveMainloopFwdSm90ILi2EN4cute5tupleIJNS5_1CILi1EEES8_S8_EEENS6_IJNS7_ILi128EEENS7_ILi64EEENS7_ILi256EEEEEELi256ENS_12float_e4m3_tEfNS_4arch4Sm90ELb0ELb1ELb1ELb1ELb1ELb0ELb0ELb1ELb0ELb1ELb0ELb0EEENS1_21CollectiveEpilogueFwdINS6_IJSA_SC_SB_EEES9_NS_10bfloat16_tESG_Li256ELb1ELb1ELb0ELb1EEENS1_36VarlenDynamicPersistentTileSchedulerILi128ELi64ELi256ELi128ELb0ELb1ELb1ELb1ELb0ELb1EEEEEEEEEvNT_6ParamsE)
        .other          _ZN7cutlass13device_kernelIN5flash11enable_sm90INS1_16FlashAttnFwdSm90INS1_25CollectiveMainloopFwdSm90ILi2EN4cute5tupleIJNS5_1CILi1EEES8_S8_EEENS6_IJNS7_ILi128EEENS7_ILi64EEENS7_ILi256EEEEEELi256ENS_12float_e4m3_tEfNS_4arch4Sm90ELb0ELb1ELb1ELb1ELb1ELb0ELb0ELb1ELb0ELb1ELb0ELb0EEENS1_21CollectiveEpilogueFwdINS6_IJSA_SC_SB_EEES9_NS_10bfloat16_tESG_Li256ELb1ELb1ELb0ELb1EEENS1_36VarlenDynamicPersistentTileSchedulerILi128ELi64ELi256ELi128ELb0ELb1ELb1ELb1ELb0ELb1EEEEEEEEEvNT_6ParamsE,@"STO_CUDA_ENTRY STV_DEFAULT"
_ZN7cutlass13device_kernelIN5flash11enable_sm90INS1_16FlashAttnFwdSm90INS1_25CollectiveMainloopFwdSm90ILi2EN4cute5tupleIJNS5_1CILi1EEES8_S8_EEENS6_IJNS7_ILi128EEENS7_ILi64EEENS7_ILi256EEEEEELi256ENS_12float_e4m3_tEfNS_4arch4Sm90ELb0ELb1ELb1ELb1ELb1ELb0ELb0ELb1ELb0ELb1ELb0ELb0EEENS1_21CollectiveEpilogueFwdINS6_IJSA_SC_SB_EEES9_NS_10bfloat16_tESG_Li256ELb1ELb1ELb0ELb1EEENS1_36VarlenDynamicPersistentTileSchedulerILi128ELi64ELi256ELi128ELb0ELb1ELb1ELb1ELb0ELb1EEEEEEEEEvNT_6ParamsE:
        /* <DEDUP_REMOVED lines=45> */
.L_x_1406:
        /* <DEDUP_REMOVED lines=22> */
.L_x_1407:
        /* <DEDUP_REMOVED lines=18> */
.L_x_1408:
        /* <DEDUP_REMOVED lines=22> */
.L_x_1409:
        /* <DEDUP_REMOVED lines=24> */
.L_x_1410:
        /* <DEDUP_REMOVED lines=8> */
.L_x_1412:
        /* <DEDUP_REMOVED lines=23> */
[----:B------:R-:W-:Y:S01]  /*0a20*/  R2UR UR47, R11 ;  /* 0x000000000b2f72ca */ /* 0x000fe200000e0000 */
        /* <DEDUP_REMOVED lines=55> */
.L_x_1520:
[----:B------:R-:W-:Y:S01]  /*0da0*/  ULDC.64 UR6, c[0x0][0xa28] ;  /* 0x00028a0000067ab9 */ /* 0x000fe20000000a00 */
[----:B------:R-:W-:Y:S01]  /*0db0*/  ULDC UR4, c[0x0][0x424] ;  /* 0x0001090000047ab9 */ /* 0x000fe20000000800 */
[----:B------:R-:W-:-:S04]  /*0dc0*/  UISETP.NE.U32.AND UP0, UPT, UR6, URZ, UPT ;  /* 0x0000003f0600728c */ /* 0x000fc8000bf05070 */
[----:B------:R-:W-:-:S03]  /*0dd0*/  UISETP.NE.AND.EX UP0, UPT, UR7, URZ, UPT, UP0 ;  /* 0x0000003f0700728c */ /* 0x000fc6000bf05300 */
[----:B------:R-:W-:Y:S02]  /*0de0*/  ULDC.64 UR6, c[0x0][0xa18] ;  /* 0x0002860000067ab9 */ /* 0x000fe40000000a00 */
[----:B------:R-:W-:Y:S01]  /*0df0*/  UISETP.NE.U32.AND UP1, UPT, UR6, URZ, UPT ;  /* 0x0000003f0600728c */ /* 0x000fe2000bf25070 */
[----:B------:R-:W-:-:S03]  /*0e00*/  PLOP3.LUT P0, PT, PT, PT, UP0, 0x80, 0x0 ;  /* 0x000000000000781c */ /* 0x000fc60003f0f008 */
[----:B------:R-:W-:-:S03]  /*0e10*/  UISETP.NE.AND.EX UP1, UPT, UR7, URZ, UPT, UP1 ;  /* 0x0000003f0700728c */ /* 0x000fc6000bf25310 */
[----:B------:R-:W-:Y:S02]  /*0e20*/  @UP0 ULDC.64 UR6, c[0x0][0xa28] ;  /* 0x00028a0000060ab9 */ /* 0x000fe40000000a00 */
[----:B------:R-:W-:Y:S01]  /*0e30*/  @UP0 UIMAD.WIDE UR6, UR47, 0x4, UR6 ;  /* 0x000000042f0608a5 */ /* 0x000fe2000f8e0206 */
[----:B------:R-:W-:-:S05]  /*0e40*/  PLOP3.LUT P2, PT, PT, PT, UP1, 0x80, 0x0 ;  /* 0x000000000000781c */ /* 0x000fca0003f4f018 */
[----:B------:R-:W-:Y:S01]  /*0e50*/  @UP1 ULDC.64 UR8, c[0x0][0xa18] ;  /* 0x0002860000081ab9 */ /* 0x000fe20000000a00 */
[----:B01--4-:R-:W-:Y:S02]  /*0e60*/  IMAD.U32 R2, RZ, RZ, UR6 ;  /* 0x00000006ff027e24 */ /* 0x013fe4000f8e00ff */
[----:B------:R-:W-:Y:S01]  /*0e70*/  IMAD.U32 R3, RZ, RZ, UR7 ;  /* 0x00000007ff037e24 */ /* 0x000fe2000f8e00ff */
[----:B------:R-:W-:-:S04]  /*0e80*/  @UP1 UIMAD.WIDE UR6, UR47, 0x4, UR8 ;  /* 0x000000042f0618a5 */ /* 0x000fc8000f8e0208 */
[----:B--2---:R-:W2:Y:S02]  /*0e90*/  @P0 LDG.E R2, desc[UR54][R2.64] ;  /* 0x0000003602020981 */ /* 0x004ea4000c1e1900 */
[----:B------:R-:W-:Y:S02]  /*0ea0*/  IMAD.U32 R4, RZ, RZ, UR6 ;  /* 0x00000006ff047e24 */ /* 0x000fe4000f8e00ff */
[----:B------:R-:W-:Y:S01]  /*0eb0*/  IMAD.U32 R5, RZ, RZ, UR7 ;  /* 0x00000007ff057e24 */ /* 0x000fe2000f8e00ff */
[----:B------:R-:W-:-:S04]  /*0ec0*/  ULDC.64 UR6, c[0x0][0x418] ;  /* 0x0001060000067ab9 */ /* 0x000fc80000000a00 */
[----:B---3--:R-:W3:Y:S01]  /*0ed0*/  @P2 LDG.E R4, desc[UR54][R4.64] ;  /* 0x0000003604042981 */ /* 0x008ee2000c1e1900 */
[----:B------:R-:W-:Y:S01]  /*0ee0*/  UISETP.NE.U32.AND UP0, UPT, UR6, URZ, UPT ;  /* 0x0000003f0600728c */ /* 0x000fe2000bf05070 */
[----:B------:R-:W-:-:S03]  /*0ef0*/  UMOV UR40, URZ ;  /* 0x0000003f00287c82 */ /* 0x000fc60008000000 */
[----:B------:R-:W-:-:S03]  /*0f00*/  UISETP.NE.AND.EX UP0, UPT, UR7, URZ, UPT, UP0 ;  /* 0x0000003f0700728c */ /* 0x000fc6000bf05300 */
[----:B------:R-:W-:Y:S01]  /*0f10*/  ULDC.64 UR6, c[0x0][0xa20] ;  /* 0x0002880000067ab9 */ /* 0x000fe20000000a00 */
[----:B------:R-:W-:Y:S01]  /*0f20*/  USEL UR4, UR4, 0x1, UP0 ;  /* 0x0000000104047887 */ /* 0x000fe20008000000 */
[----:B------:R-:W-:Y:S01]  /*0f30*/  ISETP.NE.U32.AND P1, PT, RZ, UR6, PT ;  /* 0x00000006ff007c0c */ /* 0x000fe2000bf25070 */
[----:B------:R-:W-:Y:S02]  /*0f40*/  ULDC UR6, c[0x0][0x2f0] ;  /* 0x0000bc0000067ab9 */ /* 0x000fe40000000800 */
[----:B------:R-:W-:Y:S01]  /*0f50*/  UIMAD UR4, UR4, UR6, URZ ;  /* 0x00000006040472a4 */ /* 0x000fe2000f8e023f */
[----:B------:R-:W-:Y:S02]  /*0f60*/  ISETP.NE.AND.EX P1, PT, RZ, UR7, PT, P1 ;  /* 0x00000007ff007c0c */ /* 0x000fe4000bf25310 */
[----:B--2---:R-:W-:Y:S02]  /*0f70*/  @P0 R2UR UR40, R2 ;  /* 0x00000000022802ca */ /* 0x004fe400000e0000 */
[----:B---3--:R-:W-:Y:S01]  /*0f80*/  @P2 R2UR UR42, R4 ;  /* 0x00000000042a22ca */ /* 0x008fe200000e0000 */
[----:B------:R-:W-:-:S14]  /*0f90*/  @P2 BRA `(.L_x_1413) ;  /* 0x0000000000382947 */ /* 0x000fdc0003800000 */
[----:B------:R-:W-:Y:S01]  /*0fa0*/  ULDC.64 UR6, c[0x0][0xa00] ;  /* 0x0002800000067ab9 */ /* 0x000fe20000000a00 */
[----:B------:R-:W-:Y:S01]  /*0fb0*/  ULDC UR42, c[0x0][0x288] ;  /* 0x0000a200002a7ab9 */ /* 0x000fe20000000800 */
        /* <DEDUP_REMOVED lines=12> */
.L_x_1413:
[----:B------:R-:W-:Y:S01]  /*1080*/  UMOV UR37, UR48 ;  /* 0x0000003000257c82 */ /* 0x000fe20008000000 */
[----:B------:R-:W-:Y:S01]  /*1090*/  UMOV UR38, UR47 ;  /* 0x0000002f00267c82 */ /* 0x000fe20008000000 */
[----:B------:R-:W-:Y:S05]  /*10a0*/  @!P1 BRA `(.L_x_1414) ;  /* 0x00000000001c9947 */ /* 0x000fea0003800000 */
[----:B------:R-:W-:Y:S02]  /*10b0*/  ULDC.64 UR6, c[0x0][0xa20] ;  /* 0x0002880000067ab9 */ /* 0x000fe40000000a00 */
[----:B------:R-:W-:-:S06]  /*10c0*/  UIMAD.WIDE UR6, UR47, 0x4, UR6 ;  /* 0x000000042f0678a5 */ /* 0x000fcc000f8e0206 */
[----:B------:R-:W-:Y:S02]  /*10d0*/  IMAD.U32 R2, RZ, RZ, UR6 ;  /* 0x00000006ff027e24 */ /* 0x000fe4000f8e00ff */
[----:B------:R-:W-:-:S05]  /*10e0*/  IMAD.U32 R3, RZ, RZ, UR7 ;  /* 0x00000007ff037e24 */ /* 0x000fca000f8e00ff */
[----:B------:R-:W2:Y:S02]  /*10f0*/  LDG.E R2, desc[UR54][R2.64] ;  /* 0x0000003602027981 */ /* 0x000ea4000c1e1900 */
[----:B--2---:R-:W-:Y:S01]  /*1100*/  R2UR UR4, R2 ;  /* 0x00000000020472ca */ /* 0x004fe200000e0000 */
[----:B------:R-:W-:-:S14]  /*1110*/  BRA `(.L_x_1415) ;  /* 0x0000000000347947 */ /* 0x000fdc0003800000 */
.L_x_1414:
        /* <DEDUP_REMOVED lines=13> */
.L_x_1415:
[----:B------:R-:W-:Y:S01]  /*11f0*/  ULDC UR6, c[0x0][0x448] ;  /* 0x0001120000067ab9 */ /* 0x000fe20000000800 */
[----:B------:R-:W-:Y:S02]  /*1200*/  USHF.L.U32 UR39, UR5, 0x7, URZ ;  /* 0x0000000705277899 */ /* 0x000fe4000800063f */
[----:B------:R-:W-:Y:S02]  /*1210*/  UISETP.NE.AND UP0, UPT, UR6, 0x1, UPT ;  /* 0x000000010600788c */ /* 0x000fe4000bf05270 */
[----:B------:R-:W-:Y:S02]  /*1220*/  UIADD3 UR8, UR39, 0x7f, URZ ;  /* 0x0000007f27087890 */ /* 0x000fe4000fffe03f */
[----:B------:R-:W-:Y:S02]  /*1230*/  UIADD3 UR40, -UR40, UR4, URZ ;  /* 0x0000000428287290 */ /* 0x000fe4000fffe13f */
[----:B------:R-:W-:Y:S01]  /*1240*/  UP2UR UR50, UPR, URZ, 0x1 ;  /* 0x000000013f327883 */ /* 0x000fe20008000000 */
[----:B------:R-:W-:Y:S01]  /*1250*/  ULDC.64 UR4, c[0x0][0x9e0] ;  /* 0x0002780000047ab9 */ /* 0x000fe20000000a00 */
[----:B------:R-:W-:-:S03]  /*1260*/  UIADD3 UR9, UR40, 0x1, -UR42 ;  /* 0x0000000128097890 */ /* 0x000fc6000fffe82a */
[----:B------:R-:W-:Y:S01]  /*1270*/  @UP0 ULDC UR6, c[0x0][0x44c] ;  /* 0x0001130000060ab9 */ /* 0x000fe20000000800 */
[----:B------:R-:W-:Y:S01]  /*1280*/  @UP0 ULDC UR10, c[0x0][0x450] ;  /* 0x00011400000a0ab9 */ /* 0x000fe20000000800 */
[----:B------:R-:W-:-:S04]  /*1290*/  UIMAD.WIDE.U32 UR6, UR8, UR6, URZ ;  /* 0x00000006080672a5 */ /* 0x000fc8000f8e003f */
[----:B------:R-:W-:Y:S02]  /*12a0*/  @UP0 USHF.R.U32.HI UR8, URZ, UR10, UR7 ;  /* 0x0000000a3f080299 */ /* 0x000fe40008011607 */
[----:B------:R-:W-:Y:S02]  /*12b0*/  UISETP.GE.AND UP0, UPT, UR5, 0x1, UPT ;  /* 0x000000010500788c */ /* 0x000fe4000bf06270 */
[----:B------:R-:W-:Y:S02]  /*12c0*/  UIADD3 UR8, UR9, UR8, URZ ;  /* 0x0000000809087290 */ /* 0x000fe4000fffe03f */
[----:B------:R-:W-:Y:S02]  /*12d0*/  UP2UR UR49, UPR, URZ, 0x1 ;  /* 0x000000013f317883 */ /* 0x000fe40008000000 */
[----:B------:R-:W-:Y:S01]  /*12e0*/  PLOP3.LUT P0, PT, PT, PT, UP0, 0x40, 0x0 ;  /* 0x000000000000781c */ /* 0x000fe20003f0e808 */
[----:B------:R-:W-:-:S06]  /*12f0*/  UIADD3 UR4, UR8, UR4, URZ ;  /* 0x0000000408047290 */ /* 0x000fcc000fffe03f */
[----:B------:R-:W-:-:S06]  /*1300*/  IMAD.U32 R0, RZ, RZ, UR4 ;  /* 0x00000004ff007e24 */ /* 0x000fcc000f8e00ff */
[----:B------:R-:W-:Y:S05]  /*1310*/  @P0 BRA `(.L_x_1416) ;  /* 0x0000000000400947 */ /* 0x000fea0003800000 */
        /* <DEDUP_REMOVED lines=10> */
.L_x_1417:
[----:B------:R-:W-:-:S11]  /*13c0*/  UISETP.NE.AND UP0, UPT, UR5, 0x1, UPT ;  /* 0x000000010500788c */ /* 0x000fd6000bf05270 */
[----:B------:R-:W-:Y:S02]  /*13d0*/  @UP0 ULDC.64 UR8, c[0x0][0x9e8] ;  /* 0x00027a0000080ab9 */ /* 0x000fe40000000a00 */
[----:B------:R-:W-:-:S04]  /*13e0*/  UIMAD.WIDE.U32 UR6, UR4, UR8, URZ ;  /* 0x00000008040672a5 */ /* 0x000fc8000f8e003f */
[----:B------:R-:W-:-:S12]  /*13f0*/  @UP0 USHF.R.U32.HI UR4, URZ, UR9, UR7 ;  /* 0x000000093f040299 */ /* 0x000fd80008011607 */
.L_x_1418:
[----:B------:R-:W-:-:S06]  /*1400*/  UIMAD UR4, UR4, UR5, UR5 ;  /* 0x00000005040472a4 */ /* 0x000fcc000f8e0205 */
[----:B------:R-:W-:-:S07]  /*1410*/  VIMNMX R0, R0, UR4, PT ;  /* 0x0000000400007c48 */ /* 0x000fce000bfe0100 */
.L_x_1416:
[----:B------:R-:W-:Y:S01]  /*1420*/  UISETP.NE.AND UP0, UPT, UR50, URZ, UPT ;  /* 0x0000003f3200728c */ /* 0x000fe2000bf05270 */
[----:B------:R-:W-:Y:S01]  /*1430*/  VIADD R0, R0, 0x3f ;  /* 0x0000003f00007836 */ /* 0x000fe20000000000 */
[----:B------:R-:W-:Y:S01]  /*1440*/  UMOV UR9, UR39 ;  /* 0x0000002700097c82 */ /* 0x000fe20008000000 */
[----:B------:R-:W-:Y:S02]  /*1450*/  UIADD3 UR4, UR40, 0x3f, URZ ;  /* 0x0000003f28047890 */ /* 0x000fe4000fffe03f */
[----:B------:R-:W-:Y:S01]  /*1460*/  UIADD3 UR56, UR40, -UR42, URZ ;  /* 0x8000002a28387290 */ /* 0x000fe2000fffe03f */
        /* <DEDUP_REMOVED lines=27> */
.L_x_1420:
[----:B------:R-:W-:-:S11]  /*1620*/  UISETP.NE.AND UP0, UPT, UR5, 0x1, UPT ;  /* 0x000000010500788c */ /* 0x000fd6000bf05270 */
[----:B------:R-:W-:Y:S02]  /*1630*/  @UP0 ULDC.64 UR10, c[0x0][0x9e8] ;  /* 0x00027a00000a0ab9 */ /* 0x000fe40000000a00 */
[----:B------:R-:W-:-:S04]  /*1640*/  UIMAD.WIDE.U32 UR6, UR4, UR10, URZ ;  /* 0x0000000a040672a5 */ /* 0x000fc8000f8e003f */
[----:B------:R-:W-:-:S12]  /*1650*/  @UP0 USHF.R.U32.HI UR4, URZ, UR11, UR7 ;  /* 0x0000000b3f040299 */ /* 0x000fd80008011607 */
.L_x_1421:
[----:B------:R-:W-:-:S04]  /*1660*/  UIMAD UR4, UR4, UR5, URZ ;  /* 0x00000005040472a4 */ /* 0x000fc8000f8e023f */
[----:B------:R-:W-:-:S04]  /*1670*/  UISETP.LT.AND UP0, UPT, UR9, UR4, UPT ;  /* 0x000000040900728c */ /* 0x000fc8000bf01270 */
[----:B------:R-:W-:-:S12]  /*1680*/  USEL UR9, UR9, UR4, !UP0 ;  /* 0x0000000409097287 */ /* 0x000fd8000c000000 */
.L_x_1419:
[----:B------:R-:W-:Y:S01]  /*1690*/  USHF.R.S32.HI UR4, URZ, 0x1f, UR9 ;  /* 0x0000001f3f047899 */ /* 0x000fe20008011409 */
[----:B------:R-:W-:Y:S01]  /*16a0*/  PLOP3.LUT P0, PT, PT, PT, PT, 0x80, 0x0 ;  /* 0x000000000000781c */ /* 0x000fe20003f0f070 */
[----:B------:R-:W-:Y:S01]  /*16b0*/  IMAD.MOV.U32 R0, RZ, RZ, RZ ;  /* 0x000000ffff007224 */ /* 0x000fe200078e00ff */
[----:B------:R-:W-:Y:S01]  /*16c0*/  CS2R R2, SRZ ;  /* 0x0000000000027805 */ /* 0x000fe2000001ff00 */
[----:B------:R-:W-:Y:S01]  /*16d0*/  ULEA.HI UR4, UR4, UR9, URZ, 0x6 ;  /* 0x0000000904047291 */ /* 0x000fe2000f8f303f */
[----:B------:R-:W-:Y:S02]  /*16e0*/  CS2R R8, SRZ ;  /* 0x0000000000087805 */ /* 0x000fe4000001ff00 */
[----:B------:R-:W-:Y:S02]  /*16f0*/  CS2R R26, SRZ ;  /* 0x00000000001a7805 */ /* 0x000fe4000001ff00 */
[----:B------:R-:W-:Y:S01]  /*1700*/  CS2R R108, SRZ ;  /* 0x00000000006c7805 */ /* 0x000fe2000001ff00 */
[----:B------:R-:W-:Y:S01]  /*1710*/  USHF.R.S32.HI UR4, URZ, 0x6, UR4 ;  /* 0x000000063f047899 */ /* 0x000fe20008011404 */
[----:B------:R-:W-:Y:S01]  /*1720*/  CS2R R144, SRZ ;  /* 0x0000000000907805 */ /* 0x000fe2000001ff00 */
[----:B------:R-:W-:Y:S01]  /*1730*/  IMAD.MOV.U32 R150, RZ, RZ, RZ ;  /* 0x000000ffff967224 */ /* 0x000fe200078e00ff */
[----:B------:R-:W-:Y:S01]  /*1740*/  CS2R R142, SRZ ;  /* 0x00000000008e7805 */ /* 0x000fe2000001ff00 */
[----:B------:R-:W-:Y:S01]  /*1750*/  UISETP.LT.AND UP0, UPT, URZ, UR4, UPT ;  /* 0x000000043f00728c */ /* 0x000fe2000bf01270 */
[----:B------:R-:W-:-:S02]  /*1760*/  CS2R R30, SRZ ;  /* 0x00000000001e7805 */ /* 0x000fc4000001ff00 */
[----:B------:R-:W-:Y:S02]  /*1770*/  CS2R R100, SRZ ;  /* 0x0000000000647805 */ /* 0x000fe4000001ff00 */
[----:B------:R-:W-:Y:S01]  /*1780*/  CS2R R136, SRZ ;  /* 0x0000000000887805 */ /* 0x000fe2000001ff00 */
[----:B------:R-:W-:Y:S01]  /*1790*/  USEL UR41, URZ, UR4, !UP0 ;  /* 0x000000043f297287 */ /* 0x000fe2000c000000 */
[----:B------:R-:W-:Y:S02]  /*17a0*/  CS2R R134, SRZ ;  /* 0x0000000000867805 */ /* 0x000fe4000001ff00 */
[----:B------:R-:W-:Y:S02]  /*17b0*/  CS2R R34, SRZ ;  /* 0x0000000000227805 */ /* 0x000fe4000001ff00 */
[----:B------:R-:W-:Y:S02]  /*17c0*/  CS2R R92, SRZ ;  /* 0x00000000005c7805 */ /* 0x000fe4000001ff00 */
[----:B------:R-:W-:-:S02]  /*17d0*/  CS2R R128, SRZ ;  /* 0x0000000000807805 */ /* 0x000fc4000001ff00 */
[----:B------:R-:W-:Y:S02]  /*17e0*/  CS2R R126, SRZ ;  /* 0x00000000007e7805 */ /* 0x000fe4000001ff00 */
[----:B------:R-:W-:Y:S02]  /*17f0*/  ISETP.GT.AND P1, PT, R160, UR41, PT ;  /* 0x00000029a0007c0c */ /* 0x000fe4000bf24270 */
        /* <DEDUP_REMOVED lines=46> */
[----:B------:R-:W-:Y:S01]  /*1ae0*/  CS2R R4, SRZ ;  /* 0x0000000000047805 */ /* 0x000fe2000001ff00 */
[----:B------:R-:W-:Y:S01]  /*1af0*/  IMAD.MOV.U32 R161, RZ, RZ, RZ ;  /* 0x000000ffffa17224 */ /* 0x000fe200078e00ff */
        /* <DEDUP_REMOVED lines=35> */
.L_x_1423:
        /* <DEDUP_REMOVED lines=18> */
[----:B------:R-:W-:Y:S02]  /*1e50*/  @UP1 UIMAD.WIDE.U32 UR8, UR47, UR10, URZ ;  /* 0x0000000a2f0812a5 */ /* 0x000fe4000f8e003f */
[----:B------:R-:W-:Y:S02]  /*1e60*/  @UP1 UIMAD UR18, UR47, UR11, UR14 ;  /* 0x0000000b2f1212a4 */ /* 0x000fe4000f8e020e */
[----:B------:R-:W-:Y:S02]  /*1e70*/  @UP0 USHF.R.S32.HI UR16, URZ, 0x1f, UR48 ;  /* 0x0000001f3f100899 */ /* 0x000fe40008011430 */
[----:B------:R-:W-:Y:S01]  /*1e80*/  @UP1 USHF.R.S32.HI UR19, URZ, 0x1f, UR48 ;  /* 0x0000001f3f131899 */ /* 0x000fe20008011430 */
[----:B------:R-:W-:Y:S01]  /*1e90*/  @UP0 ULDC.64 UR14, c[0x0][0x9b0] ;  /* 0x00026c00000e0ab9 */ /* 0x000fe20000000a00 */
[----:B------:R-:W-:Y:S01]  /*1ea0*/  @UP1 ULDC.64 UR10, c[0x0][0x9c0] ;  /* 0x00027000000a1ab9 */ /* 0x000fe20000000a00 */
[----:B------:R-:W-:Y:S02]  /*1eb0*/  @UP0 UIADD3 UR13, UR13, UR17, URZ ;  /* 0x000000110d0d0290 */ /* 0x000fe4000fffe03f */
[----:B------:R-:W-:-:S02]  /*1ec0*/  @UP0 UIMAD UR16, UR16, UR14, URZ ;  /* 0x0000000e101002a4 */ /* 0x000fc4000f8e023f */
[----:B------:R-:W-:Y:S02]  /*1ed0*/  @UP1 UIMAD UR17, UR19, UR10, URZ ;  /* 0x0000000a131112a4 */ /* 0x000fe4000f8e023f */
[----:B------:R-:W-:Y:S02]  /*1ee0*/  @UP1 UIADD3 UR9, UR9, UR18, URZ ;  /* 0x0000001209091290 */ /* 0x000fe4000fffe03f */
[----:B------:R-:W-:Y:S02]  /*1ef0*/  @UP0 UIMAD UR15, UR48, UR15, UR16 ;  /* 0x0000000f300f02a4 */ /* 0x000fe4000f8e0210 */
[----:B------:R-:W-:Y:S02]  /*1f00*/  @UP0 UIMAD.WIDE.U32 UR12, UR48, UR14, UR12 ;  /* 0x0000000e300c02a5 */ /* 0x000fe4000f8e000c */
[----:B------:R-:W-:Y:S02]  /*1f10*/  @UP1 UIMAD UR11, UR48, UR11, UR17 ;  /* 0x0000000b300b12a4 */ /* 0x000fe4000f8e0211 */
        /* <DEDUP_REMOVED lines=26> */
.L_x_1628:
[----:B------:R-:W-:Y:S05]  /*20c0*/  WARPSYNC.ALL ;  /* 0x0000000000007948 */ /* 0x000fea0003800000 */
[----:B------:R-:W-:Y:S01]  /*20d0*/  UISETP.NE.AND UP0, UPT, UR46, 0x3, UPT ;  /* 0x000000032e00788c */ /* 0x000fe2000bf05270 */
[----:B------:R1:W-:Y:S05]  /*20e0*/  BAR.SYNC.DEFER_BLOCKING R7, 0x100 ;  /* 0x000400070000751d */ /* 0x0003ea0000010000 */
[----:B------:R-:W-:-:S13]  /*20f0*/  PLOP3.LUT P0, PT, PT, PT, UP0, 0x40, 0x0 ;  /* 0x000000000000781c */ /* 0x000fda0003f0e808 */
[----:B-1----:R-:W-:Y:S05]  /*2100*/  @P0 BRA `(.L_x_1425) ;  /* 0x0000000000040947 */ /* 0x002fea0003800000 */
[----:B------:R-:W-:Y:S01]  /*2110*/  BPT.TRAP 0x1 ;  /* 0x000000040000795c */ /* 0x000fe20000300000 */
.L_x_1425:
[----:B------:R-:W-:Y:S01]  /*2120*/  PLOP3.LUT P1, PT, PT, PT, UP0, 0x40, 0x0 ;  /* 0x000000000000781c */ /* 0x000fe20003f2e808 */
[----:B------:R-:W-:Y:S01]  /*2130*/  ULEA UR57, UR43, UR52, 0x3 ;  /* 0x000000342b397291 */ /* 0x000fe2000f8e183f */
[----:B------:R-:W-:-:S05]  /*2140*/  IMAD.U32 R8, RZ, RZ, UR44 ;  /* 0x0000002cff087e24 */ /* 0x000fca000f8e00ff */
[----:B------:R-:W-:-:S04]  /*2150*/  SHF.L.U32 R8, R8, 0x1f, RZ ;  /* 0x0000001f08087819 */ /* 0x000fc800000006ff */
[----:B------:R1:W2:Y:S02]  /*2160*/  SYNCS.PHASECHK.TRANS64.TRYWAIT P0, [UR57+0x28430], R8 ;  /* 0x02843008ff0075a7 */ /* 0x0002a40008000179 */
[----:B------:R-:W-:Y:S05]  /*2170*/  @P1 BRA `(.L_x_1426) ;  /* 0x0000000000041947 */ /* 0x000fea0003800000 */
[----:B------:R-:W-:Y:S01]  /*2180*/  BPT.TRAP 0x1 ;  /* 0x000000040000795c */ /* 0x000fe20000300000 */
.L_x_1426:
[----:B--2---:R-:W-:Y:S05]  /*2190*/  @P0 BRA `(.L_x_1427) ;  /* 0x0000000000080947 */ /* 0x004fea0003800000 */
[----:B------:R-:W2:Y:S02]  /*21a0*/  SYNCS.PHASECHK.TRANS64.TRYWAIT P0, [UR57+0x28430], R8 ;  /* 0x02843008ff0075a7 */ /* 0x000ea40008000179 */
[----:B--2---:R-:W-:Y:S05]  /*21b0*/  @!P0 BRA `(.L_x_1428) ;  /* 0x0000013c00748947 */ /* 0x004fea0003800000 */
.L_x_1427:
        /* <DEDUP_REMOVED lines=67> */
.L_x_1429:
[----:B------:R-:W-:Y:S01]  /*25f0*/  UISETP.NE.AND UP2, UPT, UR50, URZ, UPT ;  /* 0x0000003f3200728c */ /* 0x000fe2000bf45270 */
[----:B------:R-:W-:Y:S02]  /*2600*/  VIADD R4, R18, UR39 ;  /* 0x0000002712047c36 */ /* 0x000fe40008000000 */
[C---:B------:R-:W-:Y:S01]  /*2610*/  FMUL.FTZ R38, R0.reuse, R38 ;  /* 0x0000002600267220 */ /* 0x040fe20000410000 */
[----:B------:R-:W-:Y:S01]  /*2620*/  IMAD.MOV.U32 R5, RZ, RZ, -0x40 ;  /* 0xffffffc0ff057424 */ /* 0x000fe200078e00ff */
[----:B------:R-:W-:Y:S01]  /*2630*/  UISETP.NE.AND UP1, UPT, UR49, URZ, UPT ;  /* 0x0000003f3100728c */ /* 0x000fe2000bf25270 */
[----:B------:R-:W-:Y:S01]  /*2640*/  FMUL.FTZ R30, R0, R30 ;  /* 0x0000001e001e7220 */ /* 0x000fe20000410000 */
[----:B------:R-:W-:Y:S01]  /*2650*/  PLOP3.LUT P0, PT, PT, PT, UP2, 0x80, 0x0 ;  /* 0x000000000000781c */ /* 0x000fe20003f0f028 */
[----:B------:R3:W4:Y:S01]  /*2660*/  MUFU.TANH R14, R38 ;  /* 0x00000026000e7308 */ /* 0x0007220000002400 */
[----:B------:R-:W-:Y:S01]  /*2670*/  PLOP3.LUT P1, PT, PT, PT, UP2, 0x80, 0x0 ;  /* 0x000000000000781c */ /* 0x000fe20003f2f028 */
[----:B------:R-:W-:-:S02]  /*2680*/  IMAD R5, R160, R5, 0x41 ;  /* 0x00000041a0057424 */ /* 0x000fc400078e0205 */
[C---:B------:R-:W-:Y:S01]  /*2690*/  FMUL.FTZ R24, R0.reuse, R24 ;  /* 0x0000001800187220 */ /* 0x040fe20000410000 */
        /* <DEDUP_REMOVED lines=18> */
[----:B---3--:R-:W0:Y:S01]  /*27c0*/  SHFL.IDX PT, R38, R4, RZ, 0x1c1f ;  /* 0x001c1fff04267589 */ /* 0x008e2200000e0000 */
        /* <DEDUP_REMOVED lines=12> */
[----:B------:R-:W-:-:S02]  /*2890*/  VIADD R3, R5, UR40 ;  /* 0x0000002805037c36 */ /* 0x000fc40008000000 */
[C---:B------:R-:W-:Y:S01]  /*28a0*/  FMUL.FTZ R39, R0.reuse, R39 ;  /* 0x0000002700277220 */ /* 0x040fe20000410000 */
[----:B------:R-:W-:Y:S01]  /*28b0*/  FMUL.FTZ R42, R0, R42 ;  /* 0x0000002a002a7220 */ /* 0x000fe20000410000 */
[----:B------:R3:W0:Y:S01]  /*28c0*/  MUFU.TANH R10, R30 ;  /* 0x0000001e000a7308 */ /* 0x0006220000002400 */
[----:B------:R-:W-:Y:S01]  /*28d0*/  PLOP3.LUT P0, PT, PT, PT, UP1, 0x40, 0x0 ;  /* 0x000000000000781c */ /* 0x000fe20003f0e818 */
[----:B------:R-:W-:Y:S01]  /*28e0*/  IMAD R6, R16, -0x2, R3 ;  /* 0xfffffffe10067824 */ /* 0x000fe200078e0203 */
[----:B------:R-:W-:Y:S01]  /*28f0*/  ULDC UR11, c[0x0][0x9dc] ;  /* 0x00027700000b7ab9 */ /* 0x000fe20000000800 */
[----:B------:R-:W-:Y:S01]  /*2900*/  SYNCS.ARRIVE.TRANS64.RED.A1T0 RZ, [UR6], RZ ;  /* 0x000000ffffff79a7 */ /* 0x000fe20008100406 */
[C---:B------:R-:W-:Y:S01]  /*2910*/  FMUL.FTZ R34, R0.reuse, R34 ;  /* 0x0000002200227220 */ /* 0x040fe20000410000 */
[----:B------:R-:W-:Y:S01]  /*2920*/  ULOP3.LUT UR6, URZ, UR11, URZ, 0x33, !UPT ;  /* 0x0000000b3f067292 */ /* 0x000fe2000f8e333f */
[----:B------:R-:W-:Y:S01]  /*2930*/  FMUL.FTZ R31, R0, R31 ;  /* 0x0000001f001f7220 */ /* 0x000fe20000410000 */
[----:B------:R-:W0:Y:S01]  /*2940*/  MUFU.TANH R24, R24 ;  /* 0x0000001800187308 */ /* 0x000e220000002400 */
[----:B---3--:R-:W-:Y:S01]  /*2950*/  LEA R30, R160, 0xffffffc0, 0x6 ;  /* 0xffffffc0a01e7811 */ /* 0x008fe200078e30ff */
[----:B------:R-:W-:Y:S01]  /*2960*/  VIADD R6, R6, -UR42 ;  /* 0x8000002a06067c36 */ /* 0x000fe20008000000 */
[----:B------:R-:W-:Y:S01]  /*2970*/  ULDC UR14, c[0x0][0x9e0] ;  /* 0x00027800000e7ab9 */ /* 0x000fe20000000800 */
[----:B------:R-:W-:Y:S01]  /*2980*/  FMUL.FTZ R35, R0, R35 ;  /* 0x0000002300237220 */ /* 0x000fe20000410000 */
[----:B------:R-:W-:-:S03]  /*2990*/  IADD3 R3, -R30, UR40, RZ ;  /* 0x000000281e037c10 */ /* 0x000fc6000fffe1ff */
[----:B------:R-:W3:Y:S02]  /*29a0*/  MUFU.TANH R25, R25 ;  /* 0x0000001900197308 */ /* 0x000ee40000002400 */
[----:B------:R-:W-:-:S06]  /*29b0*/  IMAD R21, R16, -0x2, R3 ;  /* 0xfffffffe10157824 */ /* 0x000fcc00078e0203 */
        /* <DEDUP_REMOVED lines=25> */
[----:B------:R5:W1:Y:S08]  /*2b50*/  MUFU.TANH R12, R34 ;  /* 0x00000022000c7308 */ /* 0x000a700000002400 */
[----:B------:R2:W1:Y:S01]  /*2b60*/  MUFU.TANH R11, R31 ;  /* 0x0000001f000b7308 */ /* 0x0004620000002400 */
[----:B-----5:R-:W-:-:S05]  /*2b70*/  VIADD R34, R6, UR14 ;  /* 0x0000000e06227c36 */ /* 0x020fca0008000000 */
[----:B0-----:R-:W-:Y:S02]  /*2b80*/  VIADDMNMX R3, R38, R34, R21, PT ;  /* 0x0000002226037246 */ /* 0x001fe40003800115 */
[----:B------:R0:W1:Y:S01]  /*2b90*/  MUFU.TANH R13, R35 ;  /* 0x00000023000d7308 */ /* 0x0000620000002400 */
[----:B--2---:R-:W-:Y:S02]  /*2ba0*/  VIADD R31, R6, UR6 ;  /* 0x00000006061f7c36 */ /* 0x004fe40008000000 */
[----:B0-----:R-:W-:Y:S02]  /*2bb0*/  VIADD R35, R5, 0xffffffff ;  /* 0xffffffff05237836 */ /* 0x001fe40000000000 */
[----:B------:R-:W-:Y:S01]  /*2bc0*/  IMAD.IADD R5, R31, 0x1, R38 ;  /* 0x000000011f057824 */ /* 0x000fe200078e0226 */
[----:B---34-:R-:W-:Y:S06]  /*2bd0*/  @P0 BRA `(.L_x_1430) ;  /* 0x0000000000640947 */ /* 0x018fec0003800000 */
[----:B------:R-:W-:Y:S01]  /*2be0*/  IMAD.U32 R9, RZ, RZ, UR42 ;  /* 0x0000002aff097e24 */ /* 0x000fe2000f8e00ff */
[----:B------:R-:W-:Y:S04]  /*2bf0*/  BSSY B0, `(.L_x_1431) ;  /* 0x0000013000007945 */ /* 0x000fe80003800000 */
[----:B------:R-:W-:-:S04]  /*2c00*/  IADD3 R9, -R9, UR40, R38 ;  /* 0x0000002809097c10 */ /* 0x000fc8000fffe126 */
        /* <DEDUP_REMOVED lines=11> */
.L_x_1432:
[----:B------:R-:W-:Y:S02]  /*2cc0*/  ULDC UR6, c[0x0][0x9e4] ;  /* 0x0002790000067ab9 */ /* 0x000fe40000000800 */
[----:B------:R-:W-:-:S05]  /*2cd0*/  IMAD.U32 R38, RZ, RZ, UR6 ;  /* 0x00000006ff267e24 */ /* 0x000fca000f8e00ff */
[----:B------:R-:W-:-:S13]  /*2ce0*/  ISETP.NE.AND P0, PT, R38, 0x1, PT ;  /* 0x000000012600780c */ /* 0x000fda0003f05270 */
[----:B------:R-:W0:Y:S02]  /*2cf0*/  @P0 LDC.64 R56, c[0x0][0x9e8] ;  /* 0x00027a00ff380b82 */ /* 0x000e240000000a00 */
[----:B0-----:R-:W-:-:S05]  /*2d00*/  @P0 IMAD.HI.U32 R6, R9, R56, RZ ;  /* 0x0000003809060227 */ /* 0x001fca00078e00ff */
[----:B------:R-:W-:-:S07]  /*2d10*/  @P0 SHF.R.U32.HI R9, RZ, R57, R6 ;  /* 0x00000039ff090219 */ /* 0x000fce0000011606 */
.L_x_1433:
[----:B------:R-:W-:Y:S05]  /*2d20*/  BSYNC B0 ;  /* 0x0000000000007941 */ /* 0x000fea0003800000 */
.L_x_1431:
[----:B------:R-:W-:-:S04]  /*2d30*/  IMAD R9, R9, R38, -R30 ;  /* 0x0000002609097224 */ /* 0x000fc800078e0a1e */
[----:B------:R-:W-:-:S05]  /*2d40*/  IMAD R6, R16, -0x2, R9 ;  /* 0xfffffffe10067824 */ /* 0x000fca00078e0209 */
[----:B------:R-:W-:Y:S02]  /*2d50*/  VIADDMNMX R3, R6, R38, R3, PT ;  /* 0x0000002606037246 */ /* 0x000fe40003800103 */
[----:B------:R-:W-:-:S07]  /*2d60*/  VIMNMX R5, R5, R6, !PT ;  /* 0x0000000605057248 */ /* 0x000fce0007fe0100 */
.L_x_1430:
        /* <DEDUP_REMOVED lines=94> */
.L_x_1436:
[----:B------:R-:W-:Y:S02]  /*3350*/  ULDC UR6, c[0x0][0x9e4] ;  /* 0x0002790000067ab9 */ /* 0x000fe40000000800 */
[----:B------:R-:W-:-:S05]  /*3360*/  IMAD.U32 R24, RZ, RZ, UR6 ;  /* 0x00000006ff187e24 */ /* 0x000fca000f8e00ff */
[----:B------:R-:W-:-:S13]  /*3370*/  ISETP.NE.AND P6, PT, R24, 0x1, PT ;  /* 0x000000011800780c */ /* 0x000fda0003fc5270 */
[----:B------:R-:W0:Y:S02]  /*3380*/  @P6 LDC.64 R28, c[0x0][0x9e8] ;  /* 0x00027a00ff1c6b82 */ /* 0x000e240000000a00 */
[----:B0-----:R-:W-:-:S05]  /*3390*/  @P6 IMAD.HI.U32 R4, R5, R28, RZ ;  /* 0x0000001c05046227 */ /* 0x001fca00078e00ff */
[----:B------:R-:W-:-:S07]  /*33a0*/  @P6 SHF.R.U32.HI R5, RZ, R29, R4 ;  /* 0x0000001dff056219 */ /* 0x000fce0000011604 */
.L_x_1437:
[----:B------:R-:W-:Y:S05]  /*33b0*/  BSYNC B0 ;  /* 0x0000000000007941 */ /* 0x000fea0003800000 */
.L_x_1435:
[----:B------:R-:W-:-:S04]  /*33c0*/  IMAD R5, R5, R24, -R30 ;  /* 0x0000001805057224 */ /* 0x000fc800078e0a1e */
[----:B------:R-:W-:-:S05]  /*33d0*/  IMAD R5, R16, -0x2, R5 ;  /* 0xfffffffe10057824 */ /* 0x000fca00078e0205 */
[----:B------:R-:W-:Y:S02]  /*33e0*/  VIADDMNMX R3, R5, R24, R3, PT ;  /* 0x0000001805037246 */ /* 0x000fe40003800103 */
[----:B------:R-:W-:-:S07]  /*33f0*/  VIMNMX R6, R6, R5, !PT ;  /* 0x0000000506067248 */ /* 0x000fce0007fe0100 */
.L_x_1434:
[----:B------:R-:W-:Y:S01]  /*3400*/  ISETP.GT.AND P0, PT, R6, 0x1, !P0 ;  /* 0x000000010600780c */ /* 0x000fe20004704270 */
[----:B------:R-:W-:Y:S01]  /*3410*/  ULDC UR10, c[0x0][0x988] ;  /* 0x00026200000a7ab9 */ /* 0x000fe20000000800 */
[----:B------:R-:W-:Y:S02]  /*3420*/  ISETP.NE.AND P6, PT, R9, RZ, PT ;  /* 0x000000ff0900720c */ /* 0x000fe40003fc5270 */
        /* <DEDUP_REMOVED lines=16> */
[----:B-1----:R-:W-:Y:S02]  /*3530*/  FSEL R11, R11, -INF , !P0 ;  /* 0xff8000000b0b7808 */ /* 0x002fe40004000000 */
        /* <DEDUP_REMOVED lines=19> */
[----:B------:R-:W-:Y:S01]  /*3670*/  ISETP.GT.AND P1, PT, R6, 0x28, !P1 ;  /* 0x000000280600780c */ /* 0x000fe20004f24270 */
[----:B------:R-:W0:Y:S01]  /*3680*/  SHFL.BFLY PT, R24, R25, 0x2, 0x1f ;  /* 0x0c401f0019187f89 */ /* 0x000e2200000e0000 */
[----:B------:R-:W-:Y:S02]  /*3690*/  FSEL R14, R14, -INF , !P0 ;  /* 0xff8000000e0e7808 */ /* 0x000fe40004000000 */
[----:B------:R-:W-:Y:S02]  /*36a0*/  ISETP.NE.AND P0, PT, R36, RZ, PT ;  /* 0x000000ff2400720c */ /* 0x000fe40003f05270 */
[----:B------:R-:W-:-:S02]  /*36b0*/  ISETP.GT.AND P2, PT, R6, 0x29, !P2 ;  /* 0x000000290600780c */ /* 0x000fc40005744270 */
[C---:B------:R-:W-:Y:S02]  /*36c0*/  ISETP.GT.AND P0, PT, R6.reuse, 0x19, !P0 ;  /* 0x000000190600780c */ /* 0x040fe40004704270 */
[C---:B------:R-:W-:Y:S02]  /*36d0*/  ISETP.GT.AND P3, PT, R6.reuse, 0x30, !P3 ;  /* 0x000000300600780c */ /* 0x040fe40005f64270 */
[----:B------:R-:W-:Y:S02]  /*36e0*/  ISETP.LT.OR P0, PT, R3, 0x1a, P0 ;  /* 0x0000001a0300780c */ /* 0x000fe40000701670 */
[----:B------:R-:W-:Y:S02]  /*36f0*/  ISETP.GT.AND P4, PT, R6, 0x31, !P4 ;  /* 0x000000310600780c */ /* 0x000fe40006784270 */
[----:B------:R-:W-:Y:S02]  /*3700*/  FSEL R15, R15, -INF , !P0 ;  /* 0xff8000000f0f7808 */ /* 0x000fe40004000000 */
        /* <DEDUP_REMOVED lines=12> */
[----:B0-----:R-:W-:-:S02]  /*37d0*/  FMNMX.FTZ R26, R25, R24, !PT ;  /* 0x00000018191a7209 */ /* 0x001fc40007810000 */
[----:B------:R-:W-:Y:S02]  /*37e0*/  FMNMX.FTZ R5, R4, R9, !PT ;  /* 0x0000000904057209 */ /* 0x000fe40007810000 */
[----:B------:R-:W-:Y:S01]  /*37f0*/  ISETP.NE.AND P0, PT, R59, RZ, PT ;  /* 0x000000ff3b00720c */ /* 0x000fe20003f05270 */
[----:B------:R-:W0:Y:S01]  /*3800*/  SHFL.BFLY PT, R27, R26, 0x1, 0x1f ;  /* 0x0c201f001a1b7f89 */ /* 0x000e2200000e0000 */
[----:B------:R-:W-:Y:S02]  /*3810*/  FMNMX.FTZ R24, R10, R5, !PT ;  /* 0x000000050a187209 */ /* 0x000fe40007810000 */
[----:B------:R-:W-:Y:S02]  /*3820*/  ISETP.GT.AND P0, PT, R6, 0x21, !P0 ;  /* 0x000000210600780c */ /* 0x000fe40004704270 */
[----:B------:R-:W-:Y:S02]  /*3830*/  FMNMX.FTZ R21, R11, R24, !PT ;  /* 0x000000180b157209 */ /* 0x000fe40007810000 */
[----:B------:R-:W-:-:S02]  /*3840*/  ISETP.LT.OR P0, PT, R3, 0x22, P0 ;  /* 0x000000220300780c */ /* 0x000fc40000701670 */
[----:B------:R-:W-:Y:S02]  /*3850*/  FMNMX.FTZ R24, R12, R21, !PT ;  /* 0x000000150c187209 */ /* 0x000fe40007810000 */
[----:B------:R-:W-:Y:S02]  /*3860*/  ISETP.LT.OR P3, PT, R3, 0x31, P3 ;  /* 0x000000310300780c */ /* 0x000fe40001f61670 */
[----:B------:R-:W-:Y:S02]  /*3870*/  FMNMX.FTZ R21, R13, R24, !PT ;  /* 0x000000180d157209 */ /* 0x000fe40007810000 */
[----:B------:R-:W-:Y:S02]  /*3880*/  ISETP.LT.OR P4, PT, R3, 0x32, P4 ;  /* 0x000000320300780c */ /* 0x000fe40002781670 */
[----:B------:R-:W-:Y:S02]  /*3890*/  FMNMX.FTZ R24, R14, R21, !PT ;  /* 0x000000150e187209 */ /* 0x000fe40007810000 */
[----:B------:R-:W-:-:S02]  /*38a0*/  FSEL R21, R43, -INF , !P0 ;  /* 0xff8000002b157808 */ /* 0x000fc40004000000 */
[----:B------:R-:W-:Y:S02]  /*38b0*/  FMNMX.FTZ R25, R15, R24, !PT ;  /* 0x000000180f197209 */ /* 0x000fe40007810000 */
[----:B------:R-:W-:Y:S02]  /*38c0*/  ISETP.LT.OR P5, PT, R3, 0x39, P5 ;  /* 0x000000390300780c */ /* 0x000fe40002fa1670 */
[----:B0-----:R-:W-:Y:S01]  /*38d0*/  FMNMX.FTZ R5, R26, R27, !PT ;  /* 0x0000001b1a057209 */ /* 0x001fe20007810000 */
[----:B------:R-:W-:Y:S01]  /*38e0*/  IMAD.U32 R26, RZ, RZ, UR10 ;  /* 0x0000000aff1a7e24 */ /* 0x000fe2000f8e00ff */
[----:B------:R-:W-:Y:S02]  /*38f0*/  FMNMX.FTZ R6, R20, R25, !PT ;  /* 0x0000001914067209 */ /* 0x000fe40007810000 */
[C---:B------:R-:W-:Y:S01]  /*3900*/  FSETP.NEU.FTZ.AND P0, PT, R5.reuse, -INF , PT ;  /* 0xff8000000500780b */ /* 0x040fe20003f1d000 */
[----:B------:R-:W-:-:S01]  /*3910*/  FFMA.FTZ R24, R5, R26, -8 ;  /* 0xc100000005187423 */ /* 0x000fc2000001001a */
[----:B------:R-:W-:-:S02]  /*3920*/  FMNMX.FTZ R27, R21, R6, !PT ;  /* 0x00000006151b7209 */ /* 0x000fc40007810000 */
[----:B------:R-:W-:Y:S01]  /*3930*/  FSEL R25, R47, -INF , !P2 ;  /* 0xff8000002f197808 */ /* 0x000fe20005000000 */
[----:B------:R-:W-:Y:S01]  /*3940*/  IMAD.U32 R47, RZ, RZ, UR10 ;  /* 0x0000000aff2f7e24 */ /* 0x000fe2000f8e00ff */
[----:B------:R-:W-:Y:S02]  /*3950*/  FSEL R31, R24, RZ, P0 ;  /* 0x000000ff181f7208 */ /* 0x000fe40000000000 */
[----:B------:R-:W-:Y:S02]  /*3960*/  FSEL R24, R46, -INF , !P1 ;  /* 0xff8000002e187808 */ /* 0x000fe40004800000 */
        /* <DEDUP_REMOVED lines=8> */
[----:B------:R-:W-:Y:S01]  /*39f0*/  ISETP.LT.OR P6, PT, R3, 0x3a, P6 ;  /* 0x0000003a0300780c */ /* 0x000fe200037c1670 */
[--C-:B------:R-:W-:Y:S01]  /*3a00*/  FFMA.FTZ R35, R58, UR10, -R31.reuse ;  /* 0x0000000a3a237c23 */ /* 0x100fe2000801081f */
[----:B------:R-:W-:Y:S01]  /*3a10*/  FMNMX.FTZ R6, R26, R29, !PT ;  /* 0x0000001d1a067209 */ /* 0x000fe20007810000 */
[--C-:B------:R-:W-:Y:S01]  /*3a20*/  FFMA.FTZ R36, R60, UR10, -R31.reuse ;  /* 0x0000000a3c247c23 */ /* 0x100fe2000801081f */
[----:B------:R-:W-:Y:S01]  /*3a30*/  FSEL R3, R54, -INF , !P5 ;  /* 0xff80000036037808 */ /* 0x000fe20006800000 */
        /* <DEDUP_REMOVED lines=8> */
[----:B------:R-:W-:Y:S01]  /*3ac0*/  MUFU.EX2 R34, R30 ;  /* 0x0000001e00227308 */ /* 0x000fe20000000800 */
[----:B------:R-:W-:Y:S01]  /*3ad0*/  FMNMX.FTZ R29, R28, R29, !PT ;  /* 0x0000001d1c1d7209 */ /* 0x000fe20007810000 */
[--C-:B------:R-:W-:Y:S01]  /*3ae0*/  FFMA.FTZ R41, R68, UR10, -R31.reuse ;  /* 0x0000000a44297c23 */ /* 0x100fe2000801081f */
[----:B------:R-:W-:-:S03]  /*3af0*/  FFMA.FTZ R45, R72, UR10, -R31 ;  /* 0x0000000a482d7c23 */ /* 0x000fc6000801081f */
[----:B------:R-:W0:Y:S02]  /*3b00*/  SHFL.BFLY PT, R6, R29, 0x2, 0x1f ;  /* 0x0c401f001d067f89 */ /* 0x000e2400000e0000 */
[----:B------:R1:W2:Y:S08]  /*3b10*/  MUFU.EX2 R33, R32 ;  /* 0x0000002000217308 */ /* 0x0002b00000000800 */
[----:B------:R-:W-:Y:S01]  /*3b20*/  MUFU.EX2 R35, R35 ;  /* 0x0000002300237308 */ /* 0x000fe20000000800 */
[----:B-1----:R-:W-:-:S07]  /*3b30*/  FFMA.FTZ R32, R62, UR10, -R31 ;  /* 0x0000000a3e207c23 */ /* 0x002fce000801081f */
[----:B------:R-:W-:Y:S01]  /*3b40*/  MUFU.EX2 R36, R36 ;  /* 0x0000002400247308 */ /* 0x000fe20000000800 */
[----:B0-----:R-:W-:-:S07]  /*3b50*/  FMNMX.FTZ R30, R29, R6, !PT ;  /* 0x000000061d1e7209 */ /* 0x001fce0007810000 */
[----:B------:R0:W-:Y:S01]  /*3b60*/  MUFU.EX2 R37, R32 ;  /* 0x0000002000257308 */ /* 0x0001e20000000800 */
[----:B------:R-:W1:Y:S07]  /*3b70*/  SHFL.BFLY PT, R29, R30, 0x1, 0x1f ;  /* 0x0c201f001e1d7f89 */ /* 0x000e6e00000e0000 */
[----:B------:R-:W-:Y:S01]  /*3b80*/  MUFU.EX2 R38, R38 ;  /* 0x0000002600267308 */ /* 0x000fe20000000800 */
[----:B0-----:R-:W-:-:S01]  /*3b90*/  FFMA.FTZ R32, R44, UR10, -R31 ;  /* 0x0000000a2c207c23 */ /* 0x001fc2000801081f */
[----:B------:R-:W-:-:S06]  /*3ba0*/  FFMA.FTZ R44, R48, UR10, -R31 ;  /* 0x0000000a302c7c23 */ /* 0x000fcc000801081f */
        /* <DEDUP_REMOVED lines=8> */
[----:B------:R-:W-:Y:S02]  /*3c30*/  FSEL R42, R30, RZ, P0 ;  /* 0x000000ff1e2a7208 */ /* 0x000fe40000000000 */
        /* <DEDUP_REMOVED lines=17> */
[----:B------:R2:W0:Y:S01]  /*3d50*/  MUFU.EX2 R46, R9 ;  /* 0x00000009002e7308 */ /* 0x0004220000000800 */
[----:B------:R-:W-:-:S01]  /*3d60*/  FFMA.FTZ R3, R3, UR10, -R42 ;  /* 0x0000000a03037c23 */ /* 0x000fc2000801082a */
[----:B------:R-:W-:-:S06]  /*3d70*/  FFMA.FTZ R28, R28, UR10, -R42 ;  /* 0x0000000a1c1c7c23 */ /* 0x000fcc000801082a */
[----:B------:R-:W1:Y:S01]  /*3d80*/  MUFU.EX2 R10, R10 ;  /* 0x0000000a000a7308 */ /* 0x000e620000000800 */
[----:B--2---:R-:W-:-:S04]  /*3d90*/  FADD.FTZ R9, R152, R33 ;  /* 0x0000002198097221 */ /* 0x004fc80000010000 */
[----:B------:R-:W-:-:S03]  /*3da0*/  FADD.FTZ R4, R34, R9 ;  /* 0x0000000922047221 */ /* 0x000fc60000010000 */
[----:B------:R-:W2:Y:S01]  /*3db0*/  MUFU.EX2 R11, R11 ;  /* 0x0000000b000b7308 */ /* 0x000ea20000000800 */
[----:B0-----:R-:W-:-:S01]  /*3dc0*/  FADD.FTZ R31, R153, R46 ;  /* 0x0000002e991f7221 */ /* 0x001fc20000010000 */
[C---:B------:R-:W-:Y:S01]  /*3dd0*/  FADD.FTZ R9, R35.reuse, R4 ;  /* 0x0000000423097221 */ /* 0x040fe20000010000 */
        /* <DEDUP_REMOVED lines=8> */
[----:B--2---:R-:W-:-:S01]  /*3e60*/  FADD.FTZ R31, R11, R48 ;  /* 0x000000300b1f7221 */ /* 0x004fc20000010000 */
[C---:B------:R-:W-:Y:S01]  /*3e70*/  FADD.FTZ R9, R39.reuse, R4 ;  /* 0x0000000427097221 */ /* 0x040fe20000010000 */
[----:B------:R-:W-:-:S04]  /*3e80*/  F2FP.SATFINITE.E4M3.F32.PACK_AB_MERGE_C R39, R39, R38, RZ ;  /* 0x000000262727723e */ /* 0x000fc800048070ff */
[----:B------:R-:W-:Y:S01]  /*3e90*/  F2FP.SATFINITE.E4M3.F32.PACK_AB_MERGE_C R154, R37, R36, R39 ;  /* 0x00000024259a723e */ /* 0x000fe20004807027 */
        /* <DEDUP_REMOVED lines=8> */
[----:B------:R-:W-:Y:S01]  /*3f20*/  FADD.FTZ R48, R40, R9 ;  /* 0x0000000928307221 */ /* 0x000fe20000010000 */
[----:B------:R-:W-:-:S03]  /*3f30*/  F2FP.SATFINITE.E4M3.F32.PACK_AB_MERGE_C R14, R15, R14, RZ ;  /* 0x0000000e0f0e723e */ /* 0x000fc600048070ff */
[----:B------:R-:W-:Y:S01]  /*3f40*/  FADD.FTZ R9, R41, R48 ;  /* 0x0000003029097221 */ /* 0x000fe20000010000 */
[----:B------:R-:W-:Y:S01]  /*3f50*/  F2FP.SATFINITE.E4M3.F32.PACK_AB_MERGE_C R155, R13, R12, R14 ;  /* 0x0000000c0d9b723e */ /* 0x000fe2000480700e */
        /* <DEDUP_REMOVED lines=10> */
[----:B------:R-:W-:-:S06]  /*4000*/  FADD.FTZ R31, R43, R42 ;  /* 0x0000002a2b1f7221 */ /* 0x000fcc0000010000 */
        /* <DEDUP_REMOVED lines=12> */
[----:B------:R0:W2:Y:S08]  /*40d0*/  MUFU.EX2 R4, R3 ;  /* 0x0000000300047308 */ /* 0x0000b00000000800 */
[----:B------:R-:W3:Y:S01]  /*40e0*/  MUFU.EX2 R9, R28 ;  /* 0x0000001c00097308 */ /* 0x000ee20000000800 */
[----:B0-----:R-:W-:-:S01]  /*40f0*/  FADD.FTZ R3, R27, R38 ;  /* 0x000000261b037221 */ /* 0x001fc20000010000 */
[----:B-1----:R-:W-:Y:S01]  /*4100*/  FADD.FTZ R11, R29, R34 ;  /* 0x000000221d0b7221 */ /* 0x002fe20000010000 */
[----:B------:R-:W-:-:S04]  /*4110*/  F2FP.SATFINITE.E4M3.F32.PACK_AB_MERGE_C R29, R30, R29, RZ ;  /* 0x0000001d1e1d723e */ /* 0x000fc800048070ff */
[----:B------:R-:W-:Y:S01]  /*4120*/  F2FP.SATFINITE.E4M3.F32.PACK_AB_MERGE_C R158, R45, R44, R29 ;  /* 0x0000002c2d9e723e */ /* 0x000fe2000480701d */
[----:B--2---:R-:W-:-:S01]  /*4130*/  FADD.FTZ R10, R4, R3 ;  /* 0x00000003040a7221 */ /* 0x004fc20000010000 */
[----:B------:R-:W-:Y:S01]  /*4140*/  FADD.FTZ R3, R30, R11 ;  /* 0x0000000b1e037221 */ /* 0x000fe20000010000 */
[C---:B---3--:R-:W-:Y:S02]  /*4150*/  F2FP.SATFINITE.E4M3.F32.PACK_AB_MERGE_C R159, R9.reuse, R4, RZ ;  /* 0x00000004099f723e */ /* 0x048fe400048070ff */
[----:B------:R-:W-:Y:S02]  /*4160*/  FADD.FTZ R4, R9, R10 ;  /* 0x0000000a09047221 */ /* 0x000fe40000010000 */
[----:B------:R-:W-:Y:S01]  /*4170*/  F2FP.SATFINITE.E4M3.F32.PACK_AB_MERGE_C R159, R27, R26, R159 ;  /* 0x0000001a1b9f723e */ /* 0x000fe2000480709f */
[----:B------:R-:W-:Y:S06]  /*4180*/  @P0 BRA `(.L_x_1438) ;  /* 0x0000000000040947 */ /* 0x000fec0003800000 */
[----:B------:R-:W-:Y:S01]  /*4190*/  BPT.TRAP 0x1 ;  /* 0x000000040000795c */ /* 0x000fe20000300000 */
.L_x_1438:
[----:B------:R-:W-:Y:S01]  /*41a0*/  PLOP3.LUT P1, PT, PT, PT, UP0, 0x40, 0x0 ;  /* 0x000000000000781c */ /* 0x000fe20003f2e808 */
[----:B------:R0:W1:-:S12]  /*41b0*/  SYNCS.PHASECHK.TRANS64.TRYWAIT P0, [UR57+0x28450], R8 ;  /* 0x02845008ff0075a7 */ /* 0x0000580008000179 */
[----:B0-----:R-:W-:Y:S05]  /*41c0*/  @P1 BRA `(.L_x_1439) ;  /* 0x0000000000041947 */ /* 0x001fea0003800000 */
[----:B------:R-:W-:Y:S01]  /*41d0*/  BPT.TRAP 0x1 ;  /* 0x000000040000795c */ /* 0x000fe20000300000 */
.L_x_1439:
[----:B-1----:R-:W-:Y:S05]  /*41e0*/  @P0 BRA `(.L_x_1440) ;  /* 0x0000000000080947 */ /* 0x002fea0003800000 */
[----:B------:R-:W0:Y:S02]  /*41f0*/  SYNCS.PHASECHK.TRANS64.TRYWAIT P0, [UR57+0x28450], R8 ;  /* 0x02845008ff0075a7 */ /* 0x000e240008000179 */
[----:B0-----:R-:W-:Y:S05]  /*4200*/  @!P0 BRA `(.L_x_1441) ;  /* 0x0000011c00788947 */ /* 0x001fea0003800000 */
.L_x_1440:
        /* <DEDUP_REMOVED lines=19> */
.L_x_1442:
        /* <DEDUP_REMOVED lines=26> */
.L_x_1444:
[----:B------:R-:W-:Y:S02]  /*44e0*/  ULDC UR22, c[0x0][0x9e4] ;  /* 0x0002790000167ab9 */ /* 0x000fe40000000800 */
[----:B------:R-:W-:-:S11]  /*44f0*/  UISETP.NE.AND UP1, UPT, UR22, 0x1, UPT ;  /* 0x000000011600788c */ /* 0x000fd6000bf25270 */
[----:B------:R-:W-:Y:S02]  /*4500*/  @UP1 ULDC.64 UR6, c[0x0][0x9e8] ;  /* 0x00027a0000061ab9 */ /* 0x000fe40000000a00 */
[----:B------:R-:W-:-:S04]  /*4510*/  UIMAD.WIDE.U32 UR14, UR19, UR6, URZ ;  /* 0x00000006130e72a5 */ /* 0x000fc8000f8e003f */
[----:B------:R-:W-:-:S12]  /*4520*/  @UP1 USHF.R.U32.HI UR19, URZ, UR7, UR15 ;  /* 0x000000073f131299 */ /* 0x000fd8000801160f */
.L_x_1445:
[----:B------:R-:W-:-:S04]  /*4530*/  UIMAD UR19, UR19, UR22, UR22 ;  /* 0x00000016131372a4 */ /* 0x000fc8000f8e0216 */
[----:B------:R-:W-:-:S04]  /*4540*/  UISETP.LT.AND UP1, UPT, UR18, UR19, UPT ;  /* 0x000000131200728c */ /* 0x000fc8000bf21270 */
[----:B------:R-:W-:-:S12]  /*4550*/  USEL UR18, UR18, UR19, UP1 ;  /* 0x0000001312127287 */ /* 0x000fd80008800000 */
.L_x_1443:
        /* <DEDUP_REMOVED lines=11> */
[----:B------:R-:W-:Y:S01]  /*4610*/  IMAD.MOV.U32 R9, RZ, RZ, R8 ;  /* 0x000000ffff097224 */ /* 0x000fe200078e0008 */
[----:B------:R-:W-:Y:S01]  /*4620*/  ULDC UR53, c[0x0][0x988] ;  /* 0x0002620000357ab9 */ /* 0x000fe20000000800 */
[----:B------:R-:W-:-:S05]  /*4630*/  ULDC UR58, c[0x0][0x9e0] ;  /* 0x00027800003a7ab9 */ /* 0x000fca0000000800 */
.L_x_1465:
        /* <DEDUP_REMOVED lines=8> */
.L_x_1447:
        /* <DEDUP_REMOVED lines=10> */
.L_x_1448:
[----:B-1----:R-:W-:Y:S05]  /*4760*/  @P0 BRA `(.L_x_1449) ;  /* 0x0000000000080947 */ /* 0x002fea0003800000 */
[----:B------:R-:W1:Y:S02]  /*4770*/  SYNCS.PHASECHK.TRANS64.TRYWAIT P0, [UR59+0x28430], R8 ;  /* 0x02843008ff0075a7 */ /* 0x000e64000800017b */
[----:B-1----:R-:W-:Y:S05]  /*4780*/  @!P0 BRA `(.L_x_1450) ;  /* 0x0000011800308947 */ /* 0x002fea0003800000 */
.L_x_1449:
        /* <DEDUP_REMOVED lines=47> */
.L_x_1451:
[----:B------:R-:W-:Y:S01]  /*4a80*/  UISETP.NE.AND UP2, UPT, UR50, URZ, UPT ;  /* 0x0000003f3200728c */ /* 0x000fe2000bf45270 */
[C---:B------:R-:W-:Y:S01]  /*4a90*/  FMUL.FTZ R196, R0.reuse, R156 ;  /* 0x0000009c00c47220 */ /* 0x040fe20000410000 */
[----:B------:R-:W-:Y:S01]  /*4aa0*/  FMUL.FTZ R156, R0, R174 ;  /* 0x000000ae009c7220 */ /* 0x000fe20000410000 */
[----:B------:R-:W-:Y:S02]  /*4ab0*/  VIADD R174, R18, UR39 ;  /* 0x0000002712ae7c36 */ /* 0x000fe40008000000 */
[C---:B------:R-:W-:Y:S01]  /*4ac0*/  FMUL.FTZ R12, R0.reuse, R154 ;  /* 0x0000009a000c7220 */ /* 0x040fe20000410000 */
[C---:B------:R-:W-:Y:S01]  /*4ad0*/  FMUL.FTZ R154, R0.reuse, R170 ;  /* 0x000000aa009a7220 */ /* 0x040fe20000410000 */
[----:B------:R-:W-:Y:S01]  /*4ae0*/  PLOP3.LUT P0, PT, PT, PT, UP2, 0x80, 0x0 ;  /* 0x000000000000781c */ /* 0x000fe20003f0f028 */
[----:B------:R-:W-:Y:S01]  /*4af0*/  IMAD.SHL.U32 R170, R9, 0x40, RZ ;  /* 0x0000004009aa7824 */ /* 0x000fe200078e00ff */
[----:B------:R-:W-:Y:S01]  /*4b00*/  PLOP3.LUT P1, PT, PT, PT, UP2, 0x80, 0x0 ;  /* 0x000000000000781c */ /* 0x000fe20003f2f028 */
[----:B------:R-:W-:Y:S01]  /*4b10*/  UISETP.NE.AND UP1, UPT, UR49, URZ, UPT ;  /* 0x0000003f3100728c */ /* 0x000fe2000bf25270 */
[C---:B------:R-:W-:Y:S01]  /*4b20*/  FMUL.FTZ R195, R0.reuse, R153 ;  /* 0x0000009900c37220 */ /* 0x040fe20000410000 */
[----:B------:R-:W-:Y:S01]  /*4b30*/  @UP2 ULDC UR6, c[0x0][0x44c] ;  /* 0x0001130000062ab9 */ /* 0x000fe20000000800 */
[C---:B------:R-:W-:Y:S01]  /*4b40*/  FMUL.FTZ R20, R0.reuse, R162 ;  /* 0x000000a200147220 */ /* 0x040fe20000410000 */
[C---:B------:R-:W-:Y:S01]  /*4b50*/  FMUL.FTZ R21, R0.reuse, R163 ;  /* 0x000000a300157220 */ /* 0x040fe20000410000 */
[C---:B-1----:R-:W-:Y:S01]  /*4b60*/  FMUL.FTZ R5, R0.reuse, R152 ;  /* 0x0000009800057220 */ /* 0x042fe20000410000 */
[C---:B------:R-:W-:Y:S01]  /*4b70*/  FMUL.FTZ R13, R0.reuse, R155 ;  /* 0x0000009b000d7220 */ /* 0x040fe20000410000 */
[C---:B------:R-:W-:Y:S01]  /*4b80*/  FMUL.FTZ R162, R0.reuse, R164 ;  /* 0x000000a400a27220 */ /* 0x040fe20000410000 */
[C---:B------:R-:W-:Y:S01]  /*4b90*/  FMUL.FTZ R163, R0.reuse, R165 ;  /* 0x000000a500a37220 */ /* 0x040fe20000410000 */
[----:B------:R-:W-:Y:S01]  /*4ba0*/  FMUL.FTZ R153, R0, R167 ;  /* 0x000000a700997220 */ /* 0x000fe20000410000 */
[----:B------:R-:W-:Y:S01]  /*4bb0*/  @P0 IMAD.HI.U32 R6, R174, UR6, RZ ;  /* 0x00000006ae060c27 */ /* 0x000fe2000f8e00ff */
        /* <DEDUP_REMOVED lines=14> */
[----:B------:R-:W-:Y:S01]  /*4ca0*/  FMUL.FTZ R167, R0, R172 ;  /* 0x000000ac00a77220 */ /* 0x000fe20000410000 */
[----:B------:R-:W-:Y:S01]  /*4cb0*/  IADD3 R7, -R170, 0x1, RZ ;  /* 0x00000001aa077810 */ /* 0x000fe20007ffe1ff */
        /* <DEDUP_REMOVED lines=10> */
[----:B------:R-:W-:Y:S01]  /*4d60*/  PLOP3.LUT P0, PT, PT, PT, UP1, 0x40, 0x0 ;  /* 0x000000000000781c */ /* 0x000fe20003f0e818 */
[----:B------:R-:W-:Y:S01]  /*4d70*/  IMAD R7, R16, -0x2, R7 ;  /* 0xfffffffe10077824 */ /* 0x000fe200078e0207 */
[----:B------:R-:W3:Y:S01]  /*4d80*/  MUFU.TANH R5, R5 ;  /* 0x0000000500057308 */ /* 0x000ee20000002400 */
[----:B------:R-:W-:Y:S01]  /*4d90*/  IMAD.U32 R176, RZ, RZ, UR42 ;  /* 0x0000002affb07e24 */ /* 0x000fe2000f8e00ff */
[----:B------:R-:W-:Y:S01]  /*4da0*/  UMOV UR11, UR57 ;  /* 0x00000039000b7c82 */ /* 0x000fe20008000000 */
[----:B------:R-:W-:Y:S01]  /*4db0*/  SYNCS.ARRIVE.TRANS64.RED.A1T0 RZ, [UR6], RZ ;  /* 0x000000ffffff79a7 */ /* 0x000fe20008100406 */
[----:B------:R-:W-:-:S02]  /*4dc0*/  ULOP3.LUT UR6, URZ, UR11, URZ, 0x33, !UPT ;  /* 0x0000000b3f067292 */ /* 0x000fc4000f8e333f */
[----:B------:R-:W-:Y:S02]  /*4dd0*/  IADD3 R7, -R176, UR40, R7 ;  /* 0x00000028b0077c10 */ /* 0x000fe4000fffe107 */
[----:B------:R-:W4:Y:S03]  /*4de0*/  MUFU.TANH R195, R195 ;  /* 0x000000c300c37308 */ /* 0x000f260000002400 */
[C---:B------:R-:W-:Y:S02]  /*4df0*/  VIADD R177, R7.reuse, UR58 ;  /* 0x0000003a07b17c36 */ /* 0x040fe40008000000 */
[----:B------:R-:W-:Y:S02]  /*4e00*/  VIADD R179, R7, UR6 ;  /* 0x0000000607b37c36 */ /* 0x000fe40008000000 */
[----:B-1----:R-:W-:Y:S01]  /*4e10*/  IMAD.IADD R175, R177, 0x1, R6 ;  /* 0x00000001b1af7824 */ /* 0x002fe200078e0206 */
        /* <DEDUP_REMOVED lines=32> */
[----:B------:R-:W-:Y:S01]  /*5020*/  IMAD.U32 R173, RZ, RZ, UR42 ;  /* 0x0000002affad7e24 */ /* 0x000fe2000f8e00ff */
[----:B------:R-:W-:Y:S04]  /*5030*/  BSSY B0, `(.L_x_1453) ;  /* 0x0000011000007945 */ /* 0x000fe80003800000 */
[----:B------:R-:W-:-:S04]  /*5040*/  IADD3 R173, -R173, UR40, R6 ;  /* 0x00000028adad7c10 */ /* 0x000fc8000fffe106 */
        /* <DEDUP_REMOVED lines=10> */
.L_x_1454:
[----:B------:R-:W-:-:S05]  /*50f0*/  IMAD.U32 R178, RZ, RZ, UR56 ;  /* 0x00000038ffb27e24 */ /* 0x000fca000f8e00ff */
[----:B------:R-:W-:-:S13]  /*5100*/  ISETP.NE.AND P0, PT, R178, 0x1, PT ;  /* 0x00000001b200780c */ /* 0x000fda0003f05270 */
[----:B------:R-:W1:Y:S02]  /*5110*/  @P0 LDC.64 R6, c[0x0][0x9e8] ;  /* 0x00027a00ff060b82 */ /* 0x000e640000000a00 */
[----:B-1----:R-:W-:-:S05]  /*5120*/  @P0 IMAD.HI.U32 R6, R173, R6, RZ ;  /* 0x00000006ad060227 */ /* 0x002fca00078e00ff */
[----:B------:R-:W-:-:S07]  /*5130*/  @P0 SHF.R.U32.HI R173, RZ, R7, R6 ;  /* 0x00000007ffad0219 */ /* 0x000fce0000011606 */
.L_x_1455:
[----:B------:R-:W-:Y:S05]  /*5140*/  BSYNC B0 ;  /* 0x0000000000007941 */ /* 0x000fea0003800000 */
.L_x_1453:
[----:B------:R-:W-:-:S04]  /*5150*/  IMAD R173, R173, R178, -R170 ;  /* 0x000000b2adad7224 */ /* 0x000fc800078e0aaa */
[----:B------:R-:W-:-:S05]  /*5160*/  IMAD R173, R16, -0x2, R173 ;  /* 0xfffffffe10ad7824 */ /* 0x000fca00078e02ad */
[----:B------:R-:W-:Y:S02]  /*5170*/  VIADDMNMX R175, R173, R178, R175, PT ;  /* 0x000000b2adaf7246 */ /* 0x000fe400038001af */
[----:B------:R-:W-:-:S07]  /*5180*/  VIMNMX R176, R176, R173, !PT ;  /* 0x000000adb0b07248 */ /* 0x000fce0007fe0100 */
.L_x_1452:
        /* <DEDUP_REMOVED lines=68> */
.L_x_1458:
[----:B------:R-:W-:-:S05]  /*55d0*/  IMAD.U32 R176, RZ, RZ, UR56 ;  /* 0x00000038ffb07e24 */ /* 0x000fca000f8e00ff */
[----:B------:R-:W-:-:S13]  /*55e0*/  ISETP.NE.AND P1, PT, R176, 0x1, PT ;  /* 0x00000001b000780c */ /* 0x000fda0003f25270 */
[----:B------:R-:W0:Y:S02]  /*55f0*/  @P1 LDC.64 R6, c[0x0][0x9e8] ;  /* 0x00027a00ff061b82 */ /* 0x000e240000000a00 */
[----:B0-----:R-:W-:-:S05]  /*5600*/  @P1 IMAD.HI.U32 R6, R5, R6, RZ ;  /* 0x0000000605061227 */ /* 0x001fca00078e00ff */
[----:B------:R-:W-:-:S07]  /*5610*/  @P1 SHF.R.U32.HI R5, RZ, R7, R6 ;  /* 0x00000007ff051219 */ /* 0x000fce0000011606 */
.L_x_1459:
[----:B------:R-:W-:Y:S05]  /*5620*/  BSYNC B0 ;  /* 0x0000000000007941 */ /* 0x000fea0003800000 */
.L_x_1457:
[----:B------:R-:W-:-:S04]  /*5630*/  IMAD R5, R5, R176, -R170 ;  /* 0x000000b005057224 */ /* 0x000fc800078e0aaa */
[----:B------:R-:W-:-:S05]  /*5640*/  IMAD R5, R16, -0x2, R5 ;  /* 0xfffffffe10057824 */ /* 0x000fca00078e0205 */
[----:B------:R-:W-:Y:S02]  /*5650*/  VIADDMNMX R174, R5, R176, R174, PT ;  /* 0x000000b005ae7246 */ /* 0x000fe400038001ae */
[----:B------:R-:W-:-:S07]  /*5660*/  VIMNMX R175, R175, R5, !PT ;  /* 0x00000005afaf7248 */ /* 0x000fce0007fe0100 */
.L_x_1456:
        /* <DEDUP_REMOVED lines=164> */
[----:B------:R-:W-:Y:S01]  /*60b0*/  FSEL R20, R6, RZ, P0 ;  /* 0x000000ff06147208 */ /* 0x000fe20000000000 */
[----:B------:R-:W-:-:S01]  /*60c0*/  FFMA.FTZ R10, R13, UR10, -R172 ;  /* 0x0000000a0d0a7c23 */ /* 0x000fc200080108ac */
[--C-:B------:R-:W-:Y:S01]  /*60d0*/  FFMA.FTZ R13, R14, UR10, -R172.reuse ;  /* 0x0000000a0e0d7c23 */ /* 0x100fe200080108ac */
[----:B------:R-:W-:-:S01]  /*60e0*/  FFMA.FTZ R14, R15, UR10, -R172 ;  /* 0x0000000a0f0e7c23 */ /* 0x000fc200080108ac */
[----:B------:R-:W-:Y:S01]  /*60f0*/  MUFU.EX2 R179, R179 ;  /* 0x000000b300b37308 */ /* 0x000fe20000000800 */
[----:B------:R-:W-:-:S01]  /*6100*/  FADD.FTZ R20, -R20, R11 ;  /* 0x0000000b14147221 */ /* 0x000fc20000010100 */
[--C-:B------:R-:W-:Y:S01]  /*6110*/  FFMA.FTZ R15, R21, UR10, -R172.reuse ;  /* 0x0000000a150f7c23 */ /* 0x100fe200080108ac */
[----:B------:R-:W-:-:S01]  /*6120*/  FFMA.FTZ R21, R152, UR10, -R172 ;  /* 0x0000000a98157c23 */ /* 0x000fc200080108ac */
[--C-:B------:R-:W-:Y:S01]  /*6130*/  FFMA.FTZ R11, R154, UR10, -R172.reuse ;  /* 0x0000000a9a0b7c23 */ /* 0x100fe200080108ac */
[----:B------:R-:W-:Y:S01]  /*6140*/  FMUL.FTZ R20, R20, UR10 ;  /* 0x0000000a14147c20 */ /* 0x000fe20008410000 */
[----:B------:R-:W-:Y:S01]  /*6150*/  FFMA.FTZ R152, R153, UR10, -R172 ;  /* 0x0000000a99987c23 */ /* 0x000fe200080108ac */
[----:B------:R-:W-:-:S01]  /*6160*/  FFMA.FTZ R154, R169, R3, R170 ;  /* 0x00000003a99a7223 */ /* 0x000fc200000100aa */
[----:B------:R-:W-:Y:S01]  /*6170*/  MUFU.EX2 R10, R10 ;  /* 0x0000000a000a7308 */ /* 0x000fe20000000800 */
[----:B------:R-:W-:-:S01]  /*6180*/  FFMA.FTZ R180, R155, UR10, -R172 ;  /* 0x0000000a9bb47c23 */ /* 0x000fc200080108ac */
[----:B------:R-:W-:Y:S01]  /*6190*/  FFMA.FTZ R156, R156, UR10, -R172 ;  /* 0x0000000a9c9c7c23 */ /* 0x000fe200080108ac */
[----:B------:R-:W-:-:S01]  /*61a0*/  FADD.FTZ R154, R7, R154 ;  /* 0x0000009a079a7221 */ /* 0x000fc20000010000 */
[--C-:B------:R-:W-:Y:S01]  /*61b0*/  FFMA.FTZ R157, R157, UR10, -R172.reuse ;  /* 0x0000000a9d9d7c23 */ /* 0x100fe200080108ac */
[----:B------:R-:W-:-:S01]  /*61c0*/  FFMA.FTZ R181, R158, UR10, -R172 ;  /* 0x0000000a9eb57c23 */ /* 0x000fc200080108ac */
[--C-:B------:R-:W-:Y:S01]  /*61d0*/  FFMA.FTZ R173, R173, UR10, -R172.reuse ;  /* 0x0000000aadad7c23 */ /* 0x100fe200080108ac */
[----:B------:R-:W-:-:S01]  /*61e0*/  FFMA.FTZ R160, R160, UR10, -R172 ;  /* 0x0000000aa0a07c23 */ /* 0x000fc200080108ac */
[----:B------:R-:W0:Y:S01]  /*61f0*/  MUFU.EX2 R20, R20 ;  /* 0x0000001400147308 */ /* 0x000e220000000800 */
[----:B------:R-:W-:-:S01]  /*6200*/  FFMA.FTZ R161, R161, UR10, -R172 ;  /* 0x0000000aa1a17c23 */ /* 0x000fc200080108ac */
[----:B------:R-:W-:Y:S01]  /*6210*/  PLOP3.LUT P0, PT, PT, PT, UP0, 0x40, 0x0 ;  /* 0x000000000000781c */ /* 0x000fe20003f0e808 */
        /* <DEDUP_REMOVED lines=47> */
[----:B------:R-:W-:Y:S01]  /*6510*/  FMUL.FTZ R149, R149, R169 ;  /* 0x000000a995957220 */ /* 0x000fe20000410000 */
        /* <DEDUP_REMOVED lines=21> */
[----:B------:R5:W2:Y:S01]  /*6670*/  MUFU.EX2 R3, R156 ;  /* 0x0000009c00037308 */ /* 0x000aa20000000800 */
        /* <DEDUP_REMOVED lines=9> */
[----:B---3--:R-:W-:Y:S01]  /*6710*/  FADD.FTZ R153, R21, R154 ;  /* 0x0000009a15997221 */ /* 0x008fe20000010000 */
[C---:B------:R-:W-:Y:S01]  /*6720*/  F2FP.SATFINITE.E4M3.F32.PACK_AB_MERGE_C R162, R177.reuse, R162, RZ ;  /* 0x000000a2b1a2723e */ /* 0x040fe200048070ff */
[----:B------:R-:W-:Y:S01]  /*6730*/  FMUL.FTZ R78, R78, R20 ;  /* 0x000000144e4e7220 */ /* 0x000fe20000410000 */
[----:B------:R-:W-:-:S01]  /*6740*/  FADD.FTZ R156, R177, R156 ;  /* 0x0000009cb19c7221 */ /* 0x000fc20000010000 */
[C---:B0-----:R-:W-:Y:S01]  /*6750*/  FADD.FTZ R154, R152.reuse, R153 ;  /* 0x00000099989a7221 */ /* 0x041fe20000010000 */
[----:B------:R-:W-:Y:S01]  /*6760*/  F2FP.SATFINITE.E4M3.F32.PACK_AB_MERGE_C R21, R152, R21, RZ ;  /* 0x000000159815723e */ /* 0x000fe200048070ff */
[----:B------:R-:W0:Y:S01]  /*6770*/  MUFU.EX2 R4, R157 ;  /* 0x0000009d00047308 */ /* 0x000e220000000800 */
[----:B------:R-:W-:-:S01]  /*6780*/  FADD.FTZ R153, R163, R156 ;  /* 0x0000009ca3997221 */ /* 0x000fc20000010000 */
[----:B-1----:R-:W-:Y:S01]  /*6790*/  FADD.FTZ R155, R11, R154 ;  /* 0x0000009a0b9b7221 */ /* 0x002fe20000010000 */
[----:B------:R-:W-:Y:S01]  /*67a0*/  F2FP.SATFINITE.E4M3.F32.PACK_AB_MERGE_C R152, R7, R170, R159 ;  /* 0x000000aa0798723e */ /* 0x000fe2000480709f */
[----:B------:R-:W-:Y:S01]  /*67b0*/  FMUL.FTZ R79, R79, R20 ;  /* 0x000000144f4f7220 */ /* 0x000fe20000410000 */
[----:B------:R-:W-:-:S01]  /*67c0*/  FADD.FTZ R154, R164, R153 ;  /* 0x00000099a49a7221 */ /* 0x000fc20000010000 */
[----:B----4-:R-:W-:Y:S01]  /*67d0*/  FADD.FTZ R156, R180, R155 ;  /* 0x0000009bb49c7221 */ /* 0x010fe20000010000 */
[----:B------:R-:W-:Y:S01]  /*67e0*/  FMUL.FTZ R82, R82, R20 ;  /* 0x0000001452527220 */ /* 0x000fe20000410000 */
[----:B------:R-:W1:Y:S01]  /*67f0*/  MUFU.EX2 R166, R166 ;  /* 0x000000a600a67308 */ /* 0x000e620000000800 */
[----:B------:R-:W-:-:S01]  /*6800*/  FADD.FTZ R153, R165, R154 ;  /* 0x0000009aa5997221 */ /* 0x000fc20000010000 */
[----:B--2---:R-:W-:Y:S01]  /*6810*/  FADD.FTZ R155, R3, R156 ;  /* 0x0000009c039b7221 */ /* 0x004fe20000010000 */
[C---:B------:R-:W-:Y:S01]  /*6820*/  F2FP.SATFINITE.E4M3.F32.PACK_AB_MERGE_C R165, R178.reuse, R165, RZ ;  /* 0x000000a5b2a5723e */ /* 0x040fe200048070ff */
[----:B------:R-:W-:Y:S01]  /*6830*/  FMUL.FTZ R83, R83, R20 ;  /* 0x0000001453537220 */ /* 0x000fe20000410000 */
[----:B------:R-:W-:-:S01]  /*6840*/  FADD.FTZ R153, R178, R153 ;  /* 0x00000099b2997221 */ /* 0x000fc20000010000 */
        /* <DEDUP_REMOVED lines=20> */
[----:B------:R-:W-:Y:S01]  /*6990*/  F2FP.SATFINITE.E4M3.F32.PACK_AB_MERGE_C R154, R176, R175, R162 ;  /* 0x000000afb09a723e */ /* 0x000fe200048070a2 */
        /* <DEDUP_REMOVED lines=31> */
[----:B------:R-:W-:Y:S01]  /*6b90*/  F2FP.SATFINITE.E4M3.F32.PACK_AB_MERGE_C R155, R15, R12, R21 ;  /* 0x0000000c0f9b723e */ /* 0x000fe20004807015 */
[----:B------:R-:W-:Y:S01]  /*6ba0*/  FMUL.FTZ R151, R151, R20 ;  /* 0x0000001497977220 */ /* 0x000fe20000410000 */
[C---:B-1----:R-:W-:Y:S01]  /*6bb0*/  F2FP.SATFINITE.E4M3.F32.PACK_AB_MERGE_C R158, R171.reuse, R168, RZ ;  /* 0x000000a8ab9e723e */ /* 0x042fe200048070ff */
[----:B------:R-:W-:-:S03]  /*6bc0*/  FADD.FTZ R3, R171, R14 ;  /* 0x0000000eab037221 */ /* 0x000fc60000010000 */
[----:B------:R-:W-:Y:S02]  /*6bd0*/  F2FP.SATFINITE.E4M3.F32.PACK_AB_MERGE_C R158, R167, R166, R158 ;  /* 0x000000a6a79e723e */ /* 0x000fe4000480709e */
[C---:B--2---:R-:W-:Y:S01]  /*6be0*/  F2FP.SATFINITE.E4M3.F32.PACK_AB_MERGE_C R160, R161.reuse, R160, RZ ;  /* 0x000000a0a1a0723e */ /* 0x044fe200048070ff */
[----:B------:R-:W-:-:S03]  /*6bf0*/  FADD.FTZ R4, R161, R4 ;  /* 0x00000004a1047221 */ /* 0x000fc60000010000 */
[----:B------:R-:W-:Y:S01]  /*6c00*/  F2FP.SATFINITE.E4M3.F32.PACK_AB_MERGE_C R159, R182, R181, R160 ;  /* 0x000000b5b69f723e */ /* 0x000fe200048070a0 */
[----:B------:R-:W-:Y:S06]  /*6c10*/  @P0 BRA `(.L_x_1460) ;  /* 0x0000000000040947 */ /* 0x000fec0003800000 */
[----:B------:R-:W-:Y:S01]  /*6c20*/  BPT.TRAP 0x1 ;  /* 0x000000040000795c */ /* 0x000fe20000300000 */
.L_x_1460:
[----:B------:R-:W-:Y:S01]  /*6c30*/  PLOP3.LUT P1, PT, PT, PT, UP0, 0x40, 0x0 ;  /* 0x000000000000781c */ /* 0x000fe20003f2e808 */
[----:B------:R0:W1:-:S12]  /*6c40*/  SYNCS.PHASECHK.TRANS64.TRYWAIT P0, [UR59+0x28450], R8 ;  /* 0x02845008ff0075a7 */ /* 0x000058000800017b */
[----:B0-----:R-:W-:Y:S05]  /*6c50*/  @P1 BRA `(.L_x_1461) ;  /* 0x0000000000041947 */ /* 0x001fea0003800000 */
[----:B------:R-:W-:Y:S01]  /*6c60*/  BPT.TRAP 0x1 ;  /* 0x000000040000795c */ /* 0x000fe20000300000 */
.L_x_1461:
[----:B------:R-:W-:Y:S01]  /*6c70*/  VIADD R7, R200, 0x8 ;  /* 0x00000008c8077836 */ /* 0x000fe20000000000 */
[----:B-1----:R-:W-:Y:S06]  /*6c80*/  @P0 BRA `(.L_x_1462) ;  /* 0x0000000000080947 */ /* 0x002fec0003800000 */
[----:B------:R-:W0:Y:S02]  /*6c90*/  SYNCS.PHASECHK.TRANS64.TRYWAIT P0, [UR59+0x28450], R8 ;  /* 0x02845008ff0075a7 */ /* 0x000e24000800017b */
[----:B0-----:R-:W-:Y:S05]  /*6ca0*/  @!P0 BRA `(.L_x_1463) ;  /* 0x000000f400008947 */ /* 0x001fea0003800000 */
.L_x_1462:
        /* <DEDUP_REMOVED lines=15> */
.L_x_1464:
[----:B------:R-:W-:Y:S01]  /*6da0*/  UIADD3 UR59, UR59, 0x28460, URZ ;  /* 0x000284603b3b7890 */ /* 0x000fe2000fffe03f */
[C---:B------:R-:W-:Y:S01]  /*6db0*/  ISETP.GT.AND P0, PT, R9.reuse, UR61, PT ;  /* 0x0000003d09007c0c */ /* 0x040fe2000bf04270 */
[----:B0-----:R-:W-:Y:S02]  /*6dc0*/  VIADD R8, R9, 0xffffffff ;  /* 0xffffffff09087836 */ /* 0x001fe40000000000 */
[----:B------:R-:W-:Y:S01]  /*6dd0*/  UPRMT UR59, UR60, 0x654, UR59 ;  /* 0x000006543c3b7896 */ /* 0x000fe2000800003b */
[----:B------:R-:W-:Y:S02]  /*6de0*/  IMAD.MOV.U32 R11, RZ, RZ, R6 ;  /* 0x000000ffff0b7224 */ /* 0x000fe400078e0006 */
[----:B------:R-:W-:Y:S02]  /*6df0*/  IMAD.MOV.U32 R10, RZ, RZ, R5 ;  /* 0x000000ffff0a7224 */ /* 0x000fe400078e0005 */
[----:B------:R-:W-:-:S04]  /*6e00*/  IMAD.MOV.U32 R9, RZ, RZ, R8 ;  /* 0x000000ffff097224 */ /* 0x000fc800078e0008 */
[----:B------:R-:W-:Y:S01]  /*6e10*/  SYNCS.ARRIVE.TRANS64.RED.A1T0 RZ, [UR59], RZ ;  /* 0x000000ffffff79a7 */ /* 0x000fe2000810043b */
[----:B------:R-:W-:Y:S05]  /*6e20*/  @P0 BRA `(.L_x_1465) ;  /* 0xffffffd800040947 */ /* 0x000fea000383ffff */
.L_x_1446:
[----:B------:R-:W-:Y:S02]  /*6e30*/  UISETP.NE.AND UP2, UPT, UR50, URZ, UPT ;  /* 0x0000003f3200728c */ /* 0x000fe4000bf45270 */
[----:B------:R-:W-:Y:S02]  /*6e40*/  UISETP.NE.AND UP1, UPT, UR49, URZ, UPT ;  /* 0x0000003f3100728c */ /* 0x000fe4000bf25270 */
[----:B------:R-:W-:Y:S02]  /*6e50*/  UIADD3 UR14, UR39, 0x7f, URZ ;  /* 0x0000007f270e7890 */ /* 0x000fe4000fffe03f */
[----:B------:R-:W-:Y:S02]  /*6e60*/  UIADD3 UR15, UR40, 0x1, -UR42 ;  /* 0x00000001280f7890 */ /* 0x000fe4000fffe82a */
[----:B------:R-:W-:-:S03]  /*6e70*/  PLOP3.LUT P0, PT, PT, PT, UP1, 0x40, 0x0 ;  /* 0x000000000000781c */ /* 0x000fc60003f0e818 */
[----:B------:R-:W-:Y:S01]  /*6e80*/  @UP2 ULDC UR6, c[0x0][0x44c] ;  /* 0x0001130000062ab9 */ /* 0x000fe20000000800 */
[----:B------:R-:W-:Y:S01]  /*6e90*/  @UP2 ULDC UR18, c[0x0][0x450] ;  /* 0x0001140000122ab9 */ /* 0x000fe20000000800 */
[----:B------:R-:W-:-:S04]  /*6ea0*/  UIMAD.WIDE.U32 UR6, UR14, UR6, URZ ;  /* 0x000000060e0672a5 */ /* 0x000fc8000f8e003f */
[----:B------:R-:W-:-:S04]  /*6eb0*/  @UP2 USHF.R.U32.HI UR14, URZ, UR18, UR7 ;  /* 0x000000123f0e2299 */ /* 0x000fc80008011607 */
[----:B------:R-:W-:-:S04]  /*6ec0*/  UIADD3 UR14, UR15, UR14, URZ ;  /* 0x0000000e0f0e7290 */ /* 0x000fc8000fffe03f */
[----:B------:R-:W-:Y:S01]  /*6ed0*/  UIADD3 UR18, UR14, -UR11, URZ ;  /* 0x8000000b0e127290 */ /* 0x000fe2000fffe03f */
[----:B------:R-:W-:Y:S11]  /*6ee0*/  @P0 BRA `(.L_x_1466) ;  /* 0x0000000000500947 */ /* 0x000ff60003800000 */
[----:B------:R-:W-:Y:S02]  /*6ef0*/  UMOV UR11, UR14 ;  /* 0x0000000e000b7c82 */ /* 0x000fe40008000000 */
[----:B------:R-:W-:-:S06]  /*6f00*/  UISETP.GT.AND UP1, UPT, UR11, -0x1, UPT ;  /* 0xffffffff0b00788c */ /* 0x000fcc000bf24270 */
[----:B------:R-:W-:-:S13]  /*6f10*/  PLOP3.LUT P0, PT, PT, PT, UP1, 0x80, 0x0 ;  /* 0x000000000000781c */ /* 0x000fda0003f0f018 */
[----:B------:R-:W-:Y:S05]  /*6f20*/  @P0 BRA `(.L_x_1467) ;  /* 0x0000000000200947 */ /* 0x000fea0003800000 */
[----:B------:R-:W-:Y:S01]  /*6f30*/  ULDC UR19, c[0x0][0x9e4] ;  /* 0x0002790000137ab9 */ /* 0x000fe20000000800 */
[----:B------:R-:W-:Y:S02]  /*6f40*/  ULOP3.LUT UR11, URZ, UR11, URZ, 0x33, !UPT ;  /* 0x0000000b3f0b7292 */ /* 0x000fe4000f8e333f */
[----:B------:R-:W-:-:S11]  /*6f50*/  UISETP.NE.AND UP1, UPT, UR19, 0x1, UPT ;  /* 0x000000011300788c */ /* 0x000fd6000bf25270 */
[----:B------:R-:W-:Y:S02]  /*6f60*/  @UP1 ULDC.64 UR6, c[0x0][0x9e8] ;  /* 0x00027a0000061ab9 */ /* 0x000fe40000000a00 */
[----:B------:R-:W-:-:S04]  /*6f70*/  UIMAD.WIDE.U32 UR14, UR11, UR6, URZ ;  /* 0x000000060b0e72a5 */ /* 0x000fc8000f8e003f */
[----:B------:R-:W-:-:S04]  /*6f80*/  @UP1 USHF.R.U32.HI UR11, URZ, UR7, UR15 ;  /* 0x000000073f0b1299 */ /* 0x000fc8000801160f */
[----:B------:R-:W-:Y:S01]  /*6f90*/  ULOP3.LUT UR11, URZ, UR11, URZ, 0x33, !UPT ;  /* 0x0000000b3f0b7292 */ /* 0x000fe2000f8e333f */
[----:B------:R-:W-:Y:S11]  /*6fa0*/  BRA `(.L_x_1468) ;  /* 0x0000000000147947 */ /* 0x000ff60003800000 */
.L_x_1467:
[----:B------:R-:W-:Y:S02]  /*6fb0*/  ULDC UR19, c[0x0][0x9e4] ;  /* 0x0002790000137ab9 */ /* 0x000fe40000000800 */
[----:B------:R-:W-:-:S11]  /*6fc0*/  UISETP.NE.AND UP1, UPT, UR19, 0x1, UPT ;  /* 0x000000011300788c */ /* 0x000fd6000bf25270 */
[----:B------:R-:W-:Y:S02]  /*6fd0*/  @UP1 ULDC.64 UR6, c[0x0][0x9e8] ;  /* 0x00027a0000061ab9 */ /* 0x000fe40000000a00 */
[----:B------:R-:W-:-:S04]  /*6fe0*/  UIMAD.WIDE.U32 UR14, UR11, UR6, URZ ;  /* 0x000000060b0e72a5 */ /* 0x000fc8000f8e003f */
[----:B------:R-:W-:-:S12]  /*6ff0*/  @UP1 USHF.R.U32.HI UR11, URZ, UR7, UR15 ;  /* 0x000000073f0b1299 */ /* 0x000fd8000801160f */
.L_x_1468:
[----:B------:R-:W-:-:S04]  /*7000*/  UIMAD UR11, UR11, UR19, URZ ;  /* 0x000000130b0b72a4 */ /* 0x000fc8000f8e023f */
[----:B------:R-:W-:-:S04]  /*7010*/  UISETP.LT.AND UP1, UPT, UR18, UR11, UPT ;  /* 0x0000000b1200728c */ /* 0x000fc8000bf21270 */
[----:B------:R-:W-:-:S12]  /*7020*/  USEL UR18, UR18, UR11, !UP1 ;  /* 0x0000000b12127287 */ /* 0x000fd8000c800000 */
.L_x_1466:
[----:B------:R-:W-:-:S04]  /*7030*/  UIADD3 UR18, UR18, 0x3f, URZ ;  /* 0x0000003f12127890 */ /* 0x000fc8000fffe03f */
        /* <DEDUP_REMOVED lines=9> */
[----:B------:R-:W-:-:S07]  /*70d0*/  IMAD.MOV.U32 R14, RZ, RZ, R5 ;  /* 0x000000ffff0e7224 */ /* 0x000fce00078e0005 */
.L_x_1480:
[----:B------:R-:W-:Y:S01]  /*70e0*/  UIADD3 UR43, UR43, 0x1, URZ ;  /* 0x000000012b2b7890 */ /* 0x000fe2000fffe03f */
[----:B------:R-:W-:Y:S02]  /*70f0*/  PLOP3.LUT P1, PT, PT, PT, UP0, 0x40, 0x0 ;  /* 0x000000000000781c */ /* 0x000fe40003f2e808 */
[C---:B------:R-:W-:Y:S01]  /*7100*/  ISETP.GT.AND P0, PT, R8.reuse, UR58, PT ;  /* 0x0000003a08007c0c */ /* 0x040fe2000bf04270 */
[----:B------:R-:W-:Y:S01]  /*7110*/  UISETP.NE.AND UP1, UPT, UR43, 0x2, UPT ;  /* 0x000000022b00788c */ /* 0x000fe2000bf25270 */
[----:B------:R-:W-:-:S03]  /*7120*/  VIADD R8, R8, 0xffffffff ;  /* 0xffffffff08087836 */ /* 0x000fc60000000000 */
[----:B------:R-:W-:Y:S02]  /*7130*/  USEL UR6, URZ, 0x1, UP1 ;  /* 0x000000013f067887 */ /* 0x000fe40008800000 */
[----:B------:R-:W-:Y:S02]  /*7140*/  USEL UR43, UR43, URZ, UP1 ;  /* 0x0000003f2b2b7287 */ /* 0x000fe40008800000 */
[----:B------:R-:W-:Y:S02]  /*7150*/  ULOP3.LUT UR44, UR44, UR6, URZ, 0x3c, !UPT ;  /* 0x000000062c2c7292 */ /* 0x000fe4000f8e3c3f */
[----:B0-----:R-:W-:Y:S10]  /*7160*/  @P1 BRA `(.L_x_1470) ;  /* 0x0000000000041947 */ /* 0x001ff40003800000 */
[----:B------:R-:W-:Y:S01]  /*7170*/  BPT.TRAP 0x1 ;  /* 0x000000040000795c */ /* 0x000fe20000300000 */
.L_x_1470:
        /* <DEDUP_REMOVED lines=10> */
.L_x_1471:
[----:B-1----:R-:W-:Y:S05]  /*7220*/  @P1 BRA `(.L_x_1472) ;  /* 0x0000000000081947 */ /* 0x002fea0003800000 */
[----:B------:R-:W1:Y:S02]  /*7230*/  SYNCS.PHASECHK.TRANS64.TRYWAIT P1, [UR56+0x28430], R7 ;  /* 0x02843007ff0075a7 */ /* 0x000e640008020178 */
[----:B-1----:R-:W-:Y:S05]  /*7240*/  @!P1 BRA `(.L_x_1473) ;  /* 0x000000ec00b09947 */ /* 0x002fea0003800000 */
.L_x_1472:
[----:B------:R-:W-:Y:S01]  /*7250*/  ULEA UR34, UR43, UR51, 0xa ;  /* 0x000000332b227291 */ /* 0x000fe2000f8e503f */
[----:B------:R-:W-:Y:S01]  /*7260*/  WARPGROUP.ARRIVE ;  /* 0x00000000000079c5 */ /* 0x000fe20000000000 */
[----:B------:R-:W-:Y:S01]  /*7270*/  UMOV UR35, 0x40000040 ;  /* 0x4000004000237882 */ /* 0x000fe20000000000 */
[----:B------:R-:W-:Y:S01]  /*7280*/  UMOV UR7, 0x40000040 ;  /* 0x4000004000077882 */ /* 0x000fe20000000000 */
[----:B------:R-:W-:-:S03]  /*7290*/  UIADD3 UR6, UR34, 0x2, URZ ;  /* 0x0000000222067890 */ /* 0x000fc6000fffe03f */
[----:B-1----:R-:W1:Y:S01]  /*72a0*/  S2R R2, SR_TID.X ;  /* 0x0000000000027919 */ /* 0x002e620000002100 */
        /* <DEDUP_REMOVED lines=14> */
[----:B-1----:R-:W-:-:S04]  /*7390*/  SHF.R.U32.HI R195, RZ, 0x7, R2 ;  /* 0x00000007ffc37819 */ /* 0x002fc80000011602 */
        /* <DEDUP_REMOVED lines=26> */
.L_x_1474:
        /* <DEDUP_REMOVED lines=23> */
[----:B--2---:R-:W-:Y:S01]  /*76b0*/  FMNMX.FTZ R5, R15, R14, !PT ;  /* 0x0000000e0f057209 */ /* 0x004fe20007810000 */
[C---:B------:R-:W-:Y:S01]  /*76c0*/  FMUL.FTZ R155, R0.reuse, R163 ;  /* 0x000000a3009b7220 */ /* 0x040fe20000410000 */
[C---:B------:R-:W-:Y:S01]  /*76d0*/  FMUL.FTZ R163, R0.reuse, R170 ;  /* 0x000000aa00a37220 */ /* 0x040fe20000410000 */
[C---:B------:R-:W-:Y:S01]  /*76e0*/  FMUL.FTZ R170, R0.reuse, R175 ;  /* 0x000000af00aa7220 */ /* 0x040fe20000410000 */
[C---:B------:R-:W-:Y:S01]  /*76f0*/  FMUL.FTZ R173, R0.reuse, R179 ;  /* 0x000000b300ad7220 */ /* 0x040fe20000410000 */
[----:B------:R-:W-:Y:S01]  /*7700*/  UMOV UR10, UR53 ;  /* 0x00000035000a7c82 */ /* 0x000fe20008000000 */
[----:B------:R-:W-:Y:S01]  /*7710*/  FMUL.FTZ R175, R0, R183 ;  /* 0x000000b700af7220 */ /* 0x000fe20000410000 */
[----:B------:R-:W2:Y:S01]  /*7720*/  MUFU.TANH R21, R21 ;  /* 0x0000001500157308 */ /* 0x000ea20000002400 */
        /* <DEDUP_REMOVED lines=8> */
[----:B--2---:R-:W-:-:S07]  /*77b0*/  FMNMX.FTZ R152, R21, R152, !PT ;  /* 0x0000009815987209 */ /* 0x004fce0007810000 */
[----:B------:R-:W2:Y:S01]  /*77c0*/  MUFU.TANH R156, R156 ;  /* 0x0000009c009c7308 */ /* 0x000ea20000002400 */
[----:B---3--:R-:W-:-:S07]  /*77d0*/  FMNMX.FTZ R5, R153, R152, !PT ;  /* 0x0000009899057209 */ /* 0x008fce0007810000 */
[----:B------:R-:W3:Y:S01]  /*77e0*/  MUFU.TANH R157, R157 ;  /* 0x0000009d009d7308 */ /* 0x000ee20000002400 */
[----:B----4-:R-:W-:-:S07]  /*77f0*/  FMNMX.FTZ R5, R154, R5, !PT ;  /* 0x000000059a057209 */ /* 0x010fce0007810000 */
        /* <DEDUP_REMOVED lines=9> */
[----:B---3--:R-:W-:Y:S01]  /*7890*/  FMNMX.FTZ R5, R161, R152, !PT ;  /* 0x00000098a1057209 */ /* 0x008fe20007810000 */
[----:B------:R-:W-:-:S06]  /*78a0*/  FMUL.FTZ R152, R0, R162 ;  /* 0x000000a200987220 */ /* 0x000fcc0000410000 */
[----:B------:R-:W3:Y:S01]  /*78b0*/  MUFU.TANH R168, R168 ;  /* 0x000000a800a87308 */ /* 0x000ee20000002400 */
[----:B----4-:R-:W-:-:S07]  /*78c0*/  FMNMX.FTZ R158, R164, R5, !PT ;  /* 0x00000005a49e7209 */ /* 0x010fce0007810000 */
[----:B------:R-:W4:Y:S01]  /*78d0*/  MUFU.TANH R172, R172 ;  /* 0x000000ac00ac7308 */ /* 0x000f220000002400 */
[----:B--2---:R-:W-:Y:S01]  /*78e0*/  FMNMX.FTZ R5, R165, R158, !PT ;  /* 0x0000009ea5057209 */ /* 0x004fe20007810000 */
[C---:B------:R-:W-:Y:S01]  /*78f0*/  FMUL.FTZ R158, R0.reuse, R166 ;  /* 0x000000a6009e7220 */ /* 0x040fe20000410000 */
[C---:B------:R-:W-:Y:S01]  /*7900*/  FMUL.FTZ R166, R0.reuse, R171 ;  /* 0x000000ab00a67220 */ /* 0x040fe20000410000 */
[----:B------:R-:W-:Y:S01]  /*7910*/  FMUL.FTZ R171, R0, R178 ;  /* 0x000000b200ab7220 */ /* 0x000fe20000410000 */
[----:B------:R-:W-:-:S03]  /*7920*/  IMAD.U32 R178, RZ, RZ, UR10 ;  /* 0x0000000affb27e24 */ /* 0x000fc6000f8e00ff */
[----:B------:R-:W2:Y:S01]  /*7930*/  MUFU.TANH R169, R169 ;  /* 0x000000a900a97308 */ /* 0x000ea20000002400 */
[----:B---3--:R-:W-:-:S07]  /*7940*/  FMNMX.FTZ R5, R168, R5, !PT ;  /* 0x00000005a8057209 */ /* 0x008fce0007810000 */
[----:B------:R-:W3:Y:S01]  /*7950*/  MUFU.TANH R10, R10 ;  /* 0x0000000a000a7308 */ /* 0x000ee20000002400 */
[----:B----4-:R-:W-:-:S07]  /*7960*/  FMNMX.FTZ R162, R172, R5, !PT ;  /* 0x00000005aca27209 */ /* 0x010fce0007810000 */
[----:B------:R-:W4:Y:S01]  /*7970*/  MUFU.TANH R11, R11 ;  /* 0x0000000b000b7308 */ /* 0x000f220000002400 */
[----:B--2---:R-:W-:Y:S01]  /*7980*/  FMNMX.FTZ R5, R169, R162, !PT ;  /* 0x000000a2a9057209 */ /* 0x004fe20007810000 */
[C---:B------:R-:W-:Y:S01]  /*7990*/  FMUL.FTZ R162, R0.reuse, R167 ;  /* 0x000000a700a27220 */ /* 0x040fe20000410000 */
[----:B------:R-:W-:-:S03]  /*79a0*/  FMUL.FTZ R167, R0, R174 ;  /* 0x000000ae00a77220 */ /* 0x000fc60000410000 */
[----:B------:R-:W2:Y:S02]  /*79b0*/  SHFL.BFLY PT, R176, R5, 0x2, 0x1f ;  /* 0x0c401f0005b07f89 */ /* 0x000ea400000e0000 */
[----:B------:R-:W5:Y:S01]  /*79c0*/  MUFU.TANH R12, R12 ;  /* 0x0000000c000c7308 */ /* 0x000f620000002400 */
[----:B---3--:R-:W-:-:S07]  /*79d0*/  FMNMX.FTZ R174, R10, R9, !PT ;  /* 0x000000090aae7209 */ /* 0x008fce0007810000 */
[----:B------:R-:W3:Y:S08]  /*79e0*/  MUFU.TANH R13, R13 ;  /* 0x0000000d000d7308 */ /* 0x000ef00000002400 */
[----:B------:R-:W0:Y:S01]  /*79f0*/  MUFU.TANH R152, R152 ;  /* 0x0000009800987308 */ /* 0x000e220000002400 */
[----:B--2---:R-:W-:-:S07]  /*7a00*/  FMNMX.FTZ R177, R5, R176, !PT ;  /* 0x000000b005b17209 */ /* 0x004fce0007810000 */
[----:B------:R-:W2:Y:S01]  /*7a10*/  MUFU.TANH R155, R155 ;  /* 0x0000009b009b7308 */ /* 0x000ea20000002400 */
[----:B----4-:R-:W-:Y:S01]  /*7a20*/  FMNMX.FTZ R5, R11, R174, !PT ;  /* 0x000000ae0b057209 */ /* 0x010fe20007810000 */
[----:B------:R-:W-:Y:S01]  /*7a30*/  FMUL.FTZ R174, R0, R182 ;  /* 0x000000b600ae7220 */ /* 0x000fe20000410000 */
[----:B------:R-:W4:Y:S02]  /*7a40*/  SHFL.BFLY PT, R180, R177, 0x1, 0x1f ;  /* 0x0c201f00b1b47f89 */ /* 0x000f2400000e0000 */
[----:B-----5:R-:W-:-:S03]  /*7a50*/  FMNMX.FTZ R176, R12, R5, !PT ;  /* 0x000000050cb07209 */ /* 0x020fc60007810000 */
[----:B------:R-:W5:Y:S01]  /*7a60*/  MUFU.TANH R158, R158 ;  /* 0x0000009e009e7308 */ /* 0x000f620000002400 */
[----:B---3--:R-:W-:-:S04]  /*7a70*/  FMNMX.FTZ R5, R13, R176, !PT ;  /* 0x000000b00d057209 */ /* 0x008fc80007810000 */
[----:B0-----:R-:W-:-:S03]  /*7a80*/  FMNMX.FTZ R176, R152, R5, !PT ;  /* 0x0000000598b07209 */ /* 0x001fc60007810000 */
[----:B------:R-:W0:Y:S08]  /*7a90*/  MUFU.TANH R162, R162 ;  /* 0x000000a200a27308 */ /* 0x000e300000002400 */
[----:B------:R-:W3:Y:S01]  /*7aa0*/  MUFU.TANH R163, R163 ;  /* 0x000000a300a37308 */ /* 0x000ee20000002400 */
[----:B----4-:R-:W-:Y:S02]  /*7ab0*/  FMNMX.FTZ R5, R177, R180, !PT ;  /* 0x000000b4b1057209 */ /* 0x010fe40007810000 */
[----:B--2---:R-:W-:-:S05]  /*7ac0*/  FMNMX.FTZ R177, R155, R176, !PT ;  /* 0x000000b09bb17209 */ /* 0x004fca0007810000 */
[----:B------:R-:W2:Y:S01]  /*7ad0*/  MUFU.TANH R166, R166 ;  /* 0x000000a600a67308 */ /* 0x000ea20000002400 */
[----:B-----5:R-:W-:Y:S01]  /*7ae0*/  FMNMX.FTZ R177, R158, R177, !PT ;  /* 0x000000b19eb17209 */ /* 0x020fe20007810000 */
[----:B------:R-:W-:-:S03]  /*7af0*/  FADD.FTZ R14, -R5, R14 ;  /* 0x0000000e050e7221 */ /* 0x000fc60000010100 */
[----:B0-----:R-:W-:Y:S01]  /*7b00*/  FMNMX.FTZ R176, R162, R177, !PT ;  /* 0x000000b1a2b07209 */ /* 0x001fe20007810000 */
[----:B------:R-:W-:-:S01]  /*7b10*/  FFMA.FTZ R177, R5, R178, -8 ;  /* 0xc100000005b17423 */ /* 0x000fc200000100b2 */
[----:B------:R-:W-:Y:S01]  /*7b20*/  FMUL.FTZ R14, R14, UR10 ;  /* 0x0000000a0e0e7c20 */ /* 0x000fe20008410000 */
[----:B------:R-:W0:Y:S01]  /*7b30*/  MUFU.TANH R167, R167 ;  /* 0x000000a700a77308 */ /* 0x000e220000002400 */
[----:B---3--:R-:W-:Y:S01]  /*7b40*/  FMNMX.FTZ R179, R163, R176, !PT ;  /* 0x000000b0a3b37209 */ /* 0x008fe20007810000 */
[--C-:B------:R-:W-:Y:S01]  /*7b50*/  FFMA.FTZ R178, R157, UR10, -R177.reuse ;  /* 0x0000000a9db27c23 */ /* 0x100fe200080108b1 */
[----:B------:R-:W-:-:S01]  /*7b60*/  FFMA.FTZ R157, R160, UR10, -R177 ;  /* 0x0000000aa09d7c23 */ /* 0x000fc200080108b1 */
[--C-:B------:R-:W-:Y:S01]  /*7b70*/  FFMA.FTZ R160, R161, UR10, -R177.reuse ;  /* 0x0000000aa1a07c23 */ /* 0x100fe200080108b1 */
[----:B------:R-:W-:-:S01]  /*7b80*/  FFMA.FTZ R161, R164, UR10, -R177 ;  /* 0x0000000aa4a17c23 */ /* 0x000fc200080108b1 */
[--C-:B------:R-:W-:Y:S01]  /*7b90*/  FFMA.FTZ R164, R168, UR10, -R177.reuse ;  /* 0x0000000aa8a47c23 */ /* 0x100fe200080108b1 */
[----:B------:R-:W-:-:S01]  /*7ba0*/  FFMA.FTZ R168, R169, UR10, -R177 ;  /* 0x0000000aa9a87c23 */ /* 0x000fc200080108b1 */
[----:B------:R-:W3:Y:S01]  /*7bb0*/  MUFU.TANH R170, R170 ;  /* 0x000000aa00aa7308 */ /* 0x000ee20000002400 */
[----:B--2---:R-:W-:Y:S01]  /*7bc0*/  FMNMX.FTZ R176, R166, R179, !PT ;  /* 0x000000b3a6b07209 */ /* 0x004fe20007810000 */
[----:B------:R-:W-:-:S02]  /*7bd0*/  IMAD.U32 R169, RZ, RZ, UR10 ;  /* 0x0000000affa97e24 */ /* 0x000fc4000f8e00ff */
[----:B------:R-:W-:-:S01]  /*7be0*/  FFMA.FTZ R15, R15, UR10, -R177 ;  /* 0x0000000a0f0f7c23 */ /* 0x000fc200080108b1 */
[--C-:B------:R-:W-:Y:S01]  /*7bf0*/  FFMA.FTZ R20, R20, UR10, -R177.reuse ;  /* 0x0000000a14147c23 */ /* 0x100fe200080108b1 */
[----:B------:R-:W-:-:S02]  /*7c00*/  FFMA.FTZ R154, R154, UR10, -R177 ;  /* 0x0000000a9a9a7c23 */ /* 0x000fc400080108b1 */
[----:B------:R-:W2:Y:S01]  /*7c10*/  MUFU.TANH R171, R171 ;  /* 0x000000ab00ab7308 */ /* 0x000ea20000002400 */
[----:B0-----:R-:W-:Y:S01]  /*7c20*/  FMNMX.FTZ R179, R167, R176, !PT ;  /* 0x000000b0a7b37209 */ /* 0x001fe20007810000 */
[----:B------:R-:W-:-:S06]  /*7c30*/  FFMA.FTZ R176, R6, UR10, -R177 ;  /* 0x0000000a06b07c23 */ /* 0x000fcc00080108b1 */
[----:B------:R-:W0:Y:S01]  /*7c40*/  MUFU.TANH R173, R173 ;  /* 0x000000ad00ad7308 */ /* 0x000e220000002400 */
[----:B---3--:R-:W-:-:S07]  /*7c50*/  FMNMX.FTZ R6, R170, R179, !PT ;  /* 0x000000b3aa067209 */ /* 0x008fce0007810000 */
[----:B------:R-:W3:Y:S01]  /*7c60*/  MUFU.TANH R174, R174 ;  /* 0x000000ae00ae7308 */ /* 0x000ee20000002400 */
[----:B--2---:R-:W-:-:S07]  /*7c70*/  FMNMX.FTZ R6, R171, R6, !PT ;  /* 0x00000006ab067209 */ /* 0x004fce0007810000 */
[----:B------:R-:W2:Y:S01]  /*7c80*/  MUFU.TANH R175, R175 ;  /* 0x000000af00af7308 */ /* 0x000ea20000002400 */
[----:B0-----:R-:W-:-:S07]  /*7c90*/  FMNMX.FTZ R179, R173, R6, !PT ;  /* 0x00000006adb37209 */ /* 0x001fce0007810000 */
[----:B------:R-:W0:Y:S01]  /*7ca0*/  MUFU.EX2 R14, R14 ;  /* 0x0000000e000e7308 */ /* 0x000e220000000800 */
[----:B---3--:R-:W-:Y:S01]  /*7cb0*/  FMNMX.FTZ R6, R174, R179, !PT ;  /* 0x000000b3ae067209 */ /* 0x008fe20007810000 */
[--C-:B------:R-:W-:Y:S01]  /*7cc0*/  FFMA.FTZ R179, R21, UR10, -R177.reuse ;  /* 0x0000000a15b37c23 */ /* 0x100fe200080108b1 */
[----:B------:R-:W-:-:S01]  /*7cd0*/  FFMA.FTZ R21, R153, UR10, -R177 ;  /* 0x0000000a99157c23 */ /* 0x000fc200080108b1 */
[--C-:B------:R-:W-:Y:S01]  /*7ce0*/  FFMA.FTZ R153, R156, UR10, -R177.reuse ;  /* 0x0000000a9c997c23 */ /* 0x100fe200080108b1 */
[----:B------:R-:W-:-:S01]  /*7cf0*/  FFMA.FTZ R156, R159, UR10, -R177 ;  /* 0x0000000a9f9c7c23 */ /* 0x000fc200080108b1 */
[--C-:B------:R-:W-:Y:S01]  /*7d00*/  FFMA.FTZ R159, R165, UR10, -R177.reuse ;  /* 0x0000000aa59f7c23 */ /* 0x100fe200080108b1 */
[----:B------:R-:W-:-:S01]  /*7d10*/  FFMA.FTZ R165, R172, UR10, -R177 ;  /* 0x0000000aaca57c23 */ /* 0x000fc200080108b1 */
[----:B------:R-:W3:Y:S01]  /*7d20*/  MUFU.EX2 R15, R15 ;  /* 0x0000000f000f7308 */ /* 0x000ee20000000800 */
[----:B--2---:R-:W-:-:S05]  /*7d30*/  FMNMX.FTZ R6, R175, R6, !PT ;  /* 0x00000006af067209 */ /* 0x004fca0007810000 */
[----:B------:R-:W2:Y:S02]  /*7d40*/  SHFL.BFLY PT, R181, R6, 0x2, 0x1f ;  /* 0x0c401f0006b57f89 */ /* 0x000ea400000e0000 */
[----:B------:R-:W4:Y:S01]  /*7d50*/  MUFU.EX2 R176, R176 ;  /* 0x000000b000b07308 */ /* 0x000f220000000800 */
[-C--:B0-----:R-:W-:Y:S01]  /*7d60*/  FMUL.FTZ R24, R24, R14.reuse ;  /* 0x0000000e18187220 */ /* 0x081fe20000410000 */
        /* <DEDUP_REMOVED lines=20> */
[----:B--2---:R-:W-:Y:S01]  /*7eb0*/  FMNMX.FTZ R181, R6, R181, !PT ;  /* 0x000000b506b57209 */ /* 0x004fe20007810000 */
[-C--:B------:R-:W-:Y:S01]  /*7ec0*/  FMUL.FTZ R61, R61, R14.reuse ;  /* 0x0000000e3d3d7220 */ /* 0x080fe20000410000 */
[----:B------:R-:W-:Y:S01]  /*7ed0*/  MUFU.EX2 R21, R21 ;  /* 0x0000001500157308 */ /* 0x000fe20000000800 */
[-C--:B------:R-:W-:Y:S01]  /*7ee0*/  FMUL.FTZ R64, R64, R14.reuse ;  /* 0x0000000e40407220 */ /* 0x080fe20000410000 */
[-C--:B------:R-:W-:Y:S01]  /*7ef0*/  FMUL.FTZ R65, R65, R14.reuse ;  /* 0x0000000e41417220 */ /* 0x080fe20000410000 */
[----:B------:R-:W0:Y:S01]  /*7f00*/  SHFL.BFLY PT, R6, R181, 0x1, 0x1f ;  /* 0x0c201f00b5067f89 */ /* 0x000e2200000e0000 */
        /* <DEDUP_REMOVED lines=22> */
[----:B------:R-:W-:Y:S01]  /*8070*/  FMUL.FTZ R105, R105, R14 ;  /* 0x0000000e69697220 */ /* 0x000fe20000410000 */
[----:B0-----:R-:W-:Y:S01]  /*8080*/  FMNMX.FTZ R6, R181, R6, !PT ;  /* 0x00000006b5067209 */ /* 0x001fe20007810000 */
[----:B---3--:R-:W-:Y:S01]  /*8090*/  FFMA.FTZ R181, R14, R3, R15 ;  /* 0x000000030eb57223 */ /* 0x008fe2000001000f */
[-C--:B------:R-:W-:Y:S01]  /*80a0*/  FMUL.FTZ R108, R108, R14.reuse ;  /* 0x0000000e6c6c7220 */ /* 0x080fe20000410000 */
[-C--:B------:R-:W-:Y:S01]  /*80b0*/  FMUL.FTZ R109, R109, R14.reuse ;  /* 0x0000000e6d6d7220 */ /* 0x080fe20000410000 */
[----:B------:R-:W-:Y:S01]  /*80c0*/  FMUL.FTZ R112, R112, R14 ;  /* 0x0000000e70707220 */ /* 0x000fe20000410000 */
[C---:B------:R-:W-:Y:S01]  /*80d0*/  FADD.FTZ R9, -R6.reuse, R9 ;  /* 0x0000000906097221 */ /* 0x040fe20000010100 */
[----:B------:R-:W-:-:S01]  /*80e0*/  FFMA.FTZ R169, R6, R169, -8 ;  /* 0xc100000006a97423 */ /* 0x000fc200000100a9 */
[----:B----4-:R-:W-:Y:S01]  /*80f0*/  FADD.FTZ R181, R176, R181 ;  /* 0x000000b5b0b57221 */ /* 0x010fe20000010000 */
[----:B------:R-:W-:Y:S01]  /*8100*/  MUFU.EX2 R156, R156 ;  /* 0x0000009c009c7308 */ /* 0x000fe20000000800 */
[----:B------:R-:W-:Y:S01]  /*8110*/  FMUL.FTZ R9, R9, UR10 ;  /* 0x0000000a09097c20 */ /* 0x000fe20008410000 */
        /* <DEDUP_REMOVED lines=40> */
[----:B------:R-:W-:Y:S01]  /*83a0*/  FADD.FTZ R4, R20, R181 ;  /* 0x000000b514047221 */ /* 0x000fe20000010000 */
[----:B------:R-:W-:Y:S01]  /*83b0*/  F2FP.SATFINITE.E4M3.F32.PACK_AB_MERGE_C R20, R179, R20, RZ ;  /* 0x00000014b314723e */ /* 0x000fe200048070ff */
[-C--:B------:R-:W-:Y:S01]  /*83c0*/  FMUL.FTZ R26, R26, R9.reuse ;  /* 0x000000091a1a7220 */ /* 0x080fe20000410000 */
[-C--:B------:R-:W-:Y:S01]  /*83d0*/  FMUL.FTZ R27, R27, R9.reuse ;  /* 0x000000091b1b7220 */ /* 0x080fe20000410000 */
[----:B------:R-:W-:Y:S01]  /*83e0*/  FADD.FTZ R4, R179, R4 ;  /* 0x00000004b3047221 */ /* 0x000fe20000010000 */
        /* <DEDUP_REMOVED lines=11> */
[----:B------:R-:W-:Y:S01]  /*84a0*/  FFMA.FTZ R162, R171, UR10, -R169 ;  /* 0x0000000aaba27c23 */ /* 0x000fe200080108a9 */
[----:B------:R-:W-:-:S01]  /*84b0*/  FADD.FTZ R171, R21, R4 ;  /* 0x0000000415ab7221 */ /* 0x000fc20000010000 */
[----:B------:R-:W-:Y:S01]  /*84c0*/  FFMA.FTZ R169, R175, UR10, -R169 ;  /* 0x0000000aafa97c23 */ /* 0x000fe200080108a9 */
[----:B------:R-:W-:Y:S01]  /*84d0*/  F2FP.SATFINITE.E4M3.F32.PACK_AB_MERGE_C R177, R177, R12, RZ ;  /* 0x0000000cb1b1723e */ /* 0x000fe200048070ff */
[----:B------:R-:W-:Y:S01]  /*84e0*/  FMUL.FTZ R43, R43, R9 ;  /* 0x000000092b2b7220 */ /* 0x000fe20000410000 */
[----:B------:R-:W-:-:S01]  /*84f0*/  FADD.FTZ R4, R154, R171 ;  /* 0x000000ab9a047221 */ /* 0x000fc20000010000 */
[----:B------:R-:W0:Y:S01]  /*8500*/  MUFU.EX2 R152, R152 ;  /* 0x0000009800987308 */ /* 0x000e220000000800 */
[-C--:B------:R-:W-:Y:S01]  /*8510*/  FMUL.FTZ R46, R46, R9.reuse ;  /* 0x000000092e2e7220 */ /* 0x080fe20000410000 */
[----:B------:R-:W-:Y:S01]  /*8520*/  FMUL.FTZ R47, R47, R9 ;  /* 0x000000092f2f7220 */ /* 0x000fe20000410000 */
[----:B------:R-:W-:-:S01]  /*8530*/  FADD.FTZ R171, R153, R4 ;  /* 0x0000000499ab7221 */ /* 0x000fc20000010000 */
[-C--:B------:R-:W-:Y:S01]  /*8540*/  FMUL.FTZ R50, R50, R9.reuse ;  /* 0x0000000932327220 */ /* 0x080fe20000410000 */
[-C--:B------:R-:W-:Y:S01]  /*8550*/  FMUL.FTZ R51, R51, R9.reuse ;  /* 0x0000000933337220 */ /* 0x080fe20000410000 */
[----:B------:R-:W-:Y:S01]  /*8560*/  FMUL.FTZ R54, R54, R9 ;  /* 0x0000000936367220 */ /* 0x000fe20000410000 */
[----:B------:R-:W-:-:S01]  /*8570*/  FADD.FTZ R171, R178, R171 ;  /* 0x000000abb2ab7221 */ /* 0x000fc20000010000 */
[----:B------:R-:W4:Y:S01]  /*8580*/  MUFU.EX2 R155, R155 ;  /* 0x0000009b009b7308 */ /* 0x000f220000000800 */
[----:B------:R-:W-:Y:S01]  /*8590*/  F2FP.SATFINITE.E4M3.F32.PACK_AB_MERGE_C R178, R178, R153, RZ ;  /* 0x00000099b2b2723e */ /* 0x000fe200048070ff */
[-C--:B------:R-:W-:Y:S01]  /*85a0*/  FMUL.FTZ R55, R55, R9.reuse ;  /* 0x0000000937377220 */ /* 0x080fe20000410000 */
[-C--:B------:R-:W-:Y:S01]  /*85b0*/  FMUL.FTZ R58, R58, R9.reuse ;  /* 0x000000093a3a7220 */ /* 0x080fe20000410000 */
[-C--:B------:R-:W-:Y:S01]  /*85c0*/  FMUL.FTZ R59, R59, R9.reuse ;  /* 0x000000093b3b7220 */ /* 0x080fe20000410000 */
[-C--:B------:R-:W-:Y:S01]  /*85d0*/  FMUL.FTZ R62, R62, R9.reuse ;  /* 0x000000093e3e7220 */ /* 0x080fe20000410000 */
[-C--:B------:R-:W-:Y:S01]  /*85e0*/  FMUL.FTZ R63, R63, R9.reuse ;  /* 0x000000093f3f7220 */ /* 0x080fe20000410000 */
[-C--:B------:R-:W-:Y:S01]  /*85f0*/  FMUL.FTZ R66, R66, R9.reuse ;  /* 0x0000000942427220 */ /* 0x080fe20000410000 */
[----:B------:R-:W5:Y:S01]  /*8600*/  MUFU.EX2 R158, R158 ;  /* 0x0000009e009e7308 */ /* 0x000f620000000800 */
        /* <DEDUP_REMOVED lines=19> */
[----:B------:R-:W-:Y:S01]  /*8740*/  FMUL.FTZ R99, R99, R9 ;  /* 0x0000000963637220 */ /* 0x000fe20000410000 */
[----:B---3--:R-:W-:-:S01]  /*8750*/  FADD.FTZ R167, R172, R167 ;  /* 0x000000a7aca77221 */ /* 0x008fc20000010000 */
[-C--:B------:R-:W-:Y:S01]  /*8760*/  FMUL.FTZ R102, R102, R9.reuse ;  /* 0x0000000966667220 */ /* 0x080fe20000410000 */
[----:B------:R-:W-:Y:S01]  /*8770*/  FMUL.FTZ R103, R103, R9 ;  /* 0x0000000967677220 */ /* 0x000fe20000410000 */
[----:B------:R-:W2:Y:S01]  /*8780*/  MUFU.EX2 R163, R163 ;  /* 0x000000a300a37308 */ /* 0x000ea20000000800 */
[----:B0-----:R-:W-:-:S01]  /*8790*/  FADD.FTZ R4, R152, R167 ;  /* 0x000000a798047221 */ /* 0x001fc20000010000 */
[-C--:B------:R-:W-:Y:S01]  /*87a0*/  FMUL.FTZ R106, R106, R9.reuse ;  /* 0x000000096a6a7220 */ /* 0x080fe20000410000 */
[-C--:B------:R-:W-:Y:S01]  /*87b0*/  FMUL.FTZ R107, R107, R9.reuse ;  /* 0x000000096b6b7220 */ /* 0x080fe20000410000 */
[----:B------:R-:W-:Y:S01]  /*87c0*/  FMUL.FTZ R110, R110, R9 ;  /* 0x000000096e6e7220 */ /* 0x000fe20000410000 */
[----:B----4-:R-:W-:-:S01]  /*87d0*/  FADD.FTZ R167, R155, R4 ;  /* 0x000000049ba77221 */ /* 0x010fc20000010000 */
[----:B------:R-:W-:Y:S01]  /*87e0*/  FADD.FTZ R4, R156, R171 ;  /* 0x000000ab9c047221 */ /* 0x000fe20000010000 */
[----:B------:R-:W-:Y:S01]  /*87f0*/  F2FP.SATFINITE.E4M3.F32.PACK_AB_MERGE_C R155, R155, R152, RZ ;  /* 0x000000989b9b723e */ /* 0x000fe200048070ff */
[----:B------:R-:W0:Y:S01]  /*8800*/  MUFU.EX2 R160, R160 ;  /* 0x000000a000a07308 */ /* 0x000e220000000800 */
[----:B-----5:R-:W-:-:S01]  /*8810*/  FADD.FTZ R166, R158, R167 ;  /* 0x000000a79ea67221 */ /* 0x020fc20000010000 */
[----:B-1----:R-:W-:Y:S01]  /*8820*/  FADD.FTZ R167, R157, R4 ;  /* 0x000000049da77221 */ /* 0x002fe20000010000 */
        /* <DEDUP_REMOVED lines=31> */
[----:B------:R-:W-:Y:S01]  /*8a20*/  F2FP.SATFINITE.E4M3.F32.PACK_AB_MERGE_C R170, R170, R3, RZ ;  /* 0x00000003aaaa723e */ /* 0x000fe200048070ff */
[----:B------:R-:W-:Y:S01]  /*8a30*/  FMUL.FTZ R151, R151, R9 ;  /* 0x0000000997977220 */ /* 0x000fe20000410000 */
[----:B------:R-:W-:-:S02]  /*8a40*/  F2FP.SATFINITE.E4M3.F32.PACK_AB_MERGE_C R152, R176, R15, R20 ;  /* 0x0000000fb098723e */ /* 0x000fc40004807014 */
[----:B------:R-:W-:Y:S02]  /*8a50*/  F2FP.SATFINITE.E4M3.F32.PACK_AB_MERGE_C R157, R163, R158, R170 ;  /* 0x0000009ea39d723e */ /* 0x000fe400048070aa */
[----:B------:R-:W2:Y:S01]  /*8a60*/  MUFU.EX2 R164, R164 ;  /* 0x000000a400a47308 */ /* 0x000ea20000000800 */
[----:B0-----:R-:W-:-:S01]  /*8a70*/  FADD.FTZ R171, R159, R4 ;  /* 0x000000049fab7221 */ /* 0x001fc20000010000 */
[----:B------:R-:W-:Y:S02]  /*8a80*/  F2FP.SATFINITE.E4M3.F32.PACK_AB_MERGE_C R154, R154, R21, R178 ;  /* 0x000000159a9a723e */ /* 0x000fe400048070b2 */
[----:B------:R-:W-:-:S04]  /*8a90*/  F2FP.SATFINITE.E4M3.F32.PACK_AB_MERGE_C R155, R172, R13, R155 ;  /* 0x0000000dac9b723e */ /* 0x000fc8000480709b */
        /* <DEDUP_REMOVED lines=11> */
[----:B------:R-:W-:Y:S01]  /*8b50*/  F2FP.SATFINITE.E4M3.F32.PACK_AB_MERGE_C R158, R164, R159, R165 ;  /* 0x0000009fa49e723e */ /* 0x000fe200048070a5 */
[----:B0-----:R-:W-:-:S01]  /*8b60*/  FADD.FTZ R4, R174, R153 ;  /* 0x00000099ae047221 */ /* 0x001fc20000010000 */
[----:B------:R-:W-:Y:S02]  /*8b70*/  F2FP.SATFINITE.E4M3.F32.PACK_AB_MERGE_C R153, R11, R10, R177 ;  /* 0x0000000a0b99723e */ /* 0x000fe400048070b1 */
[C---:B-1----:R-:W-:Y:S01]  /*8b80*/  F2FP.SATFINITE.E4M3.F32.PACK_AB_MERGE_C R174, R169.reuse, R174, RZ ;  /* 0x000000aea9ae723e */ /* 0x042fe200048070ff */
[----:B------:R-:W-:-:S03]  /*8b90*/  FADD.FTZ R4, R169, R4 ;  /* 0x00000004a9047221 */ /* 0x000fc60000010000 */
[----:B------:R-:W-:Y:S01]  /*8ba0*/  F2FP.SATFINITE.E4M3.F32.PACK_AB_MERGE_C R159, R173, R162, R174 ;  /* 0x000000a2ad9f723e */ /* 0x000fe200048070ae */
[----:B------:R-:W-:Y:S06]  /*8bb0*/  @P1 BRA `(.L_x_1475) ;  /* 0x0000000000041947 */ /* 0x000fec0003800000 */
[----:B------:R-:W-:Y:S01]  /*8bc0*/  BPT.TRAP 0x1 ;  /* 0x000000040000795c */ /* 0x000fe20000300000 */
.L_x_1475:
[----:B------:R-:W-:Y:S01]  /*8bd0*/  PLOP3.LUT P2, PT, PT, PT, UP0, 0x40, 0x0 ;  /* 0x000000000000781c */ /* 0x000fe20003f4e808 */
[----:B------:R0:W1:-:S12]  /*8be0*/  SYNCS.PHASECHK.TRANS64.TRYWAIT P1, [UR56+0x28450], R7 ;  /* 0x02845007ff0075a7 */ /* 0x0000580008020178 */
[----:B0-----:R-:W-:Y:S05]  /*8bf0*/  @P2 BRA `(.L_x_1476) ;  /* 0x0000000000042947 */ /* 0x001fea0003800000 */
[----:B------:R-:W-:Y:S01]  /*8c00*/  BPT.TRAP 0x1 ;  /* 0x000000040000795c */ /* 0x000fe20000300000 */
.L_x_1476:
[----:B------:R-:W-:Y:S01]  /*8c10*/  VIADD R9, R195, 0x8 ;  /* 0x00000008c3097836 */ /* 0x000fe20000000000 */
[----:B-1----:R-:W-:Y:S06]  /*8c20*/  @P1 BRA `(.L_x_1477) ;  /* 0x0000000000081947 */ /* 0x002fec0003800000 */
[----:B------:R-:W0:Y:S02]  /*8c30*/  SYNCS.PHASECHK.TRANS64.TRYWAIT P1, [UR56+0x28450], R7 ;  /* 0x02845007ff0075a7 */ /* 0x000e240008020178 */
[----:B0-----:R-:W-:Y:S05]  /*8c40*/  @!P1 BRA `(.L_x_1478) ;  /* 0x000000d400489947 */ /* 0x001fea0003800000 */
.L_x_1477:
        /* <DEDUP_REMOVED lines=15> */
.L_x_1479:
[----:B------:R-:W-:Y:S01]  /*8d40*/  UIADD3 UR56, UR56, 0x28460, URZ ;  /* 0x0002846038387890 */ /* 0x000fe2000fffe03f */
[----:B------:R-:W-:Y:S02]  /*8d50*/  IMAD.MOV.U32 R9, RZ, RZ, R6 ;  /* 0x000000ffff097224 */ /* 0x000fe400078e0006 */
[----:B------:R-:W-:Y:S01]  /*8d60*/  IMAD.MOV.U32 R14, RZ, RZ, R5 ;  /* 0x000000ffff0e7224 */ /* 0x000fe200078e0005 */
[----:B------:R-:W-:-:S09]  /*8d70*/  UPRMT UR56, UR57, 0x654, UR56 ;  /* 0x0000065439387896 */ /* 0x000fd20008000038 */
[----:B------:R-:W-:Y:S01]  /*8d80*/  SYNCS.ARRIVE.TRANS64.RED.A1T0 RZ, [UR56], RZ ;  /* 0x000000ffffff79a7 */ /* 0x000fe20008100438 */
[----:B------:R-:W-:Y:S05]  /*8d90*/  @P0 BRA `(.L_x_1480) ;  /* 0xffffffe000d00947 */ /* 0x000fea000383ffff */
.L_x_1469:
[----:B------:R-:W-:-:S13]  /*8da0*/  ISETP.GE.AND P0, PT, R8, UR41, PT ;  /* 0x0000002908007c0c */ /* 0x000fda000bf06270 */
[----:B------:R-:W-:Y:S05]  /*8db0*/  @!P0 BRA `(.L_x_1481) ;  /* 0x00000028000c8947 */ /* 0x000fea0003800000 */
[----:B------:R-:W-:Y:S01]  /*8dc0*/  IMAD.MOV.U32 R11, RZ, RZ, R6 ;  /* 0x000000ffff0b7224 */ /* 0x000fe200078e0006 */
[----:B------:R-:W-:Y:S01]  /*8dd0*/  ULDC UR56, c[0x0][0x9e4] ;  /* 0x0002790000387ab9 */ /* 0x000fe20000000800 */
[----:B0-----:R-:W-:Y:S01]  /*8de0*/  IMAD.MOV.U32 R10, RZ, RZ, R5 ;  /* 0x000000ffff0a7224 */ /* 0x001fe200078e0005 */
[----:B------:R-:W-:Y:S01]  /*8df0*/  ULDC UR58, c[0x0][0x9dc] ;  /* 0x00027700003a7ab9 */ /* 0x000fe20000000800 */
[----:B------:R-:W-:Y:S01]  /*8e00*/  ULDC UR53, c[0x0][0x988] ;  /* 0x0002620000357ab9 */ /* 0x000fe20000000800 */
[----:B------:R-:W-:-:S05]  /*8e10*/  ULDC UR57, c[0x0][0x9e0] ;  /* 0x0002780000397ab9 */ /* 0x000fca0000000800 */
.L_x_1500:
        /* <DEDUP_REMOVED lines=8> */
.L_x_1482:
        /* <DEDUP_REMOVED lines=10> */
.L_x_1483:
[----:B-1----:R-:W-:Y:S05]  /*8f40*/  @P0 BRA `(.L_x_1484) ;  /* 0x0000000000080947 */ /* 0x002fea0003800000 */
[----:B------:R-:W1:Y:S02]  /*8f50*/  SYNCS.PHASECHK.TRANS64.TRYWAIT P0, [UR59+0x28430], R9 ;  /* 0x02843009ff0075a7 */ /* 0x000e64000800017b */
[----:B-1----:R-:W-:Y:S05]  /*8f60*/  @!P0 BRA `(.L_x_1485) ;  /* 0x000000d000988947 */ /* 0x002fea0003800000 */
.L_x_1484:
        /* <DEDUP_REMOVED lines=47> */
.L_x_1486:
[----:B------:R-:W-:Y:S01]  /*9260*/  UISETP.NE.AND UP2, UPT, UR50, URZ, UPT ;  /* 0x0000003f3200728c */ /* 0x000fe2000bf45270 */
[C---:B------:R-:W-:Y:S01]  /*9270*/  FMUL.FTZ R196, R0.reuse, R156 ;  /* 0x0000009c00c47220 */ /* 0x040fe20000410000 */
[----:B------:R-:W-:Y:S01]  /*9280*/  FMUL.FTZ R156, R0, R174 ;  /* 0x000000ae009c7220 */ /* 0x000fe20000410000 */
[----:B------:R-:W-:Y:S02]  /*9290*/  VIADD R174, R18, UR39 ;  /* 0x0000002712ae7c36 */ /* 0x000fe40008000000 */
[C---:B------:R-:W-:Y:S01]  /*92a0*/  FMUL.FTZ R12, R0.reuse, R154 ;  /* 0x0000009a000c7220 */ /* 0x040fe20000410000 */
[----:B------:R-:W-:Y:S01]  /*92b0*/  FMUL.FTZ R154, R0, R170 ;  /* 0x000000aa009a7220 */ /* 0x000fe20000410000 */
        /* <DEDUP_REMOVED lines=23> */
[----:B------:R-:W2:Y:S01]  /*9430*/  SHFL.IDX PT, R6, R174, RZ, 0x1c1f ;  /* 0x001c1fffae067589 */ /* 0x000ea200000e0000 */
        /* <DEDUP_REMOVED lines=20> */
[----:B------:R-:W-:Y:S01]  /*9580*/  SYNCS.ARRIVE.TRANS64.RED.A1T0 RZ, [UR6], RZ ;  /* 0x000000ffffff79a7 */ /* 0x000fe20008100406 */
[----:B------:R-:W-:-:S03]  /*9590*/  ULOP3.LUT UR6, URZ, UR58, URZ, 0x33, !UPT ;  /* 0x0000003a3f067292 */ /* 0x000fc6000f8e333f */
[----:B------:R-:W-:Y:S02]  /*95a0*/  IADD3 R7, -R176, UR40, R7 ;  /* 0x00000028b0077c10 */ /* 0x000fe4000fffe107 */
[----:B------:R-:W4:Y:S03]  /*95b0*/  MUFU.TANH R195, R195 ;  /* 0x000000c300c37308 */ /* 0x000f260000002400 */
[C---:B------:R-:W-:Y:S02]  /*95c0*/  VIADD R177, R7.reuse, UR57 ;  /* 0x0000003907b17c36 */ /* 0x040fe40008000000 */
[----:B------:R-:W-:Y:S02]  /*95d0*/  VIADD R179, R7, UR6 ;  /* 0x0000000607b37c36 */ /* 0x000fe40008000000 */
[----:B--2---:R-:W-:Y:S01]  /*95e0*/  IMAD.IADD R175, R177, 0x1, R6 ;  /* 0x00000001b1af7824 */ /* 0x004fe200078e0206 */
[----:B------:R-:W2:Y:S01]  /*95f0*/  MUFU.TANH R12, R12 ;  /* 0x0000000c000c7308 */ /* 0x000ea20000002400 */
        /* <DEDUP_REMOVED lines=30> */
[----:B--234-:R-:W-:Y:S05]  /*97e0*/  @P0 BRA `(.L_x_1487) ;  /* 0x00000000005c0947 */ /* 0x01cfea0003800000 */
        /* <DEDUP_REMOVED lines=8> */
[----:B------:R-:W2:Y:S02]  /*9870*/  @P0 LDC.64 R6, c[0x0][0x9e8] ;  /* 0x00027a00ff060b82 */ /* 0x000ea40000000a00 */
[----:B--2---:R-:W-:-:S05]  /*9880*/  @P0 IMAD.HI.U32 R6, R173, R6, RZ ;  /* 0x00000006ad060227 */ /* 0x004fca00078e00ff */
[----:B------:R-:W-:-:S04]  /*9890*/  @P0 SHF.R.U32.HI R173, RZ, R7, R6 ;  /* 0x00000007ffad0219 */ /* 0x000fc80000011606 */
[----:B------:R-:W-:Y:S01]  /*98a0*/  LOP3.LUT R173, RZ, R173, RZ, 0x33, !PT ;  /* 0x000000adffad7212 */ /* 0x000fe200078e33ff */
[----:B------:R-:W-:Y:S06]  /*98b0*/  BRA `(.L_x_1490) ;  /* 0x0000000000147947 */ /* 0x000fec0003800000 */
.L_x_1489:
[----:B------:R-:W-:-:S05]  /*98c0*/  IMAD.U32 R178, RZ, RZ, UR56 ;  /* 0x00000038ffb27e24 */ /* 0x000fca000f8e00ff */
[----:B------:R-:W-:-:S13]  /*98d0*/  ISETP.NE.AND P0, PT, R178, 0x1, PT ;  /* 0x00000001b200780c */ /* 0x000fda0003f05270 */
[----:B------:R-:W2:Y:S02]  /*98e0*/  @P0 LDC.64 R6, c[0x0][0x9e8] ;  /* 0x00027a00ff060b82 */ /* 0x000ea40000000a00 */
[----:B--2---:R-:W-:-:S05]  /*98f0*/  @P0 IMAD.HI.U32 R6, R173, R6, RZ ;  /* 0x00000006ad060227 */ /* 0x004fca00078e00ff */
[----:B------:R-:W-:-:S07]  /*9900*/  @P0 SHF.R.U32.HI R173, RZ, R7, R6 ;  /* 0x00000007ffad0219 */ /* 0x000fce0000011606 */
.L_x_1490:
[----:B------:R-:W-:Y:S05]  /*9910*/  BSYNC B0 ;  /* 0x0000000000007941 */ /* 0x000fea0003800000 */
.L_x_1488:
[----:B------:R-:W-:-:S04]  /*9920*/  IMAD R173, R173, R178, -R170 ;  /* 0x000000b2adad7224 */ /* 0x000fc800078e0aaa */
[----:B------:R-:W-:-:S05]  /*9930*/  IMAD R173, R16, -0x2, R173 ;  /* 0xfffffffe10ad7824 */ /* 0x000fca00078e02ad */
[----:B------:R-:W-:Y:S02]  /*9940*/  VIADDMNMX R175, R173, R178, R175, PT ;  /* 0x000000b2adaf7246 */ /* 0x000fe400038001af */
[----:B------:R-:W-:-:S07]  /*9950*/  VIMNMX R176, R176, R173, !PT ;  /* 0x000000adb0b07248 */ /* 0x000fce0007fe0100 */
.L_x_1487:
[----:B------:R-:W-:Y:S01]  /*9960*/  ISETP.GT.AND P0, PT, R8, -0x1, PT ;  /* 0xffffffff0800780c */ /* 0x000fe20003f04270 */
[----:B------:R-:W2:Y:S01]  /*9970*/  SHFL.IDX PT, R6, R174, 0x1, 0x1c1f ;  /* 0x003c1f00ae067f89 */ /* 0x000ea200000e0000 */
        /* <DEDUP_REMOVED lines=12> */
[----:B--2---:R-:W-:Y:S01]  /*9a40*/  IMAD.IADD R174, R177, 0x1, R6 ;  /* 0x00000001b1ae7824 */ /* 0x004fe200078e0206 */
        /* <DEDUP_REMOVED lines=53> */
.L_x_1493:
[----:B------:R-:W-:-:S05]  /*9da0*/  IMAD.U32 R176, RZ, RZ, UR56 ;  /* 0x00000038ffb07e24 */ /* 0x000fca000f8e00ff */
[----:B------:R-:W-:-:S13]  /*9db0*/  ISETP.NE.AND P1, PT, R176, 0x1, PT ;  /* 0x00000001b000780c */ /* 0x000fda0003f25270 */
[----:B------:R-:W0:Y:S02]  /*9dc0*/  @P1 LDC.64 R6, c[0x0][0x9e8] ;  /* 0x00027a00ff061b82 */ /* 0x000e240000000a00 */
[----:B0-----:R-:W-:-:S05]  /*9dd0*/  @P1 IMAD.HI.U32 R6, R5, R6, RZ ;  /* 0x0000000605061227 */ /* 0x001fca00078e00ff */
[----:B------:R-:W-:-:S07]  /*9de0*/  @P1 SHF.R.U32.HI R5, RZ, R7, R6 ;  /* 0x00000007ff051219 */ /* 0x000fce0000011606 */
.L_x_1494:
[----:B------:R-:W-:Y:S05]  /*9df0*/  BSYNC B0 ;  /* 0x0000000000007941 */ /* 0x000fea0003800000 */
.L_x_1492:
[----:B------:R-:W-:-:S04]  /*9e00*/  IMAD R5, R5, R176, -R170 ;  /* 0x000000b005057224 */ /* 0x000fc800078e0aaa */
[----:B------:R-:W-:-:S05]  /*9e10*/  IMAD R5, R16, -0x2, R5 ;  /* 0xfffffffe10057824 */ /* 0x000fca00078e0205 */
[----:B------:R-:W-:Y:S02]  /*9e20*/  VIADDMNMX R174, R5, R176, R174, PT ;  /* 0x000000b005ae7246 */ /* 0x000fe400038001ae */
[----:B------:R-:W-:-:S07]  /*9e30*/  VIMNMX R175, R175, R5, !PT ;  /* 0x00000005afaf7248 */ /* 0x000fce0007fe0100 */
.L_x_1491:
        /* <DEDUP_REMOVED lines=109> */
[----:B------:R-:W2:Y:S08]  /*a510*/  MUFU.EX2 R169, R169 ;  /* 0x000000a900a97308 */ /* 0x000eb00000000800 */
[----:B------:R-:W-:Y:S08]  /*a520*/  MUFU.EX2 R175, R175 ;  /* 0x000000af00af7308 */ /* 0x000ff00000000800 */
[----:B------:R-:W-:Y:S01]  /*a530*/  MUFU.EX2 R176, R176 ;  /* 0x000000b000b07308 */ /* 0x000fe20000000800 */
[-C--:B--2---:R-:W-:Y:S01]  /*a540*/  FMUL.FTZ R24, R24, R169.reuse ;  /* 0x000000a918187220 */ /* 0x084fe20000410000 */
        /* <DEDUP_REMOVED lines=121> */
[----:B------:R-:W-:Y:S01]  /*ace0*/  FMUL.FTZ R149, R149, R169 ;  /* 0x000000a995957220 */ /* 0x000fe20000410000 */
        /* <DEDUP_REMOVED lines=21> */
[----:B------:R5:W1:Y:S01]  /*ae40*/  MUFU.EX2 R3, R156 ;  /* 0x0000009c00037308 */ /* 0x000a620000000800 */
        /* <DEDUP_REMOVED lines=17> */
[----:B--2---:R-:W-:Y:S01]  /*af60*/  FADD.FTZ R155, R11, R154 ;  /* 0x0000009a0b9b7221 */ /* 0x004fe20000010000 */
[----:B------:R-:W-:Y:S01]  /*af70*/  F2FP.SATFINITE.E4M3.F32.PACK_AB_MERGE_C R152, R7, R170, R159 ;  /* 0x000000aa0798723e */ /* 0x000fe2000480709f */
[----:B------:R-:W-:Y:S01]  /*af80*/  FMUL.FTZ R79, R79, R20 ;  /* 0x000000144f4f7220 */ /* 0x000fe20000410000 */
[----:B------:R-:W-:-:S01]  /*af90*/  FADD.FTZ R154, R164, R153 ;  /* 0x00000099a49a7221 */ /* 0x000fc20000010000 */
[----:B----4-:R-:W-:Y:S01]  /*afa0*/  FADD.FTZ R156, R180, R155 ;  /* 0x0000009bb49c7221 */ /* 0x010fe20000010000 */
[----:B------:R-:W-:Y:S01]  /*afb0*/  FMUL.FTZ R82, R82, R20 ;  /* 0x0000001452527220 */ /* 0x000fe20000410000 */
[----:B------:R-:W2:Y:S01]  /*afc0*/  MUFU.EX2 R166, R166 ;  /* 0x000000a600a67308 */ /* 0x000ea20000000800 */
[----:B------:R-:W-:-:S01]  /*afd0*/  FADD.FTZ R153, R165, R154 ;  /* 0x0000009aa5997221 */ /* 0x000fc20000010000 */
[----:B-1----:R-:W-:Y:S01]  /*afe0*/  FADD.FTZ R155, R3, R156 ;  /* 0x0000009c039b7221 */ /* 0x002fe20000010000 */
[C---:B------:R-:W-:Y:S01]  /*aff0*/  F2FP.SATFINITE.E4M3.F32.PACK_AB_MERGE_C R165, R178.reuse, R165, RZ ;  /* 0x000000a5b2a5723e */ /* 0x040fe200048070ff */
[----:B------:R-:W-:Y:S01]  /*b000*/  FMUL.FTZ R83, R83, R20 ;  /* 0x0000001453537220 */ /* 0x000fe20000410000 */
[----:B------:R-:W-:-:S01]  /*b010*/  FADD.FTZ R153, R178, R153 ;  /* 0x00000099b2997221 */ /* 0x000fc20000010000 */
[-C--:B------:R-:W-:Y:S01]  /*b020*/  FMUL.FTZ R86, R86, R20.reuse ;  /* 0x0000001456567220 */ /* 0x080fe20000410000 */
[----:B------:R-:W-:Y:S01]  /*b030*/  FMUL.FTZ R87, R87, R20 ;  /* 0x0000001457577220 */ /* 0x000fe20000410000 */
[----:B------:R-:W1:Y:S01]  /*b040*/  MUFU.EX2 R181, R181 ;  /* 0x000000b500b57308 */ /* 0x000e620000000800 */
        /* <DEDUP_REMOVED lines=49> */
[----:B------:R-:W-:Y:S01]  /*b360*/  F2FP.SATFINITE.E4M3.F32.PACK_AB_MERGE_C R155, R15, R12, R21 ;  /* 0x0000000c0f9b723e */ /* 0x000fe20004807015 */
[----:B------:R-:W-:Y:S01]  /*b370*/  FMUL.FTZ R151, R151, R20 ;  /* 0x0000001497977220 */ /* 0x000fe20000410000 */
[C---:B--2---:R-:W-:Y:S01]  /*b380*/  F2FP.SATFINITE.E4M3.F32.PACK_AB_MERGE_C R158, R171.reuse, R168, RZ ;  /* 0x000000a8ab9e723e */ /* 0x044fe200048070ff */
[----:B------:R-:W-:-:S03]  /*b390*/  FADD.FTZ R3, R171, R14 ;  /* 0x0000000eab037221 */ /* 0x000fc60000010000 */
[----:B------:R-:W-:Y:S02]  /*b3a0*/  F2FP.SATFINITE.E4M3.F32.PACK_AB_MERGE_C R158, R167, R166, R158 ;  /* 0x000000a6a79e723e */ /* 0x000fe4000480709e */
[C---:B-1----:R-:W-:Y:S01]  /*b3b0*/  F2FP.SATFINITE.E4M3.F32.PACK_AB_MERGE_C R160, R161.reuse, R160, RZ ;  /* 0x000000a0a1a0723e */ /* 0x042fe200048070ff */
[----:B------:R-:W-:-:S03]  /*b3c0*/  FADD.FTZ R4, R161, R4 ;  /* 0x00000004a1047221 */ /* 0x000fc60000010000 */
[----:B------:R-:W-:Y:S01]  /*b3d0*/  F2FP.SATFINITE.E4M3.F32.PACK_AB_MERGE_C R159, R182, R181, R160 ;  /* 0x000000b5b69f723e */ /* 0x000fe200048070a0 */
[----:B------:R-:W-:Y:S06]  /*b3e0*/  @P0 BRA `(.L_x_1495) ;  /* 0x0000000000040947 */ /* 0x000fec0003800000 */
[----:B------:R-:W-:Y:S01]  /*b3f0*/  BPT.TRAP 0x1 ;  /* 0x000000040000795c */ /* 0x000fe20000300000 */
.L_x_1495:
[----:B------:R-:W-:Y:S01]  /*b400*/  PLOP3.LUT P1, PT, PT, PT, UP0, 0x40, 0x0 ;  /* 0x000000000000781c */ /* 0x000fe20003f2e808 */
[----:B------:R0:W1:-:S12]  /*b410*/  SYNCS.PHASECHK.TRANS64.TRYWAIT P0, [UR59+0x28450], R9 ;  /* 0x02845009ff0075a7 */ /* 0x000058000800017b */
[----:B0-----:R-:W-:Y:S05]  /*b420*/  @P1 BRA `(.L_x_1496) ;  /* 0x0000000000041947 */ /* 0x001fea0003800000 */
[----:B------:R-:W-:Y:S01]  /*b430*/  BPT.TRAP 0x1 ;  /* 0x000000040000795c */ /* 0x000fe20000300000 */
.L_x_1496:
[----:B------:R-:W-:Y:S01]  /*b440*/  VIADD R7, R200, 0x8 ;  /* 0x00000008c8077836 */ /* 0x000fe20000000000 */
[----:B-1----:R-:W-:Y:S06]  /*b450*/  @P0 BRA `(.L_x_1497) ;  /* 0x0000000000080947 */ /* 0x002fec0003800000 */
[----:B------:R-:W0:Y:S02]  /*b460*/  SYNCS.PHASECHK.TRANS64.TRYWAIT P0, [UR59+0x28450], R9 ;  /* 0x02845009ff0075a7 */ /* 0x000e24000800017b */
[----:B0-----:R-:W-:Y:S05]  /*b470*/  @!P0 BRA `(.L_x_1498) ;  /* 0x000000ac006c8947 */ /* 0x001fea0003800000 */
.L_x_1497:
        /* <DEDUP_REMOVED lines=15> */
.L_x_1499:
[----:B------:R-:W-:Y:S01]  /*b570*/  UIADD3 UR59, UR59, 0x28460, URZ ;  /* 0x000284603b3b7890 */ /* 0x000fe2000fffe03f */
[C---:B------:R-:W-:Y:S01]  /*b580*/  ISETP.GT.AND P0, PT, R8.reuse, UR41, PT ;  /* 0x0000002908007c0c */ /* 0x040fe2000bf04270 */
[----:B------:R-:W-:Y:S02]  /*b590*/  VIADD R8, R8, 0xffffffff ;  /* 0xffffffff08087836 */ /* 0x000fe40000000000 */
[----:B------:R-:W-:Y:S01]  /*b5a0*/  UPRMT UR59, UR60, 0x654, UR59 ;  /* 0x000006543c3b7896 */ /* 0x000fe2000800003b */
[----:B------:R-:W-:Y:S02]  /*b5b0*/  IMAD.MOV.U32 R11, RZ, RZ, R6 ;  /* 0x000000ffff0b7224 */ /* 0x000fe400078e0006 */
[----:B0-----:R-:W-:-:S06]  /*b5c0*/  IMAD.MOV.U32 R10, RZ, RZ, R5 ;  /* 0x000000ffff0a7224 */ /* 0x001fcc00078e0005 */
[----:B------:R-:W-:Y:S01]  /*b5d0*/  SYNCS.ARRIVE.TRANS64.RED.A1T0 RZ, [UR59], RZ ;  /* 0x000000ffffff79a7 */ /* 0x000fe2000810043b */
[----:B------:R-:W-:Y:S05]  /*b5e0*/  @P0 BRA `(.L_x_1500) ;  /* 0xffffffd8000c0947 */ /* 0x000fea000383ffff */
.L_x_1481:
[----:B------:R-:W-:Y:S01]  /*b5f0*/  ULDC.64 UR8, c[0x0][0x9a0] ;  /* 0x0002680000087ab9 */ /* 0x000fe20000000a00 */
[----:B0-----:R-:W-:Y:S01]  /*b600*/  IMAD.MOV.U32 R7, RZ, RZ, 0x3f800000 ;  /* 0x3f800000ff077424 */ /* 0x001fe200078e00ff */
        /* <DEDUP_REMOVED lines=21> */
[----:B------:R1:W2:Y:S01]  /*b760*/  @P0 LDG.E R7, desc[UR54][R8.64] ;  /* 0x0000003608070981 */ /* 0x0002a2000c1e1900 */
[----:B------:R-:W-:Y:S01]  /*b770*/  IMAD.U32 R20, RZ, RZ, UR10 ;  /* 0x0000000aff147e24 */ /* 0x000fe2000f8e00ff */
[----:B------:R-:W-:Y:S01]  /*b780*/  UIADD3 UR43, UR43, 0x1, URZ ;  /* 0x000000012b2b7890 */ /* 0x000fe2000fffe03f */
[----:B0-----:R-:W-:Y:S01]  /*b790*/  IMAD.MOV.U32 R2, RZ, RZ, -0x800000 ;  /* 0xff800000ff027424 */ /* 0x001fe200078e00ff */
[----:B------:R-:W0:Y:S01]  /*b7a0*/  SHFL.BFLY PT, R0, R3, 0x2, 0x1f ;  /* 0x0c401f0003007f89 */ /* 0x000e2200000e0000 */
[----:B------:R-:W-:Y:S02]  /*b7b0*/  UIADD3 UR45, UR45, 0x1, URZ ;  /* 0x000000012d2d7890 */ /* 0x000fe4000fffe03f */
[----:B------:R-:W-:Y:S01]  /*b7c0*/  UISETP.NE.AND UP0, UPT, UR43, 0x2, UPT ;  /* 0x000000022b00788c */ /* 0x000fe2000bf05270 */
[----:B------:R-:W3:Y:S01]  /*b7d0*/  SHFL.BFLY PT, R13, R4, 0x2, 0x1f ;  /* 0x0c401f00040d7f89 */ /* 0x000ee200000e0000 */
[----:B-1----:R-:W-:Y:S02]  /*b7e0*/  IMAD.MOV.U32 R8, RZ, RZ, RZ ;  /* 0x000000ffff087224 */ /* 0x002fe400078e00ff */
[----:B------:R-:W-:-:S02]  /*b7f0*/  USEL UR4, URZ, 0x1, UP0 ;  /* 0x000000013f047887 */ /* 0x000fc40008000000 */
[----:B------:R-:W-:Y:S02]  /*b800*/  USEL UR43, UR43, URZ, UP0 ;  /* 0x0000003f2b2b7287 */ /* 0x000fe40008000000 */
[----:B------:R-:W-:Y:S01]  /*b810*/  ULOP3.LUT UR44, UR44, UR4, URZ, 0x3c, !UPT ;  /* 0x000000042c2c7292 */ /* 0x000fe2000f8e3c3f */
[----:B0-----:R-:W-:Y:S01]  /*b820*/  FADD.FTZ R0, R0, R3 ;  /* 0x0000000300007221 */ /* 0x001fe20000010000 */
[----:B---3--:R-:W-:-:S04]  /*b830*/  FADD.FTZ R13, R13, R4 ;  /* 0x000000040d0d7221 */ /* 0x008fc80000010000 */
        /* <DEDUP_REMOVED lines=14> */
[----:B------:R-:W-:-:S03]  /*b920*/  @P1 FMUL.FTZ R4, R4, 0.69314718246459960938 ;  /* 0x3f31721804041820 */ /* 0x000fc60000410000 */
        /* <DEDUP_REMOVED lines=138> */
[----:B------:R-:W-:-:S07]  /*c1d0*/  FMUL.FTZ R9, R151, R9 ;  /* 0x0000000997097220 */ /* 0x000fce0000410000 */
.L_x_1422:
[----:B------:R-:W0:Y:S08]  /*c1e0*/  S2UR UR4, SR_CgaCtaId ;  /* 0x00000000000479c3 */ /* 0x000e300000008800 */
[----:B------:R-:W-:Y:S06]  /*c1f0*/  BAR.SYNC.DEFER_BLOCKING 0x5, 0x180 ;  /* 0x0146000000007b1d */ /* 0x000fec0000010000 */
[----:B------:R-:W-:Y:S01]  /*c200*/  UMOV UR6, 0x400 ;  /* 0x0000040000067882 */ /* 0x000fe20000000000 */
[----:B------:R-:W-:Y:S01]  /*c210*/  BSSY B0, `(.L_x_1501) ;  /* 0x00003a0000007945 */ /* 0x000fe20003800000 */
[----:B0-----:R-:W-:-:S09]  /*c220*/  ULEA UR6, UR4, UR6, 0x18 ;  /* 0x0000000604067291 */ /* 0x001fd2000f8ec03f */
[----:B------:R-:W0:Y:S02]  /*c230*/  LDS.128 R44, [UR6+0x284d0] ;  /* 0x0284d006ff2c7984 */ /* 0x000e240008000c00 */
[----:B0-----:R-:W-:Y:S02]  /*c240*/  R2UR UR5, R45 ;  /* 0x000000002d0572ca */ /* 0x001fe400000e0000 */
[----:B------:R-:W-:Y:S02]  /*c250*/  R2UR UR48, R46 ;  /* 0x000000002e3072ca */ /* 0x000fe400000e0000 */
[----:B------:R-:W-:Y:S01]  /*c260*/  R2UR UR47, R47 ;  /* 0x000000002f2f72ca */ /* 0x000fe200000e0000 */
[----:B------:R-:W-:Y:S06]  /*c270*/  BAR.ARV 0x4, 0x180 ;  /* 0x0106000000007b1d */ /* 0x000fec0000002000 */
[----:B------:R-:W-:Y:S08]  /*c280*/  @P0 BRA `(.L_x_1502) ;  /* 0x0000002c00000947 */ /* 0x000ff00003800000 */
[----:B------:R-:W0:Y:S01]  /*c290*/  S2R R74, SR_TID.X ;  /* 0x00000000004a7919 */ /* 0x000e220000002100 */
[----:B------:R-:W-:Y:S01]  /*c2a0*/  ULDC.64 UR8, c[0x4][0x128] ;  /* 0x01004a0000087ab9 */ /* 0x000fe20000000a00 */
[----:B------:R-:W1:Y:S01]  /*c2b0*/  S2UR UR4, SR_SWINHI ;  /* 0x00000000000479c3 */ /* 0x000e620000002f00 */
[----:B------:R-:W-:Y:S01]  /*c2c0*/  F2FP.BF16.F32.PACK_AB R55, R102, R55 ;  /* 0x000000376637723e */ /* 0x000fe200000010ff */
[----:B------:R-:W-:Y:S01]  /*c2d0*/  ULDC.64 UR10, c[0x0][0xc00] ;  /* 0x00030000000a7ab9 */ /* 0x000fe20000000a00 */
[----:B0-----:R-:W-:-:S05]  /*c2e0*/  IMAD.SHL.U32 R20, R74, 0x4, RZ ;  /* 0x000000044a147824 */ /* 0x001fca00078e00ff */
[----:B------:R-:W-:-:S04]  /*c2f0*/  LOP3.LUT R20, R20, 0xc, RZ, 0xc0, !PT ;  /* 0x0000000c14147812 */ /* 0x000fc800078ec0ff */
[----:B------:R-:W-:-:S05]  /*c300*/  IADD3 R20, P0, R20, UR8, RZ ;  /* 0x0000000814147c10 */ /* 0x000fca000ff1e0ff */
[----:B------:R-:W-:-:S05]  /*c310*/  IMAD.X R21, RZ, RZ, UR9, P0 ;  /* 0x00000009ff157e24 */ /* 0x000fca00080e06ff */
[----:B------:R0:W2:Y:S01]  /*c320*/  LDG.E.CONSTANT R20, desc[UR54][R20.64] ;  /* 0x0000003614147981 */ /* 0x0000a2000c1e9900 */
[----:B------:R-:W-:Y:S01]  /*c330*/  F2FP.BF16.F32.PACK_AB R54, R103, R54 ;  /* 0x000000366736723e */ /* 0x000fe200000010ff */
[----:B------:R-:W-:Y:S01]  /*c340*/  UMOV UR8, UR6 ;  /* 0x0000000600087c82 */ /* 0x000fe20008000000 */
[----:B-1----:R-:W-:Y:S01]  /*c350*/  UMOV UR9, UR4 ;  /* 0x0000000400097c82 */ /* 0x002fe20008000000 */
[----:B------:R-:W-:Y:S01]  /*c360*/  F2FP.BF16.F32.PACK_AB R45, R87, R62 ;  /* 0x0000003e572d723e */ /* 0x000fe200000010ff */
[----:B------:R-:W-:Y:S01]  /*c370*/  UISETP.NE.U32.AND UP0, UPT, UR10, URZ, UPT ;  /* 0x0000003f0a00728c */ /* 0x000fe2000bf05070 */
[----:B------:R-:W-:Y:S02]  /*c380*/  F2FP.BF16.F32.PACK_AB R32, R5, R32 ;  /* 0x000000200520723e */ /* 0x000fe400000010ff */
[----:B------:R-:W-:Y:S01]  /*c390*/  F2FP.BF16.F32.PACK_AB R33, R6, R33 ;  /* 0x000000210621723e */ /* 0x000fe200000010ff */
[----:B------:R-:W-:Y:S01]  /*c3a0*/  UISETP.NE.AND.EX UP0, UPT, UR11, URZ, UPT, UP0 ;  /* 0x0000003f0b00728c */ /* 0x000fe2000bf05300 */
[----:B------:R-:W-:-:S02]  /*c3b0*/  F2FP.BF16.F32.PACK_AB R112, R77, R112 ;  /* 0x000000704d70723e */ /* 0x000fc400000010ff */
[----:B0-----:R-:W-:Y:S01]  /*c3c0*/  LOP3.LUT P0, R21, R74, 0x3, RZ, 0xc0, !PT ;  /* 0x000000034a157812 */ /* 0x001fe2000780c0ff */
[----:B------:R-:W-:Y:S01]  /*c3d0*/  ULDC.64 UR10, c[0x0][0xc00] ;  /* 0x00030000000a7ab9 */ /* 0x000fe20000000a00 */
[----:B------:R-:W-:Y:S01]  /*c3e0*/  F2FP.BF16.F32.PACK_AB R113, R76, R113 ;  /* 0x000000714c71723e */ /* 0x000fe200000010ff */
[----:B------:R-:W-:Y:S01]  /*c3f0*/  UIMAD.WIDE UR10, UR38, 0x4, UR10 ;  /* 0x00000004260a78a5 */ /* 0x000fe2000f8e020a */
[----:B------:R-:W-:Y:S02]  /*c400*/  ISETP.EQ.OR P0, PT, R21, 0x3, !P0 ;  /* 0x000000031500780c */ /* 0x000fe40004702670 */
[----:B------:R-:W-:Y:S02]  /*c410*/  F2FP.BF16.F32.PACK_AB R5, R158, R159 ;  /* 0x0000009f9e05723e */ /* 0x000fe400000010ff */
[----:B------:R-:W-:Y:S02]  /*c420*/  SEL R123, R55, R54, P0 ;  /* 0x00000036377b7207 */ /* 0x000fe40000000000 */
[----:B------:R-:W-:Y:S01]  /*c430*/  SEL R62, R54, R55, P0 ;  /* 0x00000037363e7207 */ /* 0x000fe20000000000 */
[----:B------:R-:W-:Y:S01]  /*c440*/  IMAD.MOV.U32 R54, RZ, RZ, 0x2 ;  /* 0x00000002ff367424 */ /* 0x000fe200078e00ff */
[----:B------:R-:W-:-:S02]  /*c450*/  F2FP.BF16.F32.PACK_AB R6, R156, R157 ;  /* 0x0000009d9c06723e */ /* 0x000fc400000010ff */
[----:B------:R-:W-:Y:S01]  /*c460*/  F2FP.BF16.F32.PACK_AB R136, R101, R136 ;  /* 0x000000886588723e */ /* 0x000fe200000010ff */
[----:B------:R-:W-:Y:S01]  /*c470*/  IMAD.WIDE R54, R189, R54, UR8 ;  /* 0x00000008bd367e25 */ /* 0x000fe2000f8e0236 */
        /* <DEDUP_REMOVED lines=8> */
[----:B------:R-:W-:Y:S02]  /*c500*/  F2FP.BF16.F32.PACK_AB R29, R29, R72 ;  /* 0x000000481d1d723e */ /* 0x000fe400000010ff */
        /* <DEDUP_REMOVED lines=14> */
[C---:B------:R-:W-:Y:S02]  /*c5f0*/  IADD3 R6, P2, R54.reuse, 0x20, RZ ;  /* 0x0000002036067810 */ /* 0x040fe40007f5e0ff */
[C---:B------:R-:W-:Y:S02]  /*c600*/  IADD3 R137, P3, R54.reuse, 0x40, RZ ;  /* 0x0000004036897810 */ /* 0x040fe40007f7e0ff */
[----:B------:R-:W-:Y:S02]  /*c610*/  IADD3 R139, P4, R54, 0x60, RZ ;  /* 0x00000060368b7810 */ /* 0x000fe40007f9e0ff */
[----:B------:R-:W-:Y:S02]  /*c620*/  F2FP.BF16.F32.PACK_AB R148, R148, R149 ;  /* 0x000000959494723e */ /* 0x000fe400000010ff */
[----:B------:R-:W-:Y:S02]  /*c630*/  F2FP.BF16.F32.PACK_AB R141, R140, R141 ;  /* 0x0000008d8c8d723e */ /* 0x000fe400000010ff */
[----:B------:R-:W-:-:S02]  /*c640*/  F2FP.BF16.F32.PACK_AB R13, R13, R56 ;  /* 0x000000380d0d723e */ /* 0x000fc400000010ff */
[----:B------:R-:W-:Y:S01]  /*c650*/  F2FP.BF16.F32.PACK_AB R12, R12, R57 ;  /* 0x000000390c0c723e */ /* 0x000fe200000010ff */
[----:B------:R-:W-:Y:S01]  /*c660*/  IMAD.X R57, RZ, RZ, R55, P3 ;  /* 0x000000ffff397224 */ /* 0x000fe200018e0637 */
        /* <DEDUP_REMOVED lines=9> */
[----:B------:R-:W-:Y:S02]  /*c700*/  SEL R85, R29, R28, P0 ;  /* 0x0000001c1d557207 */ /* 0x000fe40000000000 */
[----:B------:R-:W-:-:S02]  /*c710*/  SEL R26, R28, R29, P0 ;  /* 0x0000001d1c1a7207 */ /* 0x000fc40000000000 */
[----:B------:R-:W-:Y:S02]  /*c720*/  F2FP.BF16.F32.PACK_AB R41, R8, R41 ;  /* 0x000000290829723e */ /* 0x000fe400000010ff */
[----:B------:R-:W-:Y:S02]  /*c730*/  F2FP.BF16.F32.PACK_AB R132, R132, R133 ;  /* 0x000000858484723e */ /* 0x000fe400000010ff */
[----:B------:R-:W-:Y:S02]  /*c740*/  F2FP.BF16.F32.PACK_AB R36, R36, R81 ;  /* 0x000000512424723e */ /* 0x000fe400000010ff */
[----:B------:R-:W-:Y:S02]  /*c750*/  F2FP.BF16.F32.PACK_AB R109, R109, R144 ;  /* 0x000000906d6d723e */ /* 0x000fe400000010ff */
[----:B------:R-:W-:Y:S02]  /*c760*/  F2FP.BF16.F32.PACK_AB R108, R108, R145 ;  /* 0x000000916c6c723e */ /* 0x000fe400000010ff */
        /* <DEDUP_REMOVED lines=9> */
[----:B------:R-:W-:Y:S02]  /*c800*/  SEL R30, R105, R104, P0 ;  /* 0x00000068691e7207 */ /* 0x000fe40000000000 */
        /* <DEDUP_REMOVED lines=16> */
[----:B------:R-:W-:-:S02]  /*c910*/  LOP3.LUT R3, R54, 0x380, RZ, 0xc0, !PT ;  /* 0x0000038036037812 */ /* 0x000fc400078ec0ff */
[----:B------:R-:W-:Y:S02]  /*c920*/  F2FP.BF16.F32.PACK_AB R37, R37, R80 ;  /* 0x000000502525723e */ /* 0x000fe400000010ff */
[----:B------:R-:W-:Y:S02]  /*c930*/  F2FP.BF16.F32.PACK_AB R86, R86, R63 ;  /* 0x0000003f5656723e */ /* 0x000fe400000010ff */
[----:B------:R-:W-:Y:S02]  /*c940*/  F2FP.BF16.F32.PACK_AB R110, R110, R51 ;  /* 0x000000336e6e723e */ /* 0x000fe400000010ff */
[----:B------:R-:W-:Y:S02]  /*c950*/  F2FP.BF16.F32.PACK_AB R43, R118, R43 ;  /* 0x0000002b762b723e */ /* 0x000fe400000010ff */
[----:B------:R-:W-:Y:S02]  /*c960*/  F2FP.BF16.F32.PACK_AB R42, R119, R42 ;  /* 0x0000002a772a723e */ /* 0x000fe400000010ff */
[----:B------:R-:W-:-:S02]  /*c970*/  F2FP.BF16.F32.PACK_AB R39, R126, R39 ;  /* 0x000000277e27723e */ /* 0x000fc400000010ff */
[----:B------:R-:W-:Y:S02]  /*c980*/  F2FP.BF16.F32.PACK_AB R38, R127, R38 ;  /* 0x000000267f26723e */ /* 0x000fe400000010ff */
[C---:B------:R-:W-:Y:S02]  /*c990*/  IADD3 R12, P5, R54.reuse, 0x4000, RZ ;  /* 0x00004000360c7810 */ /* 0x040fe40007fbe0ff */
[C---:B------:R-:W-:Y:S02]  /*c9a0*/  IADD3 R141, P6, R54.reuse, 0x4020, RZ ;  /* 0x00004020368d7810 */ /* 0x040fe40007fde0ff */
[C---:B------:R-:W-:Y:S02]  /*c9b0*/  IADD3 R143, P1, R54.reuse, 0x4040, RZ ;  /* 0x00004040368f7810 */ /* 0x040fe40007f3e0ff */
[C---:B------:R-:W-:Y:S02]  /*c9c0*/  IADD3 R145, P2, R54.reuse, 0x4060, RZ ;  /* 0x0000406036917810 */ /* 0x040fe40007f5e0ff */
[----:B------:R-:W-:-:S02]  /*c9d0*/  IADD3 R14, P3, R54, 0x8000, RZ ;  /* 0x00008000360e7810 */ /* 0x000fc40007f7e0ff */
[----:B------:R-:W-:Y:S02]  /*c9e0*/  IADD3 R147, P4, R54, 0x8020, RZ ;  /* 0x0000802036937810 */ /* 0x000fe40007f9e0ff */
[----:B------:R-:W-:Y:S02]  /*c9f0*/  F2FP.BF16.F32.PACK_AB R40, R7, R40 ;  /* 0x000000280728723e */ /* 0x000fe400000010ff */
[----:B------:R-:W-:Y:S01]  /*ca00*/  F2FP.BF16.F32.PACK_AB R134, R134, R35 ;  /* 0x000000238686723e */ /* 0x000fe200000010ff */
[----:B------:R-:W-:Y:S01]  /*ca10*/  IMAD.X R13, RZ, RZ, R55, P4 ;  /* 0x000000ffff0d7224 */ /* 0x000fe200020e0637 */
[----:B------:R-:W-:Y:S02]  /*ca20*/  SEL R75, R32, R33, P0 ;  /* 0x00000021204b7207 */ /* 0x000fe40000000000 */
[----:B------:R-:W-:Y:S02]  /*ca30*/  SEL R66, R33, R32, P0 ;  /* 0x0000002021427207 */ /* 0x000fe40000000000 */
[----:B------:R-:W-:-:S02]  /*ca40*/  SEL R91, R109, R108, P0 ;  /* 0x0000006c6d5b7207 */ /* 0x000fc40000000000 */
[----:B------:R-:W-:Y:S02]  /*ca50*/  SEL R35, R108, R109, P0 ;  /* 0x0000006d6c237207 */ /* 0x000fe40000000000 */
[----:B------:R-:W-:Y:S02]  /*ca60*/  F2FP.BF16.F32.PACK_AB R150, R150, R27 ;  /* 0x0000001b9696723e */ /* 0x000fe400000010ff */
[----:B------:R-:W-:Y:S02]  /*ca70*/  SEL R103, R128, R129, P0 ;  /* 0x0000008180677207 */ /* 0x000fe40000000000 */
[----:B------:R-:W-:Y:S02]  /*ca80*/  SEL R33, R129, R128, P0 ;  /* 0x0000008081217207 */ /* 0x000fe40000000000 */
[----:B------:R-:W-:Y:S02]  /*ca90*/  SEL R109, R132, R125, P0 ;  /* 0x0000007d846d7207 */ /* 0x000fe40000000000 */
[----:B------:R-:W-:-:S02]  /*caa0*/  SEL R47, R125, R132, P0 ;  /* 0x000000847d2f7207 */ /* 0x000fc40000000000 */
[----:B------:R-:W-:Y:S02]  /*cab0*/  SEL R115, R67, R8, P0 ;  /* 0x0000000843737207 */ /* 0x000fe40000000000 */
[----:B------:R-:W-:Y:S02]  /*cac0*/  SEL R50, R8, R67, P0 ;  /* 0x0000004308327207 */ /* 0x000fe40000000000 */
[----:B------:R-:W-:Y:S02]  /*cad0*/  SHF.R.U64 R3, R3, 0x3, RZ ;  /* 0x0000000303037819 */ /* 0x000fe400000012ff */
[----:B------:R-:W-:Y:S02]  /*cae0*/  SEL R87, R37, R36, P0 ;  /* 0x0000002425577207 */ /* 0x000fe40000000000 */
[----:B------:R-:W-:Y:S01]  /*caf0*/  SEL R27, R36, R37, P0 ;  /* 0x00000025241b7207 */ /* 0x000fe20000000000 */
[----:B------:R-:W-:Y:S01]  /*cb00*/  IMAD.X R37, RZ, RZ, R55, P3 ;  /* 0x000000ffff257224 */ /* 0x000fe200018e0637 */
[----:B------:R-:W-:-:S02]  /*cb10*/  SEL R119, R86, R45, P0 ;  /* 0x0000002d56777207 */ /* 0x000fc40000000000 */
[----:B------:R-:W-:Y:S01]  /*cb20*/  SEL R51, R45, R86, P0 ;  /* 0x000000562d337207 */ /* 0x000fe20000000000 */
[--C-:B------:R-:W-:Y:S01]  /*cb30*/  IMAD.X R45, RZ, RZ, R55.reuse, P6 ;  /* 0x000000ffff2d7224 */ /* 0x100fe200030e0637 */
        /* <DEDUP_REMOVED lines=11> */
[----:B------:R-:W-:Y:S02]  /*cbf0*/  F2FP.BF16.F32.PACK_AB R152, R152, R153 ;  /* 0x000000999898723e */ /* 0x000fe400000010ff */
[----:B------:R-:W-:Y:S02]  /*cc00*/  SEL R77, R40, R41, P0 ;  /* 0x00000029284d7207 */ /* 0x000fe40000000000 */
[----:B------:R-:W-:-:S02]  /*cc10*/  SEL R63, R41, R40, P0 ;  /* 0x00000028293f7207 */ /* 0x000fc40000000000 */
[C---:B------:R-:W-:Y:S02]  /*cc20*/  IADD3 R149, P5, R54.reuse, 0x8040, RZ ;  /* 0x0000804036957810 */ /* 0x040fe40007fbe0ff */
[C---:B------:R-:W-:Y:S02]  /*cc30*/  IADD3 R151, P6, R54.reuse, 0x8060, RZ ;  /* 0x0000806036977810 */ /* 0x040fe40007fde0ff */
[C---:B------:R-:W-:Y:S01]  /*cc40*/  IADD3 R40, P1, R54.reuse, 0xc000, RZ ;  /* 0x0000c00036287810 */ /* 0x040fe20007f3e0ff */
[--C-:B------:R-:W-:Y:S01]  /*cc50*/  IMAD.X R15, RZ, RZ, R55.reuse, P5 ;  /* 0x000000ffff0f7224 */ /* 0x100fe200028e0637 */
[C---:B------:R-:W-:Y:S02]  /*cc60*/  IADD3 R153, P2, R54.reuse, 0xc020, RZ ;  /* 0x0000c02036997810 */ /* 0x040fe40007f5e0ff */
[C---:B------:R-:W-:Y:S02]  /*cc70*/  IADD3 R155, P3, R54.reuse, 0xc040, RZ ;  /* 0x0000c040369b7810 */ /* 0x040fe40007f7e0ff */
[----:B------:R-:W-:Y:S01]  /*cc80*/  IADD3 R157, P4, R54, 0xc060, RZ ;  /* 0x0000c060369d7810 */ /* 0x000fe20007f9e0ff */
[----:B------:R-:W-:Y:S01]  /*cc90*/  IMAD.X R41, RZ, RZ, R55, P2 ;  /* 0x000000ffff297224 */ /* 0x000fe200010e0637 */
[----:B------:R-:W-:-:S02]  /*cca0*/  LOP3.LUT R54, R3, R54, RZ, 0x3c, !PT ;  /* 0x0000003603367212 */ /* 0x000fc400078e3cff */
[----:B------:R-:W-:Y:S01]  /*ccb0*/  SHF.R.U64 R3, R4, 0x3, RZ ;  /* 0x0000000304037819 */ /* 0x000fe200000012ff */
[----:B------:R-:W-:Y:S01]  /*ccc0*/  IMAD.X R5, RZ, RZ, R55, P4 ;  /* 0x000000ffff057224 */ /* 0x000fe200020e0637 */
[----:B------:R-:W-:Y:S02]  /*ccd0*/  LOP3.LUT R8, R137, 0x380, RZ, 0xc0, !PT ;  /* 0x0000038089087812 */ /* 0x000fe400078ec0ff */
[----:B------:R-:W-:Y:S02]  /*cce0*/  F2FP.BF16.F32.PACK_AB R11, R11, R48 ;  /* 0x000000300b0b723e */ /* 0x000fe400000010ff */
[----:B------:R-:W-:Y:S02]  /*ccf0*/  LOP3.LUT R60, R3, R6, RZ, 0x3c, !PT ;  /* 0x00000006033c7212 */ /* 0x000fe400078e3cff */
[----:B------:R-:W-:Y:S02]  /*cd00*/  LOP3.LUT R3, R12, 0x380, RZ, 0xc0, !PT ;  /* 0x000003800c037812 */ /* 0x000fe400078ec0ff */
[----:B------:R-:W-:-:S02]  /*cd10*/  SHF.R.U64 R4, R8, 0x3, RZ ;  /* 0x0000000308047819 */ /* 0x000fc400000012ff */
[----:B------:R-:W-:Y:S02]  /*cd20*/  SEL R79, R11, R10, P0 ;  /* 0x0000000a0b4f7207 */ /* 0x000fe40000000000 */
[----:B------:R-:W-:Y:S01]  /*cd30*/  SEL R21, R10, R11, P0 ;  /* 0x0000000b0a157207 */ /* 0x000fe20000000000 */
[----:B------:R-:W-:Y:S01]  /*cd40*/  IMAD.X R11, RZ, RZ, R55, P6 ;  /* 0x000000ffff0b7224 */ /* 0x000fe200030e0637 */
[----:B------:R-:W-:Y:S02]  /*cd50*/  LOP3.LUT R10, R139, 0x380, RZ, 0xc0, !PT ;  /* 0x000003808b0a7812 */ /* 0x000fe400078ec0ff */
[----:B------:R-:W-:Y:S02]  /*cd60*/  SHF.R.U64 R3, R3, 0x3, RZ ;  /* 0x0000000303037819 */ /* 0x000fe400000012ff */
[----:B------:R-:W-:Y:S02]  /*cd70*/  LOP3.LUT R56, R4, R137, RZ, 0x3c, !PT ;  /* 0x0000008904387212 */ /* 0x000fe400078e3cff */
[----:B------:R-:W-:-:S02]  /*cd80*/  LOP3.LUT R4, R141, 0x380, RZ, 0xc0, !PT ;  /* 0x000003808d047812 */ /* 0x000fc400078ec0ff */
[----:B------:R-:W-:Y:S02]  /*cd90*/  LOP3.LUT R6, R143, 0x380, RZ, 0xc0, !PT ;  /* 0x000003808f067812 */ /* 0x000fe400078ec0ff */
[----:B------:R-:W-:Y:S02]  /*cda0*/  F2FP.BF16.F32.PACK_AB R121, R84, R121 ;  /* 0x000000795479723e */ /* 0x000fe400000010ff */
[----:B------:R-:W-:Y:S02]  /*cdb0*/  F2FP.BF16.F32.PACK_AB R59, R94, R59 ;  /* 0x0000003b5e3b723e */ /* 0x000fe400000010ff */
[----:B------:R-:W-:Y:S02]  /*cdc0*/  SHF.R.U64 R8, R10, 0x3, RZ ;  /* 0x000000030a087819 */ /* 0x000fe400000012ff */
[----:B------:R-:W-:Y:S01]  /*cdd0*/  LOP3.LUT R48, R3, R12, RZ, 0x3c, !PT ;  /* 0x0000000c03307212 */ /* 0x000fe200078e3cff */
[----:B--2---:R-:W-:Y:S01]  /*cde0*/  SHFL.IDX PT, R75, R75, R20, 0x1c1f ;  /* 0x001c1f144b4b7589 */ /* 0x004fe200000e0000 */
[----:B------:R-:W-:-:S02]  /*cdf0*/  LOP3.LUT R3, R14, 0x380, RZ, 0xc0, !PT ;  /* 0x000003800e037812 */ /* 0x000fc400078ec0ff */
[----:B------:R-:W-:Y:S01]  /*ce00*/  SHF.R.U64 R4, R4, 0x3, RZ ;  /* 0x0000000304047819 */ /* 0x000fe200000012ff */
[----:B------:R-:W-:Y:S01]  /*ce10*/  SHFL.IDX PT, R113, R113, R20, 0x1c1f ;  /* 0x001c1f1471717589 */ /* 0x000fe200000e0000 */
[----:B------:R-:W-:Y:S02]  /*ce20*/  SHF.R.U64 R6, R6, 0x3, RZ ;  /* 0x0000000306067819 */ /* 0x000fe400000012ff */
[----:B------:R-:W-:Y:S01]  /*ce30*/  SEL R101, R120, R121, P0 ;  /* 0x0000007978657207 */ /* 0x000fe20000000000 */
[----:B------:R-:W-:Y:S01]  /*ce40*/  SHFL.IDX PT, R117, R117, R20, 0x1c1f ;  /* 0x001c1f1475757589 */ /* 0x000fe200000e0000 */
[----:B------:R-:W-:Y:S02]  /*ce50*/  SEL R32, R121, R120, P0 ;  /* 0x0000007879207207 */ /* 0x000fe40000000000 */
[----:B------:R-:W-:Y:S01]  /*ce60*/  SEL R121, R59, R44, P0 ;  /* 0x0000002c3b797207 */ /* 0x000fe20000000000 */
[----:B------:R-:W-:Y:S01]  /*ce70*/  SHFL.IDX PT, R73, R73, R20, 0x1c1f ;  /* 0x001c1f1449497589 */ /* 0x000fe200000e0000 */
[----:B------:R-:W-:-:S02]  /*ce80*/  LOP3.LUT R52, R8, R139, RZ, 0x3c, !PT ;  /* 0x0000008b08347212 */ /* 0x000fc400078e3cff */
[----:B------:R-:W-:Y:S01]  /*ce90*/  SEL R59, R44, R59, P0 ;  /* 0x0000003b2c3b7207 */ /* 0x000fe20000000000 */
[----:B------:R-:W-:Y:S01]  /*cea0*/  SHFL.IDX PT, R77, R77, R20, 0x1c1f ;  /* 0x001c1f144d4d7589 */ /* 0x000fe200000e0000 */
[----:B------:R-:W-:Y:S02]  /*ceb0*/  LOP3.LUT R8, R145, 0x380, RZ, 0xc0, !PT ;  /* 0x0000038091087812 */ /* 0x000fe400078ec0ff */
[----:B------:R-:W-:Y:S01]  /*cec0*/  SHF.R.U64 R3, R3, 0x3, RZ ;  /* 0x0000000303037819 */ /* 0x000fe200000012ff */
[----:B------:R-:W-:Y:S01]  /*ced0*/  SHFL.IDX PT, R79, R79, R20, 0x1c1f ;  /* 0x001c1f144f4f7589 */ /* 0x000fe200000e0000 */
[----:B------:R-:W-:Y:S02]  /*cee0*/  LOP3.LUT R44, R4, R141, RZ, 0x3c, !PT ;  /* 0x0000008d042c7212 */ /* 0x000fe400078e3cff */
[----:B------:R-:W-:Y:S01]  /*cef0*/  LOP3.LUT R42, R6, R143, RZ, 0x3c, !PT ;  /* 0x0000008f062a7212 */ /* 0x000fe200078e3cff */
[----:B------:R-:W-:Y:S01]  /*cf00*/  SHFL.IDX PT, R81, R81, R20, 0x1c1f ;  /* 0x001c1f1451517589 */ /* 0x000fe200000e0000 */
[----:B------:R-:W-:-:S02]  /*cf10*/  LOP3.LUT R4, R147, 0x380, RZ, 0xc0, !PT ;  /* 0x0000038093047812 */ /* 0x000fc400078ec0ff */
[----:B------:R-:W-:Y:S01]  /*cf20*/  LOP3.LUT R6, R149, 0x380, RZ, 0xc0, !PT ;  /* 0x0000038095067812 */ /* 0x000fe200078ec0ff */
[----:B------:R-:W-:Y:S01]  /*cf30*/  SHFL.IDX PT, R83, R83, R20, 0x1c1f ;  /* 0x001c1f1453537589 */ /* 0x000fe200000e0000 */
[----:B------:R-:W-:Y:S02]  /*cf40*/  SHF.R.U64 R8, R8, 0x3, RZ ;  /* 0x0000000308087819 */ /* 0x000fe400000012ff */
[----:B------:R-:W-:Y:S01]  /*cf50*/  LOP3.LUT R36, R3, R14, RZ, 0x3c, !PT ;  /* 0x0000000e03247212 */ /* 0x000fe200078e3cff */
[----:B------:R-:W-:Y:S01]  /*cf60*/  SHFL.IDX PT, R85, R85, R20, 0x1c1f ;  /* 0x001c1f1455557589 */ /* 0x000fe200000e0000 */
[----:B------:R-:W-:Y:S02]  /*cf70*/  SHF.R.U64 R4, R4, 0x3, RZ ;  /* 0x0000000304047819 */ /* 0x000fe400000012ff */
[----:B------:R-:W-:Y:S01]  /*cf80*/  SHF.R.U64 R6, R6, 0x3, RZ ;  /* 0x0000000306067819 */ /* 0x000fe200000012ff */
[----:B------:R-:W-:Y:S01]  /*cf90*/  SHFL.IDX PT, R87, R87, R20, 0x1c1f ;  /* 0x001c1f1457577589 */ /* 0x000fe200000e0000 */
[----:B------:R-:W-:-:S02]  /*cfa0*/  MOV R92, R52 ;  /* 0x00000034005c7202 */ /* 0x000fc40000000f00 */
[----:B------:R-:W-:Y:S01]  /*cfb0*/  LOP3.LUT R38, R8, R145, RZ, 0x3c, !PT ;  /* 0x0000009108267212 */ /* 0x000fe200078e3cff */
[----:B------:R-:W-:Y:S01]  /*cfc0*/  SHFL.IDX PT, R89, R89, R20, 0x1c1f ;  /* 0x001c1f1459597589 */ /* 0x000fe200000e0000 */
[----:B------:R-:W-:Y:S02]  /*cfd0*/  MOV R53, R36 ;  /* 0x0000002400357202 */ /* 0x000fe40000000f00 */
[----:B------:R-:W-:Y:S01]  /*cfe0*/  SEL R107, R7, R152, P0 ;  /* 0x00000098076b7207 */ /* 0x000fe20000000000 */
[----:B------:R-:W-:Y:S01]  /*cff0*/  SHFL.IDX PT, R95, R95, R20, 0x1c1f ;  /* 0x001c1f145f5f7589 */ /* 0x000fe200000e0000 */
[----:B------:R-:W-:Y:S01]  /*d000*/  SEL R72, R152, R7, P0 ;  /* 0x0000000798487207 */ /* 0x000fe20000000000 */
[----:B------:R-:W-:Y:S01]  /*d010*/  IMAD.X R7, RZ, RZ, R55, P3 ;  /* 0x000000ffff077224 */ /* 0x000fe200018e0637 */
[----:B------:R-:W-:Y:S01]  /*d020*/  LOP3.LUT R8, R151, 0x380, RZ, 0xc0, !PT ;  /* 0x0000038097087812 */ /* 0x000fe200078ec0ff */
[----:B------:R-:W-:Y:S01]  /*d030*/  SHFL.IDX PT, R93, R93, R20, 0x1c1f ;  /* 0x001c1f145d5d7589 */ /* 0x000fe200000e0000 */
[----:B------:R-:W-:-:S02]  /*d040*/  LOP3.LUT R37, R20, 0x2, RZ, 0x3c, !PT ;  /* 0x0000000214257812 */ /* 0x000fc400078e3cff */
[----:B------:R-:W-:Y:S01]  /*d050*/  LOP3.LUT R12, R4, R147, RZ, 0x3c, !PT ;  /* 0x00000093040c7212 */ /* 0x000fe200078e3cff */
[----:B------:R-:W-:Y:S01]  /*d060*/  SHFL.IDX PT, R107, R107, R20, 0x1c1f ;  /* 0x001c1f146b6b7589 */ /* 0x000fe200000e0000 */
[----:B------:R-:W-:Y:S02]  /*d070*/  LOP3.LUT R14, R6, R149, RZ, 0x3c, !PT ;  /* 0x00000095060e7212 */ /* 0x000fe400078e3cff */
[----:B------:R-:W-:Y:S01]  /*d080*/  LOP3.LUT R3, R40, 0x380, RZ, 0xc0, !PT ;  /* 0x0000038028037812 */ /* 0x000fe200078ec0ff */
[----:B------:R-:W0:Y:S01]  /*d090*/  SHFL.IDX PT, R66, R66, R37, 0x1c1f ;  /* 0x001c1f2542427589 */ /* 0x000e2200000e0000 */
[----:B------:R-:W-:Y:S02]  /*d0a0*/  LOP3.LUT R4, R153, 0x380, RZ, 0xc0, !PT ;  /* 0x0000038099047812 */ /* 0x000fe400078ec0ff */
[----:B------:R-:W-:Y:S01]  /*d0b0*/  LOP3.LUT R6, R155, 0x380, RZ, 0xc0, !PT ;  /* 0x000003809b067812 */ /* 0x000fe200078ec0ff */
[----:B------:R-:W1:Y:S01]  /*d0c0*/  SHFL.IDX PT, R72, R72, R37, 0x1c1f ;  /* 0x001c1f2548487589 */ /* 0x000e6200000e0000 */
[----:B------:R-:W-:-:S02]  /*d0d0*/  SHF.R.U64 R8, R8, 0x3, RZ ;  /* 0x0000000308087819 */ /* 0x000fc400000012ff */
[----:B------:R-:W-:Y:S01]  /*d0e0*/  SHF.R.U64 R3, R3, 0x3, RZ ;  /* 0x0000000303037819 */ /* 0x000fe200000012ff */
[----:B------:R-:W2:Y:S01]  /*d0f0*/  SHFL.IDX PT, R74, R74, R37, 0x1c1f ;  /* 0x001c1f254a4a7589 */ /* 0x000ea200000e0000 */
[----:B------:R-:W-:Y:S02]  /*d100*/  SHF.R.U64 R4, R4, 0x3, RZ ;  /* 0x0000000304047819 */ /* 0x000fe400000012ff */
[----:B------:R-:W-:Y:S01]  /*d110*/  SHF.R.U64 R6, R6, 0x3, RZ ;  /* 0x0000000306067819 */ /* 0x000fe200000012ff */
[----:B------:R-:W3:Y:S01]  /*d120*/  SHFL.IDX PT, R76, R76, R37, 0x1c1f ;  /* 0x001c1f254c4c7589 */ /* 0x000ee200000e0000 */
[----:B------:R-:W-:Y:S02]  /*d130*/  LOP3.LUT R10, R8, R151, RZ, 0x3c, !PT ;  /* 0x00000097080a7212 */ /* 0x000fe400078e3cff */
[----:B------:R-:W-:Y:S01]  /*d140*/  LOP3.LUT R8, R3, R40, RZ, 0x3c, !PT ;  /* 0x0000002803087212 */ /* 0x000fe200078e3cff */
[----:B------:R-:W-:Y:S01]  /*d150*/  SHFL.IDX PT, R97, R97, R20, 0x1c1f ;  /* 0x001c1f1461617589 */ /* 0x000fe200000e0000 */
[----:B------:R-:W-:-:S02]  /*d160*/  LOP3.LUT R40, R4, R153, RZ, 0x3c, !PT ;  /* 0x0000009904287212 */ /* 0x000fc400078e3cff */
[----:B------:R-:W-:Y:S01]  /*d170*/  LOP3.LUT R6, R6, R155, RZ, 0x3c, !PT ;  /* 0x0000009b06067212 */ /* 0x000fe200078e3cff */
[----:B------:R-:W-:Y:S01]  /*d180*/  SHFL.IDX PT, R101, R101, R20, 0x1c1f ;  /* 0x001c1f1465657589 */ /* 0x000fe200000e0000 */
[----:B------:R-:W-:Y:S02]  /*d190*/  LOP3.LUT R78, R157, 0x380, RZ, 0xc0, !PT ;  /* 0x000003809d4e7812 */ /* 0x000fe400078ec0ff */
[----:B------:R-:W-:Y:S01]  /*d1a0*/  SEL R131, R134, R135, P0 ;  /* 0x0000008786837207 */ /* 0x000fe20000000000 */
[----:B------:R-:W-:Y:S01]  /*d1b0*/  SHFL.IDX PT, R103, R103, R20, 0x1c1f ;  /* 0x001c1f1467677589 */ /* 0x000fe200000e0000 */
[----:B------:R-:W-:Y:S02]  /*d1c0*/  SEL R68, R135, R134, P0 ;  /* 0x0000008687447207 */ /* 0x000fe40000000000 */
[----:B------:R-:W-:Y:S01]  /*d1d0*/  SEL R135, R150, R9, P0 ;  /* 0x0000000996877207 */ /* 0x000fe20000000000 */
[----:B------:R-:W-:Y:S01]  /*d1e0*/  SHFL.IDX PT, R99, R99, R20, 0x1c1f ;  /* 0x001c1f1463637589 */ /* 0x000fe200000e0000 */
[----:B------:R-:W-:-:S02]  /*d1f0*/  MOV R40, R40 ;  /* 0x0000002800287202 */ /* 0x000fc40000000f00 */
[----:B------:R-:W-:Y:S01]  /*d200*/  MOV R96, R60 ;  /* 0x0000003c00607202 */ /* 0x000fe20000000f00 */
[----:B------:R-:W-:Y:S01]  /*d210*/  SHFL.IDX PT, R91, R91, R20, 0x1c1f ;  /* 0x001c1f145b5b7589 */ /* 0x000fe200000e0000 */
[----:B------:R-:W-:Y:S02]  /*d220*/  MOV R41, R6 ;  /* 0x0000000600297202 */ /* 0x000fe40000000f00 */
[----:B------:R-:W-:Y:S01]  /*d230*/  SHF.R.U64 R78, R78, 0x3, RZ ;  /* 0x000000034e4e7819 */ /* 0x000fe200000012ff */
[----:B------:R-:W4:Y:S01]  /*d240*/  SHFL.IDX PT, R6, R69, R37, 0x1c1f ;  /* 0x001c1f2545067589 */ /* 0x000f2200000e0000 */
[----:B------:R-:W-:Y:S02]  /*d250*/  MOV R61, R44 ;  /* 0x0000002c003d7202 */ /* 0x000fe40000000f00 */
[----:B------:R-:W-:Y:S01]  /*d260*/  MOV R45, R14 ;  /* 0x0000000e002d7202 */ /* 0x000fe20000000f00 */
[----:B------:R-:W-:Y:S01]  /*d270*/  SHFL.IDX PT, R105, R105, R20, 0x1c1f ;  /* 0x001c1f1469697589 */ /* 0x000fe200000e0000 */
[----:B------:R-:W-:Y:S01]  /*d280*/  SEL R71, R9, R150, P0 ;  /* 0x0000009609477207 */ /* 0x000fe20000000000 */
[----:B------:R-:W-:Y:S01]  /*d290*/  IMAD.X R9, RZ, RZ, R55, P1 ;  /* 0x000000ffff097224 */ /* 0x000fe200008e0637 */
[----:B------:R-:W-:Y:S01]  /*d2a0*/  LOP3.LUT R4, R78, R157, RZ, 0x3c, !PT ;  /* 0x0000009d4e047212 */ /* 0x000fe200078e3cff */
[----:B------:R-:W4:Y:S01]  /*d2b0*/  SHFL.IDX PT, R14, R63, R37, 0x1c1f ;  /* 0x001c1f253f0e7589 */ /* 0x000f2200000e0000 */
[----:B------:R-:W-:-:S02]  /*d2c0*/  MOV R98, R54 ;  /* 0x0000003600627202 */ /* 0x000fc40000000f00 */
[----:B------:R-:W-:Y:S01]  /*d2d0*/  MOV R55, R38 ;  /* 0x0000002600377202 */ /* 0x000fe20000000f00 */
[----:B------:R-:W-:Y:S01]  /*d2e0*/  SHFL.IDX PT, R109, R109, R20, 0x1c1f ;  /* 0x001c1f146d6d7589 */ /* 0x000fe200000e0000 */
[----:B------:R-:W-:Y:S02]  /*d2f0*/  MOV R90, R48 ;  /* 0x00000030005a7202 */ /* 0x000fe40000000f00 */
[----:B------:R-:W-:Y:S01]  /*d300*/  MOV R94, R56 ;  /* 0x00000038005e7202 */ /* 0x000fe20000000f00 */
[----:B------:R-:W-:Y:S01]  /*d310*/  SHFL.IDX PT, R111, R111, R20, 0x1c1f ;  /* 0x001c1f146f6f7589 */ /* 0x000fe200000e0000 */
[----:B------:R-:W-:Y:S02]  /*d320*/  MOV R57, R42 ;  /* 0x0000002a00397202 */ /* 0x000fe40000000f00 */
[----:B------:R-:W-:Y:S01]  /*d330*/  MOV R43, R10 ;  /* 0x0000000a002b7202 */ /* 0x000fe20000000f00 */
[----:B------:R-:W-:Y:S01]  /*d340*/  SHFL.IDX PT, R115, R115, R20, 0x1c1f ;  /* 0x001c1f1473737589 */ /* 0x000fe200000e0000 */
[----:B------:R-:W-:-:S02]  /*d350*/  MOV R3, R8 ;  /* 0x0000000800037202 */ /* 0x000fc40000000f00 */
[----:B------:R-:W-:Y:S01]  /*d360*/  MOV R49, R12 ;  /* 0x0000000c00317202 */ /* 0x000fe20000000f00 */
[----:B------:R-:W-:Y:S01]  /*d370*/  SHFL.IDX PT, R119, R119, R20, 0x1c1f ;  /* 0x001c1f1477777589 */ /* 0x000fe200000e0000 */
[----:B0-----:R-:W-:Y:S02]  /*d380*/  SEL R8, R75, R66, P0 ;  /* 0x000000424b087207 */ /* 0x001fe40000000000 */
[----:B------:R-:W-:Y:S01]  /*d390*/  SEL R10, R66, R75, P0 ;  /* 0x0000004b420a7207 */ /* 0x000fe20000000000 */
[----:B------:R-:W-:Y:S01]  /*d3a0*/  SHFL.IDX PT, R121, R121, R20, 0x1c1f ;  /* 0x001c1f1479797589 */ /* 0x000fe200000e0000 */
[----:B-1----:R-:W-:Y:S02]  /*d3b0*/  SEL R13, R107, R72, P0 ;  /* 0x000000486b0d7207 */ /* 0x002fe40000000000 */
[----:B------:R-:W-:Y:S01]  /*d3c0*/  SEL R15, R72, R107, P0 ;  /* 0x0000006b480f7207 */ /* 0x000fe20000000000 */
[----:B------:R-:W-:Y:S01]  /*d3d0*/  SHFL.IDX PT, R123, R123, R20, 0x1c1f ;  /* 0x001c1f147b7b7589 */ /* 0x000fe200000e0000 */
[----:B--2---:R-:W-:-:S02]  /*d3e0*/  SEL R9, R113, R74, P0 ;  /* 0x0000004a71097207 */ /* 0x004fc40000000000 */
[----:B------:R-:W-:Y:S01]  /*d3f0*/  SEL R11, R74, R113, P0 ;  /* 0x000000714a0b7207 */ /* 0x000fe20000000000 */
[----:B------:R-:W-:Y:S01]  /*d400*/  SHFL.IDX PT, R125, R125, R20, 0x1c1f ;  /* 0x001c1f147d7d7589 */ /* 0x000fe200000e0000 */
[----:B------:R-:W-:Y:S02]  /*d410*/  MOV R42, R4 ;  /* 0x00000004002a7202 */ /* 0x000fe40000000f00 */
[----:B---3--:R-:W-:Y:S01]  /*d420*/  SEL R5, R117, R76, P0 ;  /* 0x0000004c75057207 */ /* 0x008fe20000000000 */
        /* <DEDUP_REMOVED lines=8> */
[----:B------:R-:W-:Y:S01]  /*d4b0*/  PLOP3.LUT P2, PT, PT, PT, UP0, 0x80, 0x0 ;  /* 0x000000000000781c */ /* 0x000fe20003f4f008 */
[----:B------:R-:W-:Y:S04]  /*d4c0*/  SHFL.IDX PT, R133, R133, R20, 0x1c1f ;  /* 0x001c1f1485857589 */ /* 0x000fe800000e0000 */
[----:B------:R-:W-:Y:S04]  /*d4d0*/  SHFL.IDX PT, R135, R135, R20, 0x1c1f ;  /* 0x001c1f1487877589 */ /* 0x000fe800000e0000 */
[----:B------:R-:W0:Y:S04]  /*d4e0*/  SHFL.IDX PT, R20, R21, R37, 0x1c1f ;  /* 0x001c1f2515147589 */ /* 0x000e2800000e0000 */
[----:B------:R-:W1:Y:S04]  /*d4f0*/  SHFL.IDX PT, R58, R58, R37, 0x1c1f ;  /* 0x001c1f253a3a7589 */ /* 0x000e6800000e0000 */
[----:B------:R0:W2:Y:S04]  /*d500*/  SHFL.IDX PT, R36, R24, R37, 0x1c1f ;  /* 0x001c1f2518247589 */ /* 0x0000a800000e0000 */
[----:B------:R-:W3:Y:S01]  /*d510*/  SHFL.IDX PT, R78, R47, R37, 0x1c1f ;  /* 0x001c1f252f4e7589 */ /* 0x000ee200000e0000 */
[----:B------:R-:W-:Y:S06]  /*d520*/  BAR.SYNC.DEFER_BLOCKING 0x1, 0x100 ;  /* 0x0044000000007b1d */ /* 0x000fec0000010000 */
[----:B------:R1:W-:Y:S01]  /*d530*/  SHFL.IDX PT, R38, R25, R37, 0x1c1f ;  /* 0x001c1f2519267589 */ /* 0x0003e200000e0000 */
[----:B0-----:R-:W-:-:S03]  /*d540*/  SEL R24, R79, R20, P0 ;  /* 0x000000144f187207 */ /* 0x001fc60000000000 */
[----:B------:R-:W-:Y:S04]  /*d550*/  SHFL.IDX PT, R46, R46, R37, 0x1c1f ;  /* 0x001c1f252e2e7589 */ /* 0x000fe800000e0000 */
[----:B------:R0:W-:Y:S01]  /*d560*/  SHFL.IDX PT, R44, R26, R37, 0x1c1f ;  /* 0x001c1f251a2c7589 */ /* 0x0001e200000e0000 */
[----:B-1----:R-:W-:-:S03]  /*d570*/  SEL R25, R105, R58, P0 ;  /* 0x0000003a69197207 */ /* 0x002fc60000000000 */
[----:B------:R-:W-:Y:S04]  /*d580*/  SHFL.IDX PT, R50, R50, R37, 0x1c1f ;  /* 0x001c1f2532327589 */ /* 0x000fe800000e0000 */
[----:B------:R1:W-:Y:S01]  /*d590*/  SHFL.IDX PT, R48, R27, R37, 0x1c1f ;  /* 0x001c1f251b307589 */ /* 0x0003e200000e0000 */
[----:B0-----:R-:W-:-:S03]  /*d5a0*/  SEL R26, R20, R79, P0 ;  /* 0x0000004f141a7207 */ /* 0x001fc60000000000 */
[----:B------:R-:W-:Y:S04]  /*d5b0*/  SHFL.IDX PT, R80, R51, R37, 0x1c1f ;  /* 0x001c1f2533507589 */ /* 0x000fe800000e0000 */
[----:B------:R2:W-:Y:S01]  /*d5c0*/  SHFL.IDX PT, R52, R28, R37, 0x1c1f ;  /* 0x001c1f251c347589 */ /* 0x0005e200000e0000 */
[----:B-1----:R-:W-:-:S03]  /*d5d0*/  SEL R27, R58, R105, P0 ;  /* 0x000000693a1b7207 */ /* 0x002fc60000000000 */
[----:B------:R-:W-:Y:S04]  /*d5e0*/  SHFL.IDX PT, R82, R59, R37, 0x1c1f ;  /* 0x001c1f253b527589 */ /* 0x000fe800000e0000 */
[----:B------:R3:W0:Y:S01]  /*d5f0*/  SHFL.IDX PT, R54, R29, R37, 0x1c1f ;  /* 0x001c1f251d367589 */ /* 0x00062200000e0000 */
[----:B--2---:R-:W-:-:S03]  /*d600*/  SEL R28, R81, R36, P0 ;  /* 0x00000024511c7207 */ /* 0x004fc60000000000 */
[----:B------:R-:W1:Y:S04]  /*d610*/  SHFL.IDX PT, R62, R62, R37, 0x1c1f ;  /* 0x001c1f253e3e7589 */ /* 0x000e6800000e0000 */
[----:B------:R2:W-:Y:S01]  /*d620*/  SHFL.IDX PT, R56, R30, R37, 0x1c1f ;  /* 0x001c1f251e387589 */ /* 0x0005e200000e0000 */
[----:B---3--:R-:W-:-:S03]  /*d630*/  SEL R29, R109, R78, P0 ;  /* 0x0000004e6d1d7207 */ /* 0x008fc60000000000 */
[----:B------:R-:W-:Y:S04]  /*d640*/  SHFL.IDX PT, R64, R64, R37, 0x1c1f ;  /* 0x001c1f2540407589 */ /* 0x000fe800000e0000 */
[----:B------:R3:W-:Y:S01]  /*d650*/  SHFL.IDX PT, R60, R31, R37, 0x1c1f ;  /* 0x001c1f251f3c7589 */ /* 0x0007e200000e0000 */
[----:B--2---:R-:W-:-:S03]  /*d660*/  SEL R30, R36, R81, P0 ;  /* 0x00000051241e7207 */ /* 0x004fc60000000000 */
[----:B------:R2:W-:Y:S04]  /*d670*/  SHFL.IDX PT, R66, R32, R37, 0x1c1f ;  /* 0x001c1f2520427589 */ /* 0x0005e800000e0000 */
[----:B------:R-:W-:Y:S01]  /*d680*/  SHFL.IDX PT, R84, R65, R37, 0x1c1f ;  /* 0x001c1f2541547589 */ /* 0x000fe200000e0000 */
[----:B0-----:R-:W-:Y:S02]  /*d690*/  SEL R36, R95, R54, P0 ;  /* 0x000000365f247207 */ /* 0x001fe40000000000 */
[----:B---3--:R-:W-:Y:S01]  /*d6a0*/  SEL R31, R78, R109, P0 ;  /* 0x0000006d4e1f7207 */ /* 0x008fe20000000000 */
[----:B------:R0:W-:Y:S01]  /*d6b0*/  SHFL.IDX PT, R72, R33, R37, 0x1c1f ;  /* 0x001c1f2521487589 */ /* 0x0001e200000e0000 */
[----:B-1----:R-:W-:Y:S02]  /*d6c0*/  SEL R39, R62, R123, P0 ;  /* 0x0000007b3e277207 */ /* 0x002fe40000000000 */
[----:B--2---:R-:W-:Y:S01]  /*d6d0*/  SEL R32, R89, R52, P0 ;  /* 0x0000003459207207 */ /* 0x004fe20000000000 */
[----:B------:R-:W1:Y:S04]  /*d6e0*/  SHFL.IDX PT, R86, R67, R37, 0x1c1f ;  /* 0x001c1f2543567589 */ /* 0x000e6800000e0000 */
[----:B------:R2:W-:Y:S01]  /*d6f0*/  SHFL.IDX PT, R74, R34, R37, 0x1c1f ;  /* 0x001c1f25224a7589 */ /* 0x0005e200000e0000 */
[----:B0-----:R-:W-:-:S03]  /*d700*/  SEL R33, R121, R82, P0 ;  /* 0x0000005279217207 */ /* 0x001fc60000000000 */
[----:B------:R-:W-:Y:S04]  /*d710*/  SHFL.IDX PT, R68, R68, R37, 0x1c1f ;  /* 0x001c1f2544447589 */ /* 0x000fe800000e0000 */
[----:B------:R-:W0:Y:S01]  /*d720*/  SHFL.IDX PT, R70, R70, R37, 0x1c1f ;  /* 0x001c1f2546467589 */ /* 0x000e2200000e0000 */
[----:B--2---:R-:W-:-:S03]  /*d730*/  SEL R34, R52, R89, P0 ;  /* 0x0000005934227207 */ /* 0x004fc60000000000 */
[----:B------:R2:W-:Y:S04]  /*d740*/  SHFL.IDX PT, R76, R35, R37, 0x1c1f ;  /* 0x001c1f25234c7589 */ /* 0x0005e800000e0000 */
[----:B------:R3:W4:Y:S04]  /*d750*/  SHFL.IDX PT, R88, R71, R37, 0x1c1f ;  /* 0x001c1f2547587589 */ /* 0x00072800000e0000 */
[----:B------:R0:W-:Y:S01]  /*d760*/  STSM.16.M88.4 [R98], R4 ;  /* 0x0000000462007844 */ /* 0x0001e20000000200 */
[----:B-1----:R-:W-:Y:S02]  /*d770*/  SEL R65, R129, R86, P0 ;  /* 0x0000005681417207 */ /* 0x002fe40000000000 */
[----:B--2---:R-:W-:Y:S01]  /*d780*/  SEL R35, R82, R121, P0 ;  /* 0x0000007952237207 */ /* 0x004fe20000000000 */
[----:B------:R1:W-:Y:S01]  /*d790*/  STSM.16.M88.4 [R96], R8 ;  /* 0x0000000860007844 */ /* 0x0003e20000000200 */
[----:B------:R-:W-:-:S02]  /*d7a0*/  SEL R67, R86, R129, P0 ;  /* 0x0000008156437207 */ /* 0x000fc40000000000 */
[----:B---3--:R-:W-:Y:S01]  /*d7b0*/  SEL R37, R123, R62, P0 ;  /* 0x0000003e7b257207 */ /* 0x008fe20000000000 */
[----:B------:R2:W-:Y:S04]  /*d7c0*/  STSM.16.M88.4 [R94], R12 ;  /* 0x0000000c5e007844 */ /* 0x0005e80000000200 */
[----:B------:R4:W-:Y:S01]  /*d7d0*/  STSM.16.M88.4 [R92], R24 ;  /* 0x000000185c007844 */ /* 0x0009e20000000200 */
[----:B0-----:R-:W-:Y:S02]  /*d7e0*/  SEL R73, R133, R70, P0 ;  /* 0x0000004685497207 */ /* 0x001fe40000000000 */
[----:B------:R-:W-:Y:S01]  /*d7f0*/  SEL R75, R70, R133, P0 ;  /* 0x00000085464b7207 */ /* 0x000fe20000000000 */
[----:B------:R-:W-:Y:S01]  /*d800*/  STSM.16.M88.4 [R90], R28 ;  /* 0x0000001c5a007844 */ /* 0x000fe20000000200 */
[----:B------:R-:W-:-:S02]  /*d810*/  SEL R4, R83, R38, P0 ;  /* 0x0000002653047207 */ /* 0x000fc40000000000 */
[----:B------:R-:W-:Y:S02]  /*d820*/  SEL R6, R38, R83, P0 ;  /* 0x0000005326067207 */ /* 0x000fe40000000000 */
[----:B------:R-:W-:Y:S02]  /*d830*/  SEL R5, R111, R46, P0 ;  /* 0x0000002e6f057207 */ /* 0x000fe40000000000 */
[----:B------:R-:W-:Y:S02]  /*d840*/  SEL R7, R46, R111, P0 ;  /* 0x0000006f2e077207 */ /* 0x000fe40000000000 */
[----:B-1----:R-:W-:Y:S02]  /*d850*/  SEL R8, R85, R44, P0 ;  /* 0x0000002c55087207 */ /* 0x002fe40000000000 */
[----:B------:R-:W-:Y:S01]  /*d860*/  SEL R10, R44, R85, P0 ;  /* 0x000000552c0a7207 */ /* 0x000fe20000000000 */
[----:B------:R0:W-:Y:S01]  /*d870*/  STSM.16.M88.4 [R61], R4 ;  /* 0x000000043d007844 */ /* 0x0001e20000000200 */
[----:B------:R-:W-:-:S02]  /*d880*/  SEL R9, R115, R50, P0 ;  /* 0x0000003273097207 */ /* 0x000fc40000000000 */
[----:B------:R-:W-:Y:S02]  /*d890*/  SEL R11, R50, R115, P0 ;  /* 0x00000073320b7207 */ /* 0x000fe40000000000 */
[----:B--2---:R-:W-:Y:S02]  /*d8a0*/  SEL R12, R87, R48, P0 ;  /* 0x00000030570c7207 */ /* 0x004fe40000000000 */
[----:B------:R-:W-:Y:S01]  /*d8b0*/  SEL R14, R48, R87, P0 ;  /* 0x00000057300e7207 */ /* 0x000fe20000000000 */
[----:B------:R1:W-:Y:S01]  /*d8c0*/  STSM.16.M88.4 [R57], R8 ;  /* 0x0000000839007844 */ /* 0x0003e20000000200 */
[----:B------:R-:W-:Y:S02]  /*d8d0*/  SEL R13, R119, R80, P0 ;  /* 0x00000050770d7207 */ /* 0x000fe40000000000 */
[----:B------:R-:W-:Y:S02]  /*d8e0*/  SEL R15, R80, R119, P0 ;  /* 0x00000077500f7207 */ /* 0x000fe40000000000 */
[----:B------:R-:W-:-:S02]  /*d8f0*/  SEL R38, R54, R95, P0 ;  /* 0x0000005f36267207 */ /* 0x000fc40000000000 */
[----:B----4-:R-:W-:Y:S01]  /*d900*/  SEL R25, R135, R88, P0 ;  /* 0x0000005887197207 */ /* 0x010fe20000000000 */
[----:B------:R2:W-:Y:S01]  /*d910*/  STSM.16.M88.4 [R55], R12 ;  /* 0x0000000c37007844 */ /* 0x0005e20000000200 */
[----:B0-----:R-:W-:Y:S02]  /*d920*/  SEL R4, R93, R56, P0 ;  /* 0x000000385d047207 */ /* 0x001fe40000000000 */
[----:B------:R-:W-:Y:S01]  /*d930*/  SEL R6, R56, R93, P0 ;  /* 0x0000005d38067207 */ /* 0x000fe20000000000 */
[----:B------:R-:W-:Y:S01]  /*d940*/  STSM.16.M88.4 [R53], R32 ;  /* 0x0000002035007844 */ /* 0x000fe20000000200 */
[----:B------:R-:W-:Y:S02]  /*d950*/  SEL R5, R125, R64, P0 ;  /* 0x000000407d057207 */ /* 0x000fe40000000000 */
[----:B------:R-:W-:Y:S01]  /*d960*/  SEL R7, R64, R125, P0 ;  /* 0x0000007d40077207 */ /* 0x000fe20000000000 */
[----:B------:R-:W-:Y:S01]  /*d970*/  STSM.16.M88.4 [R49], R36 ;  /* 0x0000002431007844 */ /* 0x000fe20000000200 */
[----:B-1----:R-:W-:-:S02]  /*d980*/  SEL R8, R97, R60, P0 ;  /* 0x0000003c61087207 */ /* 0x002fc40000000000 */
[----:B------:R-:W-:Y:S01]  /*d990*/  SEL R10, R60, R97, P0 ;  /* 0x000000613c0a7207 */ /* 0x000fe20000000000 */
[----:B------:R0:W-:Y:S01]  /*d9a0*/  STSM.16.M88.4 [R45], R4 ;  /* 0x000000042d007844 */ /* 0x0001e20000000200 */
[----:B------:R-:W-:Y:S02]  /*d9b0*/  SEL R9, R127, R84, P0 ;  /* 0x000000547f097207 */ /* 0x000fe40000000000 */
[----:B------:R-:W-:Y:S02]  /*d9c0*/  SEL R11, R84, R127, P0 ;  /* 0x0000007f540b7207 */ /* 0x000fe40000000000 */
[----:B------:R-:W-:Y:S02]  /*d9d0*/  SEL R64, R101, R66, P0 ;  /* 0x0000004265407207 */ /* 0x000fe40000000000 */
[----:B------:R-:W-:Y:S01]  /*d9e0*/  SEL R66, R66, R101, P0 ;  /* 0x0000006542427207 */ /* 0x000fe20000000000 */
[----:B------:R-:W-:Y:S01]  /*d9f0*/  STSM.16.M88.4 [R43], R8 ;  /* 0x000000082b007844 */ /* 0x000fe20000000200 */
[----:B--2---:R-:W-:-:S02]  /*da00*/  SEL R12, R103, R72, P0 ;  /* 0x00000048670c7207 */ /* 0x004fc40000000000 */
[----:B------:R-:W-:Y:S01]  /*da10*/  SEL R14, R72, R103, P0 ;  /* 0x00000067480e7207 */ /* 0x000fe20000000000 */
[----:B------:R1:W-:Y:S01]  /*da20*/  STSM.16.M88.4 [R3], R64 ;  /* 0x0000004003007844 */ /* 0x0003e20000000200 */
[----:B------:R-:W-:Y:S02]  /*da30*/  SEL R13, R131, R68, P0 ;  /* 0x00000044830d7207 */ /* 0x000fe40000000000 */
[----:B------:R-:W-:Y:S01]  /*da40*/  SEL R15, R68, R131, P0 ;  /* 0x00000083440f7207 */ /* 0x000fe20000000000 */
[----:B0-----:R-:W-:Y:S01]  /*da50*/  IMAD.U32 R4, RZ, RZ, UR10 ;  /* 0x0000000aff047e24 */ /* 0x001fe2000f8e00ff */
[----:B------:R-:W-:Y:S01]  /*da60*/  SEL R72, R99, R74, P0 ;  /* 0x0000004a63487207 */ /* 0x000fe20000000000 */
[----:B------:R-:W-:Y:S01]  /*da70*/  IMAD.U32 R5, RZ, RZ, UR11 ;  /* 0x0000000bff057e24 */ /* 0x000fe2000f8e00ff */
[----:B------:R-:W-:Y:S01]  /*da80*/  SEL R74, R74, R99, P0 ;  /* 0x000000634a4a7207 */ /* 0x000fe20000000000 */
[----:B------:R0:W-:Y:S01]  /*da90*/  STSM.16.M88.4 [R40], R12 ;  /* 0x0000000c28007844 */ /* 0x0001e20000000200 */
[----:B------:R-:W-:Y:S01]  /*daa0*/  SEL R27, R88, R135, P0 ;  /* 0x00000087581b7207 */ /* 0x000fe20000000000 */
[----:B------:R-:W-:Y:S01]  /*dab0*/  ULDC.64 UR10, c[0x0][0xc08] ;  /* 0x00030200000a7ab9 */ /* 0x000fe20000000a00 */
[----:B------:R-:W-:Y:S01]  /*dac0*/  SEL R24, R91, R76, P0 ;  /* 0x0000004c5b187207 */ /* 0x000fe20000000000 */
[----:B------:R0:W-:Y:S01]  /*dad0*/  STSM.16.M88.4 [R41], R72 ;  /* 0x0000004829007844 */ /* 0x0001e20000000200 */
[----:B------:R-:W-:Y:S01]  /*dae0*/  SEL R26, R76, R91, P0 ;  /* 0x0000005b4c1a7207 */ /* 0x000fe20000000000 */
[----:B------:R-:W-:Y:S01]  /*daf0*/  UISETP.NE.U32.AND UP1, UPT, UR10, URZ, UPT ;  /* 0x0000003f0a00728c */ /* 0x000fe2000bf25070 */
[----:B------:R-:W2:Y:S03]  /*db00*/  LDC R76, c[0x0][0xbe8] ;  /* 0x0002fa00ff4c7b82 */ /* 0x000ea60000000800 */
[----:B------:R0:W-:Y:S05]  /*db10*/  STSM.16.M88.4 [R42], R24 ;  /* 0x000000182a007844 */ /* 0x0001ea0000000200 */
[----:B------:R-:W-:Y:S01]  /*db20*/  BAR.SYNC.DEFER_BLOCKING 0x1, 0x100 ;  /* 0x0044000000007b1d */ /* 0x000fe20000010000 */
[----:B------:R-:W-:-:S06]  /*db30*/  UISETP.NE.AND.EX UP1, UPT, UR11, URZ, UPT, UP1 ;  /* 0x0000003f0b00728c */ /* 0x000fcc000bf25310 */
[----:B------:R-:W-:-:S05]  /*db40*/  PLOP3.LUT P0, PT, PT, PT, UP1, 0x80, 0x0 ;  /* 0x000000000000781c */ /* 0x000fca0003f0f018 */
[----:B------:R-:W-:Y:S02]  /*db50*/  @UP1 ULDC.64 UR10, c[0x0][0xc08] ;  /* 0x00030200000a1ab9 */ /* 0x000fe40000000a00 */
[----:B------:R-:W-:Y:S01]  /*db60*/  @UP1 UIMAD.WIDE UR10, UR38, 0x4, UR10 ;  /* 0x00000004260a18a5 */ /* 0x000fe2000f8e020a */
[----:B------:R-:W-:Y:S02]  /*db70*/  ULDC UR4, c[0x0][0xa88] ;  /* 0x0002a20000047ab9 */ /* 0x000fe40000000800 */
[----:B-1----:R-:W-:-:S03]  /*db80*/  IMAD.U32 R3, RZ, RZ, UR4 ;  /* 0x00000004ff037e24 */ /* 0x002fc6000f8e00ff */
[----:B------:R-:W-:Y:S02]  /*db90*/  IMAD.U32 R10, RZ, RZ, UR10 ;  /* 0x0000000aff0a7e24 */ /* 0x000fe4000f8e00ff */
[----:B------:R-:W-:Y:S01]  /*dba0*/  IMAD.U32 R11, RZ, RZ, UR11 ;  /* 0x0000000bff0b7e24 */ /* 0x000fe2000f8e00ff */
[----:B------:R-:W3:Y:S01]  /*dbb0*/  @P2 LDG.E R6, desc[UR54][R4.64] ;  /* 0x0000003604062981 */ /* 0x000ee2000c1e1900 */
[----:B--2---:R-:W-:Y:S01]  /*dbc0*/  ISETP.NE.AND P1, PT, R76, 0x1, PT ;  /* 0x000000014c00780c */ /* 0x004fe20003f25270 */
[----:B------:R-:W-:Y:S01]  /*dbd0*/  UMOV UR4, URZ ;  /* 0x0000003f00047c82 */ /* 0x000fe20008000000 */
[----:B------:R-:W-:Y:S01]  /*dbe0*/  VIADD R8, R18, UR39 ;  /* 0x0000002712087c36 */ /* 0x000fe20008000000 */
[----:B------:R0:W5:Y:S10]  /*dbf0*/  @P0 LDG.E R3, desc[UR54][R10.64] ;  /* 0x000000360a030981 */ /* 0x000174000c1e1900 */
[----:B------:R-:W1:Y:S08]  /*dc00*/  @P1 LDC R7, c[0x0][0xbec] ;  /* 0x0002fb00ff071b82 */ /* 0x000e700000000800 */
[----:B------:R-:W2:Y:S01]  /*dc10*/  @P1 LDC R9, c[0x0][0xbf0] ;  /* 0x0002fc00ff091b82 */ /* 0x000ea20000000800 */
[----:B---3--:R-:W-:Y:S01]  /*dc20*/  @P2 R2UR UR4, R6 ;  /* 0x00000000060422ca */ /* 0x008fe200000e0000 */
[----:B012---:R-:W-:-:S14]  /*dc30*/  @P0 BRA `(.L_x_1503) ;  /* 0x0000000000100947 */ /* 0x007fdc0003800000 */
[----:B------:R-:W-:Y:S05]  /*dc40*/  @!P2 BRA `(.L_x_1503) ;  /* 0x00000000000ca947 */ /* 0x000fea0003800000 */
[----:B------:R-:W2:Y:S04]  /*dc50*/  LDG.E R6, desc[UR54][R4.64] ;  /* 0x0000003604067981 */ /* 0x000ea8000c1e1900 */
[----:B-----5:R-:W2:Y:S02]  /*dc60*/  LDG.E R3, desc[UR54][R4.64+0x4] ;  /* 0x0000043604037981 */ /* 0x020ea4000c1e1900 */
[----:B--2---:R-:W-:-:S07]  /*dc70*/  IMAD.IADD R3, R3, 0x1, -R6 ;  /* 0x0000000103037824 */ /* 0x004fce00078e0a06 */
.L_x_1503:
[----:B------:R-:W-:Y:S01]  /*dc80*/  USHF.R.S32.HI UR18, URZ, 0x1f, UR37 ;  /* 0x0000001f3f127899 */ /* 0x000fe20008011425 */
[----:B------:R-:W-:Y:S01]  /*dc90*/  @P1 IMAD.HI.U32 R4, R8, R7, RZ ;  /* 0x0000000708041227 */ /* 0x000fe200078e00ff */
[----:B------:R-:W-:Y:S01]  /*dca0*/  ULDC.64 UR14, c[0x0][0xb90] ;  /* 0x0002e400000e7ab9 */ /* 0x000fe20000000a00 */
[----:B------:R-:W-:Y:S01]  /*dcb0*/  USHF.R.S32.HI UR11, URZ, 0x1f, UR4 ;  /* 0x0000001f3f0b7899 */ /* 0x000fe20008011404 */
[----:B------:R-:W0:Y:S01]  /*dcc0*/  @P1 LDC R77, c[0x0][0xbf0] ;  /* 0x0002fc00ff4d1b82 */ /* 0x000e220000000800 */
[----:B------:R-:W-:Y:S01]  /*dcd0*/  UIMAD UR7, UR18, UR14, URZ ;  /* 0x0000000e120772a4 */ /* 0x000fe2000f8e023f */
[----:B------:R-:W-:Y:S01]  /*dce0*/  IMAD.MOV.U32 R6, RZ, RZ, R8 ;  /* 0x000000ffff067224 */ /* 0x000fe200078e0008 */
[----:B------:R-:W-:Y:S01]  /*dcf0*/  USHF.R.S32.HI UR17, URZ, 0x1f, UR38 ;  /* 0x0000001f3f117899 */ /* 0x000fe20008011426 */
[----:B------:R-:W-:Y:S01]  /*dd00*/  @P1 SHF.R.U32.HI R6, RZ, R9, R4 ;  /* 0x00000009ff061219 */ /* 0x000fe20000011604 */
[----:B------:R-:W-:Y:S01]  /*dd10*/  UMOV UR10, UR4 ;  /* 0x00000004000a7c82 */ /* 0x000fe20008000000 */
[----:B------:R-:W-:Y:S01]  /*dd20*/  UIMAD UR7, UR37, UR15, UR7 ;  /* 0x0000000f250772a4 */ /* 0x000fe2000f8e0207 */
[----:B------:R-:W-:Y:S01]  /*dd30*/  IMAD R4, R185, 0x40, R17 ;  /* 0x00000040b9047824 */ /* 0x000fe200078e0211 */
[----:B------:R-:W-:Y:S01]  /*dd40*/  UIMAD.WIDE.U32 UR12, UR37, UR14, UR10 ;  /* 0x0000000e250c72a5 */ /* 0x000fe2000f8e000a */
[----:B------:R-:W-:Y:S01]  /*dd50*/  IMAD.MOV R9, RZ, RZ, -R6 ;  /* 0x000000ffff097224 */ /* 0x000fe200078e0a06 */
[----:B------:R-:W-:Y:S01]  /*dd60*/  USEL UR17, UR17, URZ, !UP0 ;  /* 0x0000003f11117287 */ /* 0x000fe2000c000000 */
[----:B------:R-:W-:Y:S01]  /*dd70*/  IMAD.MOV.U32 R5, RZ, RZ, 0x2 ;  /* 0x00000002ff057424 */ /* 0x000fe200078e00ff */
[----:B------:R-:W-:Y:S01]  /*dd80*/  ULDC.64 UR14, c[0x0][0xb98] ;  /* 0x0002e600000e7ab9 */ /* 0x000fe20000000a00 */
[----:B------:R-:W-:Y:S01]  /*dd90*/  UIADD3 UR13, UR13, UR7, URZ ;  /* 0x000000070d0d7290 */ /* 0x000fe2000fffe03f */
[----:B------:R-:W-:Y:S01]  /*dda0*/  IMAD R9, R76, R9, R8 ;  /* 0x000000094c097224 */ /* 0x000fe200078e0208 */
[----:B------:R-:W-:Y:S01]  /*ddb0*/  USEL UR16, UR38, URZ, !UP0 ;  /* 0x0000003f26107287 */ /* 0x000fe2000c000000 */
[----:B------:R-:W-:Y:S01]  /*ddc0*/  SHF.R.S32.HI R8, RZ, 0x1f, R6 ;  /* 0x0000001fff087819 */ /* 0x000fe20000011406 */
[----:B------:R-:W-:Y:S01]  /*ddd0*/  UIMAD UR7, UR17, UR14, URZ ;  /* 0x0000000e110772a4 */ /* 0x000fe2000f8e023f */
[----:B------:R-:W-:Y:S01]  /*dde0*/  IMAD.WIDE R4, R4, R5, UR8 ;  /* 0x0000000804047e25 */ /* 0x000fe2000f8e0205 */
[----:B------:R-:W-:Y:S01]  /*ddf0*/  UIMAD.WIDE.U32 UR12, UR16, UR14, UR12 ;  /* 0x0000000e100c72a5 */ /* 0x000fe2000f8e000c */
[----:B------:R-:W-:Y:S01]  /*de00*/  SHF.R.S32.HI R7, RZ, 0x1f, R9 ;  /* 0x0000001fff077819 */ /* 0x000fe20000011409 */
[----:B------:R-:W-:Y:S01]  /*de10*/  UIMAD UR7, UR16, UR15, UR7 ;  /* 0x0000000f100772a4 */ /* 0x000fe2000f8e0207 */
[----:B-----5:R-:W-:Y:S01]  /*de20*/  IMAD R81, R3, R76, RZ ;  /* 0x0000004c03517224 */ /* 0x020fe200078e02ff */
[----:B------:R-:W-:Y:S01]  /*de30*/  ULDC.64 UR8, c[0x0][0xb88] ;  /* 0x0002e20000087ab9 */ /* 0x000fe20000000a00 */
[----:B------:R-:W-:Y:S01]  /*de40*/  IADD3 R53, P3, R4, 0x4000, RZ ;  /* 0x0000400004357810 */ /* 0x000fe20007f7e0ff */
[----:B------:R-:W-:Y:S01]  /*de50*/  IMAD R10, R7, UR8, RZ ;  /* 0x00000008070a7c24 */ /* 0x000fe2000f8e02ff */
[----:B------:R-:W-:Y:S01]  /*de60*/  IADD3 R6, P0, R6, UR12, RZ ;  /* 0x0000000c06067c10 */ /* 0x000fe2000ff1e0ff */
[----:B------:R-:W-:Y:S01]  /*de70*/  IMAD.U32 R11, RZ, RZ, UR7 ;  /* 0x00000007ff0b7e24 */ /* 0x000fe2000f8e00ff */
[----:B------:R-:W-:Y:S01]  /*de80*/  LOP3.LUT R52, R53, 0x380, RZ, 0xc0, !PT ;  /* 0x0000038035347812 */ /* 0x000fe200078ec0ff */
[----:B------:R-:W-:Y:S01]  /*de90*/  IMAD R15, R9, UR9, R10 ;  /* 0x00000009090f7c24 */ /* 0x000fe2000f8e020a */
[----:B------:R-:W-:Y:S01]  /*dea0*/  IADD3 R29, P2, R4, 0x5000, RZ ;  /* 0x00005000041d7810 */ /* 0x000fe20007f5e0ff */
[----:B------:R-:W-:Y:S01]  /*deb0*/  VIADD R26, R188, UR39 ;  /* 0x00000027bc1a7c36 */ /* 0x000fe20008000000 */
[----:B------:R-:W-:Y:S01]  /*dec0*/  IADD3.X R7, R8, UR13, R11, P0, !PT ;  /* 0x0000000d08077c10 */ /* 0x000fe200087fe40b */
[----:B------:R-:W-:Y:S01]  /*ded0*/  ULDC.64 UR12, c[0x0][0xaa0] ;  /* 0x0002a800000c7ab9 */ /* 0x000fe20000000a00 */
[----:B------:R-:W-:-:S02]  /*dee0*/  IADD3 R11, P5, R4, 0x1000, RZ ;  /* 0x00001000040b7810 */ /* 0x000fc40007fbe0ff */
[----:B------:R-:W-:Y:S01]  /*def0*/  SHF.R.U64 R52, R52, 0x3, RZ ;  /* 0x0000000334347819 */ /* 0x000fe200000012ff */
[----:B------:R-:W-:Y:S01]  /*df00*/  IMAD.WIDE.U32 R6, R9, UR8, R6 ;  /* 0x0000000809067c25 */ /* 0x000fe2000f8e0006 */
[----:B------:R-:W-:Y:S01]  /*df10*/  LOP3.LUT R8, R11, 0x380, RZ, 0xc0, !PT ;  /* 0x000003800b087812 */ /* 0x000fe200078ec0ff */
[----:B------:R-:W-:Y:S01]  /*df20*/  ULDC.64 UR8, c[0x0][0xb50] ;  /* 0x0002d40000087ab9 */ /* 0x000fe20000000a00 */
[----:B------:R-:W-:Y:S01]  /*df30*/  LOP3.LUT R52, R52, R53, RZ, 0x3c, !PT ;  /* 0x0000003534347212 */ /* 0x000fe200078e3cff */
[----:B------:R-:W-:Y:S01]  /*df40*/  IMAD.IADD R7, R7, 0x1, R15 ;  /* 0x0000000107077824 */ /* 0x000fe200078e020f */
[----:B------:R-:W-:Y:S01]  /*df50*/  SHF.R.U64 R8, R8, 0x3, RZ ;  /* 0x0000000308087819 */ /* 0x000fe200000012ff */
[--C-:B------:R-:W-:Y:S01]  /*df60*/  IMAD.X R53, RZ, RZ, R5.reuse, P3 ;  /* 0x000000ffff357224 */ /* 0x100fe200018e0605 */
[----:B------:R-:W-:Y:S01]  /*df70*/  LEA R14, P0, R6, UR8, 0x2 ;  /* 0x00000008060e7c11 */ /* 0x000fe2000f8010ff */
[----:B------:R-:W-:Y:S01]  /*df80*/  IMAD.X R9, RZ, RZ, R5, P5 ;  /* 0x000000ffff097224 */ /* 0x000fe200028e0605 */
[----:B------:R-:W-:-:S02]  /*df90*/  LOP3.LUT R8, R8, R11, RZ, 0x3c, !PT ;  /* 0x0000000b08087212 */ /* 0x000fc400078e3cff */
[----:B------:R-:W-:Y:S01]  /*dfa0*/  LEA.HI.X R11, R6, UR9, R7, 0x2, P0 ;  /* 0x00000009060b7c11 */ /* 0x000fe200080f1407 */
[----:B------:R-:W-:Y:S01]  /*dfb0*/  SHFL.IDX PT, R20, R14, RZ, 0x1c1f ;  /* 0x001c1fff0e147589 */ /* 0x000fe200000e0000 */
[----:B------:R-:W-:Y:S01]  /*dfc0*/  IADD3 R25, P0, R4, 0x3000, RZ ;  /* 0x0000300004197810 */ /* 0x000fe20007f1e0ff */
[----:B------:R-:W-:Y:S01]  /*dfd0*/  VIADD R6, R26, 0x8 ;  /* 0x000000081a067836 */ /* 0x000fe20000000000 */
[----:B------:R-:W-:Y:S01]  /*dfe0*/  IADD3 R45, P3, R4, 0xa000, RZ ;  /* 0x0000a000042d7810 */ /* 0x000fe20007f7e0ff */
[----:B------:R-:W1:Y:S01]  /*dff0*/  SHFL.IDX PT, R21, R11, RZ, 0x1c1f ;  /* 0x001c1fff0b157589 */ /* 0x000e6200000e0000 */
[----:B------:R-:W-:Y:S02]  /*e000*/  LOP3.LUT R24, R25, 0x380, RZ, 0xc0, !PT ;  /* 0x0000038019187812 */ /* 0x000fe400078ec0ff */
[----:B------:R-:W-:Y:S01]  /*e010*/  LOP3.LUT R44, R45, 0x380, RZ, 0xc0, !PT ;  /* 0x000003802d2c7812 */ /* 0x000fe200078ec0ff */
[----:B------:R-:W-:Y:S01]  /*e020*/  SHFL.IDX PT, R42, R14, 0x1, 0x1c1f ;  /* 0x003c1f000e2a7f89 */ /* 0x000fe200000e0000 */
[----:B------:R-:W-:-:S02]  /*e030*/  LOP3.LUT R28, R29, 0x380, RZ, 0xc0, !PT ;  /* 0x000003801d1c7812 */ /* 0x000fc400078ec0ff */
[----:B------:R-:W-:Y:S01]  /*e040*/  SHF.R.U64 R24, R24, 0x3, RZ ;  /* 0x0000000318187819 */ /* 0x000fe200000012ff */
[----:B------:R-:W2:Y:S01]  /*e050*/  SHFL.IDX PT, R43, R11, 0x1, 0x1c1f ;  /* 0x003c1f000b2b7f89 */ /* 0x000ea200000e0000 */
[----:B------:R-:W-:Y:S02]  /*e060*/  SHF.R.U64 R44, R44, 0x3, RZ ;  /* 0x000000032c2c7819 */ /* 0x000fe400000012ff */
[----:B------:R-:W-:Y:S02]  /*e070*/  SHF.R.U64 R28, R28, 0x3, RZ ;  /* 0x000000031c1c7819 */ /* 0x000fe400000012ff */
[----:B------:R-:W-:Y:S01]  /*e080*/  LOP3.LUT R24, R24, R25, RZ, 0x3c, !PT ;  /* 0x0000001918187212 */ /* 0x000fe200078e3cff */
[--C-:B------:R-:W-:Y:S01]  /*e090*/  IMAD.X R25, RZ, RZ, R5.reuse, P0 ;  /* 0x000000ffff197224 */ /* 0x100fe200000e0605 */
[----:B------:R-:W-:Y:S02]  /*e0a0*/  IADD3 R57, P0, R4, 0x9000, RZ ;  /* 0x0000900004397810 */ /* 0x000fe40007f1e0ff */
[----:B------:R-:W-:Y:S01]  /*e0b0*/  LOP3.LUT R44, R44, R45, RZ, 0x3c, !PT ;  /* 0x0000002d2c2c7212 */ /* 0x000fe200078e3cff */
[--C-:B------:R-:W-:Y:S01]  /*e0c0*/  IMAD.X R45, RZ, RZ, R5.reuse, P3 ;  /* 0x000000ffff2d7224 */ /* 0x100fe200018e0605 */
[----:B------:R-:W-:Y:S01]  /*e0d0*/  LOP3.LUT R28, R28, R29, RZ, 0x3c, !PT ;  /* 0x0000001d1c1c7212 */ /* 0x000fe200078e3cff */
[----:B------:R-:W-:Y:S01]  /*e0e0*/  IMAD.X R29, RZ, RZ, R5, P2 ;  /* 0x000000ffff1d7224 */ /* 0x000fe200010e0605 */
[----:B------:R-:W-:-:S02]  /*e0f0*/  IADD3 R10, P3, R4, 0xf000, RZ ;  /* 0x0000f000040a7810 */ /* 0x000fc40007f7e0ff */
[----:B------:R-:W-:Y:S02]  /*e100*/  LOP3.LUT R56, R57, 0x380, RZ, 0xc0, !PT ;  /* 0x0000038039387812 */ /* 0x000fe400078ec0ff */
[C---:B------:R-:W-:Y:S02]  /*e110*/  IADD3 R41, P2, R4.reuse, 0xb000, RZ ;  /* 0x0000b00004297810 */ /* 0x040fe40007f5e0ff */
[----:B------:R-:W-:Y:S01]  /*e120*/  IADD3 R13, P4, R4, 0x2000, RZ ;  /* 0x00002000040d7810 */ /* 0x000fe20007f9e0ff */
[----:B------:R-:W-:Y:S01]  /*e130*/  UIMAD UR7, UR11, UR12, URZ ;  /* 0x0000000c0b0772a4 */ /* 0x000fe2000f8e023f */
[----:B------:R-:W-:Y:S02]  /*e140*/  LOP3.LUT R3, R10, 0x380, RZ, 0xc0, !PT ;  /* 0x000003800a037812 */ /* 0x000fe400078ec0ff */
[C---:B------:R-:W-:Y:S02]  /*e150*/  IADD3 R33, P6, R4.reuse, 0x6000, RZ ;  /* 0x0000600004217810 */ /* 0x040fe40007fde0ff */
[----:B------:R-:W-:Y:S01]  /*e160*/  IADD3 R37, P5, R4, 0x7000, RZ ;  /* 0x0000700004257810 */ /* 0x000fe20007fbe0ff */
[----:B------:R-:W-:Y:S01]  /*e170*/  UIMAD.WIDE.U32 UR8, UR4, UR12, URZ ;  /* 0x0000000c040872a5 */ /* 0x000fe2000f8e003f */
[----:B------:R-:W-:Y:S01]  /*e180*/  SHF.R.U64 R56, R56, 0x3, RZ ;  /* 0x0000000338387819 */ /* 0x000fe200000012ff */
[----:B------:R-:W-:Y:S01]  /*e190*/  ULDC.64 UR10, c[0x0][0xae8] ;  /* 0x0002ba00000a7ab9 */ /* 0x000fe20000000a00 */
[----:B------:R-:W-:Y:S01]  /*e1a0*/  LOP3.LUT R40, R41, 0x380, RZ, 0xc0, !PT ;  /* 0x0000038029287812 */ /* 0x000fe200078ec0ff */
[----:B------:R-:W-:Y:S01]  /*e1b0*/  IMAD.X R49, RZ, RZ, R5, P3 ;  /* 0x000000ffff317224 */ /* 0x000fe200018e0605 */
[----:B------:R-:W-:-:S02]  /*e1c0*/  SHF.R.U64 R3, R3, 0x3, RZ ;  /* 0x0000000303037819 */ /* 0x000fc400000012ff */
[----:B------:R-:W-:Y:S01]  /*e1d0*/  LOP3.LUT R56, R56, R57, RZ, 0x3c, !PT ;  /* 0x0000003938387212 */ /* 0x000fe200078e3cff */
[--C-:B------:R-:W-:Y:S01]  /*e1e0*/  IMAD.X R57, RZ, RZ, R5.reuse, P0 ;  /* 0x000000ffff397224 */ /* 0x100fe200000e0605 */
[----:B------:R-:W-:Y:S02]  /*e1f0*/  SHF.R.U64 R40, R40, 0x3, RZ ;  /* 0x0000000328287819 */ /* 0x000fe400000012ff */
[----:B------:R-:W-:Y:S02]  /*e200*/  LOP3.LUT P0, RZ, R186, 0x3, RZ, 0xc0, !PT ;  /* 0x00000003baff7812 */ /* 0x000fe4000780c0ff */
[----:B------:R-:W-:Y:S02]  /*e210*/  LOP3.LUT R12, R13, 0x380, RZ, 0xc0, !PT ;  /* 0x000003800d0c7812 */ /* 0x000fe400078ec0ff */
[----:B------:R-:W-:Y:S01]  /*e220*/  LOP3.LUT R40, R40, R41, RZ, 0x3c, !PT ;  /* 0x0000002928287212 */ /* 0x000fe200078e3cff */
[----:B------:R-:W-:Y:S01]  /*e230*/  IMAD.X R41, RZ, RZ, R5, P2 ;  /* 0x000000ffff297224 */ /* 0x000fe200010e0605 */
[----:B------:R-:W-:-:S02]  /*e240*/  LOP3.LUT R48, R3, R10, RZ, 0x3c, !PT ;  /* 0x0000000a03307212 */ /* 0x000fc400078e3cff */
[----:B------:R-:W3:Y:S01]  /*e250*/  @P1 LDC R3, c[0x0][0xbec] ;  /* 0x0002fb00ff031b82 */ /* 0x000ee20000000800 */
[-C--:B------:R-:W-:Y:S02]  /*e260*/  ISETP.GE.OR P2, PT, R26, R81.reuse, P0 ;  /* 0x000000511a00720c */ /* 0x080fe40000746670 */
[----:B------:R-:W-:Y:S02]  /*e270*/  SHF.R.U64 R12, R12, 0x3, RZ ;  /* 0x000000030c0c7819 */ /* 0x000fe400000012ff */
[----:B------:R-:W-:Y:S02]  /*e280*/  ISETP.GE.OR P0, PT, R6, R81, P0 ;  /* 0x000000510600720c */ /* 0x000fe40000706670 */
[----:B------:R-:W-:Y:S01]  /*e290*/  LOP3.LUT R12, R12, R13, RZ, 0x3c, !PT ;  /* 0x0000000d0c0c7212 */ /* 0x000fe200078e3cff */
[----:B------:R-:W-:Y:S01]  /*e2a0*/  IMAD.X R13, RZ, RZ, R5, P4 ;  /* 0x000000ffff0d7224 */ /* 0x000fe200020e0605 */
[----:B------:R-:W-:Y:S01]  /*e2b0*/  IADD3 R65, P4, R4, 0x8000, RZ ;  /* 0x0000800004417810 */ /* 0x000fe20007f9e0ff */
[----:B------:R-:W-:Y:S01]  /*e2c0*/  UIMAD UR7, UR4, UR13, UR7 ;  /* 0x0000000d040772a4 */ /* 0x000fe2000f8e0207 */
[----:B------:R-:W-:-:S02]  /*e2d0*/  LOP3.LUT R32, R33, 0x380, RZ, 0xc0, !PT ;  /* 0x0000038021207812 */ /* 0x000fc400078ec0ff */
[----:B------:R-:W-:Y:S01]  /*e2e0*/  LOP3.LUT R36, R37, 0x380, RZ, 0xc0, !PT ;  /* 0x0000038025247812 */ /* 0x000fe200078ec0ff */
[----:B-1----:R-:W-:Y:S01]  /*e2f0*/  @!P2 ST.E desc[UR54][R20.64], R2 ;  /* 0x000000021400a985 */ /* 0x002fe2000c101936 */
[----:B------:R-:W-:Y:S01]  /*e300*/  LOP3.LUT R64, R65, 0x380, RZ, 0xc0, !PT ;  /* 0x0000038041407812 */ /* 0x000fe200078ec0ff */
[----:B------:R-:W-:Y:S01]  /*e310*/  UIADD3 UR9, UR9, UR7, URZ ;  /* 0x0000000709097290 */ /* 0x000fe2000fffe03f */
[----:B------:R-:W-:Y:S01]  /*e320*/  SHF.R.U64 R32, R32, 0x3, RZ ;  /* 0x0000000320207819 */ /* 0x000fe200000012ff */
[----:B--2---:R1:W-:Y:S01]  /*e330*/  @!P0 ST.E desc[UR54][R42.64], R0 ;  /* 0x000000002a008985 */ /* 0x0043e2000c101936 */
[----:B------:R-:W-:Y:S01]  /*e340*/  SHF.R.U64 R36, R36, 0x3, RZ ;  /* 0x0000000324247819 */ /* 0x000fe200000012ff */
[----:B------:R-:W-:Y:S01]  /*e350*/  UIMAD UR4, UR18, UR10, URZ ;  /* 0x0000000a120472a4 */ /* 0x000fe2000f8e023f */
[----:B------:R-:W-:Y:S01]  /*e360*/  SHF.R.U64 R64, R64, 0x3, RZ ;  /* 0x0000000340407819 */ /* 0x000fe200000012ff */
[----:B------:R-:W-:Y:S01]  /*e370*/  UIMAD.WIDE.U32 UR8, UR37, UR10, UR8 ;  /* 0x0000000a250872a5 */ /* 0x000fe2000f8e0008 */
[----:B------:R-:W-:Y:S01]  /*e380*/  LOP3.LUT R32, R32, R33, RZ, 0x3c, !PT ;  /* 0x0000002120207212 */ /* 0x000fe200078e3cff */
[--C-:B------:R-:W-:Y:S01]  /*e390*/  IMAD.X R33, RZ, RZ, R5.reuse, P6 ;  /* 0x000000ffff217224 */ /* 0x100fe200030e0605 */
[----:B------:R-:W-:Y:S01]  /*e3a0*/  LOP3.LUT R36, R36, R37, RZ, 0x3c, !PT ;  /* 0x0000002524247212 */ /* 0x000fe200078e3cff */
[--C-:B------:R-:W-:Y:S01]  /*e3b0*/  IMAD.X R37, RZ, RZ, R5.reuse, P5 ;  /* 0x000000ffff257224 */ /* 0x100fe200028e0605 */
[----:B------:R-:W-:Y:S01]  /*e3c0*/  LOP3.LUT R64, R64, R65, RZ, 0x3c, !PT ;  /* 0x0000004140407212 */ /* 0x000fe200078e3cff */
[----:B------:R-:W-:Y:S01]  /*e3d0*/  IMAD.X R65, RZ, RZ, R5, P4 ;  /* 0x000000ffff417224 */ /* 0x000fe200020e0605 */
[----:B------:R-:W-:Y:S01]  /*e3e0*/  LOP3.LUT R7, R4, 0x380, RZ, 0xc0, !PT ;  /* 0x0000038004077812 */ /* 0x000fe200078ec0ff */
[----:B-1----:R-:W-:Y:S01]  /*e3f0*/  IMAD R0, R184, 0x20, R185 ;  /* 0x00000020b8007824 */ /* 0x002fe200078e02b9 */
[----:B------:R-:W-:Y:S01]  /*e400*/  UIMAD UR4, UR37, UR11, UR4 ;  /* 0x0000000b250472a4 */ /* 0x000fe2000f8e0204 */
[----:B------:R-:W-:Y:S01]  /*e410*/  IADD3 R73, P6, R4, 0xc000, RZ ;  /* 0x0000c00004497810 */ /* 0x000fe20007fde0ff */
[----:B------:R-:W5:Y:S01]  /*e420*/  LD.E.128 R8, desc[UR54][R8.64] ;  /* 0x0000003608087980 */ /* 0x000f62000c101d00 */
[----:B------:R-:W-:Y:S01]  /*e430*/  VIADD R20, R0, UR39 ;  /* 0x0000002700147c36 */ /* 0x000fe20008000000 */
[C---:B------:R-:W-:Y:S01]  /*e440*/  IADD3 R69, P5, R4.reuse, 0xd000, RZ ;  /* 0x0000d00004457810 */ /* 0x040fe20007fbe0ff */
[----:B------:R-:W-:Y:S01]  /*e450*/  ULDC.64 UR10, c[0x0][0xaf0] ;  /* 0x0002bc00000a7ab9 */ /* 0x000fe20000000a00 */
[----:B------:R-:W-:Y:S01]  /*e460*/  IADD3 R61, P4, R4, 0xe000, RZ ;  /* 0x0000e000043d7810 */ /* 0x000fe20007f9e0ff */
[----:B---3--:R-:W-:Y:S01]  /*e470*/  @P1 IMAD.HI.U32 R0, R20, R3, RZ ;  /* 0x0000000314001227 */ /* 0x008fe200078e00ff */
[----:B------:R-:W-:Y:S01]  /*e480*/  UIADD3 UR9, UR9, UR4, URZ ;  /* 0x0000000409097290 */ /* 0x000fe2000fffe03f */
[----:B------:R-:W-:Y:S01]  /*e490*/  LOP3.LUT R72, R73, 0x380, RZ, 0xc0, !PT ;  /* 0x0000038049487812 */ /* 0x000fe200078ec0ff */
[----:B------:R-:W-:Y:S01]  /*e4a0*/  UIMAD UR4, UR17, UR10, URZ ;  /* 0x0000000a110472a4 */ /* 0x000fe2000f8e023f */
[----:B------:R-:W-:Y:S01]  /*e4b0*/  LOP3.LUT R68, R69, 0x380, RZ, 0xc0, !PT ;  /* 0x0000038045447812 */ /* 0x000fe200078ec0ff */
[----:B------:R-:W5:Y:S01]  /*e4c0*/  LD.E.128 R12, desc[UR54][R12.64] ;  /* 0x000000360c0c7980 */ /* 0x000f62000c101d00 */
[----:B------:R-:W-:Y:S01]  /*e4d0*/  LOP3.LUT R60, R61, 0x380, RZ, 0xc0, !PT ;  /* 0x000003803d3c7812 */ /* 0x000fe200078ec0ff */
[----:B------:R-:W-:Y:S01]  /*e4e0*/  IMAD.MOV.U32 R21, RZ, RZ, R20 ;  /* 0x000000ffff157224 */ /* 0x000fe200078e0014 */
[----:B0-----:R-:W-:Y:S01]  /*e4f0*/  @P1 SHF.R.U32.HI R21, RZ, R77, R0 ;  /* 0x0000004dff151219 */ /* 0x001fe20000011600 */
[----:B------:R-:W-:Y:S01]  /*e500*/  UIMAD UR4, UR16, UR11, UR4 ;  /* 0x0000000b100472a4 */ /* 0x000fe2000f8e0204 */
[----:B------:R-:W-:Y:S01]  /*e510*/  SHF.R.U64 R72, R72, 0x3, RZ ;  /* 0x0000000348487819 */ /* 0x000fe200000012ff */
[----:B------:R-:W-:Y:S01]  /*e520*/  UIMAD.WIDE.U32 UR8, UR16, UR10, UR8 ;  /* 0x0000000a100872a5 */ /* 0x000fe2000f8e0008 */
[----:B------:R-:W-:Y:S01]  /*e530*/  SHF.R.U64 R68, R68, 0x3, RZ ;  /* 0x0000000344447819 */ /* 0x000fe200000012ff */
[----:B------:R-:W5:Y:S01]  /*e540*/  LD.E.128 R24, desc[UR54][R24.64] ;  /* 0x0000003618187980 */ /* 0x000f62000c101d00 */
[----:B------:R-:W-:-:S02]  /*e550*/  SHF.R.U64 R60, R60, 0x3, RZ ;  /* 0x000000033c3c7819 */ /* 0x000fc400000012ff */
[----:B------:R-:W-:Y:S01]  /*e560*/  SHF.R.U64 R7, R7, 0x3, RZ ;  /* 0x0000000307077819 */ /* 0x000fe200000012ff */
[----:B------:R-:W-:Y:S01]  /*e570*/  UIADD3 UR4, UR9, UR4, URZ ;  /* 0x0000000409047290 */ /* 0x000fe2000fffe03f */
[--C-:B------:R-:W-:Y:S01]  /*e580*/  SHF.R.S32.HI R0, RZ, 0x1f, R21.reuse ;  /* 0x0000001fff007819 */ /* 0x100fe20000011415 */
[----:B------:R-:W-:Y:S01]  /*e590*/  IMAD.MOV R77, RZ, RZ, -R21 ;  /* 0x000000ffff4d7224 */ /* 0x000fe200078e0a15 */
[----:B------:R-:W-:Y:S01]  /*e5a0*/  LOP3.LUT R72, R72, R73, RZ, 0x3c, !PT ;  /* 0x0000004948487212 */ /* 0x000fe200078e3cff */
[--C-:B------:R-:W-:Y:S01]  /*e5b0*/  IMAD.X R73, RZ, RZ, R5.reuse, P6 ;  /* 0x000000ffff497224 */ /* 0x100fe200030e0605 */
[----:B------:R-:W-:Y:S01]  /*e5c0*/  LOP3.LUT R68, R68, R69, RZ, 0x3c, !PT ;  /* 0x0000004544447212 */ /* 0x000fe200078e3cff */
[--C-:B------:R-:W-:Y:S01]  /*e5d0*/  IMAD.X R69, RZ, RZ, R5.reuse, P5 ;  /* 0x000000ffff457224 */ /* 0x100fe200028e0605 */
[----:B------:R-:W-:Y:S01]  /*e5e0*/  LOP3.LUT R60, R60, R61, RZ, 0x3c, !PT ;  /* 0x0000003d3c3c7212 */ /* 0x000fe200078e3cff */
[----:B------:R-:W-:Y:S01]  /*e5f0*/  IMAD.X R61, RZ, RZ, R5, P4 ;  /* 0x000000ffff3d7224 */ /* 0x000fe200020e0605 */
[----:B------:R-:W-:Y:S01]  /*e600*/  LOP3.LUT R4, R7, R4, RZ, 0x3c, !PT ;  /* 0x0000000407047212 */ /* 0x000fe200078e3cff */
[----:B------:R-:W-:Y:S01]  /*e610*/  ULDC.64 UR10, c[0x0][0xae0] ;  /* 0x0002b800000a7ab9 */ /* 0x000fe20000000a00 */
[----:B------:R-:W-:Y:S01]  /*e620*/  IMAD R77, R76, R77, R20 ;  /* 0x0000004d4c4d7224 */ /* 0x000fe200078e0214 */
[----:B------:R-:W5:Y:S01]  /*e630*/  LD.E.128 R52, desc[UR54][R52.64] ;  /* 0x0000003634347980 */ /* 0x000f62000c101d00 */
[----:B------:R-:W-:-:S02]  /*e640*/  IMAD R0, R0, UR10, RZ ;  /* 0x0000000a00007c24 */ /* 0x000fc4000f8e02ff */
[----:B------:R-:W-:Y:S01]  /*e650*/  IMAD.U32 R3, RZ, RZ, UR9 ;  /* 0x00000009ff037e24 */ /* 0x000fe2000f8e00ff */
[----:B------:R-:W5:Y:S01]  /*e660*/  LD.E.128 R4, desc[UR54][R4.64] ;  /* 0x0000003604047980 */ /* 0x000f62000c101d00 */
[----:B------:R-:W-:Y:S01]  /*e670*/  IMAD.U32 R2, RZ, RZ, UR8 ;  /* 0x00000008ff027e24 */ /* 0x000fe2000f8e00ff */
[----:B------:R-:W-:Y:S01]  /*e680*/  ULDC.64 UR8, c[0x0][0xad8] ;  /* 0x0002b60000087ab9 */ /* 0x000fe20000000a00 */
[----:B------:R-:W-:Y:S01]  /*e690*/  IMAD.U32 R3, RZ, RZ, UR4 ;  /* 0x00000004ff037e24 */ /* 0x000fe2000f8e00ff */
[----:B------:R-:W5:Y:S01]  /*e6a0*/  LD.E.128 R28, desc[UR54][R28.64] ;  /* 0x000000361c1c7980 */ /* 0x000f62000c101d00 */
[C---:B------:R-:W-:Y:S01]  /*e6b0*/  IMAD R79, R21.reuse, UR11, R0 ;  /* 0x0000000b154f7c24 */ /* 0x040fe2000f8e0200 */
[----:B------:R-:W-:Y:S02]  /*e6c0*/  SHF.R.S32.HI R0, RZ, 0x1f, R77 ;  /* 0x0000001fff007819 */ /* 0x000fe4000001144d */
[----:B------:R-:W5:Y:S01]  /*e6d0*/  LD.E.128 R32, desc[UR54][R32.64] ;  /* 0x0000003620207980 */ /* 0x000f62000c101d00 */
[----:B------:R-:W-:-:S03]  /*e6e0*/  IMAD.WIDE.U32 R2, R21, UR10, R2 ;  /* 0x0000000a15027c25 */ /* 0x000fc6000f8e0002 */
[----:B------:R-:W5:Y:S04]  /*e6f0*/  LD.E.128 R36, desc[UR54][R36.64] ;  /* 0x0000003624247980 */ /* 0x000f68000c101d00 */
[----:B------:R-:W5:Y:S04]  /*e700*/  LD.E.128 R64, desc[UR54][R64.64] ;  /* 0x0000003640407980 */ /* 0x000f68000c101d00 */
[----:B------:R-:W5:Y:S04]  /*e710*/  LD.E.128 R56, desc[UR54][R56.64] ;  /* 0x0000003638387980 */ /* 0x000f68000c101d00 */
[----:B------:R-:W5:Y:S04]  /*e720*/  LD.E.128 R44, desc[UR54][R44.64] ;  /* 0x000000362c2c7980 */ /* 0x000f68000c101d00 */
[----:B------:R-:W5:Y:S04]  /*e730*/  LD.E.128 R40, desc[UR54][R40.64] ;  /* 0x0000003628287980 */ /* 0x000f68000c101d00 */
[----:B------:R-:W5:Y:S04]  /*e740*/  LD.E.128 R72, desc[UR54][R72.64] ;  /* 0x0000003648487980 */ /* 0x000f68000c101d00 */
[----:B------:R-:W5:Y:S04]  /*e750*/  LD.E.128 R68, desc[UR54][R68.64] ;  /* 0x0000003644447980 */ /* 0x000f68000c101d00 */
        /* <DEDUP_REMOVED lines=10> */
[----:B------:R-:W-:Y:S01]  /*e800*/  VIADD R84, R185, UR39 ;  /* 0x00000027b9547c36 */ /* 0x000fe20008000000 */
[----:B------:R-:W-:Y:S01]  /*e810*/  UIADD3 UR6, UR6, 0x28420, URZ ;  /* 0x0002842006067890 */ /* 0x000fe2000fffe03f */
[C---:B------:R-:W-:Y:S02]  /*e820*/  IMAD R21, R77.reuse, UR9, R20 ;  /* 0x000000094d157c24 */ /* 0x040fe4000f8e0214 */
[----:B------:R-:W-:Y:S01]  /*e830*/  IMAD.WIDE.U32 R2, R77, UR8, R2 ;  /* 0x000000084d027c25 */ /* 0x000fe2000f8e0002 */
[C---:B------:R-:W-:Y:S01]  /*e840*/  ISETP.GE.AND P2, PT, R84.reuse, R81, PT ;  /* 0x000000515400720c */ /* 0x040fe20003f46270 */
[----:B------:R-:W-:Y:S02]  /*e850*/  ULDC.64 UR8, c[0x0][0xa80] ;  /* 0x0002a00000087ab9 */ /* 0x000fe40000000a00 */
[----:B------:R-:W-:Y:S01]  /*e860*/  VIADD R0, R84, 0x20 ;  /* 0x0000002054007836 */ /* 0x000fe20000000000 */
[----:B------:R-:W-:Y:S01]  /*e870*/  LEA R80, P3, R2, UR8, 0x1 ;  /* 0x0000000802507c11 */ /* 0x000fe2000f8608ff */
[----:B------:R-:W-:Y:S01]  /*e880*/  IMAD.IADD R3, R3, 0x1, R21 ;  /* 0x0000000103037824 */ /* 0x000fe200078e0215 */
[----:B------:R-:W-:-:S02]  /*e890*/  UPRMT UR6, URZ, 0x654, UR6 ;  /* 0x000006543f067896 */ /* 0x000fc40008000006 */
[-C--:B------:R-:W-:Y:S01]  /*e8a0*/  ISETP.GE.AND P1, PT, R0, R81.reuse, PT ;  /* 0x000000510000720c */ /* 0x080fe20003f26270 */
[----:B------:R-:W-:Y:S01]  /*e8b0*/  VIADD R0, R84, 0x40 ;  /* 0x0000004054007836 */ /* 0x000fe20000000000 */
[----:B------:R-:W-:Y:S01]  /*e8c0*/  LEA.HI.X R82, R2, UR9, R3, 0x1, P3 ;  /* 0x0000000902527c11 */ /* 0x000fe200098f0c03 */
[----:B0-----:R0:W1:Y:S01]  /*e8d0*/  SHFL.IDX PT, R78, R80, RZ, 0x181f ;  /* 0x00181fff504e7589 */ /* 0x00106200000e0000 */
[----:B------:R-:W-:Y:S02]  /*e8e0*/  BSSY B1, `(.L_x_1504) ;  /* 0x0000016000017945 */ /* 0x000fe40003800000 */
[----:B------:R-:W-:Y:S01]  /*e8f0*/  ISETP.GE.AND P0, PT, R0, R81, PT ;  /* 0x000000510000720c */ /* 0x000fe20003f06270 */
[----:B------:R-:W-:Y:S01]  /*e900*/  SYNCS.ARRIVE.TRANS64.RED.A1T0 RZ, [UR6], RZ ;  /* 0x000000ffffff79a7 */ /* 0x000fe20008100406 */
        /* <DEDUP_REMOVED lines=19> */
.L_x_1505:
[----:B------:R-:W-:Y:S05]  /*ea40*/  BSYNC B1 ;  /* 0x0000000000017941 */ /* 0x000fea0003800000 */
.L_x_1504:
[----:B--2---:R2:W4:Y:S01]  /*ea50*/  SHFL.IDX PT, R0, R82, 0x1, 0x181f ;  /* 0x00381f0052007f89 */ /* 0x00452200000e0000 */
[----:B------:R-:W-:Y:S03]  /*ea60*/  BSSY B1, `(.L_x_1506) ;  /* 0x0000014000017945 */ /* 0x000fe60003800000 */
[----:B---3--:R2:W3:Y:S01]  /*ea70*/  SHFL.IDX PT, R20, R80, 0x1, 0x181f ;  /* 0x00381f0050147f89 */ /* 0x0084e200000e0000 */
[----:B------:R-:W-:Y:S05]  /*ea80*/  @P1 BRA `(.L_x_1507) ;  /* 0x0000000000441947 */ /* 0x000fea0003800000 */
[----:B------:R-:W-:Y:S02]  /*ea90*/  ULDC UR4, c[0x0][0xac8] ;  /* 0x0002b20000047ab9 */ /* 0x000fe40000000800 */
[----:B------:R-:W-:Y:S02]  /*eaa0*/  ISETP.GE.AND P4, PT, R17, UR4, PT ;  /* 0x0000000411007c0c */ /* 0x000fe4000bf86270 */
[----:B------:R-:W-:Y:S02]  /*eab0*/  ISETP.GE.AND P3, PT, R22, UR4, PT ;  /* 0x0000000416007c0c */ /* 0x000fe4000bf66270 */
[----:B------:R-:W-:Y:S02]  /*eac0*/  ISETP.GE.AND P2, PT, R19, UR4, PT ;  /* 0x0000000413007c0c */ /* 0x000fe4000bf46270 */
[----:B------:R-:W-:-:S07]  /*ead0*/  ISETP.GE.AND P1, PT, R23, UR4, PT ;  /* 0x0000000417007c0c */ /* 0x000fce000bf26270 */
[CC--:B---3--:R-:W-:Y:S02]  /*eae0*/  @!P4 LEA R2, P6, R17.reuse, R20.reuse, 0x1 ;  /* 0x000000141102c211 */ /* 0x0c8fe400078c08ff */
[C---:B-----5:R-:W-:Y:S02]  /*eaf0*/  @!P3 LEA R4, P5, R22.reuse, R20, 0x1 ;  /* 0x000000141604b211 */ /* 0x060fe400078a08ff */
        /* <DEDUP_REMOVED lines=10> */
.L_x_1507:
[----:B------:R-:W-:Y:S05]  /*eba0*/  BSYNC B1 ;  /* 0x0000000000017941 */ /* 0x000fea0003800000 */
.L_x_1506:
[----:B----4-:R4:W0:Y:S01]  /*ebb0*/  SHFL.IDX PT, R0, R82, 0x2, 0x181f ;  /* 0x00581f0052007f89 */ /* 0x01082200000e0000 */
[----:B------:R-:W-:Y:S03]  /*ebc0*/  BSSY B1, `(.L_x_1508) ;  /* 0x0000014000017945 */ /* 0x000fe60003800000 */
[----:B---3-5:R4:W3:Y:S01]  /*ebd0*/  SHFL.IDX PT, R8, R80, 0x2, 0x181f ;  /* 0x00581f0050087f89 */ /* 0x0288e200000e0000 */
[----:B------:R-:W-:Y:S05]  /*ebe0*/  @P0 BRA `(.L_x_1509) ;  /* 0x0000000000440947 */ /* 0x000fea0003800000 */
[----:B------:R-:W-:Y:S02]  /*ebf0*/  ULDC UR4, c[0x0][0xac8] ;  /* 0x0002b20000047ab9 */ /* 0x000fe40000000800 */
[----:B------:R-:W-:Y:S02]  /*ec00*/  ISETP.GE.AND P3, PT, R17, UR4, PT ;  /* 0x0000000411007c0c */ /* 0x000fe4000bf66270 */
[----:B------:R-:W-:Y:S02]  /*ec10*/  ISETP.GE.AND P2, PT, R22, UR4, PT ;  /* 0x0000000416007c0c */ /* 0x000fe4000bf46270 */
[----:B------:R-:W-:Y:S02]  /*ec20*/  ISETP.GE.AND P1, PT, R19, UR4, PT ;  /* 0x0000000413007c0c */ /* 0x000fe4000bf26270 */
[----:B------:R-:W-:-:S07]  /*ec30*/  ISETP.GE.AND P0, PT, R23, UR4, PT ;  /* 0x0000000417007c0c */ /* 0x000fce000bf06270 */
[-C--:B---3--:R-:W-:Y:S02]  /*ec40*/  @!P3 LEA R2, P6, R17, R8.reuse, 0x1 ;  /* 0x000000081102b211 */ /* 0x088fe400078c08ff */
[CC--:B------:R-:W-:Y:S02]  /*ec50*/  @!P2 LEA R4, P5, R22.reuse, R8.reuse, 0x1 ;  /* 0x000000081604a211 */ /* 0x0c0fe400078a08ff */
[----:B------:R-:W-:Y:S02]  /*ec60*/  @!P1 LEA R6, P4, R19, R8, 0x1 ;  /* 0x0000000813069211 */ /* 0x000fe400078808ff */
[----:B0-----:R-:W-:Y:S02]  /*ec70*/  @!P3 LEA.HI.X R3, R17, R0, R193, 0x1, P6 ;  /* 0x000000001103b211 */ /* 0x001fe400030f0cc1 */
        /* <DEDUP_REMOVED lines=8> */
.L_x_1509:
[----:B------:R-:W-:Y:S05]  /*ed00*/  BSYNC B1 ;  /* 0x0000000000017941 */ /* 0x000fea0003800000 */
.L_x_1508:
[----:B0-----:R-:W-:Y:S01]  /*ed10*/  VIADD R0, R84, 0x60 ;  /* 0x0000006054007836 */ /* 0x001fe20000000000 */
[----:B--2-4-:R-:W0:Y:S04]  /*ed20*/  SHFL.IDX PT, R82, R82, 0x3, 0x181f ;  /* 0x00781f0052527f89 */ /* 0x014e2800000e0000 */
        /* <DEDUP_REMOVED lines=22> */
.L_x_1502:
[----:B------:R-:W-:Y:S01]  /*ee90*/  ULDC.64 UR6, c[0x0][0xc00] ;  /* 0x0003000000067ab9 */ /* 0x000fe20000000a00 */
[----:B------:R-:W-:Y:S01]  /*eea0*/  ULDC UR4, c[0x0][0xa88] ;  /* 0x0002a20000047ab9 */ /* 0x000fe20000000800 */
[----:B------:R-:W-:Y:S01]  /*eeb0*/  UISETP.NE.U32.AND UP0, UPT, UR6, URZ, UPT ;  /* 0x0000003f0600728c */ /* 0x000fe2000bf05070 */
[----:B------:R-:W0:Y:S03]  /*eec0*/  LDC R11, c[0x0][0xbe8] ;  /* 0x0002fa00ff0b7b82 */ /* 0x000e260000000800 */
[----:B------:R-:W-:-:S03]  /*eed0*/  UISETP.NE.AND.EX UP0, UPT, UR7, URZ, UPT, UP0 ;  /* 0x0000003f0700728c */ /* 0x000fc6000bf05300 */
[----:B------:R-:W-:Y:S02]  /*eee0*/  ULDC.64 UR6, c[0x0][0xc00] ;  /* 0x0003000000067ab9 */ /* 0x000fe40000000a00 */
[----:B------:R-:W-:Y:S01]  /*eef0*/  UIMAD.WIDE UR6, UR38, 0x4, UR6 ;  /* 0x00000004260678a5 */ /* 0x000fe2000f8e0206 */
[----:B------:R-:W-:-:S05]  /*ef00*/  PLOP3.LUT P2, PT, PT, PT, UP0, 0x80, 0x0 ;  /* 0x000000000000781c */ /* 0x000fca0003f4f008 */
[----:B------:R-:W-:Y:S02]  /*ef10*/  IMAD.U32 R2, RZ, RZ, UR6 ;  /* 0x00000006ff027e24 */ /* 0x000fe4000f8e00ff */
[----:B------:R-:W-:Y:S01]  /*ef20*/  IMAD.U32 R3, RZ, RZ, UR7 ;  /* 0x00000007ff037e24 */ /* 0x000fe2000f8e00ff */
[----:B------:R-:W-:Y:S02]  /*ef30*/  ULDC.64 UR6, c[0x0][0xc08] ;  /* 0x0003020000067ab9 */ /* 0x000fe40000000a00 */
[----:B------:R-:W-:Y:S01]  /*ef40*/  UISETP.NE.U32.AND UP1, UPT, UR6, URZ, UPT ;  /* 0x0000003f0600728c */ /* 0x000fe2000bf25070 */
[----:B------:R-:W-:Y:S02]  /*ef50*/  IMAD.U32 R0, RZ, RZ, UR4 ;  /* 0x00000004ff007e24 */ /* 0x000fe4000f8e00ff */
[----:B------:R-:W2:Y:S01]  /*ef60*/  @P2 LDG.E R6, desc[UR54][R2.64] ;  /* 0x0000003602062981 */ /* 0x000ea2000c1e1900 */
[----:B------:R-:W-:-:S06]  /*ef70*/  UISETP.NE.AND.EX UP1, UPT, UR7, URZ, UPT, UP1 ;  /* 0x0000003f0700728c */ /* 0x000fcc000bf25310 */
[----:B------:R-:W-:-:S05]  /*ef80*/  PLOP3.LUT P3, PT, PT, PT, UP1, 0x80, 0x0 ;  /* 0x000000000000781c */ /* 0x000fca0003f6f018 */
        /* <DEDUP_REMOVED lines=10> */
[----:B--2---:R-:W-:Y:S01]  /*f030*/  @P2 R2UR UR4, R6 ;  /* 0x00000000060422ca */ /* 0x004fe200000e0000 */
[----:B01----:R-:W-:-:S14]  /*f040*/  @P3 BRA `(.L_x_1511) ;  /* 0x0000000000103947 */ /* 0x003fdc0003800000 */
[----:B------:R-:W-:Y:S05]  /*f050*/  @!P2 BRA `(.L_x_1511) ;  /* 0x00000000000ca947 */ /* 0x000fea0003800000 */
[----:B------:R-:W2:Y:S04]  /*f060*/  LDG.E R5, desc[UR54][R2.64] ;  /* 0x0000003602057981 */ /* 0x000ea8000c1e1900 */
[----:B-----5:R-:W2:Y:S02]  /*f070*/  LDG.E R0, desc[UR54][R2.64+0x4] ;  /* 0x0000043602007981 */ /* 0x020ea4000c1e1900 */
[----:B--2---:R-:W-:-:S07]  /*f080*/  IMAD.IADD R0, R0, 0x1, -R5 ;  /* 0x0000000100007824 */ /* 0x004fce00078e0a05 */
.L_x_1511:
[----:B------:R-:W-:Y:S01]  /*f090*/  USHF.R.S32.HI UR6, URZ, 0x1f, UR38 ;  /* 0x0000001f3f067899 */ /* 0x000fe20008011426 */
[----:B------:R-:W-:Y:S01]  /*f0a0*/  BSSY B1, `(.L_x_1512) ;  /* 0x000002e000017945 */ /* 0x000fe20003800000 */
[----:B------:R-:W-:Y:S02]  /*f0b0*/  USHF.R.S32.HI UR9, URZ, 0x1f, UR4 ;  /* 0x0000001f3f097899 */ /* 0x000fe40008011404 */
[----:B------:R-:W-:Y:S02]  /*f0c0*/  USEL UR11, UR38, URZ, !UP0 ;  /* 0x0000003f260b7287 */ /* 0x000fe4000c000000 */
[----:B------:R-:W-:Y:S01]  /*f0d0*/  USEL UR12, UR6, URZ, !UP0 ;  /* 0x0000003f060c7287 */ /* 0x000fe2000c000000 */
[----:B------:R-:W-:Y:S11]  /*f0e0*/  @P1 BRA `(.L_x_1513) ;  /* 0x0000000000a41947 */ /* 0x000ff60003800000 */
[----:B------:R-:W0:Y:S01]  /*f0f0*/  S2R R3, SR_TID.X ;  /* 0x0000000000037919 */ /* 0x000e220000002100 */
[----:B------:R-:W1:Y:S01]  /*f100*/  LDC R7, c[0x0][0xbe8] ;  /* 0x0002fa00ff077b82 */ /* 0x000e620000000800 */
[----:B------:R-:W-:Y:S02]  /*f110*/  IMAD.U32 R4, RZ, RZ, UR39 ;  /* 0x00000027ff047e24 */ /* 0x000fe4000f8e00ff */
[----:B-1---5:R-:W-:-:S03]  /*f120*/  IMAD R2, R0, R7, RZ ;  /* 0x0000000700027224 */ /* 0x022fc600078e02ff */
[----:B0-----:R-:W-:-:S04]  /*f130*/  IADD3 R4, R4, -0x80, R3 ;  /* 0xffffff8004047810 */ /* 0x001fc80007ffe003 */
[----:B------:R-:W-:-:S13]  /*f140*/  ISETP.GE.AND P1, PT, R4, R2, PT ;  /* 0x000000020400720c */ /* 0x000fda0003f26270 */
[----:B------:R-:W-:Y:S05]  /*f150*/  @P1 BRA `(.L_x_1513) ;  /* 0x0000000000881947 */ /* 0x000fea0003800000 */
[----:B------:R-:W-:Y:S01]  /*f160*/  ISETP.NE.AND P1, PT, R7, 0x1, PT ;  /* 0x000000010700780c */ /* 0x000fe20003f25270 */
[----:B------:R-:W-:Y:S01]  /*f170*/  ULDC.64 UR14, c[0x0][0xb90] ;  /* 0x0002e400000e7ab9 */ /* 0x000fe20000000a00 */
[----:B------:R-:W-:Y:S01]  /*f180*/  UMOV UR6, UR4 ;  /* 0x0000000400067c82 */ /* 0x000fe20008000000 */
[----:B------:R-:W-:Y:S01]  /*f190*/  UIMAD UR8, UR10, UR14, URZ ;  /* 0x0000000e0a0872a4 */ /* 0x000fe2000f8e023f */
[----:B------:R-:W-:Y:S01]  /*f1a0*/  IMAD.MOV.U32 R2, RZ, RZ, R4 ;  /* 0x000000ffff027224 */ /* 0x000fe200078e0004 */
[----:B------:R-:W-:Y:S02]  /*f1b0*/  UMOV UR7, UR9 ;  /* 0x0000000900077c82 */ /* 0x000fe40008000000 */
[----:B------:R-:W-:Y:S02]  /*f1c0*/  UIMAD.WIDE.U32 UR6, UR37, UR14, UR6 ;  /* 0x0000000e250672a5 */ /* 0x000fe4000f8e0006 */
[----:B------:R-:W-:-:S03]  /*f1d0*/  UIMAD UR8, UR37, UR15, UR8 ;  /* 0x0000000f250872a4 */ /* 0x000fc6000f8e0208 */
[----:B------:R-:W-:Y:S01]  /*f1e0*/  ULDC.64 UR14, c[0x0][0xb98] ;  /* 0x0002e600000e7ab9 */ /* 0x000fe20000000a00 */
[----:B------:R-:W0:Y:S01]  /*f1f0*/  @P1 LDC R3, c[0x0][0xbec] ;  /* 0x0002fb00ff031b82 */ /* 0x000e220000000800 */
[----:B------:R-:W-:Y:S02]  /*f200*/  UIADD3 UR7, UR7, UR8, URZ ;  /* 0x0000000807077290 */ /* 0x000fe4000fffe03f */
[----:B------:R-:W-:Y:S02]  /*f210*/  UIMAD UR8, UR12, UR14, URZ ;  /* 0x0000000e0c0872a4 */ /* 0x000fe4000f8e023f */
[----:B------:R-:W-:Y:S02]  /*f220*/  UIMAD.WIDE.U32 UR6, UR11, UR14, UR6 ;  /* 0x0000000e0b0672a5 */ /* 0x000fe4000f8e0006 */
[----:B------:R-:W-:Y:S01]  /*f230*/  UIMAD UR8, UR11, UR15, UR8 ;  /* 0x0000000f0b0872a4 */ /* 0x000fe2000f8e0208 */
[----:B------:R-:W1:Y:S02]  /*f240*/  @P1 LDC R6, c[0x0][0xbf0] ;  /* 0x0002fc00ff061b82 */ /* 0x000e640000000800 */
[----:B------:R-:W-:Y:S01]  /*f250*/  ULDC.64 UR14, c[0x0][0xb88] ;  /* 0x0002e200000e7ab9 */ /* 0x000fe20000000a00 */
[----:B0-----:R-:W-:-:S05]  /*f260*/  @P1 IMAD.HI.U32 R3, R4, R3, RZ ;  /* 0x0000000304031227 */ /* 0x001fca00078e00ff */
[----:B-1----:R-:W-:Y:S01]  /*f270*/  @P1 SHF.R.U32.HI R2, RZ, R6, R3 ;  /* 0x00000006ff021219 */ /* 0x002fe20000011603 */
[----:B------:R-:W-:-:S03]  /*f280*/  IMAD.U32 R6, RZ, RZ, UR8 ;  /* 0x00000008ff067e24 */ /* 0x000fc6000f8e00ff */
[--C-:B------:R-:W-:Y:S01]  /*f290*/  SHF.R.S32.HI R3, RZ, 0x1f, R2.reuse ;  /* 0x0000001fff037819 */ /* 0x100fe20000011402 */
[----:B------:R-:W-:Y:S01]  /*f2a0*/  IMAD.MOV R5, RZ, RZ, -R2 ;  /* 0x000000ffff057224 */ /* 0x000fe200078e0a02 */
[----:B------:R-:W-:-:S03]  /*f2b0*/  IADD3 R2, P1, R2, UR6, RZ ;  /* 0x0000000602027c10 */ /* 0x000fc6000ff3e0ff */
[----:B------:R-:W-:Y:S01]  /*f2c0*/  IMAD R5, R7, R5, R4 ;  /* 0x0000000507057224 */ /* 0x000fe200078e0204 */
[----:B------:R-:W-:Y:S01]  /*f2d0*/  IADD3.X R3, R3, UR7, R6, P1, !PT ;  /* 0x0000000703037c10 */ /* 0x000fe20008ffe406 */
[----:B------:R-:W-:-:S03]  /*f2e0*/  ULDC.64 UR6, c[0x0][0xb50] ;  /* 0x0002d40000067ab9 */ /* 0x000fc60000000a00 */
[----:B------:R-:W-:Y:S01]  /*f2f0*/  SHF.R.S32.HI R4, RZ, 0x1f, R5 ;  /* 0x0000001fff047819 */ /* 0x000fe20000011405 */
[----:B------:R-:W-:-:S04]  /*f300*/  IMAD.WIDE.U32 R2, R5, UR14, R2 ;  /* 0x0000000e05027c25 */ /* 0x000fc8000f8e0002 */
[----:B------:R-:W-:-:S04]  /*f310*/  IMAD R4, R4, UR14, RZ ;  /* 0x0000000e04047c24 */ /* 0x000fc8000f8e02ff */
[----:B------:R-:W-:Y:S01]  /*f320*/  IMAD R7, R5, UR15, R4 ;  /* 0x0000000f05077c24 */ /* 0x000fe2000f8e0204 */
[----:B------:R-:W-:-:S03]  /*f330*/  LEA R4, P1, R2, UR6, 0x2 ;  /* 0x0000000602047c11 */ /* 0x000fc6000f8210ff */
[----:B------:R-:W-:-:S05]  /*f340*/  IMAD.IADD R3, R3, 0x1, R7 ;  /* 0x0000000103037824 */ /* 0x000fca00078e0207 */
[----:B------:R-:W-:Y:S01]  /*f350*/  LEA.HI.X R5, R2, UR7, R3, 0x2, P1 ;  /* 0x0000000702057c11 */ /* 0x000fe200088f1403 */
[----:B------:R-:W-:-:S05]  /*f360*/  IMAD.MOV.U32 R3, RZ, RZ, -0x800000 ;  /* 0xff800000ff037424 */ /* 0x000fca00078e00ff */
[----:B------:R0:W-:Y:S02]  /*f370*/  STG.E desc[UR54][R4.64], R3 ;  /* 0x0000000304007986 */ /* 0x0001e4000c101936 */
.L_x_1513:
[----:B------:R-:W-:Y:S05]  /*f380*/  BSYNC B1 ;  /* 0x0000000000017941 */ /* 0x000fea0003800000 */
.L_x_1512:
[----:B0-----:R-:W0:Y:S01]  /*f390*/  @P0 LDC R3, c[0x0][0xbf0] ;  /* 0x0002fc00ff030b82 */ /* 0x001e220000000800 */
[----:B------:R-:W-:Y:S01]  /*f3a0*/  ULDC.64 UR14, c[0x0][0xaa0] ;  /* 0x0002a800000e7ab9 */ /* 0x000fe20000000a00 */
[----:B------:R-:W-:Y:S01]  /*f3b0*/  IMAD R2, R184, 0x20, R185 ;  /* 0x00000020b8027824 */ /* 0x000fe200078e02b9 */
[----:B------:R-:W-:Y:S01]  /*f3c0*/  UIMAD UR8, UR9, UR14, URZ ;  /* 0x0000000e090872a4 */ /* 0x000fe2000f8e023f */
[----:B------:R-:W-:Y:S01]  /*f3d0*/  VIADD R8, R185, UR39 ;  /* 0x00000027b9087c36 */ /* 0x000fe20008000000 */
[----:B------:R-:W-:Y:S01]  /*f3e0*/  UIMAD.WIDE.U32 UR6, UR4, UR14, URZ ;  /* 0x0000000e040672a5 */ /* 0x000fe2000f8e003f */
[----:B------:R-:W-:Y:S01]  /*f3f0*/  VIADD R6, R2, UR39 ;  /* 0x0000002702067c36 */ /* 0x000fe20008000000 */
[----:B------:R-:W-:Y:S01]  /*f400*/  UIMAD UR8, UR4, UR15, UR8 ;  /* 0x0000000f040872a4 */ /* 0x000fe2000f8e0208 */
[----:B------:R-:W-:Y:S02]  /*f410*/  BSSY B1, `(.L_x_1514) ;  /* 0x000003d000017945 */ /* 0x000fe40003800000 */
        /* <DEDUP_REMOVED lines=10> */
[----:B0-----:R-:W-:Y:S01]  /*f4c0*/  @P0 SHF.R.U32.HI R5, RZ, R3, R2 ;  /* 0x00000003ff050219 */ /* 0x001fe20000011602 */
        /* <DEDUP_REMOVED lines=8> */
[----:B------:R-:W-:Y:S02]  /*f550*/  IMAD R7, R11, R7, R6 ;  /* 0x000000070b077224 */ /* 0x000fe400078e0206 */
[----:B------:R-:W-:Y:S01]  /*f560*/  IMAD.U32 R2, RZ, RZ, UR6 ;  /* 0x00000006ff027e24 */ /* 0x000fe2000f8e00ff */
[----:B------:R-:W-:Y:S01]  /*f570*/  ULDC.64 UR6, c[0x0][0xad8] ;  /* 0x0002b60000067ab9 */ /* 0x000fe20000000a00 */
[----:B------:R-:W-:Y:S02]  /*f580*/  IMAD.U32 R3, RZ, RZ, UR4 ;  /* 0x00000004ff037e24 */ /* 0x000fe4000f8e00ff */
[C---:B------:R-:W-:Y:S01]  /*f590*/  IMAD R9, R5.reuse, UR9, R4 ;  /* 0x0000000905097c24 */ /* 0x040fe2000f8e0204 */
[----:B------:R-:W-:Y:S01]  /*f5a0*/  SHF.R.S32.HI R4, RZ, 0x1f, R7 ;  /* 0x0000001fff047819 */ /* 0x000fe20000011407 */
[----:B------:R-:W-:-:S04]  /*f5b0*/  IMAD.WIDE.U32 R2, R5, UR8, R2 ;  /* 0x0000000805027c25 */ /* 0x000fc8000f8e0002 */
[----:B------:R-:W-:Y:S02]  /*f5c0*/  IMAD.IADD R3, R3, 0x1, R9 ;  /* 0x0000000103037824 */ /* 0x000fe400078e0209 */
[----:B------:R-:W-:Y:S02]  /*f5d0*/  IMAD R4, R4, UR6, RZ ;  /* 0x0000000604047c24 */ /* 0x000fe4000f8e02ff */
[----:B-----5:R-:W-:Y:S02]  /*f5e0*/  IMAD R11, R0, R11, RZ ;  /* 0x0000000b000b7224 */ /* 0x020fe400078e02ff */
        /* <DEDUP_REMOVED lines=31> */
.L_x_1515:
[----:B------:R-:W-:Y:S05]  /*f7e0*/  BSYNC B1 ;  /* 0x0000000000017941 */ /* 0x000fea0003800000 */
.L_x_1514:
        /* <DEDUP_REMOVED lines=21> */
.L_x_1517:
[----:B------:R-:W-:Y:S05]  /*f940*/  BSYNC B1 ;  /* 0x0000000000017941 */ /* 0x000fea0003800000 */
.L_x_1516:
        /* <DEDUP_REMOVED lines=21> */
.L_x_1519:
[----:B------:R-:W-:Y:S05]  /*faa0*/  BSYNC B1 ;  /* 0x0000000000017941 */ /* 0x000fea0003800000 */
.L_x_1518:
[----:B0-----:R-:W-:Y:S01]  /*fab0*/  VIADD R0, R8, 0x60 ;  /* 0x0000006008007836 */ /* 0x001fe20000000000 */
[----:B---3--:R0:W3:Y:S04]  /*fac0*/  SHFL.IDX PT, R6, R5, 0x3, 0x181f ;  /* 0x00781f0005067f89 */ /* 0x0080e800000e0000 */
        /* <DEDUP_REMOVED lines=20> */
.L_x_1510:
[----:B------:R-:W-:Y:S05]  /*fc10*/  BSYNC B0 ;  /* 0x0000000000007941 */ /* 0x000fea0003800000 */
.L_x_1501:
[----:B------:R-:W-:Y:S02]  /*fc20*/  ULDC UR4, c[0x0][0xc3c] ;  /* 0x00030f0000047ab9 */ /* 0x000fe40000000800 */
[----:B------:R-:W-:-:S06]  /*fc30*/  UISETP.GE.AND UP0, UPT, UR47, UR4, UPT ;  /* 0x000000042f00728c */ /* 0x000fcc000bf06270 */
[----:B------:R-:W-:-:S13]  /*fc40*/  PLOP3.LUT P0, PT, PT, PT, UP0, 0x80, 0x0 ;  /* 0x000000000000781c */ /* 0x000fda0003f0f008 */
[----:B------:R-:W-:Y:S05]  /*fc50*/  @!P0 BRA `(.L_x_1520) ;  /* 0xffffff1000508947 */ /* 0x000fea000383ffff */
[----:B------:R-:W-:Y:S05]  /*fc60*/  EXIT ;  /* 0x000000000000794d */ /* 0x000fea0003800000 */
.L_x_1411:
        /* <DEDUP_REMOVED lines=25> */
[----:B------:R-:W-:Y:S01]  /*fe00*/  IMAD.MOV.U32 R16, RZ, RZ, RZ ;  /* 0x000000ffff107224 */ /* 0x000fe200078e00ff */
        /* <DEDUP_REMOVED lines=21> */
[----:B-1----:R-:W-:Y:S02]  /*ff60*/  IMAD R6, R4, R9, RZ ;  /* 0x0000000904067224 */ /* 0x002fe400078e02ff */
[----:B------:R-:W-:Y:S02]  /*ff70*/  IMAD.MOV.U32 R4, RZ, RZ, RZ ;  /* 0x000000ffff047224 */ /* 0x000fe400078e00ff */
[----:B------:R-:W-:Y:S01]  /*ff80*/  IMAD.MOV.U32 R3, RZ, RZ, R6 ;  /* 0x000000ffff037224 */ /* 0x000fe200078e0006 */
[----:B0-----:R-:W-:-:S13]  /*ff90*/  ISETP.GT.AND P6, PT, R6, R7, PT ;  /* 0x000000070600720c */ /* 0x001fda0003fc4270 */
[----:B------:R-:W-:Y:S05]  /*ffa0*/  @P6 BRA `(.L_x_1522) ;  /* 0x0000000000906947 */ /* 0x000fea0003800000 */
[----:B------:R-:W-:Y:S01]  /*ffb0*/  IMAD.MOV.U32 R6, RZ, RZ, R3 ;  /* 0x000000ffff067224 */ /* 0x000fe200078e0003 */
[----:B------:R-:W-:Y:S01]  /*ffc0*/  ULDC UR4, c[0x0][0xc3c] ;  /* 0x00030f0000047ab9 */ /* 0x000fe20000000800 */
[----:B------:R-:W-:-:S07]  /*ffd0*/  IMAD.MOV.U32 R4, RZ, RZ, RZ ;  /* 0x000000ffff047224 */ /* 0x000fce00078e00ff */
.L_x_1526:
[----:B------:R-:W-:-:S05]  /*ffe0*/  VIADD R4, R4, 0x1f ;  /* 0x0000001f04047836 */ /* 0x000fca0000000000 */
[----:B------:R-:W-:-:S13]  /*fff0*/  ISETP.GE.AND P6, PT, R4, UR4, PT ;  /* 0x0000000404007c0c */ /* 0x000fda000bfc6270 */
[----:B------:R-:W-:Y:S05]  /*10000*/  @P6 BRA `(.L_x_1523) ;  /* 0x0000000400d86947 */ /* 0x000fea0003800000 */
[----:B------:R-:W-:Y:S01]  /*10010*/  IMAD.IADD R9, R5, 0x1, R4 ;  /* 0x0000000105097824 */ /* 0x000fe200078e0204 */
[----:B------:R-:W-:Y:S01]  /*10020*/  BSSY B0, `(.L_x_1524) ;  /* 0x0000007000007945 */ /* 0x000fe20003800000 */
[----:B------:R-:W-:-:S03]  /*10030*/  IMAD.MOV.U32 R0, RZ, RZ, RZ ;  /* 0x000000ffff007224 */ /* 0x000fc600078e00ff */
[----:B------:R-:W-:-:S13]  /*10040*/  ISETP.GE.OR P6, PT, R9, UR4, !P0 ;  /* 0x0000000409007c0c */ /* 0x000fda000c7c6670 */
[----:B------:R-:W-:Y:S05]  /*10050*/  @P6 BRA `(.L_x_1525) ;  /* 0x00000000000c6947 */ /* 0x000fea0003800000 */
[----:B------:R-:W0:Y:S02]  /*10060*/  LDC.64 R2, c[0x0][0xc80] ;  /* 0x00032000ff027b82 */ /* 0x000e240000000a00 */
[----:B0-----:R-:W-:-:S05]  /*10070*/  IMAD.WIDE R2, R9, 0x4, R2 ;  /* 0x0000000409027825 */ /* 0x001fca00078e0202 */
[----:B------:R0:W5:Y:S02]  /*10080*/  LDG.E R0, desc[UR54][R2.64] ;  /* 0x0000003602007981 */ /* 0x000164000c1e1900 */
.L_x_1525:
[----:B------:R-:W-:Y:S05]  /*10090*/  BSYNC B0 ;  /* 0x0000000000007941 */ /* 0x000fea0003800000 */
.L_x_1524:
        /* <DEDUP_REMOVED lines=21> */
.L_x_1522:
[----:B------:R-:W-:-:S04]  /*101f0*/  IMAD.IADD R14, R6, 0x1, -R3 ;  /* 0x00000001060e7824 */ /* 0x000fc800078e0a03 */
[----:B------:R-:W-:-:S05]  /*10200*/  IMAD R2, R8, R9, R14 ;  /* 0x0000000908027224 */ /* 0x000fca00078e020e */
[----:B------:R-:W-:Y:S02]  /*10210*/  ISETP.GT.AND P0, PT, R2, R7, PT ;  /* 0x000000070200720c */ /* 0x000fe40003f04270 */
[----:B------:R-:W0:Y:S11]  /*10220*/  LDC.64 R2, c[0x0][0xc90] ;  /* 0x00032400ff027b82 */ /* 0x000e360000000a00 */
[----:B------:R-:W-:-:S04]  /*10230*/  VOTE.ANY R10, PT, !P0 ;  /* 0x00000000000a7806 */ /* 0x000fc800040e0100 */
[----:B------:R-:W1:Y:S02]  /*10240*/  POPC R15, R10 ;  /* 0x0000000a000f7309 */ /* 0x000e640000000000 */
[----:B-1----:R-:W-:-:S04]  /*10250*/  IMAD.IADD R19, R15, 0x1, R4 ;  /* 0x000000010f137824 */ /* 0x002fc800078e0204 */
[----:B0-----:R-:W-:-:S05]  /*10260*/  IMAD.WIDE R2, R19, 0x4, R2 ;  /* 0x0000000413027825 */ /* 0x001fca00078e0202 */
[----:B------:R-:W2:Y:S01]  /*10270*/  LDG.E R6, desc[UR54][R2.64] ;  /* 0x0000003602067981 */ /* 0x000ea2000c1e1900 */
[----:B------:R-:W-:-:S03]  /*10280*/  ISETP.NE.AND P0, PT, R10, RZ, PT ;  /* 0x000000ff0a00720c */ /* 0x000fc60003f05270 */
[----:B------:R-:W0:Y:S02]  /*10290*/  SHFL.IDX PT, R0, R0, R15, 0x1f ;  /* 0x00001f0f00007589 */ /* 0x000e2400000e0000 */
[----:B0-----:R-:W-:-:S13]  /*102a0*/  R2UR UR7, R0 ;  /* 0x00000000000772ca */ /* 0x001fda00000e0000 */
[----:B--2---:R-:W-:-:S05]  /*102b0*/  IMAD R4, R6, UR7, RZ ;  /* 0x0000000706047c24 */ /* 0x004fca000f8e02ff */
[----:B------:R-:W-:-:S04]  /*102c0*/  IABS R13, R4 ;  /* 0x00000004000d7213 */ /* 0x000fc80000000000 */
[----:B------:R-:W0:Y:S08]  /*102d0*/  I2F.RP R11, R13 ;  /* 0x0000000d000b7306 */ /* 0x000e300000209400 */
[----:B0-----:R-:W0:Y:S02]  /*102e0*/  MUFU.RCP R11, R11 ;  /* 0x0000000b000b7308 */ /* 0x001e240000001000 */
[----:B0-----:R-:W-:-:S06]  /*102f0*/  VIADD R12, R11, 0xffffffe ;  /* 0x0ffffffe0b0c7836 */ /* 0x001fcc0000000000 */
[----:B------:R0:W1:Y:S01]  /*10300*/  F2I.FTZ.U32.TRUNC.NTZ R3, R12 ;  /* 0x0000000c00037305 */ /* 0x000062000021f000 */
[----:B------:R-:W-:Y:S05]  /*10310*/  @!P0 BRA `(.L_x_1527) ;  /* 0x0000000000088947 */ /* 0x000fea0003800000 */
[----:B------:R-:W-:-:S05]  /*10320*/  VIADD R11, R15, 0xffffffff ;  /* 0xffffffff0f0b7836 */ /* 0x000fca0000000000 */
[----:B------:R2:W3:Y:S02]  /*10330*/  SHFL.IDX PT, R16, R8, R11, 0x1f ;  /* 0x00001f0b08107589 */ /* 0x0004e400000e0000 */
.L_x_1527:
[----:B---3--:R-:W-:Y:S01]  /*10340*/  IMAD R16, R16, R9, R14 ;  /* 0x0000000910107224 */ /* 0x008fe200078e020e */
[----:B------:R-:W-:Y:S01]  /*10350*/  IABS R2, R4 ;  /* 0x0000000400027213 */ /* 0x000fe20000000000 */
[----:B-1----:R-:W-:Y:S02]  /*10360*/  IMAD.MOV R0, RZ, RZ, -R3 ;  /* 0x000000ffff007224 */ /* 0x002fe400078e0a03 */
[----:B--2---:R-:W-:Y:S02]  /*10370*/  IMAD.IADD R11, R7, 0x1, -R16 ;  /* 0x00000001070b7824 */ /* 0x004fe400078e0a10 */
        /* <DEDUP_REMOVED lines=19> */
[----:B------:R-:W-:Y:S02]  /*104b0*/  IMAD R18, R6, R2, RZ ;  /* 0x0000000206127224 */ /* 0x000fe400078e02ff */
[----:B------:R-:W-:Y:S02]  /*104c0*/  IMAD.MOV R7, RZ, RZ, -R2 ;  /* 0x000000ffff077224 */ /* 0x000fe400078e0a02 */
[----:B------:R-:W-:Y:S02]  /*104d0*/  IMAD.MOV R0, RZ, RZ, -R18 ;  /* 0x000000ffff007224 */ /* 0x000fe400078e0a12 */
[----:B------:R-:W-:-:S03]  /*104e0*/  IMAD R7, R4, R7, R11 ;  /* 0x0000000704077224 */ /* 0x000fc600078e020b */
[----:B------:R-:W-:Y:S01]  /*104f0*/  VIADDMNMX R0, R0, R9, R6, PT ;  /* 0x0000000900007246 */ /* 0x000fe20003800106 */
[----:B------:R-:W-:Y:S01]  /*10500*/  IMAD.IADD R18, R7, 0x1, R18 ;  /* 0x0000000107127824 */ /* 0x000fe200078e0212 */
[----:B------:R-:W-:Y:S02]  /*10510*/  IABS R2, R7 ;  /* 0x0000000700027213 */ /* 0x000fe40000000000 */
[----:B------:R-:W-:Y:S02]  /*10520*/  R2UR UR9, R0 ;  /* 0x00000000000972ca */ /* 0x000fe400000e0000 */
[----:B------:R-:W-:-:S11]  /*10530*/  R2UR UR8, R2 ;  /* 0x00000000020872ca */ /* 0x000fd600000e0000 */
[----:B------:R-:W-:-:S04]  /*10540*/  IABS R9, UR9 ;  /* 0x0000000900097c13 */ /* 0x000fc80008000000 */
[----:B------:R-:W1:Y:S01]  /*10550*/  I2F.RP R0, R9 ;  /* 0x0000000900007306 */ /* 0x000e620000209400 */
[----:B------:R-:W-:-:S07]  /*10560*/  R2UR UR6, R9 ;  /* 0x00000000090672ca */ /* 0x000fce00000e0000 */
[----:B-1----:R-:W1:Y:S02]  /*10570*/  MUFU.RCP R0, R0 ;  /* 0x0000000000007308 */ /* 0x002e640000001000 */
[----:B-1----:R-:W-:Y:S01]  /*10580*/  VIADD R3, R0, 0xffffffe ;  /* 0x0ffffffe00037836 */ /* 0x002fe20000000000 */
[----:B------:R-:W-:-:S05]  /*10590*/  IABS R0, UR9 ;  /* 0x0000000900007c13 */ /* 0x000fca0008000000 */
[----:B------:R-:W1:Y:S01]  /*105a0*/  F2I.FTZ.U32.TRUNC.NTZ R3, R3 ;  /* 0x0000000300037305 */ /* 0x000e62000021f000 */
[----:B------:R-:W-:Y:S01]  /*105b0*/  IMAD.MOV R0, RZ, RZ, -R0 ;  /* 0x000000ffff007224 */ /* 0x000fe200078e0a00 */
[----:B-1----:R-:W-:-:S13]  /*105c0*/  R2UR UR5, R3 ;  /* 0x00000000030572ca */ /* 0x002fda00000e0000 */
[----:B------:R-:W-:-:S04]  /*105d0*/  UIADD3 UR4, URZ, -UR5, URZ ;  /* 0x800000053f047290 */ /* 0x000fc8000fffe03f */
[----:B------:R-:W-:-:S03]  /*105e0*/  UIMAD UR6, UR4, UR6, URZ ;  /* 0x00000006040672a4 */ /* 0x000fc6000f8e023f */
[----:B------:R-:W-:Y:S02]  /*105f0*/  UMOV UR4, URZ ;  /* 0x0000003f00047c82 */ /* 0x000fe40008000000 */
[----:B------:R-:W-:-:S04]  /*10600*/  UIMAD.WIDE.U32 UR4, UR5, UR6, UR4 ;  /* 0x00000006050472a5 */ /* 0x000fc8000f8e0004 */
[----:B------:R-:W-:-:S06]  /*10610*/  UIMAD.WIDE.U32 UR4, UR5, UR8, URZ ;  /* 0x00000008050472a5 */ /* 0x000fcc000f8e003f */
[----:B------:R-:W-:Y:S01]  /*10620*/  IMAD.U32 R3, RZ, RZ, UR5 ;  /* 0x00000005ff037e24 */ /* 0x000fe2000f8e00ff */
[----:B------:R-:W-:-:S03]  /*10630*/  R2UR UR4, R7 ;  /* 0x00000000070472ca */ /* 0x000fc600000e0000 */
[----:B------:R-:W-:Y:S02]  /*10640*/  IMAD R0, R0, R3, UR8 ;  /* 0x0000000800007e24 */ /* 0x000fe4000f8e0203 */
[----:B------:R-:W-:-:S03]  /*10650*/  IMAD R3, RZ, RZ, -UR9 ;  /* 0x80000009ff037e24 */ /* 0x000fc6000f8e02ff */
[----:B------:R-:W-:-:S05]  /*10660*/  ISETP.GT.U32.AND P0, PT, R9, R0, PT ;  /* 0x000000000900720c */ /* 0x000fca0003f04070 */
[----:B------:R-:W-:-:S08]  /*10670*/  ULOP3.LUT UR4, UR4, UR9, URZ, 0x3c, !UPT ;  /* 0x0000000904047292 */ /* 0x000fd0000f8e3c3f */
[----:B------:R-:W-:Y:S01]  /*10680*/  VOTEU.ANY UP1, P0 ;  /* 0x00000000003f7886 */ /* 0x000fe20000020100 */
[----:B------:R-:W-:-:S04]  /*10690*/  PLOP3.LUT P0, PT, PT, PT, UP1, 0x80, 0x0 ;  /* 0x000000000000781c */ /* 0x000fc80003f0f018 */
[----:B------:R-:W-:Y:S02]  /*106a0*/  @!UP1 UIADD3 UR5, UR5, 0x1, URZ ;  /* 0x0000000105059890 */ /* 0x000fe4000fffe03f */
[----:B------:R-:W-:-:S07]  /*106b0*/  UISETP.GE.AND UP1, UPT, UR4, URZ, UPT ;  /* 0x0000003f0400728c */ /* 0x000fce000bf26270 */
[----:B------:R-:W-:-:S05]  /*106c0*/  @!P0 IMAD.IADD R0, R0, 0x1, -R9 ;  /* 0x0000000100008824 */ /* 0x000fca00078e0a09 */
[----:B------:R-:W-:-:S13]  /*106d0*/  ISETP.GE.U32.AND P0, PT, R0, R9, PT ;  /* 0x000000090000720c */ /* 0x000fda0003f06070 */
[----:B------:R-:W-:-:S05]  /*106e0*/  VOTEU.ANY UP0, P0 ;  /* 0x00000000003f7886 */ /* 0x000fca0000000100 */
[----:B------:R-:W-:Y:S02]  /*106f0*/  @UP0 UIADD3 UR5, UR5, 0x1, URZ ;  /* 0x0000000105050890 */ /* 0x000fe4000fffe03f */
[----:B------:R-:W-:Y:S02]  /*10700*/  UISETP.NE.AND UP0, UPT, UR9, URZ, UPT ;  /* 0x0000003f0900728c */ /* 0x000fe4000bf05270 */
[----:B------:R-:W-:-:S09]  /*10710*/  @!UP1 UIADD3 UR5, -UR5, URZ, URZ ;  /* 0x0000003f05059290 */ /* 0x000fd2000fffe13f */
[----:B------:R-:W-:-:S04]  /*10720*/  @!UP0 ULOP3.LUT UR5, URZ, UR9, URZ, 0x33, !UPT ;  /* 0x000000093f058292 */ /* 0x000fc8000f8e333f */
[----:B------:R-:W-:Y:S02]  /*10730*/  ULOP3.LUT UR4, URZ, UR5, URZ, 0x33, !UPT ;  /* 0x000000053f047292 */ /* 0x000fe4000f8e333f */
[----:B------:R-:W-:Y:S02]  /*10740*/  IMAD R18, R3, UR5, R18 ;  /* 0x0000000503127c24 */ /* 0x000fe4000f8e0212 */
[----:B------:R-:W-:Y:S01]  /*10750*/  UIADD3 UR4, UR7, UR4, URZ ;  /* 0x0000000407047290 */ /* 0x000fe2000fffe03f */
[----:B------:R-:W-:Y:S11]  /*10760*/  BRA `(.L_x_1528) ;  /* 0x0000000000107947 */ /* 0x000ff60003800000 */
.L_x_1523:
[----:B------:R-:W1:Y:S01]  /*10770*/  LDC R19, c[0x0][0xc3c] ;  /* 0x00030f00ff137b82 */ /* 0x000e620000000800 */
[----:B------:R-:W-:Y:S01]  /*10780*/  IMAD.MOV.U32 R16, RZ, RZ, R7 ;  /* 0x000000ffff107224 */ /* 0x000fe200078e0007 */
[----:B------:R-:W-:Y:S01]  /*10790*/  UMOV UR4, URZ ;  /* 0x0000003f00047c82 */ /* 0x000fe20008000000 */
[----:B------:R-:W-:-:S07]  /*107a0*/  IMAD.MOV.U32 R18, RZ, RZ, RZ ;  /* 0x000000ffff127224 */ /* 0x000fce00078e00ff */
.L_x_1528:
[----:B------:R-:W-:Y:S01]  /*107b0*/  ISETP.NE.AND P0, PT, R5, RZ, PT ;  /* 0x000000ff0500720c */ /* 0x000fe20003f05270 */
[----:B------:R-:W-:-:S12]  /*107c0*/  IMAD.U32 R17, RZ, RZ, UR4 ;  /* 0x00000004ff117e24 */ /* 0x000fd8000f8e00ff */
[----:B------:R-:W2:Y:S01]  /*107d0*/  @!P0 S2R R3, SR_CgaCtaId ;  /* 0x0000000000038919 */ /* 0x000ea20000008800 */
[----:B------:R-:W-:-:S04]  /*107e0*/  @!P0 MOV R0, 0x400 ;  /* 0x0000040000008802 */ /* 0x000fc80000000f00 */
[----:B--2---:R-:W-:-:S05]  /*107f0*/  @!P0 LEA R0, R3, R0, 0x18 ;  /* 0x0000000003008211 */ /* 0x004fca00078ec0ff */
[----:B-1----:R1:W-:Y:S01]  /*10800*/  @!P0 STS.128 [R0+0x284d0], R16 ;  /* 0x0284d01000008388 */ /* 0x0023e20000000c00 */
[----:B------:R-:W-:Y:S06]  /*10810*/  BAR.ARV 0x5, 0x180 ;  /* 0x0146000000007b1d */ /* 0x000fec0000002000 */
.L_x_1521:
[----:B------:R2:W-:Y:S01]  /*10820*/  STL [R1+0x10], RZ ;  /* 0x000010ff01007387 */ /* 0x0005e20000100800 */
[----:B------:R-:W-:Y:S01]  /*10830*/  ULDC UR5, c[0x0][0xc3c] ;  /* 0x00030f0000057ab9 */ /* 0x000fe20000000800 */
[----:B------:R-:W-:Y:S01]  /*10840*/  IMAD.MOV.U32 R25, RZ, RZ, 0x1 ;  /* 0x00000001ff197424 */ /* 0x000fe200078e00ff */
[----:B------:R-:W-:Y:S01]  /*10850*/  ISETP.GE.AND P0, PT, R19, UR5, PT ;  /* 0x0000000513007c0c */ /* 0x000fe2000bf06270 */
[----:B------:R-:W-:-:S12]  /*10860*/  IMAD.MOV.U32 R23, RZ, RZ, RZ ;  /* 0x000000ffff177224 */ /* 0x000fd800078e00ff */
[----:B--2---:R-:W-:Y:S05]  /*10870*/  @P0 BRA `(.L_x_1529) ;  /* 0x0000005000a40947 */ /* 0x004fea0003800000 */
[----:B------:R-:W2:Y:S01]  /*10880*/  S2R R9, SR_TID.X ;  /* 0x0000000000097919 */ /* 0x000ea20000002100 */
[----:B------:R-:W3:Y:S01]  /*10890*/  S2UR UR5, SR_CgaCtaId ;  /* 0x00000000000579c3 */ /* 0x000ee20000008800 */
[----:B------:R-:W-:Y:S01]  /*108a0*/  IMAD.MOV.U32 R37, RZ, RZ, 0x20 ;  /* 0x00000020ff257424 */ /* 0x000fe200078e00ff */
[----:B------:R-:W-:Y:S01]  /*108b0*/  ULOP3.LUT UR43, UR36, 0x2, URZ, 0xfc, !UPT ;  /* 0x00000002242b7892 */ /* 0x000fe2000f8efc3f */
[----:B------:R4:W-:Y:S01]  /*108c0*/  STL [R1+0x10], RZ ;  /* 0x000010ff01007387 */ /* 0x0009e20000100800 */
[----:B------:R-:W-:Y:S01]  /*108d0*/  IMAD.MOV.U32 R25, RZ, RZ, 0x1 ;  /* 0x00000001ff197424 */ /* 0x000fe200078e00ff */
[----:B------:R-:W-:Y:S01]  /*108e0*/  ULOP3.LUT UR44, UR36, 0x1, URZ, 0xfc, !UPT ;  /* 0x00000001242c7892 */ /* 0x000fe2000f8efc3f */
[----:B------:R-:W-:Y:S01]  /*108f0*/  IMAD.MOV.U32 R23, RZ, RZ, RZ ;  /* 0x000000ffff177224 */ /* 0x000fe200078e00ff */
[----:B------:R-:W-:Y:S01]  /*10900*/  ULDC UR45, c[0x0][0xc] ;  /* 0x00000300002d7ab9 */ /* 0x000fe20000000800 */
[----:B---3--:R-:W-:Y:S02]  /*10910*/  IMAD.U32 R34, RZ, RZ, UR5 ;  /* 0x00000005ff227e24 */ /* 0x008fe4000f8e00ff */
[C---:B--2---:R-:W-:Y:S01]  /*10920*/  IMAD.SHL.U32 R4, R9.reuse, 0x40, RZ ;  /* 0x0000004009047824 */ /* 0x044fe200078e00ff */
[C---:B------:R-:W-:Y:S01]  /*10930*/  LOP3.LUT R8, R9.reuse, 0x7f, RZ, 0xc0, !PT ;  /* 0x0000007f09087812 */ /* 0x040fe200078ec0ff */
[C---:B------:R-:W-:Y:S01]  /*10940*/  IMAD.SHL.U32 R24, R9.reuse, 0x80, RZ ;  /* 0x0000008009187824 */ /* 0x040fe200078e00ff */
[C---:B------:R-:W-:Y:S01]  /*10950*/  LOP3.LUT P0, RZ, R9.reuse, 0x4, RZ, 0xc0, !PT ;  /* 0x0000000409ff7812 */ /* 0x040fe2000780c0ff */
[----:B------:R-:W-:Y:S01]  /*10960*/  IMAD.SHL.U32 R6, R9, 0x8, RZ ;  /* 0x0000000809067824 */ /* 0x000fe200078e00ff */
[----:B-1----:R-:W-:-:S02]  /*10970*/  LOP3.LUT R0, R4, 0x180, RZ, 0xc0, !PT ;  /* 0x0000018004007812 */ /* 0x002fc400078ec0ff */
[----:B------:R-:W-:Y:S02]  /*10980*/  SHF.R.U32.HI R2, RZ, 0x5, R8 ;  /* 0x00000005ff027819 */ /* 0x000fe40000011608 */
[----:B------:R-:W-:Y:S02]  /*10990*/  LOP3.LUT R3, R24, 0x380, RZ, 0xc0, !PT ;  /* 0x0000038018037812 */ /* 0x000fe400078ec0ff */
[----:B------:R-:W-:Y:S01]  /*109a0*/  LOP3.LUT R5, R0, 0x10, R9, 0xf8, !PT ;  /* 0x0000001000057812 */ /* 0x000fe200078ef809 */
[----:B------:R-:W-:Y:S01]  /*109b0*/  IMAD.SHL.U32 R0, R9, 0x10, RZ ;  /* 0x0000001009007824 */ /* 0x000fe200078e00ff */
[----:B------:R-:W-:Y:S01]  /*109c0*/  LOP3.LUT R7, R4, 0x40, RZ, 0xc0, !PT ;  /* 0x0000004004077812 */ /* 0x000fe200078ec0ff */
[----:B------:R-:W-:Y:S01]  /*109d0*/  IMAD R3, R2, 0x10, R3 ;  /* 0x0000001002037824 */ /* 0x000fe200078e0203 */
[----:B------:R-:W-:Y:S01]  /*109e0*/  LOP3.LUT R6, R5, 0x30, R6, 0x78, !PT ;  /* 0x0000003005067812 */ /* 0x000fe200078e7806 */
[----:B------:R-:W-:Y:S01]  /*109f0*/  IMAD.SHL.U32 R5, R9, 0x2, RZ ;  /* 0x0000000209057824 */ /* 0x000fe200078e00ff */
[----:B------:R-:W-:Y:S01]  /*10a00*/  LOP3.LUT R30, R0, 0x70, RZ, 0xc0, !PT ;  /* 0x00000070001e7812 */ /* 0x000fe200078ec0ff */
[----:B------:R-:W-:Y:S01]  /*10a10*/  IMAD R7, R2, 0x400, R7 ;  /* 0x0000040002077824 */ /* 0x000fe200078e0207 */
[----:B------:R-:W-:-:S02]  /*10a20*/  LOP3.LUT R3, R3, 0x70, R0, 0x78, !PT ;  /* 0x0000007003037812 */ /* 0x000fc400078e7800 */
[----:B------:R-:W-:Y:S02]  /*10a30*/  LOP3.LUT R2, R0, 0x3f0, RZ, 0xc0, !PT ;  /* 0x000003f000027812 */ /* 0x000fe400078ec0ff */
[----:B------:R-:W-:Y:S02]  /*10a40*/  LOP3.LUT R24, R3, 0xc00, R24, 0xf8, !PT ;  /* 0x00000c0003187812 */ /* 0x000fe400078ef818 */
[----:B------:R-:W-:Y:S02]  /*10a50*/  LOP3.LUT R5, R2, 0x70, R5, 0x78, !PT ;  /* 0x0000007002057812 */ /* 0x000fe400078e7805 */
[----:B------:R-:W-:Y:S01]  /*10a60*/  MOV R3, 0x400 ;  /* 0x0000040000037802 */ /* 0x000fe20000000f00 */
[C---:B------:R-:W-:Y:S01]  /*10a70*/  VIADD R35, R24.reuse, 0x40 ;  /* 0x0000004018237836 */ /* 0x040fe20000000000 */
[----:B------:R-:W-:Y:S01]  /*10a80*/  SHF.R.U32.HI R2, RZ, 0x3, R8 ;  /* 0x00000003ff027819 */ /* 0x000fe20000011608 */
[----:B------:R-:W-:Y:S01]  /*10a90*/  @P0 VIADD R35, R24, 0xffffffc0 ;  /* 0xffffffc018230836 */ /* 0x000fe20000000000 */
[----:B------:R-:W-:-:S02]  /*10aa0*/  LEA R22, R34, R3, 0x18 ;  /* 0x0000000322167211 */ /* 0x000fc400078ec0ff */
[--C-:B------:R-:W-:Y:S02]  /*10ab0*/  LOP3.LUT R36, R5, 0x400, R0.reuse, 0xf8, !PT ;  /* 0x0000040005247812 */ /* 0x100fe400078ef800 */
[----:B------:R-:W-:Y:S02]  /*10ac0*/  LOP3.LUT R0, R2, 0x70, R0, 0xf8, !PT ;  /* 0x0000007002007812 */ /* 0x000fe400078ef800 */
[----:B------:R-:W-:Y:S01]  /*10ad0*/  LOP3.LUT R31, R4, 0x200, RZ, 0xc0, !PT ;  /* 0x00000200041f7812 */ /* 0x000fe200078ec0ff */
[----:B------:R-:W-:Y:S01]  /*10ae0*/  IMAD.IADD R0, R22, 0x1, R36 ;  /* 0x0000000116007824 */ /* 0x000fe200078e0224 */
[----:B------:R-:W-:Y:S02]  /*10af0*/  SEL R37, R37, 0xffffffe0, !P0 ;  /* 0xffffffe025257807 */ /* 0x000fe40004000000 */
[----:B------:R-:W-:Y:S02]  /*10b00*/  IADD3 R31, R6, R7, R31 ;  /* 0x00000007061f7210 */ /* 0x000fe40007ffe01f */
[----:B------:R4:W-:Y:S01]  /*10b10*/  STL [R1], R0 ;  /* 0x0000000001007387 */ /* 0x0009e20000100800 */
[----:B------:R-:W-:-:S07]  /*10b20*/  LOP3.LUT R2, R30, 0x80, RZ, 0xfc, !PT ;  /* 0x000000801e027812 */ /* 0x000fce00078efcff */
.L_x_1610:
[----:B01----:R-:W1:Y:S08]  /*10b30*/  LDC.64 R4, c[0x0][0xa18] ;  /* 0x00028600ff047b82 */ /* 0x003e700000000a00 */
[----:B------:R-:W2:Y:S08]  /*10b40*/  LDC.64 R2, c[0x0][0xa28] ;  /* 0x00028a00ff027b82 */ /* 0x000eb00000000a00 */
[----:B------:R-:W3:Y:S01]  /*10b50*/  LDC.64 R8, c[0x0][0xa00] ;  /* 0x00028000ff087b82 */ /* 0x000ee20000000a00 */
[----:B-1----:R-:W-:-:S04]  /*10b60*/  ISETP.NE.U32.AND P1, PT, R4, RZ, PT ;  /* 0x000000ff0400720c */ /* 0x002fc80003f25070 */
[----:B------:R-:W-:Y:S02]  /*10b70*/  ISETP.NE.AND.EX P2, PT, R5, RZ, PT, P1 ;  /* 0x000000ff0500720c */ /* 0x000fe40003f45310 */
[----:B--2---:R-:W-:-:S04]  /*10b80*/  ISETP.NE.U32.AND P0, PT, R2, RZ, PT ;  /* 0x000000ff0200720c */ /* 0x004fc80003f05070 */
[----:B------:R-:W-:Y:S02]  /*10b90*/  ISETP.NE.AND.EX P0, PT, R3, RZ, PT, P0 ;  /* 0x000000ff0300720c */ /* 0x000fe40003f05300 */
[----:B------:R-:W1:Y:S08]  /*10ba0*/  LDC.64 R2, c[0x0][0xa00] ;  /* 0x00028000ff027b82 */ /* 0x000e700000000a00 */
[----:B------:R-:W2:Y:S08]  /*10bb0*/  @P2 LDC.64 R6, c[0x0][0xa18] ;  /* 0x00028600ff062b82 */ /* 0x000eb00000000a00 */
[----:B------:R-:W0:Y:S01]  /*10bc0*/  @P0 LDC.64 R4, c[0x0][0xa28] ;  /* 0x00028a00ff040b82 */ /* 0x000e220000000a00 */
[----:B-1----:R-:W-:-:S04]  /*10bd0*/  ISETP.NE.U32.AND P1, PT, R2, RZ, PT ;  /* 0x000000ff0200720c */ /* 0x002fc80003f25070 */
[----:B------:R-:W-:Y:S01]  /*10be0*/  ISETP.NE.AND.EX P3, PT, R3, RZ, PT, P1 ;  /* 0x000000ff0300720c */ /* 0x000fe20003f65310 */
[----:B--2---:R-:W-:-:S04]  /*10bf0*/  @P2 IMAD.WIDE R2, R19, 0x4, R6 ;  /* 0x0000000413022825 */ /* 0x004fc800078e0206 */
[----:B------:R-:W-:Y:S01]  /*10c00*/  IMAD.MOV.U32 R17, RZ, RZ, RZ ;  /* 0x000000ffff117224 */ /* 0x000fe200078e00ff */
[----:B----4-:R3:W2:Y:S01]  /*10c10*/  @P2 LDG.E R0, desc[UR54][R2.64] ;  /* 0x0000003602002981 */ /* 0x0106a2000c1e1900 */
[----:B0-----:R-:W-:-:S06]  /*10c20*/  @P0 IMAD.WIDE R4, R19, 0x4, R4 ;  /* 0x0000000413040825 */ /* 0x001fcc00078e0204 */
[----:B------:R0:W5:Y:S01]  /*10c30*/  @P0 LDG.E R4, desc[UR54][R4.64] ;  /* 0x0000003604040981 */ /* 0x000162000c1e1900 */
[----:B---3--:R-:W-:Y:S01]  /*10c40*/  IMAD.WIDE R2, R19, 0x4, R8 ;  /* 0x0000000413027825 */ /* 0x008fe200078e0208 */
[----:B------:R-:W-:-:S04]  /*10c50*/  LOP3.LUT R32, R32, 0xffffffdf, RZ, 0xc0, !PT ;  /* 0xffffffdf20207812 */ /* 0x000fc800078ec0ff */
[----:B------:R0:W5:Y:S01]  /*10c60*/  @P3 LDG.E R17, desc[UR54][R2.64] ;  /* 0x0000003602113981 */ /* 0x000162000c1e1900 */
[----:B------:R-:W-:Y:S02]  /*10c70*/  @P3 LOP3.LUT R32, R32, 0x20, RZ, 0xfc, !PT ;  /* 0x0000002020203812 */ /* 0x000fe400078efcff */
[----:B--2---:R-:W-:Y:S01]  /*10c80*/  @P2 R2UR UR38, R0 ;  /* 0x00000000002622ca */ /* 0x004fe200000e0000 */
[----:B0-----:R-:W-:-:S14]  /*10c90*/  @P2 BRA `(.L_x_1530) ;  /* 0x00000000001c2947 */ /* 0x001fdc0003800000 */
[----:B------:R-:W-:Y:S01]  /*10ca0*/  ULDC UR38, c[0x0][0x288] ;  /* 0x0000a20000267ab9 */ /* 0x000fe20000000800 */
[----:B------:R-:W-:Y:S05]  /*10cb0*/  @!P3 BRA `(.L_x_1530) ;  /* 0x000000000014b947 */ /* 0x000fea0003800000 */
[----:B------:R-:W2:Y:S04]  /*10cc0*/  LDG.E R5, desc[UR54][R2.64] ;  /* 0x0000003602057981 */ /* 0x000ea8000c1e1900 */
[----:B------:R-:W3:Y:S01]  /*10cd0*/  LDG.E R0, desc[UR54][R2.64+0x4] ;  /* 0x0000043602007981 */ /* 0x000ee2000c1e1900 */
[----:B--2---:R-:W-:Y:S02]  /*10ce0*/  R2UR UR5, R5 ;  /* 0x00000000050572ca */ /* 0x004fe400000e0000 */
[----:B---3--:R-:W-:-:S13]  /*10cf0*/  R2UR UR38, R0 ;  /* 0x00000000002672ca */ /* 0x008fda00000e0000 */
[----:B------:R-:W-:-:S12]  /*10d00*/  UIADD3 UR38, -UR5, UR38, URZ ;  /* 0x0000002605267290 */ /* 0x000fd8000fffe13f */
.L_x_1530:
[----:B------:R-:W-:Y:S01]  /*10d10*/  ULDC.64 UR6, c[0x0][0x418] ;  /* 0x0001060000067ab9 */ /* 0x000fe20000000a00 */
[----:B------:R-:W-:Y:S01]  /*10d20*/  UMOV UR37, URZ ;  /* 0x0000003f00257c82 */ /* 0x000fe20008000000 */
[----:B------:R-:W-:Y:S01]  /*10d30*/  UISETP.NE.U32.AND UP0, UPT, UR6, URZ, UPT ;  /* 0x0000003f0600728c */ /* 0x000fe2000bf05070 */
[----:B-----5:R-:W-:Y:S01]  /*10d40*/  @P0 R2UR UR37, R4 ;  /* 0x00000000042502ca */ /* 0x020fe200000e0000 */
[----:B------:R-:W-:Y:S01]  /*10d50*/  ULDC UR5, c[0x0][0x424] ;  /* 0x0001090000057ab9 */ /* 0x000fe20000000800 */
[----:B------:R-:W-:Y:S01]  /*10d60*/  ULDC UR40, c[0x0][0x2f0] ;  /* 0x0000bc0000287ab9 */ /* 0x000fe20000000800 */
[----:B------:R-:W-:-:S03]  /*10d70*/  UISETP.NE.AND.EX UP0, UPT, UR7, URZ, UPT, UP0 ;  /* 0x0000003f0700728c */ /* 0x000fc6000bf05300 */
[----:B------:R-:W-:Y:S01]  /*10d80*/  ULDC.64 UR6, c[0x0][0xa20] ;  /* 0x0002880000067ab9 */ /* 0x000fe20000000a00 */
[----:B------:R-:W-:Y:S01]  /*10d90*/  USEL UR5, UR5, 0x1, UP0 ;  /* 0x0000000105057887 */ /* 0x000fe20008000000 */
[----:B------:R-:W-:-:S03]  /*10da0*/  ISETP.NE.U32.AND P0, PT, RZ, UR6, PT ;  /* 0x00000006ff007c0c */ /* 0x000fc6000bf05070 */
[----:B------:R-:W-:Y:S01]  /*10db0*/  UIMAD UR40, UR5, UR40, URZ ;  /* 0x00000028052872a4 */ /* 0x000fe2000f8e023f */
[----:B------:R-:W-:-:S13]  /*10dc0*/  ISETP.NE.AND.EX P0, PT, RZ, UR7, PT, P0 ;  /* 0x00000007ff007c0c */ /* 0x000fda000bf05300 */
[----:B------:R-:W-:Y:S05]  /*10dd0*/  @!P0 BRA `(.L_x_1531) ;  /* 0x0000000000148947 */ /* 0x000fea0003800000 */
[----:B------:R-:W0:Y:S02]  /*10de0*/  LDC.64 R2, c[0x0][0xa20] ;  /* 0x00028800ff027b82 */ /* 0x000e240000000a00 */
[----:B0-----:R-:W-:-:S06]  /*10df0*/  IMAD.WIDE R2, R19, 0x4, R2 ;  /* 0x0000000413027825 */ /* 0x001fcc00078e0202 */
[----:B------:R-:W2:Y:S02]  /*10e00*/  LDG.E R2, desc[UR54][R2.64] ;  /* 0x0000003602027981 */ /* 0x000ea4000c1e1900 */
[----:B--2---:R-:W-:Y:S01]  /*10e10*/  R2UR UR40, R2 ;  /* 0x00000000022872ca */ /* 0x004fe200000e0000 */
[----:B------:R-:W-:-:S14]  /*10e20*/  BRA `(.L_x_1532) ;  /* 0x00000000002c7947 */ /* 0x000fdc0003800000 */
.L_x_1531:
        /* <DEDUP_REMOVED lines=11> */
.L_x_1532:
[----:B------:R-:W-:Y:S01]  /*10ee0*/  ULDC UR5, c[0x0][0x448] ;  /* 0x0001120000057ab9 */ /* 0x000fe20000000800 */
[----:B------:R-:W-:Y:S02]  /*10ef0*/  USHF.L.U32 UR39, UR4, 0x7, URZ ;  /* 0x0000000704277899 */ /* 0x000fe4000800063f */
[----:B------:R-:W-:Y:S02]  /*10f00*/  UISETP.NE.AND UP0, UPT, UR5, 0x1, UPT ;  /* 0x000000010500788c */ /* 0x000fe4000bf05270 */
[----:B------:R-:W-:Y:S01]  /*10f10*/  UIADD3 UR8, UR39, 0x7f, URZ ;  /* 0x0000007f27087890 */ /* 0x000fe2000fffe03f */
[----:B------:R-:W-:Y:S01]  /*10f20*/  ULDC.64 UR4, c[0x0][0x9e0] ;  /* 0x0002780000047ab9 */ /* 0x000fe20000000a00 */
[----:B------:R-:W-:Y:S02]  /*10f30*/  UP2UR UR46, UPR, URZ, 0x1 ;  /* 0x000000013f2e7883 */ /* 0x000fe40008000000 */
[----:B------:R-:W-:-:S05]  /*10f40*/  UIADD3 UR40, -UR37, UR40, URZ ;  /* 0x0000002825287290 */ /* 0x000fca000fffe13f */
[----:B------:R-:W-:Y:S01]  /*10f50*/  @UP0 ULDC UR6, c[0x0][0x44c] ;  /* 0x0001130000060ab9 */ /* 0x000fe20000000800 */
[----:B------:R-:W-:Y:S01]  /*10f60*/  @UP0 ULDC UR10, c[0x0][0x450] ;  /* 0x00011400000a0ab9 */ /* 0x000fe20000000800 */
[----:B------:R-:W-:Y:S02]  /*10f70*/  UIMAD.WIDE.U32 UR6, UR8, UR6, URZ ;  /* 0x00000006080672a5 */ /* 0x000fe4000f8e003f */
[----:B------:R-:W-:Y:S02]  /*10f80*/  UIADD3 UR9, UR40, 0x1, -UR38 ;  /* 0x0000000128097890 */ /* 0x000fe4000fffe826 */
[----:B------:R-:W-:Y:S02]  /*10f90*/  @UP0 USHF.R.U32.HI UR8, URZ, UR10, UR7 ;  /* 0x0000000a3f080299 */ /* 0x000fe40008011607 */
[----:B------:R-:W-:Y:S02]  /*10fa0*/  UISETP.GE.AND UP0, UPT, UR5, 0x1, UPT ;  /* 0x000000010500788c */ /* 0x000fe4000bf06270 */
[----:B------:R-:W-:-:S04]  /*10fb0*/  UIADD3 UR9, UR9, UR8, URZ ;  /* 0x0000000809097290 */ /* 0x000fc8000fffe03f */
[----:B------:R-:W-:Y:S01]  /*10fc0*/  PLOP3.LUT P1, PT, PT, PT, UP0, 0x80, 0x0 ;  /* 0x000000000000781c */ /* 0x000fe20003f2f008 */
[----:B------:R-:W-:-:S12]  /*10fd0*/  UIADD3 UR4, UR9, UR4, URZ ;  /* 0x0000000409047290 */ /* 0x000fd8000fffe03f */
[----:B------:R-:W-:Y:S05]  /*10fe0*/  @!P1 BRA `(.L_x_1533) ;  /* 0x0000000000449947 */ /* 0x000fea0003800000 */
        /* <DEDUP_REMOVED lines=10> */
.L_x_1534:
[----:B------:R-:W-:-:S11]  /*11090*/  UISETP.NE.AND UP0, UPT, UR5, 0x1, UPT ;  /* 0x000000010500788c */ /* 0x000fd6000bf05270 */
[----:B------:R-:W-:Y:S02]  /*110a0*/  @UP0 ULDC.64 UR10, c[0x0][0x9e8] ;  /* 0x00027a00000a0ab9 */ /* 0x000fe40000000a00 */
[----:B------:R-:W-:-:S04]  /*110b0*/  UIMAD.WIDE.U32 UR6, UR8, UR10, URZ ;  /* 0x0000000a080672a5 */ /* 0x000fc8000f8e003f */
[----:B------:R-:W-:-:S12]  /*110c0*/  @UP0 USHF.R.U32.HI UR8, URZ, UR11, UR7 ;  /* 0x0000000b3f080299 */ /* 0x000fd80008011607 */
.L_x_1535:
[----:B------:R-:W-:-:S04]  /*110d0*/  UIMAD UR8, UR8, UR5, UR5 ;  /* 0x00000005080872a4 */ /* 0x000fc8000f8e0205 */
[----:B------:R-:W-:-:S04]  /*110e0*/  UISETP.LT.AND UP0, UPT, UR4, UR8, UPT ;  /* 0x000000080400728c */ /* 0x000fc8000bf01270 */
[----:B------:R-:W-:-:S12]  /*110f0*/  USEL UR4, UR4, UR8, UP0 ;  /* 0x0000000804047287 */ /* 0x000fd80008000000 */
.L_x_1533:
[----:B------:R-:W-:Y:S02]  /*11100*/  UISETP.NE.AND UP0, UPT, UR46, URZ, UPT ;  /* 0x0000003f2e00728c */ /* 0x000fe4000bf05270 */
[----:B------:R-:W-:Y:S02]  /*11110*/  UIADD3 UR8, UR40, 0x3f, URZ ;  /* 0x0000003f28087890 */ /* 0x000fe4000fffe03f */
[----:B------:R-:W-:Y:S02]  /*11120*/  UIADD3 UR9, UR4, 0x3f, URZ ;  /* 0x0000003f04097890 */ /* 0x000fe4000fffe03f */
[----:B------:R-:W-:Y:S02]  /*11130*/  USHF.R.S32.HI UR4, URZ, 0x1f, UR8 ;  /* 0x0000001f3f047899 */ /* 0x000fe40008011408 */
[----:B------:R-:W-:Y:S02]  /*11140*/  USHF.R.S32.HI UR10, URZ, 0x1f, UR9 ;  /* 0x0000001f3f0a7899 */ /* 0x000fe40008011409 */
[----:B------:R-:W-:Y:S01]  /*11150*/  ULEA.HI UR4, UR4, UR8, URZ, 0x6 ;  /* 0x0000000804047291 */ /* 0x000fe2000f8f303f */
[----:B------:R-:W-:Y:S01]  /*11160*/  @UP0 ULDC UR6, c[0x0][0x44c] ;  /* 0x0001130000060ab9 */ /* 0x000fe20000000800 */
[----:B------:R-:W-:-:S02]  /*11170*/  ULEA.HI UR10, UR10, UR9, URZ, 0x6 ;  /* 0x000000090a0a7291 */ /* 0x000fc4000f8f303f */
[----:B------:R-:W-:Y:S01]  /*11180*/  UIMAD.WIDE.U32 UR6, UR39, UR6, URZ ;  /* 0x00000006270672a5 */ /* 0x000fe2000f8e003f */
[----:B------:R-:W-:Y:S01]  /*11190*/  @UP0 ULDC UR9, c[0x0][0x450] ;  /* 0x0001140000090ab9 */ /* 0x000fe20000000800 */
[----:B------:R-:W-:Y:S02]  /*111a0*/  UMOV UR8, UR39 ;  /* 0x0000002700087c82 */ /* 0x000fe40008000000 */
[----:B------:R-:W-:Y:S02]  /*111b0*/  @UP0 USHF.R.U32.HI UR8, URZ, UR9, UR7 ;  /* 0x000000093f080299 */ /* 0x000fe40008011607 */
[----:B------:R-:W-:Y:S02]  /*111c0*/  USHF.R.S32.HI UR4, URZ, 0x6, UR4 ;  /* 0x000000063f047899 */ /* 0x000fe40008011404 */
[----:B------:R-:W-:Y:S02]  /*111d0*/  USHF.R.S32.HI UR10, URZ, 0x6, UR10 ;  /* 0x000000063f0a7899 */ /* 0x000fe4000801140a */
[----:B------:R-:W-:-:S02]  /*111e0*/  UIADD3 UR6, UR8, UR40, -UR38 ;  /* 0x0000002808067290 */ /* 0x000fc4000fffe826 */
[----:B------:R-:W-:Y:S01]  /*111f0*/  UISETP.LT.AND UP0, UPT, UR4, UR10, UPT ;  /* 0x0000000a0400728c */ /* 0x000fe2000bf01270 */
[----:B------:R-:W-:-:S03]  /*11200*/  ULDC UR8, c[0x0][0x9dc] ;  /* 0x0002770000087ab9 */ /* 0x000fc60000000800 */
[----:B------:R-:W-:Y:S02]  /*11210*/  USEL UR41, UR4, UR10, UP0 ;  /* 0x0000000a04297287 */ /* 0x000fe40008000000 */
[----:B------:R-:W-:Y:S01]  /*11220*/  UIADD3 UR8, UR6, -UR8, URZ ;  /* 0x8000000806087290 */ /* 0x000fe2000fffe03f */
[----:B------:R-:W-:Y:S11]  /*11230*/  @!P1 BRA `(.L_x_1536) ;  /* 0x0000000000489947 */ /* 0x000ff60003800000 */
[----:B------:R-:W-:Y:S02]  /*11240*/  UMOV UR4, UR6 ;  /* 0x0000000600047c82 */ /* 0x000fe40008000000 */
        /* <DEDUP_REMOVED lines=10> */
.L_x_1537:
[----:B------:R-:W-:-:S11]  /*112f0*/  UISETP.NE.AND UP0, UPT, UR5, 0x1, UPT ;  /* 0x000000010500788c */ /* 0x000fd6000bf05270 */
[----:B------:R-:W-:Y:S02]  /*11300*/  @UP0 ULDC.64 UR10, c[0x0][0x9e8] ;  /* 0x00027a00000a0ab9 */ /* 0x000fe40000000a00 */
[----:B------:R-:W-:-:S04]  /*11310*/  UIMAD.WIDE.U32 UR6, UR4, UR10, URZ ;  /* 0x0000000a040672a5 */ /* 0x000fc8000f8e003f */
[----:B------:R-:W-:-:S12]  /*11320*/  @UP0 USHF.R.U32.HI UR4, URZ, UR11, UR7 ;  /* 0x0000000b3f040299 */ /* 0x000fd80008011607 */
.L_x_1538:
[----:B------:R-:W-:-:S04]  /*11330*/  UIMAD UR4, UR4, UR5, URZ ;  /* 0x00000005040472a4 */ /* 0x000fc8000f8e023f */
[----:B------:R-:W-:-:S04]  /*11340*/  UISETP.LT.AND UP0, UPT, UR8, UR4, UPT ;  /* 0x000000040800728c */ /* 0x000fc8000bf01270 */
[----:B------:R-:W-:-:S12]  /*11350*/  USEL UR8, UR8, UR4, !UP0 ;  /* 0x0000000408087287 */ /* 0x000fd8000c000000 */
.L_x_1536:
        /* <DEDUP_REMOVED lines=26> */
.L_x_1540:
        /* <DEDUP_REMOVED lines=20> */
.L_x_1543:
[----:B------:R-:W-:Y:S05]  /*11640*/  BSYNC B6 ;  /* 0x0000000000067941 */ /* 0x000fea0003800000 */
.L_x_1542:
        /* <DEDUP_REMOVED lines=22> */
.L_x_1545:
[----:B------:R-:W-:Y:S05]  /*117b0*/  BSYNC B6 ;  /* 0x0000000000067941 */ /* 0x000fea0003800000 */
.L_x_1544:
        /* <DEDUP_REMOVED lines=20> */
.L_x_1547:
[----:B------:R-:W-:Y:S05]  /*11900*/  BSYNC B6 ;  /* 0x0000000000067941 */ /* 0x000fea0003800000 */
.L_x_1546:
        /* <DEDUP_REMOVED lines=19> */
.L_x_1549:
[----:B------:R-:W-:Y:S05]  /*11a40*/  BSYNC B6 ;  /* 0x0000000000067941 */ /* 0x000fea0003800000 */
.L_x_1548:
[----:B------:R-:W0:Y:S01]  /*11a50*/  LDC.64 R2, c[0x0][0x9f8] ;  /* 0x00027e00ff027b82 */ /* 0x000e220000000a00 */
[----:B------:R-:W-:Y:S01]  /*11a60*/  IMAD.MOV.U32 R26, RZ, RZ, R19 ;  /* 0x000000ffff1a7224 */ /* 0x000fe200078e0013 */
[----:B------:R-:W1:Y:S01]  /*11a70*/  S2R R20, SR_TID.X ;  /* 0x0000000000147919 */ /* 0x000e620000002100 */
[----:B------:R-:W2:Y:S05]  /*11a80*/  S2R R21, SR_TID.X ;  /* 0x0000000000157919 */ /* 0x000eaa0000002100 */
[----:B------:R-:W3:Y:S01]  /*11a90*/  LDC R10, c[0x0][0x430] ;  /* 0x00010c00ff0a7b82 */ /* 0x000ee20000000800 */
[----:B0-----:R-:W-:-:S04]  /*11aa0*/  ISETP.NE.U32.AND P0, PT, R2, RZ, PT ;  /* 0x000000ff0200720c */ /* 0x001fc80003f05070 */
[----:B------:R-:W-:Y:S01]  /*11ab0*/  ISETP.NE.AND.EX P0, PT, R3, RZ, PT, P0 ;  /* 0x000000ff0300720c */ /* 0x000fe20003f05300 */
[----:B------:R-:W-:Y:S01]  /*11ac0*/  IMAD.U32 R7, RZ, RZ, UR41 ;  /* 0x00000029ff077e24 */ /* 0x000fe2000f8e00ff */
[----:B-1----:R-:W-:Y:S01]  /*11ad0*/  LOP3.LUT R20, R20, 0x7f, RZ, 0xc0, !PT ;  /* 0x0000007f14147812 */ /* 0x002fe200078ec0ff */
[----:B--2---:R-:W-:-:S03]  /*11ae0*/  IMAD.SHL.U32 R21, R21, 0x10, RZ ;  /* 0x0000001015157824 */ /* 0x004fc600078e00ff */
[----:B------:R-:W-:-:S07]  /*11af0*/  SHF.R.U32.HI R20, RZ, 0x3, R20 ;  /* 0x00000003ff147819 */ /* 0x000fce0000011614 */
[----:B------:R-:W0:Y:S02]  /*11b00*/  @P0 LDC.64 R2, c[0x0][0x9f8] ;  /* 0x00027e00ff020b82 */ /* 0x000e240000000a00 */
[----:B0-----:R-:W-:-:S05]  /*11b10*/  @P0 IMAD.WIDE R2, R19, 0x4, R2 ;  /* 0x0000000413020825 */ /* 0x001fca00078e0202 */
[----:B------:R0:W2:Y:S01]  /*11b20*/  @P0 LDG.E R26, desc[UR54][R2.64] ;  /* 0x00000036021a0981 */ /* 0x0000a2000c1e1900 */
[----:B------:R-:W-:Y:S02]  /*11b30*/  LOP3.LUT R21, R20, 0x70, R21, 0xf8, !PT ;  /* 0x0000007014157812 */ /* 0x000fe400078ef815 */
[----:B------:R-:W-:Y:S02]  /*11b40*/  LEA R7, R7, 0xffffffc0, 0x6 ;  /* 0xffffffc007077811 */ /* 0x000fe400078e30ff */
[----:B---3--:R-:W-:Y:S02]  /*11b50*/  ISETP.NE.AND P1, PT, R10, 0x1, PT ;  /* 0x000000010a00780c */ /* 0x008fe40003f25270 */
[----:B------:R-:W-:Y:S01]  /*11b60*/  LOP3.LUT R32, R32, 0xffffffef, RZ, 0xc0, !PT ;  /* 0xffffffef20207812 */ /* 0x000fe200078ec0ff */
[----:B------:R-:W-:-:S05]  /*11b70*/  IMAD.IADD R6, R21, 0x1, R7 ;  /* 0x0000000115067824 */ /* 0x000fca00078e0207 */
[C---:B------:R-:W-:Y:S01]  /*11b80*/  ISETP.GE.AND P0, PT, R6.reuse, UR40, PT ;  /* 0x0000002806007c0c */ /* 0x040fe2000bf06270 */
[----:B------:R-:W-:-:S03]  /*11b90*/  VIADD R6, R6, UR37 ;  /* 0x0000002506067c36 */ /* 0x000fc60008000000 */
[----:B------:R-:W-:Y:S01]  /*11ba0*/  ISETP.GT.U32.OR P0, PT, R21, 0x3f, P0 ;  /* 0x0000003f1500780c */ /* 0x000fe20000704470 */
[----:B------:R-:W1:Y:S01]  /*11bb0*/  @P1 LDC R5, c[0x0][0x434] ;  /* 0x00010d00ff051b82 */ /* 0x000e620000000800 */
[----:B------:R-:W-:Y:S01]  /*11bc0*/  IMAD.MOV.U32 R0, RZ, RZ, R6 ;  /* 0x000000ffff007224 */ /* 0x000fe200078e0006 */
[----:B------:R-:W-:-:S06]  /*11bd0*/  @P1 LOP3.LUT R32, R32, 0x10, RZ, 0xfc, !PT ;  /* 0x0000001020201812 */ /* 0x000fcc00078efcff */
[----:B------:R-:W3:Y:S08]  /*11be0*/  @P1 LDC R9, c[0x0][0x438] ;  /* 0x00010e00ff091b82 */ /* 0x000ef00000000800 */
[----:B0-----:R-:W0:Y:S01]  /*11bf0*/  @!P0 LDC.64 R2, c[0x0][0x428] ;  /* 0x00010a00ff028b82 */ /* 0x001e220000000a00 */
[----:B-1----:R-:W-:-:S05]  /*11c00*/  @P1 IMAD.HI.U32 R4, R6, R5, RZ ;  /* 0x0000000506041227 */ /* 0x002fca00078e00ff */
[----:B---3--:R-:W-:-:S04]  /*11c10*/  @P1 SHF.R.U32.HI R0, RZ, R9, R4 ;  /* 0x00000009ff001219 */ /* 0x008fc80000011604 */
[--C-:B------:R-:W-:Y:S01]  /*11c20*/  @!P0 SHF.R.S32.HI R5, RZ, 0x1f, R0.reuse ;  /* 0x0000001fff058819 */ /* 0x100fe20000011400 */
[--C-:B------:R-:W-:Y:S02]  /*11c30*/  @!P0 IMAD.MOV.U32 R4, RZ, RZ, R0.reuse ;  /* 0x000000ffff048224 */ /* 0x100fe400078e0000 */
[----:B------:R-:W-:Y:S02]  /*11c40*/  IMAD.MOV R9, RZ, RZ, -R0 ;  /* 0x000000ffff097224 */ /* 0x000fe400078e0a00 */
[----:B------:R-:W1:Y:S01]  /*11c50*/  LDC R0, c[0x0][0x2f4] ;  /* 0x0000bd00ff007b82 */ /* 0x000e620000000800 */
[----:B------:R-:W-:Y:S02]  /*11c60*/  ISETP.GT.U32.AND P3, PT, R21, 0x3f, PT ;  /* 0x0000003f1500780c */ /* 0x000fe40003f64070 */
[----:B------:R-:W-:Y:S02]  /*11c70*/  LOP3.LUT R32, R32, 0xfffffffb, RZ, 0xc0, !PT ;  /* 0xfffffffb20207812 */ /* 0x000fe400078ec0ff */
[----:B------:R-:W-:-:S09]  /*11c80*/  LOP3.LUT R20, R30, 0x80, RZ, 0xfc, !PT ;  /* 0x000000801e147812 */ /* 0x000fd200078efcff */
[----:B------:R-:W-:-:S04]  /*11c90*/  @P3 LOP3.LUT R32, R32, 0x4, RZ, 0xfc, !PT ;  /* 0x0000000420203812 */ /* 0x000fc800078efcff */
[----:B------:R-:W-:-:S04]  /*11ca0*/  LOP3.LUT R32, R32, 0xfffffff7, RZ, 0xc0, !PT ;  /* 0xfffffff720207812 */ /* 0x000fc800078ec0ff */
[----:B------:R-:W-:Y:S01]  /*11cb0*/  LOP3.LUT R32, R32, 0xfffffffd, RZ, 0xc0, !PT ;  /* 0xfffffffd20207812 */ /* 0x000fe200078ec0ff */
[----:B------:R-:W-:Y:S01]  /*11cc0*/  UMOV UR4, 0xffffffff ;  /* 0xffffffff00047882 */ /* 0x000fe20000000000 */
[----:B------:R-:W-:Y:S01]  /*11cd0*/  IMAD R6, R10, R9, R6 ;  /* 0x000000090a067224 */ /* 0x000fe200078e0206 */
[----:B--2---:R-:W-:Y:S01]  /*11ce0*/  SHF.R.S32.HI R33, RZ, 0x1f, R26 ;  /* 0x0000001fff217819 */ /* 0x004fe2000001141a */
[----:B0-----:R-:W-:-:S04]  /*11cf0*/  @!P0 IMAD.WIDE.U32 R4, R26, R2, R4 ;  /* 0x000000021a048225 */ /* 0x001fc800078e0004 */
[----:B------:R-:W-:-:S04]  /*11d00*/  @!P0 IMAD R8, R33, R2, RZ ;  /* 0x0000000221088224 */ /* 0x000fc800078e02ff */
[----:B------:R-:W-:Y:S02]  /*11d10*/  @!P0 IMAD R8, R26, R3, R8 ;  /* 0x000000031a088224 */ /* 0x000fe400078e0208 */
[----:B------:R-:W0:Y:S02]  /*11d20*/  @!P0 LDC.64 R2, c[0x0][0x418] ;  /* 0x00010600ff028b82 */ /* 0x000e240000000a00 */
[----:B------:R-:W-:Y:S02]  /*11d30*/  @!P0 IMAD.IADD R8, R5, 0x1, R8 ;  /* 0x0000000105088824 */ /* 0x000fe400078e0208 */
[----:B------:R-:W-:Y:S01]  /*11d40*/  IMAD.MOV.U32 R5, RZ, RZ, RZ ;  /* 0x000000ffff057224 */ /* 0x000fe200078e00ff */
[----:B0-----:R-:W-:-:S04]  /*11d50*/  @!P0 LEA R2, P1, R4, R2, 0x2 ;  /* 0x0000000204028211 */ /* 0x001fc800078210ff */
[----:B------:R-:W-:Y:S02]  /*11d60*/  @!P0 LEA.HI.X R3, R4, R3, R8, 0x2, P1 ;  /* 0x0000000304038211 */ /* 0x000fe400008f1408 */
[----:B-1----:R-:W-:-:S03]  /*11d70*/  ISETP.GE.AND P1, PT, R30, R0, PT ;  /* 0x000000001e00720c */ /* 0x002fc60003f26270 */
[----:B------:R0:W5:Y:S01]  /*11d80*/  @!P0 LDG.E R5, desc[UR54][R2.64] ;  /* 0x0000003602058981 */ /* 0x000162000c1e1900 */
[----:B------:R-:W-:Y:S01]  /*11d90*/  ISETP.GE.AND P0, PT, R20, R0, PT ;  /* 0x000000001400720c */ /* 0x000fe20003f06270 */
[----:B0-----:R-:W-:-:S08]  /*11da0*/  IMAD.U32 R2, RZ, RZ, UR43 ;  /* 0x0000002bff027e24 */ /* 0x001fd0000f8e00ff */
[----:B------:R-:W-:Y:S02]  /*11db0*/  @P1 LOP3.LUT R32, R32, 0x2, RZ, 0xfc, !PT ;  /* 0x0000000220201812 */ /* 0x000fe400078efcff */
[----:B------:R-:W-:-:S13]  /*11dc0*/  ISETP.NE.AND P2, PT, R2, 0x3, PT ;  /* 0x000000030200780c */ /* 0x000fda0003f45270 */
[----:B------:R-:W-:-:S04]  /*11dd0*/  @P2 LOP3.LUT R32, R32, 0x8, RZ, 0xfc, !PT ;  /* 0x0000000820202812 */ /* 0x000fc800078efcff */
[----:B------:R-:W-:-:S04]  /*11de0*/  LOP3.LUT R32, R32, 0xfffffffe, RZ, 0xc0, !PT ;  /* 0xfffffffe20207812 */ /* 0x000fc800078ec0ff */
[----:B------:R-:W-:Y:S01]  /*11df0*/  @P0 LOP3.LUT R32, R32, 0x1, RZ, 0xfc, !PT ;  /* 0x0000000120200812 */ /* 0x000fe200078efcff */
[----:B------:R-:W-:Y:S06]  /*11e00*/  BRA.DIV UR4, `(.L_x_1550) ;  /* 0x0000004604207947 */ /* 0x000fec000b800000 */
.L_x_1630:
[----:B------:R-:W-:Y:S01]  /*11e10*/  SHF.R.S32.HI R29, RZ, 0x1f, R18 ;  /* 0x0000001fff1d7819 */ /* 0x000fe20000011412 */
[----:B------:R-:W-:Y:S06]  /*11e20*/  @!P2 BRA `(.L_x_1551) ;  /* 0x000000000004a947 */ /* 0x000fec0003800000 */
[----:B------:R-:W-:Y:S01]  /*11e30*/  BPT.TRAP 0x1 ;  /* 0x000000040000795c */ /* 0x000fe20000300000 */
.L_x_1551:
[----:B------:R-:W-:Y:S01]  /*11e40*/  IMAD R0, R23, 0x8, R22 ;  /* 0x0000000817007824 */ /* 0x000fe200078e0216 */
[----:B------:R-:W-:Y:S01]  /*11e50*/  SHF.L.U32 R21, R25, 0x1f, RZ ;  /* 0x0000001f19157819 */ /* 0x000fe200000006ff */
[----:B------:R-:W-:Y:S01]  /*11e60*/  BSSY B0, `(.L_x_1552) ;  /* 0x0000004000007945 */ /* 0x000fe20003800000 */
[----:B------:R-:W-:Y:S02]  /*11e70*/  SHF.R.S32.HI R10, RZ, 0x1f, R6 ;  /* 0x0000001fff0a7819 */ /* 0x000fe40000011406 */
[----:B------:R-:W0:Y:S02]  /*11e80*/  SYNCS.PHASECHK.TRANS64.TRYWAIT P0, [R0+URZ+0x28480], R21 ;  /* 0x02848015000075a7 */ /* 0x000e24000800017f */
[----:B0-----:R-:W-:Y:S05]  /*11e90*/  @!P0 BRA `(.L_x_1553) ;  /* 0x0000004400288947 */ /* 0x001fea0003800000 */
.L_x_1631:
[----:B------:R-:W-:Y:S05]  /*11ea0*/  BSYNC B0 ;  /* 0x0000000000007941 */ /* 0x000fea0003800000 */
.L_x_1552:
[----:B------:R-:W1:Y:S01]  /*11eb0*/  S2R R8, SR_TID.X ;  /* 0x0000000000087919 */ /* 0x000e620000002100 */
        /* <DEDUP_REMOVED lines=20> */
[----:B------:R-:W-:Y:S02]  /*12000*/  IADD3 R8, P0, R2, UR6, RZ ;  /* 0x0000000602087c10 */ /* 0x000fe4000ff1e0ff */
[----:B------:R-:W-:Y:S02]  /*12010*/  IADD3 R7, -R11, UR40, -R7 ;  /* 0x000000280b077c10 */ /* 0x000fe4000fffe907 */
[----:B------:R-:W-:Y:S02]  /*12020*/  IADD3.X R9, R3, UR7, R9, P0, !PT ;  /* 0x0000000703097c10 */ /* 0x000fe400087fe409 */
[----:B------:R-:W-:Y:S01]  /*12030*/  ISETP.GE.AND P4, PT, R7, 0x1, PT ;  /* 0x000000010700780c */ /* 0x000fe20003f86270 */
[----:B------:R-:W-:-:S12]  /*12040*/  BRA.DIV UR4, `(.L_x_1554) ;  /* 0x0000004204d07947 */ /* 0x000fd8000b800000 */
[----:B------:R-:W1:Y:S01]  /*12050*/  LDC R12, c[0x0][0x2f4] ;  /* 0x0000bd00ff0c7b82 */ /* 0x000e620000000800 */
[----:B------:R-:W2:Y:S01]  /*12060*/  SHFL.IDX PT, R2, R8, RZ, 0x181f ;  /* 0x00181fff08027589 */ /* 0x000ea200000e0000 */
[----:B------:R-:W-:Y:S01]  /*12070*/  LOP3.LUT R11, R30, 0x80, RZ, 0xfc, !PT ;  /* 0x000000801e0b7812 */ /* 0x000fe200078efcff */
[----:B------:R-:W-:Y:S01]  /*12080*/  IMAD.IADD R4, R22, 0x1, R4 ;  /* 0x0000000116047824 */ /* 0x000fe200078e0204 */
[C---:B------:R-:W-:Y:S01]  /*12090*/  ISETP.GE.AND P3, PT, R7.reuse, 0x11, PT ;  /* 0x000000110700780c */ /* 0x040fe20003f66270 */
[----:B------:R-:W3:Y:S01]  /*120a0*/  SHFL.IDX PT, R3, R9, RZ, 0x181f ;  /* 0x00181fff09037589 */ /* 0x000ee200000e0000 */
[----:B------:R-:W-:Y:S02]  /*120b0*/  ISETP.GE.AND P5, PT, R7, 0x31, PT ;  /* 0x000000310700780c */ /* 0x000fe40003fa6270 */
[C---:B-1----:R-:W-:Y:S02]  /*120c0*/  ISETP.GE.AND P2, PT, R30.reuse, R12, PT ;  /* 0x0000000c1e00720c */ /* 0x042fe40003f46270 */
[----:B--2---:R-:W-:-:S02]  /*120d0*/  IADD3 R2, P0, R30, R2, RZ ;  /* 0x000000021e027210 */ /* 0x004fc40007f1e0ff */
[----:B------:R-:W-:-:S03]  /*120e0*/  ISETP.LT.OR P1, PT, R7, 0x1, P2 ;  /* 0x000000010700780c */ /* 0x000fc60001721670 */
[----:B---3--:R-:W-:Y:S01]  /*120f0*/  IMAD.X R3, RZ, RZ, R3, P0 ;  /* 0x000000ffff037224 */ /* 0x008fe200000e0603 */
[----:B------:R-:W-:-:S09]  /*12100*/  ISETP.GE.AND P0, PT, R11, R12, PT ;  /* 0x0000000c0b00720c */ /* 0x000fd20003f06270 */
[----:B------:R-:W-:Y:S01]  /*12110*/  @!PT LDS RZ, [RZ] ;  /* 0x00000000fffff984 */ /* 0x000fe20000000800 */
        /* <DEDUP_REMOVED lines=17> */
[----:B------:R-:W-:Y:S01]  /*12230*/  LDGSTS.E.BYPASS.LTC128B.128 [R4+0x11000], desc[UR54][R2.64], !P1 ;  /* 0x1100000002047fae */ /* 0x000fe2000c901d76 */
[----:B------:R-:W-:-:S13]  /*12240*/  ISETP.LT.OR P1, PT, R7, 0x21, P0 ;  /* 0x000000210700780c */ /* 0x000fda0000721670 */
[----:B------:R1:W-:Y:S01]  /*12250*/  LDGSTS.E.BYPASS.LTC128B.128 [R4+0x13000], desc[UR54][R2.64+0x80], !P1 ;  /* 0x1300008002047fae */ /* 0x0003e2000c901d76 */
[----:B------:R-:W-:-:S03]  /*12260*/  ISETP.GE.AND P1, PT, R7, 0x21, PT ;  /* 0x000000210700780c */ /* 0x000fc60003f26270 */
[----:B-1-3--:R1:W2:Y:S10]  /*12270*/  SHFL.IDX PT, R2, R8, 0x3, 0x181f ;  /* 0x00781f0008027f89 */ /* 0x00a2b400000e0000 */
.L_x_1641:
[C---:B------:R-:W-:Y:S02]  /*12280*/  ISETP.LT.OR P2, PT, R7.reuse, 0x31, P2 ;  /* 0x000000310700780c */ /* 0x040fe40001741670 */
[----:B------:R-:W-:Y:S02]  /*12290*/  ISETP.LT.OR P0, PT, R7, 0x31, P0 ;  /* 0x000000310700780c */ /* 0x000fe40000701670 */
[----:B--2---:R-:W-:-:S05]  /*122a0*/  IADD3 R2, P6, R30, R2, RZ ;  /* 0x000000021e027210 */ /* 0x004fca0007fde0ff */
        /* <DEDUP_REMOVED lines=8> */
.L_x_1555:
        /* <DEDUP_REMOVED lines=11> */
.L_x_1556:
[----:B------:R2:W-:Y:S01]  /*123e0*/  SYNCS.ARRIVE.TRANS64.A1T0 RZ, [R0+URZ+0x28470], RZ ;  /* 0x028470ff00ff79a7 */ /* 0x0005e2000810003f */
[----:B------:R-:W-:Y:S05]  /*123f0*/  @!P6 BRA `(.L_x_1557) ;  /* 0x000000000004e947 */ /* 0x000fea0003800000 */
[----:B------:R-:W-:Y:S01]  /*12400*/  BPT.TRAP 0x1 ;  /* 0x000000040000795c */ /* 0x000fe20000300000 */
.L_x_1557:
[----:B------:R-:W3:Y:S01]  /*12410*/  SYNCS.PHASECHK.TRANS64.TRYWAIT P0, [R0+URZ+0x28440], R21 ;  /* 0x02844015000075a7 */ /* 0x000ee2000800017f */
[----:B------:R-:W-:Y:S04]  /*12420*/  BSSY B0, `(.L_x_1558) ;  /* 0x0000002000007945 */ /* 0x000fe80003800000 */
[----:B---3--:R-:W-:Y:S05]  /*12430*/  @!P0 BRA `(.L_x_1559) ;  /* 0x0000004400408947 */ /* 0x008fea0003800000 */
.L_x_1642:
[----:B------:R-:W-:Y:S05]  /*12440*/  BSYNC B0 ;  /* 0x0000000000007941 */ /* 0x000fea0003800000 */
.L_x_1558:
        /* <DEDUP_REMOVED lines=17> */
[----:B-1----:R-:W-:Y:S02]  /*12560*/  ISETP.GE.AND P2, PT, R9, R8, PT ;  /* 0x000000080900720c */ /* 0x002fe40003f46270 */
[----:B------:R-:W-:Y:S01]  /*12570*/  IMAD R7, R18, UR5, R5 ;  /* 0x0000000512077c24 */ /* 0x000fe2000f8e0205 */
[----:B------:R-:W-:-:S04]  /*12580*/  IADD3 R5, P0, R2, UR6, RZ ;  /* 0x0000000602057c10 */ /* 0x000fc8000ff1e0ff */
[----:B------:R-:W-:Y:S01]  /*12590*/  IADD3.X R6, R3, UR7, R7, P0, !PT ;  /* 0x0000000703067c10 */ /* 0x000fe200087fe407 */
[----:B------:R-:W-:Y:S08]  /*125a0*/  BRA.DIV UR4, `(.L_x_1560) ;  /* 0x0000004204f87947 */ /* 0x000ff0000b800000 */
[----:B------:R-:W1:Y:S01]  /*125b0*/  SHFL.IDX PT, R14, R5, RZ, 0x181f ;  /* 0x00181fff050e7589 */ /* 0x000e6200000e0000 */
[----:B------:R-:W-:-:S03]  /*125c0*/  ISETP.GE.AND P6, PT, R30, R8, PT ;  /* 0x000000081e00720c */ /* 0x000fc60003fc6270 */
[----:B------:R-:W4:Y:S01]  /*125d0*/  SHFL.IDX PT, R2, R6, RZ, 0x181f ;  /* 0x00181fff06027589 */ /* 0x000f2200000e0000 */
[----:B-1----:R-:W-:-:S05]  /*125e0*/  @P4 IADD3 R14, P0, R30, R14, RZ ;  /* 0x0000000e1e0e4210 */ /* 0x002fca0007f1e0ff */
[----:B----4-:R-:W-:Y:S02]  /*125f0*/  @P4 IMAD.X R3, RZ, RZ, R2, P0 ;  /* 0x000000ffff034224 */ /* 0x010fe400000e0602 */
[----:B------:R-:W-:Y:S02]  /*12600*/  @P4 IMAD.MOV.U32 R2, RZ, RZ, R14 ;  /* 0x000000ffff024224 */ /* 0x000fe400078e000e */
[----:B------:R-:W1:Y:S04]  /*12610*/  SHFL.IDX PT, R14, R5, 0x1, 0x181f ;  /* 0x00381f00050e7f89 */ /* 0x000e6800000e0000 */
[----:B------:R-:W-:Y:S04]  /*12620*/  @P4 LDGSTS.E.BYPASS.LTC128B.128 [R4+0x20000], desc[UR54][R2.64], !P6 ;  /* 0x2000000002044fae */ /* 0x000fe8000f101d76 */
[----:B------:R4:W-:Y:S04]  /*12630*/  @P4 LDGSTS.E.BYPASS.LTC128B.128 [R4+0x22000], desc[UR54][R2.64+0x80], !P2 ;  /* 0x2200008002044fae */ /* 0x0009e8000d101d76 */
[----:B----4-:R-:W4:Y:S01]  /*12640*/  SHFL.IDX PT, R2, R6, 0x1, 0x181f ;  /* 0x00381f0006027f89 */ /* 0x010f2200000e0000 */
[----:B-1----:R-:W-:-:S05]  /*12650*/  @P3 IADD3 R14, P0, R30, R14, RZ ;  /* 0x0000000e1e0e3210 */ /* 0x002fca0007f1e0ff */
[----:B----4-:R-:W-:Y:S02]  /*12660*/  @P3 IMAD.X R7, RZ, RZ, R2, P0 ;  /* 0x000000ffff073224 */ /* 0x010fe400000e0602 */
[----:B------:R-:W-:Y:S02]  /*12670*/  @P3 IMAD.MOV.U32 R2, RZ, RZ, R14 ;  /* 0x000000ffff023224 */ /* 0x000fe400078e000e */
[----:B------:R-:W-:Y:S01]  /*12680*/  @P3 IMAD.MOV.U32 R3, RZ, RZ, R7 ;  /* 0x000000ffff033224 */ /* 0x000fe200078e0007 */
[----:B------:R-:W1:Y:S04]  /*12690*/  SHFL.IDX PT, R14, R5, 0x2, 0x181f ;  /* 0x00581f00050e7f89 */ /* 0x000e6800000e0000 */
[----:B------:R-:W-:Y:S04]  /*126a0*/  @P3 LDGSTS.E.BYPASS.LTC128B.128 [R4+0x20800], desc[UR54][R2.64], !P6 ;  /* 0x2080000002043fae */ /* 0x000fe8000f101d76 */
[----:B------:R4:W-:Y:S04]  /*126b0*/  @P3 LDGSTS.E.BYPASS.LTC128B.128 [R4+0x22800], desc[UR54][R2.64+0x80], !P2 ;  /* 0x2280008002043fae */ /* 0x0009e8000d101d76 */
[----:B----4-:R-:W4:Y:S01]  /*126c0*/  SHFL.IDX PT, R2, R6, 0x2, 0x181f ;  /* 0x00581f0006027f89 */ /* 0x010f2200000e0000 */
[----:B-1----:R-:W-:-:S03]  /*126d0*/  @P1 IADD3 R14, P0, R30, R14, RZ ;  /* 0x0000000e1e0e1210 */ /* 0x002fc60007f1e0ff */
[----:B------:R-:W1:Y:S02]  /*126e0*/  SHFL.IDX PT, R6, R6, 0x3, 0x181f ;  /* 0x00781f0006067f89 */ /* 0x000e6400000e0000 */
[----:B----4-:R-:W-:Y:S02]  /*126f0*/  @P1 IMAD.X R7, RZ, RZ, R2, P0 ;  /* 0x000000ffff071224 */ /* 0x010fe400000e0602 */
[----:B------:R-:W-:Y:S02]  /*12700*/  @P1 IMAD.MOV.U32 R2, RZ, RZ, R14 ;  /* 0x000000ffff021224 */ /* 0x000fe400078e000e */
[----:B------:R-:W-:Y:S01]  /*12710*/  @P1 IMAD.MOV.U32 R3, RZ, RZ, R7 ;  /* 0x000000ffff031224 */ /* 0x000fe200078e0007 */
[----:B------:R4:W0:Y:S04]  /*12720*/  SHFL.IDX PT, R14, R5, 0x3, 0x181f ;  /* 0x00781f00050e7f89 */ /* 0x00082800000e0000 */
[----:B------:R4:W-:Y:S04]  /*12730*/  @P1 LDGSTS.E.BYPASS.LTC128B.128 [R4+0x21000], desc[UR54][R2.64], !P6 ;  /* 0x2100000002041fae */ /* 0x0009e8000f101d76 */
[----:B-1----:R4:W-:Y:S02]  /*12740*/  @P1 LDGSTS.E.BYPASS.LTC128B.128 [R4+0x23000], desc[UR54][R2.64+0x80], !P2 ;  /* 0x2300008002041fae */ /* 0x0029e4000d101d76 */
.L_x_1652:
[C---:B------:R-:W-:Y:S02]  /*12750*/  ISETP.GE.AND P1, PT, R30.reuse, R8, PT ;  /* 0x000000081e00720c */ /* 0x040fe40003f26270 */
[----:B0---4-:R-:W-:-:S05]  /*12760*/  @P5 IADD3 R2, P0, R30, R14, RZ ;  /* 0x0000000e1e025210 */ /* 0x011fca0007f1e0ff */
[----:B------:R-:W-:Y:S01]  /*12770*/  @P5 IMAD.X R3, RZ, RZ, R6, P0 ;  /* 0x000000ffff035224 */ /* 0x000fe200000e0606 */
[----:B------:R-:W-:-:S05]  /*12780*/  PLOP3.LUT P0, PT, PT, PT, PT, 0x80, 0x0 ;  /* 0x000000000000781c */ /* 0x000fca0003f0f070 */
[----:B------:R-:W-:Y:S01]  /*12790*/  @!PT LDS RZ, [RZ] ;  /* 0x00000000fffff984 */ /* 0x000fe20000000800 */
[----:B------:R-:W-:Y:S01]  /*127a0*/  @!PT LDS RZ, [RZ] ;  /* 0x00000000fffff984 */ /* 0x000fe20000000800 */
[----:B------:R-:W-:Y:S01]  /*127b0*/  @!PT LDS RZ, [RZ] ;  /* 0x00000000fffff984 */ /* 0x000fe20000000800 */
[----:B------:R0:W-:Y:S04]  /*127c0*/  @P5 LDGSTS.E.BYPASS.LTC128B.128 [R4+0x21800], desc[UR54][R2.64], !P1 ;  /* 0x2180000002045fae */ /* 0x0001e8000c901d76 */
[----:B------:R0:W-:Y:S01]  /*127d0*/  @P5 LDGSTS.E.BYPASS.LTC128B.128 [R4+0x23800], desc[UR54][R2.64+0x80], !P2 ;  /* 0x2380008002045fae */ /* 0x0001e2000d101d76 */
[----:B------:R-:W-:-:S03]  /*127e0*/  NOP ;  /* 0x0000000000007918 */ /* 0x000fc60000000000 */
.L_x_1561:
        /* <DEDUP_REMOVED lines=11> */
.L_x_1562:
[----:B------:R0:W-:Y:S02]  /*128a0*/  SYNCS.ARRIVE.TRANS64.A1T0 RZ, [R0+URZ+0x28430], RZ ;  /* 0x028430ff00ff79a7 */ /* 0x0001e4000810003f */
[----:B------:R-:W-:Y:S05]  /*128b0*/  WARPSYNC.ALL ;  /* 0x0000000000007948 */ /* 0x000fea0003800000 */
[----:B------:R-:W-:Y:S01]  /*128c0*/  ULDC.64 UR4, c[0x0][0x298] ;  /* 0x0000a60000047ab9 */ /* 0x000fe20000000a00 */
[----:B------:R-:W-:Y:S01]  /*128d0*/  VIADD R2, R22, 0x18000 ;  /* 0x0001800016027836 */ /* 0x000fe20000000000 */
[----:B0-23--:R-:W-:Y:S01]  /*128e0*/  SHF.R.S32.HI R0, RZ, 0x1f, R17 ;  /* 0x0000001fff007819 */ /* 0x00dfe20000011411 */
[----:B------:R-:W-:Y:S01]  /*128f0*/  IMAD.WIDE.U32 R4, R17, UR4, RZ ;  /* 0x0000000411047c25 */ /* 0x000fe2000f8e00ff */
[----:B------:R-:W-:Y:S01]  /*12900*/  BSSY B6, `(.L_x_1563) ;  /* 0x0000018000067945 */ /* 0x000fe20003800000 */
[----:B------:R-:W-:Y:S01]  /*12910*/  BAR.SYNC.DEFER_BLOCKING 0x8, 0x180 ;  /* 0x0206000000007b1d */ /* 0x000fe20000010000 */
[----:B------:R-:W-:Y:S01]  /*12920*/  LOP3.LUT P0, RZ, R2, 0x3ff, RZ, 0xc0, !PT ;  /* 0x000003ff02ff7812 */ /* 0x000fe2000780c0ff */
[----:B------:R-:W-:-:S04]  /*12930*/  IMAD R0, R0, UR4, RZ ;  /* 0x0000000400007c24 */ /* 0x000fc8000f8e02ff */
[----:B------:R-:W-:Y:S01]  /*12940*/  IMAD R0, R17, UR5, R0 ;  /* 0x0000000511007c24 */ /* 0x000fe2000f8e0200 */
[----:B------:R0:W-:Y:S03]  /*12950*/  STL.64 [R1+0x8], R4 ;  /* 0x0000080401007387 */ /* 0x0001e60000100a00 */
[----:B------:R-:W-:-:S04]  /*12960*/  IMAD.IADD R17, R5, 0x1, R0 ;  /* 0x0000000105117824 */ /* 0x000fc800078e0200 */
[----:B------:R-:W-:Y:S05]  /*12970*/  @!P0 BRA `(.L_x_1564) ;  /* 0x0000000000408947 */ /* 0x000fea0003800000 */
[----:B------:R-:W-:Y:S01]  /*12980*/  MOV R2, 0x0 ;  /* 0x0000000000027802 */ /* 0x000fe20000000f00 */
[----:B------:R-:W-:Y:S01]  /*12990*/  ULDC.64 UR6, c[0x4][0x1b0] ;  /* 0x01006c0000067ab9 */ /* 0x000fe20000000a00 */
[----:B------:R-:W-:Y:S01]  /*129a0*/  ULDC.64 UR8, c[0x4][0x1b8] ;  /* 0x01006e0000087ab9 */ /* 0x000fe20000000a00 */
[----:B------:R-:W-:Y:S01]  /*129b0*/  ULDC.64 UR4, c[0x4][0x120] ;  /* 0x0100480000047ab9 */ /* 0x000fe20000000a00 */
[----:B0-----:R-:W-:Y:S02]  /*129c0*/  IMAD.U32 R4, RZ, RZ, UR6 ;  /* 0x00000006ff047e24 */ /* 0x001fe4000f8e00ff */
        /* <DEDUP_REMOVED lines=11> */
.L_x_1564:
[----:B------:R-:W-:Y:S05]  /*12a80*/  BSYNC B6 ;  /* 0x0000000000067941 */ /* 0x000fea0003800000 */
.L_x_1563:
[----:B------:R-:W2:Y:S01]  /*12a90*/  LDL.LU.64 R2, [R1+0x8] ;  /* 0x0000080001027983 */ /* 0x000ea20000300a00 */
[----:B------:R-:W-:Y:S01]  /*12aa0*/  UISETP.NE.AND UP0, UPT, UR46, URZ, UPT ;  /* 0x0000003f2e00728c */ /* 0x000fe2000bf05270 */
[----:B------:R-:W-:Y:S01]  /*12ab0*/  LOP3.LUT P6, RZ, R32, 0x20, RZ, 0xc0, !PT ;  /* 0x0000002020ff7812 */ /* 0x000fe200078cc0ff */
[----:B------:R-:W-:Y:S01]  /*12ac0*/  ULDC.64 UR4, c[0x0][0x2d8] ;  /* 0x0000b60000047ab9 */ /* 0x000fe20000000a00 */
[----:B------:R1:W5:Y:S01]  /*12ad0*/  LDL R10, [R1] ;  /* 0x00000000010a7983 */ /* 0x0003620000100800 */
[----:B0-----:R-:W-:Y:S01]  /*12ae0*/  IMAD R5, R29, UR4, RZ ;  /* 0x000000041d057c24 */ /* 0x001fe2000f8e02ff */
[----:B------:R-:W-:Y:S01]  /*12af0*/  SHF.R.S32.HI R4, RZ, 0x1f, R19 ;  /* 0x0000001fff047819 */ /* 0x000fe20000011413 */
[----:B------:R-:W0:Y:S01]  /*12b00*/  S2R R20, SR_TID.X ;  /* 0x0000000000147919 */ /* 0x000e220000002100 */
[----:B------:R-:W-:Y:S01]  /*12b10*/  PLOP3.LUT P0, PT, PT, PT, UP0, 0x80, 0x0 ;  /* 0x000000000000781c */ /* 0x000fe20003f0f008 */
[----:B------:R-:W-:Y:S01]  /*12b20*/  IMAD R5, R18, UR5, R5 ;  /* 0x0000000512057c24 */ /* 0x000fe2000f8e0205 */
[----:B------:R-:W-:-:S02]  /*12b30*/  SEL R4, R4, RZ, !P6 ;  /* 0x000000ff04047207 */ /* 0x000fc40007000000 */
[----:B------:R-:W-:Y:S01]  /*12b40*/  @UP0 ULDC UR6, c[0x0][0x450] ;  /* 0x0001140000060ab9 */ /* 0x000fe20000000800 */
[----:B------:R-:W-:Y:S02]  /*12b50*/  SEL R6, R19, RZ, !P6 ;  /* 0x000000ff13067207 */ /* 0x000fe40007000000 */
[C---:B0-----:R-:W-:Y:S01]  /*12b60*/  LOP3.LUT R21, R20.reuse, 0x7f, RZ, 0xc0, !PT ;  /* 0x0000007f14157812 */ /* 0x041fe200078ec0ff */
[----:B------:R-:W-:-:S03]  /*12b70*/  IMAD.SHL.U32 R20, R20, 0x10, RZ ;  /* 0x0000001014147824 */ /* 0x000fc600078e00ff */
[----:B------:R-:W-:-:S04]  /*12b80*/  SHF.R.U32.HI R21, RZ, 0x3, R21 ;  /* 0x00000003ff157819 */ /* 0x000fc80000011615 */
[----:B------:R-:W-:-:S05]  /*12b90*/  LOP3.LUT R20, R21, 0x70, R20, 0xf8, !PT ;  /* 0x0000007015147812 */ /* 0x000fca00078ef814 */
[----:B------:R-:W-:Y:S02]  /*12ba0*/  VIADD R0, R20, UR39 ;  /* 0x0000002714007c36 */ /* 0x000fe40008000000 */
[----:B------:R-:W0:Y:S01]  /*12bb0*/  S2R R20, SR_TID.X ;  /* 0x0000000000147919 */ /* 0x000e220000002100 */
[----:B------:R-:W-:Y:S02]  /*12bc0*/  LOP3.LUT R8, R30, 0x80, RZ, 0xfc, !PT ;  /* 0x000000801e087812 */ /* 0x000fe400078efcff */
[----:B0-----:R-:W-:Y:S01]  /*12bd0*/  LOP3.LUT R20, R20, 0x7f, RZ, 0xc0, !PT ;  /* 0x0000007f14147812 */ /* 0x001fe200078ec0ff */
[----:B--2---:R-:W-:Y:S02]  /*12be0*/  IMAD.MOV.U32 R3, RZ, RZ, R17 ;  /* 0x000000ffff037224 */ /* 0x004fe400078e0011 */
[----:B------:R-:W-:Y:S01]  /*12bf0*/  IMAD.WIDE.U32 R2, R18, UR4, R2 ;  /* 0x0000000412027c25 */ /* 0x000fe2000f8e0002 */
[----:B------:R-:W-:-:S03]  /*12c00*/  @UP0 ULDC UR4, c[0x0][0x44c] ;  /* 0x0001130000040ab9 */ /* 0x000fc60000000800 */
[----:B------:R-:W-:Y:S01]  /*12c10*/  @P0 IMAD.HI.U32 R7, R0, UR4, RZ ;  /* 0x0000000400070c27 */ /* 0x000fe2000f8e00ff */
[----:B------:R-:W-:Y:S01]  /*12c20*/  PLOP3.LUT P0, PT, PT, PT, UP0, 0x80, 0x0 ;  /* 0x000000000000781c */ /* 0x000fe20003f0f008 */
[----:B------:R-:W-:Y:S02]  /*12c30*/  ULDC.64 UR4, c[0x0][0x2e0] ;  /* 0x0000b80000047ab9 */ /* 0x000fe40000000a00 */
[----:B------:R-:W-:Y:S02]  /*12c40*/  IMAD.IADD R3, R3, 0x1, R5 ;  /* 0x0000000103037824 */ /* 0x000fe400078e0205 */
[----:B------:R-:W0:Y:S01]  /*12c50*/  LDC R5, c[0x0][0x448] ;  /* 0x00011200ff057b82 */ /* 0x000e220000000800 */
[----:B------:R-:W-:Y:S02]  /*12c60*/  IMAD R9, R4, UR4, RZ ;  /* 0x0000000404097c24 */ /* 0x000fe4000f8e02ff */
[----:B------:R-:W-:Y:S02]  /*12c70*/  IMAD.MOV.U32 R4, RZ, RZ, R0 ;  /* 0x000000ffff047224 */ /* 0x000fe400078e0000 */
[----:B------:R-:W-:-:S03]  /*12c80*/  IMAD.WIDE.U32 R2, R6, UR4, R2 ;  /* 0x0000000406027c25 */ /* 0x000fc6000f8e0002 */
[----:B------:R-:W-:Y:S01]  /*12c90*/  @P0 SHF.R.U32.HI R4, RZ, UR6, R7 ;  /* 0x00000006ff040c19 */ /* 0x000fe20008011607 */
[----:B------:R-:W-:Y:S01]  /*12ca0*/  IMAD R7, R6, UR5, R9 ;  /* 0x0000000506077c24 */ /* 0x000fe2000f8e0209 */
[----:B------:R-:W-:Y:S02]  /*12cb0*/  ULDC.64 UR4, c[0x0][0x2d0] ;  /* 0x0000b40000047ab9 */ /* 0x000fe40000000a00 */
[----:B------:R-:W-:Y:S01]  /*12cc0*/  SHF.R.S32.HI R6, RZ, 0x1f, R4 ;  /* 0x0000001fff067819 */ /* 0x000fe20000011404 */
[----:B------:R-:W-:-:S04]  /*12cd0*/  IMAD.IADD R3, R3, 0x1, R7 ;  /* 0x0000000103037824 */ /* 0x000fc800078e0207 */
[----:B------:R-:W-:Y:S02]  /*12ce0*/  IMAD R7, R6, UR4, RZ ;  /* 0x0000000406077c24 */ /* 0x000fe4000f8e02ff */
[----:B------:R-:W-:-:S04]  /*12cf0*/  IMAD.WIDE.U32 R2, R4, UR4, R2 ;  /* 0x0000000404027c25 */ /* 0x000fc8000f8e0002 */
[----:B------:R-:W-:Y:S01]  /*12d00*/  IMAD R6, R4, UR5, R7 ;  /* 0x0000000504067c24 */ /* 0x000fe2000f8e0207 */
[----:B------:R-:W-:Y:S01]  /*12d10*/  ULDC.64 UR4, c[0x0][0x2c8] ;  /* 0x0000b20000047ab9 */ /* 0x000fe20000000a00 */
[----:B------:R-:W-:-:S04]  /*12d20*/  IMAD.MOV R4, RZ, RZ, -R4 ;  /* 0x000000ffff047224 */ /* 0x000fc800078e0a04 */
[----:B0-----:R-:W-:Y:S02]  /*12d30*/  IMAD R0, R5, R4, R0 ;  /* 0x0000000405007224 */ /* 0x001fe400078e0200 */
[----:B------:R-:W-:-:S03]  /*12d40*/  IMAD.IADD R3, R3, 0x1, R6 ;  /* 0x0000000103037824 */ /* 0x000fc600078e0206 */
[----:B------:R-:W-:Y:S01]  /*12d50*/  SHF.R.S32.HI R4, RZ, 0x1f, R0 ;  /* 0x0000001fff047819 */ /* 0x000fe20000011400 */
[----:B------:R-:W-:-:S04]  /*12d60*/  IMAD.WIDE.U32 R2, R0, UR4, R2 ;  /* 0x0000000400027c25 */ /* 0x000fc8000f8e0002 */
[----:B------:R-:W-:-:S04]  /*12d70*/  IMAD R7, R4, UR4, RZ ;  /* 0x0000000404077c24 */ /* 0x000fc8000f8e02ff */
[----:B------:R-:W-:Y:S01]  /*12d80*/  IMAD R7, R0, UR5, R7 ;  /* 0x0000000500077c24 */ /* 0x000fe2000f8e0207 */
[----:B------:R-:W-:Y:S02]  /*12d90*/  ULDC.64 UR4, c[0x0][0x280] ;  /* 0x0000a00000047ab9 */ /* 0x000fe40000000a00 */
[----:B------:R-:W-:Y:S01]  /*12da0*/  IADD3 R0, P0, R2, UR4, RZ ;  /* 0x0000000402007c10 */ /* 0x000fe2000ff1e0ff */
[----:B------:R-:W-:-:S03]  /*12db0*/  ULDC UR4, c[0x0][0x2b8] ;  /* 0x0000ae0000047ab9 */ /* 0x000fc60000000800 */
[----:B------:R-:W-:Y:S01]  /*12dc0*/  IADD3.X R6, R3, UR5, R7, P0, !PT ;  /* 0x0000000503067c10 */ /* 0x000fe200087fe407 */
[----:B------:R-:W-:Y:S01]  /*12dd0*/  UMOV UR5, 0xffffffff ;  /* 0xffffffff00057882 */ /* 0x000fe20000000000 */
[----:B------:R-:W-:Y:S02]  /*12de0*/  ISETP.GE.AND P0, PT, R30, UR4, PT ;  /* 0x000000041e007c0c */ /* 0x000fe4000bf06270 */
[----:B------:R-:W-:Y:S02]  /*12df0*/  ISETP.GE.AND P1, PT, R8, UR4, PT ;  /* 0x0000000408007c0c */ /* 0x000fe4000bf26270 */
[----:B------:R-:W-:Y:S01]  /*12e00*/  SHF.R.U32.HI R17, RZ, 0x3, R20 ;  /* 0x00000003ff117819 */ /* 0x000fe20000011614 */
[----:B-1----:R-:W-:Y:S10]  /*12e10*/  BRA.DIV UR5, `(.L_x_1565) ;  /* 0x0000004205187947 */ /* 0x002ff4000b800000 */
[----:B------:R-:W0:Y:S01]  /*12e20*/  SHFL.IDX PT, R14, R0, RZ, 0x181f ;  /* 0x00181fff000e7589 */ /* 0x000e2200000e0000 */
[----:B------:R-:W-:Y:S02]  /*12e30*/  IMAD R5, R5, UR38, RZ ;  /* 0x0000002605057c24 */ /* 0x000fe4000f8e02ff */
[----:B------:R-:W-:Y:S01]  /*12e40*/  VIADD R4, R17, UR39 ;  /* 0x0000002711047c36 */ /* 0x000fe20008000000 */
[----:B------:R-:W1:Y:S03]  /*12e50*/  SHFL.IDX PT, R2, R6, RZ, 0x181f ;  /* 0x00181fff06027589 */ /* 0x000e6600000e0000 */
[C---:B------:R-:W-:Y:S01]  /*12e60*/  VIADD R8, R4.reuse, 0x10 ;  /* 0x0000001004087836 */ /* 0x040fe20000000000 */
[----:B------:R-:W-:-:S13]  /*12e70*/  ISETP.GE.AND P2, PT, R4, R5, PT ;  /* 0x000000050400720c */ /* 0x000fda0003f46270 */
[----:B0-----:R-:W-:-:S05]  /*12e80*/  @!P2 IADD3 R14, P3, R30, R14, RZ ;  /* 0x0000000e1e0ea210 */ /* 0x001fca0007f7e0ff */
[----:B-1----:R-:W-:Y:S02]  /*12e90*/  @!P2 IMAD.X R3, RZ, RZ, R2, P3 ;  /* 0x000000ffff03a224 */ /* 0x002fe400018e0602 */
[----:B------:R-:W-:Y:S02]  /*12ea0*/  @!P2 IMAD.MOV.U32 R2, RZ, RZ, R14 ;  /* 0x000000ffff02a224 */ /* 0x000fe400078e000e */
[----:B------:R-:W0:Y:S04]  /*12eb0*/  SHFL.IDX PT, R14, R0, 0x1, 0x181f ;  /* 0x00381f00000e7f89 */ /* 0x000e2800000e0000 */
[----:B-----5:R-:W-:Y:S04]  /*12ec0*/  @!P2 LDGSTS.E.BYPASS.LTC128B.128 [R10+0x18000], desc[UR54][R2.64], !P0 ;  /* 0x18000000020aafae */ /* 0x020fe8000c101d76 */
        /* <DEDUP_REMOVED lines=61> */
.L_x_1669:
        /* <DEDUP_REMOVED lines=11> */
.L_x_1567:
[----:B------:R-:W-:Y:S05]  /*13350*/  BSYNC B0 ;  /* 0x0000000000007941 */ /* 0x000fea0003800000 */
.L_x_1566:
[----:B------:R-:W-:Y:S01]  /*13360*/  NOP ;  /* 0x0000000000007918 */ /* 0x000fe20000000000 */
[----:B------:R-:W-:-:S13]  /*13370*/  PLOP3.LUT P0, PT, PT, PT, PT, 0x80, 0x0 ;  /* 0x000000000000781c */ /* 0x000fda0003f0f070 */
.L_x_1568:
        /* <DEDUP_REMOVED lines=18> */
.L_x_1670:
[----:B------:R-:W-:Y:S05]  /*134a0*/  BSYNC B0 ;  /* 0x0000000000007941 */ /* 0x000fea0003800000 */
.L_x_1569:
[----:B------:R-:W-:-:S04]  /*134b0*/  UIADD3 UR4, UR41, -0x2, URZ ;  /* 0xfffffffe29047890 */ /* 0x000fc8000fffe03f */
[----:B------:R-:W-:-:S06]  /*134c0*/  UISETP.GE.AND UP0, UPT, UR4, UR42, UPT ;  /* 0x0000002a0400728c */ /* 0x000fcc000bf06270 */
[----:B------:R-:W-:-:S13]  /*134d0*/  PLOP3.LUT P0, PT, PT, PT, UP0, 0x80, 0x0 ;  /* 0x000000000000781c */ /* 0x000fda0003f0f008 */
[----:B------:R-:W-:Y:S05]  /*134e0*/  @!P0 BRA `(.L_x_1571) ;  /* 0x0000001000988947 */ /* 0x000fea0003800000 */
[----:B------:R-:W-:Y:S02]  /*134f0*/  IMAD.MOV.U32 R6, RZ, RZ, R25 ;  /* 0x000000ffff067224 */ /* 0x000fe400078e0019 */
[----:B------:R-:W-:Y:S02]  /*13500*/  IMAD.MOV.U32 R5, RZ, RZ, R23 ;  /* 0x000000ffff057224 */ /* 0x000fe400078e0017 */
[----:B------:R-:W-:-:S07]  /*13510*/  IMAD.U32 R20, RZ, RZ, UR4 ;  /* 0x00000004ff147e24 */ /* 0x000fce000f8e00ff */
.L_x_1591:
[----:B-1----:R-:W1:Y:S01]  /*13520*/  S2R R0, SR_TID.X ;  /* 0x0000000000007919 */ /* 0x002e620000002100 */
[----:B------:R-:W-:Y:S01]  /*13530*/  IMAD.MOV.U32 R7, RZ, RZ, RZ ;  /* 0x000000ffff077224 */ /* 0x000fe200078e00ff */
[----:B0--3--:R-:W0:Y:S01]  /*13540*/  S2R R3, SR_TID.X ;  /* 0x0000000000037919 */ /* 0x009e220000002100 */
[----:B-1----:R-:W-:-:S04]  /*13550*/  LOP3.LUT R0, R0, 0x7f, RZ, 0xc0, !PT ;  /* 0x0000007f00007812 */ /* 0x002fc800078ec0ff */
[----:B------:R-:W-:Y:S01]  /*13560*/  SHF.R.U32.HI R2, RZ, 0x3, R0 ;  /* 0x00000003ff027819 */ /* 0x000fe20000011600 */
[----:B0-----:R-:W-:Y:S01]  /*13570*/  IMAD.SHL.U32 R4, R3, 0x10, RZ ;  /* 0x0000001003047824 */ /* 0x001fe200078e00ff */
[----:B------:R-:W0:Y:S04]  /*13580*/  LDC R0, c[0x0][0x430] ;  /* 0x00010c00ff007b82 */ /* 0x000e280000000800 */
[----:B------:R-:W-:-:S04]  /*13590*/  LOP3.LUT R4, R2, 0x70, R4, 0xf8, !PT ;  /* 0x0000007002047812 */ /* 0x000fc800078ef804 */
[----:B------:R-:W-:-:S13]  /*135a0*/  ISETP.GT.U32.AND P1, PT, R4, 0x3f, PT ;  /* 0x0000003f0400780c */ /* 0x000fda0003f24070 */
[----:B------:R-:W1:Y:S01]  /*135b0*/  @!P1 LDC.64 R10, c[0x0][0x428] ;  /* 0x00010a00ff0a9b82 */ /* 0x000e620000000a00 */
[----:B0-----:R-:W-:Y:S02]  /*135c0*/  ISETP.NE.AND P0, PT, R0, 0x1, PT ;  /* 0x000000010000780c */ /* 0x001fe40003f05270 */
[----:B------:R-:W-:-:S05]  /*135d0*/  LEA R0, R20, UR37, 0x6 ;  /* 0x0000002514007c11 */ /* 0x000fca000f8e30ff */
[----:B------:R-:W0:Y:S01]  /*135e0*/  @!P1 LDC.64 R8, c[0x0][0x418] ;  /* 0x00010600ff089b82 */ /* 0x000e220000000a00 */
[----:B------:R-:W-:-:S04]  /*135f0*/  IMAD.IADD R0, R4, 0x1, R0 ;  /* 0x0000000104007824 */ /* 0x000fc800078e0200 */
[----:B------:R-:W-:-:S03]  /*13600*/  IMAD.MOV.U32 R4, RZ, RZ, R0 ;  /* 0x000000ffff047224 */ /* 0x000fc600078e0000 */
[----:B------:R-:W3:Y:S08]  /*13610*/  @P0 LDC R3, c[0x0][0x434] ;  /* 0x00010d00ff030b82 */ /* 0x000ef00000000800 */
[----:B------:R-:W4:Y:S01]  /*13620*/  @P0 LDC R2, c[0x0][0x438] ;  /* 0x00010e00ff020b82 */ /* 0x000f220000000800 */
[----:B------:R-:W-:Y:S02]  /*13630*/  IMAD.U32 R12, RZ, RZ, UR43 ;  /* 0x0000002bff0c7e24 */ /* 0x000fe4000f8e00ff */
[----:B---3--:R-:W-:-:S05]  /*13640*/  @P0 IMAD.HI.U32 R3, R0, R3, RZ ;  /* 0x0000000300030227 */ /* 0x008fca00078e00ff */
[----:B----4-:R-:W-:Y:S01]  /*13650*/  @P0 SHF.R.U32.HI R4, RZ, R2, R3 ;  /* 0x00000002ff040219 */ /* 0x010fe20000011603 */
[----:B-1----:R-:W-:-:S03]  /*13660*/  @!P1 IMAD R2, R33, R10, RZ ;  /* 0x0000000a21029224 */ /* 0x002fc600078e02ff */
[----:B------:R-:W-:Y:S01]  /*13670*/  @!P1 SHF.R.S32.HI R3, RZ, 0x1f, R4 ;  /* 0x0000001fff039819 */ /* 0x000fe20000011404 */
[----:B------:R-:W-:Y:S02]  /*13680*/  @!P1 IMAD R11, R26, R11, R2 ;  /* 0x0000000b1a0b9224 */ /* 0x000fe400078e0202 */
[----:B------:R-:W-:Y:S01]  /*13690*/  @!P1 IMAD.MOV.U32 R2, RZ, RZ, R4 ;  /* 0x000000ffff029224 */ /* 0x000fe200078e0004 */
[----:B------:R-:W-:-:S03]  /*136a0*/  ISETP.NE.AND P2, PT, R12, 0x3, PT ;  /* 0x000000030c00780c */ /* 0x000fc60003f45270 */
[----:B------:R-:W-:-:S04]  /*136b0*/  @!P1 IMAD.WIDE.U32 R2, R26, R10, R2 ;  /* 0x0000000a1a029225 */ /* 0x000fc800078e0002 */
[----:B------:R-:W-:Y:S01]  /*136c0*/  @!P1 IMAD.IADD R11, R11, 0x1, R3 ;  /* 0x000000010b0b9824 */ /* 0x000fe200078e0203 */
[----:B0-----:R-:W-:Y:S01]  /*136d0*/  @!P1 LEA R8, P0, R2, R8, 0x2 ;  /* 0x0000000802089211 */ /* 0x001fe200078010ff */
[----:B------:R-:W-:-:S03]  /*136e0*/  VIADD R23, R5, 0x1 ;  /* 0x0000000105177836 */ /* 0x000fc60000000000 */
[----:B------:R-:W-:Y:S01]  /*136f0*/  @!P1 LEA.HI.X R9, R2, R9, R11, 0x2, P0 ;  /* 0x0000000902099211 */ /* 0x000fe200000f140b */
[----:B------:R-:W-:Y:S01]  /*13700*/  IMAD.MOV R3, RZ, RZ, -R4 ;  /* 0x000000ffff037224 */ /* 0x000fe200078e0a04 */
[----:B------:R-:W-:Y:S01]  /*13710*/  ISETP.NE.AND P0, PT, R23, 0x2, PT ;  /* 0x000000021700780c */ /* 0x000fe20003f05270 */
[----:B------:R-:W-:Y:S05]  /*13720*/  YIELD ;  /* 0x0000000000007946 */ /* 0x000fea0003800000 */
[----:B------:R-:W-:Y:S01]  /*13730*/  ULDC UR4, c[0x0][0x430] ;  /* 0x00010c0000047ab9 */ /* 0x000fe20000000800 */
[----:B------:R0:W5:Y:S01]  /*13740*/  @!P1 LDG.E R7, desc[UR54][R8.64] ;  /* 0x0000003608079981 */ /* 0x000162000c1e1900 */
[----:B------:R-:W-:-:S02]  /*13750*/  SEL R25, RZ, 0x1, P0 ;  /* 0x00000001ff197807 */ /* 0x000fc40000000000 */
[C---:B------:R-:W-:Y:S01]  /*13760*/  ISETP.GT.AND P1, PT, R20.reuse, UR42, PT ;  /* 0x0000002a14007c0c */ /* 0x040fe2000bf24270 */
[----:B------:R-:W-:Y:S01]  /*13770*/  VIADD R20, R20, 0xffffffff ;  /* 0xffffffff14147836 */ /* 0x000fe20000000000 */
[----:B------:R-:W-:Y:S02]  /*13780*/  SEL R23, R23, RZ, P0 ;  /* 0x000000ff17177207 */ /* 0x000fe40000000000 */
[----:B------:R-:W-:Y:S01]  /*13790*/  LOP3.LUT R25, R6, R25, RZ, 0x3c, !PT ;  /* 0x0000001906197212 */ /* 0x000fe200078e3cff */
[----:B0-----:R-:W-:Y:S01]  /*137a0*/  IMAD R8, R3, UR4, R0 ;  /* 0x0000000403087c24 */ /* 0x001fe2000f8e0200 */
[----:B------:R-:W-:Y:S07]  /*137b0*/  @!P2 BRA `(.L_x_1572) ;  /* 0x000000000004a947 */ /* 0x000fee0003800000 */
[----:B------:R-:W-:Y:S01]  /*137c0*/  BPT.TRAP 0x1 ;  /* 0x000000040000795c */ /* 0x000fe20000300000 */
.L_x_1572:
[----:B------:R-:W-:Y:S01]  /*137d0*/  IMAD R0, R23, 0x8, R22 ;  /* 0x0000000817007824 */ /* 0x000fe200078e0216 */
[----:B------:R-:W-:Y:S01]  /*137e0*/  SHF.L.U32 R17, R25, 0x1f, RZ ;  /* 0x0000001f19117819 */ /* 0x000fe200000006ff */
[----:B------:R-:W-:Y:S01]  /*137f0*/  BSSY B0, `(.L_x_1573) ;  /* 0x0000004000007945 */ /* 0x000fe20003800000 */
[----:B------:R-:W-:Y:S02]  /*13800*/  SHF.R.S32.HI R9, RZ, 0x1f, R8 ;  /* 0x0000001fff097819 */ /* 0x000fe40000011408 */
[----:B------:R-:W0:Y:S02]  /*13810*/  SYNCS.PHASECHK.TRANS64.TRYWAIT P0, [R0+URZ+0x28480], R17 ;  /* 0x02848011000075a7 */ /* 0x000e24000800017f */
[----:B0-----:R-:W-:Y:S05]  /*13820*/  @!P0 BRA `(.L_x_1574) ;  /* 0x0000004000288947 */ /* 0x001fea0003800000 */
.L_x_1671:
[----:B------:R-:W-:Y:S05]  /*13830*/  BSYNC B0 ;  /* 0x0000000000007941 */ /* 0x000fea0003800000 */
.L_x_1573:
[----:B------:R-:W-:Y:S01]  /*13840*/  ULDC.64 UR4, c[0x0][0x328] ;  /* 0x0000ca0000047ab9 */ /* 0x000fe20000000a00 */
[----:B-----5:R-:W-:Y:S01]  /*13850*/  SHF.R.S32.HI R10, RZ, 0x1f, R7 ;  /* 0x0000001fff0a7819 */ /* 0x020fe20000011407 */
[----:B------:R-:W-:Y:S01]  /*13860*/  IMAD R4, R9, UR4, RZ ;  /* 0x0000000409047c24 */ /* 0x000fe2000f8e02ff */
[----:B------:R-:W1:Y:S01]  /*13870*/  LDC R11, c[0x0][0x2f4] ;  /* 0x0000bd00ff0b7b82 */ /* 0x000e620000000800 */
[----:B------:R-:W-:Y:S01]  /*13880*/  IMAD.WIDE.U32 R2, R8, UR4, RZ ;  /* 0x0000000408027c25 */ /* 0x000fe2000f8e00ff */
[----:B------:R-:W-:Y:S01]  /*13890*/  ULDC.64 UR6, c[0x0][0x318] ;  /* 0x0000c60000067ab9 */ /* 0x000fe20000000a00 */
[----:B------:R-:W-:Y:S02]  /*138a0*/  LOP3.LUT R12, R30, 0x80, RZ, 0xfc, !PT ;  /* 0x000000801e0c7812 */ /* 0x000fe400078efcff */
        /* <DEDUP_REMOVED lines=9> */
[----:B------:R-:W-:Y:S01]  /*13940*/  IMAD R27, R18, UR5, R27 ;  /* 0x00000005121b7c24 */ /* 0x000fe2000f8e021b */
[-C--:B-1----:R-:W-:Y:S01]  /*13950*/  ISETP.GE.AND P2, PT, R12, R11.reuse, PT ;  /* 0x0000000b0c00720c */ /* 0x082fe20003f46270 */
[----:B------:R-:W-:Y:S01]  /*13960*/  IMAD.WIDE.U32 R2, R18, UR4, R2 ;  /* 0x0000000412027c25 */ /* 0x000fe2000f8e0002 */
[----:B------:R-:W-:Y:S01]  /*13970*/  UMOV UR4, 0xffffffff ;  /* 0xffffffff00047882 */ /* 0x000fe20000000000 */
[----:B------:R-:W-:-:S02]  /*13980*/  ISETP.GE.AND P3, PT, R30, R11, PT ;  /* 0x0000000b1e00720c */ /* 0x000fc40003f66270 */
        /* <DEDUP_REMOVED lines=26> */
.L_x_1681:
        /* <DEDUP_REMOVED lines=9> */
.L_x_1576:
        /* <DEDUP_REMOVED lines=11> */
.L_x_1577:
[----:B------:R3:W-:Y:S01]  /*13c70*/  SYNCS.ARRIVE.TRANS64.A1T0 RZ, [R0+URZ+0x28470], RZ ;  /* 0x028470ff00ff79a7 */ /* 0x0007e2000810003f */
[----:B------:R-:W-:Y:S05]  /*13c80*/  @!P3 BRA `(.L_x_1578) ;  /* 0x000000000004b947 */ /* 0x000fea0003800000 */
[----:B------:R-:W-:Y:S01]  /*13c90*/  BPT.TRAP 0x1 ;  /* 0x000000040000795c */ /* 0x000fe20000300000 */
.L_x_1578:
[----:B------:R-:W4:Y:S01]  /*13ca0*/  SYNCS.PHASECHK.TRANS64.TRYWAIT P0, [R0+URZ+0x28440], R17 ;  /* 0x02844011000075a7 */ /* 0x000f22000800017f */
[----:B------:R-:W-:Y:S04]  /*13cb0*/  BSSY B0, `(.L_x_1579) ;  /* 0x0000002000007945 */ /* 0x000fe80003800000 */
[----:B----4-:R-:W-:Y:S05]  /*13cc0*/  @!P0 BRA `(.L_x_1580) ;  /* 0x00000040003c8947 */ /* 0x010fea0003800000 */
.L_x_1682:
[----:B------:R-:W-:Y:S05]  /*13cd0*/  BSYNC B0 ;  /* 0x0000000000007941 */ /* 0x000fea0003800000 */
.L_x_1579:
[----:B------:R-:W-:Y:S01]  /*13ce0*/  ULDC.64 UR4, c[0x0][0x300] ;  /* 0x0000c00000047ab9 */ /* 0x000fe20000000a00 */
[----:B------:R-:W5:Y:S01]  /*13cf0*/  LDC R11, c[0x0][0x2f4] ;  /* 0x0000bd00ff0b7b82 */ /* 0x000f620000000800 */
        /* <DEDUP_REMOVED lines=14> */
[----:B------:R-:W-:Y:S01]  /*13de0*/  UMOV UR4, 0xffffffff ;  /* 0xffffffff00047882 */ /* 0x000fe20000000000 */
[-C--:B-----5:R-:W-:Y:S02]  /*13df0*/  ISETP.GE.AND P2, PT, R12, R11.reuse, PT ;  /* 0x0000000b0c00720c */ /* 0x0a0fe40003f46270 */
[----:B------:R-:W-:Y:S01]  /*13e00*/  IMAD R8, R18, UR5, R7 ;  /* 0x0000000512087c24 */ /* 0x000fe2000f8e0207 */
[----:B------:R-:W-:Y:S02]  /*13e10*/  IADD3 R7, P0, R2, UR6, RZ ;  /* 0x0000000602077c10 */ /* 0x000fe4000ff1e0ff */
[----:B------:R-:W-:-:S02]  /*13e20*/  ISETP.GE.AND P3, PT, R30, R11, PT ;  /* 0x0000000b1e00720c */ /* 0x000fc40003f66270 */
[----:B------:R-:W-:Y:S01]  /*13e30*/  IADD3.X R8, R8, UR7, R3, P0, !PT ;  /* 0x0000000708087c10 */ /* 0x000fe200087fe403 */
[----:B------:R-:W-:Y:S10]  /*13e40*/  BRA.DIV UR4, `(.L_x_1581) ;  /* 0x0000003e04f07947 */ /* 0x000ff4000b800000 */
[----:B------:R-:W5:Y:S04]  /*13e50*/  SHFL.IDX PT, R2, R7, RZ, 0x181f ;  /* 0x00181fff07027589 */ /* 0x000f6800000e0000 */
[----:B------:R-:W0:Y:S04]  /*13e60*/  SHFL.IDX PT, R3, R8, RZ, 0x181f ;  /* 0x00181fff08037589 */ /* 0x000e2800000e0000 */
[----:B--2---:R-:W-:Y:S01]  /*13e70*/  SHFL.IDX PT, R14, R7, 0x3, 0x181f ;  /* 0x00781f00070e7f89 */ /* 0x004fe200000e0000 */
[----:B-----5:R-:W-:-:S05]  /*13e80*/  IADD3 R2, P0, R30, R2, RZ ;  /* 0x000000021e027210 */ /* 0x020fca0007f1e0ff */
[----:B0-----:R-:W-:-:S05]  /*13e90*/  IMAD.X R3, RZ, RZ, R3, P0 ;  /* 0x000000ffff037224 */ /* 0x001fca00000e0603 */
        /* <DEDUP_REMOVED lines=10> */
[----:B------:R-:W1:Y:S01]  /*13f40*/  SHFL.IDX PT, R8, R8, 0x3, 0x181f ;  /* 0x00781f0008087f89 */ /* 0x000e6200000e0000 */
[----:B0-----:R-:W-:-:S05]  /*13f50*/  IADD3 R2, P0, R30, R2, RZ ;  /* 0x000000021e027210 */ /* 0x001fca0007f1e0ff */
[----:B--2---:R-:W-:-:S05]  /*13f60*/  IMAD.X R3, RZ, RZ, R3, P0 ;  /* 0x000000ffff037224 */ /* 0x004fca00000e0603 */
[----:B------:R0:W-:Y:S04]  /*13f70*/  LDGSTS.E.BYPASS.LTC128B.128 [R4+0x21000], desc[UR54][R2.64], !P3 ;  /* 0x2100000002047fae */ /* 0x0001e8000d901d76 */
[----:B-1----:R0:W-:Y:S02]  /*13f80*/  LDGSTS.E.BYPASS.LTC128B.128 [R4+0x23000], desc[UR54][R2.64+0x80], !P2 ;  /* 0x2300008002047fae */ /* 0x0021e4000d101d76 */
.L_x_1692:
        /* <DEDUP_REMOVED lines=9> */
.L_x_1582:
        /* <DEDUP_REMOVED lines=11> */
.L_x_1583:
[----:B------:R3:W-:Y:S02]  /*140d0*/  SYNCS.ARRIVE.TRANS64.A1T0 RZ, [R0+URZ+0x28430], RZ ;  /* 0x028430ff00ff79a7 */ /* 0x0007e4000810003f */
[----:B---34-:R-:W-:-:S05]  /*140e0*/  IMAD.U32 R0, RZ, RZ, UR44 ;  /* 0x0000002cff007e24 */ /* 0x018fca000f8e00ff */
[----:B------:R-:W-:-:S13]  /*140f0*/  ISETP.NE.AND P0, PT, R0, 0x3, PT ;  /* 0x000000030000780c */ /* 0x000fda0003f05270 */
[----:B------:R-:W-:Y:S05]  /*14100*/  @!P0 BRA `(.L_x_1584) ;  /* 0x0000000000048947 */ /* 0x000fea0003800000 */
[----:B------:R-:W-:Y:S01]  /*14110*/  BPT.TRAP 0x1 ;  /* 0x000000040000795c */ /* 0x000fe20000300000 */
.L_x_1584:
[----:B------:R-:W-:Y:S01]  /*14120*/  LOP3.LUT R3, R6, 0x1, RZ, 0x3c, !PT ;  /* 0x0000000106037812 */ /* 0x000fe200078e3cff */
[----:B------:R-:W-:Y:S01]  /*14130*/  IMAD R0, R5, 0x8, R22 ;  /* 0x0000000805007824 */ /* 0x000fe200078e0216 */
[----:B------:R-:W-:Y:S02]  /*14140*/  BSSY B0, `(.L_x_1585) ;  /* 0x0000004000007945 */ /* 0x000fe40003800000 */
[----:B------:R-:W-:-:S04]  /*14150*/  SHF.L.U32 R3, R3, 0x1f, RZ ;  /* 0x0000001f03037819 */ /* 0x000fc800000006ff */
[----:B------:R-:W0:Y:S02]  /*14160*/  SYNCS.PHASECHK.TRANS64.TRYWAIT P2, [R0+URZ+0x28470], R3 ;  /* 0x02847003000075a7 */ /* 0x000e24000804017f */
[----:B0-----:R-:W-:Y:S05]  /*14170*/  @!P2 BRA `(.L_x_1586) ;  /* 0x000000400044a947 */ /* 0x001fea0003800000 */
.L_x_1693:
[----:B------:R-:W-:Y:S05]  /*14180*/  BSYNC B0 ;  /* 0x0000000000007941 */ /* 0x000fea0003800000 */
.L_x_1585:
[----:B------:R-:W-:-:S05]  /*14190*/  IMAD.U32 R2, RZ, RZ, UR43 ;  /* 0x0000002bff027e24 */ /* 0x000fca000f8e00ff */
[----:B------:R-:W-:-:S13]  /*141a0*/  ISETP.NE.AND P2, PT, R2, 0x3, PT ;  /* 0x000000030200780c */ /* 0x000fda0003f45270 */
[----:B------:R-:W-:Y:S05]  /*141b0*/  @!P2 BRA `(.L_x_1587) ;  /* 0x000000000004a947 */ /* 0x000fea0003800000 */
[----:B------:R-:W-:Y:S01]  /*141c0*/  BPT.TRAP 0x1 ;  /* 0x000000040000795c */ /* 0x000fe20000300000 */
.L_x_1587:
[----:B------:R-:W-:Y:S01]  /*141d0*/  SHF.L.U32 R7, R6, 0x1f, RZ ;  /* 0x0000001f06077819 */ /* 0x000fe200000006ff */
[----:B0-----:R-:W-:-:S03]  /*141e0*/  IMAD.SHL.U32 R3, R5, 0x4000, RZ ;  /* 0x0000400005037824 */ /* 0x001fc600078e00ff */
[----:B------:R-:W0:Y:S02]  /*141f0*/  SYNCS.PHASECHK.TRANS64.TRYWAIT P2, [R0+URZ+0x28460], R7 ;  /* 0x02846007000075a7 */ /* 0x000e24000804017f */
[----:B0-----:R-:W-:Y:S05]  /*14200*/  @!P2 BRA `(.L_x_1588) ;  /* 0x000000400034a947 */ /* 0x001fea0003800000 */
.L_x_1694:
        /* <DEDUP_REMOVED lines=41> */
[----:B------:R-:W-:-:S05]  /*144a0*/  LOP3.LUT R3, R3, R24, RZ, 0xfc, !PT ;  /* 0x0000001803037212 */ /* 0x000fca00078efcff */
        /* <DEDUP_REMOVED lines=9> */
[C-C-:B------:R-:W-:Y:S02]  /*14540*/  PRMT R6, R10.reuse, 0x6420, R11.reuse ;  /* 0x000064200a067816 */ /* 0x140fe4000000000b */
[----:B------:R-:W-:-:S05]  /*14550*/  PRMT R7, R10, 0x7531, R11 ;  /* 0x000075310a077816 */ /* 0x000fca000000000b */
        /* <DEDUP_REMOVED lines=21> */
.L_x_1589:
[----:B-1----:R1:W-:Y:S01]  /*146b0*/  SYNCS.ARRIVE.TRANS64.A1T0 RZ, [R0+URZ+0x28450], RZ ;  /* 0x028450ff00ff79a7 */ /* 0x0023e2000810003f */
[----:B------:R-:W-:Y:S06]  /*146c0*/  BAR.SYNC.DEFER_BLOCKING 0x2, 0x80 ;  /* 0x0082000000007b1d */ /* 0x000fec0000010000 */
[----:B------:R-:W-:Y:S05]  /*146d0*/  @!P0 BRA `(.L_x_1590) ;  /* 0x0000000000048947 */ /* 0x000fea0003800000 */
[----:B------:R-:W-:Y:S01]  /*146e0*/  BPT.TRAP 0x1 ;  /* 0x000000040000795c */ /* 0x000fe20000300000 */
.L_x_1590:
[----:B------:R-:W-:Y:S02]  /*146f0*/  VIADD R3, R0, 0x28480 ;  /* 0x0002848000037836 */ /* 0x000fe40000000000 */
[----:B0-----:R-:W-:Y:S02]  /*14700*/  IMAD.MOV.U32 R6, RZ, RZ, R25 ;  /* 0x000000ffff067224 */ /* 0x001fe400078e0019 */
[----:B------:R-:W-:Y:S01]  /*14710*/  IMAD.MOV.U32 R5, RZ, RZ, R23 ;  /* 0x000000ffff057224 */ /* 0x000fe200078e0017 */
[----:B------:R-:W-:-:S04]  /*14720*/  PRMT R3, R34, 0x654, R3 ;  /* 0x0000065422037816 */ /* 0x000fc80000000003 */
[----:B------:R3:W-:Y:S01]  /*14730*/  SYNCS.ARRIVE.TRANS64.RED.A1T0 RZ, [R3+URZ], RZ ;  /* 0x000000ff03ff79a7 */ /* 0x0007e2000810043f */
[----:B------:R-:W-:Y:S05]  /*14740*/  @P1 BRA `(.L_x_1591) ;  /* 0xffffffec00741947 */ /* 0x000fea000383ffff */
.L_x_1571:
[----:B-1----:R-:W1:Y:S01]  /*14750*/  S2R R0, SR_TID.X ;  /* 0x0000000000007919 */ /* 0x002e620000002100 */
[----:B------:R-:W-:Y:S01]  /*14760*/  BSSY B0, `(.L_x_1592) ;  /* 0x0000012000007945 */ /* 0x000fe20003800000 */
[----:B-1----:R-:W-:Y:S01]  /*14770*/  LOP3.LUT R2, R0, 0x7f, RZ, 0xc0, !PT ;  /* 0x0000007f00027812 */ /* 0x002fe200078ec0ff */
[----:B------:R-:W-:-:S03]  /*14780*/  IMAD.U32 R0, RZ, RZ, UR44 ;  /* 0x0000002cff007e24 */ /* 0x000fc6000f8e00ff */
[----:B------:R-:W-:Y:S02]  /*14790*/  ISETP.NE.AND P1, PT, R2, RZ, PT ;  /* 0x000000ff0200720c */ /* 0x000fe40003f25270 */
[----:B------:R-:W-:-:S11]  /*147a0*/  ISETP.NE.AND P0, PT, R0, 0x3, PT ;  /* 0x000000030000780c */ /* 0x000fd60003f05270 */
[----:B------:R-:W-:Y:S05]  /*147b0*/  @P1 BRA `(.L_x_1593) ;  /* 0x0000000000301947 */ /* 0x000fea0003800000 */
[----:B------:R-:W1:Y:S01]  /*147c0*/  S2R R5, SR_LANEID ;  /* 0x0000000000057919 */ /* 0x000e620000000000 */
[----:B------:R-:W-:Y:S01]  /*147d0*/  VOTEU.ANY UR4, UPT, PT ;  /* 0x0000000000047886 */ /* 0x000fe200038e0100 */
[----:B0--3--:R-:W0:Y:S01]  /*147e0*/  LDC.64 R2, c[0x0][0xc60] ;  /* 0x00031800ff027b82 */ /* 0x009e220000000a00 */
[----:B------:R-:W1:Y:S02]  /*147f0*/  FLO.U32 R0, UR4 ;  /* 0x0000000400007d00 */ /* 0x000e6400080e0000 */
[----:B-1----:R-:W-:-:S06]  /*14800*/  ISETP.EQ.U32.AND P1, PT, R0, R5, PT ;  /* 0x000000050000720c */ /* 0x002fcc0003f22070 */
[----:B------:R-:W0:Y:S07]  /*14810*/  POPC R5, UR4 ;  /* 0x0000000400057d09 */ /* 0x000e2e0008000000 */
[----:B0-----:R-:W3:Y:S01]  /*14820*/  @P1 ATOMG.E.ADD.STRONG.GPU PT, R3, desc[UR54][R2.64], R5 ;  /* 0x00000005020319a8 */ /* 0x001ee200081ee1f6 */
[----:B------:R-:W0:Y:S02]  /*14830*/  S2R R4, SR_LTMASK ;  /* 0x0000000000047919 */ /* 0x000e240000003900 */
[----:B0-----:R-:W-:-:S04]  /*14840*/  LOP3.LUT R4, R4, UR4, RZ, 0xc0, !PT ;  /* 0x0000000404047c12 */ /* 0x001fc8000f8ec0ff */
[----:B------:R-:W0:Y:S01]  /*14850*/  POPC R7, R4 ;  /* 0x0000000400077309 */ /* 0x000e220000000000 */
[----:B---3--:R-:W0:Y:S02]  /*14860*/  SHFL.IDX PT, R0, R3, R0, 0x1f ;  /* 0x00001f0003007589 */ /* 0x008e2400000e0000 */
[----:B0-----:R-:W-:-:S07]  /*14870*/  IADD3 R16, R0, UR45, R7 ;  /* 0x0000002d00107c10 */ /* 0x001fce000fffe007 */
.L_x_1593:
[----:B------:R-:W-:Y:S05]  /*14880*/  BSYNC B0 ;  /* 0x0000000000007941 */ /* 0x000fea0003800000 */
.L_x_1592:
[----:B------:R-:W-:Y:S05]  /*14890*/  @!P0 BRA `(.L_x_1594) ;  /* 0x0000000000048947 */ /* 0x000fea0003800000 */
[----:B------:R-:W-:Y:S01]  /*148a0*/  BPT.TRAP 0x1 ;  /* 0x000000040000795c */ /* 0x000fe20000300000 */
.L_x_1594:
[----:B0--3--:R-:W-:Y:S01]  /*148b0*/  LOP3.LUT R3, R25, 0x1, RZ, 0x3c, !PT ;  /* 0x0000000119037812 */ /* 0x009fe200078e3cff */
[----:B------:R-:W-:Y:S01]  /*148c0*/  IMAD R2, R23, 0x8, R22 ;  /* 0x0000000817027824 */ /* 0x000fe200078e0216 */
[----:B------:R-:W-:Y:S02]  /*148d0*/  BSSY B0, `(.L_x_1595) ;  /* 0x0000004000007945 */ /* 0x000fe40003800000 */
[----:B------:R-:W-:-:S04]  /*148e0*/  SHF.L.U32 R3, R3, 0x1f, RZ ;  /* 0x0000001f03037819 */ /* 0x000fc800000006ff */
[----:B------:R-:W0:Y:S02]  /*148f0*/  SYNCS.PHASECHK.TRANS64.TRYWAIT P1, [R2+URZ+0x28470], R3 ;  /* 0x02847003020075a7 */ /* 0x000e24000802017f */
[----:B0-----:R-:W-:Y:S05]  /*14900*/  @!P1 BRA `(.L_x_1596) ;  /* 0x0000003800889947 */ /* 0x001fea0003800000 */
.L_x_1695:
[----:B------:R-:W-:Y:S05]  /*14910*/  BSYNC B0 ;  /* 0x0000000000007941 */ /* 0x000fea0003800000 */
.L_x_1595:
[----:B------:R-:W-:-:S05]  /*14920*/  IMAD.U32 R0, RZ, RZ, UR43 ;  /* 0x0000002bff007e24 */ /* 0x000fca000f8e00ff */
[----:B------:R-:W-:-:S13]  /*14930*/  ISETP.NE.AND P1, PT, R0, 0x3, PT ;  /* 0x000000030000780c */ /* 0x000fda0003f25270 */
[----:B------:R-:W-:Y:S05]  /*14940*/  @!P1 BRA `(.L_x_1597) ;  /* 0x0000000000049947 */ /* 0x000fea0003800000 */
[----:B------:R-:W-:Y:S01]  /*14950*/  BPT.TRAP 0x1 ;  /* 0x000000040000795c */ /* 0x000fe20000300000 */
.L_x_1597:
[----:B0-----:R-:W-:-:S04]  /*14960*/  SHF.L.U32 R3, R25, 0x1f, RZ ;  /* 0x0000001f19037819 */ /* 0x001fc800000006ff */
[----:B------:R-:W0:Y:S02]  /*14970*/  SYNCS.PHASECHK.TRANS64.TRYWAIT P1, [R2+URZ+0x28460], R3 ;  /* 0x02846003020075a7 */ /* 0x000e24000802017f */
[----:B0-----:R-:W-:Y:S05]  /*14980*/  @!P1 BRA `(.L_x_1598) ;  /* 0x00000038007c9947 */ /* 0x001fea0003800000 */
.L_x_1696:
[----:B------:R-:W-:Y:S01]  /*14990*/  IMAD.SHL.U32 R17, R23, 0x4000, RZ ;  /* 0x0000400017117824 */ /* 0x000fe200078e00ff */
[----:B------:R-:W-:Y:S05]  /*149a0*/  WARPSYNC.ALL ;  /* 0x0000000000007948 */ /* 0x000fea0003800000 */
[----:B0-----:R-:W-:Y:S01]  /*149b0*/  LOP3.LUT R3, R17, R24, RZ, 0xfc, !PT ;  /* 0x0000001811037212 */ /* 0x001fe200078efcff */
[----:B------:R-:W-:Y:S01]  /*149c0*/  IMAD.U32 R20, RZ, RZ, UR43 ;  /* 0x0000002bff147e24 */ /* 0x000fe2000f8e00ff */
[-C--:B------:R-:W-:Y:S02]  /*149d0*/  IADD3 R0, R28, R17.reuse, R31 ;  /* 0x000000111c007210 */ /* 0x080fe40007ffe01f */
[----:B------:R-:W-:Y:S01]  /*149e0*/  IADD3 R21, R31, R17, R37 ;  /* 0x000000111f157210 */ /* 0x000fe20007ffe025 */
[C---:B------:R-:W-:Y:S01]  /*149f0*/  IMAD.IADD R6, R22.reuse, 0x1, R3 ;  /* 0x0000000116067824 */ /* 0x040fe200078e0203 */
[----:B------:R-:W-:-:S02]  /*14a00*/  IADD3 R3, R22, R35, R17 ;  /* 0x0000002316037210 */ /* 0x000fc40007ffe011 */
[----:B------:R-:W-:Y:S01]  /*14a10*/  ISETP.NE.AND P1, PT, R20, 0x3, PT ;  /* 0x000000031400780c */ /* 0x000fe20003f25270 */
[----:B------:R-:W-:Y:S02]  /*14a20*/  IMAD.IADD R28, R28, 0x1, R21 ;  /* 0x000000011c1c7824 */ /* 0x000fe400078e0215 */
[----:B------:R-:W0:Y:S04]  /*14a30*/  LDSM.16.MT88.4 R4, [R6+0x10000] ;  /* 0x010000000604783b */ /* 0x000e280000004200 */
[----:B------:R-:W1:Y:S01]  /*14a40*/  LDSM.16.MT88.4 R8, [R3+0x10000] ;  /* 0x010000000308783b */ /* 0x000e620000004200 */
[C-C-:B0-----:R-:W-:Y:S02]  /*14a50*/  PRMT R12, R4.reuse, 0x6420, R5.reuse ;  /* 0x00006420040c7816 */ /* 0x141fe40000000005 */
[----:B------:R-:W-:-:S02]  /*14a60*/  PRMT R13, R4, 0x7531, R5 ;  /* 0x00007531040d7816 */ /* 0x000fc40000000005 */
[C-C-:B-1----:R-:W-:Y:S02]  /*14a70*/  PRMT R4, R8.reuse, 0x6420, R9.reuse ;  /* 0x0000642008047816 */ /* 0x142fe40000000009 */
[----:B------:R-:W-:Y:S01]  /*14a80*/  PRMT R5, R8, 0x7531, R9 ;  /* 0x0000753108057816 */ /* 0x000fe20000000009 */
[----:B------:R-:W-:Y:S01]  /*14a90*/  VIADD R9, R17, 0x2000 ;  /* 0x0000200011097836 */ /* 0x000fe20000000000 */
[C-C-:B--2---:R-:W-:Y:S02]  /*14aa0*/  PRMT R14, R6.reuse, 0x6420, R7.reuse ;  /* 0x00006420060e7816 */ /* 0x144fe40000000007 */
        /* <DEDUP_REMOVED lines=13> */
[C---:B------:R-:W-:Y:S01]  /*14b80*/  VIADD R9, R17.reuse, 0x1000 ;  /* 0x0000100011097836 */ /* 0x040fe20000000000 */
[C-C-:B------:R-:W-:Y:S01]  /*14b90*/  PRMT R14, R6.reuse, 0x6420, R7.reuse ;  /* 0x00006420060e7816 */ /* 0x140fe20000000007 */
[----:B------:R-:W-:Y:S01]  /*14ba0*/  VIADD R17, R17, 0x3000 ;  /* 0x0000300011117836 */ /* 0x000fe20000000000 */
[----:B------:R-:W-:Y:S02]  /*14bb0*/  PRMT R15, R6, 0x7531, R7 ;  /* 0x00007531060f7816 */ /* 0x000fe40000000007 */
[-C--:B------:R-:W-:Y:S02]  /*14bc0*/  LOP3.LUT R9, R9, R24.reuse, RZ, 0xfc, !PT ;  /* 0x0000001809097212 */ /* 0x080fe400078efcff */
[C-C-:B------:R-:W-:Y:S01]  /*14bd0*/  PRMT R6, R10.reuse, 0x6420, R11.reuse ;  /* 0x000064200a067816 */ /* 0x140fe2000000000b */
[----:B------:R-:W-:Y:S01]  /*14be0*/  STSM.16.M88.4 [R0+0x2000], R12 ;  /* 0x0020000c00007844 */ /* 0x000fe20000000200 */
[----:B------:R-:W-:Y:S01]  /*14bf0*/  PRMT R7, R10, 0x7531, R11 ;  /* 0x000075310a077816 */ /* 0x000fe2000000000b */
[----:B------:R-:W-:Y:S01]  /*14c00*/  IMAD.IADD R18, R22, 0x1, R9 ;  /* 0x0000000116127824 */ /* 0x000fe200078e0209 */
[----:B------:R-:W-:-:S03]  /*14c10*/  LOP3.LUT R17, R17, R24, RZ, 0xfc, !PT ;  /* 0x0000001811117212 */ /* 0x000fc600078efcff */
[----:B------:R-:W-:Y:S02]  /*14c20*/  STSM.16.M88.4 [R0+0x3000], R4 ;  /* 0x0030000400007844 */ /* 0x000fe40000000200 */
[----:B------:R-:W-:Y:S02]  /*14c30*/  IMAD.IADD R17, R22, 0x1, R17 ;  /* 0x0000000116117824 */ /* 0x000fe400078e0211 */
        /* <DEDUP_REMOVED lines=8> */
[----:B------:R-:W-:Y:S01]  /*14cc0*/  STSM.16.M88.4 [R28], R12 ;  /* 0x0000000c1c007844 */ /* 0x000fe20000000200 */
        /* <DEDUP_REMOVED lines=23> */
.L_x_1599:
[----:B-1----:R1:W-:Y:S01]  /*14e40*/  SYNCS.ARRIVE.TRANS64.A1T0 RZ, [R2+URZ+0x28450], RZ ;  /* 0x028450ff02ff79a7 */ /* 0x0023e2000810003f */
[----:B------:R-:W-:Y:S06]  /*14e50*/  BAR.SYNC.DEFER_BLOCKING 0x2, 0x80 ;  /* 0x0082000000007b1d */ /* 0x000fec0000010000 */
[----:B------:R-:W-:Y:S05]  /*14e60*/  @!P0 BRA `(.L_x_1600) ;  /* 0x0000000000048947 */ /* 0x000fea0003800000 */
[----:B------:R-:W-:Y:S01]  /*14e70*/  BPT.TRAP 0x1 ;  /* 0x000000040000795c */ /* 0x000fe20000300000 */
.L_x_1600:
[----:B------:R-:W-:Y:S02]  /*14e80*/  VIADD R3, R2, 0x28480 ;  /* 0x0002848002037836 */ /* 0x000fe40000000000 */
[----:B------:R-:W-:-:S03]  /*14e90*/  VIADD R23, R23, 0x1 ;  /* 0x0000000117177836 */ /* 0x000fc60000000000 */
[----:B------:R-:W-:Y:S02]  /*14ea0*/  PRMT R3, R34, 0x654, R3 ;  /* 0x0000065422037816 */ /* 0x000fe40000000003 */
[C---:B------:R-:W-:Y:S02]  /*14eb0*/  ISETP.NE.AND P0, PT, R23.reuse, 0x2, PT ;  /* 0x000000021700780c */ /* 0x040fe40003f05270 */
[----:B------:R2:W-:Y:S02]  /*14ec0*/  SYNCS.ARRIVE.TRANS64.RED.A1T0 RZ, [R3+URZ], RZ ;  /* 0x000000ff03ff79a7 */ /* 0x0005e4000810043f */
[----:B------:R-:W-:Y:S02]  /*14ed0*/  SEL R0, RZ, 0x1, P0 ;  /* 0x00000001ff007807 */ /* 0x000fe40000000000 */
[----:B------:R-:W-:Y:S02]  /*14ee0*/  SEL R23, R23, RZ, P0 ;  /* 0x000000ff17177207 */ /* 0x000fe40000000000 */
[----:B------:R-:W-:-:S07]  /*14ef0*/  LOP3.LUT R25, R25, R0, RZ, 0x3c, !PT ;  /* 0x0000000019197212 */ /* 0x000fce00078e3cff */
.L_x_1541:
[----:B------:R-:W-:Y:S05]  /*14f00*/  BSYNC B7 ;  /* 0x0000000000077941 */ /* 0x000fea0003800000 */
.L_x_1539:
[----:B------:R-:W-:-:S13]  /*14f10*/  LOP3.LUT P0, RZ, R32, 0x40, RZ, 0xc0, !PT ;  /* 0x0000004020ff7812 */ /* 0x000fda000780c0ff */
[----:B------:R-:W-:Y:S05]  /*14f20*/  @!P0 BRA `(.L_x_1601) ;  /* 0x0000000000248947 */ /* 0x000fea0003800000 */
[----:B------:R-:W3:Y:S08]  /*14f30*/  S2UR UR4, SR_CgaCtaId ;  /* 0x00000000000479c3 */ /* 0x000ef00000008800 */
[----:B------:R-:W-:Y:S01]  /*14f40*/  BAR.SYNC.DEFER_BLOCKING 0x5, 0x180 ;  /* 0x0146000000007b1d */ /* 0x000fe20000010000 */
[----:B--2---:R-:W-:Y:S01]  /*14f50*/  MOV R3, 0x400 ;  /* 0x0000040000037802 */ /* 0x004fe20000000f00 */
[----:B---3--:R-:W-:-:S05]  /*14f60*/  IMAD.U32 R34, RZ, RZ, UR4 ;  /* 0x00000004ff227e24 */ /* 0x008fca000f8e00ff */
[----:B------:R-:W-:-:S05]  /*14f70*/  LEA R22, R34, R3, 0x18 ;  /* 0x0000000322167211 */ /* 0x000fca00078ec0ff */
[----:B------:R-:W2:Y:S02]  /*14f80*/  LDS.128 R16, [R22+0x284d0] ;  /* 0x0284d00016107984 */ /* 0x000ea40000000c00 */
[----:B--2---:R-:W-:Y:S01]  /*14f90*/  R2UR UR4, R17 ;  /* 0x00000000110472ca */ /* 0x004fe200000e0000 */
[----:B------:R-:W-:Y:S06]  /*14fa0*/  BAR.ARV 0x4, 0x180 ;  /* 0x0106000000007b1d */ /* 0x000fec0000002000 */
[----:B------:R-:W-:Y:S08]  /*14fb0*/  BRA `(.L_x_1602) ;  /* 0x0000000800c87947 */ /* 0x000ff00003800000 */
.L_x_1601:
[----:B------:R-:W3:Y:S01]  /*14fc0*/  S2R R0, SR_TID.X ;  /* 0x0000000000007919 */ /* 0x000ee20000002100 */
[----:B------:R-:W-:Y:S01]  /*14fd0*/  ULDC UR4, c[0x0][0xc3c] ;  /* 0x00030f0000047ab9 */ /* 0x000fe20000000800 */
[----:B0-----:R-:W-:Y:S01]  /*14fe0*/  IMAD.MOV.U32 R4, RZ, RZ, RZ ;  /* 0x000000ffff047224 */ /* 0x001fe200078e00ff */
[----:B---3--:R-:W-:-:S04]  /*14ff0*/  LOP3.LUT R7, R0, 0x1f, RZ, 0xc0, !PT ;  /* 0x0000001f00077812 */ /* 0x008fc800078ec0ff */
[----:B------:R-:W-:Y:S01]  /*15000*/  ISETP.NE.AND P0, PT, R7, 0x1f, PT ;  /* 0x0000001f0700780c */ /* 0x000fe20003f05270 */
[----:B------:R-:W-:-:S05]  /*15010*/  IMAD.IADD R5, R19, 0x1, R7 ;  /* 0x0000000113057824 */ /* 0x000fca00078e0207 */
[----:B------:R-:W-:Y:S01]  /*15020*/  ISETP.GE.OR P1, PT, R5, UR4, !P0 ;  /* 0x0000000405007c0c */ /* 0x000fe2000c726670 */
[----:B------:R-:W-:-:S12]  /*15030*/  ULDC UR4, c[0x0][0xc3c] ;  /* 0x00030f0000047ab9 */ /* 0x000fd80000000800 */
[----:B-12---:R-:W0:Y:S02]  /*15040*/  @!P1 LDC.64 R2, c[0x0][0xc80] ;  /* 0x00032000ff029b82 */ /* 0x006e240000000a00 */
        /* <DEDUP_REMOVED lines=14> */
[----:B0-----:R-:W-:Y:S02]  /*15130*/  SEL R3, R6, RZ, P3 ;  /* 0x000000ff06037207 */ /* 0x001fe40001800000 */
[----:B------:R-:W-:Y:S03]  /*15140*/  SHFL.IDX PT, R6, R16, 0x1, 0x1f ;  /* 0x00201f0010067f89 */ /* 0x000fe600000e0000 */
[----:B------:R-:W-:Y:S02]  /*15150*/  IMAD.IADD R3, R0, 0x1, R3 ;  /* 0x0000000100037824 */ /* 0x000fe400078e0203 */
[----:B------:R-:W0:Y:S03]  /*15160*/  LDC R0, c[0x0][0xc38] ;  /* 0x00030e00ff007b82 */ /* 0x000e260000000800 */
[----:B------:R-:W1:Y:S02]  /*15170*/  SHFL.UP PT, R2, R3, 0x8, RZ ;  /* 0x0500000003027989 */ /* 0x000e6400000e00ff */
[----:B-1----:R-:W-:-:S05]  /*15180*/  SEL R2, R2, RZ, P4 ;  /* 0x000000ff02027207 */ /* 0x002fca0002000000 */
[----:B------:R-:W-:-:S05]  /*15190*/  IMAD.IADD R2, R3, 0x1, R2 ;  /* 0x0000000103027824 */ /* 0x000fca00078e0202 */
[----:B------:R-:W1:Y:S02]  /*151a0*/  SHFL.UP PT, R5, R2, 0x10, RZ ;  /* 0x0600000002057989 */ /* 0x000e6400000e00ff */
[----:B-1----:R-:W-:-:S05]  /*151b0*/  SEL R5, R5, RZ, P5 ;  /* 0x000000ff05057207 */ /* 0x002fca0002800000 */
[----:B------:R-:W-:Y:S02]  /*151c0*/  IMAD.IADD R7, R2, 0x1, R5 ;  /* 0x0000000102077824 */ /* 0x000fe400078e0205 */
[----:B------:R-:W-:Y:S04]  /*151d0*/  SHFL.IDX PT, R5, R16, RZ, 0x1f ;  /* 0x00001fff10057589 */ /* 0x000fe800000e0000 */
[----:B------:R-:W0:Y:S02]  /*151e0*/  SHFL.IDX PT, R9, R7, 0x1f, 0x1f ;  /* 0x03e01f0007097f89 */ /* 0x000e2400000e0000 */
[----:B0-----:R-:W-:-:S04]  /*151f0*/  IMAD R9, R9, R0, RZ ;  /* 0x0000000009097224 */ /* 0x001fc800078e02ff */
[----:B------:R-:W-:-:S05]  /*15200*/  IMAD.IADD R6, R6, 0x1, R9 ;  /* 0x0000000106067824 */ /* 0x000fca00078e0209 */
[----:B------:R-:W-:-:S13]  /*15210*/  ISETP.GT.AND P6, PT, R6, R5, PT ;  /* 0x000000050600720c */ /* 0x000fda0003fc4270 */
[----:B------:R-:W-:Y:S05]  /*15220*/  @P6 BRA `(.L_x_1603) ;  /* 0x0000000000946947 */ /* 0x000fea0003800000 */
.L_x_1607:
[----:B------:R-:W-:-:S05]  /*15230*/  VIADD R19, R19, 0x1f ;  /* 0x0000001f13137836 */ /* 0x000fca0000000000 */
[----:B------:R-:W-:-:S13]  /*15240*/  ISETP.GE.AND P6, PT, R19, UR4, PT ;  /* 0x0000000413007c0c */ /* 0x000fda000bfc6270 */
[----:B------:R-:W-:Y:S05]  /*15250*/  @P6 BRA `(.L_x_1604) ;  /* 0x0000000400e86947 */ /* 0x000fea0003800000 */
[----:B------:R-:W0:Y:S01]  /*15260*/  S2R R0, SR_TID.X ;  /* 0x0000000000007919 */ /* 0x000e220000002100 */
[----:B------:R-:W-:Y:S01]  /*15270*/  BSSY B0, `(.L_x_1605) ;  /* 0x0000009000007945 */ /* 0x000fe20003800000 */
[----:B------:R-:W-:Y:S01]  /*15280*/  IMAD.MOV.U32 R4, RZ, RZ, RZ ;  /* 0x000000ffff047224 */ /* 0x000fe200078e00ff */
[----:B0-----:R-:W-:-:S05]  /*15290*/  LOP3.LUT R0, R0, 0x1f, RZ, 0xc0, !PT ;  /* 0x0000001f00007812 */ /* 0x001fca00078ec0ff */
[----:B------:R-:W-:-:S05]  /*152a0*/  IMAD.IADD R7, R19, 0x1, R0 ;  /* 0x0000000113077824 */ /* 0x000fca00078e0200 */
[----:B------:R-:W-:-:S13]  /*152b0*/  ISETP.GE.OR P6, PT, R7, UR4, !P0 ;  /* 0x0000000407007c0c */ /* 0x000fda000c7c6670 */
[----:B------:R-:W-:Y:S05]  /*152c0*/  @P6 BRA `(.L_x_1606) ;  /* 0x00000000000c6947 */ /* 0x000fea0003800000 */
[----:B------:R-:W0:Y:S02]  /*152d0*/  LDC.64 R2, c[0x0][0xc80] ;  /* 0x00032000ff027b82 */ /* 0x000e240000000a00 */
[----:B0-----:R-:W-:-:S05]  /*152e0*/  IMAD.WIDE R2, R7, 0x4, R2 ;  /* 0x0000000407027825 */ /* 0x001fca00078e0202 */
[----:B------:R0:W5:Y:S02]  /*152f0*/  LDG.E R4, desc[UR54][R2.64] ;  /* 0x0000003602047981 */ /* 0x000164000c1e1900 */
.L_x_1606:
[----:B------:R-:W-:Y:S05]  /*15300*/  BSYNC B0 ;  /* 0x0000000000007941 */ /* 0x000fea0003800000 */
.L_x_1605:
[----:B-----5:R-:W0:Y:S02]  /*15310*/  SHFL.UP PT, R0, R4, 0x1, RZ ;  /* 0x0420000004007989 */ /* 0x020e2400000e00ff */
        /* <DEDUP_REMOVED lines=20> */
[----:B------:R-:W-:Y:S02]  /*15460*/  IMAD.MOV.U32 R7, RZ, RZ, R9 ;  /* 0x000000ffff077224 */ /* 0x000fe400078e0009 */
[----:B------:R-:W-:-:S07]  /*15470*/  IMAD.MOV.U32 R9, RZ, RZ, R3 ;  /* 0x000000ffff097224 */ /* 0x000fce00078e0003 */
.L_x_1603:
        /* <DEDUP_REMOVED lines=9> */
[----:B------:R-:W-:Y:S01]  /*15510*/  ISETP.NE.AND P0, PT, R12, RZ, PT ;  /* 0x000000ff0c00720c */ /* 0x000fe20003f05270 */
[----:B------:R-:W-:Y:S02]  /*15520*/  IMAD.MOV.U32 R16, RZ, RZ, RZ ;  /* 0x000000ffff107224 */ /* 0x000fe400078e00ff */
        /* <DEDUP_REMOVED lines=11> */
.L_x_1608:
[----:B-12---:R-:W-:Y:S02]  /*155e0*/  IMAD.MOV R7, RZ, RZ, -R3 ;  /* 0x000000ffff077224 */ /* 0x006fe400078e0a03 */
[----:B------:R-:W-:Y:S02]  /*155f0*/  IMAD.MOV.U32 R2, RZ, RZ, RZ ;  /* 0x000000ffff027224 */ /* 0x000fe400078e00ff */
[----:B------:R-:W-:Y:S02]  /*15600*/  IMAD R4, R7, R10, RZ ;  /* 0x0000000a07047224 */ /* 0x000fe400078e02ff */
[----:B---3--:R-:W-:Y:S02]  /*15610*/  IMAD R16, R16, R0, R9 ;  /* 0x0000000010107224 */ /* 0x008fe400078e0209 */
[----:B------:R-:W-:Y:S01]  /*15620*/  IMAD.HI.U32 R2, R3, R4, R2 ;  /* 0x0000000403027227 */ /* 0x000fe200078e0002 */
[----:B------:R-:W-:-:S03]  /*15630*/  IABS R4, R6 ;  /* 0x0000000600047213 */ /* 0x000fc60000000000 */
[----:B------:R-:W-:Y:S02]  /*15640*/  IMAD.IADD R3, R5, 0x1, -R16 ;  /* 0x0000000105037824 */ /* 0x000fe400078e0a10 */
[----:B------:R-:W-:-:S03]  /*15650*/  IMAD.MOV R4, RZ, RZ, -R4 ;  /* 0x000000ffff047224 */ /* 0x000fc600078e0a04 */
[----:B------:R-:W-:-:S05]  /*15660*/  IABS R5, R3 ;  /* 0x0000000300057213 */ /* 0x000fca0000000000 */
        /* <DEDUP_REMOVED lines=10> */
[----:B------:R-:W-:-:S04]  /*15710*/  IMAD.MOV.U32 R4, RZ, RZ, R2 ;  /* 0x000000ffff047224 */ /* 0x000fc800078e0002 */
        /* <DEDUP_REMOVED lines=11> */
[----:B------:R-:W-:Y:S02]  /*157d0*/  IABS R0, UR9 ;  /* 0x0000000900007c13 */ /* 0x000fe40008000000 */
[----:B------:R-:W-:Y:S02]  /*157e0*/  IABS R3, UR9 ;  /* 0x0000000900037c13 */ /* 0x000fe40008000000 */
[----:B------:R-:W1:Y:S01]  /*157f0*/  I2F.RP R5, R0 ;  /* 0x0000000000057306 */ /* 0x000e620000209400 */
[----:B------:R-:W-:Y:S02]  /*15800*/  R2UR UR6, R0 ;  /* 0x00000000000672ca */ /* 0x000fe400000e0000 */
[----:B------:R-:W-:-:S05]  /*15810*/  IMAD.MOV R3, RZ, RZ, -R3 ;  /* 0x000000ffff037224 */ /* 0x000fca00078e0a03 */
[----:B-1----:R-:W1:Y:S02]  /*15820*/  MUFU.RCP R5, R5 ;  /* 0x0000000500057308 */ /* 0x002e640000001000 */
[----:B-1----:R-:W-:-:S06]  /*15830*/  VIADD R7, R5, 0xffffffe ;  /* 0x0ffffffe05077836 */ /* 0x002fcc0000000000 */
[----:B------:R-:W1:Y:S02]  /*15840*/  F2I.FTZ.U32.TRUNC.NTZ R7, R7 ;  /* 0x0000000700077305 */ /* 0x000e64000021f000 */
        /* <DEDUP_REMOVED lines=8> */
[----:B------:R-:W-:-:S05]  /*158d0*/  IMAD R3, R3, R4, UR8 ;  /* 0x0000000803037e24 */ /* 0x000fca000f8e0204 */
[----:B------:R-:W-:-:S05]  /*158e0*/  ISETP.GT.U32.AND P0, PT, R0, R3, PT ;  /* 0x000000030000720c */ /* 0x000fca0003f04070 */
[----:B------:R-:W-:-:S08]  /*158f0*/  ULOP3.LUT UR4, UR4, UR9, URZ, 0x3c, !UPT ;  /* 0x0000000904047292 */ /* 0x000fd0000f8e3c3f */
[----:B------:R-:W-:Y:S01]  /*15900*/  VOTEU.ANY UP1, P0 ;  /* 0x00000000003f7886 */ /* 0x000fe20000020100 */
[----:B------:R-:W-:-:S04]  /*15910*/  PLOP3.LUT P0, PT, PT, PT, UP1, 0x80, 0x0 ;  /* 0x000000000000781c */ /* 0x000fc80003f0f018 */
[----:B------:R-:W-:Y:S02]  /*15920*/  @!UP1 UIADD3 UR5, UR5, 0x1, URZ ;  /* 0x0000000105059890 */ /* 0x000fe4000fffe03f */
[----:B------:R-:W-:-:S07]  /*15930*/  UISETP.GE.AND UP1, UPT, UR4, URZ, UPT ;  /* 0x0000003f0400728c */ /* 0x000fce000bf26270 */
[----:B------:R-:W-:-:S05]  /*15940*/  @!P0 IMAD.IADD R3, R3, 0x1, -R0 ;  /* 0x0000000103038824 */ /* 0x000fca00078e0a00 */
[----:B------:R-:W-:Y:S01]  /*15950*/  ISETP.GE.U32.AND P0, PT, R3, R0, PT ;  /* 0x000000000300720c */ /* 0x000fe20003f06070 */
[----:B------:R-:W-:-:S12]  /*15960*/  IMAD R3, RZ, RZ, -UR9 ;  /* 0x80000009ff037e24 */ /* 0x000fd8000f8e02ff */
        /* <DEDUP_REMOVED lines=9> */
.L_x_1604:
[----:B------:R-:W0:Y:S01]  /*15a00*/  LDC R19, c[0x0][0xc3c] ;  /* 0x00030f00ff137b82 */ /* 0x000e220000000800 */
[----:B------:R-:W-:Y:S01]  /*15a10*/  IMAD.MOV.U32 R16, RZ, RZ, R5 ;  /* 0x000000ffff107224 */ /* 0x000fe200078e0005 */
[----:B------:R-:W-:Y:S01]  /*15a20*/  UMOV UR4, URZ ;  /* 0x0000003f00047c82 */ /* 0x000fe20008000000 */
[----:B------:R-:W-:-:S07]  /*15a30*/  IMAD.MOV.U32 R18, RZ, RZ, RZ ;  /* 0x000000ffff127224 */ /* 0x000fce00078e00ff */
.L_x_1609:
        /* <DEDUP_REMOVED lines=8> */
[----:B0-----:R0:W-:Y:S01]  /*15ac0*/  @!P0 STS.128 [R22+0x284d0], R16 ;  /* 0x0284d01016008388 */ /* 0x0011e20000000c00 */
[----:B------:R-:W-:Y:S06]  /*15ad0*/  BAR.ARV 0x5, 0x180 ;  /* 0x0146000000007b1d */ /* 0x000fec0000002000 */
.L_x_1602:
[----:B------:R-:W-:Y:S02]  /*15ae0*/  ULDC UR5, c[0x0][0xc3c] ;  /* 0x00030f0000057ab9 */ /* 0x000fe40000000800 */
[----:B------:R-:W-:-:S13]  /*15af0*/  ISETP.GE.AND P0, PT, R19, UR5, PT ;  /* 0x0000000513007c0c */ /* 0x000fda000bf06270 */
[----:B------:R-:W-:Y:S05]  /*15b00*/  @!P0 BRA `(.L_x_1610) ;  /* 0xffffffb000088947 */ /* 0x000fea000383ffff */
.L_x_1529:
[----:B-1----:R-:W2:Y:S01]  /*15b10*/  LDL.LU R0, [R1+0x10] ;  /* 0x0000100001007983 */ /* 0x002ea20000300800 */
[----:B------:R-:W-:Y:S01]  /*15b20*/  BSSY B0, `(.L_x_1611) ;  /* 0x000000b000007945 */ /* 0x000fe20003800000 */
[----:B0-----:R-:W0:Y:S01]  /*15b30*/  S2R R5, SR_CgaCtaId ;  /* 0x0000000000057919 */ /* 0x001e220000008800 */
[----:B--2---:R-:W-:-:S05]  /*15b40*/  VIADD R0, R0, 0x1 ;  /* 0x0000000100007836 */ /* 0x004fca0000000000 */
[----:B------:R-:W-:-:S04]  /*15b50*/  LEA.HI R2, R0, R0, RZ, 0x1 ;  /* 0x0000000000027211 */ /* 0x000fc800078f08ff */
[----:B------:R-:W-:Y:S02]  /*15b60*/  LOP3.LUT R3, R2, 0xfffffffe, RZ, 0xc0, !PT ;  /* 0xfffffffe02037812 */ /* 0x000fe400078ec0ff */
[----:B------:R-:W-:-:S03]  /*15b70*/  MOV R2, 0x400 ;  /* 0x0000040000027802 */ /* 0x000fc60000000f00 */
[----:B------:R-:W-:Y:S01]  /*15b80*/  IMAD.IADD R0, R0, 0x1, -R3 ;  /* 0x0000000100007824 */ /* 0x000fe200078e0a03 */
[----:B0-----:R-:W-:-:S04]  /*15b90*/  LEA R5, R5, R2, 0x18 ;  /* 0x0000000205057211 */ /* 0x001fc800078ec0ff */
[----:B------:R-:W-:-:S04]  /*15ba0*/  SHF.L.U32 R0, R0, 0x1f, RZ ;  /* 0x0000001f00007819 */ /* 0x000fc800000006ff */
[----:B------:R-:W0:Y:S02]  /*15bb0*/  SYNCS.PHASECHK.TRANS64.TRYWAIT P0, [R5+URZ+0x28420], R0 ;  /* 0x02842000050075a7 */ /* 0x000e24000800017f */
[----:B0-----:R-:W-:Y:S05]  /*15bc0*/  @!P0 BRA `(.L_x_1612) ;  /* 0x0000002800008947 */ /* 0x001fea0003800000 */
.L_x_1697:
[----:B------:R-:W-:Y:S05]  /*15bd0*/  BSYNC B0 ;  /* 0x0000000000007941 */ /* 0x000fea0003800000 */
.L_x_1611:
[----:B------:R-:W-:-:S03]  /*15be0*/  UMOV UR4, 0xffffffff ;  /* 0xffffffff00047882 */ /* 0x000fc60000000000 */
[----:B------:R-:W-:Y:S05]  /*15bf0*/  BRA.DIV UR4, `(.L_x_1613) ;  /* 0x0000002a04087947 */ /* 0x000fea000b800000 */
[----:B0-----:R-:W0:Y:S02]  /*15c00*/  S2R R0, SR_TID.X ;  /* 0x0000000000007919 */ /* 0x001e240000002100 */
[----:B0-----:R-:W-:-:S04]  /*15c10*/  SHF.R.U32.HI R0, RZ, 0x5, R0 ;  /* 0x00000005ff007819 */ /* 0x001fc80000011600 */
[----:B------:R-:W-:-:S05]  /*15c20*/  LOP3.LUT R0, R0, 0x3, RZ, 0xc0, !PT ;  /* 0x0000000300007812 */ /* 0x000fca00078ec0ff */
[----:B------:R0:W1:Y:S02]  /*15c30*/  SHFL.IDX PT, R14, R0, RZ, 0x1f ;  /* 0x00001fff000e7589 */ /* 0x00006400000e0000 */
.L_x_1700:
[----:B-1----:R-:W-:Y:S01]  /*15c40*/  ISETP.NE.AND P0, PT, R14, RZ, PT ;  /* 0x000000ff0e00720c */ /* 0x002fe20003f05270 */
[----:B------:R-:W-:-:S12]  /*15c50*/  BSSY B0, `(.L_x_1614) ;  /* 0x000002c000007945 */ /* 0x000fd80003800000 */
[----:B------:R-:W-:Y:S05]  /*15c60*/  @P0 BRA `(.L_x_1615) ;  /* 0x0000000000a80947 */ /* 0x000fea0003800000 */
[----:B------:R-:W-:-:S03]  /*15c70*/  UMOV UR4, 0xffffffff ;  /* 0xffffffff00047882 */ /* 0x000fc60000000000 */
[----:B------:R-:W-:Y:S05]  /*15c80*/  BRA.DIV UR4, `(.L_x_1616) ;  /* 0x0000002a04187947 */ /* 0x000fea000b800000 */
[----:B------:R-:W-:-:S13]  /*15c90*/  ELECT P6, URZ, PT ;  /* 0x00000000003f782f */ /* 0x000fda00038c0000 */
.L_x_1703:
[----:B------:R-:W-:Y:S05]  /*15ca0*/  @!P6 BRA `(.L_x_1615) ;  /* 0x000000000098e947 */ /* 0x000fea0003800000 */
[----:B------:R-:W-:-:S06]  /*15cb0*/  ULOP3.LUT UR4, UR36, 0x2, URZ, 0xfc, !UPT ;  /* 0x0000000224047892 */ /* 0x000fcc000f8efc3f */
[----:B0-----:R-:W-:-:S05]  /*15cc0*/  IMAD.U32 R0, RZ, RZ, UR4 ;  /* 0x00000004ff007e24 */ /* 0x001fca000f8e00ff */
[----:B------:R-:W-:-:S13]  /*15cd0*/  ISETP.NE.AND P0, PT, R0, 0x3, PT ;  /* 0x000000030000780c */ /* 0x000fda0003f05270 */
[----:B------:R-:W-:Y:S05]  /*15ce0*/  @!P0 BRA `(.L_x_1617) ;  /* 0x0000000000048947 */ /* 0x000fea0003800000 */
[----:B------:R-:W-:Y:S01]  /*15cf0*/  BPT.TRAP 0x1 ;  /* 0x000000040000795c */ /* 0x000fe20000300000 */
.L_x_1617:
[----:B------:R-:W-:Y:S01]  /*15d00*/  IMAD R3, R23, 0x8, R5 ;  /* 0x0000000817037824 */ /* 0x000fe200078e0205 */
[----:B------:R-:W-:Y:S01]  /*15d10*/  SHF.L.U32 R2, R25, 0x1f, RZ ;  /* 0x0000001f19027819 */ /* 0x000fe200000006ff */
[----:B------:R-:W-:-:S03]  /*15d20*/  VIADD R23, R23, 0x1 ;  /* 0x0000000117177836 */ /* 0x000fc60000000000 */
[----:B------:R-:W0:Y:S02]  /*15d30*/  SYNCS.PHASECHK.TRANS64.TRYWAIT P1, [R3+URZ+0x28440], R2 ;  /* 0x02844002030075a7 */ /* 0x000e24000802017f */
[----:B------:R-:W-:-:S04]  /*15d40*/  ISETP.NE.AND P2, PT, R23, 0x2, PT ;  /* 0x000000021700780c */ /* 0x000fc80003f45270 */
[----:B------:R-:W-:Y:S01]  /*15d50*/  SEL R0, RZ, 0x1, P2 ;  /* 0x00000001ff007807 */ /* 0x000fe20001000000 */
[----:B0-----:R-:W-:Y:S08]  /*15d60*/  @!P1 BRA `(.L_x_1618) ;  /* 0x0000002800009947 */ /* 0x001ff00003800000 */
.L_x_1704:
[----:B------:R-:W-:Y:S02]  /*15d70*/  SEL R23, R23, RZ, P2 ;  /* 0x000000ff17177207 */ /* 0x000fe40001000000 */
[----:B------:R-:W-:Y:S01]  /*15d80*/  LOP3.LUT R0, R25, R0, RZ, 0x3c, !PT ;  /* 0x0000000019007212 */ /* 0x000fe200078e3cff */
[----:B------:R-:W-:Y:S06]  /*15d90*/  @!P0 BRA `(.L_x_1619) ;  /* 0x0000000000048947 */ /* 0x000fec0003800000 */
[----:B------:R-:W-:Y:S01]  /*15da0*/  BPT.TRAP 0x1 ;  /* 0x000000040000795c */ /* 0x000fe20000300000 */
.L_x_1619:
[----:B------:R-:W-:Y:S01]  /*15db0*/  IMAD R23, R23, 0x8, R5 ;  /* 0x0000000817177824 */ /* 0x000fe200078e0205 */
[----:B------:R-:W-:-:S04]  /*15dc0*/  SHF.L.U32 R0, R0, 0x1f, RZ ;  /* 0x0000001f00007819 */ /* 0x000fc800000006ff */
[----:B------:R-:W1:Y:S02]  /*15dd0*/  SYNCS.PHASECHK.TRANS64.TRYWAIT P1, [R23+URZ+0x28440], R0 ;  /* 0x02844000170075a7 */ /* 0x000e64000802017f */
[----:B-1----:R-:W-:Y:S05]  /*15de0*/  @!P1 BRA `(.L_x_1620) ;  /* 0x0000002400f49947 */ /* 0x002fea0003800000 */
.L_x_1705:
[----:B------:R-:W-:Y:S05]  /*15df0*/  @!P0 BRA `(.L_x_1621) ;  /* 0x0000000000048947 */ /* 0x000fea0003800000 */
[----:B------:R-:W-:Y:S01]  /*15e00*/  BPT.TRAP 0x1 ;  /* 0x000000040000795c */ /* 0x000fe20000300000 */
.L_x_1621:
[----:B------:R-:W2:Y:S02]  /*15e10*/  SYNCS.PHASECHK.TRANS64.TRYWAIT P1, [R3+URZ+0x28460], R2 ;  /* 0x02846002030075a7 */ /* 0x000ea4000802017f */
[----:B--2---:R-:W-:Y:S05]  /*15e20*/  @!P1 BRA `(.L_x_1622) ;  /* 0x0000002400f89947 */ /* 0x004fea0003800000 */
.L_x_1706:
[----:B------:R-:W-:Y:S05]  /*15e30*/  @!P0 BRA `(.L_x_1623) ;  /* 0x0000000000048947 */ /* 0x000fea0003800000 */
[----:B------:R-:W-:Y:S01]  /*15e40*/  BPT.TRAP 0x1 ;  /* 0x000000040000795c */ /* 0x000fe20000300000 */
.L_x_1623:
[----:B------:R-:W3:Y:S02]  /*15e50*/  SYNCS.PHASECHK.TRANS64.TRYWAIT P1, [R23+URZ+0x28460], R0 ;  /* 0x02846000170075a7 */ /* 0x000ee4000802017f */
[----:B---3--:R-:W-:Y:S05]  /*15e60*/  @!P1 BRA `(.L_x_1624) ;  /* 0x0000002400fc9947 */ /* 0x008fea0003800000 */
.L_x_1707:
[----:B------:R-:W-:Y:S05]  /*15e70*/  @!P0 BRA `(.L_x_1625) ;  /* 0x0000000000048947 */ /* 0x000fea0003800000 */
[----:B------:R-:W-:Y:S01]  /*15e80*/  BPT.TRAP 0x1 ;  /* 0x000000040000795c */ /* 0x000fe20000300000 */
.L_x_1625:
[----:B------:R-:W4:Y:S02]  /*15e90*/  SYNCS.PHASECHK.TRANS64.TRYWAIT P1, [R3+URZ+0x28480], R2 ;  /* 0x02848002030075a7 */ /* 0x000f24000802017f */
[----:B----4-:R-:W-:Y:S05]  /*15ea0*/  @!P1 BRA `(.L_x_1626) ;  /* 0x0000002800009947 */ /* 0x010fea0003800000 */
.L_x_1708:
[----:B------:R-:W-:Y:S05]  /*15eb0*/  @!P0 BRA `(.L_x_1627) ;  /* 0x0000000000048947 */ /* 0x000fea0003800000 */
[----:B------:R-:W-:Y:S01]  /*15ec0*/  BPT.TRAP 0x1 ;  /* 0x000000040000795c */ /* 0x000fe20000300000 */
.L_x_1627:
[----:B------:R0:W0:Y:S02]  /*15ed0*/  SYNCS.PHASECHK.TRANS64.TRYWAIT P0, [R23+URZ+0x28480], R0 ;  /* 0x02848000170075a7 */ /* 0x000024000800017f */
[----:B0-----:R-:W-:Y:S05]  /*15ee0*/  @!P0 NANOSLEEP.SYNCS 0x989680 ;  /* 0x009896800000895d */ /* 0x001fea0003900000 */
[----:B------:R-:W0:Y:S02]  /*15ef0*/  @!P0 SYNCS.PHASECHK.TRANS64 P0, [R23+URZ+0x28480], R0 ;  /* 0x02848000170085a7 */ /* 0x000e24000800007f */
[----:B0-----:R-:W-:Y:S05]  /*15f00*/  @!P0 BRA `(.L_x_1627) ;  /* 0xfffffffc00f08947 */ /* 0x001fea000383ffff */
.L_x_1615:
[----:B------:R-:W-:Y:S05]  /*15f10*/  BSYNC B0 ;  /* 0x0000000000007941 */ /* 0x000fea0003800000 */
.L_x_1614:
[----:B------:R-:W-:Y:S05]  /*15f20*/  EXIT ;  /* 0x000000000000794d */ /* 0x000fea0003800000 */
.L_x_1424:
[----:B0-----:R-:W-:-:S04]  /*15f30*/  IMAD.U32 R3, RZ, RZ, UR52 ;  /* 0x00000034ff037e24 */ /* 0x001fc8000f8e00ff */
[----:B------:R0:W1:Y:S03]  /*15f40*/  SYNCS.PHASECHK.TRANS64.TRYWAIT P0, [R3+URZ+0x28400], R6 ;  /* 0x02840006030075a7 */ /* 0x000066000800017f */
[----:B-1----:R-:W-:Y:S05]  /*15f50*/  @!P0 NANOSLEEP.SYNCS 0x989680 ;  /* 0x009896800000895d */ /* 0x002fea0003900000 */
[----:B------:R-:W1:Y:S02]  /*15f60*/  @!P0 SYNCS.PHASECHK.TRANS64 P0, [R3+URZ+0x28400], R6 ;  /* 0x02840006030085a7 */ /* 0x000e64000800007f */
[----:B-1----:R-:W-:Y:S05]  /*15f70*/  @!P0 BRA `(.L_x_1424) ;  /* 0xfffffffc00ec8947 */ /* 0x002fea000383ffff */
[----:B------:R-:W-:Y:S05]  /*15f80*/  BRA `(.L_x_1628) ;  /* 0xfffffec0004c7947 */ /* 0x000fea000383ffff */
.L_x_1428:
[----:B0-----:R-:W-:-:S04]  /*15f90*/  IMAD.U32 R3, RZ, RZ, UR57 ;  /* 0x00000039ff037e24 */ /* 0x001fc8000f8e00ff */
[----:B------:R0:W2:Y:S03]  /*15fa0*/  SYNCS.PHASECHK.TRANS64.TRYWAIT P0, [R3+URZ+0x28430], R8 ;  /* 0x02843008030075a7 */ /* 0x0000a6000800017f */
[----:B--2---:R-:W-:Y:S05]  /*15fb0*/  @!P0 NANOSLEEP.SYNCS 0x989680 ;  /* 0x009896800000895d */ /* 0x004fea0003900000 */
[----:B------:R-:W2:Y:S02]  /*15fc0*/  @!P0 SYNCS.PHASECHK.TRANS64 P0, [R3+URZ+0x28430], R8 ;  /* 0x02843008030085a7 */ /* 0x000ea4000800007f */
[----:B--2---:R-:W-:Y:S05]  /*15fd0*/  @!P0 BRA `(.L_x_1428) ;  /* 0xfffffffc00ec8947 */ /* 0x004fea000383ffff */
[----:B------:R-:W-:Y:S05]  /*15fe0*/  BRA `(.L_x_1427) ;  /* 0xfffffec000747947 */ /* 0x000fea000383ffff */
.L_x_1441:
[----:B0-----:R-:W-:-:S04]  /*15ff0*/  IMAD.U32 R9, RZ, RZ, UR57 ;  /* 0x00000039ff097e24 */ /* 0x001fc8000f8e00ff */
[----:B------:R0:W1:Y:S03]  /*16000*/  SYNCS.PHASECHK.TRANS64.TRYWAIT P0, [R9+URZ+0x28450], R8 ;  /* 0x02845008090075a7 */ /* 0x000066000800017f */
[----:B-1----:R-:W-:Y:S05]  /*16010*/  @!P0 NANOSLEEP.SYNCS 0x989680 ;  /* 0x009896800000895d */ /* 0x002fea0003900000 */
[----:B------:R-:W1:Y:S02]  /*16020*/  @!P0 SYNCS.PHASECHK.TRANS64 P0, [R9+URZ+0x28450], R8 ;  /* 0x02845008090085a7 */ /* 0x000e64000800007f */
[----:B-1----:R-:W-:Y:S05]  /*16030*/  @!P0 BRA `(.L_x_1441) ;  /* 0xfffffffc00ec8947 */ /* 0x002fea000383ffff */
[----:B------:R-:W-:Y:S05]  /*16040*/  BRA `(.L_x_1440) ;  /* 0xfffffee000707947 */ /* 0x000fea000383ffff */
.L_x_1450:
[----:B-1----:R-:W-:-:S04]  /*16050*/  IMAD.U32 R5, RZ, RZ, UR59 ;  /* 0x0000003bff057e24 */ /* 0x002fc8000f8e00ff */
[----:B------:R1:W2:Y:S03]  /*16060*/  SYNCS.PHASECHK.TRANS64.TRYWAIT P0, [R5+URZ+0x28430], R8 ;  /* 0x02843008050075a7 */ /* 0x0002a6000800017f */
[----:B--2---:R-:W-:Y:S05]  /*16070*/  @!P0 NANOSLEEP.SYNCS 0x989680 ;  /* 0x009896800000895d */ /* 0x004fea0003900000 */
[----:B------:R-:W2:Y:S02]  /*16080*/  @!P0 SYNCS.PHASECHK.TRANS64 P0, [R5+URZ+0x28430], R8 ;  /* 0x02843008050085a7 */ /* 0x000ea4000800007f */
[----:B--2---:R-:W-:Y:S05]  /*16090*/  @!P0 BRA `(.L_x_1450) ;  /* 0xfffffffc00ec8947 */ /* 0x004fea000383ffff */
[----:B------:R-:W-:Y:S05]  /*160a0*/  BRA `(.L_x_1449) ;  /* 0xfffffee400b87947 */ /* 0x000fea000383ffff */
.L_x_1463:
[----:B0-----:R-:W-:-:S04]  /*160b0*/  IMAD.U32 R11, RZ, RZ, UR59 ;  /* 0x0000003bff0b7e24 */ /* 0x001fc8000f8e00ff */
[----:B------:R0:W1:Y:S03]  /*160c0*/  SYNCS.PHASECHK.TRANS64.TRYWAIT P0, [R11+URZ+0x28450], R8 ;  /* 0x028450080b0075a7 */ /* 0x000066000800017f */
[----:B-1----:R-:W-:Y:S05]  /*160d0*/  @!P0 NANOSLEEP.SYNCS 0x989680 ;  /* 0x009896800000895d */ /* 0x002fea0003900000 */
[----:B------:R-:W1:Y:S02]  /*160e0*/  @!P0 SYNCS.PHASECHK.TRANS64 P0, [R11+URZ+0x28450], R8 ;  /* 0x028450080b0085a7 */ /* 0x000e64000800007f */
[----:B-1----:R-:W-:Y:S05]  /*160f0*/  @!P0 BRA `(.L_x_1463) ;  /* 0xfffffffc00ec8947 */ /* 0x002fea000383ffff */
[----:B------:R-:W-:Y:S05]  /*16100*/  BRA `(.L_x_1462) ;  /* 0xffffff0800e87947 */ /* 0x000fea000383ffff */
.L_x_1473:
[----:B-1----:R-:W-:-:S04]  /*16110*/  IMAD.U32 R2, RZ, RZ, UR56 ;  /* 0x00000038ff027e24 */ /* 0x002fc8000f8e00ff */
[----:B------:R1:W2:Y:S03]  /*16120*/  SYNCS.PHASECHK.TRANS64.TRYWAIT P1, [R2+URZ+0x28430], R7 ;  /* 0x02843007020075a7 */ /* 0x0002a6000802017f */
[----:B--2---:R-:W-:Y:S05]  /*16130*/  @!P1 NANOSLEEP.SYNCS 0x989680 ;  /* 0x009896800000995d */ /* 0x004fea0003900000 */
[----:B------:R-:W2:Y:S02]  /*16140*/  @!P1 SYNCS.PHASECHK.TRANS64 P1, [R2+URZ+0x28430], R7 ;  /* 0x02843007020095a7 */ /* 0x000ea4000802007f */
[----:B--2---:R-:W-:Y:S05]  /*16150*/  @!P1 BRA `(.L_x_1473) ;  /* 0xfffffffc00ec9947 */ /* 0x004fea000383ffff */
[----:B------:R-:W-:Y:S05]  /*16160*/  BRA `(.L_x_1472) ;  /* 0xffffff1000387947 */ /* 0x000fea000383ffff */
.L_x_1478:
[----:B0-----:R-:W-:-:S04]  /*16170*/  IMAD.U32 R10, RZ, RZ, UR56 ;  /* 0x00000038ff0a7e24 */ /* 0x001fc8000f8e00ff */
[----:B------:R0:W1:Y:S03]  /*16180*/  SYNCS.PHASECHK.TRANS64.TRYWAIT P1, [R10+URZ+0x28450], R7 ;  /* 0x028450070a0075a7 */ /* 0x000066000802017f */
[----:B-1----:R-:W-:Y:S05]  /*16190*/  @!P1 NANOSLEEP.SYNCS 0x989680 ;  /* 0x009896800000995d */ /* 0x002fea0003900000 */
[----:B------:R-:W1:Y:S02]  /*161a0*/  @!P1 SYNCS.PHASECHK.TRANS64 P1, [R10+URZ+0x28450], R7 ;  /* 0x028450070a0095a7 */ /* 0x000e64000802007f */
[----:B-1----:R-:W-:Y:S05]  /*161b0*/  @!P1 BRA `(.L_x_1478) ;  /* 0xfffffffc00ec9947 */ /* 0x002fea000383ffff */
[----:B------:R-:W-:Y:S05]  /*161c0*/  BRA `(.L_x_1477) ;  /* 0xffffff2800a07947 */ /* 0x000fea000383ffff */
.L_x_1485:
[----:B-1----:R-:W-:-:S04]  /*161d0*/  IMAD.U32 R2, RZ, RZ, UR59 ;  /* 0x0000003bff027e24 */ /* 0x002fc8000f8e00ff */
[----:B------:R1:W2:Y:S03]  /*161e0*/  SYNCS.PHASECHK.TRANS64.TRYWAIT P0, [R2+URZ+0x28430], R9 ;  /* 0x02843009020075a7 */ /* 0x0002a6000800017f */
[----:B--2---:R-:W-:Y:S05]  /*161f0*/  @!P0 NANOSLEEP.SYNCS 0x989680 ;  /* 0x009896800000895d */ /* 0x004fea0003900000 */
[----:B------:R-:W2:Y:S02]  /*16200*/  @!P0 SYNCS.PHASECHK.TRANS64 P0, [R2+URZ+0x28430], R9 ;  /* 0x02843009020085a7 */ /* 0x000ea4000800007f */
[----:B--2---:R-:W-:Y:S05]  /*16210*/  @!P0 BRA `(.L_x_1485) ;  /* 0xfffffffc00ec8947 */ /* 0x004fea000383ffff */
[----:B------:R-:W-:Y:S05]  /*16220*/  BRA `(.L_x_1484) ;  /* 0xffffff2c00507947 */ /* 0x000fea000383ffff */
.L_x_1498:
[----:B0-----:R-:W-:-:S04]  /*16230*/  IMAD.U32 R10, RZ, RZ, UR59 ;  /* 0x0000003bff0a7e24 */ /* 0x001fc8000f8e00ff */
[----:B------:R0:W1:Y:S03]  /*16240*/  SYNCS.PHASECHK.TRANS64.TRYWAIT P0, [R10+URZ+0x28450], R9 ;  /* 0x028450090a0075a7 */ /* 0x000066000800017f */
[----:B-1----:R-:W-:Y:S05]  /*16250*/  @!P0 NANOSLEEP.SYNCS 0x989680 ;  /* 0x009896800000895d */ /* 0x002fea0003900000 */
[----:B------:R-:W1:Y:S02]  /*16260*/  @!P0 SYNCS.PHASECHK.TRANS64 P0, [R10+URZ+0x28450], R9 ;  /* 0x028450090a0085a7 */ /* 0x000e64000800007f */
[----:B-1----:R-:W-:Y:S05]  /*16270*/  @!P0 BRA `(.L_x_1498) ;  /* 0xfffffffc00ec8947 */ /* 0x002fea000383ffff */
[----:B------:R-:W-:Y:S05]  /*16280*/  BRA `(.L_x_1497) ;  /* 0xffffff50007c7947 */ /* 0x000fea000383ffff */
.L_x_1550:
        /* <DEDUP_REMOVED lines=10> */
.L_x_1629:
[----:B------:R-:W-:Y:S05]  /*16330*/  BRA `(.L_x_1630) ;  /* 0xffffffb800b47947 */ /* 0x000fea000383ffff */
.L_x_1553:
[----:B0-----:R0:W1:Y:S02]  /*16340*/  SYNCS.PHASECHK.TRANS64.TRYWAIT P0, [R0+URZ+0x28480], R21 ;  /* 0x02848015000075a7 */ /* 0x001064000800017f */
[----:B-1----:R-:W-:Y:S05]  /*16350*/  @!P0 NANOSLEEP.SYNCS 0x989680 ;  /* 0x009896800000895d */ /* 0x002fea0003900000 */
[----:B------:R-:W1:Y:S02]  /*16360*/  @!P0 SYNCS.PHASECHK.TRANS64 P0, [R0+URZ+0x28480], R21 ;  /* 0x02848015000085a7 */ /* 0x000e64000800007f */
[----:B-1----:R-:W-:Y:S05]  /*16370*/  @!P0 BRA `(.L_x_1553) ;  /* 0xfffffffc00f08947 */ /* 0x002fea000383ffff */
[----:B------:R-:W-:Y:S05]  /*16380*/  BRA `(.L_x_1631) ;  /* 0xffffffb800c47947 */ /* 0x000fea000383ffff */
.L_x_1554:
        /* <DEDUP_REMOVED lines=8> */
.L_x_1633:
[----:B------:R-:W-:Y:S05]  /*16410*/  BSYNC B0 ;  /* 0x0000000000007941 */ /* 0x000fea0003800000 */
.L_x_1632:
[----:B------:R-:W-:Y:S01]  /*16420*/  IMAD.MOV.U32 R13, RZ, RZ, R8 ;  /* 0x000000ffff0d7224 */ /* 0x000fe200078e0008 */
[----:B------:R-:W-:Y:S01]  /*16430*/  LOP3.LUT R27, R30, 0x80, RZ, 0xfc, !PT ;  /* 0x000000801e1b7812 */ /* 0x000fe200078efcff */
        /* <DEDUP_REMOVED lines=10> */
.L_x_1634:
        /* <DEDUP_REMOVED lines=13> */
.L_x_1635:
        /* <DEDUP_REMOVED lines=11> */
.L_x_1636:
[----:B------:R-:W-:Y:S02]  /*16660*/  IMAD.MOV.U32 R13, RZ, RZ, R9 ;  /* 0x000000ffff0d7224 */ /* 0x000fe400078e0009 */
[----:B------:R-:W-:Y:S02]  /*16670*/  IMAD.MOV.U32 R12, RZ, RZ, 0x2 ;  /* 0x00000002ff0c7424 */ /* 0x000fe400078e00ff */
[----:B------:R-:W-:-:S07]  /*16680*/  IMAD.MOV.U32 R2, RZ, RZ, R14 ;  /* 0x000000ffff027224 */ /* 0x000fce00078e000e */
[----:B------:R-:W-:Y:S05]  /*16690*/  WARPSYNC.COLLECTIVE R15, `(.L_x_1637) ;  /* 0x000000000f087348 */ /* 0x000fea0003c00000 */
[----:B------:R0:W1:Y:S02]  /*166a0*/  SHFL.IDX P6, R14, R13, R12, R11 ;  /* 0x0000000c0d0e7389 */ /* 0x00006400000c000b */
[----:B01----:R-:W-:Y:S01]  /*166b0*/  ENDCOLLECTIVE ;  /* 0x000000000000791b */ /* 0x003fe20003800000 */
.L_x_1637:
        /* <DEDUP_REMOVED lines=14> */
.L_x_1638:
[----:B------:R-:W-:Y:S02]  /*167a0*/  IMAD.MOV.U32 R13, RZ, RZ, R9 ;  /* 0x000000ffff0d7224 */ /* 0x000fe400078e0009 */
[----:B------:R-:W-:Y:S02]  /*167b0*/  IMAD.MOV.U32 R12, RZ, RZ, 0x3 ;  /* 0x00000003ff0c7424 */ /* 0x000fe400078e00ff */
[----:B------:R-:W-:-:S07]  /*167c0*/  IMAD.MOV.U32 R2, RZ, RZ, R14 ;  /* 0x000000ffff027224 */ /* 0x000fce00078e000e */
[----:B------:R-:W-:Y:S05]  /*167d0*/  WARPSYNC.COLLECTIVE R15, `(.L_x_1639) ;  /* 0x000000000f087348 */ /* 0x000fea0003c00000 */
[----:B------:R0:W1:Y:S02]  /*167e0*/  SHFL.IDX P6, R14, R13, R12, R11 ;  /* 0x0000000c0d0e7389 */ /* 0x00006400000c000b */
[----:B01----:R-:W-:Y:S01]  /*167f0*/  ENDCOLLECTIVE ;  /* 0x000000000000791b */ /* 0x003fe20003800000 */
.L_x_1639:
        /* <DEDUP_REMOVED lines=13> */
.L_x_1640:
[----:B------:R-:W-:Y:S01]  /*168d0*/  @!PT LDS RZ, [RZ] ;  /* 0x00000000fffff984 */ /* 0x000fe20000000800 */
[----:B------:R-:W-:Y:S01]  /*168e0*/  @!PT LDS RZ, [RZ] ;  /* 0x00000000fffff984 */ /* 0x000fe20000000800 */
[----:B------:R-:W-:Y:S01]  /*168f0*/  @!PT LDS RZ, [RZ] ;  /* 0x00000000fffff984 */ /* 0x000fe20000000800 */
[----:B------:R0:W-:Y:S01]  /*16900*/  LDGSTS.E.BYPASS.LTC128B.128 [R4+0x13000], desc[UR54][R2.64+0x80], !P1 ;  /* 0x1300008002047fae */ /* 0x0001e2000c901d76 */
[----:B------:R-:W-:Y:S01]  /*16910*/  ISETP.GE.AND P1, PT, R7, 0x21, PT ;  /* 0x000000210700780c */ /* 0x000fe20003f26270 */
[----:B0-----:R-:W-:Y:S01]  /*16920*/  IMAD.MOV.U32 R2, RZ, RZ, R14 ;  /* 0x000000ffff027224 */ /* 0x001fe200078e000e */
[----:B------:R-:W-:Y:S11]  /*16930*/  BRA `(.L_x_1641) ;  /* 0xffffffb800507947 */ /* 0x000ff6000383ffff */
.L_x_1559:
[----:B---3--:R3:W4:Y:S02]  /*16940*/  SYNCS.PHASECHK.TRANS64.TRYWAIT P0, [R0+URZ+0x28440], R21 ;  /* 0x02844015000075a7 */ /* 0x008724000800017f */
[----:B----4-:R-:W-:Y:S05]  /*16950*/  @!P0 NANOSLEEP.SYNCS 0x989680 ;  /* 0x009896800000895d */ /* 0x010fea0003900000 */
[----:B------:R-:W4:Y:S02]  /*16960*/  @!P0 SYNCS.PHASECHK.TRANS64 P0, [R0+URZ+0x28440], R21 ;  /* 0x02844015000085a7 */ /* 0x000f24000800007f */
[----:B----4-:R-:W-:Y:S05]  /*16970*/  @!P0 BRA `(.L_x_1559) ;  /* 0xfffffffc00f08947 */ /* 0x010fea000383ffff */
[----:B------:R-:W-:Y:S05]  /*16980*/  BRA `(.L_x_1642) ;  /* 0xffffffb800ac7947 */ /* 0x000fea000383ffff */
.L_x_1560:
[----:B------:R-:W-:Y:S01]  /*16990*/  BSSY B0, `(.L_x_1643) ;  /* 0x0000008000007945 */ /* 0x000fe20003800000 */
[----:B------:R-:W-:Y:S02]  /*169a0*/  IMAD.MOV.U32 R13, RZ, RZ, R6 ;  /* 0x000000ffff0d7224 */ /* 0x000fe400078e0006 */
[----:B------:R-:W-:Y:S02]  /*169b0*/  IMAD.MOV.U32 R12, RZ, RZ, RZ ;  /* 0x000000ffff0c7224 */ /* 0x000fe400078e00ff */
[----:B------:R-:W-:Y:S02]  /*169c0*/  IMAD.MOV.U32 R11, RZ, RZ, 0x181f ;  /* 0x0000181fff0b7424 */ /* 0x000fe400078e00ff */
[----:B------:R-:W-:-:S07]  /*169d0*/  IMAD.MOV.U32 R15, RZ, RZ, -0x1 ;  /* 0xffffffffff0f7424 */ /* 0x000fce00078e00ff */
[----:B0-23--:R-:W-:Y:S05]  /*169e0*/  WARPSYNC.COLLECTIVE R15, `(.L_x_1644) ;  /* 0x000000000f087348 */ /* 0x00dfea0003c00000 */
[----:B------:R1:W4:Y:S02]  /*169f0*/  SHFL.IDX P6, R14, R13, R12, R11 ;  /* 0x0000000c0d0e7389 */ /* 0x00032400000c000b */
[----:B01234-:R-:W-:Y:S01]  /*16a00*/  ENDCOLLECTIVE ;  /* 0x000000000000791b */ /* 0x01ffe20003800000 */
.L_x_1644:
[----:B------:R-:W-:Y:S05]  /*16a10*/  BSYNC B0 ;  /* 0x0000000000007941 */ /* 0x000fea0003800000 */
.L_x_1643:
        /* <DEDUP_REMOVED lines=8> */
.L_x_1645:
[----:B------:R-:W-:Y:S02]  /*16aa0*/  IMAD.MOV.U32 R13, RZ, RZ, R6 ;  /* 0x000000ffff0d7224 */ /* 0x000fe400078e0006 */
[----:B------:R-:W-:Y:S01]  /*16ab0*/  IMAD.MOV.U32 R12, RZ, RZ, 0x1 ;  /* 0x00000001ff0c7424 */ /* 0x000fe200078e00ff */
[C---:B------:R-:W-:Y:S02]  /*16ac0*/  ISETP.GE.AND P6, PT, R30.reuse, R8, PT ;  /* 0x000000081e00720c */ /* 0x040fe40003fc6270 */
        /* <DEDUP_REMOVED lines=10> */
.L_x_1646:
        /* <DEDUP_REMOVED lines=10> */
.L_x_1647:
[----:B------:R-:W-:Y:S02]  /*16c10*/  IMAD.MOV.U32 R13, RZ, RZ, R6 ;  /* 0x000000ffff0d7224 */ /* 0x000fe400078e0006 */
[----:B------:R-:W-:Y:S01]  /*16c20*/  IMAD.MOV.U32 R12, RZ, RZ, 0x2 ;  /* 0x00000002ff0c7424 */ /* 0x000fe200078e00ff */
[----:B------:R-:W-:-:S05]  /*16c30*/  @P3 IADD3 R14, P0, R30, R14, RZ ;  /* 0x0000000e1e0e3210 */ /* 0x000fca0007f1e0ff */
[----:B------:R-:W-:Y:S02]  /*16c40*/  @P3 IMAD.X R7, RZ, RZ, R2, P0 ;  /* 0x000000ffff073224 */ /* 0x000fe400000e0602 */
[----:B------:R-:W-:-:S07]  /*16c50*/  @P3 IMAD.MOV.U32 R2, RZ, RZ, R14 ;  /* 0x000000ffff023224 */ /* 0x000fce00078e000e */
[----:B------:R-:W-:Y:S05]  /*16c60*/  WARPSYNC.COLLECTIVE R15, `(.L_x_1648) ;  /* 0x000000000f087348 */ /* 0x000fea0003c00000 */
[----:B------:R0:W1:Y:S02]  /*16c70*/  SHFL.IDX P6, R14, R13, R12, R11 ;  /* 0x0000000c0d0e7389 */ /* 0x00006400000c000b */
[----:B01----:R-:W-:Y:S01]  /*16c80*/  ENDCOLLECTIVE ;  /* 0x000000000000791b */ /* 0x003fe20003800000 */
.L_x_1648:
[----:B------:R-:W-:-:S05]  /*16c90*/  @P3 IMAD.MOV.U32 R3, RZ, RZ, R7 ;  /* 0x000000ffff033224 */ /* 0x000fca00078e0007 */
[----:B------:R-:W-:Y:S01]  /*16ca0*/  @!PT LDS RZ, [RZ] ;  /* 0x00000000fffff984 */ /* 0x000fe20000000800 */
[----:B------:R-:W-:Y:S01]  /*16cb0*/  @!PT LDS RZ, [RZ] ;  /* 0x00000000fffff984 */ /* 0x000fe20000000800 */
[----:B------:R-:W-:Y:S01]  /*16cc0*/  @!PT LDS RZ, [RZ] ;  /* 0x00000000fffff984 */ /* 0x000fe20000000800 */
[----:B------:R-:W-:Y:S04]  /*16cd0*/  @P3 LDGSTS.E.BYPASS.LTC128B.128 [R4+0x20800], desc[UR54][R2.64], !P4 ;  /* 0x2080000002043fae */ /* 0x000fe8000e101d76 */
[----:B------:R0:W-:Y:S01]  /*16ce0*/  @P3 LDGSTS.E.BYPASS.LTC128B.128 [R4+0x22800], desc[UR54][R2.64+0x80], !P2 ;  /* 0x2280008002043fae */ /* 0x0001e2000d101d76 */
[----:B------:R-:W-:Y:S02]  /*16cf0*/  IMAD.MOV.U32 R13, RZ, RZ, R5 ;  /* 0x000000ffff0d7224 */ /* 0x000fe400078e0005 */
[----:B0-----:R-:W-:-:S07]  /*16d00*/  IMAD.MOV.U32 R2, RZ, RZ, R14 ;  /* 0x000000ffff027224 */ /* 0x001fce00078e000e */
[----:B------:R-:W-:Y:S05]  /*16d10*/  WARPSYNC.COLLECTIVE R15, `(.L_x_1649) ;  /* 0x000000000f087348 */ /* 0x000fea0003c00000 */
[----:B------:R0:W1:Y:S02]  /*16d20*/  SHFL.IDX P6, R14, R13, R12, R11 ;  /* 0x0000000c0d0e7389 */ /* 0x00006400000c000b */
[----:B01----:R-:W-:Y:S01]  /*16d30*/  ENDCOLLECTIVE ;  /* 0x000000000000791b */ /* 0x003fe20003800000 */
.L_x_1649:
        /* <DEDUP_REMOVED lines=8> */
.L_x_1650:
[----:B------:R-:W-:-:S05]  /*16dc0*/  @P1 IMAD.MOV.U32 R3, RZ, RZ, R7 ;  /* 0x000000ffff031224 */ /* 0x000fca00078e0007 */
        /* <DEDUP_REMOVED lines=10> */
.L_x_1651:
[----:B------:R-:W-:Y:S05]  /*16e70*/  BRA `(.L_x_1652) ;  /* 0xffffffb800347947 */ /* 0x000fea000383ffff */
.L_x_1565:
[----:B------:R-:W-:Y:S02]  /*16e80*/  IMAD.MOV.U32 R13, RZ, RZ, R6 ;  /* 0x000000ffff0d7224 */ /* 0x000fe400078e0006 */
[----:B------:R-:W-:Y:S02]  /*16e90*/  IMAD.MOV.U32 R12, RZ, RZ, RZ ;  /* 0x000000ffff0c7224 */ /* 0x000fe400078e00ff */
[----:B------:R-:W-:Y:S02]  /*16ea0*/  IMAD.MOV.U32 R11, RZ, RZ, 0x181f ;  /* 0x0000181fff0b7424 */ /* 0x000fe400078e00ff */
[----:B------:R-:W-:Y:S02]  /*16eb0*/  IMAD.MOV.U32 R15, RZ, RZ, -0x1 ;  /* 0xffffffffff0f7424 */ /* 0x000fe400078e00ff */
[----:B------:R-:W-:Y:S02]  /*16ec0*/  IMAD R5, R5, UR38, RZ ;  /* 0x0000002605057c24 */ /* 0x000fe4000f8e02ff */
[----:B------:R-:W-:-:S07]  /*16ed0*/  VIADD R4, R17, UR39 ;  /* 0x0000002711047c36 */ /* 0x000fce0008000000 */
[----:B-----5:R-:W-:Y:S05]  /*16ee0*/  WARPSYNC.COLLECTIVE R15, `(.L_x_1653) ;  /* 0x000000000f087348 */ /* 0x020fea0003c00000 */
[----:B------:R0:W1:Y:S02]  /*16ef0*/  SHFL.IDX P6, R14, R13, R12, R11 ;  /* 0x0000000c0d0e7389 */ /* 0x00006400000c000b */
[----:B01---5:R-:W-:Y:S01]  /*16f00*/  ENDCOLLECTIVE ;  /* 0x000000000000791b */ /* 0x023fe20003800000 */
.L_x_1653:
[C---:B------:R-:W-:Y:S01]  /*16f10*/  VIADD R8, R4.reuse, 0x10 ;  /* 0x0000001004087836 */ /* 0x040fe20000000000 */
[----:B------:R-:W-:Y:S01]  /*16f20*/  ISETP.GE.AND P2, PT, R4, R5, PT ;  /* 0x000000050400720c */ /* 0x000fe20003f46270 */
[----:B------:R-:W-:Y:S02]  /*16f30*/  IMAD.MOV.U32 R13, RZ, RZ, R0 ;  /* 0x000000ffff0d7224 */ /* 0x000fe400078e0000 */
[----:B------:R-:W-:-:S10]  /*16f40*/  IMAD.MOV.U32 R2, RZ, RZ, R14 ;  /* 0x000000ffff027224 */ /* 0x000fd400078e000e */
[----:B------:R-:W-:Y:S05]  /*16f50*/  WARPSYNC.COLLECTIVE R15, `(.L_x_1654) ;  /* 0x000000000f087348 */ /* 0x000fea0003c00000 */
[----:B------:R0:W1:Y:S02]  /*16f60*/  SHFL.IDX P6, R14, R13, R12, R11 ;  /* 0x0000000c0d0e7389 */ /* 0x00006400000c000b */
[----:B01----:R-:W-:Y:S01]  /*16f70*/  ENDCOLLECTIVE ;  /* 0x000000000000791b */ /* 0x003fe20003800000 */
.L_x_1654:
        /* <DEDUP_REMOVED lines=8> */
.L_x_1655:
        /* <DEDUP_REMOVED lines=12> */
.L_x_1656:
        /* <DEDUP_REMOVED lines=8> */
.L_x_1657:
        /* <DEDUP_REMOVED lines=13> */
.L_x_1658:
        /* <DEDUP_REMOVED lines=8> */
.L_x_1659:
        /* <DEDUP_REMOVED lines=13> */
.L_x_1660:
        /* <DEDUP_REMOVED lines=8> */
.L_x_1661:
        /* <DEDUP_REMOVED lines=13> */
.L_x_1662:
        /* <DEDUP_REMOVED lines=8> */
.L_x_1663:
        /* <DEDUP_REMOVED lines=13> */
.L_x_1664:
        /* <DEDUP_REMOVED lines=8> */
.L_x_1665:
        /* <DEDUP_REMOVED lines=12> */
.L_x_1666:
        /* <DEDUP_REMOVED lines=8> */
.L_x_1667:
        /* <DEDUP_REMOVED lines=11> */
.L_x_1668:
[----:B------:R-:W-:Y:S05]  /*17870*/  BRA `(.L_x_1669) ;  /* 0xffffffb800887947 */ /* 0x000fea000383ffff */
.L_x_1570:
[----:B0-----:R0:W1:Y:S02]  /*17880*/  SYNCS.PHASECHK.TRANS64.TRYWAIT P0, [R22+URZ+0x28420], R3 ;  /* 0x02842003160075a7 */ /* 0x001064000800017f */
[----:B-1----:R-:W-:Y:S05]  /*17890*/  @!P0 NANOSLEEP.SYNCS 0x989680 ;  /* 0x009896800000895d */ /* 0x002fea0003900000 */
[----:B------:R-:W1:Y:S02]  /*178a0*/  @!P0 SYNCS.PHASECHK.TRANS64 P0, [R22+URZ+0x28420], R3 ;  /* 0x02842003160085a7 */ /* 0x000e64000800007f */
[----:B-1----:R-:W-:Y:S05]  /*178b0*/  @!P0 BRA `(.L_x_1570) ;  /* 0xfffffffc00f08947 */ /* 0x002fea000383ffff */
[----:B------:R-:W-:Y:S05]  /*178c0*/  BRA `(.L_x_1670) ;  /* 0xffffffb800f47947 */ /* 0x000fea000383ffff */
.L_x_1574:
[----:B0-----:R0:W1:Y:S02]  /*178d0*/  SYNCS.PHASECHK.TRANS64.TRYWAIT P0, [R0+URZ+0x28480], R17 ;  /* 0x02848011000075a7 */ /* 0x001064000800017f */
[----:B-1----:R-:W-:Y:S05]  /*178e0*/  @!P0 NANOSLEEP.SYNCS 0x989680 ;  /* 0x009896800000895d */ /* 0x002fea0003900000 */
[----:B------:R-:W1:Y:S02]  /*178f0*/  @!P0 SYNCS.PHASECHK.TRANS64 P0, [R0+URZ+0x28480], R17 ;  /* 0x02848011000085a7 */ /* 0x000e64000800007f */
[----:B-1----:R-:W-:Y:S05]  /*17900*/  @!P0 BRA `(.L_x_1574) ;  /* 0xfffffffc00f08947 */ /* 0x002fea000383ffff */
[----:B------:R-:W-:Y:S05]  /*17910*/  BRA `(.L_x_1671) ;  /* 0xffffffbc00c47947 */ /* 0x000fea000383ffff */
.L_x_1575:
        /* <DEDUP_REMOVED lines=8> */
.L_x_1673:
[----:B------:R-:W-:Y:S05]  /*179a0*/  BSYNC B0 ;  /* 0x0000000000007941 */ /* 0x000fea0003800000 */
.L_x_1672:
        /* <DEDUP_REMOVED lines=9> */
.L_x_1674:
[----:B------:R-:W-:Y:S02]  /*17a40*/  IMAD.MOV.U32 R13, RZ, RZ, R27 ;  /* 0x000000ffff0d7224 */ /* 0x000fe400078e001b */
[----:B------:R-:W-:Y:S02]  /*17a50*/  IMAD.MOV.U32 R12, RZ, RZ, 0x1 ;  /* 0x00000001ff0c7424 */ /* 0x000fe400078e00ff */
[----:B------:R-:W-:-:S07]  /*17a60*/  IMAD.MOV.U32 R2, RZ, RZ, R14 ;  /* 0x000000ffff027224 */ /* 0x000fce00078e000e */
[----:B------:R-:W-:Y:S05]  /*17a70*/  WARPSYNC.COLLECTIVE R15, `(.L_x_1675) ;  /* 0x000000000f087348 */ /* 0x000fea0003c00000 */
[----:B------:R0:W1:Y:S02]  /*17a80*/  SHFL.IDX P6, R14, R13, R12, R11 ;  /* 0x0000000c0d0e7389 */ /* 0x00006400000c000b */
[----:B01----:R-:W-:Y:S01]  /*17a90*/  ENDCOLLECTIVE ;  /* 0x000000000000791b */ /* 0x003fe20003800000 */
.L_x_1675:
        /* <DEDUP_REMOVED lines=12> */
.L_x_1676:
[----:B------:R-:W-:Y:S02]  /*17b60*/  IMAD.MOV.U32 R13, RZ, RZ, R27 ;  /* 0x000000ffff0d7224 */ /* 0x000fe400078e001b */
[----:B------:R-:W-:Y:S02]  /*17b70*/  IMAD.MOV.U32 R12, RZ, RZ, 0x2 ;  /* 0x00000002ff0c7424 */ /* 0x000fe400078e00ff */
[----:B------:R-:W-:-:S07]  /*17b80*/  IMAD.MOV.U32 R2, RZ, RZ, R14 ;  /* 0x000000ffff027224 */ /* 0x000fce00078e000e */
[----:B------:R-:W-:Y:S05]  /*17b90*/  WARPSYNC.COLLECTIVE R15, `(.L_x_1677) ;  /* 0x000000000f087348 */ /* 0x000fea0003c00000 */
[----:B------:R0:W1:Y:S02]  /*17ba0*/  SHFL.IDX P6, R14, R13, R12, R11 ;  /* 0x0000000c0d0e7389 */ /* 0x00006400000c000b */
[----:B01----:R-:W-:Y:S01]  /*17bb0*/  ENDCOLLECTIVE ;  /* 0x000000000000791b */ /* 0x003fe20003800000 */
.L_x_1677:
        /* <DEDUP_REMOVED lines=12> */
.L_x_1678:
[----:B------:R-:W-:Y:S02]  /*17c80*/  IMAD.MOV.U32 R13, RZ, RZ, R27 ;  /* 0x000000ffff0d7224 */ /* 0x000fe400078e001b */
[----:B------:R-:W-:Y:S02]  /*17c90*/  IMAD.MOV.U32 R12, RZ, RZ, 0x3 ;  /* 0x00000003ff0c7424 */ /* 0x000fe400078e00ff */
[----:B------:R-:W-:-:S07]  /*17ca0*/  IMAD.MOV.U32 R2, RZ, RZ, R14 ;  /* 0x000000ffff027224 */ /* 0x000fce00078e000e */
[----:B------:R-:W-:Y:S05]  /*17cb0*/  WARPSYNC.COLLECTIVE R15, `(.L_x_1679) ;  /* 0x000000000f087348 */ /* 0x000fea0003c00000 */
[----:B------:R0:W1:Y:S02]  /*17cc0*/  SHFL.IDX P6, R14, R13, R12, R11 ;  /* 0x0000000c0d0e7389 */ /* 0x00006400000c000b */
[----:B01----:R-:W-:Y:S01]  /*17cd0*/  ENDCOLLECTIVE ;  /* 0x000000000000791b */ /* 0x003fe20003800000 */
.L_x_1679:
        /* <DEDUP_REMOVED lines=12> */
.L_x_1680:
[----:B------:R-:W-:Y:S01]  /*17da0*/  IMAD.MOV.U32 R2, RZ, RZ, R14 ;  /* 0x000000ffff027224 */ /* 0x000fe200078e000e */
[----:B------:R-:W-:Y:S06]  /*17db0*/  BRA `(.L_x_1681) ;  /* 0xffffffbc005c7947 */ /* 0x000fec000383ffff */
.L_x_1580:
[----:B----4-:R4:W0:Y:S02]  /*17dc0*/  SYNCS.PHASECHK.TRANS64.TRYWAIT P0, [R0+URZ+0x28440], R17 ;  /* 0x02844011000075a7 */ /* 0x010824000800017f */
[----:B0-----:R-:W-:Y:S05]  /*17dd0*/  @!P0 NANOSLEEP.SYNCS 0x989680 ;  /* 0x009896800000895d */ /* 0x001fea0003900000 */
[----:B------:R-:W0:Y:S02]  /*17de0*/  @!P0 SYNCS.PHASECHK.TRANS64 P0, [R0+URZ+0x28440], R17 ;  /* 0x02844011000085a7 */ /* 0x000e24000800007f */
[----:B0-----:R-:W-:Y:S05]  /*17df0*/  @!P0 BRA `(.L_x_1580) ;  /* 0xfffffffc00f08947 */ /* 0x001fea000383ffff */
[----:B------:R-:W-:Y:S05]  /*17e00*/  BRA `(.L_x_1682) ;  /* 0xffffffbc00b07947 */ /* 0x000fea000383ffff */
.L_x_1581:
[----:B------:R-:W-:Y:S01]  /*17e10*/  BSSY B0, `(.L_x_1683) ;  /* 0x0000008000007945 */ /* 0x000fe20003800000 */
[----:B------:R-:W-:Y:S02]  /*17e20*/  IMAD.MOV.U32 R13, RZ, RZ, R8 ;  /* 0x000000ffff0d7224 */ /* 0x000fe400078e0008 */
[----:B------:R-:W-:Y:S02]  /*17e30*/  IMAD.MOV.U32 R12, RZ, RZ, RZ ;  /* 0x000000ffff0c7224 */ /* 0x000fe400078e00ff */
[----:B------:R-:W-:Y:S02]  /*17e40*/  IMAD.MOV.U32 R11, RZ, RZ, 0x181f ;  /* 0x0000181fff0b7424 */ /* 0x000fe400078e00ff */
[----:B------:R-:W-:-:S07]  /*17e50*/  IMAD.MOV.U32 R15, RZ, RZ, -0x1 ;  /* 0xffffffffff0f7424 */ /* 0x000fce00078e00ff */
[----:B01234-:R-:W-:Y:S05]  /*17e60*/  WARPSYNC.COLLECTIVE R15, `(.L_x_1684) ;  /* 0x000000000f087348 */ /* 0x01ffea0003c00000 */
[----:B--2---:R2:W0:Y:S02]  /*17e70*/  SHFL.IDX P6, R14, R13, R12, R11 ;  /* 0x0000000c0d0e7389 */ /* 0x00442400000c000b */
[----:B01234-:R-:W-:Y:S01]  /*17e80*/  ENDCOLLECTIVE ;  /* 0x000000000000791b */ /* 0x01ffe20003800000 */
.L_x_1684:
[----:B------:R-:W-:Y:S05]  /*17e90*/  BSYNC B0 ;  /* 0x0000000000007941 */ /* 0x000fea0003800000 */
.L_x_1683:
        /* <DEDUP_REMOVED lines=8> */
.L_x_1685:
[----:B------:R-:W-:Y:S02]  /*17f20*/  IMAD.MOV.U32 R13, RZ, RZ, R8 ;  /* 0x000000ffff0d7224 */ /* 0x000fe400078e0008 */
[----:B------:R-:W-:Y:S02]  /*17f30*/  IMAD.MOV.U32 R12, RZ, RZ, 0x1 ;  /* 0x00000001ff0c7424 */ /* 0x000fe400078e00ff */
[----:B------:R-:W-:-:S07]  /*17f40*/  IMAD.MOV.U32 R2, RZ, RZ, R14 ;  /* 0x000000ffff027224 */ /* 0x000fce00078e000e */
[----:B------:R-:W-:Y:S05]  /*17f50*/  WARPSYNC.COLLECTIVE R15, `(.L_x_1686) ;  /* 0x000000000f087348 */ /* 0x000fea0003c00000 */
[----:B------:R0:W1:Y:S02]  /*17f60*/  SHFL.IDX P6, R14, R13, R12, R11 ;  /* 0x0000000c0d0e7389 */ /* 0x00006400000c000b */
[----:B01----:R-:W-:Y:S01]  /*17f70*/  ENDCOLLECTIVE ;  /* 0x000000000000791b */ /* 0x003fe20003800000 */
.L_x_1686:
        /* <DEDUP_REMOVED lines=12> */
.L_x_1687:
[----:B------:R-:W-:Y:S02]  /*18040*/  IMAD.MOV.U32 R13, RZ, RZ, R8 ;  /* 0x000000ffff0d7224 */ /* 0x000fe400078e0008 */
[----:B------:R-:W-:Y:S02]  /*18050*/  IMAD.MOV.U32 R12, RZ, RZ, 0x2 ;  /* 0x00000002ff0c7424 */ /* 0x000fe400078e00ff */
[----:B------:R-:W-:-:S07]  /*18060*/  IMAD.MOV.U32 R2, RZ, RZ, R14 ;  /* 0x000000ffff027224 */ /* 0x000fce00078e000e */
[----:B------:R-:W-:Y:S05]  /*18070*/  WARPSYNC.COLLECTIVE R15, `(.L_x_1688) ;  /* 0x000000000f087348 */ /* 0x000fea0003c00000 */
[----:B------:R0:W1:Y:S02]  /*18080*/  SHFL.IDX P6, R14, R13, R12, R11 ;  /* 0x0000000c0d0e7389 */ /* 0x00006400000c000b */
[----:B01----:R-:W-:Y:S01]  /*18090*/  ENDCOLLECTIVE ;  /* 0x000000000000791b */ /* 0x003fe20003800000 */
.L_x_1688:
        /* <DEDUP_REMOVED lines=12> */
.L_x_1689:
[----:B------:R-:W-:Y:S02]  /*18160*/  IMAD.MOV.U32 R13, RZ, RZ, R8 ;  /* 0x000000ffff0d7224 */ /* 0x000fe400078e0008 */
[----:B------:R-:W-:Y:S02]  /*18170*/  IMAD.MOV.U32 R12, RZ, RZ, 0x3 ;  /* 0x00000003ff0c7424 */ /* 0x000fe400078e00ff */
[----:B------:R-:W-:-:S07]  /*18180*/  IMAD.MOV.U32 R2, RZ, RZ, R14 ;  /* 0x000000ffff027224 */ /* 0x000fce00078e000e */
[----:B------:R-:W-:Y:S05]  /*18190*/  WARPSYNC.COLLECTIVE R15, `(.L_x_1690) ;  /* 0x000000000f087348 */ /* 0x000fea0003c00000 */
[----:B------:R0:W1:Y:S02]  /*181a0*/  SHFL.IDX P6, R14, R13, R12, R11 ;  /* 0x0000000c0d0e7389 */ /* 0x00006400000c000b */
[----:B01----:R-:W-:Y:S01]  /*181b0*/  ENDCOLLECTIVE ;  /* 0x000000000000791b */ /* 0x003fe20003800000 */
.L_x_1690:
        /* <DEDUP_REMOVED lines=12> */
.L_x_1691:
[----:B------:R-:W-:Y:S05]  /*18280*/  BRA `(.L_x_1692) ;  /* 0xffffffbc00407947 */ /* 0x000fea000383ffff */
.L_x_1586:
[----:B0-----:R0:W1:Y:S02]  /*18290*/  SYNCS.PHASECHK.TRANS64.TRYWAIT P2, [R0+URZ+0x28470], R3 ;  /* 0x02847003000075a7 */ /* 0x001064000804017f */
[----:B-1----:R-:W-:Y:S05]  /*182a0*/  @!P2 NANOSLEEP.SYNCS 0x989680 ;  /* 0x009896800000a95d */ /* 0x002fea0003900000 */
[----:B------:R-:W1:Y:S02]  /*182b0*/  @!P2 SYNCS.PHASECHK.TRANS64 P2, [R0+URZ+0x28470], R3 ;  /* 0x028470030000a5a7 */ /* 0x000e64000804007f */
[----:B-1----:R-:W-:Y:S05]  /*182c0*/  @!P2 BRA `(.L_x_1586) ;  /* 0xfffffffc00f0a947 */ /* 0x002fea000383ffff */
[----:B------:R-:W-:Y:S05]  /*182d0*/  BRA `(.L_x_1693) ;  /* 0xffffffbc00a87947 */ /* 0x000fea000383ffff */
.L_x_1588:
[----:B0-----:R0:W1:Y:S02]  /*182e0*/  SYNCS.PHASECHK.TRANS64.TRYWAIT P2, [R0+URZ+0x28460], R7 ;  /* 0x02846007000075a7 */ /* 0x001064000804017f */
[----:B-1----:R-:W-:Y:S05]  /*182f0*/  @!P2 NANOSLEEP.SYNCS 0x989680 ;  /* 0x009896800000a95d */ /* 0x002fea0003900000 */
[----:B------:R-:W1:Y:S02]  /*18300*/  @!P2 SYNCS.PHASECHK.TRANS64 P2, [R0+URZ+0x28460], R7 ;  /* 0x028460070000a5a7 */ /* 0x000e64000804007f */
[----:B-1----:R-:W-:Y:S05]  /*18310*/  @!P2 BRA `(.L_x_1588) ;  /* 0xfffffffc00f0a947 */ /* 0x002fea000383ffff */
[----:B------:R-:W-:Y:S05]  /*18320*/  BRA `(.L_x_1694) ;  /* 0xffffffbc00b87947 */ /* 0x000fea000383ffff */
.L_x_1596:
[----:B0-----:R0:W1:Y:S02]  /*18330*/  SYNCS.PHASECHK.TRANS64.TRYWAIT P1, [R2+URZ+0x28470], R3 ;  /* 0x02847003020075a7 */ /* 0x001064000802017f */
[----:B-1----:R-:W-:Y:S05]  /*18340*/  @!P1 NANOSLEEP.SYNCS 0x989680 ;  /* 0x009896800000995d */ /* 0x002fea0003900000 */
[----:B------:R-:W1:Y:S02]  /*18350*/  @!P1 SYNCS.PHASECHK.TRANS64 P1, [R2+URZ+0x28470], R3 ;  /* 0x02847003020095a7 */ /* 0x000e64000802007f */
[----:B-1----:R-:W-:Y:S05]  /*18360*/  @!P1 BRA `(.L_x_1596) ;  /* 0xfffffffc00f09947 */ /* 0x002fea000383ffff */
[----:B------:R-:W-:Y:S05]  /*18370*/  BRA `(.L_x_1695) ;  /* 0xffffffc400647947 */ /* 0x000fea000383ffff */
.L_x_1598:
[----:B0-----:R0:W1:Y:S02]  /*18380*/  SYNCS.PHASECHK.TRANS64.TRYWAIT P1, [R2+URZ+0x28460], R3 ;  /* 0x02846003020075a7 */ /* 0x001064000802017f */
[----:B-1----:R-:W-:Y:S05]  /*18390*/  @!P1 NANOSLEEP.SYNCS 0x989680 ;  /* 0x009896800000995d */ /* 0x002fea0003900000 */
[----:B------:R-:W1:Y:S02]  /*183a0*/  @!P1 SYNCS.PHASECHK.TRANS64 P1, [R2+URZ+0x28460], R3 ;  /* 0x02846003020095a7 */ /* 0x000e64000802007f */
[----:B-1----:R-:W-:Y:S05]  /*183b0*/  @!P1 BRA `(.L_x_1598) ;  /* 0xfffffffc00f09947 */ /* 0x002fea000383ffff */
[----:B------:R-:W-:Y:S05]  /*183c0*/  BRA `(.L_x_1696) ;  /* 0xffffffc400707947 */ /* 0x000fea000383ffff */
.L_x_1612:
[----:B0-----:R0:W1:Y:S02]  /*183d0*/  SYNCS.PHASECHK.TRANS64.TRYWAIT P0, [R5+URZ+0x28420], R0 ;  /* 0x02842000050075a7 */ /* 0x001064000800017f */
[----:B-1----:R-:W-:Y:S05]  /*183e0*/  @!P0 NANOSLEEP.SYNCS 0x989680 ;  /* 0x009896800000895d */ /* 0x002fea0003900000 */
[----:B------:R-:W1:Y:S02]  /*183f0*/  @!P0 SYNCS.PHASECHK.TRANS64 P0, [R5+URZ+0x28420], R0 ;  /* 0x02842000050085a7 */ /* 0x000e64000800007f */
[----:B-1----:R-:W-:Y:S05]  /*18400*/  @!P0 BRA `(.L_x_1612) ;  /* 0xfffffffc00f08947 */ /* 0x002fea000383ffff */
[----:B------:R-:W-:Y:S05]  /*18410*/  BRA `(.L_x_1697) ;  /* 0xffffffd400ec7947 */ /* 0x000fea000383ffff */
.L_x_1613:
        /* <DEDUP_REMOVED lines=11> */
.L_x_1699:
[----:B------:R-:W-:Y:S05]  /*184d0*/  BSYNC B0 ;  /* 0x0000000000007941 */ /* 0x000fea0003800000 */
.L_x_1698:
[----:B------:R-:W-:Y:S05]  /*184e0*/  BRA `(.L_x_1700) ;  /* 0xffffffd400d47947 */ /* 0x000fea000383ffff */
.L_x_1616:
[----:B------:R-:W-:Y:S01]  /*184f0*/  BSSY B1, `(.L_x_1701) ;  /* 0x0000006000017945 */ /* 0x000fe20003800000 */
[----:B------:R-:W-:-:S07]  /*18500*/  IMAD.MOV.U32 R15, RZ, RZ, -0x1 ;  /* 0xffffffffff0f7424 */ /* 0x000fce00078e00ff */
[----:B0-----:R-:W-:Y:S05]  /*18510*/  WARPSYNC.COLLECTIVE R15, `(.L_x_1702) ;  /* 0x000000000f0c7348 */ /* 0x001fea0003c00000 */
[----:B------:R-:W-:Y:S02]  /*18520*/  ELECT P6, UR62, PT ;  /* 0x00000000003e782f */ /* 0x000fe400038c0000 */
[----:B------:R-:W-:Y:S01]  /*18530*/  MOV R14, UR62 ;  /* 0x0000003e000e7c02 */ /* 0x000fe20008000f00 */
[----:B0-----:R-:W-:Y:S10]  /*18540*/  ENDCOLLECTIVE ;  /* 0x000000000000791b */ /* 0x001ff40003800000 */
.L_x_1702:
[----:B------:R-:W-:Y:S05]  /*18550*/  BSYNC B1 ;  /* 0x0000000000017941 */ /* 0x000fea0003800000 */
.L_x_1701:
[----:B------:R-:W-:Y:S05]  /*18560*/  BRA `(.L_x_1703) ;  /* 0xffffffd400cc7947 */ /* 0x000fea000383ffff */
.L_x_1618:
[----:B0-----:R0:W1:Y:S02]  /*18570*/  SYNCS.PHASECHK.TRANS64.TRYWAIT P1, [R3+URZ+0x28440], R2 ;  /* 0x02844002030075a7 */ /* 0x001064000802017f */
[----:B-1----:R-:W-:Y:S05]  /*18580*/  @!P1 NANOSLEEP.SYNCS 0x989680 ;  /* 0x009896800000995d */ /* 0x002fea0003900000 */
[----:B------:R-:W1:Y:S02]  /*18590*/  @!P1 SYNCS.PHASECHK.TRANS64 P1, [R3+URZ+0x28440], R2 ;  /* 0x02844002030095a7 */ /* 0x000e64000802007f */
[----:B-1----:R-:W-:Y:S05]  /*185a0*/  @!P1 BRA `(.L_x_1618) ;  /* 0xfffffffc00f09947 */ /* 0x002fea000383ffff */
[----:B------:R-:W-:Y:S05]  /*185b0*/  BRA `(.L_x_1704) ;  /* 0xffffffd400ec7947 */ /* 0x000fea000383ffff */
.L_x_1620:
[----:B-1----:R1:W2:Y:S02]  /*185c0*/  SYNCS.PHASECHK.TRANS64.TRYWAIT P1, [R23+URZ+0x28440], R0 ;  /* 0x02844000170075a7 */ /* 0x0022a4000802017f */
[----:B--2---:R-:W-:Y:S05]  /*185d0*/  @!P1 NANOSLEEP.SYNCS 0x989680 ;  /* 0x009896800000995d */ /* 0x004fea0003900000 */
[----:B------:R-:W2:Y:S02]  /*185e0*/  @!P1 SYNCS.PHASECHK.TRANS64 P1, [R23+URZ+0x28440], R0 ;  /* 0x02844000170095a7 */ /* 0x000ea4000802007f */
[----:B--2---:R-:W-:Y:S05]  /*185f0*/  @!P1 BRA `(.L_x_1620) ;  /* 0xfffffffc00f09947 */ /* 0x004fea000383ffff */
[----:B------:R-:W-:Y:S05]  /*18600*/  BRA `(.L_x_1705) ;  /* 0xffffffd400f87947 */ /* 0x000fea000383ffff */
.L_x_1622:
[----:B--2---:R2:W3:Y:S02]  /*18610*/  SYNCS.PHASECHK.TRANS64.TRYWAIT P1, [R3+URZ+0x28460], R2 ;  /* 0x02846002030075a7 */ /* 0x0044e4000802017f */
[----:B---3--:R-:W-:Y:S05]  /*18620*/  @!P1 NANOSLEEP.SYNCS 0x989680 ;  /* 0x009896800000995d */ /* 0x008fea0003900000 */
[----:B------:R-:W3:Y:S02]  /*18630*/  @!P1 SYNCS.PHASECHK.TRANS64 P1, [R3+URZ+0x28460], R2 ;  /* 0x02846002030095a7 */ /* 0x000ee4000802007f */
[----:B---3--:R-:W-:Y:S05]  /*18640*/  @!P1 BRA `(.L_x_1622) ;  /* 0xfffffffc00f09947 */ /* 0x008fea000383ffff */
[----:B------:R-:W-:Y:S05]  /*18650*/  BRA `(.L_x_1706) ;  /* 0xffffffd400f47947 */ /* 0x000fea000383ffff */
.L_x_1624:
[----:B---3--:R3:W4:Y:S02]  /*18660*/  SYNCS.PHASECHK.TRANS64.TRYWAIT P1, [R23+URZ+0x28460], R0 ;  /* 0x02846000170075a7 */ /* 0x008724000802017f */
[----:B----4-:R-:W-:Y:S05]  /*18670*/  @!P1 NANOSLEEP.SYNCS 0x989680 ;  /* 0x009896800000995d */ /* 0x010fea0003900000 */
[----:B------:R-:W4:Y:S02]  /*18680*/  @!P1 SYNCS.PHASECHK.TRANS64 P1, [R23+URZ+0x28460], R0 ;  /* 0x02846000170095a7 */ /* 0x000f24000802007f */
[----:B----4-:R-:W-:Y:S05]  /*18690*/  @!P1 BRA `(.L_x_1624) ;  /* 0xfffffffc00f09947 */ /* 0x010fea000383ffff */
[----:B------:R-:W-:Y:S05]  /*186a0*/  BRA `(.L_x_1707) ;  /* 0xffffffd400f07947 */ /* 0x000fea000383ffff */
.L_x_1626:
[----:B----4-:R4:W0:Y:S02]  /*186b0*/  SYNCS.PHASECHK.TRANS64.TRYWAIT P1, [R3+URZ+0x28480], R2 ;  /* 0x02848002030075a7 */ /* 0x010824000802017f */
[----:B0-----:R-:W-:Y:S05]  /*186c0*/  @!P1 NANOSLEEP.SYNCS 0x989680 ;  /* 0x009896800000995d */ /* 0x001fea0003900000 */
[----:B------:R-:W0:Y:S02]  /*186d0*/  @!P1 SYNCS.PHASECHK.TRANS64 P1, [R3+URZ+0x28480], R2 ;  /* 0x02848002030095a7 */ /* 0x000e24000802007f */
[----:B0-----:R-:W-:Y:S05]  /*186e0*/  @!P1 BRA `(.L_x_1626) ;  /* 0xfffffffc00f09947 */ /* 0x001fea000383ffff */
[----:B------:R-:W-:Y:S05]  /*186f0*/  BRA `(.L_x_1708) ;  /* 0xffffffd400ec7947 */ /* 0x000fea000383ffff */
.L_x_1709:
        /* <DEDUP_REMOVED lines=16> */
.L_x_15829:


//--------------------- .text._ZN7cutlass13device_kernelIN5flash11enable_sm90INS1_16FlashAttnFwdSm90INS1_25CollectiveMainloopFwdSm90ILi2EN4cute5tupleIJNS5_1CILi1EEES8_S8_EEENS6_IJNS7_ILi128EEENS7_ILi64EEENS7_ILi256EEEEEELi256ENS_12float_e4m3_tEfNS_4arch4Sm90ELb0ELb1ELb1ELb1ELb1ELb1ELb0ELb1ELb0ELb1ELb0ELb0EEENS1_21CollectiveEpilogueFwdINS6_IJSA_SC_SB_EEES9_NS_10bfloat16_tESG_Li256ELb1ELb1ELb0ELb1EEENS1_36VarlenDynamicPersistentTileSchedulerILi128ELi64ELi256ELi128ELb0ELb1ELb1ELb1ELb0ELb1EEEEEEEEEvNT_6ParamsE --------------------------
	.section	.text._ZN7cutlass13device_kernelIN5flash11enable_sm90INS1_16FlashAttnFwdSm90INS1_25CollectiveMainloopFwdSm90ILi2EN4cute5tupleIJNS5_1CILi1EEES8_S8_EEENS6_IJNS7_ILi128EEENS7_ILi64EEENS7_ILi256EEEEEELi256ENS_12float_e4m3_tEfNS_4arch4Sm90ELb0ELb1ELb1ELb1ELb1ELb1ELb0ELb1ELb0ELb1ELb0ELb0EEENS1_21CollectiveEpilogueFwdINS6_IJSA_SC_SB_EEES9_NS_10bfloat16_tESG_Li256ELb1ELb1ELb0ELb1EEENS1_36VarlenDynamicPersistentTileSchedulerILi128ELi64ELi256ELi128ELb0ELb1ELb1ELb1ELb0ELb1EEEEEEEEEvNT_6ParamsE,"ax",@progbits
	.align	128
.text._ZN7cutlass13device_kernelIN5flash11enable_sm90INS1_16FlashAttnFwdSm90INS1_25CollectiveMainloopFwdSm90ILi2EN4cute5tupleIJNS5_1CILi1EEES8_S8_EEENS6_IJNS7_ILi128EEENS7_ILi64EEENS7_ILi256EEEEEELi256ENS_12float_e4m3_tEfNS_4arch4Sm90ELb0ELb1ELb1ELb1ELb1ELb1ELb0ELb1ELb0ELb1ELb0ELb0EEENS1_21CollectiveEpilogueFwdINS6_IJSA_SC_SB_EEES9_NS_10bfloat16_tESG_Li256ELb1ELb1ELb0ELb1EEENS1_36VarlenDynamicPersistentTileSchedulerILi128ELi64ELi256ELi128ELb0ELb1ELb1ELb1ELb0ELb1EEEEEEEEEvNT_6ParamsE:
        .type           _ZN7cutlass13device_kernelIN5flash11enable_sm90INS1_16FlashAttnFwdSm90INS1_25CollectiveMainloopFwdSm90ILi2EN4cute5tupleIJNS5_1CILi1EEES8_S8_EEENS6_IJNS7_ILi128EEENS7_ILi64EEENS7_ILi256EEEEEELi256ENS_12float_e4m3_tEfNS_4arch4Sm90ELb0ELb1ELb1ELb1ELb1ELb1ELb0ELb1ELb0ELb1ELb0ELb0EEENS1_21CollectiveEpilogueFwdINS6_IJSA_SC_SB_EEES9_NS_10bfloat16_tESG_Li256ELb1ELb1ELb0ELb1EEENS1_36VarlenDynamicPersistentTileSchedulerILi128ELi64ELi256ELi128ELb0ELb1ELb1ELb1ELb0ELb1EEEEEEEEEvNT_6ParamsE,@function
        .size           _ZN7cutlass13device_kernelIN5flash11enable_sm90INS1_16FlashAttnFwdSm90INS1_25CollectiveMainloopFwdSm90ILi2EN4cute5tupleIJNS5_1CILi1EEES8_S8_EEENS6_IJNS7_ILi128EEENS7_ILi64EEENS7_ILi256EEEEEELi256ENS_12float_e4m3_tEfNS_4arch4Sm90ELb0ELb1ELb1ELb1ELb1ELb1ELb0ELb1ELb0ELb1ELb0ELb0EEENS1_21CollectiveEpilogueFwdINS6_IJSA_SC_SB_EEES9_NS_10bfloat16_tESG_Li256ELb1ELb1ELb0ELb1EEENS1_36VarlenDynamicPersistentTileSchedulerILi128ELi64ELi256ELi128ELb0ELb1ELb1ELb1ELb0ELb1EEEEEEEEEvNT_6ParamsE,(.L_x_15830 - _ZN7cutlass13device_kernelIN5flash11enable_sm90INS1_16FlashAttnFwdSm90INS1_25CollectiveMainloopFwdSm90ILi2EN4cute5tupleIJNS5_1CILi1EEES8_S8_EEENS6_IJNS7_ILi128EEENS7_ILi64EEENS7_ILi256EEEEEELi256ENS_12float_e4m3_tEfNS_4arch4Sm90ELb0ELb1ELb1ELb1ELb1ELb1ELb0ELb1ELb0ELb1ELb0ELb0EEENS1_21CollectiveEpilogueFwdINS6_IJSA_SC_SB_EEES9_NS_10bfloat16_tESG_Li256ELb1ELb1ELb0ELb1EEENS1_36VarlenDynamicPersistentTileSchedulerILi128ELi64ELi256ELi128ELb0ELb1ELb1ELb1ELb0ELb1EEEEEEEEEvNT_6ParamsE)
        .other          _ZN7cutlass13device_kernelIN5flash11enable_sm90INS1_16FlashAttnFwdSm90INS1_25CollectiveMainloopFwdSm90ILi2EN4cute5tupleIJNS5_1CILi1EEES8_S8_EEENS6_IJNS7_ILi128EEENS7_ILi64EEENS7_ILi256EEEEEELi256ENS_12float_e4m3_tEfNS_4arch4Sm90ELb0ELb1ELb1ELb1ELb1ELb1ELb0ELb1ELb0ELb1ELb0ELb0EEENS1_21CollectiveEpilogueFwdINS6_IJSA_SC_SB_EEES9_NS_10bfloat16_tESG_Li256ELb1ELb1ELb0ELb1EEENS1_36VarlenDynamicPersistentTileSchedulerILi128ELi64ELi256ELi128ELb0ELb1ELb1ELb1ELb0ELb1EEEEEEEEEvNT_6ParamsE,@"STO_CUDA_ENTRY STV_DEFAULT"
_ZN7cutlass13device_kernelIN5flash11enable_sm90INS1_16FlashAttnFwdSm90INS1_25CollectiveMainloopFwdSm90ILi2EN4cute5tupleIJNS5_1CILi1EEES8_S8_EEENS6_IJNS7_ILi128EEENS7_ILi64EEENS7_ILi256EEEEEELi256ENS_12float_e4m3_tEfNS_4arch4Sm90ELb0ELb1ELb1ELb1ELb1ELb1ELb0ELb1ELb0ELb1ELb0ELb0EEENS1_21CollectiveEpilogueFwdINS6_IJSA_SC_SB_EEES9_NS_10bfloat16_tESG_Li256ELb1ELb1ELb0ELb1EEENS1_36VarlenDynamicPersistentTileSchedulerILi128ELi64ELi256ELi128ELb0ELb1ELb1ELb1ELb0ELb1EEEEEEEEEvNT_6ParamsE:
        /* <DEDUP_REMOVED lines=18> */
.L_x_1711:
[----:B------:R-:W-:Y:S05]  /*0120*/  BSYNC B0 ;  /* 0x0000000000007941 */ /* 0x000fea0003800000 */
.L_x_1710:
        /* <DEDUP_REMOVED lines=41> */
.L_x_1712:
        /* <DEDUP_REMOVED lines=22> */
.L_x_1713:
        /* <DEDUP_REMOVED lines=18> */
.L_x_1714:
        /* <DEDUP_REMOVED lines=22> */
.L_x_1715:
        /* <DEDUP_REMOVED lines=23> */
.L_x_1716:
        /* <DEDUP_REMOVED lines=10> */
.L_x_1719:
        /* <DEDUP_REMOVED lines=20> */
[----:B------:R-:W-:Y:S01]  /*0af0*/  R2UR UR4, R184 ;  /* 0x00000000b80472ca */ /* 0x000fe200000e0000 */
[----:B------:R-:W-:Y:S01]  /*0b00*/  IMAD.MOV.U32 R217, RZ, RZ, RZ ;  /* 0x000000ffffd97224 */ /* 0x000fe200078e00ff */
[----:B------:R-:W1:Y:S01]  /*0b10*/  S2R R0, SR_TID.X ;  /* 0x0000000000007919 */ /* 0x000e620000002100 */
[----:B------:R-:W-:Y:S02]  /*0b20*/  IMAD.MOV.U32 R186, RZ, RZ, RZ ;  /* 0x000000ffffba7224 */ /* 0x000fe400078e00ff */
[----:B------:R-:W-:Y:S02]  /*0b30*/  IMAD.MOV.U32 R195, RZ, RZ, RZ ;  /* 0x000000ffffc37224 */ /* 0x000fe400078e00ff */
[----:B------:R-:W-:Y:S02]  /*0b40*/  IMAD.MOV.U32 R188, RZ, RZ, RZ ;  /* 0x000000ffffbc7224 */ /* 0x000fe400078e00ff */
[----:B------:R-:W-:-:S04]  /*0b50*/  IMAD.MOV.U32 R185, RZ, RZ, RZ ;  /* 0x000000ffffb97224 */ /* 0x000fc800078e00ff */
[----:B------:R-:W-:Y:S01]  /*0b60*/  UIADD3 UR4, UR4, 0x18000, URZ ;  /* 0x0001800004047890 */ /* 0x000fe2000fffe03f */
[----:B-1----:R-:W-:-:S05]  /*0b70*/  VIADD R12, R0, 0xffffff80 ;  /* 0xffffff80000c7836 */ /* 0x002fca0000000000 */
[----:B------:R-:W-:-:S04]  /*0b80*/  SHF.R.S32.HI R0, RZ, 0x1f, R12 ;  /* 0x0000001fff007819 */ /* 0x000fc8000001140c */
[CC--:B------:R-:W-:Y:S02]  /*0b90*/  LEA.HI R4, R0.reuse, R12.reuse, RZ, 0x5 ;  /* 0x0000000c00047211 */ /* 0x0c0fe400078f28ff */
[CC--:B0-----:R-:W-:Y:S02]  /*0ba0*/  LEA.HI R3, R0.reuse, R12.reuse, RZ, 0x4 ;  /* 0x0000000c00037211 */ /* 0x0c1fe400078f20ff */
[-C--:B------:R-:W-:Y:S01]  /*0bb0*/  LEA.HI R11, R0, R12.reuse, RZ, 0x2 ;  /* 0x0000000c000b7211 */ /* 0x080fe200078f10ff */
[----:B------:R-:W-:Y:S01]  /*0bc0*/  IMAD.SHL.U32 R5, R4, 0x20, RZ ;  /* 0x0000002004057824 */ /* 0x000fe200078e00ff */
[----:B------:R-:W-:Y:S02]  /*0bd0*/  LOP3.LUT R4, R3, 0x3fffff0, RZ, 0xc0, !PT ;  /* 0x03fffff003047812 */ /* 0x000fe400078ec0ff */
[----:B------:R-:W-:Y:S02]  /*0be0*/  LOP3.LUT R11, R11, 0xfffffffc, RZ, 0xc0, !PT ;  /* 0xfffffffc0b0b7812 */ /* 0x000fe400078ec0ff */
[----:B------:R-:W-:Y:S01]  /*0bf0*/  LOP3.LUT R5, R5, 0xfffffc00, RZ, 0xc0, !PT ;  /* 0xfffffc0005057812 */ /* 0x000fe200078ec0ff */
[----:B------:R-:W-:Y:S01]  /*0c00*/  IMAD.IADD R4, R12, 0x1, -R4 ;  /* 0x000000010c047824 */ /* 0x000fe200078e0a04 */
[----:B------:R-:W-:Y:S01]  /*0c10*/  LEA.HI R189, R0, R12, RZ, 0x3 ;  /* 0x0000000c00bd7211 */ /* 0x000fe200078f18ff */
[----:B------:R-:W-:-:S03]  /*0c20*/  IMAD.IADD R11, R12, 0x1, -R11 ;  /* 0x000000010c0b7824 */ /* 0x000fc600078e0a0b */
[----:B------:R-:W-:Y:S02]  /*0c30*/  LOP3.LUT R214, R189, 0xfffffff8, RZ, 0xc0, !PT ;  /* 0xfffffff8bdd67812 */ /* 0x000fe400078ec0ff */
[----:B------:R-:W-:-:S03]  /*0c40*/  SHF.R.S32.HI R189, RZ, 0x3, R189 ;  /* 0x00000003ffbd7819 */ /* 0x000fc600000114bd */
[----:B------:R-:W-:Y:S02]  /*0c50*/  IMAD.IADD R214, R12, 0x1, -R214 ;  /* 0x000000010cd67824 */ /* 0x000fe400078e0ad6 */
[C---:B------:R-:W-:Y:S02]  /*0c60*/  VIADD R227, R189.reuse, 0x20 ;  /* 0x00000020bde37836 */ /* 0x040fe40000000000 */
[----:B------:R-:W-:Y:S02]  /*0c70*/  IMAD.SHL.U32 R206, R189, 0x80, RZ ;  /* 0x00000080bdce7824 */ /* 0x000fe400078e00ff */
[----:B------:R-:W-:Y:S02]  /*0c80*/  IMAD.SHL.U32 R16, R214, 0x10, RZ ;  /* 0x00000010d6107824 */ /* 0x000fe400078e00ff */
[----:B------:R-:W-:Y:S01]  /*0c90*/  IMAD.SHL.U32 R204, R227, 0x80, RZ ;  /* 0x00000080e3cc7824 */ /* 0x000fe200078e00ff */
[----:B------:R-:W-:Y:S01]  /*0ca0*/  LOP3.LUT R206, R206, 0x380, RZ, 0xc0, !PT ;  /* 0x00000380cece7812 */ /* 0x000fe200078ec0ff */
[----:B------:R-:W-:Y:S01]  /*0cb0*/  IMAD.SHL.U32 R18, R214, 0x8, RZ ;  /* 0x00000008d6127824 */ /* 0x000fe200078e00ff */
[----:B------:R-:W-:Y:S01]  /*0cc0*/  SHF.R.S32.HI R17, RZ, 0x1f, R16 ;  /* 0x0000001fff117819 */ /* 0x000fe20000011410 */
[----:B------:R-:W-:Y:S01]  /*0cd0*/  VIADD R187, R16, 0x80 ;  /* 0x0000008010bb7836 */ /* 0x000fe20000000000 */
[----:B------:R-:W-:Y:S01]  /*0ce0*/  LOP3.LUT R204, R204, 0x380, RZ, 0xc0, !PT ;  /* 0x00000380cccc7812 */ /* 0x000fe200078ec0ff */
[C---:B------:R-:W-:Y:S01]  /*0cf0*/  VIADD R191, R18.reuse, 0x40 ;  /* 0x0000004012bf7836 */ /* 0x040fe20000000000 */
[----:B------:R-:W-:Y:S01]  /*0d00*/  SHF.R.S32.HI R19, RZ, 0x1f, R18 ;  /* 0x0000001fff137819 */ /* 0x000fe20000011412 */
[C---:B------:R-:W-:Y:S01]  /*0d10*/  VIADD R205, R18.reuse, 0x80 ;  /* 0x0000008012cd7836 */ /* 0x040fe20000000000 */
[----:B------:R-:W-:Y:S01]  /*0d20*/  SHF.R.S32.HI R194, RZ, 0x1f, R187 ;  /* 0x0000001fffc27819 */ /* 0x000fe200000114bb */
[----:B------:R-:W-:Y:S01]  /*0d30*/  VIADD R207, R18, 0xc0 ;  /* 0x000000c012cf7836 */ /* 0x000fe20000000000 */
[----:B------:R-:W-:-:S02]  /*0d40*/  SHF.R.S32.HI R213, RZ, 0x1f, R191 ;  /* 0x0000001fffd57819 */ /* 0x000fc400000114bf */
[----:B------:R-:W-:Y:S02]  /*0d50*/  SHF.R.S32.HI R219, RZ, 0x1f, R205 ;  /* 0x0000001fffdb7819 */ /* 0x000fe400000114cd */
[----:B------:R-:W-:Y:S02]  /*0d60*/  SHF.R.S32.HI R218, RZ, 0x1f, R207 ;  /* 0x0000001fffda7819 */ /* 0x000fe400000114cf */
[----:B--2---:R-:W-:Y:S02]  /*0d70*/  R2UR UR5, R2 ;  /* 0x00000000020572ca */ /* 0x004fe400000e0000 */
[CC--:B------:R-:W-:Y:S02]  /*0d80*/  LEA.HI R2, R0.reuse, R12.reuse, RZ, 0x7 ;  /* 0x0000000c00027211 */ /* 0x0c0fe400078f38ff */
[----:B------:R-:W-:Y:S02]  /*0d90*/  LEA.HI R0, R0, R12, RZ, 0x6 ;  /* 0x0000000c00007211 */ /* 0x000fe400078f30ff */
[----:B------:R-:W-:-:S02]  /*0da0*/  LOP3.LUT R220, R2, 0xffffff80, RZ, 0xc0, !PT ;  /* 0xffffff8002dc7812 */ /* 0x000fc400078ec0ff */
[----:B------:R-:W-:Y:S01]  /*0db0*/  SHF.R.S32.HI R13, RZ, 0x7, R2 ;  /* 0x00000007ff0d7819 */ /* 0x000fe20000011402 */
[----:B------:R-:W-:Y:S02]  /*0dc0*/  IMAD.SHL.U32 R0, R0, 0x10, RZ ;  /* 0x0000001000007824 */ /* 0x000fe400078e00ff */
[----:B------:R-:W-:Y:S01]  /*0dd0*/  IMAD.IADD R220, R12, 0x1, -R220 ;  /* 0x000000010cdc7824 */ /* 0x000fe200078e0adc */
[----:B------:R-:W-:Y:S01]  /*0de0*/  LEA.HI R2, R2, R13, RZ, 0x1 ;  /* 0x0000000d02027211 */ /* 0x000fe200078f08ff */
[----:B------:R-:W-:Y:S01]  /*0df0*/  ULOP3.LUT UR61, UR5, 0x1, URZ, 0xfc, !UPT ;  /* 0x00000001053d7892 */ /* 0x000fe2000f8efc3f */
[----:B------:R-:W-:Y:S02]  /*0e00*/  LOP3.LUT R210, R0, 0xfffffc00, RZ, 0xc0, !PT ;  /* 0xfffffc0000d27812 */ /* 0x000fe400078ec0ff */
[----:B------:R-:W-:Y:S02]  /*0e10*/  SHF.R.S32.HI R7, RZ, 0x1f, R220 ;  /* 0x0000001fff077819 */ /* 0x000fe400000114dc */
[----:B------:R-:W-:-:S02]  /*0e20*/  LOP3.LUT R2, R2, 0x3fffffe, RZ, 0xc0, !PT ;  /* 0x03fffffe02027812 */ /* 0x000fc400078ec0ff */
[CC--:B------:R-:W-:Y:S02]  /*0e30*/  LEA.HI R8, R7.reuse, R220.reuse, RZ, 0x2 ;  /* 0x000000dc07087211 */ /* 0x0c0fe400078f10ff */
[----:B------:R-:W-:Y:S01]  /*0e40*/  LEA.HI R7, R7, R220, RZ, 0x5 ;  /* 0x000000dc07077211 */ /* 0x000fe200078f28ff */
[----:B------:R-:W-:Y:S01]  /*0e50*/  IMAD.IADD R2, R13, 0x1, -R2 ;  /* 0x000000010d027824 */ /* 0x000fe200078e0a02 */
[--C-:B------:R-:W-:Y:S02]  /*0e60*/  SHF.R.S32.HI R9, RZ, 0x2, R8.reuse ;  /* 0x00000002ff097819 */ /* 0x100fe40000011408 */
[----:B------:R-:W-:Y:S02]  /*0e70*/  SHF.R.S32.HI R6, RZ, 0x1f, R8 ;  /* 0x0000001fff067819 */ /* 0x000fe40000011408 */
[----:B------:R-:W-:Y:S02]  /*0e80*/  SHF.R.S32.HI R7, RZ, 0x5, R7 ;  /* 0x00000005ff077819 */ /* 0x000fe40000011407 */
[----:B------:R-:W-:-:S02]  /*0e90*/  LEA.HI R6, R6, R9, RZ, 0x3 ;  /* 0x0000000906067211 */ /* 0x000fc400078f18ff */
[----:B------:R-:W-:Y:S02]  /*0ea0*/  MOV R0, UR4 ;  /* 0x0000000400007c02 */ /* 0x000fe40008000f00 */
[----:B------:R-:W-:Y:S02]  /*0eb0*/  LOP3.LUT R10, R6, 0xfffffff8, RZ, 0xc0, !PT ;  /* 0xfffffff8060a7812 */ /* 0x000fe400078ec0ff */
[----:B------:R-:W-:Y:S02]  /*0ec0*/  LEA R6, R4, R5, 0x6 ;  /* 0x0000000504067211 */ /* 0x000fe400078e30ff */
[----:B------:R-:W-:Y:S01]  /*0ed0*/  SHF.R.S32.HI R4, RZ, 0x4, R3 ;  /* 0x00000004ff047819 */ /* 0x000fe20000011403 */
[----:B------:R-:W-:Y:S01]  /*0ee0*/  IMAD.IADD R10, R9, 0x1, -R10 ;  /* 0x00000001090a7824 */ /* 0x000fe200078e0a0a */
[----:B------:R-:W-:Y:S02]  /*0ef0*/  LEA.HI R5, R11, R11, RZ, 0x1 ;  /* 0x0000000b0b057211 */ /* 0x000fe400078f08ff */
[----:B------:R-:W-:Y:S01]  /*0f00*/  LEA.HI R3, R3, R4, RZ, 0x1 ;  /* 0x0000000403037211 */ /* 0x000fe200078f08ff */
[----:B------:R-:W-:Y:S01]  /*0f10*/  IMAD R7, R7, 0x10, R10 ;  /* 0x0000001007077824 */ /* 0x000fe200078e020a */
[----:B------:R-:W-:-:S02]  /*0f20*/  LOP3.LUT R193, R8, 0x7ffffffc, RZ, 0xc0, !PT ;  /* 0x7ffffffc08c17812 */ /* 0x000fc400078ec0ff */
[----:B------:R-:W-:Y:S02]  /*0f30*/  LOP3.LUT R3, R3, 0x1ffffffe, RZ, 0xc0, !PT ;  /* 0x1ffffffe03037812 */ /* 0x000fe400078ec0ff */
[----:B------:R-:W-:Y:S01]  /*0f40*/  LEA R9, R2, R7, 0x6 ;  /* 0x0000000702097211 */ /* 0x000fe200078e30ff */
[----:B------:R-:W-:Y:S01]  /*0f50*/  IMAD.IADD R193, R220, 0x1, -R193 ;  /* 0x00000001dcc17824 */ /* 0x000fe200078e0ac1 */
[----:B------:R-:W-:Y:S01]  /*0f60*/  SHF.R.U32.HI R7, RZ, 0x3, R206 ;  /* 0x00000003ff077819 */ /* 0x000fe200000116ce */
[----:B------:R-:W-:Y:S01]  /*0f70*/  IMAD.IADD R3, R4, 0x1, -R3 ;  /* 0x0000000104037824 */ /* 0x000fe200078e0a03 */
[----:B------:R-:W-:Y:S01]  /*0f80*/  LOP3.LUT R4, R5, 0x1ffffffe, RZ, 0xc0, !PT ;  /* 0x1ffffffe05047812 */ /* 0x000fe200078ec0ff */
[----:B------:R-:W-:Y:S01]  /*0f90*/  VIADD R5, R189, 0x60 ;  /* 0x00000060bd057836 */ /* 0x000fe20000000000 */
[----:B------:R-:W-:Y:S01]  /*0fa0*/  SHF.R.U32.HI R12, RZ, 0x3, R204 ;  /* 0x00000003ff0c7819 */ /* 0x000fe200000116cc */
[----:B------:R-:W-:Y:S02]  /*0fb0*/  IMAD R3, R3, 0x8, R6 ;  /* 0x0000000803037824 */ /* 0x000fe400078e0206 */
[----:B------:R-:W-:Y:S01]  /*0fc0*/  VIADD R6, R189, 0x40 ;  /* 0x00000040bd067836 */ /* 0x000fe20000000000 */
[----:B------:R-:W-:Y:S01]  /*0fd0*/  SHF.L.U32 R228, R5, 0x7, RZ ;  /* 0x0000000705e47819 */ /* 0x000fe200000006ff */
[----:B------:R-:W-:Y:S01]  /*0fe0*/  IMAD.IADD R4, R11, 0x1, -R4 ;  /* 0x000000010b047824 */ /* 0x000fe200078e0a04 */
[----:B------:R0:W-:Y:S01]  /*0ff0*/  STL [R1+0x18], R3 ;  /* 0x0000180301007387 */ /* 0x0001e20000100800 */
[----:B------:R-:W-:Y:S01]  /*1000*/  IMAD.SHL.U32 R229, R6, 0x80, RZ ;  /* 0x0000008006e57824 */ /* 0x000fe200078e00ff */
[----:B------:R-:W-:Y:S01]  /*1010*/  SHF.R.S32.HI R2, RZ, 0x1f, R6 ;  /* 0x0000001fff027819 */ /* 0x000fe20000011406 */
[----:B------:R-:W-:Y:S01]  /*1020*/  IMAD R203, R4, 0x8, R9 ;  /* 0x0000000804cb7824 */ /* 0x000fe200078e0209 */
[----:B------:R-:W-:Y:S01]  /*1030*/  STL [R1+0x14], R9 ;  /* 0x0000140901007387 */ /* 0x000fe20000100800 */
[----:B------:R-:W-:-:S02]  /*1040*/  LOP3.LUT R228, R228, 0x380, RZ, 0xc0, !PT ;  /* 0x00000380e4e47812 */ /* 0x000fc400078ec0ff */
[----:B------:R-:W-:Y:S01]  /*1050*/  LEA.HI R2, R2, R6, RZ, 0x3 ;  /* 0x0000000602027211 */ /* 0x000fe200078f18ff */
[----:B------:R1:W-:Y:S01]  /*1060*/  STL [R1+0x4], R0 ;  /* 0x0000040001007387 */ /* 0x0003e20000100800 */
[----:B------:R-:W-:Y:S02]  /*1070*/  LOP3.LUT R229, R229, 0x380, RZ, 0xc0, !PT ;  /* 0x00000380e5e57812 */ /* 0x000fe400078ec0ff */
[----:B0-----:R-:W-:Y:S01]  /*1080*/  SHF.R.S32.HI R3, RZ, 0x1f, R5 ;  /* 0x0000001fff037819 */ /* 0x001fe20000011405 */
[----:B------:R-:W-:Y:S01]  /*1090*/  IMAD.SHL.U32 R6, R2, 0x80, RZ ;  /* 0x0000008002067824 */ /* 0x000fe200078e00ff */
[----:B------:R-:W-:Y:S02]  /*10a0*/  LOP3.LUT R2, R204, 0x70, R16, 0xf8, !PT ;  /* 0x00000070cc027812 */ /* 0x000fe400078ef810 */
[----:B------:R-:W-:Y:S02]  /*10b0*/  LEA.HI R5, R3, R5, RZ, 0x3 ;  /* 0x0000000503057211 */ /* 0x000fe400078f18ff */
[----:B------:R-:W-:-:S02]  /*10c0*/  LOP3.LUT R6, R6, 0xfffffc00, RZ, 0xc0, !PT ;  /* 0xfffffc0006067812 */ /* 0x000fc400078ec0ff */
[----:B------:R-:W-:Y:S02]  /*10d0*/  SHF.L.U32 R8, R5, 0x7, RZ ;  /* 0x0000000705087819 */ /* 0x000fe400000006ff */
[----:B-1----:R-:W-:Y:S01]  /*10e0*/  SHF.R.S32.HI R0, RZ, 0x1f, R189 ;  /* 0x0000001fff007819 */ /* 0x002fe200000114bd */
[----:B------:R0:W-:Y:S01]  /*10f0*/  STL [R1+0x10], R6 ;  /* 0x0000100601007387 */ /* 0x0001e20000100800 */
[----:B------:R-:W-:Y:S02]  /*1100*/  LOP3.LUT R8, R8, 0xfffffc00, RZ, 0xc0, !PT ;  /* 0xfffffc0008087812 */ /* 0x000fe400078ec0ff */
[----:B------:R-:W-:Y:S02]  /*1110*/  SHF.R.S32.HI R0, RZ, 0x1f, R227 ;  /* 0x0000001fff007819 */ /* 0x000fe400000114e3 */
[----:B------:R-:W-:Y:S01]  /*1120*/  LOP3.LUT R3, R206, 0x70, R16, 0xf8, !PT ;  /* 0x00000070ce037812 */ /* 0x000fe200078ef810 */
[----:B------:R0:W-:Y:S01]  /*1130*/  STL [R1+0xc], R8 ;  /* 0x00000c0801007387 */ /* 0x0001e20000100800 */
[----:B------:R-:W-:-:S02]  /*1140*/  LEA.HI R0, R0, R227, RZ, 0x3 ;  /* 0x000000e300007211 */ /* 0x000fc400078f18ff */
[----:B------:R-:W-:Y:S02]  /*1150*/  LOP3.LUT R212, R210, R3, R7, 0xf6, !PT ;  /* 0x00000003d2d47212 */ /* 0x000fe400078ef607 */
[----:B------:R-:W-:Y:S01]  /*1160*/  LOP3.LUT R5, R229, 0x70, R16, 0xf8, !PT ;  /* 0x00000070e5057812 */ /* 0x000fe200078ef810 */
[----:B------:R-:W-:Y:S01]  /*1170*/  IMAD.SHL.U32 R0, R0, 0x80, RZ ;  /* 0x0000008000007824 */ /* 0x000fe200078e00ff */
[----:B------:R-:W-:Y:S01]  /*1180*/  SHF.R.U32.HI R11, RZ, 0x3, R229 ;  /* 0x00000003ff0b7819 */ /* 0x000fe200000116e5 */
[----:B------:R-:W-:Y:S01]  /*1190*/  IMAD.IADD R211, R184, 0x1, R212 ;  /* 0x00000001b8d37824 */ /* 0x000fe200078e02d4 */
[----:B------:R-:W-:Y:S02]  /*11a0*/  LOP3.LUT R7, R228, 0x70, R16, 0xf8, !PT ;  /* 0x00000070e4077812 */ /* 0x000fe400078ef810 */
[----:B------:R-:W-:Y:S02]  /*11b0*/  SHF.R.U32.HI R10, RZ, 0x3, R228 ;  /* 0x00000003ff0a7819 */ /* 0x000fe400000116e4 */
[----:B------:R-:W-:-:S02]  /*11c0*/  LOP3.LUT R209, R0, 0xfffffc00, RZ, 0xc0, !PT ;  /* 0xfffffc0000d17812 */ /* 0x000fc400078ec0ff */
[----:B------:R-:W-:Y:S02]  /*11d0*/  LOP3.LUT R5, R6, R5, R11, 0xf6, !PT ;  /* 0x0000000506057212 */ /* 0x000fe400078ef60b */
[----:B------:R-:W-:Y:S02]  /*11e0*/  LOP3.LUT R3, R209, R2, R12, 0xf6, !PT ;  /* 0x00000002d1037212 */ /* 0x000fe400078ef60c */
[----:B------:R-:W-:Y:S01]  /*11f0*/  LOP3.LUT R7, R8, R7, R10, 0xf6, !PT ;  /* 0x0000000708077212 */ /* 0x000fe200078ef60a */
[C---:B------:R-:W-:Y:S02]  /*1200*/  IMAD.IADD R223, R184.reuse, 0x1, R5 ;  /* 0x00000001b8df7824 */ /* 0x040fe400078e0205 */
[C---:B------:R-:W-:Y:S02]  /*1210*/  IMAD.IADD R224, R184.reuse, 0x1, R3 ;  /* 0x00000001b8e07824 */ /* 0x040fe400078e0203 */
[----:B0-----:R-:W-:-:S07]  /*1220*/  IMAD.IADD R222, R184, 0x1, R7 ;  /* 0x00000001b8de7824 */ /* 0x001fce00078e0207 */
.L_x_1960:
[----:B------:R-:W-:Y:S05]  /*1230*/  YIELD ;  /* 0x0000000000007946 */ /* 0x000fea0003800000 */
[----:B------:R-:W-:Y:S01]  /*1240*/  ULDC.64 UR4, c[0x0][0xa28] ;  /* 0x00028a0000047ab9 */ /* 0x000fe20000000a00 */
[----:B0---4-:R-:W0:Y:S01]  /*1250*/  LDC.64 R4, c[0x0][0xa08] ;  /* 0x00028200ff047b82 */ /* 0x011e220000000a00 */
[----:B------:R-:W-:Y:S01]  /*1260*/  ISETP.NE.U32.AND P1, PT, RZ, UR4, PT ;  /* 0x00000004ff007c0c */ /* 0x000fe2000bf25070 */
[----:B------:R-:W-:Y:S01]  /*1270*/  IMAD.MOV.U32 R11, RZ, RZ, RZ ;  /* 0x000000ffff0b7224 */ /* 0x000fe200078e00ff */
[----:B------:R-:W-:Y:S02]  /*1280*/  MOV R25, RZ ;  /* 0x000000ff00197202 */ /* 0x000fe40000000f00 */
[----:B------:R-:W-:Y:S01]  /*1290*/  ISETP.NE.AND.EX P1, PT, RZ, UR5, PT, P1 ;  /* 0x00000005ff007c0c */ /* 0x000fe2000bf25310 */
[----:B------:R-:W-:-:S02]  /*12a0*/  ULDC.64 UR4, c[0x0][0xa18] ;  /* 0x0002860000047ab9 */ /* 0x000fc40000000a00 */
[----:B------:R-:W-:-:S04]  /*12b0*/  ISETP.NE.U32.AND P2, PT, RZ, UR4, PT ;  /* 0x00000004ff007c0c */ /* 0x000fc8000bf45070 */
[----:B------:R-:W-:Y:S01]  /*12c0*/  ISETP.NE.AND.EX P2, PT, RZ, UR5, PT, P2 ;  /* 0x00000005ff007c0c */ /* 0x000fe2000bf45320 */
[----:B------:R-:W-:Y:S02]  /*12d0*/  ULDC.64 UR4, c[0x0][0xa08] ;  /* 0x0002820000047ab9 */ /* 0x000fe40000000a00 */
[----:B------:R-:W-:-:S03]  /*12e0*/  ISETP.NE.U32.AND P0, PT, RZ, UR4, PT ;  /* 0x00000004ff007c0c */ /* 0x000fc6000bf05070 */
[----:B-1----:R-:W1:Y:S01]  /*12f0*/  @P1 LDC.64 R2, c[0x0][0xa28] ;  /* 0x00028a00ff021b82 */ /* 0x002e620000000a00 */
[----:B------:R-:W-:Y:S01]  /*1300*/  ISETP.NE.AND.EX P0, PT, RZ, UR5, PT, P0 ;  /* 0x00000005ff007c0c */ /* 0x000fe2000bf05300 */
[----:B0-----:R-:W-:-:S06]  /*1310*/  IMAD.WIDE R8, R23, 0x4, R4 ;  /* 0x0000000417087825 */ /* 0x001fcc00078e0204 */
[----:B------:R-:W0:Y:S01]  /*1320*/  @P2 LDC.64 R6, c[0x0][0xa18] ;  /* 0x00028600ff062b82 */ /* 0x000e220000000a00 */
[----:B------:R-:W-:Y:S02]  /*1330*/  ULDC UR4, c[0x0][0x288] ;  /* 0x0000a20000047ab9 */ /* 0x000fe40000000800 */
[----:B------:R-:W-:Y:S01]  /*1340*/  IMAD.U32 R190, RZ, RZ, UR4 ;  /* 0x00000004ffbe7e24 */ /* 0x000fe2000f8e00ff */
[----:B------:R-:W-:Y:S02]  /*1350*/  ULDC.64 UR4, c[0x0][0x418] ;  /* 0x0001060000047ab9 */ /* 0x000fe40000000a00 */
[----:B--2---:R2:W5:Y:S01]  /*1360*/  @P0 LDG.E R25, desc[UR36][R8.64] ;  /* 0x0000002408190981 */ /* 0x004562000c1e1900 */
[----:B-1----:R-:W-:-:S05]  /*1370*/  @P1 IMAD.WIDE R2, R23, 0x4, R2 ;  /* 0x0000000417021825 */ /* 0x002fca00078e0202 */
[----:B------:R2:W5:Y:S01]  /*1380*/  @P1 LDG.E R11, desc[UR36][R2.64] ;  /* 0x00000024020b1981 */ /* 0x000562000c1e1900 */
[----:B0-----:R-:W-:-:S05]  /*1390*/  @P2 IMAD.WIDE R4, R23, 0x4, R6 ;  /* 0x0000000417042825 */ /* 0x001fca00078e0206 */
[----:B------:R2:W5:Y:S01]  /*13a0*/  @P2 LDG.E R190, desc[UR36][R4.64] ;  /* 0x0000002404be2981 */ /* 0x000562000c1e1900 */
[----:B------:R-:W-:-:S03]  /*13b0*/  UISETP.NE.U32.AND UP0, UPT, UR4, URZ, UPT ;  /* 0x0000003f0400728c */ /* 0x000fc6000bf05070 */
        /* <DEDUP_REMOVED lines=8> */
[----:B--23--:R-:W-:Y:S06]  /*1440*/  @P2 BRA `(.L_x_1721) ;  /* 0x0000000000242947 */ /* 0x00cfec0003800000 */
        /* <DEDUP_REMOVED lines=8> */
[----:B--2---:R-:W-:-:S07]  /*14d0*/  IMAD.IADD R190, R5, 0x1, -R190 ;  /* 0x0000000105be7824 */ /* 0x004fce00078e0abe */
.L_x_1721:
[----:B------:R-:W-:Y:S01]  /*14e0*/  ULDC.64 UR4, c[0x0][0xa20] ;  /* 0x0002880000047ab9 */ /* 0x000fe20000000a00 */
[----:B------:R-:W-:Y:S01]  /*14f0*/  IMAD.MOV.U32 R215, RZ, RZ, R22 ;  /* 0x000000ffffd77224 */ /* 0x000fe200078e0016 */
[----:B------:R-:W-:Y:S01]  /*1500*/  ISETP.NE.U32.AND P1, PT, RZ, UR4, PT ;  /* 0x00000004ff007c0c */ /* 0x000fe2000bf25070 */
[----:B------:R-:W-:-:S03]  /*1510*/  IMAD.MOV.U32 R216, RZ, RZ, R23 ;  /* 0x000000ffffd87224 */ /* 0x000fc600078e0017 */
[----:B------:R-:W-:-:S13]  /*1520*/  ISETP.NE.AND.EX P1, PT, RZ, UR5, PT, P1 ;  /* 0x00000005ff007c0c */ /* 0x000fda000bf25310 */
[----:B------:R-:W-:Y:S05]  /*1530*/  @!P1 BRA `(.L_x_1722) ;  /* 0x0000000000109947 */ /* 0x000fea0003800000 */
[----:B------:R-:W0:Y:S02]  /*1540*/  LDC.64 R2, c[0x0][0xa20] ;  /* 0x00028800ff027b82 */ /* 0x000e240000000a00 */
[----:B0-----:R-:W-:-:S05]  /*1550*/  IMAD.WIDE R2, R23, 0x4, R2 ;  /* 0x0000000417027825 */ /* 0x001fca00078e0202 */
[----:B------:R0:W5:Y:S01]  /*1560*/  LDG.E R24, desc[UR36][R2.64] ;  /* 0x0000002402187981 */ /* 0x000162000c1e1900 */
[----:B------:R-:W-:Y:S05]  /*1570*/  BRA `(.L_x_1723) ;  /* 0x0000000000107947 */ /* 0x000fea0003800000 */
.L_x_1722:
[----:B------:R-:W-:Y:S05]  /*1580*/  @!P0 BRA `(.L_x_1723) ;  /* 0x00000000000c8947 */ /* 0x000fea0003800000 */
[----:B------:R-:W2:Y:S04]  /*1590*/  LDG.E R3, desc[UR36][R8.64] ;  /* 0x0000002408037981 */ /* 0x000ea8000c1e1900 */
[----:B------:R-:W2:Y:S02]  /*15a0*/  LDG.E R24, desc[UR36][R8.64+0x4] ;  /* 0x0000042408187981 */ /* 0x000ea4000c1e1900 */
[----:B--2---:R-:W-:-:S07]  /*15b0*/  IMAD.IADD R24, R24, 0x1, -R3 ;  /* 0x0000000118187824 */ /* 0x004fce00078e0a03 */
.L_x_1723:
[----:B------:R-:W-:Y:S01]  /*15c0*/  ULDC.64 UR4, c[0x0][0xa10] ;  /* 0x0002840000047ab9 */ /* 0x000fe20000000a00 */
[----:B------:R-:W1:Y:S01]  /*15d0*/  LDC R6, c[0x0][0x448] ;  /* 0x00011200ff067b82 */ /* 0x000e620000000800 */
[----:B------:R-:W-:-:S04]  /*15e0*/  ISETP.NE.U32.AND P0, PT, RZ, UR4, PT ;  /* 0x00000004ff007c0c */ /* 0x000fc8000bf05070 */
[----:B------:R-:W-:Y:S01]  /*15f0*/  ISETP.NE.AND.EX P0, PT, RZ, UR5, PT, P0 ;  /* 0x00000005ff007c0c */ /* 0x000fe2000bf05300 */
[----:B------:R-:W-:Y:S02]  /*1600*/  ULDC.64 UR4, c[0x0][0xa30] ;  /* 0x00028c0000047ab9 */ /* 0x000fe40000000a00 */
[----:B------:R-:W-:Y:S01]  /*1610*/  ISETP.NE.U32.AND P1, PT, RZ, UR4, PT ;  /* 0x00000004ff007c0c */ /* 0x000fe2000bf25070 */
[----:B------:R-:W2:Y:S03]  /*1620*/  LDC.64 R12, c[0x0][0x9e0] ;  /* 0x00027800ff0c7b82 */ /* 0x000ea60000000a00 */
[----:B------:R-:W-:-:S06]  /*1630*/  ISETP.NE.AND.EX P1, PT, RZ, UR5, PT, P1 ;  /* 0x00000005ff007c0c */ /* 0x000fcc000bf25310 */
[----:B0-----:R-:W0:Y:S08]  /*1640*/  @P0 LDC.64 R2, c[0x0][0xa10] ;  /* 0x00028400ff020b82 */ /* 0x001e300000000a00 */
[----:B------:R-:W3:Y:S01]  /*1650*/  @P1 LDC.64 R4, c[0x0][0xa30] ;  /* 0x00028c00ff041b82 */ /* 0x000ee20000000a00 */
[----:B0-----:R-:W-:-:S05]  /*1660*/  @P0 IMAD.WIDE R2, R23, 0x4, R2 ;  /* 0x0000000417020825 */ /* 0x001fca00078e0202 */
[----:B------:R-:W4:Y:S04]  /*1670*/  @P0 LDG.E R0, desc[UR36][R2.64] ;  /* 0x0000002402000981 */ /* 0x000f28000c1e1900 */
[----:B------:R-:W4:Y:S01]  /*1680*/  @P0 LDG.E R7, desc[UR36][R2.64+0x4] ;  /* 0x0000042402070981 */ /* 0x000f22000c1e1900 */
[----:B-----5:R-:W-:Y:S01]  /*1690*/  MOV R39, R24 ;  /* 0x0000001800277202 */ /* 0x020fe20000000f00 */
[----:B---3--:R-:W-:-:S05]  /*16a0*/  @P1 IMAD.WIDE R4, R23, 0x4, R4 ;  /* 0x0000000417041825 */ /* 0x008fca00078e0204 */
[----:B------:R0:W5:Y:S01]  /*16b0*/  @P1 LDG.E R39, desc[UR36][R4.64] ;  /* 0x0000002404271981 */ /* 0x000162000c1e1900 */
[----:B-1----:R-:W-:Y:S01]  /*16c0*/  ISETP.NE.AND P1, PT, R6, 0x1, PT ;  /* 0x000000010600780c */ /* 0x002fe20003f25270 */
[----:B------:R-:W-:Y:S01]  /*16d0*/  IMAD.SHL.U32 R202, R21, 0x80, RZ ;  /* 0x0000008015ca7824 */ /* 0x000fe200078e00ff */
[----:B--2---:R-:W-:Y:S01]  /*16e0*/  ISETP.GE.AND P2, PT, R13, 0x1, PT ;  /* 0x000000010d00780c */ /* 0x004fe20003f46270 */
[----:B------:R-:W-:-:S10]  /*16f0*/  IMAD.IADD R11, R24, 0x1, -R11 ;  /* 0x00000001180b7824 */ /* 0x000fd400078e0a0b */
[----:B------:R-:W1:Y:S08]  /*1700*/  @P1 LDC R9, c[0x0][0x44c] ;  /* 0x00011300ff091b82 */ /* 0x000e700000000800 */
[----:B------:R-:W2:Y:S01]  /*1710*/  @P1 LDC R6, c[0x0][0x450] ;  /* 0x00011400ff061b82 */ /* 0x000ea20000000800 */
[----:B----4-:R-:W-:Y:S02]  /*1720*/  @P0 IMAD.IADD R44, R7, 0x1, -R0 ;  /* 0x00000001072c0824 */ /* 0x010fe400078e0a00 */
[----:B------:R-:W-:-:S02]  /*1730*/  VIADD R0, R202, 0x7f ;  /* 0x0000007fca007836 */ /* 0x000fc40000000000 */
[----:B------:R-:W-:Y:S02]  /*1740*/  IMAD.IADD R192, R11, 0x1, R44 ;  /* 0x000000010bc07824 */ /* 0x000fe400078e022c */
[----:B-1----:R-:W-:-:S03]  /*1750*/  @P1 IMAD.HI.U32 R3, R0, R9, RZ ;  /* 0x0000000900031227 */ /* 0x002fc600078e00ff */
[C---:B0-----:R-:W-:Y:S01]  /*1760*/  IADD3 R5, R192.reuse, 0x1, -R190 ;  /* 0x00000001c0057810 */ /* 0x041fe20007ffe8be */
[----:B------:R-:W-:Y:S01]  /*1770*/  IMAD.MOV.U32 R2, RZ, RZ, R0 ;  /* 0x000000ffff027224 */ /* 0x000fe200078e0000 */
[----:B--2---:R-:W-:Y:S01]  /*1780*/  @P1 SHF.R.U32.HI R2, RZ, R6, R3 ;  /* 0x00000006ff021219 */ /* 0x004fe20000011603 */
[----:B------:R-:W-:-:S03]  /*1790*/  VIADD R0, R192, 0x3f ;  /* 0x0000003fc0007836 */ /* 0x000fc60000000000 */
[----:B------:R-:W-:Y:S02]  /*17a0*/  IADD3 R7, R5, R2, RZ ;  /* 0x0000000205077210 */ /* 0x000fe40007ffe0ff */
[----:B------:R-:W-:-:S04]  /*17b0*/  SHF.R.S32.HI R3, RZ, 0x1f, R0 ;  /* 0x0000001fff037819 */ /* 0x000fc80000011400 */
[----:B------:R-:W-:Y:S01]  /*17c0*/  LEA.HI R3, R3, R0, RZ, 0x6 ;  /* 0x0000000003037211 */ /* 0x000fe200078f30ff */
[----:B------:R-:W-:-:S03]  /*17d0*/  IMAD.IADD R0, R7, 0x1, R12 ;  /* 0x0000000107007824 */ /* 0x000fc600078e020c */
[----:B------:R-:W-:Y:S01]  /*17e0*/  SHF.R.S32.HI R160, RZ, 0x6, R3 ;  /* 0x00000006ffa07819 */ /* 0x000fe20000011403 */
[----:B------:R-:W-:Y:S06]  /*17f0*/  @!P2 BRA `(.L_x_1724) ;  /* 0x000000000048a947 */ /* 0x000fec0003800000 */
[C---:B------:R-:W-:Y:S01]  /*1800*/  ISETP.GT.AND P0, PT, R7.reuse, RZ, PT ;  /* 0x000000ff0700720c */ /* 0x040fe20003f04270 */
[----:B------:R-:W-:Y:S01]  /*1810*/  BSSY B0, `(.L_x_1725) ;  /* 0x000000e000007945 */ /* 0x000fe20003800000 */
[----:B------:R-:W-:-:S11]  /*1820*/  VIADD R2, R7, 0xffffffff ;  /* 0xffffffff07027836 */ /* 0x000fd60000000000 */
[----:B------:R-:W-:Y:S05]  /*1830*/  @P0 BRA `(.L_x_1726) ;  /* 0x00000000001c0947 */ /* 0x000fea0003800000 */
[----:B------:R-:W-:Y:S01]  /*1840*/  ISETP.NE.AND P0, PT, R13, 0x1, PT ;  /* 0x000000010d00780c */ /* 0x000fe20003f05270 */
[----:B------:R-:W-:-:S12]  /*1850*/  IMAD.MOV R3, RZ, RZ, -R7 ;  /* 0x000000ffff037224 */ /* 0x000fd800078e0a07 */
[----:B------:R-:W0:Y:S02]  /*1860*/  @P0 LDC.64 R4, c[0x0][0x9e8] ;  /* 0x00027a00ff040b82 */ /* 0x000e240000000a00 */
[----:B0-----:R-:W-:-:S05]  /*1870*/  @P0 IMAD.HI.U32 R2, R3, R4, RZ ;  /* 0x0000000403020227 */ /* 0x001fca00078e00ff */
[----:B------:R-:W-:-:S04]  /*1880*/  @P0 SHF.R.U32.HI R3, RZ, R5, R2 ;  /* 0x00000005ff030219 */ /* 0x000fc80000011602 */
[----:B------:R-:W-:Y:S01]  /*1890*/  LOP3.LUT R2, RZ, R3, RZ, 0x33, !PT ;  /* 0x00000003ff027212 */ /* 0x000fe200078e33ff */
[----:B------:R-:W-:Y:S06]  /*18a0*/  BRA `(.L_x_1727) ;  /* 0x0000000000107947 */ /* 0x000fec0003800000 */
.L_x_1726:
[----:B------:R-:W-:-:S13]  /*18b0*/  ISETP.NE.AND P0, PT, R13, 0x1, PT ;  /* 0x000000010d00780c */ /* 0x000fda0003f05270 */
[----:B------:R-:W0:Y:S02]  /*18c0*/  @P0 LDC.64 R4, c[0x0][0x9e8] ;  /* 0x00027a00ff040b82 */ /* 0x000e240000000a00 */
[----:B0-----:R-:W-:-:S05]  /*18d0*/  @P0 IMAD.HI.U32 R4, R2, R4, RZ ;  /* 0x0000000402040227 */ /* 0x001fca00078e00ff */
[----:B------:R-:W-:-:S07]  /*18e0*/  @P0 SHF.R.U32.HI R2, RZ, R5, R4 ;  /* 0x00000005ff020219 */ /* 0x000fce0000011604 */
.L_x_1727:
[----:B------:R-:W-:Y:S05]  /*18f0*/  BSYNC B0 ;  /* 0x0000000000007941 */ /* 0x000fea0003800000 */
.L_x_1725:
[----:B------:R-:W-:-:S05]  /*1900*/  IMAD R3, R2, R13, R13 ;  /* 0x0000000d02037224 */ /* 0x000fca00078e020d */
[----:B------:R-:W-:-:S07]  /*1910*/  VIMNMX R0, R0, R3, PT ;  /* 0x0000000300007248 */ /* 0x000fce0003fe0100 */
.L_x_1724:
[----:B------:R-:W0:Y:S01]  /*1920*/  @P1 LDC R3, c[0x0][0x44c] ;  /* 0x00011300ff031b82 */ /* 0x000e220000000800 */
[----:B------:R-:W-:Y:S01]  /*1930*/  IMAD.MOV.U32 R2, RZ, RZ, R202 ;  /* 0x000000ffff027224 */ /* 0x000fe200078e00ca */
[----:B------:R-:W-:Y:S01]  /*1940*/  ULDC UR4, c[0x0][0x9dc] ;  /* 0x0002770000047ab9 */ /* 0x000fe20000000800 */
[----:B------:R-:W-:-:S05]  /*1950*/  IMAD.IADD R161, R192, 0x1, -R190 ;  /* 0x00000001c0a17824 */ /* 0x000fca00078e0abe */
[----:B------:R-:W1:Y:S01]  /*1960*/  @P1 LDC R4, c[0x0][0x450] ;  /* 0x00011400ff041b82 */ /* 0x000e620000000800 */
[----:B0-----:R-:W-:-:S05]  /*1970*/  @P1 IMAD.HI.U32 R3, R202, R3, RZ ;  /* 0x00000003ca031227 */ /* 0x001fca00078e00ff */
[----:B-1----:R-:W-:-:S05]  /*1980*/  @P1 SHF.R.U32.HI R2, RZ, R4, R3 ;  /* 0x00000004ff021219 */ /* 0x002fca0000011603 */
[----:B------:R-:W-:-:S04]  /*1990*/  IMAD.IADD R2, R161, 0x1, R2 ;  /* 0x00000001a1027824 */ /* 0x000fc800078e0202 */
[----:B------:R-:W-:Y:S01]  /*19a0*/  VIADD R3, R2, -UR4 ;  /* 0x8000000402037c36 */ /* 0x000fe20008000000 */
[----:B------:R-:W-:Y:S06]  /*19b0*/  @!P2 BRA `(.L_x_1728) ;  /* 0x000000000044a947 */ /* 0x000fec0003800000 */
[----:B------:R-:W-:Y:S01]  /*19c0*/  ISETP.GT.AND P0, PT, R2, -0x1, PT ;  /* 0xffffffff0200780c */ /* 0x000fe20003f04270 */
[----:B------:R-:W-:-:S12]  /*19d0*/  BSSY B0, `(.L_x_1729) ;  /* 0x000000d000007945 */ /* 0x000fd80003800000 */
[----:B------:R-:W-:Y:S05]  /*19e0*/  @P0 BRA `(.L_x_1730) ;  /* 0x00000000001c0947 */ /* 0x000fea0003800000 */
[----:B------:R-:W-:Y:S02]  /*19f0*/  ISETP.NE.AND P0, PT, R13, 0x1, PT ;  /* 0x000000010d00780c */ /* 0x000fe40003f05270 */
[----:B------:R-:W-:-:S11]  /*1a00*/  LOP3.LUT R5, RZ, R2, RZ, 0x33, !PT ;  /* 0x00000002ff057212 */ /* 0x000fd600078e33ff */
[----:B------:R-:W0:Y:S02]  /*1a10*/  @P0 LDC.64 R6, c[0x0][0x9e8] ;  /* 0x00027a00ff060b82 */ /* 0x000e240000000a00 */
[----:B0-----:R-:W-:-:S05]  /*1a20*/  @P0 IMAD.HI.U32 R2, R5, R6, RZ ;  /* 0x0000000605020227 */ /* 0x001fca00078e00ff */
[----:B------:R-:W-:-:S04]  /*1a30*/  @P0 SHF.R.U32.HI R5, RZ, R7, R2 ;  /* 0x00000007ff050219 */ /* 0x000fc80000011602 */
[----:B------:R-:W-:Y:S01]  /*1a40*/  LOP3.LUT R2, RZ, R5, RZ, 0x33, !PT ;  /* 0x00000005ff027212 */ /* 0x000fe200078e33ff */
[----:B------:R-:W-:Y:S06]  /*1a50*/  BRA `(.L_x_1731) ;  /* 0x0000000000107947 */ /* 0x000fec0003800000 */
.L_x_1730:
[----:B------:R-:W-:-:S13]  /*1a60*/  ISETP.NE.AND P0, PT, R13, 0x1, PT ;  /* 0x000000010d00780c */ /* 0x000fda0003f05270 */
[----:B------:R-:W0:Y:S02]  /*1a70*/  @P0 LDC.64 R4, c[0x0][0x9e8] ;  /* 0x00027a00ff040b82 */ /* 0x000e240000000a00 */
[----:B0-----:R-:W-:-:S05]  /*1a80*/  @P0 IMAD.HI.U32 R4, R2, R4, RZ ;  /* 0x0000000402040227 */ /* 0x001fca00078e00ff */
[----:B------:R-:W-:-:S07]  /*1a90*/  @P0 SHF.R.U32.HI R2, RZ, R5, R4 ;  /* 0x00000005ff020219 */ /* 0x000fce0000011604 */
.L_x_1731:
[----:B------:R-:W-:Y:S05]  /*1aa0*/  BSYNC B0 ;  /* 0x0000000000007941 */ /* 0x000fea0003800000 */
.L_x_1729:
[----:B------:R-:W-:-:S05]  /*1ab0*/  IMAD R2, R2, R13, RZ ;  /* 0x0000000d02027224 */ /* 0x000fca00078e02ff */
[----:B------:R-:W-:-:S07]  /*1ac0*/  VIMNMX R3, R3, R2, !PT ;  /* 0x0000000203037248 */ /* 0x000fce0007fe0100 */
.L_x_1728:
[----:B------:R-:W-:Y:S02]  /*1ad0*/  IADD3 R0, R0, 0x3f, RZ ;  /* 0x0000003f00007810 */ /* 0x000fe40007ffe0ff */
[----:B------:R-:W-:Y:S02]  /*1ae0*/  SHF.R.S32.HI R2, RZ, 0x1f, R3 ;  /* 0x0000001fff027819 */ /* 0x000fe40000011403 */
[----:B------:R-:W-:Y:S02]  /*1af0*/  SHF.R.S32.HI R5, RZ, 0x1f, R0 ;  /* 0x0000001fff057819 */ /* 0x000fe40000011400 */
[----:B------:R-:W-:Y:S02]  /*1b00*/  LEA.HI R2, R2, R3, RZ, 0x6 ;  /* 0x0000000302027211 */ /* 0x000fe400078f30ff */
[----:B------:R-:W-:Y:S02]  /*1b10*/  LEA.HI R5, R5, R0, RZ, 0x6 ;  /* 0x0000000005057211 */ /* 0x000fe400078f30ff */
[----:B------:R-:W-:-:S02]  /*1b20*/  SHF.R.S32.HI R2, RZ, 0x6, R2 ;  /* 0x00000006ff027819 */ /* 0x000fc40000011402 */
[----:B------:R-:W-:Y:S02]  /*1b30*/  SHF.R.S32.HI R5, RZ, 0x6, R5 ;  /* 0x00000006ff057819 */ /* 0x000fe40000011405 */
[----:B------:R-:W-:Y:S02]  /*1b40*/  VIMNMX R2, RZ, R2, !PT ;  /* 0x00000002ff027248 */ /* 0x000fe40007fe0100 */
[----:B------:R-:W-:-:S03]  /*1b50*/  VIMNMX R5, R160, R5, PT ;  /* 0x00000005a0057248 */ /* 0x000fc60003fe0100 */
[--C-:B------:R-:W-:Y:S02]  /*1b60*/  IMAD R2, R2, 0x40, -R11.reuse ;  /* 0x0000004002027824 */ /* 0x100fe400078e0a0b */
[----:B------:R-:W-:-:S03]  /*1b70*/  IMAD R5, R5, 0x40, -R11 ;  /* 0x0000004005057824 */ /* 0x000fc600078e0a0b */
[----:B------:R-:W-:Y:S02]  /*1b80*/  VIMNMX R2, RZ, R2, !PT ;  /* 0x00000002ff027248 */ /* 0x000fe40007fe0100 */
[----:B------:R-:W-:Y:S02]  /*1b90*/  VIMNMX R5, R5, R44, PT ;  /* 0x0000002c05057248 */ /* 0x000fe40003fe0100 */
[----:B------:R-:W-:Y:S02]  /*1ba0*/  SHF.R.U32.HI R46, RZ, 0x6, R2 ;  /* 0x00000006ff2e7819 */ /* 0x000fe40000011602 */
[----:B------:R-:W-:-:S03]  /*1bb0*/  ISETP.GT.AND P0, PT, R5, R2, PT ;  /* 0x000000020500720c */ /* 0x000fc60003f04270 */
[----:B------:R-:W-:-:S10]  /*1bc0*/  IMAD.MOV.U32 R45, RZ, RZ, R46 ;  /* 0x000000ffff2d7224 */ /* 0x000fd400078e002e */
[----:B------:R-:W-:-:S05]  /*1bd0*/  @P0 VIADD R0, R5, 0x3f ;  /* 0x0000003f05000836 */ /* 0x000fca0000000000 */
[----:B------:R-:W-:-:S04]  /*1be0*/  @P0 SHF.R.S32.HI R3, RZ, 0x1f, R0 ;  /* 0x0000001fff030819 */ /* 0x000fc80000011400 */
[----:B------:R-:W-:-:S04]  /*1bf0*/  @P0 LEA.HI R3, R3, R0, RZ, 0x6 ;  /* 0x0000000003030211 */ /* 0x000fc800078f30ff */
[----:B------:R-:W-:Y:S02]  /*1c00*/  @P0 SHF.R.S32.HI R45, RZ, 0x6, R3 ;  /* 0x00000006ff2d0819 */ /* 0x000fe40000011403 */
[----:B------:R-:W-:Y:S02]  /*1c10*/  PLOP3.LUT P0, PT, PT, PT, PT, 0x80, 0x0 ;  /* 0x000000000000781c */ /* 0x000fe40003f0f070 */
[----:B------:R-:W-:-:S13]  /*1c20*/  ISETP.GT.AND P1, PT, R45, R46, PT ;  /* 0x0000002e2d00720c */ /* 0x000fda0003f24270 */
[----:B------:R-:W-:Y:S05]  /*1c30*/  @!P1 BRA `(.L_x_1732) ;  /* 0x0000005800d89947 */ /* 0x000fea0003800000 */
        /* <DEDUP_REMOVED lines=20> */
.L_x_1734:
[----:B------:R-:W-:Y:S05]  /*1d80*/  BSYNC B6 ;  /* 0x0000000000067941 */ /* 0x000fea0003800000 */
.L_x_1733:
[----:B------:R-:W-:Y:S01]  /*1d90*/  VIADD R0, R184, 0x10000 ;  /* 0x00010000b8007836 */ /* 0x000fe20000000000 */
[----:B------:R-:W-:Y:S04]  /*1da0*/  BSSY B6, `(.L_x_1735) ;  /* 0x0000013000067945 */ /* 0x000fe80003800000 */
[----:B------:R-:W-:-:S13]  /*1db0*/  LOP3.LUT P0, RZ, R0, 0x3ff, RZ, 0xc0, !PT ;  /* 0x000003ff00ff7812 */ /* 0x000fda000780c0ff */
[----:B------:R-:W-:Y:S05]  /*1dc0*/  @!P0 BRA `(.L_x_1736) ;  /* 0x0000000000408947 */ /* 0x000fea0003800000 */
[----:B------:R-:W-:Y:S01]  /*1dd0*/  MOV R0, 0x0 ;  /* 0x0000000000007802 */ /* 0x000fe20000000f00 */
[----:B------:R-:W-:Y:S01]  /*1de0*/  ULDC.64 UR4, c[0x4][0x1b0] ;  /* 0x01006c0000047ab9 */ /* 0x000fe20000000a00 */
[----:B------:R-:W-:Y:S01]  /*1df0*/  ULDC.64 UR6, c[0x4][0x148] ;  /* 0x0100520000067ab9 */ /* 0x000fe20000000a00 */
[----:B------:R-:W-:Y:S01]  /*1e00*/  MOV R4, UR4 ;  /* 0x0000000400047c02 */ /* 0x000fe20008000f00 */
[----:B------:R0:W1:Y:S01]  /*1e10*/  LDC.64 R2, c[0x4][R0] ;  /* 0x0100000000027b82 */ /* 0x0000620000000a00 */
[----:B------:R-:W-:Y:S01]  /*1e20*/  IMAD.U32 R5, RZ, RZ, UR5 ;  /* 0x00000005ff057e24 */ /* 0x000fe2000f8e00ff */
[----:B------:R-:W-:Y:S01]  /*1e30*/  ULDC.64 UR4, c[0x4][0x1b8] ;  /* 0x01006e0000047ab9 */ /* 0x000fe20000000a00 */
[----:B------:R-:W-:Y:S01]  /*1e40*/  IMAD.U32 R10, RZ, RZ, UR6 ;  /* 0x00000006ff0a7e24 */ /* 0x000fe2000f8e00ff */
[----:B------:R-:W-:Y:S01]  /*1e50*/  MOV R13, RZ ;  /* 0x000000ff000d7202 */ /* 0x000fe20000000f00 */
[----:B------:R-:W-:Y:S02]  /*1e60*/  IMAD.U32 R6, RZ, RZ, UR4 ;  /* 0x00000004ff067e24 */ /* 0x000fe4000f8e00ff */
[----:B------:R-:W-:-:S02]  /*1e70*/  IMAD.U32 R7, RZ, RZ, UR5 ;  /* 0x00000005ff077e24 */ /* 0x000fc4000f8e00ff */
[----:B------:R-:W-:Y:S02]  /*1e80*/  IMAD.U32 R11, RZ, RZ, UR7 ;  /* 0x00000007ff0b7e24 */ /* 0x000fe4000f8e00ff */
[----:B------:R-:W-:Y:S02]  /*1e90*/  IMAD.MOV.U32 R8, RZ, RZ, 0x70 ;  /* 0x00000070ff087424 */ /* 0x000fe400078e00ff */
[----:B0-----:R-:W-:-:S07]  /*1ea0*/  IMAD.MOV.U32 R12, RZ, RZ, 0x1 ;  /* 0x00000001ff0c7424 */ /* 0x001fce00078e00ff */
[----:B------:R-:W-:-:S07]  /*1eb0*/  LEPC R20, `(.L_x_1736) ;  /* 0x000000001014794e */ /* 0x000fce0000000000 */
[----:B-1---5:R-:W-:Y:S05]  /*1ec0*/  CALL.ABS.NOINC R2 ;  /* 0x0000000002007343 */ /* 0x022fea0003c00000 */
.L_x_1736:
[----:B------:R-:W-:Y:S05]  /*1ed0*/  BSYNC B6 ;  /* 0x0000000000067941 */ /* 0x000fea0003800000 */
.L_x_1735:
[----:B------:R-:W-:Y:S01]  /*1ee0*/  ULDC.64 UR4, c[0x0][0x9f8] ;  /* 0x00027e0000047ab9 */ /* 0x000fe20000000a00 */
[----:B------:R-:W-:Y:S01]  /*1ef0*/  IMAD.MOV.U32 R71, RZ, RZ, R23 ;  /* 0x000000ffff477224 */ /* 0x000fe200078e0017 */
[----:B------:R-:W-:Y:S01]  /*1f00*/  ISETP.NE.U32.AND P0, PT, RZ, UR4, PT ;  /* 0x00000004ff007c0c */ /* 0x000fe2000bf05070 */
[----:B------:R-:W0:Y:S03]  /*1f10*/  LDC.64 R64, c[0x0][0x3f8] ;  /* 0x0000fe00ff407b82 */ /* 0x000e260000000a00 */
[----:B------:R-:W-:-:S05]  /*1f20*/  ISETP.NE.AND.EX P0, PT, RZ, UR5, PT, P0 ;  /* 0x00000005ff007c0c */ /* 0x000fca000bf05300 */
[----:B------:R-:W1:Y:S08]  /*1f30*/  LDC R27, c[0x0][0x3f4] ;  /* 0x0000fd00ff1b7b82 */ /* 0x000e700000000800 */
[----:B------:R-:W2:Y:S08]  /*1f40*/  @P0 LDC.64 R2, c[0x0][0x9f8] ;  /* 0x00027e00ff020b82 */ /* 0x000eb00000000a00 */
[----:B------:R-:W3:Y:S01]  /*1f50*/  LDC.64 R28, c[0x0][0x408] ;  /* 0x00010200ff1c7b82 */ /* 0x000ee20000000a00 */
[----:B--2---:R-:W-:-:S05]  /*1f60*/  @P0 IMAD.WIDE R2, R23, 0x4, R2 ;  /* 0x0000000417020825 */ /* 0x004fca00078e0202 */
[----:B------:R2:W4:Y:S01]  /*1f70*/  @P0 LDG.E R71, desc[UR36][R2.64] ;  /* 0x0000002402470981 */ /* 0x000522000c1e1900 */
[----:B------:R-:W-:Y:S01]  /*1f80*/  SHF.R.S32.HI R20, RZ, 0x1f, R189 ;  /* 0x0000001fff147819 */ /* 0x000fe200000114bd */
[-C--:B0-----:R-:W-:Y:S01]  /*1f90*/  IMAD.WIDE.U32 R4, R189, R64.reuse, R18 ;  /* 0x00000040bd047225 */ /* 0x081fe200078e0012 */
[----:B-1----:R-:W-:Y:S02]  /*1fa0*/  ISETP.GE.AND P0, PT, R16, R27, PT ;  /* 0x0000001b1000720c */ /* 0x002fe40003f06270 */
[----:B------:R-:W-:Y:S01]  /*1fb0*/  SHF.R.U32.HI R21, RZ, 0x3, R206 ;  /* 0x00000003ff157819 */ /* 0x000fe200000116ce */
[-C--:B------:R-:W-:Y:S01]  /*1fc0*/  IMAD R0, R20, R64.reuse, RZ ;  /* 0x0000004014007224 */ /* 0x080fe200078e02ff */
[----:B------:R-:W-:Y:S01]  /*1fd0*/  SEL R9, R27, RZ, P0 ;  /* 0x000000ff1b097207 */ /* 0x000fe20000000000 */
[C---:B------:R-:W-:Y:S01]  /*1fe0*/  IMAD.WIDE.U32 R6, R189.reuse, R64, R16 ;  /* 0x00000040bd067225 */ /* 0x040fe200078e0010 */
[----:B------:R-:W-:Y:S02]  /*1ff0*/  SHF.L.U64.HI R68, R64, 0x6, R65 ;  /* 0x0000000640447819 */ /* 0x000fe40000010241 */
[----:B---3--:R-:W-:Y:S01]  /*2000*/  SHF.L.U64.HI R62, R28, 0x5, R29 ;  /* 0x000000051c3e7819 */ /* 0x008fe2000001021d */
[----:B------:R-:W-:Y:S01]  /*2010*/  IMAD R11, R189, R65, R0 ;  /* 0x00000041bd0b7224 */ /* 0x000fe200078e0200 */
[----:B------:R-:W-:Y:S01]  /*2020*/  SHF.R.S32.HI R74, RZ, 0x1f, R22 ;  /* 0x0000001fff4a7819 */ /* 0x000fe20000011416 */
[----:B------:R-:W-:Y:S01]  /*2030*/  IMAD R0, R20, R28, RZ ;  /* 0x0000001c14007224 */ /* 0x000fe200078e02ff */
[----:B------:R-:W-:Y:S01]  /*2040*/  SHF.R.U32.HI R20, RZ, 0x3, R204 ;  /* 0x00000003ff147819 */ /* 0x000fe200000116cc */
[----:B------:R-:W-:-:S02]  /*2050*/  IMAD.IADD R5, R5, 0x1, R11 ;  /* 0x0000000105057824 */ /* 0x000fc400078e020b */
[----:B------:R-:W-:Y:S02]  /*2060*/  IMAD R13, R189, R29, R0 ;  /* 0x0000001dbd0d7224 */ /* 0x000fe400078e0200 */
[----:B------:R-:W-:Y:S02]  /*2070*/  IMAD.IADD R0, R16, 0x1, R9 ;  /* 0x0000000110007824 */ /* 0x000fe400078e0209 */
[----:B------:R-:W-:Y:S02]  /*2080*/  IMAD.IADD R7, R11, 0x1, R7 ;  /* 0x000000010b077824 */ /* 0x000fe400078e0207 */
[----:B--2---:R-:W-:Y:S01]  /*2090*/  IMAD.WIDE.U32 R2, R189, R28, R18 ;  /* 0x0000001cbd027225 */ /* 0x004fe200078e0012 */
[----:B------:R-:W-:-:S03]  /*20a0*/  SHF.R.S32.HI R11, RZ, 0x1f, R0 ;  /* 0x0000001fff0b7819 */ /* 0x000fc60000011400 */
[----:B------:R-:W-:Y:S01]  /*20b0*/  IMAD.WIDE.U32 R8, R189, R28, R16 ;  /* 0x0000001cbd087225 */ /* 0x000fe200078e0010 */
[CC--:B------:R-:W-:Y:S02]  /*20c0*/  LEA.HI R10, R11.reuse, R0.reuse, RZ, 0x7 ;  /* 0x000000000b0a7211 */ /* 0x0c0fe400078f38ff */
[----:B------:R-:W-:Y:S01]  /*20d0*/  LEA.HI R11, R11, R0, RZ, 0x4 ;  /* 0x000000000b0b7211 */ /* 0x000fe200078f20ff */
[----:B------:R-:W-:Y:S01]  /*20e0*/  IMAD.IADD R3, R3, 0x1, R13 ;  /* 0x0000000103037824 */ /* 0x000fe200078e020d */
[----:B------:R-:W-:Y:S01]  /*20f0*/  SHF.L.U32 R10, R10, 0x6, RZ ;  /* 0x000000060a0a7819 */ /* 0x000fe200000006ff */
[----:B------:R-:W-:Y:S01]  /*2100*/  IMAD.IADD R9, R13, 0x1, R9 ;  /* 0x000000010d097824 */ /* 0x000fe200078e0209 */
[----:B------:R-:W-:Y:S01]  /*2110*/  LOP3.LUT R12, R204, 0x70, R11, 0xf8, !PT ;  /* 0x00000070cc0c7812 */ /* 0x000fe200078ef80b */
[C---:B-----5:R-:W-:Y:S01]  /*2120*/  IMAD.WIDE.U32 R42, R39.reuse, R64, R4 ;  /* 0x00000040272a7225 */ /* 0x060fe200078e0004 */
[----:B------:R-:W-:Y:S02]  /*2130*/  LOP3.LUT R0, R206, 0x70, R11, 0xf8, !PT ;  /* 0x00000070ce007812 */ /* 0x000fe400078ef80b */
[----:B------:R-:W-:Y:S01]  /*2140*/  LOP3.LUT R12, R12, R20, RZ, 0x3c, !PT ;  /* 0x000000140c0c7212 */ /* 0x000fe200078e3cff */
[----:B------:R-:W-:Y:S01]  /*2150*/  IMAD.WIDE.U32 R40, R39, R64, R6 ;  /* 0x0000004027287225 */ /* 0x000fe200078e0006 */
[----:B------:R-:W0:Y:S01]  /*2160*/  S2R R20, SR_TID.X ;  /* 0x0000000000147919 */ /* 0x000e220000002100 */
[----:B------:R-:W-:-:S02]  /*2170*/  SHF.R.S32.HI R13, RZ, 0x1f, R39 ;  /* 0x0000001fff0d7819 */ /* 0x000fc40000011427 */
[----:B------:R-:W-:Y:S01]  /*2180*/  LOP3.LUT R69, R0, R21, RZ, 0x3c, !PT ;  /* 0x0000001500457212 */ /* 0x000fe200078e3cff */
[----:B------:R-:W-:Y:S01]  /*2190*/  IMAD.WIDE.U32 R36, R39, R28, R2 ;  /* 0x0000001c27247225 */ /* 0x000fe200078e0002 */
[----:B------:R-:W-:Y:S02]  /*21a0*/  LOP3.LUT R10, R10, 0xffffe000, RZ, 0xc0, !PT ;  /* 0xffffe0000a0a7812 */ /* 0x000fe400078ec0ff */
[----:B------:R-:W-:Y:S01]  /*21b0*/  LOP3.LUT R53, R11, 0xfffffff0, RZ, 0xc0, !PT ;  /* 0xfffffff00b357812 */ /* 0x000fe200078ec0ff */
[----:B------:R-:W-:Y:S01]  /*21c0*/  IMAD R0, R13, R64, RZ ;  /* 0x000000400d007224 */ /* 0x000fe200078e02ff */
[-C--:B------:R-:W-:Y:S01]  /*21d0*/  IADD3 R69, R69, R10.reuse, R210 ;  /* 0x0000000a45457210 */ /* 0x080fe20007ffe0d2 */
[----:B------:R-:W-:Y:S01]  /*21e0*/  IMAD.SHL.U32 R66, R64, 0x40, RZ ;  /* 0x0000004040427824 */ /* 0x000fe200078e00ff */
[----:B------:R-:W-:Y:S01]  /*21f0*/  IADD3 R67, R12, R10, R209 ;  /* 0x0000000a0c437210 */ /* 0x000fe20007ffe0d1 */
[----:B------:R-:W-:Y:S01]  /*2200*/  IMAD R15, R39, R65, R0 ;  /* 0x00000041270f7224 */ /* 0x000fe200078e0200 */
[C---:B------:R-:W-:Y:S01]  /*2210*/  SHF.L.U64.HI R65, R64.reuse, 0x5, R65 ;  /* 0x0000000540417819 */ /* 0x040fe20000010241 */
[----:B------:R-:W-:Y:S01]  /*2220*/  IMAD R0, R13, R28, RZ ;  /* 0x0000001c0d007224 */ /* 0x000fe200078e02ff */
[----:B------:R-:W-:Y:S01]  /*2230*/  SHF.R.S32.HI R50, RZ, 0x4, R11 ;  /* 0x00000004ff327819 */ /* 0x000fe2000001140b */
[----:B------:R-:W-:Y:S01]  /*2240*/  IMAD.SHL.U32 R63, R64, 0x20, RZ ;  /* 0x00000020403f7824 */ /* 0x000fe200078e00ff */
[C---:B------:R-:W-:Y:S01]  /*2250*/  SHF.L.U64.HI R64, R28.reuse, 0x6, R29 ;  /* 0x000000061c407819 */ /* 0x040fe2000001021d */
[----:B------:R-:W-:Y:S01]  /*2260*/  IMAD R5, R39, R29, R0 ;  /* 0x0000001d27057224 */ /* 0x000fe200078e0200 */
[----:B------:R-:W-:Y:S01]  /*2270*/  IADD3 R55, R43, R15, RZ ;  /* 0x0000000f2b377210 */ /* 0x000fe20007ffe0ff */
[----:B------:R-:W-:Y:S01]  /*2280*/  IMAD.IADD R70, R25, 0x1, R24 ;  /* 0x0000000119467824 */ /* 0x000fe200078e0218 */
[----:B------:R-:W-:Y:S01]  /*2290*/  SHF.R.S32.HI R47, RZ, 0x1f, R53 ;  /* 0x0000001fff2f7819 */ /* 0x000fe20000011435 */
[----:B------:R-:W-:-:S02]  /*22a0*/  IMAD.SHL.U32 R60, R28, 0x40, RZ ;  /* 0x000000401c3c7824 */ /* 0x000fc400078e00ff */
[----:B------:R-:W-:Y:S02]  /*22b0*/  IMAD.SHL.U32 R61, R28, 0x20, RZ ;  /* 0x000000201c3d7824 */ /* 0x000fe400078e00ff */
[----:B------:R-:W-:Y:S02]  /*22c0*/  IMAD R59, R214, 0x20, R189 ;  /* 0x00000020d63b7824 */ /* 0x000fe400078e02bd */
[----:B------:R-:W-:Y:S02]  /*22d0*/  IMAD.SHL.U32 R56, R27, 0x2, RZ ;  /* 0x000000021b387824 */ /* 0x000fe400078e00ff */
[----:B------:R-:W-:Y:S01]  /*22e0*/  IMAD.IADD R54, R15, 0x1, R41 ;  /* 0x000000010f367824 */ /* 0x000fe200078e0229 */
[----:B0-----:R-:W-:Y:S01]  /*22f0*/  SHF.R.U32.HI R14, RZ, 0x7, R20 ;  /* 0x00000007ff0e7819 */ /* 0x001fe20000011614 */
[----:B------:R-:W-:-:S03]  /*2300*/  IMAD.WIDE.U32 R20, R39, R28, R8 ;  /* 0x0000001c27147225 */ /* 0x000fc600078e0008 */
[C---:B------:R-:W-:Y:S01]  /*2310*/  ISETP.NE.AND P6, PT, R14.reuse, 0x1, PT ;  /* 0x000000010e00780c */ /* 0x040fe20003fc5270 */
[----:B------:R-:W-:Y:S02]  /*2320*/  VIADD R58, R14, 0x8 ;  /* 0x000000080e3a7836 */ /* 0x000fe40000000000 */
[----:B------:R-:W-:Y:S02]  /*2330*/  IMAD.IADD R51, R37, 0x1, R5 ;  /* 0x0000000125337824 */ /* 0x000fe400078e0205 */
[----:B------:R-:W-:-:S08]  /*2340*/  IMAD.IADD R52, R5, 0x1, R21 ;  /* 0x0000000105347824 */ /* 0x000fd000078e0215 */
[----:B------:R-:W-:Y:S05]  /*2350*/  @!P6 WARPSYNC.ALL ;  /* 0x000000000000e948 */ /* 0x000fea0003800000 */
[----:B------:R-:W-:Y:S01]  /*2360*/  ULDC UR4, c[0x0][0x2f4] ;  /* 0x0000bd0000047ab9 */ /* 0x000fe20000000800 */
[----:B------:R-:W-:Y:S01]  /*2370*/  @!P6 BAR.SYNC.DEFER_BLOCKING 0x9, 0x100 ;  /* 0x024400000000eb1d */ /* 0x000fe20000010000 */
[----:B------:R-:W-:Y:S02]  /*2380*/  ISETP.GE.AND P1, PT, R16, UR4, PT ;  /* 0x0000000410007c0c */ /* 0x000fe4000bf26270 */
[----:B------:R-:W-:Y:S02]  /*2390*/  ISETP.GE.AND P2, PT, R187, UR4, PT ;  /* 0x00000004bb007c0c */ /* 0x000fe4000bf46270 */
[----:B----4-:R-:W-:-:S11]  /*23a0*/  SHF.R.S32.HI R57, RZ, 0x1f, R71 ;  /* 0x0000001fff397819 */ /* 0x010fd60000011447 */
.L_x_1790:
[----:B0-----:R-:W0:Y:S01]  /*23b0*/  LDC R78, c[0x0][0x430] ;  /* 0x00010c00ff4e7b82 */ /* 0x001e220000000800 */
[----:B------:R-:W-:Y:S02]  /*23c0*/  VIADD R45, R45, 0xffffffff ;  /* 0xffffffff2d2d7836 */ /* 0x000fe40000000000 */
[----:B------:R-:W-:Y:S02]  /*23d0*/  IMAD.MOV.U32 R79, RZ, RZ, RZ ;  /* 0x000000ffff4f7224 */ /* 0x000fe400078e00ff */
[----:B------:R-:W-:-:S03]  /*23e0*/  IMAD R7, R45, 0x40, R59 ;  /* 0x000000402d077824 */ /* 0x000fc600078e023b */
[----:B------:R-:W1:Y:S01]  /*23f0*/  LDC R83, c[0x0][0x3f4] ;  /* 0x0000fd00ff537b82 */ /* 0x000e620000000800 */
[----:B------:R-:W-:Y:S01]  /*2400*/  IMAD.IADD R9, R70, 0x1, R7 ;  /* 0x0000000146097824 */ /* 0x000fe200078e0207 */
[----:B------:R-:W-:-:S03]  /*2410*/  ISETP.GE.AND P3, PT, R7, R44, PT ;  /* 0x0000002c0700720c */ /* 0x000fc60003f66270 */
[----:B------:R-:W-:Y:S01]  /*2420*/  IMAD.MOV.U32 R7, RZ, RZ, R9 ;  /* 0x000000ffff077224 */ /* 0x000fe200078e0009 */
[----:B------:R-:W-:Y:S02]  /*2430*/  ISETP.GT.OR P3, PT, R59, 0x3f, P3 ;  /* 0x0000003f3b00780c */ /* 0x000fe40001f64670 */
[----:B0-----:R-:W-:-:S11]  /*2440*/  ISETP.NE.AND P4, PT, R78, 0x1, PT ;  /* 0x000000014e00780c */ /* 0x001fd60003f85270 */
[----:B---3--:R-:W0:Y:S08]  /*2450*/  @!P3 LDC.64 R4, c[0x0][0x428] ;  /* 0x00010a00ff04bb82 */ /* 0x008e300000000a00 */
        /* <DEDUP_REMOVED lines=12> */
[----:B------:R-:W-:-:S05]  /*2520*/  @!P3 LEA.HI.X R5, R2, R11, R0, 0x2, P4 ;  /* 0x0000000b0205b211 */ /* 0x000fca00020f1400 */
[----:B------:R0:W5:Y:S01]  /*2530*/  @!P3 LDG.E R79, desc[UR36][R4.64] ;  /* 0x00000024044fb981 */ /* 0x000162000c1e1900 */
[----:B-1----:R-:W-:Y:S01]  /*2540*/  ISETP.GE.AND P3, PT, R83, 0x1, PT ;  /* 0x000000015300780c */ /* 0x002fe20003f66270 */
[----:B------:R-:W-:Y:S01]  /*2550*/  IMAD.MOV R3, RZ, RZ, -R7 ;  /* 0x000000ffff037224 */ /* 0x000fe200078e0a07 */
[----:B------:R-:W-:Y:S01]  /*2560*/  ISETP.GT.AND P4, PT, R45, R46, PT ;  /* 0x0000002e2d00720c */ /* 0x000fe20003f84270 */
[----:B------:R-:W-:Y:S01]  /*2570*/  IMAD R73, R186, 0x4000, R212 ;  /* 0x00004000ba497824 */ /* 0x000fe200078e02d4 */
[----:B------:R-:W-:Y:S05]  /*2580*/  YIELD ;  /* 0x0000000000007946 */ /* 0x000fea0003800000 */
[----:B------:R-:W-:Y:S01]  /*2590*/  BSSY B0, `(.L_x_1737) ;  /* 0x00004c1000007945 */ /* 0x000fe20003800000 */
[----:B------:R-:W-:Y:S01]  /*25a0*/  IMAD R78, R78, R3, R9 ;  /* 0x000000034e4e7224 */ /* 0x000fe200078e0209 */
[----:B------:R-:W-:Y:S01]  /*25b0*/  P2R R75, PR, RZ, 0x10 ;  /* 0x00000010ff4b7803 */ /* 0x000fe20000000000 */
        /* <DEDUP_REMOVED lines=9> */
[----:B------:R-:W-:Y:S02]  /*2650*/  IMAD R4, R64, R45, RZ ;  /* 0x0000002d40047224 */ /* 0x000fe400078e02ff */
[----:B------:R-:W-:Y:S01]  /*2660*/  IMAD R5, R78, UR5, R5 ;  /* 0x000000054e057c24 */ /* 0x000fe2000f8e0205 */
[----:B------:R-:W-:Y:S01]  /*2670*/  ULDC.64 UR4, c[0x0][0x310] ;  /* 0x0000c40000047ab9 */ /* 0x000fe20000000a00 */
[----:B------:R-:W-:-:S02]  /*2680*/  IMAD R80, R45, -0x40, R44 ;  /* 0xffffffc02d507824 */ /* 0x000fc400078e022c */
[----:B------:R-:W-:Y:S02]  /*2690*/  IMAD R0, R76, UR4, RZ ;  /* 0x000000044c007c24 */ /* 0x000fe4000f8e02ff */
[----:B------:R-:W-:Y:S01]  /*26a0*/  IMAD.IADD R3, R3, 0x1, R5 ;  /* 0x0000000103037824 */ /* 0x000fe200078e0205 */
[----:B------:R-:W-:Y:S01]  /*26b0*/  SHF.R.S32.HI R5, RZ, 0x1f, R45 ;  /* 0x0000001fff057819 */ /* 0x000fe2000001142d */
[C---:B------:R-:W-:Y:S01]  /*26c0*/  IMAD R7, R79.reuse, UR5, R0 ;  /* 0x000000054f077c24 */ /* 0x040fe2000f8e0200 */
[----:B------:R-:W-:Y:S01]  /*26d0*/  VIMNMX R80, R80, 0x40, PT ;  /* 0x0000004050507848 */ /* 0x000fe20003fe0100 */
[----:B------:R-:W-:Y:S01]  /*26e0*/  IMAD.WIDE.U32 R2, R79, UR4, R2 ;  /* 0x000000044f027c25 */ /* 0x000fe2000f8e0002 */
[----:B------:R-:W-:-:S03]  /*26f0*/  ULDC.64 UR4, c[0x0][0x308] ;  /* 0x0000c20000047ab9 */ /* 0x000fc60000000a00 */
[----:B------:R-:W-:Y:S02]  /*2700*/  IMAD.IADD R3, R3, 0x1, R7 ;  /* 0x0000000103037824 */ /* 0x000fe400078e0207 */
[----:B------:R-:W-:Y:S02]  /*2710*/  IMAD R7, R74, UR4, RZ ;  /* 0x000000044a077c24 */ /* 0x000fe4000f8e02ff */
[----:B------:R-:W-:Y:S02]  /*2720*/  IMAD R0, R68, R45, RZ ;  /* 0x0000002d44007224 */ /* 0x000fe400078e02ff */
[----:B------:R-:W-:-:S04]  /*2730*/  IMAD.WIDE.U32 R2, R22, UR4, R2 ;  /* 0x0000000416027c25 */ /* 0x000fc8000f8e0002 */
[----:B------:R-:W-:Y:S01]  /*2740*/  IMAD R9, R22, UR5, R7 ;  /* 0x0000000516097c24 */ /* 0x000fe2000f8e0207 */
[----:B------:R-:W-:Y:S01]  /*2750*/  ULDC.64 UR4, c[0x0][0x2e8] ;  /* 0x0000ba0000047ab9 */ /* 0x000fe20000000a00 */
[C---:B------:R-:W-:Y:S01]  /*2760*/  IMAD R11, R5.reuse, R66, R0 ;  /* 0x00000042050b7224 */ /* 0x040fe200078e0200 */
[----:B------:R-:W-:Y:S01]  /*2770*/  IADD3 R0, P4, R2, UR4, RZ ;  /* 0x0000000402007c10 */ /* 0x000fe2000ff9e0ff */
[----:B------:R-:W-:Y:S02]  /*2780*/  IMAD R13, R5, R60, R4 ;  /* 0x0000003c050d7224 */ /* 0x000fe400078e0204 */
[----:B------:R-:W-:Y:S01]  /*2790*/  IMAD.WIDE.U32 R6, R66, R45, RZ ;  /* 0x0000002d42067225 */ /* 0x000fe200078e00ff */
[----:B------:R-:W-:-:S03]  /*27a0*/  IADD3.X R2, R3, UR5, R9, P4, !PT ;  /* 0x0000000503027c10 */ /* 0x000fc6000a7fe409 */
[----:B------:R-:W-:Y:S01]  /*27b0*/  IMAD.WIDE.U32 R4, R60, R45, RZ ;  /* 0x0000002d3c047225 */ /* 0x000fe200078e00ff */
[----:B------:R-:W-:-:S03]  /*27c0*/  IADD3 R14, R7, R11, RZ ;  /* 0x0000000b070e7210 */ /* 0x000fc60007ffe0ff */
[----:B------:R-:W-:Y:S01]  /*27d0*/  IMAD.IADD R81, R5, 0x1, R13 ;  /* 0x0000000105517824 */ /* 0x000fe200078e020d */
[----:B------:R-:W-:Y:S06]  /*27e0*/  @!P3 BRA `(.L_x_1739) ;  /* 0x00000020009cb947 */ /* 0x000fec0003800000 */
[----:B------:R-:W-:Y:S01]  /*27f0*/  ISETP.GE.AND P3, PT, R189, R80, PT ;  /* 0x00000050bd00720c */ /* 0x000fe20003f66270 */
[----:B------:R-:W-:Y:S01]  /*2800*/  BSSY B1, `(.L_x_1740) ;  /* 0x0000017000017945 */ /* 0x000fe20003800000 */
[----:B------:R-:W-:Y:S02]  /*2810*/  CS2R R8, SRZ ;  /* 0x0000000000087805 */ /* 0x000fe4000001ff00 */
[----:B------:R-:W-:Y:S02]  /*2820*/  CS2R R32, SRZ ;  /* 0x0000000000207805 */ /* 0x000fe4000001ff00 */
[----:B------:R-:W-:Y:S02]  /*2830*/  CS2R R34, SRZ ;  /* 0x0000000000227805 */ /* 0x000fe4000001ff00 */
[----:B------:R-:W-:Y:S02]  /*2840*/  CS2R R30, SRZ ;  /* 0x00000000001e7805 */ /* 0x000fe4000001ff00 */
[----:B------:R-:W-:-:S03]  /*2850*/  CS2R R48, SRZ ;  /* 0x0000000000307805 */ /* 0x000fc6000001ff00 */
[----:B------:R-:W-:Y:S05]  /*2860*/  @P3 BRA `(.L_x_1741) ;  /* 0x0000000000403947 */ /* 0x000fea0003800000 */
        /* <DEDUP_REMOVED lines=16> */
.L_x_1741:
[----:B------:R-:W-:Y:S05]  /*2970*/  BSYNC B1 ;  /* 0x0000000000017941 */ /* 0x000fea0003800000 */
.L_x_1740:
[----:B------:R-:W-:Y:S01]  /*2980*/  ISETP.GE.AND P4, PT, R227, R80, PT ;  /* 0x00000050e300720c */ /* 0x000fe20003f86270 */
[----:B------:R-:W-:Y:S01]  /*2990*/  BSSY B1, `(.L_x_1742) ;  /* 0x000001b000017945 */ /* 0x000fe20003800000 */
[----:B------:R-:W-:Y:S02]  /*29a0*/  CS2R R26, SRZ ;  /* 0x00000000001a7805 */ /* 0x000fe4000001ff00 */
[----:B------:R-:W-:Y:S01]  /*29b0*/  CS2R R24, SRZ ;  /* 0x0000000000187805 */ /* 0x000fe2000001ff00 */
[----:B-----5:R-:W-:Y:S01]  /*29c0*/  IMAD.MOV.U32 R84, RZ, RZ, R32 ;  /* 0x000000ffff547224 */ /* 0x020fe200078e0020 */
[----:B------:R-:W-:Y:S01]  /*29d0*/  CS2R R28, SRZ ;  /* 0x00000000001c7805 */ /* 0x000fe2000001ff00 */
[----:B------:R-:W-:-:S06]  /*29e0*/  IMAD.MOV.U32 R96, RZ, RZ, R34 ;  /* 0x000000ffff607224 */ /* 0x000fcc00078e0022 */
[----:B------:R-:W-:Y:S05]  /*29f0*/  @P4 BRA `(.L_x_1743) ;  /* 0x0000000000504947 */ /* 0x000fea0003800000 */
        /* <DEDUP_REMOVED lines=20> */
.L_x_1743:
[----:B------:R-:W-:Y:S05]  /*2b40*/  BSYNC B1 ;  /* 0x0000000000017941 */ /* 0x000fea0003800000 */
.L_x_1742:
[----:B------:R-:W-:Y:S01]  /*2b50*/  UISETP.NE.AND UP0, UPT, UR61, 0x3, UPT ;  /* 0x000000033d00788c */ /* 0x000fe2000bf05270 */
[----:B------:R-:W-:Y:S01]  /*2b60*/  IMAD.MOV.U32 R87, RZ, RZ, R30 ;  /* 0x000000ffff577224 */ /* 0x000fe200078e001e */
[----:B-----5:R-:W-:Y:S01]  /*2b70*/  MOV R82, R24 ;  /* 0x0000001800527202 */ /* 0x020fe20000000f00 */
[----:B------:R-:W-:Y:S02]  /*2b80*/  IMAD.MOV.U32 R93, RZ, RZ, R48 ;  /* 0x000000ffff5d7224 */ /* 0x000fe400078e0030 */
[----:B------:R-:W-:Y:S01]  /*2b90*/  IMAD.MOV.U32 R38, RZ, RZ, R8 ;  /* 0x000000ffff267224 */ /* 0x000fe200078e0008 */
[----:B------:R-:W-:Y:S01]  /*2ba0*/  PLOP3.LUT P5, PT, PT, PT, UP0, 0x80, 0x0 ;  /* 0x000000000000781c */ /* 0x000fe20003faf008 */
[----:B------:R-:W-:Y:S02]  /*2bb0*/  IMAD.MOV.U32 R85, RZ, RZ, R26 ;  /* 0x000000ffff557224 */ /* 0x000fe400078e001a */
[----:B------:R-:W-:-:S10]  /*2bc0*/  IMAD.MOV.U32 R86, RZ, RZ, R28 ;  /* 0x000000ffff567224 */ /* 0x000fd400078e001c */
[----:B------:R-:W-:Y:S05]  /*2bd0*/  @!P5 BRA `(.L_x_1744) ;  /* 0x000000000004d947 */ /* 0x000fea0003800000 */
[----:B------:R-:W-:Y:S01]  /*2be0*/  BPT.TRAP 0x1 ;  /* 0x000000040000795c */ /* 0x000fe20000300000 */
.L_x_1744:
[----:B------:R-:W-:Y:S01]  /*2bf0*/  IMAD R72, R186, 0x8, R184 ;  /* 0x00000008ba487824 */ /* 0x000fe200078e02b8 */
[----:B------:R-:W-:Y:S01]  /*2c00*/  SHF.L.U32 R81, R195, 0x1f, RZ ;  /* 0x0000001fc3517819 */ /* 0x000fe200000006ff */
[----:B------:R-:W-:Y:S03]  /*2c10*/  BSSY B1, `(.L_x_1745) ;  /* 0x0000003000017945 */ /* 0x000fe60003800000 */
[----:B------:R-:W2:Y:S02]  /*2c20*/  SYNCS.PHASECHK.TRANS64.TRYWAIT P6, [R72+URZ+0x28490], R81 ;  /* 0x02849051480075a7 */ /* 0x000ea400080c017f */
[----:B--2---:R-:W-:Y:S05]  /*2c30*/  @!P6 BRA `(.L_x_1746) ;  /* 0x0000024c000ce947 */ /* 0x004fea0003800000 */
.L_x_2115:
[----:B------:R-:W-:Y:S05]  /*2c40*/  BSYNC B1 ;  /* 0x0000000000017941 */ /* 0x000fea0003800000 */
.L_x_1745:
[----:B------:R-:W-:-:S03]  /*2c50*/  UMOV UR4, 0xffffffff ;  /* 0xffffffff00047882 */ /* 0x000fc60000000000 */
[----:B------:R-:W-:Y:S05]  /*2c60*/  BRA.DIV UR4, `(.L_x_1747) ;  /* 0x0000024e04147947 */ /* 0x000fea000b800000 */
[----:B------:R3:W4:Y:S04]  /*2c70*/  SHFL.IDX PT, R3, R2, RZ, 0x181f ;  /* 0x00181fff02037589 */ /* 0x00072800000e0000 */
[----:B------:R3:W0:Y:S02]  /*2c80*/  SHFL.IDX PT, R14, R0, RZ, 0x181f ;  /* 0x00181fff000e7589 */ /* 0x00062400000e0000 */
.L_x_2119:
[----:B------:R-:W-:Y:S04]  /*2c90*/  BSSY B1, `(.L_x_1748) ;  /* 0x00000ef000017945 */ /* 0x000fe80003800000 */
[----:B------:R-:W-:Y:S05]  /*2ca0*/  @P3 BRA `(.L_x_1749) ;  /* 0x0000000c00b43947 */ /* 0x000fea0003800000 */
[----:B------:R-:W-:Y:S04]  /*2cb0*/  BSSY B2, `(.L_x_1750) ;  /* 0x0000076000027945 */ /* 0x000fe80003800000 */
[----:B------:R-:W-:Y:S05]  /*2cc0*/  @P1 BRA `(.L_x_1751) ;  /* 0x0000000400d01947 */ /* 0x000fea0003800000 */
[----:B-1----:R1:W1:Y:S01]  /*2cd0*/  LDS.128 R4, [R73+0x20000] ;  /* 0x0200000049047984 */ /* 0x0022620000000c00 */
[----:B0-----:R-:W-:Y:S01]  /*2ce0*/  IADD3 R10, P3, R16, R14, RZ ;  /* 0x0000000e100a7210 */ /* 0x001fe20007f7e0ff */
[----:B------:R-:W-:Y:S04]  /*2cf0*/  BSSY B3, `(.L_x_1752) ;  /* 0x0000070000037945 */ /* 0x000fe80003800000 */
[----:B----4-:R-:W-:Y:S01]  /*2d00*/  IMAD.X R11, R3, 0x1, R17, P3 ;  /* 0x00000001030b7824 */ /* 0x010fe200018e0611 */
[----:B------:R-:W-:-:S13]  /*2d10*/  ISETP.GE.AND P3, PT, R18, R83, PT ;  /* 0x000000531200720c */ /* 0x000fda0003f66270 */
[----:B------:R-:W-:Y:S05]  /*2d20*/  @P3 BRA `(.L_x_1753) ;  /* 0x0000000400b03947 */ /* 0x000fea0003800000 */
[--C-:B------:R-:W-:Y:S01]  /*2d30*/  SHF.R.U32.HI R91, RZ, 0x10, R35.reuse ;  /* 0x00000010ff5b7819 */ /* 0x100fe20000011623 */
[----:B-1----:R-:W-:Y:S01]  /*2d40*/  IMAD.MOV.U32 R13, RZ, RZ, R6 ;  /* 0x000000ffff0d7224 */ /* 0x002fe200078e0006 */
[----:B------:R-:W-:Y:S01]  /*2d50*/  SHF.R.U32.HI R90, RZ, 0x8, R35 ;  /* 0x00000008ff5a7819 */ /* 0x000fe20000011623 */
[----:B------:R-:W-:Y:S01]  /*2d60*/  IMAD.MOV.U32 R15, RZ, RZ, R7 ;  /* 0x000000ffff0f7224 */ /* 0x000fe200078e0007 */
[----:B------:R-:W-:Y:S02]  /*2d70*/  LOP3.LUT R12, R35, 0xff, RZ, 0xc0, !PT ;  /* 0x000000ff230c7812 */ /* 0x000fe400078ec0ff */
[----:B------:R-:W-:Y:S01]  /*2d80*/  SHF.R.U32.HI R89, RZ, 0x18, R35 ;  /* 0x00000018ff597819 */ /* 0x000fe20000011623 */
[----:B------:R-:W-:Y:S01]  /*2d90*/  IMAD.SHL.U32 R6, R90, 0x100, RZ ;  /* 0x000001005a067824 */ /* 0x000fe200078e00ff */
[----:B------:R-:W-:Y:S02]  /*2da0*/  SHF.R.U32.HI R48, RZ, 0x8, R49 ;  /* 0x00000008ff307819 */ /* 0x000fe40000011631 */
[----:B------:R-:W-:-:S02]  /*2db0*/  LOP3.LUT R34, R49, 0xff, RZ, 0xc0, !PT ;  /* 0x000000ff31227812 */ /* 0x000fc400078ec0ff */
[--C-:B------:R-:W-:Y:S02]  /*2dc0*/  SHF.R.U32.HI R35, RZ, 0x18, R49.reuse ;  /* 0x00000018ff237819 */ /* 0x100fe40000011631 */
[----:B------:R-:W-:Y:S02]  /*2dd0*/  SHF.R.U32.HI R88, RZ, 0x10, R49 ;  /* 0x00000010ff587819 */ /* 0x000fe40000011631 */
[----:B------:R-:W-:Y:S01]  /*2de0*/  PRMT R35, R35, 0x654, R34 ;  /* 0x0000065423237816 */ /* 0x000fe20000000022 */
[----:B------:R-:W-:Y:S01]  /*2df0*/  IMAD.SHL.U32 R34, R48, 0x100, RZ ;  /* 0x0000010030227824 */ /* 0x000fe200078e00ff */
[----:B------:R-:W-:-:S04]  /*2e00*/  PRMT R7, R89, 0x654, R12 ;  /* 0x0000065459077816 */ /* 0x000fc8000000000c */
[----:B------:R-:W-:Y:S01]  /*2e10*/  LOP3.LUT R49, R35, 0xff00, R34, 0xf8, !PT ;  /* 0x0000ff0023317812 */ /* 0x000fe200078ef822 */
[----:B------:R-:W-:Y:S01]  /*2e20*/  IMAD.U32 R34, R88, 0x10000, RZ ;  /* 0x0001000058227824 */ /* 0x000fe200078e00ff */
[----:B------:R-:W-:Y:S02]  /*2e30*/  LOP3.LUT R12, R7, 0xff00, R6, 0xf8, !PT ;  /* 0x0000ff00070c7812 */ /* 0x000fe400078ef806 */
[----:B------:R-:W-:Y:S02]  /*2e40*/  SHF.L.U32 R7, R91, 0x10, RZ ;  /* 0x000000105b077819 */ /* 0x000fe400000006ff */
[----:B------:R-:W-:Y:S02]  /*2e50*/  F2FP.F16.E4M3.UNPACK_B R35, R93.H1 ;  /* 0x0000005dff23723e */ /* 0x000fe400030006ff */
[-C--:B------:R-:W-:Y:S02]  /*2e60*/  F2FP.F16.E4M3.UNPACK_B R6, R5.reuse ;  /* 0x00000005ff06723e */ /* 0x080fe400020006ff */
[----:B------:R-:W-:Y:S01]  /*2e70*/  F2FP.F16.E4M3.UNPACK_B R5, R5.H1 ;  /* 0x00000005ff05723e */ /* 0x000fe200030006ff */
[--C-:B------:R-:W-:Y:S01]  /*2e80*/  HADD2.F32 R88, -RZ, R35.reuse.H1_H1 ;  /* 0x30000023ff587230 */ /* 0x100fe20000004100 */
[----:B------:R-:W-:Y:S01]  /*2e90*/  LOP3.LUT R89, R49, 0xff0000, R34, 0xf8, !PT ;  /* 0x00ff000031597812 */ /* 0x000fe200078ef822 */
[----:B------:R-:W-:Y:S01]  /*2ea0*/  HADD2.F32 R49, -RZ, R35.H0_H0 ;  /* 0x20000023ff317230 */ /* 0x000fe20000004100 */
[----:B------:R-:W-:Y:S01]  /*2eb0*/  LOP3.LUT R48, R12, 0xff0000, R7, 0xf8, !PT ;  /* 0x00ff00000c307812 */ /* 0x000fe200078ef807 */
[----:B------:R-:W-:Y:S01]  /*2ec0*/  HADD2.F32 R7, -RZ, R6.H1_H1 ;  /* 0x30000006ff077230 */ /* 0x000fe20000004100 */
[----:B------:R-:W-:Y:S01]  /*2ed0*/  F2FP.F16.E4M3.UNPACK_B R34, R96.H1 ;  /* 0x00000060ff22723e */ /* 0x000fe200030006ff */
[----:B------:R-:W-:-:S02]  /*2ee0*/  HADD2.F32 R12, -RZ, R5.H1_H1 ;  /* 0x30000005ff0c7230 */ /* 0x000fc40000004100 */
[----:B------:R-:W-:Y:S02]  /*2ef0*/  HADD2.F32 R6, -RZ, R6.H0_H0 ;  /* 0x20000006ff067230 */ /* 0x000fe40000004100 */
[-C--:B------:R-:W-:Y:S01]  /*2f00*/  FMUL.FTZ R91, R7, R49.reuse ;  /* 0x00000031075b7220 */ /* 0x080fe20000410000 */
[--C-:B------:R-:W-:Y:S02]  /*2f10*/  HADD2.F32 R35, -RZ, R34.reuse.H0_H0 ;  /* 0x20000022ff237230 */ /* 0x100fe40000004100 */
[-C--:B------:R-:W-:Y:S01]  /*2f20*/  FMUL.FTZ R94, R12, R88.reuse ;  /* 0x000000580c5e7220 */ /* 0x080fe20000410000 */
[----:B------:R-:W-:Y:S02]  /*2f30*/  HADD2.F32 R5, -RZ, R5.H0_H0 ;  /* 0x20000005ff057230 */ /* 0x000fe40000004100 */
[C---:B------:R-:W-:Y:S01]  /*2f40*/  FMUL.FTZ R90, R6.reuse, R49 ;  /* 0x00000031065a7220 */ /* 0x040fe20000410000 */
[----:B------:R-:W-:Y:S02]  /*2f50*/  HADD2.F32 R34, -RZ, R34.H1_H1 ;  /* 0x30000022ff227230 */ /* 0x000fe40000004100 */
[----:B------:R-:W-:Y:S01]  /*2f60*/  FFMA.FTZ R92, R6, R35, -R91 ;  /* 0x00000023065c7223 */ /* 0x000fe2000001085b */
[----:B------:R-:W-:Y:S01]  /*2f70*/  F2FP.F16.E4M3.UNPACK_B R6, R93 ;  /* 0x0000005dff06723e */ /* 0x000fe200020006ff */
[----:B------:R-:W-:Y:S01]  /*2f80*/  FMUL.FTZ R49, R5, R88 ;  /* 0x0000005805317220 */ /* 0x000fe20000410000 */
[----:B------:R-:W-:Y:S01]  /*2f90*/  FFMA.FTZ R93, R7, R35, R90 ;  /* 0x00000023075d7223 */ /* 0x000fe2000001005a */
[----:B------:R-:W-:Y:S01]  /*2fa0*/  FFMA.FTZ R94, R5, R34, -R94 ;  /* 0x00000022055e7223 */ /* 0x000fe2000001085e */
[----:B------:R-:W-:Y:S01]  /*2fb0*/  F2FP.F16.E4M3.UNPACK_B R5, R4.H1 ;  /* 0x00000004ff05723e */ /* 0x000fe200030006ff */
[----:B------:R-:W-:Y:S01]  /*2fc0*/  FFMA.FTZ R95, R12, R34, R49 ;  /* 0x000000220c5f7223 */ /* 0x000fe20000010031 */
[----:B------:R-:W-:Y:S01]  /*2fd0*/  F2FP.F16.E4M3.UNPACK_B R4, R4 ;  /* 0x00000004ff04723e */ /* 0x000fe200020006ff */
[--C-:B------:R-:W-:Y:S01]  /*2fe0*/  HADD2.F32 R49, -RZ, R6.reuse.H1_H1 ;  /* 0x30000006ff317230 */ /* 0x100fe20000004100 */
[----:B------:R-:W-:Y:S01]  /*2ff0*/  F2FP.F16.E4M3.UNPACK_B R12, R96 ;  /* 0x00000060ff0c723e */ /* 0x000fe200020006ff */
[----:B------:R-:W-:Y:S01]  /*3000*/  HADD2.F32 R35, -RZ, R6.H0_H0 ;  /* 0x20000006ff237230 */ /* 0x000fe20000004100 */
[----:B------:R-:W-:Y:S01]  /*3010*/  F2FP.SATFINITE.E4M3.F32.PACK_AB_MERGE_C R98, R95, R94, RZ ;  /* 0x0000005e5f62723e */ /* 0x000fe200048070ff */
[----:B------:R-:W-:-:S02]  /*3020*/  HADD2.F32 R6, -RZ, R5.H0_H0 ;  /* 0x20000005ff067230 */ /* 0x000fc40000004100 */
[----:B------:R-:W-:Y:S02]  /*3030*/  HADD2.F32 R7, -RZ, R5.H1_H1 ;  /* 0x30000005ff077230 */ /* 0x000fe40000004100 */
[--C-:B------:R-:W-:Y:S02]  /*3040*/  HADD2.F32 R5, -RZ, R4.reuse.H0_H0 ;  /* 0x20000004ff057230 */ /* 0x100fe40000004100 */
[-C--:B------:R-:W-:Y:S01]  /*3050*/  FMUL.FTZ R90, R6, R49.reuse ;  /* 0x00000031065a7220 */ /* 0x080fe20000410000 */
[----:B------:R-:W-:Y:S02]  /*3060*/  HADD2.F32 R4, -RZ, R4.H1_H1 ;  /* 0x30000004ff047230 */ /* 0x000fe40000004100 */
[----:B------:R-:W-:Y:S01]  /*3070*/  FMUL.FTZ R91, R7, R49 ;  /* 0x00000031075b7220 */ /* 0x000fe20000410000 */
[--C-:B------:R-:W-:Y:S02]  /*3080*/  HADD2.F32 R34, -RZ, R12.reuse.H1_H1 ;  /* 0x3000000cff227230 */ /* 0x100fe40000004100 */
[----:B------:R-:W-:-:S02]  /*3090*/  HADD2.F32 R12, -RZ, R12.H0_H0 ;  /* 0x2000000cff0c7230 */ /* 0x000fc40000004100 */
[-C--:B------:R-:W-:Y:S01]  /*30a0*/  FMUL.FTZ R88, R4, R35.reuse ;  /* 0x0000002304587220 */ /* 0x080fe20000410000 */
[----:B------:R-:W-:Y:S01]  /*30b0*/  FMUL.FTZ R35, R5, R35 ;  /* 0x0000002305237220 */ /* 0x000fe20000410000 */
[-C--:B------:R-:W-:Y:S01]  /*30c0*/  FFMA.FTZ R6, R6, R34.reuse, -R91 ;  /* 0x0000002206067223 */ /* 0x080fe2000001085b */
[----:B------:R-:W-:Y:S01]  /*30d0*/  FFMA.FTZ R7, R7, R34, R90 ;  /* 0x0000002207077223 */ /* 0x000fe2000001005a */
[-C--:B------:R-:W-:Y:S01]  /*30e0*/  FFMA.FTZ R90, R5, R12.reuse, -R88 ;  /* 0x0000000c055a7223 */ /* 0x080fe20000010858 */
[----:B------:R-:W-:Y:S01]  /*30f0*/  FFMA.FTZ R91, R4, R12, R35 ;  /* 0x0000000c045b7223 */ /* 0x000fe20000010023 */
[----:B------:R-:W-:Y:S02]  /*3100*/  F2FP.F16.E4M3.UNPACK_B R5, R15.H1 ;  /* 0x0000000fff05723e */ /* 0x000fe400030006ff */
[----:B------:R-:W-:Y:S02]  /*3110*/  F2FP.F16.E4M3.UNPACK_B R35, R89.H1 ;  /* 0x00000059ff23723e */ /* 0x000fe400030006ff */
[----:B------:R-:W-:Y:S01]  /*3120*/  F2FP.SATFINITE.E4M3.F32.PACK_AB_MERGE_C R97, R7, R6, RZ ;  /* 0x000000060761723e */ /* 0x000fe200048070ff */
[----:B------:R-:W-:Y:S01]  /*3130*/  HADD2.F32 R7, -RZ, R5.H1_H1 ;  /* 0x30000005ff077230 */ /* 0x000fe20000004100 */
[-C--:B------:R-:W-:Y:S01]  /*3140*/  F2FP.F16.E4M3.UNPACK_B R12, R48.reuse.H1 ;  /* 0x00000030ff0c723e */ /* 0x080fe200030006ff */
[----:B------:R-:W-:Y:S01]  /*3150*/  HADD2.F32 R88, -RZ, R35.H1_H1 ;  /* 0x30000023ff587230 */ /* 0x000fe20000004100 */
[----:B------:R-:W-:Y:S01]  /*3160*/  F2FP.F16.E4M3.UNPACK_B R4, R13.H1 ;  /* 0x0000000dff04723e */ /* 0x000fe200030006ff */
[----:B------:R-:W-:Y:S01]  /*3170*/  HADD2.F32 R6, -RZ, R5.H0_H0 ;  /* 0x20000005ff067230 */ /* 0x000fe20000004100 */
        /* <DEDUP_REMOVED lines=9> */
[----:B------:R-:W-:Y:S01]  /*3210*/  HADD2.F32 R6, -RZ, R48.H1_H1 ;  /* 0x30000030ff067230 */ /* 0x000fe20000004100 */
[----:B------:R-:W-:Y:S01]  /*3220*/  F2FP.F16.E4M3.UNPACK_B R15, R15 ;  /* 0x0000000fff0f723e */ /* 0x000fe200020006ff */
[-C--:B------:R-:W-:Y:S01]  /*3230*/  FMUL.FTZ R95, R5, R49.reuse ;  /* 0x00000031055f7220 */ /* 0x080fe20000410000 */
[----:B------:R-:W-:Y:S01]  /*3240*/  FMUL.FTZ R88, R4, R49 ;  /* 0x0000003104587220 */ /* 0x000fe20000410000 */
[----:B------:R-:W-:Y:S01]  /*3250*/  F2FP.F16.E4M3.UNPACK_B R13, R13 ;  /* 0x0000000dff0d723e */ /* 0x000fe200020006ff */
[----:B------:R-:W-:-:S02]  /*3260*/  HADD2.F32 R89, -RZ, R89.H0_H0 ;  /* 0x20000059ff597230 */ /* 0x000fc40000004100 */
[-C--:B------:R-:W-:Y:S01]  /*3270*/  FFMA.FTZ R95, R4, R6.reuse, -R95 ;  /* 0x00000006045f7223 */ /* 0x080fe2000001085f */
[----:B------:R-:W-:Y:S01]  /*3280*/  FFMA.FTZ R88, R5, R6, R88 ;  /* 0x0000000605587223 */ /* 0x000fe20000010058 */
[--C-:B------:R-:W-:Y:S02]  /*3290*/  HADD2.F32 R5, -RZ, R15.reuse.H0_H0 ;  /* 0x2000000fff057230 */ /* 0x100fe40000004100 */
[----:B------:R-:W-:Y:S01]  /*32a0*/  FFMA.FTZ R49, R7, R34, R94 ;  /* 0x0000002207317223 */ /* 0x000fe2000001005e */
[----:B------:R-:W-:Y:S02]  /*32b0*/  HADD2.F32 R15, -RZ, R15.H1_H1 ;  /* 0x3000000fff0f7230 */ /* 0x000fe40000004100 */
[----:B------:R-:W-:Y:S01]  /*32c0*/  HADD2.F32 R6, -RZ, R35.H0_H0 ;  /* 0x20000023ff067230 */ /* 0x000fe20000004100 */
[----:B------:R-:W-:Y:S01]  /*32d0*/  F2FP.SATFINITE.E4M3.F32.PACK_AB_MERGE_C R88, R88, R95, RZ ;  /* 0x0000005f5858723e */ /* 0x000fe200048070ff */
[--C-:B------:R-:W-:Y:S01]  /*32e0*/  HADD2.F32 R4, -RZ, R13.reuse.H0_H0 ;  /* 0x2000000dff047230 */ /* 0x100fe20000004100 */
[----:B------:R-:W-:Y:S01]  /*32f0*/  F2FP.SATFINITE.E4M3.F32.PACK_AB_MERGE_C R49, R49, R96, RZ ;  /* 0x000000603131723e */ /* 0x000fe200048070ff */
[----:B------:R-:W-:-:S02]  /*3300*/  HADD2.F32 R13, -RZ, R13.H1_H1 ;  /* 0x3000000dff0d7230 */ /* 0x000fc40000004100 */
[-C--:B------:R-:W-:Y:S01]  /*3310*/  FMUL.FTZ R34, R15, R6.reuse ;  /* 0x000000060f227220 */ /* 0x080fe20000410000 */
[----:B------:R-:W-:Y:S02]  /*3320*/  HADD2.F32 R48, -RZ, R48.H0_H0 ;  /* 0x20000030ff307230 */ /* 0x000fe40000004100 */
[----:B------:R-:W-:Y:S01]  /*3330*/  FMUL.FTZ R94, R5, R6 ;  /* 0x00000006055e7220 */ /* 0x000fe20000410000 */
[----:B------:R-:W-:Y:S02]  /*3340*/  HADD2.F32 R12, -RZ, R12.H0_H0 ;  /* 0x2000000cff0c7230 */ /* 0x000fe40000004100 */
[-C--:B------:R-:W-:Y:S01]  /*3350*/  FMUL.FTZ R7, R13, R89.reuse ;  /* 0x000000590d077220 */ /* 0x080fe20000410000 */
[----:B------:R-:W-:-:S03]  /*3360*/  FMUL.FTZ R6, R4, R89 ;  /* 0x0000005904067220 */ /* 0x000fc60000410000 */
[-C--:B------:R-:W-:Y:S01]  /*3370*/  FFMA.FTZ R7, R4, R48.reuse, -R7 ;  /* 0x0000003004077223 */ /* 0x080fe20000010807 */
[----:B------:R-:W-:Y:S01]  /*3380*/  FFMA.FTZ R6, R13, R48, R6 ;  /* 0x000000300d067223 */ /* 0x000fe20000010006 */
[-C--:B------:R-:W-:Y:S01]  /*3390*/  FFMA.FTZ R34, R5, R12.reuse, -R34 ;  /* 0x0000000c05227223 */ /* 0x080fe20000010822 */
[----:B------:R-:W-:Y:S01]  /*33a0*/  FFMA.FTZ R15, R15, R12, R94 ;  /* 0x0000000c0f0f7223 */ /* 0x000fe2000001005e */
[----:B------:R-:W-:Y:S02]  /*33b0*/  F2FP.SATFINITE.E4M3.F32.PACK_AB_MERGE_C R5, R93, R92, R98 ;  /* 0x0000005c5d05723e */ /* 0x000fe40004807062 */
[----:B------:R-:W-:Y:S02]  /*33c0*/  F2FP.SATFINITE.E4M3.F32.PACK_AB_MERGE_C R6, R6, R7, R88 ;  /* 0x000000070606723e */ /* 0x000fe40004807058 */
[----:B------:R-:W-:Y:S02]  /*33d0*/  F2FP.SATFINITE.E4M3.F32.PACK_AB_MERGE_C R4, R91, R90, R97 ;  /* 0x0000005a5b04723e */ /* 0x000fe40004807061 */
[----:B------:R-:W-:-:S07]  /*33e0*/  F2FP.SATFINITE.E4M3.F32.PACK_AB_MERGE_C R7, R15, R34, R49 ;  /* 0x000000220f07723e */ /* 0x000fce0004807031 */
.L_x_1753:
[----:B------:R-:W-:Y:S05]  /*33f0*/  BSYNC B3 ;  /* 0x0000000000037941 */ /* 0x000fea0003800000 */
.L_x_1752:
[----:B-1----:R0:W-:Y:S02]  /*3400*/  ST.E.128 desc[UR36][R10.64], R4 ;  /* 0x000000040a007985 */ /* 0x0021e4000c101d24 */
.L_x_1751:
[----:B------:R-:W-:Y:S05]  /*3410*/  BSYNC B2 ;  /* 0x0000000000027941 */ /* 0x000fea0003800000 */
.L_x_1750:
[----:B------:R-:W-:Y:S05]  /*3420*/  @P2 BRA `(.L_x_1749) ;  /* 0x0000000400d42947 */ /* 0x000fea0003800000 */
[----:B01----:R0:W1:Y:S01]  /*3430*/  LDS.128 R4, [R73+0x22000] ;  /* 0x0220000049047984 */ /* 0x0030620000000c00 */
[----:B------:R-:W-:Y:S01]  /*3440*/  IADD3 R14, P3, R187, R14, RZ ;  /* 0x0000000ebb0e7210 */ /* 0x000fe20007f7e0ff */
[----:B------:R-:W-:Y:S04]  /*3450*/  BSSY B2, `(.L_x_1754) ;  /* 0x0000071000027945 */ /* 0x000fe80003800000 */
[----:B----4-:R-:W-:Y:S01]  /*3460*/  IMAD.X R15, R3, 0x1, R194, P3 ;  /* 0x00000001030f7824 */ /* 0x010fe200018e06c2 */
[----:B------:R-:W-:-:S13]  /*3470*/  ISETP.GE.AND P3, PT, R191, R83, PT ;  /* 0x00000053bf00720c */ /* 0x000fda0003f66270 */
[----:B0-----:R-:W-:Y:S05]  /*3480*/  @P3 BRA `(.L_x_1755) ;  /* 0x0000000400b43947 */ /* 0x001fea0003800000 */
[----:B------:R-:W-:Y:S01]  /*3490*/  SHF.R.U32.HI R13, RZ, 0x8, R31 ;  /* 0x00000008ff0d7819 */ /* 0x000fe2000001161f */
[----:B-1----:R-:W-:Y:S01]  /*34a0*/  IMAD.MOV.U32 R11, RZ, RZ, R7 ;  /* 0x000000ffff0b7224 */ /* 0x002fe200078e0007 */
[--C-:B------:R-:W-:Y:S01]  /*34b0*/  SHF.R.U32.HI R34, RZ, 0x18, R33.reuse ;  /* 0x00000018ff227819 */ /* 0x100fe20000011621 */
[----:B------:R-:W-:Y:S01]  /*34c0*/  IMAD.MOV.U32 R10, RZ, RZ, R6 ;  /* 0x000000ffff0a7224 */ /* 0x000fe200078e0006 */
[----:B------:R-:W-:Y:S01]  /*34d0*/  LOP3.LUT R3, R33, 0xff, RZ, 0xc0, !PT ;  /* 0x000000ff21037812 */ /* 0x000fe200078ec0ff */
[----:B------:R-:W-:Y:S01]  /*34e0*/  IMAD.SHL.U32 R7, R13, 0x100, RZ ;  /* 0x000001000d077824 */ /* 0x000fe200078e00ff */
[--C-:B------:R-:W-:Y:S02]  /*34f0*/  SHF.R.U32.HI R32, RZ, 0x8, R33.reuse ;  /* 0x00000008ff207819 */ /* 0x100fe40000011621 */
[----:B------:R-:W-:Y:S02]  /*3500*/  SHF.R.U32.HI R30, RZ, 0x10, R33 ;  /* 0x00000010ff1e7819 */ /* 0x000fe40000011621 */
[----:B------:R-:W-:Y:S01]  /*3510*/  SHF.R.U32.HI R33, RZ, 0x18, R31 ;  /* 0x00000018ff217819 */ /* 0x000fe2000001161f */
[----:B------:R-:W-:Y:S01]  /*3520*/  IMAD.SHL.U32 R6, R32, 0x100, RZ ;  /* 0x0000010020067824 */ /* 0x000fe200078e00ff */
[----:B------:R-:W-:-:S02]  /*3530*/  LOP3.LUT R12, R31, 0xff, RZ, 0xc0, !PT ;  /* 0x000000ff1f0c7812 */ /* 0x000fc400078ec0ff */
[----:B------:R-:W-:Y:S02]  /*3540*/  SHF.R.U32.HI R31, RZ, 0x10, R31 ;  /* 0x00000010ff1f7819 */ /* 0x000fe4000001161f */
[----:B------:R-:W-:Y:S02]  /*3550*/  PRMT R12, R33, 0x654, R12 ;  /* 0x00000654210c7816 */ /* 0x000fe4000000000c */
[----:B------:R-:W-:Y:S02]  /*3560*/  PRMT R3, R34, 0x654, R3 ;  /* 0x0000065422037816 */ /* 0x000fe40000000003 */
[----:B------:R-:W-:Y:S01]  /*3570*/  LOP3.LUT R12, R12, 0xff00, R7, 0xf8, !PT ;  /* 0x0000ff000c0c7812 */ /* 0x000fe200078ef807 */
[----:B------:R-:W-:Y:S01]  /*3580*/  IMAD.U32 R7, R30, 0x10000, RZ ;  /* 0x000100001e077824 */ /* 0x000fe200078e00ff */
[----:B------:R-:W-:Y:S02]  /*3590*/  LOP3.LUT R6, R3, 0xff00, R6, 0xf8, !PT ;  /* 0x0000ff0003067812 */ /* 0x000fe400078ef806 */
[----:B------:R-:W-:-:S02]  /*35a0*/  SHF.L.U32 R31, R31, 0x10, RZ ;  /* 0x000000101f1f7819 */ /* 0x000fc400000006ff */
        /* <DEDUP_REMOVED lines=91> */
.L_x_1755:
[----:B------:R-:W-:Y:S05]  /*3b60*/  BSYNC B2 ;  /* 0x0000000000027941 */ /* 0x000fea0003800000 */
.L_x_1754:
[----:B-1----:R0:W-:Y:S02]  /*3b70*/  ST.E.128 desc[UR36][R14.64], R4 ;  /* 0x000000040e007985 */ /* 0x0021e4000c101d24 */
.L_x_1749:
[----:B------:R-:W-:Y:S05]  /*3b80*/  BSYNC B1 ;  /* 0x0000000000017941 */ /* 0x000fea0003800000 */
.L_x_1748:
[----:B------:R-:W-:-:S03]  /*3b90*/  UMOV UR4, 0xffffffff ;  /* 0xffffffff00047882 */ /* 0x000fc60000000000 */
[----:B------:R-:W-:Y:S05]  /*3ba0*/  BRA.DIV UR4, `(.L_x_1756) ;  /* 0x0000023e048c7947 */ /* 0x000fea000b800000 */
[----:B----4-:R4:W1:Y:S04]  /*3bb0*/  SHFL.IDX PT, R3, R2, 0x1, 0x181f ;  /* 0x00381f0002037f89 */ /* 0x01086800000e0000 */
[----:B0-----:R4:W0:Y:S02]  /*3bc0*/  SHFL.IDX PT, R14, R0, 0x1, 0x181f ;  /* 0x00381f00000e7f89 */ /* 0x00182400000e0000 */
.L_x_2123:
[----:B------:R-:W-:Y:S05]  /*3bd0*/  @P4 BRA `(.L_x_1757) ;  /* 0x0000003400704947 */ /* 0x000fea0003800000 */
[----:B------:R-:W-:Y:S04]  /*3be0*/  BSSY B1, `(.L_x_1758) ;  /* 0x0000075000017945 */ /* 0x000fe80003800000 */
[----:B------:R-:W-:Y:S05]  /*3bf0*/  @P1 BRA `(.L_x_1759) ;  /* 0x0000000400cc1947 */ /* 0x000fea0003800000 */
[----:B-1----:R1:W1:Y:S01]  /*3c00*/  LDS.128 R4, [R73+0x21000] ;  /* 0x0210000049047984 */ /* 0x0022620000000c00 */
[----:B0-----:R-:W-:Y:S01]  /*3c10*/  IADD3 R10, P3, R16, R14, RZ ;  /* 0x0000000e100a7210 */ /* 0x001fe20007f7e0ff */
[----:B------:R-:W-:Y:S04]  /*3c20*/  BSSY B2, `(.L_x_1760) ;  /* 0x000006f000027945 */ /* 0x000fe80003800000 */
[----:B------:R-:W-:Y:S01]  /*3c30*/  IMAD.X R11, R3, 0x1, R17, P3 ;  /* 0x00000001030b7824 */ /* 0x000fe200018e0611 */
[----:B------:R-:W-:-:S13]  /*3c40*/  ISETP.GE.AND P3, PT, R18, R83, PT ;  /* 0x000000531200720c */ /* 0x000fda0003f66270 */
[----:B------:R-:W-:Y:S05]  /*3c50*/  @P3 BRA `(.L_x_1761) ;  /* 0x0000000400ac3947 */ /* 0x000fea0003800000 */
[----:B------:R-:W-:Y:S01]  /*3c60*/  SHF.R.U32.HI R15, RZ, 0x8, R29 ;  /* 0x00000008ff0f7819 */ /* 0x000fe2000001161d */
[----:B-1----:R-:W-:Y:S01]  /*3c70*/  IMAD.MOV.U32 R12, RZ, RZ, R6 ;  /* 0x000000ffff0c7224 */ /* 0x002fe200078e0006 */
[----:B------:R-:W-:Y:S02]  /*3c80*/  SHF.R.U32.HI R30, RZ, 0x8, R27 ;  /* 0x00000008ff1e7819 */ /* 0x000fe4000001161b */
[----:B------:R-:W-:Y:S01]  /*3c90*/  SHF.R.U32.HI R13, RZ, 0x18, R29 ;  /* 0x00000018ff0d7819 */ /* 0x000fe2000001161d */
[----:B------:R-:W-:Y:S01]  /*3ca0*/  IMAD.SHL.U32 R15, R15, 0x100, RZ ;  /* 0x000001000f0f7824 */ /* 0x000fe200078e00ff */
[----:B---34-:R-:W-:Y:S02]  /*3cb0*/  LOP3.LUT R2, R29, 0xff, RZ, 0xc0, !PT ;  /* 0x000000ff1d027812 */ /* 0x018fe400078ec0ff */
[----:B------:R-:W-:Y:S02]  /*3cc0*/  SHF.R.U32.HI R31, RZ, 0x18, R27 ;  /* 0x00000018ff1f7819 */ /* 0x000fe4000001161b */
[----:B------:R-:W-:-:S02]  /*3cd0*/  LOP3.LUT R0, R27, 0xff, RZ, 0xc0, !PT ;  /* 0x000000ff1b007812 */ /* 0x000fc400078ec0ff */
[----:B------:R-:W-:Y:S02]  /*3ce0*/  SHF.R.U32.HI R26, RZ, 0x10, R27 ;  /* 0x00000010ff1a7819 */ /* 0x000fe4000001161b */
[----:B------:R-:W-:Y:S01]  /*3cf0*/  PRMT R2, R13, 0x654, R2 ;  /* 0x000006540d027816 */ /* 0x000fe20000000002 */
[----:B------:R-:W-:Y:S01]  /*3d00*/  IMAD.SHL.U32 R13, R30, 0x100, RZ ;  /* 0x000001001e0d7824 */ /* 0x000fe200078e00ff */
[----:B------:R-:W-:Y:S02]  /*3d10*/  PRMT R0, R31, 0x654, R0 ;  /* 0x000006541f007816 */ /* 0x000fe40000000000 */
[----:B------:R-:W-:Y:S01]  /*3d20*/  LOP3.LUT R15, R2, 0xff00, R15, 0xf8, !PT ;  /* 0x0000ff00020f7812 */ /* 0x000fe200078ef80f */
[----:B------:R-:W-:Y:S01]  /*3d30*/  IMAD.U32 R2, R26, 0x10000, RZ ;  /* 0x000100001a027824 */ /* 0x000fe200078e00ff */
[----:B------:R-:W-:Y:S02]  /*3d40*/  SHF.R.U32.HI R28, RZ, 0x10, R29 ;  /* 0x00000010ff1c7819 */ /* 0x000fe4000001161d */
[----:B------:R-:W-:-:S02]  /*3d50*/  LOP3.LUT R13, R0, 0xff00, R13, 0xf8, !PT ;  /* 0x0000ff00000d7812 */ /* 0x000fc400078ef80d */
[----:B------:R-:W-:Y:S01]  /*3d60*/  F2FP.F16.E4M3.UNPACK_B R6, R86.H1 ;  /* 0x00000056ff06723e */ /* 0x000fe200030006ff */
[----:B------:R-:W-:Y:S01]  /*3d70*/  IMAD.U32 R28, R28, 0x10000, RZ ;  /* 0x000100001c1c7824 */ /* 0x000fe200078e00ff */
[----:B------:R-:W-:Y:S02]  /*3d80*/  F2FP.F16.E4M3.UNPACK_B R0, R5 ;  /* 0x00000005ff00723e */ /* 0x000fe400020006ff */
[----:B------:R-:W-:Y:S01]  /*3d90*/  LOP3.LUT R26, R13, 0xff0000, R2, 0xf8, !PT ;  /* 0x00ff00000d1a7812 */ /* 0x000fe200078ef802 */
[----:B------:R-:W-:Y:S01]  /*3da0*/  HADD2.F32 R27, -RZ, R6.H0_H0 ;  /* 0x20000006ff1b7230 */ /* 0x000fe20000004100 */
[----:B------:R-:W-:Y:S01]  /*3db0*/  F2FP.F16.E4M3.UNPACK_B R13, R85.H1 ;  /* 0x00000055ff0d723e */ /* 0x000fe200030006ff */
[--C-:B------:R-:W-:Y:S01]  /*3dc0*/  HADD2.F32 R2, -RZ, R0.reuse.H1_H1 ;  /* 0x30000000ff027230 */ /* 0x100fe20000004100 */
[----:B------:R-:W-:Y:S01]  /*3dd0*/  F2FP.F16.E4M3.UNPACK_B R5, R5.H1 ;  /* 0x00000005ff05723e */ /* 0x000fe200030006ff */
[----:B------:R-:W-:Y:S01]  /*3de0*/  HADD2.F32 R0, -RZ, R0.H0_H0 ;  /* 0x20000000ff007230 */ /* 0x000fe20000004100 */
[----:B------:R-:W-:Y:S01]  /*3df0*/  LOP3.LUT R29, R15, 0xff0000, R28, 0xf8, !PT ;  /* 0x00ff00000f1d7812 */ /* 0x000fe200078ef81c */
[----:B------:R-:W-:-:S02]  /*3e00*/  HADD2.F32 R28, -RZ, R6.H1_H1 ;  /* 0x30000006ff1c7230 */ /* 0x000fc40000004100 */
[-C--:B------:R-:W-:Y:S01]  /*3e10*/  FMUL.FTZ R31, R2, R27.reuse ;  /* 0x0000001b021f7220 */ /* 0x080fe20000410000 */
[----:B------:R-:W-:Y:S02]  /*3e20*/  HADD2.F32 R15, -RZ, R13.H0_H0 ;  /* 0x2000000dff0f7230 */ /* 0x000fe40000004100 */
[C---:B------:R-:W-:Y:S01]  /*3e30*/  FMUL.FTZ R27, R0.reuse, R27 ;  /* 0x0000001b001b7220 */ /* 0x040fe20000410000 */
[--C-:B------:R-:W-:Y:S01]  /*3e40*/  HADD2.F32 R6, -RZ, R5.reuse.H1_H1 ;  /* 0x30000005ff067230 */ /* 0x100fe20000004100 */
[----:B------:R-:W-:Y:S01]  /*3e50*/  F2FP.F16.E4M3.UNPACK_B R86, R86 ;  /* 0x00000056ff56723e */ /* 0x000fe200020006ff */
        /* <DEDUP_REMOVED lines=9> */
[----:B------:R-:W-:-:S02]  /*3ef0*/  HADD2.F32 R15, -RZ, R86.H1_H1 ;  /* 0x30000056ff0f7230 */ /* 0x000fc40000004100 */
[----:B------:R-:W-:Y:S01]  /*3f00*/  FFMA.FTZ R32, R6, R13, R35 ;  /* 0x0000000d06207223 */ /* 0x000fe20000010023 */
[----:B------:R-:W-:Y:S01]  /*3f10*/  F2FP.F16.E4M3.UNPACK_B R4, R4 ;  /* 0x00000004ff04723e */ /* 0x000fe200020006ff */
[----:B------:R-:W-:Y:S02]  /*3f20*/  HADD2.F32 R6, -RZ, R85.H1_H1 ;  /* 0x30000055ff067230 */ /* 0x000fe40000004100 */
[--C-:B------:R-:W-:Y:S01]  /*3f30*/  HADD2.F32 R5, -RZ, R0.reuse.H1_H1 ;  /* 0x30000000ff057230 */ /* 0x100fe20000004100 */
[----:B------:R-:W-:Y:S01]  /*3f40*/  F2FP.SATFINITE.E4M3.F32.PACK_AB_MERGE_C R84, R32, R31, RZ ;  /* 0x0000001f2054723e */ /* 0x000fe200048070ff */
[----:B------:R-:W-:Y:S02]  /*3f50*/  HADD2.F32 R2, -RZ, R0.H0_H0 ;  /* 0x20000000ff027230 */ /* 0x000fe40000004100 */
[----:B------:R-:W-:Y:S02]  /*3f60*/  HADD2.F32 R0, -RZ, R4.H0_H0 ;  /* 0x20000004ff007230 */ /* 0x000fe40000004100 */
[----:B------:R-:W-:Y:S01]  /*3f70*/  FMUL.FTZ R27, R5, R15 ;  /* 0x0000000f051b7220 */ /* 0x000fe20000410000 */
[----:B------:R-:W-:-:S02]  /*3f80*/  HADD2.F32 R13, -RZ, R86.H0_H0 ;  /* 0x20000056ff0d7230 */ /* 0x000fc40000004100 */
[C---:B------:R-:W-:Y:S01]  /*3f90*/  FMUL.FTZ R28, R2.reuse, R15 ;  /* 0x0000000f021c7220 */ /* 0x040fe20000410000 */
[----:B------:R-:W-:Y:S02]  /*3fa0*/  HADD2.F32 R4, -RZ, R4.H1_H1 ;  /* 0x30000004ff047230 */ /* 0x000fe40000004100 */
[-C--:B------:R-:W-:Y:S01]  /*3fb0*/  FFMA.FTZ R27, R2, R6.reuse, -R27 ;  /* 0x00000006021b7223 */ /* 0x080fe2000001081b */
[----:B------:R-:W-:Y:S02]  /*3fc0*/  HADD2.F32 R85, -RZ, R85.H0_H0 ;  /* 0x20000055ff557230 */ /* 0x000fe40000004100 */
[----:B------:R-:W-:Y:S01]  /*3fd0*/  FFMA.FTZ R6, R5, R6, R28 ;  /* 0x0000000605067223 */ /* 0x000fe2000001001c */
[----:B------:R-:W-:Y:S01]  /*3fe0*/  F2FP.F16.E4M3.UNPACK_B R2, R7.H1 ;  /* 0x00000007ff02723e */ /* 0x000fe200030006ff */
[-C--:B------:R-:W-:Y:S01]  /*3ff0*/  FMUL.FTZ R15, R4, R13.reuse ;  /* 0x0000000d040f7220 */ /* 0x080fe20000410000 */
[----:B------:R-:W-:Y:S01]  /*4000*/  FMUL.FTZ R13, R0, R13 ;  /* 0x0000000d000d7220 */ /* 0x000fe20000410000 */
[----:B------:R-:W-:-:S02]  /*4010*/  F2FP.F16.E4M3.UNPACK_B R7, R7 ;  /* 0x00000007ff07723e */ /* 0x000fc400020006ff */
[----:B------:R-:W-:Y:S01]  /*4020*/  F2FP.SATFINITE.E4M3.F32.PACK_AB_MERGE_C R48, R6, R27, RZ ;  /* 0x0000001b0630723e */ /* 0x000fe200048070ff */
[----:B------:R-:W-:Y:S01]  /*4030*/  FFMA.FTZ R28, R0, R85, -R15 ;  /* 0x00000055001c7223 */ /* 0x000fe2000001080f */
[----:B------:R-:W-:Y:S01]  /*4040*/  F2FP.F16.E4M3.UNPACK_B R27, R29.H1 ;  /* 0x0000001dff1b723e */ /* 0x000fe200030006ff */
[----:B------:R-:W-:Y:S01]  /*4050*/  FFMA.FTZ R85, R4, R85, R13 ;  /* 0x0000005504557223 */ /* 0x000fe2000001000d */
[----:B------:R-:W-:Y:S01]  /*4060*/  F2FP.F16.E4M3.UNPACK_B R6, R26.H1 ;  /* 0x0000001aff06723e */ /* 0x000fe200030006ff */
[--C-:B------:R-:W-:Y:S01]  /*4070*/  HADD2.F32 R5, -RZ, R2.reuse.H1_H1 ;  /* 0x30000002ff057230 */ /* 0x100fe20000004100 */
[----:B------:R-:W-:Y:S01]  /*4080*/  F2FP.F16.E4M3.UNPACK_B R0, R12.H1 ;  /* 0x0000000cff00723e */ /* 0x000fe200030006ff */
        /* <DEDUP_REMOVED lines=8> */
[--C-:B------:R-:W-:Y:S02]  /*4110*/  HADD2.F32 R31, -RZ, R29.reuse.H1_H1 ;  /* 0x3000001dff1f7230 */ /* 0x100fe40000004100 */
[----:B------:R-:W-:Y:S01]  /*4120*/  FFMA.FTZ R32, R4, R15, -R35 ;  /* 0x0000000f04207223 */ /* 0x000fe20000010823 */
[----:B------:R-:W-:Y:S01]  /*4130*/  HADD2.F32 R0, -RZ, R0.H0_H0 ;  /* 0x20000000ff007230 */ /* 0x000fe20000004100 */
[----:B------:R-:W-:Y:S01]  /*4140*/  F2FP.F16.E4M3.UNPACK_B R12, R12 ;  /* 0x0000000cff0c723e */ /* 0x000fe200020006ff */
[----:B------:R-:W-:Y:S02]  /*4150*/  HADD2.F32 R13, -RZ, R26.H1_H1 ;  /* 0x3000001aff0d7230 */ /* 0x000fe40000004100 */
[----:B------:R-:W-:Y:S01]  /*4160*/  FMUL.FTZ R35, R2, R31 ;  /* 0x0000001f02237220 */ /* 0x000fe20000410000 */
[----:B------:R-:W-:-:S02]  /*4170*/  HADD2.F32 R29, -RZ, R29.H0_H0 ;  /* 0x2000001dff1d7230 */ /* 0x000fc40000004100 */
[C---:B------:R-:W-:Y:S01]  /*4180*/  FMUL.FTZ R31, R0.reuse, R31 ;  /* 0x0000001f001f7220 */ /* 0x040fe20000410000 */
[----:B------:R-:W-:Y:S02]  /*4190*/  HADD2.F32 R27, -RZ, R27.H0_H0 ;  /* 0x2000001bff1b7230 */ /* 0x000fe40000004100 */
[-C--:B------:R-:W-:Y:S01]  /*41a0*/  FFMA.FTZ R35, R0, R13.reuse, -R35 ;  /* 0x0000000d00237223 */ /* 0x080fe20000010823 */
[--C-:B------:R-:W-:Y:S02]  /*41b0*/  HADD2.F32 R0, -RZ, R12.reuse.H0_H0 ;  /* 0x2000000cff007230 */ /* 0x100fe40000004100 */
[----:B------:R-:W-:Y:S01]  /*41c0*/  FFMA.FTZ R4, R2, R13, R31 ;  /* 0x0000000d02047223 */ /* 0x000fe2000001001f */
[----:B------:R-:W-:Y:S02]  /*41d0*/  HADD2.F32 R2, -RZ, R7.H0_H0 ;  /* 0x20000007ff027230 */ /* 0x000fe40000004100 */
[----:B------:R-:W-:Y:S01]  /*41e0*/  FFMA.FTZ R49, R5, R15, R34 ;  /* 0x0000000f05317223 */ /* 0x000fe20000010022 */
[----:B------:R-:W-:-:S02]  /*41f0*/  HADD2.F32 R12, -RZ, R12.H1_H1 ;  /* 0x3000000cff0c7230 */ /* 0x000fc40000004100 */
[----:B------:R-:W-:Y:S01]  /*4200*/  HADD2.F32 R7, -RZ, R7.H1_H1 ;  /* 0x30000007ff077230 */ /* 0x000fe20000004100 */
[----:B------:R-:W-:Y:S01]  /*4210*/  F2FP.SATFINITE.E4M3.F32.PACK_AB_MERGE_C R35, R4, R35, RZ ;  /* 0x000000230423723e */ /* 0x000fe200048070ff */
[----:B------:R-:W-:Y:S02]  /*4220*/  HADD2.F32 R6, -RZ, R6.H0_H0 ;  /* 0x20000006ff067230 */ /* 0x000fe40000004100 */
[----:B------:R-:W-:Y:S01]  /*4230*/  FMUL.FTZ R13, R12, R29 ;  /* 0x0000001d0c0d7220 */ /* 0x000fe20000410000 */
[----:B------:R-:W-:Y:S02]  /*4240*/  HADD2.F32 R5, -RZ, R26.H0_H0 ;  /* 0x2000001aff057230 */ /* 0x000fe40000004100 */
[-C--:B------:R-:W-:Y:S01]  /*4250*/  FMUL.FTZ R15, R7, R27.reuse ;  /* 0x0000001b070f7220 */ /* 0x080fe20000410000 */
[----:B------:R-:W-:Y:S01]  /*4260*/  FMUL.FTZ R26, R2, R27 ;  /* 0x0000001b021a7220 */ /* 0x000fe20000410000 */
[----:B------:R-:W-:Y:S01]  /*4270*/  FMUL.FTZ R29, R0, R29 ;  /* 0x0000001d001d7220 */ /* 0x000fe20000410000 */
[----:B------:R-:W-:Y:S01]  /*4280*/  F2FP.SATFINITE.E4M3.F32.PACK_AB_MERGE_C R32, R49, R32, RZ ;  /* 0x000000203120723e */ /* 0x000fe200048070ff */
        /* <DEDUP_REMOVED lines=8> */
.L_x_1761:
[----:B------:R-:W-:Y:S05]  /*4310*/  BSYNC B2 ;  /* 0x0000000000027941 */ /* 0x000fea0003800000 */
.L_x_1760:
[----:B-1----:R0:W-:Y:S02]  /*4320*/  ST.E.128 desc[UR36][R10.64], R4 ;  /* 0x000000040a007985 */ /* 0x0021e4000c101d24 */
.L_x_1759:
[----:B------:R-:W-:Y:S05]  /*4330*/  BSYNC B1 ;  /* 0x0000000000017941 */ /* 0x000fea0003800000 */
.L_x_1758:
[----:B------:R-:W-:Y:S05]  /*4340*/  @P2 BRA `(.L_x_1757) ;  /* 0x0000002c00942947 */ /* 0x000fea0003800000 */
[----:B01----:R0:W1:Y:S01]  /*4350*/  LDS.128 R4, [R73+0x23000] ;  /* 0x0230000049047984 */ /* 0x0030620000000c00 */
[----:B------:R-:W-:Y:S01]  /*4360*/  IADD3 R14, P3, R187, R14, RZ ;  /* 0x0000000ebb0e7210 */ /* 0x000fe20007f7e0ff */
[----:B------:R-:W-:Y:S03]  /*4370*/  BSSY B1, `(.L_x_1762) ;  /* 0x000006c000017945 */ /* 0x000fe60003800000 */
[----:B------:R-:W-:Y:S02]  /*4380*/  IADD3.X R15, R3, R194, RZ, P3, !PT ;  /* 0x000000c2030f7210 */ /* 0x000fe40001ffe4ff */
[----:B------:R-:W-:-:S13]  /*4390*/  ISETP.GE.AND P3, PT, R191, R83, PT ;  /* 0x00000053bf00720c */ /* 0x000fda0003f66270 */
[----:B0-----:R-:W-:Y:S05]  /*43a0*/  @P3 BRA `(.L_x_1763) ;  /* 0x0000000400a03947 */ /* 0x001fea0003800000 */
[----:B---34-:R-:W-:Y:S02]  /*43b0*/  SHF.R.U32.HI R2, RZ, 0x8, R25 ;  /* 0x00000008ff027819 */ /* 0x018fe40000011619 */
[--C-:B------:R-:W-:Y:S02]  /*43c0*/  SHF.R.U32.HI R10, RZ, 0x8, R9.reuse ;  /* 0x00000008ff0a7819 */ /* 0x100fe40000011609 */
[----:B------:R-:W-:Y:S01]  /*43d0*/  LOP3.LUT R0, R9, 0xff, RZ, 0xc0, !PT ;  /* 0x000000ff09007812 */ /* 0x000fe200078ec0ff */
[----:B------:R-:W-:Y:S01]  /*43e0*/  IMAD.SHL.U32 R2, R2, 0x100, RZ ;  /* 0x0000010002027824 */ /* 0x000fe200078e00ff */
[--C-:B------:R-:W-:Y:S02]  /*43f0*/  SHF.R.U32.HI R3, RZ, 0x18, R9.reuse ;  /* 0x00000018ff037819 */ /* 0x100fe40000011609 */
[----:B------:R-:W-:Y:S02]  /*4400*/  SHF.R.U32.HI R12, RZ, 0x10, R9 ;  /* 0x00000010ff0c7819 */ /* 0x000fe40000011609 */
[----:B------:R-:W-:-:S02]  /*4410*/  SHF.R.U32.HI R8, RZ, 0x10, R25 ;  /* 0x00000010ff087819 */ /* 0x000fc40000011619 */
[----:B------:R-:W-:Y:S01]  /*4420*/  PRMT R3, R3, 0x654, R0 ;  /* 0x0000065403037816 */ /* 0x000fe20000000000 */
[----:B------:R-:W-:Y:S01]  /*4430*/  IMAD.SHL.U32 R0, R10, 0x100, RZ ;  /* 0x000001000a007824 */ /* 0x000fe200078e00ff */
[----:B------:R-:W-:Y:S01]  /*4440*/  LOP3.LUT R9, R25, 0xff0000ff, RZ, 0xc0, !PT ;  /* 0xff0000ff19097812 */ /* 0x000fe200078ec0ff */
[----:B------:R-:W-:-:S03]  /*4450*/  IMAD.U32 R8, R8, 0x10000, RZ ;  /* 0x0001000008087824 */ /* 0x000fc600078e00ff */
[----:B------:R-:W-:Y:S01]  /*4460*/  LOP3.LUT R11, R9, 0xff00, R2, 0xf8, !PT ;  /* 0x0000ff00090b7812 */ /* 0x000fe200078ef802 */
[----:B------:R-:W-:Y:S01]  /*4470*/  IMAD.U32 R2, R12, 0x10000, RZ ;  /* 0x000100000c027824 */ /* 0x000fe200078e00ff */
[----:B------:R-:W-:Y:S02]  /*4480*/  LOP3.LUT R3, R3, 0xff00, R0, 0xf8, !PT ;  /* 0x0000ff0003037812 */ /* 0x000fe400078ef800 */
[----:B------:R-:W-:Y:S02]  /*4490*/  F2FP.F16.E4M3.UNPACK_B R9, R82.H1 ;  /* 0x00000052ff09723e */ /* 0x000fe400030006ff */
[-C--:B-1----:R-:W-:Y:S02]  /*44a0*/  F2FP.F16.E4M3.UNPACK_B R0, R5.reuse ;  /* 0x00000005ff00723e */ /* 0x082fe400020006ff */
[----:B------:R-:W-:Y:S01]  /*44b0*/  LOP3.LUT R13, R11, 0xff0000, R8, 0xf8, !PT ;  /* 0x00ff00000b0d7812 */ /* 0x000fe200078ef808 */
[--C-:B------:R-:W-:Y:S01]  /*44c0*/  HADD2.F32 R11, -RZ, R9.reuse.H0_H0 ;  /* 0x20000009ff0b7230 */ /* 0x100fe20000004100 */
[----:B------:R-:W-:Y:S01]  /*44d0*/  LOP3.LUT R10, R3, 0xff0000, R2, 0xf8, !PT ;  /* 0x00ff0000030a7812 */ /* 0x000fe200078ef802 */
[--C-:B------:R-:W-:Y:S01]  /*44e0*/  HADD2.F32 R2, -RZ, R0.reuse.H1_H1 ;  /* 0x30000000ff027230 */ /* 0x100fe20000004100 */
[----:B------:R-:W-:Y:S01]  /*44f0*/  F2FP.F16.E4M3.UNPACK_B R8, R38.H1 ;  /* 0x00000026ff08723e */ /* 0x000fe200030006ff */
[----:B------:R-:W-:Y:S01]  /*4500*/  HADD2.F32 R12, -RZ, R9.H1_H1 ;  /* 0x30000009ff0c7230 */ /* 0x000fe20000004100 */
[----:B------:R-:W-:Y:S01]  /*4510*/  F2FP.F16.E4M3.UNPACK_B R5, R5.H1 ;  /* 0x00000005ff05723e */ /* 0x000fe200030006ff */
[----:B------:R-:W-:-:S02]  /*4520*/  HADD2.F32 R0, -RZ, R0.H0_H0 ;  /* 0x20000000ff007230 */ /* 0x000fc40000004100 */
[-C--:B------:R-:W-:Y:S01]  /*4530*/  FMUL.FTZ R25, R2, R11.reuse ;  /* 0x0000000b02197220 */ /* 0x080fe20000410000 */
        /* <DEDUP_REMOVED lines=9> */
[----:B------:R-:W-:Y:S01]  /*45d0*/  FMUL.FTZ R12, R5, R12 ;  /* 0x0000000c050c7220 */ /* 0x000fe20000410000 */
[----:B------:R-:W-:-:S02]  /*45e0*/  HADD2.F32 R11, -RZ, R82.H1_H1 ;  /* 0x30000052ff0b7230 */ /* 0x000fc40000004100 */
[----:B------:R-:W-:Y:S01]  /*45f0*/  FFMA.FTZ R28, R5, R8, -R0 ;  /* 0x00000008051c7223 */ /* 0x000fe20000010800 */
[----:B------:R-:W-:Y:S01]  /*4600*/  F2FP.F16.E4M3.UNPACK_B R0, R4.H1 ;  /* 0x00000004ff00723e */ /* 0x000fe200030006ff */
[----:B------:R-:W-:Y:S01]  /*4610*/  FFMA.FTZ R29, R3, R8, R12 ;  /* 0x00000008031d7223 */ /* 0x000fe2000001000c */
[----:B------:R-:W-:Y:S01]  /*4620*/  F2FP.F16.E4M3.UNPACK_B R4, R4 ;  /* 0x00000004ff04723e */ /* 0x000fe200020006ff */
[----:B------:R-:W-:Y:S01]  /*4630*/  HADD2.F32 R9, -RZ, R82.H0_H0 ;  /* 0x20000052ff097230 */ /* 0x000fe20000004100 */
[----:B------:R-:W-:Y:S01]  /*4640*/  F2FP.F16.E4M3.UNPACK_B R38, R38 ;  /* 0x00000026ff26723e */ /* 0x000fe200020006ff */
[--C-:B------:R-:W-:Y:S01]  /*4650*/  HADD2.F32 R2, -RZ, R0.reuse.H0_H0 ;  /* 0x20000000ff027230 */ /* 0x100fe20000004100 */
[----:B------:R-:W-:Y:S01]  /*4660*/  F2FP.SATFINITE.E4M3.F32.PACK_AB_MERGE_C R32, R29, R28, RZ ;  /* 0x0000001c1d20723e */ /* 0x000fe200048070ff */
[----:B------:R-:W-:Y:S02]  /*4670*/  HADD2.F32 R3, -RZ, R0.H1_H1 ;  /* 0x30000000ff037230 */ /* 0x000fe40000004100 */
[----:B------:R-:W-:-:S02]  /*4680*/  HADD2.F32 R0, -RZ, R4.H0_H0 ;  /* 0x20000004ff007230 */ /* 0x000fc40000004100 */
[-C--:B------:R-:W-:Y:S01]  /*4690*/  FMUL.FTZ R24, R2, R11.reuse ;  /* 0x0000000b02187220 */ /* 0x080fe20000410000 */
[----:B------:R-:W-:Y:S02]  /*46a0*/  HADD2.F32 R4, -RZ, R4.H1_H1 ;  /* 0x30000004ff047230 */ /* 0x000fe40000004100 */
[C---:B------:R-:W-:Y:S01]  /*46b0*/  FMUL.FTZ R25, R3.reuse, R11 ;  /* 0x0000000b03197220 */ /* 0x040fe20000410000 */
[--C-:B------:R-:W-:Y:S02]  /*46c0*/  HADD2.F32 R8, -RZ, R38.reuse.H1_H1 ;  /* 0x30000026ff087230 */ /* 0x100fe40000004100 */
[----:B------:R-:W-:Y:S02]  /*46d0*/  HADD2.F32 R5, -RZ, R38.H0_H0 ;  /* 0x20000026ff057230 */ /* 0x000fe40000004100 */
[-C--:B------:R-:W-:Y:S01]  /*46e0*/  FMUL.FTZ R11, R4, R9.reuse ;  /* 0x00000009040b7220 */ /* 0x080fe20000410000 */
[----:B------:R-:W-:Y:S01]  /*46f0*/  FMUL.FTZ R9, R0, R9 ;  /* 0x0000000900097220 */ /* 0x000fe20000410000 */
[-C--:B------:R-:W-:Y:S01]  /*4700*/  FFMA.FTZ R12, R2, R8.reuse, -R25 ;  /* 0x00000008020c7223 */ /* 0x080fe20000010819 */
[----:B------:R-:W-:Y:S01]  /*4710*/  FFMA.FTZ R3, R3, R8, R24 ;  /* 0x0000000803037223 */ /* 0x000fe20000010018 */
[----:B------:R-:W-:Y:S01]  /*4720*/  F2FP.F16.E4M3.UNPACK_B R2, R7.H1 ;  /* 0x00000007ff02723e */ /* 0x000fe200030006ff */
[----:B------:R-:W-:Y:S01]  /*4730*/  FFMA.FTZ R25, R4, R5, R9 ;  /* 0x0000000504197223 */ /* 0x000fe20000010009 */
[----:B------:R-:W-:Y:S01]  /*4740*/  F2FP.F16.E4M3.UNPACK_B R9, R13.H1 ;  /* 0x0000000dff09723e */ /* 0x000fe200030006ff */
[----:B------:R-:W-:Y:S01]  /*4750*/  FFMA.FTZ R24, R0, R5, -R11 ;  /* 0x0000000500187223 */ /* 0x000fe2000001080b */
        /* <DEDUP_REMOVED lines=11> */
[----:B------:R-:W-:Y:S02]  /*4810*/  HADD2.F32 R11, -RZ, R13.H1_H1 ;  /* 0x3000000dff0b7230 */ /* 0x000fe40000004100 */
[C---:B------:R-:W-:Y:S01]  /*4820*/  FMUL.FTZ R31, R3.reuse, R12 ;  /* 0x0000000c031f7220 */ /* 0x040fe20000410000 */
[----:B------:R-:W-:Y:S02]  /*4830*/  HADD2.F32 R0, -RZ, R0.H0_H0 ;  /* 0x20000000ff007230 */ /* 0x000fe40000004100 */
[----:B------:R-:W-:Y:S01]  /*4840*/  FFMA.FTZ R28, R3, R8, -R28 ;  /* 0x00000008031c7223 */ /* 0x000fe2000001081c */
[----:B------:R-:W-:Y:S02]  /*4850*/  HADD2.F32 R3, -RZ, R10.H1_H1 ;  /* 0x3000000aff037230 */ /* 0x000fe40000004100 */
[----:B------:R-:W-:Y:S01]  /*4860*/  FMUL.FTZ R29, R2, R11 ;  /* 0x0000000b021d7220 */ /* 0x000fe20000410000 */
[----:B------:R-:W-:Y:S01]  /*4870*/  F2FP.F16.E4M3.UNPACK_B R7, R7 ;  /* 0x00000007ff07723e */ /* 0x000fe200020006ff */
[----:B------:R-:W-:Y:S01]  /*4880*/  FMUL.FTZ R11, R0, R11 ;  /* 0x0000000b000b7220 */ /* 0x000fe20000410000 */
[----:B------:R-:W-:Y:S01]  /*4890*/  F2FP.F16.E4M3.UNPACK_B R6, R6 ;  /* 0x00000006ff06723e */ /* 0x000fe200020006ff */
[----:B------:R-:W-:Y:S01]  /*48a0*/  FFMA.FTZ R31, R4, R8, R31 ;  /* 0x00000008041f7223 */ /* 0x000fe2000001001f */
[-C--:B------:R-:W-:Y:S01]  /*48b0*/  FFMA.FTZ R29, R0, R3.reuse, -R29 ;  /* 0x00000003001d7223 */ /* 0x080fe2000001081d */
[----:B------:R-:W-:Y:S01]  /*48c0*/  FFMA.FTZ R4, R2, R3, R11 ;  /* 0x0000000302047223 */ /* 0x000fe2000001000b */
[----:B------:R-:W-:-:S02]  /*48d0*/  HADD2.F32 R2, -RZ, R7.H0_H0 ;  /* 0x20000007ff027230 */ /* 0x000fc40000004100 */
[----:B------:R-:W-:Y:S01]  /*48e0*/  HADD2.F32 R7, -RZ, R7.H1_H1 ;  /* 0x30000007ff077230 */ /* 0x000fe20000004100 */
[----:B------:R-:W-:Y:S01]  /*48f0*/  F2FP.SATFINITE.E4M3.F32.PACK_AB_MERGE_C R28, R31, R28, RZ ;  /* 0x0000001c1f1c723e */ /* 0x000fe200048070ff */
[----:B------:R-:W-:Y:S01]  /*4900*/  HADD2.F32 R9, -RZ, R9.H0_H0 ;  /* 0x20000009ff097230 */ /* 0x000fe20000004100 */
[----:B------:R-:W-:Y:S01]  /*4910*/  F2FP.SATFINITE.E4M3.F32.PACK_AB_MERGE_C R29, R4, R29, RZ ;  /* 0x0000001d041d723e */ /* 0x000fe200048070ff */
[--C-:B------:R-:W-:Y:S01]  /*4920*/  HADD2.F32 R0, -RZ, R6.reuse.H0_H0 ;  /* 0x20000006ff007230 */ /* 0x100fe20000004100 */
[----:B------:R-:W-:Y:S01]  /*4930*/  F2FP.SATFINITE.E4M3.F32.PACK_AB_MERGE_C R4, R25, R24, R30 ;  /* 0x000000181904723e */ /* 0x000fe2000480701e */
[----:B------:R-:W-:Y:S02]  /*4940*/  HADD2.F32 R6, -RZ, R6.H1_H1 ;  /* 0x30000006ff067230 */ /* 0x000fe40000004100 */
[-C--:B------:R-:W-:Y:S01]  /*4950*/  FMUL.FTZ R11, R7, R9.reuse ;  /* 0x00000009070b7220 */ /* 0x080fe20000410000 */
[----:B------:R-:W-:Y:S02]  /*4960*/  HADD2.F32 R13, -RZ, R13.H0_H0 ;  /* 0x2000000dff0d7230 */ /* 0x000fe40000004100 */
[----:B------:R-:W-:Y:S01]  /*4970*/  FMUL.FTZ R8, R2, R9 ;  /* 0x0000000902087220 */ /* 0x000fe20000410000 */
[----:B------:R-:W-:-:S02]  /*4980*/  HADD2.F32 R5, -RZ, R5.H0_H0 ;  /* 0x20000005ff057230 */ /* 0x000fc40000004100 */
[----:B------:R-:W-:Y:S02]  /*4990*/  HADD2.F32 R3, -RZ, R10.H0_H0 ;  /* 0x2000000aff037230 */ /* 0x000fe40000004100 */
[-C--:B------:R-:W-:Y:S01]  /*49a0*/  FMUL.FTZ R9, R6, R13.reuse ;  /* 0x0000000d06097220 */ /* 0x080fe20000410000 */
[----:B------:R-:W-:Y:S01]  /*49b0*/  FMUL.FTZ R13, R0, R13 ;  /* 0x0000000d000d7220 */ /* 0x000fe20000410000 */
[-C--:B------:R-:W-:Y:S01]  /*49c0*/  FFMA.FTZ R11, R2, R5.reuse, -R11 ;  /* 0x00000005020b7223 */ /* 0x080fe2000001080b */
[----:B------:R-:W-:Y:S01]  /*49d0*/  FFMA.FTZ R8, R7, R5, R8 ;  /* 0x0000000507087223 */ /* 0x000fe20000010008 */
[-C--:B------:R-:W-:Y:S01]  /*49e0*/  FFMA.FTZ R9, R0, R3.reuse, -R9 ;  /* 0x0000000300097223 */ /* 0x080fe20000010809 */
[----:B------:R-:W-:Y:S01]  /*49f0*/  FFMA.FTZ R6, R6, R3, R13 ;  /* 0x0000000306067223 */ /* 0x000fe2000001000d */
[----:B------:R-:W-:Y:S02]  /*4a00*/  F2FP.SATFINITE.E4M3.F32.PACK_AB_MERGE_C R5, R27, R26, R32 ;  /* 0x0000001a1b05723e */ /* 0x000fe40004807020 */
[----:B------:R-:W-:-:S02]  /*4a10*/  F2FP.SATFINITE.E4M3.F32.PACK_AB_MERGE_C R7, R8, R11, R28 ;  /* 0x0000000b0807723e */ /* 0x000fc4000480701c */
[----:B------:R-:W-:-:S07]  /*4a20*/  F2FP.SATFINITE.E4M3.F32.PACK_AB_MERGE_C R6, R6, R9, R29 ;  /* 0x000000090606723e */ /* 0x000fce000480701d */
.L_x_1763:
[----:B------:R-:W-:Y:S05]  /*4a30*/  BSYNC B1 ;  /* 0x0000000000017941 */ /* 0x000fea0003800000 */
.L_x_1762:
[----:B-1----:R0:W-:Y:S01]  /*4a40*/  ST.E.128 desc[UR36][R14.64], R4 ;  /* 0x000000040e007985 */ /* 0x0021e2000c101d24 */
[----:B------:R-:W-:Y:S05]  /*4a50*/  BRA `(.L_x_1757) ;  /* 0x0000002400d07947 */ /* 0x000fea0003800000 */
.L_x_1739:
[----:B------:R-:W-:Y:S02]  /*4a60*/  ISETP.GE.AND P3, PT, R227, R80, PT ;  /* 0x00000050e300720c */ /* 0x000fe40003f66270 */
[----:B------:R-:W-:Y:S02]  /*4a70*/  CS2R R26, SRZ ;  /* 0x00000000001a7805 */ /* 0x000fe4000001ff00 */
[----:B------:R-:W-:Y:S02]  /*4a80*/  CS2R R24, SRZ ;  /* 0x0000000000187805 */ /* 0x000fe4000001ff00 */
[----:B------:R-:W-:-:S13]  /*4a90*/  ISETP.GE.OR P3, PT, R16, R83, P3 ;  /* 0x000000531000720c */ /* 0x000fda0001f66670 */
[----:B------:R-:W-:Y:S01]  /*4aa0*/  @!P3 IADD3 R29, P4, P5, R40, R6, R63 ;  /* 0x00000006281db210 */ /* 0x000fe20007d9e03f */
[----:B------:R-:W0:Y:S03]  /*4ab0*/  @!P3 LDC.64 R8, c[0x0][0x3e8] ;  /* 0x0000fa00ff08bb82 */ /* 0x000e260000000a00 */
[----:B------:R-:W-:Y:S02]  /*4ac0*/  @!P3 IADD3.X R30, R54, R14, R65, P4, P5 ;  /* 0x0000000e361eb210 */ /* 0x000fe400027ea441 */
[----:B------:R-:W-:-:S03]  /*4ad0*/  ISETP.GE.AND P4, PT, R189, R80, PT ;  /* 0x00000050bd00720c */ /* 0x000fc60003f86270 */
[----:B------:R-:W1:Y:S01]  /*4ae0*/  @!P3 LDC.64 R10, c[0x0][0x400] ;  /* 0x00010000ff0abb82 */ /* 0x000e620000000a00 */
[----:B------:R-:W-:-:S13]  /*4af0*/  ISETP.GE.OR P4, PT, R16, R83, P4 ;  /* 0x000000531000720c */ /* 0x000fda0002786670 */
[----:B------:R-:W2:Y:S02]  /*4b00*/  @!P4 LDC.64 R12, c[0x0][0x3e8] ;  /* 0x0000fa00ff0ccb82 */ /* 0x000ea40000000a00 */
[----:B--2---:R-:W-:Y:S02]  /*4b10*/  @!P4 IADD3 R12, P5, P6, R40, R12, R6 ;  /* 0x0000000c280cc210 */ /* 0x004fe40007ebe006 */
[----:B------:R-:W-:Y:S02]  /*4b20*/  CS2R R6, SRZ ;  /* 0x0000000000067805 */ /* 0x000fe4000001ff00 */
[----:B------:R-:W-:Y:S02]  /*4b30*/  @!P4 IADD3.X R13, R54, R13, R14, P5, P6 ;  /* 0x0000000d360dc210 */ /* 0x000fe40002fec40e */
[----:B------:R-:W2:Y:S02]  /*4b40*/  @!P4 LDC.64 R14, c[0x0][0x400] ;  /* 0x00010000ff0ecb82 */ /* 0x000ea40000000a00 */
[----:B--2---:R-:W-:-:S04]  /*4b50*/  @!P4 IADD3 R14, P5, P6, R20, R14, R4 ;  /* 0x0000000e140ec210 */ /* 0x004fc80007ebe004 */
[----:B------:R-:W-:Y:S02]  /*4b60*/  @!P4 IADD3.X R15, R52, R15, R81, P5, P6 ;  /* 0x0000000f340fc210 */ /* 0x000fe40002fec451 */
[----:B------:R-:W-:Y:S02]  /*4b70*/  @!P3 IADD3 R3, P5, P6, R20, R4, R61 ;  /* 0x000000041403b210 */ /* 0x000fe40007ebe03d */
[----:B------:R-:W-:Y:S01]  /*4b80*/  CS2R R4, SRZ ;  /* 0x0000000000047805 */ /* 0x000fe2000001ff00 */
[----:B------:R-:W2:Y:S01]  /*4b90*/  @!P4 LDG.E.128 R24, desc[UR36][R14.64] ;  /* 0x000000240e18c981 */ /* 0x000ea2000c1e1d00 */
[----:B------:R-:W-:-:S04]  /*4ba0*/  @!P3 IADD3.X R28, R52, R81, R62, P5, P6 ;  /* 0x00000051341cb210 */ /* 0x000fc80002fec43e */
[----:B------:R-:W3:Y:S01]  /*4bb0*/  @!P4 LDG.E.128 R4, desc[UR36][R12.64] ;  /* 0x000000240c04c981 */ /* 0x000ee2000c1e1d00 */
[----:B0-----:R-:W-:-:S05]  /*4bc0*/  @!P3 IADD3 R8, P4, R29, R8, RZ ;  /* 0x000000081d08b210 */ /* 0x001fca0007f9e0ff */
[----:B------:R-:W-:Y:S01]  /*4bd0*/  @!P3 IMAD.X R9, R30, 0x1, R9, P4 ;  /* 0x000000011e09b824 */ /* 0x000fe200020e0609 */
[----:B-1----:R-:W-:Y:S02]  /*4be0*/  @!P3 IADD3 R10, P4, R3, R10, RZ ;  /* 0x0000000a030ab210 */ /* 0x002fe40007f9e0ff */
[----:B------:R-:W-:Y:S02]  /*4bf0*/  CS2R R30, SRZ ;  /* 0x00000000001e7805 */ /* 0x000fe4000001ff00 */
[----:B------:R-:W-:Y:S02]  /*4c00*/  CS2R R34, SRZ ;  /* 0x0000000000227805 */ /* 0x000fe4000001ff00 */
[----:B------:R-:W-:Y:S01]  /*4c10*/  CS2R R32, SRZ ;  /* 0x0000000000207805 */ /* 0x000fe2000001ff00 */
[----:B------:R-:W-:Y:S01]  /*4c20*/  @!P3 IMAD.X R11, R28, 0x1, R11, P4 ;  /* 0x000000011c0bb824 */ /* 0x000fe200020e060b */
[----:B------:R-:W-:-:S04]  /*4c30*/  CS2R R28, SRZ ;  /* 0x00000000001c7805 */ /* 0x000fc8000001ff00 */
[----:B------:R-:W4:Y:S04]  /*4c40*/  @!P3 LDG.E.128 R32, desc[UR36][R10.64] ;  /* 0x000000240a20b981 */ /* 0x000f28000c1e1d00 */
[----:B------:R-:W5:Y:S01]  /*4c50*/  @!P3 LDG.E.128 R28, desc[UR36][R8.64] ;  /* 0x00000024081cb981 */ /* 0x000f62000c1e1d00 */
[----:B------:R-:W-:-:S06]  /*4c60*/  UISETP.NE.AND UP0, UPT, UR61, 0x3, UPT ;  /* 0x000000033d00788c */ /* 0x000fcc000bf05270 */
[----:B------:R-:W-:Y:S02]  /*4c70*/  PLOP3.LUT P5, PT, PT, PT, UP0, 0x80, 0x0 ;  /* 0x000000000000781c */ /* 0x000fe40003faf008 */
[----:B------:R-:W-:Y:S01]  /*4c80*/  ISETP.GE.AND P3, PT, R16, R83, PT ;  /* 0x000000531000720c */ /* 0x000fe20003f66270 */
[----:B--2---:R-:W-:Y:S02]  /*4c90*/  IMAD.MOV.U32 R90, RZ, RZ, R26 ;  /* 0x000000ffff5a7224 */ /* 0x004fe400078e001a */
[----:B------:R-:W-:Y:S02]  /*4ca0*/  IMAD.MOV.U32 R92, RZ, RZ, R24 ;  /* 0x000000ffff5c7224 */ /* 0x000fe400078e0018 */
[----:B---3--:R-:W-:Y:S01]  /*4cb0*/  IMAD.MOV.U32 R88, RZ, RZ, R6 ;  /* 0x000000ffff587224 */ /* 0x008fe200078e0006 */
[----:B------:R-:W-:Y:S01]  /*4cc0*/  MOV R91, R4 ;  /* 0x00000004005b7202 */ /* 0x000fe20000000f00 */
[----:B----4-:R-:W-:Y:S02]  /*4cd0*/  IMAD.MOV.U32 R84, RZ, RZ, R34 ;  /* 0x000000ffff547224 */ /* 0x010fe400078e0022 */
[----:B------:R-:W-:-:S02]  /*4ce0*/  IMAD.MOV.U32 R85, RZ, RZ, R32 ;  /* 0x000000ffff557224 */ /* 0x000fc400078e0020 */
[----:B-----5:R-:W-:Y:S02]  /*4cf0*/  IMAD.MOV.U32 R82, RZ, RZ, R30 ;  /* 0x000000ffff527224 */ /* 0x020fe400078e001e */
[----:B------:R-:W-:Y:S01]  /*4d00*/  IMAD.MOV.U32 R83, RZ, RZ, R28 ;  /* 0x000000ffff537224 */ /* 0x000fe200078e001c */
[----:B------:R-:W-:Y:S06]  /*4d10*/  @!P5 BRA `(.L_x_1764) ;  /* 0x000000000004d947 */ /* 0x000fec0003800000 */
[----:B------:R-:W-:Y:S01]  /*4d20*/  BPT.TRAP 0x1 ;  /* 0x000000040000795c */ /* 0x000fe20000300000 */
.L_x_1764:
[----:B------:R-:W-:Y:S01]  /*4d30*/  IMAD R72, R186, 0x8, R184 ;  /* 0x00000008ba487824 */ /* 0x000fe200078e02b8 */
[----:B------:R-:W-:Y:S01]  /*4d40*/  SHF.L.U32 R81, R195, 0x1f, RZ ;  /* 0x0000001fc3517819 */ /* 0x000fe200000006ff */
[----:B------:R-:W0:Y:S01]  /*4d50*/  LDC R87, c[0x0][0x2f4] ;  /* 0x0000bd00ff577b82 */ /* 0x000e220000000800 */
[----:B------:R-:W-:Y:S02]  /*4d60*/  BSSY B1, `(.L_x_1765) ;  /* 0x0000003000017945 */ /* 0x000fe40003800000 */
[----:B------:R-:W1:Y:S02]  /*4d70*/  SYNCS.PHASECHK.TRANS64.TRYWAIT P4, [R72+URZ+0x28490], R81 ;  /* 0x02849051480075a7 */ /* 0x000e64000808017f */
[----:B-1----:R-:W-:Y:S05]  /*4d80*/  @!P4 BRA `(.L_x_1766) ;  /* 0x0000022c005cc947 */ /* 0x002fea0003800000 */
.L_x_2124:
[----:B------:R-:W-:Y:S05]  /*4d90*/  BSYNC B1 ;  /* 0x0000000000017941 */ /* 0x000fea0003800000 */
.L_x_1765:
[----:B------:R-:W-:Y:S01]  /*4da0*/  UMOV UR4, 0xffffffff ;  /* 0xffffffff00047882 */ /* 0x000fe20000000000 */
[----:B0-----:R-:W-:Y:S02]  /*4db0*/  IADD3 R89, -R56, R87, RZ ;  /* 0x0000005738597210 */ /* 0x001fe40007ffe1ff */
[----:B------:R-:W-:Y:S05]  /*4dc0*/  BRA.DIV UR4, `(.L_x_1767) ;  /* 0x0000022e04607947 */ /* 0x000fea000b800000 */
[----:B------:R0:W2:Y:S04]  /*4dd0*/  SHFL.IDX PT, R3, R2, RZ, 0x181f ;  /* 0x00181fff02037589 */ /* 0x0000a800000e0000 */
[----:B------:R0:W3:Y:S02]  /*4de0*/  SHFL.IDX PT, R38, R0, RZ, 0x181f ;  /* 0x00181fff00267589 */ /* 0x0000e400000e0000 */
.L_x_2128:
        /* <DEDUP_REMOVED lines=18> */
[----:B------:R-:W-:Y:S01]  /*4f10*/  IADD3 R11, R8, R9, R210 ;  /* 0x00000009080b7210 */ /* 0x000fe20007ffe0d2 */
[----:B------:R-:W-:-:S04]  /*4f20*/  IMAD R9, R186, 0x4000, R69 ;  /* 0x00004000ba097824 */ /* 0x000fc800078e0245 */
[----:B------:R-:W-:Y:S02]  /*4f30*/  IMAD R11, R186, 0x4000, R11 ;  /* 0x00004000ba0b7824 */ /* 0x000fe400078e020b */
[C---:B------:R-:W-:Y:S02]  /*4f40*/  IMAD.IADD R9, R184.reuse, 0x1, R9 ;  /* 0x00000001b8097824 */ /* 0x040fe400078e0209 */
[----:B------:R-:W-:-:S04]  /*4f50*/  IMAD.IADD R12, R184, 0x1, R11 ;  /* 0x00000001b80c7824 */ /* 0x000fc800078e020b */
[----:B------:R-:W2:Y:S04]  /*4f60*/  LDS.128 R8, [R9+0x20000] ;  /* 0x0200000009087984 */ /* 0x000ea80000000c00 */
[----:B------:R-:W3:Y:S01]  /*4f70*/  LDS.128 R12, [R12+0x20000] ;  /* 0x020000000c0c7984 */ /* 0x000ee20000000c00 */
[----:B------:R-:W-:Y:S05]  /*4f80*/  @P3 BRA `(.L_x_1771) ;  /* 0x0000000c00583947 */ /* 0x000fea0003800000 */
[--C-:B------:R-:W-:Y:S02]  /*4f90*/  SHF.R.U32.HI R102, RZ, 0x8, R5.reuse ;  /* 0x00000008ff667819 */ /* 0x100fe40000011605 */
[--C-:B------:R-:W-:Y:S02]  /*4fa0*/  SHF.R.U32.HI R103, RZ, 0x18, R5.reuse ;  /* 0x00000018ff677819 */ /* 0x100fe40000011605 */
[----:B------:R-:W-:Y:S02]  /*4fb0*/  LOP3.LUT R4, R5, 0xff, RZ, 0xc0, !PT ;  /* 0x000000ff05047812 */ /* 0x000fe400078ec0ff */
[----:B------:R-:W-:Y:S01]  /*4fc0*/  SHF.R.U32.HI R100, RZ, 0x10, R5 ;  /* 0x00000010ff647819 */ /* 0x000fe20000011605 */
[----:B------:R-:W-:Y:S01]  /*4fd0*/  IMAD.SHL.U32 R5, R102, 0x100, RZ ;  /* 0x0000010066057824 */ /* 0x000fe200078e00ff */
[----:B------:R-:W-:Y:S02]  /*4fe0*/  SHF.R.U32.HI R101, RZ, 0x18, R7 ;  /* 0x00000018ff657819 */ /* 0x000fe40000011607 */
[----:B------:R-:W-:-:S02]  /*4ff0*/  LOP3.LUT R6, R7, 0xff, RZ, 0xc0, !PT ;  /* 0x000000ff07067812 */ /* 0x000fc400078ec0ff */
[--C-:B------:R-:W-:Y:S02]  /*5000*/  SHF.R.U32.HI R97, RZ, 0x8, R7.reuse ;  /* 0x00000008ff617819 */ /* 0x100fe40000011607 */
[----:B------:R-:W-:Y:S02]  /*5010*/  SHF.R.U32.HI R99, RZ, 0x10, R7 ;  /* 0x00000010ff637819 */ /* 0x000fe40000011607 */
[--C-:B------:R-:W-:Y:S02]  /*5020*/  SHF.R.U32.HI R26, RZ, 0x8, R25.reuse ;  /* 0x00000008ff1a7819 */ /* 0x100fe40000011619 */
[----:B------:R-:W-:Y:S02]  /*5030*/  SHF.R.U32.HI R96, RZ, 0x18, R25 ;  /* 0x00000018ff607819 */ /* 0x000fe40000011619 */
[----:B------:R-:W-:Y:S02]  /*5040*/  LOP3.LUT R7, R25, 0xff, RZ, 0xc0, !PT ;  /* 0x000000ff19077812 */ /* 0x000fe400078ec0ff */
[----:B------:R-:W-:-:S02]  /*5050*/  PRMT R4, R103, 0x654, R4 ;  /* 0x0000065467047816 */ /* 0x000fc40000000004 */
[----:B------:R-:W-:Y:S02]  /*5060*/  SHF.R.U32.HI R94, RZ, 0x10, R25 ;  /* 0x00000010ff5e7819 */ /* 0x000fe40000011619 */
[--C-:B------:R-:W-:Y:S02]  /*5070*/  SHF.R.U32.HI R95, RZ, 0x18, R27.reuse ;  /* 0x00000018ff5f7819 */ /* 0x100fe4000001161b */
[----:B------:R-:W-:Y:S02]  /*5080*/  LOP3.LUT R24, R27, 0xff, RZ, 0xc0, !PT ;  /* 0x000000ff1b187812 */ /* 0x000fe400078ec0ff */
[--C-:B------:R-:W-:Y:S02]  /*5090*/  SHF.R.U32.HI R93, RZ, 0x8, R27.reuse ;  /* 0x00000008ff5d7819 */ /* 0x100fe4000001161b */
[----:B------:R-:W-:Y:S01]  /*50a0*/  SHF.R.U32.HI R98, RZ, 0x10, R27 ;  /* 0x00000010ff627819 */ /* 0x000fe2000001161b */
[----:B------:R-:W-:Y:S01]  /*50b0*/  IMAD.SHL.U32 R27, R26, 0x100, RZ ;  /* 0x000001001a1b7824 */ /* 0x000fe200078e00ff */
[----:B---3--:R-:W-:Y:S01]  /*50c0*/  MOV R25, R12 ;  /* 0x0000000c00197202 */ /* 0x008fe20000000f00 */
[----:B------:R-:W-:Y:S01]  /*50d0*/  IMAD.SHL.U32 R93, R93, 0x100, RZ ;  /* 0x000001005d5d7824 */ /* 0x000fe200078e00ff */
[----:B------:R-:W-:Y:S01]  /*50e0*/  PRMT R12, R96, 0x654, R7 ;  /* 0x00000654600c7816 */ /* 0x000fe20000000007 */
[----:B------:R-:W-:Y:S01]  /*50f0*/  IMAD.SHL.U32 R7, R97, 0x100, RZ ;  /* 0x0000010061077824 */ /* 0x000fe200078e00ff */
[----:B------:R-:W-:Y:S01]  /*5100*/  LOP3.LUT R4, R4, 0xff00, R5, 0xf8, !PT ;  /* 0x0000ff0004047812 */ /* 0x000fe200078ef805 */
[----:B------:R-:W-:Y:S01]  /*5110*/  IMAD.U32 R5, R100, 0x10000, RZ ;  /* 0x0001000064057824 */ /* 0x000fe200078e00ff */
[----:B------:R-:W-:-:S02]  /*5120*/  PRMT R6, R101, 0x654, R6 ;  /* 0x0000065465067816 */ /* 0x000fc40000000006 */
[----:B------:R-:W-:Y:S02]  /*5130*/  PRMT R24, R95, 0x654, R24 ;  /* 0x000006545f187816 */ /* 0x000fe40000000018 */
[----:B------:R-:W-:Y:S02]  /*5140*/  LOP3.LUT R96, R12, 0xff00, R27, 0xf8, !PT ;  /* 0x0000ff000c607812 */ /* 0x000fe400078ef81b */
[----:B------:R-:W-:Y:S02]  /*5150*/  LOP3.LUT R7, R6, 0xff00, R7, 0xf8, !PT ;  /* 0x0000ff0006077812 */ /* 0x000fe400078ef807 */
[----:B------:R-:W-:Y:S02]  /*5160*/  F2FP.F16.E4M3.UNPACK_B R95, R92.H1 ;  /* 0x0000005cff5f723e */ /* 0x000fe400030006ff */
[----:B------:R-:W-:Y:S02]  /*5170*/  F2FP.F16.E4M3.UNPACK_B R26, R25.H1 ;  /* 0x00000019ff1a723e */ /* 0x000fe400030006ff */
[----:B--2---:R-:W-:-:S02]  /*5180*/  F2FP.F16.E4M3.UNPACK_B R12, R8.H1 ;  /* 0x00000008ff0c723e */ /* 0x004fc400030006ff */
[----:B------:R-:W-:Y:S01]  /*5190*/  LOP3.LUT R6, R4, 0xff0000, R5, 0xf8, !PT ;  /* 0x00ff000004067812 */ /* 0x000fe200078ef805 */
[----:B------:R-:W-:Y:S01]  /*51a0*/  IMAD.U32 R4, R99, 0x10000, RZ ;  /* 0x0001000063047824 */ /* 0x000fe200078e00ff */
[----:B------:R-:W-:Y:S01]  /*51b0*/  LOP3.LUT R97, R24, 0xff00, R93, 0xf8, !PT ;  /* 0x0000ff0018617812 */ /* 0x000fe200078ef85d */
[----:B------:R-:W-:Y:S01]  /*51c0*/  HADD2.F32 R5, -RZ, R95.H0_H0 ;  /* 0x2000005fff057230 */ /* 0x000fe20000004100 */
[----:B------:R-:W-:Y:S01]  /*51d0*/  F2FP.F16.E4M3.UNPACK_B R93, R91.H1 ;  /* 0x0000005bff5d723e */ /* 0x000fe200030006ff */
[----:B------:R-:W-:Y:S01]  /*51e0*/  HADD2.F32 R27, -RZ, R26.H0_H0 ;  /* 0x2000001aff1b7230 */ /* 0x000fe20000004100 */
[----:B------:R-:W-:Y:S01]  /*51f0*/  LOP3.LUT R4, R7, 0xff0000, R4, 0xf8, !PT ;  /* 0x00ff000007047812 */ /* 0x000fe200078ef804 */
[----:B------:R-:W-:Y:S01]  /*5200*/  HADD2.F32 R24, -RZ, R12.H0_H0 ;  /* 0x2000000cff187230 */ /* 0x000fe20000004100 */
[----:B------:R-:W-:Y:S01]  /*5210*/  SHF.L.U32 R98, R98, 0x10, RZ ;  /* 0x0000001062627819 */ /* 0x000fe200000006ff */
[----:B------:R-:W-:Y:S02]  /*5220*/  IMAD.U32 R7, R94, 0x10000, RZ ;  /* 0x000100005e077824 */ /* 0x000fe400078e00ff */
[----:B------:R-:W-:Y:S01]  /*5230*/  FMUL.FTZ R99, R27, R5 ;  /* 0x000000051b637220 */ /* 0x000fe20000410000 */
[----:B------:R-:W-:-:S02]  /*5240*/  HADD2.F32 R94, -RZ, R93.H0_H0 ;  /* 0x2000005dff5e7230 */ /* 0x000fc40000004100 */
[C---:B------:R-:W-:Y:S01]  /*5250*/  FMUL.FTZ R100, R24.reuse, R5 ;  /* 0x0000000518647220 */ /* 0x040fe20000410000 */
[----:B------:R-:W-:Y:S01]  /*5260*/  F2FP.F16.E4M3.UNPACK_B R92, R92 ;  /* 0x0000005cff5c723e */ /* 0x000fe200020006ff */
[----:B------:R-:W-:Y:S01]  /*5270*/  HADD2.F32 R93, -RZ, R93.H1_H1 ;  /* 0x3000005dff5d7230 */ /* 0x000fe20000004100 */
[----:B------:R-:W-:Y:S01]  /*5280*/  F2FP.F16.E4M3.UNPACK_B R25, R25 ;  /* 0x00000019ff19723e */ /* 0x000fe200020006ff */
[-C--:B------:R-:W-:Y:S01]  /*5290*/  FFMA.FTZ R99, R24, R94.reuse, -R99 ;  /* 0x0000005e18637223 */ /* 0x080fe20000010863 */
[----:B------:R-:W-:Y:S01]  /*52a0*/  FFMA.FTZ R100, R27, R94, R100 ;  /* 0x0000005e1b647223 */ /* 0x000fe20000010064 */
[----:B------:R-:W-:Y:S01]  /*52b0*/  HADD2.F32 R94, -RZ, R95.H1_H1 ;  /* 0x3000005fff5e7230 */ /* 0x000fe20000004100 */
[----:B------:R-:W-:Y:S01]  /*52c0*/  F2FP.F16.E4M3.UNPACK_B R8, R8 ;  /* 0x00000008ff08723e */ /* 0x000fe200020006ff */
[----:B------:R-:W-:Y:S01]  /*52d0*/  HADD2.F32 R27, -RZ, R26.H1_H1 ;  /* 0x3000001aff1b7230 */ /* 0x000fe20000004100 */
[----:B------:R-:W-:Y:S01]  /*52e0*/  LOP3.LUT R5, R97, 0xff0000, R98, 0xf8, !PT ;  /* 0x00ff000061057812 */ /* 0x000fe200078ef862 */
[----:B------:R-:W-:Y:S01]  /*52f0*/  HADD2.F32 R24, -RZ, R12.H1_H1 ;  /* 0x3000000cff187230 */ /* 0x000fe20000004100 */
[----:B------:R-:W-:Y:S01]  /*5300*/  F2FP.F16.E4M3.UNPACK_B R91, R91 ;  /* 0x0000005bff5b723e */ /* 0x000fe200020006ff */
[----:B------:R-:W-:-:S02]  /*5310*/  HADD2.F32 R95, -RZ, R92.H0_H0 ;  /* 0x2000005cff5f7230 */ /* 0x000fc40000004100 */
[CC--:B------:R-:W-:Y:S01]  /*5320*/  FMUL.FTZ R97, R27.reuse, R94.reuse ;  /* 0x0000005e1b617220 */ /* 0x0c0fe20000410000 */
[----:B------:R-:W-:Y:S02]  /*5330*/  HADD2.F32 R26, -RZ, R25.H0_H0 ;  /* 0x20000019ff1a7230 */ /* 0x000fe40000004100 */
[----:B------:R-:W-:Y:S01]  /*5340*/  FMUL.FTZ R94, R24, R94 ;  /* 0x0000005e185e7220 */ /* 0x000fe20000410000 */
[----:B------:R-:W-:Y:S01]  /*5350*/  HADD2.F32 R12, -RZ, R8.H0_H0 ;  /* 0x20000008ff0c7230 */ /* 0x000fe20000004100 */
[----:B------:R-:W-:Y:S01]  /*5360*/  LOP3.LUT R7, R96, 0xff0000, R7, 0xf8, !PT ;  /* 0x00ff000060077812 */ /* 0x000fe200078ef807 */
[-C--:B------:R-:W-:Y:S01]  /*5370*/  FFMA.FTZ R96, R24, R93.reuse, -R97 ;  /* 0x0000005d18607223 */ /* 0x080fe20000010861 */
[----:B------:R-:W-:Y:S01]  /*5380*/  FFMA.FTZ R101, R27, R93, R94 ;  /* 0x0000005d1b657223 */ /* 0x000fe2000001005e */
[----:B------:R-:W-:Y:S02]  /*5390*/  HADD2.F32 R27, -RZ, R91.H0_H0 ;  /* 0x2000005bff1b7230 */ /* 0x000fe40000004100 */
[-C--:B------:R-:W-:Y:S01]  /*53a0*/  FMUL.FTZ R93, R26, R95.reuse ;  /* 0x0000005f1a5d7220 */ /* 0x080fe20000410000 */
[----:B------:R-:W-:Y:S01]  /*53b0*/  FMUL.FTZ R95, R12, R95 ;  /* 0x0000005f0c5f7220 */ /* 0x000fe20000410000 */
[----:B------:R-:W-:Y:S01]  /*53c0*/  HADD2.F32 R92, -RZ, R92.H1_H1 ;  /* 0x3000005cff5c7230 */ /* 0x000fe20000004100 */
[----:B------:R-:W-:Y:S01]  /*53d0*/  F2FP.F16.E4M3.UNPACK_B R24, R14.H1 ;  /* 0x0000000eff18723e */ /* 0x000fe200030006ff */
[----:B------:R-:W-:-:S02]  /*53e0*/  HADD2.F32 R25, -RZ, R25.H1_H1 ;  /* 0x30000019ff197230 */ /* 0x000fc40000004100 */
[-C--:B------:R-:W-:Y:S01]  /*53f0*/  FFMA.FTZ R94, R12, R27.reuse, -R93 ;  /* 0x0000001b0c5e7223 */ /* 0x080fe2000001085d */
[----:B------:R-:W-:Y:S01]  /*5400*/  FFMA.FTZ R95, R26, R27, R95 ;  /* 0x0000001b1a5f7223 */ /* 0x000fe2000001005f */
[----:B------:R-:W-:Y:S01]  /*5410*/  HADD2.F32 R8, -RZ, R8.H1_H1 ;  /* 0x30000008ff087230 */ /* 0x000fe20000004100 */
[----:B------:R-:W-:Y:S01]  /*5420*/  F2FP.F16.E4M3.UNPACK_B R12, R90.H1 ;  /* 0x0000005aff0c723e */ /* 0x000fe200030006ff */
[----:B------:R-:W-:Y:S02]  /*5430*/  HADD2.F32 R91, -RZ, R91.H1_H1 ;  /* 0x3000005bff5b7230 */ /* 0x000fe40000004100 */
[-C--:B------:R-:W-:Y:S01]  /*5440*/  FMUL.FTZ R27, R25, R92.reuse ;  /* 0x0000005c191b7220 */ /* 0x080fe20000410000 */
[----:B------:R-:W-:Y:S02]  /*5450*/  HADD2.F32 R26, -RZ, R24.H0_H0 ;  /* 0x20000018ff1a7230 */ /* 0x000fe40000004100 */
[----:B------:R-:W-:Y:S01]  /*5460*/  FMUL.FTZ R92, R8, R92 ;  /* 0x0000005c085c7220 */ /* 0x000fe20000410000 */
[----:B------:R-:W-:-:S02]  /*5470*/  HADD2.F32 R93, -RZ, R12.H0_H0 ;  /* 0x2000000cff5d7230 */ /* 0x000fc40000004100 */
[-C--:B------:R-:W-:Y:S01]  /*5480*/  FFMA.FTZ R97, R8, R91.reuse, -R27 ;  /* 0x0000005b08617223 */ /* 0x080fe2000001081b */
[----:B------:R-:W-:Y:S01]  /*5490*/  F2FP.F16.E4M3.UNPACK_B R27, R88.H1 ;  /* 0x00000058ff1b723e */ /* 0x000fe200030006ff */
[----:B------:R-:W-:Y:S01]  /*54a0*/  FFMA.FTZ R92, R25, R91, R92 ;  /* 0x0000005b195c7223 */ /* 0x000fe2000001005c */
[----:B------:R-:W-:Y:S01]  /*54b0*/  F2FP.F16.E4M3.UNPACK_B R8, R10.H1 ;  /* 0x0000000aff08723e */ /* 0x000fe200030006ff */
[----:B------:R-:W-:Y:S02]  /*54c0*/  HADD2.F32 R91, -RZ, R12.H1_H1 ;  /* 0x3000000cff5b7230 */ /* 0x000fe40000004100 */
[----:B------:R-:W-:Y:S01]  /*54d0*/  FMUL.FTZ R103, R26, R93 ;  /* 0x0000005d1a677220 */ /* 0x000fe20000410000 */
[----:B------:R-:W-:Y:S01]  /*54e0*/  HADD2.F32 R25, -RZ, R27.H0_H0 ;  /* 0x2000001bff197230 */ /* 0x000fe20000004100 */
[----:B------:R-:W-:Y:S01]  /*54f0*/  F2FP.F16.E4M3.UNPACK_B R14, R14 ;  /* 0x0000000eff0e723e */ /* 0x000fe200020006ff */
[----:B------:R-:W-:Y:S01]  /*5500*/  HADD2.F32 R12, -RZ, R8.H0_H0 ;  /* 0x20000008ff0c7230 */ /* 0x000fe20000004100 */
[----:B------:R-:W-:Y:S01]  /*5510*/  F2FP.F16.E4M3.UNPACK_B R90, R90 ;  /* 0x0000005aff5a723e */ /* 0x000fe200020006ff */
[----:B------:R-:W-:Y:S01]  /*5520*/  HADD2.F32 R24, -RZ, R24.H1_H1 ;  /* 0x30000018ff187230 */ /* 0x000fe20000004100 */
[----:B------:R-:W-:Y:S01]  /*5530*/  F2FP.F16.E4M3.UNPACK_B R10, R10 ;  /* 0x0000000aff0a723e */ /* 0x000fe200020006ff */
[----:B------:R-:W-:-:S02]  /*5540*/  HADD2.F32 R8, -RZ, R8.H1_H1 ;  /* 0x30000008ff087230 */ /* 0x000fc40000004100 */
[C---:B------:R-:W-:Y:S01]  /*5550*/  FFMA.FTZ R98, R12.reuse, R25, -R103 ;  /* 0x000000190c627223 */ /* 0x040fe20000010867 */
[----:B------:R-:W-:Y:S02]  /*5560*/  HADD2.F32 R27, -RZ, R27.H1_H1 ;  /* 0x3000001bff1b7230 */ /* 0x000fe40000004100 */
[----:B------:R-:W-:Y:S01]  /*5570*/  FMUL.FTZ R93, R12, R93 ;  /* 0x0000005d0c5d7220 */ /* 0x000fe20000410000 */
[-C--:B------:R-:W-:Y:S01]  /*5580*/  FMUL.FTZ R103, R24, R91.reuse ;  /* 0x0000005b18677220 */ /* 0x080fe20000410000 */
[----:B------:R-:W-:Y:S01]  /*5590*/  FMUL.FTZ R91, R8, R91 ;  /* 0x0000005b085b7220 */ /* 0x000fe20000410000 */
[----:B------:R-:W-:Y:S02]  /*55a0*/  HADD2.F32 R12, -RZ, R14.H0_H0 ;  /* 0x2000000eff0c7230 */ /* 0x000fe40000004100 */
[----:B------:R-:W-:Y:S01]  /*55b0*/  FFMA.FTZ R26, R26, R25, R93 ;  /* 0x000000191a1a7223 */ /* 0x000fe2000001005d */
[-C--:B------:R-:W-:Y:S01]  /*55c0*/  FFMA.FTZ R107, R8, R27.reuse, -R103 ;  /* 0x0000001b086b7223 */ /* 0x080fe20000010867 */
[----:B------:R-:W-:Y:S01]  /*55d0*/  FFMA.FTZ R109, R24, R27, R91 ;  /* 0x0000001b186d7223 */ /* 0x000fe2000001005b */
[----:B------:R-:W-:Y:S01]  /*55e0*/  HADD2.F32 R93, -RZ, R90.H1_H1 ;  /* 0x3000005aff5d7230 */ /* 0x000fe20000004100 */
[----:B------:R-:W-:Y:S01]  /*55f0*/  F2FP.F16.E4M3.UNPACK_B R88, R88 ;  /* 0x00000058ff58723e */ /* 0x000fe200020006ff */
[----:B------:R-:W-:Y:S01]  /*5600*/  HADD2.F32 R8, -RZ, R10.H0_H0 ;  /* 0x2000000aff087230 */ /* 0x000fe20000004100 */
[-C--:B------:R-:W-:Y:S01]  /*5610*/  F2FP.F16.E4M3.UNPACK_B R24, R9.reuse ;  /* 0x00000009ff18723e */ /* 0x080fe200020006ff */
[----:B------:R-:W-:Y:S01]  /*5620*/  HADD2.F32 R14, -RZ, R14.H1_H1 ;  /* 0x3000000eff0e7230 */ /* 0x000fe20000004100 */
[----:B------:R-:W-:Y:S01]  /*5630*/  F2FP.F16.E4M3.UNPACK_B R9, R9.H1 ;  /* 0x00000009ff09723e */ /* 0x000fe200030006ff */
[----:B------:R-:W-:Y:S01]  /*5640*/  HADD2.F32 R91, -RZ, R90.H0_H0 ;  /* 0x2000005aff5b7230 */ /* 0x000fe20000004100 */
[----:B------:R-:W-:Y:S01]  /*5650*/  F2FP.SATFINITE.E4M3.F32.PACK_AB_MERGE_C R98, R107, R98, RZ ;  /* 0x000000626b62723e */ /* 0x000fe200048070ff */
[----:B------:R-:W-:-:S02]  /*5660*/  HADD2.F32 R10, -RZ, R10.H1_H1 ;  /* 0x3000000aff0a7230 */ /* 0x000fc40000004100 */
[----:B------:R-:W-:Y:S01]  /*5670*/  FMUL.FTZ R105, R14, R93 ;  /* 0x0000005d0e697220 */ /* 0x000fe20000410000 */
[--C-:B------:R-:W-:Y:S02]  /*5680*/  HADD2.F32 R27, -RZ, R88.reuse.H1_H1 ;  /* 0x30000058ff1b7230 */ /* 0x100fe40000004100 */
[----:B------:R-:W-:Y:S01]  /*5690*/  FMUL.FTZ R103, R12, R91 ;  /* 0x0000005b0c677220 */ /* 0x000fe20000410000 */
[----:B------:R-:W-:Y:S02]  /*56a0*/  HADD2.F32 R25, -RZ, R88.H0_H0 ;  /* 0x20000058ff197230 */ /* 0x000fe40000004100 */
[----:B------:R-:W-:Y:S01]  /*56b0*/  FMUL.FTZ R93, R10, R93 ;  /* 0x0000005d0a5d7220 */ /* 0x000fe20000410000 */
[----:B------:R-:W-:Y:S01]  /*56c0*/  FMUL.FTZ R91, R8, R91 ;  /* 0x0000005b085b7220 */ /* 0x000fe20000410000 */
[-C--:B------:R-:W-:Y:S01]  /*56d0*/  FFMA.FTZ R10, R10, R27.reuse, -R105 ;  /* 0x0000001b0a0a7223 */ /* 0x080fe20000010869 */
[----:B------:R-:W-:Y:S01]  /*56e0*/  F2FP.F16.E4M3.UNPACK_B R88, R6 ;  /* 0x00000006ff58723e */ /* 0x000fe200020006ff */
[----:B------:R-:W-:Y:S01]  /*56f0*/  FFMA.FTZ R93, R14, R27, R93 ;  /* 0x0000001b0e5d7223 */ /* 0x000fe2000001005d */
[-C--:B------:R-:W-:Y:S01]  /*5700*/  FFMA.FTZ R90, R12, R25.reuse, R91 ;  /* 0x000000190c5a7223 */ /* 0x080fe2000001005b */
[----:B------:R-:W-:Y:S01]  /*5710*/  F2FP.SATFINITE.E4M3.F32.PACK_AB_MERGE_C R14, R109, R26, RZ ;  /* 0x0000001a6d0e723e */ /* 0x000fe200048070ff */
[----:B------:R-:W-:Y:S01]  /*5720*/  FFMA.FTZ R103, R8, R25, -R103 ;  /* 0x0000001908677223 */ /* 0x000fe20000010867 */
[----:B------:R-:W-:Y:S01]  /*5730*/  F2FP.SATFINITE.E4M3.F32.PACK_AB_MERGE_C R12, R101, R100, RZ ;  /* 0x00000064650c723e */ /* 0x000fe200048070ff */
[--C-:B------:R-:W-:Y:S01]  /*5740*/  HADD2.F32 R25, -RZ, R24.reuse.H0_H0 ;  /* 0x20000018ff197230 */ /* 0x100fe20000004100 */
[----:B------:R-:W-:Y:S01]  /*5750*/  F2FP.F16.E4M3.UNPACK_B R26, R13 ;  /* 0x0000000dff1a723e */ /* 0x000fe200020006ff */
[----:B------:R-:W-:Y:S01]  /*5760*/  HADD2.F32 R24, -RZ, R24.H1_H1 ;  /* 0x30000018ff187230 */ /* 0x000fe20000004100 */
[----:B------:R-:W-:-:S02]  /*5770*/  F2FP.F16.E4M3.UNPACK_B R91, R7 ;  /* 0x00000007ff5b723e */ /* 0x000fc400020006ff */
[----:B------:R-:W-:Y:S01]  /*5780*/  F2FP.SATFINITE.E4M3.F32.PACK_AB_MERGE_C R12, R92, R95, R12 ;  /* 0x0000005f5c0c723e */ /* 0x000fe2000480700c */
[----:B------:R-:W-:Y:S01]  /*5790*/  HADD2.F32 R27, -RZ, R26.H0_H0 ;  /* 0x2000001aff1b7230 */ /* 0x000fe20000004100 */
[----:B------:R-:W-:Y:S01]  /*57a0*/  F2FP.SATFINITE.E4M3.F32.PACK_AB_MERGE_C R8, R96, R99, RZ ;  /* 0x000000636008723e */ /* 0x000fe200048070ff */
[--C-:B------:R-:W-:Y:S01]  /*57b0*/  HADD2.F32 R92, -RZ, R91.reuse.H0_H0 ;  /* 0x2000005bff5c7230 */ /* 0x100fe20000004100 */
[----:B------:R-:W-:Y:S01]  /*57c0*/  F2FP.SATFINITE.E4M3.F32.PACK_AB_MERGE_C R14, R93, R90, R14 ;  /* 0x0000005a5d0e723e */ /* 0x000fe2000480700e */
[----:B------:R-:W-:Y:S01]  /*57d0*/  HADD2.F32 R90, -RZ, R88.H0_H0 ;  /* 0x20000058ff5a7230 */ /* 0x000fe20000004100 */
[----:B------:R-:W-:Y:S01]  /*57e0*/  F2FP.SATFINITE.E4M3.F32.PACK_AB_MERGE_C R8, R97, R94, R8 ;  /* 0x0000005e6108723e */ /* 0x000fe20004807008 */
[----:B------:R-:W-:Y:S02]  /*57f0*/  HADD2.F32 R26, -RZ, R26.H1_H1 ;  /* 0x3000001aff1a7230 */ /* 0x000fe40000004100 */
[-C--:B------:R-:W-:Y:S01]  /*5800*/  FMUL.FTZ R94, R27, R92.reuse ;  /* 0x0000005c1b5e7220 */ /* 0x080fe20000410000 */
[C---:B------:R-:W-:Y:S01]  /*5810*/  FMUL.FTZ R92, R25.reuse, R92 ;  /* 0x0000005c195c7220 */ /* 0x040fe20000410000 */
[----:B------:R-:W-:Y:S01]  /*5820*/  HADD2.F32 R91, -RZ, R91.H1_H1 ;  /* 0x3000005bff5b7230 */ /* 0x000fe20000004100 */
[----:B------:R-:W-:Y:S01]  /*5830*/  F2FP.F16.E4M3.UNPACK_B R13, R13.H1 ;  /* 0x0000000dff0d723e */ /* 0x000fe200030006ff */
[-C--:B------:R-:W-:Y:S01]  /*5840*/  FFMA.FTZ R94, R25, R90.reuse, -R94 ;  /* 0x0000005a195e7223 */ /* 0x080fe2000001085e */
[----:B------:R-:W-:Y:S01]  /*5850*/  FFMA.FTZ R93, R27, R90, R92 ;  /* 0x0000005a1b5d7223 */ /* 0x000fe2000001005c */
[----:B------:R-:W-:-:S02]  /*5860*/  HADD2.F32 R25, -RZ, R88.H1_H1 ;  /* 0x30000058ff197230 */ /* 0x000fc40000004100 */
[-C--:B------:R-:W-:Y:S01]  /*5870*/  FMUL.FTZ R27, R26, R91.reuse ;  /* 0x0000005b1a1b7220 */ /* 0x080fe20000410000 */
[C---:B------:R-:W-:Y:S01]  /*5880*/  FMUL.FTZ R91, R24.reuse, R91 ;  /* 0x0000005b185b7220 */ /* 0x040fe20000410000 */
[----:B------:R-:W-:Y:S02]  /*5890*/  F2FP.F16.E4M3.UNPACK_B R6, R6.H1 ;  /* 0x00000006ff06723e */ /* 0x000fe400030006ff */
[----:B------:R-:W-:Y:S01]  /*58a0*/  FFMA.FTZ R95, R24, R25, -R27 ;  /* 0x00000019185f7223 */ /* 0x000fe2000001081b */
[----:B------:R-:W-:Y:S01]  /*58b0*/  F2FP.F16.E4M3.UNPACK_B R27, R7.H1 ;  /* 0x00000007ff1b723e */ /* 0x000fe200030006ff */
[----:B------:R-:W-:Y:S01]  /*58c0*/  FFMA.FTZ R96, R26, R25, R91 ;  /* 0x000000191a607223 */ /* 0x000fe2000001005b */
[----:B------:R-:W-:Y:S01]  /*58d0*/  HADD2.F32 R7, -RZ, R9.H0_H0 ;  /* 0x20000009ff077230 */ /* 0x000fe20000004100 */
[----:B------:R-:W-:Y:S01]  /*58e0*/  F2FP.SATFINITE.E4M3.F32.PACK_AB_MERGE_C R10, R10, R103, R98 ;  /* 0x000000670a0a723e */ /* 0x000fe20004807062 */
[----:B------:R-:W-:Y:S02]  /*58f0*/  HADD2.F32 R24, -RZ, R13.H0_H0 ;  /* 0x2000000dff187230 */ /* 0x000fe40000004100 */
[----:B------:R-:W-:-:S02]  /*5900*/  HADD2.F32 R26, -RZ, R27.H0_H0 ;  /* 0x2000001bff1a7230 */ /* 0x000fc40000004100 */
[----:B------:R-:W-:Y:S02]  /*5910*/  HADD2.F32 R13, -RZ, R13.H1_H1 ;  /* 0x3000000dff0d7230 */ /* 0x000fe40000004100 */
[----:B------:R-:W-:Y:S02]  /*5920*/  HADD2.F32 R88, -RZ, R27.H1_H1 ;  /* 0x3000001bff587230 */ /* 0x000fe40000004100 */
[-C--:B------:R-:W-:Y:S01]  /*5930*/  FMUL.FTZ R90, R24, R26.reuse ;  /* 0x0000001a185a7220 */ /* 0x080fe20000410000 */
[----:B------:R-:W-:Y:S02]  /*5940*/  HADD2.F32 R9, -RZ, R9.H1_H1 ;  /* 0x30000009ff097230 */ /* 0x000fe40000004100 */
[----:B------:R-:W-:Y:S01]  /*5950*/  FMUL.FTZ R27, R7, R26 ;  /* 0x0000001a071b7220 */ /* 0x000fe20000410000 */
[--C-:B------:R-:W-:Y:S02]  /*5960*/  HADD2.F32 R25, -RZ, R6.reuse.H0_H0 ;  /* 0x20000006ff197230 */ /* 0x100fe40000004100 */
[----:B------:R-:W-:-:S02]  /*5970*/  HADD2.F32 R26, -RZ, R6.H1_H1 ;  /* 0x30000006ff1a7230 */ /* 0x000fc40000004100 */
[-C--:B------:R-:W-:Y:S01]  /*5980*/  FMUL.FTZ R6, R13, R88.reuse ;  /* 0x000000580d067220 */ /* 0x080fe20000410000 */
[----:B------:R-:W-:Y:S01]  /*5990*/  FMUL.FTZ R88, R9, R88 ;  /* 0x0000005809587220 */ /* 0x000fe20000410000 */
[-C--:B------:R-:W-:Y:S01]  /*59a0*/  FFMA.FTZ R98, R24, R25.reuse, R27 ;  /* 0x0000001918627223 */ /* 0x080fe2000001001b */
[----:B------:R-:W-:Y:S01]  /*59b0*/  FFMA.FTZ R97, R7, R25, -R90 ;  /* 0x0000001907617223 */ /* 0x000fe2000001085a */
[-C--:B------:R-:W-:Y:S01]  /*59c0*/  FFMA.FTZ R100, R9, R26.reuse, -R6 ;  /* 0x0000001a09647223 */ /* 0x080fe20000010806 */
[----:B------:R-:W-:Y:S01]  /*59d0*/  F2FP.F16.E4M3.UNPACK_B R24, R15 ;  /* 0x0000000fff18723e */ /* 0x000fe200020006ff */
[----:B------:R-:W-:Y:S01]  /*59e0*/  FFMA.FTZ R99, R13, R26, R88 ;  /* 0x0000001a0d637223 */ /* 0x000fe20000010058 */
[----:B------:R-:W-:Y:S02]  /*59f0*/  F2FP.F16.E4M3.UNPACK_B R6, R11 ;  /* 0x0000000bff06723e */ /* 0x000fe400020006ff */
[----:B------:R-:W-:Y:S01]  /*5a00*/  F2FP.F16.E4M3.UNPACK_B R15, R15.H1 ;  /* 0x0000000fff0f723e */ /* 0x000fe200030006ff */
[----:B------:R-:W-:Y:S01]  /*5a10*/  HADD2.F32 R13, -RZ, R24.H0_H0 ;  /* 0x20000018ff0d7230 */ /* 0x000fe20000004100 */
[----:B------:R-:W-:Y:S01]  /*5a20*/  F2FP.F16.E4M3.UNPACK_B R90, R5.H1 ;  /* 0x00000005ff5a723e */ /* 0x000fe200030006ff */
[----:B------:R-:W-:Y:S01]  /*5a30*/  HADD2.F32 R7, -RZ, R6.H0_H0 ;  /* 0x20000006ff077230 */ /* 0x000fe20000004100 */
[----:B------:R-:W-:Y:S01]  /*5a40*/  F2FP.F16.E4M3.UNPACK_B R11, R11.H1 ;  /* 0x0000000bff0b723e */ /* 0x000fe200030006ff */
[----:B------:R-:W-:Y:S01]  /*5a50*/  HADD2.F32 R24, -RZ, R24.H1_H1 ;  /* 0x30000018ff187230 */ /* 0x000fe20000004100 */
        /* <DEDUP_REMOVED lines=12> */
[-C--:B------:R-:W-:Y:S01]  /*5b20*/  FMUL.FTZ R102, R13, R92.reuse ;  /* 0x0000005c0d667220 */ /* 0x080fe20000410000 */
[----:B------:R-:W-:Y:S01]  /*5b30*/  FMUL.FTZ R91, R9, R91 ;  /* 0x0000005b095b7220 */ /* 0x000fe20000410000 */
[C---:B------:R-:W-:Y:S01]  /*5b40*/  FMUL.FTZ R92, R7.reuse, R92 ;  /* 0x0000005c075c7220 */ /* 0x040fe20000410000 */
[----:B------:R-:W-:Y:S02]  /*5b50*/  HADD2.F32 R15, -RZ, R15.H1_H1 ;  /* 0x3000000fff0f7230 */ /* 0x000fe40000004100 */
[----:B------:R-:W-:Y:S01]  /*5b60*/  FFMA.FTZ R102, R7, R26, -R102 ;  /* 0x0000001a07667223 */ /* 0x000fe20000010866 */
[----:B------:R-:W-:Y:S02]  /*5b70*/  HADD2.F32 R90, -RZ, R90.H1_H1 ;  /* 0x3000005aff5a7230 */ /* 0x000fe40000004100 */
[----:B------:R-:W-:Y:S01]  /*5b80*/  FFMA.FTZ R91, R4, R27, R91 ;  /* 0x0000001b045b7223 */ /* 0x000fe2000001005b */
[----:B------:R-:W-:-:S02]  /*5b90*/  HADD2.F32 R11, -RZ, R11.H1_H1 ;  /* 0x3000000bff0b7230 */ /* 0x000fc40000004100 */
[----:B------:R-:W-:Y:S01]  /*5ba0*/  FFMA.FTZ R92, R13, R26, R92 ;  /* 0x0000001a0d5c7223 */ /* 0x000fe2000001005c */
[----:B------:R-:W-:Y:S02]  /*5bb0*/  HADD2.F32 R7, -RZ, R88.H1_H1 ;  /* 0x30000058ff077230 */ /* 0x000fe40000004100 */
[-C--:B------:R-:W-:Y:S01]  /*5bc0*/  FMUL.FTZ R26, R15, R90.reuse ;  /* 0x0000005a0f1a7220 */ /* 0x080fe20000410000 */
[----:B------:R-:W-:Y:S02]  /*5bd0*/  HADD2.F32 R4, -RZ, R25.H1_H1 ;  /* 0x30000019ff047230 */ /* 0x000fe40000004100 */
[----:B------:R-:W-:Y:S01]  /*5be0*/  FMUL.FTZ R90, R11, R90 ;  /* 0x0000005a0b5a7220 */ /* 0x000fe20000410000 */
[----:B------:R-:W-:Y:S02]  /*5bf0*/  HADD2.F32 R6, -RZ, R6.H1_H1 ;  /* 0x30000006ff067230 */ /* 0x000fe40000004100 */
[----:B------:R-:W-:Y:S01]  /*5c00*/  FFMA.FTZ R104, R9, R27, -R104 ;  /* 0x0000001b09687223 */ /* 0x000fe20000010868 */
[----:B------:R-:W-:-:S02]  /*5c10*/  HADD2.F32 R5, -RZ, R5.H1_H1 ;  /* 0x30000005ff057230 */ /* 0x000fc40000004100 */
[-C--:B------:R-:W-:Y:S01]  /*5c20*/  FMUL.FTZ R9, R24, R7.reuse ;  /* 0x0000000718097220 */ /* 0x080fe20000410000 */
[-C--:B------:R-:W-:Y:S01]  /*5c30*/  FFMA.FTZ R11, R11, R4.reuse, -R26 ;  /* 0x000000040b0b7223 */ /* 0x080fe2000001081a */
[C---:B------:R-:W-:Y:S01]  /*5c40*/  FMUL.FTZ R7, R6.reuse, R7 ;  /* 0x0000000706077220 */ /* 0x040fe20000410000 */
[----:B------:R-:W-:Y:S01]  /*5c50*/  FFMA.FTZ R90, R15, R4, R90 ;  /* 0x000000040f5a7223 */ /* 0x000fe2000001005a */
[-C--:B------:R-:W-:Y:S01]  /*5c60*/  FFMA.FTZ R9, R6, R5.reuse, -R9 ;  /* 0x0000000506097223 */ /* 0x080fe20000010809 */
[----:B------:R-:W-:Y:S01]  /*5c70*/  F2FP.SATFINITE.E4M3.F32.PACK_AB_MERGE_C R95, R95, R94, R97 ;  /* 0x0000005e5f5f723e */ /* 0x000fe20004807061 */
[----:B------:R-:W-:Y:S01]  /*5c80*/  FFMA.FTZ R7, R24, R5, R7 ;  /* 0x0000000518077223 */ /* 0x000fe20000010007 */
[----:B------:R-:W-:Y:S02]  /*5c90*/  F2FP.SATFINITE.E4M3.F32.PACK_AB_MERGE_C R11, R11, R104, RZ ;  /* 0x000000680b0b723e */ /* 0x000fe400048070ff */
[----:B------:R-:W-:Y:S02]  /*5ca0*/  F2FP.SATFINITE.E4M3.F32.PACK_AB_MERGE_C R90, R90, R91, RZ ;  /* 0x0000005b5a5a723e */ /* 0x000fe400048070ff */
[----:B------:R-:W-:Y:S01]  /*5cb0*/  F2FP.SATFINITE.E4M3.F32.PACK_AB_MERGE_C R11, R9, R102, R11 ;  /* 0x00000066090b723e */ /* 0x000fe2000480700b */
[----:B------:R-:W-:Y:S01]  /*5cc0*/  IMAD.MOV.U32 R9, RZ, RZ, R95 ;  /* 0x000000ffff097224 */ /* 0x000fe200078e005f */
[----:B------:R-:W-:-:S02]  /*5cd0*/  F2FP.SATFINITE.E4M3.F32.PACK_AB_MERGE_C R13, R96, R93, R98 ;  /* 0x0000005d600d723e */ /* 0x000fc40004807062 */
[----:B------:R-:W-:-:S07]  /*5ce0*/  F2FP.SATFINITE.E4M3.F32.PACK_AB_MERGE_C R15, R7, R92, R90 ;  /* 0x0000005c070f723e */ /* 0x000fce000480705a */
.L_x_1771:
[----:B------:R-:W-:Y:S05]  /*5cf0*/  BSYNC B2 ;  /* 0x0000000000027941 */ /* 0x000fea0003800000 */
.L_x_1770:
[----:B------:R-:W-:Y:S01]  /*5d00*/  ISETP.GE.AND P4, PT, R86, R87, PT ;  /* 0x000000575600720c */ /* 0x000fe20003f86270 */
[----:B--2---:R4:W-:-:S12]  /*5d10*/  ST.E.128 desc[UR36][R48.64], R8 ;  /* 0x0000000830007985 */ /* 0x0049d8000c101d24 */
[----:B------:R-:W-:-:S04]  /*5d20*/  @!P4 IADD3 R4, P6, R38, R86, RZ ;  /* 0x000000562604c210 */ /* 0x000fc80007fde0ff */
[----:B------:R-:W-:-:S05]  /*5d30*/  @!P4 LEA.HI.X.SX32 R5, R86, R3, 0x1, P6 ;  /* 0x000000035605c211 */ /* 0x000fca00030f0eff */
[----:B---3--:R4:W-:Y:S04]  /*5d40*/  @!P4 ST.E.128 desc[UR36][R4.64], R12 ;  /* 0x0000000c0400c985 */ /* 0x0089e8000c101d24 */
.L_x_1769:
[----:B------:R-:W-:Y:S05]  /*5d50*/  BSYNC B1 ;  /* 0x0000000000017941 */ /* 0x000fea0003800000 */
.L_x_1768:
[----:B------:R-:W-:-:S03]  /*5d60*/  UMOV UR4, 0xffffffff ;  /* 0xffffffff00047882 */ /* 0x000fc60000000000 */
[----:B------:R-:W-:Y:S05]  /*5d70*/  BRA.DIV UR4, `(.L_x_1772) ;  /* 0x0000021e04c07947 */ /* 0x000fea000b800000 */
[----:B0-----:R-:W0:Y:S04]  /*5d80*/  SHFL.IDX PT, R2, R2, 0x1, 0x181f ;  /* 0x00381f0002027f89 */ /* 0x001e2800000e0000 */
[----:B----4-:R4:W0:Y:S02]  /*5d90*/  SHFL.IDX PT, R14, R0, 0x1, 0x181f ;  /* 0x00381f00000e7f89 */ /* 0x01082400000e0000 */
.L_x_2132:
[----:B------:R-:W-:-:S13]  /*5da0*/  ISETP.GE.OR P4, PT, R227, R80, P1 ;  /* 0x00000050e300720c */ /* 0x000fda0000f86670 */
[----:B------:R-:W-:Y:S05]  /*5db0*/  @P4 BRA `(.L_x_1757) ;  /* 0x0000001000f84947 */ /* 0x000fea0003800000 */
[----:B------:R-:W-:Y:S01]  /*5dc0*/  SEL R89, R56, R89, !P0 ;  /* 0x0000005938597207 */ /* 0x000fe20004000000 */
[----:B------:R-:W-:Y:S01]  /*5dd0*/  IMAD R5, R186, 0x4000, R67 ;  /* 0x00004000ba057824 */ /* 0x000fe200078e0243 */
[----:B------:R-:W-:Y:S01]  /*5de0*/  SHF.R.U32.HI R4, RZ, 0x3, R204 ;  /* 0x00000003ff047819 */ /* 0x000fe200000116cc */
[----:B------:R-:W-:Y:S01]  /*5df0*/  BSSY B1, `(.L_x_1773) ;  /* 0x00000ef000017945 */ /* 0x000fe20003800000 */
[----:B----4-:R-:W-:Y:S01]  /*5e00*/  SHF.R.S32.HI R0, RZ, 0x1f, R89 ;  /* 0x0000001fff007819 */ /* 0x010fe20000011459 */
[----:B------:R-:W-:Y:S01]  /*5e10*/  IMAD.IADD R5, R184, 0x1, R5 ;  /* 0x00000001b8057824 */ /* 0x000fe200078e0205 */
[----:B0-----:R-:W-:Y:S02]  /*5e20*/  IADD3 R12, P4, R53, R14, RZ ;  /* 0x0000000e350c7210 */ /* 0x001fe40007f9e0ff */
[----:B------:R-:W-:-:S03]  /*5e30*/  LEA.HI R89, R0, R89, RZ, 0x5 ;  /* 0x0000005900597211 */ /* 0x000fc600078f28ff */
[----:B------:R-:W-:Y:S01]  /*5e40*/  IMAD.X R13, R2, 0x1, R47, P4 ;  /* 0x00000001020d7824 */ /* 0x000fe200020e062f */
[----:B------:R-:W-:-:S04]  /*5e50*/  LEA.HI.SX32 R89, R89, R50, 0x1b ;  /* 0x0000003259597211 */ /* 0x000fc800078fdaff */
[----:B------:R-:W-:Y:S01]  /*5e60*/  SHF.R.S32.HI R0, RZ, 0x1f, R89 ;  /* 0x0000001fff007819 */ /* 0x000fe20000011459 */
[----:B--2---:R-:W-:-:S03]  /*5e70*/  IMAD.SHL.U32 R3, R89, 0x10, RZ ;  /* 0x0000001059037824 */ /* 0x004fc600078e00ff */
[----:B------:R-:W-:Y:S02]  /*5e80*/  LEA.HI R89, R0, R89, RZ, 0x3 ;  /* 0x0000005900597211 */ /* 0x000fe400078f18ff */
[----:B------:R-:W-:-:S03]  /*5e90*/  LOP3.LUT R0, R204, 0x70, R3, 0xf8, !PT ;  /* 0x00000070cc007812 */ /* 0x000fc600078ef803 */
[----:B------:R-:W-:Y:S01]  /*5ea0*/  IMAD.SHL.U32 R89, R89, 0x400, RZ ;  /* 0x0000040059597824 */ /* 0x000fe200078e00ff */
[----:B------:R-:W-:-:S04]  /*5eb0*/  LOP3.LUT R0, R0, R4, RZ, 0x3c, !PT ;  /* 0x0000000400007212 */ /* 0x000fc800078e3cff */
[----:B------:R-:W-:-:S04]  /*5ec0*/  LOP3.LUT R7, R89, 0xffffe000, RZ, 0xc0, !PT ;  /* 0xffffe00059077812 */ /* 0x000fc800078ec0ff */
[----:B------:R-:W-:-:S05]  /*5ed0*/  IADD3 R7, R0, R7, R209 ;  /* 0x0000000700077210 */ /* 0x000fca0007ffe0d1 */
[----:B------:R-:W-:-:S05]  /*5ee0*/  IMAD R7, R186, 0x4000, R7 ;  /* 0x00004000ba077824 */ /* 0x000fca00078e0207 */
[----:B------:R-:W-:Y:S02]  /*5ef0*/  IADD3 R8, R184, R7, RZ ;  /* 0x00000007b8087210 */ /* 0x000fe40007ffe0ff */
[----:B------:R-:W0:Y:S04]  /*5f00*/  LDS.128 R4, [R5+0x20000] ;  /* 0x0200000005047984 */ /* 0x000e280000000c00 */
[----:B------:R-:W2:Y:S01]  /*5f10*/  LDS.128 R8, [R8+0x20000] ;  /* 0x0200000008087984 */ /* 0x000ea20000000c00 */
[----:B------:R-:W-:Y:S05]  /*5f20*/  @P3 BRA `(.L_x_1774) ;  /* 0x0000000c006c3947 */ /* 0x000fea0003800000 */
[--C-:B------:R-:W-:Y:S01]  /*5f30*/  SHF.R.U32.HI R88, RZ, 0x8, R29.reuse ;  /* 0x00000008ff587819 */ /* 0x100fe2000001161d */
[----:B0-----:R-:W-:Y:S01]  /*5f40*/  IMAD.MOV.U32 R25, RZ, RZ, R6 ;  /* 0x000000ffff197224 */ /* 0x001fe200078e0006 */
[----:B------:R-:W-:Y:S01]  /*5f50*/  LOP3.LUT R0, R29, 0xff, RZ, 0xc0, !PT ;  /* 0x000000ff1d007812 */ /* 0x000fe200078ec0ff */
[----:B--2---:R-:W-:Y:S01]  /*5f60*/  IMAD.MOV.U32 R26, RZ, RZ, R8 ;  /* 0x000000ffff1a7224 */ /* 0x004fe200078e0008 */
[--C-:B------:R-:W-:Y:S01]  /*5f70*/  SHF.R.U32.HI R27, RZ, 0x18, R29.reuse ;  /* 0x00000018ff1b7819 */ /* 0x100fe2000001161d */
[----:B------:R-:W-:Y:S01]  /*5f80*/  IMAD.MOV.U32 R15, RZ, RZ, R4 ;  /* 0x000000ffff0f7224 */ /* 0x000fe200078e0004 */
[----:B------:R-:W-:Y:S01]  /*5f90*/  SHF.R.U32.HI R89, RZ, 0x10, R29 ;  /* 0x00000010ff597819 */ /* 0x000fe2000001161d */
[----:B------:R-:W-:Y:S01]  /*5fa0*/  IMAD.MOV.U32 R29, RZ, RZ, R10 ;  /* 0x000000ffff1d7224 */ /* 0x000fe200078e000a */
[----:B------:R-:W-:Y:S01]  /*5fb0*/  PRMT R27, R27, 0x654, R0 ;  /* 0x000006541b1b7816 */ /* 0x000fe20000000000 */
[----:B------:R-:W-:Y:S01]  /*5fc0*/  IMAD.SHL.U32 R0, R88, 0x100, RZ ;  /* 0x0000010058007824 */ /* 0x000fe200078e00ff */
[--C-:B------:R-:W-:Y:S01]  /*5fd0*/  SHF.R.U32.HI R48, RZ, 0x8, R31.reuse ;  /* 0x00000008ff307819 */ /* 0x100fe2000001161f */
[----:B------:R-:W-:Y:S01]  /*5fe0*/  IMAD.U32 R6, R89, 0x10000, RZ ;  /* 0x0001000059067824 */ /* 0x000fe200078e00ff */
[----:B------:R-:W-:-:S02]  /*5ff0*/  SHF.R.U32.HI R86, RZ, 0x10, R31 ;  /* 0x00000010ff567819 */ /* 0x000fc4000001161f */
[----:B------:R-:W-:Y:S02]  /*6000*/  LOP3.LUT R24, R31, 0xff, RZ, 0xc0, !PT ;  /* 0x000000ff1f187812 */ /* 0x000fe400078ec0ff */
[----:B------:R-:W-:Y:S02]  /*6010*/  SHF.R.U32.HI R32, RZ, 0x8, R33 ;  /* 0x00000008ff207819 */ /* 0x000fe40000011621 */
[----:B------:R-:W-:Y:S02]  /*6020*/  SHF.R.U32.HI R31, RZ, 0x18, R31 ;  /* 0x00000018ff1f7819 */ /* 0x000fe4000001161f */
[--C-:B---3--:R-:W-:Y:S01]  /*6030*/  SHF.R.U32.HI R38, RZ, 0x10, R33.reuse ;  /* 0x00000010ff267819 */ /* 0x108fe20000011621 */
[----:B------:R-:W-:Y:S01]  /*6040*/  IMAD.SHL.U32 R4, R32, 0x100, RZ ;  /* 0x0000010020047824 */ /* 0x000fe200078e00ff */
[----:B------:R-:W-:Y:S02]  /*6050*/  LOP3.LUT R28, R33, 0xff, RZ, 0xc0, !PT ;  /* 0x000000ff211c7812 */ /* 0x000fe400078ec0ff */
[----:B------:R-:W-:Y:S01]  /*6060*/  LOP3.LUT R27, R27, 0xff00, R0, 0xf8, !PT ;  /* 0x0000ff001b1b7812 */ /* 0x000fe200078ef800 */
[----:B------:R-:W-:Y:S01]  /*6070*/  IMAD.SHL.U32 R0, R48, 0x100, RZ ;  /* 0x0000010030007824 */ /* 0x000fe200078e00ff */
[----:B------:R-:W-:-:S02]  /*6080*/  SHF.R.U32.HI R33, RZ, 0x18, R33 ;  /* 0x00000018ff217819 */ /* 0x000fc40000011621 */
[----:B------:R-:W-:Y:S02]  /*6090*/  PRMT R31, R31, 0x654, R24 ;  /* 0x000006541f1f7816 */ /* 0x000fe40000000018 */
[----:B------:R-:W-:Y:S02]  /*60a0*/  LOP3.LUT R6, R27, 0xff0000, R6, 0xf8, !PT ;  /* 0x00ff00001b067812 */ /* 0x000fe400078ef806 */
[----:B------:R-:W-:Y:S02]  /*60b0*/  SHF.R.U32.HI R30, RZ, 0x8, R35 ;  /* 0x00000008ff1e7819 */ /* 0x000fe40000011623 */
[----:B------:R-:W-:Y:S02]  /*60c0*/  PRMT R33, R33, 0x654, R28 ;  /* 0x0000065421217816 */ /* 0x000fe4000000001c */
[----:B------:R-:W-:Y:S02]  /*60d0*/  F2FP.F16.E4M3.UNPACK_B R32, R85.H1 ;  /* 0x00000055ff20723e */ /* 0x000fe400030006ff */
[----:B------:R-:W-:-:S02]  /*60e0*/  F2FP.F16.E4M3.UNPACK_B R27, R26.H1 ;  /* 0x0000001aff1b723e */ /* 0x000fc400030006ff */
[----:B------:R-:W-:Y:S02]  /*60f0*/  F2FP.F16.E4M3.UNPACK_B R10, R15.H1 ;  /* 0x0000000fff0a723e */ /* 0x000fe400030006ff */
[----:B------:R-:W-:Y:S01]  /*6100*/  SHF.R.U32.HI R34, RZ, 0x10, R35 ;  /* 0x00000010ff227819 */ /* 0x000fe20000011623 */
[----:B------:R-:W-:Y:S01]  /*6110*/  HADD2.F32 R28, -RZ, R27.H0_H0 ;  /* 0x2000001bff1c7230 */ /* 0x000fe20000004100 */
[----:B------:R-:W-:Y:S01]  /*6120*/  LOP3.LUT R49, R35, 0xff0000ff, RZ, 0xc0, !PT ;  /* 0xff0000ff23317812 */ /* 0x000fe200078ec0ff */
[----:B------:R-:W-:Y:S01]  /*6130*/  HADD2.F32 R24, -RZ, R10.H0_H0 ;  /* 0x2000000aff187230 */ /* 0x000fe20000004100 */
[----:B------:R-:W-:Y:S01]  /*6140*/  LOP3.LUT R31, R31, 0xff00, R0, 0xf8, !PT ;  /* 0x0000ff001f1f7812 */ /* 0x000fe200078ef800 */
[----:B------:R-:W-:Y:S01]  /*6150*/  IMAD.U32 R0, R86, 0x10000, RZ ;  /* 0x0001000056007824 */ /* 0x000fe200078e00ff */
[----:B------:R-:W-:Y:S02]  /*6160*/  SHF.L.U32 R8, R30, 0x8, RZ ;  /* 0x000000081e087819 */ /* 0x000fe400000006ff */
[----:B------:R-:W-:Y:S01]  /*6170*/  LOP3.LUT R35, R33, 0xff00, R4, 0xf8, !PT ;  /* 0x0000ff0021237812 */ /* 0x000fe200078ef804 */
[----:B------:R-:W-:Y:S01]  /*6180*/  HADD2.F32 R33, -RZ, R32.H0_H0 ;  /* 0x20000020ff217230 */ /* 0x000fe20000004100 */
[----:B------:R-:W-:Y:S01]  /*6190*/  F2FP.F16.E4M3.UNPACK_B R30, R83.H1 ;  /* 0x00000053ff1e723e */ /* 0x000fe200030006ff */
[----:B------:R-:W-:Y:S01]  /*61a0*/  IMAD.U32 R4, R34, 0x10000, RZ ;  /* 0x0001000022047824 */ /* 0x000fe200078e00ff */
[----:B------:R-:W-:Y:S01]  /*61b0*/  LOP3.LUT R49, R49, 0xff00, R8, 0xf8, !PT ;  /* 0x0000ff0031317812 */ /* 0x000fe200078ef808 */
[----:B------:R-:W-:Y:S01]  /*61c0*/  IMAD.U32 R8, R38, 0x10000, RZ ;  /* 0x0001000026087824 */ /* 0x000fe200078e00ff */
[----:B------:R-:W-:Y:S01]  /*61d0*/  LOP3.LUT R0, R31, 0xff0000, R0, 0xf8, !PT ;  /* 0x00ff00001f007812 */ /* 0x000fe200078ef800 */
[----:B------:R-:W-:-:S02]  /*61e0*/  HADD2.F32 R31, -RZ, R30.H0_H0 ;  /* 0x2000001eff1f7230 */ /* 0x000fc40000004100 */
[-C--:B------:R-:W-:Y:S01]  /*61f0*/  FMUL.FTZ R89, R28, R33.reuse ;  /* 0x000000211c597220 */ /* 0x080fe20000410000 */
[C---:B------:R-:W-:Y:S01]  /*6200*/  FMUL.FTZ R33, R24.reuse, R33 ;  /* 0x0000002118217220 */ /* 0x040fe20000410000 */
[----:B------:R-:W-:Y:S02]  /*6210*/  LOP3.LUT R8, R35, 0xff0000, R8, 0xf8, !PT ;  /* 0x00ff000023087812 */ /* 0x000fe400078ef808 */
[-C--:B------:R-:W-:Y:S01]  /*6220*/  FFMA.FTZ R89, R24, R31.reuse, -R89 ;  /* 0x0000001f18597223 */ /* 0x080fe20000010859 */
[----:B------:R-:W-:Y:S01]  /*6230*/  FFMA.FTZ R35, R28, R31, R33 ;  /* 0x0000001f1c237223 */ /* 0x000fe20000010021 */
[----:B------:R-:W-:Y:S01]  /*6240*/  HADD2.F32 R33, -RZ, R32.H1_H1 ;  /* 0x30000020ff217230 */ /* 0x000fe20000004100 */
[----:B------:R-:W-:Y:S01]  /*6250*/  F2FP.F16.E4M3.UNPACK_B R85, R85 ;  /* 0x00000055ff55723e */ /* 0x000fe200020006ff */
[----:B------:R-:W-:Y:S01]  /*6260*/  HADD2.F32 R28, -RZ, R27.H1_H1 ;  /* 0x3000001bff1c7230 */ /* 0x000fe20000004100 */
[----:B------:R-:W-:Y:S01]  /*6270*/  F2FP.F16.E4M3.UNPACK_B R26, R26 ;  /* 0x0000001aff1a723e */ /* 0x000fe200020006ff */
[----:B------:R-:W-:Y:S01]  /*6280*/  HADD2.F32 R24, -RZ, R10.H1_H1 ;  /* 0x3000000aff187230 */ /* 0x000fe20000004100 */
[----:B------:R-:W-:Y:S01]  /*6290*/  F2FP.F16.E4M3.UNPACK_B R15, R15 ;  /* 0x0000000fff0f723e */ /* 0x000fe200020006ff */
[----:B------:R-:W-:Y:S01]  /*62a0*/  HADD2.F32 R31, -RZ, R30.H1_H1 ;  /* 0x3000001eff1f7230 */ /* 0x000fe20000004100 */
[----:B------:R-:W-:Y:S01]  /*62b0*/  LOP3.LUT R4, R49, 0xff0000, R4, 0xf8, !PT ;  /* 0x00ff000031047812 */ /* 0x000fe200078ef804 */
[----:B------:R-:W-:Y:S01]  /*62c0*/  FMUL.FTZ R49, R28, R33 ;  /* 0x000000211c317220 */ /* 0x000fe20000410000 */
[----:B------:R-:W-:Y:S01]  /*62d0*/  F2FP.F16.E4M3.UNPACK_B R83, R83 ;  /* 0x00000053ff53723e */ /* 0x000fe200020006ff */
[----:B------:R-:W-:-:S02]  /*62e0*/  HADD2.F32 R30, -RZ, R85.H0_H0 ;  /* 0x20000055ff1e7230 */ /* 0x000fc40000004100 */
[C---:B------:R-:W-:Y:S01]  /*62f0*/  FMUL.FTZ R33, R24.reuse, R33 ;  /* 0x0000002118217220 */ /* 0x040fe20000410000 */
[----:B------:R-:W-:Y:S02]  /*6300*/  HADD2.F32 R27, -RZ, R26.H0_H0 ;  /* 0x2000001aff1b7230 */ /* 0x000fe40000004100 */
[-C--:B------:R-:W-:Y:S01]  /*6310*/  FFMA.FTZ R48, R24, R31.reuse, -R49 ;  /* 0x0000001f18307223 */ /* 0x080fe20000010831 */
[----:B------:R-:W-:Y:S02]  /*6320*/  HADD2.F32 R10, -RZ, R15.H0_H0 ;  /* 0x2000000fff0a7230 */ /* 0x000fe40000004100 */
[----:B------:R-:W-:Y:S01]  /*6330*/  FFMA.FTZ R86, R28, R31, R33 ;  /* 0x0000001f1c567223 */ /* 0x000fe20000010021 */
[----:B------:R-:W-:Y:S02]  /*6340*/  HADD2.F32 R24, -RZ, R83.H0_H0 ;  /* 0x20000053ff187230 */ /* 0x000fe40000004100 */
        /* <DEDUP_REMOVED lines=18> */
[----:B------:R-:W-:Y:S01]  /*6470*/  HADD2.F32 R15, -RZ, R10.H0_H0 ;  /* 0x2000000aff0f7230 */ /* 0x000fe20000004100 */
[----:B------:R-:W-:Y:S01]  /*6480*/  F2FP.F16.E4M3.UNPACK_B R84, R84 ;  /* 0x00000054ff54723e */ /* 0x000fe200020006ff */
[----:B------:R-:W-:Y:S02]  /*6490*/  HADD2.F32 R31, -RZ, R30.H1_H1 ;  /* 0x3000001eff1f7230 */ /* 0x000fe40000004100 */
[-C--:B------:R-:W-:Y:S01]  /*64a0*/  FMUL.FTZ R30, R27, R32.reuse ;  /* 0x000000201b1e7220 */ /* 0x080fe20000410000 */
[----:B------:R-:W-:Y:S02]  /*64b0*/  HADD2.F32 R26, -RZ, R28.H0_H0 ;  /* 0x2000001cff1a7230 */ /* 0x000fe40000004100 */
[----:B------:R-:W-:Y:S01]  /*64c0*/  FMUL.FTZ R88, R15, R32 ;  /* 0x000000200f587220 */ /* 0x000fe20000410000 */
[----:B------:R-:W-:Y:S01]  /*64d0*/  HADD2.F32 R24, -RZ, R24.H1_H1 ;  /* 0x30000018ff187230 */ /* 0x000fe20000004100 */
[----:B------:R-:W-:Y:S01]  /*64e0*/  F2FP.F16.E4M3.UNPACK_B R29, R29 ;  /* 0x0000001dff1d723e */ /* 0x000fe200020006ff */
[----:B------:R-:W-:-:S02]  /*64f0*/  HADD2.F32 R10, -RZ, R10.H1_H1 ;  /* 0x3000000aff0a7230 */ /* 0x000fc40000004100 */
[-C--:B------:R-:W-:Y:S01]  /*6500*/  FFMA.FTZ R32, R15, R26.reuse, -R30 ;  /* 0x0000001a0f207223 */ /* 0x080fe2000001081e */
[----:B------:R-:W-:Y:S02]  /*6510*/  HADD2.F32 R15, -RZ, R28.H1_H1 ;  /* 0x3000001cff0f7230 */ /* 0x000fe40000004100 */
[----:B------:R-:W-:Y:S01]  /*6520*/  FMUL.FTZ R49, R24, R31 ;  /* 0x0000001f18317220 */ /* 0x000fe20000410000 */
[----:B------:R-:W-:Y:S01]  /*6530*/  F2FP.F16.E4M3.UNPACK_B R25, R25 ;  /* 0x00000019ff19723e */ /* 0x000fe200020006ff */
[C---:B------:R-:W-:Y:S01]  /*6540*/  FMUL.FTZ R31, R10.reuse, R31 ;  /* 0x0000001f0a1f7220 */ /* 0x040fe20000410000 */
[----:B------:R-:W-:Y:S01]  /*6550*/  FFMA.FTZ R88, R27, R26, R88 ;  /* 0x0000001a1b587223 */ /* 0x000fe20000010058 */
[-C--:B------:R-:W-:Y:S01]  /*6560*/  FFMA.FTZ R49, R10, R15.reuse, -R49 ;  /* 0x0000000f0a317223 */ /* 0x080fe20000010831 */
[--C-:B------:R-:W-:Y:S02]  /*6570*/  HADD2.F32 R26, -RZ, R84.reuse.H0_H0 ;  /* 0x20000054ff1a7230 */ /* 0x100fe40000004100 */
[----:B------:R-:W-:Y:S01]  /*6580*/  FFMA.FTZ R83, R24, R15, R31 ;  /* 0x0000000f18537223 */ /* 0x000fe2000001001f */
[----:B------:R-:W-:Y:S01]  /*6590*/  F2FP.F16.E4M3.UNPACK_B R82, R82 ;  /* 0x00000052ff52723e */ /* 0x000fe200020006ff */
[----:B------:R-:W-:Y:S01]  /*65a0*/  HADD2.F32 R15, -RZ, R29.H0_H0 ;  /* 0x2000001dff0f7230 */ /* 0x000fe20000004100 */
[----:B------:R-:W-:Y:S01]  /*65b0*/  F2FP.SATFINITE.E4M3.F32.PACK_AB_MERGE_C R32, R49, R32, RZ ;  /* 0x000000203120723e */ /* 0x000fe200048070ff */
[----:B------:R-:W-:Y:S01]  /*65c0*/  HADD2.F32 R10, -RZ, R25.H0_H0 ;  /* 0x20000019ff0a7230 */ /* 0x000fe20000004100 */
[----:B------:R-:W-:Y:S01]  /*65d0*/  F2FP.SATFINITE.E4M3.F32.PACK_AB_MERGE_C R83, R83, R88, RZ ;  /* 0x000000585353723e */ /* 0x000fe200048070ff */
[----:B------:R-:W-:-:S02]  /*65e0*/  HADD2.F32 R84, -RZ, R84.H1_H1 ;  /* 0x30000054ff547230 */ /* 0x000fc40000004100 */
[-C--:B------:R-:W-:Y:S01]  /*65f0*/  FMUL.FTZ R27, R15, R26.reuse ;  /* 0x0000001a0f1b7220 */ /* 0x080fe20000410000 */
[----:B------:R-:W-:Y:S02]  /*6600*/  HADD2.F32 R29, -RZ, R29.H1_H1 ;  /* 0x3000001dff1d7230 */ /* 0x000fe40000004100 */
[----:B------:R-:W-:Y:S01]  /*6610*/  FMUL.FTZ R26, R10, R26 ;  /* 0x0000001a0a1a7220 */ /* 0x000fe20000410000 */
[--C-:B------:R-:W-:Y:S01]  /*6620*/  HADD2.F32 R24, -RZ, R82.reuse.H0_H0 ;  /* 0x20000052ff187230 */ /* 0x100fe20000004100 */
[----:B------:R-:W-:Y:S01]  /*6630*/  F2FP.SATFINITE.E4M3.F32.PACK_AB_MERGE_C R48, R48, R89, RZ ;  /* 0x000000593030723e */ /* 0x000fe200048070ff */
[----:B------:R-:W-:Y:S02]  /*6640*/  HADD2.F32 R25, -RZ, R25.H1_H1 ;  /* 0x30000019ff197230 */ /* 0x000fe40000004100 */
[----:B------:R-:W-:Y:S01]  /*6650*/  FMUL.FTZ R30, R29, R84 ;  /* 0x000000541d1e7220 */ /* 0x000fe20000410000 */
[----:B------:R-:W-:Y:S02]  /*6660*/  HADD2.F32 R82, -RZ, R82.H1_H1 ;  /* 0x30000052ff527230 */ /* 0x000fe40000004100 */
[-C--:B------:R-:W-:Y:S01]  /*6670*/  FFMA.FTZ R28, R10, R24.reuse, -R27 ;  /* 0x000000180a1c7223 */ /* 0x080fe2000001081b */
[----:B------:R-:W-:Y:S01]  /*6680*/  FFMA.FTZ R31, R15, R24, R26 ;  /* 0x000000180f1f7223 */ /* 0x000fe2000001001a */
[C---:B------:R-:W-:Y:S01]  /*6690*/  FMUL.FTZ R84, R25.reuse, R84 ;  /* 0x0000005419547220 */ /* 0x040fe20000410000 */
[----:B------:R-:W-:Y:S01]  /*66a0*/  F2FP.F16.E4M3.UNPACK_B R24, R9 ;  /* 0x00000009ff18723e */ /* 0x000fe200020006ff */
[----:B------:R-:W-:Y:S01]  /*66b0*/  FFMA.FTZ R15, R25, R82, -R30 ;  /* 0x00000052190f7223 */ /* 0x000fe2000001081e */
[----:B------:R-:W-:Y:S01]  /*66c0*/  F2FP.F16.E4M3.UNPACK_B R27, R8 ;  /* 0x00000008ff1b723e */ /* 0x000fe200020006ff */
[----:B------:R-:W-:Y:S01]  /*66d0*/  FFMA.FTZ R84, R29, R82, R84 ;  /* 0x000000521d547223 */ /* 0x000fe20000010054 */
[----:B------:R-:W-:Y:S01]  /*66e0*/  F2FP.F16.E4M3.UNPACK_B R10, R5 ;  /* 0x00000005ff0a723e */ /* 0x000fe200020006ff */
[----:B------:R-:W-:Y:S01]  /*66f0*/  HADD2.F32 R25, -RZ, R24.H0_H0 ;  /* 0x20000018ff197230 */ /* 0x000fe20000004100 */
[----:B------:R-:W-:Y:S01]  /*6700*/  F2FP.F16.E4M3.UNPACK_B R26, R6 ;  /* 0x00000006ff1a723e */ /* 0x000fe200020006ff */
[----:B------:R-:W-:Y:S01]  /*6710*/  HADD2.F32 R30, -RZ, R27.H0_H0 ;  /* 0x2000001bff1e7230 */ /* 0x000fe20000004100 */
[----:B------:R-:W-:Y:S01]  /*6720*/  F2FP.SATFINITE.E4M3.F32.PACK_AB_MERGE_C R82, R15, R28, R32 ;  /* 0x0000001c0f52723e */ /* 0x000fe20004807020 */
[----:B------:R-:W-:Y:S01]  /*6730*/  HADD2.F32 R15, -RZ, R10.H0_H0 ;  /* 0x2000000aff0f7230 */ /* 0x000fe20000004100 */
        /* <DEDUP_REMOVED lines=13> */
[----:B------:R-:W-:Y:S01]  /*6810*/  F2FP.F16.E4M3.UNPACK_B R5, R5.H1 ;  /* 0x00000005ff05723e */ /* 0x000fe200030006ff */
[----:B------:R-:W-:Y:S01]  /*6820*/  FFMA.FTZ R31, R10, R15, -R25 ;  /* 0x0000000f0a1f7223 */ /* 0x000fe20000010819 */
[----:B------:R-:W-:Y:S01]  /*6830*/  F2FP.F16.E4M3.UNPACK_B R25, R8.H1 ;  /* 0x00000008ff19723e */ /* 0x000fe200030006ff */
[----:B------:R-:W-:Y:S01]  /*6840*/  HADD2.F32 R10, -RZ, R9.H0_H0 ;  /* 0x20000009ff0a7230 */ /* 0x000fe20000004100 */
[----:B------:R-:W-:Y:S01]  /*6850*/  F2FP.SATFINITE.E4M3.F32.PACK_AB_MERGE_C R48, R38, R33, R48 ;  /* 0x000000212630723e */ /* 0x000fe20004807030 */
[----:B------:R-:W-:Y:S01]  /*6860*/  FFMA.FTZ R33, R24, R15, R27 ;  /* 0x0000000f18217223 */ /* 0x000fe2000001001b */
[----:B------:R-:W-:Y:S01]  /*6870*/  F2FP.F16.E4M3.UNPACK_B R6, R6.H1 ;  /* 0x00000006ff06723e */ /* 0x000fe200030006ff */
[----:B------:R-:W-:Y:S01]  /*6880*/  HADD2.F32 R27, -RZ, R25.H0_H0 ;  /* 0x20000019ff1b7230 */ /* 0x000fe20000004100 */
[----:B------:R-:W-:Y:S01]  /*6890*/  F2FP.SATFINITE.E4M3.F32.PACK_AB_MERGE_C R35, R86, R35, RZ ;  /* 0x000000235623723e */ /* 0x000fe200048070ff */
[----:B------:R-:W-:-:S02]  /*68a0*/  HADD2.F32 R8, -RZ, R5.H0_H0 ;  /* 0x20000005ff087230 */ /* 0x000fc40000004100 */
[----:B------:R-:W-:Y:S01]  /*68b0*/  HADD2.F32 R9, -RZ, R9.H1_H1 ;  /* 0x30000009ff097230 */ /* 0x000fe20000004100 */
[----:B------:R-:W-:Y:S01]  /*68c0*/  F2FP.SATFINITE.E4M3.F32.PACK_AB_MERGE_C R86, R85, R34, R35 ;  /* 0x000000225556723e */ /* 0x000fe20004807023 */
[----:B------:R-:W-:Y:S02]  /*68d0*/  HADD2.F32 R24, -RZ, R25.H1_H1 ;  /* 0x30000019ff187230 */ /* 0x000fe40000004100 */
[-C--:B------:R-:W-:Y:S01]  /*68e0*/  FMUL.FTZ R25, R10, R27.reuse ;  /* 0x0000001b0a197220 */ /* 0x080fe20000410000 */
[--C-:B------:R-:W-:Y:S02]  /*68f0*/  HADD2.F32 R15, -RZ, R6.reuse.H0_H0 ;  /* 0x20000006ff0f7230 */ /* 0x100fe40000004100 */
[----:B------:R-:W-:Y:S01]  /*6900*/  FMUL.FTZ R27, R8, R27 ;  /* 0x0000001b081b7220 */ /* 0x000fe20000410000 */
[----:B------:R-:W-:Y:S02]  /*6910*/  HADD2.F32 R5, -RZ, R5.H1_H1 ;  /* 0x30000005ff057230 */ /* 0x000fe40000004100 */
[----:B------:R-:W-:Y:S01]  /*6920*/  FMUL.FTZ R26, R9, R24 ;  /* 0x00000018091a7220 */ /* 0x000fe20000410000 */
[----:B------:R-:W-:-:S02]  /*6930*/  HADD2.F32 R6, -RZ, R6.H1_H1 ;  /* 0x30000006ff067230 */ /* 0x000fc40000004100 */
[----:B------:R-:W-:Y:S01]  /*6940*/  FFMA.FTZ R35, R10, R15, R27 ;  /* 0x0000000f0a237223 */ /* 0x000fe2000001001b */
[-C--:B------:R-:W-:Y:S01]  /*6950*/  F2FP.F16.E4M3.UNPACK_B R10, R11.reuse ;  /* 0x0000000bff0a723e */ /* 0x080fe200020006ff */
[C---:B------:R-:W-:Y:S01]  /*6960*/  FMUL.FTZ R24, R5.reuse, R24 ;  /* 0x0000001805187220 */ /* 0x040fe20000410000 */
[----:B------:R-:W-:Y:S01]  /*6970*/  F2FP.F16.E4M3.UNPACK_B R11, R11.H1 ;  /* 0x0000000bff0b723e */ /* 0x000fe200030006ff */
[----:B------:R-:W-:Y:S01]  /*6980*/  FFMA.FTZ R49, R5, R6, -R26 ;  /* 0x0000000605317223 */ /* 0x000fe2000001081a */
[----:B------:R-:W-:Y:S01]  /*6990*/  F2FP.F16.E4M3.UNPACK_B R26, R4 ;  /* 0x00000004ff1a723e */ /* 0x000fe200020006ff */
[----:B------:R-:W-:Y:S01]  /*69a0*/  FFMA.FTZ R38, R9, R6, R24 ;  /* 0x0000000609267223 */ /* 0x000fe20000010018 */
[-C--:B------:R-:W-:Y:S01]  /*69b0*/  F2FP.F16.E4M3.UNPACK_B R5, R7.reuse ;  /* 0x00000007ff05723e */ /* 0x080fe200020006ff */
[----:B------:R-:W-:Y:S01]  /*69c0*/  HADD2.F32 R9, -RZ, R10.H0_H0 ;  /* 0x2000000aff097230 */ /* 0x000fe20000004100 */
[----:B------:R-:W-:Y:S01]  /*69d0*/  F2FP.F16.E4M3.UNPACK_B R27, R4.H1 ;  /* 0x00000004ff1b723e */ /* 0x000fe200030006ff */
[----:B------:R-:W-:Y:S01]  /*69e0*/  HADD2.F32 R28, -RZ, R26.H0_H0 ;  /* 0x2000001aff1c7230 */ /* 0x000fe20000004100 */
[----:B------:R-:W-:Y:S01]  /*69f0*/  F2FP.F16.E4M3.UNPACK_B R7, R7.H1 ;  /* 0x00000007ff07723e */ /* 0x000fe200030006ff */
[----:B------:R-:W-:Y:S01]  /*6a00*/  FFMA.FTZ R34, R8, R15, -R25 ;  /* 0x0000000f08227223 */ /* 0x000fe20000010819 */
[-C--:B------:R-:W-:Y:S01]  /*6a10*/  F2FP.F16.E4M3.UNPACK_B R4, R0.reuse ;  /* 0x00000000ff04723e */ /* 0x080fe200020006ff */
[----:B------:R-:W-:Y:S01]  /*6a20*/  HADD2.F32 R29, -RZ, R27.H0_H0 ;  /* 0x2000001bff1d7230 */ /* 0x000fe20000004100 */
[----:B------:R-:W-:Y:S01]  /*6a30*/  F2FP.F16.E4M3.UNPACK_B R15, R0.H1 ;  /* 0x00000000ff0f723e */ /* 0x000fe200030006ff */
[----:B------:R-:W-:-:S02]  /*6a40*/  HADD2.F32 R0, -RZ, R11.H0_H0 ;  /* 0x2000000bff007230 */ /* 0x000fc40000004100 */
[-C--:B------:R-:W-:Y:S01]  /*6a50*/  FMUL.FTZ R83, R9, R28.reuse ;  /* 0x0000001c09537220 */ /* 0x080fe20000410000 */
[----:B------:R-:W-:Y:S01]  /*6a60*/  HADD2.F32 R6, -RZ, R5.H0_H0 ;  /* 0x20000005ff067230 */ /* 0x000fe20000004100 */
[----:B------:R-:W-:Y:S01]  /*6a70*/  F2FP.SATFINITE.E4M3.F32.PACK_AB_MERGE_C R35, R38, R35, RZ ;  /* 0x000000232623723e */ /* 0x000fe200048070ff */
[----:B------:R-:W-:Y:S02]  /*6a80*/  HADD2.F32 R8, -RZ, R7.H0_H0 ;  /* 0x20000007ff087230 */ /* 0x000fe40000004100 */
[-C--:B------:R-:W-:Y:S01]  /*6a90*/  FMUL.FTZ R85, R0, R29.reuse ;  /* 0x0000001d00557220 */ /* 0x080fe20000410000 */
[----:B------:R-:W-:Y:S02]  /*6aa0*/  HADD2.F32 R24, -RZ, R4.H0_H0 ;  /* 0x20000004ff187230 */ /* 0x000fe40000004100 */
[----:B------:R-:W-:Y:S01]  /*6ab0*/  FMUL.FTZ R28, R6, R28 ;  /* 0x0000001c061c7220 */ /* 0x000fe20000410000 */
[----:B------:R-:W-:Y:S02]  /*6ac0*/  HADD2.F32 R25, -RZ, R15.H0_H0 ;  /* 0x2000000fff197230 */ /* 0x000fe40000004100 */
[----:B------:R-:W-:Y:S01]  /*6ad0*/  FMUL.FTZ R29, R8, R29 ;  /* 0x0000001d081d7220 */ /* 0x000fe20000410000 */
[----:B------:R-:W-:-:S02]  /*6ae0*/  HADD2.F32 R11, -RZ, R11.H1_H1 ;  /* 0x3000000bff0b7230 */ /* 0x000fc40000004100 */
[-C--:B------:R-:W-:Y:S01]  /*6af0*/  FFMA.FTZ R83, R6, R24.reuse, -R83 ;  /* 0x0000001806537223 */ /* 0x080fe20000010853 */
[----:B------:R-:W-:Y:S02]  /*6b00*/  HADD2.F32 R6, -RZ, R27.H1_H1 ;  /* 0x3000001bff067230 */ /* 0x000fe40000004100 */
[-C--:B------:R-:W-:Y:S01]  /*6b10*/  FFMA.FTZ R29, R0, R25.reuse, R29 ;  /* 0x00000019001d7223 */ /* 0x080fe2000001001d */
[----:B------:R-:W-:Y:S02]  /*6b20*/  HADD2.F32 R7, -RZ, R7.H1_H1 ;  /* 0x30000007ff077230 */ /* 0x000fe40000004100 */
[----:B------:R-:W-:Y:S01]  /*6b30*/  FFMA.FTZ R28, R9, R24, R28 ;  /* 0x00000018091c7223 */ /* 0x000fe2000001001c */
[----:B------:R-:W-:Y:S01]  /*6b40*/  FFMA.FTZ R85, R8, R25, -R85 ;  /* 0x0000001908557223 */ /* 0x000fe20000010855 */
[----:B------:R-:W-:Y:S02]  /*6b50*/  HADD2.F32 R5, -RZ, R5.H1_H1 ;  /* 0x30000005ff057230 */ /* 0x000fe40000004100 */
[----:B------:R-:W-:Y:S01]  /*6b60*/  FMUL.FTZ R8, R11, R6 ;  /* 0x000000060b087220 */ /* 0x000fe20000410000 */
[----:B------:R-:W-:-:S02]  /*6b70*/  HADD2.F32 R10, -RZ, R10.H1_H1 ;  /* 0x3000000aff0a7230 */ /* 0x000fc40000004100 */
[----:B------:R-:W-:Y:S01]  /*6b80*/  FMUL.FTZ R24, R7, R6 ;  /* 0x0000000607187220 */ /* 0x000fe20000410000 */
[----:B------:R-:W-:Y:S01]  /*6b90*/  HADD2.F32 R26, -RZ, R26.H1_H1 ;  /* 0x3000001aff1a7230 */ /* 0x000fe20000004100 */
[----:B------:R-:W-:Y:S01]  /*6ba0*/  F2FP.SATFINITE.E4M3.F32.PACK_AB_MERGE_C R33, R33, R30, R35 ;  /* 0x0000001e2121723e */ /* 0x000fe20004807023 */
[----:B------:R-:W-:Y:S01]  /*6bb0*/  HADD2.F32 R0, -RZ, R15.H1_H1 ;  /* 0x3000000fff007230 */ /* 0x000fe20000004100 */
[----:B------:R-:W-:Y:S01]  /*6bc0*/  F2FP.SATFINITE.E4M3.F32.PACK_AB_MERGE_C R34, R49, R34, RZ ;  /* 0x000000223122723e */ /* 0x000fe200048070ff */
        /* <DEDUP_REMOVED lines=17> */
.L_x_1774:
[----:B------:R-:W-:Y:S05]  /*6ce0*/  BSYNC B1 ;  /* 0x0000000000017941 */ /* 0x000fea0003800000 */
.L_x_1773:
[----:B0-----:R0:W-:Y:S01]  /*6cf0*/  ST.E.128 desc[UR36][R12.64], R4 ;  /* 0x000000040c007985 */ /* 0x0011e2000c101d24 */
[----:B------:R-:W-:-:S13]  /*6d00*/  ISETP.GE.AND P3, PT, R3, R87, PT ;  /* 0x000000570300720c */ /* 0x000fda0003f66270 */
[----:B------:R-:W-:Y:S05]  /*6d10*/  @P3 BRA `(.L_x_1757) ;  /* 0x0000000400203947 */ /* 0x000fea0003800000 */
[----:B------:R-:W-:-:S04]  /*6d20*/  IADD3 R14, P3, R3, R14, RZ ;  /* 0x0000000e030e7210 */ /* 0x000fc80007f7e0ff */
[----:B------:R-:W-:-:S05]  /*6d30*/  LEA.HI.X.SX32 R15, R3, R2, 0x1, P3 ;  /* 0x00000002030f7211 */ /* 0x000fca00018f0eff */
[----:B--2---:R2:W-:Y:S01]  /*6d40*/  ST.E.128 desc[UR36][R14.64], R8 ;  /* 0x000000080e007985 */ /* 0x0045e2000c101d24 */
[----:B------:R-:W-:Y:S05]  /*6d50*/  BRA `(.L_x_1757) ;  /* 0x0000000400107947 */ /* 0x000fea0003800000 */
.L_x_1738:
[----:B------:R-:W-:-:S06]  /*6d60*/  UISETP.NE.AND UP0, UPT, UR61, 0x3, UPT ;  /* 0x000000033d00788c */ /* 0x000fcc000bf05270 */
[----:B------:R-:W-:-:S13]  /*6d70*/  PLOP3.LUT P5, PT, PT, PT, UP0, 0x80, 0x0 ;  /* 0x000000000000781c */ /* 0x000fda0003faf008 */
[----:B------:R-:W-:Y:S05]  /*6d80*/  @!P5 BRA `(.L_x_1775) ;  /* 0x000000000004d947 */ /* 0x000fea0003800000 */
[----:B------:R-:W-:Y:S01]  /*6d90*/  BPT.TRAP 0x1 ;  /* 0x000000040000795c */ /* 0x000fe20000300000 */
.L_x_1775:
[----:B------:R-:W-:Y:S01]  /*6da0*/  IMAD R72, R186, 0x8, R184 ;  /* 0x00000008ba487824 */ /* 0x000fe200078e02b8 */
[----:B------:R-:W-:Y:S01]  /*6db0*/  SHF.L.U32 R81, R195, 0x1f, RZ ;  /* 0x0000001fc3517819 */ /* 0x000fe200000006ff */
[----:B------:R-:W-:Y:S01]  /*6dc0*/  BSSY B1, `(.L_x_1776) ;  /* 0x0000004000017945 */ /* 0x000fe20003800000 */
[----:B------:R-:W-:Y:S02]  /*6dd0*/  SHF.R.S32.HI R77, RZ, 0x1f, R78 ;  /* 0x0000001fff4d7819 */ /* 0x000fe4000001144e */
[----:B------:R-:W0:Y:S02]  /*6de0*/  SYNCS.PHASECHK.TRANS64.TRYWAIT P3, [R72+URZ+0x28490], R81 ;  /* 0x02849051480075a7 */ /* 0x000e24000806017f */
[----:B0-----:R-:W-:Y:S05]  /*6df0*/  @!P3 BRA `(.L_x_1777) ;  /* 0x0000020c00e8b947 */ /* 0x001fea0003800000 */
.L_x_2133:
[----:B------:R-:W-:Y:S05]  /*6e00*/  BSYNC B1 ;  /* 0x0000000000017941 */ /* 0x000fea0003800000 */
.L_x_1776:
        /* <DEDUP_REMOVED lines=26> */
.L_x_2137:
[----:B------:R-:W-:Y:S04]  /*6fb0*/  BSSY B1, `(.L_x_1779) ;  /* 0x000000d000017945 */ /* 0x000fe80003800000 */
[----:B------:R-:W-:Y:S05]  /*6fc0*/  @!P3 BRA `(.L_x_1780) ;  /* 0x00000000002cb947 */ /* 0x000fea0003800000 */
[----:B------:R-:W-:Y:S02]  /*6fd0*/  ULDC UR4, c[0x0][0x2f4] ;  /* 0x0000bd0000047ab9 */ /* 0x000fe40000000800 */
[----:B------:R-:W-:-:S13]  /*6fe0*/  ISETP.GE.AND P3, PT, R16, UR4, PT ;  /* 0x0000000410007c0c */ /* 0x000fda000bf66270 */
[----:B------:R-:W4:Y:S01]  /*6ff0*/  @!P3 LDS.128 R4, [R73+0x20000] ;  /* 0x020000004904b984 */ /* 0x000f220000000c00 */
[----:B---3--:R-:W-:-:S05]  /*7000*/  @!P3 IADD3 R8, P4, R16, R14, RZ ;  /* 0x0000000e1008b210 */ /* 0x008fca0007f9e0ff */
[----:B--2---:R-:W-:Y:S01]  /*7010*/  @!P3 IMAD.X R9, R3, 0x1, R17, P4 ;  /* 0x000000010309b824 */ /* 0x004fe200020e0611 */
[----:B------:R-:W-:-:S13]  /*7020*/  ISETP.GE.AND P4, PT, R187, UR4, PT ;  /* 0x00000004bb007c0c */ /* 0x000fda000bf86270 */
[----:B------:R-:W-:-:S05]  /*7030*/  @!P4 IADD3 R14, P6, R187, R14, RZ ;  /* 0x0000000ebb0ec210 */ /* 0x000fca0007fde0ff */
[----:B------:R-:W-:Y:S01]  /*7040*/  @!P4 IMAD.X R15, R3, 0x1, R194, P6 ;  /* 0x00000001030fc824 */ /* 0x000fe200030e06c2 */
[----:B----4-:R-:W-:Y:S04]  /*7050*/  @!P3 ST.E.128 desc[UR36][R8.64], R4 ;  /* 0x000000040800b985 */ /* 0x010fe8000c101d24 */
[----:B------:R-:W2:Y:S04]  /*7060*/  @!P4 LDS.128 R4, [R73+0x22000] ;  /* 0x022000004904c984 */ /* 0x000ea80000000c00 */
[----:B--2---:R4:W-:Y:S02]  /*7070*/  @!P4 ST.E.128 desc[UR36][R14.64], R4 ;  /* 0x000000040e00c985 */ /* 0x0049e4000c101d24 */
.L_x_1780:
[----:B------:R-:W-:Y:S05]  /*7080*/  BSYNC B1 ;  /* 0x0000000000017941 */ /* 0x000fea0003800000 */
.L_x_1779:
[----:B------:R-:W-:-:S03]  /*7090*/  UMOV UR4, 0xffffffff ;  /* 0xffffffff00047882 */ /* 0x000fc60000000000 */
[----:B------:R-:W-:Y:S05]  /*70a0*/  BRA.DIV UR4, `(.L_x_1781) ;  /* 0x0000020e04987947 */ /* 0x000fea000b800000 */
[----:B--2---:R2:W0:Y:S04]  /*70b0*/  SHFL.IDX PT, R3, R2, 0x1, 0x181f ;  /* 0x00381f0002037f89 */ /* 0x00442800000e0000 */
[----:B---34-:R2:W3:Y:S02]  /*70c0*/  SHFL.IDX PT, R14, R0, 0x1, 0x181f ;  /* 0x00381f00000e7f89 */ /* 0x0184e400000e0000 */
.L_x_2141:
[----:B------:R-:W-:-:S13]  /*70d0*/  ISETP.GE.AND P3, PT, R10, 0x21, PT ;  /* 0x000000210a00780c */ /* 0x000fda0003f66270 */
[----:B------:R-:W-:Y:S05]  /*70e0*/  @!P3 BRA `(.L_x_1757) ;  /* 0x00000000002cb947 */ /* 0x000fea0003800000 */
[----:B------:R-:W-:Y:S02]  /*70f0*/  ULDC UR4, c[0x0][0x2f4] ;  /* 0x0000bd0000047ab9 */ /* 0x000fe40000000800 */
[----:B------:R-:W-:-:S13]  /*7100*/  ISETP.GE.AND P3, PT, R16, UR4, PT ;  /* 0x0000000410007c0c */ /* 0x000fda000bf66270 */
[----:B------:R-:W4:Y:S01]  /*7110*/  @!P3 LDS.128 R4, [R73+0x21000] ;  /* 0x021000004904b984 */ /* 0x000f220000000c00 */
[----:B---3--:R-:W-:-:S04]  /*7120*/  @!P3 IADD3 R8, P4, R16, R14, RZ ;  /* 0x0000000e1008b210 */ /* 0x008fc80007f9e0ff */
[----:B0-----:R-:W-:Y:S02]  /*7130*/  @!P3 IADD3.X R9, R3, R17, RZ, P4, !PT ;  /* 0x000000110309b210 */ /* 0x001fe400027fe4ff */
[----:B------:R-:W-:-:S13]  /*7140*/  ISETP.GE.AND P4, PT, R187, UR4, PT ;  /* 0x00000004bb007c0c */ /* 0x000fda000bf86270 */
[----:B------:R-:W-:-:S05]  /*7150*/  @!P4 IADD3 R14, P6, R187, R14, RZ ;  /* 0x0000000ebb0ec210 */ /* 0x000fca0007fde0ff */
[----:B------:R-:W-:Y:S01]  /*7160*/  @!P4 IMAD.X R15, R3, 0x1, R194, P6 ;  /* 0x00000001030fc824 */ /* 0x000fe200030e06c2 */
[----:B----4-:R-:W-:Y:S04]  /*7170*/  @!P3 ST.E.128 desc[UR36][R8.64], R4 ;  /* 0x000000040800b985 */ /* 0x010fe8000c101d24 */
[----:B------:R-:W0:Y:S04]  /*7180*/  @!P4 LDS.128 R4, [R73+0x23000] ;  /* 0x023000004904c984 */ /* 0x000e280000000c00 */
[----:B0-----:R0:W-:Y:S02]  /*7190*/  @!P4 ST.E.128 desc[UR36][R14.64], R4 ;  /* 0x000000040e00c985 */ /* 0x0011e4000c101d24 */
.L_x_1757:
[----:B------:R-:W-:Y:S05]  /*71a0*/  BSYNC B0 ;  /* 0x0000000000007941 */ /* 0x000fea0003800000 */
.L_x_1737:
[----:B-1234-:R-:W1:Y:S01]  /*71b0*/  S2R R0, SR_TID.X ;  /* 0x0000000000007919 */ /* 0x01ee620000002100 */
[----:B------:R-:W-:Y:S01]  /*71c0*/  @!PT LDS RZ, [RZ] ;  /* 0x00000000fffff984 */ /* 0x000fe20000000800 */
[----:B------:R-:W-:Y:S01]  /*71d0*/  @!PT LDS RZ, [RZ] ;  /* 0x00000000fffff984 */ /* 0x000fe20000000800 */
[----:B------:R-:W-:Y:S01]  /*71e0*/  @!PT LDS RZ, [RZ] ;  /* 0x00000000fffff984 */ /* 0x000fe20000000800 */
[----:B------:R-:W-:Y:S01]  /*71f0*/  @!PT LDS RZ, [RZ] ;  /* 0x00000000fffff984 */ /* 0x000fe20000000800 */
[----:B------:R2:W-:Y:S06]  /*7200*/  MEMBAR.ALL.CTA ;  /* 0x0000000000007992 */ /* 0x0005ec0000008000 */
[----:B--2---:R-:W2:Y:S01]  /*7210*/  FENCE.VIEW.ASYNC.S ;  /* 0x00000000000073c6 */ /* 0x004ea20000000000 */
[----:B------:R-:W-:Y:S05]  /*7220*/  WARPSYNC.ALL ;  /* 0x0000000000007948 */ /* 0x000fea0003800000 */
[----:B------:R-:W-:Y:S01]  /*7230*/  BSSY B0, `(.L_x_1782) ;  /* 0x0000008000007945 */ /* 0x000fe20003800000 */
[----:B--2---:R2:W-:Y:S01]  /*7240*/  BAR.SYNC.DEFER_BLOCKING R58, 0x80 ;  /* 0x0002003a0000751d */ /* 0x0045e20000010000 */
[----:B-1----:R-:W-:-:S13]  /*7250*/  LOP3.LUT P3, RZ, R0, 0x7f, RZ, 0xc0, !PT ;  /* 0x0000007f00ff7812 */ /* 0x002fda000786c0ff */
[----:B------:R-:W-:-:S05]  /*7260*/  @!P3 VIADD R0, R72, 0x284a0 ;  /* 0x000284a04800b836 */ /* 0x000fca0000000000 */
[----:B------:R-:W-:-:S04]  /*7270*/  @!P3 PRMT R0, RZ, 0x654, R0 ;  /* 0x00000654ff00b816 */ /* 0x000fc80000000000 */
[----:B------:R2:W-:Y:S01]  /*7280*/  @!P3 SYNCS.ARRIVE.TRANS64.RED.A1T0 RZ, [R0+URZ], RZ ;  /* 0x000000ff00ffb9a7 */ /* 0x0005e2000810043f */
[----:B------:R-:W-:Y:S05]  /*7290*/  @!P5 BRA `(.L_x_1783) ;  /* 0x000000000004d947 */ /* 0x000fea0003800000 */
[----:B------:R-:W-:Y:S01]  /*72a0*/  BPT.TRAP 0x1 ;  /* 0x000000040000795c */ /* 0x000fe20000300000 */
.L_x_1783:
[----:B------:R-:W-:Y:S05]  /*72b0*/  BSYNC B0 ;  /* 0x0000000000007941 */ /* 0x000fea0003800000 */
.L_x_1782:
[----:B------:R-:W1:Y:S01]  /*72c0*/  SYNCS.PHASECHK.TRANS64.TRYWAIT P4, [R72+URZ+0x284b0], R81 ;  /* 0x0284b051480075a7 */ /* 0x000e62000808017f */
[----:B------:R-:W-:Y:S04]  /*72d0*/  BSSY B0, `(.L_x_1784) ;  /* 0x0000002000007945 */ /* 0x000fe80003800000 */
[----:B-1----:R-:W-:Y:S05]  /*72e0*/  @!P4 BRA `(.L_x_1785) ;  /* 0x0000020c0050c947 */ /* 0x002fea0003800000 */
.L_x_2142:
[----:B------:R-:W-:Y:S05]  /*72f0*/  BSYNC B0 ;  /* 0x0000000000007941 */ /* 0x000fea0003800000 */
.L_x_1784:
[----:B------:R-:W-:Y:S01]  /*7300*/  ULDC.64 UR4, c[0x0][0x328] ;  /* 0x0000ca0000047ab9 */ /* 0x000fe20000000a00 */
[----:B------:R-:W-:Y:S01]  /*7310*/  ULDC.64 UR6, c[0x0][0x318] ;  /* 0x0000c60000067ab9 */ /* 0x000fe20000000a00 */
[----:B------:R-:W-:Y:S01]  /*7320*/  IMAD R77, R77, UR4, RZ ;  /* 0x000000044d4d7c24 */ /* 0x000fe2000f8e02ff */
[----:B------:R-:W-:Y:S01]  /*7330*/  BSSY B0, `(.L_x_1786) ;  /* 0x000001f000007945 */ /* 0x000fe20003800000 */
[----:B0-----:R-:W-:-:S04]  /*7340*/  IMAD.WIDE.U32 R2, R78, UR4, RZ ;  /* 0x000000044e027c25 */ /* 0x001fc8000f8e00ff */
        /* <DEDUP_REMOVED lines=9> */
[----:B------:R-:W-:Y:S02]  /*73e0*/  IMAD R5, R74, UR4, RZ ;  /* 0x000000044a057c24 */ /* 0x000fe4000f8e02ff */
[----:B------:R-:W-:-:S04]  /*73f0*/  IMAD.WIDE.U32 R2, R22, UR4, R2 ;  /* 0x0000000416027c25 */ /* 0x000fc8000f8e0002 */
[----:B------:R-:W-:Y:S01]  /*7400*/  IMAD R5, R22, UR5, R5 ;  /* 0x0000000516057c24 */ /* 0x000fe2000f8e0205 */
[----:B--2---:R-:W-:-:S04]  /*7410*/  IADD3 R0, P4, R2, UR6, RZ ;  /* 0x0000000602007c10 */ /* 0x004fc8000ff9e0ff */
[----:B------:R-:W-:Y:S01]  /*7420*/  IADD3.X R10, R3, UR7, R5, P4, !PT ;  /* 0x00000007030a7c10 */ /* 0x000fe2000a7fe405 */
[----:B------:R0:W2:Y:S01]  /*7430*/  SHFL.IDX PT, R8, R0, RZ, 0x181f ;  /* 0x00181fff00087589 */ /* 0x0000a200000e0000 */
[----:B------:R-:W-:-:S03]  /*7440*/  ISETP.GE.AND P4, PT, R80, 0x1, PT ;  /* 0x000000015000780c */ /* 0x000fc60003f86270 */
[----:B------:R0:W3:Y:S10]  /*7450*/  SHFL.IDX PT, R5, R10, RZ, 0x181f ;  /* 0x00181fff0a057589 */ /* 0x0000f400000e0000 */
[----:B0-----:R-:W-:Y:S05]  /*7460*/  @!P4 BRA `(.L_x_1787) ;  /* 0x00000000002cc947 */ /* 0x001fea0003800000 */
[----:B------:R-:W-:Y:S02]  /*7470*/  ULDC UR4, c[0x0][0x2f4] ;  /* 0x0000bd0000047ab9 */ /* 0x000fe40000000800 */
[----:B------:R-:W-:-:S13]  /*7480*/  ISETP.GE.AND P4, PT, R16, UR4, PT ;  /* 0x0000000410007c0c */ /* 0x000fda000bf86270 */
[----:B--2---:R-:W-:-:S05]  /*7490*/  @!P4 IADD3 R2, P5, R16, R8, RZ ;  /* 0x000000081002c210 */ /* 0x004fca0007fbe0ff */
[----:B---3--:R-:W-:Y:S01]  /*74a0*/  @!P4 IMAD.X R3, R5, 0x1, R17, P5 ;  /* 0x000000010503c824 */ /* 0x008fe200028e0611 */
[----:B------:R-:W-:-:S13]  /*74b0*/  ISETP.GE.AND P5, PT, R187, UR4, PT ;  /* 0x00000004bb007c0c */ /* 0x000fda000bfa6270 */
[----:B------:R-:W-:-:S05]  /*74c0*/  @!P5 IADD3 R8, P6, R187, R8, RZ ;  /* 0x00000008bb08d210 */ /* 0x000fca0007fde0ff */
[----:B------:R-:W-:Y:S02]  /*74d0*/  @!P5 IMAD.X R9, R5, 0x1, R194, P6 ;  /* 0x000000010509d824 */ /* 0x000fe400030e06c2 */
[----:B------:R-:W0:Y:S04]  /*74e0*/  @!P4 LDS.128 R4, [R73+0x10000] ;  /* 0x010000004904c984 */ /* 0x000e280000000c00 */
[----:B0-----:R-:W-:Y:S04]  /*74f0*/  @!P4 ST.E.128 desc[UR36][R2.64], R4 ;  /* 0x000000040200c985 */ /* 0x001fe8000c101d24 */
[----:B------:R-:W0:Y:S04]  /*7500*/  @!P5 LDS.128 R4, [R73+0x12000] ;  /* 0x012000004904d984 */ /* 0x000e280000000c00 */
[----:B0-----:R0:W-:Y:S02]  /*7510*/  @!P5 ST.E.128 desc[UR36][R8.64], R4 ;  /* 0x000000040800d985 */ /* 0x0011e4000c101d24 */
.L_x_1787:
[----:B------:R-:W-:Y:S05]  /*7520*/  BSYNC B0 ;  /* 0x0000000000007941 */ /* 0x000fea0003800000 */
.L_x_1786:
[----:B------:R-:W-:Y:S01]  /*7530*/  ISETP.GE.AND P4, PT, R80, 0x21, PT ;  /* 0x000000215000780c */ /* 0x000fe20003f86270 */
[----:B0--3--:R0:W3:Y:S01]  /*7540*/  SHFL.IDX PT, R5, R10, 0x1, 0x181f ;  /* 0x00381f000a057f89 */ /* 0x0090e200000e0000 */
[----:B------:R-:W-:Y:S03]  /*7550*/  BSSY B0, `(.L_x_1788) ;  /* 0x000000e000007945 */ /* 0x000fe60003800000 */
[----:B------:R-:W4:Y:S08]  /*7560*/  SHFL.IDX PT, R0, R0, 0x1, 0x181f ;  /* 0x00381f0000007f89 */ /* 0x000f3000000e0000 */
[----:B0-----:R-:W-:Y:S05]  /*7570*/  @!P4 BRA `(.L_x_1789) ;  /* 0x00000000002cc947 */ /* 0x001fea0003800000 */
[----:B------:R-:W-:Y:S02]  /*7580*/  ULDC UR4, c[0x0][0x2f4] ;  /* 0x0000bd0000047ab9 */ /* 0x000fe40000000800 */
[----:B------:R-:W-:-:S13]  /*7590*/  ISETP.GE.AND P4, PT, R16, UR4, PT ;  /* 0x0000000410007c0c */ /* 0x000fda000bf86270 */
[----:B----4-:R-:W-:-:S04]  /*75a0*/  @!P4 IADD3 R2, P5, R16, R0, RZ ;  /* 0x000000001002c210 */ /* 0x010fc80007fbe0ff */
[----:B---3--:R-:W-:Y:S02]  /*75b0*/  @!P4 IADD3.X R3, R5, R17, RZ, P5, !PT ;  /* 0x000000110503c210 */ /* 0x008fe40002ffe4ff */
[----:B------:R-:W-:-:S13]  /*75c0*/  ISETP.GE.AND P5, PT, R187, UR4, PT ;  /* 0x00000004bb007c0c */ /* 0x000fda000bfa6270 */
[----:B--2---:R-:W-:-:S05]  /*75d0*/  @!P5 IADD3 R8, P6, R187, R0, RZ ;  /* 0x00000000bb08d210 */ /* 0x004fca0007fde0ff */
[----:B------:R-:W-:Y:S02]  /*75e0*/  @!P5 IMAD.X R9, R5, 0x1, R194, P6 ;  /* 0x000000010509d824 */ /* 0x000fe400030e06c2 */
[----:B------:R-:W0:Y:S04]  /*75f0*/  @!P4 LDS.128 R4, [R73+0x11000] ;  /* 0x011000004904c984 */ /* 0x000e280000000c00 */
[----:B0-----:R-:W-:Y:S04]  /*7600*/  @!P4 ST.E.128 desc[UR36][R2.64], R4 ;  /* 0x000000040200c985 */ /* 0x001fe8000c101d24 */
[----:B------:R-:W0:Y:S04]  /*7610*/  @!P5 LDS.128 R4, [R73+0x13000] ;  /* 0x013000004904d984 */ /* 0x000e280000000c00 */
[----:B0-----:R0:W-:Y:S02]  /*7620*/  @!P5 ST.E.128 desc[UR36][R8.64], R4 ;  /* 0x000000040800d985 */ /* 0x0011e4000c101d24 */
.L_x_1789:
[----:B------:R-:W-:Y:S05]  /*7630*/  BSYNC B0 ;  /* 0x0000000000007941 */ /* 0x000fea0003800000 */
.L_x_1788:
[----:B------:R-:W-:Y:S01]  /*7640*/  @!PT LDS RZ, [RZ] ;  /* 0x00000000fffff984 */ /* 0x000fe20000000800 */
[----:B------:R-:W-:Y:S01]  /*7650*/  @!PT LDS RZ, [RZ] ;  /* 0x00000000fffff984 */ /* 0x000fe20000000800 */
[----:B------:R-:W-:Y:S01]  /*7660*/  @!PT LDS RZ, [RZ] ;  /* 0x00000000fffff984 */ /* 0x000fe20000000800 */
[----:B------:R-:W-:Y:S01]  /*7670*/  @!PT LDS RZ, [RZ] ;  /* 0x00000000fffff984 */ /* 0x000fe20000000800 */
[----:B------:R5:W-:Y:S06]  /*7680*/  MEMBAR.ALL.CTA ;  /* 0x0000000000007992 */ /* 0x000bec0000008000 */
[----:B-----5:R-:W5:Y:S01]  /*7690*/  FENCE.VIEW.ASYNC.S ;  /* 0x00000000000073c6 */ /* 0x020f620000000000 */
[----:B-1----:R-:W-:Y:S01]  /*76a0*/  @!P3 VIADD R72, R72, 0x284c0 ;  /* 0x000284c04848b836 */ /* 0x002fe20000000000 */
[----:B-----5:R1:W-:Y:S01]  /*76b0*/  BAR.SYNC.DEFER_BLOCKING R58, 0x80 ;  /* 0x0002003a0000751d */ /* 0x0203e20000010000 */
[----:B------:R-:W-:Y:S01]  /*76c0*/  ISETP.NE.AND P4, PT, R75, RZ, PT ;  /* 0x000000ff4b00720c */ /* 0x000fe20003f85270 */
[----:B------:R-:W-:-:S02]  /*76d0*/  VIADD R186, R186, 0x1 ;  /* 0x00000001baba7836 */ /* 0x000fc40000000000 */
[----:B------:R-:W-:-:S04]  /*76e0*/  @!P3 PRMT R72, RZ, 0x654, R72 ;  /* 0x00000654ff48b816 */ /* 0x000fc80000000048 */
[----:B------:R1:W-:Y:S01]  /*76f0*/  @!P3 SYNCS.ARRIVE.TRANS64.RED.A1T0 RZ, [R72+URZ], RZ ;  /* 0x000000ff48ffb9a7 */ /* 0x0003e2000810043f */
[----:B------:R-:W-:-:S04]  /*7700*/  ISETP.NE.AND P3, PT, R186, 0x2, PT ;  /* 0x00000002ba00780c */ /* 0x000fc80003f65270 */
[----:B----4-:R-:W-:Y:S02]  /*7710*/  SEL R0, RZ, 0x1, P3 ;  /* 0x00000001ff007807 */ /* 0x010fe40001800000 */
[----:B------:R-:W-:Y:S02]  /*7720*/  SEL R186, R186, RZ, P3 ;  /* 0x000000ffbaba7207 */ /* 0x000fe40001800000 */
[----:B------:R-:W-:Y:S01]  /*7730*/  LOP3.LUT R195, R195, R0, RZ, 0x3c, !PT ;  /* 0x00000000c3c37212 */ /* 0x000fe200078e3cff */
[----:B-1----:R-:W-:Y:S06]  /*7740*/  @P4 BRA `(.L_x_1790) ;  /* 0xffffffac00184947 */ /* 0x002fec000383ffff */
[----:B------:R-:W1:Y:S01]  /*7750*/  S2R R2, SR_TID.X ;  /* 0x0000000000027919 */ /* 0x000e620000002100 */
[----:B------:R-:W-:Y:S02]  /*7760*/  PLOP3.LUT P0, PT, PT, PT, PT, 0x8, 0x0 ;  /* 0x000000000000781c */ /* 0x000fe40003f0e170 */
[----:B-1----:R-:W-:-:S04]  /*7770*/  SHF.R.U32.HI R2, RZ, 0x7, R2 ;  /* 0x00000007ff027819 */ /* 0x002fc80000011602 */
[----:B------:R-:W-:-:S13]  /*7780*/  ISETP.NE.AND P4, PT, R2, 0x1, PT ;  /* 0x000000010200780c */ /* 0x000fda0003f85270 */
[----:B------:R-:W-:Y:S06]  /*7790*/  @!P4 BAR.ARV 0x9, 0x100 ;  /* 0x024400000000cb1d */ /* 0x000fec0000002000 */
.L_x_1732:
[----:B------:R-:W1:Y:S01]  /*77a0*/  LDC R0, c[0x0][0x448] ;  /* 0x00011200ff007b82 */ /* 0x000e620000000800 */
[----:B0--3--:R-:W-:-:S07]  /*77b0*/  IADD3 R5, R192, 0x1, -R190 ;  /* 0x00000001c0057810 */ /* 0x009fce0007ffe8be */
[----:B------:R-:W0:Y:S01]  /*77c0*/  LDC.64 R6, c[0x0][0x9e0] ;  /* 0x00027800ff067b82 */ /* 0x000e220000000a00 */
[----:B-1----:R-:W-:Y:S01]  /*77d0*/  ISETP.NE.AND P1, PT, R0, 0x1, PT ;  /* 0x000000010000780c */ /* 0x002fe20003f25270 */
[----:B------:R-:W-:Y:S01]  /*77e0*/  VIADD R0, R202, 0x7f ;  /* 0x0000007fca007836 */ /* 0x000fe20000000000 */
[----:B0-----:R-:W-:-:S11]  /*77f0*/  ISETP.GE.AND P2, PT, R7, 0x1, PT ;  /* 0x000000010700780c */ /* 0x001fd60003f46270 */
[----:B------:R-:W0:Y:S08]  /*7800*/  @P1 LDC R3, c[0x0][0x44c] ;  /* 0x00011300ff031b82 */ /* 0x000e300000000800 */
[----:B------:R-:W1:Y:S01]  /*7810*/  @P1 LDC R2, c[0x0][0x450] ;  /* 0x00011400ff021b82 */ /* 0x000e620000000800 */
[----:B0-----:R-:W-:-:S05]  /*7820*/  @P1 IMAD.HI.U32 R3, R0, R3, RZ ;  /* 0x0000000300031227 */ /* 0x001fca00078e00ff */
[----:B-1----:R-:W-:-:S05]  /*7830*/  @P1 SHF.R.U32.HI R0, RZ, R2, R3 ;  /* 0x00000002ff001219 */ /* 0x002fca0000011603 */
[----:B------:R-:W-:Y:S01]  /*7840*/  IMAD.IADD R3, R5, 0x1, R0 ;  /* 0x0000000105037824 */ /* 0x000fe200078e0200 */
[----:B------:R-:W-:Y:S06]  /*7850*/  @P0 BRA `(.L_x_1791) ;  /* 0x00000000000c0947 */ /* 0x000fec0003800000 */
[----:B------:R-:W0:Y:S01]  /*7860*/  FENCE.VIEW.ASYNC.G ;  /* 0x00000000000073c6 */ /* 0x000e220000000100 */
[----:B------:R-:W-:Y:S05]  /*7870*/  WARPSYNC.ALL ;  /* 0x0000000000007948 */ /* 0x000fea0003800000 */
[----:B0-----:R-:W-:Y:S06]  /*7880*/  BAR.ARV 0xc, 0x180 ;  /* 0x0306000000007b1d */ /* 0x001fec0000002000 */
.L_x_1791:
[----:B------:R-:W-:Y:S01]  /*7890*/  IMAD.IADD R0, R3, 0x1, R6 ;  /* 0x0000000103007824 */ /* 0x000fe200078e0206 */
[----:B------:R-:W-:Y:S06]  /*78a0*/  @!P2 BRA `(.L_x_1792) ;  /* 0x000000000048a947 */ /* 0x000fec0003800000 */
[C---:B------:R-:W-:Y:S01]  /*78b0*/  ISETP.GT.AND P0, PT, R3.reuse, RZ, PT ;  /* 0x000000ff0300720c */ /* 0x040fe20003f04270 */
[----:B------:R-:W-:Y:S01]  /*78c0*/  BSSY B0, `(.L_x_1793) ;  /* 0x000000e000007945 */ /* 0x000fe20003800000 */
[----:B------:R-:W-:-:S11]  /*78d0*/  VIADD R2, R3, 0xffffffff ;  /* 0xffffffff03027836 */ /* 0x000fd60000000000 */
[----:B------:R-:W-:Y:S05]  /*78e0*/  @P0 BRA `(.L_x_1794) ;  /* 0x00000000001c0947 */ /* 0x000fea0003800000 */
[----:B------:R-:W-:Y:S02]  /*78f0*/  ISETP.NE.AND P0, PT, R7, 0x1, PT ;  /* 0x000000010700780c */ /* 0x000fe40003f05270 */
[----:B------:R-:W-:-:S11]  /*7900*/  IADD3 R3, -R3, RZ, RZ ;  /* 0x000000ff03037210 */ /* 0x000fd60007ffe1ff */
[----:B------:R-:W0:Y:S02]  /*7910*/  @P0 LDC.64 R4, c[0x0][0x9e8] ;  /* 0x00027a00ff040b82 */ /* 0x000e240000000a00 */
[----:B0-----:R-:W-:-:S05]  /*7920*/  @P0 IMAD.HI.U32 R2, R3, R4, RZ ;  /* 0x0000000403020227 */ /* 0x001fca00078e00ff */
[----:B------:R-:W-:-:S04]  /*7930*/  @P0 SHF.R.U32.HI R3, RZ, R5, R2 ;  /* 0x00000005ff030219 */ /* 0x000fc80000011602 */
[----:B------:R-:W-:Y:S01]  /*7940*/  LOP3.LUT R2, RZ, R3, RZ, 0x33, !PT ;  /* 0x00000003ff027212 */ /* 0x000fe200078e33ff */
[----:B------:R-:W-:Y:S06]  /*7950*/  BRA `(.L_x_1795) ;  /* 0x0000000000107947 */ /* 0x000fec0003800000 */
.L_x_1794:
[----:B------:R-:W-:-:S13]  /*7960*/  ISETP.NE.AND P0, PT, R7, 0x1, PT ;  /* 0x000000010700780c */ /* 0x000fda0003f05270 */
[----:B------:R-:W0:Y:S02]  /*7970*/  @P0 LDC.64 R4, c[0x0][0x9e8] ;  /* 0x00027a00ff040b82 */ /* 0x000e240000000a00 */
[----:B0-----:R-:W-:-:S05]  /*7980*/  @P0 IMAD.HI.U32 R4, R2, R4, RZ ;  /* 0x0000000402040227 */ /* 0x001fca00078e00ff */
[----:B------:R-:W-:-:S07]  /*7990*/  @P0 SHF.R.U32.HI R2, RZ, R5, R4 ;  /* 0x00000005ff020219 */ /* 0x000fce0000011604 */
.L_x_1795:
[----:B------:R-:W-:Y:S05]  /*79a0*/  BSYNC B0 ;  /* 0x0000000000007941 */ /* 0x000fea0003800000 */
.L_x_1793:
[----:B------:R-:W-:-:S05]  /*79b0*/  IMAD R3, R2, R7, R7 ;  /* 0x0000000702037224 */ /* 0x000fca00078e0207 */
[----:B------:R-:W-:-:S07]  /*79c0*/  VIMNMX R0, R0, R3, PT ;  /* 0x0000000300007248 */ /* 0x000fce0003fe0100 */
.L_x_1792:
[----:B------:R-:W0:Y:S01]  /*79d0*/  @P1 LDC R5, c[0x0][0x44c] ;  /* 0x00011300ff051b82 */ /* 0x000e220000000800 */
[----:B------:R-:W-:Y:S01]  /*79e0*/  VIADD R0, R0, 0x3f ;  /* 0x0000003f00007836 */ /* 0x000fe20000000000 */
[----:B------:R-:W-:Y:S01]  /*79f0*/  ULDC UR4, c[0x0][0x9dc] ;  /* 0x0002770000047ab9 */ /* 0x000fe20000000800 */
[----:B------:R-:W-:-:S03]  /*7a00*/  IMAD.MOV.U32 R2, RZ, RZ, R202 ;  /* 0x000000ffff027224 */ /* 0x000fc600078e00ca */
[----:B------:R-:W-:Y:S02]  /*7a10*/  SHF.R.S32.HI R3, RZ, 0x1f, R0 ;  /* 0x0000001fff037819 */ /* 0x000fe40000011400 */
[----:B------:R-:W1:Y:S02]  /*7a20*/  @P1 LDC R4, c[0x0][0x450] ;  /* 0x00011400ff041b82 */ /* 0x000e640000000800 */
[----:B------:R-:W-:-:S04]  /*7a30*/  LEA.HI R3, R3, R0, RZ, 0x6 ;  /* 0x0000000003037211 */ /* 0x000fc800078f30ff */
[----:B------:R-:W-:-:S04]  /*7a40*/  SHF.R.S32.HI R3, RZ, 0x6, R3 ;  /* 0x00000006ff037819 */ /* 0x000fc80000011403 */
[----:B------:R-:W-:Y:S01]  /*7a50*/  VIMNMX R160, R160, R3, PT ;  /* 0x00000003a0a07248 */ /* 0x000fe20003fe0100 */
        /* <DEDUP_REMOVED lines=10> */
[----:B--2---:R-:W0:Y:S02]  /*7b00*/  @P0 LDC.64 R8, c[0x0][0x9e8] ;  /* 0x00027a00ff080b82 */ /* 0x004e240000000a00 */
[----:B0-----:R-:W-:-:S05]  /*7b10*/  @P0 IMAD.HI.U32 R0, R5, R8, RZ ;  /* 0x0000000805000227 */ /* 0x001fca00078e00ff */
[----:B------:R-:W-:-:S04]  /*7b20*/  @P0 SHF.R.U32.HI R5, RZ, R9, R0 ;  /* 0x00000009ff050219 */ /* 0x000fc80000011600 */
[----:B------:R-:W-:Y:S01]  /*7b30*/  LOP3.LUT R0, RZ, R5, RZ, 0x33, !PT ;  /* 0x00000005ff007212 */ /* 0x000fe200078e33ff */
[----:B------:R-:W-:Y:S06]  /*7b40*/  BRA `(.L_x_1799) ;  /* 0x0000000000107947 */ /* 0x000fec0003800000 */
.L_x_1798:
[----:B------:R-:W-:-:S13]  /*7b50*/  ISETP.NE.AND P0, PT, R7, 0x1, PT ;  /* 0x000000010700780c */ /* 0x000fda0003f05270 */
[----:B------:R-:W0:Y:S02]  /*7b60*/  @P0 LDC.64 R4, c[0x0][0x9e8] ;  /* 0x00027a00ff040b82 */ /* 0x000e240000000a00 */
[----:B0-----:R-:W-:-:S05]  /*7b70*/  @P0 IMAD.HI.U32 R2, R0, R4, RZ ;  /* 0x0000000400020227 */ /* 0x001fca00078e00ff */
[----:B------:R-:W-:-:S07]  /*7b80*/  @P0 SHF.R.U32.HI R0, RZ, R5, R2 ;  /* 0x00000005ff000219 */ /* 0x000fce0000011602 */
.L_x_1799:
[----:B------:R-:W-:Y:S05]  /*7b90*/  BSYNC B0 ;  /* 0x0000000000007941 */ /* 0x000fea0003800000 */
.L_x_1797:
[----:B------:R-:W-:-:S05]  /*7ba0*/  IMAD R0, R0, R7, RZ ;  /* 0x0000000700007224 */ /* 0x000fca00078e02ff */
[----:B------:R-:W-:-:S07]  /*7bb0*/  VIMNMX R3, R3, R0, !PT ;  /* 0x0000000003037248 */ /* 0x000fce0007fe0100 */
.L_x_1796:
[----:B------:R-:W-:Y:S01]  /*7bc0*/  SHF.R.S32.HI R0, RZ, 0x1f, R3 ;  /* 0x0000001fff007819 */ /* 0x000fe20000011403 */
[----:B------:R-:W-:Y:S01]  /*7bd0*/  IMAD.MOV.U32 R2, RZ, RZ, RZ ;  /* 0x000000ffff027224 */ /* 0x000fe200078e00ff */
[----:B------:R-:W-:Y:S02]  /*7be0*/  PLOP3.LUT P0, PT, PT, PT, PT, 0x80, 0x0 ;  /* 0x000000000000781c */ /* 0x000fe40003f0f070 */
[----:B------:R-:W-:Y:S02]  /*7bf0*/  CS2R R10, SRZ ;  /* 0x00000000000a7805 */ /* 0x000fe4000001ff00 */
[----:B------:R-:W-:Y:S01]  /*7c00*/  LEA.HI R3, R0, R3, RZ, 0x6 ;  /* 0x0000000300037211 */ /* 0x000fe200078f30ff */
[----:B------:R-:W-:Y:S01]  /*7c10*/  IMAD.MOV.U32 R0, RZ, RZ, RZ ;  /* 0x000000ffff007224 */ /* 0x000fe200078e00ff */
[----:B------:R-:W-:Y:S02]  /*7c20*/  CS2R R146, SRZ ;  /* 0x0000000000927805 */ /* 0x000fe4000001ff00 */
[----:B------:R-:W-:-:S02]  /*7c30*/  CS2R R108, SRZ ;  /* 0x00000000006c7805 */ /* 0x000fc4000001ff00 */
[----:B------:R-:W-:Y:S02]  /*7c40*/  SHF.R.S32.HI R3, RZ, 0x6, R3 ;  /* 0x00000006ff037819 */ /* 0x000fe40000011403 */
[----:B------:R-:W-:Y:S01]  /*7c50*/  CS2R R144, SRZ ;  /* 0x0000000000907805 */ /* 0x000fe2000001ff00 */
[----:B------:R-:W-:Y:S01]  /*7c60*/  IMAD.MOV.U32 R135, RZ, RZ, RZ ;  /* 0x000000ffff877224 */ /* 0x000fe200078e00ff */
[----:B------:R-:W-:Y:S02]  /*7c70*/  CS2R R100, SRZ ;  /* 0x0000000000647805 */ /* 0x000fe4000001ff00 */
[----:B------:R-:W-:Y:S02]  /*7c80*/  VIMNMX R208, RZ, R3, !PT ;  /* 0x00000003ffd07248 */ /* 0x000fe40007fe0100 */
[----:B------:R-:W-:Y:S02]  /*7c90*/  CS2R R132, SRZ ;  /* 0x0000000000847805 */ /* 0x000fe4000001ff00 */
[----:B------:R-:W-:-:S02]  /*7ca0*/  CS2R R138, SRZ ;  /* 0x00000000008a7805 */ /* 0x000fc4000001ff00 */
[----:B------:R-:W-:Y:S02]  /*7cb0*/  CS2R R136, SRZ ;  /* 0x0000000000887805 */ /* 0x000fe4000001ff00 */
[----:B------:R-:W-:Y:S02]  /*7cc0*/  ISETP.GT.AND P1, PT, R160, R208, PT ;  /* 0x000000d0a000720c */ /* 0x000fe40003f24270 */
        /* <DEDUP_REMOVED lines=46> */
[----:B--2---:R-:W-:Y:S02]  /*7fb0*/  CS2R R8, SRZ ;  /* 0x0000000000087805 */ /* 0x004fe4000001ff00 */
[----:B------:R-:W-:Y:S02]  /*7fc0*/  CS2R R40, SRZ ;  /* 0x0000000000287805 */ /* 0x000fe4000001ff00 */
[----:B------:R-:W-:Y:S02]  /*7fd0*/  MOV R38, RZ ;  /* 0x000000ff00267202 */ /* 0x000fe40000000f00 */
[----:B------:R-:W-:Y:S02]  /*7fe0*/  CS2R R34, SRZ ;  /* 0x0000000000227805 */ /* 0x000fe4000001ff00 */
[----:B------:R-:W-:Y:S02]  /*7ff0*/  CS2R R6, SRZ ;  /* 0x0000000000067805 */ /* 0x000fe4000001ff00 */
[----:B------:R-:W-:-:S02]  /*8000*/  CS2R R32, SRZ ;  /* 0x0000000000207805 */ /* 0x000fc4000001ff00 */
[----:B------:R-:W-:Y:S02]  /*8010*/  CS2R R116, SRZ ;  /* 0x0000000000747805 */ /* 0x000fe4000001ff00 */
[----:B------:R-:W-:Y:S02]  /*8020*/  CS2R R30, SRZ ;  /* 0x00000000001e7805 */ /* 0x000fe4000001ff00 */
[----:B------:R-:W-:Y:S02]  /*8030*/  CS2R R4, SRZ ;  /* 0x0000000000047805 */ /* 0x000fe4000001ff00 */
[----:B------:R-:W-:Y:S01]  /*8040*/  CS2R R24, SRZ ;  /* 0x0000000000187805 */ /* 0x000fe2000001ff00 */
[----:B------:R-:W-:Y:S06]  /*8050*/  @!P1 BRA `(.L_x_1800) ;  /* 0x0000014000c09947 */ /* 0x000fec0003800000 */
[----:B------:R-:W-:-:S03]  /*8060*/  UMOV UR4, 0xffffffff ;  /* 0xffffffff00047882 */ /* 0x000fc60000000000 */
[----:B------:R-:W-:Y:S05]  /*8070*/  BRA.DIV UR4, `(.L_x_1801) ;  /* 0x0000020204007947 */ /* 0x000fea000b800000 */
[----:B------:R-:W0:Y:S02]  /*8080*/  S2R R0, SR_TID.X ;  /* 0x0000000000007919 */ /* 0x000e240000002100 */
[----:B0-----:R-:W-:-:S05]  /*8090*/  VIADD R2, R0, 0xffffff80 ;  /* 0xffffff8000027836 */ /* 0x001fca0000000000 */
[----:B------:R-:W-:-:S04]  /*80a0*/  SHF.R.S32.HI R0, RZ, 0x1f, R2 ;  /* 0x0000001fff007819 */ /* 0x000fc80000011402 */
[----:B------:R-:W-:-:S04]  /*80b0*/  LEA.HI R0, R0, R2, RZ, 0x7 ;  /* 0x0000000200007211 */ /* 0x000fc800078f38ff */
[----:B------:R-:W-:-:S05]  /*80c0*/  SHF.R.S32.HI R0, RZ, 0x7, R0 ;  /* 0x00000007ff007819 */ /* 0x000fca0000011400 */
[----:B------:R0:W1:Y:S02]  /*80d0*/  SHFL.IDX PT, R14, R0, RZ, 0x1f ;  /* 0x00001fff000e7589 */ /* 0x00006400000e0000 */
.L_x_2145:
[----:B0-----:R-:W2:Y:S02]  /*80e0*/  LDL R0, [R1+0x4] ;  /* 0x0000040001007983 */ /* 0x001ea40000100800 */
[----:B--2---:R-:W-:Y:S02]  /*80f0*/  R2UR UR4, R0 ;  /* 0x00000000000472ca */ /* 0x004fe400000e0000 */
[----:B-1----:R-:W-:-:S04]  /*8100*/  LEA.HI R0, R14, R14, RZ, 0x1 ;  /* 0x0000000e0e007211 */ /* 0x002fc800078f08ff */
[----:B------:R-:W-:-:S05]  /*8110*/  LOP3.LUT R3, R0, 0x1e, RZ, 0xc0, !PT ;  /* 0x0000001e00037812 */ /* 0x000fca00078ec0ff */
[----:B------:R-:W-:Y:S02]  /*8120*/  IMAD.IADD R3, R14, 0x1, -R3 ;  /* 0x000000010e037824 */ /* 0x000fe400078e0a03 */
[----:B------:R-:W-:-:S03]  /*8130*/  ULOP3.LUT UP0, URZ, UR4, 0x1bf, URZ, 0xc0, !UPT ;  /* 0x000001bf043f7892 */ /* 0x000fc6000f80c03f */
[----:B------:R-:W-:-:S03]  /*8140*/  LEA R3, R3, UR4, 0xd ;  /* 0x0000000403037c11 */ /* 0x000fc6000f8e68ff */
[----:B------:R-:W-:Y:S02]  /*8150*/  PLOP3.LUT P0, PT, PT, PT, UP0, 0x80, 0x0 ;  /* 0x000000000000781c */ /* 0x000fe40003f0f008 */
[----:B------:R-:W-:-:S04]  /*8160*/  SHF.R.U32.HI R3, RZ, 0x4, R3 ;  /* 0x00000004ff037819 */ /* 0x000fc80000011603 */
[----:B------:R-:W-:-:S07]  /*8170*/  LOP3.LUT R36, R3, 0x3fff, RZ, 0xc0, !PT ;  /* 0x00003fff03247812 */ /* 0x000fce00078ec0ff */
        /* <DEDUP_REMOVED lines=17> */
.L_x_1802:
[----:B------:R-:W-:Y:S01]  /*8290*/  ULDC.64 UR4, c[0x0][0x990] ;  /* 0x0002640000047ab9 */ /* 0x000fe20000000a00 */
[----:B------:R-:W-:Y:S01]  /*82a0*/  ULDC.64 UR6, c[0x0][0x998] ;  /* 0x0002660000067ab9 */ /* 0x000fe20000000a00 */
[----:B------:R-:W-:Y:S02]  /*82b0*/  ISETP.NE.U32.AND P0, PT, RZ, UR4, PT ;  /* 0x00000004ff007c0c */ /* 0x000fe4000bf05070 */
[----:B------:R-:W-:Y:S02]  /*82c0*/  ISETP.NE.U32.AND P1, PT, RZ, UR6, PT ;  /* 0x00000006ff007c0c */ /* 0x000fe4000bf25070 */
[----:B------:R-:W-:Y:S02]  /*82d0*/  ISETP.NE.AND.EX P0, PT, RZ, UR5, PT, P0 ;  /* 0x00000005ff007c0c */ /* 0x000fe4000bf05300 */
[----:B------:R-:W-:-:S11]  /*82e0*/  ISETP.NE.AND.EX P1, PT, RZ, UR7, PT, P1 ;  /* 0x00000007ff007c0c */ /* 0x000fd6000bf25310 */
[----:B------:R-:W0:Y:S01]  /*82f0*/  @P0 LDC.64 R6, c[0x0][0x9a8] ;  /* 0x00026a00ff060b82 */ /* 0x000e220000000a00 */
[--C-:B------:R-:W-:Y:S02]  /*8300*/  @P0 SHF.R.S32.HI R3, RZ, 0x1f, R23.reuse ;  /* 0x0000001fff030819 */ /* 0x100fe40000011417 */
[----:B------:R-:W-:Y:S02]  /*8310*/  @P1 SHF.R.S32.HI R5, RZ, 0x1f, R23 ;  /* 0x0000001fff051819 */ /* 0x000fe40000011417 */
[----:B------:R-:W-:-:S03]  /*8320*/  @P0 SHF.R.S32.HI R15, RZ, 0x1f, R22 ;  /* 0x0000001fff0f0819 */ /* 0x000fc60000011416 */
[----:B------:R-:W1:Y:S08]  /*8330*/  @P1 LDC.64 R8, c[0x0][0x9b8] ;  /* 0x00026e00ff081b82 */ /* 0x000e700000000a00 */
[----:B------:R-:W2:Y:S08]  /*8340*/  @P0 LDC.64 R10, c[0x0][0x9b0] ;  /* 0x00026c00ff0a0b82 */ /* 0x000eb00000000a00 */
[----:B------:R-:W3:Y:S01]  /*8350*/  @P1 LDC.64 R12, c[0x0][0x9c0] ;  /* 0x00027000ff0c1b82 */ /* 0x000ee20000000a00 */
[----:B0-----:R-:W-:-:S02]  /*8360*/  @P0 IMAD R0, R3, R6, RZ ;  /* 0x0000000603000224 */ /* 0x001fc400078e02ff */
[----:B------:R-:W-:-:S04]  /*8370*/  @P0 IMAD.WIDE.U32 R2, R23, R6, RZ ;  /* 0x0000000617020225 */ /* 0x000fc800078e00ff */
[----:B------:R-:W-:Y:S02]  /*8380*/  @P0 IMAD R7, R23, R7, R0 ;  /* 0x0000000717070224 */ /* 0x000fe400078e0200 */
[-C--:B-1----:R-:W-:Y:S02]  /*8390*/  @P1 IMAD R4, R5, R8.reuse, RZ ;  /* 0x0000000805041224 */ /* 0x082fe400078e02ff */
[----:B------:R-:W-:Y:S01]  /*83a0*/  @P0 IMAD.IADD R3, R3, 0x1, R7 ;  /* 0x0000000103030824 */ /* 0x000fe200078e0207 */
[----:B------:R-:W-:Y:S01]  /*83b0*/  @P1 SHF.R.S32.HI R7, RZ, 0x1f, R22 ;  /* 0x0000001fff071819 */ /* 0x000fe20000011416 */
[C---:B------:R-:W-:Y:S02]  /*83c0*/  @P1 IMAD R9, R23.reuse, R9, R4 ;  /* 0x0000000917091224 */ /* 0x040fe400078e0204 */
[----:B------:R-:W-:-:S04]  /*83d0*/  @P1 IMAD.WIDE.U32 R4, R23, R8, RZ ;  /* 0x0000000817041225 */ /* 0x000fc800078e00ff */
[----:B--2---:R-:W-:Y:S02]  /*83e0*/  @P0 IMAD R0, R15, R10, RZ ;  /* 0x0000000a0f000224 */ /* 0x004fe400078e02ff */
[----:B------:R-:W-:Y:S02]  /*83f0*/  @P1 IMAD.IADD R5, R5, 0x1, R9 ;  /* 0x0000000105051824 */ /* 0x000fe400078e0209 */
[C---:B------:R-:W-:Y:S02]  /*8400*/  @P0 IMAD R9, R22.reuse, R11, R0 ;  /* 0x0000000b16090224 */ /* 0x040fe400078e0200 */
[----:B---3--:R-:W-:Y:S02]  /*8410*/  @P1 IMAD R6, R7, R12, RZ ;  /* 0x0000000c07061224 */ /* 0x008fe400078e02ff */
        /* <DEDUP_REMOVED lines=19> */
[----:B------:R-:W-:-:S04]  /*8550*/  LEA.HI R0, R217, R217, RZ, 0x1 ;  /* 0x000000d9d9007211 */ /* 0x000fc800078f08ff */
        /* <DEDUP_REMOVED lines=8> */
.L_x_1806:
[----:B-1----:R1:W2:Y:S02]  /*85e0*/  SYNCS.PHASECHK.TRANS64.TRYWAIT P0, [R184+URZ+0x28400], R3 ;  /* 0x02840003b80075a7 */ /* 0x0022a4000800017f */
[----:B--2---:R-:W-:Y:S05]  /*85f0*/  @!P0 NANOSLEEP.SYNCS 0x989680 ;  /* 0x009896800000895d */ /* 0x004fea0003900000 */
[----:B------:R-:W2:Y:S02]  /*8600*/  @!P0 SYNCS.PHASECHK.TRANS64 P0, [R184+URZ+0x28400], R3 ;  /* 0x02840003b80085a7 */ /* 0x000ea4000800007f */
[----:B--2---:R-:W-:Y:S05]  /*8610*/  @!P0 BRA `(.L_x_1806) ;  /* 0xfffffffc00f08947 */ /* 0x004fea000383ffff */
.L_x_1805:
[----:B------:R-:W-:Y:S05]  /*8620*/  BSYNC B0 ;  /* 0x0000000000007941 */ /* 0x000fea0003800000 */
.L_x_1804:
[----:B------:R-:W-:Y:S05]  /*8630*/  BRA `(.L_x_1807) ;  /* 0x0000009400387947 */ /* 0x000fea0003800000 */
.L_x_1803:
[----:B------:R-:W2:Y:S01]  /*8640*/  LDL R0, [R1+0x4] ;  /* 0x0000040001007983 */ /* 0x000ea20000100800 */
[----:B------:R-:W-:Y:S02]  /*8650*/  ULDC.64 UR6, c[0x0][0x408] ;  /* 0x0001020000067ab9 */ /* 0x000fe40000000a00 */
[----:B-----5:R-:W-:Y:S01]  /*8660*/  IMAD.WIDE.U32 R26, R39, UR6, RZ ;  /* 0x00000006271a7c25 */ /* 0x020fe2000f8e00ff */
[----:B--2---:R-:W-:Y:S02]  /*8670*/  R2UR UR4, R0 ;  /* 0x00000000000472ca */ /* 0x004fe400000e0000 */
[----:B------:R-:W-:-:S11]  /*8680*/  SHF.R.S32.HI R0, RZ, 0x1f, R39 ;  /* 0x0000001fff007819 */ /* 0x000fd60000011427 */
[----:B------:R-:W-:-:S03]  /*8690*/  ULOP3.LUT UP0, URZ, UR4, 0x3ff, URZ, 0xc0, !UPT ;  /* 0x000003ff043f7892 */ /* 0x000fc6000f80c03f */
[----:B------:R-:W-:Y:S02]  /*86a0*/  ULDC.64 UR4, c[0x0][0x3f8] ;  /* 0x0000fe0000047ab9 */ /* 0x000fe40000000a00 */
[C---:B------:R-:W-:Y:S01]  /*86b0*/  IMAD R4, R0.reuse, UR4, RZ ;  /* 0x0000000400047c24 */ /* 0x040fe2000f8e02ff */
[----:B------:R-:W-:Y:S01]  /*86c0*/  PLOP3.LUT P0, PT, PT, PT, UP0, 0x80, 0x0 ;  /* 0x000000000000781c */ /* 0x000fe20003f0f008 */
[----:B------:R-:W-:Y:S02]  /*86d0*/  IMAD R0, R0, UR6, RZ ;  /* 0x0000000600007c24 */ /* 0x000fe4000f8e02ff */
[----:B------:R-:W-:-:S04]  /*86e0*/  IMAD.WIDE.U32 R24, R39, UR4, RZ ;  /* 0x0000000427187c25 */ /* 0x000fc8000f8e00ff */
[C---:B------:R-:W-:Y:S02]  /*86f0*/  IMAD R29, R39.reuse, UR5, R4 ;  /* 0x00000005271d7c24 */ /* 0x040fe4000f8e0204 */
[----:B------:R-:W-:Y:S02]  /*8700*/  IMAD R31, R39, UR7, R0 ;  /* 0x00000007271f7c24 */ /* 0x000fe4000f8e0200 */
[----:B------:R-:W-:Y:S02]  /*8710*/  IMAD.IADD R29, R29, 0x1, R25 ;  /* 0x000000011d1d7824 */ /* 0x000fe400078e0219 */
        /* <DEDUP_REMOVED lines=17> */
[----:B-1----:R-:W-:Y:S05]  /*8830*/  CALL.ABS.NOINC R14 ;  /* 0x000000000e007343 */ /* 0x002fea0003c00000 */
.L_x_1808:
[----:B------:R-:W-:Y:S01]  /*8840*/  ULDC.U8 UR4, c[0x0][0x410] ;  /* 0x0001040000047ab9 */ /* 0x000fe20000000000 */
[----:B------:R-:W-:Y:S01]  /*8850*/  IMAD.IADD R52, R189, 0x1, R202 ;  /* 0x00000001bd347824 */ /* 0x000fe200078e02ca */
[----:B------:R-:W-:Y:S01]  /*8860*/  ISETP.NE.AND P0, PT, RZ, UR4, PT ;  /* 0x00000004ff007c0c */ /* 0x000fe2000bf05270 */
[----:B------:R-:W-:Y:S02]  /*8870*/  BSSY B0, `(.L_x_1809) ;  /* 0x0000922000007945 */ /* 0x000fe40003800000 */
[----:B------:R-:W-:-:S10]  /*8880*/  IMAD R3, R214, 0x20, R52 ;  /* 0x00000020d6037824 */ /* 0x000fd400078e0234 */
[----:B------:R-:W-:Y:S05]  /*8890*/  @!P0 BRA `(.L_x_1810) ;  /* 0x00000048005c8947 */ /* 0x000fea0003800000 */
[----:B------:R-:W0:Y:S01]  /*88a0*/  LDC R37, c[0x0][0x448] ;  /* 0x00011200ff257b82 */ /* 0x000e220000000800 */
[----:B------:R-:W-:Y:S01]  /*88b0*/  MOV R8, R24 ;  /* 0x0000001800087202 */ /* 0x000fe20000000f00 */
[----:B------:R-:W-:Y:S01]  /*88c0*/  IMAD.MOV.U32 R9, RZ, RZ, R29 ;  /* 0x000000ffff097224 */ /* 0x000fe200078e001d */
[----:B------:R-:W-:Y:S01]  /*88d0*/  ULDC.64 UR4, c[0x0][0x3f8] ;  /* 0x0000fe0000047ab9 */ /* 0x000fe20000000a00 */
[----:B------:R-:W-:Y:S01]  /*88e0*/  IMAD.MOV.U32 R10, RZ, RZ, R26 ;  /* 0x000000ffff0a7224 */ /* 0x000fe200078e001a */
[----:B------:R-:W-:Y:S01]  /*88f0*/  ULDC.64 UR6, c[0x0][0x408] ;  /* 0x0001020000067ab9 */ /* 0x000fe20000000a00 */
[----:B------:R-:W-:Y:S01]  /*8900*/  IMAD.MOV.U32 R11, RZ, RZ, R31 ;  /* 0x000000ffff0b7224 */ /* 0x000fe200078e001f */
[----:B------:R-:W-:Y:S01]  /*8910*/  ULDC.64 UR8, c[0x0][0x400] ;  /* 0x0001000000087ab9 */ /* 0x000fe20000000a00 */
[----:B0-----:R-:W-:-:S13]  /*8920*/  ISETP.NE.AND P0, PT, R37, 0x1, PT ;  /* 0x000000012500780c */ /* 0x001fda0003f05270 */
[----:B------:R-:W0:Y:S08]  /*8930*/  @P0 LDC R0, c[0x0][0x44c] ;  /* 0x00011300ff000b82 */ /* 0x000e300000000800 */
[----:B------:R-:W1:Y:S01]  /*8940*/  @P0 LDC R5, c[0x0][0x450] ;  /* 0x00011400ff050b82 */ /* 0x000e620000000800 */
[----:B0-----:R-:W-:-:S05]  /*8950*/  @P0 IMAD.HI.U32 R0, R3, R0, RZ ;  /* 0x0000000003000227 */ /* 0x001fca00078e00ff */
[----:B-1----:R-:W-:-:S04]  /*8960*/  @P0 SHF.R.U32.HI R3, RZ, R5, R0 ;  /* 0x00000005ff030219 */ /* 0x002fc80000011600 */
[----:B------:R-:W-:Y:S01]  /*8970*/  SHF.R.S32.HI R0, RZ, 0x1f, R3 ;  /* 0x0000001fff007819 */ /* 0x000fe20000011403 */
[----:B------:R-:W-:-:S04]  /*8980*/  IMAD.WIDE.U32 R8, R3, UR4, R8 ;  /* 0x0000000403087c25 */ /* 0x000fc8000f8e0008 */
[----:B------:R-:W-:Y:S02]  /*8990*/  IMAD R4, R0, UR4, RZ ;  /* 0x0000000400047c24 */ /* 0x000fe4000f8e02ff */
[----:B------:R-:W-:-:S04]  /*89a0*/  IMAD.WIDE.U32 R10, R3, UR6, R10 ;  /* 0x00000006030a7c25 */ /* 0x000fc8000f8e000a */
[----:B------:R-:W-:Y:S01]  /*89b0*/  IMAD R0, R0, UR6, RZ ;  /* 0x0000000600007c24 */ /* 0x000fe2000f8e02ff */
[----:B------:R-:W-:Y:S01]  /*89c0*/  IADD3 R7, P1, R10, UR8, RZ ;  /* 0x000000080a077c10 */ /* 0x000fe2000ff3e0ff */
[C---:B------:R-:W-:Y:S01]  /*89d0*/  IMAD R13, R3.reuse, UR5, R4 ;  /* 0x00000005030d7c24 */ /* 0x040fe2000f8e0204 */
[----:B------:R-:W-:Y:S01]  /*89e0*/  ULDC.64 UR4, c[0x0][0x3e8] ;  /* 0x0000fa0000047ab9 */ /* 0x000fe20000000a00 */
[----:B------:R-:W-:Y:S01]  /*89f0*/  IMAD R3, R3, UR7, R0 ;  /* 0x0000000703037c24 */ /* 0x000fe2000f8e0200 */
[----:B------:R-:W-:Y:S01]  /*8a00*/  IADD3 R5, P0, R8, UR4, RZ ;  /* 0x0000000408057c10 */ /* 0x000fe2000ff1e0ff */
[----:B------:R-:W-:-:S03]  /*8a10*/  UMOV UR4, 0xffffffff ;  /* 0xffffffff00047882 */ /* 0x000fc60000000000 */
[----:B------:R-:W-:Y:S02]  /*8a20*/  IADD3.X R6, R9, UR5, R13, P0, !PT ;  /* 0x0000000509067c10 */ /* 0x000fe400087fe40d */
[----:B------:R-:W-:Y:S01]  /*8a30*/  IADD3.X R8, R11, UR9, R3, P1, !PT ;  /* 0x000000090b087c10 */ /* 0x000fe20008ffe403 */
[----:B------:R-:W-:Y:S06]  /*8a40*/  BRA.DIV UR4, `(.L_x_1811) ;  /* 0x000001f604c87947 */ /* 0x000fec000b800000 */
[----:B------:R0:W1:Y:S04]  /*8a50*/  SHFL.IDX PT, R0, R6, RZ, 0x181f ;  /* 0x00181fff06007589 */ /* 0x00006800000e0000 */
[----:B------:R0:W2:Y:S04]  /*8a60*/  SHFL.IDX PT, R3, R5, RZ, 0x181f ;  /* 0x00181fff05037589 */ /* 0x0000a800000e0000 */
[----:B------:R0:W3:Y:S04]  /*8a70*/  SHFL.IDX PT, R4, R8, RZ, 0x181f ;  /* 0x00181fff08047589 */ /* 0x0000e800000e0000 */
[----:B------:R0:W4:Y:S02]  /*8a80*/  SHFL.IDX PT, R14, R7, RZ, 0x181f ;  /* 0x00181fff070e7589 */ /* 0x00012400000e0000 */
.L_x_2151:
[----:B------:R-:W-:Y:S01]  /*8a90*/  IMAD R37, R190, R37, RZ ;  /* 0x00000025be257224 */ /* 0x000fe200078e02ff */
[----:B------:R-:W-:Y:S01]  /*8aa0*/  BSSY B1, `(.L_x_1812) ;  /* 0x000001a000017945 */ /* 0x000fe20003800000 */
[----:B------:R-:W-:Y:S02]  /*8ab0*/  CS2R R30, SRZ ;  /* 0x00000000001e7805 */ /* 0x000fe4000001ff00 */
[----:B------:R-:W-:Y:S02]  /*8ac0*/  CS2R R40, SRZ ;  /* 0x0000000000287805 */ /* 0x000fe4000001ff00 */
[----:B------:R-:W-:Y:S02]  /*8ad0*/  CS2R R34, SRZ ;  /* 0x0000000000227805 */ /* 0x000fe4000001ff00 */
[----:B------:R-:W-:Y:S02]  /*8ae0*/  ISETP.GE.AND P0, PT, R52, R37, PT ;  /* 0x000000253400720c */ /* 0x000fe40003f06270 */
[----:B------:R-:W-:-:S11]  /*8af0*/  CS2R R46, SRZ ;  /* 0x00000000002e7805 */ /* 0x000fd6000001ff00 */
[----:B------:R-:W-:Y:S05]  /*8b00*/  @P0 BRA `(.L_x_1813) ;  /* 0x00000000004c0947 */ /* 0x000fea0003800000 */
[----:B------:R-:W-:Y:S01]  /*8b10*/  ULDC UR4, c[0x0][0x3f4] ;  /* 0x0000fd0000047ab9 */ /* 0x000fe20000000800 */
[----:B------:R-:W-:Y:S02]  /*8b20*/  CS2R R30, SRZ ;  /* 0x00000000001e7805 */ /* 0x000fe4000001ff00 */
[----:B------:R-:W-:Y:S02]  /*8b30*/  ISETP.GE.AND P4, PT, R191, UR4, PT ;  /* 0x00000004bf007c0c */ /* 0x000fe4000bf86270 */
[----:B------:R-:W-:Y:S02]  /*8b40*/  CS2R R40, SRZ ;  /* 0x0000000000287805 */ /* 0x000fe4000001ff00 */
[----:B------:R-:W-:Y:S02]  /*8b50*/  ISETP.GE.AND P3, PT, R18, UR4, PT ;  /* 0x0000000412007c0c */ /* 0x000fe4000bf66270 */
[----:B------:R-:W-:-:S07]  /*8b60*/  CS2R R46, SRZ ;  /* 0x00000000002e7805 */ /* 0x000fce000001ff00 */
[----:B--2---:R-:W-:-:S04]  /*8b70*/  @!P4 IADD3 R20, P0, R191, R3, RZ ;  /* 0x00000003bf14c210 */ /* 0x004fc80007f1e0ff */
[-C--:B----4-:R-:W-:Y:S02]  /*8b80*/  @!P3 IADD3 R12, P1, R18, R14.reuse, RZ ;  /* 0x0000000e120cb210 */ /* 0x090fe40007f3e0ff */
[----:B------:R-:W-:Y:S01]  /*8b90*/  @!P4 IADD3 R14, P2, R191, R14, RZ ;  /* 0x0000000ebf0ec210 */ /* 0x000fe20007f5e0ff */
[----:B-1----:R-:W-:Y:S01]  /*8ba0*/  @!P4 IMAD.X R21, R0, 0x1, R213, P0 ;  /* 0x000000010015c824 */ /* 0x002fe200000e06d5 */
[----:B------:R-:W-:Y:S02]  /*8bb0*/  @!P3 IADD3 R10, P0, R18, R3, RZ ;  /* 0x00000003120ab210 */ /* 0x000fe40007f1e0ff */
[----:B------:R-:W-:Y:S01]  /*8bc0*/  CS2R R34, SRZ ;  /* 0x0000000000227805 */ /* 0x000fe2000001ff00 */
[C---:B---3--:R-:W-:Y:S02]  /*8bd0*/  @!P3 IMAD.X R13, R4.reuse, 0x1, R19, P1 ;  /* 0x00000001040db824 */ /* 0x048fe400008e0613 */
[----:B------:R-:W-:Y:S01]  /*8be0*/  @!P4 IMAD.X R15, R4, 0x1, R213, P2 ;  /* 0x00000001040fc824 */ /* 0x000fe200010e06d5 */
[----:B------:R1:W5:Y:S01]  /*8bf0*/  @!P4 LD.E.64 R30, desc[UR36][R20.64] ;  /* 0x00000024141ec980 */ /* 0x000362000c101b00 */
[----:B------:R-:W-:-:S03]  /*8c00*/  @!P3 IMAD.X R11, R0, 0x1, R19, P0 ;  /* 0x00000001000bb824 */ /* 0x000fc600000e0613 */
[----:B------:R1:W5:Y:S04]  /*8c10*/  @!P3 LD.E.64 R46, desc[UR36][R12.64] ;  /* 0x000000240c2eb980 */ /* 0x000368000c101b00 */
[----:B------:R1:W5:Y:S04]  /*8c20*/  @!P3 LD.E.64 R40, desc[UR36][R10.64] ;  /* 0x000000240a28b980 */ /* 0x000368000c101b00 */
[----:B------:R1:W5:Y:S02]  /*8c30*/  @!P4 LD.E.64 R34, desc[UR36][R14.64] ;  /* 0x000000240e22c980 */ /* 0x000364000c101b00 */
.L_x_1813:
[----:B------:R-:W-:Y:S05]  /*8c40*/  BSYNC B1 ;  /* 0x0000000000017941 */ /* 0x000fea0003800000 */
.L_x_1812:
[----:B------:R-:W-:Y:S01]  /*8c50*/  UMOV UR4, 0xffffffff ;  /* 0xffffffff00047882 */ /* 0x000fe20000000000 */
[----:B------:R-:W-:Y:S02]  /*8c60*/  CS2R R32, SRZ ;  /* 0x0000000000207805 */ /* 0x000fe4000001ff00 */
[----:B------:R-:W-:Y:S05]  /*8c70*/  BRA.DIV UR4, `(.L_x_1814) ;  /* 0x000001f604ac7947 */ /* 0x000fea000b800000 */
[----:B-1----:R1:W0:Y:S04]  /*8c80*/  SHFL.IDX PT, R0, R6, 0x1, 0x181f ;  /* 0x00381f0006007f89 */ /* 0x00222800000e0000 */
[----:B--2---:R1:W2:Y:S04]  /*8c90*/  SHFL.IDX PT, R3, R5, 0x1, 0x181f ;  /* 0x00381f0005037f89 */ /* 0x0042a800000e0000 */
[----:B---3--:R1:W3:Y:S04]  /*8ca0*/  SHFL.IDX PT, R4, R8, 0x1, 0x181f ;  /* 0x00381f0008047f89 */ /* 0x0082e800000e0000 */
[----:B----4-:R1:W4:Y:S02]  /*8cb0*/  SHFL.IDX PT, R14, R7, 0x1, 0x181f ;  /* 0x00381f00070e7f89 */ /* 0x01032400000e0000 */
.L_x_2157:
[----:B------:R-:W-:Y:S01]  /*8cc0*/  IADD3 R9, R52, 0x20, RZ ;  /* 0x0000002034097810 */ /* 0x000fe20007ffe0ff */
[----:B------:R-:W-:Y:S01]  /*8cd0*/  BSSY B1, `(.L_x_1815) ;  /* 0x0000019000017945 */ /* 0x000fe20003800000 */
        /* <DEDUP_REMOVED lines=14> */
[----:B0-----:R-:W-:Y:S01]  /*8dc0*/  @!P4 IMAD.X R21, R0, 0x1, R213, P0 ;  /* 0x000000010015c824 */ /* 0x001fe200000e06d5 */
        /* <DEDUP_REMOVED lines=9> */
.L_x_1816:
[----:B------:R-:W-:Y:S05]  /*8e60*/  BSYNC B1 ;  /* 0x0000000000017941 */ /* 0x000fea0003800000 */
.L_x_1815:
[----:B------:R-:W-:-:S03]  /*8e70*/  UMOV UR4, 0xffffffff ;  /* 0xffffffff00047882 */ /* 0x000fc60000000000 */
[----:B------:R-:W-:Y:S05]  /*8e80*/  BRA.DIV UR4, `(.L_x_1817) ;  /* 0x000001f604987947 */ /* 0x000fea000b800000 */
[----:B0-----:R0:W0:Y:S04]  /*8e90*/  SHFL.IDX PT, R0, R6, 0x2, 0x181f ;  /* 0x00581f0006007f89 */ /* 0x00102800000e0000 */
[----:B--2---:R2:W0:Y:S04]  /*8ea0*/  SHFL.IDX PT, R3, R5, 0x2, 0x181f ;  /* 0x00581f0005037f89 */ /* 0x00442800000e0000 */
[----:B---3--:R2:W3:Y:S04]  /*8eb0*/  SHFL.IDX PT, R4, R8, 0x2, 0x181f ;  /* 0x00581f0008047f89 */ /* 0x0084e800000e0000 */
[----:B----4-:R2:W4:Y:S02]  /*8ec0*/  SHFL.IDX PT, R14, R7, 0x2, 0x181f ;  /* 0x00581f00070e7f89 */ /* 0x01052400000e0000 */
.L_x_2163:
[----:B------:R-:W-:Y:S01]  /*8ed0*/  VIADD R9, R52, 0x40 ;  /* 0x0000004034097836 */ /* 0x000fe20000000000 */
        /* <DEDUP_REMOVED lines=13> */
[----:B0-----:R-:W-:-:S04]  /*8fb0*/  @!P4 IADD3 R20, P0, R191, R3, RZ ;  /* 0x00000003bf14c210 */ /* 0x001fc80007f1e0ff */
[-C--:B----4-:R-:W-:Y:S02]  /*8fc0*/  @!P3 IADD3 R12, P1, R18, R14.reuse, RZ ;  /* 0x0000000e120cb210 */ /* 0x090fe40007f3e0ff */
[----:B------:R-:W-:Y:S01]  /*8fd0*/  @!P4 IADD3 R14, P2, R191, R14, RZ ;  /* 0x0000000ebf0ec210 */ /* 0x000fe20007f5e0ff */
[--C-:B------:R-:W-:Y:S01]  /*8fe0*/  @!P4 IMAD.X R21, R0, 0x1, R213.reuse, P0 ;  /* 0x000000010015c824 */ /* 0x100fe200000e06d5 */
[----:B------:R-:W-:Y:S02]  /*8ff0*/  @!P3 IADD3 R10, P0, R18, R3, RZ ;  /* 0x00000003120ab210 */ /* 0x000fe40007f1e0ff */
[----:B------:R-:W-:Y:S02]  /*9000*/  CS2R R26, SRZ ;  /* 0x00000000001a7805 */ /* 0x000fe4000001ff00 */
[C---:B---3--:R-:W-:Y:S01]  /*9010*/  @!P3 IADD3.X R13, R4.reuse, R19, RZ, P1, !PT ;  /* 0x00000013040db210 */ /* 0x048fe20000ffe4ff */
[----:B------:R-:W-:Y:S01]  /*9020*/  @!P4 IMAD.X R15, R4, 0x1, R213, P2 ;  /* 0x00000001040fc824 */ /* 0x000fe200010e06d5 */
[----:B------:R0:W5:Y:S01]  /*9030*/  @!P4 LD.E.64 R24, desc[UR36][R20.64] ;  /* 0x000000241418c980 */ /* 0x000162000c101b00 */
[----:B------:R-:W-:-:S03]  /*9040*/  @!P3 IMAD.X R11, R0, 0x1, R19, P0 ;  /* 0x00000001000bb824 */ /* 0x000fc600000e0613 */
[----:B------:R0:W5:Y:S04]  /*9050*/  @!P3 LD.E.64 R38, desc[UR36][R12.64] ;  /* 0x000000240c26b980 */ /* 0x000168000c101b00 */
[----:B------:R0:W5:Y:S04]  /*9060*/  @!P3 LD.E.64 R44, desc[UR36][R10.64] ;  /* 0x000000240a2cb980 */ /* 0x000168000c101b00 */
[----:B------:R0:W5:Y:S02]  /*9070*/  @!P4 LD.E.64 R26, desc[UR36][R14.64] ;  /* 0x000000240e1ac980 */ /* 0x000164000c101b00 */
.L_x_1819:
[----:B------:R-:W-:Y:S05]  /*9080*/  BSYNC B1 ;  /* 0x0000000000017941 */ /* 0x000fea0003800000 */
.L_x_1818:
[----:B------:R-:W-:Y:S01]  /*9090*/  UMOV UR4, 0xffffffff ;  /* 0xffffffff00047882 */ /* 0x000fe20000000000 */
[----:B0-----:R-:W-:Y:S02]  /*90a0*/  CS2R R20, SRZ ;  /* 0x0000000000147805 */ /* 0x001fe4000001ff00 */
[----:B------:R-:W-:Y:S05]  /*90b0*/  BRA.DIV UR4, `(.L_x_1820) ;  /* 0x000001f6047c7947 */ /* 0x000fea000b800000 */
[----:B------:R0:W0:Y:S04]  /*90c0*/  SHFL.IDX PT, R0, R6, 0x3, 0x181f ;  /* 0x00781f0006007f89 */ /* 0x00002800000e0000 */
[----:B------:R0:W0:Y:S04]  /*90d0*/  SHFL.IDX PT, R3, R5, 0x3, 0x181f ;  /* 0x00781f0005037f89 */ /* 0x00002800000e0000 */
[----:B---3--:R3:W0:Y:S04]  /*90e0*/  SHFL.IDX PT, R4, R8, 0x3, 0x181f ;  /* 0x00781f0008047f89 */ /* 0x00862800000e0000 */
[----:B----4-:R3:W4:Y:S02]  /*90f0*/  SHFL.IDX PT, R14, R7, 0x3, 0x181f ;  /* 0x00781f00070e7f89 */ /* 0x01072400000e0000 */
.L_x_2169:
[----:B------:R-:W-:Y:S01]  /*9100*/  VIADD R52, R52, 0x60 ;  /* 0x0000006034347836 */ /* 0x000fe20000000000 */
[----:B012---:R-:W-:Y:S01]  /*9110*/  LEA.HI R5, R217, R217, RZ, 0x1 ;  /* 0x000000d9d9057211 */ /* 0x007fe200078f08ff */
[----:B------:R-:W-:Y:S01]  /*9120*/  BSSY B1, `(.L_x_1821) ;  /* 0x000001c000017945 */ /* 0x000fe20003800000 */
[----:B------:R-:W-:Y:S02]  /*9130*/  CS2R R10, SRZ ;  /* 0x00000000000a7805 */ /* 0x000fe4000001ff00 */
[----:B---3--:R-:W-:Y:S02]  /*9140*/  CS2R R8, SRZ ;  /* 0x0000000000087805 */ /* 0x008fe4000001ff00 */
[----:B------:R-:W-:Y:S02]  /*9150*/  ISETP.GE.AND P0, PT, R52, R37, PT ;  /* 0x000000253400720c */ /* 0x000fe40003f06270 */
[----:B------:R-:W-:Y:S02]  /*9160*/  CS2R R12, SRZ ;  /* 0x00000000000c7805 */ /* 0x000fe4000001ff00 */
[----:B------:R-:W-:-:S05]  /*9170*/  LOP3.LUT R6, R5, 0xfffffffe, RZ, 0xc0, !PT ;  /* 0xfffffffe05067812 */ /* 0x000fca00078ec0ff */
[----:B------:R-:W-:-:S05]  /*9180*/  IMAD.IADD R5, R217, 0x1, -R6 ;  /* 0x00000001d9057824 */ /* 0x000fca00078e0a06 */
[----:B------:R-:W-:Y:S01]  /*9190*/  SHF.L.U32 R5, R5, 0x1f, RZ ;  /* 0x0000001f05057819 */ /* 0x000fe200000006ff */
[----:B------:R-:W-:Y:S06]  /*91a0*/  @P0 BRA `(.L_x_1822) ;  /* 0x00000000004c0947 */ /* 0x000fec0003800000 */
[----:B------:R-:W-:Y:S01]  /*91b0*/  ULDC UR4, c[0x0][0x3f4] ;  /* 0x0000fd0000047ab9 */ /* 0x000fe20000000800 */
[----:B------:R-:W-:Y:S02]  /*91c0*/  CS2R R20, SRZ ;  /* 0x0000000000147805 */ /* 0x000fe4000001ff00 */
[----:B------:R-:W-:Y:S02]  /*91d0*/  ISETP.GE.AND P4, PT, R191, UR4, PT ;  /* 0x00000004bf007c0c */ /* 0x000fe4000bf86270 */
[----:B------:R-:W-:Y:S02]  /*91e0*/  CS2R R10, SRZ ;  /* 0x00000000000a7805 */ /* 0x000fe4000001ff00 */
[----:B------:R-:W-:Y:S02]  /*91f0*/  ISETP.GE.AND P3, PT, R18, UR4, PT ;  /* 0x0000000412007c0c */ /* 0x000fe4000bf66270 */
[----:B------:R-:W-:-:S07]  /*9200*/  CS2R R12, SRZ ;  /* 0x00000000000c7805 */ /* 0x000fce000001ff00 */
[----:B------:R-:W-:-:S04]  /*9210*/  @!P4 IADD3 R52, P0, R191, R3, RZ ;  /* 0x00000003bf34c210 */ /* 0x000fc80007f1e0ff */
[-C--:B----4-:R-:W-:Y:S02]  /*9220*/  @!P3 IADD3 R50, P1, R18, R14.reuse, RZ ;  /* 0x0000000e1232b210 */ /* 0x090fe40007f3e0ff */
[----:B------:R-:W-:Y:S01]  /*9230*/  @!P4 IADD3 R14, P2, R191, R14, RZ ;  /* 0x0000000ebf0ec210 */ /* 0x000fe20007f5e0ff */
[----:B------:R-:W-:Y:S01]  /*9240*/  @!P4 IMAD.X R53, R0, 0x1, R213, P0 ;  /* 0x000000010035c824 */ /* 0x000fe200000e06d5 */
[----:B------:R-:W-:Y:S02]  /*9250*/  @!P3 IADD3 R6, P0, R18, R3, RZ ;  /* 0x000000031206b210 */ /* 0x000fe40007f1e0ff */
[----:B------:R-:W-:Y:S01]  /*9260*/  CS2R R8, SRZ ;  /* 0x0000000000087805 */ /* 0x000fe2000001ff00 */
[C---:B------:R-:W-:Y:S02]  /*9270*/  @!P3 IMAD.X R51, R4.reuse, 0x1, R19, P1 ;  /* 0x000000010433b824 */ /* 0x040fe400008e0613 */
[----:B------:R-:W-:Y:S01]  /*9280*/  @!P4 IMAD.X R15, R4, 0x1, R213, P2 ;  /* 0x00000001040fc824 */ /* 0x000fe200010e06d5 */
[----:B------:R0:W5:Y:S01]  /*9290*/  @!P4 LD.E.64 R20, desc[UR36][R52.64] ;  /* 0x000000243414c980 */ /* 0x000162000c101b00 */
[----:B------:R-:W-:-:S03]  /*92a0*/  @!P3 IMAD.X R7, R0, 0x1, R19, P0 ;  /* 0x000000010007b824 */ /* 0x000fc600000e0613 */
[----:B------:R0:W5:Y:S04]  /*92b0*/  @!P3 LD.E.64 R12, desc[UR36][R50.64] ;  /* 0x00000024320cb980 */ /* 0x000168000c101b00 */
[----:B------:R0:W5:Y:S04]  /*92c0*/  @!P3 LD.E.64 R10, desc[UR36][R6.64] ;  /* 0x00000024060ab980 */ /* 0x000168000c101b00 */
[----:B------:R0:W5:Y:S02]  /*92d0*/  @!P4 LD.E.64 R8, desc[UR36][R14.64] ;  /* 0x000000240e08c980 */ /* 0x000164000c101b00 */
.L_x_1822:
[----:B------:R-:W-:Y:S05]  /*92e0*/  BSYNC B1 ;  /* 0x0000000000017941 */ /* 0x000fea0003800000 */
.L_x_1821:
[----:B------:R-:W1:Y:S01]  /*92f0*/  SYNCS.PHASECHK.TRANS64.TRYWAIT P0, [R184+URZ+0x28400], R5 ;  /* 0x02840005b80075a7 */ /* 0x000e62000800017f */
[----:B------:R-:W-:Y:S01]  /*9300*/  VIADDMNMX R0, R37, -R202, 0x80, PT ;  /* 0x0000008025007446 */ /* 0x000fe200038009ca */
[----:B------:R-:W-:Y:S03]  /*9310*/  BSSY B1, `(.L_x_1823) ;  /* 0x0000003000017945 */ /* 0x000fe60003800000 */
[----:B------:R-:W-:Y:S01]  /*9320*/  ISETP.GE.AND P1, PT, R189, R0, PT ;  /* 0x00000000bd00720c */ /* 0x000fe20003f26270 */
[----:B-1----:R-:W-:-:S12]  /*9330*/  @!P0 BRA `(.L_x_1824) ;  /* 0x000001f4004c8947 */ /* 0x002fd80003800000 */
.L_x_2170:
[----:B------:R-:W-:Y:S05]  /*9340*/  BSYNC B1 ;  /* 0x0000000000017941 */ /* 0x000fea0003800000 */
.L_x_1823:
[----:B------:R-:W-:Y:S04]  /*9350*/  BSSY B1, `(.L_x_1825) ;  /* 0x00000f9000017945 */ /* 0x000fe80003800000 */
[----:B------:R-:W-:Y:S05]  /*9360*/  @P1 BRA `(.L_x_1826) ;  /* 0x0000000c00dc1947 */ /* 0x000fea0003800000 */
[----:B------:R-:W2:Y:S01]  /*9370*/  LDC R3, c[0x0][0x3f4] ;  /* 0x0000fd00ff037b82 */ /* 0x000ea20000000800 */
[----:B------:R-:W-:Y:S01]  /*9380*/  BSSY B2, `(.L_x_1827) ;  /* 0x000007a000027945 */ /* 0x000fe20003800000 */
[-C--:B--2---:R-:W-:Y:S02]  /*9390*/  ISETP.GE.AND P0, PT, R18, R3.reuse, PT ;  /* 0x000000031200720c */ /* 0x084fe40003f06270 */
[----:B------:R-:W-:-:S11]  /*93a0*/  ISETP.GE.AND P1, PT, R191, R3, PT ;  /* 0x00000003bf00720c */ /* 0x000fd60003f26270 */
[----:B------:R-:W-:Y:S05]  /*93b0*/  @P0 BRA `(.L_x_1828) ;  /* 0x0000000400d80947 */ /* 0x000fea0003800000 */
[----:B01----:R-:W0:Y:S01]  /*93c0*/  LDS.128 R4, [R211+0x18000] ;  /* 0x01800000d3047984 */ /* 0x003e220000000c00 */
[----:B----45:R-:W-:Y:S02]  /*93d0*/  SHF.R.U32.HI R14, RZ, 0x8, R40 ;  /* 0x00000008ff0e7819 */ /* 0x030fe40000011628 */
[----:B------:R-:W-:Y:S02]  /*93e0*/  SHF.R.U32.HI R50, RZ, 0x8, R41 ;  /* 0x00000008ff327819 */ /* 0x000fe40000011629 */
[----:B------:R-:W-:Y:S02]  /*93f0*/  LOP3.LUT R3, R40, 0xff, RZ, 0xc0, !PT ;  /* 0x000000ff28037812 */ /* 0x000fe400078ec0ff */
[----:B------:R-:W-:Y:S02]  /*9400*/  LOP3.LUT R14, R14, 0xff, RZ, 0xc0, !PT ;  /* 0x000000ff0e0e7812 */ /* 0x000fe400078ec0ff */
[----:B------:R-:W-:Y:S02]  /*9410*/  SHF.R.U32.HI R52, RZ, 0x8, R47 ;  /* 0x00000008ff347819 */ /* 0x000fe4000001162f */
[----:B------:R-:W-:-:S02]  /*9420*/  LOP3.LUT R15, R41, 0xff, RZ, 0xc0, !PT ;  /* 0x000000ff290f7812 */ /* 0x000fc400078ec0ff */
[----:B------:R-:W-:Y:S02]  /*9430*/  LOP3.LUT R50, R50, 0xff, RZ, 0xc0, !PT ;  /* 0x000000ff32327812 */ /* 0x000fe400078ec0ff */
[----:B------:R-:W-:Y:S02]  /*9440*/  PRMT R3, R14, 0x7604, R3 ;  /* 0x000076040e037816 */ /* 0x000fe40000000003 */
[----:B------:R-:W-:Y:S02]  /*9450*/  SHF.R.U32.HI R53, RZ, 0x10, R47 ;  /* 0x00000010ff357819 */ /* 0x000fe4000001162f */
[----:B------:R-:W-:Y:S02]  /*9460*/  SHF.R.U32.HI R14, RZ, 0x8, R46 ;  /* 0x00000008ff0e7819 */ /* 0x000fe4000001162e */
[----:B------:R-:W-:Y:S01]  /*9470*/  SHF.R.U32.HI R54, RZ, 0x10, R41 ;  /* 0x00000010ff367819 */ /* 0x000fe20000011629 */
[----:B------:R-:W-:Y:S01]  /*9480*/  IMAD.U32 R53, R53, 0x10000, RZ ;  /* 0x0001000035357824 */ /* 0x000fe200078e00ff */
[----:B------:R-:W-:-:S02]  /*9490*/  LOP3.LUT R51, R47, 0xff, RZ, 0xc0, !PT ;  /* 0x000000ff2f337812 */ /* 0x000fc400078ec0ff */
[----:B------:R-:W-:Y:S02]  /*94a0*/  LOP3.LUT R52, R52, 0xff, RZ, 0xc0, !PT ;  /* 0x000000ff34347812 */ /* 0x000fe400078ec0ff */
[----:B------:R-:W-:Y:S02]  /*94b0*/  PRMT R15, R50, 0x7604, R15 ;  /* 0x00007604320f7816 */ /* 0x000fe4000000000f */
[----:B------:R-:W-:Y:S02]  /*94c0*/  LOP3.LUT R37, R46, 0xff, RZ, 0xc0, !PT ;  /* 0x000000ff2e257812 */ /* 0x000fe400078ec0ff */
[----:B------:R-:W-:Y:S02]  /*94d0*/  LOP3.LUT R50, R14, 0xff, RZ, 0xc0, !PT ;  /* 0x000000ff0e327812 */ /* 0x000fe400078ec0ff */
[----:B------:R-:W-:Y:S02]  /*94e0*/  SHF.L.U32 R14, R54, 0x10, RZ ;  /* 0x00000010360e7819 */ /* 0x000fe400000006ff */
[----:B------:R-:W-:-:S02]  /*94f0*/  PRMT R52, R52, 0x7604, R51 ;  /* 0x0000760434347816 */ /* 0x000fc40000000033 */
[----:B------:R-:W-:Y:S02]  /*9500*/  PRMT R51, R50, 0x7604, R37 ;  /* 0x0000760432337816 */ /* 0x000fe40000000025 */
[----:B------:R-:W-:Y:S02]  /*9510*/  LOP3.LUT R37, R15, 0xff0000, R14, 0xf8, !PT ;  /* 0x00ff00000f257812 */ /* 0x000fe400078ef80e */
[----:B------:R-:W-:Y:S02]  /*9520*/  LOP3.LUT R53, R52, 0xff0000, R53, 0xf8, !PT ;  /* 0x00ff000034357812 */ /* 0x000fe400078ef835 */
[----:B------:R-:W-:Y:S02]  /*9530*/  LOP3.LUT R51, R51, 0xff0000, R46, 0xf8, !PT ;  /* 0x00ff000033337812 */ /* 0x000fe400078ef82e */
[----:B------:R-:W-:Y:S02]  /*9540*/  LOP3.LUT R53, R53, 0xff000000, R47, 0xf8, !PT ;  /* 0xff00000035357812 */ /* 0x000fe400078ef82f */
[----:B------:R-:W-:-:S02]  /*9550*/  LOP3.LUT R41, R37, 0xff000000, R41, 0xf8, !PT ;  /* 0xff00000025297812 */ /* 0x000fc400078ef829 */
[----:B------:R-:W-:Y:S02]  /*9560*/  LOP3.LUT R15, R3, 0xff0000, R40, 0xf8, !PT ;  /* 0x00ff0000030f7812 */ /* 0x000fe400078ef828 */
[----:B------:R-:W-:Y:S02]  /*9570*/  LOP3.LUT R51, R51, 0xff000000, R46, 0xf8, !PT ;  /* 0xff00000033337812 */ /* 0x000fe400078ef82e */
[-C--:B0-----:R-:W-:Y:S02]  /*9580*/  F2FP.F16.E4M3.UNPACK_B R3, R6.reuse.H1 ;  /* 0x00000006ff03723e */ /* 0x081fe400030006ff */
[----:B------:R-:W-:Y:S02]  /*9590*/  F2FP.F16.E4M3.UNPACK_B R52, R53 ;  /* 0x00000035ff34723e */ /* 0x000fe400020006ff */
[----:B------:R-:W-:Y:S01]  /*95a0*/  F2FP.F16.E4M3.UNPACK_B R46, R41 ;  /* 0x00000029ff2e723e */ /* 0x000fe200020006ff */
[--C-:B------:R-:W-:Y:S01]  /*95b0*/  HADD2.F32 R14, -RZ, R3.reuse.H1_H1 ;  /* 0x30000003ff0e7230 */ /* 0x100fe20000004100 */
[----:B------:R-:W-:Y:S01]  /*95c0*/  F2FP.F16.E4M3.UNPACK_B R6, R6 ;  /* 0x00000006ff06723e */ /* 0x000fe200020006ff */
[----:B------:R-:W-:Y:S01]  /*95d0*/  HADD2.F32 R54, -RZ, R52.H1_H1 ;  /* 0x30000034ff367230 */ /* 0x000fe20000004100 */
[----:B------:R-:W-:Y:S01]  /*95e0*/  LOP3.LUT R50, R15, 0xff000000, R40, 0xf8, !PT ;  /* 0xff0000000f327812 */ /* 0x000fe200078ef828 */
[----:B------:R-:W-:Y:S01]  /*95f0*/  HADD2.F32 R47, -RZ, R46.H1_H1 ;  /* 0x3000002eff2f7230 */ /* 0x000fe20000004100 */
[-C--:B------:R-:W-:Y:S01]  /*9600*/  F2FP.F16.E4M3.UNPACK_B R37, R7.reuse ;  /* 0x00000007ff25723e */ /* 0x080fe200020006ff */
[----:B------:R-:W-:Y:S01]  /*9610*/  HADD2.F32 R15, -RZ, R3.H0_H0 ;  /* 0x20000003ff0f7230 */ /* 0x000fe20000004100 */
[----:B------:R-:W-:Y:S01]  /*9620*/  F2FP.F16.E4M3.UNPACK_B R40, R7.H1 ;  /* 0x00000007ff28723e */ /* 0x000fe200030006ff */
[C---:B------:R-:W-:Y:S01]  /*9630*/  FMUL.FTZ R56, R14.reuse, R54 ;  /* 0x000000360e387220 */ /* 0x040fe20000410000 */
[----:B------:R-:W-:Y:S01]  /*9640*/  FMUL.FTZ R55, R14, R47 ;  /* 0x0000002f0e377220 */ /* 0x000fe20000410000 */
[-C--:B------:R-:W-:Y:S01]  /*9650*/  F2FP.F16.E4M3.UNPACK_B R7, R5.reuse ;  /* 0x00000005ff07723e */ /* 0x080fe200020006ff */
[----:B------:R-:W-:Y:S01]  /*9660*/  HADD2.F32 R52, -RZ, R52.H0_H0 ;  /* 0x20000034ff347230 */ /* 0x000fe20000004100 */
[----:B------:R-:W-:Y:S01]  /*9670*/  F2FP.F16.E4M3.UNPACK_B R14, R5.H1 ;  /* 0x00000005ff0e723e */ /* 0x000fe200030006ff */
[----:B------:R-:W-:-:S02]  /*9680*/  HADD2.F32 R5, -RZ, R6.H1_H1 ;  /* 0x30000006ff057230 */ /* 0x000fc40000004100 */
[C---:B------:R-:W-:Y:S01]  /*9690*/  FFMA.FTZ R57, R15.reuse, R47, -R56 ;  /* 0x0000002f0f397223 */ /* 0x040fe20000010838 */
[----:B------:R-:W-:Y:S02]  /*96a0*/  HADD2.F32 R46, -RZ, R46.H0_H0 ;  /* 0x2000002eff2e7230 */ /* 0x000fe40000004100 */
[----:B------:R-:W-:Y:S01]  /*96b0*/  FFMA.FTZ R58, R15, R54, R55 ;  /* 0x000000360f3a7223 */ /* 0x000fe20000010037 */
[----:B------:R-:W-:Y:S01]  /*96c0*/  HADD2.F32 R6, -RZ, R6.H0_H0 ;  /* 0x20000006ff067230 */ /* 0x000fe20000004100 */
[----:B------:R-:W-:Y:S01]  /*96d0*/  F2FP.F16.E4M3.UNPACK_B R53, R53.H1 ;  /* 0x00000035ff35723e */ /* 0x000fe200030006ff */
[C---:B------:R-:W-:Y:S01]  /*96e0*/  FMUL.FTZ R15, R5.reuse, R52 ;  /* 0x00000034050f7220 */ /* 0x040fe20000410000 */
[----:B------:R-:W-:Y:S01]  /*96f0*/  F2FP.F16.E4M3.UNPACK_B R41, R41.H1 ;  /* 0x00000029ff29723e */ /* 0x000fe200030006ff */
[-C--:B------:R-:W-:Y:S01]  /*9700*/  FMUL.FTZ R47, R5, R46.reuse ;  /* 0x0000002e052f7220 */ /* 0x080fe20000410000 */
[----:B------:R-:W-:Y:S02]  /*9710*/  HADD2.F32 R5, -RZ, R37.H1_H1 ;  /* 0x30000025ff057230 */ /* 0x000fe40000004100 */
[----:B------:R-:W-:Y:S01]  /*9720*/  FFMA.FTZ R55, R6, R46, -R15 ;  /* 0x0000002e06377223 */ /* 0x000fe2000001080f */
[----:B------:R-:W-:-:S02]  /*9730*/  HADD2.F32 R54, -RZ, R53.H0_H0 ;  /* 0x20000035ff367230 */ /* 0x000fc40000004100 */
[----:B------:R-:W-:Y:S01]  /*9740*/  FFMA.FTZ R56, R6, R52, R47 ;  /* 0x0000003406387223 */ /* 0x000fe2000001002f */
[----:B------:R-:W-:Y:S01]  /*9750*/  HADD2.F32 R46, -RZ, R41.H0_H0 ;  /* 0x20000029ff2e7230 */ /* 0x000fe20000004100 */
[----:B------:R-:W-:Y:S01]  /*9760*/  F2FP.F16.E4M3.UNPACK_B R3, R4 ;  /* 0x00000004ff03723e */ /* 0x000fe200020006ff */
[----:B------:R-:W-:Y:S02]  /*9770*/  HADD2.F32 R53, -RZ, R53.H1_H1 ;  /* 0x30000035ff357230 */ /* 0x000fe40000004100 */
[C---:B------:R-:W-:Y:S01]  /*9780*/  FMUL.FTZ R52, R5.reuse, R54 ;  /* 0x0000003605347220 */ /* 0x040fe20000410000 */
[----:B------:R-:W-:Y:S02]  /*9790*/  HADD2.F32 R6, -RZ, R40.H1_H1 ;  /* 0x30000028ff067230 */ /* 0x000fe40000004100 */
[----:B------:R-:W-:Y:S01]  /*97a0*/  FMUL.FTZ R60, R5, R46 ;  /* 0x0000002e053c7220 */ /* 0x000fe20000410000 */
[----:B------:R-:W-:Y:S01]  /*97b0*/  HADD2.F32 R37, -RZ, R37.H0_H0 ;  /* 0x20000025ff257230 */ /* 0x000fe20000004100 */
[----:B------:R-:W-:Y:S01]  /*97c0*/  F2FP.F16.E4M3.UNPACK_B R5, R51 ;  /* 0x00000033ff05723e */ /* 0x000fe200020006ff */
[----:B------:R-:W-:-:S02]  /*97d0*/  HADD2.F32 R41, -RZ, R41.H1_H1 ;  /* 0x30000029ff297230 */ /* 0x000fc40000004100 */
[C---:B------:R-:W-:Y:S01]  /*97e0*/  FMUL.FTZ R15, R6.reuse, R53 ;  /* 0x00000035060f7220 */ /* 0x040fe20000410000 */
[----:B------:R-:W-:Y:S02]  /*97f0*/  HADD2.F32 R40, -RZ, R40.H0_H0 ;  /* 0x20000028ff287230 */ /* 0x000fe40000004100 */
[C---:B------:R-:W-:Y:S01]  /*9800*/  FFMA.FTZ R59, R37.reuse, R46, -R52 ;  /* 0x0000002e253b7223 */ /* 0x040fe20000010834 */
[----:B------:R-:W-:Y:S01]  /*9810*/  FFMA.FTZ R60, R37, R54, R60 ;  /* 0x00000036253c7223 */ /* 0x000fe2000001003c */
[-C--:B------:R-:W-:Y:S01]  /*9820*/  FMUL.FTZ R37, R6, R41.reuse ;  /* 0x0000002906257220 */ /* 0x080fe20000410000 */
[----:B------:R-:W-:Y:S01]  /*9830*/  F2FP.F16.E4M3.UNPACK_B R4, R4.H1 ;  /* 0x00000004ff04723e */ /* 0x000fe200030006ff */
[C---:B------:R-:W-:Y:S01]  /*9840*/  FFMA.FTZ R54, R40.reuse, R41, -R15 ;  /* 0x0000002928367223 */ /* 0x040fe2000001080f */
[-C--:B------:R-:W-:Y:S01]  /*9850*/  F2FP.F16.E4M3.UNPACK_B R15, R50.reuse ;  /* 0x00000032ff0f723e */ /* 0x080fe200020006ff */
[----:B------:R-:W-:Y:S01]  /*9860*/  FFMA.FTZ R53, R40, R53, R37 ;  /* 0x0000003528357223 */ /* 0x000fe20000010025 */
[--C-:B------:R-:W-:Y:S01]  /*9870*/  HADD2.F32 R41, -RZ, R5.reuse.H1_H1 ;  /* 0x30000005ff297230 */ /* 0x100fe20000004100 */
[----:B------:R-:W-:Y:S01]  /*9880*/  F2FP.F16.E4M3.UNPACK_B R50, R50.H1 ;  /* 0x00000032ff32723e */ /* 0x000fe200030006ff */
[----:B------:R-:W-:Y:S01]  /*9890*/  HADD2.F32 R40, -RZ, R5.H0_H0 ;  /* 0x20000005ff287230 */ /* 0x000fe20000004100 */
[----:B------:R-:W-:Y:S01]  /*98a0*/  F2FP.F16.E4M3.UNPACK_B R51, R51.H1 ;  /* 0x00000033ff33723e */ /* 0x000fe200030006ff */
[----:B------:R-:W-:-:S02]  /*98b0*/  HADD2.F32 R6, -RZ, R4.H1_H1 ;  /* 0x30000004ff067230 */ /* 0x000fc40000004100 */
[----:B------:R-:W-:Y:S02]  /*98c0*/  HADD2.F32 R37, -RZ, R15.H1_H1 ;  /* 0x3000000fff257230 */ /* 0x000fe40000004100 */
[----:B------:R-:W-:Y:S02]  /*98d0*/  HADD2.F32 R5, -RZ, R4.H0_H0 ;  /* 0x20000004ff057230 */ /* 0x000fe40000004100 */
[C---:B------:R-:W-:Y:S01]  /*98e0*/  FMUL.FTZ R46, R6.reuse, R41 ;  /* 0x00000029062e7220 */ /* 0x040fe20000410000 */
[----:B------:R-:W-:Y:S02]  /*98f0*/  HADD2.F32 R4, -RZ, R3.H1_H1 ;  /* 0x30000003ff047230 */ /* 0x000fe40000004100 */
[-C--:B------:R-:W-:Y:S01]  /*9900*/  FMUL.FTZ R52, R6, R37.reuse ;  /* 0x0000002506347220 */ /* 0x080fe20000410000 */
[----:B------:R-:W-:Y:S02]  /*9910*/  HADD2.F32 R15, -RZ, R15.H0_H0 ;  /* 0x2000000fff0f7230 */ /* 0x000fe40000004100 */
[----:B------:R-:W-:Y:S01]  /*9920*/  FFMA.FTZ R46, R5, R37, -R46 ;  /* 0x00000025052e7223 */ /* 0x000fe2000001082e */
[----:B------:R-:W-:-:S02]  /*9930*/  HADD2.F32 R3, -RZ, R3.H0_H0 ;  /* 0x20000003ff037230 */ /* 0x000fc40000004100 */
[CC--:B------:R-:W-:Y:S01]  /*9940*/  FMUL.FTZ R6, R4.reuse, R40.reuse ;  /* 0x0000002804067220 */ /* 0x0c0fe20000410000 */
[----:B------:R-:W-:Y:S01]  /*9950*/  FFMA.FTZ R41, R5, R41, R52 ;  /* 0x0000002905297223 */ /* 0x000fe20000010034 */
[-C--:B------:R-:W-:Y:S01]  /*9960*/  FMUL.FTZ R47, R4, R15.reuse ;  /* 0x0000000f042f7220 */ /* 0x080fe20000410000 */
[----:B------:R-:W-:Y:S02]  /*9970*/  HADD2.F32 R5, -RZ, R50.H1_H1 ;  /* 0x30000032ff057230 */ /* 0x000fe40000004100 */
[C---:B------:R-:W-:Y:S01]  /*9980*/  FFMA.FTZ R37, R3.reuse, R15, -R6 ;  /* 0x0000000f03257223 */ /* 0x040fe20000010806 */
[----:B------:R-:W-:Y:S02]  /*9990*/  HADD2.F32 R4, -RZ, R14.H1_H1 ;  /* 0x3000000eff047230 */ /* 0x000fe40000004100 */
[----:B------:R-:W-:Y:S01]  /*99a0*/  FFMA.FTZ R40, R3, R40, R47 ;  /* 0x0000002803287223 */ /* 0x000fe2000001002f */
[--C-:B------:R-:W-:Y:S02]  /*99b0*/  HADD2.F32 R15, -RZ, R51.reuse.H1_H1 ;  /* 0x30000033ff0f7230 */ /* 0x100fe40000004100 */
[----:B------:R-:W-:-:S02]  /*99c0*/  HADD2.F32 R6, -RZ, R51.H0_H0 ;  /* 0x20000033ff067230 */ /* 0x000fc40000004100 */
[C---:B------:R-:W-:Y:S01]  /*99d0*/  FMUL.FTZ R52, R4.reuse, R5 ;  /* 0x0000000504347220 */ /* 0x040fe20000410000 */
[--C-:B------:R-:W-:Y:S02]  /*99e0*/  HADD2.F32 R3, -RZ, R7.reuse.H1_H1 ;  /* 0x30000007ff037230 */ /* 0x100fe40000004100 */
[----:B------:R-:W-:Y:S01]  /*99f0*/  FMUL.FTZ R47, R4, R15 ;  /* 0x0000000f042f7220 */ /* 0x000fe20000410000 */
[----:B------:R-:W-:Y:S02]  /*9a00*/  HADD2.F32 R50, -RZ, R50.H0_H0 ;  /* 0x20000032ff327230 */ /* 0x000fe40000004100 */
[----:B------:R-:W-:Y:S02]  /*9a10*/  HADD2.F32 R14, -RZ, R14.H0_H0 ;  /* 0x2000000eff0e7230 */ /* 0x000fe40000004100 */
[C---:B------:R-:W-:Y:S01]  /*9a20*/  FMUL.FTZ R4, R3.reuse, R6 ;  /* 0x0000000603047220 */ /* 0x040fe20000410000 */
[----:B------:R-:W-:Y:S02]  /*9a30*/  HADD2.F32 R7, -RZ, R7.H0_H0 ;  /* 0x20000007ff077230 */ /* 0x000fe40000004100 */
[-C--:B------:R-:W-:Y:S01]  /*9a40*/  FMUL.FTZ R3, R3, R50.reuse ;  /* 0x0000003203037220 */ /* 0x080fe20000410000 */
        /* <DEDUP_REMOVED lines=8> */
[----:B------:R-:W-:Y:S02]  /*9ad0*/  F2FP.SATFINITE.E4M3.F32.PACK_AB_MERGE_C R6, R56, R55, R6 ;  /* 0x000000373806723e */ /* 0x000fe40004807006 */
[----:B------:R-:W-:Y:S02]  /*9ae0*/  F2FP.SATFINITE.E4M3.F32.PACK_AB_MERGE_C R7, R60, R59, R7 ;  /* 0x0000003b3c07723e */ /* 0x000fe40004807007 */
[----:B------:R-:W-:-:S02]  /*9af0*/  F2FP.SATFINITE.E4M3.F32.PACK_AB_MERGE_C R4, R40, R37, R4 ;  /* 0x000000252804723e */ /* 0x000fc40004807004 */
[----:B------:R-:W-:-:S05]  /*9b00*/  F2FP.SATFINITE.E4M3.F32.PACK_AB_MERGE_C R5, R14, R5, R47 ;  /* 0x000000050e05723e */ /* 0x000fca000480702f */
[----:B------:R2:W-:Y:S02]  /*9b10*/  STS.128 [R211+0x18000], R4 ;  /* 0x01800004d3007388 */ /* 0x0005e40000000c00 */
.L_x_1828:
[----:B------:R-:W-:Y:S05]  /*9b20*/  BSYNC B2 ;  /* 0x0000000000027941 */ /* 0x000fea0003800000 */
.L_x_1827:
[----:B------:R-:W-:Y:S05]  /*9b30*/  @P1 BRA `(.L_x_1826) ;  /* 0x0000000400e81947 */ /* 0x000fea0003800000 */
[----:B012---:R-:W0:Y:S01]  /*9b40*/  LDS.128 R4, [R211+0x1c000] ;  /* 0x01c00000d3047984 */ /* 0x007e220000000c00 */
[----:B-----5:R-:W-:Y:S02]  /*9b50*/  SHF.R.U32.HI R37, RZ, 0x8, R34 ;  /* 0x00000008ff257819 */ /* 0x020fe40000011622 */
[----:B------:R-:W-:Y:S02]  /*9b60*/  SHF.R.U32.HI R41, RZ, 0x8, R35 ;  /* 0x00000008ff297819 */ /* 0x000fe40000011623 */
[----:B------:R-:W-:Y:S02]  /*9b70*/  SHF.R.U32.HI R15, RZ, 0x8, R31 ;  /* 0x00000008ff0f7819 */ /* 0x000fe4000001161f */
[----:B------:R-:W-:Y:S02]  /*9b80*/  LOP3.LUT R46, R34, 0xff, RZ, 0xc0, !PT ;  /* 0x000000ff222e7812 */ /* 0x000fe400078ec0ff */
[----:B------:R-:W-:Y:S02]  /*9b90*/  LOP3.LUT R50, R35, 0xff, RZ, 0xc0, !PT ;  /* 0x000000ff23327812 */ /* 0x000fe400078ec0ff */
[----:B------:R-:W-:-:S02]  /*9ba0*/  LOP3.LUT R37, R37, 0xff, RZ, 0xc0, !PT ;  /* 0x000000ff25257812 */ /* 0x000fc400078ec0ff */
[----:B------:R-:W-:Y:S02]  /*9bb0*/  LOP3.LUT R41, R41, 0xff, RZ, 0xc0, !PT ;  /* 0x000000ff29297812 */ /* 0x000fe400078ec0ff */
[----:B------:R-:W-:Y:S02]  /*9bc0*/  SHF.R.U32.HI R3, RZ, 0x8, R30 ;  /* 0x00000008ff037819 */ /* 0x000fe4000001161e */
[----:B------:R-:W-:Y:S02]  /*9bd0*/  LOP3.LUT R40, R31, 0xff, RZ, 0xc0, !PT ;  /* 0x000000ff1f287812 */ /* 0x000fe400078ec0ff */
[----:B------:R-:W-:Y:S02]  /*9be0*/  LOP3.LUT R15, R15, 0xff, RZ, 0xc0, !PT ;  /* 0x000000ff0f0f7812 */ /* 0x000fe400078ec0ff */
[----:B------:R-:W-:Y:S02]  /*9bf0*/  PRMT R47, R37, 0x7604, R46 ;  /* 0x00007604252f7816 */ /* 0x000fe4000000002e */
[----:B------:R-:W-:-:S02]  /*9c00*/  PRMT R51, R41, 0x7604, R50 ;  /* 0x0000760429337816 */ /* 0x000fc40000000032 */
[----:B------:R-:W-:Y:S02]  /*9c10*/  SHF.R.U32.HI R37, RZ, 0x10, R31 ;  /* 0x00000010ff257819 */ /* 0x000fe4000001161f */
[----:B------:R-:W-:Y:S02]  /*9c20*/  SHF.R.U32.HI R50, RZ, 0x10, R35 ;  /* 0x00000010ff327819 */ /* 0x000fe40000011623 */
[----:B----4-:R-:W-:Y:S02]  /*9c30*/  LOP3.LUT R14, R30, 0xff, RZ, 0xc0, !PT ;  /* 0x000000ff1e0e7812 */ /* 0x010fe400078ec0ff */
[----:B------:R-:W-:Y:S02]  /*9c40*/  LOP3.LUT R3, R3, 0xff, RZ, 0xc0, !PT ;  /* 0x000000ff03037812 */ /* 0x000fe400078ec0ff */
[----:B------:R-:W-:Y:S02]  /*9c50*/  PRMT R40, R15, 0x7604, R40 ;  /* 0x000076040f287816 */ /* 0x000fe40000000028 */
[----:B------:R-:W-:-:S02]  /*9c60*/  SHF.R.U32.HI R15, RZ, 0x10, R34 ;  /* 0x00000010ff0f7819 */ /* 0x000fc40000011622 */
[----:B------:R-:W-:Y:S02]  /*9c70*/  LOP3.LUT R37, R37, 0xff, RZ, 0xc0, !PT ;  /* 0x000000ff25257812 */ /* 0x000fe400078ec0ff */
[----:B------:R-:W-:Y:S02]  /*9c80*/  LOP3.LUT R50, R50, 0xff, RZ, 0xc0, !PT ;  /* 0x000000ff32327812 */ /* 0x000fe400078ec0ff */
[----:B------:R-:W-:Y:S02]  /*9c90*/  PRMT R14, R3, 0x7604, R14 ;  /* 0x00007604030e7816 */ /* 0x000fe4000000000e */
[----:B------:R-:W-:Y:S02]  /*9ca0*/  SHF.R.U32.HI R3, RZ, 0x10, R30 ;  /* 0x00000010ff037819 */ /* 0x000fe4000001161e */
[----:B------:R-:W-:Y:S02]  /*9cb0*/  LOP3.LUT R46, R15, 0xff, RZ, 0xc0, !PT ;  /* 0x000000ff0f2e7812 */ /* 0x000fe400078ec0ff */
[----:B------:R-:W-:-:S02]  /*9cc0*/  PRMT R41, R37, 0x7054, R40 ;  /* 0x0000705425297816 */ /* 0x000fc40000000028 */
[----:B------:R-:W-:Y:S02]  /*9cd0*/  PRMT R51, R50, 0x7054, R51 ;  /* 0x0000705432337816 */ /* 0x000fe40000000033 */
[----:B------:R-:W-:Y:S02]  /*9ce0*/  LOP3.LUT R3, R3, 0xff, RZ, 0xc0, !PT ;  /* 0x000000ff03037812 */ /* 0x000fe400078ec0ff */
[----:B------:R-:W-:Y:S02]  /*9cf0*/  PRMT R47, R46, 0x7054, R47 ;  /* 0x000070542e2f7816 */ /* 0x000fe4000000002f */
[----:B------:R-:W-:Y:S02]  /*9d00*/  LOP3.LUT R51, R51, 0xff000000, R35, 0xf8, !PT ;  /* 0xff00000033337812 */ /* 0x000fe400078ef823 */
[----:B------:R-:W-:Y:S02]  /*9d10*/  LOP3.LUT R41, R41, 0xff000000, R31, 0xf8, !PT ;  /* 0xff00000029297812 */ /* 0x000fe400078ef81f */
[----:B------:R-:W-:-:S02]  /*9d20*/  PRMT R15, R3, 0x7054, R14 ;  /* 0x00007054030f7816 */ /* 0x000fc4000000000e */
        /* <DEDUP_REMOVED lines=32> */
[----:B------:R-:W-:Y:S02]  /*9f30*/  HADD2.F32 R30, -RZ, R30.H0_H0 ;  /* 0x2000001eff1e7230 */ /* 0x000fe40000004100 */
[C---:B------:R-:W-:Y:S01]  /*9f40*/  FMUL.FTZ R57, R5.reuse, R35 ;  /* 0x0000002305397220 */ /* 0x040fe20000410000 */
[----:B------:R-:W-:Y:S02]  /*9f50*/  HADD2.F32 R51, -RZ, R51.H1_H1 ;  /* 0x30000033ff337230 */ /* 0x000fe40000004100 */
[-C--:B------:R-:W-:Y:S01]  /*9f60*/  FMUL.FTZ R5, R5, R15.reuse ;  /* 0x0000000f05057220 */ /* 0x080fe20000410000 */
[----:B------:R-:W-:Y:S02]  /*9f70*/  HADD2.F32 R6, -RZ, R31.H1_H1 ;  /* 0x3000001fff067230 */ /* 0x000fe40000004100 */
[----:B------:R-:W-:Y:S01]  /*9f80*/  FFMA.FTZ R57, R30, R15, -R57 ;  /* 0x0000000f1e397223 */ /* 0x000fe20000010839 */
[----:B------:R-:W-:-:S02]  /*9f90*/  HADD2.F32 R41, -RZ, R41.H1_H1 ;  /* 0x30000029ff297230 */ /* 0x000fc40000004100 */
[----:B------:R-:W-:Y:S01]  /*9fa0*/  FFMA.FTZ R54, R30, R35, R5 ;  /* 0x000000231e367223 */ /* 0x000fe20000010005 */
[----:B------:R-:W-:Y:S02]  /*9fb0*/  HADD2.F32 R31, -RZ, R31.H0_H0 ;  /* 0x2000001fff1f7230 */ /* 0x000fe40000004100 */
[C---:B------:R-:W-:Y:S01]  /*9fc0*/  FMUL.FTZ R34, R6.reuse, R51 ;  /* 0x0000003306227220 */ /* 0x040fe20000410000 */
[----:B------:R-:W-:Y:S01]  /*9fd0*/  F2FP.F16.E4M3.UNPACK_B R5, R47 ;  /* 0x0000002fff05723e */ /* 0x000fe200020006ff */
[-C--:B------:R-:W-:Y:S01]  /*9fe0*/  FMUL.FTZ R30, R6, R41.reuse ;  /* 0x00000029061e7220 */ /* 0x080fe20000410000 */
[----:B------:R-:W-:Y:S01]  /*9ff0*/  F2FP.F16.E4M3.UNPACK_B R4, R4.H1 ;  /* 0x00000004ff04723e */ /* 0x000fe200030006ff */
[C---:B------:R-:W-:Y:S01]  /*a000*/  FFMA.FTZ R41, R31.reuse, R41, -R34 ;  /* 0x000000291f297223 */ /* 0x040fe20000010822 */
[----:B------:R-:W-:Y:S01]  /*a010*/  F2FP.F16.E4M3.UNPACK_B R15, R37 ;  /* 0x00000025ff0f723e */ /* 0x000fe200020006ff */
        /* <DEDUP_REMOVED lines=14> */
[C---:B------:R-:W-:Y:S01]  /*a100*/  FMUL.FTZ R6, R4.reuse, R31 ;  /* 0x0000001f04067220 */ /* 0x040fe20000410000 */
[----:B------:R-:W-:Y:S01]  /*a110*/  FFMA.FTZ R35, R5, R34, R46 ;  /* 0x0000002205237223 */ /* 0x000fe2000001002e */
[-C--:B------:R-:W-:Y:S01]  /*a120*/  FMUL.FTZ R4, R4, R15.reuse ;  /* 0x0000000f04047220 */ /* 0x080fe20000410000 */
[----:B------:R-:W-:Y:S02]  /*a130*/  HADD2.F32 R5, -RZ, R37.H1_H1 ;  /* 0x30000025ff057230 */ /* 0x000fe40000004100 */
[C---:B------:R-:W-:Y:S01]  /*a140*/  FFMA.FTZ R34, R3.reuse, R15, -R6 ;  /* 0x0000000f03227223 */ /* 0x040fe20000010806 */
[--C-:B------:R-:W-:Y:S02]  /*a150*/  HADD2.F32 R15, -RZ, R47.reuse.H1_H1 ;  /* 0x3000002fff0f7230 */ /* 0x100fe40000004100 */
[----:B------:R-:W-:Y:S01]  /*a160*/  FFMA.FTZ R31, R3, R31, R4 ;  /* 0x0000001f031f7223 */ /* 0x000fe20000010004 */
[----:B------:R-:W-:Y:S02]  /*a170*/  HADD2.F32 R4, -RZ, R14.H1_H1 ;  /* 0x3000000eff047230 */ /* 0x000fe40000004100 */
[----:B------:R-:W-:-:S02]  /*a180*/  HADD2.F32 R30, -RZ, R47.H0_H0 ;  /* 0x2000002fff1e7230 */ /* 0x000fc40000004100 */
[----:B------:R-:W-:Y:S02]  /*a190*/  HADD2.F32 R3, -RZ, R7.H1_H1 ;  /* 0x30000007ff037230 */ /* 0x000fe40000004100 */
[C---:B------:R-:W-:Y:S01]  /*a1a0*/  FMUL.FTZ R46, R4.reuse, R5 ;  /* 0x00000005042e7220 */ /* 0x040fe20000410000 */
[----:B------:R-:W-:Y:S02]  /*a1b0*/  HADD2.F32 R6, -RZ, R37.H0_H0 ;  /* 0x20000025ff067230 */ /* 0x000fe40000004100 */
[----:B------:R-:W-:Y:S01]  /*a1c0*/  FMUL.FTZ R37, R4, R15 ;  /* 0x0000000f04257220 */ /* 0x000fe20000410000 */
        /* <DEDUP_REMOVED lines=17> */
.L_x_1826:
[----:B------:R-:W-:Y:S05]  /*a2e0*/  BSYNC B1 ;  /* 0x0000000000017941 */ /* 0x000fea0003800000 */
.L_x_1825:
[----:B------:R-:W-:Y:S01]  /*a2f0*/  ISETP.GE.AND P0, PT, R227, R0, PT ;  /* 0x00000000e300720c */ /* 0x000fe20003f06270 */
[----:B------:R-:W-:-:S12]  /*a300*/  BSSY B1, `(.L_x_1829) ;  /* 0x00000f9000017945 */ /* 0x000fd80003800000 */
[----:B------:R-:W-:Y:S05]  /*a310*/  @P0 BRA `(.L_x_1830) ;  /* 0x0000000c00dc0947 */ /* 0x000fea0003800000 */
[----:B------:R-:W0:Y:S01]  /*a320*/  LDC R3, c[0x0][0x3f4] ;  /* 0x0000fd00ff037b82 */ /* 0x000e220000000800 */
[----:B------:R-:W-:Y:S01]  /*a330*/  BSSY B2, `(.L_x_1831) ;  /* 0x000007e000027945 */ /* 0x000fe20003800000 */
[-C--:B0-----:R-:W-:Y:S02]  /*a340*/  ISETP.GE.AND P0, PT, R18, R3.reuse, PT ;  /* 0x000000031200720c */ /* 0x081fe40003f06270 */
[----:B------:R-:W-:-:S11]  /*a350*/  ISETP.GE.AND P1, PT, R191, R3, PT ;  /* 0x00000003bf00720c */ /* 0x000fd60003f26270 */
[----:B------:R-:W-:Y:S05]  /*a360*/  @P0 BRA `(.L_x_1832) ;  /* 0x0000000400e80947 */ /* 0x000fea0003800000 */
[----:B-123--:R-:W0:Y:S01]  /*a370*/  LDS.128 R4, [R211+0x19000] ;  /* 0x01900000d3047984 */ /* 0x00ee220000000c00 */
[----:B-----5:R-:W-:Y:S02]  /*a380*/  SHF.R.U32.HI R3, RZ, 0x8, R42 ;  /* 0x00000008ff037819 */ /* 0x020fe4000001162a */
[----:B------:R-:W-:Y:S02]  /*a390*/  SHF.R.U32.HI R15, RZ, 0x8, R43 ;  /* 0x00000008ff0f7819 */ /* 0x000fe4000001162b */
[----:B------:R-:W-:Y:S02]  /*a3a0*/  SHF.R.U32.HI R37, RZ, 0x8, R49 ;  /* 0x00000008ff257819 */ /* 0x000fe40000011631 */
[----:B----4-:R-:W-:Y:S02]  /*a3b0*/  LOP3.LUT R14, R42, 0xff, RZ, 0xc0, !PT ;  /* 0x000000ff2a0e7812 */ /* 0x010fe400078ec0ff */
[----:B------:R-:W-:Y:S02]  /*a3c0*/  SHF.R.U32.HI R31, RZ, 0x8, R48 ;  /* 0x00000008ff1f7819 */ /* 0x000fe40000011630 */
[----:B------:R-:W-:-:S02]  /*a3d0*/  LOP3.LUT R3, R3, 0xff, RZ, 0xc0, !PT ;  /* 0x000000ff03037812 */ /* 0x000fc400078ec0ff */
[----:B------:R-:W-:Y:S02]  /*a3e0*/  LOP3.LUT R30, R43, 0xff, RZ, 0xc0, !PT ;  /* 0x000000ff2b1e7812 */ /* 0x000fe400078ec0ff */
[----:B------:R-:W-:Y:S02]  /*a3f0*/  LOP3.LUT R40, R49, 0xff, RZ, 0xc0, !PT ;  /* 0x000000ff31287812 */ /* 0x000fe400078ec0ff */
[----:B------:R-:W-:Y:S02]  /*a400*/  LOP3.LUT R15, R15, 0xff, RZ, 0xc0, !PT ;  /* 0x000000ff0f0f7812 */ /* 0x000fe400078ec0ff */
[----:B------:R-:W-:Y:S02]  /*a410*/  LOP3.LUT R37, R37, 0xff, RZ, 0xc0, !PT ;  /* 0x000000ff25257812 */ /* 0x000fe400078ec0ff */
[----:B------:R-:W-:Y:S02]  /*a420*/  LOP3.LUT R34, R31, 0xff, RZ, 0xc0, !PT ;  /* 0x000000ff1f227812 */ /* 0x000fe400078ec0ff */
[----:B------:R-:W-:-:S02]  /*a430*/  PRMT R14, R3, 0x7604, R14 ;  /* 0x00007604030e7816 */ /* 0x000fc4000000000e */
[----:B------:R-:W-:Y:S02]  /*a440*/  PRMT R31, R15, 0x7604, R30 ;  /* 0x000076040f1f7816 */ /* 0x000fe4000000001e */
[----:B------:R-:W-:Y:S02]  /*a450*/  PRMT R40, R37, 0x7604, R40 ;  /* 0x0000760425287816 */ /* 0x000fe40000000028 */
[----:B------:R-:W-:Y:S02]  /*a460*/  SHF.R.U32.HI R3, RZ, 0x10, R42 ;  /* 0x00000010ff037819 */ /* 0x000fe4000001162a */
[----:B------:R-:W-:Y:S02]  /*a470*/  SHF.R.U32.HI R30, RZ, 0x10, R43 ;  /* 0x00000010ff1e7819 */ /* 0x000fe4000001162b */
[----:B------:R-:W-:Y:S02]  /*a480*/  SHF.R.U32.HI R37, RZ, 0x10, R49 ;  /* 0x00000010ff257819 */ /* 0x000fe40000011631 */
[----:B------:R-:W-:-:S02]  /*a490*/  LOP3.LUT R35, R48, 0xff, RZ, 0xc0, !PT ;  /* 0x000000ff30237812 */ /* 0x000fc400078ec0ff */
[----:B------:R-:W-:Y:S02]  /*a4a0*/  SHF.R.U32.HI R15, RZ, 0x10, R48 ;  /* 0x00000010ff0f7819 */ /* 0x000fe40000011630 */
[----:B------:R-:W-:Y:S02]  /*a4b0*/  LOP3.LUT R3, R3, 0xff, RZ, 0xc0, !PT ;  /* 0x000000ff03037812 */ /* 0x000fe400078ec0ff */
[----:B------:R-:W-:Y:S02]  /*a4c0*/  LOP3.LUT R30, R30, 0xff, RZ, 0xc0, !PT ;  /* 0x000000ff1e1e7812 */ /* 0x000fe400078ec0ff */
[----:B------:R-:W-:Y:S02]  /*a4d0*/  LOP3.LUT R37, R37, 0xff, RZ, 0xc0, !PT ;  /* 0x000000ff25257812 */ /* 0x000fe400078ec0ff */
[----:B------:R-:W-:Y:S02]  /*a4e0*/  PRMT R35, R34, 0x7604, R35 ;  /* 0x0000760422237816 */ /* 0x000fe40000000023 */
[----:B------:R-:W-:-:S02]  /*a4f0*/  LOP3.LUT R34, R15, 0xff, RZ, 0xc0, !PT ;  /* 0x000000ff0f227812 */ /* 0x000fc400078ec0ff */
[----:B------:R-:W-:Y:S02]  /*a500*/  PRMT R15, R3, 0x7054, R14 ;  /* 0x00007054030f7816 */ /* 0x000fe4000000000e */
[----:B------:R-:W-:Y:S02]  /*a510*/  PRMT R31, R30, 0x7054, R31 ;  /* 0x000070541e1f7816 */ /* 0x000fe4000000001f */
[----:B------:R-:W-:Y:S02]  /*a520*/  PRMT R37, R37, 0x7054, R40 ;  /* 0x0000705425257816 */ /* 0x000fe40000000028 */
[----:B------:R-:W-:Y:S02]  /*a530*/  PRMT R35, R34, 0x7054, R35 ;  /* 0x0000705422237816 */ /* 0x000fe40000000023 */
[----:B------:R-:W-:Y:S02]  /*a540*/  LOP3.LUT R34, R15, 0xff000000, R42, 0xf8, !PT ;  /* 0xff0000000f227812 */ /* 0x000fe400078ef82a */
[----:B------:R-:W-:-:S02]  /*a550*/  LOP3.LUT R40, R37, 0xff000000, R49, 0xf8, !PT ;  /* 0xff00000025287812 */ /* 0x000fc400078ef831 */
[----:B------:R-:W-:Y:S02]  /*a560*/  LOP3.LUT R42, R31, 0xff000000, R43, 0xf8, !PT ;  /* 0xff0000001f2a7812 */ /* 0x000fe400078ef82b */
[----:B------:R-:W-:Y:S02]  /*a570*/  LOP3.LUT R48, R35, 0xff000000, R48, 0xf8, !PT ;  /* 0xff00000023307812 */ /* 0x000fe400078ef830 */
[----:B0-----:R-:W-:Y:S02]  /*a580*/  F2FP.F16.E4M3.UNPACK_B R3, R6.H1 ;  /* 0x00000006ff03723e */ /* 0x001fe400030006ff */
[----:B------:R-:W-:Y:S02]  /*a590*/  F2FP.F16.E4M3.UNPACK_B R41, R40 ;  /* 0x00000028ff29723e */ /* 0x000fe400020006ff */
[----:B------:R-:W-:Y:S01]  /*a5a0*/  F2FP.F16.E4M3.UNPACK_B R35, R42 ;  /* 0x0000002aff23723e */ /* 0x000fe200020006ff */
[----:B------:R-:W-:Y:S01]  /*a5b0*/  HADD2.F32 R14, -RZ, R3.H1_H1 ;  /* 0x30000003ff0e7230 */ /* 0x000fe20000004100 */
[----:B------:R-:W-:Y:S01]  /*a5c0*/  F2FP.F16.E4M3.UNPACK_B R6, R6 ;  /* 0x00000006ff06723e */ /* 0x000fe200020006ff */
[----:B------:R-:W-:Y:S01]  /*a5d0*/  HADD2.F32 R43, -RZ, R41.H1_H1 ;  /* 0x30000029ff2b7230 */ /* 0x000fe20000004100 */
[-C--:B------:R-:W-:Y:S01]  /*a5e0*/  F2FP.F16.E4M3.UNPACK_B R30, R7.reuse ;  /* 0x00000007ff1e723e */ /* 0x080fe200020006ff */
[----:B------:R-:W-:Y:S01]  /*a5f0*/  HADD2.F32 R37, -RZ, R35.H1_H1 ;  /* 0x30000023ff257230 */ /* 0x000fe20000004100 */
[----:B------:R-:W-:Y:S01]  /*a600*/  F2FP.F16.E4M3.UNPACK_B R31, R7.H1 ;  /* 0x00000007ff1f723e */ /* 0x000fe200030006ff */
[----:B------:R-:W-:-:S02]  /*a610*/  HADD2.F32 R15, -RZ, R3.H0_H0 ;  /* 0x20000003ff0f7230 */ /* 0x000fc40000004100 */
[C---:B------:R-:W-:Y:S01]  /*a620*/  FMUL.FTZ R46, R14.reuse, R43 ;  /* 0x0000002b0e2e7220 */ /* 0x040fe20000410000 */
[----:B------:R-:W-:Y:S01]  /*a630*/  F2FP.F16.E4M3.UNPACK_B R7, R5 ;  /* 0x00000005ff07723e */ /* 0x000fe200020006ff */
[----:B------:R-:W-:Y:S01]  /*a640*/  FMUL.FTZ R50, R14, R37 ;  /* 0x000000250e327220 */ /* 0x000fe20000410000 */
[----:B------:R-:W-:Y:S01]  /*a650*/  F2FP.F16.E4M3.UNPACK_B R14, R5.H1 ;  /* 0x00000005ff0e723e */ /* 0x000fe200030006ff */
[----:B------:R-:W-:Y:S02]  /*a660*/  HADD2.F32 R41, -RZ, R41.H0_H0 ;  /* 0x20000029ff297230 */ /* 0x000fe40000004100 */
[C---:B------:R-:W-:Y:S01]  /*a670*/  FFMA.FTZ R47, R15.reuse, R37, -R46 ;  /* 0x000000250f2f7223 */ /* 0x040fe2000001082e */
[--C-:B------:R-:W-:Y:S02]  /*a680*/  HADD2.F32 R5, -RZ, R6.reuse.H1_H1 ;  /* 0x30000006ff057230 */ /* 0x100fe40000004100 */
[----:B------:R-:W-:Y:S01]  /*a690*/  FFMA.FTZ R50, R15, R43, R50 ;  /* 0x0000002b0f327223 */ /* 0x000fe20000010032 */
[----:B------:R-:W-:Y:S01]  /*a6a0*/  HADD2.F32 R35, -RZ, R35.H0_H0 ;  /* 0x20000023ff237230 */ /* 0x000fe20000004100 */
[----:B------:R-:W-:Y:S01]  /*a6b0*/  F2FP.F16.E4M3.UNPACK_B R40, R40.H1 ;  /* 0x00000028ff28723e */ /* 0x000fe200030006ff */
[----:B------:R-:W-:Y:S01]  /*a6c0*/  HADD2.F32 R6, -RZ, R6.H0_H0 ;  /* 0x20000006ff067230 */ /* 0x000fe20000004100 */
[----:B------:R-:W-:Y:S01]  /*a6d0*/  F2FP.F16.E4M3.UNPACK_B R42, R42.H1 ;  /* 0x0000002aff2a723e */ /* 0x000fe200030006ff */
[C---:B------:R-:W-:Y:S01]  /*a6e0*/  FMUL.FTZ R15, R5.reuse, R41 ;  /* 0x00000029050f7220 */ /* 0x040fe20000410000 */
[----:B------:R-:W-:Y:S01]  /*a6f0*/  FMUL.FTZ R46, R5, R35 ;  /* 0x00000023052e7220 */ /* 0x000fe20000410000 */
[----:B------:R-:W-:Y:S01]  /*a700*/  HADD2.F32 R5, -RZ, R30.H1_H1 ;  /* 0x3000001eff057230 */ /* 0x000fe20000004100 */
[----:B------:R-:W-:Y:S01]  /*a710*/  F2FP.F16.E4M3.UNPACK_B R3, R4 ;  /* 0x00000004ff03723e */ /* 0x000fe200020006ff */
[----:B------:R-:W-:-:S02]  /*a720*/  HADD2.F32 R37, -RZ, R40.H0_H0 ;  /* 0x20000028ff257230 */ /* 0x000fc40000004100 */
[C---:B------:R-:W-:Y:S01]  /*a730*/  FFMA.FTZ R43, R6.reuse, R35, -R15 ;  /* 0x00000023062b7223 */ /* 0x040fe2000001080f */
[----:B------:R-:W-:Y:S02]  /*a740*/  HADD2.F32 R15, -RZ, R42.H0_H0 ;  /* 0x2000002aff0f7230 */ /* 0x000fe40000004100 */
[----:B------:R-:W-:Y:S01]  /*a750*/  FFMA.FTZ R46, R6, R41, R46 ;  /* 0x00000029062e7223 */ /* 0x000fe2000001002e */
[----:B------:R-:W-:Y:S02]  /*a760*/  HADD2.F32 R30, -RZ, R30.H0_H0 ;  /* 0x2000001eff1e7230 */ /* 0x000fe40000004100 */
[C---:B------:R-:W-:Y:S01]  /*a770*/  FMUL.FTZ R35, R5.reuse, R37 ;  /* 0x0000002505237220 */ /* 0x040fe20000410000 */
[----:B------:R-:W-:Y:S02]  /*a780*/  HADD2.F32 R40, -RZ, R40.H1_H1 ;  /* 0x30000028ff287230 */ /* 0x000fe40000004100 */
[----:B------:R-:W-:Y:S01]  /*a790*/  FMUL.FTZ R5, R5, R15 ;  /* 0x0000000f05057220 */ /* 0x000fe20000410000 */
[----:B------:R-:W-:-:S02]  /*a7a0*/  HADD2.F32 R6, -RZ, R31.H1_H1 ;  /* 0x3000001fff067230 */ /* 0x000fc40000004100 */
[C---:B------:R-:W-:Y:S01]  /*a7b0*/  FFMA.FTZ R41, R30.reuse, R15, -R35 ;  /* 0x0000000f1e297223 */ /* 0x040fe20000010823 */
[----:B------:R-:W-:Y:S02]  /*a7c0*/  HADD2.F32 R42, -RZ, R42.H1_H1 ;  /* 0x3000002aff2a7230 */ /* 0x000fe40000004100 */
[----:B------:R-:W-:Y:S01]  /*a7d0*/  FFMA.FTZ R52, R30, R37, R5 ;  /* 0x000000251e347223 */ /* 0x000fe20000010005 */
[----:B------:R-:W-:Y:S02]  /*a7e0*/  HADD2.F32 R31, -RZ, R31.H0_H0 ;  /* 0x2000001fff1f7230 */ /* 0x000fe40000004100 */
[C---:B------:R-:W-:Y:S01]  /*a7f0*/  FMUL.FTZ R54, R6.reuse, R40 ;  /* 0x0000002806367220 */ /* 0x040fe20000410000 */
[----:B------:R-:W-:Y:S01]  /*a800*/  F2FP.F16.E4M3.UNPACK_B R5, R48 ;  /* 0x00000030ff05723e */ /* 0x000fe200020006ff */
[----:B------:R-:W-:Y:S01]  /*a810*/  FMUL.FTZ R30, R6, R42 ;  /* 0x0000002a061e7220 */ /* 0x000fe20000410000 */
        /* <DEDUP_REMOVED lines=8> */
[----:B------:R-:W-:Y:S01]  /*a8a0*/  HADD2.F32 R6, -RZ, R4.H1_H1 ;  /* 0x30000004ff067230 */ /* 0x000fe20000004100 */
[----:B------:R-:W-:Y:S01]  /*a8b0*/  F2FP.SATFINITE.E4M3.F32.PACK_AB_MERGE_C R47, R50, R47, RZ ;  /* 0x0000002f322f723e */ /* 0x000fe200048070ff */
[----:B------:R-:W-:-:S02]  /*a8c0*/  HADD2.F32 R30, -RZ, R15.H1_H1 ;  /* 0x3000000fff1e7230 */ /* 0x000fc40000004100 */
[----:B------:R-:W-:Y:S02]  /*a8d0*/  HADD2.F32 R5, -RZ, R4.H0_H0 ;  /* 0x20000004ff057230 */ /* 0x000fe40000004100 */
[C---:B------:R-:W-:Y:S01]  /*a8e0*/  FMUL.FTZ R40, R6.reuse, R35 ;  /* 0x0000002306287220 */ /* 0x040fe20000410000 */
[----:B------:R-:W-:Y:S02]  /*a8f0*/  HADD2.F32 R4, -RZ, R3.H1_H1 ;  /* 0x30000003ff047230 */ /* 0x000fe40000004100 */
[-C--:B------:R-:W-:Y:S01]  /*a900*/  FMUL.FTZ R42, R6, R30.reuse ;  /* 0x0000001e062a7220 */ /* 0x080fe20000410000 */
[----:B------:R-:W-:Y:S02]  /*a910*/  HADD2.F32 R15, -RZ, R15.H0_H0 ;  /* 0x2000000fff0f7230 */ /* 0x000fe40000004100 */
[C---:B------:R-:W-:Y:S01]  /*a920*/  FFMA.FTZ R40, R5.reuse, R30, -R40 ;  /* 0x0000001e05287223 */ /* 0x040fe20000010828 */
[----:B------:R-:W-:Y:S02]  /*a930*/  HADD2.F32 R3, -RZ, R3.H0_H0 ;  /* 0x20000003ff037230 */ /* 0x000fe40000004100 */
[C---:B------:R-:W-:Y:S01]  /*a940*/  FMUL.FTZ R6, R4.reuse, R31 ;  /* 0x0000001f04067220 */ /* 0x040fe20000410000 */
[----:B------:R-:W-:Y:S01]  /*a950*/  FFMA.FTZ R35, R5, R35, R42 ;  /* 0x0000002305237223 */ /* 0x000fe2000001002a */
[----:B------:R-:W-:Y:S01]  /*a960*/  FMUL.FTZ R4, R4, R15 ;  /* 0x0000000f04047220 */ /* 0x000fe20000410000 */
[----:B------:R-:W-:-:S02]  /*a970*/  HADD2.F32 R5, -RZ, R34.H1_H1 ;  /* 0x30000022ff057230 */ /* 0x000fc40000004100 */
[C---:B------:R-:W-:Y:S01]  /*a980*/  FFMA.FTZ R30, R3.reuse, R15, -R6 ;  /* 0x0000000f031e7223 */ /* 0x040fe20000010806 */
[----:B------:R-:W-:Y:S02]  /*a990*/  HADD2.F32 R15, -RZ, R48.H1_H1 ;  /* 0x30000030ff0f7230 */ /* 0x000fe40000004100 */
[----:B------:R-:W-:Y:S01]  /*a9a0*/  FFMA.FTZ R31, R3, R31, R4 ;  /* 0x0000001f031f7223 */ /* 0x000fe20000010004 */
[----:B------:R-:W-:Y:S02]  /*a9b0*/  HADD2.F32 R4, -RZ, R14.H1_H1 ;  /* 0x3000000eff047230 */ /* 0x000fe40000004100 */
[----:B------:R-:W-:Y:S02]  /*a9c0*/  HADD2.F32 R48, -RZ, R48.H0_H0 ;  /* 0x20000030ff307230 */ /* 0x000fe40000004100 */
[----:B------:R-:W-:Y:S02]  /*a9d0*/  HADD2.F32 R3, -RZ, R7.H1_H1 ;  /* 0x30000007ff037230 */ /* 0x000fe40000004100 */
[----:B------:R-:W-:Y:S01]  /*a9e0*/  FMUL.FTZ R37, R4, R15 ;  /* 0x0000000f04257220 */ /* 0x000fe20000410000 */
[----:B------:R-:W-:-:S02]  /*a9f0*/  HADD2.F32 R34, -RZ, R34.H0_H0 ;  /* 0x20000022ff227230 */ /* 0x000fc40000004100 */
[-C--:B------:R-:W-:Y:S01]  /*aa00*/  FMUL.FTZ R6, R4, R5.reuse ;  /* 0x0000000504067220 */ /* 0x080fe20000410000 */
        /* <DEDUP_REMOVED lines=11> */
[----:B------:R-:W-:Y:S02]  /*aac0*/  F2FP.SATFINITE.E4M3.F32.PACK_AB_MERGE_C R6, R46, R43, R47 ;  /* 0x0000002b2e06723e */ /* 0x000fe4000480702f */
[----:B------:R-:W-:Y:S02]  /*aad0*/  F2FP.SATFINITE.E4M3.F32.PACK_AB_MERGE_C R7, R52, R41, R7 ;  /* 0x000000293407723e */ /* 0x000fe40004807007 */
[----:B------:R-:W-:Y:S02]  /*aae0*/  F2FP.SATFINITE.E4M3.F32.PACK_AB_MERGE_C R4, R31, R30, R4 ;  /* 0x0000001e1f04723e */ /* 0x000fe40004807004 */
[----:B------:R-:W-:-:S05]  /*aaf0*/  F2FP.SATFINITE.E4M3.F32.PACK_AB_MERGE_C R5, R48, R5, R37 ;  /* 0x000000053005723e */ /* 0x000fca0004807025 */
[----:B------:R0:W-:Y:S02]  /*ab00*/  STS.128 [R211+0x19000], R4 ;  /* 0x01900004d3007388 */ /* 0x0001e40000000c00 */
.L_x_1832:
[----:B------:R-:W-:Y:S05]  /*ab10*/  BSYNC B2 ;  /* 0x0000000000027941 */ /* 0x000fea0003800000 */
.L_x_1831:
[----:B------:R-:W-:Y:S05]  /*ab20*/  @P1 BRA `(.L_x_1830) ;  /* 0x0000000400d81947 */ /* 0x000fea0003800000 */
[----:B0123--:R-:W0:Y:S01]  /*ab30*/  LDS.128 R4, [R211+0x1d000] ;  /* 0x01d00000d3047984 */ /* 0x00fe220000000c00 */
[----:B----45:R-:W-:Y:S02]  /*ab40*/  SHF.R.U32.HI R14, RZ, 0x8, R32 ;  /* 0x00000008ff0e7819 */ /* 0x030fe40000011620 */
[----:B------:R-:W-:Y:S02]  /*ab50*/  LOP3.LUT R3, R32, 0xff, RZ, 0xc0, !PT ;  /* 0x000000ff20037812 */ /* 0x000fe400078ec0ff */
[----:B------:R-:W-:Y:S02]  /*ab60*/  LOP3.LUT R14, R14, 0xff, RZ, 0xc0, !PT ;  /* 0x000000ff0e0e7812 */ /* 0x000fe400078ec0ff */
[----:B------:R-:W-:Y:S02]  /*ab70*/  SHF.R.U32.HI R30, RZ, 0x8, R33 ;  /* 0x00000008ff1e7819 */ /* 0x000fe40000011621 */
[----:B------:R-:W-:Y:S02]  /*ab80*/  SHF.R.U32.HI R35, RZ, 0x8, R29 ;  /* 0x00000008ff237819 */ /* 0x000fe4000001161d */
[----:B------:R-:W-:-:S02]  /*ab90*/  PRMT R3, R14, 0x7604, R3 ;  /* 0x000076040e037816 */ /* 0x000fc40000000003 */
[----:B------:R-:W-:Y:S02]  /*aba0*/  LOP3.LUT R15, R33, 0xff, RZ, 0xc0, !PT ;  /* 0x000000ff210f7812 */ /* 0x000fe400078ec0ff */
[----:B------:R-:W-:Y:S02]  /*abb0*/  LOP3.LUT R30, R30, 0xff, RZ, 0xc0, !PT ;  /* 0x000000ff1e1e7812 */ /* 0x000fe400078ec0ff */
[----:B------:R-:W-:Y:S02]  /*abc0*/  SHF.R.U32.HI R40, RZ, 0x10, R33 ;  /* 0x00000010ff287819 */ /* 0x000fe40000011621 */
[----:B------:R-:W-:Y:S02]  /*abd0*/  SHF.R.U32.HI R14, RZ, 0x8, R28 ;  /* 0x00000008ff0e7819 */ /* 0x000fe4000001161c */
[----:B------:R-:W-:Y:S02]  /*abe0*/  SHF.R.U32.HI R37, RZ, 0x10, R29 ;  /* 0x00000010ff257819 */ /* 0x000fe4000001161d */
[----:B------:R-:W-:-:S02]  /*abf0*/  LOP3.LUT R34, R29, 0xff, RZ, 0xc0, !PT ;  /* 0x000000ff1d227812 */ /* 0x000fc400078ec0ff */
[----:B------:R-:W-:Y:S01]  /*ac00*/  LOP3.LUT R35, R35, 0xff, RZ, 0xc0, !PT ;  /* 0x000000ff23237812 */ /* 0x000fe200078ec0ff */
[----:B------:R-:W-:Y:S01]  /*ac10*/  IMAD.U32 R37, R37, 0x10000, RZ ;  /* 0x0001000025257824 */ /* 0x000fe200078e00ff */
[----:B------:R-:W-:Y:S02]  /*ac20*/  PRMT R15, R30, 0x7604, R15 ;  /* 0x000076041e0f7816 */ /* 0x000fe4000000000f */
[----:B------:R-:W-:Y:S01]  /*ac30*/  LOP3.LUT R31, R14, 0xff, RZ, 0xc0, !PT ;  /* 0x000000ff0e1f7812 */ /* 0x000fe200078ec0ff */
[----:B------:R-:W-:Y:S01]  /*ac40*/  IMAD.U32 R14, R40, 0x10000, RZ ;  /* 0x00010000280e7824 */ /* 0x000fe200078e00ff */
[----:B------:R-:W-:Y:S02]  /*ac50*/  LOP3.LUT R30, R28, 0xff, RZ, 0xc0, !PT ;  /* 0x000000ff1c1e7812 */ /* 0x000fe400078ec0ff */
[----:B------:R-:W-:Y:S02]  /*ac60*/  PRMT R34, R35, 0x7604, R34 ;  /* 0x0000760423227816 */ /* 0x000fe40000000022 */
[----:B------:R-:W-:-:S02]  /*ac70*/  PRMT R35, R31, 0x7604, R30 ;  /* 0x000076041f237816 */ /* 0x000fc4000000001e */
[----:B------:R-:W-:Y:S02]  /*ac80*/  LOP3.LUT R31, R15, 0xff0000, R14, 0xf8, !PT ;  /* 0x00ff00000f1f7812 */ /* 0x000fe400078ef80e */
[----:B------:R-:W-:Y:S02]  /*ac90*/  LOP3.LUT R37, R34, 0xff0000, R37, 0xf8, !PT ;  /* 0x00ff000022257812 */ /* 0x000fe400078ef825 */
[--C-:B------:R-:W-:Y:S02]  /*aca0*/  LOP3.LUT R15, R3, 0xff0000, R32.reuse, 0xf8, !PT ;  /* 0x00ff0000030f7812 */ /* 0x100fe400078ef820 */
[----:B------:R-:W-:Y:S02]  /*acb0*/  LOP3.LUT R37, R37, 0xff000000, R29, 0xf8, !PT ;  /* 0xff00000025257812 */ /* 0x000fe400078ef81d */
[----:B------:R-:W-:Y:S02]  /*acc0*/  LOP3.LUT R31, R31, 0xff000000, R33, 0xf8, !PT ;  /* 0xff0000001f1f7812 */ /* 0x000fe400078ef821 */
[----:B------:R-:W-:-:S02]  /*acd0*/  LOP3.LUT R30, R15, 0xff000000, R32, 0xf8, !PT ;  /* 0xff0000000f1e7812 */ /* 0x000fc400078ef820 */
[-C--:B0-----:R-:W-:Y:S02]  /*ace0*/  F2FP.F16.E4M3.UNPACK_B R3, R6.reuse.H1 ;  /* 0x00000006ff03723e */ /* 0x081fe400030006ff */
[----:B------:R-:W-:Y:S02]  /*acf0*/  F2FP.F16.E4M3.UNPACK_B R34, R37 ;  /* 0x00000025ff22723e */ /* 0x000fe400020006ff */
[----:B------:R-:W-:Y:S01]  /*ad00*/  F2FP.F16.E4M3.UNPACK_B R32, R31 ;  /* 0x0000001fff20723e */ /* 0x000fe200020006ff */
[--C-:B------:R-:W-:Y:S01]  /*ad10*/  HADD2.F32 R14, -RZ, R3.reuse.H1_H1 ;  /* 0x30000003ff0e7230 */ /* 0x100fe20000004100 */
[--C-:B------:R-:W-:Y:S01]  /*ad20*/  LOP3.LUT R35, R35, 0xff0000, R28.reuse, 0xf8, !PT ;  /* 0x00ff000023237812 */ /* 0x100fe200078ef81c */
[----:B------:R-:W-:Y:S01]  /*ad30*/  HADD2.F32 R40, -RZ, R34.H1_H1 ;  /* 0x30000022ff287230 */ /* 0x000fe20000004100 */
[----:B------:R-:W-:Y:S01]  /*ad40*/  F2FP.F16.E4M3.UNPACK_B R6, R6 ;  /* 0x00000006ff06723e */ /* 0x000fe200020006ff */
[----:B------:R-:W-:Y:S01]  /*ad50*/  HADD2.F32 R33, -RZ, R32.H1_H1 ;  /* 0x30000020ff217230 */ /* 0x000fe20000004100 */
[----:B------:R-:W-:Y:S01]  /*ad60*/  LOP3.LUT R35, R35, 0xff000000, R28, 0xf8, !PT ;  /* 0xff00000023237812 */ /* 0x000fe200078ef81c */
[----:B------:R-:W-:Y:S01]  /*ad70*/  HADD2.F32 R15, -RZ, R3.H0_H0 ;  /* 0x20000003ff0f7230 */ /* 0x000fe20000004100 */
[-C--:B------:R-:W-:Y:S01]  /*ad80*/  F2FP.F16.E4M3.UNPACK_B R28, R7.reuse ;  /* 0x00000007ff1c723e */ /* 0x080fe200020006ff */
[C---:B------:R-:W-:Y:S01]  /*ad90*/  FMUL.FTZ R42, R14.reuse, R40 ;  /* 0x000000280e2a7220 */ /* 0x040fe20000410000 */
[----:B------:R-:W-:Y:S01]  /*ada0*/  F2FP.F16.E4M3.UNPACK_B R29, R7.H1 ;  /* 0x00000007ff1d723e */ /* 0x000fe200030006ff */
        /* <DEDUP_REMOVED lines=57> */
[--C-:B------:R-:W-:Y:S02]  /*b140*/  HADD2.F32 R3, -RZ, R7.reuse.H1_H1 ;  /* 0x30000007ff037230 */ /* 0x100fe40000004100 */
[C---:B------:R-:W-:Y:S01]  /*b150*/  FMUL.FTZ R33, R4.reuse, R15 ;  /* 0x0000000f04217220 */ /* 0x040fe20000410000 */
[----:B------:R-:W-:Y:S02]  /*b160*/  HADD2.F32 R30, -RZ, R30.H0_H0 ;  /* 0x2000001eff1e7230 */ /* 0x000fe40000004100 */
        /* <DEDUP_REMOVED lines=18> */
.L_x_1830:
[----:B------:R-:W-:Y:S05]  /*b290*/  BSYNC B1 ;  /* 0x0000000000017941 */ /* 0x000fea0003800000 */
.L_x_1829:
[----:B------:R-:W-:Y:S01]  /*b2a0*/  VIADD R3, R189, 0x40 ;  /* 0x00000040bd037836 */ /* 0x000fe20000000000 */
[----:B------:R-:W-:Y:S04]  /*b2b0*/  BSSY B1, `(.L_x_1833) ;  /* 0x00000fa000017945 */ /* 0x000fe80003800000 */
[----:B------:R-:W-:-:S13]  /*b2c0*/  ISETP.GE.AND P0, PT, R3, R0, PT ;  /* 0x000000000300720c */ /* 0x000fda0003f06270 */
[----:B------:R-:W-:Y:S05]  /*b2d0*/  @P0 BRA `(.L_x_1834) ;  /* 0x0000000c00dc0947 */ /* 0x000fea0003800000 */
[----:B------:R-:W0:Y:S01]  /*b2e0*/  LDC R3, c[0x0][0x3f4] ;  /* 0x0000fd00ff037b82 */ /* 0x000e220000000800 */
[----:B------:R-:W-:Y:S01]  /*b2f0*/  BSSY B2, `(.L_x_1835) ;  /* 0x000007a000027945 */ /* 0x000fe20003800000 */
[-C--:B0-----:R-:W-:Y:S02]  /*b300*/  ISETP.GE.AND P0, PT, R18, R3.reuse, PT ;  /* 0x000000031200720c */ /* 0x081fe40003f06270 */
[----:B------:R-:W-:-:S11]  /*b310*/  ISETP.GE.AND P1, PT, R191, R3, PT ;  /* 0x00000003bf00720c */ /* 0x000fd60003f26270 */
[----:B------:R-:W-:Y:S05]  /*b320*/  @P0 BRA `(.L_x_1836) ;  /* 0x0000000400d80947 */ /* 0x000fea0003800000 */
[----:B-123--:R-:W0:Y:S01]  /*b330*/  LDS.128 R4, [R211+0x1a000] ;  /* 0x01a00000d3047984 */ /* 0x00ee220000000c00 */
[----:B----45:R-:W-:Y:S02]  /*b340*/  SHF.R.U32.HI R14, RZ, 0x8, R44 ;  /* 0x00000008ff0e7819 */ /* 0x030fe4000001162c */
[----:B------:R-:W-:Y:S02]  /*b350*/  LOP3.LUT R3, R44, 0xff, RZ, 0xc0, !PT ;  /* 0x000000ff2c037812 */ /* 0x000fe400078ec0ff */
[----:B------:R-:W-:Y:S02]  /*b360*/  LOP3.LUT R14, R14, 0xff, RZ, 0xc0, !PT ;  /* 0x000000ff0e0e7812 */ /* 0x000fe400078ec0ff */
[----:B------:R-:W-:Y:S02]  /*b370*/  SHF.R.U32.HI R28, RZ, 0x8, R45 ;  /* 0x00000008ff1c7819 */ /* 0x000fe4000001162d */
[----:B------:R-:W-:Y:S02]  /*b380*/  PRMT R3, R14, 0x7604, R3 ;  /* 0x000076040e037816 */ /* 0x000fe40000000003 */
[----:B------:R-:W-:-:S02]  /*b390*/  LOP3.LUT R15, R45, 0xff, RZ, 0xc0, !PT ;  /* 0x000000ff2d0f7812 */ /* 0x000fc400078ec0ff */
[----:B------:R-:W-:Y:S02]  /*b3a0*/  LOP3.LUT R28, R28, 0xff, RZ, 0xc0, !PT ;  /* 0x000000ff1c1c7812 */ /* 0x000fe400078ec0ff */
[----:B------:R-:W-:Y:S02]  /*b3b0*/  SHF.R.U32.HI R32, RZ, 0x10, R45 ;  /* 0x00000010ff207819 */ /* 0x000fe4000001162d */
[--C-:B------:R-:W-:Y:S02]  /*b3c0*/  SHF.R.U32.HI R31, RZ, 0x8, R39.reuse ;  /* 0x00000008ff1f7819 */ /* 0x100fe40000011627 */
[----:B------:R-:W-:Y:S02]  /*b3d0*/  SHF.R.U32.HI R14, RZ, 0x8, R38 ;  /* 0x00000008ff0e7819 */ /* 0x000fe40000011626 */
[----:B------:R-:W-:Y:S02]  /*b3e0*/  SHF.R.U32.HI R33, RZ, 0x10, R39 ;  /* 0x00000010ff217819 */ /* 0x000fe40000011627 */
[----:B------:R-:W-:-:S02]  /*b3f0*/  PRMT R15, R28, 0x7604, R15 ;  /* 0x000076041c0f7816 */ /* 0x000fc4000000000f */
[----:B------:R-:W-:Y:S01]  /*b400*/  LOP3.LUT R30, R39, 0xff, RZ, 0xc0, !PT ;  /* 0x000000ff271e7812 */ /* 0x000fe200078ec0ff */
[----:B------:R-:W-:Y:S01]  /*b410*/  IMAD.U32 R33, R33, 0x10000, RZ ;  /* 0x0001000021217824 */ /* 0x000fe200078e00ff */
[----:B------:R-:W-:Y:S02]  /*b420*/  LOP3.LUT R31, R31, 0xff, RZ, 0xc0, !PT ;  /* 0x000000ff1f1f7812 */ /* 0x000fe400078ec0ff */
[----:B------:R-:W-:Y:S01]  /*b430*/  LOP3.LUT R29, R14, 0xff, RZ, 0xc0, !PT ;  /* 0x000000ff0e1d7812 */ /* 0x000fe200078ec0ff */
[----:B------:R-:W-:Y:S01]  /*b440*/  IMAD.U32 R14, R32, 0x10000, RZ ;  /* 0x00010000200e7824 */ /* 0x000fe200078e00ff */
[----:B------:R-:W-:Y:S02]  /*b450*/  LOP3.LUT R28, R38, 0xff, RZ, 0xc0, !PT ;  /* 0x000000ff261c7812 */ /* 0x000fe400078ec0ff */
[----:B------:R-:W-:Y:S02]  /*b460*/  PRMT R30, R31, 0x7604, R30 ;  /* 0x000076041f1e7816 */ /* 0x000fe4000000001e */
[----:B------:R-:W-:-:S02]  /*b470*/  PRMT R31, R29, 0x7604, R28 ;  /* 0x000076041d1f7816 */ /* 0x000fc4000000001c */
        /* <DEDUP_REMOVED lines=19> */
[-C--:B------:R-:W-:Y:S01]  /*b5b0*/  F2FP.F16.E4M3.UNPACK_B R7, R5.reuse ;  /* 0x00000005ff07723e */ /* 0x080fe200020006ff */
[-C--:B------:R-:W-:Y:S01]  /*b5c0*/  FMUL.FTZ R42, R14, R32.reuse ;  /* 0x000000200e2a7220 */ /* 0x080fe20000410000 */
        /* <DEDUP_REMOVED lines=26> */
[CC--:B------:R-:W-:Y:S01]  /*b770*/  FMUL.FTZ R34, R6.reuse, R33.reuse ;  /* 0x0000002106227220 */ /* 0x0c0fe20000410000 */
[----:B------:R-:W-:Y:S01]  /*b780*/  F2FP.F16.E4M3.UNPACK_B R5, R38 ;  /* 0x00000026ff05723e */ /* 0x000fe200020006ff */
[----:B------:R-:W-:Y:S01]  /*b790*/  FMUL.FTZ R28, R6, R44 ;  /* 0x0000002c061c7220 */ /* 0x000fe20000410000 */
        /* <DEDUP_REMOVED lines=47> */
.L_x_1836:
[----:B------:R-:W-:Y:S05]  /*ba90*/  BSYNC B2 ;  /* 0x0000000000027941 */ /* 0x000fea0003800000 */
.L_x_1835:
[----:B------:R-:W-:Y:S05]  /*baa0*/  @P1 BRA `(.L_x_1834) ;  /* 0x0000000400e81947 */ /* 0x000fea0003800000 */
[----:B0123--:R-:W0:Y:S01]  /*bab0*/  LDS.128 R4, [R211+0x1e000] ;  /* 0x01e00000d3047984 */ /* 0x00fe220000000c00 */
        /* <DEDUP_REMOVED lines=9> */
[----:B------:R-:W-:Y:S02]  /*bb50*/  PRMT R29, R15, 0x7604, R28 ;  /* 0x000076040f1d7816 */ /* 0x000fe4000000001c */
[----:B------:R-:W-:Y:S02]  /*bb60*/  PRMT R33, R32, 0x7604, R33 ;  /* 0x0000760420217816 */ /* 0x000fe40000000021 */
[----:B------:R-:W-:-:S02]  /*bb70*/  SHF.R.U32.HI R28, RZ, 0x10, R25 ;  /* 0x00000010ff1c7819 */ /* 0x000fc40000011619 */
[----:B------:R-:W-:Y:S02]  /*bb80*/  SHF.R.U32.HI R32, RZ, 0x10, R27 ;  /* 0x00000010ff207819 */ /* 0x000fe4000001161b */
[----:B----4-:R-:W-:Y:S02]  /*bb90*/  LOP3.LUT R14, R24, 0xff, RZ, 0xc0, !PT ;  /* 0x000000ff180e7812 */ /* 0x010fe400078ec0ff */
[----:B------:R-:W-:Y:S02]  /*bba0*/  LOP3.LUT R31, R26, 0xff, RZ, 0xc0, !PT ;  /* 0x000000ff1a1f7812 */ /* 0x000fe400078ec0ff */
[----:B------:R-:W-:Y:S02]  /*bbb0*/  LOP3.LUT R3, R3, 0xff, RZ, 0xc0, !PT ;  /* 0x000000ff03037812 */ /* 0x000fe400078ec0ff */
[----:B------:R-:W-:Y:S02]  /*bbc0*/  SHF.R.U32.HI R15, RZ, 0x10, R26 ;  /* 0x00000010ff0f7819 */ /* 0x000fe4000001161a */
[----:B------:R-:W-:-:S02]  /*bbd0*/  LOP3.LUT R28, R28, 0xff, RZ, 0xc0, !PT ;  /* 0x000000ff1c1c7812 */ /* 0x000fc400078ec0ff */
[----:B------:R-:W-:Y:S02]  /*bbe0*/  LOP3.LUT R32, R32, 0xff, RZ, 0xc0, !PT ;  /* 0x000000ff20207812 */ /* 0x000fe400078ec0ff */
[----:B------:R-:W-:Y:S02]  /*bbf0*/  PRMT R14, R3, 0x7604, R14 ;  /* 0x00007604030e7816 */ /* 0x000fe4000000000e */
        /* <DEDUP_REMOVED lines=101> */
.L_x_1834:
[----:B------:R-:W-:Y:S05]  /*c250*/  BSYNC B1 ;  /* 0x0000000000017941 */ /* 0x000fea0003800000 */
.L_x_1833:
[----:B------:R-:W-:-:S04]  /*c260*/  IADD3 R3, R189, 0x60, RZ ;  /* 0x00000060bd037810 */ /* 0x000fc80007ffe0ff */
        /* <DEDUP_REMOVED lines=9> */
[----:B------:R-:W-:Y:S02]  /*c300*/  SHF.R.U32.HI R26, RZ, 0x8, R13 ;  /* 0x00000008ff1a7819 */ /* 0x000fe4000001160d */
[----:B------:R-:W-:Y:S02]  /*c310*/  LOP3.LUT R15, R11, 0xff, RZ, 0xc0, !PT ;  /* 0x000000ff0b0f7812 */ /* 0x000fe400078ec0ff */
[----:B------:R-:W-:Y:S02]  /*c320*/  LOP3.LUT R27, R13, 0xff, RZ, 0xc0, !PT ;  /* 0x000000ff0d1b7812 */ /* 0x000fe400078ec0ff */
[----:B------:R-:W-:Y:S02]  /*c330*/  LOP3.LUT R14, R14, 0xff, RZ, 0xc0, !PT ;  /* 0x000000ff0e0e7812 */ /* 0x000fe400078ec0ff */
[----:B------:R-:W-:-:S02]  /*c340*/  LOP3.LUT R26, R26, 0xff, RZ, 0xc0, !PT ;  /* 0x000000ff1a1a7812 */ /* 0x000fc400078ec0ff */
[----:B------:R-:W-:Y:S02]  /*c350*/  SHF.R.U32.HI R0, RZ, 0x8, R10 ;  /* 0x00000008ff007819 */ /* 0x000fe4000001160a */
[----:B------:R-:W-:Y:S02]  /*c360*/  SHF.R.U32.HI R24, RZ, 0x8, R12 ;  /* 0x00000008ff187819 */ /* 0x000fe4000001160c */
[----:B------:R-:W-:Y:S02]  /*c370*/  PRMT R15, R14, 0x7604, R15 ;  /* 0x000076040e0f7816 */ /* 0x000fe4000000000f */
[----:B------:R-:W-:Y:S02]  /*c380*/  PRMT R27, R26, 0x7604, R27 ;  /* 0x000076041a1b7816 */ /* 0x000fe4000000001b */
[----:B------:R-:W-:Y:S02]  /*c390*/  SHF.R.U32.HI R14, RZ, 0x10, R11 ;  /* 0x00000010ff0e7819 */ /* 0x000fe4000001160b */
[----:B------:R-:W-:-:S02]  /*c3a0*/  SHF.R.U32.HI R26, RZ, 0x10, R13 ;  /* 0x00000010ff1a7819 */ /* 0x000fc4000001160d */
[----:B------:R-:W-:Y:S02]  /*c3b0*/  LOP3.LUT R3, R10, 0xff, RZ, 0xc0, !PT ;  /* 0x000000ff0a037812 */ /* 0x000fe400078ec0ff */
[----:B------:R-:W-:Y:S02]  /*c3c0*/  LOP3.LUT R25, R12, 0xff, RZ, 0xc0, !PT ;  /* 0x000000ff0c197812 */ /* 0x000fe400078ec0ff */
[----:B------:R-:W-:Y:S02]  /*c3d0*/  LOP3.LUT R0, R0, 0xff, RZ, 0xc0, !PT ;  /* 0x000000ff00007812 */ /* 0x000fe400078ec0ff */
[----:B------:R-:W-:Y:S02]  /*c3e0*/  LOP3.LUT R24, R24, 0xff, RZ, 0xc0, !PT ;  /* 0x000000ff18187812 */ /* 0x000fe400078ec0ff */
[----:B------:R-:W-:Y:S02]  /*c3f0*/  LOP3.LUT R14, R14, 0xff, RZ, 0xc0, !PT ;  /* 0x000000ff0e0e7812 */ /* 0x000fe400078ec0ff */
[----:B------:R-:W-:-:S02]  /*c400*/  LOP3.LUT R26, R26, 0xff, RZ, 0xc0, !PT ;  /* 0x000000ff1a1a7812 */ /* 0x000fc400078ec0ff */
[----:B------:R-:W-:Y:S02]  /*c410*/  PRMT R3, R0, 0x7604, R3 ;  /* 0x0000760400037816 */ /* 0x000fe40000000003 */
[----:B------:R-:W-:Y:S02]  /*c420*/  PRMT R25, R24, 0x7604, R25 ;  /* 0x0000760418197816 */ /* 0x000fe40000000019 */
[----:B------:R-:W-:Y:S02]  /*c430*/  SHF.R.U32.HI R0, RZ, 0x10, R10 ;  /* 0x00000010ff007819 */ /* 0x000fe4000001160a */
[----:B------:R-:W-:Y:S02]  /*c440*/  SHF.R.U32.HI R24, RZ, 0x10, R12 ;  /* 0x00000010ff187819 */ /* 0x000fe4000001160c */
[----:B------:R-:W-:Y:S02]  /*c450*/  PRMT R15, R14, 0x7054, R15 ;  /* 0x000070540e0f7816 */ /* 0x000fe4000000000f */
[----:B------:R-:W-:-:S02]  /*c460*/  PRMT R27, R26, 0x7054, R27 ;  /* 0x000070541a1b7816 */ /* 0x000fc4000000001b */
[----:B------:R-:W-:Y:S02]  /*c470*/  LOP3.LUT R0, R0, 0xff, RZ, 0xc0, !PT ;  /* 0x000000ff00007812 */ /* 0x000fe400078ec0ff */
[----:B------:R-:W-:Y:S02]  /*c480*/  LOP3.LUT R24, R24, 0xff, RZ, 0xc0, !PT ;  /* 0x000000ff18187812 */ /* 0x000fe400078ec0ff */
[----:B------:R-:W-:Y:S02]  /*c490*/  LOP3.LUT R27, R27, 0xff000000, R13, 0xf8, !PT ;  /* 0xff0000001b1b7812 */ /* 0x000fe400078ef80d */
[----:B------:R-:W-:Y:S02]  /*c4a0*/  LOP3.LUT R15, R15, 0xff000000, R11, 0xf8, !PT ;  /* 0xff0000000f0f7812 */ /* 0x000fe400078ef80b */
[----:B------:R-:W-:Y:S02]  /*c4b0*/  PRMT R3, R0, 0x7054, R3 ;  /* 0x0000705400037816 */ /* 0x000fe40000000003 */
[----:B------:R-:W-:-:S02]  /*c4c0*/  PRMT R25, R24, 0x7054, R25 ;  /* 0x0000705418197816 */ /* 0x000fc40000000019 */
[-C--:B0-----:R-:W-:Y:S02]  /*c4d0*/  F2FP.F16.E4M3.UNPACK_B R0, R6.reuse.H1 ;  /* 0x00000006ff00723e */ /* 0x081fe400030006ff */
[----:B------:R-:W-:Y:S02]  /*c4e0*/  F2FP.F16.E4M3.UNPACK_B R28, R27 ;  /* 0x0000001bff1c723e */ /* 0x000fe400020006ff */
[----:B------:R-:W-:Y:S01]  /*c4f0*/  F2FP.F16.E4M3.UNPACK_B R24, R15 ;  /* 0x0000000fff18723e */ /* 0x000fe200020006ff */
[----:B------:R-:W-:Y:S01]  /*c500*/  HADD2.F32 R11, -RZ, R0.H1_H1 ;  /* 0x30000000ff0b7230 */ /* 0x000fe20000004100 */
[----:B------:R-:W-:Y:S01]  /*c510*/  LOP3.LUT R14, R3, 0xff000000, R10, 0xf8, !PT ;  /* 0xff000000030e7812 */ /* 0x000fe200078ef80a */
[----:B------:R-:W-:Y:S01]  /*c520*/  HADD2.F32 R29, -RZ, R28.H1_H1 ;  /* 0x3000001cff1d7230 */ /* 0x000fe20000004100 */
[----:B------:R-:W-:Y:S01]  /*c530*/  LOP3.LUT R26, R25, 0xff000000, R12, 0xf8, !PT ;  /* 0xff000000191a7812 */ /* 0x000fe200078ef80c */
[----:B------:R-:W-:Y:S01]  /*c540*/  HADD2.F32 R25, -RZ, R24.H1_H1 ;  /* 0x30000018ff197230 */ /* 0x000fe20000004100 */
[----:B------:R-:W-:Y:S01]  /*c550*/  F2FP.F16.E4M3.UNPACK_B R3, R6 ;  /* 0x00000006ff03723e */ /* 0x000fe200020006ff */
[----:B------:R-:W-:Y:S01]  /*c560*/  HADD2.F32 R10, -RZ, R0.H0_H0 ;  /* 0x20000000ff0a7230 */ /* 0x000fe20000004100 */
[----:B------:R-:W-:Y:S01]  /*c570*/  F2FP.F16.E4M3.UNPACK_B R12, R7 ;  /* 0x00000007ff0c723e */ /* 0x000fe200020006ff */
[C---:B------:R-:W-:Y:S01]  /*c580*/  FMUL.FTZ R31, R11.reuse, R29 ;  /* 0x0000001d0b1f7220 */ /* 0x040fe20000410000 */
[----:B------:R-:W-:Y:S01]  /*c590*/  F2FP.F16.E4M3.UNPACK_B R13, R7.H1 ;  /* 0x00000007ff0d723e */ /* 0x000fe200030006ff */
[----:B------:R-:W-:Y:S01]  /*c5a0*/  FMUL.FTZ R30, R11, R25 ;  /* 0x000000190b1e7220 */ /* 0x000fe20000410000 */
[-C--:B------:R-:W-:Y:S01]  /*c5b0*/  F2FP.F16.E4M3.UNPACK_B R6, R5.reuse ;  /* 0x00000005ff06723e */ /* 0x080fe200020006ff */
[----:B------:R-:W-:Y:S01]  /*c5c0*/  HADD2.F32 R28, -RZ, R28.H0_H0 ;  /* 0x2000001cff1c7230 */ /* 0x000fe20000004100 */
[----:B------:R-:W-:Y:S01]  /*c5d0*/  F2FP.F16.E4M3.UNPACK_B R7, R5.H1 ;  /* 0x00000005ff07723e */ /* 0x000fe200030006ff */
[----:B------:R-:W-:Y:S01]  /*c5e0*/  HADD2.F32 R5, -RZ, R3.H1_H1 ;  /* 0x30000003ff057230 */ /* 0x000fe20000004100 */
[----:B------:R-:W-:Y:S01]  /*c5f0*/  F2FP.F16.E4M3.UNPACK_B R27, R27.H1 ;  /* 0x0000001bff1b723e */ /* 0x000fe200030006ff */
[----:B------:R-:W-:-:S02]  /*c600*/  HADD2.F32 R24, -RZ, R24.H0_H0 ;  /* 0x20000018ff187230 */ /* 0x000fc40000004100 */
[C---:B------:R-:W-:Y:S01]  /*c610*/  FFMA.FTZ R31, R10.reuse, R25, -R31 ;  /* 0x000000190a1f7223 */ /* 0x040fe2000001081f */
[----:B------:R-:W-:Y:S01]  /*c620*/  FFMA.FTZ R30, R10, R29, R30 ;  /* 0x0000001d0a1e7223 */ /* 0x000fe2000001001e */
[----:B------:R-:W-:Y:S01]  /*c630*/  HADD2.F32 R3, -RZ, R3.H0_H0 ;  /* 0x20000003ff037230 */ /* 0x000fe20000004100 */
[----:B------:R-:W-:Y:S01]  /*c640*/  F2FP.F16.E4M3.UNPACK_B R15, R15.H1 ;  /* 0x0000000fff0f723e */ /* 0x000fe200030006ff */
[C---:B------:R-:W-:Y:S01]  /*c650*/  FMUL.FTZ R10, R5.reuse, R28 ;  /* 0x0000001c050a7220 */ /* 0x040fe20000410000 */
[----:B------:R-:W-:Y:S01]  /*c660*/  FMUL.FTZ R25, R5, R24 ;  /* 0x0000001805197220 */ /* 0x000fe20000410000 */
[--C-:B------:R-:W-:Y:S01]  /*c670*/  HADD2.F32 R5, -RZ, R12.reuse.H1_H1 ;  /* 0x3000000cff057230 */ /* 0x100fe20000004100 */
[----:B------:R-:W-:Y:S01]  /*c680*/  F2FP.F16.E4M3.UNPACK_B R0, R4 ;  /* 0x00000004ff00723e */ /* 0x000fe200020006ff */
[----:B------:R-:W-:Y:S02]  /*c690*/  HADD2.F32 R11, -RZ, R27.H0_H0 ;  /* 0x2000001bff0b7230 */ /* 0x000fe40000004100 */
[C---:B------:R-:W-:Y:S01]  /*c6a0*/  FFMA.FTZ R29, R3.reuse, R24, -R10 ;  /* 0x00000018031d7223 */ /* 0x040fe2000001080a */
[----:B------:R-:W-:Y:S01]  /*c6b0*/  FFMA.FTZ R28, R3, R28, R25 ;  /* 0x0000001c031c7223 */ /* 0x000fe20000010019 */
[----:B------:R-:W-:Y:S01]  /*c6c0*/  HADD2.F32 R10, -RZ, R15.H0_H0 ;  /* 0x2000000fff0a7230 */ /* 0x000fe20000004100 */
[----:B------:R-:W-:Y:S01]  /*c6d0*/  F2FP.F16.E4M3.UNPACK_B R4, R4.H1 ;  /* 0x00000004ff04723e */ /* 0x000fe200030006ff */
[----:B------:R-:W-:-:S02]  /*c6e0*/  HADD2.F32 R12, -RZ, R12.H0_H0 ;  /* 0x2000000cff0c7230 */ /* 0x000fc40000004100 */
[CC--:B------:R-:W-:Y:S01]  /*c6f0*/  FMUL.FTZ R25, R5.reuse, R11.reuse ;  /* 0x0000000b05197220 */ /* 0x0c0fe20000410000 */
[----:B------:R-:W-:Y:S02]  /*c700*/  HADD2.F32 R24, -RZ, R27.H1_H1 ;  /* 0x3000001bff187230 */ /* 0x000fe40000004100 */
[-C--:B------:R-:W-:Y:S01]  /*c710*/  FMUL.FTZ R5, R5, R10.reuse ;  /* 0x0000000a05057220 */ /* 0x080fe20000410000 */
[----:B------:R-:W-:Y:S02]  /*c720*/  HADD2.F32 R3, -RZ, R13.H1_H1 ;  /* 0x3000000dff037230 */ /* 0x000fe40000004100 */
[C---:B------:R-:W-:Y:S01]  /*c730*/  FFMA.FTZ R27, R12.reuse, R10, -R25 ;  /* 0x0000000a0c1b7223 */ /* 0x040fe20000010819 */
[----:B------:R-:W-:Y:S02]  /*c740*/  HADD2.F32 R10, -RZ, R15.H1_H1 ;  /* 0x3000000fff0a7230 */ /* 0x000fe40000004100 */
[----:B------:R-:W-:Y:S01]  /*c750*/  FFMA.FTZ R32, R12, R11, R5 ;  /* 0x0000000b0c207223 */ /* 0x000fe20000010005 */
[----:B------:R-:W-:-:S02]  /*c760*/  HADD2.F32 R13, -RZ, R13.H0_H0 ;  /* 0x2000000dff0d7230 */ /* 0x000fc40000004100 */
[C---:B------:R-:W-:Y:S01]  /*c770*/  FMUL.FTZ R34, R3.reuse, R24 ;  /* 0x0000001803227220 */ /* 0x040fe20000410000 */
[----:B------:R-:W-:Y:S01]  /*c780*/  F2FP.F16.E4M3.UNPACK_B R11, R26 ;  /* 0x0000001aff0b723e */ /* 0x000fe200020006ff */
[-C--:B------:R-:W-:Y:S01]  /*c790*/  FMUL.FTZ R12, R3, R10.reuse ;  /* 0x0000000a030c7220 */ /* 0x080fe20000410000 */
[----:B------:R-:W-:Y:S02]  /*c7a0*/  HADD2.F32 R5, -RZ, R4.H1_H1 ;  /* 0x30000004ff057230 */ /* 0x000fe40000004100 */
        /* <DEDUP_REMOVED lines=8> */
[C---:B------:R-:W-:Y:S01]  /*c830*/  FMUL.FTZ R13, R5.reuse, R15 ;  /* 0x0000000f050d7220 */ /* 0x040fe20000410000 */
[----:B------:R-:W-:Y:S02]  /*c840*/  HADD2.F32 R3, -RZ, R0.H1_H1 ;  /* 0x30000000ff037230 */ /* 0x000fe40000004100 */
        /* <DEDUP_REMOVED lines=10> */
[----:B------:R-:W-:-:S02]  /*c8f0*/  HADD2.F32 R4, -RZ, R14.H1_H1 ;  /* 0x3000000eff047230 */ /* 0x000fc40000004100 */
[--C-:B------:R-:W-:Y:S02]  /*c900*/  HADD2.F32 R3, -RZ, R7.reuse.H1_H1 ;  /* 0x30000007ff037230 */ /* 0x100fe40000004100 */
[--C-:B------:R-:W-:Y:S02]  /*c910*/  HADD2.F32 R10, -RZ, R26.reuse.H1_H1 ;  /* 0x3000001aff0a7230 */ /* 0x100fe40000004100 */
[----:B------:R-:W-:Y:S02]  /*c920*/  HADD2.F32 R11, -RZ, R26.H0_H0 ;  /* 0x2000001aff0b7230 */ /* 0x000fe40000004100 */
[C---:B------:R-:W-:Y:S01]  /*c930*/  FMUL.FTZ R15, R3.reuse, R4 ;  /* 0x00000004030f7220 */ /* 0x040fe20000410000 */
[----:B------:R-:W-:Y:S02]  /*c940*/  HADD2.F32 R0, -RZ, R6.H1_H1 ;  /* 0x30000006ff007230 */ /* 0x000fe40000004100 */
[----:B------:R-:W-:Y:S02]  /*c950*/  HADD2.F32 R5, -RZ, R14.H0_H0 ;  /* 0x2000000eff057230 */ /* 0x000fe40000004100 */
[----:B------:R-:W-:Y:S01]  /*c960*/  FMUL.FTZ R14, R3, R10 ;  /* 0x0000000a030e7220 */ /* 0x000fe20000410000 */
[----:B------:R-:W-:-:S02]  /*c970*/  HADD2.F32 R7, -RZ, R7.H0_H0 ;  /* 0x20000007ff077230 */ /* 0x000fc40000004100 */
[C---:B------:R-:W-:Y:S01]  /*c980*/  FMUL.FTZ R3, R0.reuse, R11 ;  /* 0x0000000b00037220 */ /* 0x040fe20000410000 */
[----:B------:R-:W-:Y:S02]  /*c990*/  HADD2.F32 R6, -RZ, R6.H0_H0 ;  /* 0x20000006ff067230 */ /* 0x000fe40000004100 */
[-C--:B------:R-:W-:Y:S01]  /*c9a0*/  FMUL.FTZ R0, R0, R5.reuse ;  /* 0x0000000500007220 */ /* 0x080fe20000410000 */
[C---:B------:R-:W-:Y:S01]  /*c9b0*/  FFMA.FTZ R14, R7.reuse, R4, -R14 ;  /* 0x00000004070e7223 */ /* 0x040fe2000001080e */
[----:B------:R-:W-:Y:S01]  /*c9c0*/  FFMA.FTZ R15, R7, R10, R15 ;  /* 0x0000000a070f7223 */ /* 0x000fe2000001000f */
[C---:B------:R-:W-:Y:S01]  /*c9d0*/  FFMA.FTZ R5, R6.reuse, R5, -R3 ;  /* 0x0000000506057223 */ /* 0x040fe20000010803 */
[----:B------:R-:W-:Y:S01]  /*c9e0*/  FFMA.FTZ R0, R6, R11, R0 ;  /* 0x0000000b06007223 */ /* 0x000fe20000010000 */
[----:B------:R-:W-:Y:S02]  /*c9f0*/  F2FP.SATFINITE.E4M3.F32.PACK_AB_MERGE_C R6, R30, R31, RZ ;  /* 0x0000001f1e06723e */ /* 0x000fe400048070ff */
        /* <DEDUP_REMOVED lines=8> */
.L_x_1839:
[----:B------:R-:W-:Y:S05]  /*ca80*/  BSYNC B1 ;  /* 0x0000000000017941 */ /* 0x000fea0003800000 */
.L_x_1838:
[----:B------:R-:W-:Y:S05]  /*ca90*/  @P1 BRA `(.L_x_1837) ;  /* 0x0000004c00fc1947 */ /* 0x000fea0003800000 */
[----:B0123--:R-:W0:Y:S01]  /*caa0*/  LDS.128 R4, [R211+0x1f000] ;  /* 0x01f00000d3047984 */ /* 0x00fe220000000c00 */
[----:B-----5:R-:W-:Y:S02]  /*cab0*/  SHF.R.U32.HI R11, RZ, 0x8, R21 ;  /* 0x00000008ff0b7819 */ /* 0x020fe40000011615 */
[----:B------:R-:W-:Y:S02]  /*cac0*/  LOP3.LUT R10, R21, 0xff, RZ, 0xc0, !PT ;  /* 0x000000ff150a7812 */ /* 0x000fe400078ec0ff */
[----:B------:R-:W-:Y:S02]  /*cad0*/  LOP3.LUT R11, R11, 0xff, RZ, 0xc0, !PT ;  /* 0x000000ff0b0b7812 */ /* 0x000fe400078ec0ff */
[----:B------:R-:W-:Y:S02]  /*cae0*/  SHF.R.U32.HI R15, RZ, 0x8, R9 ;  /* 0x00000008ff0f7819 */ /* 0x000fe40000011609 */
[----:B------:R-:W-:Y:S02]  /*caf0*/  SHF.R.U32.HI R3, RZ, 0x8, R20 ;  /* 0x00000008ff037819 */ /* 0x000fe40000011614 */
[----:B------:R-:W-:-:S02]  /*cb00*/  PRMT R10, R11, 0x7604, R10 ;  /* 0x000076040b0a7816 */ /* 0x000fc4000000000a */
[----:B------:R-:W-:Y:S02]  /*cb10*/  LOP3.LUT R12, R9, 0xff, RZ, 0xc0, !PT ;  /* 0x000000ff090c7812 */ /* 0x000fe400078ec0ff */
[----:B------:R-:W-:Y:S02]  /*cb20*/  LOP3.LUT R15, R15, 0xff, RZ, 0xc0, !PT ;  /* 0x000000ff0f0f7812 */ /* 0x000fe400078ec0ff */
[----:B----4-:R-:W-:Y:S02]  /*cb30*/  SHF.R.U32.HI R14, RZ, 0x10, R9 ;  /* 0x00000010ff0e7819 */ /* 0x010fe40000011609 */
[----:B------:R-:W-:Y:S02]  /*cb40*/  LOP3.LUT R0, R20, 0xff, RZ, 0xc0, !PT ;  /* 0x000000ff14007812 */ /* 0x000fe400078ec0ff */
[----:B------:R-:W-:Y:S02]  /*cb50*/  LOP3.LUT R3, R3, 0xff, RZ, 0xc0, !PT ;  /* 0x000000ff03037812 */ /* 0x000fe400078ec0ff */
[----:B------:R-:W-:-:S02]  /*cb60*/  SHF.R.U32.HI R24, RZ, 0x10, R21 ;  /* 0x00000010ff187819 */ /* 0x000fc40000011615 */
[----:B------:R-:W-:Y:S02]  /*cb70*/  SHF.R.U32.HI R11, RZ, 0x8, R8 ;  /* 0x00000008ff0b7819 */ /* 0x000fe40000011608 */
[----:B------:R-:W-:Y:S01]  /*cb80*/  PRMT R12, R15, 0x7604, R12 ;  /* 0x000076040f0c7816 */ /* 0x000fe2000000000c */
[----:B------:R-:W-:Y:S01]  /*cb90*/  IMAD.U32 R15, R14, 0x10000, RZ ;  /* 0x000100000e0f7824 */ /* 0x000fe200078e00ff */
[----:B------:R-:W-:Y:S02]  /*cba0*/  PRMT R3, R3, 0x7604, R0 ;  /* 0x0000760403037816 */ /* 0x000fe40000000000 */
[----:B------:R-:W-:Y:S01]  /*cbb0*/  LOP3.LUT R13, R11, 0xff, RZ, 0xc0, !PT ;  /* 0x000000ff0b0d7812 */ /* 0x000fe200078ec0ff */
[----:B------:R-:W-:Y:S01]  /*cbc0*/  IMAD.U32 R11, R24, 0x10000, RZ ;  /* 0x00010000180b7824 */ /* 0x000fe200078e00ff */
[----:B------:R-:W-:Y:S02]  /*cbd0*/  LOP3.LUT R0, R8, 0xff, RZ, 0xc0, !PT ;  /* 0x000000ff08007812 */ /* 0x000fe400078ec0ff */
[----:B------:R-:W-:-:S02]  /*cbe0*/  LOP3.LUT R3, R3, 0xff0000, R20, 0xf8, !PT ;  /* 0x00ff000003037812 */ /* 0x000fc400078ef814 */
[----:B------:R-:W-:Y:S02]  /*cbf0*/  PRMT R13, R13, 0x7604, R0 ;  /* 0x000076040d0d7816 */ /* 0x000fe40000000000 */
[----:B------:R-:W-:Y:S02]  /*cc00*/  LOP3.LUT R15, R12, 0xff0000, R15, 0xf8, !PT ;  /* 0x00ff00000c0f7812 */ /* 0x000fe400078ef80f */
[----:B------:R-:W-:Y:S02]  /*cc10*/  LOP3.LUT R11, R10, 0xff0000, R11, 0xf8, !PT ;  /* 0x00ff00000a0b7812 */ /* 0x000fe400078ef80b */
[----:B------:R-:W-:Y:S02]  /*cc20*/  LOP3.LUT R13, R13, 0xff0000, R8, 0xf8, !PT ;  /* 0x00ff00000d0d7812 */ /* 0x000fe400078ef808 */
[----:B------:R-:W-:Y:S02]  /*cc30*/  LOP3.LUT R12, R3, 0xff000000, R20, 0xf8, !PT ;  /* 0xff000000030c7812 */ /* 0x000fe400078ef814 */
[----:B------:R-:W-:-:S02]  /*cc40*/  LOP3.LUT R24, R15, 0xff000000, R9, 0xf8, !PT ;  /* 0xff0000000f187812 */ /* 0x000fc400078ef809 */
[----:B------:R-:W-:Y:S02]  /*cc50*/  LOP3.LUT R20, R11, 0xff000000, R21, 0xf8, !PT ;  /* 0xff0000000b147812 */ /* 0x000fe400078ef815 */
[----:B0-----:R-:W-:Y:S02]  /*cc60*/  F2FP.F16.E4M3.UNPACK_B R0, R6.H1 ;  /* 0x00000006ff00723e */ /* 0x001fe400030006ff */
[----:B------:R-:W-:Y:S02]  /*cc70*/  LOP3.LUT R15, R13, 0xff000000, R8, 0xf8, !PT ;  /* 0xff0000000d0f7812 */ /* 0x000fe400078ef808 */
[----:B------:R-:W-:Y:S01]  /*cc80*/  F2FP.F16.E4M3.UNPACK_B R21, R24 ;  /* 0x00000018ff15723e */ /* 0x000fe200020006ff */
[--C-:B------:R-:W-:Y:S01]  /*cc90*/  HADD2.F32 R9, -RZ, R0.reuse.H1_H1 ;  /* 0x30000000ff097230 */ /* 0x100fe20000004100 */
[----:B------:R-:W-:Y:S01]  /*cca0*/  F2FP.F16.E4M3.UNPACK_B R13, R20 ;  /* 0x00000014ff0d723e */ /* 0x000fe200020006ff */
[----:B------:R-:W-:Y:S01]  /*ccb0*/  HADD2.F32 R8, -RZ, R0.H0_H0 ;  /* 0x20000000ff087230 */ /* 0x000fe20000004100 */
[----:B------:R-:W-:Y:S01]  /*ccc0*/  F2FP.F16.E4M3.UNPACK_B R3, R6 ;  /* 0x00000006ff03723e */ /* 0x000fe200020006ff */
[----:B------:R-:W-:Y:S01]  /*ccd0*/  HADD2.F32 R25, -RZ, R21.H1_H1 ;  /* 0x30000015ff197230 */ /* 0x000fe20000004100 */
[-C--:B------:R-:W-:Y:S01]  /*cce0*/  F2FP.F16.E4M3.UNPACK_B R10, R7.reuse ;  /* 0x00000007ff0a723e */ /* 0x080fe200020006ff */
[----:B------:R-:W-:Y:S01]  /*ccf0*/  HADD2.F32 R14, -RZ, R13.H1_H1 ;  /* 0x3000000dff0e7230 */ /* 0x000fe20000004100 */
[----:B------:R-:W-:-:S02]  /*cd00*/  F2FP.F16.E4M3.UNPACK_B R11, R7.H1 ;  /* 0x00000007ff0b723e */ /* 0x000fc400030006ff */
[C---:B------:R-:W-:Y:S01]  /*cd10*/  FMUL.FTZ R27, R9.reuse, R25 ;  /* 0x00000019091b7220 */ /* 0x040fe20000410000 */
[-C--:B------:R-:W-:Y:S01]  /*cd20*/  F2FP.F16.E4M3.UNPACK_B R6, R5.reuse ;  /* 0x00000005ff06723e */ /* 0x080fe200020006ff */
[-C--:B------:R-:W-:Y:S01]  /*cd30*/  FMUL.FTZ R26, R9, R14.reuse ;  /* 0x0000000e091a7220 */ /* 0x080fe20000410000 */
[----:B------:R-:W-:Y:S01]  /*cd40*/  F2FP.F16.E4M3.UNPACK_B R7, R5.H1 ;  /* 0x00000005ff07723e */ /* 0x000fe200030006ff */
[C---:B------:R-:W-:Y:S01]  /*cd50*/  FFMA.FTZ R27, R8.reuse, R14, -R27 ;  /* 0x0000000e081b7223 */ /* 0x040fe2000001081b */
[----:B------:R-:W-:Y:S02]  /*cd60*/  HADD2.F32 R14, -RZ, R21.H0_H0 ;  /* 0x20000015ff0e7230 */ /* 0x000fe40000004100 */
[----:B------:R-:W-:Y:S01]  /*cd70*/  FFMA.FTZ R28, R8, R25, R26 ;  /* 0x00000019081c7223 */ /* 0x000fe2000001001a */
[----:B------:R-:W-:Y:S01]  /*cd80*/  HADD2.F32 R5, -RZ, R3.H1_H1 ;  /* 0x30000003ff057230 */ /* 0x000fe20000004100 */
[----:B------:R-:W-:Y:S01]  /*cd90*/  F2FP.F16.E4M3.UNPACK_B R24, R24.H1 ;  /* 0x00000018ff18723e */ /* 0x000fe200030006ff */
[----:B------:R-:W-:Y:S01]  /*cda0*/  HADD2.F32 R8, -RZ, R13.H0_H0 ;  /* 0x2000000dff087230 */ /* 0x000fe20000004100 */
[----:B------:R-:W-:Y:S01]  /*cdb0*/  F2FP.F16.E4M3.UNPACK_B R20, R20.H1 ;  /* 0x00000014ff14723e */ /* 0x000fe200030006ff */
[----:B------:R-:W-:-:S02]  /*cdc0*/  HADD2.F32 R3, -RZ, R3.H0_H0 ;  /* 0x20000003ff037230 */ /* 0x000fc40000004100 */
[C---:B------:R-:W-:Y:S01]  /*cdd0*/  FMUL.FTZ R26, R5.reuse, R14 ;  /* 0x0000000e051a7220 */ /* 0x040fe20000410000 */
[----:B------:R-:W-:Y:S02]  /*cde0*/  HADD2.F32 R9, -RZ, R24.H0_H0 ;  /* 0x20000018ff097230 */ /* 0x000fe40000004100 */
[-C--:B------:R-:W-:Y:S01]  /*cdf0*/  FMUL.FTZ R13, R5, R8.reuse ;  /* 0x00000008050d7220 */ /* 0x080fe20000410000 */
[----:B------:R-:W-:Y:S02]  /*ce00*/  HADD2.F32 R5, -RZ, R10.H1_H1 ;  /* 0x3000000aff057230 */ /* 0x000fe40000004100 */
[C---:B------:R-:W-:Y:S01]  /*ce10*/  FFMA.FTZ R26, R3.reuse, R8, -R26 ;  /* 0x00000008031a7223 */ /* 0x040fe2000001081a */
[----:B------:R-:W-:Y:S02]  /*ce20*/  HADD2.F32 R8, -RZ, R20.H0_H0 ;  /* 0x20000014ff087230 */ /* 0x000fe40000004100 */
[----:B------:R-:W-:Y:S01]  /*ce30*/  FFMA.FTZ R25, R3, R14, R13 ;  /* 0x0000000e03197223 */ /* 0x000fe2000001000d */
[----:B------:R-:W-:-:S02]  /*ce40*/  HADD2.F32 R10, -RZ, R10.H0_H0 ;  /* 0x2000000aff0a7230 */ /* 0x000fc40000004100 */
[CC--:B------:R-:W-:Y:S01]  /*ce50*/  FMUL.FTZ R13, R5.reuse, R9.reuse ;  /* 0x00000009050d7220 */ /* 0x0c0fe20000410000 */
[----:B------:R-:W-:Y:S02]  /*ce60*/  HADD2.F32 R24, -RZ, R24.H1_H1 ;  /* 0x30000018ff187230 */ /* 0x000fe40000004100 */
[-C--:B------:R-:W-:Y:S01]  /*ce70*/  FMUL.FTZ R5, R5, R8.reuse ;  /* 0x0000000805057220 */ /* 0x080fe20000410000 */
[--C-:B------:R-:W-:Y:S02]  /*ce80*/  HADD2.F32 R3, -RZ, R11.reuse.H1_H1 ;  /* 0x3000000bff037230 */ /* 0x100fe40000004100 */
[C---:B------:R-:W-:Y:S01]  /*ce90*/  FFMA.FTZ R29, R10.reuse, R8, -R13 ;  /* 0x000000080a1d7223 */ /* 0x040fe2000001080d */
[----:B------:R-:W-:Y:S02]  /*cea0*/  HADD2.F32 R20, -RZ, R20.H1_H1 ;  /* 0x30000014ff147230 */ /* 0x000fe40000004100 */
[----:B------:R-:W-:Y:S01]  /*ceb0*/  FFMA.FTZ R30, R10, R9, R5 ;  /* 0x000000090a1e7223 */ /* 0x000fe20000010005 */
[----:B------:R-:W-:-:S02]  /*cec0*/  HADD2.F32 R11, -RZ, R11.H0_H0 ;  /* 0x2000000bff0b7230 */ /* 0x000fc40000004100 */
[C---:B------:R-:W-:Y:S01]  /*ced0*/  FMUL.FTZ R8, R3.reuse, R24 ;  /* 0x0000001803087220 */ /* 0x040fe20000410000 */
[----:B------:R-:W-:Y:S01]  /*cee0*/  F2FP.F16.E4M3.UNPACK_B R0, R4 ;  /* 0x00000004ff00723e */ /* 0x000fe200020006ff */
[-C--:B------:R-:W-:Y:S01]  /*cef0*/  FMUL.FTZ R10, R3, R20.reuse ;  /* 0x00000014030a7220 */ /* 0x080fe20000410000 */
[-C--:B------:R-:W-:Y:S01]  /*cf00*/  F2FP.F16.E4M3.UNPACK_B R9, R15.reuse ;  /* 0x0000000fff09723e */ /* 0x080fe200020006ff */
[C---:B------:R-:W-:Y:S01]  /*cf10*/  FFMA.FTZ R20, R11.reuse, R20, -R8 ;  /* 0x000000140b147223 */ /* 0x040fe20000010808 */
[----:B------:R-:W-:Y:S01]  /*cf20*/  F2FP.F16.E4M3.UNPACK_B R4, R4.H1 ;  /* 0x00000004ff04723e */ /* 0x000fe200030006ff */
[----:B------:R-:W-:Y:S01]  /*cf30*/  FFMA.FTZ R31, R11, R24, R10 ;  /* 0x000000180b1f7223 */ /* 0x000fe2000001000a */
[-C--:B------:R-:W-:Y:S01]  /*cf40*/  F2FP.F16.E4M3.UNPACK_B R8, R12.reuse ;  /* 0x0000000cff08723e */ /* 0x080fe200020006ff */
[--C-:B------:R-:W-:Y:S01]  /*cf50*/  HADD2.F32 R13, -RZ, R9.reuse.H1_H1 ;  /* 0x30000009ff0d7230 */ /* 0x100fe20000004100 */
[----:B------:R-:W-:Y:S01]  /*cf60*/  F2FP.F16.E4M3.UNPACK_B R12, R12.H1 ;  /* 0x0000000cff0c723e */ /* 0x000fe200030006ff */
[----:B------:R-:W-:Y:S01]  /*cf70*/  HADD2.F32 R10, -RZ, R9.H0_H0 ;  /* 0x20000009ff0a7230 */ /* 0x000fe20000004100 */
[----:B------:R-:W-:Y:S01]  /*cf80*/  F2FP.F16.E4M3.UNPACK_B R15, R15.H1 ;  /* 0x0000000fff0f723e */ /* 0x000fe200030006ff */
[----:B------:R-:W-:-:S02]  /*cf90*/  HADD2.F32 R5, -RZ, R4.H1_H1 ;  /* 0x30000004ff057230 */ /* 0x000fc40000004100 */
[----:B------:R-:W-:Y:S02]  /*cfa0*/  HADD2.F32 R9, -RZ, R8.H1_H1 ;  /* 0x30000008ff097230 */ /* 0x000fe40000004100 */
[----:B------:R-:W-:Y:S02]  /*cfb0*/  HADD2.F32 R3, -RZ, R0.H1_H1 ;  /* 0x30000000ff037230 */ /* 0x000fe40000004100 */
[C---:B------:R-:W-:Y:S01]  /*cfc0*/  FMUL.FTZ R11, R5.reuse, R13 ;  /* 0x0000000d050b7220 */ /* 0x040fe20000410000 */
[----:B------:R-:W-:Y:S02]  /*cfd0*/  HADD2.F32 R8, -RZ, R8.H0_H0 ;  /* 0x20000008ff087230 */ /* 0x000fe40000004100 */
[----:B------:R-:W-:Y:S01]  /*cfe0*/  FMUL.FTZ R21, R5, R9 ;  /* 0x0000000905157220 */ /* 0x000fe20000410000 */
[----:B------:R-:W-:Y:S02]  /*cff0*/  HADD2.F32 R4, -RZ, R4.H0_H0 ;  /* 0x20000004ff047230 */ /* 0x000fe40000004100 */
[----:B------:R-:W-:Y:S01]  /*d000*/  FMUL.FTZ R5, R3, R10 ;  /* 0x0000000a03057220 */ /* 0x000fe20000410000 */
[----:B------:R-:W-:-:S02]  /*d010*/  HADD2.F32 R0, -RZ, R0.H0_H0 ;  /* 0x20000000ff007230 */ /* 0x000fc40000004100 */
[-C--:B------:R-:W-:Y:S01]  /*d020*/  FMUL.FTZ R3, R3, R8.reuse ;  /* 0x0000000803037220 */ /* 0x080fe20000410000 */
[C---:B------:R-:W-:Y:S01]  /*d030*/  FFMA.FTZ R11, R4.reuse, R9, -R11 ;  /* 0x00000009040b7223 */ /* 0x040fe2000001080b */
[----:B------:R-:W-:Y:S01]  /*d040*/  FFMA.FTZ R14, R4, R13, R21 ;  /* 0x0000000d040e7223 */ /* 0x000fe20000010015 */
[C---:B------:R-:W-:Y:S01]  /*d050*/  FFMA.FTZ R9, R0.reuse, R8, -R5 ;  /* 0x0000000800097223 */ /* 0x040fe20000010805 */
[----:B------:R-:W-:Y:S01]  /*d060*/  FFMA.FTZ R10, R0, R10, R3 ;  /* 0x0000000a000a7223 */ /* 0x000fe20000010003 */
[----:B------:R-:W-:Y:S02]  /*d070*/  HADD2.F32 R4, -RZ, R12.H1_H1 ;  /* 0x3000000cff047230 */ /* 0x000fe40000004100 */
[----:B------:R-:W-:Y:S02]  /*d080*/  HADD2.F32 R3, -RZ, R7.H1_H1 ;  /* 0x30000007ff037230 */ /* 0x000fe40000004100 */
[--C-:B------:R-:W-:Y:S02]  /*d090*/  HADD2.F32 R8, -RZ, R15.reuse.H1_H1 ;  /* 0x3000000fff087230 */ /* 0x100fe40000004100 */
[----:B------:R-:W-:-:S02]  /*d0a0*/  HADD2.F32 R15, -RZ, R15.H0_H0 ;  /* 0x2000000fff0f7230 */ /* 0x000fc40000004100 */
[C---:B------:R-:W-:Y:S01]  /*d0b0*/  FMUL.FTZ R13, R3.reuse, R4 ;  /* 0x00000004030d7220 */ /* 0x040fe20000410000 */
[----:B------:R-:W-:Y:S02]  /*d0c0*/  HADD2.F32 R0, -RZ, R6.H1_H1 ;  /* 0x30000006ff007230 */ /* 0x000fe40000004100 */
        /* <DEDUP_REMOVED lines=18> */
[----:B------:R0:W-:Y:S01]  /*d1f0*/  STS.128 [R211+0x1f000], R4 ;  /* 0x01f00004d3007388 */ /* 0x0001e20000000c00 */
[----:B------:R-:W-:Y:S05]  /*d200*/  BRA `(.L_x_1837) ;  /* 0x0000004800207947 */ /* 0x000fea0003800000 */
.L_x_1810:
[----:B------:R-:W0:Y:S01]  /*d210*/  LDC R57, c[0x0][0x448] ;  /* 0x00011200ff397b82 */ /* 0x000e220000000800 */
[----:B------:R-:W-:Y:S01]  /*d220*/  IMAD.MOV.U32 R25, RZ, RZ, R29 ;  /* 0x000000ffff197224 */ /* 0x000fe200078e001d */
[----:B------:R-:W-:Y:S01]  /*d230*/  ULDC.64 UR4, c[0x0][0x3f8] ;  /* 0x0000fe0000047ab9 */ /* 0x000fe20000000a00 */
[----:B------:R-:W-:Y:S01]  /*d240*/  IMAD.MOV.U32 R27, RZ, RZ, R31 ;  /* 0x000000ffff1b7224 */ /* 0x000fe200078e001f */
[----:B------:R-:W-:Y:S01]  /*d250*/  ULDC.64 UR6, c[0x0][0x408] ;  /* 0x0001020000067ab9 */ /* 0x000fe20000000a00 */
        /* <DEDUP_REMOVED lines=20> */
[----:B------:R-:W0:Y:S01]  /*d3a0*/  LDC R59, c[0x0][0x3f4] ;  /* 0x0000fd00ff3b7b82 */ /* 0x000e220000000800 */
[----:B------:R-:W1:Y:S01]  /*d3b0*/  SHFL.IDX PT, R5, R37, RZ, 0x181f ;  /* 0x00181fff25057589 */ /* 0x000e6200000e0000 */
[----:B------:R-:W-:-:S03]  /*d3c0*/  IMAD R57, R190, R57, RZ ;  /* 0x00000039be397224 */ /* 0x000fc600078e02ff */
[----:B------:R-:W2:Y:S04]  /*d3d0*/  SHFL.IDX PT, R14, R55, RZ, 0x181f ;  /* 0x00181fff370e7589 */ /* 0x000ea800000e0000 */
[----:B------:R-:W3:Y:S04]  /*d3e0*/  SHFL.IDX PT, R3, R10, RZ, 0x181f ;  /* 0x00181fff0a037589 */ /* 0x000ee800000e0000 */
[----:B------:R-:W4:Y:S01]  /*d3f0*/  SHFL.IDX PT, R7, R53, RZ, 0x181f ;  /* 0x00181fff35077589 */ /* 0x000f2200000e0000 */
[----:B0-----:R-:W-:-:S04]  /*d400*/  ISETP.GE.AND P0, PT, R16, R59, PT ;  /* 0x0000003b1000720c */ /* 0x001fc80003f06270 */
[----:B------:R-:W-:-:S13]  /*d410*/  ISETP.GE.OR P1, PT, R52, R57, P0 ;  /* 0x000000393400720c */ /* 0x000fda0000726670 */
[C---:B-1----:R-:W-:Y:S02]  /*d420*/  @!P1 IADD3 R0, P2, R16.reuse, R5, RZ ;  /* 0x0000000510009210 */ /* 0x042fe40007f5e0ff */
[----:B--2---:R-:W-:Y:S02]  /*d430*/  @!P1 IADD3 R14, P3, R16, R14, RZ ;  /* 0x0000000e100e9210 */ /* 0x004fe40007f7e0ff */
[----:B------:R-:W-:Y:S01]  /*d440*/  @!P1 MOV R4, R0 ;  /* 0x0000000000049202 */ /* 0x000fe20000000f00 */
[--C-:B---3--:R-:W-:Y:S02]  /*d450*/  @!P1 IMAD.X R5, R3, 0x1, R17.reuse, P2 ;  /* 0x0000000103059824 */ /* 0x108fe400010e0611 */
[----:B----4-:R-:W-:Y:S02]  /*d460*/  @!P1 IMAD.X R3, R7, 0x1, R17, P3 ;  /* 0x0000000107039824 */ /* 0x010fe400018e0611 */
[----:B------:R-:W-:Y:S02]  /*d470*/  @!P1 IMAD.MOV.U32 R24, RZ, RZ, R14 ;  /* 0x000000ffff189224 */ /* 0x000fe400078e000e */
[----:B------:R-:W-:Y:S01]  /*d480*/  @!P1 IMAD.MOV.U32 R25, RZ, RZ, R3 ;  /* 0x000000ffff199224 */ /* 0x000fe200078e0003 */
[----:B------:R-:W2:Y:S05]  /*d490*/  @!P1 LD.E.128 R4, desc[UR36][R4.64] ;  /* 0x0000002404049980 */ /* 0x000eaa000c101d00 */
[----:B------:R-:W3:Y:S01]  /*d4a0*/  @!P1 LD.E.128 R24, desc[UR36][R24.64] ;  /* 0x0000002418189980 */ /* 0x000ee2000c101d00 */
[----:B------:R-:W-:-:S02]  /*d4b0*/  CS2R R20, SRZ ;  /* 0x0000000000147805 */ /* 0x000fc4000001ff00 */
[----:B------:R-:W-:Y:S02]  /*d4c0*/  CS2R R38, SRZ ;  /* 0x0000000000267805 */ /* 0x000fe4000001ff00 */
[----:B------:R-:W-:Y:S01]  /*d4d0*/  CS2R R40, SRZ ;  /* 0x0000000000287805 */ /* 0x000fe2000001ff00 */
[----:B------:R0:W1:Y:S01]  /*d4e0*/  SHFL.IDX PT, R3, R10, 0x1, 0x181f ;  /* 0x00381f000a037f89 */ /* 0x00006200000e0000 */
[----:B------:R-:W-:-:S03]  /*d4f0*/  CS2R R42, SRZ ;  /* 0x00000000002a7805 */ /* 0x000fc6000001ff00 */
[----:B------:R0:W4:Y:S04]  /*d500*/  SHFL.IDX PT, R9, R37, 0x1, 0x181f ;  /* 0x00381f0025097f89 */ /* 0x00012800000e0000 */
[----:B------:R0:W0:Y:S04]  /*d510*/  SHFL.IDX PT, R33, R53, 0x1, 0x181f ;  /* 0x00381f0035217f89 */ /* 0x00002800000e0000 */
[----:B------:R0:W0:Y:S01]  /*d520*/  SHFL.IDX PT, R14, R55, 0x1, 0x181f ;  /* 0x00381f00370e7f89 */ /* 0x00002200000e0000 */
[----:B--2---:R-:W-:Y:S02]  /*d530*/  @!P1 IMAD.MOV.U32 R20, RZ, RZ, R4 ;  /* 0x000000ffff149224 */ /* 0x004fe400078e0004 */
[----:B------:R-:W-:Y:S01]  /*d540*/  @!P1 IMAD.MOV.U32 R21, RZ, RZ, R5 ;  /* 0x000000ffff159224 */ /* 0x000fe200078e0005 */
[----:B------:R-:W-:Y:S01]  /*d550*/  CS2R R4, SRZ ;  /* 0x0000000000047805 */ /* 0x000fe2000001ff00 */
[----:B------:R-:W-:Y:S01]  /*d560*/  @!P1 IMAD.MOV.U32 R38, RZ, RZ, R6 ;  /* 0x000000ffff269224 */ /* 0x000fe200078e0006 */
[----:B---3--:R-:W-:Y:S01]  /*d570*/  @!P1 MOV R40, R24 ;  /* 0x0000001800289202 */ /* 0x008fe20000000f00 */
[----:B------:R-:W-:-:S02]  /*d580*/  @!P1 IMAD.MOV.U32 R39, RZ, RZ, R7 ;  /* 0x000000ffff279224 */ /* 0x000fc400078e0007 */
[----:B------:R-:W-:Y:S02]  /*d590*/  @!P1 IMAD.MOV.U32 R41, RZ, RZ, R25 ;  /* 0x000000ffff299224 */ /* 0x000fe400078e0019 */
[----:B------:R-:W-:Y:S02]  /*d5a0*/  @!P1 IMAD.MOV.U32 R42, RZ, RZ, R26 ;  /* 0x000000ffff2a9224 */ /* 0x000fe400078e001a */
[----:B01--4-:R-:W-:-:S07]  /*d5b0*/  @!P1 IMAD.MOV.U32 R43, RZ, RZ, R27 ;  /* 0x000000ffff2b9224 */ /* 0x013fce00078e001b */
.L_x_2180:
[----:B------:R-:W-:Y:S01]  /*d5c0*/  VIADD R0, R52, 0x20 ;  /* 0x0000002034007836 */ /* 0x000fe20000000000 */
[----:B------:R-:W-:Y:S01]  /*d5d0*/  BSSY B1, `(.L_x_1841) ;  /* 0x0000010000017945 */ /* 0x000fe20003800000 */
[----:B------:R-:W-:Y:S02]  /*d5e0*/  CS2R R6, SRZ ;  /* 0x0000000000067805 */ /* 0x000fe4000001ff00 */
[----:B------:R-:W-:Y:S02]  /*d5f0*/  CS2R R28, SRZ ;  /* 0x00000000001c7805 */ /* 0x000fe4000001ff00 */
[----:B------:R-:W-:Y:S02]  /*d600*/  CS2R R30, SRZ ;  /* 0x00000000001e7805 */ /* 0x000fe4000001ff00 */
[----:B------:R-:W-:-:S13]  /*d610*/  ISETP.GE.AND P1, PT, R0, R57, PT ;  /* 0x000000390000720c */ /* 0x000fda0003f26270 */
[----:B------:R-:W-:Y:S05]  /*d620*/  @P1 BRA `(.L_x_1842) ;  /* 0x0000000000281947 */ /* 0x000fea0003800000 */
[----:B------:R-:W-:Y:S02]  /*d630*/  CS2R R6, SRZ ;  /* 0x0000000000067805 */ /* 0x000fe4000001ff00 */
[----:B------:R-:W-:Y:S02]  /*d640*/  CS2R R28, SRZ ;  /* 0x00000000001c7805 */ /* 0x000fe4000001ff00 */
[----:B------:R-:W-:Y:S01]  /*d650*/  CS2R R30, SRZ ;  /* 0x00000000001e7805 */ /* 0x000fe2000001ff00 */
[----:B------:R-:W-:Y:S06]  /*d660*/  @P0 BRA `(.L_x_1842) ;  /* 0x0000000000180947 */ /* 0x000fec0003800000 */
[C---:B------:R-:W-:Y:S02]  /*d670*/  IADD3 R28, P1, R16.reuse, R9, RZ ;  /* 0x00000009101c7210 */ /* 0x040fe40007f3e0ff */
[----:B------:R-:W-:-:S03]  /*d680*/  IADD3 R4, P2, R16, R14, RZ ;  /* 0x0000000e10047210 */ /* 0x000fc60007f5e0ff */
[--C-:B------:R-:W-:Y:S02]  /*d690*/  IMAD.X R29, R3, 0x1, R17.reuse, P1 ;  /* 0x00000001031d7824 */ /* 0x100fe400008e0611 */
[----:B------:R-:W-:-:S04]  /*d6a0*/  IMAD.X R5, R33, 0x1, R17, P2 ;  /* 0x0000000121057824 */ /* 0x000fc800010e0611 */
[----:B------:R-:W5:Y:S04]  /*d6b0*/  LD.E.128 R28, desc[UR36][R28.64] ;  /* 0x000000241c1c7980 */ /* 0x000f68000c101d00 */
[----:B------:R-:W5:Y:S02]  /*d6c0*/  LD.E.128 R4, desc[UR36][R4.64] ;  /* 0x0000002404047980 */ /* 0x000f64000c101d00 */
.L_x_1842:
[----:B------:R-:W-:Y:S05]  /*d6d0*/  BSYNC B1 ;  /* 0x0000000000017941 */ /* 0x000fea0003800000 */
.L_x_1841:
[----:B------:R-:W-:-:S03]  /*d6e0*/  UMOV UR4, 0xffffffff ;  /* 0xffffffff00047882 */ /* 0x000fc60000000000 */
[----:B------:R-:W-:Y:S05]  /*d6f0*/  BRA.DIV UR4, `(.L_x_1843) ;  /* 0x000001b604987947 */ /* 0x000fea000b800000 */
[----:B------:R-:W0:Y:S01]  /*d700*/  SHFL.IDX PT, R9, R37, 0x2, 0x181f ;  /* 0x00581f0025097f89 */ /* 0x000e2200000e0000 */
[----:B------:R-:W-:-:S03]  /*d710*/  IADD3 R0, R52, 0x40, RZ ;  /* 0x0000004034007810 */ /* 0x000fc60007ffe0ff */
[----:B------:R-:W1:Y:S01]  /*d720*/  SHFL.IDX PT, R14, R55, 0x2, 0x181f ;  /* 0x00581f00370e7f89 */ /* 0x000e6200000e0000 */
[----:B------:R-:W-:-:S03]  /*d730*/  ISETP.GE.OR P1, PT, R0, R57, P0 ;  /* 0x000000390000720c */ /* 0x000fc60000726670 */
[----:B------:R-:W2:Y:S04]  /*d740*/  SHFL.IDX PT, R3, R10, 0x2, 0x181f ;  /* 0x00581f000a037f89 */ /* 0x000ea800000e0000 */
[----:B------:R-:W3:Y:S06]  /*d750*/  SHFL.IDX PT, R25, R53, 0x2, 0x181f ;  /* 0x00581f0035197f89 */ /* 0x000eec00000e0000 */
[----:B0-----:R-:W-:-:S02]  /*d760*/  @!P1 IADD3 R0, P2, R16, R9, RZ ;  /* 0x0000000910009210 */ /* 0x001fc40007f5e0ff */
[----:B-1----:R-:W-:-:S03]  /*d770*/  @!P1 IADD3 R14, P3, R16, R14, RZ ;  /* 0x0000000e100e9210 */ /* 0x002fc60007f7e0ff */
[----:B------:R-:W-:Y:S02]  /*d780*/  @!P1 IMAD.MOV.U32 R8, RZ, RZ, R0 ;  /* 0x000000ffff089224 */ /* 0x000fe400078e0000 */
[--C-:B--2---:R-:W-:Y:S02]  /*d790*/  @!P1 IMAD.X R9, R3, 0x1, R17.reuse, P2 ;  /* 0x0000000103099824 */ /* 0x104fe400010e0611 */
[----:B---3--:R-:W-:Y:S02]  /*d7a0*/  @!P1 IMAD.X R3, R25, 0x1, R17, P3 ;  /* 0x0000000119039824 */ /* 0x008fe400018e0611 */
[----:B------:R-:W-:Y:S01]  /*d7b0*/  @!P1 IMAD.MOV.U32 R32, RZ, RZ, R14 ;  /* 0x000000ffff209224 */ /* 0x000fe200078e000e */
[----:B------:R0:W2:Y:S01]  /*d7c0*/  @!P1 LD.E.128 R24, desc[UR36][R8.64] ;  /* 0x0000002408189980 */ /* 0x0000a2000c101d00 */
[----:B------:R-:W-:-:S06]  /*d7d0*/  @!P1 IMAD.MOV.U32 R33, RZ, RZ, R3 ;  /* 0x000000ffff219224 */ /* 0x000fcc00078e0003 */
[----:B------:R-:W3:Y:S01]  /*d7e0*/  @!P1 LD.E.128 R32, desc[UR36][R32.64] ;  /* 0x0000002420209980 */ /* 0x000ee2000c101d00 */
[----:B------:R-:W-:Y:S02]  /*d7f0*/  CS2R R44, SRZ ;  /* 0x00000000002c7805 */ /* 0x000fe4000001ff00 */
[----:B------:R-:W-:Y:S02]  /*d800*/  CS2R R46, SRZ ;  /* 0x00000000002e7805 */ /* 0x000fe4000001ff00 */
[----:B------:R-:W-:Y:S01]  /*d810*/  CS2R R48, SRZ ;  /* 0x0000000000307805 */ /* 0x000fe2000001ff00 */
[----:B------:R-:W1:Y:S01]  /*d820*/  SHFL.IDX PT, R37, R37, 0x3, 0x181f ;  /* 0x00781f0025257f89 */ /* 0x000e6200000e0000 */
[----:B------:R-:W-:Y:S02]  /*d830*/  CS2R R50, SRZ ;  /* 0x0000000000327805 */ /* 0x000fe4000001ff00 */
[----:B0-----:R-:W-:Y:S01]  /*d840*/  CS2R R8, SRZ ;  /* 0x0000000000087805 */ /* 0x001fe2000001ff00 */
[----:B------:R0:W4:Y:S04]  /*d850*/  SHFL.IDX PT, R3, R10, 0x3, 0x181f ;  /* 0x00781f000a037f89 */ /* 0x00012800000e0000 */
[----:B------:R-:W0:Y:S04]  /*d860*/  SHFL.IDX PT, R55, R55, 0x3, 0x181f ;  /* 0x00781f0037377f89 */ /* 0x000e2800000e0000 */
[----:B------:R-:W0:Y:S01]  /*d870*/  SHFL.IDX PT, R53, R53, 0x3, 0x181f ;  /* 0x00781f0035357f89 */ /* 0x000e2200000e0000 */
[----:B--2---:R-:W-:Y:S01]  /*d880*/  @!P1 IMAD.MOV.U32 R44, RZ, RZ, R24 ;  /* 0x000000ffff2c9224 */ /* 0x004fe200078e0018 */
[----:B------:R-:W-:Y:S01]  /*d890*/  @!P1 MOV R45, R25 ;  /* 0x00000019002d9202 */ /* 0x000fe20000000f00 */
[----:B------:R-:W-:-:S02]  /*d8a0*/  @!P1 IMAD.MOV.U32 R46, RZ, RZ, R26 ;  /* 0x000000ffff2e9224 */ /* 0x000fc400078e001a */
[----:B------:R-:W-:Y:S02]  /*d8b0*/  @!P1 IMAD.MOV.U32 R47, RZ, RZ, R27 ;  /* 0x000000ffff2f9224 */ /* 0x000fe400078e001b */
[----:B---3--:R-:W-:Y:S02]  /*d8c0*/  @!P1 IMAD.MOV.U32 R48, RZ, RZ, R32 ;  /* 0x000000ffff309224 */ /* 0x008fe400078e0020 */
[----:B------:R-:W-:Y:S02]  /*d8d0*/  @!P1 IMAD.MOV.U32 R49, RZ, RZ, R33 ;  /* 0x000000ffff319224 */ /* 0x000fe400078e0021 */
[----:B------:R-:W-:Y:S02]  /*d8e0*/  @!P1 IMAD.MOV.U32 R50, RZ, RZ, R34 ;  /* 0x000000ffff329224 */ /* 0x000fe400078e0022 */
[----:B01--4-:R-:W-:-:S07]  /*d8f0*/  @!P1 IMAD.MOV.U32 R51, RZ, RZ, R35 ;  /* 0x000000ffff339224 */ /* 0x013fce00078e0023 */
.L_x_2190:
[----:B------:R-:W-:Y:S01]  /*d900*/  IADD3 R52, R52, 0x60, RZ ;  /* 0x0000006034347810 */ /* 0x000fe20007ffe0ff */
[----:B------:R-:W-:Y:S01]  /*d910*/  BSSY B1, `(.L_x_1844) ;  /* 0x0000014000017945 */ /* 0x000fe20003800000 */
[----:B------:R-:W-:Y:S02]  /*d920*/  LEA.HI R0, R217, R217, RZ, 0x1 ;  /* 0x000000d9d9007211 */ /* 0x000fe400078f08ff */
[----:B------:R-:W-:Y:S02]  /*d930*/  CS2R R10, SRZ ;  /* 0x00000000000a7805 */ /* 0x000fe4000001ff00 */
[----:B------:R-:W-:Y:S02]  /*d940*/  ISETP.GE.AND P1, PT, R52, R57, PT ;  /* 0x000000393400720c */ /* 0x000fe40003f26270 */
[----:B------:R-:W-:Y:S02]  /*d950*/  CS2R R12, SRZ ;  /* 0x00000000000c7805 */ /* 0x000fe4000001ff00 */
[----:B------:R-:W-:-:S02]  /*d960*/  LOP3.LUT R0, R0, 0xfffffffe, RZ, 0xc0, !PT ;  /* 0xfffffffe00007812 */ /* 0x000fc400078ec0ff */
[----:B------:R-:W-:-:S03]  /*d970*/  CS2R R14, SRZ ;  /* 0x00000000000e7805 */ /* 0x000fc6000001ff00 */
[----:B------:R-:W-:-:S05]  /*d980*/  IMAD.IADD R0, R217, 0x1, -R0 ;  /* 0x00000001d9007824 */ /* 0x000fca00078e0a00 */
[----:B------:R-:W-:Y:S01]  /*d990*/  SHF.L.U32 R25, R0, 0x1f, RZ ;  /* 0x0000001f00197819 */ /* 0x000fe200000006ff */
[----:B------:R-:W-:Y:S06]  /*d9a0*/  @P1 BRA `(.L_x_1845) ;  /* 0x0000000000281947 */ /* 0x000fec0003800000 */
        /* <DEDUP_REMOVED lines=10> */
.L_x_1845:
[----:B------:R-:W-:Y:S05]  /*da50*/  BSYNC B1 ;  /* 0x0000000000017941 */ /* 0x000fea0003800000 */
.L_x_1844:
[----:B------:R-:W0:Y:S01]  /*da60*/  SYNCS.PHASECHK.TRANS64.TRYWAIT P4, [R184+URZ+0x28400], R25 ;  /* 0x02840019b80075a7 */ /* 0x000e22000808017f */
[----:B------:R-:W-:Y:S01]  /*da70*/  VIADD R24, R189, 0x40 ;  /* 0x00000040bd187836 */ /* 0x000fe20000000000 */
[----:B------:R-:W-:Y:S01]  /*da80*/  VIADDMNMX R0, R57, -R202, 0x80, PT ;  /* 0x0000008039007446 */ /* 0x000fe200038009ca */
[C---:B------:R-:W-:Y:S01]  /*da90*/  VIADD R3, R189.reuse, 0x60 ;  /* 0x00000060bd037836 */ /* 0x040fe20000000000 */
[----:B------:R-:W-:Y:S02]  /*daa0*/  BSSY B1, `(.L_x_1846) ;  /* 0x0000006000017945 */ /* 0x000fe40003800000 */
[-C--:B------:R-:W-:Y:S02]  /*dab0*/  ISETP.GE.OR P3, PT, R189, R0.reuse, P0 ;  /* 0x00000000bd00720c */ /* 0x080fe40000766670 */
[-C--:B------:R-:W-:Y:S02]  /*dac0*/  ISETP.GE.OR P2, PT, R227, R0.reuse, P0 ;  /* 0x00000000e300720c */ /* 0x080fe40000746670 */
[----:B------:R-:W-:-:S02]  /*dad0*/  ISETP.GE.OR P1, PT, R24, R0, P0 ;  /* 0x000000001800720c */ /* 0x000fc40000726670 */
[----:B------:R-:W-:Y:S01]  /*dae0*/  ISETP.GE.OR P0, PT, R3, R0, P0 ;  /* 0x000000000300720c */ /* 0x000fe20000706670 */
[----:B0-----:R-:W-:-:S12]  /*daf0*/  @!P4 BRA `(.L_x_1847) ;  /* 0x000001b400bcc947 */ /* 0x001fd80003800000 */
.L_x_2191:
[----:B------:R-:W-:Y:S05]  /*db00*/  BSYNC B1 ;  /* 0x0000000000017941 */ /* 0x000fea0003800000 */
.L_x_1846:
[----:B------:R-:W-:Y:S04]  /*db10*/  BSSY B1, `(.L_x_1848) ;  /* 0x0000101000017945 */ /* 0x000fe80003800000 */
[----:B------:R-:W-:Y:S05]  /*db20*/  @P3 BRA `(.L_x_1849) ;  /* 0x0000000c00fc3947 */ /* 0x000fea0003800000 */
[----:B------:R-:W-:Y:S02]  /*db30*/  SHF.R.U32.HI R0, RZ, 0x8, R20 ;  /* 0x00000008ff007819 */ /* 0x000fe40000011614 */
[----:B------:R-:W-:Y:S02]  /*db40*/  LOP3.LUT R24, R20, 0xff, RZ, 0xc0, !PT ;  /* 0x000000ff14187812 */ /* 0x000fe400078ec0ff */
[----:B------:R-:W-:Y:S02]  /*db50*/  LOP3.LUT R3, R0, 0xff, RZ, 0xc0, !PT ;  /* 0x000000ff00037812 */ /* 0x000fe400078ec0ff */
[----:B------:R-:W-:Y:S02]  /*db60*/  LEA.HI R0, R59, R214, RZ, 0x1c ;  /* 0x000000d63b007211 */ /* 0x000fe400078fe0ff */
[----:B------:R-:W-:Y:S02]  /*db70*/  PRMT R52, R3, 0x7604, R24 ;  /* 0x0000760403347816 */ /* 0x000fe40000000018 */
[----:B------:R-:W-:-:S02]  /*db80*/  SHF.R.S32.HI R3, RZ, 0x1f, R0 ;  /* 0x0000001fff037819 */ /* 0x000fc40000011400 */
[----:B------:R-:W-:Y:S02]  /*db90*/  SHF.R.U32.HI R35, RZ, 0x3, R206 ;  /* 0x00000003ff237819 */ /* 0x000fe400000116ce */
[----:B------:R-:W-:Y:S01]  /*dba0*/  LEA.HI R24, R3, R0, RZ, 0x3 ;  /* 0x0000000003187211 */ /* 0x000fe200078f18ff */
[----:B------:R-:W-:Y:S01]  /*dbb0*/  IMAD.SHL.U32 R3, R0, 0x10, RZ ;  /* 0x0000001000037824 */ /* 0x000fe200078e00ff */
[----:B------:R-:W-:Y:S02]  /*dbc0*/  SHF.R.U32.HI R0, RZ, 0x8, R40 ;  /* 0x00000008ff007819 */ /* 0x000fe40000011628 */
[----:B------:R-:W-:Y:S02]  /*dbd0*/  SHF.L.U32 R24, R24, 0xb, RZ ;  /* 0x0000000b18187819 */ /* 0x000fe400000006ff */
[----:B------:R-:W-:Y:S02]  /*dbe0*/  LOP3.LUT R3, R206, 0x70, R3, 0xf8, !PT ;  /* 0x00000070ce037812 */ /* 0x000fe400078ef803 */
[----:B------:R-:W-:-:S02]  /*dbf0*/  LOP3.LUT R33, R0, 0xff, RZ, 0xc0, !PT ;  /* 0x000000ff00217812 */ /* 0x000fc400078ec0ff */
[----:B------:R-:W-:Y:S02]  /*dc00*/  LOP3.LUT R0, R3, R35, RZ, 0x3c, !PT ;  /* 0x0000002303007212 */ /* 0x000fe400078e3cff */
[----:B------:R-:W-:Y:S02]  /*dc10*/  SHF.R.U32.HI R27, RZ, 0x8, R39 ;  /* 0x00000008ff1b7819 */ /* 0x000fe40000011627 */
[----:B------:R-:W-:Y:S02]  /*dc20*/  LOP3.LUT R3, R24, 0xffffc000, RZ, 0xc0, !PT ;  /* 0xffffc00018037812 */ /* 0x000fe400078ec0ff */
[----:B0-----:R-:W-:Y:S02]  /*dc30*/  SHF.R.U32.HI R25, RZ, 0x8, R21 ;  /* 0x00000008ff197819 */ /* 0x001fe40000011615 */
[----:B------:R-:W-:Y:S02]  /*dc40*/  LOP3.LUT R32, R39, 0xff, RZ, 0xc0, !PT ;  /* 0x000000ff27207812 */ /* 0x000fe400078ec0ff */
[----:B------:R-:W-:-:S02]  /*dc50*/  LOP3.LUT R34, R40, 0xff, RZ, 0xc0, !PT ;  /* 0x000000ff28227812 */ /* 0x000fc400078ec0ff */
[----:B------:R-:W-:Y:S02]  /*dc60*/  LOP3.LUT R27, R27, 0xff, RZ, 0xc0, !PT ;  /* 0x000000ff1b1b7812 */ /* 0x000fe400078ec0ff */
[----:B------:R-:W-:Y:S02]  /*dc70*/  IADD3 R3, R0, R3, R210 ;  /* 0x0000000300037210 */ /* 0x000fe40007ffe0d2 */
[----:B------:R-:W-:Y:S02]  /*dc80*/  SHF.R.U32.HI R0, RZ, 0x8, R41 ;  /* 0x00000008ff007819 */ /* 0x000fe40000011629 */
[----:B------:R-:W-:Y:S02]  /*dc90*/  LOP3.LUT R26, R21, 0xff, RZ, 0xc0, !PT ;  /* 0x000000ff151a7812 */ /* 0x000fe400078ec0ff */
[----:B------:R-:W-:Y:S02]  /*dca0*/  LOP3.LUT R25, R25, 0xff, RZ, 0xc0, !PT ;  /* 0x000000ff19197812 */ /* 0x000fe400078ec0ff */
[----:B------:R-:W-:-:S02]  /*dcb0*/  PRMT R58, R27, 0x7604, R32 ;  /* 0x000076041b3a7816 */ /* 0x000fc40000000020 */
[----:B------:R-:W-:Y:S02]  /*dcc0*/  PRMT R57, R33, 0x7604, R34 ;  /* 0x0000760421397816 */ /* 0x000fe40000000022 */
[----:B------:R-:W-:Y:S02]  /*dcd0*/  LOP3.LUT R33, R41, 0xff, RZ, 0xc0, !PT ;  /* 0x000000ff29217812 */ /* 0x000fe400078ec0ff */
[----:B------:R-:W-:Y:S02]  /*dce0*/  SHF.R.U32.HI R32, RZ, 0x8, R42 ;  /* 0x00000008ff207819 */ /* 0x000fe4000001162a */
[----:B------:R-:W-:Y:S02]  /*dcf0*/  SHF.R.U32.HI R34, RZ, 0x8, R43 ;  /* 0x00000008ff227819 */ /* 0x000fe4000001162b */
[----:B------:R-:W-:Y:S02]  /*dd00*/  LOP3.LUT R0, R0, 0xff, RZ, 0xc0, !PT ;  /* 0x000000ff00007812 */ /* 0x000fe400078ec0ff */
[----:B------:R-:W-:-:S02]  /*dd10*/  PRMT R54, R25, 0x7604, R26 ;  /* 0x0000760419367816 */ /* 0x000fc4000000001a */
[----:B------:R-:W-:Y:S02]  /*dd20*/  SHF.R.U32.HI R25, RZ, 0x8, R38 ;  /* 0x00000008ff197819 */ /* 0x000fe40000011626 */
[----:B------:R-:W-:Y:S02]  /*dd30*/  LOP3.LUT R35, R42, 0xff, RZ, 0xc0, !PT ;  /* 0x000000ff2a237812 */ /* 0x000fe400078ec0ff */
[----:B------:R-:W-:Y:S02]  /*dd40*/  LOP3.LUT R32, R32, 0xff, RZ, 0xc0, !PT ;  /* 0x000000ff20207812 */ /* 0x000fe400078ec0ff */
[----:B------:R-:W-:Y:S02]  /*dd50*/  LOP3.LUT R34, R34, 0xff, RZ, 0xc0, !PT ;  /* 0x000000ff22227812 */ /* 0x000fe400078ec0ff */
[----:B------:R-:W-:Y:S01]  /*dd60*/  PRMT R61, R0, 0x7604, R33 ;  /* 0x00007604003d7816 */ /* 0x000fe20000000021 */
[----:B------:R-:W-:Y:S01]  /*dd70*/  IMAD.IADD R0, R184, 0x1, R3 ;  /* 0x00000001b8007824 */ /* 0x000fe200078e0203 */
[----:B------:R-:W-:-:S02]  /*dd80*/  LOP3.LUT R37, R43, 0xff, RZ, 0xc0, !PT ;  /* 0x000000ff2b257812 */ /* 0x000fc400078ec0ff */
[----:B------:R-:W-:Y:S02]  /*dd90*/  LOP3.LUT R26, R38, 0xff, RZ, 0xc0, !PT ;  /* 0x000000ff261a7812 */ /* 0x000fe400078ec0ff */
[----:B------:R-:W-:Y:S02]  /*dda0*/  LOP3.LUT R25, R25, 0xff, RZ, 0xc0, !PT ;  /* 0x000000ff19197812 */ /* 0x000fe400078ec0ff */
[----:B------:R-:W-:Y:S02]  /*ddb0*/  PRMT R63, R32, 0x7604, R35 ;  /* 0x00007604203f7816 */ /* 0x000fe40000000023 */
[----:B------:R-:W-:Y:S02]  /*ddc0*/  PRMT R67, R34, 0x7604, R37 ;  /* 0x0000760422437816 */ /* 0x000fe40000000025 */
[----:B------:R-:W0:Y:S01]  /*ddd0*/  LDS.128 R32, [R0+0x18000] ;  /* 0x0180000000207984 */ /* 0x000e220000000c00 */
[----:B------:R-:W-:Y:S02]  /*dde0*/  PRMT R56, R25, 0x7604, R26 ;  /* 0x0000760419387816 */ /* 0x000fe4000000001a */
[----:B------:R-:W-:Y:S01]  /*ddf0*/  SHF.R.U32.HI R37, RZ, 0x10, R21 ;  /* 0x00000010ff257819 */ /* 0x000fe20000011615 */
[----:B------:R-:W1:Y:S01]  /*de00*/  LDS.128 R24, [R211+0x18000] ;  /* 0x01800000d3187984 */ /* 0x000e620000000c00 */
[----:B------:R-:W-:-:S02]  /*de10*/  SHF.R.U32.HI R53, RZ, 0x10, R38 ;  /* 0x00000010ff357819 */ /* 0x000fc40000011626 */
[----:B------:R-:W-:Y:S02]  /*de20*/  LOP3.LUT R37, R37, 0xff, RZ, 0xc0, !PT ;  /* 0x000000ff25257812 */ /* 0x000fe400078ec0ff */
[----:B------:R-:W-:Y:S02]  /*de30*/  SHF.R.U32.HI R3, RZ, 0x10, R20 ;  /* 0x00000010ff037819 */ /* 0x000fe40000011614 */
[----:B------:R-:W-:Y:S02]  /*de40*/  LOP3.LUT R53, R53, 0xff, RZ, 0xc0, !PT ;  /* 0x000000ff35357812 */ /* 0x000fe400078ec0ff */
[----:B------:R-:W-:Y:S02]  /*de50*/  SHF.R.U32.HI R55, RZ, 0x10, R39 ;  /* 0x00000010ff377819 */ /* 0x000fe40000011627 */
[----:B------:R-:W-:Y:S02]  /*de60*/  PRMT R37, R37, 0x7054, R54 ;  /* 0x0000705425257816 */ /* 0x000fe40000000036 */
[----:B------:R-:W-:-:S02]  /*de70*/  SHF.R.U32.HI R54, RZ, 0x10, R41 ;  /* 0x00000010ff367819 */ /* 0x000fc40000011629 */
[----:B------:R-:W-:Y:S02]  /*de80*/  LOP3.LUT R3, R3, 0xff, RZ, 0xc0, !PT ;  /* 0x000000ff03037812 */ /* 0x000fe400078ec0ff */
[----:B------:R-:W-:Y:S02]  /*de90*/  PRMT R53, R53, 0x7054, R56 ;  /* 0x0000705435357816 */ /* 0x000fe40000000038 */
[----:B------:R-:W-:Y:S02]  /*dea0*/  LOP3.LUT R55, R55, 0xff, RZ, 0xc0, !PT ;  /* 0x000000ff37377812 */ /* 0x000fe400078ec0ff */
[----:B------:R-:W-:Y:S02]  /*deb0*/  SHF.R.U32.HI R56, RZ, 0x10, R42 ;  /* 0x00000010ff387819 */ /* 0x000fe4000001162a */
[----:B------:R-:W-:Y:S02]  /*dec0*/  LOP3.LUT R54, R54, 0xff, RZ, 0xc0, !PT ;  /* 0x000000ff36367812 */ /* 0x000fe400078ec0ff */
[----:B------:R-:W-:-:S02]  /*ded0*/  PRMT R3, R3, 0x7054, R52 ;  /* 0x0000705403037816 */ /* 0x000fc40000000034 */
[----:B------:R-:W-:Y:S02]  /*dee0*/  PRMT R55, R55, 0x7054, R58 ;  /* 0x0000705437377816 */ /* 0x000fe4000000003a */
[----:B------:R-:W-:Y:S02]  /*def0*/  SHF.R.U32.HI R52, RZ, 0x10, R40 ;  /* 0x00000010ff347819 */ /* 0x000fe40000011628 */
[----:B------:R-:W-:Y:S02]  /*df00*/  LOP3.LUT R56, R56, 0xff, RZ, 0xc0, !PT ;  /* 0x000000ff38387812 */ /* 0x000fe400078ec0ff */
[----:B------:R-:W-:Y:S02]  /*df10*/  SHF.R.U32.HI R58, RZ, 0x10, R43 ;  /* 0x00000010ff3a7819 */ /* 0x000fe4000001162b */
[----:B------:R-:W-:Y:S02]  /*df20*/  PRMT R61, R54, 0x7054, R61 ;  /* 0x00007054363d7816 */ /* 0x000fe4000000003d */
[----:B------:R-:W-:-:S02]  /*df30*/  LOP3.LUT R52, R52, 0xff, RZ, 0xc0, !PT ;  /* 0x000000ff34347812 */ /* 0x000fc400078ec0ff */
[----:B------:R-:W-:Y:S02]  /*df40*/  PRMT R65, R56, 0x7054, R63 ;  /* 0x0000705438417816 */ /* 0x000fe4000000003f */
[----:B------:R-:W-:Y:S02]  /*df50*/  LOP3.LUT R58, R58, 0xff, RZ, 0xc0, !PT ;  /* 0x000000ff3a3a7812 */ /* 0x000fe400078ec0ff */
[----:B------:R-:W-:Y:S02]  /*df60*/  LOP3.LUT R63, R61, 0xff000000, R41, 0xf8, !PT ;  /* 0xff0000003d3f7812 */ /* 0x000fe400078ef829 */
[----:B------:R-:W-:Y:S02]  /*df70*/  LOP3.LUT R60, R37, 0xff000000, R21, 0xf8, !PT ;  /* 0xff000000253c7812 */ /* 0x000fe400078ef815 */
[----:B------:R-:W-:Y:S02]  /*df80*/  PRMT R57, R52, 0x7054, R57 ;  /* 0x0000705434397816 */ /* 0x000fe40000000039 */
[----:B------:R-:W-:-:S02]  /*df90*/  LOP3.LUT R21, R65, 0xff000000, R42, 0xf8, !PT ;  /* 0xff00000041157812 */ /* 0x000fc400078ef82a */
[----:B------:R-:W-:Y:S02]  /*dfa0*/  PRMT R67, R58, 0x7054, R67 ;  /* 0x000070543a437816 */ /* 0x000fe40000000043 */
[----:B------:R-:W-:Y:S02]  /*dfb0*/  F2FP.F16.E4M3.UNPACK_B R65, R63 ;  /* 0x0000003fff41723e */ /* 0x000fe400020006ff */
[----:B0-----:R-:W-:Y:S02]  /*dfc0*/  F2FP.F16.E4M3.UNPACK_B R52, R33 ;  /* 0x00000021ff34723e */ /* 0x001fe400020006ff */
[----:B------:R-:W-:Y:S02]  /*dfd0*/  F2FP.F16.E4M3.UNPACK_B R61, R60 ;  /* 0x0000003cff3d723e */ /* 0x000fe400020006ff */
[----:B------:R-:W-:Y:S02]  /*dfe0*/  LOP3.LUT R58, R3, 0xff000000, R20, 0xf8, !PT ;  /* 0xff000000033a7812 */ /* 0x000fe400078ef814 */
[----:B------:R-:W-:-:S02]  /*dff0*/  LOP3.LUT R3, R53, 0xff000000, R38, 0xf8, !PT ;  /* 0xff00000035037812 */ /* 0x000fc400078ef826 */
[----:B------:R-:W-:Y:S02]  /*e000*/  LOP3.LUT R62, R55, 0xff000000, R39, 0xf8, !PT ;  /* 0xff000000373e7812 */ /* 0x000fe400078ef827 */
[----:B------:R-:W-:Y:S02]  /*e010*/  LOP3.LUT R64, R57, 0xff000000, R40, 0xf8, !PT ;  /* 0xff00000039407812 */ /* 0x000fe400078ef828 */
[----:B------:R-:W-:Y:S01]  /*e020*/  LOP3.LUT R68, R67, 0xff000000, R43, 0xf8, !PT ;  /* 0xff00000043447812 */ /* 0x000fe200078ef82b */
[--C-:B------:R-:W-:Y:S01]  /*e030*/  HADD2.F32 R67, -RZ, R65.reuse.H0_H0 ;  /* 0x20000041ff437230 */ /* 0x100fe20000004100 */
[-C--:B-1----:R-:W-:Y:S01]  /*e040*/  F2FP.F16.E4M3.UNPACK_B R38, R25.reuse ;  /* 0x00000019ff26723e */ /* 0x082fe200020006ff */
[----:B------:R-:W-:Y:S01]  /*e050*/  HADD2.F32 R65, -RZ, R65.H1_H1 ;  /* 0x30000041ff417230 */ /* 0x000fe20000004100 */
[-C--:B------:R-:W-:Y:S02]  /*e060*/  F2FP.F16.E4M3.UNPACK_B R39, R24.reuse ;  /* 0x00000018ff27723e */ /* 0x080fe400020006ff */
[----:B------:R-:W-:Y:S01]  /*e070*/  F2FP.F16.E4M3.UNPACK_B R40, R24.H1 ;  /* 0x00000018ff28723e */ /* 0x000fe200030006ff */
[--C-:B------:R-:W-:Y:S01]  /*e080*/  HADD2.F32 R24, -RZ, R52.reuse.H0_H0 ;  /* 0x20000034ff187230 */ /* 0x100fe20000004100 */
[----:B------:R-:W-:Y:S01]  /*e090*/  F2FP.F16.E4M3.UNPACK_B R41, R25.H1 ;  /* 0x00000019ff29723e */ /* 0x000fe200030006ff */
[--C-:B------:R-:W-:Y:S01]  /*e0a0*/  HADD2.F32 R25, -RZ, R61.reuse.H0_H0 ;  /* 0x2000003dff197230 */ /* 0x100fe20000004100 */
[-C--:B------:R-:W-:Y:S01]  /*e0b0*/  F2FP.F16.E4M3.UNPACK_B R42, R27.reuse ;  /* 0x0000001bff2a723e */ /* 0x080fe200020006ff */
[----:B------:R-:W-:Y:S01]  /*e0c0*/  HADD2.F32 R61, -RZ, R61.H1_H1 ;  /* 0x3000003dff3d7230 */ /* 0x000fe20000004100 */
[----:B------:R-:W-:Y:S01]  /*e0d0*/  F2FP.F16.E4M3.UNPACK_B R43, R27.H1 ;  /* 0x0000001bff2b723e */ /* 0x000fe200030006ff */
[----:B------:R-:W-:Y:S01]  /*e0e0*/  HADD2.F32 R52, -RZ, R52.H1_H1 ;  /* 0x30000034ff347230 */ /* 0x000fe20000004100 */
[----:B------:R-:W-:-:S02]  /*e0f0*/  F2FP.F16.E4M3.UNPACK_B R20, R26 ;  /* 0x0000001aff14723e */ /* 0x000fc400020006ff */
[----:B------:R-:W-:Y:S01]  /*e100*/  F2FP.F16.E4M3.UNPACK_B R27, R26.H1 ;  /* 0x0000001aff1b723e */ /* 0x000fe200030006ff */
[--C-:B------:R-:W-:Y:S01]  /*e110*/  HADD2.F32 R26, -RZ, R38.reuse.H0_H0 ;  /* 0x20000026ff1a7230 */ /* 0x100fe20000004100 */
[----:B------:R-:W-:Y:S01]  /*e120*/  F2FP.F16.E4M3.UNPACK_B R55, R33.H1 ;  /* 0x00000021ff37723e */ /* 0x000fe200030006ff */
[C---:B------:R-:W-:Y:S01]  /*e130*/  FMUL.FTZ R33, R24.reuse, R67 ;  /* 0x0000004318217220 */ /* 0x040fe20000410000 */
[-C--:B------:R-:W-:Y:S01]  /*e140*/  F2FP.F16.E4M3.UNPACK_B R53, R32.reuse ;  /* 0x00000020ff35723e */ /* 0x080fe200020006ff */
[----:B------:R-:W-:Y:S01]  /*e150*/  HADD2.F32 R38, -RZ, R38.H1_H1 ;  /* 0x30000026ff267230 */ /* 0x000fe20000004100 */
[----:B------:R-:W-:Y:S01]  /*e160*/  F2FP.F16.E4M3.UNPACK_B R54, R32.H1 ;  /* 0x00000020ff36723e */ /* 0x000fe200030006ff */
[----:B------:R-:W-:Y:S01]  /*e170*/  FMUL.FTZ R32, R24, R25 ;  /* 0x0000001918207220 */ /* 0x000fe20000410000 */
[----:B------:R-:W-:Y:S01]  /*e180*/  F2FP.F16.E4M3.UNPACK_B R63, R63.H1 ;  /* 0x0000003fff3f723e */ /* 0x000fe200030006ff */
[C---:B------:R-:W-:Y:S01]  /*e190*/  FFMA.FTZ R25, R26.reuse, R25, -R33 ;  /* 0x000000191a197223 */ /* 0x040fe20000010821 */
[----:B------:R-:W-:Y:S01]  /*e1a0*/  F2FP.F16.E4M3.UNPACK_B R60, R60.H1 ;  /* 0x0000003cff3c723e */ /* 0x000fe200030006ff */
[----:B------:R-:W-:Y:S01]  /*e1b0*/  FFMA.FTZ R33, R26, R67, R32 ;  /* 0x000000431a217223 */ /* 0x000fe20000010020 */
[-C--:B------:R-:W-:Y:S01]  /*e1c0*/  F2FP.F16.E4M3.UNPACK_B R24, R34.reuse ;  /* 0x00000022ff18723e */ /* 0x080fe200020006ff */
[----:B------:R-:W-:Y:S01]  /*e1d0*/  HADD2.F32 R66, -RZ, R63.H0_H0 ;  /* 0x2000003fff427230 */ /* 0x000fe20000004100 */
[----:B------:R-:W-:Y:S01]  /*e1e0*/  F2FP.F16.E4M3.UNPACK_B R37, R34.H1 ;  /* 0x00000022ff25723e */ /* 0x000fe200030006ff */
[----:B------:R-:W-:-:S02]  /*e1f0*/  HADD2.F32 R26, -RZ, R55.H0_H0 ;  /* 0x20000037ff1a7230 */ /* 0x000fc40000004100 */
[C---:B------:R-:W-:Y:S01]  /*e200*/  FMUL.FTZ R32, R52.reuse, R61 ;  /* 0x0000003d34207220 */ /* 0x040fe20000410000 */
[----:B------:R-:W-:Y:S02]  /*e210*/  HADD2.F32 R34, -RZ, R60.H0_H0 ;  /* 0x2000003cff227230 */ /* 0x000fe40000004100 */
[----:B------:R-:W-:Y:S01]  /*e220*/  FMUL.FTZ R67, R52, R65 ;  /* 0x0000004134437220 */ /* 0x000fe20000410000 */
[-C--:B------:R-:W-:Y:S01]  /*e230*/  F2FP.F16.E4M3.UNPACK_B R56, R35.reuse ;  /* 0x00000023ff38723e */ /* 0x080fe200020006ff */
[C---:B------:R-:W-:Y:S01]  /*e240*/  FMUL.FTZ R52, R26.reuse, R66 ;  /* 0x000000421a347220 */ /* 0x040fe20000410000 */
[----:B------:R-:W-:Y:S01]  /*e250*/  F2FP.F16.E4M3.UNPACK_B R57, R35.H1 ;  /* 0x00000023ff39723e */ /* 0x000fe200030006ff */
[----:B------:R-:W-:Y:S02]  /*e260*/  HADD2.F32 R35, -RZ, R41.H0_H0 ;  /* 0x20000029ff237230 */ /* 0x000fe40000004100 */
[----:B------:R-:W-:Y:S01]  /*e270*/  FMUL.FTZ R69, R26, R34 ;  /* 0x000000221a457220 */ /* 0x000fe20000410000 */
[C---:B------:R-:W-:Y:S01]  /*e280*/  FFMA.FTZ R32, R38.reuse, R65, R32 ;  /* 0x0000004126207223 */ /* 0x040fe20000010020 */
[----:B------:R-:W-:Y:S01]  /*e290*/  FFMA.FTZ R26, R38, R61, -R67 ;  /* 0x0000003d261a7223 */ /* 0x000fe20000010843 */
[----:B------:R-:W-:Y:S01]  /*e2a0*/  F2FP.F16.E4M3.UNPACK_B R65, R68 ;  /* 0x00000044ff41723e */ /* 0x000fe200020006ff */
[C---:B------:R-:W-:Y:S01]  /*e2b0*/  FFMA.FTZ R34, R35.reuse, R34, -R52 ;  /* 0x0000002223227223 */ /* 0x040fe20000010834 */
[----:B------:R-:W-:Y:S01]  /*e2c0*/  F2FP.F16.E4M3.UNPACK_B R61, R62 ;  /* 0x0000003eff3d723e */ /* 0x000fe200020006ff */
[----:B------:R-:W-:Y:S01]  /*e2d0*/  FFMA.FTZ R35, R35, R66, R69 ;  /* 0x0000004223237223 */ /* 0x000fe20000010045 */
[----:B------:R-:W-:Y:S01]  /*e2e0*/  HADD2.F32 R66, -RZ, R63.H1_H1 ;  /* 0x3000003fff427230 */ /* 0x000fe20000004100 */
[----:B------:R-:W-:Y:S01]  /*e2f0*/  F2FP.F16.E4M3.UNPACK_B R62, R62.H1 ;  /* 0x0000003eff3e723e */ /* 0x000fe200030006ff */
[----:B------:R-:W-:Y:S01]  /*e300*/  HADD2.F32 R55, -RZ, R55.H1_H1 ;  /* 0x30000037ff377230 */ /* 0x000fe20000004100 */
[----:B------:R-:W-:Y:S01]  /*e310*/  F2FP.F16.E4M3.UNPACK_B R68, R68.H1 ;  /* 0x00000044ff44723e */ /* 0x000fe200030006ff */
[----:B------:R-:W-:-:S02]  /*e320*/  HADD2.F32 R67, -RZ, R65.H0_H0 ;  /* 0x20000041ff437230 */ /* 0x000fc40000004100 */
[----:B------:R-:W-:Y:S02]  /*e330*/  HADD2.F32 R38, -RZ, R56.H0_H0 ;  /* 0x20000038ff267230 */ /* 0x000fe40000004100 */
[C---:B------:R-:W-:Y:S01]  /*e340*/  FMUL.FTZ R70, R55.reuse, R66 ;  /* 0x0000004237467220 */ /* 0x040fe20000410000 */
[----:B------:R-:W-:Y:S02]  /*e350*/  HADD2.F32 R60, -RZ, R60.H1_H1 ;  /* 0x3000003cff3c7230 */ /* 0x000fe40000004100 */
[----:B------:R-:W-:Y:S02]  /*e360*/  HADD2.F32 R63, -RZ, R61.H0_H0 ;  /* 0x2000003dff3f7230 */ /* 0x000fe40000004100 */
[----:B------:R-:W-:Y:S01]  /*e370*/  FMUL.FTZ R71, R38, R67 ;  /* 0x0000004326477220 */ /* 0x000fe20000410000 */
[----:B------:R-:W-:Y:S02]  /*e380*/  HADD2.F32 R41, -RZ, R41.H1_H1 ;  /* 0x30000029ff297230 */ /* 0x000fe40000004100 */
[----:B------:R-:W-:Y:S01]  /*e390*/  FMUL.FTZ R55, R55, R60 ;  /* 0x0000003c37377220 */ /* 0x000fe20000410000 */
[----:B------:R-:W-:-:S02]  /*e3a0*/  HADD2.F32 R52, -RZ, R42.H0_H0 ;  /* 0x2000002aff347230 */ /* 0x000fc40000004100 */
[-C--:B------:R-:W-:Y:S01]  /*e3b0*/  FMUL.FTZ R72, R38, R63.reuse ;  /* 0x0000003f26487220 */ /* 0x080fe20000410000 */
[----:B------:R-:W-:Y:S02]  /*e3c0*/  HADD2.F32 R65, -RZ, R65.H1_H1 ;  /* 0x30000041ff417230 */ /* 0x000fe40000004100 */
[C---:B------:R-:W-:Y:S01]  /*e3d0*/  FFMA.FTZ R69, R41.reuse, R60, -R70 ;  /* 0x0000003c29457223 */ /* 0x040fe20000010846 */
[----:B------:R-:W-:Y:S02]  /*e3e0*/  HADD2.F32 R56, -RZ, R56.H1_H1 ;  /* 0x30000038ff387230 */ /* 0x000fe40000004100 */
[C---:B------:R-:W-:Y:S01]  /*e3f0*/  FFMA.FTZ R38, R52.reuse, R63, -R71 ;  /* 0x0000003f34267223 */ /* 0x040fe20000010847 */
[----:B------:R-:W-:Y:S02]  /*e400*/  HADD2.F32 R61, -RZ, R61.H1_H1 ;  /* 0x3000003dff3d7230 */ /* 0x000fe40000004100 */
[----:B------:R-:W-:Y:S01]  /*e410*/  FFMA.FTZ R70, R41, R66, R55 ;  /* 0x0000004229467223 */ /* 0x000fe20000010037 */
[----:B------:R-:W-:Y:S01]  /*e420*/  FFMA.FTZ R72, R52, R67, R72 ;  /* 0x0000004334487223 */ /* 0x000fe20000010048 */
[----:B------:R-:W-:-:S02]  /*e430*/  HADD2.F32 R42, -RZ, R42.H1_H1 ;  /* 0x3000002aff2a7230 */ /* 0x000fc40000004100 */
[C---:B------:R-:W-:Y:S01]  /*e440*/  FMUL.FTZ R63, R56.reuse, R65 ;  /* 0x00000041383f7220 */ /* 0x040fe20000410000 */
[----:B------:R-:W-:Y:S02]  /*e450*/  HADD2.F32 R52, -RZ, R57.H0_H0 ;  /* 0x20000039ff347230 */ /* 0x000fe40000004100 */
[-C--:B------:R-:W-:Y:S01]  /*e460*/  FMUL.FTZ R56, R56, R61.reuse ;  /* 0x0000003d38387220 */ /* 0x080fe20000410000 */
[----:B------:R-:W-:Y:S02]  /*e470*/  HADD2.F32 R55, -RZ, R62.H0_H0 ;  /* 0x2000003eff377230 */ /* 0x000fe40000004100 */
[C---:B------:R-:W-:Y:S01]  /*e480*/  FFMA.FTZ R67, R42.reuse, R61, -R63 ;  /* 0x0000003d2a437223 */ /* 0x040fe2000001083f */
[----:B------:R-:W-:Y:S02]  /*e490*/  HADD2.F32 R60, -RZ, R68.H0_H0 ;  /* 0x20000044ff3c7230 */ /* 0x000fe40000004100 */
[----:B------:R-:W-:Y:S01]  /*e4a0*/  FFMA.FTZ R65, R42, R65, R56 ;  /* 0x000000412a417223 */ /* 0x000fe20000010038 */
[----:B------:R-:W-:-:S02]  /*e4b0*/  HADD2.F32 R41, -RZ, R43.H0_H0 ;  /* 0x2000002bff297230 */ /* 0x000fc40000004100 */
[CC--:B------:R-:W-:Y:S01]  /*e4c0*/  FMUL.FTZ R73, R52.reuse, R55.reuse ;  /* 0x0000003734497220 */ /* 0x0c0fe20000410000 */
[----:B------:R-:W-:Y:S01]  /*e4d0*/  F2FP.F16.E4M3.UNPACK_B R56, R64.H1 ;  /* 0x00000040ff38723e */ /* 0x000fe200030006ff */
[----:B------:R-:W-:Y:S01]  /*e4e0*/  FMUL.FTZ R66, R52, R60 ;  /* 0x0000003c34427220 */ /* 0x000fe20000410000 */
[----:B------:R-:W-:Y:S01]  /*e4f0*/  F2FP.F16.E4M3.UNPACK_B R52, R58.H1 ;  /* 0x0000003aff34723e */ /* 0x000fe200030006ff */
[C---:B------:R-:W-:Y:S01]  /*e500*/  FFMA.FTZ R73, R41.reuse, R60, R73 ;  /* 0x0000003c29497223 */ /* 0x040fe20000010049 */
[----:B------:R-:W-:Y:S02]  /*e510*/  HADD2.F32 R42, -RZ, R54.H0_H0 ;  /* 0x20000036ff2a7230 */ /* 0x000fe40000004100 */
[----:B------:R-:W-:Y:S01]  /*e520*/  FFMA.FTZ R71, R41, R55, -R66 ;  /* 0x0000003729477223 */ /* 0x000fe20000010842 */
[----:B------:R-:W-:Y:S01]  /*e530*/  HADD2.F32 R60, -RZ, R56.H0_H0 ;  /* 0x20000038ff3c7230 */ /* 0x000fe20000004100 */
[----:B------:R-:W-:Y:S01]  /*e540*/  F2FP.F16.E4M3.UNPACK_B R64, R64 ;  /* 0x00000040ff40723e */ /* 0x000fe200020006ff */
[----:B------:R-:W-:Y:S01]  /*e550*/  HADD2.F32 R62, -RZ, R62.H1_H1 ;  /* 0x3000003eff3e7230 */ /* 0x000fe20000004100 */
[----:B------:R-:W-:Y:S01]  /*e560*/  F2FP.F16.E4M3.UNPACK_B R58, R58 ;  /* 0x0000003aff3a723e */ /* 0x000fe200020006ff */
[----:B------:R-:W-:-:S02]  /*e570*/  HADD2.F32 R68, -RZ, R68.H1_H1 ;  /* 0x30000044ff447230 */ /* 0x000fc40000004100 */
[----:B------:R-:W-:Y:S01]  /*e580*/  FMUL.FTZ R66, R42, R60 ;  /* 0x0000003c2a427220 */ /* 0x000fe20000410000 */
[----:B------:R-:W-:Y:S01]  /*e590*/  HADD2.F32 R57, -RZ, R57.H1_H1 ;  /* 0x30000039ff397230 */ /* 0x000fe20000004100 */
[----:B------:R-:W-:Y:S01]  /*e5a0*/  F2FP.SATFINITE.E4M3.F32.PACK_AB_MERGE_C R34, R69, R34, RZ ;  /* 0x000000224522723e */ /* 0x000fe200048070ff */
[----:B------:R-:W-:Y:S01]  /*e5b0*/  HADD2.F32 R55, -RZ, R52.H0_H0 ;  /* 0x20000034ff377230 */ /* 0x000fe20000004100 */
[----:B------:R-:W-:Y:S01]  /*e5c0*/  F2FP.SATFINITE.E4M3.F32.PACK_AB_MERGE_C R35, R70, R35, RZ ;  /* 0x000000234623723e */ /* 0x000fe200048070ff */
[----:B------:R-:W-:Y:S02]  /*e5d0*/  HADD2.F32 R41, -RZ, R40.H0_H0 ;  /* 0x20000028ff297230 */ /* 0x000fe40000004100 */
[C---:B------:R-:W-:Y:S01]  /*e5e0*/  FMUL.FTZ R74, R57.reuse, R68 ;  /* 0x00000044394a7220 */ /* 0x040fe20000410000 */
[----:B------:R-:W-:Y:S02]  /*e5f0*/  HADD2.F32 R43, -RZ, R43.H1_H1 ;  /* 0x3000002bff2b7230 */ /* 0x000fe40000004100 */
[----:B------:R-:W-:Y:S01]  /*e600*/  FMUL.FTZ R61, R57, R62 ;  /* 0x0000003e393d7220 */ /* 0x000fe20000410000 */
[-C--:B------:R-:W-:Y:S01]  /*e610*/  FMUL.FTZ R57, R42, R55.reuse ;  /* 0x000000372a397220 */ /* 0x080fe20000410000 */
[----:B------:R-:W-:Y:S01]  /*e620*/  FFMA.FTZ R66, R41, R55, -R66 ;  /* 0x0000003729427223 */ /* 0x000fe20000010842 */
[----:B------:R-:W-:-:S02]  /*e630*/  HADD2.F32 R55, -RZ, R56.H1_H1 ;  /* 0x30000038ff377230 */ /* 0x000fc40000004100 */
[C---:B------:R-:W-:Y:S01]  /*e640*/  FFMA.FTZ R74, R43.reuse, R62, -R74 ;  /* 0x0000003e2b4a7223 */ /* 0x040fe2000001084a */
[----:B------:R-:W-:Y:S01]  /*e650*/  FFMA.FTZ R68, R43, R68, R61 ;  /* 0x000000442b447223 */ /* 0x000fe2000001003d */
[----:B------:R-:W-:Y:S02]  /*e660*/  HADD2.F32 R54, -RZ, R54.H1_H1 ;  /* 0x30000036ff367230 */ /* 0x000fe40000004100 */
[----:B------:R-:W-:Y:S01]  /*e670*/  FFMA.FTZ R60, R41, R60, R57 ;  /* 0x0000003c293c7223 */ /* 0x000fe20000010039 */
[----:B------:R-:W-:Y:S01]  /*e680*/  HADD2.F32 R43, -RZ, R52.H1_H1 ;  /* 0x30000034ff2b7230 */ /* 0x000fe20000004100 */
[----:B------:R-:W-:Y:S01]  /*e690*/  F2FP.SATFINITE.E4M3.F32.PACK_AB_MERGE_C R25, R26, R25, R34 ;  /* 0x000000191a19723e */ /* 0x000fe20004807022 */
[----:B------:R-:W-:Y:S02]  /*e6a0*/  HADD2.F32 R40, -RZ, R40.H1_H1 ;  /* 0x30000028ff287230 */ /* 0x000fe40000004100 */
[----:B------:R-:W-:Y:S01]  /*e6b0*/  FMUL.FTZ R57, R54, R55 ;  /* 0x0000003736397220 */ /* 0x000fe20000410000 */
[----:B------:R-:W-:-:S02]  /*e6c0*/  HADD2.F32 R52, -RZ, R64.H0_H0 ;  /* 0x20000040ff347230 */ /* 0x000fc40000004100 */
[-C--:B------:R-:W-:Y:S01]  /*e6d0*/  FMUL.FTZ R54, R54, R43.reuse ;  /* 0x0000002b36367220 */ /* 0x080fe20000410000 */
[----:B------:R-:W-:Y:S02]  /*e6e0*/  HADD2.F32 R41, -RZ, R53.H0_H0 ;  /* 0x20000035ff297230 */ /* 0x000fe40000004100 */
[C---:B------:R-:W-:Y:S01]  /*e6f0*/  FFMA.FTZ R61, R40.reuse, R43, -R57 ;  /* 0x0000002b283d7223 */ /* 0x040fe20000010839 */
[----:B------:R-:W-:Y:S02]  /*e700*/  HADD2.F32 R42, -RZ, R58.H0_H0 ;  /* 0x2000003aff2a7230 */ /* 0x000fe40000004100 */
[----:B------:R-:W-:Y:S01]  /*e710*/  FFMA.FTZ R63, R40, R55, R54 ;  /* 0x00000037283f7223 */ /* 0x000fe20000010036 */
[----:B------:R-:W-:Y:S02]  /*e720*/  HADD2.F32 R40, -RZ, R39.H0_H0 ;  /* 0x20000027ff287230 */ /* 0x000fe40000004100 */
[----:B------:R-:W-:Y:S01]  /*e730*/  FMUL.FTZ R43, R41, R52 ;  /* 0x00000034292b7220 */ /* 0x000fe20000410000 */
[----:B------:R-:W-:-:S02]  /*e740*/  HADD2.F32 R64, -RZ, R64.H1_H1 ;  /* 0x30000040ff407230 */ /* 0x000fc40000004100 */
[-C--:B------:R-:W-:Y:S01]  /*e750*/  FMUL.FTZ R41, R41, R42.reuse ;  /* 0x0000002a29297220 */ /* 0x080fe20000410000 */
[----:B------:R-:W-:Y:S02]  /*e760*/  HADD2.F32 R53, -RZ, R53.H1_H1 ;  /* 0x30000035ff357230 */ /* 0x000fe40000004100 */
[C---:B------:R-:W-:Y:S01]  /*e770*/  FFMA.FTZ R55, R40.reuse, R42, -R43 ;  /* 0x0000002a28377223 */ /* 0x040fe2000001082b */
[----:B------:R-:W-:Y:S01]  /*e780*/  HADD2.F32 R58, -RZ, R58.H1_H1 ;  /* 0x3000003aff3a7230 */ /* 0x000fe20000004100 */
[----:B------:R-:W-:Y:S01]  /*e790*/  F2FP.F16.E4M3.UNPACK_B R43, R21.H1 ;  /* 0x00000015ff2b723e */ /* 0x000fe200030006ff */
[----:B------:R-:W-:Y:S02]  /*e7a0*/  HADD2.F32 R39, -RZ, R39.H1_H1 ;  /* 0x30000027ff277230 */ /* 0x000fe40000004100 */
[----:B------:R-:W-:Y:S01]  /*e7b0*/  FFMA.FTZ R56, R40, R52, R41 ;  /* 0x0000003428387223 */ /* 0x000fe20000010029 */
[C---:B------:R-:W-:Y:S01]  /*e7c0*/  FMUL.FTZ R42, R53.reuse, R64 ;  /* 0x00000040352a7220 */ /* 0x040fe20000410000 */
[----:B------:R-:W-:Y:S01]  /*e7d0*/  F2FP.F16.E4M3.UNPACK_B R41, R3.H1 ;  /* 0x00000003ff29723e */ /* 0x000fe200030006ff */
[----:B------:R-:W-:Y:S01]  /*e7e0*/  FMUL.FTZ R57, R53, R58 ;  /* 0x0000003a35397220 */ /* 0x000fe20000410000 */
[----:B------:R-:W-:-:S02]  /*e7f0*/  HADD2.F32 R53, -RZ, R43.H0_H0 ;  /* 0x2000002bff357230 */ /* 0x000fc40000004100 */
[C---:B------:R-:W-:Y:S01]  /*e800*/  FFMA.FTZ R58, R39.reuse, R58, -R42 ;  /* 0x0000003a273a7223 */ /* 0x040fe2000001082a */
[----:B------:R-:W-:Y:S02]  /*e810*/  HADD2.F32 R40, -RZ, R37.H0_H0 ;  /* 0x20000025ff287230 */ /* 0x000fe40000004100 */
[----:B------:R-:W-:Y:S01]  /*e820*/  FFMA.FTZ R57, R39, R64, R57 ;  /* 0x0000004027397223 */ /* 0x000fe20000010039 */
[----:B------:R-:W-:Y:S01]  /*e830*/  HADD2.F32 R42, -RZ, R41.H0_H0 ;  /* 0x20000029ff2a7230 */ /* 0x000fe20000004100 */
[----:B------:R-:W-:Y:S01]  /*e840*/  F2FP.F16.E4M3.UNPACK_B R3, R3 ;  /* 0x00000003ff03723e */ /* 0x000fe200020006ff */
        /* <DEDUP_REMOVED lines=8> */
[----:B------:R-:W-:Y:S01]  /*e8d0*/  HADD2.F32 R27, -RZ, R27.H1_H1 ;  /* 0x3000001bff1b7230 */ /* 0x000fe20000004100 */
[----:B------:R-:W-:Y:S01]  /*e8e0*/  F2FP.SATFINITE.E4M3.F32.PACK_AB_MERGE_C R68, R68, R73, RZ ;  /* 0x000000494444723e */ /* 0x000fe200048070ff */
[----:B------:R-:W-:Y:S02]  /*e8f0*/  HADD2.F32 R40, -RZ, R3.H0_H0 ;  /* 0x20000003ff287230 */ /* 0x000fe40000004100 */
[C---:B------:R-:W-:Y:S01]  /*e900*/  FMUL.FTZ R42, R37.reuse, R54 ;  /* 0x00000036252a7220 */ /* 0x040fe20000410000 */
[----:B------:R-:W-:Y:S01]  /*e910*/  FMUL.FTZ R43, R37, R52 ;  /* 0x00000034252b7220 */ /* 0x000fe20000410000 */
[----:B------:R-:W-:Y:S01]  /*e920*/  F2FP.F16.E4M3.UNPACK_B R37, R21 ;  /* 0x00000015ff25723e */ /* 0x000fe200020006ff */
[----:B------:R-:W-:-:S02]  /*e930*/  HADD2.F32 R21, -RZ, R24.H0_H0 ;  /* 0x20000018ff157230 */ /* 0x000fc40000004100 */
[C---:B------:R-:W-:Y:S01]  /*e940*/  FFMA.FTZ R41, R27.reuse, R52, -R42 ;  /* 0x000000341b297223 */ /* 0x040fe2000001082a */
[----:B------:R-:W-:Y:S01]  /*e950*/  FFMA.FTZ R54, R27, R54, R43 ;  /* 0x000000361b367223 */ /* 0x000fe2000001002b */
[----:B------:R-:W-:Y:S01]  /*e960*/  HADD2.F32 R24, -RZ, R24.H1_H1 ;  /* 0x30000018ff187230 */ /* 0x000fe20000004100 */
[----:B------:R-:W-:Y:S01]  /*e970*/  F2FP.SATFINITE.E4M3.F32.PACK_AB_MERGE_C R60, R63, R60, RZ ;  /* 0x0000003c3f3c723e */ /* 0x000fe200048070ff */
[--C-:B------:R-:W-:Y:S01]  /*e980*/  HADD2.F32 R42, -RZ, R37.reuse.H0_H0 ;  /* 0x20000025ff2a7230 */ /* 0x100fe20000004100 */
        /* <DEDUP_REMOVED lines=8> */
[----:B------:R-:W-:Y:S01]  /*ea10*/  FMUL.FTZ R24, R24, R27 ;  /* 0x0000001b18187220 */ /* 0x000fe20000410000 */
[-C--:B------:R-:W-:Y:S01]  /*ea20*/  FMUL.FTZ R21, R21, R40.reuse ;  /* 0x0000002815157220 */ /* 0x080fe20000410000 */
[C---:B------:R-:W-:Y:S01]  /*ea30*/  FFMA.FTZ R52, R3.reuse, R40, -R52 ;  /* 0x0000002803347223 */ /* 0x040fe20000010834 */
[----:B------:R-:W-:Y:S01]  /*ea40*/  F2FP.SATFINITE.E4M3.F32.PACK_AB_MERGE_C R33, R32, R33, R35 ;  /* 0x000000212021723e */ /* 0x000fe20004807023 */
[C---:B------:R-:W-:Y:S01]  /*ea50*/  FFMA.FTZ R39, R20.reuse, R27, -R39 ;  /* 0x0000001b14277223 */ /* 0x040fe20000010827 */
[----:B------:R-:W-:Y:S01]  /*ea60*/  FFMA.FTZ R20, R20, R37, R24 ;  /* 0x0000002514147223 */ /* 0x000fe20000010018 */
[----:B------:R-:W-:Y:S01]  /*ea70*/  FFMA.FTZ R21, R3, R42, R21 ;  /* 0x0000002a03157223 */ /* 0x000fe20000010015 */
[----:B------:R-:W-:-:S02]  /*ea80*/  F2FP.SATFINITE.E4M3.F32.PACK_AB_MERGE_C R27, R74, R71, RZ ;  /* 0x000000474a1b723e */ /* 0x000fc400048070ff */
[----:B------:R-:W-:Y:S02]  /*ea90*/  F2FP.SATFINITE.E4M3.F32.PACK_AB_MERGE_C R24, R61, R66, RZ ;  /* 0x000000423d18723e */ /* 0x000fe400048070ff */
        /* <DEDUP_REMOVED lines=8> */
.L_x_1849:
[----:B------:R-:W-:Y:S05]  /*eb20*/  BSYNC B1 ;  /* 0x0000000000017941 */ /* 0x000fea0003800000 */
.L_x_1848:
[----:B------:R-:W-:Y:S04]  /*eb30*/  BSSY B1, `(.L_x_1850) ;  /* 0x00000f9000017945 */ /* 0x000fe80003800000 */
[----:B------:R-:W-:Y:S05]  /*eb40*/  @P2 BRA `(.L_x_1851) ;  /* 0x0000000c00dc2947 */ /* 0x000fea0003800000 */
[----:B-----5:R-:W-:Y:S02]  /*eb50*/  SHF.R.U32.HI R3, RZ, 0x8, R28 ;  /* 0x00000008ff037819 */ /* 0x020fe4000001161c */
[----:B------:R-:W-:Y:S02]  /*eb60*/  SHF.R.U32.HI R21, RZ, 0x8, R30 ;  /* 0x00000008ff157819 */ /* 0x000fe4000001161e */
[----:B-1----:R-:W-:Y:S02]  /*eb70*/  LOP3.LUT R0, R28, 0xff, RZ, 0xc0, !PT ;  /* 0x000000ff1c007812 */ /* 0x002fe400078ec0ff */
[----:B------:R-:W-:Y:S02]  /*eb80*/  LOP3.LUT R3, R3, 0xff, RZ, 0xc0, !PT ;  /* 0x000000ff03037812 */ /* 0x000fe400078ec0ff */
[----:B------:R-:W-:Y:S02]  /*eb90*/  LEA.HI R26, R59, R214, RZ, 0x1c ;  /* 0x000000d63b1a7211 */ /* 0x000fe400078fe0ff */
[----:B------:R-:W-:-:S02]  /*eba0*/  LOP3.LUT R27, R21, 0xff, RZ, 0xc0, !PT ;  /* 0x000000ff151b7812 */ /* 0x000fc400078ec0ff */
[----:B------:R-:W-:Y:S02]  /*ebb0*/  PRMT R21, R3, 0x7604, R0 ;  /* 0x0000760403157816 */ /* 0x000fe40000000000 */
[----:B------:R-:W-:Y:S02]  /*ebc0*/  LOP3.LUT R24, R30, 0xff, RZ, 0xc0, !PT ;  /* 0x000000ff1e187812 */ /* 0x000fe400078ec0ff */
[----:B------:R-:W-:Y:S02]  /*ebd0*/  SHF.R.S32.HI R3, RZ, 0x1f, R26 ;  /* 0x0000001fff037819 */ /* 0x000fe4000001141a */
[----:B------:R-:W-:Y:S01]  /*ebe0*/  PRMT R37, R27, 0x7604, R24 ;  /* 0x000076041b257816 */ /* 0x000fe20000000018 */
[----:B------:R-:W-:Y:S01]  /*ebf0*/  IMAD.SHL.U32 R27, R26, 0x10, RZ ;  /* 0x000000101a1b7824 */ /* 0x000fe200078e00ff */
[----:B------:R-:W-:Y:S02]  /*ec00*/  LEA.HI R32, R3, R26, RZ, 0x3 ;  /* 0x0000001a03207211 */ /* 0x000fe400078f18ff */
[----:B------:R-:W-:-:S02]  /*ec10*/  SHF.R.U32.HI R24, RZ, 0x8, R31 ;  /* 0x00000008ff187819 */ /* 0x000fc4000001161f */
[----:B------:R-:W-:Y:S01]  /*ec20*/  LOP3.LUT R0, R204, 0x70, R27, 0xf8, !PT ;  /* 0x00000070cc007812 */ /* 0x000fe200078ef81b */
[----:B------:R-:W-:Y:S01]  /*ec30*/  IMAD.SHL.U32 R32, R32, 0x800, RZ ;  /* 0x0000080020207824 */ /* 0x000fe200078e00ff */
[----:B------:R-:W-:Y:S02]  /*ec40*/  SHF.R.U32.HI R33, RZ, 0x3, R204 ;  /* 0x00000003ff217819 */ /* 0x000fe400000116cc */
[----:B0-----:R-:W-:Y:S02]  /*ec50*/  SHF.R.U32.HI R25, RZ, 0x8, R29 ;  /* 0x00000008ff197819 */ /* 0x001fe4000001161d */
[----:B------:R-:W-:Y:S02]  /*ec60*/  LOP3.LUT R3, R31, 0xff, RZ, 0xc0, !PT ;  /* 0x000000ff1f037812 */ /* 0x000fe400078ec0ff */
[----:B------:R-:W-:Y:S02]  /*ec70*/  LOP3.LUT R24, R24, 0xff, RZ, 0xc0, !PT ;  /* 0x000000ff18187812 */ /* 0x000fe400078ec0ff */
[----:B------:R-:W-:-:S02]  /*ec80*/  LOP3.LUT R0, R0, R33, RZ, 0x3c, !PT ;  /* 0x0000002100007212 */ /* 0x000fc400078e3cff */
[----:B------:R-:W-:Y:S02]  /*ec90*/  LOP3.LUT R32, R32, 0xffffc000, RZ, 0xc0, !PT ;  /* 0xffffc00020207812 */ /* 0x000fe400078ec0ff */
[----:B------:R-:W-:Y:S02]  /*eca0*/  LOP3.LUT R20, R29, 0xff, RZ, 0xc0, !PT ;  /* 0x000000ff1d147812 */ /* 0x000fe400078ec0ff */
[----:B------:R-:W-:Y:S02]  /*ecb0*/  LOP3.LUT R25, R25, 0xff, RZ, 0xc0, !PT ;  /* 0x000000ff19197812 */ /* 0x000fe400078ec0ff */
[----:B------:R-:W-:Y:S02]  /*ecc0*/  SHF.R.U32.HI R26, RZ, 0x8, R4 ;  /* 0x00000008ff1a7819 */ /* 0x000fe40000011604 */
[----:B------:R-:W-:Y:S02]  /*ecd0*/  PRMT R38, R24, 0x7604, R3 ;  /* 0x0000760418267816 */ /* 0x000fe40000000003 */
[----:B------:R-:W-:-:S02]  /*ece0*/  IADD3 R3, R0, R32, R209 ;  /* 0x0000002000037210 */ /* 0x000fc40007ffe0d1 */
[----:B------:R-:W-:Y:S02]  /*ecf0*/  PRMT R20, R25, 0x7604, R20 ;  /* 0x0000760419147816 */ /* 0x000fe40000000014 */
[----:B------:R-:W-:Y:S01]  /*ed00*/  LOP3.LUT R25, R4, 0xff, RZ, 0xc0, !PT ;  /* 0x000000ff04197812 */ /* 0x000fe200078ec0ff */
[----:B------:R-:W-:Y:S01]  /*ed10*/  IMAD.IADD R0, R184, 0x1, R3 ;  /* 0x00000001b8007824 */ /* 0x000fe200078e0203 */
[----:B------:R-:W-:Y:S02]  /*ed20*/  LOP3.LUT R26, R26, 0xff, RZ, 0xc0, !PT ;  /* 0x000000ff1a1a7812 */ /* 0x000fe400078ec0ff */
[----:B------:R-:W-:Y:S02]  /*ed30*/  SHF.R.U32.HI R41, RZ, 0x8, R6 ;  /* 0x00000008ff297819 */ /* 0x000fe40000011606 */
[----:B------:R-:W-:Y:S01]  /*ed40*/  PRMT R43, R26, 0x7604, R25 ;  /* 0x000076041a2b7816 */ /* 0x000fe20000000019 */
[----:B------:R-:W-:Y:S01]  /*ed50*/  LDS.128 R32, [R0+0x18000] ;  /* 0x0180000000207984 */ /* 0x000fe20000000c00 */
[----:B------:R-:W-:-:S02]  /*ed60*/  SHF.R.U32.HI R40, RZ, 0x8, R5 ;  /* 0x00000008ff287819 */ /* 0x000fc40000011605 */
[----:B------:R-:W-:Y:S01]  /*ed70*/  SHF.R.U32.HI R53, RZ, 0x8, R7 ;  /* 0x00000008ff357819 */ /* 0x000fe20000011607 */
[----:B------:R-:W0:Y:S01]  /*ed80*/  LDS.128 R24, [R224+0x18000] ;  /* 0x01800000e0187984 */ /* 0x000e220000000c00 */
[----:B------:R-:W-:Y:S02]  /*ed90*/  LOP3.LUT R42, R41, 0xff, RZ, 0xc0, !PT ;  /* 0x000000ff292a7812 */ /* 0x000fe400078ec0ff */
[----:B------:R-:W-:Y:S02]  /*eda0*/  LOP3.LUT R39, R5, 0xff, RZ, 0xc0, !PT ;  /* 0x000000ff05277812 */ /* 0x000fe400078ec0ff */
[----:B------:R-:W-:Y:S02]  /*edb0*/  LOP3.LUT R52, R7, 0xff, RZ, 0xc0, !PT ;  /* 0x000000ff07347812 */ /* 0x000fe400078ec0ff */
[----:B------:R-:W-:Y:S02]  /*edc0*/  LOP3.LUT R40, R40, 0xff, RZ, 0xc0, !PT ;  /* 0x000000ff28287812 */ /* 0x000fe400078ec0ff */
[----:B------:R-:W-:-:S02]  /*edd0*/  LOP3.LUT R41, R53, 0xff, RZ, 0xc0, !PT ;  /* 0x000000ff35297812 */ /* 0x000fc400078ec0ff */
[----:B------:R-:W-:Y:S02]  /*ede0*/  LOP3.LUT R3, R6, 0xff, RZ, 0xc0, !PT ;  /* 0x000000ff06037812 */ /* 0x000fe400078ec0ff */
[----:B------:R-:W-:Y:S02]  /*edf0*/  PRMT R40, R40, 0x7604, R39 ;  /* 0x0000760428287816 */ /* 0x000fe40000000027 */
[----:B------:R-:W-:Y:S02]  /*ee00*/  SHF.R.U32.HI R54, RZ, 0x10, R29 ;  /* 0x00000010ff367819 */ /* 0x000fe4000001161d */
[----:B------:R-:W-:Y:S02]  /*ee10*/  PRMT R52, R41, 0x7604, R52 ;  /* 0x0000760429347816 */ /* 0x000fe40000000034 */
[----:B------:R-:W-:Y:S02]  /*ee20*/  SHF.R.U32.HI R39, RZ, 0x10, R31 ;  /* 0x00000010ff277819 */ /* 0x000fe4000001161f */
[----:B------:R-:W-:-:S02]  /*ee30*/  SHF.R.U32.HI R41, RZ, 0x10, R5 ;  /* 0x00000010ff297819 */ /* 0x000fc40000011605 */
[----:B------:R-:W-:Y:S01]  /*ee40*/  PRMT R53, R42, 0x7604, R3 ;  /* 0x000076042a357816 */ /* 0x000fe20000000003 */
[----:B------:R-:W-:Y:S01]  /*ee50*/  IMAD.U32 R3, R54, 0x10000, RZ ;  /* 0x0001000036037824 */ /* 0x000fe200078e00ff */
[----:B------:R-:W-:Y:S01]  /*ee60*/  SHF.R.U32.HI R57, RZ, 0x10, R7 ;  /* 0x00000010ff397819 */ /* 0x000fe20000011607 */
[----:B------:R-:W-:Y:S01]  /*ee70*/  IMAD.U32 R39, R39, 0x10000, RZ ;  /* 0x0001000027277824 */ /* 0x000fe200078e00ff */
[----:B------:R-:W-:Y:S02]  /*ee80*/  SHF.L.U32 R41, R41, 0x10, RZ ;  /* 0x0000001029297819 */ /* 0x000fe400000006ff */
[----:B------:R-:W-:Y:S01]  /*ee90*/  LOP3.LUT R21, R21, 0xff0000, R28, 0xf8, !PT ;  /* 0x00ff000015157812 */ /* 0x000fe200078ef81c */
[----:B------:R-:W-:Y:S01]  /*eea0*/  IMAD.U32 R57, R57, 0x10000, RZ ;  /* 0x0001000039397824 */ /* 0x000fe200078e00ff */
        /* <DEDUP_REMOVED lines=11> */
[----:B------:R-:W-:Y:S02]  /*ef60*/  LOP3.LUT R6, R21, 0xff000000, R6, 0xf8, !PT ;  /* 0xff00000015067812 */ /* 0x000fe400078ef806 */
[-C--:B0-----:R-:W-:Y:S02]  /*ef70*/  F2FP.F16.E4M3.UNPACK_B R30, R27.reuse ;  /* 0x0000001bff1e723e */ /* 0x081fe400020006ff */
[----:B------:R-:W-:-:S02]  /*ef80*/  F2FP.F16.E4M3.UNPACK_B R31, R27.H1 ;  /* 0x0000001bff1f723e */ /* 0x000fc400030006ff */
[-C--:B------:R-:W-:Y:S02]  /*ef90*/  F2FP.F16.E4M3.UNPACK_B R21, R24.reuse ;  /* 0x00000018ff15723e */ /* 0x080fe400020006ff */
[----:B------:R-:W-:Y:S02]  /*efa0*/  F2FP.F16.E4M3.UNPACK_B R27, R24.H1 ;  /* 0x00000018ff1b723e */ /* 0x000fe400030006ff */
[----:B------:R-:W-:Y:S02]  /*efb0*/  F2FP.F16.E4M3.UNPACK_B R54, R55 ;  /* 0x00000037ff36723e */ /* 0x000fe400020006ff */
[----:B------:R-:W-:Y:S02]  /*efc0*/  F2FP.F16.E4M3.UNPACK_B R29, R33 ;  /* 0x00000021ff1d723e */ /* 0x000fe400020006ff */
[----:B------:R-:W-:Y:S01]  /*efd0*/  F2FP.F16.E4M3.UNPACK_B R24, R41 ;  /* 0x00000029ff18723e */ /* 0x000fe200020006ff */
[----:B------:R-:W-:Y:S01]  /*efe0*/  HADD2.F32 R56, -RZ, R54.H0_H0 ;  /* 0x20000036ff387230 */ /* 0x000fe20000004100 */
[-C--:B------:R-:W-:Y:S01]  /*eff0*/  F2FP.F16.E4M3.UNPACK_B R20, R25.reuse ;  /* 0x00000019ff14723e */ /* 0x080fe200020006ff */
[----:B------:R-:W-:Y:S01]  /*f000*/  HADD2.F32 R5, -RZ, R29.H0_H0 ;  /* 0x2000001dff057230 */ /* 0x000fe20000004100 */
[--C-:B------:R-:W-:Y:S01]  /*f010*/  LOP3.LUT R43, R43, 0xff0000, R4.reuse, 0xf8, !PT ;  /* 0x00ff00002b2b7812 */ /* 0x100fe200078ef804 */
[----:B------:R-:W-:Y:S01]  /*f020*/  HADD2.F32 R42, -RZ, R24.H0_H0 ;  /* 0x20000018ff2a7230 */ /* 0x000fe20000004100 */
[----:B------:R-:W-:Y:S01]  /*f030*/  F2FP.F16.E4M3.UNPACK_B R28, R25.H1 ;  /* 0x00000019ff1c723e */ /* 0x000fe200030006ff */
[----:B------:R-:W-:Y:S01]  /*f040*/  HADD2.F32 R25, -RZ, R20.H0_H0 ;  /* 0x20000014ff197230 */ /* 0x000fe20000004100 */
[----:B------:R-:W-:Y:S01]  /*f050*/  LOP3.LUT R53, R43, 0xff000000, R4, 0xf8, !PT ;  /* 0xff0000002b357812 */ /* 0x000fe200078ef804 */
[C---:B------:R-:W-:Y:S01]  /*f060*/  FMUL.FTZ R60, R5.reuse, R56 ;  /* 0x00000038053c7220 */ /* 0x040fe20000410000 */
[----:B------:R-:W-:Y:S01]  /*f070*/  F2FP.F16.E4M3.UNPACK_B R37, R33.H1 ;  /* 0x00000021ff25723e */ /* 0x000fe200030006ff */
[-C--:B------:R-:W-:Y:S01]  /*f080*/  FMUL.FTZ R43, R5, R42.reuse ;  /* 0x0000002a052b7220 */ /* 0x080fe20000410000 */
[----:B------:R-:W-:Y:S01]  /*f090*/  F2FP.F16.E4M3.UNPACK_B R55, R55.H1 ;  /* 0x00000037ff37723e */ /* 0x000fe200030006ff */
[C---:B------:R-:W-:Y:S01]  /*f0a0*/  FFMA.FTZ R5, R25.reuse, R42, -R60 ;  /* 0x0000002a19057223 */ /* 0x040fe2000001083c */
[----:B------:R-:W-:Y:S01]  /*f0b0*/  F2FP.F16.E4M3.UNPACK_B R41, R41.H1 ;  /* 0x00000029ff29723e */ /* 0x000fe200030006ff */
[----:B------:R-:W-:Y:S01]  /*f0c0*/  FFMA.FTZ R25, R25, R56, R43 ;  /* 0x0000003819197223 */ /* 0x000fe2000001002b */
[----:B------:R-:W-:Y:S01]  /*f0d0*/  LOP3.LUT R58, R57, 0xff000000, R7, 0xf8, !PT ;  /* 0xff000000393a7812 */ /* 0x000fe200078ef807 */
[----:B------:R-:W-:Y:S01]  /*f0e0*/  HADD2.F32 R57, -RZ, R54.H1_H1 ;  /* 0x30000036ff397230 */ /* 0x000fe20000004100 */
[-C--:B------:R-:W-:Y:S01]  /*f0f0*/  F2FP.F16.E4M3.UNPACK_B R38, R35.reuse ;  /* 0x00000023ff26723e */ /* 0x080fe200020006ff */
[----:B------:R-:W-:Y:S01]  /*f100*/  HADD2.F32 R54, -RZ, R55.H0_H0 ;  /* 0x20000037ff367230 */ /* 0x000fe20000004100 */
[----:B------:R-:W-:Y:S01]  /*f110*/  F2FP.F16.E4M3.UNPACK_B R39, R35.H1 ;  /* 0x00000023ff27723e */ /* 0x000fe200030006ff */
[----:B------:R-:W-:Y:S01]  /*f120*/  HADD2.F32 R43, -RZ, R24.H1_H1 ;  /* 0x30000018ff2b7230 */ /* 0x000fe20000004100 */
[-C--:B------:R-:W-:Y:S01]  /*f130*/  F2FP.F16.E4M3.UNPACK_B R7, R34.reuse ;  /* 0x00000022ff07723e */ /* 0x080fe200020006ff */
[----:B------:R-:W-:Y:S01]  /*f140*/  HADD2.F32 R24, -RZ, R20.H1_H1 ;  /* 0x30000014ff187230 */ /* 0x000fe20000004100 */
[----:B------:R-:W-:Y:S01]  /*f150*/  F2FP.F16.E4M3.UNPACK_B R35, R34.H1 ;  /* 0x00000022ff23723e */ /* 0x000fe200030006ff */
[----:B------:R-:W-:Y:S01]  /*f160*/  HADD2.F32 R34, -RZ, R37.H0_H0 ;  /* 0x20000025ff227230 */ /* 0x000fe20000004100 */
[-C--:B------:R-:W-:Y:S01]  /*f170*/  F2FP.F16.E4M3.UNPACK_B R33, R32.reuse ;  /* 0x00000020ff21723e */ /* 0x080fe200020006ff */
[----:B------:R-:W-:Y:S01]  /*f180*/  HADD2.F32 R42, -RZ, R41.H0_H0 ;  /* 0x20000029ff2a7230 */ /* 0x000fe20000004100 */
[----:B------:R-:W-:Y:S01]  /*f190*/  F2FP.F16.E4M3.UNPACK_B R32, R32.H1 ;  /* 0x00000020ff20723e */ /* 0x000fe200030006ff */
[----:B------:R-:W-:-:S02]  /*f1a0*/  HADD2.F32 R20, -RZ, R29.H1_H1 ;  /* 0x3000001dff147230 */ /* 0x000fc40000004100 */
[C---:B------:R-:W-:Y:S01]  /*f1b0*/  FMUL.FTZ R60, R34.reuse, R54 ;  /* 0x00000036223c7220 */ /* 0x040fe20000410000 */
[----:B------:R-:W-:Y:S02]  /*f1c0*/  HADD2.F32 R29, -RZ, R28.H0_H0 ;  /* 0x2000001cff1d7230 */ /* 0x000fe40000004100 */
[-C--:B------:R-:W-:Y:S01]  /*f1d0*/  FMUL.FTZ R63, R34, R42.reuse ;  /* 0x0000002a223f7220 */ /* 0x080fe20000410000 */
[----:B------:R-:W-:Y:S02]  /*f1e0*/  HADD2.F32 R55, -RZ, R55.H1_H1 ;  /* 0x30000037ff377230 */ /* 0x000fe40000004100 */
[C---:B------:R-:W-:Y:S01]  /*f1f0*/  FMUL.FTZ R61, R20.reuse, R57 ;  /* 0x00000039143d7220 */ /* 0x040fe20000410000 */
[----:B------:R-:W-:Y:S01]  /*f200*/  FMUL.FTZ R56, R20, R43 ;  /* 0x0000002b14387220 */ /* 0x000fe20000410000 */
[C---:B------:R-:W-:Y:S01]  /*f210*/  FFMA.FTZ R60, R29.reuse, R42, -R60 ;  /* 0x0000002a1d3c7223 */ /* 0x040fe2000001083c */
[----:B------:R-:W-:Y:S01]  /*f220*/  F2FP.F16.E4M3.UNPACK_B R42, R52 ;  /* 0x00000034ff2a723e */ /* 0x000fe200020006ff */
[----:B------:R-:W-:Y:S01]  /*f230*/  FFMA.FTZ R63, R29, R54, R63 ;  /* 0x000000361d3f7223 */ /* 0x000fe2000001003f */
[----:B------:R-:W-:Y:S01]  /*f240*/  F2FP.F16.E4M3.UNPACK_B R54, R58 ;  /* 0x0000003aff36723e */ /* 0x000fe200020006ff */
[----:B------:R-:W-:-:S02]  /*f250*/  HADD2.F32 R37, -RZ, R37.H1_H1 ;  /* 0x30000025ff257230 */ /* 0x000fc40000004100 */
[C---:B------:R-:W-:Y:S01]  /*f260*/  FFMA.FTZ R20, R24.reuse, R43, -R61 ;  /* 0x0000002b18147223 */ /* 0x040fe2000001083d */
[----:B------:R-:W-:Y:S02]  /*f270*/  HADD2.F32 R41, -RZ, R41.H1_H1 ;  /* 0x30000029ff297230 */ /* 0x000fe40000004100 */
[----:B------:R-:W-:Y:S01]  /*f280*/  FFMA.FTZ R24, R24, R57, R56 ;  /* 0x0000003918187223 */ /* 0x000fe20000010038 */
[----:B------:R-:W-:Y:S02]  /*f290*/  HADD2.F32 R34, -RZ, R38.H0_H0 ;  /* 0x20000026ff227230 */ /* 0x000fe40000004100 */
[C---:B------:R-:W-:Y:S01]  /*f2a0*/  FMUL.FTZ R57, R37.reuse, R55 ;  /* 0x0000003725397220 */ /* 0x040fe20000410000 */
[----:B------:R-:W-:Y:S02]  /*f2b0*/  HADD2.F32 R43, -RZ, R42.H0_H0 ;  /* 0x2000002aff2b7230 */ /* 0x000fe40000004100 */
[----:B------:R-:W-:Y:S01]  /*f2c0*/  FMUL.FTZ R62, R37, R41 ;  /* 0x00000029253e7220 */ /* 0x000fe20000410000 */
[----:B------:R-:W-:Y:S01]  /*f2d0*/  HADD2.F32 R28, -RZ, R28.H1_H1 ;  /* 0x3000001cff1c7230 */ /* 0x000fe20000004100 */
[----:B------:R-:W-:Y:S01]  /*f2e0*/  F2FP.F16.E4M3.UNPACK_B R58, R58.H1 ;  /* 0x0000003aff3a723e */ /* 0x000fe200030006ff */
[----:B------:R-:W-:-:S02]  /*f2f0*/  HADD2.F32 R56, -RZ, R54.H0_H0 ;  /* 0x20000036ff387230 */ /* 0x000fc40000004100 */
[----:B------:R-:W-:Y:S01]  /*f300*/  FMUL.FTZ R37, R34, R43 ;  /* 0x0000002b22257220 */ /* 0x000fe20000410000 */
[----:B------:R-:W-:Y:S02]  /*f310*/  HADD2.F32 R29, -RZ, R30.H0_H0 ;  /* 0x2000001eff1d7230 */ /* 0x000fe40000004100 */
[----:B------:R-:W-:Y:S01]  /*f320*/  FFMA.FTZ R57, R28, R41, -R57 ;  /* 0x000000291c397223 */ /* 0x000fe20000010839 */
[----:B------:R-:W-:Y:S02]  /*f330*/  HADD2.F32 R41, -RZ, R54.H1_H1 ;  /* 0x30000036ff297230 */ /* 0x000fe40000004100 */
[----:B------:R-:W-:Y:S01]  /*f340*/  FMUL.FTZ R64, R34, R56 ;  /* 0x0000003822407220 */ /* 0x000fe20000410000 */
[----:B------:R-:W-:Y:S01]  /*f350*/  F2FP.F16.E4M3.UNPACK_B R52, R52.H1 ;  /* 0x00000034ff34723e */ /* 0x000fe200030006ff */
[----:B------:R-:W-:Y:S02]  /*f360*/  HADD2.F32 R38, -RZ, R38.H1_H1 ;  /* 0x30000026ff267230 */ /* 0x000fe40000004100 */
[----:B------:R-:W-:Y:S01]  /*f370*/  FFMA.FTZ R56, R29, R56, R37 ;  /* 0x000000381d387223 */ /* 0x000fe20000010025 */
[----:B------:R-:W-:-:S02]  /*f380*/  HADD2.F32 R37, -RZ, R42.H1_H1 ;  /* 0x3000002aff257230 */ /* 0x000fc40000004100 */
[----:B------:R-:W-:Y:S01]  /*f390*/  FFMA.FTZ R64, R29, R43, -R64 ;  /* 0x0000002b1d407223 */ /* 0x000fe20000010840 */
[----:B------:R-:W-:Y:S02]  /*f3a0*/  HADD2.F32 R30, -RZ, R30.H1_H1 ;  /* 0x3000001eff1e7230 */ /* 0x000fe40000004100 */
[C---:B------:R-:W-:Y:S01]  /*f3b0*/  FMUL.FTZ R43, R38.reuse, R41 ;  /* 0x00000029262b7220 */ /* 0x040fe20000410000 */
[----:B------:R-:W-:Y:S02]  /*f3c0*/  HADD2.F32 R42, -RZ, R58.H0_H0 ;  /* 0x2000003aff2a7230 */ /* 0x000fe40000004100 */
[----:B------:R-:W-:Y:S01]  /*f3d0*/  FMUL.FTZ R38, R38, R37 ;  /* 0x0000002526267220 */ /* 0x000fe20000410000 */
[----:B------:R-:W-:Y:S02]  /*f3e0*/  HADD2.F32 R29, -RZ, R39.H0_H0 ;  /* 0x20000027ff1d7230 */ /* 0x000fe40000004100 */
[----:B------:R-:W-:Y:S01]  /*f3f0*/  FFMA.FTZ R62, R28, R55, R62 ;  /* 0x000000371c3e7223 */ /* 0x000fe2000001003e */
[----:B------:R-:W-:-:S02]  /*f400*/  HADD2.F32 R34, -RZ, R52.H0_H0 ;  /* 0x20000034ff227230 */ /* 0x000fc40000004100 */
[C---:B------:R-:W-:Y:S01]  /*f410*/  FFMA.FTZ R55, R30.reuse, R37, -R43 ;  /* 0x000000251e377223 */ /* 0x040fe2000001082b */
[----:B------:R-:W-:Y:S02]  /*f420*/  HADD2.F32 R28, -RZ, R31.H0_H0 ;  /* 0x2000001fff1c7230 */ /* 0x000fe40000004100 */
[C---:B------:R-:W-:Y:S01]  /*f430*/  FMUL.FTZ R65, R29.reuse, R42 ;  /* 0x0000002a1d417220 */ /* 0x040fe20000410000 */
[----:B------:R-:W-:Y:S01]  /*f440*/  F2FP.F16.E4M3.UNPACK_B R37, R53.H1 ;  /* 0x00000035ff25723e */ /* 0x000fe200030006ff */
[----:B------:R-:W-:Y:S01]  /*f450*/  FMUL.FTZ R29, R29, R34 ;  /* 0x000000221d1d7220 */ /* 0x000fe20000410000 */
[----:B------:R-:W-:Y:S01]  /*f460*/  FFMA.FTZ R61, R30, R41, R38 ;  /* 0x000000291e3d7223 */ /* 0x000fe20000010026 */
[----:B------:R-:W-:Y:S01]  /*f470*/  F2FP.F16.E4M3.UNPACK_B R30, R40.H1 ;  /* 0x00000028ff1e723e */ /* 0x000fe200030006ff */
[----:B------:R-:W-:Y:S02]  /*f480*/  HADD2.F32 R52, -RZ, R52.H1_H1 ;  /* 0x30000034ff347230 */ /* 0x000fe40000004100 */
[----:B------:R-:W-:Y:S01]  /*f490*/  FFMA.FTZ R66, R28, R42, R29 ;  /* 0x0000002a1c427223 */ /* 0x000fe2000001001d */
[----:B------:R-:W-:-:S02]  /*f4a0*/  HADD2.F32 R58, -RZ, R58.H1_H1 ;  /* 0x3000003aff3a7230 */ /* 0x000fc40000004100 */
[----:B------:R-:W-:Y:S01]  /*f4b0*/  FFMA.FTZ R65, R28, R34, -R65 ;  /* 0x000000221c417223 */ /* 0x000fe20000010841 */
[----:B------:R-:W-:Y:S01]  /*f4c0*/  HADD2.F32 R39, -RZ, R39.H1_H1 ;  /* 0x30000027ff277230 */ /* 0x000fe20000004100 */
[----:B------:R-:W-:Y:S01]  /*f4d0*/  F2FP.F16.E4M3.UNPACK_B R53, R53 ;  /* 0x00000035ff35723e */ /* 0x000fe200020006ff */
[----:B------:R-:W-:Y:S01]  /*f4e0*/  HADD2.F32 R38, -RZ, R37.H0_H0 ;  /* 0x20000025ff267230 */ /* 0x000fe20000004100 */
[----:B------:R-:W-:Y:S01]  /*f4f0*/  F2FP.F16.E4M3.UNPACK_B R40, R40 ;  /* 0x00000028ff28723e */ /* 0x000fe200020006ff */
[----:B------:R-:W-:Y:S02]  /*f500*/  HADD2.F32 R29, -RZ, R32.H0_H0 ;  /* 0x20000020ff1d7230 */ /* 0x000fe40000004100 */
[C---:B------:R-:W-:Y:S01]  /*f510*/  FMUL.FTZ R42, R39.reuse, R58 ;  /* 0x0000003a272a7220 */ /* 0x040fe20000410000 */
[----:B------:R-:W-:Y:S02]  /*f520*/  HADD2.F32 R34, -RZ, R30.H0_H0 ;  /* 0x2000001eff227230 */ /* 0x000fe40000004100 */
[----:B------:R-:W-:Y:S01]  /*f530*/  FMUL.FTZ R41, R39, R52 ;  /* 0x0000003427297220 */ /* 0x000fe20000410000 */
[----:B------:R-:W-:-:S02]  /*f540*/  HADD2.F32 R28, -RZ, R27.H0_H0 ;  /* 0x2000001bff1c7230 */ /* 0x000fc40000004100 */
[C---:B------:R-:W-:Y:S01]  /*f550*/  FMUL.FTZ R39, R29.reuse, R38 ;  /* 0x000000261d277220 */ /* 0x040fe20000410000 */
[----:B------:R-:W-:Y:S02]  /*f560*/  HADD2.F32 R31, -RZ, R31.H1_H1 ;  /* 0x3000001fff1f7230 */ /* 0x000fe40000004100 */
[-C--:B------:R-:W-:Y:S01]  /*f570*/  FMUL.FTZ R29, R29, R34.reuse ;  /* 0x000000221d1d7220 */ /* 0x080fe20000410000 */
[----:B------:R-:W-:Y:S02]  /*f580*/  HADD2.F32 R37, -RZ, R37.H1_H1 ;  /* 0x30000025ff257230 */ /* 0x000fe40000004100 */
[----:B------:R-:W-:Y:S01]  /*f590*/  FFMA.FTZ R39, R28, R34, -R39 ;  /* 0x000000221c277223 */ /* 0x000fe20000010827 */
[----:B------:R-:W-:Y:S02]  /*f5a0*/  HADD2.F32 R32, -RZ, R32.H1_H1 ;  /* 0x30000020ff207230 */ /* 0x000fe40000004100 */
[----:B------:R-:W-:Y:S01]  /*f5b0*/  FFMA.FTZ R67, R31, R58, R41 ;  /* 0x0000003a1f437223 */ /* 0x000fe20000010029 */
[----:B------:R-:W-:-:S02]  /*f5c0*/  HADD2.F32 R30, -RZ, R30.H1_H1 ;  /* 0x3000001eff1e7230 */ /* 0x000fc40000004100 */
[----:B------:R-:W-:Y:S01]  /*f5d0*/  FFMA.FTZ R68, R31, R52, -R42 ;  /* 0x000000341f447223 */ /* 0x000fe2000001082a */
[----:B------:R-:W-:Y:S02]  /*f5e0*/  HADD2.F32 R27, -RZ, R27.H1_H1 ;  /* 0x3000001bff1b7230 */ /* 0x000fe40000004100 */
[-C--:B------:R-:W-:Y:S01]  /*f5f0*/  FMUL.FTZ R34, R32, R37.reuse ;  /* 0x0000002520227220 */ /* 0x080fe20000410000 */
[----:B------:R-:W-:Y:S01]  /*f600*/  FFMA.FTZ R41, R28, R38, R29 ;  /* 0x000000261c297223 */ /* 0x000fe2000001001d */
[-C--:B------:R-:W-:Y:S01]  /*f610*/  FMUL.FTZ R32, R32, R30.reuse ;  /* 0x0000001e20207220 */ /* 0x080fe20000410000 */
[----:B------:R-:W-:Y:S02]  /*f620*/  HADD2.F32 R31, -RZ, R53.H0_H0 ;  /* 0x20000035ff1f7230 */ /* 0x000fe40000004100 */
[C---:B------:R-:W-:Y:S01]  /*f630*/  FFMA.FTZ R42, R27.reuse, R30, -R34 ;  /* 0x0000001e1b2a7223 */ /* 0x040fe20000010822 */
[----:B------:R-:W-:Y:S02]  /*f640*/  HADD2.F32 R28, -RZ, R33.H0_H0 ;  /* 0x20000021ff1c7230 */ /* 0x000fe40000004100 */
[----:B------:R-:W-:Y:S01]  /*f650*/  FFMA.FTZ R52, R27, R37, R32 ;  /* 0x000000251b347223 */ /* 0x000fe20000010020 */
[----:B------:R-:W-:Y:S01]  /*f660*/  HADD2.F32 R29, -RZ, R40.H0_H0 ;  /* 0x20000028ff1d7230 */ /* 0x000fe20000004100 */
[----:B------:R-:W-:Y:S01]  /*f670*/  F2FP.F16.E4M3.UNPACK_B R4, R26 ;  /* 0x0000001aff04723e */ /* 0x000fe200020006ff */
[----:B------:R-:W-:-:S02]  /*f680*/  HADD2.F32 R27, -RZ, R21.H0_H0 ;  /* 0x20000015ff1b7230 */ /* 0x000fc40000004100 */
[C---:B------:R-:W-:Y:S01]  /*f690*/  FMUL.FTZ R32, R28.reuse, R31 ;  /* 0x0000001f1c207220 */ /* 0x040fe20000410000 */
[----:B------:R-:W-:Y:S02]  /*f6a0*/  HADD2.F32 R30, -RZ, R53.H1_H1 ;  /* 0x30000035ff1e7230 */ /* 0x000fe40000004100 */
[-C--:B------:R-:W-:Y:S01]  /*f6b0*/  FMUL.FTZ R28, R28, R29.reuse ;  /* 0x0000001d1c1c7220 */ /* 0x080fe20000410000 */
        /* <DEDUP_REMOVED lines=8> */
[----:B------:R-:W-:Y:S01]  /*f740*/  FMUL.FTZ R37, R33, R40 ;  /* 0x0000002821257220 */ /* 0x000fe20000410000 */
[----:B------:R-:W-:Y:S01]  /*f750*/  F2FP.F16.E4M3.UNPACK_B R26, R26.H1 ;  /* 0x0000001aff1a723e */ /* 0x000fe200030006ff */
[----:B------:R-:W-:Y:S01]  /*f760*/  FFMA.FTZ R33, R21, R40, -R32 ;  /* 0x0000002815217223 */ /* 0x000fe20000010820 */
[----:B------:R-:W-:-:S02]  /*f770*/  HADD2.F32 R32, -RZ, R29.H0_H0 ;  /* 0x2000001dff207230 */ /* 0x000fc40000004100 */
[----:B------:R-:W-:Y:S01]  /*f780*/  FFMA.FTZ R38, R21, R30, R37 ;  /* 0x0000001e15267223 */ /* 0x000fe20000010025 */
[----:B------:R-:W-:Y:S01]  /*f790*/  HADD2.F32 R27, -RZ, R35.H0_H0 ;  /* 0x20000023ff1b7230 */ /* 0x000fe20000004100 */
[----:B------:R-:W-:Y:S01]  /*f7a0*/  F2FP.F16.E4M3.UNPACK_B R3, R3 ;  /* 0x00000003ff03723e */ /* 0x000fe200020006ff */
[----:B------:R-:W-:Y:S01]  /*f7b0*/  HADD2.F32 R30, -RZ, R28.H0_H0 ;  /* 0x2000001cff1e7230 */ /* 0x000fe20000004100 */
[----:B------:R-:W-:Y:S01]  /*f7c0*/  F2FP.SATFINITE.E4M3.F32.PACK_AB_MERGE_C R57, R57, R60, RZ ;  /* 0x0000003c3939723e */ /* 0x000fe200048070ff */
[----:B------:R-:W-:Y:S02]  /*f7d0*/  HADD2.F32 R29, -RZ, R29.H1_H1 ;  /* 0x3000001dff1d7230 */ /* 0x000fe40000004100 */
[C---:B------:R-:W-:Y:S01]  /*f7e0*/  FMUL.FTZ R40, R27.reuse, R32 ;  /* 0x000000201b287220 */ /* 0x040fe20000410000 */
[----:B------:R-:W-:Y:S02]  /*f7f0*/  HADD2.F32 R35, -RZ, R35.H1_H1 ;  /* 0x30000023ff237230 */ /* 0x000fe40000004100 */
[----:B------:R-:W-:Y:S01]  /*f800*/  FMUL.FTZ R54, R27, R30 ;  /* 0x0000001e1b367220 */ /* 0x000fe20000410000 */
[----:B------:R-:W-:Y:S01]  /*f810*/  HADD2.F32 R21, -RZ, R26.H0_H0 ;  /* 0x2000001aff157230 */ /* 0x000fe20000004100 */
[----:B------:R-:W-:Y:S01]  /*f820*/  F2FP.F16.E4M3.UNPACK_B R27, R6 ;  /* 0x00000006ff1b723e */ /* 0x000fe200020006ff */
[----:B------:R-:W-:-:S02]  /*f830*/  HADD2.F32 R28, -RZ, R28.H1_H1 ;  /* 0x3000001cff1c7230 */ /* 0x000fc40000004100 */
[----:B------:R-:W-:Y:S01]  /*f840*/  FMUL.FTZ R37, R35, R29 ;  /* 0x0000001d23257220 */ /* 0x000fe20000410000 */
[----:B------:R-:W-:Y:S02]  /*f850*/  HADD2.F32 R26, -RZ, R26.H1_H1 ;  /* 0x3000001aff1a7230 */ /* 0x000fe40000004100 */
[----:B------:R-:W-:Y:S01]  /*f860*/  FFMA.FTZ R40, R21, R30, -R40 ;  /* 0x0000001e15287223 */ /* 0x000fe20000010828 */
[--C-:B------:R-:W-:Y:S02]  /*f870*/  HADD2.F32 R6, -RZ, R7.reuse.H0_H0 ;  /* 0x20000007ff067230 */ /* 0x100fe40000004100 */
[-C--:B------:R-:W-:Y:S01]  /*f880*/  FMUL.FTZ R30, R35, R28.reuse ;  /* 0x0000001c231e7220 */ /* 0x080fe20000410000 */
[----:B------:R-:W-:Y:S02]  /*f890*/  HADD2.F32 R7, -RZ, R7.H1_H1 ;  /* 0x30000007ff077230 */ /* 0x000fe40000004100 */
[----:B------:R-:W-:Y:S01]  /*f8a0*/  FFMA.FTZ R37, R26, R28, -R37 ;  /* 0x0000001c1a257223 */ /* 0x000fe20000010825 */
[----:B------:R-:W-:-:S02]  /*f8b0*/  HADD2.F32 R28, -RZ, R27.H0_H0 ;  /* 0x2000001bff1c7230 */ /* 0x000fc40000004100 */
[----:B------:R-:W-:Y:S01]  /*f8c0*/  FFMA.FTZ R43, R26, R29, R30 ;  /* 0x0000001d1a2b7223 */ /* 0x000fe2000001001e */
[----:B------:R-:W-:Y:S02]  /*f8d0*/  HADD2.F32 R27, -RZ, R27.H1_H1 ;  /* 0x3000001bff1b7230 */ /* 0x000fe40000004100 */
[----:B------:R-:W-:Y:S01]  /*f8e0*/  FFMA.FTZ R54, R21, R32, R54 ;  /* 0x0000002015367223 */ /* 0x000fe20000010036 */
[--C-:B------:R-:W-:Y:S02]  /*f8f0*/  HADD2.F32 R26, -RZ, R3.reuse.H1_H1 ;  /* 0x30000003ff1a7230 */ /* 0x100fe40000004100 */
[----:B------:R-:W-:Y:S01]  /*f900*/  FMUL.FTZ R30, R6, R28 ;  /* 0x0000001c061e7220 */ /* 0x000fe20000410000 */
[----:B------:R-:W-:Y:S02]  /*f910*/  HADD2.F32 R21, -RZ, R3.H0_H0 ;  /* 0x20000003ff157230 */ /* 0x000fe40000004100 */
[----:B------:R-:W-:Y:S01]  /*f920*/  FMUL.FTZ R35, R7, R27 ;  /* 0x0000001b07237220 */ /* 0x000fe20000410000 */
[----:B------:R-:W-:-:S02]  /*f930*/  HADD2.F32 R3, -RZ, R4.H0_H0 ;  /* 0x20000004ff037230 */ /* 0x000fc40000004100 */
[-C--:B------:R-:W-:Y:S01]  /*f940*/  FMUL.FTZ R32, R7, R26.reuse ;  /* 0x0000001a07207220 */ /* 0x080fe20000410000 */
[----:B------:R-:W-:Y:S02]  /*f950*/  HADD2.F32 R4, -RZ, R4.H1_H1 ;  /* 0x30000004ff047230 */ /* 0x000fe40000004100 */
[----:B------:R-:W-:Y:S01]  /*f960*/  FMUL.FTZ R29, R6, R21 ;  /* 0x00000015061d7220 */ /* 0x000fe20000410000 */
[----:B------:R-:W-:Y:S01]  /*f970*/  F2FP.SATFINITE.E4M3.F32.PACK_AB_MERGE_C R7, R68, R65, RZ ;  /* 0x000000414407723e */ /* 0x000fe200048070ff */
[C---:B------:R-:W-:Y:S01]  /*f980*/  FFMA.FTZ R6, R3.reuse, R21, -R30 ;  /* 0x0000001503067223 */ /* 0x040fe2000001081e */
[----:B------:R-:W-:Y:S01]  /*f990*/  F2FP.SATFINITE.E4M3.F32.PACK_AB_MERGE_C R62, R62, R63, RZ ;  /* 0x0000003f3e3e723e */ /* 0x000fe200048070ff */
[C---:B------:R-:W-:Y:S01]  /*f9a0*/  FFMA.FTZ R35, R4.reuse, R26, -R35 ;  /* 0x0000001a04237223 */ /* 0x040fe20000010823 */
[----:B------:R-:W-:Y:S01]  /*f9b0*/  FFMA.FTZ R26, R4, R27, R32 ;  /* 0x0000001b041a7223 */ /* 0x000fe20000010020 */
[----:B------:R-:W-:Y:S01]  /*f9c0*/  FFMA.FTZ R29, R3, R28, R29 ;  /* 0x0000001c031d7223 */ /* 0x000fe2000001001d */
[----:B------:R-:W-:-:S02]  /*f9d0*/  F2FP.SATFINITE.E4M3.F32.PACK_AB_MERGE_C R4, R42, R39, RZ ;  /* 0x000000272a04723e */ /* 0x000fc400048070ff */
[----:B------:R-:W-:Y:S02]  /*f9e0*/  F2FP.SATFINITE.E4M3.F32.PACK_AB_MERGE_C R37, R37, R40, RZ ;  /* 0x000000282525723e */ /* 0x000fe400048070ff */
[----:B------:R-:W-:Y:S02]  /*f9f0*/  F2FP.SATFINITE.E4M3.F32.PACK_AB_MERGE_C R27, R67, R66, RZ ;  /* 0x00000042431b723e */ /* 0x000fe400048070ff */
[----:B------:R-:W-:Y:S02]  /*fa00*/  F2FP.SATFINITE.E4M3.F32.PACK_AB_MERGE_C R41, R52, R41, RZ ;  /* 0x000000293429723e */ /* 0x000fe400048070ff */
[----:B------:R-:W-:Y:S02]  /*fa10*/  F2FP.SATFINITE.E4M3.F32.PACK_AB_MERGE_C R43, R43, R54, RZ ;  /* 0x000000362b2b723e */ /* 0x000fe400048070ff */
[----:B------:R-:W-:Y:S02]  /*fa20*/  F2FP.SATFINITE.E4M3.F32.PACK_AB_MERGE_C R5, R20, R5, R57 ;  /* 0x000000051405723e */ /* 0x000fe40004807039 */
        /* <DEDUP_REMOVED lines=9> */
.L_x_1851:
[----:B------:R-:W-:Y:S05]  /*fac0*/  BSYNC B1 ;  /* 0x0000000000017941 */ /* 0x000fea0003800000 */
.L_x_1850:
[----:B------:R-:W-:Y:S04]  /*fad0*/  BSSY B1, `(.L_x_1852) ;  /* 0x0000102000017945 */ /* 0x000fe80003800000 */
[----:B------:R-:W-:Y:S05]  /*fae0*/  @P1 BRA `(.L_x_1853) ;  /* 0x0000001000001947 */ /* 0x000fea0003800000 */
[----:B012---:R-:W2:Y:S01]  /*faf0*/  LDL R25, [R1+0x10] ;  /* 0x0000100001197983 */ /* 0x007ea20000100800 */
[----:B------:R-:W-:Y:S02]  /*fb00*/  SHF.R.U32.HI R0, RZ, 0x8, R44 ;  /* 0x00000008ff007819 */ /* 0x000fe4000001162c */
[----:B-----5:R-:W-:Y:S02]  /*fb10*/  LEA.HI R7, R59, R214, RZ, 0x1c ;  /* 0x000000d63b077211 */ /* 0x020fe400078fe0ff */
[----:B------:R-:W-:Y:S02]  /*fb20*/  LOP3.LUT R3, R44, 0xff, RZ, 0xc0, !PT ;  /* 0x000000ff2c037812 */ /* 0x000fe400078ec0ff */
[----:B------:R-:W-:Y:S01]  /*fb30*/  LOP3.LUT R0, R0, 0xff, RZ, 0xc0, !PT ;  /* 0x000000ff00007812 */ /* 0x000fe200078ec0ff */
[----:B------:R-:W-:Y:S01]  /*fb40*/  IMAD.SHL.U32 R26, R7, 0x10, RZ ;  /* 0x00000010071a7824 */ /* 0x000fe200078e00ff */
[----:B------:R-:W-:Y:S02]  /*fb50*/  SHF.R.S32.HI R24, RZ, 0x1f, R7 ;  /* 0x0000001fff187819 */ /* 0x000fe40000011407 */
[----:B------:R-:W-:-:S02]  /*fb60*/  SHF.R.U32.HI R4, RZ, 0x8, R45 ;  /* 0x00000008ff047819 */ /* 0x000fc4000001162d */
[----:B------:R-:W-:Y:S02]  /*fb70*/  PRMT R20, R0, 0x7604, R3 ;  /* 0x0000760400147816 */ /* 0x000fe40000000003 */
[----:B------:R-:W-:Y:S02]  /*fb80*/  LEA.HI R21, R24, R7, RZ, 0x3 ;  /* 0x0000000718157211 */ /* 0x000fe400078f18ff */
[----:B------:R-:W-:Y:S02]  /*fb90*/  SHF.R.U32.HI R0, RZ, 0x8, R46 ;  /* 0x00000008ff007819 */ /* 0x000fe4000001162e */
[----:B------:R-:W-:Y:S01]  /*fba0*/  LOP3.LUT R5, R45, 0xff, RZ, 0xc0, !PT ;  /* 0x000000ff2d057812 */ /* 0x000fe200078ec0ff */
[----:B------:R-:W-:Y:S01]  /*fbb0*/  IMAD.SHL.U32 R21, R21, 0x800, RZ ;  /* 0x0000080015157824 */ /* 0x000fe200078e00ff */
[----:B------:R-:W-:Y:S02]  /*fbc0*/  LOP3.LUT R4, R4, 0xff, RZ, 0xc0, !PT ;  /* 0x000000ff04047812 */ /* 0x000fe400078ec0ff */
[----:B------:R-:W-:-:S02]  /*fbd0*/  LOP3.LUT R3, R0, 0xff, RZ, 0xc0, !PT ;  /* 0x000000ff00037812 */ /* 0x000fc400078ec0ff */
[----:B------:R-:W-:Y:S02]  /*fbe0*/  LOP3.LUT R0, R229, 0x70, R26, 0xf8, !PT ;  /* 0x00000070e5007812 */ /* 0x000fe400078ef81a */
[----:B------:R-:W-:Y:S02]  /*fbf0*/  SHF.R.U32.HI R27, RZ, 0x3, R229 ;  /* 0x00000003ff1b7819 */ /* 0x000fe400000116e5 */
[----:B------:R-:W-:Y:S02]  /*fc00*/  PRMT R28, R4, 0x7604, R5 ;  /* 0x00007604041c7816 */ /* 0x000fe40000000005 */
[----:B------:R-:W-:Y:S02]  /*fc10*/  LOP3.LUT R4, R46, 0xff, RZ, 0xc0, !PT ;  /* 0x000000ff2e047812 */ /* 0x000fe400078ec0ff */
[----:B------:R-:W-:Y:S02]  /*fc20*/  SHF.R.U32.HI R7, RZ, 0x8, R48 ;  /* 0x00000008ff077819 */ /* 0x000fe40000011630 */
[----:B------:R-:W-:-:S02]  /*fc30*/  LOP3.LUT R0, R0, R27, RZ, 0x3c, !PT ;  /* 0x0000001b00007212 */ /* 0x000fc400078e3cff */
[----:B------:R-:W-:Y:S02]  /*fc40*/  LOP3.LUT R21, R21, 0xffffc000, RZ, 0xc0, !PT ;  /* 0xffffc00015157812 */ /* 0x000fe400078ec0ff */
[----:B------:R-:W-:Y:S02]  /*fc50*/  PRMT R30, R3, 0x7604, R4 ;  /* 0x00007604031e7816 */ /* 0x000fe40000000004 */
[----:B------:R-:W-:Y:S02]  /*fc60*/  LOP3.LUT R24, R48, 0xff, RZ, 0xc0, !PT ;  /* 0x000000ff30187812 */ /* 0x000fe400078ec0ff */
[----:B------:R-:W-:Y:S02]  /*fc70*/  LOP3.LUT R7, R7, 0xff, RZ, 0xc0, !PT ;  /* 0x000000ff07077812 */ /* 0x000fe400078ec0ff */
[----:B------:R-:W-:Y:S02]  /*fc80*/  SHF.R.U32.HI R26, RZ, 0x8, R51 ;  /* 0x00000008ff1a7819 */ /* 0x000fe40000011633 */
[----:B------:R-:W-:-:S02]  /*fc90*/  PRMT R33, R7, 0x7604, R24 ;  /* 0x0000760407217816 */ /* 0x000fc40000000018 */
[----:B------:R-:W-:Y:S02]  /*fca0*/  SHF.R.U32.HI R24, RZ, 0x8, R50 ;  /* 0x00000008ff187819 */ /* 0x000fe40000011632 */
[----:B------:R-:W-:Y:S02]  /*fcb0*/  SHF.R.U32.HI R5, RZ, 0x8, R47 ;  /* 0x00000008ff057819 */ /* 0x000fe4000001162f */
[----:B------:R-:W-:Y:S02]  /*fcc0*/  LOP3.LUT R24, R24, 0xff, RZ, 0xc0, !PT ;  /* 0x000000ff18187812 */ /* 0x000fe400078ec0ff */
[----:B------:R-:W-:Y:S02]  /*fcd0*/  LOP3.LUT R27, R51, 0xff, RZ, 0xc0, !PT ;  /* 0x000000ff331b7812 */ /* 0x000fe400078ec0ff */
[----:B------:R-:W-:Y:S02]  /*fce0*/  LOP3.LUT R26, R26, 0xff, RZ, 0xc0, !PT ;  /* 0x000000ff1a1a7812 */ /* 0x000fe400078ec0ff */
[----:B------:R-:W-:-:S02]  /*fcf0*/  LOP3.LUT R6, R47, 0xff, RZ, 0xc0, !PT ;  /* 0x000000ff2f067812 */ /* 0x000fc400078ec0ff */
[----:B------:R-:W-:Y:S02]  /*fd00*/  LOP3.LUT R5, R5, 0xff, RZ, 0xc0, !PT ;  /* 0x000000ff05057812 */ /* 0x000fe400078ec0ff */
[----:B------:R-:W-:Y:S02]  /*fd10*/  PRMT R39, R26, 0x7604, R27 ;  /* 0x000076041a277816 */ /* 0x000fe4000000001b */
[----:B------:R-:W-:Y:S02]  /*fd20*/  PRMT R32, R5, 0x7604, R6 ;  /* 0x0000760405207816 */ /* 0x000fe40000000006 */
[----:B------:R-:W0:Y:S01]  /*fd30*/  LDS.128 R4, [R223+0x18000] ;  /* 0x01800000df047984 */ /* 0x000e220000000c00 */
[----:B------:R-:W-:Y:S02]  /*fd40*/  SHF.R.U32.HI R31, RZ, 0x10, R47 ;  /* 0x00000010ff1f7819 */ /* 0x000fe4000001162f */
[----:B------:R-:W-:Y:S02]  /*fd50*/  SHF.R.U32.HI R29, RZ, 0x10, R46 ;  /* 0x00000010ff1d7819 */ /* 0x000fe4000001162e */
[----:B------:R-:W-:-:S02]  /*fd60*/  LOP3.LUT R31, R31, 0xff, RZ, 0xc0, !PT ;  /* 0x000000ff1f1f7812 */ /* 0x000fc400078ec0ff */
[----:B------:R-:W-:Y:S02]  /*fd70*/  LOP3.LUT R29, R29, 0xff, RZ, 0xc0, !PT ;  /* 0x000000ff1d1d7812 */ /* 0x000fe400078ec0ff */
[----:B------:R-:W-:Y:S02]  /*fd80*/  PRMT R31, R31, 0x7054, R32 ;  /* 0x000070541f1f7816 */ /* 0x000fe40000000020 */
[----:B------:R-:W-:Y:S02]  /*fd90*/  PRMT R29, R29, 0x7054, R30 ;  /* 0x000070541d1d7816 */ /* 0x000fe4000000001e */
[----:B------:R-:W-:Y:S02]  /*fda0*/  SHF.R.U32.HI R32, RZ, 0x10, R51 ;  /* 0x00000010ff207819 */ /* 0x000fe40000011633 */
[----:B------:R-:W-:Y:S02]  /*fdb0*/  SHF.R.U32.HI R30, RZ, 0x10, R50 ;  /* 0x00000010ff1e7819 */ /* 0x000fe40000011632 */
[----:B------:R-:W-:-:S02]  /*fdc0*/  LOP3.LUT R32, R32, 0xff, RZ, 0xc0, !PT ;  /* 0x000000ff20207812 */ /* 0x000fc400078ec0ff */
[----:B------:R-:W-:Y:S02]  /*fdd0*/  LOP3.LUT R30, R30, 0xff, RZ, 0xc0, !PT ;  /* 0x000000ff1e1e7812 */ /* 0x000fe400078ec0ff */
[----:B------:R-:W-:Y:S02]  /*fde0*/  PRMT R39, R32, 0x7054, R39 ;  /* 0x0000705420277816 */ /* 0x000fe40000000027 */
[----:B0-----:R-:W-:Y:S02]  /*fdf0*/  F2FP.F16.E4M3.UNPACK_B R32, R7 ;  /* 0x00000007ff20723e */ /* 0x001fe400020006ff */
[----:B--2---:R-:W-:Y:S02]  /*fe00*/  IADD3 R3, R0, R21, R25 ;  /* 0x0000001500037210 */ /* 0x004fe40007ffe019 */
[----:B------:R-:W-:Y:S02]  /*fe10*/  SHF.R.U32.HI R0, RZ, 0x8, R49 ;  /* 0x00000008ff007819 */ /* 0x000fe40000011631 */
[----:B------:R-:W-:-:S02]  /*fe20*/  LOP3.LUT R21, R49, 0xff, RZ, 0xc0, !PT ;  /* 0x000000ff31157812 */ /* 0x000fc400078ec0ff */
[----:B------:R-:W-:Y:S02]  /*fe30*/  LOP3.LUT R0, R0, 0xff, RZ, 0xc0, !PT ;  /* 0x000000ff00007812 */ /* 0x000fe400078ec0ff */
[----:B------:R-:W-:Y:S02]  /*fe40*/  LOP3.LUT R25, R50, 0xff, RZ, 0xc0, !PT ;  /* 0x000000ff32197812 */ /* 0x000fe400078ec0ff */
[----:B------:R-:W-:Y:S01]  /*fe50*/  PRMT R35, R0, 0x7604, R21 ;  /* 0x0000760400237816 */ /* 0x000fe20000000015 */
[----:B------:R-:W-:Y:S01]  /*fe60*/  IMAD.IADD R0, R184, 0x1, R3 ;  /* 0x00000001b8007824 */ /* 0x000fe200078e0203 */
[----:B------:R-:W-:Y:S02]  /*fe70*/  PRMT R37, R24, 0x7604, R25 ;  /* 0x0000760418257816 */ /* 0x000fe40000000019 */
[----:B------:R-:W-:Y:S02]  /*fe80*/  SHF.R.U32.HI R3, RZ, 0x10, R44 ;  /* 0x00000010ff037819 */ /* 0x000fe4000001162c */
[----:B------:R-:W0:Y:S01]  /*fe90*/  LDS.128 R24, [R0+0x18000] ;  /* 0x0180000000187984 */ /* 0x000e220000000c00 */
[----:B------:R-:W-:-:S02]  /*fea0*/  SHF.R.U32.HI R21, RZ, 0x10, R45 ;  /* 0x00000010ff157819 */ /* 0x000fc4000001162d */
[----:B------:R-:W-:Y:S02]  /*feb0*/  LOP3.LUT R3, R3, 0xff, RZ, 0xc0, !PT ;  /* 0x000000ff03037812 */ /* 0x000fe400078ec0ff */
[----:B------:R-:W-:Y:S02]  /*fec0*/  LOP3.LUT R21, R21, 0xff, RZ, 0xc0, !PT ;  /* 0x000000ff15157812 */ /* 0x000fe400078ec0ff */
[----:B------:R-:W-:Y:S02]  /*fed0*/  PRMT R3, R3, 0x7054, R20 ;  /* 0x0000705403037816 */ /* 0x000fe40000000014 */
[----:B------:R-:W-:Y:S02]  /*fee0*/  PRMT R21, R21, 0x7054, R28 ;  /* 0x0000705415157816 */ /* 0x000fe4000000001c */
[----:B------:R-:W-:Y:S02]  /*fef0*/  SHF.R.U32.HI R20, RZ, 0x10, R48 ;  /* 0x00000010ff147819 */ /* 0x000fe40000011630 */
[----:B------:R-:W-:-:S02]  /*ff00*/  SHF.R.U32.HI R28, RZ, 0x10, R49 ;  /* 0x00000010ff1c7819 */ /* 0x000fc40000011631 */
[----:B------:R-:W-:Y:S02]  /*ff10*/  LOP3.LUT R20, R20, 0xff, RZ, 0xc0, !PT ;  /* 0x000000ff14147812 */ /* 0x000fe400078ec0ff */
[----:B------:R-:W-:Y:S02]  /*ff20*/  LOP3.LUT R28, R28, 0xff, RZ, 0xc0, !PT ;  /* 0x000000ff1c1c7812 */ /* 0x000fe400078ec0ff */
[----:B------:R-:W-:Y:S02]  /*ff30*/  PRMT R33, R20, 0x7054, R33 ;  /* 0x0000705414217816 */ /* 0x000fe40000000021 */
[----:B------:R-:W-:Y:S02]  /*ff40*/  PRMT R35, R28, 0x7054, R35 ;  /* 0x000070541c237816 */ /* 0x000fe40000000023 */
[----:B------:R-:W-:Y:S02]  /*ff50*/  LOP3.LUT R41, R3, 0xff000000, R44, 0xf8, !PT ;  /* 0xff00000003297812 */ /* 0x000fe400078ef82c */
[----:B------:R-:W-:-:S02]  /*ff60*/  LOP3.LUT R44, R21, 0xff000000, R45, 0xf8, !PT ;  /* 0xff000000152c7812 */ /* 0x000fc400078ef82d */
[----:B------:R-:W-:Y:S02]  /*ff70*/  LOP3.LUT R45, R33, 0xff000000, R48, 0xf8, !PT ;  /* 0xff000000212d7812 */ /* 0x000fe400078ef830 */
[----:B------:R-:W-:Y:S02]  /*ff80*/  LOP3.LUT R48, R35, 0xff000000, R49, 0xf8, !PT ;  /* 0xff00000023307812 */ /* 0x000fe400078ef831 */
[----:B------:R-:W-:Y:S02]  /*ff90*/  F2FP.F16.E4M3.UNPACK_B R42, R44 ;  /* 0x0000002cff2a723e */ /* 0x000fe400020006ff */
[----:B------:R-:W-:Y:S02]  /*ffa0*/  F2FP.F16.E4M3.UNPACK_B R43, R48 ;  /* 0x00000030ff2b723e */ /* 0x000fe400020006ff */
[----:B------:R-:W-:Y:S02]  /*ffb0*/  PRMT R37, R30, 0x7054, R37 ;  /* 0x000070541e257816 */ /* 0x000fe40000000025 */
[----:B------:R-:W-:-:S02]  /*ffc0*/  LOP3.LUT R20, R29, 0xff000000, R46, 0xf8, !PT ;  /* 0xff0000001d147812 */ /* 0x000fc400078ef82e */
[----:B------:R-:W-:Y:S02]  /*ffd0*/  F2FP.F16.E4M3.UNPACK_B R33, R7.H1 ;  /* 0x00000007ff21723e */ /* 0x000fe400030006ff */
[----:B0-----:R-:W-:Y:S02]  /*ffe0*/  F2FP.F16.E4M3.UNPACK_B R35, R25 ;  /* 0x00000019ff23723e */ /* 0x001fe400020006ff */
[----:B------:R-:W-:Y:S01]  /*fff0*/  LOP3.LUT R46, R31, 0xff000000, R47, 0xf8, !PT ;  /* 0xff0000001f2e7812 */ /* 0x000fe200078ef82f */
[----:B------:R-:W-:Y:S01]  /*10000*/  HADD2.F32 R47, -RZ, R43.H0_H0 ;  /* 0x2000002bff2f7230 */ /* 0x000fe20000004100 */
[-C--:B------:R-:W-:Y:S02]  /*10010*/  F2FP.F16.E4M3.UNPACK_B R29, R5.reuse ;  /* 0x00000005ff1d723e */ /* 0x080fe400020006ff */
[-C--:B------:R-:W-:Y:S02]  /*10020*/  F2FP.F16.E4M3.UNPACK_B R7, R4.reuse ;  /* 0x00000004ff07723e */ /* 0x080fe400020006ff */
[----:B------:R-:W-:Y:S01]  /*10030*/  F2FP.F16.E4M3.UNPACK_B R28, R4.H1 ;  /* 0x00000004ff1c723e */ /* 0x000fe200030006ff */
[--C-:B------:R-:W-:Y:S01]  /*10040*/  HADD2.F32 R4, -RZ, R35.reuse.H0_H0 ;  /* 0x20000023ff047230 */ /* 0x100fe20000004100 */
[----:B------:R-:W-:Y:S01]  /*10050*/  F2FP.F16.E4M3.UNPACK_B R30, R5.H1 ;  /* 0x00000005ff1e723e */ /* 0x000fe200030006ff */
[--C-:B------:R-:W-:Y:S01]  /*10060*/  HADD2.F32 R5, -RZ, R42.reuse.H0_H0 ;  /* 0x2000002aff057230 */ /* 0x100fe20000004100 */
[----:B------:R-:W-:Y:S01]  /*10070*/  LOP3.LUT R21, R37, 0xff000000, R50, 0xf8, !PT ;  /* 0xff00000025157812 */ /* 0x000fe200078ef832 */
[----:B------:R-:W-:Y:S01]  /*10080*/  HADD2.F32 R35, -RZ, R35.H1_H1 ;  /* 0x30000023ff237230 */ /* 0x000fe20000004100 */
[----:B------:R-:W-:Y:S01]  /*10090*/  LOP3.LUT R50, R39, 0xff000000, R51, 0xf8, !PT ;  /* 0xff00000027327812 */ /* 0x000fe200078ef833 */
        /* <DEDUP_REMOVED lines=8> */
[----:B------:R-:W-:Y:S02]  /*10120*/  F2FP.F16.E4M3.UNPACK_B R40, R27.H1 ;  /* 0x0000001bff28723e */ /* 0x000fe400030006ff */
[-C--:B------:R-:W-:Y:S02]  /*10130*/  F2FP.F16.E4M3.UNPACK_B R27, R24.reuse ;  /* 0x00000018ff1b723e */ /* 0x080fe400020006ff */
[----:B------:R-:W-:Y:S01]  /*10140*/  F2FP.F16.E4M3.UNPACK_B R34, R24.H1 ;  /* 0x00000018ff22723e */ /* 0x000fe200030006ff */
[-C--:B------:R-:W-:Y:S01]  /*10150*/  FMUL.FTZ R24, R4, R5.reuse ;  /* 0x0000000504187220 */ /* 0x080fe20000410000 */
[----:B------:R-:W-:Y:S01]  /*10160*/  F2FP.F16.E4M3.UNPACK_B R48, R48.H1 ;  /* 0x00000030ff30723e */ /* 0x000fe200030006ff */
[C---:B------:R-:W-:Y:S01]  /*10170*/  FFMA.FTZ R5, R6.reuse, R5, -R25 ;  /* 0x0000000506057223 */ /* 0x040fe20000010819 */
[----:B------:R-:W-:Y:S01]  /*10180*/  F2FP.F16.E4M3.UNPACK_B R44, R44.H1 ;  /* 0x0000002cff2c723e */ /* 0x000fe200030006ff */
[----:B------:R-:W-:Y:S01]  /*10190*/  FFMA.FTZ R25, R6, R47, R24 ;  /* 0x0000002f06197223 */ /* 0x000fe20000010018 */
[----:B------:R-:W-:Y:S01]  /*101a0*/  HADD2.F32 R24, -RZ, R43.H1_H1 ;  /* 0x3000002bff187230 */ /* 0x000fe20000004100 */
[-C--:B------:R-:W-:Y:S01]  /*101b0*/  F2FP.F16.E4M3.UNPACK_B R4, R26.reuse ;  /* 0x0000001aff04723e */ /* 0x080fe200020006ff */
[----:B------:R-:W-:Y:S01]  /*101c0*/  HADD2.F32 R47, -RZ, R48.H0_H0 ;  /* 0x20000030ff2f7230 */ /* 0x000fe20000004100 */
[----:B------:R-:W-:Y:S01]  /*101d0*/  F2FP.F16.E4M3.UNPACK_B R38, R26.H1 ;  /* 0x0000001aff26723e */ /* 0x000fe200030006ff */
[----:B------:R-:W-:-:S02]  /*101e0*/  HADD2.F32 R6, -RZ, R37.H0_H0 ;  /* 0x20000025ff067230 */ /* 0x000fc40000004100 */
[C---:B------:R-:W-:Y:S01]  /*101f0*/  FMUL.FTZ R52, R35.reuse, R24 ;  /* 0x0000001823347220 */ /* 0x040fe20000410000 */
[----:B------:R-:W-:Y:S02]  /*10200*/  HADD2.F32 R43, -RZ, R44.H0_H0 ;  /* 0x2000002cff2b7230 */ /* 0x000fe40000004100 */
[----:B------:R-:W-:Y:S01]  /*10210*/  FMUL.FTZ R35, R35, R42 ;  /* 0x0000002a23237220 */ /* 0x000fe20000410000 */
[----:B------:R-:W-:Y:S02]  /*10220*/  HADD2.F32 R26, -RZ, R30.H0_H0 ;  /* 0x2000001eff1a7230 */ /* 0x000fe40000004100 */
[C---:B------:R-:W-:Y:S01]  /*10230*/  FMUL.FTZ R49, R6.reuse, R47 ;  /* 0x0000002f06317220 */ /* 0x040fe20000410000 */
[----:B------:R-:W-:Y:S02]  /*10240*/  HADD2.F32 R48, -RZ, R48.H1_H1 ;  /* 0x30000030ff307230 */ /* 0x000fe40000004100 */
[-C--:B------:R-:W-:Y:S01]  /*10250*/  FMUL.FTZ R54, R6, R43.reuse ;  /* 0x0000002b06367220 */ /* 0x080fe20000410000 */
[----:B------:R-:W-:Y:S01]  /*10260*/  FFMA.FTZ R24, R29, R24, R35 ;  /* 0x000000181d187223 */ /* 0x000fe20000010023 */
[----:B------:R-:W-:Y:S01]  /*10270*/  FFMA.FTZ R49, R26, R43, -R49 ;  /* 0x0000002b1a317223 */ /* 0x000fe20000010831 */
[----:B------:R-:W-:Y:S01]  /*10280*/  F2FP.F16.E4M3.UNPACK_B R43, R50 ;  /* 0x00000032ff2b723e */ /* 0x000fe200020006ff */
[----:B------:R-:W-:Y:S01]  /*10290*/  HADD2.F32 R37, -RZ, R37.H1_H1 ;  /* 0x30000025ff257230 */ /* 0x000fe20000004100 */
[----:B------:R-:W-:Y:S01]  /*102a0*/  F2FP.F16.E4M3.UNPACK_B R35, R46 ;  /* 0x0000002eff23723e */ /* 0x000fe200020006ff */
[----:B------:R-:W-:-:S02]  /*102b0*/  HADD2.F32 R44, -RZ, R44.H1_H1 ;  /* 0x3000002cff2c7230 */ /* 0x000fc40000004100 */
[----:B------:R-:W-:Y:S01]  /*102c0*/  FFMA.FTZ R6, R29, R42, -R52 ;  /* 0x0000002a1d067223 */ /* 0x000fe20000010834 */
[----:B------:R-:W-:Y:S01]  /*102d0*/  FFMA.FTZ R54, R26, R47, R54 ;  /* 0x0000002f1a367223 */ /* 0x000fe20000010036 */
[----:B------:R-:W-:Y:S02]  /*102e0*/  HADD2.F32 R30, -RZ, R30.H1_H1 ;  /* 0x3000001eff1e7230 */ /* 0x000fe40000004100 */
[C---:B------:R-:W-:Y:S01]  /*102f0*/  FMUL.FTZ R51, R37.reuse, R48 ;  /* 0x0000003025337220 */ /* 0x040fe20000410000 */
[----:B------:R-:W-:Y:S02]  /*10300*/  HADD2.F32 R47, -RZ, R43.H0_H0 ;  /* 0x2000002bff2f7230 */ /* 0x000fe40000004100 */
[----:B------:R-:W-:Y:S01]  /*10310*/  FMUL.FTZ R37, R37, R44 ;  /* 0x0000002c25257220 */ /* 0x000fe20000410000 */
[----:B------:R-:W-:Y:S01]  /*10320*/  HADD2.F32 R29, -RZ, R39.H0_H0 ;  /* 0x20000027ff1d7230 */ /* 0x000fe20000004100 */
[----:B------:R-:W-:Y:S01]  /*10330*/  F2FP.F16.E4M3.UNPACK_B R50, R50.H1 ;  /* 0x00000032ff32723e */ /* 0x000fe200030006ff */
[----:B------:R-:W-:-:S02]  /*10340*/  HADD2.F32 R42, -RZ, R35.H0_H0 ;  /* 0x20000023ff2a7230 */ /* 0x000fc40000004100 */
[C---:B------:R-:W-:Y:S01]  /*10350*/  FFMA.FTZ R52, R30.reuse, R44, -R51 ;  /* 0x0000002c1e347223 */ /* 0x040fe20000010833 */
[----:B------:R-:W-:Y:S02]  /*10360*/  HADD2.F32 R26, -RZ, R32.H0_H0 ;  /* 0x20000020ff1a7230 */ /* 0x000fe40000004100 */
[C---:B------:R-:W-:Y:S01]  /*10370*/  FMUL.FTZ R53, R29.reuse, R47 ;  /* 0x0000002f1d357220 */ /* 0x040fe20000410000 */
[----:B------:R-:W-:Y:S01]  /*10380*/  FFMA.FTZ R51, R30, R48, R37 ;  /* 0x000000301e337223 */ /* 0x000fe20000010025 */
[----:B------:R-:W-:Y:S01]  /*10390*/  FMUL.FTZ R56, R29, R42 ;  /* 0x0000002a1d387220 */ /* 0x000fe20000410000 */
[----:B------:R-:W-:Y:S01]  /*103a0*/  HADD2.F32 R35, -RZ, R35.H1_H1 ;  /* 0x30000023ff237230 */ /* 0x000fe20000004100 */
[----:B------:R-:W-:Y:S01]  /*103b0*/  F2FP.F16.E4M3.UNPACK_B R46, R46.H1 ;  /* 0x0000002eff2e723e */ /* 0x000fe200030006ff */
[----:B------:R-:W-:Y:S02]  /*103c0*/  HADD2.F32 R43, -RZ, R43.H1_H1 ;  /* 0x3000002bff2b7230 */ /* 0x000fe40000004100 */
[----:B------:R-:W-:Y:S01]  /*103d0*/  FFMA.FTZ R53, R26, R42, -R53 ;  /* 0x0000002a1a357223 */ /* 0x000fe20000010835 */
[----:B------:R-:W-:-:S02]  /*103e0*/  HADD2.F32 R39, -RZ, R39.H1_H1 ;  /* 0x30000027ff277230 */ /* 0x000fc40000004100 */
[----:B------:R-:W-:Y:S01]  /*103f0*/  FFMA.FTZ R56, R26, R47, R56 ;  /* 0x0000002f1a387223 */ /* 0x000fe20000010038 */
[----:B------:R-:W-:Y:S01]  /*10400*/  HADD2.F32 R37, -RZ, R50.H0_H0 ;  /* 0x20000032ff257230 */ /* 0x000fe20000004100 */
[----:B------:R-:W-:Y:S01]  /*10410*/  F2FP.SATFINITE.E4M3.F32.PACK_AB_MERGE_C R49, R52, R49, RZ ;  /* 0x000000313431723e */ /* 0x000fe200048070ff */
[----:B------:R-:W-:Y:S02]  /*10420*/  HADD2.F32 R29, -RZ, R40.H0_H0 ;  /* 0x20000028ff1d7230 */ /* 0x000fe40000004100 */
[C---:B------:R-:W-:Y:S01]  /*10430*/  FMUL.FTZ R47, R39.reuse, R43 ;  /* 0x0000002b272f7220 */ /* 0x040fe20000410000 */
[----:B------:R-:W-:Y:S02]  /*10440*/  HADD2.F32 R30, -RZ, R46.H0_H0 ;  /* 0x2000002eff1e7230 */ /* 0x000fe40000004100 */
[----:B------:R-:W-:Y:S01]  /*10450*/  FMUL.FTZ R42, R39, R35 ;  /* 0x00000023272a7220 */ /* 0x000fe20000410000 */
[----:B------:R-:W-:Y:S02]  /*10460*/  HADD2.F32 R26, -RZ, R33.H0_H0 ;  /* 0x20000021ff1a7230 */ /* 0x000fe40000004100 */
[----:B------:R-:W-:Y:S01]  /*10470*/  FMUL.FTZ R39, R29, R37 ;  /* 0x000000251d277220 */ /* 0x000fe20000410000 */
[----:B------:R-:W-:-:S02]  /*10480*/  HADD2.F32 R32, -RZ, R32.H1_H1 ;  /* 0x30000020ff207230 */ /* 0x000fc40000004100 */
[-C--:B------:R-:W-:Y:S01]  /*10490*/  FMUL.FTZ R44, R29, R30.reuse ;  /* 0x0000001e1d2c7220 */ /* 0x080fe20000410000 */
[----:B------:R-:W-:Y:S02]  /*104a0*/  HADD2.F32 R46, -RZ, R46.H1_H1 ;  /* 0x3000002eff2e7230 */ /* 0x000fe40000004100 */
[----:B------:R-:W-:Y:S01]  /*104b0*/  FFMA.FTZ R55, R26, R30, -R39 ;  /* 0x0000001e1a377223 */ /* 0x000fe20000010827 */
[----:B------:R-:W-:Y:S01]  /*104c0*/  F2FP.F16.E4M3.UNPACK_B R30, R41.H1 ;  /* 0x00000029ff1e723e */ /* 0x000fe200030006ff */
[----:B------:R-:W-:Y:S02]  /*104d0*/  HADD2.F32 R50, -RZ, R50.H1_H1 ;  /* 0x30000032ff327230 */ /* 0x000fe40000004100 */
[C---:B------:R-:W-:Y:S01]  /*104e0*/  FFMA.FTZ R48, R32.reuse, R35, -R47 ;  /* 0x0000002320307223 */ /* 0x040fe2000001082f */
[----:B------:R-:W-:Y:S02]  /*104f0*/  HADD2.F32 R40, -RZ, R40.H1_H1 ;  /* 0x30000028ff287230 */ /* 0x000fe40000004100 */
[----:B------:R-:W-:Y:S01]  /*10500*/  FFMA.FTZ R47, R32, R43, R42 ;  /* 0x0000002b202f7223 */ /* 0x000fe2000001002a */
[----:B------:R-:W-:Y:S01]  /*10510*/  F2FP.F16.E4M3.UNPACK_B R35, R45.H1 ;  /* 0x0000002dff23723e */ /* 0x000fe200030006ff */
[----:B------:R-:W-:-:S02]  /*10520*/  HADD2.F32 R33, -RZ, R33.H1_H1 ;  /* 0x30000021ff217230 */ /* 0x000fc40000004100 */
[----:B------:R-:W-:Y:S01]  /*10530*/  FFMA.FTZ R57, R26, R37, R44 ;  /* 0x000000251a397223 */ /* 0x000fe2000001002c */
[----:B------:R-:W-:Y:S02]  /*10540*/  HADD2.F32 R29, -RZ, R34.H0_H0 ;  /* 0x20000022ff1d7230 */ /* 0x000fe40000004100 */
[C---:B------:R-:W-:Y:S01]  /*10550*/  FMUL.FTZ R42, R40.reuse, R50 ;  /* 0x00000032282a7220 */ /* 0x040fe20000410000 */
[----:B------:R-:W-:Y:S02]  /*10560*/  HADD2.F32 R32, -RZ, R30.H0_H0 ;  /* 0x2000001eff207230 */ /* 0x000fe40000004100 */
[-C--:B------:R-:W-:Y:S01]  /*10570*/  FMUL.FTZ R43, R40, R46.reuse ;  /* 0x0000002e282b7220 */ /* 0x080fe20000410000 */
[----:B------:R-:W-:Y:S02]  /*10580*/  HADD2.F32 R37, -RZ, R35.H0_H0 ;  /* 0x20000023ff257230 */ /* 0x000fe40000004100 */
[----:B------:R-:W-:Y:S01]  /*10590*/  FFMA.FTZ R58, R33, R46, -R42 ;  /* 0x0000002e213a7223 */ /* 0x000fe2000001082a */
[----:B------:R-:W-:-:S02]  /*105a0*/  HADD2.F32 R26, -RZ, R28.H0_H0 ;  /* 0x2000001cff1a7230 */ /* 0x000fc40000004100 */
[----:B------:R-:W-:Y:S01]  /*105b0*/  FMUL.FTZ R40, R29, R32 ;  /* 0x000000201d287220 */ /* 0x000fe20000410000 */
[----:B------:R-:W-:Y:S01]  /*105c0*/  FFMA.FTZ R50, R33, R50, R43 ;  /* 0x0000003221327223 */ /* 0x000fe2000001002b */
[----:B------:R-:W-:Y:S01]  /*105d0*/  HADD2.F32 R35, -RZ, R35.H1_H1 ;  /* 0x30000023ff237230 */ /* 0x000fe20000004100 */
[----:B------:R-:W-:Y:S01]  /*105e0*/  F2FP.F16.E4M3.UNPACK_B R45, R45 ;  /* 0x0000002dff2d723e */ /* 0x000fe200020006ff */
[----:B------:R-:W-:Y:S02]  /*105f0*/  HADD2.F32 R34, -RZ, R34.H1_H1 ;  /* 0x30000022ff227230 */ /* 0x000fe40000004100 */
[-C--:B------:R-:W-:Y:S01]  /*10600*/  FMUL.FTZ R39, R29, R37.reuse ;  /* 0x000000251d277220 */ /* 0x080fe20000410000 */
[----:B------:R-:W-:Y:S02]  /*10610*/  HADD2.F32 R33, -RZ, R30.H1_H1 ;  /* 0x3000001eff217230 */ /* 0x000fe40000004100 */
[----:B------:R-:W-:Y:S01]  /*10620*/  FFMA.FTZ R42, R26, R37, R40 ;  /* 0x000000251a2a7223 */ /* 0x000fe20000010028 */
[----:B------:R-:W-:-:S02]  /*10630*/  HADD2.F32 R28, -RZ, R28.H1_H1 ;  /* 0x3000001cff1c7230 */ /* 0x000fc40000004100 */
[C---:B------:R-:W-:Y:S01]  /*10640*/  FMUL.FTZ R37, R34.reuse, R35 ;  /* 0x0000002322257220 */ /* 0x040fe20000410000 */
[----:B------:R-:W-:Y:S01]  /*10650*/  F2FP.F16.E4M3.UNPACK_B R41, R41 ;  /* 0x00000029ff29723e */ /* 0x000fe200020006ff */
[-C--:B------:R-:W-:Y:S01]  /*10660*/  FMUL.FTZ R34, R34, R33.reuse ;  /* 0x0000002122227220 */ /* 0x080fe20000410000 */
[----:B------:R-:W-:Y:S02]  /*10670*/  HADD2.F32 R30, -RZ, R45.H0_H0 ;  /* 0x2000002dff1e7230 */ /* 0x000fe40000004100 */
[----:B------:R-:W-:Y:S01]  /*10680*/  FFMA.FTZ R39, R26, R32, -R39 ;  /* 0x000000201a277223 */ /* 0x000fe20000010827 */
[----:B------:R-:W-:Y:S02]  /*10690*/  HADD2.F32 R29, -RZ, R27.H0_H0 ;  /* 0x2000001bff1d7230 */ /* 0x000fe40000004100 */
[C---:B------:R-:W-:Y:S01]  /*106a0*/  FFMA.FTZ R44, R28.reuse, R33, -R37 ;  /* 0x000000211c2c7223 */ /* 0x040fe20000010825 */
[----:B------:R-:W-:Y:S01]  /*106b0*/  FFMA.FTZ R43, R28, R35, R34 ;  /* 0x000000231c2b7223 */ /* 0x000fe20000010022 */
[----:B------:R-:W-:Y:S01]  /*106c0*/  HADD2.F32 R28, -RZ, R41.H0_H0 ;  /* 0x20000029ff1c7230 */ /* 0x000fe20000004100 */
[----:B------:R-:W-:Y:S01]  /*106d0*/  F2FP.SATFINITE.E4M3.F32.PACK_AB_MERGE_C R51, R51, R54, RZ ;  /* 0x000000363333723e */ /* 0x000fe200048070ff */
[----:B------:R-:W-:-:S02]  /*106e0*/  HADD2.F32 R26, -RZ, R7.H0_H0 ;  /* 0x20000007ff1a7230 */ /* 0x000fc40000004100 */
[C---:B------:R-:W-:Y:S01]  /*106f0*/  FMUL.FTZ R33, R29.reuse, R30 ;  /* 0x0000001e1d217220 */ /* 0x040fe20000410000 */
[----:B------:R-:W-:Y:S02]  /*10700*/  HADD2.F32 R32, -RZ, R45.H1_H1 ;  /* 0x3000002dff207230 */ /* 0x000fe40000004100 */
[-C--:B------:R-:W-:Y:S01]  /*10710*/  FMUL.FTZ R29, R29, R28.reuse ;  /* 0x0000001c1d1d7220 */ /* 0x080fe20000410000 */
[----:B------:R-:W-:Y:S02]  /*10720*/  HADD2.F32 R27, -RZ, R27.H1_H1 ;  /* 0x3000001bff1b7230 */ /* 0x000fe40000004100 */
[C---:B------:R-:W-:Y:S01]  /*10730*/  FFMA.FTZ R34, R26.reuse, R28, -R33 ;  /* 0x0000001c1a227223 */ /* 0x040fe20000010821 */
[----:B------:R-:W-:Y:S01]  /*10740*/  HADD2.F32 R28, -RZ, R41.H1_H1 ;  /* 0x30000029ff1c7230 */ /* 0x000fe20000004100 */
[----:B------:R-:W-:Y:S01]  /*10750*/  F2FP.F16.E4M3.UNPACK_B R33, R21.H1 ;  /* 0x00000015ff21723e */ /* 0x000fe200030006ff */
[----:B------:R-:W-:Y:S02]  /*10760*/  HADD2.F32 R7, -RZ, R7.H1_H1 ;  /* 0x30000007ff077230 */ /* 0x000fe40000004100 */
[C---:B------:R-:W-:Y:S01]  /*10770*/  FMUL.FTZ R40, R27.reuse, R32 ;  /* 0x000000201b287220 */ /* 0x040fe20000410000 */
[----:B------:R-:W-:Y:S01]  /*10780*/  FFMA.FTZ R30, R26, R30, R29 ;  /* 0x0000001e1a1e7223 */ /* 0x000fe2000001001d */
[----:B------:R-:W-:Y:S01]  /*10790*/  F2FP.F16.E4M3.UNPACK_B R29, R20.H1 ;  /* 0x00000014ff1d723e */ /* 0x000fe200030006ff */
[-C--:B------:R-:W-:Y:S01]  /*107a0*/  FMUL.FTZ R27, R27, R28.reuse ;  /* 0x0000001c1b1b7220 */ /* 0x080fe20000410000 */
[----:B------:R-:W-:Y:S01]  /*107b0*/  FFMA.FTZ R35, R7, R28, -R40 ;  /* 0x0000001c07237223 */ /* 0x000fe20000010828 */
[----:B------:R-:W-:Y:S01]  /*107c0*/  HADD2.F32 R28, -RZ, R33.H0_H0 ;  /* 0x20000021ff1c7230 */ /* 0x000fe20000004100 */
[----:B------:R-:W-:Y:S01]  /*107d0*/  F2FP.F16.E4M3.UNPACK_B R20, R20 ;  /* 0x00000014ff14723e */ /* 0x000fe200020006ff */
[----:B------:R-:W-:-:S02]  /*107e0*/  HADD2.F32 R26, -RZ, R38.H0_H0 ;  /* 0x20000026ff1a7230 */ /* 0x000fc40000004100 */
[----:B------:R-:W-:Y:S01]  /*107f0*/  FFMA.FTZ R37, R7, R32, R27 ;  /* 0x0000002007257223 */ /* 0x000fe2000001001b */
[----:B------:R-:W-:Y:S01]  /*10800*/  HADD2.F32 R27, -RZ, R29.H0_H0 ;  /* 0x2000001dff1b7230 */ /* 0x000fe20000004100 */
[----:B------:R-:W-:Y:S01]  /*10810*/  F2FP.SATFINITE.E4M3.F32.PACK_AB_MERGE_C R42, R43, R42, RZ ;  /* 0x0000002a2b2a723e */ /* 0x000fe200048070ff */
[----:B------:R-:W-:Y:S02]  /*10820*/  HADD2.F32 R7, -RZ, R31.H0_H0 ;  /* 0x2000001fff077230 */ /* 0x000fe40000004100 */
[C---:B------:R-:W-:Y:S01]  /*10830*/  FMUL.FTZ R32, R26.reuse, R28 ;  /* 0x0000001c1a207220 */ /* 0x040fe20000410000 */
[----:B------:R-:W-:Y:S02]  /*10840*/  HADD2.F32 R29, -RZ, R29.H1_H1 ;  /* 0x3000001dff1d7230 */ /* 0x000fe40000004100 */
[-C--:B------:R-:W-:Y:S01]  /*10850*/  FMUL.FTZ R26, R26, R27.reuse ;  /* 0x0000001b1a1a7220 */ /* 0x080fe20000410000 */
[----:B------:R-:W-:Y:S02]  /*10860*/  HADD2.F32 R33, -RZ, R33.H1_H1 ;  /* 0x30000021ff217230 */ /* 0x000fe40000004100 */
[----:B------:R-:W-:Y:S01]  /*10870*/  FFMA.FTZ R40, R7, R27, -R32 ;  /* 0x0000001b07287223 */ /* 0x000fe20000010820 */
[----:B------:R-:W-:Y:S01]  /*10880*/  HADD2.F32 R38, -RZ, R38.H1_H1 ;  /* 0x30000026ff267230 */ /* 0x000fe20000004100 */
[----:B------:R-:W-:Y:S01]  /*10890*/  F2FP.F16.E4M3.UNPACK_B R27, R21 ;  /* 0x00000015ff1b723e */ /* 0x000fe200020006ff */
[----:B------:R-:W-:Y:S01]  /*108a0*/  HADD2.F32 R31, -RZ, R31.H1_H1 ;  /* 0x3000001fff1f7230 */ /* 0x000fe20000004100 */
[----:B------:R-:W-:Y:S01]  /*108b0*/  F2FP.SATFINITE.E4M3.F32.PACK_AB_MERGE_C R5, R6, R5, R49 ;  /* 0x000000050605723e */ /* 0x000fe20004807031 */
[----:B------:R-:W-:-:S02]  /*108c0*/  HADD2.F32 R21, -RZ, R20.H0_H0 ;  /* 0x20000014ff157230 */ /* 0x000fc40000004100 */
[C---:B------:R-:W-:Y:S01]  /*108d0*/  FMUL.FTZ R32, R38.reuse, R33 ;  /* 0x0000002126207220 */ /* 0x040fe20000410000 */
[-C--:B------:R-:W-:Y:S01]  /*108e0*/  FMUL.FTZ R46, R38, R29.reuse ;  /* 0x0000001d262e7220 */ /* 0x080fe20000410000 */
[----:B------:R-:W-:Y:S01]  /*108f0*/  FFMA.FTZ R38, R7, R28, R26 ;  /* 0x0000001c07267223 */ /* 0x000fe2000001001a */
[----:B------:R-:W-:Y:S02]  /*10900*/  HADD2.F32 R26, -RZ, R20.H1_H1 ;  /* 0x30000014ff1a7230 */ /* 0x000fe40000004100 */
[C---:B------:R-:W-:Y:S01]  /*10910*/  FFMA.FTZ R41, R31.reuse, R29, -R32 ;  /* 0x0000001d1f297223 */ /* 0x040fe20000010820 */
[--C-:B------:R-:W-:Y:S02]  /*10920*/  HADD2.F32 R28, -RZ, R27.reuse.H0_H0 ;  /* 0x2000001bff1c7230 */ /* 0x100fe40000004100 */
[----:B------:R-:W-:Y:S01]  /*10930*/  FFMA.FTZ R31, R31, R33, R46 ;  /* 0x000000211f1f7223 */ /* 0x000fe2000001002e */
[--C-:B------:R-:W-:Y:S01]  /*10940*/  HADD2.F32 R7, -RZ, R4.reuse.H0_H0 ;  /* 0x20000004ff077230 */ /* 0x100fe20000004100 */
[----:B------:R-:W-:Y:S01]  /*10950*/  F2FP.SATFINITE.E4M3.F32.PACK_AB_MERGE_C R25, R24, R25, R51 ;  /* 0x000000191819723e */ /* 0x000fe20004807033 */
[----:B------:R-:W-:Y:S01]  /*10960*/  HADD2.F32 R27, -RZ, R27.H1_H1 ;  /* 0x3000001bff1b7230 */ /* 0x000fe20000004100 */
[----:B------:R-:W-:Y:S01]  /*10970*/  F2FP.SATFINITE.E4M3.F32.PACK_AB_MERGE_C R40, R41, R40, RZ ;  /* 0x000000282928723e */ /* 0x000fe200048070ff */
[----:B------:R-:W-:-:S02]  /*10980*/  HADD2.F32 R20, -RZ, R4.H1_H1 ;  /* 0x30000004ff147230 */ /* 0x000fc40000004100 */
[C---:B------:R-:W-:Y:S01]  /*10990*/  FMUL.FTZ R29, R7.reuse, R28 ;  /* 0x0000001c071d7220 */ /* 0x040fe20000410000 */
[--C-:B------:R-:W-:Y:S02]  /*109a0*/  HADD2.F32 R4, -RZ, R3.reuse.H0_H0 ;  /* 0x20000003ff047230 */ /* 0x100fe40000004100 */
[----:B------:R-:W-:Y:S01]  /*109b0*/  FMUL.FTZ R7, R7, R21 ;  /* 0x0000001507077220 */ /* 0x000fe20000410000 */
        /* <DEDUP_REMOVED lines=14> */
[----:B------:R-:W-:Y:S02]  /*10aa0*/  F2FP.SATFINITE.E4M3.F32.PACK_AB_MERGE_C R27, R47, R56, R27 ;  /* 0x000000382f1b723e */ /* 0x000fe4000480701b */
[----:B------:R-:W-:Y:S01]  /*10ab0*/  F2FP.SATFINITE.E4M3.F32.PACK_AB_MERGE_C R24, R37, R30, R42 ;  /* 0x0000001e2518723e */ /* 0x000fe2000480702a */
[----:B------:R3:W-:Y:S01]  /*10ac0*/  STS.128 [R223+0x18000], R4 ;  /* 0x01800004df007388 */ /* 0x0007e20000000c00 */
[----:B------:R-:W-:-:S05]  /*10ad0*/  F2FP.SATFINITE.E4M3.F32.PACK_AB_MERGE_C R26, R3, R28, R26 ;  /* 0x0000001c031a723e */ /* 0x000fca000480701a */
[----:B------:R3:W-:Y:S02]  /*10ae0*/  STS.128 [R0+0x18000], R24 ;  /* 0x0180001800007388 */ /* 0x0007e40000000c00 */
.L_x_1853:
[----:B------:R-:W-:Y:S05]  /*10af0*/  BSYNC B1 ;  /* 0x0000000000017941 */ /* 0x000fea0003800000 */
.L_x_1852:
[----:B------:R-:W-:Y:S05]  /*10b00*/  @P0 BRA `(.L_x_1837) ;  /* 0x0000000c00e00947 */ /* 0x000fea0003800000 */
[----:B-123--:R-:W2:Y:S01]  /*10b10*/  LDL R24, [R1+0xc] ;  /* 0x00000c0001187983 */ /* 0x00eea20000100800 */
[----:B-----5:R-:W-:Y:S02]  /*10b20*/  SHF.R.U32.HI R3, RZ, 0x8, R12 ;  /* 0x00000008ff037819 */ /* 0x020fe4000001160c */
[----:B------:R-:W-:Y:S02]  /*10b30*/  LOP3.LUT R0, R12, 0xff, RZ, 0xc0, !PT ;  /* 0x000000ff0c007812 */ /* 0x000fe400078ec0ff */
[----:B------:R-:W-:Y:S02]  /*10b40*/  SHF.R.U32.HI R7, RZ, 0x8, R14 ;  /* 0x00000008ff077819 */ /* 0x000fe4000001160e */
[----:B------:R-:W-:Y:S02]  /*10b50*/  LOP3.LUT R3, R3, 0xff, RZ, 0xc0, !PT ;  /* 0x000000ff03037812 */ /* 0x000fe400078ec0ff */
[----:B------:R-:W-:Y:S02]  /*10b60*/  LEA.HI R59, R59, R214, RZ, 0x1c ;  /* 0x000000d63b3b7211 */ /* 0x000fe400078fe0ff */
[----:B------:R-:W-:-:S02]  /*10b70*/  LOP3.LUT R6, R14, 0xff, RZ, 0xc0, !PT ;  /* 0x000000ff0e067812 */ /* 0x000fc400078ec0ff */
[----:B------:R-:W-:Y:S02]  /*10b80*/  LOP3.LUT R7, R7, 0xff, RZ, 0xc0, !PT ;  /* 0x000000ff07077812 */ /* 0x000fe400078ec0ff */
[----:B------:R-:W-:Y:S02]  /*10b90*/  PRMT R21, R3, 0x7604, R0 ;  /* 0x0000760403157816 */ /* 0x000fe40000000000 */
[----:B------:R-:W-:Y:S02]  /*10ba0*/  SHF.R.S32.HI R0, RZ, 0x1f, R59 ;  /* 0x0000001fff007819 */ /* 0x000fe4000001143b */
[----:B------:R-:W-:Y:S02]  /*10bb0*/  SHF.R.U32.HI R5, RZ, 0x8, R13 ;  /* 0x00000008ff057819 */ /* 0x000fe4000001160d */
[----:B------:R-:W-:Y:S02]  /*10bc0*/  PRMT R29, R7, 0x7604, R6 ;  /* 0x00007604071d7816 */ /* 0x000fe40000000006 */
[----:B------:R-:W-:Y:S01]  /*10bd0*/  LEA.HI R7, R0, R59, RZ, 0x3 ;  /* 0x0000003b00077211 */ /* 0x000fe200078f18ff */
[----:B------:R-:W-:Y:S01]  /*10be0*/  IMAD.SHL.U32 R59, R59, 0x10, RZ ;  /* 0x000000103b3b7824 */ /* 0x000fe200078e00ff */
[----:B------:R-:W-:-:S02]  /*10bf0*/  LOP3.LUT R4, R13, 0xff, RZ, 0xc0, !PT ;  /* 0x000000ff0d047812 */ /* 0x000fc400078ec0ff */
[----:B------:R-:W-:Y:S01]  /*10c00*/  LOP3.LUT R5, R5, 0xff, RZ, 0xc0, !PT ;  /* 0x000000ff05057812 */ /* 0x000fe200078ec0ff */
[----:B------:R-:W-:Y:S01]  /*10c10*/  IMAD.SHL.U32 R7, R7, 0x800, RZ ;  /* 0x0000080007077824 */ /* 0x000fe200078e00ff */
[----:B------:R-:W-:Y:S02]  /*10c20*/  LOP3.LUT R0, R228, 0x70, R59, 0xf8, !PT ;  /* 0x00000070e4007812 */ /* 0x000fe400078ef83b */
[----:B------:R-:W-:Y:S02]  /*10c30*/  PRMT R20, R5, 0x7604, R4 ;  /* 0x0000760405147816 */ /* 0x000fe40000000004 */
[----:B------:R-:W-:Y:S02]  /*10c40*/  SHF.R.U32.HI R4, RZ, 0x8, R15 ;  /* 0x00000008ff047819 */ /* 0x000fe4000001160f */
[----:B0-----:R-:W-:Y:S02]  /*10c50*/  SHF.R.U32.HI R25, RZ, 0x3, R228 ;  /* 0x00000003ff197819 */ /* 0x001fe400000116e4 */
[----:B------:R-:W-:-:S02]  /*10c60*/  LOP3.LUT R3, R15, 0xff, RZ, 0xc0, !PT ;  /* 0x000000ff0f037812 */ /* 0x000fc400078ec0ff */
[----:B------:R-:W-:Y:S02]  /*10c70*/  LOP3.LUT R4, R4, 0xff, RZ, 0xc0, !PT ;  /* 0x000000ff04047812 */ /* 0x000fe400078ec0ff */
[----:B------:R-:W-:Y:S02]  /*10c80*/  LOP3.LUT R0, R0, R25, RZ, 0x3c, !PT ;  /* 0x0000001900007212 */ /* 0x000fe400078e3cff */
[----:B------:R-:W-:Y:S02]  /*10c90*/  LOP3.LUT R25, R7, 0xffffc000, RZ, 0xc0, !PT ;  /* 0xffffc00007197812 */ /* 0x000fe400078ec0ff */
[----:B------:R-:W-:Y:S02]  /*10ca0*/  SHF.R.U32.HI R6, RZ, 0x8, R8 ;  /* 0x00000008ff067819 */ /* 0x000fe40000011608 */
[----:B------:R-:W-:Y:S02]  /*10cb0*/  PRMT R28, R4, 0x7604, R3 ;  /* 0x00007604041c7816 */ /* 0x000fe40000000003 */
[----:B------:R-:W-:-:S02]  /*10cc0*/  LOP3.LUT R5, R8, 0xff, RZ, 0xc0, !PT ;  /* 0x000000ff08057812 */ /* 0x000fc400078ec0ff */
[----:B------:R-:W-:Y:S02]  /*10cd0*/  LOP3.LUT R6, R6, 0xff, RZ, 0xc0, !PT ;  /* 0x000000ff06067812 */ /* 0x000fe400078ec0ff */
[----:B------:R-:W-:Y:S02]  /*10ce0*/  SHF.R.U32.HI R32, RZ, 0x8, R10 ;  /* 0x00000008ff207819 */ /* 0x000fe4000001160a */
[----:B------:R-:W-:Y:S02]  /*10cf0*/  PRMT R35, R6, 0x7604, R5 ;  /* 0x0000760406237816 */ /* 0x000fe40000000005 */
[----:B------:R-:W0:Y:S01]  /*10d00*/  LDS.128 R4, [R222+0x18000] ;  /* 0x01800000de047984 */ /* 0x000e220000000c00 */
[----:B------:R-:W-:Y:S02]  /*10d10*/  LOP3.LUT R30, R9, 0xff, RZ, 0xc0, !PT ;  /* 0x000000ff091e7812 */ /* 0x000fe400078ec0ff */
[----:B------:R-:W-:Y:S02]  /*10d20*/  LOP3.LUT R31, R10, 0xff, RZ, 0xc0, !PT ;  /* 0x000000ff0a1f7812 */ /* 0x000fe400078ec0ff */
[----:B------:R-:W-:-:S02]  /*10d30*/  LOP3.LUT R32, R32, 0xff, RZ, 0xc0, !PT ;  /* 0x000000ff20207812 */ /* 0x000fc400078ec0ff */
[----:B------:R-:W-:Y:S02]  /*10d40*/  SHF.R.U32.HI R34, RZ, 0x8, R11 ;  /* 0x00000008ff227819 */ /* 0x000fe4000001160b */
[----:B------:R-:W-:Y:S02]  /*10d50*/  SHF.R.U32.HI R37, RZ, 0x10, R9 ;  /* 0x00000010ff257819 */ /* 0x000fe40000011609 */
[----:B------:R-:W-:Y:S02]  /*10d60*/  PRMT R39, R32, 0x7604, R31 ;  /* 0x0000760420277816 */ /* 0x000fe4000000001f */
[----:B------:R-:W-:Y:S01]  /*10d70*/  SHF.R.U32.HI R41, RZ, 0x10, R11 ;  /* 0x00000010ff297819 */ /* 0x000fe2000001160b */
[----:B------:R-:W-:Y:S01]  /*10d80*/  IMAD.U32 R37, R37, 0x10000, RZ ;  /* 0x0001000025257824 */ /* 0x000fe200078e00ff */
[----:B------:R-:W-:Y:S02]  /*10d90*/  SHF.R.U32.HI R31, RZ, 0x10, R15 ;  /* 0x00000010ff1f7819 */ /* 0x000fe4000001160f */
[----:B------:R-:W-:Y:S01]  /*10da0*/  LOP3.LUT R33, R11, 0xff, RZ, 0xc0, !PT ;  /* 0x000000ff0b217812 */ /* 0x000fe200078ec0ff */
[----:B------:R-:W-:Y:S01]  /*10db0*/  IMAD.U32 R41, R41, 0x10000, RZ ;  /* 0x0001000029297824 */ /* 0x000fe200078e00ff */
[----:B------:R-:W-:Y:S01]  /*10dc0*/  LOP3.LUT R34, R34, 0xff, RZ, 0xc0, !PT ;  /* 0x000000ff22227812 */ /* 0x000fe200078ec0ff */
[----:B------:R-:W-:Y:S01]  /*10dd0*/  IMAD.U32 R31, R31, 0x10000, RZ ;  /* 0x000100001f1f7824 */ /* 0x000fe200078e00ff */
        /* <DEDUP_REMOVED lines=10> */
[----:B0-----:R-:W-:Y:S02]  /*10e80*/  F2FP.F16.E4M3.UNPACK_B R12, R7 ;  /* 0x00000007ff0c723e */ /* 0x001fe400020006ff */
[----:B------:R-:W-:Y:S02]  /*10e90*/  F2FP.F16.E4M3.UNPACK_B R11, R6.H1 ;  /* 0x00000006ff0b723e */ /* 0x000fe400030006ff */
[----:B------:R-:W-:-:S02]  /*10ea0*/  LOP3.LUT R35, R35, 0xff000000, R8, 0xf8, !PT ;  /* 0xff00000023237812 */ /* 0x000fc400078ef808 */
[----:B------:R-:W-:Y:S02]  /*10eb0*/  LOP3.LUT R40, R39, 0xff000000, R10, 0xf8, !PT ;  /* 0xff00000027287812 */ /* 0x000fe400078ef80a */
[-C--:B------:R-:W-:Y:S02]  /*10ec0*/  F2FP.F16.E4M3.UNPACK_B R8, R5.reuse ;  /* 0x00000005ff08723e */ /* 0x080fe400020006ff */
[----:B------:R-:W-:Y:S02]  /*10ed0*/  F2FP.F16.E4M3.UNPACK_B R10, R5.H1 ;  /* 0x00000005ff0a723e */ /* 0x000fe400030006ff */
[----:B------:R-:W-:Y:S02]  /*10ee0*/  LOP3.LUT R32, R31, 0xff000000, R14, 0xf8, !PT ;  /* 0xff0000001f207812 */ /* 0x000fe400078ef80e */
[----:B--2---:R-:W-:Y:S02]  /*10ef0*/  IADD3 R3, R0, R25, R24 ;  /* 0x0000001900037210 */ /* 0x004fe40007ffe018 */
[----:B------:R-:W-:-:S02]  /*10f00*/  SHF.R.U32.HI R24, RZ, 0x8, R9 ;  /* 0x00000008ff187819 */ /* 0x000fc40000011609 */
[----:B------:R-:W-:Y:S02]  /*10f10*/  IADD3 R0, R184, R3, RZ ;  /* 0x00000003b8007210 */ /* 0x000fe40007ffe0ff */
[----:B------:R-:W-:-:S03]  /*10f20*/  LOP3.LUT R3, R24, 0xff, RZ, 0xc0, !PT ;  /* 0x000000ff18037812 */ /* 0x000fc600078ec0ff */
[----:B------:R-:W0:Y:S01]  /*10f30*/  LDS.128 R24, [R0+0x18000] ;  /* 0x0180000000187984 */ /* 0x000e220000000c00 */
[----:B------:R-:W-:Y:S02]  /*10f40*/  PRMT R30, R3, 0x7604, R30 ;  /* 0x00007604031e7816 */ /* 0x000fe4000000001e */
[----:B------:R-:W-:Y:S02]  /*10f50*/  SHF.R.U32.HI R3, RZ, 0x10, R13 ;  /* 0x00000010ff037819 */ /* 0x000fe4000001160d */
[----:B------:R-:W-:-:S03]  /*10f60*/  LOP3.LUT R37, R30, 0xff0000, R37, 0xf8, !PT ;  /* 0x00ff00001e257812 */ /* 0x000fc600078ef825 */
[----:B------:R-:W-:Y:S01]  /*10f70*/  IMAD.U32 R3, R3, 0x10000, RZ ;  /* 0x0001000003037824 */ /* 0x000fe200078e00ff */
[----:B------:R-:W-:Y:S01]  /*10f80*/  LOP3.LUT R37, R37, 0xff000000, R9, 0xf8, !PT ;  /* 0xff00000025257812 */ /* 0x000fe200078ef809 */
[--C-:B------:R-:W-:Y:S02]  /*10f90*/  HADD2.F32 R9, -RZ, R8.reuse.H0_H0 ;  /* 0x20000008ff097230 */ /* 0x100fe40000004100 */
[----:B------:R-:W-:Y:S01]  /*10fa0*/  HADD2.F32 R8, -RZ, R8.H1_H1 ;  /* 0x30000008ff087230 */ /* 0x000fe20000004100 */
[----:B------:R-:W-:Y:S02]  /*10fb0*/  LOP3.LUT R3, R20, 0xff0000, R3, 0xf8, !PT ;  /* 0x00ff000014037812 */ /* 0x000fe400078ef803 */
[----:B------:R-:W-:Y:S02]  /*10fc0*/  F2FP.F16.E4M3.UNPACK_B R33, R37 ;  /* 0x00000025ff21723e */ /* 0x000fe400020006ff */
[----:B------:R-:W-:Y:S02]  /*10fd0*/  LOP3.LUT R20, R3, 0xff000000, R13, 0xf8, !PT ;  /* 0xff00000003147812 */ /* 0x000fe400078ef80d */
[----:B------:R-:W-:Y:S01]  /*10fe0*/  F2FP.F16.E4M3.UNPACK_B R13, R7.H1 ;  /* 0x00000007ff0d723e */ /* 0x000fe200030006ff */
[----:B------:R-:W-:Y:S01]  /*10ff0*/  HADD2.F32 R38, -RZ, R33.H0_H0 ;  /* 0x20000021ff267230 */ /* 0x000fe20000004100 */
[----:B------:R-:W-:-:S02]  /*11000*/  F2FP.F16.E4M3.UNPACK_B R7, R6 ;  /* 0x00000006ff07723e */ /* 0x000fc400020006ff */
[----:B------:R-:W-:Y:S02]  /*11010*/  F2FP.F16.E4M3.UNPACK_B R15, R20 ;  /* 0x00000014ff0f723e */ /* 0x000fe400020006ff */
[----:B------:R-:W-:Y:S02]  /*11020*/  F2FP.F16.E4M3.UNPACK_B R37, R37.H1 ;  /* 0x00000025ff25723e */ /* 0x000fe400030006ff */
[-C--:B------:R-:W-:Y:S01]  /*11030*/  F2FP.F16.E4M3.UNPACK_B R3, R4.reuse ;  /* 0x00000004ff03723e */ /* 0x080fe200020006ff */
[----:B------:R-:W-:Y:S01]  /*11040*/  HADD2.F32 R30, -RZ, R15.H0_H0 ;  /* 0x2000000fff1e7230 */ /* 0x000fe20000004100 */
[----:B------:R-:W-:Y:S01]  /*11050*/  F2FP.F16.E4M3.UNPACK_B R4, R4.H1 ;  /* 0x00000004ff04723e */ /* 0x000fe200030006ff */
[--C-:B------:R-:W-:Y:S02]  /*11060*/  HADD2.F32 R39, -RZ, R37.reuse.H0_H0 ;  /* 0x20000025ff277230 */ /* 0x100fe40000004100 */
[----:B------:R-:W-:Y:S01]  /*11070*/  HADD2.F32 R37, -RZ, R37.H1_H1 ;  /* 0x30000025ff257230 */ /* 0x000fe20000004100 */
[----:B0-----:R-:W-:-:S02]  /*11080*/  F2FP.F16.E4M3.UNPACK_B R6, R25 ;  /* 0x00000019ff06723e */ /* 0x001fc400020006ff */
[----:B------:R-:W-:Y:S02]  /*11090*/  F2FP.F16.E4M3.UNPACK_B R25, R25.H1 ;  /* 0x00000019ff19723e */ /* 0x000fe400030006ff */
[-C--:B------:R-:W-:Y:S01]  /*110a0*/  F2FP.F16.E4M3.UNPACK_B R28, R27.reuse ;  /* 0x0000001bff1c723e */ /* 0x080fe200020006ff */
[----:B------:R-:W-:Y:S01]  /*110b0*/  HADD2.F32 R5, -RZ, R6.H0_H0 ;  /* 0x20000006ff057230 */ /* 0x000fe20000004100 */
[----:B------:R-:W-:Y:S02]  /*110c0*/  F2FP.F16.E4M3.UNPACK_B R27, R27.H1 ;  /* 0x0000001bff1b723e */ /* 0x000fe400030006ff */
[----:B------:R-:W-:Y:S02]  /*110d0*/  F2FP.F16.E4M3.UNPACK_B R14, R24 ;  /* 0x00000018ff0e723e */ /* 0x000fe400020006ff */
[C---:B------:R-:W-:Y:S01]  /*110e0*/  FMUL.FTZ R42, R5.reuse, R38 ;  /* 0x00000026052a7220 */ /* 0x040fe20000410000 */
[----:B------:R-:W-:Y:S01]  /*110f0*/  FMUL.FTZ R31, R5, R30 ;  /* 0x0000001e051f7220 */ /* 0x000fe20000410000 */
[----:B------:R-:W-:-:S02]  /*11100*/  F2FP.F16.E4M3.UNPACK_B R24, R24.H1 ;  /* 0x00000018ff18723e */ /* 0x000fc400030006ff */
[C---:B------:R-:W-:Y:S01]  /*11110*/  FFMA.FTZ R5, R9.reuse, R30, -R42 ;  /* 0x0000001e09057223 */ /* 0x040fe2000001082a */
[----:B------:R-:W-:Y:S01]  /*11120*/  F2FP.F16.E4M3.UNPACK_B R30, R20.H1 ;  /* 0x00000014ff1e723e */ /* 0x000fe200030006ff */
[----:B------:R-:W-:Y:S01]  /*11130*/  FFMA.FTZ R9, R9, R38, R31 ;  /* 0x0000002609097223 */ /* 0x000fe2000001001f */
[----:B------:R-:W-:Y:S01]  /*11140*/  HADD2.F32 R38, -RZ, R33.H1_H1 ;  /* 0x30000021ff267230 */ /* 0x000fe20000004100 */
[-C--:B------:R-:W-:Y:S01]  /*11150*/  F2FP.F16.E4M3.UNPACK_B R21, R26.reuse ;  /* 0x0000001aff15723e */ /* 0x080fe200020006ff */
[----:B------:R-:W-:Y:S01]  /*11160*/  HADD2.F32 R20, -RZ, R25.H0_H0 ;  /* 0x20000019ff147230 */ /* 0x000fe20000004100 */
[----:B------:R-:W-:Y:S01]  /*11170*/  F2FP.F16.E4M3.UNPACK_B R26, R26.H1 ;  /* 0x0000001aff1a723e */ /* 0x000fe200030006ff */
[----:B------:R-:W-:Y:S02]  /*11180*/  HADD2.F32 R33, -RZ, R30.H0_H0 ;  /* 0x2000001eff217230 */ /* 0x000fe40000004100 */
[----:B------:R-:W-:Y:S02]  /*11190*/  HADD2.F32 R31, -RZ, R15.H1_H1 ;  /* 0x3000000fff1f7230 */ /* 0x000fe40000004100 */
[----:B------:R-:W-:Y:S01]  /*111a0*/  FMUL.FTZ R45, R20, R39 ;  /* 0x00000027142d7220 */ /* 0x000fe20000410000 */
[----:B------:R-:W-:-:S02]  /*111b0*/  HADD2.F32 R15, -RZ, R6.H1_H1 ;  /* 0x30000006ff0f7230 */ /* 0x000fc40000004100 */
[----:B------:R-:W-:Y:S01]  /*111c0*/  FMUL.FTZ R20, R20, R33 ;  /* 0x0000002114147220 */ /* 0x000fe20000410000 */
[----:B------:R-:W-:Y:S02]  /*111d0*/  HADD2.F32 R6, -RZ, R10.H0_H0 ;  /* 0x2000000aff067230 */ /* 0x000fe40000004100 */
[----:B------:R-:W-:Y:S02]  /*111e0*/  HADD2.F32 R30, -RZ, R30.H1_H1 ;  /* 0x3000001eff1e7230 */ /* 0x000fe40000004100 */
[CC--:B------:R-:W-:Y:S01]  /*111f0*/  FMUL.FTZ R43, R15.reuse, R38.reuse ;  /* 0x000000260f2b7220 */ /* 0x0c0fe20000410000 */
[----:B------:R-:W-:Y:S01]  /*11200*/  FMUL.FTZ R15, R15, R31 ;  /* 0x0000001f0f0f7220 */ /* 0x000fe20000410000 */
[----:B------:R-:W-:Y:S01]  /*11210*/  FFMA.FTZ R39, R6, R39, R20 ;  /* 0x0000002706277223 */ /* 0x000fe20000010014 */
[----:B------:R-:W-:Y:S01]  /*11220*/  F2FP.F16.E4M3.UNPACK_B R20, R41 ;  /* 0x00000029ff14723e */ /* 0x000fe200020006ff */
[C---:B------:R-:W-:Y:S01]  /*11230*/  FFMA.FTZ R42, R8.reuse, R31, -R43 ;  /* 0x0000001f082a7223 */ /* 0x040fe2000001082b */
[----:B------:R-:W-:Y:S01]  /*11240*/  FFMA.FTZ R38, R8, R38, R15 ;  /* 0x0000002608267223 */ /* 0x000fe2000001000f */
[----:B------:R-:W-:Y:S01]  /*11250*/  FFMA.FTZ R45, R6, R33, -R45 ;  /* 0x00000021062d7223 */ /* 0x000fe2000001082d */
[-C--:B------:R-:W-:Y:S01]  /*11260*/  F2FP.F16.E4M3.UNPACK_B R15, R34.reuse ;  /* 0x00000022ff0f723e */ /* 0x080fe200020006ff */
[----:B------:R-:W-:Y:S01]  /*11270*/  HADD2.F32 R25, -RZ, R25.H1_H1 ;  /* 0x30000019ff197230 */ /* 0x000fe20000004100 */
[----:B------:R-:W-:Y:S01]  /*11280*/  F2FP.F16.E4M3.UNPACK_B R41, R41.H1 ;  /* 0x00000029ff29723e */ /* 0x000fe200030006ff */
[----:B------:R-:W-:Y:S01]  /*11290*/  HADD2.F32 R33, -RZ, R20.H0_H0 ;  /* 0x20000014ff217230 */ /* 0x000fe20000004100 */
[----:B------:R-:W-:Y:S01]  /*112a0*/  F2FP.F16.E4M3.UNPACK_B R34, R34.H1 ;  /* 0x00000022ff22723e */ /* 0x000fe200030006ff */
[----:B------:R-:W-:-:S02]  /*112b0*/  HADD2.F32 R8, -RZ, R28.H0_H0 ;  /* 0x2000001cff087230 */ /* 0x000fc40000004100 */
[C---:B------:R-:W-:Y:S01]  /*112c0*/  FMUL.FTZ R43, R25.reuse, R37 ;  /* 0x00000025192b7220 */ /* 0x040fe20000410000 */
[----:B------:R-:W-:Y:S02]  /*112d0*/  HADD2.F32 R10, -RZ, R10.H1_H1 ;  /* 0x3000000aff0a7230 */ /* 0x000fe40000004100 */
[----:B------:R-:W-:Y:S01]  /*112e0*/  FMUL.FTZ R46, R25, R30 ;  /* 0x0000001e192e7220 */ /* 0x000fe20000410000 */
[----:B------:R-:W-:Y:S02]  /*112f0*/  HADD2.F32 R31, -RZ, R15.H0_H0 ;  /* 0x2000000fff1f7230 */ /* 0x000fe40000004100 */
[----:B------:R-:W-:Y:S01]  /*11300*/  FMUL.FTZ R25, R8, R33 ;  /* 0x0000002108197220 */ /* 0x000fe20000410000 */
[----:B------:R-:W-:Y:S02]  /*11310*/  HADD2.F32 R6, -RZ, R12.H0_H0 ;  /* 0x2000000cff067230 */ /* 0x000fe40000004100 */
[----:B------:R-:W-:Y:S01]  /*11320*/  FFMA.FTZ R46, R10, R37, R46 ;  /* 0x000000250a2e7223 */ /* 0x000fe2000001002e */
[----:B------:R-:W-:-:S02]  /*11330*/  HADD2.F32 R28, -RZ, R28.H1_H1 ;  /* 0x3000001cff1c7230 */ /* 0x000fc40000004100 */
[-C--:B------:R-:W-:Y:S01]  /*11340*/  FMUL.FTZ R8, R8, R31.reuse ;  /* 0x0000001f08087220 */ /* 0x080fe20000410000 */
[----:B------:R-:W-:Y:S02]  /*11350*/  HADD2.F32 R15, -RZ, R15.H1_H1 ;  /* 0x3000000fff0f7230 */ /* 0x000fe40000004100 */
[----:B------:R-:W-:Y:S01]  /*11360*/  FFMA.FTZ R37, R6, R31, -R25 ;  /* 0x0000001f06257223 */ /* 0x000fe20000010819 */
[----:B------:R-:W-:Y:S02]  /*11370*/  HADD2.F32 R31, -RZ, R20.H1_H1 ;  /* 0x30000014ff1f7230 */ /* 0x000fe40000004100 */
[----:B------:R-:W-:Y:S01]  /*11380*/  FFMA.FTZ R44, R10, R30, -R43 ;  /* 0x0000001e0a2c7223 */ /* 0x000fe2000001082b */
[----:B------:R-:W-:Y:S01]  /*11390*/  FFMA.FTZ R43, R6, R33, R8 ;  /* 0x00000021062b7223 */ /* 0x000fe20000010008 */
[----:B------:R-:W-:Y:S01]  /*113a0*/  HADD2.F32 R12, -RZ, R12.H1_H1 ;  /* 0x3000000cff0c7230 */ /* 0x000fe20000004100 */
[----:B------:R-:W-:Y:S01]  /*113b0*/  F2FP.F16.E4M3.UNPACK_B R10, R29.H1 ;  /* 0x0000001dff0a723e */ /* 0x000fe200030006ff */
[----:B------:R-:W-:-:S02]  /*113c0*/  HADD2.F32 R33, -RZ, R41.H0_H0 ;  /* 0x20000029ff217230 */ /* 0x000fc40000004100 */
[C---:B------:R-:W-:Y:S01]  /*113d0*/  FMUL.FTZ R47, R28.reuse, R31 ;  /* 0x0000001f1c2f7220 */ /* 0x040fe20000410000 */
[----:B------:R-:W-:Y:S02]  /*113e0*/  HADD2.F32 R8, -RZ, R27.H0_H0 ;  /* 0x2000001bff087230 */ /* 0x000fe40000004100 */
[-C--:B------:R-:W-:Y:S01]  /*113f0*/  FMUL.FTZ R28, R28, R15.reuse ;  /* 0x0000000f1c1c7220 */ /* 0x080fe20000410000 */
[--C-:B------:R-:W-:Y:S02]  /*11400*/  HADD2.F32 R25, -RZ, R34.reuse.H0_H0 ;  /* 0x20000022ff197230 */ /* 0x100fe40000004100 */
[----:B------:R-:W-:Y:S01]  /*11410*/  FFMA.FTZ R48, R12, R15, -R47 ;  /* 0x0000000f0c307223 */ /* 0x000fe2000001082f */
[----:B------:R-:W-:Y:S02]  /*11420*/  HADD2.F32 R6, -RZ, R13.H0_H0 ;  /* 0x2000000dff067230 */ /* 0x000fe40000004100 */
[----:B------:R-:W-:Y:S01]  /*11430*/  FMUL.FTZ R49, R8, R33 ;  /* 0x0000002108317220 */ /* 0x000fe20000410000 */
[----:B------:R-:W-:Y:S01]  /*11440*/  FFMA.FTZ R50, R12, R31, R28 ;  /* 0x0000001f0c327223 */ /* 0x000fe2000001001c */
[----:B------:R-:W-:Y:S01]  /*11450*/  FMUL.FTZ R8, R8, R25 ;  /* 0x0000001908087220 */ /* 0x000fe20000410000 */
[----:B------:R-:W-:Y:S01]  /*11460*/  F2FP.F16.E4M3.UNPACK_B R12, R35.H1 ;  /* 0x00000023ff0c723e */ /* 0x000fe200030006ff */
[----:B------:R-:W-:Y:S01]  /*11470*/  FFMA.FTZ R49, R6, R25, -R49 ;  /* 0x0000001906317223 */ /* 0x000fe20000010831 */
[----:B------:R-:W-:-:S02]  /*11480*/  HADD2.F32 R34, -RZ, R34.H1_H1 ;  /* 0x30000022ff227230 */ /* 0x000fc40000004100 */
[----:B------:R-:W-:Y:S01]  /*11490*/  FFMA.FTZ R47, R6, R33, R8 ;  /* 0x00000021062f7223 */ /* 0x000fe20000010008 */
[----:B------:R-:W-:Y:S01]  /*114a0*/  HADD2.F32 R20, -RZ, R41.H1_H1 ;  /* 0x30000029ff147230 */ /* 0x000fe20000004100 */
[----:B------:R-:W-:Y:S01]  /*114b0*/  F2FP.F16.E4M3.UNPACK_B R35, R35 ;  /* 0x00000023ff23723e */ /* 0x000fe200020006ff */
[----:B------:R-:W-:Y:S01]  /*114c0*/  HADD2.F32 R27, -RZ, R27.H1_H1 ;  /* 0x3000001bff1b7230 */ /* 0x000fe20000004100 */
[----:B------:R-:W-:Y:S01]  /*114d0*/  F2FP.F16.E4M3.UNPACK_B R29, R29 ;  /* 0x0000001dff1d723e */ /* 0x000fe200020006ff */
[----:B------:R-:W-:Y:S01]  /*114e0*/  HADD2.F32 R25, -RZ, R12.H0_H0 ;  /* 0x2000000cff197230 */ /* 0x000fe20000004100 */
[----:B------:R-:W-:Y:S01]  /*114f0*/  F2FP.SATFINITE.E4M3.F32.PACK_AB_MERGE_C R44, R44, R45, RZ ;  /* 0x0000002d2c2c723e */ /* 0x000fe200048070ff */
[----:B------:R-:W-:Y:S02]  /*11500*/  HADD2.F32 R8, -RZ, R24.H0_H0 ;  /* 0x20000018ff087230 */ /* 0x000fe40000004100 */
[----:B------:R-:W-:Y:S01]  /*11510*/  FMUL.FTZ R28, R27, R20 ;  /* 0x000000141b1c7220 */ /* 0x000fe20000410000 */
[----:B------:R-:W-:-:S02]  /*11520*/  HADD2.F32 R15, -RZ, R10.H0_H0 ;  /* 0x2000000aff0f7230 */ /* 0x000fc40000004100 */
[----:B------:R-:W-:Y:S01]  /*11530*/  FMUL.FTZ R31, R27, R34 ;  /* 0x000000221b1f7220 */ /* 0x000fe20000410000 */
[----:B------:R-:W-:Y:S02]  /*11540*/  HADD2.F32 R6, -RZ, R4.H0_H0 ;  /* 0x20000004ff067230 */ /* 0x000fe40000004100 */
[C---:B------:R-:W-:Y:S01]  /*11550*/  FMUL.FTZ R27, R8.reuse, R25 ;  /* 0x00000019081b7220 */ /* 0x040fe20000410000 */
[----:B------:R-:W-:Y:S02]  /*11560*/  HADD2.F32 R13, -RZ, R13.H1_H1 ;  /* 0x3000000dff0d7230 */ /* 0x000fe40000004100 */
[----:B------:R-:W-:Y:S01]  /*11570*/  FMUL.FTZ R8, R8, R15 ;  /* 0x0000000f08087220 */ /* 0x000fe20000410000 */
[----:B------:R-:W-:Y:S01]  /*11580*/  HADD2.F32 R24, -RZ, R24.H1_H1 ;  /* 0x30000018ff187230 */ /* 0x000fe20000004100 */
[----:B------:R-:W-:Y:S01]  /*11590*/  F2FP.SATFINITE.E4M3.F32.PACK_AB_MERGE_C R39, R46, R39, RZ ;  /* 0x000000272e27723e */ /* 0x000fe200048070ff */
[----:B------:R-:W-:Y:S02]  /*115a0*/  HADD2.F32 R4, -RZ, R4.H1_H1 ;  /* 0x30000004ff047230 */ /* 0x000fe40000004100 */
[----:B------:R-:W-:Y:S01]  /*115b0*/  FFMA.FTZ R30, R6, R25, R8 ;  /* 0x00000019061e7223 */ /* 0x000fe20000010008 */
[----:B------:R-:W-:-:S02]  /*115c0*/  HADD2.F32 R25, -RZ, R12.H1_H1 ;  /* 0x3000000cff197230 */ /* 0x000fc40000004100 */
[C---:B------:R-:W-:Y:S01]  /*115d0*/  FFMA.FTZ R34, R13.reuse, R34, -R28 ;  /* 0x000000220d227223 */ /* 0x040fe2000001081c */
[----:B------:R-:W-:Y:S01]  /*115e0*/  FFMA.FTZ R52, R13, R20, R31 ;  /* 0x000000140d347223 */ /* 0x000fe2000001001f */
[----:B------:R-:W-:Y:S01]  /*115f0*/  FFMA.FTZ R28, R6, R15, -R27 ;  /* 0x0000000f061c7223 */ /* 0x000fe2000001081b */
[----:B------:R-:W-:Y:S02]  /*11600*/  HADD2.F32 R13, -RZ, R10.H1_H1 ;  /* 0x3000000aff0d7230 */ /* 0x000fe40000004100 */
[C---:B------:R-:W-:Y:S01]  /*11610*/  FMUL.FTZ R27, R24.reuse, R25 ;  /* 0x00000019181b7220 */ /* 0x040fe20000410000 */
[----:B------:R-:W-:Y:S01]  /*11620*/  HADD2.F32 R15, -RZ, R35.H0_H0 ;  /* 0x20000023ff0f7230 */ /* 0x000fe20000004100 */
[-C--:B------:R-:W-:Y:S01]  /*11630*/  F2FP.F16.E4M3.UNPACK_B R10, R40.reuse.H1 ;  /* 0x00000028ff0a723e */ /* 0x080fe200030006ff */
[----:B------:R-:W-:Y:S02]  /*11640*/  HADD2.F32 R6, -RZ, R14.H0_H0 ;  /* 0x2000000eff067230 */ /* 0x000fe40000004100 */
[-C--:B------:R-:W-:Y:S01]  /*11650*/  FMUL.FTZ R24, R24, R13.reuse ;  /* 0x0000000d18187220 */ /* 0x080fe20000410000 */
[C---:B------:R-:W-:Y:S01]  /*11660*/  FFMA.FTZ R31, R4.reuse, R13, -R27 ;  /* 0x0000000d041f7223 */ /* 0x040fe2000001081b */
[----:B------:R-:W-:Y:S01]  /*11670*/  HADD2.F32 R13, -RZ, R29.H0_H0 ;  /* 0x2000001dff0d7230 */ /* 0x000fe20000004100 */
[----:B------:R-:W-:Y:S01]  /*11680*/  F2FP.F16.E4M3.UNPACK_B R40, R40 ;  /* 0x00000028ff28723e */ /* 0x000fe200020006ff */
[----:B------:R-:W-:Y:S01]  /*11690*/  FFMA.FTZ R33, R4, R25, R24 ;  /* 0x0000001904217223 */ /* 0x000fe20000010018 */
[----:B------:R-:W-:-:S02]  /*116a0*/  HADD2.F32 R4, -RZ, R3.H0_H0 ;  /* 0x20000003ff047230 */ /* 0x000fc40000004100 */
[C---:B------:R-:W-:Y:S01]  /*116b0*/  FMUL.FTZ R25, R6.reuse, R15 ;  /* 0x0000000f06197220 */ /* 0x040fe20000410000 */
[----:B------:R-:W-:Y:S02]  /*116c0*/  HADD2.F32 R35, -RZ, R35.H1_H1 ;  /* 0x30000023ff237230 */ /* 0x000fe40000004100 */
[-C--:B------:R-:W-:Y:S01]  /*116d0*/  FMUL.FTZ R27, R6, R13.reuse ;  /* 0x0000000d061b7220 */ /* 0x080fe20000410000 */
[----:B------:R-:W-:Y:S02]  /*116e0*/  HADD2.F32 R14, -RZ, R14.H1_H1 ;  /* 0x3000000eff0e7230 */ /* 0x000fe40000004100 */
[C---:B------:R-:W-:Y:S01]  /*116f0*/  FFMA.FTZ R25, R4.reuse, R13, -R25 ;  /* 0x0000000d04197223 */ /* 0x040fe20000010819 */
[----:B------:R-:W-:Y:S02]  /*11700*/  HADD2.F32 R29, -RZ, R29.H1_H1 ;  /* 0x3000001dff1d7230 */ /* 0x000fe40000004100 */
[----:B------:R-:W-:Y:S01]  /*11710*/  FFMA.FTZ R27, R4, R15, R27 ;  /* 0x0000000f041b7223 */ /* 0x000fe2000001001b */
[----:B------:R-:W-:-:S02]  /*11720*/  HADD2.F32 R3, -RZ, R3.H1_H1 ;  /* 0x30000003ff037230 */ /* 0x000fc40000004100 */
[C---:B------:R-:W-:Y:S01]  /*11730*/  FMUL.FTZ R8, R14.reuse, R35 ;  /* 0x000000230e087220 */ /* 0x040fe20000410000 */
[-C--:B------:R-:W-:Y:S01]  /*11740*/  F2FP.F16.E4M3.UNPACK_B R6, R32.reuse.H1 ;  /* 0x00000020ff06723e */ /* 0x080fe200030006ff */
        /* <DEDUP_REMOVED lines=17> */
[--C-:B------:R-:W-:Y:S02]  /*11860*/  HADD2.F32 R4, -RZ, R21.reuse.H0_H0 ;  /* 0x20000015ff047230 */ /* 0x100fe40000004100 */
[-C--:B------:R-:W-:Y:S01]  /*11870*/  FMUL.FTZ R15, R26, R6.reuse ;  /* 0x000000061a0f7220 */ /* 0x080fe20000410000 */
[----:B------:R-:W-:Y:S02]  /*11880*/  HADD2.F32 R21, -RZ, R21.H1_H1 ;  /* 0x30000015ff157230 */ /* 0x000fe40000004100 */
[C---:B------:R-:W-:Y:S01]  /*11890*/  FFMA.FTZ R13, R11.reuse, R6, -R8 ;  /* 0x000000060b0d7223 */ /* 0x040fe20000010808 */
[----:B------:R-:W-:Y:S02]  /*118a0*/  HADD2.F32 R6, -RZ, R32.H0_H0 ;  /* 0x20000020ff067230 */ /* 0x000fe40000004100 */
[----:B------:R-:W-:Y:S01]  /*118b0*/  FFMA.FTZ R15, R11, R10, R15 ;  /* 0x0000000a0b0f7223 */ /* 0x000fe2000001000f */
[--C-:B------:R-:W-:Y:S01]  /*118c0*/  HADD2.F32 R8, -RZ, R40.reuse.H0_H0 ;  /* 0x20000028ff087230 */ /* 0x100fe20000004100 */
[----:B------:R-:W-:Y:S01]  /*118d0*/  F2FP.SATFINITE.E4M3.F32.PACK_AB_MERGE_C R5, R42, R5, R44 ;  /* 0x000000052a05723e */ /* 0x000fe2000480702c */
[----:B------:R-:W-:-:S02]  /*118e0*/  HADD2.F32 R40, -RZ, R40.H1_H1 ;  /* 0x30000028ff287230 */ /* 0x000fc40000004100 */
[C---:B------:R-:W-:Y:S01]  /*118f0*/  FMUL.FTZ R11, R4.reuse, R6 ;  /* 0x00000006040b7220 */ /* 0x040fe20000410000 */
[----:B------:R-:W-:Y:S02]  /*11900*/  HADD2.F32 R32, -RZ, R32.H1_H1 ;  /* 0x30000020ff207230 */ /* 0x000fe40000004100 */
[----:B------:R-:W-:Y:S01]  /*11910*/  FMUL.FTZ R10, R4, R8 ;  /* 0x00000008040a7220 */ /* 0x000fe20000410000 */
[--C-:B------:R-:W-:Y:S02]  /*11920*/  HADD2.F32 R3, -RZ, R7.reuse.H0_H0 ;  /* 0x20000007ff037230 */ /* 0x100fe40000004100 */
[C---:B------:R-:W-:Y:S01]  /*11930*/  FMUL.FTZ R4, R21.reuse, R40 ;  /* 0x0000002815047220 */ /* 0x040fe20000410000 */
[----:B------:R-:W-:Y:S02]  /*11940*/  HADD2.F32 R7, -RZ, R7.H1_H1 ;  /* 0x30000007ff077230 */ /* 0x000fe40000004100 */
[----:B------:R-:W-:Y:S01]  /*11950*/  FMUL.FTZ R21, R21, R32 ;  /* 0x0000002015157220 */ /* 0x000fe20000410000 */
[----:B------:R-:W-:Y:S01]  /*11960*/  F2FP.SATFINITE.E4M3.F32.PACK_AB_MERGE_C R13, R13, R24, RZ ;  /* 0x000000180d0d723e */ /* 0x000fe200048070ff */
        /* <DEDUP_REMOVED lines=13> */
[----:B------:R-:W-:Y:S01]  /*11a40*/  F2FP.SATFINITE.E4M3.F32.PACK_AB_MERGE_C R11, R50, R43, R11 ;  /* 0x0000002b320b723e */ /* 0x000fe2000480700b */
[----:B------:R4:W-:Y:S01]  /*11a50*/  STS.128 [R222+0x18000], R4 ;  /* 0x01800004de007388 */ /* 0x0009e20000000c00 */
[----:B------:R-:W-:Y:S02]  /*11a60*/  F2FP.SATFINITE.E4M3.F32.PACK_AB_MERGE_C R8, R20, R27, R8 ;  /* 0x0000001b1408723e */ /* 0x000fe40004807008 */
[----:B------:R-:W-:-:S05]  /*11a70*/  F2FP.SATFINITE.E4M3.F32.PACK_AB_MERGE_C R10, R21, R10, R12 ;  /* 0x0000000a150a723e */ /* 0x000fca000480700c */
[----:B------:R4:W-:Y:S02]  /*11a80*/  STS.128 [R0+0x18000], R8 ;  /* 0x0180000800007388 */ /* 0x0009e40000000c00 */
.L_x_1837:
[----:B------:R-:W-:Y:S05]  /*11a90*/  BSYNC B0 ;  /* 0x0000000000007941 */ /* 0x000fea0003800000 */
.L_x_1809:
[----:B------:R-:W-:Y:S01]  /*11aa0*/  @!PT LDS RZ, [RZ] ;  /* 0x00000000fffff984 */ /* 0x000fe20000000800 */
[----:B------:R-:W-:Y:S01]  /*11ab0*/  @!PT LDS RZ, [RZ] ;  /* 0x00000000fffff984 */ /* 0x000fe20000000800 */
[----:B------:R-:W-:Y:S01]  /*11ac0*/  @!PT LDS RZ, [RZ] ;  /* 0x00000000fffff984 */ /* 0x000fe20000000800 */
[----:B------:R-:W-:Y:S01]  /*11ad0*/  @!PT LDS RZ, [RZ] ;  /* 0x00000000fffff984 */ /* 0x000fe20000000800 */
[----:B------:R1:W-:Y:S06]  /*11ae0*/  MEMBAR.ALL.CTA ;  /* 0x0000000000007992 */ /* 0x0003ec0000008000 */
[----:B-1----:R-:W1:Y:S01]  /*11af0*/  FENCE.VIEW.ASYNC.S ;  /* 0x00000000000073c6 */ /* 0x002e620000000000 */
[----:B------:R-:W-:Y:S05]  /*11b00*/  WARPSYNC.ALL ;  /* 0x0000000000007948 */ /* 0x000fea0003800000 */
[----:B-1----:R-:W-:Y:S06]  /*11b10*/  BAR.SYNC.DEFER_BLOCKING 0xd, 0x100 ;  /* 0x0344000000007b1d */ /* 0x002fec0000010000 */
.L_x_1807:
[----:B--234-:R-:W2:Y:S01]  /*11b20*/  S2R R0, SR_TID.X ;  /* 0x0000000000007919 */ /* 0x01cea20000002100 */
[----:B------:R-:W-:Y:S05]  /*11b30*/  WARPSYNC.ALL ;  /* 0x0000000000007948 */ /* 0x000fea0003800000 */
[----:B--2---:R-:W-:-:S05]  /*11b40*/  SHF.R.U32.HI R0, RZ, 0x7, R0 ;  /* 0x00000007ff007819 */ /* 0x004fca0000011600 */
[----:B-----5:R-:W-:Y:S02]  /*11b50*/  VIADD R10, R0, 0x8 ;  /* 0x00000008000a7836 */ /* 0x020fe40000000000 */
[----:B------:R-:W-:-:S03]  /*11b60*/  IMAD.U32 R0, RZ, RZ, UR61 ;  /* 0x0000003dff007e24 */ /* 0x000fc6000f8e00ff */
[----:B------:R2:W-:Y:S02]  /*11b70*/  BAR.SYNC.DEFER_BLOCKING R10, 0x100 ;  /* 0x0004000a0000751d */ /* 0x0005e40000010000 */
[----:B------:R-:W-:-:S13]  /*11b80*/  ISETP.NE.AND P0, PT, R0, 0x3, PT ;  /* 0x000000030000780c */ /* 0x000fda0003f05270 */
[----:B--2---:R-:W-:Y:S05]  /*11b90*/  @!P0 BRA `(.L_x_1854) ;  /* 0x0000000000048947 */ /* 0x004fea0003800000 */
[----:B------:R-:W-:Y:S01]  /*11ba0*/  BPT.TRAP 0x1 ;  /* 0x000000040000795c */ /* 0x000fe20000300000 */
.L_x_1854:
[----:B0-----:R-:W-:Y:S02]  /*11bb0*/  LEA R5, R185, R184, 0x3 ;  /* 0x000000b8b9057211 */ /* 0x001fe400078e18ff */
[----:B------:R-:W-:-:S04]  /*11bc0*/  SHF.L.U32 R8, R188, 0x1f, RZ ;  /* 0x0000001fbc087819 */ /* 0x000fc800000006ff */
[----:B------:R0:W2:Y:S01]  /*11bd0*/  SYNCS.PHASECHK.TRANS64.TRYWAIT P1, [R5+URZ+0x28430], R8 ;  /* 0x02843008050075a7 */ /* 0x0000a2000802017f */
[----:B------:R-:W-:Y:S05]  /*11be0*/  @!P0 BRA `(.L_x_1855) ;  /* 0x0000000000048947 */ /* 0x000fea0003800000 */
[----:B------:R-:W-:Y:S01]  /*11bf0*/  BPT.TRAP 0x1 ;  /* 0x000000040000795c */ /* 0x000fe20000300000 */
.L_x_1855:
[----:B--2---:R-:W-:Y:S05]  /*11c00*/  @P1 BRA `(.L_x_1856) ;  /* 0x0000000000081947 */ /* 0x004fea0003800000 */
[----:B------:R-:W2:Y:S02]  /*11c10*/  SYNCS.PHASECHK.TRANS64.TRYWAIT P1, [R5+URZ+0x28430], R8 ;  /* 0x02843008050075a7 */ /* 0x000ea4000802017f */
[----:B--2---:R-:W-:Y:S05]  /*11c20*/  @!P1 BRA `(.L_x_1857) ;  /* 0x0000017400849947 */ /* 0x004fea0003800000 */
.L_x_1856:
[----:B------:R-:W-:Y:S05]  /*11c30*/  WARPSYNC.ALL ;  /* 0x0000000000007948 */ /* 0x000fea0003800000 */
[----:B------:R-:W-:Y:S01]  /*11c40*/  R2UR UR4, R184 ;  /* 0x00000000b80472ca */ /* 0x000fe200000e0000 */
[----:B------:R-:W-:Y:S01]  /*11c50*/  IMAD.MOV.U32 R7, RZ, RZ, 0x40000040 ;  /* 0x40000040ff077424 */ /* 0x000fe200078e00ff */
[----:B------:R-:W-:Y:S01]  /*11c60*/  R2UR UR5, R36 ;  /* 0x00000000240572ca */ /* 0x000fe200000e0000 */
[----:B------:R-:W-:Y:S01]  /*11c70*/  UMOV UR9, 0x40000040 ;  /* 0x4000004000097882 */ /* 0x000fe20000000000 */
[----:B------:R-:W-:Y:S01]  /*11c80*/  WARPGROUP.ARRIVE ;  /* 0x00000000000079c5 */ /* 0x000fe20000000000 */
[----:B------:R-:W-:Y:S01]  /*11c90*/  IMAD.MOV.U32 R13, RZ, RZ, 0x40000040 ;  /* 0x40000040ff0d7424 */ /* 0x000fe200078e00ff */
[----:B------:R-:W-:Y:S01]  /*11ca0*/  R2UR UR11, R7 ;  /* 0x00000000070b72ca */ /* 0x000fe200000e0000 */
[----:B------:R-:W-:Y:S01]  /*11cb0*/  IMAD.U32 R201, RZ, RZ, UR9 ;  /* 0x00000009ffc97e24 */ /* 0x000fe2000f8e00ff */
[----:B------:R-:W-:Y:S01]  /*11cc0*/  UMOV UR57, 0x40000040 ;  /* 0x4000004000397882 */ /* 0x000fe20000000000 */
[----:B------:R-:W-:Y:S01]  /*11cd0*/  UMOV UR53, 0x40000040 ;  /* 0x4000004000357882 */ /* 0x000fe20000000000 */
[----:B------:R-:W-:Y:S01]  /*11ce0*/  UMOV UR49, 0x40000040 ;  /* 0x4000004000317882 */ /* 0x000fe20000000000 */
[----:B------:R-:W-:Y:S01]  /*11cf0*/  UMOV UR45, 0x40000040 ;  /* 0x40000040002d7882 */ /* 0x000fe20000000000 */
[----:B------:R-:W-:Y:S01]  /*11d00*/  MOV R7, 0x40000040 ;  /* 0x4000004000077802 */ /* 0x000fe20000000f00 */
[----:B------:R-:W-:Y:S01]  /*11d10*/  UIADD3 UR4, UR4, 0x20000, URZ ;  /* 0x0002000004047890 */ /* 0x000fe2000fffe03f */
[----:B------:R-:W3:Y:S01]  /*11d20*/  S2R R0, SR_TID.X ;  /* 0x0000000000007919 */ /* 0x000ee20000002100 */
[----:B------:R-:W-:Y:S01]  /*11d30*/  ULOP3.LUT UR5, UR5, 0x10000, URZ, 0xfc, !UPT ;  /* 0x0001000005057892 */ /* 0x000fe2000f8efc3f */
[----:B------:R-:W-:Y:S01]  /*11d40*/  R2UR UR43, R7 ;  /* 0x00000000072b72ca */ /* 0x000fe200000e0000 */
[----:B------:R-:W-:-:S02]  /*11d50*/  USHF.R.U32.HI UR4, URZ, 0x4, UR4 ;  /* 0x000000043f047899 */ /* 0x000fc40008011604 */
[----:B------:R-:W-:Y:S02]  /*11d60*/  UIADD3 UR56, UR5, 0x6, URZ ;  /* 0x0000000605387890 */ /* 0x000fe4000fffe03f */
[----:B------:R-:W-:Y:S01]  /*11d70*/  ULOP3.LUT UR4, UR4, 0x3fff, URZ, 0xc0, !UPT ;  /* 0x00003fff04047892 */ /* 0x000fe2000f8ec03f */
[----:B------:R-:W-:Y:S01]  /*11d80*/  UMOV UR8, UR5 ;  /* 0x0000000500087c82 */ /* 0x000fe20008000000 */
[----:B------:R-:W-:Y:S01]  /*11d90*/  UIADD3 UR52, UR5, 0x400, URZ ;  /* 0x0000040005347890 */ /* 0x000fe2000fffe03f */
[----:B------:R-:W-:Y:S01]  /*11da0*/  IMAD.U32 R200, RZ, RZ, UR8 ;  /* 0x00000008ffc87e24 */ /* 0x000fe2000f8e00ff */
[----:B------:R-:W-:Y:S02]  /*11db0*/  ULOP3.LUT UR60, UR4, 0x10000, URZ, 0xfc, !UPT ;  /* 0x00010000043c7892 */ /* 0x000fe4000f8efc3f */
[----:B------:R-:W-:Y:S02]  /*11dc0*/  UIADD3 UR4, UR5, 0x2, URZ ;  /* 0x0000000205047890 */ /* 0x000fe4000fffe03f */
[----:B------:R-:W-:-:S02]  /*11dd0*/  UIADD3 UR48, UR5, 0x402, URZ ;  /* 0x0000040205307890 */ /* 0x000fc4000fffe03f */
[----:B------:R-:W-:Y:S01]  /*11de0*/  LEA R6, R185, UR60, 0xa ;  /* 0x0000003cb9067c11 */ /* 0x000fe2000f8e50ff */
[----:B------:R-:W-:Y:S02]  /*11df0*/  UIADD3 UR44, UR5, 0x404, URZ ;  /* 0x00000404052c7890 */ /* 0x000fe4000fffe03f */
[----:B------:R-:W-:Y:S01]  /*11e00*/  UIADD3 UR40, UR5, 0x406, URZ ;  /* 0x0000040605287890 */ /* 0x000fe2000fffe03f */
[C---:B------:R-:W-:Y:S01]  /*11e10*/  R2UR UR10, R6.reuse ;  /* 0x00000000060a72ca */ /* 0x040fe200000e0000 */
[----:B------:R-:W-:Y:S01]  /*11e20*/  VIADD R12, R6, 0x2 ;  /* 0x00000002060c7836 */ /* 0x000fe20000000000 */
[----:B------:R-:W-:Y:S01]  /*11e30*/  UMOV UR41, 0x40000040 ;  /* 0x4000004000297882 */ /* 0x000fe20000000000 */
[----:B---3--:R-:W-:-:S10]  /*11e40*/  SHF.R.U32.HI R0, RZ, 0x7, R0 ;  /* 0x00000007ff007819 */ /* 0x008fd40000011600 */
[----:B------:R-:W-:Y:S01]  /*11e50*/  QGMMA.64x64x32.F32.E4M3.E4M3 R24, gdesc[UR8], RZ, !UPT, gsb0 ;  /* 0x00e00000081879f3 */ /* 0x000fe2000c0008ff */
[----:B------:R-:W-:Y:S01]  /*11e60*/  R2UR UR10, R12 ;  /* 0x000000000c0a72ca */ /* 0x000fe200000e0000 */
[----:B------:R-:W-:Y:S01]  /*11e70*/  UMOV UR8, UR4 ;  /* 0x0000000400087c82 */ /* 0x000fe20008000000 */
[----:B------:R-:W-:Y:S01]  /*11e80*/  R2UR UR11, R13 ;  /* 0x000000000d0b72ca */ /* 0x000fe200000e0000 */
[----:B------:R-:W-:Y:S01]  /*11e90*/  UMOV UR9, 0x40000040 ;  /* 0x4000004000097882 */ /* 0x000fe20000000000 */
[----:B------:R-:W-:Y:S01]  /*11ea0*/  VIADD R12, R6, 0x4 ;  /* 0x00000004060c7836 */ /* 0x000fe20000000000 */
[----:B------:R-:W-:Y:S01]  /*11eb0*/  UIADD3 UR4, UR5, 0x4, URZ ;  /* 0x0000000405047890 */ /* 0x000fe2000fffe03f */
[----:B------:R-:W-:Y:S01]  /*11ec0*/  IMAD.MOV.U32 R13, RZ, RZ, 0x40000040 ;  /* 0x40000040ff0d7424 */ /* 0x000fe200078e00ff */
[----:B------:R-:W-:Y:S01]  /*11ed0*/  MOV R199, UR9 ;  /* 0x0000000900c77c02 */ /* 0x000fe20008000f00 */
[----:B------:R-:W-:Y:S01]  /*11ee0*/  IMAD.U32 R198, RZ, RZ, UR8 ;  /* 0x00000008ffc67e24 */ /* 0x000fe2000f8e00ff */
[----:B------:R-:W-:Y:S01]  /*11ef0*/  IADD3 R4, -R0, 0xb, RZ ;  /* 0x0000000b00047810 */ /* 0x000fe20007ffe1ff */
[----:B------:R-:W-:-:S02]  /*11f00*/  WARPGROUP.DEPBAR.LE gsb0, 0x0 ;  /* 0x00008000000079c5 */ /* 0x000fc40000010000 */
[----:B------:R-:W-:-:S06]  /*11f10*/  WARPGROUP.ARRIVE ;  /* 0x00000000000079c5 */ /* 0x000fcc0000000000 */
[----:B------:R-:W-:Y:S01]  /*11f20*/  QGMMA.64x64x32.F32.E4M3.E4M3 R24, gdesc[UR8], R24, gsb0 ;  /* 0x00e00000081879f3 */ /* 0x000fe20008000818 */
[----:B------:R-:W-:Y:S01]  /*11f30*/  R2UR UR10, R12 ;  /* 0x000000000c0a72ca */ /* 0x000fe200000e0000 */
[----:B------:R-:W-:Y:S01]  /*11f40*/  UMOV UR8, UR4 ;  /* 0x0000000400087c82 */ /* 0x000fe20008000000 */
[----:B------:R-:W-:Y:S01]  /*11f50*/  R2UR UR11, R13 ;  /* 0x000000000d0b72ca */ /* 0x000fe200000e0000 */
[----:B------:R-:W-:Y:S01]  /*11f60*/  UMOV UR9, 0x40000040 ;  /* 0x4000004000097882 */ /* 0x000fe20000000000 */
[----:B------:R-:W-:Y:S02]  /*11f70*/  VIADD R12, R6, 0x6 ;  /* 0x00000006060c7836 */ /* 0x000fe40000000000 */
[----:B------:R-:W-:Y:S02]  /*11f80*/  IMAD.MOV.U32 R13, RZ, RZ, 0x40000040 ;  /* 0x40000040ff0d7424 */ /* 0x000fe400078e00ff */
[----:B------:R-:W-:Y:S01]  /*11f90*/  IMAD.U32 R196, RZ, RZ, UR8 ;  /* 0x00000008ffc47e24 */ /* 0x000fe2000f8e00ff */
[----:B------:R-:W-:Y:S01]  /*11fa0*/  R2UR UR58, R12 ;  /* 0x000000000c3a72ca */ /* 0x000fe200000e0000 */
[----:B------:R-:W-:Y:S01]  /*11fb0*/  IMAD.U32 R197, RZ, RZ, UR9 ;  /* 0x00000009ffc57e24 */ /* 0x000fe2000f8e00ff */
[----:B------:R-:W-:Y:S01]  /*11fc0*/  R2UR UR59, R13 ;  /* 0x000000000d3b72ca */ /* 0x000fe200000e0000 */
[----:B------:R-:W-:Y:S01]  /*11fd0*/  IMAD.MOV.U32 R13, RZ, RZ, 0x40000040 ;  /* 0x40000040ff0d7424 */ /* 0x000fe200078e00ff */
[----:B------:R-:W-:-:S04]  /*11fe0*/  IADD3 R12, R6, 0x200, RZ ;  /* 0x00000200060c7810 */ /* 0x000fc80007ffe0ff */
[----:B------:R-:W-:Y:S01]  /*11ff0*/  R2UR UR54, R12 ;  /* 0x000000000c3672ca */ /* 0x000fe200000e0000 */
[----:B------:R-:W-:Y:S01]  /*12000*/  VIADD R12, R6, 0x202 ;  /* 0x00000202060c7836 */ /* 0x000fe20000000000 */
[----:B------:R-:W-:Y:S01]  /*12010*/  R2UR UR55, R13 ;  /* 0x000000000d3772ca */ /* 0x000fe200000e0000 */
[----:B------:R-:W-:-:S03]  /*12020*/  IMAD.MOV.U32 R13, RZ, RZ, 0x40000040 ;  /* 0x40000040ff0d7424 */ /* 0x000fc600078e00ff */
[----:B------:R-:W-:Y:S01]  /*12030*/  R2UR UR50, R12 ;  /* 0x000000000c3272ca */ /* 0x000fe200000e0000 */
[C---:B------:R-:W-:Y:S01]  /*12040*/  VIADD R12, R6.reuse, 0x204 ;  /* 0x00000204060c7836 */ /* 0x040fe20000000000 */
[----:B------:R-:W-:Y:S01]  /*12050*/  R2UR UR51, R13 ;  /* 0x000000000d3372ca */ /* 0x000fe200000e0000 */
[----:B------:R-:W-:Y:S02]  /*12060*/  IMAD.MOV.U32 R13, RZ, RZ, 0x40000040 ;  /* 0x40000040ff0d7424 */ /* 0x000fe400078e00ff */
[----:B------:R-:W-:Y:S01]  /*12070*/  VIADD R6, R6, 0x206 ;  /* 0x0000020606067836 */ /* 0x000fe20000000000 */
[----:B------:R-:W-:Y:S02]  /*12080*/  R2UR UR46, R12 ;  /* 0x000000000c2e72ca */ /* 0x000fe400000e0000 */
[----:B------:R-:W-:Y:S02]  /*12090*/  R2UR UR47, R13 ;  /* 0x000000000d2f72ca */ /* 0x000fe400000e0000 */
[----:B------:R-:W-:Y:S01]  /*120a0*/  R2UR UR42, R6 ;  /* 0x00000000062a72ca */ /* 0x000fe200000e0000 */
[----:B------:R-:W-:-:S02]  /*120b0*/  WARPGROUP.DEPBAR.LE gsb0, 0x0 ;  /* 0x00008000000079c5 */ /* 0x000fc40000010000 */
        /* <DEDUP_REMOVED lines=19> */
[----:B------:R-:W-:Y:S05]  /*121f0*/  @!P0 BRA `(.L_x_1858) ;  /* 0x0000000000048947 */ /* 0x000fea0003800000 */
[----:B------:R-:W-:Y:S01]  /*12200*/  BPT.TRAP 0x1 ;  /* 0x000000040000795c */ /* 0x000fe20000300000 */
.L_x_1858:
[----:B-1----:R-:W1:Y:S01]  /*12210*/  LDC R3, c[0x0][0x448] ;  /* 0x00011200ff037b82 */ /* 0x002e620000000800 */
[C---:B------:R-:W-:Y:S01]  /*12220*/  FMUL.FTZ R27, R2.reuse, R27 ;  /* 0x0000001b021b7220 */ /* 0x040fe20000410000 */
[C---:B------:R-:W-:Y:S01]  /*12230*/  FMUL.FTZ R47, R2.reuse, R47 ;  /* 0x0000002f022f7220 */ /* 0x040fe20000410000 */
[----:B------:R-:W-:Y:S01]  /*12240*/  ULDC.64 UR6, c[0x0][0x9e0] ;  /* 0x0002780000067ab9 */ /* 0x000fe20000000a00 */
[C---:B------:R-:W-:Y:S01]  /*12250*/  FMUL.FTZ R31, R2.reuse, R31 ;  /* 0x0000001f021f7220 */ /* 0x040fe20000410000 */
[----:B------:R-:W4:Y:S01]  /*12260*/  MUFU.TANH R11, R27 ;  /* 0x0000001b000b7308 */ /* 0x000f220000002400 */
[----:B------:R-:W-:Y:S01]  /*12270*/  UISETP.GE.AND UP0, UPT, UR7, 0x1, UPT ;  /* 0x000000010700788c */ /* 0x000fe2000bf06270 */
[C---:B------:R-:W-:Y:S01]  /*12280*/  FMUL.FTZ R24, R2.reuse, R24 ;  /* 0x0000001802187220 */ /* 0x040fe20000410000 */
[C---:B------:R-:W-:Y:S01]  /*12290*/  FMUL.FTZ R25, R2.reuse, R25 ;  /* 0x0000001902197220 */ /* 0x040fe20000410000 */
[C---:B------:R-:W-:Y:S01]  /*122a0*/  FMUL.FTZ R0, R2.reuse, R26 ;  /* 0x0000001a02007220 */ /* 0x040fe20000410000 */
[C---:B------:R-:W-:Y:S01]  /*122b0*/  FMUL.FTZ R28, R2.reuse, R28 ;  /* 0x0000001c021c7220 */ /* 0x040fe20000410000 */
[C---:B------:R-:W-:Y:S01]  /*122c0*/  FMUL.FTZ R29, R2.reuse, R29 ;  /* 0x0000001d021d7220 */ /* 0x040fe20000410000 */
[C---:B------:R-:W-:Y:S01]  /*122d0*/  FMUL.FTZ R30, R2.reuse, R30 ;  /* 0x0000001e021e7220 */ /* 0x040fe20000410000 */
[----:B------:R-:W0:Y:S01]  /*122e0*/  MUFU.TANH R27, R47 ;  /* 0x0000002f001b7308 */ /* 0x000e220000002400 */
        /* <DEDUP_REMOVED lines=10> */
[----:B-1----:R-:W-:Y:S01]  /*12390*/  ISETP.NE.AND P1, PT, R3, 0x1, PT ;  /* 0x000000010300780c */ /* 0x002fe20003f25270 */
[----:B------:R-:W-:-:S02]  /*123a0*/  IMAD.IADD R3, R203, 0x1, R202 ;  /* 0x00000001cb037824 */ /* 0x000fc400078e02ca */
[C---:B------:R-:W-:Y:S01]  /*123b0*/  FMUL.FTZ R48, R2.reuse, R48 ;  /* 0x0000003002307220 */ /* 0x040fe20000410000 */
[C---:B------:R-:W-:Y:S01]  /*123c0*/  FMUL.FTZ R49, R2.reuse, R49 ;  /* 0x0000003102317220 */ /* 0x040fe20000410000 */
[C---:B------:R-:W-:Y:S01]  /*123d0*/  FMUL.FTZ R50, R2.reuse, R50 ;  /* 0x0000003202327220 */ /* 0x040fe20000410000 */
[----:B------:R-:W-:Y:S02]  /*123e0*/  IMAD.MOV.U32 R7, RZ, RZ, R3 ;  /* 0x000000ffff077224 */ /* 0x000fe400078e0003 */
[C---:B------:R-:W-:Y:S01]  /*123f0*/  FMUL.FTZ R51, R2.reuse, R51 ;  /* 0x0000003302337220 */ /* 0x040fe20000410000 */
[C---:B------:R-:W-:Y:S01]  /*12400*/  FMUL.FTZ R52, R2.reuse, R52 ;  /* 0x0000003402347220 */ /* 0x040fe20000410000 */
[C---:B------:R-:W-:Y:S01]  /*12410*/  FMUL.FTZ R53, R2.reuse, R53 ;  /* 0x0000003502357220 */ /* 0x040fe20000410000 */
[C---:B------:R-:W-:Y:S01]  /*12420*/  FMUL.FTZ R54, R2.reuse, R54 ;  /* 0x0000003602367220 */ /* 0x040fe20000410000 */
[C---:B------:R-:W-:Y:S01]  /*12430*/  FMUL.FTZ R55, R2.reuse, R55 ;  /* 0x0000003702377220 */ /* 0x040fe20000410000 */
[C---:B------:R-:W-:Y:S01]  /*12440*/  FMUL.FTZ R46, R2.reuse, R46 ;  /* 0x0000002e022e7220 */ /* 0x040fe20000410000 */
[----:B------:R1:W0:Y:S01]  /*12450*/  MUFU.TANH R13, R31 ;  /* 0x0000001f000d7308 */ /* 0x0002220000002400 */
[----:B------:R-:W5:Y:S01]  /*12460*/  @P1 LDC R6, c[0x0][0x44c] ;  /* 0x00011300ff061b82 */ /* 0x000f620000000800 */
[----:B------:R-:W-:Y:S01]  /*12470*/  PLOP3.LUT P2, PT, PT, PT, UP0, 0x40, 0x0 ;  /* 0x000000000000781c */ /* 0x000fe20003f4e808 */
[----:B------:R-:W-:Y:S01]  /*12480*/  ULDC UR51, c[0x0][0x9dc] ;  /* 0x0002770000337ab9 */ /* 0x000fe20000000800 */
[C---:B------:R-:W-:Y:S01]  /*12490*/  FMUL.FTZ R34, R2.reuse, R34 ;  /* 0x0000002202227220 */ /* 0x040fe20000410000 */
[C---:B------:R-:W-:Y:S01]  /*124a0*/  FMUL.FTZ R35, R2.reuse, R35 ;  /* 0x0000002302237220 */ /* 0x040fe20000410000 */
[----:B------:R-:W-:Y:S01]  /*124b0*/  ULOP3.LUT UR51, URZ, UR51, URZ, 0x33, !UPT ;  /* 0x000000333f337292 */ /* 0x000fe2000f8e333f */
[----:B------:R-:W-:Y:S01]  /*124c0*/  FMUL.FTZ R38, R2, R38 ;  /* 0x0000002602267220 */ /* 0x000fe20000410000 */
[----:B------:R-:W0:Y:S01]  /*124d0*/  MUFU.TANH R24, R24 ;  /* 0x0000001800187308 */ /* 0x000e220000002400 */
[----:B------:R-:W2:Y:S01]  /*124e0*/  @P1 LDC R9, c[0x0][0x450] ;  /* 0x00011400ff091b82 */ /* 0x000ea20000000800 */
[----:B-1----:R-:W-:Y:S01]  /*124f0*/  LEA R31, R160, 0xffffffc0, 0x6 ;  /* 0xffffffc0a01f7811 */ /* 0x002fe200078e30ff */
[----:B------:R-:W-:Y:S01]  /*12500*/  FMUL.FTZ R39, R2, R39 ;  /* 0x0000002702277220 */ /* 0x000fe20000410000 */
[----:B------:R-:W-:-:S04]  /*12510*/  UP2UR UR42, UPR, URZ, 0x1 ;  /* 0x000000013f2a7883 */ /* 0x000fc80008000000 */
[----:B------:R-:W1:Y:S08]  /*12520*/  MUFU.TANH R25, R25 ;  /* 0x0000001900197308 */ /* 0x000e700000002400 */
[----:B------:R-:W0:Y:S01]  /*12530*/  MUFU.TANH R0, R0 ;  /* 0x0000000000007308 */ /* 0x000e220000002400 */
[----:B-----5:R-:W-:-:S04]  /*12540*/  @P1 IMAD.HI.U32 R6, R3, R6, RZ ;  /* 0x0000000603061227 */ /* 0x020fc800078e00ff */
[----:B------:R-:W-:-:S03]  /*12550*/  VIADD R3, R5, 0x28440 ;  /* 0x0002844005037836 */ /* 0x000fc60000000000 */
[----:B------:R-:W0:Y:S01]  /*12560*/  MUFU.TANH R28, R28 ;  /* 0x0000001c001c7308 */ /* 0x000e220000002400 */
[----:B--2---:R-:W-:Y:S01]  /*12570*/  @P1 SHF.R.U32.HI R7, RZ, R9, R6 ;  /* 0x00000009ff071219 */ /* 0x004fe20000011606 */
[----:B------:R-:W-:Y:S02]  /*12580*/  IMAD.MOV.U32 R9, RZ, RZ, -0x40 ;  /* 0xffffffc0ff097424 */ /* 0x000fe400078e00ff */
[----:B------:R-:W-:Y:S02]  /*12590*/  IMAD.U32 R6, RZ, RZ, UR39 ;  /* 0x00000027ff067e24 */ /* 0x000fe4000f8e00ff */
[----:B------:R-:W2:Y:S01]  /*125a0*/  SHFL.IDX PT, R47, R7, RZ, 0x1c1f ;  /* 0x001c1fff072f7589 */ /* 0x000ea200000e0000 */
[----:B------:R-:W-:Y:S01]  /*125b0*/  IMAD R9, R160, R9, 0x41 ;  /* 0x00000041a0097424 */ /* 0x000fe200078e0209 */
[----:B------:R-:W0:Y:S01]  /*125c0*/  MUFU.TANH R29, R29 ;  /* 0x0000001d001d7308 */ /* 0x000e220000002400 */
[----:B------:R-:W-:Y:S02]  /*125d0*/  PRMT R3, R6, 0x654, R3 ;  /* 0x0000065406037816 */ /* 0x000fe40000000003 */
[----:B------:R-:W-:-:S02]  /*125e0*/  IMAD.IADD R6, R192, 0x1, R9 ;  /* 0x00000001c0067824 */ /* 0x000fc400078e0209 */
[----:B------:R5:W-:Y:S03]  /*125f0*/  SYNCS.ARRIVE.TRANS64.RED.A1T0 RZ, [R3+URZ], RZ ;  /* 0x000000ff03ff79a7 */ /* 0x000be6000810043f */
[----:B------:R-:W0:Y:S01]  /*12600*/  MUFU.TANH R30, R30 ;  /* 0x0000001e001e7308 */ /* 0x000e220000002400 */
[----:B-----5:R-:W-:Y:S01]  /*12610*/  IMAD R3, R193, -0x2, R6 ;  /* 0xfffffffec1037824 */ /* 0x020fe200078e0206 */
[----:B------:R-:W-:-:S06]  /*12620*/  IADD3 R6, R192, -R31, RZ ;  /* 0x8000001fc0067210 */ /* 0x000fcc0007ffe0ff */
[----:B------:R-:W0:Y:S01]  /*12630*/  MUFU.TANH R32, R32 ;  /* 0x0000002000207308 */ /* 0x000e220000002400 */
[----:B------:R-:W-:-:S07]  /*12640*/  IMAD.IADD R3, R3, 0x1, -R190 ;  /* 0x0000000103037824 */ /* 0x000fce00078e0abe */
        /* <DEDUP_REMOVED lines=19> */
[----:B------:R3:W0:Y:S01]  /*12780*/  MUFU.TANH R15, R35 ;  /* 0x00000023000f7308 */ /* 0x0006220000002400 */
[----:B-----5:R-:W-:-:S07]  /*12790*/  IMAD R34, R193, -0x2, R6 ;  /* 0xfffffffec1227824 */ /* 0x020fce00078e0206 */
[----:B------:R5:W0:Y:S01]  /*127a0*/  MUFU.TANH R20, R38 ;  /* 0x0000002600147308 */ /* 0x000a220000002400 */
[----:B---3--:R-:W-:-:S07]  /*127b0*/  VIADD R35, R3, UR6 ;  /* 0x0000000603237c36 */ /* 0x008fce0008000000 */
[----:B------:R3:W0:Y:S01]  /*127c0*/  MUFU.TANH R21, R39 ;  /* 0x0000002700157308 */ /* 0x0006220000002400 */
[----:B-----5:R-:W-:Y:S01]  /*127d0*/  VIADD R38, R3, UR51 ;  /* 0x0000003303267c36 */ /* 0x020fe20008000000 */
[----:B--2---:R-:W-:-:S03]  /*127e0*/  VIADDMNMX R3, R47, R35, R34, PT ;  /* 0x000000232f037246 */ /* 0x004fc60003800122 */
[----:B------:R-:W-:Y:S02]  /*127f0*/  IMAD.IADD R6, R38, 0x1, R47 ;  /* 0x0000000126067824 */ /* 0x000fe400078e022f */
[----:B---3--:R-:W-:Y:S01]  /*12800*/  VIADD R39, R9, 0xffffffff ;  /* 0xffffffff09277836 */ /* 0x008fe20000000000 */
[----:B-1--4-:R-:W-:Y:S06]  /*12810*/  @P2 BRA `(.L_x_1859) ;  /* 0x0000000000582947 */ /* 0x012fec0003800000 */
[----:B------:R-:W-:Y:S01]  /*12820*/  IADD3 R9, -R190, R192, R47 ;  /* 0x000000c0be097210 */ /* 0x000fe20007ffe12f */
[----:B------:R-:W-:Y:S03]  /*12830*/  BSSY B0, `(.L_x_1860) ;  /* 0x0000010000007945 */ /* 0x000fe60003800000 */
[----:B------:R-:W-:-:S13]  /*12840*/  ISETP.GT.AND P2, PT, R9, -0x1, PT ;  /* 0xffffffff0900780c */ /* 0x000fda0003f44270 */
[----:B------:R-:W-:Y:S05]  /*12850*/  @P2 BRA `(.L_x_1861) ;  /* 0x0000000000202947 */ /* 0x000fea0003800000 */
[----:B------:R-:W-:Y:S01]  /*12860*/  UISETP.NE.AND UP0, UPT, UR7, 0x1, UPT ;  /* 0x000000010700788c */ /* 0x000fe2000bf05270 */
[----:B------:R-:W-:-:S05]  /*12870*/  LOP3.LUT R9, RZ, R9, RZ, 0x33, !PT ;  /* 0x00000009ff097212 */ /* 0x000fca00078e33ff */
[----:B------:R-:W-:-:S05]  /*12880*/  PLOP3.LUT P2, PT, PT, PT, UP0, 0x80, 0x0 ;  /* 0x000000000000781c */ /* 0x000fca0003f4f008 */
[----:B------:R-:W-:-:S08]  /*12890*/  @UP0 ULDC.64 UR4, c[0x0][0x9e8] ;  /* 0x00027a0000040ab9 */ /* 0x000fd00000000a00 */
[----:B------:R-:W-:-:S05]  /*128a0*/  @P2 IMAD.HI.U32 R12, R9, UR4, RZ ;  /* 0x00000004090c2c27 */ /* 0x000fca000f8e00ff */
[----:B------:R-:W-:-:S04]  /*128b0*/  @P2 SHF.R.U32.HI R9, RZ, UR5, R12 ;  /* 0x00000005ff092c19 */ /* 0x000fc8000801160c */
[----:B------:R-:W-:Y:S01]  /*128c0*/  LOP3.LUT R9, RZ, R9, RZ, 0x33, !PT ;  /* 0x00000009ff097212 */ /* 0x000fe200078e33ff */
[----:B------:R-:W-:Y:S06]  /*128d0*/  BRA `(.L_x_1862) ;  /* 0x0000000000147947 */ /* 0x000fec0003800000 */
.L_x_1861:
[----:B------:R-:W-:-:S06]  /*128e0*/  UISETP.NE.AND UP0, UPT, UR7, 0x1, UPT ;  /* 0x000000010700788c */ /* 0x000fcc000bf05270 */
[----:B------:R-:W-:-:S05]  /*128f0*/  PLOP3.LUT P2, PT, PT, PT, UP0, 0x80, 0x0 ;  /* 0x000000000000781c */ /* 0x000fca0003f4f008 */
[----:B------:R-:W-:-:S08]  /*12900*/  @UP0 ULDC.64 UR4, c[0x0][0x9e8] ;  /* 0x00027a0000040ab9 */ /* 0x000fd00000000a00 */
[----:B------:R-:W-:-:S05]  /*12910*/  @P2 IMAD.HI.U32 R12, R9, UR4, RZ ;  /* 0x00000004090c2c27 */ /* 0x000fca000f8e00ff */
[----:B------:R-:W-:-:S07]  /*12920*/  @P2 SHF.R.U32.HI R9, RZ, UR5, R12 ;  /* 0x00000005ff092c19 */ /* 0x000fce000801160c */
.L_x_1862:
[----:B------:R-:W-:Y:S05]  /*12930*/  BSYNC B0 ;  /* 0x0000000000007941 */ /* 0x000fea0003800000 */
.L_x_1860:
[----:B------:R-:W-:-:S04]  /*12940*/  IMAD R12, R9, UR7, -R31 ;  /* 0x00000007090c7c24 */ /* 0x000fc8000f8e0a1f */
[----:B------:R-:W-:-:S05]  /*12950*/  IMAD R12, R193, -0x2, R12 ;  /* 0xfffffffec10c7824 */ /* 0x000fca00078e020c */
[----:B------:R-:W-:Y:S02]  /*12960*/  VIMNMX R6, R6, R12, !PT ;  /* 0x0000000c06067248 */ /* 0x000fe40007fe0100 */
[----:B------:R-:W-:-:S07]  /*12970*/  VIADDMNMX R3, R12, UR7, R3, PT ;  /* 0x000000070c037c46 */ /* 0x000fce000b800103 */
.L_x_1859:
[C---:B------:R-:W-:Y:S01]  /*12980*/  ISETP.GE.AND P3, PT, R39.reuse, 0x9, PT ;  /* 0x000000092700780c */ /* 0x040fe20003f66270 */
[----:B------:R-:W1:Y:S01]  /*12990*/  SHFL.IDX PT, R7, R7, 0x1, 0x1c1f ;  /* 0x003c1f0007077f89 */ /* 0x000e6200000e0000 */
[----:B------:R-:W-:Y:S01]  /*129a0*/  ISETP.GE.AND P2, PT, R39, 0x2, PT ;  /* 0x000000022700780c */ /* 0x000fe20003f46270 */
[----:B------:R-:W-:Y:S01]  /*129b0*/  UISETP.GE.AND UP0, UPT, UR7, 0x1, UPT ;  /* 0x000000010700788c */ /* 0x000fe2000bf06270 */
[C---:B------:R-:W-:Y:S02]  /*129c0*/  ISETP.GT.AND P4, PT, R6.reuse, 0x8, !P3 ;  /* 0x000000080600780c */ /* 0x040fe40005f84270 */
[----:B------:R-:W-:Y:S02]  /*129d0*/  ISETP.GT.AND P5, PT, R6, 0x1, !P2 ;  /* 0x000000010600780c */ /* 0x000fe400057a4270 */
[----:B------:R-:W-:Y:S02]  /*129e0*/  ISETP.LT.OR P4, PT, R3, 0x9, P4 ;  /* 0x000000090300780c */ /* 0x000fe40002781670 */
[----:B------:R-:W-:-:S02]  /*129f0*/  ISETP.GE.AND P6, PT, R39, 0xa, PT ;  /* 0x0000000a2700780c */ /* 0x000fc40003fc6270 */
[----:B0-----:R-:W-:Y:S02]  /*12a00*/  FSEL R57, R28, -INF , !P4 ;  /* 0xff8000001c397808 */ /* 0x001fe40006000000 */
[----:B------:R-:W-:Y:S02]  /*12a10*/  ISETP.LT.OR P5, PT, R3, 0x2, P5 ;  /* 0x000000020300780c */ /* 0x000fe40002fa1670 */
[----:B------:R-:W-:Y:S02]  /*12a20*/  ISETP.GT.AND P4, PT, R6, 0x9, !P6 ;  /* 0x000000090600780c */ /* 0x000fe40007784270 */
[----:B------:R-:W-:Y:S02]  /*12a30*/  FSEL R47, R25, -INF , !P5 ;  /* 0xff800000192f7808 */ /* 0x000fe40006800000 */
[----:B------:R-:W-:Y:S02]  /*12a40*/  ISETP.LT.OR P4, PT, R3, 0xa, P4 ;  /* 0x0000000a0300780c */ /* 0x000fe40002781670 */
[----:B------:R-:W-:-:S02]  /*12a50*/  ISETP.GE.AND P5, PT, R39, 0x11, PT ;  /* 0x000000112700780c */ /* 0x000fc40003fa6270 */
[----:B------:R-:W-:Y:S01]  /*12a60*/  FSEL R59, R29, -INF , !P4 ;  /* 0xff8000001d3b7808 */ /* 0x000fe20006000000 */
[----:B-1----:R-:W-:Y:S01]  /*12a70*/  IMAD.IADD R9, R38, 0x1, R7 ;  /* 0x0000000126097824 */ /* 0x002fe200078e0207 */
[----:B------:R-:W-:Y:S02]  /*12a80*/  ISETP.GT.AND P4, PT, R6, 0x10, !P5 ;  /* 0x000000100600780c */ /* 0x000fe40006f84270 */
[----:B------:R-:W-:Y:S02]  /*12a90*/  P2R R28, PR, RZ, 0x20 ;  /* 0x00000020ff1c7803 */ /* 0x000fe40000000000 */
[----:B------:R-:W-:Y:S02]  /*12aa0*/  ISETP.LT.OR P4, PT, R3, 0x11, P4 ;  /* 0x000000110300780c */ /* 0x000fe40002781670 */
[----:B------:R-:W-:Y:S02]  /*12ab0*/  ISETP.GE.AND P5, PT, R39, 0x12, PT ;  /* 0x000000122700780c */ /* 0x000fe40003fa6270 */
[----:B------:R-:W-:-:S02]  /*12ac0*/  FSEL R61, R32, -INF , !P4 ;  /* 0xff800000203d7808 */ /* 0x000fc40006000000 */
[C---:B------:R-:W-:Y:S02]  /*12ad0*/  ISETP.GT.AND P4, PT, R6.reuse, 0x11, !P5 ;  /* 0x000000110600780c */ /* 0x040fe40006f84270 */
[----:B------:R-:W-:Y:S02]  /*12ae0*/  P2R R29, PR, RZ, 0x20 ;  /* 0x00000020ff1d7803 */ /* 0x000fe40000000000 */
[----:B------:R-:W-:Y:S02]  /*12af0*/  ISETP.LT.OR P4, PT, R3, 0x12, P4 ;  /* 0x000000120300780c */ /* 0x000fe40002781670 */
[----:B------:R-:W-:Y:S02]  /*12b00*/  ISETP.GE.AND P5, PT, R39, 0x19, PT ;  /* 0x000000192700780c */ /* 0x000fe40003fa6270 */
[----:B------:R-:W-:Y:S02]  /*12b10*/  FSEL R63, R33, -INF , !P4 ;  /* 0xff800000213f7808 */ /* 0x000fe40006000000 */
[----:B------:R-:W-:-:S02]  /*12b20*/  ISETP.GT.AND P4, PT, R6, 0x18, !P5 ;  /* 0x000000180600780c */ /* 0x000fc40006f84270 */
[----:B------:R-:W-:Y:S02]  /*12b30*/  P2R R32, PR, RZ, 0x20 ;  /* 0x00000020ff207803 */ /* 0x000fe40000000000 */
[----:B------:R-:W-:Y:S02]  /*12b40*/  ISETP.LT.OR P4, PT, R3, 0x19, P4 ;  /* 0x000000190300780c */ /* 0x000fe40002781670 */
[----:B------:R-:W-:Y:S02]  /*12b50*/  ISETP.GE.AND P5, PT, R39, 0x1a, PT ;  /* 0x0000001a2700780c */ /* 0x000fe40003fa6270 */
[----:B------:R-:W-:Y:S02]  /*12b60*/  FSEL R65, R36, -INF , !P4 ;  /* 0xff80000024417808 */ /* 0x000fe40006000000 */
[----:B------:R-:W-:Y:S02]  /*12b70*/  ISETP.GT.AND P4, PT, R6, 0x19, !P5 ;  /* 0x000000190600780c */ /* 0x000fe40006f84270 */
[----:B------:R-:W-:-:S02]  /*12b80*/  P2R R36, PR, RZ, 0x20 ;  /* 0x00000020ff247803 */ /* 0x000fc40000000000 */
        /* <DEDUP_REMOVED lines=26> */
[----:B------:R-:W-:Y:S02]  /*12d30*/  P2R R25, PR, RZ, 0x40 ;  /* 0x00000040ff197803 */ /* 0x000fe40000000000 */
        /* <DEDUP_REMOVED lines=11> */
[----:B------:R-:W-:-:S04]  /*12df0*/  ISETP.GT.AND P6, PT, R6, RZ, !P6 ;  /* 0x000000ff0600720c */ /* 0x000fc800077c4270 */
        /* <DEDUP_REMOVED lines=18> */
[----:B------:R-:W-:Y:S01]  /*12f20*/  @P6 IMAD.HI.U32 R7, R6, UR4, RZ ;  /* 0x0000000406076c27 */ /* 0x000fe2000f8e00ff */
[----:B------:R-:W-:-:S13]  /*12f30*/  PLOP3.LUT P6, PT, PT, PT, UP0, 0x80, 0x0 ;  /* 0x000000000000781c */ /* 0x000fda0003fcf008 */
[----:B------:R-:W-:-:S04]  /*12f40*/  @P6 SHF.R.U32.HI R6, RZ, UR5, R7 ;  /* 0x00000005ff066c19 */ /* 0x000fc80008011607 */
[----:B------:R-:W-:Y:S01]  /*12f50*/  LOP3.LUT R6, RZ, R6, RZ, 0x33, !PT ;  /* 0x00000006ff067212 */ /* 0x000fe200078e33ff */
[----:B------:R-:W-:Y:S06]  /*12f60*/  BRA `(.L_x_1866) ;  /* 0x0000000000187947 */ /* 0x000fec0003800000 */
.L_x_1865:
[----:B------:R-:W-:-:S06]  /*12f70*/  UISETP.NE.AND UP0, UPT, UR7, 0x1, UPT ;  /* 0x000000010700788c */ /* 0x000fcc000bf05270 */
[----:B------:R-:W-:-:S05]  /*12f80*/  PLOP3.LUT P6, PT, PT, PT, UP0, 0x80, 0x0 ;  /* 0x000000000000781c */ /* 0x000fca0003fcf008 */
[----:B------:R-:W-:-:S08]  /*12f90*/  @UP0 ULDC.64 UR4, c[0x0][0x9e8] ;  /* 0x00027a0000040ab9 */ /* 0x000fd00000000a00 */
[----:B------:R-:W-:Y:S01]  /*12fa0*/  @P6 IMAD.HI.U32 R7, R6, UR4, RZ ;  /* 0x0000000406076c27 */ /* 0x000fe2000f8e00ff */
[----:B------:R-:W-:-:S13]  /*12fb0*/  PLOP3.LUT P6, PT, PT, PT, UP0, 0x80, 0x0 ;  /* 0x000000000000781c */ /* 0x000fda0003fcf008 */
[----:B------:R-:W-:-:S07]  /*12fc0*/  @P6 SHF.R.U32.HI R6, RZ, UR5, R7 ;  /* 0x00000005ff066c19 */ /* 0x000fce0008011607 */
.L_x_1866:
[----:B------:R-:W-:Y:S05]  /*12fd0*/  BSYNC B0 ;  /* 0x0000000000007941 */ /* 0x000fea0003800000 */
.L_x_1864:
[----:B------:R-:W-:-:S04]  /*12fe0*/  IMAD R6, R6, UR7, -R31 ;  /* 0x0000000706067c24 */ /* 0x000fc8000f8e0a1f */
[----:B------:R-:W-:-:S05]  /*12ff0*/  IMAD R6, R193, -0x2, R6 ;  /* 0xfffffffec1067824 */ /* 0x000fca00078e0206 */
[----:B------:R-:W-:Y:S02]  /*13000*/  VIMNMX R9, R9, R6, !PT ;  /* 0x0000000609097248 */ /* 0x000fe40007fe0100 */
[----:B------:R-:W-:-:S07]  /*13010*/  VIADDMNMX R3, R6, UR7, R3, PT ;  /* 0x0000000706037c46 */ /* 0x000fce000b800103 */
.L_x_1863:
[----:B------:R-:W-:Y:S01]  /*13020*/  ISETP.GT.AND P2, PT, R9, 0x1, !P2 ;  /* 0x000000010900780c */ /* 0x000fe20005744270 */
[----:B------:R-:W-:Y:S01]  /*13030*/  ULDC UR38, c[0x0][0x988] ;  /* 0x0002620000267ab9 */ /* 0x000fe20000000800 */
[----:B------:R-:W-:Y:S02]  /*13040*/  FMNMX.FTZ R6, R33, R47, !PT ;  /* 0x0000002f21067209 */ /* 0x000fe40007810000 */
        /* <DEDUP_REMOVED lines=34> */
[----:B------:R-:W-:Y:S01]  /*13270*/  ISETP.GT.AND P3, PT, R9, 0x8, !P3 ;  /* 0x000000080900780c */ /* 0x000fe20005f64270 */
[----:B------:R-:W0:Y:S01]  /*13280*/  SHFL.BFLY PT, R6, R29, 0x2, 0x1f ;  /* 0x0c401f001d067f89 */ /* 0x000e2200000e0000 */
[C---:B------:R-:W-:Y:S02]  /*13290*/  ISETP.LT.OR P2, PT, R3.reuse, 0x1a, P2 ;  /* 0x0000001a0300780c */ /* 0x040fe40001741670 */
[----:B------:R-:W-:Y:S02]  /*132a0*/  ISETP.LT.OR P3, PT, R3, 0x9, P3 ;  /* 0x000000090300780c */ /* 0x000fe40001f61670 */
[----:B------:R-:W-:Y:S02]  /*132b0*/  FSEL R21, R21, -INF , !P2 ;  /* 0xff80000015157808 */ /* 0x000fe40005000000 */
[----:B------:R-:W-:Y:S02]  /*132c0*/  ISETP.NE.AND P2, PT, R37, RZ, PT ;  /* 0x000000ff2500720c */ /* 0x000fe40003f45270 */
[----:B------:R-:W-:-:S02]  /*132d0*/  ISETP.NE.AND P6, PT, R12, RZ, PT ;  /* 0x000000ff0c00720c */ /* 0x000fc40003fc5270 */
[----:B------:R-:W-:Y:S02]  /*132e0*/  ISETP.GT.AND P2, PT, R9, 0x20, !P2 ;  /* 0x000000200900780c */ /* 0x000fe40005744270 */
[----:B------:R-:W-:Y:S02]  /*132f0*/  FSEL R12, R30, -INF , !P3 ;  /* 0xff8000001e0c7808 */ /* 0x000fe40005800000 */
[----:B------:R-:W-:Y:S02]  /*13300*/  ISETP.LT.OR P2, PT, R3, 0x21, P2 ;  /* 0x000000210300780c */ /* 0x000fe40001741670 */
[----:B------:R-:W-:Y:S02]  /*13310*/  ISETP.NE.AND P3, PT, R44, RZ, PT ;  /* 0x000000ff2c00720c */ /* 0x000fe40003f65270 */
[----:B------:R-:W-:Y:S02]  /*13320*/  FSEL R24, R42, -INF , !P2 ;  /* 0xff8000002a187808 */ /* 0x000fe40005000000 */
[----:B------:R-:W-:-:S02]  /*13330*/  ISETP.NE.AND P2, PT, R40, RZ, PT ;  /* 0x000000ff2800720c */ /* 0x000fc40003f45270 */
[C---:B------:R-:W-:Y:S02]  /*13340*/  ISETP.GT.AND P4, PT, R9.reuse, 0x31, !P4 ;  /* 0x000000310900780c */ /* 0x040fe40006784270 */
[----:B------:R-:W-:Y:S02]  /*13350*/  ISETP.GT.AND P2, PT, R9, 0x21, !P2 ;  /* 0x000000210900780c */ /* 0x000fe40005744270 */
[----:B0-----:R-:W-:Y:S02]  /*13360*/  FMNMX.FTZ R30, R29, R6, !PT ;  /* 0x000000061d1e7209 */ /* 0x001fe40007810000 */
[----:B------:R-:W-:Y:S02]  /*13370*/  ISETP.LT.OR P2, PT, R3, 0x22, P2 ;  /* 0x000000220300780c */ /* 0x000fe40001741670 */
[----:B------:R-:W-:Y:S01]  /*13380*/  ISETP.GT.AND P5, PT, R9, 0x38, !P5 ;  /* 0x000000380900780c */ /* 0x000fe20006fa4270 */
[----:B------:R-:W0:Y:S01]  /*13390*/  SHFL.BFLY PT, R7, R30, 0x1, 0x1f ;  /* 0x0c201f001e077f89 */ /* 0x000e2200000e0000 */
[----:B------:R-:W-:-:S02]  /*133a0*/  FSEL R25, R43, -INF , !P2 ;  /* 0xff8000002b197808 */ /* 0x000fc40005000000 */
[----:B------:R-:W-:Y:S01]  /*133b0*/  ISETP.NE.AND P2, PT, R46, RZ, PT ;  /* 0x000000ff2e00720c */ /* 0x000fe20003f45270 */
[----:B------:R-:W-:Y:S01]  /*133c0*/  IMAD.U32 R46, RZ, RZ, UR38 ;  /* 0x00000026ff2e7e24 */ /* 0x000fe2000f8e00ff */
[----:B------:R-:W-:Y:S02]  /*133d0*/  ISETP.LT.OR P4, PT, R3, 0x32, P4 ;  /* 0x000000320300780c */ /* 0x000fe40002781670 */
[----:B------:R-:W-:Y:S02]  /*133e0*/  ISETP.GT.AND P2, PT, R9, 0x28, !P2 ;  /* 0x000000280900780c */ /* 0x000fe40005744270 */
[C---:B------:R-:W-:Y:S02]  /*133f0*/  ISETP.LT.OR P5, PT, R3.reuse, 0x39, P5 ;  /* 0x000000390300780c */ /* 0x040fe40002fa1670 */
[----:B------:R-:W-:-:S04]  /*13400*/  ISETP.LT.OR P2, PT, R3, 0x29, P2 ;  /* 0x000000290300780c */ /* 0x000fc80001741670 */
[----:B------:R-:W-:Y:S02]  /*13410*/  FSEL R26, R26, -INF , !P2 ;  /* 0xff8000001a1a7808 */ /* 0x000fe40005000000 */
[----:B------:R-:W-:Y:S02]  /*13420*/  ISETP.GT.AND P2, PT, R9, 0x29, !P3 ;  /* 0x000000290900780c */ /* 0x000fe40005f44270 */
[----:B------:R-:W-:Y:S02]  /*13430*/  ISETP.NE.AND P3, PT, R56, RZ, PT ;  /* 0x000000ff3800720c */ /* 0x000fe40003f65270 */
[----:B------:R-:W-:Y:S02]  /*13440*/  ISETP.LT.OR P2, PT, R3, 0x2a, P2 ;  /* 0x0000002a0300780c */ /* 0x000fe40001741670 */
[----:B0-----:R-:W-:Y:S02]  /*13450*/  FMNMX.FTZ R6, R30, R7, !PT ;  /* 0x000000071e067209 */ /* 0x001fe40007810000 */
[----:B------:R-:W-:-:S02]  /*13460*/  FSEL R27, R27, -INF , !P2 ;  /* 0xff8000001b1b7808 */ /* 0x000fc40005000000 */
[----:B------:R-:W-:Y:S02]  /*13470*/  ISETP.GT.AND P2, PT, R9, RZ, !P6 ;  /* 0x000000ff0900720c */ /* 0x000fe40007744270 */
[----:B------:R-:W-:Y:S02]  /*13480*/  MOV R7, UR38 ;  /* 0x0000002600077c02 */ /* 0x000fe40008000f00 */
[----:B------:R-:W-:Y:S02]  /*13490*/  ISETP.LT.OR P2, PT, R3, 0x1, P2 ;  /* 0x000000010300780c */ /* 0x000fe40001741670 */
[----:B------:R-:W-:Y:S01]  /*134a0*/  ISETP.NE.AND P6, PT, R39, RZ, PT ;  /* 0x000000ff2700720c */ /* 0x000fe20003fc5270 */
[----:B------:R-:W-:-:S01]  /*134b0*/  FFMA.FTZ R7, R6, R7, -8 ;  /* 0xc100000006077423 */ /* 0x000fc20000010007 */
[----:B------:R-:W-:Y:S02]  /*134c0*/  FSEL R0, R0, -INF , !P2 ;  /* 0xff80000000007808 */ /* 0x000fe40005000000 */
[----:B------:R-:W-:-:S04]  /*134d0*/  FSETP.NEU.FTZ.AND P2, PT, R6, -INF , PT ;  /* 0xff8000000600780b */ /* 0x000fc80003f5d000 */
[----:B------:R-:W-:Y:S02]  /*134e0*/  FSEL R32, R7, RZ, P2 ;  /* 0x000000ff07207208 */ /* 0x000fe40001000000 */
[----:B------:R-:W-:Y:S02]  /*134f0*/  FMNMX.FTZ R7, R0, R11, !PT ;  /* 0x0000000b00077209 */ /* 0x000fe40007810000 */
[----:B------:R-:W-:Y:S01]  /*13500*/  ISETP.GT.AND P2, PT, R9, 0x30, !P3 ;  /* 0x000000300900780c */ /* 0x000fe20005f44270 */
[----:B------:R-:W-:-:S01]  /*13510*/  FFMA.FTZ R31, R33, UR38, -R32 ;  /* 0x00000026211f7c23 */ /* 0x000fc20008010820 */
[----:B------:R-:W-:Y:S01]  /*13520*/  FMNMX.FTZ R28, R12, R7, !PT ;  /* 0x000000070c1c7209 */ /* 0x000fe20007810000 */
[----:B------:R-:W-:-:S01]  /*13530*/  FFMA.FTZ R33, R47, UR38, -R32 ;  /* 0x000000262f217c23 */ /* 0x000fc20008010820 */
[----:B------:R-:W-:Y:S01]  /*13540*/  ISETP.LT.OR P2, PT, R3, 0x31, P2 ;  /* 0x000000310300780c */ /* 0x000fe20001741670 */
[----:B------:R0:W-:Y:S01]  /*13550*/  MUFU.EX2 R152, R31 ;  /* 0x0000001f00987308 */ /* 0x0001e20000000800 */
[----:B------:R-:W-:Y:S01]  /*13560*/  FMNMX.FTZ R7, R13, R28, !PT ;  /* 0x0000001c0d077209 */ /* 0x000fe20007810000 */
[--C-:B------:R-:W-:Y:S01]  /*13570*/  FFMA.FTZ R35, R59, UR38, -R32.reuse ;  /* 0x000000263b237c23 */ /* 0x100fe20008010820 */
[----:B------:R-:W-:Y:S01]  /*13580*/  ISETP.GT.AND P3, PT, R9, 0x39, !P6 ;  /* 0x000000390900780c */ /* 0x000fe20007764270 */
[--C-:B------:R-:W-:Y:S01]  /*13590*/  FFMA.FTZ R36, R61, UR38, -R32.reuse ;  /* 0x000000263d247c23 */ /* 0x100fe20008010820 */
[----:B------:R-:W-:Y:S01]  /*135a0*/  FMNMX.FTZ R28, R14, R7, !PT ;  /* 0x000000070e1c7209 */ /* 0x000fe20007810000 */
[--C-:B------:R-:W-:Y:S01]  /*135b0*/  FFMA.FTZ R37, R63, UR38, -R32.reuse ;  /* 0x000000263f257c23 */ /* 0x100fe20008010820 */
[----:B------:R-:W-:Y:S01]  /*135c0*/  FSEL R9, R50, -INF , !P2 ;  /* 0xff80000032097808 */ /* 0x000fe20005000000 */
[----:B------:R-:W1:Y:S01]  /*135d0*/  MUFU.EX2 R33, R33 ;  /* 0x0000002100217308 */ /* 0x000e620000000800 */
[----:B------:R-:W-:Y:S01]  /*135e0*/  FMNMX.FTZ R7, R15, R28, !PT ;  /* 0x0000001c0f077209 */ /* 0x000fe20007810000 */
[--C-:B0-----:R-:W-:Y:S01]  /*135f0*/  FFMA.FTZ R31, R57, UR38, -R32.reuse ;  /* 0x00000026391f7c23 */ /* 0x101fe20008010820 */
[----:B------:R-:W-:Y:S01]  /*13600*/  ISETP.LT.OR P3, PT, R3, 0x3a, P3 ;  /* 0x0000003a0300780c */ /* 0x000fe20001f61670 */
[--C-:B------:R-:W-:Y:S01]  /*13610*/  FFMA.FTZ R38, R65, UR38, -R32.reuse ;  /* 0x0000002641267c23 */ /* 0x100fe20008010820 */
[----:B------:R-:W-:Y:S01]  /*13620*/  FMNMX.FTZ R28, R20, R7, !PT ;  /* 0x00000007141c7209 */ /* 0x000fe20007810000 */
[--C-:B------:R-:W-:Y:S01]  /*13630*/  FFMA.FTZ R43, R45, UR38, -R32.reuse ;  /* 0x000000262d2b7c23 */ /* 0x100fe20008010820 */
[----:B------:R-:W-:Y:S01]  /*13640*/  FSEL R3, R54, -INF , !P5 ;  /* 0xff80000036037808 */ /* 0x000fe20006800000 */
[----:B------:R0:W2:Y:S01]  /*13650*/  MUFU.EX2 R34, R31 ;  /* 0x0000001f00227308 */ /* 0x0000a20000000800 */
[----:B------:R-:W-:Y:S01]  /*13660*/  FMNMX.FTZ R7, R21, R28, !PT ;  /* 0x0000001c15077209 */ /* 0x000fe20007810000 */
[--C-:B------:R-:W-:Y:S01]  /*13670*/  FFMA.FTZ R39, R67, UR38, -R32.reuse ;  /* 0x0000002643277c23 */ /* 0x100fe20008010820 */
[----:B------:R-:W-:Y:S01]  /*13680*/  FSEL R29, R55, -INF , !P3 ;  /* 0xff800000371d7808 */ /* 0x000fe20005800000 */
[--C-:B------:R-:W-:Y:S01]  /*13690*/  FFMA.FTZ R40, R69, UR38, -R32.reuse ;  /* 0x0000002645287c23 */ /* 0x100fe20008010820 */
[----:B------:R-:W-:Y:S01]  /*136a0*/  FMNMX.FTZ R28, R24, R7, !PT ;  /* 0x00000007181c7209 */ /* 0x000fe20007810000 */
[--C-:B------:R-:W-:Y:S01]  /*136b0*/  FFMA.FTZ R41, R41, UR38, -R32.reuse ;  /* 0x0000002629297c23 */ /* 0x100fe20008010820 */
[----:B------:R-:W-:-:S01]  /*136c0*/  FFMA.FTZ R42, R71, UR38, -R32 ;  /* 0x00000026472a7c23 */ /* 0x000fc20008010820 */
[----:B------:R-:W3:Y:S01]  /*136d0*/  MUFU.EX2 R35, R35 ;  /* 0x0000002300237308 */ /* 0x000ee20000000800 */
[----:B------:R-:W-:Y:S01]  /*136e0*/  FMNMX.FTZ R7, R25, R28, !PT ;  /* 0x0000001c19077209 */ /* 0x000fe20007810000 */
[--C-:B------:R-:W-:Y:S01]  /*136f0*/  FFMA.FTZ R44, R73, UR38, -R32.reuse ;  /* 0x00000026492c7c23 */ /* 0x100fe20008010820 */
[----:B------:R-:W-:-:S02]  /*13700*/  FFMA.FTZ R45, R49, UR38, -R32 ;  /* 0x00000026312d7c23 */ /* 0x000fc40008010820 */
[----:B------:R-:W-:-:S03]  /*13710*/  FMNMX.FTZ R28, R26, R7, !PT ;  /* 0x000000071a1c7209 */ /* 0x000fc60007810000 */
[----:B------:R-:W-:Y:S01]  /*13720*/  MUFU.EX2 R36, R36 ;  /* 0x0000002400247308 */ /* 0x000fe20000000800 */
[----:B------:R-:W-:Y:S02]  /*13730*/  FMNMX.FTZ R30, R27, R28, !PT ;  /* 0x0000001c1b1e7209 */ /* 0x000fe40007810000 */
[----:B------:R-:W-:Y:S02]  /*13740*/  FSEL R28, R51, -INF , !P4 ;  /* 0xff800000331c7808 */ /* 0x000fe40006000000 */
[----:B------:R-:W-:-:S03]  /*13750*/  FMNMX.FTZ R7, R9, R30, !PT ;  /* 0x0000001e09077209 */ /* 0x000fc60007810000 */
[----:B------:R-:W-:Y:S01]  /*13760*/  MUFU.EX2 R37, R37 ;  /* 0x0000002500257308 */ /* 0x000fe20000000800 */
[----:B------:R-:W-:-:S04]  /*13770*/  FMNMX.FTZ R30, R28, R7, !PT ;  /* 0x000000071c1e7209 */ /* 0x000fc80007810000 */
[----:B------:R-:W-:-:S03]  /*13780*/  FMNMX.FTZ R30, R3, R30, !PT ;  /* 0x0000001e031e7209 */ /* 0x000fc60007810000 */
[----:B------:R-:W-:Y:S01]  /*13790*/  MUFU.EX2 R38, R38 ;  /* 0x0000002600267308 */ /* 0x000fe20000000800 */
[----:B------:R-:W-:-:S05]  /*137a0*/  FMNMX.FTZ R30, R29, R30, !PT ;  /* 0x0000001e1d1e7209 */ /* 0x000fca0007810000 */
[----:B------:R-:W0:Y:S02]  /*137b0*/  SHFL.BFLY PT, R7, R30, 0x2, 0x1f ;  /* 0x0c401f001e077f89 */ /* 0x000e2400000e0000 */
[----:B------:R-:W-:Y:S08]  /*137c0*/  MUFU.EX2 R39, R39 ;  /* 0x0000002700277308 */ /* 0x000ff00000000800 */
[----:B------:R-:W-:Y:S08]  /*137d0*/  MUFU.EX2 R40, R40 ;  /* 0x0000002800287308 */ /* 0x000ff00000000800 */
[----:B------:R-:W-:Y:S01]  /*137e0*/  MUFU.EX2 R41, R41 ;  /* 0x0000002900297308 */ /* 0x000fe20000000800 */
[----:B0-----:R-:W-:-:S07]  /*137f0*/  FMNMX.FTZ R31, R30, R7, !PT ;  /* 0x000000071e1f7209 */ /* 0x001fce0007810000 */
[----:B------:R-:W-:Y:S01]  /*13800*/  MUFU.EX2 R42, R42 ;  /* 0x0000002a002a7308 */ /* 0x000fe20000000800 */
[----:B------:R-:W0:Y:S07]  /*13810*/  SHFL.BFLY PT, R30, R31, 0x1, 0x1f ;  /* 0x0c201f001f1e7f89 */ /* 0x000e2e00000e0000 */
[----:B------:R-:W-:Y:S08]  /*13820*/  MUFU.EX2 R43, R43 ;  /* 0x0000002b002b7308 */ /* 0x000ff00000000800 */
[----:B------:R-:W-:Y:S08]  /*13830*/  MUFU.EX2 R44, R44 ;  /* 0x0000002c002c7308 */ /* 0x000ff00000000800 */
[----:B------:R-:W-:Y:S01]  /*13840*/  MUFU.EX2 R45, R45 ;  /* 0x0000002d002d7308 */ /* 0x000fe20000000800 */
[----:B0-----:R-:W-:Y:S01]  /*13850*/  FMNMX.FTZ R7, R31, R30, !PT ;  /* 0x0000001e1f077209 */ /* 0x001fe20007810000 */
[--C-:B------:R-:W-:Y:S01]  /*13860*/  FFMA.FTZ R30, R75, UR38, -R32.reuse ;  /* 0x000000264b1e7c23 */ /* 0x100fe20008010820 */
[----:B------:R-:W-:-:S02]  /*13870*/  FFMA.FTZ R32, R53, UR38, -R32 ;  /* 0x0000002635207c23 */ /* 0x000fc40008010820 */
[C---:B------:R-:W-:Y:S01]  /*13880*/  FSETP.NEU.FTZ.AND P2, PT, R7.reuse, -INF , PT ;  /* 0xff8000000700780b */ /* 0x040fe20003f5d000 */
[----:B------:R-:W-:-:S02]  /*13890*/  FFMA.FTZ R31, R7, R46, -8 ;  /* 0xc1000000071f7423 */ /* 0x000fc4000001002e */
[----:B------:R-:W-:Y:S03]  /*138a0*/  MUFU.EX2 R30, R30 ;  /* 0x0000001e001e7308 */ /* 0x000fe60000000800 */
[----:B------:R-:W-:-:S05]  /*138b0*/  FSEL R46, R31, RZ, P2 ;  /* 0x000000ff1f2e7208 */ /* 0x000fca0001000000 */
        /* <DEDUP_REMOVED lines=14> */
[--C-:B------:R-:W-:Y:S01]  /*139a0*/  FFMA.FTZ R9, R9, UR38, -R46.reuse ;  /* 0x0000002609097c23 */ /* 0x100fe2000801082e */
[----:B------:R-:W-:-:S01]  /*139b0*/  FFMA.FTZ R28, R28, UR38, -R46 ;  /* 0x000000261c1c7c23 */ /* 0x000fc2000801082e */
[--C-:B------:R-:W-:Y:S01]  /*139c0*/  FFMA.FTZ R29, R29, UR38, -R46.reuse ;  /* 0x000000261d1d7c23 */ /* 0x100fe2000801082e */
[----:B------:R-:W-:-:S03]  /*139d0*/  FFMA.FTZ R3, R3, UR38, -R46 ;  /* 0x0000002603037c23 */ /* 0x000fc6000801082e */
[----:B------:R-:W4:Y:S01]  /*139e0*/  MUFU.EX2 R12, R12 ;  /* 0x0000000c000c7308 */ /* 0x000f220000000800 */
[----:B-1----:R-:W-:-:S04]  /*139f0*/  FADD.FTZ R11, R152, R33 ;  /* 0x00000021980b7221 */ /* 0x002fc80000010000 */
[----:B--2---:R-:W-:Y:S01]  /*13a00*/  FADD.FTZ R0, R34, R11 ;  /* 0x0000000b22007221 */ /* 0x004fe20000010000 */
[----:B---3--:R-:W-:Y:S02]  /*13a10*/  F2FP.SATFINITE.E4M3.F32.PACK_AB_MERGE_C R34, R35, R34, RZ ;  /* 0x000000222322723e */ /* 0x008fe400048070ff */
[----:B------:R-:W1:Y:S01]  /*13a20*/  MUFU.EX2 R13, R13 ;  /* 0x0000000d000d7308 */ /* 0x000e620000000800 */
[----:B0-----:R-:W-:-:S01]  /*13a30*/  FADD.FTZ R47, R153, R48 ;  /* 0x00000030992f7221 */ /* 0x001fc20000010000 */
[----:B------:R-:W-:Y:S01]  /*13a40*/  FADD.FTZ R11, R35, R0 ;  /* 0x00000000230b7221 */ /* 0x000fe20000010000 */
[----:B------:R-:W-:-:S03]  /*13a50*/  F2FP.SATFINITE.E4M3.F32.PACK_AB_MERGE_C R152, R33, R152, R34 ;  /* 0x000000982198723e */ /* 0x000fc60004807022 */
[----:B------:R-:W-:Y:S02]  /*13a60*/  FADD.FTZ R0, R36, R11 ;  /* 0x0000000b24007221 */ /* 0x000fe40000010000 */
[----:B------:R-:W0:Y:S02]  /*13a70*/  MUFU.EX2 R14, R14 ;  /* 0x0000000e000e7308 */ /* 0x000e240000000800 */
[----:B------:R-:W-:-:S04]  /*13a80*/  FADD.FTZ R11, R37, R0 ;  /* 0x00000000250b7221 */ /* 0x000fc80000010000 */
[----:B------:R-:W-:Y:S01]  /*13a90*/  FADD.FTZ R0, R38, R11 ;  /* 0x0000000b26007221 */ /* 0x000fe20000010000 */
[C---:B------:R-:W-:Y:S01]  /*13aa0*/  F2FP.SATFINITE.E4M3.F32.PACK_AB_MERGE_C R38, R39.reuse, R38, RZ ;  /* 0x000000262726723e */ /* 0x040fe200048070ff */
[----:B------:R-:W2:Y:S02]  /*13ab0*/  MUFU.EX2 R15, R15 ;  /* 0x0000000f000f7308 */ /* 0x000ea40000000800 */
[----:B------:R-:W-:-:S01]  /*13ac0*/  FADD.FTZ R11, R39, R0 ;  /* 0x00000000270b7221 */ /* 0x000fc20000010000 */
[----:B------:R-:W-:-:S05]  /*13ad0*/  F2FP.SATFINITE.E4M3.F32.PACK_AB_MERGE_C R154, R37, R36, R38 ;  /* 0x00000024259a723e */ /* 0x000fca0004807026 */
[----:B------:R4:W-:Y:S08]  /*13ae0*/  MUFU.EX2 R31, R32 ;  /* 0x00000020001f7308 */ /* 0x0009f00000000800 */
[----:B------:R-:W3:Y:S01]  /*13af0*/  MUFU.EX2 R20, R20 ;  /* 0x0000001400147308 */ /* 0x000ee20000000800 */
[----:B----4-:R-:W-:-:S04]  /*13b00*/  FADD.FTZ R32, R12, R47 ;  /* 0x0000002f0c207221 */ /* 0x010fc80000010000 */
[C---:B-1----:R-:W-:Y:S01]  /*13b10*/  FADD.FTZ R47, R13.reuse, R32 ;  /* 0x000000200d2f7221 */ /* 0x042fe20000010000 */
[----:B------:R-:W-:Y:S02]  /*13b20*/  F2FP.SATFINITE.E4M3.F32.PACK_AB_MERGE_C R13, R13, R12, RZ ;  /* 0x0000000c0d0d723e */ /* 0x000fe400048070ff */
[----:B------:R-:W1:Y:S01]  /*13b30*/  MUFU.EX2 R21, R21 ;  /* 0x0000001500157308 */ /* 0x000e620000000800 */
[----:B0-----:R-:W-:-:S01]  /*13b40*/  FADD.FTZ R32, R14, R47 ;  /* 0x0000002f0e207221 */ /* 0x001fc20000010000 */
[----:B------:R-:W-:-:S03]  /*13b50*/  F2FP.SATFINITE.E4M3.F32.PACK_AB_MERGE_C R153, R48, R153, R13 ;  /* 0x000000993099723e */ /* 0x000fc6000480700d */
[----:B--2---:R-:W-:-:S03]  /*13b60*/  FADD.FTZ R47, R15, R32 ;  /* 0x000000200f2f7221 */ /* 0x004fc60000010000 */
[----:B------:R-:W0:Y:S01]  /*13b70*/  MUFU.EX2 R24, R24 ;  /* 0x0000001800187308 */ /* 0x000e220000000800 */
[----:B---3--:R-:W-:-:S07]  /*13b80*/  FADD.FTZ R32, R20, R47 ;  /* 0x0000002f14207221 */ /* 0x008fce0000010000 */
[----:B------:R-:W2:Y:S01]  /*13b90*/  MUFU.EX2 R25, R25 ;  /* 0x0000001900197308 */ /* 0x000ea20000000800 */
[----:B-1----:R-:W-:-:S01]  /*13ba0*/  FADD.FTZ R47, R21, R32 ;  /* 0x00000020152f7221 */ /* 0x002fc20000010000 */
[----:B------:R-:W-:Y:S01]  /*13bb0*/  FADD.FTZ R32, R40, R11 ;  /* 0x0000000b28207221 */ /* 0x000fe20000010000 */
[----:B------:R-:W-:-:S03]  /*13bc0*/  F2FP.SATFINITE.E4M3.F32.PACK_AB_MERGE_C R21, R21, R20, RZ ;  /* 0x000000141515723e */ /* 0x000fc600048070ff */
[----:B------:R-:W-:Y:S01]  /*13bd0*/  FADD.FTZ R11, R41, R32 ;  /* 0x00000020290b7221 */ /* 0x000fe20000010000 */
[----:B------:R-:W-:Y:S01]  /*13be0*/  F2FP.SATFINITE.E4M3.F32.PACK_AB_MERGE_C R155, R15, R14, R21 ;  /* 0x0000000e0f9b723e */ /* 0x000fe20004807015 */
[----:B------:R-:W1:Y:S01]  /*13bf0*/  MUFU.EX2 R26, R26 ;  /* 0x0000001a001a7308 */ /* 0x000e620000000800 */
[----:B0-----:R-:W-:-:S01]  /*13c00*/  FADD.FTZ R50, R24, R47 ;  /* 0x0000002f18327221 */ /* 0x001fc20000010000 */
[----:B------:R-:W-:Y:S01]  /*13c10*/  FADD.FTZ R32, R42, R11 ;  /* 0x0000000b2a207221 */ /* 0x000fe20000010000 */
[----:B------:R-:W-:-:S03]  /*13c20*/  F2FP.SATFINITE.E4M3.F32.PACK_AB_MERGE_C R42, R43, R42, RZ ;  /* 0x0000002a2b2a723e */ /* 0x000fc600048070ff */
[----:B------:R-:W-:Y:S01]  /*13c30*/  FADD.FTZ R11, R43, R32 ;  /* 0x000000202b0b7221 */ /* 0x000fe20000010000 */
[----:B------:R-:W-:Y:S01]  /*13c40*/  F2FP.SATFINITE.E4M3.F32.PACK_AB_MERGE_C R156, R41, R40, R42 ;  /* 0x00000028299c723e */ /* 0x000fe2000480702a */
[----:B------:R-:W0:Y:S01]  /*13c50*/  MUFU.EX2 R27, R27 ;  /* 0x0000001b001b7308 */ /* 0x000e220000000800 */
[----:B--2---:R-:W-:-:S01]  /*13c60*/  FADD.FTZ R47, R25, R50 ;  /* 0x00000032192f7221 */ /* 0x004fc20000010000 */
[----:B------:R-:W-:-:S04]  /*13c70*/  FADD.FTZ R32, R44, R11 ;  /* 0x0000000b2c207221 */ /* 0x000fc80000010000 */
[----:B------:R-:W-:Y:S02]  /*13c80*/  FADD.FTZ R11, R45, R32 ;  /* 0x000000202d0b7221 */ /* 0x000fe40000010000 */
[----:B------:R-:W2:Y:S01]  /*13c90*/  MUFU.EX2 R9, R9 ;  /* 0x0000000900097308 */ /* 0x000ea20000000800 */
[----:B-1----:R-:W-:-:S01]  /*13ca0*/  FADD.FTZ R46, R26, R47 ;  /* 0x0000002f1a2e7221 */ /* 0x002fc20000010000 */
[----:B------:R-:W-:Y:S01]  /*13cb0*/  FADD.FTZ R12, R30, R11 ;  /* 0x0000000b1e0c7221 */ /* 0x000fe20000010000 */
[----:B------:R-:W-:-:S04]  /*13cc0*/  F2FP.SATFINITE.E4M3.F32.PACK_AB_MERGE_C R30, R31, R30, RZ ;  /* 0x0000001e1f1e723e */ /* 0x000fc800048070ff */
[----:B------:R-:W-:Y:S01]  /*13cd0*/  F2FP.SATFINITE.E4M3.F32.PACK_AB_MERGE_C R158, R45, R44, R30 ;  /* 0x0000002c2d9e723e */ /* 0x000fe2000480701e */
[----:B------:R-:W1:Y:S01]  /*13ce0*/  MUFU.EX2 R28, R28 ;  /* 0x0000001c001c7308 */ /* 0x000e620000000800 */
[----:B0-----:R-:W-:-:S01]  /*13cf0*/  FADD.FTZ R46, R27, R46 ;  /* 0x0000002e1b2e7221 */ /* 0x001fc20000010000 */
[----:B------:R-:W-:-:S04]  /*13d00*/  F2FP.SATFINITE.E4M3.F32.PACK_AB_MERGE_C R26, R27, R26, RZ ;  /* 0x0000001a1b1a723e */ /* 0x000fc800048070ff */
[----:B------:R-:W-:Y:S02]  /*13d10*/  F2FP.SATFINITE.E4M3.F32.PACK_AB_MERGE_C R157, R25, R24, R26 ;  /* 0x00000018199d723e */ /* 0x000fe4000480701a */
[----:B------:R2:W0:Y:S08]  /*13d20*/  MUFU.EX2 R0, R3 ;  /* 0x0000000300007308 */ /* 0x0004300000000800 */
[----:B------:R-:W3:Y:S01]  /*13d30*/  MUFU.EX2 R29, R29 ;  /* 0x0000001d001d7308 */ /* 0x000ee20000000800 */
[----:B--2---:R-:W-:-:S04]  /*13d40*/  FADD.FTZ R3, R9, R46 ;  /* 0x0000002e09037221 */ /* 0x004fc80000010000 */
[----:B-1----:R-:W-:-:S04]  /*13d50*/  FADD.FTZ R3, R28, R3 ;  /* 0x000000031c037221 */ /* 0x002fc80000010000 */
[----:B0-----:R-:W-:Y:S01]  /*13d60*/  FADD.FTZ R20, R0, R3 ;  /* 0x0000000300147221 */ /* 0x001fe20000010000 */
[----:B------:R-:W-:-:S01]  /*13d70*/  FADD.FTZ R3, R31, R12 ;  /* 0x0000000c1f037221 */ /* 0x000fc20000010000 */
[C---:B---3--:R-:W-:Y:S02]  /*13d80*/  F2FP.SATFINITE.E4M3.F32.PACK_AB_MERGE_C R159, R29.reuse, R0, RZ ;  /* 0x000000001d9f723e */ /* 0x048fe400048070ff */
[----:B------:R-:W-:-:S02]  /*13d90*/  FADD.FTZ R0, R29, R20 ;  /* 0x000000141d007221 */ /* 0x000fc40000010000 */
[----:B------:R-:W-:Y:S01]  /*13da0*/  F2FP.SATFINITE.E4M3.F32.PACK_AB_MERGE_C R159, R28, R9, R159 ;  /* 0x000000091c9f723e */ /* 0x000fe2000480709f */
[----:B------:R-:W-:Y:S06]  /*13db0*/  @!P0 BRA `(.L_x_1867) ;  /* 0x0000000000048947 */ /* 0x000fec0003800000 */
[----:B------:R-:W-:Y:S01]  /*13dc0*/  BPT.TRAP 0x1 ;  /* 0x000000040000795c */ /* 0x000fe20000300000 */
.L_x_1867:
[----:B------:R0:W1:Y:S01]  /*13dd0*/  SYNCS.PHASECHK.TRANS64.TRYWAIT P2, [R5+URZ+0x28450], R8 ;  /* 0x02845008050075a7 */ /* 0x000062000804017f */
[----:B------:R-:W-:Y:S05]  /*13de0*/  @!P0 BRA `(.L_x_1868) ;  /* 0x0000000000048947 */ /* 0x000fea0003800000 */
[----:B------:R-:W-:Y:S01]  /*13df0*/  BPT.TRAP 0x1 ;  /* 0x000000040000795c */ /* 0x000fe20000300000 */
.L_x_1868:
[----:B------:R-:W-:Y:S04]  /*13e00*/  BSSY B0, `(.L_x_1869) ;  /* 0x0000004000007945 */ /* 0x000fe80003800000 */
[----:B-1----:R-:W-:Y:S05]  /*13e10*/  @P2 BRA `(.L_x_1870) ;  /* 0x0000000000082947 */ /* 0x002fea0003800000 */
[----:B------:R-:W1:Y:S02]  /*13e20*/  SYNCS.PHASECHK.TRANS64.TRYWAIT P2, [R5+URZ+0x28450], R8 ;  /* 0x02845008050075a7 */ /* 0x000e64000804017f */
[----:B-1----:R-:W-:Y:S05]  /*13e30*/  @!P2 BRA `(.L_x_1871) ;  /* 0x000001540014a947 */ /* 0x002fea0003800000 */
.L_x_1870:
[----:B------:R-:W-:Y:S05]  /*13e40*/  BSYNC B0 ;  /* 0x0000000000007941 */ /* 0x000fea0003800000 */
.L_x_1869:
[----:B------:R-:W-:Y:S05]  /*13e50*/  WARPSYNC.ALL ;  /* 0x0000000000007948 */ /* 0x000fea0003800000 */
[----:B------:R-:W-:Y:S01]  /*13e60*/  R2UR UR4, R184 ;  /* 0x00000000b80472ca */ /* 0x000fe200000e0000 */
[----:B------:R2:W-:Y:S01]  /*13e70*/  BAR.SYNC.DEFER_BLOCKING R10, 0x100 ;  /* 0x0004000a0000751d */ /* 0x0005e20000010000 */
[----:B------:R-:W-:-:S05]  /*13e80*/  IMAD.MOV.U32 R9, RZ, RZ, -0x7fffffe0 ;  /* 0x80000020ff097424 */ /* 0x000fca00078e00ff */
[----:B------:R-:W-:Y:S01]  /*13e90*/  R2UR UR11, R9 ;  /* 0x00000000090b72ca */ /* 0x000fe200000e0000 */
[----:B------:R-:W-:-:S05]  /*13ea0*/  IMAD.MOV.U32 R9, RZ, RZ, -0x7fffffe0 ;  /* 0x80000020ff097424 */ /* 0x000fca00078e00ff */
[----:B------:R-:W-:-:S04]  /*13eb0*/  UIADD3 UR4, UR4, 0x8000, URZ ;  /* 0x0000800004047890 */ /* 0x000fc8000fffe03f */
[----:B------:R-:W-:-:S04]  /*13ec0*/  USHF.R.U32.HI UR4, URZ, 0x4, UR4 ;  /* 0x000000043f047899 */ /* 0x000fc80008011604 */
[----:B------:R-:W-:-:S04]  /*13ed0*/  ULOP3.LUT UR4, UR4, 0x3fff, URZ, 0xc0, !UPT ;  /* 0x00003fff04047892 */ /* 0x000fc8000f8ec03f */
[----:B------:R-:W-:Y:S01]  /*13ee0*/  ULOP3.LUT UR43, UR4, 0x10000, URZ, 0xfc, !UPT ;  /* 0x00010000042b7892 */ /* 0x000fe2000f8efc3f */
[----:B------:R-:W-:-:S05]  /*13ef0*/  WARPGROUP.ARRIVE ;  /* 0x00000000000079c5 */ /* 0x000fca0000000000 */
[----:B01----:R-:W-:-:S04]  /*13f00*/  LEA R8, R185, UR43, 0xa ;  /* 0x0000002bb9087c11 */ /* 0x003fc8000f8e50ff */
[C---:B------:R-:W-:Y:S01]  /*13f10*/  R2UR UR10, R8.reuse ;  /* 0x00000000080a72ca */ /* 0x040fe200000e0000 */
[----:B------:R-:W-:-:S12]  /*13f20*/  VIADD R8, R8, 0x2 ;  /* 0x0000000208087836 */ /* 0x000fd80000000000 */
[----:B------:R-:W-:Y:S01]  /*13f30*/  QGMMA.64x256x32.F32.E4M3.E4M3 R24, R152, gdesc[UR8], RZ, !UPT, gsb0 ;  /* 0x03e0000898187df3 */ /* 0x000fe2000c0008ff */
        /* <DEDUP_REMOVED lines=9> */
.L_x_1872:
[----:B------:R-:W0:Y:S01]  /*13fd0*/  @P1 LDC R9, c[0x0][0x44c] ;  /* 0x00011300ff091b82 */ /* 0x000e220000000800 */
[----:B------:R-:W-:Y:S01]  /*13fe0*/  UISETP.GE.AND UP0, UPT, UR7, 0x1, UPT ;  /* 0x000000010700788c */ /* 0x000fe2000bf06270 */
[----:B------:R-:W-:Y:S02]  /*13ff0*/  VIADD R5, R5, 0x28460 ;  /* 0x0002846005057836 */ /* 0x000fe40000000000 */
[----:B------:R-:W-:-:S03]  /*14000*/  IMAD.U32 R8, RZ, RZ, UR39 ;  /* 0x00000027ff087e24 */ /* 0x000fc6000f8e00ff */
[----:B------:R-:W-:Y:S01]  /*14010*/  PLOP3.LUT P2, PT, PT, PT, UP0, 0x40, 0x0 ;  /* 0x000000000000781c */ /* 0x000fe20003f4e808 */
[----:B------:R-:W1:Y:S01]  /*14020*/  @P1 LDC R10, c[0x0][0x450] ;  /* 0x00011400ff0a1b82 */ /* 0x000e620000000800 */
[----:B------:R-:W-:Y:S02]  /*14030*/  PRMT R5, R8, 0x654, R5 ;  /* 0x0000065408057816 */ /* 0x000fe40000000005 */
[----:B------:R-:W-:Y:S02]  /*14040*/  MOV R8, R202 ;  /* 0x000000ca00087202 */ /* 0x000fe40000000f00 */
[----:B------:R2:W-:Y:S01]  /*14050*/  SYNCS.ARRIVE.TRANS64.RED.A1T0 RZ, [R5+URZ], RZ ;  /* 0x000000ff05ff79a7 */ /* 0x0005e2000810043f */
[----:B0-----:R-:W-:-:S04]  /*14060*/  @P1 IMAD.HI.U32 R9, R202, R9, RZ ;  /* 0x00000009ca091227 */ /* 0x001fc800078e00ff */
[----:B--2---:R-:W-:Y:S01]  /*14070*/  VIADD R5, R160, 0xfffffffe ;  /* 0xfffffffea0057836 */ /* 0x004fe20000000000 */
[----:B-1----:R-:W-:-:S05]  /*14080*/  @P1 SHF.R.U32.HI R8, RZ, R10, R9 ;  /* 0x0000000aff081219 */ /* 0x002fca0000011609 */
[----:B------:R-:W-:-:S04]  /*14090*/  IMAD.IADD R161, R161, 0x1, R8 ;  /* 0x00000001a1a17824 */ /* 0x000fc800078e0208 */
[----:B------:R-:W-:Y:S01]  /*140a0*/  VIADD R8, R161, UR6 ;  /* 0x00000006a1087c36 */ /* 0x000fe20008000000 */
[----:B------:R-:W-:Y:S06]  /*140b0*/  @P2 BRA `(.L_x_1873) ;  /* 0x0000000000542947 */ /* 0x000fec0003800000 */
[C---:B------:R-:W-:Y:S01]  /*140c0*/  ISETP.GT.AND P2, PT, R161.reuse, RZ, PT ;  /* 0x000000ffa100720c */ /* 0x040fe20003f44270 */
[----:B------:R-:W-:Y:S01]  /*140d0*/  BSSY B0, `(.L_x_1874) ;  /* 0x0000010000007945 */ /* 0x000fe20003800000 */
[----:B------:R-:W-:-:S11]  /*140e0*/  VIADD R9, R161, 0xffffffff ;  /* 0xffffffffa1097836 */ /* 0x000fd60000000000 */
[----:B------:R-:W-:Y:S05]  /*140f0*/  @P2 BRA `(.L_x_1875) ;  /* 0x0000000000202947 */ /* 0x000fea0003800000 */
[----:B------:R-:W-:Y:S01]  /*14100*/  UISETP.NE.AND UP0, UPT, UR7, 0x1, UPT ;  /* 0x000000010700788c */ /* 0x000fe2000bf05270 */
[----:B------:R-:W-:-:S05]  /*14110*/  IMAD.MOV R9, RZ, RZ, -R161 ;  /* 0x000000ffff097224 */ /* 0x000fca00078e0aa1 */
[----:B------:R-:W-:-:S05]  /*14120*/  PLOP3.LUT P2, PT, PT, PT, UP0, 0x80, 0x0 ;  /* 0x000000000000781c */ /* 0x000fca0003f4f008 */
[----:B------:R-:W-:-:S08]  /*14130*/  @UP0 ULDC.64 UR4, c[0x0][0x9e8] ;  /* 0x00027a0000040ab9 */ /* 0x000fd00000000a00 */
[----:B------:R-:W-:-:S05]  /*14140*/  @P2 IMAD.HI.U32 R10, R9, UR4, RZ ;  /* 0x00000004090a2c27 */ /* 0x000fca000f8e00ff */
[----:B------:R-:W-:-:S04]  /*14150*/  @P2 SHF.R.U32.HI R9, RZ, UR5, R10 ;  /* 0x00000005ff092c19 */ /* 0x000fc8000801160a */
[----:B------:R-:W-:Y:S01]  /*14160*/  LOP3.LUT R9, RZ, R9, RZ, 0x33, !PT ;  /* 0x00000009ff097212 */ /* 0x000fe200078e33ff */
[----:B------:R-:W-:Y:S06]  /*14170*/  BRA `(.L_x_1876) ;  /* 0x0000000000147947 */ /* 0x000fec0003800000 */
.L_x_1875:
[----:B------:R-:W-:-:S06]  /*14180*/  UISETP.NE.AND UP0, UPT, UR7, 0x1, UPT ;  /* 0x000000010700788c */ /* 0x000fcc000bf05270 */
[----:B------:R-:W-:-:S05]  /*14190*/  PLOP3.LUT P2, PT, PT, PT, UP0, 0x80, 0x0 ;  /* 0x000000000000781c */ /* 0x000fca0003f4f008 */
[----:B------:R-:W-:-:S08]  /*141a0*/  @UP0 ULDC.64 UR4, c[0x0][0x9e8] ;  /* 0x00027a0000040ab9 */ /* 0x000fd00000000a00 */
[----:B------:R-:W-:-:S05]  /*141b0*/  @P2 IMAD.HI.U32 R10, R9, UR4, RZ ;  /* 0x00000004090a2c27 */ /* 0x000fca000f8e00ff */
[----:B------:R-:W-:-:S07]  /*141c0*/  @P2 SHF.R.U32.HI R9, RZ, UR5, R10 ;  /* 0x00000005ff092c19 */ /* 0x000fce000801160a */
.L_x_1876:
[----:B------:R-:W-:Y:S05]  /*141d0*/  BSYNC B0 ;  /* 0x0000000000007941 */ /* 0x000fea0003800000 */
.L_x_1874:
[----:B------:R-:W-:-:S04]  /*141e0*/  IMAD.U32 R10, RZ, RZ, UR7 ;  /* 0x00000007ff0a7e24 */ /* 0x000fc8000f8e00ff */
[----:B------:R-:W-:-:S05]  /*141f0*/  IMAD R9, R9, R10, UR7 ;  /* 0x0000000709097e24 */ /* 0x000fca000f8e020a */
[----:B------:R-:W-:-:S07]  /*14200*/  VIMNMX R8, R8, R9, PT ;  /* 0x0000000908087248 */ /* 0x000fce0003fe0100 */
.L_x_1873:
[----:B------:R-:W-:Y:S01]  /*14210*/  SHF.R.S32.HI R9, RZ, 0x1f, R8 ;  /* 0x0000001fff097819 */ /* 0x000fe20000011408 */
[----:B------:R-:W-:Y:S01]  /*14220*/  ULDC UR46, c[0x0][0x9e4] ;  /* 0x00027900002e7ab9 */ /* 0x000fe20000000800 */
[----:B------:R-:W-:Y:S01]  /*14230*/  ULDC UR54, c[0x0][0x9e4] ;  /* 0x0002790000367ab9 */ /* 0x000fe20000000800 */
[----:B------:R-:W-:Y:S01]  /*14240*/  ULDC UR58, c[0x0][0x988] ;  /* 0x00026200003a7ab9 */ /* 0x000fe20000000800 */
[----:B------:R-:W-:Y:S01]  /*14250*/  LEA.HI R9, R9, R8, RZ, 0x6 ;  /* 0x0000000809097211 */ /* 0x000fe200078f30ff */
[----:B------:R-:W-:Y:S01]  /*14260*/  ULDC UR47, c[0x0][0x988] ;  /* 0x00026200002f7ab9 */ /* 0x000fe20000000800 */
[----:B------:R-:W-:Y:S01]  /*14270*/  ULDC UR55, c[0x0][0x988] ;  /* 0x0002620000377ab9 */ /* 0x000fe20000000800 */
[----:B------:R-:W-:Y:S01]  /*14280*/  ULDC UR50, c[0x0][0x9e0] ;  /* 0x0002780000327ab9 */ /* 0x000fe20000000800 */
[----:B------:R-:W-:Y:S01]  /*14290*/  SHF.R.S32.HI R9, RZ, 0x6, R9 ;  /* 0x00000006ff097819 */ /* 0x000fe20000011409 */
[----:B------:R-:W-:-:S03]  /*142a0*/  ULDC UR59, c[0x0][0x9e0] ;  /* 0x00027800003b7ab9 */ /* 0x000fc60000000800 */
[----:B------:R-:W-:-:S04]  /*142b0*/  VIMNMX R8, R208, R9, !PT ;  /* 0x00000009d0087248 */ /* 0x000fc80007fe0100 */
[----:B------:R-:W-:-:S13]  /*142c0*/  ISETP.GE.AND P2, PT, R5, R8, PT ;  /* 0x000000080500720c */ /* 0x000fda0003f46270 */
[----:B------:R-:W-:Y:S05]  /*142d0*/  @!P2 BRA `(.L_x_1877) ;  /* 0x000000280064a947 */ /* 0x000fea0003800000 */
.L_x_1897:
[----:B------:R-:W-:Y:S01]  /*142e0*/  IADD3 R185, R185, 0x1, RZ ;  /* 0x00000001b9b97810 */ /* 0x000fe20007ffe0ff */
[----:B------:R-:W-:Y:S05]  /*142f0*/  YIELD ;  /* 0x0000000000007946 */ /* 0x000fea0003800000 */
[----:B------:R-:W-:-:S04]  /*14300*/  ISETP.NE.AND P2, PT, R185, 0x2, PT ;  /* 0x00000002b900780c */ /* 0x000fc80003f45270 */
[----:B------:R-:W-:Y:S02]  /*14310*/  SEL R9, RZ, 0x1, P2 ;  /* 0x00000001ff097807 */ /* 0x000fe40001000000 */
[----:B------:R-:W-:Y:S02]  /*14320*/  SEL R185, R185, RZ, P2 ;  /* 0x000000ffb9b97207 */ /* 0x000fe40001000000 */
[----:B------:R-:W-:Y:S01]  /*14330*/  LOP3.LUT R188, R188, R9, RZ, 0x3c, !PT ;  /* 0x00000009bcbc7212 */ /* 0x000fe200078e3cff */
[----:B0-2---:R-:W-:Y:S06]  /*14340*/  @!P0 BRA `(.L_x_1878) ;  /* 0x0000000000048947 */ /* 0x005fec0003800000 */
[----:B------:R-:W-:Y:S01]  /*14350*/  BPT.TRAP 0x1 ;  /* 0x000000040000795c */ /* 0x000fe20000300000 */
.L_x_1878:
[----:B------:R-:W-:Y:S01]  /*14360*/  IMAD R10, R185, 0x8, R184 ;  /* 0x00000008b90a7824 */ /* 0x000fe200078e02b8 */
[----:B------:R-:W-:-:S04]  /*14370*/  SHF.L.U32 R9, R188, 0x1f, RZ ;  /* 0x0000001fbc097819 */ /* 0x000fc800000006ff */
[----:B------:R0:W1:Y:S01]  /*14380*/  SYNCS.PHASECHK.TRANS64.TRYWAIT P2, [R10+URZ+0x28430], R9 ;  /* 0x028430090a0075a7 */ /* 0x000062000804017f */
[----:B------:R-:W-:Y:S05]  /*14390*/  @!P0 BRA `(.L_x_1879) ;  /* 0x0000000000048947 */ /* 0x000fea0003800000 */
[----:B------:R-:W-:Y:S01]  /*143a0*/  BPT.TRAP 0x1 ;  /* 0x000000040000795c */ /* 0x000fe20000300000 */
.L_x_1879:
[----:B------:R-:W-:Y:S01]  /*143b0*/  LEA R12, R185, UR60, 0xa ;  /* 0x0000003cb90c7c11 */ /* 0x000fe2000f8e50ff */
[----:B------:R-:W-:-:S04]  /*143c0*/  IMAD.MOV.U32 R13, RZ, RZ, 0x40000040 ;  /* 0x40000040ff0d7424 */ /* 0x000fc800078e00ff */
[C---:B------:R-:W-:Y:S02]  /*143d0*/  VIADD R14, R12.reuse, 0x2 ;  /* 0x000000020c0e7836 */ /* 0x040fe40000000000 */
[----:B------:R-:W-:Y:S01]  /*143e0*/  VIADD R4, R12, 0x4 ;  /* 0x000000040c047836 */ /* 0x000fe20000000000 */
[----:B-1----:R-:W-:Y:S06]  /*143f0*/  @P2 BRA `(.L_x_1880) ;  /* 0x0000000000082947 */ /* 0x002fec0003800000 */
[----:B------:R-:W1:Y:S02]  /*14400*/  SYNCS.PHASECHK.TRANS64.TRYWAIT P2, [R10+URZ+0x28430], R9 ;  /* 0x028430090a0075a7 */ /* 0x000e64000804017f */
[----:B-1----:R-:W-:Y:S05]  /*14410*/  @!P2 BRA `(.L_x_1881) ;  /* 0x0000014c00b0a947 */ /* 0x002fea0003800000 */
.L_x_1880:
[----:B------:R-:W-:Y:S05]  /*14420*/  WARPSYNC.ALL ;  /* 0x0000000000007948 */ /* 0x000fea0003800000 */
[C---:B------:R-:W-:Y:S01]  /*14430*/  R2UR UR14, R12.reuse ;  /* 0x000000000c0e72ca */ /* 0x040fe200000e0000 */
[----:B------:R-:W-:Y:S01]  /*14440*/  VIADD R152, R12, 0x204 ;  /* 0x000002040c987836 */ /* 0x000fe20000000000 */
[----:B------:R-:W-:Y:S01]  /*14450*/  R2UR UR15, R13 ;  /* 0x000000000d0f72ca */ /* 0x000fe200000e0000 */
[----:B------:R-:W-:Y:S01]  /*14460*/  IMAD.MOV.U32 R153, RZ, RZ, 0x40000040 ;  /* 0x40000040ff997424 */ /* 0x000fe200078e00ff */
[----:B------:R-:W-:Y:S01]  /*14470*/  R2UR UR12, R200 ;  /* 0x00000000c80c72ca */ /* 0x000fe200000e0000 */
[----:B------:R-:W-:Y:S01]  /*14480*/  IMAD.MOV.U32 R15, RZ, RZ, 0x40000040 ;  /* 0x40000040ff0f7424 */ /* 0x000fe200078e00ff */
[----:B------:R-:W-:Y:S01]  /*14490*/  R2UR UR13, R201 ;  /* 0x00000000c90d72ca */ /* 0x000fe200000e0000 */
[----:B------:R-:W-:Y:S01]  /*144a0*/  VIADD R20, R12, 0x6 ;  /* 0x000000060c147836 */ /* 0x000fe20000000000 */
[----:B------:R-:W-:Y:S01]  /*144b0*/  R2UR UR30, R152 ;  /* 0x00000000981e72ca */ /* 0x000fe200000e0000 */
[----:B------:R-:W-:Y:S01]  /*144c0*/  IMAD.MOV.U32 R21, RZ, RZ, 0x40000040 ;  /* 0x40000040ff157424 */ /* 0x000fe200078e00ff */
[----:B------:R-:W-:Y:S01]  /*144d0*/  R2UR UR31, R153 ;  /* 0x00000000991f72ca */ /* 0x000fe200000e0000 */
[----:B------:R-:W-:Y:S01]  /*144e0*/  UMOV UR16, UR56 ;  /* 0x0000003800107c82 */ /* 0x000fe20008000000 */
[----:B------:R-:W-:Y:S01]  /*144f0*/  WARPGROUP.ARRIVE ;  /* 0x00000000000079c5 */ /* 0x000fe20000000000 */
[----:B------:R-:W-:Y:S01]  /*14500*/  R2UR UR10, R14 ;  /* 0x000000000e0a72ca */ /* 0x000fe200000e0000 */
[----:B------:R-:W-:Y:S01]  /*14510*/  UMOV UR17, UR57 ;  /* 0x0000003900117c82 */ /* 0x000fe20008000000 */
[----:B------:R-:W-:Y:S01]  /*14520*/  R2UR UR11, R15 ;  /* 0x000000000f0b72ca */ /* 0x000fe200000e0000 */
[----:B------:R-:W-:Y:S01]  /*14530*/  UMOV UR20, UR52 ;  /* 0x0000003400147c82 */ /* 0x000fe20008000000 */
[----:B------:R-:W-:Y:S01]  /*14540*/  R2UR UR8, R198 ;  /* 0x00000000c60872ca */ /* 0x000fe200000e0000 */
[----:B------:R-:W-:Y:S01]  /*14550*/  UMOV UR21, UR53 ;  /* 0x0000003500157c82 */ /* 0x000fe20008000000 */
[----:B------:R-:W-:Y:S01]  /*14560*/  QGMMA.64x64x32.F32.E4M3.E4M3 R152, gdesc[UR12], RZ, !UPT, gsb0 ;  /* 0x00e000000c9879f3 */ /* 0x000fe2000c0008ff */
[----:B------:R-:W-:Y:S01]  /*14570*/  R2UR UR9, R199 ;  /* 0x00000000c70972ca */ /* 0x000fe200000e0000 */
[----:B------:R-:W-:Y:S01]  /*14580*/  UMOV UR24, UR48 ;  /* 0x0000003000187c82 */ /* 0x000fe20008000000 */
[----:B------:R-:W-:Y:S01]  /*14590*/  MOV R14, R4 ;  /* 0x00000004000e7202 */ /* 0x000fe20000000f00 */
[----:B------:R-:W-:Y:S01]  /*145a0*/  UMOV UR25, UR49 ;  /* 0x0000003100197c82 */ /* 0x000fe20008000000 */
[----:B------:R-:W-:Y:S01]  /*145b0*/  R2UR UR7, R15 ;  /* 0x000000000f0772ca */ /* 0x000fe200000e0000 */
[----:B------:R-:W-:Y:S01]  /*145c0*/  UMOV UR28, UR44 ;  /* 0x0000002c001c7c82 */ /* 0x000fe20008000000 */
[----:B------:R-:W-:Y:S01]  /*145d0*/  R2UR UR6, R14 ;  /* 0x000000000e0672ca */ /* 0x000fe200000e0000 */
[----:B------:R-:W-:Y:S01]  /*145e0*/  VIADD R14, R12, 0x200 ;  /* 0x000002000c0e7836 */ /* 0x000fe20000000000 */
[----:B------:R-:W-:Y:S01]  /*145f0*/  R2UR UR4, R196 ;  /* 0x00000000c40472ca */ /* 0x000fe200000e0000 */
[----:B------:R-:W-:Y:S01]  /*14600*/  UMOV UR29, UR45 ;  /* 0x0000002d001d7c82 */ /* 0x000fe20008000000 */
[----:B------:R-:W-:Y:S01]  /*14610*/  R2UR UR5, R197 ;  /* 0x00000000c50572ca */ /* 0x000fe200000e0000 */
[----:B------:R-:W-:Y:S01]  /*14620*/  UMOV UR32, UR40 ;  /* 0x0000002800207c82 */ /* 0x000fe20008000000 */
[----:B------:R-:W-:Y:S01]  /*14630*/  R2UR UR18, R20 ;  /* 0x00000000141272ca */ /* 0x000fe200000e0000 */
[C---:B------:R-:W-:Y:S01]  /*14640*/  VIADD R20, R12.reuse, 0x202 ;  /* 0x000002020c147836 */ /* 0x040fe20000000000 */
[----:B------:R-:W-:Y:S01]  /*14650*/  R2UR UR19, R21 ;  /* 0x00000000151372ca */ /* 0x000fe200000e0000 */
[----:B------:R-:W-:Y:S01]  /*14660*/  VIADD R12, R12, 0x206 ;  /* 0x000002060c0c7836 */ /* 0x000fe20000000000 */
[----:B------:R-:W-:Y:S01]  /*14670*/  R2UR UR22, R14 ;  /* 0x000000000e1672ca */ /* 0x000fe200000e0000 */
[----:B------:R-:W-:Y:S01]  /*14680*/  UMOV UR33, UR41 ;  /* 0x0000002900217c82 */ /* 0x000fe20008000000 */
[----:B------:R-:W-:Y:S01]  /*14690*/  R2UR UR23, R15 ;  /* 0x000000000f1772ca */ /* 0x000fe200000e0000 */
[----:B------:R-:W2:Y:S01]  /*146a0*/  S2R R11, SR_TID.X ;  /* 0x00000000000b7919 */ /* 0x000ea20000002100 */
[----:B------:R-:W-:-:S02]  /*146b0*/  R2UR UR26, R20 ;  /* 0x00000000141a72ca */ /* 0x000fc400000e0000 */
[----:B------:R-:W-:Y:S02]  /*146c0*/  R2UR UR27, R21 ;  /* 0x00000000151b72ca */ /* 0x000fe400000e0000 */
[----:B------:R-:W-:Y:S02]  /*146d0*/  MOV R13, 0x40000040 ;  /* 0x40000040000d7802 */ /* 0x000fe40000000f00 */
[----:B------:R-:W-:Y:S02]  /*146e0*/  R2UR UR34, R12 ;  /* 0x000000000c2272ca */ /* 0x000fe400000e0000 */
[----:B------:R-:W-:Y:S02]  /*146f0*/  R2UR UR35, R13 ;  /* 0x000000000d2372ca */ /* 0x000fe400000e0000 */
        /* <DEDUP_REMOVED lines=27> */
.L_x_1882:
[----:B------:R-:W3:Y:S01]  /*148b0*/  @P1 LDC R12, c[0x0][0x44c] ;  /* 0x00011300ff0c1b82 */ /* 0x000ee20000000800 */
[----:B------:R-:W-:Y:S02]  /*148c0*/  IMAD.IADD R15, R203, 0x1, R202 ;  /* 0x00000001cb0f7824 */ /* 0x000fe400078e02ca */
[C---:B------:R-:W-:Y:S01]  /*148d0*/  FMUL.FTZ R14, R2.reuse, R155 ;  /* 0x0000009b020e7220 */ /* 0x040fe20000410000 */
[C---:B------:R-:W-:Y:S01]  /*148e0*/  FMUL.FTZ R155, R2.reuse, R162 ;  /* 0x000000a2029b7220 */ /* 0x040fe20000410000 */
[----:B------:R-:W-:Y:S02]  /*148f0*/  IMAD.U32 R13, RZ, RZ, UR39 ;  /* 0x00000027ff0d7e24 */ /* 0x000fe4000f8e00ff */
[C---:B------:R-:W-:Y:S01]  /*14900*/  FMUL.FTZ R162, R2.reuse, R164 ;  /* 0x000000a402a27220 */ /* 0x040fe20000410000 */
[C---:B------:R-:W-:Y:S01]  /*14910*/  FMUL.FTZ R164, R2.reuse, R165 ;  /* 0x000000a502a47220 */ /* 0x040fe20000410000 */
[C---:B------:R-:W-:Y:S01]  /*14920*/  FMUL.FTZ R165, R2.reuse, R171 ;  /* 0x000000ab02a57220 */ /* 0x040fe20000410000 */
[----:B------:R-:W4:Y:S01]  /*14930*/  @P1 LDC R11, c[0x0][0x450] ;  /* 0x00011400ff0b1b82 */ /* 0x000f220000000800 */
[C---:B------:R-:W-:Y:S01]  /*14940*/  FMUL.FTZ R171, R2.reuse, R178 ;  /* 0x000000b202ab7220 */ /* 0x040fe20000410000 */
[C---:B------:R-:W-:Y:S01]  /*14950*/  FMUL.FTZ R20, R2.reuse, R152 ;  /* 0x0000009802147220 */ /* 0x040fe20000410000 */
[----:B------:R-:W-:Y:S01]  /*14960*/  FMUL.FTZ R21, R2, R158 ;  /* 0x0000009e02157220 */ /* 0x000fe20000410000 */
[----:B------:R-:W-:-:S02]  /*14970*/  IMAD.SHL.U32 R178, R5, 0x40, RZ ;  /* 0x0000004005b27824 */ /* 0x000fc400078e00ff */
[C---:B------:R-:W-:Y:S01]  /*14980*/  FMUL.FTZ R152, R2.reuse, R153 ;  /* 0x0000009902987220 */ /* 0x040fe20000410000 */
[C---:B------:R-:W-:Y:S01]  /*14990*/  FMUL.FTZ R158, R2.reuse, R160 ;  /* 0x000000a0029e7220 */ /* 0x040fe20000410000 */
[C---:B------:R-:W-:Y:S01]  /*149a0*/  FMUL.FTZ R153, R2.reuse, R159 ;  /* 0x0000009f02997220 */ /* 0x040fe20000410000 */
[C---:B------:R-:W-:Y:S01]  /*149b0*/  FMUL.FTZ R160, R2.reuse, R161 ;  /* 0x000000a102a07220 */ /* 0x040fe20000410000 */
[C---:B------:R-:W-:Y:S01]  /*149c0*/  FMUL.FTZ R159, R2.reuse, R166 ;  /* 0x000000a6029f7220 */ /* 0x040fe20000410000 */
[C---:B------:R-:W-:Y:S01]  /*149d0*/  FMUL.FTZ R161, R2.reuse, R167 ;  /* 0x000000a702a17220 */ /* 0x040fe20000410000 */
[----:B------:R-:W-:Y:S01]  /*149e0*/  UISETP.NE.AND UP0, UPT, UR42, URZ, UPT ;  /* 0x0000003f2a00728c */ /* 0x000fe2000bf05270 */
[C---:B------:R-:W-:Y:S01]  /*149f0*/  FMUL.FTZ R166, R2.reuse, R168 ;  /* 0x000000a802a67220 */ /* 0x040fe20000410000 */
[C---:B------:R-:W-:Y:S01]  /*14a00*/  FMUL.FTZ R167, R2.reuse, R174 ;  /* 0x000000ae02a77220 */ /* 0x040fe20000410000 */
[C---:B------:R-:W-:Y:S01]  /*14a10*/  FMUL.FTZ R168, R2.reuse, R169 ;  /* 0x000000a902a87220 */ /* 0x040fe20000410000 */
[----:B------:R-:W-:Y:S01]  /*14a20*/  FMUL.FTZ R174, R2, R176 ;  /* 0x000000b002ae7220 */ /* 0x000fe20000410000 */
[----:B---3--:R-:W-:-:S04]  /*14a30*/  @P1 IMAD.HI.U32 R12, R15, R12, RZ ;  /* 0x0000000c0f0c1227 */ /* 0x008fc800078e00ff */
[C---:B------:R-:W-:Y:S01]  /*14a40*/  FMUL.FTZ R169, R2.reuse, R175 ;  /* 0x000000af02a97220 */ /* 0x040fe20000410000 */
[C---:B------:R-:W-:Y:S01]  /*14a50*/  FMUL.FTZ R176, R2.reuse, R177 ;  /* 0x000000b102b07220 */ /* 0x040fe20000410000 */
[C---:B------:R-:W-:Y:S01]  /*14a60*/  FMUL.FTZ R175, R2.reuse, R182 ;  /* 0x000000b602af7220 */ /* 0x040fe20000410000 */
[----:B------:R-:W-:Y:S01]  /*14a70*/  FMUL.FTZ R177, R2, R183 ;  /* 0x000000b702b17220 */ /* 0x000fe20000410000 */
[----:B------:R-:W-:Y:S01]  /*14a80*/  PLOP3.LUT P2, PT, PT, PT, UP0, 0x40, 0x0 ;  /* 0x000000000000781c */ /* 0x000fe20003f4e808 */
[----:B------:R-:W3:Y:S01]  /*14a90*/  MUFU.TANH R20, R20 ;  /* 0x0000001400147308 */ /* 0x000ee20000002400 */
[----:B----4-:R-:W-:Y:S01]  /*14aa0*/  @P1 SHF.R.U32.HI R15, RZ, R11, R12 ;  /* 0x0000000bff0f1219 */ /* 0x010fe2000001160c */
[----:B------:R-:W-:Y:S02]  /*14ab0*/  VIADD R12, R10, 0x28440 ;  /* 0x000284400a0c7836 */ /* 0x000fe40000000000 */
[C---:B------:R-:W-:Y:S01]  /*14ac0*/  FMUL.FTZ R11, R2.reuse, R154 ;  /* 0x0000009a020b7220 */ /* 0x040fe20000410000 */
[C---:B------:R-:W-:Y:S01]  /*14ad0*/  FMUL.FTZ R154, R2.reuse, R156 ;  /* 0x0000009c029a7220 */ /* 0x040fe20000410000 */
[C---:B------:R-:W-:Y:S01]  /*14ae0*/  FMUL.FTZ R156, R2.reuse, R157 ;  /* 0x0000009d029c7220 */ /* 0x040fe20000410000 */
[C---:B------:R-:W-:Y:S01]  /*14af0*/  FMUL.FTZ R157, R2.reuse, R163 ;  /* 0x000000a3029d7220 */ /* 0x040fe20000410000 */
[----:B------:R-:W-:Y:S01]  /*14b00*/  PRMT R12, R13, 0x654, R12 ;  /* 0x000006540d0c7816 */ /* 0x000fe2000000000c */
[----:B------:R-:W4:Y:S01]  /*14b10*/  SHFL.IDX PT, R225, R15, RZ, 0x1c1f ;  /* 0x001c1fff0fe17589 */ /* 0x000f2200000e0000 */
[C---:B------:R-:W-:Y:S01]  /*14b20*/  FMUL.FTZ R163, R2.reuse, R170 ;  /* 0x000000aa02a37220 */ /* 0x040fe20000410000 */
[C---:B------:R-:W-:Y:S01]  /*14b30*/  FMUL.FTZ R170, R2.reuse, R172 ;  /* 0x000000ac02aa7220 */ /* 0x040fe20000410000 */
[C---:B------:R-:W-:Y:S01]  /*14b40*/  FMUL.FTZ R172, R2.reuse, R173 ;  /* 0x000000ad02ac7220 */ /* 0x040fe20000410000 */
[----:B------:R5:W-:Y:S01]  /*14b50*/  SYNCS.ARRIVE.TRANS64.RED.A1T0 RZ, [R12+URZ], RZ ;  /* 0x000000ff0cff79a7 */ /* 0x000be2000810043f */
[C---:B------:R-:W-:Y:S01]  /*14b60*/  FMUL.FTZ R173, R2.reuse, R179 ;  /* 0x000000b302ad7220 */ /* 0x040fe20000410000 */
[C---:B------:R-:W-:Y:S01]  /*14b70*/  FMUL.FTZ R179, R2.reuse, R180 ;  /* 0x000000b402b37220 */ /* 0x040fe20000410000 */
[----:B------:R-:W-:Y:S01]  /*14b80*/  FMUL.FTZ R180, R2, R181 ;  /* 0x000000b502b47220 */ /* 0x000fe20000410000 */
[----:B------:R-:W0:Y:S01]  /*14b90*/  MUFU.TANH R152, R152 ;  /* 0x0000009800987308 */ /* 0x000e220000002400 */
[----:B-----5:R-:W-:-:S07]  /*14ba0*/  IADD3 R12, -R178, 0x1, RZ ;  /* 0x00000001b20c7810 */ /* 0x020fce0007ffe1ff */
[----:B------:R-:W0:Y:S01]  /*14bb0*/  MUFU.TANH R11, R11 ;  /* 0x0000000b000b7308 */ /* 0x000e220000002400 */
[----:B------:R-:W-:-:S05]  /*14bc0*/  IMAD R12, R193, -0x2, R12 ;  /* 0xfffffffec10c7824 */ /* 0x000fca00078e020c */
[----:B------:R-:W-:Y:S02]  /*14bd0*/  IADD3 R12, -R190, R12, R192 ;  /* 0x0000000cbe0c7210 */ /* 0x000fe40007ffe1c0 */
[----:B------:R-:W0:Y:S03]  /*14be0*/  MUFU.TANH R14, R14 ;  /* 0x0000000e000e7308 */ /* 0x000e260000002400 */
[C---:B------:R-:W-:Y:S02]  /*14bf0*/  VIADD R181, R12.reuse, UR50 ;  /* 0x000000320cb57c36 */ /* 0x040fe40008000000 */
[----:B------:R-:W-:-:S03]  /*14c00*/  VIADD R182, R12, UR51 ;  /* 0x000000330cb67c36 */ /* 0x000fc60008000000 */
[----:B------:R-:W0:Y:S01]  /*14c10*/  MUFU.TANH R154, R154 ;  /* 0x0000009a009a7308 */ /* 0x000e220000002400 */
[C---:B----4-:R-:W-:Y:S01]  /*14c20*/  IADD3 R183, R225.reuse, R181, RZ ;  /* 0x000000b5e1b77210 */ /* 0x050fe20007ffe0ff */
[----:B------:R-:W-:-:S06]  /*14c30*/  IMAD.IADD R221, R225, 0x1, R182 ;  /* 0x00000001e1dd7824 */ /* 0x000fcc00078e02b6 */
        /* <DEDUP_REMOVED lines=27> */
[----:B---34-:R-:W-:Y:S05]  /*14df0*/  @P2 BRA `(.L_x_1883) ;  /* 0x0000000000582947 */ /* 0x018fea0003800000 */
[----:B------:R-:W-:Y:S01]  /*14e00*/  IADD3 R225, -R190, R192, R225 ;  /* 0x000000c0bee17210 */ /* 0x000fe20007ffe1e1 */
[----:B------:R-:W-:Y:S03]  /*14e10*/  BSSY B0, `(.L_x_1884) ;  /* 0x0000010000007945 */ /* 0x000fe60003800000 */
[----:B------:R-:W-:-:S13]  /*14e20*/  ISETP.GT.AND P2, PT, R225, -0x1, PT ;  /* 0xffffffffe100780c */ /* 0x000fda0003f44270 */
[----:B------:R-:W-:Y:S05]  /*14e30*/  @P2 BRA `(.L_x_1885) ;  /* 0x0000000000202947 */ /* 0x000fea0003800000 */
[----:B------:R-:W-:Y:S01]  /*14e40*/  IMAD.U32 R226, RZ, RZ, UR46 ;  /* 0x0000002effe27e24 */ /* 0x000fe2000f8e00ff */
[----:B------:R-:W-:-:S04]  /*14e50*/  LOP3.LUT R225, RZ, R225, RZ, 0x33, !PT ;  /* 0x000000e1ffe17212 */ /* 0x000fc800078e33ff */
[----:B------:R-:W-:-:S13]  /*14e60*/  ISETP.NE.AND P2, PT, R226, 0x1, PT ;  /* 0x00000001e200780c */ /* 0x000fda0003f45270 */
[----:B------:R-:W3:Y:S02]  /*14e70*/  @P2 LDC.64 R12, c[0x0][0x9e8] ;  /* 0x00027a00ff0c2b82 */ /* 0x000ee40000000a00 */
[----:B---3--:R-:W-:-:S05]  /*14e80*/  @P2 IMAD.HI.U32 R12, R225, R12, RZ ;  /* 0x0000000ce10c2227 */ /* 0x008fca00078e00ff */
[----:B------:R-:W-:-:S04]  /*14e90*/  @P2 SHF.R.U32.HI R225, RZ, R13, R12 ;  /* 0x0000000dffe12219 */ /* 0x000fc8000001160c */
[----:B------:R-:W-:Y:S01]  /*14ea0*/  LOP3.LUT R225, RZ, R225, RZ, 0x33, !PT ;  /* 0x000000e1ffe17212 */ /* 0x000fe200078e33ff */
[----:B------:R-:W-:Y:S06]  /*14eb0*/  BRA `(.L_x_1886) ;  /* 0x0000000000147947 */ /* 0x000fec0003800000 */
.L_x_1885:
[----:B------:R-:W-:-:S05]  /*14ec0*/  IMAD.U32 R226, RZ, RZ, UR46 ;  /* 0x0000002effe27e24 */ /* 0x000fca000f8e00ff */
[----:B------:R-:W-:-:S13]  /*14ed0*/  ISETP.NE.AND P2, PT, R226, 0x1, PT ;  /* 0x00000001e200780c */ /* 0x000fda0003f45270 */
[----:B------:R-:W3:Y:S02]  /*14ee0*/  @P2 LDC.64 R12, c[0x0][0x9e8] ;  /* 0x00027a00ff0c2b82 */ /* 0x000ee40000000a00 */
[----:B---3--:R-:W-:-:S05]  /*14ef0*/  @P2 IMAD.HI.U32 R12, R225, R12, RZ ;  /* 0x0000000ce10c2227 */ /* 0x008fca00078e00ff */
[----:B------:R-:W-:-:S07]  /*14f00*/  @P2 SHF.R.U32.HI R225, RZ, R13, R12 ;  /* 0x0000000dffe12219 */ /* 0x000fce000001160c */
.L_x_1886:
[----:B------:R-:W-:Y:S05]  /*14f10*/  BSYNC B0 ;  /* 0x0000000000007941 */ /* 0x000fea0003800000 */
.L_x_1884:
[----:B------:R-:W-:-:S04]  /*14f20*/  IMAD R225, R225, R226, -R178 ;  /* 0x000000e2e1e17224 */ /* 0x000fc800078e0ab2 */
[----:B------:R-:W-:-:S05]  /*14f30*/  IMAD R225, R193, -0x2, R225 ;  /* 0xfffffffec1e17824 */ /* 0x000fca00078e02e1 */
[----:B------:R-:W-:Y:S02]  /*14f40*/  VIMNMX R221, R221, R225, !PT ;  /* 0x000000e1dddd7248 */ /* 0x000fe40007fe0100 */
[----:B------:R-:W-:-:S07]  /*14f50*/  VIADDMNMX R183, R225, R226, R183, PT ;  /* 0x000000e2e1b77246 */ /* 0x000fce00038001b7 */
.L_x_1883:
[----:B------:R-:W-:Y:S01]  /*14f60*/  ISETP.GT.AND P2, PT, R5, -0x1, PT ;  /* 0xffffffff0500780c */ /* 0x000fe20003f44270 */
[----:B------:R-:W3:Y:S01]  /*14f70*/  SHFL.IDX PT, R15, R15, 0x1, 0x1c1f ;  /* 0x003c1f000f0f7f89 */ /* 0x000ee200000e0000 */
[----:B------:R-:W-:Y:S02]  /*14f80*/  UISETP.NE.AND UP0, UPT, UR42, URZ, UPT ;  /* 0x0000003f2a00728c */ /* 0x000fe4000bf05270 */
[C---:B------:R-:W-:Y:S02]  /*14f90*/  ISETP.GT.AND P3, PT, R221.reuse, RZ, P2 ;  /* 0x000000ffdd00720c */ /* 0x040fe40001764270 */
[----:B------:R-:W-:Y:S02]  /*14fa0*/  ISETP.GT.AND P5, PT, R221, 0x8, P2 ;  /* 0x00000008dd00780c */ /* 0x000fe400017a4270 */
[----:B------:R-:W-:Y:S02]  /*14fb0*/  ISETP.LT.OR P4, PT, R183, 0x1, P3 ;  /* 0x00000001b700780c */ /* 0x000fe40001f81670 */
[----:B------:R-:W-:-:S02]  /*14fc0*/  ISETP.GT.AND P3, PT, R221, 0x1, P2 ;  /* 0x00000001dd00780c */ /* 0x000fc40001764270 */
[----:B------:R-:W-:Y:S02]  /*14fd0*/  FSEL R20, R20, -INF , !P4 ;  /* 0xff80000014147808 */ /* 0x000fe40006000000 */
[----:B------:R-:W-:Y:S02]  /*14fe0*/  ISETP.LT.OR P3, PT, R183, 0x2, P3 ;  /* 0x00000002b700780c */ /* 0x000fe40001f61670 */
[C---:B------:R-:W-:Y:S02]  /*14ff0*/  ISETP.GT.AND P4, PT, R221.reuse, 0x9, P2 ;  /* 0x00000009dd00780c */ /* 0x040fe40001784270 */
[----:B0-----:R-:W-:Y:S02]  /*15000*/  FSEL R152, R152, -INF , !P3 ;  /* 0xff80000098987808 */ /* 0x001fe40005800000 */
[----:B------:R-:W-:Y:S02]  /*15010*/  ISETP.GT.AND P3, PT, R221, 0x10, P2 ;  /* 0x00000010dd00780c */ /* 0x000fe40001764270 */
[----:B------:R-:W-:-:S02]  /*15020*/  ISETP.LT.OR P5, PT, R183, 0x9, P5 ;  /* 0x00000009b700780c */ /* 0x000fc40002fa1670 */
[----:B------:R-:W-:Y:S01]  /*15030*/  ISETP.LT.OR P3, PT, R183, 0x11, P3 ;  /* 0x00000011b700780c */ /* 0x000fe20001f61670 */
[--C-:B---3--:R-:W-:Y:S01]  /*15040*/  IMAD.IADD R181, R181, 0x1, R15.reuse ;  /* 0x00000001b5b57824 */ /* 0x108fe200078e020f */
[----:B------:R-:W-:Y:S01]  /*15050*/  ISETP.LT.OR P4, PT, R183, 0xa, P4 ;  /* 0x0000000ab700780c */ /* 0x000fe20002781670 */
[----:B------:R-:W-:Y:S01]  /*15060*/  IMAD.IADD R182, R182, 0x1, R15 ;  /* 0x00000001b6b67824 */ /* 0x000fe200078e020f */
[----:B------:R-:W-:Y:S02]  /*15070*/  FSEL R158, R158, -INF , !P3 ;  /* 0xff8000009e9e7808 */ /* 0x000fe40005800000 */
[----:B------:R-:W-:Y:S02]  /*15080*/  ISETP.GT.AND P3, PT, R221, 0x19, P2 ;  /* 0x00000019dd00780c */ /* 0x000fe40001764270 */
[----:B------:R-:W-:Y:S02]  /*15090*/  FSEL R154, R154, -INF , !P5 ;  /* 0xff8000009a9a7808 */ /* 0x000fe40006800000 */
[----:B------:R-:W-:-:S02]  /*150a0*/  ISETP.LT.OR P3, PT, R183, 0x1a, P3 ;  /* 0x0000001ab700780c */ /* 0x000fc40001f61670 */
[----:B------:R-:W-:Y:S02]  /*150b0*/  FSEL R156, R156, -INF , !P4 ;  /* 0xff8000009c9c7808 */ /* 0x000fe40006000000 */
[C---:B------:R-:W-:Y:S02]  /*150c0*/  ISETP.GT.AND P5, PT, R221.reuse, 0x11, P2 ;  /* 0x00000011dd00780c */ /* 0x040fe400017a4270 */
[C---:B------:R-:W-:Y:S02]  /*150d0*/  ISETP.GT.AND P4, PT, R221.reuse, 0x18, P2 ;  /* 0x00000018dd00780c */ /* 0x040fe40001784270 */
[----:B------:R-:W-:Y:S02]  /*150e0*/  FSEL R164, R164, -INF , !P3 ;  /* 0xff800000a4a47808 */ /* 0x000fe40005800000 */
[----:B------:R-:W-:Y:S02]  /*150f0*/  ISETP.GT.AND P3, PT, R221, 0x28, P2 ;  /* 0x00000028dd00780c */ /* 0x000fe40001764270 */
[----:B------:R-:W-:-:S02]  /*15100*/  ISETP.LT.OR P5, PT, R183, 0x12, P5 ;  /* 0x00000012b700780c */ /* 0x000fc40002fa1670 */
[C---:B------:R-:W-:Y:S02]  /*15110*/  ISETP.LT.OR P4, PT, R183.reuse, 0x19, P4 ;  /* 0x00000019b700780c */ /* 0x040fe40002781670 */
[----:B------:R-:W-:Y:S02]  /*15120*/  ISETP.LT.OR P3, PT, R183, 0x29, P3 ;  /* 0x00000029b700780c */ /* 0x000fe40001f61670 */
[----:B------:R-:W-:Y:S02]  /*15130*/  FSEL R160, R160, -INF , !P5 ;  /* 0xff800000a0a07808 */ /* 0x000fe40006800000 */
[----:B------:R-:W-:Y:S02]  /*15140*/  FSEL R162, R162, -INF , !P4 ;  /* 0xff800000a2a27808 */ /* 0x000fe40006000000 */
[C---:B------:R-:W-:Y:S02]  /*15150*/  ISETP.GT.AND P5, PT, R221.reuse, 0x20, P2 ;  /* 0x00000020dd00780c */ /* 0x040fe400017a4270 */
[----:B------:R-:W-:-:S02]  /*15160*/  ISETP.GT.AND P4, PT, R221, 0x21, P2 ;  /* 0x00000021dd00780c */ /* 0x000fc40001784270 */
[----:B------:R-:W-:Y:S02]  /*15170*/  FSEL R170, R170, -INF , !P3 ;  /* 0xff800000aaaa7808 */ /* 0x000fe40005800000 */
[----:B------:R-:W-:Y:S02]  /*15180*/  ISETP.GT.AND P3, PT, R221, 0x31, P2 ;  /* 0x00000031dd00780c */ /* 0x000fe40001764270 */
[C---:B------:R-:W-:Y:S02]  /*15190*/  ISETP.LT.OR P5, PT, R183.reuse, 0x21, P5 ;  /* 0x00000021b700780c */ /* 0x040fe40002fa1670 */
[C---:B------:R-:W-:Y:S02]  /*151a0*/  ISETP.LT.OR P4, PT, R183.reuse, 0x22, P4 ;  /* 0x00000022b700780c */ /* 0x040fe40002781670 */
[----:B------:R-:W-:Y:S02]  /*151b0*/  ISETP.LT.OR P3, PT, R183, 0x32, P3 ;  /* 0x00000032b700780c */ /* 0x000fe40001f61670 */
[----:B------:R-:W-:-:S02]  /*151c0*/  FSEL R166, R166, -INF , !P5 ;  /* 0xff800000a6a67808 */ /* 0x000fc40006800000 */
[----:B------:R-:W-:Y:S02]  /*151d0*/  FSEL R168, R168, -INF , !P4 ;  /* 0xff800000a8a87808 */ /* 0x000fe40006000000 */
[C---:B------:R-:W-:Y:S02]  /*151e0*/  ISETP.GT.AND P5, PT, R221.reuse, 0x29, P2 ;  /* 0x00000029dd00780c */ /* 0x040fe400017a4270 */
[----:B------:R-:W-:Y:S02]  /*151f0*/  ISETP.GT.AND P4, PT, R221, 0x30, P2 ;  /* 0x00000030dd00780c */ /* 0x000fe40001784270 */
[----:B------:R-:W-:Y:S02]  /*15200*/  FSEL R176, R176, -INF , !P3 ;  /* 0xff800000b0b07808 */ /* 0x000fe40005800000 */
[----:B------:R-:W-:Y:S02]  /*15210*/  PLOP3.LUT P3, PT, PT, PT, UP0, 0x40, 0x0 ;  /* 0x000000000000781c */ /* 0x000fe40003f6e808 */
[----:B------:R-:W-:-:S02]  /*15220*/  ISETP.LT.OR P5, PT, R183, 0x2a, P5 ;  /* 0x0000002ab700780c */ /* 0x000fc40002fa1670 */
[----:B------:R-:W-:Y:S02]  /*15230*/  ISETP.LT.OR P4, PT, R183, 0x31, P4 ;  /* 0x00000031b700780c */ /* 0x000fe40002781670 */
[----:B------:R-:W-:Y:S02]  /*15240*/  FSEL R172, R172, -INF , !P5 ;  /* 0xff800000acac7808 */ /* 0x000fe40006800000 */
[----:B------:R-:W-:Y:S02]  /*15250*/  FSEL R174, R174, -INF , !P4 ;  /* 0xff800000aeae7808 */ /* 0x000fe40006000000 */
[C---:B------:R-:W-:Y:S02]  /*15260*/  ISETP.GT.AND P5, PT, R221.reuse, 0x38, P2 ;  /* 0x00000038dd00780c */ /* 0x040fe400017a4270 */
[----:B------:R-:W-:Y:S02]  /*15270*/  ISETP.GT.AND P4, PT, R221, 0x39, P2 ;  /* 0x00000039dd00780c */ /* 0x000fe40001784270 */
[----:B------:R-:W-:-:S02]  /*15280*/  ISETP.LT.OR P5, PT, R183, 0x39, P5 ;  /* 0x00000039b700780c */ /* 0x000fc40002fa1670 */
[----:B------:R-:W-:Y:S02]  /*15290*/  ISETP.LT.OR P4, PT, R183, 0x3a, P4 ;  /* 0x0000003ab700780c */ /* 0x000fe40002781670 */
[----:B------:R-:W-:Y:S02]  /*152a0*/  FSEL R179, R179, -INF , !P5 ;  /* 0xff800000b3b37808 */ /* 0x000fe40006800000 */
[----:B------:R-:W-:Y:S01]  /*152b0*/  FSEL R180, R180, -INF , !P4 ;  /* 0xff800000b4b47808 */ /* 0x000fe20006000000 */
[----:B------:R-:W-:Y:S08]  /*152c0*/  @P3 BRA `(.L_x_1887) ;  /* 0x0000000000583947 */ /* 0x000ff00003800000 */
[----:B------:R-:W-:Y:S01]  /*152d0*/  IADD3 R15, -R190, R192, R15 ;  /* 0x000000c0be0f7210 */ /* 0x000fe20007ffe10f */
[----:B------:R-:W-:Y:S03]  /*152e0*/  BSSY B0, `(.L_x_1888) ;  /* 0x0000010000007945 */ /* 0x000fe60003800000 */
        /* <DEDUP_REMOVED lines=10> */
.L_x_1889:
[----:B------:R-:W-:-:S04]  /*15390*/  MOV R183, UR46 ;  /* 0x0000002e00b77c02 */ /* 0x000fc80008000f00 */
[----:B------:R-:W-:-:S13]  /*153a0*/  ISETP.NE.AND P3, PT, R183, 0x1, PT ;  /* 0x00000001b700780c */ /* 0x000fda0003f65270 */
[----:B------:R-:W0:Y:S02]  /*153b0*/  @P3 LDC.64 R12, c[0x0][0x9e8] ;  /* 0x00027a00ff0c3b82 */ /* 0x000e240000000a00 */
[----:B0-----:R-:W-:-:S05]  /*153c0*/  @P3 IMAD.HI.U32 R12, R15, R12, RZ ;  /* 0x0000000c0f0c3227 */ /* 0x001fca00078e00ff */
[----:B------:R-:W-:-:S07]  /*153d0*/  @P3 SHF.R.U32.HI R15, RZ, R13, R12 ;  /* 0x0000000dff0f3219 */ /* 0x000fce000001160c */
.L_x_1890:
[----:B------:R-:W-:Y:S05]  /*153e0*/  BSYNC B0 ;  /* 0x0000000000007941 */ /* 0x000fea0003800000 */
.L_x_1888:
[----:B------:R-:W-:-:S04]  /*153f0*/  IMAD R15, R15, R183, -R178 ;  /* 0x000000b70f0f7224 */ /* 0x000fc800078e0ab2 */
[----:B------:R-:W-:-:S05]  /*15400*/  IMAD R15, R193, -0x2, R15 ;  /* 0xfffffffec10f7824 */ /* 0x000fca00078e020f */
[----:B------:R-:W-:Y:S02]  /*15410*/  VIMNMX R182, R182, R15, !PT ;  /* 0x0000000fb6b67248 */ /* 0x000fe40007fe0100 */
[----:B------:R-:W-:-:S07]  /*15420*/  VIADDMNMX R181, R15, R183, R181, PT ;  /* 0x000000b70fb57246 */ /* 0x000fce00038001b5 */
.L_x_1887:
[----:B------:R-:W-:Y:S01]  /*15430*/  FMNMX.FTZ R12, R20, R6, !PT ;  /* 0x00000006140c7209 */ /* 0x000fe20007810000 */
[----:B------:R-:W-:Y:S01]  /*15440*/  UMOV UR38, UR47 ;  /* 0x0000002f00267c82 */ /* 0x000fe20008000000 */
[----:B------:R-:W-:Y:S02]  /*15450*/  ISETP.GT.AND P4, PT, R182, 0x8, P2 ;  /* 0x00000008b600780c */ /* 0x000fe40001784270 */
[----:B------:R-:W-:Y:S02]  /*15460*/  FMNMX.FTZ R12, R152, R12, !PT ;  /* 0x0000000c980c7209 */ /* 0x000fe40007810000 */
[----:B------:R-:W-:Y:S02]  /*15470*/  ISETP.LT.OR P4, PT, R181, 0x9, P4 ;  /* 0x00000009b500780c */ /* 0x000fe40002781670 */
[----:B------:R-:W-:Y:S02]  /*15480*/  FMNMX.FTZ R12, R154, R12, !PT ;  /* 0x0000000c9a0c7209 */ /* 0x000fe40007810000 */
[----:B------:R-:W-:-:S02]  /*15490*/  FSEL R21, R21, -INF , !P4 ;  /* 0xff80000015157808 */ /* 0x000fc40006000000 */
[----:B------:R-:W-:Y:S02]  /*154a0*/  FMNMX.FTZ R12, R156, R12, !PT ;  /* 0x0000000c9c0c7209 */ /* 0x000fe40007810000 */
[----:B------:R-:W-:Y:S02]  /*154b0*/  ISETP.GT.AND P4, PT, R182, RZ, P2 ;  /* 0x000000ffb600720c */ /* 0x000fe40001784270 */
[----:B------:R-:W-:Y:S02]  /*154c0*/  FMNMX.FTZ R12, R158, R12, !PT ;  /* 0x0000000c9e0c7209 */ /* 0x000fe40007810000 */
[----:B------:R-:W-:Y:S02]  /*154d0*/  ISETP.GT.AND P5, PT, R182, 0x1, P2 ;  /* 0x00000001b600780c */ /* 0x000fe400017a4270 */
[----:B------:R-:W-:Y:S02]  /*154e0*/  FMNMX.FTZ R12, R160, R12, !PT ;  /* 0x0000000ca00c7209 */ /* 0x000fe40007810000 */
[----:B------:R-:W-:-:S02]  /*154f0*/  ISETP.LT.OR P4, PT, R181, 0x1, P4 ;  /* 0x00000001b500780c */ /* 0x000fc40002781670 */
[----:B------:R-:W-:Y:S02]  /*15500*/  FMNMX.FTZ R12, R162, R12, !PT ;  /* 0x0000000ca20c7209 */ /* 0x000fe40007810000 */
[----:B------:R-:W-:Y:S02]  /*15510*/  ISETP.LT.OR P5, PT, R181, 0x2, P5 ;  /* 0x00000002b500780c */ /* 0x000fe40002fa1670 */
[----:B------:R-:W-:Y:S02]  /*15520*/  FMNMX.FTZ R12, R164, R12, !PT ;  /* 0x0000000ca40c7209 */ /* 0x000fe40007810000 */
[----:B------:R-:W-:Y:S02]  /*15530*/  FSEL R11, R11, -INF , !P4 ;  /* 0xff8000000b0b7808 */ /* 0x000fe40006000000 */
[----:B------:R-:W-:Y:S02]  /*15540*/  FMNMX.FTZ R12, R166, R12, !PT ;  /* 0x0000000ca60c7209 */ /* 0x000fe40007810000 */
[----:B------:R-:W-:-:S02]  /*15550*/  FSEL R14, R14, -INF , !P5 ;  /* 0xff8000000e0e7808 */ /* 0x000fc40006800000 */
[----:B------:R-:W-:Y:S02]  /*15560*/  FMNMX.FTZ R12, R168, R12, !PT ;  /* 0x0000000ca80c7209 */ /* 0x000fe40007810000 */
[----:B------:R-:W-:Y:S02]  /*15570*/  FMNMX.FTZ R15, R11, R7, !PT ;  /* 0x000000070b0f7209 */ /* 0x000fe40007810000 */
[----:B------:R-:W-:Y:S02]  /*15580*/  FMNMX.FTZ R12, R170, R12, !PT ;  /* 0x0000000caa0c7209 */ /* 0x000fe40007810000 */
[----:B------:R-:W-:Y:S02]  /*15590*/  ISETP.GT.AND P5, PT, R182, 0x10, P2 ;  /* 0x00000010b600780c */ /* 0x000fe400017a4270 */
[----:B------:R-:W-:Y:S02]  /*155a0*/  FMNMX.FTZ R12, R172, R12, !PT ;  /* 0x0000000cac0c7209 */ /* 0x000fe40007810000 */
[----:B------:R-:W-:-:S02]  /*155b0*/  FMNMX.FTZ R15, R14, R15, !PT ;  /* 0x0000000f0e0f7209 */ /* 0x000fc40007810000 */
[----:B------:R-:W-:Y:S02]  /*155c0*/  FMNMX.FTZ R12, R174, R12, !PT ;  /* 0x0000000cae0c7209 */ /* 0x000fe40007810000 */
[----:B------:R-:W-:Y:S02]  /*155d0*/  ISETP.LT.OR P5, PT, R181, 0x11, P5 ;  /* 0x00000011b500780c */ /* 0x000fe40002fa1670 */
[----:B------:R-:W-:Y:S02]  /*155e0*/  FMNMX.FTZ R12, R176, R12, !PT ;  /* 0x0000000cb00c7209 */ /* 0x000fe40007810000 */
[----:B------:R-:W-:Y:S02]  /*155f0*/  FMNMX.FTZ R15, R21, R15, !PT ;  /* 0x0000000f150f7209 */ /* 0x000fe40007810000 */
[----:B------:R-:W-:Y:S02]  /*15600*/  FMNMX.FTZ R12, R179, R12, !PT ;  /* 0x0000000cb30c7209 */ /* 0x000fe40007810000 */
[----:B------:R-:W-:-:S02]  /*15610*/  FSEL R155, R155, -INF , !P5 ;  /* 0xff8000009b9b7808 */ /* 0x000fc40006800000 */
[----:B------:R-:W-:Y:S02]  /*15620*/  FMNMX.FTZ R12, R180, R12, !PT ;  /* 0x0000000cb40c7209 */ /* 0x000fe40007810000 */
[C---:B------:R-:W-:Y:S02]  /*15630*/  ISETP.GT.AND P5, PT, R182.reuse, 0x18, P2 ;  /* 0x00000018b600780c */ /* 0x040fe400017a4270 */
[----:B------:R-:W-:Y:S01]  /*15640*/  ISETP.GT.AND P4, PT, R182, 0x19, P2 ;  /* 0x00000019b600780c */ /* 0x000fe20001784270 */
[----:B------:R-:W0:Y:S01]  /*15650*/  SHFL.BFLY PT, R13, R12, 0x2, 0x1f ;  /* 0x0c401f000c0d7f89 */ /* 0x000e2200000e0000 */
[C---:B------:R-:W-:Y:S02]  /*15660*/  ISETP.LT.OR P5, PT, R181.reuse, 0x19, P5 ;  /* 0x00000019b500780c */ /* 0x040fe40002fa1670 */
[----:B------:R-:W-:Y:S02]  /*15670*/  ISETP.LT.OR P4, PT, R181, 0x1a, P4 ;  /* 0x0000001ab500780c */ /* 0x000fe40002781670 */
[----:B------:R-:W-:-:S02]  /*15680*/  FSEL R159, R159, -INF , !P5 ;  /* 0xff8000009f9f7808 */ /* 0x000fc40006800000 */
[C---:B------:R-:W-:Y:S02]  /*15690*/  ISETP.GT.AND P5, PT, R182.reuse, 0x21, P2 ;  /* 0x00000021b600780c */ /* 0x040fe400017a4270 */
[----:B------:R-:W-:Y:S02]  /*156a0*/  FSEL R161, R161, -INF , !P4 ;  /* 0xff800000a1a17808 */ /* 0x000fe40006000000 */
[----:B------:R-:W-:Y:S02]  /*156b0*/  ISETP.GT.AND P4, PT, R182, 0x28, P2 ;  /* 0x00000028b600780c */ /* 0x000fe40001784270 */
[C---:B------:R-:W-:Y:S02]  /*156c0*/  ISETP.LT.OR P5, PT, R181.reuse, 0x22, P5 ;  /* 0x00000022b500780c */ /* 0x040fe40002fa1670 */
[----:B------:R-:W-:Y:S02]  /*156d0*/  ISETP.LT.OR P4, PT, R181, 0x29, P4 ;  /* 0x00000029b500780c */ /* 0x000fe40002781670 */
[----:B------:R-:W-:-:S02]  /*156e0*/  FSEL R165, R165, -INF , !P5 ;  /* 0xff800000a5a57808 */ /* 0x000fc40006800000 */
[C---:B------:R-:W-:Y:S02]  /*156f0*/  ISETP.GT.AND P5, PT, R182.reuse, 0x30, P2 ;  /* 0x00000030b600780c */ /* 0x040fe400017a4270 */
[----:B------:R-:W-:Y:S02]  /*15700*/  FSEL R167, R167, -INF , !P4 ;  /* 0xff800000a7a77808 */ /* 0x000fe40006000000 */
[----:B------:R-:W-:Y:S02]  /*15710*/  ISETP.GT.AND P4, PT, R182, 0x31, P2 ;  /* 0x00000031b600780c */ /* 0x000fe40001784270 */
[----:B0-----:R-:W-:Y:S02]  /*15720*/  FMNMX.FTZ R12, R12, R13, !PT ;  /* 0x0000000d0c0c7209 */ /* 0x001fe40007810000 */
[C---:B------:R-:W-:Y:S02]  /*15730*/  ISETP.LT.OR P5, PT, R181.reuse, 0x31, P5 ;  /* 0x00000031b500780c */ /* 0x040fe40002fa1670 */
[----:B------:R-:W-:Y:S01]  /*15740*/  ISETP.LT.OR P4, PT, R181, 0x32, P4 ;  /* 0x00000032b500780c */ /* 0x000fe20002781670 */
[----:B------:R-:W0:Y:S01]  /*15750*/  SHFL.BFLY PT, R13, R12, 0x1, 0x1f ;  /* 0x0c201f000c0d7f89 */ /* 0x000e2200000e0000 */
[----:B------:R-:W-:-:S02]  /*15760*/  FSEL R171, R171, -INF , !P5 ;  /* 0xff800000abab7808 */ /* 0x000fc40006800000 */
[----:B------:R-:W-:Y:S02]  /*15770*/  FSEL R173, R173, -INF , !P4 ;  /* 0xff800000adad7808 */ /* 0x000fe40006000000 */
[----:B0-----:R-:W-:-:S04]  /*15780*/  FMNMX.FTZ R12, R12, R13, !PT ;  /* 0x0000000d0c0c7209 */ /* 0x001fc80007810000 */
[----:B------:R-:W-:-:S04]  /*15790*/  FSETP.NEU.FTZ.AND P3, PT, R12, -INF , PT ;  /* 0xff8000000c00780b */ /* 0x000fc80003f7d000 */
[----:B------:R-:W-:-:S05]  /*157a0*/  FSEL R13, R12, RZ, P3 ;  /* 0x000000ff0c0d7208 */ /* 0x000fca0001800000 */
[----:B------:R-:W-:Y:S01]  /*157b0*/  FADD.FTZ R13, -R13, R6 ;  /* 0x000000060d0d7221 */ /* 0x000fe20000010100 */
[----:B------:R-:W-:-:S03]  /*157c0*/  IMAD.U32 R6, RZ, RZ, UR38 ;  /* 0x00000026ff067e24 */ /* 0x000fc6000f8e00ff */
[----:B------:R-:W-:Y:S01]  /*157d0*/  FMUL.FTZ R13, R13, UR38 ;  /* 0x000000260d0d7c20 */ /* 0x000fe20008410000 */
[----:B------:R-:W-:-:S05]  /*157e0*/  FFMA.FTZ R6, R12, R6, -8 ;  /* 0xc10000000c067423 */ /* 0x000fca0000010006 */
[----:B------:R-:W-:Y:S01]  /*157f0*/  FSEL R6, R6, RZ, P3 ;  /* 0x000000ff06067208 */ /* 0x000fe20001800000 */
[----:B------:R-:W-:Y:S01]  /*15800*/  MUFU.EX2 R13, R13 ;  /* 0x0000000d000d7308 */ /* 0x000fe20000000800 */
[----:B------:R-:W-:-:S03]  /*15810*/  ISETP.GT.AND P3, PT, R182, 0x9, P2 ;  /* 0x00000009b600780c */ /* 0x000fc60001764270 */
[--C-:B------:R-:W-:Y:S01]  /*15820*/  FFMA.FTZ R20, R20, UR38, -R6.reuse ;  /* 0x0000002614147c23 */ /* 0x100fe20008010806 */
[----:B------:R-:W-:Y:S01]  /*15830*/  ISETP.LT.OR P3, PT, R181, 0xa, P3 ;  /* 0x0000000ab500780c */ /* 0x000fe20001f61670 */
[--C-:B------:R-:W-:Y:S01]  /*15840*/  FFMA.FTZ R152, R152, UR38, -R6.reuse ;  /* 0x0000002698987c23 */ /* 0x100fe20008010806 */
[----:B------:R-:W-:-:S01]  /*15850*/  FFMA.FTZ R154, R154, UR38, -R6 ;  /* 0x000000269a9a7c23 */ /* 0x000fc20008010806 */
[--C-:B------:R-:W-:Y:S01]  /*15860*/  FFMA.FTZ R156, R156, UR38, -R6.reuse ;  /* 0x000000269c9c7c23 */ /* 0x100fe20008010806 */
[----:B------:R-:W-:Y:S01]  /*15870*/  FSEL R153, R153, -INF , !P3 ;  /* 0xff80000099997808 */ /* 0x000fe20005800000 */
[----:B------:R-:W0:Y:S01]  /*15880*/  MUFU.EX2 R20, R20 ;  /* 0x0000001400147308 */ /* 0x000e220000000800 */
[----:B------:R-:W-:Y:S01]  /*15890*/  ISETP.GT.AND P3, PT, R182, 0x11, P2 ;  /* 0x00000011b600780c */ /* 0x000fe20001764270 */
[--C-:B------:R-:W-:Y:S01]  /*158a0*/  FFMA.FTZ R158, R158, UR38, -R6.reuse ;  /* 0x000000269e9e7c23 */ /* 0x100fe20008010806 */
[----:B------:R-:W-:Y:S01]  /*158b0*/  FMNMX.FTZ R15, R153, R15, !PT ;  /* 0x0000000f990f7209 */ /* 0x000fe20007810000 */
[--C-:B------:R-:W-:Y:S01]  /*158c0*/  FFMA.FTZ R160, R160, UR38, -R6.reuse ;  /* 0x00000026a0a07c23 */ /* 0x100fe20008010806 */
[----:B------:R-:W-:Y:S01]  /*158d0*/  ISETP.LT.OR P3, PT, R181, 0x12, P3 ;  /* 0x00000012b500780c */ /* 0x000fe20001f61670 */
[--C-:B------:R-:W-:Y:S01]  /*158e0*/  FFMA.FTZ R162, R162, UR38, -R6.reuse ;  /* 0x00000026a2a27c23 */ /* 0x100fe20008010806 */
[----:B------:R-:W-:Y:S01]  /*158f0*/  FMNMX.FTZ R15, R155, R15, !PT ;  /* 0x0000000f9b0f7209 */ /* 0x000fe20007810000 */
[----:B------:R-:W3:Y:S01]  /*15900*/  MUFU.EX2 R152, R152 ;  /* 0x0000009800987308 */ /* 0x000ee20000000800 */
[----:B------:R-:W-:Y:S01]  /*15910*/  FSEL R157, R157, -INF , !P3 ;  /* 0xff8000009d9d7808 */ /* 0x000fe20005800000 */
[--C-:B------:R-:W-:Y:S01]  /*15920*/  FFMA.FTZ R164, R164, UR38, -R6.reuse ;  /* 0x00000026a4a47c23 */ /* 0x100fe20008010806 */
[----:B------:R-:W-:Y:S01]  /*15930*/  ISETP.GT.AND P3, PT, R182, 0x20, P2 ;  /* 0x00000020b600780c */ /* 0x000fe20001764270 */
[--C-:B------:R-:W-:Y:S01]  /*15940*/  FFMA.FTZ R166, R166, UR38, -R6.reuse ;  /* 0x00000026a6a67c23 */ /* 0x100fe20008010806 */
[----:B------:R-:W-:Y:S01]  /*15950*/  FMNMX.FTZ R15, R157, R15, !PT ;  /* 0x0000000f9d0f7209 */ /* 0x000fe20007810000 */
[----:B------:R-:W-:Y:S01]  /*15960*/  FFMA.FTZ R168, R168, UR38, -R6 ;  /* 0x00000026a8a87c23 */ /* 0x000fe20008010806 */
[----:B------:R-:W-:Y:S01]  /*15970*/  ISETP.LT.OR P3, PT, R181, 0x21, P3 ;  /* 0x00000021b500780c */ /* 0x000fe20001f61670 */
[----:B------:R-:W4:Y:S01]  /*15980*/  MUFU.EX2 R154, R154 ;  /* 0x0000009a009a7308 */ /* 0x000f220000000800 */
[----:B------:R-:W-:Y:S01]  /*15990*/  FMNMX.FTZ R15, R159, R15, !PT ;  /* 0x0000000f9f0f7209 */ /* 0x000fe20007810000 */
[----:B0-----:R-:W-:Y:S01]  /*159a0*/  FFMA.FTZ R3, R13, R3, R20 ;  /* 0x000000030d037223 */ /* 0x001fe20000010014 */
[----:B------:R-:W-:Y:S01]  /*159b0*/  FSEL R163, R163, -INF , !P3 ;  /* 0xff800000a3a37808 */ /* 0x000fe20005800000 */
[--C-:B------:R-:W-:Y:S01]  /*159c0*/  FFMA.FTZ R170, R170, UR38, -R6.reuse ;  /* 0x00000026aaaa7c23 */ /* 0x100fe20008010806 */
[----:B------:R-:W-:Y:S01]  /*159d0*/  FMNMX.FTZ R15, R161, R15, !PT ;  /* 0x0000000fa10f7209 */ /* 0x000fe20007810000 */
[--C-:B------:R-:W-:Y:S01]  /*159e0*/  FFMA.FTZ R172, R172, UR38, -R6.reuse ;  /* 0x00000026acac7c23 */ /* 0x100fe20008010806 */
[----:B------:R-:W-:Y:S01]  /*159f0*/  ISETP.GT.AND P3, PT, R182, 0x29, P2 ;  /* 0x00000029b600780c */ /* 0x000fe20001764270 */
[----:B------:R-:W0:Y:S01]  /*15a00*/  MUFU.EX2 R156, R156 ;  /* 0x0000009c009c7308 */ /* 0x000e220000000800 */
[----:B------:R-:W-:Y:S01]  /*15a10*/  FMNMX.FTZ R15, R163, R15, !PT ;  /* 0x0000000fa30f7209 */ /* 0x000fe20007810000 */
[----:B---3--:R-:W-:Y:S01]  /*15a20*/  FADD.FTZ R3, R152, R3 ;  /* 0x0000000398037221 */ /* 0x008fe20000010000 */
[----:B------:R-:W-:Y:S01]  /*15a30*/  ISETP.LT.OR P3, PT, R181, 0x2a, P3 ;  /* 0x0000002ab500780c */ /* 0x000fe20001f61670 */
[--C-:B------:R-:W-:Y:S01]  /*15a40*/  FFMA.FTZ R174, R174, UR38, -R6.reuse ;  /* 0x00000026aeae7c23 */ /* 0x100fe20008010806 */
[----:B------:R-:W-:Y:S01]  /*15a50*/  FMNMX.FTZ R15, R165, R15, !PT ;  /* 0x0000000fa50f7209 */ /* 0x000fe20007810000 */
[--C-:B------:R-:W-:Y:S01]  /*15a60*/  FFMA.FTZ R176, R176, UR38, -R6.reuse ;  /* 0x00000026b0b07c23 */ /* 0x100fe20008010806 */
[----:B------:R-:W-:Y:S01]  /*15a70*/  FSEL R169, R169, -INF , !P3 ;  /* 0xff800000a9a97808 */ /* 0x000fe20005800000 */
[----:B------:R-:W3:Y:S01]  /*15a80*/  MUFU.EX2 R158, R158 ;  /* 0x0000009e009e7308 */ /* 0x000ee20000000800 */
[----:B------:R-:W-:Y:S01]  /*15a90*/  FMNMX.FTZ R15, R167, R15, !PT ;  /* 0x0000000fa70f7209 */ /* 0x000fe20007810000 */
[----:B----4-:R-:W-:Y:S01]  /*15aa0*/  FADD.FTZ R3, R154, R3 ;  /* 0x000000039a037221 */ /* 0x010fe20000010000 */
[----:B------:R-:W-:Y:S01]  /*15ab0*/  ISETP.GT.AND P3, PT, R182, 0x38, P2 ;  /* 0x00000038b600780c */ /* 0x000fe20001764270 */
[--C-:B------:R-:W-:Y:S01]  /*15ac0*/  FFMA.FTZ R179, R179, UR38, -R6.reuse ;  /* 0x00000026b3b37c23 */ /* 0x100fe20008010806 */
[----:B------:R-:W-:Y:S01]  /*15ad0*/  FMNMX.FTZ R15, R169, R15, !PT ;  /* 0x0000000fa90f7209 */ /* 0x000fe20007810000 */
[----:B------:R-:W-:Y:S01]  /*15ae0*/  FFMA.FTZ R6, R180, UR38, -R6 ;  /* 0x00000026b4067c23 */ /* 0x000fe20008010806 */
[----:B------:R-:W-:Y:S01]  /*15af0*/  ISETP.GT.AND P2, PT, R182, 0x39, P2 ;  /* 0x00000039b600780c */ /* 0x000fe20001744270 */
[----:B------:R-:W4:Y:S01]  /*15b00*/  MUFU.EX2 R160, R160 ;  /* 0x000000a000a07308 */ /* 0x000f220000000800 */
[----:B------:R-:W-:Y:S01]  /*15b10*/  ISETP.LT.OR P3, PT, R181, 0x39, P3 ;  /* 0x00000039b500780c */ /* 0x000fe20001f61670 */
[----:B0-----:R-:W-:Y:S01]  /*15b20*/  FADD.FTZ R3, R156, R3 ;  /* 0x000000039c037221 */ /* 0x001fe20000010000 */
[----:B------:R-:W-:Y:S01]  /*15b30*/  FMNMX.FTZ R15, R171, R15, !PT ;  /* 0x0000000fab0f7209 */ /* 0x000fe20007810000 */
[-C--:B------:R-:W-:Y:S01]  /*15b40*/  FMUL.FTZ R24, R24, R13.reuse ;  /* 0x0000000d18187220 */ /* 0x080fe20000410000 */
[----:B------:R-:W-:Y:S01]  /*15b50*/  ISETP.LT.OR P2, PT, R181, 0x3a, P2 ;  /* 0x0000003ab500780c */ /* 0x000fe20001741670 */
[----:B------:R-:W-:Y:S01]  /*15b60*/  FMUL.FTZ R25, R25, R13 ;  /* 0x0000000d19197220 */ /* 0x000fe20000410000 */
[----:B------:R-:W-:Y:S01]  /*15b70*/  FSEL R175, R175, -INF , !P3 ;  /* 0xff800000afaf7808 */ /* 0x000fe20005800000 */
[----:B------:R-:W0:Y:S01]  /*15b80*/  MUFU.EX2 R162, R162 ;  /* 0x000000a200a27308 */ /* 0x000e220000000800 */
[----:B------:R-:W-:Y:S01]  /*15b90*/  FMNMX.FTZ R15, R173, R15, !PT ;  /* 0x0000000fad0f7209 */ /* 0x000fe20007810000 */
[----:B---3--:R-:W-:Y:S01]  /*15ba0*/  FADD.FTZ R3, R158, R3 ;  /* 0x000000039e037221 */ /* 0x008fe20000010000 */
[----:B------:R-:W-:Y:S01]  /*15bb0*/  FSEL R177, R177, -INF , !P2 ;  /* 0xff800000b1b17808 */ /* 0x000fe20005000000 */
[----:B------:R-:W-:Y:S01]  /*15bc0*/  FMUL.FTZ R28, R28, R13 ;  /* 0x0000000d1c1c7220 */ /* 0x000fe20000410000 */
[----:B------:R-:W-:Y:S01]  /*15bd0*/  FMNMX.FTZ R15, R175, R15, !PT ;  /* 0x0000000faf0f7209 */ /* 0x000fe20007810000 */
[----:B------:R-:W-:Y:S01]  /*15be0*/  FMUL.FTZ R29, R29, R13 ;  /* 0x0000000d1d1d7220 */ /* 0x000fe20000410000 */
[----:B------:R-:W-:Y:S01]  /*15bf0*/  F2FP.SATFINITE.E4M3.F32.PACK_AB_MERGE_C R154, R156, R154, RZ ;  /* 0x0000009a9c9a723e */ /* 0x000fe200048070ff */
[----:B------:R-:W3:Y:S01]  /*15c00*/  MUFU.EX2 R164, R164 ;  /* 0x000000a400a47308 */ /* 0x000ee20000000800 */
[----:B------:R-:W-:Y:S01]  /*15c10*/  FMNMX.FTZ R15, R177, R15, !PT ;  /* 0x0000000fb10f7209 */ /* 0x000fe20007810000 */
[----:B----4-:R-:W-:Y:S01]  /*15c20*/  FADD.FTZ R3, R160, R3 ;  /* 0x00000003a0037221 */ /* 0x010fe20000010000 */
[----:B------:R-:W-:Y:S01]  /*15c30*/  F2FP.SATFINITE.E4M3.F32.PACK_AB_MERGE_C R152, R152, R20, R154 ;  /* 0x000000149898723e */ /* 0x000fe2000480709a */
[-C--:B------:R-:W-:Y:S01]  /*15c40*/  FMUL.FTZ R32, R32, R13.reuse ;  /* 0x0000000d20207220 */ /* 0x080fe20000410000 */
[-C--:B------:R-:W-:Y:S01]  /*15c50*/  FMUL.FTZ R33, R33, R13.reuse ;  /* 0x0000000d21217220 */ /* 0x080fe20000410000 */
[----:B------:R-:W4:Y:S01]  /*15c60*/  SHFL.BFLY PT, R20, R15, 0x2, 0x1f ;  /* 0x0c401f000f147f89 */ /* 0x000f2200000e0000 */
[----:B------:R-:W-:Y:S01]  /*15c70*/  FMUL.FTZ R36, R36, R13 ;  /* 0x0000000d24247220 */ /* 0x000fe20000410000 */
[----:B------:R-:W5:Y:S01]  /*15c80*/  MUFU.EX2 R166, R166 ;  /* 0x000000a600a67308 */ /* 0x000f620000000800 */
        /* <DEDUP_REMOVED lines=13> */
[----:B------:R-:W-:Y:S01]  /*15d60*/  F2FP.SATFINITE.E4M3.F32.PACK_AB_MERGE_C R154, R160, R158, R154 ;  /* 0x0000009ea09a723e */ /* 0x000fe2000480709a */
[----:B------:R-:W-:Y:S01]  /*15d70*/  FMUL.FTZ R56, R56, R13 ;  /* 0x0000000d38387220 */ /* 0x000fe20000410000 */
[----:B------:R-:W3:Y:S01]  /*15d80*/  MUFU.EX2 R170, R170 ;  /* 0x000000aa00aa7308 */ /* 0x000ee20000000800 */
[----:B-----5:R-:W-:-:S01]  /*15d90*/  FADD.FTZ R3, R166, R3 ;  /* 0x00000003a6037221 */ /* 0x020fc20000010000 */
[-C--:B------:R-:W-:Y:S01]  /*15da0*/  FMUL.FTZ R57, R57, R13.reuse ;  /* 0x0000000d39397220 */ /* 0x080fe20000410000 */
[-C--:B------:R-:W-:Y:S01]  /*15db0*/  FMUL.FTZ R60, R60, R13.reuse ;  /* 0x0000000d3c3c7220 */ /* 0x080fe20000410000 */
[-C--:B------:R-:W-:Y:S01]  /*15dc0*/  FMUL.FTZ R61, R61, R13.reuse ;  /* 0x0000000d3d3d7220 */ /* 0x080fe20000410000 */
[-C--:B------:R-:W-:Y:S01]  /*15dd0*/  FMUL.FTZ R64, R64, R13.reuse ;  /* 0x0000000d40407220 */ /* 0x080fe20000410000 */
[----:B----4-:R-:W-:Y:S01]  /*15de0*/  FMNMX.FTZ R20, R15, R20, !PT ;  /* 0x000000140f147209 */ /* 0x010fe20007810000 */
[----:B------:R-:W-:Y:S01]  /*15df0*/  FMUL.FTZ R65, R65, R13 ;  /* 0x0000000d41417220 */ /* 0x000fe20000410000 */
[----:B------:R-:W4:Y:S01]  /*15e00*/  MUFU.EX2 R172, R172 ;  /* 0x000000ac00ac7308 */ /* 0x000f220000000800 */
        /* <DEDUP_REMOVED lines=16> */
[----:B----4-:R-:W-:-:S01]  /*15f10*/  FADD.FTZ R3, R172, R3 ;  /* 0x00000003ac037221 */ /* 0x010fc20000010000 */
[----:B------:R-:W-:Y:S01]  /*15f20*/  F2FP.SATFINITE.E4M3.F32.PACK_AB_MERGE_C R156, R172, R170, RZ ;  /* 0x000000aaac9c723e */ /* 0x000fe200048070ff */
[-C--:B------:R-:W-:Y:S01]  /*15f30*/  FMUL.FTZ R92, R92, R13.reuse ;  /* 0x0000000d5c5c7220 */ /* 0x080fe20000410000 */
[-C--:B------:R-:W-:Y:S01]  /*15f40*/  FMUL.FTZ R93, R93, R13.reuse ;  /* 0x0000000d5d5d7220 */ /* 0x080fe20000410000 */
[-C--:B------:R-:W-:Y:S01]  /*15f50*/  FMUL.FTZ R96, R96, R13.reuse ;  /* 0x0000000d60607220 */ /* 0x080fe20000410000 */
[----:B------:R-:W-:Y:S01]  /*15f60*/  F2FP.SATFINITE.E4M3.F32.PACK_AB_MERGE_C R156, R168, R166, R156 ;  /* 0x000000a6a89c723e */ /* 0x000fe2000480709c */
[----:B------:R-:W-:Y:S01]  /*15f70*/  FMUL.FTZ R97, R97, R13 ;  /* 0x0000000d61617220 */ /* 0x000fe20000410000 */
[----:B------:R4:W-:Y:S01]  /*15f80*/  MUFU.EX2 R15, R6 ;  /* 0x00000006000f7308 */ /* 0x0009e20000000800 */
        /* <DEDUP_REMOVED lines=8> */
[----:B----4-:R-:W4:Y:S01]  /*16010*/  SHFL.BFLY PT, R6, R20, 0x1, 0x1f ;  /* 0x0c201f0014067f89 */ /* 0x010f2200000e0000 */
[----:B---3--:R-:W-:-:S01]  /*16020*/  FADD.FTZ R3, R176, R3 ;  /* 0x00000003b0037221 */ /* 0x008fc20000010000 */
        /* <DEDUP_REMOVED lines=14> */
[----:B0-----:R-:W-:Y:S01]  /*16110*/  FADD.FTZ R3, R179, R3 ;  /* 0x00000003b3037221 */ /* 0x001fe20000010000 */
[-C--:B------:R-:W-:Y:S01]  /*16120*/  FMUL.FTZ R140, R140, R13.reuse ;  /* 0x0000000d8c8c7220 */ /* 0x080fe20000410000 */
[-C--:B------:R-:W-:Y:S01]  /*16130*/  FMUL.FTZ R141, R141, R13.reuse ;  /* 0x0000000d8d8d7220 */ /* 0x080fe20000410000 */
[----:B------:R-:W-:Y:S01]  /*16140*/  FMUL.FTZ R144, R144, R13 ;  /* 0x0000000d90907220 */ /* 0x000fe20000410000 */
[C---:B------:R-:W-:Y:S01]  /*16150*/  FADD.FTZ R3, R15.reuse, R3 ;  /* 0x000000030f037221 */ /* 0x040fe20000010000 */
[----:B------:R-:W-:Y:S01]  /*16160*/  F2FP.SATFINITE.E4M3.F32.PACK_AB_MERGE_C R15, R15, R179, RZ ;  /* 0x000000b30f0f723e */ /* 0x000fe200048070ff */
[-C--:B------:R-:W-:Y:S01]  /*16170*/  FMUL.FTZ R145, R145, R13.reuse ;  /* 0x0000000d91917220 */ /* 0x080fe20000410000 */
[-C--:B------:R-:W-:Y:S01]  /*16180*/  FMUL.FTZ R148, R148, R13.reuse ;  /* 0x0000000d94947220 */ /* 0x080fe20000410000 */
[----:B----4-:R-:W-:Y:S01]  /*16190*/  FMNMX.FTZ R20, R20, R6, !PT ;  /* 0x0000000614147209 */ /* 0x010fe20007810000 */
[----:B------:R-:W-:Y:S01]  /*161a0*/  FMUL.FTZ R149, R149, R13 ;  /* 0x0000000d95957220 */ /* 0x000fe20000410000 */
[----:B------:R-:W-:Y:S01]  /*161b0*/  F2FP.SATFINITE.E4M3.F32.PACK_AB_MERGE_C R158, R176, R174, R15 ;  /* 0x000000aeb09e723e */ /* 0x000fe2000480700f */
[----:B------:R-:W-:Y:S01]  /*161c0*/  IMAD.U32 R15, RZ, RZ, UR38 ;  /* 0x00000026ff0f7e24 */ /* 0x000fe2000f8e00ff */
[----:B------:R-:W-:-:S03]  /*161d0*/  FSETP.NEU.FTZ.AND P2, PT, R20, -INF , PT ;  /* 0xff8000001400780b */ /* 0x000fc60003f5d000 */
[C---:B------:R-:W-:Y:S01]  /*161e0*/  FFMA.FTZ R6, R20.reuse, R15, -8 ;  /* 0xc100000014067423 */ /* 0x040fe2000001000f */
[----:B------:R-:W-:-:S04]  /*161f0*/  FSEL R162, R20, RZ, P2 ;  /* 0x000000ff14a27208 */ /* 0x000fc80001000000 */
[----:B------:R-:W-:Y:S01]  /*16200*/  FSEL R6, R6, RZ, P2 ;  /* 0x000000ff06067208 */ /* 0x000fe20001000000 */
[----:B------:R-:W-:-:S04]  /*16210*/  FADD.FTZ R162, -R162, R7 ;  /* 0x00000007a2a27221 */ /* 0x000fc80000010100 */
[--C-:B------:R-:W-:Y:S01]  /*16220*/  FFMA.FTZ R11, R11, UR38, -R6.reuse ;  /* 0x000000260b0b7c23 */ /* 0x100fe20008010806 */
[----:B------:R-:W-:Y:S01]  /*16230*/  FMUL.FTZ R162, R162, UR38 ;  /* 0x00000026a2a27c20 */ /* 0x000fe20008410000 */
        /* <DEDUP_REMOVED lines=14> */
[----:B------:R-:W-:-:S06]  /*16320*/  FFMA.FTZ R175, R175, UR38, -R6 ;  /* 0x00000026afaf7c23 */ /* 0x000fcc0008010806 */
[----:B------:R-:W3:Y:S08]  /*16330*/  MUFU.EX2 R14, R14 ;  /* 0x0000000e000e7308 */ /* 0x000ef00000000800 */
[----:B------:R-:W4:Y:S01]  /*16340*/  MUFU.EX2 R15, R15 ;  /* 0x0000000f000f7308 */ /* 0x000f220000000800 */
        /* <DEDUP_REMOVED lines=9> */
[----:B------:R-:W-:Y:S01]  /*163e0*/  FFMA.FTZ R21, R169, UR38, -R6 ;  /* 0x00000026a9157c23 */ /* 0x000fe20008010806 */
[-C--:B------:R-:W-:Y:S01]  /*163f0*/  FMUL.FTZ R38, R38, R162.reuse ;  /* 0x000000a226267220 */ /* 0x080fe20000410000 */
[-C--:B------:R-:W-:Y:S01]  /*16400*/  FMUL.FTZ R39, R39, R162.reuse ;  /* 0x000000a227277220 */ /* 0x080fe20000410000 */
[-C--:B------:R-:W-:Y:S01]  /*16410*/  FMUL.FTZ R42, R42, R162.reuse ;  /* 0x000000a22a2a7220 */ /* 0x080fe20000410000 */
[-C--:B------:R-:W-:Y:S01]  /*16420*/  FMUL.FTZ R43, R43, R162.reuse ;  /* 0x000000a22b2b7220 */ /* 0x080fe20000410000 */
[----:B------:R-:W-:Y:S01]  /*16430*/  FMUL.FTZ R46, R46, R162 ;  /* 0x000000a22e2e7220 */ /* 0x000fe20000410000 */
        /* <DEDUP_REMOVED lines=80> */
[----:B------:R-:W4:Y:S01]  /*16940*/  MUFU.EX2 R6, R175 ;  /* 0x000000af00067308 */ /* 0x000f220000000800 */
[----:B0-----:R-:W-:-:S07]  /*16950*/  FADD.FTZ R15, R159, R172 ;  /* 0x000000ac9f0f7221 */ /* 0x001fce0000010000 */
[----:B------:R-:W0:Y:S01]  /*16960*/  MUFU.EX2 R177, R177 ;  /* 0x000000b100b17308 */ /* 0x000e220000000800 */
[----:B---3--:R-:W-:-:S04]  /*16970*/  FADD.FTZ R15, R170, R15 ;  /* 0x0000000faa0f7221 */ /* 0x008fc80000010000 */
[----:B----4-:R-:W-:Y:S01]  /*16980*/  FADD.FTZ R0, R6, R15 ;  /* 0x0000000f06007221 */ /* 0x010fe20000010000 */
[----:B0-----:R-:W-:-:S03]  /*16990*/  F2FP.SATFINITE.E4M3.F32.PACK_AB_MERGE_C R6, R177, R6, RZ ;  /* 0x00000006b106723e */ /* 0x001fc600048070ff */
[----:B------:R-:W-:Y:S01]  /*169a0*/  FADD.FTZ R0, R177, R0 ;  /* 0x00000000b1007221 */ /* 0x000fe20000010000 */
[----:B------:R-:W-:Y:S01]  /*169b0*/  F2FP.SATFINITE.E4M3.F32.PACK_AB_MERGE_C R159, R170, R159, R6 ;  /* 0x0000009faa9f723e */ /* 0x000fe20004807006 */
[----:B------:R-:W-:Y:S06]  /*169c0*/  @!P0 BRA `(.L_x_1891) ;  /* 0x0000000000048947 */ /* 0x000fec0003800000 */
[----:B------:R-:W-:Y:S01]  /*169d0*/  BPT.TRAP 0x1 ;  /* 0x000000040000795c */ /* 0x000fe20000300000 */
.L_x_1891:
[----:B------:R0:W3:Y:S01]  /*169e0*/  SYNCS.PHASECHK.TRANS64.TRYWAIT P2, [R10+URZ+0x28450], R9 ;  /* 0x028450090a0075a7 */ /* 0x0000e2000804017f */
[----:B------:R-:W-:Y:S05]  /*169f0*/  @!P0 BRA `(.L_x_1892) ;  /* 0x0000000000048947 */ /* 0x000fea0003800000 */
[----:B------:R-:W-:Y:S01]  /*16a00*/  BPT.TRAP 0x1 ;  /* 0x000000040000795c */ /* 0x000fe20000300000 */
.L_x_1892:
[----:B------:R-:W-:Y:S01]  /*16a10*/  BSSY B0, `(.L_x_1893) ;  /* 0x0000006000007945 */ /* 0x000fe20003800000 */
[----:B------:R-:W-:Y:S01]  /*16a20*/  LEA R6, R185, UR43, 0xa ;  /* 0x0000002bb9067c11 */ /* 0x000fe2000f8e50ff */
[----:B------:R-:W-:Y:S02]  /*16a30*/  IMAD.MOV.U32 R7, RZ, RZ, -0x7fffffe0 ;  /* 0x80000020ff077424 */ /* 0x000fe400078e00ff */
[----:B---3--:R-:W-:Y:S05]  /*16a40*/  @P2 BRA `(.L_x_1894) ;  /* 0x0000000000082947 */ /* 0x008fea0003800000 */
[----:B------:R-:W3:Y:S02]  /*16a50*/  SYNCS.PHASECHK.TRANS64.TRYWAIT P2, [R10+URZ+0x28450], R9 ;  /* 0x028450090a0075a7 */ /* 0x000ee4000804017f */
[----:B---3--:R-:W-:Y:S05]  /*16a60*/  @!P2 BRA `(.L_x_1895) ;  /* 0x000001280030a947 */ /* 0x008fea0003800000 */
.L_x_1894:
[----:B------:R-:W-:Y:S05]  /*16a70*/  BSYNC B0 ;  /* 0x0000000000007941 */ /* 0x000fea0003800000 */
.L_x_1893:
[----:B------:R-:W4:Y:S01]  /*16a80*/  S2R R11, SR_TID.X ;  /* 0x00000000000b7919 */ /* 0x000f220000002100 */
[----:B------:R-:W-:Y:S05]  /*16a90*/  WARPSYNC.ALL ;  /* 0x0000000000007948 */ /* 0x000fea0003800000 */
[C---:B------:R-:W-:Y:S01]  /*16aa0*/  R2UR UR6, R6.reuse ;  /* 0x00000000060672ca */ /* 0x040fe200000e0000 */
[----:B------:R-:W-:Y:S01]  /*16ab0*/  VIADD R6, R6, 0x2 ;  /* 0x0000000206067836 */ /* 0x000fe20000000000 */
[----:B------:R-:W-:Y:S01]  /*16ac0*/  R2UR UR7, R7 ;  /* 0x00000000070772ca */ /* 0x000fe200000e0000 */
[----:B------:R-:W-:Y:S01]  /*16ad0*/  IMAD.MOV.U32 R7, RZ, RZ, -0x7fffffe0 ;  /* 0x80000020ff077424 */ /* 0x000fe200078e00ff */
[----:B----4-:R-:W-:-:S05]  /*16ae0*/  SHF.R.U32.HI R11, RZ, 0x7, R11 ;  /* 0x00000007ff0b7819 */ /* 0x010fca000001160b */
[----:B01-3--:R-:W-:-:S05]  /*16af0*/  VIADD R9, R11, 0x8 ;  /* 0x000000080b097836 */ /* 0x00bfca0000000000 */
[----:B------:R0:W-:Y:S06]  /*16b00*/  BAR.SYNC.DEFER_BLOCKING R9, 0x100 ;  /* 0x000400090000751d */ /* 0x0001ec0000010000 */
[----:B------:R-:W-:-:S06]  /*16b10*/  WARPGROUP.ARRIVE ;  /* 0x00000000000079c5 */ /* 0x000fcc0000000000 */
        /* <DEDUP_REMOVED lines=10> */
.L_x_1896:
[C---:B------:R-:W-:Y:S01]  /*16bc0*/  ISETP.GT.AND P2, PT, R5.reuse, R8, PT ;  /* 0x000000080500720c */ /* 0x040fe20003f44270 */
[----:B------:R-:W-:Y:S01]  /*16bd0*/  IMAD.U32 R7, RZ, RZ, UR39 ;  /* 0x00000027ff077e24 */ /* 0x000fe2000f8e00ff */
[----:B------:R-:W-:Y:S01]  /*16be0*/  IADD3 R10, R10, 0x28460, RZ ;  /* 0x000284600a0a7810 */ /* 0x000fe20007ffe0ff */
[----:B------:R-:W-:Y:S02]  /*16bf0*/  VIADD R5, R5, 0xffffffff ;  /* 0xffffffff05057836 */ /* 0x000fe40000000000 */
[----:B------:R-:W-:Y:S01]  /*16c00*/  IMAD.MOV.U32 R6, RZ, RZ, R12 ;  /* 0x000000ffff067224 */ /* 0x000fe200078e000c */
[----:B------:R-:W-:Y:S01]  /*16c10*/  PRMT R10, R7, 0x654, R10 ;  /* 0x00000654070a7816 */ /* 0x000fe2000000000a */
[----:B------:R-:W-:-:S03]  /*16c20*/  IMAD.MOV.U32 R7, RZ, RZ, R20 ;  /* 0x000000ffff077224 */ /* 0x000fc600078e0014 */
[----:B------:R0:W-:Y:S03]  /*16c30*/  SYNCS.ARRIVE.TRANS64.RED.A1T0 RZ, [R10+URZ], RZ ;  /* 0x000000ff0aff79a7 */ /* 0x0001e6000810043f */
[----:B------:R-:W-:Y:S05]  /*16c40*/  @P2 BRA `(.L_x_1897) ;  /* 0xffffffd400a42947 */ /* 0x000fea000383ffff */
[----:B------:R-:W-:Y:S02]  /*16c50*/  IMAD.MOV.U32 R7, RZ, RZ, R20 ;  /* 0x000000ffff077224 */ /* 0x000fe400078e0014 */
[----:B------:R-:W-:-:S07]  /*16c60*/  IMAD.MOV.U32 R6, RZ, RZ, R12 ;  /* 0x000000ffff067224 */ /* 0x000fce00078e000c */
.L_x_1877:
[----:B------:R-:W1:Y:S01]  /*16c70*/  LDC R8, c[0x0][0x448] ;  /* 0x00011200ff087b82 */ /* 0x000e620000000800 */
[----:B------:R-:W-:Y:S01]  /*16c80*/  IADD3 R11, R192, 0x1, -R190 ;  /* 0x00000001c00b7810 */ /* 0x000fe20007ffe8be */
[----:B------:R-:W-:-:S06]  /*16c90*/  ULDC UR4, c[0x0][0x9dc] ;  /* 0x0002770000047ab9 */ /* 0x000fcc0000000800 */
[----:B------:R-:W3:Y:S01]  /*16ca0*/  LDC R12, c[0x0][0x9e4] ;  /* 0x00027900ff0c7b82 */ /* 0x000ee20000000800 */
[----:B-1----:R-:W-:Y:S02]  /*16cb0*/  ISETP.NE.AND P4, PT, R8, 0x1, PT ;  /* 0x000000010800780c */ /* 0x002fe40003f85270 */
[----:B------:R-:W-:Y:S02]  /*16cc0*/  IADD3 R8, R202, 0x7f, RZ ;  /* 0x0000007fca087810 */ /* 0x000fe40007ffe0ff */
[----:B---3--:R-:W-:-:S09]  /*16cd0*/  ISETP.GE.AND P5, PT, R12, 0x1, PT ;  /* 0x000000010c00780c */ /* 0x008fd20003fa6270 */
[----:B------:R-:W1:Y:S08]  /*16ce0*/  @P4 LDC R9, c[0x0][0x44c] ;  /* 0x00011300ff094b82 */ /* 0x000e700000000800 */
[----:B0-----:R-:W0:Y:S01]  /*16cf0*/  @P4 LDC R10, c[0x0][0x450] ;  /* 0x00011400ff0a4b82 */ /* 0x001e220000000800 */
[----:B-1----:R-:W-:-:S05]  /*16d00*/  @P4 IMAD.HI.U32 R9, R8, R9, RZ ;  /* 0x0000000908094227 */ /* 0x002fca00078e00ff */
[----:B0-----:R-:W-:-:S05]  /*16d10*/  @P4 SHF.R.U32.HI R8, RZ, R10, R9 ;  /* 0x0000000aff084219 */ /* 0x001fca0000011609 */
[----:B------:R-:W-:-:S04]  /*16d20*/  IMAD.IADD R8, R11, 0x1, R8 ;  /* 0x000000010b087824 */ /* 0x000fc800078e0208 */
[----:B------:R-:W-:Y:S01]  /*16d30*/  VIADD R10, R8, -UR4 ;  /* 0x80000004080a7c36 */ /* 0x000fe20008000000 */
[----:B------:R-:W-:Y:S06]  /*16d40*/  @!P5 BRA `(.L_x_1898) ;  /* 0x000000000048d947 */ /* 0x000fec0003800000 */
[----:B------:R-:W-:Y:S01]  /*16d50*/  IMAD.MOV.U32 R11, RZ, RZ, R8 ;  /* 0x000000ffff0b7224 */ /* 0x000fe200078e0008 */
[----:B------:R-:W-:Y:S04]  /*16d60*/  BSSY B0, `(.L_x_1899) ;  /* 0x000000e000007945 */ /* 0x000fe80003800000 */
[----:B------:R-:W-:-:S13]  /*16d70*/  ISETP.GT.AND P1, PT, R11, -0x1, PT ;  /* 0xffffffff0b00780c */ /* 0x000fda0003f24270 */
        /* <DEDUP_REMOVED lines=8> */
.L_x_1900:
[----:B------:R-:W-:-:S13]  /*16e00*/  ISETP.NE.AND P1, PT, R12, 0x1, PT ;  /* 0x000000010c00780c */ /* 0x000fda0003f25270 */
[----:B------:R-:W0:Y:S02]  /*16e10*/  @P1 LDC.64 R8, c[0x0][0x9e8] ;  /* 0x00027a00ff081b82 */ /* 0x000e240000000a00 */
[----:B0-----:R-:W-:-:S05]  /*16e20*/  @P1 IMAD.HI.U32 R8, R11, R8, RZ ;  /* 0x000000080b081227 */ /* 0x001fca00078e00ff */
[----:B------:R-:W-:-:S07]  /*16e30*/  @P1 SHF.R.U32.HI R11, RZ, R9, R8 ;  /* 0x00000009ff0b1219 */ /* 0x000fce0000011608 */
.L_x_1901:
[----:B------:R-:W-:Y:S05]  /*16e40*/  BSYNC B0 ;  /* 0x0000000000007941 */ /* 0x000fea0003800000 */
.L_x_1899:
[----:B------:R-:W-:-:S05]  /*16e50*/  IMAD R11, R11, R12, RZ ;  /* 0x0000000c0b0b7224 */ /* 0x000fca00078e02ff */
[----:B------:R-:W-:-:S07]  /*16e60*/  VIMNMX R10, R10, R11, !PT ;  /* 0x0000000b0a0a7248 */ /* 0x000fce0007fe0100 */
.L_x_1898:
[----:B------:R-:W-:-:S05]  /*16e70*/  VIADD R10, R10, 0x3f ;  /* 0x0000003f0a0a7836 */ /* 0x000fca0000000000 */
[----:B------:R-:W-:-:S04]  /*16e80*/  SHF.R.S32.HI R9, RZ, 0x1f, R10 ;  /* 0x0000001fff097819 */ /* 0x000fc8000001140a */
[----:B------:R-:W-:-:S04]  /*16e90*/  LEA.HI R9, R9, R10, RZ, 0x6 ;  /* 0x0000000a09097211 */ /* 0x000fc800078f30ff */
[----:B------:R-:W-:-:S04]  /*16ea0*/  SHF.R.S32.HI R9, RZ, 0x6, R9 ;  /* 0x00000006ff097819 */ /* 0x000fc80000011409 */
[----:B------:R-:W-:-:S04]  /*16eb0*/  VIMNMX R8, R208, R9, !PT ;  /* 0x00000009d0087248 */ /* 0x000fc80007fe0100 */
[----:B------:R-:W-:-:S13]  /*16ec0*/  ISETP.GE.AND P1, PT, R5, R8, PT ;  /* 0x000000080500720c */ /* 0x000fda0003f26270 */
[----:B------:R-:W-:Y:S05]  /*16ed0*/  @!P1 BRA `(.L_x_1902) ;  /* 0x0000001c00cc9947 */ /* 0x000fea0003800000 */
[----:B------:R-:W-:Y:S01]  /*16ee0*/  IMAD.MOV.U32 R11, RZ, RZ, R7 ;  /* 0x000000ffff0b7224 */ /* 0x000fe200078e0007 */
[----:B------:R-:W-:Y:S01]  /*16ef0*/  MOV R9, R5 ;  /* 0x0000000500097202 */ /* 0x000fe20000000f00 */
[----:B------:R-:W-:-:S07]  /*16f00*/  IMAD.MOV.U32 R13, RZ, RZ, R6 ;  /* 0x000000ffff0d7224 */ /* 0x000fce00078e0006 */
.L_x_1914:
[----:B------:R-:W-:Y:S01]  /*16f10*/  VIADD R185, R185, 0x1 ;  /* 0x00000001b9b97836 */ /* 0x000fe20000000000 */
[----:B------:R-:W-:Y:S05]  /*16f20*/  YIELD ;  /* 0x0000000000007946 */ /* 0x000fea0003800000 */
[----:B------:R-:W-:Y:S01]  /*16f30*/  ISETP.NE.AND P1, PT, R185, 0x2, PT ;  /* 0x00000002b900780c */ /* 0x000fe20003f25270 */
[----:B------:R-:W-:Y:S02]  /*16f40*/  IMAD.MOV.U32 R7, RZ, RZ, R9 ;  /* 0x000000ffff077224 */ /* 0x000fe400078e0009 */
[----:B------:R-:W-:Y:S01]  /*16f50*/  VIADD R9, R9, 0xffffffff ;  /* 0xffffffff09097836 */ /* 0x000fe20000000000 */
[----:B------:R-:W-:-:S02]  /*16f60*/  SEL R10, R185, RZ, P1 ;  /* 0x000000ffb90a7207 */ /* 0x000fc40000800000 */
[----:B------:R-:W-:Y:S02]  /*16f70*/  SEL R5, RZ, 0x1, P1 ;  /* 0x00000001ff057807 */ /* 0x000fe40000800000 */
[----:B------:R-:W-:Y:S01]  /*16f80*/  ISETP.GT.AND P1, PT, R7, R8, PT ;  /* 0x000000080700720c */ /* 0x000fe20003f24270 */
[----:B------:R-:W-:Y:S01]  /*16f90*/  IMAD.MOV.U32 R185, RZ, RZ, R10 ;  /* 0x000000ffffb97224 */ /* 0x000fe200078e000a */
[----:B------:R-:W-:Y:S01]  /*16fa0*/  LOP3.LUT R188, R188, R5, RZ, 0x3c, !PT ;  /* 0x00000005bcbc7212 */ /* 0x000fe200078e3cff */
[----:B0-----:R-:W-:Y:S10]  /*16fb0*/  @!P0 BRA `(.L_x_1903) ;  /* 0x0000000000048947 */ /* 0x001ff40003800000 */
[----:B------:R-:W-:Y:S01]  /*16fc0*/  BPT.TRAP 0x1 ;  /* 0x000000040000795c */ /* 0x000fe20000300000 */
.L_x_1903:
[----:B------:R-:W-:Y:S01]  /*16fd0*/  IMAD R12, R185, 0x8, R184 ;  /* 0x00000008b90c7824 */ /* 0x000fe200078e02b8 */
[----:B------:R-:W-:-:S04]  /*16fe0*/  SHF.L.U32 R5, R188, 0x1f, RZ ;  /* 0x0000001fbc057819 */ /* 0x000fc800000006ff */
[----:B------:R0:W1:Y:S01]  /*16ff0*/  SYNCS.PHASECHK.TRANS64.TRYWAIT P2, [R12+URZ+0x28430], R5 ;  /* 0x028430050c0075a7 */ /* 0x000062000804017f */
[----:B------:R-:W-:Y:S05]  /*17000*/  @!P0 BRA `(.L_x_1904) ;  /* 0x0000000000048947 */ /* 0x000fea0003800000 */
[----:B------:R-:W-:Y:S01]  /*17010*/  BPT.TRAP 0x1 ;  /* 0x000000040000795c */ /* 0x000fe20000300000 */
.L_x_1904:
[----:B------:R-:W-:Y:S01]  /*17020*/  LEA R6, R185, UR60, 0xa ;  /* 0x0000003cb9067c11 */ /* 0x000fe2000f8e50ff */
[----:B------:R-:W-:-:S03]  /*17030*/  IMAD.MOV.U32 R7, RZ, RZ, 0x40000040 ;  /* 0x40000040ff077424 */ /* 0x000fc600078e00ff */
[C---:B--2---:R-:W-:Y:S01]  /*17040*/  IADD3 R4, R6.reuse, 0x4, RZ ;  /* 0x0000000406047810 */ /* 0x044fe20007ffe0ff */
[----:B------:R-:W-:Y:S01]  /*17050*/  VIADD R14, R6, 0x2 ;  /* 0x00000002060e7836 */ /* 0x000fe20000000000 */
[----:B-1----:R-:W-:Y:S06]  /*17060*/  @P2 BRA `(.L_x_1905) ;  /* 0x0000000000082947 */ /* 0x002fec0003800000 */
[----:B------:R-:W1:Y:S02]  /*17070*/  SYNCS.PHASECHK.TRANS64.TRYWAIT P2, [R12+URZ+0x28430], R5 ;  /* 0x028430050c0075a7 */ /* 0x000e64000804017f */
[----:B-1----:R-:W-:Y:S05]  /*17080*/  @!P2 BRA `(.L_x_1906) ;  /* 0x0000012000bca947 */ /* 0x002fea0003800000 */
.L_x_1905:
        /* <DEDUP_REMOVED lines=15> */
[----:B------:R-:W-:Y:S01]  /*17180*/  IMAD.MOV.U32 R14, RZ, RZ, R4 ;  /* 0x000000ffff0e7224 */ /* 0x000fe200078e0004 */
[----:B------:R-:W-:Y:S01]  /*17190*/  R2UR UR11, R15 ;  /* 0x000000000f0b72ca */ /* 0x000fe200000e0000 */
[----:B------:R-:W-:Y:S01]  /*171a0*/  UMOV UR17, UR57 ;  /* 0x0000003900117c82 */ /* 0x000fe20008000000 */
[----:B------:R-:W-:Y:S01]  /*171b0*/  R2UR UR8, R198 ;  /* 0x00000000c60872ca */ /* 0x000fe200000e0000 */
[----:B------:R-:W-:Y:S01]  /*171c0*/  UMOV UR20, UR52 ;  /* 0x0000003400147c82 */ /* 0x000fe20008000000 */
[----:B------:R-:W-:Y:S01]  /*171d0*/  QGMMA.64x64x32.F32.E4M3.E4M3 R152, gdesc[UR12], RZ, !UPT, gsb0 ;  /* 0x00e000000c9879f3 */ /* 0x000fe2000c0008ff */
        /* <DEDUP_REMOVED lines=9> */
[----:B------:R-:W-:Y:S01]  /*17270*/  UMOV UR28, UR44 ;  /* 0x0000002c001c7c82 */ /* 0x000fe20008000000 */
[----:B------:R-:W-:Y:S01]  /*17280*/  R2UR UR18, R20 ;  /* 0x00000000141272ca */ /* 0x000fe200000e0000 */
[----:B------:R-:W-:Y:S01]  /*17290*/  UMOV UR29, UR45 ;  /* 0x0000002d001d7c82 */ /* 0x000fe20008000000 */
[----:B------:R-:W-:Y:S01]  /*172a0*/  R2UR UR19, R21 ;  /* 0x00000000151372ca */ /* 0x000fe200000e0000 */
[----:B------:R-:W-:Y:S01]  /*172b0*/  IMAD.MOV.U32 R7, RZ, RZ, 0x40000040 ;  /* 0x40000040ff077424 */ /* 0x000fe200078e00ff */
[----:B------:R-:W-:Y:S01]  /*172c0*/  R2UR UR22, R14 ;  /* 0x000000000e1672ca */ /* 0x000fe200000e0000 */
[----:B------:R-:W-:Y:S01]  /*172d0*/  UMOV UR32, UR40 ;  /* 0x0000002800207c82 */ /* 0x000fe20008000000 */
[----:B------:R-:W-:Y:S01]  /*172e0*/  R2UR UR23, R15 ;  /* 0x000000000f1772ca */ /* 0x000fe200000e0000 */
[----:B------:R-:W-:Y:S01]  /*172f0*/  UMOV UR33, UR41 ;  /* 0x0000002900217c82 */ /* 0x000fe20008000000 */
[C---:B------:R-:W-:Y:S01]  /*17300*/  IADD3 R20, R6.reuse, 0x202, RZ ;  /* 0x0000020206147810 */ /* 0x040fe20007ffe0ff */
[----:B------:R-:W-:Y:S01]  /*17310*/  VIADD R6, R6, 0x206 ;  /* 0x0000020606067836 */ /* 0x000fe20000000000 */
[----:B------:R-:W-:Y:S01]  /*17320*/  R2UR UR27, R21 ;  /* 0x00000000151b72ca */ /* 0x000fe200000e0000 */
[----:B------:R-:W2:Y:S01]  /*17330*/  S2R R221, SR_TID.X ;  /* 0x0000000000dd7919 */ /* 0x000ea20000002100 */
[----:B------:R-:W-:-:S02]  /*17340*/  R2UR UR26, R20 ;  /* 0x00000000141a72ca */ /* 0x000fc400000e0000 */
        /* <DEDUP_REMOVED lines=29> */
.L_x_1907:
        /* <DEDUP_REMOVED lines=17> */
[----:B------:R-:W-:Y:S01]  /*17630*/  FMUL.FTZ R172, R2, R181 ;  /* 0x000000b502ac7220 */ /* 0x000fe20000410000 */
[----:B------:R-:W-:-:S04]  /*17640*/  UMOV UR38, UR55 ;  /* 0x0000003700267c82 */ /* 0x000fc80008000000 */
        /* <DEDUP_REMOVED lines=27> */
[----:B----4-:R-:W-:-:S04]  /*17800*/  FMNMX.FTZ R6, R168, R6, !PT ;  /* 0x00000006a8067209 */ /* 0x010fc80007810000 */
[----:B-----5:R-:W-:-:S04]  /*17810*/  FMNMX.FTZ R6, R169, R6, !PT ;  /* 0x00000006a9067209 */ /* 0x020fc80007810000 */
[----:B---3--:R-:W-:-:S05]  /*17820*/  FMNMX.FTZ R6, R172, R6, !PT ;  /* 0x00000006ac067209 */ /* 0x008fca0007810000 */
        /* <DEDUP_REMOVED lines=25> */
[----:B------:R-:W-:Y:S01]  /*179c0*/  FFMA.FTZ R13, R172, UR38, -R13 ;  /* 0x00000026ac0d7c23 */ /* 0x000fe2000801080d */
[----:B------:R-:W-:-:S03]  /*179d0*/  FMUL.FTZ R172, R2, R179 ;  /* 0x000000b302ac7220 */ /* 0x000fc60000410000 */
[----:B------:R-:W-:Y:S01]  /*179e0*/  MUFU.EX2 R15, R15 ;  /* 0x0000000f000f7308 */ /* 0x000fe20000000800 */
[-C--:B---3--:R-:W-:Y:S01]  /*179f0*/  FMUL.FTZ R24, R24, R173.reuse ;  /* 0x000000ad18187220 */ /* 0x088fe20000410000 */
[-C--:B------:R-:W-:Y:S01]  /*17a00*/  FMUL.FTZ R25, R25, R173.reuse ;  /* 0x000000ad19197220 */ /* 0x080fe20000410000 */
[-C--:B------:R-:W-:Y:S01]  /*17a10*/  FMUL.FTZ R28, R28, R173.reuse ;  /* 0x000000ad1c1c7220 */ /* 0x080fe20000410000 */
[-C--:B------:R-:W-:Y:S01]  /*17a20*/  FMUL.FTZ R29, R29, R173.reuse ;  /* 0x000000ad1d1d7220 */ /* 0x080fe20000410000 */
[-C--:B------:R-:W-:Y:S01]  /*17a30*/  FMUL.FTZ R32, R32, R173.reuse ;  /* 0x000000ad20207220 */ /* 0x080fe20000410000 */
[-C--:B------:R-:W-:Y:S01]  /*17a40*/  FMUL.FTZ R33, R33, R173.reuse ;  /* 0x000000ad21217220 */ /* 0x080fe20000410000 */
[----:B------:R-:W-:Y:S01]  /*17a50*/  FMUL.FTZ R36, R36, R173 ;  /* 0x000000ad24247220 */ /* 0x000fe20000410000 */
[----:B------:R-:W3:Y:S01]  /*17a60*/  MUFU.EX2 R20, R20 ;  /* 0x0000001400147308 */ /* 0x000ee20000000800 */
[----:B----4-:R-:W-:-:S01]  /*17a70*/  FFMA.FTZ R3, R173, R3, R7 ;  /* 0x00000003ad037223 */ /* 0x010fc20000010007 */
        /* <DEDUP_REMOVED lines=13> */
[----:B------:R-:W-:Y:S01]  /*17b50*/  FMUL.FTZ R61, R61, R173 ;  /* 0x000000ad3d3d7220 */ /* 0x000fe20000410000 */
[----:B------:R-:W-:Y:S01]  /*17b60*/  MUFU.TANH R172, R172 ;  /* 0x000000ac00ac7308 */ /* 0x000fe20000002400 */
[----:B---3--:R-:W-:Y:S01]  /*17b70*/  F2FP.SATFINITE.E4M3.F32.PACK_AB_MERGE_C R152, R20, R15, RZ ;  /* 0x0000000f1498723e */ /* 0x008fe200048070ff */
        /* <DEDUP_REMOVED lines=8> */
[----:B------:R-:W-:Y:S01]  /*17c00*/  F2FP.SATFINITE.E4M3.F32.PACK_AB_MERGE_C R152, R14, R7, R152 ;  /* 0x000000070e98723e */ /* 0x000fe20004807098 */
[C---:B------:R-:W-:Y:S01]  /*17c10*/  FMUL.FTZ R14, R2.reuse, R154 ;  /* 0x0000009a020e7220 */ /* 0x040fe20000410000 */
[----:B------:R-:W-:Y:S01]  /*17c20*/  FMUL.FTZ R154, R2, R159 ;  /* 0x0000009f029a7220 */ /* 0x000fe20000410000 */
[----:B------:R-:W-:-:S01]  /*17c30*/  FADD.FTZ R3, R15, R3 ;  /* 0x000000030f037221 */ /* 0x000fc20000010000 */
[C---:B------:R-:W-:Y:S01]  /*17c40*/  FMUL.FTZ R15, R2.reuse, R155 ;  /* 0x0000009b020f7220 */ /* 0x040fe20000410000 */
[C---:B------:R-:W-:Y:S01]  /*17c50*/  FMUL.FTZ R155, R2.reuse, R162 ;  /* 0x000000a2029b7220 */ /* 0x040fe20000410000 */
[----:B------:R-:W-:Y:S01]  /*17c60*/  FMUL.FTZ R159, R2, R166 ;  /* 0x000000a6029f7220 */ /* 0x000fe20000410000 */
[----:B------:R-:W4:Y:S01]  /*17c70*/  MUFU.TANH R14, R14 ;  /* 0x0000000e000e7308 */ /* 0x000f220000002400 */
[----:B------:R-:W-:-:S01]  /*17c80*/  FADD.FTZ R3, R20, R3 ;  /* 0x0000000314037221 */ /* 0x000fc20000010000 */
[C---:B------:R-:W-:Y:S01]  /*17c90*/  FMUL.FTZ R20, R2.reuse, R158 ;  /* 0x0000009e02147220 */ /* 0x040fe20000410000 */
[C---:B------:R-:W-:Y:S01]  /*17ca0*/  FMUL.FTZ R158, R2.reuse, R163 ;  /* 0x000000a3029e7220 */ /* 0x040fe20000410000 */
[C---:B------:R-:W-:Y:S01]  /*17cb0*/  FMUL.FTZ R162, R2.reuse, R167 ;  /* 0x000000a702a27220 */ /* 0x040fe20000410000 */
[C---:B------:R-:W-:Y:S01]  /*17cc0*/  FMUL.FTZ R163, R2.reuse, R170 ;  /* 0x000000aa02a37220 */ /* 0x040fe20000410000 */
[C---:B------:R-:W-:Y:S01]  /*17cd0*/  FMUL.FTZ R166, R2.reuse, R171 ;  /* 0x000000ab02a67220 */ /* 0x040fe20000410000 */
[C---:B------:R-:W-:Y:S01]  /*17ce0*/  FMUL.FTZ R167, R2.reuse, R174 ;  /* 0x000000ae02a77220 */ /* 0x040fe20000410000 */
[----:B------:R-:W5:Y:S01]  /*17cf0*/  MUFU.TANH R15, R15 ;  /* 0x0000000f000f7308 */ /* 0x000f620000002400 */
[C---:B------:R-:W-:Y:S01]  /*17d00*/  FMUL.FTZ R170, R2.reuse, R175 ;  /* 0x000000af02aa7220 */ /* 0x040fe20000410000 */
[C---:B------:R-:W-:Y:S01]  /*17d10*/  FMUL.FTZ R171, R2.reuse, R178 ;  /* 0x000000b202ab7220 */ /* 0x040fe20000410000 */
[C---:B------:R-:W-:Y:S01]  /*17d20*/  FMUL.FTZ R174, R2.reuse, R182 ;  /* 0x000000b602ae7220 */ /* 0x040fe20000410000 */
[----:B------:R-:W-:Y:S01]  /*17d30*/  FMUL.FTZ R175, R2, R183 ;  /* 0x000000b702af7220 */ /* 0x000fe20000410000 */
[----:B---3--:R-:W-:-:S01]  /*17d40*/  FADD.FTZ R3, R21, R3 ;  /* 0x0000000315037221 */ /* 0x008fc20000010000 */
[-C--:B------:R-:W-:Y:S01]  /*17d50*/  FMUL.FTZ R76, R76, R173.reuse ;  /* 0x000000ad4c4c7220 */ /* 0x080fe20000410000 */
[----:B------:R-:W-:Y:S01]  /*17d60*/  FMUL.FTZ R77, R77, R173 ;  /* 0x000000ad4d4d7220 */ /* 0x000fe20000410000 */
[----:B------:R-:W3:Y:S01]  /*17d70*/  MUFU.TANH R20, R20 ;  /* 0x0000001400147308 */ /* 0x000ee20000002400 */
[----:B----4-:R-:W-:Y:S01]  /*17d80*/  FMNMX.FTZ R7, R14, R11, !PT ;  /* 0x0000000b0e077209 */ /* 0x010fe20007810000 */
[-C--:B------:R-:W-:Y:S01]  /*17d90*/  FMUL.FTZ R80, R80, R173.reuse ;  /* 0x000000ad50507220 */ /* 0x080fe20000410000 */
[-C--:B------:R-:W-:Y:S01]  /*17da0*/  FMUL.FTZ R81, R81, R173.reuse ;  /* 0x000000ad51517220 */ /* 0x080fe20000410000 */
[-C--:B------:R-:W-:Y:S01]  /*17db0*/  FMUL.FTZ R84, R84, R173.reuse ;  /* 0x000000ad54547220 */ /* 0x080fe20000410000 */
[-C--:B------:R-:W-:Y:S01]  /*17dc0*/  FMUL.FTZ R85, R85, R173.reuse ;  /* 0x000000ad55557220 */ /* 0x080fe20000410000 */
[-C--:B------:R-:W-:Y:S01]  /*17dd0*/  FMUL.FTZ R88, R88, R173.reuse ;  /* 0x000000ad58587220 */ /* 0x080fe20000410000 */
[----:B------:R-:W-:Y:S01]  /*17de0*/  FMUL.FTZ R89, R89, R173 ;  /* 0x000000ad59597220 */ /* 0x000fe20000410000 */
        /* <DEDUP_REMOVED lines=54> */
[----:B------:R-:W-:-:S03]  /*18150*/  FMNMX.FTZ R7, R172, R7, !PT ;  /* 0x00000007ac077209 */ /* 0x000fc60007810000 */
[----:B------:R4:W-:Y:S01]  /*18160*/  MUFU.EX2 R178, R153 ;  /* 0x0000009900b27308 */ /* 0x0009e20000000800 */
[----:B-----5:R-:W-:-:S07]  /*18170*/  FMNMX.FTZ R7, R174, R7, !PT ;  /* 0x00000007ae077209 */ /* 0x020fce0007810000 */
[----:B------:R-:W5:Y:S01]  /*18180*/  MUFU.EX2 R176, R176 ;  /* 0x000000b000b07308 */ /* 0x000f620000000800 */
[----:B---3--:R-:W-:Y:S01]  /*18190*/  FMNMX.FTZ R177, R175, R7, !PT ;  /* 0x00000007afb17209 */ /* 0x008fe20007810000 */
[----:B----4-:R-:W-:-:S04]  /*181a0*/  IMAD.U32 R153, RZ, RZ, UR38 ;  /* 0x00000026ff997e24 */ /* 0x010fc8000f8e00ff */
[----:B------:R-:W3:Y:S02]  /*181b0*/  SHFL.BFLY PT, R7, R177, 0x2, 0x1f ;  /* 0x0c401f00b1077f89 */ /* 0x000ee400000e0000 */
[----:B------:R-:W4:Y:S08]  /*181c0*/  MUFU.EX2 R156, R156 ;  /* 0x0000009c009c7308 */ /* 0x000f300000000800 */
[----:B------:R-:W0:Y:S01]  /*181d0*/  MUFU.EX2 R157, R157 ;  /* 0x0000009d009d7308 */ /* 0x000e220000000800 */
[----:B-----5:R-:W-:-:S04]  /*181e0*/  FADD.FTZ R3, R176, R3 ;  /* 0x00000003b0037221 */ /* 0x020fc80000010000 */
[----:B------:R-:W-:-:S03]  /*181f0*/  FADD.FTZ R3, R178, R3 ;  /* 0x00000003b2037221 */ /* 0x000fc60000010000 */
[----:B------:R-:W-:Y:S01]  /*18200*/  MUFU.EX2 R160, R160 ;  /* 0x000000a000a07308 */ /* 0x000fe20000000800 */
[----:B----4-:R-:W-:-:S01]  /*18210*/  FADD.FTZ R3, R156, R3 ;  /* 0x000000039c037221 */ /* 0x010fc20000010000 */
[----:B------:R-:W-:Y:S02]  /*18220*/  F2FP.SATFINITE.E4M3.F32.PACK_AB_MERGE_C R156, R156, R178, RZ ;  /* 0x000000b29c9c723e */ /* 0x000fe400048070ff */
[----:B---3--:R-:W-:-:S04]  /*18230*/  FMNMX.FTZ R177, R177, R7, !PT ;  /* 0x00000007b1b17209 */ /* 0x008fc80007810000 */
[----:B------:R-:W-:Y:S01]  /*18240*/  MUFU.EX2 R161, R161 ;  /* 0x000000a100a17308 */ /* 0x000fe20000000800 */
[----:B0-----:R-:W-:-:S01]  /*18250*/  FADD.FTZ R3, R157, R3 ;  /* 0x000000039d037221 */ /* 0x001fc20000010000 */
[----:B------:R-:W0:Y:S06]  /*18260*/  SHFL.BFLY PT, R7, R177, 0x1, 0x1f ;  /* 0x0c201f00b1077f89 */ /* 0x000e2c00000e0000 */
[----:B------:R-:W-:Y:S08]  /*18270*/  MUFU.EX2 R164, R164 ;  /* 0x000000a400a47308 */ /* 0x000ff00000000800 */
[----:B------:R-:W-:Y:S08]  /*18280*/  MUFU.EX2 R165, R165 ;  /* 0x000000a500a57308 */ /* 0x000ff00000000800 */
[----:B------:R-:W-:Y:S01]  /*18290*/  MUFU.EX2 R168, R168 ;  /* 0x000000a800a87308 */ /* 0x000fe20000000800 */
[----:B0-----:R-:W-:-:S05]  /*182a0*/  FMNMX.FTZ R7, R177, R7, !PT ;  /* 0x00000007b1077209 */ /* 0x001fca0007810000 */
        /* <DEDUP_REMOVED lines=21> */
[----:B------:R-:W-:-:S04]  /*18400*/  FFMA.FTZ R11, R175, UR38, -R11 ;  /* 0x00000026af0b7c23 */ /* 0x000fc8000801080b */
[----:B------:R-:W4:Y:S01]  /*18410*/  MUFU.EX2 R15, R15 ;  /* 0x0000000f000f7308 */ /* 0x000f220000000800 */
[-C--:B0-----:R-:W-:Y:S01]  /*18420*/  FMUL.FTZ R26, R26, R159.reuse ;  /* 0x0000009f1a1a7220 */ /* 0x081fe20000410000 */
[-C--:B------:R-:W-:Y:S01]  /*18430*/  FMUL.FTZ R27, R27, R159.reuse ;  /* 0x0000009f1b1b7220 */ /* 0x080fe20000410000 */
[-C--:B------:R-:W-:Y:S01]  /*18440*/  FMUL.FTZ R30, R30, R159.reuse ;  /* 0x0000009f1e1e7220 */ /* 0x080fe20000410000 */
[-C--:B------:R-:W-:Y:S01]  /*18450*/  FMUL.FTZ R31, R31, R159.reuse ;  /* 0x0000009f1f1f7220 */ /* 0x080fe20000410000 */
[-C--:B------:R-:W-:Y:S01]  /*18460*/  FMUL.FTZ R34, R34, R159.reuse ;  /* 0x0000009f22227220 */ /* 0x080fe20000410000 */
[-C--:B------:R-:W-:Y:S01]  /*18470*/  FMUL.FTZ R35, R35, R159.reuse ;  /* 0x0000009f23237220 */ /* 0x080fe20000410000 */
[----:B------:R-:W-:Y:S01]  /*18480*/  FMUL.FTZ R38, R38, R159 ;  /* 0x0000009f26267220 */ /* 0x000fe20000410000 */
[----:B------:R-:W0:Y:S01]  /*18490*/  MUFU.EX2 R20, R20 ;  /* 0x0000001400147308 */ /* 0x000e220000000800 */
[----:B---3--:R-:W-:-:S01]  /*184a0*/  FFMA.FTZ R0, R159, R0, R14 ;  /* 0x000000009f007223 */ /* 0x008fc2000001000e */
        /* <DEDUP_REMOVED lines=25> */
[----:B------:R-:W-:Y:S01]  /*18640*/  FMUL.FTZ R75, R75, R159 ;  /* 0x0000009f4b4b7220 */ /* 0x000fe20000410000 */
[----:B------:R-:W-:Y:S01]  /*18650*/  F2FP.SATFINITE.E4M3.F32.PACK_AB_MERGE_C R154, R176, R21, R156 ;  /* 0x00000015b09a723e */ /* 0x000fe2000480709c */
[----:B------:R-:W-:Y:S01]  /*18660*/  FMUL.FTZ R78, R78, R159 ;  /* 0x0000009f4e4e7220 */ /* 0x000fe20000410000 */
[----:B------:R-:W-:Y:S01]  /*18670*/  F2FP.SATFINITE.E4M3.F32.PACK_AB_MERGE_C R153, R15, R14, R153 ;  /* 0x0000000e0f99723e */ /* 0x000fe20004807099 */
[----:B------:R-:W-:Y:S01]  /*18680*/  IMAD.U32 R15, RZ, RZ, UR39 ;  /* 0x00000027ff0f7e24 */ /* 0x000fe2000f8e00ff */
[----:B------:R-:W3:Y:S01]  /*18690*/  MUFU.EX2 R177, R177 ;  /* 0x000000b100b17308 */ /* 0x000ee20000000800 */
[----:B----4-:R-:W-:-:S01]  /*186a0*/  FADD.FTZ R0, R155, R0 ;  /* 0x000000009b007221 */ /* 0x010fc20000010000 */
[----:B------:R-:W-:Y:S01]  /*186b0*/  IADD3 R14, R12, 0x28440, RZ ;  /* 0x000284400c0e7810 */ /* 0x000fe20007ffe0ff */
[----:B------:R-:W-:Y:S01]  /*186c0*/  FMUL.FTZ R79, R79, R159 ;  /* 0x0000009f4f4f7220 */ /* 0x000fe20000410000 */
[----:B------:R-:W-:Y:S01]  /*186d0*/  F2FP.SATFINITE.E4M3.F32.PACK_AB_MERGE_C R156, R164, R161, RZ ;  /* 0x000000a1a49c723e */ /* 0x000fe200048070ff */
[-C--:B------:R-:W-:Y:S01]  /*186e0*/  FMUL.FTZ R82, R82, R159.reuse ;  /* 0x0000009f52527220 */ /* 0x080fe20000410000 */
[----:B------:R-:W-:Y:S01]  /*186f0*/  PRMT R14, R15, 0x654, R14 ;  /* 0x000006540f0e7816 */ /* 0x000fe2000000000e */
[----:B------:R-:W-:Y:S01]  /*18700*/  FMUL.FTZ R83, R83, R159 ;  /* 0x0000009f53537220 */ /* 0x000fe20000410000 */
[----:B------:R-:W4:Y:S01]  /*18710*/  MUFU.EX2 R162, R162 ;  /* 0x000000a200a27308 */ /* 0x000f220000000800 */
[----:B0-----:R-:W-:-:S01]  /*18720*/  FADD.FTZ R0, R158, R0 ;  /* 0x000000009e007221 */ /* 0x001fc20000010000 */
[----:B------:R0:W-:Y:S01]  /*18730*/  SYNCS.ARRIVE.TRANS64.RED.A1T0 RZ, [R14+URZ], RZ ;  /* 0x000000ff0eff79a7 */ /* 0x0001e2000810043f */
[-C--:B------:R-:W-:Y:S01]  /*18740*/  FMUL.FTZ R86, R86, R159.reuse ;  /* 0x0000009f56567220 */ /* 0x080fe20000410000 */
[-C--:B------:R-:W-:Y:S01]  /*18750*/  FMUL.FTZ R87, R87, R159.reuse ;  /* 0x0000009f57577220 */ /* 0x080fe20000410000 */
[-C--:B------:R-:W-:Y:S01]  /*18760*/  FMUL.FTZ R90, R90, R159.reuse ;  /* 0x0000009f5a5a7220 */ /* 0x080fe20000410000 */
[-C--:B------:R-:W-:Y:S01]  /*18770*/  FMUL.FTZ R91, R91, R159.reuse ;  /* 0x0000009f5b5b7220 */ /* 0x080fe20000410000 */
[----:B------:R-:W-:Y:S01]  /*18780*/  FMUL.FTZ R94, R94, R159 ;  /* 0x0000009f5e5e7220 */ /* 0x000fe20000410000 */
[----:B------:R-:W5:Y:S01]  /*18790*/  MUFU.EX2 R163, R163 ;  /* 0x000000a300a37308 */ /* 0x000f620000000800 */
[----:B---3--:R-:W-:-:S01]  /*187a0*/  FADD.FTZ R0, R177, R0 ;  /* 0x00000000b1007221 */ /* 0x008fc20000010000 */
[----:B0-----:R-:W-:Y:S01]  /*187b0*/  FADD.FTZ R14, R160, R3 ;  /* 0x00000003a00e7221 */ /* 0x001fe20000010000 */
[-C--:B------:R-:W-:Y:S01]  /*187c0*/  FMUL.FTZ R95, R95, R159.reuse ;  /* 0x0000009f5f5f7220 */ /* 0x080fe20000410000 */
[-C--:B------:R-:W-:Y:S01]  /*187d0*/  FMUL.FTZ R98, R98, R159.reuse ;  /* 0x0000009f62627220 */ /* 0x080fe20000410000 */
[-C--:B------:R-:W-:Y:S01]  /*187e0*/  FMUL.FTZ R99, R99, R159.reuse ;  /* 0x0000009f63637220 */ /* 0x080fe20000410000 */
[----:B------:R-:W-:Y:S01]  /*187f0*/  FADD.FTZ R15, R161, R14 ;  /* 0x0000000ea10f7221 */ /* 0x000fe20000010000 */
[----:B------:R-:W-:Y:S01]  /*18800*/  FMUL.FTZ R102, R102, R159 ;  /* 0x0000009f66667220 */ /* 0x000fe20000410000 */
[----:B------:R-:W0:Y:S01]  /*18810*/  MUFU.EX2 R166, R166 ;  /* 0x000000a600a67308 */ /* 0x000e220000000800 */
[----:B----4-:R-:W-:-:S01]  /*18820*/  FADD.FTZ R0, R162, R0 ;  /* 0x00000000a2007221 */ /* 0x010fc20000010000 */
[----:B------:R-:W-:Y:S01]  /*18830*/  F2FP.SATFINITE.E4M3.F32.PACK_AB_MERGE_C R177, R162, R177, RZ ;  /* 0x000000b1a2b1723e */ /* 0x000fe200048070ff */
[-C--:B------:R-:W-:Y:S01]  /*18840*/  FMUL.FTZ R103, R103, R159.reuse ;  /* 0x0000009f67677220 */ /* 0x080fe20000410000 */
[-C--:B------:R-:W-:Y:S01]  /*18850*/  FMUL.FTZ R106, R106, R159.reuse ;  /* 0x0000009f6a6a7220 */ /* 0x080fe20000410000 */
[----:B------:R-:W-:Y:S01]  /*18860*/  FMUL.FTZ R107, R107, R159 ;  /* 0x0000009f6b6b7220 */ /* 0x000fe20000410000 */
[----:B------:R-:W-:Y:S01]  /*18870*/  F2FP.SATFINITE.E4M3.F32.PACK_AB_MERGE_C R155, R158, R155, R177 ;  /* 0x0000009b9e9b723e */ /* 0x000fe200048070b1 */
[----:B------:R-:W-:Y:S01]  /*18880*/  FMUL.FTZ R110, R110, R159 ;  /* 0x0000009f6e6e7220 */ /* 0x000fe20000410000 */
[----:B------:R-:W3:Y:S01]  /*18890*/  MUFU.EX2 R167, R167 ;  /* 0x000000a700a77308 */ /* 0x000ee20000000800 */
[----:B-----5:R-:W-:-:S01]  /*188a0*/  FADD.FTZ R3, R163, R0 ;  /* 0x00000000a3037221 */ /* 0x020fc20000010000 */
[----:B------:R-:W-:Y:S01]  /*188b0*/  FADD.FTZ R0, R164, R15 ;  /* 0x0000000fa4007221 */ /* 0x000fe20000010000 */
[-C--:B------:R-:W-:Y:S01]  /*188c0*/  FMUL.FTZ R111, R111, R159.reuse ;  /* 0x0000009f6f6f7220 */ /* 0x080fe20000410000 */
[-C--:B------:R-:W-:Y:S01]  /*188d0*/  FMUL.FTZ R114, R114, R159.reuse ;  /* 0x0000009f72727220 */ /* 0x080fe20000410000 */
[-C--:B------:R-:W-:Y:S01]  /*188e0*/  FMUL.FTZ R115, R115, R159.reuse ;  /* 0x0000009f73737220 */ /* 0x080fe20000410000 */
[----:B------:R-:W-:Y:S01]  /*188f0*/  FADD.FTZ R15, R165, R0 ;  /* 0x00000000a50f7221 */ /* 0x000fe20000010000 */
        /* <DEDUP_REMOVED lines=18> */
[----:B----4-:R-:W-:-:S01]  /*18a20*/  FADD.FTZ R0, R170, R3 ;  /* 0x00000003aa007221 */ /* 0x010fc20000010000 */
[----:B------:R-:W-:Y:S01]  /*18a30*/  F2FP.SATFINITE.E4M3.F32.PACK_AB_MERGE_C R167, R170, R167, RZ ;  /* 0x000000a7aaa7723e */ /* 0x000fe200048070ff */
        /* <DEDUP_REMOVED lines=8> */
[----:B------:R-:W-:Y:S01]  /*18ac0*/  FMUL.FTZ R151, R151, R159 ;  /* 0x0000009f97977220 */ /* 0x000fe20000410000 */
[----:B------:R-:W-:-:S02]  /*18ad0*/  F2FP.SATFINITE.E4M3.F32.PACK_AB_MERGE_C R156, R160, R157, R156 ;  /* 0x0000009da09c723e */ /* 0x000fc4000480709c */
[----:B------:R-:W-:Y:S02]  /*18ae0*/  F2FP.SATFINITE.E4M3.F32.PACK_AB_MERGE_C R157, R166, R163, R167 ;  /* 0x000000a3a69d723e */ /* 0x000fe400048070a7 */
        /* <DEDUP_REMOVED lines=12> */
.L_x_1908:
[----:B------:R0:W3:Y:S01]  /*18bb0*/  SYNCS.PHASECHK.TRANS64.TRYWAIT P2, [R12+URZ+0x28450], R5 ;  /* 0x028450050c0075a7 */ /* 0x0000e2000804017f */
[----:B------:R-:W-:Y:S05]  /*18bc0*/  @!P0 BRA `(.L_x_1909) ;  /* 0x0000000000048947 */ /* 0x000fea0003800000 */
[----:B------:R-:W-:Y:S01]  /*18bd0*/  BPT.TRAP 0x1 ;  /* 0x000000040000795c */ /* 0x000fe20000300000 */
.L_x_1909:
[----:B------:R-:W-:Y:S01]  /*18be0*/  BSSY B0, `(.L_x_1910) ;  /* 0x0000006000007945 */ /* 0x000fe20003800000 */
[----:B------:R-:W-:Y:S01]  /*18bf0*/  LEA R10, R10, UR43, 0xa ;  /* 0x0000002b0a0a7c11 */ /* 0x000fe2000f8e50ff */
[----:B------:R-:W-:Y:S02]  /*18c00*/  IMAD.MOV.U32 R11, RZ, RZ, -0x7fffffe0 ;  /* 0x80000020ff0b7424 */ /* 0x000fe400078e00ff */
[----:B---3--:R-:W-:Y:S05]  /*18c10*/  @P2 BRA `(.L_x_1911) ;  /* 0x0000000000082947 */ /* 0x008fea0003800000 */
[----:B------:R-:W3:Y:S02]  /*18c20*/  SYNCS.PHASECHK.TRANS64.TRYWAIT P2, [R12+URZ+0x28450], R5 ;  /* 0x028450050c0075a7 */ /* 0x000ee4000804017f */
[----:B---3--:R-:W-:Y:S05]  /*18c30*/  @!P2 BRA `(.L_x_1912) ;  /* 0x0000010400e4a947 */ /* 0x008fea0003800000 */
.L_x_1911:
[----:B------:R-:W-:Y:S05]  /*18c40*/  BSYNC B0 ;  /* 0x0000000000007941 */ /* 0x000fea0003800000 */
.L_x_1910:
        /* <DEDUP_REMOVED lines=20> */
.L_x_1913:
[----:B------:R-:W-:Y:S01]  /*18d90*/  VIADD R12, R12, 0x28460 ;  /* 0x000284600c0c7836 */ /* 0x000fe20000000000 */
[----:B------:R-:W-:Y:S01]  /*18da0*/  MOV R5, UR39 ;  /* 0x0000002700057c02 */ /* 0x000fe20008000f00 */
[----:B------:R-:W-:Y:S02]  /*18db0*/  IMAD.MOV.U32 R11, RZ, RZ, R7 ;  /* 0x000000ffff0b7224 */ /* 0x000fe400078e0007 */
[----:B------:R-:W-:Y:S01]  /*18dc0*/  IMAD.MOV.U32 R13, RZ, RZ, R6 ;  /* 0x000000ffff0d7224 */ /* 0x000fe200078e0006 */
[----:B------:R-:W-:-:S04]  /*18dd0*/  PRMT R12, R5, 0x654, R12 ;  /* 0x00000654050c7816 */ /* 0x000fc8000000000c */
[----:B------:R0:W-:Y:S01]  /*18de0*/  SYNCS.ARRIVE.TRANS64.RED.A1T0 RZ, [R12+URZ], RZ ;  /* 0x000000ff0cff79a7 */ /* 0x0001e2000810043f */
[----:B------:R-:W-:Y:S05]  /*18df0*/  @P1 BRA `(.L_x_1914) ;  /* 0xffffffe000441947 */ /* 0x000fea000383ffff */
[----:B------:R-:W-:-:S07]  /*18e00*/  IMAD.MOV.U32 R5, RZ, RZ, R9 ;  /* 0x000000ffff057224 */ /* 0x000fce00078e0009 */
.L_x_1902:
[----:B------:R-:W-:-:S13]  /*18e10*/  ISETP.GE.AND P1, PT, R5, R208, PT ;  /* 0x000000d00500720c */ /* 0x000fda0003f26270 */
[----:B------:R-:W-:Y:S05]  /*18e20*/  @!P1 BRA `(.L_x_1915) ;  /* 0x0000002800589947 */ /* 0x000fea0003800000 */
[----:B------:R-:W-:Y:S02]  /*18e30*/  IMAD.MOV.U32 R9, RZ, RZ, R7 ;  /* 0x000000ffff097224 */ /* 0x000fe400078e0007 */
[----:B------:R-:W-:-:S07]  /*18e40*/  IMAD.MOV.U32 R221, RZ, RZ, R6 ;  /* 0x000000ffffdd7224 */ /* 0x000fce00078e0006 */
.L_x_1935:
[----:B------:R-:W-:Y:S01]  /*18e50*/  VIADD R185, R185, 0x1 ;  /* 0x00000001b9b97836 */ /* 0x000fe20000000000 */
[----:B------:R-:W-:Y:S05]  /*18e60*/  YIELD ;  /* 0x0000000000007946 */ /* 0x000fea0003800000 */
[----:B------:R-:W-:-:S04]  /*18e70*/  ISETP.NE.AND P1, PT, R185, 0x2, PT ;  /* 0x00000002b900780c */ /* 0x000fc80003f25270 */
[----:B------:R-:W-:Y:S02]  /*18e80*/  SEL R7, RZ, 0x1, P1 ;  /* 0x00000001ff077807 */ /* 0x000fe40000800000 */
[----:B------:R-:W-:Y:S02]  /*18e90*/  SEL R8, R185, RZ, P1 ;  /* 0x000000ffb9087207 */ /* 0x000fe40000800000 */
[----:B------:R-:W-:Y:S02]  /*18ea0*/  LOP3.LUT R188, R188, R7, RZ, 0x3c, !PT ;  /* 0x00000007bcbc7212 */ /* 0x000fe400078e3cff */
[----:B------:R-:W-:Y:S01]  /*18eb0*/  MOV R185, R8 ;  /* 0x0000000800b97202 */ /* 0x000fe20000000f00 */
[----:B-1----:R-:W-:Y:S06]  /*18ec0*/  @!P0 BRA `(.L_x_1916) ;  /* 0x0000000000048947 */ /* 0x002fec0003800000 */
[----:B------:R-:W-:Y:S01]  /*18ed0*/  BPT.TRAP 0x1 ;  /* 0x000000040000795c */ /* 0x000fe20000300000 */
.L_x_1916:
[----:B------:R-:W-:Y:S01]  /*18ee0*/  IMAD R11, R185, 0x8, R184 ;  /* 0x00000008b90b7824 */ /* 0x000fe200078e02b8 */
[----:B------:R-:W-:-:S04]  /*18ef0*/  SHF.L.U32 R10, R188, 0x1f, RZ ;  /* 0x0000001fbc0a7819 */ /* 0x000fc800000006ff */
[----:B------:R1:W3:Y:S01]  /*18f00*/  SYNCS.PHASECHK.TRANS64.TRYWAIT P1, [R11+URZ+0x28430], R10 ;  /* 0x0284300a0b0075a7 */ /* 0x0002e2000802017f */
[----:B------:R-:W-:Y:S05]  /*18f10*/  @!P0 BRA `(.L_x_1917) ;  /* 0x0000000000048947 */ /* 0x000fea0003800000 */
[----:B------:R-:W-:Y:S01]  /*18f20*/  BPT.TRAP 0x1 ;  /* 0x000000040000795c */ /* 0x000fe20000300000 */
.L_x_1917:
[----:B------:R-:W-:Y:S01]  /*18f30*/  LEA R6, R185, UR60, 0xa ;  /* 0x0000003cb9067c11 */ /* 0x000fe2000f8e50ff */
[----:B------:R-:W-:-:S04]  /*18f40*/  IMAD.MOV.U32 R7, RZ, RZ, 0x40000040 ;  /* 0x40000040ff077424 */ /* 0x000fc800078e00ff */
[C---:B0-----:R-:W-:Y:S02]  /*18f50*/  VIADD R12, R6.reuse, 0x2 ;  /* 0x00000002060c7836 */ /* 0x041fe40000000000 */
[----:B--2---:R-:W-:Y:S01]  /*18f60*/  VIADD R4, R6, 0x4 ;  /* 0x0000000406047836 */ /* 0x004fe20000000000 */
[----:B---3--:R-:W-:Y:S06]  /*18f70*/  @P1 BRA `(.L_x_1918) ;  /* 0x0000000000081947 */ /* 0x008fec0003800000 */
[----:B------:R-:W0:Y:S02]  /*18f80*/  SYNCS.PHASECHK.TRANS64.TRYWAIT P1, [R11+URZ+0x28430], R10 ;  /* 0x0284300a0b0075a7 */ /* 0x000e24000802017f */
[----:B0-----:R-:W-:Y:S05]  /*18f90*/  @!P1 BRA `(.L_x_1919) ;  /* 0x0000010400209947 */ /* 0x001fea0003800000 */
.L_x_1918:
[----:B------:R-:W-:Y:S05]  /*18fa0*/  WARPSYNC.ALL ;  /* 0x0000000000007948 */ /* 0x000fea0003800000 */
[----:B------:R-:W-:Y:S01]  /*18fb0*/  R2UR UR14, R6 ;  /* 0x00000000060e72ca */ /* 0x000fe200000e0000 */
[----:B------:R-:W-:Y:S01]  /*18fc0*/  WARPGROUP.ARRIVE ;  /* 0x00000000000079c5 */ /* 0x000fe20000000000 */
        /* <DEDUP_REMOVED lines=14> */
[----:B------:R-:W-:Y:S01]  /*190b0*/  MOV R12, R4 ;  /* 0x00000004000c7202 */ /* 0x000fe20000000f00 */
[----:B------:R-:W-:Y:S01]  /*190c0*/  UMOV UR24, UR48 ;  /* 0x0000003000187c82 */ /* 0x000fe20008000000 */
[----:B------:R-:W-:Y:S01]  /*190d0*/  R2UR UR7, R13 ;  /* 0x000000000d0772ca */ /* 0x000fe200000e0000 */
[----:B------:R-:W-:Y:S01]  /*190e0*/  QGMMA.64x64x32.F32.E4M3.E4M3 R152, gdesc[UR12], RZ, !UPT, gsb0 ;  /* 0x00e000000c9879f3 */ /* 0x000fe2000c0008ff */
[----:B------:R-:W-:Y:S01]  /*190f0*/  R2UR UR6, R12 ;  /* 0x000000000c0672ca */ /* 0x000fe200000e0000 */
[----:B------:R-:W-:Y:S01]  /*19100*/  VIADD R12, R6, 0x200 ;  /* 0x00000200060c7836 */ /* 0x000fe20000000000 */
[----:B------:R-:W-:Y:S01]  /*19110*/  R2UR UR4, R196 ;  /* 0x00000000c40472ca */ /* 0x000fe200000e0000 */
[----:B------:R-:W-:Y:S01]  /*19120*/  UMOV UR25, UR49 ;  /* 0x0000003100197c82 */ /* 0x000fe20008000000 */
[----:B------:R-:W-:Y:S01]  /*19130*/  R2UR UR5, R197 ;  /* 0x00000000c50572ca */ /* 0x000fe200000e0000 */
[----:B------:R-:W-:Y:S01]  /*19140*/  VIADD R20, R6, 0x204 ;  /* 0x0000020406147836 */ /* 0x000fe20000000000 */
        /* <DEDUP_REMOVED lines=15> */
[----:B------:R-:W2:Y:S01]  /*19240*/  S2R R225, SR_TID.X ;  /* 0x0000000000e17919 */ /* 0x000ea20000002100 */
[----:B------:R-:W-:-:S02]  /*19250*/  MOV R7, 0x40000040 ;  /* 0x4000004000077802 */ /* 0x000fc40000000f00 */
        /* <DEDUP_REMOVED lines=29> */
.L_x_1920:
[----:B------:R-:W3:Y:S01]  /*19430*/  @P4 LDC R7, c[0x0][0x44c] ;  /* 0x00011300ff074b82 */ /* 0x000ee20000000800 */
[----:B------:R-:W-:Y:S02]  /*19440*/  IMAD.IADD R14, R203, 0x1, R202 ;  /* 0x00000001cb0e7824 */ /* 0x000fe400078e02ca */
[C---:B------:R-:W-:Y:S01]  /*19450*/  FMUL.FTZ R15, R2.reuse, R152 ;  /* 0x00000098020f7220 */ /* 0x040fe20000410000 */
[C---:B------:R-:W-:Y:S01]  /*19460*/  FMUL.FTZ R152, R2.reuse, R153 ;  /* 0x0000009902987220 */ /* 0x040fe20000410000 */
[C---:B------:R-:W-:Y:S01]  /*19470*/  FMUL.FTZ R153, R2.reuse, R162 ;  /* 0x000000a202997220 */ /* 0x040fe20000410000 */
[C---:B------:R-:W-:Y:S01]  /*19480*/  FMUL.FTZ R162, R2.reuse, R164 ;  /* 0x000000a402a27220 */ /* 0x040fe20000410000 */
[C---:B------:R-:W-:Y:S01]  /*19490*/  FMUL.FTZ R164, R2.reuse, R171 ;  /* 0x000000ab02a47220 */ /* 0x040fe20000410000 */
[C---:B------:R-:W-:Y:S01]  /*194a0*/  FMUL.FTZ R171, R2.reuse, R173 ;  /* 0x000000ad02ab7220 */ /* 0x040fe20000410000 */
[----:B------:R-:W4:Y:S01]  /*194b0*/  @P4 LDC R6, c[0x0][0x450] ;  /* 0x00011400ff064b82 */ /* 0x000f220000000800 */
[C---:B------:R-:W-:Y:S01]  /*194c0*/  FMUL.FTZ R173, R2.reuse, R176 ;  /* 0x000000b002ad7220 */ /* 0x040fe20000410000 */
        /* <DEDUP_REMOVED lines=18> */
[C---:B------:R-:W-:Y:S01]  /*195f0*/  FMUL.FTZ R170, R2.reuse, R172 ;  /* 0x000000ac02aa7220 */ /* 0x040fe20000410000 */
[C---:B------:R-:W-:Y:S01]  /*19600*/  FMUL.FTZ R166, R2.reuse, R174 ;  /* 0x000000ae02a67220 */ /* 0x040fe20000410000 */
[C---:B------:R-:W-:Y:S01]  /*19610*/  FMUL.FTZ R167, R2.reuse, R175 ;  /* 0x000000af02a77220 */ /* 0x040fe20000410000 */
[C---:B------:R-:W-:Y:S01]  /*19620*/  FMUL.FTZ R169, R2.reuse, R178 ;  /* 0x000000b202a97220 */ /* 0x040fe20000410000 */
[----:B----4-:R-:W-:Y:S01]  /*19630*/  @P4 SHF.R.U32.HI R14, RZ, R6, R7 ;  /* 0x00000006ff0e4219 */ /* 0x010fe20000011607 */
[----:B------:R-:W-:Y:S02]  /*19640*/  VIADD R6, R11, 0x28440 ;  /* 0x000284400b067836 */ /* 0x000fe40000000000 */
[----:B------:R-:W-:Y:S01]  /*19650*/  FMUL.FTZ R172, R2, R179 ;  /* 0x000000b302ac7220 */ /* 0x000fe20000410000 */
[----:B------:R-:W-:-:S02]  /*19660*/  IMAD.U32 R7, RZ, RZ, UR39 ;  /* 0x00000027ff077e24 */ /* 0x000fc4000f8e00ff */
[C---:B------:R-:W-:Y:S01]  /*19670*/  FMUL.FTZ R178, R2.reuse, R180 ;  /* 0x000000b402b27220 */ /* 0x040fe20000410000 */
[----:B------:R-:W3:Y:S01]  /*19680*/  SHFL.IDX PT, R225, R14, RZ, 0x1c1f ;  /* 0x001c1fff0ee17589 */ /* 0x000ee200000e0000 */
[C---:B------:R-:W-:Y:S01]  /*19690*/  FMUL.FTZ R179, R2.reuse, R181 ;  /* 0x000000b502b37220 */ /* 0x040fe20000410000 */
[C---:B------:R-:W-:Y:S01]  /*196a0*/  FMUL.FTZ R174, R2.reuse, R182 ;  /* 0x000000b602ae7220 */ /* 0x040fe20000410000 */
[----:B------:R-:W-:Y:S01]  /*196b0*/  PRMT R6, R7, 0x654, R6 ;  /* 0x0000065407067816 */ /* 0x000fe20000000006 */
[----:B------:R-:W-:Y:S01]  /*196c0*/  FMUL.FTZ R175, R2, R183 ;  /* 0x000000b702af7220 */ /* 0x000fe20000410000 */
[----:B------:R-:W4:Y:S02]  /*196d0*/  MUFU.TANH R15, R15 ;  /* 0x0000000f000f7308 */ /* 0x000f240000002400 */
[----:B------:R5:W-:Y:S06]  /*196e0*/  SYNCS.ARRIVE.TRANS64.RED.A1T0 RZ, [R6+URZ], RZ ;  /* 0x000000ff06ff79a7 */ /* 0x000bec000810043f */
[----:B------:R-:W0:Y:S01]  /*196f0*/  MUFU.TANH R152, R152 ;  /* 0x0000009800987308 */ /* 0x000e220000002400 */
[----:B-----5:R-:W-:-:S05]  /*19700*/  IADD3 R6, -R177, 0x1, RZ ;  /* 0x00000001b1067810 */ /* 0x020fca0007ffe1ff */
[----:B------:R-:W-:Y:S02]  /*19710*/  IMAD R6, R193, -0x2, R6 ;  /* 0xfffffffec1067824 */ /* 0x000fe400078e0206 */
[----:B------:R-:W0:Y:S03]  /*19720*/  MUFU.TANH R12, R12 ;  /* 0x0000000c000c7308 */ /* 0x000e260000002400 */
[----:B------:R-:W-:-:S05]  /*19730*/  IADD3 R6, -R190, R6, R192 ;  /* 0x00000006be067210 */ /* 0x000fca0007ffe1c0 */
[----:B------:R-:W0:Y:S01]  /*19740*/  MUFU.TANH R13, R13 ;  /* 0x0000000d000d7308 */ /* 0x000e220000002400 */
[C---:B------:R-:W-:Y:S02]  /*19750*/  VIADD R180, R6.reuse, UR59 ;  /* 0x0000003b06b47c36 */ /* 0x040fe40008000000 */
[----:B------:R-:W-:-:S03]  /*19760*/  VIADD R181, R6, UR51 ;  /* 0x0000003306b57c36 */ /* 0x000fc60008000000 */
[----:B---3--:R-:W-:Y:S01]  /*19770*/  IADD3 R182, R180, R225, RZ ;  /* 0x000000e1b4b67210 */ /* 0x008fe20007ffe0ff */
[----:B------:R-:W-:Y:S01]  /*19780*/  IMAD.IADD R183, R181, 0x1, R225 ;  /* 0x00000001b5b77824 */ /* 0x000fe200078e02e1 */
[----:B------:R-:W3:Y:S08]  /*19790*/  MUFU.TANH R154, R154 ;  /* 0x0000009a009a7308 */ /* 0x000ef00000002400 */
        /* <DEDUP_REMOVED lines=27> */
[----:B---34-:R-:W-:Y:S05]  /*19950*/  @!P5 BRA `(.L_x_1921) ;  /* 0x000000000058d947 */ /* 0x018fea0003800000 */
        /* <DEDUP_REMOVED lines=12> */
.L_x_1923:
[----:B------:R-:W-:-:S05]  /*19a20*/  IMAD.U32 R226, RZ, RZ, UR54 ;  /* 0x00000036ffe27e24 */ /* 0x000fca000f8e00ff */
[----:B------:R-:W-:-:S13]  /*19a30*/  ISETP.NE.AND P1, PT, R226, 0x1, PT ;  /* 0x00000001e200780c */ /* 0x000fda0003f25270 */
[----:B------:R-:W3:Y:S02]  /*19a40*/  @P1 LDC.64 R6, c[0x0][0x9e8] ;  /* 0x00027a00ff061b82 */ /* 0x000ee40000000a00 */
[----:B---3--:R-:W-:-:S05]  /*19a50*/  @P1 IMAD.HI.U32 R6, R225, R6, RZ ;  /* 0x00000006e1061227 */ /* 0x008fca00078e00ff */
[----:B------:R-:W-:-:S07]  /*19a60*/  @P1 SHF.R.U32.HI R225, RZ, R7, R6 ;  /* 0x00000007ffe11219 */ /* 0x000fce0000011606 */
.L_x_1924:
[----:B------:R-:W-:Y:S05]  /*19a70*/  BSYNC B0 ;  /* 0x0000000000007941 */ /* 0x000fea0003800000 */
.L_x_1922:
[----:B------:R-:W-:-:S04]  /*19a80*/  IMAD R225, R225, R226, -R177 ;  /* 0x000000e2e1e17224 */ /* 0x000fc800078e0ab1 */
[----:B------:R-:W-:-:S05]  /*19a90*/  IMAD R225, R193, -0x2, R225 ;  /* 0xfffffffec1e17824 */ /* 0x000fca00078e02e1 */
[----:B------:R-:W-:Y:S02]  /*19aa0*/  VIMNMX R183, R183, R225, !PT ;  /* 0x000000e1b7b77248 */ /* 0x000fe40007fe0100 */
[----:B------:R-:W-:-:S07]  /*19ab0*/  VIADDMNMX R182, R225, R226, R182, PT ;  /* 0x000000e2e1b67246 */ /* 0x000fce00038001b6 */
.L_x_1921:
[----:B------:R-:W-:Y:S01]  /*19ac0*/  ISETP.GT.AND P1, PT, R5, -0x1, PT ;  /* 0xffffffff0500780c */ /* 0x000fe20003f24270 */
[----:B------:R-:W3:Y:S03]  /*19ad0*/  SHFL.IDX PT, R14, R14, 0x1, 0x1c1f ;  /* 0x003c1f000e0e7f89 */ /* 0x000ee600000e0000 */
[C---:B------:R-:W-:Y:S02]  /*19ae0*/  ISETP.GT.AND P3, PT, R183.reuse, RZ, P1 ;  /* 0x000000ffb700720c */ /* 0x040fe40000f64270 */
[----:B------:R-:W-:Y:S02]  /*19af0*/  ISETP.GT.AND P2, PT, R183, 0x1, P1 ;  /* 0x00000001b700780c */ /* 0x000fe40000f44270 */
[C---:B------:R-:W-:Y:S02]  /*19b00*/  ISETP.LT.OR P3, PT, R182.reuse, 0x1, P3 ;  /* 0x00000001b600780c */ /* 0x040fe40001f61670 */
[----:B------:R-:W-:-:S02]  /*19b10*/  ISETP.LT.OR P2, PT, R182, 0x2, P2 ;  /* 0x00000002b600780c */ /* 0x000fc40001741670 */
[----:B------:R-:W-:Y:S02]  /*19b20*/  FSEL R15, R15, -INF , !P3 ;  /* 0xff8000000f0f7808 */ /* 0x000fe40005800000 */
[----:B0-----:R-:W-:Y:S02]  /*19b30*/  FSEL R152, R152, -INF , !P2 ;  /* 0xff80000098987808 */ /* 0x001fe40005000000 */
[C---:B------:R-:W-:Y:S02]  /*19b40*/  ISETP.GT.AND P3, PT, R183.reuse, 0x8, P1 ;  /* 0x00000008b700780c */ /* 0x040fe40000f64270 */
[----:B------:R-:W-:Y:S02]  /*19b50*/  ISETP.GT.AND P2, PT, R183, 0x9, P1 ;  /* 0x00000009b700780c */ /* 0x000fe40000f44270 */
[C---:B------:R-:W-:Y:S02]  /*19b60*/  ISETP.LT.OR P3, PT, R182.reuse, 0x9, P3 ;  /* 0x00000009b600780c */ /* 0x040fe40001f61670 */
[----:B------:R-:W-:-:S02]  /*19b70*/  ISETP.LT.OR P2, PT, R182, 0xa, P2 ;  /* 0x0000000ab600780c */ /* 0x000fc40001741670 */
[----:B------:R-:W-:Y:S01]  /*19b80*/  FSEL R154, R154, -INF , !P3 ;  /* 0xff8000009a9a7808 */ /* 0x000fe20005800000 */
[--C-:B---3--:R-:W-:Y:S01]  /*19b90*/  IMAD.IADD R180, R180, 0x1, R14.reuse ;  /* 0x00000001b4b47824 */ /* 0x108fe200078e020e */
[----:B------:R-:W-:Y:S01]  /*19ba0*/  FSEL R155, R155, -INF , !P2 ;  /* 0xff8000009b9b7808 */ /* 0x000fe20005000000 */
[----:B------:R-:W-:Y:S01]  /*19bb0*/  IMAD.IADD R181, R181, 0x1, R14 ;  /* 0x00000001b5b57824 */ /* 0x000fe200078e020e */
[C---:B------:R-:W-:Y:S02]  /*19bc0*/  ISETP.GT.AND P3, PT, R183.reuse, 0x10, P1 ;  /* 0x00000010b700780c */ /* 0x040fe40000f64270 */
[----:B------:R-:W-:Y:S02]  /*19bd0*/  ISETP.GT.AND P2, PT, R183, 0x11, P1 ;  /* 0x00000011b700780c */ /* 0x000fe40000f44270 */
[C---:B------:R-:W-:Y:S02]  /*19be0*/  ISETP.LT.OR P3, PT, R182.reuse, 0x11, P3 ;  /* 0x00000011b600780c */ /* 0x040fe40001f61670 */
[----:B------:R-:W-:-:S02]  /*19bf0*/  ISETP.LT.OR P2, PT, R182, 0x12, P2 ;  /* 0x00000012b600780c */ /* 0x000fc40001741670 */
[----:B------:R-:W-:Y:S02]  /*19c00*/  FSEL R157, R157, -INF , !P3 ;  /* 0xff8000009d9d7808 */ /* 0x000fe40005800000 */
[----:B------:R-:W-:Y:S02]  /*19c10*/  FSEL R160, R160, -INF , !P2 ;  /* 0xff800000a0a07808 */ /* 0x000fe40005000000 */
        /* <DEDUP_REMOVED lines=29> */
[----:B------:R-:W-:Y:S01]  /*19df0*/  FSEL R179, R179, -INF , !P2 ;  /* 0xff800000b3b37808 */ /* 0x000fe20005000000 */
[----:B------:R-:W-:Y:S08]  /*19e00*/  @!P5 BRA `(.L_x_1925) ;  /* 0x000000000058d947 */ /* 0x000ff00003800000 */
        /* <DEDUP_REMOVED lines=12> */
.L_x_1927:
[----:B------:R-:W-:-:S04]  /*19ed0*/  MOV R182, UR54 ;  /* 0x0000003600b67c02 */ /* 0x000fc80008000f00 */
[----:B------:R-:W-:-:S13]  /*19ee0*/  ISETP.NE.AND P2, PT, R182, 0x1, PT ;  /* 0x00000001b600780c */ /* 0x000fda0003f45270 */
[----:B------:R-:W0:Y:S02]  /*19ef0*/  @P2 LDC.64 R6, c[0x0][0x9e8] ;  /* 0x00027a00ff062b82 */ /* 0x000e240000000a00 */
[----:B0-----:R-:W-:-:S05]  /*19f00*/  @P2 IMAD.HI.U32 R6, R14, R6, RZ ;  /* 0x000000060e062227 */ /* 0x001fca00078e00ff */
[----:B------:R-:W-:-:S07]  /*19f10*/  @P2 SHF.R.U32.HI R14, RZ, R7, R6 ;  /* 0x00000007ff0e2219 */ /* 0x000fce0000011606 */
.L_x_1928:
[----:B------:R-:W-:Y:S05]  /*19f20*/  BSYNC B0 ;  /* 0x0000000000007941 */ /* 0x000fea0003800000 */
.L_x_1926:
[----:B------:R-:W-:-:S04]  /*19f30*/  IMAD R14, R14, R182, -R177 ;  /* 0x000000b60e0e7224 */ /* 0x000fc800078e0ab1 */
[----:B------:R-:W-:-:S05]  /*19f40*/  IMAD R14, R193, -0x2, R14 ;  /* 0xfffffffec10e7824 */ /* 0x000fca00078e020e */
[----:B------:R-:W-:Y:S02]  /*19f50*/  VIMNMX R181, R181, R14, !PT ;  /* 0x0000000eb5b57248 */ /* 0x000fe40007fe0100 */
[----:B------:R-:W-:-:S07]  /*19f60*/  VIADDMNMX R180, R14, R182, R180, PT ;  /* 0x000000b60eb47246 */ /* 0x000fce00038001b4 */
.L_x_1925:
[----:B------:R-:W-:Y:S01]  /*19f70*/  FMNMX.FTZ R6, R15, R221, !PT ;  /* 0x000000dd0f067209 */ /* 0x000fe20007810000 */
[----:B------:R-:W-:-:S03]  /*19f80*/  UMOV UR38, UR58 ;  /* 0x0000003a00267c82 */ /* 0x000fc60008000000 */
[----:B------:R-:W-:-:S04]  /*19f90*/  FMNMX.FTZ R6, R152, R6, !PT ;  /* 0x0000000698067209 */ /* 0x000fc80007810000 */
        /* <DEDUP_REMOVED lines=13> */
[----:B------:R-:W-:-:S05]  /*1a070*/  FMNMX.FTZ R6, R179, R6, !PT ;  /* 0x00000006b3067209 */ /* 0x000fca0007810000 */
[----:B------:R-:W0:Y:S02]  /*1a080*/  SHFL.BFLY PT, R7, R6, 0x2, 0x1f ;  /* 0x0c401f0006077f89 */ /* 0x000e2400000e0000 */
[----:B0-----:R-:W-:-:S05]  /*1a090*/  FMNMX.FTZ R6, R6, R7, !PT ;  /* 0x0000000706067209 */ /* 0x001fca0007810000 */
[----:B------:R-:W0:Y:S02]  /*1a0a0*/  SHFL.BFLY PT, R7, R6, 0x1, 0x1f ;  /* 0x0c201f0006077f89 */ /* 0x000e2400000e0000 */
[----:B0-----:R-:W-:Y:S01]  /*1a0b0*/  FMNMX.FTZ R6, R6, R7, !PT ;  /* 0x0000000706067209 */ /* 0x001fe20007810000 */
[----:B------:R-:W-:-:S03]  /*1a0c0*/  IMAD.U32 R7, RZ, RZ, UR38 ;  /* 0x00000026ff077e24 */ /* 0x000fc6000f8e00ff */
[C---:B------:R-:W-:Y:S01]  /*1a0d0*/  FSETP.NEU.FTZ.AND P2, PT, R6.reuse, -INF , PT ;  /* 0xff8000000600780b */ /* 0x040fe20003f5d000 */
[----:B------:R-:W-:-:S03]  /*1a0e0*/  FFMA.FTZ R7, R6, R7, -8 ;  /* 0xc100000006077423 */ /* 0x000fc60000010007 */
[----:B------:R-:W-:Y:S02]  /*1a0f0*/  FSEL R14, R6, RZ, P2 ;  /* 0x000000ff060e7208 */ /* 0x000fe40001000000 */
[----:B------:R-:W-:Y:S02]  /*1a100*/  FSEL R7, R7, RZ, P2 ;  /* 0x000000ff07077208 */ /* 0x000fe40001000000 */
[----:B------:R-:W-:Y:S01]  /*1a110*/  ISETP.GT.AND P2, PT, R181, 0x1, P1 ;  /* 0x00000001b500780c */ /* 0x000fe20000f44270 */
[----:B------:R-:W-:-:S02]  /*1a120*/  FADD.FTZ R14, -R14, R221 ;  /* 0x000000dd0e0e7221 */ /* 0x000fc40000010100 */
[--C-:B------:R-:W-:Y:S01]  /*1a130*/  FFMA.FTZ R15, R15, UR38, -R7.reuse ;  /* 0x000000260f0f7c23 */ /* 0x100fe20008010807 */
[----:B------:R-:W-:-:S01]  /*1a140*/  FFMA.FTZ R152, R152, UR38, -R7 ;  /* 0x0000002698987c23 */ /* 0x000fc20008010807 */
[----:B------:R-:W-:Y:S01]  /*1a150*/  FMUL.FTZ R14, R14, UR38 ;  /* 0x000000260e0e7c20 */ /* 0x000fe20008410000 */
[----:B------:R-:W-:-:S01]  /*1a160*/  FFMA.FTZ R154, R154, UR38, -R7 ;  /* 0x000000269a9a7c23 */ /* 0x000fc20008010807 */
[--C-:B------:R-:W-:Y:S01]  /*1a170*/  FFMA.FTZ R155, R155, UR38, -R7.reuse ;  /* 0x000000269b9b7c23 */ /* 0x100fe20008010807 */
[----:B------:R-:W-:Y:S01]  /*1a180*/  ISETP.LT.OR P3, PT, R180, 0x2, P2 ;  /* 0x00000002b400780c */ /* 0x000fe20001761670 */
[----:B------:R-:W-:Y:S01]  /*1a190*/  MUFU.EX2 R15, R15 ;  /* 0x0000000f000f7308 */ /* 0x000fe20000000800 */
[----:B------:R-:W-:Y:S01]  /*1a1a0*/  ISETP.GT.AND P2, PT, R181, 0x8, P1 ;  /* 0x00000008b500780c */ /* 0x000fe20000f44270 */
[--C-:B------:R-:W-:Y:S01]  /*1a1b0*/  FFMA.FTZ R157, R157, UR38, -R7.reuse ;  /* 0x000000269d9d7c23 */ /* 0x100fe20008010807 */
[----:B------:R-:W-:Y:S01]  /*1a1c0*/  FSEL R13, R13, -INF , !P3 ;  /* 0xff8000000d0d7808 */ /* 0x000fe20005800000 */
[--C-:B------:R-:W-:Y:S01]  /*1a1d0*/  FFMA.FTZ R160, R160, UR38, -R7.reuse ;  /* 0x00000026a0a07c23 */ /* 0x100fe20008010807 */
[----:B------:R-:W-:Y:S01]  /*1a1e0*/  ISETP.GT.AND P3, PT, R181, 0x9, P1 ;  /* 0x00000009b500780c */ /* 0x000fe20000f64270 */
[--C-:B------:R-:W-:Y:S01]  /*1a1f0*/  FFMA.FTZ R162, R162, UR38, -R7.reuse ;  /* 0x00000026a2a27c23 */ /* 0x100fe20008010807 */
[C---:B------:R-:W-:Y:S01]  /*1a200*/  ISETP.LT.OR P2, PT, R180.reuse, 0x9, P2 ;  /* 0x00000009b400780c */ /* 0x040fe20001741670 */
[----:B------:R-:W0:Y:S01]  /*1a210*/  MUFU.EX2 R14, R14 ;  /* 0x0000000e000e7308 */ /* 0x000e220000000800 */
[----:B------:R-:W-:Y:S01]  /*1a220*/  ISETP.LT.OR P3, PT, R180, 0xa, P3 ;  /* 0x0000000ab400780c */ /* 0x000fe20001f61670 */
[--C-:B------:R-:W-:Y:S01]  /*1a230*/  FFMA.FTZ R163, R163, UR38, -R7.reuse ;  /* 0x00000026a3a37c23 */ /* 0x100fe20008010807 */
[----:B------:R-:W-:Y:S01]  /*1a240*/  FSEL R20, R20, -INF , !P2 ;  /* 0xff80000014147808 */ /* 0x000fe20005000000 */
[--C-:B------:R-:W-:Y:S01]  /*1a250*/  FFMA.FTZ R165, R165, UR38, -R7.reuse ;  /* 0x00000026a5a57c23 */ /* 0x100fe20008010807 */
[----:B------:R-:W-:Y:S01]  /*1a260*/  FSEL R21, R21, -INF , !P3 ;  /* 0xff80000015157808 */ /* 0x000fe20005800000 */
[--C-:B------:R-:W-:Y:S01]  /*1a270*/  FFMA.FTZ R168, R168, UR38, -R7.reuse ;  /* 0x00000026a8a87c23 */ /* 0x100fe20008010807 */
[C---:B------:R-:W-:Y:S01]  /*1a280*/  ISETP.GT.AND P3, PT, R181.reuse, 0x11, P1 ;  /* 0x00000011b500780c */ /* 0x040fe20000f64270 */
[----:B------:R-:W3:Y:S01]  /*1a290*/  MUFU.EX2 R152, R152 ;  /* 0x0000009800987308 */ /* 0x000ee20000000800 */
[----:B------:R-:W-:Y:S01]  /*1a2a0*/  ISETP.GT.AND P2, PT, R181, 0x10, P1 ;  /* 0x00000010b500780c */ /* 0x000fe20000f44270 */
[--C-:B------:R-:W-:Y:S01]  /*1a2b0*/  FFMA.FTZ R170, R170, UR38, -R7.reuse ;  /* 0x00000026aaaa7c23 */ /* 0x100fe20008010807 */
[C---:B------:R-:W-:Y:S01]  /*1a2c0*/  ISETP.LT.OR P3, PT, R180.reuse, 0x12, P3 ;  /* 0x00000012b400780c */ /* 0x040fe20001f61670 */
[--C-:B------:R-:W-:Y:S01]  /*1a2d0*/  FFMA.FTZ R171, R171, UR38, -R7.reuse ;  /* 0x00000026abab7c23 */ /* 0x100fe20008010807 */
[----:B------:R-:W-:Y:S01]  /*1a2e0*/  ISETP.LT.OR P2, PT, R180, 0x11, P2 ;  /* 0x00000011b400780c */ /* 0x000fe20001741670 */
[--C-:B------:R-:W-:Y:S01]  /*1a2f0*/  FFMA.FTZ R173, R173, UR38, -R7.reuse ;  /* 0x00000026adad7c23 */ /* 0x100fe20008010807 */
[----:B------:R-:W-:-:S01]  /*1a300*/  FFMA.FTZ R176, R176, UR38, -R7 ;  /* 0x00000026b0b07c23 */ /* 0x000fc20008010807 */
[----:B------:R-:W4:Y:S01]  /*1a310*/  MUFU.EX2 R154, R154 ;  /* 0x0000009a009a7308 */ /* 0x000f220000000800 */
[----:B0-----:R-:W-:-:S01]  /*1a320*/  FFMA.FTZ R3, R14, R3, R15 ;  /* 0x000000030e037223 */ /* 0x001fc2000001000f */
[----:B------:R-:W-:Y:S01]  /*1a330*/  FSEL R153, R153, -INF , !P2 ;  /* 0xff80000099997808 */ /* 0x000fe20005000000 */
[----:B------:R-:W-:-:S01]  /*1a340*/  FFMA.FTZ R178, R178, UR38, -R7 ;  /* 0x00000026b2b27c23 */ /* 0x000fc20008010807 */
[----:B------:R-:W-:Y:S01]  /*1a350*/  ISETP.GT.AND P2, PT, R181, 0x18, P1 ;  /* 0x00000018b500780c */ /* 0x000fe20000f44270 */
[----:B------:R-:W-:-:S01]  /*1a360*/  FFMA.FTZ R7, R179, UR38, -R7 ;  /* 0x00000026b3077c23 */ /* 0x000fc20008010807 */
[-C--:B------:R-:W-:Y:S01]  /*1a370*/  FMUL.FTZ R24, R24, R14.reuse ;  /* 0x0000000e18187220 */ /* 0x080fe20000410000 */
[----:B------:R-:W-:Y:S01]  /*1a380*/  FMUL.FTZ R25, R25, R14 ;  /* 0x0000000e19197220 */ /* 0x000fe20000410000 */
[----:B------:R-:W0:Y:S01]  /*1a390*/  MUFU.EX2 R155, R155 ;  /* 0x0000009b009b7308 */ /* 0x000e220000000800 */
[----:B---3--:R-:W-:-:S01]  /*1a3a0*/  FADD.FTZ R3, R152, R3 ;  /* 0x0000000398037221 */ /* 0x008fc20000010000 */
[----:B------:R-:W-:Y:S01]  /*1a3b0*/  ISETP.LT.OR P2, PT, R180, 0x19, P2 ;  /* 0x00000019b400780c */ /* 0x000fe20001741670 */
        /* <DEDUP_REMOVED lines=14> */
[C---:B0-----:R-:W-:Y:S01]  /*1a4a0*/  F2FP.SATFINITE.E4M3.F32.PACK_AB_MERGE_C R154, R155.reuse, R154, RZ ;  /* 0x0000009a9b9a723e */ /* 0x041fe200048070ff */
[----:B------:R-:W-:Y:S01]  /*1a4b0*/  FADD.FTZ R3, R155, R3 ;  /* 0x000000039b037221 */ /* 0x000fe20000010000 */
[----:B------:R-:W-:Y:S01]  /*1a4c0*/  FSEL R155, R158, -INF , !P2 ;  /* 0xff8000009e9b7808 */ /* 0x000fe20005000000 */
[-C--:B------:R-:W-:Y:S01]  /*1a4d0*/  FMUL.FTZ R49, R49, R14.reuse ;  /* 0x0000000e31317220 */ /* 0x080fe20000410000 */
[----:B------:R-:W-:Y:S01]  /*1a4e0*/  F2FP.SATFINITE.E4M3.F32.PACK_AB_MERGE_C R152, R152, R15, R154 ;  /* 0x0000000f9898723e */ /* 0x000fe2000480709a */
[-C--:B------:R-:W-:Y:S01]  /*1a4f0*/  FMUL.FTZ R52, R52, R14.reuse ;  /* 0x0000000e34347220 */ /* 0x080fe20000410000 */
[----:B------:R-:W-:Y:S01]  /*1a500*/  FSEL R15, R156, -INF , !P3 ;  /* 0xff8000009c0f7808 */ /* 0x000fe20005800000 */
[----:B------:R-:W0:Y:S01]  /*1a510*/  MUFU.EX2 R162, R162 ;  /* 0x000000a200a27308 */ /* 0x000e220000000800 */
[----:B------:R-:W-:Y:S01]  /*1a520*/  ISETP.GT.AND P3, PT, R181, RZ, P1 ;  /* 0x000000ffb500720c */ /* 0x000fe20000f64270 */
[----:B---3--:R-:W-:Y:S01]  /*1a530*/  FADD.FTZ R3, R157, R3 ;  /* 0x000000039d037221 */ /* 0x008fe20000010000 */
[----:B------:R-:W-:Y:S01]  /*1a540*/  ISETP.GT.AND P2, PT, R181, 0x19, P1 ;  /* 0x00000019b500780c */ /* 0x000fe20000f44270 */
[-C--:B------:R-:W-:Y:S01]  /*1a550*/  FMUL.FTZ R53, R53, R14.reuse ;  /* 0x0000000e35357220 */ /* 0x080fe20000410000 */
[----:B------:R-:W-:Y:S01]  /*1a560*/  ISETP.LT.OR P3, PT, R180, 0x1, P3 ;  /* 0x00000001b400780c */ /* 0x000fe20001f61670 */
[-C--:B------:R-:W-:Y:S01]  /*1a570*/  FMUL.FTZ R56, R56, R14.reuse ;  /* 0x0000000e38387220 */ /* 0x080fe20000410000 */
[----:B------:R-:W-:Y:S01]  /*1a580*/  ISETP.LT.OR P2, PT, R180, 0x1a, P2 ;  /* 0x0000001ab400780c */ /* 0x000fe20001741670 */
[----:B------:R-:W3:Y:S01]  /*1a590*/  MUFU.EX2 R163, R163 ;  /* 0x000000a300a37308 */ /* 0x000ee20000000800 */
[----:B------:R-:W-:Y:S01]  /*1a5a0*/  FSEL R12, R12, -INF , !P3 ;  /* 0xff8000000c0c7808 */ /* 0x000fe20005800000 */
[----:B----4-:R-:W-:Y:S01]  /*1a5b0*/  FADD.FTZ R3, R160, R3 ;  /* 0x00000003a0037221 */ /* 0x010fe20000010000 */
[----:B------:R-:W-:Y:S01]  /*1a5c0*/  ISETP.GT.AND P3, PT, R181, 0x20, P1 ;  /* 0x00000020b500780c */ /* 0x000fe20000f64270 */
[-C--:B------:R-:W-:Y:S01]  /*1a5d0*/  FMUL.FTZ R57, R57, R14.reuse ;  /* 0x0000000e39397220 */ /* 0x080fe20000410000 */
[----:B------:R-:W-:Y:S01]  /*1a5e0*/  FMNMX.FTZ R154, R12, R9, !PT ;  /* 0x000000090c9a7209 */ /* 0x000fe20007810000 */
[----:B------:R-:W-:Y:S01]  /*1a5f0*/  FMUL.FTZ R60, R60, R14 ;  /* 0x0000000e3c3c7220 */ /* 0x000fe20000410000 */
[----:B------:R-:W-:Y:S01]  /*1a600*/  ISETP.LT.OR P3, PT, R180, 0x21, P3 ;  /* 0x00000021b400780c */ /* 0x000fe20001f61670 */
[----:B------:R-:W4:Y:S01]  /*1a610*/  MUFU.EX2 R165, R165 ;  /* 0x000000a500a57308 */ /* 0x000f220000000800 */
[----:B------:R-:W-:Y:S01]  /*1a620*/  FMNMX.FTZ R154, R13, R154, !PT ;  /* 0x0000009a0d9a7209 */ /* 0x000fe20007810000 */
[----:B0-----:R-:W-:Y:S01]  /*1a630*/  FADD.FTZ R3, R162, R3 ;  /* 0x00000003a2037221 */ /* 0x001fe20000010000 */
[----:B------:R-:W-:Y:S01]  /*1a640*/  FSEL R159, R159, -INF , !P2 ;  /* 0xff8000009f9f7808 */ /* 0x000fe20005000000 */
[----:B------:R-:W-:Y:S01]  /*1a650*/  FMUL.FTZ R61, R61, R14 ;  /* 0x0000000e3d3d7220 */ /* 0x000fe20000410000 */
[----:B------:R-:W-:Y:S01]  /*1a660*/  FMNMX.FTZ R154, R20, R154, !PT ;  /* 0x0000009a149a7209 */ /* 0x000fe20007810000 */
[----:B------:R-:W-:Y:S01]  /*1a670*/  FMUL.FTZ R64, R64, R14 ;  /* 0x0000000e40407220 */ /* 0x000fe20000410000 */
[----:B------:R-:W-:Y:S01]  /*1a680*/  ISETP.GT.AND P2, PT, R181, 0x21, P1 ;  /* 0x00000021b500780c */ /* 0x000fe20000f44270 */
[----:B------:R-:W0:Y:S01]  /*1a690*/  MUFU.EX2 R168, R168 ;  /* 0x000000a800a87308 */ /* 0x000e220000000800 */
[----:B------:R-:W-:Y:S01]  /*1a6a0*/  FMNMX.FTZ R154, R21, R154, !PT ;  /* 0x0000009a159a7209 */ /* 0x000fe20007810000 */
[----:B---3--:R-:W-:Y:S01]  /*1a6b0*/  FADD.FTZ R3, R163, R3 ;  /* 0x00000003a3037221 */ /* 0x008fe20000010000 */
[----:B------:R-:W-:Y:S01]  /*1a6c0*/  FSEL R161, R161, -INF , !P3 ;  /* 0xff800000a1a17808 */ /* 0x000fe20005800000 */
[----:B------:R-:W-:Y:S01]  /*1a6d0*/  FMUL.FTZ R65, R65, R14 ;  /* 0x0000000e41417220 */ /* 0x000fe20000410000 */
[----:B------:R-:W-:Y:S01]  /*1a6e0*/  FMNMX.FTZ R154, R153, R154, !PT ;  /* 0x0000009a999a7209 */ /* 0x000fe20007810000 */
[----:B------:R-:W-:Y:S01]  /*1a6f0*/  FMUL.FTZ R68, R68, R14 ;  /* 0x0000000e44447220 */ /* 0x000fe20000410000 */
[----:B------:R-:W-:Y:S01]  /*1a700*/  ISETP.GT.AND P3, PT, R181, 0x28, P1 ;  /* 0x00000028b500780c */ /* 0x000fe20000f64270 */
[----:B------:R-:W3:Y:S01]  /*1a710*/  MUFU.EX2 R170, R170 ;  /* 0x000000aa00aa7308 */ /* 0x000ee20000000800 */
[----:B------:R-:W-:Y:S01]  /*1a720*/  FMNMX.FTZ R154, R15, R154, !PT ;  /* 0x0000009a0f9a7209 */ /* 0x000fe20007810000 */
[----:B----4-:R-:W-:Y:S01]  /*1a730*/  FADD.FTZ R3, R165, R3 ;  /* 0x00000003a5037221 */ /* 0x010fe20000010000 */
[----:B------:R-:W-:Y:S01]  /*1a740*/  ISETP.LT.OR P2, PT, R180, 0x22, P2 ;  /* 0x00000022b400780c */ /* 0x000fe20001741670 */
[----:B------:R-:W-:Y:S01]  /*1a750*/  FMUL.FTZ R69, R69, R14 ;  /* 0x0000000e45457220 */ /* 0x000fe20000410000 */
[----:B------:R-:W-:Y:S01]  /*1a760*/  FMNMX.FTZ R154, R155, R154, !PT ;  /* 0x0000009a9b9a7209 */ /* 0x000fe20007810000 */
[----:B------:R-:W-:Y:S01]  /*1a770*/  FMUL.FTZ R72, R72, R14 ;  /* 0x0000000e48487220 */ /* 0x000fe20000410000 */
[----:B------:R-:W-:Y:S01]  /*1a780*/  ISETP.LT.OR P3, PT, R180, 0x29, P3 ;  /* 0x00000029b400780c */ /* 0x000fe20001f61670 */
[----:B------:R-:W4:Y:S01]  /*1a790*/  MUFU.EX2 R171, R171 ;  /* 0x000000ab00ab7308 */ /* 0x000f220000000800 */
[----:B------:R-:W-:Y:S01]  /*1a7a0*/  FMNMX.FTZ R154, R159, R154, !PT ;  /* 0x0000009a9f9a7209 */ /* 0x000fe20007810000 */
[----:B0-----:R-:W-:Y:S01]  /*1a7b0*/  FADD.FTZ R3, R168, R3 ;  /* 0x00000003a8037221 */ /* 0x001fe20000010000 */
[----:B------:R-:W-:Y:S01]  /*1a7c0*/  FSEL R164, R164, -INF , !P2 ;  /* 0xff800000a4a47808 */ /* 0x000fe20005000000 */
[-C--:B------:R-:W-:Y:S01]  /*1a7d0*/  FMUL.FTZ R73, R73, R14.reuse ;  /* 0x0000000e49497220 */ /* 0x080fe20000410000 */
[----:B------:R-:W-:Y:S01]  /*1a7e0*/  ISETP.GT.AND P2, PT, R181, 0x29, P1 ;  /* 0x00000029b500780c */ /* 0x000fe20000f44270 */
[----:B------:R-:W-:Y:S01]  /*1a7f0*/  FMUL.FTZ R76, R76, R14 ;  /* 0x0000000e4c4c7220 */ /* 0x000fe20000410000 */
[----:B------:R-:W-:Y:S01]  /*1a800*/  FMNMX.FTZ R154, R161, R154, !PT ;  /* 0x0000009aa19a7209 */ /* 0x000fe20007810000 */
[----:B------:R-:W0:Y:S01]  /*1a810*/  MUFU.EX2 R173, R173 ;  /* 0x000000ad00ad7308 */ /* 0x000e220000000800 */
[----:B------:R-:W-:Y:S01]  /*1a820*/  FSEL R166, R166, -INF , !P3 ;  /* 0xff800000a6a67808 */ /* 0x000fe20005800000 */
[----:B---3--:R-:W-:Y:S01]  /*1a830*/  FADD.FTZ R3, R170, R3 ;  /* 0x00000003aa037221 */ /* 0x008fe20000010000 */
[----:B------:R-:W-:Y:S01]  /*1a840*/  ISETP.GT.AND P3, PT, R181, 0x30, P1 ;  /* 0x00000030b500780c */ /* 0x000fe20000f64270 */
[-C--:B------:R-:W-:Y:S01]  /*1a850*/  FMUL.FTZ R77, R77, R14.reuse ;  /* 0x0000000e4d4d7220 */ /* 0x080fe20000410000 */
[----:B------:R-:W-:Y:S01]  /*1a860*/  ISETP.LT.OR P2, PT, R180, 0x2a, P2 ;  /* 0x0000002ab400780c */ /* 0x000fe20001741670 */
[----:B------:R-:W-:Y:S01]  /*1a870*/  FMUL.FTZ R80, R80, R14 ;  /* 0x0000000e50507220 */ /* 0x000fe20000410000 */
[----:B------:R-:W-:Y:S01]  /*1a880*/  FMNMX.FTZ R154, R164, R154, !PT ;  /* 0x0000009aa49a7209 */ /* 0x000fe20007810000 */
[----:B------:R-:W3:Y:S01]  /*1a890*/  MUFU.EX2 R176, R176 ;  /* 0x000000b000b07308 */ /* 0x000ee20000000800 */
[----:B------:R-:W-:Y:S01]  /*1a8a0*/  ISETP.LT.OR P3, PT, R180, 0x31, P3 ;  /* 0x00000031b400780c */ /* 0x000fe20001f61670 */
[----:B----4-:R-:W-:Y:S01]  /*1a8b0*/  FADD.FTZ R3, R171, R3 ;  /* 0x00000003ab037221 */ /* 0x010fe20000010000 */
[----:B------:R-:W-:Y:S01]  /*1a8c0*/  FSEL R167, R167, -INF , !P2 ;  /* 0xff800000a7a77808 */ /* 0x000fe20005000000 */
[-C--:B------:R-:W-:Y:S01]  /*1a8d0*/  FMUL.FTZ R81, R81, R14.reuse ;  /* 0x0000000e51517220 */ /* 0x080fe20000410000 */
[----:B------:R-:W-:Y:S01]  /*1a8e0*/  ISETP.GT.AND P2, PT, R181, 0x31, P1 ;  /* 0x00000031b500780c */ /* 0x000fe20000f44270 */
[----:B------:R-:W-:Y:S01]  /*1a8f0*/  FMUL.FTZ R84, R84, R14 ;  /* 0x0000000e54547220 */ /* 0x000fe20000410000 */
[----:B------:R-:W-:Y:S01]  /*1a900*/  FMNMX.FTZ R154, R166, R154, !PT ;  /* 0x0000009aa69a7209 */ /* 0x000fe20007810000 */
[----:B------:R-:W4:Y:S01]  /*1a910*/  MUFU.EX2 R178, R178 ;  /* 0x000000b200b27308 */ /* 0x000f220000000800 */
[----:B------:R-:W-:Y:S01]  /*1a920*/  FSEL R169, R169, -INF , !P3 ;  /* 0xff800000a9a97808 */ /* 0x000fe20005800000 */
[----:B0-----:R-:W-:Y:S01]  /*1a930*/  FADD.FTZ R3, R173, R3 ;  /* 0x00000003ad037221 */ /* 0x001fe20000010000 */
[----:B------:R-:W-:Y:S01]  /*1a940*/  ISETP.GT.AND P3, PT, R181, 0x38, P1 ;  /* 0x00000038b500780c */ /* 0x000fe20000f64270 */
[-C--:B------:R-:W-:Y:S01]  /*1a950*/  FMUL.FTZ R85, R85, R14.reuse ;  /* 0x0000000e55557220 */ /* 0x080fe20000410000 */
[----:B------:R-:W-:Y:S01]  /*1a960*/  ISETP.LT.OR P2, PT, R180, 0x32, P2 ;  /* 0x00000032b400780c */ /* 0x000fe20001741670 */
[----:B------:R-:W-:Y:S01]  /*1a970*/  FMUL.FTZ R88, R88, R14 ;  /* 0x0000000e58587220 */ /* 0x000fe20000410000 */
[----:B------:R-:W-:Y:S01]  /*1a980*/  FMNMX.FTZ R154, R167, R154, !PT ;  /* 0x0000009aa79a7209 */ /* 0x000fe20007810000 */
[-C--:B------:R-:W-:Y:S01]  /*1a990*/  FMUL.FTZ R89, R89, R14.reuse ;  /* 0x0000000e59597220 */ /* 0x080fe20000410000 */
[----:B------:R-:W-:Y:S01]  /*1a9a0*/  ISETP.GT.AND P1, PT, R181, 0x39, P1 ;  /* 0x00000039b500780c */ /* 0x000fe20000f24270 */
[----:B---3--:R-:W-:Y:S01]  /*1a9b0*/  FADD.FTZ R3, R176, R3 ;  /* 0x00000003b0037221 */ /* 0x008fe20000010000 */
[----:B------:R-:W-:Y:S01]  /*1a9c0*/  ISETP.LT.OR P3, PT, R180, 0x39, P3 ;  /* 0x00000039b400780c */ /* 0x000fe20001f61670 */
[-C--:B------:R-:W-:Y:S01]  /*1a9d0*/  FMUL.FTZ R92, R92, R14.reuse ;  /* 0x0000000e5c5c7220 */ /* 0x080fe20000410000 */
[----:B------:R-:W-:Y:S01]  /*1a9e0*/  FSEL R172, R172, -INF , !P2 ;  /* 0xff800000acac7808 */ /* 0x000fe20005000000 */
[----:B------:R-:W-:Y:S01]  /*1a9f0*/  FMUL.FTZ R93, R93, R14 ;  /* 0x0000000e5d5d7220 */ /* 0x000fe20000410000 */
[----:B------:R-:W-:Y:S01]  /*1aa00*/  FMNMX.FTZ R154, R169, R154, !PT ;  /* 0x0000009aa99a7209 */ /* 0x000fe20007810000 */
[-C--:B------:R-:W-:Y:S01]  /*1aa10*/  FMUL.FTZ R96, R96, R14.reuse ;  /* 0x0000000e60607220 */ /* 0x080fe20000410000 */
[----:B------:R-:W-:Y:S01]  /*1aa20*/  ISETP.LT.OR P1, PT, R180, 0x3a, P1 ;  /* 0x0000003ab400780c */ /* 0x000fe20000f21670 */
[----:B----4-:R-:W-:Y:S01]  /*1aa30*/  FADD.FTZ R3, R178, R3 ;  /* 0x00000003b2037221 */ /* 0x010fe20000010000 */
[----:B------:R-:W-:Y:S01]  /*1aa40*/  FSEL R174, R174, -INF , !P3 ;  /* 0xff800000aeae7808 */ /* 0x000fe20005800000 */
[----:B------:R-:W-:Y:S01]  /*1aa50*/  FMUL.FTZ R97, R97, R14 ;  /* 0x0000000e61617220 */ /* 0x000fe20000410000 */
[----:B------:R-:W-:Y:S01]  /*1aa60*/  FMNMX.FTZ R154, R172, R154, !PT ;  /* 0x0000009aac9a7209 */ /* 0x000fe20007810000 */
[-C--:B------:R-:W-:Y:S01]  /*1aa70*/  FMUL.FTZ R100, R100, R14.reuse ;  /* 0x0000000e64647220 */ /* 0x080fe20000410000 */
[----:B------:R-:W-:Y:S01]  /*1aa80*/  FSEL R175, R175, -INF , !P1 ;  /* 0xff800000afaf7808 */ /* 0x000fe20004800000 */
[----:B------:R-:W-:Y:S01]  /*1aa90*/  FMUL.FTZ R101, R101, R14 ;  /* 0x0000000e65657220 */ /* 0x000fe20000410000 */
[----:B------:R-:W-:Y:S01]  /*1aaa0*/  FMNMX.FTZ R154, R174, R154, !PT ;  /* 0x0000009aae9a7209 */ /* 0x000fe20007810000 */
[----:B------:R-:W-:Y:S01]  /*1aab0*/  FMUL.FTZ R104, R104, R14 ;  /* 0x0000000e68687220 */ /* 0x000fe20000410000 */
[----:B------:R-:W-:Y:S01]  /*1aac0*/  F2FP.SATFINITE.E4M3.F32.PACK_AB_MERGE_C R162, R163, R162, RZ ;  /* 0x000000a2a3a2723e */ /* 0x000fe200048070ff */
[----:B------:R-:W-:Y:S01]  /*1aad0*/  FMUL.FTZ R105, R105, R14 ;  /* 0x0000000e69697220 */ /* 0x000fe20000410000 */
[----:B------:R-:W-:Y:S01]  /*1aae0*/  FMNMX.FTZ R154, R175, R154, !PT ;  /* 0x0000009aaf9a7209 */ /* 0x000fe20007810000 */
[-C--:B------:R-:W-:Y:S01]  /*1aaf0*/  FMUL.FTZ R108, R108, R14.reuse ;  /* 0x0000000e6c6c7220 */ /* 0x080fe20000410000 */
[-C--:B------:R-:W-:Y:S01]  /*1ab00*/  FMUL.FTZ R109, R109, R14.reuse ;  /* 0x0000000e6d6d7220 */ /* 0x080fe20000410000 */
[-C--:B------:R-:W-:Y:S01]  /*1ab10*/  FMUL.FTZ R112, R112, R14.reuse ;  /* 0x0000000e70707220 */ /* 0x080fe20000410000 */
[-C--:B------:R-:W-:Y:S01]  /*1ab20*/  FMUL.FTZ R113, R113, R14.reuse ;  /* 0x0000000e71717220 */ /* 0x080fe20000410000 */
[----:B------:R-:W0:Y:S01]  /*1ab30*/  SHFL.BFLY PT, R156, R154, 0x2, 0x1f ;  /* 0x0c401f009a9c7f89 */ /* 0x000e2200000e0000 */
        /* <DEDUP_REMOVED lines=18> */
[----:B0-----:R-:W-:-:S02]  /*1ac60*/  FMNMX.FTZ R177, R154, R156, !PT ;  /* 0x0000009c9ab17209 */ /* 0x001fc40007810000 */
[----:B------:R0:W3:Y:S01]  /*1ac70*/  MUFU.EX2 R154, R7 ;  /* 0x00000007009a7308 */ /* 0x0000e20000000800 */
[----:B------:R-:W-:-:S04]  /*1ac80*/  F2FP.SATFINITE.E4M3.F32.PACK_AB_MERGE_C R156, R171, R170, RZ ;  /* 0x000000aaab9c723e */ /* 0x000fc800048070ff */
[----:B------:R-:W-:Y:S01]  /*1ac90*/  F2FP.SATFINITE.E4M3.F32.PACK_AB_MERGE_C R156, R168, R165, R156 ;  /* 0x000000a5a89c723e */ /* 0x000fe2000480709c */
[----:B0-----:R-:W0:Y:S01]  /*1aca0*/  SHFL.BFLY PT, R7, R177, 0x1, 0x1f ;  /* 0x0c201f00b1077f89 */ /* 0x001e2200000e0000 */
[----:B---3--:R-:W-:-:S01]  /*1acb0*/  FADD.FTZ R3, R154, R3 ;  /* 0x000000039a037221 */ /* 0x008fc20000010000 */
[----:B------:R-:W-:Y:S02]  /*1acc0*/  F2FP.SATFINITE.E4M3.F32.PACK_AB_MERGE_C R158, R154, R178, RZ ;  /* 0x000000b29a9e723e */ /* 0x000fe400048070ff */
[----:B------:R-:W-:Y:S01]  /*1acd0*/  F2FP.SATFINITE.E4M3.F32.PACK_AB_MERGE_C R154, R160, R157, R162 ;  /* 0x0000009da09a723e */ /* 0x000fe200048070a2 */
[----:B------:R-:W-:Y:S01]  /*1ace0*/  IMAD.U32 R160, RZ, RZ, UR38 ;  /* 0x00000026ffa07e24 */ /* 0x000fe2000f8e00ff */
[----:B------:R-:W-:Y:S02]  /*1acf0*/  F2FP.SATFINITE.E4M3.F32.PACK_AB_MERGE_C R158, R176, R173, R158 ;  /* 0x000000adb09e723e */ /* 0x000fe4000480709e */
[----:B0-----:R-:W-:-:S04]  /*1ad00*/  FMNMX.FTZ R7, R177, R7, !PT ;  /* 0x00000007b1077209 */ /* 0x001fc80007810000 */
[C---:B------:R-:W-:Y:S01]  /*1ad10*/  FSETP.NEU.FTZ.AND P1, PT, R7.reuse, -INF , PT ;  /* 0xff8000000700780b */ /* 0x040fe20003f3d000 */
[----:B------:R-:W-:-:S03]  /*1ad20*/  FFMA.FTZ R160, R7, R160, -8 ;  /* 0xc100000007a07423 */ /* 0x000fc600000100a0 */
[----:B------:R-:W-:Y:S02]  /*1ad30*/  FSEL R168, R7, RZ, P1 ;  /* 0x000000ff07a87208 */ /* 0x000fe40000800000 */
[----:B------:R-:W-:-:S03]  /*1ad40*/  FSEL R160, R160, RZ, P1 ;  /* 0x000000ffa0a07208 */ /* 0x000fc60000800000 */
[----:B------:R-:W-:Y:S02]  /*1ad50*/  FADD.FTZ R168, -R168, R9 ;  /* 0x00000009a8a87221 */ /* 0x000fe40000010100 */
[----:B------:R-:W-:-:S01]  /*1ad60*/  FFMA.FTZ R157, R12, UR38, -R160 ;  /* 0x000000260c9d7c23 */ /* 0x000fc200080108a0 */
[--C-:B------:R-:W-:Y:S01]  /*1ad70*/  FFMA.FTZ R12, R13, UR38, -R160.reuse ;  /* 0x000000260d0c7c23 */ /* 0x100fe200080108a0 */
[----:B------:R-:W-:Y:S01]  /*1ad80*/  FMUL.FTZ R168, R168, UR38 ;  /* 0x00000026a8a87c20 */ /* 0x000fe20008410000 */
        /* <DEDUP_REMOVED lines=12> */
[----:B------:R-:W-:-:S07]  /*1ae50*/  FFMA.FTZ R172, R172, UR38, -R160 ;  /* 0x00000026acac7c23 */ /* 0x000fce00080108a0 */
        /* <DEDUP_REMOVED lines=59> */
[--C-:B------:R-:W-:Y:S01]  /*1b210*/  FFMA.FTZ R155, R174, UR38, -R160.reuse ;  /* 0x00000026ae9b7c23 */ /* 0x100fe200080108a0 */
[----:B------:R-:W-:-:S01]  /*1b220*/  FFMA.FTZ R160, R175, UR38, -R160 ;  /* 0x00000026afa07c23 */ /* 0x000fc200080108a0 */
[----:B------:R-:W-:Y:S01]  /*1b230*/  F2FP.SATFINITE.E4M3.F32.PACK_AB_MERGE_C R9, R170, R9, RZ ;  /* 0x00000009aa09723e */ /* 0x000fe200048070ff */
        /* <DEDUP_REMOVED lines=31> */
[----:B------:R-:W-:-:S04]  /*1b430*/  FMUL.FTZ R151, R151, R168 ;  /* 0x000000a897977220 */ /* 0x000fc80000410000 */
[----:B------:R-:W4:Y:S01]  /*1b440*/  MUFU.EX2 R155, R155 ;  /* 0x0000009b009b7308 */ /* 0x000f220000000800 */
[----:B0-----:R-:W-:-:S07]  /*1b450*/  FADD.FTZ R161, R159, R174 ;  /* 0x000000ae9fa17221 */ /* 0x001fce0000010000 */
[----:B------:R-:W0:Y:S01]  /*1b460*/  MUFU.EX2 R160, R160 ;  /* 0x000000a000a07308 */ /* 0x000e220000000800 */
[----:B---3--:R-:W-:-:S01]  /*1b470*/  FADD.FTZ R162, R166, R161 ;  /* 0x000000a1a6a27221 */ /* 0x008fc20000010000 */
[----:B------:R-:W-:-:S03]  /*1b480*/  F2FP.SATFINITE.E4M3.F32.PACK_AB_MERGE_C R161, R153, R0, RZ ;  /* 0x0000000099a1723e */ /* 0x000fc600048070ff */
[----:B----4-:R-:W-:Y:S01]  /*1b490*/  FADD.FTZ R153, R155, R162 ;  /* 0x000000a29b997221 */ /* 0x010fe20000010000 */
[----:B0-----:R-:W-:-:S03]  /*1b4a0*/  F2FP.SATFINITE.E4M3.F32.PACK_AB_MERGE_C R162, R160, R155, RZ ;  /* 0x0000009ba0a2723e */ /* 0x001fc600048070ff */
[----:B------:R-:W-:Y:S01]  /*1b4b0*/  FADD.FTZ R0, R160, R153 ;  /* 0x00000099a0007221 */ /* 0x000fe20000010000 */
[----:B------:R-:W-:Y:S02]  /*1b4c0*/  F2FP.SATFINITE.E4M3.F32.PACK_AB_MERGE_C R153, R12, R157, R13 ;  /* 0x0000009d0c99723e */ /* 0x000fe4000480700d */
[----:B------:R-:W-:Y:S02]  /*1b4d0*/  F2FP.SATFINITE.E4M3.F32.PACK_AB_MERGE_C R155, R15, R20, R9 ;  /* 0x000000140f9b723e */ /* 0x000fe40004807009 */
[----:B------:R-:W-:Y:S02]  /*1b4e0*/  F2FP.SATFINITE.E4M3.F32.PACK_AB_MERGE_C R157, R164, R21, R161 ;  /* 0x00000015a49d723e */ /* 0x000fe400048070a1 */
[----:B------:R-:W-:Y:S01]  /*1b4f0*/  F2FP.SATFINITE.E4M3.F32.PACK_AB_MERGE_C R159, R166, R159, R162 ;  /* 0x0000009fa69f723e */ /* 0x000fe200048070a2 */
[----:B------:R-:W-:Y:S06]  /*1b500*/  @!P0 BRA `(.L_x_1929) ;  /* 0x0000000000048947 */ /* 0x000fec0003800000 */
[----:B------:R-:W-:Y:S01]  /*1b510*/  BPT.TRAP 0x1 ;  /* 0x000000040000795c */ /* 0x000fe20000300000 */
.L_x_1929:
[----:B------:R0:W3:Y:S01]  /*1b520*/  SYNCS.PHASECHK.TRANS64.TRYWAIT P1, [R11+URZ+0x28450], R10 ;  /* 0x0284500a0b0075a7 */ /* 0x0000e2000802017f */
[----:B------:R-:W-:Y:S05]  /*1b530*/  @!P0 BRA `(.L_x_1930) ;  /* 0x0000000000048947 */ /* 0x000fea0003800000 */
[----:B------:R-:W-:Y:S01]  /*1b540*/  BPT.TRAP 0x1 ;  /* 0x000000040000795c */ /* 0x000fe20000300000 */
.L_x_1930:
[----:B------:R-:W-:Y:S01]  /*1b550*/  BSSY B0, `(.L_x_1931) ;  /* 0x0000006000007945 */ /* 0x000fe20003800000 */
[----:B------:R-:W-:Y:S01]  /*1b560*/  LEA R8, R8, UR43, 0xa ;  /* 0x0000002b08087c11 */ /* 0x000fe2000f8e50ff */
[----:B------:R-:W-:Y:S02]  /*1b570*/  IMAD.MOV.U32 R9, RZ, RZ, -0x7fffffe0 ;  /* 0x80000020ff097424 */ /* 0x000fe400078e00ff */
[----:B---3--:R-:W-:Y:S05]  /*1b580*/  @P1 BRA `(.L_x_1932) ;  /* 0x0000000000081947 */ /* 0x008fea0003800000 */
[----:B------:R-:W3:Y:S02]  /*1b590*/  SYNCS.PHASECHK.TRANS64.TRYWAIT P1, [R11+URZ+0x28450], R10 ;  /* 0x0284500a0b0075a7 */ /* 0x000ee4000802017f */
[----:B---3--:R-:W-:Y:S05]  /*1b5a0*/  @!P1 BRA `(.L_x_1933) ;  /* 0x000000dc00b09947 */ /* 0x008fea0003800000 */
.L_x_1932:
[----:B------:R-:W-:Y:S05]  /*1b5b0*/  BSYNC B0 ;  /* 0x0000000000007941 */ /* 0x000fea0003800000 */
.L_x_1931:
        /* <DEDUP_REMOVED lines=20> */
.L_x_1934:
[----:B------:R-:W-:Y:S01]  /*1b700*/  ISETP.GT.AND P1, PT, R5, R208, PT ;  /* 0x000000d00500720c */ /* 0x000fe20003f24270 */
        /* <DEDUP_REMOVED lines=8> */
.L_x_1915:
[----:B------:R-:W-:Y:S05]  /*1b790*/  WARPSYNC.ALL ;  /* 0x0000000000007948 */ /* 0x000fea0003800000 */
[----:B------:R-:W-:Y:S01]  /*1b7a0*/  ULDC.64 UR4, c[0x0][0x9a0] ;  /* 0x0002680000047ab9 */ /* 0x000fe20000000a00 */
[----:B------:R2:W-:Y:S08]  /*1b7b0*/  BAR.ARV R4, 0x100 ;  /* 0x000400040000751d */ /* 0x0005f00000002000 */
[----:B------:R-:W-:Y:S06]  /*1b7c0*/  BAR.ARV 0x8, 0x180 ;  /* 0x0206000000007b1d */ /* 0x000fec0000002000 */
[----:B------:R-:W-:-:S04]  /*1b7d0*/  ISETP.NE.U32.AND P0, PT, RZ, UR4, PT ;  /* 0x00000004ff007c0c */ /* 0x000fc8000bf05070 */
[----:B------:R-:W-:-:S13]  /*1b7e0*/  ISETP.NE.AND.EX P0, PT, RZ, UR5, PT, P0 ;  /* 0x00000005ff007c0c */ /* 0x000fda000bf05300 */
[----:B-1----:R-:W1:Y:S01]  /*1b7f0*/  @P0 LDC.64 R10, c[0x0][0x9c8] ;  /* 0x00027200ff0a0b82 */ /* 0x002e620000000a00 */
[----:B------:R-:W-:Y:S02]  /*1b800*/  @P0 SHF.R.S32.HI R5, RZ, 0x1f, R23 ;  /* 0x0000001fff050819 */ /* 0x000fe40000011417 */
[----:B------:R-:W-:-:S05]  /*1b810*/  @P0 SHF.R.S32.HI R13, RZ, 0x1f, R22 ;  /* 0x0000001fff0d0819 */ /* 0x000fca0000011416 */
[----:B------:R-:W3:Y:S01]  /*1b820*/  @P0 LDC.64 R8, c[0x0][0x9d0] ;  /* 0x00027400ff080b82 */ /* 0x000ee20000000a00 */
[----:B-1----:R-:W-:-:S04]  /*1b830*/  @P0 IMAD R2, R5, R10, RZ ;  /* 0x0000000a05020224 */ /* 0x002fc800078e02ff */
[C---:B------:R-:W-:Y:S02]  /*1b840*/  @P0 IMAD R5, R23.reuse, R11, R2 ;  /* 0x0000000b17050224 */ /* 0x040fe400078e0202 */
[----:B------:R-:W-:-:S04]  /*1b850*/  @P0 IMAD.WIDE.U32 R10, R23, R10, RZ ;  /* 0x0000000a170a0225 */ /* 0x000fc800078e00ff */
[-C--:B---3--:R-:W-:Y:S02]  /*1b860*/  @P0 IMAD R2, R13, R8.reuse, RZ ;  /* 0x000000080d020224 */ /* 0x088fe400078e02ff */
[----:B------:R-:W-:Y:S02]  /*1b870*/  @P0 IMAD.IADD R11, R11, 0x1, R5 ;  /* 0x000000010b0b0824 */ /* 0x000fe400078e0205 */
[C---:B------:R-:W-:Y:S02]  /*1b880*/  @P0 IMAD R5, R22.reuse, R9, R2 ;  /* 0x0000000916050224 */ /* 0x040fe400078e0202 */
[----:B------:R-:W-:-:S04]  /*1b890*/  @P0 IMAD.WIDE.U32 R8, R22, R8, R10 ;  /* 0x0000000816080225 */ /* 0x000fc800078e000a */
[----:B------:R-:W-:Y:S01]  /*1b8a0*/  @P0 IMAD.IADD R9, R9, 0x1, R5 ;  /* 0x0000000109090824 */ /* 0x000fe200078e0205 */
[C---:B------:R-:W-:Y:S02]  /*1b8b0*/  @P0 LEA R10, P1, R8.reuse, UR4, 0x2 ;  /* 0x00000004080a0c11 */ /* 0x040fe4000f8210ff */
[----:B------:R-:W-:Y:S02]  /*1b8c0*/  MOV R5, 0x3f800000 ;  /* 0x3f80000000057802 */ /* 0x000fe40000000f00 */
[----:B------:R-:W-:-:S05]  /*1b8d0*/  @P0 LEA.HI.X R11, R8, UR5, R9, 0x2, P1 ;  /* 0x00000005080b0c11 */ /* 0x000fca00088f1409 */
[----:B------:R1:W3:Y:S01]  /*1b8e0*/  @P0 LDG.E R5, desc[UR36][R10.64] ;  /* 0x000000240a050981 */ /* 0x0002e2000c1e1900 */
[----:B--2---:R-:W-:Y:S02]  /*1b8f0*/  IMAD.MOV.U32 R4, RZ, RZ, RZ ;  /* 0x000000ffff047224 */ /* 0x004fe400078e00ff */
[----:B------:R-:W-:Y:S01]  /*1b900*/  VIADD R185, R185, 0x1 ;  /* 0x00000001b9b97836 */ /* 0x000fe20000000000 */
[----:B------:R-:W2:Y:S01]  /*1b910*/  SHFL.BFLY PT, R2, R3, 0x2, 0x1f ;  /* 0x0c401f0003027f89 */ /* 0x000ea200000e0000 */
[----:B------:R-:W-:Y:S02]  /*1b920*/  IMAD.U32 R15, RZ, RZ, UR38 ;  /* 0x00000026ff0f7e24 */ /* 0x000fe4000f8e00ff */
[----:B------:R-:W-:Y:S01]  /*1b930*/  VIADD R217, R217, 0x1 ;  /* 0x00000001d9d97836 */ /* 0x000fe20000000000 */
[----:B------:R-:W4:Y:S01]  /*1b940*/  SHFL.BFLY PT, R9, R0, 0x2, 0x1f ;  /* 0x0c401f0000097f89 */ /* 0x000f2200000e0000 */
[----:B------:R-:W-:Y:S01]  /*1b950*/  ISETP.NE.AND P3, PT, R185, 0x2, PT ;  /* 0x00000002b900780c */ /* 0x000fe20003f65270 */
[----:B-1----:R-:W-:-:S03]  /*1b960*/  IMAD.MOV.U32 R10, RZ, RZ, RZ ;  /* 0x000000ffff0a7224 */ /* 0x002fc600078e00ff */
[----:B------:R-:W-:Y:S01]  /*1b970*/  SEL R185, R185, RZ, P3 ;  /* 0x000000ffb9b97207 */ /* 0x000fe20001800000 */
[----:B--2---:R-:W-:Y:S01]  /*1b980*/  FADD.FTZ R2, R2, R3 ;  /* 0x0000000302027221 */ /* 0x004fe20000010000 */
[----:B----4-:R-:W-:Y:S01]  /*1b990*/  FADD.FTZ R8, R9, R0 ;  /* 0x0000000009087221 */ /* 0x010fe20000010000 */
[----:B------:R-:W-:-:S03]  /*1b9a0*/  IMAD.MOV.U32 R0, RZ, RZ, -0x800000 ;  /* 0xff800000ff007424 */ /* 0x000fc600078e00ff */
[----:B------:R-:W1:Y:S04]  /*1b9b0*/  SHFL.BFLY PT, R9, R2, 0x1, 0x1f ;  /* 0x0c201f0002097f89 */ /* 0x000e6800000e0000 */
[----:B------:R-:W0:Y:S01]  /*1b9c0*/  SHFL.BFLY PT, R13, R8, 0x1, 0x1f ;  /* 0x0c201f00080d7f89 */ /* 0x000e2200000e0000 */
[----:B-1----:R-:W-:Y:S01]  /*1b9d0*/  FADD.FTZ R9, R2, R9 ;  /* 0x0000000902097221 */ /* 0x002fe20000010000 */
[----:B------:R-:W-:-:S03]  /*1b9e0*/  MOV R2, 0xff800000 ;  /* 0xff80000000027802 */ /* 0x000fc60000000f00 */
[C---:B------:R-:W-:Y:S01]  /*1b9f0*/  FMUL.FTZ R14, R9.reuse, 0.00390625 ;  /* 0x3b800000090e7820 */ /* 0x040fe20000410000 */
[----:B------:R-:W-:Y:S01]  /*1ba00*/  FSETP.NE.FTZ.AND P0, PT, R9, RZ, PT ;  /* 0x000000ff0900720b */ /* 0x000fe20003f15000 */
[----:B0-----:R-:W-:Y:S01]  /*1ba10*/  FADD.FTZ R12, R8, R13 ;  /* 0x0000000d080c7221 */ /* 0x001fe20000010000 */
[----:B------:R-:W-:Y:S01]  /*1ba20*/  IMAD.U32 R8, RZ, RZ, UR38 ;  /* 0x00000026ff087e24 */ /* 0x000fe2000f8e00ff */
[----:B------:R-:W-:Y:S02]  /*1ba30*/  SEL R13, RZ, 0x1, P3 ;  /* 0x00000001ff0d7807 */ /* 0x000fe40001800000 */
[----:B------:R-:W-:Y:S01]  /*1ba40*/  FSETP.NE.FTZ.AND P1, PT, R14, RZ, PT ;  /* 0x000000ff0e00720b */ /* 0x000fe20003f35000 */
[----:B------:R-:W-:Y:S01]  /*1ba50*/  FMUL.FTZ R11, R12, 0.00390625 ;  /* 0x3b8000000c0b7820 */ /* 0x000fe20000410000 */
[----:B------:R-:W-:-:S04]  /*1ba60*/  LOP3.LUT R188, R188, R13, RZ, 0x3c, !PT ;  /* 0x0000000dbcbc7212 */ /* 0x000fc800078e3cff */
[----:B------:R-:W-:Y:S02]  /*1ba70*/  FSETP.NE.FTZ.AND P2, PT, R11, RZ, PT ;  /* 0x000000ff0b00720b */ /* 0x000fe40003f55000 */
[----:B------:R0:W-:Y:S01]  /*1ba80*/  @P0 MUFU.RCP R4, R9 ;  /* 0x0000000900040308 */ /* 0x0001e20000001000 */
[----:B------:R-:W-:-:S07]  /*1ba90*/  FSETP.NE.FTZ.AND P0, PT, R12, RZ, PT ;  /* 0x000000ff0c00720b */ /* 0x000fce0003f15000 */
[----:B------:R-:W1:Y:S01]  /*1baa0*/  @P1 MUFU.LG2 R3, R14 ;  /* 0x0000000e00031308 */ /* 0x000e620000000c00 */
[----:B0-----:R-:W-:Y:S02]  /*1bab0*/  @P1 FMUL.FTZ R9, R8, 0.69314718246459960938 ;  /* 0x3f31721808091820 */ /* 0x001fe40000410000 */
[----:B------:R-:W-:-:S05]  /*1bac0*/  @P2 FMUL.FTZ R15, R15, 0.69314718246459960938 ;  /* 0x3f3172180f0f2820 */ /* 0x000fca0000410000 */
[----:B------:R-:W-:Y:S01]  /*1bad0*/  @P0 MUFU.RCP R10, R12 ;  /* 0x0000000c000a0308 */ /* 0x000fe20000001000 */
[----:B------:R-:W-:-:S07]  /*1bae0*/  PLOP3.LUT P0, PT, PT, PT, PT, 0x8, 0x0 ;  /* 0x000000000000781c */ /* 0x000fce0003f0e170 */
[----:B------:R-:W0:Y:S01]  /*1baf0*/  @P2 MUFU.LG2 R11, R11 ;  /* 0x0000000b000b2308 */ /* 0x000e220000000c00 */
[----:B-1----:R-:W-:-:S04]  /*1bb00*/  @P1 FMUL.FTZ R8, R3, 0.69314718246459960938 ;  /* 0x3f31721803081820 */ /* 0x002fc80000410000 */
[----:B------:R-:W-:Y:S01]  /*1bb10*/  @P1 FFMA.FTZ R0, R9, R6, R8 ;  /* 0x0000000609001223 */ /* 0x000fe20000010008 */
[----:B0-----:R-:W-:-:S04]  /*1bb20*/  @P2 FMUL.FTZ R12, R11, 0.69314718246459960938 ;  /* 0x3f3172180b0c2820 */ /* 0x001fc80000410000 */
[----:B------:R-:W-:Y:S01]  /*1bb30*/  @P2 FFMA.FTZ R2, R15, R7, R12 ;  /* 0x000000070f022223 */ /* 0x000fe2000001000c */
[-C--:B---3--:R-:W-:Y:S01]  /*1bb40*/  FMUL.FTZ R3, R4, R5.reuse ;  /* 0x0000000504037220 */ /* 0x088fe20000410000 */
        /* <DEDUP_REMOVED lines=129> */
.L_x_1800:
[----:B------:R-:W-:Y:S05]  /*1c360*/  WARPSYNC.ALL ;  /* 0x0000000000007948 */ /* 0x000fea0003800000 */
[----:B------:R-:W0:Y:S08]  /*1c370*/  S2UR UR39, SR_CgaCtaId ;  /* 0x00000000002779c3 */ /* 0x000e300000008800 */
[----:B------:R-:W-:Y:S06]  /*1c380*/  BAR.SYNC.DEFER_BLOCKING 0x5, 0x180 ;  /* 0x0146000000007b1d */ /* 0x000fec0000010000 */
[----:B------:R-:W-:Y:S01]  /*1c390*/  UMOV UR4, 0x400 ;  /* 0x0000040000047882 */ /* 0x000fe20000000000 */
[----:B------:R-:W-:Y:S01]  /*1c3a0*/  BSSY B0, `(.L_x_1936) ;  /* 0x0000394000007945 */ /* 0x000fe20003800000 */
[----:B0-----:R-:W-:-:S06]  /*1c3b0*/  ULEA UR4, UR39, UR4, 0x18 ;  /* 0x0000000427047291 */ /* 0x001fcc000f8ec03f */
[----:B------:R-:W-:-:S05]  /*1c3c0*/  IMAD.U32 R184, RZ, RZ, UR4 ;  /* 0x00000004ffb87e24 */ /* 0x000fca000f8e00ff */
[----:B------:R0:W1:Y:S01]  /*1c3d0*/  LDS.128 R20, [R184+0x284d0] ;  /* 0x0284d000b8147984 */ /* 0x0000620000000c00 */
[----:B------:R-:W-:Y:S06]  /*1c3e0*/  BAR.ARV 0x4, 0x180 ;  /* 0x0106000000007b1d */ /* 0x000fec0000002000 */
[----:B------:R-:W-:Y:S05]  /*1c3f0*/  @P0 BRA `(.L_x_1937) ;  /* 0x0000002800e00947 */ /* 0x000fea0003800000 */
[----:B------:R-:W2:Y:S01]  /*1c400*/  LDL R140, [R1+0x18] ;  /* 0x00001800018c7983 */ /* 0x000ea20000100800 */
[----:B------:R-:W-:Y:S01]  /*1c410*/  F2FP.BF16.F32.PACK_AB R4, R4, R25 ;  /* 0x000000190404723e */ /* 0x000fe200000010ff */
[----:B------:R-:W-:Y:S01]  /*1c420*/  ULDC.64 UR4, c[0x4][0x128] ;  /* 0x01004a0000047ab9 */ /* 0x000fe20000000a00 */
[----:B------:R-:W-:Y:S01]  /*1c430*/  F2FP.BF16.F32.PACK_AB R25, R13, R56 ;  /* 0x000000380d19723e */ /* 0x000fe200000010ff */
[----:B------:R-:W3:Y:S01]  /*1c440*/  S2R R134, SR_TID.X ;  /* 0x0000000000867919 */ /* 0x000ee20000002100 */
[----:B------:R-:W4:Y:S01]  /*1c450*/  S2R R13, SR_SWINHI ;  /* 0x00000000000d7919 */ /* 0x000f220000002f00 */
[----:B-----5:R-:W-:Y:S02]  /*1c460*/  F2FP.BF16.F32.PACK_AB R39, R31, R116 ;  /* 0x000000741f27723e */ /* 0x020fe400000010ff */
        /* <DEDUP_REMOVED lines=13> */
[----:B---3--:R-:W-:Y:S01]  /*1c540*/  IMAD.SHL.U32 R3, R134, 0x4, RZ ;  /* 0x0000000486037824 */ /* 0x008fe200078e00ff */
[----:B------:R-:W-:-:S02]  /*1c550*/  MOV R76, R184 ;  /* 0x000000b8004c7202 */ /* 0x000fc40000000f00 */
[----:B----4-:R-:W-:Y:S02]  /*1c560*/  MOV R77, R13 ;  /* 0x0000000d004d7202 */ /* 0x010fe40000000f00 */
        /* <DEDUP_REMOVED lines=9> */
[----:B------:R-:W-:Y:S02]  /*1c600*/  LOP3.LUT R3, R3, 0xc, RZ, 0xc0, !PT ;  /* 0x0000000c03037812 */ /* 0x000fe400078ec0ff */
[----:B------:R-:W-:-:S02]  /*1c610*/  F2FP.BF16.F32.PACK_AB R54, R54, R51 ;  /* 0x000000333636723e */ /* 0x000fc400000010ff */
[----:B------:R-:W-:Y:S02]  /*1c620*/  F2FP.BF16.F32.PACK_AB R14, R14, R57 ;  /* 0x000000390e0e723e */ /* 0x000fe400000010ff */
[----:B------:R-:W-:Y:S02]  /*1c630*/  F2FP.BF16.F32.PACK_AB R62, R62, R59 ;  /* 0x0000003b3e3e723e */ /* 0x000fe400000010ff */
[----:B------:R-:W-:Y:S02]  /*1c640*/  F2FP.BF16.F32.PACK_AB R64, R45, R88 ;  /* 0x000000582d40723e */ /* 0x000fe400000010ff */
[----:B------:R-:W-:Y:S02]  /*1c650*/  F2FP.BF16.F32.PACK_AB R136, R93, R136 ;  /* 0x000000885d88723e */ /* 0x000fe400000010ff */
[----:B------:R-:W-:Y:S02]  /*1c660*/  IADD3 R26, P0, R3, UR4, RZ ;  /* 0x00000004031a7c10 */ /* 0x000fe4000ff1e0ff */
[----:B------:R-:W-:-:S02]  /*1c670*/  F2FP.BF16.F32.PACK_AB R47, R47, R50 ;  /* 0x000000322f2f723e */ /* 0x000fc400000010ff */
[----:B------:R-:W-:Y:S01]  /*1c680*/  F2FP.BF16.F32.PACK_AB R55, R55, R58 ;  /* 0x0000003a3737723e */ /* 0x000fe200000010ff */
[----:B------:R-:W-:Y:S01]  /*1c690*/  IMAD.X R27, RZ, RZ, UR5, P0 ;  /* 0x00000005ff1b7e24 */ /* 0x000fe200080e06ff */
[----:B------:R-:W-:Y:S02]  /*1c6a0*/  F2FP.BF16.F32.PACK_AB R129, R92, R129 ;  /* 0x000000815c81723e */ /* 0x000fe400000010ff */
[----:B-1----:R-:W-:Y:S02]  /*1c6b0*/  F2FP.BF16.F32.PACK_AB R20, R6, R33 ;  /* 0x000000210614723e */ /* 0x002fe400000010ff */
[----:B------:R-:W-:Y:S01]  /*1c6c0*/  LOP3.LUT P0, R6, R134, 0x3, RZ, 0xc0, !PT ;  /* 0x0000000386067812 */ /* 0x000fe2000780c0ff */
[----:B------:R1:W5:Y:S01]  /*1c6d0*/  LDG.E.CONSTANT R3, desc[UR36][R26.64] ;  /* 0x000000241a037981 */ /* 0x000362000c1e9900 */
[----:B------:R-:W-:Y:S01]  /*1c6e0*/  F2FP.BF16.F32.PACK_AB R8, R8, R41 ;  /* 0x000000290808723e */ /* 0x000fe200000010ff */
[----:B------:R-:W-:Y:S01]  /*1c6f0*/  UMOV UR4, 0xffffffff ;  /* 0xffffffff00047882 */ /* 0x000fe20000000000 */
[----:B------:R-:W-:-:S02]  /*1c700*/  F2FP.BF16.F32.PACK_AB R72, R29, R72 ;  /* 0x000000481d48723e */ /* 0x000fc400000010ff */
[----:B------:R-:W-:Y:S02]  /*1c710*/  ISETP.EQ.OR P0, PT, R6, 0x3, !P0 ;  /* 0x000000030600780c */ /* 0x000fe40004702670 */
[----:B------:R-:W-:Y:S02]  /*1c720*/  F2FP.BF16.F32.PACK_AB R35, R38, R35 ;  /* 0x000000232623723e */ /* 0x000fe400000010ff */
[----:B------:R-:W-:Y:S02]  /*1c730*/  F2FP.BF16.F32.PACK_AB R7, R7, R32 ;  /* 0x000000200707723e */ /* 0x000fe400000010ff */
[----:B------:R-:W-:Y:S02]  /*1c740*/  F2FP.BF16.F32.PACK_AB R9, R9, R40 ;  /* 0x000000280909723e */ /* 0x000fe400000010ff */
[----:B------:R-:W-:Y:S02]  /*1c750*/  F2FP.BF16.F32.PACK_AB R38, R28, R65 ;  /* 0x000000411c26723e */ /* 0x000fe400000010ff */
[----:B------:R-:W-:-:S02]  /*1c760*/  F2FP.BF16.F32.PACK_AB R73, R36, R73 ;  /* 0x000000492449723e */ /* 0x000fc400000010ff */
[----:B------:R-:W-:Y:S02]  /*1c770*/  SEL R13, R5, R4, P0 ;  /* 0x00000004050d7207 */ /* 0x000fe40000000000 */
[----:B------:R-:W-:Y:S02]  /*1c780*/  SEL R4, R4, R5, P0 ;  /* 0x0000000504047207 */ /* 0x000fe40000000000 */
        /* <DEDUP_REMOVED lines=72> */
[----:B------:R-:W-:Y:S02]  /*1cc10*/  LOP3.LUT R44, R44, R45, RZ, 0x3c, !PT ;  /* 0x0000002d2c2c7212 */ /* 0x000fe400078e3cff */
[----:B------:R-:W-:-:S02]  /*1cc20*/  IADD3.X R45, RZ, R53, RZ, P4, !PT ;  /* 0x00000035ff2d7210 */ /* 0x000fc400027fe4ff */
[C---:B-1----:R-:W-:Y:S02]  /*1cc30*/  IADD3 R27, P3, R52.reuse, 0x4020, RZ ;  /* 0x00004020341b7810 */ /* 0x042fe40007f7e0ff */
        /* <DEDUP_REMOVED lines=15> */
[----:B------:R-:W-:Y:S02]  /*1cd30*/  SHF.R.U64 R5, R5, 0x3, RZ ;  /* 0x0000000305057819 */ /* 0x000fe400000012ff */
        /* <DEDUP_REMOVED lines=26> */
[----:B------:R-:W-:Y:S01]  /*1cee0*/  MOV R101, R40 ;  /* 0x0000002800657202 */ /* 0x000fe20000000f00 */
[----:B------:R-:W-:Y:S06]  /*1cef0*/  BRA.DIV UR4, `(.L_x_1938) ;  /* 0x000000c604707947 */ /* 0x000fec000b800000 */
[----:B------:R-:W-:Y:S01]  /*1cf00*/  SEL R26, R7, R20, P0 ;  /* 0x00000014071a7207 */ /* 0x000fe20000000000 */
[----:B-----5:R-:W-:Y:S01]  /*1cf10*/  SHFL.IDX PT, R10, R13, R3, 0x1c1f ;  /* 0x001c1f030d0a7589 */ /* 0x020fe200000e0000 */
[----:B------:R-:W-:Y:S02]  /*1cf20*/  SEL R7, R20, R7, P0 ;  /* 0x0000000714077207 */ /* 0x000fe40000000000 */
[----:B------:R-:W-:Y:S02]  /*1cf30*/  SEL R28, R9, R8, P0 ;  /* 0x00000008091c7207 */ /* 0x000fe40000000000 */
[----:B------:R-:W-:Y:S01]  /*1cf40*/  SEL R8, R8, R9, P0 ;  /* 0x0000000908087207 */ /* 0x000fe20000000000 */
[----:B------:R-:W-:Y:S01]  /*1cf50*/  SHFL.IDX PT, R26, R26, R3, 0x1c1f ;  /* 0x001c1f031a1a7589 */ /* 0x000fe200000e0000 */
[----:B------:R-:W-:Y:S02]  /*1cf60*/  LOP3.LUT R20, R3, 0x2, RZ, 0x3c, !PT ;  /* 0x0000000203147812 */ /* 0x000fe400078e3cff */
[----:B------:R-:W-:Y:S01]  /*1cf70*/  SEL R32, R11, R12, P0 ;  /* 0x0000000c0b207207 */ /* 0x000fe20000000000 */
[----:B------:R-:W-:Y:S01]  /*1cf80*/  SHFL.IDX PT, R28, R28, R3, 0x1c1f ;  /* 0x001c1f031c1c7589 */ /* 0x000fe200000e0000 */
[----:B------:R-:W-:-:S02]  /*1cf90*/  SEL R9, R12, R11, P0 ;  /* 0x0000000b0c097207 */ /* 0x000fc40000000000 */
[----:B------:R-:W-:Y:S01]  /*1cfa0*/  SEL R36, R25, R14, P0 ;  /* 0x0000000e19247207 */ /* 0x000fe20000000000 */
[----:B------:R-:W1:Y:S01]  /*1cfb0*/  SHFL.IDX PT, R37, R4, R20, 0x1c1f ;  /* 0x001c1f1404257589 */ /* 0x000e6200000e0000 */
[----:B------:R-:W-:Y:S02]  /*1cfc0*/  SEL R40, R15, R38, P0 ;  /* 0x000000260f287207 */ /* 0x000fe40000000000 */
[----:B------:R-:W-:Y:S01]  /*1cfd0*/  SEL R27, R38, R15, P0 ;  /* 0x0000000f261b7207 */ /* 0x000fe20000000000 */
[----:B------:R-:W2:Y:S01]  /*1cfe0*/  SHFL.IDX PT, R7, R7, R20, 0x1c1f ;  /* 0x001c1f1407077589 */ /* 0x000ea200000e0000 */
        /* <DEDUP_REMOVED lines=17> */
[----:B------:R-:W3:Y:S01]  /*1d100*/  SHFL.IDX PT, R29, R29, R20, 0x1c1f ;  /* 0x001c1f141d1d7589 */ /* 0x000ee200000e0000 */
        /* <DEDUP_REMOVED lines=53> */
[----:B------:R2:W0:Y:S01]  /*1d460*/  SHFL.IDX PT, R99, R8, R20, 0x1c1f ;  /* 0x001c1f1408637589 */ /* 0x00042200000e0000 */
[----:B------:R-:W-:Y:S02]  /*1d470*/  SEL R111, R118, R111, P0 ;  /* 0x0000006f766f7207 */ /* 0x000fe40000000000 */
[----:B------:R-:W-:Y:S01]  /*1d480*/  SEL R133, R132, R133, P0 ;  /* 0x0000008584857207 */ /* 0x000fe20000000000 */
[----:B------:R-:W0:Y:S01]  /*1d490*/  SHFL.IDX PT, R46, R48, R3, 0x1c1f ;  /* 0x001c1f03302e7589 */ /* 0x000e2200000e0000 */
[----:B------:R-:W-:-:S02]  /*1d4a0*/  SEL R64, R34, R35, P0 ;  /* 0x0000002322407207 */ /* 0x000fc40000000000 */
[----:B------:R-:W-:Y:S01]  /*1d4b0*/  SEL R6, R135, R102, P0 ;  /* 0x0000006687067207 */ /* 0x000fe20000000000 */
[----:B------:R4:W-:Y:S01]  /*1d4c0*/  SHFL.IDX PT, R34, R40, R3, 0x1c1f ;  /* 0x001c1f0328227589 */ /* 0x0009e200000e0000 */
[----:B------:R-:W-:Y:S02]  /*1d4d0*/  SEL R5, R102, R135, P0 ;  /* 0x0000008766057207 */ /* 0x000fe40000000000 */
[----:B-1----:R-:W-:Y:S01]  /*1d4e0*/  SEL R4, R10, R37, P0 ;  /* 0x000000250a047207 */ /* 0x002fe20000000000 */
[----:B------:R1:W-:Y:S01]  /*1d4f0*/  SHFL.IDX PT, R65, R72, R3, 0x1c1f ;  /* 0x001c1f0348417589 */ /* 0x0003e200000e0000 */
[----:B--2---:R-:W-:Y:S02]  /*1d500*/  SEL R8, R26, R7, P0 ;  /* 0x000000071a087207 */ /* 0x004fe40000000000 */
[----:B---3--:R-:W-:Y:S01]  /*1d510*/  SEL R36, R38, R29, P0 ;  /* 0x0000001d26247207 */ /* 0x008fe20000000000 */
[----:B------:R-:W-:Y:S01]  /*1d520*/  SHFL.IDX PT, R35, R106, R3, 0x1c1f ;  /* 0x001c1f036a237589 */ /* 0x000fe200000e0000 */
[----:B------:R-:W-:-:S02]  /*1d530*/  SEL R38, R29, R38, P0 ;  /* 0x000000261d267207 */ /* 0x000fc40000000000 */
[----:B----4-:R-:W-:Y:S01]  /*1d540*/  SEL R40, R42, R31, P0 ;  /* 0x0000001f2a287207 */ /* 0x010fe20000000000 */
[----:B------:R-:W-:Y:S01]  /*1d550*/  SHFL.IDX PT, R51, R114, R3, 0x1c1f ;  /* 0x001c1f0372337589 */ /* 0x000fe200000e0000 */
[----:B------:R-:W-:Y:S02]  /*1d560*/  SEL R42, R31, R42, P0 ;  /* 0x0000002a1f2a7207 */ /* 0x000fe40000000000 */
[----:B------:R-:W-:Y:S01]  /*1d570*/  SEL R48, R50, R45, P0 ;  /* 0x0000002d32307207 */ /* 0x000fe20000000000 */
[----:B------:R-:W-:Y:S01]  /*1d580*/  SHFL.IDX PT, R55, R116, R3, 0x1c1f ;  /* 0x001c1f0374377589 */ /* 0x000fe200000e0000 */
[----:B0-----:R-:W-:Y:S02]  /*1d590*/  SEL R12, R28, R99, P0 ;  /* 0x000000631c0c7207 */ /* 0x001fe40000000000 */
        /* <DEDUP_REMOVED lines=9> */
[----:B-1----:R-:W-:Y:S01]  /*1d630*/  SEL R72, R74, R41, P0 ;  /* 0x000000294a487207 */ /* 0x002fe20000000000 */
[----:B------:R-:W-:Y:S01]  /*1d640*/  SHFL.IDX PT, R53, R53, R20, 0x1c1f ;  /* 0x001c1f1435357589 */ /* 0x000fe200000e0000 */
[----:B------:R-:W-:-:S02]  /*1d650*/  SEL R46, R33, R46, P0 ;  /* 0x0000002e212e7207 */ /* 0x000fc40000000000 */
[----:B------:R-:W-:Y:S01]  /*1d660*/  SEL R50, R45, R50, P0 ;  /* 0x000000322d327207 */ /* 0x000fe20000000000 */
[----:B------:R-:W0:Y:S01]  /*1d670*/  SHFL.IDX PT, R98, R83, R20, 0x1c1f ;  /* 0x001c1f1453627589 */ /* 0x000e2200000e0000 */
[----:B------:R-:W-:Y:S02]  /*1d680*/  SEL R54, R61, R54, P0 ;  /* 0x000000363d367207 */ /* 0x000fe40000000000 */
[----:B------:R-:W-:Y:S01]  /*1d690*/  SEL R70, R57, R70, P0 ;  /* 0x0000004639467207 */ /* 0x000fe20000000000 */
[----:B------:R-:W1:Y:S01]  /*1d6a0*/  SHFL.IDX PT, R102, R105, R20, 0x1c1f ;  /* 0x001c1f1469667589 */ /* 0x000e6200000e0000 */
[----:B------:R-:W-:-:S03]  /*1d6b0*/  SEL R74, R41, R74, P0 ;  /* 0x0000004a294a7207 */ /* 0x000fc60000000000 */
[----:B------:R-:W2:Y:S04]  /*1d6c0*/  SHFL.IDX PT, R104, R107, R20, 0x1c1f ;  /* 0x001c1f146b687589 */ /* 0x000ea800000e0000 */
[----:B------:R-:W-:Y:S04]  /*1d6d0*/  SHFL.IDX PT, R58, R58, R3, 0x1c1f ;  /* 0x001c1f033a3a7589 */ /* 0x000fe800000e0000 */
[----:B------:R-:W-:Y:S04]  /*1d6e0*/  SHFL.IDX PT, R62, R56, R3, 0x1c1f ;  /* 0x001c1f03383e7589 */ /* 0x000fe800000e0000 */
[----:B------:R-:W-:Y:S04]  /*1d6f0*/  SHFL.IDX PT, R66, R66, R3, 0x1c1f ;  /* 0x001c1f0342427589 */ /* 0x000fe800000e0000 */
[----:B------:R3:W-:Y:S01]  /*1d700*/  SHFL.IDX PT, R47, R24, R3, 0x1c1f ;  /* 0x001c1f03182f7589 */ /* 0x0007e200000e0000 */
[----:B0-----:R-:W-:-:S02]  /*1d710*/  SEL R13, R69, R98, P0 ;  /* 0x00000062450d7207 */ /* 0x001fc40000000000 */
[----:B------:R-:W-:Y:S01]  /*1d720*/  SEL R15, R98, R69, P0 ;  /* 0x00000045620f7207 */ /* 0x000fe20000000000 */
[----:B------:R-:W-:Y:S01]  /*1d730*/  SHFL.IDX PT, R71, R126, R3, 0x1c1f ;  /* 0x001c1f037e477589 */ /* 0x000fe200000e0000 */
[----:B-1----:R-:W-:-:S03]  /*1d740*/  SEL R25, R65, R102, P0 ;  /* 0x0000006641197207 */ /* 0x002fc60000000000 */
[----:B------:R-:W0:Y:S01]  /*1d750*/  SHFL.IDX PT, R81, R81, R20, 0x1c1f ;  /* 0x001c1f1451517589 */ /* 0x000e2200000e0000 */
[----:B--2---:R-:W-:Y:S02]  /*1d760*/  SEL R29, R49, R104, P0 ;  /* 0x00000068311d7207 */ /* 0x004fe40000000000 */
[----:B---3--:R-:W-:Y:S01]  /*1d770*/  SEL R24, R32, R9, P0 ;  /* 0x0000000920187207 */ /* 0x008fe20000000000 */
[----:B------:R-:W1:Y:S01]  /*1d780*/  SHFL.IDX PT, R85, R85, R20, 0x1c1f ;  /* 0x001c1f1455557589 */ /* 0x000e6200000e0000 */
[----:B------:R-:W-:-:S03]  /*1d790*/  SEL R31, R104, R49, P0 ;  /* 0x00000031681f7207 */ /* 0x000fc60000000000 */
[----:B------:R-:W-:Y:S04]  /*1d7a0*/  SHFL.IDX PT, R79, R79, R20, 0x1c1f ;  /* 0x001c1f144f4f7589 */ /* 0x000fe800000e0000 */
[----:B------:R-:W2:Y:S04]  /*1d7b0*/  SHFL.IDX PT, R106, R109, R20, 0x1c1f ;  /* 0x001c1f146d6a7589 */ /* 0x000ea800000e0000 */
[----:B------:R-:W-:Y:S04]  /*1d7c0*/  SHFL.IDX PT, R108, R113, R20, 0x1c1f ;  /* 0x001c1f14716c7589 */ /* 0x000fe800000e0000 */
[----:B------:R-:W3:Y:S04]  /*1d7d0*/  SHFL.IDX PT, R110, R115, R20, 0x1c1f ;  /* 0x001c1f14736e7589 */ /* 0x000ee800000e0000 */
[----:B------:R-:W4:Y:S01]  /*1d7e0*/  SHFL.IDX PT, R112, R117, R20, 0x1c1f ;  /* 0x001c1f1475707589 */ /* 0x000f2200000e0000 */
[----:B0-----:R-:W-:-:S02]  /*1d7f0*/  SEL R56, R58, R81, P0 ;  /* 0x000000513a387207 */ /* 0x001fc40000000000 */
[----:B------:R-:W-:Y:S01]  /*1d800*/  SEL R58, R81, R58, P0 ;  /* 0x0000003a513a7207 */ /* 0x000fe20000000000 */
[----:B------:R-:W0:Y:S01]  /*1d810*/  SHFL.IDX PT, R114, R121, R20, 0x1c1f ;  /* 0x001c1f1479727589 */ /* 0x000e2200000e0000 */
[----:B-1----:R-:W-:Y:S02]  /*1d820*/  SEL R60, R62, R85, P0 ;  /* 0x000000553e3c7207 */ /* 0x002fe40000000000 */
[----:B------:R-:W-:Y:S01]  /*1d830*/  SEL R62, R85, R62, P0 ;  /* 0x0000003e553e7207 */ /* 0x000fe20000000000 */
[----:B------:R-:W-:Y:S04]  /*1d840*/  SHFL.IDX PT, R116, R103, R20, 0x1c1f ;  /* 0x001c1f1467747589 */ /* 0x000fe800000e0000 */
[----:B------:R-:W1:Y:S01]  /*1d850*/  SHFL.IDX PT, R118, R111, R20, 0x1c1f ;  /* 0x001c1f146f767589 */ /* 0x000e6200000e0000 */
[----:B--2---:R-:W-:-:S02]  /*1d860*/  SEL R33, R35, R106, P0 ;  /* 0x0000006a23217207 */ /* 0x004fc40000000000 */
[----:B------:R-:W-:Y:S01]  /*1d870*/  SEL R35, R106, R35, P0 ;  /* 0x000000236a237207 */ /* 0x000fe20000000000 */
[----:B------:R-:W2:Y:S04]  /*1d880*/  SHFL.IDX PT, R120, R119, R20, 0x1c1f ;  /* 0x001c1f1477787589 */ /* 0x000ea800000e0000 */
[----:B------:R-:W2:Y:S01]  /*1d890*/  SHFL.IDX PT, R122, R127, R20, 0x1c1f ;  /* 0x001c1f147f7a7589 */ /* 0x000ea200000e0000 */
[----:B---3--:R-:W-:Y:S02]  /*1d8a0*/  SEL R41, R43, R110, P0 ;  /* 0x0000006e2b297207 */ /* 0x008fe40000000000 */
[----:B------:R-:W-:Y:S01]  /*1d8b0*/  SEL R43, R110, R43, P0 ;  /* 0x0000002b6e2b7207 */ /* 0x000fe20000000000 */
[----:B------:R-:W3:Y:S01]  /*1d8c0*/  SHFL.IDX PT, R124, R133, R20, 0x1c1f ;  /* 0x001c1f14857c7589 */ /* 0x000ee200000e0000 */
[----:B----4-:R-:W-:-:S02]  /*1d8d0*/  SEL R45, R47, R112, P0 ;  /* 0x000000702f2d7207 */ /* 0x010fc40000000000 */
[----:B------:R-:W-:Y:S01]  /*1d8e0*/  SEL R47, R112, R47, P0 ;  /* 0x0000002f702f7207 */ /* 0x000fe20000000000 */
[----:B------:R4:W-:Y:S01]  /*1d8f0*/  SHFL.IDX PT, R78, R64, R3, 0x1c1f ;  /* 0x001c1f03404e7589 */ /* 0x0009e200000e0000 */
[----:B0-----:R-:W-:Y:S02]  /*1d900*/  SEL R49, R51, R114, P0 ;  /* 0x0000007233317207 */ /* 0x001fe40000000000 */
[----:B------:R-:W-:Y:S01]  /*1d910*/  SEL R51, R114, R51, P0 ;  /* 0x0000003372337207 */ /* 0x000fe20000000000 */
[----:B------:R-:W0:Y:S04]  /*1d920*/  SHFL.IDX PT, R73, R73, R20, 0x1c1f ;  /* 0x001c1f1449497589 */ /* 0x000e2800000e0000 */
[----:B------:R3:W0:Y:S01]  /*1d930*/  SHFL.IDX PT, R75, R6, R3, 0x1c1f ;  /* 0x001c1f03064b7589 */ /* 0x00062200000e0000 */
[----:B-1----:R-:W-:-:S02]  /*1d940*/  SEL R57, R59, R118, P0 ;  /* 0x000000763b397207 */ /* 0x002fc40000000000 */
[----:B----4-:R-:W-:Y:S01]  /*1d950*/  SEL R64, R66, R79, P0 ;  /* 0x0000004f42407207 */ /* 0x010fe20000000000 */
[----:B------:R1:W4:Y:S01]  /*1d960*/  SHFL.IDX PT, R126, R5, R20, 0x1c1f ;  /* 0x001c1f14057e7589 */ /* 0x00032200000e0000 */
[----:B--2---:R-:W-:Y:S02]  /*1d970*/  SEL R61, R63, R120, P0 ;  /* 0x000000783f3d7207 */ /* 0x004fe40000000000 */
[----:B------:R-:W-:Y:S02]  /*1d980*/  SEL R66, R79, R66, P0 ;  /* 0x000000424f427207 */ /* 0x000fe40000000000 */
[----:B------:R-:W-:Y:S02]  /*1d990*/  SEL R59, R118, R59, P0 ;  /* 0x0000003b763b7207 */ /* 0x000fe40000000000 */
[----:B---3--:R-:W-:Y:S02]  /*1d9a0*/  SEL R6, R37, R10, P0 ;  /* 0x0000000a25067207 */ /* 0x008fe40000000000 */
[----:B------:R-:W-:Y:S01]  /*1d9b0*/  SEL R10, R7, R26, P0 ;  /* 0x0000001a070a7207 */ /* 0x000fe20000000000 */
[----:B-1----:R-:W-:Y:S01]  /*1d9c0*/  IMAD.MOV.U32 R20, RZ, RZ, RZ ;  /* 0x000000ffff147224 */ /* 0x002fe200078e00ff */
        /* <DEDUP_REMOVED lines=10> */
[----:B0-----:R-:W-:Y:S02]  /*1da70*/  SEL R9, R78, R73, P0 ;  /* 0x000000494e097207 */ /* 0x001fe40000000000 */
[----:B------:R-:W-:Y:S02]  /*1da80*/  SEL R11, R73, R78, P0 ;  /* 0x0000004e490b7207 */ /* 0x000fe40000000000 */
[----:B------:R-:W-:-:S02]  /*1da90*/  SEL R39, R108, R39, P0 ;  /* 0x000000276c277207 */ /* 0x000fc40000000000 */
[----:B------:R-:W-:Y:S02]  /*1daa0*/  SEL R55, R116, R55, P0 ;  /* 0x0000003774377207 */ /* 0x000fe40000000000 */
[----:B------:R-:W-:Y:S02]  /*1dab0*/  SEL R63, R120, R63, P0 ;  /* 0x0000003f783f7207 */ /* 0x000fe40000000000 */
[----:B------:R-:W-:Y:S02]  /*1dac0*/  SEL R67, R122, R67, P0 ;  /* 0x000000437a437207 */ /* 0x000fe40000000000 */
[----:B----4-:R-:W-:-:S07]  /*1dad0*/  SEL R71, R124, R71, P0 ;  /* 0x000000477c477207 */ /* 0x010fce0000000000 */
.L_x_2256:
[----:B------:R-:W-:Y:S05]  /*1dae0*/  WARPSYNC.ALL ;  /* 0x0000000000007948 */ /* 0x000fea0003800000 */
[----:B------:R-:W-:Y:S01]  /*1daf0*/  BAR.SYNC.DEFER_BLOCKING 0x1, 0x100 ;  /* 0x0044000000007b1d */ /* 0x000fe20000010000 */
[----:B------:R-:W-:Y:S02]  /*1db00*/  SEL R73, R75, R126, P0 ;  /* 0x0000007e4b497207 */ /* 0x000fe40000000000 */
[----:B------:R-:W-:-:S03]  /*1db10*/  SEL R75, R126, R75, P0 ;  /* 0x0000004b7e4b7207 */ /* 0x000fc60000000000 */
[----:B------:R-:W-:Y:S02]  /*1db20*/  ULDC.64 UR4, c[0x0][0xc00] ;  /* 0x0003000000047ab9 */ /* 0x000fe40000000a00 */
[----:B------:R-:W0:Y:S01]  /*1db30*/  LDC.64 R78, c[0x0][0xc00] ;  /* 0x00030000ff4e7b82 */ /* 0x000e220000000a00 */
[----:B------:R-:W-:-:S04]  /*1db40*/  ISETP.NE.U32.AND P2, PT, RZ, UR4, PT ;  /* 0x00000004ff007c0c */ /* 0x000fc8000bf45070 */
[----:B------:R-:W-:Y:S01]  /*1db50*/  ISETP.NE.AND.EX P2, PT, RZ, UR5, PT, P2 ;  /* 0x00000005ff007c0c */ /* 0x000fe2000bf45320 */
[----:B------:R-:W-:Y:S02]  /*1db60*/  ULDC.64 UR4, c[0x0][0xc08] ;  /* 0x0003020000047ab9 */ /* 0x000fe40000000a00 */
[----:B------:R-:W-:Y:S01]  /*1db70*/  ISETP.NE.U32.AND P0, PT, RZ, UR4, PT ;  /* 0x00000004ff007c0c */ /* 0x000fe2000bf05070 */
[----:B------:R-:W1:Y:S03]  /*1db80*/  LDC R80, c[0x0][0xbe8] ;  /* 0x0002fa00ff507b82 */ /* 0x000e660000000800 */
[----:B------:R-:W-:Y:S01]  /*1db90*/  ISETP.NE.AND.EX P0, PT, RZ, UR5, PT, P0 ;  /* 0x00000005ff007c0c */ /* 0x000fe2000bf05300 */
[----:B------:R2:W-:Y:S04]  /*1dba0*/  STSM.16.M88.4 [R90], R4 ;  /* 0x000000045a007844 */ /* 0x0005e80000000200 */
[----:B------:R-:W-:Y:S01]  /*1dbb0*/  STSM.16.M88.4 [R101], R8 ;  /* 0x0000000865007844 */ /* 0x000fe20000000200 */
[----:B0-----:R-:W-:-:S03]  /*1dbc0*/  IMAD.WIDE R78, R216, 0x4, R78 ;  /* 0x00000004d84e7825 */ /* 0x001fc600078e024e */
[----:B------:R0:W-:Y:S04]  /*1dbd0*/  STSM.16.M88.4 [R100], R12 ;  /* 0x0000000c64007844 */ /* 0x0001e80000000200 */
[----:B------:R3:W-:Y:S04]  /*1dbe0*/  STSM.16.M88.4 [R97], R24 ;  /* 0x0000001861007844 */ /* 0x0007e80000000200 */
[----:B------:R3:W-:Y:S01]  /*1dbf0*/  STSM.16.M88.4 [R96], R28 ;  /* 0x0000001c60007844 */ /* 0x0007e20000000200 */
[----:B--2---:R-:W2:Y:S03]  /*1dc00*/  @P0 LDC.64 R4, c[0x0][0xc08] ;  /* 0x00030200ff040b82 */ /* 0x004ea60000000a00 */
[----:B------:R3:W-:Y:S04]  /*1dc10*/  STSM.16.M88.4 [R95], R32 ;  /* 0x000000205f007844 */ /* 0x0007e80000000200 */
        /* <DEDUP_REMOVED lines=9> */
[----:B------:R3:W-:Y:S01]  /*1dcb0*/  STSM.16.M88.4 [R87], R72 ;  /* 0x0000004857007844 */ /* 0x0007e20000000200 */
[----:B------:R-:W-:Y:S01]  /*1dcc0*/  BAR.SYNC.DEFER_BLOCKING 0x1, 0x100 ;  /* 0x0044000000007b1d */ /* 0x000fe20000010000 */
[----:B--2---:R-:W-:-:S05]  /*1dcd0*/  @P0 IMAD.WIDE R4, R216, 0x4, R4 ;  /* 0x00000004d8040825 */ /* 0x004fca00078e0204 */
[----:B------:R-:W-:Y:S02]  /*1dce0*/  ULDC UR4, c[0x0][0xa88] ;  /* 0x0002a20000047ab9 */ /* 0x000fe40000000800 */
[----:B------:R-:W-:Y:S01]  /*1dcf0*/  MOV R3, UR4 ;  /* 0x0000000400037c02 */ /* 0x000fe20008000f00 */
[----:B------:R3:W5:Y:S01]  /*1dd00*/  @P2 LDG.E R20, desc[UR36][R78.64] ;  /* 0x000000244e142981 */ /* 0x000762000c1e1900 */
[----:B-1----:R-:W-:Y:S01]  /*1dd10*/  ISETP.NE.AND P1, PT, R80, 0x1, PT ;  /* 0x000000015000780c */ /* 0x002fe20003f25270 */
[----:B0-----:R-:W-:-:S03]  /*1dd20*/  IMAD.IADD R15, R203, 0x1, R202 ;  /* 0x00000001cb0f7824 */ /* 0x001fc600078e02ca */
[----:B------:R3:W5:Y:S09]  /*1dd30*/  @P0 LDG.E R3, desc[UR36][R4.64] ;  /* 0x0000002404030981 */ /* 0x000772000c1e1900 */
[----:B------:R-:W0:Y:S08]  /*1dd40*/  @P1 LDC R6, c[0x0][0xbec] ;  /* 0x0002fb00ff061b82 */ /* 0x000e300000000800 */
[----:B------:R-:W1:Y:S01]  /*1dd50*/  @P1 LDC R9, c[0x0][0xbf0] ;  /* 0x0002fc00ff091b82 */ /* 0x000e620000000800 */
[----:B---3--:R-:W-:Y:S05]  /*1dd60*/  @P0 BRA `(.L_x_1939) ;  /* 0x0000000000100947 */ /* 0x008fea0003800000 */
[----:B------:R-:W-:Y:S05]  /*1dd70*/  @!P2 BRA `(.L_x_1939) ;  /* 0x00000000000ca947 */ /* 0x000fea0003800000 */
[----:B------:R-:W2:Y:S04]  /*1dd80*/  LDG.E R4, desc[UR36][R78.64] ;  /* 0x000000244e047981 */ /* 0x000ea8000c1e1900 */
[----:B-----5:R-:W2:Y:S02]  /*1dd90*/  LDG.E R3, desc[UR36][R78.64+0x4] ;  /* 0x000004244e037981 */ /* 0x020ea4000c1e1900 */
[----:B--2---:R-:W-:-:S07]  /*1dda0*/  IMAD.IADD R3, R3, 0x1, -R4 ;  /* 0x0000000103037824 */ /* 0x004fce00078e0a04 */
.L_x_1939:
[----:B------:R-:W2:Y:S01]  /*1ddb0*/  LDL R14, [R1+0x14] ;  /* 0x00001400010e7983 */ /* 0x000ea20000100800 */
[----:B------:R-:W-:Y:S01]  /*1ddc0*/  SHF.R.S32.HI R82, RZ, 0x1f, R215 ;  /* 0x0000001fff527819 */ /* 0x000fe200000114d7 */
[----:B0-----:R-:W-:Y:S01]  /*1ddd0*/  @P1 IMAD.HI.U32 R4, R15, R6, RZ ;  /* 0x000000060f041227 */ /* 0x001fe200078e00ff */
[----:B------:R-:W-:Y:S01]  /*1dde0*/  ULDC.64 UR4, c[0x0][0xb90] ;  /* 0x0002e40000047ab9 */ /* 0x000fe20000000a00 */
[--C-:B-----5:R-:W-:Y:S01]  /*1ddf0*/  SHF.R.S32.HI R79, RZ, 0x1f, R20.reuse ;  /* 0x0000001fff4f7819 */ /* 0x120fe20000011414 */
[----:B------:R-:W0:Y:S01]  /*1de00*/  @P1 LDC R83, c[0x0][0xbec] ;  /* 0x0002fb00ff531b82 */ /* 0x000e220000000800 */
[----:B------:R-:W-:Y:S01]  /*1de10*/  IMAD R6, R82, UR4, RZ ;  /* 0x0000000452067c24 */ /* 0x000fe2000f8e02ff */
[----:B------:R-:W-:Y:S01]  /*1de20*/  SEL R81, R216, RZ, !P2 ;  /* 0x000000ffd8517207 */ /* 0x000fe20005000000 */
[----:B------:R-:W-:Y:S02]  /*1de30*/  IMAD.MOV.U32 R78, RZ, RZ, R20 ;  /* 0x000000ffff4e7224 */ /* 0x000fe400078e0014 */
[----:B------:R-:W-:Y:S01]  /*1de40*/  IMAD.MOV.U32 R7, RZ, RZ, R15 ;  /* 0x000000ffff077224 */ /* 0x000fe200078e000f */
[----:B-1----:R-:W-:Y:S01]  /*1de50*/  @P1 SHF.R.U32.HI R7, RZ, R9, R4 ;  /* 0x00000009ff071219 */ /* 0x002fe20000011604 */
[C---:B------:R-:W-:Y:S01]  /*1de60*/  IMAD.WIDE.U32 R4, R215.reuse, UR4, R78 ;  /* 0x00000004d7047c25 */ /* 0x040fe2000f8e004e */
[----:B------:R-:W-:Y:S01]  /*1de70*/  SHF.R.S32.HI R78, RZ, 0x1f, R216 ;  /* 0x0000001fff4e7819 */ /* 0x000fe200000114d8 */
[----:B------:R-:W1:Y:S02]  /*1de80*/  @P1 LDC R85, c[0x0][0xbf0] ;  /* 0x0002fc00ff551b82 */ /* 0x000e640000000800 */
[----:B------:R-:W-:Y:S01]  /*1de90*/  IMAD R9, R215, UR5, R6 ;  /* 0x00000005d7097c24 */ /* 0x000fe2000f8e0206 */
[----:B------:R-:W-:Y:S01]  /*1dea0*/  SEL R78, R78, RZ, !P2 ;  /* 0x000000ff4e4e7207 */ /* 0x000fe20005000000 */
[----:B------:R-:W-:Y:S01]  /*1deb0*/  IMAD.MOV R13, RZ, RZ, -R7 ;  /* 0x000000ffff0d7224 */ /* 0x000fe200078e0a07 */
[----:B------:R-:W-:Y:S01]  /*1dec0*/  ULDC.64 UR4, c[0x0][0xb98] ;  /* 0x0002e60000047ab9 */ /* 0x000fe20000000a00 */
[----:B------:R-:W-:Y:S01]  /*1ded0*/  IMAD R11, R189, 0x40, R18 ;  /* 0x00000040bd0b7824 */ /* 0x000fe200078e0212 */
[----:B------:R-:W-:Y:S01]  /*1dee0*/  IADD3 R5, R5, R9, RZ ;  /* 0x0000000905057210 */ /* 0x000fe20007ffe0ff */
[----:B------:R-:W-:-:S02]  /*1def0*/  IMAD R9, R80, R13, R15 ;  /* 0x0000000d50097224 */ /* 0x000fc400078e020f */
[----:B------:R-:W-:Y:S02]  /*1df00*/  IMAD R6, R78, UR4, RZ ;  /* 0x000000044e067c24 */ /* 0x000fe4000f8e02ff */
[----:B------:R-:W-:-:S04]  /*1df10*/  IMAD.WIDE.U32 R4, R81, UR4, R4 ;  /* 0x0000000451047c25 */ /* 0x000fc8000f8e0004 */
[----:B------:R-:W-:Y:S01]  /*1df20*/  IMAD.WIDE R76, R11, 0x2, R76 ;  /* 0x000000020b4c7825 */ /* 0x000fe200078e024c */
[----:B------:R-:W-:Y:S02]  /*1df30*/  SHF.R.S32.HI R11, RZ, 0x1f, R7 ;  /* 0x0000001fff0b7819 */ /* 0x000fe40000011407 */
[----:B------:R-:W-:Y:S01]  /*1df40*/  IADD3 R4, P0, R7, R4, RZ ;  /* 0x0000000407047210 */ /* 0x000fe20007f1e0ff */
[----:B------:R-:W-:Y:S01]  /*1df50*/  IMAD R8, R81, UR5, R6 ;  /* 0x0000000551087c24 */ /* 0x000fe2000f8e0206 */
[----:B------:R-:W-:Y:S01]  /*1df60*/  SHF.R.S32.HI R6, RZ, 0x1f, R9 ;  /* 0x0000001fff067819 */ /* 0x000fe20000011409 */
[----:B------:R-:W-:Y:S01]  /*1df70*/  ULDC.64 UR4, c[0x0][0xb88] ;  /* 0x0002e20000047ab9 */ /* 0x000fe20000000a00 */
[----:B------:R-:W-:Y:S01]  /*1df80*/  IADD3 R13, P3, R76, 0x2000, RZ ;  /* 0x000020004c0d7810 */ /* 0x000fe20007f7e0ff */
[----:B------:R-:W-:Y:S01]  /*1df90*/  IMAD R3, R3, R80, RZ ;  /* 0x0000005003037224 */ /* 0x000fe200078e02ff */
[----:B------:R-:W-:Y:S01]  /*1dfa0*/  IADD3.X R5, R11, R5, R8, P0, !PT ;  /* 0x000000050b057210 */ /* 0x000fe200007fe408 */
[----:B------:R-:W-:Y:S01]  /*1dfb0*/  IMAD R6, R6, UR4, RZ ;  /* 0x0000000406067c24 */ /* 0x000fe2000f8e02ff */
[----:B------:R-:W-:-:S02]  /*1dfc0*/  IADD3 R7, P2, R76, 0x1000, RZ ;  /* 0x000010004c077810 */ /* 0x000fc40007f5e0ff */
[----:B------:R-:W-:Y:S01]  /*1dfd0*/  LOP3.LUT R12, R13, 0x380, RZ, 0xc0, !PT ;  /* 0x000003800d0c7812 */ /* 0x000fe200078ec0ff */
[C---:B------:R-:W-:Y:S01]  /*1dfe0*/  IMAD R11, R9.reuse, UR5, R6 ;  /* 0x00000005090b7c24 */ /* 0x040fe2000f8e0206 */
[----:B------:R-:W-:Y:S01]  /*1dff0*/  IADD3 R25, P5, R76, 0x3000, RZ ;  /* 0x000030004c197810 */ /* 0x000fe20007fbe0ff */
[----:B------:R-:W-:Y:S01]  /*1e000*/  IMAD.WIDE.U32 R4, R9, UR4, R4 ;  /* 0x0000000409047c25 */ /* 0x000fe2000f8e0004 */
[----:B------:R-:W-:Y:S01]  /*1e010*/  ULDC.64 UR4, c[0x0][0xb50] ;  /* 0x0002d40000047ab9 */ /* 0x000fe20000000a00 */
[----:B------:R-:W-:Y:S02]  /*1e020*/  SHF.R.U64 R12, R12, 0x3, RZ ;  /* 0x000000030c0c7819 */ /* 0x000fe400000012ff */
[----:B------:R-:W-:Y:S01]  /*1e030*/  IMAD.IADD R5, R5, 0x1, R11 ;  /* 0x0000000105057824 */ /* 0x000fe200078e020b */
[----:B------:R-:W-:Y:S01]  /*1e040*/  LEA R6, P0, R4, UR4, 0x2 ;  /* 0x0000000404067c11 */ /* 0x000fe2000f8010ff */
[----:B------:R-:W-:Y:S01]  /*1e050*/  IMAD.X R9, RZ, RZ, R77, P2 ;  /* 0x000000ffff097224 */ /* 0x000fe200010e064d */
[----:B------:R-:W-:-:S02]  /*1e060*/  IADD3 R37, P2, R76, 0x6000, RZ ;  /* 0x000060004c257810 */ /* 0x000fc40007f5e0ff */
[----:B------:R-:W-:Y:S01]  /*1e070*/  LEA.HI.X R10, R4, UR5, R5, 0x2, P0 ;  /* 0x00000005040a7c11 */ /* 0x000fe200080f1405 */
[----:B------:R-:W-:Y:S01]  /*1e080*/  SHFL.IDX PT, R50, R6, RZ, 0x1c1f ;  /* 0x001c1fff06327589 */ /* 0x000fe200000e0000 */
[----:B------:R-:W-:Y:S01]  /*1e090*/  IADD3 R29, P0, R76, 0x4000, RZ ;  /* 0x000040004c1d7810 */ /* 0x000fe20007f1e0ff */
[----:B------:R-:W-:Y:S01]  /*1e0a0*/  ULDC.64 UR4, c[0x0][0xaa0] ;  /* 0x0002a80000047ab9 */ /* 0x000fe20000000a00 */
[----:B------:R-:W-:Y:S01]  /*1e0b0*/  LOP3.LUT R12, R12, R13, RZ, 0x3c, !PT ;  /* 0x0000000d0c0c7212 */ /* 0x000fe200078e3cff */
[----:B------:R-:W-:Y:S01]  /*1e0c0*/  IMAD.X R13, RZ, RZ, R77, P3 ;  /* 0x000000ffff0d7224 */ /* 0x000fe200018e064d */
[----:B------:R-:W-:Y:S01]  /*1e0d0*/  LOP3.LUT R28, R29, 0x380, RZ, 0xc0, !PT ;  /* 0x000003801d1c7812 */ /* 0x000fe200078ec0ff */
[----:B------:R-:W3:Y:S01]  /*1e0e0*/  SHFL.IDX PT, R51, R10, RZ, 0x1c1f ;  /* 0x001c1fff0a337589 */ /* 0x000ee200000e0000 */
[----:B------:R-:W-:Y:S02]  /*1e0f0*/  LOP3.LUT R36, R37, 0x380, RZ, 0xc0, !PT ;  /* 0x0000038025247812 */ /* 0x000fe400078ec0ff */
[----:B------:R-:W-:Y:S01]  /*1e100*/  SHF.R.U64 R28, R28, 0x3, RZ ;  /* 0x000000031c1c7819 */ /* 0x000fe200000012ff */
[----:B------:R-:W-:Y:S01]  /*1e110*/  SHFL.IDX PT, R54, R6, 0x1, 0x1c1f ;  /* 0x003c1f0006367f89 */ /* 0x000fe200000e0000 */
[----:B------:R-:W-:-:S02]  /*1e120*/  IADD3 R41, P3, R76, 0x7000, RZ ;  /* 0x000070004c297810 */ /* 0x000fc40007f7e0ff */
[----:B------:R-:W-:Y:S01]  /*1e130*/  IADD3 R33, P4, R76, 0x5000, RZ ;  /* 0x000050004c217810 */ /* 0x000fe20007f9e0ff */
[----:B------:R-:W4:Y:S01]  /*1e140*/  SHFL.IDX PT, R55, R10, 0x1, 0x1c1f ;  /* 0x003c1f000a377f89 */ /* 0x000f2200000e0000 */
[----:B------:R-:W-:Y:S01]  /*1e150*/  LOP3.LUT R28, R28, R29, RZ, 0x3c, !PT ;  /* 0x0000001d1c1c7212 */ /* 0x000fe200078e3cff */
[----:B------:R-:W-:Y:S01]  /*1e160*/  IMAD.X R29, RZ, RZ, R77, P0 ;  /* 0x000000ffff1d7224 */ /* 0x000fe200000e064d */
[----:B------:R-:W-:Y:S02]  /*1e170*/  SHF.R.U64 R36, R36, 0x3, RZ ;  /* 0x0000000324247819 */ /* 0x000fe400000012ff */
[----:B------:R-:W-:Y:S02]  /*1e180*/  LOP3.LUT R40, R41, 0x380, RZ, 0xc0, !PT ;  /* 0x0000038029287812 */ /* 0x000fe400078ec0ff */
[----:B------:R-:W-:Y:S02]  /*1e190*/  LOP3.LUT R24, R25, 0x380, RZ, 0xc0, !PT ;  /* 0x0000038019187812 */ /* 0x000fe400078ec0ff */
[----:B------:R-:W-:-:S02]  /*1e1a0*/  LOP3.LUT R32, R33, 0x380, RZ, 0xc0, !PT ;  /* 0x0000038021207812 */ /* 0x000fc400078ec0ff */
[----:B------:R-:W-:Y:S02]  /*1e1b0*/  IADD3 R49, P0, R76, 0x9000, RZ ;  /* 0x000090004c317810 */ /* 0x000fe40007f1e0ff */
[----:B------:R-:W-:Y:S02]  /*1e1c0*/  LOP3.LUT R36, R36, R37, RZ, 0x3c, !PT ;  /* 0x0000002524247212 */ /* 0x000fe400078e3cff */
[----:B------:R-:W-:Y:S02]  /*1e1d0*/  SHF.R.U64 R40, R40, 0x3, RZ ;  /* 0x0000000328287819 */ /* 0x000fe400000012ff */
[----:B------:R-:W-:Y:S02]  /*1e1e0*/  IADD3.X R37, RZ, R77, RZ, P2, !PT ;  /* 0x0000004dff257210 */ /* 0x000fe400017fe4ff */
[----:B------:R-:W-:Y:S02]  /*1e1f0*/  SHF.R.U64 R24, R24, 0x3, RZ ;  /* 0x0000000318187819 */ /* 0x000fe400000012ff */
[----:B------:R-:W-:-:S02]  /*1e200*/  SHF.R.U64 R32, R32, 0x3, RZ ;  /* 0x0000000320207819 */ /* 0x000fc400000012ff */
[----:B------:R-:W-:Y:S02]  /*1e210*/  LOP3.LUT R48, R49, 0x380, RZ, 0xc0, !PT ;  /* 0x0000038031307812 */ /* 0x000fe400078ec0ff */
[----:B------:R-:W-:Y:S02]  /*1e220*/  IADD3 R57, P2, R76, 0xb000, RZ ;  /* 0x0000b0004c397810 */ /* 0x000fe40007f5e0ff */
[----:B------:R-:W-:Y:S01]  /*1e230*/  LOP3.LUT R40, R40, R41, RZ, 0x3c, !PT ;  /* 0x0000002928287212 */ /* 0x000fe200078e3cff */
[--C-:B------:R-:W-:Y:S01]  /*1e240*/  IMAD.X R41, RZ, RZ, R77.reuse, P3 ;  /* 0x000000ffff297224 */ /* 0x100fe200018e064d */
[----:B------:R-:W-:Y:S01]  /*1e250*/  LOP3.LUT R24, R24, R25, RZ, 0x3c, !PT ;  /* 0x0000001918187212 */ /* 0x000fe200078e3cff */
[--C-:B------:R-:W-:Y:S01]  /*1e260*/  IMAD.X R25, RZ, RZ, R77.reuse, P5 ;  /* 0x000000ffff197224 */ /* 0x100fe200028e064d */
[----:B------:R-:W-:Y:S01]  /*1e270*/  LOP3.LUT R32, R32, R33, RZ, 0x3c, !PT ;  /* 0x0000002120207212 */ /* 0x000fe200078e3cff */
[----:B------:R-:W-:Y:S01]  /*1e280*/  IMAD.X R33, RZ, RZ, R77, P4 ;  /* 0x000000ffff217224 */ /* 0x000fe200020e064d */
[----:B------:R-:W-:-:S02]  /*1e290*/  SHF.R.U64 R48, R48, 0x3, RZ ;  /* 0x0000000330307819 */ /* 0x000fc400000012ff */
[----:B------:R-:W-:Y:S02]  /*1e2a0*/  LOP3.LUT R56, R57, 0x380, RZ, 0xc0, !PT ;  /* 0x0000038039387812 */ /* 0x000fe400078ec0ff */
[C---:B------:R-:W-:Y:S02]  /*1e2b0*/  IADD3 R61, P3, R76.reuse, 0xc000, RZ ;  /* 0x0000c0004c3d7810 */ /* 0x040fe40007f7e0ff */
[C---:B------:R-:W-:Y:S02]  /*1e2c0*/  IADD3 R45, P5, R76.reuse, 0x8000, RZ ;  /* 0x000080004c2d7810 */ /* 0x040fe40007fbe0ff */
[----:B------:R-:W-:Y:S02]  /*1e2d0*/  IADD3 R53, P4, R76, 0xa000, RZ ;  /* 0x0000a0004c357810 */ /* 0x000fe40007f9e0ff */
[----:B------:R-:W-:Y:S01]  /*1e2e0*/  LOP3.LUT R48, R48, R49, RZ, 0x3c, !PT ;  /* 0x0000003130307212 */ /* 0x000fe200078e3cff */
[----:B------:R-:W-:Y:S01]  /*1e2f0*/  IMAD.X R49, RZ, RZ, R77, P0 ;  /* 0x000000ffff317224 */ /* 0x000fe200000e064d */
[----:B------:R-:W-:-:S02]  /*1e300*/  SHF.R.U64 R56, R56, 0x3, RZ ;  /* 0x0000000338387819 */ /* 0x000fc400000012ff */
[----:B------:R-:W-:Y:S02]  /*1e310*/  LOP3.LUT R60, R61, 0x380, RZ, 0xc0, !PT ;  /* 0x000003803d3c7812 */ /* 0x000fe400078ec0ff */
[----:B------:R-:W-:Y:S02]  /*1e320*/  LOP3.LUT R44, R45, 0x380, RZ, 0xc0, !PT ;  /* 0x000003802d2c7812 */ /* 0x000fe400078ec0ff */
[----:B------:R-:W-:Y:S02]  /*1e330*/  LOP3.LUT R52, R53, 0x380, RZ, 0xc0, !PT ;  /* 0x0000038035347812 */ /* 0x000fe400078ec0ff */
[----:B------:R-:W-:Y:S02]  /*1e340*/  LOP3.LUT P0, RZ, R220, 0x3, RZ, 0xc0, !PT ;  /* 0x00000003dcff7812 */ /* 0x000fe4000780c0ff */
[----:B------:R-:W-:Y:S02]  /*1e350*/  LOP3.LUT R8, R7, 0x380, RZ, 0xc0, !PT ;  /* 0x0000038007087812 */ /* 0x000fe400078ec0ff */
[----:B------:R-:W-:Y:S01]  /*1e360*/  LOP3.LUT R56, R56, R57, RZ, 0x3c, !PT ;  /* 0x0000003938387212 */ /* 0x000fe200078e3cff */
[----:B------:R-:W-:Y:S01]  /*1e370*/  IMAD.X R57, RZ, RZ, R77, P2 ;  /* 0x000000ffff397224 */ /* 0x000fe200010e064d */
[----:B------:R-:W-:-:S02]  /*1e380*/  SHF.R.U64 R60, R60, 0x3, RZ ;  /* 0x000000033c3c7819 */ /* 0x000fc400000012ff */
        /* <DEDUP_REMOVED lines=8> */
[----:B------:R-:W-:Y:S01]  /*1e410*/  IMAD.X R53, RZ, RZ, R77, P4 ;  /* 0x000000ffff357224 */ /* 0x000fe200020e064d */
[----:B------:R-:W-:-:S02]  /*1e420*/  LOP3.LUT R8, R8, R7, RZ, 0x3c, !PT ;  /* 0x0000000708087212 */ /* 0x000fc400078e3cff */
[C---:B------:R-:W-:Y:S02]  /*1e430*/  IADD3 R5, P3, R76.reuse, 0xf000, RZ ;  /* 0x0000f0004c057810 */ /* 0x040fe40007f7e0ff */
[C---:B------:R-:W-:Y:S02]  /*1e440*/  IADD3 R65, P5, R76.reuse, 0xd000, RZ ;  /* 0x0000d0004c417810 */ /* 0x040fe40007fbe0ff */
[C---:B------:R-:W-:Y:S01]  /*1e450*/  IADD3 R69, P4, R76.reuse, 0xe000, RZ ;  /* 0x0000e0004c457810 */ /* 0x040fe20007f9e0ff */
[----:B------:R-:W-:Y:S01]  /*1e460*/  IMAD.X R73, RZ, RZ, R77, P3 ;  /* 0x000000ffff497224 */ /* 0x000fe200018e064d */
[----:B------:R-:W-:Y:S02]  /*1e470*/  LOP3.LUT R7, R76, 0x380, RZ, 0xc0, !PT ;  /* 0x000003804c077812 */ /* 0x000fe400078ec0ff */
[----:B------:R-:W-:Y:S02]  /*1e480*/  LOP3.LUT R64, R65, 0x380, RZ, 0xc0, !PT ;  /* 0x0000038041407812 */ /* 0x000fe400078ec0ff */
[----:B------:R-:W-:-:S02]  /*1e490*/  LOP3.LUT R68, R69, 0x380, RZ, 0xc0, !PT ;  /* 0x0000038045447812 */ /* 0x000fc400078ec0ff */
[----:B------:R-:W-:Y:S02]  /*1e4a0*/  SHF.R.U64 R7, R7, 0x3, RZ ;  /* 0x0000000307077819 */ /* 0x000fe400000012ff */
[----:B------:R-:W-:Y:S02]  /*1e4b0*/  SHF.R.U64 R64, R64, 0x3, RZ ;  /* 0x0000000340407819 */ /* 0x000fe400000012ff */
[----:B------:R-:W-:Y:S02]  /*1e4c0*/  SHF.R.U64 R68, R68, 0x3, RZ ;  /* 0x0000000344447819 */ /* 0x000fe400000012ff */
[----:B------:R-:W-:Y:S02]  /*1e4d0*/  LOP3.LUT R76, R7, R76, RZ, 0x3c, !PT ;  /* 0x0000004c074c7212 */ /* 0x000fe400078e3cff */
[----:B------:R-:W-:Y:S01]  /*1e4e0*/  LOP3.LUT R64, R64, R65, RZ, 0x3c, !PT ;  /* 0x0000004140407212 */ /* 0x000fe200078e3cff */
[--C-:B------:R-:W-:Y:S01]  /*1e4f0*/  IMAD.X R65, RZ, RZ, R77.reuse, P5 ;  /* 0x000000ffff417224 */ /* 0x100fe200028e064d */
[----:B------:R-:W-:Y:S01]  /*1e500*/  LOP3.LUT R68, R68, R69, RZ, 0x3c, !PT ;  /* 0x0000004544447212 */ /* 0x000fe200078e3cff */
[----:B------:R-:W-:Y:S01]  /*1e510*/  IMAD.X R69, RZ, RZ, R77, P4 ;  /* 0x000000ffff457224 */ /* 0x000fe200020e064d */
[----:B------:R-:W-:Y:S01]  /*1e520*/  BSSY B1, `(.L_x_1940) ;  /* 0x0000061000017945 */ /* 0x000fe20003800000 */
[----:B--2---:R-:W-:-:S05]  /*1e530*/  IMAD.IADD R4, R14, 0x1, R202 ;  /* 0x000000010e047824 */ /* 0x004fca00078e02ca */
[C---:B------:R-:W-:Y:S02]  /*1e540*/  ISETP.GE.OR P2, PT, R4.reuse, R3, P0 ;  /* 0x000000030400720c */ /* 0x040fe40000746670 */
[----:B------:R-:W-:-:S04]  /*1e550*/  IADD3 R4, R4, 0x8, RZ ;  /* 0x0000000804047810 */ /* 0x000fc80007ffe0ff */
[----:B------:R-:W-:Y:S02]  /*1e560*/  ISETP.GE.OR P0, PT, R4, R3, P0 ;  /* 0x000000030400720c */ /* 0x000fe40000706670 */
[----:B------:R-:W-:-:S04]  /*1e570*/  LOP3.LUT R4, R5, 0x380, RZ, 0xc0, !PT ;  /* 0x0000038005047812 */ /* 0x000fc800078ec0ff */
[----:B------:R-:W-:Y:S01]  /*1e580*/  SHF.R.U64 R4, R4, 0x3, RZ ;  /* 0x0000000304047819 */ /* 0x000fe200000012ff */
[----:B---3--:R-:W-:Y:S03]  /*1e590*/  @!P2 ST.E desc[UR36][R50.64], R0 ;  /* 0x000000003200a985 */ /* 0x008fe6000c101924 */
[----:B------:R-:W-:-:S03]  /*1e5a0*/  LOP3.LUT R72, R4, R5, RZ, 0x3c, !PT ;  /* 0x0000000504487212 */ /* 0x000fc600078e3cff */
[----:B----4-:R2:W-:Y:S04]  /*1e5b0*/  @!P0 ST.E desc[UR36][R54.64], R2 ;  /* 0x0000000236008985 */ /* 0x0105e8000c101924 */
[----:B------:R3:W5:Y:S04]  /*1e5c0*/  LD.E.128 R4, desc[UR36][R76.64] ;  /* 0x000000244c047980 */ /* 0x000768000c101d00 */
[----:B------:R-:W5:Y:S04]  /*1e5d0*/  LD.E.128 R8, desc[UR36][R8.64] ;  /* 0x0000002408087980 */ /* 0x000f68000c101d00 */
[----:B------:R-:W5:Y:S01]  /*1e5e0*/  LD.E.128 R12, desc[UR36][R12.64] ;  /* 0x000000240c0c7980 */ /* 0x000f62000c101d00 */
[----:B---3--:R-:W-:-:S03]  /*1e5f0*/  IMAD R77, R79, UR4, RZ ;  /* 0x000000044f4d7c24 */ /* 0x008fc6000f8e02ff */
[----:B------:R-:W5:Y:S01]  /*1e600*/  LD.E.128 R24, desc[UR36][R24.64] ;  /* 0x0000002418187980 */ /* 0x000f62000c101d00 */
[C---:B------:R-:W-:Y:S02]  /*1e610*/  IMAD R79, R20.reuse, UR5, R77 ;  /* 0x00000005144f7c24 */ /* 0x040fe4000f8e024d */
[----:B------:R-:W-:Y:S01]  /*1e620*/  IMAD.WIDE.U32 R76, R20, UR4, RZ ;  /* 0x00000004144c7c25 */ /* 0x000fe2000f8e00ff */
[----:B------:R-:W-:Y:S01]  /*1e630*/  ULDC.64 UR4, c[0x0][0xae8] ;  /* 0x0002ba0000047ab9 */ /* 0x000fe20000000a00 */
[----:B------:R-:W5:Y:S02]  /*1e640*/  LD.E.128 R28, desc[UR36][R28.64] ;  /* 0x000000241c1c7980 */ /* 0x000f64000c101d00 */
[----:B------:R-:W-:Y:S02]  /*1e650*/  IMAD.IADD R77, R77, 0x1, R79 ;  /* 0x000000014d4d7824 */ /* 0x000fe400078e024f */
[----:B------:R-:W-:Y:S01]  /*1e660*/  IMAD R79, R214, 0x20, R189 ;  /* 0x00000020d64f7824 */ /* 0x000fe200078e02bd */
[----:B------:R-:W5:Y:S01]  /*1e670*/  LD.E.128 R32, desc[UR36][R32.64] ;  /* 0x0000002420207980 */ /* 0x000f62000c101d00 */
[----:B------:R-:W-:-:S03]  /*1e680*/  IMAD R82, R82, UR4, RZ ;  /* 0x0000000452527c24 */ /* 0x000fc6000f8e02ff */
[----:B--2---:R-:W-:Y:S01]  /*1e690*/  IADD3 R2, R202, R79, RZ ;  /* 0x0000004fca027210 */ /* 0x004fe20007ffe0ff */
[C---:B------:R-:W-:Y:S01]  /*1e6a0*/  IMAD R79, R215.reuse, UR5, R82 ;  /* 0x00000005d74f7c24 */ /* 0x040fe2000f8e0252 */
[----:B------:R-:W5:Y:S01]  /*1e6b0*/  LD.E.128 R36, desc[UR36][R36.64] ;  /* 0x0000002424247980 */ /* 0x000f62000c101d00 */
[----:B------:R-:W-:Y:S01]  /*1e6c0*/  IMAD.WIDE.U32 R76, R215, UR4, R76 ;  /* 0x00000004d74c7c25 */ /* 0x000fe2000f8e004c */
[----:B------:R-:W-:Y:S02]  /*1e6d0*/  ULDC.64 UR4, c[0x0][0xaf0] ;  /* 0x0002bc0000047ab9 */ /* 0x000fe40000000a00 */
[----:B------:R-:W5:Y:S01]  /*1e6e0*/  LD.E.128 R40, desc[UR36][R40.64] ;  /* 0x0000002428287980 */ /* 0x000f62000c101d00 */
[----:B0-----:R-:W-:-:S03]  /*1e6f0*/  @P1 IMAD.HI.U32 R0, R2, R83, RZ ;  /* 0x0000005302001227 */ /* 0x001fc600078e00ff */
[----:B------:R-:W5:Y:S01]  /*1e700*/  LD.E.128 R44, desc[UR36][R44.64] ;  /* 0x000000242c2c7980 */ /* 0x000f62000c101d00 */
[----:B------:R-:W-:Y:S02]  /*1e710*/  IMAD.IADD R77, R77, 0x1, R79 ;  /* 0x000000014d4d7824 */ /* 0x000fe400078e024f */
[----:B------:R-:W-:Y:S01]  /*1e720*/  IMAD.MOV.U32 R79, RZ, RZ, R2 ;  /* 0x000000ffff4f7224 */ /* 0x000fe200078e0002 */
[----:B-1----:R-:W-:Y:S01]  /*1e730*/  @P1 SHF.R.U32.HI R79, RZ, R85, R0 ;  /* 0x00000055ff4f1219 */ /* 0x002fe20000011600 */
[----:B------:R-:W-:Y:S01]  /*1e740*/  IMAD R78, R78, UR4, RZ ;  /* 0x000000044e4e7c24 */ /* 0x000fe2000f8e02ff */
[----:B------:R-:W5:Y:S01]  /*1e750*/  LD.E.128 R48, desc[UR36][R48.64] ;  /* 0x0000002430307980 */ /* 0x000f62000c101d00 */
[C---:B------:R-:W-:Y:S01]  /*1e760*/  IMAD.WIDE.U32 R76, R81.reuse, UR4, R76 ;  /* 0x00000004514c7c25 */ /* 0x040fe2000f8e004c */
[--C-:B------:R-:W-:Y:S02]  /*1e770*/  SHF.R.S32.HI R0, RZ, 0x1f, R79.reuse ;  /* 0x0000001fff007819 */ /* 0x100fe4000001144f */
[----:B------:R-:W5:Y:S01]  /*1e780*/  LD.E.128 R52, desc[UR36][R52.64] ;  /* 0x0000002434347980 */ /* 0x000f62000c101d00 */
[----:B------:R-:W-:Y:S01]  /*1e790*/  IMAD R83, R81, UR5, R78 ;  /* 0x0000000551537c24 */ /* 0x000fe2000f8e024e */
[----:B------:R-:W-:Y:S01]  /*1e7a0*/  ULDC.64 UR4, c[0x0][0xae0] ;  /* 0x0002b80000047ab9 */ /* 0x000fe20000000a00 */
[----:B------:R-:W-:Y:S01]  /*1e7b0*/  IMAD.MOV R81, RZ, RZ, -R79 ;  /* 0x000000ffff517224 */ /* 0x000fe200078e0a4f */
[----:B------:R-:W5:Y:S01]  /*1e7c0*/  LD.E.128 R56, desc[UR36][R56.64] ;  /* 0x0000002438387980 */ /* 0x000f62000c101d00 */
[----:B------:R-:W-:-:S02]  /*1e7d0*/  IMAD R0, R0, UR4, RZ ;  /* 0x0000000400007c24 */ /* 0x000fc4000f8e02ff */
[----:B------:R-:W-:Y:S01]  /*1e7e0*/  IMAD R81, R80, R81, R2 ;  /* 0x0000005150517224 */ /* 0x000fe200078e0202 */
[----:B------:R-:W5:Y:S01]  /*1e7f0*/  LD.E.128 R60, desc[UR36][R60.64] ;  /* 0x000000243c3c7980 */ /* 0x000f62000c101d00 */
[----:B------:R-:W-:-:S03]  /*1e800*/  IMAD.IADD R77, R77, 0x1, R83 ;  /* 0x000000014d4d7824 */ /* 0x000fc600078e0253 */
[----:B------:R-:W5:Y:S01]  /*1e810*/  LD.E.128 R64, desc[UR36][R64.64] ;  /* 0x0000002440407980 */ /* 0x000f62000c101d00 */
[----:B------:R-:W-:-:S03]  /*1e820*/  IMAD R83, R79, UR5, R0 ;  /* 0x000000054f537c24 */ /* 0x000fc6000f8e0200 */
[----:B------:R-:W5:Y:S01]  /*1e830*/  LD.E.128 R68, desc[UR36][R68.64] ;  /* 0x0000002444447980 */ /* 0x000f62000c101d00 */
[----:B------:R-:W-:-:S03]  /*1e840*/  SHF.R.S32.HI R0, RZ, 0x1f, R81 ;  /* 0x0000001fff007819 */ /* 0x000fc60000011451 */
[----:B------:R-:W5:Y:S01]  /*1e850*/  LD.E.128 R72, desc[UR36][R72.64] ;  /* 0x0000002448487980 */ /* 0x000f62000c101d00 */
[----:B------:R-:W-:Y:S01]  /*1e860*/  IMAD.WIDE.U32 R76, R79, UR4, R76 ;  /* 0x000000044f4c7c25 */ /* 0x000fe2000f8e004c */
[----:B------:R-:W-:Y:S01]  /*1e870*/  ULDC.64 UR4, c[0x0][0xad8] ;  /* 0x0002b60000047ab9 */ /* 0x000fe20000000a00 */
[----:B------:R-:W-:Y:S01]  /*1e880*/  @!PT LDS RZ, [RZ] ;  /* 0x00000000fffff984 */ /* 0x000fe20000000800 */
[----:B------:R-:W-:Y:S01]  /*1e890*/  @!PT LDS RZ, [RZ] ;  /* 0x00000000fffff984 */ /* 0x000fe20000000800 */
[----:B------:R-:W-:Y:S01]  /*1e8a0*/  @!PT LDS RZ, [RZ] ;  /* 0x00000000fffff984 */ /* 0x000fe20000000800 */
[----:B------:R-:W-:Y:S01]  /*1e8b0*/  @!PT LDS RZ, [RZ] ;  /* 0x00000000fffff984 */ /* 0x000fe20000000800 */
[----:B------:R0:W-:Y:S06]  /*1e8c0*/  MEMBAR.ALL.CTA ;  /* 0x0000000000007992 */ /* 0x0001ec0000008000 */
[----:B0-----:R-:W0:Y:S01]  /*1e8d0*/  FENCE.VIEW.ASYNC.S ;  /* 0x00000000000073c6 */ /* 0x001e220000000000 */
[----:B------:R-:W-:-:S02]  /*1e8e0*/  IMAD.IADD R202, R189, 0x1, R202 ;  /* 0x00000001bdca7824 */ /* 0x000fc400078e02ca */
[----:B------:R-:W-:Y:S02]  /*1e8f0*/  IMAD.IADD R77, R77, 0x1, R83 ;  /* 0x000000014d4d7824 */ /* 0x000fe400078e0253 */
[----:B------:R-:W-:Y:S01]  /*1e900*/  IMAD R2, R0, UR4, RZ ;  /* 0x0000000400027c24 */ /* 0x000fe2000f8e02ff */
[C---:B------:R-:W-:Y:S01]  /*1e910*/  IADD3 R0, R202.reuse, 0x20, RZ ;  /* 0x00000020ca007810 */ /* 0x040fe20007ffe0ff */
[C---:B------:R-:W-:Y:S01]  /*1e920*/  IMAD.WIDE.U32 R76, R81.reuse, UR4, R76 ;  /* 0x00000004514c7c25 */ /* 0x040fe2000f8e004c */
[-C--:B------:R-:W-:Y:S02]  /*1e930*/  ISETP.GE.AND P2, PT, R202, R3.reuse, PT ;  /* 0x00000003ca00720c */ /* 0x080fe40003f46270 */
[----:B------:R-:W-:Y:S01]  /*1e940*/  ISETP.GE.AND P1, PT, R0, R3, PT ;  /* 0x000000030000720c */ /* 0x000fe20003f26270 */
[----:B------:R-:W-:Y:S01]  /*1e950*/  IMAD R79, R81, UR5, R2 ;  /* 0x00000005514f7c24 */ /* 0x000fe2000f8e0202 */
[----:B------:R-:W-:Y:S01]  /*1e960*/  ULDC.64 UR4, c[0x0][0xa80] ;  /* 0x0002a00000047ab9 */ /* 0x000fe20000000a00 */
[----:B------:R-:W-:Y:S01]  /*1e970*/  VIADD R0, R184, 0x28420 ;  /* 0x00028420b8007836 */ /* 0x000fe20000000000 */
[----:B------:R-:W-:Y:S01]  /*1e980*/  LEA R20, P3, R76, UR4, 0x1 ;  /* 0x000000044c147c11 */ /* 0x000fe2000f8608ff */
[----:B------:R-:W-:-:S02]  /*1e990*/  VIADD R2, R202, 0x40 ;  /* 0x00000040ca027836 */ /* 0x000fc40000000000 */
[----:B------:R-:W-:Y:S01]  /*1e9a0*/  IMAD.IADD R77, R77, 0x1, R79 ;  /* 0x000000014d4d7824 */ /* 0x000fe200078e024f */
[----:B------:R-:W-:Y:S01]  /*1e9b0*/  PRMT R0, RZ, 0x654, R0 ;  /* 0x00000654ff007816 */ /* 0x000fe20000000000 */
[----:B0-----:R0:W1:Y:S01]  /*1e9c0*/  SHFL.IDX PT, R82, R20, RZ, 0x181f ;  /* 0x00181fff14527589 */ /* 0x00106200000e0000 */
[----:B------:R-:W-:Y:S02]  /*1e9d0*/  ISETP.GE.AND P0, PT, R2, R3, PT ;  /* 0x000000030200720c */ /* 0x000fe40003f06270 */
[----:B------:R-:W-:Y:S01]  /*1e9e0*/  LEA.HI.X R2, R76, UR5, R77, 0x1, P3 ;  /* 0x000000054c027c11 */ /* 0x000fe200098f0c4d */
[----:B------:R2:W-:Y:S04]  /*1e9f0*/  SYNCS.ARRIVE.TRANS64.RED.A1T0 RZ, [R0+URZ], RZ ;  /* 0x000000ff00ff79a7 */ /* 0x0005e8000810043f */
[----:B--2---:R0:W2:Y:S01]  /*1ea00*/  SHFL.IDX PT, R0, R2, RZ, 0x181f ;  /* 0x00181fff02007589 */ /* 0x0040a200000e0000 */
[----:B------:R-:W-:Y:S05]  /*1ea10*/  @P2 BRA `(.L_x_1941) ;  /* 0x0000000000442947 */ /* 0x000fea0003800000 */
        /* <DEDUP_REMOVED lines=17> */
.L_x_1941:
[----:B------:R-:W-:Y:S05]  /*1eb30*/  BSYNC B1 ;  /* 0x0000000000017941 */ /* 0x000fea0003800000 */
.L_x_1940:
[----:B--2---:R2:W4:Y:S01]  /*1eb40*/  SHFL.IDX PT, R0, R2, 0x1, 0x181f ;  /* 0x00381f0002007f89 */ /* 0x00452200000e0000 */
        /* <DEDUP_REMOVED lines=8> */
[----:B---3--:R-:W-:-:S04]  /*1ebd0*/  @!P4 LEA R4, P5, R18, R30, 0x1 ;  /* 0x0000001e1204c211 */ /* 0x008fc800078a08ff */
[----:B----4-:R-:W-:Y:S02]  /*1ebe0*/  @!P4 LEA.HI.X R5, R18, R0, R19, 0x1, P5 ;  /* 0x000000001205c211 */ /* 0x010fe400028f0c13 */
        /* <DEDUP_REMOVED lines=10> */
.L_x_1943:
[----:B------:R-:W-:Y:S05]  /*1ec90*/  BSYNC B1 ;  /* 0x0000000000017941 */ /* 0x000fea0003800000 */
.L_x_1942:
[----:B----4-:R4:W0:Y:S01]  /*1eca0*/  SHFL.IDX PT, R0, R2, 0x2, 0x181f ;  /* 0x00581f0002007f89 */ /* 0x01082200000e0000 */
        /* <DEDUP_REMOVED lines=9> */
[----:B------:R-:W-:Y:S02]  /*1ed40*/  @!P2 LEA R6, P4, R191, R10, 0x1 ;  /* 0x0000000abf06a211 */ /* 0x000fe400078808ff */
[----:B0-----:R-:W-:Y:S02]  /*1ed50*/  @!P3 LEA.HI.X R5, R18, R0, R19, 0x1, P5 ;  /* 0x000000001205b211 */ /* 0x001fe400028f0c13 */
        /* <DEDUP_REMOVED lines=9> */
.L_x_1945:
[----:B------:R-:W-:Y:S05]  /*1edf0*/  BSYNC B1 ;  /* 0x0000000000017941 */ /* 0x000fea0003800000 */
.L_x_1944:
[----:B0-----:R-:W-:Y:S01]  /*1ee00*/  VIADD R0, R202, 0x60 ;  /* 0x00000060ca007836 */ /* 0x001fe20000000000 */
[----:B------:R0:W0:Y:S04]  /*1ee10*/  SHFL.IDX PT, R8, R2, 0x3, 0x181f ;  /* 0x00781f0002087f89 */ /* 0x00002800000e0000 */
[----:B------:R-:W-:Y:S01]  /*1ee20*/  ISETP.GE.AND P0, PT, R0, R3, PT ;  /* 0x000000030000720c */ /* 0x000fe20003f06270 */
[----:B--2-4-:R-:W2:-:S12]  /*1ee30*/  SHFL.IDX PT, R20, R20, 0x3, 0x181f ;  /* 0x00781f0014147f89 */ /* 0x014e9800000e0000 */
[----:B------:R-:W-:Y:S05]  /*1ee40*/  @P0 BRA `(.L_x_1946) ;  /* 0x0000000c00a40947 */ /* 0x000fea0003800000 */
[----:B------:R-:W-:Y:S02]  /*1ee50*/  ULDC UR4, c[0x0][0xac8] ;  /* 0x0002b20000047ab9 */ /* 0x000fe40000000800 */
[----:B------:R-:W-:Y:S02]  /*1ee60*/  ISETP.GE.AND P3, PT, R18, UR4, PT ;  /* 0x0000000412007c0c */ /* 0x000fe4000bf66270 */
[----:B------:R-:W-:Y:S02]  /*1ee70*/  ISETP.GE.AND P4, PT, R191, UR4, PT ;  /* 0x00000004bf007c0c */ /* 0x000fe4000bf86270 */
[----:B------:R-:W-:-:S09]  /*1ee80*/  ISETP.GE.AND P5, PT, R205, UR4, PT ;  /* 0x00000004cd007c0c */ /* 0x000fd2000bfa6270 */
[CC--:B0-2---:R-:W-:Y:S02]  /*1ee90*/  @!P3 LEA R2, P0, R18.reuse, R20.reuse, 0x1 ;  /* 0x000000141202b211 */ /* 0x0c5fe400078008ff */
        /* <DEDUP_REMOVED lines=14> */
.L_x_1937:
[----:B------:R-:W-:Y:S01]  /*1ef80*/  ULDC.64 UR4, c[0x0][0xc00] ;  /* 0x0003000000047ab9 */ /* 0x000fe20000000a00 */
[----:B------:R-:W2:Y:S01]  /*1ef90*/  LDC.64 R2, c[0x0][0xc00] ;  /* 0x00030000ff027b82 */ /* 0x000ea20000000a00 */
[----:B------:R-:W-:Y:S01]  /*1efa0*/  ISETP.NE.U32.AND P0, PT, RZ, UR4, PT ;  /* 0x00000004ff007c0c */ /* 0x000fe2000bf05070 */
[----:B------:R-:W-:-:S03]  /*1efb0*/  IMAD.MOV.U32 R0, RZ, RZ, RZ ;  /* 0x000000ffff007224 */ /* 0x000fc600078e00ff */
[----:B------:R-:W-:Y:S01]  /*1efc0*/  ISETP.NE.AND.EX P0, PT, RZ, UR5, PT, P0 ;  /* 0x00000005ff007c0c */ /* 0x000fe2000bf05300 */
[----:B------:R-:W-:Y:S02]  /*1efd0*/  ULDC.64 UR4, c[0x0][0xc08] ;  /* 0x0003020000047ab9 */ /* 0x000fe40000000a00 */
[----:B------:R-:W-:Y:S01]  /*1efe0*/  ISETP.NE.U32.AND P1, PT, RZ, UR4, PT ;  /* 0x00000004ff007c0c */ /* 0x000fe2000bf25070 */
[----:B------:R-:W3:Y:S03]  /*1eff0*/  LDC R25, c[0x0][0xbe8] ;  /* 0x0002fa00ff197b82 */ /* 0x000ee60000000800 */
[----:B------:R-:W-:Y:S01]  /*1f000*/  ISETP.NE.AND.EX P1, PT, RZ, UR5, PT, P1 ;  /* 0x00000005ff007c0c */ /* 0x000fe2000bf25310 */
[----:B--2---:R-:W-:-:S12]  /*1f010*/  IMAD.WIDE R2, R216, 0x4, R2 ;  /* 0x00000004d8027825 */ /* 0x004fd800078e0202 */
[----:B------:R-:W2:Y:S01]  /*1f020*/  @P1 LDC.64 R4, c[0x0][0xc08] ;  /* 0x00030200ff041b82 */ /* 0x000ea20000000a00 */
[----:B------:R-:W-:Y:S02]  /*1f030*/  ULDC UR4, c[0x0][0xa88] ;  /* 0x0002a20000047ab9 */ /* 0x000fe40000000800 */
[----:B------:R-:W-:Y:S01]  /*1f040*/  IMAD.U32 R6, RZ, RZ, UR4 ;  /* 0x00000004ff067e24 */ /* 0x000fe2000f8e00ff */
[----:B------:R4:W5:Y:S01]  /*1f050*/  @P0 LDG.E R0, desc[UR36][R2.64] ;  /* 0x0000002402000981 */ /* 0x000962000c1e1900 */
[----:B------:R-:W0:Y:S01]  /*1f060*/  S2R R7, SR_TID.X ;  /* 0x0000000000077919 */ /* 0x000e220000002100 */
[----:B--2---:R-:W-:-:S05]  /*1f070*/  @P1 IMAD.WIDE R4, R216, 0x4, R4 ;  /* 0x00000004d8041825 */ /* 0x004fca00078e0204 */
[----:B------:R4:W5:Y:S01]  /*1f080*/  @P1 LDG.E R6, desc[UR36][R4.64] ;  /* 0x0000002404061981 */ /* 0x000962000c1e1900 */
[----:B---3--:R-:W-:Y:S02]  /*1f090*/  ISETP.NE.AND P2, PT, R25, 0x1, PT ;  /* 0x000000011900780c */ /* 0x008fe40003f45270 */
[----:B0-----:R-:W-:-:S11]  /*1f0a0*/  IADD3 R7, R7, -0x80, RZ ;  /* 0xffffff8007077810 */ /* 0x001fd60007ffe0ff */
[----:B-1----:R-:W0:Y:S01]  /*1f0b0*/  @P2 LDC R20, c[0x0][0xbec] ;  /* 0x0002fb00ff142b82 */ /* 0x002e220000000800 */
[----:B------:R-:W-:Y:S02]  /*1f0c0*/  ISETP.GE.AND P3, PT, R7, 0x80, PT ;  /* 0x000000800700780c */ /* 0x000fe40003f66270 */
[----:B------:R-:W-:-:S05]  /*1f0d0*/  SHF.R.S32.HI R7, RZ, 0x1f, R216 ;  /* 0x0000001fff077819 */ /* 0x000fca00000114d8 */
[----:B------:R-:W1:Y:S01]  /*1f0e0*/  @P2 LDC R27, c[0x0][0xbf0] ;  /* 0x0002fc00ff1b2b82 */ /* 0x000e620000000800 */
[----:B----4-:R-:W-:Y:S05]  /*1f0f0*/  @P1 BRA `(.L_x_1947) ;  /* 0x0000000000101947 */ /* 0x010fea0003800000 */
[----:B------:R-:W-:Y:S05]  /*1f100*/  @!P0 BRA `(.L_x_1947) ;  /* 0x00000000000c8947 */ /* 0x000fea0003800000 */
[----:B------:R-:W2:Y:S04]  /*1f110*/  LDG.E R5, desc[UR36][R2.64] ;  /* 0x0000002402057981 */ /* 0x000ea8000c1e1900 */
[----:B-----5:R-:W2:Y:S02]  /*1f120*/  LDG.E R6, desc[UR36][R2.64+0x4] ;  /* 0x0000042402067981 */ /* 0x020ea4000c1e1900 */
[----:B--2---:R-:W-:-:S07]  /*1f130*/  IMAD.IADD R6, R6, 0x1, -R5 ;  /* 0x0000000106067824 */ /* 0x004fce00078e0a05 */
.L_x_1947:
[----:B------:R-:W-:Y:S01]  /*1f140*/  BSSY B1, `(.L_x_1948) ;  /* 0x000002d000017945 */ /* 0x000fe20003800000 */
[----:B------:R-:W-:Y:S02]  /*1f150*/  SHF.R.S32.HI R10, RZ, 0x1f, R215 ;  /* 0x0000001fff0a7819 */ /* 0x000fe400000114d7 */
[----:B------:R-:W-:Y:S02]  /*1f160*/  SEL R13, R216, RZ, !P0 ;  /* 0x000000ffd80d7207 */ /* 0x000fe40004000000 */
[----:B------:R-:W-:Y:S02]  /*1f170*/  SEL R12, R7, RZ, !P0 ;  /* 0x000000ff070c7207 */ /* 0x000fe40004000000 */
[----:B-----5:R-:W-:Y:S01]  /*1f180*/  SHF.R.S32.HI R11, RZ, 0x1f, R0 ;  /* 0x0000001fff0b7819 */ /* 0x020fe20000011400 */
[----:B------:R-:W-:Y:S06]  /*1f190*/  @P3 BRA `(.L_x_1949) ;  /* 0x00000000009c3947 */ /* 0x000fec0003800000 */
[----:B------:R-:W2:Y:S01]  /*1f1a0*/  S2R R3, SR_TID.X ;  /* 0x0000000000037919 */ /* 0x000ea20000002100 */
[----:B------:R-:W3:Y:S02]  /*1f1b0*/  LDC R14, c[0x0][0xbe8] ;  /* 0x0002fa00ff0e7b82 */ /* 0x000ee40000000800 */
[----:B---3--:R-:W-:Y:S01]  /*1f1c0*/  IMAD R2, R6, R14, RZ ;  /* 0x0000000e06027224 */ /* 0x008fe200078e02ff */
[----:B--2---:R-:W-:-:S04]  /*1f1d0*/  IADD3 R9, R202, -0x80, R3 ;  /* 0xffffff80ca097810 */ /* 0x004fc80007ffe003 */
[----:B------:R-:W-:-:S13]  /*1f1e0*/  ISETP.GE.AND P0, PT, R9, R2, PT ;  /* 0x000000020900720c */ /* 0x000fda0003f06270 */
[----:B------:R-:W-:Y:S05]  /*1f1f0*/  @P0 BRA `(.L_x_1949) ;  /* 0x0000000000840947 */ /* 0x000fea0003800000 */
[----:B------:R-:W-:Y:S01]  /*1f200*/  ISETP.NE.AND P0, PT, R14, 0x1, PT ;  /* 0x000000010e00780c */ /* 0x000fe20003f05270 */
[----:B------:R-:W-:Y:S01]  /*1f210*/  ULDC.64 UR4, c[0x0][0xb90] ;  /* 0x0002e40000047ab9 */ /* 0x000fe20000000a00 */
[----:B------:R-:W-:Y:S02]  /*1f220*/  IMAD.MOV.U32 R2, RZ, RZ, R0 ;  /* 0x000000ffff027224 */ /* 0x000fe400078e0000 */
[----:B------:R-:W-:Y:S02]  /*1f230*/  IMAD R8, R10, UR4, RZ ;  /* 0x000000040a087c24 */ /* 0x000fe4000f8e02ff */
[----:B------:R-:W-:Y:S02]  /*1f240*/  IMAD.MOV.U32 R3, RZ, RZ, R11 ;  /* 0x000000ffff037224 */ /* 0x000fe400078e000b */
[----:B------:R-:W-:Y:S02]  /*1f250*/  IMAD.MOV.U32 R5, RZ, RZ, R9 ;  /* 0x000000ffff057224 */ /* 0x000fe400078e0009 */
[----:B------:R-:W-:-:S03]  /*1f260*/  IMAD.WIDE.U32 R2, R215, UR4, R2 ;  /* 0x00000004d7027c25 */ /* 0x000fc6000f8e0002 */
[----:B------:R-:W2:Y:S01]  /*1f270*/  @P0 LDC R4, c[0x0][0xbec] ;  /* 0x0002fb00ff040b82 */ /* 0x000ea20000000800 */
[----:B------:R-:W-:Y:S01]  /*1f280*/  IMAD R7, R215, UR5, R8 ;  /* 0x00000005d7077c24 */ /* 0x000fe2000f8e0208 */
[----:B------:R-:W-:-:S03]  /*1f290*/  ULDC.64 UR4, c[0x0][0xb98] ;  /* 0x0002e60000047ab9 */ /* 0x000fc60000000a00 */
[----:B------:R-:W-:-:S03]  /*1f2a0*/  IMAD.IADD R3, R3, 0x1, R7 ;  /* 0x0000000103037824 */ /* 0x000fc600078e0207 */
[----:B------:R-:W3:Y:S01]  /*1f2b0*/  @P0 LDC R15, c[0x0][0xbf0] ;  /* 0x0002fc00ff0f0b82 */ /* 0x000ee20000000800 */
[----:B------:R-:W-:-:S04]  /*1f2c0*/  IMAD.WIDE.U32 R2, R13, UR4, R2 ;  /* 0x000000040d027c25 */ /* 0x000fc8000f8e0002 */
[----:B--2---:R-:W-:-:S05]  /*1f2d0*/  @P0 IMAD.HI.U32 R4, R9, R4, RZ ;  /* 0x0000000409040227 */ /* 0x004fca00078e00ff */
[----:B---3--:R-:W-:Y:S01]  /*1f2e0*/  @P0 SHF.R.U32.HI R5, RZ, R15, R4 ;  /* 0x0000000fff050219 */ /* 0x008fe20000011604 */
[----:B------:R-:W-:-:S03]  /*1f2f0*/  IMAD R4, R12, UR4, RZ ;  /* 0x000000040c047c24 */ /* 0x000fc6000f8e02ff */
[----:B------:R-:W-:Y:S01]  /*1f300*/  IADD3 R2, P0, R5, R2, RZ ;  /* 0x0000000205027210 */ /* 0x000fe20007f1e0ff */
[----:B------:R-:W-:Y:S02]  /*1f310*/  IMAD.MOV R7, RZ, RZ, -R5 ;  /* 0x000000ffff077224 */ /* 0x000fe400078e0a05 */
[----:B------:R-:W-:Y:S01]  /*1f320*/  IMAD R8, R13, UR5, R4 ;  /* 0x000000050d087c24 */ /* 0x000fe2000f8e0204 */
[----:B------:R-:W-:Y:S01]  /*1f330*/  ULDC.64 UR4, c[0x0][0xb88] ;  /* 0x0002e20000047ab9 */ /* 0x000fe20000000a00 */
[----:B------:R-:W-:Y:S01]  /*1f340*/  IMAD R7, R14, R7, R9 ;  /* 0x000000070e077224 */ /* 0x000fe200078e0209 */
[----:B------:R-:W-:-:S04]  /*1f350*/  SHF.R.S32.HI R9, RZ, 0x1f, R5 ;  /* 0x0000001fff097819 */ /* 0x000fc80000011405 */
[----:B------:R-:W-:Y:S02]  /*1f360*/  SHF.R.S32.HI R4, RZ, 0x1f, R7 ;  /* 0x0000001fff047819 */ /* 0x000fe40000011407 */
[----:B------:R-:W-:-:S03]  /*1f370*/  IADD3.X R3, R9, R3, R8, P0, !PT ;  /* 0x0000000309037210 */ /* 0x000fc600007fe408 */
[----:B------:R-:W-:Y:S02]  /*1f380*/  IMAD R4, R4, UR4, RZ ;  /* 0x0000000404047c24 */ /* 0x000fe4000f8e02ff */
[----:B------:R-:W-:-:S04]  /*1f390*/  IMAD.WIDE.U32 R2, R7, UR4, R2 ;  /* 0x0000000407027c25 */ /* 0x000fc8000f8e0002 */
[----:B------:R-:W-:Y:S01]  /*1f3a0*/  IMAD R5, R7, UR5, R4 ;  /* 0x0000000507057c24 */ /* 0x000fe2000f8e0204 */
[----:B------:R-:W-:Y:S02]  /*1f3b0*/  ULDC.64 UR4, c[0x0][0xb50] ;  /* 0x0002d40000047ab9 */ /* 0x000fe40000000a00 */
[----:B------:R-:W-:Y:S02]  /*1f3c0*/  LEA R4, P0, R2, UR4, 0x2 ;  /* 0x0000000402047c11 */ /* 0x000fe4000f8010ff */
[----:B------:R-:W-:-:S04]  /*1f3d0*/  IADD3 R3, R3, R5, RZ ;  /* 0x0000000503037210 */ /* 0x000fc80007ffe0ff */
[----:B------:R-:W-:Y:S01]  /*1f3e0*/  LEA.HI.X R5, R2, UR5, R3, 0x2, P0 ;  /* 0x0000000502057c11 */ /* 0x000fe200080f1403 */
[----:B------:R-:W-:-:S05]  /*1f3f0*/  IMAD.MOV.U32 R3, RZ, RZ, -0x800000 ;  /* 0xff800000ff037424 */ /* 0x000fca00078e00ff */
[----:B------:R2:W-:Y:S02]  /*1f400*/  STG.E desc[UR36][R4.64], R3 ;  /* 0x0000000304007986 */ /* 0x0005e4000c101924 */
.L_x_1949:
[----:B------:R-:W-:Y:S05]  /*1f410*/  BSYNC B1 ;  /* 0x0000000000017941 */ /* 0x000fea0003800000 */
.L_x_1948:
[----:B------:R-:W-:Y:S01]  /*1f420*/  ULDC.64 UR4, c[0x0][0xaa0] ;  /* 0x0002a80000047ab9 */ /* 0x000fe20000000a00 */
[----:B------:R-:W-:Y:S02]  /*1f430*/  IMAD R7, R214, 0x20, R189 ;  /* 0x00000020d6077824 */ /* 0x000fe400078e02bd */
[----:B--2---:R-:W-:Y:S02]  /*1f440*/  IMAD R3, R11, UR4, RZ ;  /* 0x000000040b037c24 */ /* 0x004fe4000f8e02ff */
[----:B------:R-:W-:Y:S02]  /*1f450*/  IMAD.IADD R9, R202, 0x1, R7 ;  /* 0x00000001ca097824 */ /* 0x000fe400078e0207 */
[C---:B------:R-:W-:Y:S02]  /*1f460*/  IMAD R5, R0.reuse, UR5, R3 ;  /* 0x0000000500057c24 */ /* 0x040fe4000f8e0203 */
[----:B------:R-:W-:Y:S01]  /*1f470*/  IMAD.WIDE.U32 R2, R0, UR4, RZ ;  /* 0x0000000400027c25 */ /* 0x000fe2000f8e00ff */
[----:B------:R-:W-:-:S03]  /*1f480*/  ULDC.64 UR4, c[0x0][0xae8] ;  /* 0x0002ba0000047ab9 */ /* 0x000fc60000000a00 */
[----:B------:R-:W-:Y:S02]  /*1f490*/  IMAD.IADD R3, R3, 0x1, R5 ;  /* 0x0000000103037824 */ /* 0x000fe400078e0205 */
[----:B------:R-:W-:Y:S02]  /*1f4a0*/  IMAD R4, R10, UR4, RZ ;  /* 0x000000040a047c24 */ /* 0x000fe4000f8e02ff */
[----:B0-----:R-:W-:-:S04]  /*1f4b0*/  @P2 IMAD.HI.U32 R0, R9, R20, RZ ;  /* 0x0000001409002227 */ /* 0x001fc800078e00ff */
[C---:B------:R-:W-:Y:S02]  /*1f4c0*/  IMAD R7, R215.reuse, UR5, R4 ;  /* 0x00000005d7077c24 */ /* 0x040fe4000f8e0204 */
[----:B------:R-:W-:Y:S01]  /*1f4d0*/  IMAD.WIDE.U32 R2, R215, UR4, R2 ;  /* 0x00000004d7027c25 */ /* 0x000fe2000f8e0002 */
[----:B------:R-:W-:-:S03]  /*1f4e0*/  ULDC.64 UR4, c[0x0][0xaf0] ;  /* 0x0002bc0000047ab9 */ /* 0x000fc60000000a00 */
[----:B------:R-:W-:Y:S01]  /*1f4f0*/  IMAD.MOV.U32 R5, RZ, RZ, R9 ;  /* 0x000000ffff057224 */ /* 0x000fe200078e0009 */
[----:B-1----:R-:W-:Y:S01]  /*1f500*/  @P2 SHF.R.U32.HI R5, RZ, R27, R0 ;  /* 0x0000001bff052219 */ /* 0x002fe20000011600 */
[----:B------:R-:W-:Y:S02]  /*1f510*/  IMAD R4, R12, UR4, RZ ;  /* 0x000000040c047c24 */ /* 0x000fe4000f8e02ff */
[----:B------:R-:W-:Y:S01]  /*1f520*/  IMAD.IADD R3, R3, 0x1, R7 ;  /* 0x0000000103037824 */ /* 0x000fe200078e0207 */
[----:B------:R-:W-:Y:S01]  /*1f530*/  SHF.R.S32.HI R0, RZ, 0x1f, R5 ;  /* 0x0000001fff007819 */ /* 0x000fe20000011405 */
[----:B------:R-:W-:Y:S01]  /*1f540*/  IMAD R7, R13, UR5, R4 ;  /* 0x000000050d077c24 */ /* 0x000fe2000f8e0204 */
[----:B------:R-:W-:Y:S01]  /*1f550*/  IADD3 R4, -R5, RZ, RZ ;  /* 0x000000ff05047210 */ /* 0x000fe20007ffe1ff */
[----:B------:R-:W-:Y:S01]  /*1f560*/  IMAD.WIDE.U32 R2, R13, UR4, R2 ;  /* 0x000000040d027c25 */ /* 0x000fe2000f8e0002 */
[----:B------:R-:W-:-:S03]  /*1f570*/  ULDC.64 UR4, c[0x0][0xae0] ;  /* 0x0002b80000047ab9 */ /* 0x000fc60000000a00 */
[----:B------:R-:W-:Y:S02]  /*1f580*/  IMAD.IADD R3, R3, 0x1, R7 ;  /* 0x0000000103037824 */ /* 0x000fe400078e0207 */
[----:B------:R-:W-:Y:S02]  /*1f590*/  IMAD R0, R0, UR4, RZ ;  /* 0x0000000400007c24 */ /* 0x000fe4000f8e02ff */
[----:B------:R-:W-:Y:S02]  /*1f5a0*/  IMAD R7, R25, R4, R9 ;  /* 0x0000000419077224 */ /* 0x000fe400078e0209 */
[C---:B------:R-:W-:Y:S02]  /*1f5b0*/  IMAD R9, R5.reuse, UR5, R0 ;  /* 0x0000000505097c24 */ /* 0x040fe4000f8e0200 */
[----:B------:R-:W-:Y:S01]  /*1f5c0*/  IMAD.WIDE.U32 R2, R5, UR4, R2 ;  /* 0x0000000405027c25 */ /* 0x000fe2000f8e0002 */
[----:B------:R-:W-:Y:S01]  /*1f5d0*/  SHF.R.S32.HI R0, RZ, 0x1f, R7 ;  /* 0x0000001fff007819 */ /* 0x000fe20000011407 */
[----:B------:R-:W-:-:S02]  /*1f5e0*/  ULDC.64 UR4, c[0x0][0xad8] ;  /* 0x0002b60000047ab9 */ /* 0x000fc40000000a00 */
[----:B------:R-:W-:Y:S02]  /*1f5f0*/  IMAD.IADD R3, R3, 0x1, R9 ;  /* 0x0000000103037824 */ /* 0x000fe400078e0209 */
[----:B------:R-:W-:Y:S02]  /*1f600*/  IMAD R0, R0, UR4, RZ ;  /* 0x0000000400007c24 */ /* 0x000fe4000f8e02ff */
[----:B------:R-:W-:-:S04]  /*1f610*/  IMAD.WIDE.U32 R4, R7, UR4, R2 ;  /* 0x0000000407047c25 */ /* 0x000fc8000f8e0002 */
[----:B------:R-:W-:Y:S01]  /*1f620*/  IMAD R3, R7, UR5, R0 ;  /* 0x0000000507037c24 */ /* 0x000fe2000f8e0200 */
[----:B------:R-:W-:Y:S01]  /*1f630*/  ULDC.64 UR4, c[0x0][0xa80] ;  /* 0x0002a00000047ab9 */ /* 0x000fe20000000a00 */
[----:B------:R-:W-:Y:S01]  /*1f640*/  IMAD.IADD R202, R189, 0x1, R202 ;  /* 0x00000001bdca7824 */ /* 0x000fe200078e02ca */
[----:B------:R-:W-:Y:S01]  /*1f650*/  LEA R2, P0, R4, UR4, 0x1 ;  /* 0x0000000404027c11 */ /* 0x000fe2000f8008ff */
[----:B------:R-:W-:Y:S01]  /*1f660*/  IMAD.IADD R3, R5, 0x1, R3 ;  /* 0x0000000105037824 */ /* 0x000fe200078e0203 */
[----:B------:R-:W-:-:S04]  /*1f670*/  UMOV UR4, 0xffffffff ;  /* 0xffffffff00047882 */ /* 0x000fc80000000000 */
[----:B------:R-:W-:Y:S01]  /*1f680*/  LEA.HI.X R3, R4, UR5, R3, 0x1, P0 ;  /* 0x0000000504037c11 */ /* 0x000fe200080f0c03 */
[----:B------:R-:W-:Y:S06]  /*1f690*/  BRA.DIV UR4, `(.L_x_1950) ;  /* 0x000000be04887947 */ /* 0x000fec000b800000 */
[----:B------:R0:W1:Y:S04]  /*1f6a0*/  SHFL.IDX PT, R0, R3, RZ, 0x181f ;  /* 0x00181fff03007589 */ /* 0x00006800000e0000 */
[----:B------:R0:W2:Y:S02]  /*1f6b0*/  SHFL.IDX PT, R14, R2, RZ, 0x181f ;  /* 0x00181fff020e7589 */ /* 0x0000a400000e0000 */
.L_x_2259:
        /* <DEDUP_REMOVED lines=9> */
[CC--:B--2---:R-:W-:Y:S02]  /*1f750*/  @!P3 LEA R4, P5, R18.reuse, R14.reuse, 0x1 ;  /* 0x0000000e1204b211 */ /* 0x0c4fe400078a08ff */
[----:B------:R-:W-:Y:S02]  /*1f760*/  @!P2 LEA R6, P4, R191, R14, 0x1 ;  /* 0x0000000ebf06a211 */ /* 0x000fe400078808ff */
[----:B-1----:R-:W-:Y:S02]  /*1f770*/  @!P3 LEA.HI.X R5, R18, R0, R19, 0x1, P5 ;  /* 0x000000001205b211 */ /* 0x002fe400028f0c13 */
        /* <DEDUP_REMOVED lines=9> */
.L_x_1952:
[----:B------:R-:W-:Y:S05]  /*1f810*/  BSYNC B1 ;  /* 0x0000000000017941 */ /* 0x000fea0003800000 */
.L_x_1951:
[----:B------:R-:W-:-:S03]  /*1f820*/  UMOV UR4, 0xffffffff ;  /* 0xffffffff00047882 */ /* 0x000fc60000000000 */
[----:B------:R-:W-:Y:S05]  /*1f830*/  BRA.DIV UR4, `(.L_x_1953) ;  /* 0x000000be04547947 */ /* 0x000fea000b800000 */
[----:B-1----:R1:W4:Y:S04]  /*1f840*/  SHFL.IDX PT, R0, R3, 0x1, 0x181f ;  /* 0x00381f0003007f89 */ /* 0x00232800000e0000 */
[----:B--23--:R1:W2:Y:S02]  /*1f850*/  SHFL.IDX PT, R14, R2, 0x1, 0x181f ;  /* 0x00381f00020e7f89 */ /* 0x00c2a400000e0000 */
.L_x_2263:
        /* <DEDUP_REMOVED lines=21> */
.L_x_1955:
[----:B------:R-:W-:Y:S05]  /*1f9b0*/  BSYNC B1 ;  /* 0x0000000000017941 */ /* 0x000fea0003800000 */
.L_x_1954:
[----:B------:R-:W-:-:S03]  /*1f9c0*/  UMOV UR4, 0xffffffff ;  /* 0xffffffff00047882 */ /* 0x000fc60000000000 */
[----:B------:R-:W-:Y:S05]  /*1f9d0*/  BRA.DIV UR4, `(.L_x_1956) ;  /* 0x000000be04347947 */ /* 0x000fea000b800000 */
[----:B----4-:R4:W0:Y:S04]  /*1f9e0*/  SHFL.IDX PT, R0, R3, 0x2, 0x181f ;  /* 0x00581f0003007f89 */ /* 0x01082800000e0000 */
[----:B--23--:R4:W2:Y:S02]  /*1f9f0*/  SHFL.IDX PT, R14, R2, 0x2, 0x181f ;  /* 0x00581f00020e7f89 */ /* 0x00c8a400000e0000 */
.L_x_2267:
        /* <DEDUP_REMOVED lines=11> */
[----:B0-----:R-:W-:Y:S02]  /*1fab0*/  @!P3 LEA.HI.X R5, R18, R0, R19, 0x1, P5 ;  /* 0x000000001205b211 */ /* 0x001fe400028f0c13 */
        /* <DEDUP_REMOVED lines=9> */
.L_x_1958:
[----:B------:R-:W-:Y:S05]  /*1fb50*/  BSYNC B1 ;  /* 0x0000000000017941 */ /* 0x000fea0003800000 */
.L_x_1957:
[----:B------:R-:W-:-:S03]  /*1fb60*/  UMOV UR4, 0xffffffff ;  /* 0xffffffff00047882 */ /* 0x000fc60000000000 */
[----:B------:R-:W-:Y:S05]  /*1fb70*/  BRA.DIV UR4, `(.L_x_1959) ;  /* 0x000000be04147947 */ /* 0x000fea000b800000 */
[----:B0-----:R0:W0:Y:S04]  /*1fb80*/  SHFL.IDX PT, R0, R3, 0x3, 0x181f ;  /* 0x00781f0003007f89 */ /* 0x00102800000e0000 */
[----:B--23--:R2:W3:Y:S02]  /*1fb90*/  SHFL.IDX PT, R14, R2, 0x3, 0x181f ;  /* 0x00781f00020e7f89 */ /* 0x00c4e400000e0000 */
.L_x_2271:
[----:B-12-4-:R-:W-:-:S04]  /*1fba0*/  IADD3 R2, R202, 0x60, RZ ;  /* 0x00000060ca027810 */ /* 0x016fc80007ffe0ff */
[----:B------:R-:W-:-:S13]  /*1fbb0*/  ISETP.GE.AND P0, PT, R2, R25, PT ;  /* 0x000000190200720c */ /* 0x000fda0003f06270 */
        /* <DEDUP_REMOVED lines=18> */
.L_x_1946:
[----:B------:R-:W-:Y:S05]  /*1fce0*/  BSYNC B0 ;  /* 0x0000000000007941 */ /* 0x000fea0003800000 */
.L_x_1936:
[----:B------:R-:W-:Y:S02]  /*1fcf0*/  ULDC UR4, c[0x0][0xc3c] ;  /* 0x00030f0000047ab9 */ /* 0x000fe40000000800 */
[----:B------:R-:W-:-:S13]  /*1fd00*/  ISETP.GE.AND P0, PT, R23, UR4, PT ;  /* 0x0000000417007c0c */ /* 0x000fda000bf06270 */
[----:B------:R-:W-:Y:S05]  /*1fd10*/  @!P0 BRA `(.L_x_1960) ;  /* 0xfffffe1400448947 */ /* 0x000fea000383ffff */
[----:B------:R-:W-:Y:S05]  /*1fd20*/  BRA `(.L_x_1720) ;  /* 0x0000007800c87947 */ /* 0x000fea0003800000 */
.L_x_1718:
        /* <DEDUP_REMOVED lines=26> */
[C---:B------:R-:W-:Y:S02]  /*1fed0*/  ISETP.GE.U32.AND P2, PT, R5.reuse, 0x2, PT ;  /* 0x000000020500780c */ /* 0x040fe40003f46070 */
[C---:B------:R-:W-:Y:S02]  /*1fee0*/  ISETP.GE.U32.AND P3, PT, R5.reuse, 0x4, PT ;  /* 0x000000040500780c */ /* 0x040fe40003f66070 */
[C---:B------:R-:W-:Y:S02]  /*1fef0*/  ISETP.GE.U32.AND P4, PT, R5.reuse, 0x8, PT ;  /* 0x000000080500780c */ /* 0x040fe40003f86070 */
[----:B------:R-:W-:Y:S02]  /*1ff00*/  ISETP.GE.U32.AND P5, PT, R5, 0x10, PT ;  /* 0x000000100500780c */ /* 0x000fe40003fa6070 */
[----:B-1----:R-:W-:Y:S01]  /*1ff10*/  MOV R16, RZ ;  /* 0x000000ff00107202 */ /* 0x002fe20000000f00 */
        /* <DEDUP_REMOVED lines=25> */
.L_x_1966:
[----:B------:R-:W-:Y:S01]  /*200b0*/  UIADD3 UR4, UR4, 0x1f, URZ ;  /* 0x0000001f04047890 */ /* 0x000fe2000fffe03f */
[----:B------:R-:W-:-:S05]  /*200c0*/  IMAD.U32 R19, RZ, RZ, UR7 ;  /* 0x00000007ff137e24 */ /* 0x000fca000f8e00ff */
        /* <DEDUP_REMOVED lines=10> */
.L_x_1965:
[----:B------:R-:W-:Y:S05]  /*20170*/  BSYNC B0 ;  /* 0x0000000000007941 */ /* 0x000fea0003800000 */
.L_x_1964:
        /* <DEDUP_REMOVED lines=17> */
[----:B------:R-:W-:-:S05]  /*20290*/  IMAD.IADD R4, R3, 0x1, R4 ;  /* 0x0000000103047824 */ /* 0x000fca00078e0204 */
[----:B------:R-:W-:-:S13]  /*202a0*/  ISETP.GT.AND P6, PT, R4, UR6, PT ;  /* 0x0000000604007c0c */ /* 0x000fda000bfc4270 */
[----:B------:R-:W-:Y:S05]  /*202b0*/  @!P6 BRA `(.L_x_1966) ;  /* 0xfffffffc007ce947 */ /* 0x000fea000383ffff */
.L_x_1962:
[----:B------:R-:W-:-:S04]  /*202c0*/  IMAD.IADD R11, R4, 0x1, -R3 ;  /* 0x00000001040b7824 */ /* 0x000fc800078e0a03 */
[----:B------:R-:W-:-:S05]  /*202d0*/  IMAD R2, R6, UR5, R11 ;  /* 0x0000000506027c24 */ /* 0x000fca000f8e020b */
[----:B------:R-:W-:Y:S02]  /*202e0*/  ISETP.GT.AND P0, PT, R2, UR6, PT ;  /* 0x0000000602007c0c */ /* 0x000fe4000bf04270 */
[----:B------:R-:W0:Y:S11]  /*202f0*/  LDC.64 R2, c[0x0][0xc90] ;  /* 0x00032400ff027b82 */ /* 0x000e360000000a00 */
[----:B------:R-:W-:-:S04]  /*20300*/  VOTE.ANY R8, PT, !P0 ;  /* 0x0000000000087806 */ /* 0x000fc800040e0100 */
[----:B------:R-:W1:Y:S02]  /*20310*/  POPC R13, R8 ;  /* 0x00000008000d7309 */ /* 0x000e640000000000 */
[----:B-1----:R-:W-:-:S04]  /*20320*/  VIADD R19, R13, UR4 ;  /* 0x000000040d137c36 */ /* 0x002fc80008000000 */
[----:B0-----:R-:W-:-:S05]  /*20330*/  IMAD.WIDE R2, R19, 0x4, R2 ;  /* 0x0000000413027825 */ /* 0x001fca00078e0202 */
[----:B------:R-:W2:Y:S01]  /*20340*/  LDG.E R7, desc[UR36][R2.64] ;  /* 0x0000002402077981 */ /* 0x000ea2000c1e1900 */
[----:B------:R-:W-:-:S03]  /*20350*/  ISETP.NE.AND P0, PT, R8, RZ, PT ;  /* 0x000000ff0800720c */ /* 0x000fc60003f05270 */
[----:B------:R-:W2:Y:S02]  /*20360*/  SHFL.IDX PT, R0, R0, R13, 0x1f ;  /* 0x00001f0d00007589 */ /* 0x000ea400000e0000 */
[----:B--2---:R-:W-:-:S05]  /*20370*/  IMAD R4, R0, R7, RZ ;  /* 0x0000000700047224 */ /* 0x004fca00078e02ff */
[----:B------:R-:W-:-:S04]  /*20380*/  IABS R12, R4 ;  /* 0x00000004000c7213 */ /* 0x000fc80000000000 */
[----:B------:R-:W0:Y:S08]  /*20390*/  I2F.RP R9, R12 ;  /* 0x0000000c00097306 */ /* 0x000e300000209400 */
[----:B0-----:R-:W0:Y:S02]  /*203a0*/  MUFU.RCP R9, R9 ;  /* 0x0000000900097308 */ /* 0x001e240000001000 */
[----:B0-----:R-:W-:-:S06]  /*203b0*/  IADD3 R10, R9, 0xffffffe, RZ ;  /* 0x0ffffffe090a7810 */ /* 0x001fcc0007ffe0ff */
[----:B------:R0:W1:Y:S01]  /*203c0*/  F2I.FTZ.U32.TRUNC.NTZ R3, R10 ;  /* 0x0000000a00037305 */ /* 0x000062000021f000 */
[----:B------:R-:W-:Y:S05]  /*203d0*/  @!P0 BRA `(.L_x_1967) ;  /* 0x0000000000088947 */ /* 0x000fea0003800000 */
[----:B------:R-:W-:-:S05]  /*203e0*/  VIADD R9, R13, 0xffffffff ;  /* 0xffffffff0d097836 */ /* 0x000fca0000000000 */
[----:B------:R2:W3:Y:S02]  /*203f0*/  SHFL.IDX PT, R16, R6, R9, 0x1f ;  /* 0x00001f0906107589 */ /* 0x0004e400000e0000 */
.L_x_1967:
[----:B-1----:R-:W-:Y:S02]  /*20400*/  IMAD.MOV R2, RZ, RZ, -R3 ;  /* 0x000000ffff027224 */ /* 0x002fe400078e0a03 */
[----:B---3--:R-:W-:Y:S02]  /*20410*/  IMAD R16, R16, UR5, R11 ;  /* 0x0000000510107c24 */ /* 0x008fe4000f8e020b */
[----:B------:R-:W-:Y:S01]  /*20420*/  IMAD.MOV.U32 R11, RZ, RZ, R2 ;  /* 0x000000ffff0b7224 */ /* 0x000fe200078e0002 */
[----:B------:R-:W-:Y:S02]  /*20430*/  IABS R2, R4 ;  /* 0x0000000400027213 */ /* 0x000fe40000000000 */
[----:B--2---:R-:W-:Y:S01]  /*20440*/  IADD3 R9, -R16, UR6, RZ ;  /* 0x0000000610097c10 */ /* 0x004fe2000fffe1ff */
[----:B------:R-:W-:Y:S02]  /*20450*/  IMAD R11, R11, R12, RZ ;  /* 0x0000000c0b0b7224 */ /* 0x000fe400078e02ff */
[----:B------:R-:W-:Y:S01]  /*20460*/  IMAD.MOV R8, RZ, RZ, -R2 ;  /* 0x000000ffff087224 */ /* 0x000fe200078e0a02 */
[----:B------:R-:W-:Y:S01]  /*20470*/  IABS R6, R9 ;  /* 0x0000000900067213 */ /* 0x000fe20000000000 */
[----:B------:R-:W-:-:S04]  /*20480*/  IMAD.MOV.U32 R2, RZ, RZ, RZ ;  /* 0x000000ffff027224 */ /* 0x000fc800078e00ff */
[----:B------:R-:W-:-:S04]  /*20490*/  IMAD.HI.U32 R2, R3, R11, R2 ;  /* 0x0000000b03027227 */ /* 0x000fc800078e0002 */
[----:B------:R-:W-:Y:S01]  /*204a0*/  IMAD.MOV.U32 R3, RZ, RZ, R6 ;  /* 0x000000ffff037224 */ /* 0x000fe200078e0006 */
[----:B------:R-:W-:-:S03]  /*204b0*/  MOV R6, R8 ;  /* 0x0000000800067202 */ /* 0x000fc60000000f00 */
        /* <DEDUP_REMOVED lines=12> */
[----:B------:R-:W-:Y:S01]  /*20580*/  IMAD R6, R7, R2, RZ ;  /* 0x0000000207067224 */ /* 0x000fe200078e02ff */
[----:B------:R-:W-:-:S03]  /*20590*/  IADD3 R2, -R2, RZ, RZ ;  /* 0x000000ff02027210 */ /* 0x000fc60007ffe1ff */
[----:B------:R-:W-:Y:S02]  /*205a0*/  IMAD.MOV R8, RZ, RZ, -R6 ;  /* 0x000000ffff087224 */ /* 0x000fe400078e0a06 */
[----:B------:R-:W-:Y:S02]  /*205b0*/  IMAD R13, R4, R2, R9 ;  /* 0x00000002040d7224 */ /* 0x000fe400078e0209 */
[----:B------:R-:W-:Y:S01]  /*205c0*/  IMAD.MOV.U32 R2, RZ, RZ, RZ ;  /* 0x000000ffff027224 */ /* 0x000fe200078e00ff */
[----:B------:R-:W-:Y:S02]  /*205d0*/  VIADDMNMX R18, R8, UR5, R7, PT ;  /* 0x0000000508127c46 */ /* 0x000fe4000b800107 */
[----:B------:R-:W-:Y:S02]  /*205e0*/  IABS R11, R13 ;  /* 0x0000000d000b7213 */ /* 0x000fe40000000000 */
[-C--:B------:R-:W-:Y:S02]  /*205f0*/  IABS R8, R18.reuse ;  /* 0x0000001200087213 */ /* 0x080fe40000000000 */
[----:B------:R-:W-:-:S02]  /*20600*/  IABS R4, R18 ;  /* 0x0000001200047213 */ /* 0x000fc40000000000 */
[----:B------:R-:W1:Y:S08]  /*20610*/  I2F.RP R7, R8 ;  /* 0x0000000800077306 */ /* 0x000e700000209400 */
[----:B-1----:R-:W1:Y:S02]  /*20620*/  MUFU.RCP R7, R7 ;  /* 0x0000000700077308 */ /* 0x002e640000001000 */
[----:B-1----:R-:W-:-:S06]  /*20630*/  VIADD R3, R7, 0xffffffe ;  /* 0x0ffffffe07037836 */ /* 0x002fcc0000000000 */
[----:B------:R-:W0:Y:S02]  /*20640*/  F2I.FTZ.U32.TRUNC.NTZ R3, R3 ;  /* 0x0000000300037305 */ /* 0x000e24000021f000 */
[----:B0-----:R-:W-:-:S04]  /*20650*/  IMAD.MOV R10, RZ, RZ, -R3 ;  /* 0x000000ffff0a7224 */ /* 0x001fc800078e0a03 */
[----:B------:R-:W-:-:S04]  /*20660*/  IMAD.MOV.U32 R9, RZ, RZ, R10 ;  /* 0x000000ffff097224 */ /* 0x000fc800078e000a */
[----:B------:R-:W-:-:S04]  /*20670*/  IMAD R9, R9, R8, RZ ;  /* 0x0000000809097224 */ /* 0x000fc800078e02ff */
[----:B------:R-:W-:-:S04]  /*20680*/  IMAD.HI.U32 R2, R3, R9, R2 ;  /* 0x0000000903027227 */ /* 0x000fc800078e0002 */
[----:B------:R-:W-:Y:S02]  /*20690*/  IMAD.MOV R3, RZ, RZ, -R4 ;  /* 0x000000ffff037224 */ /* 0x000fe400078e0a04 */
        /* <DEDUP_REMOVED lines=8> */
[----:B------:R-:W-:Y:S01]  /*20720*/  ISETP.GE.AND P2, PT, R3, RZ, PT ;  /* 0x000000ff0300720c */ /* 0x000fe20003f46270 */
[----:B------:R-:W-:-:S06]  /*20730*/  IMAD.IADD R3, R13, 0x1, R6 ;  /* 0x000000010d037824 */ /* 0x000fcc00078e0206 */
[----:B------:R-:W-:-:S06]  /*20740*/  @P0 IADD3 R2, R2, 0x1, RZ ;  /* 0x0000000102020810 */ /* 0x000fcc0007ffe0ff */
[----:B------:R-:W-:Y:S01]  /*20750*/  @!P2 IMAD.MOV R2, RZ, RZ, -R2 ;  /* 0x000000ffff02a224 */ /* 0x000fe200078e0a02 */
[----:B------:R-:W-:Y:S01]  /*20760*/  @!P1 LOP3.LUT R2, RZ, R18, RZ, 0x33, !PT ;  /* 0x00000012ff029212 */ /* 0x000fe200078e33ff */
[----:B------:R-:W-:-:S03]  /*20770*/  IMAD.MOV R18, RZ, RZ, -R18 ;  /* 0x000000ffff127224 */ /* 0x000fc600078e0a12 */
[----:B------:R-:W-:Y:S01]  /*20780*/  LOP3.LUT R17, RZ, R2, RZ, 0x33, !PT ;  /* 0x00000002ff117212 */ /* 0x000fe200078e33ff */
[----:B------:R-:W-:-:S04]  /*20790*/  IMAD R18, R2, R18, R3 ;  /* 0x0000001202127224 */ /* 0x000fc800078e0203 */
[----:B------:R-:W-:Y:S01]  /*207a0*/  IMAD.IADD R17, R0, 0x1, R17 ;  /* 0x0000000100117824 */ /* 0x000fe200078e0211 */
[----:B------:R-:W-:Y:S06]  /*207b0*/  BRA `(.L_x_1968) ;  /* 0x00000000000c7947 */ /* 0x000fec0003800000 */
.L_x_1963:
[----:B------:R-:W-:Y:S01]  /*207c0*/  IMAD.MOV.U32 R17, RZ, RZ, RZ ;  /* 0x000000ffff117224 */ /* 0x000fe200078e00ff */
[----:B------:R-:W-:Y:S01]  /*207d0*/  MOV R18, RZ ;  /* 0x000000ff00127202 */ /* 0x000fe20000000f00 */
[----:B------:R-:W-:-:S07]  /*207e0*/  IMAD.U32 R16, RZ, RZ, UR6 ;  /* 0x00000006ff107e24 */ /* 0x000fce000f8e00ff */
.L_x_1968:
[----:B------:R-:W-:-:S13]  /*207f0*/  ISETP.NE.AND P0, PT, R5, RZ, PT ;  /* 0x000000ff0500720c */ /* 0x000fda0003f05270 */
[----:B------:R-:W0:Y:S01]  /*20800*/  @!P0 S2R R3, SR_CgaCtaId ;  /* 0x0000000000038919 */ /* 0x000e220000008800 */
[----:B------:R-:W-:-:S04]  /*20810*/  @!P0 MOV R0, 0x400 ;  /* 0x0000040000008802 */ /* 0x000fc80000000f00 */
[----:B0-----:R-:W-:-:S05]  /*20820*/  @!P0 LEA R0, R3, R0, 0x18 ;  /* 0x0000000003008211 */ /* 0x001fca00078ec0ff */
[----:B------:R2:W-:Y:S01]  /*20830*/  @!P0 STS.128 [R0+0x284d0], R16 ;  /* 0x0284d01000008388 */ /* 0x0005e20000000c00 */
[----:B------:R-:W-:Y:S06]  /*20840*/  BAR.ARV 0x5, 0x180 ;  /* 0x0146000000007b1d */ /* 0x000fec0000002000 */
.L_x_1961:
[----:B------:R3:W-:Y:S01]  /*20850*/  STL [R1+0x30], RZ ;  /* 0x000030ff01007387 */ /* 0x0007e20000100800 */
[----:B------:R-:W-:Y:S01]  /*20860*/  ULDC UR4, c[0x0][0xc3c] ;  /* 0x00030f0000047ab9 */ /* 0x000fe20000000800 */
[----:B------:R-:W-:Y:S01]  /*20870*/  IMAD.MOV.U32 R30, RZ, RZ, 0x1 ;  /* 0x00000001ff1e7424 */ /* 0x000fe200078e00ff */
[----:B-1----:R-:W-:Y:S01]  /*20880*/  ISETP.GE.AND P0, PT, R19, UR4, PT ;  /* 0x0000000413007c0c */ /* 0x002fe2000bf06270 */
[----:B------:R-:W-:-:S12]  /*20890*/  IMAD.MOV.U32 R25, RZ, RZ, RZ ;  /* 0x000000ffff197224 */ /* 0x000fd800078e00ff */
[----:B---3--:R-:W-:Y:S05]  /*208a0*/  @P0 BRA `(.L_x_1969) ;  /* 0x0000006800e40947 */ /* 0x008fea0003800000 */
[----:B--2---:R-:W2:Y:S01]  /*208b0*/  LDL R0, [R1+0x34] ;  /* 0x0000340001007983 */ /* 0x004ea20000100800 */
[----:B------:R-:W1:Y:S01]  /*208c0*/  S2UR UR4, SR_CgaCtaId ;  /* 0x00000000000479c3 */ /* 0x000e620000008800 */
[----:B------:R-:W-:Y:S01]  /*208d0*/  MOV R23, 0x400 ;  /* 0x0000040000177802 */ /* 0x000fe20000000f00 */
[----:B------:R-:W-:Y:S01]  /*208e0*/  BSSY B7, `(.L_x_1969) ;  /* 0x00006b5000077945 */ /* 0x000fe20003800000 */
[----:B------:R-:W3:Y:S01]  /*208f0*/  S2R R12, SR_TID.X ;  /* 0x00000000000c7919 */ /* 0x000ee20000002100 */
[----:B------:R-:W-:Y:S01]  /*20900*/  IMAD.MOV.U32 R31, RZ, RZ, 0x1 ;  /* 0x00000001ff1f7424 */ /* 0x000fe200078e00ff */
[----:B------:R-:W-:Y:S01]  /*20910*/  ULDC.64 UR40, c[0x0][0x198] ;  /* 0x0000660000287ab9 */ /* 0x000fe20000000a00 */
[----:B------:R-:W-:Y:S01]  /*20920*/  IMAD.MOV.U32 R29, RZ, RZ, RZ ;  /* 0x000000ffff1d7224 */ /* 0x000fe200078e00ff */
[----:B------:R-:W-:Y:S01]  /*20930*/  ULDC UR39, c[0x0][0xc] ;  /* 0x0000030000277ab9 */ /* 0x000fe20000000800 */
[----:B------:R-:W-:Y:S02]  /*20940*/  IMAD.MOV.U32 R25, RZ, RZ, RZ ;  /* 0x000000ffff197224 */ /* 0x000fe400078e00ff */
[----:B------:R-:W-:Y:S01]  /*20950*/  IMAD.MOV.U32 R30, RZ, RZ, 0x1 ;  /* 0x00000001ff1e7424 */ /* 0x000fe200078e00ff */
[C---:B---3--:R-:W-:Y:S01]  /*20960*/  LOP3.LUT R11, R12.reuse, 0x7f, RZ, 0xc0, !PT ;  /* 0x0000007f0c0b7812 */ /* 0x048fe200078ec0ff */
[C---:B------:R-:W-:Y:S01]  /*20970*/  IMAD.SHL.U32 R28, R12.reuse, 0x80, RZ ;  /* 0x000000800c1c7824 */ /* 0x040fe200078e00ff */
[----:B------:R-:W-:Y:S01]  /*20980*/  SHF.R.U32.HI R3, RZ, 0x1, R12 ;  /* 0x00000001ff037819 */ /* 0x000fe2000001160c */
[C---:B------:R-:W-:Y:S01]  /*20990*/  IMAD.SHL.U32 R4, R12.reuse, 0x40, RZ ;  /* 0x000000400c047824 */ /* 0x040fe200078e00ff */
[----:B------:R-:W-:Y:S01]  /*209a0*/  LOP3.LUT P0, RZ, R12, 0x4, RZ, 0xc0, !PT ;  /* 0x000000040cff7812 */ /* 0x000fe2000780c0ff */
[----:B------:R-:W-:Y:S01]  /*209b0*/  IMAD.SHL.U32 R6, R11, 0x20, RZ ;  /* 0x000000200b067824 */ /* 0x000fe200078e00ff */
[----:B0-----:R-:W-:Y:S01]  /*209c0*/  LOP3.LUT R2, R28, 0x380, RZ, 0xc0, !PT ;  /* 0x000003801c027812 */ /* 0x001fe200078ec0ff */
[----:B------:R-:W-:Y:S01]  /*209d0*/  IMAD.SHL.U32 R9, R12, 0x2, RZ ;  /* 0x000000020c097824 */ /* 0x000fe200078e00ff */
[----:B------:R-:W-:Y:S01]  /*209e0*/  LOP3.LUT R5, R4, 0x180, RZ, 0xc0, !PT ;  /* 0x0000018004057812 */ /* 0x000fe200078ec0ff */
[----:B------:R-:W-:Y:S01]  /*209f0*/  IMAD.SHL.U32 R8, R12, 0x8, RZ ;  /* 0x000000080c087824 */ /* 0x000fe200078e00ff */
[----:B------:R-:W-:-:S02]  /*20a00*/  LOP3.LUT R7, R6, 0xc00, RZ, 0xc0, !PT ;  /* 0x00000c0006077812 */ /* 0x000fc400078ec0ff */
[----:B------:R-:W-:Y:S01]  /*20a10*/  LOP3.LUT R3, R2, 0x30, R3, 0xf8, !PT ;  /* 0x0000003002037812 */ /* 0x000fe200078ef803 */
[----:B------:R-:W-:Y:S01]  /*20a20*/  IMAD.SHL.U32 R2, R11, 0x10, RZ ;  /* 0x000000100b027824 */ /* 0x000fe200078e00ff */
[----:B------:R-:W-:Y:S02]  /*20a30*/  LOP3.LUT R7, R7, 0x40, R4, 0xf8, !PT ;  /* 0x0000004007077812 */ /* 0x000fe400078ef804 */
[----:B------:R-:W-:Y:S02]  /*20a40*/  LOP3.LUT R5, R5, 0x10, R12, 0xf8, !PT ;  /* 0x0000001005057812 */ /* 0x000fe400078ef80c */
[----:B------:R-:W-:Y:S01]  /*20a50*/  LOP3.LUT R24, R7, 0x200, R4, 0xf8, !PT ;  /* 0x0000020007187812 */ /* 0x000fe200078ef804 */
[----:B-1----:R-:W-:Y:S01]  /*20a60*/  IMAD.U32 R4, RZ, RZ, UR4 ;  /* 0x00000004ff047e24 */ /* 0x002fe2000f8e00ff */
[----:B------:R-:W-:-:S04]  /*20a70*/  LOP3.LUT R5, R5, 0x30, R8, 0x78, !PT ;  /* 0x0000003005057812 */ /* 0x000fc800078e7808 */
[----:B------:R-:W-:Y:S02]  /*20a80*/  LEA R23, R4, R23, 0x18 ;  /* 0x0000001704177211 */ /* 0x000fe400078ec0ff */
[----:B------:R-:W-:Y:S02]  /*20a90*/  LOP3.LUT R24, R24, R5, RZ, 0xfc, !PT ;  /* 0x0000000518187212 */ /* 0x000fe400078efcff */
[----:B------:R-:W-:Y:S02]  /*20aa0*/  SHF.R.U32.HI R5, RZ, 0x3, R11 ;  /* 0x00000003ff057819 */ /* 0x000fe4000001160b */
[----:B--2---:R-:W-:Y:S02]  /*20ab0*/  R2UR UR5, R0 ;  /* 0x00000000000572ca */ /* 0x004fe400000e0000 */
[----:B------:R-:W-:-:S04]  /*20ac0*/  SHF.L.U32 R0, R12, 0x4, RZ ;  /* 0x000000040c007819 */ /* 0x000fc800000006ff */
[----:B------:R-:W-:Y:S02]  /*20ad0*/  LOP3.LUT R6, R0, 0x3f0, RZ, 0xc0, !PT ;  /* 0x000003f000067812 */ /* 0x000fe400078ec0ff */
[----:B------:R-:W-:Y:S02]  /*20ae0*/  LOP3.LUT R3, R3, 0x70, R0, 0x78, !PT ;  /* 0x0000007003037812 */ /* 0x000fe400078e7800 */
[----:B------:R-:W-:Y:S02]  /*20af0*/  LOP3.LUT R9, R6, 0x70, R9, 0x78, !PT ;  /* 0x0000007006097812 */ /* 0x000fe400078e7809 */
[----:B------:R-:W-:Y:S01]  /*20b00*/  LOP3.LUT R28, R3, 0xc00, R28, 0xf8, !PT ;  /* 0x00000c00031c7812 */ /* 0x000fe200078ef81c */
[----:B------:R-:W-:Y:S01]  /*20b10*/  ULOP3.LUT UR42, UR5, 0x2, URZ, 0xfc, !UPT ;  /* 0x00000002052a7892 */ /* 0x000fe2000f8efc3f */
[----:B------:R-:W-:Y:S01]  /*20b20*/  LOP3.LUT R10, R9, 0x400, R2, 0xf8, !PT ;  /* 0x00000400090a7812 */ /* 0x000fe200078ef802 */
[----:B------:R-:W-:Y:S01]  /*20b30*/  IMAD.MOV.U32 R2, RZ, RZ, 0x20 ;  /* 0x00000020ff027424 */ /* 0x000fe200078e00ff */
[----:B------:R-:W-:Y:S01]  /*20b40*/  LOP3.LUT R34, R0, 0x70, RZ, 0xc0, !PT ;  /* 0x0000007000227812 */ /* 0x000fe200078ec0ff */
[C---:B------:R-:W-:Y:S01]  /*20b50*/  VIADD R3, R28.reuse, 0x40 ;  /* 0x000000401c037836 */ /* 0x040fe20000000000 */
[----:B------:R-:W-:Y:S01]  /*20b60*/  @P0 IADD3 R3, R28, -0x40, RZ ;  /* 0xffffffc01c030810 */ /* 0x000fe20007ffe0ff */
[----:B------:R-:W-:Y:S01]  /*20b70*/  STL [R1+0x8], R10 ;  /* 0x0000080a01007387 */ /* 0x000fe20000100800 */
[----:B------:R-:W-:Y:S01]  /*20b80*/  SEL R2, R2, 0xffffffe0, !P0 ;  /* 0xffffffe002027807 */ /* 0x000fe20004000000 */
[----:B------:R-:W-:Y:S01]  /*20b90*/  IMAD.IADD R2, R23, 0x1, R10 ;  /* 0x0000000117027824 */ /* 0x000fe200078e020a */
[----:B------:R-:W-:Y:S01]  /*20ba0*/  LOP3.LUT R0, R5, 0x70, R0, 0xf8, !PT ;  /* 0x0000007005007812 */ /* 0x000fe200078ef800 */
[----:B------:R-:W-:Y:S01]  /*20bb0*/  STL [R1+0x30], RZ ;  /* 0x000030ff01007387 */ /* 0x000fe20000100800 */
[----:B------:R-:W-:Y:S01]  /*20bc0*/  LOP3.LUT R0, R24, 0x1000, RZ, 0xfc, !PT ;  /* 0x0000100018007812 */ /* 0x000fe200078efcff */
[----:B------:R-:W-:-:S02]  /*20bd0*/  ULOP3.LUT UR38, UR5, 0x1, URZ, 0xfc, !UPT ;  /* 0x0000000105267892 */ /* 0x000fc4000f8efc3f */
[----:B------:R-:W-:Y:S04]  /*20be0*/  STL [R1], R4 ;  /* 0x0000000401007387 */ /* 0x000fe80000100800 */
[----:B------:R0:W-:Y:S04]  /*20bf0*/  STL [R1+0x4], R3 ;  /* 0x0000040301007387 */ /* 0x0001e80000100800 */
[----:B------:R1:W-:Y:S01]  /*20c00*/  STL [R1+0x14], R2 ;  /* 0x0000140201007387 */ /* 0x0003e20000100800 */
[----:B0-----:R-:W-:-:S07]  /*20c10*/  LOP3.LUT R3, R34, 0x80, RZ, 0xfc, !PT ;  /* 0x0000008022037812 */ /* 0x001fce00078efcff */
.L_x_2099:
[----:B------:R-:W-:Y:S05]  /*20c20*/  YIELD ;  /* 0x0000000000007946 */ /* 0x000fea0003800000 */
[----:B------:R-:W-:Y:S01]  /*20c30*/  ULDC.64 UR4, c[0x0][0xa28] ;  /* 0x00028a0000047ab9 */ /* 0x000fe20000000a00 */
[----:B------:R-:W-:Y:S01]  /*20c40*/  IMAD.MOV.U32 R35, RZ, RZ, RZ ;  /* 0x000000ffff237224 */ /* 0x000fe200078e00ff */
[----:B------:R-:W-:Y:S01]  /*20c50*/  ISETP.NE.U32.AND P0, PT, RZ, UR4, PT ;  /* 0x00000004ff007c0c */ /* 0x000fe2000bf05070 */
[----:B0-----:R-:W0:Y:S01]  /*20c60*/  LDC.64 R4, c[0x0][0xa00] ;  /* 0x00028000ff047b82 */ /* 0x001e220000000a00 */
[----:B------:R-:W-:Y:S01]  /*20c70*/  IMAD.MOV.U32 R8, RZ, RZ, RZ ;  /* 0x000000ffff087224 */ /* 0x000fe200078e00ff */
[----:B------:R-:W-:Y:S01]  /*20c80*/  ULDC.64 UR6, c[0x0][0xa10] ;  /* 0x0002840000067ab9 */ /* 0x000fe20000000a00 */
[----:B------:R-:W-:Y:S01]  /*20c90*/  ISETP.NE.AND.EX P0, PT, RZ, UR5, PT, P0 ;  /* 0x00000005ff007c0c */ /* 0x000fe2000bf05300 */
[----:B------:R-:W-:-:S12]  /*20ca0*/  ULDC.64 UR4, c[0x0][0xa18] ;  /* 0x0002860000047ab9 */ /* 0x000fd80000000a00 */
[----:B-12---:R-:W1:Y:S02]  /*20cb0*/  @P0 LDC.64 R2, c[0x0][0xa28] ;  /* 0x00028a00ff020b82 */ /* 0x006e640000000a00 */
[----:B-1----:R-:W-:-:S05]  /*20cc0*/  @P0 IMAD.WIDE R2, R19, 0x4, R2 ;  /* 0x0000000413020825 */ /* 0x002fca00078e0202 */
[----:B------:R1:W5:Y:S01]  /*20cd0*/  @P0 LDG.E R35, desc[UR36][R2.64] ;  /* 0x0000002402230981 */ /* 0x000362000c1e1900 */
[----:B------:R-:W-:Y:S01]  /*20ce0*/  ISETP.NE.U32.AND P0, PT, RZ, UR4, PT ;  /* 0x00000004ff007c0c */ /* 0x000fe2000bf05070 */
[----:B0-----:R-:W-:Y:S01]  /*20cf0*/  IMAD.WIDE R4, R19, 0x4, R4 ;  /* 0x0000000413047825 */ /* 0x001fe200078e0204 */
[----:B------:R-:W-:Y:S02]  /*20d00*/  ISETP.NE.U32.AND P1, PT, RZ, UR6, PT ;  /* 0x00000006ff007c0c */ /* 0x000fe4000bf25070 */
[----:B------:R-:W-:Y:S01]  /*20d10*/  ISETP.NE.AND.EX P2, PT, RZ, UR5, PT, P0 ;  /* 0x00000005ff007c0c */ /* 0x000fe2000bf45300 */
[----:B------:R-:W-:Y:S01]  /*20d20*/  ULDC.64 UR4, c[0x0][0xa00] ;  /* 0x0002800000047ab9 */ /* 0x000fe20000000a00 */
[----:B------:R-:W-:Y:S02]  /*20d30*/  ISETP.NE.AND.EX P1, PT, RZ, UR7, PT, P1 ;  /* 0x00000007ff007c0c */ /* 0x000fe4000bf25310 */
[----:B------:R-:W-:Y:S01]  /*20d40*/  ISETP.NE.U32.AND P0, PT, RZ, UR4, PT ;  /* 0x00000004ff007c0c */ /* 0x000fe2000bf05070 */
[----:B-1----:R-:W0:Y:S01]  /*20d50*/  LDC.64 R2, c[0x0][0xa10] ;  /* 0x00028400ff027b82 */ /* 0x002e220000000a00 */
[----:B------:R-:W-:-:S02]  /*20d60*/  MOV R0, RZ ;  /* 0x000000ff00007202 */ /* 0x000fc40000000f00 */
[----:B------:R-:W-:-:S05]  /*20d70*/  ISETP.NE.AND.EX P0, PT, RZ, UR5, PT, P0 ;  /* 0x00000005ff007c0c */ /* 0x000fca000bf05300 */
[----:B------:R-:W1:Y:S08]  /*20d80*/  @P2 LDC.64 R6, c[0x0][0xa18] ;  /* 0x00028600ff062b82 */ /* 0x000e700000000a00 */
[----:B------:R-:W2:Y:S01]  /*20d90*/  @P0 LDG.E R8, desc[UR36][R4.64] ;  /* 0x0000002404080981 */ /* 0x000ea2000c1e1900 */
[----:B------:R-:W-:Y:S01]  /*20da0*/  ULDC UR4, c[0x0][0x288] ;  /* 0x0000a20000047ab9 */ /* 0x000fe20000000800 */
[----:B0-----:R-:W-:-:S05]  /*20db0*/  IMAD.WIDE R2, R19, 0x4, R2 ;  /* 0x0000000413027825 */ /* 0x001fca00078e0202 */
[----:B------:R-:W5:Y:S01]  /*20dc0*/  @P1 LDG.E R0, desc[UR36][R2.64] ;  /* 0x0000002402001981 */ /* 0x000f62000c1e1900 */
[----:B-1----:R-:W-:-:S03]  /*20dd0*/  @P2 IMAD.WIDE R6, R19, 0x4, R6 ;  /* 0x0000000413062825 */ /* 0x002fc600078e0206 */
[----:B--2---:R0:W-:Y:S02]  /*20de0*/  STL [R1+0x1c], R8 ;  /* 0x00001c0801007387 */ /* 0x0041e40000100800 */
[----:B0-----:R-:W-:Y:S01]  /*20df0*/  IMAD.U32 R8, RZ, RZ, UR4 ;  /* 0x00000004ff087e24 */ /* 0x001fe2000f8e00ff */
[----:B------:R-:W-:-:S05]  /*20e00*/  ULDC.64 UR4, c[0x0][0x418] ;  /* 0x0001060000047ab9 */ /* 0x000fca0000000a00 */
[----:B------:R0:W2:Y:S01]  /*20e10*/  @P2 LDG.E R8, desc[UR36][R6.64] ;  /* 0x0000002406082981 */ /* 0x0000a2000c1e1900 */
[----:B------:R-:W-:-:S03]  /*20e20*/  UISETP.NE.U32.AND UP0, UPT, UR4, URZ, UPT ;  /* 0x0000003f0400728c */ /* 0x000fc6000bf05070 */
[----:B------:R-:W-:Y:S01]  /*20e30*/  ULDC UR4, c[0x0][0x424] ;  /* 0x0001090000047ab9 */ /* 0x000fe20000000800 */
[----:B------:R-:W-:-:S03]  /*20e40*/  UISETP.NE.AND.EX UP0, UPT, UR5, URZ, UPT, UP0 ;  /* 0x0000003f0500728c */ /* 0x000fc6000bf05300 */
[----:B------:R-:W-:Y:S01]  /*20e50*/  ULDC UR5, c[0x0][0x2f0] ;  /* 0x0000bc0000057ab9 */ /* 0x000fe20000000800 */
[----:B------:R-:W-:-:S04]  /*20e60*/  USEL UR4, UR4, 0x1, UP0 ;  /* 0x0000000104047887 */ /* 0x000fc80008000000 */
[----:B------:R-:W-:-:S03]  /*20e70*/  UIMAD UR4, UR4, UR5, URZ ;  /* 0x00000005040472a4 */ /* 0x000fc6000f8e023f */
[----:B------:R-:W-:Y:S02]  /*20e80*/  ULDC UR5, c[0x0][0x348] ;  /* 0x0000d20000057ab9 */ /* 0x000fe40000000800 */
[----:B0-----:R-:W-:Y:S01]  /*20e90*/  IMAD.U32 R6, RZ, RZ, UR5 ;  /* 0x00000005ff067e24 */ /* 0x001fe2000f8e00ff */
[----:B--2---:R0:W-:Y:S01]  /*20ea0*/  STL [R1+0x18], R8 ;  /* 0x0000180801007387 */ /* 0x0041e20000100800 */
[----:B------:R-:W-:Y:S02]  /*20eb0*/  IMAD.MOV.U32 R12, RZ, RZ, R8 ;  /* 0x000000ffff0c7224 */ /* 0x000fe400078e0008 */
[----:B0-----:R-:W-:Y:S01]  /*20ec0*/  IMAD.U32 R8, RZ, RZ, UR4 ;  /* 0x00000004ff087e24 */ /* 0x001fe2000f8e00ff */
[----:B------:R-:W-:Y:S06]  /*20ed0*/  @P2 BRA `(.L_x_1970) ;  /* 0x0000000000142947 */ /* 0x000fec0003800000 */
[----:B------:R-:W-:Y:S05]  /*20ee0*/  @!P0 BRA `(.L_x_1970) ;  /* 0x0000000000108947 */ /* 0x000fea0003800000 */
[----:B------:R-:W2:Y:S04]  /*20ef0*/  LDG.E R7, desc[UR36][R4.64] ;  /* 0x0000002404077981 */ /* 0x000ea8000c1e1900 */
[----:B------:R-:W2:Y:S02]  /*20f00*/  LDG.E R10, desc[UR36][R4.64+0x4] ;  /* 0x00000424040a7981 */ /* 0x000ea4000c1e1900 */
[----:B--2---:R-:W-:-:S05]  /*20f10*/  IMAD.IADD R12, R10, 0x1, -R7 ;  /* 0x000000010a0c7824 */ /* 0x004fca00078e0a07 */
[----:B------:R0:W-:Y:S02]  /*20f20*/  STL [R1+0x18], R12 ;  /* 0x0000180c01007387 */ /* 0x0001e40000100800 */
.L_x_1970:
[----:B------:R-:W-:Y:S02]  /*20f30*/  ULDC.64 UR4, c[0x0][0xa20] ;  /* 0x0002880000047ab9 */ /* 0x000fe40000000a00 */
[----:B------:R-:W-:-:S04]  /*20f40*/  ISETP.NE.U32.AND P0, PT, RZ, UR4, PT ;  /* 0x00000004ff007c0c */ /* 0x000fc8000bf05070 */
[----:B------:R-:W-:-:S13]  /*20f50*/  ISETP.NE.AND.EX P0, PT, RZ, UR5, PT, P0 ;  /* 0x00000005ff007c0c */ /* 0x000fda000bf05300 */
[----:B------:R-:W-:Y:S05]  /*20f60*/  @!P0 BRA `(.L_x_1971) ;  /* 0x0000000000108947 */ /* 0x000fea0003800000 */
[----:B------:R-:W1:Y:S02]  /*20f70*/  LDC.64 R4, c[0x0][0xa20] ;  /* 0x00028800ff047b82 */ /* 0x000e640000000a00 */
[----:B-1----:R-:W-:-:S05]  /*20f80*/  IMAD.WIDE R4, R19, 0x4, R4 ;  /* 0x0000000413047825 */ /* 0x002fca00078e0204 */
[----:B------:R1:W5:Y:S01]  /*20f90*/  LDG.E R8, desc[UR36][R4.64] ;  /* 0x0000002404087981 */ /* 0x000362000c1e1900 */
[----:B------:R-:W-:Y:S05]  /*20fa0*/  BRA `(.L_x_1972) ;  /* 0x0000000000247947 */ /* 0x000fea0003800000 */
.L_x_1971:
[----:B------:R-:W-:Y:S02]  /*20fb0*/  ULDC.64 UR4, c[0x0][0xa08] ;  /* 0x0002820000047ab9 */ /* 0x000fe40000000a00 */
[----:B------:R-:W-:-:S04]  /*20fc0*/  ISETP.NE.U32.AND P0, PT, RZ, UR4, PT ;  /* 0x00000004ff007c0c */ /* 0x000fc8000bf05070 */
[----:B------:R-:W-:-:S13]  /*20fd0*/  ISETP.NE.AND.EX P0, PT, RZ, UR5, PT, P0 ;  /* 0x00000005ff007c0c */ /* 0x000fda000bf05300 */
[----:B------:R-:W-:Y:S05]  /*20fe0*/  @!P0 BRA `(.L_x_1972) ;  /* 0x0000000000148947 */ /* 0x000fea0003800000 */
[----:B------:R-:W1:Y:S02]  /*20ff0*/  LDC.64 R4, c[0x0][0xa08] ;  /* 0x00028200ff047b82 */ /* 0x000e640000000a00 */
[----:B-1----:R-:W-:-:S05]  /*21000*/  IMAD.WIDE R4, R19, 0x4, R4 ;  /* 0x0000000413047825 */ /* 0x002fca00078e0204 */
[----:B------:R-:W2:Y:S04]  /*21010*/  LDG.E R8, desc[UR36][R4.64] ;  /* 0x0000002404087981 */ /* 0x000ea8000c1e1900 */
[----:B------:R-:W2:Y:S02]  /*21020*/  LDG.E R7, desc[UR36][R4.64+0x4] ;  /* 0x0000042404077981 */ /* 0x000ea4000c1e1900 */
[----:B--2---:R-:W-:-:S07]  /*21030*/  IMAD.IADD R8, R7, 0x1, -R8 ;  /* 0x0000000107087824 */ /* 0x004fce00078e0a08 */
.L_x_1972:
[----:B-1----:R-:W2:Y:S01]  /*21040*/  @P1 LDG.E R4, desc[UR36][R2.64] ;  /* 0x0000002402041981 */ /* 0x002ea2000c1e1900 */
[----:B------:R-:W1:Y:S03]  /*21050*/  LDC R5, c[0x0][0x448] ;  /* 0x00011200ff057b82 */ /* 0x000e660000000800 */
[----:B------:R-:W2:Y:S01]  /*21060*/  @P1 LDG.E R9, desc[UR36][R2.64+0x4] ;  /* 0x0000042402091981 */ /* 0x000ea2000c1e1900 */
[----:B-----5:R-:W-:Y:S02]  /*21070*/  IMAD.IADD R8, R8, 0x1, -R35 ;  /* 0x0000000108087824 */ /* 0x020fe400078e0a23 */
[----:B------:R-:W-:Y:S01]  /*21080*/  IMAD.SHL.U32 R26, R17, 0x80, RZ ;  /* 0x00000080111a7824 */ /* 0x000fe200078e00ff */
[----:B-1----:R-:W-:-:S13]  /*21090*/  ISETP.NE.AND P2, PT, R5, 0x1, PT ;  /* 0x000000010500780c */ /* 0x002fda0003f45270 */
[----:B------:R-:W1:Y:S08]  /*210a0*/  @P2 LDC R7, c[0x0][0x44c] ;  /* 0x00011300ff072b82 */ /* 0x000e700000000800 */
[----:B------:R-:W3:Y:S01]  /*210b0*/  @P2 LDC R5, c[0x0][0x450] ;  /* 0x00011400ff052b82 */ /* 0x000ee20000000800 */
[----:B--2---:R-:W-:Y:S01]  /*210c0*/  @P1 IADD3 R6, -R4, R9, RZ ;  /* 0x0000000904061210 */ /* 0x004fe20007ffe1ff */
[----:B------:R-:W-:-:S04]  /*210d0*/  VIADD R9, R26, 0x7f ;  /* 0x0000007f1a097836 */ /* 0x000fc80000000000 */
[----:B------:R-:W-:Y:S02]  /*210e0*/  IMAD.IADD R27, R8, 0x1, R6 ;  /* 0x00000001081b7824 */ /* 0x000fe400078e0206 */
[----:B-1----:R-:W-:-:S03]  /*210f0*/  @P2 IMAD.HI.U32 R4, R9, R7, RZ ;  /* 0x0000000709042227 */ /* 0x002fc600078e00ff */
[C---:B------:R-:W-:Y:S01]  /*21100*/  IADD3 R7, R27.reuse, 0x1, -R12 ;  /* 0x000000011b077810 */ /* 0x040fe20007ffe80c */
[----:B------:R-:W-:Y:S01]  /*21110*/  VIADD R10, R27, 0x3f ;  /* 0x0000003f1b0a7836 */ /* 0x000fe20000000000 */
[----:B---3--:R-:W-:-:S04]  /*21120*/  @P2 SHF.R.U32.HI R9, RZ, R5, R4 ;  /* 0x00000005ff092219 */ /* 0x008fc80000011604 */
[----:B------:R-:W-:Y:S01]  /*21130*/  SHF.R.S32.HI R3, RZ, 0x1f, R10 ;  /* 0x0000001fff037819 */ /* 0x000fe2000001140a */
[----:B------:R-:W-:-:S03]  /*21140*/  IMAD.IADD R9, R7, 0x1, R9 ;  /* 0x0000000107097824 */ /* 0x000fc600078e0209 */
[----:B------:R-:W-:Y:S02]  /*21150*/  LEA.HI R10, R3, R10, RZ, 0x6 ;  /* 0x0000000a030a7211 */ /* 0x000fe400078f30ff */
[----:B------:R-:W1:Y:S02]  /*21160*/  LDC.64 R2, c[0x0][0x9e0] ;  /* 0x00027800ff027b82 */ /* 0x000e640000000a00 */
[----:B------:R-:W-:Y:S02]  /*21170*/  SHF.R.S32.HI R10, RZ, 0x6, R10 ;  /* 0x00000006ff0a7819 */ /* 0x000fe4000001140a */
[----:B-1----:R-:W-:Y:S02]  /*21180*/  ISETP.GE.AND P3, PT, R3, 0x1, PT ;  /* 0x000000010300780c */ /* 0x002fe40003f66270 */
[----:B------:R-:W-:-:S11]  /*21190*/  IADD3 R2, R9, R2, RZ ;  /* 0x0000000209027210 */ /* 0x000fd60007ffe0ff */
[----:B------:R-:W-:Y:S05]  /*211a0*/  @!P3 BRA `(.L_x_1973) ;  /* 0x000000000048b947 */ /* 0x000fea0003800000 */
[C---:B------:R-:W-:Y:S01]  /*211b0*/  ISETP.GT.AND P0, PT, R9.reuse, RZ, PT ;  /* 0x000000ff0900720c */ /* 0x040fe20003f04270 */
[----:B------:R-:W-:Y:S01]  /*211c0*/  BSSY B0, `(.L_x_1974) ;  /* 0x000000e000007945 */ /* 0x000fe20003800000 */
[----:B------:R-:W-:-:S11]  /*211d0*/  VIADD R11, R9, 0xffffffff ;  /* 0xffffffff090b7836 */ /* 0x000fd60000000000 */
[----:B------:R-:W-:Y:S05]  /*211e0*/  @P0 BRA `(.L_x_1975) ;  /* 0x00000000001c0947 */ /* 0x000fea0003800000 */
[----:B------:R-:W-:Y:S01]  /*211f0*/  ISETP.NE.AND P0, PT, R3, 0x1, PT ;  /* 0x000000010300780c */ /* 0x000fe20003f05270 */
[----:B------:R-:W-:-:S12]  /*21200*/  IMAD.MOV R9, RZ, RZ, -R9 ;  /* 0x000000ffff097224 */ /* 0x000fd800078e0a09 */
[----:B------:R-:W1:Y:S02]  /*21210*/  @P0 LDC.64 R4, c[0x0][0x9e8] ;  /* 0x00027a00ff040b82 */ /* 0x000e640000000a00 */
[----:B-1----:R-:W-:-:S05]  /*21220*/  @P0 IMAD.HI.U32 R4, R9, R4, RZ ;  /* 0x0000000409040227 */ /* 0x002fca00078e00ff */
[----:B------:R-:W-:-:S04]  /*21230*/  @P0 SHF.R.U32.HI R9, RZ, R5, R4 ;  /* 0x00000005ff090219 */ /* 0x000fc80000011604 */
[----:B------:R-:W-:Y:S01]  /*21240*/  LOP3.LUT R11, RZ, R9, RZ, 0x33, !PT ;  /* 0x00000009ff0b7212 */ /* 0x000fe200078e33ff */
[----:B------:R-:W-:Y:S06]  /*21250*/  BRA `(.L_x_1976) ;  /* 0x0000000000107947 */ /* 0x000fec0003800000 */
.L_x_1975:
[----:B------:R-:W-:-:S13]  /*21260*/  ISETP.NE.AND P0, PT, R3, 0x1, PT ;  /* 0x000000010300780c */ /* 0x000fda0003f05270 */
[----:B------:R-:W1:Y:S02]  /*21270*/  @P0 LDC.64 R4, c[0x0][0x9e8] ;  /* 0x00027a00ff040b82 */ /* 0x000e640000000a00 */
[----:B-1----:R-:W-:-:S05]  /*21280*/  @P0 IMAD.HI.U32 R4, R11, R4, RZ ;  /* 0x000000040b040227 */ /* 0x002fca00078e00ff */
[----:B------:R-:W-:-:S07]  /*21290*/  @P0 SHF.R.U32.HI R11, RZ, R5, R4 ;  /* 0x00000005ff0b0219 */ /* 0x000fce0000011604 */
.L_x_1976:
[----:B------:R-:W-:Y:S05]  /*212a0*/  BSYNC B0 ;  /* 0x0000000000007941 */ /* 0x000fea0003800000 */
.L_x_1974:
[----:B------:R-:W-:-:S05]  /*212b0*/  IMAD R11, R11, R3, R3 ;  /* 0x000000030b0b7224 */ /* 0x000fca00078e0203 */
[----:B------:R-:W-:-:S07]  /*212c0*/  VIMNMX R2, R2, R11, PT ;  /* 0x0000000b02027248 */ /* 0x000fce0003fe0100 */
.L_x_1973:
[----:B------:R-:W1:Y:S01]  /*212d0*/  @P2 LDC R9, c[0x0][0x44c] ;  /* 0x00011300ff092b82 */ /* 0x000e620000000800 */
[----:B------:R-:W-:Y:S01]  /*212e0*/  IMAD.MOV.U32 R4, RZ, RZ, R26 ;  /* 0x000000ffff047224 */ /* 0x000fe200078e001a */
[----:B------:R-:W-:-:S06]  /*212f0*/  ULDC UR4, c[0x0][0x9dc] ;  /* 0x0002770000047ab9 */ /* 0x000fcc0000000800 */
[----:B------:R-:W2:Y:S01]  /*21300*/  @P2 LDC R5, c[0x0][0x450] ;  /* 0x00011400ff052b82 */ /* 0x000ea20000000800 */
[----:B-1----:R-:W-:-:S05]  /*21310*/  @P2 IMAD.HI.U32 R9, R26, R9, RZ ;  /* 0x000000091a092227 */ /* 0x002fca00078e00ff */
[----:B--2---:R-:W-:Y:S01]  /*21320*/  @P2 SHF.R.U32.HI R4, RZ, R5, R9 ;  /* 0x00000005ff042219 */ /* 0x004fe20000011609 */
[----:B------:R-:W-:-:S04]  /*21330*/  IMAD.IADD R9, R27, 0x1, -R12 ;  /* 0x000000011b097824 */ /* 0x000fc800078e0a0c */
[----:B0-----:R-:W-:-:S04]  /*21340*/  IMAD.IADD R12, R9, 0x1, R4 ;  /* 0x00000001090c7824 */ /* 0x001fc800078e0204 */
        /* <DEDUP_REMOVED lines=12> */
.L_x_1979:
[----:B------:R-:W-:-:S13]  /*21410*/  ISETP.NE.AND P0, PT, R3, 0x1, PT ;  /* 0x000000010300780c */ /* 0x000fda0003f05270 */
[----:B------:R-:W0:Y:S02]  /*21420*/  @P0 LDC.64 R4, c[0x0][0x9e8] ;  /* 0x00027a00ff040b82 */ /* 0x000e240000000a00 */
[----:B0-----:R-:W-:-:S05]  /*21430*/  @P0 IMAD.HI.U32 R4, R12, R4, RZ ;  /* 0x000000040c040227 */ /* 0x001fca00078e00ff */
[----:B------:R-:W-:-:S07]  /*21440*/  @P0 SHF.R.U32.HI R12, RZ, R5, R4 ;  /* 0x00000005ff0c0219 */ /* 0x000fce0000011604 */
.L_x_1980:
[----:B------:R-:W-:Y:S05]  /*21450*/  BSYNC B0 ;  /* 0x0000000000007941 */ /* 0x000fea0003800000 */
.L_x_1978:
[----:B------:R-:W-:-:S05]  /*21460*/  IMAD R3, R12, R3, RZ ;  /* 0x000000030c037224 */ /* 0x000fca00078e02ff */
[----:B------:R-:W-:-:S07]  /*21470*/  VIMNMX R11, R11, R3, !PT ;  /* 0x000000030b0b7248 */ /* 0x000fce0007fe0100 */
.L_x_1977:
[----:B------:R-:W-:Y:S01]  /*21480*/  IADD3 R2, R2, 0x3f, RZ ;  /* 0x0000003f02027810 */ /* 0x000fe20007ffe0ff */
[----:B------:R-:W-:Y:S03]  /*21490*/  BSSY B0, `(.L_x_1981) ;  /* 0x0000119000007945 */ /* 0x000fe60003800000 */
[----:B------:R-:W-:-:S04]  /*214a0*/  SHF.R.S32.HI R3, RZ, 0x1f, R2 ;  /* 0x0000001fff037819 */ /* 0x000fc80000011402 */
[----:B------:R-:W-:Y:S02]  /*214b0*/  LEA.HI R3, R3, R2, RZ, 0x6 ;  /* 0x0000000203037211 */ /* 0x000fe400078f30ff */
[----:B------:R-:W-:Y:S02]  /*214c0*/  SHF.R.S32.HI R2, RZ, 0x1f, R11 ;  /* 0x0000001fff027819 */ /* 0x000fe4000001140b */
[----:B------:R-:W-:Y:S02]  /*214d0*/  SHF.R.S32.HI R3, RZ, 0x6, R3 ;  /* 0x00000006ff037819 */ /* 0x000fe40000011403 */
[----:B------:R-:W-:Y:S02]  /*214e0*/  LEA.HI R2, R2, R11, RZ, 0x6 ;  /* 0x0000000b02027211 */ /* 0x000fe400078f30ff */
[----:B------:R-:W-:Y:S02]  /*214f0*/  VIMNMX R3, R10, R3, PT ;  /* 0x000000030a037248 */ /* 0x000fe40003fe0100 */
[----:B------:R-:W-:-:S03]  /*21500*/  SHF.R.S32.HI R2, RZ, 0x6, R2 ;  /* 0x00000006ff027819 */ /* 0x000fc60000011402 */
[----:B------:R-:W-:Y:S01]  /*21510*/  IMAD R3, R3, 0x40, -R8 ;  /* 0x0000004003037824 */ /* 0x000fe200078e0a08 */
[----:B------:R-:W-:-:S04]  /*21520*/  VIMNMX R2, RZ, R2, !PT ;  /* 0x00000002ff027248 */ /* 0x000fc80007fe0100 */
[----:B------:R-:W-:Y:S01]  /*21530*/  VIMNMX R3, R3, R6, PT ;  /* 0x0000000603037248 */ /* 0x000fe20003fe0100 */
[----:B------:R-:W-:-:S05]  /*21540*/  IMAD R2, R2, 0x40, -R8 ;  /* 0x0000004002027824 */ /* 0x000fca00078e0a08 */
[----:B------:R-:W-:-:S04]  /*21550*/  VIMNMX R4, RZ, R2, !PT ;  /* 0x00000002ff047248 */ /* 0x000fc80007fe0100 */
[----:B------:R-:W-:Y:S02]  /*21560*/  ISETP.GT.AND P0, PT, R3, R4, PT ;  /* 0x000000040300720c */ /* 0x000fe40003f04270 */
[----:B------:R-:W-:-:S11]  /*21570*/  SHF.R.U32.HI R4, RZ, 0x6, R4 ;  /* 0x00000006ff047819 */ /* 0x000fd60000011604 */
[----:B------:R-:W-:-:S05]  /*21580*/  @P0 VIADD R2, R3, 0x3f ;  /* 0x0000003f03020836 */ /* 0x000fca0000000000 */
[----:B------:R-:W-:-:S04]  /*21590*/  @P0 SHF.R.S32.HI R3, RZ, 0x1f, R2 ;  /* 0x0000001fff030819 */ /* 0x000fc80000011402 */
        /* <DEDUP_REMOVED lines=13> */
.L_x_2274:
[----:B-1----:R-:W-:Y:S02]  /*21670*/  ISETP.NE.AND P0, PT, R14, RZ, PT ;  /* 0x000000ff0e00720c */ /* 0x002fe40003f05270 */
[----:B------:R-:W-:-:S11]  /*21680*/  PLOP3.LUT P6, PT, PT, PT, PT, 0x8, 0x0 ;  /* 0x000000000000781c */ /* 0x000fd60003fce170 */
[----:B------:R-:W-:Y:S05]  /*21690*/  @P0 BRA `(.L_x_1984) ;  /* 0x00000000000c0947 */ /* 0x000fea0003800000 */
[----:B------:R-:W-:-:S03]  /*216a0*/  UMOV UR4, 0xffffffff ;  /* 0xffffffff00047882 */ /* 0x000fc60000000000 */
[----:B------:R-:W-:Y:S05]  /*216b0*/  BRA.DIV UR4, `(.L_x_1985) ;  /* 0x000000a204c07947 */ /* 0x000fea000b800000 */
[----:B------:R-:W-:-:S13]  /*216c0*/  ELECT P6, URZ, PT ;  /* 0x00000000003f782f */ /* 0x000fda00038c0000 */
.L_x_1984:
        /* <DEDUP_REMOVED lines=9> */
.L_x_2277:
[----:B------:R-:W-:Y:S05]  /*21760*/  BSYNC B1 ;  /* 0x0000000000017941 */ /* 0x000fea0003800000 */
.L_x_1986:
        /* <DEDUP_REMOVED lines=10> */
.L_x_2278:
[----:B------:R-:W-:Y:S05]  /*21810*/  BSYNC B2 ;  /* 0x0000000000027941 */ /* 0x000fea0003800000 */
.L_x_1990:
        /* <DEDUP_REMOVED lines=9> */
.L_x_1993:
[----:B------:R-:W-:Y:S05]  /*218b0*/  BSYNC B2 ;  /* 0x0000000000027941 */ /* 0x000fea0003800000 */
.L_x_1992:
[----:B------:R-:W-:Y:S01]  /*218c0*/  IMAD.MOV.U32 R20, RZ, RZ, RZ ;  /* 0x000000ffff147224 */ /* 0x000fe200078e00ff */
[----:B------:R-:W-:Y:S01]  /*218d0*/  UIADD3 UR4, UP0, UR40, 0x570, URZ ;  /* 0x0000057028047890 */ /* 0x000fe2000ff1e03f */
[----:B------:R-:W-:Y:S01]  /*218e0*/  IMAD R8, R29, 0x4000, R23 ;  /* 0x000040001d087824 */ /* 0x000fe200078e0217 */
[----:B------:R-:W-:Y:S01]  /*218f0*/  PLOP3.LUT P0, PT, PT, PT, PT, 0x80, 0x0 ;  /* 0x000000000000781c */ /* 0x000fe20003f0f070 */
[----:B------:R-:W-:Y:S01]  /*21900*/  IMAD R6, R3, 0x40, R0 ;  /* 0x0000004003067824 */ /* 0x000fe200078e0200 */
[----:B------:R-:W-:Y:S01]  /*21910*/  R2UR UR10, R20 ;  /* 0x00000000140a72ca */ /* 0x000fe200000e0000 */
[----:B0-----:R-:W-:Y:S01]  /*21920*/  VIADD R5, R12, 0x28490 ;  /* 0x000284900c057836 */ /* 0x001fe20000000000 */
[----:B------:R-:W-:Y:S01]  /*21930*/  IADD3 R13, R8, 0x20000, RZ ;  /* 0x00020000080d7810 */ /* 0x000fe20007ffe0ff */
[----:B------:R-:W-:Y:S01]  /*21940*/  VIADD R6, R6, 0xffffffc0 ;  /* 0xffffffc006067836 */ /* 0x000fe20000000000 */
[----:B------:R-:W-:Y:S01]  /*21950*/  UIADD3.X UR5, URZ, UR41, URZ, UP0, !UPT ;  /* 0x000000293f057290 */ /* 0x000fe200087fe43f */
[----:B------:R-:W-:Y:S01]  /*21960*/  UMOV UR6, 0x0 ;  /* 0x0000000000067882 */ /* 0x000fe20000000000 */
[----:B------:R-:W-:-:S10]  /*21970*/  UMOV UR7, 0x12f00000 ;  /* 0x12f0000000077882 */ /* 0x000fd40000000000 */
.L_x_1994:
        /* <DEDUP_REMOVED lines=16> */
.L_x_1995:
        /* <DEDUP_REMOVED lines=13> */
.L_x_2279:
[----:B------:R-:W-:Y:S05]  /*21b50*/  BSYNC B2 ;  /* 0x0000000000027941 */ /* 0x000fea0003800000 */
.L_x_1996:
[----:B------:R-:W-:Y:S01]  /*21b60*/  BSSY B2, `(.L_x_1998) ;  /* 0x000000b000027945 */ /* 0x000fe20003800000 */
[----:B------:R-:W-:Y:S02]  /*21b70*/  IMAD.MOV.U32 R14, RZ, RZ, 0x0 ;  /* 0x00000000ff0e7424 */ /* 0x000fe400078e00ff */
[----:B------:R-:W-:Y:S01]  /*21b80*/  IMAD.MOV.U32 R15, RZ, RZ, 0x12f00000 ;  /* 0x12f00000ff0f7424 */ /* 0x000fe200078e00ff */
[----:B------:R-:W-:Y:S06]  /*21b90*/  @P1 BRA `(.L_x_1999) ;  /* 0x00000000001c1947 */ /* 0x000fec0003800000 */
[----:B------:R-:W2:Y:S02]  /*21ba0*/  S2R R5, SR_TID.X ;  /* 0x0000000000057919 */ /* 0x000ea40000002100 */
[----:B--2---:R-:W-:Y:S01]  /*21bb0*/  LOP3.LUT R13, R5, 0x1f, RZ, 0xc0, !PT ;  /* 0x0000001f050d7812 */ /* 0x004fe200078ec0ff */
[----:B------:R-:W-:-:S03]  /*21bc0*/  IMAD.MOV.U32 R5, RZ, RZ, 0x4000 ;  /* 0x00004000ff057424 */ /* 0x000fc600078e00ff */
[----:B------:R-:W-:Y:S01]  /*21bd0*/  ISETP.NE.AND P0, PT, R13, RZ, PT ;  /* 0x000000ff0d00720c */ /* 0x000fe20003f05270 */
[----:B------:R2:W-:-:S12]  /*21be0*/  SYNCS.ARRIVE.TRANS64 RZ, [R12+URZ+0x284b0], R5 ;  /* 0x0284b0050cff79a7 */ /* 0x0005d8000800003f */
[----:B--2---:R-:W-:Y:S05]  /*21bf0*/  @!P0 BRA `(.L_x_1999) ;  /* 0x0000000000048947 */ /* 0x004fea0003800000 */
[----:B------:R-:W-:Y:S01]  /*21c00*/  BPT.TRAP 0x1 ;  /* 0x000000040000795c */ /* 0x000fe20000300000 */
.L_x_1999:
[----:B------:R-:W-:Y:S05]  /*21c10*/  BSYNC B2 ;  /* 0x0000000000027941 */ /* 0x000fea0003800000 */
.L_x_1998:
[----:B------:R-:W-:Y:S01]  /*21c20*/  R2UR UR10, R20 ;  /* 0x00000000140a72ca */ /* 0x000fe200000e0000 */
[----:B------:R-:W-:Y:S01]  /*21c30*/  UIADD3 UR4, UP0, UR40, 0x670, URZ ;  /* 0x0000067028047890 */ /* 0x000fe2000ff1e03f */
[----:B------:R-:W-:Y:S01]  /*21c40*/  R2UR UR6, R14 ;  /* 0x000000000e0672ca */ /* 0x000fe200000e0000 */
[----:B01----:R-:W-:Y:S01]  /*21c50*/  VIADD R12, R12, 0x284b0 ;  /* 0x000284b00c0c7836 */ /* 0x003fe20000000000 */
[----:B------:R-:W-:Y:S01]  /*21c60*/  R2UR UR7, R15 ;  /* 0x000000000f0772ca */ /* 0x000fe200000e0000 */
[----:B------:R-:W-:Y:S01]  /*21c70*/  UIADD3.X UR5, URZ, UR41, URZ, UP0, !UPT ;  /* 0x000000293f057290 */ /* 0x000fe200087fe43f */
[----:B------:R-:W-:Y:S02]  /*21c80*/  PLOP3.LUT P0, PT, PT, PT, PT, 0x80, 0x0 ;  /* 0x000000000000781c */ /* 0x000fe40003f0f070 */
[----:B------:R-:W-:-:S11]  /*21c90*/  IADD3 R5, R8, 0x10000, RZ ;  /* 0x0001000008057810 */ /* 0x000fd60007ffe0ff */
.L_x_2000:
        /* <DEDUP_REMOVED lines=15> */
.L_x_2001:
        /* <DEDUP_REMOVED lines=10> */
.L_x_1989:
[----:B------:R-:W-:Y:S05]  /*21e30*/  BSYNC B1 ;  /* 0x0000000000017941 */ /* 0x000fea0003800000 */
.L_x_1988:
[----:B------:R-:W-:Y:S01]  /*21e40*/  VIADD R12, R3, 0xfffffffe ;  /* 0xfffffffe030c7836 */ /* 0x000fe20000000000 */
[----:B------:R-:W-:Y:S01]  /*21e50*/  PLOP3.LUT P0, PT, PT, PT, PT, 0x8, 0x0 ;  /* 0x000000000000781c */ /* 0x000fe20003f0e170 */
[----:B------:R-:W-:-:S03]  /*21e60*/  VIADD R29, R29, 0x1 ;  /* 0x000000011d1d7836 */ /* 0x000fc60000000000 */
[----:B------:R-:W-:Y:S02]  /*21e70*/  ISETP.GE.AND P2, PT, R12, R4, PT ;  /* 0x000000040c00720c */ /* 0x000fe40003f46270 */
[----:B------:R-:W-:-:S04]  /*21e80*/  ISETP.NE.AND P1, PT, R29, 0x2, PT ;  /* 0x000000021d00780c */ /* 0x000fc80003f25270 */
[----:B------:R-:W-:Y:S02]  /*21e90*/  SEL R3, RZ, 0x1, P1 ;  /* 0x00000001ff037807 */ /* 0x000fe40000800000 */
[----:B------:R-:W-:Y:S02]  /*21ea0*/  SEL R29, R29, RZ, P1 ;  /* 0x000000ff1d1d7207 */ /* 0x000fe40000800000 */
[----:B------:R-:W-:-:S03]  /*21eb0*/  LOP3.LUT R31, R31, R3, RZ, 0x3c, !PT ;  /* 0x000000031f1f7212 */ /* 0x000fc600078e3cff */
[----:B------:R-:W-:Y:S05]  /*21ec0*/  @!P2 BRA `(.L_x_1982) ;  /* 0x0000000400d4a947 */ /* 0x000fea0003800000 */
.L_x_2016:
        /* <DEDUP_REMOVED lines=11> */
.L_x_2280:
[----:B------:R-:W-:Y:S05]  /*21f80*/  BSYNC B2 ;  /* 0x0000000000027941 */ /* 0x000fea0003800000 */
.L_x_2004:
        /* <DEDUP_REMOVED lines=9> */
.L_x_2007:
[----:B------:R-:W-:Y:S05]  /*22020*/  BSYNC B2 ;  /* 0x0000000000027941 */ /* 0x000fea0003800000 */
.L_x_2006:
[----:B------:R-:W-:Y:S01]  /*22030*/  IMAD.MOV.U32 R17, RZ, RZ, RZ ;  /* 0x000000ffff117224 */ /* 0x000fe200078e00ff */
[----:B------:R-:W-:Y:S01]  /*22040*/  LEA R6, R29, R23, 0xe ;  /* 0x000000171d067211 */ /* 0x000fe200078e70ff */
[----:B------:R-:W-:Y:S01]  /*22050*/  UIADD3 UR4, UP0, UR40, 0x570, URZ ;  /* 0x0000057028047890 */ /* 0x000fe2000ff1e03f */
[----:B------:R-:W-:Y:S01]  /*22060*/  PLOP3.LUT P1, PT, PT, PT, PT, 0x80, 0x0 ;  /* 0x000000000000781c */ /* 0x000fe20003f2f070 */
[----:B0-----:R-:W-:Y:S01]  /*22070*/  IMAD R5, R12, 0x40, R0 ;  /* 0x000000400c057824 */ /* 0x001fe200078e0200 */
[----:B------:R-:W-:Y:S01]  /*22080*/  R2UR UR10, R17 ;  /* 0x00000000110a72ca */ /* 0x000fe200000e0000 */
[----:B------:R-:W-:Y:S01]  /*22090*/  VIADD R3, R11, 0x28490 ;  /* 0x000284900b037836 */ /* 0x000fe20000000000 */
[----:B------:R-:W-:Y:S01]  /*220a0*/  UIADD3.X UR5, URZ, UR41, URZ, UP0, !UPT ;  /* 0x000000293f057290 */ /* 0x000fe200087fe43f */
[----:B------:R-:W-:Y:S01]  /*220b0*/  VIADD R13, R6, 0x20000 ;  /* 0x00020000060d7836 */ /* 0x000fe20000000000 */
[----:B------:R-:W-:Y:S01]  /*220c0*/  UMOV UR6, 0x0 ;  /* 0x0000000000067882 */ /* 0x000fe20000000000 */
[----:B------:R-:W-:-:S10]  /*220d0*/  UMOV UR7, 0x12f00000 ;  /* 0x12f0000000077882 */ /* 0x000fd40000000000 */
.L_x_2008:
        /* <DEDUP_REMOVED lines=16> */
.L_x_2009:
        /* <DEDUP_REMOVED lines=13> */
.L_x_2281:
[----:B------:R-:W-:Y:S05]  /*222b0*/  BSYNC B2 ;  /* 0x0000000000027941 */ /* 0x000fea0003800000 */
.L_x_2010:
        /* <DEDUP_REMOVED lines=11> */
.L_x_2013:
[----:B------:R-:W-:Y:S05]  /*22370*/  BSYNC B2 ;  /* 0x0000000000027941 */ /* 0x000fea0003800000 */
.L_x_2012:
        /* <DEDUP_REMOVED lines=8> */
.L_x_2014:
        /* <DEDUP_REMOVED lines=15> */
.L_x_2015:
        /* <DEDUP_REMOVED lines=10> */
.L_x_2003:
[----:B------:R-:W-:Y:S05]  /*22590*/  BSYNC B1 ;  /* 0x0000000000017941 */ /* 0x000fea0003800000 */
.L_x_2002:
[C---:B------:R-:W-:Y:S01]  /*225a0*/  ISETP.GT.AND P2, PT, R12.reuse, R4, PT ;  /* 0x000000040c00720c */ /* 0x040fe20003f44270 */
[----:B------:R-:W-:Y:S02]  /*225b0*/  VIADD R29, R29, 0x1 ;  /* 0x000000011d1d7836 */ /* 0x000fe40000000000 */
[----:B------:R-:W-:-:S03]  /*225c0*/  VIADD R12, R12, 0xffffffff ;  /* 0xffffffff0c0c7836 */ /* 0x000fc60000000000 */
[----:B------:R-:W-:-:S04]  /*225d0*/  ISETP.NE.AND P1, PT, R29, 0x2, PT ;  /* 0x000000021d00780c */ /* 0x000fc80003f25270 */
[----:B------:R-:W-:Y:S02]  /*225e0*/  SEL R3, RZ, 0x1, P1 ;  /* 0x00000001ff037807 */ /* 0x000fe40000800000 */
[----:B------:R-:W-:Y:S02]  /*225f0*/  SEL R29, R29, RZ, P1 ;  /* 0x000000ff1d1d7207 */ /* 0x000fe40000800000 */
[----:B------:R-:W-:Y:S01]  /*22600*/  LOP3.LUT R31, R31, R3, RZ, 0x3c, !PT ;  /* 0x000000031f1f7212 */ /* 0x000fe200078e3cff */
[----:B------:R-:W-:Y:S06]  /*22610*/  @P2 BRA `(.L_x_2016) ;  /* 0xfffffff8002c2947 */ /* 0x000fec000383ffff */
.L_x_1982:
[----:B------:R-:W-:Y:S05]  /*22620*/  BSYNC B0 ;  /* 0x0000000000007941 */ /* 0x000fea0003800000 */
.L_x_1981:
[----:B------:R-:W1:Y:S01]  /*22630*/  LDC R0, c[0x0][0x448] ;  /* 0x00011200ff007b82 */ /* 0x000e620000000800 */
[----:B------:R-:W-:Y:S01]  /*22640*/  IADD3 R2, R26, 0x7f, RZ ;  /* 0x0000007f1a027810 */ /* 0x000fe20007ffe0ff */
[----:B------:R-:W-:Y:S06]  /*22650*/  @!P0 WARPSYNC.ALL ;  /* 0x0000000000008948 */ /* 0x000fec0003800000 */
[----:B------:R-:W-:Y:S01]  /*22660*/  @!P0 BAR.SYNC.DEFER_BLOCKING 0xc, 0x180 ;  /* 0x0306000000008b1d */ /* 0x000fe20000010000 */
[----:B-1----:R-:W-:-:S13]  /*22670*/  ISETP.NE.AND P1, PT, R0, 0x1, PT ;  /* 0x000000010000780c */ /* 0x002fda0003f25270 */
[----:B0-----:R-:W0:Y:S08]  /*22680*/  @P1 LDC R5, c[0x0][0x44c] ;  /* 0x00011300ff051b82 */ /* 0x001e300000000800 */
[----:B------:R-:W1:Y:S01]  /*22690*/  @P1 LDC R3, c[0x0][0x450] ;  /* 0x00011400ff031b82 */ /* 0x000e620000000800 */
[----:B0-----:R-:W-:-:S05]  /*226a0*/  @P1 IMAD.HI.U32 R0, R2, R5, RZ ;  /* 0x0000000502001227 */ /* 0x001fca00078e00ff */
[----:B-1----:R-:W-:-:S05]  /*226b0*/  @P1 SHF.R.U32.HI R2, RZ, R3, R0 ;  /* 0x00000003ff021219 */ /* 0x002fca0000011600 */
[----:B------:R-:W-:Y:S02]  /*226c0*/  IMAD.IADD R7, R7, 0x1, R2 ;  /* 0x0000000107077824 */ /* 0x000fe400078e0202 */
[----:B------:R-:W0:Y:S02]  /*226d0*/  LDC.64 R2, c[0x0][0x9e0] ;  /* 0x00027800ff027b82 */ /* 0x000e240000000a00 */
[----:B0-----:R-:W-:Y:S01]  /*226e0*/  ISETP.GE.AND P2, PT, R3, 0x1, PT ;  /* 0x000000010300780c */ /* 0x001fe20003f46270 */
[----:B------:R-:W-:-:S12]  /*226f0*/  IMAD.IADD R2, R7, 0x1, R2 ;  /* 0x0000000107027824 */ /* 0x000fd800078e0202 */
[----:B------:R-:W-:Y:S05]  /*22700*/  @!P2 BRA `(.L_x_2017) ;  /* 0x000000000048a947 */ /* 0x000fea0003800000 */
        /* <DEDUP_REMOVED lines=11> */
.L_x_2019:
[----:B------:R-:W-:-:S13]  /*227c0*/  ISETP.NE.AND P0, PT, R3, 0x1, PT ;  /* 0x000000010300780c */ /* 0x000fda0003f05270 */
[----:B------:R-:W0:Y:S02]  /*227d0*/  @P0 LDC.64 R4, c[0x0][0x9e8] ;  /* 0x00027a00ff040b82 */ /* 0x000e240000000a00 */
[----:B0-----:R-:W-:-:S05]  /*227e0*/  @P0 IMAD.HI.U32 R4, R0, R4, RZ ;  /* 0x0000000400040227 */ /* 0x001fca00078e00ff */
[----:B------:R-:W-:-:S07]  /*227f0*/  @P0 SHF.R.U32.HI R0, RZ, R5, R4 ;  /* 0x00000005ff000219 */ /* 0x000fce0000011604 */
.L_x_2020:
[----:B------:R-:W-:Y:S05]  /*22800*/  BSYNC B0 ;  /* 0x0000000000007941 */ /* 0x000fea0003800000 */
.L_x_2018:
[----:B------:R-:W-:-:S05]  /*22810*/  IMAD R5, R0, R3, R3 ;  /* 0x0000000300057224 */ /* 0x000fca00078e0203 */
[----:B------:R-:W-:-:S07]  /*22820*/  VIMNMX R2, R2, R5, PT ;  /* 0x0000000502027248 */ /* 0x000fce0003fe0100 */
.L_x_2017:
[----:B------:R-:W-:Y:S01]  /*22830*/  VIADD R2, R2, 0x3f ;  /* 0x0000003f02027836 */ /* 0x000fe20000000000 */
[----:B------:R-:W0:Y:S01]  /*22840*/  @P1 LDC R0, c[0x0][0x450] ;  /* 0x00011400ff001b82 */ /* 0x000e220000000800 */
[----:B------:R-:W-:-:S03]  /*22850*/  ULDC UR4, c[0x0][0x9dc] ;  /* 0x0002770000047ab9 */ /* 0x000fc60000000800 */
[----:B------:R-:W-:-:S04]  /*22860*/  SHF.R.S32.HI R5, RZ, 0x1f, R2 ;  /* 0x0000001fff057819 */ /* 0x000fc80000011402 */
[----:B------:R-:W-:Y:S01]  /*22870*/  LEA.HI R5, R5, R2, RZ, 0x6 ;  /* 0x0000000205057211 */ /* 0x000fe200078f30ff */
[----:B------:R-:W-:-:S03]  /*22880*/  IMAD.MOV.U32 R2, RZ, RZ, R26 ;  /* 0x000000ffff027224 */ /* 0x000fc600078e001a */
[----:B------:R-:W-:-:S04]  /*22890*/  SHF.R.S32.HI R5, RZ, 0x6, R5 ;  /* 0x00000006ff057819 */ /* 0x000fc80000011405 */
[----:B------:R-:W-:Y:S02]  /*228a0*/  VIMNMX R33, R10, R5, PT ;  /* 0x000000050a217248 */ /* 0x000fe40003fe0100 */
[----:B------:R-:W1:Y:S03]  /*228b0*/  @P1 LDC R5, c[0x0][0x44c] ;  /* 0x00011300ff051b82 */ /* 0x000e660000000800 */
[----:B------:R2:W-:Y:S01]  /*228c0*/  STL [R1+0x28], R33 ;  /* 0x0000282101007387 */ /* 0x0005e20000100800 */
[----:B-1----:R-:W-:-:S05]  /*228d0*/  @P1 IMAD.HI.U32 R5, R26, R5, RZ ;  /* 0x000000051a051227 */ /* 0x002fca00078e00ff */
[----:B0-----:R-:W-:-:S04]  /*228e0*/  @P1 SHF.R.U32.HI R2, RZ, R0, R5 ;  /* 0x00000000ff021219 */ /* 0x001fc80000011605 */
[----:B------:R-:W-:-:S05]  /*228f0*/  IADD3 R2, R9, R2, RZ ;  /* 0x0000000209027210 */ /* 0x000fca0007ffe0ff */
[----:B------:R-:W-:Y:S01]  /*22900*/  VIADD R0, R2, -UR4 ;  /* 0x8000000402007c36 */ /* 0x000fe20008000000 */
[----:B--2---:R-:W-:Y:S06]  /*22910*/  @!P2 BRA `(.L_x_2021) ;  /* 0x000000000044a947 */ /* 0x004fec0003800000 */
        /* <DEDUP_REMOVED lines=10> */
.L_x_2023:
[----:B------:R-:W-:-:S13]  /*229c0*/  ISETP.NE.AND P0, PT, R3, 0x1, PT ;  /* 0x000000010300780c */ /* 0x000fda0003f05270 */
[----:B------:R-:W0:Y:S02]  /*229d0*/  @P0 LDC.64 R4, c[0x0][0x9e8] ;  /* 0x00027a00ff040b82 */ /* 0x000e240000000a00 */
[----:B0-----:R-:W-:-:S05]  /*229e0*/  @P0 IMAD.HI.U32 R4, R2, R4, RZ ;  /* 0x0000000402040227 */ /* 0x001fca00078e00ff */
[----:B------:R-:W-:-:S07]  /*229f0*/  @P0 SHF.R.U32.HI R2, RZ, R5, R4 ;  /* 0x00000005ff020219 */ /* 0x000fce0000011604 */
.L_x_2024:
[----:B------:R-:W-:Y:S05]  /*22a00*/  BSYNC B0 ;  /* 0x0000000000007941 */ /* 0x000fea0003800000 */
.L_x_2022:
[----:B------:R-:W-:-:S05]  /*22a10*/  IMAD R3, R2, R3, RZ ;  /* 0x0000000302037224 */ /* 0x000fca00078e02ff */
[----:B------:R-:W-:-:S07]  /*22a20*/  VIMNMX R0, R0, R3, !PT ;  /* 0x0000000300007248 */ /* 0x000fce0007fe0100 */
.L_x_2021:
[----:B------:R-:W-:-:S04]  /*22a30*/  SHF.R.S32.HI R3, RZ, 0x1f, R0 ;  /* 0x0000001fff037819 */ /* 0x000fc80000011400 */
[----:B------:R-:W-:-:S04]  /*22a40*/  LEA.HI R3, R3, R0, RZ, 0x6 ;  /* 0x0000000003037211 */ /* 0x000fc800078f30ff */
[----:B------:R-:W-:-:S04]  /*22a50*/  SHF.R.S32.HI R3, RZ, 0x6, R3 ;  /* 0x00000006ff037819 */ /* 0x000fc80000011403 */
[----:B------:R-:W-:-:S04]  /*22a60*/  VIMNMX R36, RZ, R3, !PT ;  /* 0x00000003ff247248 */ /* 0x000fc80007fe0100 */
[----:B------:R-:W-:-:S13]  /*22a70*/  ISETP.GT.AND P0, PT, R33, R36, PT ;  /* 0x000000242100720c */ /* 0x000fda0003f04270 */
        /* <DEDUP_REMOVED lines=18> */
.L_x_2025:
        /* <DEDUP_REMOVED lines=19> */
[----:B0-----:R-:W-:Y:S05]  /*22cd0*/  CALL.ABS.NOINC R2 ;  /* 0x0000000002007343 */ /* 0x001fea0003c00000 */
.L_x_2028:
[----:B------:R-:W-:Y:S05]  /*22ce0*/  BSYNC B6 ;  /* 0x0000000000067941 */ /* 0x000fea0003800000 */
.L_x_2027:
        /* <DEDUP_REMOVED lines=12> */
[----:B------:R-:W0:Y:S01]  /*22db0*/  LDC.64 R2, c[0x4][R2] ;  /* 0x0100000002027b82 */ /* 0x000e220000000a00 */
[----:B------:R-:W-:Y:S01]  /*22dc0*/  IMAD.U32 R6, RZ, RZ, UR8 ;  /* 0x00000008ff067e24 */ /* 0x000fe2000f8e00ff */
[----:B------:R-:W-:Y:S01]  /*22dd0*/  MOV R13, RZ ;  /* 0x000000ff000d7202 */ /* 0x000fe20000000f00 */
[----:B------:R-:W-:Y:S02]  /*22de0*/  IMAD.U32 R7, RZ, RZ, UR9 ;  /* 0x00000009ff077e24 */ /* 0x000fe4000f8e00ff */
[----:B------:R-:W-:-:S02]  /*22df0*/  IMAD.U32 R10, RZ, RZ, UR4 ;  /* 0x00000004ff0a7e24 */ /* 0x000fc4000f8e00ff */
[----:B------:R-:W-:Y:S02]  /*22e00*/  IMAD.U32 R11, RZ, RZ, UR5 ;  /* 0x00000005ff0b7e24 */ /* 0x000fe4000f8e00ff */
[----:B------:R-:W-:Y:S02]  /*22e10*/  IMAD.MOV.U32 R8, RZ, RZ, 0x70 ;  /* 0x00000070ff087424 */ /* 0x000fe400078e00ff */
[----:B------:R-:W-:-:S07]  /*22e20*/  IMAD.MOV.U32 R12, RZ, RZ, 0x1 ;  /* 0x00000001ff0c7424 */ /* 0x000fce00078e00ff */
[----:B------:R-:W-:-:S07]  /*22e30*/  LEPC R20, `(.L_x_2030) ;  /* 0x000000001014794e */ /* 0x000fce0000000000 */
[----:B0-----:R-:W-:Y:S05]  /*22e40*/  CALL.ABS.NOINC R2 ;  /* 0x0000000002007343 */ /* 0x001fea0003c00000 */
.L_x_2030:
[----:B------:R-:W-:Y:S05]  /*22e50*/  BSYNC B6 ;  /* 0x0000000000067941 */ /* 0x000fea0003800000 */
.L_x_2029:
        /* <DEDUP_REMOVED lines=20> */
.L_x_2032:
[----:B------:R-:W-:Y:S05]  /*22fa0*/  BSYNC B6 ;  /* 0x0000000000067941 */ /* 0x000fea0003800000 */
.L_x_2031:
        /* <DEDUP_REMOVED lines=19> */
.L_x_2034:
[----:B------:R-:W-:Y:S05]  /*230e0*/  BSYNC B6 ;  /* 0x0000000000067941 */ /* 0x000fea0003800000 */
.L_x_2033:
[----:B------:R-:W-:Y:S01]  /*230f0*/  ULDC.64 UR4, c[0x0][0x9f8] ;  /* 0x00027e0000047ab9 */ /* 0x000fe20000000a00 */
[----:B------:R-:W-:Y:S01]  /*23100*/  IMAD.MOV.U32 R32, RZ, RZ, R19 ;  /* 0x000000ffff207224 */ /* 0x000fe200078e0013 */
[----:B------:R-:W-:Y:S01]  /*23110*/  ISETP.NE.U32.AND P0, PT, RZ, UR4, PT ;  /* 0x00000004ff007c0c */ /* 0x000fe2000bf05070 */
[----:B------:R-:W0:Y:S01]  /*23120*/  LDC R5, c[0x0][0x430] ;  /* 0x00010c00ff057b82 */ /* 0x000e220000000800 */
[----:B------:R-:W1:Y:S02]  /*23130*/  S2R R20, SR_TID.X ;  /* 0x0000000000147919 */ /* 0x000e640000002100 */
[----:B------:R-:W-:Y:S01]  /*23140*/  ISETP.NE.AND.EX P0, PT, RZ, UR5, PT, P0 ;  /* 0x00000005ff007c0c */ /* 0x000fe2000bf05300 */
[----:B------:R-:W2:Y:S01]  /*23150*/  S2R R21, SR_TID.X ;  /* 0x0000000000157919 */ /* 0x000ea20000002100 */
[----:B------:R-:W-:-:S03]  /*23160*/  LEA R8, R33, 0xffffffc0, 0x6 ;  /* 0xffffffc021087811 */ /* 0x000fc600078e30ff */
[----:B------:R-:W3:Y:S08]  /*23170*/  LDC R9, c[0x0][0x2f4] ;  /* 0x0000bd00ff097b82 */ /* 0x000ef00000000800 */
[----:B------:R-:W4:Y:S01]  /*23180*/  @P0 LDC.64 R2, c[0x0][0x9f8] ;  /* 0x00027e00ff020b82 */ /* 0x000f220000000a00 */
[----:B0-----:R-:W-:Y:S02]  /*23190*/  ISETP.NE.AND P1, PT, R5, 0x1, PT ;  /* 0x000000010500780c */ /* 0x001fe40003f25270 */
[----:B-1----:R-:W-:-:S11]  /*231a0*/  LOP3.LUT R20, R20, 0x7f, RZ, 0xc0, !PT ;  /* 0x0000007f14147812 */ /* 0x002fd600078ec0ff */
[----:B------:R-:W0:Y:S01]  /*231b0*/  @P1 LDC R0, c[0x0][0x438] ;  /* 0x00010e00ff001b82 */ /* 0x000e220000000800 */
[----:B----4-:R-:W-:-:S05]  /*231c0*/  @P0 IMAD.WIDE R2, R19, 0x4, R2 ;  /* 0x0000000413020825 */ /* 0x010fca00078e0202 */
[----:B------:R1:W4:Y:S01]  /*231d0*/  @P0 LDG.E R32, desc[UR36][R2.64] ;  /* 0x0000002402200981 */ /* 0x000322000c1e1900 */
[----:B------:R-:W-:Y:S02]  /*231e0*/  SHF.R.U32.HI R20, RZ, 0x3, R20 ;  /* 0x00000003ff147819 */ /* 0x000fe40000011614 */
[----:B--2---:R-:W-:-:S04]  /*231f0*/  SHF.L.U32 R21, R21, 0x4, RZ ;  /* 0x0000000415157819 */ /* 0x004fc800000006ff */
[----:B------:R-:W-:Y:S01]  /*23200*/  LOP3.LUT R21, R20, 0x70, R21, 0xf8, !PT ;  /* 0x0000007014157812 */ /* 0x000fe200078ef815 */
[----:B-1----:R-:W1:Y:S04]  /*23210*/  @P1 LDC R3, c[0x0][0x434] ;  /* 0x00010d00ff031b82 */ /* 0x002e680000000800 */
[----:B------:R-:W-:-:S04]  /*23220*/  IMAD.IADD R4, R21, 0x1, R8 ;  /* 0x0000000115047824 */ /* 0x000fc800078e0208 */
[C---:B------:R-:W-:Y:S01]  /*23230*/  IMAD.IADD R2, R4.reuse, 0x1, R35 ;  /* 0x0000000104027824 */ /* 0x040fe200078e0223 */
[----:B------:R-:W-:-:S03]  /*23240*/  ISETP.GE.AND P0, PT, R4, R27, PT ;  /* 0x0000001b0400720c */ /* 0x000fc60003f06270 */
[----:B------:R-:W-:Y:S01]  /*23250*/  IMAD.MOV.U32 R6, RZ, RZ, R2 ;  /* 0x000000ffff067224 */ /* 0x000fe200078e0002 */
[----:B------:R-:W-:Y:S01]  /*23260*/  ISETP.GT.U32.OR P0, PT, R21, 0x3f, P0 ;  /* 0x0000003f1500780c */ /* 0x000fe20000704470 */
[----:B-1----:R-:W-:-:S05]  /*23270*/  @P1 IMAD.HI.U32 R3, R2, R3, RZ ;  /* 0x0000000302031227 */ /* 0x002fca00078e00ff */
[----:B0-----:R-:W-:-:S07]  /*23280*/  @P1 SHF.R.U32.HI R6, RZ, R0, R3 ;  /* 0x00000000ff061219 */ /* 0x001fce0000011603 */
[--C-:B------:R-:W-:Y:S01]  /*23290*/  @!P0 SHF.R.S32.HI R7, RZ, 0x1f, R6.reuse ;  /* 0x0000001fff078819 */ /* 0x100fe20000011406 */
[----:B------:R-:W-:-:S04]  /*232a0*/  IMAD.MOV R0, RZ, RZ, -R6 ;  /* 0x000000ffff007224 */ /* 0x000fc800078e0a06 */
[----:B------:R-:W-:Y:S02]  /*232b0*/  IMAD R0, R5, R0, R2 ;  /* 0x0000000005007224 */ /* 0x000fe400078e0202 */
[----:B------:R-:W0:Y:S08]  /*232c0*/  @!P0 LDC.64 R2, c[0x0][0x428] ;  /* 0x00010a00ff028b82 */ /* 0x000e300000000a00 */
[----:B------:R-:W1:Y:S01]  /*232d0*/  @!P0 LDC.64 R4, c[0x0][0x418] ;  /* 0x00010600ff048b82 */ /* 0x000e620000000a00 */
[----:B------:R-:W-:-:S02]  /*232e0*/  ISETP.GT.U32.AND P3, PT, R21, 0x3f, PT ;  /* 0x0000003f1500780c */ /* 0x000fc40003f64070 */
[----:B------:R-:W-:Y:S02]  /*232f0*/  LOP3.LUT R22, R22, 0xfffffffb, RZ, 0xc0, !PT ;  /* 0xfffffffb16167812 */ /* 0x000fe400078ec0ff */
[----:B------:R-:W-:-:S09]  /*23300*/  LOP3.LUT R20, R34, 0x80, RZ, 0xfc, !PT ;  /* 0x0000008022147812 */ /* 0x000fd200078efcff */
[----:B------:R-:W-:-:S04]  /*23310*/  @P3 LOP3.LUT R22, R22, 0x4, RZ, 0xfc, !PT ;  /* 0x0000000416163812 */ /* 0x000fc800078efcff */
[----:B------:R-:W-:-:S04]  /*23320*/  LOP3.LUT R22, R22, 0xfffffff7, RZ, 0xc0, !PT ;  /* 0xfffffff716167812 */ /* 0x000fc800078ec0ff */
[----:B------:R-:W-:Y:S01]  /*23330*/  LOP3.LUT R22, R22, 0xfffffffd, RZ, 0xc0, !PT ;  /* 0xfffffffd16167812 */ /* 0x000fe200078ec0ff */
[----:B------:R-:W-:Y:S01]  /*23340*/  UMOV UR4, 0xffffffff ;  /* 0xffffffff00047882 */ /* 0x000fe20000000000 */
[----:B----4-:R-:W-:Y:S01]  /*23350*/  SHF.R.S32.HI R37, RZ, 0x1f, R32 ;  /* 0x0000001fff257819 */ /* 0x010fe20000011420 */
[----:B0-----:R-:W-:-:S04]  /*23360*/  @!P0 IMAD.WIDE.U32 R6, R32, R2, R6 ;  /* 0x0000000220068225 */ /* 0x001fc800078e0006 */
[----:B------:R-:W-:-:S04]  /*23370*/  @!P0 IMAD R2, R37, R2, RZ ;  /* 0x0000000225028224 */ /* 0x000fc800078e02ff */
[----:B------:R-:W-:Y:S01]  /*23380*/  @!P0 IMAD R3, R32, R3, R2 ;  /* 0x0000000320038224 */ /* 0x000fe200078e0202 */
[----:B-1----:R-:W-:Y:S01]  /*23390*/  @!P0 LEA R2, P1, R6, R4, 0x2 ;  /* 0x0000000406028211 */ /* 0x002fe200078210ff */
[----:B------:R-:W-:Y:S02]  /*233a0*/  IMAD.MOV.U32 R4, RZ, RZ, RZ ;  /* 0x000000ffff047224 */ /* 0x000fe400078e00ff */
[----:B------:R-:W-:-:S05]  /*233b0*/  @!P0 IMAD.IADD R3, R7, 0x1, R3 ;  /* 0x0000000107038824 */ /* 0x000fca00078e0203 */
[----:B------:R-:W-:Y:S02]  /*233c0*/  @!P0 LEA.HI.X R3, R6, R5, R3, 0x2, P1 ;  /* 0x0000000506038211 */ /* 0x000fe400008f1403 */
[----:B---3--:R-:W-:-:S03]  /*233d0*/  ISETP.GE.AND P1, PT, R34, R9, PT ;  /* 0x000000092200720c */ /* 0x008fc60003f26270 */
[----:B------:R0:W5:Y:S01]  /*233e0*/  @!P0 LDG.E R4, desc[UR36][R2.64] ;  /* 0x0000002402048981 */ /* 0x000162000c1e1900 */
[----:B------:R-:W-:Y:S02]  /*233f0*/  ISETP.GE.AND P0, PT, R20, R9, PT ;  /* 0x000000091400720c */ /* 0x000fe40003f06270 */
[----:B0-----:R-:W-:-:S07]  /*23400*/  MOV R2, UR42 ;  /* 0x0000002a00027c02 */ /* 0x001fce0008000f00 */
[----:B------:R-:W-:Y:S02]  /*23410*/  @P1 LOP3.LUT R22, R22, 0x2, RZ, 0xfc, !PT ;  /* 0x0000000216161812 */ /* 0x000fe400078efcff */
[----:B------:R-:W-:-:S13]  /*23420*/  ISETP.NE.AND P2, PT, R2, 0x3, PT ;  /* 0x000000030200780c */ /* 0x000fda0003f45270 */
[----:B------:R-:W-:-:S04]  /*23430*/  @P2 LOP3.LUT R22, R22, 0x8, RZ, 0xfc, !PT ;  /* 0x0000000816162812 */ /* 0x000fc800078efcff */
[----:B------:R-:W-:-:S04]  /*23440*/  LOP3.LUT R22, R22, 0xfffffffe, RZ, 0xc0, !PT ;  /* 0xfffffffe16167812 */ /* 0x000fc800078ec0ff */
[----:B------:R-:W-:Y:S01]  /*23450*/  @P0 LOP3.LUT R22, R22, 0x1, RZ, 0xfc, !PT ;  /* 0x0000000116160812 */ /* 0x000fe200078efcff */
[----:B------:R-:W-:Y:S06]  /*23460*/  BRA.DIV UR4, `(.L_x_2035) ;  /* 0x0000008604d87947 */ /* 0x000fec000b800000 */
.L_x_2284:
[----:B------:R-:W-:Y:S01]  /*23470*/  SHF.R.S32.HI R33, RZ, 0x1f, R18 ;  /* 0x0000001fff217819 */ /* 0x000fe20000011412 */
[----:B------:R-:W-:Y:S06]  /*23480*/  @!P2 BRA `(.L_x_2036) ;  /* 0x000000000004a947 */ /* 0x000fec0003800000 */
[----:B------:R-:W-:Y:S01]  /*23490*/  BPT.TRAP 0x1 ;  /* 0x000000040000795c */ /* 0x000fe20000300000 */
.L_x_2036:
[----:B------:R-:W-:Y:S01]  /*234a0*/  IMAD R6, R25, 0x8, R23 ;  /* 0x0000000819067824 */ /* 0x000fe200078e0217 */
[----:B------:R-:W-:Y:S01]  /*234b0*/  SHF.L.U32 R21, R30, 0x1f, RZ ;  /* 0x0000001f1e157819 */ /* 0x000fe200000006ff */
[----:B------:R-:W0:Y:S01]  /*234c0*/  S2R R2, SR_TID.X ;  /* 0x0000000000027919 */ /* 0x000e220000002100 */
[----:B------:R-:W-:Y:S01]  /*234d0*/  BSSY B0, `(.L_x_2037) ;  /* 0x0000007000007945 */ /* 0x000fe20003800000 */
[----:B------:R-:W-:Y:S01]  /*234e0*/  SHF.R.S32.HI R10, RZ, 0x1f, R0 ;  /* 0x0000001fff0a7819 */ /* 0x000fe20000011400 */
[----:B------:R-:W1:Y:S01]  /*234f0*/  SYNCS.PHASECHK.TRANS64.TRYWAIT P0, [R6+URZ+0x28480], R21 ;  /* 0x02848015060075a7 */ /* 0x000e62000800017f */
[----:B0-----:R-:W-:-:S04]  /*23500*/  LOP3.LUT R2, R2, 0x7f, RZ, 0xc0, !PT ;  /* 0x0000007f02027812 */ /* 0x001fc800078ec0ff */
[----:B------:R-:W-:-:S04]  /*23510*/  SHF.R.U32.HI R2, RZ, 0x3, R2 ;  /* 0x00000003ff027819 */ /* 0x000fc80000011602 */
[----:B------:R-:W-:Y:S01]  /*23520*/  IADD3 R27, -R2, R27, -R8 ;  /* 0x0000001b021b7210 */ /* 0x000fe20007ffe908 */
[----:B-1----:R-:W-:Y:S06]  /*23530*/  @!P0 BRA `(.L_x_2038) ;  /* 0x0000008400d88947 */ /* 0x002fec0003800000 */
.L_x_2285:
[----:B------:R-:W-:Y:S05]  /*23540*/  BSYNC B0 ;  /* 0x0000000000007941 */ /* 0x000fea0003800000 */
.L_x_2037:
[----:B------:R-:W2:Y:S01]  /*23550*/  LDL R7, [R1+0x8] ;  /* 0x0000080001077983 */ /* 0x000ea20000100800 */
[----:B------:R-:W-:Y:S01]  /*23560*/  ULDC.64 UR4, c[0x0][0x328] ;  /* 0x0000ca0000047ab9 */ /* 0x000fe20000000a00 */
[----:B-----5:R-:W-:Y:S01]  /*23570*/  SHF.R.S32.HI R20, RZ, 0x1f, R4 ;  /* 0x0000001fff147819 */ /* 0x020fe20000011404 */
[----:B------:R-:W-:Y:S01]  /*23580*/  IMAD R5, R10, UR4, RZ ;  /* 0x000000040a057c24 */ /* 0x000fe2000f8e02ff */
[----:B------:R-:W-:Y:S01]  /*23590*/  ISETP.GE.AND P4, PT, R27, 0x1, PT ;  /* 0x000000011b00780c */ /* 0x000fe20003f86270 */
[----:B------:R-:W-:-:S04]  /*235a0*/  IMAD.WIDE.U32 R2, R0, UR4, RZ ;  /* 0x0000000400027c25 */ /* 0x000fc8000f8e00ff */
[----:B------:R-:W-:Y:S01]  /*235b0*/  IMAD R5, R0, UR5, R5 ;  /* 0x0000000500057c24 */ /* 0x000fe2000f8e0205 */
        /* <DEDUP_REMOVED lines=8> */
[----:B------:R-:W-:-:S04]  /*23640*/  IMAD.WIDE.U32 R2, R18, UR4, R2 ;  /* 0x0000000412027c25 */ /* 0x000fc8000f8e0002 */
[----:B------:R-:W-:Y:S01]  /*23650*/  IMAD R5, R18, UR5, R5 ;  /* 0x0000000512057c24 */ /* 0x000fe2000f8e0205 */
[----:B------:R-:W-:Y:S02]  /*23660*/  ULDC.64 UR4, c[0x0][0x318] ;  /* 0x0000c60000047ab9 */ /* 0x000fe40000000a00 */
[----:B------:R-:W-:Y:S01]  /*23670*/  IADD3 R2, P0, R2, UR4, RZ ;  /* 0x0000000402027c10 */ /* 0x000fe2000ff1e0ff */
[----:B------:R-:W-:-:S03]  /*23680*/  UMOV UR4, 0xffffffff ;  /* 0xffffffff00047882 */ /* 0x000fc60000000000 */
[----:B------:R-:W-:Y:S01]  /*23690*/  IADD3.X R3, R3, UR5, R5, P0, !PT ;  /* 0x0000000503037c10 */ /* 0x000fe200087fe405 */
[----:B--2---:R-:W-:Y:S01]  /*236a0*/  IMAD R7, R25, 0x4000, R7 ;  /* 0x0000400019077824 */ /* 0x004fe200078e0207 */
[----:B------:R-:W-:Y:S07]  /*236b0*/  BRA.DIV UR4, `(.L_x_2039) ;  /* 0x00000086048c7947 */ /* 0x000fee000b800000 */
[----:B------:R-:W1:Y:S01]  /*236c0*/  LDC R12, c[0x0][0x2f4] ;  /* 0x0000bd00ff0c7b82 */ /* 0x000e620000000800 */
[----:B------:R-:W2:Y:S01]  /*236d0*/  SHFL.IDX PT, R8, R2, RZ, 0x181f ;  /* 0x00181fff02087589 */ /* 0x000ea200000e0000 */
[C---:B------:R-:W-:Y:S02]  /*236e0*/  LOP3.LUT R11, R34.reuse, 0x80, RZ, 0xfc, !PT ;  /* 0x00000080220b7812 */ /* 0x040fe400078efcff */
[C---:B------:R-:W-:Y:S01]  /*236f0*/  ISETP.GE.AND P3, PT, R27.reuse, 0x11, PT ;  /* 0x000000111b00780c */ /* 0x040fe20003f66270 */
[----:B------:R-:W3:Y:S01]  /*23700*/  SHFL.IDX PT, R5, R3, RZ, 0x181f ;  /* 0x00181fff03057589 */ /* 0x000ee200000e0000 */
[----:B------:R-:W-:Y:S02]  /*23710*/  ISETP.GE.AND P5, PT, R27, 0x31, PT ;  /* 0x000000311b00780c */ /* 0x000fe40003fa6270 */
[C---:B-1----:R-:W-:Y:S02]  /*23720*/  ISETP.GE.AND P2, PT, R34.reuse, R12, PT ;  /* 0x0000000c2200720c */ /* 0x042fe40003f46270 */
[----:B--2---:R-:W-:-:S02]  /*23730*/  IADD3 R8, P0, R34, R8, RZ ;  /* 0x0000000822087210 */ /* 0x004fc40007f1e0ff */
[----:B------:R-:W-:-:S03]  /*23740*/  ISETP.LT.OR P1, PT, R27, 0x1, P2 ;  /* 0x000000011b00780c */ /* 0x000fc60001721670 */
[----:B---3--:R-:W-:Y:S01]  /*23750*/  IMAD.X R9, RZ, RZ, R5, P0 ;  /* 0x000000ffff097224 */ /* 0x008fe200000e0605 */
[----:B------:R-:W-:Y:S01]  /*23760*/  ISETP.GE.AND P0, PT, R11, R12, PT ;  /* 0x0000000c0b00720c */ /* 0x000fe20003f06270 */
[----:B------:R-:W-:Y:S02]  /*23770*/  IMAD.IADD R5, R23, 0x1, R7 ;  /* 0x0000000117057824 */ /* 0x000fe400078e0207 */
[----:B------:R-:W-:Y:S06]  /*23780*/  SHFL.IDX PT, R7, R3, 0x1, 0x181f ;  /* 0x00381f0003077f89 */ /* 0x000fec00000e0000 */
[----:B------:R-:W-:Y:S01]  /*23790*/  LDGSTS.E.BYPASS.LTC128B.128 [R5+0x10000], desc[UR36][R8.64], !P1 ;  /* 0x1000000008057fae */ /* 0x000fe2000c901d64 */
[----:B------:R-:W-:-:S13]  /*237a0*/  ISETP.LT.OR P1, PT, R27, 0x1, P0 ;  /* 0x000000011b00780c */ /* 0x000fda0000721670 */
[----:B------:R1:W-:Y:S04]  /*237b0*/  LDGSTS.E.BYPASS.LTC128B.128 [R5+0x12000], desc[UR36][R8.64+0x80], !P1 ;  /* 0x1200008008057fae */ /* 0x0003e8000c901d64 */
[----:B-1----:R-:W1:Y:S02]  /*237c0*/  SHFL.IDX PT, R8, R2, 0x1, 0x181f ;  /* 0x00381f0002087f89 */ /* 0x002e6400000e0000 */
[----:B-1----:R-:W-:-:S04]  /*237d0*/  IADD3 R8, P1, R34, R8, RZ ;  /* 0x0000000822087210 */ /* 0x002fc80007f3e0ff */
[----:B------:R-:W-:Y:S02]  /*237e0*/  IADD3.X R9, RZ, R7, RZ, P1, !PT ;  /* 0x00000007ff097210 */ /* 0x000fe40000ffe4ff */
[C---:B------:R-:W-:Y:S01]  /*237f0*/  ISETP.LT.OR P1, PT, R27.reuse, 0x11, P2 ;  /* 0x000000111b00780c */ /* 0x040fe20001721670 */
[----:B------:R-:W-:Y:S04]  /*23800*/  SHFL.IDX PT, R7, R3, 0x2, 0x181f ;  /* 0x00581f0003077f89 */ /* 0x000fe800000e0000 */
[----:B------:R-:W-:Y:S08]  /*23810*/  SHFL.IDX PT, R3, R3, 0x3, 0x181f ;  /* 0x00781f0003037f89 */ /* 0x000ff000000e0000 */
[----:B------:R-:W-:Y:S01]  /*23820*/  LDGSTS.E.BYPASS.LTC128B.128 [R5+0x10800], desc[UR36][R8.64], !P1 ;  /* 0x1080000008057fae */ /* 0x000fe2000c901d64 */
[----:B------:R-:W-:-:S13]  /*23830*/  ISETP.LT.OR P1, PT, R27, 0x11, P0 ;  /* 0x000000111b00780c */ /* 0x000fda0000721670 */
[----:B------:R1:W-:Y:S04]  /*23840*/  LDGSTS.E.BYPASS.LTC128B.128 [R5+0x12800], desc[UR36][R8.64+0x80], !P1 ;  /* 0x1280008008057fae */ /* 0x0003e8000c901d64 */
[----:B-1----:R-:W1:Y:S04]  /*23850*/  SHFL.IDX PT, R8, R2, 0x2, 0x181f ;  /* 0x00581f0002087f89 */ /* 0x002e6800000e0000 */
[----:B------:R-:W2:Y:S01]  /*23860*/  SHFL.IDX PT, R2, R2, 0x3, 0x181f ;  /* 0x00781f0002027f89 */ /* 0x000ea200000e0000 */
[----:B-1----:R-:W-:-:S05]  /*23870*/  IADD3 R8, P1, R34, R8, RZ ;  /* 0x0000000822087210 */ /* 0x002fca0007f3e0ff */
[----:B------:R-:W-:Y:S01]  /*23880*/  IMAD.X R9, RZ, RZ, R7, P1 ;  /* 0x000000ffff097224 */ /* 0x000fe200008e0607 */
[----:B------:R-:W-:-:S13]  /*23890*/  ISETP.LT.OR P1, PT, R27, 0x21, P2 ;  /* 0x000000211b00780c */ /* 0x000fda0001721670 */
[----:B------:R1:W-:Y:S01]  /*238a0*/  LDGSTS.E.BYPASS.LTC128B.128 [R5+0x11000], desc[UR36][R8.64], !P1 ;  /* 0x1100000008057fae */ /* 0x0003e2000c901d64 */
[----:B------:R-:W-:-:S13]  /*238b0*/  ISETP.LT.OR P1, PT, R27, 0x21, P0 ;  /* 0x000000211b00780c */ /* 0x000fda0000721670 */
[----:B------:R1:W-:Y:S01]  /*238c0*/  LDGSTS.E.BYPASS.LTC128B.128 [R5+0x13000], desc[UR36][R8.64+0x80], !P1 ;  /* 0x1300008008057fae */ /* 0x0003e2000c901d64 */
[----:B--2---:R-:W-:-:S13]  /*238d0*/  ISETP.GE.AND P1, PT, R27, 0x21, PT ;  /* 0x000000211b00780c */ /* 0x004fda0003f26270 */
.L_x_2295:
        /* <DEDUP_REMOVED lines=11> */
.L_x_2040:
        /* <DEDUP_REMOVED lines=10> */
.L_x_2041:
[----:B------:R4:W-:Y:S01]  /*23a30*/  SYNCS.ARRIVE.TRANS64.A1T0 RZ, [R6+URZ+0x28470], RZ ;  /* 0x028470ff06ff79a7 */ /* 0x0009e2000810003f */
[----:B------:R-:W-:Y:S05]  /*23a40*/  @!P6 BRA `(.L_x_2042) ;  /* 0x000000000004e947 */ /* 0x000fea0003800000 */
[----:B------:R-:W-:Y:S01]  /*23a50*/  BPT.TRAP 0x1 ;  /* 0x000000040000795c */ /* 0x000fe20000300000 */
.L_x_2042:
[----:B------:R-:W5:Y:S01]  /*23a60*/  SYNCS.PHASECHK.TRANS64.TRYWAIT P0, [R6+URZ+0x28440], R21 ;  /* 0x02844015060075a7 */ /* 0x000f62000800017f */
[----:B------:R-:W-:Y:S04]  /*23a70*/  BSSY B0, `(.L_x_2043) ;  /* 0x0000002000007945 */ /* 0x000fe80003800000 */
[----:B-----5:R-:W-:Y:S05]  /*23a80*/  @!P0 BRA `(.L_x_2044) ;  /* 0x0000008800148947 */ /* 0x020fea0003800000 */
.L_x_2296:
[----:B------:R-:W-:Y:S05]  /*23a90*/  BSYNC B0 ;  /* 0x0000000000007941 */ /* 0x000fea0003800000 */
.L_x_2043:
[----:B------:R-:W-:Y:S01]  /*23aa0*/  ULDC.64 UR4, c[0x0][0x300] ;  /* 0x0000c00000047ab9 */ /* 0x000fe20000000a00 */
[----:B-12---:R-:W1:Y:S01]  /*23ab0*/  LDC R8, c[0x0][0x2f4] ;  /* 0x0000bd00ff087b82 */ /* 0x006e620000000800 */
[----:B------:R-:W-:Y:S01]  /*23ac0*/  IMAD R7, R10, UR4, RZ ;  /* 0x000000040a077c24 */ /* 0x000fe2000f8e02ff */
[----:B------:R-:W-:Y:S01]  /*23ad0*/  ULDC.64 UR6, c[0x0][0x2e8] ;  /* 0x0000ba0000067ab9 */ /* 0x000fe20000000a00 */
[----:B---3--:R-:W-:Y:S01]  /*23ae0*/  IMAD.WIDE.U32 R2, R0, UR4, RZ ;  /* 0x0000000400027c25 */ /* 0x008fe2000f8e00ff */
        /* <DEDUP_REMOVED lines=19> */
[----:B------:R-:W2:Y:S01]  /*23c20*/  SHFL.IDX PT, R2, R0, RZ, 0x181f ;  /* 0x00181fff00027589 */ /* 0x000ea200000e0000 */
[----:B-1----:R-:W-:-:S05]  /*23c30*/  @P4 IADD3 R3, P0, R34, R3, RZ ;  /* 0x0000000322034210 */ /* 0x002fca0007f1e0ff */
[----:B--2---:R-:W-:-:S05]  /*23c40*/  @P4 IMAD.X R2, RZ, RZ, R2, P0 ;  /* 0x000000ffff024224 */ /* 0x004fca00000e0602 */
[----:B------:R-:W-:-:S04]  /*23c50*/  @P4 LOP3.LUT R3, R3, R2, RZ, 0x3c, !PT ;  /* 0x0000000203034212 */ /* 0x000fc800078e3cff */
[----:B------:R-:W-:-:S04]  /*23c60*/  @P4 LOP3.LUT R2, R3, R2, RZ, 0x3c, !PT ;  /* 0x0000000203024212 */ /* 0x000fc800078e3cff */
[----:B------:R-:W-:-:S05]  /*23c70*/  @P4 LOP3.LUT R3, R3, R2, RZ, 0x3c, !PT ;  /* 0x0000000203034212 */ /* 0x000fca00078e3cff */
[----:B------:R-:W-:Y:S01]  /*23c80*/  @!PT LDS RZ, [RZ] ;  /* 0x00000000fffff984 */ /* 0x000fe20000000800 */
        /* <DEDUP_REMOVED lines=13> */
[----:B------:R-:W3:Y:S04]  /*23d60*/  SHFL.IDX PT, R4, R4, 0x3, 0x181f ;  /* 0x00781f0004047f89 */ /* 0x000ee800000e0000 */
[----:B------:R-:W0:Y:S01]  /*23d70*/  SHFL.IDX PT, R0, R0, 0x3, 0x181f ;  /* 0x00781f0000007f89 */ /* 0x000e2200000e0000 */
[----:B-1----:R-:W-:-:S04]  /*23d80*/  @P1 IADD3 R3, P0, R34, R3, RZ ;  /* 0x0000000322031210 */ /* 0x002fc80007f1e0ff */
[----:B--2---:R-:W-:-:S04]  /*23d90*/  @P1 IADD3.X R2, RZ, R2, RZ, P0, !PT ;  /* 0x00000002ff021210 */ /* 0x004fc800007fe4ff */
[----:B------:R-:W-:-:S04]  /*23da0*/  @P1 LOP3.LUT R3, R3, R2, RZ, 0x3c, !PT ;  /* 0x0000000203031212 */ /* 0x000fc800078e3cff */
[----:B------:R-:W-:-:S04]  /*23db0*/  @P1 LOP3.LUT R2, R3, R2, RZ, 0x3c, !PT ;  /* 0x0000000203021212 */ /* 0x000fc800078e3cff */
[----:B------:R-:W-:-:S05]  /*23dc0*/  @P1 LOP3.LUT R3, R3, R2, RZ, 0x3c, !PT ;  /* 0x0000000203031212 */ /* 0x000fca00078e3cff */
[----:B------:R1:W-:Y:S04]  /*23dd0*/  @P1 LDGSTS.E.BYPASS.LTC128B.128 [R5+0x21000], desc[UR36][R2.64], !P6 ;  /* 0x2100000002051fae */ /* 0x0003e8000f101d64 */
[----:B0--3--:R1:W-:Y:S02]  /*23de0*/  @P1 LDGSTS.E.BYPASS.LTC128B.128 [R5+0x23000], desc[UR36][R2.64+0x80], !P2 ;  /* 0x2300008002051fae */ /* 0x0093e4000d101d64 */
.L_x_2306:
[C---:B01----:R-:W-:Y:S02]  /*23df0*/  @P5 IADD3 R2, P0, R34.reuse, R4, RZ ;  /* 0x0000000422025210 */ /* 0x043fe40007f1e0ff */
[----:B------:R-:W-:-:S03]  /*23e00*/  ISETP.GE.AND P1, PT, R34, R8, PT ;  /* 0x000000082200720c */ /* 0x000fc60003f26270 */
[----:B------:R-:W-:Y:S01]  /*23e10*/  @P5 IMAD.X R0, RZ, RZ, R0, P0 ;  /* 0x000000ffff005224 */ /* 0x000fe200000e0600 */
[----:B------:R-:W-:-:S03]  /*23e20*/  PLOP3.LUT P0, PT, PT, PT, PT, 0x80, 0x0 ;  /* 0x000000000000781c */ /* 0x000fc60003f0f070 */
[----:B------:R-:W-:-:S06]  /*23e30*/  @P5 IMAD.MOV.U32 R3, RZ, RZ, R0 ;  /* 0x000000ffff035224 */ /* 0x000fcc00078e0000 */
[----:B------:R-:W-:Y:S01]  /*23e40*/  @!PT LDS RZ, [RZ] ;  /* 0x00000000fffff984 */ /* 0x000fe20000000800 */
[----:B------:R-:W-:Y:S01]  /*23e50*/  @!PT LDS RZ, [RZ] ;  /* 0x00000000fffff984 */ /* 0x000fe20000000800 */
[----:B------:R-:W-:Y:S01]  /*23e60*/  @!PT LDS RZ, [RZ] ;  /* 0x00000000fffff984 */ /* 0x000fe20000000800 */
[----:B------:R0:W-:Y:S04]  /*23e70*/  @P5 LDGSTS.E.BYPASS.LTC128B.128 [R5+0x21800], desc[UR36][R2.64], !P1 ;  /* 0x2180000002055fae */ /* 0x0001e8000c901d64 */
[----:B------:R0:W-:Y:S01]  /*23e80*/  @P5 LDGSTS.E.BYPASS.LTC128B.128 [R5+0x23800], desc[UR36][R2.64+0x80], !P2 ;  /* 0x2380008002055fae */ /* 0x0001e2000d101d64 */
[----:B------:R-:W-:Y:S01]  /*23e90*/  NOP ;  /* 0x0000000000007918 */ /* 0x000fe20000000000 */
.L_x_2046:
        /* <DEDUP_REMOVED lines=10> */
.L_x_2047:
[----:B0-----:R0:W5:Y:S01]  /*23f40*/  LDL.LU R3, [R1+0x1c] ;  /* 0x00001c0001037983 */ /* 0x0011620000300800 */
[----:B------:R0:W-:Y:S02]  /*23f50*/  SYNCS.ARRIVE.TRANS64.A1T0 RZ, [R6+URZ+0x28430], RZ ;  /* 0x028430ff06ff79a7 */ /* 0x0001e4000810003f */
[----:B------:R-:W-:Y:S05]  /*23f60*/  WARPSYNC.ALL ;  /* 0x0000000000007948 */ /* 0x000fea0003800000 */
[----:B------:R-:W-:Y:S01]  /*23f70*/  ULDC.64 UR4, c[0x0][0x298] ;  /* 0x0000a60000047ab9 */ /* 0x000fe20000000a00 */
[----:B------:R-:W-:Y:S01]  /*23f80*/  VIADD R0, R23, 0x18000 ;  /* 0x0001800017007836 */ /* 0x000fe20000000000 */
[----:B------:R-:W-:Y:S01]  /*23f90*/  ULDC.64 UR6, c[0x0][0xa00] ;  /* 0x0002800000067ab9 */ /* 0x000fe20000000a00 */
[----:B------:R-:W-:Y:S01]  /*23fa0*/  BSSY B6, `(.L_x_2048) ;  /* 0x0000021000067945 */ /* 0x000fe20003800000 */
[----:B------:R-:W-:Y:S01]  /*23fb0*/  BAR.SYNC.DEFER_BLOCKING 0x8, 0x180 ;  /* 0x0206000000007b1d */ /* 0x000fe20000010000 */
[----:B------:R-:W-:-:S02]  /*23fc0*/  ISETP.NE.U32.AND P0, PT, RZ, UR6, PT ;  /* 0x00000006ff007c0c */ /* 0x000fc4000bf05070 */
[----:B------:R-:W-:Y:S02]  /*23fd0*/  LOP3.LUT P1, RZ, R0, 0x3ff, RZ, 0xc0, !PT ;  /* 0x000003ff00ff7812 */ /* 0x000fe4000782c0ff */
[----:B------:R-:W-:-:S04]  /*23fe0*/  ISETP.NE.AND.EX P0, PT, RZ, UR7, PT, P0 ;  /* 0x00000007ff007c0c */ /* 0x000fc8000bf05300 */
[----:B------:R-:W-:Y:S02]  /*23ff0*/  SEL R27, R19, RZ, !P0 ;  /* 0x000000ff131b7207 */ /* 0x000fe40004000000 */
[----:B-----5:R-:W-:Y:S01]  /*24000*/  SHF.R.S32.HI R2, RZ, 0x1f, R3 ;  /* 0x0000001fff027819 */ /* 0x020fe20000011403 */
[----:B------:R-:W-:-:S04]  /*24010*/  IMAD.WIDE.U32 R4, R3, UR4, RZ ;  /* 0x0000000403047c25 */ /* 0x000fc8000f8e00ff */
[----:B------:R-:W-:Y:S01]  /*24020*/  IMAD R2, R2, UR4, RZ ;  /* 0x0000000402027c24 */ /* 0x000fe2000f8e02ff */
[----:B------:R1:W-:Y:S03]  /*24030*/  STL.64 [R1+0x20], R4 ;  /* 0x0000200401007387 */ /* 0x0003e60000100a00 */
[----:B------:R-:W-:Y:S01]  /*24040*/  IMAD R0, R3, UR5, R2 ;  /* 0x0000000503007c24 */ /* 0x000fe2000f8e0202 */
[----:B------:R-:W-:-:S03]  /*24050*/  SHF.R.S32.HI R2, RZ, 0x1f, R19 ;  /* 0x0000001fff027819 */ /* 0x000fc60000011413 */
[----:B------:R-:W-:Y:S01]  /*24060*/  IMAD.IADD R3, R5, 0x1, R0 ;  /* 0x0000000105037824 */ /* 0x000fe200078e0200 */
[----:B------:R-:W-:-:S04]  /*24070*/  SEL R0, R2, RZ, !P0 ;  /* 0x000000ff02007207 */ /* 0x000fc80004000000 */
[----:B------:R1:W-:Y:S04]  /*24080*/  STL [R1+0x1c], R3 ;  /* 0x00001c0301007387 */ /* 0x0003e80000100800 */
[----:B------:R1:W-:Y:S01]  /*24090*/  STL [R1+0x2c], R0 ;  /* 0x00002c0001007387 */ /* 0x0003e20000100800 */
[----:B------:R-:W-:Y:S05]  /*240a0*/  @!P1 BRA `(.L_x_2049) ;  /* 0x0000000000409947 */ /* 0x000fea0003800000 */
[----:B------:R-:W-:Y:S01]  /*240b0*/  MOV R2, 0x0 ;  /* 0x0000000000027802 */ /* 0x000fe20000000f00 */
[----:B------:R-:W-:Y:S01]  /*240c0*/  ULDC.64 UR4, c[0x4][0x1b0] ;  /* 0x01006c0000047ab9 */ /* 0x000fe20000000a00 */
[----:B------:R-:W-:Y:S01]  /*240d0*/  ULDC.64 UR6, c[0x4][0x1b8] ;  /* 0x01006e0000067ab9 */ /* 0x000fe20000000a00 */
[----:B------:R-:W-:Y:S01]  /*240e0*/  ULDC.64 UR8, c[0x4][0x120] ;  /* 0x0100480000087ab9 */ /* 0x000fe20000000a00 */
[----:B-1----:R-:W-:Y:S01]  /*240f0*/  IMAD.U32 R4, RZ, RZ, UR4 ;  /* 0x00000004ff047e24 */ /* 0x002fe2000f8e00ff */
[----:B0---4-:R-:W-:Y:S01]  /*24100*/  MOV R6, UR6 ;  /* 0x0000000600067c02 */ /* 0x011fe20008000f00 */
        /* <DEDUP_REMOVED lines=10> */
.L_x_2049:
[----:B------:R-:W-:Y:S05]  /*241b0*/  BSYNC B6 ;  /* 0x0000000000067941 */ /* 0x000fea0003800000 */
.L_x_2048:
[----:B------:R-:W2:Y:S01]  /*241c0*/  LDL.LU R21, [R1+0x2c] ;  /* 0x00002c0001157983 */ /* 0x000ea20000300800 */
[----:B------:R-:W3:Y:S01]  /*241d0*/  LDC R7, c[0x0][0x448] ;  /* 0x00011200ff077b82 */ /* 0x000ee20000000800 */
[----:B------:R-:W-:Y:S02]  /*241e0*/  ULDC.64 UR4, c[0x0][0x2d8] ;  /* 0x0000b60000047ab9 */ /* 0x000fe40000000a00 */
[----:B------:R-:W2:Y:S04]  /*241f0*/  LDL.LU R20, [R1+0x1c] ;  /* 0x00001c0001147983 */ /* 0x000ea80000300800 */
[----:B-1----:R-:W2:Y:S01]  /*24200*/  LDL.LU.64 R2, [R1+0x20] ;  /* 0x0000200001027983 */ /* 0x002ea20000300a00 */
[----:B------:R-:W-:-:S03]  /*24210*/  IMAD R0, R33, UR4, RZ ;  /* 0x0000000421007c24 */ /* 0x000fc6000f8e02ff */
[----:B------:R1:W5:Y:S01]  /*24220*/  LDL R10, [R1+0x18] ;  /* 0x00001800010a7983 */ /* 0x0003620000100800 */
[----:B------:R-:W-:-:S03]  /*24230*/  IMAD R0, R18, UR5, R0 ;  /* 0x0000000512007c24 */ /* 0x000fc6000f8e0200 */
[----:B------:R1:W5:Y:S01]  /*24240*/  LDL R8, [R1+0x14] ;  /* 0x0000140001087983 */ /* 0x0003620000100800 */
[----:B---3--:R-:W-:-:S13]  /*24250*/  ISETP.NE.AND P0, PT, R7, 0x1, PT ;  /* 0x000000010700780c */ /* 0x008fda0003f05270 */
[----:B0---4-:R-:W0:Y:S01]  /*24260*/  @P0 LDC R6, c[0x0][0x44c] ;  /* 0x00011300ff060b82 */ /* 0x011e220000000800 */
[----:B------:R-:W-:Y:S02]  /*24270*/  LOP3.LUT R9, R34, 0x80, RZ, 0xfc, !PT ;  /* 0x0000008022097812 */ /* 0x000fe400078efcff */
[----:B--2---:R-:W-:Y:S02]  /*24280*/  MOV R3, R20 ;  /* 0x0000001400037202 */ /* 0x004fe40000000f00 */
[----:B------:R-:W2:Y:S01]  /*24290*/  S2R R20, SR_TID.X ;  /* 0x0000000000147919 */ /* 0x000ea20000002100 */
[----:B------:R-:W-:Y:S01]  /*242a0*/  IMAD.WIDE.U32 R2, R18, UR4, R2 ;  /* 0x0000000412027c25 */ /* 0x000fe2000f8e0002 */
[----:B------:R-:W-:-:S03]  /*242b0*/  ULDC.64 UR4, c[0x0][0x2e0] ;  /* 0x0000b80000047ab9 */ /* 0x000fc60000000a00 */
[----:B------:R-:W-:Y:S02]  /*242c0*/  IMAD.IADD R3, R3, 0x1, R0 ;  /* 0x0000000103037824 */ /* 0x000fe400078e0200 */
[----:B------:R-:W-:Y:S02]  /*242d0*/  IMAD R0, R21, UR4, RZ ;  /* 0x0000000415007c24 */ /* 0x000fe4000f8e02ff */
[----:B------:R-:W-:-:S04]  /*242e0*/  IMAD.WIDE.U32 R2, R27, UR4, R2 ;  /* 0x000000041b027c25 */ /* 0x000fc8000f8e0002 */
[----:B------:R-:W-:Y:S01]  /*242f0*/  IMAD R0, R27, UR5, R0 ;  /* 0x000000051b007c24 */ /* 0x000fe2000f8e0200 */
[----:B------:R-:W-:-:S03]  /*24300*/  ULDC.64 UR4, c[0x0][0x2d0] ;  /* 0x0000b40000047ab9 */ /* 0x000fc60000000a00 */
[----:B------:R-:W-:Y:S02]  /*24310*/  IMAD.IADD R3, R3, 0x1, R0 ;  /* 0x0000000103037824 */ /* 0x000fe400078e0200 */
[----:B------:R-:W3:Y:S01]  /*24320*/  @P0 LDC R0, c[0x0][0x450] ;  /* 0x00011400ff000b82 */ /* 0x000ee20000000800 */
[C---:B--2---:R-:W-:Y:S01]  /*24330*/  LOP3.LUT R21, R20.reuse, 0x7f, RZ, 0xc0, !PT ;  /* 0x0000007f14157812 */ /* 0x044fe200078ec0ff */
[----:B------:R-:W-:-:S03]  /*24340*/  IMAD.SHL.U32 R20, R20, 0x10, RZ ;  /* 0x0000001014147824 */ /* 0x000fc600078e00ff */
[----:B------:R-:W-:-:S04]  /*24350*/  SHF.R.U32.HI R21, RZ, 0x3, R21 ;  /* 0x00000003ff157819 */ /* 0x000fc80000011615 */
[----:B------:R-:W-:-:S05]  /*24360*/  LOP3.LUT R20, R21, 0x70, R20, 0xf8, !PT ;  /* 0x0000007015147812 */ /* 0x000fca00078ef814 */
[----:B------:R-:W-:-:S04]  /*24370*/  IMAD.IADD R5, R20, 0x1, R26 ;  /* 0x0000000114057824 */ /* 0x000fc800078e021a */
[----:B0-----:R-:W-:-:S04]  /*24380*/  @P0 IMAD.HI.U32 R6, R5, R6, RZ ;  /* 0x0000000605060227 */ /* 0x001fc800078e00ff */
[----:B------:R-:W-:Y:S01]  /*24390*/  IMAD.MOV.U32 R4, RZ, RZ, R5 ;  /* 0x000000ffff047224 */ /* 0x000fe200078e0005 */
[----:B---3--:R-:W-:Y:S01]  /*243a0*/  @P0 SHF.R.U32.HI R4, RZ, R0, R6 ;  /* 0x00000000ff040219 */ /* 0x008fe20000011606 */
[----:B------:R-:W0:Y:S04]  /*243b0*/  S2R R20, SR_TID.X ;  /* 0x0000000000147919 */ /* 0x000e280000002100 */
[----:B------:R-:W-:-:S04]  /*243c0*/  IMAD.MOV R0, RZ, RZ, -R4 ;  /* 0x000000ffff007224 */ /* 0x000fc800078e0a04 */
[----:B------:R-:W-:Y:S01]  /*243d0*/  IMAD R0, R7, R0, R5 ;  /* 0x0000000007007224 */ /* 0x000fe200078e0205 */
[----:B------:R-:W-:Y:S01]  /*243e0*/  SHF.R.S32.HI R5, RZ, 0x1f, R4 ;  /* 0x0000001fff057819 */ /* 0x000fe20000011404 */
[----:B------:R-:W-:-:S04]  /*243f0*/  IMAD.WIDE.U32 R2, R4, UR4, R2 ;  /* 0x0000000404027c25 */ /* 0x000fc8000f8e0002 */
[----:B------:R-:W-:-:S04]  /*24400*/  IMAD R5, R5, UR4, RZ ;  /* 0x0000000405057c24 */ /* 0x000fc8000f8e02ff */
[----:B------:R-:W-:Y:S01]  /*24410*/  IMAD R5, R4, UR5, R5 ;  /* 0x0000000504057c24 */ /* 0x000fe2000f8e0205 */
[----:B------:R-:W-:Y:S01]  /*24420*/  SHF.R.S32.HI R4, RZ, 0x1f, R0 ;  /* 0x0000001fff047819 */ /* 0x000fe20000011400 */
[----:B------:R-:W-:-:S03]  /*24430*/  ULDC.64 UR4, c[0x0][0x2c8] ;  /* 0x0000b20000047ab9 */ /* 0x000fc60000000a00 */
[----:B------:R-:W-:Y:S01]  /*24440*/  IADD3 R3, R3, R5, RZ ;  /* 0x0000000503037210 */ /* 0x000fe20007ffe0ff */
[----:B------:R-:W-:Y:S02]  /*24450*/  IMAD R4, R4, UR4, RZ ;  /* 0x0000000404047c24 */ /* 0x000fe4000f8e02ff */
[----:B------:R-:W-:-:S04]  /*24460*/  IMAD.WIDE.U32 R2, R0, UR4, R2 ;  /* 0x0000000400027c25 */ /* 0x000fc8000f8e0002 */
[----:B------:R-:W-:Y:S01]  /*24470*/  IMAD R4, R0, UR5, R4 ;  /* 0x0000000500047c24 */ /* 0x000fe2000f8e0204 */
[----:B------:R-:W-:Y:S02]  /*24480*/  ULDC.64 UR4, c[0x0][0x280] ;  /* 0x0000a00000047ab9 */ /* 0x000fe40000000a00 */
        /* <DEDUP_REMOVED lines=8> */
[----:B-1----:R-:W-:Y:S06]  /*24510*/  BRA.DIV UR4, `(.L_x_2050) ;  /* 0x0000008204e07947 */ /* 0x002fec000b800000 */
[----:B------:R-:W0:Y:S01]  /*24520*/  SHFL.IDX PT, R3, R0, RZ, 0x181f ;  /* 0x00181fff00037589 */ /* 0x000e2200000e0000 */
[----:B-----5:R-:W-:Y:S02]  /*24530*/  IMAD R5, R10, R7, RZ ;  /* 0x000000070a057224 */ /* 0x020fe400078e02ff */
[----:B------:R-:W-:Y:S01]  /*24540*/  IMAD.IADD R26, R9, 0x1, R26 ;  /* 0x00000001091a7824 */ /* 0x000fe200078e021a */
[----:B------:R-:W1:Y:S04]  /*24550*/  SHFL.IDX PT, R2, R4, RZ, 0x181f ;  /* 0x00181fff04027589 */ /* 0x000e6800000e0000 */
[----:B------:R-:W-:-:S13]  /*24560*/  ISETP.GE.AND P2, PT, R26, R5, PT ;  /* 0x000000051a00720c */ /* 0x000fda0003f46270 */
[----:B0-----:R-:W-:-:S05]  /*24570*/  @!P2 IADD3 R3, P3, R34, R3, RZ ;  /* 0x000000032203a210 */ /* 0x001fca0007f7e0ff */
[----:B-1----:R-:W-:-:S05]  /*24580*/  @!P2 IMAD.X R2, RZ, RZ, R2, P3 ;  /* 0x000000ffff02a224 */ /* 0x002fca00018e0602 */
        /* <DEDUP_REMOVED lines=28> */
[----:B0-----:R-:W-:Y:S02]  /*24750*/  IADD3 R2, R26, 0x30, RZ ;  /* 0x000000301a027810 */ /* 0x001fe40007ffe0ff */
[----:B------:R-:W0:Y:S02]  /*24760*/  SHFL.IDX PT, R3, R0, 0x3, 0x181f ;  /* 0x00781f0000037f89 */ /* 0x000e2400000e0000 */
        /* <DEDUP_REMOVED lines=44> */
.L_x_2323:
        /* <DEDUP_REMOVED lines=11> */
.L_x_2052:
[----:B------:R-:W-:Y:S05]  /*24ae0*/  BSYNC B0 ;  /* 0x0000000000007941 */ /* 0x000fea0003800000 */
.L_x_2051:
[----:B------:R-:W-:Y:S01]  /*24af0*/  NOP ;  /* 0x0000000000007918 */ /* 0x000fe20000000000 */
[----:B------:R-:W-:-:S13]  /*24b00*/  PLOP3.LUT P0, PT, PT, PT, PT, 0x80, 0x0 ;  /* 0x000000000000781c */ /* 0x000fda0003f0f070 */
.L_x_2053:
        /* <DEDUP_REMOVED lines=10> */
[----:B------:R-:W-:-:S05]  /*24bb0*/  LOP3.LUT R0, R0, 0xfffffffe, RZ, 0xc0, !PT ;  /* 0xfffffffe00007812 */ /* 0x000fca00078ec0ff */
[----:B------:R-:W-:-:S05]  /*24bc0*/  IMAD.IADD R0, R2, 0x1, -R0 ;  /* 0x0000000102007824 */ /* 0x000fca00078e0a00 */
[----:B------:R-:W-:Y:S01]  /*24bd0*/  SHF.L.U32 R0, R0, 0x1f, RZ ;  /* 0x0000001f00007819 */ /* 0x000fe200000006ff */
[----:B------:R-:W-:Y:S01]  /*24be0*/  NOP ;  /* 0x0000000000007918 */ /* 0x000fe20000000000 */
[----:B0-----:R-:W2:Y:S01]  /*24bf0*/  LDL.LU R2, [R1+0x28] ;  /* 0x0000280001027983 */ /* 0x001ea20000300800 */
[----:B------:R0:W-:Y:S01]  /*24c00*/  SYNCS.ARRIVE.TRANS64.A1T0 RZ, [R23+URZ+0x28400], RZ ;  /* 0x028400ff17ff79a7 */ /* 0x0001e2000810003f */
[----:B------:R-:W-:Y:S01]  /*24c10*/  BSSY B0, `(.L_x_2054) ;  /* 0x0000005000007945 */ /* 0x000fe20003800000 */
[----:B------:R-:W1:Y:S01]  /*24c20*/  SYNCS.PHASECHK.TRANS64.TRYWAIT P1, [R23+URZ+0x28420], R0 ;  /* 0x02842000170075a7 */ /* 0x000e62000802017f */
[----:B--2---:R-:W-:-:S05]  /*24c30*/  VIADD R26, R2, 0xfffffffe ;  /* 0xfffffffe021a7836 */ /* 0x004fca0000000000 */
[----:B------:R-:W-:Y:S01]  /*24c40*/  ISETP.GE.AND P0, PT, R26, R36, PT ;  /* 0x000000241a00720c */ /* 0x000fe20003f06270 */
[----:B01----:R-:W-:-:S12]  /*24c50*/  @!P1 BRA `(.L_x_2055) ;  /* 0x0000008400d09947 */ /* 0x003fd80003800000 */
.L_x_2324:
[----:B------:R-:W-:Y:S05]  /*24c60*/  BSYNC B0 ;  /* 0x0000000000007941 */ /* 0x000fea0003800000 */
.L_x_2054:
[----:B------:R-:W-:Y:S05]  /*24c70*/  @!P0 BRA `(.L_x_2056) ;  /* 0x0000001000bc8947 */ /* 0x000fea0003800000 */
[----:B------:R-:W-:Y:S01]  /*24c80*/  IMAD.MOV.U32 R5, RZ, RZ, R25 ;  /* 0x000000ffff057224 */ /* 0x000fe200078e0019 */
[----:B------:R-:W-:-:S07]  /*24c90*/  MOV R7, R30 ;  /* 0x0000001e00077202 */ /* 0x000fce0000000f00 */
.L_x_2076:
[----:B0-----:R-:W0:Y:S01]  /*24ca0*/  S2R R0, SR_TID.X ;  /* 0x0000000000007919 */ /* 0x001e220000002100 */
[----:B-1----:R-:W1:Y:S01]  /*24cb0*/  LDC R6, c[0x0][0x430] ;  /* 0x00010c00ff067b82 */ /* 0x002e620000000800 */
[----:B------:R-:W-:Y:S01]  /*24cc0*/  IMAD R3, R26, 0x40, R35 ;  /* 0x000000401a037824 */ /* 0x000fe200078e0223 */
[----:B------:R-:W-:Y:S01]  /*24cd0*/  LOP3.LUT P2, RZ, R22, 0x8, RZ, 0xc0, !PT ;  /* 0x0000000816ff7812 */ /* 0x000fe2000784c0ff */
[----:B------:R-:W2:Y:S01]  /*24ce0*/  S2R R2, SR_TID.X ;  /* 0x0000000000027919 */ /* 0x000ea20000002100 */
[----:B-1----:R-:W-:Y:S02]  /*24cf0*/  ISETP.NE.AND P0, PT, R6, 0x1, PT ;  /* 0x000000010600780c */ /* 0x002fe40003f05270 */
[----:B0-----:R-:W-:Y:S01]  /*24d00*/  LOP3.LUT R0, R0, 0x7f, RZ, 0xc0, !PT ;  /* 0x0000007f00007812 */ /* 0x001fe200078ec0ff */
[----:B--2---:R-:W-:-:S03]  /*24d10*/  IMAD.SHL.U32 R8, R2, 0x10, RZ ;  /* 0x0000001002087824 */ /* 0x004fc600078e00ff */
[----:B------:R-:W-:-:S07]  /*24d20*/  SHF.R.U32.HI R0, RZ, 0x3, R0 ;  /* 0x00000003ff007819 */ /* 0x000fce0000011600 */
[----:B------:R-:W0:Y:S01]  /*24d30*/  @P0 LDC R4, c[0x0][0x434] ;  /* 0x00010d00ff040b82 */ /* 0x000e220000000800 */
[----:B------:R-:W-:-:S04]  /*24d40*/  LOP3.LUT R8, R0, 0x70, R8, 0xf8, !PT ;  /* 0x0000007000087812 */ /* 0x000fc800078ef808 */
[----:B------:R-:W-:-:S03]  /*24d50*/  ISETP.GT.U32.AND P1, PT, R8, 0x3f, PT ;  /* 0x0000003f0800780c */ /* 0x000fc60003f24070 */
[----:B------:R-:W1:Y:S01]  /*24d60*/  @P0 LDC R0, c[0x0][0x438] ;  /* 0x00010e00ff000b82 */ /* 0x000e620000000800 */
[----:B------:R-:W-:-:S04]  /*24d70*/  IMAD.IADD R3, R8, 0x1, R3 ;  /* 0x0000000108037824 */ /* 0x000fc800078e0203 */
[----:B------:R-:W-:-:S05]  /*24d80*/  IMAD.MOV.U32 R2, RZ, RZ, R3 ;  /* 0x000000ffff027224 */ /* 0x000fca00078e0003 */
[----:B------:R-:W2:Y:S01]  /*24d90*/  @!P1 LDC.64 R8, c[0x0][0x428] ;  /* 0x00010a00ff089b82 */ /* 0x000ea20000000a00 */
[----:B0-----:R-:W-:-:S07]  /*24da0*/  @P0 IMAD.HI.U32 R4, R3, R4, RZ ;  /* 0x0000000403040227 */ /* 0x001fce00078e00ff */
[----:B------:R-:W0:Y:S01]  /*24db0*/  @!P1 LDC.64 R10, c[0x0][0x418] ;  /* 0x00010600ff0a9b82 */ /* 0x000e220000000a00 */
[----:B-1----:R-:W-:-:S05]  /*24dc0*/  @P0 SHF.R.U32.HI R2, RZ, R0, R4 ;  /* 0x00000000ff020219 */ /* 0x002fca0000011604 */
[----:B------:R-:W-:-:S04]  /*24dd0*/  IMAD.MOV R0, RZ, RZ, -R2 ;  /* 0x000000ffff007224 */ /* 0x000fc800078e0a02 */
[----:B------:R-:W-:Y:S01]  /*24de0*/  IMAD R6, R6, R0, R3 ;  /* 0x0000000006067224 */ /* 0x000fe200078e0203 */
[--C-:B------:R-:W-:Y:S01]  /*24df0*/  @!P1 SHF.R.S32.HI R3, RZ, 0x1f, R2.reuse ;  /* 0x0000001fff039819 */ /* 0x100fe20000011402 */
[-C--:B--2---:R-:W-:Y:S02]  /*24e00*/  @!P1 IMAD R0, R37, R8.reuse, RZ ;  /* 0x0000000825009224 */ /* 0x084fe400078e02ff */
[----:B------:R-:W-:Y:S01]  /*24e10*/  @!P1 IMAD.WIDE.U32 R2, R32, R8, R2 ;  /* 0x0000000820029225 */ /* 0x000fe200078e0002 */
[----:B------:R-:W-:-:S03]  /*24e20*/  MOV R8, RZ ;  /* 0x000000ff00087202 */ /* 0x000fc60000000f00 */
[----:B------:R-:W-:Y:S01]  /*24e30*/  @!P1 IMAD R0, R32, R9, R0 ;  /* 0x0000000920009224 */ /* 0x000fe200078e0200 */
[----:B0-----:R-:W-:Y:S01]  /*24e40*/  @!P1 LEA R10, P0, R2, R10, 0x2 ;  /* 0x0000000a020a9211 */ /* 0x001fe200078010ff */
[----:B------:R-:W-:Y:S02]  /*24e50*/  VIADD R25, R5, 0x1 ;  /* 0x0000000105197836 */ /* 0x000fe40000000000 */
[----:B------:R-:W-:-:S05]  /*24e60*/  @!P1 IMAD.IADD R0, R0, 0x1, R3 ;  /* 0x0000000100009824 */ /* 0x000fca00078e0203 */
[----:B------:R-:W-:Y:S02]  /*24e70*/  @!P1 LEA.HI.X R11, R2, R11, R0, 0x2, P0 ;  /* 0x0000000b020b9211 */ /* 0x000fe400000f1400 */
[C---:B------:R-:W-:Y:S01]  /*24e80*/  ISETP.NE.AND P0, PT, R25.reuse, 0x2, PT ;  /* 0x000000021900780c */ /* 0x040fe20003f05270 */
[----:B------:R-:W-:Y:S05]  /*24e90*/  YIELD ;  /* 0x0000000000007946 */ /* 0x000fea0003800000 */
[----:B------:R-:W-:Y:S01]  /*24ea0*/  SEL R30, RZ, 0x1, P0 ;  /* 0x00000001ff1e7807 */ /* 0x000fe20000000000 */
[----:B------:R0:W5:Y:S01]  /*24eb0*/  @!P1 LDG.E R8, desc[UR36][R10.64] ;  /* 0x000000240a089981 */ /* 0x000162000c1e1900 */
[C---:B------:R-:W-:Y:S01]  /*24ec0*/  ISETP.GT.AND P1, PT, R26.reuse, R36, PT ;  /* 0x000000241a00720c */ /* 0x040fe20003f24270 */
[----:B------:R-:W-:Y:S01]  /*24ed0*/  VIADD R26, R26, 0xffffffff ;  /* 0xffffffff1a1a7836 */ /* 0x000fe20000000000 */
[----:B------:R-:W-:-:S02]  /*24ee0*/  SEL R25, R25, RZ, P0 ;  /* 0x000000ff19197207 */ /* 0x000fc40000000000 */
[----:B------:R-:W-:Y:S01]  /*24ef0*/  LOP3.LUT R30, R7, R30, RZ, 0x3c, !PT ;  /* 0x0000001e071e7212 */ /* 0x000fe200078e3cff */
[----:B------:R-:W-:Y:S08]  /*24f00*/  @!P2 BRA `(.L_x_2057) ;  /* 0x000000000004a947 */ /* 0x000ff00003800000 */
[----:B------:R-:W-:Y:S01]  /*24f10*/  BPT.TRAP 0x1 ;  /* 0x000000040000795c */ /* 0x000fe20000300000 */
.L_x_2057:
[----:B------:R-:W-:Y:S01]  /*24f20*/  IMAD R0, R25, 0x8, R23 ;  /* 0x0000000819007824 */ /* 0x000fe200078e0217 */
[----:B------:R-:W-:Y:S01]  /*24f30*/  SHF.L.U32 R20, R30, 0x1f, RZ ;  /* 0x0000001f1e147819 */ /* 0x000fe200000006ff */
[----:B------:R-:W-:Y:S01]  /*24f40*/  BSSY B0, `(.L_x_2058) ;  /* 0x0000004000007945 */ /* 0x000fe20003800000 */
[----:B------:R-:W-:Y:S02]  /*24f50*/  SHF.R.S32.HI R9, RZ, 0x1f, R6 ;  /* 0x0000001fff097819 */ /* 0x000fe40000011406 */
[----:B------:R-:W1:Y:S02]  /*24f60*/  SYNCS.PHASECHK.TRANS64.TRYWAIT P0, [R0+URZ+0x28480], R20 ;  /* 0x02848014000075a7 */ /* 0x000e64000800017f */
[----:B-1----:R-:W-:Y:S05]  /*24f70*/  @!P0 BRA `(.L_x_2059) ;  /* 0x00000084001c8947 */ /* 0x002fea0003800000 */
.L_x_2325:
[----:B------:R-:W-:Y:S05]  /*24f80*/  BSYNC B0 ;  /* 0x0000000000007941 */ /* 0x000fea0003800000 */
.L_x_2058:
[----:B------:R-:W2:Y:S01]  /*24f90*/  LDL R13, [R1+0x8] ;  /* 0x00000800010d7983 */ /* 0x000ea20000100800 */
[----:B------:R-:W-:Y:S01]  /*24fa0*/  ULDC.64 UR4, c[0x0][0x328] ;  /* 0x0000ca0000047ab9 */ /* 0x000fe20000000a00 */
[----:B0----5:R-:W-:Y:S01]  /*24fb0*/  SHF.R.S32.HI R10, RZ, 0x1f, R8 ;  /* 0x0000001fff0a7819 */ /* 0x021fe20000011408 */
[----:B------:R-:W-:Y:S01]  /*24fc0*/  IMAD R4, R9, UR4, RZ ;  /* 0x0000000409047c24 */ /* 0x000fe2000f8e02ff */
[----:B------:R-:W0:Y:S01]  /*24fd0*/  LDC R11, c[0x0][0x2f4] ;  /* 0x0000bd00ff0b7b82 */ /* 0x000e220000000800 */
        /* <DEDUP_REMOVED lines=13> */
[-C--:B0-----:R-:W-:Y:S01]  /*250b0*/  ISETP.GE.AND P2, PT, R12, R11.reuse, PT ;  /* 0x0000000b0c00720c */ /* 0x081fe20003f46270 */
[----:B------:R-:W-:Y:S01]  /*250c0*/  IMAD.WIDE.U32 R2, R18, UR4, R2 ;  /* 0x0000000412027c25 */ /* 0x000fe2000f8e0002 */
[----:B------:R-:W-:Y:S01]  /*250d0*/  UMOV UR4, 0xffffffff ;  /* 0xffffffff00047882 */ /* 0x000fe20000000000 */
[----:B------:R-:W-:-:S02]  /*250e0*/  ISETP.GE.AND P3, PT, R34, R11, PT ;  /* 0x0000000b2200720c */ /* 0x000fc40003f66270 */
[----:B------:R-:W-:-:S04]  /*250f0*/  IADD3 R21, P0, R2, UR6, RZ ;  /* 0x0000000602157c10 */ /* 0x000fc8000ff1e0ff */
[----:B------:R-:W-:Y:S01]  /*25100*/  IADD3.X R27, R27, UR7, R3, P0, !PT ;  /* 0x000000071b1b7c10 */ /* 0x000fe200087fe403 */
[----:B--2---:R-:W-:Y:S01]  /*25110*/  IMAD R4, R25, 0x4000, R13 ;  /* 0x0000400019047824 */ /* 0x004fe200078e020d */
[----:B------:R-:W-:Y:S07]  /*25120*/  BRA.DIV UR4, `(.L_x_2060) ;  /* 0x0000008204c47947 */ /* 0x000fee000b800000 */
[----:B------:R-:W0:Y:S01]  /*25130*/  SHFL.IDX PT, R2, R21, RZ, 0x181f ;  /* 0x00181fff15027589 */ /* 0x000e2200000e0000 */
[----:B------:R-:W-:-:S03]  /*25140*/  IMAD.IADD R4, R23, 0x1, R4 ;  /* 0x0000000117047824 */ /* 0x000fc600078e0204 */
[----:B------:R-:W2:Y:S01]  /*25150*/  SHFL.IDX PT, R3, R27, RZ, 0x181f ;  /* 0x00181fff1b037589 */ /* 0x000ea200000e0000 */
[----:B0-----:R-:W-:-:S04]  /*25160*/  IADD3 R2, P0, R34, R2, RZ ;  /* 0x0000000222027210 */ /* 0x001fc80007f1e0ff */
[----:B--2---:R-:W-:-:S05]  /*25170*/  IADD3.X R3, RZ, R3, RZ, P0, !PT ;  /* 0x00000003ff037210 */ /* 0x004fca00007fe4ff */
        /* <DEDUP_REMOVED lines=17> */
.L_x_2335:
        /* <DEDUP_REMOVED lines=9> */
.L_x_2061:
        /* <DEDUP_REMOVED lines=10> */
.L_x_2062:
[----:B------:R3:W-:Y:S01]  /*253c0*/  SYNCS.ARRIVE.TRANS64.A1T0 RZ, [R0+URZ+0x28470], RZ ;  /* 0x028470ff00ff79a7 */ /* 0x0007e2000810003f */
[----:B------:R-:W-:Y:S05]  /*253d0*/  @!P3 BRA `(.L_x_2063) ;  /* 0x000000000004b947 */ /* 0x000fea0003800000 */
[----:B------:R-:W-:Y:S01]  /*253e0*/  BPT.TRAP 0x1 ;  /* 0x000000040000795c */ /* 0x000fe20000300000 */
.L_x_2063:
[----:B------:R-:W4:Y:S01]  /*253f0*/  SYNCS.PHASECHK.TRANS64.TRYWAIT P0, [R0+URZ+0x28440], R20 ;  /* 0x02844014000075a7 */ /* 0x000f22000800017f */
[----:B------:R-:W-:Y:S04]  /*25400*/  BSSY B0, `(.L_x_2064) ;  /* 0x0000002000007945 */ /* 0x000fe80003800000 */
[----:B----4-:R-:W-:Y:S05]  /*25410*/  @!P0 BRA `(.L_x_2065) ;  /* 0x0000008400308947 */ /* 0x010fea0003800000 */
.L_x_2336:
[----:B------:R-:W-:Y:S05]  /*25420*/  BSYNC B0 ;  /* 0x0000000000007941 */ /* 0x000fea0003800000 */
.L_x_2064:
[----:B------:R-:W-:Y:S01]  /*25430*/  ULDC.64 UR4, c[0x0][0x300] ;  /* 0x0000c00000047ab9 */ /* 0x000fe20000000a00 */
[----:B------:R-:W5:Y:S01]  /*25440*/  LDC R11, c[0x0][0x2f4] ;  /* 0x0000bd00ff0b7b82 */ /* 0x000f620000000800 */
[----:B------:R-:W-:Y:S01]  /*25450*/  IMAD R9, R9, UR4, RZ ;  /* 0x0000000409097c24 */ /* 0x000fe2000f8e02ff */
[----:B------:R-:W-:Y:S01]  /*25460*/  ULDC.64 UR6, c[0x0][0x2e8] ;  /* 0x0000ba0000067ab9 */ /* 0x000fe20000000a00 */
[----:B--2---:R-:W-:Y:S01]  /*25470*/  IMAD.WIDE.U32 R2, R6, UR4, RZ ;  /* 0x0000000406027c25 */ /* 0x004fe2000f8e00ff */
        /* <DEDUP_REMOVED lines=18> */
[----:B------:R-:W2:Y:S04]  /*255a0*/  SHFL.IDX PT, R2, R6, RZ, 0x181f ;  /* 0x00181fff06027589 */ /* 0x000ea800000e0000 */
[----:B------:R-:W5:Y:S01]  /*255b0*/  SHFL.IDX PT, R3, R8, RZ, 0x181f ;  /* 0x00181fff08037589 */ /* 0x000f6200000e0000 */
[----:B--2---:R-:W-:-:S04]  /*255c0*/  IADD3 R2, P0, R34, R2, RZ ;  /* 0x0000000222027210 */ /* 0x004fc80007f1e0ff */
[----:B-----5:R-:W-:-:S05]  /*255d0*/  IADD3.X R3, RZ, R3, RZ, P0, !PT ;  /* 0x00000003ff037210 */ /* 0x020fca00007fe4ff */
[----:B------:R-:W-:Y:S01]  /*255e0*/  @!PT LDS RZ, [RZ] ;  /* 0x00000000fffff984 */ /* 0x000fe20000000800 */
[----:B------:R-:W-:Y:S04]  /*255f0*/  LDGSTS.E.BYPASS.LTC128B.128 [R4+0x20000], desc[UR36][R2.64], !P3 ;  /* 0x2000000002047fae */ /* 0x000fe8000d901d64 */
[----:B------:R2:W-:Y:S04]  /*25600*/  LDGSTS.E.BYPASS.LTC128B.128 [R4+0x22000], desc[UR36][R2.64+0x80], !P2 ;  /* 0x2200008002047fae */ /* 0x0005e8000d101d64 */
[----:B--2---:R-:W2:Y:S04]  /*25610*/  SHFL.IDX PT, R2, R6, 0x1, 0x181f ;  /* 0x00381f0006027f89 */ /* 0x004ea800000e0000 */
[----:B------:R-:W5:Y:S01]  /*25620*/  SHFL.IDX PT, R3, R8, 0x1, 0x181f ;  /* 0x00381f0008037f89 */ /* 0x000f6200000e0000 */
[----:B--2---:R-:W-:-:S05]  /*25630*/  IADD3 R2, P0, R34, R2, RZ ;  /* 0x0000000222027210 */ /* 0x004fca0007f1e0ff */
[----:B-----5:R-:W-:-:S05]  /*25640*/  IMAD.X R3, RZ, RZ, R3, P0 ;  /* 0x000000ffff037224 */ /* 0x020fca00000e0603 */
[----:B------:R-:W-:Y:S04]  /*25650*/  LDGSTS.E.BYPASS.LTC128B.128 [R4+0x20800], desc[UR36][R2.64], !P3 ;  /* 0x2080000002047fae */ /* 0x000fe8000d901d64 */
[----:B------:R2:W-:Y:S04]  /*25660*/  LDGSTS.E.BYPASS.LTC128B.128 [R4+0x22800], desc[UR36][R2.64+0x80], !P2 ;  /* 0x2280008002047fae */ /* 0x0005e8000d101d64 */
[----:B--2---:R-:W2:Y:S04]  /*25670*/  SHFL.IDX PT, R2, R6, 0x2, 0x181f ;  /* 0x00581f0006027f89 */ /* 0x004ea800000e0000 */
[----:B------:R-:W5:Y:S04]  /*25680*/  SHFL.IDX PT, R3, R8, 0x2, 0x181f ;  /* 0x00581f0008037f89 */ /* 0x000f6800000e0000 */
[----:B------:R-:W0:Y:S01]  /*25690*/  SHFL.IDX PT, R8, R8, 0x3, 0x181f ;  /* 0x00781f0008087f89 */ /* 0x000e2200000e0000 */
[----:B--2---:R-:W-:-:S05]  /*256a0*/  IADD3 R2, P0, R34, R2, RZ ;  /* 0x0000000222027210 */ /* 0x004fca0007f1e0ff */
[----:B-----5:R-:W-:-:S05]  /*256b0*/  IMAD.X R3, RZ, RZ, R3, P0 ;  /* 0x000000ffff037224 */ /* 0x020fca00000e0603 */
[----:B------:R-:W-:Y:S04]  /*256c0*/  LDGSTS.E.BYPASS.LTC128B.128 [R4+0x21000], desc[UR36][R2.64], !P3 ;  /* 0x2100000002047fae */ /* 0x000fe8000d901d64 */
[----:B------:R2:W-:Y:S04]  /*256d0*/  LDGSTS.E.BYPASS.LTC128B.128 [R4+0x23000], desc[UR36][R2.64+0x80], !P2 ;  /* 0x2300008002047fae */ /* 0x0005e8000d101d64 */
[----:B--2---:R2:W0:Y:S02]  /*256e0*/  SHFL.IDX PT, R2, R6, 0x3, 0x181f ;  /* 0x00781f0006027f89 */ /* 0x00442400000e0000 */
.L_x_2346:
        /* <DEDUP_REMOVED lines=9> */
.L_x_2067:
        /* <DEDUP_REMOVED lines=10> */
.L_x_2068:
[----:B------:R1:W-:Y:S02]  /*25820*/  SYNCS.ARRIVE.TRANS64.A1T0 RZ, [R0+URZ+0x28430], RZ ;  /* 0x028430ff00ff79a7 */ /* 0x0003e4000810003f */
[----:B-1-34-:R-:W-:-:S05]  /*25830*/  IMAD.U32 R0, RZ, RZ, UR38 ;  /* 0x00000026ff007e24 */ /* 0x01afca000f8e00ff */
[----:B------:R-:W-:-:S13]  /*25840*/  ISETP.NE.AND P0, PT, R0, 0x3, PT ;  /* 0x000000030000780c */ /* 0x000fda0003f05270 */
[----:B------:R-:W-:Y:S05]  /*25850*/  @!P0 BRA `(.L_x_2069) ;  /* 0x0000000000048947 */ /* 0x000fea0003800000 */
[----:B------:R-:W-:Y:S01]  /*25860*/  BPT.TRAP 0x1 ;  /* 0x000000040000795c */ /* 0x000fe20000300000 */
.L_x_2069:
[----:B------:R-:W-:Y:S01]  /*25870*/  LOP3.LUT R0, R7, 0x1, RZ, 0x3c, !PT ;  /* 0x0000000107007812 */ /* 0x000fe200078e3cff */
[----:B0-----:R-:W-:Y:S01]  /*25880*/  IMAD R3, R5, 0x8, R23 ;  /* 0x0000000805037824 */ /* 0x001fe200078e0217 */
[----:B------:R-:W-:Y:S02]  /*25890*/  BSSY B0, `(.L_x_2070) ;  /* 0x0000004000007945 */ /* 0x000fe40003800000 */
[----:B------:R-:W-:-:S04]  /*258a0*/  SHF.L.U32 R0, R0, 0x1f, RZ ;  /* 0x0000001f00007819 */ /* 0x000fc800000006ff */
[----:B------:R-:W0:Y:S02]  /*258b0*/  SYNCS.PHASECHK.TRANS64.TRYWAIT P2, [R3+URZ+0x28470], R0 ;  /* 0x02847000030075a7 */ /* 0x000e24000804017f */
[----:B0-----:R-:W-:Y:S05]  /*258c0*/  @!P2 BRA `(.L_x_2071) ;  /* 0x00000084003ca947 */ /* 0x001fea0003800000 */
.L_x_2347:
[----:B------:R-:W-:Y:S05]  /*258d0*/  BSYNC B0 ;  /* 0x0000000000007941 */ /* 0x000fea0003800000 */
.L_x_2070:
[----:B------:R-:W-:-:S13]  /*258e0*/  LOP3.LUT P2, RZ, R22, 0x8, RZ, 0xc0, !PT ;  /* 0x0000000816ff7812 */ /* 0x000fda000784c0ff */
[----:B------:R-:W-:Y:S05]  /*258f0*/  @!P2 BRA `(.L_x_2072) ;  /* 0x000000000004a947 */ /* 0x000fea0003800000 */
[----:B------:R-:W-:Y:S01]  /*25900*/  BPT.TRAP 0x1 ;  /* 0x000000040000795c */ /* 0x000fe20000300000 */
.L_x_2072:
[----:B------:R-:W-:Y:S01]  /*25910*/  SHF.L.U32 R2, R7, 0x1f, RZ ;  /* 0x0000001f07027819 */ /* 0x000fe200000006ff */
[----:B0-----:R-:W-:-:S03]  /*25920*/  IMAD.SHL.U32 R0, R5, 0x4000, RZ ;  /* 0x0000400005007824 */ /* 0x001fc600078e00ff */
[----:B------:R-:W0:Y:S02]  /*25930*/  SYNCS.PHASECHK.TRANS64.TRYWAIT P2, [R3+URZ+0x28460], R2 ;  /* 0x02846002030075a7 */ /* 0x000e24000804017f */
[----:B0-----:R-:W-:Y:S05]  /*25940*/  @!P2 BRA `(.L_x_2073) ;  /* 0x000000840030a947 */ /* 0x001fea0003800000 */
.L_x_2348:
[----:B------:R-:W3:Y:S01]  /*25950*/  LDL R12, [R1+0x4] ;  /* 0x00000400010c7983 */ /* 0x000ee20000100800 */
[C---:B0-----:R-:W-:Y:S01]  /*25960*/  LOP3.LUT R2, R0.reuse, R28, RZ, 0xfc, !PT ;  /* 0x0000001c00027212 */ /* 0x041fe200078efcff */
[----:B------:R-:W-:Y:S05]  /*25970*/  WARPSYNC.ALL ;  /* 0x0000000000007948 */ /* 0x000fea0003800000 */
[----:B------:R-:W-:Y:S01]  /*25980*/  IADD3 R13, R23, R2, RZ ;  /* 0x00000002170d7210 */ /* 0x000fe20007ffe0ff */
[----:B------:R-:W-:Y:S01]  /*25990*/  VIADD R20, R0, 0x1000 ;  /* 0x0000100000147836 */ /* 0x000fe20000000000 */
[----:B------:R-:W0:Y:S01]  /*259a0*/  S2R R21, SR_TID.X ;  /* 0x0000000000157919 */ /* 0x000e220000002100 */
[----:B------:R-:W-:-:S02]  /*259b0*/  LOP3.LUT P2, RZ, R22, 0x8, RZ, 0xc0, !PT ;  /* 0x0000000816ff7812 */ /* 0x000fc4000784c0ff */
[----:B--2---:R-:W1:Y:S01]  /*259c0*/  LDSM.16.MT88.4 R4, [R13+0x10000] ;  /* 0x010000000d04783b */ /* 0x004e620000004200 */
[----:B0-----:R-:W-:Y:S01]  /*259d0*/  LOP3.LUT P3, RZ, R21, 0x4, RZ, 0xc0, !PT ;  /* 0x0000000415ff7812 */ /* 0x001fe2000786c0ff */
[----:B------:R-:W-:-:S05]  /*259e0*/  IMAD.MOV.U32 R21, RZ, RZ, 0x20 ;  /* 0x00000020ff157424 */ /* 0x000fca00078e00ff */
[----:B------:R-:W-:Y:S02]  /*259f0*/  SEL R21, R21, 0xffffffe0, !P3 ;  /* 0xffffffe015157807 */ /* 0x000fe40005800000 */
[C-C-:B-1----:R-:W-:Y:S02]  /*25a00*/  PRMT R8, R4.reuse, 0x6420, R5.reuse ;  /* 0x0000642004087816 */ /* 0x142fe40000000005 */
[----:B------:R-:W-:Y:S02]  /*25a10*/  PRMT R9, R4, 0x7531, R5 ;  /* 0x0000753104097816 */ /* 0x000fe40000000005 */
[C-C-:B------:R-:W-:Y:S02]  /*25a20*/  PRMT R10, R6.reuse, 0x6420, R7.reuse ;  /* 0x00006420060a7816 */ /* 0x140fe40000000007 */
[----:B------:R-:W-:Y:S02]  /*25a30*/  PRMT R11, R6, 0x7531, R7 ;  /* 0x00007531060b7816 */ /* 0x000fe40000000007 */
[----:B---3--:R-:W-:-:S02]  /*25a40*/  IADD3 R2, R23, R12, R0 ;  /* 0x0000000c17027210 */ /* 0x008fc40007ffe000 */
[----:B------:R-:W-:-:S03]  /*25a50*/  LOP3.LUT R12, R0, R24, RZ, 0xfc, !PT ;  /* 0x00000018000c7212 */ /* 0x000fc600078efcff */
[----:B------:R-:W0:Y:S02]  /*25a60*/  LDSM.16.MT88.4 R4, [R2+0x10000] ;  /* 0x010000000204783b */ /* 0x000e240000004200 */
[----:B------:R-:W-:-:S05]  /*25a70*/  IMAD.IADD R12, R17, 0x1, R12 ;  /* 0x00000001110c7824 */ /* 0x000fca00078e020c */
[----:B------:R0:W-:Y:S02]  /*25a80*/  STSM.16.M88.4 [R12], R8 ;  /* 0x000000080c007844 */ /* 0x0001e40000000200 */
[C-C-:B0-----:R-:W-:Y:S02]  /*25a90*/  PRMT R12, R4.reuse, 0x6420, R5.reuse ;  /* 0x00006420040c7816 */ /* 0x141fe40000000005 */
[----:B------:R-:W-:Y:S02]  /*25aa0*/  PRMT R13, R4, 0x7531, R5 ;  /* 0x00007531040d7816 */ /* 0x000fe40000000005 */
[----:B------:R-:W-:Y:S02]  /*25ab0*/  LOP3.LUT R4, R20, R24, RZ, 0xfc, !PT ;  /* 0x0000001814047212 */ /* 0x000fe400078efcff */
[C-C-:B------:R-:W-:Y:S02]  /*25ac0*/  PRMT R14, R6.reuse, 0x6420, R7.reuse ;  /* 0x00006420060e7816 */ /* 0x140fe40000000007 */
[----:B------:R-:W-:Y:S01]  /*25ad0*/  PRMT R15, R6, 0x7531, R7 ;  /* 0x00007531060f7816 */ /* 0x000fe20000000007 */
[----:B------:R-:W-:Y:S01]  /*25ae0*/  IMAD.IADD R4, R17, 0x1, R4 ;  /* 0x0000000111047824 */ /* 0x000fe200078e0204 */
[----:B------:R-:W-:-:S04]  /*25af0*/  LOP3.LUT R20, R20, R28, RZ, 0xfc, !PT ;  /* 0x0000001c14147212 */ /* 0x000fc800078efcff */
[----:B------:R0:W-:Y:S02]  /*25b00*/  STSM.16.M88.4 [R4], R12 ;  /* 0x0000000c04007844 */ /* 0x0001e40000000200 */
[----:B0-----:R-:W-:Y:S02]  /*25b10*/  VIADD R12, R0, 0x2000 ;  /* 0x00002000000c7836 */ /* 0x001fe40000000000 */
[----:B------:R-:W-:Y:S01]  /*25b20*/  IMAD.IADD R13, R21, 0x1, R0 ;  /* 0x00000001150d7824 */ /* 0x000fe200078e0200 */
[----:B------:R-:W-:Y:S02]  /*25b30*/  LOP3.LUT R21, R24, 0x1000, RZ, 0xfc, !PT ;  /* 0x0000100018157812 */ /* 0x000fe400078efcff */
[C---:B------:R-:W-:Y:S02]  /*25b40*/  LOP3.LUT R4, R12.reuse, R28, RZ, 0xfc, !PT ;  /* 0x0000001c0c047212 */ /* 0x040fe400078efcff */
[----:B------:R-:W-:-:S03]  /*25b50*/  LOP3.LUT R12, R12, R24, RZ, 0xfc, !PT ;  /* 0x000000180c0c7212 */ /* 0x000fc600078efcff */
[----:B------:R-:W-:Y:S02]  /*25b60*/  IMAD.IADD R4, R23, 0x1, R4 ;  /* 0x0000000117047824 */ /* 0x000fe400078e0204 */
[----:B------:R-:W-:-:S03]  /*25b70*/  IMAD.IADD R12, R17, 0x1, R12 ;  /* 0x00000001110c7824 */ /* 0x000fc600078e020c */
[----:B------:R-:W0:Y:S02]  /*25b80*/  LDSM.16.MT88.4 R8, [R4+0x10000] ;  /* 0x010000000408783b */ /* 0x000e240000004200 */
[C-C-:B0-----:R-:W-:Y:S02]  /*25b90*/  PRMT R4, R8.reuse, 0x6420, R9.reuse ;  /* 0x0000642008047816 */ /* 0x141fe40000000009 */
[----:B------:R-:W-:Y:S02]  /*25ba0*/  PRMT R5, R8, 0x7531, R9 ;  /* 0x0000753108057816 */ /* 0x000fe40000000009 */
[C-C-:B------:R-:W-:Y:S02]  /*25bb0*/  PRMT R6, R10.reuse, 0x6420, R11.reuse ;  /* 0x000064200a067816 */ /* 0x140fe4000000000b */
[----:B------:R-:W-:Y:S02]  /*25bc0*/  PRMT R7, R10, 0x7531, R11 ;  /* 0x000075310a077816 */ /* 0x000fe4000000000b */
[----:B------:R-:W0:Y:S04]  /*25bd0*/  LDSM.16.MT88.4 R8, [R2+0x12000] ;  /* 0x012000000208783b */ /* 0x000e280000004200 */
[----:B------:R1:W-:Y:S02]  /*25be0*/  STSM.16.M88.4 [R12], R4 ;  /* 0x000000040c007844 */ /* 0x0003e40000000200 */
[----:B-1----:R-:W-:-:S02]  /*25bf0*/  IADD3 R12, R0, 0x3000, RZ ;  /* 0x00003000000c7810 */ /* 0x002fc40007ffe0ff */
[C---:B------:R-:W-:Y:S02]  /*25c00*/  IADD3 R0, R17.reuse, R13, R24 ;  /* 0x0000000d11007210 */ /* 0x040fe40007ffe018 */
[----:B------:R-:W-:Y:S02]  /*25c10*/  IADD3 R13, R17, R21, R13 ;  /* 0x00000015110d7210 */ /* 0x000fe40007ffe00d */
[C-C-:B0-----:R-:W-:Y:S02]  /*25c20*/  PRMT R4, R8.reuse, 0x6420, R9.reuse ;  /* 0x0000642008047816 */ /* 0x141fe40000000009 */
[----:B------:R-:W-:Y:S02]  /*25c30*/  PRMT R5, R8, 0x7531, R9 ;  /* 0x0000753108057816 */ /* 0x000fe40000000009 */
[----:B------:R-:W-:Y:S02]  /*25c40*/  LOP3.LUT R8, R12, R24, RZ, 0xfc, !PT ;  /* 0x000000180c087212 */ /* 0x000fe400078efcff */
[----:B------:R-:W-:-:S02]  /*25c50*/  PRMT R6, R10, 0x6420, R11 ;  /* 0x000064200a067816 */ /* 0x000fc4000000000b */
[----:B------:R-:W-:Y:S01]  /*25c60*/  PRMT R7, R10, 0x7531, R11 ;  /* 0x000075310a077816 */ /* 0x000fe2000000000b */
[----:B------:R-:W-:Y:S01]  /*25c70*/  IMAD.IADD R8, R17, 0x1, R8 ;  /* 0x0000000111087824 */ /* 0x000fe200078e0208 */
[----:B------:R-:W-:-:S04]  /*25c80*/  LOP3.LUT R12, R12, R28, RZ, 0xfc, !PT ;  /* 0x0000001c0c0c7212 */ /* 0x000fc800078efcff */
[----:B------:R0:W-:Y:S02]  /*25c90*/  STSM.16.M88.4 [R8], R4 ;  /* 0x0000000408007844 */ /* 0x0001e40000000200 */
[----:B0-----:R-:W-:-:S06]  /*25ca0*/  IMAD.IADD R8, R23, 0x1, R20 ;  /* 0x0000000117087824 */ /* 0x001fcc00078e0214 */
[----:B------:R-:W0:Y:S02]  /*25cb0*/  LDSM.16.MT88.4 R8, [R8+0x10000] ;  /* 0x010000000808783b */ /* 0x000e240000004200 */
[C-C-:B0-----:R-:W-:Y:S02]  /*25cc0*/  PRMT R4, R8.reuse, 0x6420, R9.reuse ;  /* 0x0000642008047816 */ /* 0x141fe40000000009 */
[----:B------:R-:W-:Y:S02]  /*25cd0*/  PRMT R5, R8, 0x7531, R9 ;  /* 0x0000753108057816 */ /* 0x000fe40000000009 */
[C-C-:B------:R-:W-:Y:S02]  /*25ce0*/  PRMT R6, R10.reuse, 0x6420, R11.reuse ;  /* 0x000064200a067816 */ /* 0x140fe4000000000b */
[----:B------:R-:W-:Y:S02]  /*25cf0*/  PRMT R7, R10, 0x7531, R11 ;  /* 0x000075310a077816 */ /* 0x000fe4000000000b */
[----:B------:R-:W0:Y:S04]  /*25d00*/  LDSM.16.MT88.4 R8, [R2+0x11000] ;  /* 0x011000000208783b */ /* 0x000e280000004200 */
[----:B------:R0:W-:Y:S02]  /*25d10*/  STSM.16.M88.4 [R0], R4 ;  /* 0x0000000400007844 */ /* 0x0001e40000000200 */
[----:B0-----:R-:W-:-:S02]  /*25d20*/  PRMT R4, R8, 0x6420, R9 ;  /* 0x0000642008047816 */ /* 0x001fc40000000009 */
[----:B------:R-:W-:Y:S01]  /*25d30*/  PRMT R5, R8, 0x7531, R9 ;  /* 0x0000753108057816 */ /* 0x000fe20000000009 */
[----:B------:R-:W-:Y:S01]  /*25d40*/  IMAD.IADD R8, R23, 0x1, R12 ;  /* 0x0000000117087824 */ /* 0x000fe200078e020c */
[C-C-:B------:R-:W-:Y:S02]  /*25d50*/  PRMT R6, R10.reuse, 0x6420, R11.reuse ;  /* 0x000064200a067816 */ /* 0x140fe4000000000b */
[----:B------:R-:W-:-:S05]  /*25d60*/  PRMT R7, R10, 0x7531, R11 ;  /* 0x000075310a077816 */ /* 0x000fca000000000b */
[----:B------:R-:W-:Y:S04]  /*25d70*/  STSM.16.M88.4 [R13], R4 ;  /* 0x000000040d007844 */ /* 0x000fe80000000200 */
        /* <DEDUP_REMOVED lines=20> */
.L_x_2074:
[----:B-1----:R1:W-:Y:S01]  /*25ec0*/  SYNCS.ARRIVE.TRANS64.A1T0 RZ, [R3+URZ+0x28450], RZ ;  /* 0x028450ff03ff79a7 */ /* 0x0023e2000810003f */
[----:B------:R-:W-:Y:S06]  /*25ed0*/  BAR.SYNC.DEFER_BLOCKING 0x2, 0x80 ;  /* 0x0082000000007b1d */ /* 0x000fec0000010000 */
[----:B------:R-:W-:Y:S05]  /*25ee0*/  @!P0 BRA `(.L_x_2075) ;  /* 0x0000000000048947 */ /* 0x000fea0003800000 */
[----:B------:R-:W-:Y:S01]  /*25ef0*/  BPT.TRAP 0x1 ;  /* 0x000000040000795c */ /* 0x000fe20000300000 */
.L_x_2075:
[----:B------:R-:W2:Y:S01]  /*25f00*/  LDL R0, [R1] ;  /* 0x0000000001007983 */ /* 0x000ea20000100800 */
[----:B-1----:R-:W-:Y:S01]  /*25f10*/  VIADD R3, R3, 0x28480 ;  /* 0x0002848003037836 */ /* 0x002fe20000000000 */
[----:B0-----:R-:W-:Y:S01]  /*25f20*/  MOV R5, R25 ;  /* 0x0000001900057202 */ /* 0x001fe20000000f00 */
[----:B------:R-:W-:-:S03]  /*25f30*/  IMAD.MOV.U32 R7, RZ, RZ, R30 ;  /* 0x000000ffff077224 */ /* 0x000fc600078e001e */
[----:B--2---:R-:W-:-:S04]  /*25f40*/  PRMT R3, R0, 0x654, R3 ;  /* 0x0000065400037816 */ /* 0x004fc80000000003 */
[----:B------:R1:W-:Y:S01]  /*25f50*/  SYNCS.ARRIVE.TRANS64.RED.A1T0 RZ, [R3+URZ], RZ ;  /* 0x000000ff03ff79a7 */ /* 0x0003e2000810043f */
[----:B------:R-:W-:Y:S05]  /*25f60*/  @P1 BRA `(.L_x_2076) ;  /* 0xffffffec004c1947 */ /* 0x000fea000383ffff */
.L_x_2056:
[----:B0-----:R-:W0:Y:S01]  /*25f70*/  S2R R0, SR_TID.X ;  /* 0x0000000000007919 */ /* 0x001e220000002100 */
        /* <DEDUP_REMOVED lines=8> */
[----:B-1----:R-:W1:Y:S01]  /*26000*/  LDC.64 R2, c[0x0][0xc60] ;  /* 0x00031800ff027b82 */ /* 0x002e620000000a00 */
        /* <DEDUP_REMOVED lines=9> */
.L_x_2078:
[----:B------:R-:W-:Y:S05]  /*260a0*/  BSYNC B0 ;  /* 0x0000000000007941 */ /* 0x000fea0003800000 */
.L_x_2077:
[----:B------:R-:W-:Y:S05]  /*260b0*/  @!P0 BRA `(.L_x_2079) ;  /* 0x0000000000048947 */ /* 0x000fea0003800000 */
[----:B------:R-:W-:Y:S01]  /*260c0*/  BPT.TRAP 0x1 ;  /* 0x000000040000795c */ /* 0x000fe20000300000 */
.L_x_2079:
[----:B-1----:R-:W-:Y:S01]  /*260d0*/  LOP3.LUT R3, R30, 0x1, RZ, 0x3c, !PT ;  /* 0x000000011e037812 */ /* 0x002fe200078e3cff */
[----:B------:R-:W-:Y:S01]  /*260e0*/  IMAD R0, R25, 0x8, R23 ;  /* 0x0000000819007824 */ /* 0x000fe200078e0217 */
[----:B------:R-:W-:Y:S02]  /*260f0*/  BSSY B0, `(.L_x_2080) ;  /* 0x0000004000007945 */ /* 0x000fe40003800000 */
[----:B------:R-:W-:-:S04]  /*26100*/  SHF.L.U32 R3, R3, 0x1f, RZ ;  /* 0x0000001f03037819 */ /* 0x000fc800000006ff */
[----:B------:R-:W0:Y:S02]  /*26110*/  SYNCS.PHASECHK.TRANS64.TRYWAIT P1, [R0+URZ+0x28470], R3 ;  /* 0x02847003000075a7 */ /* 0x000e24000802017f */
[----:B0-----:R-:W-:Y:S05]  /*26120*/  @!P1 BRA `(.L_x_2081) ;  /* 0x0000007c004c9947 */ /* 0x001fea0003800000 */
.L_x_2349:
[----:B------:R-:W-:Y:S05]  /*26130*/  BSYNC B0 ;  /* 0x0000000000007941 */ /* 0x000fea0003800000 */
.L_x_2080:
[----:B------:R-:W-:-:S13]  /*26140*/  LOP3.LUT P1, RZ, R22, 0x8, RZ, 0xc0, !PT ;  /* 0x0000000816ff7812 */ /* 0x000fda000782c0ff */
[----:B------:R-:W-:Y:S05]  /*26150*/  @!P1 BRA `(.L_x_2082) ;  /* 0x0000000000049947 */ /* 0x000fea0003800000 */
[----:B------:R-:W-:Y:S01]  /*26160*/  BPT.TRAP 0x1 ;  /* 0x000000040000795c */ /* 0x000fe20000300000 */
.L_x_2082:
[----:B0-----:R-:W-:-:S04]  /*26170*/  SHF.L.U32 R3, R30, 0x1f, RZ ;  /* 0x0000001f1e037819 */ /* 0x001fc800000006ff */
[----:B------:R-:W0:Y:S02]  /*26180*/  SYNCS.PHASECHK.TRANS64.TRYWAIT P1, [R0+URZ+0x28460], R3 ;  /* 0x02846003000075a7 */ /* 0x000e24000802017f */
[----:B0-----:R-:W-:Y:S05]  /*26190*/  @!P1 BRA `(.L_x_2083) ;  /* 0x0000007c00449947 */ /* 0x001fea0003800000 */
.L_x_2350:
[----:B------:R-:W2:Y:S01]  /*261a0*/  LDL R12, [R1+0x4] ;  /* 0x00000400010c7983 */ /* 0x000ea20000100800 */
[----:B0-----:R-:W-:Y:S01]  /*261b0*/  IMAD.SHL.U32 R3, R25, 0x4000, RZ ;  /* 0x0000400019037824 */ /* 0x001fe200078e00ff */
[----:B------:R-:W-:Y:S05]  /*261c0*/  WARPSYNC.ALL ;  /* 0x0000000000007948 */ /* 0x000fea0003800000 */
[C---:B------:R-:W-:Y:S01]  /*261d0*/  LOP3.LUT R2, R3.reuse, R28, RZ, 0xfc, !PT ;  /* 0x0000001c03027212 */ /* 0x040fe200078efcff */
[----:B------:R-:W0:Y:S01]  /*261e0*/  S2R R26, SR_TID.X ;  /* 0x00000000001a7919 */ /* 0x000e220000002100 */
[----:B------:R-:W-:Y:S02]  /*261f0*/  IADD3 R18, R3, 0x1000, RZ ;  /* 0x0000100003127810 */ /* 0x000fe40007ffe0ff */
[----:B------:R-:W-:Y:S01]  /*26200*/  MOV R27, 0x20 ;  /* 0x00000020001b7802 */ /* 0x000fe20000000f00 */
[----:B------:R-:W-:Y:S01]  /*26210*/  IMAD.IADD R13, R23, 0x1, R2 ;  /* 0x00000001170d7824 */ /* 0x000fe200078e0202 */
[----:B------:R-:W-:-:S04]  /*26220*/  LOP3.LUT P1, RZ, R22, 0x8, RZ, 0xc0, !PT ;  /* 0x0000000816ff7812 */ /* 0x000fc8000782c0ff */
[----:B------:R-:W1:Y:S01]  /*26230*/  LDSM.16.MT88.4 R4, [R13+0x10000] ;  /* 0x010000000d04783b */ /* 0x000e620000004200 */
[----:B0-----:R-:W-:Y:S02]  /*26240*/  LOP3.LUT P2, RZ, R26, 0x4, RZ, 0xc0, !PT ;  /* 0x000000041aff7812 */ /* 0x001fe4000784c0ff */
[----:B------:R-:W-:Y:S02]  /*26250*/  LOP3.LUT R26, R24, 0x1000, RZ, 0xfc, !PT ;  /* 0x00001000181a7812 */ /* 0x000fe400078efcff */
[----:B------:R-:W-:Y:S02]  /*26260*/  SEL R27, R27, 0xffffffe0, !P2 ;  /* 0xffffffe01b1b7807 */ /* 0x000fe40005000000 */
[C-C-:B-1----:R-:W-:Y:S02]  /*26270*/  PRMT R8, R4.reuse, 0x6420, R5.reuse ;  /* 0x0000642004087816 */ /* 0x142fe40000000005 */
[----:B------:R-:W-:Y:S02]  /*26280*/  PRMT R9, R4, 0x7531, R5 ;  /* 0x0000753104097816 */ /* 0x000fe40000000005 */
[----:B------:R-:W-:-:S02]  /*26290*/  PRMT R10, R6, 0x6420, R7 ;  /* 0x00006420060a7816 */ /* 0x000fc40000000007 */
[----:B------:R-:W-:Y:S02]  /*262a0*/  PRMT R11, R6, 0x7531, R7 ;  /* 0x00007531060b7816 */ /* 0x000fe40000000007 */
[----:B--2---:R-:W-:Y:S02]  /*262b0*/  IADD3 R2, R23, R12, R3 ;  /* 0x0000000c17027210 */ /* 0x004fe40007ffe003 */
        /* <DEDUP_REMOVED lines=11> */
[----:B------:R0:W-:Y:S01]  /*26370*/  STSM.16.M88.4 [R20], R8 ;  /* 0x0000000814007844 */ /* 0x0001e20000000200 */
[----:B------:R-:W-:Y:S02]  /*26380*/  IMAD.IADD R18, R23, 0x1, R18 ;  /* 0x0000000117127824 */ /* 0x000fe400078e0212 */
[----:B0-----:R-:W-:-:S05]  /*26390*/  VIADD R8, R3, 0x2000 ;  /* 0x0000200003087836 */ /* 0x001fca0000000000 */
        /* <DEDUP_REMOVED lines=11> */
[----:B-1----:R-:W-:-:S02]  /*26450*/  VIADD R12, R3, 0x3000 ;  /* 0x00003000030c7836 */ /* 0x002fc40000000000 */
[----:B------:R-:W-:-:S05]  /*26460*/  IMAD.IADD R14, R27, 0x1, R3 ;  /* 0x000000011b0e7824 */ /* 0x000fca00078e0203 */
[C---:B------:R-:W-:Y:S02]  /*26470*/  IADD3 R3, R17.reuse, R14, R24 ;  /* 0x0000000e11037210 */ /* 0x040fe40007ffe018 */
[C-C-:B0-----:R-:W-:Y:S02]  /*26480*/  PRMT R8, R4.reuse, 0x6420, R5.reuse ;  /* 0x0000642004087816 */ /* 0x141fe40000000005 */
[----:B------:R-:W-:Y:S02]  /*26490*/  PRMT R9, R4, 0x7531, R5 ;  /* 0x0000753104097816 */ /* 0x000fe40000000005 */
[----:B------:R-:W-:Y:S02]  /*264a0*/  LOP3.LUT R4, R12, R24, RZ, 0xfc, !PT ;  /* 0x000000180c047212 */ /* 0x000fe400078efcff */
[C-C-:B------:R-:W-:Y:S02]  /*264b0*/  PRMT R10, R6.reuse, 0x6420, R7.reuse ;  /* 0x00006420060a7816 */ /* 0x140fe40000000007 */
[----:B------:R-:W-:Y:S01]  /*264c0*/  PRMT R11, R6, 0x7531, R7 ;  /* 0x00007531060b7816 */ /* 0x000fe20000000007 */
[----:B------:R-:W-:Y:S01]  /*264d0*/  IMAD.IADD R20, R17, 0x1, R4 ;  /* 0x0000000111147824 */ /* 0x000fe200078e0204 */
[----:B------:R-:W-:-:S02]  /*264e0*/  LOP3.LUT R12, R12, R28, RZ, 0xfc, !PT ;  /* 0x0000001c0c0c7212 */ /* 0x000fc400078efcff */
[----:B------:R-:W-:Y:S02]  /*264f0*/  IADD3 R17, R17, R26, R14 ;  /* 0x0000001a11117210 */ /* 0x000fe40007ffe00e */
[----:B------:R-:W-:Y:S04]  /*26500*/  STSM.16.M88.4 [R20], R8 ;  /* 0x0000000814007844 */ /* 0x000fe80000000200 */
[----:B------:R0:W1:Y:S02]  /*26510*/  LDSM.16.MT88.4 R4, [R18+0x10000] ;  /* 0x010000001204783b */ /* 0x0000640000004200 */
[----:B0-----:R-:W-:Y:S01]  /*26520*/  IMAD.IADD R18, R23, 0x1, R12 ;  /* 0x0000000117127824 */ /* 0x001fe200078e020c */
[C-C-:B-1----:R-:W-:Y:S02]  /*26530*/  PRMT R8, R4.reuse, 0x6420, R5.reuse ;  /* 0x0000642004087816 */ /* 0x142fe40000000005 */
[----:B------:R-:W-:-:S02]  /*26540*/  PRMT R9, R4, 0x7531, R5 ;  /* 0x0000753104097816 */ /* 0x000fc40000000005 */
        /* <DEDUP_REMOVED lines=15> */
[----:B------:R1:W-:Y:S01]  /*26640*/  STSM.16.M88.4 [R3+0x2000], R12 ;  /* 0x0020000c03007844 */ /* 0x0003e20000000200 */
[C-C-:B0-----:R-:W-:Y:S02]  /*26650*/  PRMT R8, R4.reuse, 0x6420, R5.reuse ;  /* 0x0000642004087816 */ /* 0x141fe40000000005 */
[----:B------:R-:W-:Y:S02]  /*26660*/  PRMT R9, R4, 0x7531, R5 ;  /* 0x0000753104097816 */ /* 0x000fe40000000005 */
        /* <DEDUP_REMOVED lines=8> */
[----:B0-----:R-:W0:Y:S01]  /*266f0*/  FENCE.VIEW.ASYNC.S ;  /* 0x00000000000073c6 */ /* 0x001e220000000000 */
[----:B------:R-:W-:Y:S05]  /*26700*/  @!P1 BRA `(.L_x_2084) ;  /* 0x0000000000049947 */ /* 0x000fea0003800000 */
[----:B------:R-:W-:Y:S01]  /*26710*/  BPT.TRAP 0x1 ;  /* 0x000000040000795c */ /* 0x000fe20000300000 */
.L_x_2084:
[----:B0-----:R0:W-:Y:S01]  /*26720*/  SYNCS.ARRIVE.TRANS64.A1T0 RZ, [R0+URZ+0x28450], RZ ;  /* 0x028450ff00ff79a7 */ /* 0x0011e2000810003f */
[----:B------:R-:W-:Y:S06]  /*26730*/  BAR.SYNC.DEFER_BLOCKING 0x2, 0x80 ;  /* 0x0082000000007b1d */ /* 0x000fec0000010000 */
[----:B------:R-:W-:Y:S05]  /*26740*/  @!P0 BRA `(.L_x_2085) ;  /* 0x0000000000048947 */ /* 0x000fea0003800000 */
[----:B------:R-:W-:Y:S01]  /*26750*/  BPT.TRAP 0x1 ;  /* 0x000000040000795c */ /* 0x000fe20000300000 */
.L_x_2085:
[----:B------:R-:W2:Y:S01]  /*26760*/  LDL R2, [R1] ;  /* 0x0000000001027983 */ /* 0x000ea20000100800 */
[----:B0-----:R-:W-:Y:S02]  /*26770*/  VIADD R0, R0, 0x28480 ;  /* 0x0002848000007836 */ /* 0x001fe40000000000 */
[----:B------:R-:W-:-:S05]  /*26780*/  VIADD R25, R25, 0x1 ;  /* 0x0000000119197836 */ /* 0x000fca0000000000 */
[----:B------:R-:W-:-:S04]  /*26790*/  ISETP.NE.AND P0, PT, R25, 0x2, PT ;  /* 0x000000021900780c */ /* 0x000fc80003f05270 */
[----:B-1----:R-:W-:Y:S02]  /*267a0*/  SEL R3, RZ, 0x1, P0 ;  /* 0x00000001ff037807 */ /* 0x002fe40000000000 */
[----:B------:R-:W-:Y:S02]  /*267b0*/  SEL R25, R25, RZ, P0 ;  /* 0x000000ff19197207 */ /* 0x000fe40000000000 */
[----:B------:R-:W-:Y:S02]  /*267c0*/  LOP3.LUT R30, R30, R3, RZ, 0x3c, !PT ;  /* 0x000000031e1e7212 */ /* 0x000fe400078e3cff */
[----:B--2---:R-:W-:-:S04]  /*267d0*/  PRMT R0, R2, 0x654, R0 ;  /* 0x0000065402007816 */ /* 0x004fc80000000000 */
[----:B------:R0:W-:Y:S03]  /*267e0*/  SYNCS.ARRIVE.TRANS64.RED.A1T0 RZ, [R0+URZ], RZ ;  /* 0x000000ff00ff79a7 */ /* 0x0001e6000810043f */
.L_x_2026:
[----:B------:R-:W-:-:S13]  /*267f0*/  LOP3.LUT P0, RZ, R22, 0x10, RZ, 0xc0, !PT ;  /* 0x0000001016ff7812 */ /* 0x000fda000780c0ff */
[----:B------:R-:W-:Y:S05]  /*26800*/  @!P0 BRA `(.L_x_2086) ;  /* 0x0000000000288947 */ /* 0x000fea0003800000 */
[----:B------:R-:W-:Y:S05]  /*26810*/  WARPSYNC.ALL ;  /* 0x0000000000007948 */ /* 0x000fea0003800000 */
[----:B------:R-:W0:Y:S08]  /*26820*/  S2UR UR4, SR_CgaCtaId ;  /* 0x00000000000479c3 */ /* 0x000e300000008800 */
[----:B------:R-:W-:Y:S01]  /*26830*/  BAR.SYNC.DEFER_BLOCKING 0x5, 0x180 ;  /* 0x0146000000007b1d */ /* 0x000fe20000010000 */
[----:B------:R-:W-:Y:S01]  /*26840*/  MOV R23, 0x400 ;  /* 0x0000040000177802 */ /* 0x000fe20000000f00 */
[----:B0-----:R-:W-:-:S05]  /*26850*/  IMAD.U32 R0, RZ, RZ, UR4 ;  /* 0x00000004ff007e24 */ /* 0x001fca000f8e00ff */
[----:B------:R-:W-:Y:S01]  /*26860*/  LEA R23, R0, R23, 0x18 ;  /* 0x0000001700177211 */ /* 0x000fe200078ec0ff */
[----:B------:R0:W-:Y:S04]  /*26870*/  STL [R1], R0 ;  /* 0x0000000001007387 */ /* 0x0001e80000100800 */
[----:B------:R0:W1:Y:S01]  /*26880*/  LDS.128 R16, [R23+0x284d0] ;  /* 0x0284d00017107984 */ /* 0x0000620000000c00 */
[----:B------:R-:W-:Y:S06]  /*26890*/  BAR.ARV 0x4, 0x180 ;  /* 0x0106000000007b1d */ /* 0x000fec0000002000 */
[----:B------:R-:W-:Y:S05]  /*268a0*/  BRA `(.L_x_2087) ;  /* 0x0000000800d47947 */ /* 0x000fea0003800000 */
.L_x_2086:
[----:B0-----:R-:W0:Y:S01]  /*268b0*/  S2R R0, SR_TID.X ;  /* 0x0000000000007919 */ /* 0x001e220000002100 */
[----:B------:R-:W-:Y:S01]  /*268c0*/  UMOV UR4, 0xffffffff ;  /* 0xffffffff00047882 */ /* 0x000fe20000000000 */
[----:B0-----:R-:W-:-:S04]  /*268d0*/  LOP3.LUT R8, R0, 0x1f, RZ, 0xc0, !PT ;  /* 0x0000001f00087812 */ /* 0x001fc800078ec0ff */
[----:B------:R-:W-:Y:S01]  /*268e0*/  ISETP.NE.AND P0, PT, R8, 0x1f, PT ;  /* 0x0000001f0800780c */ /* 0x000fe20003f05270 */
[----:B------:R-:W-:-:S12]  /*268f0*/  BRA.DIV UR4, `(.L_x_2088) ;  /* 0x0000007604807947 */ /* 0x000fd8000b800000 */
[----:B------:R-:W-:Y:S01]  /*26900*/  IADD3 R5, R19, R8, RZ ;  /* 0x0000000813057210 */ /* 0x000fe20007ffe0ff */
[----:B------:R-:W-:-:S03]  /*26910*/  ULDC UR4, c[0x0][0xc3c] ;  /* 0x00030f0000047ab9 */ /* 0x000fc60000000800 */
[----:B------:R-:W-:-:S13]  /*26920*/  ISETP.GE.OR P1, PT, R5, UR4, !P0 ;  /* 0x0000000405007c0c */ /* 0x000fda000c726670 */
[----:B------:R-:W0:Y:S02]  /*26930*/  @!P1 LDC.64 R2, c[0x0][0xc80] ;  /* 0x00032000ff029b82 */ /* 0x000e240000000a00 */
[----:B0-----:R-:W-:-:S06]  /*26940*/  @!P1 IMAD.WIDE R2, R5, 0x4, R2 ;  /* 0x0000000405029825 */ /* 0x001fcc00078e0202 */
[----:B------:R-:W2:Y:S01]  /*26950*/  @!P1 LDG.E R2, desc[UR36][R2.64] ;  /* 0x0000002402029981 */ /* 0x000ea2000c1e1900 */
[----:B------:R-:W-:Y:S01]  /*26960*/  IMAD.MOV.U32 R17, RZ, RZ, RZ ;  /* 0x000000ffff117224 */ /* 0x000fe200078e00ff */
[C---:B------:R-:W-:Y:S02]  /*26970*/  ISETP.GE.U32.AND P2, PT, R8.reuse, 0x2, PT ;  /* 0x000000020800780c */ /* 0x040fe40003f46070 */
[C---:B------:R-:W-:Y:S01]  /*26980*/  ISETP.GE.U32.AND P3, PT, R8.reuse, 0x4, PT ;  /* 0x000000040800780c */ /* 0x040fe20003f66070 */
[----:B------:R-:W-:Y:S01]  /*26990*/  SHFL.IDX PT, R0, R16, RZ, 0x1f ;  /* 0x00001fff10007589 */ /* 0x000fe200000e0000 */
[C---:B------:R-:W-:Y:S02]  /*269a0*/  ISETP.GE.U32.AND P4, PT, R8.reuse, 0x8, PT ;  /* 0x000000080800780c */ /* 0x040fe40003f86070 */
[C---:B------:R-:W-:Y:S01]  /*269b0*/  ISETP.GE.U32.AND P5, PT, R8.reuse, 0x10, PT ;  /* 0x000000100800780c */ /* 0x040fe20003fa6070 */
[----:B--2---:R-:W-:Y:S01]  /*269c0*/  @!P1 IMAD.MOV.U32 R17, RZ, RZ, R2 ;  /* 0x000000ffff119224 */ /* 0x004fe200078e0002 */
[----:B------:R-:W-:-:S04]  /*269d0*/  ISETP.NE.AND P1, PT, R8, RZ, PT ;  /* 0x000000ff0800720c */ /* 0x000fc80003f25270 */
[----:B------:R-:W0:Y:S02]  /*269e0*/  SHFL.UP PT, R14, R17, 0x1, RZ ;  /* 0x04200000110e7989 */ /* 0x000e2400000e00ff */
[----:B0-----:R-:W-:-:S05]  /*269f0*/  SEL R4, R14, RZ, P1 ;  /* 0x000000ff0e047207 */ /* 0x001fca0000800000 */
[----:B------:R-:W-:-:S05]  /*26a00*/  IMAD.IADD R4, R17, 0x1, R4 ;  /* 0x0000000111047824 */ /* 0x000fca00078e0204 */
        /* <DEDUP_REMOVED lines=14> */
.L_x_2360:
[----:B------:R-:W-:Y:S02]  /*26af0*/  ULDC UR4, c[0x0][0xc38] ;  /* 0x00030e0000047ab9 */ /* 0x000fe40000000800 */
[----:B------:R-:W-:-:S04]  /*26b00*/  IMAD.U32 R4, RZ, RZ, UR4 ;  /* 0x00000004ff047e24 */ /* 0x000fc8000f8e00ff */
[----:B-1----:R-:W-:-:S04]  /*26b10*/  IMAD R14, R14, R4, RZ ;  /* 0x000000040e0e7224 */ /* 0x002fc800078e02ff */
[----:B------:R-:W-:-:S05]  /*26b20*/  IMAD.IADD R5, R5, 0x1, R14 ;  /* 0x0000000105057824 */ /* 0x000fca00078e020e */
[----:B------:R-:W-:-:S13]  /*26b30*/  ISETP.GT.AND P6, PT, R5, R0, PT ;  /* 0x000000000500720c */ /* 0x000fda0003fc4270 */
[----:B------:R-:W-:Y:S05]  /*26b40*/  @P6 BRA `(.L_x_2089) ;  /* 0x00000000009c6947 */ /* 0x000fea0003800000 */
.L_x_2094:
[----:B------:R-:W1:Y:S01]  /*26b50*/  LDC R2, c[0x0][0xc3c] ;  /* 0x00030f00ff027b82 */ /* 0x000e620000000800 */
[----:B------:R-:W-:-:S05]  /*26b60*/  VIADD R19, R19, 0x1f ;  /* 0x0000001f13137836 */ /* 0x000fca0000000000 */
[----:B-1----:R-:W-:-:S13]  /*26b70*/  ISETP.GE.AND P6, PT, R19, R2, PT ;  /* 0x000000021300720c */ /* 0x002fda0003fc6270 */
[----:B------:R-:W-:Y:S05]  /*26b80*/  @P6 BRA `(.L_x_2090) ;  /* 0x0000000400d06947 */ /* 0x000fea0003800000 */
[----:B0-----:R-:W0:Y:S01]  /*26b90*/  S2R R3, SR_TID.X ;  /* 0x0000000000037919 */ /* 0x001e220000002100 */
[----:B------:R-:W-:Y:S01]  /*26ba0*/  BSSY B0, `(.L_x_2091) ;  /* 0x0000009000007945 */ /* 0x000fe20003800000 */
[----:B------:R-:W-:Y:S01]  /*26bb0*/  IMAD.MOV.U32 R17, RZ, RZ, RZ ;  /* 0x000000ffff117224 */ /* 0x000fe200078e00ff */
[----:B0-----:R-:W-:-:S05]  /*26bc0*/  LOP3.LUT R3, R3, 0x1f, RZ, 0xc0, !PT ;  /* 0x0000001f03037812 */ /* 0x001fca00078ec0ff */
[----:B------:R-:W-:-:S05]  /*26bd0*/  IMAD.IADD R7, R19, 0x1, R3 ;  /* 0x0000000113077824 */ /* 0x000fca00078e0203 */
[----:B------:R-:W-:-:S13]  /*26be0*/  ISETP.GE.OR P6, PT, R7, R2, !P0 ;  /* 0x000000020700720c */ /* 0x000fda00047c6670 */
[----:B------:R-:W-:Y:S05]  /*26bf0*/  @P6 BRA `(.L_x_2092) ;  /* 0x00000000000c6947 */ /* 0x000fea0003800000 */
[----:B------:R-:W0:Y:S02]  /*26c00*/  LDC.64 R2, c[0x0][0xc80] ;  /* 0x00032000ff027b82 */ /* 0x000e240000000a00 */
[----:B0-----:R-:W-:-:S05]  /*26c10*/  IMAD.WIDE R2, R7, 0x4, R2 ;  /* 0x0000000407027825 */ /* 0x001fca00078e0202 */
[----:B------:R0:W5:Y:S02]  /*26c20*/  LDG.E R17, desc[UR36][R2.64] ;  /* 0x0000002402117981 */ /* 0x000164000c1e1900 */
.L_x_2092:
[----:B------:R-:W-:Y:S05]  /*26c30*/  BSYNC B0 ;  /* 0x0000000000007941 */ /* 0x000fea0003800000 */
.L_x_2091:
[----:B------:R-:W-:-:S03]  /*26c40*/  UMOV UR4, 0xffffffff ;  /* 0xffffffff00047882 */ /* 0x000fc60000000000 */
[----:B------:R-:W-:Y:S05]  /*26c50*/  BRA.DIV UR4, `(.L_x_2093) ;  /* 0x0000007604cc7947 */ /* 0x000fea000b800000 */
[----:B-----5:R-:W1:Y:S02]  /*26c60*/  SHFL.UP PT, R14, R17, 0x1, RZ ;  /* 0x04200000110e7989 */ /* 0x020e6400000e00ff */
[----:B-1----:R-:W-:-:S05]  /*26c70*/  SEL R14, R14, RZ, P1 ;  /* 0x000000ff0e0e7207 */ /* 0x002fca0000800000 */
        /* <DEDUP_REMOVED lines=13> */
[----:B------:R0:W1:Y:S02]  /*26d50*/  SHFL.IDX PT, R14, R3, 0x1f, 0x1f ;  /* 0x03e01f00030e7f89 */ /* 0x00006400000e0000 */
.L_x_2368:
[----:B------:R-:W-:Y:S02]  /*26d60*/  ULDC UR4, c[0x0][0xc38] ;  /* 0x00030e0000047ab9 */ /* 0x000fe40000000800 */
[----:B------:R-:W-:-:S04]  /*26d70*/  IMAD.U32 R4, RZ, RZ, UR4 ;  /* 0x00000004ff047e24 */ /* 0x000fc8000f8e00ff */
[----:B-1----:R-:W-:-:S04]  /*26d80*/  IMAD R14, R14, R4, RZ ;  /* 0x000000040e0e7224 */ /* 0x002fc800078e02ff */
[----:B------:R-:W-:-:S05]  /*26d90*/  IMAD.IADD R5, R14, 0x1, R5 ;  /* 0x000000010e057824 */ /* 0x000fca00078e0205 */
[----:B------:R-:W-:-:S13]  /*26da0*/  ISETP.GT.AND P6, PT, R5, R0, PT ;  /* 0x000000000500720c */ /* 0x000fda0003fc4270 */
[----:B------:R-:W-:Y:S05]  /*26db0*/  @!P6 BRA `(.L_x_2094) ;  /* 0xfffffffc0064e947 */ /* 0x000fea000383ffff */
.L_x_2089:
[----:B------:R-:W-:Y:S01]  /*26dc0*/  IMAD.IADD R16, R5, 0x1, -R14 ;  /* 0x0000000105107824 */ /* 0x000fe200078e0a0e */
[----:B------:R-:W-:-:S03]  /*26dd0*/  UMOV UR4, 0xffffffff ;  /* 0xffffffff00047882 */ /* 0x000fc60000000000 */
[----:B------:R-:W-:-:S05]  /*26de0*/  IMAD R5, R3, R4, R16 ;  /* 0x0000000403057224 */ /* 0x000fca00078e0210 */
[----:B------:R-:W-:Y:S01]  /*26df0*/  ISETP.GT.AND P6, PT, R5, R0, PT ;  /* 0x000000000500720c */ /* 0x000fe20003fc4270 */
[----:B------:R-:W-:-:S12]  /*26e00*/  BRA.DIV UR4, `(.L_x_2095) ;  /* 0x0000007a041c7947 */ /* 0x000fd8000b800000 */
[----:B------:R-:W-:-:S04]  /*26e10*/  VOTE.ANY R2, PT, !P6 ;  /* 0x0000000000027806 */ /* 0x000fc800070e0100 */
[----:B------:R-:W1:Y:S02]  /*26e20*/  POPC R6, R2 ;  /* 0x0000000200067309 */ /* 0x000e640000000000 */
[----:B-1----:R1:W2:Y:S02]  /*26e30*/  SHFL.IDX PT, R17, R17, R6, 0x1f ;  /* 0x00001f0611117589 */ /* 0x0022a400000e0000 */
.L_x_2372:
[----:B------:R-:W-:Y:S02]  /*26e40*/  ISETP.NE.AND P0, PT, R2, RZ, PT ;  /* 0x000000ff0200720c */ /* 0x000fe40003f05270 */
[----:B------:R-:W-:-:S11]  /*26e50*/  MOV R14, RZ ;  /* 0x000000ff000e7202 */ /* 0x000fd60000000f00 */
[----:B------:R-:W-:Y:S05]  /*26e60*/  @!P0 BRA `(.L_x_2096) ;  /* 0x0000000000108947 */ /* 0x000fea0003800000 */
[----:B------:R-:W-:Y:S01]  /*26e70*/  UMOV UR4, 0xffffffff ;  /* 0xffffffff00047882 */ /* 0x000fe20000000000 */
[----:B------:R-:W-:Y:S02]  /*26e80*/  VIADD R12, R6, 0xffffffff ;  /* 0xffffffff060c7836 */ /* 0x000fe40000000000 */
[----:B------:R-:W-:Y:S05]  /*26e90*/  BRA.DIV UR4, `(.L_x_2097) ;  /* 0x0000007a04407947 */ /* 0x000fea000b800000 */
[----:B------:R3:W4:Y:S02]  /*26ea0*/  SHFL.IDX PT, R14, R3, R12, 0x1f ;  /* 0x00001f0c030e7589 */ /* 0x00072400000e0000 */
.L_x_2096:
[----:B0--3--:R-:W0:Y:S01]  /*26eb0*/  LDC.64 R2, c[0x0][0xc90] ;  /* 0x00032400ff027b82 */ /* 0x009e220000000a00 */
[----:B------:R-:W-:-:S04]  /*26ec0*/  IMAD.IADD R19, R6, 0x1, R19 ;  /* 0x0000000106137824 */ /* 0x000fc800078e0213 */
[----:B0-----:R-:W-:-:S05]  /*26ed0*/  IMAD.WIDE R2, R19, 0x4, R2 ;  /* 0x0000000413027825 */ /* 0x001fca00078e0202 */
[----:B-1----:R0:W2:Y:S01]  /*26ee0*/  LDG.E R6, desc[UR36][R2.64] ;  /* 0x0000002402067981 */ /* 0x0020a2000c1e1900 */
[----:B----4-:R-:W-:-:S04]  /*26ef0*/  IMAD R16, R14, R4, R16 ;  /* 0x000000040e107224 */ /* 0x010fc800078e0210 */
[----:B------:R-:W-:Y:S02]  /*26f00*/  IMAD.IADD R0, R0, 0x1, -R16 ;  /* 0x0000000100007824 */ /* 0x000fe400078e0a10 */
[----:B0-----:R-:W-:Y:S02]  /*26f10*/  IMAD.MOV.U32 R2, RZ, RZ, RZ ;  /* 0x000000ffff027224 */ /* 0x001fe400078e00ff */
[----:B--2---:R-:W-:-:S05]  /*26f20*/  IMAD R5, R17, R6, RZ ;  /* 0x0000000611057224 */ /* 0x004fca00078e02ff */
[----:B------:R-:W-:-:S04]  /*26f30*/  IABS R7, R5 ;  /* 0x0000000500077213 */ /* 0x000fc80000000000 */
[----:B------:R-:W0:Y:S08]  /*26f40*/  I2F.RP R8, R7 ;  /* 0x0000000700087306 */ /* 0x000e300000209400 */
[----:B0-----:R-:W0:Y:S02]  /*26f50*/  MUFU.RCP R8, R8 ;  /* 0x0000000800087308 */ /* 0x001e240000001000 */
[----:B0-----:R-:W-:Y:S01]  /*26f60*/  VIADD R9, R8, 0xffffffe ;  /* 0x0ffffffe08097836 */ /* 0x001fe20000000000 */
[----:B------:R-:W-:-:S05]  /*26f70*/  IABS R8, R5 ;  /* 0x0000000500087213 */ /* 0x000fca0000000000 */
[----:B------:R-:W0:Y:S01]  /*26f80*/  F2I.FTZ.U32.TRUNC.NTZ R3, R9 ;  /* 0x0000000900037305 */ /* 0x000e22000021f000 */
[----:B------:R-:W-:Y:S01]  /*26f90*/  IADD3 R8, RZ, -R8, RZ ;  /* 0x80000008ff087210 */ /* 0x000fe20007ffe0ff */
[----:B0-----:R-:W-:-:S04]  /*26fa0*/  IMAD.MOV R10, RZ, RZ, -R3 ;  /* 0x000000ffff0a7224 */ /* 0x001fc800078e0a03 */
[----:B------:R-:W-:-:S04]  /*26fb0*/  IMAD R11, R10, R7, RZ ;  /* 0x000000070a0b7224 */ /* 0x000fc800078e02ff */
[----:B------:R-:W-:Y:S01]  /*26fc0*/  IMAD.HI.U32 R2, R3, R11, R2 ;  /* 0x0000000b03027227 */ /* 0x000fe200078e0002 */
[----:B------:R-:W-:-:S05]  /*26fd0*/  IABS R3, R0 ;  /* 0x0000000000037213 */ /* 0x000fca0000000000 */
        /* <DEDUP_REMOVED lines=15> */
[----:B------:R-:W-:-:S03]  /*270d0*/  IMAD R0, R5, R9, R0 ;  /* 0x0000000905007224 */ /* 0x000fc600078e0200 */
[----:B------:R-:W-:-:S04]  /*270e0*/  VIADDMNMX R4, R3, R4, R6, PT ;  /* 0x0000000403047246 */ /* 0x000fc80003800106 */
[----:B------:R-:W-:-:S04]  /*270f0*/  IABS R6, R4 ;  /* 0x0000000400067213 */ /* 0x000fc80000000000 */
[----:B------:R-:W0:Y:S08]  /*27100*/  I2F.RP R8, R6 ;  /* 0x0000000600087306 */ /* 0x000e300000209400 */
[----:B0-----:R-:W0:Y:S02]  /*27110*/  MUFU.RCP R8, R8 ;  /* 0x0000000800087308 */ /* 0x001e240000001000 */
[----:B0-----:R-:W-:Y:S01]  /*27120*/  VIADD R2, R8, 0xffffffe ;  /* 0x0ffffffe08027836 */ /* 0x001fe20000000000 */
[----:B------:R-:W-:-:S05]  /*27130*/  IABS R8, R0 ;  /* 0x0000000000087213 */ /* 0x000fca0000000000 */
[----:B------:R0:W1:Y:S02]  /*27140*/  F2I.FTZ.U32.TRUNC.NTZ R3, R2 ;  /* 0x0000000200037305 */ /* 0x000064000021f000 */
[----:B0-----:R-:W-:Y:S02]  /*27150*/  IMAD.MOV.U32 R2, RZ, RZ, RZ ;  /* 0x000000ffff027224 */ /* 0x001fe400078e00ff */
[----:B-1----:R-:W-:-:S04]  /*27160*/  IMAD.MOV R5, RZ, RZ, -R3 ;  /* 0x000000ffff057224 */ /* 0x002fc800078e0a03 */
[----:B------:R-:W-:-:S04]  /*27170*/  IMAD R5, R5, R6, RZ ;  /* 0x0000000605057224 */ /* 0x000fc800078e02ff */
[----:B------:R-:W-:Y:S01]  /*27180*/  IMAD.HI.U32 R3, R3, R5, R2 ;  /* 0x0000000503037227 */ /* 0x000fe200078e0002 */
[-C--:B------:R-:W-:Y:S02]  /*27190*/  IABS R5, R4.reuse ;  /* 0x0000000400057213 */ /* 0x080fe40000000000 */
[C---:B------:R-:W-:Y:S01]  /*271a0*/  LOP3.LUT R2, R0.reuse, R4, RZ, 0x3c, !PT ;  /* 0x0000000400027212 */ /* 0x040fe200078e3cff */
[----:B------:R-:W-:Y:S02]  /*271b0*/  IMAD.IADD R0, R0, 0x1, R7 ;  /* 0x0000000100007824 */ /* 0x000fe400078e0207 */
[----:B------:R-:W-:Y:S01]  /*271c0*/  IMAD.MOV R5, RZ, RZ, -R5 ;  /* 0x000000ffff057224 */ /* 0x000fe200078e0a05 */
[----:B------:R-:W-:Y:S01]  /*271d0*/  ISETP.GE.AND P2, PT, R2, RZ, PT ;  /* 0x000000ff0200720c */ /* 0x000fe20003f46270 */
[----:B------:R-:W-:-:S04]  /*271e0*/  IMAD.HI.U32 R3, R3, R8, RZ ;  /* 0x0000000803037227 */ /* 0x000fc800078e00ff */
[----:B------:R-:W-:-:S05]  /*271f0*/  IMAD R5, R3, R5, R8 ;  /* 0x0000000503057224 */ /* 0x000fca00078e0208 */
[----:B------:R-:W-:-:S13]  /*27200*/  ISETP.GT.U32.AND P1, PT, R6, R5, PT ;  /* 0x000000050600720c */ /* 0x000fda0003f24070 */
[----:B------:R-:W-:Y:S02]  /*27210*/  @!P1 IMAD.IADD R5, R5, 0x1, -R6 ;  /* 0x0000000105059824 */ /* 0x000fe400078e0a06 */
[----:B------:R-:W-:Y:S01]  /*27220*/  @!P1 VIADD R3, R3, 0x1 ;  /* 0x0000000103039836 */ /* 0x000fe20000000000 */
[----:B------:R-:W-:Y:S02]  /*27230*/  ISETP.NE.AND P1, PT, R4, RZ, PT ;  /* 0x000000ff0400720c */ /* 0x000fe40003f25270 */
[----:B------:R-:W-:-:S13]  /*27240*/  ISETP.GE.U32.AND P0, PT, R5, R6, PT ;  /* 0x000000060500720c */ /* 0x000fda0003f06070 */
[----:B------:R-:W-:-:S05]  /*27250*/  @P0 VIADD R3, R3, 0x1 ;  /* 0x0000000103030836 */ /* 0x000fca0000000000 */
[----:B------:R-:W-:Y:S02]  /*27260*/  @!P2 IADD3 R3, -R3, RZ, RZ ;  /* 0x000000ff0303a210 */ /* 0x000fe40007ffe1ff */
[----:B------:R-:W-:Y:S01]  /*27270*/  @!P1 LOP3.LUT R3, RZ, R4, RZ, 0x33, !PT ;  /* 0x00000004ff039212 */ /* 0x000fe200078e33ff */
[----:B------:R-:W-:-:S04]  /*27280*/  IMAD.MOV R4, RZ, RZ, -R4 ;  /* 0x000000ffff047224 */ /* 0x000fc800078e0a04 */
[----:B------:R-:W-:Y:S01]  /*27290*/  IMAD R18, R3, R4, R0 ;  /* 0x0000000403127224 */ /* 0x000fe200078e0200 */
[----:B------:R-:W-:-:S05]  /*272a0*/  LOP3.LUT R0, RZ, R3, RZ, 0x33, !PT ;  /* 0x00000003ff007212 */ /* 0x000fca00078e33ff */
[----:B------:R-:W-:Y:S01]  /*272b0*/  IMAD.IADD R17, R17, 0x1, R0 ;  /* 0x0000000111117824 */ /* 0x000fe200078e0200 */
[----:B------:R-:W-:Y:S06]  /*272c0*/  BRA `(.L_x_2098) ;  /* 0x00000000001c7947 */ /* 0x000fec0003800000 */
.L_x_2090:
[----:B------:R-:W-:Y:S01]  /*272d0*/  UMOV UR4, URZ ;  /* 0x0000003f00047c82 */ /* 0x000fe20008000000 */
[----:B------:R-:W-:Y:S01]  /*272e0*/  UMOV UR5, URZ ;  /* 0x0000003f00057c82 */ /* 0x000fe20008000000 */
[----:B------:R-:W-:Y:S01]  /*272f0*/  ULDC UR6, c[0x0][0xc3c] ;  /* 0x00030f0000067ab9 */ /* 0x000fe20000000800 */
[----:B------:R-:W-:Y:S01]  /*27300*/  IMAD.MOV.U32 R16, RZ, RZ, R0 ;  /* 0x000000ffff107224 */ /* 0x000fe200078e0000 */
[----:B------:R-:W-:Y:S01]  /*27310*/  MOV R19, UR6 ;  /* 0x0000000600137c02 */ /* 0x000fe20008000f00 */
[----:B------:R-:W-:Y:S02]  /*27320*/  IMAD.U32 R17, RZ, RZ, UR4 ;  /* 0x00000004ff117e24 */ /* 0x000fe4000f8e00ff */
[----:B------:R-:W-:-:S07]  /*27330*/  IMAD.U32 R18, RZ, RZ, UR5 ;  /* 0x00000005ff127e24 */ /* 0x000fce000f8e00ff */
.L_x_2098:
[----:B------:R2:W3:Y:S01]  /*27340*/  LDL R2, [R1] ;  /* 0x0000000001027983 */ /* 0x0004e20000100800 */
[----:B------:R-:W1:Y:S01]  /*27350*/  S2R R0, SR_TID.X ;  /* 0x0000000000007919 */ /* 0x000e620000002100 */
[----:B------:R-:W-:Y:S05]  /*27360*/  WARPSYNC.ALL ;  /* 0x0000000000007948 */ /* 0x000fea0003800000 */
[----:B-1----:R-:W-:Y:S01]  /*27370*/  LOP3.LUT R0, R0, 0x1f, RZ, 0xc0, !PT ;  /* 0x0000001f00007812 */ /* 0x002fe200078ec0ff */
[----:B------:R-:W-:Y:S03]  /*27380*/  BAR.SYNC.DEFER_BLOCKING 0x4, 0x180 ;  /* 0x0106000000007b1d */ /* 0x000fe60000010000 */
[----:B------:R-:W-:-:S13]  /*27390*/  ISETP.NE.AND P0, PT, R0, RZ, PT ;  /* 0x000000ff0000720c */ /* 0x000fda0003f05270 */
[----:B------:R-:W-:Y:S01]  /*273a0*/  @!P0 MOV R0, 0x400 ;  /* 0x0000040000008802 */ /* 0x000fe20000000f00 */
[----:B---3--:R-:W1:Y:S03]  /*273b0*/  @!P0 S2R R2, SR_CgaCtaId ;  /* 0x0000000000028919 */ /* 0x008e660000008800 */
[----:B-1----:R-:W-:Y:S01]  /*273c0*/  @!P0 LEA R23, R2, R0, 0x18 ;  /* 0x0000000002178211 */ /* 0x002fe200078ec0ff */
[----:B------:R2:W-:Y:S04]  /*273d0*/  @!P0 STL [R1], R2 ;  /* 0x0000000201008387 */ /* 0x0005e80000100800 */
[----:B------:R2:W-:Y:S01]  /*273e0*/  @!P0 STS.128 [R23+0x284d0], R16 ;  /* 0x0284d01017008388 */ /* 0x0005e20000000c00 */
[----:B------:R-:W-:Y:S06]  /*273f0*/  BAR.ARV 0x5, 0x180 ;  /* 0x0146000000007b1d */ /* 0x000fec0000002000 */
.L_x_2087:
[----:B------:R-:W-:Y:S02]  /*27400*/  ULDC UR4, c[0x0][0xc3c] ;  /* 0x00030f0000047ab9 */ /* 0x000fe40000000800 */
[----:B-1----:R-:W-:-:S13]  /*27410*/  ISETP.GE.AND P0, PT, R19, UR4, PT ;  /* 0x0000000413007c0c */ /* 0x002fda000bf06270 */
[----:B------:R-:W-:Y:S05]  /*27420*/  @!P0 BRA `(.L_x_2099) ;  /* 0xffffff9400fc8947 */ /* 0x000fea000383ffff */
[----:B------:R-:W-:Y:S05]  /*27430*/  BSYNC B7 ;  /* 0x0000000000077941 */ /* 0x000fea0003800000 */
.L_x_1969:
[----:B0-2---:R-:W2:Y:S01]  /*27440*/  LDL.LU R0, [R1+0x30] ;  /* 0x0000300001007983 */ /* 0x005ea20000300800 */
[----:B------:R-:W-:Y:S01]  /*27450*/  BSSY B0, `(.L_x_2100) ;  /* 0x000000b000007945 */ /* 0x000fe20003800000 */
[----:B------:R-:W0:Y:S01]  /*27460*/  S2R R5, SR_CgaCtaId ;  /* 0x0000000000057919 */ /* 0x000e220000008800 */
        /* <DEDUP_REMOVED lines=9> */
.L_x_2375:
[----:B------:R-:W-:Y:S05]  /*27500*/  BSYNC B0 ;  /* 0x0000000000007941 */ /* 0x000fea0003800000 */
.L_x_2100:
[----:B------:R-:W-:-:S03]  /*27510*/  UMOV UR4, 0xffffffff ;  /* 0xffffffff00047882 */ /* 0x000fc60000000000 */
[----:B------:R-:W-:Y:S05]  /*27520*/  BRA.DIV UR4, `(.L_x_2102) ;  /* 0x0000007204d47947 */ /* 0x000fea000b800000 */
[----:B0-----:R-:W0:Y:S02]  /*27530*/  S2R R0, SR_TID.X ;  /* 0x0000000000007919 */ /* 0x001e240000002100 */
[----:B0-----:R-:W-:-:S04]  /*27540*/  SHF.R.U32.HI R0, RZ, 0x5, R0 ;  /* 0x00000005ff007819 */ /* 0x001fc80000011600 */
[----:B------:R-:W-:-:S05]  /*27550*/  LOP3.LUT R0, R0, 0x3, RZ, 0xc0, !PT ;  /* 0x0000000300007812 */ /* 0x000fca00078ec0ff */
[----:B------:R0:W1:Y:S02]  /*27560*/  SHFL.IDX PT, R14, R0, RZ, 0x1f ;  /* 0x00001fff000e7589 */ /* 0x00006400000e0000 */
.L_x_2378:
[----:B-1----:R-:W-:-:S13]  /*27570*/  ISETP.NE.AND P0, PT, R14, RZ, PT ;  /* 0x000000ff0e00720c */ /* 0x002fda0003f05270 */
[----:B------:R-:W-:Y:S05]  /*27580*/  @P0 BRA `(.L_x_1720) ;  /* 0x0000000000b00947 */ /* 0x000fea0003800000 */
[----:B------:R-:W-:-:S03]  /*27590*/  UMOV UR4, 0xffffffff ;  /* 0xffffffff00047882 */ /* 0x000fc60000000000 */
[----:B------:R-:W-:Y:S05]  /*275a0*/  BRA.DIV UR4, `(.L_x_2103) ;  /* 0x0000007204e87947 */ /* 0x000fea000b800000 */
[----:B------:R-:W-:-:S13]  /*275b0*/  ELECT P6, URZ, PT ;  /* 0x00000000003f782f */ /* 0x000fda00038c0000 */
.L_x_2381:
[----:B------:R-:W-:Y:S05]  /*275c0*/  @!P6 BRA `(.L_x_1720) ;  /* 0x0000000000a0e947 */ /* 0x000fea0003800000 */
[----:B0-----:R-:W2:Y:S02]  /*275d0*/  LDL R0, [R1+0x34] ;  /* 0x0000340001007983 */ /* 0x001ea40000100800 */
[----:B--2---:R-:W-:-:S13]  /*275e0*/  R2UR UR4, R0 ;  /* 0x00000000000472ca */ /* 0x004fda00000e0000 */
[----:B------:R-:W-:-:S06]  /*275f0*/  ULOP3.LUT UR4, UR4, 0x2, URZ, 0xfc, !UPT ;  /* 0x0000000204047892 */ /* 0x000fcc000f8efc3f */
[----:B------:R-:W-:-:S05]  /*27600*/  IMAD.U32 R0, RZ, RZ, UR4 ;  /* 0x00000004ff007e24 */ /* 0x000fca000f8e00ff */
[----:B------:R-:W-:-:S13]  /*27610*/  ISETP.NE.AND P0, PT, R0, 0x3, PT ;  /* 0x000000030000780c */ /* 0x000fda0003f05270 */
[----:B------:R-:W-:Y:S05]  /*27620*/  @!P0 BRA `(.L_x_2104) ;  /* 0x0000000000048947 */ /* 0x000fea0003800000 */
[----:B------:R-:W-:Y:S01]  /*27630*/  BPT.TRAP 0x1 ;  /* 0x000000040000795c */ /* 0x000fe20000300000 */
.L_x_2104:
[C---:B------:R-:W-:Y:S01]  /*27640*/  IMAD R5, R25.reuse, 0x8, R4 ;  /* 0x0000000819057824 */ /* 0x040fe200078e0204 */
[----:B------:R-:W-:Y:S01]  /*27650*/  SHF.L.U32 R0, R30, 0x1f, RZ ;  /* 0x0000001f1e007819 */ /* 0x000fe200000006ff */
[----:B------:R-:W-:-:S03]  /*27660*/  VIADD R25, R25, 0x1 ;  /* 0x0000000119197836 */ /* 0x000fc60000000000 */
[----:B------:R-:W0:Y:S02]  /*27670*/  SYNCS.PHASECHK.TRANS64.TRYWAIT P1, [R5+URZ+0x28440], R0 ;  /* 0x02844000050075a7 */ /* 0x000e24000802017f */
[----:B------:R-:W-:-:S04]  /*27680*/  ISETP.NE.AND P2, PT, R25, 0x2, PT ;  /* 0x000000021900780c */ /* 0x000fc80003f45270 */
[----:B------:R-:W-:Y:S01]  /*27690*/  SEL R3, RZ, 0x1, P2 ;  /* 0x00000001ff037807 */ /* 0x000fe20001000000 */
[----:B0-----:R-:W-:Y:S08]  /*276a0*/  @!P1 BRA `(.L_x_2105) ;  /* 0x0000007000c89947 */ /* 0x001ff00003800000 */
.L_x_2382:
[----:B------:R-:W-:Y:S02]  /*276b0*/  SEL R25, R25, RZ, P2 ;  /* 0x000000ff19197207 */ /* 0x000fe40001000000 */
[----:B------:R-:W-:Y:S01]  /*276c0*/  LOP3.LUT R2, R30, R3, RZ, 0x3c, !PT ;  /* 0x000000031e027212 */ /* 0x000fe200078e3cff */
[----:B------:R-:W-:Y:S06]  /*276d0*/  @!P0 BRA `(.L_x_2106) ;  /* 0x0000000000048947 */ /* 0x000fec0003800000 */
[----:B------:R-:W-:Y:S01]  /*276e0*/  BPT.TRAP 0x1 ;  /* 0x000000040000795c */ /* 0x000fe20000300000 */
.L_x_2106:
[----:B------:R-:W-:Y:S01]  /*276f0*/  IMAD R25, R25, 0x8, R4 ;  /* 0x0000000819197824 */ /* 0x000fe200078e0204 */
[----:B------:R-:W-:-:S04]  /*27700*/  SHF.L.U32 R2, R2, 0x1f, RZ ;  /* 0x0000001f02027819 */ /* 0x000fc800000006ff */
[----:B------:R-:W1:Y:S02]  /*27710*/  SYNCS.PHASECHK.TRANS64.TRYWAIT P1, [R25+URZ+0x28440], R2 ;  /* 0x02844002190075a7 */ /* 0x000e64000802017f */
[----:B-1----:R-:W-:Y:S05]  /*27720*/  @!P1 BRA `(.L_x_2107) ;  /* 0x0000007000bc9947 */ /* 0x002fea0003800000 */
.L_x_2383:
[----:B------:R-:W-:Y:S05]  /*27730*/  @!P0 BRA `(.L_x_2108) ;  /* 0x0000000000048947 */ /* 0x000fea0003800000 */
[----:B------:R-:W-:Y:S01]  /*27740*/  BPT.TRAP 0x1 ;  /* 0x000000040000795c */ /* 0x000fe20000300000 */
.L_x_2108:
[----:B------:R-:W2:Y:S02]  /*27750*/  SYNCS.PHASECHK.TRANS64.TRYWAIT P1, [R5+URZ+0x28460], R0 ;  /* 0x02846000050075a7 */ /* 0x000ea4000802017f */
[----:B--2---:R-:W-:Y:S05]  /*27760*/  @!P1 BRA `(.L_x_2109) ;  /* 0x0000007000c09947 */ /* 0x004fea0003800000 */
.L_x_2384:
[----:B------:R-:W-:Y:S05]  /*27770*/  @!P0 BRA `(.L_x_2110) ;  /* 0x0000000000048947 */ /* 0x000fea0003800000 */
[----:B------:R-:W-:Y:S01]  /*27780*/  BPT.TRAP 0x1 ;  /* 0x000000040000795c */ /* 0x000fe20000300000 */
.L_x_2110:
[----:B------:R-:W3:Y:S02]  /*27790*/  SYNCS.PHASECHK.TRANS64.TRYWAIT P1, [R25+URZ+0x28460], R2 ;  /* 0x02846002190075a7 */ /* 0x000ee4000802017f */
[----:B---3--:R-:W-:Y:S05]  /*277a0*/  @!P1 BRA `(.L_x_2111) ;  /* 0x0000007000c49947 */ /* 0x008fea0003800000 */
.L_x_2385:
[----:B------:R-:W-:Y:S05]  /*277b0*/  @!P0 BRA `(.L_x_2112) ;  /* 0x0000000000048947 */ /* 0x000fea0003800000 */
[----:B------:R-:W-:Y:S01]  /*277c0*/  BPT.TRAP 0x1 ;  /* 0x000000040000795c */ /* 0x000fe20000300000 */
.L_x_2112:
[----:B------:R-:W4:Y:S02]  /*277d0*/  SYNCS.PHASECHK.TRANS64.TRYWAIT P1, [R5+URZ+0x28480], R0 ;  /* 0x02848000050075a7 */ /* 0x000f24000802017f */
[----:B----4-:R-:W-:Y:S05]  /*277e0*/  @!P1 BRA `(.L_x_2113) ;  /* 0x0000007000c89947 */ /* 0x010fea0003800000 */
.L_x_2386:
[----:B------:R-:W-:Y:S05]  /*277f0*/  @!P0 BRA `(.L_x_2114) ;  /* 0x0000000000048947 */ /* 0x000fea0003800000 */
[----:B------:R-:W-:Y:S01]  /*27800*/  BPT.TRAP 0x1 ;  /* 0x000000040000795c */ /* 0x000fe20000300000 */
.L_x_2114:
[----:B------:R0:W0:Y:S02]  /*27810*/  SYNCS.PHASECHK.TRANS64.TRYWAIT P0, [R25+URZ+0x28480], R2 ;  /* 0x02848002190075a7 */ /* 0x000024000800017f */
[----:B0-----:R-:W-:Y:S05]  /*27820*/  @!P0 NANOSLEEP.SYNCS 0x989680 ;  /* 0x009896800000895d */ /* 0x001fea0003900000 */
[----:B------:R-:W0:Y:S02]  /*27830*/  @!P0 SYNCS.PHASECHK.TRANS64 P0, [R25+URZ+0x28480], R2 ;  /* 0x02848002190085a7 */ /* 0x000e24000800007f */
[----:B0-----:R-:W-:Y:S05]  /*27840*/  @!P0 BRA `(.L_x_2114) ;  /* 0xfffffffc00f08947 */ /* 0x001fea000383ffff */
.L_x_1720:
[----:B------:R-:W-:Y:S05]  /*27850*/  BSYNC B8 ;  /* 0x0000000000087941 */ /* 0x000fea0003800000 */
.L_x_1717:
[----:B------:R-:W-:Y:S05]  /*27860*/  EXIT ;  /* 0x000000000000794d */ /* 0x000fea0003800000 */
.L_x_1746:
[----:B--2---:R2:W3:Y:S02]  /*27870*/  SYNCS.PHASECHK.TRANS64.TRYWAIT P6, [R72+URZ+0x28490], R81 ;  /* 0x02849051480075a7 */ /* 0x0044e400080c017f */
[----:B---3--:R-:W-:Y:S05]  /*27880*/  @!P6 NANOSLEEP.SYNCS 0x989680 ;  /* 0x009896800000e95d */ /* 0x008fea0003900000 */
[----:B------:R-:W3:Y:S02]  /*27890*/  @!P6 SYNCS.PHASECHK.TRANS64 P6, [R72+URZ+0x28490], R81 ;  /* 0x028490514800e5a7 */ /* 0x000ee400080c007f */
[----:B---3--:R-:W-:Y:S05]  /*278a0*/  @!P6 BRA `(.L_x_1746) ;  /* 0xfffffffc00f0e947 */ /* 0x008fea000383ffff */
[----:B------:R-:W-:Y:S05]  /*278b0*/  BRA `(.L_x_2115) ;  /* 0xfffffdb000e07947 */ /* 0x000fea000383ffff */
.L_x_1747:
[----:B------:R-:W-:Y:S01]  /*278c0*/  BSSY B1, `(.L_x_2116) ;  /* 0x0000008000017945 */ /* 0x000fe20003800000 */
[----:B0-----:R-:W-:Y:S01]  /*278d0*/  MOV R13, R2 ;  /* 0x00000002000d7202 */ /* 0x001fe20000000f00 */
[----:B------:R-:W-:Y:S02]  /*278e0*/  IMAD.MOV.U32 R12, RZ, RZ, RZ ;  /* 0x000000ffff0c7224 */ /* 0x000fe400078e00ff */
[----:B------:R-:W-:Y:S02]  /*278f0*/  IMAD.MOV.U32 R11, RZ, RZ, 0x181f ;  /* 0x0000181fff0b7424 */ /* 0x000fe400078e00ff */
[----:B------:R-:W-:-:S07]  /*27900*/  IMAD.MOV.U32 R15, RZ, RZ, -0x1 ;  /* 0xffffffffff0f7424 */ /* 0x000fce00078e00ff */
[----:B-12---:R-:W-:Y:S05]  /*27910*/  WARPSYNC.COLLECTIVE R15, `(.L_x_2117) ;  /* 0x000000000f087348 */ /* 0x006fea0003c00000 */
[----:B------:R0:W3:Y:S02]  /*27920*/  SHFL.IDX P6, R14, R13, R12, R11 ;  /* 0x0000000c0d0e7389 */ /* 0x0000e400000c000b */
[----:B0123--:R-:W-:Y:S01]  /*27930*/  ENDCOLLECTIVE ;  /* 0x000000000000791b */ /* 0x00ffe20003800000 */
.L_x_2117:
[----:B------:R-:W-:Y:S05]  /*27940*/  BSYNC B1 ;  /* 0x0000000000017941 */ /* 0x000fea0003800000 */
.L_x_2116:
[----:B------:R-:W-:Y:S01]  /*27950*/  IMAD.MOV.U32 R13, RZ, RZ, R0 ;  /* 0x000000ffff0d7224 */ /* 0x000fe200078e0000 */
[----:B------:R-:W-:Y:S01]  /*27960*/  MOV R11, 0x181f ;  /* 0x0000181f000b7802 */ /* 0x000fe20000000f00 */
[----:B------:R-:W-:Y:S02]  /*27970*/  IMAD.MOV.U32 R12, RZ, RZ, RZ ;  /* 0x000000ffff0c7224 */ /* 0x000fe400078e00ff */
[----:B------:R-:W-:Y:S02]  /*27980*/  IMAD.MOV.U32 R15, RZ, RZ, -0x1 ;  /* 0xffffffffff0f7424 */ /* 0x000fe400078e00ff */
[----:B------:R-:W-:-:S07]  /*27990*/  IMAD.MOV.U32 R3, RZ, RZ, R14 ;  /* 0x000000ffff037224 */ /* 0x000fce00078e000e */
[----:B------:R-:W-:Y:S05]  /*279a0*/  WARPSYNC.COLLECTIVE R15, `(.L_x_2118) ;  /* 0x000000000f087348 */ /* 0x000fea0003c00000 */
[----:B------:R0:W1:Y:S02]  /*279b0*/  SHFL.IDX P6, R14, R13, R12, R11 ;  /* 0x0000000c0d0e7389 */ /* 0x00006400000c000b */
[----:B01----:R-:W-:Y:S01]  /*279c0*/  ENDCOLLECTIVE ;  /* 0x000000000000791b */ /* 0x003fe20003800000 */
.L_x_2118:
[----:B------:R-:W-:Y:S05]  /*279d0*/  BRA `(.L_x_2119) ;  /* 0xfffffdb000ac7947 */ /* 0x000fea000383ffff */
.L_x_1756:
[----:B------:R-:W-:Y:S01]  /*279e0*/  BSSY B1, `(.L_x_2120) ;  /* 0x0000008000017945 */ /* 0x000fe20003800000 */
[----:B0-----:R-:W-:Y:S02]  /*279f0*/  IMAD.MOV.U32 R13, RZ, RZ, R2 ;  /* 0x000000ffff0d7224 */ /* 0x001fe400078e0002 */
[----:B------:R-:W-:Y:S02]  /*27a00*/  IMAD.MOV.U32 R12, RZ, RZ, 0x1 ;  /* 0x00000001ff0c7424 */ /* 0x000fe400078e00ff */
[----:B------:R-:W-:Y:S02]  /*27a10*/  IMAD.MOV.U32 R11, RZ, RZ, 0x181f ;  /* 0x0000181fff0b7424 */ /* 0x000fe400078e00ff */
[----:B------:R-:W-:-:S07]  /*27a20*/  IMAD.MOV.U32 R15, RZ, RZ, -0x1 ;  /* 0xffffffffff0f7424 */ /* 0x000fce00078e00ff */
[----:B-1234-:R-:W-:Y:S05]  /*27a30*/  WARPSYNC.COLLECTIVE R15, `(.L_x_2121) ;  /* 0x000000000f087348 */ /* 0x01efea0003c00000 */
[----:B------:R0:W0:Y:S02]  /*27a40*/  SHFL.IDX P6, R14, R13, R12, R11 ;  /* 0x0000000c0d0e7389 */ /* 0x00002400000c000b */
[----:B01234-:R-:W-:Y:S01]  /*27a50*/  ENDCOLLECTIVE ;  /* 0x000000000000791b */ /* 0x01ffe20003800000 */
.L_x_2121:
[----:B------:R-:W-:Y:S05]  /*27a60*/  BSYNC B1 ;  /* 0x0000000000017941 */ /* 0x000fea0003800000 */
.L_x_2120:
[----:B------:R-:W-:Y:S01]  /*27a70*/  MOV R13, R0 ;  /* 0x00000000000d7202 */ /* 0x000fe20000000f00 */
[----:B------:R-:W-:Y:S02]  /*27a80*/  IMAD.MOV.U32 R12, RZ, RZ, 0x1 ;  /* 0x00000001ff0c7424 */ /* 0x000fe400078e00ff */
[----:B------:R-:W-:Y:S02]  /*27a90*/  IMAD.MOV.U32 R11, RZ, RZ, 0x181f ;  /* 0x0000181fff0b7424 */ /* 0x000fe400078e00ff */
[----:B------:R-:W-:Y:S02]  /*27aa0*/  IMAD.MOV.U32 R15, RZ, RZ, -0x1 ;  /* 0xffffffffff0f7424 */ /* 0x000fe400078e00ff */
[----:B------:R-:W-:-:S07]  /*27ab0*/  IMAD.MOV.U32 R3, RZ, RZ, R14 ;  /* 0x000000ffff037224 */ /* 0x000fce00078e000e */
[----:B------:R-:W-:Y:S05]  /*27ac0*/  WARPSYNC.COLLECTIVE R15, `(.L_x_2122) ;  /* 0x000000000f087348 */ /* 0x000fea0003c00000 */
[----:B------:R0:W1:Y:S02]  /*27ad0*/  SHFL.IDX P6, R14, R13, R12, R11 ;  /* 0x0000000c0d0e7389 */ /* 0x00006400000c000b */
[----:B01----:R-:W-:Y:S01]  /*27ae0*/  ENDCOLLECTIVE ;  /* 0x000000000000791b */ /* 0x003fe20003800000 */
.L_x_2122:
[----:B------:R-:W-:Y:S05]  /*27af0*/  BRA `(.L_x_2123) ;  /* 0xfffffdc000347947 */ /* 0x000fea000383ffff */
.L_x_1766:
[----:B-1----:R1:W2:Y:S02]  /*27b00*/  SYNCS.PHASECHK.TRANS64.TRYWAIT P4, [R72+URZ+0x28490], R81 ;  /* 0x02849051480075a7 */ /* 0x0022a4000808017f */
[----:B--2---:R-:W-:Y:S05]  /*27b10*/  @!P4 NANOSLEEP.SYNCS 0x989680 ;  /* 0x009896800000c95d */ /* 0x004fea0003900000 */
[----:B------:R-:W2:Y:S02]  /*27b20*/  @!P4 SYNCS.PHASECHK.TRANS64 P4, [R72+URZ+0x28490], R81 ;  /* 0x028490514800c5a7 */ /* 0x000ea4000808007f */
[----:B--2---:R-:W-:Y:S05]  /*27b30*/  @!P4 BRA `(.L_x_1766) ;  /* 0xfffffffc00f0c947 */ /* 0x004fea000383ffff */
[----:B------:R-:W-:Y:S05]  /*27b40*/  BRA `(.L_x_2124) ;  /* 0xfffffdd000907947 */ /* 0x000fea000383ffff */
.L_x_1767:
[----:B------:R-:W-:Y:S01]  /*27b50*/  BSSY B1, `(.L_x_2125) ;  /* 0x0000008000017945 */ /* 0x000fe20003800000 */
[----:B------:R-:W-:Y:S01]  /*27b60*/  IMAD.MOV.U32 R13, RZ, RZ, R2 ;  /* 0x000000ffff0d7224 */ /* 0x000fe200078e0002 */
[----:B------:R-:W-:Y:S01]  /*27b70*/  MOV R15, 0xffffffff ;  /* 0xffffffff000f7802 */ /* 0x000fe20000000f00 */
[----:B------:R-:W-:Y:S02]  /*27b80*/  IMAD.MOV.U32 R12, RZ, RZ, RZ ;  /* 0x000000ffff0c7224 */ /* 0x000fe400078e00ff */
[----:B------:R-:W-:-:S07]  /*27b90*/  IMAD.MOV.U32 R11, RZ, RZ, 0x181f ;  /* 0x0000181fff0b7424 */ /* 0x000fce00078e00ff */
[----:B-1----:R-:W-:Y:S05]  /*27ba0*/  WARPSYNC.COLLECTIVE R15, `(.L_x_2126) ;  /* 0x000000000f087348 */ /* 0x002fea0003c00000 */
[----:B------:R0:W2:Y:S02]  /*27bb0*/  SHFL.IDX P6, R14, R13, R12, R11 ;  /* 0x0000000c0d0e7389 */ /* 0x0000a400000c000b */
[----:B012---:R-:W-:Y:S01]  /*27bc0*/  ENDCOLLECTIVE ;  /* 0x000000000000791b */ /* 0x007fe20003800000 */
.L_x_2126:
[----:B------:R-:W-:Y:S05]  /*27bd0*/  BSYNC B1 ;  /* 0x0000000000017941 */ /* 0x000fea0003800000 */
.L_x_2125:
        /* <DEDUP_REMOVED lines=8> */
.L_x_2127:
[----:B------:R-:W-:Y:S01]  /*27c60*/  IMAD.MOV.U32 R38, RZ, RZ, R14 ;  /* 0x000000ffff267224 */ /* 0x000fe200078e000e */
[----:B------:R-:W-:Y:S06]  /*27c70*/  BRA `(.L_x_2128) ;  /* 0xfffffdd0005c7947 */ /* 0x000fec000383ffff */
.L_x_1772:
[----:B------:R-:W-:Y:S01]  /*27c80*/  BSSY B1, `(.L_x_2129) ;  /* 0x0000008000017945 */ /* 0x000fe20003800000 */
[----:B----4-:R-:W-:Y:S01]  /*27c90*/  MOV R13, R2 ;  /* 0x00000002000d7202 */ /* 0x010fe20000000f00 */
[----:B------:R-:W-:Y:S02]  /*27ca0*/  IMAD.MOV.U32 R12, RZ, RZ, 0x1 ;  /* 0x00000001ff0c7424 */ /* 0x000fe400078e00ff */
[----:B------:R-:W-:Y:S02]  /*27cb0*/  IMAD.MOV.U32 R11, RZ, RZ, 0x181f ;  /* 0x0000181fff0b7424 */ /* 0x000fe400078e00ff */
[----:B------:R-:W-:-:S07]  /*27cc0*/  IMAD.MOV.U32 R15, RZ, RZ, -0x1 ;  /* 0xffffffffff0f7424 */ /* 0x000fce00078e00ff */
[----:B0123--:R-:W-:Y:S05]  /*27cd0*/  WARPSYNC.COLLECTIVE R15, `(.L_x_2130) ;  /* 0x000000000f087348 */ /* 0x00ffea0003c00000 */
[----:B------:R4:W0:Y:S02]  /*27ce0*/  SHFL.IDX P6, R14, R13, R12, R11 ;  /* 0x0000000c0d0e7389 */ /* 0x00082400000c000b */
[----:B01234-:R-:W-:Y:S01]  /*27cf0*/  ENDCOLLECTIVE ;  /* 0x000000000000791b */ /* 0x01ffe20003800000 */
.L_x_2130:
[----:B------:R-:W-:Y:S05]  /*27d00*/  BSYNC B1 ;  /* 0x0000000000017941 */ /* 0x000fea0003800000 */
.L_x_2129:
        /* <DEDUP_REMOVED lines=8> */
.L_x_2131:
[----:B------:R-:W-:Y:S05]  /*27d90*/  BRA `(.L_x_2132) ;  /* 0xfffffde000007947 */ /* 0x000fea000383ffff */
.L_x_1777:
[----:B0-----:R0:W1:Y:S02]  /*27da0*/  SYNCS.PHASECHK.TRANS64.TRYWAIT P3, [R72+URZ+0x28490], R81 ;  /* 0x02849051480075a7 */ /* 0x001064000806017f */
[----:B-1----:R-:W-:Y:S05]  /*27db0*/  @!P3 NANOSLEEP.SYNCS 0x989680 ;  /* 0x009896800000b95d */ /* 0x002fea0003900000 */
[----:B------:R-:W1:Y:S02]  /*27dc0*/  @!P3 SYNCS.PHASECHK.TRANS64 P3, [R72+URZ+0x28490], R81 ;  /* 0x028490514800b5a7 */ /* 0x000e64000806007f */
[----:B-1----:R-:W-:Y:S05]  /*27dd0*/  @!P3 BRA `(.L_x_1777) ;  /* 0xfffffffc00f0b947 */ /* 0x002fea000383ffff */
[----:B------:R-:W-:Y:S05]  /*27de0*/  BRA `(.L_x_2133) ;  /* 0xfffffdf000047947 */ /* 0x000fea000383ffff */
.L_x_1778:
        /* <DEDUP_REMOVED lines=8> */
.L_x_2135:
[----:B------:R-:W-:Y:S05]  /*27e70*/  BSYNC B1 ;  /* 0x0000000000017941 */ /* 0x000fea0003800000 */
.L_x_2134:
[----:B------:R-:W-:Y:S01]  /*27e80*/  MOV R13, R0 ;  /* 0x00000000000d7202 */ /* 0x000fe20000000f00 */
[----:B------:R-:W-:Y:S02]  /*27e90*/  IMAD.MOV.U32 R12, RZ, RZ, RZ ;  /* 0x000000ffff0c7224 */ /* 0x000fe400078e00ff */
[----:B------:R-:W-:Y:S02]  /*27ea0*/  IMAD.MOV.U32 R11, RZ, RZ, 0x181f ;  /* 0x0000181fff0b7424 */ /* 0x000fe400078e00ff */
[----:B------:R-:W-:Y:S02]  /*27eb0*/  IMAD.MOV.U32 R15, RZ, RZ, -0x1 ;  /* 0xffffffffff0f7424 */ /* 0x000fe400078e00ff */
[----:B------:R-:W-:-:S07]  /*27ec0*/  IMAD.MOV.U32 R3, RZ, RZ, R14 ;  /* 0x000000ffff037224 */ /* 0x000fce00078e000e */
[----:B------:R-:W-:Y:S05]  /*27ed0*/  WARPSYNC.COLLECTIVE R15, `(.L_x_2136) ;  /* 0x000000000f087348 */ /* 0x000fea0003c00000 */
[----:B------:R0:W1:Y:S02]  /*27ee0*/  SHFL.IDX P6, R14, R13, R12, R11 ;  /* 0x0000000c0d0e7389 */ /* 0x00006400000c000b */
[----:B01----:R-:W-:Y:S01]  /*27ef0*/  ENDCOLLECTIVE ;  /* 0x000000000000791b */ /* 0x003fe20003800000 */
.L_x_2136:
[----:B------:R-:W-:Y:S05]  /*27f00*/  BRA `(.L_x_2137) ;  /* 0xfffffdf000287947 */ /* 0x000fea000383ffff */
.L_x_1781:
[----:B------:R-:W-:Y:S01]  /*27f10*/  BSSY B1, `(.L_x_2138) ;  /* 0x0000008000017945 */ /* 0x000fe20003800000 */
[----:B------:R-:W-:Y:S01]  /*27f20*/  IMAD.MOV.U32 R13, RZ, RZ, R2 ;  /* 0x000000ffff0d7224 */ /* 0x000fe200078e0002 */
[----:B----4-:R-:W-:Y:S01]  /*27f30*/  MOV R15, 0xffffffff ;  /* 0xffffffff000f7802 */ /* 0x010fe20000000f00 */
[----:B------:R-:W-:Y:S02]  /*27f40*/  IMAD.MOV.U32 R12, RZ, RZ, 0x1 ;  /* 0x00000001ff0c7424 */ /* 0x000fe400078e00ff */
[----:B------:R-:W-:-:S07]  /*27f50*/  IMAD.MOV.U32 R11, RZ, RZ, 0x181f ;  /* 0x0000181fff0b7424 */ /* 0x000fce00078e00ff */
[----:B0123--:R-:W-:Y:S05]  /*27f60*/  WARPSYNC.COLLECTIVE R15, `(.L_x_2139) ;  /* 0x000000000f087348 */ /* 0x00ffea0003c00000 */
[----:B---3--:R3:W4:Y:S02]  /*27f70*/  SHFL.IDX P6, R14, R13, R12, R11 ;  /* 0x0000000c0d0e7389 */ /* 0x00872400000c000b */
[----:B01234-:R-:W-:Y:S01]  /*27f80*/  ENDCOLLECTIVE ;  /* 0x000000000000791b */ /* 0x01ffe20003800000 */
.L_x_2139:
[----:B------:R-:W-:Y:S05]  /*27f90*/  BSYNC B1 ;  /* 0x0000000000017941 */ /* 0x000fea0003800000 */
.L_x_2138:
[----:B------:R-:W-:Y:S02]  /*27fa0*/  IMAD.MOV.U32 R13, RZ, RZ, R0 ;  /* 0x000000ffff0d7224 */ /* 0x000fe400078e0000 */
[----:B------:R-:W-:Y:S02]  /*27fb0*/  IMAD.MOV.U32 R12, RZ, RZ, 0x1 ;  /* 0x00000001ff0c7424 */ /* 0x000fe400078e00ff */
[----:B------:R-:W-:Y:S02]  /*27fc0*/  IMAD.MOV.U32 R11, RZ, RZ, 0x181f ;  /* 0x0000181fff0b7424 */ /* 0x000fe400078e00ff */
[----:B------:R-:W-:Y:S02]  /*27fd0*/  IMAD.MOV.U32 R15, RZ, RZ, -0x1 ;  /* 0xffffffffff0f7424 */ /* 0x000fe400078e00ff */
[----:B------:R-:W-:-:S07]  /*27fe0*/  IMAD.MOV.U32 R3, RZ, RZ, R14 ;  /* 0x000000ffff037224 */ /* 0x000fce00078e000e */
[----:B------:R-:W-:Y:S05]  /*27ff0*/  WARPSYNC.COLLECTIVE R15, `(.L_x_2140) ;  /* 0x000000000f087348 */ /* 0x000fea0003c00000 */
[----:B------:R0:W1:Y:S02]  /*28000*/  SHFL.IDX P6, R14, R13, R12, R11 ;  /* 0x0000000c0d0e7389 */ /* 0x00006400000c000b */
[----:B01----:R-:W-:Y:S01]  /*28010*/  ENDCOLLECTIVE ;  /* 0x000000000000791b */ /* 0x003fe20003800000 */
.L_x_2140:
[----:B------:R-:W-:Y:S05]  /*28020*/  BRA `(.L_x_2141) ;  /* 0xfffffdf000287947 */ /* 0x000fea000383ffff */
.L_x_1785:
[----:B-1----:R1:W3:Y:S02]  /*28030*/  SYNCS.PHASECHK.TRANS64.TRYWAIT P4, [R72+URZ+0x284b0], R81 ;  /* 0x0284b051480075a7 */ /* 0x0022e4000808017f */
[----:B---3--:R-:W-:Y:S05]  /*28040*/  @!P4 NANOSLEEP.SYNCS 0x989680 ;  /* 0x009896800000c95d */ /* 0x008fea0003900000 */
[----:B------:R-:W3:Y:S02]  /*28050*/  @!P4 SYNCS.PHASECHK.TRANS64 P4, [R72+URZ+0x284b0], R81 ;  /* 0x0284b0514800c5a7 */ /* 0x000ee4000808007f */
[----:B---3--:R-:W-:Y:S05]  /*28060*/  @!P4 BRA `(.L_x_1785) ;  /* 0xfffffffc00f0c947 */ /* 0x008fea000383ffff */
[----:B------:R-:W-:Y:S05]  /*28070*/  BRA `(.L_x_2142) ;  /* 0xfffffdf0009c7947 */ /* 0x000fea000383ffff */
.L_x_1801:
[----:B------:R-:W0:Y:S01]  /*28080*/  S2R R20, SR_TID.X ;  /* 0x0000000000147919 */ /* 0x000e220000002100 */
[----:B------:R-:W-:Y:S01]  /*28090*/  BSSY B0, `(.L_x_2143) ;  /* 0x000000c000007945 */ /* 0x000fe20003800000 */
[----:B------:R-:W-:Y:S02]  /*280a0*/  IMAD.MOV.U32 R12, RZ, RZ, RZ ;  /* 0x000000ffff0c7224 */ /* 0x000fe400078e00ff */
[----:B------:R-:W-:Y:S02]  /*280b0*/  IMAD.MOV.U32 R11, RZ, RZ, 0x1f ;  /* 0x0000001fff0b7424 */ /* 0x000fe400078e00ff */
[----:B------:R-:W-:Y:S02]  /*280c0*/  IMAD.MOV.U32 R15, RZ, RZ, -0x1 ;  /* 0xffffffffff0f7424 */ /* 0x000fe400078e00ff */
[----:B0-----:R-:W-:-:S05]  /*280d0*/  VIADD R21, R20, 0xffffff80 ;  /* 0xffffff8014157836 */ /* 0x001fca0000000000 */
[----:B------:R-:W-:-:S04]  /*280e0*/  SHF.R.S32.HI R20, RZ, 0x1f, R21 ;  /* 0x0000001fff147819 */ /* 0x000fc80000011415 */
[----:B------:R-:W-:-:S04]  /*280f0*/  LEA.HI R20, R20, R21, RZ, 0x7 ;  /* 0x0000001514147211 */ /* 0x000fc800078f38ff */
[----:B------:R-:W-:-:S04]  /*28100*/  SHF.R.S32.HI R20, RZ, 0x7, R20 ;  /* 0x00000007ff147819 */ /* 0x000fc80000011414 */
[----:B------:R-:W-:-:S07]  /*28110*/  MOV R13, R20 ;  /* 0x00000014000d7202 */ /* 0x000fce0000000f00 */
[----:B-----5:R-:W-:Y:S05]  /*28120*/  WARPSYNC.COLLECTIVE R15, `(.L_x_2144) ;  /* 0x000000000f087348 */ /* 0x020fea0003c00000 */
[----:B------:R0:W1:Y:S02]  /*28130*/  SHFL.IDX P6, R14, R13, R12, R11 ;  /* 0x0000000c0d0e7389 */ /* 0x00006400000c000b */
[----:B01---5:R-:W-:Y:S01]  /*28140*/  ENDCOLLECTIVE ;  /* 0x000000000000791b */ /* 0x023fe20003800000 */
.L_x_2144:
[----:B------:R-:W-:Y:S05]  /*28150*/  BSYNC B0 ;  /* 0x0000000000007941 */ /* 0x000fea0003800000 */
.L_x_2143:
[----:B------:R-:W-:Y:S05]  /*28160*/  BRA `(.L_x_2145) ;  /* 0xfffffdfc00dc7947 */ /* 0x000fea000383ffff */
.L_x_1811:
[----:B------:R-:W-:Y:S01]  /*28170*/  BSSY B1, `(.L_x_2146) ;  /* 0x0000008000017945 */ /* 0x000fe20003800000 */
[----:B------:R-:W-:Y:S01]  /*28180*/  IMAD.MOV.U32 R13, RZ, RZ, R6 ;  /* 0x000000ffff0d7224 */ /* 0x000fe200078e0006 */
[----:B------:R-:W-:Y:S01]  /*28190*/  MOV R15, 0xffffffff ;  /* 0xffffffff000f7802 */ /* 0x000fe20000000f00 */
[----:B------:R-:W-:Y:S02]  /*281a0*/  IMAD.MOV.U32 R12, RZ, RZ, RZ ;  /* 0x000000ffff0c7224 */ /* 0x000fe400078e00ff */
[----:B------:R-:W-:-:S07]  /*281b0*/  IMAD.MOV.U32 R11, RZ, RZ, 0x181f ;  /* 0x0000181fff0b7424 */ /* 0x000fce00078e00ff */
[----:B------:R-:W-:Y:S05]  /*281c0*/  WARPSYNC.COLLECTIVE R15, `(.L_x_2147) ;  /* 0x000000000f087348 */ /* 0x000fea0003c00000 */
[----:B------:R0:W1:Y:S02]  /*281d0*/  SHFL.IDX P6, R14, R13, R12, R11 ;  /* 0x0000000c0d0e7389 */ /* 0x00006400000c000b */
[----:B01----:R-:W-:Y:S01]  /*281e0*/  ENDCOLLECTIVE ;  /* 0x000000000000791b */ /* 0x003fe20003800000 */
.L_x_2147:
[----:B------:R-:W-:Y:S05]  /*281f0*/  BSYNC B1 ;  /* 0x0000000000017941 */ /* 0x000fea0003800000 */
.L_x_2146:
        /* <DEDUP_REMOVED lines=8> */
.L_x_2148:
[----:B------:R-:W-:Y:S01]  /*28280*/  MOV R13, R8 ;  /* 0x00000008000d7202 */ /* 0x000fe20000000f00 */
[----:B------:R-:W-:-:S07]  /*28290*/  IMAD.MOV.U32 R3, RZ, RZ, R14 ;  /* 0x000000ffff037224 */ /* 0x000fce00078e000e */
[----:B------:R-:W-:Y:S05]  /*282a0*/  WARPSYNC.COLLECTIVE R15, `(.L_x_2149) ;  /* 0x000000000f087348 */ /* 0x000fea0003c00000 */
[----:B------:R0:W1:Y:S02]  /*282b0*/  SHFL.IDX P6, R14, R13, R12, R11 ;  /* 0x0000000c0d0e7389 */ /* 0x00006400000c000b */
[----:B01----:R-:W-:Y:S01]  /*282c0*/  ENDCOLLECTIVE ;  /* 0x000000000000791b */ /* 0x003fe20003800000 */
.L_x_2149:
[----:B------:R-:W-:Y:S02]  /*282d0*/  IMAD.MOV.U32 R13, RZ, RZ, R7 ;  /* 0x000000ffff0d7224 */ /* 0x000fe400078e0007 */
[----:B------:R-:W-:-:S07]  /*282e0*/  IMAD.MOV.U32 R4, RZ, RZ, R14 ;  /* 0x000000ffff047224 */ /* 0x000fce00078e000e */
[----:B------:R-:W-:Y:S05]  /*282f0*/  WARPSYNC.COLLECTIVE R15, `(.L_x_2150) ;  /* 0x000000000f087348 */ /* 0x000fea0003c00000 */
[----:B------:R0:W1:Y:S02]  /*28300*/  SHFL.IDX P6, R14, R13, R12, R11 ;  /* 0x0000000c0d0e7389 */ /* 0x00006400000c000b */
[----:B01----:R-:W-:Y:S01]  /*28310*/  ENDCOLLECTIVE ;  /* 0x000000000000791b */ /* 0x003fe20003800000 */
.L_x_2150:
[----:B------:R-:W-:Y:S05]  /*28320*/  BRA `(.L_x_2151) ;  /* 0xfffffe0400d87947 */ /* 0x000fea000383ffff */
.L_x_1814:
[----:B------:R-:W-:Y:S01]  /*28330*/  BSSY B1, `(.L_x_2152) ;  /* 0x0000008000017945 */ /* 0x000fe20003800000 */
[----:B-1----:R-:W-:Y:S02]  /*28340*/  IMAD.MOV.U32 R13, RZ, RZ, R6 ;  /* 0x000000ffff0d7224 */ /* 0x002fe400078e0006 */
[----:B------:R-:W-:Y:S02]  /*28350*/  IMAD.MOV.U32 R12, RZ, RZ, 0x1 ;  /* 0x00000001ff0c7424 */ /* 0x000fe400078e00ff */
[----:B------:R-:W-:Y:S02]  /*28360*/  IMAD.MOV.U32 R11, RZ, RZ, 0x181f ;  /* 0x0000181fff0b7424 */ /* 0x000fe400078e00ff */
[----:B------:R-:W-:-:S07]  /*28370*/  IMAD.MOV.U32 R15, RZ, RZ, -0x1 ;  /* 0xffffffffff0f7424 */ /* 0x000fce00078e00ff */
[----:B0-2345:R-:W-:Y:S05]  /*28380*/  WARPSYNC.COLLECTIVE R15, `(.L_x_2153) ;  /* 0x000000000f087348 */ /* 0x03dfea0003c00000 */
[----:B----4-:R1:W4:Y:S02]  /*28390*/  SHFL.IDX P6, R14, R13, R12, R11 ;  /* 0x0000000c0d0e7389 */ /* 0x01032400000c000b */
[----:B012345:R-:W-:Y:S01]  /*283a0*/  ENDCOLLECTIVE ;  /* 0x000000000000791b */ /* 0x03ffe20003800000 */
.L_x_2153:
[----:B------:R-:W-:Y:S05]  /*283b0*/  BSYNC B1 ;  /* 0x0000000000017941 */ /* 0x000fea0003800000 */
.L_x_2152:
[----:B------:R-:W-:Y:S01]  /*283c0*/  IMAD.MOV.U32 R13, RZ, RZ, R5 ;  /* 0x000000ffff0d7224 */ /* 0x000fe200078e0005 */
[----:B------:R-:W-:Y:S01]  /*283d0*/  MOV R0, R14 ;  /* 0x0000000e00007202 */ /* 0x000fe20000000f00 */
[----:B------:R-:W-:Y:S02]  /*283e0*/  IMAD.MOV.U32 R12, RZ, RZ, 0x1 ;  /* 0x00000001ff0c7424 */ /* 0x000fe400078e00ff */
[----:B------:R-:W-:Y:S02]  /*283f0*/  IMAD.MOV.U32 R11, RZ, RZ, 0x181f ;  /* 0x0000181fff0b7424 */ /* 0x000fe400078e00ff */
[----:B------:R-:W-:-:S07]  /*28400*/  IMAD.MOV.U32 R15, RZ, RZ, -0x1 ;  /* 0xffffffffff0f7424 */ /* 0x000fce00078e00ff */
[----:B------:R-:W-:Y:S05]  /*28410*/  WARPSYNC.COLLECTIVE R15, `(.L_x_2154) ;  /* 0x000000000f087348 */ /* 0x000fea0003c00000 */
[----:B------:R0:W1:Y:S02]  /*28420*/  SHFL.IDX P6, R14, R13, R12, R11 ;  /* 0x0000000c0d0e7389 */ /* 0x00006400000c000b */
[----:B01----:R-:W-:Y:S01]  /*28430*/  ENDCOLLECTIVE ;  /* 0x000000000000791b */ /* 0x003fe20003800000 */
.L_x_2154:
[----:B------:R-:W-:Y:S02]  /*28440*/  IMAD.MOV.U32 R13, RZ, RZ, R8 ;  /* 0x000000ffff0d7224 */ /* 0x000fe400078e0008 */
[----:B------:R-:W-:-:S07]  /*28450*/  IMAD.MOV.U32 R3, RZ, RZ, R14 ;  /* 0x000000ffff037224 */ /* 0x000fce00078e000e */
[----:B------:R-:W-:Y:S05]  /*28460*/  WARPSYNC.COLLECTIVE R15, `(.L_x_2155) ;  /* 0x000000000f087348 */ /* 0x000fea0003c00000 */
[----:B------:R0:W1:Y:S02]  /*28470*/  SHFL.IDX P6, R14, R13, R12, R11 ;  /* 0x0000000c0d0e7389 */ /* 0x00006400000c000b */
[----:B01----:R-:W-:Y:S01]  /*28480*/  ENDCOLLECTIVE ;  /* 0x000000000000791b */ /* 0x003fe20003800000 */
.L_x_2155:
[----:B------:R-:W-:Y:S01]  /*28490*/  IMAD.MOV.U32 R13, RZ, RZ, R7 ;  /* 0x000000ffff0d7224 */ /* 0x000fe200078e0007 */
[----:B------:R-:W-:-:S07]  /*284a0*/  MOV R4, R14 ;  /* 0x0000000e00047202 */ /* 0x000fce0000000f00 */
[----:B------:R-:W-:Y:S05]  /*284b0*/  WARPSYNC.COLLECTIVE R15, `(.L_x_2156) ;  /* 0x000000000f087348 */ /* 0x000fea0003c00000 */
[----:B------:R0:W1:Y:S02]  /*284c0*/  SHFL.IDX P6, R14, R13, R12, R11 ;  /* 0x0000000c0d0e7389 */ /* 0x00006400000c000b */
[----:B01----:R-:W-:Y:S01]  /*284d0*/  ENDCOLLECTIVE ;  /* 0x000000000000791b */ /* 0x003fe20003800000 */
.L_x_2156:
[----:B------:R-:W-:Y:S05]  /*284e0*/  BRA `(.L_x_2157) ;  /* 0xfffffe0400f47947 */ /* 0x000fea000383ffff */
.L_x_1817:
[----:B------:R-:W-:Y:S01]  /*284f0*/  BSSY B1, `(.L_x_2158) ;  /* 0x0000008000017945 */ /* 0x000fe20003800000 */
[----:B0-----:R-:W-:Y:S02]  /*28500*/  IMAD.MOV.U32 R13, RZ, RZ, R6 ;  /* 0x000000ffff0d7224 */ /* 0x001fe400078e0006 */
[----:B------:R-:W-:Y:S02]  /*28510*/  IMAD.MOV.U32 R12, RZ, RZ, 0x2 ;  /* 0x00000002ff0c7424 */ /* 0x000fe400078e00ff */
[----:B------:R-:W-:Y:S02]  /*28520*/  IMAD.MOV.U32 R11, RZ, RZ, 0x181f ;  /* 0x0000181fff0b7424 */ /* 0x000fe400078e00ff */
[----:B------:R-:W-:-:S07]  /*28530*/  IMAD.MOV.U32 R15, RZ, RZ, -0x1 ;  /* 0xffffffffff0f7424 */ /* 0x000fce00078e00ff */
[----:B-12345:R-:W-:Y:S05]  /*28540*/  WARPSYNC.COLLECTIVE R15, `(.L_x_2159) ;  /* 0x000000000f087348 */ /* 0x03efea0003c00000 */
[----:B----4-:R0:W4:Y:S02]  /*28550*/  SHFL.IDX P6, R14, R13, R12, R11 ;  /* 0x0000000c0d0e7389 */ /* 0x01012400000c000b */
[----:B012345:R-:W-:Y:S01]  /*28560*/  ENDCOLLECTIVE ;  /* 0x000000000000791b */ /* 0x03ffe20003800000 */
.L_x_2159:
[----:B------:R-:W-:Y:S05]  /*28570*/  BSYNC B1 ;  /* 0x0000000000017941 */ /* 0x000fea0003800000 */
.L_x_2158:
        /* <DEDUP_REMOVED lines=8> */
.L_x_2160:
[----:B------:R-:W-:Y:S02]  /*28600*/  IMAD.MOV.U32 R13, RZ, RZ, R8 ;  /* 0x000000ffff0d7224 */ /* 0x000fe400078e0008 */
[----:B------:R-:W-:-:S07]  /*28610*/  IMAD.MOV.U32 R3, RZ, RZ, R14 ;  /* 0x000000ffff037224 */ /* 0x000fce00078e000e */
[----:B------:R-:W-:Y:S05]  /*28620*/  WARPSYNC.COLLECTIVE R15, `(.L_x_2161) ;  /* 0x000000000f087348 */ /* 0x000fea0003c00000 */
[----:B------:R0:W1:Y:S02]  /*28630*/  SHFL.IDX P6, R14, R13, R12, R11 ;  /* 0x0000000c0d0e7389 */ /* 0x00006400000c000b */
[----:B01----:R-:W-:Y:S01]  /*28640*/  ENDCOLLECTIVE ;  /* 0x000000000000791b */ /* 0x003fe20003800000 */
.L_x_2161:
[----:B------:R-:W-:Y:S01]  /*28650*/  MOV R13, R7 ;  /* 0x00000007000d7202 */ /* 0x000fe20000000f00 */
[----:B------:R-:W-:-:S07]  /*28660*/  IMAD.MOV.U32 R4, RZ, RZ, R14 ;  /* 0x000000ffff047224 */ /* 0x000fce00078e000e */
[----:B------:R-:W-:Y:S05]  /*28670*/  WARPSYNC.COLLECTIVE R15, `(.L_x_2162) ;  /* 0x000000000f087348 */ /* 0x000fea0003c00000 */
[----:B------:R0:W1:Y:S02]  /*28680*/  SHFL.IDX P6, R14, R13, R12, R11 ;  /* 0x0000000c0d0e7389 */ /* 0x00006400000c000b */
[----:B01----:R-:W-:Y:S01]  /*28690*/  ENDCOLLECTIVE ;  /* 0x000000000000791b */ /* 0x003fe20003800000 */
.L_x_2162:
[----:B------:R-:W-:Y:S05]  /*286a0*/  BRA `(.L_x_2163) ;  /* 0xfffffe0800087947 */ /* 0x000fea000383ffff */
.L_x_1820:
[----:B------:R-:W-:Y:S01]  /*286b0*/  BSSY B1, `(.L_x_2164) ;  /* 0x0000008000017945 */ /* 0x000fe20003800000 */
[----:B------:R-:W-:Y:S02]  /*286c0*/  IMAD.MOV.U32 R13, RZ, RZ, R6 ;  /* 0x000000ffff0d7224 */ /* 0x000fe400078e0006 */
[----:B------:R-:W-:Y:S02]  /*286d0*/  IMAD.MOV.U32 R12, RZ, RZ, 0x3 ;  /* 0x00000003ff0c7424 */ /* 0x000fe400078e00ff */
[----:B------:R-:W-:Y:S02]  /*286e0*/  IMAD.MOV.U32 R11, RZ, RZ, 0x181f ;  /* 0x0000181fff0b7424 */ /* 0x000fe400078e00ff */
[----:B------:R-:W-:-:S07]  /*286f0*/  IMAD.MOV.U32 R15, RZ, RZ, -0x1 ;  /* 0xffffffffff0f7424 */ /* 0x000fce00078e00ff */
[----:B-12345:R-:W-:Y:S05]  /*28700*/  WARPSYNC.COLLECTIVE R15, `(.L_x_2165) ;  /* 0x000000000f087348 */ /* 0x03efea0003c00000 */
[----:B----4-:R0:W4:Y:S02]  /*28710*/  SHFL.IDX P6, R14, R13, R12, R11 ;  /* 0x0000000c0d0e7389 */ /* 0x01012400000c000b */
[----:B012345:R-:W-:Y:S01]  /*28720*/  ENDCOLLECTIVE ;  /* 0x000000000000791b */ /* 0x03ffe20003800000 */
.L_x_2165:
[----:B------:R-:W-:Y:S05]  /*28730*/  BSYNC B1 ;  /* 0x0000000000017941 */ /* 0x000fea0003800000 */
.L_x_2164:
        /* <DEDUP_REMOVED lines=8> */
.L_x_2166:
[----:B------:R-:W-:Y:S02]  /*287c0*/  IMAD.MOV.U32 R13, RZ, RZ, R8 ;  /* 0x000000ffff0d7224 */ /* 0x000fe400078e0008 */
[----:B------:R-:W-:-:S07]  /*287d0*/  IMAD.MOV.U32 R3, RZ, RZ, R14 ;  /* 0x000000ffff037224 */ /* 0x000fce00078e000e */
[----:B------:R-:W-:Y:S05]  /*287e0*/  WARPSYNC.COLLECTIVE R15, `(.L_x_2167) ;  /* 0x000000000f087348 */ /* 0x000fea0003c00000 */
[----:B------:R0:W1:Y:S02]  /*287f0*/  SHFL.IDX P6, R14, R13, R12, R11 ;  /* 0x0000000c0d0e7389 */ /* 0x00006400000c000b */
[----:B01----:R-:W-:Y:S01]  /*28800*/  ENDCOLLECTIVE ;  /* 0x000000000000791b */ /* 0x003fe20003800000 */
.L_x_2167:
[----:B------:R-:W-:Y:S02]  /*28810*/  IMAD.MOV.U32 R13, RZ, RZ, R7 ;  /* 0x000000ffff0d7224 */ /* 0x000fe400078e0007 */
[----:B------:R-:W-:-:S07]  /*28820*/  IMAD.MOV.U32 R4, RZ, RZ, R14 ;  /* 0x000000ffff047224 */ /* 0x000fce00078e000e */
[----:B------:R-:W-:Y:S05]  /*28830*/  WARPSYNC.COLLECTIVE R15, `(.L_x_2168) ;  /* 0x000000000f087348 */ /* 0x000fea0003c00000 */
[----:B------:R0:W1:Y:S02]  /*28840*/  SHFL.IDX P6, R14, R13, R12, R11 ;  /* 0x0000000c0d0e7389 */ /* 0x00006400000c000b */
[----:B01----:R-:W-:Y:S01]  /*28850*/  ENDCOLLECTIVE ;  /* 0x000000000000791b */ /* 0x003fe20003800000 */
.L_x_2168:
[----:B------:R-:W-:Y:S05]  /*28860*/  BRA `(.L_x_2169) ;  /* 0xfffffe0800247947 */ /* 0x000fea000383ffff */
.L_x_1824:
[----:B-1----:R1:W2:Y:S02]  /*28870*/  SYNCS.PHASECHK.TRANS64.TRYWAIT P0, [R184+URZ+0x28400], R5 ;  /* 0x02840005b80075a7 */ /* 0x0022a4000800017f */
[----:B--2---:R-:W-:Y:S05]  /*28880*/  @!P0 NANOSLEEP.SYNCS 0x989680 ;  /* 0x009896800000895d */ /* 0x004fea0003900000 */
[----:B------:R-:W2:Y:S02]  /*28890*/  @!P0 SYNCS.PHASECHK.TRANS64 P0, [R184+URZ+0x28400], R5 ;  /* 0x02840005b80085a7 */ /* 0x000ea4000800007f */
[----:B--2---:R-:W-:Y:S05]  /*288a0*/  @!P0 BRA `(.L_x_1824) ;  /* 0xfffffffc00f08947 */ /* 0x004fea000383ffff */
[----:B------:R-:W-:Y:S05]  /*288b0*/  BRA `(.L_x_2170) ;  /* 0xfffffe0800a07947 */ /* 0x000fea000383ffff */
.L_x_1840:
[----:B------:R-:W0:Y:S01]  /*288c0*/  LDC R59, c[0x0][0x3f4] ;  /* 0x0000fd00ff3b7b82 */ /* 0x000e220000000800 */
        /* <DEDUP_REMOVED lines=8> */
.L_x_2172:
[----:B------:R-:W-:Y:S05]  /*28950*/  BSYNC B1 ;  /* 0x0000000000017941 */ /* 0x000fea0003800000 */
.L_x_2171:
[----:B------:R-:W-:Y:S01]  /*28960*/  IMAD.MOV.U32 R13, RZ, RZ, R37 ;  /* 0x000000ffff0d7224 */ /* 0x000fe200078e0025 */
[----:B------:R-:W-:Y:S01]  /*28970*/  MOV R11, 0x181f ;  /* 0x0000181f000b7802 */ /* 0x000fe20000000f00 */
[----:B------:R-:W-:Y:S01]  /*28980*/  IMAD.MOV.U32 R12, RZ, RZ, RZ ;  /* 0x000000ffff0c7224 */ /* 0x000fe200078e00ff */
[----:B------:R-:W-:Y:S01]  /*28990*/  ISETP.GE.AND P0, PT, R16, R59, PT ;  /* 0x0000003b1000720c */ /* 0x000fe20003f06270 */
[----:B------:R-:W-:Y:S02]  /*289a0*/  IMAD.MOV.U32 R15, RZ, RZ, -0x1 ;  /* 0xffffffffff0f7424 */ /* 0x000fe400078e00ff */
[----:B------:R-:W-:Y:S02]  /*289b0*/  IMAD.MOV.U32 R3, RZ, RZ, R14 ;  /* 0x000000ffff037224 */ /* 0x000fe400078e000e */
[----:B------:R-:W-:-:S08]  /*289c0*/  IMAD R57, R190, R57, RZ ;  /* 0x00000039be397224 */ /* 0x000fd000078e02ff */
[----:B------:R-:W-:Y:S05]  /*289d0*/  WARPSYNC.COLLECTIVE R15, `(.L_x_2173) ;  /* 0x000000000f087348 */ /* 0x000fea0003c00000 */
[----:B------:R0:W1:Y:S02]  /*289e0*/  SHFL.IDX P6, R14, R13, R12, R11 ;  /* 0x0000000c0d0e7389 */ /* 0x00006400000c000b */
[----:B01----:R-:W-:Y:S01]  /*289f0*/  ENDCOLLECTIVE ;  /* 0x000000000000791b */ /* 0x003fe20003800000 */
.L_x_2173:
[----:B------:R-:W-:Y:S01]  /*28a00*/  ISETP.GE.OR P1, PT, R52, R57, P0 ;  /* 0x000000393400720c */ /* 0x000fe20000726670 */
[----:B------:R-:W-:Y:S02]  /*28a10*/  IMAD.MOV.U32 R13, RZ, RZ, R53 ;  /* 0x000000ffff0d7224 */ /* 0x000fe400078e0035 */
[----:B------:R-:W-:-:S10]  /*28a20*/  IMAD.MOV.U32 R5, RZ, RZ, R14 ;  /* 0x000000ffff057224 */ /* 0x000fd400078e000e */
[----:B------:R-:W-:Y:S05]  /*28a30*/  WARPSYNC.COLLECTIVE R15, `(.L_x_2174) ;  /* 0x000000000f087348 */ /* 0x000fea0003c00000 */
[----:B------:R0:W1:Y:S02]  /*28a40*/  SHFL.IDX P6, R14, R13, R12, R11 ;  /* 0x0000000c0d0e7389 */ /* 0x00006400000c000b */
[----:B01----:R-:W-:Y:S01]  /*28a50*/  ENDCOLLECTIVE ;  /* 0x000000000000791b */ /* 0x003fe20003800000 */
.L_x_2174:
[----:B------:R-:W-:-:S05]  /*28a60*/  @!P1 IADD3 R0, P2, R16, R5, RZ ;  /* 0x0000000510009210 */ /* 0x000fca0007f5e0ff */
[----:B------:R-:W-:Y:S02]  /*28a70*/  @!P1 IMAD.X R5, R3, 0x1, R17, P2 ;  /* 0x0000000103059824 */ /* 0x000fe400010e0611 */
[----:B------:R-:W-:Y:S02]  /*28a80*/  @!P1 IMAD.MOV.U32 R4, RZ, RZ, R0 ;  /* 0x000000ffff049224 */ /* 0x000fe400078e0000 */
[----:B------:R-:W-:Y:S02]  /*28a90*/  IMAD.MOV.U32 R13, RZ, RZ, R55 ;  /* 0x000000ffff0d7224 */ /* 0x000fe400078e0037 */
[----:B------:R-:W-:-:S07]  /*28aa0*/  IMAD.MOV.U32 R7, RZ, RZ, R14 ;  /* 0x000000ffff077224 */ /* 0x000fce00078e000e */
[----:B------:R-:W-:Y:S05]  /*28ab0*/  WARPSYNC.COLLECTIVE R15, `(.L_x_2175) ;  /* 0x000000000f087348 */ /* 0x000fea0003c00000 */
[----:B------:R0:W1:Y:S02]  /*28ac0*/  SHFL.IDX P6, R14, R13, R12, R11 ;  /* 0x0000000c0d0e7389 */ /* 0x00006400000c000b */
[----:B01----:R-:W-:Y:S01]  /*28ad0*/  ENDCOLLECTIVE ;  /* 0x000000000000791b */ /* 0x003fe20003800000 */
.L_x_2175:
[----:B------:R-:W-:-:S04]  /*28ae0*/  @!P1 IADD3 R14, P3, R16, R14, RZ ;  /* 0x0000000e100e9210 */ /* 0x000fc80007f7e0ff */
[----:B------:R-:W-:Y:S01]  /*28af0*/  @!P1 IADD3.X R3, R7, R17, RZ, P3, !PT ;  /* 0x0000001107039210 */ /* 0x000fe20001ffe4ff */
[----:B------:R-:W-:Y:S01]  /*28b00*/  @!P1 IMAD.MOV.U32 R24, RZ, RZ, R14 ;  /* 0x000000ffff189224 */ /* 0x000fe200078e000e */
[----:B------:R-:W5:Y:S03]  /*28b10*/  @!P1 LD.E.128 R4, desc[UR36][R4.64] ;  /* 0x0000002404049980 */ /* 0x000f66000c101d00 */
[----:B------:R-:W-:-:S06]  /*28b20*/  @!P1 IMAD.MOV.U32 R25, RZ, RZ, R3 ;  /* 0x000000ffff199224 */ /* 0x000fcc00078e0003 */
[----:B------:R-:W5:Y:S01]  /*28b30*/  @!P1 LD.E.128 R24, desc[UR36][R24.64] ;  /* 0x0000002418189980 */ /* 0x000f62000c101d00 */
[----:B------:R-:W-:Y:S01]  /*28b40*/  IMAD.MOV.U32 R13, RZ, RZ, R10 ;  /* 0x000000ffff0d7224 */ /* 0x000fe200078e000a */
[----:B------:R-:W-:Y:S01]  /*28b50*/  CS2R R20, SRZ ;  /* 0x0000000000147805 */ /* 0x000fe2000001ff00 */
[----:B------:R-:W-:Y:S01]  /*28b60*/  IMAD.MOV.U32 R12, RZ, RZ, 0x1 ;  /* 0x00000001ff0c7424 */ /* 0x000fe200078e00ff */
[----:B------:R-:W-:Y:S02]  /*28b70*/  CS2R R38, SRZ ;  /* 0x0000000000267805 */ /* 0x000fe4000001ff00 */
[----:B------:R-:W-:Y:S02]  /*28b80*/  CS2R R40, SRZ ;  /* 0x0000000000287805 */ /* 0x000fe4000001ff00 */
[----:B------:R-:W-:-:S07]  /*28b90*/  CS2R R42, SRZ ;  /* 0x00000000002a7805 */ /* 0x000fce000001ff00 */
[----:B-----5:R-:W-:Y:S05]  /*28ba0*/  WARPSYNC.COLLECTIVE R15, `(.L_x_2176) ;  /* 0x000000000f087348 */ /* 0x020fea0003c00000 */
[----:B------:R0:W1:Y:S02]  /*28bb0*/  SHFL.IDX P6, R14, R13, R12, R11 ;  /* 0x0000000c0d0e7389 */ /* 0x00006400000c000b */
[----:B01---5:R-:W-:Y:S01]  /*28bc0*/  ENDCOLLECTIVE ;  /* 0x000000000000791b */ /* 0x023fe20003800000 */
.L_x_2176:
[----:B------:R-:W-:Y:S01]  /*28bd0*/  MOV R13, R37 ;  /* 0x00000025000d7202 */ /* 0x000fe20000000f00 */
[----:B------:R-:W-:-:S07]  /*28be0*/  IMAD.MOV.U32 R3, RZ, RZ, R14 ;  /* 0x000000ffff037224 */ /* 0x000fce00078e000e */
[----:B------:R-:W-:Y:S05]  /*28bf0*/  WARPSYNC.COLLECTIVE R15, `(.L_x_2177) ;  /* 0x000000000f087348 */ /* 0x000fea0003c00000 */
[----:B------:R0:W1:Y:S02]  /*28c00*/  SHFL.IDX P6, R14, R13, R12, R11 ;  /* 0x0000000c0d0e7389 */ /* 0x00006400000c000b */
[----:B01----:R-:W-:Y:S01]  /*28c10*/  ENDCOLLECTIVE ;  /* 0x000000000000791b */ /* 0x003fe20003800000 */
.L_x_2177:
[----:B------:R-:W-:Y:S02]  /*28c20*/  IMAD.MOV.U32 R13, RZ, RZ, R53 ;  /* 0x000000ffff0d7224 */ /* 0x000fe400078e0035 */
[----:B------:R-:W-:-:S07]  /*28c30*/  IMAD.MOV.U32 R9, RZ, RZ, R14 ;  /* 0x000000ffff097224 */ /* 0x000fce00078e000e */
[----:B------:R-:W-:Y:S05]  /*28c40*/  WARPSYNC.COLLECTIVE R15, `(.L_x_2178) ;  /* 0x000000000f087348 */ /* 0x000fea0003c00000 */
[----:B------:R0:W1:Y:S02]  /*28c50*/  SHFL.IDX P6, R14, R13, R12, R11 ;  /* 0x0000000c0d0e7389 */ /* 0x00006400000c000b */
[----:B01----:R-:W-:Y:S01]  /*28c60*/  ENDCOLLECTIVE ;  /* 0x000000000000791b */ /* 0x003fe20003800000 */
.L_x_2178:
[----:B------:R-:W-:Y:S02]  /*28c70*/  IMAD.MOV.U32 R13, RZ, RZ, R55 ;  /* 0x000000ffff0d7224 */ /* 0x000fe400078e0037 */
[----:B------:R-:W-:-:S07]  /*28c80*/  IMAD.MOV.U32 R33, RZ, RZ, R14 ;  /* 0x000000ffff217224 */ /* 0x000fce00078e000e */
[----:B------:R-:W-:Y:S05]  /*28c90*/  WARPSYNC.COLLECTIVE R15, `(.L_x_2179) ;  /* 0x000000000f087348 */ /* 0x000fea0003c00000 */
[----:B------:R0:W1:Y:S02]  /*28ca0*/  SHFL.IDX P6, R14, R13, R12, R11 ;  /* 0x0000000c0d0e7389 */ /* 0x00006400000c000b */
[----:B01----:R-:W-:Y:S01]  /*28cb0*/  ENDCOLLECTIVE ;  /* 0x000000000000791b */ /* 0x003fe20003800000 */
.L_x_2179:
[----:B------:R-:W-:Y:S01]  /*28cc0*/  @!P1 IMAD.MOV.U32 R20, RZ, RZ, R4 ;  /* 0x000000ffff149224 */ /* 0x000fe200078e0004 */
[----:B------:R-:W-:Y:S01]  /*28cd0*/  @!P1 MOV R38, R6 ;  /* 0x0000000600269202 */ /* 0x000fe20000000f00 */
[----:B------:R-:W-:Y:S01]  /*28ce0*/  @!P1 IMAD.MOV.U32 R21, RZ, RZ, R5 ;  /* 0x000000ffff159224 */ /* 0x000fe200078e0005 */
[----:B------:R-:W-:Y:S01]  /*28cf0*/  CS2R R4, SRZ ;  /* 0x0000000000047805 */ /* 0x000fe2000001ff00 */
[----:B------:R-:W-:Y:S02]  /*28d00*/  @!P1 IMAD.MOV.U32 R39, RZ, RZ, R7 ;  /* 0x000000ffff279224 */ /* 0x000fe400078e0007 */
[----:B------:R-:W-:Y:S02]  /*28d10*/  @!P1 IMAD.MOV.U32 R40, RZ, RZ, R24 ;  /* 0x000000ffff289224 */ /* 0x000fe400078e0018 */
[----:B------:R-:W-:Y:S02]  /*28d20*/  @!P1 IMAD.MOV.U32 R41, RZ, RZ, R25 ;  /* 0x000000ffff299224 */ /* 0x000fe400078e0019 */
[----:B------:R-:W-:-:S02]  /*28d30*/  @!P1 IMAD.MOV.U32 R42, RZ, RZ, R26 ;  /* 0x000000ffff2a9224 */ /* 0x000fc400078e001a */
[----:B------:R-:W-:Y:S01]  /*28d40*/  @!P1 IMAD.MOV.U32 R43, RZ, RZ, R27 ;  /* 0x000000ffff2b9224 */ /* 0x000fe200078e001b */
[----:B------:R-:W-:Y:S06]  /*28d50*/  BRA `(.L_x_2180) ;  /* 0xfffffe4800187947 */ /* 0x000fec000383ffff */
.L_x_1843:
[----:B------:R-:W-:Y:S01]  /*28d60*/  BSSY B1, `(.L_x_2181) ;  /* 0x0000008000017945 */ /* 0x000fe20003800000 */
[----:B------:R-:W-:Y:S01]  /*28d70*/  IMAD.MOV.U32 R13, RZ, RZ, R10 ;  /* 0x000000ffff0d7224 */ /* 0x000fe200078e000a */
[----:B------:R-:W-:Y:S01]  /*28d80*/  MOV R12, 0x2 ;  /* 0x00000002000c7802 */ /* 0x000fe20000000f00 */
[----:B------:R-:W-:Y:S02]  /*28d90*/  IMAD.MOV.U32 R11, RZ, RZ, 0x181f ;  /* 0x0000181fff0b7424 */ /* 0x000fe400078e00ff */
[----:B------:R-:W-:-:S07]  /*28da0*/  IMAD.MOV.U32 R15, RZ, RZ, -0x1 ;  /* 0xffffffffff0f7424 */ /* 0x000fce00078e00ff */
[----:B-----5:R-:W-:Y:S05]  /*28db0*/  WARPSYNC.COLLECTIVE R15, `(.L_x_2182) ;  /* 0x000000000f087348 */ /* 0x020fea0003c00000 */
[----:B------:R0:W1:Y:S02]  /*28dc0*/  SHFL.IDX P6, R14, R13, R12, R11 ;  /* 0x0000000c0d0e7389 */ /* 0x00006400000c000b */
[----:B01---5:R-:W-:Y:S01]  /*28dd0*/  ENDCOLLECTIVE ;  /* 0x000000000000791b */ /* 0x023fe20003800000 */
.L_x_2182:
[----:B------:R-:W-:Y:S05]  /*28de0*/  BSYNC B1 ;  /* 0x0000000000017941 */ /* 0x000fea0003800000 */
.L_x_2181:
[----:B------:R-:W-:Y:S01]  /*28df0*/  IMAD.MOV.U32 R13, RZ, RZ, R37 ;  /* 0x000000ffff0d7224 */ /* 0x000fe200078e0025 */
[----:B------:R-:W-:Y:S01]  /*28e00*/  MOV R15, 0xffffffff ;  /* 0xffffffff000f7802 */ /* 0x000fe20000000f00 */
[----:B------:R-:W-:Y:S02]  /*28e10*/  IMAD.MOV.U32 R12, RZ, RZ, 0x2 ;  /* 0x00000002ff0c7424 */ /* 0x000fe400078e00ff */
[----:B------:R-:W-:Y:S02]  /*28e20*/  IMAD.MOV.U32 R11, RZ, RZ, 0x181f ;  /* 0x0000181fff0b7424 */ /* 0x000fe400078e00ff */
[----:B------:R-:W-:Y:S02]  /*28e30*/  IMAD.MOV.U32 R3, RZ, RZ, R14 ;  /* 0x000000ffff037224 */ /* 0x000fe400078e000e */
[----:B------:R-:W-:-:S07]  /*28e40*/  VIADD R0, R52, 0x40 ;  /* 0x0000004034007836 */ /* 0x000fce0000000000 */
[----:B------:R-:W-:Y:S05]  /*28e50*/  WARPSYNC.COLLECTIVE R15, `(.L_x_2183) ;  /* 0x000000000f087348 */ /* 0x000fea0003c00000 */
[----:B------:R0:W1:Y:S02]  /*28e60*/  SHFL.IDX P6, R14, R13, R12, R11 ;  /* 0x0000000c0d0e7389 */ /* 0x00006400000c000b */
[----:B01----:R-:W-:Y:S01]  /*28e70*/  ENDCOLLECTIVE ;  /* 0x000000000000791b */ /* 0x003fe20003800000 */
.L_x_2183:
[----:B------:R-:W-:Y:S01]  /*28e80*/  ISETP.GE.OR P1, PT, R0, R57, P0 ;  /* 0x000000390000720c */ /* 0x000fe20000726670 */
[----:B------:R-:W-:Y:S02]  /*28e90*/  IMAD.MOV.U32 R13, RZ, RZ, R53 ;  /* 0x000000ffff0d7224 */ /* 0x000fe400078e0035 */
[----:B------:R-:W-:-:S10]  /*28ea0*/  IMAD.MOV.U32 R9, RZ, RZ, R14 ;  /* 0x000000ffff097224 */ /* 0x000fd400078e000e */
[----:B------:R-:W-:Y:S05]  /*28eb0*/  WARPSYNC.COLLECTIVE R15, `(.L_x_2184) ;  /* 0x000000000f087348 */ /* 0x000fea0003c00000 */
[----:B------:R0:W1:Y:S02]  /*28ec0*/  SHFL.IDX P6, R14, R13, R12, R11 ;  /* 0x0000000c0d0e7389 */ /* 0x00006400000c000b */
[----:B01----:R-:W-:Y:S01]  /*28ed0*/  ENDCOLLECTIVE ;  /* 0x000000000000791b */ /* 0x003fe20003800000 */
.L_x_2184:
        /* <DEDUP_REMOVED lines=8> */
.L_x_2185:
[----:B------:R-:W-:-:S04]  /*28f60*/  @!P1 IADD3 R14, P3, R16, R14, RZ ;  /* 0x0000000e100e9210 */ /* 0x000fc80007f7e0ff */
[----:B------:R-:W-:Y:S01]  /*28f70*/  @!P1 IADD3.X R3, R25, R17, RZ, P3, !PT ;  /* 0x0000001119039210 */ /* 0x000fe20001ffe4ff */
[----:B------:R-:W-:Y:S01]  /*28f80*/  @!P1 IMAD.MOV.U32 R32, RZ, RZ, R14 ;  /* 0x000000ffff209224 */ /* 0x000fe200078e000e */
[----:B------:R0:W5:Y:S03]  /*28f90*/  @!P1 LD.E.128 R24, desc[UR36][R8.64] ;  /* 0x0000002408189980 */ /* 0x000166000c101d00 */
[----:B------:R-:W-:-:S06]  /*28fa0*/  @!P1 IMAD.MOV.U32 R33, RZ, RZ, R3 ;  /* 0x000000ffff219224 */ /* 0x000fcc00078e0003 */
[----:B------:R-:W5:Y:S01]  /*28fb0*/  @!P1 LD.E.128 R32, desc[UR36][R32.64] ;  /* 0x0000002420209980 */ /* 0x000f62000c101d00 */
[----:B------:R-:W-:Y:S01]  /*28fc0*/  IMAD.MOV.U32 R13, RZ, RZ, R10 ;  /* 0x000000ffff0d7224 */ /* 0x000fe200078e000a */
[----:B------:R-:W-:Y:S01]  /*28fd0*/  CS2R R44, SRZ ;  /* 0x00000000002c7805 */ /* 0x000fe2000001ff00 */
[----:B------:R-:W-:Y:S01]  /*28fe0*/  IMAD.MOV.U32 R12, RZ, RZ, 0x3 ;  /* 0x00000003ff0c7424 */ /* 0x000fe200078e00ff */
[----:B------:R-:W-:Y:S02]  /*28ff0*/  CS2R R46, SRZ ;  /* 0x00000000002e7805 */ /* 0x000fe4000001ff00 */
[----:B------:R-:W-:Y:S02]  /*29000*/  CS2R R48, SRZ ;  /* 0x0000000000307805 */ /* 0x000fe4000001ff00 */
[----:B------:R-:W-:Y:S02]  /*29010*/  CS2R R50, SRZ ;  /* 0x0000000000327805 */ /* 0x000fe4000001ff00 */
[----:B0-----:R-:W-:-:S07]  /*29020*/  CS2R R8, SRZ ;  /* 0x0000000000087805 */ /* 0x001fce000001ff00 */
[----:B-----5:R-:W-:Y:S05]  /*29030*/  WARPSYNC.COLLECTIVE R15, `(.L_x_2186) ;  /* 0x000000000f087348 */ /* 0x020fea0003c00000 */
[----:B------:R0:W1:Y:S02]  /*29040*/  SHFL.IDX P6, R14, R13, R12, R11 ;  /* 0x0000000c0d0e7389 */ /* 0x00006400000c000b */
[----:B01---5:R-:W-:Y:S01]  /*29050*/  ENDCOLLECTIVE ;  /* 0x000000000000791b */ /* 0x023fe20003800000 */
.L_x_2186:
[----:B------:R-:W-:Y:S01]  /*29060*/  MOV R13, R37 ;  /* 0x00000025000d7202 */ /* 0x000fe20000000f00 */
[----:B------:R-:W-:-:S07]  /*29070*/  IMAD.MOV.U32 R3, RZ, RZ, R14 ;  /* 0x000000ffff037224 */ /* 0x000fce00078e000e */
[----:B------:R-:W-:Y:S05]  /*29080*/  WARPSYNC.COLLECTIVE R15, `(.L_x_2187) ;  /* 0x000000000f087348 */ /* 0x000fea0003c00000 */
[----:B------:R0:W1:Y:S02]  /*29090*/  SHFL.IDX P6, R14, R13, R12, R11 ;  /* 0x0000000c0d0e7389 */ /* 0x00006400000c000b */
[----:B01----:R-:W-:Y:S01]  /*290a0*/  ENDCOLLECTIVE ;  /* 0x000000000000791b */ /* 0x003fe20003800000 */
.L_x_2187:
[----:B------:R-:W-:Y:S02]  /*290b0*/  IMAD.MOV.U32 R13, RZ, RZ, R53 ;  /* 0x000000ffff0d7224 */ /* 0x000fe400078e0035 */
[----:B------:R-:W-:-:S07]  /*290c0*/  IMAD.MOV.U32 R37, RZ, RZ, R14 ;  /* 0x000000ffff257224 */ /* 0x000fce00078e000e */
[----:B------:R-:W-:Y:S05]  /*290d0*/  WARPSYNC.COLLECTIVE R15, `(.L_x_2188) ;  /* 0x000000000f087348 */ /* 0x000fea0003c00000 */
[----:B------:R0:W1:Y:S02]  /*290e0*/  SHFL.IDX P6, R14, R13, R12, R11 ;  /* 0x0000000c0d0e7389 */ /* 0x00006400000c000b */
[----:B01----:R-:W-:Y:S01]  /*290f0*/  ENDCOLLECTIVE ;  /* 0x000000000000791b */ /* 0x003fe20003800000 */
.L_x_2188:
[----:B------:R-:W-:Y:S02]  /*29100*/  IMAD.MOV.U32 R13, RZ, RZ, R55 ;  /* 0x000000ffff0d7224 */ /* 0x000fe400078e0037 */
[----:B------:R-:W-:-:S07]  /*29110*/  IMAD.MOV.U32 R53, RZ, RZ, R14 ;  /* 0x000000ffff357224 */ /* 0x000fce00078e000e */
[----:B------:R-:W-:Y:S05]  /*29120*/  WARPSYNC.COLLECTIVE R15, `(.L_x_2189) ;  /* 0x000000000f087348 */ /* 0x000fea0003c00000 */
[----:B------:R0:W1:Y:S02]  /*29130*/  SHFL.IDX P6, R14, R13, R12, R11 ;  /* 0x0000000c0d0e7389 */ /* 0x00006400000c000b */
[----:B01----:R-:W-:Y:S01]  /*29140*/  ENDCOLLECTIVE ;  /* 0x000000000000791b */ /* 0x003fe20003800000 */
.L_x_2189:
[----:B------:R-:W-:Y:S02]  /*29150*/  IMAD.MOV.U32 R55, RZ, RZ, R14 ;  /* 0x000000ffff377224 */ /* 0x000fe400078e000e */
[----:B------:R-:W-:Y:S01]  /*29160*/  @!P1 IMAD.MOV.U32 R44, RZ, RZ, R24 ;  /* 0x000000ffff2c9224 */ /* 0x000fe200078e0018 */
[----:B------:R-:W-:Y:S01]  /*29170*/  @!P1 MOV R45, R25 ;  /* 0x00000019002d9202 */ /* 0x000fe20000000f00 */
[----:B------:R-:W-:Y:S02]  /*29180*/  @!P1 IMAD.MOV.U32 R46, RZ, RZ, R26 ;  /* 0x000000ffff2e9224 */ /* 0x000fe400078e001a */
[----:B------:R-:W-:Y:S02]  /*29190*/  @!P1 IMAD.MOV.U32 R47, RZ, RZ, R27 ;  /* 0x000000ffff2f9224 */ /* 0x000fe400078e001b */
[----:B------:R-:W-:Y:S02]  /*291a0*/  @!P1 IMAD.MOV.U32 R48, RZ, RZ, R32 ;  /* 0x000000ffff309224 */ /* 0x000fe400078e0020 */
[----:B------:R-:W-:-:S02]  /*291b0*/  @!P1 IMAD.MOV.U32 R49, RZ, RZ, R33 ;  /* 0x000000ffff319224 */ /* 0x000fc400078e0021 */
[----:B------:R-:W-:Y:S02]  /*291c0*/  @!P1 IMAD.MOV.U32 R50, RZ, RZ, R34 ;  /* 0x000000ffff329224 */ /* 0x000fe400078e0022 */
[----:B------:R-:W-:Y:S01]  /*291d0*/  @!P1 IMAD.MOV.U32 R51, RZ, RZ, R35 ;  /* 0x000000ffff339224 */ /* 0x000fe200078e0023 */
[----:B------:R-:W-:Y:S06]  /*291e0*/  BRA `(.L_x_2190) ;  /* 0xfffffe4400c47947 */ /* 0x000fec000383ffff */
.L_x_1847:
[----:B0-----:R0:W1:Y:S02]  /*291f0*/  SYNCS.PHASECHK.TRANS64.TRYWAIT P4, [R184+URZ+0x28400], R25 ;  /* 0x02840019b80075a7 */ /* 0x001064000808017f */
[----:B-1----:R-:W-:Y:S05]  /*29200*/  @!P4 NANOSLEEP.SYNCS 0x989680 ;  /* 0x009896800000c95d */ /* 0x002fea0003900000 */
[----:B------:R-:W1:Y:S02]  /*29210*/  @!P4 SYNCS.PHASECHK.TRANS64 P4, [R184+URZ+0x28400], R25 ;  /* 0x02840019b800c5a7 */ /* 0x000e64000808007f */
[----:B-1----:R-:W-:Y:S05]  /*29220*/  @!P4 BRA `(.L_x_1847) ;  /* 0xfffffffc00f0c947 */ /* 0x002fea000383ffff */
[----:B------:R-:W-:Y:S05]  /*29230*/  BRA `(.L_x_2191) ;  /* 0xfffffe4800307947 */ /* 0x000fea000383ffff */
.L_x_1857:
[----:B--2---:R2:W3:Y:S02]  /*29240*/  SYNCS.PHASECHK.TRANS64.TRYWAIT P1, [R5+URZ+0x28430], R8 ;  /* 0x02843008050075a7 */ /* 0x0044e4000802017f */
[----:B---3--:R-:W-:Y:S05]  /*29250*/  @!P1 NANOSLEEP.SYNCS 0x989680 ;  /* 0x009896800000995d */ /* 0x008fea0003900000 */
[----:B------:R-:W3:Y:S02]  /*29260*/  @!P1 SYNCS.PHASECHK.TRANS64 P1, [R5+URZ+0x28430], R8 ;  /* 0x02843008050095a7 */ /* 0x000ee4000802007f */
[----:B---3--:R-:W-:Y:S05]  /*29270*/  @!P1 BRA `(.L_x_1857) ;  /* 0xfffffffc00f09947 */ /* 0x008fea000383ffff */
[----:B------:R-:W-:Y:S05]  /*29280*/  BRA `(.L_x_1856) ;  /* 0xfffffe8800687947 */ /* 0x000fea000383ffff */
.L_x_1871:
[----:B-1----:R1:W2:Y:S02]  /*29290*/  SYNCS.PHASECHK.TRANS64.TRYWAIT P2, [R5+URZ+0x28450], R8 ;  /* 0x02845008050075a7 */ /* 0x0022a4000804017f */
[----:B--2---:R-:W-:Y:S05]  /*292a0*/  @!P2 NANOSLEEP.SYNCS 0x989680 ;  /* 0x009896800000a95d */ /* 0x004fea0003900000 */
[----:B------:R-:W2:Y:S02]  /*292b0*/  @!P2 SYNCS.PHASECHK.TRANS64 P2, [R5+URZ+0x28450], R8 ;  /* 0x028450080500a5a7 */ /* 0x000ea4000804007f */
[----:B--2---:R-:W-:Y:S05]  /*292c0*/  @!P2 BRA `(.L_x_1871) ;  /* 0xfffffffc00f0a947 */ /* 0x004fea000383ffff */
[----:B------:R-:W-:Y:S05]  /*292d0*/  BRA `(.L_x_1870) ;  /* 0xfffffea800d87947 */ /* 0x000fea000383ffff */
.L_x_1881:
[----:B-1----:R1:W2:Y:S02]  /*292e0*/  SYNCS.PHASECHK.TRANS64.TRYWAIT P2, [R10+URZ+0x28430], R9 ;  /* 0x028430090a0075a7 */ /* 0x0022a4000804017f */
[----:B--2---:R-:W-:Y:S05]  /*292f0*/  @!P2 NANOSLEEP.SYNCS 0x989680 ;  /* 0x009896800000a95d */ /* 0x004fea0003900000 */
[----:B------:R-:W2:Y:S02]  /*29300*/  @!P2 SYNCS.PHASECHK.TRANS64 P2, [R10+URZ+0x28430], R9 ;  /* 0x028430090a00a5a7 */ /* 0x000ea4000804007f */
[----:B--2---:R-:W-:Y:S05]  /*29310*/  @!P2 BRA `(.L_x_1881) ;  /* 0xfffffffc00f0a947 */ /* 0x004fea000383ffff */
[----:B------:R-:W-:Y:S05]  /*29320*/  BRA `(.L_x_1880) ;  /* 0xfffffeb0003c7947 */ /* 0x000fea000383ffff */
.L_x_1895:
[----:B---3--:R3:W4:Y:S02]  /*29330*/  SYNCS.PHASECHK.TRANS64.TRYWAIT P2, [R10+URZ+0x28450], R9 ;  /* 0x028450090a0075a7 */ /* 0x008724000804017f */
[----:B----4-:R-:W-:Y:S05]  /*29340*/  @!P2 NANOSLEEP.SYNCS 0x989680 ;  /* 0x009896800000a95d */ /* 0x010fea0003900000 */
[----:B------:R-:W4:Y:S02]  /*29350*/  @!P2 SYNCS.PHASECHK.TRANS64 P2, [R10+URZ+0x28450], R9 ;  /* 0x028450090a00a5a7 */ /* 0x000f24000804007f */
[----:B----4-:R-:W-:Y:S05]  /*29360*/  @!P2 BRA `(.L_x_1895) ;  /* 0xfffffffc00f0a947 */ /* 0x010fea000383ffff */
[----:B------:R-:W-:Y:S05]  /*29370*/  BRA `(.L_x_1894) ;  /* 0xfffffed400bc7947 */ /* 0x000fea000383ffff */
.L_x_1906:
[----:B-1----:R1:W2:Y:S02]  /*29380*/  SYNCS.PHASECHK.TRANS64.TRYWAIT P2, [R12+URZ+0x28430], R5 ;  /* 0x028430050c0075a7 */ /* 0x0022a4000804017f */
[----:B--2---:R-:W-:Y:S05]  /*29390*/  @!P2 NANOSLEEP.SYNCS 0x989680 ;  /* 0x009896800000a95d */ /* 0x004fea0003900000 */
[----:B------:R-:W2:Y:S02]  /*293a0*/  @!P2 SYNCS.PHASECHK.TRANS64 P2, [R12+URZ+0x28430], R5 ;  /* 0x028430050c00a5a7 */ /* 0x000ea4000804007f */
[----:B--2---:R-:W-:Y:S05]  /*293b0*/  @!P2 BRA `(.L_x_1906) ;  /* 0xfffffffc00f0a947 */ /* 0x004fea000383ffff */
[----:B------:R-:W-:Y:S05]  /*293c0*/  BRA `(.L_x_1905) ;  /* 0xfffffedc00307947 */ /* 0x000fea000383ffff */
.L_x_1912:
[----:B---3--:R3:W4:Y:S02]  /*293d0*/  SYNCS.PHASECHK.TRANS64.TRYWAIT P2, [R12+URZ+0x28450], R5 ;  /* 0x028450050c0075a7 */ /* 0x008724000804017f */
[----:B----4-:R-:W-:Y:S05]  /*293e0*/  @!P2 NANOSLEEP.SYNCS 0x989680 ;  /* 0x009896800000a95d */ /* 0x010fea0003900000 */
[----:B------:R-:W4:Y:S02]  /*293f0*/  @!P2 SYNCS.PHASECHK.TRANS64 P2, [R12+URZ+0x28450], R5 ;  /* 0x028450050c00a5a7 */ /* 0x000f24000804007f */
[----:B----4-:R-:W-:Y:S05]  /*29400*/  @!P2 BRA `(.L_x_1912) ;  /* 0xfffffffc00f0a947 */ /* 0x010fea000383ffff */
[----:B------:R-:W-:Y:S05]  /*29410*/  BRA `(.L_x_1911) ;  /* 0xfffffef800087947 */ /* 0x000fea000383ffff */
.L_x_1919:
[----:B0-----:R0:W2:Y:S02]  /*29420*/  SYNCS.PHASECHK.TRANS64.TRYWAIT P1, [R11+URZ+0x28430], R10 ;  /* 0x0284300a0b0075a7 */ /* 0x0010a4000802017f */
[----:B--2---:R-:W-:Y:S05]  /*29430*/  @!P1 NANOSLEEP.SYNCS 0x989680 ;  /* 0x009896800000995d */ /* 0x004fea0003900000 */
[----:B------:R-:W2:Y:S02]  /*29440*/  @!P1 SYNCS.PHASECHK.TRANS64 P1, [R11+URZ+0x28430], R10 ;  /* 0x0284300a0b0095a7 */ /* 0x000ea4000802007f */
[----:B--2---:R-:W-:Y:S05]  /*29450*/  @!P1 BRA `(.L_x_1919) ;  /* 0xfffffffc00f09947 */ /* 0x004fea000383ffff */
[----:B------:R-:W-:Y:S05]  /*29460*/  BRA `(.L_x_1918) ;  /* 0xfffffef800cc7947 */ /* 0x000fea000383ffff */
.L_x_1933:
[----:B---3--:R3:W4:Y:S02]  /*29470*/  SYNCS.PHASECHK.TRANS64.TRYWAIT P1, [R11+URZ+0x28450], R10 ;  /* 0x0284500a0b0075a7 */ /* 0x008724000802017f */
[----:B----4-:R-:W-:Y:S05]  /*29480*/  @!P1 NANOSLEEP.SYNCS 0x989680 ;  /* 0x009896800000995d */ /* 0x010fea0003900000 */
[----:B------:R-:W4:Y:S02]  /*29490*/  @!P1 SYNCS.PHASECHK.TRANS64 P1, [R11+URZ+0x28450], R10 ;  /* 0x0284500a0b0095a7 */ /* 0x000f24000802007f */
[----:B----4-:R-:W-:Y:S05]  /*294a0*/  @!P1 BRA `(.L_x_1933) ;  /* 0xfffffffc00f09947 */ /* 0x010fea000383ffff */
[----:B------:R-:W-:Y:S05]  /*294b0*/  BRA `(.L_x_1932) ;  /* 0xffffff20003c7947 */ /* 0x000fea000383ffff */
.L_x_1938:
[----:B------:R-:W-:Y:S02]  /*294c0*/  SEL R28, R9, R8, P0 ;  /* 0x00000008091c7207 */ /* 0x000fe40000000000 */
[----:B------:R-:W-:Y:S02]  /*294d0*/  SEL R8, R8, R9, P0 ;  /* 0x0000000908087207 */ /* 0x000fe40000000000 */
[----:B------:R-:W-:Y:S02]  /*294e0*/  SEL R32, R11, R12, P0 ;  /* 0x0000000c0b207207 */ /* 0x000fe40000000000 */
[----:B------:R-:W-:Y:S01]  /*294f0*/  SEL R9, R12, R11, P0 ;  /* 0x0000000b0c097207 */ /* 0x000fe20000000000 */
[----:B------:R-:W-:Y:S01]  /*29500*/  IMAD.MOV.U32 R11, RZ, RZ, 0x1c1f ;  /* 0x00001c1fff0b7424 */ /* 0x000fe200078e00ff */
[----:B------:R-:W-:Y:S02]  /*29510*/  SEL R40, R15, R38, P0 ;  /* 0x000000260f287207 */ /* 0x000fe40000000000 */
[----:B------:R-:W-:Y:S01]  /*29520*/  SEL R27, R38, R15, P0 ;  /* 0x0000000f261b7207 */ /* 0x000fe20000000000 */
[----:B------:R-:W-:Y:S01]  /*29530*/  IMAD.MOV.U32 R15, RZ, RZ, -0x1 ;  /* 0xffffffffff0f7424 */ /* 0x000fe200078e00ff */
[----:B-----5:R-:W-:-:S02]  /*29540*/  MOV R12, R3 ;  /* 0x00000003000c7202 */ /* 0x020fc40000000f00 */
[----:B------:R-:W-:Y:S02]  /*29550*/  SEL R36, R25, R14, P0 ;  /* 0x0000000e19247207 */ /* 0x000fe40000000000 */
[----:B------:R-:W-:-:S07]  /*29560*/  SEL R25, R14, R25, P0 ;  /* 0x000000190e197207 */ /* 0x000fce0000000000 */
[----:B0-----:R-:W-:Y:S05]  /*29570*/  WARPSYNC.COLLECTIVE R15, `(.L_x_2192) ;  /* 0x000000000f087348 */ /* 0x001fea0003c00000 */
[----:B------:R1:W2:Y:S02]  /*29580*/  SHFL.IDX P6, R14, R13, R12, R11 ;  /* 0x0000000c0d0e7389 */ /* 0x0002a400000c000b */
[----:B012---:R-:W-:Y:S01]  /*29590*/  ENDCOLLECTIVE ;  /* 0x000000000000791b */ /* 0x007fe20003800000 */
.L_x_2192:
        /* <DEDUP_REMOVED lines=8> */
[----:B------:R-:W-:Y:S01]  /*29620*/  SEL R58, R81, R80, P0 ;  /* 0x00000050513a7207 */ /* 0x000fe20000000000 */
        /* <DEDUP_REMOVED lines=10> */
.L_x_2193:
        /* <DEDUP_REMOVED lines=18> */
.L_x_2194:
        /* <DEDUP_REMOVED lines=19> */
.L_x_2195:
        /* <DEDUP_REMOVED lines=18> */
.L_x_2196:
[----:B------:R-:W-:Y:S02]  /*29a40*/  SEL R119, R124, R119, P0 ;  /* 0x000000777c777207 */ /* 0x000fe40000000000 */
[----:B------:R-:W-:Y:S02]  /*29a50*/  SEL R124, R127, R126, P0 ;  /* 0x0000007e7f7c7207 */ /* 0x000fe40000000000 */
[----:B------:R-:W-:Y:S02]  /*29a60*/  SEL R127, R126, R127, P0 ;  /* 0x0000007f7e7f7207 */ /* 0x000fe40000000000 */
[----:B------:R-:W-:Y:S02]  /*29a70*/  SEL R126, R133, R132, P0 ;  /* 0x00000084857e7207 */ /* 0x000fe40000000000 */
[----:B------:R-:W-:Y:S02]  /*29a80*/  SEL R133, R132, R133, P0 ;  /* 0x0000008584857207 */ /* 0x000fe40000000000 */
[----:B------:R-:W-:Y:S01]  /*29a90*/  SEL R4, R10, R37, P0 ;  /* 0x000000250a047207 */ /* 0x000fe20000000000 */
[----:B------:R-:W-:Y:S01]  /*29aa0*/  IMAD.MOV.U32 R13, RZ, RZ, R8 ;  /* 0x000000ffff0d7224 */ /* 0x000fe200078e0008 */
[----:B------:R-:W-:Y:S01]  /*29ab0*/  SEL R8, R26, R7, P0 ;  /* 0x000000071a087207 */ /* 0x000fe20000000000 */
[----:B------:R-:W-:-:S02]  /*29ac0*/  IMAD.MOV.U32 R12, RZ, RZ, R20 ;  /* 0x000000ffff0c7224 */ /* 0x000fc400078e0014 */
[----:B------:R-:W-:-:S07]  /*29ad0*/  IMAD.MOV.U32 R28, RZ, RZ, R14 ;  /* 0x000000ffff1c7224 */ /* 0x000fce00078e000e */
[----:B------:R-:W-:Y:S05]  /*29ae0*/  WARPSYNC.COLLECTIVE R15, `(.L_x_2197) ;  /* 0x000000000f087348 */ /* 0x000fea0003c00000 */
[----:B------:R0:W1:Y:S02]  /*29af0*/  SHFL.IDX P6, R14, R13, R12, R11 ;  /* 0x0000000c0d0e7389 */ /* 0x00006400000c000b */
[----:B01----:R-:W-:Y:S01]  /*29b00*/  ENDCOLLECTIVE ;  /* 0x000000000000791b */ /* 0x003fe20003800000 */
.L_x_2197:
[----:B------:R-:W-:Y:S02]  /*29b10*/  IMAD.MOV.U32 R13, RZ, RZ, R32 ;  /* 0x000000ffff0d7224 */ /* 0x000fe400078e0020 */
[----:B------:R-:W-:Y:S02]  /*29b20*/  IMAD.MOV.U32 R12, RZ, RZ, R3 ;  /* 0x000000ffff0c7224 */ /* 0x000fe400078e0003 */
[----:B------:R-:W-:-:S07]  /*29b30*/  IMAD.MOV.U32 R99, RZ, RZ, R14 ;  /* 0x000000ffff637224 */ /* 0x000fce00078e000e */
[----:B------:R-:W-:Y:S05]  /*29b40*/  WARPSYNC.COLLECTIVE R15, `(.L_x_2198) ;  /* 0x000000000f087348 */ /* 0x000fea0003c00000 */
[----:B------:R0:W1:Y:S02]  /*29b50*/  SHFL.IDX P6, R14, R13, R12, R11 ;  /* 0x0000000c0d0e7389 */ /* 0x00006400000c000b */
[----:B01----:R-:W-:Y:S01]  /*29b60*/  ENDCOLLECTIVE ;  /* 0x000000000000791b */ /* 0x003fe20003800000 */
.L_x_2198:
[----:B------:R-:W-:Y:S02]  /*29b70*/  IMAD.MOV.U32 R13, RZ, RZ, R9 ;  /* 0x000000ffff0d7224 */ /* 0x000fe400078e0009 */
[----:B------:R-:W-:Y:S01]  /*29b80*/  IMAD.MOV.U32 R12, RZ, RZ, R20 ;  /* 0x000000ffff0c7224 */ /* 0x000fe200078e0014 */
[----:B------:R-:W-:-:S07]  /*29b90*/  MOV R32, R14 ;  /* 0x0000000e00207202 */ /* 0x000fce0000000f00 */
[----:B------:R-:W-:Y:S05]  /*29ba0*/  WARPSYNC.COLLECTIVE R15, `(.L_x_2199) ;  /* 0x000000000f087348 */ /* 0x000fea0003c00000 */
[----:B------:R0:W1:Y:S02]  /*29bb0*/  SHFL.IDX P6, R14, R13, R12, R11 ;  /* 0x0000000c0d0e7389 */ /* 0x00006400000c000b */
[----:B01----:R-:W-:Y:S01]  /*29bc0*/  ENDCOLLECTIVE ;  /* 0x000000000000791b */ /* 0x003fe20003800000 */
.L_x_2199:
[----:B------:R-:W-:Y:S02]  /*29bd0*/  IMAD.MOV.U32 R13, RZ, RZ, R36 ;  /* 0x000000ffff0d7224 */ /* 0x000fe400078e0024 */
[----:B------:R-:W-:Y:S02]  /*29be0*/  IMAD.MOV.U32 R12, RZ, RZ, R3 ;  /* 0x000000ffff0c7224 */ /* 0x000fe400078e0003 */
[----:B------:R-:W-:-:S07]  /*29bf0*/  IMAD.MOV.U32 R9, RZ, RZ, R14 ;  /* 0x000000ffff097224 */ /* 0x000fce00078e000e */
[----:B------:R-:W-:Y:S05]  /*29c00*/  WARPSYNC.COLLECTIVE R15, `(.L_x_2200) ;  /* 0x000000000f087348 */ /* 0x000fea0003c00000 */
[----:B------:R0:W1:Y:S02]  /*29c10*/  SHFL.IDX P6, R14, R13, R12, R11 ;  /* 0x0000000c0d0e7389 */ /* 0x00006400000c000b */
[----:B01----:R-:W-:Y:S01]  /*29c20*/  ENDCOLLECTIVE ;  /* 0x000000000000791b */ /* 0x003fe20003800000 */
.L_x_2200:
[----:B------:R-:W-:Y:S01]  /*29c30*/  MOV R13, R25 ;  /* 0x00000019000d7202 */ /* 0x000fe20000000f00 */
[----:B------:R-:W-:Y:S02]  /*29c40*/  IMAD.MOV.U32 R12, RZ, RZ, R20 ;  /* 0x000000ffff0c7224 */ /* 0x000fe400078e0014 */
[----:B------:R-:W-:-:S07]  /*29c50*/  IMAD.MOV.U32 R30, RZ, RZ, R14 ;  /* 0x000000ffff1e7224 */ /* 0x000fce00078e000e */
[----:B------:R-:W-:Y:S05]  /*29c60*/  WARPSYNC.COLLECTIVE R15, `(.L_x_2201) ;  /* 0x000000000f087348 */ /* 0x000fea0003c00000 */
[----:B------:R0:W1:Y:S02]  /*29c70*/  SHFL.IDX P6, R14, R13, R12, R11 ;  /* 0x0000000c0d0e7389 */ /* 0x00006400000c000b */
[----:B01----:R-:W-:Y:S01]  /*29c80*/  ENDCOLLECTIVE ;  /* 0x000000000000791b */ /* 0x003fe20003800000 */
.L_x_2201:
[----:B------:R-:W-:Y:S02]  /*29c90*/  IMAD.MOV.U32 R13, RZ, RZ, R40 ;  /* 0x000000ffff0d7224 */ /* 0x000fe400078e0028 */
[----:B------:R-:W-:Y:S02]  /*29ca0*/  IMAD.MOV.U32 R12, RZ, RZ, R3 ;  /* 0x000000ffff0c7224 */ /* 0x000fe400078e0003 */
[----:B------:R-:W-:-:S07]  /*29cb0*/  IMAD.MOV.U32 R25, RZ, RZ, R14 ;  /* 0x000000ffff197224 */ /* 0x000fce00078e000e */
[----:B------:R-:W-:Y:S05]  /*29cc0*/  WARPSYNC.COLLECTIVE R15, `(.L_x_2202) ;  /* 0x000000000f087348 */ /* 0x000fea0003c00000 */
[----:B------:R0:W1:Y:S02]  /*29cd0*/  SHFL.IDX P6, R14, R13, R12, R11 ;  /* 0x0000000c0d0e7389 */ /* 0x00006400000c000b */
[----:B01----:R-:W-:Y:S01]  /*29ce0*/  ENDCOLLECTIVE ;  /* 0x000000000000791b */ /* 0x003fe20003800000 */
.L_x_2202:
[----:B------:R-:W-:Y:S01]  /*29cf0*/  IMAD.MOV.U32 R13, RZ, RZ, R27 ;  /* 0x000000ffff0d7224 */ /* 0x000fe200078e001b */
[----:B------:R-:W-:Y:S01]  /*29d00*/  MOV R12, R20 ;  /* 0x00000014000c7202 */ /* 0x000fe20000000f00 */
[----:B------:R-:W-:-:S07]  /*29d10*/  IMAD.MOV.U32 R34, RZ, RZ, R14 ;  /* 0x000000ffff227224 */ /* 0x000fce00078e000e */
[----:B------:R-:W-:Y:S05]  /*29d20*/  WARPSYNC.COLLECTIVE R15, `(.L_x_2203) ;  /* 0x000000000f087348 */ /* 0x000fea0003c00000 */
[----:B------:R0:W1:Y:S02]  /*29d30*/  SHFL.IDX P6, R14, R13, R12, R11 ;  /* 0x0000000c0d0e7389 */ /* 0x00006400000c000b */
[----:B01----:R-:W-:Y:S01]  /*29d40*/  ENDCOLLECTIVE ;  /* 0x000000000000791b */ /* 0x003fe20003800000 */
.L_x_2203:
[----:B------:R-:W-:Y:S02]  /*29d50*/  IMAD.MOV.U32 R13, RZ, RZ, R38 ;  /* 0x000000ffff0d7224 */ /* 0x000fe400078e0026 */
[----:B------:R-:W-:Y:S02]  /*29d60*/  IMAD.MOV.U32 R12, RZ, RZ, R3 ;  /* 0x000000ffff0c7224 */ /* 0x000fe400078e0003 */
[----:B------:R-:W-:-:S07]  /*29d70*/  IMAD.MOV.U32 R27, RZ, RZ, R14 ;  /* 0x000000ffff1b7224 */ /* 0x000fce00078e000e */
[----:B------:R-:W-:Y:S05]  /*29d80*/  WARPSYNC.COLLECTIVE R15, `(.L_x_2204) ;  /* 0x000000000f087348 */ /* 0x000fea0003c00000 */
[----:B------:R0:W1:Y:S02]  /*29d90*/  SHFL.IDX P6, R14, R13, R12, R11 ;  /* 0x0000000c0d0e7389 */ /* 0x00006400000c000b */
[----:B01----:R-:W-:Y:S01]  /*29da0*/  ENDCOLLECTIVE ;  /* 0x000000000000791b */ /* 0x003fe20003800000 */
.L_x_2204:
[----:B------:R-:W-:Y:S02]  /*29db0*/  IMAD.MOV.U32 R13, RZ, RZ, R29 ;  /* 0x000000ffff0d7224 */ /* 0x000fe400078e001d */
[----:B------:R-:W-:Y:S02]  /*29dc0*/  IMAD.MOV.U32 R12, RZ, RZ, R20 ;  /* 0x000000ffff0c7224 */ /* 0x000fe400078e0014 */
[----:B------:R-:W-:-:S07]  /*29dd0*/  IMAD.MOV.U32 R38, RZ, RZ, R14 ;  /* 0x000000ffff267224 */ /* 0x000fce00078e000e */
[----:B------:R-:W-:Y:S05]  /*29de0*/  WARPSYNC.COLLECTIVE R15, `(.L_x_2205) ;  /* 0x000000000f087348 */ /* 0x000fea0003c00000 */
[----:B------:R0:W1:Y:S02]  /*29df0*/  SHFL.IDX P6, R14, R13, R12, R11 ;  /* 0x0000000c0d0e7389 */ /* 0x00006400000c000b */
[----:B01----:R-:W-:Y:S01]  /*29e00*/  ENDCOLLECTIVE ;  /* 0x000000000000791b */ /* 0x003fe20003800000 */
.L_x_2205:
[----:B------:R-:W-:Y:S02]  /*29e10*/  IMAD.MOV.U32 R13, RZ, RZ, R44 ;  /* 0x000000ffff0d7224 */ /* 0x000fe400078e002c */
[----:B------:R-:W-:Y:S01]  /*29e20*/  IMAD.MOV.U32 R12, RZ, RZ, R3 ;  /* 0x000000ffff0c7224 */ /* 0x000fe200078e0003 */
[----:B------:R-:W-:-:S07]  /*29e30*/  MOV R29, R14 ;  /* 0x0000000e001d7202 */ /* 0x000fce0000000f00 */
[----:B------:R-:W-:Y:S05]  /*29e40*/  WARPSYNC.COLLECTIVE R15, `(.L_x_2206) ;  /* 0x000000000f087348 */ /* 0x000fea0003c00000 */
[----:B------:R0:W1:Y:S02]  /*29e50*/  SHFL.IDX P6, R14, R13, R12, R11 ;  /* 0x0000000c0d0e7389 */ /* 0x00006400000c000b */
[----:B01----:R-:W-:Y:S01]  /*29e60*/  ENDCOLLECTIVE ;  /* 0x000000000000791b */ /* 0x003fe20003800000 */
.L_x_2206:
[----:B------:R-:W-:Y:S02]  /*29e70*/  SEL R36, R38, R29, P0 ;  /* 0x0000001d26247207 */ /* 0x000fe40000000000 */
[----:B------:R-:W-:Y:S01]  /*29e80*/  SEL R38, R29, R38, P0 ;  /* 0x000000261d267207 */ /* 0x000fe20000000000 */
[----:B------:R-:W-:Y:S02]  /*29e90*/  IMAD.MOV.U32 R13, RZ, RZ, R31 ;  /* 0x000000ffff0d7224 */ /* 0x000fe400078e001f */
[----:B------:R-:W-:Y:S02]  /*29ea0*/  IMAD.MOV.U32 R12, RZ, RZ, R20 ;  /* 0x000000ffff0c7224 */ /* 0x000fe400078e0014 */
[----:B------:R-:W-:-:S07]  /*29eb0*/  IMAD.MOV.U32 R42, RZ, RZ, R14 ;  /* 0x000000ffff2a7224 */ /* 0x000fce00078e000e */
[----:B------:R-:W-:Y:S05]  /*29ec0*/  WARPSYNC.COLLECTIVE R15, `(.L_x_2207) ;  /* 0x000000000f087348 */ /* 0x000fea0003c00000 */
[----:B------:R0:W1:Y:S02]  /*29ed0*/  SHFL.IDX P6, R14, R13, R12, R11 ;  /* 0x0000000c0d0e7389 */ /* 0x00006400000c000b */
[----:B01----:R-:W-:Y:S01]  /*29ee0*/  ENDCOLLECTIVE ;  /* 0x000000000000791b */ /* 0x003fe20003800000 */
.L_x_2207:
[----:B------:R-:W-:Y:S01]  /*29ef0*/  MOV R13, R48 ;  /* 0x00000030000d7202 */ /* 0x000fe20000000f00 */
[----:B------:R-:W-:Y:S02]  /*29f00*/  IMAD.MOV.U32 R12, RZ, RZ, R3 ;  /* 0x000000ffff0c7224 */ /* 0x000fe400078e0003 */
[----:B------:R-:W-:-:S07]  /*29f10*/  IMAD.MOV.U32 R31, RZ, RZ, R14 ;  /* 0x000000ffff1f7224 */ /* 0x000fce00078e000e */
[----:B------:R-:W-:Y:S05]  /*29f20*/  WARPSYNC.COLLECTIVE R15, `(.L_x_2208) ;  /* 0x000000000f087348 */ /* 0x000fea0003c00000 */
[----:B------:R0:W1:Y:S02]  /*29f30*/  SHFL.IDX P6, R14, R13, R12, R11 ;  /* 0x0000000c0d0e7389 */ /* 0x00006400000c000b */
[----:B01----:R-:W-:Y:S01]  /*29f40*/  ENDCOLLECTIVE ;  /* 0x000000000000791b */ /* 0x003fe20003800000 */
.L_x_2208:
        /* <DEDUP_REMOVED lines=8> */
.L_x_2209:
[----:B------:R-:W-:Y:S01]  /*29fd0*/  IMAD.MOV.U32 R13, RZ, RZ, R50 ;  /* 0x000000ffff0d7224 */ /* 0x000fe200078e0032 */
[----:B------:R-:W-:Y:S01]  /*29fe0*/  MOV R12, R3 ;  /* 0x00000003000c7202 */ /* 0x000fe20000000f00 */
[----:B------:R-:W-:-:S07]  /*29ff0*/  IMAD.MOV.U32 R33, RZ, RZ, R14 ;  /* 0x000000ffff217224 */ /* 0x000fce00078e000e */
[----:B------:R-:W-:Y:S05]  /*2a000*/  WARPSYNC.COLLECTIVE R15, `(.L_x_2210) ;  /* 0x000000000f087348 */ /* 0x000fea0003c00000 */
[----:B------:R0:W1:Y:S02]  /*2a010*/  SHFL.IDX P6, R14, R13, R12, R11 ;  /* 0x0000000c0d0e7389 */ /* 0x00006400000c000b */
[----:B01----:R-:W-:Y:S01]  /*2a020*/  ENDCOLLECTIVE ;  /* 0x000000000000791b */ /* 0x003fe20003800000 */
.L_x_2210:
        /* <DEDUP_REMOVED lines=8> */
.L_x_2211:
[----:B------:R-:W-:Y:S02]  /*2a0b0*/  IMAD.MOV.U32 R13, RZ, RZ, R52 ;  /* 0x000000ffff0d7224 */ /* 0x000fe400078e0034 */
[----:B------:R-:W-:Y:S02]  /*2a0c0*/  IMAD.MOV.U32 R12, RZ, RZ, R3 ;  /* 0x000000ffff0c7224 */ /* 0x000fe400078e0003 */
[----:B------:R-:W-:-:S07]  /*2a0d0*/  IMAD.MOV.U32 R45, RZ, RZ, R14 ;  /* 0x000000ffff2d7224 */ /* 0x000fce00078e000e */
[----:B------:R-:W-:Y:S05]  /*2a0e0*/  WARPSYNC.COLLECTIVE R15, `(.L_x_2212) ;  /* 0x000000000f087348 */ /* 0x000fea0003c00000 */
[----:B------:R0:W1:Y:S02]  /*2a0f0*/  SHFL.IDX P6, R14, R13, R12, R11 ;  /* 0x0000000c0d0e7389 */ /* 0x00006400000c000b */
[----:B01----:R-:W-:Y:S01]  /*2a100*/  ENDCOLLECTIVE ;  /* 0x000000000000791b */ /* 0x003fe20003800000 */
.L_x_2212:
[----:B------:R-:W-:Y:S02]  /*2a110*/  SEL R48, R50, R45, P0 ;  /* 0x0000002d32307207 */ /* 0x000fe40000000000 */
[----:B------:R-:W-:Y:S01]  /*2a120*/  SEL R50, R45, R50, P0 ;  /* 0x000000322d327207 */ /* 0x000fe20000000000 */
[----:B------:R-:W-:Y:S02]  /*2a130*/  IMAD.MOV.U32 R13, RZ, RZ, R61 ;  /* 0x000000ffff0d7224 */ /* 0x000fe400078e003d */
[----:B------:R-:W-:Y:S01]  /*2a140*/  IMAD.MOV.U32 R12, RZ, RZ, R20 ;  /* 0x000000ffff0c7224 */ /* 0x000fe200078e0014 */
[----:B------:R-:W-:-:S07]  /*2a150*/  MOV R54, R14 ;  /* 0x0000000e00367202 */ /* 0x000fce0000000f00 */
[----:B------:R-:W-:Y:S05]  /*2a160*/  WARPSYNC.COLLECTIVE R15, `(.L_x_2213) ;  /* 0x000000000f087348 */ /* 0x000fea0003c00000 */
[----:B------:R0:W1:Y:S02]  /*2a170*/  SHFL.IDX P6, R14, R13, R12, R11 ;  /* 0x0000000c0d0e7389 */ /* 0x00006400000c000b */
[----:B01----:R-:W-:Y:S01]  /*2a180*/  ENDCOLLECTIVE ;  /* 0x000000000000791b */ /* 0x003fe20003800000 */
.L_x_2213:
[----:B------:R-:W-:Y:S02]  /*2a190*/  IMAD.MOV.U32 R13, RZ, RZ, R58 ;  /* 0x000000ffff0d7224 */ /* 0x000fe400078e003a */
[----:B------:R-:W-:Y:S02]  /*2a1a0*/  IMAD.MOV.U32 R12, RZ, RZ, R3 ;  /* 0x000000ffff0c7224 */ /* 0x000fe400078e0003 */
[----:B------:R-:W-:-:S07]  /*2a1b0*/  IMAD.MOV.U32 R61, RZ, RZ, R14 ;  /* 0x000000ffff3d7224 */ /* 0x000fce00078e000e */
[----:B------:R-:W-:Y:S05]  /*2a1c0*/  WARPSYNC.COLLECTIVE R15, `(.L_x_2214) ;  /* 0x000000000f087348 */ /* 0x000fea0003c00000 */
[----:B------:R0:W1:Y:S02]  /*2a1d0*/  SHFL.IDX P6, R14, R13, R12, R11 ;  /* 0x0000000c0d0e7389 */ /* 0x00006400000c000b */
[----:B01----:R-:W-:Y:S01]  /*2a1e0*/  ENDCOLLECTIVE ;  /* 0x000000000000791b */ /* 0x003fe20003800000 */
.L_x_2214:
        /* <DEDUP_REMOVED lines=8> */
.L_x_2215:
[----:B------:R-:W-:Y:S02]  /*2a270*/  IMAD.MOV.U32 R13, RZ, RZ, R56 ;  /* 0x000000ffff0d7224 */ /* 0x000fe400078e0038 */
[----:B------:R-:W-:Y:S02]  /*2a280*/  IMAD.MOV.U32 R12, RZ, RZ, R3 ;  /* 0x000000ffff0c7224 */ /* 0x000fe400078e0003 */
[----:B------:R-:W-:-:S07]  /*2a290*/  IMAD.MOV.U32 R81, RZ, RZ, R14 ;  /* 0x000000ffff517224 */ /* 0x000fce00078e000e */
[----:B------:R-:W-:Y:S05]  /*2a2a0*/  WARPSYNC.COLLECTIVE R15, `(.L_x_2216) ;  /* 0x000000000f087348 */ /* 0x000fea0003c00000 */
[----:B------:R0:W1:Y:S02]  /*2a2b0*/  SHFL.IDX P6, R14, R13, R12, R11 ;  /* 0x0000000c0d0e7389 */ /* 0x00006400000c000b */
[----:B01----:R-:W-:Y:S01]  /*2a2c0*/  ENDCOLLECTIVE ;  /* 0x000000000000791b */ /* 0x003fe20003800000 */
.L_x_2216:
[----:B------:R-:W-:Y:S02]  /*2a2d0*/  SEL R56, R58, R81, P0 ;  /* 0x000000513a387207 */ /* 0x000fe40000000000 */
[----:B------:R-:W-:Y:S01]  /*2a2e0*/  SEL R58, R81, R58, P0 ;  /* 0x0000003a513a7207 */ /* 0x000fe20000000000 */
[----:B------:R-:W-:Y:S01]  /*2a2f0*/  IMAD.MOV.U32 R13, RZ, RZ, R85 ;  /* 0x000000ffff0d7224 */ /* 0x000fe200078e0055 */
[----:B------:R-:W-:Y:S01]  /*2a300*/  MOV R12, R20 ;  /* 0x00000014000c7202 */ /* 0x000fe20000000f00 */
[----:B------:R-:W-:-:S07]  /*2a310*/  IMAD.MOV.U32 R62, RZ, RZ, R14 ;  /* 0x000000ffff3e7224 */ /* 0x000fce00078e000e */
[----:B------:R-:W-:Y:S05]  /*2a320*/  WARPSYNC.COLLECTIVE R15, `(.L_x_2217) ;  /* 0x000000000f087348 */ /* 0x000fea0003c00000 */
[----:B------:R0:W1:Y:S02]  /*2a330*/  SHFL.IDX P6, R14, R13, R12, R11 ;  /* 0x0000000c0d0e7389 */ /* 0x00006400000c000b */
[----:B01----:R-:W-:Y:S01]  /*2a340*/  ENDCOLLECTIVE ;  /* 0x000000000000791b */ /* 0x003fe20003800000 */
.L_x_2217:
[----:B------:R-:W-:Y:S02]  /*2a350*/  IMAD.MOV.U32 R13, RZ, RZ, R66 ;  /* 0x000000ffff0d7224 */ /* 0x000fe400078e0042 */
[----:B------:R-:W-:Y:S02]  /*2a360*/  IMAD.MOV.U32 R12, RZ, RZ, R3 ;  /* 0x000000ffff0c7224 */ /* 0x000fe400078e0003 */
[----:B------:R-:W-:-:S07]  /*2a370*/  IMAD.MOV.U32 R85, RZ, RZ, R14 ;  /* 0x000000ffff557224 */ /* 0x000fce00078e000e */
[----:B------:R-:W-:Y:S05]  /*2a380*/  WARPSYNC.COLLECTIVE R15, `(.L_x_2218) ;  /* 0x000000000f087348 */ /* 0x000fea0003c00000 */
[----:B------:R0:W1:Y:S02]  /*2a390*/  SHFL.IDX P6, R14, R13, R12, R11 ;  /* 0x0000000c0d0e7389 */ /* 0x00006400000c000b */
[----:B01----:R-:W-:Y:S01]  /*2a3a0*/  ENDCOLLECTIVE ;  /* 0x000000000000791b */ /* 0x003fe20003800000 */
.L_x_2218:
[----:B------:R-:W-:Y:S02]  /*2a3b0*/  IMAD.MOV.U32 R13, RZ, RZ, R79 ;  /* 0x000000ffff0d7224 */ /* 0x000fe400078e004f */
[----:B------:R-:W-:Y:S02]  /*2a3c0*/  IMAD.MOV.U32 R12, RZ, RZ, R20 ;  /* 0x000000ffff0c7224 */ /* 0x000fe400078e0014 */
[----:B------:R-:W-:-:S07]  /*2a3d0*/  IMAD.MOV.U32 R66, RZ, RZ, R14 ;  /* 0x000000ffff427224 */ /* 0x000fce00078e000e */
[----:B------:R-:W-:Y:S05]  /*2a3e0*/  WARPSYNC.COLLECTIVE R15, `(.L_x_2219) ;  /* 0x000000000f087348 */ /* 0x000fea0003c00000 */
[----:B------:R0:W1:Y:S02]  /*2a3f0*/  SHFL.IDX P6, R14, R13, R12, R11 ;  /* 0x0000000c0d0e7389 */ /* 0x00006400000c000b */
[----:B01----:R-:W-:Y:S01]  /*2a400*/  ENDCOLLECTIVE ;  /* 0x000000000000791b */ /* 0x003fe20003800000 */
.L_x_2219:
[----:B------:R-:W-:Y:S01]  /*2a410*/  IMAD.MOV.U32 R13, RZ, RZ, R60 ;  /* 0x000000ffff0d7224 */ /* 0x000fe200078e003c */
[----:B------:R-:W-:Y:S01]  /*2a420*/  SEL R60, R62, R85, P0 ;  /* 0x000000553e3c7207 */ /* 0x000fe20000000000 */
[----:B------:R-:W-:Y:S01]  /*2a430*/  IMAD.MOV.U32 R12, RZ, RZ, R3 ;  /* 0x000000ffff0c7224 */ /* 0x000fe200078e0003 */
[----:B------:R-:W-:Y:S02]  /*2a440*/  SEL R62, R85, R62, P0 ;  /* 0x0000003e553e7207 */ /* 0x000fe40000000000 */
[----:B------:R-:W-:-:S07]  /*2a450*/  MOV R79, R14 ;  /* 0x0000000e004f7202 */ /* 0x000fce0000000f00 */
[----:B------:R-:W-:Y:S05]  /*2a460*/  WARPSYNC.COLLECTIVE R15, `(.L_x_2220) ;  /* 0x000000000f087348 */ /* 0x000fea0003c00000 */
[----:B------:R0:W1:Y:S02]  /*2a470*/  SHFL.IDX P6, R14, R13, R12, R11 ;  /* 0x0000000c0d0e7389 */ /* 0x00006400000c000b */
[----:B01----:R-:W-:Y:S01]  /*2a480*/  ENDCOLLECTIVE ;  /* 0x000000000000791b */ /* 0x003fe20003800000 */
.L_x_2220:
[----:B------:R-:W-:Y:S02]  /*2a490*/  IMAD.MOV.U32 R13, RZ, RZ, R57 ;  /* 0x000000ffff0d7224 */ /* 0x000fe400078e0039 */
[----:B------:R-:W-:Y:S02]  /*2a4a0*/  IMAD.MOV.U32 R12, RZ, RZ, R20 ;  /* 0x000000ffff0c7224 */ /* 0x000fe400078e0014 */
[----:B------:R-:W-:-:S07]  /*2a4b0*/  IMAD.MOV.U32 R70, RZ, RZ, R14 ;  /* 0x000000ffff467224 */ /* 0x000fce00078e000e */
[----:B------:R-:W-:Y:S05]  /*2a4c0*/  WARPSYNC.COLLECTIVE R15, `(.L_x_2221) ;  /* 0x000000000f087348 */ /* 0x000fea0003c00000 */
[----:B------:R0:W1:Y:S02]  /*2a4d0*/  SHFL.IDX P6, R14, R13, R12, R11 ;  /* 0x0000000c0d0e7389 */ /* 0x00006400000c000b */
[----:B01----:R-:W-:Y:S01]  /*2a4e0*/  ENDCOLLECTIVE ;  /* 0x000000000000791b */ /* 0x003fe20003800000 */
.L_x_2221:
[----:B------:R-:W-:Y:S01]  /*2a4f0*/  MOV R13, R74 ;  /* 0x0000004a000d7202 */ /* 0x000fe20000000f00 */
[----:B------:R-:W-:Y:S02]  /*2a500*/  IMAD.MOV.U32 R12, RZ, RZ, R3 ;  /* 0x000000ffff0c7224 */ /* 0x000fe400078e0003 */
[----:B------:R-:W-:-:S07]  /*2a510*/  IMAD.MOV.U32 R57, RZ, RZ, R14 ;  /* 0x000000ffff397224 */ /* 0x000fce00078e000e */
[----:B------:R-:W-:Y:S05]  /*2a520*/  WARPSYNC.COLLECTIVE R15, `(.L_x_2222) ;  /* 0x000000000f087348 */ /* 0x000fea0003c00000 */
[----:B------:R0:W1:Y:S02]  /*2a530*/  SHFL.IDX P6, R14, R13, R12, R11 ;  /* 0x0000000c0d0e7389 */ /* 0x00006400000c000b */
[----:B01----:R-:W-:Y:S01]  /*2a540*/  ENDCOLLECTIVE ;  /* 0x000000000000791b */ /* 0x003fe20003800000 */
.L_x_2222:
[----:B------:R-:W-:Y:S02]  /*2a550*/  IMAD.MOV.U32 R13, RZ, RZ, R41 ;  /* 0x000000ffff0d7224 */ /* 0x000fe400078e0029 */
[----:B------:R-:W-:Y:S02]  /*2a560*/  IMAD.MOV.U32 R12, RZ, RZ, R20 ;  /* 0x000000ffff0c7224 */ /* 0x000fe400078e0014 */
[----:B------:R-:W-:-:S07]  /*2a570*/  IMAD.MOV.U32 R74, RZ, RZ, R14 ;  /* 0x000000ffff4a7224 */ /* 0x000fce00078e000e */
[----:B------:R-:W-:Y:S05]  /*2a580*/  WARPSYNC.COLLECTIVE R15, `(.L_x_2223) ;  /* 0x000000000f087348 */ /* 0x000fea0003c00000 */
[----:B------:R0:W1:Y:S02]  /*2a590*/  SHFL.IDX P6, R14, R13, R12, R11 ;  /* 0x0000000c0d0e7389 */ /* 0x00006400000c000b */
[----:B01----:R-:W-:Y:S01]  /*2a5a0*/  ENDCOLLECTIVE ;  /* 0x000000000000791b */ /* 0x003fe20003800000 */
.L_x_2223:
[----:B------:R-:W-:Y:S01]  /*2a5b0*/  IMAD.MOV.U32 R13, RZ, RZ, R80 ;  /* 0x000000ffff0d7224 */ /* 0x000fe200078e0050 */
[----:B------:R-:W-:Y:S01]  /*2a5c0*/  MOV R12, R3 ;  /* 0x00000003000c7202 */ /* 0x000fe20000000f00 */
[----:B------:R-:W-:-:S07]  /*2a5d0*/  IMAD.MOV.U32 R41, RZ, RZ, R14 ;  /* 0x000000ffff297224 */ /* 0x000fce00078e000e */
[----:B------:R-:W-:Y:S05]  /*2a5e0*/  WARPSYNC.COLLECTIVE R15, `(.L_x_2224) ;  /* 0x000000000f087348 */ /* 0x000fea0003c00000 */
[----:B------:R0:W1:Y:S02]  /*2a5f0*/  SHFL.IDX P6, R14, R13, R12, R11 ;  /* 0x0000000c0d0e7389 */ /* 0x00006400000c000b */
[----:B01----:R-:W-:Y:S01]  /*2a600*/  ENDCOLLECTIVE ;  /* 0x000000000000791b */ /* 0x003fe20003800000 */
.L_x_2224:
[----:B------:R-:W-:Y:S02]  /*2a610*/  IMAD.MOV.U32 R13, RZ, RZ, R53 ;  /* 0x000000ffff0d7224 */ /* 0x000fe400078e0035 */
[----:B------:R-:W-:Y:S02]  /*2a620*/  IMAD.MOV.U32 R12, RZ, RZ, R20 ;  /* 0x000000ffff0c7224 */ /* 0x000fe400078e0014 */
[----:B------:R-:W-:-:S07]  /*2a630*/  IMAD.MOV.U32 R80, RZ, RZ, R14 ;  /* 0x000000ffff507224 */ /* 0x000fce00078e000e */
[----:B------:R-:W-:Y:S05]  /*2a640*/  WARPSYNC.COLLECTIVE R15, `(.L_x_2225) ;  /* 0x000000000f087348 */ /* 0x000fea0003c00000 */
[----:B------:R0:W1:Y:S02]  /*2a650*/  SHFL.IDX P6, R14, R13, R12, R11 ;  /* 0x0000000c0d0e7389 */ /* 0x00006400000c000b */
[----:B01----:R-:W-:Y:S01]  /*2a660*/  ENDCOLLECTIVE ;  /* 0x000000000000791b */ /* 0x003fe20003800000 */
.L_x_2225:
[----:B------:R-:W-:Y:S01]  /*2a670*/  IMAD.MOV.U32 R13, RZ, RZ, R64 ;  /* 0x000000ffff0d7224 */ /* 0x000fe200078e0040 */
[----:B------:R-:W-:Y:S01]  /*2a680*/  SEL R64, R66, R79, P0 ;  /* 0x0000004f42407207 */ /* 0x000fe20000000000 */
[----:B------:R-:W-:Y:S01]  /*2a690*/  IMAD.MOV.U32 R12, RZ, RZ, R3 ;  /* 0x000000ffff0c7224 */ /* 0x000fe200078e0003 */
[----:B------:R-:W-:Y:S01]  /*2a6a0*/  SEL R66, R79, R66, P0 ;  /* 0x000000424f427207 */ /* 0x000fe20000000000 */
[----:B------:R-:W-:-:S07]  /*2a6b0*/  IMAD.MOV.U32 R53, RZ, RZ, R14 ;  /* 0x000000ffff357224 */ /* 0x000fce00078e000e */
[----:B------:R-:W-:Y:S05]  /*2a6c0*/  WARPSYNC.COLLECTIVE R15, `(.L_x_2226) ;  /* 0x000000000f087348 */ /* 0x000fea0003c00000 */
[----:B------:R0:W1:Y:S02]  /*2a6d0*/  SHFL.IDX P6, R14, R13, R12, R11 ;  /* 0x0000000c0d0e7389 */ /* 0x00006400000c000b */
[----:B01----:R-:W-:Y:S01]  /*2a6e0*/  ENDCOLLECTIVE ;  /* 0x000000000000791b */ /* 0x003fe20003800000 */
.L_x_2226:
[----:B------:R-:W-:Y:S02]  /*2a6f0*/  IMAD.MOV.U32 R13, RZ, RZ, R73 ;  /* 0x000000ffff0d7224 */ /* 0x000fe400078e0049 */
[----:B------:R-:W-:Y:S01]  /*2a700*/  IMAD.MOV.U32 R12, RZ, RZ, R20 ;  /* 0x000000ffff0c7224 */ /* 0x000fe200078e0014 */
[----:B------:R-:W-:-:S07]  /*2a710*/  MOV R78, R14 ;  /* 0x0000000e004e7202 */ /* 0x000fce0000000f00 */
[----:B------:R-:W-:Y:S05]  /*2a720*/  WARPSYNC.COLLECTIVE R15, `(.L_x_2227) ;  /* 0x000000000f087348 */ /* 0x000fea0003c00000 */
[----:B------:R0:W1:Y:S02]  /*2a730*/  SHFL.IDX P6, R14, R13, R12, R11 ;  /* 0x0000000c0d0e7389 */ /* 0x00006400000c000b */
[----:B01----:R-:W-:Y:S01]  /*2a740*/  ENDCOLLECTIVE ;  /* 0x000000000000791b */ /* 0x003fe20003800000 */
.L_x_2227:
        /* <DEDUP_REMOVED lines=8> */
.L_x_2228:
[----:B------:R-:W-:Y:S01]  /*2a7d0*/  MOV R13, R83 ;  /* 0x00000053000d7202 */ /* 0x000fe20000000f00 */
[----:B------:R-:W-:Y:S02]  /*2a7e0*/  IMAD.MOV.U32 R12, RZ, RZ, R20 ;  /* 0x000000ffff0c7224 */ /* 0x000fe400078e0014 */
[----:B------:R-:W-:-:S07]  /*2a7f0*/  IMAD.MOV.U32 R69, RZ, RZ, R14 ;  /* 0x000000ffff457224 */ /* 0x000fce00078e000e */
[----:B------:R-:W-:Y:S05]  /*2a800*/  WARPSYNC.COLLECTIVE R15, `(.L_x_2229) ;  /* 0x000000000f087348 */ /* 0x000fea0003c00000 */
[----:B------:R0:W1:Y:S02]  /*2a810*/  SHFL.IDX P6, R14, R13, R12, R11 ;  /* 0x0000000c0d0e7389 */ /* 0x00006400000c000b */
[----:B01----:R-:W-:Y:S01]  /*2a820*/  ENDCOLLECTIVE ;  /* 0x000000000000791b */ /* 0x003fe20003800000 */
.L_x_2229:
        /* <DEDUP_REMOVED lines=8> */
.L_x_2230:
[----:B------:R-:W-:Y:S01]  /*2a8b0*/  IMAD.MOV.U32 R13, RZ, RZ, R105 ;  /* 0x000000ffff0d7224 */ /* 0x000fe200078e0069 */
[----:B------:R-:W-:Y:S01]  /*2a8c0*/  MOV R12, R20 ;  /* 0x00000014000c7202 */ /* 0x000fe20000000f00 */
[----:B------:R-:W-:-:S07]  /*2a8d0*/  IMAD.MOV.U32 R65, RZ, RZ, R14 ;  /* 0x000000ffff417224 */ /* 0x000fce00078e000e */
[----:B------:R-:W-:Y:S05]  /*2a8e0*/  WARPSYNC.COLLECTIVE R15, `(.L_x_2231) ;  /* 0x000000000f087348 */ /* 0x000fea0003c00000 */
[----:B------:R0:W1:Y:S02]  /*2a8f0*/  SHFL.IDX P6, R14, R13, R12, R11 ;  /* 0x0000000c0d0e7389 */ /* 0x00006400000c000b */
[----:B01----:R-:W-:Y:S01]  /*2a900*/  ENDCOLLECTIVE ;  /* 0x000000000000791b */ /* 0x003fe20003800000 */
.L_x_2231:
[----:B------:R-:W-:Y:S02]  /*2a910*/  IMAD.MOV.U32 R13, RZ, RZ, R104 ;  /* 0x000000ffff0d7224 */ /* 0x000fe400078e0068 */
[----:B------:R-:W-:Y:S02]  /*2a920*/  IMAD.MOV.U32 R12, RZ, RZ, R3 ;  /* 0x000000ffff0c7224 */ /* 0x000fe400078e0003 */
[----:B------:R-:W-:-:S07]  /*2a930*/  IMAD.MOV.U32 R102, RZ, RZ, R14 ;  /* 0x000000ffff667224 */ /* 0x000fce00078e000e */
[----:B------:R-:W-:Y:S05]  /*2a940*/  WARPSYNC.COLLECTIVE R15, `(.L_x_2232) ;  /* 0x000000000f087348 */ /* 0x000fea0003c00000 */
[----:B------:R0:W1:Y:S02]  /*2a950*/  SHFL.IDX P6, R14, R13, R12, R11 ;  /* 0x0000000c0d0e7389 */ /* 0x00006400000c000b */
[----:B01----:R-:W-:Y:S01]  /*2a960*/  ENDCOLLECTIVE ;  /* 0x000000000000791b */ /* 0x003fe20003800000 */
.L_x_2232:
[----:B------:R-:W-:Y:S02]  /*2a970*/  IMAD.MOV.U32 R13, RZ, RZ, R107 ;  /* 0x000000ffff0d7224 */ /* 0x000fe400078e006b */
[----:B------:R-:W-:Y:S02]  /*2a980*/  IMAD.MOV.U32 R12, RZ, RZ, R20 ;  /* 0x000000ffff0c7224 */ /* 0x000fe400078e0014 */
[----:B------:R-:W-:-:S07]  /*2a990*/  IMAD.MOV.U32 R49, RZ, RZ, R14 ;  /* 0x000000ffff317224 */ /* 0x000fce00078e000e */
[----:B------:R-:W-:Y:S05]  /*2a9a0*/  WARPSYNC.COLLECTIVE R15, `(.L_x_2233) ;  /* 0x000000000f087348 */ /* 0x000fea0003c00000 */
[----:B------:R0:W1:Y:S02]  /*2a9b0*/  SHFL.IDX P6, R14, R13, R12, R11 ;  /* 0x0000000c0d0e7389 */ /* 0x00006400000c000b */
[----:B01----:R-:W-:Y:S01]  /*2a9c0*/  ENDCOLLECTIVE ;  /* 0x000000000000791b */ /* 0x003fe20003800000 */
.L_x_2233:
[----:B------:R-:W-:Y:S02]  /*2a9d0*/  IMAD.MOV.U32 R13, RZ, RZ, R106 ;  /* 0x000000ffff0d7224 */ /* 0x000fe400078e006a */
[----:B------:R-:W-:Y:S01]  /*2a9e0*/  IMAD.MOV.U32 R12, RZ, RZ, R3 ;  /* 0x000000ffff0c7224 */ /* 0x000fe200078e0003 */
[----:B------:R-:W-:-:S07]  /*2a9f0*/  MOV R104, R14 ;  /* 0x0000000e00687202 */ /* 0x000fce0000000f00 */
[----:B------:R-:W-:Y:S05]  /*2aa00*/  WARPSYNC.COLLECTIVE R15, `(.L_x_2234) ;  /* 0x000000000f087348 */ /* 0x000fea0003c00000 */
[----:B------:R0:W1:Y:S02]  /*2aa10*/  SHFL.IDX P6, R14, R13, R12, R11 ;  /* 0x0000000c0d0e7389 */ /* 0x00006400000c000b */
[----:B01----:R-:W-:Y:S01]  /*2aa20*/  ENDCOLLECTIVE ;  /* 0x000000000000791b */ /* 0x003fe20003800000 */
.L_x_2234:
        /* <DEDUP_REMOVED lines=8> */
.L_x_2235:
[----:B------:R-:W-:Y:S01]  /*2aab0*/  MOV R13, R108 ;  /* 0x0000006c000d7202 */ /* 0x000fe20000000f00 */
[----:B------:R-:W-:Y:S02]  /*2aac0*/  IMAD.MOV.U32 R12, RZ, RZ, R3 ;  /* 0x000000ffff0c7224 */ /* 0x000fe400078e0003 */
[----:B------:R-:W-:-:S07]  /*2aad0*/  IMAD.MOV.U32 R106, RZ, RZ, R14 ;  /* 0x000000ffff6a7224 */ /* 0x000fce00078e000e */
[----:B------:R-:W-:Y:S05]  /*2aae0*/  WARPSYNC.COLLECTIVE R15, `(.L_x_2236) ;  /* 0x000000000f087348 */ /* 0x000fea0003c00000 */
[----:B------:R0:W1:Y:S02]  /*2aaf0*/  SHFL.IDX P6, R14, R13, R12, R11 ;  /* 0x0000000c0d0e7389 */ /* 0x00006400000c000b */
[----:B01----:R-:W-:Y:S01]  /*2ab00*/  ENDCOLLECTIVE ;  /* 0x000000000000791b */ /* 0x003fe20003800000 */
.L_x_2236:
        /* <DEDUP_REMOVED lines=8> */
.L_x_2237:
[----:B------:R-:W-:Y:S01]  /*2ab90*/  IMAD.MOV.U32 R13, RZ, RZ, R112 ;  /* 0x000000ffff0d7224 */ /* 0x000fe200078e0070 */
[----:B------:R-:W-:Y:S01]  /*2aba0*/  MOV R12, R3 ;  /* 0x00000003000c7202 */ /* 0x000fe20000000f00 */
[----:B------:R-:W-:-:S07]  /*2abb0*/  IMAD.MOV.U32 R108, RZ, RZ, R14 ;  /* 0x000000ffff6c7224 */ /* 0x000fce00078e000e */
[----:B------:R-:W-:Y:S05]  /*2abc0*/  WARPSYNC.COLLECTIVE R15, `(.L_x_2238) ;  /* 0x000000000f087348 */ /* 0x000fea0003c00000 */
[----:B------:R0:W1:Y:S02]  /*2abd0*/  SHFL.IDX P6, R14, R13, R12, R11 ;  /* 0x0000000c0d0e7389 */ /* 0x00006400000c000b */
[----:B01----:R-:W-:Y:S01]  /*2abe0*/  ENDCOLLECTIVE ;  /* 0x000000000000791b */ /* 0x003fe20003800000 */
.L_x_2238:
[----:B------:R-:W-:Y:S02]  /*2abf0*/  IMAD.MOV.U32 R13, RZ, RZ, R115 ;  /* 0x000000ffff0d7224 */ /* 0x000fe400078e0073 */
[----:B------:R-:W-:Y:S02]  /*2ac00*/  IMAD.MOV.U32 R12, RZ, RZ, R20 ;  /* 0x000000ffff0c7224 */ /* 0x000fe400078e0014 */
[----:B------:R-:W-:-:S07]  /*2ac10*/  IMAD.MOV.U32 R43, RZ, RZ, R14 ;  /* 0x000000ffff2b7224 */ /* 0x000fce00078e000e */
[----:B------:R-:W-:Y:S05]  /*2ac20*/  WARPSYNC.COLLECTIVE R15, `(.L_x_2239) ;  /* 0x000000000f087348 */ /* 0x000fea0003c00000 */
[----:B------:R0:W1:Y:S02]  /*2ac30*/  SHFL.IDX P6, R14, R13, R12, R11 ;  /* 0x0000000c0d0e7389 */ /* 0x00006400000c000b */
[----:B01----:R-:W-:Y:S01]  /*2ac40*/  ENDCOLLECTIVE ;  /* 0x000000000000791b */ /* 0x003fe20003800000 */
.L_x_2239:
[----:B------:R-:W-:Y:S01]  /*2ac50*/  IMAD.MOV.U32 R13, RZ, RZ, R24 ;  /* 0x000000ffff0d7224 */ /* 0x000fe200078e0018 */
[----:B------:R-:W-:Y:S01]  /*2ac60*/  SEL R24, R32, R9, P0 ;  /* 0x0000000920187207 */ /* 0x000fe20000000000 */
[----:B------:R-:W-:Y:S02]  /*2ac70*/  IMAD.MOV.U32 R12, RZ, RZ, R3 ;  /* 0x000000ffff0c7224 */ /* 0x000fe400078e0003 */
[----:B------:R-:W-:-:S07]  /*2ac80*/  IMAD.MOV.U32 R110, RZ, RZ, R14 ;  /* 0x000000ffff6e7224 */ /* 0x000fce00078e000e */
[----:B------:R-:W-:Y:S05]  /*2ac90*/  WARPSYNC.COLLECTIVE R15, `(.L_x_2240) ;  /* 0x000000000f087348 */ /* 0x000fea0003c00000 */
[----:B------:R0:W1:Y:S02]  /*2aca0*/  SHFL.IDX P6, R14, R13, R12, R11 ;  /* 0x0000000c0d0e7389 */ /* 0x00006400000c000b */
[----:B01----:R-:W-:Y:S01]  /*2acb0*/  ENDCOLLECTIVE ;  /* 0x000000000000791b */ /* 0x003fe20003800000 */
.L_x_2240:
        /* <DEDUP_REMOVED lines=8> */
.L_x_2241:
[----:B------:R-:W-:Y:S02]  /*2ad40*/  IMAD.MOV.U32 R13, RZ, RZ, R114 ;  /* 0x000000ffff0d7224 */ /* 0x000fe400078e0072 */
[----:B------:R-:W-:Y:S02]  /*2ad50*/  IMAD.MOV.U32 R12, RZ, RZ, R3 ;  /* 0x000000ffff0c7224 */ /* 0x000fe400078e0003 */
[----:B------:R-:W-:-:S07]  /*2ad60*/  IMAD.MOV.U32 R112, RZ, RZ, R14 ;  /* 0x000000ffff707224 */ /* 0x000fce00078e000e */
[----:B------:R-:W-:Y:S05]  /*2ad70*/  WARPSYNC.COLLECTIVE R15, `(.L_x_2242) ;  /* 0x000000000f087348 */ /* 0x000fea0003c00000 */
[----:B------:R0:W1:Y:S02]  /*2ad80*/  SHFL.IDX P6, R14, R13, R12, R11 ;  /* 0x0000000c0d0e7389 */ /* 0x00006400000c000b */
[----:B01----:R-:W-:Y:S01]  /*2ad90*/  ENDCOLLECTIVE ;  /* 0x000000000000791b */ /* 0x003fe20003800000 */
.L_x_2242:
        /* <DEDUP_REMOVED lines=8> */
.L_x_2243:
[----:B------:R-:W-:Y:S02]  /*2ae20*/  IMAD.MOV.U32 R13, RZ, RZ, R116 ;  /* 0x000000ffff0d7224 */ /* 0x000fe400078e0074 */
[----:B------:R-:W-:Y:S02]  /*2ae30*/  IMAD.MOV.U32 R12, RZ, RZ, R3 ;  /* 0x000000ffff0c7224 */ /* 0x000fe400078e0003 */
[----:B------:R-:W-:-:S07]  /*2ae40*/  IMAD.MOV.U32 R114, RZ, RZ, R14 ;  /* 0x000000ffff727224 */ /* 0x000fce00078e000e */
[----:B------:R-:W-:Y:S05]  /*2ae50*/  WARPSYNC.COLLECTIVE R15, `(.L_x_2244) ;  /* 0x000000000f087348 */ /* 0x000fea0003c00000 */
[----:B------:R0:W1:Y:S02]  /*2ae60*/  SHFL.IDX P6, R14, R13, R12, R11 ;  /* 0x0000000c0d0e7389 */ /* 0x00006400000c000b */
[----:B01----:R-:W-:Y:S01]  /*2ae70*/  ENDCOLLECTIVE ;  /* 0x000000000000791b */ /* 0x003fe20003800000 */
.L_x_2244:
        /* <DEDUP_REMOVED lines=8> */
.L_x_2245:
[----:B------:R-:W-:Y:S02]  /*2af00*/  IMAD.MOV.U32 R13, RZ, RZ, R120 ;  /* 0x000000ffff0d7224 */ /* 0x000fe400078e0078 */
[----:B------:R-:W-:Y:S02]  /*2af10*/  IMAD.MOV.U32 R12, RZ, RZ, R3 ;  /* 0x000000ffff0c7224 */ /* 0x000fe400078e0003 */
[----:B------:R-:W-:-:S07]  /*2af20*/  IMAD.MOV.U32 R116, RZ, RZ, R14 ;  /* 0x000000ffff747224 */ /* 0x000fce00078e000e */
[----:B------:R-:W-:Y:S05]  /*2af30*/  WARPSYNC.COLLECTIVE R15, `(.L_x_2246) ;  /* 0x000000000f087348 */ /* 0x000fea0003c00000 */
[----:B------:R0:W1:Y:S02]  /*2af40*/  SHFL.IDX P6, R14, R13, R12, R11 ;  /* 0x0000000c0d0e7389 */ /* 0x00006400000c000b */
[----:B01----:R-:W-:Y:S01]  /*2af50*/  ENDCOLLECTIVE ;  /* 0x000000000000791b */ /* 0x003fe20003800000 */
.L_x_2246:
[----:B------:R-:W-:Y:S02]  /*2af60*/  IMAD.MOV.U32 R13, RZ, RZ, R111 ;  /* 0x000000ffff0d7224 */ /* 0x000fe400078e006f */
[----:B------:R-:W-:Y:S02]  /*2af70*/  IMAD.MOV.U32 R12, RZ, RZ, R20 ;  /* 0x000000ffff0c7224 */ /* 0x000fe400078e0014 */
[----:B------:R-:W-:-:S07]  /*2af80*/  IMAD.MOV.U32 R59, RZ, RZ, R14 ;  /* 0x000000ffff3b7224 */ /* 0x000fce00078e000e */
[----:B------:R-:W-:Y:S05]  /*2af90*/  WARPSYNC.COLLECTIVE R15, `(.L_x_2247) ;  /* 0x000000000f087348 */ /* 0x000fea0003c00000 */
[----:B------:R0:W1:Y:S02]  /*2afa0*/  SHFL.IDX P6, R14, R13, R12, R11 ;  /* 0x0000000c0d0e7389 */ /* 0x00006400000c000b */
[----:B01----:R-:W-:Y:S01]  /*2afb0*/  ENDCOLLECTIVE ;  /* 0x000000000000791b */ /* 0x003fe20003800000 */
.L_x_2247:
[----:B------:R-:W-:Y:S02]  /*2afc0*/  IMAD.MOV.U32 R13, RZ, RZ, R122 ;  /* 0x000000ffff0d7224 */ /* 0x000fe400078e007a */
[----:B------:R-:W-:Y:S01]  /*2afd0*/  IMAD.MOV.U32 R12, RZ, RZ, R3 ;  /* 0x000000ffff0c7224 */ /* 0x000fe200078e0003 */
[----:B------:R-:W-:-:S07]  /*2afe0*/  MOV R118, R14 ;  /* 0x0000000e00767202 */ /* 0x000fce0000000f00 */
[----:B------:R-:W-:Y:S05]  /*2aff0*/  WARPSYNC.COLLECTIVE R15, `(.L_x_2248) ;  /* 0x000000000f087348 */ /* 0x000fea0003c00000 */
[----:B------:R0:W1:Y:S02]  /*2b000*/  SHFL.IDX P6, R14, R13, R12, R11 ;  /* 0x0000000c0d0e7389 */ /* 0x00006400000c000b */
[----:B01----:R-:W-:Y:S01]  /*2b010*/  ENDCOLLECTIVE ;  /* 0x000000000000791b */ /* 0x003fe20003800000 */
.L_x_2248:
        /* <DEDUP_REMOVED lines=8> */
.L_x_2249:
[----:B------:R-:W-:Y:S01]  /*2b0a0*/  MOV R13, R124 ;  /* 0x0000007c000d7202 */ /* 0x000fe20000000f00 */
[----:B------:R-:W-:Y:S02]  /*2b0b0*/  IMAD.MOV.U32 R12, RZ, RZ, R3 ;  /* 0x000000ffff0c7224 */ /* 0x000fe400078e0003 */
[----:B------:R-:W-:-:S07]  /*2b0c0*/  IMAD.MOV.U32 R120, RZ, RZ, R14 ;  /* 0x000000ffff787224 */ /* 0x000fce00078e000e */
[----:B------:R-:W-:Y:S05]  /*2b0d0*/  WARPSYNC.COLLECTIVE R15, `(.L_x_2250) ;  /* 0x000000000f087348 */ /* 0x000fea0003c00000 */
[----:B------:R0:W1:Y:S02]  /*2b0e0*/  SHFL.IDX P6, R14, R13, R12, R11 ;  /* 0x0000000c0d0e7389 */ /* 0x00006400000c000b */
[----:B01----:R-:W-:Y:S01]  /*2b0f0*/  ENDCOLLECTIVE ;  /* 0x000000000000791b */ /* 0x003fe20003800000 */
.L_x_2250:
        /* <DEDUP_REMOVED lines=8> */
.L_x_2251:
[----:B------:R-:W-:Y:S01]  /*2b180*/  IMAD.MOV.U32 R13, RZ, RZ, R126 ;  /* 0x000000ffff0d7224 */ /* 0x000fe200078e007e */
[----:B------:R-:W-:Y:S01]  /*2b190*/  MOV R12, R3 ;  /* 0x00000003000c7202 */ /* 0x000fe20000000f00 */
[----:B------:R-:W-:-:S07]  /*2b1a0*/  IMAD.MOV.U32 R122, RZ, RZ, R14 ;  /* 0x000000ffff7a7224 */ /* 0x000fce00078e000e */
[----:B------:R-:W-:Y:S05]  /*2b1b0*/  WARPSYNC.COLLECTIVE R15, `(.L_x_2252) ;  /* 0x000000000f087348 */ /* 0x000fea0003c00000 */
[----:B------:R0:W1:Y:S02]  /*2b1c0*/  SHFL.IDX P6, R14, R13, R12, R11 ;  /* 0x0000000c0d0e7389 */ /* 0x00006400000c000b */
[----:B01----:R-:W-:Y:S01]  /*2b1d0*/  ENDCOLLECTIVE ;  /* 0x000000000000791b */ /* 0x003fe20003800000 */
.L_x_2252:
[----:B------:R-:W-:Y:S02]  /*2b1e0*/  IMAD.MOV.U32 R13, RZ, RZ, R133 ;  /* 0x000000ffff0d7224 */ /* 0x000fe400078e0085 */
[----:B------:R-:W-:Y:S02]  /*2b1f0*/  IMAD.MOV.U32 R12, RZ, RZ, R20 ;  /* 0x000000ffff0c7224 */ /* 0x000fe400078e0014 */
[----:B------:R-:W-:-:S07]  /*2b200*/  IMAD.MOV.U32 R71, RZ, RZ, R14 ;  /* 0x000000ffff477224 */ /* 0x000fce00078e000e */
[----:B------:R-:W-:Y:S05]  /*2b210*/  WARPSYNC.COLLECTIVE R15, `(.L_x_2253) ;  /* 0x000000000f087348 */ /* 0x000fea0003c00000 */
[----:B------:R0:W1:Y:S02]  /*2b220*/  SHFL.IDX P6, R14, R13, R12, R11 ;  /* 0x0000000c0d0e7389 */ /* 0x00006400000c000b */
[----:B01----:R-:W-:Y:S01]  /*2b230*/  ENDCOLLECTIVE ;  /* 0x000000000000791b */ /* 0x003fe20003800000 */
.L_x_2253:
        /* <DEDUP_REMOVED lines=12> */
.L_x_2254:
[----:B------:R-:W-:Y:S02]  /*2b300*/  SEL R27, R102, R65, P0 ;  /* 0x00000041661b7207 */ /* 0x000fe40000000000 */
[----:B------:R-:W-:Y:S02]  /*2b310*/  SEL R37, R39, R108, P0 ;  /* 0x0000006c27257207 */ /* 0x000fe40000000000 */
[----:B------:R-:W-:Y:S02]  /*2b320*/  SEL R9, R78, R73, P0 ;  /* 0x000000494e097207 */ /* 0x000fe40000000000 */
[----:B------:R-:W-:Y:S01]  /*2b330*/  SEL R39, R108, R39, P0 ;  /* 0x000000276c277207 */ /* 0x000fe20000000000 */
[----:B------:R-:W-:Y:S01]  /*2b340*/  IMAD.MOV.U32 R13, RZ, RZ, R5 ;  /* 0x000000ffff0d7224 */ /* 0x000fe200078e0005 */
[----:B------:R-:W-:Y:S01]  /*2b350*/  SEL R5, R80, R53, P0 ;  /* 0x0000003550057207 */ /* 0x000fe20000000000 */
[----:B------:R-:W-:Y:S01]  /*2b360*/  IMAD.MOV.U32 R12, RZ, RZ, R20 ;  /* 0x000000ffff0c7224 */ /* 0x000fe200078e0014 */
[----:B------:R-:W-:Y:S01]  /*2b370*/  SEL R53, R55, R116, P0 ;  /* 0x0000007437357207 */ /* 0x000fe20000000000 */
[----:B------:R-:W-:Y:S01]  /*2b380*/  IMAD.MOV.U32 R20, RZ, RZ, RZ ;  /* 0x000000ffff147224 */ /* 0x000fe200078e00ff */
[----:B------:R-:W-:-:S02]  /*2b390*/  SEL R55, R116, R55, P0 ;  /* 0x0000003774377207 */ /* 0x000fc40000000000 */
[----:B------:R-:W-:-:S07]  /*2b3a0*/  MOV R75, R14 ;  /* 0x0000000e004b7202 */ /* 0x000fce0000000f00 */
[----:B------:R-:W-:Y:S05]  /*2b3b0*/  WARPSYNC.COLLECTIVE R15, `(.L_x_2255) ;  /* 0x000000000f087348 */ /* 0x000fea0003c00000 */
[----:B------:R0:W1:Y:S02]  /*2b3c0*/  SHFL.IDX P6, R14, R13, R12, R11 ;  /* 0x0000000c0d0e7389 */ /* 0x00006400000c000b */
[----:B01----:R-:W-:Y:S01]  /*2b3d0*/  ENDCOLLECTIVE ;  /* 0x000000000000791b */ /* 0x003fe20003800000 */
.L_x_2255:
[----:B------:R-:W-:Y:S02]  /*2b3e0*/  SEL R12, R28, R99, P0 ;  /* 0x000000631c0c7207 */ /* 0x000fe40000000000 */
[----:B------:R-:W-:Y:S02]  /*2b3f0*/  SEL R13, R69, R98, P0 ;  /* 0x00000062450d7207 */ /* 0x000fe40000000000 */
[----:B------:R-:W-:Y:S02]  /*2b400*/  SEL R15, R98, R69, P0 ;  /* 0x00000045620f7207 */ /* 0x000fe40000000000 */
[----:B------:R-:W-:Y:S02]  /*2b410*/  SEL R69, R71, R124, P0 ;  /* 0x0000007c47457207 */ /* 0x000fe40000000000 */
[----:B------:R-:W-:Y:S01]  /*2b420*/  SEL R11, R73, R78, P0 ;  /* 0x0000004e490b7207 */ /* 0x000fe20000000000 */
[----:B------:R-:W-:Y:S01]  /*2b430*/  IMAD.MOV.U32 R126, RZ, RZ, R14 ;  /* 0x000000ffff7e7224 */ /* 0x000fe200078e000e */
[----:B------:R-:W-:-:S02]  /*2b440*/  SEL R14, R99, R28, P0 ;  /* 0x0000001c630e7207 */ /* 0x000fc40000000000 */
[----:B------:R-:W-:Y:S02]  /*2b450*/  SEL R28, R30, R25, P0 ;  /* 0x000000191e1c7207 */ /* 0x000fe40000000000 */
[----:B------:R-:W-:Y:S02]  /*2b460*/  SEL R30, R25, R30, P0 ;  /* 0x0000001e191e7207 */ /* 0x000fe40000000000 */
[----:B------:R-:W-:Y:S02]  /*2b470*/  SEL R25, R65, R102, P0 ;  /* 0x0000006641197207 */ /* 0x000fe40000000000 */
[----:B------:R-:W-:Y:S02]  /*2b480*/  SEL R65, R67, R122, P0 ;  /* 0x0000007a43417207 */ /* 0x000fe40000000000 */
[----:B------:R-:W-:Y:S02]  /*2b490*/  SEL R67, R122, R67, P0 ;  /* 0x000000437a437207 */ /* 0x000fe40000000000 */
[----:B------:R-:W-:Y:S01]  /*2b4a0*/  SEL R71, R124, R71, P0 ;  /* 0x000000477c477207 */ /* 0x000fe20000000000 */
[----:B------:R-:W-:Y:S06]  /*2b4b0*/  BRA `(.L_x_2256) ;  /* 0xffffff2400887947 */ /* 0x000fec000383ffff */
.L_x_1950:
[----:B------:R-:W-:Y:S01]  /*2b4c0*/  IMAD.MOV.U32 R13, RZ, RZ, R3 ;  /* 0x000000ffff0d7224 */ /* 0x000fe200078e0003 */
[----:B------:R-:W-:Y:S01]  /*2b4d0*/  MOV R11, 0x181f ;  /* 0x0000181f000b7802 */ /* 0x000fe20000000f00 */
[----:B------:R-:W-:Y:S02]  /*2b4e0*/  IMAD.MOV.U32 R12, RZ, RZ, RZ ;  /* 0x000000ffff0c7224 */ /* 0x000fe400078e00ff */
[----:B------:R-:W-:-:S07]  /*2b4f0*/  IMAD.MOV.U32 R15, RZ, RZ, -0x1 ;  /* 0xffffffffff0f7424 */ /* 0x000fce00078e00ff */
[----:B------:R-:W-:Y:S05]  /*2b500*/  WARPSYNC.COLLECTIVE R15, `(.L_x_2257) ;  /* 0x000000000f087348 */ /* 0x000fea0003c00000 */
[----:B------:R0:W1:Y:S02]  /*2b510*/  SHFL.IDX P6, R14, R13, R12, R11 ;  /* 0x0000000c0d0e7389 */ /* 0x00006400000c000b */
[----:B01----:R-:W-:Y:S01]  /*2b520*/  ENDCOLLECTIVE ;  /* 0x000000000000791b */ /* 0x003fe20003800000 */
.L_x_2257:
[----:B------:R-:W-:Y:S02]  /*2b530*/  IMAD.MOV.U32 R13, RZ, RZ, R2 ;  /* 0x000000ffff0d7224 */ /* 0x000fe400078e0002 */
[----:B------:R-:W-:-:S07]  /*2b540*/  IMAD.MOV.U32 R0, RZ, RZ, R14 ;  /* 0x000000ffff007224 */ /* 0x000fce00078e000e */
[----:B------:R-:W-:Y:S05]  /*2b550*/  WARPSYNC.COLLECTIVE R15, `(.L_x_2258) ;  /* 0x000000000f087348 */ /* 0x000fea0003c00000 */
[----:B------:R0:W1:Y:S02]  /*2b560*/  SHFL.IDX P6, R14, R13, R12, R11 ;  /* 0x0000000c0d0e7389 */ /* 0x00006400000c000b */
[----:B01----:R-:W-:Y:S01]  /*2b570*/  ENDCOLLECTIVE ;  /* 0x000000000000791b */ /* 0x003fe20003800000 */
.L_x_2258:
[----:B------:R-:W-:Y:S05]  /*2b580*/  BRA `(.L_x_2259) ;  /* 0xffffff40004c7947 */ /* 0x000fea000383ffff */
.L_x_1953:
[----:B------:R-:W-:Y:S01]  /*2b590*/  BSSY B1, `(.L_x_2260) ;  /* 0x0000008000017945 */ /* 0x000fe20003800000 */
[----:B------:R-:W-:Y:S01]  /*2b5a0*/  IMAD.MOV.U32 R13, RZ, RZ, R3 ;  /* 0x000000ffff0d7224 */ /* 0x000fe200078e0003 */
[----:B---3--:R-:W-:Y:S01]  /*2b5b0*/  MOV R15, 0xffffffff ;  /* 0xffffffff000f7802 */ /* 0x008fe20000000f00 */
[----:B------:R-:W-:Y:S02]  /*2b5c0*/  IMAD.MOV.U32 R12, RZ, RZ, 0x1 ;  /* 0x00000001ff0c7424 */ /* 0x000fe400078e00ff */
[----:B------:R-:W-:-:S07]  /*2b5d0*/  IMAD.MOV.U32 R11, RZ, RZ, 0x181f ;  /* 0x0000181fff0b7424 */ /* 0x000fce00078e00ff */
[----:B012---:R-:W-:Y:S05]  /*2b5e0*/  WARPSYNC.COLLECTIVE R15, `(.L_x_2261) ;  /* 0x000000000f087348 */ /* 0x007fea0003c00000 */
[----:B--2---:R2:W3:Y:S02]  /*2b5f0*/  SHFL.IDX P6, R14, R13, R12, R11 ;  /* 0x0000000c0d0e7389 */ /* 0x0044e400000c000b */
[----:B0123--:R-:W-:Y:S01]  /*2b600*/  ENDCOLLECTIVE ;  /* 0x000000000000791b */ /* 0x00ffe20003800000 */
.L_x_2261:
[----:B------:R-:W-:Y:S05]  /*2b610*/  BSYNC B1 ;  /* 0x0000000000017941 */ /* 0x000fea0003800000 */
.L_x_2260:
        /* <DEDUP_REMOVED lines=8> */
.L_x_2262:
[----:B------:R-:W-:Y:S05]  /*2b6a0*/  BRA `(.L_x_2263) ;  /* 0xffffff40006c7947 */ /* 0x000fea000383ffff */
.L_x_1956:
[----:B------:R-:W-:Y:S01]  /*2b6b0*/  BSSY B1, `(.L_x_2264) ;  /* 0x0000008000017945 */ /* 0x000fe20003800000 */
[----:B------:R-:W-:Y:S01]  /*2b6c0*/  IMAD.MOV.U32 R13, RZ, RZ, R3 ;  /* 0x000000ffff0d7224 */ /* 0x000fe200078e0003 */
[----:B------:R-:W-:Y:S01]  /*2b6d0*/  MOV R12, 0x2 ;  /* 0x00000002000c7802 */ /* 0x000fe20000000f00 */
[----:B------:R-:W-:Y:S02]  /*2b6e0*/  IMAD.MOV.U32 R11, RZ, RZ, 0x181f ;  /* 0x0000181fff0b7424 */ /* 0x000fe400078e00ff */
[----:B---3--:R-:W-:-:S07]  /*2b6f0*/  IMAD.MOV.U32 R15, RZ, RZ, -0x1 ;  /* 0xffffffffff0f7424 */ /* 0x008fce00078e00ff */
[----:B012-4-:R-:W-:Y:S05]  /*2b700*/  WARPSYNC.COLLECTIVE R15, `(.L_x_2265) ;  /* 0x000000000f087348 */ /* 0x017fea0003c00000 */
[----:B--2---:R2:W3:Y:S02]  /*2b710*/  SHFL.IDX P6, R14, R13, R12, R11 ;  /* 0x0000000c0d0e7389 */ /* 0x0044e400000c000b */
[----:B01234-:R-:W-:Y:S01]  /*2b720*/  ENDCOLLECTIVE ;  /* 0x000000000000791b */ /* 0x01ffe20003800000 */
.L_x_2265:
[----:B------:R-:W-:Y:S05]  /*2b730*/  BSYNC B1 ;  /* 0x0000000000017941 */ /* 0x000fea0003800000 */
.L_x_2264:
[----:B------:R-:W-:Y:S01]  /*2b740*/  IMAD.MOV.U32 R13, RZ, RZ, R2 ;  /* 0x000000ffff0d7224 */ /* 0x000fe200078e0002 */
[----:B------:R-:W-:Y:S01]  /*2b750*/  MOV R15, 0xffffffff ;  /* 0xffffffff000f7802 */ /* 0x000fe20000000f00 */
[----:B------:R-:W-:Y:S02]  /*2b760*/  IMAD.MOV.U32 R12, RZ, RZ, 0x2 ;  /* 0x00000002ff0c7424 */ /* 0x000fe400078e00ff */
[----:B------:R-:W-:Y:S02]  /*2b770*/  IMAD.MOV.U32 R11, RZ, RZ, 0x181f ;  /* 0x0000181fff0b7424 */ /* 0x000fe400078e00ff */
[----:B------:R-:W-:-:S07]  /*2b780*/  IMAD.MOV.U32 R0, RZ, RZ, R14 ;  /* 0x000000ffff007224 */ /* 0x000fce00078e000e */
[----:B------:R-:W-:Y:S05]  /*2b790*/  WARPSYNC.COLLECTIVE R15, `(.L_x_2266) ;  /* 0x000000000f087348 */ /* 0x000fea0003c00000 */
[----:B------:R0:W1:Y:S02]  /*2b7a0*/  SHFL.IDX P6, R14, R13, R12, R11 ;  /* 0x0000000c0d0e7389 */ /* 0x00006400000c000b */
[----:B01----:R-:W-:Y:S01]  /*2b7b0*/  ENDCOLLECTIVE ;  /* 0x000000000000791b */ /* 0x003fe20003800000 */
.L_x_2266:
[----:B------:R-:W-:Y:S05]  /*2b7c0*/  BRA `(.L_x_2267) ;  /* 0xffffff40008c7947 */ /* 0x000fea000383ffff */
.L_x_1959:
[----:B------:R-:W-:Y:S01]  /*2b7d0*/  BSSY B1, `(.L_x_2268) ;  /* 0x0000008000017945 */ /* 0x000fe20003800000 */
[----:B------:R-:W-:Y:S02]  /*2b7e0*/  IMAD.MOV.U32 R13, RZ, RZ, R3 ;  /* 0x000000ffff0d7224 */ /* 0x000fe400078e0003 */
[----:B------:R-:W-:Y:S02]  /*2b7f0*/  IMAD.MOV.U32 R12, RZ, RZ, 0x3 ;  /* 0x00000003ff0c7424 */ /* 0x000fe400078e00ff */
[----:B------:R-:W-:Y:S02]  /*2b800*/  IMAD.MOV.U32 R11, RZ, RZ, 0x181f ;  /* 0x0000181fff0b7424 */ /* 0x000fe400078e00ff */
[----:B---3--:R-:W-:-:S07]  /*2b810*/  IMAD.MOV.U32 R15, RZ, RZ, -0x1 ;  /* 0xffffffffff0f7424 */ /* 0x008fce00078e00ff */
[----:B012-4-:R-:W-:Y:S05]  /*2b820*/  WARPSYNC.COLLECTIVE R15, `(.L_x_2269) ;  /* 0x000000000f087348 */ /* 0x017fea0003c00000 */
[----:B--2---:R2:W3:Y:S02]  /*2b830*/  SHFL.IDX P6, R14, R13, R12, R11 ;  /* 0x0000000c0d0e7389 */ /* 0x0044e400000c000b */
[----:B01234-:R-:W-:Y:S01]  /*2b840*/  ENDCOLLECTIVE ;  /* 0x000000000000791b */ /* 0x01ffe20003800000 */
.L_x_2269:
[----:B------:R-:W-:Y:S05]  /*2b850*/  BSYNC B1 ;  /* 0x0000000000017941 */ /* 0x000fea0003800000 */
.L_x_2268:
        /* <DEDUP_REMOVED lines=8> */
.L_x_2270:
[----:B------:R-:W-:Y:S05]  /*2b8e0*/  BRA `(.L_x_2271) ;  /* 0xffffff4000ac7947 */ /* 0x000fea000383ffff */
.L_x_1983:
[----:B------:R-:W0:Y:S01]  /*2b8f0*/  S2R R5, SR_TID.X ;  /* 0x0000000000057919 */ /* 0x000e220000002100 */
[----:B------:R-:W-:Y:S01]  /*2b900*/  BSSY B1, `(.L_x_2272) ;  /* 0x000000a000017945 */ /* 0x000fe20003800000 */
[----:B------:R-:W-:Y:S02]  /*2b910*/  IMAD.MOV.U32 R12, RZ, RZ, RZ ;  /* 0x000000ffff0c7224 */ /* 0x000fe400078e00ff */
[----:B------:R-:W-:Y:S02]  /*2b920*/  IMAD.MOV.U32 R11, RZ, RZ, 0x1f ;  /* 0x0000001fff0b7424 */ /* 0x000fe400078e00ff */
[----:B------:R-:W-:Y:S01]  /*2b930*/  IMAD.MOV.U32 R15, RZ, RZ, -0x1 ;  /* 0xffffffffff0f7424 */ /* 0x000fe200078e00ff */
[----:B0-----:R-:W-:-:S04]  /*2b940*/  SHF.R.U32.HI R5, RZ, 0x5, R5 ;  /* 0x00000005ff057819 */ /* 0x001fc80000011605 */
[----:B------:R-:W-:-:S05]  /*2b950*/  LOP3.LUT R5, R5, 0x3, RZ, 0xc0, !PT ;  /* 0x0000000305057812 */ /* 0x000fca00078ec0ff */
[----:B------:R-:W-:-:S07]  /*2b960*/  IMAD.MOV.U32 R13, RZ, RZ, R5 ;  /* 0x000000ffff0d7224 */ /* 0x000fce00078e0005 */
[----:B------:R-:W-:Y:S05]  /*2b970*/  WARPSYNC.COLLECTIVE R15, `(.L_x_2273) ;  /* 0x000000000f087348 */ /* 0x000fea0003c00000 */
[----:B------:R0:W1:Y:S02]  /*2b980*/  SHFL.IDX P6, R14, R13, R12, R11 ;  /* 0x0000000c0d0e7389 */ /* 0x00006400000c000b */
[----:B01----:R-:W-:Y:S01]  /*2b990*/  ENDCOLLECTIVE ;  /* 0x000000000000791b */ /* 0x003fe20003800000 */
.L_x_2273:
[----:B------:R-:W-:Y:S05]  /*2b9a0*/  BSYNC B1 ;  /* 0x0000000000017941 */ /* 0x000fea0003800000 */
.L_x_2272:
[----:B------:R-:W-:Y:S05]  /*2b9b0*/  BRA `(.L_x_2274) ;  /* 0xffffff5c002c7947 */ /* 0x000fea000383ffff */
.L_x_1985:
[----:B------:R-:W-:Y:S01]  /*2b9c0*/  BSSY B1, `(.L_x_2275) ;  /* 0x0000006000017945 */ /* 0x000fe20003800000 */
[----:B------:R-:W-:-:S07]  /*2b9d0*/  MOV R15, 0xffffffff ;  /* 0xffffffff000f7802 */ /* 0x000fce0000000f00 */
[----:B0-----:R-:W-:Y:S05]  /*2b9e0*/  WARPSYNC.COLLECTIVE R15, `(.L_x_2276) ;  /* 0x000000000f0c7348 */ /* 0x001fea0003c00000 */
[----:B------:R-:W-:Y:S02]  /*2b9f0*/  ELECT P6, UR62, PT ;  /* 0x00000000003e782f */ /* 0x000fe400038c0000 */
[----:B------:R-:W-:Y:S01]  /*2ba00*/  MOV R14, UR62 ;  /* 0x0000003e000e7c02 */ /* 0x000fe20008000f00 */
[----:B0-----:R-:W-:Y:S10]  /*2ba10*/  ENDCOLLECTIVE ;  /* 0x000000000000791b */ /* 0x001ff40003800000 */
.L_x_2276:
[----:B------:R-:W-:Y:S05]  /*2ba20*/  BSYNC B1 ;  /* 0x0000000000017941 */ /* 0x000fea0003800000 */
.L_x_2275:
[----:B------:R-:W-:Y:S05]  /*2ba30*/  BRA `(.L_x_1984) ;  /* 0xffffff5c00247947 */ /* 0x000fea000383ffff */
.L_x_1987:
[----:B0-----:R0:W1:Y:S02]  /*2ba40*/  SYNCS.PHASECHK.TRANS64.TRYWAIT P0, [R23+URZ+0x28420], R5 ;  /* 0x02842005170075a7 */ /* 0x001064000800017f */
[----:B-1----:R-:W-:Y:S05]  /*2ba50*/  @!P0 NANOSLEEP.SYNCS 0x989680 ;  /* 0x009896800000895d */ /* 0x002fea0003900000 */
[----:B------:R-:W1:Y:S02]  /*2ba60*/  @!P0 SYNCS.PHASECHK.TRANS64 P0, [R23+URZ+0x28420], R5 ;  /* 0x02842005170085a7 */ /* 0x000e64000800007f */
[----:B-1----:R-:W-:Y:S05]  /*2ba70*/  @!P0 BRA `(.L_x_1987) ;  /* 0xfffffffc00f08947 */ /* 0x002fea000383ffff */
[----:B------:R-:W-:Y:S05]  /*2ba80*/  BRA `(.L_x_2277) ;  /* 0xffffff5c00347947 */ /* 0x000fea000383ffff */
.L_x_1991:
[----:B-1----:R1:W2:Y:S02]  /*2ba90*/  SYNCS.PHASECHK.TRANS64.TRYWAIT P0, [R12+URZ+0x284a0], R11 ;  /* 0x0284a00b0c0075a7 */ /* 0x0022a4000800017f */
[----:B--2---:R-:W-:Y:S05]  /*2baa0*/  @!P0 NANOSLEEP.SYNCS 0x989680 ;  /* 0x009896800000895d */ /* 0x004fea0003900000 */
[----:B------:R-:W2:Y:S02]  /*2bab0*/  @!P0 SYNCS.PHASECHK.TRANS64 P0, [R12+URZ+0x284a0], R11 ;  /* 0x0284a00b0c0085a7 */ /* 0x000ea4000800007f */
[----:B--2---:R-:W-:Y:S05]  /*2bac0*/  @!P0 BRA `(.L_x_1991) ;  /* 0xfffffffc00f08947 */ /* 0x004fea000383ffff */
[----:B------:R-:W-:Y:S05]  /*2bad0*/  BRA `(.L_x_2278) ;  /* 0xffffff5c004c7947 */ /* 0x000fea000383ffff */
.L_x_1997:
[----:B0-----:R0:W2:Y:S02]  /*2bae0*/  SYNCS.PHASECHK.TRANS64.TRYWAIT P0, [R12+URZ+0x284c0], R11 ;  /* 0x0284c00b0c0075a7 */ /* 0x0010a4000800017f */
[----:B--2---:R-:W-:Y:S05]  /*2baf0*/  @!P0 NANOSLEEP.SYNCS 0x989680 ;  /* 0x009896800000895d */ /* 0x004fea0003900000 */
[----:B------:R-:W2:Y:S02]  /*2bb00*/  @!P0 SYNCS.PHASECHK.TRANS64 P0, [R12+URZ+0x284c0], R11 ;  /* 0x0284c00b0c0085a7 */ /* 0x000ea4000800007f */
[----:B--2---:R-:W-:Y:S05]  /*2bb10*/  @!P0 BRA `(.L_x_1997) ;  /* 0xfffffffc00f08947 */ /* 0x004fea000383ffff */
[----:B------:R-:W-:Y:S05]  /*2bb20*/  BRA `(.L_x_2279) ;  /* 0xffffff6000087947 */ /* 0x000fea000383ffff */
.L_x_2005:
[----:B-1----:R1:W2:Y:S02]  /*2bb30*/  SYNCS.PHASECHK.TRANS64.TRYWAIT P1, [R11+URZ+0x284a0], R8 ;  /* 0x0284a0080b0075a7 */ /* 0x0022a4000802017f */
[----:B--2---:R-:W-:Y:S05]  /*2bb40*/  @!P1 NANOSLEEP.SYNCS 0x989680 ;  /* 0x009896800000995d */ /* 0x004fea0003900000 */
[----:B------:R-:W2:Y:S02]  /*2bb50*/  @!P1 SYNCS.PHASECHK.TRANS64 P1, [R11+URZ+0x284a0], R8 ;  /* 0x0284a0080b0095a7 */ /* 0x000ea4000802007f */
[----:B--2---:R-:W-:Y:S05]  /*2bb60*/  @!P1 BRA `(.L_x_2005) ;  /* 0xfffffffc00f09947 */ /* 0x004fea000383ffff */
[----:B------:R-:W-:Y:S05]  /*2bb70*/  BRA `(.L_x_2280) ;  /* 0xffffff6400007947 */ /* 0x000fea000383ffff */
.L_x_2011:
[----:B0-----:R0:W2:Y:S02]  /*2bb80*/  SYNCS.PHASECHK.TRANS64.TRYWAIT P1, [R11+URZ+0x284c0], R8 ;  /* 0x0284c0080b0075a7 */ /* 0x0010a4000802017f */
[----:B--2---:R-:W-:Y:S05]  /*2bb90*/  @!P1 NANOSLEEP.SYNCS 0x989680 ;  /* 0x009896800000995d */ /* 0x004fea0003900000 */
[----:B------:R-:W2:Y:S02]  /*2bba0*/  @!P1 SYNCS.PHASECHK.TRANS64 P1, [R11+URZ+0x284c0], R8 ;  /* 0x0284c0080b0095a7 */ /* 0x000ea4000802007f */
[----:B--2---:R-:W-:Y:S05]  /*2bbb0*/  @!P1 BRA `(.L_x_2011) ;  /* 0xfffffffc00f09947 */ /* 0x004fea000383ffff */
[----:B------:R-:W-:Y:S05]  /*2bbc0*/  BRA `(.L_x_2281) ;  /* 0xffffff6400b87947 */ /* 0x000fea000383ffff */
.L_x_2035:
        /* <DEDUP_REMOVED lines=11> */
.L_x_2283:
[----:B------:R-:W-:Y:S05]  /*2bc80*/  BSYNC B0 ;  /* 0x0000000000007941 */ /* 0x000fea0003800000 */
.L_x_2282:
[----:B------:R-:W-:Y:S05]  /*2bc90*/  BRA `(.L_x_2284) ;  /* 0xffffff7400f47947 */ /* 0x000fea000383ffff */
.L_x_2038:
[----:B0-----:R0:W1:Y:S02]  /*2bca0*/  SYNCS.PHASECHK.TRANS64.TRYWAIT P0, [R6+URZ+0x28480], R21 ;  /* 0x02848015060075a7 */ /* 0x001064000800017f */
[----:B-1----:R-:W-:Y:S05]  /*2bcb0*/  @!P0 NANOSLEEP.SYNCS 0x989680 ;  /* 0x009896800000895d */ /* 0x002fea0003900000 */
[----:B------:R-:W1:Y:S02]  /*2bcc0*/  @!P0 SYNCS.PHASECHK.TRANS64 P0, [R6+URZ+0x28480], R21 ;  /* 0x02848015060085a7 */ /* 0x000e64000800007f */
[----:B-1----:R-:W-:Y:S05]  /*2bcd0*/  @!P0 BRA `(.L_x_2038) ;  /* 0xfffffffc00f08947 */ /* 0x002fea000383ffff */
[----:B------:R-:W-:Y:S05]  /*2bce0*/  BRA `(.L_x_2285) ;  /* 0xffffff7800147947 */ /* 0x000fea000383ffff */
.L_x_2039:
        /* <DEDUP_REMOVED lines=8> */
.L_x_2287:
[----:B------:R-:W-:Y:S05]  /*2bd70*/  BSYNC B0 ;  /* 0x0000000000007941 */ /* 0x000fea0003800000 */
.L_x_2286:
[----:B------:R-:W-:Y:S01]  /*2bd80*/  IMAD.MOV.U32 R13, RZ, RZ, R2 ;  /* 0x000000ffff0d7224 */ /* 0x000fe200078e0002 */
[C---:B------:R-:W-:Y:S01]  /*2bd90*/  ISETP.GE.AND P3, PT, R27.reuse, 0x11, PT ;  /* 0x000000111b00780c */ /* 0x040fe20003f66270 */
[----:B------:R-:W-:Y:S01]  /*2bda0*/  IMAD.MOV.U32 R12, RZ, RZ, RZ ;  /* 0x000000ffff0c7224 */ /* 0x000fe200078e00ff */
[----:B------:R-:W-:Y:S01]  /*2bdb0*/  ISETP.GE.AND P5, PT, R27, 0x31, PT ;  /* 0x000000311b00780c */ /* 0x000fe20003fa6270 */
[----:B------:R-:W-:Y:S02]  /*2bdc0*/  IMAD.MOV.U32 R11, RZ, RZ, 0x181f ;  /* 0x0000181fff0b7424 */ /* 0x000fe400078e00ff */
[----:B------:R-:W-:Y:S02]  /*2bdd0*/  IMAD.MOV.U32 R15, RZ, RZ, -0x1 ;  /* 0xffffffffff0f7424 */ /* 0x000fe400078e00ff */
[----:B------:R-:W-:-:S08]  /*2bde0*/  IMAD.MOV.U32 R5, RZ, RZ, R14 ;  /* 0x000000ffff057224 */ /* 0x000fd000078e000e */
[----:B------:R-:W-:Y:S05]  /*2bdf0*/  WARPSYNC.COLLECTIVE R15, `(.L_x_2288) ;  /* 0x000000000f087348 */ /* 0x000fea0003c00000 */
[----:B------:R0:W1:Y:S02]  /*2be00*/  SHFL.IDX P6, R14, R13, R12, R11 ;  /* 0x0000000c0d0e7389 */ /* 0x00006400000c000b */
[----:B01----:R-:W-:Y:S01]  /*2be10*/  ENDCOLLECTIVE ;  /* 0x000000000000791b */ /* 0x003fe20003800000 */
.L_x_2288:
[----:B------:R-:W0:Y:S01]  /*2be20*/  LDC R11, c[0x0][0x2f4] ;  /* 0x0000bd00ff0b7b82 */ /* 0x000e220000000800 */
[----:B------:R-:W-:Y:S01]  /*2be30*/  LOP3.LUT R15, R34, 0x80, RZ, 0xfc, !PT ;  /* 0x00000080220f7812 */ /* 0x000fe200078efcff */
[----:B------:R-:W-:Y:S02]  /*2be40*/  IMAD.MOV.U32 R13, RZ, RZ, R3 ;  /* 0x000000ffff0d7224 */ /* 0x000fe400078e0003 */
[----:B------:R-:W-:Y:S01]  /*2be50*/  IMAD.MOV.U32 R12, RZ, RZ, 0x1 ;  /* 0x00000001ff0c7424 */ /* 0x000fe200078e00ff */
[----:B------:R-:W-:-:S04]  /*2be60*/  MOV R8, R14 ;  /* 0x0000000e00087202 */ /* 0x000fc80000000f00 */
[----:B------:R-:W-:-:S05]  /*2be70*/  IADD3 R8, P0, R34, R8, RZ ;  /* 0x0000000822087210 */ /* 0x000fca0007f1e0ff */
[----:B------:R-:W-:Y:S02]  /*2be80*/  IMAD.X R9, RZ, RZ, R5, P0 ;  /* 0x000000ffff097224 */ /* 0x000fe400000e0605 */
[----:B------:R-:W-:Y:S01]  /*2be90*/  IMAD.IADD R5, R23, 0x1, R7 ;  /* 0x0000000117057824 */ /* 0x000fe200078e0207 */
[-C--:B0-----:R-:W-:Y:S02]  /*2bea0*/  ISETP.GE.AND P2, PT, R34, R11.reuse, PT ;  /* 0x0000000b2200720c */ /* 0x081fe40003f46270 */
[----:B------:R-:W-:Y:S01]  /*2beb0*/  ISETP.GE.AND P0, PT, R15, R11, PT ;  /* 0x0000000b0f00720c */ /* 0x000fe20003f06270 */
[----:B------:R-:W-:Y:S01]  /*2bec0*/  IMAD.MOV.U32 R11, RZ, RZ, 0x181f ;  /* 0x0000181fff0b7424 */ /* 0x000fe200078e00ff */
[----:B------:R-:W-:Y:S01]  /*2bed0*/  ISETP.LT.OR P1, PT, R27, 0x1, P2 ;  /* 0x000000011b00780c */ /* 0x000fe20001721670 */
[----:B------:R-:W-:-:S12]  /*2bee0*/  IMAD.MOV.U32 R15, RZ, RZ, -0x1 ;  /* 0xffffffffff0f7424 */ /* 0x000fd800078e00ff */
[----:B------:R-:W-:Y:S05]  /*2bef0*/  WARPSYNC.COLLECTIVE R15, `(.L_x_2289) ;  /* 0x000000000f087348 */ /* 0x000fea0003c00000 */
[----:B------:R0:W1:Y:S02]  /*2bf00*/  SHFL.IDX P6, R14, R13, R12, R11 ;  /* 0x0000000c0d0e7389 */ /* 0x00006400000c000b */
[----:B01----:R-:W-:Y:S01]  /*2bf10*/  ENDCOLLECTIVE ;  /* 0x000000000000791b */ /* 0x003fe20003800000 */
.L_x_2289:
[----:B------:R-:W-:Y:S01]  /*2bf20*/  @!PT LDS RZ, [RZ] ;  /* 0x00000000fffff984 */ /* 0x000fe20000000800 */
[----:B------:R-:W-:Y:S01]  /*2bf30*/  @!PT LDS RZ, [RZ] ;  /* 0x00000000fffff984 */ /* 0x000fe20000000800 */
[----:B------:R-:W-:Y:S01]  /*2bf40*/  @!PT LDS RZ, [RZ] ;  /* 0x00000000fffff984 */ /* 0x000fe20000000800 */
[----:B------:R0:W-:Y:S01]  /*2bf50*/  LDGSTS.E.BYPASS.LTC128B.128 [R5+0x10000], desc[UR36][R8.64], !P1 ;  /* 0x1000000008057fae */ /* 0x0001e2000c901d64 */
[----:B------:R-:W-:Y:S01]  /*2bf60*/  ISETP.LT.OR P1, PT, R27, 0x1, P0 ;  /* 0x000000011b00780c */ /* 0x000fe20000721670 */
[----:B------:R-:W-:-:S12]  /*2bf70*/  IMAD.MOV.U32 R13, RZ, RZ, R2 ;  /* 0x000000ffff0d7224 */ /* 0x000fd800078e0002 */
[----:B------:R0:W-:Y:S01]  /*2bf80*/  LDGSTS.E.BYPASS.LTC128B.128 [R5+0x12000], desc[UR36][R8.64+0x80], !P1 ;  /* 0x1200008008057fae */ /* 0x0001e2000c901d64 */
[----:B------:R-:W-:-:S07]  /*2bf90*/  MOV R7, R14 ;  /* 0x0000000e00077202 */ /* 0x000fce0000000f00 */
[----:B0-----:R-:W-:Y:S05]  /*2bfa0*/  WARPSYNC.COLLECTIVE R15, `(.L_x_2290) ;  /* 0x000000000f087348 */ /* 0x001fea0003c00000 */
[----:B------:R1:W2:Y:S02]  /*2bfb0*/  SHFL.IDX P6, R14, R13, R12, R11 ;  /* 0x0000000c0d0e7389 */ /* 0x0002a400000c000b */
[----:B012---:R-:W-:Y:S01]  /*2bfc0*/  ENDCOLLECTIVE ;  /* 0x000000000000791b */ /* 0x007fe20003800000 */
.L_x_2290:
[----:B------:R-:W-:Y:S02]  /*2bfd0*/  IMAD.MOV.U32 R13, RZ, RZ, R3 ;  /* 0x000000ffff0d7224 */ /* 0x000fe400078e0003 */
[----:B------:R-:W-:Y:S02]  /*2bfe0*/  IMAD.MOV.U32 R12, RZ, RZ, 0x2 ;  /* 0x00000002ff0c7424 */ /* 0x000fe400078e00ff */
[----:B------:R-:W-:-:S07]  /*2bff0*/  IMAD.MOV.U32 R8, RZ, RZ, R14 ;  /* 0x000000ffff087224 */ /* 0x000fce00078e000e */
[----:B------:R-:W-:Y:S05]  /*2c000*/  WARPSYNC.COLLECTIVE R15, `(.L_x_2291) ;  /* 0x000000000f087348 */ /* 0x000fea0003c00000 */
[----:B------:R0:W1:Y:S02]  /*2c010*/  SHFL.IDX P6, R14, R13, R12, R11 ;  /* 0x0000000c0d0e7389 */ /* 0x00006400000c000b */
[----:B01----:R-:W-:Y:S01]  /*2c020*/  ENDCOLLECTIVE ;  /* 0x000000000000791b */ /* 0x003fe20003800000 */
.L_x_2291:
[----:B------:R-:W-:-:S05]  /*2c030*/  IADD3 R8, P1, R34, R8, RZ ;  /* 0x0000000822087210 */ /* 0x000fca0007f3e0ff */
[----:B------:R-:W-:Y:S01]  /*2c040*/  IMAD.X R9, RZ, RZ, R7, P1 ;  /* 0x000000ffff097224 */ /* 0x000fe200008e0607 */
[----:B------:R-:W-:Y:S02]  /*2c050*/  ISETP.LT.OR P1, PT, R27, 0x11, P2 ;  /* 0x000000111b00780c */ /* 0x000fe40001721670 */
[----:B------:R-:W-:-:S11]  /*2c060*/  MOV R13, R2 ;  /* 0x00000002000d7202 */ /* 0x000fd60000000f00 */
        /* <DEDUP_REMOVED lines=9> */
.L_x_2292:
[----:B------:R-:W-:Y:S01]  /*2c100*/  @!PT LDS RZ, [RZ] ;  /* 0x00000000fffff984 */ /* 0x000fe20000000800 */
[----:B------:R-:W-:Y:S01]  /*2c110*/  @!PT LDS RZ, [RZ] ;  /* 0x00000000fffff984 */ /* 0x000fe20000000800 */
[----:B------:R-:W-:Y:S01]  /*2c120*/  @!PT LDS RZ, [RZ] ;  /* 0x00000000fffff984 */ /* 0x000fe20000000800 */
[----:B------:R0:W-:Y:S01]  /*2c130*/  LDGSTS.E.BYPASS.LTC128B.128 [R5+0x12800], desc[UR36][R8.64+0x80], !P1 ;  /* 0x1280008008057fae */ /* 0x0001e2000c901d64 */
[----:B------:R-:W-:Y:S02]  /*2c140*/  IMAD.MOV.U32 R13, RZ, RZ, R3 ;  /* 0x000000ffff0d7224 */ /* 0x000fe400078e0003 */
[----:B------:R-:W-:Y:S02]  /*2c150*/  IMAD.MOV.U32 R12, RZ, RZ, 0x3 ;  /* 0x00000003ff0c7424 */ /* 0x000fe400078e00ff */
[----:B0-----:R-:W-:-:S07]  /*2c160*/  IMAD.MOV.U32 R8, RZ, RZ, R14 ;  /* 0x000000ffff087224 */ /* 0x001fce00078e000e */
[----:B------:R-:W-:Y:S05]  /*2c170*/  WARPSYNC.COLLECTIVE R15, `(.L_x_2293) ;  /* 0x000000000f087348 */ /* 0x000fea0003c00000 */
[----:B------:R0:W1:Y:S02]  /*2c180*/  SHFL.IDX P6, R14, R13, R12, R11 ;  /* 0x0000000c0d0e7389 */ /* 0x00006400000c000b */
[----:B01----:R-:W-:Y:S01]  /*2c190*/  ENDCOLLECTIVE ;  /* 0x000000000000791b */ /* 0x003fe20003800000 */
.L_x_2293:
        /* <DEDUP_REMOVED lines=13> */
.L_x_2294:
[----:B------:R-:W-:Y:S01]  /*2c270*/  @!PT LDS RZ, [RZ] ;  /* 0x00000000fffff984 */ /* 0x000fe20000000800 */
[----:B------:R-:W-:Y:S01]  /*2c280*/  @!PT LDS RZ, [RZ] ;  /* 0x00000000fffff984 */ /* 0x000fe20000000800 */
[----:B------:R-:W-:Y:S01]  /*2c290*/  @!PT LDS RZ, [RZ] ;  /* 0x00000000fffff984 */ /* 0x000fe20000000800 */
[----:B------:R2:W-:Y:S01]  /*2c2a0*/  LDGSTS.E.BYPASS.LTC128B.128 [R5+0x13000], desc[UR36][R8.64+0x80], !P1 ;  /* 0x1300008008057fae */ /* 0x0005e2000c901d64 */
[----:B------:R-:W-:Y:S02]  /*2c2b0*/  ISETP.GE.AND P1, PT, R27, 0x21, PT ;  /* 0x000000211b00780c */ /* 0x000fe40003f26270 */
[----:B------:R-:W-:Y:S01]  /*2c2c0*/  MOV R2, R14 ;  /* 0x0000000e00027202 */ /* 0x000fe20000000f00 */
[----:B------:R-:W-:Y:S10]  /*2c2d0*/  BRA `(.L_x_2295) ;  /* 0xffffff7400807947 */ /* 0x000ff4000383ffff */
.L_x_2044:
[----:B------:R0:W0:Y:S02]  /*2c2e0*/  SYNCS.PHASECHK.TRANS64.TRYWAIT P0, [R6+URZ+0x28440], R21 ;  /* 0x02844015060075a7 */ /* 0x000024000800017f */
[----:B0-----:R-:W-:Y:S05]  /*2c2f0*/  @!P0 NANOSLEEP.SYNCS 0x989680 ;  /* 0x009896800000895d */ /* 0x001fea0003900000 */
[----:B------:R-:W0:Y:S02]  /*2c300*/  @!P0 SYNCS.PHASECHK.TRANS64 P0, [R6+URZ+0x28440], R21 ;  /* 0x02844015060085a7 */ /* 0x000e24000800007f */
[----:B0-----:R-:W-:Y:S05]  /*2c310*/  @!P0 BRA `(.L_x_2044) ;  /* 0xfffffffc00f08947 */ /* 0x001fea000383ffff */
[----:B------:R-:W-:Y:S05]  /*2c320*/  BRA `(.L_x_2296) ;  /* 0xffffff7400d87947 */ /* 0x000fea000383ffff */
.L_x_2045:
[----:B------:R-:W-:Y:S01]  /*2c330*/  BSSY B0, `(.L_x_2297) ;  /* 0x0000008000007945 */ /* 0x000fe20003800000 */
[----:B------:R-:W-:Y:S02]  /*2c340*/  IMAD.MOV.U32 R13, RZ, RZ, R0 ;  /* 0x000000ffff0d7224 */ /* 0x000fe400078e0000 */
[----:B------:R-:W-:Y:S02]  /*2c350*/  IMAD.MOV.U32 R12, RZ, RZ, RZ ;  /* 0x000000ffff0c7224 */ /* 0x000fe400078e00ff */
[----:B------:R-:W-:Y:S02]  /*2c360*/  IMAD.MOV.U32 R11, RZ, RZ, 0x181f ;  /* 0x0000181fff0b7424 */ /* 0x000fe400078e00ff */
[----:B------:R-:W-:-:S07]  /*2c370*/  IMAD.MOV.U32 R15, RZ, RZ, -0x1 ;  /* 0xffffffffff0f7424 */ /* 0x000fce00078e00ff */
[----:B0---4-:R-:W-:Y:S05]  /*2c380*/  WARPSYNC.COLLECTIVE R15, `(.L_x_2298) ;  /* 0x000000000f087348 */ /* 0x011fea0003c00000 */
[----:B------:R1:W2:Y:S02]  /*2c390*/  SHFL.IDX P6, R14, R13, R12, R11 ;  /* 0x0000000c0d0e7389 */ /* 0x0002a400000c000b */
[----:B012-4-:R-:W-:Y:S01]  /*2c3a0*/  ENDCOLLECTIVE ;  /* 0x000000000000791b */ /* 0x017fe20003800000 */
.L_x_2298:
[----:B------:R-:W-:Y:S05]  /*2c3b0*/  BSYNC B0 ;  /* 0x0000000000007941 */ /* 0x000fea0003800000 */
.L_x_2297:
        /* <DEDUP_REMOVED lines=8> */
.L_x_2299:
        /* <DEDUP_REMOVED lines=16> */
.L_x_2300:
[----:B------:R-:W-:Y:S01]  /*2c540*/  @!PT LDS RZ, [RZ] ;  /* 0x00000000fffff984 */ /* 0x000fe20000000800 */
[----:B------:R-:W-:Y:S01]  /*2c550*/  @!PT LDS RZ, [RZ] ;  /* 0x00000000fffff984 */ /* 0x000fe20000000800 */
[----:B------:R-:W-:Y:S01]  /*2c560*/  @!PT LDS RZ, [RZ] ;  /* 0x00000000fffff984 */ /* 0x000fe20000000800 */
[----:B------:R0:W-:Y:S01]  /*2c570*/  @P4 LDGSTS.E.BYPASS.LTC128B.128 [R5+0x22000], desc[UR36][R2.64+0x80], !P2 ;  /* 0x2200008002054fae */ /* 0x0001e2000d101d64 */
[----:B------:R-:W-:Y:S01]  /*2c580*/  ISETP.GE.AND P4, PT, R34, R8, PT ;  /* 0x000000082200720c */ /* 0x000fe20003f86270 */
[----:B------:R-:W-:Y:S01]  /*2c590*/  IMAD.MOV.U32 R13, RZ, RZ, R4 ;  /* 0x000000ffff0d7224 */ /* 0x000fe200078e0004 */
[----:B0-----:R-:W-:-:S11]  /*2c5a0*/  MOV R2, R14 ;  /* 0x0000000e00027202 */ /* 0x001fd60000000f00 */
[----:B------:R-:W-:Y:S05]  /*2c5b0*/  WARPSYNC.COLLECTIVE R15, `(.L_x_2301) ;  /* 0x000000000f087348 */ /* 0x000fea0003c00000 */
[----:B------:R0:W1:Y:S02]  /*2c5c0*/  SHFL.IDX P6, R14, R13, R12, R11 ;  /* 0x0000000c0d0e7389 */ /* 0x00006400000c000b */
[----:B01----:R-:W-:Y:S01]  /*2c5d0*/  ENDCOLLECTIVE ;  /* 0x000000000000791b */ /* 0x003fe20003800000 */
.L_x_2301:
[----:B------:R-:W-:Y:S02]  /*2c5e0*/  IMAD.MOV.U32 R13, RZ, RZ, R0 ;  /* 0x000000ffff0d7224 */ /* 0x000fe400078e0000 */
[----:B------:R-:W-:Y:S02]  /*2c5f0*/  IMAD.MOV.U32 R12, RZ, RZ, 0x2 ;  /* 0x00000002ff0c7424 */ /* 0x000fe400078e00ff */
[----:B------:R-:W-:-:S07]  /*2c600*/  IMAD.MOV.U32 R3, RZ, RZ, R14 ;  /* 0x000000ffff037224 */ /* 0x000fce00078e000e */
[----:B------:R-:W-:Y:S05]  /*2c610*/  WARPSYNC.COLLECTIVE R15, `(.L_x_2302) ;  /* 0x000000000f087348 */ /* 0x000fea0003c00000 */
[----:B------:R0:W1:Y:S02]  /*2c620*/  SHFL.IDX P6, R14, R13, R12, R11 ;  /* 0x0000000c0d0e7389 */ /* 0x00006400000c000b */
[----:B01----:R-:W-:Y:S01]  /*2c630*/  ENDCOLLECTIVE ;  /* 0x000000000000791b */ /* 0x003fe20003800000 */
.L_x_2302:
        /* <DEDUP_REMOVED lines=15> */
.L_x_2303:
[----:B------:R-:W-:Y:S02]  /*2c730*/  IMAD.MOV.U32 R13, RZ, RZ, R0 ;  /* 0x000000ffff0d7224 */ /* 0x000fe400078e0000 */
[----:B------:R-:W-:Y:S02]  /*2c740*/  IMAD.MOV.U32 R12, RZ, RZ, 0x3 ;  /* 0x00000003ff0c7424 */ /* 0x000fe400078e00ff */
[----:B------:R-:W-:-:S07]  /*2c750*/  IMAD.MOV.U32 R3, RZ, RZ, R14 ;  /* 0x000000ffff037224 */ /* 0x000fce00078e000e */
[----:B------:R-:W-:Y:S05]  /*2c760*/  WARPSYNC.COLLECTIVE R15, `(.L_x_2304) ;  /* 0x000000000f087348 */ /* 0x000fea0003c00000 */
[----:B------:R0:W1:Y:S02]  /*2c770*/  SHFL.IDX P6, R14, R13, R12, R11 ;  /* 0x0000000c0d0e7389 */ /* 0x00006400000c000b */
[----:B01----:R-:W-:Y:S01]  /*2c780*/  ENDCOLLECTIVE ;  /* 0x000000000000791b */ /* 0x003fe20003800000 */
.L_x_2304:
[----:B------:R-:W-:-:S05]  /*2c790*/  @P1 IADD3 R3, P0, R34, R3, RZ ;  /* 0x0000000322031210 */ /* 0x000fca0007f1e0ff */
[----:B------:R-:W-:-:S05]  /*2c7a0*/  @P1 IMAD.X R2, RZ, RZ, R2, P0 ;  /* 0x000000ffff021224 */ /* 0x000fca00000e0602 */
[----:B------:R-:W-:Y:S01]  /*2c7b0*/  @P1 LOP3.LUT R3, R3, R2, RZ, 0x3c, !PT ;  /* 0x0000000203031212 */ /* 0x000fe200078e3cff */
[----:B------:R-:W-:-:S03]  /*2c7c0*/  IMAD.MOV.U32 R13, RZ, RZ, R4 ;  /* 0x000000ffff0d7224 */ /* 0x000fc600078e0004 */
[----:B------:R-:W-:-:S04]  /*2c7d0*/  @P1 LOP3.LUT R2, R3, R2, RZ, 0x3c, !PT ;  /* 0x0000000203021212 */ /* 0x000fc800078e3cff */
[----:B------:R-:W-:Y:S01]  /*2c7e0*/  @P1 LOP3.LUT R3, R3, R2, RZ, 0x3c, !PT ;  /* 0x0000000203031212 */ /* 0x000fe200078e3cff */
[----:B------:R-:W-:-:S07]  /*2c7f0*/  IMAD.MOV.U32 R0, RZ, RZ, R14 ;  /* 0x000000ffff007224 */ /* 0x000fce00078e000e */
[----:B------:R-:W-:Y:S05]  /*2c800*/  WARPSYNC.COLLECTIVE R15, `(.L_x_2305) ;  /* 0x000000000f087348 */ /* 0x000fea0003c00000 */
[----:B------:R0:W1:Y:S02]  /*2c810*/  SHFL.IDX P6, R14, R13, R12, R11 ;  /* 0x0000000c0d0e7389 */ /* 0x00006400000c000b */
[----:B01----:R-:W-:Y:S01]  /*2c820*/  ENDCOLLECTIVE ;  /* 0x000000000000791b */ /* 0x003fe20003800000 */
.L_x_2305:
[----:B------:R-:W-:Y:S01]  /*2c830*/  @!PT LDS RZ, [RZ] ;  /* 0x00000000fffff984 */ /* 0x000fe20000000800 */
[----:B------:R-:W-:Y:S01]  /*2c840*/  @!PT LDS RZ, [RZ] ;  /* 0x00000000fffff984 */ /* 0x000fe20000000800 */
[----:B------:R-:W-:Y:S01]  /*2c850*/  @!PT LDS RZ, [RZ] ;  /* 0x00000000fffff984 */ /* 0x000fe20000000800 */
[----:B------:R0:W-:Y:S04]  /*2c860*/  @P1 LDGSTS.E.BYPASS.LTC128B.128 [R5+0x21000], desc[UR36][R2.64], !P4 ;  /* 0x2100000002051fae */ /* 0x0001e8000e101d64 */
[----:B------:R0:W-:Y:S01]  /*2c870*/  @P1 LDGSTS.E.BYPASS.LTC128B.128 [R5+0x23000], desc[UR36][R2.64+0x80], !P2 ;  /* 0x2300008002051fae */ /* 0x0001e2000d101d64 */
[----:B------:R-:W-:Y:S01]  /*2c880*/  MOV R4, R14 ;  /* 0x0000000e00047202 */ /* 0x000fe20000000f00 */
[----:B------:R-:W-:Y:S06]  /*2c890*/  BRA `(.L_x_2306) ;  /* 0xffffff7400547947 */ /* 0x000fec000383ffff */
.L_x_2050:
[----:B------:R-:W-:Y:S02]  /*2c8a0*/  IMAD.MOV.U32 R13, RZ, RZ, R4 ;  /* 0x000000ffff0d7224 */ /* 0x000fe400078e0004 */
[----:B------:R-:W-:Y:S02]  /*2c8b0*/  IMAD.MOV.U32 R12, RZ, RZ, RZ ;  /* 0x000000ffff0c7224 */ /* 0x000fe400078e00ff */
[----:B------:R-:W-:Y:S02]  /*2c8c0*/  IMAD.MOV.U32 R11, RZ, RZ, 0x181f ;  /* 0x0000181fff0b7424 */ /* 0x000fe400078e00ff */
[----:B------:R-:W-:Y:S02]  /*2c8d0*/  IMAD.MOV.U32 R15, RZ, RZ, -0x1 ;  /* 0xffffffffff0f7424 */ /* 0x000fe400078e00ff */
[----:B-----5:R-:W-:Y:S02]  /*2c8e0*/  IMAD R5, R10, R7, RZ ;  /* 0x000000070a057224 */ /* 0x020fe400078e02ff */
[----:B------:R-:W-:-:S07]  /*2c8f0*/  IMAD.IADD R26, R9, 0x1, R26 ;  /* 0x00000001091a7824 */ /* 0x000fce00078e021a */
[----:B------:R-:W-:Y:S05]  /*2c900*/  WARPSYNC.COLLECTIVE R15, `(.L_x_2307) ;  /* 0x000000000f087348 */ /* 0x000fea0003c00000 */
[----:B------:R0:W1:Y:S02]  /*2c910*/  SHFL.IDX P6, R14, R13, R12, R11 ;  /* 0x0000000c0d0e7389 */ /* 0x00006400000c000b */
[----:B01----:R-:W-:Y:S01]  /*2c920*/  ENDCOLLECTIVE ;  /* 0x000000000000791b */ /* 0x003fe20003800000 */
.L_x_2307:
[C---:B------:R-:W-:Y:S01]  /*2c930*/  VIADD R6, R26.reuse, 0x10 ;  /* 0x000000101a067836 */ /* 0x040fe20000000000 */
[----:B------:R-:W-:Y:S01]  /*2c940*/  ISETP.GE.AND P2, PT, R26, R5, PT ;  /* 0x000000051a00720c */ /* 0x000fe20003f46270 */
[----:B------:R-:W-:Y:S02]  /*2c950*/  IMAD.MOV.U32 R13, RZ, RZ, R0 ;  /* 0x000000ffff0d7224 */ /* 0x000fe400078e0000 */
[----:B------:R-:W-:-:S10]  /*2c960*/  IMAD.MOV.U32 R2, RZ, RZ, R14 ;  /* 0x000000ffff027224 */ /* 0x000fd400078e000e */
[----:B------:R-:W-:Y:S05]  /*2c970*/  WARPSYNC.COLLECTIVE R15, `(.L_x_2308) ;  /* 0x000000000f087348 */ /* 0x000fea0003c00000 */
[----:B------:R0:W1:Y:S02]  /*2c980*/  SHFL.IDX P6, R14, R13, R12, R11 ;  /* 0x0000000c0d0e7389 */ /* 0x00006400000c000b */
[----:B01----:R-:W-:Y:S01]  /*2c990*/  ENDCOLLECTIVE ;  /* 0x000000000000791b */ /* 0x003fe20003800000 */
.L_x_2308:
[----:B------:R-:W-:Y:S02]  /*2c9a0*/  IMAD.MOV.U32 R13, RZ, RZ, R4 ;  /* 0x000000ffff0d7224 */ /* 0x000fe400078e0004 */
[----:B------:R-:W-:Y:S01]  /*2c9b0*/  IMAD.MOV.U32 R12, RZ, RZ, 0x1 ;  /* 0x00000001ff0c7424 */ /* 0x000fe200078e00ff */
[----:B------:R-:W-:-:S07]  /*2c9c0*/  MOV R3, R14 ;  /* 0x0000000e00037202 */ /* 0x000fce0000000f00 */
[----:B------:R-:W-:Y:S05]  /*2c9d0*/  WARPSYNC.COLLECTIVE R15, `(.L_x_2309) ;  /* 0x000000000f087348 */ /* 0x000fea0003c00000 */
[----:B------:R0:W1:Y:S02]  /*2c9e0*/  SHFL.IDX P6, R14, R13, R12, R11 ;  /* 0x0000000c0d0e7389 */ /* 0x00006400000c000b */
[----:B01----:R-:W-:Y:S01]  /*2c9f0*/  ENDCOLLECTIVE ;  /* 0x000000000000791b */ /* 0x003fe20003800000 */
.L_x_2309:
        /* <DEDUP_REMOVED lines=10> */
[----:B------:R0:W-:Y:S01]  /*2caa0*/  @!P2 LDGSTS.E.BYPASS.LTC128B.128 [R8+0x1c000], desc[UR36][R2.64+0x80], !P1 ;  /* 0x1c0000800208afae */ /* 0x0001e2000c901d64 */
[----:B------:R-:W-:Y:S01]  /*2cab0*/  ISETP.GE.AND P2, PT, R6, R5, PT ;  /* 0x000000050600720c */ /* 0x000fe20003f46270 */
[----:B0-----:R-:W-:-:S12]  /*2cac0*/  IMAD.MOV.U32 R2, RZ, RZ, R14 ;  /* 0x000000ffff027224 */ /* 0x001fd800078e000e */
[----:B------:R-:W-:Y:S05]  /*2cad0*/  WARPSYNC.COLLECTIVE R15, `(.L_x_2310) ;  /* 0x000000000f087348 */ /* 0x000fea0003c00000 */
[----:B------:R0:W1:Y:S02]  /*2cae0*/  SHFL.IDX P6, R14, R13, R12, R11 ;  /* 0x0000000c0d0e7389 */ /* 0x00006400000c000b */
[----:B01----:R-:W-:Y:S01]  /*2caf0*/  ENDCOLLECTIVE ;  /* 0x000000000000791b */ /* 0x003fe20003800000 */
.L_x_2310:
[----:B------:R-:W-:Y:S02]  /*2cb00*/  IMAD.MOV.U32 R13, RZ, RZ, R4 ;  /* 0x000000ffff0d7224 */ /* 0x000fe400078e0004 */
[----:B------:R-:W-:Y:S02]  /*2cb10*/  IMAD.MOV.U32 R12, RZ, RZ, 0x2 ;  /* 0x00000002ff0c7424 */ /* 0x000fe400078e00ff */
[----:B------:R-:W-:-:S07]  /*2cb20*/  IMAD.MOV.U32 R3, RZ, RZ, R14 ;  /* 0x000000ffff037224 */ /* 0x000fce00078e000e */
[----:B------:R-:W-:Y:S05]  /*2cb30*/  WARPSYNC.COLLECTIVE R15, `(.L_x_2311) ;  /* 0x000000000f087348 */ /* 0x000fea0003c00000 */
[----:B------:R0:W1:Y:S02]  /*2cb40*/  SHFL.IDX P6, R14, R13, R12, R11 ;  /* 0x0000000c0d0e7389 */ /* 0x00006400000c000b */
[----:B01----:R-:W-:Y:S01]  /*2cb50*/  ENDCOLLECTIVE ;  /* 0x000000000000791b */ /* 0x003fe20003800000 */
.L_x_2311:
        /* <DEDUP_REMOVED lines=17> */
.L_x_2312:
[----:B------:R-:W-:Y:S02]  /*2cc70*/  IMAD.MOV.U32 R13, RZ, RZ, R4 ;  /* 0x000000ffff0d7224 */ /* 0x000fe400078e0004 */
[----:B------:R-:W-:Y:S02]  /*2cc80*/  IMAD.MOV.U32 R12, RZ, RZ, 0x3 ;  /* 0x00000003ff0c7424 */ /* 0x000fe400078e00ff */
[----:B------:R-:W-:-:S07]  /*2cc90*/  IMAD.MOV.U32 R3, RZ, RZ, R14 ;  /* 0x000000ffff037224 */ /* 0x000fce00078e000e */
[----:B------:R-:W-:Y:S05]  /*2cca0*/  WARPSYNC.COLLECTIVE R15, `(.L_x_2313) ;  /* 0x000000000f087348 */ /* 0x000fea0003c00000 */
[----:B------:R0:W1:Y:S02]  /*2ccb0*/  SHFL.IDX P6, R14, R13, R12, R11 ;  /* 0x0000000c0d0e7389 */ /* 0x00006400000c000b */
[----:B01----:R-:W-:Y:S01]  /*2ccc0*/  ENDCOLLECTIVE ;  /* 0x000000000000791b */ /* 0x003fe20003800000 */
.L_x_2313:
        /* <DEDUP_REMOVED lines=17> */
.L_x_2314:
[----:B------:R-:W-:Y:S02]  /*2cde0*/  IMAD.MOV.U32 R13, RZ, RZ, R4 ;  /* 0x000000ffff0d7224 */ /* 0x000fe400078e0004 */
[----:B------:R-:W-:Y:S02]  /*2cdf0*/  IMAD.MOV.U32 R12, RZ, RZ, 0x4 ;  /* 0x00000004ff0c7424 */ /* 0x000fe400078e00ff */
[----:B------:R-:W-:-:S07]  /*2ce00*/  IMAD.MOV.U32 R3, RZ, RZ, R14 ;  /* 0x000000ffff037224 */ /* 0x000fce00078e000e */
[----:B------:R-:W-:Y:S05]  /*2ce10*/  WARPSYNC.COLLECTIVE R15, `(.L_x_2315) ;  /* 0x000000000f087348 */ /* 0x000fea0003c00000 */
[----:B------:R0:W1:Y:S02]  /*2ce20*/  SHFL.IDX P6, R14, R13, R12, R11 ;  /* 0x0000000c0d0e7389 */ /* 0x00006400000c000b */
[----:B01----:R-:W-:Y:S01]  /*2ce30*/  ENDCOLLECTIVE ;  /* 0x000000000000791b */ /* 0x003fe20003800000 */
.L_x_2315:
        /* <DEDUP_REMOVED lines=17> */
.L_x_2316:
[----:B------:R-:W-:Y:S02]  /*2cf50*/  IMAD.MOV.U32 R13, RZ, RZ, R4 ;  /* 0x000000ffff0d7224 */ /* 0x000fe400078e0004 */
[----:B------:R-:W-:Y:S02]  /*2cf60*/  IMAD.MOV.U32 R12, RZ, RZ, 0x5 ;  /* 0x00000005ff0c7424 */ /* 0x000fe400078e00ff */
[----:B------:R-:W-:-:S07]  /*2cf70*/  IMAD.MOV.U32 R3, RZ, RZ, R14 ;  /* 0x000000ffff037224 */ /* 0x000fce00078e000e */
[----:B------:R-:W-:Y:S05]  /*2cf80*/  WARPSYNC.COLLECTIVE R15, `(.L_x_2317) ;  /* 0x000000000f087348 */ /* 0x000fea0003c00000 */
[----:B------:R0:W1:Y:S02]  /*2cf90*/  SHFL.IDX P6, R14, R13, R12, R11 ;  /* 0x0000000c0d0e7389 */ /* 0x00006400000c000b */
[----:B01----:R-:W-:Y:S01]  /*2cfa0*/  ENDCOLLECTIVE ;  /* 0x000000000000791b */ /* 0x003fe20003800000 */
.L_x_2317:
        /* <DEDUP_REMOVED lines=17> */
.L_x_2318:
[----:B------:R-:W-:Y:S02]  /*2d0c0*/  IMAD.MOV.U32 R13, RZ, RZ, R4 ;  /* 0x000000ffff0d7224 */ /* 0x000fe400078e0004 */
[----:B------:R-:W-:Y:S02]  /*2d0d0*/  IMAD.MOV.U32 R12, RZ, RZ, 0x6 ;  /* 0x00000006ff0c7424 */ /* 0x000fe400078e00ff */
[----:B------:R-:W-:-:S07]  /*2d0e0*/  IMAD.MOV.U32 R3, RZ, RZ, R14 ;  /* 0x000000ffff037224 */ /* 0x000fce00078e000e */
[----:B------:R-:W-:Y:S05]  /*2d0f0*/  WARPSYNC.COLLECTIVE R15, `(.L_x_2319) ;  /* 0x000000000f087348 */ /* 0x000fea0003c00000 */
[----:B------:R0:W1:Y:S02]  /*2d100*/  SHFL.IDX P6, R14, R13, R12, R11 ;  /* 0x0000000c0d0e7389 */ /* 0x00006400000c000b */
[----:B01----:R-:W-:Y:S01]  /*2d110*/  ENDCOLLECTIVE ;  /* 0x000000000000791b */ /* 0x003fe20003800000 */
.L_x_2319:
        /* <DEDUP_REMOVED lines=17> */
.L_x_2320:
[----:B------:R-:W-:Y:S02]  /*2d230*/  IMAD.MOV.U32 R13, RZ, RZ, R4 ;  /* 0x000000ffff0d7224 */ /* 0x000fe400078e0004 */
[----:B------:R-:W-:Y:S02]  /*2d240*/  IMAD.MOV.U32 R12, RZ, RZ, 0x7 ;  /* 0x00000007ff0c7424 */ /* 0x000fe400078e00ff */
[----:B------:R-:W-:-:S07]  /*2d250*/  IMAD.MOV.U32 R3, RZ, RZ, R14 ;  /* 0x000000ffff037224 */ /* 0x000fce00078e000e */
[----:B------:R-:W-:Y:S05]  /*2d260*/  WARPSYNC.COLLECTIVE R15, `(.L_x_2321) ;  /* 0x000000000f087348 */ /* 0x000fea0003c00000 */
[----:B------:R0:W1:Y:S02]  /*2d270*/  SHFL.IDX P6, R14, R13, R12, R11 ;  /* 0x0000000c0d0e7389 */ /* 0x00006400000c000b */
[----:B01----:R-:W-:Y:S01]  /*2d280*/  ENDCOLLECTIVE ;  /* 0x000000000000791b */ /* 0x003fe20003800000 */
.L_x_2321:
        /* <DEDUP_REMOVED lines=10> */
.L_x_2322:
[----:B------:R-:W-:Y:S01]  /*2d330*/  @!PT LDS RZ, [RZ] ;  /* 0x00000000fffff984 */ /* 0x000fe20000000800 */
[----:B------:R-:W-:Y:S01]  /*2d340*/  @!PT LDS RZ, [RZ] ;  /* 0x00000000fffff984 */ /* 0x000fe20000000800 */
[----:B------:R-:W-:Y:S01]  /*2d350*/  @!PT LDS RZ, [RZ] ;  /* 0x00000000fffff984 */ /* 0x000fe20000000800 */
[----:B------:R0:W-:Y:S04]  /*2d360*/  @!P2 LDGSTS.E.BYPASS.LTC128B.128 [R8+0x1b000], desc[UR36][R2.64], !P0 ;  /* 0x1b0000000208afae */ /* 0x0001e8000c101d64 */
[----:B------:R0:W-:Y:S01]  /*2d370*/  @!P2 LDGSTS.E.BYPASS.LTC128B.128 [R8+0x1f000], desc[UR36][R2.64+0x80], !P1 ;  /* 0x1f0000800208afae */ /* 0x0001e2000c901d64 */
[----:B------:R-:W-:Y:S01]  /*2d380*/  MOV R0, R14 ;  /* 0x0000000e00007202 */ /* 0x000fe20000000f00 */
[----:B------:R-:W-:Y:S06]  /*2d390*/  BRA `(.L_x_2323) ;  /* 0xffffff7400a47947 */ /* 0x000fec000383ffff */
.L_x_2055:
[----:B0-----:R0:W1:Y:S02]  /*2d3a0*/  SYNCS.PHASECHK.TRANS64.TRYWAIT P1, [R23+URZ+0x28420], R0 ;  /* 0x02842000170075a7 */ /* 0x001064000802017f */
[----:B-1----:R-:W-:Y:S05]  /*2d3b0*/  @!P1 NANOSLEEP.SYNCS 0x989680 ;  /* 0x009896800000995d */ /* 0x002fea0003900000 */
[----:B------:R-:W1:Y:S02]  /*2d3c0*/  @!P1 SYNCS.PHASECHK.TRANS64 P1, [R23+URZ+0x28420], R0 ;  /* 0x02842000170095a7 */ /* 0x000e64000802007f */
[----:B-1----:R-:W-:Y:S05]  /*2d3d0*/  @!P1 BRA `(.L_x_2055) ;  /* 0xfffffffc00f09947 */ /* 0x002fea000383ffff */
[----:B------:R-:W-:Y:S05]  /*2d3e0*/  BRA `(.L_x_2324) ;  /* 0xffffff78001c7947 */ /* 0x000fea000383ffff */
.L_x_2059:
[----:B-1----:R1:W2:Y:S02]  /*2d3f0*/  SYNCS.PHASECHK.TRANS64.TRYWAIT P0, [R0+URZ+0x28480], R20 ;  /* 0x02848014000075a7 */ /* 0x0022a4000800017f */
[----:B--2---:R-:W-:Y:S05]  /*2d400*/  @!P0 NANOSLEEP.SYNCS 0x989680 ;  /* 0x009896800000895d */ /* 0x004fea0003900000 */
[----:B------:R-:W2:Y:S02]  /*2d410*/  @!P0 SYNCS.PHASECHK.TRANS64 P0, [R0+URZ+0x28480], R20 ;  /* 0x02848014000085a7 */ /* 0x000ea4000800007f */
[----:B--2---:R-:W-:Y:S05]  /*2d420*/  @!P0 BRA `(.L_x_2059) ;  /* 0xfffffffc00f08947 */ /* 0x004fea000383ffff */
[----:B------:R-:W-:Y:S05]  /*2d430*/  BRA `(.L_x_2325) ;  /* 0xffffff7800d07947 */ /* 0x000fea000383ffff */
.L_x_2060:
        /* <DEDUP_REMOVED lines=8> */
.L_x_2327:
[----:B------:R-:W-:Y:S05]  /*2d4c0*/  BSYNC B0 ;  /* 0x0000000000007941 */ /* 0x000fea0003800000 */
.L_x_2326:
[----:B------:R-:W-:Y:S01]  /*2d4d0*/  IMAD.MOV.U32 R13, RZ, RZ, R21 ;  /* 0x000000ffff0d7224 */ /* 0x000fe200078e0015 */
[----:B------:R-:W-:Y:S01]  /*2d4e0*/  MOV R12, RZ ;  /* 0x000000ff000c7202 */ /* 0x000fe20000000f00 */
[----:B------:R-:W-:Y:S02]  /*2d4f0*/  IMAD.MOV.U32 R11, RZ, RZ, 0x181f ;  /* 0x0000181fff0b7424 */ /* 0x000fe400078e00ff */
[----:B------:R-:W-:Y:S02]  /*2d500*/  IMAD.MOV.U32 R15, RZ, RZ, -0x1 ;  /* 0xffffffffff0f7424 */ /* 0x000fe400078e00ff */
[----:B------:R-:W-:Y:S02]  /*2d510*/  IMAD.MOV.U32 R3, RZ, RZ, R14 ;  /* 0x000000ffff037224 */ /* 0x000fe400078e000e */
[----:B------:R-:W-:-:S07]  /*2d520*/  IMAD.IADD R4, R23, 0x1, R4 ;  /* 0x0000000117047824 */ /* 0x000fce00078e0204 */
[----:B------:R-:W-:Y:S05]  /*2d530*/  WARPSYNC.COLLECTIVE R15, `(.L_x_2328) ;  /* 0x000000000f087348 */ /* 0x000fea0003c00000 */
[----:B------:R0:W1:Y:S02]  /*2d540*/  SHFL.IDX P6, R14, R13, R12, R11 ;  /* 0x0000000c0d0e7389 */ /* 0x00006400000c000b */
[----:B01----:R-:W-:Y:S01]  /*2d550*/  ENDCOLLECTIVE ;  /* 0x000000000000791b */ /* 0x003fe20003800000 */
.L_x_2328:
[----:B------:R-:W-:Y:S01]  /*2d560*/  IMAD.MOV.U32 R13, RZ, RZ, R27 ;  /* 0x000000ffff0d7224 */ /* 0x000fe200078e001b */
[----:B------:R-:W-:Y:S01]  /*2d570*/  MOV R12, 0x1 ;  /* 0x00000001000c7802 */ /* 0x000fe20000000f00 */
[----:B------:R-:W-:-:S07]  /*2d580*/  IMAD.MOV.U32 R2, RZ, RZ, R14 ;  /* 0x000000ffff027224 */ /* 0x000fce00078e000e */
[----:B------:R-:W-:Y:S05]  /*2d590*/  WARPSYNC.COLLECTIVE R15, `(.L_x_2329) ;  /* 0x000000000f087348 */ /* 0x000fea0003c00000 */
[----:B------:R0:W1:Y:S02]  /*2d5a0*/  SHFL.IDX P6, R14, R13, R12, R11 ;  /* 0x0000000c0d0e7389 */ /* 0x00006400000c000b */
[----:B01----:R-:W-:Y:S01]  /*2d5b0*/  ENDCOLLECTIVE ;  /* 0x000000000000791b */ /* 0x003fe20003800000 */
.L_x_2329:
        /* <DEDUP_REMOVED lines=12> */
.L_x_2330:
[----:B------:R-:W-:Y:S02]  /*2d680*/  IMAD.MOV.U32 R13, RZ, RZ, R27 ;  /* 0x000000ffff0d7224 */ /* 0x000fe400078e001b */
[----:B------:R-:W-:Y:S02]  /*2d690*/  IMAD.MOV.U32 R12, RZ, RZ, 0x2 ;  /* 0x00000002ff0c7424 */ /* 0x000fe400078e00ff */
[----:B------:R-:W-:-:S07]  /*2d6a0*/  IMAD.MOV.U32 R2, RZ, RZ, R14 ;  /* 0x000000ffff027224 */ /* 0x000fce00078e000e */
[----:B------:R-:W-:Y:S05]  /*2d6b0*/  WARPSYNC.COLLECTIVE R15, `(.L_x_2331) ;  /* 0x000000000f087348 */ /* 0x000fea0003c00000 */
[----:B------:R0:W1:Y:S02]  /*2d6c0*/  SHFL.IDX P6, R14, R13, R12, R11 ;  /* 0x0000000c0d0e7389 */ /* 0x00006400000c000b */
[----:B01----:R-:W-:Y:S01]  /*2d6d0*/  ENDCOLLECTIVE ;  /* 0x000000000000791b */ /* 0x003fe20003800000 */
.L_x_2331:
        /* <DEDUP_REMOVED lines=12> */
.L_x_2332:
[----:B------:R-:W-:Y:S02]  /*2d7a0*/  IMAD.MOV.U32 R13, RZ, RZ, R27 ;  /* 0x000000ffff0d7224 */ /* 0x000fe400078e001b */
[----:B------:R-:W-:Y:S02]  /*2d7b0*/  IMAD.MOV.U32 R12, RZ, RZ, 0x3 ;  /* 0x00000003ff0c7424 */ /* 0x000fe400078e00ff */
[----:B------:R-:W-:-:S07]  /*2d7c0*/  IMAD.MOV.U32 R2, RZ, RZ, R14 ;  /* 0x000000ffff027224 */ /* 0x000fce00078e000e */
[----:B------:R-:W-:Y:S05]  /*2d7d0*/  WARPSYNC.COLLECTIVE R15, `(.L_x_2333) ;  /* 0x000000000f087348 */ /* 0x000fea0003c00000 */
[----:B------:R0:W1:Y:S02]  /*2d7e0*/  SHFL.IDX P6, R14, R13, R12, R11 ;  /* 0x0000000c0d0e7389 */ /* 0x00006400000c000b */
[----:B01----:R-:W-:Y:S01]  /*2d7f0*/  ENDCOLLECTIVE ;  /* 0x000000000000791b */ /* 0x003fe20003800000 */
.L_x_2333:
[----:B------:R-:W-:-:S05]  /*2d800*/  IADD3 R2, P0, R34, R2, RZ ;  /* 0x0000000222027210 */ /* 0x000fca0007f1e0ff */
[----:B------:R-:W-:-:S05]  /*2d810*/  IMAD.X R3, RZ, RZ, R3, P0 ;  /* 0x000000ffff037224 */ /* 0x000fca00000e0603 */
[----:B------:R-:W-:Y:S01]  /*2d820*/  @!PT LDS RZ, [RZ] ;  /* 0x00000000fffff984 */ /* 0x000fe20000000800 */
[----:B------:R-:W-:Y:S01]  /*2d830*/  @!PT LDS RZ, [RZ] ;  /* 0x00000000fffff984 */ /* 0x000fe20000000800 */
[----:B------:R-:W-:Y:S01]  /*2d840*/  @!PT LDS RZ, [RZ] ;  /* 0x00000000fffff984 */ /* 0x000fe20000000800 */
[----:B------:R0:W-:Y:S01]  /*2d850*/  LDGSTS.E.BYPASS.LTC128B.128 [R4+0x11000], desc[UR36][R2.64], !P3 ;  /* 0x1100000002047fae */ /* 0x0001e2000d901d64 */
[----:B------:R-:W-:-:S03]  /*2d860*/  MOV R13, R21 ;  /* 0x00000015000d7202 */ /* 0x000fc60000000f00 */
[----:B------:R0:W-:Y:S01]  /*2d870*/  LDGSTS.E.BYPASS.LTC128B.128 [R4+0x13000], desc[UR36][R2.64+0x80], !P2 ;  /* 0x1300008002047fae */ /* 0x0001e2000d101d64 */
[----:B------:R-:W-:-:S07]  /*2d880*/  IMAD.MOV.U32 R27, RZ, RZ, R14 ;  /* 0x000000ffff1b7224 */ /* 0x000fce00078e000e */
[----:B0-----:R-:W-:Y:S05]  /*2d890*/  WARPSYNC.COLLECTIVE R15, `(.L_x_2334) ;  /* 0x000000000f087348 */ /* 0x001fea0003c00000 */
[----:B------:R1:W2:Y:S02]  /*2d8a0*/  SHFL.IDX P6, R14, R13, R12, R11 ;  /* 0x0000000c0d0e7389 */ /* 0x0002a400000c000b */
[----:B012---:R-:W-:Y:S01]  /*2d8b0*/  ENDCOLLECTIVE ;  /* 0x000000000000791b */ /* 0x007fe20003800000 */
.L_x_2334:
[----:B------:R-:W-:Y:S01]  /*2d8c0*/  IMAD.MOV.U32 R2, RZ, RZ, R14 ;  /* 0x000000ffff027224 */ /* 0x000fe200078e000e */
[----:B------:R-:W-:Y:S06]  /*2d8d0*/  BRA `(.L_x_2335) ;  /* 0xffffff78006c7947 */ /* 0x000fec000383ffff */
.L_x_2065:
[----:B----4-:R4:W0:Y:S02]  /*2d8e0*/  SYNCS.PHASECHK.TRANS64.TRYWAIT P0, [R0+URZ+0x28440], R20 ;  /* 0x02844014000075a7 */ /* 0x010824000800017f */
[----:B0-----:R-:W-:Y:S05]  /*2d8f0*/  @!P0 NANOSLEEP.SYNCS 0x989680 ;  /* 0x009896800000895d */ /* 0x001fea0003900000 */
[----:B------:R-:W0:Y:S02]  /*2d900*/  @!P0 SYNCS.PHASECHK.TRANS64 P0, [R0+URZ+0x28440], R20 ;  /* 0x02844014000085a7 */ /* 0x000e24000800007f */
[----:B0-----:R-:W-:Y:S05]  /*2d910*/  @!P0 BRA `(.L_x_2065) ;  /* 0xfffffffc00f08947 */ /* 0x001fea000383ffff */
[----:B------:R-:W-:Y:S05]  /*2d920*/  BRA `(.L_x_2336) ;  /* 0xffffff7800bc7947 */ /* 0x000fea000383ffff */
.L_x_2066:
[----:B------:R-:W-:Y:S01]  /*2d930*/  BSSY B0, `(.L_x_2337) ;  /* 0x0000008000007945 */ /* 0x000fe20003800000 */
[----:B------:R-:W-:Y:S02]  /*2d940*/  IMAD.MOV.U32 R13, RZ, RZ, R8 ;  /* 0x000000ffff0d7224 */ /* 0x000fe400078e0008 */
[----:B------:R-:W-:Y:S02]  /*2d950*/  IMAD.MOV.U32 R12, RZ, RZ, RZ ;  /* 0x000000ffff0c7224 */ /* 0x000fe400078e00ff */
[----:B------:R-:W-:Y:S02]  /*2d960*/  IMAD.MOV.U32 R11, RZ, RZ, 0x181f ;  /* 0x0000181fff0b7424 */ /* 0x000fe400078e00ff */
[----:B------:R-:W-:-:S07]  /*2d970*/  IMAD.MOV.U32 R15, RZ, RZ, -0x1 ;  /* 0xffffffffff0f7424 */ /* 0x000fce00078e00ff */
[----:B01-34-:R-:W-:Y:S05]  /*2d980*/  WARPSYNC.COLLECTIVE R15, `(.L_x_2338) ;  /* 0x000000000f087348 */ /* 0x01bfea0003c00000 */
[----:B------:R2:W0:Y:S02]  /*2d990*/  SHFL.IDX P6, R14, R13, R12, R11 ;  /* 0x0000000c0d0e7389 */ /* 0x00042400000c000b */
[----:B01234-:R-:W-:Y:S01]  /*2d9a0*/  ENDCOLLECTIVE ;  /* 0x000000000000791b */ /* 0x01ffe20003800000 */
.L_x_2338:
[----:B------:R-:W-:Y:S05]  /*2d9b0*/  BSYNC B0 ;  /* 0x0000000000007941 */ /* 0x000fea0003800000 */
.L_x_2337:
        /* <DEDUP_REMOVED lines=8> */
.L_x_2339:
[----:B------:R-:W-:Y:S01]  /*2da40*/  IMAD.MOV.U32 R13, RZ, RZ, R8 ;  /* 0x000000ffff0d7224 */ /* 0x000fe200078e0008 */
[----:B------:R-:W-:Y:S01]  /*2da50*/  MOV R12, 0x1 ;  /* 0x00000001000c7802 */ /* 0x000fe20000000f00 */
[----:B------:R-:W-:-:S07]  /*2da60*/  IMAD.MOV.U32 R2, RZ, RZ, R14 ;  /* 0x000000ffff027224 */ /* 0x000fce00078e000e */
[----:B------:R-:W-:Y:S05]  /*2da70*/  WARPSYNC.COLLECTIVE R15, `(.L_x_2340) ;  /* 0x000000000f087348 */ /* 0x000fea0003c00000 */
[----:B------:R0:W1:Y:S02]  /*2da80*/  SHFL.IDX P6, R14, R13, R12, R11 ;  /* 0x0000000c0d0e7389 */ /* 0x00006400000c000b */
[----:B01----:R-:W-:Y:S01]  /*2da90*/  ENDCOLLECTIVE ;  /* 0x000000000000791b */ /* 0x003fe20003800000 */
.L_x_2340:
        /* <DEDUP_REMOVED lines=12> */
.L_x_2341:
[----:B------:R-:W-:Y:S02]  /*2db60*/  IMAD.MOV.U32 R13, RZ, RZ, R8 ;  /* 0x000000ffff0d7224 */ /* 0x000fe400078e0008 */
[----:B------:R-:W-:Y:S02]  /*2db70*/  IMAD.MOV.U32 R12, RZ, RZ, 0x2 ;  /* 0x00000002ff0c7424 */ /* 0x000fe400078e00ff */
[----:B------:R-:W-:-:S07]  /*2db80*/  IMAD.MOV.U32 R2, RZ, RZ, R14 ;  /* 0x000000ffff027224 */ /* 0x000fce00078e000e */
[----:B------:R-:W-:Y:S05]  /*2db90*/  WARPSYNC.COLLECTIVE R15, `(.L_x_2342) ;  /* 0x000000000f087348 */ /* 0x000fea0003c00000 */
[----:B------:R0:W1:Y:S02]  /*2dba0*/  SHFL.IDX P6, R14, R13, R12, R11 ;  /* 0x0000000c0d0e7389 */ /* 0x00006400000c000b */
[----:B01----:R-:W-:Y:S01]  /*2dbb0*/  ENDCOLLECTIVE ;  /* 0x000000000000791b */ /* 0x003fe20003800000 */
.L_x_2342:
        /* <DEDUP_REMOVED lines=12> */
.L_x_2343:
[----:B------:R-:W-:Y:S02]  /*2dc80*/  IMAD.MOV.U32 R13, RZ, RZ, R8 ;  /* 0x000000ffff0d7224 */ /* 0x000fe400078e0008 */
[----:B------:R-:W-:Y:S02]  /*2dc90*/  IMAD.MOV.U32 R12, RZ, RZ, 0x3 ;  /* 0x00000003ff0c7424 */ /* 0x000fe400078e00ff */
[----:B------:R-:W-:-:S07]  /*2dca0*/  IMAD.MOV.U32 R2, RZ, RZ, R14 ;  /* 0x000000ffff027224 */ /* 0x000fce00078e000e */
[----:B------:R-:W-:Y:S05]  /*2dcb0*/  WARPSYNC.COLLECTIVE R15, `(.L_x_2344) ;  /* 0x000000000f087348 */ /* 0x000fea0003c00000 */
[----:B------:R0:W1:Y:S02]  /*2dcc0*/  SHFL.IDX P6, R14, R13, R12, R11 ;  /* 0x0000000c0d0e7389 */ /* 0x00006400000c000b */
[----:B01----:R-:W-:Y:S01]  /*2dcd0*/  ENDCOLLECTIVE ;  /* 0x000000000000791b */ /* 0x003fe20003800000 */
.L_x_2344:
        /* <DEDUP_REMOVED lines=12> */
.L_x_2345:
[----:B------:R-:W-:Y:S01]  /*2dda0*/  IMAD.MOV.U32 R2, RZ, RZ, R14 ;  /* 0x000000ffff027224 */ /* 0x000fe200078e000e */
[----:B------:R-:W-:Y:S06]  /*2ddb0*/  BRA `(.L_x_2346) ;  /* 0xffffff78004c7947 */ /* 0x000fec000383ffff */
.L_x_2071:
[----:B0-----:R0:W1:Y:S02]  /*2ddc0*/  SYNCS.PHASECHK.TRANS64.TRYWAIT P2, [R3+URZ+0x28470], R0 ;  /* 0x02847000030075a7 */ /* 0x001064000804017f */
[----:B-1----:R-:W-:Y:S05]  /*2ddd0*/  @!P2 NANOSLEEP.SYNCS 0x989680 ;  /* 0x009896800000a95d */ /* 0x002fea0003900000 */
[----:B------:R-:W1:Y:S02]  /*2dde0*/  @!P2 SYNCS.PHASECHK.TRANS64 P2, [R3+URZ+0x28470], R0 ;  /* 0x028470000300a5a7 */ /* 0x000e64000804007f */
[----:B-1----:R-:W-:Y:S05]  /*2ddf0*/  @!P2 BRA `(.L_x_2071) ;  /* 0xfffffffc00f0a947 */ /* 0x002fea000383ffff */
[----:B------:R-:W-:Y:S05]  /*2de00*/  BRA `(.L_x_2347) ;  /* 0xffffff7800b07947 */ /* 0x000fea000383ffff */
.L_x_2073:
[----:B0-----:R0:W1:Y:S02]  /*2de10*/  SYNCS.PHASECHK.TRANS64.TRYWAIT P2, [R3+URZ+0x28460], R2 ;  /* 0x02846002030075a7 */ /* 0x001064000804017f */
[----:B-1----:R-:W-:Y:S05]  /*2de20*/  @!P2 NANOSLEEP.SYNCS 0x989680 ;  /* 0x009896800000a95d */ /* 0x002fea0003900000 */
[----:B------:R-:W1:Y:S02]  /*2de30*/  @!P2 SYNCS.PHASECHK.TRANS64 P2, [R3+URZ+0x28460], R2 ;  /* 0x028460020300a5a7 */ /* 0x000e64000804007f */
[----:B-1----:R-:W-:Y:S05]  /*2de40*/  @!P2 BRA `(.L_x_2073) ;  /* 0xfffffffc00f0a947 */ /* 0x002fea000383ffff */
[----:B------:R-:W-:Y:S05]  /*2de50*/  BRA `(.L_x_2348) ;  /* 0xffffff7800bc7947 */ /* 0x000fea000383ffff */
.L_x_2081:
[----:B0-----:R0:W1:Y:S02]  /*2de60*/  SYNCS.PHASECHK.TRANS64.TRYWAIT P1, [R0+URZ+0x28470], R3 ;  /* 0x02847003000075a7 */ /* 0x001064000802017f */
[----:B-1----:R-:W-:Y:S05]  /*2de70*/  @!P1 NANOSLEEP.SYNCS 0x989680 ;  /* 0x009896800000995d */ /* 0x002fea0003900000 */
[----:B------:R-:W1:Y:S02]  /*2de80*/  @!P1 SYNCS.PHASECHK.TRANS64 P1, [R0+URZ+0x28470], R3 ;  /* 0x02847003000095a7 */ /* 0x000e64000802007f */
[----:B-1----:R-:W-:Y:S05]  /*2de90*/  @!P1 BRA `(.L_x_2081) ;  /* 0xfffffffc00f09947 */ /* 0x002fea000383ffff */
[----:B------:R-:W-:Y:S05]  /*2dea0*/  BRA `(.L_x_2349) ;  /* 0xffffff8000a07947 */ /* 0x000fea000383ffff */
.L_x_2083:
[----:B0-----:R0:W1:Y:S02]  /*2deb0*/  SYNCS.PHASECHK.TRANS64.TRYWAIT P1, [R0+URZ+0x28460], R3 ;  /* 0x02846003000075a7 */ /* 0x001064000802017f */
[----:B-1----:R-:W-:Y:S05]  /*2dec0*/  @!P1 NANOSLEEP.SYNCS 0x989680 ;  /* 0x009896800000995d */ /* 0x002fea0003900000 */
[----:B------:R-:W1:Y:S02]  /*2ded0*/  @!P1 SYNCS.PHASECHK.TRANS64 P1, [R0+URZ+0x28460], R3 ;  /* 0x02846003000095a7 */ /* 0x000e64000802007f */
[----:B-1----:R-:W-:Y:S05]  /*2dee0*/  @!P1 BRA `(.L_x_2083) ;  /* 0xfffffffc00f09947 */ /* 0x002fea000383ffff */
[----:B------:R-:W-:Y:S05]  /*2def0*/  BRA `(.L_x_2350) ;  /* 0xffffff8000a87947 */ /* 0x000fea000383ffff */
.L_x_2088:
        /* <DEDUP_REMOVED lines=8> */
.L_x_2352:
[----:B------:R-:W-:Y:S05]  /*2df80*/  BSYNC B0 ;  /* 0x0000000000007941 */ /* 0x000fea0003800000 */
.L_x_2351:
[----:B------:R-:W-:Y:S01]  /*2df90*/  MOV R13, R16 ;  /* 0x00000010000d7202 */ /* 0x000fe20000000f00 */
[----:B------:R-:W-:Y:S02]  /*2dfa0*/  IMAD.MOV.U32 R12, RZ, RZ, 0x1 ;  /* 0x00000001ff0c7424 */ /* 0x000fe400078e00ff */
[----:B------:R-:W-:Y:S02]  /*2dfb0*/  IMAD.MOV.U32 R11, RZ, RZ, 0x1f ;  /* 0x0000001fff0b7424 */ /* 0x000fe400078e00ff */
[----:B------:R-:W-:Y:S02]  /*2dfc0*/  IMAD.MOV.U32 R15, RZ, RZ, -0x1 ;  /* 0xffffffffff0f7424 */ /* 0x000fe400078e00ff */
[----:B------:R-:W-:Y:S02]  /*2dfd0*/  IMAD.IADD R7, R19, 0x1, R8 ;  /* 0x0000000113077824 */ /* 0x000fe400078e0208 */
[----:B------:R-:W-:-:S07]  /*2dfe0*/  IMAD.MOV.U32 R0, RZ, RZ, R14 ;  /* 0x000000ffff007224 */ /* 0x000fce00078e000e */
[----:B------:R-:W-:Y:S05]  /*2dff0*/  WARPSYNC.COLLECTIVE R15, `(.L_x_2353) ;  /* 0x000000000f087348 */ /* 0x000fea0003c00000 */
[----:B------:R0:W1:Y:S02]  /*2e000*/  SHFL.IDX P6, R14, R13, R12, R11 ;  /* 0x0000000c0d0e7389 */ /* 0x00006400000c000b */
[----:B01----:R-:W-:Y:S01]  /*2e010*/  ENDCOLLECTIVE ;  /* 0x000000000000791b */ /* 0x003fe20003800000 */
.L_x_2353:
[----:B------:R-:W-:Y:S02]  /*2e020*/  ULDC UR4, c[0x0][0xc3c] ;  /* 0x00030f0000047ab9 */ /* 0x000fe40000000800 */
[----:B------:R-:W-:-:S13]  /*2e030*/  ISETP.GE.OR P1, PT, R7, UR4, !P0 ;  /* 0x0000000407007c0c */ /* 0x000fda000c726670 */
[----:B------:R-:W0:Y:S01]  /*2e040*/  @!P1 LDC.64 R2, c[0x0][0xc80] ;  /* 0x00032000ff029b82 */ /* 0x000e220000000a00 */
[----:B------:R-:W-:Y:S02]  /*2e050*/  IMAD.MOV.U32 R17, RZ, RZ, RZ ;  /* 0x000000ffff117224 */ /* 0x000fe400078e00ff */
[----:B------:R-:W-:Y:S02]  /*2e060*/  IMAD.MOV.U32 R11, RZ, RZ, RZ ;  /* 0x000000ffff0b7224 */ /* 0x000fe400078e00ff */
[----:B------:R-:W-:Y:S02]  /*2e070*/  IMAD.MOV.U32 R5, RZ, RZ, R14 ;  /* 0x000000ffff057224 */ /* 0x000fe400078e000e */
[----:B0-----:R-:W-:-:S06]  /*2e080*/  @!P1 IMAD.WIDE R2, R7, 0x4, R2 ;  /* 0x0000000407029825 */ /* 0x001fcc00078e0202 */
[----:B------:R-:W2:Y:S01]  /*2e090*/  @!P1 LDG.E R2, desc[UR36][R2.64] ;  /* 0x0000002402029981 */ /* 0x000ea2000c1e1900 */
[C---:B------:R-:W-:Y:S02]  /*2e0a0*/  ISETP.GE.U32.AND P2, PT, R8.reuse, 0x2, PT ;  /* 0x000000020800780c */ /* 0x040fe40003f46070 */
[C---:B------:R-:W-:Y:S02]  /*2e0b0*/  ISETP.GE.U32.AND P3, PT, R8.reuse, 0x4, PT ;  /* 0x000000040800780c */ /* 0x040fe40003f66070 */
[C---:B------:R-:W-:Y:S02]  /*2e0c0*/  ISETP.GE.U32.AND P4, PT, R8.reuse, 0x8, PT ;  /* 0x000000080800780c */ /* 0x040fe40003f86070 */
[C---:B------:R-:W-:Y:S02]  /*2e0d0*/  ISETP.GE.U32.AND P5, PT, R8.reuse, 0x10, PT ;  /* 0x000000100800780c */ /* 0x040fe40003fa6070 */
[----:B--2---:R-:W-:Y:S02]  /*2e0e0*/  @!P1 MOV R17, R2 ;  /* 0x0000000200119202 */ /* 0x004fe40000000f00 */
[----:B------:R-:W-:-:S03]  /*2e0f0*/  ISETP.NE.AND P1, PT, R8, RZ, PT ;  /* 0x000000ff0800720c */ /* 0x000fc60003f25270 */
[----:B------:R-:W-:-:S10]  /*2e100*/  IMAD.MOV.U32 R13, RZ, RZ, R17 ;  /* 0x000000ffff0d7224 */ /* 0x000fd400078e0011 */
[----:B------:R-:W-:Y:S05]  /*2e110*/  WARPSYNC.COLLECTIVE R15, `(.L_x_2354) ;  /* 0x000000000f087348 */ /* 0x000fea0003c00000 */
[----:B------:R0:W1:Y:S02]  /*2e120*/  SHFL.UP P6, R14, R13, R12, R11 ;  /* 0x0400000c0d0e7389 */ /* 0x00006400000c000b */
[----:B01----:R-:W-:Y:S01]  /*2e130*/  ENDCOLLECTIVE ;  /* 0x000000000000791b */ /* 0x003fe20003800000 */
.L_x_2354:
[----:B------:R-:W-:Y:S01]  /*2e140*/  IMAD.MOV.U32 R12, RZ, RZ, 0x2 ;  /* 0x00000002ff0c7424 */ /* 0x000fe200078e00ff */
[----:B------:R-:W-:-:S05]  /*2e150*/  SEL R4, R14, RZ, P1 ;  /* 0x000000ff0e047207 */ /* 0x000fca0000800000 */
[----:B------:R-:W-:-:S04]  /*2e160*/  IMAD.IADD R4, R17, 0x1, R4 ;  /* 0x0000000111047824 */ /* 0x000fc800078e0204 */
[----:B------:R-:W-:-:S07]  /*2e170*/  IMAD.MOV.U32 R13, RZ, RZ, R4 ;  /* 0x000000ffff0d7224 */ /* 0x000fce00078e0004 */
[----:B------:R-:W-:Y:S05]  /*2e180*/  WARPSYNC.COLLECTIVE R15, `(.L_x_2355) ;  /* 0x000000000f087348 */ /* 0x000fea0003c00000 */
[----:B------:R0:W1:Y:S02]  /*2e190*/  SHFL.UP P6, R14, R13, R12, R11 ;  /* 0x0400000c0d0e7389 */ /* 0x00006400000c000b */
[----:B01----:R-:W-:Y:S01]  /*2e1a0*/  ENDCOLLECTIVE ;  /* 0x000000000000791b */ /* 0x003fe20003800000 */
.L_x_2355:
[----:B------:R-:W-:Y:S01]  /*2e1b0*/  IMAD.MOV.U32 R12, RZ, RZ, 0x4 ;  /* 0x00000004ff0c7424 */ /* 0x000fe200078e00ff */
[----:B------:R-:W-:-:S05]  /*2e1c0*/  SEL R3, R14, RZ, P2 ;  /* 0x000000ff0e037207 */ /* 0x000fca0001000000 */
[----:B------:R-:W-:-:S05]  /*2e1d0*/  IMAD.IADD R6, R4, 0x1, R3 ;  /* 0x0000000104067824 */ /* 0x000fca00078e0203 */
[----:B------:R-:W-:-:S07]  /*2e1e0*/  MOV R13, R6 ;  /* 0x00000006000d7202 */ /* 0x000fce0000000f00 */
[----:B------:R-:W-:Y:S05]  /*2e1f0*/  WARPSYNC.COLLECTIVE R15, `(.L_x_2356) ;  /* 0x000000000f087348 */ /* 0x000fea0003c00000 */
[----:B------:R0:W1:Y:S02]  /*2e200*/  SHFL.UP P6, R14, R13, R12, R11 ;  /* 0x0400000c0d0e7389 */ /* 0x00006400000c000b */
[----:B01----:R-:W-:Y:S01]  /*2e210*/  ENDCOLLECTIVE ;  /* 0x000000000000791b */ /* 0x003fe20003800000 */
.L_x_2356:
[----:B------:R-:W-:Y:S01]  /*2e220*/  IMAD.MOV.U32 R12, RZ, RZ, 0x8 ;  /* 0x00000008ff0c7424 */ /* 0x000fe200078e00ff */
[----:B------:R-:W-:-:S05]  /*2e230*/  SEL R3, R14, RZ, P3 ;  /* 0x000000ff0e037207 */ /* 0x000fca0001800000 */
[----:B------:R-:W-:-:S04]  /*2e240*/  IMAD.IADD R2, R6, 0x1, R3 ;  /* 0x0000000106027824 */ /* 0x000fc800078e0203 */
[----:B------:R-:W-:-:S07]  /*2e250*/  IMAD.MOV.U32 R13, RZ, RZ, R2 ;  /* 0x000000ffff0d7224 */ /* 0x000fce00078e0002 */
[----:B------:R-:W-:Y:S05]  /*2e260*/  WARPSYNC.COLLECTIVE R15, `(.L_x_2357) ;  /* 0x000000000f087348 */ /* 0x000fea0003c00000 */
[----:B------:R0:W1:Y:S02]  /*2e270*/  SHFL.UP P6, R14, R13, R12, R11 ;  /* 0x0400000c0d0e7389 */ /* 0x00006400000c000b */
[----:B01----:R-:W-:Y:S01]  /*2e280*/  ENDCOLLECTIVE ;  /* 0x000000000000791b */ /* 0x003fe20003800000 */
.L_x_2357:
[----:B------:R-:W-:Y:S02]  /*2e290*/  MOV R12, 0x10 ;  /* 0x00000010000c7802 */ /* 0x000fe40000000f00 */
[----:B------:R-:W-:-:S05]  /*2e2a0*/  SEL R3, R14, RZ, P4 ;  /* 0x000000ff0e037207 */ /* 0x000fca0002000000 */
[----:B------:R-:W-:-:S04]  /*2e2b0*/  IMAD.IADD R3, R2, 0x1, R3 ;  /* 0x0000000102037824 */ /* 0x000fc800078e0203 */
[----:B------:R-:W-:-:S07]  /*2e2c0*/  IMAD.MOV.U32 R13, RZ, RZ, R3 ;  /* 0x000000ffff0d7224 */ /* 0x000fce00078e0003 */
[----:B------:R-:W-:Y:S05]  /*2e2d0*/  WARPSYNC.COLLECTIVE R15, `(.L_x_2358) ;  /* 0x000000000f087348 */ /* 0x000fea0003c00000 */
[----:B------:R0:W1:Y:S02]  /*2e2e0*/  SHFL.UP P6, R14, R13, R12, R11 ;  /* 0x0400000c0d0e7389 */ /* 0x00006400000c000b */
[----:B01----:R-:W-:Y:S01]  /*2e2f0*/  ENDCOLLECTIVE ;  /* 0x000000000000791b */ /* 0x003fe20003800000 */
.L_x_2358:
[----:B------:R-:W-:Y:S02]  /*2e300*/  IMAD.MOV.U32 R12, RZ, RZ, 0x1f ;  /* 0x0000001fff0c7424 */ /* 0x000fe400078e00ff */
[----:B------:R-:W-:Y:S01]  /*2e310*/  IMAD.MOV.U32 R11, RZ, RZ, 0x1f ;  /* 0x0000001fff0b7424 */ /* 0x000fe200078e00ff */
[----:B------:R-:W-:-:S05]  /*2e320*/  SEL R14, R14, RZ, P5 ;  /* 0x000000ff0e0e7207 */ /* 0x000fca0002800000 */
[----:B------:R-:W-:-:S04]  /*2e330*/  IMAD.IADD R3, R3, 0x1, R14 ;  /* 0x0000000103037824 */ /* 0x000fc800078e020e */
[----:B------:R-:W-:-:S07]  /*2e340*/  IMAD.MOV.U32 R13, RZ, RZ, R3 ;  /* 0x000000ffff0d7224 */ /* 0x000fce00078e0003 */
[----:B------:R-:W-:Y:S05]  /*2e350*/  WARPSYNC.COLLECTIVE R15, `(.L_x_2359) ;  /* 0x000000000f087348 */ /* 0x000fea0003c00000 */
[----:B------:R0:W1:Y:S02]  /*2e360*/  SHFL.IDX P6, R14, R13, R12, R11 ;  /* 0x0000000c0d0e7389 */ /* 0x00006400000c000b */
[----:B01----:R-:W-:Y:S01]  /*2e370*/  ENDCOLLECTIVE ;  /* 0x000000000000791b */ /* 0x003fe20003800000 */
.L_x_2359:
[----:B------:R-:W-:Y:S05]  /*2e380*/  BRA `(.L_x_2360) ;  /* 0xffffff8400d87947 */ /* 0x000fea000383ffff */
.L_x_2093:
[----:B------:R-:W-:Y:S01]  /*2e390*/  BSSY B0, `(.L_x_2361) ;  /* 0x0000008000007945 */ /* 0x000fe20003800000 */
[----:B-----5:R-:W-:Y:S01]  /*2e3a0*/  IMAD.MOV.U32 R13, RZ, RZ, R17 ;  /* 0x000000ffff0d7224 */ /* 0x020fe200078e0011 */
[----:B------:R-:W-:Y:S01]  /*2e3b0*/  MOV R11, RZ ;  /* 0x000000ff000b7202 */ /* 0x000fe20000000f00 */
[----:B------:R-:W-:Y:S02]  /*2e3c0*/  IMAD.MOV.U32 R12, RZ, RZ, 0x1 ;  /* 0x00000001ff0c7424 */ /* 0x000fe400078e00ff */
[----:B------:R-:W-:-:S07]  /*2e3d0*/  IMAD.MOV.U32 R15, RZ, RZ, -0x1 ;  /* 0xffffffffff0f7424 */ /* 0x000fce00078e00ff */
[----:B0-----:R-:W-:Y:S05]  /*2e3e0*/  WARPSYNC.COLLECTIVE R15, `(.L_x_2362) ;  /* 0x000000000f087348 */ /* 0x001fea0003c00000 */
[----:B------:R1:W2:Y:S02]  /*2e3f0*/  SHFL.UP P6, R14, R13, R12, R11 ;  /* 0x0400000c0d0e7389 */ /* 0x0002a400000c000b */
[----:B012---:R-:W-:Y:S01]  /*2e400*/  ENDCOLLECTIVE ;  /* 0x000000000000791b */ /* 0x007fe20003800000 */
.L_x_2362:
[----:B------:R-:W-:Y:S05]  /*2e410*/  BSYNC B0 ;  /* 0x0000000000007941 */ /* 0x000fea0003800000 */
.L_x_2361:
[----:B------:R-:W-:Y:S01]  /*2e420*/  SEL R14, R14, RZ, P1 ;  /* 0x000000ff0e0e7207 */ /* 0x000fe20000800000 */
[----:B------:R-:W-:Y:S02]  /*2e430*/  IMAD.MOV.U32 R12, RZ, RZ, 0x2 ;  /* 0x00000002ff0c7424 */ /* 0x000fe400078e00ff */
[----:B------:R-:W-:Y:S02]  /*2e440*/  IMAD.MOV.U32 R11, RZ, RZ, RZ ;  /* 0x000000ffff0b7224 */ /* 0x000fe400078e00ff */
[----:B------:R-:W-:Y:S02]  /*2e450*/  IMAD.IADD R13, R17, 0x1, R14 ;  /* 0x00000001110d7824 */ /* 0x000fe400078e020e */
[----:B------:R-:W-:-:S07]  /*2e460*/  IMAD.MOV.U32 R15, RZ, RZ, -0x1 ;  /* 0xffffffffff0f7424 */ /* 0x000fce00078e00ff */
[----:B------:R-:W-:Y:S05]  /*2e470*/  WARPSYNC.COLLECTIVE R15, `(.L_x_2363) ;  /* 0x000000000f087348 */ /* 0x000fea0003c00000 */
[----:B------:R0:W1:Y:S02]  /*2e480*/  SHFL.UP P6, R14, R13, R12, R11 ;  /* 0x0400000c0d0e7389 */ /* 0x00006400000c000b */
[----:B01----:R-:W-:Y:S01]  /*2e490*/  ENDCOLLECTIVE ;  /* 0x000000000000791b */ /* 0x003fe20003800000 */
.L_x_2363:
[----:B------:R-:W-:Y:S01]  /*2e4a0*/  IMAD.MOV.U32 R12, RZ, RZ, 0x4 ;  /* 0x00000004ff0c7424 */ /* 0x000fe200078e00ff */
[----:B------:R-:W-:-:S05]  /*2e4b0*/  SEL R2, R14, RZ, P2 ;  /* 0x000000ff0e027207 */ /* 0x000fca0001000000 */
[----:B------:R-:W-:-:S05]  /*2e4c0*/  IMAD.IADD R2, R13, 0x1, R2 ;  /* 0x000000010d027824 */ /* 0x000fca00078e0202 */
[----:B------:R-:W-:-:S07]  /*2e4d0*/  MOV R13, R2 ;  /* 0x00000002000d7202 */ /* 0x000fce0000000f00 */
[----:B------:R-:W-:Y:S05]  /*2e4e0*/  WARPSYNC.COLLECTIVE R15, `(.L_x_2364) ;  /* 0x000000000f087348 */ /* 0x000fea0003c00000 */
[----:B------:R0:W1:Y:S02]  /*2e4f0*/  SHFL.UP P6, R14, R13, R12, R11 ;  /* 0x0400000c0d0e7389 */ /* 0x00006400000c000b */
[----:B01----:R-:W-:Y:S01]  /*2e500*/  ENDCOLLECTIVE ;  /* 0x000000000000791b */ /* 0x003fe20003800000 */
.L_x_2364:
[----:B------:R-:W-:Y:S01]  /*2e510*/  IMAD.MOV.U32 R12, RZ, RZ, 0x8 ;  /* 0x00000008ff0c7424 */ /* 0x000fe200078e00ff */
[----:B------:R-:W-:-:S05]  /*2e520*/  SEL R3, R14, RZ, P3 ;  /* 0x000000ff0e037207 */ /* 0x000fca0001800000 */
[----:B------:R-:W-:-:S04]  /*2e530*/  IMAD.IADD R3, R2, 0x1, R3 ;  /* 0x0000000102037824 */ /* 0x000fc800078e0203 */
[----:B------:R-:W-:-:S07]  /*2e540*/  IMAD.MOV.U32 R13, RZ, RZ, R3 ;  /* 0x000000ffff0d7224 */ /* 0x000fce00078e0003 */
[----:B------:R-:W-:Y:S05]  /*2e550*/  WARPSYNC.COLLECTIVE R15, `(.L_x_2365) ;  /* 0x000000000f087348 */ /* 0x000fea0003c00000 */
[----:B------:R0:W1:Y:S02]  /*2e560*/  SHFL.UP P6, R14, R13, R12, R11 ;  /* 0x0400000c0d0e7389 */ /* 0x00006400000c000b */
[----:B01----:R-:W-:Y:S01]  /*2e570*/  ENDCOLLECTIVE ;  /* 0x000000000000791b */ /* 0x003fe20003800000 */
.L_x_2365:
[----:B------:R-:W-:Y:S02]  /*2e580*/  MOV R12, 0x10 ;  /* 0x00000010000c7802 */ /* 0x000fe40000000f00 */
[----:B------:R-:W-:-:S05]  /*2e590*/  SEL R4, R14, RZ, P4 ;  /* 0x000000ff0e047207 */ /* 0x000fca0002000000 */
[----:B------:R-:W-:-:S04]  /*2e5a0*/  IMAD.IADD R4, R3, 0x1, R4 ;  /* 0x0000000103047824 */ /* 0x000fc800078e0204 */
[----:B------:R-:W-:-:S07]  /*2e5b0*/  IMAD.MOV.U32 R13, RZ, RZ, R4 ;  /* 0x000000ffff0d7224 */ /* 0x000fce00078e0004 */
[----:B------:R-:W-:Y:S05]  /*2e5c0*/  WARPSYNC.COLLECTIVE R15, `(.L_x_2366) ;  /* 0x000000000f087348 */ /* 0x000fea0003c00000 */
[----:B------:R0:W1:Y:S02]  /*2e5d0*/  SHFL.UP P6, R14, R13, R12, R11 ;  /* 0x0400000c0d0e7389 */ /* 0x00006400000c000b */
[----:B01----:R-:W-:Y:S01]  /*2e5e0*/  ENDCOLLECTIVE ;  /* 0x000000000000791b */ /* 0x003fe20003800000 */
.L_x_2366:
        /* <DEDUP_REMOVED lines=8> */
.L_x_2367:
[----:B------:R-:W-:Y:S05]  /*2e670*/  BRA `(.L_x_2368) ;  /* 0xffffff8400b87947 */ /* 0x000fea000383ffff */
.L_x_2095:
[----:B------:R-:W-:Y:S01]  /*2e680*/  BSSY B0, `(.L_x_2369) ;  /* 0x0000006000007945 */ /* 0x000fe20003800000 */
[----:B------:R-:W-:Y:S01]  /*2e690*/  PLOP3.LUT P6, PT, P6, PT, PT, 0x8, 0x0 ;  /* 0x000000000000781c */ /* 0x000fe200037ce170 */
[----:B------:R-:W-:-:S12]  /*2e6a0*/  IMAD.MOV.U32 R15, RZ, RZ, -0x1 ;  /* 0xffffffffff0f7424 */ /* 0x000fd800078e00ff */
[----:B0-----:R-:W-:Y:S05]  /*2e6b0*/  WARPSYNC.COLLECTIVE R15, `(.L_x_2370) ;  /* 0x000000000f087348 */ /* 0x001fea0003c00000 */
[----:B------:R-:W-:Y:S01]  /*2e6c0*/  VOTE.ANY R14, PT, P6 ;  /* 0x00000000000e7806 */ /* 0x000fe200030e0100 */
[----:B0-----:R-:W-:Y:S06]  /*2e6d0*/  ENDCOLLECTIVE ;  /* 0x000000000000791b */ /* 0x001fec0003800000 */
.L_x_2370:
[----:B------:R-:W-:Y:S05]  /*2e6e0*/  BSYNC B0 ;  /* 0x0000000000007941 */ /* 0x000fea0003800000 */
.L_x_2369:
[----:B------:R-:W-:Y:S01]  /*2e6f0*/  IMAD.MOV.U32 R2, RZ, RZ, R14 ;  /* 0x000000ffff027224 */ /* 0x000fe200078e000e */
[----:B------:R-:W-:Y:S01]  /*2e700*/  MOV R13, R17 ;  /* 0x00000011000d7202 */ /* 0x000fe20000000f00 */
[----:B------:R-:W-:Y:S02]  /*2e710*/  IMAD.MOV.U32 R11, RZ, RZ, 0x1f ;  /* 0x0000001fff0b7424 */ /* 0x000fe400078e00ff */
[----:B------:R-:W0:Y:S01]  /*2e720*/  POPC R6, R2 ;  /* 0x0000000200067309 */ /* 0x000e220000000000 */
[----:B------:R-:W-:Y:S02]  /*2e730*/  IMAD.MOV.U32 R15, RZ, RZ, -0x1 ;  /* 0xffffffffff0f7424 */ /* 0x000fe400078e00ff */
[----:B0-----:R-:W-:-:S07]  /*2e740*/  IMAD.MOV.U32 R12, RZ, RZ, R6 ;  /* 0x000000ffff0c7224 */ /* 0x001fce00078e0006 */
[----:B------:R-:W-:Y:S05]  /*2e750*/  WARPSYNC.COLLECTIVE R15, `(.L_x_2371) ;  /* 0x000000000f087348 */ /* 0x000fea0003c00000 */
[----:B------:R0:W1:Y:S02]  /*2e760*/  SHFL.IDX P6, R14, R13, R12, R11 ;  /* 0x0000000c0d0e7389 */ /* 0x00006400000c000b */
[----:B01----:R-:W-:Y:S01]  /*2e770*/  ENDCOLLECTIVE ;  /* 0x000000000000791b */ /* 0x003fe20003800000 */
.L_x_2371:
[----:B------:R-:W-:Y:S01]  /*2e780*/  IMAD.MOV.U32 R17, RZ, RZ, R14 ;  /* 0x000000ffff117224 */ /* 0x000fe200078e000e */
[----:B------:R-:W-:Y:S06]  /*2e790*/  BRA `(.L_x_2372) ;  /* 0xffffff8400a87947 */ /* 0x000fec000383ffff */
.L_x_2097:
[----:B------:R-:W-:Y:S01]  /*2e7a0*/  BSSY B0, `(.L_x_2373) ;  /* 0x0000007000007945 */ /* 0x000fe20003800000 */
[----:B------:R-:W-:Y:S01]  /*2e7b0*/  IMAD.MOV.U32 R13, RZ, RZ, R3 ;  /* 0x000000ffff0d7224 */ /* 0x000fe200078e0003 */
[----:B------:R-:W-:Y:S01]  /*2e7c0*/  MOV R15, 0xffffffff ;  /* 0xffffffff000f7802 */ /* 0x000fe20000000f00 */
[----:B------:R-:W-:-:S07]  /*2e7d0*/  IMAD.MOV.U32 R11, RZ, RZ, 0x1f ;  /* 0x0000001fff0b7424 */ /* 0x000fce00078e00ff */
[----:B012---:R-:W-:Y:S05]  /*2e7e0*/  WARPSYNC.COLLECTIVE R15, `(.L_x_2374) ;  /* 0x000000000f087348 */ /* 0x007fea0003c00000 */
[----:B------:R3:W4:Y:S02]  /*2e7f0*/  SHFL.IDX P6, R14, R13, R12, R11 ;  /* 0x0000000c0d0e7389 */ /* 0x00072400000c000b */
[----:B01234-:R-:W-:Y:S01]  /*2e800*/  ENDCOLLECTIVE ;  /* 0x000000000000791b */ /* 0x01ffe20003800000 */
.L_x_2374:
[----:B------:R-:W-:Y:S05]  /*2e810*/  BSYNC B0 ;  /* 0x0000000000007941 */ /* 0x000fea0003800000 */
.L_x_2373:
[----:B------:R-:W-:Y:S05]  /*2e820*/  BRA `(.L_x_2096) ;  /* 0xffffff8400a07947 */ /* 0x000fea000383ffff */
.L_x_2101:
[----:B0-----:R0:W1:Y:S02]  /*2e830*/  SYNCS.PHASECHK.TRANS64.TRYWAIT P0, [R4+URZ+0x28420], R0 ;  /* 0x02842000040075a7 */ /* 0x001064000800017f */
[----:B-1----:R-:W-:Y:S05]  /*2e840*/  @!P0 NANOSLEEP.SYNCS 0x989680 ;  /* 0x009896800000895d */ /* 0x002fea0003900000 */
[----:B------:R-:W1:Y:S02]  /*2e850*/  @!P0 SYNCS.PHASECHK.TRANS64 P0, [R4+URZ+0x28420], R0 ;  /* 0x02842000040085a7 */ /* 0x000e64000800007f */
[----:B-1----:R-:W-:Y:S05]  /*2e860*/  @!P0 BRA `(.L_x_2101) ;  /* 0xfffffffc00f08947 */ /* 0x002fea000383ffff */
[----:B------:R-:W-:Y:S05]  /*2e870*/  BRA `(.L_x_2375) ;  /* 0xffffff8c00207947 */ /* 0x000fea000383ffff */
.L_x_2102:
        /* <DEDUP_REMOVED lines=11> */
.L_x_2377:
[----:B------:R-:W-:Y:S05]  /*2e930*/  BSYNC B0 ;  /* 0x0000000000007941 */ /* 0x000fea0003800000 */
.L_x_2376:
[----:B------:R-:W-:Y:S05]  /*2e940*/  BRA `(.L_x_2378) ;  /* 0xffffff8c00087947 */ /* 0x000fea000383ffff */
.L_x_2103:
[----:B------:R-:W-:Y:S01]  /*2e950*/  BSSY B0, `(.L_x_2379) ;  /* 0x0000006000007945 */ /* 0x000fe20003800000 */
[----:B------:R-:W-:-:S07]  /*2e960*/  IMAD.MOV.U32 R15, RZ, RZ, -0x1 ;  /* 0xffffffffff0f7424 */ /* 0x000fce00078e00ff */
[----:B0-----:R-:W-:Y:S05]  /*2e970*/  WARPSYNC.COLLECTIVE R15, `(.L_x_2380) ;  /* 0x000000000f0c7348 */ /* 0x001fea0003c00000 */
[----:B------:R-:W-:Y:S02]  /*2e980*/  ELECT P6, UR62, PT ;  /* 0x00000000003e782f */ /* 0x000fe400038c0000 */
[----:B------:R-:W-:Y:S01]  /*2e990*/  MOV R14, UR62 ;  /* 0x0000003e000e7c02 */ /* 0x000fe20008000f00 */
[----:B0-----:R-:W-:Y:S10]  /*2e9a0*/  ENDCOLLECTIVE ;  /* 0x000000000000791b */ /* 0x001ff40003800000 */
.L_x_2380:
[----:B------:R-:W-:Y:S05]  /*2e9b0*/  BSYNC B0 ;  /* 0x0000000000007941 */ /* 0x000fea0003800000 */
.L_x_2379:
[----:B------:R-:W-:Y:S05]  /*2e9c0*/  BRA `(.L_x_2381) ;  /* 0xffffff8800fc7947 */ /* 0x000fea000383ffff */
.L_x_2105:
[----:B0-----:R0:W1:Y:S02]  /*2e9d0*/  SYNCS.PHASECHK.TRANS64.TRYWAIT P1, [R5+URZ+0x28440], R0 ;  /* 0x02844000050075a7 */ /* 0x001064000802017f */
[----:B-1----:R-:W-:Y:S05]  /*2e9e0*/  @!P1 NANOSLEEP.SYNCS 0x989680 ;  /* 0x009896800000995d */ /* 0x002fea0003900000 */
[----:B------:R-:W1:Y:S02]  /*2e9f0*/  @!P1 SYNCS.PHASECHK.TRANS64 P1, [R5+URZ+0x28440], R0 ;  /* 0x02844000050095a7 */ /* 0x000e64000802007f */
[----:B-1----:R-:W-:Y:S05]  /*2ea00*/  @!P1 BRA `(.L_x_2105) ;  /* 0xfffffffc00f09947 */ /* 0x002fea000383ffff */
[----:B------:R-:W-:Y:S05]  /*2ea10*/  BRA `(.L_x_2382) ;  /* 0xffffff8c00247947 */ /* 0x000fea000383ffff */
.L_x_2107:
[----:B-1----:R1:W2:Y:S02]  /*2ea20*/  SYNCS.PHASECHK.TRANS64.TRYWAIT P1, [R25+URZ+0x28440], R2 ;  /* 0x02844002190075a7 */ /* 0x0022a4000802017f */
[----:B--2---:R-:W-:Y:S05]  /*2ea30*/  @!P1 NANOSLEEP.SYNCS 0x989680 ;  /* 0x009896800000995d */ /* 0x004fea0003900000 */
[----:B------:R-:W2:Y:S02]  /*2ea40*/  @!P1 SYNCS.PHASECHK.TRANS64 P1, [R25+URZ+0x28440], R2 ;  /* 0x02844002190095a7 */ /* 0x000ea4000802007f */
[----:B--2---:R-:W-:Y:S05]  /*2ea50*/  @!P1 BRA `(.L_x_2107) ;  /* 0xfffffffc00f09947 */ /* 0x004fea000383ffff */
[----:B------:R-:W-:Y:S05]  /*2ea60*/  BRA `(.L_x_2383) ;  /* 0xffffff8c00307947 */ /* 0x000fea000383ffff */
.L_x_2109:
[----:B--2---:R2:W3:Y:S02]  /*2ea70*/  SYNCS.PHASECHK.TRANS64.TRYWAIT P1, [R5+URZ+0x28460], R0 ;  /* 0x02846000050075a7 */ /* 0x0044e4000802017f */
[----:B---3--:R-:W-:Y:S05]  /*2ea80*/  @!P1 NANOSLEEP.SYNCS 0x989680 ;  /* 0x009896800000995d */ /* 0x008fea0003900000 */
[----:B------:R-:W3:Y:S02]  /*2ea90*/  @!P1 SYNCS.PHASECHK.TRANS64 P1, [R5+URZ+0x28460], R0 ;  /* 0x02846000050095a7 */ /* 0x000ee4000802007f */
[----:B---3--:R-:W-:Y:S05]  /*2eaa0*/  @!P1 BRA `(.L_x_2109) ;  /* 0xfffffffc00f09947 */ /* 0x008fea000383ffff */
[----:B------:R-:W-:Y:S05]  /*2eab0*/  BRA `(.L_x_2384) ;  /* 0xffffff8c002c7947 */ /* 0x000fea000383ffff */
.L_x_2111:
[----:B---3--:R3:W4:Y:S02]  /*2eac0*/  SYNCS.PHASECHK.TRANS64.TRYWAIT P1, [R25+URZ+0x28460], R2 ;  /* 0x02846002190075a7 */ /* 0x008724000802017f */
[----:B----4-:R-:W-:Y:S05]  /*2ead0*/  @!P1 NANOSLEEP.SYNCS 0x989680 ;  /* 0x009896800000995d */ /* 0x010fea0003900000 */
[----:B------:R-:W4:Y:S02]  /*2eae0*/  @!P1 SYNCS.PHASECHK.TRANS64 P1, [R25+URZ+0x28460], R2 ;  /* 0x02846002190095a7 */ /* 0x000f24000802007f */
[----:B----4-:R-:W-:Y:S05]  /*2eaf0*/  @!P1 BRA `(.L_x_2111) ;  /* 0xfffffffc00f09947 */ /* 0x010fea000383ffff */
[----:B------:R-:W-:Y:S05]  /*2eb00*/  BRA `(.L_x_2385) ;  /* 0xffffff8c00287947 */ /* 0x000fea000383ffff */
.L_x_2113:
[----:B----4-:R4:W0:Y:S02]  /*2eb10*/  SYNCS.PHASECHK.TRANS64.TRYWAIT P1, [R5+URZ+0x28480], R0 ;  /* 0x02848000050075a7 */ /* 0x010824000802017f */
[----:B0-----:R-:W-:Y:S05]  /*2eb20*/  @!P1 NANOSLEEP.SYNCS 0x989680 ;  /* 0x009896800000995d */ /* 0x001fea0003900000 */
[----:B------:R-:W0:Y:S02]  /*2eb30*/  @!P1 SYNCS.PHASECHK.TRANS64 P1, [R5+URZ+0x28480], R0 ;  /* 0x02848000050095a7 */ /* 0x000e24000802007f */
[----:B0-----:R-:W-:Y:S05]  /*2eb40*/  @!P1 BRA `(.L_x_2113) ;  /* 0xfffffffc00f09947 */ /* 0x001fea000383ffff */
[----:B------:R-:W-:Y:S05]  /*2eb50*/  BRA `(.L_x_2386) ;  /* 0xffffff8c00247947 */ /* 0x000fea000383ffff */
.L_x_2387:
        /* <DEDUP_REMOVED lines=10> */
.L_x_15830:


//--------------------- .text._ZN7cutlass13device_kernelIN5flash11enable_sm90INS1_16FlashAttnFwdSm90INS1_25CollectiveMainloopFwdSm90ILi2EN4cute5tupleIJNS5_1CILi1EEES8_S8_EEENS6_IJNS7_ILi128EEESA_NS7_ILi256EEEEEELi256ENS_12float_e4m3_tEfNS_4arch4Sm90ELb1ELb0ELb1ELb0ELb1ELb0ELb0ELb1ELb0ELb1ELb0ELb0EEENS1_21CollectiveEpilogueFwdINS6_IJSA_SB_SA_EEES9_NS_10bfloat16_tESF_Li256ELb0ELb1ELb0ELb1EEENS1_30DynamicPersistentTileSchedulerILi256ELi128ELb0ELb1ELb1EEEEEEEEEvNT_6ParamsE --------------------------
	.section	.text._ZN7cutlass13device_kernelIN5flash11enable_sm90INS1_16FlashAttnFwdSm90INS1_25CollectiveMainloopFwdSm90ILi2EN4cute5tupleIJNS5_1CILi1EEES8_S8_EEENS6_IJNS7_ILi128EEESA_NS7_ILi256EEEEEELi256ENS_12float_e4m3_tEfNS_4arch4Sm90ELb1ELb0ELb1ELb0ELb1ELb0ELb0ELb1ELb0ELb1ELb0ELb0EEENS1_21CollectiveEpilogueFwdINS6_IJSA_SB_SA_EEES9_NS_10bfloat16_tESF_Li256ELb0ELb1ELb0ELb1EEENS1_30DynamicPersistentTileSchedulerILi256ELi128ELb0ELb1ELb1EEEEEEEEEvNT_6ParamsE,"ax",@progbits
	.align	128
.text._ZN7cutlass13device_kernelIN5flash11enable_sm90INS1_16FlashAttnFwdSm90INS1_25CollectiveMainloopFwdSm90ILi2EN4cute5tupleIJNS5_1CILi1EEES8_S8_EEENS6_IJNS7_ILi128EEESA_NS7_ILi256EEEEEELi256ENS_12float_e4m3_tEfNS_4arch4Sm90ELb1ELb0ELb1ELb0ELb1ELb0ELb0ELb1ELb0ELb1ELb0ELb0EEENS1_21CollectiveEpilogueFwdINS6_IJSA_SB_SA_EEES9_NS_10bfloat16_tESF_Li256ELb0ELb1ELb0ELb1EEENS1_30DynamicPersistentTileSchedulerILi256ELi128ELb0ELb1ELb1EEEEEEEEEvNT_6ParamsE:
        .type           _ZN7cutlass13device_kernelIN5flash11enable_sm90INS1_16FlashAttnFwdSm90INS1_25CollectiveMainloopFwdSm90ILi2EN4cute5tupleIJNS5_1CILi1EEES8_S8_EEENS6_IJNS7_ILi128EEESA_NS7_ILi256EEEEEELi256ENS_12float_e4m3_tEfNS_4arch4Sm90ELb1ELb0ELb1ELb0ELb1ELb0ELb0ELb1ELb0ELb1ELb0ELb0EEENS1_21CollectiveEpilogueFwdINS6_IJSA_SB_SA_EEES9_NS_10bfloat16_tESF_Li256ELb0ELb1ELb0ELb1EEENS1_30DynamicPersistentTileSchedulerILi256ELi128ELb0ELb1ELb1EEEEEEEEEvNT_6ParamsE,@function
        .size           _ZN7cutlass13device_kernelIN5flash11enable_sm90INS1_16FlashAttnFwdSm90INS1_25CollectiveMainloopFwdSm90ILi2EN4cute5tupleIJNS5_1CILi1EEES8_S8_EEENS6_IJNS7_ILi128EEESA_NS7_ILi256EEEEEELi256ENS_12float_e4m3_tEfNS_4arch4Sm90ELb1ELb0ELb1ELb0ELb1ELb0ELb0ELb1ELb0ELb1ELb0ELb0EEENS1_21CollectiveEpilogueFwdINS6_IJSA_SB_SA_EEES9_NS_10bfloat16_tESF_Li256ELb0ELb1ELb0ELb1EEENS1_30DynamicPersistentTileSchedulerILi256ELi128ELb0ELb1ELb1EEEEEEEEEvNT_6ParamsE,(.L_x_15831 - _ZN7cutlass13device_kernelIN5flash11enable_sm90INS1_16FlashAttnFwdSm90INS1_25CollectiveMainloopFwdSm90ILi2EN4cute5tupleIJNS5_1CILi1EEES8_S8_EEENS6_IJNS7_ILi128EEESA_NS7_ILi256EEEEEELi256ENS_12float_e4m3_tEfNS_4arch4Sm90ELb1ELb0ELb1ELb0ELb1ELb0ELb0ELb1ELb0ELb1ELb0ELb0EEENS1_21CollectiveEpilogueFwdINS6_IJSA_SB_SA_EEES9_NS_10bfloat16_tESF_Li256ELb0ELb1ELb0ELb1EEENS1_30DynamicPersistentTileSchedulerILi256ELi128ELb0ELb1ELb1EEEEEEEEEvNT_6ParamsE)
        .other          _ZN7cutlass13device_kernelIN5flash11enable_sm90INS1_16FlashAttnFwdSm90INS1_25CollectiveMainloopFwdSm90ILi2EN4cute5tupleIJNS5_1CILi1EEES8_S8_EEENS6_IJNS7_ILi128EEESA_NS7_ILi256EEEEEELi256ENS_12float_e4m3_tEfNS_4arch4Sm90ELb1ELb0ELb1ELb0ELb1ELb0ELb0ELb1ELb0ELb1ELb0ELb0EEENS1_21CollectiveEpilogueFwdINS6_IJSA_SB_SA_EEES9_NS_10bfloat16_tESF_Li256ELb0ELb1ELb0ELb1EEENS1_30DynamicPersistentTileSchedulerILi256ELi128ELb0ELb1ELb1EEEEEEEEEvNT_6ParamsE,@"STO_CUDA_ENTRY STV_DEFAULT"
_ZN7cutlass13device_kernelIN5flash11enable_sm90INS1_16FlashAttnFwdSm90INS1_25CollectiveMainloopFwdSm90ILi2EN4cute5tupleIJNS5_1CILi1EEES8_S8_EEENS6_IJNS7_ILi128EEESA_NS7_ILi256EEEEEELi256ENS_12float_e4m3_tEfNS_4arch4Sm90ELb1ELb0ELb1ELb0ELb1ELb0ELb0ELb1ELb0ELb1ELb0ELb0EEENS1_21CollectiveEpilogueFwdINS6_IJSA_SB_SA_EEES9_NS_10bfloat16_tESF_Li256ELb0ELb1ELb0ELb1EEENS1_30DynamicPersistentTileSchedulerILi256ELi128ELb0ELb1ELb1EEEEEEEEEvNT_6ParamsE:
        /* <DEDUP_REMOVED lines=45> */
.L_x_2388:
        /* <DEDUP_REMOVED lines=22> */
.L_x_2389:
        /* <DEDUP_REMOVED lines=18> */
.L_x_2390:
        /* <DEDUP_REMOVED lines=22> */
.L_x_2391:
        /* <DEDUP_REMOVED lines=24> */
.L_x_2392:
        /* <DEDUP_REMOVED lines=9> */
.L_x_2394:
        /* <DEDUP_REMOVED lines=72> */
.L_x_2451:
        /* <DEDUP_REMOVED lines=21> */
.L_x_2395:
[----:B------:R-:W-:Y:S01]  /*0e90*/  ULDC UR7, c[0x0][0xc54] ;  /* 0x0003150000077ab9 */ /* 0x000fe20000000800 */
[----:B------:R-:W-:Y:S01]  /*0ea0*/  UMOV UR6, UR9 ;  /* 0x0000000900067c82 */ /* 0x000fe20008000000 */
[----:B------:R-:W-:-:S11]  /*0eb0*/  UISETP.NE.AND UP0, UPT, UR7, 0x1, UPT ;  /* 0x000000010700788c */ /* 0x000fd6000bf05270 */
[----:B------:R-:W-:Y:S02]  /*0ec0*/  @UP0 ULDC.64 UR10, c[0x0][0xc58] ;  /* 0x00031600000a0ab9 */ /* 0x000fe40000000a00 */
[----:B------:R-:W-:-:S04]  /*0ed0*/  UIMAD.WIDE.U32 UR4, UR9, UR10, URZ ;  /* 0x0000000a090472a5 */ /* 0x000fc8000f8e003f */
[----:B------:R-:W-:-:S04]  /*0ee0*/  @UP0 USHF.R.U32.HI UR6, URZ, UR11, UR5 ;  /* 0x0000000b3f060299 */ /* 0x000fc80008011605 */
[----:B------:R-:W-:-:S12]  /*0ef0*/  UIMAD UR4, UR6, UR7, URZ ;  /* 0x00000007060472a4 */ /* 0x000fd8000f8e023f */
.L_x_2396:
[----:B------:R-:W-:Y:S01]  /*0f00*/  ULDC.64 UR10, c[0x0][0x418] ;  /* 0x00010600000a7ab9 */ /* 0x000fe20000000a00 */
[----:B------:R-:W-:Y:S01]  /*0f10*/  ULOP3.LUT UR6, URZ, UR6, URZ, 0x33, !UPT ;  /* 0x000000063f067292 */ /* 0x000fe2000f8e333f */
[----:B------:R-:W-:Y:S01]  /*0f20*/  PLOP3.LUT P0, PT, PT, PT, PT, 0x80, 0x0 ;  /* 0x000000000000781c */ /* 0x000fe20003f0f070 */
[----:B------:R-:W-:Y:S01]  /*0f30*/  UISETP.NE.U32.AND UP0, UPT, UR10, URZ, UPT ;  /* 0x0000003f0a00728c */ /* 0x000fe2000bf05070 */
[----:B------:R-:W-:Y:S01]  /*0f40*/  IMAD.MOV.U32 R0, RZ, RZ, RZ ;  /* 0x000000ffff007224 */ /* 0x000fe200078e00ff */
[----:B------:R-:W-:Y:S01]  /*0f50*/  ULDC UR5, c[0x0][0xc3c] ;  /* 0x00030f0000057ab9 */ /* 0x000fe20000000800 */
[----:B------:R-:W-:Y:S01]  /*0f60*/  UIADD3 UR4, UR9, -UR4, URZ ;  /* 0x8000000409047290 */ /* 0x000fe2000fffe03f */
[----:B------:R-:W-:Y:S01]  /*0f70*/  IMAD.MOV.U32 R2, RZ, RZ, RZ ;  /* 0x000000ffff027224 */ /* 0x000fe200078e00ff */
[----:B------:R-:W-:Y:S01]  /*0f80*/  UISETP.NE.AND.EX UP0, UPT, UR11, URZ, UPT, UP0 ;  /* 0x0000003f0b00728c */ /* 0x000fe2000bf05300 */
[----:B------:R-:W-:Y:S01]  /*0f90*/  CS2R R150, SRZ ;  /* 0x0000000000967805 */ /* 0x000fe2000001ff00 */
[----:B------:R-:W-:Y:S01]  /*0fa0*/  UIADD3 UR6, UR6, UR5, URZ ;  /* 0x0000000506067290 */ /* 0x000fe2000fffe03f */
[----:B------:R-:W-:Y:S01]  /*0fb0*/  CS2R R26, SRZ ;  /* 0x00000000001a7805 */ /* 0x000fe2000001ff00 */
[----:B------:R-:W-:Y:S01]  /*0fc0*/  ULDC UR11, c[0x0][0x448] ;  /* 0x00011200000b7ab9 */ /* 0x000fe20000000800 */
[----:B------:R-:W-:Y:S01]  /*0fd0*/  ULDC UR10, c[0x0][0xc54] ;  /* 0x00031500000a7ab9 */ /* 0x000fe20000000800 */
[----:B------:R-:W-:Y:S01]  /*0fe0*/  UISETP.NE.AND UP2, UPT, UR11, 0x1, UPT ;  /* 0x000000010b00788c */ /* 0x000fe2000bf45270 */
[----:B------:R-:W-:Y:S01]  /*0ff0*/  CS2R R92, SRZ ;  /* 0x00000000005c7805 */ /* 0x000fe2000001ff00 */
[----:B------:R-:W-:Y:S01]  /*1000*/  USHF.L.U32 UR39, UR6, 0x7, URZ ;  /* 0x0000000706277899 */ /* 0x000fe2000800063f */
[----:B------:R-:W-:Y:S01]  /*1010*/  CS2R R144, SRZ ;  /* 0x0000000000907805 */ /* 0x000fe2000001ff00 */
[----:B------:R-:W-:Y:S01]  /*1020*/  UIMAD UR10, UR8, UR10, UR4 ;  /* 0x0000000a080a72a4 */ /* 0x000fe2000f8e0204 */
[----:B------:R-:W-:Y:S01]  /*1030*/  CS2R R142, SRZ ;  /* 0x00000000008e7805 */ /* 0x000fe2000001ff00 */
[----:B------:R-:W-:Y:S01]  /*1040*/  UIADD3 UR6, UR39, 0x7f, URZ ;  /* 0x0000007f27067890 */ /* 0x000fe2000fffe03f */
[----:B------:R-:W-:Y:S01]  /*1050*/  CS2R R30, SRZ ;  /* 0x00000000001e7805 */ /* 0x000fe2000001ff00 */
[----:B------:R-:W-:Y:S01]  /*1060*/  ULDC UR45, c[0x0][0x424] ;  /* 0x00010900002d7ab9 */ /* 0x000fe20000000800 */
[----:B------:R-:W-:Y:S01]  /*1070*/  ULDC UR7, c[0x0][0x288] ;  /* 0x0000a20000077ab9 */ /* 0x000fe20000000800 */
[----:B------:R-:W-:Y:S01]  /*1080*/  USEL UR45, UR45, 0x1, UP0 ;  /* 0x000000012d2d7887 */ /* 0x000fe20008000000 */
[----:B------:R-:W-:Y:S01]  /*1090*/  CS2R R84, SRZ ;  /* 0x0000000000547805 */ /* 0x000fe2000001ff00 */
[----:B------:R-:W-:Y:S01]  /*10a0*/  @UP2 ULDC UR4, c[0x0][0x44c] ;  /* 0x0001130000042ab9 */ /* 0x000fe20000000800 */
[----:B------:R-:W-:Y:S01]  /*10b0*/  UIADD3 UR7, -UR7, 0x80, URZ ;  /* 0x0000008007077890 */ /* 0x000fe2000fffe13f */
[----:B------:R-:W-:Y:S01]  /*10c0*/  CS2R R136, SRZ ;  /* 0x0000000000887805 */ /* 0x000fe2000001ff00 */
[----:B------:R-:W-:Y:S01]  /*10d0*/  UIMAD.WIDE.U32 UR4, UR6, UR4, URZ ;  /* 0x00000004060472a5 */ /* 0x000fe2000f8e003f */
[----:B------:R-:W-:Y:S01]  /*10e0*/  CS2R R134, SRZ ;  /* 0x0000000000867805 */ /* 0x000fe2000001ff00 */
[----:B------:R-:W-:Y:S01]  /*10f0*/  ULDC UR9, c[0x0][0x2f0] ;  /* 0x0000bc0000097ab9 */ /* 0x000fe20000000800 */
[----:B------:R-:W-:Y:S01]  /*1100*/  @UP2 ULDC UR11, c[0x0][0x450] ;  /* 0x00011400000b2ab9 */ /* 0x000fe20000000800 */
[----:B------:R-:W-:Y:S01]  /*1110*/  UIMAD UR7, UR45, UR9, UR7 ;  /* 0x000000092d0772a4 */ /* 0x000fe2000f8e0207 */
[----:B------:R-:W-:Y:S01]  /*1120*/  CS2R R34, SRZ ;  /* 0x0000000000227805 */ /* 0x000fe2000001ff00 */
[----:B------:R-:W-:Y:S01]  /*1130*/  @UP2 USHF.R.U32.HI UR6, URZ, UR11, UR5 ;  /* 0x0000000b3f062299 */ /* 0x000fe20008011605 */
[----:B------:R-:W-:Y:S01]  /*1140*/  CS2R R76, SRZ ;  /* 0x00000000004c7805 */ /* 0x000fe2000001ff00 */
[----:B------:R-:W-:Y:S01]  /*1150*/  UIMAD UR4, UR45, UR9, 0x7f ;  /* 0x0000007f2d0474a4 */ /* 0x000fe2000f8e0209 */
[----:B------:R-:W-:Y:S01]  /*1160*/  CS2R R128, SRZ ;  /* 0x0000000000807805 */ /* 0x000fe2000001ff00 */
[----:B------:R-:W-:Y:S01]  /*1170*/  UIADD3 UR6, UR7, UR6, URZ ;  /* 0x0000000607067290 */ /* 0x000fe2000fffe03f */
[----:B------:R-:W-:Y:S01]  /*1180*/  CS2R R126, SRZ ;  /* 0x00000000007e7805 */ /* 0x000fe2000001ff00 */
[----:B------:R-:W-:Y:S01]  /*1190*/  USHF.R.S32.HI UR5, URZ, 0x1f, UR4 ;  /* 0x0000001f3f057899 */ /* 0x000fe20008011404 */
[----:B------:R-:W-:Y:S01]  /*11a0*/  CS2R R38, SRZ ;  /* 0x0000000000267805 */ /* 0x000fe2000001ff00 */
[----:B------:R-:W-:Y:S01]  /*11b0*/  USHF.R.S32.HI UR7, URZ, 0x1f, UR6 ;  /* 0x0000001f3f077899 */ /* 0x000fe20008011406 */
[----:B------:R-:W-:Y:S01]  /*11c0*/  CS2R R68, SRZ ;  /* 0x0000000000447805 */ /* 0x000fe2000001ff00 */
[----:B------:R-:W-:Y:S01]  /*11d0*/  ULEA.HI UR5, UR5, UR4, URZ, 0x7 ;  /* 0x0000000405057291 */ /* 0x000fe2000f8f383f */
[----:B------:R-:W-:Y:S01]  /*11e0*/  CS2R R120, SRZ ;  /* 0x0000000000787805 */ /* 0x000fe2000001ff00 */
[----:B------:R-:W-:Y:S01]  /*11f0*/  ULEA.HI UR7, UR7, UR6, URZ, 0x7 ;  /* 0x0000000607077291 */ /* 0x000fe2000f8f383f */
[----:B------:R-:W-:Y:S01]  /*1200*/  CS2R R118, SRZ ;  /* 0x0000000000767805 */ /* 0x000fe2000001ff00 */
[----:B------:R-:W-:Y:S01]  /*1210*/  USHF.R.S32.HI UR51, URZ, 0x7, UR5 ;  /* 0x000000073f337899 */ /* 0x000fe20008011405 */
[----:B------:R-:W-:Y:S01]  /*1220*/  CS2R R42, SRZ ;  /* 0x00000000002a7805 */ /* 0x000fe2000001ff00 */
[----:B------:R-:W-:Y:S01]  /*1230*/  USHF.R.S32.HI UR7, URZ, 0x7, UR7 ;  /* 0x000000073f077899 */ /* 0x000fe20008011407 */
[----:B------:R-:W-:Y:S01]  /*1240*/  CS2R R60, SRZ ;  /* 0x00000000003c7805 */ /* 0x000fe2000001ff00 */
[----:B------:R-:W-:Y:S01]  /*1250*/  ULDC UR41, c[0x0][0xc48] ;  /* 0x0003120000297ab9 */ /* 0x000fe20000000800 */
[----:B------:R-:W-:Y:S01]  /*1260*/  UMOV UR40, UR10 ;  /* 0x0000000a00287c82 */ /* 0x000fe20008000000 */
[----:B------:R-:W-:Y:S01]  /*1270*/  UISETP.LT.AND UP0, UPT, UR51, UR7, UPT ;  /* 0x000000073300728c */ /* 0x000fe2000bf01270 */
[----:B------:R-:W-:Y:S01]  /*1280*/  CS2R R112, SRZ ;  /* 0x0000000000707805 */ /* 0x000fe2000001ff00 */
[----:B------:R-:W-:Y:S01]  /*1290*/  UISETP.NE.AND UP1, UPT, UR41, 0x1, UPT ;  /* 0x000000012900788c */ /* 0x000fe2000bf25270 */
[----:B------:R-:W-:Y:S01]  /*12a0*/  CS2R R110, SRZ ;  /* 0x00000000006e7805 */ /* 0x000fe2000001ff00 */
[----:B------:R-:W-:Y:S01]  /*12b0*/  USEL UR51, UR51, UR7, UP0 ;  /* 0x0000000733337287 */ /* 0x000fe20008000000 */
[----:B------:R-:W-:Y:S01]  /*12c0*/  CS2R R46, SRZ ;  /* 0x00000000002e7805 */ /* 0x000fe2000001ff00 */
[----:B------:R-:W-:Y:S01]  /*12d0*/  UP2UR UR46, UPR, URZ, 0x4 ;  /* 0x000000043f2e7883 */ /* 0x000fe20008000000 */
[----:B------:R-:W-:Y:S01]  /*12e0*/  CS2R R52, SRZ ;  /* 0x0000000000347805 */ /* 0x000fe2000001ff00 */
[----:B------:R-:W-:Y:S01]  /*12f0*/  UISETP.GE.AND UP0, UPT, UR51, 0x1, UPT ;  /* 0x000000013300788c */ /* 0x000fe2000bf06270 */
[----:B------:R-:W-:-:S02]  /*1300*/  CS2R R104, SRZ ;  /* 0x0000000000687805 */ /* 0x000fc4000001ff00 */
[----:B------:R-:W-:Y:S02]  /*1310*/  CS2R R102, SRZ ;  /* 0x0000000000667805 */ /* 0x000fe4000001ff00 */
[----:B------:R-:W-:Y:S02]  /*1320*/  CS2R R50, SRZ ;  /* 0x0000000000327805 */ /* 0x000fe4000001ff00 */
[----:B------:R-:W-:Y:S01]  /*1330*/  CS2R R44, SRZ ;  /* 0x00000000002c7805 */ /* 0x000fe2000001ff00 */
[----:B------:R-:W-:Y:S01]  /*1340*/  @UP1 ULDC UR8, c[0x0][0xc4c] ;  /* 0x0003130000081ab9 */ /* 0x000fe20000000800 */
[----:B------:R-:W-:Y:S01]  /*1350*/  PLOP3.LUT P1, PT, PT, PT, UP0, 0x80, 0x0 ;  /* 0x000000000000781c */ /* 0x000fe20003f2f008 */
[----:B------:R-:W-:Y:S01]  /*1360*/  UIMAD.WIDE.U32 UR4, UR10, UR8, URZ ;  /* 0x000000080a0472a5 */ /* 0x000fe2000f8e003f */
[----:B------:R-:W-:Y:S01]  /*1370*/  CS2R R96, SRZ ;  /* 0x0000000000607805 */ /* 0x000fe2000001ff00 */
[----:B------:R-:W-:Y:S01]  /*1380*/  @UP1 ULDC UR6, c[0x0][0xc50] ;  /* 0x0003140000061ab9 */ /* 0x000fe20000000800 */
[----:B------:R-:W-:Y:S01]  /*1390*/  CS2R R94, SRZ ;  /* 0x00000000005e7805 */ /* 0x000fe2000001ff00 */
[----:B------:R-:W-:Y:S01]  /*13a0*/  @UP1 USHF.R.U32.HI UR40, URZ, UR6, UR5 ;  /* 0x000000063f281299 */ /* 0x000fe20008011605 */
[----:B------:R-:W-:-:S02]  /*13b0*/  CS2R R54, SRZ ;  /* 0x0000000000367805 */ /* 0x000fc4000001ff00 */
[----:B------:R-:W-:Y:S02]  /*13c0*/  CS2R R36, SRZ ;  /* 0x0000000000247805 */ /* 0x000fe4000001ff00 */
[----:B------:R-:W-:Y:S01]  /*13d0*/  CS2R R88, SRZ ;  /* 0x0000000000587805 */ /* 0x000fe2000001ff00 */
[----:B------:R-:W-:Y:S01]  /*13e0*/  UIADD3 UR4, -UR40, URZ, URZ ;  /* 0x0000003f28047290 */ /* 0x000fe2000fffe13f */
[----:B------:R-:W-:Y:S02]  /*13f0*/  CS2R R86, SRZ ;  /* 0x0000000000567805 */ /* 0x000fe4000001ff00 */
[----:B------:R-:W-:Y:S02]  /*1400*/  CS2R R58, SRZ ;  /* 0x00000000003a7805 */ /* 0x000fe4000001ff00 */
[----:B------:R-:W-:Y:S01]  /*1410*/  CS2R R28, SRZ ;  /* 0x00000000001c7805 */ /* 0x000fe2000001ff00 */
[----:B------:R-:W-:Y:S01]  /*1420*/  UIMAD UR41, UR41, UR4, UR10 ;  /* 0x00000004292972a4 */ /* 0x000fe2000f8e020a */
[----:B------:R-:W-:-:S02]  /*1430*/  CS2R R80, SRZ ;  /* 0x0000000000507805 */ /* 0x000fc4000001ff00 */
        /* <DEDUP_REMOVED lines=61> */
.L_x_2398:
        /* <DEDUP_REMOVED lines=57> */
.L_x_2535:
[----:B------:R-:W-:Y:S05]  /*1ba0*/  WARPSYNC.ALL ;  /* 0x0000000000007948 */ /* 0x000fea0003800000 */
[----:B------:R-:W-:Y:S01]  /*1bb0*/  UISETP.NE.AND UP0, UPT, UR43, 0x3, UPT ;  /* 0x000000032b00788c */ /* 0x000fe2000bf05270 */
[----:B------:R1:W-:Y:S05]  /*1bc0*/  BAR.SYNC.DEFER_BLOCKING R5, 0x100 ;  /* 0x000400050000751d */ /* 0x0003ea0000010000 */
[----:B------:R-:W-:-:S13]  /*1bd0*/  PLOP3.LUT P0, PT, PT, PT, UP0, 0x80, 0x0 ;  /* 0x000000000000781c */ /* 0x000fda0003f0f008 */
[----:B-1----:R-:W-:Y:S05]  /*1be0*/  @!P0 BRA `(.L_x_2400) ;  /* 0x0000000000048947 */ /* 0x002fea0003800000 */
[----:B------:R-:W-:Y:S01]  /*1bf0*/  BPT.TRAP 0x1 ;  /* 0x000000040000795c */ /* 0x000fe20000300000 */
.L_x_2400:
[----:B------:R-:W-:Y:S01]  /*1c00*/  ULEA UR52, UR37, UR47, 0x3 ;  /* 0x0000002f25347291 */ /* 0x000fe2000f8e183f */
[----:B------:R-:W-:-:S05]  /*1c10*/  IMAD.U32 R6, RZ, RZ, UR36 ;  /* 0x00000024ff067e24 */ /* 0x000fca000f8e00ff */
[----:B------:R-:W-:-:S04]  /*1c20*/  SHF.L.U32 R6, R6, 0x1f, RZ ;  /* 0x0000001f06067819 */ /* 0x000fc800000006ff */
[----:B------:R1:W2:Y:S01]  /*1c30*/  SYNCS.PHASECHK.TRANS64.TRYWAIT P1, [UR52+0x38830], R6 ;  /* 0x03883006ff0075a7 */ /* 0x0002a20008020174 */
[----:B------:R-:W-:Y:S05]  /*1c40*/  @!P0 BRA `(.L_x_2401) ;  /* 0x0000000000048947 */ /* 0x000fea0003800000 */
[----:B------:R-:W-:Y:S01]  /*1c50*/  BPT.TRAP 0x1 ;  /* 0x000000040000795c */ /* 0x000fe20000300000 */
.L_x_2401:
[----:B--2---:R-:W-:Y:S05]  /*1c60*/  @P1 BRA `(.L_x_2402) ;  /* 0x0000000000081947 */ /* 0x004fea0003800000 */
[----:B------:R-:W2:Y:S02]  /*1c70*/  SYNCS.PHASECHK.TRANS64.TRYWAIT P1, [UR52+0x38830], R6 ;  /* 0x03883006ff0075a7 */ /* 0x000ea40008020174 */
[----:B--2---:R-:W-:Y:S05]  /*1c80*/  @!P1 BRA `(.L_x_2403) ;  /* 0x0000012400d89947 */ /* 0x004fea0003800000 */
.L_x_2402:
        /* <DEDUP_REMOVED lines=29> */
[----:B0-----:R-:W-:Y:S01]  /*1e60*/  IADD3 R4, -R2, 0xb, RZ ;  /* 0x0000000b02047810 */ /* 0x001fe20007ffe1ff */
        /* <DEDUP_REMOVED lines=36> */
.L_x_2404:
[----:B------:R-:W-:Y:S01]  /*20b0*/  UISETP.NE.AND UP0, UPT, UR46, URZ, UPT ;  /* 0x0000003f2e00728c */ /* 0x000fe2000bf05270 */
[----:B------:R-:W-:Y:S01]  /*20c0*/  VIADD R20, R18, UR39 ;  /* 0x0000002712147c36 */ /* 0x000fe20008000000 */
[----:B------:R-:W-:Y:S01]  /*20d0*/  ULDC UR11, c[0x0][0x2f0] ;  /* 0x0000bc00000b7ab9 */ /* 0x000fe20000000800 */
[C---:B------:R-:W-:Y:S01]  /*20e0*/  FMUL.FTZ R30, R0.reuse, R30 ;  /* 0x0000001e001e7220 */ /* 0x040fe20000410000 */
[C---:B------:R-:W-:Y:S01]  /*20f0*/  FMUL.FTZ R26, R0.reuse, R26 ;  /* 0x0000001a001a7220 */ /* 0x040fe20000410000 */
[C---:B------:R-:W-:Y:S01]  /*2100*/  FMUL.FTZ R27, R0.reuse, R27 ;  /* 0x0000001b001b7220 */ /* 0x040fe20000410000 */
[----:B------:R-:W-:Y:S01]  /*2110*/  PLOP3.LUT P1, PT, PT, PT, UP0, 0x80, 0x0 ;  /* 0x000000000000781c */ /* 0x000fe20003f2f008 */
[----:B------:R2:W-:Y:S01]  /*2120*/  MUFU.TANH R91, R30 ;  /* 0x0000001e005b7308 */ /* 0x0005e20000002400 */
[----:B------:R-:W-:Y:S01]  /*2130*/  PLOP3.LUT P2, PT, PT, PT, UP0, 0x80, 0x0 ;  /* 0x000000000000781c */ /* 0x000fe20003f4f008 */
[C---:B------:R-:W-:Y:S01]  /*2140*/  FMUL.FTZ R7, R0.reuse, R29 ;  /* 0x0000001d00077220 */ /* 0x040fe20000410000 */
[C---:B------:R-:W-:Y:S01]  /*2150*/  FMUL.FTZ R31, R0.reuse, R31 ;  /* 0x0000001f001f7220 */ /* 0x040fe20000410000 */
[----:B------:R-:W-:Y:S01]  /*2160*/  @UP0 ULDC UR6, c[0x0][0x44c] ;  /* 0x0001130000060ab9 */ /* 0x000fe20000000800 */
[C---:B------:R-:W-:Y:S01]  /*2170*/  FMUL.FTZ R29, R0.reuse, R57 ;  /* 0x00000039001d7220 */ /* 0x040fe20000410000 */
[----:B------:R-:W-:Y:S01]  /*2180*/  ULDC UR14, c[0x0][0x288] ;  /* 0x0000a200000e7ab9 */ /* 0x000fe20000000800 */
[C---:B------:R-:W-:Y:S01]  /*2190*/  FMUL.FTZ R34, R0.reuse, R34 ;  /* 0x0000002200227220 */ /* 0x040fe20000410000 */
[----:B------:R3:W4:Y:S01]  /*21a0*/  MUFU.TANH R89, R26 ;  /* 0x0000001a00597308 */ /* 0x0007220000002400 */
[C---:B------:R-:W-:Y:S01]  /*21b0*/  FMUL.FTZ R35, R0.reuse, R35 ;  /* 0x0000002300237220 */ /* 0x040fe20000410000 */
[C---:B------:R-:W-:Y:S01]  /*21c0*/  FMUL.FTZ R58, R0.reuse, R58 ;  /* 0x0000003a003a7220 */ /* 0x040fe20000410000 */
[----:B------:R-:W-:Y:S01]  /*21d0*/  FMUL.FTZ R12, R0, R37 ;  /* 0x00000025000c7220 */ /* 0x000fe20000410000 */
[----:B------:R-:W-:Y:S01]  /*21e0*/  @P1 IMAD.HI.U32 R9, R20, UR6, RZ ;  /* 0x0000000614091c27 */ /* 0x000fe2000f8e00ff */
[----:B------:R-:W-:-:S03]  /*21f0*/  @UP0 ULDC UR6, c[0x0][0x450] ;  /* 0x0001140000060ab9 */ /* 0x000fc60000000800 */
[C---:B------:R-:W-:Y:S01]  /*2200*/  FMUL.FTZ R38, R0.reuse, R38 ;  /* 0x0000002600267220 */ /* 0x040fe20000410000 */
[C---:B------:R-:W-:Y:S01]  /*2210*/  FMUL.FTZ R59, R0.reuse, R59 ;  /* 0x0000003b003b7220 */ /* 0x040fe20000410000 */
[----:B------:R5:W0:Y:S01]  /*2220*/  MUFU.TANH R90, R27 ;  /* 0x0000001b005a7308 */ /* 0x000a220000002400 */
[----:B------:R-:W-:Y:S01]  /*2230*/  @P2 SHF.R.U32.HI R20, RZ, UR6, R9 ;  /* 0x00000006ff142c19 */ /* 0x000fe20008011609 */
[----:B------:R-:W-:Y:S01]  /*2240*/  UMOV UR6, 0xffffff80 ;  /* 0xffffff8000067882 */ /* 0x000fe20000000000 */
[C---:B------:R-:W-:Y:S01]  /*2250*/  FMUL.FTZ R39, R0.reuse, R39 ;  /* 0x0000002700277220 */ /* 0x040fe20000410000 */
[----:B------:R-:W-:Y:S01]  /*2260*/  UIMAD UR7, UR51, UR6, 0x81 ;  /* 0x00000081330774a4 */ /* 0x000fe2000f8e0206 */
[C---:B------:R-:W-:Y:S01]  /*2270*/  FMUL.FTZ R13, R0.reuse, R36 ;  /* 0x00000024000d7220 */ /* 0x040fe20000410000 */
[----:B------:R-:W1:Y:S01]  /*2280*/  SHFL.IDX PT, R9, R20, 0x1, 0x1c1f ;  /* 0x003c1f0014097f89 */ /* 0x000e6200000e0000 */
[----:B------:R-:W-:Y:S01]  /*2290*/  UIMAD UR6, UR51, UR6, 0x80 ;  /* 0x00000080330674a4 */ /* 0x000fe2000f8e0206 */
[----:B------:R-:W0:Y:S01]  /*22a0*/  MUFU.TANH R31, R31 ;  /* 0x0000001f001f7308 */ /* 0x000e220000002400 */
[----:B------:R-:W-:Y:S01]  /*22b0*/  UIMAD UR7, UR45, UR11, UR7 ;  /* 0x0000000b2d0772a4 */ /* 0x000fe2000f8e0207 */
[C---:B------:R-:W-:Y:S01]  /*22c0*/  FMUL.FTZ R42, R0.reuse, R42 ;  /* 0x0000002a002a7220 */ /* 0x040fe20000410000 */
[----:B------:R-:W-:Y:S01]  /*22d0*/  UIMAD UR6, UR45, UR11, UR6 ;  /* 0x0000000b2d0672a4 */ /* 0x000fe2000f8e0206 */
[C---:B------:R-:W-:Y:S01]  /*22e0*/  FMUL.FTZ R43, R0.reuse, R43 ;  /* 0x0000002b002b7220 */ /* 0x040fe20000410000 */
[C---:B------:R-:W-:Y:S01]  /*22f0*/  FMUL.FTZ R46, R0.reuse, R46 ;  /* 0x0000002e002e7220 */ /* 0x040fe20000410000 */
[----:B------:R-:W-:Y:S01]  /*2300*/  FMUL.FTZ R47, R0, R47 ;  /* 0x0000002f002f7220 */ /* 0x000fe20000410000 */
[----:B------:R-:W-:Y:S01]  /*2310*/  IMAD.U32 R88, RZ, RZ, UR7 ;  /* 0x00000007ff587e24 */ /* 0x000fe2000f8e00ff */
[----:B------:R-:W0:Y:S01]  /*2320*/  MUFU.TANH R34, R34 ;  /* 0x0000002200227308 */ /* 0x000e220000002400 */
[----:B--2---:R-:W-:-:S02]  /*2330*/  IMAD.U32 R30, RZ, RZ, UR6 ;  /* 0x00000006ff1e7e24 */ /* 0x004fc4000f8e00ff */
[C---:B------:R-:W-:Y:S01]  /*2340*/  FMUL.FTZ R11, R0.reuse, R32 ;  /* 0x00000020000b7220 */ /* 0x040fe20000410000 */
[C---:B------:R-:W-:Y:S02]  /*2350*/  IMAD R88, R17.reuse, -0x2, R88 ;  /* 0xfffffffe11587824 */ /* 0x040fe400078e0258 */
[C---:B------:R-:W-:Y:S01]  /*2360*/  FMUL.FTZ R55, R0.reuse, R55 ;  /* 0x0000003700377220 */ /* 0x040fe20000410000 */
[----:B------:R-:W-:Y:S02]  /*2370*/  IMAD R57, R17, -0x2, R30 ;  /* 0xfffffffe11397824 */ /* 0x000fe400078e021e */
[C---:B------:R-:W-:Y:S01]  /*2380*/  FMUL.FTZ R32, R0.reuse, R56 ;  /* 0x0000003800207220 */ /* 0x040fe20000410000 */
[C---:B------:R-:W-:Y:S01]  /*2390*/  FMUL.FTZ R50, R0.reuse, R50 ;  /* 0x0000003200327220 */ /* 0x040fe20000410000 */
[----:B------:R4:W-:Y:S01]  /*23a0*/  MUFU.TANH R37, R58 ;  /* 0x0000003a00257308 */ /* 0x0009e20000002400 */
[C---:B------:R-:W-:Y:S01]  /*23b0*/  FMUL.FTZ R10, R0.reuse, R33 ;  /* 0x00000021000a7220 */ /* 0x040fe20000410000 */
[C---:B------:R-:W-:Y:S01]  /*23c0*/  FMUL.FTZ R54, R0.reuse, R54 ;  /* 0x0000003600367220 */ /* 0x040fe20000410000 */
[C---:B---3--:R-:W-:Y:S01]  /*23d0*/  FMUL.FTZ R26, R0.reuse, R48 ;  /* 0x00000030001a7220 */ /* 0x048fe20000410000 */
[C---:B------:R-:W-:Y:S01]  /*23e0*/  FMUL.FTZ R51, R0.reuse, R51 ;  /* 0x0000003300337220 */ /* 0x040fe20000410000 */
[C---:B------:R-:W-:Y:S01]  /*23f0*/  FMUL.FTZ R3, R0.reuse, R25 ;  /* 0x0000001900037220 */ /* 0x040fe20000410000 */
[----:B-1----:R-:W-:Y:S01]  /*2400*/  IADD3 R30, R9, -UR14, R88 ;  /* 0x8000000e091e7c10 */ /* 0x002fe2000fffe058 */
[C---:B------:R-:W-:Y:S01]  /*2410*/  FMUL.FTZ R25, R0.reuse, R49 ;  /* 0x0000003100197220 */ /* 0x040fe20000410000 */
[----:B------:R-:W1:Y:S01]  /*2420*/  MUFU.TANH R35, R35 ;  /* 0x0000002300237308 */ /* 0x000e620000002400 */
[C---:B-----5:R-:W-:Y:S01]  /*2430*/  FMUL.FTZ R27, R0.reuse, R53 ;  /* 0x00000035001b7220 */ /* 0x060fe20000410000 */
[----:B------:R-:W-:Y:S01]  /*2440*/  VIMNMX R9, R57, R30, PT ;  /* 0x0000001e39097248 */ /* 0x000fe20003fe0100 */
[C---:B------:R-:W-:Y:S01]  /*2450*/  FMUL.FTZ R8, R0.reuse, R28 ;  /* 0x0000001c00087220 */ /* 0x040fe20000410000 */
[C---:B------:R-:W-:Y:S01]  /*2460*/  FMUL.FTZ R28, R0.reuse, R52 ;  /* 0x00000034001c7220 */ /* 0x040fe20000410000 */
[C---:B------:R-:W-:Y:S01]  /*2470*/  FMUL.FTZ R62, R0.reuse, R62 ;  /* 0x0000003e003e7220 */ /* 0x040fe20000410000 */
[C---:B------:R-:W-:Y:S01]  /*2480*/  ISETP.GT.AND P1, PT, R9.reuse, RZ, PT ;  /* 0x000000ff0900720c */ /* 0x040fe20003f24270 */
[C---:B------:R-:W-:Y:S01]  /*2490*/  FMUL.FTZ R63, R0.reuse, R63 ;  /* 0x0000003f003f7220 */ /* 0x040fe20000410000 */
[----:B------:R-:W-:Y:S01]  /*24a0*/  ISETP.GT.AND P2, PT, R9, 0x1, PT ;  /* 0x000000010900780c */ /* 0x000fe20003f44270 */
[----:B------:R-:W2:Y:S01]  /*24b0*/  MUFU.TANH R38, R38 ;  /* 0x0000002600267308 */ /* 0x000ea20000002400 */
[----:B----4-:R-:W-:Y:S01]  /*24c0*/  FSEL R58, R89, -INF , P1 ;  /* 0xff800000593a7808 */ /* 0x010fe20000800000 */
[C---:B------:R-:W-:Y:S01]  /*24d0*/  FMUL.FTZ R66, R0.reuse, R66 ;  /* 0x0000004200427220 */ /* 0x040fe20000410000 */
[C---:B------:R-:W-:Y:S01]  /*24e0*/  ISETP.GT.AND P3, PT, R9.reuse, 0x8, PT ;  /* 0x000000080900780c */ /* 0x040fe20003f64270 */
[----:B------:R-:W-:Y:S01]  /*24f0*/  FMUL.FTZ R67, R0, R67 ;  /* 0x0000004300437220 */ /* 0x000fe20000410000 */
[----:B0-----:R-:W-:Y:S01]  /*2500*/  FSEL R89, R90, -INF , P2 ;  /* 0xff8000005a597808 */ /* 0x001fe20001000000 */
[----:B------:R-:W-:Y:S01]  /*2510*/  FMUL.FTZ R70, R0, R70 ;  /* 0x0000004600467220 */ /* 0x000fe20000410000 */
[----:B------:R-:W-:Y:S01]  /*2520*/  ISETP.GT.AND P1, PT, R9, 0x9, PT ;  /* 0x000000090900780c */ /* 0x000fe20003f24270 */
[----:B------:R0:W-:Y:S01]  /*2530*/  MUFU.TANH R36, R59 ;  /* 0x0000003b00247308 */ /* 0x0001e20000002400 */
[----:B------:R-:W-:Y:S01]  /*2540*/  FMNMX.FTZ R30, R58, R89, !PT ;  /* 0x000000593a1e7209 */ /* 0x000fe20007810000 */
[C---:B------:R-:W-:Y:S01]  /*2550*/  FMUL.FTZ R71, R0.reuse, R71 ;  /* 0x0000004700477220 */ /* 0x040fe20000410000 */
[----:B------:R-:W-:Y:S01]  /*2560*/  FSEL R90, R31, -INF , P1 ;  /* 0xff8000001f5a7808 */ /* 0x000fe20000800000 */
[C---:B------:R-:W-:Y:S01]  /*2570*/  FMUL.FTZ R74, R0.reuse, R74 ;  /* 0x0000004a004a7220 */ /* 0x040fe20000410000 */
[C---:B------:R-:W-:Y:S01]  /*2580*/  ISETP.GT.AND P2, PT, R9.reuse, 0x10, PT ;  /* 0x000000100900780c */ /* 0x040fe20003f44270 */
[C---:B------:R-:W-:Y:S01]  /*2590*/  FMUL.FTZ R75, R0.reuse, R75 ;  /* 0x0000004b004b7220 */ /* 0x040fe20000410000 */
[----:B------:R-:W-:Y:S01]  /*25a0*/  ISETP.GT.AND P1, PT, R9, 0x11, PT ;  /* 0x000000110900780c */ /* 0x000fe20003f24270 */
[----:B------:R-:W3:Y:S01]  /*25b0*/  MUFU.TANH R39, R39 ;  /* 0x0000002700277308 */ /* 0x000ee20000002400 */
[----:B0-----:R-:W-:Y:S01]  /*25c0*/  FSEL R59, R91, -INF , P3 ;  /* 0xff8000005b3b7808 */ /* 0x001fe20001800000 */
[----:B------:R-:W-:Y:S01]  /*25d0*/  FMUL.FTZ R15, R0, R40 ;  /* 0x00000028000f7220 */ /* 0x000fe20000410000 */
[----:B------:R-:W-:Y:S01]  /*25e0*/  FSEL R91, R34, -INF , P2 ;  /* 0xff800000225b7808 */ /* 0x000fe20001000000 */
[C---:B------:R-:W-:Y:S01]  /*25f0*/  FMUL.FTZ R78, R0.reuse, R78 ;  /* 0x0000004e004e7220 */ /* 0x040fe20000410000 */
[----:B------:R-:W-:Y:S01]  /*2600*/  FMNMX.FTZ R31, R59, R30, !PT ;  /* 0x0000001e3b1f7209 */ /* 0x000fe20007810000 */
[----:B------:R-:W-:Y:S01]  /*2610*/  FMUL.FTZ R79, R0, R79 ;  /* 0x0000004f004f7220 */ /* 0x000fe20000410000 */
[----:B------:R-:W-:Y:S01]  /*2620*/  ISETP.GT.AND P2, PT, R9, 0x18, PT ;  /* 0x000000180900780c */ /* 0x000fe20003f44270 */
[----:B------:R-:W-:Y:S01]  /*2630*/  MUFU.TANH R42, R42 ;  /* 0x0000002a002a7308 */ /* 0x000fe20000002400 */
[----:B------:R-:W-:Y:S01]  /*2640*/  FMNMX.FTZ R30, R90, R31, !PT ;  /* 0x0000001f5a1e7209 */ /* 0x000fe20007810000 */
[C---:B------:R-:W-:Y:S01]  /*2650*/  FMUL.FTZ R82, R0.reuse, R82 ;  /* 0x0000005200527220 */ /* 0x040fe20000410000 */
[----:B-1----:R-:W-:Y:S01]  /*2660*/  FSEL R92, R35, -INF , P1 ;  /* 0xff800000235c7808 */ /* 0x002fe20000800000 */
[C---:B------:R-:W-:Y:S01]  /*2670*/  FMUL.FTZ R83, R0.reuse, R83 ;  /* 0x0000005300537220 */ /* 0x040fe20000410000 */
[----:B------:R-:W-:Y:S01]  /*2680*/  FMNMX.FTZ R31, R91, R30, !PT ;  /* 0x0000001e5b1f7209 */ /* 0x000fe20007810000 */
[----:B------:R-:W-:Y:S01]  /*2690*/  FMUL.FTZ R14, R0, R41 ;  /* 0x00000029000e7220 */ /* 0x000fe20000410000 */
[C---:B------:R-:W-:Y:S01]  /*26a0*/  ISETP.GT.AND P1, PT, R9.reuse, 0x19, PT ;  /* 0x000000190900780c */ /* 0x040fe20003f24270 */
[----:B------:R-:W0:Y:S01]  /*26b0*/  MUFU.TANH R43, R43 ;  /* 0x0000002b002b7308 */ /* 0x000e220000002400 */
[----:B--2---:R-:W-:Y:S01]  /*26c0*/  FSEL R56, R38, -INF , P2 ;  /* 0xff80000026387808 */ /* 0x004fe20001000000 */
[----:B------:R-:W-:Y:S01]  /*26d0*/  FMUL.FTZ R86, R0, R86 ;  /* 0x0000005600567220 */ /* 0x000fe20000410000 */
[----:B------:R-:W-:Y:S01]  /*26e0*/  FMNMX.FTZ R31, R92, R31, !PT ;  /* 0x0000001f5c1f7209 */ /* 0x000fe20007810000 */
[C---:B------:R-:W-:Y:S01]  /*26f0*/  FMUL.FTZ R87, R0.reuse, R87 ;  /* 0x0000005700577220 */ /* 0x040fe20000410000 */
[----:B------:R-:W-:Y:S01]  /*2700*/  ISETP.GT.AND P2, PT, R9, 0x20, PT ;  /* 0x000000200900780c */ /* 0x000fe20003f44270 */
[----:B------:R-:W-:Y:S01]  /*2710*/  FMUL.FTZ R2, R0, R24 ;  /* 0x0000001800027220 */ /* 0x000fe20000410000 */
[----:B------:R-:W-:Y:S01]  /*2720*/  FMNMX.FTZ R30, R56, R31, !PT ;  /* 0x0000001f381e7209 */ /* 0x000fe20007810000 */
[----:B------:R-:W1:Y:S01]  /*2730*/  MUFU.TANH R46, R46 ;  /* 0x0000002e002e7308 */ /* 0x000e620000002400 */
[C---:B------:R-:W-:Y:S01]  /*2740*/  FMUL.FTZ R24, R0.reuse, R44 ;  /* 0x0000002c00187220 */ /* 0x040fe20000410000 */
[C---:B------:R-:W-:Y:S01]  /*2750*/  FMUL.FTZ R21, R0.reuse, R45 ;  /* 0x0000002d00157220 */ /* 0x040fe20000410000 */
[----:B------:R-:W-:Y:S01]  /*2760*/  FMUL.FTZ R60, R0, R60 ;  /* 0x0000003c003c7220 */ /* 0x000fe20000410000 */
[----:B------:R-:W2:Y:S01]  /*2770*/  SHFL.IDX PT, R20, R20, RZ, 0x1c1f ;  /* 0x001c1fff14147589 */ /* 0x000ea200000e0000 */
[----:B------:R-:W-:Y:S01]  /*2780*/  ULDC UR10, c[0x0][0x988] ;  /* 0x00026200000a7ab9 */ /* 0x000fe20000000800 */
[----:B------:R-:W-:-:S02]  /*2790*/  VIADD R88, R88, -UR14 ;  /* 0x8000000e58587c36 */ /* 0x000fc40008000000 */
        /* <DEDUP_REMOVED lines=14> */
[----:B------:R-:W-:Y:S01]  /*2880*/  FMUL.FTZ R85, R0, R85 ;  /* 0x0000005500557220 */ /* 0x000fe20000410000 */
[----:B------:R-:W-:-:S02]  /*2890*/  UIADD3 UR6, UR52, 0x38840, URZ ;  /* 0x0003884034067890 */ /* 0x000fc4000fffe03f */
[----:B------:R-:W5:Y:S01]  /*28a0*/  MUFU.TANH R50, R50 ;  /* 0x0000003200327308 */ /* 0x000f620000002400 */
[----:B---3--:R-:W-:Y:S01]  /*28b0*/  FSEL R55, R39, -INF , P1 ;  /* 0xff80000027377808 */ /* 0x008fe20000800000 */
[----:B------:R-:W-:Y:S01]  /*28c0*/  UPRMT UR6, UR50, 0x654, UR6 ;  /* 0x0000065432067896 */ /* 0x000fe20008000006 */
[----:B------:R-:W-:Y:S02]  /*28d0*/  ISETP.GT.AND P1, PT, R9, 0x21, PT ;  /* 0x000000210900780c */ /* 0x000fe40003f24270 */
[----:B------:R-:W-:Y:S02]  /*28e0*/  FMNMX.FTZ R31, R55, R30, !PT ;  /* 0x0000001e371f7209 */ /* 0x000fe40007810000 */
[----:B0-----:R-:W-:Y:S01]  /*28f0*/  FSEL R53, R43, -INF , P1 ;  /* 0xff8000002b357808 */ /* 0x001fe20000800000 */
[----:B------:R0:W-:Y:S01]  /*2900*/  MUFU.TANH R48, R54 ;  /* 0x0000003600307308 */ /* 0x0001e20000002400 */
[----:B------:R-:W-:Y:S02]  /*2910*/  ISETP.GT.AND P1, PT, R9, 0x29, PT ;  /* 0x000000290900780c */ /* 0x000fe40003f24270 */
[----:B--2---:R-:W-:Y:S01]  /*2920*/  VIADDMNMX R88, R20, R88, R57, PT ;  /* 0x0000005814587246 */ /* 0x004fe20003800139 */
[----:B------:R-:W-:Y:S03]  /*2930*/  SYNCS.ARRIVE.TRANS64.RED.A1T0 RZ, [UR6], RZ ;  /* 0x000000ffffff79a7 */ /* 0x000fe60008100406 */
[----:B------:R-:W-:Y:S01]  /*2940*/  ISETP.GT.AND P3, PT, R88, 0x8, PT ;  /* 0x000000085800780c */ /* 0x000fe20003f64270 */
[----:B------:R4:W2:Y:S01]  /*2950*/  MUFU.TANH R49, R51 ;  /* 0x0000003300317308 */ /* 0x0008a20000002400 */
[----:B0-----:R-:W-:-:S02]  /*2960*/  FSEL R54, R42, -INF , P2 ;  /* 0xff8000002a367808 */ /* 0x001fc40001000000 */
[----:B------:R-:W-:Y:S02]  /*2970*/  ISETP.GT.AND P2, PT, R9, 0x28, PT ;  /* 0x000000280900780c */ /* 0x000fe40003f44270 */
[----:B------:R-:W-:Y:S02]  /*2980*/  FMNMX.FTZ R30, R54, R31, !PT ;  /* 0x0000001f361e7209 */ /* 0x000fe40007810000 */
[----:B-1----:R-:W-:Y:S01]  /*2990*/  FSEL R52, R46, -INF , P2 ;  /* 0xff8000002e347808 */ /* 0x002fe20001000000 */
[----:B------:R-:W0:Y:S01]  /*29a0*/  MUFU.TANH R62, R62 ;  /* 0x0000003e003e7308 */ /* 0x000e220000002400 */
[----:B------:R-:W-:Y:S02]  /*29b0*/  FMNMX.FTZ R31, R53, R30, !PT ;  /* 0x0000001e351f7209 */ /* 0x000fe40007810000 */
[----:B------:R-:W-:Y:S02]  /*29c0*/  ISETP.GT.AND P2, PT, R9, 0x30, PT ;  /* 0x000000300900780c */ /* 0x000fe40003f44270 */
[----:B----4-:R-:W-:-:S02]  /*29d0*/  FSEL R51, R47, -INF , P1 ;  /* 0xff8000002f337808 */ /* 0x010fc40000800000 */
[----:B------:R-:W-:Y:S01]  /*29e0*/  FMNMX.FTZ R30, R52, R31, !PT ;  /* 0x0000001f341e7209 */ /* 0x000fe20007810000 */
[----:B------:R-:W1:Y:S01]  /*29f0*/  MUFU.TANH R63, R63 ;  /* 0x0000003f003f7308 */ /* 0x000e620000002400 */
[----:B------:R-:W-:Y:S02]  /*2a00*/  ISETP.GT.AND P1, PT, R9, 0x31, PT ;  /* 0x000000310900780c */ /* 0x000fe40003f24270 */
[----:B-----5:R-:W-:Y:S02]  /*2a10*/  FSEL R50, R50, -INF , P2 ;  /* 0xff80000032327808 */ /* 0x020fe40001000000 */
[----:B------:R-:W-:Y:S02]  /*2a20*/  FMNMX.FTZ R31, R51, R30, !PT ;  /* 0x0000001e331f7209 */ /* 0x000fe40007810000 */
[----:B------:R-:W-:Y:S01]  /*2a30*/  ISETP.GT.AND P2, PT, R9, 0x38, PT ;  /* 0x000000380900780c */ /* 0x000fe20003f44270 */
[----:B------:R-:W3:Y:S01]  /*2a40*/  MUFU.TANH R66, R66 ;  /* 0x0000004200427308 */ /* 0x000ee20000002400 */
[----:B--2---:R-:W-:-:S02]  /*2a50*/  FSEL R49, R49, -INF , P1 ;  /* 0xff80000031317808 */ /* 0x004fc40000800000 */
[----:B------:R-:W-:Y:S02]  /*2a60*/  FMNMX.FTZ R30, R50, R31, !PT ;  /* 0x0000001f321e7209 */ /* 0x000fe40007810000 */
[----:B------:R-:W-:Y:S02]  /*2a70*/  ISETP.GT.AND P1, PT, R9, 0x39, PT ;  /* 0x000000390900780c */ /* 0x000fe40003f24270 */
[----:B------:R-:W-:Y:S01]  /*2a80*/  FSEL R48, R48, -INF , P2 ;  /* 0xff80000030307808 */ /* 0x000fe20001000000 */
[----:B------:R-:W2:Y:S01]  /*2a90*/  MUFU.TANH R67, R67 ;  /* 0x0000004300437308 */ /* 0x000ea20000002400 */
[----:B------:R-:W-:Y:S02]  /*2aa0*/  FMNMX.FTZ R31, R49, R30, !PT ;  /* 0x0000001e311f7209 */ /* 0x000fe40007810000 */
[----:B------:R-:W-:Y:S02]  /*2ab0*/  ISETP.GT.AND P2, PT, R9, 0x40, PT ;  /* 0x000000400900780c */ /* 0x000fe40003f44270 */
[----:B------:R-:W-:-:S02]  /*2ac0*/  FSEL R47, R33, -INF , P1 ;  /* 0xff800000212f7808 */ /* 0x000fc40000800000 */
[----:B------:R-:W-:Y:S01]  /*2ad0*/  FMNMX.FTZ R30, R48, R31, !PT ;  /* 0x0000001f301e7209 */ /* 0x000fe20007810000 */
[----:B------:R-:W4:Y:S01]  /*2ae0*/  MUFU.TANH R70, R70 ;  /* 0x0000004600467308 */ /* 0x000f220000002400 */
[----:B------:R-:W-:Y:S02]  /*2af0*/  ISETP.GT.AND P1, PT, R9, 0x41, PT ;  /* 0x000000410900780c */ /* 0x000fe40003f24270 */
[----:B------:R-:W-:Y:S02]  /*2b00*/  FSEL R37, R37, -INF , P2 ;  /* 0xff80000025257808 */ /* 0x000fe40001000000 */
[----:B------:R-:W-:Y:S02]  /*2b10*/  FMNMX.FTZ R30, R47, R30, !PT ;  /* 0x0000001e2f1e7209 */ /* 0x000fe40007810000 */
[----:B------:R-:W-:Y:S01]  /*2b20*/  ISETP.GT.AND P2, PT, R9, 0x48, PT ;  /* 0x000000480900780c */ /* 0x000fe20003f44270 */
[----:B------:R-:W5:Y:S01]  /*2b30*/  MUFU.TANH R71, R71 ;  /* 0x0000004700477308 */ /* 0x000f620000002400 */
[----:B------:R-:W-:-:S02]  /*2b40*/  FSEL R33, R36, -INF , P1 ;  /* 0xff80000024217808 */ /* 0x000fc40000800000 */
[----:B------:R-:W-:Y:S02]  /*2b50*/  FMNMX.FTZ R34, R37, R30, !PT ;  /* 0x0000001e25227209 */ /* 0x000fe40007810000 */
[----:B------:R-:W-:Y:S02]  /*2b60*/  ISETP.GT.AND P1, PT, R9, 0x49, PT ;  /* 0x000000490900780c */ /* 0x000fe40003f24270 */
[----:B0-----:R-:W-:Y:S01]  /*2b70*/  FSEL R30, R62, -INF , P2 ;  /* 0xff8000003e1e7808 */ /* 0x001fe20001000000 */
[----:B------:R-:W0:Y:S01]  /*2b80*/  MUFU.TANH R40, R74 ;  /* 0x0000004a00287308 */ /* 0x000e220000002400 */
[----:B------:R-:W-:Y:S02]  /*2b90*/  FMNMX.FTZ R35, R33, R34, !PT ;  /* 0x0000002221237209 */ /* 0x000fe40007810000 */
[----:B------:R-:W-:Y:S02]  /*2ba0*/  ISETP.GT.AND P2, PT, R9, 0x50, PT ;  /* 0x000000500900780c */ /* 0x000fe40003f44270 */
[----:B-1----:R-:W-:-:S02]  /*2bb0*/  FSEL R31, R63, -INF , P1 ;  /* 0xff8000003f1f7808 */ /* 0x002fc40000800000 */
[----:B------:R-:W-:Y:S01]  /*2bc0*/  FMNMX.FTZ R36, R30, R35, !PT ;  /* 0x000000231e247209 */ /* 0x000fe20007810000 */
[----:B------:R-:W1:Y:S01]  /*2bd0*/  MUFU.TANH R75, R75 ;  /* 0x0000004b004b7308 */ /* 0x000e620000002400 */
[----:B------:R-:W-:Y:S02]  /*2be0*/  ISETP.GT.AND P1, PT, R9, 0x51, PT ;  /* 0x000000510900780c */ /* 0x000fe40003f24270 */
[----:B---3--:R-:W-:Y:S02]  /*2bf0*/  FSEL R34, R66, -INF , P2 ;  /* 0xff80000042227808 */ /* 0x008fe40001000000 */
[----:B------:R-:W-:Y:S02]  /*2c00*/  FMNMX.FTZ R39, R31, R36, !PT ;  /* 0x000000241f277209 */ /* 0x000fe40007810000 */
[----:B------:R-:W-:Y:S01]  /*2c10*/  ISETP.GT.AND P2, PT, R9, 0x58, PT ;  /* 0x000000580900780c */ /* 0x000fe20003f44270 */
[----:B------:R-:W3:Y:S01]  /*2c20*/  MUFU.TANH R78, R78 ;  /* 0x0000004e004e7308 */ /* 0x000ee20000002400 */
[----:B--2---:R-:W-:-:S02]  /*2c30*/  FSEL R35, R67, -INF , P1 ;  /* 0xff80000043237808 */ /* 0x004fc40000800000 */
[----:B------:R-:W-:Y:S02]  /*2c40*/  FMNMX.FTZ R38, R34, R39, !PT ;  /* 0x0000002722267209 */ /* 0x000fe40007810000 */
[----:B------:R-:W-:Y:S02]  /*2c50*/  ISETP.GT.AND P1, PT, R9, 0x59, PT ;  /* 0x000000590900780c */ /* 0x000fe40003f24270 */
[----:B----4-:R-:W-:Y:S01]  /*2c60*/  FSEL R36, R70, -INF , P2 ;  /* 0xff80000046247808 */ /* 0x010fe20001000000 */
[----:B------:R-:W2:Y:S01]  /*2c70*/  MUFU.TANH R79, R79 ;  /* 0x0000004f004f7308 */ /* 0x000ea20000002400 */
[----:B------:R-:W-:Y:S02]  /*2c80*/  FMNMX.FTZ R39, R35, R38, !PT ;  /* 0x0000002623277209 */ /* 0x000fe40007810000 */
[----:B------:R-:W-:Y:S02]  /*2c90*/  ISETP.GT.AND P2, PT, R9, 0x60, PT ;  /* 0x000000600900780c */ /* 0x000fe40003f44270 */
[----:B-----5:R-:W-:-:S02]  /*2ca0*/  FSEL R38, R71, -INF , P1 ;  /* 0xff80000047267808 */ /* 0x020fc40000800000 */
[----:B------:R-:W-:Y:S01]  /*2cb0*/  FMNMX.FTZ R39, R36, R39, !PT ;  /* 0x0000002724277209 */ /* 0x000fe20007810000 */
[----:B------:R-:W4:Y:S01]  /*2cc0*/  MUFU.TANH R82, R82 ;  /* 0x0000005200527308 */ /* 0x000f220000002400 */
[C---:B------:R-:W-:Y:S02]  /*2cd0*/  ISETP.GT.AND P1, PT, R9.reuse, 0x61, PT ;  /* 0x000000610900780c */ /* 0x040fe40003f24270 */
[----:B0-----:R-:W-:Y:S02]  /*2ce0*/  FSEL R40, R40, -INF , P2 ;  /* 0xff80000028287808 */ /* 0x001fe40001000000 */
[----:B------:R-:W-:Y:S02]  /*2cf0*/  FMNMX.FTZ R41, R38, R39, !PT ;  /* 0x0000002726297209 */ /* 0x000fe40007810000 */
[----:B------:R-:W-:Y:S01]  /*2d00*/  ISETP.GT.AND P2, PT, R9, 0x68, PT ;  /* 0x000000680900780c */ /* 0x000fe20003f44270 */
[----:B------:R-:W0:Y:S01]  /*2d10*/  MUFU.TANH R83, R83 ;  /* 0x0000005300537308 */ /* 0x000e220000002400 */
[----:B-1----:R-:W-:-:S02]  /*2d20*/  FSEL R39, R75, -INF , P1 ;  /* 0xff8000004b277808 */ /* 0x002fc40000800000 */
[----:B------:R-:W-:Y:S02]  /*2d30*/  FMNMX.FTZ R42, R40, R41, !PT ;  /* 0x00000029282a7209 */ /* 0x000fe40007810000 */
[----:B------:R-:W-:Y:S02]  /*2d40*/  ISETP.GT.AND P1, PT, R9, 0x69, PT ;  /* 0x000000690900780c */ /* 0x000fe40003f24270 */
[----:B---3--:R-:W-:Y:S01]  /*2d50*/  FSEL R41, R78, -INF , P2 ;  /* 0xff8000004e297808 */ /* 0x008fe20001000000 */
[----:B------:R-:W1:Y:S01]  /*2d60*/  MUFU.TANH R46, R86 ;  /* 0x00000056002e7308 */ /* 0x000e620000002400 */
[----:B------:R-:W-:Y:S02]  /*2d70*/  FMNMX.FTZ R44, R39, R42, !PT ;  /* 0x0000002a272c7209 */ /* 0x000fe40007810000 */
[----:B------:R-:W-:Y:S02]  /*2d80*/  ISETP.GT.AND P2, PT, R9, 0x70, PT ;  /* 0x000000700900780c */ /* 0x000fe40003f44270 */
[----:B--2---:R-:W-:-:S02]  /*2d90*/  FSEL R42, R79, -INF , P1 ;  /* 0xff8000004f2a7808 */ /* 0x004fc40000800000 */
[----:B------:R-:W-:Y:S01]  /*2da0*/  FMNMX.FTZ R43, R41, R44, !PT ;  /* 0x0000002c292b7209 */ /* 0x000fe20007810000 */
[----:B------:R-:W2:Y:S01]  /*2db0*/  MUFU.TANH R87, R87 ;  /* 0x0000005700577308 */ /* 0x000ea20000002400 */
[C---:B------:R-:W-:Y:S02]  /*2dc0*/  ISETP.GT.AND P1, PT, R9.reuse, 0x71, PT ;  /* 0x000000710900780c */ /* 0x040fe40003f24270 */
[----:B----4-:R-:W-:Y:S02]  /*2dd0*/  FSEL R44, R82, -INF , P2 ;  /* 0xff800000522c7808 */ /* 0x010fe40001000000 */
[----:B------:R-:W-:Y:S02]  /*2de0*/  FMNMX.FTZ R45, R42, R43, !PT ;  /* 0x0000002b2a2d7209 */ /* 0x000fe40007810000 */
[----:B------:R-:W-:Y:S01]  /*2df0*/  ISETP.GT.AND P2, PT, R9, 0x78, PT ;  /* 0x000000780900780c */ /* 0x000fe20003f44270 */
[----:B------:R3:W-:Y:S01]  /*2e00*/  MUFU.TANH R71, R60 ;  /* 0x0000003c00477308 */ /* 0x0007e20000002400 */
[----:B0-----:R-:W-:-:S02]  /*2e10*/  FSEL R43, R83, -INF , P1 ;  /* 0xff800000532b7808 */ /* 0x001fc40000800000 */
[----:B------:R-:W-:Y:S02]  /*2e20*/  FMNMX.FTZ R62, R44, R45, !PT ;  /* 0x0000002d2c3e7209 */ /* 0x000fe40007810000 */
[----:B------:R-:W-:Y:S02]  /*2e30*/  ISETP.GT.AND P1, PT, R9, 0x79, PT ;  /* 0x000000790900780c */ /* 0x000fe40003f24270 */
[----:B-1----:R-:W-:Y:S01]  /*2e40*/  FSEL R46, R46, -INF , P2 ;  /* 0xff8000002e2e7808 */ /* 0x002fe20001000000 */
[----:B------:R-:W0:Y:S01]  /*2e50*/  MUFU.TANH R2, R2 ;  /* 0x0000000200027308 */ /* 0x000e220000002400 */
[----:B------:R-:W-:Y:S02]  /*2e60*/  FMNMX.FTZ R9, R43, R62, !PT ;  /* 0x0000003e2b097209 */ /* 0x000fe40007810000 */
[----:B--2---:R-:W-:Y:S02]  /*2e70*/  FSEL R45, R87, -INF , P1 ;  /* 0xff800000572d7808 */ /* 0x004fe40000800000 */
[----:B------:R-:W-:-:S02]  /*2e80*/  FMNMX.FTZ R62, R46, R9, !PT ;  /* 0x000000092e3e7209 */ /* 0x000fc40007810000 */
[----:B------:R-:W-:Y:S01]  /*2e90*/  ISETP.GT.AND P2, PT, R88, 0x1, PT ;  /* 0x000000015800780c */ /* 0x000fe20003f44270 */
[----:B------:R-:W1:Y:S01]  /*2ea0*/  MUFU.TANH R3, R3 ;  /* 0x0000000300037308 */ /* 0x000e620000002400 */
[----:B------:R-:W-:-:S05]  /*2eb0*/  FMNMX.FTZ R62, R45, R62, !PT ;  /* 0x0000003e2d3e7209 */ /* 0x000fca0007810000 */
[----:B------:R-:W3:Y:S02]  /*2ec0*/  SHFL.BFLY PT, R9, R62, 0x2, 0x1f ;  /* 0x0c401f003e097f89 */ /* 0x000ee400000e0000 */
[----:B------:R-:W2:Y:S08]  /*2ed0*/  MUFU.TANH R8, R8 ;  /* 0x0000000800087308 */ /* 0x000eb00000002400 */
[----:B------:R-:W4:Y:S08]  /*2ee0*/  MUFU.TANH R7, R7 ;  /* 0x0000000700077308 */ /* 0x000f300000002400 */
[----:B------:R-:W5:Y:S01]  /*2ef0*/  MUFU.TANH R11, R11 ;  /* 0x0000000b000b7308 */ /* 0x000f620000002400 */
[----:B---3--:R-:W-:-:S07]  /*2f00*/  FMNMX.FTZ R60, R62, R9, !PT ;  /* 0x000000093e3c7209 */ /* 0x008fce0007810000 */
[----:B------:R-:W3:Y:S01]  /*2f10*/  MUFU.TANH R10, R10 ;  /* 0x0000000a000a7308 */ /* 0x000ee20000002400 */
[----:B------:R-:W0:Y:S07]  /*2f20*/  SHFL.BFLY PT, R9, R60, 0x1, 0x1f ;  /* 0x0c201f003c097f89 */ /* 0x000e2e00000e0000 */
[----:B------:R-:W3:Y:S08]  /*2f30*/  MUFU.TANH R13, R13 ;  /* 0x0000000d000d7308 */ /* 0x000ef00000002400 */
[----:B------:R-:W3:Y:S08]  /*2f40*/  MUFU.TANH R12, R12 ;  /* 0x0000000c000c7308 */ /* 0x000ef00000002400 */
[----:B------:R-:W-:Y:S01]  /*2f50*/  MUFU.TANH R15, R15 ;  /* 0x0000000f000f7308 */ /* 0x000fe20000002400 */
[----:B0-----:R-:W-:Y:S01]  /*2f60*/  FMNMX.FTZ R9, R60, R9, !PT ;  /* 0x000000093c097209 */ /* 0x001fe20007810000 */
[----:B------:R-:W-:-:S03]  /*2f70*/  IMAD.U32 R60, RZ, RZ, UR10 ;  /* 0x0000000aff3c7e24 */ /* 0x000fc6000f8e00ff */
[C---:B------:R-:W-:Y:S01]  /*2f80*/  FSETP.NEU.FTZ.AND P1, PT, R9.reuse, -INF , PT ;  /* 0xff8000000900780b */ /* 0x040fe20003f3d000 */
[----:B------:R-:W-:-:S02]  /*2f90*/  FFMA.FTZ R60, R9, R60, -8 ;  /* 0xc1000000093c7423 */ /* 0x000fc4000001003c */
[----:B------:R5:W-:Y:S03]  /*2fa0*/  MUFU.TANH R74, R61 ;  /* 0x0000003d004a7308 */ /* 0x000be60000002400 */
[----:B------:R-:W-:Y:S02]  /*2fb0*/  FSEL R79, R60, RZ, P1 ;  /* 0x000000ff3c4f7208 */ /* 0x000fe40000800000 */
[----:B------:R-:W-:-:S03]  /*2fc0*/  ISETP.GT.AND P1, PT, R88, RZ, PT ;  /* 0x000000ff5800720c */ /* 0x000fc60003f24270 */
[----:B------:R-:W0:Y:S01]  /*2fd0*/  MUFU.TANH R14, R14 ;  /* 0x0000000e000e7308 */ /* 0x000e220000002400 */
[----:B------:R-:W-:-:S01]  /*2fe0*/  FFMA.FTZ R153, R58, UR10, -R79 ;  /* 0x0000000a3a997c23 */ /* 0x000fc2000801084f */
[----:B------:R-:W-:Y:S01]  /*2ff0*/  FSEL R57, R2, -INF , P1 ;  /* 0xff80000002397808 */ /* 0x000fe20000800000 */
[----:B------:R-:W-:-:S01]  /*3000*/  FFMA.FTZ R2, R59, UR10, -R79 ;  /* 0x0000000a3b027c23 */ /* 0x000fc2000801084f */
[----:B-1----:R-:W-:Y:S01]  /*3010*/  FSEL R58, R3, -INF , P2 ;  /* 0xff800000033a7808 */ /* 0x002fe20001000000 */
[----:B------:R-:W-:-:S01]  /*3020*/  FFMA.FTZ R157, R54, UR10, -R79 ;  /* 0x0000000a369d7c23 */ /* 0x000fc2000801084f */
[----:B------:R-:W-:Y:S01]  /*3030*/  ISETP.GT.AND P1, PT, R88, 0x9, PT ;  /* 0x000000095800780c */ /* 0x000fe20003f24270 */
[----:B------:R-:W-:-:S01]  /*3040*/  FFMA.FTZ R159, R50, UR10, -R79 ;  /* 0x0000000a329f7c23 */ /* 0x000fc2000801084f */
[----:B--2---:R-:W-:Y:S01]  /*3050*/  FSEL R59, R8, -INF , P3 ;  /* 0xff800000083b7808 */ /* 0x004fe20001800000 */
[----:B------:R-:W1:Y:S01]  /*3060*/  MUFU.TANH R24, R24 ;  /* 0x0000001800187308 */ /* 0x000e620000002400 */
[----:B------:R-:W-:Y:S01]  /*3070*/  FMNMX.FTZ R8, R57, R58, !PT ;  /* 0x0000003a39087209 */ /* 0x000fe20007810000 */
[--C-:B------:R-:W-:Y:S01]  /*3080*/  FFMA.FTZ R161, R37, UR10, -R79.reuse ;  /* 0x0000000a25a17c23 */ /* 0x100fe2000801084f */
[----:B----4-:R-:W-:Y:S01]  /*3090*/  FSEL R60, R7, -INF , P1 ;  /* 0xff800000073c7808 */ /* 0x010fe20000800000 */
[--C-:B------:R-:W-:Y:S01]  /*30a0*/  FFMA.FTZ R165, R40, UR10, -R79.reuse ;  /* 0x0000000a28a57c23 */ /* 0x100fe2000801084f */
[C---:B------:R-:W-:Y:S01]  /*30b0*/  ISETP.GT.AND P2, PT, R88.reuse, 0x10, PT ;  /* 0x000000105800780c */ /* 0x040fe20003f44270 */
[--C-:B------:R-:W-:Y:S01]  /*30c0*/  FFMA.FTZ R20, R89, UR10, -R79.reuse ;  /* 0x0000000a59147c23 */ /* 0x100fe2000801084f */
[----:B------:R-:W-:Y:S01]  /*30d0*/  FMNMX.FTZ R7, R59, R8, !PT ;  /* 0x000000083b077209 */ /* 0x000fe20007810000 */
[----:B------:R-:W2:Y:S01]  /*30e0*/  MUFU.TANH R21, R21 ;  /* 0x0000001500157308 */ /* 0x000ea20000002400 */
[----:B------:R-:W-:Y:S01]  /*30f0*/  ISETP.GT.AND P1, PT, R88, 0x11, PT ;  /* 0x000000115800780c */ /* 0x000fe20003f24270 */
[--C-:B------:R-:W-:Y:S01]  /*3100*/  FFMA.FTZ R3, R90, UR10, -R79.reuse ;  /* 0x0000000a5a037c23 */ /* 0x100fe2000801084f */
[----:B-----5:R-:W-:Y:S01]  /*3110*/  FSEL R61, R11, -INF , P2 ;  /* 0xff8000000b3d7808 */ /* 0x020fe20001000000 */
[--C-:B------:R-:W-:Y:S01]  /*3120*/  FFMA.FTZ R155, R91, UR10, -R79.reuse ;  /* 0x0000000a5b9b7c23 */ /* 0x100fe2000801084f */
[----:B------:R-:W-:Y:S01]  /*3130*/  FMNMX.FTZ R8, R60, R7, !PT ;  /* 0x000000073c087209 */ /* 0x000fe20007810000 */
[--C-:B------:R-:W-:Y:S01]  /*3140*/  FFMA.FTZ R92, R92, UR10, -R79.reuse ;  /* 0x0000000a5c5c7c23 */ /* 0x100fe2000801084f */
[----:B------:R-:W-:Y:S01]  /*3150*/  ISETP.GT.AND P2, PT, R88, 0x18, PT ;  /* 0x000000185800780c */ /* 0x000fe20003f44270 */
[----:B------:R4:W-:Y:S01]  /*3160*/  MUFU.TANH R75, R64 ;  /* 0x00000040004b7308 */ /* 0x0009e20000002400 */
[----:B---3--:R-:W-:Y:S01]  /*3170*/  FSEL R62, R10, -INF , P1 ;  /* 0xff8000000a3e7808 */ /* 0x008fe20000800000 */
[--C-:B------:R-:W-:Y:S01]  /*3180*/  FFMA.FTZ R167, R44, UR10, -R79.reuse ;  /* 0x0000000a2ca77c23 */ /* 0x100fe2000801084f */
[----:B------:R-:W-:Y:S01]  /*3190*/  FMNMX.FTZ R7, R61, R8, !PT ;  /* 0x000000083d077209 */ /* 0x000fe20007810000 */
[--C-:B------:R-:W-:Y:S01]  /*31a0*/  FFMA.FTZ R33, R33, UR10, -R79.reuse ;  /* 0x0000000a21217c23 */ /* 0x100fe2000801084f */
[----:B------:R-:W-:Y:S01]  /*31b0*/  ISETP.GT.AND P1, PT, R88, 0x19, PT ;  /* 0x000000195800780c */ /* 0x000fe20003f24270 */
[--C-:B------:R-:W-:Y:S01]  /*31c0*/  FFMA.FTZ R163, R34, UR10, -R79.reuse ;  /* 0x0000000a22a37c23 */ /* 0x100fe2000801084f */
[----:B------:R-:W-:Y:S01]  /*31d0*/  FSEL R63, R13, -INF , P2 ;  /* 0xff8000000d3f7808 */ /* 0x000fe20001000000 */
[----:B------:R-:W3:Y:S01]  /*31e0*/  MUFU.TANH R26, R26 ;  /* 0x0000001a001a7308 */ /* 0x000ee20000002400 */
[----:B------:R-:W-:Y:S01]  /*31f0*/  FMNMX.FTZ R8, R62, R7, !PT ;  /* 0x000000073e087209 */ /* 0x000fe20007810000 */
[--C-:B------:R-:W-:Y:S01]  /*3200*/  FFMA.FTZ R34, R43, UR10, -R79.reuse ;  /* 0x0000000a2b227c23 */ /* 0x100fe2000801084f */
[----:B------:R-:W-:Y:S01]  /*3210*/  ISETP.GT.AND P2, PT, R88, 0x20, PT ;  /* 0x000000205800780c */ /* 0x000fe20003f44270 */
[----:B------:R-:W-:Y:S01]  /*3220*/  FFMA.FTZ R45, R45, UR10, -R79 ;  /* 0x0000000a2d2d7c23 */ /* 0x000fe2000801084f */
[----:B----4-:R-:W-:-:S02]  /*3230*/  FSEL R64, R12, -INF , P1 ;  /* 0xff8000000c407808 */ /* 0x010fc40000800000 */
[----:B------:R-:W-:Y:S01]  /*3240*/  FMNMX.FTZ R7, R63, R8, !PT ;  /* 0x000000083f077209 */ /* 0x000fe20007810000 */
[----:B------:R4:W-:Y:S01]  /*3250*/  MUFU.TANH R78, R65 ;  /* 0x00000041004e7308 */ /* 0x0009e20000002400 */
[----:B------:R-:W-:Y:S02]  /*3260*/  ISETP.GT.AND P1, PT, R88, 0x21, PT ;  /* 0x000000215800780c */ /* 0x000fe40003f24270 */
[----:B------:R-:W-:Y:S01]  /*3270*/  FMNMX.FTZ R10, R64, R7, !PT ;  /* 0x00000007400a7209 */ /* 0x000fe20007810000 */
[----:B------:R-:W-:-:S01]  /*3280*/  FFMA.FTZ R7, R56, UR10, -R79 ;  /* 0x0000000a38077c23 */ /* 0x000fc2000801084f */
[----:B0-----:R-:W-:Y:S02]  /*3290*/  FSEL R66, R14, -INF , P1 ;  /* 0xff8000000e427808 */ /* 0x001fe40000800000 */
[----:B------:R-:W-:Y:S01]  /*32a0*/  ISETP.GT.AND P1, PT, R88, 0x29, PT ;  /* 0x000000295800780c */ /* 0x000fe20003f24270 */
[----:B------:R-:W-:Y:S01]  /*32b0*/  MUFU.TANH R25, R25 ;  /* 0x0000001900197308 */ /* 0x000fe20000002400 */
[----:B----4-:R-:W-:-:S02]  /*32c0*/  FSEL R65, R15, -INF , P2 ;  /* 0xff8000000f417808 */ /* 0x010fc40001000000 */
[----:B------:R-:W-:Y:S02]  /*32d0*/  ISETP.GT.AND P2, PT, R88, 0x28, PT ;  /* 0x000000285800780c */ /* 0x000fe40003f44270 */
[----:B------:R-:W-:Y:S01]  /*32e0*/  FMNMX.FTZ R11, R65, R10, !PT ;  /* 0x0000000a410b7209 */ /* 0x000fe20007810000 */
[--C-:B------:R-:W-:Y:S01]  /*32f0*/  FFMA.FTZ R10, R55, UR10, -R79.reuse ;  /* 0x0000000a370a7c23 */ /* 0x100fe2000801084f */
[----:B-1----:R-:W-:Y:S01]  /*3300*/  FSEL R56, R24, -INF , P2 ;  /* 0xff80000018387808 */ /* 0x002fe20001000000 */
[----:B------:R-:W0:Y:S01]  /*3310*/  MUFU.TANH R28, R28 ;  /* 0x0000001c001c7308 */ /* 0x000e220000002400 */
[----:B------:R-:W-:Y:S01]  /*3320*/  FMNMX.FTZ R11, R66, R11, !PT ;  /* 0x0000000b420b7209 */ /* 0x000fe20007810000 */
[--C-:B------:R-:W-:Y:S01]  /*3330*/  FFMA.FTZ R24, R51, UR10, -R79.reuse ;  /* 0x0000000a33187c23 */ /* 0x100fe2000801084f */
[----:B------:R-:W-:Y:S02]  /*3340*/  ISETP.GT.AND P2, PT, R88, 0x30, PT ;  /* 0x000000305800780c */ /* 0x000fe40003f44270 */
[----:B--2---:R-:W-:Y:S01]  /*3350*/  FSEL R67, R21, -INF , P1 ;  /* 0xff80000015437808 */ /* 0x004fe20000800000 */
[----:B------:R-:W-:-:S01]  /*3360*/  FFMA.FTZ R21, R36, UR10, -R79 ;  /* 0x0000000a24157c23 */ /* 0x000fc2000801084f */
[----:B------:R-:W-:Y:S01]  /*3370*/  FMNMX.FTZ R12, R56, R11, !PT ;  /* 0x0000000b380c7209 */ /* 0x000fe20007810000 */
[----:B------:R-:W-:Y:S01]  /*3380*/  MUFU.TANH R27, R27 ;  /* 0x0000001b001b7308 */ /* 0x000fe20000002400 */
[----:B------:R-:W-:Y:S01]  /*3390*/  ISETP.GT.AND P1, PT, R88, 0x31, PT ;  /* 0x000000315800780c */ /* 0x000fe20003f24270 */
[--C-:B------:R-:W-:Y:S01]  /*33a0*/  FFMA.FTZ R36, R38, UR10, -R79.reuse ;  /* 0x0000000a26247c23 */ /* 0x100fe2000801084f */
[----:B---3--:R-:W-:Y:S01]  /*33b0*/  FSEL R55, R26, -INF , P2 ;  /* 0xff8000001a377808 */ /* 0x008fe20001000000 */
[----:B------:R-:W-:Y:S01]  /*33c0*/  FFMA.FTZ R38, R42, UR10, -R79 ;  /* 0x0000000a2a267c23 */ /* 0x000fe2000801084f */
[----:B------:R-:W-:-:S02]  /*33d0*/  FMNMX.FTZ R12, R67, R12, !PT ;  /* 0x0000000c430c7209 */ /* 0x000fc40007810000 */
[----:B------:R-:W-:Y:S01]  /*33e0*/  ISETP.GT.AND P2, PT, R88, 0x38, PT ;  /* 0x000000385800780c */ /* 0x000fe20003f44270 */
[----:B------:R-:W1:Y:S01]  /*33f0*/  MUFU.TANH R32, R32 ;  /* 0x0000002000207308 */ /* 0x000e620000002400 */
[----:B------:R-:W-:Y:S01]  /*3400*/  FMNMX.FTZ R11, R55, R12, !PT ;  /* 0x0000000c370b7209 */ /* 0x000fe20007810000 */
[--C-:B------:R-:W-:Y:S01]  /*3410*/  FFMA.FTZ R12, R53, UR10, -R79.reuse ;  /* 0x0000000a350c7c23 */ /* 0x100fe2000801084f */
[----:B0-----:R-:W-:Y:S01]  /*3420*/  FSEL R54, R28, -INF , P2 ;  /* 0xff8000001c367808 */ /* 0x001fe20001000000 */
[----:B------:R-:W-:Y:S01]  /*3430*/  FFMA.FTZ R28, R47, UR10, -R79 ;  /* 0x0000000a2f1c7c23 */ /* 0x000fe2000801084f */
[----:B------:R-:W-:-:S03]  /*3440*/  ISETP.GT.AND P2, PT, R88, 0x40, PT ;  /* 0x000000405800780c */ /* 0x000fc60003f44270 */
[----:B------:R-:W0:Y:S08]  /*3450*/  MUFU.TANH R29, R29 ;  /* 0x0000001d001d7308 */ /* 0x000e300000002400 */
[----:B------:R2:W3:Y:S01]  /*3460*/  MUFU.TANH R82, R68 ;  /* 0x0000004400527308 */ /* 0x0004e20000002400 */
[----:B-1----:R-:W-:Y:S02]  /*3470*/  FSEL R53, R32, -INF , P2 ;  /* 0xff80000020357808 */ /* 0x002fe40001000000 */
[----:B------:R-:W-:-:S05]  /*3480*/  ISETP.GT.AND P2, PT, R88, 0x48, PT ;  /* 0x000000485800780c */ /* 0x000fca0003f44270 */
[----:B------:R1:W4:Y:S01]  /*3490*/  MUFU.TANH R83, R69 ;  /* 0x0000004500537308 */ /* 0x0003220000002400 */
[----:B--2---:R-:W-:Y:S02]  /*34a0*/  FSEL R68, R25, -INF , P1 ;  /* 0xff80000019447808 */ /* 0x004fe40000800000 */
[----:B------:R-:W-:Y:S02]  /*34b0*/  ISETP.GT.AND P1, PT, R88, 0x39, PT ;  /* 0x000000395800780c */ /* 0x000fe40003f24270 */
[----:B------:R-:W-:-:S03]  /*34c0*/  FMNMX.FTZ R11, R68, R11, !PT ;  /* 0x0000000b440b7209 */ /* 0x000fc60007810000 */
[----:B------:R2:W5:Y:S01]  /*34d0*/  MUFU.TANH R86, R72 ;  /* 0x0000004800567308 */ /* 0x0005620000002400 */
[----:B-1----:R-:W-:Y:S02]  /*34e0*/  FSEL R69, R27, -INF , P1 ;  /* 0xff8000001b457808 */ /* 0x002fe40000800000 */
[----:B------:R-:W-:Y:S01]  /*34f0*/  FMNMX.FTZ R14, R54, R11, !PT ;  /* 0x0000000b360e7209 */ /* 0x000fe20007810000 */
[----:B------:R-:W-:-:S01]  /*3500*/  FFMA.FTZ R11, R52, UR10, -R79 ;  /* 0x0000000a340b7c23 */ /* 0x000fc2000801084f */
[----:B------:R-:W-:Y:S02]  /*3510*/  ISETP.GT.AND P1, PT, R88, 0x41, PT ;  /* 0x000000415800780c */ /* 0x000fe40003f24270 */
[----:B------:R-:W-:Y:S01]  /*3520*/  FMNMX.FTZ R14, R69, R14, !PT ;  /* 0x0000000e450e7209 */ /* 0x000fe20007810000 */
[----:B------:R4:W1:Y:S01]  /*3530*/  MUFU.TANH R87, R73 ;  /* 0x0000004900577308 */ /* 0x0008620000002400 */
[----:B0-----:R-:W-:Y:S01]  /*3540*/  FSEL R70, R29, -INF , P1 ;  /* 0xff8000001d467808 */ /* 0x001fe20000800000 */
[----:B------:R-:W-:Y:S01]  /*3550*/  IMAD.U32 R29, RZ, RZ, UR10 ;  /* 0x0000000aff1d7e24 */ /* 0x000fe2000f8e00ff */
[----:B------:R-:W-:-:S02]  /*3560*/  FMNMX.FTZ R13, R53, R14, !PT ;  /* 0x0000000e350d7209 */ /* 0x000fc40007810000 */
[----:B------:R-:W-:Y:S02]  /*3570*/  ISETP.GT.AND P1, PT, R88, 0x49, PT ;  /* 0x000000495800780c */ /* 0x000fe40003f24270 */
[----:B------:R-:W-:Y:S01]  /*3580*/  FSEL R52, R71, -INF , P2 ;  /* 0xff80000047347808 */ /* 0x000fe20001000000 */
[----:B------:R-:W0:Y:S01]  /*3590*/  MUFU.TANH R76, R76 ;  /* 0x0000004c004c7308 */ /* 0x000e220000002400 */
[----:B------:R-:W-:Y:S02]  /*35a0*/  FMNMX.FTZ R13, R70, R13, !PT ;  /* 0x0000000d460d7209 */ /* 0x000fe40007810000 */
[----:B------:R-:W-:Y:S02]  /*35b0*/  ISETP.GT.AND P2, PT, R88, 0x50, PT ;  /* 0x000000505800780c */ /* 0x000fe40003f44270 */
[----:B------:R-:W-:Y:S02]  /*35c0*/  FSEL R71, R74, -INF , P1 ;  /* 0xff8000004a477808 */ /* 0x000fe40000800000 */
[----:B------:R-:W-:Y:S01]  /*35d0*/  FMNMX.FTZ R14, R52, R13, !PT ;  /* 0x0000000d340e7209 */ /* 0x000fe20007810000 */
[----:B------:R-:W0:Y:S01]  /*35e0*/  MUFU.TANH R77, R77 ;  /* 0x0000004d004d7308 */ /* 0x000e220000002400 */
[----:B------:R-:W-:-:S02]  /*35f0*/  ISETP.GT.AND P1, PT, R88, 0x51, PT ;  /* 0x000000515800780c */ /* 0x000fc40003f24270 */
[----:B------:R-:W-:Y:S02]  /*3600*/  FSEL R51, R75, -INF , P2 ;  /* 0xff8000004b337808 */ /* 0x000fe40001000000 */
[----:B------:R-:W-:Y:S02]  /*3610*/  FMNMX.FTZ R14, R71, R14, !PT ;  /* 0x0000000e470e7209 */ /* 0x000fe40007810000 */
[----:B------:R-:W-:Y:S01]  /*3620*/  ISETP.GT.AND P2, PT, R88, 0x58, PT ;  /* 0x000000585800780c */ /* 0x000fe20003f44270 */
[----:B------:R-:W0:Y:S01]  /*3630*/  MUFU.TANH R80, R80 ;  /* 0x0000005000507308 */ /* 0x000e220000002400 */
[----:B--2---:R-:W-:Y:S02]  /*3640*/  FSEL R72, R78, -INF , P1 ;  /* 0xff8000004e487808 */ /* 0x004fe40000800000 */
[----:B------:R-:W-:Y:S01]  /*3650*/  FMNMX.FTZ R13, R51, R14, !PT ;  /* 0x0000000e330d7209 */ /* 0x000fe20007810000 */
[----:B------:R-:W-:-:S01]  /*3660*/  FFMA.FTZ R14, R49, UR10, -R79 ;  /* 0x0000000a310e7c23 */ /* 0x000fc2000801084f */
[----:B------:R-:W-:-:S02]  /*3670*/  ISETP.GT.AND P1, PT, R88, 0x59, PT ;  /* 0x000000595800780c */ /* 0x000fc40003f24270 */
[----:B---3--:R-:W-:Y:S01]  /*3680*/  FSEL R50, R82, -INF , P2 ;  /* 0xff80000052327808 */ /* 0x008fe20001000000 */
[----:B------:R-:W2:Y:S01]  /*3690*/  MUFU.TANH R81, R81 ;  /* 0x0000005100517308 */ /* 0x000ea20000002400 */
[----:B------:R-:W-:Y:S02]  /*36a0*/  FMNMX.FTZ R13, R72, R13, !PT ;  /* 0x0000000d480d7209 */ /* 0x000fe40007810000 */
[----:B------:R-:W-:Y:S02]  /*36b0*/  ISETP.GT.AND P2, PT, R88, 0x60, PT ;  /* 0x000000605800780c */ /* 0x000fe40003f44270 */
[----:B----4-:R-:W-:Y:S02]  /*36c0*/  FSEL R73, R83, -INF , P1 ;  /* 0xff80000053497808 */ /* 0x010fe40000800000 */
[----:B------:R-:W-:Y:S01]  /*36d0*/  FMNMX.FTZ R26, R50, R13, !PT ;  /* 0x0000000d321a7209 */ /* 0x000fe20007810000 */
[----:B------:R-:W3:Y:S01]  /*36e0*/  MUFU.TANH R84, R84 ;  /* 0x0000005400547308 */ /* 0x000ee20000002400 */
[----:B------:R-:W-:Y:S01]  /*36f0*/  ISETP.GT.AND P1, PT, R88, 0x61, PT ;  /* 0x000000615800780c */ /* 0x000fe20003f24270 */
[--C-:B------:R-:W-:Y:S01]  /*3700*/  FFMA.FTZ R13, R48, UR10, -R79.reuse ;  /* 0x0000000a300d7c23 */ /* 0x100fe2000801084f */
[----:B-----5:R-:W-:Y:S01]  /*3710*/  FSEL R49, R86, -INF , P2 ;  /* 0xff80000056317808 */ /* 0x020fe20001000000 */
[----:B------:R-:W-:Y:S01]  /*3720*/  FFMA.FTZ R48, R31, UR10, -R79 ;  /* 0x0000000a1f307c23 */ /* 0x000fe2000801084f */
[----:B------:R-:W-:-:S02]  /*3730*/  FMNMX.FTZ R26, R73, R26, !PT ;  /* 0x0000001a491a7209 */ /* 0x000fc40007810000 */
[C---:B------:R-:W-:Y:S01]  /*3740*/  ISETP.GT.AND P2, PT, R88.reuse, 0x68, PT ;  /* 0x000000685800780c */ /* 0x040fe20003f44270 */
[----:B------:R-:W-:Y:S01]  /*3750*/  MUFU.TANH R85, R85 ;  /* 0x0000005500557308 */ /* 0x000fe20000002400 */
[----:B-1----:R-:W-:Y:S02]  /*3760*/  FSEL R74, R87, -INF , P1 ;  /* 0xff800000574a7808 */ /* 0x002fe40000800000 */
[----:B------:R-:W-:Y:S02]  /*3770*/  FMNMX.FTZ R15, R49, R26, !PT ;  /* 0x0000001a310f7209 */ /* 0x000fe40007810000 */
[----:B------:R-:W-:Y:S02]  /*3780*/  ISETP.GT.AND P1, PT, R88, 0x69, PT ;  /* 0x000000695800780c */ /* 0x000fe40003f24270 */
[----:B0-----:R-:W-:Y:S01]  /*3790*/  FSEL R75, R76, -INF , P2 ;  /* 0xff8000004c4b7808 */ /* 0x001fe20001000000 */
[----:B------:R-:W-:Y:S01]  /*37a0*/  MUFU.EX2 R153, R153 ;  /* 0x0000009900997308 */ /* 0x000fe20000000800 */
[----:B------:R-:W-:-:S02]  /*37b0*/  FMNMX.FTZ R26, R74, R15, !PT ;  /* 0x0000000f4a1a7209 */ /* 0x000fc40007810000 */
[C---:B------:R-:W-:Y:S02]  /*37c0*/  ISETP.GT.AND P2, PT, R88.reuse, 0x70, PT ;  /* 0x000000705800780c */ /* 0x040fe40003f44270 */
[----:B------:R-:W-:Y:S02]  /*37d0*/  FSEL R76, R77, -INF , P1 ;  /* 0xff8000004d4c7808 */ /* 0x000fe40000800000 */
[----:B------:R-:W-:Y:S01]  /*37e0*/  FMNMX.FTZ R15, R75, R26, !PT ;  /* 0x0000001a4b0f7209 */ /* 0x000fe20007810000 */
[----:B------:R-:W0:Y:S01]  /*37f0*/  MUFU.EX2 R20, R20 ;  /* 0x0000001400147308 */ /* 0x000e220000000800 */
[----:B------:R-:W-:Y:S02]  /*3800*/  ISETP.GT.AND P1, PT, R88, 0x71, PT ;  /* 0x000000715800780c */ /* 0x000fe40003f24270 */
[----:B------:R-:W-:Y:S02]  /*3810*/  FSEL R47, R80, -INF , P2 ;  /* 0xff800000502f7808 */ /* 0x000fe40001000000 */
[----:B------:R-:W-:-:S02]  /*3820*/  FMNMX.FTZ R26, R76, R15, !PT ;  /* 0x0000000f4c1a7209 */ /* 0x000fc40007810000 */
[C---:B------:R-:W-:Y:S01]  /*3830*/  ISETP.GT.AND P2, PT, R88.reuse, 0x78, PT ;  /* 0x000000785800780c */ /* 0x040fe20003f44270 */
[----:B------:R-:W1:Y:S01]  /*3840*/  MUFU.EX2 R2, R2 ;  /* 0x0000000200027308 */ /* 0x000e620000000800 */
[----:B--2---:R-:W-:Y:S02]  /*3850*/  FSEL R77, R81, -INF , P1 ;  /* 0xff800000514d7808 */ /* 0x004fe40000800000 */
[----:B------:R-:W-:Y:S02]  /*3860*/  FMNMX.FTZ R26, R47, R26, !PT ;  /* 0x0000001a2f1a7209 */ /* 0x000fe40007810000 */
[----:B------:R-:W-:Y:S02]  /*3870*/  ISETP.GT.AND P1, PT, R88, 0x79, PT ;  /* 0x000000795800780c */ /* 0x000fe40003f24270 */
[----:B---3--:R-:W-:Y:S01]  /*3880*/  FSEL R37, R84, -INF , P2 ;  /* 0xff80000054257808 */ /* 0x008fe20001000000 */
[----:B------:R-:W2:Y:S01]  /*3890*/  MUFU.EX2 R3, R3 ;  /* 0x0000000300037308 */ /* 0x000ea20000000800 */
[----:B------:R-:W-:Y:S01]  /*38a0*/  FMNMX.FTZ R26, R77, R26, !PT ;  /* 0x0000001a4d1a7209 */ /* 0x000fe20007810000 */
[----:B0-----:R-:W-:Y:S01]  /*38b0*/  FADD.FTZ R31, R153, R20 ;  /* 0x00000014991f7221 */ /* 0x001fe20000010000 */
[----:B------:R-:W-:-:S02]  /*38c0*/  FSEL R78, R85, -INF , P1 ;  /* 0xff800000554e7808 */ /* 0x000fc40000800000 */
[----:B------:R-:W-:-:S03]  /*38d0*/  FMNMX.FTZ R15, R37, R26, !PT ;  /* 0x0000001a250f7209 */ /* 0x000fc60007810000 */
[----:B------:R-:W0:Y:S01]  /*38e0*/  MUFU.EX2 R155, R155 ;  /* 0x0000009b009b7308 */ /* 0x000e220000000800 */
[----:B------:R-:W-:Y:S01]  /*38f0*/  FMNMX.FTZ R25, R78, R15, !PT ;  /* 0x0000000f4e197209 */ /* 0x000fe20007810000 */
[--C-:B------:R-:W-:Y:S01]  /*3900*/  FFMA.FTZ R15, R30, UR10, -R79.reuse ;  /* 0x0000000a1e0f7c23 */ /* 0x100fe2000801084f */
[----:B------:R-:W-:-:S03]  /*3910*/  FFMA.FTZ R30, R35, UR10, -R79 ;  /* 0x0000000a231e7c23 */ /* 0x000fc6000801084f */
[----:B------:R-:W3:Y:S02]  /*3920*/  SHFL.BFLY PT, R32, R25, 0x2, 0x1f ;  /* 0x0c401f0019207f89 */ /* 0x000ee400000e0000 */
[----:B------:R-:W4:Y:S08]  /*3930*/  MUFU.EX2 R8, R92 ;  /* 0x0000005c00087308 */ /* 0x000f300000000800 */
[----:B------:R-:W5:Y:S08]  /*3940*/  MUFU.EX2 R7, R7 ;  /* 0x0000000700077308 */ /* 0x000f700000000800 */
[----:B------:R-:W5:Y:S01]  /*3950*/  MUFU.EX2 R10, R10 ;  /* 0x0000000a000a7308 */ /* 0x000f620000000800 */
[----:B---3--:R-:W-:Y:S01]  /*3960*/  FMNMX.FTZ R27, R25, R32, !PT ;  /* 0x00000020191b7209 */ /* 0x008fe20007810000 */
[----:B------:R-:W-:-:S06]  /*3970*/  FFMA.FTZ R32, R39, UR10, -R79 ;  /* 0x0000000a27207c23 */ /* 0x000fcc000801084f */
[----:B------:R-:W3:Y:S01]  /*3980*/  MUFU.EX2 R157, R157 ;  /* 0x0000009d009d7308 */ /* 0x000ee20000000800 */
[----:B------:R-:W-:-:S01]  /*3990*/  FFMA.FTZ R25, R41, UR10, -R79 ;  /* 0x0000000a29197c23 */ /* 0x000fc2000801084f */
[----:B------:R-:W1:Y:S06]  /*39a0*/  SHFL.BFLY PT, R168, R27, 0x1, 0x1f ;  /* 0x0c201f001ba87f89 */ /* 0x000e6c00000e0000 */
[----:B------:R0:W-:Y:S08]  /*39b0*/  MUFU.EX2 R26, R33 ;  /* 0x00000021001a7308 */ /* 0x0001f00000000800 */
[----:B------:R-:W-:Y:S08]  /*39c0*/  MUFU.EX2 R12, R12 ;  /* 0x0000000c000c7308 */ /* 0x000ff00000000800 */
[----:B------:R-:W-:Y:S01]  /*39d0*/  MUFU.EX2 R11, R11 ;  /* 0x0000000b000b7308 */ /* 0x000fe20000000800 */
[----:B-1----:R-:W-:Y:S01]  /*39e0*/  FMNMX.FTZ R168, R27, R168, !PT ;  /* 0x000000a81ba87209 */ /* 0x002fe20007810000 */
[----:B------:R-:W-:Y:S01]  /*39f0*/  FFMA.FTZ R27, R46, UR10, -R79 ;  /* 0x0000000a2e1b7c23 */ /* 0x000fe2000801084f */
[----:B------:R-:W-:-:S02]  /*3a00*/  FADD.FTZ R46, R2, R31 ;  /* 0x0000001f022e7221 */ /* 0x000fc40000010000 */
[C---:B------:R-:W-:Y:S01]  /*3a10*/  FSETP.NEU.FTZ.AND P1, PT, R168.reuse, -INF , PT ;  /* 0xff800000a800780b */ /* 0x040fe20003f3d000 */
[----:B------:R-:W-:-:S01]  /*3a20*/  FFMA.FTZ R29, R168, R29, -8 ;  /* 0xc1000000a81d7423 */ /* 0x000fc2000001001d */
[----:B--2---:R-:W-:Y:S01]  /*3a30*/  FADD.FTZ R46, R3, R46 ;  /* 0x0000002e032e7221 */ /* 0x004fe20000010000 */
[----:B------:R-:W-:Y:S03]  /*3a40*/  MUFU.EX2 R24, R24 ;  /* 0x0000001800187308 */ /* 0x000fe60000000800 */
[----:B------:R-:W-:Y:S01]  /*3a50*/  FSEL R40, R29, RZ, P1 ;  /* 0x000000ff1d287208 */ /* 0x000fe20000800000 */
[----:B0-----:R-:W-:-:S04]  /*3a60*/  FADD.FTZ R33, R155, R46 ;  /* 0x0000002e9b217221 */ /* 0x001fc80000010000 */
        /* <DEDUP_REMOVED lines=12> */
[----:B----4-:R-:W-:Y:S01]  /*3b30*/  FADD.FTZ R46, R8, R33 ;  /* 0x00000021082e7221 */ /* 0x010fe20000010000 */
[----:B------:R-:W-:-:S01]  /*3b40*/  FFMA.FTZ R67, R67, UR10, -R40 ;  /* 0x0000000a43437c23 */ /* 0x000fc20008010828 */
[----:B------:R-:W0:Y:S01]  /*3b50*/  MUFU.EX2 R29, R29 ;  /* 0x0000001d001d7308 */ /* 0x000e220000000800 */
[----:B------:R-:W-:-:S01]  /*3b60*/  FFMA.FTZ R55, R55, UR10, -R40 ;  /* 0x0000000a37377c23 */ /* 0x000fc20008010828 */
[----:B-----5:R-:W-:Y:S01]  /*3b70*/  FADD.FTZ R33, R7, R46 ;  /* 0x0000002e07217221 */ /* 0x020fe20000010000 */
[----:B------:R-:W-:-:S01]  /*3b80*/  FFMA.FTZ R68, R68, UR10, -R40 ;  /* 0x0000000a44447c23 */ /* 0x000fc20008010828 */
[--C-:B------:R-:W-:Y:S01]  /*3b90*/  FFMA.FTZ R54, R54, UR10, -R40.reuse ;  /* 0x0000000a36367c23 */ /* 0x100fe20008010828 */
[----:B------:R-:W-:-:S01]  /*3ba0*/  FFMA.FTZ R69, R69, UR10, -R40 ;  /* 0x0000000a45457c23 */ /* 0x000fc20008010828 */
[----:B------:R-:W-:Y:S01]  /*3bb0*/  FADD.FTZ R46, R10, R33 ;  /* 0x000000210a2e7221 */ /* 0x000fe20000010000 */
[----:B------:R-:W-:-:S01]  /*3bc0*/  FFMA.FTZ R53, R53, UR10, -R40 ;  /* 0x0000000a35357c23 */ /* 0x000fc20008010828 */
[----:B------:R-:W1:Y:S01]  /*3bd0*/  MUFU.EX2 R59, R59 ;  /* 0x0000003b003b7308 */ /* 0x000e620000000800 */
[----:B------:R-:W-:-:S01]  /*3be0*/  FFMA.FTZ R70, R70, UR10, -R40 ;  /* 0x0000000a46467c23 */ /* 0x000fc20008010828 */
[----:B---3--:R-:W-:Y:S01]  /*3bf0*/  FADD.FTZ R33, R157, R46 ;  /* 0x0000002e9d217221 */ /* 0x008fe20000010000 */
[----:B------:R-:W-:-:S01]  /*3c00*/  FFMA.FTZ R52, R52, UR10, -R40 ;  /* 0x0000000a34347c23 */ /* 0x000fc20008010828 */
[--C-:B------:R-:W-:Y:S01]  /*3c10*/  FFMA.FTZ R71, R71, UR10, -R40.reuse ;  /* 0x0000000a47477c23 */ /* 0x100fe20008010828 */
[----:B------:R-:W-:-:S01]  /*3c20*/  FFMA.FTZ R51, R51, UR10, -R40 ;  /* 0x0000000a33337c23 */ /* 0x000fc20008010828 */
[--C-:B------:R-:W-:Y:S01]  /*3c30*/  FFMA.FTZ R72, R72, UR10, -R40.reuse ;  /* 0x0000000a48487c23 */ /* 0x100fe20008010828 */
[----:B------:R-:W-:-:S01]  /*3c40*/  FFMA.FTZ R50, R50, UR10, -R40 ;  /* 0x0000000a32327c23 */ /* 0x000fc20008010828 */
[----:B------:R-:W2:Y:S01]  /*3c50*/  MUFU.EX2 R60, R60 ;  /* 0x0000003c003c7308 */ /* 0x000ea20000000800 */
[----:B0-----:R-:W-:-:S01]  /*3c60*/  FADD.FTZ R44, R152, R29 ;  /* 0x0000001d982c7221 */ /* 0x001fc20000010000 */
        /* <DEDUP_REMOVED lines=10> */
[----:B------:R-:W-:-:S04]  /*3d10*/  FFMA.FTZ R40, R78, UR10, -R40 ;  /* 0x0000000a4e287c23 */ /* 0x000fc80008010828 */
        /* <DEDUP_REMOVED lines=16> */
[----:B------:R-:W-:-:S04]  /*3e20*/  FADD.FTZ R44, R12, R33 ;  /* 0x000000210c2c7221 */ /* 0x000fc80000010000 */
[----:B------:R-:W-:Y:S01]  /*3e30*/  FADD.FTZ R33, R11, R44 ;  /* 0x0000002c0b217221 */ /* 0x000fe20000010000 */
[----:B------:R-:W-:Y:S01]  /*3e40*/  F2FP.SATFINITE.E4M3.F32.PACK_AB_MERGE_C R11, R24, R11, RZ ;  /* 0x0000000b180b723e */ /* 0x000fe200048070ff */
[----:B------:R-:W1:Y:S01]  /*3e50*/  MUFU.EX2 R67, R67 ;  /* 0x0000004300437308 */ /* 0x000e620000000800 */
[----:B--2---:R-:W-:-:S01]  /*3e60*/  FADD.FTZ R31, R66, R31 ;  /* 0x0000001f421f7221 */ /* 0x004fc20000010000 */
[----:B------:R-:W-:Y:S01]  /*3e70*/  FADD.FTZ R46, R24, R33 ;  /* 0x00000021182e7221 */ /* 0x000fe20000010000 */
[----:B------:R-:W-:-:S05]  /*3e80*/  F2FP.SATFINITE.E4M3.F32.PACK_AB_MERGE_C R157, R12, R157, R11 ;  /* 0x0000009d0c9d723e */ /* 0x000fca000480700b */
        /* <DEDUP_REMOVED lines=29> */
[----:B--2---:R-:W-:-:S01]  /*4060*/  FADD.FTZ R31, R53, R44 ;  /* 0x0000002c351f7221 */ /* 0x004fc20000010000 */
[----:B------:R-:W-:-:S06]  /*4070*/  FADD.FTZ R44, R26, R33 ;  /* 0x000000211a2c7221 */ /* 0x000fcc0000010000 */
        /* <DEDUP_REMOVED lines=8> */
[----:B------:R-:W-:Y:S02]  /*4100*/  F2FP.SATFINITE.E4M3.F32.PACK_AB_MERGE_C R33, R3, R2, RZ ;  /* 0x000000020321723e */ /* 0x000fe400048070ff */
[----:B------:R-:W-:Y:S02]  /*4110*/  F2FP.SATFINITE.E4M3.F32.PACK_AB_MERGE_C R15, R48, R15, RZ ;  /* 0x0000000f300f723e */ /* 0x000fe400048070ff */
[----:B------:R-:W-:Y:S02]  /*4120*/  F2FP.SATFINITE.E4M3.F32.PACK_AB_MERGE_C R153, R20, R153, R33 ;  /* 0x000000991499723e */ /* 0x000fe40004807021 */
[----:B------:R-:W0:Y:S01]  /*4130*/  MUFU.EX2 R51, R51 ;  /* 0x0000003300337308 */ /* 0x000e220000000800 */
[----:B-1----:R-:W-:-:S01]  /*4140*/  FADD.FTZ R44, R71, R44 ;  /* 0x0000002c472c7221 */ /* 0x002fc20000010000 */
[----:B------:R-:W-:-:S02]  /*4150*/  F2FP.SATFINITE.E4M3.F32.PACK_AB_MERGE_C R52, R71, R52, RZ ;  /* 0x000000344734723e */ /* 0x000fc400048070ff */
[----:B------:R-:W-:Y:S02]  /*4160*/  F2FP.SATFINITE.E4M3.F32.PACK_AB_MERGE_C R161, R26, R161, R15 ;  /* 0x000000a11aa1723e */ /* 0x000fe4000480700f */
[----:B------:R-:W-:Y:S02]  /*4170*/  F2FP.SATFINITE.E4M3.F32.PACK_AB_MERGE_C R160, R70, R53, R52 ;  /* 0x0000003546a0723e */ /* 0x000fe40004807034 */
        /* <DEDUP_REMOVED lines=54> */
[C---:B0-----:R-:W-:Y:S01]  /*44e0*/  F2FP.SATFINITE.E4M3.F32.PACK_AB_MERGE_C R27, R42.reuse, R27, RZ ;  /* 0x0000001b2a1b723e */ /* 0x041fe200048070ff */
[----:B------:R-:W-:-:S03]  /*44f0*/  FADD.FTZ R2, R42, R7 ;  /* 0x000000072a027221 */ /* 0x000fc60000010000 */
[----:B------:R-:W-:Y:S02]  /*4500*/  F2FP.SATFINITE.E4M3.F32.PACK_AB_MERGE_C R167, R34, R167, R27 ;  /* 0x000000a722a7723e */ /* 0x000fe4000480701b */
[C---:B-1----:R-:W-:Y:S01]  /*4510*/  F2FP.SATFINITE.E4M3.F32.PACK_AB_MERGE_C R37, R40.reuse, R37, RZ ;  /* 0x000000252825723e */ /* 0x042fe200048070ff */
[----:B------:R-:W-:-:S03]  /*4520*/  FADD.FTZ R3, R40, R3 ;  /* 0x0000000328037221 */ /* 0x000fc60000010000 */
[----:B------:R-:W-:Y:S01]  /*4530*/  F2FP.SATFINITE.E4M3.F32.PACK_AB_MERGE_C R166, R166, R47, R37 ;  /* 0x0000002fa6a6723e */ /* 0x000fe20004807025 */
[----:B------:R-:W-:Y:S06]  /*4540*/  @!P0 BRA `(.L_x_2405) ;  /* 0x0000000000048947 */ /* 0x000fec0003800000 */
[----:B------:R-:W-:Y:S01]  /*4550*/  BPT.TRAP 0x1 ;  /* 0x000000040000795c */ /* 0x000fe20000300000 */
.L_x_2405:
[----:B------:R0:W1:Y:S01]  /*4560*/  SYNCS.PHASECHK.TRANS64.TRYWAIT P1, [UR52+0x38850], R6 ;  /* 0x03885006ff0075a7 */ /* 0x0000620008020174 */
[----:B------:R-:W-:Y:S05]  /*4570*/  @!P0 BRA `(.L_x_2406) ;  /* 0x0000000000048947 */ /* 0x000fea0003800000 */
[----:B------:R-:W-:Y:S01]  /*4580*/  BPT.TRAP 0x1 ;  /* 0x000000040000795c */ /* 0x000fe20000300000 */
.L_x_2406:
[----:B-1----:R-:W-:Y:S05]  /*4590*/  @P1 BRA `(.L_x_2407) ;  /* 0x0000000000081947 */ /* 0x002fea0003800000 */
[----:B------:R-:W1:Y:S02]  /*45a0*/  SYNCS.PHASECHK.TRANS64.TRYWAIT P1, [UR52+0x38850], R6 ;  /* 0x03885006ff0075a7 */ /* 0x000e640008020174 */
[----:B-1----:R-:W-:Y:S05]  /*45b0*/  @!P1 BRA `(.L_x_2408) ;  /* 0x000000fc00a49947 */ /* 0x002fea0003800000 */
.L_x_2407:
        /* <DEDUP_REMOVED lines=31> */
.L_x_2409:
[----:B------:R-:W-:Y:S01]  /*47b0*/  UISETP.NE.AND UP0, UPT, UR46, URZ, UPT ;  /* 0x0000003f2e00728c */ /* 0x000fe2000bf05270 */
[----:B------:R-:W-:Y:S01]  /*47c0*/  UMOV UR15, UR39 ;  /* 0x00000027000f7c82 */ /* 0x000fe20008000000 */
[----:B------:R-:W-:Y:S02]  /*47d0*/  UIMAD UR11, UR45, UR11, -UR14 ;  /* 0x0000000b2d0b72a4 */ /* 0x000fe4000f8e0a0e */
[----:B------:R-:W-:Y:S02]  /*47e0*/  UIADD3 UR55, UR51, -0x2, URZ ;  /* 0xfffffffe33377890 */ /* 0x000fe4000fffe03f */
[----:B------:R-:W-:-:S05]  /*47f0*/  UIADD3 UR52, UR52, 0x38860, URZ ;  /* 0x0003886034347890 */ /* 0x000fca000fffe03f */
[----:B------:R-:W-:Y:S01]  /*4800*/  @UP0 ULDC UR6, c[0x0][0x44c] ;  /* 0x0001130000060ab9 */ /* 0x000fe20000000800 */
[----:B------:R-:W-:Y:S01]  /*4810*/  @UP0 ULDC UR18, c[0x0][0x450] ;  /* 0x0001140000120ab9 */ /* 0x000fe20000000800 */
[----:B------:R-:W-:Y:S02]  /*4820*/  UIMAD.WIDE.U32 UR6, UR39, UR6, URZ ;  /* 0x00000006270672a5 */ /* 0x000fe4000f8e003f */
[----:B------:R-:W-:Y:S02]  /*4830*/  UPRMT UR52, UR50, 0x654, UR52 ;  /* 0x0000065432347896 */ /* 0x000fe40008000034 */
[----:B------:R-:W-:-:S04]  /*4840*/  @UP0 USHF.R.U32.HI UR15, URZ, UR18, UR7 ;  /* 0x000000123f0f0299 */ /* 0x000fc80008011607 */
[----:B------:R-:W-:-:S03]  /*4850*/  UIADD3 UR11, UR11, UR15, URZ ;  /* 0x0000000f0b0b7290 */ /* 0x000fc6000fffe03f */
[----:B------:R-:W-:Y:S01]  /*4860*/  SYNCS.ARRIVE.TRANS64.RED.A1T0 RZ, [UR52], RZ ;  /* 0x000000ffffff79a7 */ /* 0x000fe20008100434 */
[----:B------:R-:W-:-:S04]  /*4870*/  USHF.R.S32.HI UR6, URZ, 0x1f, UR11 ;  /* 0x0000001f3f067899 */ /* 0x000fc8000801140b */
[----:B------:R-:W-:-:S04]  /*4880*/  ULEA.HI UR6, UR6, UR11, URZ, 0x7 ;  /* 0x0000000b06067291 */ /* 0x000fc8000f8f383f */
[----:B------:R-:W-:-:S04]  /*4890*/  USHF.R.S32.HI UR6, URZ, 0x7, UR6 ;  /* 0x000000073f067899 */ /* 0x000fc80008011406 */
[----:B------:R-:W-:-:S04]  /*48a0*/  UISETP.LT.AND UP0, UPT, URZ, UR6, UPT ;  /* 0x000000063f00728c */ /* 0x000fc8000bf01270 */
[----:B------:R-:W-:-:S04]  /*48b0*/  USEL UR54, URZ, UR6, !UP0 ;  /* 0x000000063f367287 */ /* 0x000fc8000c000000 */
[----:B------:R-:W-:-:S06]  /*48c0*/  UISETP.GE.AND UP0, UPT, UR55, UR54, UPT ;  /* 0x000000363700728c */ /* 0x000fcc000bf06270 */
[----:B------:R-:W-:-:S13]  /*48d0*/  PLOP3.LUT P1, PT, PT, PT, UP0, 0x80, 0x0 ;  /* 0x000000000000781c */ /* 0x000fda0003f2f008 */
[----:B------:R-:W-:Y:S05]  /*48e0*/  @!P1 BRA `(.L_x_2410) ;  /* 0x0000003400149947 */ /* 0x000fea0003800000 */
[----:B------:R-:W-:Y:S01]  /*48f0*/  IMAD.MOV.U32 R5, RZ, RZ, R9 ;  /* 0x000000ffff057224 */ /* 0x000fe200078e0009 */
[----:B------:R-:W-:Y:S01]  /*4900*/  ULDC UR51, c[0x0][0x288] ;  /* 0x0000a20000337ab9 */ /* 0x000fe20000000800 */
[----:B01----:R-:W-:Y:S01]  /*4910*/  IMAD.MOV.U32 R6, RZ, RZ, R168 ;  /* 0x000000ffff067224 */ /* 0x003fe200078e00a8 */
[----:B------:R-:W-:-:S06]  /*4920*/  ULDC UR50, c[0x0][0x988] ;  /* 0x0002620000327ab9 */ /* 0x000fcc0000000800 */
.L_x_2421:
[----:B------:R-:W-:-:S04]  /*4930*/  UIADD3 UR37, UR37, 0x1, URZ ;  /* 0x0000000125257890 */ /* 0x000fc8000fffe03f */
[----:B------:R-:W-:-:S04]  /*4940*/  UISETP.NE.AND UP0, UPT, UR37, 0x2, UPT ;  /* 0x000000022500788c */ /* 0x000fc8000bf05270 */
[----:B------:R-:W-:Y:S02]  /*4950*/  USEL UR6, URZ, 0x1, UP0 ;  /* 0x000000013f067887 */ /* 0x000fe40008000000 */
[----:B------:R-:W-:Y:S02]  /*4960*/  USEL UR37, UR37, URZ, UP0 ;  /* 0x0000003f25257287 */ /* 0x000fe40008000000 */
[----:B------:R-:W-:Y:S01]  /*4970*/  ULOP3.LUT UR36, UR36, UR6, URZ, 0x3c, !UPT ;  /* 0x0000000624247292 */ /* 0x000fe2000f8e3c3f */
[----:B0-----:R-:W-:Y:S11]  /*4980*/  @!P0 BRA `(.L_x_2411) ;  /* 0x0000000000048947 */ /* 0x001ff60003800000 */
[----:B------:R-:W-:Y:S01]  /*4990*/  BPT.TRAP 0x1 ;  /* 0x000000040000795c */ /* 0x000fe20000300000 */
.L_x_2411:
[----:B------:R-:W0:Y:S01]  /*49a0*/  S2UR UR53, SR_CgaCtaId ;  /* 0x00000000003579c3 */ /* 0x000e220000008800 */
[----:B------:R-:W-:Y:S01]  /*49b0*/  IMAD.U32 R4, RZ, RZ, UR36 ;  /* 0x00000024ff047e24 */ /* 0x000fe2000f8e00ff */
[----:B------:R-:W-:-:S04]  /*49c0*/  UMOV UR6, 0x400 ;  /* 0x0000040000067882 */ /* 0x000fc80000000000 */
[----:B------:R-:W-:-:S04]  /*49d0*/  SHF.L.U32 R4, R4, 0x1f, RZ ;  /* 0x0000001f04047819 */ /* 0x000fc800000006ff */
[----:B------:R-:W-:-:S13]  /*49e0*/  R2UR UR56, R4 ;  /* 0x00000000043872ca */ /* 0x000fda00000e0000 */
[----:B------:R-:W-:Y:S01]  /*49f0*/  MOV R4, UR56 ;  /* 0x0000003800047c02 */ /* 0x000fe20008000f00 */
[----:B0-----:R-:W-:-:S04]  /*4a00*/  ULEA UR6, UR53, UR6, 0x18 ;  /* 0x0000000635067291 */ /* 0x001fc8000f8ec03f */
[----:B------:R-:W-:-:S09]  /*4a10*/  ULEA UR52, UR37, UR6, 0x3 ;  /* 0x0000000625347291 */ /* 0x000fd2000f8e183f */
[----:B------:R0:W1:Y:S01]  /*4a20*/  SYNCS.PHASECHK.TRANS64.TRYWAIT P1, [UR52+0x38830], R4 ;  /* 0x03883004ff0075a7 */ /* 0x0000620008020174 */
[----:B------:R-:W-:Y:S05]  /*4a30*/  @!P0 BRA `(.L_x_2412) ;  /* 0x0000000000048947 */ /* 0x000fea0003800000 */
[----:B------:R-:W-:Y:S01]  /*4a40*/  BPT.TRAP 0x1 ;  /* 0x000000040000795c */ /* 0x000fe20000300000 */
.L_x_2412:
[----:B-1----:R-:W-:Y:S05]  /*4a50*/  @P1 BRA `(.L_x_2413) ;  /* 0x00000000000c1947 */ /* 0x002fea0003800000 */
[----:B0-----:R-:W-:-:S04]  /*4a60*/  IMAD.U32 R4, RZ, RZ, UR56 ;  /* 0x00000038ff047e24 */ /* 0x001fc8000f8e00ff */
[----:B------:R-:W0:Y:S02]  /*4a70*/  SYNCS.PHASECHK.TRANS64.TRYWAIT P1, [UR52+0x38830], R4 ;  /* 0x03883004ff0075a7 */ /* 0x000e240008020174 */
[----:B0-----:R-:W-:Y:S05]  /*4a80*/  @!P1 BRA `(.L_x_2414) ;  /* 0x000000f800889947 */ /* 0x001fea0003800000 */
.L_x_2413:
        /* <DEDUP_REMOVED lines=46> */
.L_x_2415:
[----:B------:R-:W-:Y:S01]  /*4d70*/  UISETP.NE.AND UP0, UPT, UR46, URZ, UPT ;  /* 0x0000003f2e00728c */ /* 0x000fe2000bf05270 */
[C---:B------:R-:W-:Y:S01]  /*4d80*/  FMUL.FTZ R15, R0.reuse, R160 ;  /* 0x000000a0000f7220 */ /* 0x040fe20000410000 */
[----:B------:R-:W-:Y:S01]  /*4d90*/  FMUL.FTZ R160, R0, R171 ;  /* 0x000000ab00a07220 */ /* 0x000fe20000410000 */
[----:B------:R-:W-:Y:S02]  /*4da0*/  VIADD R171, R18, UR39 ;  /* 0x0000002712ab7c36 */ /* 0x000fe40008000000 */
[C---:B------:R-:W-:Y:S01]  /*4db0*/  FMUL.FTZ R7, R0.reuse, R152 ;  /* 0x0000009800077220 */ /* 0x040fe20000410000 */
[C---:B------:R-:W-:Y:S01]  /*4dc0*/  FMUL.FTZ R152, R0.reuse, R163 ;  /* 0x000000a300987220 */ /* 0x040fe20000410000 */
[----:B------:R-:W-:Y:S01]  /*4dd0*/  PLOP3.LUT P1, PT, PT, PT, UP0, 0x80, 0x0 ;  /* 0x000000000000781c */ /* 0x000fe20003f2f008 */
[C---:B------:R-:W-:Y:S01]  /*4de0*/  FMUL.FTZ R163, R0.reuse, R175 ;  /* 0x000000af00a37220 */ /* 0x040fe20000410000 */
[----:B------:R-:W-:Y:S01]  /*4df0*/  PLOP3.LUT P2, PT, PT, PT, UP0, 0x80, 0x0 ;  /* 0x000000000000781c */ /* 0x000fe20003f4f008 */
[C---:B------:R-:W-:Y:S01]  /*4e00*/  FMUL.FTZ R11, R0.reuse, R156 ;  /* 0x0000009c000b7220 */ /* 0x040fe20000410000 */
[C---:B------:R-:W-:Y:S01]  /*4e10*/  FMUL.FTZ R156, R0.reuse, R167 ;  /* 0x000000a7009c7220 */ /* 0x040fe20000410000 */
[----:B------:R-:W-:Y:S01]  /*4e20*/  @UP0 ULDC UR6, c[0x0][0x44c] ;  /* 0x0001130000060ab9 */ /* 0x000fe20000000800 */
[C---:B------:R-:W-:Y:S01]  /*4e30*/  FMUL.FTZ R167, R0.reuse, R183 ;  /* 0x000000b700a77220 */ /* 0x040fe20000410000 */
[C---:B------:R-:W-:Y:S01]  /*4e40*/  FMUL.FTZ R13, R0.reuse, R158 ;  /* 0x0000009e000d7220 */ /* 0x040fe20000410000 */
[----:B------:R-:W1:Y:S01]  /*4e50*/  LDC R183, c[0x0][0x2f0] ;  /* 0x0000bc00ffb77b82 */ /* 0x000e620000000800 */
        /* <DEDUP_REMOVED lines=8> */
[----:B------:R-:W-:Y:S01]  /*4ee0*/  IMAD.MOV.U32 R182, RZ, RZ, -0x2 ;  /* 0xfffffffeffb67424 */ /* 0x000fe200078e00ff */
[----:B------:R-:W-:Y:S01]  /*4ef0*/  @P2 SHF.R.U32.HI R171, RZ, UR6, R175 ;  /* 0x00000006ffab2c19 */ /* 0x000fe200080116af */
[----:B------:R-:W-:Y:S01]  /*4f00*/  UMOV UR6, 0xffffff80 ;  /* 0xffffff8000067882 */ /* 0x000fe20000000000 */
[C---:B------:R-:W-:Y:S01]  /*4f10*/  FMUL.FTZ R14, R0.reuse, R159 ;  /* 0x0000009f000e7220 */ /* 0x040fe20000410000 */
[----:B------:R-:W-:Y:S01]  /*4f20*/  UIMAD UR6, UR55, UR6, 0x1 ;  /* 0x00000001370674a4 */ /* 0x000fe2000f8e0206 */
[C---:B------:R-:W-:Y:S01]  /*4f30*/  FMUL.FTZ R21, R0.reuse, R162 ;  /* 0x000000a200157220 */ /* 0x040fe20000410000 */
[----:B------:R-:W2:Y:S01]  /*4f40*/  SHFL.IDX PT, R187, R171, 0x1, 0x1c1f ;  /* 0x003c1f00abbb7f89 */ /* 0x000ea200000e0000 */
[----:B------:R-:W3:Y:S01]  /*4f50*/  MUFU.TANH R9, R9 ;  /* 0x0000000900097308 */ /* 0x000ee20000002400 */
[C---:B------:R-:W-:Y:S01]  /*4f60*/  FMUL.FTZ R8, R0.reuse, R153 ;  /* 0x0000009900087220 */ /* 0x040fe20000410000 */
[----:B------:R-:W-:Y:S01]  /*4f70*/  FMUL.FTZ R153, R0, R164 ;  /* 0x000000a400997220 */ /* 0x000fe20000410000 */
[----:B------:R-:W-:-:S02]  /*4f80*/  IMAD R182, R17, R182, UR6 ;  /* 0x0000000611b67e24 */ /* 0x000fc4000f8e02b6 */
[C---:B------:R-:W-:Y:S01]  /*4f90*/  FMUL.FTZ R154, R0.reuse, R165 ;  /* 0x000000a5009a7220 */ /* 0x040fe20000410000 */
[C---:B------:R-:W-:Y:S01]  /*4fa0*/  FMUL.FTZ R159, R0.reuse, R170 ;  /* 0x000000aa009f7220 */ /* 0x040fe20000410000 */
[C---:B------:R-:W-:Y:S01]  /*4fb0*/  FMUL.FTZ R162, R0.reuse, R174 ;  /* 0x000000ae00a27220 */ /* 0x040fe20000410000 */
[C---:B------:R-:W-:Y:S01]  /*4fc0*/  FMUL.FTZ R164, R0.reuse, R178 ;  /* 0x000000b200a47220 */ /* 0x040fe20000410000 */
[----:B------:R-:W4:Y:S01]  /*4fd0*/  MUFU.TANH R10, R10 ;  /* 0x0000000a000a7308 */ /* 0x000f220000002400 */
[C---:B------:R-:W-:Y:S01]  /*4fe0*/  FMUL.FTZ R165, R0.reuse, R179 ;  /* 0x000000b300a57220 */ /* 0x040fe20000410000 */
[----:B-1----:R-:W-:Y:S02]  /*4ff0*/  IMAD R182, R183, UR45, R182 ;  /* 0x0000002db7b67c24 */ /* 0x002fe4000f8e02b6 */
        /* <DEDUP_REMOVED lines=12> */
[--C-:B--2---:R-:W-:Y:S01]  /*50c0*/  IADD3 R186, R187, -UR51, R182.reuse ;  /* 0x80000033bbba7c10 */ /* 0x104fe2000fffe0b6 */
[----:B------:R-:W2:Y:S01]  /*50d0*/  MUFU.TANH R14, R14 ;  /* 0x0000000e000e7308 */ /* 0x000ea20000002400 */
[C---:B------:R-:W-:Y:S01]  /*50e0*/  FMUL.FTZ R183, R0.reuse, R202 ;  /* 0x000000ca00b77220 */ /* 0x040fe20000410000 */
[----:B------:R-:W-:Y:S01]  /*50f0*/  FMUL.FTZ R203, R0, R203 ;  /* 0x000000cb00cb7220 */ /* 0x000fe20000410000 */
[----:B------:R-:W-:Y:S01]  /*5100*/  ISETP.GT.AND P6, PT, R186, RZ, PT ;  /* 0x000000ffba00720c */ /* 0x000fe20003fc4270 */
[----:B------:R-:W-:Y:S01]  /*5110*/  FMUL.FTZ R187, R0, R173 ;  /* 0x000000ad00bb7220 */ /* 0x000fe20000410000 */
[----:B------:R-:W-:Y:S01]  /*5120*/  ISETP.GT.AND P1, PT, R186, 0x1, PT ;  /* 0x00000001ba00780c */ /* 0x000fe20003f24270 */
[----:B------:R-:W-:Y:S01]  /*5130*/  FMUL.FTZ R191, R0, R206 ;  /* 0x000000ce00bf7220 */ /* 0x000fe20000410000 */
[----:B---3--:R-:W-:Y:S01]  /*5140*/  FSEL R190, R9, -INF , P6 ;  /* 0xff80000009be7808 */ /* 0x008fe20003000000 */
[----:B------:R-:W3:Y:S01]  /*5150*/  MUFU.TANH R21, R21 ;  /* 0x0000001500157308 */ /* 0x000ee20000002400 */
[----:B----4-:R-:W-:Y:S01]  /*5160*/  FSEL R10, R10, -INF , P1 ;  /* 0xff8000000a0a7808 */ /* 0x010fe20000800000 */
[----:B------:R-:W-:Y:S01]  /*5170*/  FMUL.FTZ R198, R0, R210 ;  /* 0x000000d200c67220 */ /* 0x000fe20000410000 */
[----:B------:R-:W-:Y:S01]  /*5180*/  ISETP.GT.AND P2, PT, R186, 0x8, PT ;  /* 0x00000008ba00780c */ /* 0x000fe20003f44270 */
[----:B------:R-:W-:Y:S01]  /*5190*/  FMUL.FTZ R195, R0, R214 ;  /* 0x000000d600c37220 */ /* 0x000fe20000410000 */
[C---:B------:R-:W-:Y:S01]  /*51a0*/  ISETP.GT.AND P3, PT, R186.reuse, 0x9, PT ;  /* 0x00000009ba00780c */ /* 0x040fe20003f64270 */
[----:B------:R-:W4:Y:S01]  /*51b0*/  SHFL.IDX PT, R171, R171, RZ, 0x1c1f ;  /* 0x001c1fffabab7589 */ /* 0x000f2200000e0000 */
[C---:B------:R-:W-:Y:S01]  /*51c0*/  ISETP.GT.AND P4, PT, R186.reuse, 0x10, PT ;  /* 0x00000010ba00780c */ /* 0x040fe20003f84270 */
[----:B------:R-:W5:Y:S01]  /*51d0*/  MUFU.TANH R152, R152 ;  /* 0x0000009800987308 */ /* 0x000f620000002400 */
[----:B------:R-:W-:Y:S01]  /*51e0*/  ISETP.GT.AND P5, PT, R186, 0x11, PT ;  /* 0x00000011ba00780c */ /* 0x000fe20003fa4270 */
[----:B------:R-:W-:Y:S01]  /*51f0*/  FMUL.FTZ R176, R0, R176 ;  /* 0x000000b000b07220 */ /* 0x000fe20000410000 */
[----:B------:R-:W-:Y:S01]  /*5200*/  ISETP.GT.AND P6, PT, R186, 0x18, PT ;  /* 0x00000018ba00780c */ /* 0x000fe20003fc4270 */
[----:B------:R-:W-:Y:S01]  /*5210*/  FMUL.FTZ R180, R0, R180 ;  /* 0x000000b400b47220 */ /* 0x000fe20000410000 */
[----:B------:R-:W-:Y:S01]  /*5220*/  ISETP.GT.AND P1, PT, R186, 0x19, PT ;  /* 0x00000019ba00780c */ /* 0x000fe20003f24270 */
[----:B------:R-:W-:Y:S01]  /*5230*/  FMUL.FTZ R181, R0, R181 ;  /* 0x000000b500b57220 */ /* 0x000fe20000410000 */
[----:B-1----:R-:W-:Y:S01]  /*5240*/  FSEL R13, R13, -INF , P2 ;  /* 0xff8000000d0d7808 */ /* 0x002fe20001000000 */
[----:B------:R-:W1:Y:S01]  /*5250*/  MUFU.TANH R155, R155 ;  /* 0x0000009b009b7308 */ /* 0x000e620000002400 */
[----:B--2---:R-:W-:Y:S01]  /*5260*/  FSEL R14, R14, -INF , P3 ;  /* 0xff8000000e0e7808 */ /* 0x004fe20001800000 */
[C---:B------:R-:W-:Y:S01]  /*5270*/  FMUL.FTZ R184, R0.reuse, R184 ;  /* 0x000000b800b87220 */ /* 0x040fe20000410000 */
[----:B---3--:R-:W-:Y:S01]  /*5280*/  FSEL R21, R21, -INF , P4 ;  /* 0xff80000015157808 */ /* 0x008fe20002000000 */
[----:B------:R-:W-:Y:S01]  /*5290*/  FMUL.FTZ R177, R0, R177 ;  /* 0x000000b100b17220 */ /* 0x000fe20000410000 */
[----:B------:R-:W-:Y:S01]  /*52a0*/  ISETP.GT.AND P2, PT, R186, 0x20, PT ;  /* 0x00000020ba00780c */ /* 0x000fe20003f44270 */
[----:B------:R-:W-:Y:S01]  /*52b0*/  FMUL.FTZ R185, R0, R185 ;  /* 0x000000b900b97220 */ /* 0x000fe20000410000 */
[----:B------:R-:W-:Y:S01]  /*52c0*/  ISETP.GT.AND P3, PT, R186, 0x21, PT ;  /* 0x00000021ba00780c */ /* 0x000fe20003f64270 */
[----:B------:R-:W2:Y:S01]  /*52d0*/  MUFU.TANH R156, R156 ;  /* 0x0000009c009c7308 */ /* 0x000ea20000002400 */
[----:B-----5:R-:W-:Y:S01]  /*52e0*/  FSEL R152, R152, -INF , P5 ;  /* 0xff80000098987808 */ /* 0x020fe20002800000 */
[----:B------:R-:W-:Y:S01]  /*52f0*/  FMUL.FTZ R189, R0, R189 ;  /* 0x000000bd00bd7220 */ /* 0x000fe20000410000 */
[----:B------:R-:W-:Y:S01]  /*5300*/  ISETP.GT.AND P4, PT, R186, 0x28, PT ;  /* 0x00000028ba00780c */ /* 0x000fe20003f84270 */
[----:B------:R-:W-:Y:S01]  /*5310*/  FMUL.FTZ R193, R0, R193 ;  /* 0x000000c100c17220 */ /* 0x000fe20000410000 */
[----:B------:R-:W-:Y:S01]  /*5320*/  ISETP.GT.AND P5, PT, R186, 0x29, PT ;  /* 0x00000029ba00780c */ /* 0x000fe20003fa4270 */
[----:B------:R-:W-:Y:S01]  /*5330*/  FMUL.FTZ R196, R0, R196 ;  /* 0x000000c400c47220 */ /* 0x000fe20000410000 */
[----:B------:R-:W-:Y:S01]  /*5340*/  FMNMX.FTZ R9, R190, R5, !PT ;  /* 0x00000005be097209 */ /* 0x000fe20007810000 */
[----:B------:R-:W3:Y:S01]  /*5350*/  MUFU.TANH R159, R159 ;  /* 0x0000009f009f7308 */ /* 0x000ee20000002400 */
[----:B-1----:R-:W-:Y:S01]  /*5360*/  FSEL R155, R155, -INF , P6 ;  /* 0xff8000009b9b7808 */ /* 0x002fe20003000000 */
[----:B------:R-:W-:Y:S01]  /*5370*/  FMUL.FTZ R197, R0, R197 ;  /* 0x000000c500c57220 */ /* 0x000fe20000410000 */
[----:B------:R-:W-:Y:S01]  /*5380*/  ISETP.GT.AND P6, PT, R186, 0x30, PT ;  /* 0x00000030ba00780c */ /* 0x000fe20003fc4270 */
[C---:B------:R-:W-:Y:S01]  /*5390*/  FMUL.FTZ R200, R0.reuse, R200 ;  /* 0x000000c800c87220 */ /* 0x040fe20000410000 */
[----:B----4-:R-:W-:Y:S01]  /*53a0*/  IADD3 R182, R171, -UR51, R182 ;  /* 0x80000033abb67c10 */ /* 0x010fe2000fffe0b6 */
[----:B------:R-:W-:Y:S01]  /*53b0*/  FMUL.FTZ R201, R0, R201 ;  /* 0x000000c900c97220 */ /* 0x000fe20000410000 */
[----:B------:R-:W-:Y:S01]  /*53c0*/  UMOV UR10, UR50 ;  /* 0x00000032000a7c82 */ /* 0x000fe20008000000 */
[----:B------:R-:W1:Y:S01]  /*53d0*/  MUFU.TANH R160, R160 ;  /* 0x000000a000a07308 */ /* 0x000e620000002400 */
[----:B--2---:R-:W-:Y:S01]  /*53e0*/  FSEL R156, R156, -INF , P1 ;  /* 0xff8000009c9c7808 */ /* 0x004fe20000800000 */
[----:B------:R-:W-:Y:S01]  /*53f0*/  FMUL.FTZ R171, R0, R213 ;  /* 0x000000d500ab7220 */ /* 0x000fe20000410000 */
[----:B------:R-:W-:Y:S01]  /*5400*/  ISETP.GT.AND P1, PT, R186, 0x31, PT ;  /* 0x00000031ba00780c */ /* 0x000fe20003f24270 */
[----:B------:R-:W-:-:S04]  /*5410*/  UIADD3 UR6, UR52, 0x38840, URZ ;  /* 0x0003884034067890 */ /* 0x000fc8000fffe03f */
[----:B------:R-:W2:Y:S01]  /*5420*/  MUFU.TANH R162, R162 ;  /* 0x000000a200a27308 */ /* 0x000ea20000002400 */
[----:B---3--:R-:W-:Y:S01]  /*5430*/  FSEL R159, R159, -INF , P2 ;  /* 0xff8000009f9f7808 */ /* 0x008fe20001000000 */
[----:B------:R-:W-:Y:S01]  /*5440*/  UPRMT UR6, UR53, 0x654, UR6 ;  /* 0x0000065435067896 */ /* 0x000fe20008000006 */
[----:B------:R-:W-:-:S05]  /*5450*/  ISETP.GT.AND P2, PT, R186, 0x38, PT ;  /* 0x00000038ba00780c */ /* 0x000fca0003f44270 */
[----:B------:R-:W3:Y:S01]  /*5460*/  MUFU.TANH R163, R163 ;  /* 0x000000a300a37308 */ /* 0x000ee20000002400 */
[----:B-1----:R-:W-:Y:S02]  /*5470*/  FSEL R160, R160, -INF , P3 ;  /* 0xff800000a0a07808 */ /* 0x002fe40001800000 */
[----:B------:R-:W-:Y:S01]  /*5480*/  ISETP.GT.AND P3, PT, R186, 0x39, PT ;  /* 0x00000039ba00780c */ /* 0x000fe20003f64270 */
[----:B------:R-:W-:Y:S04]  /*5490*/  SYNCS.ARRIVE.TRANS64.RED.A1T0 RZ, [UR6], RZ ;  /* 0x000000ffffff79a7 */ /* 0x000fe80008100406 */
[----:B------:R-:W1:Y:S01]  /*54a0*/  MUFU.TANH R164, R164 ;  /* 0x000000a400a47308 */ /* 0x000e620000002400 */
[----:B--2---:R-:W-:Y:S02]  /*54b0*/  FSEL R162, R162, -INF , P4 ;  /* 0xff800000a2a27808 */ /* 0x004fe40002000000 */
[----:B------:R-:W-:-:S05]  /*54c0*/  ISETP.GT.AND P4, PT, R186, 0x40, PT ;  /* 0x00000040ba00780c */ /* 0x000fca0003f84270 */
[----:B------:R-:W2:Y:S01]  /*54d0*/  MUFU.TANH R165, R165 ;  /* 0x000000a500a57308 */ /* 0x000ea20000002400 */
[----:B---3--:R-:W-:Y:S02]  /*54e0*/  FSEL R163, R163, -INF , P5 ;  /* 0xff800000a3a37808 */ /* 0x008fe40002800000 */
[----:B------:R-:W-:-:S05]  /*54f0*/  ISETP.GT.AND P5, PT, R186, 0x41, PT ;  /* 0x00000041ba00780c */ /* 0x000fca0003fa4270 */
[----:B------:R-:W3:Y:S01]  /*5500*/  MUFU.TANH R166, R166 ;  /* 0x000000a600a67308 */ /* 0x000ee20000002400 */
[----:B-1----:R-:W-:Y:S02]  /*5510*/  FSEL R164, R164, -INF , P6 ;  /* 0xff800000a4a47808 */ /* 0x002fe40003000000 */
[----:B------:R-:W-:-:S05]  /*5520*/  ISETP.GT.AND P6, PT, R186, 0x48, PT ;  /* 0x00000048ba00780c */ /* 0x000fca0003fc4270 */
        /* <DEDUP_REMOVED lines=38> */
[----:B------:R-:W-:Y:S02]  /*5790*/  ISETP.GT.AND P1, PT, R186, 0x79, PT ;  /* 0x00000079ba00780c */ /* 0x000fe40003f24270 */
[----:B------:R-:W-:-:S03]  /*57a0*/  FMNMX.FTZ R186, R10, R9, !PT ;  /* 0x000000090aba7209 */ /* 0x000fc60007810000 */
[----:B------:R-:W2:Y:S01]  /*57b0*/  MUFU.TANH R195, R195 ;  /* 0x000000c300c37308 */ /* 0x000ea20000002400 */
[----:B------:R-:W-:Y:S02]  /*57c0*/  FMNMX.FTZ R9, R13, R186, !PT ;  /* 0x000000ba0d097209 */ /* 0x000fe40007810000 */
[----:B---3--:R-:W-:Y:S02]  /*57d0*/  FSEL R191, R191, -INF , P2 ;  /* 0xff800000bfbf7808 */ /* 0x008fe40001000000 */
[----:B------:R-:W-:Y:S02]  /*57e0*/  FMNMX.FTZ R186, R14, R9, !PT ;  /* 0x000000090eba7209 */ /* 0x000fe40007810000 */
[----:B------:R-:W-:Y:S01]  /*57f0*/  ISETP.GT.AND P2, PT, R182, 0x8, PT ;  /* 0x00000008b600780c */ /* 0x000fe20003f44270 */
[----:B------:R-:W3:Y:S01]  /*5800*/  MUFU.TANH R7, R7 ;  /* 0x0000000700077308 */ /* 0x000ee20000002400 */
[----:B------:R-:W-:Y:S02]  /*5810*/  FMNMX.FTZ R9, R21, R186, !PT ;  /* 0x000000ba15097209 */ /* 0x000fe40007810000 */
[----:B-1----:R-:W-:-:S02]  /*5820*/  FSEL R198, R198, -INF , P4 ;  /* 0xff800000c6c67808 */ /* 0x002fc40002000000 */
[----:B------:R-:W-:Y:S02]  /*5830*/  FMNMX.FTZ R186, R152, R9, !PT ;  /* 0x0000000998ba7209 */ /* 0x000fe40007810000 */
[----:B------:R-:W-:Y:S01]  /*5840*/  ISETP.GT.AND P4, PT, R182, 0x10, PT ;  /* 0x00000010b600780c */ /* 0x000fe20003f84270 */
[----:B------:R-:W1:Y:S01]  /*5850*/  MUFU.TANH R11, R11 ;  /* 0x0000000b000b7308 */ /* 0x000e620000002400 */
[----:B------:R-:W-:Y:S02]  /*5860*/  FMNMX.FTZ R9, R155, R186, !PT ;  /* 0x000000ba9b097209 */ /* 0x000fe40007810000 */
[----:B--2---:R-:W-:Y:S02]  /*5870*/  FSEL R195, R195, -INF , P6 ;  /* 0xff800000c3c37808 */ /* 0x004fe40003000000 */
[----:B------:R-:W-:Y:S02]  /*5880*/  FMNMX.FTZ R186, R156, R9, !PT ;  /* 0x000000099cba7209 */ /* 0x000fe40007810000 */
[----:B------:R-:W-:Y:S01]  /*5890*/  ISETP.GT.AND P6, PT, R182, RZ, PT ;  /* 0x000000ffb600720c */ /* 0x000fe20003fc4270 */
[----:B------:R-:W-:Y:S01]  /*58a0*/  MUFU.TANH R12, R12 ;  /* 0x0000000c000c7308 */ /* 0x000fe20000002400 */
[----:B------:R-:W-:-:S02]  /*58b0*/  FMNMX.FTZ R9, R159, R186, !PT ;  /* 0x000000ba9f097209 */ /* 0x000fc40007810000 */
[----:B---3--:R-:W-:Y:S02]  /*58c0*/  FSEL R7, R7, -INF , P6 ;  /* 0xff80000007077808 */ /* 0x008fe40003000000 */
[----:B------:R-:W-:Y:S02]  /*58d0*/  FMNMX.FTZ R9, R160, R9, !PT ;  /* 0x00000009a0097209 */ /* 0x000fe40007810000 */
[----:B------:R-:W-:Y:S01]  /*58e0*/  ISETP.GT.AND P6, PT, R182, 0x18, PT ;  /* 0x00000018b600780c */ /* 0x000fe20003fc4270 */
[----:B------:R-:W2:Y:S01]  /*58f0*/  MUFU.TANH R15, R15 ;  /* 0x0000000f000f7308 */ /* 0x000ea20000002400 */
[----:B------:R-:W-:Y:S02]  /*5900*/  FMNMX.FTZ R186, R162, R9, !PT ;  /* 0x00000009a2ba7209 */ /* 0x000fe40007810000 */
[----:B-1----:R-:W-:Y:S02]  /*5910*/  FSEL R11, R11, -INF , P2 ;  /* 0xff8000000b0b7808 */ /* 0x002fe40001000000 */
[----:B------:R-:W-:Y:S01]  /*5920*/  FMNMX.FTZ R9, R163, R186, !PT ;  /* 0x000000baa3097209 */ /* 0x000fe20007810000 */
[----:B------:R-:W-:Y:S01]  /*5930*/  FMUL.FTZ R186, R0, R188 ;  /* 0x000000bc00ba7220 */ /* 0x000fe20000410000 */
[----:B------:R-:W-:Y:S01]  /*5940*/  ISETP.GT.AND P2, PT, R182, 0x20, PT ;  /* 0x00000020b600780c */ /* 0x000fe20003f44270 */
[----:B------:R-:W-:Y:S01]  /*5950*/  MUFU.TANH R8, R8 ;  /* 0x0000000800087308 */ /* 0x000fe20000002400 */
[----:B------:R-:W-:-:S04]  /*5960*/  FMNMX.FTZ R194, R164, R9, !PT ;  /* 0x00000009a4c27209 */ /* 0x000fc80007810000 */
[----:B------:R-:W-:-:S03]  /*5970*/  FMNMX.FTZ R9, R165, R194, !PT ;  /* 0x000000c2a5097209 */ /* 0x000fc60007810000 */
[----:B------:R-:W-:Y:S01]  /*5980*/  MUFU.TANH R20, R20 ;  /* 0x0000001400147308 */ /* 0x000fe20000002400 */
[----:B------:R-:W-:Y:S02]  /*5990*/  FMNMX.FTZ R188, R166, R9, !PT ;  /* 0x00000009a6bc7209 */ /* 0x000fe40007810000 */
[----:B--2---:R-:W-:Y:S02]  /*59a0*/  FSEL R15, R15, -INF , P4 ;  /* 0xff8000000f0f7808 */ /* 0x004fe40002000000 */
[----:B------:R-:W-:Y:S01]  /*59b0*/  FMNMX.FTZ R9, R167, R188, !PT ;  /* 0x000000bca7097209 */ /* 0x000fe20007810000 */
[----:B------:R-:W-:Y:S01]  /*59c0*/  FMUL.FTZ R188, R0, R207 ;  /* 0x000000cf00bc7220 */ /* 0x000fe20000410000 */
[----:B------:R-:W-:Y:S01]  /*59d0*/  ISETP.GT.AND P4, PT, R182, 0x28, PT ;  /* 0x00000028b600780c */ /* 0x000fe20003f84270 */
[----:B------:R-:W1:Y:S01]  /*59e0*/  MUFU.TANH R153, R153 ;  /* 0x0000009900997308 */ /* 0x000e620000002400 */
[----:B------:R-:W-:-:S04]  /*59f0*/  FMNMX.FTZ R194, R168, R9, !PT ;  /* 0x00000009a8c27209 */ /* 0x000fc80007810000 */
[----:B------:R-:W-:Y:S01]  /*5a00*/  FMNMX.FTZ R9, R169, R194, !PT ;  /* 0x000000c2a9097209 */ /* 0x000fe20007810000 */
[----:B------:R-:W-:Y:S01]  /*5a10*/  FMUL.FTZ R194, R0, R211 ;  /* 0x000000d300c27220 */ /* 0x000fe20000410000 */
[----:B------:R-:W-:Y:S01]  /*5a20*/  FMNMX.FTZ R211, R7, R6, !PT ;  /* 0x0000000607d37209 */ /* 0x000fe20007810000 */
[----:B------:R-:W2:Y:S01]  /*5a30*/  MUFU.TANH R188, R188 ;  /* 0x000000bc00bc7308 */ /* 0x000ea20000002400 */
[----:B------:R-:W-:-:S04]  /*5a40*/  FMNMX.FTZ R9, R170, R9, !PT ;  /* 0x00000009aa097209 */ /* 0x000fc80007810000 */
[----:B------:R-:W-:-:S03]  /*5a50*/  FMNMX.FTZ R9, R172, R9, !PT ;  /* 0x00000009ac097209 */ /* 0x000fc60007810000 */
[----:B------:R-:W3:Y:S01]  /*5a60*/  MUFU.TANH R194, R194 ;  /* 0x000000c200c27308 */ /* 0x000ee20000002400 */
[----:B------:R-:W-:Y:S02]  /*5a70*/  FMNMX.FTZ R202, R174, R9, !PT ;  /* 0x00000009aeca7209 */ /* 0x000fe40007810000 */
[----:B-1----:R-:W-:Y:S02]  /*5a80*/  FSEL R153, R153, -INF , P6 ;  /* 0xff80000099997808 */ /* 0x002fe40003000000 */
[----:B------:R-:W-:Y:S02]  /*5a90*/  FMNMX.FTZ R9, R175, R202, !PT ;  /* 0x000000caaf097209 */ /* 0x000fe40007810000 */
[----:B------:R-:W-:Y:S01]  /*5aa0*/  ISETP.GT.AND P6, PT, R182, 0x30, PT ;  /* 0x00000030b600780c */ /* 0x000fe20003fc4270 */
[----:B------:R-:W-:Y:S01]  /*5ab0*/  MUFU.TANH R157, R157 ;  /* 0x0000009d009d7308 */ /* 0x000fe20000002400 */
[----:B------:R-:W-:Y:S01]  /*5ac0*/  FMNMX.FTZ R202, R178, R9, !PT ;  /* 0x00000009b2ca7209 */ /* 0x000fe20007810000 */
[----:B------:R-:W-:Y:S01]  /*5ad0*/  FMUL.FTZ R9, R0, R215 ;  /* 0x000000d700097220 */ /* 0x000fe20000410000 */
[----:B--2---:R-:W-:-:S02]  /*5ae0*/  FSEL R188, R188, -INF , P3 ;  /* 0xff800000bcbc7808 */ /* 0x004fc40001800000 */
[----:B------:R-:W-:Y:S02]  /*5af0*/  FMNMX.FTZ R202, R179, R202, !PT ;  /* 0x000000cab3ca7209 */ /* 0x000fe40007810000 */
[----:B------:R-:W-:Y:S01]  /*5b00*/  ISETP.GT.AND P3, PT, R182, 0x9, PT ;  /* 0x00000009b600780c */ /* 0x000fe20003f64270 */
[----:B------:R-:W1:Y:S01]  /*5b10*/  MUFU.TANH R9, R9 ;  /* 0x0000000900097308 */ /* 0x000e620000002400 */
[----:B------:R-:W-:Y:S02]  /*5b20*/  FMNMX.FTZ R202, R183, R202, !PT ;  /* 0x000000cab7ca7209 */ /* 0x000fe40007810000 */
[----:B---3--:R-:W-:Y:S02]  /*5b30*/  FSEL R194, R194, -INF , P5 ;  /* 0xff800000c2c27808 */ /* 0x008fe40002800000 */
[----:B------:R-:W-:Y:S02]  /*5b40*/  FMNMX.FTZ R202, R173, R202, !PT ;  /* 0x000000caadca7209 */ /* 0x000fe40007810000 */
[----:B------:R-:W-:Y:S01]  /*5b50*/  FSEL R12, R12, -INF , P3 ;  /* 0xff8000000c0c7808 */ /* 0x000fe20001800000 */
[----:B------:R-:W2:Y:S01]  /*5b60*/  MUFU.TANH R158, R158 ;  /* 0x0000009e009e7308 */ /* 0x000ea20000002400 */
[----:B------:R-:W-:-:S02]  /*5b70*/  FMNMX.FTZ R199, R191, R202, !PT ;  /* 0x000000cabfc77209 */ /* 0x000fc40007810000 */
[----:B------:R-:W-:Y:S02]  /*5b80*/  ISETP.GT.AND P5, PT, R182, 0x11, PT ;  /* 0x00000011b600780c */ /* 0x000fe40003fa4270 */
[----:B------:R-:W-:Y:S02]  /*5b90*/  FMNMX.FTZ R199, R188, R199, !PT ;  /* 0x000000c7bcc77209 */ /* 0x000fe40007810000 */
[----:B------:R-:W-:Y:S01]  /*5ba0*/  ISETP.GT.AND P3, PT, R182, 0x21, PT ;  /* 0x00000021b600780c */ /* 0x000fe20003f64270 */
[----:B------:R-:W3:Y:S01]  /*5bb0*/  MUFU.TANH R161, R161 ;  /* 0x000000a100a17308 */ /* 0x000ee20000002400 */
[----:B------:R-:W-:Y:S01]  /*5bc0*/  FMNMX.FTZ R203, R198, R199, !PT ;  /* 0x000000c7c6cb7209 */ /* 0x000fe20007810000 */
[----:B------:R-:W-:Y:S01]  /*5bd0*/  FMUL.FTZ R199, R0, R192 ;  /* 0x000000c000c77220 */ /* 0x000fe20000410000 */
[----:B-1----:R-:W-:Y:S02]  /*5be0*/  FSEL R192, R9, -INF , P1 ;  /* 0xff80000009c07808 */ /* 0x002fe40000800000 */
[----:B------:R-:W-:Y:S01]  /*5bf0*/  FMNMX.FTZ R202, R194, R203, !PT ;  /* 0x000000cbc2ca7209 */ /* 0x000fe20007810000 */
[----:B------:R-:W-:Y:S01]  /*5c00*/  FMUL.FTZ R203, R0, R205 ;  /* 0x000000cd00cb7220 */ /* 0x000fe20000410000 */
[----:B------:R-:W-:Y:S01]  /*5c10*/  ISETP.GT.AND P1, PT, R182, 0x1, PT ;  /* 0x00000001b600780c */ /* 0x000fe20003f24270 */
[----:B------:R-:W1:Y:S01]  /*5c20*/  MUFU.TANH R154, R154 ;  /* 0x0000009a009a7308 */ /* 0x000e620000002400 */
[----:B------:R-:W-:Y:S01]  /*5c30*/  FMNMX.FTZ R9, R195, R202, !PT ;  /* 0x000000cac3097209 */ /* 0x000fe20007810000 */
[----:B------:R-:W-:Y:S01]  /*5c40*/  FMUL.FTZ R202, R0, R204 ;  /* 0x000000cc00ca7220 */ /* 0x000fe20000410000 */
[----:B------:R-:W-:Y:S01]  /*5c50*/  FSEL R8, R8, -INF , P1 ;  /* 0xff80000008087808 */ /* 0x000fe20000800000 */
[----:B------:R-:W-:Y:S01]  /*5c60*/  FMUL.FTZ R204, R0, R208 ;  /* 0x000000d000cc7220 */ /* 0x000fe20000410000 */
[----:B------:R-:W-:Y:S01]  /*5c70*/  FMNMX.FTZ R9, R192, R9, !PT ;  /* 0x00000009c0097209 */ /* 0x000fe20007810000 */
[----:B------:R-:W-:Y:S01]  /*5c80*/  IMAD.U32 R208, RZ, RZ, UR10 ;  /* 0x0000000affd07e24 */ /* 0x000fe2000f8e00ff */
[----:B------:R-:W-:Y:S01]  /*5c90*/  ISETP.GT.AND P1, PT, R182, 0x19, PT ;  /* 0x00000019b600780c */ /* 0x000fe20003f24270 */
[----:B------:R-:W4:Y:S01]  /*5ca0*/  MUFU.TANH R187, R187 ;  /* 0x000000bb00bb7308 */ /* 0x000f220000002400 */
[----:B------:R-:W-:Y:S01]  /*5cb0*/  FSEL R20, R20, -INF , P5 ;  /* 0xff80000014147808 */ /* 0x000fe20002800000 */
[----:B------:R-:W5:Y:S01]  /*5cc0*/  SHFL.BFLY PT, R206, R9, 0x2, 0x1f ;  /* 0x0c401f0009ce7f89 */ /* 0x000f6200000e0000 */
[----:B------:R-:W-:Y:S01]  /*5cd0*/  FSEL R157, R157, -INF , P2 ;  /* 0xff8000009d9d7808 */ /* 0x000fe20001000000 */
[----:B------:R-:W-:Y:S01]  /*5ce0*/  FMUL.FTZ R205, R0, R209 ;  /* 0x000000d100cd7220 */ /* 0x000fe20000410000 */
[----:B--2---:R-:W-:-:S02]  /*5cf0*/  FSEL R158, R158, -INF , P3 ;  /* 0xff8000009e9e7808 */ /* 0x004fc40001800000 */
[----:B---3--:R-:W-:Y:S01]  /*5d00*/  FSEL R161, R161, -INF , P4 ;  /* 0xff800000a1a17808 */ /* 0x008fe20002000000 */
[----:B------:R-:W2:Y:S01]  /*5d10*/  MUFU.TANH R176, R176 ;  /* 0x000000b000b07308 */ /* 0x000ea20000002400 */
[C---:B------:R-:W-:Y:S02]  /*5d20*/  ISETP.GT.AND P5, PT, R182.reuse, 0x29, PT ;  /* 0x00000029b600780c */ /* 0x040fe40003fa4270 */
[C---:B------:R-:W-:Y:S02]  /*5d30*/  ISETP.GT.AND P2, PT, R182.reuse, 0x38, PT ;  /* 0x00000038b600780c */ /* 0x040fe40003f44270 */
[C---:B------:R-:W-:Y:S02]  /*5d40*/  ISETP.GT.AND P3, PT, R182.reuse, 0x39, PT ;  /* 0x00000039b600780c */ /* 0x040fe40003f64270 */
[----:B------:R-:W-:Y:S01]  /*5d50*/  ISETP.GT.AND P4, PT, R182, 0x40, PT ;  /* 0x00000040b600780c */ /* 0x000fe20003f84270 */
[----:B------:R-:W3:Y:S01]  /*5d60*/  MUFU.TANH R180, R180 ;  /* 0x000000b400b47308 */ /* 0x000ee20000002400 */
[----:B-1----:R-:W-:-:S02]  /*5d70*/  FSEL R154, R154, -INF , P1 ;  /* 0xff8000009a9a7808 */ /* 0x002fc40000800000 */
[C---:B------:R-:W-:Y:S02]  /*5d80*/  ISETP.GT.AND P1, PT, R182.reuse, 0x31, PT ;  /* 0x00000031b600780c */ /* 0x040fe40003f24270 */
[----:B----4-:R-:W-:Y:S02]  /*5d90*/  FSEL R187, R187, -INF , P5 ;  /* 0xff800000bbbb7808 */ /* 0x010fe40002800000 */
[----:B------:R-:W-:Y:S01]  /*5da0*/  ISETP.GT.AND P5, PT, R182, 0x41, PT ;  /* 0x00000041b600780c */ /* 0x000fe20003fa4270 */
[----:B------:R-:W1:Y:S01]  /*5db0*/  MUFU.TANH R181, R181 ;  /* 0x000000b500b57308 */ /* 0x000e620000002400 */
[----:B--2---:R-:W-:Y:S02]  /*5dc0*/  FSEL R176, R176, -INF , P6 ;  /* 0xff800000b0b07808 */ /* 0x004fe40003000000 */
[----:B-----5:R-:W-:Y:S01]  /*5dd0*/  FMNMX.FTZ R207, R9, R206, !PT ;  /* 0x000000ce09cf7209 */ /* 0x020fe20007810000 */
[----:B------:R-:W-:Y:S01]  /*5de0*/  FMUL.FTZ R206, R0, R212 ;  /* 0x000000d400ce7220 */ /* 0x000fe20000410000 */
[----:B------:R-:W-:-:S03]  /*5df0*/  ISETP.GT.AND P6, PT, R182, 0x48, PT ;  /* 0x00000048b600780c */ /* 0x000fc60003fc4270 */
[----:B------:R-:W2:Y:S01]  /*5e00*/  SHFL.BFLY PT, R210, R207, 0x1, 0x1f ;  /* 0x0c201f00cfd27f89 */ /* 0x000ea200000e0000 */
[----:B------:R-:W4:Y:S01]  /*5e10*/  MUFU.TANH R184, R184 ;  /* 0x000000b800b87308 */ /* 0x000f220000002400 */
[----:B---3--:R-:W-:Y:S02]  /*5e20*/  FSEL R180, R180, -INF , P2 ;  /* 0xff800000b4b47808 */ /* 0x008fe40001000000 */
[----:B------:R-:W-:-:S05]  /*5e30*/  ISETP.GT.AND P2, PT, R182, 0x49, PT ;  /* 0x00000049b600780c */ /* 0x000fca0003f44270 */
[----:B------:R-:W3:Y:S01]  /*5e40*/  MUFU.TANH R177, R177 ;  /* 0x000000b100b17308 */ /* 0x000ee20000002400 */
[----:B-1----:R-:W-:Y:S02]  /*5e50*/  FSEL R181, R181, -INF , P3 ;  /* 0xff800000b5b57808 */ /* 0x002fe40001800000 */
[----:B------:R-:W-:-:S05]  /*5e60*/  ISETP.GT.AND P3, PT, R182, 0x50, PT ;  /* 0x00000050b600780c */ /* 0x000fca0003f64270 */
[----:B------:R-:W1:Y:S01]  /*5e70*/  MUFU.TANH R185, R185 ;  /* 0x000000b900b97308 */ /* 0x000e620000002400 */
[----:B----4-:R-:W-:Y:S02]  /*5e80*/  FSEL R184, R184, -INF , P4 ;  /* 0xff800000b8b87808 */ /* 0x010fe40002000000 */
[----:B------:R-:W-:Y:S02]  /*5e90*/  ISETP.GT.AND P4, PT, R182, 0x51, PT ;  /* 0x00000051b600780c */ /* 0x000fe40003f84270 */
[----:B--2---:R-:W-:-:S03]  /*5ea0*/  FMNMX.FTZ R9, R207, R210, !PT ;  /* 0x000000d2cf097209 */ /* 0x004fc60007810000 */
[----:B------:R-:W2:Y:S01]  /*5eb0*/  MUFU.TANH R186, R186 ;  /* 0x000000ba00ba7308 */ /* 0x000ea20000002400 */
[----:B---3--:R-:W-:Y:S02]  /*5ec0*/  FSEL R177, R177, -INF , P1 ;  /* 0xff800000b1b17808 */ /* 0x008fe40000800000 */
[C---:B------:R-:W-:Y:S01]  /*5ed0*/  FSETP.NEU.FTZ.AND P1, PT, R9.reuse, -INF , PT ;  /* 0xff8000000900780b */ /* 0x040fe20003f3d000 */
[----:B------:R-:W-:-:S04]  /*5ee0*/  FFMA.FTZ R207, R9, R208, -8 ;  /* 0xc100000009cf7423 */ /* 0x000fc800000100d0 */
[----:B------:R-:W3:Y:S01]  /*5ef0*/  MUFU.TANH R189, R189 ;  /* 0x000000bd00bd7308 */ /* 0x000ee20000002400 */
[----:B-1----:R-:W-:Y:S02]  /*5f00*/  FSEL R185, R185, -INF , P5 ;  /* 0xff800000b9b97808 */ /* 0x002fe40002800000 */
[----:B------:R-:W-:Y:S02]  /*5f10*/  ISETP.GT.AND P5, PT, R182, 0x58, PT ;  /* 0x00000058b600780c */ /* 0x000fe40003fa4270 */
[----:B------:R-:W-:-:S03]  /*5f20*/  FSEL R207, R207, RZ, P1 ;  /* 0x000000ffcfcf7208 */ /* 0x000fc60000800000 */
[----:B------:R-:W1:Y:S01]  /*5f30*/  MUFU.TANH R199, R199 ;  /* 0x000000c700c77308 */ /* 0x000e620000002400 */
[----:B--2---:R-:W-:Y:S01]  /*5f40*/  FSEL R186, R186, -INF , P6 ;  /* 0xff800000baba7808 */ /* 0x004fe20003000000 */
[--C-:B------:R-:W-:Y:S01]  /*5f50*/  FFMA.FTZ R208, R21, UR10, -R207.reuse ;  /* 0x0000000a15d07c23 */ /* 0x100fe200080108cf */
[----:B------:R-:W-:Y:S01]  /*5f60*/  ISETP.GT.AND P6, PT, R182, 0x59, PT ;  /* 0x00000059b600780c */ /* 0x000fe20003fc4270 */
[--C-:B------:R-:W-:Y:S01]  /*5f70*/  FFMA.FTZ R209, R190, UR10, -R207.reuse ;  /* 0x0000000abed17c23 */ /* 0x100fe200080108cf */
[----:B------:R-:W-:-:S01]  /*5f80*/  FFMA.FTZ R210, R155, UR10, -R207 ;  /* 0x0000000a9bd27c23 */ /* 0x000fc200080108cf */
[--C-:B------:R-:W-:Y:S01]  /*5f90*/  FFMA.FTZ R213, R167, UR10, -R207.reuse ;  /* 0x0000000aa7d57c23 */ /* 0x100fe200080108cf */
[----:B------:R-:W-:-:S01]  /*5fa0*/  FFMA.FTZ R10, R10, UR10, -R207 ;  /* 0x0000000a0a0a7c23 */ /* 0x000fc200080108cf */
[----:B------:R-:W2:Y:S01]  /*5fb0*/  MUFU.TANH R193, R193 ;  /* 0x000000c100c17308 */ /* 0x000ea20000002400 */
[----:B---3--:R-:W-:Y:S01]  /*5fc0*/  FSEL R189, R189, -INF , P2 ;  /* 0xff800000bdbd7808 */ /* 0x008fe20001000000 */
[--C-:B------:R-:W-:Y:S01]  /*5fd0*/  FFMA.FTZ R13, R13, UR10, -R207.reuse ;  /* 0x0000000a0d0d7c23 */ /* 0x100fe200080108cf */
[----:B------:R-:W-:Y:S01]  /*5fe0*/  ISETP.GT.AND P2, PT, R182, 0x60, PT ;  /* 0x00000060b600780c */ /* 0x000fe20003f44270 */
[--C-:B------:R-:W-:Y:S01]  /*5ff0*/  FFMA.FTZ R159, R159, UR10, -R207.reuse ;  /* 0x0000000a9f9f7c23 */ /* 0x100fe200080108cf */
[----:B------:R-:W-:-:S01]  /*6000*/  FFMA.FTZ R160, R160, UR10, -R207 ;  /* 0x0000000aa0a07c23 */ /* 0x000fc200080108cf */
[--C-:B------:R-:W-:Y:S01]  /*6010*/  FFMA.FTZ R166, R166, UR10, -R207.reuse ;  /* 0x0000000aa6a67c23 */ /* 0x100fe200080108cf */
[----:B------:R-:W-:-:S01]  /*6020*/  FFMA.FTZ R215, R172, UR10, -R207 ;  /* 0x0000000aacd77c23 */ /* 0x000fc200080108cf */
[----:B------:R-:W3:Y:S01]  /*6030*/  MUFU.TANH R196, R196 ;  /* 0x000000c400c47308 */ /* 0x000ee20000002400 */
[----:B-1----:R-:W-:Y:S01]  /*6040*/  FSEL R199, R199, -INF , P3 ;  /* 0xff800000c7c77808 */ /* 0x002fe20001800000 */
[--C-:B------:R-:W-:Y:S01]  /*6050*/  FFMA.FTZ R172, R173, UR10, -R207.reuse ;  /* 0x0000000aadac7c23 */ /* 0x100fe200080108cf */
[----:B------:R-:W-:Y:S01]  /*6060*/  ISETP.GT.AND P3, PT, R182, 0x61, PT ;  /* 0x00000061b600780c */ /* 0x000fe20003f64270 */
[--C-:B------:R-:W-:Y:S01]  /*6070*/  FFMA.FTZ R173, R191, UR10, -R207.reuse ;  /* 0x0000000abfad7c23 */ /* 0x100fe200080108cf */
[----:B------:R-:W-:-:S03]  /*6080*/  FFMA.FTZ R188, R188, UR10, -R207 ;  /* 0x0000000abcbc7c23 */ /* 0x000fc600080108cf */
        /* <DEDUP_REMOVED lines=17> */
[----:B------:R-:W-:Y:S01]  /*61a0*/  ISETP.GT.AND P4, PT, R182, 0x79, PT ;  /* 0x00000079b600780c */ /* 0x000fe20003f84270 */
[----:B------:R-:W-:-:S01]  /*61b0*/  FFMA.FTZ R182, R14, UR10, -R207 ;  /* 0x0000000a0eb67c23 */ /* 0x000fc200080108cf */
[----:B------:R-:W-:-:S03]  /*61c0*/  FMNMX.FTZ R14, R8, R211, !PT ;  /* 0x000000d3080e7209 */ /* 0x000fc60007810000 */
[----:B------:R-:W1:Y:S01]  /*61d0*/  MUFU.TANH R205, R205 ;  /* 0x000000cd00cd7308 */ /* 0x000e620000002400 */
[----:B------:R-:W-:Y:S02]  /*61e0*/  FMNMX.FTZ R21, R11, R14, !PT ;  /* 0x0000000e0b157209 */ /* 0x000fe40007810000 */
[----:B--2---:R-:W-:Y:S02]  /*61f0*/  FSEL R203, R203, -INF , P5 ;  /* 0xff800000cbcb7808 */ /* 0x004fe40002800000 */
[----:B------:R-:W-:Y:S01]  /*6200*/  FMNMX.FTZ R190, R12, R21, !PT ;  /* 0x000000150cbe7209 */ /* 0x000fe20007810000 */
[----:B------:R-:W-:Y:S02]  /*6210*/  FFMA.FTZ R21, R152, UR10, -R207 ;  /* 0x0000000a98157c23 */ /* 0x000fe400080108cf */
[----:B------:R-:W2:Y:S01]  /*6220*/  MUFU.TANH R206, R206 ;  /* 0x000000ce00ce7308 */ /* 0x000ea20000002400 */
[----:B------:R-:W-:Y:S02]  /*6230*/  FMNMX.FTZ R211, R15, R190, !PT ;  /* 0x000000be0fd37209 */ /* 0x000fe40007810000 */
[----:B---3--:R-:W-:-:S02]  /*6240*/  FSEL R204, R204, -INF , P6 ;  /* 0xff800000cccc7808 */ /* 0x008fc40003000000 */
[----:B------:R-:W-:-:S03]  /*6250*/  FMNMX.FTZ R152, R20, R211, !PT ;  /* 0x000000d314987209 */ /* 0x000fc60007810000 */
[----:B------:R-:W3:Y:S01]  /*6260*/  MUFU.TANH R171, R171 ;  /* 0x000000ab00ab7308 */ /* 0x000ee20000002400 */
[----:B------:R-:W-:Y:S02]  /*6270*/  FMNMX.FTZ R155, R153, R152, !PT ;  /* 0x00000098999b7209 */ /* 0x000fe40007810000 */
[----:B-1----:R-:W-:Y:S02]  /*6280*/  FSEL R205, R205, -INF , P2 ;  /* 0xff800000cdcd7808 */ /* 0x002fe40001000000 */
[----:B------:R-:W-:Y:S01]  /*6290*/  FMNMX.FTZ R190, R154, R155, !PT ;  /* 0x0000009b9abe7209 */ /* 0x000fe20007810000 */
[--C-:B------:R-:W-:Y:S02]  /*62a0*/  FFMA.FTZ R155, R156, UR10, -R207.reuse ;  /* 0x0000000a9c9b7c23 */ /* 0x100fe400080108cf */
[----:B------:R1:W-:Y:S01]  /*62b0*/  MUFU.EX2 R152, R210 ;  /* 0x000000d200987308 */ /* 0x0003e20000000800 */
[----:B------:R-:W-:Y:S01]  /*62c0*/  FMNMX.FTZ R211, R157, R190, !PT ;  /* 0x000000be9dd37209 */ /* 0x000fe20007810000 */
[----:B------:R-:W-:Y:S01]  /*62d0*/  FFMA.FTZ R190, R163, UR10, -R207 ;  /* 0x0000000aa3be7c23 */ /* 0x000fe200080108cf */
[----:B--2---:R-:W-:-:S02]  /*62e0*/  FSEL R206, R206, -INF , P3 ;  /* 0xff800000cece7808 */ /* 0x004fc40001800000 */
[----:B------:R-:W-:-:S03]  /*62f0*/  FMNMX.FTZ R156, R158, R211, !PT ;  /* 0x000000d39e9c7209 */ /* 0x000fc60007810000 */
[----:B------:R2:W-:Y:S01]  /*6300*/  MUFU.EX2 R14, R208 ;  /* 0x000000d0000e7308 */ /* 0x0005e20000000800 */
[----:B------:R-:W-:Y:S01]  /*6310*/  FMNMX.FTZ R156, R161, R156, !PT ;  /* 0x0000009ca19c7209 */ /* 0x000fe20007810000 */
[----:B-1----:R-:W-:-:S03]  /*6320*/  FFMA.FTZ R210, R169, UR10, -R207 ;  /* 0x0000000aa9d27c23 */ /* 0x002fc600080108cf */
[----:B------:R-:W-:-:S03]  /*6330*/  FMNMX.FTZ R211, R187, R156, !PT ;  /* 0x0000009cbbd37209 */ /* 0x000fc60007810000 */
[----:B------:R-:W-:Y:S01]  /*6340*/  MUFU.EX2 R209, R209 ;  /* 0x000000d100d17308 */ /* 0x000fe20000000800 */
[----:B------:R-:W-:Y:S01]  /*6350*/  FMNMX.FTZ R156, R176, R211, !PT ;  /* 0x000000d3b09c7209 */ /* 0x000fe20007810000 */
[--C-:B--2---:R-:W-:Y:S01]  /*6360*/  FFMA.FTZ R208, R170, UR10, -R207.reuse ;  /* 0x0000000aaad07c23 */ /* 0x104fe200080108cf */
        /* <DEDUP_REMOVED lines=8> */
[----:B------:R-:W-:Y:S01]  /*63f0*/  MUFU.EX2 R13, R13 ;  /* 0x0000000d000d7308 */ /* 0x000fe20000000800 */
[----:B------:R-:W-:-:S04]  /*6400*/  FMNMX.FTZ R162, R184, R211, !PT ;  /* 0x000000d3b8a27209 */ /* 0x000fc80007810000 */
[----:B------:R-:W-:Y:S01]  /*6410*/  FMNMX.FTZ R163, R185, R162, !PT ;  /* 0x000000a2b9a37209 */ /* 0x000fe20007810000 */
[----:B------:R-:W-:-:S02]  /*6420*/  FFMA.FTZ R162, R164, UR10, -R207 ;  /* 0x0000000aa4a27c23 */ /* 0x000fc400080108cf */
[----:B------:R3:W-:Y:S01]  /*6430*/  MUFU.EX2 R211, R190 ;  /* 0x000000be00d37308 */ /* 0x0007e20000000800 */
[----:B------:R-:W-:Y:S01]  /*6440*/  FMNMX.FTZ R164, R186, R163, !PT ;  /* 0x000000a3baa47209 */ /* 0x000fe20007810000 */
[----:B------:R-:W-:-:S03]  /*6450*/  FFMA.FTZ R163, R165, UR10, -R207 ;  /* 0x0000000aa5a37c23 */ /* 0x000fc600080108cf */
[----:B------:R-:W-:-:S03]  /*6460*/  FMNMX.FTZ R164, R189, R164, !PT ;  /* 0x000000a4bda47209 */ /* 0x000fc60007810000 */
[----:B------:R-:W-:Y:S01]  /*6470*/  MUFU.EX2 R182, R182 ;  /* 0x000000b600b67308 */ /* 0x000fe20000000800 */
[----:B------:R-:W-:Y:S02]  /*6480*/  FMNMX.FTZ R164, R199, R164, !PT ;  /* 0x000000a4c7a47209 */ /* 0x000fe40007810000 */
[----:B---3--:R-:W-:Y:S01]  /*6490*/  FSEL R190, R171, -INF , P4 ;  /* 0xff800000abbe7808 */ /* 0x008fe20002000000 */
[----:B------:R-:W-:-:S01]  /*64a0*/  FFMA.FTZ R171, R198, UR10, -R207 ;  /* 0x0000000ac6ab7c23 */ /* 0x000fc200080108cf */
[----:B------:R-:W-:Y:S01]  /*64b0*/  FMNMX.FTZ R165, R193, R164, !PT ;  /* 0x000000a4c1a57209 */ /* 0x000fe20007810000 */
[----:B------:R-:W-:-:S02]  /*64c0*/  FFMA.FTZ R198, R192, UR10, -R207 ;  /* 0x0000000ac0c67c23 */ /* 0x000fc400080108cf */
[----:B------:R-:W-:Y:S01]  /*64d0*/  MUFU.EX2 R21, R21 ;  /* 0x0000001500157308 */ /* 0x000fe20000000800 */
[----:B------:R-:W-:-:S04]  /*64e0*/  FMNMX.FTZ R164, R196, R165, !PT ;  /* 0x000000a5c4a47209 */ /* 0x000fc80007810000 */
[----:B------:R-:W-:-:S03]  /*64f0*/  FMNMX.FTZ R165, R197, R164, !PT ;  /* 0x000000a4c5a57209 */ /* 0x000fc60007810000 */
[----:B------:R-:W-:Y:S01]  /*6500*/  MUFU.EX2 R155, R155 ;  /* 0x0000009b009b7308 */ /* 0x000fe20000000800 */
[----:B------:R-:W-:-:S04]  /*6510*/  FMNMX.FTZ R164, R200, R165, !PT ;  /* 0x000000a5c8a47209 */ /* 0x000fc80007810000 */
[----:B------:R-:W-:Y:S01]  /*6520*/  FMNMX.FTZ R165, R201, R164, !PT ;  /* 0x000000a4c9a57209 */ /* 0x000fe20007810000 */
[----:B------:R-:W-:-:S02]  /*6530*/  FFMA.FTZ R164, R168, UR10, -R207 ;  /* 0x0000000aa8a47c23 */ /* 0x000fc400080108cf */
        /* <DEDUP_REMOVED lines=8> */
[----:B------:R-:W-:Y:S01]  /*65c0*/  FMNMX.FTZ R168, R190, R167, !PT ;  /* 0x000000a7bea87209 */ /* 0x000fe20007810000 */
[----:B------:R-:W-:-:S01]  /*65d0*/  FFMA.FTZ R167, R174, UR10, -R207 ;  /* 0x0000000aaea77c23 */ /* 0x000fc200080108cf */
[--C-:B------:R-:W-:Y:S01]  /*65e0*/  FFMA.FTZ R174, R194, UR10, -R207.reuse ;  /* 0x0000000ac2ae7c23 */ /* 0x100fe200080108cf */
[----:B------:R-:W-:Y:S02]  /*65f0*/  MUFU.EX2 R156, R156 ;  /* 0x0000009c009c7308 */ /* 0x000fe40000000800 */
[----:B------:R-:W2:Y:S06]  /*6600*/  SHFL.BFLY PT, R169, R168, 0x2, 0x1f ;  /* 0x0c401f00a8a97f89 */ /* 0x000eac00000e0000 */
[----:B------:R-:W-:Y:S08]  /*6610*/  MUFU.EX2 R162, R162 ;  /* 0x000000a200a27308 */ /* 0x000ff00000000800 */
[----:B------:R-:W-:Y:S08]  /*6620*/  MUFU.EX2 R163, R163 ;  /* 0x000000a300a37308 */ /* 0x000ff00000000800 */
[----:B------:R-:W-:Y:S01]  /*6630*/  MUFU.EX2 R166, R166 ;  /* 0x000000a600a67308 */ /* 0x000fe20000000800 */
[----:B--2---:R-:W-:Y:S01]  /*6640*/  FMNMX.FTZ R179, R168, R169, !PT ;  /* 0x000000a9a8b37209 */ /* 0x004fe20007810000 */
[----:B------:R-:W-:Y:S01]  /*6650*/  FFMA.FTZ R169, R183, UR10, -R207 ;  /* 0x0000000ab7a97c23 */ /* 0x000fe200080108cf */
[----:B------:R-:W-:-:S03]  /*6660*/  IMAD.U32 R183, RZ, RZ, UR10 ;  /* 0x0000000affb77e24 */ /* 0x000fc6000f8e00ff */
[----:B------:R-:W2:Y:S02]  /*6670*/  SHFL.BFLY PT, R168, R179, 0x1, 0x1f ;  /* 0x0c201f00b3a87f89 */ /* 0x000ea400000e0000 */
[----:B------:R-:W-:Y:S08]  /*6680*/  MUFU.EX2 R213, R213 ;  /* 0x000000d500d57308 */ /* 0x000ff00000000800 */
[----:B------:R-:W-:Y:S08]  /*6690*/  MUFU.EX2 R164, R164 ;  /* 0x000000a400a47308 */ /* 0x000ff00000000800 */
[----:B------:R-:W-:Y:S01]  /*66a0*/  MUFU.EX2 R208, R208 ;  /* 0x000000d000d07308 */ /* 0x000fe20000000800 */
[----:B--2---:R-:W-:-:S07]  /*66b0*/  FMNMX.FTZ R168, R179, R168, !PT ;  /* 0x000000a8b3a87209 */ /* 0x004fce0007810000 */
[----:B------:R-:W-:Y:S01]  /*66c0*/  MUFU.EX2 R215, R215 ;  /* 0x000000d700d77308 */ /* 0x000fe20000000800 */
[----:B------:R-:W-:-:S01]  /*66d0*/  FFMA.FTZ R179, R195, UR10, -R207 ;  /* 0x0000000ac3b37c23 */ /* 0x000fc200080108cf */
[C---:B------:R-:W-:Y:S01]  /*66e0*/  FSETP.NEU.FTZ.AND P2, PT, R168.reuse, -INF , PT ;  /* 0xff800000a800780b */ /* 0x040fe20003f5d000 */
[----:B------:R-:W-:-:S05]  /*66f0*/  FFMA.FTZ R194, R168, R183, -8 ;  /* 0xc1000000a8c27423 */ /* 0x000fca00000100b7 */
[----:B------:R-:W-:Y:S01]  /*6700*/  MUFU.EX2 R167, R167 ;  /* 0x000000a700a77308 */ /* 0x000fe20000000800 */
[----:B------:R-:W-:-:S05]  /*6710*/  FSEL R194, R194, RZ, P2 ;  /* 0x000000ffc2c27208 */ /* 0x000fca0001000000 */
[--C-:B------:R-:W-:Y:S01]  /*6720*/  FFMA.FTZ R183, R12, UR10, -R194.reuse ;  /* 0x0000000a0cb77c23 */ /* 0x100fe200080108c2 */
[----:B------:R-:W-:-:S01]  /*6730*/  FFMA.FTZ R12, R20, UR10, -R194 ;  /* 0x0000000a140c7c23 */ /* 0x000fc200080108c2 */
[--C-:B------:R-:W-:Y:S01]  /*6740*/  FFMA.FTZ R20, R158, UR10, -R194.reuse ;  /* 0x0000000a9e147c23 */ /* 0x100fe200080108c2 */
[----:B------:R-:W-:-:S01]  /*6750*/  FFMA.FTZ R158, R176, UR10, -R194 ;  /* 0x0000000ab09e7c23 */ /* 0x000fc200080108c2 */
[--C-:B------:R-:W-:Y:S01]  /*6760*/  FFMA.FTZ R176, R180, UR10, -R194.reuse ;  /* 0x0000000ab4b07c23 */ /* 0x100fe200080108c2 */
[----:B------:R-:W-:Y:S01]  /*6770*/  FSEL R180, R9, RZ, P1 ;  /* 0x000000ff09b47208 */ /* 0x000fe20000800000 */
[--C-:B------:R-:W-:Y:S01]  /*6780*/  FFMA.FTZ R192, R7, UR10, -R194.reuse ;  /* 0x0000000a07c07c23 */ /* 0x100fe200080108c2 */
[----:B------:R-:W-:-:S01]  /*6790*/  FFMA.FTZ R7, R8, UR10, -R194 ;  /* 0x0000000a08077c23 */ /* 0x000fc200080108c2 */
[--C-:B------:R-:W-:Y:S01]  /*67a0*/  FFMA.FTZ R8, R11, UR10, -R194.reuse ;  /* 0x0000000a0b087c23 */ /* 0x100fe200080108c2 */
[----:B------:R-:W-:-:S01]  /*67b0*/  FFMA.FTZ R11, R15, UR10, -R194 ;  /* 0x0000000a0f0b7c23 */ /* 0x000fc200080108c2 */
[----:B------:R-:W-:Y:S01]  /*67c0*/  FADD.FTZ R180, -R180, R5 ;  /* 0x00000005b4b47221 */ /* 0x000fe20000010100 */
[----:B------:R-:W-:Y:S01]  /*67d0*/  FSEL R5, R168, RZ, P2 ;  /* 0x000000ffa8057208 */ /* 0x000fe20001000000 */
[----:B------:R-:W-:Y:S01]  /*67e0*/  MUFU.EX2 R192, R192 ;  /* 0x000000c000c07308 */ /* 0x000fe20000000800 */
[----:B------:R-:W-:-:S01]  /*67f0*/  FFMA.FTZ R15, R157, UR10, -R194 ;  /* 0x0000000a9d0f7c23 */ /* 0x000fc200080108c2 */
[--C-:B------:R-:W-:Y:S01]  /*6800*/  FFMA.FTZ R157, R161, UR10, -R194.reuse ;  /* 0x0000000aa19d7c23 */ /* 0x100fe200080108c2 */
[----:B------:R-:W-:-:S01]  /*6810*/  FFMA.FTZ R161, R177, UR10, -R194 ;  /* 0x0000000ab1a17c23 */ /* 0x000fc200080108c2 */
[----:B------:R-:W-:Y:S01]  /*6820*/  FADD.FTZ R5, -R5, R6 ;  /* 0x0000000605057221 */ /* 0x000fe20000010100 */
[----:B------:R-:W-:Y:S01]  /*6830*/  FMUL.FTZ R6, R180, UR10 ;  /* 0x0000000ab4067c20 */ /* 0x000fe20008410000 */
[--C-:B------:R-:W-:Y:S01]  /*6840*/  FFMA.FTZ R177, R181, UR10, -R194.reuse ;  /* 0x0000000ab5b17c23 */ /* 0x100fe200080108c2 */
[----:B------:R-:W-:-:S01]  /*6850*/  FFMA.FTZ R153, R153, UR10, -R194 ;  /* 0x0000000a99997c23 */ /* 0x000fc200080108c2 */
[----:B------:R-:W-:Y:S01]  /*6860*/  FMUL.FTZ R5, R5, UR10 ;  /* 0x0000000a05057c20 */ /* 0x000fe20008410000 */
[----:B------:R-:W-:Y:S01]  /*6870*/  MUFU.EX2 R7, R7 ;  /* 0x0000000700077308 */ /* 0x000fe20000000800 */
[----:B------:R-:W-:-:S01]  /*6880*/  FFMA.FTZ R154, R154, UR10, -R194 ;  /* 0x0000000a9a9a7c23 */ /* 0x000fc200080108c2 */
[--C-:B------:R-:W-:Y:S01]  /*6890*/  FFMA.FTZ R180, R184, UR10, -R194.reuse ;  /* 0x0000000ab8b47c23 */ /* 0x100fe200080108c2 */
[----:B-1----:R-:W-:-:S01]  /*68a0*/  FFMA.FTZ R210, R187, UR10, -R194 ;  /* 0x0000000abbd27c23 */ /* 0x002fc200080108c2 */
        /* <DEDUP_REMOVED lines=13> */
[----:B------:R-:W-:-:S01]  /*6980*/  FFMA.FTZ R204, R204, UR10, -R194 ;  /* 0x0000000acccc7c23 */ /* 0x000fc200080108c2 */
[--C-:B------:R-:W-:Y:S01]  /*6990*/  FFMA.FTZ R205, R205, UR10, -R194.reuse ;  /* 0x0000000acdcd7c23 */ /* 0x100fe200080108c2 */
[----:B------:R-:W-:-:S01]  /*69a0*/  FFMA.FTZ R206, R206, UR10, -R194 ;  /* 0x0000000acece7c23 */ /* 0x000fc200080108c2 */
[----:B------:R-:W-:-:S04]  /*69b0*/  FFMA.FTZ R190, R190, UR10, -R194 ;  /* 0x0000000abebe7c23 */ /* 0x000fc800080108c2 */
[----:B------:R-:W3:Y:S01]  /*69c0*/  MUFU.EX2 R8, R8 ;  /* 0x0000000800087308 */ /* 0x000ee20000000800 */
[----:B-1----:R-:W-:-:S01]  /*69d0*/  FFMA.FTZ R181, R6, R2, R209 ;  /* 0x0000000206b57223 */ /* 0x002fc200000100d1 */
[-C--:B------:R-:W-:Y:S01]  /*69e0*/  FMUL.FTZ R26, R26, R6.reuse ;  /* 0x000000061a1a7220 */ /* 0x080fe20000410000 */
[-C--:B------:R-:W-:Y:S01]  /*69f0*/  FMUL.FTZ R27, R27, R6.reuse ;  /* 0x000000061b1b7220 */ /* 0x080fe20000410000 */
[----:B------:R-:W-:Y:S01]  /*6a00*/  FMUL.FTZ R30, R30, R6 ;  /* 0x000000061e1e7220 */ /* 0x000fe20000410000 */
[----:B------:R-:W-:-:S01]  /*6a10*/  FADD.FTZ R184, R10, R181 ;  /* 0x000000b50ab87221 */ /* 0x000fc20000010000 */
[-C--:B------:R-:W-:Y:S01]  /*6a20*/  FMUL.FTZ R31, R31, R6.reuse ;  /* 0x000000061f1f7220 */ /* 0x080fe20000410000 */
[----:B------:R-:W-:Y:S01]  /*6a30*/  FMUL.FTZ R34, R34, R6 ;  /* 0x0000000622227220 */ /* 0x000fe20000410000 */
[----:B------:R-:W1:Y:S01]  /*6a40*/  MUFU.EX2 R183, R183 ;  /* 0x000000b700b77308 */ /* 0x000e620000000800 */
[----:B--2---:R-:W-:-:S01]  /*6a50*/  FFMA.FTZ R2, R5, R3, R192 ;  /* 0x0000000305027223 */ /* 0x004fc200000100c0 */
[----:B------:R-:W-:Y:S01]  /*6a60*/  FADD.FTZ R181, R13, R184 ;  /* 0x000000b80db57221 */ /* 0x000fe20000010000 */
[----:B------:R-:W-:Y:S01]  /*6a70*/  F2FP.SATFINITE.E4M3.F32.PACK_AB_MERGE_C R13, R182, R13, RZ ;  /* 0x0000000db60d723e */ /* 0x000fe200048070ff */
[----:B------:R-:W-:Y:S01]  /*6a80*/  FMUL.FTZ R24, R24, R5 ;  /* 0x0000000518187220 */ /* 0x000fe20000410000 */
[----:B------:R-:W-:-:S01]  /*6a90*/  FADD.FTZ R3, R7, R2 ;  /* 0x0000000207037221 */ /* 0x000fc20000010000 */
        /* <DEDUP_REMOVED lines=35> */
[----:B-1----:R-:W-:-:S01]  /*6cd0*/  FADD.FTZ R187, R153, R8 ;  /* 0x0000000899bb7221 */ /* 0x002fc20000010000 */
[C---:B------:R-:W-:Y:S01]  /*6ce0*/  FADD.FTZ R2, R155.reuse, R2 ;  /* 0x000000029b027221 */ /* 0x040fe20000010000 */
[----:B------:R-:W-:Y:S01]  /*6cf0*/  F2FP.SATFINITE.E4M3.F32.PACK_AB_MERGE_C R155, R155, R152, RZ ;  /* 0x000000989b9b723e */ /* 0x000fe200048070ff */
[-C--:B------:R-:W-:Y:S01]  /*6d00*/  FMUL.FTZ R68, R68, R5.reuse ;  /* 0x0000000544447220 */ /* 0x080fe20000410000 */
[-C--:B------:R-:W-:Y:S01]  /*6d10*/  FMUL.FTZ R69, R69, R5.reuse ;  /* 0x0000000545457220 */ /* 0x080fe20000410000 */
[----:B------:R-:W-:Y:S01]  /*6d20*/  FMUL.FTZ R72, R72, R5 ;  /* 0x0000000548487220 */ /* 0x000fe20000410000 */
[----:B------:R-:W-:Y:S01]  /*6d30*/  F2FP.SATFINITE.E4M3.F32.PACK_AB_MERGE_C R155, R21, R14, R155 ;  /* 0x0000000e159b723e */ /* 0x000fe2000480709b */
        /* <DEDUP_REMOVED lines=26> */
[----:B------:R-:W-:Y:S01]  /*6ee0*/  FADD.FTZ R2, R156, R3 ;  /* 0x000000039c027221 */ /* 0x000fe20000010000 */
[-C--:B------:R-:W-:Y:S01]  /*6ef0*/  FMUL.FTZ R101, R101, R5.reuse ;  /* 0x0000000565657220 */ /* 0x080fe20000410000 */
[-C--:B------:R-:W-:Y:S01]  /*6f00*/  FMUL.FTZ R104, R104, R5.reuse ;  /* 0x0000000568687220 */ /* 0x080fe20000410000 */
[----:B------:R-:W-:Y:S01]  /*6f10*/  FMUL.FTZ R105, R105, R5 ;  /* 0x0000000569697220 */ /* 0x000fe20000410000 */
[C---:B------:R-:W-:Y:S01]  /*6f20*/  FADD.FTZ R3, R211.reuse, R2 ;  /* 0x00000002d3037221 */ /* 0x040fe20000010000 */
[----:B------:R-:W-:Y:S01]  /*6f30*/  F2FP.SATFINITE.E4M3.F32.PACK_AB_MERGE_C R211, R211, R156, RZ ;  /* 0x0000009cd3d3723e */ /* 0x000fe200048070ff */
[----:B------:R-:W2:Y:S01]  /*6f40*/  MUFU.EX2 R161, R161 ;  /* 0x000000a100a17308 */ /* 0x000ea20000000800 */
[----:B---3--:R-:W-:-:S01]  /*6f50*/  FADD.FTZ R153, R210, R153 ;  /* 0x00000099d2997221 */ /* 0x008fc20000010000 */
[----:B------:R-:W-:Y:S01]  /*6f60*/  FADD.FTZ R2, R162, R3 ;  /* 0x00000003a2027221 */ /* 0x000fe20000010000 */
[----:B------:R-:W-:Y:S01]  /*6f70*/  F2FP.SATFINITE.E4M3.F32.PACK_AB_MERGE_C R157, R210, R157, RZ ;  /* 0x0000009dd29d723e */ /* 0x000fe200048070ff */
[-C--:B------:R-:W-:Y:S01]  /*6f80*/  FMUL.FTZ R108, R108, R5.reuse ;  /* 0x000000056c6c7220 */ /* 0x080fe20000410000 */
[----:B------:R-:W-:Y:S01]  /*6f90*/  FMUL.FTZ R109, R109, R5 ;  /* 0x000000056d6d7220 */ /* 0x000fe20000410000 */
[----:B------:R-:W-:Y:S01]  /*6fa0*/  FADD.FTZ R3, R163, R2 ;  /* 0x00000002a3037221 */ /* 0x000fe20000010000 */
[----:B------:R-:W-:Y:S01]  /*6fb0*/  F2FP.SATFINITE.E4M3.F32.PACK_AB_MERGE_C R156, R20, R15, R157 ;  /* 0x0000000f149c723e */ /* 0x000fe2000480709d */
[----:B------:R-:W3:Y:S01]  /*6fc0*/  MUFU.EX2 R176, R176 ;  /* 0x000000b000b07308 */ /* 0x000ee20000000800 */
[----:B-1----:R-:W-:-:S01]  /*6fd0*/  FADD.FTZ R152, R158, R153 ;  /* 0x000000999e987221 */ /* 0x002fc20000010000 */
[----:B------:R-:W-:Y:S01]  /*6fe0*/  FADD.FTZ R2, R166, R3 ;  /* 0x00000003a6027221 */ /* 0x000fe20000010000 */
[C---:B------:R-:W-:Y:S01]  /*6ff0*/  F2FP.SATFINITE.E4M3.F32.PACK_AB_MERGE_C R166, R213.reuse, R166, RZ ;  /* 0x000000a6d5a6723e */ /* 0x040fe200048070ff */
[----:B------:R-:W-:Y:S01]  /*7000*/  FMUL.FTZ R112, R112, R5 ;  /* 0x0000000570707220 */ /* 0x000fe20000410000 */
[----:B------:R-:W-:Y:S01]  /*7010*/  F2FP.SATFINITE.E4M3.F32.PACK_AB_MERGE_C R157, R160, R159, R211 ;  /* 0x0000009fa09d723e */ /* 0x000fe200048070d3 */
[----:B------:R-:W-:Y:S01]  /*7020*/  FADD.FTZ R3, R213, R2 ;  /* 0x00000002d5037221 */ /* 0x000fe20000010000 */
[----:B------:R-:W-:Y:S01]  /*7030*/  F2FP.SATFINITE.E4M3.F32.PACK_AB_MERGE_C R159, R163, R162, R166 ;  /* 0x000000a2a39f723e */ /* 0x000fe200048070a6 */
        /* <DEDUP_REMOVED lines=17> */
[C---:B-1----:R-:W-:Y:S01]  /*7150*/  F2FP.SATFINITE.E4M3.F32.PACK_AB_MERGE_C R176, R177.reuse, R176, RZ ;  /* 0x000000b0b1b0723e */ /* 0x042fe200048070ff */
[----:B------:R-:W-:Y:S01]  /*7160*/  FADD.FTZ R177, R177, R152 ;  /* 0x00000098b1b17221 */ /* 0x000fe20000010000 */
[----:B------:R-:W-:-:S01]  /*7170*/  FADD.FTZ R152, R164, R3 ;  /* 0x00000003a4987221 */ /* 0x000fc20000010000 */
[-C--:B------:R-:W-:Y:S01]  /*7180*/  FMUL.FTZ R137, R137, R5.reuse ;  /* 0x0000000589897220 */ /* 0x080fe20000410000 */
[----:B------:R-:W-:Y:S01]  /*7190*/  F2FP.SATFINITE.E4M3.F32.PACK_AB_MERGE_C R158, R161, R158, R176 ;  /* 0x0000009ea19e723e */ /* 0x000fe200048070b0 */
[----:B------:R-:W-:Y:S01]  /*71a0*/  FMUL.FTZ R140, R140, R5 ;  /* 0x000000058c8c7220 */ /* 0x000fe20000410000 */
[----:B------:R-:W-:-:S01]  /*71b0*/  FADD.FTZ R153, R165, R152 ;  /* 0x00000098a5997221 */ /* 0x000fc20000010000 */
[----:B------:R-:W1:Y:S01]  /*71c0*/  MUFU.EX2 R186, R186 ;  /* 0x000000ba00ba7308 */ /* 0x000e620000000800 */
[----:B--2---:R-:W-:-:S01]  /*71d0*/  FADD.FTZ R2, R180, R177 ;  /* 0x000000b1b4027221 */ /* 0x004fc20000010000 */
[----:B------:R-:W-:Y:S01]  /*71e0*/  FMUL.FTZ R141, R141, R5 ;  /* 0x000000058d8d7220 */ /* 0x000fe20000410000 */
[----:B------:R-:W-:-:S01]  /*71f0*/  FADD.FTZ R152, R208, R153 ;  /* 0x00000099d0987221 */ /* 0x000fc20000010000 */
[----:B------:R-:W-:Y:S01]  /*7200*/  F2FP.SATFINITE.E4M3.F32.PACK_AB_MERGE_C R208, R215, R208, RZ ;  /* 0x000000d0d7d0723e */ /* 0x000fe200048070ff */
[-C--:B------:R-:W-:Y:S01]  /*7210*/  FMUL.FTZ R144, R144, R5.reuse ;  /* 0x0000000590907220 */ /* 0x080fe20000410000 */
[----:B------:R-:W-:Y:S01]  /*7220*/  FMUL.FTZ R145, R145, R5 ;  /* 0x0000000591917220 */ /* 0x000fe20000410000 */
[----:B------:R-:W-:-:S01]  /*7230*/  FADD.FTZ R152, R215, R152 ;  /* 0x00000098d7987221 */ /* 0x000fc20000010000 */
[----:B------:R-:W2:Y:S01]  /*7240*/  MUFU.EX2 R189, R189 ;  /* 0x000000bd00bd7308 */ /* 0x000ea20000000800 */
[----:B---3--:R-:W-:-:S01]  /*7250*/  FADD.FTZ R3, R185, R2 ;  /* 0x00000002b9037221 */ /* 0x008fc20000010000 */
[----:B------:R-:W-:Y:S01]  /*7260*/  F2FP.SATFINITE.E4M3.F32.PACK_AB_MERGE_C R161, R165, R164, R208 ;  /* 0x000000a4a5a1723e */ /* 0x000fe200048070d0 */
[----:B------:R-:W-:-:S01]  /*7270*/  FADD.FTZ R153, R167, R152 ;  /* 0x00000098a7997221 */ /* 0x000fc20000010000 */
[-C--:B------:R-:W-:Y:S01]  /*7280*/  FMUL.FTZ R148, R148, R5.reuse ;  /* 0x0000000594947220 */ /* 0x080fe20000410000 */
[----:B------:R-:W-:Y:S01]  /*7290*/  FMUL.FTZ R149, R149, R5 ;  /* 0x0000000595957220 */ /* 0x000fe20000410000 */
[-C--:B------:R-:W-:Y:S01]  /*72a0*/  FMUL.FTZ R35, R35, R6.reuse ;  /* 0x0000000623237220 */ /* 0x080fe20000410000 */
[----:B------:R-:W-:Y:S01]  /*72b0*/  FMUL.FTZ R38, R38, R6 ;  /* 0x0000000626267220 */ /* 0x000fe20000410000 */
[----:B------:R-:W3:Y:S01]  /*72c0*/  MUFU.EX2 R199, R199 ;  /* 0x000000c700c77308 */ /* 0x000ee20000000800 */
        /* <DEDUP_REMOVED lines=13> */
[----:B------:R-:W-:Y:S01]  /*73a0*/  F2FP.SATFINITE.E4M3.F32.PACK_AB_MERGE_C R160, R185, R180, R186 ;  /* 0x000000b4b9a0723e */ /* 0x000fe200048070ba */
        /* <DEDUP_REMOVED lines=46> */
[-C--:B------:R-:W-:Y:S01]  /*7690*/  FMUL.FTZ R123, R123, R6.reuse ;  /* 0x000000067b7b7220 */ /* 0x080fe20000410000 */
[----:B------:R-:W-:Y:S01]  /*76a0*/  F2FP.SATFINITE.E4M3.F32.PACK_AB_MERGE_C R162, R8, R199, R196 ;  /* 0x000000c708a2723e */ /* 0x000fe200048070c4 */
[----:B------:R-:W-:Y:S01]  /*76b0*/  FMUL.FTZ R126, R126, R6 ;  /* 0x000000067e7e7220 */ /* 0x000fe20000410000 */
[----:B------:R-:W2:Y:S01]  /*76c0*/  MUFU.EX2 R169, R169 ;  /* 0x000000a900a97308 */ /* 0x000ea20000000800 */
        /* <DEDUP_REMOVED lines=21> */
[----:B---3--:R-:W-:-:S07]  /*7820*/  FADD.FTZ R3, R201, R2 ;  /* 0x00000002c9037221 */ /* 0x008fce0000010000 */
[----:B------:R-:W3:Y:S01]  /*7830*/  MUFU.EX2 R202, R202 ;  /* 0x000000ca00ca7308 */ /* 0x000ee20000000800 */
[----:B-1----:R-:W-:-:S07]  /*7840*/  FADD.FTZ R152, R172, R153 ;  /* 0x00000099ac987221 */ /* 0x002fce0000010000 */
[----:B------:R-:W1:Y:S01]  /*7850*/  MUFU.EX2 R188, R188 ;  /* 0x000000bc00bc7308 */ /* 0x000e620000000800 */
[----:B--2---:R-:W-:-:S07]  /*7860*/  FADD.FTZ R153, R173, R152 ;  /* 0x00000098ad997221 */ /* 0x004fce0000010000 */
[----:B------:R-:W2:Y:S01]  /*7870*/  MUFU.EX2 R203, R203 ;  /* 0x000000cb00cb7308 */ /* 0x000ea20000000800 */
[----:B---3--:R-:W-:-:S07]  /*7880*/  FADD.FTZ R2, R202, R3 ;  /* 0x00000003ca027221 */ /* 0x008fce0000010000 */
[----:B------:R-:W3:Y:S01]  /*7890*/  MUFU.EX2 R171, R171 ;  /* 0x000000ab00ab7308 */ /* 0x000ee20000000800 */
        /* <DEDUP_REMOVED lines=16> */
[----:B-1----:R-:W-:-:S07]  /*79a0*/  FADD.FTZ R175, R179, R152 ;  /* 0x00000098b3af7221 */ /* 0x002fce0000010000 */
[----:B------:R-:W1:Y:S01]  /*79b0*/  MUFU.EX2 R3, R190 ;  /* 0x000000be00037308 */ /* 0x000e620000000800 */
[----:B--2---:R-:W-:-:S01]  /*79c0*/  FADD.FTZ R152, R206, R153 ;  /* 0x00000099ce987221 */ /* 0x004fc20000010000 */
[----:B------:R-:W-:Y:S02]  /*79d0*/  F2FP.SATFINITE.E4M3.F32.PACK_AB_MERGE_C R153, R10, R209, R13 ;  /* 0x000000d10a99723e */ /* 0x000fe4000480700d */
[C---:B---3--:R-:W-:Y:S01]  /*79e0*/  F2FP.SATFINITE.E4M3.F32.PACK_AB_MERGE_C R179, R198.reuse, R179, RZ ;  /* 0x000000b3c6b3723e */ /* 0x048fe200048070ff */
[----:B------:R-:W-:-:S03]  /*79f0*/  FADD.FTZ R2, R198, R175 ;  /* 0x000000afc6027221 */ /* 0x000fc60000010000 */
[----:B------:R-:W-:Y:S02]  /*7a00*/  F2FP.SATFINITE.E4M3.F32.PACK_AB_MERGE_C R167, R174, R171, R179 ;  /* 0x000000abaea7723e */ /* 0x000fe400048070b3 */
[C---:B-1----:R-:W-:Y:S01]  /*7a10*/  F2FP.SATFINITE.E4M3.F32.PACK_AB_MERGE_C R206, R3.reuse, R206, RZ ;  /* 0x000000ce03ce723e */ /* 0x042fe200048070ff */
[----:B------:R-:W-:Y:S01]  /*7a20*/  FADD.FTZ R3, R3, R152 ;  /* 0x0000009803037221 */ /* 0x000fe20000010000 */
[----:B------:R-:W-:Y:S02]  /*7a30*/  F2FP.SATFINITE.E4M3.F32.PACK_AB_MERGE_C R152, R7, R192, R183 ;  /* 0x000000c00798723e */ /* 0x000fe400048070b7 */
[----:B------:R-:W-:Y:S01]  /*7a40*/  F2FP.SATFINITE.E4M3.F32.PACK_AB_MERGE_C R166, R205, R204, R206 ;  /* 0x000000cccda6723e */ /* 0x000fe200048070ce */
[----:B------:R-:W-:Y:S06]  /*7a50*/  @!P0 BRA `(.L_x_2416) ;  /* 0x0000000000048947 */ /* 0x000fec0003800000 */
[----:B------:R-:W-:Y:S01]  /*7a60*/  BPT.TRAP 0x1 ;  /* 0x000000040000795c */ /* 0x000fe20000300000 */
.L_x_2416:
[----:B------:R-:W-:-:S04]  /*7a70*/  IMAD.U32 R5, RZ, RZ, UR56 ;  /* 0x00000038ff057e24 */ /* 0x000fc8000f8e00ff */
[----:B------:R1:W2:Y:S01]  /*7a80*/  SYNCS.PHASECHK.TRANS64.TRYWAIT P1, [UR52+0x38850], R5 ;  /* 0x03885005ff0075a7 */ /* 0x0002a20008020174 */
[----:B------:R-:W-:Y:S05]  /*7a90*/  @!P0 BRA `(.L_x_2417) ;  /* 0x0000000000048947 */ /* 0x000fea0003800000 */
[----:B------:R-:W-:Y:S01]  /*7aa0*/  BPT.TRAP 0x1 ;  /* 0x000000040000795c */ /* 0x000fe20000300000 */
.L_x_2417:
[----:B-1----:R-:W-:Y:S01]  /*7ab0*/  VIADD R5, R227, 0x8 ;  /* 0x00000008e3057836 */ /* 0x002fe20000000000 */
[----:B--2---:R-:W-:Y:S06]  /*7ac0*/  @P1 BRA `(.L_x_2418) ;  /* 0x00000000000c1947 */ /* 0x004fec0003800000 */
[----:B------:R-:W-:-:S04]  /*7ad0*/  IMAD.U32 R6, RZ, RZ, UR56 ;  /* 0x00000038ff067e24 */ /* 0x000fc8000f8e00ff */
[----:B------:R-:W1:Y:S02]  /*7ae0*/  SYNCS.PHASECHK.TRANS64.TRYWAIT P1, [UR52+0x38850], R6 ;  /* 0x03885006ff0075a7 */ /* 0x000e640008020174 */
[----:B-1----:R-:W-:Y:S05]  /*7af0*/  @!P1 BRA `(.L_x_2419) ;  /* 0x000000c800889947 */ /* 0x002fea0003800000 */
.L_x_2418:
        /* <DEDUP_REMOVED lines=27> */
.L_x_2420:
[----:B------:R-:W-:Y:S01]  /*7cb0*/  UISETP.GT.AND UP0, UPT, UR55, UR54, UPT ;  /* 0x000000363700728c */ /* 0x000fe2000bf04270 */
[----:B------:R-:W-:Y:S01]  /*7cc0*/  IMAD.MOV.U32 R5, RZ, RZ, R9 ;  /* 0x000000ffff057224 */ /* 0x000fe200078e0009 */
[----:B------:R-:W-:Y:S01]  /*7cd0*/  UIADD3 UR52, UR52, 0x38860, URZ ;  /* 0x0003886034347890 */ /* 0x000fe2000fffe03f */
[----:B-1----:R-:W-:Y:S01]  /*7ce0*/  IMAD.MOV.U32 R6, RZ, RZ, R168 ;  /* 0x000000ffff067224 */ /* 0x002fe200078e00a8 */
[----:B------:R-:W-:Y:S02]  /*7cf0*/  UIADD3 UR55, UR55, -0x1, URZ ;  /* 0xffffffff37377890 */ /* 0x000fe4000fffe03f */
[----:B------:R-:W-:Y:S01]  /*7d00*/  PLOP3.LUT P1, PT, PT, PT, UP0, 0x80, 0x0 ;  /* 0x000000000000781c */ /* 0x000fe20003f2f008 */
[----:B------:R-:W-:-:S09]  /*7d10*/  UPRMT UR52, UR53, 0x654, UR52 ;  /* 0x0000065435347896 */ /* 0x000fd20008000034 */
[----:B------:R-:W-:Y:S03]  /*7d20*/  SYNCS.ARRIVE.TRANS64.RED.A1T0 RZ, [UR52], RZ ;  /* 0x000000ffffff79a7 */ /* 0x000fe60008100434 */
[----:B------:R-:W-:Y:S05]  /*7d30*/  @P1 BRA `(.L_x_2421) ;  /* 0xffffffc800fc1947 */ /* 0x000fea000383ffff */
.L_x_2410:
[----:B------:R-:W-:-:S13]  /*7d40*/  ISETP.LE.AND P1, PT, RZ, UR55, PT ;  /* 0x00000037ff007c0c */ /* 0x000fda000bf23270 */
[----:B------:R-:W-:Y:S05]  /*7d50*/  @!P1 BRA `(.L_x_2422) ;  /* 0x0000002800989947 */ /* 0x000fea0003800000 */
[----:B01----:R-:W-:Y:S01]  /*7d60*/  IMAD.MOV.U32 R6, RZ, RZ, R9 ;  /* 0x000000ffff067224 */ /* 0x003fe200078e0009 */
[----:B------:R-:W-:Y:S01]  /*7d70*/  ULDC UR45, c[0x0][0x988] ;  /* 0x00026200002d7ab9 */ /* 0x000fe20000000800 */
[----:B------:R-:W-:-:S07]  /*7d80*/  IMAD.MOV.U32 R7, RZ, RZ, R168 ;  /* 0x000000ffff077224 */ /* 0x000fce00078e00a8 */
.L_x_2433:
[----:B------:R-:W-:-:S04]  /*7d90*/  UIADD3 UR37, UR37, 0x1, URZ ;  /* 0x0000000125257890 */ /* 0x000fc8000fffe03f */
[----:B------:R-:W-:-:S04]  /*7da0*/  UISETP.NE.AND UP0, UPT, UR37, 0x2, UPT ;  /* 0x000000022500788c */ /* 0x000fc8000bf05270 */
[----:B------:R-:W-:Y:S02]  /*7db0*/  USEL UR6, URZ, 0x1, UP0 ;  /* 0x000000013f067887 */ /* 0x000fe40008000000 */
[----:B------:R-:W-:Y:S02]  /*7dc0*/  USEL UR37, UR37, URZ, UP0 ;  /* 0x0000003f25257287 */ /* 0x000fe40008000000 */
[----:B------:R-:W-:Y:S01]  /*7dd0*/  ULOP3.LUT UR36, UR36, UR6, URZ, 0x3c, !UPT ;  /* 0x0000000624247292 */ /* 0x000fe2000f8e3c3f */
[----:B01----:R-:W-:Y:S11]  /*7de0*/  @!P0 BRA `(.L_x_2423) ;  /* 0x0000000000048947 */ /* 0x003ff60003800000 */
[----:B------:R-:W-:Y:S01]  /*7df0*/  BPT.TRAP 0x1 ;  /* 0x000000040000795c */ /* 0x000fe20000300000 */
.L_x_2423:
[----:B------:R-:W0:Y:S01]  /*7e00*/  S2UR UR50, SR_CgaCtaId ;  /* 0x00000000003279c3 */ /* 0x000e220000008800 */
[----:B------:R-:W-:Y:S01]  /*7e10*/  UMOV UR6, 0x400 ;  /* 0x0000040000067882 */ /* 0x000fe20000000000 */
[----:B------:R-:W-:-:S05]  /*7e20*/  IMAD.U32 R5, RZ, RZ, UR36 ;  /* 0x00000024ff057e24 */ /* 0x000fca000f8e00ff */
[----:B------:R-:W-:Y:S01]  /*7e30*/  SHF.L.U32 R5, R5, 0x1f, RZ ;  /* 0x0000001f05057819 */ /* 0x000fe200000006ff */
[----:B0-----:R-:W-:-:S04]  /*7e40*/  ULEA UR6, UR50, UR6, 0x18 ;  /* 0x0000000632067291 */ /* 0x001fc8000f8ec03f */
[----:B------:R-:W-:-:S09]  /*7e50*/  ULEA UR46, UR37, UR6, 0x3 ;  /* 0x00000006252e7291 */ /* 0x000fd2000f8e183f */
[----:B------:R0:W1:Y:S01]  /*7e60*/  SYNCS.PHASECHK.TRANS64.TRYWAIT P1, [UR46+0x38830], R5 ;  /* 0x03883005ff0075a7 */ /* 0x000062000802016e */
[----:B------:R-:W-:Y:S05]  /*7e70*/  @!P0 BRA `(.L_x_2424) ;  /* 0x0000000000048947 */ /* 0x000fea0003800000 */
[----:B------:R-:W-:Y:S01]  /*7e80*/  BPT.TRAP 0x1 ;  /* 0x000000040000795c */ /* 0x000fe20000300000 */
.L_x_2424:
[----:B-1----:R-:W-:Y:S05]  /*7e90*/  @P1 BRA `(.L_x_2425) ;  /* 0x0000000000081947 */ /* 0x002fea0003800000 */
[----:B------:R-:W1:Y:S02]  /*7ea0*/  SYNCS.PHASECHK.TRANS64.TRYWAIT P1, [UR46+0x38830], R5 ;  /* 0x03883005ff0075a7 */ /* 0x000e64000802016e */
[----:B-1----:R-:W-:Y:S05]  /*7eb0*/  @!P1 BRA `(.L_x_2426) ;  /* 0x000000c400b49947 */ /* 0x002fea0003800000 */
.L_x_2425:
[----:B------:R-:W-:Y:S01]  /*7ec0*/  ULEA UR34, UR37, UR44, 0xb ;  /* 0x0000002c25227291 */ /* 0x000fe2000f8e583f */
[----:B------:R-:W-:Y:S01]  /*7ed0*/  WARPGROUP.ARRIVE ;  /* 0x00000000000079c5 */ /* 0x000fe20000000000 */
[----:B------:R-:W-:Y:S01]  /*7ee0*/  UMOV UR35, 0x40000040 ;  /* 0x4000004000237882 */ /* 0x000fe20000000000 */
[----:B------:R-:W-:Y:S01]  /*7ef0*/  UMOV UR7, 0x40000040 ;  /* 0x4000004000077882 */ /* 0x000fe20000000000 */
[----:B------:R-:W-:-:S03]  /*7f00*/  UIADD3 UR6, UR34, 0x2, URZ ;  /* 0x0000000222067890 */ /* 0x000fc6000fffe03f */
[----:B-1----:R-:W1:Y:S01]  /*7f10*/  S2R R4, SR_TID.X ;  /* 0x0000000000047919 */ /* 0x002e620000002100 */
        /* <DEDUP_REMOVED lines=40> */
.L_x_2427:
        /* <DEDUP_REMOVED lines=21> */
[----:B------:R-:W-:Y:S01]  /*82f0*/  FMUL.FTZ R162, R0, R172 ;  /* 0x000000ac00a27220 */ /* 0x000fe20000410000 */
[----:B------:R-:W4:Y:S01]  /*8300*/  MUFU.TANH R12, R12 ;  /* 0x0000000c000c7308 */ /* 0x000f220000002400 */
        /* <DEDUP_REMOVED lines=37> */
[----:B------:R-:W-:Y:S01]  /*8560*/  UMOV UR10, UR45 ;  /* 0x0000002d000a7c82 */ /* 0x000fe20008000000 */
[C---:B------:R-:W-:Y:S01]  /*8570*/  FMUL.FTZ R191, R0.reuse, R191 ;  /* 0x000000bf00bf7220 */ /* 0x040fe20000410000 */
        /* <DEDUP_REMOVED lines=10> */
[----:B------:R-:W-:-:S04]  /*8620*/  UIADD3 UR6, UR46, 0x38840, URZ ;  /* 0x000388402e067890 */ /* 0x000fc8000fffe03f */
[----:B------:R-:W-:Y:S02]  /*8630*/  UPRMT UR6, UR50, 0x654, UR6 ;  /* 0x0000065432067896 */ /* 0x000fe40008000006 */
[----:B------:R-:W2:Y:S01]  /*8640*/  MUFU.TANH R159, R159 ;  /* 0x0000009f009f7308 */ /* 0x000ea20000002400 */
[----:B---3--:R-:W-:-:S06]  /*8650*/  FMNMX.FTZ R185, R155, R168, !PT ;  /* 0x000000a89bb97209 */ /* 0x008fcc0007810000 */
[----:B------:R-:W-:Y:S01]  /*8660*/  SYNCS.ARRIVE.TRANS64.RED.A1T0 RZ, [UR6], RZ ;  /* 0x000000ffffff79a7 */ /* 0x000fe20008100406 */
[----:B------:R-:W3:Y:S01]  /*8670*/  MUFU.TANH R162, R162 ;  /* 0x000000a200a27308 */ /* 0x000ee20000002400 */
[----:B----4-:R-:W-:Y:S01]  /*8680*/  FMNMX.FTZ R168, R158, R185, !PT ;  /* 0x000000b99ea87209 */ /* 0x010fe20007810000 */
[----:B------:R-:W-:-:S06]  /*8690*/  FMUL.FTZ R185, R0, R197 ;  /* 0x000000c500b97220 */ /* 0x000fcc0000410000 */
[----:B------:R-:W4:Y:S01]  /*86a0*/  MUFU.TANH R164, R164 ;  /* 0x000000a400a47308 */ /* 0x000f220000002400 */
[----:B--2---:R-:W-:-:S07]  /*86b0*/  FMNMX.FTZ R187, R159, R168, !PT ;  /* 0x000000a89fbb7209 */ /* 0x004fce0007810000 */
[----:B------:R-:W2:Y:S01]  /*86c0*/  MUFU.TANH R166, R166 ;  /* 0x000000a600a67308 */ /* 0x000ea20000002400 */
[----:B---3--:R-:W-:-:S07]  /*86d0*/  FMNMX.FTZ R187, R162, R187, !PT ;  /* 0x000000bba2bb7209 */ /* 0x008fce0007810000 */
[----:B------:R-:W3:Y:S01]  /*86e0*/  MUFU.TANH R167, R167 ;  /* 0x000000a700a77308 */ /* 0x000ee20000002400 */
[----:B----4-:R-:W-:-:S07]  /*86f0*/  FMNMX.FTZ R187, R164, R187, !PT ;  /* 0x000000bba4bb7209 */ /* 0x010fce0007810000 */
[----:B------:R-:W4:Y:S01]  /*8700*/  MUFU.TANH R171, R171 ;  /* 0x000000ab00ab7308 */ /* 0x000f220000002400 */
[----:B--2---:R-:W-:Y:S01]  /*8710*/  FMNMX.FTZ R168, R166, R187, !PT ;  /* 0x000000bba6a87209 */ /* 0x004fe20007810000 */
[----:B------:R-:W-:-:S06]  /*8720*/  FMUL.FTZ R187, R0, R201 ;  /* 0x000000c900bb7220 */ /* 0x000fcc0000410000 */
        /* <DEDUP_REMOVED lines=39> */
[C---:B------:R-:W-:Y:S01]  /*89a0*/  FMUL.FTZ R197, R0.reuse, R198 ;  /* 0x000000c600c57220 */ /* 0x040fe20000410000 */
[C---:B------:R-:W-:Y:S01]  /*89b0*/  FMUL.FTZ R198, R0.reuse, R199 ;  /* 0x000000c700c67220 */ /* 0x040fe20000410000 */
[C---:B------:R-:W-:Y:S01]  /*89c0*/  FMUL.FTZ R199, R0.reuse, R202 ;  /* 0x000000ca00c77220 */ /* 0x040fe20000410000 */
[----:B------:R-:W-:Y:S01]  /*89d0*/  FMUL.FTZ R202, R0, R207 ;  /* 0x000000cf00ca7220 */ /* 0x000fe20000410000 */
[----:B------:R-:W3:Y:S01]  /*89e0*/  SHFL.BFLY PT, R201, R168, 0x2, 0x1f ;  /* 0x0c401f00a8c97f89 */ /* 0x000ee200000e0000 */
[----:B------:R-:W-:Y:S01]  /*89f0*/  IMAD.U32 R207, RZ, RZ, UR10 ;  /* 0x0000000affcf7e24 */ /* 0x000fe2000f8e00ff */
[----:B------:R-:W5:Y:S08]  /*8a00*/  MUFU.TANH R13, R13 ;  /* 0x0000000d000d7308 */ /* 0x000f700000002400 */
[----:B------:R-:W0:Y:S08]  /*8a10*/  MUFU.TANH R15, R15 ;  /* 0x0000000f000f7308 */ /* 0x000e300000002400 */
[----:B------:R-:W1:Y:S01]  /*8a20*/  MUFU.TANH R152, R152 ;  /* 0x0000009800987308 */ /* 0x000e620000002400 */
[----:B---3--:R-:W-:Y:S01]  /*8a30*/  FMNMX.FTZ R208, R168, R201, !PT ;  /* 0x000000c9a8d07209 */ /* 0x008fe20007810000 */
[----:B------:R-:W-:-:S06]  /*8a40*/  FMUL.FTZ R201, R0, R206 ;  /* 0x000000ce00c97220 */ /* 0x000fcc0000410000 */
[----:B------:R-:W3:Y:S01]  /*8a50*/  MUFU.TANH R153, R153 ;  /* 0x0000009900997308 */ /* 0x000ee20000002400 */
[----:B------:R-:W-:Y:S01]  /*8a60*/  FMUL.FTZ R206, R0, R215 ;  /* 0x000000d700ce7220 */ /* 0x000fe20000410000 */
[----:B------:R-:W4:Y:S06]  /*8a70*/  SHFL.BFLY PT, R209, R208, 0x1, 0x1f ;  /* 0x0c201f00d0d17f89 */ /* 0x000f2c00000e0000 */
[----:B------:R-:W3:Y:S08]  /*8a80*/  MUFU.TANH R156, R156 ;  /* 0x0000009c009c7308 */ /* 0x000ef00000002400 */
[----:B------:R-:W3:Y:S08]  /*8a90*/  MUFU.TANH R157, R157 ;  /* 0x0000009d009d7308 */ /* 0x000ef00000002400 */
[----:B------:R-:W3:Y:S01]  /*8aa0*/  MUFU.TANH R160, R160 ;  /* 0x000000a000a07308 */ /* 0x000ee20000002400 */
[----:B----4-:R-:W-:-:S05]  /*8ab0*/  FMNMX.FTZ R168, R208, R209, !PT ;  /* 0x000000d1d0a87209 */ /* 0x010fca0007810000 */
[C---:B------:R-:W-:Y:S02]  /*8ac0*/  FADD.FTZ R7, -R168.reuse, R7 ;  /* 0x00000007a8077221 */ /* 0x040fe40000010100 */
[----:B------:R-:W4:Y:S02]  /*8ad0*/  MUFU.TANH R161, R161 ;  /* 0x000000a100a17308 */ /* 0x000f240000002400 */
[----:B------:R-:W-:Y:S01]  /*8ae0*/  FMUL.FTZ R208, R7, UR10 ;  /* 0x0000000a07d07c20 */ /* 0x000fe20008410000 */
[----:B------:R-:W-:-:S04]  /*8af0*/  FFMA.FTZ R7, R168, R207, -8 ;  /* 0xc1000000a8077423 */ /* 0x000fc800000100cf */
[--C-:B------:R-:W-:Y:S01]  /*8b00*/  FFMA.FTZ R207, R8, UR10, -R7.reuse ;  /* 0x0000000a08cf7c23 */ /* 0x100fe20008010807 */
[----:B------:R-:W-:-:S01]  /*8b10*/  FFMA.FTZ R8, R9, UR10, -R7 ;  /* 0x0000000a09087c23 */ /* 0x000fc20008010807 */
[----:B------:R-:W-:Y:S01]  /*8b20*/  FMNMX.FTZ R9, R11, R6, !PT ;  /* 0x000000060b097209 */ /* 0x000fe20007810000 */
[----:B------:R-:W-:-:S01]  /*8b30*/  FFMA.FTZ R209, R12, UR10, -R7 ;  /* 0x0000000a0cd17c23 */ /* 0x000fc20008010807 */
[--C-:B------:R-:W-:Y:S01]  /*8b40*/  FFMA.FTZ R12, R20, UR10, -R7.reuse ;  /* 0x0000000a140c7c23 */ /* 0x100fe20008010807 */
[----:B------:R-:W4:Y:S01]  /*8b50*/  MUFU.TANH R163, R163 ;  /* 0x000000a300a37308 */ /* 0x000f220000002400 */
[----:B--2---:R-:W-:Y:S01]  /*8b60*/  FMNMX.FTZ R20, R10, R9, !PT ;  /* 0x000000090a147209 */ /* 0x004fe20007810000 */
[--C-:B------:R-:W-:Y:S01]  /*8b70*/  FFMA.FTZ R210, R162, UR10, -R7.reuse ;  /* 0x0000000aa2d27c23 */ /* 0x100fe20008010807 */
[----:B------:R-:W-:-:S01]  /*8b80*/  FFMA.FTZ R211, R164, UR10, -R7 ;  /* 0x0000000aa4d37c23 */ /* 0x000fc20008010807 */
[--C-:B------:R-:W-:Y:S01]  /*8b90*/  FFMA.FTZ R212, R171, UR10, -R7.reuse ;  /* 0x0000000aabd47c23 */ /* 0x100fe20008010807 */
[----:B-----5:R-:W-:Y:S01]  /*8ba0*/  FMNMX.FTZ R20, R13, R20, !PT ;  /* 0x000000140d147209 */ /* 0x020fe20007810000 */
[--C-:B------:R-:W-:Y:S01]  /*8bb0*/  FFMA.FTZ R171, R176, UR10, -R7.reuse ;  /* 0x0000000ab0ab7c23 */ /* 0x100fe20008010807 */
[----:B------:R-:W-:-:S01]  /*8bc0*/  FFMA.FTZ R175, R175, UR10, -R7 ;  /* 0x0000000aafaf7c23 */ /* 0x000fc20008010807 */
[----:B------:R-:W2:Y:S01]  /*8bd0*/  MUFU.TANH R165, R165 ;  /* 0x000000a500a57308 */ /* 0x000ea20000002400 */
[----:B0-----:R-:W-:Y:S01]  /*8be0*/  FMNMX.FTZ R9, R15, R20, !PT ;  /* 0x000000140f097209 */ /* 0x001fe20007810000 */
[--C-:B------:R-:W-:Y:S01]  /*8bf0*/  FFMA.FTZ R213, R173, UR10, -R7.reuse ;  /* 0x0000000aadd57c23 */ /* 0x100fe20008010807 */
[----:B------:R-:W-:-:S01]  /*8c00*/  FFMA.FTZ R173, R183, UR10, -R7 ;  /* 0x0000000ab7ad7c23 */ /* 0x000fc20008010807 */
[--C-:B------:R-:W-:Y:S01]  /*8c10*/  FFMA.FTZ R214, R179, UR10, -R7.reuse ;  /* 0x0000000ab3d67c23 */ /* 0x100fe20008010807 */
[----:B-1----:R-:W-:Y:S01]  /*8c20*/  FMNMX.FTZ R20, R152, R9, !PT ;  /* 0x0000000998147209 */ /* 0x002fe20007810000 */
[--C-:B------:R-:W-:Y:S01]  /*8c30*/  FFMA.FTZ R183, R185, UR10, -R7.reuse ;  /* 0x0000000ab9b77c23 */ /* 0x100fe20008010807 */
[----:B------:R-:W-:-:S01]  /*8c40*/  FFMA.FTZ R14, R14, UR10, -R7 ;  /* 0x0000000a0e0e7c23 */ /* 0x000fc20008010807 */
[----:B------:R-:W0:Y:S01]  /*8c50*/  MUFU.TANH R169, R169 ;  /* 0x000000a900a97308 */ /* 0x000e220000002400 */
[----:B---3--:R-:W-:Y:S01]  /*8c60*/  FMNMX.FTZ R9, R153, R20, !PT ;  /* 0x0000001499097209 */ /* 0x008fe20007810000 */
[--C-:B------:R-:W-:Y:S01]  /*8c70*/  FFMA.FTZ R20, R158, UR10, -R7.reuse ;  /* 0x0000000a9e147c23 */ /* 0x100fe20008010807 */
[----:B------:R-:W-:-:S01]  /*8c80*/  FFMA.FTZ R21, R21, UR10, -R7 ;  /* 0x0000000a15157c23 */ /* 0x000fc20008010807 */
[--C-:B------:R-:W-:Y:S01]  /*8c90*/  FFMA.FTZ R154, R154, UR10, -R7.reuse ;  /* 0x0000000a9a9a7c23 */ /* 0x100fe20008010807 */
[----:B------:R-:W-:Y:S01]  /*8ca0*/  FMNMX.FTZ R158, R156, R9, !PT ;  /* 0x000000099c9e7209 */ /* 0x000fe20007810000 */
[--C-:B------:R-:W-:Y:S01]  /*8cb0*/  FFMA.FTZ R155, R155, UR10, -R7.reuse ;  /* 0x0000000a9b9b7c23 */ /* 0x100fe20008010807 */
[----:B------:R-:W-:-:S01]  /*8cc0*/  FFMA.FTZ R159, R159, UR10, -R7 ;  /* 0x0000000a9f9f7c23 */ /* 0x000fc20008010807 */
[----:B------:R-:W1:Y:S01]  /*8cd0*/  MUFU.TANH R170, R170 ;  /* 0x000000aa00aa7308 */ /* 0x000e620000002400 */
[----:B------:R-:W-:Y:S01]  /*8ce0*/  FMNMX.FTZ R9, R157, R158, !PT ;  /* 0x0000009e9d097209 */ /* 0x000fe20007810000 */
[--C-:B------:R-:W-:Y:S01]  /*8cf0*/  FFMA.FTZ R167, R167, UR10, -R7.reuse ;  /* 0x0000000aa7a77c23 */ /* 0x100fe20008010807 */
[----:B------:R-:W-:-:S01]  /*8d00*/  FFMA.FTZ R181, R181, UR10, -R7 ;  /* 0x0000000ab5b57c23 */ /* 0x000fc20008010807 */
[--C-:B------:R-:W-:Y:S01]  /*8d10*/  FFMA.FTZ R185, R189, UR10, -R7.reuse ;  /* 0x0000000abdb97c23 */ /* 0x100fe20008010807 */
[----:B------:R-:W-:Y:S01]  /*8d20*/  FMNMX.FTZ R158, R160, R9, !PT ;  /* 0x00000009a09e7209 */ /* 0x000fe20007810000 */
[--C-:B------:R-:W-:Y:S01]  /*8d30*/  FFMA.FTZ R179, R192, UR10, -R7.reuse ;  /* 0x0000000ac0b37c23 */ /* 0x100fe20008010807 */
[----:B------:R-:W-:-:S01]  /*8d40*/  FFMA.FTZ R196, R196, UR10, -R7 ;  /* 0x0000000ac4c47c23 */ /* 0x000fc20008010807 */
[----:B------:R-:W3:Y:S01]  /*8d50*/  MUFU.TANH R172, R172 ;  /* 0x000000ac00ac7308 */ /* 0x000ee20000002400 */
[----:B----4-:R-:W-:-:S04]  /*8d60*/  FMNMX.FTZ R158, R161, R158, !PT ;  /* 0x0000009ea19e7209 */ /* 0x010fc80007810000 */
[----:B------:R-:W-:-:S03]  /*8d70*/  FMNMX.FTZ R158, R163, R158, !PT ;  /* 0x0000009ea39e7209 */ /* 0x000fc60007810000 */
[----:B------:R-:W4:Y:S01]  /*8d80*/  MUFU.TANH R174, R174 ;  /* 0x000000ae00ae7308 */ /* 0x000f220000002400 */
[----:B--2---:R-:W-:-:S04]  /*8d90*/  FMNMX.FTZ R158, R165, R158, !PT ;  /* 0x0000009ea59e7209 */ /* 0x004fc80007810000 */
[----:B0-----:R-:W-:Y:S01]  /*8da0*/  FMNMX.FTZ R9, R169, R158, !PT ;  /* 0x0000009ea9097209 */ /* 0x001fe20007810000 */
[----:B------:R-:W-:-:S01]  /*8db0*/  FFMA.FTZ R158, R166, UR10, -R7 ;  /* 0x0000000aa69e7c23 */ /* 0x000fc20008010807 */
[--C-:B------:R-:W-:Y:S01]  /*8dc0*/  FFMA.FTZ R166, R186, UR10, -R7.reuse ;  /* 0x0000000abaa67c23 */ /* 0x100fe20008010807 */
[----:B------:R-:W0:Y:S01]  /*8dd0*/  MUFU.TANH R177, R177 ;  /* 0x000000b100b17308 */ /* 0x000e220000002400 */
[----:B-1----:R-:W-:Y:S01]  /*8de0*/  FMNMX.FTZ R9, R170, R9, !PT ;  /* 0x00000009aa097209 */ /* 0x002fe20007810000 */
[----:B------:R-:W-:-:S03]  /*8df0*/  FFMA.FTZ R186, R193, UR10, -R7 ;  /* 0x0000000ac1ba7c23 */ /* 0x000fc60008010807 */
[----:B---3--:R-:W-:-:S03]  /*8e00*/  FMNMX.FTZ R9, R172, R9, !PT ;  /* 0x00000009ac097209 */ /* 0x008fc60007810000 */
[----:B------:R-:W1:Y:S01]  /*8e10*/  MUFU.TANH R178, R178 ;  /* 0x000000b200b27308 */ /* 0x000e620000002400 */
[----:B----4-:R-:W-:-:S07]  /*8e20*/  FMNMX.FTZ R162, R174, R9, !PT ;  /* 0x00000009aea27209 */ /* 0x010fce0007810000 */
        /* <DEDUP_REMOVED lines=28> */
[----:B------:R1:W-:Y:S01]  /*8ff0*/  MUFU.EX2 R162, R175 ;  /* 0x000000af00a27308 */ /* 0x0003e20000000800 */
[----:B--2---:R-:W-:-:S07]  /*9000*/  FMNMX.FTZ R9, R205, R164, !PT ;  /* 0x000000a4cd097209 */ /* 0x004fce0007810000 */
[----:B------:R-:W2:Y:S01]  /*9010*/  MUFU.EX2 R208, R208 ;  /* 0x000000d000d07308 */ /* 0x000ea20000000800 */
[----:B0-----:R-:W-:Y:S01]  /*9020*/  FMNMX.FTZ R9, R206, R9, !PT ;  /* 0x00000009ce097209 */ /* 0x001fe20007810000 */
[--C-:B-1----:R-:W-:Y:S01]  /*9030*/  FFMA.FTZ R175, R182, UR10, -R7.reuse ;  /* 0x0000000ab6af7c23 */ /* 0x102fe20008010807 */
[----:B------:R-:W-:-:S01]  /*9040*/  FFMA.FTZ R182, R184, UR10, -R7 ;  /* 0x0000000ab8b67c23 */ /* 0x000fc20008010807 */
[--C-:B------:R-:W-:Y:S02]  /*9050*/  FFMA.FTZ R184, R188, UR10, -R7.reuse ;  /* 0x0000000abcb87c23 */ /* 0x100fe40008010807 */
[----:B------:R-:W0:Y:S02]  /*9060*/  SHFL.BFLY PT, R176, R9, 0x2, 0x1f ;  /* 0x0c401f0009b07f89 */ /* 0x000e2400000e0000 */
[----:B------:R1:W-:Y:S08]  /*9070*/  MUFU.EX2 R164, R175 ;  /* 0x000000af00a47308 */ /* 0x0003f00000000800 */
[----:B------:R-:W3:Y:S01]  /*9080*/  MUFU.EX2 R207, R207 ;  /* 0x000000cf00cf7308 */ /* 0x000ee20000000800 */
[----:B-1----:R-:W-:-:S01]  /*9090*/  FFMA.FTZ R175, R187, UR10, -R7 ;  /* 0x0000000abbaf7c23 */ /* 0x002fc20008010807 */
[-C--:B--2---:R-:W-:Y:S01]  /*90a0*/  FMUL.FTZ R24, R24, R208.reuse ;  /* 0x000000d018187220 */ /* 0x084fe20000410000 */
        /* <DEDUP_REMOVED lines=10> */
[----:B------:R-:W-:Y:S01]  /*9150*/  FMUL.FTZ R44, R44, R208 ;  /* 0x000000d02c2c7220 */ /* 0x000fe20000410000 */
[----:B0-----:R-:W-:Y:S01]  /*9160*/  FMNMX.FTZ R187, R9, R176, !PT ;  /* 0x000000b009bb7209 */ /* 0x001fe20007810000 */
[----:B------:R-:W-:-:S01]  /*9170*/  FFMA.FTZ R176, R190, UR10, -R7 ;  /* 0x0000000abeb07c23 */ /* 0x000fc20008010807 */
[----:B------:R-:W0:Y:S01]  /*9180*/  MUFU.EX2 R209, R209 ;  /* 0x000000d100d17308 */ /* 0x000e220000000800 */
[----:B---3--:R-:W-:-:S01]  /*9190*/  FFMA.FTZ R3, R208, R3, R207 ;  /* 0x00000003d0037223 */ /* 0x008fc200000100cf */
[-C--:B------:R-:W-:Y:S01]  /*91a0*/  FMUL.FTZ R45, R45, R208.reuse ;  /* 0x000000d02d2d7220 */ /* 0x080fe20000410000 */
[----:B------:R-:W2:Y:S01]  /*91b0*/  SHFL.BFLY PT, R188, R187, 0x1, 0x1f ;  /* 0x0c201f00bbbc7f89 */ /* 0x000ea200000e0000 */
        /* <DEDUP_REMOVED lines=23> */
[----:B--2---:R-:W-:Y:S01]  /*9330*/  FMNMX.FTZ R9, R187, R188, !PT ;  /* 0x000000bcbb097209 */ /* 0x004fe20007810000 */
[----:B------:R-:W-:-:S02]  /*9340*/  IMAD.U32 R188, RZ, RZ, UR10 ;  /* 0x0000000affbc7e24 */ /* 0x000fc4000f8e00ff */
[-C--:B------:R-:W-:Y:S01]  /*9350*/  FMUL.FTZ R88, R88, R208.reuse ;  /* 0x000000d058587220 */ /* 0x080fe20000410000 */
[-C--:B------:R-:W-:Y:S01]  /*9360*/  FMUL.FTZ R89, R89, R208.reuse ;  /* 0x000000d059597220 */ /* 0x080fe20000410000 */
[----:B------:R-:W-:Y:S01]  /*9370*/  FMUL.FTZ R92, R92, R208 ;  /* 0x000000d05c5c7220 */ /* 0x000fe20000410000 */
[C---:B------:R-:W-:Y:S01]  /*9380*/  FADD.FTZ R6, -R9.reuse, R6 ;  /* 0x0000000609067221 */ /* 0x040fe20000010100 */
[----:B------:R-:W-:-:S01]  /*9390*/  FFMA.FTZ R188, R9, R188, -8 ;  /* 0xc100000009bc7423 */ /* 0x000fc200000100bc */
        /* <DEDUP_REMOVED lines=17> */
[----:B-1----:R-:W-:-:S01]  /*94b0*/  FADD.FTZ R174, R8, R3 ;  /* 0x0000000308ae7221 */ /* 0x002fc20000010000 */
[--C-:B------:R-:W-:Y:S01]  /*94c0*/  FFMA.FTZ R152, R156, UR10, -R188.reuse ;  /* 0x0000000a9c987c23 */ /* 0x100fe200080108bc */
[----:B------:R-:W-:-:S01]  /*94d0*/  FFMA.FTZ R156, R163, UR10, -R188 ;  /* 0x0000000aa39c7c23 */ /* 0x000fc200080108bc */
[----:B------:R-:W-:Y:S01]  /*94e0*/  FFMA.FTZ R163, R165, UR10, -R188 ;  /* 0x0000000aa5a37c23 */ /* 0x000fe200080108bc */
[----:B0-----:R-:W-:-:S01]  /*94f0*/  FADD.FTZ R3, R209, R174 ;  /* 0x000000aed1037221 */ /* 0x001fc20000010000 */
[----:B------:R-:W-:Y:S01]  /*9500*/  FFMA.FTZ R165, R177, UR10, -R188 ;  /* 0x0000000ab1a57c23 */ /* 0x000fe200080108bc */
[C---:B---3--:R-:W-:Y:S01]  /*9510*/  F2FP.SATFINITE.E4M3.F32.PACK_AB_MERGE_C R209, R14.reuse, R209, RZ ;  /* 0x000000d10ed1723e */ /* 0x048fe200048070ff */
[----:B------:R-:W0:Y:S01]  /*9520*/  MUFU.EX2 R11, R11 ;  /* 0x0000000b000b7308 */ /* 0x000e220000000800 */
[----:B------:R-:W-:-:S01]  /*9530*/  FADD.FTZ R177, R14, R3 ;  /* 0x000000030eb17221 */ /* 0x000fc20000010000 */
[--C-:B------:R-:W-:Y:S01]  /*9540*/  FFMA.FTZ R170, R170, UR10, -R188.reuse ;  /* 0x0000000aaaaa7c23 */ /* 0x100fe200080108bc */
[----:B------:R-:W-:-:S01]  /*9550*/  FFMA.FTZ R178, R178, UR10, -R188 ;  /* 0x0000000ab2b27c23 */ /* 0x000fc200080108bc */
[--C-:B------:R-:W-:Y:S01]  /*9560*/  FFMA.FTZ R180, R180, UR10, -R188.reuse ;  /* 0x0000000ab4b47c23 */ /* 0x100fe200080108bc */
[----:B------:R-:W-:-:S01]  /*9570*/  FFMA.FTZ R191, R191, UR10, -R188 ;  /* 0x0000000abfbf7c23 */ /* 0x000fc200080108bc */
[--C-:B------:R-:W-:Y:S01]  /*9580*/  FFMA.FTZ R194, R194, UR10, -R188.reuse ;  /* 0x0000000ac2c27c23 */ /* 0x100fe200080108bc */
[----:B------:R-:W-:-:S01]  /*9590*/  FFMA.FTZ R195, R195, UR10, -R188 ;  /* 0x0000000ac3c37c23 */ /* 0x000fc200080108bc */
[----:B------:R-:W1:Y:S01]  /*95a0*/  MUFU.EX2 R13, R13 ;  /* 0x0000000d000d7308 */ /* 0x000e620000000800 */
[----:B--2---:R-:W-:-:S01]  /*95b0*/  FFMA.FTZ R2, R7, R2, R6 ;  /* 0x0000000207027223 */ /* 0x004fc20000010006 */
[--C-:B------:R-:W-:Y:S01]  /*95c0*/  FFMA.FTZ R197, R197, UR10, -R188.reuse ;  /* 0x0000000ac5c57c23 */ /* 0x100fe200080108bc */
        /* <DEDUP_REMOVED lines=11> */
[-C--:B------:R-:W-:Y:S01]  /*9680*/  FMUL.FTZ R96, R96, R208.reuse ;  /* 0x000000d060607220 */ /* 0x080fe20000410000 */
[----:B------:R-:W-:Y:S01]  /*9690*/  FMUL.FTZ R97, R97, R208 ;  /* 0x000000d061617220 */ /* 0x000fe20000410000 */
        /* <DEDUP_REMOVED lines=11> */
[----:B------:R-:W-:Y:S01]  /*9750*/  F2FP.SATFINITE.E4M3.F32.PACK_AB_MERGE_C R13, R190, R13, RZ ;  /* 0x0000000dbe0d723e */ /* 0x000fe200048070ff */
        /* <DEDUP_REMOVED lines=30> */
[----:B------:R-:W-:Y:S01]  /*9940*/  FMUL.FTZ R149, R149, R208 ;  /* 0x000000d095957220 */ /* 0x000fe20000410000 */
        /* <DEDUP_REMOVED lines=73> */
[----:B------:R-:W-:Y:S01]  /*9de0*/  F2FP.SATFINITE.E4M3.F32.PACK_AB_MERGE_C R156, R159, R20, R210 ;  /* 0x000000149f9c723e */ /* 0x000fe200048070d2 */
[----:B------:R-:W-:Y:S01]  /*9df0*/  FMUL.FTZ R130, R130, R7 ;  /* 0x0000000782827220 */ /* 0x000fe20000410000 */
        /* <DEDUP_REMOVED lines=114> */
.L_x_2428:
[----:B------:R0:W1:Y:S01]  /*a520*/  SYNCS.PHASECHK.TRANS64.TRYWAIT P1, [UR46+0x38850], R5 ;  /* 0x03885005ff0075a7 */ /* 0x000062000802016e */
[----:B------:R-:W-:Y:S05]  /*a530*/  @!P0 BRA `(.L_x_2429) ;  /* 0x0000000000048947 */ /* 0x000fea0003800000 */
[----:B------:R-:W-:Y:S01]  /*a540*/  BPT.TRAP 0x1 ;  /* 0x000000040000795c */ /* 0x000fe20000300000 */
.L_x_2429:
[----:B------:R-:W-:Y:S01]  /*a550*/  VIADD R6, R227, 0x8 ;  /* 0x00000008e3067836 */ /* 0x000fe20000000000 */
[----:B-1----:R-:W-:Y:S06]  /*a560*/  @P1 BRA `(.L_x_2430) ;  /* 0x0000000000081947 */ /* 0x002fec0003800000 */
[----:B------:R-:W1:Y:S02]  /*a570*/  SYNCS.PHASECHK.TRANS64.TRYWAIT P1, [UR46+0x38850], R5 ;  /* 0x03885005ff0075a7 */ /* 0x000e64000802016e */
[----:B-1----:R-:W-:Y:S05]  /*a580*/  @!P1 BRA `(.L_x_2431) ;  /* 0x000000a000189947 */ /* 0x002fea0003800000 */
.L_x_2430:
        /* <DEDUP_REMOVED lines=27> */
.L_x_2432:
[----:B------:R-:W-:Y:S01]  /*a740*/  UIADD3 UR46, UR46, 0x38860, URZ ;  /* 0x000388602e2e7890 */ /* 0x000fe2000fffe03f */
[----:B------:R-:W-:Y:S01]  /*a750*/  ISETP.LT.AND P1, PT, RZ, UR55, PT ;  /* 0x00000037ff007c0c */ /* 0x000fe2000bf21270 */
[----:B------:R-:W-:Y:S01]  /*a760*/  UIADD3 UR55, UR55, -0x1, URZ ;  /* 0xffffffff37377890 */ /* 0x000fe2000fffe03f */
[----:B------:R-:W-:Y:S01]  /*a770*/  IMAD.MOV.U32 R6, RZ, RZ, R9 ;  /* 0x000000ffff067224 */ /* 0x000fe200078e0009 */
[----:B------:R-:W-:Y:S01]  /*a780*/  UPRMT UR46, UR50, 0x654, UR46 ;  /* 0x00000654322e7896 */ /* 0x000fe2000800002e */
[----:B------:R-:W-:-:S08]  /*a790*/  IMAD.MOV.U32 R7, RZ, RZ, R168 ;  /* 0x000000ffff077224 */ /* 0x000fd000078e00a8 */
[----:B------:R-:W-:Y:S01]  /*a7a0*/  SYNCS.ARRIVE.TRANS64.RED.A1T0 RZ, [UR46], RZ ;  /* 0x000000ffffff79a7 */ /* 0x000fe2000810042e */
[----:B------:R-:W-:Y:S05]  /*a7b0*/  @P1 BRA `(.L_x_2433) ;  /* 0xffffffd400741947 */ /* 0x000fea000383ffff */
.L_x_2422:
[----:B------:R-:W-:Y:S01]  /*a7c0*/  ULDC.64 UR8, c[0x0][0x9a0] ;  /* 0x0002680000087ab9 */ /* 0x000fe20000000a00 */
[----:B01----:R-:W-:Y:S01]  /*a7d0*/  IMAD.MOV.U32 R5, RZ, RZ, 0x3f800000 ;  /* 0x3f800000ff057424 */ /* 0x003fe200078e00ff */
        /* <DEDUP_REMOVED lines=22> */
[----:B0-----:R-:W-:Y:S01]  /*a940*/  IMAD.MOV.U32 R4, RZ, RZ, RZ ;  /* 0x000000ffff047224 */ /* 0x001fe200078e00ff */
[----:B------:R-:W-:Y:S02]  /*a950*/  UIADD3 UR37, UR37, 0x1, URZ ;  /* 0x0000000125257890 */ /* 0x000fe4000fffe03f */
[----:B------:R-:W0:Y:S01]  /*a960*/  SHFL.BFLY PT, R0, R3, 0x2, 0x1f ;  /* 0x0c401f0003007f89 */ /* 0x000e2200000e0000 */
[----:B------:R-:W-:Y:S02]  /*a970*/  UIADD3 UR42, UR42, 0x1, URZ ;  /* 0x000000012a2a7890 */ /* 0x000fe4000fffe03f */
[----:B------:R-:W-:Y:S01]  /*a980*/  UISETP.NE.AND UP0, UPT, UR37, 0x2, UPT ;  /* 0x000000022500788c */ /* 0x000fe2000bf05270 */
[----:B------:R-:W3:Y:S03]  /*a990*/  SHFL.BFLY PT, R13, R2, 0x2, 0x1f ;  /* 0x0c401f00020d7f89 */ /* 0x000ee600000e0000 */
[----:B------:R-:W-:-:S02]  /*a9a0*/  USEL UR4, URZ, 0x1, UP0 ;  /* 0x000000013f047887 */ /* 0x000fc40008000000 */
[----:B------:R-:W-:Y:S02]  /*a9b0*/  USEL UR37, UR37, URZ, UP0 ;  /* 0x0000003f25257287 */ /* 0x000fe40008000000 */
[----:B------:R-:W-:Y:S01]  /*a9c0*/  ULOP3.LUT UR36, UR36, UR4, URZ, 0x3c, !UPT ;  /* 0x0000000424247292 */ /* 0x000fe2000f8e3c3f */
[----:B0-----:R-:W-:Y:S01]  /*a9d0*/  FADD.FTZ R0, R0, R3 ;  /* 0x0000000300007221 */ /* 0x001fe20000010000 */
[----:B------:R-:W-:Y:S02]  /*a9e0*/  IMAD.U32 R3, RZ, RZ, UR10 ;  /* 0x0000000aff037e24 */ /* 0x000fe4000f8e00ff */
[----:B---3--:R-:W-:Y:S02]  /*a9f0*/  FADD.FTZ R13, R13, R2 ;  /* 0x000000020d0d7221 */ /* 0x008fe40000010000 */
[----:B------:R-:W0:Y:S01]  /*aa00*/  SHFL.BFLY PT, R11, R0, 0x1, 0x1f ;  /* 0x0c201f00000b7f89 */ /* 0x000e2200000e0000 */
[----:B------:R-:W-:-:S03]  /*aa10*/  IMAD.MOV.U32 R2, RZ, RZ, -0x800000 ;  /* 0xff800000ff027424 */ /* 0x000fc600078e00ff */
[----:B------:R-:W3:Y:S01]  /*aa20*/  SHFL.BFLY PT, R8, R13, 0x1, 0x1f ;  /* 0x0c201f000d087f89 */ /* 0x000ee200000e0000 */
[----:B0-----:R-:W-:Y:S01]  /*aa30*/  FADD.FTZ R11, R0, R11 ;  /* 0x0000000b000b7221 */ /* 0x001fe20000010000 */
[----:B------:R-:W-:Y:S02]  /*aa40*/  IMAD.MOV.U32 R0, RZ, RZ, -0x800000 ;  /* 0xff800000ff007424 */ /* 0x000fe400078e00ff */
[----:B---3--:R-:W-:Y:S02]  /*aa50*/  FADD.FTZ R12, R13, R8 ;  /* 0x000000080d0c7221 */ /* 0x008fe40000010000 */
[C---:B------:R-:W-:Y:S01]  /*aa60*/  FSETP.NE.FTZ.AND P0, PT, R11.reuse, RZ, PT ;  /* 0x000000ff0b00720b */ /* 0x040fe20003f15000 */
[----:B------:R-:W-:Y:S01]  /*aa70*/  FMUL.FTZ R10, R11, 0.00390625 ;  /* 0x3b8000000b0a7820 */ /* 0x000fe20000410000 */
[----:B------:R-:W-:Y:S02]  /*aa80*/  IMAD.MOV.U32 R8, RZ, RZ, RZ ;  /* 0x000000ffff087224 */ /* 0x000fe400078e00ff */
[----:B-1----:R-:W-:Y:S01]  /*aa90*/  FMUL.FTZ R7, R12, 0.00390625 ;  /* 0x3b8000000c077820 */ /* 0x002fe20000410000 */
[----:B------:R-:W-:Y:S01]  /*aaa0*/  IMAD.U32 R13, RZ, RZ, UR10 ;  /* 0x0000000aff0d7e24 */ /* 0x000fe2000f8e00ff */
[----:B------:R-:W-:-:S03]  /*aab0*/  FSETP.NE.FTZ.AND P1, PT, R10, RZ, PT ;  /* 0x000000ff0a00720b */ /* 0x000fc60003f35000 */
[----:B------:R-:W-:-:S04]  /*aac0*/  FSETP.NE.FTZ.AND P2, PT, R7, RZ, PT ;  /* 0x000000ff0700720b */ /* 0x000fc80003f55000 */
[----:B------:R0:W-:Y:S01]  /*aad0*/  @P0 MUFU.RCP R4, R11 ;  /* 0x0000000b00040308 */ /* 0x0001e20000001000 */
[----:B------:R-:W-:-:S05]  /*aae0*/  FSETP.NE.FTZ.AND P0, PT, R12, RZ, PT ;  /* 0x000000ff0c00720b */ /* 0x000fca0003f15000 */
[----:B------:R-:W-:Y:S02]  /*aaf0*/  @P1 FMUL.FTZ R3, R3, 0.69314718246459960938 ;  /* 0x3f31721803031820 */ /* 0x000fe40000410000 */
[----:B------:R-:W1:Y:S01]  /*ab00*/  @P1 MUFU.LG2 R6, R10 ;  /* 0x0000000a00061308 */ /* 0x000e620000000c00 */
[----:B0-----:R-:W-:-:S07]  /*ab10*/  @P2 FMUL.FTZ R11, R13, 0.69314718246459960938 ;  /* 0x3f3172180d0b2820 */ /* 0x001fce0000410000 */
[----:B------:R-:W0:Y:S08]  /*ab20*/  @P2 MUFU.LG2 R7, R7 ;  /* 0x0000000700072308 */ /* 0x000e300000000c00 */
[----:B------:R-:W3:Y:S01]  /*ab30*/  @P0 MUFU.RCP R8, R12 ;  /* 0x0000000c00080308 */ /* 0x000ee20000001000 */
[----:B-1----:R-:W-:Y:S01]  /*ab40*/  @P1 FMUL.FTZ R6, R6, 0.69314718246459960938 ;  /* 0x3f31721806061820 */ /* 0x002fe20000410000 */
[----:B------:R-:W-:-:S03]  /*ab50*/  PLOP3.LUT P0, PT, PT, PT, PT, 0x8, 0x0 ;  /* 0x000000000000781c */ /* 0x000fc60003f0e170 */
[----:B------:R-:W-:Y:S01]  /*ab60*/  @P1 FFMA.FTZ R2, R3, R168, R6 ;  /* 0x000000a803021223 */ /* 0x000fe20000010006 */
[----:B0-----:R-:W-:-:S04]  /*ab70*/  @P2 FMUL.FTZ R10, R7, 0.69314718246459960938 ;  /* 0x3f317218070a2820 */ /* 0x001fc80000410000 */
        /* <DEDUP_REMOVED lines=131> */
.L_x_2397:
        /* <DEDUP_REMOVED lines=195> */
[----:B------:R-:W-:Y:S02]  /*bfe0*/  LOP3.LUT R34, R34, R35, RZ, 0x3c, !PT ;  /* 0x0000002322227212 */ /* 0x000fe400078e3cff */
[----:B------:R-:W-:Y:S02]  /*bff0*/  SHF.R.U64 R11, R11, 0x3, RZ ;  /* 0x000000030b0b7819 */ /* 0x000fe400000012ff */
[----:B------:R-:W-:Y:S02]  /*c000*/  LOP3.LUT R56, R3, R4, RZ, 0x3c, !PT ;  /* 0x0000000403387212 */ /* 0x000fe400078e3cff */
[----:B------:R-:W-:Y:S02]  /*c010*/  IADD3.X R35, RZ, R41, RZ, P2, !PT ;  /* 0x00000029ff237210 */ /* 0x000fe400017fe4ff */
[----:B------:R-:W-:-:S02]  /*c020*/  SHF.R.U64 R9, R9, 0x3, RZ ;  /* 0x0000000309097819 */ /* 0x000fc400000012ff */
[----:B------:R-:W-:Y:S02]  /*c030*/  LOP3.LUT R3, R6, 0x380, RZ, 0xc0, !PT ;  /* 0x0000038006037812 */ /* 0x000fe400078ec0ff */
[----:B------:R-:W-:Y:S02]  /*c040*/  IADD3 R21, P2, R40, 0x9000, RZ ;  /* 0x0000900028157810 */ /* 0x000fe40007f5e0ff */
[----:B------:R-:W-:Y:S02]  /*c050*/  LOP3.LUT R58, R11, R20, RZ, 0x3c, !PT ;  /* 0x000000140b3a7212 */ /* 0x000fe400078e3cff */
[----:B------:R-:W-:Y:S02]  /*c060*/  LOP3.LUT R54, R9, R14, RZ, 0x3c, !PT ;  /* 0x0000000e09367212 */ /* 0x000fe400078e3cff */
[----:B------:R-:W-:Y:S02]  /*c070*/  SHF.R.U64 R3, R3, 0x3, RZ ;  /* 0x0000000303037819 */ /* 0x000fe400000012ff */
[----:B------:R-:W-:-:S02]  /*c080*/  LOP3.LUT R20, R21, 0x380, RZ, 0xc0, !PT ;  /* 0x0000038015147812 */ /* 0x000fc400078ec0ff */
[----:B------:R-:W-:Y:S02]  /*c090*/  LOP3.LUT R9, R10, 0x380, RZ, 0xc0, !PT ;  /* 0x000003800a097812 */ /* 0x000fe400078ec0ff */
[----:B------:R-:W-:Y:S02]  /*c0a0*/  SEL R163, R43, R42, P0 ;  /* 0x0000002a2ba37207 */ /* 0x000fe40000000000 */
[----:B------:R-:W-:Y:S01]  /*c0b0*/  SEL R106, R42, R43, P0 ;  /* 0x0000002b2a6a7207 */ /* 0x000fe20000000000 */
[--C-:B------:R-:W-:Y:S01]  /*c0c0*/  IMAD.X R43, RZ, RZ, R73.reuse, P4 ;  /* 0x000000ffff2b7224 */ /* 0x100fe200020e0649 */
[----:B------:R-:W-:Y:S02]  /*c0d0*/  SEL R127, R45, R44, P0 ;  /* 0x0000002c2d7f7207 */ /* 0x000fe40000000000 */
[----:B------:R-:W-:Y:S01]  /*c0e0*/  SEL R86, R44, R45, P0 ;  /* 0x0000002d2c567207 */ /* 0x000fe20000000000 */
[----:B------:R-:W-:Y:S01]  /*c0f0*/  IMAD.X R45, RZ, RZ, R73, P3 ;  /* 0x000000ffff2d7224 */ /* 0x000fe200018e0649 */
[----:B------:R-:W-:-:S02]  /*c100*/  LOP3.LUT R42, R3, R6, RZ, 0x3c, !PT ;  /* 0x00000006032a7212 */ /* 0x000fc400078e3cff */
[----:B------:R-:W-:Y:S02]  /*c110*/  SHF.R.U64 R20, R20, 0x3, RZ ;  /* 0x0000000314147819 */ /* 0x000fe400000012ff */
[----:B------:R-:W-:Y:S02]  /*c120*/  SEL R125, R37, R36, P0 ;  /* 0x00000024257d7207 */ /* 0x000fe40000000000 */
[----:B------:R-:W-:Y:S02]  /*c130*/  SEL R85, R36, R37, P0 ;  /* 0x0000002524557207 */ /* 0x000fe40000000000 */
[----:B------:R-:W-:Y:S02]  /*c140*/  SHF.R.U64 R9, R9, 0x3, RZ ;  /* 0x0000000309097819 */ /* 0x000fe400000012ff */
[----:B------:R-:W-:Y:S02]  /*c150*/  LOP3.LUT R3, R8, 0x380, RZ, 0xc0, !PT ;  /* 0x0000038008037812 */ /* 0x000fe400078ec0ff */
[----:B------:R-:W-:-:S02]  /*c160*/  IADD3 R37, P3, R40, 0x2000, RZ ;  /* 0x0000200028257810 */ /* 0x000fc40007f7e0ff */
[----:B------:R-:W-:Y:S02]  /*c170*/  SEL R159, R51, R50, P0 ;  /* 0x00000032339f7207 */ /* 0x000fe40000000000 */
[----:B------:R-:W-:Y:S01]  /*c180*/  SEL R103, R50, R51, P0 ;  /* 0x0000003332677207 */ /* 0x000fe20000000000 */
[----:B------:R-:W-:Y:S01]  /*c190*/  IMAD.X R51, RZ, RZ, R73, P6 ;  /* 0x000000ffff337224 */ /* 0x000fe200030e0649 */
[----:B------:R-:W-:Y:S01]  /*c1a0*/  LOP3.LUT R20, R20, R21, RZ, 0x3c, !PT ;  /* 0x0000001514147212 */ /* 0x000fe200078e3cff */
[----:B------:R-:W-:Y:S01]  /*c1b0*/  IMAD.X R21, RZ, RZ, R41, P2 ;  /* 0x000000ffff157224 */ /* 0x000fe200010e0629 */
[----:B------:R-:W-:Y:S02]  /*c1c0*/  LOP3.LUT R50, R9, R10, RZ, 0x3c, !PT ;  /* 0x0000000a09327212 */ /* 0x000fe400078e3cff */
[----:B------:R-:W-:Y:S02]  /*c1d0*/  SHF.R.U64 R3, R3, 0x3, RZ ;  /* 0x0000000303037819 */ /* 0x000fe400000012ff */
[----:B------:R-:W-:-:S02]  /*c1e0*/  LOP3.LUT R36, R37, 0x380, RZ, 0xc0, !PT ;  /* 0x0000038025247812 */ /* 0x000fc400078ec0ff */
[----:B------:R-:W-:Y:S02]  /*c1f0*/  IADD3 R10, P2, R40, 0xf000, RZ ;  /* 0x0000f000280a7810 */ /* 0x000fe40007f5e0ff */
        /* <DEDUP_REMOVED lines=39> */
[----:B--2---:R-:W-:Y:S01]  /*c470*/  LOP3.LUT R53, R74, 0x2, RZ, 0x3c, !PT ;  /* 0x000000024a357812 */ /* 0x004fe200078e3cff */
[----:B------:R-:W-:Y:S01]  /*c480*/  SHFL.IDX PT, R46, R81, R74, 0x1c1f ;  /* 0x001c1f4a512e7589 */ /* 0x000fe200000e0000 */
[----:B------:R-:W-:Y:S02]  /*c490*/  LOP3.LUT R4, R5, 0x380, RZ, 0xc0, !PT ;  /* 0x0000038005047812 */ /* 0x000fe400078ec0ff */
[----:B------:R-:W-:Y:S01]  /*c4a0*/  LOP3.LUT R8, R8, R9, RZ, 0x3c, !PT ;  /* 0x0000000908087212 */ /* 0x000fe200078e3cff */
[----:B------:R-:W1:Y:S01]  /*c4b0*/  SHFL.IDX PT, R75, R75, R53, 0x1c1f ;  /* 0x001c1f354b4b7589 */ /* 0x000e6200000e0000 */
[----:B------:R-:W-:Y:S01]  /*c4c0*/  IMAD.X R9, RZ, RZ, R41, P3 ;  /* 0x000000ffff097224 */ /* 0x000fe200018e0629 */
[----:B0-----:R-:W-:Y:S02]  /*c4d0*/  ISETP.NE.AND P3, PT, R3, 0x1, PT ;  /* 0x000000010300780c */ /* 0x001fe40003f65270 */
[----:B------:R-:W-:Y:S01]  /*c4e0*/  SHFL.IDX PT, R50, R83, R74, 0x1c1f ;  /* 0x001c1f4a53327589 */ /* 0x000fe200000e0000 */
[----:B------:R-:W-:-:S02]  /*c4f0*/  SHF.R.U64 R4, R4, 0x3, RZ ;  /* 0x0000000304047819 */ /* 0x000fc400000012ff */
[----:B------:R-:W-:Y:S01]  /*c500*/  LOP3.LUT R13, R24, 0x380, RZ, 0xc0, !PT ;  /* 0x00000380180d7812 */ /* 0x000fe200078ec0ff */
[----:B------:R-:W0:Y:S01]  /*c510*/  SHFL.IDX PT, R49, R76, R53, 0x1c1f ;  /* 0x001c1f354c317589 */ /* 0x000e2200000e0000 */
[----:B------:R-:W-:Y:S02]  /*c520*/  LOP3.LUT R44, R4, R5, RZ, 0x3c, !PT ;  /* 0x00000005042c7212 */ /* 0x000fe400078e3cff */
[----:B------:R-:W-:Y:S01]  /*c530*/  SHF.R.U64 R13, R13, 0x3, RZ ;  /* 0x000000030d0d7819 */ /* 0x000fe200000012ff */
[----:B------:R-:W-:Y:S01]  /*c540*/  SHFL.IDX PT, R143, R143, R74, 0x1c1f ;  /* 0x001c1f4a8f8f7589 */ /* 0x000fe200000e0000 */
[----:B------:R-:W-:Y:S02]  /*c550*/  MOV R130, R44 ;  /* 0x0000002c00827202 */ /* 0x000fe40000000f00 */
[----:B------:R-:W-:Y:S01]  /*c560*/  LOP3.LUT R60, R13, R24, RZ, 0x3c, !PT ;  /* 0x000000180d3c7212 */ /* 0x000fe200078e3cff */
[----:B------:R-:W2:Y:S01]  /*c570*/  SHFL.IDX PT, R52, R95, R53, 0x1c1f ;  /* 0x001c1f355f347589 */ /* 0x000ea200000e0000 */
[----:B------:R-:W-:-:S02]  /*c580*/  MOV R68, R68 ;  /* 0x0000004400447202 */ /* 0x000fc40000000f00 */
[----:B------:R-:W-:Y:S01]  /*c590*/  MOV R69, R58 ;  /* 0x0000003a00457202 */ /* 0x000fe20000000f00 */
[----:B------:R-:W-:Y:S01]  /*c5a0*/  SHFL.IDX PT, R54, R87, R74, 0x1c1f ;  /* 0x001c1f4a57367589 */ /* 0x000fe200000e0000 */
[----:B------:R-:W-:Y:S02]  /*c5b0*/  MOV R118, R56 ;  /* 0x0000003800767202 */ /* 0x000fe40000000f00 */
[----:B------:R-:W-:Y:S01]  /*c5c0*/  MOV R66, R66 ;  /* 0x0000004200427202 */ /* 0x000fe20000000f00 */
[----:B------:R-:W3:Y:S01]  /*c5d0*/  SHFL.IDX PT, R77, R77, R53, 0x1c1f ;  /* 0x001c1f354d4d7589 */ /* 0x000ee200000e0000 */
[----:B-1----:R-:W-:Y:S02]  /*c5e0*/  SEL R44, R46, R75, P0 ;  /* 0x0000004b2e2c7207 */ /* 0x002fe40000000000 */
[----:B------:R-:W-:Y:S01]  /*c5f0*/  SEL R46, R75, R46, P0 ;  /* 0x0000002e4b2e7207 */ /* 0x000fe20000000000 */
[----:B------:R-:W-:Y:S01]  /*c600*/  SHFL.IDX PT, R141, R141, R74, 0x1c1f ;  /* 0x001c1f4a8d8d7589 */ /* 0x000fe200000e0000 */
[----:B------:R-:W1:Y:S01]  /*c610*/  @P3 LDC R75, c[0x0][0xbec] ;  /* 0x0002fb00ff4b3b82 */ /* 0x000e620000000800 */
[----:B------:R-:W-:-:S02]  /*c620*/  MOV R67, R60 ;  /* 0x0000003c00437202 */ /* 0x000fc40000000f00 */
[----:B------:R-:W4:Y:S01]  /*c630*/  SHFL.IDX PT, R96, R96, R53, 0x1c1f ;  /* 0x001c1f3560607589 */ /* 0x000f2200000e0000 */
[----:B0-----:R-:W-:Y:S02]  /*c640*/  SEL R48, R50, R49, P0 ;  /* 0x0000003132307207 */ /* 0x001fe40000000000 */
[----:B------:R-:W-:Y:S01]  /*c650*/  SEL R50, R49, R50, P0 ;  /* 0x0000003231327207 */ /* 0x000fe20000000000 */
[----:B------:R-:W-:Y:S01]  /*c660*/  SHFL.IDX PT, R145, R145, R74, 0x1c1f ;  /* 0x001c1f4a91917589 */ /* 0x000fe200000e0000 */
[----:B------:R-:W-:Y:S02]  /*c670*/  MOV R64, R64 ;  /* 0x0000004000407202 */ /* 0x000fe40000000f00 */
[----:B------:R-:W-:Y:S01]  /*c680*/  SEL R165, R39, R38, P0 ;  /* 0x0000002627a57207 */ /* 0x000fe20000000000 */
[----:B------:R-:W0:Y:S01]  /*c690*/  SHFL.IDX PT, R94, R94, R53, 0x1c1f ;  /* 0x001c1f355e5e7589 */ /* 0x000e2200000e0000 */
[----:B--2---:R-:W-:Y:S02]  /*c6a0*/  SEL R49, R143, R52, P0 ;  /* 0x000000348f317207 */ /* 0x004fe40000000000 */
[----:B------:R-:W-:Y:S01]  /*c6b0*/  SEL R51, R52, R143, P0 ;  /* 0x0000008f34337207 */ /* 0x000fe20000000000 */
[----:B------:R-:W-:Y:S01]  /*c6c0*/  SHFL.IDX PT, R58, R115, R74, 0x1c1f ;  /* 0x001c1f4a733a7589 */ /* 0x000fe200000e0000 */
[----:B------:R-:W-:-:S02]  /*c6d0*/  SEL R107, R38, R39, P0 ;  /* 0x00000027266b7207 */ /* 0x000fc40000000000 */
[----:B------:R-:W-:Y:S01]  /*c6e0*/  MOV R65, R62 ;  /* 0x0000003e00417202 */ /* 0x000fe20000000f00 */
[----:B------:R-:W2:Y:S01]  /*c6f0*/  SHFL.IDX PT, R57, R78, R53, 0x1c1f ;  /* 0x001c1f354e397589 */ /* 0x000ea200000e0000 */
[----:B---3--:R-:W-:Y:S02]  /*c700*/  SEL R52, R54, R77, P0 ;  /* 0x0000004d36347207 */ /* 0x008fe40000000000 */
[----:B------:R-:W-:Y:S01]  /*c710*/  SEL R54, R77, R54, P0 ;  /* 0x000000364d367207 */ /* 0x000fe20000000000 */
[----:B------:R-:W-:Y:S01]  /*c720*/  SHFL.IDX PT, R147, R147, R74, 0x1c1f ;  /* 0x001c1f4a93937589 */ /* 0x000fe200000e0000 */
[----:B------:R-:W3:Y:S01]  /*c730*/  @P3 LDC R77, c[0x0][0xbf0] ;  /* 0x0002fc00ff4d3b82 */ /* 0x000ee20000000800 */
[----:B------:R-:W-:Y:S02]  /*c740*/  IADD3 R39, P4, R40, 0x1000, RZ ;  /* 0x0000100028277810 */ /* 0x000fe40007f9e0ff */
[----:B------:R-:W1:Y:S01]  /*c750*/  SHFL.IDX PT, R60, R97, R53, 0x1c1f ;  /* 0x001c1f35613c7589 */ /* 0x000e6200000e0000 */
[----:B------:R-:W-:-:S02]  /*c760*/  SEL R135, R128, R91, P0 ;  /* 0x0000005b80877207 */ /* 0x000fc40000000000 */
[----:B------:R-:W-:Y:S01]  /*c770*/  LOP3.LUT R38, R39, 0x380, RZ, 0xc0, !PT ;  /* 0x0000038027267812 */ /* 0x000fe200078ec0ff */
[----:B------:R-:W-:Y:S01]  /*c780*/  SHFL.IDX PT, R117, R117, R74, 0x1c1f ;  /* 0x001c1f4a75757589 */ /* 0x000fe200000e0000 */
[----:B------:R-:W-:Y:S02]  /*c790*/  SEL R91, R91, R128, P0 ;  /* 0x000000805b5b7207 */ /* 0x000fe40000000000 */
[----:B------:R-:W-:Y:S01]  /*c7a0*/  SEL R169, R31, R30, P0 ;  /* 0x0000001e1fa97207 */ /* 0x000fe20000000000 */
[----:B------:R-:W1:Y:S01]  /*c7b0*/  SHFL.IDX PT, R62, R79, R53, 0x1c1f ;  /* 0x001c1f354f3e7589 */ /* 0x000e6200000e0000 */
[----:B------:R-:W-:Y:S02]  /*c7c0*/  SEL R111, R30, R31, P0 ;  /* 0x0000001f1e6f7207 */ /* 0x000fe40000000000 */
[----:B------:R-:W-:Y:S01]  /*c7d0*/  IADD3 R33, P1, R40, 0x4000, RZ ;  /* 0x0000400028217810 */ /* 0x000fe20007f3e0ff */
[----:B------:R-:W-:Y:S01]  /*c7e0*/  SHFL.IDX PT, R149, R149, R74, 0x1c1f ;  /* 0x001c1f4a95957589 */ /* 0x000fe200000e0000 */
[----:B------:R-:W-:-:S02]  /*c7f0*/  SHF.R.U64 R38, R38, 0x3, RZ ;  /* 0x0000000326267819 */ /* 0x000fc400000012ff */
[----:B------:R-:W-:Y:S01]  /*c800*/  MOV R105, R72 ;  /* 0x0000004800697202 */ /* 0x000fe20000000f00 */
[----:B------:R-:W3:Y:S01]  /*c810*/  SHFL.IDX PT, R98, R98, R53, 0x1c1f ;  /* 0x001c1f3562627589 */ /* 0x000ee200000e0000 */
[----:B------:R-:W-:Y:S02]  /*c820*/  MOV R134, R42 ;  /* 0x0000002a00867202 */ /* 0x000fe40000000f00 */
[----:B------:R-:W-:Y:S01]  /*c830*/  LOP3.LUT R32, R33, 0x380, RZ, 0xc0, !PT ;  /* 0x0000038021207812 */ /* 0x000fe200078ec0ff */
[----:B------:R-:W-:Y:S01]  /*c840*/  SHFL.IDX PT, R119, R119, R74, 0x1c1f ;  /* 0x001c1f4a77777589 */ /* 0x000fe200000e0000 */
[----:B------:R-:W-:Y:S01]  /*c850*/  LOP3.LUT R38, R38, R39, RZ, 0x3c, !PT ;  /* 0x0000002726267212 */ /* 0x000fe200078e3cff */
[----:B------:R-:W-:Y:S01]  /*c860*/  IMAD.X R39, RZ, RZ, R41, P4 ;  /* 0x000000ffff277224 */ /* 0x000fe200020e0629 */
[----:B----4-:R-:W-:Y:S01]  /*c870*/  SEL R45, R141, R96, P0 ;  /* 0x000000608d2d7207 */ /* 0x010fe20000000000 */
[----:B------:R-:W-:Y:S01]  /*c880*/  SHFL.IDX PT, R151, R151, R74, 0x1c1f ;  /* 0x001c1f4a97977589 */ /* 0x000fe200000e0000 */
[----:B------:R-:W-:-:S02]  /*c890*/  SEL R47, R96, R141, P0 ;  /* 0x0000008d602f7207 */ /* 0x000fc40000000000 */
[----:B0-----:R-:W-:Y:S01]  /*c8a0*/  SEL R55, R94, R145, P0 ;  /* 0x000000915e377207 */ /* 0x001fe20000000000 */
[----:B------:R-:W0:Y:S01]  /*c8b0*/  SHFL.IDX PT, R80, R80, R53, 0x1c1f ;  /* 0x001c1f3550507589 */ /* 0x000e2200000e0000 */
[----:B------:R-:W-:Y:S02]  /*c8c0*/  IADD3 R27, P4, R40, 0x7000, RZ ;  /* 0x00007000281b7810 */ /* 0x000fe40007f9e0ff */
[----:B------:R-:W-:Y:S01]  /*c8d0*/  SHF.R.U64 R32, R32, 0x3, RZ ;  /* 0x0000000320207819 */ /* 0x000fe200000012ff */
[----:B------:R-:W4:Y:S01]  /*c8e0*/  SHFL.IDX PT, R76, R99, R53, 0x1c1f ;  /* 0x001c1f35634c7589 */ /* 0x000f2200000e0000 */
[----:B------:R-:W-:Y:S02]  /*c8f0*/  LOP3.LUT R26, R27, 0x380, RZ, 0xc0, !PT ;  /* 0x000003801b1a7812 */ /* 0x000fe400078ec0ff */
[----:B------:R-:W-:Y:S01]  /*c900*/  LOP3.LUT R32, R32, R33, RZ, 0x3c, !PT ;  /* 0x0000002120207212 */ /* 0x000fe200078e3cff */
[----:B------:R-:W-:Y:S01]  /*c910*/  SHFL.IDX PT, R121, R121, R74, 0x1c1f ;  /* 0x001c1f4a79797589 */ /* 0x000fe200000e0000 */
[----:B------:R-:W-:Y:S01]  /*c920*/  IMAD.X R33, RZ, RZ, R41, P1 ;  /* 0x000000ffff217224 */ /* 0x000fe200008e0629 */
[----:B--2---:R-:W-:-:S02]  /*c930*/  SEL R56, R58, R57, P0 ;  /* 0x000000393a387207 */ /* 0x004fc40000000000 */
[----:B------:R-:W-:Y:S01]  /*c940*/  SHFL.IDX PT, R153, R153, R74, 0x1c1f ;  /* 0x001c1f4a99997589 */ /* 0x000fe200000e0000 */
[----:B------:R-:W-:Y:S02]  /*c950*/  IADD3 R25, P1, R40, 0xa000, RZ ;  /* 0x0000a00028197810 */ /* 0x000fe40007f3e0ff */
[----:B------:R-:W-:Y:S01]  /*c960*/  SEL R58, R57, R58, P0 ;  /* 0x0000003a393a7207 */ /* 0x000fe20000000000 */
[----:B------:R-:W2:Y:S01]  /*c970*/  SHFL.IDX PT, R82, R82, R53, 0x1c1f ;  /* 0x001c1f3552527589 */ /* 0x000ea200000e0000 */
[----:B------:R-:W-:Y:S02]  /*c980*/  SHF.R.U64 R26, R26, 0x3, RZ ;  /* 0x000000031a1a7819 */ /* 0x000fe400000012ff */
[----:B-1----:R-:W-:Y:S01]  /*c990*/  SEL R57, R147, R60, P0 ;  /* 0x0000003c93397207 */ /* 0x002fe20000000000 */
[----:B------:R-:W1:Y:S01]  /*c9a0*/  SHFL.IDX PT, R100, R100, R53, 0x1c1f ;  /* 0x001c1f3564647589 */ /* 0x000e6200000e0000 */
[----:B------:R-:W-:Y:S02]  /*c9b0*/  SEL R59, R60, R147, P0 ;  /* 0x000000933c3b7207 */ /* 0x000fe40000000000 */
[----:B------:R-:W-:Y:S01]  /*c9c0*/  SEL R60, R117, R62, P0 ;  /* 0x0000003e753c7207 */ /* 0x000fe20000000000 */
[----:B------:R-:W-:Y:S01]  /*c9d0*/  SHFL.IDX PT, R123, R123, R74, 0x1c1f ;  /* 0x001c1f4a7b7b7589 */ /* 0x000fe200000e0000 */
[----:B------:R-:W-:-:S02]  /*c9e0*/  LOP3.LUT R24, R25, 0x380, RZ, 0xc0, !PT ;  /* 0x0000038019187812 */ /* 0x000fc400078ec0ff */
[----:B------:R-:W-:Y:S01]  /*c9f0*/  SEL R62, R62, R117, P0 ;  /* 0x000000753e3e7207 */ /* 0x000fe20000000000 */
[----:B------:R-:W-:Y:S01]  /*ca00*/  SHFL.IDX PT, R155, R155, R74, 0x1c1f ;  /* 0x001c1f4a9b9b7589 */ /* 0x000fe200000e0000 */
[----:B---3--:R-:W-:Y:S02]  /*ca10*/  SEL R61, R149, R98, P0 ;  /* 0x00000062953d7207 */ /* 0x008fe40000000000 */
[----:B------:R-:W-:Y:S01]  /*ca20*/  SEL R63, R98, R149, P0 ;  /* 0x00000095623f7207 */ /* 0x000fe20000000000 */
[----:B------:R-:W3:Y:S01]  /*ca30*/  SHFL.IDX PT, R84, R84, R53, 0x1c1f ;  /* 0x001c1f3554547589 */ /* 0x000ee200000e0000 */
[----:B------:R-:W-:Y:S01]  /*ca40*/  LOP3.LUT R26, R26, R27, RZ, 0x3c, !PT ;  /* 0x0000001b1a1a7212 */ /* 0x000fe200078e3cff */
[----:B------:R-:W-:Y:S01]  /*ca50*/  IMAD.X R27, RZ, RZ, R41, P4 ;  /* 0x000000ffff1b7224 */ /* 0x000fe200020e0629 */
[----:B------:R-:W-:Y:S01]  /*ca60*/  IADD3 R7, P4, R40, 0xd000, RZ ;  /* 0x0000d00028077810 */ /* 0x000fe20007f9e0ff */
[----:B------:R-:W3:Y:S01]  /*ca70*/  SHFL.IDX PT, R78, R101, R53, 0x1c1f ;  /* 0x001c1f35654e7589 */ /* 0x000ee200000e0000 */
[----:B------:R-:W-:-:S02]  /*ca80*/  SHF.R.U64 R24, R24, 0x3, RZ ;  /* 0x0000000318187819 */ /* 0x000fc400000012ff */
[----:B------:R-:W-:Y:S01]  /*ca90*/  LOP3.LUT R6, R7, 0x380, RZ, 0xc0, !PT ;  /* 0x0000038007067812 */ /* 0x000fe200078ec0ff */
[----:B------:R-:W-:Y:S01]  /*caa0*/  SHFL.IDX PT, R120, R127, R74, 0x1c1f ;  /* 0x001c1f4a7f787589 */ /* 0x000fe200000e0000 */
        /* <DEDUP_REMOVED lines=61> */
[----:B0-----:R-:W-:Y:S01]  /*ce80*/  SEL R53, R145, R94, P0 ;  /* 0x0000005e91357207 */ /* 0x001fe20000000000 */
        /* <DEDUP_REMOVED lines=11> */
[----:B--2---:R-:W-:Y:S02]  /*cf40*/  SEL R48, R121, R82, P0 ;  /* 0x0000005279307207 */ /* 0x004fe40000000000 */
[----:B------:R-:W-:Y:S01]  /*cf50*/  SEL R50, R82, R121, P0 ;  /* 0x0000007952327207 */ /* 0x000fe20000000000 */
[----:B------:R2:W-:Y:S01]  /*cf60*/  STSM.16.M88.4 [R112], R44 ;  /* 0x0000002c70007844 */ /* 0x0005e20000000200 */
[----:B-1----:R-:W-:Y:S01]  /*cf70*/  SEL R49, R153, R100, P0 ;  /* 0x0000006499317207 */ /* 0x002fe20000000000 */
[----:B0-----:R-:W-:Y:S01]  /*cf80*/  IMAD.MOV R56, RZ, RZ, -R75 ;  /* 0x000000ffff387224 */ /* 0x001fe200078e0a4b */
        /* <DEDUP_REMOVED lines=12> */
[----:B--2---:R-:W-:Y:S02]  /*d050*/  SEL R44, R120, R127, P0 ;  /* 0x0000007f782c7207 */ /* 0x004fe40000000000 */
[----:B------:R-:W-:Y:S01]  /*d060*/  SEL R46, R127, R120, P0 ;  /* 0x000000787f2e7207 */ /* 0x000fe20000000000 */
[----:B------:R-:W-:Y:S01]  /*d070*/  STSM.16.M88.4 [R71], R56 ;  /* 0x0000003847007844 */ /* 0x000fe20000000200 */
[----:B0-----:R-:W-:Y:S01]  /*d080*/  SHF.R.S32.HI R49, RZ, 0x1f, R75 ;  /* 0x0000001fff317819 */ /* 0x001fe2000001144b */
[----:B------:R-:W-:Y:S01]  /*d090*/  VIADD R51, R220, UR39 ;  /* 0x00000027dc337c36 */ /* 0x000fe20008000000 */
[----:B------:R-:W-:Y:S02]  /*d0a0*/  IADD3 R48, P1, R75, UR6, RZ ;  /* 0x000000064b307c10 */ /* 0x000fe4000ff3e0ff */
[----:B------:R-:W-:-:S02]  /*d0b0*/  SHF.R.S32.HI R50, RZ, 0x1f, R61 ;  /* 0x0000001fff327819 */ /* 0x000fc4000001143d */
[----:B------:R-:W-:Y:S01]  /*d0c0*/  SEL R45, R159, R86, P0 ;  /* 0x000000569f2d7207 */ /* 0x000fe20000000000 */
[----:B-1----:R-:W-:Y:S01]  /*d0d0*/  IMAD.U32 R52, RZ, RZ, UR5 ;  /* 0x00000005ff347e24 */ /* 0x002fe2000f8e00ff */
        /* <DEDUP_REMOVED lines=142> */
.L_x_2437:
[----:B------:R-:W-:Y:S05]  /*d9c0*/  BSYNC B1 ;  /* 0x0000000000017941 */ /* 0x000fea0003800000 */
.L_x_2436:
        /* <DEDUP_REMOVED lines=10> */
[-C--:B------:R-:W-:Y:S02]  /*da70*/  @!P3 LEA R4, P5, R22, R8.reuse, 0x1 ;  /* 0x000000081604b211 */ /* 0x080fe400078a08ff */
[-C--:B---3--:R-:W-:Y:S02]  /*da80*/  @!P4 LEA.HI.X R3, R16, R9.reuse, R225, 0x1, P6 ;  /* 0x000000091003c211 */ /* 0x088fe400030f0ce1 */
[-C--:B------:R-:W-:Y:S02]  /*da90*/  @!P2 LEA R6, P6, R19, R8.reuse, 0x1 ;  /* 0x000000081306a211 */ /* 0x080fe400078c08ff */
        /* <DEDUP_REMOVED lines=8> */
.L_x_2439:
[----:B------:R-:W-:Y:S05]  /*db20*/  BSYNC B1 ;  /* 0x0000000000017941 */ /* 0x000fea0003800000 */
.L_x_2438:
        /* <DEDUP_REMOVED lines=11> */
[-C--:B------:R-:W-:Y:S02]  /*dbe0*/  @!P1 LEA R6, P4, R19, R8.reuse, 0x1 ;  /* 0x0000000813069211 */ /* 0x080fe400078808ff */
[-C--:B----4-:R-:W-:Y:S02]  /*dbf0*/  @!P3 LEA.HI.X R3, R16, R9.reuse, R225, 0x1, P6 ;  /* 0x000000091003b211 */ /* 0x090fe400030f0ce1 */
        /* <DEDUP_REMOVED lines=8> */
.L_x_2441:
[----:B------:R-:W-:Y:S05]  /*dc80*/  BSYNC B1 ;  /* 0x0000000000017941 */ /* 0x000fea0003800000 */
.L_x_2440:
[----:B-1----:R-:W-:Y:S01]  /*dc90*/  VIADD R3, R13, 0x60 ;  /* 0x000000600d037836 */ /* 0x002fe20000000000 */
[----:B0-23--:R-:W0:Y:S04]  /*dca0*/  SHFL.IDX PT, R10, R10, 0x3, 0x181f ;  /* 0x00781f000a0a7f89 */ /* 0x00de2800000e0000 */
[----:B------:R-:W-:Y:S01]  /*dcb0*/  ISETP.GE.AND P0, PT, R3, R96, PT ;  /* 0x000000600300720c */ /* 0x000fe20003f06270 */
[----:B------:R-:W1:-:S12]  /*dcc0*/  SHFL.IDX PT, R0, R0, 0x3, 0x181f ;  /* 0x00781f0000007f89 */ /* 0x000e5800000e0000 */
[----:B------:R-:W-:Y:S05]  /*dcd0*/  @P0 BRA `(.L_x_2442) ;  /* 0x0000000c00200947 */ /* 0x000fea0003800000 */
[----:B------:R-:W-:Y:S02]  /*dce0*/  ULDC UR5, c[0x0][0xac8] ;  /* 0x0002b20000057ab9 */ /* 0x000fe40000000800 */
[----:B------:R-:W-:Y:S02]  /*dcf0*/  ISETP.GE.AND P3, PT, R16, UR5, PT ;  /* 0x0000000510007c0c */ /* 0x000fe4000bf66270 */
[----:B------:R-:W-:Y:S02]  /*dd00*/  ISETP.GE.AND P4, PT, R22, UR5, PT ;  /* 0x0000000516007c0c */ /* 0x000fe4000bf86270 */
[----:B------:R-:W-:-:S09]  /*dd10*/  ISETP.GE.AND P5, PT, R19, UR5, PT ;  /* 0x0000000513007c0c */ /* 0x000fd2000bfa6270 */
[-C--:B-1----:R-:W-:Y:S02]  /*dd20*/  @!P3 LEA R2, P0, R16, R0.reuse, 0x1 ;  /* 0x000000001002b211 */ /* 0x082fe400078008ff */
[-C--:B------:R-:W-:Y:S02]  /*dd30*/  @!P4 LEA R4, P1, R22, R0.reuse, 0x1 ;  /* 0x000000001604c211 */ /* 0x080fe400078208ff */
[C---:B------:R-:W-:Y:S02]  /*dd40*/  @!P5 LEA R6, P2, R19.reuse, R0, 0x1 ;  /* 0x000000001306d211 */ /* 0x040fe400078408ff */
        /* <DEDUP_REMOVED lines=12> */
.L_x_2435:
        /* <DEDUP_REMOVED lines=50> */
.L_x_2444:
[----:B------:R-:W-:Y:S05]  /*e130*/  BSYNC B1 ;  /* 0x0000000000017941 */ /* 0x000fea0003800000 */
.L_x_2443:
        /* <DEDUP_REMOVED lines=37> */
[----:B------:R-:W-:Y:S02]  /*e390*/  IADD3 R3, R3, R5, RZ ;  /* 0x0000000503037210 */ /* 0x000fe40007ffe0ff */
[----:B------:R-:W-:Y:S02]  /*e3a0*/  LEA R4, P3, R2, UR6, 0x1 ;  /* 0x0000000602047c11 */ /* 0x000fe4000f8608ff */
[-C--:B------:R-:W-:Y:S01]  /*e3b0*/  ISETP.GE.AND P1, PT, R0, R9.reuse, PT ;  /* 0x000000090000720c */ /* 0x080fe20003f26270 */
[----:B------:R-:W-:Y:S01]  /*e3c0*/  VIADD R0, R6, 0x40 ;  /* 0x0000004006007836 */ /* 0x000fe20000000000 */
[----:B------:R-:W-:Y:S02]  /*e3d0*/  LEA.HI.X R5, R2, UR7, R3, 0x1, P3 ;  /* 0x0000000702057c11 */ /* 0x000fe400098f0c03 */
[----:B------:R0:W1:Y:S02]  /*e3e0*/  SHFL.IDX PT, R2, R4, RZ, 0x181f ;  /* 0x00181fff04027589 */ /* 0x00006400000e0000 */
[----:B------:R-:W-:-:S02]  /*e3f0*/  ISETP.GE.AND P0, PT, R0, R9, PT ;  /* 0x000000090000720c */ /* 0x000fc40003f06270 */
        /* <DEDUP_REMOVED lines=19> */
.L_x_2446:
[----:B------:R-:W-:Y:S05]  /*e530*/  BSYNC B1 ;  /* 0x0000000000017941 */ /* 0x000fea0003800000 */
.L_x_2445:
        /* <DEDUP_REMOVED lines=21> */
.L_x_2448:
[----:B------:R-:W-:Y:S05]  /*e690*/  BSYNC B1 ;  /* 0x0000000000017941 */ /* 0x000fea0003800000 */
.L_x_2447:
        /* <DEDUP_REMOVED lines=21> */
.L_x_2450:
[----:B------:R-:W-:Y:S05]  /*e7f0*/  BSYNC B1 ;  /* 0x0000000000017941 */ /* 0x000fea0003800000 */
.L_x_2449:
        /* <DEDUP_REMOVED lines=11> */
[-C--:B------:R-:W-:Y:S02]  /*e8b0*/  @!P2 LEA R6, P5, R22, R2.reuse, 0x1 ;  /* 0x000000021606a211 */ /* 0x080fe400078a08ff */
        /* <DEDUP_REMOVED lines=10> */
.L_x_2442:
[----:B------:R-:W-:Y:S05]  /*e960*/  BSYNC B0 ;  /* 0x0000000000007941 */ /* 0x000fea0003800000 */
.L_x_2434:
[----:B------:R-:W-:Y:S02]  /*e970*/  ULDC UR5, c[0x0][0xc38] ;  /* 0x00030e0000057ab9 */ /* 0x000fe40000000800 */
[----:B------:R-:W-:-:S06]  /*e980*/  UISETP.GE.AND UP0, UPT, UR4, UR5, UPT ;  /* 0x000000050400728c */ /* 0x000fcc000bf06270 */
[----:B------:R-:W-:-:S13]  /*e990*/  PLOP3.LUT P0, PT, PT, PT, UP0, 0x80, 0x0 ;  /* 0x000000000000781c */ /* 0x000fda0003f0f008 */
[----:B------:R-:W-:Y:S05]  /*e9a0*/  @!P0 BRA `(.L_x_2451) ;  /* 0xffffff2000e48947 */ /* 0x000fea000383ffff */
[----:B------:R-:W-:Y:S05]  /*e9b0*/  EXIT ;  /* 0x000000000000794d */ /* 0x000fea0003800000 */
.L_x_2393:
        /* <DEDUP_REMOVED lines=19> */
[----:B------:R-:W-:Y:S01]  /*eaf0*/  IMAD.MOV.U32 R34, RZ, RZ, 0x40 ;  /* 0x00000040ff227424 */ /* 0x000fe200078e00ff */
[----:B------:R-:W-:Y:S01]  /*eb00*/  MOV R18, 0x400 ;  /* 0x0000040000127802 */ /* 0x000fe20000000f00 */
[----:B------:R-:W-:Y:S01]  /*eb10*/  ULDC.64 UR8, c[0x0][0x418] ;  /* 0x0001060000087ab9 */ /* 0x000fe20000000a00 */
[----:B------:R-:W-:Y:S01]  /*eb20*/  ULDC UR4, c[0x0][0x424] ;  /* 0x0001090000047ab9 */ /* 0x000fe20000000800 */
[----:B------:R-:W-:Y:S01]  /*eb30*/  UISETP.NE.U32.AND UP0, UPT, UR8, URZ, UPT ;  /* 0x0000003f0800728c */ /* 0x000fe2000bf05070 */
[----:B------:R-:W-:Y:S01]  /*eb40*/  LEA R18, R33, R18, 0x18 ;  /* 0x0000001221127211 */ /* 0x000fe200078ec0ff */
[----:B------:R-:W-:Y:S01]  /*eb50*/  IMAD.MOV.U32 R35, RZ, RZ, 0x20 ;  /* 0x00000020ff237424 */ /* 0x000fe200078e00ff */
[----:B------:R-:W-:Y:S01]  /*eb60*/  ULDC UR39, c[0x0][0x288] ;  /* 0x0000a20000277ab9 */ /* 0x000fe20000000800 */
[----:B------:R-:W-:Y:S01]  /*eb70*/  UISETP.NE.AND.EX UP0, UPT, UR9, URZ, UPT, UP0 ;  /* 0x0000003f0900728c */ /* 0x000fe2000bf05300 */
[----:B------:R-:W-:Y:S01]  /*eb80*/  IMAD.MOV.U32 R27, RZ, RZ, 0x1 ;  /* 0x00000001ff1b7424 */ /* 0x000fe200078e00ff */
[----:B------:R-:W-:Y:S01]  /*eb90*/  ULOP3.LUT UR45, UR38, 0x2, URZ, 0xfc, !UPT ;  /* 0x00000002262d7892 */ /* 0x000fe2000f8efc3f */
[----:B------:R-:W-:Y:S01]  /*eba0*/  IMAD.MOV.U32 R24, RZ, RZ, RZ ;  /* 0x000000ffff187224 */ /* 0x000fe200078e00ff */
[----:B------:R-:W-:-:S02]  /*ebb0*/  USEL UR4, UR4, 0x1, UP0 ;  /* 0x0000000104047887 */ /* 0x000fc40008000000 */
[----:B------:R-:W-:Y:S02]  /*ebc0*/  ULOP3.LUT UR46, UR38, 0x1, URZ, 0xfc, !UPT ;  /* 0x00000001262e7892 */ /* 0x000fe4000f8efc3f */
[----:B------:R-:W-:Y:S01]  /*ebd0*/  UIMAD UR36, UR4, UR36, URZ ;  /* 0x00000024042472a4 */ /* 0x000fe2000f8e023f */
[----:B------:R-:W-:-:S03]  /*ebe0*/  ULDC UR47, c[0x0][0xc] ;  /* 0x00000300002f7ab9 */ /* 0x000fc60000000800 */
[----:B------:R-:W-:Y:S01]  /*ebf0*/  UIADD3 UR4, UR36, 0x7f, URZ ;  /* 0x0000007f24047890 */ /* 0x000fe2000fffe03f */
[C---:B0-----:R-:W-:Y:S01]  /*ec00*/  IMAD.SHL.U32 R5, R4.reuse, 0x10, RZ ;  /* 0x0000001004057824 */ /* 0x041fe200078e00ff */
[C---:B------:R-:W-:Y:S01]  /*ec10*/  R2P PR, R4.reuse, 0x6 ;  /* 0x0000000604007804 */ /* 0x040fe20000000000 */
[C---:B------:R-:W-:Y:S01]  /*ec20*/  IMAD.SHL.U32 R17, R4.reuse, 0x80, RZ ;  /* 0x0000008004117824 */ /* 0x040fe200078e00ff */
[----:B------:R-:W-:Y:S02]  /*ec30*/  LOP3.LUT R8, R4, 0x7f, RZ, 0xc0, !PT ;  /* 0x0000007f04087812 */ /* 0x000fe400078ec0ff */
[----:B------:R-:W-:Y:S02]  /*ec40*/  LOP3.LUT R28, R5, 0x70, RZ, 0xc0, !PT ;  /* 0x00000070051c7812 */ /* 0x000fe400078ec0ff */
[----:B------:R-:W-:Y:S02]  /*ec50*/  SHF.R.U32.HI R0, RZ, 0x5, R8 ;  /* 0x00000005ff007819 */ /* 0x000fe40000011608 */
[----:B------:R-:W-:-:S02]  /*ec60*/  LOP3.LUT R6, R28, 0x80, RZ, 0xfc, !PT ;  /* 0x000000801c067812 */ /* 0x000fc400078efcff */
[C---:B------:R-:W-:Y:S02]  /*ec70*/  LOP3.LUT R7, R17.reuse, 0x400, RZ, 0xc0, !PT ;  /* 0x0000040011077812 */ /* 0x040fe400078ec0ff */
[----:B------:R-:W-:Y:S02]  /*ec80*/  ISETP.GE.AND P4, PT, R6, UR37, PT ;  /* 0x0000002506007c0c */ /* 0x000fe4000bf86270 */
[----:B------:R-:W-:Y:S01]  /*ec90*/  LOP3.LUT R3, R17, 0x380, RZ, 0xc0, !PT ;  /* 0x0000038011037812 */ /* 0x000fe200078ec0ff */
[----:B------:R-:W-:Y:S01]  /*eca0*/  IMAD R7, R0, 0x800, R7 ;  /* 0x0000080000077824 */ /* 0x000fe200078e0207 */
[C---:B------:R-:W-:Y:S02]  /*ecb0*/  ISETP.GE.AND P3, PT, R6.reuse, UR37, PT ;  /* 0x0000002506007c0c */ /* 0x040fe4000bf66270 */
[----:B------:R-:W-:Y:S01]  /*ecc0*/  ISETP.GE.AND P0, PT, R6, UR6, PT ;  /* 0x0000000606007c0c */ /* 0x000fe2000bf06270 */
[----:B------:R-:W-:Y:S01]  /*ecd0*/  IMAD R0, R0, 0x10, R3 ;  /* 0x0000001000007824 */ /* 0x000fe200078e0203 */
[----:B------:R-:W-:Y:S01]  /*ece0*/  LOP3.LUT R2, R3, 0x10, R4, 0xf8, !PT ;  /* 0x0000001003027812 */ /* 0x000fe200078ef804 */
[----:B------:R-:W-:Y:S01]  /*ecf0*/  IMAD.SHL.U32 R4, R4, 0x2, RZ ;  /* 0x0000000204047824 */ /* 0x000fe200078e00ff */
[----:B------:R-:W-:-:S02]  /*ed00*/  LOP3.LUT R3, R5, 0x3f0, RZ, 0xc0, !PT ;  /* 0x000003f005037812 */ /* 0x000fc400078ec0ff */
[----:B------:R-:W-:Y:S02]  /*ed10*/  LOP3.LUT R0, R0, 0x70, R5, 0x78, !PT ;  /* 0x0000007000007812 */ /* 0x000fe400078e7805 */
[----:B------:R-:W-:Y:S02]  /*ed20*/  @P4 LOP3.LUT R16, R16, 0x1, RZ, 0xfc, !PT ;  /* 0x0000000110104812 */ /* 0x000fe400078efcff */
[----:B------:R-:W-:Y:S01]  /*ed30*/  LOP3.LUT R17, R0, 0xc00, R17, 0xf8, !PT ;  /* 0x00000c0000117812 */ /* 0x000fe200078ef811 */
[----:B------:R-:W-:Y:S01]  /*ed40*/  IMAD.U32 R0, RZ, RZ, UR5 ;  /* 0x00000005ff007e24 */ /* 0x000fe2000f8e00ff */
[----:B------:R-:W-:Y:S01]  /*ed50*/  LOP3.LUT R16, R16, 0xffffff7f, RZ, 0xc0, !PT ;  /* 0xffffff7f10107812 */ /* 0x000fe200078ec0ff */
[----:B------:R-:W-:Y:S01]  /*ed60*/  USHF.R.S32.HI UR5, URZ, 0x1f, UR4 ;  /* 0x0000001f3f057899 */ /* 0x000fe20008011404 */
[----:B------:R-:W-:Y:S02]  /*ed70*/  SEL R34, R34, 0xffffffc0, !P2 ;  /* 0xffffffc022227807 */ /* 0x000fe40005000000 */
[----:B------:R-:W-:Y:S01]  /*ed80*/  @P3 LOP3.LUT R16, R16, 0x80, RZ, 0xfc, !PT ;  /* 0x0000008010103812 */ /* 0x000fe200078efcff */
[----:B------:R0:W-:Y:S01]  /*ed90*/  STL [R1+0x8], R0 ;  /* 0x0000080001007387 */ /* 0x0001e20000100800 */
[----:B------:R-:W-:Y:S01]  /*eda0*/  LOP3.LUT R4, R3, 0x70, R4, 0x78, !PT ;  /* 0x0000007003047812 */ /* 0x000fe200078e7804 */
[----:B------:R-:W-:Y:S01]  /*edb0*/  ULEA.HI UR5, UR5, UR4, URZ, 0x7 ;  /* 0x0000000405057291 */ /* 0x000fe2000f8f383f */
[----:B------:R-:W-:Y:S01]  /*edc0*/  ISETP.GE.AND P2, PT, R28, UR37, PT ;  /* 0x000000251c007c0c */ /* 0x000fe2000bf46270 */
[----:B------:R1:W-:Y:S01]  /*edd0*/  STL [R1+0xc], RZ ;  /* 0x00000cff01007387 */ /* 0x0003e20000100800 */
[----:B------:R-:W-:Y:S01]  /*ede0*/  LOP3.LUT R16, R16, 0xfffffbff, RZ, 0xc0, !PT ;  /* 0xfffffbff10107812 */ /* 0x000fe200078ec0ff */
[----:B------:R-:W-:Y:S01]  /*edf0*/  USHF.R.S32.HI UR40, URZ, 0x7, UR5 ;  /* 0x000000073f287899 */ /* 0x000fe20008011405 */
[----:B------:R-:W-:-:S02]  /*ee00*/  LOP3.LUT R2, R2, 0x70, R5, 0x78, !PT ;  /* 0x0000007002027812 */ /* 0x000fc400078e7805 */
[----:B------:R-:W-:Y:S02]  /*ee10*/  LOP3.LUT R37, R4, 0x400, R5, 0xf8, !PT ;  /* 0x0000040004257812 */ /* 0x000fe400078ef805 */
[----:B------:R-:W-:Y:S01]  /*ee20*/  @P0 LOP3.LUT R16, R16, 0x400, RZ, 0xfc, !PT ;  /* 0x0000040010100812 */ /* 0x000fe200078efcff */
[----:B------:R-:W-:Y:S01]  /*ee30*/  IMAD.IADD R26, R7, 0x1, R2 ;  /* 0x00000001071a7824 */ /* 0x000fe200078e0202 */
[----:B0-----:R-:W-:Y:S01]  /*ee40*/  SHF.R.U32.HI R0, RZ, 0x3, R8 ;  /* 0x00000003ff007819 */ /* 0x001fe20000011608 */
[----:B------:R-:W-:Y:S01]  /*ee50*/  IMAD.IADD R2, R18, 0x1, R37 ;  /* 0x0000000112027824 */ /* 0x000fe200078e0225 */
[----:B------:R-:W-:Y:S01]  /*ee60*/  ISETP.GE.AND P0, PT, R28, UR37, PT ;  /* 0x000000251c007c0c */ /* 0x000fe2000bf06270 */
[----:B------:R-:W-:Y:S01]  /*ee70*/  ULDC UR37, c[0x0][0x448] ;  /* 0x0001120000257ab9 */ /* 0x000fe20000000800 */
[----:B------:R-:W-:Y:S01]  /*ee80*/  LOP3.LUT R16, R16, 0xfffffffd, RZ, 0xc0, !PT ;  /* 0xfffffffd10107812 */ /* 0x000fe200078ec0ff */
[----:B------:R-:W-:Y:S01]  /*ee90*/  UIMAD UR37, UR37, UR39, URZ ;  /* 0x00000027252572a4 */ /* 0x000fe2000f8e023f */
[----:B------:R-:W-:Y:S01]  /*eea0*/  LOP3.LUT R0, R0, 0x70, R5, 0xf8, !PT ;  /* 0x0000007000007812 */ /* 0x000fe200078ef805 */
[----:B------:R-:W-:Y:S01]  /*eeb0*/  IMAD.IADD R0, R34, 0x1, R17 ;  /* 0x0000000122007824 */ /* 0x000fe200078e0211 */
[----:B------:R-:W-:Y:S01]  /*eec0*/  @P2 LOP3.LUT R16, R16, 0x2, RZ, 0xfc, !PT ;  /* 0x0000000210102812 */ /* 0x000fe200078efcff */
[----:B------:R1:W-:Y:S01]  /*eed0*/  STL [R1+0x4], R2 ;  /* 0x0000040201007387 */ /* 0x0003e20000100800 */
[----:B------:R-:W-:Y:S01]  /*eee0*/  SEL R35, R35, 0xffffffe0, !P1 ;  /* 0xffffffe023237807 */ /* 0x000fe20004800000 */
[----:B------:R-:W-:Y:S01]  /*eef0*/  UIADD3 UR39, UR36, 0x80, -UR39 ;  /* 0x0000008024277890 */ /* 0x000fe2000fffe827 */
[----:B------:R-:W-:Y:S01]  /*ef00*/  LOP3.LUT R16, R16, 0xfffffdff, RZ, 0xc0, !PT ;  /* 0xfffffdff10107812 */ /* 0x000fe200078ec0ff */
[----:B------:R1:W-:Y:S02]  /*ef10*/  STL [R1], R0 ;  /* 0x0000000001007387 */ /* 0x0003e40000100800 */
[----:B------:R-:W-:Y:S01]  /*ef20*/  IMAD.IADD R36, R34, 0x1, R35 ;  /* 0x0000000122247824 */ /* 0x000fe200078e0223 */
[----:B------:R-:W-:-:S02]  /*ef30*/  @P0 LOP3.LUT R16, R16, 0x200, RZ, 0xfc, !PT ;  /* 0x0000020010100812 */ /* 0x000fc400078efcff */
[----:B------:R-:W-:Y:S02]  /*ef40*/  ISETP.GE.AND P0, PT, R28, UR6, PT ;  /* 0x000000061c007c0c */ /* 0x000fe4000bf06270 */
[----:B------:R-:W-:-:S11]  /*ef50*/  LOP3.LUT R16, R16, 0xfffff7ff, RZ, 0xc0, !PT ;  /* 0xfffff7ff10107812 */ /* 0x000fd600078ec0ff */
[----:B-1----:R-:W-:-:S07]  /*ef60*/  @P0 LOP3.LUT R16, R16, 0x800, RZ, 0xfc, !PT ;  /* 0x0000080010100812 */ /* 0x002fce00078efcff */
.L_x_2517:
[----:B--2---:R-:W2:Y:S01]  /*ef70*/  LDL R0, [R1+0x8] ;  /* 0x0000080001007983 */ /* 0x004ea20000100800 */
        /* <DEDUP_REMOVED lines=13> */
[----:B------:R-:W-:Y:S05]  /*f050*/  @P0 BRA `(.L_x_2453) ;  /* 0x0000000000200947 */ /* 0x000fea0003800000 */
        /* <DEDUP_REMOVED lines=8> */
.L_x_2453:
[----:B------:R-:W-:Y:S01]  /*f0e0*/  ULDC UR8, c[0x0][0xc54] ;  /* 0x0003150000087ab9 */ /* 0x000fe20000000800 */
[----:B------:R-:W-:Y:S01]  /*f0f0*/  UMOV UR6, UR7 ;  /* 0x0000000700067c82 */ /* 0x000fe20008000000 */
[----:B------:R-:W-:-:S11]  /*f100*/  UISETP.NE.AND UP0, UPT, UR8, 0x1, UPT ;  /* 0x000000010800788c */ /* 0x000fd6000bf05270 */
[----:B------:R-:W-:Y:S02]  /*f110*/  @UP0 ULDC.64 UR10, c[0x0][0xc58] ;  /* 0x00031600000a0ab9 */ /* 0x000fe40000000a00 */
[----:B------:R-:W-:-:S04]  /*f120*/  UIMAD.WIDE.U32 UR4, UR7, UR10, URZ ;  /* 0x0000000a070472a5 */ /* 0x000fc8000f8e003f */
[----:B------:R-:W-:-:S04]  /*f130*/  @UP0 USHF.R.U32.HI UR6, URZ, UR11, UR5 ;  /* 0x0000000b3f060299 */ /* 0x000fc80008011605 */
[----:B------:R-:W-:-:S12]  /*f140*/  UIMAD UR4, UR6, UR8, URZ ;  /* 0x00000008060472a4 */ /* 0x000fd8000f8e023f */
.L_x_2454:
        /* <DEDUP_REMOVED lines=25> */
[----:B------:R-:W-:Y:S01]  /*f2e0*/  UP2UR UR50, UPR, URZ, 0x4 ;  /* 0x000000043f327883 */ /* 0x000fe20008000000 */
[----:B------:R-:W-:Y:S01]  /*f2f0*/  BSSY B7, `(.L_x_2455) ;  /* 0x00004af000077945 */ /* 0x000fe20003800000 */
[----:B------:R-:W-:-:S04]  /*f300*/  USHF.L.U32 UR6, UR43, 0x7, URZ ;  /* 0x000000072b067899 */ /* 0x000fc8000800063f */
[----:B------:R-:W-:Y:S01]  /*f310*/  UIADD3 UR6, UR6, 0x7f, URZ ;  /* 0x0000007f06067890 */ /* 0x000fe2000fffe03f */
[----:B------:R-:W-:Y:S01]  /*f320*/  @UP2 ULDC UR4, c[0x0][0x44c] ;  /* 0x0001130000042ab9 */ /* 0x000fe20000000800 */
[----:B------:R-:W-:Y:S02]  /*f330*/  @UP2 ULDC UR7, c[0x0][0x450] ;  /* 0x0001140000072ab9 */ /* 0x000fe40000000800 */
[----:B------:R-:W-:-:S04]  /*f340*/  UIMAD.WIDE.U32 UR4, UR6, UR4, URZ ;  /* 0x00000004060472a5 */ /* 0x000fc8000f8e003f */
[----:B------:R-:W-:-:S04]  /*f350*/  @UP2 USHF.R.U32.HI UR6, URZ, UR7, UR5 ;  /* 0x000000073f062299 */ /* 0x000fc80008011605 */
[----:B------:R-:W-:-:S04]  /*f360*/  UIADD3 UR6, UR39, UR6, URZ ;  /* 0x0000000627067290 */ /* 0x000fc8000fffe03f */
[----:B------:R-:W-:-:S04]  /*f370*/  USHF.R.S32.HI UR4, URZ, 0x1f, UR6 ;  /* 0x0000001f3f047899 */ /* 0x000fc80008011406 */
[----:B------:R-:W-:-:S04]  /*f380*/  ULEA.HI UR4, UR4, UR6, URZ, 0x7 ;  /* 0x0000000604047291 */ /* 0x000fc8000f8f383f */
[----:B------:R-:W-:-:S04]  /*f390*/  USHF.R.S32.HI UR4, URZ, 0x7, UR4 ;  /* 0x000000073f047899 */ /* 0x000fc80008011404 */
[----:B------:R-:W-:-:S04]  /*f3a0*/  UISETP.LT.AND UP0, UPT, UR40, UR4, UPT ;  /* 0x000000042800728c */ /* 0x000fc8000bf01270 */
[----:B------:R-:W-:-:S06]  /*f3b0*/  USEL UR44, UR40, UR4, UP0 ;  /* 0x00000004282c7287 */ /* 0x000fcc0008000000 */
[----:B------:R-:W-:-:S13]  /*f3c0*/  ISETP.LT.AND P0, PT, RZ, UR44, PT ;  /* 0x0000002cff007c0c */ /* 0x000fda000bf01270 */
[----:B0-----:R-:W-:Y:S05]  /*f3d0*/  @P0 BRA `(.L_x_2456) ;  /* 0x0000000000480947 */ /* 0x001fea0003800000 */
        /* <DEDUP_REMOVED lines=16> */
[----:B------:R0:W-:Y:S01]  /*f4e0*/  STL [R1+0x8], R0 ;  /* 0x0000080001007387 */ /* 0x0001e20000100800 */
[----:B------:R-:W-:Y:S05]  /*f4f0*/  BRA `(.L_x_2457) ;  /* 0x0000004800387947 */ /* 0x000fea0003800000 */
.L_x_2456:
        /* <DEDUP_REMOVED lines=20> */
.L_x_2459:
[----:B------:R-:W-:Y:S05]  /*f640*/  BSYNC B6 ;  /* 0x0000000000067941 */ /* 0x000fea0003800000 */
.L_x_2458:
        /* <DEDUP_REMOVED lines=22> */
.L_x_2461:
[----:B------:R-:W-:Y:S05]  /*f7b0*/  BSYNC B6 ;  /* 0x0000000000067941 */ /* 0x000fea0003800000 */
.L_x_2460:
        /* <DEDUP_REMOVED lines=9> */
[----:B------:R-:W-:Y:S01]  /*f850*/  MOV R13, RZ ;  /* 0x000000ff000d7202 */ /* 0x000fe20000000f00 */
[----:B------:R-:W0:Y:S01]  /*f860*/  LDC.64 R2, c[0x4][R2] ;  /* 0x0100000002027b82 */ /* 0x000e220000000a00 */
[----:B------:R-:W-:Y:S02]  /*f870*/  IMAD.U32 R5, RZ, RZ, UR7 ;  /* 0x00000007ff057e24 */ /* 0x000fe4000f8e00ff */
[----:B------:R-:W-:Y:S02]  /*f880*/  IMAD.U32 R6, RZ, RZ, UR8 ;  /* 0x00000008ff067e24 */ /* 0x000fe4000f8e00ff */
[----:B------:R-:W-:-:S02]  /*f890*/  IMAD.U32 R7, RZ, RZ, UR9 ;  /* 0x00000009ff077e24 */ /* 0x000fc4000f8e00ff */
[----:B------:R-:W-:Y:S02]  /*f8a0*/  IMAD.U32 R10, RZ, RZ, UR4 ;  /* 0x00000004ff0a7e24 */ /* 0x000fe4000f8e00ff */
[----:B------:R-:W-:Y:S02]  /*f8b0*/  IMAD.U32 R11, RZ, RZ, UR5 ;  /* 0x00000005ff0b7e24 */ /* 0x000fe4000f8e00ff */
[----:B------:R-:W-:Y:S02]  /*f8c0*/  IMAD.MOV.U32 R8, RZ, RZ, 0x70 ;  /* 0x00000070ff087424 */ /* 0x000fe400078e00ff */
[----:B------:R-:W-:-:S07]  /*f8d0*/  IMAD.MOV.U32 R12, RZ, RZ, 0x1 ;  /* 0x00000001ff0c7424 */ /* 0x000fce00078e00ff */
[----:B------:R-:W-:-:S07]  /*f8e0*/  LEPC R20, `(.L_x_2463) ;  /* 0x000000001014794e */ /* 0x000fce0000000000 */
[----:B0----5:R-:W-:Y:S05]  /*f8f0*/  CALL.ABS.NOINC R2 ;  /* 0x0000000002007343 */ /* 0x021fea0003c00000 */
.L_x_2463:
[----:B------:R-:W-:Y:S05]  /*f900*/  BSYNC B6 ;  /* 0x0000000000067941 */ /* 0x000fea0003800000 */
.L_x_2462:
        /* <DEDUP_REMOVED lines=19> */
.L_x_2465:
[----:B------:R-:W-:Y:S05]  /*fa40*/  BSYNC B6 ;  /* 0x0000000000067941 */ /* 0x000fea0003800000 */
.L_x_2464:
        /* <DEDUP_REMOVED lines=17> */
.L_x_2537:
[----:B------:R-:W1:Y:S01]  /*fb60*/  S2R R0, SR_TID.X ;  /* 0x0000000000007919 */ /* 0x000e620000002100 */
[----:B0-----:R-:W-:Y:S02]  /*fb70*/  ISETP.NE.AND P1, PT, R10, 0x1, PT ;  /* 0x000000010a00780c */ /* 0x001fe40003f25270 */
[----:B-----5:R-:W-:Y:S02]  /*fb80*/  SHF.R.S32.HI R31, RZ, 0x1f, R29 ;  /* 0x0000001fff1f7819 */ /* 0x020fe4000001141d */
[----:B------:R-:W-:-:S09]  /*fb90*/  LOP3.LUT R16, R16, 0xfffffff7, RZ, 0xc0, !PT ;  /* 0xfffffff710107812 */ /* 0x000fd200078ec0ff */
[----:B------:R-:W0:Y:S01]  /*fba0*/  @P1 LDC R5, c[0x0][0x438] ;  /* 0x00010e00ff051b82 */ /* 0x000e220000000800 */
[----:B------:R-:W-:Y:S02]  /*fbb0*/  @P1 LOP3.LUT R16, R16, 0x8, RZ, 0xfc, !PT ;  /* 0x0000000810101812 */ /* 0x000fe400078efcff */
[C---:B-1----:R-:W-:Y:S01]  /*fbc0*/  LOP3.LUT R2, R0.reuse, 0x7f, RZ, 0xc0, !PT ;  /* 0x0000007f00027812 */ /* 0x042fe200078ec0ff */
[----:B------:R-:W-:-:S03]  /*fbd0*/  IMAD.SHL.U32 R0, R0, 0x10, RZ ;  /* 0x0000001000007824 */ /* 0x000fc600078e00ff */
[----:B------:R-:W-:-:S04]  /*fbe0*/  SHF.R.U32.HI R2, RZ, 0x3, R2 ;  /* 0x00000003ff027819 */ /* 0x000fc80000011602 */
[----:B------:R-:W-:-:S04]  /*fbf0*/  LOP3.LUT R0, R2, 0x70, R0, 0xf8, !PT ;  /* 0x0000007002007812 */ /* 0x000fc800078ef800 */
[----:B------:R-:W-:Y:S02]  /*fc00*/  LOP3.LUT R3, R0, R8, RZ, 0xfc, !PT ;  /* 0x0000000800037212 */ /* 0x000fe400078efcff */
[----:B------:R-:W1:Y:S02]  /*fc10*/  @P1 LDC R0, c[0x0][0x434] ;  /* 0x00010d00ff001b82 */ /* 0x000e640000000800 */
[C---:B------:R-:W-:Y:S01]  /*fc20*/  ISETP.GE.AND P0, PT, R3.reuse, UR36, PT ;  /* 0x0000002403007c0c */ /* 0x040fe2000bf06270 */
[----:B------:R-:W-:-:S04]  /*fc30*/  IMAD.IADD R9, R3, 0x1, R32 ;  /* 0x0000000103097824 */ /* 0x000fc800078e0220 */
[----:B------:R-:W-:-:S08]  /*fc40*/  IMAD.MOV.U32 R6, RZ, RZ, R9 ;  /* 0x000000ffff067224 */ /* 0x000fd000078e0009 */
[----:B------:R-:W2:Y:S01]  /*fc50*/  @!P0 LDC.64 R2, c[0x0][0x428] ;  /* 0x00010a00ff028b82 */ /* 0x000ea20000000a00 */
[----:B-1----:R-:W-:-:S05]  /*fc60*/  @P1 IMAD.HI.U32 R0, R9, R0, RZ ;  /* 0x0000000009001227 */ /* 0x002fca00078e00ff */
[----:B0-----:R-:W-:Y:S02]  /*fc70*/  @P1 SHF.R.U32.HI R6, RZ, R5, R0 ;  /* 0x00000005ff061219 */ /* 0x001fe40000011600 */
[----:B------:R-:W0:Y:S02]  /*fc80*/  @!P0 LDC.64 R4, c[0x0][0x418] ;  /* 0x00010600ff048b82 */ /* 0x000e240000000a00 */
[----:B------:R-:W-:Y:S01]  /*fc90*/  @!P0 SHF.R.S32.HI R7, RZ, 0x1f, R6 ;  /* 0x0000001fff078819 */ /* 0x000fe20000011406 */
[----:B--2---:R-:W-:-:S04]  /*fca0*/  @!P0 IMAD R0, R31, R2, RZ ;  /* 0x000000021f008224 */ /* 0x004fc800078e02ff */
[C---:B------:R-:W-:Y:S02]  /*fcb0*/  @!P0 IMAD R11, R29.reuse, R3, R0 ;  /* 0x000000031d0b8224 */ /* 0x040fe400078e0200 */
[----:B------:R-:W-:-:S04]  /*fcc0*/  @!P0 IMAD.WIDE.U32 R2, R29, R2, R6 ;  /* 0x000000021d028225 */ /* 0x000fc800078e0006 */
[----:B------:R-:W-:Y:S02]  /*fcd0*/  @!P0 IMAD.IADD R0, R3, 0x1, R11 ;  /* 0x0000000103008824 */ /* 0x000fe400078e020b */
[----:B------:R-:W-:Y:S01]  /*fce0*/  IMAD.U32 R3, RZ, RZ, UR45 ;  /* 0x0000002dff037e24 */ /* 0x000fe2000f8e00ff */
[----:B0-----:R-:W-:-:S04]  /*fcf0*/  @!P0 LEA R4, P1, R2, R4, 0x2 ;  /* 0x0000000402048211 */ /* 0x001fc800078210ff */
[----:B------:R-:W-:Y:S01]  /*fd00*/  @!P0 LEA.HI.X R5, R2, R5, R0, 0x2, P1 ;  /* 0x0000000502058211 */ /* 0x000fe200008f1400 */
[----:B------:R-:W-:Y:S01]  /*fd10*/  IMAD.MOV.U32 R0, RZ, RZ, RZ ;  /* 0x000000ffff007224 */ /* 0x000fe200078e00ff */
[----:B------:R-:W-:Y:S01]  /*fd20*/  ISETP.NE.AND P2, PT, R3, 0x3, PT ;  /* 0x000000030300780c */ /* 0x000fe20003f45270 */
[----:B------:R-:W-:-:S04]  /*fd30*/  IMAD.MOV R2, RZ, RZ, -R6 ;  /* 0x000000ffff027224 */ /* 0x000fc800078e0a06 */
[----:B------:R0:W5:Y:S01]  /*fd40*/  @!P0 LDG.E R0, desc[UR48][R4.64] ;  /* 0x0000003004008981 */ /* 0x000162000c1e1900 */
[----:B------:R-:W-:-:S07]  /*fd50*/  LOP3.LUT R16, R16, 0xfffffffb, RZ, 0xc0, !PT ;  /* 0xfffffffb10107812 */ /* 0x000fce00078ec0ff */
[----:B------:R-:W-:Y:S01]  /*fd60*/  @P2 LOP3.LUT R16, R16, 0x4, RZ, 0xfc, !PT ;  /* 0x0000000410102812 */ /* 0x000fe200078efcff */
[----:B0-----:R-:W-:Y:S02]  /*fd70*/  IMAD R4, R10, R2, R9 ;  /* 0x000000020a047224 */ /* 0x001fe400078e0209 */
[----:B------:R-:W-:-:S04]  /*fd80*/  IMAD R2, RZ, RZ, -UR42 ;  /* 0x8000002aff027e24 */ /* 0x000fc8000f8e02ff */
[----:B------:R-:W-:-:S05]  /*fd90*/  IMAD R23, R23, R2, UR41 ;  /* 0x0000002917177e24 */ /* 0x000fca000f8e0202 */
[----:B------:R-:W-:Y:S01]  /*fda0*/  SHF.R.S32.HI R30, RZ, 0x1f, R23 ;  /* 0x0000001fff1e7819 */ /* 0x000fe20000011417 */
[----:B------:R-:W-:Y:S06]  /*fdb0*/  @!P2 BRA `(.L_x_2467) ;  /* 0x000000000004a947 */ /* 0x000fec0003800000 */
[----:B------:R-:W-:Y:S01]  /*fdc0*/  BPT.TRAP 0x1 ;  /* 0x000000040000795c */ /* 0x000fe20000300000 */
.L_x_2467:
[----:B------:R-:W-:Y:S01]  /*fdd0*/  IMAD R6, R24, 0x8, R18 ;  /* 0x0000000818067824 */ /* 0x000fe200078e0212 */
[----:B------:R-:W-:Y:S01]  /*fde0*/  SHF.L.U32 R20, R27, 0x1f, RZ ;  /* 0x0000001f1b147819 */ /* 0x000fe200000006ff */
[----:B------:R-:W-:Y:S01]  /*fdf0*/  BSSY B0, `(.L_x_2468) ;  /* 0x0000004000007945 */ /* 0x000fe20003800000 */
[----:B------:R-:W-:Y:S02]  /*fe00*/  SHF.R.S32.HI R10, RZ, 0x1f, R4 ;  /* 0x0000001fff0a7819 */ /* 0x000fe40000011404 */
[----:B------:R-:W0:Y:S02]  /*fe10*/  SYNCS.PHASECHK.TRANS64.TRYWAIT P0, [R6+URZ+0x38880], R20 ;  /* 0x03888014060075a7 */ /* 0x000e24000800017f */
[----:B0-----:R-:W-:Y:S05]  /*fe20*/  @!P0 BRA `(.L_x_2469) ;  /* 0x0000004800348947 */ /* 0x001fea0003800000 */
.L_x_2538:
[----:B------:R-:W-:Y:S05]  /*fe30*/  BSYNC B0 ;  /* 0x0000000000007941 */ /* 0x000fea0003800000 */
.L_x_2468:
[----:B------:R-:W1:Y:S01]  /*fe40*/  S2R R7, SR_TID.X ;  /* 0x0000000000077919 */ /* 0x000e620000002100 */
[----:B------:R-:W-:Y:S01]  /*fe50*/  ULDC.64 UR4, c[0x0][0x328] ;  /* 0x0000ca0000047ab9 */ /* 0x000fe20000000a00 */
[----:B-----5:R-:W-:Y:S01]  /*fe60*/  SHF.R.S32.HI R19, RZ, 0x1f, R0 ;  /* 0x0000001fff137819 */ /* 0x020fe20000011400 */
[----:B------:R-:W-:Y:S01]  /*fe70*/  IMAD R3, R10, UR4, RZ ;  /* 0x000000040a037c24 */ /* 0x000fe2000f8e02ff */
[----:B------:R-:W-:Y:S01]  /*fe80*/  ULDC.64 UR6, c[0x0][0x318] ;  /* 0x0000c60000067ab9 */ /* 0x000fe20000000a00 */
[----:B------:R-:W-:Y:S02]  /*fe90*/  LOP3.LUT R16, R16, 0xffffffbf, RZ, 0xc0, !PT ;  /* 0xffffffbf10107812 */ /* 0x000fe400078ec0ff */
        /* <DEDUP_REMOVED lines=19> */
[----:B------:R-:W-:-:S13]  /*ffd0*/  ISETP.GE.AND P0, PT, R8, 0x1, PT ;  /* 0x000000010800780c */ /* 0x000fda0003f06270 */
[----:B------:R-:W-:Y:S01]  /*ffe0*/  @P0 LOP3.LUT R16, R16, 0x40, RZ, 0xfc, !PT ;  /* 0x0000004010100812 */ /* 0x000fe200078efcff */
[----:B------:R-:W-:Y:S06]  /*fff0*/  BRA.DIV UR4, `(.L_x_2470) ;  /* 0x0000004604d47947 */ /* 0x000fec000b800000 */
[----:B------:R-:W1:Y:S01]  /*10000*/  SHFL.IDX PT, R2, R7, RZ, 0x181f ;  /* 0x00181fff07027589 */ /* 0x000e6200000e0000 */
[----:B------:R-:W-:Y:S01]  /*10010*/  LOP3.LUT P6, RZ, R16, 0x200, RZ, 0xc0, !PT ;  /* 0x0000020010ff7812 */ /* 0x000fe200078cc0ff */
[----:B------:R-:W-:Y:S01]  /*10020*/  IMAD.IADD R5, R18, 0x1, R5 ;  /* 0x0000000112057824 */ /* 0x000fe200078e0205 */
[----:B------:R-:W-:Y:S01]  /*10030*/  LOP3.LUT P2, RZ, R16, 0x80, RZ, 0xc0, !PT ;  /* 0x0000008010ff7812 */ /* 0x000fe2000784c0ff */
[----:B------:R-:W2:Y:S01]  /*10040*/  SHFL.IDX PT, R3, R9, RZ, 0x181f ;  /* 0x00181fff09037589 */ /* 0x000ea200000e0000 */
[----:B------:R-:W-:Y:S02]  /*10050*/  ISETP.GE.AND P1, PT, R8, 0x11, PT ;  /* 0x000000110800780c */ /* 0x000fe40003f26270 */
[----:B------:R-:W-:Y:S02]  /*10060*/  LOP3.LUT R16, R16, 0xffffffdf, RZ, 0xc0, !PT ;  /* 0xffffffdf10107812 */ /* 0x000fe400078ec0ff */
[C---:B------:R-:W-:Y:S02]  /*10070*/  ISETP.GE.AND P5, PT, R8.reuse, 0x31, PT ;  /* 0x000000310800780c */ /* 0x040fe40003fa6270 */
[----:B------:R-:W-:-:S02]  /*10080*/  ISETP.GE.AND P4, PT, R8, 0x41, PT ;  /* 0x000000410800780c */ /* 0x000fc40003f86270 */
[----:B------:R-:W-:-:S05]  /*10090*/  ISETP.GE.AND P3, PT, R8, 0x51, PT ;  /* 0x000000510800780c */ /* 0x000fca0003f66270 */
[----:B------:R-:W-:Y:S02]  /*100a0*/  @P1 LOP3.LUT R16, R16, 0x20, RZ, 0xfc, !PT ;  /* 0x0000002010101812 */ /* 0x000fe400078efcff */
[----:B------:R-:W-:Y:S02]  /*100b0*/  ISETP.GE.AND P1, PT, R8, 0x61, PT ;  /* 0x000000610800780c */ /* 0x000fe40003f26270 */
[----:B------:R-:W-:Y:S02]  /*100c0*/  LOP3.LUT R16, R16, 0xffffffef, RZ, 0xc0, !PT ;  /* 0xffffffef10107812 */ /* 0x000fe400078ec0ff */
[----:B-1----:R-:W-:-:S05]  /*100d0*/  IADD3 R2, P0, R28, R2, RZ ;  /* 0x000000021c027210 */ /* 0x002fca0007f1e0ff */
[----:B--2---:R-:W-:Y:S01]  /*100e0*/  IMAD.X R3, RZ, RZ, R3, P0 ;  /* 0x000000ffff037224 */ /* 0x004fe200000e0603 */
[----:B------:R-:W-:-:S13]  /*100f0*/  ISETP.LT.OR P0, PT, R8, 0x1, P6 ;  /* 0x000000010800780c */ /* 0x000fda0003701670 */
        /* <DEDUP_REMOVED lines=54> */
[----:B-1----:R1:W2:Y:S10]  /*10460*/  SHFL.IDX PT, R2, R7, 0x7, 0x181f ;  /* 0x00f81f0007027f89 */ /* 0x0022b400000e0000 */
[----:B------:R-:W-:-:S02]  /*10470*/  @P0 LOP3.LUT R16, R16, 0x10, RZ, 0xfc, !PT ;  /* 0x0000001010100812 */ /* 0x000fc400078efcff */
[----:B------:R-:W-:Y:S02]  /*10480*/  ISETP.GE.AND P0, PT, R8, 0x71, PT ;  /* 0x000000710800780c */ /* 0x000fe40003f06270 */
[----:B------:R-:W-:-:S11]  /*10490*/  LOP3.LUT R16, R16, 0xfffffeff, RZ, 0xc0, !PT ;  /* 0xfffffeff10107812 */ /* 0x000fd600078ec0ff */
[----:B-1-3--:R-:W-:-:S07]  /*104a0*/  @P0 LOP3.LUT R16, R16, 0x100, RZ, 0xfc, !PT ;  /* 0x0000010010100812 */ /* 0x00afce00078efcff */
.L_x_2556:
[----:B--2---:R-:W-:Y:S02]  /*104b0*/  IADD3 R2, P0, R28, R2, RZ ;  /* 0x000000021c027210 */ /* 0x004fe40007f1e0ff */
[C---:B------:R-:W-:Y:S02]  /*104c0*/  LOP3.LUT P6, RZ, R16.reuse, 0x200, RZ, 0xc0, !PT ;  /* 0x0000020010ff7812 */ /* 0x040fe400078cc0ff */
[----:B------:R-:W-:Y:S01]  /*104d0*/  LOP3.LUT P2, RZ, R16, 0x80, RZ, 0xc0, !PT ;  /* 0x0000008010ff7812 */ /* 0x000fe2000784c0ff */
        /* <DEDUP_REMOVED lines=10> */
.L_x_2471:
        /* <DEDUP_REMOVED lines=11> */
.L_x_2472:
[----:B------:R1:W-:Y:S01]  /*10630*/  SYNCS.ARRIVE.TRANS64.A1T0 RZ, [R6+URZ+0x38870], RZ ;  /* 0x038870ff06ff79a7 */ /* 0x0003e2000810003f */
[----:B------:R-:W-:Y:S05]  /*10640*/  @!P6 BRA `(.L_x_2473) ;  /* 0x000000000004e947 */ /* 0x000fea0003800000 */
[----:B------:R-:W-:Y:S01]  /*10650*/  BPT.TRAP 0x1 ;  /* 0x000000040000795c */ /* 0x000fe20000300000 */
.L_x_2473:
[----:B------:R-:W2:Y:S01]  /*10660*/  SYNCS.PHASECHK.TRANS64.TRYWAIT P0, [R6+URZ+0x38840], R20 ;  /* 0x03884014060075a7 */ /* 0x000ea2000800017f */
[----:B------:R-:W-:Y:S04]  /*10670*/  BSSY B0, `(.L_x_2474) ;  /* 0x0000002000007945 */ /* 0x000fe80003800000 */
[----:B--2---:R-:W-:Y:S05]  /*10680*/  @!P0 BRA `(.L_x_2475) ;  /* 0x0000004800f88947 */ /* 0x004fea0003800000 */
.L_x_2557:
[----:B------:R-:W-:Y:S05]  /*10690*/  BSYNC B0 ;  /* 0x0000000000007941 */ /* 0x000fea0003800000 */
.L_x_2474:
        /* <DEDUP_REMOVED lines=20> */
[----:B------:R-:W3:Y:S01]  /*107e0*/  SHFL.IDX PT, R3, R4, RZ, 0x181f ;  /* 0x00181fff04037589 */ /* 0x000ee200000e0000 */
[----:B------:R-:W-:Y:S02]  /*107f0*/  P2R R9, PR, RZ, 0x10 ;  /* 0x00000010ff097803 */ /* 0x000fe40000000000 */
[C---:B------:R-:W-:Y:S01]  /*10800*/  LOP3.LUT P4, RZ, R16.reuse, 0x40, RZ, 0xc0, !PT ;  /* 0x0000004010ff7812 */ /* 0x040fe2000788c0ff */
[----:B------:R-:W4:Y:S01]  /*10810*/  SHFL.IDX PT, R2, R0, RZ, 0x181f ;  /* 0x00181fff00027589 */ /* 0x000f2200000e0000 */
[C---:B------:R-:W-:Y:S02]  /*10820*/  LOP3.LUT P6, RZ, R16.reuse, 0x2, RZ, 0xc0, !PT ;  /* 0x0000000210ff7812 */ /* 0x040fe400078cc0ff */
[----:B------:R-:W-:Y:S01]  /*10830*/  P2R R8, PR, RZ, 0x8 ;  /* 0x00000008ff087803 */ /* 0x000fe20000000000 */
[----:B------:R-:W5:Y:S01]  /*10840*/  SHFL.IDX PT, R14, R4, 0x1, 0x181f ;  /* 0x00381f00040e7f89 */ /* 0x000f6200000e0000 */
[----:B------:R-:W-:Y:S02]  /*10850*/  LOP3.LUT P3, RZ, R16, 0x20, RZ, 0xc0, !PT ;  /* 0x0000002010ff7812 */ /* 0x000fe4000786c0ff */
[----:B------:R-:W-:-:S02]  /*10860*/  P2R R7, PR, RZ, 0x2 ;  /* 0x00000002ff077803 */ /* 0x000fc40000000000 */
[----:B------:R-:W-:-:S03]  /*10870*/  LOP3.LUT P1, RZ, R16, 0x10, RZ, 0xc0, !PT ;  /* 0x0000001010ff7812 */ /* 0x000fc6000782c0ff */
[----:B---3--:R-:W-:-:S05]  /*10880*/  @P4 IADD3 R3, P0, R28, R3, RZ ;  /* 0x000000031c034210 */ /* 0x008fca0007f1e0ff */
[----:B----4-:R-:W-:-:S05]  /*10890*/  @P4 IMAD.X R2, RZ, RZ, R2, P0 ;  /* 0x000000ffff024224 */ /* 0x010fca00000e0602 */
[----:B------:R-:W-:-:S04]  /*108a0*/  @P4 LOP3.LUT R3, R3, R2, RZ, 0x3c, !PT ;  /* 0x0000000203034212 */ /* 0x000fc800078e3cff */
[----:B------:R-:W-:-:S04]  /*108b0*/  @P4 LOP3.LUT R2, R3, R2, RZ, 0x3c, !PT ;  /* 0x0000000203024212 */ /* 0x000fc800078e3cff */
[----:B------:R-:W-:-:S05]  /*108c0*/  @P4 LOP3.LUT R3, R3, R2, RZ, 0x3c, !PT ;  /* 0x0000000203034212 */ /* 0x000fca00078e3cff */
[----:B------:R-:W-:Y:S04]  /*108d0*/  @P4 LDGSTS.E.BYPASS.LTC128B.128 [R5+0x28400], desc[UR48][R2.64], !P6 ;  /* 0x2840000002054fae */ /* 0x000fe8000f101d70 */
[----:B------:R3:W-:Y:S01]  /*108e0*/  @P4 LDGSTS.E.BYPASS.LTC128B.128 [R5+0x2c400], desc[UR48][R2.64+0x80], !P2 ;  /* 0x2c40008002054fae */ /* 0x0007e2000d101d70 */
[----:B------:R-:W-:Y:S02]  /*108f0*/  ISETP.NE.AND P4, PT, R9, RZ, PT ;  /* 0x000000ff0900720c */ /* 0x000fe40003f85270 */
[C---:B-----5:R-:W-:Y:S02]  /*10900*/  @P3 IADD3 R9, P0, R28.reuse, R14, RZ ;  /* 0x0000000e1c093210 */ /* 0x060fe40007f1e0ff */
[----:B------:R-:W-:Y:S04]  /*10910*/  SHFL.IDX PT, R14, R4, 0x2, 0x181f ;  /* 0x00581f00040e7f89 */ /* 0x000fe800000e0000 */
[----:B---3--:R-:W3:Y:S02]  /*10920*/  SHFL.IDX PT, R2, R0, 0x1, 0x181f ;  /* 0x00381f0000027f89 */ /* 0x008ee400000e0000 */
[----:B---3--:R-:W-:Y:S01]  /*10930*/  @P3 IMAD.X R10, RZ, RZ, R2, P0 ;  /* 0x000000ffff0a3224 */ /* 0x008fe200000e0602 */
[----:B------:R-:W-:Y:S01]  /*10940*/  @P1 IADD3 R14, P0, R28, R14, RZ ;  /* 0x0000000e1c0e1210 */ /* 0x000fe20007f1e0ff */
[----:B------:R-:W-:-:S02]  /*10950*/  @P3 IMAD.MOV.U32 R2, RZ, RZ, R9 ;  /* 0x000000ffff023224 */ /* 0x000fc400078e0009 */
[----:B------:R-:W-:-:S05]  /*10960*/  @P3 IMAD.MOV.U32 R3, RZ, RZ, R10 ;  /* 0x000000ffff033224 */ /* 0x000fca00078e000a */
[----:B------:R-:W-:Y:S04]  /*10970*/  @P3 LDGSTS.E.BYPASS.LTC128B.128 [R5+0x28c00], desc[UR48][R2.64], !P6 ;  /* 0x28c0000002053fae */ /* 0x000fe8000f101d70 */
[----:B------:R3:W-:Y:S01]  /*10980*/  @P3 LDGSTS.E.BYPASS.LTC128B.128 [R5+0x2cc00], desc[UR48][R2.64+0x80], !P2 ;  /* 0x2cc0008002053fae */ /* 0x0007e2000d101d70 */
[----:B------:R-:W-:-:S03]  /*10990*/  ISETP.NE.AND P3, PT, R8, RZ, PT ;  /* 0x000000ff0800720c */ /* 0x000fc60003f65270 */
[----:B---3--:R-:W3:Y:S02]  /*109a0*/  SHFL.IDX PT, R2, R0, 0x2, 0x181f ;  /* 0x00581f0000027f89 */ /* 0x008ee400000e0000 */
[----:B---3--:R-:W-:Y:S02]  /*109b0*/  @P1 IMAD.X R9, RZ, RZ, R2, P0 ;  /* 0x000000ffff091224 */ /* 0x008fe400000e0602 */
[----:B------:R-:W-:Y:S02]  /*109c0*/  @P1 IMAD.MOV.U32 R2, RZ, RZ, R14 ;  /* 0x000000ffff021224 */ /* 0x000fe400078e000e */
[----:B------:R-:W-:Y:S01]  /*109d0*/  @P1 IMAD.MOV.U32 R3, RZ, RZ, R9 ;  /* 0x000000ffff031224 */ /* 0x000fe200078e0009 */
[----:B------:R-:W3:Y:S04]  /*109e0*/  SHFL.IDX PT, R14, R4, 0x3, 0x181f ;  /* 0x00781f00040e7f89 */ /* 0x000ee800000e0000 */
[----:B------:R-:W-:Y:S04]  /*109f0*/  @P1 LDGSTS.E.BYPASS.LTC128B.128 [R5+0x29400], desc[UR48][R2.64], !P6 ;  /* 0x2940000002051fae */ /* 0x000fe8000f101d70 */
[----:B------:R4:W-:Y:S01]  /*10a00*/  @P1 LDGSTS.E.BYPASS.LTC128B.128 [R5+0x2d400], desc[UR48][R2.64+0x80], !P2 ;  /* 0x2d40008002051fae */ /* 0x0009e2000d101d70 */
[----:B------:R-:W-:-:S03]  /*10a10*/  ISETP.NE.AND P1, PT, R7, RZ, PT ;  /* 0x000000ff0700720c */ /* 0x000fc60003f25270 */
[----:B----4-:R-:W4:Y:S01]  /*10a20*/  SHFL.IDX PT, R2, R0, 0x3, 0x181f ;  /* 0x00781f0000027f89 */ /* 0x010f2200000e0000 */
[----:B---3--:R-:W-:-:S05]  /*10a30*/  @P5 IADD3 R14, P0, R28, R14, RZ ;  /* 0x0000000e1c0e5210 */ /* 0x008fca0007f1e0ff */
[----:B----4-:R-:W-:Y:S02]  /*10a40*/  @P5 IMAD.X R9, RZ, RZ, R2, P0 ;  /* 0x000000ffff095224 */ /* 0x010fe400000e0602 */
[----:B------:R-:W-:Y:S02]  /*10a50*/  @P5 IMAD.MOV.U32 R2, RZ, RZ, R14 ;  /* 0x000000ffff025224 */ /* 0x000fe400078e000e */
[----:B------:R-:W-:Y:S01]  /*10a60*/  @P5 IMAD.MOV.U32 R3, RZ, RZ, R9 ;  /* 0x000000ffff035224 */ /* 0x000fe200078e0009 */
[----:B------:R-:W3:Y:S04]  /*10a70*/  SHFL.IDX PT, R14, R4, 0x4, 0x181f ;  /* 0x00981f00040e7f89 */ /* 0x000ee800000e0000 */
[----:B------:R-:W-:Y:S04]  /*10a80*/  @P5 LDGSTS.E.BYPASS.LTC128B.128 [R5+0x29c00], desc[UR48][R2.64], !P6 ;  /* 0x29c0000002055fae */ /* 0x000fe8000f101d70 */
[----:B------:R4:W-:Y:S04]  /*10a90*/  @P5 LDGSTS.E.BYPASS.LTC128B.128 [R5+0x2dc00], desc[UR48][R2.64+0x80], !P2 ;  /* 0x2dc0008002055fae */ /* 0x0009e8000d101d70 */
[----:B----4-:R-:W4:Y:S01]  /*10aa0*/  SHFL.IDX PT, R2, R0, 0x4, 0x181f ;  /* 0x00981f0000027f89 */ /* 0x010f2200000e0000 */
[----:B---3--:R-:W-:-:S05]  /*10ab0*/  @P4 IADD3 R14, P0, R28, R14, RZ ;  /* 0x0000000e1c0e4210 */ /* 0x008fca0007f1e0ff */
[----:B----4-:R-:W-:Y:S01]  /*10ac0*/  @P4 IMAD.X R7, RZ, RZ, R2, P0 ;  /* 0x000000ffff074224 */ /* 0x010fe200000e0602 */
[----:B------:R-:W-:Y:S02]  /*10ad0*/  @P4 MOV R2, R14 ;  /* 0x0000000e00024202 */ /* 0x000fe40000000f00 */
[----:B------:R-:W3:Y:S01]  /*10ae0*/  SHFL.IDX PT, R14, R4, 0x5, 0x181f ;  /* 0x00b81f00040e7f89 */ /* 0x000ee200000e0000 */
[----:B------:R-:W-:-:S05]  /*10af0*/  @P4 IMAD.MOV.U32 R3, RZ, RZ, R7 ;  /* 0x000000ffff034224 */ /* 0x000fca00078e0007 */
[----:B------:R-:W-:Y:S04]  /*10b00*/  @P4 LDGSTS.E.BYPASS.LTC128B.128 [R5+0x2a400], desc[UR48][R2.64], !P6 ;  /* 0x2a40000002054fae */ /* 0x000fe8000f101d70 */
[----:B------:R4:W-:Y:S04]  /*10b10*/  @P4 LDGSTS.E.BYPASS.LTC128B.128 [R5+0x2e400], desc[UR48][R2.64+0x80], !P2 ;  /* 0x2e40008002054fae */ /* 0x0009e8000d101d70 */
        /* <DEDUP_REMOVED lines=10> */
[----:B----4-:R-:W-:Y:S02]  /*10bc0*/  @P1 IMAD.X R7, RZ, RZ, R2, P0 ;  /* 0x000000ffff071224 */ /* 0x010fe400000e0602 */
[----:B------:R-:W-:Y:S02]  /*10bd0*/  @P1 IMAD.MOV.U32 R2, RZ, RZ, R14 ;  /* 0x000000ffff021224 */ /* 0x000fe400078e000e */
[----:B------:R-:W-:Y:S01]  /*10be0*/  @P1 IMAD.MOV.U32 R3, RZ, RZ, R7 ;  /* 0x000000ffff031224 */ /* 0x000fe200078e0007 */
[----:B------:R3:W4:Y:S04]  /*10bf0*/  SHFL.IDX PT, R14, R4, 0x7, 0x181f ;  /* 0x00f81f00040e7f89 */ /* 0x00072800000e0000 */
[----:B------:R3:W-:Y:S04]  /*10c00*/  @P1 LDGSTS.E.BYPASS.LTC128B.128 [R5+0x2b400], desc[UR48][R2.64], !P6 ;  /* 0x2b40000002051fae */ /* 0x0007e8000f101d70 */
[----:B------:R3:W-:Y:S04]  /*10c10*/  @P1 LDGSTS.E.BYPASS.LTC128B.128 [R5+0x2f400], desc[UR48][R2.64+0x80], !P2 ;  /* 0x2f40008002051fae */ /* 0x0007e8000d101d70 */
[----:B------:R3:W0:Y:S02]  /*10c20*/  SHFL.IDX PT, R7, R0, 0x7, 0x181f ;  /* 0x00f81f0000077f89 */ /* 0x00062400000e0000 */
.L_x_2575:
[C---:B------:R-:W-:Y:S02]  /*10c30*/  LOP3.LUT P1, RZ, R16.reuse, 0x100, RZ, 0xc0, !PT ;  /* 0x0000010010ff7812 */ /* 0x040fe4000782c0ff */
[----:B------:R-:W-:-:S11]  /*10c40*/  LOP3.LUT P3, RZ, R16, 0x2, RZ, 0xc0, !PT ;  /* 0x0000000210ff7812 */ /* 0x000fd6000786c0ff */
[----:B---34-:R-:W-:-:S05]  /*10c50*/  @P1 IADD3 R2, P0, R28, R14, RZ ;  /* 0x0000000e1c021210 */ /* 0x018fca0007f1e0ff */
[----:B0-----:R-:W-:Y:S01]  /*10c60*/  @P1 IMAD.X R3, RZ, RZ, R7, P0 ;  /* 0x000000ffff031224 */ /* 0x001fe200000e0607 */
[----:B------:R-:W-:-:S04]  /*10c70*/  PLOP3.LUT P0, PT, PT, PT, PT, 0x80, 0x0 ;  /* 0x000000000000781c */ /* 0x000fc80003f0f070 */
[----:B------:R-:W-:Y:S01]  /*10c80*/  @!PT LDS RZ, [RZ] ;  /* 0x00000000fffff984 */ /* 0x000fe20000000800 */
[----:B------:R-:W-:Y:S01]  /*10c90*/  @!PT LDS RZ, [RZ] ;  /* 0x00000000fffff984 */ /* 0x000fe20000000800 */
[----:B------:R-:W-:Y:S01]  /*10ca0*/  @!PT LDS RZ, [RZ] ;  /* 0x00000000fffff984 */ /* 0x000fe20000000800 */
[----:B------:R0:W-:Y:S04]  /*10cb0*/  @P1 LDGSTS.E.BYPASS.LTC128B.128 [R5+0x2bc00], desc[UR48][R2.64], !P3 ;  /* 0x2bc0000002051fae */ /* 0x0001e8000d901d70 */
[----:B------:R0:W-:Y:S01]  /*10cc0*/  @P1 LDGSTS.E.BYPASS.LTC128B.128 [R5+0x2fc00], desc[UR48][R2.64+0x80], !P2 ;  /* 0x2fc0008002051fae */ /* 0x0001e2000d101d70 */
[----:B------:R-:W-:-:S04]  /*10cd0*/  NOP ;  /* 0x0000000000007918 */ /* 0x000fc80000000000 */
.L_x_2477:
        /* <DEDUP_REMOVED lines=11> */
.L_x_2478:
[----:B------:R-:W-:Y:S01]  /*10d90*/  VIADD R0, R18, 0x20400 ;  /* 0x0002040012007836 */ /* 0x000fe20000000000 */
[----:B------:R3:W-:Y:S06]  /*10da0*/  SYNCS.ARRIVE.TRANS64.A1T0 RZ, [R6+URZ+0x38830], RZ ;  /* 0x038830ff06ff79a7 */ /* 0x0007ec000810003f */
[----:B------:R-:W-:Y:S05]  /*10db0*/  WARPSYNC.ALL ;  /* 0x0000000000007948 */ /* 0x000fea0003800000 */
[----:B------:R-:W-:Y:S01]  /*10dc0*/  BAR.SYNC.DEFER_BLOCKING 0x8, 0x180 ;  /* 0x0206000000007b1d */ /* 0x000fe20000010000 */
[----:B------:R-:W-:-:S05]  /*10dd0*/  LOP3.LUT P0, RZ, R0, 0x3ff, RZ, 0xc0, !PT ;  /* 0x000003ff00ff7812 */ /* 0x000fca000780c0ff */
[----:B------:R-:W-:Y:S08]  /*10de0*/  BSSY B6, `(.L_x_2479) ;  /* 0x0000012000067945 */ /* 0x000ff00003800000 */
        /* <DEDUP_REMOVED lines=17> */
.L_x_2480:
[----:B------:R-:W-:Y:S05]  /*10f00*/  BSYNC B6 ;  /* 0x0000000000067941 */ /* 0x000fea0003800000 */
.L_x_2479:
[----:B------:R4:W5:Y:S01]  /*10f10*/  LDL R8, [R1+0x4] ;  /* 0x0000040001087983 */ /* 0x0009620000100800 */
[----:B------:R-:W-:Y:S01]  /*10f20*/  UISETP.NE.AND UP0, UPT, UR50, URZ, UPT ;  /* 0x0000003f3200728c */ /* 0x000fe2000bf05270 */
[----:B0-----:R-:W-:Y:S01]  /*10f30*/  IMAD.U32 R5, RZ, RZ, UR43 ;  /* 0x0000002bff057e24 */ /* 0x001fe2000f8e00ff */
[----:B------:R-:W0:Y:S01]  /*10f40*/  S2R R2, SR_TID.X ;  /* 0x0000000000027919 */ /* 0x000e220000002100 */
[----:B------:R-:W-:Y:S01]  /*10f50*/  R2UR UR6, R30 ;  /* 0x000000001e0672ca */ /* 0x000fe200000e0000 */
[----:B------:R-:W-:Y:S02]  /*10f60*/  ULDC.64 UR8, c[0x0][0x2d8] ;  /* 0x0000b60000087ab9 */ /* 0x000fe40000000a00 */
[----:B------:R-:W-:Y:S02]  /*10f70*/  PLOP3.LUT P0, PT, PT, PT, UP0, 0x80, 0x0 ;  /* 0x000000000000781c */ /* 0x000fe40003f0f008 */
[C---:B------:R-:W-:Y:S02]  /*10f80*/  LOP3.LUT P4, RZ, R16.reuse, 0x800, RZ, 0xc0, !PT ;  /* 0x0000080010ff7812 */ /* 0x040fe4000788c0ff */
[----:B------:R-:W-:Y:S01]  /*10f90*/  LOP3.LUT P5, RZ, R16, 0x400, RZ, 0xc0, !PT ;  /* 0x0000040010ff7812 */ /* 0x000fe200078ac0ff */
[----:B------:R-:W-:Y:S01]  /*10fa0*/  @UP0 ULDC UR4, c[0x0][0x44c] ;  /* 0x0001130000040ab9 */ /* 0x000fe20000000800 */
[C---:B0-----:R-:W-:Y:S01]  /*10fb0*/  LOP3.LUT R19, R2.reuse, 0x7f, RZ, 0xc0, !PT ;  /* 0x0000007f02137812 */ /* 0x041fe200078ec0ff */
[----:B------:R-:W-:-:S03]  /*10fc0*/  IMAD.SHL.U32 R2, R2, 0x10, RZ ;  /* 0x0000001002027824 */ /* 0x000fc600078e00ff */
[----:B------:R-:W-:-:S04]  /*10fd0*/  SHF.R.U32.HI R19, RZ, 0x3, R19 ;  /* 0x00000003ff137819 */ /* 0x000fc80000011613 */
[----:B------:R-:W-:-:S05]  /*10fe0*/  LOP3.LUT R2, R19, 0x70, R2, 0xf8, !PT ;  /* 0x0000007013027812 */ /* 0x000fca00078ef802 */
[----:B------:R-:W-:-:S04]  /*10ff0*/  IMAD R5, R5, 0x80, R2 ;  /* 0x0000008005057824 */ /* 0x000fc800078e0202 */
[----:B------:R-:W-:Y:S01]  /*11000*/  @P0 IMAD.HI.U32 R2, R5, UR4, RZ ;  /* 0x0000000405020c27 */ /* 0x000fe2000f8e00ff */
[----:B------:R-:W-:Y:S01]  /*11010*/  PLOP3.LUT P0, PT, PT, PT, UP0, 0x80, 0x0 ;  /* 0x000000000000781c */ /* 0x000fe20003f0f008 */
[----:B------:R-:W-:Y:S01]  /*11020*/  @UP0 ULDC UR4, c[0x0][0x450] ;  /* 0x0001140000040ab9 */ /* 0x000fe20000000800 */
[----:B------:R-:W-:Y:S01]  /*11030*/  R2UR UR7, R23 ;  /* 0x00000000170772ca */ /* 0x000fe200000e0000 */
[----:B------:R-:W-:Y:S01]  /*11040*/  IMAD.MOV.U32 R0, RZ, RZ, R5 ;  /* 0x000000ffff007224 */ /* 0x000fe200078e0005 */
[----:B------:R-:W-:-:S09]  /*11050*/  UIMAD UR6, UR6, UR8, URZ ;  /* 0x00000008060672a4 */ /* 0x000fd2000f8e023f */
[----:B------:R-:W-:Y:S02]  /*11060*/  @P0 SHF.R.U32.HI R0, RZ, UR4, R2 ;  /* 0x00000004ff000c19 */ /* 0x000fe40008011602 */
[----:B------:R-:W-:Y:S01]  /*11070*/  R2UR UR4, R23 ;  /* 0x00000000170472ca */ /* 0x000fe200000e0000 */
[----:B------:R-:W-:Y:S02]  /*11080*/  UIMAD UR7, UR7, UR9, UR6 ;  /* 0x00000009070772a4 */ /* 0x000fe4000f8e0206 */
[----:B------:R-:W-:Y:S01]  /*11090*/  USHF.R.S32.HI UR6, URZ, 0x1f, UR42 ;  /* 0x0000001f3f067899 */ /* 0x000fe2000801142a */
[----:B------:R-:W-:-:S09]  /*110a0*/  SHF.R.S32.HI R2, RZ, 0x1f, R0 ;  /* 0x0000001fff027819 */ /* 0x000fd20000011400 */
[----:B------:R-:W-:-:S03]  /*110b0*/  UIMAD.WIDE.U32 UR4, UR4, UR8, URZ ;  /* 0x00000008040472a5 */ /* 0x000fc6000f8e003f */
[----:B------:R-:W-:Y:S01]  /*110c0*/  ULDC.64 UR8, c[0x0][0x2e0] ;  /* 0x0000b80000087ab9 */ /* 0x000fe20000000a00 */
[----:B------:R-:W-:Y:S02]  /*110d0*/  UIADD3 UR5, UR5, UR7, URZ ;  /* 0x0000000705057290 */ /* 0x000fe4000fffe03f */
[----:B------:R-:W-:Y:S01]  /*110e0*/  UIMAD UR6, UR6, UR8, URZ ;  /* 0x00000008060672a4 */ /* 0x000fe2000f8e023f */
[----:B------:R-:W0:Y:S01]  /*110f0*/  S2R R19, SR_TID.X ;  /* 0x0000000000137919 */ /* 0x000e220000002100 */
[----:B------:R-:W-:Y:S02]  /*11100*/  UIMAD.WIDE.U32 UR4, UR42, UR8, UR4 ;  /* 0x000000082a0472a5 */ /* 0x000fe4000f8e0004 */
[----:B------:R-:W-:-:S03]  /*11110*/  UIMAD UR6, UR42, UR9, UR6 ;  /* 0x000000092a0672a4 */ /* 0x000fc6000f8e0206 */
[----:B------:R-:W-:Y:S01]  /*11120*/  ULDC.64 UR8, c[0x0][0x2d0] ;  /* 0x0000b40000087ab9 */ /* 0x000fe20000000a00 */
[----:B------:R-:W-:Y:S01]  /*11130*/  UIADD3 UR5, UR5, UR6, URZ ;  /* 0x0000000605057290 */ /* 0x000fe2000fffe03f */
[----:B------:R-:W-:Y:S02]  /*11140*/  IMAD R3, R2, UR8, RZ ;  /* 0x0000000802037c24 */ /* 0x000fe4000f8e02ff */
[----:B------:R-:W-:Y:S02]  /*11150*/  IMAD.U32 R9, RZ, RZ, UR8 ;  /* 0x00000008ff097e24 */ /* 0x000fe4000f8e00ff */
[C---:B------:R-:W-:Y:S02]  /*11160*/  IMAD R7, R0.reuse, UR9, R3 ;  /* 0x0000000900077c24 */ /* 0x040fe4000f8e0203 */
[----:B------:R-:W-:Y:S02]  /*11170*/  IMAD.MOV R4, RZ, RZ, -R0 ;  /* 0x000000ffff047224 */ /* 0x000fe400078e0a00 */
        /* <DEDUP_REMOVED lines=11> */
[----:B------:R-:W-:Y:S01]  /*11230*/  UMOV UR4, 0xffffffff ;  /* 0xffffffff00047882 */ /* 0x000fe20000000000 */
[----:B0-----:R-:W-:Y:S02]  /*11240*/  LOP3.LUT R19, R19, 0x7f, RZ, 0xc0, !PT ;  /* 0x0000007f13137812 */ /* 0x001fe400078ec0ff */
[----:B------:R-:W-:Y:S02]  /*11250*/  IADD3.X R5, R3, UR5, R5, P0, !PT ;  /* 0x0000000503057c10 */ /* 0x000fe400087fe405 */
[----:B------:R-:W-:Y:S01]  /*11260*/  SHF.R.U32.HI R10, RZ, 0x3, R19 ;  /* 0x00000003ff0a7819 */ /* 0x000fe20000011613 */
[----:B----4-:R-:W-:Y:S06]  /*11270*/  BRA.DIV UR4, `(.L_x_2481) ;  /* 0x0000004a04907947 */ /* 0x010fec000b800000 */
[----:B------:R-:W0:Y:S01]  /*11280*/  SHFL.IDX PT, R14, R0, RZ, 0x181f ;  /* 0x00181fff000e7589 */ /* 0x000e2200000e0000 */
[----:B------:R-:W-:-:S03]  /*11290*/  IMAD.U32 R4, RZ, RZ, UR43 ;  /* 0x0000002bff047e24 */ /* 0x000fc6000f8e00ff */
[----:B------:R-:W4:Y:S01]  /*112a0*/  SHFL.IDX PT, R2, R5, RZ, 0x181f ;  /* 0x00181fff05027589 */ /* 0x000f2200000e0000 */
[----:B------:R-:W-:-:S03]  /*112b0*/  IMAD R4, R4, 0x80, R10 ;  /* 0x0000008004047824 */ /* 0x000fc600078e020a */
[----:B-123--:R-:W-:Y:S01]  /*112c0*/  SHFL.IDX PT, R6, R5, 0x1, 0x181f ;  /* 0x00381f0005067f89 */ /* 0x00efe200000e0000 */
[C---:B------:R-:W-:Y:S01]  /*112d0*/  VIADD R7, R4.reuse, 0x10 ;  /* 0x0000001004077836 */ /* 0x040fe20000000000 */
[----:B------:R-:W-:-:S13]  /*112e0*/  ISETP.GE.AND P1, PT, R4, UR37, PT ;  /* 0x0000002504007c0c */ /* 0x000fda000bf26270 */
[----:B0-----:R-:W-:-:S05]  /*112f0*/  @!P1 IADD3 R14, P0, R28, R14, RZ ;  /* 0x0000000e1c0e9210 */ /* 0x001fca0007f1e0ff */
[----:B----4-:R-:W-:Y:S02]  /*11300*/  @!P1 IMAD.X R3, RZ, RZ, R2, P0 ;  /* 0x000000ffff039224 */ /* 0x010fe400000e0602 */
[----:B------:R-:W-:Y:S02]  /*11310*/  @!P1 IMAD.MOV.U32 R2, RZ, RZ, R14 ;  /* 0x000000ffff029224 */ /* 0x000fe400078e000e */
[----:B------:R-:W0:Y:S04]  /*11320*/  SHFL.IDX PT, R14, R0, 0x1, 0x181f ;  /* 0x00381f00000e7f89 */ /* 0x000e2800000e0000 */
[----:B-----5:R-:W-:Y:S04]  /*11330*/  @!P1 LDGSTS.E.BYPASS.LTC128B.128 [R8+0x20400], desc[UR48][R2.64], !P4 ;  /* 0x2040000002089fae */ /* 0x020fe8000e101d70 */
        /* <DEDUP_REMOVED lines=45> */
[----:B------:R-:W-:Y:S02]  /*11610*/  SHFL.IDX PT, R6, R5, 0x6, 0x181f ;  /* 0x00d81f0005067f89 */ /* 0x000fe400000e0000 */
[----:B------:R-:W-:Y:S01]  /*11620*/  @!P1 MOV R3, R7 ;  /* 0x0000000700039202 */ /* 0x000fe20000000f00 */
[----:B------:R-:W-:Y:S01]  /*11630*/  VIADD R7, R4, 0x60 ;  /* 0x0000006004077836 */ /* 0x000fe20000000000 */
[----:B------:R-:W0:Y:S04]  /*11640*/  SHFL.IDX PT, R14, R0, 0x6, 0x181f ;  /* 0x00d81f00000e7f89 */ /* 0x000e2800000e0000 */
[----:B------:R-:W-:Y:S04]  /*11650*/  @!P1 LDGSTS.E.BYPASS.LTC128B.128 [R8+0x22c00], desc[UR48][R2.64], !P4 ;  /* 0x22c0000002089fae */ /* 0x000fe8000e101d70 */
[----:B------:R1:W-:Y:S01]  /*11660*/  @!P1 LDGSTS.E.BYPASS.LTC128B.128 [R8+0x26c00], desc[UR48][R2.64+0x80], !P5 ;  /* 0x26c0008002089fae */ /* 0x0003e2000e901d70 */
[----:B------:R-:W-:-:S03]  /*11670*/  ISETP.GE.AND P1, PT, R7, UR37, PT ;  /* 0x0000002507007c0c */ /* 0x000fc6000bf26270 */
[----:B------:R-:W2:Y:S10]  /*11680*/  SHFL.IDX PT, R5, R5, 0x7, 0x181f ;  /* 0x00f81f0005057f89 */ /* 0x000eb400000e0000 */
[----:B0-----:R-:W-:-:S05]  /*11690*/  @!P1 IADD3 R14, P0, R28, R14, RZ ;  /* 0x0000000e1c0e9210 */ /* 0x001fca0007f1e0ff */
[----:B------:R-:W-:Y:S02]  /*116a0*/  @!P1 IMAD.X R7, RZ, RZ, R6, P0 ;  /* 0x000000ffff079224 */ /* 0x000fe400000e0606 */
[----:B-1----:R-:W-:Y:S02]  /*116b0*/  @!P1 IMAD.MOV.U32 R2, RZ, RZ, R14 ;  /* 0x000000ffff029224 */ /* 0x002fe400078e000e */
[----:B------:R-:W-:Y:S01]  /*116c0*/  @!P1 IMAD.MOV.U32 R3, RZ, RZ, R7 ;  /* 0x000000ffff039224 */ /* 0x000fe200078e0007 */
[----:B------:R0:W1:Y:S04]  /*116d0*/  SHFL.IDX PT, R14, R0, 0x7, 0x181f ;  /* 0x00f81f00000e7f89 */ /* 0x00006800000e0000 */
[----:B------:R0:W-:Y:S04]  /*116e0*/  @!P1 LDGSTS.E.BYPASS.LTC128B.128 [R8+0x23400], desc[UR48][R2.64], !P4 ;  /* 0x2340000002089fae */ /* 0x0001e8000e101d70 */
[----:B--2---:R0:W-:Y:S02]  /*116f0*/  @!P1 LDGSTS.E.BYPASS.LTC128B.128 [R8+0x27400], desc[UR48][R2.64+0x80], !P5 ;  /* 0x2740008002089fae */ /* 0x0041e4000e901d70 */
.L_x_2592:
[----:B------:R-:W-:-:S05]  /*11700*/  VIADD R4, R4, 0x70 ;  /* 0x0000007004047836 */ /* 0x000fca0000000000 */
[----:B------:R-:W-:-:S13]  /*11710*/  ISETP.GE.AND P0, PT, R4, UR37, PT ;  /* 0x0000002504007c0c */ /* 0x000fda000bf06270 */
[----:B01----:R-:W-:-:S05]  /*11720*/  @!P0 IADD3 R2, P1, R28, R14, RZ ;  /* 0x0000000e1c028210 */ /* 0x003fca0007f3e0ff */
[----:B------:R-:W-:-:S05]  /*11730*/  @!P0 IMAD.X R3, RZ, RZ, R5, P1 ;  /* 0x000000ffff038224 */ /* 0x000fca00008e0605 */
[----:B------:R-:W-:Y:S01]  /*11740*/  @!PT LDS RZ, [RZ] ;  /* 0x00000000fffff984 */ /* 0x000fe20000000800 */
[----:B------:R-:W-:Y:S01]  /*11750*/  @!PT LDS RZ, [RZ] ;  /* 0x00000000fffff984 */ /* 0x000fe20000000800 */
[----:B------:R-:W-:Y:S01]  /*11760*/  @!PT LDS RZ, [RZ] ;  /* 0x00000000fffff984 */ /* 0x000fe20000000800 */
[----:B------:R0:W-:Y:S04]  /*11770*/  @!P0 LDGSTS.E.BYPASS.LTC128B.128 [R8+0x23c00], desc[UR48][R2.64], !P4 ;  /* 0x23c0000002088fae */ /* 0x0001e8000e101d70 */
[----:B------:R0:W-:Y:S01]  /*11780*/  @!P0 LDGSTS.E.BYPASS.LTC128B.128 [R8+0x27c00], desc[UR48][R2.64+0x80], !P5 ;  /* 0x27c0008002088fae */ /* 0x0001e2000e901d70 */
[----:B------:R-:W-:Y:S01]  /*11790*/  PLOP3.LUT P0, PT, PT, PT, PT, 0x80, 0x0 ;  /* 0x000000000000781c */ /* 0x000fe20003f0f070 */
[----:B------:R-:W-:-:S12]  /*117a0*/  NOP ;  /* 0x0000000000007918 */ /* 0x000fd80000000000 */
.L_x_2482:
        /* <DEDUP_REMOVED lines=18> */
.L_x_2593:
[----:B------:R-:W-:Y:S05]  /*118d0*/  BSYNC B0 ;  /* 0x0000000000007941 */ /* 0x000fea0003800000 */
.L_x_2483:
[----:B------:R-:W-:-:S06]  /*118e0*/  UISETP.GE.AND UP0, UPT, UR44, 0x2, UPT ;  /* 0x000000022c00788c */ /* 0x000fcc000bf06270 */
[----:B------:R-:W-:-:S13]  /*118f0*/  PLOP3.LUT P0, PT, PT, PT, UP0, 0x40, 0x0 ;  /* 0x000000000000781c */ /* 0x000fda0003f0e808 */
[----:B------:R-:W-:Y:S05]  /*11900*/  @P0 BRA `(.L_x_2485) ;  /* 0x0000001800400947 */ /* 0x000fea0003800000 */
[----:B------:R-:W-:Y:S01]  /*11910*/  UIADD3 UR4, UR44, -0x2, URZ ;  /* 0xfffffffe2c047890 */ /* 0x000fe2000fffe03f */
[----:B------:R-:W-:Y:S02]  /*11920*/  IMAD.MOV.U32 R10, RZ, RZ, R27 ;  /* 0x000000ffff0a7224 */ /* 0x000fe400078e001b */
[----:B------:R-:W-:-:S03]  /*11930*/  IMAD.MOV.U32 R9, RZ, RZ, R24 ;  /* 0x000000ffff097224 */ /* 0x000fc600078e0018 */
[----:B------:R-:W-:-:S07]  /*11940*/  IMAD.U32 R25, RZ, RZ, UR4 ;  /* 0x00000004ff197e24 */ /* 0x000fce000f8e00ff */
.L_x_2505:
[----:B-1----:R-:W1:Y:S01]  /*11950*/  LDC R2, c[0x0][0x430] ;  /* 0x00010c00ff027b82 */ /* 0x002e620000000800 */
[----:B------:R-:W2:Y:S01]  /*11960*/  S2R R0, SR_TID.X ;  /* 0x0000000000007919 */ /* 0x000ea20000002100 */
[----:B------:R-:W-:Y:S05]  /*11970*/  YIELD ;  /* 0x0000000000007946 */ /* 0x000fea0003800000 */
[----:B------:R-:W-:Y:S01]  /*11980*/  ULDC.64 UR4, c[0x0][0x428] ;  /* 0x00010a0000047ab9 */ /* 0x000fe20000000a00 */
[----:B------:R-:W-:Y:S01]  /*11990*/  VIADD R24, R9, 0x1 ;  /* 0x0000000109187836 */ /* 0x000fe20000000000 */
[----:B-1----:R-:W-:Y:S02]  /*119a0*/  ISETP.NE.AND P0, PT, R2, 0x1, PT ;  /* 0x000000010200780c */ /* 0x002fe40003f05270 */
[----:B--2---:R-:W-:-:S11]  /*119b0*/  LOP3.LUT R0, R0, 0x7f, RZ, 0xc0, !PT ;  /* 0x0000007f00007812 */ /* 0x004fd600078ec0ff */
[----:B0-----:R-:W1:Y:S01]  /*119c0*/  @P0 LDC R5, c[0x0][0x434] ;  /* 0x00010d00ff050b82 */ /* 0x001e620000000800 */
[----:B------:R-:W-:-:S05]  /*119d0*/  SHF.R.U32.HI R0, RZ, 0x3, R0 ;  /* 0x00000003ff007819 */ /* 0x000fca0000011600 */
[----:B0-----:R-:W-:Y:S02]  /*119e0*/  IMAD R3, R25, 0x80, R0 ;  /* 0x0000008019037824 */ /* 0x001fe400078e0200 */
[----:B------:R-:W0:Y:S03]  /*119f0*/  @P0 LDC R7, c[0x0][0x438] ;  /* 0x00010e00ff070b82 */ /* 0x000e260000000800 */
[----:B------:R-:W-:-:S05]  /*11a00*/  IADD3 R6, R28, R3, R32 ;  /* 0x000000031c067210 */ /* 0x000fca0007ffe020 */
[----:B------:R-:W-:Y:S02]  /*11a10*/  IMAD.MOV.U32 R0, RZ, RZ, R6 ;  /* 0x000000ffff007224 */ /* 0x000fe400078e0006 */
[----:B-1----:R-:W-:-:S05]  /*11a20*/  @P0 IMAD.HI.U32 R2, R6, R5, RZ ;  /* 0x0000000506020227 */ /* 0x002fca00078e00ff */
[----:B0-----:R-:W-:Y:S01]  /*11a30*/  @P0 SHF.R.U32.HI R0, RZ, R7, R2 ;  /* 0x00000007ff000219 */ /* 0x001fe20000011602 */
[----:B------:R-:W-:-:S03]  /*11a40*/  IMAD R2, R31, UR4, RZ ;  /* 0x000000041f027c24 */ /* 0x000fc6000f8e02ff */
[----:B------:R-:W-:Y:S01]  /*11a50*/  SHF.R.S32.HI R3, RZ, 0x1f, R0 ;  /* 0x0000001fff037819 */ /* 0x000fe20000011400 */
[----:B------:R-:W-:Y:S02]  /*11a60*/  IMAD R5, R29, UR5, R2 ;  /* 0x000000051d057c24 */ /* 0x000fe4000f8e0202 */
[----:B------:R-:W-:-:S04]  /*11a70*/  IMAD.MOV.U32 R2, RZ, RZ, R0 ;  /* 0x000000ffff027224 */ /* 0x000fc800078e0000 */
        /* <DEDUP_REMOVED lines=9> */
[C---:B------:R-:W-:Y:S02]  /*11b10*/  ISETP.NE.AND P0, PT, R24.reuse, 0x2, PT ;  /* 0x000000021800780c */ /* 0x040fe40003f05270 */
        /* <DEDUP_REMOVED lines=11> */
.L_x_2486:
[----:B------:R-:W-:Y:S01]  /*11bd0*/  IMAD R0, R24, 0x8, R18 ;  /* 0x0000000818007824 */ /* 0x000fe200078e0212 */
[----:B------:R-:W-:Y:S01]  /*11be0*/  SHF.L.U32 R21, R27, 0x1f, RZ ;  /* 0x0000001f1b157819 */ /* 0x000fe200000006ff */
[----:B------:R-:W-:Y:S01]  /*11bf0*/  BSSY B0, `(.L_x_2487) ;  /* 0x0000004000007945 */ /* 0x000fe20003800000 */
[----:B------:R-:W-:Y:S02]  /*11c00*/  SHF.R.S32.HI R19, RZ, 0x1f, R6 ;  /* 0x0000001fff137819 */ /* 0x000fe40000011406 */
[----:B------:R-:W0:Y:S02]  /*11c10*/  SYNCS.PHASECHK.TRANS64.TRYWAIT P0, [R0+URZ+0x38880], R21 ;  /* 0x03888015000075a7 */ /* 0x000e24000800017f */
[----:B0-----:R-:W-:Y:S05]  /*11c20*/  @!P0 BRA `(.L_x_2488) ;  /* 0x0000004800b88947 */ /* 0x001fea0003800000 */
.L_x_2594:
[----:B------:R-:W-:Y:S05]  /*11c30*/  BSYNC B0 ;  /* 0x0000000000007941 */ /* 0x000fea0003800000 */
.L_x_2487:
[----:B------:R-:W-:Y:S01]  /*11c40*/  ULDC.64 UR4, c[0x0][0x328] ;  /* 0x0000ca0000047ab9 */ /* 0x000fe20000000a00 */
[----:B------:R-:W-:Y:S01]  /*11c50*/  ULDC.64 UR6, c[0x0][0x318] ;  /* 0x0000c60000067ab9 */ /* 0x000fe20000000a00 */
[----:B------:R-:W-:Y:S01]  /*11c60*/  IMAD R4, R19, UR4, RZ ;  /* 0x0000000413047c24 */ /* 0x000fe2000f8e02ff */
[----:B------:R-:W-:Y:S01]  /*11c70*/  LOP3.LUT P3, RZ, R16, 0x2, RZ, 0xc0, !PT ;  /* 0x0000000210ff7812 */ /* 0x000fe2000786c0ff */
[----:B------:R-:W-:Y:S01]  /*11c80*/  IMAD.WIDE.U32 R2, R6, UR4, RZ ;  /* 0x0000000406027c25 */ /* 0x000fe2000f8e00ff */
[----:B------:R-:W-:-:S03]  /*11c90*/  LOP3.LUT P2, RZ, R16, 0x1, RZ, 0xc0, !PT ;  /* 0x0000000110ff7812 */ /* 0x000fc6000784c0ff */
        /* <DEDUP_REMOVED lines=62> */
.L_x_2612:
        /* <DEDUP_REMOVED lines=9> */
.L_x_2490:
        /* <DEDUP_REMOVED lines=11> */
.L_x_2491:
[----:B------:R2:W-:Y:S01]  /*121c0*/  SYNCS.ARRIVE.TRANS64.A1T0 RZ, [R0+URZ+0x38870], RZ ;  /* 0x038870ff00ff79a7 */ /* 0x0005e2000810003f */
[----:B------:R-:W-:Y:S05]  /*121d0*/  @!P3 BRA `(.L_x_2492) ;  /* 0x000000000004b947 */ /* 0x000fea0003800000 */
[----:B------:R-:W-:Y:S01]  /*121e0*/  BPT.TRAP 0x1 ;  /* 0x000000040000795c */ /* 0x000fe20000300000 */
.L_x_2492:
[----:B------:R-:W3:Y:S01]  /*121f0*/  SYNCS.PHASECHK.TRANS64.TRYWAIT P0, [R0+URZ+0x38840], R21 ;  /* 0x03884015000075a7 */ /* 0x000ee2000800017f */
[----:B------:R-:W-:Y:S04]  /*12200*/  BSSY B0, `(.L_x_2493) ;  /* 0x0000002000007945 */ /* 0x000fe80003800000 */
[----:B---3--:R-:W-:Y:S05]  /*12210*/  @!P0 BRA `(.L_x_2494) ;  /* 0x0000004c00988947 */ /* 0x008fea0003800000 */
.L_x_2613:
[----:B------:R-:W-:Y:S05]  /*12220*/  BSYNC B0 ;  /* 0x0000000000007941 */ /* 0x000fea0003800000 */
.L_x_2493:
[----:B------:R-:W-:Y:S01]  /*12230*/  ULDC.64 UR4, c[0x0][0x300] ;  /* 0x0000c00000047ab9 */ /* 0x000fe20000000a00 */
[----:B------:R-:W-:Y:S01]  /*12240*/  ULDC.64 UR6, c[0x0][0x2e8] ;  /* 0x0000ba0000067ab9 */ /* 0x000fe20000000a00 */
[----:B------:R-:W-:Y:S01]  /*12250*/  IMAD R7, R19, UR4, RZ ;  /* 0x0000000413077c24 */ /* 0x000fe2000f8e02ff */
[----:B------:R-:W-:Y:S01]  /*12260*/  LOP3.LUT P3, RZ, R16, 0x2, RZ, 0xc0, !PT ;  /* 0x0000000210ff7812 */ /* 0x000fe2000786c0ff */
        /* <DEDUP_REMOVED lines=18> */
[----:B------:R-:W5:Y:S01]  /*12390*/  SHFL.IDX PT, R3, R5, RZ, 0x181f ;  /* 0x00181fff05037589 */ /* 0x000f6200000e0000 */
[----:B----4-:R-:W-:-:S03]  /*123a0*/  IADD3 R2, P0, R28, R14, RZ ;  /* 0x0000000e1c027210 */ /* 0x010fc60007f1e0ff */
[----:B------:R-:W4:Y:S02]  /*123b0*/  SHFL.IDX PT, R14, R6, 0x1, 0x181f ;  /* 0x00381f00060e7f89 */ /* 0x000f2400000e0000 */
[----:B-----5:R-:W-:-:S05]  /*123c0*/  IMAD.X R3, RZ, RZ, R3, P0 ;  /* 0x000000ffff037224 */ /* 0x020fca00000e0603 */
[----:B------:R-:W-:Y:S04]  /*123d0*/  LDGSTS.E.BYPASS.LTC128B.128 [R4+0x28400], desc[UR48][R2.64], !P3 ;  /* 0x2840000002047fae */ /* 0x000fe8000d901d70 */
[----:B------:R5:W-:Y:S04]  /*123e0*/  LDGSTS.E.BYPASS.LTC128B.128 [R4+0x2c400], desc[UR48][R2.64+0x80], !P2 ;  /* 0x2c40008002047fae */ /* 0x000be8000d101d70 */
[----:B-----5:R-:W5:Y:S01]  /*123f0*/  SHFL.IDX PT, R3, R5, 0x1, 0x181f ;  /* 0x00381f0005037f89 */ /* 0x020f6200000e0000 */
        /* <DEDUP_REMOVED lines=31> */
[----:B------:R4:W0:Y:S04]  /*125f0*/  SHFL.IDX PT, R14, R6, 0x7, 0x181f ;  /* 0x00f81f00060e7f89 */ /* 0x00082800000e0000 */
[----:B------:R-:W0:Y:S01]  /*12600*/  SHFL.IDX PT, R5, R5, 0x7, 0x181f ;  /* 0x00f81f0005057f89 */ /* 0x000e2200000e0000 */
[----:B-----5:R-:W-:-:S05]  /*12610*/  IMAD.X R3, RZ, RZ, R3, P0 ;  /* 0x000000ffff037224 */ /* 0x020fca00000e0603 */
[----:B------:R4:W-:Y:S04]  /*12620*/  LDGSTS.E.BYPASS.LTC128B.128 [R4+0x2b400], desc[UR48][R2.64], !P3 ;  /* 0x2b40000002047fae */ /* 0x0009e8000d901d70 */
[----:B0-----:R4:W-:Y:S02]  /*12630*/  LDGSTS.E.BYPASS.LTC128B.128 [R4+0x2f400], desc[UR48][R2.64+0x80], !P2 ;  /* 0x2f40008002047fae */ /* 0x0019e4000d101d70 */
.L_x_2631:
[----:B----4-:R-:W-:-:S05]  /*12640*/  IADD3 R2, P0, R28, R14, RZ ;  /* 0x0000000e1c027210 */ /* 0x010fca0007f1e0ff */
        /* <DEDUP_REMOVED lines=8> */
.L_x_2496:
        /* <DEDUP_REMOVED lines=11> */
.L_x_2497:
[----:B------:R2:W-:Y:S02]  /*12780*/  SYNCS.ARRIVE.TRANS64.A1T0 RZ, [R0+URZ+0x38830], RZ ;  /* 0x038830ff00ff79a7 */ /* 0x0005e4000810003f */
[----:B--23--:R-:W-:-:S05]  /*12790*/  IMAD.U32 R0, RZ, RZ, UR46 ;  /* 0x0000002eff007e24 */ /* 0x00cfca000f8e00ff */
[----:B------:R-:W-:-:S13]  /*127a0*/  ISETP.NE.AND P0, PT, R0, 0x3, PT ;  /* 0x000000030000780c */ /* 0x000fda0003f05270 */
[----:B------:R-:W-:Y:S05]  /*127b0*/  @!P0 BRA `(.L_x_2498) ;  /* 0x0000000000048947 */ /* 0x000fea0003800000 */
[----:B------:R-:W-:Y:S01]  /*127c0*/  BPT.TRAP 0x1 ;  /* 0x000000040000795c */ /* 0x000fe20000300000 */
.L_x_2498:
[----:B------:R-:W-:Y:S01]  /*127d0*/  LOP3.LUT R3, R10, 0x1, RZ, 0x3c, !PT ;  /* 0x000000010a037812 */ /* 0x000fe200078e3cff */
[----:B------:R-:W-:Y:S01]  /*127e0*/  IMAD R0, R9, 0x8, R18 ;  /* 0x0000000809007824 */ /* 0x000fe200078e0212 */
[----:B------:R-:W-:Y:S02]  /*127f0*/  BSSY B0, `(.L_x_2499) ;  /* 0x0000004000007945 */ /* 0x000fe40003800000 */
[----:B------:R-:W-:-:S04]  /*12800*/  SHF.L.U32 R3, R3, 0x1f, RZ ;  /* 0x0000001f03037819 */ /* 0x000fc800000006ff */
[----:B------:R-:W0:Y:S02]  /*12810*/  SYNCS.PHASECHK.TRANS64.TRYWAIT P2, [R0+URZ+0x38870], R3 ;  /* 0x03887003000075a7 */ /* 0x000e24000804017f */
[----:B0-----:R-:W-:Y:S05]  /*12820*/  @!P2 BRA `(.L_x_2500) ;  /* 0x00000050004ca947 */ /* 0x001fea0003800000 */
.L_x_2632:
[----:B------:R-:W-:Y:S05]  /*12830*/  BSYNC B0 ;  /* 0x0000000000007941 */ /* 0x000fea0003800000 */
.L_x_2499:
[----:B------:R-:W-:-:S05]  /*12840*/  IMAD.U32 R2, RZ, RZ, UR45 ;  /* 0x0000002dff027e24 */ /* 0x000fca000f8e00ff */
[----:B------:R-:W-:-:S13]  /*12850*/  ISETP.NE.AND P2, PT, R2, 0x3, PT ;  /* 0x000000030200780c */ /* 0x000fda0003f45270 */
[----:B------:R-:W-:Y:S05]  /*12860*/  @!P2 BRA `(.L_x_2501) ;  /* 0x000000000004a947 */ /* 0x000fea0003800000 */
[----:B------:R-:W-:Y:S01]  /*12870*/  BPT.TRAP 0x1 ;  /* 0x000000040000795c */ /* 0x000fe20000300000 */
.L_x_2501:
[----:B0-----:R-:W-:Y:S02]  /*12880*/  SHF.L.U32 R3, R10, 0x1f, RZ ;  /* 0x0000001f0a037819 */ /* 0x001fe400000006ff */
[----:B------:R-:W-:Y:S02]  /*12890*/  SHF.L.U32 R2, R9, 0xf, RZ ;  /* 0x0000000f09027819 */ /* 0x000fe400000006ff */
[----:B------:R-:W0:Y:S02]  /*128a0*/  SYNCS.PHASECHK.TRANS64.TRYWAIT P2, [R0+URZ+0x38860], R3 ;  /* 0x03886003000075a7 */ /* 0x000e24000804017f */
[----:B0-----:R-:W-:Y:S05]  /*128b0*/  @!P2 BRA `(.L_x_2502) ;  /* 0x00000050003ca947 */ /* 0x001fea0003800000 */
.L_x_2633:
[----:B------:R-:W2:Y:S01]  /*128c0*/  LDL R12, [R1] ;  /* 0x00000000010c7983 */ /* 0x000ea20000100800 */
[----:B0-----:R-:W-:Y:S01]  /*128d0*/  LOP3.LUT R3, R2, R17, RZ, 0xfc, !PT ;  /* 0x0000001102037212 */ /* 0x001fe200078efcff */
[----:B------:R-:W-:Y:S05]  /*128e0*/  WARPSYNC.ALL ;  /* 0x0000000000007948 */ /* 0x000fea0003800000 */
[----:B------:R-:W-:Y:S01]  /*128f0*/  IMAD.IADD R14, R18, 0x1, R3 ;  /* 0x00000001120e7824 */ /* 0x000fe200078e0203 */
[----:B------:R-:W-:Y:S01]  /*12900*/  IADD3 R19, R22, R2, R26 ;  /* 0x0000000216137210 */ /* 0x000fe20007ffe01a */
[----:B------:R-:W-:-:S03]  /*12910*/  IMAD.U32 R21, RZ, RZ, UR45 ;  /* 0x0000002dff157e24 */ /* 0x000fc6000f8e00ff */
[----:B------:R-:W1:Y:S02]  /*12920*/  LDSM.16.MT88.4 R4, [R14+0x10400] ;  /* 0x010400000e04783b */ /* 0x000e640000004200 */
[----:B------:R-:W-:Y:S02]  /*12930*/  ISETP.NE.AND P2, PT, R21, 0x3, PT ;  /* 0x000000031500780c */ /* 0x000fe40003f45270 */
[C-C-:B-1----:R-:W-:Y:S02]  /*12940*/  PRMT R8, R4.reuse, 0x6420, R5.reuse ;  /* 0x0000642004087816 */ /* 0x142fe40000000005 */
[----:B------:R-:W-:Y:S02]  /*12950*/  PRMT R9, R4, 0x7531, R5 ;  /* 0x0000753104097816 */ /* 0x000fe40000000005 */
[C-C-:B------:R-:W-:Y:S02]  /*12960*/  PRMT R10, R6.reuse, 0x6420, R7.reuse ;  /* 0x00006420060a7816 */ /* 0x140fe40000000007 */
[----:B------:R-:W-:-:S02]  /*12970*/  PRMT R11, R6, 0x7531, R7 ;  /* 0x00007531060b7816 */ /* 0x000fc40000000007 */
[----:B--2---:R-:W-:-:S05]  /*12980*/  IADD3 R3, R18, R12, R2 ;  /* 0x0000000c12037210 */ /* 0x004fca0007ffe002 */
        /* <DEDUP_REMOVED lines=126> */
.L_x_2503:
[----:B-1----:R1:W-:Y:S01]  /*13170*/  SYNCS.ARRIVE.TRANS64.A1T0 RZ, [R0+URZ+0x38850], RZ ;  /* 0x038850ff00ff79a7 */ /* 0x0023e2000810003f */
[----:B------:R-:W-:Y:S06]  /*13180*/  BAR.SYNC.DEFER_BLOCKING 0x2, 0x80 ;  /* 0x0082000000007b1d */ /* 0x000fec0000010000 */
[----:B------:R-:W-:Y:S05]  /*13190*/  @!P0 BRA `(.L_x_2504) ;  /* 0x0000000000048947 */ /* 0x000fea0003800000 */
[----:B------:R-:W-:Y:S01]  /*131a0*/  BPT.TRAP 0x1 ;  /* 0x000000040000795c */ /* 0x000fe20000300000 */
.L_x_2504:
[----:B-1----:R-:W-:Y:S02]  /*131b0*/  VIADD R0, R0, 0x38880 ;  /* 0x0003888000007836 */ /* 0x002fe40000000000 */
[----:B------:R-:W-:Y:S02]  /*131c0*/  IMAD.MOV.U32 R10, RZ, RZ, R27 ;  /* 0x000000ffff0a7224 */ /* 0x000fe400078e001b */
[----:B------:R-:W-:Y:S01]  /*131d0*/  IMAD.MOV.U32 R9, RZ, RZ, R24 ;  /* 0x000000ffff097224 */ /* 0x000fe200078e0018 */
[----:B------:R-:W-:-:S04]  /*131e0*/  PRMT R0, R33, 0x654, R0 ;  /* 0x0000065421007816 */ /* 0x000fc80000000000 */
[----:B------:R1:W-:Y:S01]  /*131f0*/  SYNCS.ARRIVE.TRANS64.RED.A1T0 RZ, [R0+URZ], RZ ;  /* 0x000000ff00ff79a7 */ /* 0x0003e2000810043f */
[----:B------:R-:W-:Y:S05]  /*13200*/  @P1 BRA `(.L_x_2505) ;  /* 0xffffffe400d01947 */ /* 0x000fea000383ffff */
.L_x_2485:
[----:B-1----:R-:W1:Y:S01]  /*13210*/  S2R R0, SR_TID.X ;  /* 0x0000000000007919 */ /* 0x002e620000002100 */
[----:B------:R-:W-:Y:S01]  /*13220*/  BSSY B0, `(.L_x_2506) ;  /* 0x0000012000007945 */ /* 0x000fe20003800000 */
[----:B0-----:R-:W-:Y:S01]  /*13230*/  IMAD.U32 R6, RZ, RZ, UR46 ;  /* 0x0000002eff067e24 */ /* 0x001fe2000f8e00ff */
[----:B-1----:R-:W-:-:S04]  /*13240*/  LOP3.LUT R0, R0, 0x7f, RZ, 0xc0, !PT ;  /* 0x0000007f00007812 */ /* 0x002fc800078ec0ff */
        /* <DEDUP_REMOVED lines=14> */
[----:B------:R0:W-:Y:S02]  /*13330*/  STL [R1+0x8], R0 ;  /* 0x0000080001007387 */ /* 0x0001e40000100800 */
.L_x_2507:
[----:B------:R-:W-:Y:S05]  /*13340*/  BSYNC B0 ;  /* 0x0000000000007941 */ /* 0x000fea0003800000 */
.L_x_2506:
[----:B------:R-:W-:-:S13]  /*13350*/  ISETP.NE.AND P1, PT, R6, 0x3, PT ;  /* 0x000000030600780c */ /* 0x000fda0003f25270 */
[----:B------:R-:W-:Y:S05]  /*13360*/  @!P1 BRA `(.L_x_2508) ;  /* 0x0000000000049947 */ /* 0x000fea0003800000 */
[----:B------:R-:W-:Y:S01]  /*13370*/  BPT.TRAP 0x1 ;  /* 0x000000040000795c */ /* 0x000fe20000300000 */
.L_x_2508:
[----:B------:R-:W-:Y:S01]  /*13380*/  LOP3.LUT R3, R27, 0x1, RZ, 0x3c, !PT ;  /* 0x000000011b037812 */ /* 0x000fe200078e3cff */
[----:B------:R-:W-:Y:S01]  /*13390*/  IMAD R2, R24, 0x8, R18 ;  /* 0x0000000818027824 */ /* 0x000fe200078e0212 */
[----:B------:R-:W-:Y:S02]  /*133a0*/  BSSY B0, `(.L_x_2509) ;  /* 0x0000004000007945 */ /* 0x000fe40003800000 */
[----:B------:R-:W-:-:S04]  /*133b0*/  SHF.L.U32 R3, R3, 0x1f, RZ ;  /* 0x0000001f03037819 */ /* 0x000fc800000006ff */
[----:B------:R-:W1:Y:S02]  /*133c0*/  SYNCS.PHASECHK.TRANS64.TRYWAIT P2, [R2+URZ+0x38870], R3 ;  /* 0x03887003020075a7 */ /* 0x000e64000804017f */
[----:B-1----:R-:W-:Y:S05]  /*133d0*/  @!P2 BRA `(.L_x_2510) ;  /* 0x000000440088a947 */ /* 0x002fea0003800000 */
.L_x_2634:
[----:B------:R-:W-:Y:S05]  /*133e0*/  BSYNC B0 ;  /* 0x0000000000007941 */ /* 0x000fea0003800000 */
.L_x_2509:
[----:B0-----:R-:W-:-:S05]  /*133f0*/  IMAD.U32 R0, RZ, RZ, UR45 ;  /* 0x0000002dff007e24 */ /* 0x001fca000f8e00ff */
[----:B------:R-:W-:-:S13]  /*13400*/  ISETP.NE.AND P2, PT, R0, 0x3, PT ;  /* 0x000000030000780c */ /* 0x000fda0003f45270 */
[----:B------:R-:W-:Y:S05]  /*13410*/  @!P2 BRA `(.L_x_2511) ;  /* 0x000000000004a947 */ /* 0x000fea0003800000 */
[----:B------:R-:W-:Y:S01]  /*13420*/  BPT.TRAP 0x1 ;  /* 0x000000040000795c */ /* 0x000fe20000300000 */
.L_x_2511:
[----:B-1----:R-:W-:-:S04]  /*13430*/  SHF.L.U32 R3, R27, 0x1f, RZ ;  /* 0x0000001f1b037819 */ /* 0x002fc800000006ff */
[----:B------:R-:W0:Y:S02]  /*13440*/  SYNCS.PHASECHK.TRANS64.TRYWAIT P2, [R2+URZ+0x38860], R3 ;  /* 0x03886003020075a7 */ /* 0x000e24000804017f */
[----:B0-----:R-:W-:Y:S05]  /*13450*/  @!P2 BRA `(.L_x_2512) ;  /* 0x00000044007ca947 */ /* 0x001fea0003800000 */
.L_x_2635:
[----:B------:R-:W2:Y:S01]  /*13460*/  LDL R0, [R1] ;  /* 0x0000000001007983 */ /* 0x000ea20000100800 */
[----:B------:R-:W-:Y:S01]  /*13470*/  IMAD.SHL.U32 R19, R24, 0x8000, RZ ;  /* 0x0000800018137824 */ /* 0x000fe200078e00ff */
[----:B------:R-:W-:Y:S05]  /*13480*/  WARPSYNC.ALL ;  /* 0x0000000000007948 */ /* 0x000fea0003800000 */
[----:B0-----:R-:W-:Y:S01]  /*13490*/  LOP3.LUT R3, R19, R17, RZ, 0xfc, !PT ;  /* 0x0000001113037212 */ /* 0x001fe200078efcff */
[----:B------:R-:W-:Y:S01]  /*134a0*/  IMAD.U32 R23, RZ, RZ, UR45 ;  /* 0x0000002dff177e24 */ /* 0x000fe2000f8e00ff */
[----:B------:R-:W-:-:S03]  /*134b0*/  IADD3 R21, R26, R19, R35 ;  /* 0x000000131a157210 */ /* 0x000fc60007ffe023 */
[----:B------:R-:W-:Y:S01]  /*134c0*/  IMAD.IADD R10, R18, 0x1, R3 ;  /* 0x00000001120a7824 */ /* 0x000fe200078e0203 */
[----:B------:R-:W-:-:S05]  /*134d0*/  ISETP.NE.AND P2, PT, R23, 0x3, PT ;  /* 0x000000031700780c */ /* 0x000fca0003f45270 */
[----:B------:R-:W0:Y:S02]  /*134e0*/  LDSM.16.MT88.4 R8, [R10+0x10400] ;  /* 0x010400000a08783b */ /* 0x000e240000004200 */
[C-C-:B0-----:R-:W-:Y:S02]  /*134f0*/  PRMT R12, R8.reuse, 0x6420, R9.reuse ;  /* 0x00006420080c7816 */ /* 0x141fe40000000009 */
[----:B------:R-:W-:Y:S02]  /*13500*/  PRMT R13, R8, 0x7531, R9 ;  /* 0x00007531080d7816 */ /* 0x000fe40000000009 */
[C-C-:B------:R-:W-:Y:S02]  /*13510*/  PRMT R14, R10.reuse, 0x6420, R11.reuse ;  /* 0x000064200a0e7816 */ /* 0x140fe4000000000b */
[----:B------:R-:W-:Y:S02]  /*13520*/  PRMT R15, R10, 0x7531, R11 ;  /* 0x000075310a0f7816 */ /* 0x000fe4000000000b */
[----:B--2---:R-:W-:-:S02]  /*13530*/  IADD3 R3, R18, R0, R19 ;  /* 0x0000000012037210 */ /* 0x004fc40007ffe013 */
[----:B------:R-:W-:-:S03]  /*13540*/  IADD3 R0, R22, R19, R26 ;  /* 0x0000001316007210 */ /* 0x000fc60007ffe01a */
        /* <DEDUP_REMOVED lines=9> */
[----:B------:R-:W-:Y:S02]  /*135e0*/  IMAD.IADD R20, R18, 0x1, R5 ;  /* 0x0000000112147824 */ /* 0x000fe400078e0205 */
[----:B------:R-:W-:Y:S04]  /*135f0*/  LDSM.16.MT88.4 R4, [R3+0x14400] ;  /* 0x014400000304783b */ /* 0x000fe80000004200 */
[----:B------:R-:W0:Y:S02]  /*13600*/  LDSM.16.MT88.4 R8, [R20+0x10400] ;  /* 0x010400001408783b */ /* 0x000e240000004200 */
[----:B0-----:R-:W-:-:S02]  /*13610*/  PRMT R12, R8, 0x6420, R9 ;  /* 0x00006420080c7816 */ /* 0x001fc40000000009 */
[----:B------:R-:W-:Y:S02]  /*13620*/  PRMT R13, R8, 0x7531, R9 ;  /* 0x00007531080d7816 */ /* 0x000fe40000000009 */
[C-C-:B------:R-:W-:Y:S02]  /*13630*/  PRMT R8, R4.reuse, 0x6420, R5.reuse ;  /* 0x0000642004087816 */ /* 0x140fe40000000005 */
[----:B------:R-:W-:Y:S01]  /*13640*/  PRMT R9, R4, 0x7531, R5 ;  /* 0x0000753104097816 */ /* 0x000fe20000000005 */
[----:B------:R-:W-:Y:S01]  /*13650*/  VIADD R4, R19, 0x1000 ;  /* 0x0000100013047836 */ /* 0x000fe20000000000 */
[C-C-:B------:R-:W-:Y:S02]  /*13660*/  PRMT R14, R10.reuse, 0x6420, R11.reuse ;  /* 0x000064200a0e7816 */ /* 0x140fe4000000000b */
[----:B------:R-:W-:Y:S02]  /*13670*/  PRMT R15, R10, 0x7531, R11 ;  /* 0x000075310a0f7816 */ /* 0x000fe4000000000b */
[----:B------:R-:W-:-:S02]  /*13680*/  LOP3.LUT R5, R4, R17, RZ, 0xfc, !PT ;  /* 0x0000001104057212 */ /* 0x000fc400078efcff */
[C-C-:B------:R-:W-:Y:S01]  /*13690*/  PRMT R10, R6.reuse, 0x6420, R7.reuse ;  /* 0x00006420060a7816 */ /* 0x140fe20000000007 */
[----:B------:R-:W-:Y:S01]  /*136a0*/  STSM.16.M88.4 [R0+0x4000], R12 ;  /* 0x0040000c00007844 */ /* 0x000fe20000000200 */
[----:B------:R-:W-:Y:S01]  /*136b0*/  PRMT R11, R6, 0x7531, R7 ;  /* 0x00007531060b7816 */ /* 0x000fe20000000007 */
[----:B------:R-:W-:-:S04]  /*136c0*/  IMAD.IADD R20, R18, 0x1, R5 ;  /* 0x0000000112147824 */ /* 0x000fc800078e0205 */
[----:B------:R0:W-:Y:S04]  /*136d0*/  STSM.16.M88.4 [R0+0x6000], R8 ;  /* 0x0060000800007844 */ /* 0x0001e80000000200 */
[----:B------:R-:W1:Y:S04]  /*136e0*/  LDSM.16.MT88.4 R8, [R20+0x10400] ;  /* 0x010400001408783b */ /* 0x000e680000004200 */
[----:B------:R-:W2:Y:S01]  /*136f0*/  LDSM.16.MT88.4 R4, [R3+0x11400] ;  /* 0x011400000304783b */ /* 0x000ea20000004200 */
[----:B0-----:R-:W-:Y:S01]  /*13700*/  IMAD.IADD R0, R22, 0x1, R21 ;  /* 0x0000000116007824 */ /* 0x001fe200078e0215 */
[----:B------:R-:W-:-:S02]  /*13710*/  IADD3 R21, R26, R19, R34 ;  /* 0x000000131a157210 */ /* 0x000fc40007ffe022 */
[C-C-:B-1----:R-:W-:Y:S02]  /*13720*/  PRMT R12, R8.reuse, 0x6420, R9.reuse ;  /* 0x00006420080c7816 */ /* 0x142fe40000000009 */
[----:B------:R-:W-:Y:S02]  /*13730*/  PRMT R13, R8, 0x7531, R9 ;  /* 0x00007531080d7816 */ /* 0x000fe40000000009 */
[C-C-:B--2---:R-:W-:Y:S02]  /*13740*/  PRMT R8, R4.reuse, 0x6420, R5.reuse ;  /* 0x0000642004087816 */ /* 0x144fe40000000005 */
        /* <DEDUP_REMOVED lines=28> */
[----:B------:R-:W-:-:S05]  /*13910*/  IADD3 R21, R26, R36, R19 ;  /* 0x000000241a157210 */ /* 0x000fca0007ffe013 */
        /* <DEDUP_REMOVED lines=31> */
[----:B0-----:R-:W-:Y:S01]  /*13b10*/  VIADD R0, R19, 0x7000 ;  /* 0x0000700013007836 */ /* 0x001fe20000000000 */
[----:B-1----:R-:W-:-:S02]  /*13b20*/  PRMT R12, R8, 0x6420, R9 ;  /* 0x00006420080c7816 */ /* 0x002fc40000000009 */
[----:B------:R-:W-:Y:S02]  /*13b30*/  PRMT R13, R8, 0x7531, R9 ;  /* 0x00007531080d7816 */ /* 0x000fe40000000009 */
[C-C-:B--2---:R-:W-:Y:S02]  /*13b40*/  PRMT R8, R4.reuse, 0x6420, R5.reuse ;  /* 0x0000642004087816 */ /* 0x144fe40000000005 */
[----:B------:R-:W-:Y:S02]  /*13b50*/  PRMT R9, R4, 0x7531, R5 ;  /* 0x0000753104097816 */ /* 0x000fe40000000005 */
[----:B------:R-:W-:Y:S02]  /*13b60*/  LOP3.LUT R5, R0, R17, RZ, 0xfc, !PT ;  /* 0x0000001100057212 */ /* 0x000fe400078efcff */
[C-C-:B------:R-:W-:Y:S02]  /*13b70*/  PRMT R14, R10.reuse, 0x6420, R11.reuse ;  /* 0x000064200a0e7816 */ /* 0x140fe4000000000b */
[----:B------:R-:W-:Y:S01]  /*13b80*/  PRMT R15, R10, 0x7531, R11 ;  /* 0x000075310a0f7816 */ /* 0x000fe2000000000b */
[----:B------:R-:W-:Y:S01]  /*13b90*/  IMAD.IADD R0, R18, 0x1, R5 ;  /* 0x0000000112007824 */ /* 0x000fe200078e0205 */
[----:B------:R-:W-:-:S02]  /*13ba0*/  PRMT R10, R6, 0x6420, R7 ;  /* 0x00006420060a7816 */ /* 0x000fc40000000007 */
[----:B------:R-:W-:Y:S01]  /*13bb0*/  PRMT R11, R6, 0x7531, R7 ;  /* 0x00007531060b7816 */ /* 0x000fe20000000007 */
[----:B------:R-:W-:Y:S04]  /*13bc0*/  STSM.16.M88.4 [R22], R12 ;  /* 0x0000000c16007844 */ /* 0x000fe80000000200 */
[----:B------:R-:W-:Y:S04]  /*13bd0*/  STSM.16.M88.4 [R22+0x2000], R8 ;  /* 0x0020000816007844 */ /* 0x000fe80000000200 */
[----:B------:R-:W0:Y:S04]  /*13be0*/  LDSM.16.MT88.4 R8, [R0+0x10400] ;  /* 0x010400000008783b */ /* 0x000e280000004200 */
        /* <DEDUP_REMOVED lines=19> */
.L_x_2513:
[----:B-1----:R1:W-:Y:S01]  /*13d20*/  SYNCS.ARRIVE.TRANS64.A1T0 RZ, [R2+URZ+0x38850], RZ ;  /* 0x038850ff02ff79a7 */ /* 0x0023e2000810003f */
[----:B------:R-:W-:Y:S06]  /*13d30*/  BAR.SYNC.DEFER_BLOCKING 0x2, 0x80 ;  /* 0x0082000000007b1d */ /* 0x000fec0000010000 */
[----:B------:R-:W-:Y:S05]  /*13d40*/  @!P1 BRA `(.L_x_2514) ;  /* 0x0000000000049947 */ /* 0x000fea0003800000 */
[----:B------:R-:W-:Y:S01]  /*13d50*/  BPT.TRAP 0x1 ;  /* 0x000000040000795c */ /* 0x000fe20000300000 */
.L_x_2514:
        /* <DEDUP_REMOVED lines=8> */
.L_x_2457:
[----:B------:R-:W-:Y:S05]  /*13de0*/  BSYNC B7 ;  /* 0x0000000000077941 */ /* 0x000fea0003800000 */
.L_x_2455:
[----:B-1----:R1:W5:Y:S01]  /*13df0*/  LDL R2, [R1+0x8] ;  /* 0x0000080001027983 */ /* 0x0023620000100800 */
[----:B------:R-:W-:-:S13]  /*13e00*/  LOP3.LUT P1, RZ, R16, 0x1000, RZ, 0xc0, !PT ;  /* 0x0000100010ff7812 */ /* 0x000fda000782c0ff */
[----:B-1----:R-:W-:Y:S05]  /*13e10*/  @!P1 BRA `(.L_x_2515) ;  /* 0x0000000000249947 */ /* 0x002fea0003800000 */
[----:B------:R-:W1:Y:S08]  /*13e20*/  S2UR UR4, SR_CgaCtaId ;  /* 0x00000000000479c3 */ /* 0x000e700000008800 */
[----:B------:R-:W-:Y:S01]  /*13e30*/  BAR.SYNC.DEFER_BLOCKING 0x5, 0x180 ;  /* 0x0146000000007b1d */ /* 0x000fe20000010000 */
[----:B------:R-:W-:Y:S01]  /*13e40*/  MOV R18, 0x400 ;  /* 0x0000040000127802 */ /* 0x000fe20000000f00 */
[----:B-1----:R-:W-:-:S05]  /*13e50*/  IMAD.U32 R33, RZ, RZ, UR4 ;  /* 0x00000004ff217e24 */ /* 0x002fca000f8e00ff */
[----:B------:R-:W-:-:S05]  /*13e60*/  LEA R18, R33, R18, 0x18 ;  /* 0x0000001221127211 */ /* 0x000fca00078ec0ff */
[----:B-----5:R-:W1:Y:S04]  /*13e70*/  LDS R2, [R18+0x388d0] ;  /* 0x0388d00012027984 */ /* 0x020e680000000800 */
[----:B-1----:R2:W-:Y:S01]  /*13e80*/  STL [R1+0x8], R2 ;  /* 0x0000080201007387 */ /* 0x0025e20000100800 */
[----:B------:R-:W-:Y:S06]  /*13e90*/  BAR.ARV 0x4, 0x180 ;  /* 0x0106000000007b1d */ /* 0x000fec0000002000 */
[----:B------:R-:W-:Y:S05]  /*13ea0*/  BRA `(.L_x_2516) ;  /* 0x0000000000207947 */ /* 0x000fea0003800000 */
.L_x_2515:
[----:B------:R-:W1:Y:S01]  /*13eb0*/  @!P0 S2R R33, SR_CgaCtaId ;  /* 0x0000000000218919 */ /* 0x000e620000008800 */
[----:B0-----:R-:W-:Y:S01]  /*13ec0*/  @!P0 MOV R0, 0x400 ;  /* 0x0000040000008802 */ /* 0x001fe20000000f00 */
[----:B------:R-:W-:Y:S03]  /*13ed0*/  BAR.SYNC.DEFER_BLOCKING 0x4, 0x180 ;  /* 0x0106000000007b1d */ /* 0x000fe60000010000 */
[----:B-1----:R-:W-:-:S03]  /*13ee0*/  @!P0 LEA R18, R33, R0, 0x18 ;  /* 0x0000000021128211 */ /* 0x002fc600078ec0ff */
[----:B-----5:R-:W0:Y:S04]  /*13ef0*/  SHFL.IDX PT, R0, R2, RZ, 0x1f ;  /* 0x00001fff02007589 */ /* 0x020e2800000e0000 */
[----:B------:R1:W-:Y:S04]  /*13f00*/  @!P0 STS [R18+0x388d0], R2 ;  /* 0x0388d00212008388 */ /* 0x0003e80000000800 */
[----:B0-----:R1:W-:Y:S01]  /*13f10*/  STL [R1+0x8], R0 ;  /* 0x0000080001007387 */ /* 0x0013e20000100800 */
[----:B------:R-:W-:Y:S06]  /*13f20*/  BAR.ARV 0x5, 0x180 ;  /* 0x0146000000007b1d */ /* 0x000fec0000002000 */
.L_x_2516:
[----:B01----:R-:W3:Y:S01]  /*13f30*/  LDL R0, [R1+0x8] ;  /* 0x0000080001007983 */ /* 0x003ee20000100800 */
[----:B------:R-:W-:Y:S02]  /*13f40*/  ULDC UR4, c[0x0][0xc38] ;  /* 0x00030e0000047ab9 */ /* 0x000fe40000000800 */
[----:B---3--:R-:W-:-:S13]  /*13f50*/  ISETP.GE.AND P0, PT, R0, UR4, PT ;  /* 0x0000000400007c0c */ /* 0x008fda000bf06270 */
[----:B------:R-:W-:Y:S05]  /*13f60*/  @!P0 BRA `(.L_x_2517) ;  /* 0xffffffb000008947 */ /* 0x000fea000383ffff */
.L_x_2452:
[----:B------:R-:W3:Y:S01]  /*13f70*/  LDL.LU R0, [R1+0xc] ;  /* 0x00000c0001007983 */ /* 0x000ee20000300800 */
[----:B------:R-:W-:Y:S01]  /*13f80*/  BSSY B0, `(.L_x_2518) ;  /* 0x000000b000007945 */ /* 0x000fe20003800000 */
[----:B------:R-:W0:Y:S01]  /*13f90*/  S2R R5, SR_CgaCtaId ;  /* 0x0000000000057919 */ /* 0x000e220000008800 */
[----:B---3--:R-:W-:-:S04]  /*13fa0*/  IADD3 R0, R0, 0x1, RZ ;  /* 0x0000000100007810 */ /* 0x008fc80007ffe0ff */
[----:B--2---:R-:W-:-:S04]  /*13fb0*/  LEA.HI R2, R0, R0, RZ, 0x1 ;  /* 0x0000000000027211 */ /* 0x004fc800078f08ff */
[----:B------:R-:W-:Y:S02]  /*13fc0*/  LOP3.LUT R3, R2, 0xfffffffe, RZ, 0xc0, !PT ;  /* 0xfffffffe02037812 */ /* 0x000fe400078ec0ff */
[----:B------:R-:W-:-:S03]  /*13fd0*/  MOV R2, 0x400 ;  /* 0x0000040000027802 */ /* 0x000fc60000000f00 */
[----:B------:R-:W-:Y:S01]  /*13fe0*/  IMAD.IADD R0, R0, 0x1, -R3 ;  /* 0x0000000100007824 */ /* 0x000fe200078e0a03 */
[----:B0-----:R-:W-:-:S04]  /*13ff0*/  LEA R5, R5, R2, 0x18 ;  /* 0x0000000205057211 */ /* 0x001fc800078ec0ff */
[----:B------:R-:W-:-:S04]  /*14000*/  SHF.L.U32 R0, R0, 0x1f, RZ ;  /* 0x0000001f00007819 */ /* 0x000fc800000006ff */
[----:B------:R-:W0:Y:S02]  /*14010*/  SYNCS.PHASECHK.TRANS64.TRYWAIT P0, [R5+URZ+0x38820], R0 ;  /* 0x03882000050075a7 */ /* 0x000e24000800017f */
[----:B0-----:R-:W-:Y:S05]  /*14020*/  @!P0 BRA `(.L_x_2519) ;  /* 0x00000038009c8947 */ /* 0x001fea0003800000 */
.L_x_2636:
[----:B------:R-:W-:Y:S05]  /*14030*/  BSYNC B0 ;  /* 0x0000000000007941 */ /* 0x000fea0003800000 */
.L_x_2518:
[----:B------:R-:W-:-:S03]  /*14040*/  UMOV UR4, 0xffffffff ;  /* 0xffffffff00047882 */ /* 0x000fc60000000000 */
[----:B------:R-:W-:Y:S05]  /*14050*/  BRA.DIV UR4, `(.L_x_2520) ;  /* 0x0000003a04a47947 */ /* 0x000fea000b800000 */
[----:B0-----:R-:W0:Y:S02]  /*14060*/  S2R R0, SR_TID.X ;  /* 0x0000000000007919 */ /* 0x001e240000002100 */
[----:B0-----:R-:W-:-:S04]  /*14070*/  SHF.R.U32.HI R0, RZ, 0x5, R0 ;  /* 0x00000005ff007819 */ /* 0x001fc80000011600 */
[----:B------:R-:W-:-:S05]  /*14080*/  LOP3.LUT R0, R0, 0x3, RZ, 0xc0, !PT ;  /* 0x0000000300007812 */ /* 0x000fca00078ec0ff */
[----:B------:R0:W1:Y:S02]  /*14090*/  SHFL.IDX PT, R14, R0, RZ, 0x1f ;  /* 0x00001fff000e7589 */ /* 0x00006400000e0000 */
.L_x_2639:
[----:B-1----:R-:W-:Y:S01]  /*140a0*/  ISETP.NE.AND P0, PT, R14, RZ, PT ;  /* 0x000000ff0e00720c */ /* 0x002fe20003f05270 */
[----:B------:R-:W-:-:S12]  /*140b0*/  BSSY B0, `(.L_x_2521) ;  /* 0x000002c000007945 */ /* 0x000fd80003800000 */
[----:B------:R-:W-:Y:S05]  /*140c0*/  @P0 BRA `(.L_x_2522) ;  /* 0x0000000000a80947 */ /* 0x000fea0003800000 */
[----:B------:R-:W-:-:S03]  /*140d0*/  UMOV UR4, 0xffffffff ;  /* 0xffffffff00047882 */ /* 0x000fc60000000000 */
[----:B------:R-:W-:Y:S05]  /*140e0*/  BRA.DIV UR4, `(.L_x_2523) ;  /* 0x0000003a04b47947 */ /* 0x000fea000b800000 */
[----:B------:R-:W-:-:S13]  /*140f0*/  ELECT P6, URZ, PT ;  /* 0x00000000003f782f */ /* 0x000fda00038c0000 */
.L_x_2642:
[----:B------:R-:W-:Y:S05]  /*14100*/  @!P6 BRA `(.L_x_2522) ;  /* 0x000000000098e947 */ /* 0x000fea0003800000 */
[----:B------:R-:W-:-:S06]  /*14110*/  ULOP3.LUT UR4, UR38, 0x2, URZ, 0xfc, !UPT ;  /* 0x0000000226047892 */ /* 0x000fcc000f8efc3f */
[----:B0-----:R-:W-:-:S05]  /*14120*/  IMAD.U32 R0, RZ, RZ, UR4 ;  /* 0x00000004ff007e24 */ /* 0x001fca000f8e00ff */
[----:B------:R-:W-:-:S13]  /*14130*/  ISETP.NE.AND P0, PT, R0, 0x3, PT ;  /* 0x000000030000780c */ /* 0x000fda0003f05270 */
[----:B------:R-:W-:Y:S05]  /*14140*/  @!P0 BRA `(.L_x_2524) ;  /* 0x0000000000048947 */ /* 0x000fea0003800000 */
[----:B------:R-:W-:Y:S01]  /*14150*/  BPT.TRAP 0x1 ;  /* 0x000000040000795c */ /* 0x000fe20000300000 */
.L_x_2524:
[C---:B------:R-:W-:Y:S01]  /*14160*/  IMAD R3, R24.reuse, 0x8, R5 ;  /* 0x0000000818037824 */ /* 0x040fe200078e0205 */
[----:B------:R-:W-:Y:S01]  /*14170*/  SHF.L.U32 R2, R27, 0x1f, RZ ;  /* 0x0000001f1b027819 */ /* 0x000fe200000006ff */
[----:B------:R-:W-:-:S03]  /*14180*/  VIADD R24, R24, 0x1 ;  /* 0x0000000118187836 */ /* 0x000fc60000000000 */
[----:B------:R-:W0:Y:S02]  /*14190*/  SYNCS.PHASECHK.TRANS64.TRYWAIT P1, [R3+URZ+0x38840], R2 ;  /* 0x03884002030075a7 */ /* 0x000e24000802017f */
[----:B------:R-:W-:-:S04]  /*141a0*/  ISETP.NE.AND P2, PT, R24, 0x2, PT ;  /* 0x000000021800780c */ /* 0x000fc80003f45270 */
[----:B------:R-:W-:Y:S01]  /*141b0*/  SEL R0, RZ, 0x1, P2 ;  /* 0x00000001ff007807 */ /* 0x000fe20001000000 */
[----:B0-----:R-:W-:Y:S08]  /*141c0*/  @!P1 BRA `(.L_x_2525) ;  /* 0x00000038009c9947 */ /* 0x001ff00003800000 */
.L_x_2643:
[----:B------:R-:W-:Y:S02]  /*141d0*/  SEL R24, R24, RZ, P2 ;  /* 0x000000ff18187207 */ /* 0x000fe40001000000 */
[----:B------:R-:W-:Y:S01]  /*141e0*/  LOP3.LUT R0, R27, R0, RZ, 0x3c, !PT ;  /* 0x000000001b007212 */ /* 0x000fe200078e3cff */
[----:B------:R-:W-:Y:S06]  /*141f0*/  @!P0 BRA `(.L_x_2526) ;  /* 0x0000000000048947 */ /* 0x000fec0003800000 */
[----:B------:R-:W-:Y:S01]  /*14200*/  BPT.TRAP 0x1 ;  /* 0x000000040000795c */ /* 0x000fe20000300000 */
.L_x_2526:
[----:B------:R-:W-:Y:S01]  /*14210*/  IMAD R5, R24, 0x8, R5 ;  /* 0x0000000818057824 */ /* 0x000fe200078e0205 */
[----:B------:R-:W-:-:S04]  /*14220*/  SHF.L.U32 R0, R0, 0x1f, RZ ;  /* 0x0000001f00007819 */ /* 0x000fc800000006ff */
[----:B------:R-:W1:Y:S02]  /*14230*/  SYNCS.PHASECHK.TRANS64.TRYWAIT P1, [R5+URZ+0x38840], R0 ;  /* 0x03884000050075a7 */ /* 0x000e64000802017f */
[----:B-1----:R-:W-:Y:S05]  /*14240*/  @!P1 BRA `(.L_x_2527) ;  /* 0x0000003800909947 */ /* 0x002fea0003800000 */
.L_x_2644:
[----:B------:R-:W-:Y:S05]  /*14250*/  @!P0 BRA `(.L_x_2528) ;  /* 0x0000000000048947 */ /* 0x000fea0003800000 */
[----:B------:R-:W-:Y:S01]  /*14260*/  BPT.TRAP 0x1 ;  /* 0x000000040000795c */ /* 0x000fe20000300000 */
.L_x_2528:
[----:B------:R-:W2:Y:S02]  /*14270*/  SYNCS.PHASECHK.TRANS64.TRYWAIT P1, [R3+URZ+0x38860], R2 ;  /* 0x03886002030075a7 */ /* 0x000ea4000802017f */
[----:B--2---:R-:W-:Y:S05]  /*14280*/  @!P1 BRA `(.L_x_2529) ;  /* 0x0000003800949947 */ /* 0x004fea0003800000 */
.L_x_2645:
[----:B------:R-:W-:Y:S05]  /*14290*/  @!P0 BRA `(.L_x_2530) ;  /* 0x0000000000048947 */ /* 0x000fea0003800000 */
[----:B------:R-:W-:Y:S01]  /*142a0*/  BPT.TRAP 0x1 ;  /* 0x000000040000795c */ /* 0x000fe20000300000 */
.L_x_2530:
[----:B------:R-:W3:Y:S02]  /*142b0*/  SYNCS.PHASECHK.TRANS64.TRYWAIT P1, [R5+URZ+0x38860], R0 ;  /* 0x03886000050075a7 */ /* 0x000ee4000802017f */
[----:B---3--:R-:W-:Y:S05]  /*142c0*/  @!P1 BRA `(.L_x_2531) ;  /* 0x0000003800989947 */ /* 0x008fea0003800000 */
.L_x_2646:
[----:B------:R-:W-:Y:S05]  /*142d0*/  @!P0 BRA `(.L_x_2532) ;  /* 0x0000000000048947 */ /* 0x000fea0003800000 */
[----:B------:R-:W-:Y:S01]  /*142e0*/  BPT.TRAP 0x1 ;  /* 0x000000040000795c */ /* 0x000fe20000300000 */
.L_x_2532:
[----:B------:R-:W4:Y:S02]  /*142f0*/  SYNCS.PHASECHK.TRANS64.TRYWAIT P1, [R3+URZ+0x38880], R2 ;  /* 0x03888002030075a7 */ /* 0x000f24000802017f */
[----:B----4-:R-:W-:Y:S05]  /*14300*/  @!P1 BRA `(.L_x_2533) ;  /* 0x00000038009c9947 */ /* 0x010fea0003800000 */
.L_x_2647:
[----:B------:R-:W-:Y:S05]  /*14310*/  @!P0 BRA `(.L_x_2534) ;  /* 0x0000000000048947 */ /* 0x000fea0003800000 */
[----:B------:R-:W-:Y:S01]  /*14320*/  BPT.TRAP 0x1 ;  /* 0x000000040000795c */ /* 0x000fe20000300000 */
.L_x_2534:
[----:B------:R0:W0:Y:S02]  /*14330*/  SYNCS.PHASECHK.TRANS64.TRYWAIT P0, [R5+URZ+0x38880], R0 ;  /* 0x03888000050075a7 */ /* 0x000024000800017f */
[----:B0-----:R-:W-:Y:S05]  /*14340*/  @!P0 NANOSLEEP.SYNCS 0x989680 ;  /* 0x009896800000895d */ /* 0x001fea0003900000 */
[----:B------:R-:W0:Y:S02]  /*14350*/  @!P0 SYNCS.PHASECHK.TRANS64 P0, [R5+URZ+0x38880], R0 ;  /* 0x03888000050085a7 */ /* 0x000e24000800007f */
[----:B0-----:R-:W-:Y:S05]  /*14360*/  @!P0 BRA `(.L_x_2534) ;  /* 0xfffffffc00f08947 */ /* 0x001fea000383ffff */
.L_x_2522:
[----:B------:R-:W-:Y:S05]  /*14370*/  BSYNC B0 ;  /* 0x0000000000007941 */ /* 0x000fea0003800000 */
.L_x_2521:
[----:B------:R-:W-:Y:S05]  /*14380*/  EXIT ;  /* 0x000000000000794d */ /* 0x000fea0003800000 */
.L_x_2399:
[----:B0-----:R-:W-:-:S04]  /*14390*/  IMAD.U32 R3, RZ, RZ, UR47 ;  /* 0x0000002fff037e24 */ /* 0x001fc8000f8e00ff */
[----:B------:R0:W1:Y:S03]  /*143a0*/  SYNCS.PHASECHK.TRANS64.TRYWAIT P0, [R3+URZ+0x38800], R4 ;  /* 0x03880004030075a7 */ /* 0x000066000800017f */
[----:B-1----:R-:W-:Y:S05]  /*143b0*/  @!P0 NANOSLEEP.SYNCS 0x989680 ;  /* 0x009896800000895d */ /* 0x002fea0003900000 */
[----:B------:R-:W1:Y:S02]  /*143c0*/  @!P0 SYNCS.PHASECHK.TRANS64 P0, [R3+URZ+0x38800], R4 ;  /* 0x03880004030085a7 */ /* 0x000e64000800007f */
[----:B-1----:R-:W-:Y:S05]  /*143d0*/  @!P0 BRA `(.L_x_2399) ;  /* 0xfffffffc00ec8947 */ /* 0x002fea000383ffff */
[----:B------:R-:W-:Y:S05]  /*143e0*/  BRA `(.L_x_2535) ;  /* 0xfffffed400ec7947 */ /* 0x000fea000383ffff */
.L_x_2403:
[----:B0-----:R-:W-:-:S04]  /*143f0*/  IMAD.U32 R3, RZ, RZ, UR52 ;  /* 0x00000034ff037e24 */ /* 0x001fc8000f8e00ff */
[----:B------:R0:W2:Y:S03]  /*14400*/  SYNCS.PHASECHK.TRANS64.TRYWAIT P1, [R3+URZ+0x38830], R6 ;  /* 0x03883006030075a7 */ /* 0x0000a6000802017f */
[----:B--2---:R-:W-:Y:S05]  /*14410*/  @!P1 NANOSLEEP.SYNCS 0x989680 ;  /* 0x009896800000995d */ /* 0x004fea0003900000 */
[----:B------:R-:W2:Y:S02]  /*14420*/  @!P1 SYNCS.PHASECHK.TRANS64 P1, [R3+URZ+0x38830], R6 ;  /* 0x03883006030095a7 */ /* 0x000ea4000802007f */
[----:B--2---:R-:W-:Y:S05]  /*14430*/  @!P1 BRA `(.L_x_2403) ;  /* 0xfffffffc00ec9947 */ /* 0x004fea000383ffff */
[----:B------:R-:W-:Y:S05]  /*14440*/  BRA `(.L_x_2402) ;  /* 0xfffffed800107947 */ /* 0x000fea000383ffff */
.L_x_2408:
[----:B-1----:R-:W-:-:S04]  /*14450*/  IMAD.U32 R7, RZ, RZ, UR52 ;  /* 0x00000034ff077e24 */ /* 0x002fc8000f8e00ff */
[----:B------:R1:W2:Y:S03]  /*14460*/  SYNCS.PHASECHK.TRANS64.TRYWAIT P1, [R7+URZ+0x38850], R6 ;  /* 0x03885006070075a7 */ /* 0x0002a6000802017f */
[----:B--2---:R-:W-:Y:S05]  /*14470*/  @!P1 NANOSLEEP.SYNCS 0x989680 ;  /* 0x009896800000995d */ /* 0x004fea0003900000 */
[----:B------:R-:W2:Y:S02]  /*14480*/  @!P1 SYNCS.PHASECHK.TRANS64 P1, [R7+URZ+0x38850], R6 ;  /* 0x03885006070095a7 */ /* 0x000ea4000802007f */
[----:B--2---:R-:W-:Y:S05]  /*14490*/  @!P1 BRA `(.L_x_2408) ;  /* 0xfffffffc00ec9947 */ /* 0x004fea000383ffff */
[----:B------:R-:W-:Y:S05]  /*144a0*/  BRA `(.L_x_2407) ;  /* 0xffffff0000447947 */ /* 0x000fea000383ffff */
.L_x_2414:
[----:B0-----:R-:W-:Y:S02]  /*144b0*/  IMAD.U32 R4, RZ, RZ, UR52 ;  /* 0x00000034ff047e24 */ /* 0x001fe4000f8e00ff */
[----:B------:R-:W-:-:S04]  /*144c0*/  IMAD.U32 R7, RZ, RZ, UR56 ;  /* 0x00000038ff077e24 */ /* 0x000fc8000f8e00ff */
[----:B------:R0:W1:Y:S03]  /*144d0*/  SYNCS.PHASECHK.TRANS64.TRYWAIT P1, [R4+URZ+0x38830], R7 ;  /* 0x03883007040075a7 */ /* 0x000066000802017f */
[----:B-1----:R-:W-:Y:S05]  /*144e0*/  @!P1 NANOSLEEP.SYNCS 0x989680 ;  /* 0x009896800000995d */ /* 0x002fea0003900000 */
[----:B------:R-:W1:Y:S02]  /*144f0*/  @!P1 SYNCS.PHASECHK.TRANS64 P1, [R4+URZ+0x38830], R7 ;  /* 0x03883007040095a7 */ /* 0x000e64000802007f */
[----:B-1----:R-:W-:Y:S05]  /*14500*/  @!P1 BRA `(.L_x_2414) ;  /* 0xfffffffc00e89947 */ /* 0x002fea000383ffff */
[----:B------:R-:W-:Y:S05]  /*14510*/  BRA `(.L_x_2413) ;  /* 0xffffff04005c7947 */ /* 0x000fea000383ffff */
.L_x_2419:
[----:B-1----:R-:W-:Y:S02]  /*14520*/  IMAD.U32 R6, RZ, RZ, UR52 ;  /* 0x00000034ff067e24 */ /* 0x002fe4000f8e00ff */
[----:B------:R-:W-:-:S04]  /*14530*/  IMAD.U32 R7, RZ, RZ, UR56 ;  /* 0x00000038ff077e24 */ /* 0x000fc8000f8e00ff */
[----:B------:R1:W2:Y:S03]  /*14540*/  SYNCS.PHASECHK.TRANS64.TRYWAIT P1, [R6+URZ+0x38850], R7 ;  /* 0x03885007060075a7 */ /* 0x0002a6000802017f */
[----:B--2---:R-:W-:Y:S05]  /*14550*/  @!P1 NANOSLEEP.SYNCS 0x989680 ;  /* 0x009896800000995d */ /* 0x004fea0003900000 */
[----:B------:R-:W2:Y:S02]  /*14560*/  @!P1 SYNCS.PHASECHK.TRANS64 P1, [R6+URZ+0x38850], R7 ;  /* 0x03885007060095a7 */ /* 0x000ea4000802007f */
[----:B--2---:R-:W-:Y:S05]  /*14570*/  @!P1 BRA `(.L_x_2419) ;  /* 0xfffffffc00e89947 */ /* 0x004fea000383ffff */
[----:B------:R-:W-:Y:S05]  /*14580*/  BRA `(.L_x_2418) ;  /* 0xffffff34005c7947 */ /* 0x000fea000383ffff */
.L_x_2426:
[----:B-1----:R-:W-:-:S04]  /*14590*/  IMAD.U32 R4, RZ, RZ, UR46 ;  /* 0x0000002eff047e24 */ /* 0x002fc8000f8e00ff */
[----:B------:R1:W2:Y:S03]  /*145a0*/  SYNCS.PHASECHK.TRANS64.TRYWAIT P1, [R4+URZ+0x38830], R5 ;  /* 0x03883005040075a7 */ /* 0x0002a6000802017f */
[----:B--2---:R-:W-:Y:S05]  /*145b0*/  @!P1 NANOSLEEP.SYNCS 0x989680 ;  /* 0x009896800000995d */ /* 0x004fea0003900000 */
[----:B------:R-:W2:Y:S02]  /*145c0*/  @!P1 SYNCS.PHASECHK.TRANS64 P1, [R4+URZ+0x38830], R5 ;  /* 0x03883005040095a7 */ /* 0x000ea4000802007f */
[----:B--2---:R-:W-:Y:S05]  /*145d0*/  @!P1 BRA `(.L_x_2426) ;  /* 0xfffffffc00ec9947 */ /* 0x004fea000383ffff */
[----:B------:R-:W-:Y:S05]  /*145e0*/  BRA `(.L_x_2425) ;  /* 0xffffff3800347947 */ /* 0x000fea000383ffff */
.L_x_2431:
[----:B-1----:R-:W-:-:S04]  /*145f0*/  IMAD.U32 R8, RZ, RZ, UR46 ;  /* 0x0000002eff087e24 */ /* 0x002fc8000f8e00ff */
[----:B------:R1:W2:Y:S03]  /*14600*/  SYNCS.PHASECHK.TRANS64.TRYWAIT P1, [R8+URZ+0x38850], R5 ;  /* 0x03885005080075a7 */ /* 0x0002a6000802017f */
[----:B--2---:R-:W-:Y:S05]  /*14610*/  @!P1 NANOSLEEP.SYNCS 0x989680 ;  /* 0x009896800000995d */ /* 0x004fea0003900000 */
[----:B------:R-:W2:Y:S02]  /*14620*/  @!P1 SYNCS.PHASECHK.TRANS64 P1, [R8+URZ+0x38850], R5 ;  /* 0x03885005080095a7 */ /* 0x000ea4000802007f */
[----:B--2---:R-:W-:Y:S05]  /*14630*/  @!P1 BRA `(.L_x_2431) ;  /* 0xfffffffc00ec9947 */ /* 0x004fea000383ffff */
[----:B------:R-:W-:Y:S05]  /*14640*/  BRA `(.L_x_2430) ;  /* 0xffffff5c00d07947 */ /* 0x000fea000383ffff */
.L_x_2466:
        /* <DEDUP_REMOVED lines=10> */
.L_x_2536:
[----:B------:R-:W-:Y:S05]  /*146f0*/  BRA `(.L_x_2537) ;  /* 0xffffffb400187947 */ /* 0x000fea000383ffff */
.L_x_2469:
[----:B0-----:R0:W1:Y:S02]  /*14700*/  SYNCS.PHASECHK.TRANS64.TRYWAIT P0, [R6+URZ+0x38880], R20 ;  /* 0x03888014060075a7 */ /* 0x001064000800017f */
[----:B-1----:R-:W-:Y:S05]  /*14710*/  @!P0 NANOSLEEP.SYNCS 0x989680 ;  /* 0x009896800000895d */ /* 0x002fea0003900000 */
[----:B------:R-:W1:Y:S02]  /*14720*/  @!P0 SYNCS.PHASECHK.TRANS64 P0, [R6+URZ+0x38880], R20 ;  /* 0x03888014060085a7 */ /* 0x000e64000800007f */
[----:B-1----:R-:W-:Y:S05]  /*14730*/  @!P0 BRA `(.L_x_2469) ;  /* 0xfffffffc00f08947 */ /* 0x002fea000383ffff */
[----:B------:R-:W-:Y:S05]  /*14740*/  BRA `(.L_x_2538) ;  /* 0xffffffb400b87947 */ /* 0x000fea000383ffff */
.L_x_2470:
        /* <DEDUP_REMOVED lines=8> */
.L_x_2540:
[----:B------:R-:W-:Y:S05]  /*147d0*/  BSYNC B0 ;  /* 0x0000000000007941 */ /* 0x000fea0003800000 */
.L_x_2539:
[----:B------:R-:W-:Y:S01]  /*147e0*/  IMAD.MOV.U32 R13, RZ, RZ, R7 ;  /* 0x000000ffff0d7224 */ /* 0x000fe200078e0007 */
[C---:B------:R-:W-:Y:S01]  /*147f0*/  LOP3.LUT P2, RZ, R16.reuse, 0x200, RZ, 0xc0, !PT ;  /* 0x0000020010ff7812 */ /* 0x040fe2000784c0ff */
[----:B------:R-:W-:Y:S01]  /*14800*/  IMAD.MOV.U32 R12, RZ, RZ, RZ ;  /* 0x000000ffff0c7224 */ /* 0x000fe200078e00ff */
[C---:B------:R-:W-:Y:S01]  /*14810*/  LOP3.LUT P1, RZ, R16.reuse, 0x80, RZ, 0xc0, !PT ;  /* 0x0000008010ff7812 */ /* 0x040fe2000782c0ff */
        /* <DEDUP_REMOVED lines=10> */
.L_x_2541:
[----:B------:R-:W-:Y:S01]  /*148c0*/  ISETP.GE.AND P3, PT, R8, 0x51, PT ;  /* 0x000000510800780c */ /* 0x000fe20003f66270 */
[----:B------:R-:W-:Y:S02]  /*148d0*/  IMAD.MOV.U32 R13, RZ, RZ, R9 ;  /* 0x000000ffff0d7224 */ /* 0x000fe400078e0009 */
[----:B------:R-:W-:Y:S02]  /*148e0*/  IMAD.MOV.U32 R12, RZ, RZ, 0x1 ;  /* 0x00000001ff0c7424 */ /* 0x000fe400078e00ff */
[----:B------:R-:W-:-:S08]  /*148f0*/  IMAD.MOV.U32 R2, RZ, RZ, R14 ;  /* 0x000000ffff027224 */ /* 0x000fd000078e000e */
[----:B------:R-:W-:Y:S05]  /*14900*/  WARPSYNC.COLLECTIVE R15, `(.L_x_2542) ;  /* 0x000000000f087348 */ /* 0x000fea0003c00000 */
[----:B------:R0:W1:Y:S02]  /*14910*/  SHFL.IDX P6, R14, R13, R12, R11 ;  /* 0x0000000c0d0e7389 */ /* 0x00006400000c000b */
[----:B01----:R-:W-:Y:S01]  /*14920*/  ENDCOLLECTIVE ;  /* 0x000000000000791b */ /* 0x003fe20003800000 */
.L_x_2542:
        /* <DEDUP_REMOVED lines=14> */
.L_x_2543:
[----:B------:R-:W-:Y:S02]  /*14a10*/  IMAD.MOV.U32 R13, RZ, RZ, R9 ;  /* 0x000000ffff0d7224 */ /* 0x000fe400078e0009 */
[----:B------:R-:W-:Y:S02]  /*14a20*/  IMAD.MOV.U32 R12, RZ, RZ, 0x2 ;  /* 0x00000002ff0c7424 */ /* 0x000fe400078e00ff */
[----:B------:R-:W-:-:S07]  /*14a30*/  IMAD.MOV.U32 R2, RZ, RZ, R14 ;  /* 0x000000ffff027224 */ /* 0x000fce00078e000e */
[----:B------:R-:W-:Y:S05]  /*14a40*/  WARPSYNC.COLLECTIVE R15, `(.L_x_2544) ;  /* 0x000000000f087348 */ /* 0x000fea0003c00000 */
[----:B------:R0:W1:Y:S02]  /*14a50*/  SHFL.IDX P6, R14, R13, R12, R11 ;  /* 0x0000000c0d0e7389 */ /* 0x00006400000c000b */
[----:B01----:R-:W-:Y:S01]  /*14a60*/  ENDCOLLECTIVE ;  /* 0x000000000000791b */ /* 0x003fe20003800000 */
.L_x_2544:
        /* <DEDUP_REMOVED lines=14> */
.L_x_2545:
[----:B------:R-:W-:Y:S02]  /*14b50*/  IMAD.MOV.U32 R13, RZ, RZ, R9 ;  /* 0x000000ffff0d7224 */ /* 0x000fe400078e0009 */
[----:B------:R-:W-:Y:S02]  /*14b60*/  IMAD.MOV.U32 R12, RZ, RZ, 0x3 ;  /* 0x00000003ff0c7424 */ /* 0x000fe400078e00ff */
[----:B------:R-:W-:-:S07]  /*14b70*/  IMAD.MOV.U32 R2, RZ, RZ, R14 ;  /* 0x000000ffff027224 */ /* 0x000fce00078e000e */
[----:B------:R-:W-:Y:S05]  /*14b80*/  WARPSYNC.COLLECTIVE R15, `(.L_x_2546) ;  /* 0x000000000f087348 */ /* 0x000fea0003c00000 */
[----:B------:R0:W1:Y:S02]  /*14b90*/  SHFL.IDX P6, R14, R13, R12, R11 ;  /* 0x0000000c0d0e7389 */ /* 0x00006400000c000b */
[----:B01----:R-:W-:Y:S01]  /*14ba0*/  ENDCOLLECTIVE ;  /* 0x000000000000791b */ /* 0x003fe20003800000 */
.L_x_2546:
        /* <DEDUP_REMOVED lines=14> */
.L_x_2547:
[----:B------:R-:W-:Y:S01]  /*14c90*/  MOV R13, R9 ;  /* 0x00000009000d7202 */ /* 0x000fe20000000f00 */
[----:B------:R-:W-:Y:S02]  /*14ca0*/  IMAD.MOV.U32 R12, RZ, RZ, 0x4 ;  /* 0x00000004ff0c7424 */ /* 0x000fe400078e00ff */
[----:B------:R-:W-:-:S07]  /*14cb0*/  IMAD.MOV.U32 R2, RZ, RZ, R14 ;  /* 0x000000ffff027224 */ /* 0x000fce00078e000e */
[----:B------:R-:W-:Y:S05]  /*14cc0*/  WARPSYNC.COLLECTIVE R15, `(.L_x_2548) ;  /* 0x000000000f087348 */ /* 0x000fea0003c00000 */
[----:B------:R0:W1:Y:S02]  /*14cd0*/  SHFL.IDX P6, R14, R13, R12, R11 ;  /* 0x0000000c0d0e7389 */ /* 0x00006400000c000b */
[----:B01----:R-:W-:Y:S01]  /*14ce0*/  ENDCOLLECTIVE ;  /* 0x000000000000791b */ /* 0x003fe20003800000 */
.L_x_2548:
        /* <DEDUP_REMOVED lines=14> */
.L_x_2549:
[----:B------:R-:W-:Y:S02]  /*14dd0*/  IMAD.MOV.U32 R13, RZ, RZ, R9 ;  /* 0x000000ffff0d7224 */ /* 0x000fe400078e0009 */
[----:B------:R-:W-:Y:S02]  /*14de0*/  IMAD.MOV.U32 R12, RZ, RZ, 0x5 ;  /* 0x00000005ff0c7424 */ /* 0x000fe400078e00ff */
[----:B------:R-:W-:-:S07]  /*14df0*/  IMAD.MOV.U32 R2, RZ, RZ, R14 ;  /* 0x000000ffff027224 */ /* 0x000fce00078e000e */
[----:B------:R-:W-:Y:S05]  /*14e00*/  WARPSYNC.COLLECTIVE R15, `(.L_x_2550) ;  /* 0x000000000f087348 */ /* 0x000fea0003c00000 */
[----:B------:R0:W1:Y:S02]  /*14e10*/  SHFL.IDX P6, R14, R13, R12, R11 ;  /* 0x0000000c0d0e7389 */ /* 0x00006400000c000b */
[----:B01----:R-:W-:Y:S01]  /*14e20*/  ENDCOLLECTIVE ;  /* 0x000000000000791b */ /* 0x003fe20003800000 */
.L_x_2550:
        /* <DEDUP_REMOVED lines=14> */
.L_x_2551:
[----:B------:R-:W-:Y:S02]  /*14f10*/  IMAD.MOV.U32 R13, RZ, RZ, R9 ;  /* 0x000000ffff0d7224 */ /* 0x000fe400078e0009 */
[----:B------:R-:W-:Y:S02]  /*14f20*/  IMAD.MOV.U32 R12, RZ, RZ, 0x6 ;  /* 0x00000006ff0c7424 */ /* 0x000fe400078e00ff */
[----:B------:R-:W-:-:S07]  /*14f30*/  IMAD.MOV.U32 R2, RZ, RZ, R14 ;  /* 0x000000ffff027224 */ /* 0x000fce00078e000e */
[----:B------:R-:W-:Y:S05]  /*14f40*/  WARPSYNC.COLLECTIVE R15, `(.L_x_2552) ;  /* 0x000000000f087348 */ /* 0x000fea0003c00000 */
[----:B------:R0:W1:Y:S02]  /*14f50*/  SHFL.IDX P6, R14, R13, R12, R11 ;  /* 0x0000000c0d0e7389 */ /* 0x00006400000c000b */
[----:B01----:R-:W-:Y:S01]  /*14f60*/  ENDCOLLECTIVE ;  /* 0x000000000000791b */ /* 0x003fe20003800000 */
.L_x_2552:
        /* <DEDUP_REMOVED lines=14> */
.L_x_2553:
[----:B------:R-:W-:Y:S02]  /*15050*/  IMAD.MOV.U32 R13, RZ, RZ, R9 ;  /* 0x000000ffff0d7224 */ /* 0x000fe400078e0009 */
[----:B------:R-:W-:Y:S02]  /*15060*/  IMAD.MOV.U32 R12, RZ, RZ, 0x7 ;  /* 0x00000007ff0c7424 */ /* 0x000fe400078e00ff */
[----:B------:R-:W-:-:S07]  /*15070*/  IMAD.MOV.U32 R2, RZ, RZ, R14 ;  /* 0x000000ffff027224 */ /* 0x000fce00078e000e */
[----:B------:R-:W-:Y:S05]  /*15080*/  WARPSYNC.COLLECTIVE R15, `(.L_x_2554) ;  /* 0x000000000f087348 */ /* 0x000fea0003c00000 */
[----:B------:R0:W1:Y:S02]  /*15090*/  SHFL.IDX P6, R14, R13, R12, R11 ;  /* 0x0000000c0d0e7389 */ /* 0x00006400000c000b */
[----:B01----:R-:W-:Y:S01]  /*150a0*/  ENDCOLLECTIVE ;  /* 0x000000000000791b */ /* 0x003fe20003800000 */
.L_x_2554:
        /* <DEDUP_REMOVED lines=8> */
[C---:B------:R-:W-:Y:S01]  /*15130*/  ISETP.LT.OR P0, PT, R8.reuse, 0x61, P1 ;  /* 0x000000610800780c */ /* 0x040fe20000f01670 */
[----:B------:R-:W-:Y:S01]  /*15140*/  IMAD.MOV.U32 R9, RZ, RZ, R14 ;  /* 0x000000ffff097224 */ /* 0x000fe200078e000e */
[----:B------:R-:W-:-:S13]  /*15150*/  ISETP.GE.AND P1, PT, R8, 0x11, PT ;  /* 0x000000110800780c */ /* 0x000fda0003f26270 */
[----:B0-----:R-:W-:Y:S05]  /*15160*/  WARPSYNC.COLLECTIVE R15, `(.L_x_2555) ;  /* 0x000000000f087348 */ /* 0x001fea0003c00000 */
[----:B------:R1:W2:Y:S02]  /*15170*/  SHFL.IDX P6, R14, R13, R12, R11 ;  /* 0x0000000c0d0e7389 */ /* 0x0002a400000c000b */
[----:B012---:R-:W-:Y:S01]  /*15180*/  ENDCOLLECTIVE ;  /* 0x000000000000791b */ /* 0x007fe20003800000 */
.L_x_2555:
[----:B------:R-:W-:Y:S01]  /*15190*/  @!PT LDS RZ, [RZ] ;  /* 0x00000000fffff984 */ /* 0x000fe20000000800 */
[----:B------:R-:W-:Y:S01]  /*151a0*/  @!PT LDS RZ, [RZ] ;  /* 0x00000000fffff984 */ /* 0x000fe20000000800 */
[----:B------:R-:W-:Y:S01]  /*151b0*/  @!PT LDS RZ, [RZ] ;  /* 0x00000000fffff984 */ /* 0x000fe20000000800 */
[----:B------:R0:W-:Y:S01]  /*151c0*/  LDGSTS.E.BYPASS.LTC128B.128 [R5+0x17400], desc[UR48][R2.64+0x80], !P0 ;  /* 0x1740008002057fae */ /* 0x0001e2000c101d70 */
[----:B------:R-:W-:Y:S02]  /*151d0*/  ISETP.GE.AND P0, PT, R8, 0x21, PT ;  /* 0x000000210800780c */ /* 0x000fe40003f06270 */
[----:B------:R-:W-:Y:S02]  /*151e0*/  @P1 LOP3.LUT R16, R16, 0x20, RZ, 0xfc, !PT ;  /* 0x0000002010101812 */ /* 0x000fe400078efcff */
[----:B------:R-:W-:Y:S02]  /*151f0*/  ISETP.GE.AND P1, PT, R8, 0x61, PT ;  /* 0x000000610800780c */ /* 0x000fe40003f26270 */
[----:B------:R-:W-:-:S07]  /*15200*/  LOP3.LUT R16, R16, 0xffffffef, RZ, 0xc0, !PT ;  /* 0xffffffef10107812 */ /* 0x000fce00078ec0ff */
[----:B------:R-:W-:Y:S01]  /*15210*/  @P0 LOP3.LUT R16, R16, 0x10, RZ, 0xfc, !PT ;  /* 0x0000001010100812 */ /* 0x000fe200078efcff */
[----:B0-----:R-:W-:Y:S01]  /*15220*/  IMAD.MOV.U32 R2, RZ, RZ, R14 ;  /* 0x000000ffff027224 */ /* 0x001fe200078e000e */
[----:B------:R-:W-:Y:S02]  /*15230*/  ISETP.GE.AND P0, PT, R8, 0x71, PT ;  /* 0x000000710800780c */ /* 0x000fe40003f06270 */
[----:B------:R-:W-:-:S11]  /*15240*/  LOP3.LUT R16, R16, 0xfffffeff, RZ, 0xc0, !PT ;  /* 0xfffffeff10107812 */ /* 0x000fd600078ec0ff */
[----:B------:R-:W-:Y:S01]  /*15250*/  @P0 LOP3.LUT R16, R16, 0x100, RZ, 0xfc, !PT ;  /* 0x0000010010100812 */ /* 0x000fe200078efcff */
[----:B------:R-:W-:Y:S06]  /*15260*/  BRA `(.L_x_2556) ;  /* 0xffffffb000907947 */ /* 0x000fec000383ffff */
.L_x_2475:
[----:B--2---:R2:W3:Y:S02]  /*15270*/  SYNCS.PHASECHK.TRANS64.TRYWAIT P0, [R6+URZ+0x38840], R20 ;  /* 0x03884014060075a7 */ /* 0x0044e4000800017f */
[----:B---3--:R-:W-:Y:S05]  /*15280*/  @!P0 NANOSLEEP.SYNCS 0x989680 ;  /* 0x009896800000895d */ /* 0x008fea0003900000 */
[----:B------:R-:W3:Y:S02]  /*15290*/  @!P0 SYNCS.PHASECHK.TRANS64 P0, [R6+URZ+0x38840], R20 ;  /* 0x03884014060085a7 */ /* 0x000ee4000800007f */
[----:B---3--:R-:W-:Y:S05]  /*152a0*/  @!P0 BRA `(.L_x_2475) ;  /* 0xfffffffc00f08947 */ /* 0x008fea000383ffff */
[----:B------:R-:W-:Y:S05]  /*152b0*/  BRA `(.L_x_2557) ;  /* 0xffffffb000f47947 */ /* 0x000fea000383ffff */
.L_x_2476:
[----:B------:R-:W-:Y:S01]  /*152c0*/  BSSY B0, `(.L_x_2558) ;  /* 0x0000008000007945 */ /* 0x000fe20003800000 */
[----:B------:R-:W-:Y:S02]  /*152d0*/  IMAD.MOV.U32 R13, RZ, RZ, R0 ;  /* 0x000000ffff0d7224 */ /* 0x000fe400078e0000 */
[----:B------:R-:W-:Y:S02]  /*152e0*/  IMAD.MOV.U32 R12, RZ, RZ, RZ ;  /* 0x000000ffff0c7224 */ /* 0x000fe400078e00ff */
[----:B------:R-:W-:Y:S02]  /*152f0*/  IMAD.MOV.U32 R11, RZ, RZ, 0x181f ;  /* 0x0000181fff0b7424 */ /* 0x000fe400078e00ff */
[----:B------:R-:W-:-:S07]  /*15300*/  IMAD.MOV.U32 R15, RZ, RZ, -0x1 ;  /* 0xffffffffff0f7424 */ /* 0x000fce00078e00ff */
[----:B012---:R-:W-:Y:S05]  /*15310*/  WARPSYNC.COLLECTIVE R15, `(.L_x_2559) ;  /* 0x000000000f087348 */ /* 0x007fea0003c00000 */
[----:B------:R3:W4:Y:S02]  /*15320*/  SHFL.IDX P6, R14, R13, R12, R11 ;  /* 0x0000000c0d0e7389 */ /* 0x00072400000c000b */
[----:B01234-:R-:W-:Y:S01]  /*15330*/  ENDCOLLECTIVE ;  /* 0x000000000000791b */ /* 0x01ffe20003800000 */
.L_x_2559:
[----:B------:R-:W-:Y:S05]  /*15340*/  BSYNC B0 ;  /* 0x0000000000007941 */ /* 0x000fea0003800000 */
.L_x_2558:
[----:B------:R-:W-:Y:S01]  /*15350*/  IMAD.MOV.U32 R13, RZ, RZ, R4 ;  /* 0x000000ffff0d7224 */ /* 0x000fe200078e0004 */
[----:B------:R-:W-:Y:S01]  /*15360*/  P2R R7, PR, RZ, 0x2 ;  /* 0x00000002ff077803 */ /* 0x000fe20000000000 */
[----:B------:R-:W-:Y:S01]  /*15370*/  IMAD.MOV.U32 R12, RZ, RZ, RZ ;  /* 0x000000ffff0c7224 */ /* 0x000fe200078e00ff */
[----:B------:R-:W-:Y:S01]  /*15380*/  LOP3.LUT P1, RZ, R16, 0x2, RZ, 0xc0, !PT ;  /* 0x0000000210ff7812 */ /* 0x000fe2000782c0ff */
[----:B------:R-:W-:Y:S02]  /*15390*/  IMAD.MOV.U32 R11, RZ, RZ, 0x181f ;  /* 0x0000181fff0b7424 */ /* 0x000fe400078e00ff */
[----:B------:R-:W-:Y:S02]  /*153a0*/  IMAD.MOV.U32 R15, RZ, RZ, -0x1 ;  /* 0xffffffffff0f7424 */ /* 0x000fe400078e00ff */
[----:B------:R-:W-:-:S08]  /*153b0*/  IMAD.MOV.U32 R2, RZ, RZ, R14 ;  /* 0x000000ffff027224 */ /* 0x000fd000078e000e */
[----:B------:R-:W-:Y:S05]  /*153c0*/  WARPSYNC.COLLECTIVE R15, `(.L_x_2560) ;  /* 0x000000000f087348 */ /* 0x000fea0003c00000 */
[----:B------:R0:W1:Y:S02]  /*153d0*/  SHFL.IDX P6, R14, R13, R12, R11 ;  /* 0x0000000c0d0e7389 */ /* 0x00006400000c000b */
[----:B01----:R-:W-:Y:S01]  /*153e0*/  ENDCOLLECTIVE ;  /* 0x000000000000791b */ /* 0x003fe20003800000 */
.L_x_2560:
[----:B------:R-:W-:Y:S02]  /*153f0*/  IMAD.MOV.U32 R13, RZ, RZ, R0 ;  /* 0x000000ffff0d7224 */ /* 0x000fe400078e0000 */
[----:B------:R-:W-:Y:S01]  /*15400*/  IMAD.MOV.U32 R12, RZ, RZ, 0x1 ;  /* 0x00000001ff0c7424 */ /* 0x000fe200078e00ff */
[----:B------:R-:W-:Y:S01]  /*15410*/  LOP3.LUT P6, RZ, R16, 0x40, RZ, 0xc0, !PT ;  /* 0x0000004010ff7812 */ /* 0x000fe200078cc0ff */
[----:B------:R-:W-:-:S12]  /*15420*/  IMAD.MOV.U32 R3, RZ, RZ, R14 ;  /* 0x000000ffff037224 */ /* 0x000fd800078e000e */
        /* <DEDUP_REMOVED lines=13> */
.L_x_2561:
[----:B------:R-:W-:Y:S02]  /*15500*/  IMAD.MOV.U32 R13, RZ, RZ, R4 ;  /* 0x000000ffff0d7224 */ /* 0x000fe400078e0004 */
[----:B------:R-:W-:-:S07]  /*15510*/  IMAD.MOV.U32 R2, RZ, RZ, R14 ;  /* 0x000000ffff027224 */ /* 0x000fce00078e000e */
[----:B------:R-:W-:Y:S05]  /*15520*/  WARPSYNC.COLLECTIVE R15, `(.L_x_2562) ;  /* 0x000000000f087348 */ /* 0x000fea0003c00000 */
[----:B------:R0:W1:Y:S02]  /*15530*/  SHFL.IDX P6, R14, R13, R12, R11 ;  /* 0x0000000c0d0e7389 */ /* 0x00006400000c000b */
[----:B01----:R-:W-:Y:S01]  /*15540*/  ENDCOLLECTIVE ;  /* 0x000000000000791b */ /* 0x003fe20003800000 */
.L_x_2562:
[----:B------:R-:W-:Y:S02]  /*15550*/  IMAD.MOV.U32 R13, RZ, RZ, R0 ;  /* 0x000000ffff0d7224 */ /* 0x000fe400078e0000 */
[----:B------:R-:W-:Y:S01]  /*15560*/  IMAD.MOV.U32 R12, RZ, RZ, 0x2 ;  /* 0x00000002ff0c7424 */ /* 0x000fe200078e00ff */
[----:B------:R-:W-:-:S13]  /*15570*/  LOP3.LUT P6, RZ, R16, 0x20, RZ, 0xc0, !PT ;  /* 0x0000002010ff7812 */ /* 0x000fda00078cc0ff */
[----:B------:R-:W-:-:S05]  /*15580*/  @P6 IADD3 R9, P0, R28, R14, RZ ;  /* 0x0000000e1c096210 */ /* 0x000fca0007f1e0ff */
[----:B------:R-:W-:Y:S02]  /*15590*/  @P6 IMAD.X R10, RZ, RZ, R2, P0 ;  /* 0x000000ffff0a6224 */ /* 0x000fe400000e0602 */
[----:B------:R-:W-:Y:S02]  /*155a0*/  @P6 IMAD.MOV.U32 R2, RZ, RZ, R9 ;  /* 0x000000ffff026224 */ /* 0x000fe400078e0009 */
[----:B------:R-:W-:-:S05]  /*155b0*/  @P6 IMAD.MOV.U32 R3, RZ, RZ, R10 ;  /* 0x000000ffff036224 */ /* 0x000fca00078e000a */
        /* <DEDUP_REMOVED lines=8> */
.L_x_2563:
[----:B------:R-:W-:Y:S02]  /*15640*/  IMAD.MOV.U32 R13, RZ, RZ, R4 ;  /* 0x000000ffff0d7224 */ /* 0x000fe400078e0004 */
[----:B------:R-:W-:-:S07]  /*15650*/  IMAD.MOV.U32 R2, RZ, RZ, R14 ;  /* 0x000000ffff027224 */ /* 0x000fce00078e000e */
[----:B------:R-:W-:Y:S05]  /*15660*/  WARPSYNC.COLLECTIVE R15, `(.L_x_2564) ;  /* 0x000000000f087348 */ /* 0x000fea0003c00000 */
[----:B------:R0:W1:Y:S02]  /*15670*/  SHFL.IDX P6, R14, R13, R12, R11 ;  /* 0x0000000c0d0e7389 */ /* 0x00006400000c000b */
[----:B01----:R-:W-:Y:S01]  /*15680*/  ENDCOLLECTIVE ;  /* 0x000000000000791b */ /* 0x003fe20003800000 */
.L_x_2564:
[----:B------:R-:W-:Y:S01]  /*15690*/  IMAD.MOV.U32 R13, RZ, RZ, R0 ;  /* 0x000000ffff0d7224 */ /* 0x000fe200078e0000 */
[----:B------:R-:W-:Y:S02]  /*156a0*/  MOV R12, 0x3 ;  /* 0x00000003000c7802 */ /* 0x000fe40000000f00 */
        /* <DEDUP_REMOVED lines=13> */
.L_x_2565:
[----:B------:R-:W-:Y:S02]  /*15780*/  IMAD.MOV.U32 R13, RZ, RZ, R4 ;  /* 0x000000ffff0d7224 */ /* 0x000fe400078e0004 */
[----:B------:R-:W-:-:S07]  /*15790*/  IMAD.MOV.U32 R2, RZ, RZ, R14 ;  /* 0x000000ffff027224 */ /* 0x000fce00078e000e */
[----:B------:R-:W-:Y:S05]  /*157a0*/  WARPSYNC.COLLECTIVE R15, `(.L_x_2566) ;  /* 0x000000000f087348 */ /* 0x000fea0003c00000 */
[----:B------:R0:W1:Y:S02]  /*157b0*/  SHFL.IDX P6, R14, R13, R12, R11 ;  /* 0x0000000c0d0e7389 */ /* 0x00006400000c000b */
[----:B01----:R-:W-:Y:S01]  /*157c0*/  ENDCOLLECTIVE ;  /* 0x000000000000791b */ /* 0x003fe20003800000 */
.L_x_2566:
        /* <DEDUP_REMOVED lines=8> */
.L_x_2567:
[----:B------:R-:W-:-:S05]  /*15850*/  @P5 IMAD.MOV.U32 R3, RZ, RZ, R9 ;  /* 0x000000ffff035224 */ /* 0x000fca00078e0009 */
[----:B------:R-:W-:Y:S01]  /*15860*/  @!PT LDS RZ, [RZ] ;  /* 0x00000000fffff984 */ /* 0x000fe20000000800 */
[----:B------:R-:W-:Y:S01]  /*15870*/  @!PT LDS RZ, [RZ] ;  /* 0x00000000fffff984 */ /* 0x000fe20000000800 */
[----:B------:R-:W-:Y:S01]  /*15880*/  @!PT LDS RZ, [RZ] ;  /* 0x00000000fffff984 */ /* 0x000fe20000000800 */
[----:B------:R-:W-:Y:S01]  /*15890*/  @P5 LDGSTS.E.BYPASS.LTC128B.128 [R5+0x29c00], desc[UR48][R2.64], !P1 ;  /* 0x29c0000002055fae */ /* 0x000fe2000c901d70 */
[----:B------:R-:W-:-:S03]  /*158a0*/  ISETP.NE.AND P1, PT, R7, RZ, PT ;  /* 0x000000ff0700720c */ /* 0x000fc60003f25270 */
[----:B------:R0:W-:Y:S01]  /*158b0*/  @P5 LDGSTS.E.BYPASS.LTC128B.128 [R5+0x2dc00], desc[UR48][R2.64+0x80], !P2 ;  /* 0x2dc0008002055fae */ /* 0x0001e2000d101d70 */
[----:B------:R-:W-:Y:S01]  /*158c0*/  LOP3.LUT P5, RZ, R16, 0x2, RZ, 0xc0, !PT ;  /* 0x0000000210ff7812 */ /* 0x000fe200078ac0ff */
[----:B------:R-:W-:Y:S02]  /*158d0*/  IMAD.MOV.U32 R13, RZ, RZ, R4 ;  /* 0x000000ffff0d7224 */ /* 0x000fe400078e0004 */
[----:B0-----:R-:W-:-:S10]  /*158e0*/  IMAD.MOV.U32 R2, RZ, RZ, R14 ;  /* 0x000000ffff027224 */ /* 0x001fd400078e000e */
[----:B------:R-:W-:Y:S05]  /*158f0*/  WARPSYNC.COLLECTIVE R15, `(.L_x_2568) ;  /* 0x000000000f087348 */ /* 0x000fea0003c00000 */
[----:B------:R0:W1:Y:S02]  /*15900*/  SHFL.IDX P6, R14, R13, R12, R11 ;  /* 0x0000000c0d0e7389 */ /* 0x00006400000c000b */
[----:B01----:R-:W-:Y:S01]  /*15910*/  ENDCOLLECTIVE ;  /* 0x000000000000791b */ /* 0x003fe20003800000 */
.L_x_2568:
        /* <DEDUP_REMOVED lines=8> */
.L_x_2569:
        /* <DEDUP_REMOVED lines=11> */
.L_x_2570:
        /* <DEDUP_REMOVED lines=8> */
.L_x_2571:
        /* <DEDUP_REMOVED lines=11> */
.L_x_2572:
        /* <DEDUP_REMOVED lines=8> */
.L_x_2573:
        /* <DEDUP_REMOVED lines=11> */
.L_x_2574:
[----:B------:R-:W-:Y:S05]  /*15cb0*/  BRA `(.L_x_2575) ;  /* 0xffffffac00dc7947 */ /* 0x000fea000383ffff */
.L_x_2481:
[----:B------:R-:W-:Y:S02]  /*15cc0*/  IMAD.MOV.U32 R13, RZ, RZ, R5 ;  /* 0x000000ffff0d7224 */ /* 0x000fe400078e0005 */
[----:B------:R-:W-:Y:S02]  /*15cd0*/  IMAD.MOV.U32 R12, RZ, RZ, RZ ;  /* 0x000000ffff0c7224 */ /* 0x000fe400078e00ff */
[----:B------:R-:W-:Y:S02]  /*15ce0*/  IMAD.MOV.U32 R11, RZ, RZ, 0x181f ;  /* 0x0000181fff0b7424 */ /* 0x000fe400078e00ff */
[----:B------:R-:W-:Y:S02]  /*15cf0*/  IMAD.MOV.U32 R15, RZ, RZ, -0x1 ;  /* 0xffffffffff0f7424 */ /* 0x000fe400078e00ff */
[----:B------:R-:W-:-:S07]  /*15d00*/  IMAD.U32 R4, RZ, RZ, UR43 ;  /* 0x0000002bff047e24 */ /* 0x000fce000f8e00ff */
[----:B-123-5:R-:W-:Y:S05]  /*15d10*/  WARPSYNC.COLLECTIVE R15, `(.L_x_2576) ;  /* 0x000000000f087348 */ /* 0x02efea0003c00000 */
[----:B------:R0:W4:Y:S02]  /*15d20*/  SHFL.IDX P6, R14, R13, R12, R11 ;  /* 0x0000000c0d0e7389 */ /* 0x00012400000c000b */
[----:B012345:R-:W-:Y:S01]  /*15d30*/  ENDCOLLECTIVE ;  /* 0x000000000000791b */ /* 0x03ffe20003800000 */
.L_x_2576:
[----:B------:R-:W-:-:S04]  /*15d40*/  IMAD R4, R4, 0x80, R10 ;  /* 0x0000008004047824 */ /* 0x000fc800078e020a */
[C---:B------:R-:W-:Y:S01]  /*15d50*/  VIADD R6, R4.reuse, 0x10 ;  /* 0x0000001004067836 */ /* 0x040fe20000000000 */
[----:B------:R-:W-:Y:S01]  /*15d60*/  ISETP.GE.AND P1, PT, R4, UR37, PT ;  /* 0x0000002504007c0c */ /* 0x000fe2000bf26270 */
[----:B------:R-:W-:Y:S02]  /*15d70*/  IMAD.MOV.U32 R13, RZ, RZ, R0 ;  /* 0x000000ffff0d7224 */ /* 0x000fe400078e0000 */
[----:B------:R-:W-:-:S10]  /*15d80*/  IMAD.MOV.U32 R2, RZ, RZ, R14 ;  /* 0x000000ffff027224 */ /* 0x000fd400078e000e */
[----:B------:R-:W-:Y:S05]  /*15d90*/  WARPSYNC.COLLECTIVE R15, `(.L_x_2577) ;  /* 0x000000000f087348 */ /* 0x000fea0003c00000 */
[----:B------:R0:W1:Y:S02]  /*15da0*/  SHFL.IDX P6, R14, R13, R12, R11 ;  /* 0x0000000c0d0e7389 */ /* 0x00006400000c000b */
[----:B01----:R-:W-:Y:S01]  /*15db0*/  ENDCOLLECTIVE ;  /* 0x000000000000791b */ /* 0x003fe20003800000 */
.L_x_2577:
        /* <DEDUP_REMOVED lines=8> */
.L_x_2578:
        /* <DEDUP_REMOVED lines=11> */
.L_x_2579:
[----:B------:R-:W-:Y:S02]  /*15ef0*/  IMAD.MOV.U32 R13, RZ, RZ, R5 ;  /* 0x000000ffff0d7224 */ /* 0x000fe400078e0005 */
[----:B------:R-:W-:Y:S01]  /*15f00*/  IMAD.MOV.U32 R12, RZ, RZ, 0x2 ;  /* 0x00000002ff0c7424 */ /* 0x000fe200078e00ff */
[----:B------:R-:W-:-:S05]  /*15f10*/  @!P1 IADD3 R14, P0, R28, R14, RZ ;  /* 0x0000000e1c0e9210 */ /* 0x000fca0007f1e0ff */
[----:B------:R-:W-:-:S08]  /*15f20*/  @!P1 IMAD.MOV.U32 R2, RZ, RZ, R14 ;  /* 0x000000ffff029224 */ /* 0x000fd000078e000e */
[----:B------:R-:W-:Y:S05]  /*15f30*/  WARPSYNC.COLLECTIVE R15, `(.L_x_2580) ;  /* 0x000000000f087348 */ /* 0x000fea0003c00000 */
[----:B------:R0:W1:Y:S02]  /*15f40*/  SHFL.IDX P6, R14, R13, R12, R11 ;  /* 0x0000000c0d0e7389 */ /* 0x00006400000c000b */
[----:B01----:R-:W-:Y:S01]  /*15f50*/  ENDCOLLECTIVE ;  /* 0x000000000000791b */ /* 0x003fe20003800000 */
.L_x_2580:
        /* <DEDUP_REMOVED lines=14> */
.L_x_2581:
[----:B------:R-:W-:Y:S02]  /*16040*/  IMAD.MOV.U32 R13, RZ, RZ, R5 ;  /* 0x000000ffff0d7224 */ /* 0x000fe400078e0005 */
[----:B------:R-:W-:Y:S01]  /*16050*/  IMAD.MOV.U32 R12, RZ, RZ, 0x3 ;  /* 0x00000003ff0c7424 */ /* 0x000fe200078e00ff */
[----:B------:R-:W-:-:S05]  /*16060*/  @!P1 IADD3 R14, P0, R28, R14, RZ ;  /* 0x0000000e1c0e9210 */ /* 0x000fca0007f1e0ff */
[----:B------:R-:W-:-:S08]  /*16070*/  @!P1 IMAD.MOV.U32 R2, RZ, RZ, R14 ;  /* 0x000000ffff029224 */ /* 0x000fd000078e000e */
[----:B------:R-:W-:Y:S05]  /*16080*/  WARPSYNC.COLLECTIVE R15, `(.L_x_2582) ;  /* 0x000000000f087348 */ /* 0x000fea0003c00000 */
[----:B------:R0:W1:Y:S02]  /*16090*/  SHFL.IDX P6, R14, R13, R12, R11 ;  /* 0x0000000c0d0e7389 */ /* 0x00006400000c000b */
[----:B01----:R-:W-:Y:S01]  /*160a0*/  ENDCOLLECTIVE ;  /* 0x000000000000791b */ /* 0x003fe20003800000 */
.L_x_2582:
        /* <DEDUP_REMOVED lines=14> */
.L_x_2583:
[----:B------:R-:W-:Y:S02]  /*16190*/  IMAD.MOV.U32 R13, RZ, RZ, R5 ;  /* 0x000000ffff0d7224 */ /* 0x000fe400078e0005 */
[----:B------:R-:W-:Y:S01]  /*161a0*/  IMAD.MOV.U32 R12, RZ, RZ, 0x4 ;  /* 0x00000004ff0c7424 */ /* 0x000fe200078e00ff */
[----:B------:R-:W-:-:S05]  /*161b0*/  @!P1 IADD3 R14, P0, R28, R14, RZ ;  /* 0x0000000e1c0e9210 */ /* 0x000fca0007f1e0ff */
[----:B------:R-:W-:-:S08]  /*161c0*/  @!P1 IMAD.MOV.U32 R2, RZ, RZ, R14 ;  /* 0x000000ffff029224 */ /* 0x000fd000078e000e */
[----:B------:R-:W-:Y:S05]  /*161d0*/  WARPSYNC.COLLECTIVE R15, `(.L_x_2584) ;  /* 0x000000000f087348 */ /* 0x000fea0003c00000 */
[----:B------:R0:W1:Y:S02]  /*161e0*/  SHFL.IDX P6, R14, R13, R12, R11 ;  /* 0x0000000c0d0e7389 */ /* 0x00006400000c000b */
[----:B01----:R-:W-:Y:S01]  /*161f0*/  ENDCOLLECTIVE ;  /* 0x000000000000791b */ /* 0x003fe20003800000 */
.L_x_2584:
        /* <DEDUP_REMOVED lines=14> */
.L_x_2585:
[----:B------:R-:W-:Y:S02]  /*162e0*/  IMAD.MOV.U32 R13, RZ, RZ, R5 ;  /* 0x000000ffff0d7224 */ /* 0x000fe400078e0005 */
[----:B------:R-:W-:Y:S01]  /*162f0*/  IMAD.MOV.U32 R12, RZ, RZ, 0x5 ;  /* 0x00000005ff0c7424 */ /* 0x000fe200078e00ff */
[----:B------:R-:W-:-:S05]  /*16300*/  @!P1 IADD3 R14, P0, R28, R14, RZ ;  /* 0x0000000e1c0e9210 */ /* 0x000fca0007f1e0ff */
[----:B------:R-:W-:-:S08]  /*16310*/  @!P1 IMAD.MOV.U32 R2, RZ, RZ, R14 ;  /* 0x000000ffff029224 */ /* 0x000fd000078e000e */
[----:B------:R-:W-:Y:S05]  /*16320*/  WARPSYNC.COLLECTIVE R15, `(.L_x_2586) ;  /* 0x000000000f087348 */ /* 0x000fea0003c00000 */
[----:B------:R0:W1:Y:S02]  /*16330*/  SHFL.IDX P6, R14, R13, R12, R11 ;  /* 0x0000000c0d0e7389 */ /* 0x00006400000c000b */
[----:B01----:R-:W-:Y:S01]  /*16340*/  ENDCOLLECTIVE ;  /* 0x000000000000791b */ /* 0x003fe20003800000 */
.L_x_2586:
        /* <DEDUP_REMOVED lines=14> */
.L_x_2587:
[----:B------:R-:W-:Y:S02]  /*16430*/  IMAD.MOV.U32 R13, RZ, RZ, R5 ;  /* 0x000000ffff0d7224 */ /* 0x000fe400078e0005 */
[----:B------:R-:W-:Y:S01]  /*16440*/  IMAD.MOV.U32 R12, RZ, RZ, 0x6 ;  /* 0x00000006ff0c7424 */ /* 0x000fe200078e00ff */
[----:B------:R-:W-:-:S05]  /*16450*/  @!P1 IADD3 R14, P0, R28, R14, RZ ;  /* 0x0000000e1c0e9210 */ /* 0x000fca0007f1e0ff */
[----:B------:R-:W-:-:S08]  /*16460*/  @!P1 IMAD.MOV.U32 R2, RZ, RZ, R14 ;  /* 0x000000ffff029224 */ /* 0x000fd000078e000e */
[----:B------:R-:W-:Y:S05]  /*16470*/  WARPSYNC.COLLECTIVE R15, `(.L_x_2588) ;  /* 0x000000000f087348 */ /* 0x000fea0003c00000 */
[----:B------:R0:W1:Y:S02]  /*16480*/  SHFL.IDX P6, R14, R13, R12, R11 ;  /* 0x0000000c0d0e7389 */ /* 0x00006400000c000b */
[----:B01----:R-:W-:Y:S01]  /*16490*/  ENDCOLLECTIVE ;  /* 0x000000000000791b */ /* 0x003fe20003800000 */
.L_x_2588:
        /* <DEDUP_REMOVED lines=14> */
.L_x_2589:
[----:B------:R-:W-:Y:S02]  /*16580*/  IMAD.MOV.U32 R13, RZ, RZ, R5 ;  /* 0x000000ffff0d7224 */ /* 0x000fe400078e0005 */
[----:B------:R-:W-:Y:S01]  /*16590*/  IMAD.MOV.U32 R12, RZ, RZ, 0x7 ;  /* 0x00000007ff0c7424 */ /* 0x000fe200078e00ff */
[----:B------:R-:W-:-:S05]  /*165a0*/  @!P1 IADD3 R14, P0, R28, R14, RZ ;  /* 0x0000000e1c0e9210 */ /* 0x000fca0007f1e0ff */
[----:B------:R-:W-:-:S08]  /*165b0*/  @!P1 IMAD.MOV.U32 R2, RZ, RZ, R14 ;  /* 0x000000ffff029224 */ /* 0x000fd000078e000e */
[----:B------:R-:W-:Y:S05]  /*165c0*/  WARPSYNC.COLLECTIVE R15, `(.L_x_2590) ;  /* 0x000000000f087348 */ /* 0x000fea0003c00000 */
[----:B------:R0:W1:Y:S02]  /*165d0*/  SHFL.IDX P6, R14, R13, R12, R11 ;  /* 0x0000000c0d0e7389 */ /* 0x00006400000c000b */
[----:B01----:R-:W-:Y:S01]  /*165e0*/  ENDCOLLECTIVE ;  /* 0x000000000000791b */ /* 0x003fe20003800000 */
.L_x_2590:
        /* <DEDUP_REMOVED lines=12> */
.L_x_2591:
[----:B------:R-:W-:Y:S05]  /*166b0*/  BRA `(.L_x_2592) ;  /* 0xffffffb000107947 */ /* 0x000fea000383ffff */
.L_x_2484:
[----:B0-----:R0:W1:Y:S02]  /*166c0*/  SYNCS.PHASECHK.TRANS64.TRYWAIT P0, [R18+URZ+0x38820], R3 ;  /* 0x03882003120075a7 */ /* 0x001064000800017f */
[----:B-1----:R-:W-:Y:S05]  /*166d0*/  @!P0 NANOSLEEP.SYNCS 0x989680 ;  /* 0x009896800000895d */ /* 0x002fea0003900000 */
[----:B------:R-:W1:Y:S02]  /*166e0*/  @!P0 SYNCS.PHASECHK.TRANS64 P0, [R18+URZ+0x38820], R3 ;  /* 0x03882003120085a7 */ /* 0x000e64000800007f */
[----:B-1----:R-:W-:Y:S05]  /*166f0*/  @!P0 BRA `(.L_x_2484) ;  /* 0xfffffffc00f08947 */ /* 0x002fea000383ffff */
[----:B------:R-:W-:Y:S05]  /*16700*/  BRA `(.L_x_2593) ;  /* 0xffffffb000707947 */ /* 0x000fea000383ffff */
.L_x_2488:
[----:B0-----:R0:W1:Y:S02]  /*16710*/  SYNCS.PHASECHK.TRANS64.TRYWAIT P0, [R0+URZ+0x38880], R21 ;  /* 0x03888015000075a7 */ /* 0x001064000800017f */
[----:B-1----:R-:W-:Y:S05]  /*16720*/  @!P0 NANOSLEEP.SYNCS 0x989680 ;  /* 0x009896800000895d */ /* 0x002fea0003900000 */
[----:B------:R-:W1:Y:S02]  /*16730*/  @!P0 SYNCS.PHASECHK.TRANS64 P0, [R0+URZ+0x38880], R21 ;  /* 0x03888015000085a7 */ /* 0x000e64000800007f */
[----:B-1----:R-:W-:Y:S05]  /*16740*/  @!P0 BRA `(.L_x_2488) ;  /* 0xfffffffc00f08947 */ /* 0x002fea000383ffff */
[----:B------:R-:W-:Y:S05]  /*16750*/  BRA `(.L_x_2594) ;  /* 0xffffffb400347947 */ /* 0x000fea000383ffff */
.L_x_2489:
        /* <DEDUP_REMOVED lines=8> */
.L_x_2596:
[----:B------:R-:W-:Y:S05]  /*167e0*/  BSYNC B0 ;  /* 0x0000000000007941 */ /* 0x000fea0003800000 */
.L_x_2595:
[----:B------:R-:W-:Y:S01]  /*167f0*/  MOV R13, R8 ;  /* 0x00000008000d7202 */ /* 0x000fe20000000f00 */
        /* <DEDUP_REMOVED lines=8> */
.L_x_2597:
[----:B------:R-:W-:Y:S02]  /*16880*/  IMAD.MOV.U32 R13, RZ, RZ, R7 ;  /* 0x000000ffff0d7224 */ /* 0x000fe400078e0007 */
[----:B------:R-:W-:Y:S02]  /*16890*/  IMAD.MOV.U32 R12, RZ, RZ, 0x1 ;  /* 0x00000001ff0c7424 */ /* 0x000fe400078e00ff */
[----:B------:R-:W-:-:S07]  /*168a0*/  IMAD.MOV.U32 R2, RZ, RZ, R14 ;  /* 0x000000ffff027224 */ /* 0x000fce00078e000e */
[----:B------:R-:W-:Y:S05]  /*168b0*/  WARPSYNC.COLLECTIVE R15, `(.L_x_2598) ;  /* 0x000000000f087348 */ /* 0x000fea0003c00000 */
[----:B------:R0:W1:Y:S02]  /*168c0*/  SHFL.IDX P6, R14, R13, R12, R11 ;  /* 0x0000000c0d0e7389 */ /* 0x00006400000c000b */
[----:B01----:R-:W-:Y:S01]  /*168d0*/  ENDCOLLECTIVE ;  /* 0x000000000000791b */ /* 0x003fe20003800000 */
.L_x_2598:
        /* <DEDUP_REMOVED lines=12> */
.L_x_2599:
[----:B------:R-:W-:Y:S02]  /*169a0*/  IMAD.MOV.U32 R13, RZ, RZ, R7 ;  /* 0x000000ffff0d7224 */ /* 0x000fe400078e0007 */
[----:B------:R-:W-:Y:S02]  /*169b0*/  IMAD.MOV.U32 R12, RZ, RZ, 0x2 ;  /* 0x00000002ff0c7424 */ /* 0x000fe400078e00ff */
[----:B------:R-:W-:-:S07]  /*169c0*/  IMAD.MOV.U32 R2, RZ, RZ, R14 ;  /* 0x000000ffff027224 */ /* 0x000fce00078e000e */
[----:B------:R-:W-:Y:S05]  /*169d0*/  WARPSYNC.COLLECTIVE R15, `(.L_x_2600) ;  /* 0x000000000f087348 */ /* 0x000fea0003c00000 */
[----:B------:R0:W1:Y:S02]  /*169e0*/  SHFL.IDX P6, R14, R13, R12, R11 ;  /* 0x0000000c0d0e7389 */ /* 0x00006400000c000b */
[----:B01----:R-:W-:Y:S01]  /*169f0*/  ENDCOLLECTIVE ;  /* 0x000000000000791b */ /* 0x003fe20003800000 */
.L_x_2600:
        /* <DEDUP_REMOVED lines=12> */
.L_x_2601:
[----:B------:R-:W-:Y:S02]  /*16ac0*/  IMAD.MOV.U32 R13, RZ, RZ, R7 ;  /* 0x000000ffff0d7224 */ /* 0x000fe400078e0007 */
[----:B------:R-:W-:Y:S02]  /*16ad0*/  IMAD.MOV.U32 R12, RZ, RZ, 0x3 ;  /* 0x00000003ff0c7424 */ /* 0x000fe400078e00ff */
[----:B------:R-:W-:-:S07]  /*16ae0*/  IMAD.MOV.U32 R2, RZ, RZ, R14 ;  /* 0x000000ffff027224 */ /* 0x000fce00078e000e */
[----:B------:R-:W-:Y:S05]  /*16af0*/  WARPSYNC.COLLECTIVE R15, `(.L_x_2602) ;  /* 0x000000000f087348 */ /* 0x000fea0003c00000 */
[----:B------:R0:W1:Y:S02]  /*16b00*/  SHFL.IDX P6, R14, R13, R12, R11 ;  /* 0x0000000c0d0e7389 */ /* 0x00006400000c000b */
[----:B01----:R-:W-:Y:S01]  /*16b10*/  ENDCOLLECTIVE ;  /* 0x000000000000791b */ /* 0x003fe20003800000 */
.L_x_2602:
        /* <DEDUP_REMOVED lines=12> */
.L_x_2603:
[----:B------:R-:W-:Y:S02]  /*16be0*/  IMAD.MOV.U32 R13, RZ, RZ, R7 ;  /* 0x000000ffff0d7224 */ /* 0x000fe400078e0007 */
[----:B------:R-:W-:Y:S02]  /*16bf0*/  IMAD.MOV.U32 R12, RZ, RZ, 0x4 ;  /* 0x00000004ff0c7424 */ /* 0x000fe400078e00ff */
[----:B------:R-:W-:-:S07]  /*16c00*/  IMAD.MOV.U32 R2, RZ, RZ, R14 ;  /* 0x000000ffff027224 */ /* 0x000fce00078e000e */
[----:B------:R-:W-:Y:S05]  /*16c10*/  WARPSYNC.COLLECTIVE R15, `(.L_x_2604) ;  /* 0x000000000f087348 */ /* 0x000fea0003c00000 */
[----:B------:R0:W1:Y:S02]  /*16c20*/  SHFL.IDX P6, R14, R13, R12, R11 ;  /* 0x0000000c0d0e7389 */ /* 0x00006400000c000b */
[----:B01----:R-:W-:Y:S01]  /*16c30*/  ENDCOLLECTIVE ;  /* 0x000000000000791b */ /* 0x003fe20003800000 */
.L_x_2604:
        /* <DEDUP_REMOVED lines=12> */
.L_x_2605:
[----:B------:R-:W-:Y:S02]  /*16d00*/  IMAD.MOV.U32 R13, RZ, RZ, R7 ;  /* 0x000000ffff0d7224 */ /* 0x000fe400078e0007 */
[----:B------:R-:W-:Y:S02]  /*16d10*/  IMAD.MOV.U32 R12, RZ, RZ, 0x5 ;  /* 0x00000005ff0c7424 */ /* 0x000fe400078e00ff */
[----:B------:R-:W-:-:S07]  /*16d20*/  IMAD.MOV.U32 R2, RZ, RZ, R14 ;  /* 0x000000ffff027224 */ /* 0x000fce00078e000e */
[----:B------:R-:W-:Y:S05]  /*16d30*/  WARPSYNC.COLLECTIVE R15, `(.L_x_2606) ;  /* 0x000000000f087348 */ /* 0x000fea0003c00000 */
[----:B------:R0:W1:Y:S02]  /*16d40*/  SHFL.IDX P6, R14, R13, R12, R11 ;  /* 0x0000000c0d0e7389 */ /* 0x00006400000c000b */
[----:B01----:R-:W-:Y:S01]  /*16d50*/  ENDCOLLECTIVE ;  /* 0x000000000000791b */ /* 0x003fe20003800000 */
.L_x_2606:
        /* <DEDUP_REMOVED lines=12> */
.L_x_2607:
[----:B------:R-:W-:Y:S02]  /*16e20*/  IMAD.MOV.U32 R13, RZ, RZ, R7 ;  /* 0x000000ffff0d7224 */ /* 0x000fe400078e0007 */
[----:B------:R-:W-:Y:S02]  /*16e30*/  IMAD.MOV.U32 R12, RZ, RZ, 0x6 ;  /* 0x00000006ff0c7424 */ /* 0x000fe400078e00ff */
[----:B------:R-:W-:-:S07]  /*16e40*/  IMAD.MOV.U32 R2, RZ, RZ, R14 ;  /* 0x000000ffff027224 */ /* 0x000fce00078e000e */
[----:B------:R-:W-:Y:S05]  /*16e50*/  WARPSYNC.COLLECTIVE R15, `(.L_x_2608) ;  /* 0x000000000f087348 */ /* 0x000fea0003c00000 */
[----:B------:R0:W1:Y:S02]  /*16e60*/  SHFL.IDX P6, R14, R13, R12, R11 ;  /* 0x0000000c0d0e7389 */ /* 0x00006400000c000b */
[----:B01----:R-:W-:Y:S01]  /*16e70*/  ENDCOLLECTIVE ;  /* 0x000000000000791b */ /* 0x003fe20003800000 */
.L_x_2608:
        /* <DEDUP_REMOVED lines=12> */
.L_x_2609:
[----:B------:R-:W-:Y:S02]  /*16f40*/  IMAD.MOV.U32 R13, RZ, RZ, R7 ;  /* 0x000000ffff0d7224 */ /* 0x000fe400078e0007 */
[----:B------:R-:W-:Y:S02]  /*16f50*/  IMAD.MOV.U32 R12, RZ, RZ, 0x7 ;  /* 0x00000007ff0c7424 */ /* 0x000fe400078e00ff */
[----:B------:R-:W-:-:S07]  /*16f60*/  IMAD.MOV.U32 R2, RZ, RZ, R14 ;  /* 0x000000ffff027224 */ /* 0x000fce00078e000e */
[----:B------:R-:W-:Y:S05]  /*16f70*/  WARPSYNC.COLLECTIVE R15, `(.L_x_2610) ;  /* 0x000000000f087348 */ /* 0x000fea0003c00000 */
[----:B------:R0:W1:Y:S02]  /*16f80*/  SHFL.IDX P6, R14, R13, R12, R11 ;  /* 0x0000000c0d0e7389 */ /* 0x00006400000c000b */
[----:B01----:R-:W-:Y:S01]  /*16f90*/  ENDCOLLECTIVE ;  /* 0x000000000000791b */ /* 0x003fe20003800000 */
.L_x_2610:
        /* <DEDUP_REMOVED lines=12> */
.L_x_2611:
[----:B------:R-:W-:Y:S01]  /*17060*/  IMAD.MOV.U32 R2, RZ, RZ, R14 ;  /* 0x000000ffff027224 */ /* 0x000fe200078e000e */
[----:B------:R-:W-:Y:S06]  /*17070*/  BRA `(.L_x_2612) ;  /* 0xffffffb000007947 */ /* 0x000fec000383ffff */
.L_x_2494:
[----:B---3--:R3:W4:Y:S02]  /*17080*/  SYNCS.PHASECHK.TRANS64.TRYWAIT P0, [R0+URZ+0x38840], R21 ;  /* 0x03884015000075a7 */ /* 0x008724000800017f */
[----:B----4-:R-:W-:Y:S05]  /*17090*/  @!P0 NANOSLEEP.SYNCS 0x989680 ;  /* 0x009896800000895d */ /* 0x010fea0003900000 */
[----:B------:R-:W4:Y:S02]  /*170a0*/  @!P0 SYNCS.PHASECHK.TRANS64 P0, [R0+URZ+0x38840], R21 ;  /* 0x03884015000085a7 */ /* 0x000f24000800007f */
[----:B----4-:R-:W-:Y:S05]  /*170b0*/  @!P0 BRA `(.L_x_2494) ;  /* 0xfffffffc00f08947 */ /* 0x010fea000383ffff */
[----:B------:R-:W-:Y:S05]  /*170c0*/  BRA `(.L_x_2613) ;  /* 0xffffffb000547947 */ /* 0x000fea000383ffff */
.L_x_2495:
[----:B------:R-:W-:Y:S01]  /*170d0*/  BSSY B0, `(.L_x_2614) ;  /* 0x0000008000007945 */ /* 0x000fe20003800000 */
[----:B------:R-:W-:Y:S01]  /*170e0*/  IMAD.MOV.U32 R13, RZ, RZ, R5 ;  /* 0x000000ffff0d7224 */ /* 0x000fe200078e0005 */
[----:B------:R-:W-:Y:S01]  /*170f0*/  MOV R12, RZ ;  /* 0x000000ff000c7202 */ /* 0x000fe20000000f00 */
[----:B------:R-:W-:Y:S02]  /*17100*/  IMAD.MOV.U32 R11, RZ, RZ, 0x181f ;  /* 0x0000181fff0b7424 */ /* 0x000fe400078e00ff */
[----:B------:R-:W-:-:S07]  /*17110*/  IMAD.MOV.U32 R15, RZ, RZ, -0x1 ;  /* 0xffffffffff0f7424 */ /* 0x000fce00078e00ff */
[----:B0123--:R-:W-:Y:S05]  /*17120*/  WARPSYNC.COLLECTIVE R15, `(.L_x_2615) ;  /* 0x000000000f087348 */ /* 0x00ffea0003c00000 */
[----:B------:R4:W0:Y:S02]  /*17130*/  SHFL.IDX P6, R14, R13, R12, R11 ;  /* 0x0000000c0d0e7389 */ /* 0x00082400000c000b */
[----:B01234-:R-:W-:Y:S01]  /*17140*/  ENDCOLLECTIVE ;  /* 0x000000000000791b */ /* 0x01ffe20003800000 */
.L_x_2615:
[----:B------:R-:W-:Y:S05]  /*17150*/  BSYNC B0 ;  /* 0x0000000000007941 */ /* 0x000fea0003800000 */
.L_x_2614:
        /* <DEDUP_REMOVED lines=8> */
.L_x_2616:
[----:B------:R-:W-:Y:S02]  /*171e0*/  IMAD.MOV.U32 R13, RZ, RZ, R5 ;  /* 0x000000ffff0d7224 */ /* 0x000fe400078e0005 */
[----:B------:R-:W-:Y:S01]  /*171f0*/  IMAD.MOV.U32 R12, RZ, RZ, 0x1 ;  /* 0x00000001ff0c7424 */ /* 0x000fe200078e00ff */
[----:B------:R-:W-:-:S13]  /*17200*/  IADD3 R2, P0, R28, R14, RZ ;  /* 0x0000000e1c027210 */ /* 0x000fda0007f1e0ff */
[----:B------:R-:W-:Y:S05]  /*17210*/  WARPSYNC.COLLECTIVE R15, `(.L_x_2617) ;  /* 0x000000000f087348 */ /* 0x000fea0003c00000 */
[----:B------:R0:W1:Y:S02]  /*17220*/  SHFL.IDX P6, R14, R13, R12, R11 ;  /* 0x0000000c0d0e7389 */ /* 0x00006400000c000b */
[----:B01----:R-:W-:Y:S01]  /*17230*/  ENDCOLLECTIVE ;  /* 0x000000000000791b */ /* 0x003fe20003800000 */
.L_x_2617:
        /* <DEDUP_REMOVED lines=11> */
.L_x_2618:
[----:B------:R-:W-:Y:S02]  /*172f0*/  IMAD.MOV.U32 R13, RZ, RZ, R5 ;  /* 0x000000ffff0d7224 */ /* 0x000fe400078e0005 */
[----:B------:R-:W-:Y:S01]  /*17300*/  IMAD.MOV.U32 R12, RZ, RZ, 0x2 ;  /* 0x00000002ff0c7424 */ /* 0x000fe200078e00ff */
[----:B------:R-:W-:-:S13]  /*17310*/  IADD3 R2, P0, R28, R14, RZ ;  /* 0x0000000e1c027210 */ /* 0x000fda0007f1e0ff */
[----:B------:R-:W-:Y:S05]  /*17320*/  WARPSYNC.COLLECTIVE R15, `(.L_x_2619) ;  /* 0x000000000f087348 */ /* 0x000fea0003c00000 */
[----:B------:R0:W1:Y:S02]  /*17330*/  SHFL.IDX P6, R14, R13, R12, R11 ;  /* 0x0000000c0d0e7389 */ /* 0x00006400000c000b */
[----:B01----:R-:W-:Y:S01]  /*17340*/  ENDCOLLECTIVE ;  /* 0x000000000000791b */ /* 0x003fe20003800000 */
.L_x_2619:
        /* <DEDUP_REMOVED lines=11> */
.L_x_2620:
[----:B------:R-:W-:Y:S02]  /*17400*/  IMAD.MOV.U32 R13, RZ, RZ, R5 ;  /* 0x000000ffff0d7224 */ /* 0x000fe400078e0005 */
[----:B------:R-:W-:Y:S01]  /*17410*/  IMAD.MOV.U32 R12, RZ, RZ, 0x3 ;  /* 0x00000003ff0c7424 */ /* 0x000fe200078e00ff */
[----:B------:R-:W-:-:S13]  /*17420*/  IADD3 R2, P0, R28, R14, RZ ;  /* 0x0000000e1c027210 */ /* 0x000fda0007f1e0ff */
[----:B------:R-:W-:Y:S05]  /*17430*/  WARPSYNC.COLLECTIVE R15, `(.L_x_2621) ;  /* 0x000000000f087348 */ /* 0x000fea0003c00000 */
[----:B------:R0:W1:Y:S02]  /*17440*/  SHFL.IDX P6, R14, R13, R12, R11 ;  /* 0x0000000c0d0e7389 */ /* 0x00006400000c000b */
[----:B01----:R-:W-:Y:S01]  /*17450*/  ENDCOLLECTIVE ;  /* 0x000000000000791b */ /* 0x003fe20003800000 */
.L_x_2621:
        /* <DEDUP_REMOVED lines=11> */
.L_x_2622:
[----:B------:R-:W-:Y:S02]  /*17510*/  IMAD.MOV.U32 R13, RZ, RZ, R5 ;  /* 0x000000ffff0d7224 */ /* 0x000fe400078e0005 */
[----:B------:R-:W-:Y:S01]  /*17520*/  IMAD.MOV.U32 R12, RZ, RZ, 0x4 ;  /* 0x00000004ff0c7424 */ /* 0x000fe200078e00ff */
[----:B------:R-:W-:-:S13]  /*17530*/  IADD3 R2, P0, R28, R14, RZ ;  /* 0x0000000e1c027210 */ /* 0x000fda0007f1e0ff */
[----:B------:R-:W-:Y:S05]  /*17540*/  WARPSYNC.COLLECTIVE R15, `(.L_x_2623) ;  /* 0x000000000f087348 */ /* 0x000fea0003c00000 */
[----:B------:R0:W1:Y:S02]  /*17550*/  SHFL.IDX P6, R14, R13, R12, R11 ;  /* 0x0000000c0d0e7389 */ /* 0x00006400000c000b */
[----:B01----:R-:W-:Y:S01]  /*17560*/  ENDCOLLECTIVE ;  /* 0x000000000000791b */ /* 0x003fe20003800000 */
.L_x_2623:
        /* <DEDUP_REMOVED lines=11> */
.L_x_2624:
[----:B------:R-:W-:Y:S02]  /*17620*/  IMAD.MOV.U32 R13, RZ, RZ, R5 ;  /* 0x000000ffff0d7224 */ /* 0x000fe400078e0005 */
[----:B------:R-:W-:Y:S01]  /*17630*/  IMAD.MOV.U32 R12, RZ, RZ, 0x5 ;  /* 0x00000005ff0c7424 */ /* 0x000fe200078e00ff */
[----:B------:R-:W-:-:S13]  /*17640*/  IADD3 R2, P0, R28, R14, RZ ;  /* 0x0000000e1c027210 */ /* 0x000fda0007f1e0ff */
[----:B------:R-:W-:Y:S05]  /*17650*/  WARPSYNC.COLLECTIVE R15, `(.L_x_2625) ;  /* 0x000000000f087348 */ /* 0x000fea0003c00000 */
[----:B------:R0:W1:Y:S02]  /*17660*/  SHFL.IDX P6, R14, R13, R12, R11 ;  /* 0x0000000c0d0e7389 */ /* 0x00006400000c000b */
[----:B01----:R-:W-:Y:S01]  /*17670*/  ENDCOLLECTIVE ;  /* 0x000000000000791b */ /* 0x003fe20003800000 */
.L_x_2625:
        /* <DEDUP_REMOVED lines=11> */
.L_x_2626:
[----:B------:R-:W-:Y:S02]  /*17730*/  IMAD.MOV.U32 R13, RZ, RZ, R5 ;  /* 0x000000ffff0d7224 */ /* 0x000fe400078e0005 */
[----:B------:R-:W-:Y:S01]  /*17740*/  IMAD.MOV.U32 R12, RZ, RZ, 0x6 ;  /* 0x00000006ff0c7424 */ /* 0x000fe200078e00ff */
[----:B------:R-:W-:-:S13]  /*17750*/  IADD3 R2, P0, R28, R14, RZ ;  /* 0x0000000e1c027210 */ /* 0x000fda0007f1e0ff */
[----:B------:R-:W-:Y:S05]  /*17760*/  WARPSYNC.COLLECTIVE R15, `(.L_x_2627) ;  /* 0x000000000f087348 */ /* 0x000fea0003c00000 */
[----:B------:R0:W1:Y:S02]  /*17770*/  SHFL.IDX P6, R14, R13, R12, R11 ;  /* 0x0000000c0d0e7389 */ /* 0x00006400000c000b */
[----:B01----:R-:W-:Y:S01]  /*17780*/  ENDCOLLECTIVE ;  /* 0x000000000000791b */ /* 0x003fe20003800000 */
.L_x_2627:
        /* <DEDUP_REMOVED lines=11> */
.L_x_2628:
[----:B------:R-:W-:Y:S02]  /*17840*/  IMAD.MOV.U32 R13, RZ, RZ, R5 ;  /* 0x000000ffff0d7224 */ /* 0x000fe400078e0005 */
[----:B------:R-:W-:Y:S01]  /*17850*/  IMAD.MOV.U32 R12, RZ, RZ, 0x7 ;  /* 0x00000007ff0c7424 */ /* 0x000fe200078e00ff */
[----:B------:R-:W-:-:S13]  /*17860*/  IADD3 R2, P0, R28, R14, RZ ;  /* 0x0000000e1c027210 */ /* 0x000fda0007f1e0ff */
[----:B------:R-:W-:Y:S05]  /*17870*/  WARPSYNC.COLLECTIVE R15, `(.L_x_2629) ;  /* 0x000000000f087348 */ /* 0x000fea0003c00000 */
[----:B------:R0:W1:Y:S02]  /*17880*/  SHFL.IDX P6, R14, R13, R12, R11 ;  /* 0x0000000c0d0e7389 */ /* 0x00006400000c000b */
[----:B01----:R-:W-:Y:S01]  /*17890*/  ENDCOLLECTIVE ;  /* 0x000000000000791b */ /* 0x003fe20003800000 */
.L_x_2629:
        /* <DEDUP_REMOVED lines=11> */
.L_x_2630:
[----:B------:R-:W-:Y:S05]  /*17950*/  BRA `(.L_x_2631) ;  /* 0xffffffac00387947 */ /* 0x000fea000383ffff */
.L_x_2500:
[----:B0-----:R0:W2:Y:S02]  /*17960*/  SYNCS.PHASECHK.TRANS64.TRYWAIT P2, [R0+URZ+0x38870], R3 ;  /* 0x03887003000075a7 */ /* 0x0010a4000804017f */
[----:B--2---:R-:W-:Y:S05]  /*17970*/  @!P2 NANOSLEEP.SYNCS 0x989680 ;  /* 0x009896800000a95d */ /* 0x004fea0003900000 */
[----:B------:R-:W2:Y:S02]  /*17980*/  @!P2 SYNCS.PHASECHK.TRANS64 P2, [R0+URZ+0x38870], R3 ;  /* 0x038870030000a5a7 */ /* 0x000ea4000804007f */
[----:B--2---:R-:W-:Y:S05]  /*17990*/  @!P2 BRA `(.L_x_2500) ;  /* 0xfffffffc00f0a947 */ /* 0x004fea000383ffff */
[----:B------:R-:W-:Y:S05]  /*179a0*/  BRA `(.L_x_2632) ;  /* 0xffffffac00a07947 */ /* 0x000fea000383ffff */
.L_x_2502:
[----:B0-----:R0:W2:Y:S02]  /*179b0*/  SYNCS.PHASECHK.TRANS64.TRYWAIT P2, [R0+URZ+0x38860], R3 ;  /* 0x03886003000075a7 */ /* 0x0010a4000804017f */
[----:B--2---:R-:W-:Y:S05]  /*179c0*/  @!P2 NANOSLEEP.SYNCS 0x989680 ;  /* 0x009896800000a95d */ /* 0x004fea0003900000 */
[----:B------:R-:W2:Y:S02]  /*179d0*/  @!P2 SYNCS.PHASECHK.TRANS64 P2, [R0+URZ+0x38860], R3 ;  /* 0x038860030000a5a7 */ /* 0x000ea4000804007f */
[----:B--2---:R-:W-:Y:S05]  /*179e0*/  @!P2 BRA `(.L_x_2502) ;  /* 0xfffffffc00f0a947 */ /* 0x004fea000383ffff */
[----:B------:R-:W-:Y:S05]  /*179f0*/  BRA `(.L_x_2633) ;  /* 0xffffffac00b07947 */ /* 0x000fea000383ffff */
.L_x_2510:
[----:B-1----:R1:W2:Y:S02]  /*17a00*/  SYNCS.PHASECHK.TRANS64.TRYWAIT P2, [R2+URZ+0x38870], R3 ;  /* 0x03887003020075a7 */ /* 0x0022a4000804017f */
[----:B--2---:R-:W-:Y:S05]  /*17a10*/  @!P2 NANOSLEEP.SYNCS 0x989680 ;  /* 0x009896800000a95d */ /* 0x004fea0003900000 */
[----:B------:R-:W2:Y:S02]  /*17a20*/  @!P2 SYNCS.PHASECHK.TRANS64 P2, [R2+URZ+0x38870], R3 ;  /* 0x038870030200a5a7 */ /* 0x000ea4000804007f */
[----:B--2---:R-:W-:Y:S05]  /*17a30*/  @!P2 BRA `(.L_x_2510) ;  /* 0xfffffffc00f0a947 */ /* 0x004fea000383ffff */
[----:B------:R-:W-:Y:S05]  /*17a40*/  BRA `(.L_x_2634) ;  /* 0xffffffb800647947 */ /* 0x000fea000383ffff */
.L_x_2512:
[----:B0-----:R0:W1:Y:S02]  /*17a50*/  SYNCS.PHASECHK.TRANS64.TRYWAIT P2, [R2+URZ+0x38860], R3 ;  /* 0x03886003020075a7 */ /* 0x001064000804017f */
[----:B-1----:R-:W-:Y:S05]  /*17a60*/  @!P2 NANOSLEEP.SYNCS 0x989680 ;  /* 0x009896800000a95d */ /* 0x002fea0003900000 */
[----:B------:R-:W1:Y:S02]  /*17a70*/  @!P2 SYNCS.PHASECHK.TRANS64 P2, [R2+URZ+0x38860], R3 ;  /* 0x038860030200a5a7 */ /* 0x000e64000804007f */
[----:B-1----:R-:W-:Y:S05]  /*17a80*/  @!P2 BRA `(.L_x_2512) ;  /* 0xfffffffc00f0a947 */ /* 0x002fea000383ffff */
[----:B------:R-:W-:Y:S05]  /*17a90*/  BRA `(.L_x_2635) ;  /* 0xffffffb800707947 */ /* 0x000fea000383ffff */
.L_x_2519:
[----:B0-----:R0:W1:Y:S02]  /*17aa0*/  SYNCS.PHASECHK.TRANS64.TRYWAIT P0, [R5+URZ+0x38820], R0 ;  /* 0x03882000050075a7 */ /* 0x001064000800017f */
[----:B-1----:R-:W-:Y:S05]  /*17ab0*/  @!P0 NANOSLEEP.SYNCS 0x989680 ;  /* 0x009896800000895d */ /* 0x002fea0003900000 */
[----:B------:R-:W1:Y:S02]  /*17ac0*/  @!P0 SYNCS.PHASECHK.TRANS64 P0, [R5+URZ+0x38820], R0 ;  /* 0x03882000050085a7 */ /* 0x000e64000800007f */
[----:B-1----:R-:W-:Y:S05]  /*17ad0*/  @!P0 BRA `(.L_x_2519) ;  /* 0xfffffffc00f08947 */ /* 0x002fea000383ffff */
[----:B------:R-:W-:Y:S05]  /*17ae0*/  BRA `(.L_x_2636) ;  /* 0xffffffc400507947 */ /* 0x000fea000383ffff */
.L_x_2520:
        /* <DEDUP_REMOVED lines=11> */
.L_x_2638:
[----:B------:R-:W-:Y:S05]  /*17ba0*/  BSYNC B0 ;  /* 0x0000000000007941 */ /* 0x000fea0003800000 */
.L_x_2637:
[----:B------:R-:W-:Y:S05]  /*17bb0*/  BRA `(.L_x_2639) ;  /* 0xffffffc400387947 */ /* 0x000fea000383ffff */
.L_x_2523:
[----:B------:R-:W-:Y:S01]  /*17bc0*/  BSSY B1, `(.L_x_2640) ;  /* 0x0000006000017945 */ /* 0x000fe20003800000 */
[----:B------:R-:W-:-:S07]  /*17bd0*/  IMAD.MOV.U32 R15, RZ, RZ, -0x1 ;  /* 0xffffffffff0f7424 */ /* 0x000fce00078e00ff */
[----:B0-----:R-:W-:Y:S05]  /*17be0*/  WARPSYNC.COLLECTIVE R15, `(.L_x_2641) ;  /* 0x000000000f0c7348 */ /* 0x001fea0003c00000 */
[----:B------:R-:W-:Y:S02]  /*17bf0*/  ELECT P6, UR62, PT ;  /* 0x00000000003e782f */ /* 0x000fe400038c0000 */
[----:B------:R-:W-:Y:S01]  /*17c00*/  MOV R14, UR62 ;  /* 0x0000003e000e7c02 */ /* 0x000fe20008000f00 */
[----:B0-----:R-:W-:Y:S10]  /*17c10*/  ENDCOLLECTIVE ;  /* 0x000000000000791b */ /* 0x001ff40003800000 */
.L_x_2641:
[----:B------:R-:W-:Y:S05]  /*17c20*/  BSYNC B1 ;  /* 0x0000000000017941 */ /* 0x000fea0003800000 */
.L_x_2640:
[----:B------:R-:W-:Y:S05]  /*17c30*/  BRA `(.L_x_2642) ;  /* 0xffffffc400307947 */ /* 0x000fea000383ffff */
.L_x_2525:
[----:B0-----:R0:W1:Y:S02]  /*17c40*/  SYNCS.PHASECHK.TRANS64.TRYWAIT P1, [R3+URZ+0x38840], R2 ;  /* 0x03884002030075a7 */ /* 0x001064000802017f */
[----:B-1----:R-:W-:Y:S05]  /*17c50*/  @!P1 NANOSLEEP.SYNCS 0x989680 ;  /* 0x009896800000995d */ /* 0x002fea0003900000 */
[----:B------:R-:W1:Y:S02]  /*17c60*/  @!P1 SYNCS.PHASECHK.TRANS64 P1, [R3+URZ+0x38840], R2 ;  /* 0x03884002030095a7 */ /* 0x000e64000802007f */
[----:B-1----:R-:W-:Y:S05]  /*17c70*/  @!P1 BRA `(.L_x_2525) ;  /* 0xfffffffc00f09947 */ /* 0x002fea000383ffff */
[----:B------:R-:W-:Y:S05]  /*17c80*/  BRA `(.L_x_2643) ;  /* 0xffffffc400507947 */ /* 0x000fea000383ffff */
.L_x_2527:
[----:B-1----:R1:W2:Y:S02]  /*17c90*/  SYNCS.PHASECHK.TRANS64.TRYWAIT P1, [R5+URZ+0x38840], R0 ;  /* 0x03884000050075a7 */ /* 0x0022a4000802017f */
[----:B--2---:R-:W-:Y:S05]  /*17ca0*/  @!P1 NANOSLEEP.SYNCS 0x989680 ;  /* 0x009896800000995d */ /* 0x004fea0003900000 */
[----:B------:R-:W2:Y:S02]  /*17cb0*/  @!P1 SYNCS.PHASECHK.TRANS64 P1, [R5+URZ+0x38840], R0 ;  /* 0x03884000050095a7 */ /* 0x000ea4000802007f */
[----:B--2---:R-:W-:Y:S05]  /*17cc0*/  @!P1 BRA `(.L_x_2527) ;  /* 0xfffffffc00f09947 */ /* 0x004fea000383ffff */
[----:B------:R-:W-:Y:S05]  /*17cd0*/  BRA `(.L_x_2644) ;  /* 0xffffffc4005c7947 */ /* 0x000fea000383ffff */
.L_x_2529:
[----:B--2---:R2:W3:Y:S02]  /*17ce0*/  SYNCS.PHASECHK.TRANS64.TRYWAIT P1, [R3+URZ+0x38860], R2 ;  /* 0x03886002030075a7 */ /* 0x0044e4000802017f */
[----:B---3--:R-:W-:Y:S05]  /*17cf0*/  @!P1 NANOSLEEP.SYNCS 0x989680 ;  /* 0x009896800000995d */ /* 0x008fea0003900000 */
[----:B------:R-:W3:Y:S02]  /*17d00*/  @!P1 SYNCS.PHASECHK.TRANS64 P1, [R3+URZ+0x38860], R2 ;  /* 0x03886002030095a7 */ /* 0x000ee4000802007f */
[----:B---3--:R-:W-:Y:S05]  /*17d10*/  @!P1 BRA `(.L_x_2529) ;  /* 0xfffffffc00f09947 */ /* 0x008fea000383ffff */
[----:B------:R-:W-:Y:S05]  /*17d20*/  BRA `(.L_x_2645) ;  /* 0xffffffc400587947 */ /* 0x000fea000383ffff */
.L_x_2531:
[----:B---3--:R3:W4:Y:S02]  /*17d30*/  SYNCS.PHASECHK.TRANS64.TRYWAIT P1, [R5+URZ+0x38860], R0 ;  /* 0x03886000050075a7 */ /* 0x008724000802017f */
[----:B----4-:R-:W-:Y:S05]  /*17d40*/  @!P1 NANOSLEEP.SYNCS 0x989680 ;  /* 0x009896800000995d */ /* 0x010fea0003900000 */
[----:B------:R-:W4:Y:S02]  /*17d50*/  @!P1 SYNCS.PHASECHK.TRANS64 P1, [R5+URZ+0x38860], R0 ;  /* 0x03886000050095a7 */ /* 0x000f24000802007f */
[----:B----4-:R-:W-:Y:S05]  /*17d60*/  @!P1 BRA `(.L_x_2531) ;  /* 0xfffffffc00f09947 */ /* 0x010fea000383ffff */
[----:B------:R-:W-:Y:S05]  /*17d70*/  BRA `(.L_x_2646) ;  /* 0xffffffc400547947 */ /* 0x000fea000383ffff */
.L_x_2533:
[----:B----4-:R4:W0:Y:S02]  /*17d80*/  SYNCS.PHASECHK.TRANS64.TRYWAIT P1, [R3+URZ+0x38880], R2 ;  /* 0x03888002030075a7 */ /* 0x010824000802017f */
[----:B0-----:R-:W-:Y:S05]  /*17d90*/  @!P1 NANOSLEEP.SYNCS 0x989680 ;  /* 0x009896800000995d */ /* 0x001fea0003900000 */
[----:B------:R-:W0:Y:S02]  /*17da0*/  @!P1 SYNCS.PHASECHK.TRANS64 P1, [R3+URZ+0x38880], R2 ;  /* 0x03888002030095a7 */ /* 0x000e24000802007f */
[----:B0-----:R-:W-:Y:S05]  /*17db0*/  @!P1 BRA `(.L_x_2533) ;  /* 0xfffffffc00f09947 */ /* 0x001fea000383ffff */
[----:B------:R-:W-:Y:S05]  /*17dc0*/  BRA `(.L_x_2647) ;  /* 0xffffffc400507947 */ /* 0x000fea000383ffff */
.L_x_2648:
        /* <DEDUP_REMOVED lines=11> */
.L_x_15831:


//--------------------- .text._ZN7cutlass13device_kernelIN5flash11enable_sm90INS1_16FlashAttnFwdSm90INS1_25CollectiveMainloopFwdSm90ILi2EN4cute5tupleIJNS5_1CILi1EEES8_S8_EEENS6_IJNS7_ILi128EEESA_NS7_ILi256EEEEEELi256ENS_12float_e4m3_tEfNS_4arch4Sm90ELb1ELb0ELb1ELb1ELb1ELb0ELb0ELb1ELb0ELb1ELb0ELb0EEENS1_21CollectiveEpilogueFwdINS6_IJSA_SB_SA_EEES9_NS_10bfloat16_tESF_Li256ELb1ELb1ELb0ELb1EEENS1_36VarlenDynamicPersistentTileSchedulerILi128ELi128ELi256ELi128ELb0ELb1ELb1ELb1ELb1ELb1EEEEEEEEEvNT_6ParamsE --------------------------
	.section	.text._ZN7cutlass13device_kernelIN5flash11enable_sm90INS1_16FlashAttnFwdSm90INS1_25CollectiveMainloopFwdSm90ILi2EN4cute5tupleIJNS5_1CILi1EEES8_S8_EEENS6_IJNS7_ILi128EEESA_NS7_ILi256EEEEEELi256ENS_12float_e4m3_tEfNS_4arch4Sm90ELb1ELb0ELb1ELb1ELb1ELb0ELb0ELb1ELb0ELb1ELb0ELb0EEENS1_21CollectiveEpilogueFwdINS6_IJSA_SB_SA_EEES9_NS_10bfloat16_tESF_Li256ELb1ELb1ELb0ELb1EEENS1_36VarlenDynamicPersistentTileSchedulerILi128ELi128ELi256ELi128ELb0ELb1ELb1ELb1ELb1ELb1EEEEEEEEEvNT_6ParamsE,"ax",@progbits
	.align	128
.text._ZN7cutlass13device_kernelIN5flash11enable_sm90INS1_16FlashAttnFwdSm90INS1_25CollectiveMainloopFwdSm90ILi2EN4cute5tupleIJNS5_1CILi1EEES8_S8_EEENS6_IJNS7_ILi128EEESA_NS7_ILi256EEEEEELi256ENS_12float_e4m3_tEfNS_4arch4Sm90ELb1ELb0ELb1ELb1ELb1ELb0ELb0ELb1ELb0ELb1ELb0ELb0EEENS1_21CollectiveEpilogueFwdINS6_IJSA_SB_SA_EEES9_NS_10bfloat16_tESF_Li256ELb1ELb1ELb0ELb1EEENS1_36VarlenDynamicPersistentTileSchedulerILi128ELi128ELi256ELi128ELb0ELb1ELb1ELb1ELb1ELb1EEEEEEEEEvNT_6ParamsE:
        .type           _ZN7cutlass13device_kernelIN5flash11enable_sm90INS1_16FlashAttnFwdSm90INS1_25CollectiveMainloopFwdSm90ILi2EN4cute5tupleIJNS5_1CILi1EEES8_S8_EEENS6_IJNS7_ILi128EEESA_NS7_ILi256EEEEEELi256ENS_12float_e4m3_tEfNS_4arch4Sm90ELb1ELb0ELb1ELb1ELb1ELb0ELb0ELb1ELb0ELb1ELb0ELb0EEENS1_21CollectiveEpilogueFwdINS6_IJSA_SB_SA_EEES9_NS_10bfloat16_tESF_Li256ELb1ELb1ELb0ELb1EEENS1_36VarlenDynamicPersistentTileSchedulerILi128ELi128ELi256ELi128ELb0ELb1ELb1ELb1ELb1ELb1EEEEEEEEEvNT_6ParamsE,@function
        .size           _ZN7cutlass13device_kernelIN5flash11enable_sm90INS1_16FlashAttnFwdSm90INS1_25CollectiveMainloopFwdSm90ILi2EN4cute5tupleIJNS5_1CILi1EEES8_S8_EEENS6_IJNS7_ILi128EEESA_NS7_ILi256EEEEEELi256ENS_12float_e4m3_tEfNS_4arch4Sm90ELb1ELb0ELb1ELb1ELb1ELb0ELb0ELb1ELb0ELb1ELb0ELb0EEENS1_21CollectiveEpilogueFwdINS6_IJSA_SB_SA_EEES9_NS_10bfloat16_tESF_Li256ELb1ELb1ELb0ELb1EEENS1_36VarlenDynamicPersistentTileSchedulerILi128ELi128ELi256ELi128ELb0ELb1ELb1ELb1ELb1ELb1EEEEEEEEEvNT_6ParamsE,(.L_x_15832 - _ZN7cutlass13device_kernelIN5flash11enable_sm90INS1_16FlashAttnFwdSm90INS1_25CollectiveMainloopFwdSm90ILi2EN4cute5tupleIJNS5_1CILi1EEES8_S8_EEENS6_IJNS7_ILi128EEESA_NS7_ILi256EEEEEELi256ENS_12float_e4m3_tEfNS_4arch4Sm90ELb1ELb0ELb1ELb1ELb1ELb0ELb0ELb1ELb0ELb1ELb0ELb0EEENS1_21CollectiveEpilogueFwdINS6_IJSA_SB_SA_EEES9_NS_10bfloat16_tESF_Li256ELb1ELb1ELb0ELb1EEENS1_36VarlenDynamicPersistentTileSchedulerILi128ELi128ELi256ELi128ELb0ELb1ELb1ELb1ELb1ELb1EEEEEEEEEvNT_6ParamsE)
        .other          _ZN7cutlass13device_kernelIN5flash11enable_sm90INS1_16FlashAttnFwdSm90INS1_25CollectiveMainloopFwdSm90ILi2EN4cute5tupleIJNS5_1CILi1EEES8_S8_EEENS6_IJNS7_ILi128EEESA_NS7_ILi256EEEEEELi256ENS_12float_e4m3_tEfNS_4arch4Sm90ELb1ELb0ELb1ELb1ELb1ELb0ELb0ELb1ELb0ELb1ELb0ELb0EEENS1_21CollectiveEpilogueFwdINS6_IJSA_SB_SA_EEES9_NS_10bfloat16_tESF_Li256ELb1ELb1ELb0ELb1EEENS1_36VarlenDynamicPersistentTileSchedulerILi128ELi128ELi256ELi128ELb0ELb1ELb1ELb1ELb1ELb1EEEEEEEEEvNT_6ParamsE,@"STO_CUDA_ENTRY STV_DEFAULT"
_ZN7cutlass13device_kernelIN5flash11enable_sm90INS1_16FlashAttnFwdSm90INS1_25CollectiveMainloopFwdSm90ILi2EN4cute5tupleIJNS5_1CILi1EEES8_S8_EEENS6_IJNS7_ILi128EEESA_NS7_ILi256EEEEEELi256ENS_12float_e4m3_tEfNS_4arch4Sm90ELb1ELb0ELb1ELb1ELb1ELb0ELb0ELb1ELb0ELb1ELb0ELb0EEENS1_21CollectiveEpilogueFwdINS6_IJSA_SB_SA_EEES9_NS_10bfloat16_tESF_Li256ELb1ELb1ELb0ELb1EEENS1_36VarlenDynamicPersistentTileSchedulerILi128ELi128ELi256ELi128ELb0ELb1ELb1ELb1ELb1ELb1EEEEEEEEEvNT_6ParamsE:
        /* <DEDUP_REMOVED lines=45> */
.L_x_2649:
        /* <DEDUP_REMOVED lines=22> */
.L_x_2650:
        /* <DEDUP_REMOVED lines=18> */
.L_x_2651:
        /* <DEDUP_REMOVED lines=22> */
.L_x_2652:
        /* <DEDUP_REMOVED lines=24> */
.L_x_2653:
        /* <DEDUP_REMOVED lines=8> */
.L_x_2655:
        /* <DEDUP_REMOVED lines=79> */
.L_x_2715:
[----:B------:R-:W-:Y:S01]  /*0da0*/  ULDC.64 UR8, c[0x0][0xc88] ;  /* 0x0003220000087ab9 */ /* 0x000fe20000000a00 */
[----:B------:R-:W-:Y:S01]  /*0db0*/  ULDC UR4, c[0x0][0x424] ;  /* 0x0001090000047ab9 */ /* 0x000fe20000000800 */
[----:B------:R-:W-:-:S03]  /*0dc0*/  UIMAD.WIDE UR6, UR6, 0x4, UR8 ;  /* 0x00000004060678a5 */ /* 0x000fc6000f8e0208 */
[----:B------:R-:W-:-:S03]  /*0dd0*/  ULDC.64 UR8, c[0x0][0xa18] ;  /* 0x0002860000087ab9 */ /* 0x000fc60000000a00 */
[----:B012---:R-:W-:Y:S02]  /*0de0*/  IMAD.U32 R2, RZ, RZ, UR6 ;  /* 0x00000006ff027e24 */ /* 0x007fe4000f8e00ff */
[----:B------:R-:W-:Y:S01]  /*0df0*/  IMAD.U32 R3, RZ, RZ, UR7 ;  /* 0x00000007ff037e24 */ /* 0x000fe2000f8e00ff */
[----:B------:R-:W-:-:S04]  /*0e00*/  ULDC.64 UR6, c[0x0][0xa28] ;  /* 0x00028a0000067ab9 */ /* 0x000fc80000000a00 */
        /* <DEDUP_REMOVED lines=9> */
[----:B------:R-:W-:-:S04]  /*0ea0*/  @UP0 ULEA UR6, UP2, UR38, UR6, 0x2 ;  /* 0x0000000626060291 */ /* 0x000fc8000f84103f */
[----:B------:R-:W-:Y:S02]  /*0eb0*/  @UP0 ULEA.HI.X UR7, UR38, UR7, UR39, 0x2, UP2 ;  /* 0x0000000726070291 */ /* 0x000fe400090f1427 */
[----:B------:R-:W-:Y:S01]  /*0ec0*/  @UP1 ULEA UR8, UP0, UR38, UR8, 0x2 ;  /* 0x0000000826081291 */ /* 0x000fe2000f80103f */
[----:B------:R-:W-:-:S03]  /*0ed0*/  IMAD.U32 R2, RZ, RZ, UR6 ;  /* 0x00000006ff027e24 */ /* 0x000fc6000f8e00ff */
[----:B------:R-:W-:Y:S01]  /*0ee0*/  @UP1 ULEA.HI.X UR9, UR38, UR9, UR39, 0x2, UP0 ;  /* 0x0000000926091291 */ /* 0x000fe200080f1427 */
[----:B------:R-:W-:Y:S01]  /*0ef0*/  IMAD.U32 R3, RZ, RZ, UR7 ;  /* 0x00000007ff037e24 */ /* 0x000fe2000f8e00ff */
[----:B------:R-:W-:Y:S01]  /*0f00*/  ULDC.64 UR6, c[0x0][0x418] ;  /* 0x0001060000067ab9 */ /* 0x000fe20000000a00 */
[----:B------:R-:W-:-:S03]  /*0f10*/  IMAD.U32 R4, RZ, RZ, UR8 ;  /* 0x00000008ff047e24 */ /* 0x000fc6000f8e00ff */
[----:B------:R-:W-:Y:S01]  /*0f20*/  IMAD.U32 R5, RZ, RZ, UR9 ;  /* 0x00000009ff057e24 */ /* 0x000fe2000f8e00ff */
[----:B------:R-:W2:Y:S01]  /*0f30*/  @P0 LDG.E R2, desc[UR52][R2.64] ;  /* 0x0000003402020981 */ /* 0x000ea2000c1e1900 */
[----:B------:R-:W-:Y:S01]  /*0f40*/  UISETP.NE.U32.AND UP0, UPT, UR6, URZ, UPT ;  /* 0x0000003f0600728c */ /* 0x000fe2000bf05070 */
[----:B------:R-:W-:Y:S02]  /*0f50*/  ULDC.64 UR8, c[0x0][0xa20] ;  /* 0x0002880000087ab9 */ /* 0x000fe40000000a00 */
[----:B---3--:R-:W3:Y:S01]  /*0f60*/  @P2 LDG.E R4, desc[UR52][R4.64] ;  /* 0x0000003404042981 */ /* 0x008ee2000c1e1900 */
[----:B------:R-:W-:Y:S01]  /*0f70*/  UISETP.NE.AND.EX UP0, UPT, UR7, URZ, UPT, UP0 ;  /* 0x0000003f0700728c */ /* 0x000fe2000bf05300 */
[----:B------:R-:W-:Y:S01]  /*0f80*/  ISETP.NE.U32.AND P1, PT, RZ, UR8, PT ;  /* 0x00000008ff007c0c */ /* 0x000fe2000bf25070 */
[----:B------:R-:W-:Y:S01]  /*0f90*/  ULDC UR6, c[0x0][0x2f0] ;  /* 0x0000bc0000067ab9 */ /* 0x000fe20000000800 */
[----:B------:R-:W-:Y:S01]  /*0fa0*/  UMOV UR46, URZ ;  /* 0x0000003f002e7c82 */ /* 0x000fe20008000000 */
[----:B------:R-:W-:Y:S01]  /*0fb0*/  USEL UR4, UR4, 0x1, UP0 ;  /* 0x0000000104047887 */ /* 0x000fe20008000000 */
[----:B------:R-:W-:-:S03]  /*0fc0*/  ISETP.NE.AND.EX P1, PT, RZ, UR9, PT, P1 ;  /* 0x00000009ff007c0c */ /* 0x000fc6000bf25310 */
[----:B------:R-:W-:Y:S01]  /*0fd0*/  UIMAD UR4, UR4, UR6, URZ ;  /* 0x00000006040472a4 */ /* 0x000fe2000f8e023f */
[----:B--2---:R-:W-:Y:S02]  /*0fe0*/  @P0 R2UR UR46, R2 ;  /* 0x00000000022e02ca */ /* 0x004fe400000e0000 */
[----:B---3--:R-:W-:Y:S01]  /*0ff0*/  @P2 R2UR UR48, R4 ;  /* 0x00000000043022ca */ /* 0x008fe200000e0000 */
[----:B----4-:R-:W-:-:S14]  /*1000*/  @P2 BRA `(.L_x_2656) ;  /* 0x0000000000382947 */ /* 0x010fdc0003800000 */
        /* <DEDUP_REMOVED lines=14> */
.L_x_2656:
[----:B------:R-:W-:Y:S01]  /*10f0*/  UMOV UR40, UR45 ;  /* 0x0000002d00287c82 */ /* 0x000fe20008000000 */
[----:B------:R-:W-:Y:S05]  /*1100*/  @!P1 BRA `(.L_x_2657) ;  /* 0x00000000001c9947 */ /* 0x000fea0003800000 */
[----:B------:R-:W-:-:S04]  /*1110*/  ULEA UR4, UP0, UR38, UR8, 0x2 ;  /* 0x0000000826047291 */ /* 0x000fc8000f80103f */
[----:B------:R-:W-:Y:S02]  /*1120*/  ULEA.HI.X UR6, UR38, UR9, UR39, 0x2, UP0 ;  /* 0x0000000926067291 */ /* 0x000fe400080f1427 */
[----:B------:R-:W-:-:S04]  /*1130*/  IMAD.U32 R2, RZ, RZ, UR4 ;  /* 0x00000004ff027e24 */ /* 0x000fc8000f8e00ff */
[----:B------:R-:W-:-:S05]  /*1140*/  IMAD.U32 R3, RZ, RZ, UR6 ;  /* 0x00000006ff037e24 */ /* 0x000fca000f8e00ff */
[----:B------:R-:W2:Y:S02]  /*1150*/  LDG.E R2, desc[UR52][R2.64] ;  /* 0x0000003402027981 */ /* 0x000ea4000c1e1900 */
[----:B--2---:R-:W-:Y:S01]  /*1160*/  R2UR UR4, R2 ;  /* 0x00000000020472ca */ /* 0x004fe200000e0000 */
[----:B------:R-:W-:-:S14]  /*1170*/  BRA `(.L_x_2658) ;  /* 0x0000000000347947 */ /* 0x000fdc0003800000 */
.L_x_2657:
        /* <DEDUP_REMOVED lines=13> */
.L_x_2658:
[----:B------:R-:W-:Y:S01]  /*1250*/  UIADD3 UR46, -UR46, UR4, URZ ;  /* 0x000000042e2e7290 */ /* 0x000fe2000fffe13f */
[----:B------:R-:W-:Y:S01]  /*1260*/  PLOP3.LUT P0, PT, PT, PT, PT, 0x80, 0x0 ;  /* 0x000000000000781c */ /* 0x000fe20003f0f070 */
[----:B------:R-:W-:Y:S01]  /*1270*/  USHF.L.U32 UR41, UR5, 0x7, URZ ;  /* 0x0000000705297899 */ /* 0x000fe2000800063f */
[----:B------:R-:W-:Y:S01]  /*1280*/  IMAD.MOV.U32 R0, RZ, RZ, RZ ;  /* 0x000000ffff007224 */ /* 0x000fe200078e00ff */
[----:B------:R-:W-:Y:S01]  /*1290*/  ULDC UR4, c[0x0][0x448] ;  /* 0x0001120000047ab9 */ /* 0x000fe20000000800 */
[----:B------:R-:W-:Y:S01]  /*12a0*/  UIADD3 UR7, UR46, 0x80, -UR48 ;  /* 0x000000802e077890 */ /* 0x000fe2000fffe830 */
[----:B------:R-:W-:Y:S01]  /*12b0*/  CS2R R2, SRZ ;  /* 0x0000000000027805 */ /* 0x000fe2000001ff00 */
[----:B------:R-:W-:Y:S01]  /*12c0*/  UISETP.NE.AND UP0, UPT, UR4, 0x1, UPT ;  /* 0x000000010400788c */ /* 0x000fe2000bf05270 */
[----:B------:R-:W-:Y:S01]  /*12d0*/  CS2R R8, SRZ ;  /* 0x0000000000087805 */ /* 0x000fe2000001ff00 */
[----:B------:R-:W-:Y:S01]  /*12e0*/  UIADD3 UR6, UR41, 0x7f, URZ ;  /* 0x0000007f29067890 */ /* 0x000fe2000fffe03f */
[----:B------:R-:W-:Y:S01]  /*12f0*/  CS2R R26, SRZ ;  /* 0x00000000001a7805 */ /* 0x000fe2000001ff00 */
[----:B------:R-:W-:Y:S01]  /*1300*/  UP2UR UR49, UPR, URZ, 0x1 ;  /* 0x000000013f317883 */ /* 0x000fe20008000000 */
[----:B------:R-:W-:-:S02]  /*1310*/  CS2R R108, SRZ ;  /* 0x00000000006c7805 */ /* 0x000fc4000001ff00 */
[----:B------:R-:W-:Y:S01]  /*1320*/  CS2R R144, SRZ ;  /* 0x0000000000907805 */ /* 0x000fe2000001ff00 */
[----:B------:R-:W-:Y:S01]  /*1330*/  IMAD.MOV.U32 R150, RZ, RZ, RZ ;  /* 0x000000ffff967224 */ /* 0x000fe200078e00ff */
[----:B------:R-:W-:Y:S02]  /*1340*/  CS2R R142, SRZ ;  /* 0x00000000008e7805 */ /* 0x000fe4000001ff00 */
[----:B------:R-:W-:Y:S02]  /*1350*/  CS2R R30, SRZ ;  /* 0x00000000001e7805 */ /* 0x000fe4000001ff00 */
[----:B------:R-:W-:Y:S01]  /*1360*/  CS2R R100, SRZ ;  /* 0x0000000000647805 */ /* 0x000fe2000001ff00 */
[----:B------:R-:W-:Y:S01]  /*1370*/  @UP0 ULDC UR4, c[0x0][0x44c] ;  /* 0x0001130000040ab9 */ /* 0x000fe20000000800 */
[----:B------:R-:W-:Y:S01]  /*1380*/  @UP0 ULDC UR8, c[0x0][0x450] ;  /* 0x0001140000080ab9 */ /* 0x000fe20000000800 */
[----:B------:R-:W-:Y:S01]  /*1390*/  UIMAD.WIDE.U32 UR4, UR6, UR4, URZ ;  /* 0x00000004060472a5 */ /* 0x000fe2000f8e003f */
[----:B------:R-:W-:Y:S01]  /*13a0*/  CS2R R136, SRZ ;  /* 0x0000000000887805 */ /* 0x000fe2000001ff00 */
[----:B------:R-:W-:Y:S01]  /*13b0*/  UIADD3 UR4, UR46, 0x7f, URZ ;  /* 0x0000007f2e047890 */ /* 0x000fe2000fffe03f */
[----:B------:R-:W-:Y:S01]  /*13c0*/  CS2R R134, SRZ ;  /* 0x0000000000867805 */ /* 0x000fe2000001ff00 */
[----:B------:R-:W-:Y:S01]  /*13d0*/  @UP0 USHF.R.U32.HI UR6, URZ, UR8, UR5 ;  /* 0x000000083f060299 */ /* 0x000fe20008011605 */
[----:B------:R-:W-:Y:S01]  /*13e0*/  CS2R R34, SRZ ;  /* 0x0000000000227805 */ /* 0x000fe2000001ff00 */
[----:B------:R-:W-:Y:S01]  /*13f0*/  USHF.R.S32.HI UR5, URZ, 0x1f, UR4 ;  /* 0x0000001f3f057899 */ /* 0x000fe20008011404 */
[----:B------:R-:W-:Y:S01]  /*1400*/  CS2R R92, SRZ ;  /* 0x00000000005c7805 */ /* 0x000fe2000001ff00 */
[----:B------:R-:W-:Y:S01]  /*1410*/  UIADD3 UR6, UR7, UR6, URZ ;  /* 0x0000000607067290 */ /* 0x000fe2000fffe03f */
[----:B------:R-:W-:Y:S01]  /*1420*/  CS2R R128, SRZ ;  /* 0x0000000000807805 */ /* 0x000fe2000001ff00 */
[----:B------:R-:W-:Y:S01]  /*1430*/  ULEA.HI UR5, UR5, UR4, URZ, 0x7 ;  /* 0x0000000405057291 */ /* 0x000fe2000f8f383f */
[----:B------:R-:W-:Y:S01]  /*1440*/  CS2R R126, SRZ ;  /* 0x00000000007e7805 */ /* 0x000fe2000001ff00 */
[----:B------:R-:W-:Y:S01]  /*1450*/  USHF.R.S32.HI UR7, URZ, 0x1f, UR6 ;  /* 0x0000001f3f077899 */ /* 0x000fe20008011406 */
[----:B------:R-:W-:Y:S01]  /*1460*/  CS2R R38, SRZ ;  /* 0x0000000000267805 */ /* 0x000fe2000001ff00 */
[----:B------:R-:W-:Y:S01]  /*1470*/  USHF.R.S32.HI UR5, URZ, 0x7, UR5 ;  /* 0x000000073f057899 */ /* 0x000fe20008011405 */
[----:B------:R-:W-:Y:S01]  /*1480*/  CS2R R84, SRZ ;  /* 0x0000000000547805 */ /* 0x000fe2000001ff00 */
[----:B------:R-:W-:Y:S01]  /*1490*/  ULEA.HI UR7, UR7, UR6, URZ, 0x7 ;  /* 0x0000000607077291 */ /* 0x000fe2000f8f383f */
[----:B------:R-:W-:-:S02]  /*14a0*/  CS2R R120, SRZ ;  /* 0x0000000000787805 */ /* 0x000fc4000001ff00 */
[----:B------:R-:W-:Y:S02]  /*14b0*/  CS2R R118, SRZ ;  /* 0x0000000000767805 */ /* 0x000fe4000001ff00 */
[----:B------:R-:W-:Y:S01]  /*14c0*/  CS2R R42, SRZ ;  /* 0x00000000002a7805 */ /* 0x000fe2000001ff00 */
[----:B------:R-:W-:Y:S01]  /*14d0*/  USHF.R.S32.HI UR7, URZ, 0x7, UR7 ;  /* 0x000000073f077899 */ /* 0x000fe20008011407 */
[----:B------:R-:W-:Y:S02]  /*14e0*/  CS2R R76, SRZ ;  /* 0x00000000004c7805 */ /* 0x000fe4000001ff00 */
[----:B------:R-:W-:Y:S02]  /*14f0*/  CS2R R112, SRZ ;  /* 0x0000000000707805 */ /* 0x000fe4000001ff00 */
[----:B------:R-:W-:Y:S01]  /*1500*/  CS2R R110, SRZ ;  /* 0x00000000006e7805 */ /* 0x000fe2000001ff00 */
[----:B------:R-:W-:Y:S01]  /*1510*/  UISETP.LT.AND UP0, UPT, UR5, UR7, UPT ;  /* 0x000000070500728c */ /* 0x000fe2000bf01270 */
[----:B------:R-:W-:-:S02]  /*1520*/  CS2R R50, SRZ ;  /* 0x0000000000327805 */ /* 0x000fc4000001ff00 */
[----:B------:R-:W-:Y:S02]  /*1530*/  CS2R R68, SRZ ;  /* 0x0000000000447805 */ /* 0x000fe4000001ff00 */
[----:B------:R-:W-:Y:S01]  /*1540*/  CS2R R104, SRZ ;  /* 0x0000000000687805 */ /* 0x000fe2000001ff00 */
[----:B------:R-:W-:Y:S01]  /*1550*/  USEL UR54, UR5, UR7, UP0 ;  /* 0x0000000705367287 */ /* 0x000fe20008000000 */
[----:B------:R-:W-:Y:S02]  /*1560*/  CS2R R102, SRZ ;  /* 0x0000000000667805 */ /* 0x000fe4000001ff00 */
[----:B------:R-:W-:Y:S02]  /*1570*/  CS2R R54, SRZ ;  /* 0x0000000000367805 */ /* 0x000fe4000001ff00 */
[----:B------:R-:W-:Y:S01]  /*1580*/  CS2R R60, SRZ ;  /* 0x00000000003c7805 */ /* 0x000fe2000001ff00 */
[----:B------:R-:W-:Y:S01]  /*1590*/  UISETP.GE.AND UP0, UPT, UR54, 0x1, UPT ;  /* 0x000000013600788c */ /* 0x000fe2000bf06270 */
[----:B------:R-:W-:-:S02]  /*15a0*/  CS2R R96, SRZ ;  /* 0x0000000000607805 */ /* 0x000fc4000001ff00 */
[----:B------:R-:W-:Y:S02]  /*15b0*/  CS2R R94, SRZ ;  /* 0x00000000005e7805 */ /* 0x000fe4000001ff00 */
[----:B------:R-:W-:Y:S02]  /*15c0*/  CS2R R58, SRZ ;  /* 0x00000000003a7805 */ /* 0x000fe4000001ff00 */
[----:B------:R-:W-:Y:S02]  /*15d0*/  CS2R R52, SRZ ;  /* 0x0000000000347805 */ /* 0x000fe4000001ff00 */
[----:B------:R-:W-:Y:S02]  /*15e0*/  CS2R R88, SRZ ;  /* 0x0000000000587805 */ /* 0x000fe4000001ff00 */
[----:B------:R-:W-:Y:S02]  /*15f0*/  PLOP3.LUT P1, PT, PT, PT, UP0, 0x80, 0x0 ;  /* 0x000000000000781c */ /* 0x000fe40003f2f008 */
        /* <DEDUP_REMOVED lines=63> */
.L_x_2660:
        /* <DEDUP_REMOVED lines=55> */
.L_x_2817:
[----:B------:R-:W-:Y:S05]  /*1d60*/  WARPSYNC.ALL ;  /* 0x0000000000007948 */ /* 0x000fea0003800000 */
[----:B------:R-:W-:Y:S01]  /*1d70*/  UISETP.NE.AND UP0, UPT, UR44, 0x3, UPT ;  /* 0x000000032c00788c */ /* 0x000fe2000bf05270 */
[----:B------:R1:W-:Y:S05]  /*1d80*/  BAR.SYNC.DEFER_BLOCKING R5, 0x100 ;  /* 0x000400050000751d */ /* 0x0003ea0000010000 */
[----:B------:R-:W-:-:S13]  /*1d90*/  PLOP3.LUT P0, PT, PT, PT, UP0, 0x80, 0x0 ;  /* 0x000000000000781c */ /* 0x000fda0003f0f008 */
[----:B-1----:R-:W-:Y:S05]  /*1da0*/  @!P0 BRA `(.L_x_2662) ;  /* 0x0000000000048947 */ /* 0x002fea0003800000 */
[----:B------:R-:W-:Y:S01]  /*1db0*/  BPT.TRAP 0x1 ;  /* 0x000000040000795c */ /* 0x000fe20000300000 */
.L_x_2662:
[----:B------:R-:W-:Y:S01]  /*1dc0*/  ULEA UR55, UR36, UR50, 0x3 ;  /* 0x0000003224377291 */ /* 0x000fe2000f8e183f */
[----:B------:R-:W-:-:S05]  /*1dd0*/  IMAD.U32 R6, RZ, RZ, UR42 ;  /* 0x0000002aff067e24 */ /* 0x000fca000f8e00ff */
[----:B------:R-:W-:-:S04]  /*1de0*/  SHF.L.U32 R6, R6, 0x1f, RZ ;  /* 0x0000001f06067819 */ /* 0x000fc800000006ff */
[----:B------:R1:W2:Y:S01]  /*1df0*/  SYNCS.PHASECHK.TRANS64.TRYWAIT P1, [UR55+0x38830], R6 ;  /* 0x03883006ff0075a7 */ /* 0x0002a20008020177 */
[----:B------:R-:W-:Y:S05]  /*1e00*/  @!P0 BRA `(.L_x_2663) ;  /* 0x0000000000048947 */ /* 0x000fea0003800000 */
[----:B------:R-:W-:Y:S01]  /*1e10*/  BPT.TRAP 0x1 ;  /* 0x000000040000795c */ /* 0x000fe20000300000 */
.L_x_2663:
[----:B--2---:R-:W-:Y:S05]  /*1e20*/  @P1 BRA `(.L_x_2664) ;  /* 0x0000000000081947 */ /* 0x004fea0003800000 */
[----:B------:R-:W2:Y:S02]  /*1e30*/  SYNCS.PHASECHK.TRANS64.TRYWAIT P1, [UR55+0x38830], R6 ;  /* 0x03883006ff0075a7 */ /* 0x000ea40008020177 */
[----:B--2---:R-:W-:Y:S05]  /*1e40*/  @!P1 BRA `(.L_x_2665) ;  /* 0x0000014000a09947 */ /* 0x004fea0003800000 */
.L_x_2664:
        /* <DEDUP_REMOVED lines=66> */
.L_x_2666:
[----:B------:R-:W-:Y:S01]  /*2270*/  UISETP.NE.AND UP0, UPT, UR49, URZ, UPT ;  /* 0x0000003f3100728c */ /* 0x000fe2000bf05270 */
[----:B------:R-:W-:Y:S02]  /*2280*/  VIADD R20, R17, UR41 ;  /* 0x0000002911147c36 */ /* 0x000fe40008000000 */
[C---:B------:R-:W-:Y:S01]  /*2290*/  FMUL.FTZ R21, R0.reuse, R45 ;  /* 0x0000002d00157220 */ /* 0x040fe20000410000 */
[C---:B------:R-:W-:Y:S01]  /*22a0*/  FMUL.FTZ R45, R0.reuse, R57 ;  /* 0x00000039002d7220 */ /* 0x040fe20000410000 */
[C---:B------:R-:W-:Y:S01]  /*22b0*/  FMUL.FTZ R26, R0.reuse, R26 ;  /* 0x0000001a001a7220 */ /* 0x040fe20000410000 */
[C---:B------:R-:W-:Y:S01]  /*22c0*/  FMUL.FTZ R27, R0.reuse, R27 ;  /* 0x0000001b001b7220 */ /* 0x040fe20000410000 */
[----:B------:R-:W-:Y:S01]  /*22d0*/  PLOP3.LUT P1, PT, PT, PT, UP0, 0x80, 0x0 ;  /* 0x000000000000781c */ /* 0x000fe20003f2f008 */
[C---:B------:R-:W-:Y:S01]  /*22e0*/  FMUL.FTZ R30, R0.reuse, R30 ;  /* 0x0000001e001e7220 */ /* 0x040fe20000410000 */
[----:B------:R-:W-:Y:S01]  /*22f0*/  PLOP3.LUT P2, PT, PT, PT, UP0, 0x80, 0x0 ;  /* 0x000000000000781c */ /* 0x000fe20003f4f008 */
[----:B------:R2:W3:Y:S01]  /*2300*/  MUFU.TANH R89, R26 ;  /* 0x0000001a00597308 */ /* 0x0004e20000002400 */
[----:B------:R-:W-:Y:S01]  /*2310*/  IMAD.U32 R88, RZ, RZ, UR48 ;  /* 0x00000030ff587e24 */ /* 0x000fe2000f8e00ff */
[----:B------:R-:W-:Y:S01]  /*2320*/  @UP0 ULDC UR6, c[0x0][0x44c] ;  /* 0x0001130000060ab9 */ /* 0x000fe20000000800 */
[C---:B------:R-:W-:Y:S01]  /*2330*/  FMUL.FTZ R31, R0.reuse, R31 ;  /* 0x0000001f001f7220 */ /* 0x040fe20000410000 */
[C---:B------:R-:W-:Y:S01]  /*2340*/  FMUL.FTZ R34, R0.reuse, R34 ;  /* 0x0000002200227220 */ /* 0x040fe20000410000 */
[C---:B------:R-:W-:Y:S01]  /*2350*/  FMUL.FTZ R35, R0.reuse, R35 ;  /* 0x0000002300237220 */ /* 0x040fe20000410000 */
[C---:B------:R-:W-:Y:S01]  /*2360*/  FMUL.FTZ R58, R0.reuse, R58 ;  /* 0x0000003a003a7220 */ /* 0x040fe20000410000 */
[C---:B------:R-:W-:Y:S01]  /*2370*/  FMUL.FTZ R13, R0.reuse, R36 ;  /* 0x00000024000d7220 */ /* 0x040fe20000410000 */
[----:B------:R4:W5:Y:S01]  /*2380*/  MUFU.TANH R90, R27 ;  /* 0x0000001b005a7308 */ /* 0x0009620000002400 */
[----:B------:R-:W-:Y:S01]  /*2390*/  FMUL.FTZ R38, R0, R38 ;  /* 0x0000002600267220 */ /* 0x000fe20000410000 */
[----:B------:R-:W-:Y:S01]  /*23a0*/  @P1 IMAD.HI.U32 R9, R20, UR6, RZ ;  /* 0x0000000614091c27 */ /* 0x000fe2000f8e00ff */
[----:B------:R-:W-:-:S03]  /*23b0*/  @UP0 ULDC UR6, c[0x0][0x450] ;  /* 0x0001140000060ab9 */ /* 0x000fc60000000800 */
[C---:B------:R-:W-:Y:S01]  /*23c0*/  FMUL.FTZ R59, R0.reuse, R59 ;  /* 0x0000003b003b7220 */ /* 0x040fe20000410000 */
[C---:B------:R-:W-:Y:S01]  /*23d0*/  FMUL.FTZ R12, R0.reuse, R37 ;  /* 0x00000025000c7220 */ /* 0x040fe20000410000 */
[C---:B------:R-:W-:Y:S01]  /*23e0*/  FMUL.FTZ R39, R0.reuse, R39 ;  /* 0x0000002700277220 */ /* 0x040fe20000410000 */
[----:B------:R-:W-:Y:S01]  /*23f0*/  @P2 SHF.R.U32.HI R20, RZ, UR6, R9 ;  /* 0x00000006ff142c19 */ /* 0x000fe20008011609 */
[----:B------:R-:W-:Y:S01]  /*2400*/  UMOV UR6, 0xffffff80 ;  /* 0xffffff8000067882 */ /* 0x000fe20000000000 */
[----:B------:R-:W-:Y:S01]  /*2410*/  MUFU.TANH R30, R30 ;  /* 0x0000001e001e7308 */ /* 0x000fe20000002400 */
[----:B------:R-:W-:Y:S01]  /*2420*/  UIMAD UR6, UR54, UR6, 0x80 ;  /* 0x00000080360674a4 */ /* 0x000fe2000f8e0206 */
[C---:B------:R-:W-:Y:S01]  /*2430*/  FMUL.FTZ R42, R0.reuse, R42 ;  /* 0x0000002a002a7220 */ /* 0x040fe20000410000 */
[----:B------:R-:W0:Y:S01]  /*2440*/  SHFL.IDX PT, R9, R20, 0x1, 0x1c1f ;  /* 0x003c1f0014097f89 */ /* 0x000e2200000e0000 */
[C---:B------:R-:W-:Y:S01]  /*2450*/  FMUL.FTZ R7, R0.reuse, R29 ;  /* 0x0000001d00077220 */ /* 0x040fe20000410000 */
[----:B------:R-:W-:Y:S01]  /*2460*/  UIADD3 UR6, UR46, UR6, URZ ;  /* 0x000000062e067290 */ /* 0x000fe2000fffe03f */
[C---:B------:R-:W-:Y:S01]  /*2470*/  FMUL.FTZ R43, R0.reuse, R43 ;  /* 0x0000002b002b7220 */ /* 0x040fe20000410000 */
[C---:B------:R-:W-:Y:S01]  /*2480*/  FMUL.FTZ R46, R0.reuse, R46 ;  /* 0x0000002e002e7220 */ /* 0x040fe20000410000 */
[----:B------:R-:W1:Y:S01]  /*2490*/  MUFU.TANH R31, R31 ;  /* 0x0000001f001f7308 */ /* 0x000e620000002400 */
[C---:B------:R-:W-:Y:S01]  /*24a0*/  FMUL.FTZ R11, R0.reuse, R32 ;  /* 0x00000020000b7220 */ /* 0x040fe20000410000 */
[----:B------:R-:W-:Y:S01]  /*24b0*/  FMUL.FTZ R47, R0, R47 ;  /* 0x0000002f002f7220 */ /* 0x000fe20000410000 */
[----:B------:R-:W-:-:S02]  /*24c0*/  IMAD.U32 R57, RZ, RZ, UR6 ;  /* 0x00000006ff397e24 */ /* 0x000fc4000f8e00ff */
[C---:B------:R-:W-:Y:S01]  /*24d0*/  FMUL.FTZ R55, R0.reuse, R55 ;  /* 0x0000003700377220 */ /* 0x040fe20000410000 */
[C---:B------:R-:W-:Y:S01]  /*24e0*/  FMUL.FTZ R50, R0.reuse, R50 ;  /* 0x0000003200327220 */ /* 0x040fe20000410000 */
[----:B------:R-:W-:Y:S01]  /*24f0*/  FMUL.FTZ R10, R0, R33 ;  /* 0x00000021000a7220 */ /* 0x000fe20000410000 */
[----:B------:R-:W-:Y:S01]  /*2500*/  IMAD R57, R18, -0x2, R57 ;  /* 0xfffffffe12397824 */ /* 0x000fe200078e0239 */
[----:B------:R-:W1:Y:S01]  /*2510*/  MUFU.TANH R34, R34 ;  /* 0x0000002200227308 */ /* 0x000e620000002400 */
[C---:B------:R-:W-:Y:S01]  /*2520*/  FMUL.FTZ R54, R0.reuse, R54 ;  /* 0x0000003600367220 */ /* 0x040fe20000410000 */
[C---:B--2---:R-:W-:Y:S01]  /*2530*/  FMUL.FTZ R26, R0.reuse, R48 ;  /* 0x00000030001a7220 */ /* 0x044fe20000410000 */
[----:B------:R-:W-:Y:S01]  /*2540*/  FMUL.FTZ R51, R0, R51 ;  /* 0x0000003300337220 */ /* 0x000fe20000410000 */
[--C-:B------:R-:W-:Y:S01]  /*2550*/  IADD3 R88, -R88, 0x1, R57.reuse ;  /* 0x0000000158587810 */ /* 0x100fe20007ffe139 */
[C---:B------:R-:W-:Y:S01]  /*2560*/  FMUL.FTZ R3, R0.reuse, R25 ;  /* 0x0000001900037220 */ /* 0x040fe20000410000 */
[C---:B------:R-:W-:Y:S01]  /*2570*/  FMUL.FTZ R25, R0.reuse, R49 ;  /* 0x0000003100197220 */ /* 0x040fe20000410000 */
[C---:B----4-:R-:W-:Y:S01]  /*2580*/  FMUL.FTZ R27, R0.reuse, R53 ;  /* 0x00000035001b7220 */ /* 0x050fe20000410000 */
[----:B------:R3:W-:Y:S01]  /*2590*/  MUFU.TANH R36, R58 ;  /* 0x0000003a00247308 */ /* 0x0007e20000002400 */
[C---:B------:R-:W-:Y:S01]  /*25a0*/  FMUL.FTZ R8, R0.reuse, R28 ;  /* 0x0000001c00087220 */ /* 0x040fe20000410000 */
[C---:B------:R-:W-:Y:S01]  /*25b0*/  FMUL.FTZ R28, R0.reuse, R52 ;  /* 0x00000034001c7220 */ /* 0x040fe20000410000 */
[----:B0-----:R-:W-:Y:S01]  /*25c0*/  VIADDMNMX R9, R9, R88, R57, PT ;  /* 0x0000005809097246 */ /* 0x001fe20003800139 */
[C---:B------:R-:W-:Y:S01]  /*25d0*/  FMUL.FTZ R62, R0.reuse, R62 ;  /* 0x0000003e003e7220 */ /* 0x040fe20000410000 */
[C---:B------:R-:W-:Y:S01]  /*25e0*/  FMUL.FTZ R63, R0.reuse, R63 ;  /* 0x0000003f003f7220 */ /* 0x040fe20000410000 */
[C---:B------:R-:W-:Y:S01]  /*25f0*/  FMUL.FTZ R66, R0.reuse, R66 ;  /* 0x0000004200427220 */ /* 0x040fe20000410000 */
[C---:B------:R-:W-:Y:S01]  /*2600*/  ISETP.GT.AND P1, PT, R9.reuse, RZ, PT ;  /* 0x000000ff0900720c */ /* 0x040fe20003f24270 */
[----:B------:R-:W0:Y:S01]  /*2610*/  MUFU.TANH R35, R35 ;  /* 0x0000002300237308 */ /* 0x000e220000002400 */
[C---:B------:R-:W-:Y:S01]  /*2620*/  ISETP.GT.AND P2, PT, R9.reuse, 0x1, PT ;  /* 0x000000010900780c */ /* 0x040fe20003f44270 */
[C---:B------:R-:W-:Y:S01]  /*2630*/  FMUL.FTZ R67, R0.reuse, R67 ;  /* 0x0000004300437220 */ /* 0x040fe20000410000 */
[----:B------:R-:W-:Y:S01]  /*2640*/  ISETP.GT.AND P3, PT, R9, 0x8, PT ;  /* 0x000000080900780c */ /* 0x000fe20003f64270 */
[C---:B------:R-:W-:Y:S01]  /*2650*/  FMUL.FTZ R70, R0.reuse, R70 ;  /* 0x0000004600467220 */ /* 0x040fe20000410000 */
[----:B---3--:R-:W-:Y:S01]  /*2660*/  FSEL R58, R89, -INF , P1 ;  /* 0xff800000593a7808 */ /* 0x008fe20000800000 */
[----:B------:R-:W-:Y:S01]  /*2670*/  FMUL.FTZ R71, R0, R71 ;  /* 0x0000004700477220 */ /* 0x000fe20000410000 */
[----:B-----5:R-:W-:Y:S01]  /*2680*/  FSEL R89, R90, -INF , P2 ;  /* 0xff8000005a597808 */ /* 0x020fe20001000000 */
[----:B------:R2:W-:Y:S01]  /*2690*/  MUFU.TANH R37, R59 ;  /* 0x0000003b00257308 */ /* 0x0005e20000002400 */
[C---:B------:R-:W-:Y:S01]  /*26a0*/  ISETP.GT.AND P1, PT, R9.reuse, 0x9, PT ;  /* 0x000000090900780c */ /* 0x040fe20003f24270 */
[C---:B------:R-:W-:Y:S01]  /*26b0*/  FMUL.FTZ R74, R0.reuse, R74 ;  /* 0x0000004a004a7220 */ /* 0x040fe20000410000 */
[----:B------:R-:W-:Y:S01]  /*26c0*/  ISETP.GT.AND P2, PT, R9, 0x10, PT ;  /* 0x000000100900780c */ /* 0x000fe20003f44270 */
[C---:B------:R-:W-:Y:S01]  /*26d0*/  FMUL.FTZ R75, R0.reuse, R75 ;  /* 0x0000004b004b7220 */ /* 0x040fe20000410000 */
[----:B-1----:R-:W-:Y:S01]  /*26e0*/  FSEL R90, R31, -INF , P1 ;  /* 0xff8000001f5a7808 */ /* 0x002fe20000800000 */
[----:B------:R-:W-:Y:S01]  /*26f0*/  FMUL.FTZ R78, R0, R78 ;  /* 0x0000004e004e7220 */ /* 0x000fe20000410000 */
[----:B------:R-:W-:Y:S01]  /*2700*/  ISETP.GT.AND P1, PT, R9, 0x11, PT ;  /* 0x000000110900780c */ /* 0x000fe20003f24270 */
[----:B------:R-:W1:Y:S01]  /*2710*/  MUFU.TANH R38, R38 ;  /* 0x0000002600267308 */ /* 0x000e620000002400 */
[----:B--2---:R-:W-:Y:S01]  /*2720*/  FSEL R59, R30, -INF , P3 ;  /* 0xff8000001e3b7808 */ /* 0x004fe20001800000 */
[----:B------:R-:W-:Y:S01]  /*2730*/  FMUL.FTZ R79, R0, R79 ;  /* 0x0000004f004f7220 */ /* 0x000fe20000410000 */
[----:B------:R-:W-:Y:S01]  /*2740*/  FMNMX.FTZ R30, R58, R89, !PT ;  /* 0x000000593a1e7209 */ /* 0x000fe20007810000 */
[----:B------:R-:W-:Y:S01]  /*2750*/  FMUL.FTZ R82, R0, R82 ;  /* 0x0000005200527220 */ /* 0x000fe20000410000 */
[----:B------:R-:W-:Y:S01]  /*2760*/  FSEL R91, R34, -INF , P2 ;  /* 0xff800000225b7808 */ /* 0x000fe20001000000 */
[C---:B------:R-:W-:Y:S01]  /*2770*/  FMUL.FTZ R83, R0.reuse, R83 ;  /* 0x0000005300537220 */ /* 0x040fe20000410000 */
[----:B------:R-:W-:Y:S01]  /*2780*/  FMNMX.FTZ R29, R59, R30, !PT ;  /* 0x0000001e3b1d7209 */ /* 0x000fe20007810000 */
[----:B------:R-:W2:Y:S01]  /*2790*/  MUFU.TANH R39, R39 ;  /* 0x0000002700277308 */ /* 0x000ea20000002400 */
[----:B------:R-:W-:Y:S01]  /*27a0*/  ISETP.GT.AND P2, PT, R9, 0x18, PT ;  /* 0x000000180900780c */ /* 0x000fe20003f44270 */
[----:B------:R-:W-:Y:S01]  /*27b0*/  FMUL.FTZ R15, R0, R40 ;  /* 0x00000028000f7220 */ /* 0x000fe20000410000 */
[----:B------:R-:W-:Y:S01]  /*27c0*/  FMNMX.FTZ R30, R90, R29, !PT ;  /* 0x0000001d5a1e7209 */ /* 0x000fe20007810000 */
[C---:B------:R-:W-:Y:S01]  /*27d0*/  FMUL.FTZ R86, R0.reuse, R86 ;  /* 0x0000005600567220 */ /* 0x040fe20000410000 */
[----:B0-----:R-:W-:Y:S01]  /*27e0*/  FSEL R92, R35, -INF , P1 ;  /* 0xff800000235c7808 */ /* 0x001fe20000800000 */
[C---:B------:R-:W-:Y:S01]  /*27f0*/  FMUL.FTZ R2, R0.reuse, R24 ;  /* 0x0000001800027220 */ /* 0x040fe20000410000 */
[----:B------:R-:W-:Y:S01]  /*2800*/  FMNMX.FTZ R29, R91, R30, !PT ;  /* 0x0000001e5b1d7209 */ /* 0x000fe20007810000 */
[----:B------:R-:W-:Y:S01]  /*2810*/  MUFU.TANH R42, R42 ;  /* 0x0000002a002a7308 */ /* 0x000fe20000002400 */
[C---:B------:R-:W-:Y:S01]  /*2820*/  ISETP.GT.AND P1, PT, R9.reuse, 0x19, PT ;  /* 0x000000190900780c */ /* 0x040fe20003f24270 */
[----:B------:R-:W-:Y:S01]  /*2830*/  FMUL.FTZ R87, R0, R87 ;  /* 0x0000005700577220 */ /* 0x000fe20000410000 */
[----:B------:R-:W-:Y:S01]  /*2840*/  FMNMX.FTZ R29, R92, R29, !PT ;  /* 0x0000001d5c1d7209 */ /* 0x000fe20007810000 */
[C---:B------:R-:W-:Y:S01]  /*2850*/  FMUL.FTZ R24, R0.reuse, R44 ;  /* 0x0000002c00187220 */ /* 0x040fe20000410000 */
[C---:B------:R-:W-:Y:S01]  /*2860*/  FMUL.FTZ R14, R0.reuse, R41 ;  /* 0x00000029000e7220 */ /* 0x040fe20000410000 */
[C---:B------:R-:W-:Y:S01]  /*2870*/  FMUL.FTZ R60, R0.reuse, R60 ;  /* 0x0000003c003c7220 */ /* 0x040fe20000410000 */
[----:B------:R-:W0:Y:S01]  /*2880*/  SHFL.IDX PT, R20, R20, RZ, 0x1c1f ;  /* 0x001c1fff14147589 */ /* 0x000e2200000e0000 */
[----:B------:R-:W3:Y:S01]  /*2890*/  MUFU.TANH R43, R43 ;  /* 0x0000002b002b7308 */ /* 0x000ee20000002400 */
[----:B------:R-:W-:Y:S01]  /*28a0*/  ULDC UR10, c[0x0][0x988] ;  /* 0x00026200000a7ab9 */ /* 0x000fe20000000800 */
[C---:B------:R-:W-:Y:S01]  /*28b0*/  FMUL.FTZ R77, R0.reuse, R77 ;  /* 0x0000004d004d7220 */ /* 0x040fe20000410000 */
[C---:B------:R-:W-:Y:S01]  /*28c0*/  FMUL.FTZ R61, R0.reuse, R61 ;  /* 0x0000003d003d7220 */ /* 0x040fe20000410000 */
[C---:B------:R-:W-:Y:S01]  /*28d0*/  FMUL.FTZ R64, R0.reuse, R64 ;  /* 0x0000004000407220 */ /* 0x040fe20000410000 */
[C---:B------:R-:W-:Y:S01]  /*28e0*/  FMUL.FTZ R65, R0.reuse, R65 ;  /* 0x0000004100417220 */ /* 0x040fe20000410000 */
[C---:B------:R-:W-:Y:S01]  /*28f0*/  FMUL.FTZ R68, R0.reuse, R68 ;  /* 0x0000004400447220 */ /* 0x040fe20000410000 */
[C---:B------:R-:W-:Y:S01]  /*2900*/  FMUL.FTZ R69, R0.reuse, R69 ;  /* 0x0000004500457220 */ /* 0x040fe20000410000 */
[----:B------:R4:W5:Y:S01]  /*2910*/  MUFU.TANH R32, R46 ;  /* 0x0000002e00207308 */ /* 0x0009620000002400 */
        /* <DEDUP_REMOVED lines=8> */
[----:B----4-:R-:W-:Y:S01]  /*29a0*/  FMUL.FTZ R46, R0, R56 ;  /* 0x00000038002e7220 */ /* 0x010fe20000410000 */
[----:B-1----:R-:W-:Y:S01]  /*29b0*/  FSEL R56, R38, -INF , P2 ;  /* 0xff80000026387808 */ /* 0x002fe20001000000 */
[----:B------:R-:W-:Y:S01]  /*29c0*/  UIADD3 UR6, UR55, 0x38840, URZ ;  /* 0x0003884037067890 */ /* 0x000fe2000fffe03f */
[----:B------:R-:W-:-:S02]  /*29d0*/  ISETP.GT.AND P2, PT, R9, 0x20, PT ;  /* 0x000000200900780c */ /* 0x000fc40003f44270 */
[----:B------:R-:W-:Y:S01]  /*29e0*/  FMNMX.FTZ R30, R56, R29, !PT ;  /* 0x0000001d381e7209 */ /* 0x000fe20007810000 */
[----:B------:R-:W-:Y:S01]  /*29f0*/  UPRMT UR6, UR51, 0x654, UR6 ;  /* 0x0000065433067896 */ /* 0x000fe20008000006 */
[----:B------:R2:W-:Y:S01]  /*2a00*/  MUFU.TANH R33, R55 ;  /* 0x0000003700217308 */ /* 0x0005e20000002400 */
[----:B0-----:R-:W-:-:S04]  /*2a10*/  VIADDMNMX R57, R20, R88, R57, PT ;  /* 0x0000005814397246 */ /* 0x001fc80003800139 */
[----:B------:R-:W-:-:S03]  /*2a20*/  ISETP.GT.AND P3, PT, R57, 0x8, PT ;  /* 0x000000083900780c */ /* 0x000fc60003f64270 */
[----:B------:R-:W0:Y:S01]  /*2a30*/  MUFU.TANH R50, R50 ;  /* 0x0000003200327308 */ /* 0x000e220000002400 */
[----:B--2---:R-:W-:Y:S01]  /*2a40*/  FSEL R55, R39, -INF , P1 ;  /* 0xff80000027377808 */ /* 0x004fe20000800000 */
[----:B------:R-:W-:Y:S01]  /*2a50*/  SYNCS.ARRIVE.TRANS64.RED.A1T0 RZ, [UR6], RZ ;  /* 0x000000ffffff79a7 */ /* 0x000fe20008100406 */
[----:B------:R-:W-:Y:S02]  /*2a60*/  ISETP.GT.AND P1, PT, R9, 0x21, PT ;  /* 0x000000210900780c */ /* 0x000fe40003f24270 */
[----:B------:R-:W-:Y:S02]  /*2a70*/  FMNMX.FTZ R29, R55, R30, !PT ;  /* 0x0000001e371d7209 */ /* 0x000fe40007810000 */
[----:B---3--:R-:W-:Y:S01]  /*2a80*/  FSEL R53, R43, -INF , P1 ;  /* 0xff8000002b357808 */ /* 0x008fe20000800000 */
[----:B------:R1:W-:Y:S01]  /*2a90*/  MUFU.TANH R48, R54 ;  /* 0x0000003600307308 */ /* 0x0003e20000002400 */
[----:B------:R-:W-:-:S07]  /*2aa0*/  ISETP.GT.AND P1, PT, R9, 0x29, PT ;  /* 0x000000290900780c */ /* 0x000fce0003f24270 */
[----:B------:R2:W3:Y:S01]  /*2ab0*/  MUFU.TANH R49, R51 ;  /* 0x0000003300317308 */ /* 0x0004e20000002400 */
[----:B-1----:R-:W-:Y:S02]  /*2ac0*/  FSEL R54, R42, -INF , P2 ;  /* 0xff8000002a367808 */ /* 0x002fe40001000000 */
[----:B------:R-:W-:Y:S02]  /*2ad0*/  ISETP.GT.AND P2, PT, R9, 0x28, PT ;  /* 0x000000280900780c */ /* 0x000fe40003f44270 */
[----:B------:R-:W-:Y:S02]  /*2ae0*/  FMNMX.FTZ R30, R54, R29, !PT ;  /* 0x0000001d361e7209 */ /* 0x000fe40007810000 */
[----:B-----5:R-:W-:Y:S01]  /*2af0*/  FSEL R52, R32, -INF , P2 ;  /* 0xff80000020347808 */ /* 0x020fe20001000000 */
[----:B------:R-:W1:Y:S01]  /*2b00*/  MUFU.TANH R62, R62 ;  /* 0x0000003e003e7308 */ /* 0x000e620000002400 */
[----:B------:R-:W-:Y:S02]  /*2b10*/  FMNMX.FTZ R29, R53, R30, !PT ;  /* 0x0000001e351d7209 */ /* 0x000fe40007810000 */
[----:B------:R-:W-:-:S02]  /*2b20*/  ISETP.GT.AND P2, PT, R9, 0x30, PT ;  /* 0x000000300900780c */ /* 0x000fc40003f44270 */
[----:B--2---:R-:W-:Y:S02]  /*2b30*/  FSEL R51, R47, -INF , P1 ;  /* 0xff8000002f337808 */ /* 0x004fe40000800000 */
[----:B------:R-:W-:Y:S01]  /*2b40*/  FMNMX.FTZ R30, R52, R29, !PT ;  /* 0x0000001d341e7209 */ /* 0x000fe20007810000 */
[----:B------:R-:W2:Y:S01]  /*2b50*/  MUFU.TANH R63, R63 ;  /* 0x0000003f003f7308 */ /* 0x000ea20000002400 */
[----:B------:R-:W-:Y:S02]  /*2b60*/  ISETP.GT.AND P1, PT, R9, 0x31, PT ;  /* 0x000000310900780c */ /* 0x000fe40003f24270 */
[----:B0-----:R-:W-:Y:S02]  /*2b70*/  FSEL R50, R50, -INF , P2 ;  /* 0xff80000032327808 */ /* 0x001fe40001000000 */
[----:B------:R-:W-:Y:S02]  /*2b80*/  FMNMX.FTZ R29, R51, R30, !PT ;  /* 0x0000001e331d7209 */ /* 0x000fe40007810000 */
[----:B------:R-:W-:Y:S01]  /*2b90*/  ISETP.GT.AND P2, PT, R9, 0x38, PT ;  /* 0x000000380900780c */ /* 0x000fe20003f44270 */
[----:B------:R-:W0:Y:S01]  /*2ba0*/  MUFU.TANH R66, R66 ;  /* 0x0000004200427308 */ /* 0x000e220000002400 */
[----:B---3--:R-:W-:-:S02]  /*2bb0*/  FSEL R49, R49, -INF , P1 ;  /* 0xff80000031317808 */ /* 0x008fc40000800000 */
[----:B------:R-:W-:Y:S02]  /*2bc0*/  FMNMX.FTZ R30, R50, R29, !PT ;  /* 0x0000001d321e7209 */ /* 0x000fe40007810000 */
[----:B------:R-:W-:Y:S02]  /*2bd0*/  ISETP.GT.AND P1, PT, R9, 0x39, PT ;  /* 0x000000390900780c */ /* 0x000fe40003f24270 */
[----:B------:R-:W-:Y:S01]  /*2be0*/  FSEL R48, R48, -INF , P2 ;  /* 0xff80000030307808 */ /* 0x000fe20001000000 */
[----:B------:R-:W3:Y:S01]  /*2bf0*/  MUFU.TANH R67, R67 ;  /* 0x0000004300437308 */ /* 0x000ee20000002400 */
        /* <DEDUP_REMOVED lines=13> */
[----:B-1----:R-:W-:Y:S01]  /*2cd0*/  FSEL R29, R62, -INF , P2 ;  /* 0xff8000003e1d7808 */ /* 0x002fe20001000000 */
[----:B------:R-:W1:Y:S01]  /*2ce0*/  MUFU.TANH R38, R74 ;  /* 0x0000004a00267308 */ /* 0x000e620000002400 */
[----:B------:R-:W-:Y:S02]  /*2cf0*/  FMNMX.FTZ R32, R31, R30, !PT ;  /* 0x0000001e1f207209 */ /* 0x000fe40007810000 */
[----:B------:R-:W-:Y:S02]  /*2d00*/  ISETP.GT.AND P2, PT, R9, 0x50, PT ;  /* 0x000000500900780c */ /* 0x000fe40003f44270 */
[----:B--2---:R-:W-:-:S02]  /*2d10*/  FSEL R30, R63, -INF , P1 ;  /* 0xff8000003f1e7808 */ /* 0x004fc40000800000 */
[----:B------:R-:W-:Y:S01]  /*2d20*/  FMNMX.FTZ R33, R29, R32, !PT ;  /* 0x000000201d217209 */ /* 0x000fe20007810000 */
[----:B------:R-:W2:Y:S01]  /*2d30*/  MUFU.TANH R75, R75 ;  /* 0x0000004b004b7308 */ /* 0x000ea20000002400 */
[C---:B------:R-:W-:Y:S02]  /*2d40*/  ISETP.GT.AND P1, PT, R9.reuse, 0x51, PT ;  /* 0x000000510900780c */ /* 0x040fe40003f24270 */
[----:B0-----:R-:W-:Y:S02]  /*2d50*/  FSEL R32, R66, -INF , P2 ;  /* 0xff80000042207808 */ /* 0x001fe40001000000 */
[----:B------:R-:W-:Y:S02]  /*2d60*/  FMNMX.FTZ R37, R30, R33, !PT ;  /* 0x000000211e257209 */ /* 0x000fe40007810000 */
[----:B------:R-:W-:Y:S01]  /*2d70*/  ISETP.GT.AND P2, PT, R9, 0x58, PT ;  /* 0x000000580900780c */ /* 0x000fe20003f44270 */
[----:B------:R-:W0:Y:S01]  /*2d80*/  MUFU.TANH R78, R78 ;  /* 0x0000004e004e7308 */ /* 0x000e220000002400 */
[----:B---3--:R-:W-:-:S02]  /*2d90*/  FSEL R33, R67, -INF , P1 ;  /* 0xff80000043217808 */ /* 0x008fc40000800000 */
[----:B------:R-:W-:Y:S02]  /*2da0*/  FMNMX.FTZ R36, R32, R37, !PT ;  /* 0x0000002520247209 */ /* 0x000fe40007810000 */
[----:B------:R-:W-:Y:S02]  /*2db0*/  ISETP.GT.AND P1, PT, R9, 0x59, PT ;  /* 0x000000590900780c */ /* 0x000fe40003f24270 */
[----:B----4-:R-:W-:Y:S01]  /*2dc0*/  FSEL R34, R34, -INF , P2 ;  /* 0xff80000022227808 */ /* 0x010fe20001000000 */
[----:B------:R-:W3:Y:S01]  /*2dd0*/  MUFU.TANH R79, R79 ;  /* 0x0000004f004f7308 */ /* 0x000ee20000002400 */
[----:B------:R-:W-:Y:S02]  /*2de0*/  FMNMX.FTZ R37, R33, R36, !PT ;  /* 0x0000002421257209 */ /* 0x000fe40007810000 */
[----:B------:R-:W-:Y:S02]  /*2df0*/  ISETP.GT.AND P2, PT, R9, 0x60, PT ;  /* 0x000000600900780c */ /* 0x000fe40003f44270 */
[----:B-----5:R-:W-:-:S02]  /*2e00*/  FSEL R36, R71, -INF , P1 ;  /* 0xff80000047247808 */ /* 0x020fc40000800000 */
[----:B------:R-:W-:Y:S01]  /*2e10*/  FMNMX.FTZ R37, R34, R37, !PT ;  /* 0x0000002522257209 */ /* 0x000fe20007810000 */
[----:B------:R-:W4:Y:S01]  /*2e20*/  MUFU.TANH R82, R82 ;  /* 0x0000005200527308 */ /* 0x000f220000002400 */
[C---:B------:R-:W-:Y:S02]  /*2e30*/  ISETP.GT.AND P1, PT, R9.reuse, 0x61, PT ;  /* 0x000000610900780c */ /* 0x040fe40003f24270 */
[----:B-1----:R-:W-:Y:S02]  /*2e40*/  FSEL R38, R38, -INF , P2 ;  /* 0xff80000026267808 */ /* 0x002fe40001000000 */
[----:B------:R-:W-:Y:S02]  /*2e50*/  FMNMX.FTZ R39, R36, R37, !PT ;  /* 0x0000002524277209 */ /* 0x000fe40007810000 */
[----:B------:R-:W-:Y:S01]  /*2e60*/  ISETP.GT.AND P2, PT, R9, 0x68, PT ;  /* 0x000000680900780c */ /* 0x000fe20003f44270 */
[----:B------:R-:W1:Y:S01]  /*2e70*/  MUFU.TANH R83, R83 ;  /* 0x0000005300537308 */ /* 0x000e620000002400 */
[----:B--2---:R-:W-:-:S02]  /*2e80*/  FSEL R37, R75, -INF , P1 ;  /* 0xff8000004b257808 */ /* 0x004fc40000800000 */
[----:B------:R-:W-:Y:S02]  /*2e90*/  FMNMX.FTZ R40, R38, R39, !PT ;  /* 0x0000002726287209 */ /* 0x000fe40007810000 */
[----:B------:R-:W-:Y:S02]  /*2ea0*/  ISETP.GT.AND P1, PT, R9, 0x69, PT ;  /* 0x000000690900780c */ /* 0x000fe40003f24270 */
[----:B0-----:R-:W-:Y:S01]  /*2eb0*/  FSEL R39, R78, -INF , P2 ;  /* 0xff8000004e277808 */ /* 0x001fe20001000000 */
[----:B------:R-:W0:Y:S01]  /*2ec0*/  MUFU.TANH R44, R86 ;  /* 0x00000056002c7308 */ /* 0x000e220000002400 */
[----:B------:R-:W-:Y:S02]  /*2ed0*/  FMNMX.FTZ R42, R37, R40, !PT ;  /* 0x00000028252a7209 */ /* 0x000fe40007810000 */
[----:B------:R-:W-:Y:S02]  /*2ee0*/  ISETP.GT.AND P2, PT, R9, 0x70, PT ;  /* 0x000000700900780c */ /* 0x000fe40003f44270 */
[----:B---3--:R-:W-:-:S02]  /*2ef0*/  FSEL R40, R79, -INF , P1 ;  /* 0xff8000004f287808 */ /* 0x008fc40000800000 */
[----:B------:R-:W-:Y:S01]  /*2f00*/  FMNMX.FTZ R41, R39, R42, !PT ;  /* 0x0000002a27297209 */ /* 0x000fe20007810000 */
[----:B------:R-:W2:Y:S01]  /*2f10*/  MUFU.TANH R87, R87 ;  /* 0x0000005700577308 */ /* 0x000ea20000002400 */
[C---:B------:R-:W-:Y:S02]  /*2f20*/  ISETP.GT.AND P1, PT, R9.reuse, 0x71, PT ;  /* 0x000000710900780c */ /* 0x040fe40003f24270 */
[----:B----4-:R-:W-:Y:S02]  /*2f30*/  FSEL R42, R82, -INF , P2 ;  /* 0xff800000522a7808 */ /* 0x010fe40001000000 */
[----:B------:R-:W-:Y:S02]  /*2f40*/  FMNMX.FTZ R43, R40, R41, !PT ;  /* 0x00000029282b7209 */ /* 0x000fe40007810000 */
[----:B------:R-:W-:Y:S01]  /*2f50*/  ISETP.GT.AND P2, PT, R9, 0x78, PT ;  /* 0x000000780900780c */ /* 0x000fe20003f44270 */
[----:B------:R3:W-:Y:S01]  /*2f60*/  MUFU.TANH R71, R60 ;  /* 0x0000003c00477308 */ /* 0x0007e20000002400 */
[----:B-1----:R-:W-:-:S02]  /*2f70*/  FSEL R41, R83, -INF , P1 ;  /* 0xff80000053297808 */ /* 0x002fc40000800000 */
[----:B------:R-:W-:Y:S02]  /*2f80*/  FMNMX.FTZ R62, R42, R43, !PT ;  /* 0x0000002b2a3e7209 */ /* 0x000fe40007810000 */
[----:B------:R-:W-:Y:S02]  /*2f90*/  ISETP.GT.AND P1, PT, R9, 0x79, PT ;  /* 0x000000790900780c */ /* 0x000fe40003f24270 */
[----:B0-----:R-:W-:Y:S01]  /*2fa0*/  FSEL R44, R44, -INF , P2 ;  /* 0xff8000002c2c7808 */ /* 0x001fe20001000000 */
[----:B------:R-:W-:Y:S01]  /*2fb0*/  MUFU.TANH R2, R2 ;  /* 0x0000000200027308 */ /* 0x000fe20000002400 */
[----:B------:R-:W-:Y:S02]  /*2fc0*/  FMNMX.FTZ R9, R41, R62, !PT ;  /* 0x0000003e29097209 */ /* 0x000fe40007810000 */
[----:B--2---:R-:W-:Y:S02]  /*2fd0*/  FSEL R43, R87, -INF , P1 ;  /* 0xff800000572b7808 */ /* 0x004fe40000800000 */
[----:B------:R-:W-:-:S02]  /*2fe0*/  FMNMX.FTZ R62, R44, R9, !PT ;  /* 0x000000092c3e7209 */ /* 0x000fc40007810000 */
[----:B------:R-:W-:Y:S01]  /*2ff0*/  ISETP.GT.AND P2, PT, R57, 0x1, PT ;  /* 0x000000013900780c */ /* 0x000fe20003f44270 */
[----:B------:R-:W-:Y:S01]  /*3000*/  MUFU.TANH R3, R3 ;  /* 0x0000000300037308 */ /* 0x000fe20000002400 */
[----:B------:R-:W-:-:S05]  /*3010*/  FMNMX.FTZ R62, R43, R62, !PT ;  /* 0x0000003e2b3e7209 */ /* 0x000fca0007810000 */
[----:B------:R-:W3:Y:S02]  /*3020*/  SHFL.BFLY PT, R9, R62, 0x2, 0x1f ;  /* 0x0c401f003e097f89 */ /* 0x000ee400000e0000 */
[----:B------:R-:W0:Y:S08]  /*3030*/  MUFU.TANH R8, R8 ;  /* 0x0000000800087308 */ /* 0x000e300000002400 */
[----:B------:R-:W1:Y:S08]  /*3040*/  MUFU.TANH R7, R7 ;  /* 0x0000000700077308 */ /* 0x000e700000002400 */
[----:B------:R2:W-:Y:S01]  /*3050*/  MUFU.TANH R87, R77 ;  /* 0x0000004d00577308 */ /* 0x0005e20000002400 */
[----:B---3--:R-:W-:-:S07]  /*3060*/  FMNMX.FTZ R60, R62, R9, !PT ;  /* 0x000000093e3c7209 */ /* 0x008fce0007810000 */
[----:B------:R-:W3:Y:S01]  /*3070*/  MUFU.TANH R11, R11 ;  /* 0x0000000b000b7308 */ /* 0x000ee20000002400 */
[----:B------:R-:W4:Y:S07]  /*3080*/  SHFL.BFLY PT, R9, R60, 0x1, 0x1f ;  /* 0x0c201f003c097f89 */ /* 0x000f2e00000e0000 */
[----:B------:R-:W5:Y:S08]  /*3090*/  MUFU.TANH R10, R10 ;  /* 0x0000000a000a7308 */ /* 0x000f700000002400 */
[----:B------:R-:W5:Y:S08]  /*30a0*/  MUFU.TANH R13, R13 ;  /* 0x0000000d000d7308 */ /* 0x000f700000002400 */
[----:B------:R-:W-:Y:S01]  /*30b0*/  MUFU.TANH R12, R12 ;  /* 0x0000000c000c7308 */ /* 0x000fe20000002400 */
[----:B----4-:R-:W-:Y:S01]  /*30c0*/  FMNMX.FTZ R9, R60, R9, !PT ;  /* 0x000000093c097209 */ /* 0x010fe20007810000 */
[----:B------:R-:W-:-:S03]  /*30d0*/  IMAD.U32 R60, RZ, RZ, UR10 ;  /* 0x0000000aff3c7e24 */ /* 0x000fc6000f8e00ff */
[C---:B------:R-:W-:Y:S01]  /*30e0*/  FSETP.NEU.FTZ.AND P1, PT, R9.reuse, -INF , PT ;  /* 0xff8000000900780b */ /* 0x040fe20003f3d000 */
[----:B------:R-:W-:-:S02]  /*30f0*/  FFMA.FTZ R60, R9, R60, -8 ;  /* 0xc1000000093c7423 */ /* 0x000fc4000001003c */
[----:B------:R1:W-:Y:S03]  /*3100*/  MUFU.TANH R74, R61 ;  /* 0x0000003d004a7308 */ /* 0x0003e60000002400 */
[----:B--2---:R-:W-:Y:S02]  /*3110*/  FSEL R77, R60, RZ, P1 ;  /* 0x000000ff3c4d7208 */ /* 0x004fe40000800000 */
[----:B------:R-:W-:Y:S02]  /*3120*/  ISETP.GT.AND P1, PT, R57, RZ, PT ;  /* 0x000000ff3900720c */ /* 0x000fe40003f24270 */
[----:B0-----:R-:W-:Y:S01]  /*3130*/  FSEL R60, R8, -INF , P3 ;  /* 0xff800000083c7808 */ /* 0x001fe20001800000 */
[--C-:B------:R-:W-:Y:S01]  /*3140*/  FFMA.FTZ R153, R58, UR10, -R77.reuse ;  /* 0x0000000a3a997c23 */ /* 0x100fe2000801084d */
[----:B------:R-:W-:Y:S01]  /*3150*/  FSEL R58, R2, -INF , P1 ;  /* 0xff800000023a7808 */ /* 0x000fe20000800000 */
[--C-:B------:R-:W-:Y:S01]  /*3160*/  FFMA.FTZ R2, R59, UR10, -R77.reuse ;  /* 0x0000000a3b027c23 */ /* 0x100fe2000801084d */
[----:B------:R-:W-:Y:S01]  /*3170*/  FSEL R59, R3, -INF , P2 ;  /* 0xff800000033b7808 */ /* 0x000fe20001000000 */
[----:B------:R-:W0:Y:S01]  /*3180*/  MUFU.TANH R15, R15 ;  /* 0x0000000f000f7308 */ /* 0x000e220000002400 */
[C---:B------:R-:W-:Y:S01]  /*3190*/  ISETP.GT.AND P1, PT, R57.reuse, 0x9, PT ;  /* 0x000000093900780c */ /* 0x040fe20003f24270 */
[--C-:B------:R-:W-:Y:S01]  /*31a0*/  FFMA.FTZ R157, R54, UR10, -R77.reuse ;  /* 0x0000000a369d7c23 */ /* 0x100fe2000801084d */
[----:B------:R-:W-:Y:S01]  /*31b0*/  FMNMX.FTZ R3, R58, R59, !PT ;  /* 0x0000003b3a037209 */ /* 0x000fe20007810000 */
[--C-:B------:R-:W-:Y:S01]  /*31c0*/  FFMA.FTZ R159, R50, UR10, -R77.reuse ;  /* 0x0000000a329f7c23 */ /* 0x100fe2000801084d */
[----:B------:R-:W-:Y:S01]  /*31d0*/  ISETP.GT.AND P2, PT, R57, 0x10, PT ;  /* 0x000000103900780c */ /* 0x000fe20003f44270 */
[--C-:B------:R-:W-:Y:S01]  /*31e0*/  FFMA.FTZ R161, R35, UR10, -R77.reuse ;  /* 0x0000000a23a17c23 */ /* 0x100fe2000801084d */
[----:B-1----:R-:W-:Y:S01]  /*31f0*/  FSEL R61, R7, -INF , P1 ;  /* 0xff800000073d7808 */ /* 0x002fe20000800000 */
[----:B------:R-:W-:Y:S01]  /*3200*/  MUFU.TANH R14, R14 ;  /* 0x0000000e000e7308 */ /* 0x000fe20000002400 */
[----:B------:R-:W-:Y:S01]  /*3210*/  FMNMX.FTZ R8, R60, R3, !PT ;  /* 0x000000033c087209 */ /* 0x000fe20007810000 */
[--C-:B------:R-:W-:Y:S01]  /*3220*/  FFMA.FTZ R165, R38, UR10, -R77.reuse ;  /* 0x0000000a26a57c23 */ /* 0x100fe2000801084d */
[----:B------:R-:W-:Y:S01]  /*3230*/  ISETP.GT.AND P1, PT, R57, 0x11, PT ;  /* 0x000000113900780c */ /* 0x000fe20003f24270 */
[--C-:B------:R-:W-:Y:S01]  /*3240*/  FFMA.FTZ R38, R40, UR10, -R77.reuse ;  /* 0x0000000a28267c23 */ /* 0x100fe2000801084d */
[----:B---3--:R-:W-:Y:S01]  /*3250*/  FSEL R62, R11, -INF , P2 ;  /* 0xff8000000b3e7808 */ /* 0x008fe20001000000 */
[--C-:B------:R-:W-:Y:S01]  /*3260*/  FFMA.FTZ R20, R89, UR10, -R77.reuse ;  /* 0x0000000a59147c23 */ /* 0x100fe2000801084d */
[----:B------:R-:W-:Y:S01]  /*3270*/  FMNMX.FTZ R7, R61, R8, !PT ;  /* 0x000000083d077209 */ /* 0x000fe20007810000 */
[----:B------:R-:W1:Y:S01]  /*3280*/  MUFU.TANH R24, R24 ;  /* 0x0000001800187308 */ /* 0x000e620000002400 */
        /* <DEDUP_REMOVED lines=8> */
[----:B------:R-:W-:Y:S01]  /*3310*/  FMNMX.FTZ R7, R63, R8, !PT ;  /* 0x000000083f077209 */ /* 0x000fe20007810000 */
[--C-:B------:R-:W-:Y:S01]  /*3320*/  FFMA.FTZ R8, R92, UR10, -R77.reuse ;  /* 0x0000000a5c087c23 */ /* 0x100fe2000801084d */
[----:B------:R-:W-:-:S01]  /*3330*/  FFMA.FTZ R32, R37, UR10, -R77 ;  /* 0x0000000a25207c23 */ /* 0x000fc2000801084d */
[--C-:B------:R-:W-:Y:S01]  /*3340*/  FFMA.FTZ R31, R31, UR10, -R77.reuse ;  /* 0x0000000a1f1f7c23 */ /* 0x100fe2000801084d */
[----:B------:R-:W-:-:S01]  /*3350*/  FFMA.FTZ R36, R36, UR10, -R77 ;  /* 0x0000000a24247c23 */ /* 0x000fc2000801084d */
[--C-:B------:R-:W-:Y:S01]  /*3360*/  FFMA.FTZ R167, R42, UR10, -R77.reuse ;  /* 0x0000000a2aa77c23 */ /* 0x100fe2000801084d */
[----:B------:R-:W-:-:S01]  /*3370*/  FFMA.FTZ R43, R43, UR10, -R77 ;  /* 0x0000000a2b2b7c23 */ /* 0x000fc2000801084d */
[----:B------:R-:W-:Y:S01]  /*3380*/  MUFU.TANH R21, R21 ;  /* 0x0000001500157308 */ /* 0x000fe20000002400 */
[----:B--2---:R-:W-:Y:S01]  /*3390*/  FSEL R64, R13, -INF , P2 ;  /* 0xff8000000d407808 */ /* 0x004fe20001000000 */
[----:B------:R-:W-:Y:S01]  /*33a0*/  FFMA.FTZ R13, R56, UR10, -R77 ;  /* 0x0000000a380d7c23 */ /* 0x000fe2000801084d */
[----:B------:R-:W-:-:S02]  /*33b0*/  ISETP.GT.AND P2, PT, R57, 0x20, PT ;  /* 0x000000203900780c */ /* 0x000fc40003f44270 */
[----:B------:R-:W-:Y:S02]  /*33c0*/  FMNMX.FTZ R10, R64, R7, !PT ;  /* 0x00000007400a7209 */ /* 0x000fe40007810000 */
[----:B0-----:R-:W-:Y:S01]  /*33d0*/  FSEL R66, R15, -INF , P2 ;  /* 0xff8000000f427808 */ /* 0x001fe20001000000 */
[----:B------:R0:W-:Y:S01]  /*33e0*/  MUFU.TANH R78, R65 ;  /* 0x00000041004e7308 */ /* 0x0001e20000002400 */
[----:B------:R-:W-:-:S04]  /*33f0*/  ISETP.GT.AND P2, PT, R57, 0x28, PT ;  /* 0x000000283900780c */ /* 0x000fc80003f44270 */
[----:B-1----:R-:W-:Y:S01]  /*3400*/  FSEL R56, R24, -INF , P2 ;  /* 0xff80000018387808 */ /* 0x002fe20001000000 */
[----:B------:R-:W-:-:S01]  /*3410*/  FFMA.FTZ R24, R51, UR10, -R77 ;  /* 0x0000000a33187c23 */ /* 0x000fc2000801084d */
[C---:B------:R-:W-:Y:S01]  /*3420*/  ISETP.GT.AND P2, PT, R57.reuse, 0x30, PT ;  /* 0x000000303900780c */ /* 0x040fe20003f44270 */
[----:B------:R-:W1:Y:S01]  /*3430*/  MUFU.TANH R26, R26 ;  /* 0x0000001a001a7308 */ /* 0x000e620000002400 */
[----:B0-----:R-:W-:Y:S02]  /*3440*/  FSEL R65, R12, -INF , P1 ;  /* 0xff8000000c417808 */ /* 0x001fe40000800000 */
[----:B------:R-:W-:Y:S02]  /*3450*/  ISETP.GT.AND P1, PT, R57, 0x21, PT ;  /* 0x000000213900780c */ /* 0x000fe40003f24270 */
[----:B------:R-:W-:Y:S02]  /*3460*/  FMNMX.FTZ R7, R65, R10, !PT ;  /* 0x0000000a41077209 */ /* 0x000fe40007810000 */
[----:B------:R-:W-:Y:S01]  /*3470*/  FSEL R67, R14, -INF , P1 ;  /* 0xff8000000e437808 */ /* 0x000fe20000800000 */
[----:B------:R-:W-:Y:S01]  /*3480*/  MUFU.TANH R25, R25 ;  /* 0x0000001900197308 */ /* 0x000fe20000002400 */
[----:B------:R-:W-:-:S02]  /*3490*/  FMNMX.FTZ R10, R66, R7, !PT ;  /* 0x00000007420a7209 */ /* 0x000fc40007810000 */
[----:B------:R-:W-:Y:S02]  /*34a0*/  ISETP.GT.AND P1, PT, R57, 0x29, PT ;  /* 0x000000293900780c */ /* 0x000fe40003f24270 */
[----:B------:R-:W-:Y:S01]  /*34b0*/  FMNMX.FTZ R11, R67, R10, !PT ;  /* 0x0000000a430b7209 */ /* 0x000fe20007810000 */
[----:B------:R-:W-:Y:S02]  /*34c0*/  FFMA.FTZ R10, R55, UR10, -R77 ;  /* 0x0000000a370a7c23 */ /* 0x000fe4000801084d */
[----:B------:R-:W0:Y:S01]  /*34d0*/  MUFU.TANH R28, R28 ;  /* 0x0000001c001c7308 */ /* 0x000e220000002400 */
[----:B------:R-:W-:Y:S02]  /*34e0*/  FMNMX.FTZ R11, R56, R11, !PT ;  /* 0x0000000b380b7209 */ /* 0x000fe40007810000 */
[----:B-1----:R-:W-:Y:S02]  /*34f0*/  FSEL R55, R26, -INF , P2 ;  /* 0xff8000001a377808 */ /* 0x002fe40001000000 */
[----:B------:R-:W-:-:S03]  /*3500*/  ISETP.GT.AND P2, PT, R57, 0x38, PT ;  /* 0x000000383900780c */ /* 0x000fc60003f44270 */
[----:B------:R-:W1:Y:S08]  /*3510*/  MUFU.TANH R27, R27 ;  /* 0x0000001b001b7308 */ /* 0x000e700000002400 */
[----:B------:R2:W-:Y:S01]  /*3520*/  MUFU.TANH R79, R68 ;  /* 0x00000044004f7308 */ /* 0x0005e20000002400 */
[----:B0-----:R-:W-:Y:S01]  /*3530*/  FSEL R54, R28, -INF , P2 ;  /* 0xff8000001c367808 */ /* 0x001fe20001000000 */
[----:B------:R-:W-:Y:S01]  /*3540*/  FFMA.FTZ R28, R47, UR10, -R77 ;  /* 0x0000000a2f1c7c23 */ /* 0x000fe2000801084d */
[----:B------:R-:W-:-:S05]  /*3550*/  ISETP.GT.AND P2, PT, R57, 0x40, PT ;  /* 0x000000403900780c */ /* 0x000fca0003f44270 */
[----:B------:R-:W0:Y:S01]  /*3560*/  MUFU.TANH R46, R46 ;  /* 0x0000002e002e7308 */ /* 0x000e220000002400 */
[----:B--2---:R-:W-:Y:S01]  /*3570*/  FSEL R68, R21, -INF , P1 ;  /* 0xff80000015447808 */ /* 0x004fe20000800000 */
[--C-:B------:R-:W-:Y:S01]  /*3580*/  FFMA.FTZ R21, R34, UR10, -R77.reuse ;  /* 0x0000000a22157c23 */ /* 0x100fe2000801084d */
[----:B------:R-:W-:Y:S01]  /*3590*/  ISETP.GT.AND P1, PT, R57, 0x31, PT ;  /* 0x000000313900780c */ /* 0x000fe20003f24270 */
[----:B------:R-:W-:Y:S01]  /*35a0*/  FFMA.FTZ R34, R41, UR10, -R77 ;  /* 0x0000000a29227c23 */ /* 0x000fe2000801084d */
[----:B------:R-:W-:-:S03]  /*35b0*/  FMNMX.FTZ R12, R68, R11, !PT ;  /* 0x0000000b440c7209 */ /* 0x000fc60007810000 */
[----:B------:R-:W2:Y:S01]  /*35c0*/  MUFU.TANH R45, R45 ;  /* 0x0000002d002d7308 */ /* 0x000ea20000002400 */
[----:B------:R-:W-:-:S07]  /*35d0*/  FMNMX.FTZ R12, R55, R12, !PT ;  /* 0x0000000c370c7209 */ /* 0x000fce0007810000 */
[----:B------:R3:W4:Y:S08]  /*35e0*/  MUFU.TANH R82, R69 ;  /* 0x0000004500527308 */ /* 0x0007300000002400 */
[----:B------:R5:W-:Y:S01]  /*35f0*/  MUFU.EX2 R7, R13 ;  /* 0x0000000d00077308 */ /* 0x000be20000000800 */
[----:B---3--:R-:W-:Y:S02]  /*3600*/  FSEL R69, R25, -INF , P1 ;  /* 0xff80000019457808 */ /* 0x008fe40000800000 */
[----:B------:R-:W-:-:S02]  /*3610*/  ISETP.GT.AND P1, PT, R57, 0x39, PT ;  /* 0x000000393900780c */ /* 0x000fc40003f24270 */
[----:B------:R-:W-:Y:S01]  /*3620*/  FMNMX.FTZ R11, R69, R12, !PT ;  /* 0x0000000c450b7209 */ /* 0x000fe20007810000 */
[--C-:B------:R-:W-:Y:S01]  /*3630*/  FFMA.FTZ R12, R53, UR10, -R77.reuse ;  /* 0x0000000a350c7c23 */ /* 0x100fe2000801084d */
[----:B-1----:R-:W-:Y:S01]  /*3640*/  FSEL R70, R27, -INF , P1 ;  /* 0xff8000001b467808 */ /* 0x002fe20000800000 */
[----:B------:R1:W3:Y:S01]  /*3650*/  MUFU.TANH R83, R72 ;  /* 0x0000004800537308 */ /* 0x0002e20000002400 */
[----:B------:R-:W-:Y:S02]  /*3660*/  FMNMX.FTZ R11, R54, R11, !PT ;  /* 0x0000000b360b7209 */ /* 0x000fe40007810000 */
[----:B------:R-:W-:Y:S02]  /*3670*/  ISETP.GT.AND P1, PT, R57, 0x41, PT ;  /* 0x000000413900780c */ /* 0x000fe40003f24270 */
[----:B0-----:R-:W-:Y:S02]  /*3680*/  FSEL R53, R46, -INF , P2 ;  /* 0xff8000002e357808 */ /* 0x001fe40001000000 */
[----:B------:R-:W-:Y:S01]  /*3690*/  FMNMX.FTZ R14, R70, R11, !PT ;  /* 0x0000000b460e7209 */ /* 0x000fe20007810000 */
[----:B------:R-:W-:-:S01]  /*36a0*/  FFMA.FTZ R11, R52, UR10, -R77 ;  /* 0x0000000a340b7c23 */ /* 0x000fc2000801084d */
[----:B------:R-:W-:Y:S01]  /*36b0*/  ISETP.GT.AND P2, PT, R57, 0x48, PT ;  /* 0x000000483900780c */ /* 0x000fe20003f44270 */
[----:B------:R4:W0:Y:S01]  /*36c0*/  MUFU.TANH R86, R73 ;  /* 0x0000004900567308 */ /* 0x0008220000002400 */
[----:B--2---:R-:W-:-:S02]  /*36d0*/  FSEL R45, R45, -INF , P1 ;  /* 0xff8000002d2d7808 */ /* 0x004fc40000800000 */
[----:B------:R-:W-:Y:S02]  /*36e0*/  FMNMX.FTZ R14, R53, R14, !PT ;  /* 0x0000000e350e7209 */ /* 0x000fe40007810000 */
[----:B------:R-:W-:Y:S02]  /*36f0*/  ISETP.GT.AND P1, PT, R57, 0x49, PT ;  /* 0x000000493900780c */ /* 0x000fe40003f24270 */
[----:B------:R-:W-:Y:S01]  /*3700*/  FSEL R52, R71, -INF , P2 ;  /* 0xff80000047347808 */ /* 0x000fe20001000000 */
[----:B------:R-:W2:Y:S01]  /*3710*/  MUFU.TANH R76, R76 ;  /* 0x0000004c004c7308 */ /* 0x000ea20000002400 */
[----:B-----5:R-:W-:Y:S02]  /*3720*/  FMNMX.FTZ R13, R45, R14, !PT ;  /* 0x0000000e2d0d7209 */ /* 0x020fe40007810000 */
[----:B------:R-:W-:Y:S02]  /*3730*/  ISETP.GT.AND P2, PT, R57, 0x50, PT ;  /* 0x000000503900780c */ /* 0x000fe40003f44270 */
[----:B------:R-:W-:-:S02]  /*3740*/  FSEL R71, R74, -INF , P1 ;  /* 0xff8000004a477808 */ /* 0x000fc40000800000 */
[----:B------:R-:W-:Y:S01]  /*3750*/  FMNMX.FTZ R14, R52, R13, !PT ;  /* 0x0000000d340e7209 */ /* 0x000fe20007810000 */
[----:B------:R-:W5:Y:S01]  /*3760*/  MUFU.TANH R80, R80 ;  /* 0x0000005000507308 */ /* 0x000f620000002400 */
[----:B------:R-:W-:Y:S02]  /*3770*/  ISETP.GT.AND P1, PT, R57, 0x51, PT ;  /* 0x000000513900780c */ /* 0x000fe40003f24270 */
[----:B------:R-:W-:Y:S02]  /*3780*/  FSEL R51, R75, -INF , P2 ;  /* 0xff8000004b337808 */ /* 0x000fe40001000000 */
[----:B------:R-:W-:Y:S02]  /*3790*/  FMNMX.FTZ R14, R71, R14, !PT ;  /* 0x0000000e470e7209 */ /* 0x000fe40007810000 */
[----:B------:R-:W-:Y:S01]  /*37a0*/  ISETP.GT.AND P2, PT, R57, 0x58, PT ;  /* 0x000000583900780c */ /* 0x000fe20003f44270 */
[----:B------:R-:W5:Y:S01]  /*37b0*/  MUFU.TANH R81, R81 ;  /* 0x0000005100517308 */ /* 0x000f620000002400 */
[----:B-1----:R-:W-:-:S02]  /*37c0*/  FSEL R72, R78, -INF , P1 ;  /* 0xff8000004e487808 */ /* 0x002fc40000800000 */
[----:B------:R-:W-:Y:S01]  /*37d0*/  FMNMX.FTZ R13, R51, R14, !PT ;  /* 0x0000000e330d7209 */ /* 0x000fe20007810000 */
[----:B------:R-:W-:-:S01]  /*37e0*/  FFMA.FTZ R14, R49, UR10, -R77 ;  /* 0x0000000a310e7c23 */ /* 0x000fc2000801084d */
[----:B------:R-:W-:Y:S02]  /*37f0*/  ISETP.GT.AND P1, PT, R57, 0x59, PT ;  /* 0x000000593900780c */ /* 0x000fe40003f24270 */
[----:B------:R-:W-:Y:S01]  /*3800*/  FSEL R50, R79, -INF , P2 ;  /* 0xff8000004f327808 */ /* 0x000fe20001000000 */
[----:B------:R-:W1:Y:S01]  /*3810*/  MUFU.TANH R84, R84 ;  /* 0x0000005400547308 */ /* 0x000e620000002400 */
[----:B------:R-:W-:Y:S02]  /*3820*/  FMNMX.FTZ R13, R72, R13, !PT ;  /* 0x0000000d480d7209 */ /* 0x000fe40007810000 */
[----:B------:R-:W-:Y:S02]  /*3830*/  ISETP.GT.AND P2, PT, R57, 0x60, PT ;  /* 0x000000603900780c */ /* 0x000fe40003f44270 */
[----:B----4-:R-:W-:-:S02]  /*3840*/  FSEL R73, R82, -INF , P1 ;  /* 0xff80000052497808 */ /* 0x010fc40000800000 */
[----:B------:R-:W-:Y:S01]  /*3850*/  FMNMX.FTZ R26, R50, R13, !PT ;  /* 0x0000000d321a7209 */ /* 0x000fe20007810000 */
[----:B------:R-:W-:-:S01]  /*3860*/  FFMA.FTZ R13, R48, UR10, -R77 ;  /* 0x0000000a300d7c23 */ /* 0x000fc2000801084d */
[----:B------:R-:W-:Y:S01]  /*3870*/  ISETP.GT.AND P1, PT, R57, 0x61, PT ;  /* 0x000000613900780c */ /* 0x000fe20003f24270 */
[----:B------:R-:W4:Y:S01]  /*3880*/  MUFU.TANH R85, R85 ;  /* 0x0000005500557308 */ /* 0x000f220000002400 */
[----:B---3--:R-:W-:Y:S02]  /*3890*/  FSEL R49, R83, -INF , P2 ;  /* 0xff80000053317808 */ /* 0x008fe40001000000 */
[----:B------:R-:W-:Y:S02]  /*38a0*/  FMNMX.FTZ R26, R73, R26, !PT ;  /* 0x0000001a491a7209 */ /* 0x000fe40007810000 */
[----:B------:R-:W-:Y:S02]  /*38b0*/  ISETP.GT.AND P2, PT, R57, 0x68, PT ;  /* 0x000000683900780c */ /* 0x000fe40003f44270 */
[----:B0-----:R-:W-:Y:S01]  /*38c0*/  FSEL R74, R86, -INF , P1 ;  /* 0xff800000564a7808 */ /* 0x001fe20000800000 */
[----:B------:R-:W-:Y:S01]  /*38d0*/  MUFU.EX2 R153, R153 ;  /* 0x0000009900997308 */ /* 0x000fe20000000800 */
[----:B------:R-:W-:-:S02]  /*38e0*/  FMNMX.FTZ R15, R49, R26, !PT ;  /* 0x0000001a310f7209 */ /* 0x000fc40007810000 */
[C---:B------:R-:W-:Y:S02]  /*38f0*/  ISETP.GT.AND P1, PT, R57.reuse, 0x69, PT ;  /* 0x000000693900780c */ /* 0x040fe40003f24270 */
[----:B--2---:R-:W-:Y:S02]  /*3900*/  FSEL R48, R76, -INF , P2 ;  /* 0xff8000004c307808 */ /* 0x004fe40001000000 */
[----:B------:R-:W-:Y:S01]  /*3910*/  FMNMX.FTZ R15, R74, R15, !PT ;  /* 0x0000000f4a0f7209 */ /* 0x000fe20007810000 */
[----:B------:R-:W0:Y:S01]  /*3920*/  MUFU.EX2 R20, R20 ;  /* 0x0000001400147308 */ /* 0x000e220000000800 */
[----:B------:R-:W-:Y:S02]  /*3930*/  ISETP.GT.AND P2, PT, R57, 0x70, PT ;  /* 0x000000703900780c */ /* 0x000fe40003f44270 */
[----:B------:R-:W-:Y:S02]  /*3940*/  FSEL R75, R87, -INF , P1 ;  /* 0xff800000574b7808 */ /* 0x000fe40000800000 */
[----:B------:R-:W-:-:S02]  /*3950*/  FMNMX.FTZ R26, R48, R15, !PT ;  /* 0x0000000f301a7209 */ /* 0x000fc40007810000 */
[----:B------:R-:W-:Y:S01]  /*3960*/  ISETP.GT.AND P1, PT, R57, 0x71, PT ;  /* 0x000000713900780c */ /* 0x000fe20003f24270 */
[----:B------:R-:W2:Y:S01]  /*3970*/  MUFU.EX2 R2, R2 ;  /* 0x0000000200027308 */ /* 0x000ea20000000800 */
[----:B-----5:R-:W-:Y:S02]  /*3980*/  FSEL R47, R80, -INF , P2 ;  /* 0xff800000502f7808 */ /* 0x020fe40001000000 */
[----:B------:R-:W-:Y:S02]  /*3990*/  FMNMX.FTZ R26, R75, R26, !PT ;  /* 0x0000001a4b1a7209 */ /* 0x000fe40007810000 */
[----:B------:R-:W-:Y:S02]  /*39a0*/  ISETP.GT.AND P2, PT, R57, 0x78, PT ;  /* 0x000000783900780c */ /* 0x000fe40003f44270 */
[----:B------:R-:W-:Y:S01]  /*39b0*/  FSEL R76, R81, -INF , P1 ;  /* 0xff800000514c7808 */ /* 0x000fe20000800000 */
[----:B------:R-:W3:Y:S01]  /*39c0*/  MUFU.EX2 R3, R90 ;  /* 0x0000005a00037308 */ /* 0x000ee20000000800 */
[----:B------:R-:W-:-:S02]  /*39d0*/  FMNMX.FTZ R15, R47, R26, !PT ;  /* 0x0000001a2f0f7209 */ /* 0x000fc40007810000 */
[----:B------:R-:W-:Y:S02]  /*39e0*/  ISETP.GT.AND P1, PT, R57, 0x79, PT ;  /* 0x000000793900780c */ /* 0x000fe40003f24270 */
[----:B-1----:R-:W-:Y:S02]  /*39f0*/  FSEL R35, R84, -INF , P2 ;  /* 0xff80000054237808 */ /* 0x002fe40001000000 */
[----:B------:R-:W-:Y:S01]  /*3a00*/  FMNMX.FTZ R26, R76, R15, !PT ;  /* 0x0000000f4c1a7209 */ /* 0x000fe20007810000 */
[----:B------:R-:W-:-:S01]  /*3a10*/  FFMA.FTZ R15, R29, UR10, -R77 ;  /* 0x0000000a1d0f7c23 */ /* 0x000fc2000801084d */
[----:B----4-:R-:W-:Y:S01]  /*3a20*/  FSEL R57, R85, -INF , P1 ;  /* 0xff80000055397808 */ /* 0x010fe20000800000 */
[----:B------:R-:W-:Y:S01]  /*3a30*/  IMAD.U32 R29, RZ, RZ, UR10 ;  /* 0x0000000aff1d7e24 */ /* 0x000fe2000f8e00ff */
[----:B------:R-:W-:Y:S01]  /*3a40*/  FMNMX.FTZ R46, R35, R26, !PT ;  /* 0x0000001a232e7209 */ /* 0x000fe20007810000 */
[----:B------:R-:W1:Y:S03]  /*3a50*/  MUFU.EX2 R155, R155 ;  /* 0x0000009b009b7308 */ /* 0x000e660000000800 */
[----:B------:R-:W-:Y:S01]  /*3a60*/  FMNMX.FTZ R25, R57, R46, !PT ;  /* 0x0000002e39197209 */ /* 0x000fe20007810000 */
[--C-:B------:R-:W-:Y:S01]  /*3a70*/  FFMA.FTZ R46, R30, UR10, -R77.reuse ;  /* 0x0000000a1e2e7c23 */ /* 0x100fe2000801084d */
[----:B------:R-:W-:-:S03]  /*3a80*/  FFMA.FTZ R30, R33, UR10, -R77 ;  /* 0x0000000a211e7c23 */ /* 0x000fc6000801084d */
[----:B------:R-:W4:Y:S01]  /*3a90*/  SHFL.BFLY PT, R78, R25, 0x2, 0x1f ;  /* 0x0c401f00194e7f89 */ /* 0x000f2200000e0000 */
[----:B------:R-:W5:Y:S08]  /*3aa0*/  MUFU.EX2 R8, R8 ;  /* 0x0000000800087308 */ /* 0x000f700000000800 */
[----:B------:R-:W5:Y:S08]  /*3ab0*/  MUFU.EX2 R10, R10 ;  /* 0x0000000a000a7308 */ /* 0x000f700000000800 */
[----:B------:R-:W-:Y:S01]  /*3ac0*/  MUFU.EX2 R157, R157 ;  /* 0x0000009d009d7308 */ /* 0x000fe20000000800 */
[----:B----4-:R-:W-:Y:S01]  /*3ad0*/  FMNMX.FTZ R78, R25, R78, !PT ;  /* 0x0000004e194e7209 */ /* 0x010fe20007810000 */
[----:B------:R-:W-:Y:S01]  /*3ae0*/  FFMA.FTZ R25, R39, UR10, -R77 ;  /* 0x0000000a27197c23 */ /* 0x000fe2000801084d */
[----:B0-----:R-:W-:-:S05]  /*3af0*/  FADD.FTZ R39, R153, R20 ;  /* 0x0000001499277221 */ /* 0x001fca0000010000 */
[----:B------:R-:W-:Y:S01]  /*3b00*/  MUFU.EX2 R12, R12 ;  /* 0x0000000c000c7308 */ /* 0x000fe20000000800 */
[----:B------:R-:W0:Y:S07]  /*3b10*/  SHFL.BFLY PT, R27, R78, 0x1, 0x1f ;  /* 0x0c201f004e1b7f89 */ /* 0x000e2e00000e0000 */
[----:B------:R-:W-:Y:S08]  /*3b20*/  MUFU.EX2 R11, R11 ;  /* 0x0000000b000b7308 */ /* 0x000ff00000000800 */
[----:B------:R-:W-:Y:S08]  /*3b30*/  MUFU.EX2 R24, R24 ;  /* 0x0000001800187308 */ /* 0x000ff00000000800 */
[----:B------:R-:W-:Y:S01]  /*3b40*/  MUFU.EX2 R26, R31 ;  /* 0x0000001f001a7308 */ /* 0x000fe20000000800 */
[----:B0-----:R-:W-:Y:S01]  /*3b50*/  FMNMX.FTZ R168, R78, R27, !PT ;  /* 0x0000001b4ea87209 */ /* 0x001fe20007810000 */
        /* <DEDUP_REMOVED lines=19> */
[----:B---3--:R-:W-:Y:S01]  /*3c90*/  FADD.FTZ R58, R3, R58 ;  /* 0x0000003a033a7221 */ /* 0x008fe20000010000 */
[----:B------:R-:W-:-:S01]  /*3ca0*/  FFMA.FTZ R68, R68, UR10, -R40 ;  /* 0x0000000a44447c23 */ /* 0x000fc20008010828 */
[----:B------:R-:W0:Y:S01]  /*3cb0*/  MUFU.EX2 R29, R29 ;  /* 0x0000001d001d7308 */ /* 0x000e220000000800 */
[----:B------:R-:W-:-:S01]  /*3cc0*/  FFMA.FTZ R55, R55, UR10, -R40 ;  /* 0x0000000a37377c23 */ /* 0x000fc20008010828 */
[----:B-1----:R-:W-:Y:S01]  /*3cd0*/  FADD.FTZ R39, R155, R58 ;  /* 0x0000003a9b277221 */ /* 0x002fe20000010000 */
[----:B------:R-:W-:-:S01]  /*3ce0*/  FFMA.FTZ R69, R69, UR10, -R40 ;  /* 0x0000000a45457c23 */ /* 0x000fc20008010828 */
[--C-:B------:R-:W-:Y:S01]  /*3cf0*/  FFMA.FTZ R54, R54, UR10, -R40.reuse ;  /* 0x0000000a36367c23 */ /* 0x100fe20008010828 */
[----:B------:R-:W-:-:S01]  /*3d00*/  FFMA.FTZ R70, R70, UR10, -R40 ;  /* 0x0000000a46467c23 */ /* 0x000fc20008010828 */
[----:B-----5:R-:W-:Y:S01]  /*3d10*/  FADD.FTZ R58, R8, R39 ;  /* 0x00000027083a7221 */ /* 0x020fe20000010000 */
[----:B------:R-:W-:-:S01]  /*3d20*/  FFMA.FTZ R53, R53, UR10, -R40 ;  /* 0x0000000a35357c23 */ /* 0x000fc20008010828 */
[----:B------:R-:W1:Y:S01]  /*3d30*/  MUFU.EX2 R60, R60 ;  /* 0x0000003c003c7308 */ /* 0x000e620000000800 */
[----:B------:R-:W-:-:S01]  /*3d40*/  FFMA.FTZ R45, R45, UR10, -R40 ;  /* 0x0000000a2d2d7c23 */ /* 0x000fc20008010828 */
[----:B------:R-:W-:Y:S01]  /*3d50*/  FADD.FTZ R39, R7, R58 ;  /* 0x0000003a07277221 */ /* 0x000fe20000010000 */
[----:B------:R-:W-:-:S01]  /*3d60*/  FFMA.FTZ R52, R52, UR10, -R40 ;  /* 0x0000000a34347c23 */ /* 0x000fc20008010828 */
[--C-:B------:R-:W-:Y:S01]  /*3d70*/  FFMA.FTZ R71, R71, UR10, -R40.reuse ;  /* 0x0000000a47477c23 */ /* 0x100fe20008010828 */
[----:B------:R-:W-:-:S01]  /*3d80*/  FFMA.FTZ R51, R51, UR10, -R40 ;  /* 0x0000000a33337c23 */ /* 0x000fc20008010828 */
[----:B------:R-:W-:Y:S01]  /*3d90*/  FADD.FTZ R58, R10, R39 ;  /* 0x000000270a3a7221 */ /* 0x000fe20000010000 */
[----:B------:R-:W-:-:S01]  /*3da0*/  FFMA.FTZ R72, R72, UR10, -R40 ;  /* 0x0000000a48487c23 */ /* 0x000fc20008010828 */
[----:B------:R-:W2:Y:S01]  /*3db0*/  MUFU.EX2 R61, R61 ;  /* 0x0000003d003d7308 */ /* 0x000ea20000000800 */
        /* <DEDUP_REMOVED lines=8> */
[----:B-1----:R-:W-:-:S01]  /*3e40*/  FADD.FTZ R44, R60, R37 ;  /* 0x000000253c2c7221 */ /* 0x002fc20000010000 */
[----:B------:R-:W-:Y:S01]  /*3e50*/  FADD.FTZ R39, R11, R58 ;  /* 0x0000003a0b277221 */ /* 0x000fe20000010000 */
[----:B------:R-:W-:-:S01]  /*3e60*/  FFMA.FTZ R48, R48, UR10, -R40 ;  /* 0x0000000a30307c23 */ /* 0x000fc20008010828 */
[--C-:B------:R-:W-:Y:S01]  /*3e70*/  FFMA.FTZ R75, R75, UR10, -R40.reuse ;  /* 0x0000000a4b4b7c23 */ /* 0x100fe20008010828 */
[----:B------:R-:W-:-:S01]  /*3e80*/  FFMA.FTZ R47, R47, UR10, -R40 ;  /* 0x0000000a2f2f7c23 */ /* 0x000fc20008010828 */
[----:B------:R-:W-:Y:S01]  /*3e90*/  FADD.FTZ R58, R24, R39 ;  /* 0x00000027183a7221 */ /* 0x000fe20000010000 */
[----:B------:R-:W-:-:S01]  /*3ea0*/  FFMA.FTZ R76, R76, UR10, -R40 ;  /* 0x0000000a4c4c7c23 */ /* 0x000fc20008010828 */
[----:B------:R-:W1:Y:S01]  /*3eb0*/  MUFU.EX2 R63, R63 ;  /* 0x0000003f003f7308 */ /* 0x000e620000000800 */
[----:B--2---:R-:W-:-:S01]  /*3ec0*/  FADD.FTZ R37, R61, R44 ;  /* 0x0000002c3d257221 */ /* 0x004fc20000010000 */
[----:B------:R-:W-:Y:S01]  /*3ed0*/  FADD.FTZ R39, R159, R58 ;  /* 0x0000003a9f277221 */ /* 0x000fe20000010000 */
[----:B------:R-:W-:-:S01]  /*3ee0*/  FFMA.FTZ R35, R35, UR10, -R40 ;  /* 0x0000000a23237c23 */ /* 0x000fc20008010828 */
[----:B------:R-:W-:Y:S01]  /*3ef0*/  FFMA.FTZ R40, R57, UR10, -R40 ;  /* 0x0000000a39287c23 */ /* 0x000fe20008010828 */
[----:B------:R-:W-:-:S02]  /*3f00*/  F2FP.SATFINITE.E4M3.F32.PACK_AB_MERGE_C R60, R61, R60, RZ ;  /* 0x0000003c3d3c723e */ /* 0x000fc400048070ff */
[----:B------:R-:W-:Y:S01]  /*3f10*/  F2FP.SATFINITE.E4M3.F32.PACK_AB_MERGE_C R11, R24, R11, RZ ;  /* 0x0000000b180b723e */ /* 0x000fe200048070ff */
        /* <DEDUP_REMOVED lines=42> */
[----:B0-----:R-:W-:-:S01]  /*41c0*/  FADD.FTZ R37, R53, R44 ;  /* 0x0000002c35257221 */ /* 0x001fc20000010000 */
[----:B------:R-:W-:-:S06]  /*41d0*/  FADD.FTZ R44, R26, R39 ;  /* 0x000000271a2c7221 */ /* 0x000fcc0000010000 */
        /* <DEDUP_REMOVED lines=8> */
[----:B------:R-:W-:Y:S02]  /*4260*/  F2FP.SATFINITE.E4M3.F32.PACK_AB_MERGE_C R39, R3, R2, RZ ;  /* 0x000000020327723e */ /* 0x000fe400048070ff */
[----:B------:R-:W-:Y:S02]  /*4270*/  F2FP.SATFINITE.E4M3.F32.PACK_AB_MERGE_C R15, R46, R15, RZ ;  /* 0x0000000f2e0f723e */ /* 0x000fe400048070ff */
[----:B------:R-:W-:Y:S02]  /*4280*/  F2FP.SATFINITE.E4M3.F32.PACK_AB_MERGE_C R153, R20, R153, R39 ;  /* 0x000000991499723e */ /* 0x000fe40004807027 */
[----:B------:R-:W1:Y:S01]  /*4290*/  MUFU.EX2 R51, R51 ;  /* 0x0000003300337308 */ /* 0x000e620000000800 */
[----:B--2---:R-:W-:-:S01]  /*42a0*/  FADD.FTZ R44, R71, R44 ;  /* 0x0000002c472c7221 */ /* 0x004fc20000010000 */
[----:B------:R-:W-:-:S02]  /*42b0*/  F2FP.SATFINITE.E4M3.F32.PACK_AB_MERGE_C R52, R71, R52, RZ ;  /* 0x000000344734723e */ /* 0x000fc400048070ff */
[----:B------:R-:W-:Y:S02]  /*42c0*/  F2FP.SATFINITE.E4M3.F32.PACK_AB_MERGE_C R161, R26, R161, R15 ;  /* 0x000000a11aa1723e */ /* 0x000fe4000480700f */
[----:B------:R-:W-:Y:S02]  /*42d0*/  F2FP.SATFINITE.E4M3.F32.PACK_AB_MERGE_C R160, R160, R53, R52 ;  /* 0x00000035a0a0723e */ /* 0x000fe40004807034 */
        /* <DEDUP_REMOVED lines=62> */
.L_x_2667:
[----:B------:R0:W1:Y:S01]  /*46c0*/  SYNCS.PHASECHK.TRANS64.TRYWAIT P1, [UR55+0x38850], R6 ;  /* 0x03885006ff0075a7 */ /* 0x0000620008020177 */
[----:B------:R-:W-:Y:S05]  /*46d0*/  @!P0 BRA `(.L_x_2668) ;  /* 0x0000000000048947 */ /* 0x000fea0003800000 */
[----:B------:R-:W-:Y:S01]  /*46e0*/  BPT.TRAP 0x1 ;  /* 0x000000040000795c */ /* 0x000fe20000300000 */
.L_x_2668:
[----:B-1----:R-:W-:Y:S05]  /*46f0*/  @P1 BRA `(.L_x_2669) ;  /* 0x0000000000081947 */ /* 0x002fea0003800000 */
[----:B------:R-:W1:Y:S02]  /*4700*/  SYNCS.PHASECHK.TRANS64.TRYWAIT P1, [UR55+0x38850], R6 ;  /* 0x03885006ff0075a7 */ /* 0x000e640008020177 */
[----:B-1----:R-:W-:Y:S05]  /*4710*/  @!P1 BRA `(.L_x_2670) ;  /* 0x0000011800849947 */ /* 0x002fea0003800000 */
.L_x_2669:
        /* <DEDUP_REMOVED lines=31> */
.L_x_2671:
[----:B------:R-:W-:Y:S01]  /*4910*/  UISETP.NE.AND UP0, UPT, UR49, URZ, UPT ;  /* 0x0000003f3100728c */ /* 0x000fe2000bf05270 */
[----:B------:R-:W-:Y:S01]  /*4920*/  UMOV UR11, UR41 ;  /* 0x00000029000b7c82 */ /* 0x000fe20008000000 */
[----:B------:R-:W-:Y:S02]  /*4930*/  UIADD3 UR57, UR54, -0x2, URZ ;  /* 0xfffffffe36397890 */ /* 0x000fe4000fffe03f */
[----:B------:R-:W-:-:S04]  /*4940*/  UIADD3 UR55, UR55, 0x38860, URZ ;  /* 0x0003886037377890 */ /* 0x000fc8000fffe03f */
[----:B------:R-:W-:-:S03]  /*4950*/  UPRMT UR55, UR51, 0x654, UR55 ;  /* 0x0000065433377896 */ /* 0x000fc60008000037 */
[----:B------:R-:W-:Y:S01]  /*4960*/  @UP0 ULDC UR6, c[0x0][0x44c] ;  /* 0x0001130000060ab9 */ /* 0x000fe20000000800 */
[----:B------:R-:W-:Y:S01]  /*4970*/  @UP0 ULDC UR14, c[0x0][0x450] ;  /* 0x00011400000e0ab9 */ /* 0x000fe20000000800 */
[----:B------:R-:W-:-:S04]  /*4980*/  UIMAD.WIDE.U32 UR6, UR41, UR6, URZ ;  /* 0x00000006290672a5 */ /* 0x000fc8000f8e003f */
[----:B------:R-:W-:Y:S01]  /*4990*/  @UP0 USHF.R.U32.HI UR11, URZ, UR14, UR7 ;  /* 0x0000000e3f0b0299 */ /* 0x000fe20008011607 */
[----:B------:R-:W-:Y:S03]  /*49a0*/  SYNCS.ARRIVE.TRANS64.RED.A1T0 RZ, [UR55], RZ ;  /* 0x000000ffffff79a7 */ /* 0x000fe60008100437 */
[----:B------:R-:W-:-:S04]  /*49b0*/  UIADD3 UR6, UR11, UR46, -UR48 ;  /* 0x0000002e0b067290 */ /* 0x000fc8000fffe830 */
        /* <DEDUP_REMOVED lines=10> */
[----:B01----:R-:W-:-:S07]  /*4a60*/  IMAD.MOV.U32 R6, RZ, RZ, R168 ;  /* 0x000000ffff067224 */ /* 0x003fce00078e00a8 */
.L_x_2683:
[----:B------:R-:W-:-:S04]  /*4a70*/  UIADD3 UR36, UR36, 0x1, URZ ;  /* 0x0000000124247890 */ /* 0x000fc8000fffe03f */
[----:B------:R-:W-:-:S04]  /*4a80*/  UISETP.NE.AND UP0, UPT, UR36, 0x2, UPT ;  /* 0x000000022400788c */ /* 0x000fc8000bf05270 */
[----:B------:R-:W-:Y:S02]  /*4a90*/  USEL UR6, URZ, 0x1, UP0 ;  /* 0x000000013f067887 */ /* 0x000fe40008000000 */
[----:B------:R-:W-:Y:S02]  /*4aa0*/  USEL UR36, UR36, URZ, UP0 ;  /* 0x0000003f24247287 */ /* 0x000fe40008000000 */
[----:B------:R-:W-:Y:S01]  /*4ab0*/  ULOP3.LUT UR42, UR42, UR6, URZ, 0x3c, !UPT ;  /* 0x000000062a2a7292 */ /* 0x000fe2000f8e3c3f */
[----:B------:R-:W-:Y:S11]  /*4ac0*/  @!P0 BRA `(.L_x_2673) ;  /* 0x0000000000048947 */ /* 0x000ff60003800000 */
[----:B------:R-:W-:Y:S01]  /*4ad0*/  BPT.TRAP 0x1 ;  /* 0x000000040000795c */ /* 0x000fe20000300000 */
.L_x_2673:
        /* <DEDUP_REMOVED lines=11> */
.L_x_2674:
[----:B-1----:R-:W-:Y:S05]  /*4b90*/  @P1 BRA `(.L_x_2675) ;  /* 0x00000000000c1947 */ /* 0x002fea0003800000 */
[----:B0-----:R-:W-:-:S04]  /*4ba0*/  IMAD.U32 R4, RZ, RZ, UR58 ;  /* 0x0000003aff047e24 */ /* 0x001fc8000f8e00ff */
[----:B------:R-:W0:Y:S02]  /*4bb0*/  SYNCS.PHASECHK.TRANS64.TRYWAIT P1, [UR54+0x38830], R4 ;  /* 0x03883004ff0075a7 */ /* 0x000e240008020176 */
[----:B0-----:R-:W-:Y:S05]  /*4bc0*/  @!P1 BRA `(.L_x_2676) ;  /* 0x0000011400709947 */ /* 0x001fea0003800000 */
.L_x_2675:
        /* <DEDUP_REMOVED lines=46> */
.L_x_2677:
[----:B------:R-:W-:Y:S01]  /*4eb0*/  UISETP.NE.AND UP0, UPT, UR49, URZ, UPT ;  /* 0x0000003f3100728c */ /* 0x000fe2000bf05270 */
[C---:B------:R-:W-:Y:S01]  /*4ec0*/  FMUL.FTZ R20, R0.reuse, R161 ;  /* 0x000000a100147220 */ /* 0x040fe20000410000 */
[C---:B------:R-:W-:Y:S01]  /*4ed0*/  FMUL.FTZ R161, R0.reuse, R172 ;  /* 0x000000ac00a17220 */ /* 0x040fe20000410000 */
        /* <DEDUP_REMOVED lines=11> */
[C---:B------:R-:W-:Y:S01]  /*4f90*/  FMUL.FTZ R156, R0.reuse, R167 ;  /* 0x000000a7009c7220 */ /* 0x040fe20000410000 */
[C---:B------:R-:W-:Y:S01]  /*4fa0*/  FMUL.FTZ R167, R0.reuse, R183 ;  /* 0x000000b700a77220 */ /* 0x040fe20000410000 */
[C---:B------:R-:W-:Y:S01]  /*4fb0*/  FMUL.FTZ R9, R0.reuse, R154 ;  /* 0x0000009a00097220 */ /* 0x040fe20000410000 */
[----:B------:R-:W-:Y:S01]  /*4fc0*/  FMUL.FTZ R10, R0, R155 ;  /* 0x0000009b000a7220 */ /* 0x000fe20000410000 */
[----:B------:R-:W-:-:S02]  /*4fd0*/  IMAD.MOV.U32 R183, RZ, RZ, -0x2 ;  /* 0xfffffffeffb77424 */ /* 0x000fc400078e00ff */
        /* <DEDUP_REMOVED lines=8> */
[C---:B------:R-:W-:Y:S01]  /*5060*/  FMUL.FTZ R171, R0.reuse, R191 ;  /* 0x000000bf00ab7220 */ /* 0x040fe20000410000 */
[----:B------:R-:W-:Y:S01]  /*5070*/  UIMAD UR6, UR57, UR6, 0x1 ;  /* 0x00000001390674a4 */ /* 0x000fe2000f8e0206 */
[----:B------:R-:W-:Y:S01]  /*5080*/  IMAD.U32 R191, RZ, RZ, UR48 ;  /* 0x00000030ffbf7e24 */ /* 0x000fe2000f8e00ff */
[----:B------:R-:W1:Y:S01]  /*5090*/  SHFL.IDX PT, R187, R172, 0x1, 0x1c1f ;  /* 0x003c1f00acbb7f89 */ /* 0x000e6200000e0000 */
[C---:B------:R-:W-:Y:S01]  /*50a0*/  FMUL.FTZ R14, R0.reuse, R159 ;  /* 0x0000009f000e7220 */ /* 0x040fe20000410000 */
[----:B------:R-:W-:Y:S01]  /*50b0*/  FMUL.FTZ R21, R0, R162 ;  /* 0x000000a200157220 */ /* 0x000fe20000410000 */
[----:B------:R-:W2:Y:S01]  /*50c0*/  MUFU.TANH R9, R9 ;  /* 0x0000000900097308 */ /* 0x000ea20000002400 */
[----:B------:R-:W-:-:S02]  /*50d0*/  IMAD R182, R18, R183, UR6 ;  /* 0x0000000612b67e24 */ /* 0x000fc4000f8e02b7 */
[C---:B------:R-:W-:Y:S01]  /*50e0*/  FMUL.FTZ R8, R0.reuse, R153 ;  /* 0x0000009900087220 */ /* 0x040fe20000410000 */
[C---:B------:R-:W-:Y:S01]  /*50f0*/  FMUL.FTZ R153, R0.reuse, R164 ;  /* 0x000000a400997220 */ /* 0x040fe20000410000 */
[C---:B------:R-:W-:Y:S01]  /*5100*/  FMUL.FTZ R154, R0.reuse, R165 ;  /* 0x000000a5009a7220 */ /* 0x040fe20000410000 */
[C---:B------:R-:W-:Y:S01]  /*5110*/  FMUL.FTZ R159, R0.reuse, R170 ;  /* 0x000000aa009f7220 */ /* 0x040fe20000410000 */
[----:B------:R-:W-:Y:S01]  /*5120*/  IADD3 R182, -R191, UR46, R182 ;  /* 0x0000002ebfb67c10 */ /* 0x000fe2000fffe1b6 */
        /* <DEDUP_REMOVED lines=13> */
[----:B------:R-:W-:Y:S01]  /*5200*/  FMUL.FTZ R183, R0, R202 ;  /* 0x000000ca00b77220 */ /* 0x000fe20000410000 */
[----:B-1----:R-:W-:-:S02]  /*5210*/  IMAD.IADD R186, R182, 0x1, R187 ;  /* 0x00000001b6ba7824 */ /* 0x002fc400078e02bb */
[C---:B------:R-:W-:Y:S01]  /*5220*/  FMUL.FTZ R203, R0.reuse, R203 ;  /* 0x000000cb00cb7220 */ /* 0x040fe20000410000 */
[C---:B------:R-:W-:Y:S01]  /*5230*/  FMUL.FTZ R187, R0.reuse, R173 ;  /* 0x000000ad00bb7220 */ /* 0x040fe20000410000 */
[----:B------:R-:W1:Y:S01]  /*5240*/  MUFU.TANH R14, R14 ;  /* 0x0000000e000e7308 */ /* 0x000e620000002400 */
[----:B------:R-:W-:Y:S01]  /*5250*/  FMUL.FTZ R191, R0, R206 ;  /* 0x000000ce00bf7220 */ /* 0x000fe20000410000 */
[----:B------:R-:W-:Y:S01]  /*5260*/  ISETP.GT.AND P6, PT, R186, RZ, PT ;  /* 0x000000ffba00720c */ /* 0x000fe20003fc4270 */
[----:B------:R-:W-:Y:S01]  /*5270*/  FMUL.FTZ R198, R0, R210 ;  /* 0x000000d200c67220 */ /* 0x000fe20000410000 */
[----:B------:R-:W-:Y:S01]  /*5280*/  ISETP.GT.AND P1, PT, R186, 0x1, PT ;  /* 0x00000001ba00780c */ /* 0x000fe20003f24270 */
[C---:B------:R-:W-:Y:S01]  /*5290*/  FMUL.FTZ R195, R0.reuse, R214 ;  /* 0x000000d600c37220 */ /* 0x040fe20000410000 */
[----:B--2---:R-:W-:Y:S01]  /*52a0*/  FSEL R190, R9, -INF , P6 ;  /* 0xff80000009be7808 */ /* 0x004fe20003000000 */
[----:B------:R-:W-:Y:S01]  /*52b0*/  FMUL.FTZ R176, R0, R176 ;  /* 0x000000b000b07220 */ /* 0x000fe20000410000 */
[----:B------:R-:W2:Y:S01]  /*52c0*/  MUFU.TANH R21, R21 ;  /* 0x0000001500157308 */ /* 0x000ea20000002400 */
[----:B---3--:R-:W-:Y:S01]  /*52d0*/  FSEL R10, R10, -INF , P1 ;  /* 0xff8000000a0a7808 */ /* 0x008fe20000800000 */
[----:B------:R-:W-:Y:S01]  /*52e0*/  FMUL.FTZ R180, R0, R180 ;  /* 0x000000b400b47220 */ /* 0x000fe20000410000 */
[----:B------:R-:W-:Y:S01]  /*52f0*/  ISETP.GT.AND P2, PT, R186, 0x8, PT ;  /* 0x00000008ba00780c */ /* 0x000fe20003f44270 */
[----:B------:R-:W-:Y:S01]  /*5300*/  FMUL.FTZ R181, R0, R181 ;  /* 0x000000b500b57220 */ /* 0x000fe20000410000 */
[----:B------:R-:W-:Y:S01]  /*5310*/  ISETP.GT.AND P3, PT, R186, 0x9, PT ;  /* 0x00000009ba00780c */ /* 0x000fe20003f64270 */
[----:B------:R-:W-:Y:S01]  /*5320*/  FMUL.FTZ R184, R0, R184 ;  /* 0x000000b800b87220 */ /* 0x000fe20000410000 */
[C---:B------:R-:W-:Y:S01]  /*5330*/  ISETP.GT.AND P4, PT, R186.reuse, 0x10, PT ;  /* 0x00000010ba00780c */ /* 0x040fe20003f84270 */
[----:B------:R-:W3:Y:S01]  /*5340*/  MUFU.TANH R152, R152 ;  /* 0x0000009800987308 */ /* 0x000ee20000002400 */
[----:B------:R-:W-:Y:S01]  /*5350*/  ISETP.GT.AND P5, PT, R186, 0x11, PT ;  /* 0x00000011ba00780c */ /* 0x000fe20003fa4270 */
[----:B------:R-:W-:Y:S01]  /*5360*/  FMUL.FTZ R177, R0, R177 ;  /* 0x000000b100b17220 */ /* 0x000fe20000410000 */
[----:B------:R-:W-:Y:S01]  /*5370*/  ISETP.GT.AND P6, PT, R186, 0x18, PT ;  /* 0x00000018ba00780c */ /* 0x000fe20003fc4270 */
[----:B------:R-:W-:Y:S01]  /*5380*/  FMUL.FTZ R185, R0, R185 ;  /* 0x000000b900b97220 */ /* 0x000fe20000410000 */
[----:B------:R-:W-:Y:S01]  /*5390*/  ISETP.GT.AND P1, PT, R186, 0x19, PT ;  /* 0x00000019ba00780c */ /* 0x000fe20003f24270 */
[----:B------:R-:W-:Y:S01]  /*53a0*/  FMUL.FTZ R189, R0, R189 ;  /* 0x000000bd00bd7220 */ /* 0x000fe20000410000 */
[----:B----4-:R-:W-:Y:S01]  /*53b0*/  FSEL R13, R13, -INF , P2 ;  /* 0xff8000000d0d7808 */ /* 0x010fe20001000000 */
[----:B------:R-:W4:Y:S01]  /*53c0*/  MUFU.TANH R155, R155 ;  /* 0x0000009b009b7308 */ /* 0x000f220000002400 */
[----:B-1----:R-:W-:Y:S01]  /*53d0*/  FSEL R14, R14, -INF , P3 ;  /* 0xff8000000e0e7808 */ /* 0x002fe20001800000 */
[C---:B------:R-:W-:Y:S01]  /*53e0*/  FMUL.FTZ R193, R0.reuse, R193 ;  /* 0x000000c100c17220 */ /* 0x040fe20000410000 */
[----:B--2---:R-:W-:Y:S01]  /*53f0*/  FSEL R21, R21, -INF , P4 ;  /* 0xff80000015157808 */ /* 0x004fe20002000000 */
[----:B------:R-:W-:Y:S01]  /*5400*/  FMUL.FTZ R196, R0, R196 ;  /* 0x000000c400c47220 */ /* 0x000fe20000410000 */
[----:B------:R-:W-:Y:S01]  /*5410*/  ISETP.GT.AND P2, PT, R186, 0x20, PT ;  /* 0x00000020ba00780c */ /* 0x000fe20003f44270 */
[----:B------:R-:W-:Y:S01]  /*5420*/  FMUL.FTZ R197, R0, R197 ;  /* 0x000000c500c57220 */ /* 0x000fe20000410000 */
[----:B------:R-:W-:Y:S01]  /*5430*/  ISETP.GT.AND P3, PT, R186, 0x21, PT ;  /* 0x00000021ba00780c */ /* 0x000fe20003f64270 */
[----:B------:R-:W1:Y:S01]  /*5440*/  MUFU.TANH R156, R156 ;  /* 0x0000009c009c7308 */ /* 0x000e620000002400 */
[----:B---3--:R-:W-:Y:S01]  /*5450*/  FSEL R152, R152, -INF , P5 ;  /* 0xff80000098987808 */ /* 0x008fe20002800000 */
[----:B------:R-:W-:Y:S01]  /*5460*/  FMUL.FTZ R200, R0, R200 ;  /* 0x000000c800c87220 */ /* 0x000fe20000410000 */
[----:B------:R-:W-:Y:S01]  /*5470*/  ISETP.GT.AND P4, PT, R186, 0x28, PT ;  /* 0x00000028ba00780c */ /* 0x000fe20003f84270 */
[----:B------:R-:W-:Y:S01]  /*5480*/  FMUL.FTZ R201, R0, R201 ;  /* 0x000000c900c97220 */ /* 0x000fe20000410000 */
[----:B------:R-:W-:Y:S01]  /*5490*/  ISETP.GT.AND P5, PT, R186, 0x29, PT ;  /* 0x00000029ba00780c */ /* 0x000fe20003fa4270 */
[----:B------:R-:W-:Y:S01]  /*54a0*/  UMOV UR10, UR51 ;  /* 0x00000033000a7c82 */ /* 0x000fe20008000000 */
[----:B------:R-:W-:Y:S01]  /*54b0*/  FMNMX.FTZ R9, R190, R5, !PT ;  /* 0x00000005be097209 */ /* 0x000fe20007810000 */
[----:B------:R-:W2:Y:S01]  /*54c0*/  MUFU.TANH R159, R159 ;  /* 0x0000009f009f7308 */ /* 0x000ea20000002400 */
[----:B----4-:R-:W-:Y:S01]  /*54d0*/  FSEL R155, R155, -INF , P6 ;  /* 0xff8000009b9b7808 */ /* 0x010fe20003000000 */
[----:B------:R-:W-:Y:S01]  /*54e0*/  UIADD3 UR6, UR54, 0x38840, URZ ;  /* 0x0003884036067890 */ /* 0x000fe2000fffe03f */
[----:B------:R-:W-:-:S03]  /*54f0*/  ISETP.GT.AND P6, PT, R186, 0x30, PT ;  /* 0x00000030ba00780c */ /* 0x000fc60003fc4270 */
[----:B------:R-:W-:Y:S02]  /*5500*/  UPRMT UR6, UR55, 0x654, UR6 ;  /* 0x0000065437067896 */ /* 0x000fe40008000006 */
[----:B------:R-:W3:Y:S01]  /*5510*/  MUFU.TANH R160, R160 ;  /* 0x000000a000a07308 */ /* 0x000ee20000002400 */
[----:B-1----:R-:W-:Y:S02]  /*5520*/  FSEL R156, R156, -INF , P1 ;  /* 0xff8000009c9c7808 */ /* 0x002fe40000800000 */
[----:B------:R-:W-:-:S04]  /*5530*/  ISETP.GT.AND P1, PT, R186, 0x31, PT ;  /* 0x00000031ba00780c */ /* 0x000fc80003f24270 */
[----:B------:R-:W-:Y:S01]  /*5540*/  SYNCS.ARRIVE.TRANS64.RED.A1T0 RZ, [UR6], RZ ;  /* 0x000000ffffff79a7 */ /* 0x000fe20008100406 */
        /* <DEDUP_REMOVED lines=53> */
[----:B------:R-:W-:Y:S02]  /*58a0*/  ISETP.GT.AND P1, PT, R186, 0x79, PT ;  /* 0x00000079ba00780c */ /* 0x000fe40003f24270 */
[----:B------:R-:W-:-:S03]  /*58b0*/  FMNMX.FTZ R186, R10, R9, !PT ;  /* 0x000000090aba7209 */ /* 0x000fc60007810000 */
[----:B------:R-:W1:Y:S01]  /*58c0*/  MUFU.TANH R195, R195 ;  /* 0x000000c300c37308 */ /* 0x000e620000002400 */
[----:B------:R-:W-:Y:S02]  /*58d0*/  FMNMX.FTZ R9, R13, R186, !PT ;  /* 0x000000ba0d097209 */ /* 0x000fe40007810000 */
[----:B--2---:R-:W-:Y:S02]  /*58e0*/  FSEL R191, R191, -INF , P2 ;  /* 0xff800000bfbf7808 */ /* 0x004fe40001000000 */
[----:B------:R-:W-:-:S03]  /*58f0*/  FMNMX.FTZ R186, R14, R9, !PT ;  /* 0x000000090eba7209 */ /* 0x000fc60007810000 */
[----:B------:R-:W-:Y:S01]  /*5900*/  MUFU.TANH R7, R7 ;  /* 0x0000000700077308 */ /* 0x000fe20000002400 */
[----:B------:R-:W-:Y:S02]  /*5910*/  FMNMX.FTZ R9, R21, R186, !PT ;  /* 0x000000ba15097209 */ /* 0x000fe40007810000 */
[----:B---3--:R-:W-:Y:S02]  /*5920*/  FSEL R198, R198, -INF , P4 ;  /* 0xff800000c6c67808 */ /* 0x008fe40002000000 */
[----:B------:R-:W-:-:S03]  /*5930*/  FMNMX.FTZ R186, R152, R9, !PT ;  /* 0x0000000998ba7209 */ /* 0x000fc60007810000 */
[----:B------:R-:W-:Y:S01]  /*5940*/  MUFU.TANH R11, R11 ;  /* 0x0000000b000b7308 */ /* 0x000fe20000002400 */
[----:B------:R-:W-:Y:S02]  /*5950*/  FMNMX.FTZ R9, R155, R186, !PT ;  /* 0x000000ba9b097209 */ /* 0x000fe40007810000 */
[----:B-1----:R-:W-:Y:S02]  /*5960*/  FSEL R195, R195, -INF , P6 ;  /* 0xff800000c3c37808 */ /* 0x002fe40003000000 */
[----:B------:R-:W-:-:S03]  /*5970*/  FMNMX.FTZ R186, R156, R9, !PT ;  /* 0x000000099cba7209 */ /* 0x000fc60007810000 */
[----:B------:R-:W-:Y:S01]  /*5980*/  MUFU.TANH R12, R12 ;  /* 0x0000000c000c7308 */ /* 0x000fe20000002400 */
[----:B------:R-:W-:-:S04]  /*5990*/  FMNMX.FTZ R9, R159, R186, !PT ;  /* 0x000000ba9f097209 */ /* 0x000fc80007810000 */
[----:B------:R-:W-:-:S03]  /*59a0*/  FMNMX.FTZ R9, R160, R9, !PT ;  /* 0x00000009a0097209 */ /* 0x000fc60007810000 */
[----:B------:R-:W-:Y:S01]  /*59b0*/  MUFU.TANH R15, R15 ;  /* 0x0000000f000f7308 */ /* 0x000fe20000002400 */
[----:B------:R-:W-:-:S04]  /*59c0*/  FMNMX.FTZ R186, R162, R9, !PT ;  /* 0x00000009a2ba7209 */ /* 0x000fc80007810000 */
[----:B------:R-:W-:Y:S01]  /*59d0*/  FMNMX.FTZ R9, R163, R186, !PT ;  /* 0x000000baa3097209 */ /* 0x000fe20007810000 */
[----:B------:R-:W-:Y:S02]  /*59e0*/  FMUL.FTZ R186, R0, R188 ;  /* 0x000000bc00ba7220 */ /* 0x000fe40000410000 */
        /* <DEDUP_REMOVED lines=10> */
[----:B------:R-:W1:Y:S01]  /*5a90*/  MUFU.TANH R188, R188 ;  /* 0x000000bc00bc7308 */ /* 0x000e620000002400 */
[----:B------:R-:W-:-:S04]  /*5aa0*/  FMNMX.FTZ R194, R170, R9, !PT ;  /* 0x00000009aac27209 */ /* 0x000fc80007810000 */
[----:B------:R-:W-:Y:S01]  /*5ab0*/  FMNMX.FTZ R9, R171, R194, !PT ;  /* 0x000000c2ab097209 */ /* 0x000fe20007810000 */
[----:B------:R-:W-:Y:S02]  /*5ac0*/  FMUL.FTZ R194, R0, R211 ;  /* 0x000000d300c27220 */ /* 0x000fe40000410000 */
[----:B------:R-:W-:Y:S01]  /*5ad0*/  MUFU.TANH R157, R157 ;  /* 0x0000009d009d7308 */ /* 0x000fe20000002400 */
[----:B------:R-:W-:-:S04]  /*5ae0*/  FMNMX.FTZ R202, R174, R9, !PT ;  /* 0x00000009aeca7209 */ /* 0x000fc80007810000 */
[----:B------:R-:W-:-:S03]  /*5af0*/  FMNMX.FTZ R9, R175, R202, !PT ;  /* 0x000000caaf097209 */ /* 0x000fc60007810000 */
[----:B------:R-:W2:Y:S01]  /*5b00*/  MUFU.TANH R194, R194 ;  /* 0x000000c200c27308 */ /* 0x000ea20000002400 */
[----:B------:R-:W-:Y:S01]  /*5b10*/  FMNMX.FTZ R202, R178, R9, !PT ;  /* 0x00000009b2ca7209 */ /* 0x000fe20007810000 */
[----:B------:R-:W-:Y:S01]  /*5b20*/  FMUL.FTZ R9, R0, R215 ;  /* 0x000000d700097220 */ /* 0x000fe20000410000 */
[----:B-1----:R-:W-:Y:S02]  /*5b30*/  FSEL R188, R188, -INF , P3 ;  /* 0xff800000bcbc7808 */ /* 0x002fe40001800000 */
[----:B------:R-:W-:-:S03]  /*5b40*/  FMNMX.FTZ R202, R179, R202, !PT ;  /* 0x000000cab3ca7209 */ /* 0x000fc60007810000 */
[----:B------:R-:W1:Y:S01]  /*5b50*/  MUFU.TANH R9, R9 ;  /* 0x0000000900097308 */ /* 0x000e620000002400 */
[----:B------:R-:W-:-:S04]  /*5b60*/  FMNMX.FTZ R202, R183, R202, !PT ;  /* 0x000000cab7ca7209 */ /* 0x000fc80007810000 */
[----:B------:R-:W-:-:S03]  /*5b70*/  FMNMX.FTZ R202, R173, R202, !PT ;  /* 0x000000caadca7209 */ /* 0x000fc60007810000 */
[----:B------:R-:W3:Y:S01]  /*5b80*/  MUFU.TANH R158, R158 ;  /* 0x0000009e009e7308 */ /* 0x000ee20000002400 */
[----:B------:R-:W-:Y:S02]  /*5b90*/  FMNMX.FTZ R199, R191, R202, !PT ;  /* 0x000000cabfc77209 */ /* 0x000fe40007810000 */
[----:B--2---:R-:W-:Y:S02]  /*5ba0*/  FSEL R194, R194, -INF , P5 ;  /* 0xff800000c2c27808 */ /* 0x004fe40002800000 */
[----:B------:R-:W-:-:S03]  /*5bb0*/  FMNMX.FTZ R199, R188, R199, !PT ;  /* 0x000000c7bcc77209 */ /* 0x000fc60007810000 */
[----:B------:R-:W2:Y:S01]  /*5bc0*/  MUFU.TANH R161, R161 ;  /* 0x000000a100a17308 */ /* 0x000ea20000002400 */
[----:B------:R-:W-:Y:S01]  /*5bd0*/  FMNMX.FTZ R203, R198, R199, !PT ;  /* 0x000000c7c6cb7209 */ /* 0x000fe20007810000 */
[----:B------:R-:W-:Y:S01]  /*5be0*/  FMUL.FTZ R199, R0, R192 ;  /* 0x000000c000c77220 */ /* 0x000fe20000410000 */
[----:B-1----:R-:W-:Y:S02]  /*5bf0*/  FSEL R192, R9, -INF , P1 ;  /* 0xff80000009c07808 */ /* 0x002fe40000800000 */
[----:B------:R-:W-:Y:S01]  /*5c00*/  FMNMX.FTZ R202, R194, R203, !PT ;  /* 0x000000cbc2ca7209 */ /* 0x000fe20007810000 */
[C---:B------:R-:W-:Y:S01]  /*5c10*/  FMUL.FTZ R203, R0.reuse, R205 ;  /* 0x000000cd00cb7220 */ /* 0x040fe20000410000 */
[C---:B------:R-:W-:Y:S01]  /*5c20*/  FMUL.FTZ R205, R0.reuse, R209 ;  /* 0x000000d100cd7220 */ /* 0x040fe20000410000 */
[----:B------:R-:W1:Y:S01]  /*5c30*/  MUFU.TANH R154, R154 ;  /* 0x0000009a009a7308 */ /* 0x000e620000002400 */
[----:B------:R-:W-:Y:S01]  /*5c40*/  FMNMX.FTZ R9, R195, R202, !PT ;  /* 0x000000cac3097209 */ /* 0x000fe20007810000 */
[C---:B------:R-:W-:Y:S01]  /*5c50*/  FMUL.FTZ R202, R0.reuse, R204 ;  /* 0x000000cc00ca7220 */ /* 0x040fe20000410000 */
[----:B------:R-:W-:Y:S01]  /*5c60*/  FMUL.FTZ R204, R0, R208 ;  /* 0x000000d000cc7220 */ /* 0x000fe20000410000 */
[----:B------:R-:W-:Y:S01]  /*5c70*/  IMAD.U32 R208, RZ, RZ, UR10 ;  /* 0x0000000affd07e24 */ /* 0x000fe2000f8e00ff */
[----:B------:R-:W-:-:S03]  /*5c80*/  FMNMX.FTZ R9, R192, R9, !PT ;  /* 0x00000009c0097209 */ /* 0x000fc60007810000 */
[----:B------:R-:W4:Y:S02]  /*5c90*/  MUFU.TANH R187, R187 ;  /* 0x000000bb00bb7308 */ /* 0x000f240000002400 */
[----:B------:R-:W5:Y:S06]  /*5ca0*/  SHFL.BFLY PT, R206, R9, 0x2, 0x1f ;  /* 0x0c401f0009ce7f89 */ /* 0x000f6c00000e0000 */
[----:B------:R-:W0:Y:S08]  /*5cb0*/  MUFU.TANH R176, R176 ;  /* 0x000000b000b07308 */ /* 0x000e300000002400 */
[----:B------:R-:W0:Y:S08]  /*5cc0*/  MUFU.TANH R180, R180 ;  /* 0x000000b400b47308 */ /* 0x000e300000002400 */
[----:B------:R-:W0:Y:S01]  /*5cd0*/  MUFU.TANH R181, R181 ;  /* 0x000000b500b57308 */ /* 0x000e220000002400 */
[----:B-----5:R-:W-:Y:S01]  /*5ce0*/  FMNMX.FTZ R207, R9, R206, !PT ;  /* 0x000000ce09cf7209 */ /* 0x020fe20007810000 */
[C---:B------:R-:W-:Y:S01]  /*5cf0*/  FMUL.FTZ R206, R0.reuse, R212 ;  /* 0x000000d400ce7220 */ /* 0x040fe20000410000 */
[----:B------:R5:W3:Y:S04]  /*5d00*/  SHFL.IDX PT, R9, R172, RZ, 0x1c1f ;  /* 0x001c1fffac097589 */ /* 0x000ae800000e0000 */
[----:B------:R-:W2:Y:S01]  /*5d10*/  SHFL.BFLY PT, R210, R207, 0x1, 0x1f ;  /* 0x0c201f00cfd27f89 */ /* 0x000ea200000e0000 */
[----:B------:R-:W0:Y:S01]  /*5d20*/  MUFU.TANH R184, R184 ;  /* 0x000000b800b87308 */ /* 0x000e220000002400 */
[----:B-----5:R-:W-:-:S07]  /*5d30*/  FMUL.FTZ R172, R0, R213 ;  /* 0x000000d500ac7220 */ /* 0x020fce0000410000 */
[----:B------:R-:W5:Y:S08]  /*5d40*/  MUFU.TANH R177, R177 ;  /* 0x000000b100b17308 */ /* 0x000f700000002400 */
[----:B------:R-:W5:Y:S01]  /*5d50*/  MUFU.TANH R185, R185 ;  /* 0x000000b900b97308 */ /* 0x000f620000002400 */
[----:B---3--:R-:W-:Y:S01]  /*5d60*/  IMAD.IADD R182, R182, 0x1, R9 ;  /* 0x00000001b6b67824 */ /* 0x008fe200078e0209 */
[----:B--2---:R-:W-:-:S06]  /*5d70*/  FMNMX.FTZ R9, R207, R210, !PT ;  /* 0x000000d2cf097209 */ /* 0x004fcc0007810000 */
[----:B------:R-:W2:Y:S01]  /*5d80*/  MUFU.TANH R186, R186 ;  /* 0x000000ba00ba7308 */ /* 0x000ea20000002400 */
[C---:B------:R-:W-:Y:S02]  /*5d90*/  ISETP.GT.AND P6, PT, R182.reuse, RZ, PT ;  /* 0x000000ffb600720c */ /* 0x040fe40003fc4270 */
[----:B------:R-:W-:Y:S01]  /*5da0*/  ISETP.GT.AND P2, PT, R182, 0x8, PT ;  /* 0x00000008b600780c */ /* 0x000fe20003f44270 */
[----:B------:R-:W-:-:S01]  /*5db0*/  FFMA.FTZ R207, R9, R208, -8 ;  /* 0xc100000009cf7423 */ /* 0x000fc200000100d0 */
[C---:B------:R-:W-:Y:S02]  /*5dc0*/  ISETP.GT.AND P3, PT, R182.reuse, 0x9, PT ;  /* 0x00000009b600780c */ /* 0x040fe40003f64270 */
[C---:B------:R-:W-:Y:S01]  /*5dd0*/  ISETP.GT.AND P4, PT, R182.reuse, 0x10, PT ;  /* 0x00000010b600780c */ /* 0x040fe20003f84270 */
[----:B------:R-:W3:Y:S01]  /*5de0*/  MUFU.TANH R189, R189 ;  /* 0x000000bd00bd7308 */ /* 0x000ee20000002400 */
[----:B------:R-:W-:Y:S02]  /*5df0*/  ISETP.GT.AND P1, PT, R182, 0x1, PT ;  /* 0x00000001b600780c */ /* 0x000fe40003f24270 */
[----:B------:R-:W-:-:S02]  /*5e00*/  FSEL R7, R7, -INF , P6 ;  /* 0xff80000007077808 */ /* 0x000fc40003000000 */
[----:B------:R-:W-:Y:S02]  /*5e10*/  FSEL R11, R11, -INF , P2 ;  /* 0xff8000000b0b7808 */ /* 0x000fe40001000000 */
[----:B------:R-:W-:Y:S01]  /*5e20*/  FSEL R12, R12, -INF , P3 ;  /* 0xff8000000c0c7808 */ /* 0x000fe20001800000 */
[----:B------:R-:W3:Y:S01]  /*5e30*/  MUFU.TANH R199, R199 ;  /* 0x000000c700c77308 */ /* 0x000ee20000002400 */
[----:B------:R-:W-:Y:S02]  /*5e40*/  FSEL R15, R15, -INF , P4 ;  /* 0xff8000000f0f7808 */ /* 0x000fe40002000000 */
[C---:B------:R-:W-:Y:S02]  /*5e50*/  ISETP.GT.AND P5, PT, R182.reuse, 0x11, PT ;  /* 0x00000011b600780c */ /* 0x040fe40003fa4270 */
[C---:B------:R-:W-:Y:S02]  /*5e60*/  ISETP.GT.AND P6, PT, R182.reuse, 0x18, PT ;  /* 0x00000018b600780c */ /* 0x040fe40003fc4270 */
[C---:B------:R-:W-:Y:S01]  /*5e70*/  ISETP.GT.AND P2, PT, R182.reuse, 0x20, PT ;  /* 0x00000020b600780c */ /* 0x040fe20003f44270 */
[----:B------:R-:W3:Y:S01]  /*5e80*/  MUFU.TANH R193, R193 ;  /* 0x000000c100c17308 */ /* 0x000ee20000002400 */
[----:B------:R-:W-:-:S02]  /*5e90*/  ISETP.GT.AND P3, PT, R182, 0x21, PT ;  /* 0x00000021b600780c */ /* 0x000fc40003f64270 */
[----:B------:R-:W-:Y:S02]  /*5ea0*/  ISETP.GT.AND P4, PT, R182, 0x28, PT ;  /* 0x00000028b600780c */ /* 0x000fe40003f84270 */
[----:B------:R-:W-:Y:S02]  /*5eb0*/  FSEL R8, R8, -INF , P1 ;  /* 0xff80000008087808 */ /* 0x000fe40000800000 */
[----:B------:R-:W-:Y:S01]  /*5ec0*/  ISETP.GT.AND P1, PT, R182, 0x19, PT ;  /* 0x00000019b600780c */ /* 0x000fe20003f24270 */
[----:B------:R-:W3:Y:S01]  /*5ed0*/  MUFU.TANH R196, R196 ;  /* 0x000000c400c47308 */ /* 0x000ee20000002400 */
[----:B------:R-:W-:Y:S02]  /*5ee0*/  FSEL R20, R20, -INF , P5 ;  /* 0xff80000014147808 */ /* 0x000fe40002800000 */
[----:B------:R-:W-:Y:S02]  /*5ef0*/  FSEL R153, R153, -INF , P6 ;  /* 0xff80000099997808 */ /* 0x000fe40003000000 */
[----:B------:R-:W-:-:S02]  /*5f00*/  FSEL R157, R157, -INF , P2 ;  /* 0xff8000009d9d7808 */ /* 0x000fc40001000000 */
        /* <DEDUP_REMOVED lines=9> */
[----:B-1----:R-:W-:Y:S02]  /*5fa0*/  FSEL R154, R154, -INF , P1 ;  /* 0xff8000009a9a7808 */ /* 0x002fe40000800000 */
[----:B------:R-:W-:Y:S01]  /*5fb0*/  ISETP.GT.AND P1, PT, R182, 0x31, PT ;  /* 0x00000031b600780c */ /* 0x000fe20003f24270 */
[----:B------:R-:W1:Y:S01]  /*5fc0*/  MUFU.TANH R201, R201 ;  /* 0x000000c900c97308 */ /* 0x000e620000002400 */
[----:B----4-:R-:W-:Y:S02]  /*5fd0*/  FSEL R187, R187, -INF , P5 ;  /* 0xff800000bbbb7808 */ /* 0x010fe40002800000 */
[----:B0-----:R-:W-:Y:S02]  /*5fe0*/  FSEL R176, R176, -INF , P6 ;  /* 0xff800000b0b07808 */ /* 0x001fe40003000000 */
[----:B------:R-:W-:-:S02]  /*5ff0*/  FSEL R180, R180, -INF , P2 ;  /* 0xff800000b4b47808 */ /* 0x000fc40001000000 */
[----:B------:R-:W-:Y:S01]  /*6000*/  FSEL R181, R181, -INF , P3 ;  /* 0xff800000b5b57808 */ /* 0x000fe20001800000 */
[----:B------:R-:W0:Y:S01]  /*6010*/  MUFU.TANH R202, R202 ;  /* 0x000000ca00ca7308 */ /* 0x000e220000002400 */
[----:B------:R-:W-:Y:S02]  /*6020*/  FSEL R184, R184, -INF , P4 ;  /* 0xff800000b8b87808 */ /* 0x000fe40002000000 */
[C---:B------:R-:W-:Y:S02]  /*6030*/  ISETP.GT.AND P5, PT, R182.reuse, 0x41, PT ;  /* 0x00000041b600780c */ /* 0x040fe40003fa4270 */
[C---:B------:R-:W-:Y:S02]  /*6040*/  ISETP.GT.AND P6, PT, R182.reuse, 0x48, PT ;  /* 0x00000048b600780c */ /* 0x040fe40003fc4270 */
[C---:B------:R-:W-:Y:S01]  /*6050*/  ISETP.GT.AND P2, PT, R182.reuse, 0x49, PT ;  /* 0x00000049b600780c */ /* 0x040fe20003f44270 */
[----:B------:R-:W4:Y:S01]  /*6060*/  MUFU.TANH R203, R203 ;  /* 0x000000cb00cb7308 */ /* 0x000f220000002400 */
[----:B------:R-:W-:-:S02]  /*6070*/  ISETP.GT.AND P3, PT, R182, 0x50, PT ;  /* 0x00000050b600780c */ /* 0x000fc40003f64270 */
[----:B------:R-:W-:Y:S02]  /*6080*/  ISETP.GT.AND P4, PT, R182, 0x51, PT ;  /* 0x00000051b600780c */ /* 0x000fe40003f84270 */
[----:B-----5:R-:W-:Y:S02]  /*6090*/  FSEL R177, R177, -INF , P1 ;  /* 0xff800000b1b17808 */ /* 0x020fe40000800000 */
[----:B------:R-:W-:Y:S01]  /*60a0*/  FSETP.NEU.FTZ.AND P1, PT, R9, -INF , PT ;  /* 0xff8000000900780b */ /* 0x000fe20003f3d000 */
[----:B------:R-:W5:Y:S01]  /*60b0*/  MUFU.TANH R204, R204 ;  /* 0x000000cc00cc7308 */ /* 0x000f620000002400 */
[----:B------:R-:W-:Y:S02]  /*60c0*/  FSEL R185, R185, -INF , P5 ;  /* 0xff800000b9b97808 */ /* 0x000fe40002800000 */
[----:B--2---:R-:W-:Y:S02]  /*60d0*/  FSEL R186, R186, -INF , P6 ;  /* 0xff800000baba7808 */ /* 0x004fe40003000000 */
[----:B---3--:R-:W-:-:S02]  /*60e0*/  FSEL R189, R189, -INF , P2 ;  /* 0xff800000bdbd7808 */ /* 0x008fc40001000000 */
[----:B------:R-:W-:Y:S01]  /*60f0*/  FSEL R199, R199, -INF , P3 ;  /* 0xff800000c7c77808 */ /* 0x000fe20001800000 */
[----:B------:R-:W2:Y:S01]  /*6100*/  MUFU.TANH R205, R205 ;  /* 0x000000cd00cd7308 */ /* 0x000ea20000002400 */
[----:B------:R-:W-:Y:S02]  /*6110*/  FSEL R193, R193, -INF , P4 ;  /* 0xff800000c1c17808 */ /* 0x000fe40002000000 */
[C---:B------:R-:W-:Y:S02]  /*6120*/  ISETP.GT.AND P5, PT, R182.reuse, 0x58, PT ;  /* 0x00000058b600780c */ /* 0x040fe40003fa4270 */
[C---:B------:R-:W-:Y:S02]  /*6130*/  ISETP.GT.AND P6, PT, R182.reuse, 0x59, PT ;  /* 0x00000059b600780c */ /* 0x040fe40003fc4270 */
[C---:B------:R-:W-:Y:S01]  /*6140*/  ISETP.GT.AND P2, PT, R182.reuse, 0x60, PT ;  /* 0x00000060b600780c */ /* 0x040fe20003f44270 */
[----:B------:R-:W3:Y:S01]  /*6150*/  MUFU.TANH R206, R206 ;  /* 0x000000ce00ce7308 */ /* 0x000ee20000002400 */
[----:B------:R-:W-:-:S02]  /*6160*/  ISETP.GT.AND P3, PT, R182, 0x61, PT ;  /* 0x00000061b600780c */ /* 0x000fc40003f64270 */
[----:B------:R-:W-:Y:S02]  /*6170*/  ISETP.GT.AND P4, PT, R182, 0x68, PT ;  /* 0x00000068b600780c */ /* 0x000fe40003f84270 */
[----:B------:R-:W-:Y:S02]  /*6180*/  FSEL R207, R207, RZ, P1 ;  /* 0x000000ffcfcf7208 */ /* 0x000fe40000800000 */
[----:B------:R-:W-:Y:S01]  /*6190*/  FMNMX.FTZ R211, R7, R6, !PT ;  /* 0x0000000607d37209 */ /* 0x000fe20007810000 */
[----:B------:R-:W3:Y:S01]  /*61a0*/  MUFU.TANH R172, R172 ;  /* 0x000000ac00ac7308 */ /* 0x000ee20000002400 */
[----:B------:R-:W-:Y:S01]  /*61b0*/  FSEL R196, R196, -INF , P5 ;  /* 0xff800000c4c47808 */ /* 0x000fe20002800000 */
[--C-:B------:R-:W-:Y:S01]  /*61c0*/  FFMA.FTZ R208, R21, UR10, -R207.reuse ;  /* 0x0000000a15d07c23 */ /* 0x100fe200080108cf */
[----:B------:R-:W-:Y:S01]  /*61d0*/  FSEL R197, R197, -INF , P6 ;  /* 0xff800000c5c57808 */ /* 0x000fe20003000000 */
[--C-:B------:R-:W-:Y:S01]  /*61e0*/  FFMA.FTZ R209, R190, UR10, -R207.reuse ;  /* 0x0000000abed17c23 */ /* 0x100fe200080108cf */
[----:B------:R-:W-:Y:S01]  /*61f0*/  FSEL R200, R200, -INF , P2 ;  /* 0xff800000c8c87808 */ /* 0x000fe20001000000 */
[--C-:B------:R-:W-:Y:S01]  /*6200*/  FFMA.FTZ R210, R155, UR10, -R207.reuse ;  /* 0x0000000a9bd27c23 */ /* 0x100fe200080108cf */
[----:B-1----:R-:W-:Y:S01]  /*6210*/  FSEL R201, R201, -INF , P3 ;  /* 0xff800000c9c97808 */ /* 0x002fe20001800000 */
[--C-:B------:R-:W-:Y:S01]  /*6220*/  FFMA.FTZ R213, R167, UR10, -R207.reuse ;  /* 0x0000000aa7d57c23 */ /* 0x100fe200080108cf */
[----:B0-----:R-:W-:Y:S01]  /*6230*/  FSEL R202, R202, -INF , P4 ;  /* 0xff800000caca7808 */ /* 0x001fe20002000000 */
[--C-:B------:R-:W-:Y:S01]  /*6240*/  FFMA.FTZ R215, R171, UR10, -R207.reuse ;  /* 0x0000000aabd77c23 */ /* 0x100fe200080108cf */
[----:B------:R-:W-:Y:S01]  /*6250*/  ISETP.GT.AND P5, PT, R182, 0x69, PT ;  /* 0x00000069b600780c */ /* 0x000fe20003fa4270 */
[--C-:B------:R-:W-:Y:S01]  /*6260*/  FFMA.FTZ R171, R198, UR10, -R207.reuse ;  /* 0x0000000ac6ab7c23 */ /* 0x100fe200080108cf */
[----:B------:R-:W-:Y:S01]  /*6270*/  ISETP.GT.AND P6, PT, R182, 0x70, PT ;  /* 0x00000070b600780c */ /* 0x000fe20003fc4270 */
[--C-:B------:R-:W-:Y:S01]  /*6280*/  FFMA.FTZ R198, R192, UR10, -R207.reuse ;  /* 0x0000000ac0c67c23 */ /* 0x100fe200080108cf */
[C---:B------:R-:W-:Y:S01]  /*6290*/  ISETP.GT.AND P2, PT, R182.reuse, 0x71, PT ;  /* 0x00000071b600780c */ /* 0x040fe20003f44270 */
[----:B------:R-:W-:Y:S01]  /*62a0*/  MUFU.EX2 R209, R209 ;  /* 0x000000d100d17308 */ /* 0x000fe20000000800 */
[----:B------:R-:W-:Y:S01]  /*62b0*/  ISETP.GT.AND P3, PT, R182, 0x78, PT ;  /* 0x00000078b600780c */ /* 0x000fe20003f64270 */
[--C-:B------:R-:W-:Y:S01]  /*62c0*/  FFMA.FTZ R10, R10, UR10, -R207.reuse ;  /* 0x0000000a0a0a7c23 */ /* 0x100fe200080108cf */
[----:B------:R-:W-:Y:S01]  /*62d0*/  ISETP.GT.AND P4, PT, R182, 0x79, PT ;  /* 0x00000079b600780c */ /* 0x000fe20003f84270 */
[--C-:B------:R-:W-:Y:S01]  /*62e0*/  FFMA.FTZ R182, R14, UR10, -R207.reuse ;  /* 0x0000000a0eb67c23 */ /* 0x100fe200080108cf */
[----:B------:R-:W-:Y:S01]  /*62f0*/  FMNMX.FTZ R14, R8, R211, !PT ;  /* 0x000000d3080e7209 */ /* 0x000fe20007810000 */
[--C-:B------:R-:W-:Y:S01]  /*6300*/  FFMA.FTZ R13, R13, UR10, -R207.reuse ;  /* 0x0000000a0d0d7c23 */ /* 0x100fe200080108cf */
[----:B----4-:R-:W-:Y:S01]  /*6310*/  FSEL R203, R203, -INF , P5 ;  /* 0xff800000cbcb7808 */ /* 0x010fe20002800000 */
[----:B------:R-:W-:Y:S01]  /*6320*/  MUFU.EX2 R10, R10 ;  /* 0x0000000a000a7308 */ /* 0x000fe20000000800 */
[----:B------:R-:W-:Y:S01]  /*6330*/  FMNMX.FTZ R21, R11, R14, !PT ;  /* 0x0000000e0b157209 */ /* 0x000fe20007810000 */
[--C-:B------:R-:W-:Y:S01]  /*6340*/  FFMA.FTZ R159, R159, UR10, -R207.reuse ;  /* 0x0000000a9f9f7c23 */ /* 0x100fe200080108cf */
[----:B-----5:R-:W-:Y:S01]  /*6350*/  FSEL R204, R204, -INF , P6 ;  /* 0xff800000cccc7808 */ /* 0x020fe20003000000 */
[--C-:B------:R-:W-:Y:S01]  /*6360*/  FFMA.FTZ R160, R160, UR10, -R207.reuse ;  /* 0x0000000aa0a07c23 */ /* 0x100fe200080108cf */
[----:B------:R-:W-:Y:S01]  /*6370*/  FMNMX.FTZ R190, R12, R21, !PT ;  /* 0x000000150cbe7209 */ /* 0x000fe20007810000 */
[--C-:B------:R-:W-:Y:S01]  /*6380*/  FFMA.FTZ R21, R152, UR10, -R207.reuse ;  /* 0x0000000a98157c23 */ /* 0x100fe200080108cf */
[----:B--2---:R-:W-:Y:S01]  /*6390*/  FSEL R205, R205, -INF , P2 ;  /* 0xff800000cdcd7808 */ /* 0x004fe20001000000 */
[----:B------:R0:W-:Y:S01]  /*63a0*/  MUFU.EX2 R14, R208 ;  /* 0x000000d0000e7308 */ /* 0x0001e20000000800 */
[----:B------:R-:W-:Y:S01]  /*63b0*/  FMNMX.FTZ R211, R15, R190, !PT ;  /* 0x000000be0fd37209 */ /* 0x000fe20007810000 */
[--C-:B------:R-:W-:Y:S01]  /*63c0*/  FFMA.FTZ R166, R166, UR10, -R207.reuse ;  /* 0x0000000aa6a67c23 */ /* 0x100fe200080108cf */
[----:B---3--:R-:W-:Y:S01]  /*63d0*/  FSEL R206, R206, -INF , P3 ;  /* 0xff800000cece7808 */ /* 0x008fe20001800000 */
[----:B------:R-:W-:Y:S01]  /*63e0*/  FFMA.FTZ R188, R188, UR10, -R207 ;  /* 0x0000000abcbc7c23 */ /* 0x000fe200080108cf */
[----:B------:R-:W-:-:S03]  /*63f0*/  FMNMX.FTZ R152, R20, R211, !PT ;  /* 0x000000d314987209 */ /* 0x000fc60007810000 */
[----:B------:R-:W-:Y:S01]  /*6400*/  MUFU.EX2 R13, R13 ;  /* 0x0000000d000d7308 */ /* 0x000fe20000000800 */
[----:B------:R-:W-:Y:S01]  /*6410*/  FMNMX.FTZ R155, R153, R152, !PT ;  /* 0x00000098999b7209 */ /* 0x000fe20007810000 */
[--C-:B0-----:R-:W-:Y:S01]  /*6420*/  FFMA.FTZ R208, R170, UR10, -R207.reuse ;  /* 0x0000000aaad07c23 */ /* 0x101fe200080108cf */
[----:B------:R-:W-:-:S01]  /*6430*/  FFMA.FTZ R170, R175, UR10, -R207 ;  /* 0x0000000aafaa7c23 */ /* 0x000fc200080108cf */
[--C-:B------:R-:W-:Y:S01]  /*6440*/  FFMA.FTZ R175, R178, UR10, -R207.reuse ;  /* 0x0000000ab2af7c23 */ /* 0x100fe200080108cf */
[----:B------:R-:W-:Y:S01]  /*6450*/  FMNMX.FTZ R190, R154, R155, !PT ;  /* 0x0000009b9abe7209 */ /* 0x000fe20007810000 */
[--C-:B------:R-:W-:Y:S01]  /*6460*/  FFMA.FTZ R155, R156, UR10, -R207.reuse ;  /* 0x0000000a9c9b7c23 */ /* 0x100fe200080108cf */
[----:B------:R-:W-:-:S01]  /*6470*/  FFMA.FTZ R178, R179, UR10, -R207 ;  /* 0x0000000ab3b27c23 */ /* 0x000fc200080108cf */
[----:B------:R0:W-:Y:S01]  /*6480*/  MUFU.EX2 R152, R210 ;  /* 0x000000d200987308 */ /* 0x0001e20000000800 */
[----:B------:R-:W-:Y:S01]  /*6490*/  FMNMX.FTZ R211, R157, R190, !PT ;  /* 0x000000be9dd37209 */ /* 0x000fe20007810000 */
[----:B------:R-:W-:-:S03]  /*64a0*/  FFMA.FTZ R190, R163, UR10, -R207 ;  /* 0x0000000aa3be7c23 */ /* 0x000fc600080108cf */
[----:B------:R-:W-:-:S03]  /*64b0*/  FMNMX.FTZ R156, R158, R211, !PT ;  /* 0x000000d39e9c7209 */ /* 0x000fc60007810000 */
[----:B------:R-:W-:Y:S01]  /*64c0*/  MUFU.EX2 R182, R182 ;  /* 0x000000b600b67308 */ /* 0x000fe20000000800 */
[----:B------:R-:W-:Y:S01]  /*64d0*/  FMNMX.FTZ R156, R161, R156, !PT ;  /* 0x0000009ca19c7209 */ /* 0x000fe20007810000 */
[----:B0-----:R-:W-:-:S03]  /*64e0*/  FFMA.FTZ R210, R169, UR10, -R207 ;  /* 0x0000000aa9d27c23 */ /* 0x001fc600080108cf */
        /* <DEDUP_REMOVED lines=18> */
[----:B0-----:R-:W-:Y:S01]  /*6610*/  FSEL R190, R172, -INF , P4 ;  /* 0xff800000acbe7808 */ /* 0x001fe20002000000 */
        /* <DEDUP_REMOVED lines=22> */
[----:B------:R-:W1:Y:S06]  /*6780*/  SHFL.BFLY PT, R169, R168, 0x2, 0x1f ;  /* 0x0c401f00a8a97f89 */ /* 0x000e6c00000e0000 */
[----:B------:R-:W-:Y:S08]  /*6790*/  MUFU.EX2 R164, R164 ;  /* 0x000000a400a47308 */ /* 0x000ff00000000800 */
[----:B------:R-:W-:Y:S08]  /*67a0*/  MUFU.EX2 R208, R208 ;  /* 0x000000d000d07308 */ /* 0x000ff00000000800 */
[----:B------:R-:W-:Y:S01]  /*67b0*/  MUFU.EX2 R215, R215 ;  /* 0x000000d700d77308 */ /* 0x000fe20000000800 */
[----:B-1----:R-:W-:Y:S01]  /*67c0*/  FMNMX.FTZ R179, R168, R169, !PT ;  /* 0x000000a9a8b37209 */ /* 0x002fe20007810000 */
[----:B------:R-:W-:Y:S01]  /*67d0*/  FFMA.FTZ R169, R183, UR10, -R207 ;  /* 0x0000000ab7a97c23 */ /* 0x000fe200080108cf */
[----:B------:R-:W-:-:S03]  /*67e0*/  IMAD.U32 R183, RZ, RZ, UR10 ;  /* 0x0000000affb77e24 */ /* 0x000fc6000f8e00ff */
[----:B------:R-:W1:Y:S02]  /*67f0*/  SHFL.BFLY PT, R168, R179, 0x1, 0x1f ;  /* 0x0c201f00b3a87f89 */ /* 0x000e6400000e0000 */
[----:B------:R-:W-:Y:S08]  /*6800*/  MUFU.EX2 R167, R167 ;  /* 0x000000a700a77308 */ /* 0x000ff00000000800 */
[----:B------:R-:W-:Y:S08]  /*6810*/  MUFU.EX2 R170, R170 ;  /* 0x000000aa00aa7308 */ /* 0x000ff00000000800 */
[----:B------:R-:W-:Y:S01]  /*6820*/  MUFU.EX2 R175, R175 ;  /* 0x000000af00af7308 */ /* 0x000fe20000000800 */
[----:B-1----:R-:W-:-:S07]  /*6830*/  FMNMX.FTZ R168, R179, R168, !PT ;  /* 0x000000a8b3a87209 */ /* 0x002fce0007810000 */
        /* <DEDUP_REMOVED lines=30> */
[----:B0-----:R-:W-:-:S01]  /*6a20*/  FFMA.FTZ R210, R187, UR10, -R194 ;  /* 0x0000000abbd27c23 */ /* 0x001fc200080108c2 */
        /* <DEDUP_REMOVED lines=16> */
[----:B------:R-:W-:-:S04]  /*6b30*/  FFMA.FTZ R190, R190, UR10, -R194 ;  /* 0x0000000abebe7c23 */ /* 0x000fc800080108c2 */
[----:B------:R-:W2:Y:S01]  /*6b40*/  MUFU.EX2 R8, R8 ;  /* 0x0000000800087308 */ /* 0x000ea20000000800 */
[----:B0-----:R-:W-:-:S01]  /*6b50*/  FFMA.FTZ R181, R6, R2, R209 ;  /* 0x0000000206b57223 */ /* 0x001fc200000100d1 */
[-C--:B------:R-:W-:Y:S01]  /*6b60*/  FMUL.FTZ R26, R26, R6.reuse ;  /* 0x000000061a1a7220 */ /* 0x080fe20000410000 */
[-C--:B------:R-:W-:Y:S01]  /*6b70*/  FMUL.FTZ R27, R27, R6.reuse ;  /* 0x000000061b1b7220 */ /* 0x080fe20000410000 */
[----:B------:R-:W-:Y:S01]  /*6b80*/  FMUL.FTZ R30, R30, R6 ;  /* 0x000000061e1e7220 */ /* 0x000fe20000410000 */
[----:B------:R-:W-:-:S01]  /*6b90*/  FADD.FTZ R184, R10, R181 ;  /* 0x000000b50ab87221 */ /* 0x000fc20000010000 */
[-C--:B------:R-:W-:Y:S01]  /*6ba0*/  FMUL.FTZ R31, R31, R6.reuse ;  /* 0x000000061f1f7220 */ /* 0x080fe20000410000 */
[----:B------:R-:W-:Y:S01]  /*6bb0*/  FMUL.FTZ R34, R34, R6 ;  /* 0x0000000622227220 */ /* 0x000fe20000410000 */
[----:B------:R-:W0:Y:S01]  /*6bc0*/  MUFU.EX2 R183, R183 ;  /* 0x000000b700b77308 */ /* 0x000e220000000800 */
[----:B-1----:R-:W-:-:S01]  /*6bd0*/  FFMA.FTZ R2, R5, R3, R192 ;  /* 0x0000000305027223 */ /* 0x002fc200000100c0 */
[----:B------:R-:W-:Y:S01]  /*6be0*/  FADD.FTZ R181, R13, R184 ;  /* 0x000000b80db57221 */ /* 0x000fe20000010000 */
[----:B------:R-:W-:Y:S01]  /*6bf0*/  F2FP.SATFINITE.E4M3.F32.PACK_AB_MERGE_C R13, R182, R13, RZ ;  /* 0x0000000db60d723e */ /* 0x000fe200048070ff */
[----:B------:R-:W-:Y:S01]  /*6c00*/  FMUL.FTZ R24, R24, R5 ;  /* 0x0000000518187220 */ /* 0x000fe20000410000 */
[----:B------:R-:W-:-:S01]  /*6c10*/  FADD.FTZ R3, R7, R2 ;  /* 0x0000000207037221 */ /* 0x000fc20000010000 */
        /* <DEDUP_REMOVED lines=35> */
[----:B0-----:R-:W-:-:S01]  /*6e50*/  FADD.FTZ R187, R153, R8 ;  /* 0x0000000899bb7221 */ /* 0x001fc20000010000 */
[C---:B------:R-:W-:Y:S01]  /*6e60*/  FADD.FTZ R2, R155.reuse, R2 ;  /* 0x000000029b027221 */ /* 0x040fe20000010000 */
[----:B------:R-:W-:Y:S01]  /*6e70*/  F2FP.SATFINITE.E4M3.F32.PACK_AB_MERGE_C R155, R155, R152, RZ ;  /* 0x000000989b9b723e */ /* 0x000fe200048070ff */
[-C--:B------:R-:W-:Y:S01]  /*6e80*/  FMUL.FTZ R68, R68, R5.reuse ;  /* 0x0000000544447220 */ /* 0x080fe20000410000 */
[-C--:B------:R-:W-:Y:S01]  /*6e90*/  FMUL.FTZ R69, R69, R5.reuse ;  /* 0x0000000545457220 */ /* 0x080fe20000410000 */
[----:B------:R-:W-:Y:S01]  /*6ea0*/  FMUL.FTZ R72, R72, R5 ;  /* 0x0000000548487220 */ /* 0x000fe20000410000 */
[----:B------:R-:W-:Y:S01]  /*6eb0*/  F2FP.SATFINITE.E4M3.F32.PACK_AB_MERGE_C R155, R21, R14, R155 ;  /* 0x0000000e159b723e */ /* 0x000fe2000480709b */
        /* <DEDUP_REMOVED lines=26> */
[----:B------:R-:W-:Y:S01]  /*7060*/  FADD.FTZ R2, R156, R3 ;  /* 0x000000039c027221 */ /* 0x000fe20000010000 */
[-C--:B------:R-:W-:Y:S01]  /*7070*/  FMUL.FTZ R101, R101, R5.reuse ;  /* 0x0000000565657220 */ /* 0x080fe20000410000 */
[-C--:B------:R-:W-:Y:S01]  /*7080*/  FMUL.FTZ R104, R104, R5.reuse ;  /* 0x0000000568687220 */ /* 0x080fe20000410000 */
[----:B------:R-:W-:Y:S01]  /*7090*/  FMUL.FTZ R105, R105, R5 ;  /* 0x0000000569697220 */ /* 0x000fe20000410000 */
[C---:B------:R-:W-:Y:S01]  /*70a0*/  FADD.FTZ R3, R211.reuse, R2 ;  /* 0x00000002d3037221 */ /* 0x040fe20000010000 */
[----:B------:R-:W-:Y:S01]  /*70b0*/  F2FP.SATFINITE.E4M3.F32.PACK_AB_MERGE_C R211, R211, R156, RZ ;  /* 0x0000009cd3d3723e */ /* 0x000fe200048070ff */
[----:B------:R-:W1:Y:S01]  /*70c0*/  MUFU.EX2 R161, R161 ;  /* 0x000000a100a17308 */ /* 0x000e620000000800 */
[----:B--2---:R-:W-:-:S01]  /*70d0*/  FADD.FTZ R153, R210, R153 ;  /* 0x00000099d2997221 */ /* 0x004fc20000010000 */
[----:B------:R-:W-:Y:S01]  /*70e0*/  FADD.FTZ R2, R162, R3 ;  /* 0x00000003a2027221 */ /* 0x000fe20000010000 */
[----:B------:R-:W-:Y:S01]  /*70f0*/  F2FP.SATFINITE.E4M3.F32.PACK_AB_MERGE_C R157, R210, R157, RZ ;  /* 0x0000009dd29d723e */ /* 0x000fe200048070ff */
[-C--:B------:R-:W-:Y:S01]  /*7100*/  FMUL.FTZ R108, R108, R5.reuse ;  /* 0x000000056c6c7220 */ /* 0x080fe20000410000 */
[----:B------:R-:W-:Y:S01]  /*7110*/  FMUL.FTZ R109, R109, R5 ;  /* 0x000000056d6d7220 */ /* 0x000fe20000410000 */
[----:B------:R-:W-:Y:S01]  /*7120*/  FADD.FTZ R3, R163, R2 ;  /* 0x00000002a3037221 */ /* 0x000fe20000010000 */
[----:B------:R-:W-:Y:S01]  /*7130*/  F2FP.SATFINITE.E4M3.F32.PACK_AB_MERGE_C R156, R20, R15, R157 ;  /* 0x0000000f149c723e */ /* 0x000fe2000480709d */
[----:B------:R-:W2:Y:S01]  /*7140*/  MUFU.EX2 R176, R176 ;  /* 0x000000b000b07308 */ /* 0x000ea20000000800 */
[----:B0-----:R-:W-:-:S01]  /*7150*/  FADD.FTZ R152, R158, R153 ;  /* 0x000000999e987221 */ /* 0x001fc20000010000 */
[----:B------:R-:W-:Y:S01]  /*7160*/  FADD.FTZ R2, R166, R3 ;  /* 0x00000003a6027221 */ /* 0x000fe20000010000 */
[C---:B------:R-:W-:Y:S01]  /*7170*/  F2FP.SATFINITE.E4M3.F32.PACK_AB_MERGE_C R166, R213.reuse, R166, RZ ;  /* 0x000000a6d5a6723e */ /* 0x040fe200048070ff */
[----:B------:R-:W-:Y:S01]  /*7180*/  FMUL.FTZ R112, R112, R5 ;  /* 0x0000000570707220 */ /* 0x000fe20000410000 */
[----:B------:R-:W-:Y:S01]  /*7190*/  F2FP.SATFINITE.E4M3.F32.PACK_AB_MERGE_C R157, R160, R159, R211 ;  /* 0x0000009fa09d723e */ /* 0x000fe200048070d3 */
[----:B------:R-:W-:Y:S01]  /*71a0*/  FADD.FTZ R3, R213, R2 ;  /* 0x00000002d5037221 */ /* 0x000fe20000010000 */
[----:B------:R-:W-:Y:S01]  /*71b0*/  F2FP.SATFINITE.E4M3.F32.PACK_AB_MERGE_C R159, R163, R162, R166 ;  /* 0x000000a2a39f723e */ /* 0x000fe200048070a6 */
        /* <DEDUP_REMOVED lines=19> */
[----:B------:R-:W-:-:S01]  /*72f0*/  FADD.FTZ R152, R164, R3 ;  /* 0x00000003a4987221 */ /* 0x000fc20000010000 */
[-C--:B------:R-:W-:Y:S01]  /*7300*/  FMUL.FTZ R137, R137, R5.reuse ;  /* 0x0000000589897220 */ /* 0x080fe20000410000 */
[----:B------:R-:W-:Y:S01]  /*7310*/  F2FP.SATFINITE.E4M3.F32.PACK_AB_MERGE_C R158, R161, R158, R176 ;  /* 0x0000009ea19e723e */ /* 0x000fe200048070b0 */
[----:B------:R-:W-:Y:S01]  /*7320*/  FMUL.FTZ R140, R140, R5 ;  /* 0x000000058c8c7220 */ /* 0x000fe20000410000 */
[----:B------:R-:W-:-:S01]  /*7330*/  FADD.FTZ R153, R165, R152 ;  /* 0x00000098a5997221 */ /* 0x000fc20000010000 */
[----:B------:R-:W0:Y:S01]  /*7340*/  MUFU.EX2 R186, R186 ;  /* 0x000000ba00ba7308 */ /* 0x000e220000000800 */
[----:B-1----:R-:W-:-:S01]  /*7350*/  FADD.FTZ R2, R180, R177 ;  /* 0x000000b1b4027221 */ /* 0x002fc20000010000 */
[----:B------:R-:W-:Y:S01]  /*7360*/  FMUL.FTZ R141, R141, R5 ;  /* 0x000000058d8d7220 */ /* 0x000fe20000410000 */
[----:B------:R-:W-:-:S01]  /*7370*/  FADD.FTZ R152, R208, R153 ;  /* 0x00000099d0987221 */ /* 0x000fc20000010000 */
[----:B------:R-:W-:Y:S01]  /*7380*/  F2FP.SATFINITE.E4M3.F32.PACK_AB_MERGE_C R208, R215, R208, RZ ;  /* 0x000000d0d7d0723e */ /* 0x000fe200048070ff */
[-C--:B------:R-:W-:Y:S01]  /*7390*/  FMUL.FTZ R144, R144, R5.reuse ;  /* 0x0000000590907220 */ /* 0x080fe20000410000 */
[----:B------:R-:W-:Y:S01]  /*73a0*/  FMUL.FTZ R145, R145, R5 ;  /* 0x0000000591917220 */ /* 0x000fe20000410000 */
[----:B------:R-:W-:-:S01]  /*73b0*/  FADD.FTZ R152, R215, R152 ;  /* 0x00000098d7987221 */ /* 0x000fc20000010000 */
[----:B------:R-:W1:Y:S01]  /*73c0*/  MUFU.EX2 R189, R189 ;  /* 0x000000bd00bd7308 */ /* 0x000e620000000800 */
[----:B--2---:R-:W-:-:S01]  /*73d0*/  FADD.FTZ R3, R185, R2 ;  /* 0x00000002b9037221 */ /* 0x004fc20000010000 */
[----:B------:R-:W-:Y:S01]  /*73e0*/  F2FP.SATFINITE.E4M3.F32.PACK_AB_MERGE_C R161, R165, R164, R208 ;  /* 0x000000a4a5a1723e */ /* 0x000fe200048070d0 */
[----:B------:R-:W-:-:S01]  /*73f0*/  FADD.FTZ R153, R167, R152 ;  /* 0x00000098a7997221 */ /* 0x000fc20000010000 */
        /* <DEDUP_REMOVED lines=17> */
[----:B------:R-:W-:Y:S01]  /*7510*/  FMUL.FTZ R55, R55, R6 ;  /* 0x0000000637377220 */ /* 0x000fe20000410000 */
[----:B------:R-:W-:Y:S01]  /*7520*/  F2FP.SATFINITE.E4M3.F32.PACK_AB_MERGE_C R160, R185, R180, R186 ;  /* 0x000000b4b9a0723e */ /* 0x000fe200048070ba */
        /* <DEDUP_REMOVED lines=14> */
[----:B------:R-:W-:Y:S01]  /*7610*/  FMUL.FTZ R70, R70, R6 ;  /* 0x0000000646467220 */ /* 0x000fe20000410000 */
        /* <DEDUP_REMOVED lines=61> */
[----:B------:R-:W-:-:S03]  /*79f0*/  FMUL.FTZ R151, R151, R6 ;  /* 0x0000000697977220 */ /* 0x000fc60000410000 */
        /* <DEDUP_REMOVED lines=27> */
.L_x_2678:
[----:B------:R-:W-:-:S04]  /*7bb0*/  IMAD.U32 R5, RZ, RZ, UR58 ;  /* 0x0000003aff057e24 */ /* 0x000fc8000f8e00ff */
[----:B------:R0:W1:Y:S01]  /*7bc0*/  SYNCS.PHASECHK.TRANS64.TRYWAIT P1, [UR54+0x38850], R5 ;  /* 0x03885005ff0075a7 */ /* 0x0000620008020176 */
[----:B------:R-:W-:Y:S05]  /*7bd0*/  @!P0 BRA `(.L_x_2679) ;  /* 0x0000000000048947 */ /* 0x000fea0003800000 */
[----:B------:R-:W-:Y:S01]  /*7be0*/  BPT.TRAP 0x1 ;  /* 0x000000040000795c */ /* 0x000fe20000300000 */
.L_x_2679:
[----:B0-----:R-:W-:Y:S01]  /*7bf0*/  VIADD R5, R227, 0x8 ;  /* 0x00000008e3057836 */ /* 0x001fe20000000000 */
[----:B-1----:R-:W-:Y:S06]  /*7c00*/  @P1 BRA `(.L_x_2680) ;  /* 0x00000000000c1947 */ /* 0x002fec0003800000 */
[----:B------:R-:W-:-:S04]  /*7c10*/  IMAD.U32 R6, RZ, RZ, UR58 ;  /* 0x0000003aff067e24 */ /* 0x000fc8000f8e00ff */
[----:B------:R-:W0:Y:S02]  /*7c20*/  SYNCS.PHASECHK.TRANS64.TRYWAIT P1, [UR54+0x38850], R6 ;  /* 0x03885006ff0075a7 */ /* 0x000e240008020176 */
[----:B0-----:R-:W-:Y:S05]  /*7c30*/  @!P1 BRA `(.L_x_2681) ;  /* 0x000000e400709947 */ /* 0x001fea0003800000 */
.L_x_2680:
        /* <DEDUP_REMOVED lines=27> */
.L_x_2682:
[----:B------:R-:W-:Y:S01]  /*7df0*/  UISETP.GT.AND UP0, UPT, UR57, UR56, UPT ;  /* 0x000000383900728c */ /* 0x000fe2000bf04270 */
[----:B------:R-:W-:Y:S01]  /*7e00*/  IMAD.MOV.U32 R5, RZ, RZ, R9 ;  /* 0x000000ffff057224 */ /* 0x000fe200078e0009 */
[----:B------:R-:W-:Y:S01]  /*7e10*/  UIADD3 UR54, UR54, 0x38860, URZ ;  /* 0x0003886036367890 */ /* 0x000fe2000fffe03f */
[----:B0-----:R-:W-:Y:S01]  /*7e20*/  IMAD.MOV.U32 R6, RZ, RZ, R168 ;  /* 0x000000ffff067224 */ /* 0x001fe200078e00a8 */
[----:B------:R-:W-:Y:S02]  /*7e30*/  UIADD3 UR57, UR57, -0x1, URZ ;  /* 0xffffffff39397890 */ /* 0x000fe4000fffe03f */
[----:B------:R-:W-:Y:S01]  /*7e40*/  PLOP3.LUT P1, PT, PT, PT, UP0, 0x80, 0x0 ;  /* 0x000000000000781c */ /* 0x000fe20003f2f008 */
[----:B------:R-:W-:-:S09]  /*7e50*/  UPRMT UR54, UR55, 0x654, UR54 ;  /* 0x0000065437367896 */ /* 0x000fd20008000036 */
[----:B------:R-:W-:Y:S03]  /*7e60*/  SYNCS.ARRIVE.TRANS64.RED.A1T0 RZ, [UR54], RZ ;  /* 0x000000ffffff79a7 */ /* 0x000fe60008100436 */
[----:B------:R-:W-:Y:S05]  /*7e70*/  @P1 BRA `(.L_x_2683) ;  /* 0xffffffc800fc1947 */ /* 0x000fea000383ffff */
.L_x_2672:
[----:B------:R-:W-:-:S13]  /*7e80*/  ISETP.LE.AND P1, PT, RZ, UR57, PT ;  /* 0x00000039ff007c0c */ /* 0x000fda000bf23270 */
[----:B------:R-:W-:Y:S05]  /*7e90*/  @!P1 BRA `(.L_x_2684) ;  /* 0x0000002800989947 */ /* 0x000fea0003800000 */
[----:B01----:R-:W-:Y:S01]  /*7ea0*/  IMAD.MOV.U32 R6, RZ, RZ, R9 ;  /* 0x000000ffff067224 */ /* 0x003fe200078e0009 */
[----:B------:R-:W-:Y:S01]  /*7eb0*/  ULDC UR46, c[0x0][0x988] ;  /* 0x00026200002e7ab9 */ /* 0x000fe20000000800 */
[----:B------:R-:W-:-:S07]  /*7ec0*/  IMAD.MOV.U32 R7, RZ, RZ, R168 ;  /* 0x000000ffff077224 */ /* 0x000fce00078e00a8 */
.L_x_2695:
[----:B------:R-:W-:-:S04]  /*7ed0*/  UIADD3 UR36, UR36, 0x1, URZ ;  /* 0x0000000124247890 */ /* 0x000fc8000fffe03f */
[----:B------:R-:W-:-:S04]  /*7ee0*/  UISETP.NE.AND UP0, UPT, UR36, 0x2, UPT ;  /* 0x000000022400788c */ /* 0x000fc8000bf05270 */
[----:B------:R-:W-:Y:S02]  /*7ef0*/  USEL UR6, URZ, 0x1, UP0 ;  /* 0x000000013f067887 */ /* 0x000fe40008000000 */
[----:B------:R-:W-:Y:S02]  /*7f00*/  USEL UR36, UR36, URZ, UP0 ;  /* 0x0000003f24247287 */ /* 0x000fe40008000000 */
[----:B------:R-:W-:Y:S01]  /*7f10*/  ULOP3.LUT UR42, UR42, UR6, URZ, 0x3c, !UPT ;  /* 0x000000062a2a7292 */ /* 0x000fe2000f8e3c3f */
[----:B01----:R-:W-:Y:S11]  /*7f20*/  @!P0 BRA `(.L_x_2685) ;  /* 0x0000000000048947 */ /* 0x003ff60003800000 */
[----:B------:R-:W-:Y:S01]  /*7f30*/  BPT.TRAP 0x1 ;  /* 0x000000040000795c */ /* 0x000fe20000300000 */
.L_x_2685:
        /* <DEDUP_REMOVED lines=9> */
.L_x_2686:
[----:B-1----:R-:W-:Y:S05]  /*7fd0*/  @P1 BRA `(.L_x_2687) ;  /* 0x0000000000081947 */ /* 0x002fea0003800000 */
[----:B------:R-:W1:Y:S02]  /*7fe0*/  SYNCS.PHASECHK.TRANS64.TRYWAIT P1, [UR48+0x38830], R5 ;  /* 0x03883005ff0075a7 */ /* 0x000e640008020170 */
[----:B-1----:R-:W-:Y:S05]  /*7ff0*/  @!P1 BRA `(.L_x_2688) ;  /* 0x000000e0009c9947 */ /* 0x002fea0003800000 */
.L_x_2687:
        /* <DEDUP_REMOVED lines=46> */
.L_x_2689:
        /* <DEDUP_REMOVED lines=568> */
.L_x_2690:
[----:B------:R0:W1:Y:S01]  /*a660*/  SYNCS.PHASECHK.TRANS64.TRYWAIT P1, [UR48+0x38850], R5 ;  /* 0x03885005ff0075a7 */ /* 0x0000620008020170 */
[----:B------:R-:W-:Y:S05]  /*a670*/  @!P0 BRA `(.L_x_2691) ;  /* 0x0000000000048947 */ /* 0x000fea0003800000 */
[----:B------:R-:W-:Y:S01]  /*a680*/  BPT.TRAP 0x1 ;  /* 0x000000040000795c */ /* 0x000fe20000300000 */
.L_x_2691:
[----:B------:R-:W-:Y:S01]  /*a690*/  VIADD R6, R227, 0x8 ;  /* 0x00000008e3067836 */ /* 0x000fe20000000000 */
[----:B-1----:R-:W-:Y:S06]  /*a6a0*/  @P1 BRA `(.L_x_2692) ;  /* 0x0000000000081947 */ /* 0x002fec0003800000 */
[----:B------:R-:W1:Y:S02]  /*a6b0*/  SYNCS.PHASECHK.TRANS64.TRYWAIT P1, [UR48+0x38850], R5 ;  /* 0x03885005ff0075a7 */ /* 0x000e640008020170 */
[----:B-1----:R-:W-:Y:S05]  /*a6c0*/  @!P1 BRA `(.L_x_2693) ;  /* 0x000000bc00009947 */ /* 0x002fea0003800000 */
.L_x_2692:
        /* <DEDUP_REMOVED lines=27> */
.L_x_2694:
        /* <DEDUP_REMOVED lines=8> */
.L_x_2684:
[----:B------:R-:W-:Y:S01]  /*a900*/  ULDC.64 UR8, c[0x0][0x9a0] ;  /* 0x0002680000087ab9 */ /* 0x000fe20000000a00 */
[----:B01----:R-:W-:Y:S01]  /*a910*/  IMAD.MOV.U32 R5, RZ, RZ, 0x3f800000 ;  /* 0x3f800000ff057424 */ /* 0x003fe200078e00ff */
        /* <DEDUP_REMOVED lines=48> */
[----:B------:R-:W-:-:S03]  /*ac20*/  @P1 FMUL.FTZ R3, R3, 0.69314718246459960938 ;  /* 0x3f31721803031820 */ /* 0x000fc60000410000 */
[----:B------:R-:W1:Y:S01]  /*ac30*/  @P2 MUFU.LG2 R7, R7 ;  /* 0x0000000700072308 */ /* 0x000e620000000c00 */
[----:B0-----:R-:W-:-:S07]  /*ac40*/  @P2 FMUL.FTZ R11, R13, 0.69314718246459960938 ;  /* 0x3f3172180d0b2820 */ /* 0x001fce0000410000 */
[----:B------:R1:W0:Y:S08]  /*ac50*/  @P1 MUFU.LG2 R6, R10 ;  /* 0x0000000a00061308 */ /* 0x0002300000000c00 */
        /* <DEDUP_REMOVED lines=136> */
.L_x_2659:
        /* <DEDUP_REMOVED lines=385> */
[----:B------:R1:W-:Y:S01]  /*ccf0*/  STSM.16.M88.4 [R43], R8 ;  /* 0x000000082b007844 */ /* 0x0003e20000000200 */
        /* <DEDUP_REMOVED lines=16> */
[----:B------:R-:W3:Y:S03]  /*ce00*/  LDC R76, c[0x0][0xbe8] ;  /* 0x0002fa00ff4c7b82 */ /* 0x000ee60000000800 */
[----:B------:R0:W-:Y:S05]  /*ce10*/  STSM.16.M88.4 [R42], R24 ;  /* 0x000000182a007844 */ /* 0x0001ea0000000200 */
[----:B------:R-:W-:Y:S01]  /*ce20*/  BAR.SYNC.DEFER_BLOCKING 0x1, 0x100 ;  /* 0x0044000000007b1d */ /* 0x000fe20000010000 */
[----:B------:R-:W-:-:S06]  /*ce30*/  UISETP.NE.AND.EX UP1, UPT, UR11, URZ, UPT, UP1 ;  /* 0x0000003f0b00728c */ /* 0x000fcc000bf25310 */
[----:B------:R-:W-:-:S05]  /*ce40*/  PLOP3.LUT P0, PT, PT, PT, UP1, 0x80, 0x0 ;  /* 0x000000000000781c */ /* 0x000fca0003f0f018 */
[----:B------:R-:W-:-:S04]  /*ce50*/  @UP1 ULEA UR10, UP2, UR38, UR10, 0x2 ;  /* 0x0000000a260a1291 */ /* 0x000fc8000f84103f */
[----:B------:R-:W-:Y:S01]  /*ce60*/  @UP1 ULEA.HI.X UR11, UR38, UR11, UR39, 0x2, UP2 ;  /* 0x0000000b260b1291 */ /* 0x000fe200090f1427 */
[----:B------:R-:W-:Y:S01]  /*ce70*/  ULDC UR12, c[0x0][0xa88] ;  /* 0x0002a200000c7ab9 */ /* 0x000fe20000000800 */
[----:B-1----:R-:W-:Y:S02]  /*ce80*/  IMAD.U32 R10, RZ, RZ, UR10 ;  /* 0x0000000aff0a7e24 */ /* 0x002fe4000f8e00ff */
[----:B--2---:R-:W-:Y:S01]  /*ce90*/  IMAD.U32 R3, RZ, RZ, UR12 ;  /* 0x0000000cff037e24 */ /* 0x004fe2000f8e00ff */
[----:B------:R-:W2:Y:S01]  /*cea0*/  @P2 LDG.E R6, desc[UR52][R4.64] ;  /* 0x0000003404062981 */ /* 0x000ea2000c1e1900 */
[----:B------:R-:W-:Y:S01]  /*ceb0*/  IMAD.U32 R11, RZ, RZ, UR11 ;  /* 0x0000000bff0b7e24 */ /* 0x000fe2000f8e00ff */
[----:B---3--:R-:W-:Y:S01]  /*cec0*/  ISETP.NE.AND P1, PT, R76, 0x1, PT ;  /* 0x000000014c00780c */ /* 0x008fe20003f25270 */
[----:B------:R-:W-:Y:S01]  /*ced0*/  UMOV UR4, URZ ;  /* 0x0000003f00047c82 */ /* 0x000fe20008000000 */
[----:B------:R-:W-:Y:S02]  /*cee0*/  VIADD R8, R17, UR41 ;  /* 0x0000002911087c36 */ /* 0x000fe40008000000 */
[----:B------:R0:W5:Y:S09]  /*cef0*/  @P0 LDG.E R3, desc[UR52][R10.64] ;  /* 0x000000340a030981 */ /* 0x000172000c1e1900 */
        /* <DEDUP_REMOVED lines=8> */
.L_x_2698:
[----:B------:R-:W-:Y:S01]  /*cf80*/  USHF.R.S32.HI UR15, URZ, 0x1f, UR40 ;  /* 0x0000001f3f0f7899 */ /* 0x000fe20008011428 */
[----:B------:R-:W-:Y:S01]  /*cf90*/  @P1 IMAD.HI.U32 R4, R8, R7, RZ ;  /* 0x0000000708041227 */ /* 0x000fe200078e00ff */
[----:B------:R-:W-:Y:S01]  /*cfa0*/  ULDC.64 UR16, c[0x0][0xb90] ;  /* 0x0002e40000107ab9 */ /* 0x000fe20000000a00 */
[----:B------:R-:W-:Y:S01]  /*cfb0*/  USHF.R.S32.HI UR11, URZ, 0x1f, UR4 ;  /* 0x0000001f3f0b7899 */ /* 0x000fe20008011404 */
[----:B------:R-:W0:Y:S01]  /*cfc0*/  @P1 LDC R77, c[0x0][0xbf0] ;  /* 0x0002fc00ff4d1b82 */ /* 0x000e220000000800 */
[----:B------:R-:W-:Y:S01]  /*cfd0*/  UIMAD UR14, UR15, UR16, URZ ;  /* 0x000000100f0e72a4 */ /* 0x000fe2000f8e023f */
[----:B------:R-:W-:Y:S01]  /*cfe0*/  IMAD.MOV.U32 R6, RZ, RZ, R8 ;  /* 0x000000ffff067224 */ /* 0x000fe200078e0008 */
[----:B------:R-:W-:Y:S01]  /*cff0*/  @P1 SHF.R.U32.HI R6, RZ, R9, R4 ;  /* 0x00000009ff061219 */ /* 0x000fe20000011604 */
[----:B------:R-:W-:Y:S01]  /*d000*/  UMOV UR10, UR4 ;  /* 0x00000004000a7c82 */ /* 0x000fe20008000000 */
[----:B------:R-:W-:Y:S01]  /*d010*/  USEL UR39, UR39, URZ, !UP0 ;  /* 0x0000003f27277287 */ /* 0x000fe2000c000000 */
[----:B------:R-:W-:Y:S01]  /*d020*/  IMAD R4, R217, 0x40, R16 ;  /* 0x00000040d9047824 */ /* 0x000fe200078e0210 */
[----:B------:R-:W-:Y:S01]  /*d030*/  UIMAD.WIDE.U32 UR12, UR40, UR16, UR10 ;  /* 0x00000010280c72a5 */ /* 0x000fe2000f8e000a */
[----:B------:R-:W-:Y:S01]  /*d040*/  IMAD.MOV R9, RZ, RZ, -R6 ;  /* 0x000000ffff097224 */ /* 0x000fe200078e0a06 */
[----:B------:R-:W-:Y:S01]  /*d050*/  UIMAD UR14, UR40, UR17, UR14 ;  /* 0x00000011280e72a4 */ /* 0x000fe2000f8e020e */
[----:B------:R-:W-:Y:S01]  /*d060*/  IMAD.MOV.U32 R5, RZ, RZ, 0x2 ;  /* 0x00000002ff057424 */ /* 0x000fe200078e00ff */
[----:B------:R-:W-:Y:S01]  /*d070*/  USEL UR38, UR38, URZ, !UP0 ;  /* 0x0000003f26267287 */ /* 0x000fe2000c000000 */
[----:B------:R-:W-:Y:S01]  /*d080*/  IMAD R9, R76, R9, R8 ;  /* 0x000000094c097224 */ /* 0x000fe200078e0208 */
[----:B------:R-:W-:Y:S01]  /*d090*/  ULDC.64 UR16, c[0x0][0xb98] ;  /* 0x0002e60000107ab9 */ /* 0x000fe20000000a00 */
[----:B------:R-:W-:Y:S01]  /*d0a0*/  UIADD3 UR13, UR13, UR14, URZ ;  /* 0x0000000e0d0d7290 */ /* 0x000fe2000fffe03f */
[----:B------:R-:W-:Y:S01]  /*d0b0*/  SHF.R.S32.HI R8, RZ, 0x1f, R6 ;  /* 0x0000001fff087819 */ /* 0x000fe20000011406 */
[----:B------:R-:W-:Y:S01]  /*d0c0*/  UIMAD UR10, UR39, UR16, URZ ;  /* 0x00000010270a72a4 */ /* 0x000fe2000f8e023f */
[----:B------:R-:W-:Y:S01]  /*d0d0*/  SHF.R.S32.HI R7, RZ, 0x1f, R9 ;  /* 0x0000001fff077819 */ /* 0x000fe20000011409 */
[----:B------:R-:W-:Y:S01]  /*d0e0*/  UIMAD.WIDE.U32 UR12, UR38, UR16, UR12 ;  /* 0x00000010260c72a5 */ /* 0x000fe2000f8e000c */
[----:B------:R-:W-:Y:S01]  /*d0f0*/  IMAD.WIDE R4, R4, R5, UR8 ;  /* 0x0000000804047e25 */ /* 0x000fe2000f8e0205 */
[----:B------:R-:W-:Y:S01]  /*d100*/  UIMAD UR10, UR38, UR17, UR10 ;  /* 0x00000011260a72a4 */ /* 0x000fe2000f8e020a */
[----:B------:R-:W-:-:S02]  /*d110*/  ULDC.64 UR8, c[0x0][0xb88] ;  /* 0x0002e20000087ab9 */ /* 0x000fc40000000a00 */
[----:B-----5:R-:W-:Y:S01]  /*d120*/  IMAD R81, R3, R76, RZ ;  /* 0x0000004c03517224 */ /* 0x020fe200078e02ff */
[----:B------:R-:W-:Y:S01]  /*d130*/  IADD3 R6, P0, R6, UR12, RZ ;  /* 0x0000000c06067c10 */ /* 0x000fe2000ff1e0ff */
[----:B------:R-:W-:Y:S01]  /*d140*/  IMAD R10, R7, UR8, RZ ;  /* 0x00000008070a7c24 */ /* 0x000fe2000f8e02ff */
[C---:B------:R-:W-:Y:S01]  /*d150*/  IADD3 R53, P3, R4.reuse, 0x4000, RZ ;  /* 0x0000400004357810 */ /* 0x040fe20007f7e0ff */
[----:B------:R-:W-:Y:S01]  /*d160*/  IMAD.U32 R11, RZ, RZ, UR10 ;  /* 0x0000000aff0b7e24 */ /* 0x000fe2000f8e00ff */
[----:B------:R-:W-:Y:S01]  /*d170*/  IADD3 R29, P2, R4, 0x5000, RZ ;  /* 0x00005000041d7810 */ /* 0x000fe20007f5e0ff */
[----:B------:R-:W-:Y:S01]  /*d180*/  IMAD R15, R9, UR9, R10 ;  /* 0x00000009090f7c24 */ /* 0x000fe2000f8e020a */
[----:B------:R-:W-:Y:S01]  /*d190*/  LOP3.LUT R52, R53, 0x380, RZ, 0xc0, !PT ;  /* 0x0000038035347812 */ /* 0x000fe200078ec0ff */
        /* <DEDUP_REMOVED lines=46> */
[----:B------:R-:W-:Y:S01]  /*d480*/  IMAD.X R49, RZ, RZ, R5, P3 ;  /* 0x000000ffff317224 */ /* 0x000fe200018e0605 */
[----:B------:R-:W-:-:S02]  /*d490*/  LOP3.LUT R40, R41, 0x380, RZ, 0xc0, !PT ;  /* 0x0000038029287812 */ /* 0x000fc400078ec0ff */
[----:B------:R-:W-:Y:S02]  /*d4a0*/  SHF.R.U64 R3, R3, 0x3, RZ ;  /* 0x0000000303037819 */ /* 0x000fe400000012ff */
        /* <DEDUP_REMOVED lines=20> */
[----:B------:R-:W-:Y:S01]  /*d5f0*/  ULDC.64 UR12, c[0x0][0xae8] ;  /* 0x0002ba00000c7ab9 */ /* 0x000fe20000000a00 */
[----:B------:R-:W-:Y:S01]  /*d600*/  SHF.R.U64 R32, R32, 0x3, RZ ;  /* 0x0000000320207819 */ /* 0x000fe200000012ff */
[----:B--2---:R1:W-:Y:S01]  /*d610*/  @!P0 ST.E desc[UR52][R42.64], R0 ;  /* 0x000000002a008985 */ /* 0x0043e2000c101934 */
[----:B------:R-:W-:Y:S01]  /*d620*/  SHF.R.U64 R36, R36, 0x3, RZ ;  /* 0x0000000324247819 */ /* 0x000fe200000012ff */
[----:B------:R-:W-:Y:S01]  /*d630*/  UIADD3 UR9, UR9, UR10, URZ ;  /* 0x0000000a09097290 */ /* 0x000fe2000fffe03f */
[----:B------:R-:W-:Y:S01]  /*d640*/  SHF.R.U64 R64, R64, 0x3, RZ ;  /* 0x0000000340407819 */ /* 0x000fe200000012ff */
[----:B------:R-:W-:Y:S01]  /*d650*/  UIMAD UR4, UR15, UR12, URZ ;  /* 0x0000000c0f0472a4 */ /* 0x000fe2000f8e023f */
        /* <DEDUP_REMOVED lines=10> */
[----:B------:R-:W-:Y:S01]  /*d700*/  UIMAD.WIDE.U32 UR8, UR40, UR12, UR8 ;  /* 0x0000000c280872a5 */ /* 0x000fe2000f8e0008 */
        /* <DEDUP_REMOVED lines=98> */
.L_x_2700:
[----:B------:R-:W-:Y:S05]  /*dd30*/  BSYNC B1 ;  /* 0x0000000000017941 */ /* 0x000fea0003800000 */
.L_x_2699:
        /* <DEDUP_REMOVED lines=9> */
[-C--:B---3--:R-:W-:Y:S02]  /*ddd0*/  @!P4 LEA R2, P6, R16, R20.reuse, 0x1 ;  /* 0x000000141002c211 */ /* 0x088fe400078c08ff */
[----:B-----5:R-:W-:Y:S02]  /*dde0*/  @!P3 LEA R4, P5, R22, R20, 0x1 ;  /* 0x000000141604b211 */ /* 0x020fe400078a08ff */
        /* <DEDUP_REMOVED lines=10> */
.L_x_2702:
[----:B------:R-:W-:Y:S05]  /*de90*/  BSYNC B1 ;  /* 0x0000000000017941 */ /* 0x000fea0003800000 */
.L_x_2701:
        /* <DEDUP_REMOVED lines=10> */
[-C--:B------:R-:W-:Y:S02]  /*df40*/  @!P2 LEA R4, P5, R22, R8.reuse, 0x1 ;  /* 0x000000081604a211 */ /* 0x080fe400078a08ff */
        /* <DEDUP_REMOVED lines=10> */
.L_x_2704:
[----:B------:R-:W-:Y:S05]  /*dff0*/  BSYNC B1 ;  /* 0x0000000000017941 */ /* 0x000fea0003800000 */
.L_x_2703:
[----:B0-----:R-:W-:Y:S01]  /*e000*/  VIADD R0, R84, 0x60 ;  /* 0x0000006054007836 */ /* 0x001fe20000000000 */
[----:B--2-4-:R-:W4:Y:S04]  /*e010*/  SHFL.IDX PT, R82, R82, 0x3, 0x181f ;  /* 0x00781f0052527f89 */ /* 0x014f2800000e0000 */
[----:B------:R-:W-:Y:S01]  /*e020*/  ISETP.GE.AND P0, PT, R0, R81, PT ;  /* 0x000000510000720c */ /* 0x000fe20003f06270 */
[----:B------:R-:W0:-:S12]  /*e030*/  SHFL.IDX PT, R80, R80, 0x3, 0x181f ;  /* 0x00781f0050507f89 */ /* 0x000e1800000e0000 */
[----:B------:R-:W-:Y:S05]  /*e040*/  @P0 BRA `(.L_x_2705) ;  /* 0x0000000c00a80947 */ /* 0x000fea0003800000 */
[----:B------:R-:W-:Y:S02]  /*e050*/  ULDC UR4, c[0x0][0xac8] ;  /* 0x0002b20000047ab9 */ /* 0x000fe40000000800 */
[----:B------:R-:W-:Y:S02]  /*e060*/  ISETP.GE.AND P3, PT, R16, UR4, PT ;  /* 0x0000000410007c0c */ /* 0x000fe4000bf66270 */
[----:B------:R-:W-:Y:S02]  /*e070*/  ISETP.GE.AND P4, PT, R22, UR4, PT ;  /* 0x0000000416007c0c */ /* 0x000fe4000bf86270 */
[----:B------:R-:W-:-:S09]  /*e080*/  ISETP.GE.AND P5, PT, R19, UR4, PT ;  /* 0x0000000413007c0c */ /* 0x000fd2000bfa6270 */
[-C--:B0-----:R-:W-:Y:S02]  /*e090*/  @!P3 LEA R2, P0, R16, R80.reuse, 0x1 ;  /* 0x000000501002b211 */ /* 0x081fe400078008ff */
[-C--:B------:R-:W-:Y:S02]  /*e0a0*/  @!P4 LEA R4, P1, R22, R80.reuse, 0x1 ;  /* 0x000000501604c211 */ /* 0x080fe400078208ff */
[C---:B------:R-:W-:Y:S02]  /*e0b0*/  @!P5 LEA R6, P2, R19.reuse, R80, 0x1 ;  /* 0x000000501306d211 */ /* 0x040fe400078408ff */
[-C--:B----4-:R-:W-:Y:S02]  /*e0c0*/  @!P3 LEA.HI.X R3, R16, R82.reuse, R225, 0x1, P0 ;  /* 0x000000521003b211 */ /* 0x090fe400000f0ce1 */
        /* <DEDUP_REMOVED lines=11> */
.L_x_2697:
[----:B------:R-:W-:Y:S01]  /*e180*/  ULDC.64 UR8, c[0x0][0xc00] ;  /* 0x0003000000087ab9 */ /* 0x000fe20000000a00 */
[----:B------:R-:W0:Y:S01]  /*e190*/  LDC R11, c[0x0][0xbe8] ;  /* 0x0002fa00ff0b7b82 */ /* 0x000e220000000800 */
[----:B------:R-:W-:Y:S02]  /*e1a0*/  UISETP.NE.U32.AND UP0, UPT, UR8, URZ, UPT ;  /* 0x0000003f0800728c */ /* 0x000fe4000bf05070 */
[----:B------:R-:W-:Y:S02]  /*e1b0*/  ULEA UR4, UP1, UR38, UR8, 0x2 ;  /* 0x0000000826047291 */ /* 0x000fe4000f82103f */
[----:B------:R-:W-:Y:S02]  /*e1c0*/  UISETP.NE.AND.EX UP0, UPT, UR9, URZ, UPT, UP0 ;  /* 0x0000003f0900728c */ /* 0x000fe4000bf05300 */
[----:B------:R-:W-:Y:S02]  /*e1d0*/  ULEA.HI.X UR7, UR38, UR9, UR39, 0x2, UP1 ;  /* 0x0000000926077291 */ /* 0x000fe400088f1427 */
[----:B------:R-:W-:Y:S01]  /*e1e0*/  IMAD.U32 R2, RZ, RZ, UR4 ;  /* 0x00000004ff027e24 */ /* 0x000fe2000f8e00ff */
[----:B------:R-:W-:Y:S01]  /*e1f0*/  ULDC.64 UR8, c[0x0][0xc08] ;  /* 0x0003020000087ab9 */ /* 0x000fe20000000a00 */
[----:B------:R-:W-:Y:S01]  /*e200*/  PLOP3.LUT P2, PT, PT, PT, UP0, 0x80, 0x0 ;  /* 0x000000000000781c */ /* 0x000fe20003f4f008 */
[----:B------:R-:W-:Y:S01]  /*e210*/  UISETP.NE.U32.AND UP1, UPT, UR8, URZ, UPT ;  /* 0x0000003f0800728c */ /* 0x000fe2000bf25070 */
[----:B------:R-:W-:-:S03]  /*e220*/  IMAD.U32 R3, RZ, RZ, UR7 ;  /* 0x00000007ff037e24 */ /* 0x000fc6000f8e00ff */
[----:B------:R-:W-:-:S08]  /*e230*/  UISETP.NE.AND.EX UP1, UPT, UR9, URZ, UPT, UP1 ;  /* 0x0000003f0900728c */ /* 0x000fd0000bf25310 */
[----:B------:R-:W2:Y:S01]  /*e240*/  @P2 LDG.E R6, desc[UR52][R2.64] ;  /* 0x0000003402062981 */ /* 0x000ea2000c1e1900 */
[----:B------:R-:W-:Y:S01]  /*e250*/  PLOP3.LUT P3, PT, PT, PT, UP1, 0x80, 0x0 ;  /* 0x000000000000781c */ /* 0x000fe20003f6f018 */
[----:B------:R-:W-:Y:S01]  /*e260*/  ULDC UR4, c[0x0][0xa88] ;  /* 0x0002a20000047ab9 */ /* 0x000fe20000000800 */
[----:B------:R-:W-:Y:S01]  /*e270*/  @UP1 ULDC.64 UR8, c[0x0][0xc08] ;  /* 0x0003020000081ab9 */ /* 0x000fe20000000a00 */
[----:B------:R-:W-:Y:S01]  /*e280*/  IMAD.U32 R0, RZ, RZ, UR4 ;  /* 0x00000004ff007e24 */ /* 0x000fe2000f8e00ff */
        /* <DEDUP_REMOVED lines=16> */
.L_x_2706:
[----:B------:R-:W-:Y:S01]  /*e390*/  USEL UR38, UR38, URZ, !UP0 ;  /* 0x0000003f26267287 */ /* 0x000fe2000c000000 */
[----:B------:R-:W-:Y:S01]  /*e3a0*/  BSSY B1, `(.L_x_2707) ;  /* 0x000002c000017945 */ /* 0x000fe20003800000 */
[----:B------:R-:W-:-:S03]  /*e3b0*/  USEL UR39, UR39, URZ, !UP0 ;  /* 0x0000003f27277287 */ /* 0x000fc6000c000000 */
[----:B------:R-:W-:Y:S09]  /*e3c0*/  @P1 BRA `(.L_x_2708) ;  /* 0x0000000000a41947 */ /* 0x000ff20003800000 */
        /* <DEDUP_REMOVED lines=41> */
.L_x_2708:
[----:B------:R-:W-:Y:S05]  /*e660*/  BSYNC B1 ;  /* 0x0000000000017941 */ /* 0x000fea0003800000 */
.L_x_2707:
[----:B0-----:R-:W0:Y:S01]  /*e670*/  @P0 LDC R3, c[0x0][0xbf0] ;  /* 0x0002fc00ff030b82 */ /* 0x001e220000000800 */
[----:B------:R-:W-:Y:S01]  /*e680*/  ULDC.64 UR12, c[0x0][0xaa0] ;  /* 0x0002a800000c7ab9 */ /* 0x000fe20000000a00 */
[----:B------:R-:W-:Y:S01]  /*e690*/  IMAD R2, R216, 0x20, R217 ;  /* 0x00000020d8027824 */ /* 0x000fe200078e02d9 */
[----:B------:R-:W-:Y:S01]  /*e6a0*/  UIMAD UR7, UR10, UR12, URZ ;  /* 0x0000000c0a0772a4 */ /* 0x000fe2000f8e023f */
[----:B------:R-:W-:Y:S01]  /*e6b0*/  BSSY B1, `(.L_x_2709) ;  /* 0x0000041000017945 */ /* 0x000fe20003800000 */
[----:B------:R-:W-:Y:S01]  /*e6c0*/  UIMAD.WIDE.U32 UR8, UR4, UR12, URZ ;  /* 0x0000000c040872a5 */ /* 0x000fe2000f8e003f */
[----:B------:R-:W-:Y:S01]  /*e6d0*/  VIADD R6, R2, UR41 ;  /* 0x0000002902067c36 */ /* 0x000fe20008000000 */
[----:B------:R-:W-:-:S03]  /*e6e0*/  UIMAD UR7, UR4, UR13, UR7 ;  /* 0x0000000d040772a4 */ /* 0x000fc6000f8e0207 */
[----:B------:R-:W-:Y:S01]  /*e6f0*/  ULDC.64 UR12, c[0x0][0xae8] ;  /* 0x0002ba00000c7ab9 */ /* 0x000fe20000000a00 */
[----:B------:R-:W-:Y:S01]  /*e700*/  UIADD3 UR9, UR9, UR7, URZ ;  /* 0x0000000709097290 */ /* 0x000fe2000fffe03f */
[----:B------:R-:W-:Y:S01]  /*e710*/  @P0 IMAD.HI.U32 R2, R6, R9, RZ ;  /* 0x0000000906020227 */ /* 0x000fe200078e00ff */
[----:B------:R-:W-:Y:S02]  /*e720*/  UIMAD UR4, UR11, UR12, URZ ;  /* 0x0000000c0b0472a4 */ /* 0x000fe4000f8e023f */
        /* <DEDUP_REMOVED lines=24> */
[----:B------:R-:W-:Y:S02]  /*e8b0*/  VIADD R6, R217, UR41 ;  /* 0x00000029d9067c36 */ /* 0x000fe40008000000 */
        /* <DEDUP_REMOVED lines=32> */
.L_x_2710:
[----:B------:R-:W-:Y:S05]  /*eac0*/  BSYNC B1 ;  /* 0x0000000000017941 */ /* 0x000fea0003800000 */
.L_x_2709:
        /* <DEDUP_REMOVED lines=21> */
.L_x_2712:
[----:B------:R-:W-:Y:S05]  /*ec20*/  BSYNC B1 ;  /* 0x0000000000017941 */ /* 0x000fea0003800000 */
.L_x_2711:
        /* <DEDUP_REMOVED lines=21> */
.L_x_2714:
[----:B------:R-:W-:Y:S05]  /*ed80*/  BSYNC B1 ;  /* 0x0000000000017941 */ /* 0x000fea0003800000 */
.L_x_2713:
[----:B0-----:R-:W-:Y:S01]  /*ed90*/  VIADD R0, R6, 0x60 ;  /* 0x0000006006007836 */ /* 0x001fe20000000000 */
[----:B--2-4-:R-:W0:Y:S04]  /*eda0*/  SHFL.IDX PT, R5, R5, 0x3, 0x181f ;  /* 0x00781f0005057f89 */ /* 0x014e2800000e0000 */
[----:B------:R-:W-:Y:S01]  /*edb0*/  ISETP.GE.AND P0, PT, R0, R11, PT ;  /* 0x0000000b0000720c */ /* 0x000fe20003f06270 */
[----:B-1-3--:R1:W2:-:S12]  /*edc0*/  SHFL.IDX PT, R2, R4, 0x3, 0x181f ;  /* 0x00781f0004027f89 */ /* 0x00a29800000e0000 */
[----:B-1----:R-:W-:Y:S05]  /*edd0*/  @P0 BRA `(.L_x_2705) ;  /* 0x0000000000440947 */ /* 0x002fea0003800000 */
[----:B------:R-:W-:Y:S02]  /*ede0*/  ULDC UR4, c[0x0][0xac8] ;  /* 0x0002b20000047ab9 */ /* 0x000fe40000000800 */
[----:B------:R-:W-:Y:S02]  /*edf0*/  ISETP.GE.AND P3, PT, R16, UR4, PT ;  /* 0x0000000410007c0c */ /* 0x000fe4000bf66270 */
[----:B------:R-:W-:Y:S02]  /*ee00*/  ISETP.GE.AND P2, PT, R22, UR4, PT ;  /* 0x0000000416007c0c */ /* 0x000fe4000bf46270 */
[----:B------:R-:W-:Y:S02]  /*ee10*/  ISETP.GE.AND P1, PT, R19, UR4, PT ;  /* 0x0000000413007c0c */ /* 0x000fe4000bf26270 */
[----:B------:R-:W-:-:S07]  /*ee20*/  ISETP.GE.AND P0, PT, R23, UR4, PT ;  /* 0x0000000417007c0c */ /* 0x000fce000bf06270 */
[-C--:B--2---:R-:W-:Y:S02]  /*ee30*/  @!P3 LEA R6, P6, R16, R2.reuse, 0x1 ;  /* 0x000000021006b211 */ /* 0x084fe400078c08ff */
[-C--:B------:R-:W-:Y:S02]  /*ee40*/  @!P2 LEA R8, P5, R22, R2.reuse, 0x1 ;  /* 0x000000021608a211 */ /* 0x080fe400078a08ff */
[-C--:B------:R-:W-:Y:S02]  /*ee50*/  @!P1 LEA R10, P4, R19, R2.reuse, 0x1 ;  /* 0x00000002130a9211 */ /* 0x080fe400078808ff */
[-C--:B0-----:R-:W-:Y:S02]  /*ee60*/  @!P3 LEA.HI.X R7, R16, R5.reuse, R225, 0x1, P6 ;  /* 0x000000051007b211 */ /* 0x081fe400030f0ce1 */
        /* <DEDUP_REMOVED lines=8> */
.L_x_2705:
[----:B------:R-:W-:Y:S05]  /*eef0*/  BSYNC B0 ;  /* 0x0000000000007941 */ /* 0x000fea0003800000 */
.L_x_2696:
[----:B------:R-:W-:Y:S02]  /*ef00*/  ULDC UR4, c[0x0][0xc3c] ;  /* 0x00030f0000047ab9 */ /* 0x000fe40000000800 */
[----:B------:R-:W-:-:S06]  /*ef10*/  UISETP.GE.AND UP0, UPT, UR6, UR4, UPT ;  /* 0x000000040600728c */ /* 0x000fcc000bf06270 */
[----:B------:R-:W-:-:S13]  /*ef20*/  PLOP3.LUT P0, PT, PT, PT, UP0, 0x80, 0x0 ;  /* 0x000000000000781c */ /* 0x000fda0003f0f008 */
[----:B------:R-:W-:Y:S05]  /*ef30*/  @!P0 BRA `(.L_x_2715) ;  /* 0xffffff1c00988947 */ /* 0x000fea000383ffff */
[----:B------:R-:W-:Y:S05]  /*ef40*/  EXIT ;  /* 0x000000000000794d */ /* 0x000fea0003800000 */
.L_x_2654:
        /* <DEDUP_REMOVED lines=55> */
.L_x_2721:
        /* <DEDUP_REMOVED lines=12> */
.L_x_2720:
[----:B------:R-:W-:Y:S05]  /*f380*/  BSYNC B0 ;  /* 0x0000000000007941 */ /* 0x000fea0003800000 */
.L_x_2719:
        /* <DEDUP_REMOVED lines=21> */
.L_x_2717:
[----:B------:R-:W-:-:S04]  /*f4e0*/  IMAD.IADD R13, R4, 0x1, -R3 ;  /* 0x00000001040d7824 */ /* 0x000fc800078e0a03 */
[----:B------:R-:W-:-:S05]  /*f4f0*/  IMAD R2, R8, R9, R13 ;  /* 0x0000000908027224 */ /* 0x000fca00078e020d */
[----:B------:R-:W-:-:S13]  /*f500*/  ISETP.GT.AND P0, PT, R2, R7, PT ;  /* 0x000000070200720c */ /* 0x000fda0003f04270 */
[----:B------:R-:W-:Y:S02]  /*f510*/  VOTEU.ANY UR7, UPT, !P0 ;  /* 0x0000000000077886 */ /* 0x000fe400040e0100 */
[----:B------:R-:W-:-:S04]  /*f520*/  UPOPC UR6, UR7 ;  /* 0x00000007000672bf */ /* 0x000fc80008000000 */
[----:B------:R-:W-:-:S03]  /*f530*/  UIADD3 UR40, UR6, UR4, URZ ;  /* 0x0000000406287290 */ /* 0x000fc6000fffe03f */
[----:B------:R-:W-:Y:S02]  /*f540*/  ULDC.64 UR4, c[0x0][0xc90] ;  /* 0x0003240000047ab9 */ /* 0x000fe40000000a00 */
[----:B------:R-:W-:-:S06]  /*f550*/  UIMAD.WIDE UR4, UR40, 0x4, UR4 ;  /* 0x00000004280478a5 */ /* 0x000fcc000f8e0204 */
[----:B------:R-:W-:Y:S02]  /*f560*/  IMAD.U32 R2, RZ, RZ, UR4 ;  /* 0x00000004ff027e24 */ /* 0x000fe4000f8e00ff */
[----:B------:R-:W-:-:S05]  /*f570*/  IMAD.U32 R3, RZ, RZ, UR5 ;  /* 0x00000005ff037e24 */ /* 0x000fca000f8e00ff */
[----:B------:R-:W2:Y:S01]  /*f580*/  LDG.E R6, desc[UR52][R2.64] ;  /* 0x0000003402067981 */ /* 0x000ea2000c1e1900 */
[----:B------:R-:W-:Y:S01]  /*f590*/  IMAD.U32 R15, RZ, RZ, UR6 ;  /* 0x00000006ff0f7e24 */ /* 0x000fe2000f8e00ff */
[----:B------:R-:W-:-:S04]  /*f5a0*/  ISETP.NE.AND P0, PT, RZ, UR7, PT ;  /* 0x00000007ff007c0c */ /* 0x000fc8000bf05270 */
[----:B------:R-:W2:Y:S02]  /*f5b0*/  SHFL.IDX PT, R0, R0, R15, 0x1f ;  /* 0x00001f0f00007589 */ /* 0x000ea400000e0000 */
[----:B--2---:R-:W-:-:S05]  /*f5c0*/  IMAD R4, R0, R6, RZ ;  /* 0x0000000600047224 */ /* 0x004fca00078e02ff */
[----:B------:R-:W-:-:S04]  /*f5d0*/  IABS R12, R4 ;  /* 0x00000004000c7213 */ /* 0x000fc80000000000 */
[----:B------:R-:W0:Y:S08]  /*f5e0*/  I2F.RP R10, R12 ;  /* 0x0000000c000a7306 */ /* 0x000e300000209400 */
[----:B0-----:R-:W0:Y:S02]  /*f5f0*/  MUFU.RCP R10, R10 ;  /* 0x0000000a000a7308 */ /* 0x001e240000001000 */
[----:B0-----:R-:W-:-:S06]  /*f600*/  VIADD R11, R10, 0xffffffe ;  /* 0x0ffffffe0a0b7836 */ /* 0x001fcc0000000000 */
[----:B------:R0:W1:Y:S01]  /*f610*/  F2I.FTZ.U32.TRUNC.NTZ R3, R11 ;  /* 0x0000000b00037305 */ /* 0x000062000021f000 */
[----:B------:R-:W-:Y:S05]  /*f620*/  @!P0 BRA `(.L_x_2722) ;  /* 0x00000000000c8947 */ /* 0x000fea0003800000 */
[----:B------:R-:W-:-:S06]  /*f630*/  UIADD3 UR4, UR6, -0x1, URZ ;  /* 0xffffffff06047890 */ /* 0x000fcc000fffe03f */
[----:B0-----:R-:W-:-:S05]  /*f640*/  IMAD.U32 R11, RZ, RZ, UR4 ;  /* 0x00000004ff0b7e24 */ /* 0x001fca000f8e00ff */
[----:B------:R2:W3:Y:S02]  /*f650*/  SHFL.IDX PT, R16, R8, R11, 0x1f ;  /* 0x00001f0b08107589 */ /* 0x0004e400000e0000 */
.L_x_2722:
[----:B-1----:R-:W-:Y:S02]  /*f660*/  IMAD.MOV R2, RZ, RZ, -R3 ;  /* 0x000000ffff027224 */ /* 0x002fe400078e0a03 */
[----:B---3--:R-:W-:Y:S02]  /*f670*/  IMAD R16, R16, R9, R13 ;  /* 0x0000000910107224 */ /* 0x008fe400078e020d */
[----:B------:R-:W-:Y:S01]  /*f680*/  IMAD.MOV.U32 R13, RZ, RZ, R2 ;  /* 0x000000ffff0d7224 */ /* 0x000fe200078e0002 */
[----:B------:R-:W-:Y:S02]  /*f690*/  IABS R2, R4 ;  /* 0x0000000400027213 */ /* 0x000fe40000000000 */
[----:B0-2---:R-:W-:Y:S01]  /*f6a0*/  IADD3 R11, -R16, R7, RZ ;  /* 0x00000007100b7210 */ /* 0x005fe20007ffe1ff */
[----:B------:R-:W-:Y:S02]  /*f6b0*/  IMAD R7, R13, R12, RZ ;  /* 0x0000000c0d077224 */ /* 0x000fe400078e02ff */
[----:B------:R-:W-:Y:S01]  /*f6c0*/  IMAD.MOV R10, RZ, RZ, -R2 ;  /* 0x000000ffff0a7224 */ /* 0x000fe200078e0a02 */
        /* <DEDUP_REMOVED lines=21> */
[----:B------:R-:W-:Y:S02]  /*f820*/  VIADDMNMX R15, R3, R9, R6, PT ;  /* 0x00000009030f7246 */ /* 0x000fe40003800106 */
[----:B------:R-:W-:Y:S02]  /*f830*/  IABS R9, R4 ;  /* 0x0000000400097213 */ /* 0x000fe40000000000 */
[-C--:B------:R-:W-:Y:S01]  /*f840*/  IABS R8, R15.reuse ;  /* 0x0000000f00087213 */ /* 0x080fe20000000000 */
[----:B------:R-:W-:Y:S01]  /*f850*/  IMAD.MOV R18, RZ, RZ, -R15 ;  /* 0x000000ffff127224 */ /* 0x000fe200078e0a0f */
[----:B------:R-:W-:Y:S02]  /*f860*/  IABS R10, R15 ;  /* 0x0000000f000a7213 */ /* 0x000fe40000000000 */
[----:B------:R-:W0:Y:S08]  /*f870*/  I2F.RP R6, R8 ;  /* 0x0000000800067306 */ /* 0x000e300000209400 */
[----:B0-----:R-:W0:Y:S02]  /*f880*/  MUFU.RCP R6, R6 ;  /* 0x0000000600067308 */ /* 0x001e240000001000 */
[----:B0-----:R-:W-:-:S06]  /*f890*/  VIADD R3, R6, 0xffffffe ;  /* 0x0ffffffe06037836 */ /* 0x001fcc0000000000 */
[----:B------:R-:W0:Y:S02]  /*f8a0*/  F2I.FTZ.U32.TRUNC.NTZ R3, R3 ;  /* 0x0000000300037305 */ /* 0x000e24000021f000 */
[----:B0-----:R-:W-:-:S04]  /*f8b0*/  IMAD.MOV R2, RZ, RZ, -R3 ;  /* 0x000000ffff027224 */ /* 0x001fc800078e0a03 */
[----:B------:R-:W-:Y:S02]  /*f8c0*/  IMAD.MOV.U32 R7, RZ, RZ, R2 ;  /* 0x000000ffff077224 */ /* 0x000fe400078e0002 */
[----:B------:R-:W-:Y:S02]  /*f8d0*/  IMAD.MOV.U32 R2, RZ, RZ, RZ ;  /* 0x000000ffff027224 */ /* 0x000fe400078e00ff */
        /* <DEDUP_REMOVED lines=13> */
[----:B------:R-:W-:-:S06]  /*f9b0*/  @P0 VIADD R2, R2, 0x1 ;  /* 0x0000000102020836 */ /* 0x000fcc0000000000 */
[----:B------:R-:W-:Y:S01]  /*f9c0*/  @!P2 IMAD.MOV R2, RZ, RZ, -R2 ;  /* 0x000000ffff02a224 */ /* 0x000fe200078e0a02 */
[----:B------:R-:W-:-:S04]  /*f9d0*/  @!P1 LOP3.LUT R2, RZ, R15, RZ, 0x33, !PT ;  /* 0x0000000fff029212 */ /* 0x000fc800078e33ff */
[----:B------:R-:W-:Y:S01]  /*f9e0*/  LOP3.LUT R17, RZ, R2, RZ, 0x33, !PT ;  /* 0x00000002ff117212 */ /* 0x000fe200078e33ff */
[----:B------:R-:W-:-:S04]  /*f9f0*/  IMAD R18, R2, R18, R3 ;  /* 0x0000001202127224 */ /* 0x000fc800078e0203 */
[----:B------:R-:W-:Y:S01]  /*fa00*/  IMAD.IADD R17, R0, 0x1, R17 ;  /* 0x0000000100117824 */ /* 0x000fe200078e0211 */
[----:B------:R-:W-:Y:S06]  /*fa10*/  BRA `(.L_x_2723) ;  /* 0x0000000000107947 */ /* 0x000fec0003800000 */
.L_x_2718:
[----:B------:R-:W-:Y:S01]  /*fa20*/  IMAD.MOV.U32 R16, RZ, RZ, R7 ;  /* 0x000000ffff107224 */ /* 0x000fe200078e0007 */
[----:B------:R-:W-:Y:S01]  /*fa30*/  ULDC UR40, c[0x0][0xc3c] ;  /* 0x00030f0000287ab9 */ /* 0x000fe20000000800 */
[----:B------:R-:W-:Y:S02]  /*fa40*/  IMAD.MOV.U32 R17, RZ, RZ, RZ ;  /* 0x000000ffff117224 */ /* 0x000fe400078e00ff */
[----:B------:R-:W-:-:S07]  /*fa50*/  IMAD.MOV.U32 R18, RZ, RZ, RZ ;  /* 0x000000ffff127224 */ /* 0x000fce00078e00ff */
.L_x_2723:
[----:B------:R-:W-:Y:S01]  /*fa60*/  ISETP.NE.AND P0, PT, R5, RZ, PT ;  /* 0x000000ff0500720c */ /* 0x000fe20003f05270 */
[----:B------:R-:W-:-:S12]  /*fa70*/  IMAD.U32 R19, RZ, RZ, UR40 ;  /* 0x00000028ff137e24 */ /* 0x000fd8000f8e00ff */
[----:B------:R-:W0:Y:S01]  /*fa80*/  @!P0 S2R R3, SR_CgaCtaId ;  /* 0x0000000000038919 */ /* 0x000e220000008800 */
[----:B------:R-:W-:-:S04]  /*fa90*/  @!P0 MOV R0, 0x400 ;  /* 0x0000040000008802 */ /* 0x000fc80000000f00 */
[----:B0-----:R-:W-:-:S05]  /*faa0*/  @!P0 LEA R0, R3, R0, 0x18 ;  /* 0x0000000003008211 */ /* 0x001fca00078ec0ff */
[----:B------:R0:W-:Y:S01]  /*fab0*/  @!P0 STS.128 [R0+0x388d0], R16 ;  /* 0x0388d01000008388 */ /* 0x0001e20000000c00 */
[----:B------:R-:W-:Y:S06]  /*fac0*/  BAR.ARV 0x5, 0x180 ;  /* 0x0146000000007b1d */ /* 0x000fec0000002000 */
.L_x_2716:
        /* <DEDUP_REMOVED lines=8> */
[----:B------:R-:W2:Y:S01]  /*fb50*/  S2UR UR4, SR_CgaCtaId ;  /* 0x00000000000479c3 */ /* 0x000ea20000008800 */
        /* <DEDUP_REMOVED lines=8> */
[----:B--2---:R-:W-:-:S02]  /*fbe0*/  IMAD.U32 R33, RZ, RZ, UR4 ;  /* 0x00000004ff217e24 */ /* 0x004fc4000f8e00ff */
[C---:B-1----:R-:W-:Y:S01]  /*fbf0*/  IMAD.SHL.U32 R22, R8.reuse, 0x80, RZ ;  /* 0x0000008008167824 */ /* 0x042fe200078e00ff */
[C---:B------:R-:W-:Y:S01]  /*fc00*/  LOP3.LUT R6, R8.reuse, 0x7f, RZ, 0xc0, !PT ;  /* 0x0000007f08067812 */ /* 0x040fe200078ec0ff */
        /* <DEDUP_REMOVED lines=29> */
.L_x_2799:
[----:B------:R-:W-:Y:S01]  /*fde0*/  ULDC.64 UR4, c[0x0][0xc88] ;  /* 0x0003220000047ab9 */ /* 0x000fe20000000a00 */
[----:B------:R-:W-:Y:S01]  /*fdf0*/  ULDC.64 UR6, c[0x0][0xa18] ;  /* 0x0002860000067ab9 */ /* 0x000fe20000000a00 */
[----:B------:R-:W-:Y:S01]  /*fe00*/  UIMAD.WIDE UR4, UR40, 0x4, UR4 ;  /* 0x00000004280478a5 */ /* 0x000fe2000f8e0204 */
[----:B------:R-:W-:-:S05]  /*fe10*/  ULDC.64 UR8, c[0x0][0xa00] ;  /* 0x0002800000087ab9 */ /* 0x000fca0000000a00 */
[----:B-1-3--:R-:W-:Y:S02]  /*fe20*/  IMAD.U32 R2, RZ, RZ, UR4 ;  /* 0x00000004ff027e24 */ /* 0x00afe4000f8e00ff */
        /* <DEDUP_REMOVED lines=44> */
.L_x_2725:
        /* <DEDUP_REMOVED lines=21> */
.L_x_2726:
        /* <DEDUP_REMOVED lines=11> */
.L_x_2727:
[----:B------:R-:W-:Y:S01]  /*102f0*/  R2UR UR6, R17 ;  /* 0x00000000110672ca */ /* 0x000fe200000e0000 */
[----:B------:R-:W-:Y:S01]  /*10300*/  ULDC UR4, c[0x0][0x448] ;  /* 0x0001120000047ab9 */ /* 0x000fe20000000800 */
[----:B------:R-:W-:Y:S01]  /*10310*/  UIADD3 UR38, -UR36, UR38, URZ ;  /* 0x0000002624267290 */ /* 0x000fe2000fffe13f */
[----:B------:R-:W-:Y:S01]  /*10320*/  BSSY B7, `(.L_x_2728) ;  /* 0x00004d8000077945 */ /* 0x000fe20003800000 */
[----:B------:R-:W-:Y:S02]  /*10330*/  UISETP.NE.AND UP0, UPT, UR4, 0x1, UPT ;  /* 0x000000010400788c */ /* 0x000fe4000bf05270 */
[----:B------:R-:W-:Y:S02]  /*10340*/  UIADD3 UR7, UR38, 0x80, -UR41 ;  /* 0x0000008026077890 */ /* 0x000fe4000fffe829 */
[----:B------:R-:W-:-:S05]  /*10350*/  UP2UR UR49, UPR, URZ, 0x1 ;  /* 0x000000013f317883 */ /* 0x000fca0008000000 */
[----:B------:R-:W-:Y:S02]  /*10360*/  USHF.L.U32 UR6, UR6, 0x7, URZ ;  /* 0x0000000706067899 */ /* 0x000fe4000800063f */
[----:B------:R-:W-:Y:S01]  /*10370*/  @UP0 ULDC UR4, c[0x0][0x44c] ;  /* 0x0001130000040ab9 */ /* 0x000fe20000000800 */
[----:B------:R-:W-:Y:S01]  /*10380*/  @UP0 ULDC UR8, c[0x0][0x450] ;  /* 0x0001140000080ab9 */ /* 0x000fe20000000800 */
[----:B------:R-:W-:-:S04]  /*10390*/  UIADD3 UR6, UR6, 0x7f, URZ ;  /* 0x0000007f06067890 */ /* 0x000fc8000fffe03f */
[----:B------:R-:W-:Y:S02]  /*103a0*/  UIMAD.WIDE.U32 UR4, UR6, UR4, URZ ;  /* 0x00000004060472a5 */ /* 0x000fe4000f8e003f */
[----:B------:R-:W-:Y:S02]  /*103b0*/  UIADD3 UR4, UR38, 0x7f, URZ ;  /* 0x0000007f26047890 */ /* 0x000fe4000fffe03f */
[----:B------:R-:W-:Y:S02]  /*103c0*/  @UP0 USHF.R.U32.HI UR6, URZ, UR8, UR5 ;  /* 0x000000083f060299 */ /* 0x000fe40008011605 */
[----:B------:R-:W-:Y:S02]  /*103d0*/  USHF.R.S32.HI UR5, URZ, 0x1f, UR4 ;  /* 0x0000001f3f057899 */ /* 0x000fe40008011404 */
[----:B------:R-:W-:Y:S02]  /*103e0*/  UIADD3 UR6, UR7, UR6, URZ ;  /* 0x0000000607067290 */ /* 0x000fe4000fffe03f */
[----:B------:R-:W-:-:S02]  /*103f0*/  ULEA.HI UR5, UR5, UR4, URZ, 0x7 ;  /* 0x0000000405057291 */ /* 0x000fc4000f8f383f */
[----:B------:R-:W-:Y:S02]  /*10400*/  USHF.R.S32.HI UR7, URZ, 0x1f, UR6 ;  /* 0x0000001f3f077899 */ /* 0x000fe40008011406 */
[----:B------:R-:W-:Y:S02]  /*10410*/  USHF.R.S32.HI UR5, URZ, 0x7, UR5 ;  /* 0x000000073f057899 */ /* 0x000fe40008011405 */
[----:B------:R-:W-:-:S04]  /*10420*/  ULEA.HI UR7, UR7, UR6, URZ, 0x7 ;  /* 0x0000000607077291 */ /* 0x000fc8000f8f383f */
[----:B------:R-:W-:-:S04]  /*10430*/  USHF.R.S32.HI UR7, URZ, 0x7, UR7 ;  /* 0x000000073f077899 */ /* 0x000fc80008011407 */
[----:B------:R-:W-:-:S04]  /*10440*/  UISETP.LT.AND UP0, UPT, UR5, UR7, UPT ;  /* 0x000000070500728c */ /* 0x000fc8000bf01270 */
[----:B------:R-:W-:-:S06]  /*10450*/  USEL UR42, UR5, UR7, UP0 ;  /* 0x00000007052a7287 */ /* 0x000fcc0008000000 */
[----:B------:R-:W-:-:S13]  /*10460*/  ISETP.LT.AND P0, PT, RZ, UR42, PT ;  /* 0x0000002aff007c0c */ /* 0x000fda000bf01270 */
        /* <DEDUP_REMOVED lines=18> */
.L_x_2729:
        /* <DEDUP_REMOVED lines=20> */
.L_x_2732:
[----:B------:R-:W-:Y:S05]  /*106d0*/  BSYNC B6 ;  /* 0x0000000000067941 */ /* 0x000fea0003800000 */
.L_x_2731:
        /* <DEDUP_REMOVED lines=22> */
.L_x_2734:
[----:B------:R-:W-:Y:S05]  /*10840*/  BSYNC B6 ;  /* 0x0000000000067941 */ /* 0x000fea0003800000 */
.L_x_2733:
        /* <DEDUP_REMOVED lines=20> */
.L_x_2736:
[----:B------:R-:W-:Y:S05]  /*10990*/  BSYNC B6 ;  /* 0x0000000000067941 */ /* 0x000fea0003800000 */
.L_x_2735:
        /* <DEDUP_REMOVED lines=19> */
.L_x_2738:
[----:B------:R-:W-:Y:S05]  /*10ad0*/  BSYNC B6 ;  /* 0x0000000000067941 */ /* 0x000fea0003800000 */
.L_x_2737:
        /* <DEDUP_REMOVED lines=56> */
.L_x_2819:
[----:B------:R-:W-:Y:S01]  /*10e60*/  SHF.R.S32.HI R31, RZ, 0x1f, R18 ;  /* 0x0000001fff1f7819 */ /* 0x000fe20000011412 */
[----:B------:R-:W-:Y:S06]  /*10e70*/  @!P2 BRA `(.L_x_2740) ;  /* 0x000000000004a947 */ /* 0x000fec0003800000 */
[----:B------:R-:W-:Y:S01]  /*10e80*/  BPT.TRAP 0x1 ;  /* 0x000000040000795c */ /* 0x000fe20000300000 */
.L_x_2740:
[----:B------:R-:W-:Y:S01]  /*10e90*/  IMAD R6, R25, 0x8, R23 ;  /* 0x0000000819067824 */ /* 0x000fe200078e0217 */
[----:B------:R-:W-:Y:S01]  /*10ea0*/  SHF.L.U32 R2, R29, 0x1f, RZ ;  /* 0x0000001f1d027819 */ /* 0x000fe200000006ff */
[----:B------:R-:W-:Y:S01]  /*10eb0*/  BSSY B0, `(.L_x_2741) ;  /* 0x0000005000007945 */ /* 0x000fe20003800000 */
[----:B------:R-:W-:Y:S02]  /*10ec0*/  SHF.R.S32.HI R20, RZ, 0x1f, R0 ;  /* 0x0000001fff147819 */ /* 0x000fe40000011400 */
[----:B------:R-:W0:Y:S01]  /*10ed0*/  SYNCS.PHASECHK.TRANS64.TRYWAIT P0, [R6+URZ+0x38880], R2 ;  /* 0x03888002060075a7 */ /* 0x000e22000800017f */
[----:B------:R1:W-:Y:S02]  /*10ee0*/  STL [R1+0x8], R2 ;  /* 0x0000080201007387 */ /* 0x0003e40000100800 */
[----:B01----:R-:W-:Y:S05]  /*10ef0*/  @!P0 BRA `(.L_x_2742) ;  /* 0x0000005400388947 */ /* 0x003fea0003800000 */
.L_x_2820:
[----:B------:R-:W-:Y:S05]  /*10f00*/  BSYNC B0 ;  /* 0x0000000000007941 */ /* 0x000fea0003800000 */
.L_x_2741:
        /* <DEDUP_REMOVED lines=105> */
.L_x_2838:
        /* <DEDUP_REMOVED lines=11> */
.L_x_2744:
        /* <DEDUP_REMOVED lines=11> */
.L_x_2745:
[----:B------:R0:W-:Y:S01]  /*11700*/  SYNCS.ARRIVE.TRANS64.A1T0 RZ, [R6+URZ+0x38870], RZ ;  /* 0x038870ff06ff79a7 */ /* 0x0001e2000810003f */
[----:B------:R-:W-:Y:S05]  /*11710*/  @!P6 BRA `(.L_x_2746) ;  /* 0x000000000004e947 */ /* 0x000fea0003800000 */
[----:B------:R-:W-:Y:S01]  /*11720*/  BPT.TRAP 0x1 ;  /* 0x000000040000795c */ /* 0x000fe20000300000 */
.L_x_2746:
[----:B------:R-:W2:Y:S01]  /*11730*/  LDL R2, [R1+0x8] ;  /* 0x0000080001027983 */ /* 0x000ea20000100800 */
[----:B------:R-:W-:Y:S01]  /*11740*/  BSSY B0, `(.L_x_2747) ;  /* 0x0000003000007945 */ /* 0x000fe20003800000 */
[----:B--2---:R-:W1:Y:S03]  /*11750*/  SYNCS.PHASECHK.TRANS64.TRYWAIT P0, [R6+URZ+0x38840], R2 ;  /* 0x03884002060075a7 */ /* 0x004e66000800017f */
[----:B-1----:R-:W-:Y:S05]  /*11760*/  @!P0 BRA `(.L_x_2748) ;  /* 0x0000005800088947 */ /* 0x002fea0003800000 */
.L_x_2839:
[----:B------:R-:W-:Y:S05]  /*11770*/  BSYNC B0 ;  /* 0x0000000000007941 */ /* 0x000fea0003800000 */
.L_x_2747:
        /* <DEDUP_REMOVED lines=100> */
.L_x_2857:
        /* <DEDUP_REMOVED lines=11> */
.L_x_2750:
        /* <DEDUP_REMOVED lines=11> */
.L_x_2751:
        /* <DEDUP_REMOVED lines=34> */
.L_x_2753:
[----:B------:R-:W-:Y:S05]  /*12140*/  BSYNC B6 ;  /* 0x0000000000067941 */ /* 0x000fea0003800000 */
.L_x_2752:
[----:B------:R3:W5:Y:S01]  /*12150*/  LDL R8, [R1+0x4] ;  /* 0x0000040001087983 */ /* 0x0007620000100800 */
[----:B------:R-:W-:Y:S01]  /*12160*/  R2UR UR6, R31 ;  /* 0x000000001f0672ca */ /* 0x000fe200000e0000 */
[----:B------:R-:W-:Y:S01]  /*12170*/  UISETP.NE.AND UP0, UPT, UR49, URZ, UPT ;  /* 0x0000003f3100728c */ /* 0x000fe2000bf05270 */
[C---:B------:R-:W-:Y:S01]  /*12180*/  R2UR UR10, R18.reuse ;  /* 0x00000000120a72ca */ /* 0x040fe200000e0000 */
[----:B-1----:R-:W1:Y:S01]  /*12190*/  S2R R2, SR_TID.X ;  /* 0x0000000000027919 */ /* 0x002e620000002100 */
[----:B------:R-:W-:Y:S01]  /*121a0*/  R2UR UR7, R18 ;  /* 0x00000000120772ca */ /* 0x000fe200000e0000 */
[----:B------:R-:W-:Y:S01]  /*121b0*/  ULDC.64 UR8, c[0x0][0x2d8] ;  /* 0x0000b60000087ab9 */ /* 0x000fe20000000a00 */
[----:B------:R-:W4:Y:S01]  /*121c0*/  LDC R4, c[0x0][0x448] ;  /* 0x00011200ff047b82 */ /* 0x000f220000000800 */
[----:B------:R-:W-:Y:S01]  /*121d0*/  PLOP3.LUT P0, PT, PT, PT, UP0, 0x80, 0x0 ;  /* 0x000000000000781c */ /* 0x000fe20003f0f008 */
[----:B------:R-:W-:Y:S01]  /*121e0*/  UMOV UR4, UR38 ;  /* 0x0000002600047c82 */ /* 0x000fe20008000000 */
[----:B------:R-:W-:Y:S01]  /*121f0*/  PLOP3.LUT P1, PT, PT, PT, UP0, 0x80, 0x0 ;  /* 0x000000000000781c */ /* 0x000fe20003f2f008 */
[----:B------:R-:W-:-:S03]  /*12200*/  UMOV UR5, UR45 ;  /* 0x0000002d00057c82 */ /* 0x000fc60008000000 */
[----:B------:R-:W-:-:S04]  /*12210*/  UIMAD UR6, UR6, UR8, URZ ;  /* 0x00000008060672a4 */ /* 0x000fc8000f8e023f */
[----:B------:R-:W-:Y:S02]  /*12220*/  UIMAD UR6, UR10, UR9, UR6 ;  /* 0x000000090a0672a4 */ /* 0x000fe4000f8e0206 */
[----:B------:R-:W-:Y:S01]  /*12230*/  UIMAD.WIDE.U32 UR4, UR7, UR8, UR4 ;  /* 0x00000008070472a5 */ /* 0x000fe2000f8e0004 */
[----:B------:R-:W-:Y:S02]  /*12240*/  @UP0 ULDC UR10, c[0x0][0x44c] ;  /* 0x00011300000a0ab9 */ /* 0x000fe40000000800 */
[----:B------:R-:W-:Y:S01]  /*12250*/  ULDC.64 UR8, c[0x0][0x2e0] ;  /* 0x0000b80000087ab9 */ /* 0x000fe20000000a00 */
[C---:B-1----:R-:W-:Y:S01]  /*12260*/  LOP3.LUT R19, R2.reuse, 0x7f, RZ, 0xc0, !PT ;  /* 0x0000007f02137812 */ /* 0x042fe200078ec0ff */
[----:B------:R-:W-:Y:S01]  /*12270*/  IMAD.SHL.U32 R2, R2, 0x10, RZ ;  /* 0x0000001002027824 */ /* 0x000fe200078e00ff */
[----:B------:R-:W-:Y:S02]  /*12280*/  UIADD3 UR5, UR5, UR6, URZ ;  /* 0x0000000605057290 */ /* 0x000fe4000fffe03f */
[----:B------:R-:W-:Y:S01]  /*12290*/  SHF.R.U32.HI R19, RZ, 0x3, R19 ;  /* 0x00000003ff137819 */ /* 0x000fe20000011613 */
[----:B------:R-:W-:Y:S01]  /*122a0*/  @UP0 ULDC UR6, c[0x0][0x450] ;  /* 0x0001140000060ab9 */ /* 0x000fe20000000800 */
[----:B------:R-:W-:-:S02]  /*122b0*/  UIMAD UR7, UR44, UR8, URZ ;  /* 0x000000082c0772a4 */ /* 0x000fc4000f8e023f */
[----:B------:R-:W-:-:S05]  /*122c0*/  LOP3.LUT R2, R19, 0x70, R2, 0xf8, !PT ;  /* 0x0000007013027812 */ /* 0x000fca00078ef802 */
[----:B------:R-:W-:-:S04]  /*122d0*/  IMAD R7, R17, 0x80, R2 ;  /* 0x0000008011077824 */ /* 0x000fc800078e0202 */
[----:B------:R-:W-:-:S04]  /*122e0*/  @P0 IMAD.HI.U32 R0, R7, UR10, RZ ;  /* 0x0000000a07000c27 */ /* 0x000fc8000f8e00ff */
[----:B------:R-:W-:Y:S01]  /*122f0*/  IMAD.MOV.U32 R2, RZ, RZ, R7 ;  /* 0x000000ffff027224 */ /* 0x000fe200078e0007 */
[----:B------:R-:W-:Y:S01]  /*12300*/  @P1 SHF.R.U32.HI R2, RZ, UR6, R0 ;  /* 0x00000006ff021c19 */ /* 0x000fe20008011600 */
[----:B------:R-:W-:Y:S02]  /*12310*/  UIMAD UR7, UR43, UR9, UR7 ;  /* 0x000000092b0772a4 */ /* 0x000fe4000f8e0207 */
[----:B------:R-:W-:Y:S01]  /*12320*/  UIMAD.WIDE.U32 UR4, UR43, UR8, UR4 ;  /* 0x000000082b0472a5 */ /* 0x000fe2000f8e0004 */
[----:B------:R-:W-:Y:S02]  /*12330*/  SHF.R.S32.HI R0, RZ, 0x1f, R2 ;  /* 0x0000001fff007819 */ /* 0x000fe40000011402 */
[----:B------:R-:W-:Y:S01]  /*12340*/  ULDC.64 UR8, c[0x0][0x2d0] ;  /* 0x0000b40000087ab9 */ /* 0x000fe20000000a00 */
[----:B------:R-:W-:Y:S01]  /*12350*/  UIADD3 UR5, UR5, UR7, URZ ;  /* 0x0000000705057290 */ /* 0x000fe2000fffe03f */
[----:B------:R-:W-:Y:S02]  /*12360*/  IMAD.U32 R3, RZ, RZ, UR8 ;  /* 0x00000008ff037e24 */ /* 0x000fe4000f8e00ff */
[----:B------:R-:W-:-:S02]  /*12370*/  IMAD R5, R0, UR8, RZ ;  /* 0x0000000800057c24 */ /* 0x000fc4000f8e02ff */
[----:B------:R-:W-:Y:S02]  /*12380*/  IMAD.MOV R0, RZ, RZ, -R2 ;  /* 0x000000ffff007224 */ /* 0x000fe400078e0a02 */
[C---:B------:R-:W-:Y:S02]  /*12390*/  IMAD R5, R2.reuse, UR9, R5 ;  /* 0x0000000902057c24 */ /* 0x040fe4000f8e0205 */
[----:B------:R-:W-:Y:S01]  /*123a0*/  IMAD.WIDE.U32 R2, R2, R3, UR4 ;  /* 0x0000000402027e25 */ /* 0x000fe2000f8e0003 */
[----:B------:R-:W-:-:S03]  /*123b0*/  ULDC.64 UR4, c[0x0][0x2c8] ;  /* 0x0000b20000047ab9 */ /* 0x000fc60000000a00 */
[----:B----4-:R-:W-:Y:S02]  /*123c0*/  IMAD R0, R4, R0, R7 ;  /* 0x0000000004007224 */ /* 0x010fe400078e0207 */
[----:B------:R-:W-:-:S03]  /*123d0*/  IMAD.IADD R3, R3, 0x1, R5 ;  /* 0x0000000103037824 */ /* 0x000fc600078e0205 */
[----:B------:R-:W-:Y:S01]  /*123e0*/  SHF.R.S32.HI R5, RZ, 0x1f, R0 ;  /* 0x0000001fff057819 */ /* 0x000fe20000011400 */
[----:B------:R-:W-:-:S04]  /*123f0*/  IMAD.WIDE.U32 R2, R0, UR4, R2 ;  /* 0x0000000400027c25 */ /* 0x000fc8000f8e0002 */
[----:B------:R-:W-:Y:S01]  /*12400*/  IMAD R5, R5, UR4, RZ ;  /* 0x0000000405057c24 */ /* 0x000fe2000f8e02ff */
[----:B0-2---:R-:W-:-:S03]  /*12410*/  LOP3.LUT R6, R28, 0x80, RZ, 0xfc, !PT ;  /* 0x000000801c067812 */ /* 0x005fc600078efcff */
[----:B------:R-:W-:Y:S01]  /*12420*/  IMAD R5, R0, UR5, R5 ;  /* 0x0000000500057c24 */ /* 0x000fe2000f8e0205 */
[----:B------:R-:W-:Y:S02]  /*12430*/  ULDC.64 UR4, c[0x0][0x280] ;  /* 0x0000a00000047ab9 */ /* 0x000fe40000000a00 */
[----:B------:R-:W-:Y:S01]  /*12440*/  IADD3 R0, P0, R2, UR4, RZ ;  /* 0x0000000402007c10 */ /* 0x000fe2000ff1e0ff */
[----:B------:R-:W-:Y:S02]  /*12450*/  ULDC UR4, c[0x0][0x2b8] ;  /* 0x0000ae0000047ab9 */ /* 0x000fe40000000800 */
[----:B------:R-:W-:Y:S02]  /*12460*/  ISETP.GE.AND P1, PT, R6, UR4, PT ;  /* 0x0000000406007c0c */ /* 0x000fe4000bf26270 */
[----:B------:R-:W0:Y:S01]  /*12470*/  S2R R6, SR_TID.X ;  /* 0x0000000000067919 */ /* 0x000e220000002100 */
        /* <DEDUP_REMOVED lines=8> */
[----:B------:R-:W-:Y:S01]  /*12500*/  IMAD R17, R17, 0x80, R9 ;  /* 0x0000008011117824 */ /* 0x000fe200078e0209 */
        /* <DEDUP_REMOVED lines=9> */
[----:B------:R-:W-:-:S03]  /*125a0*/  ISETP.GE.AND P2, PT, R7, R4, PT ;  /* 0x000000040700720c */ /* 0x000fc60003f46270 */
[----:B0-----:R-:W0:Y:S10]  /*125b0*/  SHFL.IDX PT, R2, R5, 0x1, 0x181f ;  /* 0x00381f0005027f89 */ /* 0x001e3400000e0000 */
[----:B--2---:R-:W-:-:S05]  /*125c0*/  @!P2 IADD3 R14, P3, R28, R14, RZ ;  /* 0x0000000e1c0ea210 */ /* 0x004fca0007f7e0ff */
[----:B0-----:R-:W-:Y:S02]  /*125d0*/  @!P2 IMAD.X R7, RZ, RZ, R2, P3 ;  /* 0x000000ffff07a224 */ /* 0x001fe400018e0602 */
[----:B------:R-:W-:Y:S02]  /*125e0*/  @!P2 IMAD.MOV.U32 R2, RZ, RZ, R14 ;  /* 0x000000ffff02a224 */ /* 0x000fe400078e000e */
[----:B------:R-:W-:Y:S01]  /*125f0*/  @!P2 IMAD.MOV.U32 R3, RZ, RZ, R7 ;  /* 0x000000ffff03a224 */ /* 0x000fe200078e0007 */
[----:B------:R-:W0:Y:S01]  /*12600*/  SHFL.IDX PT, R14, R0, 0x2, 0x181f ;  /* 0x00581f00000e7f89 */ /* 0x000e2200000e0000 */
[----:B------:R-:W-:-:S03]  /*12610*/  VIADD R7, R17, 0x20 ;  /* 0x0000002011077836 */ /* 0x000fc60000000000 */
[----:B------:R-:W-:Y:S04]  /*12620*/  @!P2 LDGSTS.E.BYPASS.LTC128B.128 [R8+0x20c00], desc[UR52][R2.64], !P0 ;  /* 0x20c000000208afae */ /* 0x000fe8000c101d74 */
[----:B------:R1:W-:Y:S01]  /*12630*/  @!P2 LDGSTS.E.BYPASS.LTC128B.128 [R8+0x24c00], desc[UR52][R2.64+0x80], !P1 ;  /* 0x24c000800208afae */ /* 0x0003e2000c901d74 */
[----:B------:R-:W-:-:S03]  /*12640*/  ISETP.GE.AND P2, PT, R7, R4, PT ;  /* 0x000000040700720c */ /* 0x000fc60003f46270 */
[----:B-1----:R-:W1:Y:S10]  /*12650*/  SHFL.IDX PT, R2, R5, 0x2, 0x181f ;  /* 0x00581f0005027f89 */ /* 0x002e7400000e0000 */
[----:B0-----:R-:W-:-:S04]  /*12660*/  @!P2 IADD3 R14, P3, R28, R14, RZ ;  /* 0x0000000e1c0ea210 */ /* 0x001fc80007f7e0ff */
[----:B-1----:R-:W-:Y:S01]  /*12670*/  @!P2 IADD3.X R7, RZ, R2, RZ, P3, !PT ;  /* 0x00000002ff07a210 */ /* 0x002fe20001ffe4ff */
[----:B------:R-:W-:Y:S02]  /*12680*/  @!P2 IMAD.MOV.U32 R2, RZ, RZ, R14 ;  /* 0x000000ffff02a224 */ /* 0x000fe400078e000e */
[----:B------:R-:W0:Y:S02]  /*12690*/  SHFL.IDX PT, R14, R0, 0x3, 0x181f ;  /* 0x00781f00000e7f89 */ /* 0x000e2400000e0000 */
[----:B------:R-:W-:Y:S02]  /*126a0*/  @!P2 IMAD.MOV.U32 R3, RZ, RZ, R7 ;  /* 0x000000ffff03a224 */ /* 0x000fe400078e0007 */
[----:B------:R-:W-:-:S03]  /*126b0*/  VIADD R7, R17, 0x30 ;  /* 0x0000003011077836 */ /* 0x000fc60000000000 */
[----:B------:R-:W-:Y:S04]  /*126c0*/  @!P2 LDGSTS.E.BYPASS.LTC128B.128 [R8+0x21400], desc[UR52][R2.64], !P0 ;  /* 0x214000000208afae */ /* 0x000fe8000c101d74 */
[----:B------:R1:W-:Y:S01]  /*126d0*/  @!P2 LDGSTS.E.BYPASS.LTC128B.128 [R8+0x25400], desc[UR52][R2.64+0x80], !P1 ;  /* 0x254000800208afae */ /* 0x0003e2000c901d74 */
[----:B------:R-:W-:-:S03]  /*126e0*/  ISETP.GE.AND P2, PT, R7, R4, PT ;  /* 0x000000040700720c */ /* 0x000fc60003f46270 */
[----:B-1----:R-:W1:Y:S10]  /*126f0*/  SHFL.IDX PT, R2, R5, 0x3, 0x181f ;  /* 0x00781f0005027f89 */ /* 0x002e7400000e0000 */
[----:B0-----:R-:W-:-:S05]  /*12700*/  @!P2 IADD3 R14, P3, R28, R14, RZ ;  /* 0x0000000e1c0ea210 */ /* 0x001fca0007f7e0ff */
[----:B-1----:R-:W-:Y:S02]  /*12710*/  @!P2 IMAD.X R7, RZ, RZ, R2, P3 ;  /* 0x000000ffff07a224 */ /* 0x002fe400018e0602 */
        /* <DEDUP_REMOVED lines=36> */
.L_x_2874:
        /* <DEDUP_REMOVED lines=11> */
.L_x_2756:
[----:B------:R-:W-:Y:S05]  /*12a10*/  BSYNC B0 ;  /* 0x0000000000007941 */ /* 0x000fea0003800000 */
.L_x_2755:
[----:B------:R-:W-:Y:S01]  /*12a20*/  NOP ;  /* 0x0000000000007918 */ /* 0x000fe20000000000 */
[----:B------:R-:W-:-:S13]  /*12a30*/  PLOP3.LUT P0, PT, PT, PT, PT, 0x80, 0x0 ;  /* 0x000000000000781c */ /* 0x000fda0003f0f070 */
.L_x_2757:
        /* <DEDUP_REMOVED lines=18> */
.L_x_2875:
[----:B------:R-:W-:Y:S05]  /*12b60*/  BSYNC B0 ;  /* 0x0000000000007941 */ /* 0x000fea0003800000 */
.L_x_2758:
[----:B------:R-:W-:-:S06]  /*12b70*/  UISETP.GE.AND UP0, UPT, UR42, 0x2, UPT ;  /* 0x000000022a00788c */ /* 0x000fcc000bf06270 */
[----:B------:R-:W-:-:S13]  /*12b80*/  PLOP3.LUT P0, PT, PT, PT, UP0, 0x80, 0x0 ;  /* 0x000000000000781c */ /* 0x000fda0003f0f008 */
[----:B------:R-:W-:Y:S05]  /*12b90*/  @!P0 BRA `(.L_x_2760) ;  /* 0x0000001800508947 */ /* 0x000fea0003800000 */
[----:B------:R-:W-:Y:S01]  /*12ba0*/  UIADD3 UR4, UR42, -0x2, URZ ;  /* 0xfffffffe2a047890 */ /* 0x000fe2000fffe03f */
[----:B------:R-:W-:Y:S02]  /*12bb0*/  IMAD.MOV.U32 R10, RZ, RZ, R29 ;  /* 0x000000ffff0a7224 */ /* 0x000fe400078e001d */
[----:B------:R-:W-:-:S03]  /*12bc0*/  IMAD.MOV.U32 R9, RZ, RZ, R25 ;  /* 0x000000ffff097224 */ /* 0x000fc600078e0019 */
[----:B------:R-:W-:-:S07]  /*12bd0*/  IMAD.U32 R21, RZ, RZ, UR4 ;  /* 0x00000004ff157e24 */ /* 0x000fce000f8e00ff */
.L_x_2780:
        /* <DEDUP_REMOVED lines=39> */
.L_x_2761:
[----:B------:R-:W-:Y:S01]  /*12e50*/  IMAD R0, R25, 0x8, R23 ;  /* 0x0000000819007824 */ /* 0x000fe200078e0217 */
[----:B------:R-:W-:Y:S01]  /*12e60*/  SHF.L.U32 R20, R29, 0x1f, RZ ;  /* 0x0000001f1d147819 */ /* 0x000fe200000006ff */
[----:B------:R-:W-:Y:S01]  /*12e70*/  BSSY B0, `(.L_x_2762) ;  /* 0x0000004000007945 */ /* 0x000fe20003800000 */
[----:B------:R-:W-:Y:S02]  /*12e80*/  SHF.R.S32.HI R17, RZ, 0x1f, R6 ;  /* 0x0000001fff117819 */ /* 0x000fe40000011406 */
[----:B------:R-:W0:Y:S02]  /*12e90*/  SYNCS.PHASECHK.TRANS64.TRYWAIT P0, [R0+URZ+0x38880], R20 ;  /* 0x03888014000075a7 */ /* 0x000e24000800017f */
[----:B0-----:R-:W-:Y:S05]  /*12ea0*/  @!P0 BRA `(.L_x_2763) ;  /* 0x0000005400a88947 */ /* 0x001fea0003800000 */
.L_x_2876:
[----:B------:R-:W-:Y:S05]  /*12eb0*/  BSYNC B0 ;  /* 0x0000000000007941 */ /* 0x000fea0003800000 */
.L_x_2762:
        /* <DEDUP_REMOVED lines=70> */
.L_x_2894:
        /* <DEDUP_REMOVED lines=9> */
.L_x_2765:
        /* <DEDUP_REMOVED lines=11> */
.L_x_2766:
[----:B------:R3:W-:Y:S01]  /*13460*/  SYNCS.ARRIVE.TRANS64.A1T0 RZ, [R0+URZ+0x38870], RZ ;  /* 0x038870ff00ff79a7 */ /* 0x0007e2000810003f */
[----:B------:R-:W-:Y:S05]  /*13470*/  @!P3 BRA `(.L_x_2767) ;  /* 0x000000000004b947 */ /* 0x000fea0003800000 */
[----:B------:R-:W-:Y:S01]  /*13480*/  BPT.TRAP 0x1 ;  /* 0x000000040000795c */ /* 0x000fe20000300000 */
.L_x_2767:
[----:B------:R-:W4:Y:S01]  /*13490*/  SYNCS.PHASECHK.TRANS64.TRYWAIT P0, [R0+URZ+0x38840], R20 ;  /* 0x03884014000075a7 */ /* 0x000f22000800017f */
[----:B------:R-:W-:Y:S04]  /*134a0*/  BSSY B0, `(.L_x_2768) ;  /* 0x0000002000007945 */ /* 0x000fe80003800000 */
[----:B----4-:R-:W-:Y:S05]  /*134b0*/  @!P0 BRA `(.L_x_2769) ;  /* 0x0000005800808947 */ /* 0x010fea0003800000 */
.L_x_2895:
[----:B------:R-:W-:Y:S05]  /*134c0*/  BSYNC B0 ;  /* 0x0000000000007941 */ /* 0x000fea0003800000 */
.L_x_2768:
        /* <DEDUP_REMOVED lines=68> */
.L_x_2913:
        /* <DEDUP_REMOVED lines=9> */
.L_x_2771:
        /* <DEDUP_REMOVED lines=11> */
.L_x_2772:
[----:B------:R3:W-:Y:S02]  /*13a50*/  SYNCS.ARRIVE.TRANS64.A1T0 RZ, [R0+URZ+0x38830], RZ ;  /* 0x038830ff00ff79a7 */ /* 0x0007e4000810003f */
[----:B---34-:R-:W-:-:S05]  /*13a60*/  IMAD.U32 R0, RZ, RZ, UR47 ;  /* 0x0000002fff007e24 */ /* 0x018fca000f8e00ff */
[----:B------:R-:W-:-:S13]  /*13a70*/  ISETP.NE.AND P0, PT, R0, 0x3, PT ;  /* 0x000000030000780c */ /* 0x000fda0003f05270 */
[----:B------:R-:W-:Y:S05]  /*13a80*/  @!P0 BRA `(.L_x_2773) ;  /* 0x0000000000048947 */ /* 0x000fea0003800000 */
[----:B------:R-:W-:Y:S01]  /*13a90*/  BPT.TRAP 0x1 ;  /* 0x000000040000795c */ /* 0x000fe20000300000 */
.L_x_2773:
[----:B------:R-:W-:Y:S01]  /*13aa0*/  LOP3.LUT R3, R10, 0x1, RZ, 0x3c, !PT ;  /* 0x000000010a037812 */ /* 0x000fe200078e3cff */
[----:B------:R-:W-:Y:S01]  /*13ab0*/  IMAD R0, R9, 0x8, R23 ;  /* 0x0000000809007824 */ /* 0x000fe200078e0217 */
[----:B------:R-:W-:Y:S02]  /*13ac0*/  BSSY B0, `(.L_x_2774) ;  /* 0x0000004000007945 */ /* 0x000fe40003800000 */
[----:B------:R-:W-:-:S04]  /*13ad0*/  SHF.L.U32 R3, R3, 0x1f, RZ ;  /* 0x0000001f03037819 */ /* 0x000fc800000006ff */
[----:B------:R-:W0:Y:S02]  /*13ae0*/  SYNCS.PHASECHK.TRANS64.TRYWAIT P2, [R0+URZ+0x38870], R3 ;  /* 0x03887003000075a7 */ /* 0x000e24000804017f */
[----:B0-----:R-:W-:Y:S05]  /*13af0*/  @!P2 BRA `(.L_x_2775) ;  /* 0x0000005c0048a947 */ /* 0x001fea0003800000 */
.L_x_2914:
[----:B------:R-:W-:Y:S05]  /*13b00*/  BSYNC B0 ;  /* 0x0000000000007941 */ /* 0x000fea0003800000 */
.L_x_2774:
[----:B------:R-:W-:-:S05]  /*13b10*/  IMAD.U32 R2, RZ, RZ, UR46 ;  /* 0x0000002eff027e24 */ /* 0x000fca000f8e00ff */
[----:B------:R-:W-:-:S13]  /*13b20*/  ISETP.NE.AND P2, PT, R2, 0x3, PT ;  /* 0x000000030200780c */ /* 0x000fda0003f45270 */
[----:B------:R-:W-:Y:S05]  /*13b30*/  @!P2 BRA `(.L_x_2776) ;  /* 0x000000000004a947 */ /* 0x000fea0003800000 */
[----:B------:R-:W-:Y:S01]  /*13b40*/  BPT.TRAP 0x1 ;  /* 0x000000040000795c */ /* 0x000fe20000300000 */
.L_x_2776:
[----:B0-----:R-:W-:Y:S01]  /*13b50*/  SHF.L.U32 R3, R10, 0x1f, RZ ;  /* 0x0000001f0a037819 */ /* 0x001fe200000006ff */
[----:B------:R-:W-:-:S03]  /*13b60*/  IMAD.SHL.U32 R2, R9, 0x8000, RZ ;  /* 0x0000800009027824 */ /* 0x000fc600078e00ff */
[----:B------:R-:W0:Y:S02]  /*13b70*/  SYNCS.PHASECHK.TRANS64.TRYWAIT P2, [R0+URZ+0x38860], R3 ;  /* 0x03886003000075a7 */ /* 0x000e24000804017f */
[----:B0-----:R-:W-:Y:S05]  /*13b80*/  @!P2 BRA `(.L_x_2777) ;  /* 0x0000005c0038a947 */ /* 0x001fea0003800000 */
.L_x_2915:
        /* <DEDUP_REMOVED lines=139> */
.L_x_2778:
[----:B-1----:R1:W-:Y:S01]  /*14440*/  SYNCS.ARRIVE.TRANS64.A1T0 RZ, [R0+URZ+0x38850], RZ ;  /* 0x038850ff00ff79a7 */ /* 0x0023e2000810003f */
[----:B------:R-:W-:Y:S06]  /*14450*/  BAR.SYNC.DEFER_BLOCKING 0x2, 0x80 ;  /* 0x0082000000007b1d */ /* 0x000fec0000010000 */
[----:B------:R-:W-:Y:S05]  /*14460*/  @!P0 BRA `(.L_x_2779) ;  /* 0x0000000000048947 */ /* 0x000fea0003800000 */
[----:B------:R-:W-:Y:S01]  /*14470*/  BPT.TRAP 0x1 ;  /* 0x000000040000795c */ /* 0x000fe20000300000 */
.L_x_2779:
[----:B-1----:R-:W-:Y:S02]  /*14480*/  VIADD R0, R0, 0x38880 ;  /* 0x0003888000007836 */ /* 0x002fe40000000000 */
[----:B------:R-:W-:Y:S02]  /*14490*/  IMAD.MOV.U32 R10, RZ, RZ, R29 ;  /* 0x000000ffff0a7224 */ /* 0x000fe400078e001d */
[----:B------:R-:W-:Y:S01]  /*144a0*/  IMAD.MOV.U32 R9, RZ, RZ, R25 ;  /* 0x000000ffff097224 */ /* 0x000fe200078e0019 */
[----:B------:R-:W-:-:S04]  /*144b0*/  PRMT R0, R33, 0x654, R0 ;  /* 0x0000065421007816 */ /* 0x000fc80000000000 */
[----:B------:R1:W-:Y:S01]  /*144c0*/  SYNCS.ARRIVE.TRANS64.RED.A1T0 RZ, [R0+URZ], RZ ;  /* 0x000000ff00ff79a7 */ /* 0x0003e2000810043f */
[----:B------:R-:W-:Y:S05]  /*144d0*/  @P1 BRA `(.L_x_2780) ;  /* 0xffffffe400c01947 */ /* 0x000fea000383ffff */
.L_x_2760:
        /* <DEDUP_REMOVED lines=19> */
.L_x_2782:
[----:B------:R-:W-:Y:S05]  /*14610*/  BSYNC B0 ;  /* 0x0000000000007941 */ /* 0x000fea0003800000 */
.L_x_2781:
[----:B------:R-:W-:Y:S05]  /*14620*/  @!P0 BRA `(.L_x_2783) ;  /* 0x0000000000048947 */ /* 0x000fea0003800000 */
[----:B------:R-:W-:Y:S01]  /*14630*/  BPT.TRAP 0x1 ;  /* 0x000000040000795c */ /* 0x000fe20000300000 */
.L_x_2783:
[----:B------:R-:W-:Y:S01]  /*14640*/  LOP3.LUT R3, R29, 0x1, RZ, 0x3c, !PT ;  /* 0x000000011d037812 */ /* 0x000fe200078e3cff */
[----:B------:R-:W-:Y:S01]  /*14650*/  IMAD R2, R25, 0x8, R23 ;  /* 0x0000000819027824 */ /* 0x000fe200078e0217 */
[----:B------:R-:W-:Y:S02]  /*14660*/  BSSY B0, `(.L_x_2784) ;  /* 0x0000004000007945 */ /* 0x000fe40003800000 */
[----:B------:R-:W-:-:S04]  /*14670*/  SHF.L.U32 R3, R3, 0x1f, RZ ;  /* 0x0000001f03037819 */ /* 0x000fc800000006ff */
[----:B------:R-:W0:Y:S02]  /*14680*/  SYNCS.PHASECHK.TRANS64.TRYWAIT P1, [R2+URZ+0x38870], R3 ;  /* 0x03887003020075a7 */ /* 0x000e24000802017f */
[----:B0-----:R-:W-:Y:S05]  /*14690*/  @!P1 BRA `(.L_x_2785) ;  /* 0x0000005000889947 */ /* 0x001fea0003800000 */
.L_x_2916:
[----:B------:R-:W-:Y:S05]  /*146a0*/  BSYNC B0 ;  /* 0x0000000000007941 */ /* 0x000fea0003800000 */
.L_x_2784:
[----:B------:R-:W-:-:S05]  /*146b0*/  IMAD.U32 R0, RZ, RZ, UR46 ;  /* 0x0000002eff007e24 */ /* 0x000fca000f8e00ff */
[----:B------:R-:W-:-:S13]  /*146c0*/  ISETP.NE.AND P1, PT, R0, 0x3, PT ;  /* 0x000000030000780c */ /* 0x000fda0003f25270 */
[----:B------:R-:W-:Y:S05]  /*146d0*/  @!P1 BRA `(.L_x_2786) ;  /* 0x0000000000049947 */ /* 0x000fea0003800000 */
[----:B------:R-:W-:Y:S01]  /*146e0*/  BPT.TRAP 0x1 ;  /* 0x000000040000795c */ /* 0x000fe20000300000 */
.L_x_2786:
[----:B0-----:R-:W-:-:S04]  /*146f0*/  SHF.L.U32 R3, R29, 0x1f, RZ ;  /* 0x0000001f1d037819 */ /* 0x001fc800000006ff */
[----:B------:R-:W0:Y:S02]  /*14700*/  SYNCS.PHASECHK.TRANS64.TRYWAIT P1, [R2+URZ+0x38860], R3 ;  /* 0x03886003020075a7 */ /* 0x000e24000802017f */
[----:B0-----:R-:W-:Y:S05]  /*14710*/  @!P1 BRA `(.L_x_2787) ;  /* 0x00000050007c9947 */ /* 0x001fea0003800000 */
.L_x_2917:
        /* <DEDUP_REMOVED lines=140> */
.L_x_2788:
[----:B-1----:R1:W-:Y:S01]  /*14fe0*/  SYNCS.ARRIVE.TRANS64.A1T0 RZ, [R2+URZ+0x38850], RZ ;  /* 0x038850ff02ff79a7 */ /* 0x0023e2000810003f */
[----:B------:R-:W-:Y:S06]  /*14ff0*/  BAR.SYNC.DEFER_BLOCKING 0x2, 0x80 ;  /* 0x0082000000007b1d */ /* 0x000fec0000010000 */
[----:B------:R-:W-:Y:S05]  /*15000*/  @!P0 BRA `(.L_x_2789) ;  /* 0x0000000000048947 */ /* 0x000fea0003800000 */
[----:B------:R-:W-:Y:S01]  /*15010*/  BPT.TRAP 0x1 ;  /* 0x000000040000795c */ /* 0x000fe20000300000 */
.L_x_2789:
        /* <DEDUP_REMOVED lines=8> */
.L_x_2730:
[----:B------:R-:W-:Y:S05]  /*150a0*/  BSYNC B7 ;  /* 0x0000000000077941 */ /* 0x000fea0003800000 */
.L_x_2728:
        /* <DEDUP_REMOVED lines=11> */
.L_x_2790:
[----:B------:R-:W2:Y:S01]  /*15160*/  S2R R0, SR_TID.X ;  /* 0x0000000000007919 */ /* 0x000ea20000002100 */
[----:B------:R-:W-:Y:S01]  /*15170*/  ULDC UR4, c[0x0][0xc3c] ;  /* 0x00030f0000047ab9 */ /* 0x000fe20000000800 */
[----:B------:R-:W-:Y:S01]  /*15180*/  IMAD.MOV.U32 R17, RZ, RZ, RZ ;  /* 0x000000ffff117224 */ /* 0x000fe200078e00ff */
[----:B--2---:R-:W-:-:S04]  /*15190*/  LOP3.LUT R6, R0, 0x1f, RZ, 0xc0, !PT ;  /* 0x0000001f00067812 */ /* 0x004fc800078ec0ff */
[C---:B------:R-:W-:Y:S01]  /*151a0*/  ISETP.NE.AND P0, PT, R6.reuse, 0x1f, PT ;  /* 0x0000001f0600780c */ /* 0x040fe20003f05270 */
[----:B------:R-:W-:-:S05]  /*151b0*/  VIADD R5, R6, UR40 ;  /* 0x0000002806057c36 */ /* 0x000fca0008000000 */
[----:B------:R-:W-:Y:S01]  /*151c0*/  ISETP.GE.OR P1, PT, R5, UR4, !P0 ;  /* 0x0000000405007c0c */ /* 0x000fe2000c726670 */
[----:B------:R-:W-:-:S12]  /*151d0*/  ULDC UR4, c[0x0][0xc3c] ;  /* 0x00030f0000047ab9 */ /* 0x000fd80000000800 */
[----:B-1----:R-:W1:Y:S02]  /*151e0*/  @!P1 LDC.64 R2, c[0x0][0xc80] ;  /* 0x00032000ff029b82 */ /* 0x002e640000000a00 */
[----:B-1----:R-:W-:-:S05]  /*151f0*/  @!P1 IMAD.WIDE R2, R5, 0x4, R2 ;  /* 0x0000000405029825 */ /* 0x002fca00078e0202 */
[----:B------:R-:W2:Y:S01]  /*15200*/  @!P1 LDG.E R17, desc[UR52][R2.64] ;  /* 0x0000003402119981 */ /* 0x000ea2000c1e1900 */
[C---:B------:R-:W-:Y:S02]  /*15210*/  ISETP.NE.AND P1, PT, R6.reuse, RZ, PT ;  /* 0x000000ff0600720c */ /* 0x040fe40003f25270 */
[C---:B------:R-:W-:Y:S02]  /*15220*/  ISETP.GE.U32.AND P2, PT, R6.reuse, 0x2, PT ;  /* 0x000000020600780c */ /* 0x040fe40003f46070 */
[C---:B------:R-:W-:Y:S02]  /*15230*/  ISETP.GE.U32.AND P3, PT, R6.reuse, 0x4, PT ;  /* 0x000000040600780c */ /* 0x040fe40003f66070 */
[C---:B------:R-:W-:Y:S02]  /*15240*/  ISETP.GE.U32.AND P4, PT, R6.reuse, 0x8, PT ;  /* 0x000000080600780c */ /* 0x040fe40003f86070 */
[----:B------:R-:W-:Y:S01]  /*15250*/  ISETP.GE.U32.AND P5, PT, R6, 0x10, PT ;  /* 0x000000100600780c */ /* 0x000fe20003fa6070 */
[----:B--2---:R-:W1:Y:S02]  /*15260*/  SHFL.UP PT, R0, R17, 0x1, RZ ;  /* 0x0420000011007989 */ /* 0x004e6400000e00ff */
[----:B-1----:R-:W-:-:S05]  /*15270*/  SEL R0, R0, RZ, P1 ;  /* 0x000000ff00007207 */ /* 0x002fca0000800000 */
[----:B------:R-:W-:-:S05]  /*15280*/  IMAD.IADD R0, R17, 0x1, R0 ;  /* 0x0000000111007824 */ /* 0x000fca00078e0200 */
[----:B------:R-:W1:Y:S02]  /*15290*/  SHFL.UP PT, R4, R0, 0x2, RZ ;  /* 0x0440000000047989 */ /* 0x000e6400000e00ff */
[----:B-1----:R-:W-:-:S05]  /*152a0*/  SEL R5, R4, RZ, P2 ;  /* 0x000000ff04057207 */ /* 0x002fca0001000000 */
[----:B------:R-:W-:-:S05]  /*152b0*/  IMAD.IADD R5, R0, 0x1, R5 ;  /* 0x0000000100057824 */ /* 0x000fca00078e0205 */
[----:B------:R-:W1:Y:S02]  /*152c0*/  SHFL.UP PT, R4, R5, 0x4, RZ ;  /* 0x0480000005047989 */ /* 0x000e6400000e00ff */
[----:B-1----:R-:W-:-:S05]  /*152d0*/  SEL R4, R4, RZ, P3 ;  /* 0x000000ff04047207 */ /* 0x002fca0001800000 */
[----:B------:R-:W-:Y:S02]  /*152e0*/  IMAD.IADD R4, R5, 0x1, R4 ;  /* 0x0000000105047824 */ /* 0x000fe400078e0204 */
[----:B------:R-:W-:Y:S04]  /*152f0*/  SHFL.IDX PT, R5, R16, RZ, 0x1f ;  /* 0x00001fff10057589 */ /* 0x000fe800000e0000 */
[----:B------:R-:W1:Y:S02]  /*15300*/  SHFL.UP PT, R2, R4, 0x8, RZ ;  /* 0x0500000004027989 */ /* 0x000e6400000e00ff */
[----:B-1----:R-:W-:Y:S02]  /*15310*/  SEL R3, R2, RZ, P4 ;  /* 0x000000ff02037207 */ /* 0x002fe40002000000 */
[----:B------:R-:W-:Y:S03]  /*15320*/  SHFL.IDX PT, R2, R16, 0x1, 0x1f ;  /* 0x00201f0010027f89 */ /* 0x000fe600000e0000 */
[----:B------:R-:W-:-:S05]  /*15330*/  IMAD.IADD R3, R4, 0x1, R3 ;  /* 0x0000000104037824 */ /* 0x000fca00078e0203 */
[----:B------:R-:W1:Y:S02]  /*15340*/  SHFL.UP PT, R0, R3, 0x10, RZ ;  /* 0x0600000003007989 */ /* 0x000e6400000e00ff */
[----:B-1----:R-:W-:-:S05]  /*15350*/  SEL R0, R0, RZ, P5 ;  /* 0x000000ff00007207 */ /* 0x002fca0002800000 */
[----:B------:R-:W-:Y:S02]  /*15360*/  IMAD.IADD R7, R3, 0x1, R0 ;  /* 0x0000000103077824 */ /* 0x000fe400078e0200 */
[----:B------:R-:W1:Y:S03]  /*15370*/  LDC R0, c[0x0][0xc38] ;  /* 0x00030e00ff007b82 */ /* 0x000e660000000800 */
[----:B0-----:R-:W1:Y:S02]  /*15380*/  SHFL.IDX PT, R9, R7, 0x1f, 0x1f ;  /* 0x03e01f0007097f89 */ /* 0x001e6400000e0000 */
[----:B-1----:R-:W-:-:S04]  /*15390*/  IMAD R9, R9, R0, RZ ;  /* 0x0000000009097224 */ /* 0x002fc800078e02ff */
[----:B------:R-:W-:-:S05]  /*153a0*/  IMAD.IADD R4, R2, 0x1, R9 ;  /* 0x0000000102047824 */ /* 0x000fca00078e0209 */
[----:B------:R-:W-:-:S13]  /*153b0*/  ISETP.GT.AND P6, PT, R4, R5, PT ;  /* 0x000000050400720c */ /* 0x000fda0003fc4270 */
[----:B------:R-:W-:Y:S05]  /*153c0*/  @P6 BRA `(.L_x_2792) ;  /* 0x0000000000946947 */ /* 0x000fea0003800000 */
.L_x_2796:
[----:B------:R-:W-:-:S04]  /*153d0*/  UIADD3 UR40, UR40, 0x1f, URZ ;  /* 0x0000001f28287890 */ /* 0x000fc8000fffe03f */
[----:B------:R-:W-:-:S06]  /*153e0*/  UISETP.GE.AND UP0, UPT, UR40, UR4, UPT ;  /* 0x000000042800728c */ /* 0x000fcc000bf06270 */
[----:B------:R-:W-:-:S13]  /*153f0*/  PLOP3.LUT P6, PT, PT, PT, UP0, 0x40, 0x0 ;  /* 0x000000000000781c */ /* 0x000fda0003fce808 */
[----:B------:R-:W-:Y:S05]  /*15400*/  @!P6 BRA `(.L_x_2793) ;  /* 0x0000000400c8e947 */ /* 0x000fea0003800000 */
[----:B------:R-:W0:Y:S01]  /*15410*/  S2R R0, SR_TID.X ;  /* 0x0000000000007919 */ /* 0x000e220000002100 */
[----:B------:R-:W-:Y:S01]  /*15420*/  BSSY B0, `(.L_x_2794) ;  /* 0x0000009000007945 */ /* 0x000fe20003800000 */
[----:B------:R-:W-:Y:S01]  /*15430*/  IMAD.MOV.U32 R17, RZ, RZ, RZ ;  /* 0x000000ffff117224 */ /* 0x000fe200078e00ff */
[----:B0-----:R-:W-:-:S05]  /*15440*/  LOP3.LUT R0, R0, 0x1f, RZ, 0xc0, !PT ;  /* 0x0000001f00007812 */ /* 0x001fca00078ec0ff */
[----:B------:R-:W-:-:S05]  /*15450*/  VIADD R7, R0, UR40 ;  /* 0x0000002800077c36 */ /* 0x000fca0008000000 */
[----:B------:R-:W-:-:S13]  /*15460*/  ISETP.GE.OR P6, PT, R7, UR4, !P0 ;  /* 0x0000000407007c0c */ /* 0x000fda000c7c6670 */
[----:B------:R-:W-:Y:S05]  /*15470*/  @P6 BRA `(.L_x_2795) ;  /* 0x00000000000c6947 */ /* 0x000fea0003800000 */
[----:B------:R-:W0:Y:S02]  /*15480*/  LDC.64 R2, c[0x0][0xc80] ;  /* 0x00032000ff027b82 */ /* 0x000e240000000a00 */
[----:B0-----:R-:W-:-:S05]  /*15490*/  IMAD.WIDE R2, R7, 0x4, R2 ;  /* 0x0000000407027825 */ /* 0x001fca00078e0202 */
[----:B------:R0:W5:Y:S02]  /*154a0*/  LDG.E R17, desc[UR52][R2.64] ;  /* 0x0000003402117981 */ /* 0x000164000c1e1900 */
.L_x_2795:
[----:B------:R-:W-:Y:S05]  /*154b0*/  BSYNC B0 ;  /* 0x0000000000007941 */ /* 0x000fea0003800000 */
.L_x_2794:
[----:B-----5:R-:W1:Y:S02]  /*154c0*/  SHFL.UP PT, R0, R17, 0x1, RZ ;  /* 0x0420000011007989 */ /* 0x020e6400000e00ff */
[----:B-1----:R-:W-:-:S05]  /*154d0*/  SEL R0, R0, RZ, P1 ;  /* 0x000000ff00007207 */ /* 0x002fca0000800000 */
[----:B------:R-:W-:-:S05]  /*154e0*/  IMAD.IADD R0, R17, 0x1, R0 ;  /* 0x0000000111007824 */ /* 0x000fca00078e0200 */
[----:B0-----:R-:W0:Y:S02]  /*154f0*/  SHFL.UP PT, R2, R0, 0x2, RZ ;  /* 0x0440000000027989 */ /* 0x001e2400000e00ff */
[----:B0-----:R-:W-:-:S05]  /*15500*/  SEL R3, R2, RZ, P2 ;  /* 0x000000ff02037207 */ /* 0x001fca0001000000 */
[----:B------:R-:W-:Y:S02]  /*15510*/  IMAD.IADD R3, R0, 0x1, R3 ;  /* 0x0000000100037824 */ /* 0x000fe400078e0203 */
[----:B------:R-:W0:Y:S03]  /*15520*/  LDC R0, c[0x0][0xc38] ;  /* 0x00030e00ff007b82 */ /* 0x000e260000000800 */
[----:B------:R-:W1:Y:S02]  /*15530*/  SHFL.UP PT, R2, R3, 0x4, RZ ;  /* 0x0480000003027989 */ /* 0x000e6400000e00ff */
[----:B-1----:R-:W-:-:S05]  /*15540*/  SEL R2, R2, RZ, P3 ;  /* 0x000000ff02027207 */ /* 0x002fca0001800000 */
[----:B------:R-:W-:-:S05]  /*15550*/  IMAD.IADD R2, R3, 0x1, R2 ;  /* 0x0000000103027824 */ /* 0x000fca00078e0202 */
[----:B------:R-:W1:Y:S02]  /*15560*/  SHFL.UP PT, R6, R2, 0x8, RZ ;  /* 0x0500000002067989 */ /* 0x000e6400000e00ff */
[----:B-1----:R-:W-:-:S05]  /*15570*/  SEL R7, R6, RZ, P4 ;  /* 0x000000ff06077207 */ /* 0x002fca0002000000 */
[----:B------:R-:W-:-:S05]  /*15580*/  IMAD.IADD R7, R2, 0x1, R7 ;  /* 0x0000000102077824 */ /* 0x000fca00078e0207 */
[----:B------:R-:W1:Y:S02]  /*15590*/  SHFL.UP PT, R6, R7, 0x10, RZ ;  /* 0x0600000007067989 */ /* 0x000e6400000e00ff */
[----:B-1----:R-:W-:-:S05]  /*155a0*/  SEL R6, R6, RZ, P5 ;  /* 0x000000ff06067207 */ /* 0x002fca0002800000 */
[----:B------:R-:W-:-:S05]  /*155b0*/  IMAD.IADD R6, R7, 0x1, R6 ;  /* 0x0000000107067824 */ /* 0x000fca00078e0206 */
[----:B------:R-:W0:Y:S02]  /*155c0*/  SHFL.IDX PT, R9, R6, 0x1f, 0x1f ;  /* 0x03e01f0006097f89 */ /* 0x000e2400000e0000 */
[----:B0-----:R-:W-:-:S04]  /*155d0*/  IMAD R9, R9, R0, RZ ;  /* 0x0000000009097224 */ /* 0x001fc800078e02ff */
[----:B------:R-:W-:-:S05]  /*155e0*/  IMAD.IADD R4, R9, 0x1, R4 ;  /* 0x0000000109047824 */ /* 0x000fca00078e0204 */
[----:B------:R-:W-:-:S13]  /*155f0*/  ISETP.GT.AND P6, PT, R4, R5, PT ;  /* 0x000000050400720c */ /* 0x000fda0003fc4270 */
[----:B------:R-:W-:Y:S05]  /*15600*/  @!P6 BRA `(.L_x_2796) ;  /* 0xfffffffc0070e947 */ /* 0x000fea000383ffff */
[----:B------:R-:W-:-:S07]  /*15610*/  IMAD.MOV.U32 R7, RZ, RZ, R6 ;  /* 0x000000ffff077224 */ /* 0x000fce00078e0006 */
.L_x_2792:
[----:B------:R-:W-:Y:S01]  /*15620*/  IMAD.IADD R9, R4, 0x1, -R9 ;  /* 0x0000000104097824 */ /* 0x000fe200078e0a09 */
[----:B------:R-:W-:-:S03]  /*15630*/  ULDC.64 UR4, c[0x0][0xc90] ;  /* 0x0003240000047ab9 */ /* 0x000fc60000000a00 */
[----:B------:R-:W-:-:S05]  /*15640*/  IMAD R2, R7, R0, R9 ;  /* 0x0000000007027224 */ /* 0x000fca00078e0209 */
[----:B------:R-:W-:-:S13]  /*15650*/  ISETP.GT.AND P0, PT, R2, R5, PT ;  /* 0x000000050200720c */ /* 0x000fda0003f04270 */
[----:B------:R-:W-:Y:S02]  /*15660*/  VOTEU.ANY UR7, UPT, !P0 ;  /* 0x0000000000077886 */ /* 0x000fe400040e0100 */
[----:B------:R-:W-:-:S04]  /*15670*/  UPOPC UR6, UR7 ;  /* 0x00000007000672bf */ /* 0x000fc80008000000 */
[----:B------:R-:W-:-:S04]  /*15680*/  UIADD3 UR40, UR6, UR40, URZ ;  /* 0x0000002806287290 */ /* 0x000fc8000fffe03f */
[----:B------:R-:W-:-:S06]  /*15690*/  UIMAD.WIDE UR4, UR40, 0x4, UR4 ;  /* 0x00000004280478a5 */ /* 0x000fcc000f8e0204 */
[----:B------:R-:W-:Y:S02]  /*156a0*/  IMAD.U32 R2, RZ, RZ, UR4 ;  /* 0x00000004ff027e24 */ /* 0x000fe4000f8e00ff */
[----:B------:R-:W-:-:S05]  /*156b0*/  IMAD.U32 R3, RZ, RZ, UR5 ;  /* 0x00000005ff037e24 */ /* 0x000fca000f8e00ff */
[----:B------:R-:W2:Y:S01]  /*156c0*/  LDG.E R6, desc[UR52][R2.64] ;  /* 0x0000003402067981 */ /* 0x000ea2000c1e1900 */
[----:B------:R-:W-:Y:S01]  /*156d0*/  IMAD.U32 R12, RZ, RZ, UR6 ;  /* 0x00000006ff0c7e24 */ /* 0x000fe2000f8e00ff */
[----:B------:R-:W-:Y:S01]  /*156e0*/  ISETP.NE.AND P0, PT, RZ, UR7, PT ;  /* 0x00000007ff007c0c */ /* 0x000fe2000bf05270 */
[----:B------:R-:W-:-:S03]  /*156f0*/  IMAD.MOV.U32 R16, RZ, RZ, RZ ;  /* 0x000000ffff107224 */ /* 0x000fc600078e00ff */
[----:B------:R-:W2:Y:S02]  /*15700*/  SHFL.IDX PT, R17, R17, R12, 0x1f ;  /* 0x00001f0c11117589 */ /* 0x000ea400000e0000 */
[----:B--2---:R-:W-:-:S05]  /*15710*/  IMAD R4, R17, R6, RZ ;  /* 0x0000000611047224 */ /* 0x004fca00078e02ff */
[----:B------:R-:W-:-:S04]  /*15720*/  IABS R8, R4 ;  /* 0x0000000400087213 */ /* 0x000fc80000000000 */
[----:B------:R-:W0:Y:S08]  /*15730*/  I2F.RP R10, R8 ;  /* 0x00000008000a7306 */ /* 0x000e300000209400 */
[----:B0-----:R-:W0:Y:S02]  /*15740*/  MUFU.RCP R10, R10 ;  /* 0x0000000a000a7308 */ /* 0x001e240000001000 */
[----:B0-----:R-:W-:-:S06]  /*15750*/  VIADD R11, R10, 0xffffffe ;  /* 0x0ffffffe0a0b7836 */ /* 0x001fcc0000000000 */
[----:B------:R-:W0:Y:S02]  /*15760*/  F2I.FTZ.U32.TRUNC.NTZ R3, R11 ;  /* 0x0000000b00037305 */ /* 0x000e24000021f000 */
[----:B0-----:R-:W-:Y:S01]  /*15770*/  IMAD.MOV R13, RZ, RZ, -R3 ;  /* 0x000000ffff0d7224 */ /* 0x001fe200078e0a03 */
[----:B------:R-:W-:Y:S06]  /*15780*/  @!P0 BRA `(.L_x_2797) ;  /* 0x00000000000c8947 */ /* 0x000fec0003800000 */
[----:B------:R-:W-:-:S06]  /*15790*/  UIADD3 UR4, UR6, -0x1, URZ ;  /* 0xffffffff06047890 */ /* 0x000fcc000fffe03f */
[----:B------:R-:W-:-:S06]  /*157a0*/  IMAD.U32 R16, RZ, RZ, UR4 ;  /* 0x00000004ff107e24 */ /* 0x000fcc000f8e00ff */
[----:B------:R0:W1:Y:S02]  /*157b0*/  SHFL.IDX PT, R16, R7, R16, 0x1f ;  /* 0x00001f1007107589 */ /* 0x00006400000e0000 */
.L_x_2797:
[----:B-1----:R-:W-:Y:S02]  /*157c0*/  IMAD R16, R16, R0, R9 ;  /* 0x0000000010107224 */ /* 0x002fe400078e0209 */
[----:B0-----:R-:W-:Y:S02]  /*157d0*/  IMAD R7, R13, R8, RZ ;  /* 0x000000080d077224 */ /* 0x001fe400078e02ff */
[----:B------:R-:W-:Y:S02]  /*157e0*/  IMAD.MOV.U32 R2, RZ, RZ, RZ ;  /* 0x000000ffff027224 */ /* 0x000fe400078e00ff */
[----:B------:R-:W-:Y:S02]  /*157f0*/  IMAD.IADD R5, R5, 0x1, -R16 ;  /* 0x0000000105057824 */ /* 0x000fe400078e0a10 */
        /* <DEDUP_REMOVED lines=16> */
[----:B------:R-:W-:Y:S02]  /*15900*/  IMAD R7, R6, R9, RZ ;  /* 0x0000000906077224 */ /* 0x000fe400078e02ff */
[----:B------:R-:W-:Y:S02]  /*15910*/  IMAD.MOV R9, RZ, RZ, -R9 ;  /* 0x000000ffff097224 */ /* 0x000fe400078e0a09 */
        /* <DEDUP_REMOVED lines=14> */
[C---:B------:R-:W-:Y:S02]  /*15a00*/  LOP3.LUT R2, R4.reuse, R0, RZ, 0x3c, !PT ;  /* 0x0000000004027212 */ /* 0x040fe400078e3cff */
[----:B------:R-:W-:Y:S01]  /*15a10*/  IADD3 R4, R4, R7, RZ ;  /* 0x0000000704047210 */ /* 0x000fe20007ffe0ff */
        /* <DEDUP_REMOVED lines=9> */
[----:B------:R-:W-:-:S04]  /*15ab0*/  @P0 VIADD R3, R3, 0x1 ;  /* 0x0000000103030836 */ /* 0x000fc80000000000 */
[----:B------:R-:W-:Y:S01]  /*15ac0*/  @!P2 IMAD.MOV R3, RZ, RZ, -R3 ;  /* 0x000000ffff03a224 */ /* 0x000fe200078e0a03 */
[----:B------:R-:W-:Y:S01]  /*15ad0*/  @!P1 LOP3.LUT R3, RZ, R0, RZ, 0x33, !PT ;  /* 0x00000000ff039212 */ /* 0x000fe200078e33ff */
[----:B------:R-:W-:-:S04]  /*15ae0*/  IMAD.MOV R0, RZ, RZ, -R0 ;  /* 0x000000ffff007224 */ /* 0x000fc800078e0a00 */
[----:B------:R-:W-:Y:S01]  /*15af0*/  IMAD R18, R3, R0, R4 ;  /* 0x0000000003127224 */ /* 0x000fe200078e0204 */
[----:B------:R-:W-:-:S05]  /*15b00*/  LOP3.LUT R0, RZ, R3, RZ, 0x33, !PT ;  /* 0x00000003ff007212 */ /* 0x000fca00078e33ff */
[----:B------:R-:W-:Y:S01]  /*15b10*/  IMAD.IADD R17, R17, 0x1, R0 ;  /* 0x0000000111117824 */ /* 0x000fe200078e0200 */
[----:B------:R-:W-:Y:S06]  /*15b20*/  BRA `(.L_x_2798) ;  /* 0x0000000000107947 */ /* 0x000fec0003800000 */
.L_x_2793:
[----:B------:R-:W-:Y:S01]  /*15b30*/  IMAD.MOV.U32 R16, RZ, RZ, R5 ;  /* 0x000000ffff107224 */ /* 0x000fe200078e0005 */
[----:B------:R-:W-:Y:S01]  /*15b40*/  ULDC UR40, c[0x0][0xc3c] ;  /* 0x00030f0000287ab9 */ /* 0x000fe20000000800 */
[----:B------:R-:W-:Y:S02]  /*15b50*/  IMAD.MOV.U32 R17, RZ, RZ, RZ ;  /* 0x000000ffff117224 */ /* 0x000fe400078e00ff */
[----:B------:R-:W-:-:S07]  /*15b60*/  IMAD.MOV.U32 R18, RZ, RZ, RZ ;  /* 0x000000ffff127224 */ /* 0x000fce00078e00ff */
.L_x_2798:
[----:B------:R-:W0:Y:S01]  /*15b70*/  S2R R0, SR_TID.X ;  /* 0x0000000000007919 */ /* 0x000e220000002100 */
[----:B------:R-:W-:Y:S01]  /*15b80*/  IMAD.U32 R19, RZ, RZ, UR40 ;  /* 0x00000028ff137e24 */ /* 0x000fe2000f8e00ff */
[----:B------:R-:W-:Y:S01]  /*15b90*/  BAR.SYNC.DEFER_BLOCKING 0x4, 0x180 ;  /* 0x0106000000007b1d */ /* 0x000fe20000010000 */
[----:B0-----:R-:W-:-:S04]  /*15ba0*/  LOP3.LUT R0, R0, 0x1f, RZ, 0xc0, !PT ;  /* 0x0000001f00007812 */ /* 0x001fc800078ec0ff */
[----:B------:R-:W-:-:S13]  /*15bb0*/  ISETP.NE.AND P0, PT, R0, RZ, PT ;  /* 0x000000ff0000720c */ /* 0x000fda0003f05270 */
[----:B------:R-:W0:Y:S01]  /*15bc0*/  @!P0 S2R R33, SR_CgaCtaId ;  /* 0x0000000000218919 */ /* 0x000e220000008800 */
[----:B------:R-:W-:-:S04]  /*15bd0*/  @!P0 MOV R0, 0x400 ;  /* 0x0000040000008802 */ /* 0x000fc80000000f00 */
[----:B0-----:R-:W-:-:S05]  /*15be0*/  @!P0 LEA R23, R33, R0, 0x18 ;  /* 0x0000000021178211 */ /* 0x001fca00078ec0ff */
[----:B------:R2:W-:Y:S01]  /*15bf0*/  @!P0 STS.128 [R23+0x388d0], R16 ;  /* 0x0388d01017008388 */ /* 0x0005e20000000c00 */
[----:B------:R-:W-:Y:S06]  /*15c00*/  BAR.ARV 0x5, 0x180 ;  /* 0x0146000000007b1d */ /* 0x000fec0000002000 */
.L_x_2791:
[----:B------:R-:W-:Y:S02]  /*15c10*/  ULDC UR4, c[0x0][0xc3c] ;  /* 0x00030f0000047ab9 */ /* 0x000fe40000000800 */
[----:B------:R-:W-:-:S06]  /*15c20*/  UISETP.GE.AND UP0, UPT, UR40, UR4, UPT ;  /* 0x000000042800728c */ /* 0x000fcc000bf06270 */
[----:B------:R-:W-:-:S13]  /*15c30*/  PLOP3.LUT P0, PT, PT, PT, UP0, 0x80, 0x0 ;  /* 0x000000000000781c */ /* 0x000fda0003f0f008 */
[----:B------:R-:W-:Y:S05]  /*15c40*/  @!P0 BRA `(.L_x_2799) ;  /* 0xffffffa000648947 */ /* 0x000fea000383ffff */
.L_x_2724:
        /* <DEDUP_REMOVED lines=12> */
.L_x_2918:
[----:B------:R-:W-:Y:S05]  /*15d10*/  BSYNC B0 ;  /* 0x0000000000007941 */ /* 0x000fea0003800000 */
.L_x_2800:
[----:B------:R-:W-:-:S03]  /*15d20*/  UMOV UR4, 0xffffffff ;  /* 0xffffffff00047882 */ /* 0x000fc60000000000 */
[----:B------:R-:W-:Y:S05]  /*15d30*/  BRA.DIV UR4, `(.L_x_2802) ;  /* 0x0000003e041c7947 */ /* 0x000fea000b800000 */
[----:B0-----:R-:W0:Y:S02]  /*15d40*/  S2R R0, SR_TID.X ;  /* 0x0000000000007919 */ /* 0x001e240000002100 */
[----:B0-----:R-:W-:-:S04]  /*15d50*/  SHF.R.U32.HI R0, RZ, 0x5, R0 ;  /* 0x00000005ff007819 */ /* 0x001fc80000011600 */
[----:B------:R-:W-:-:S05]  /*15d60*/  LOP3.LUT R0, R0, 0x3, RZ, 0xc0, !PT ;  /* 0x0000000300007812 */ /* 0x000fca00078ec0ff */
[----:B------:R0:W1:Y:S02]  /*15d70*/  SHFL.IDX PT, R14, R0, RZ, 0x1f ;  /* 0x00001fff000e7589 */ /* 0x00006400000e0000 */
.L_x_2921:
[----:B-1----:R-:W-:Y:S01]  /*15d80*/  ISETP.NE.AND P0, PT, R14, RZ, PT ;  /* 0x000000ff0e00720c */ /* 0x002fe20003f05270 */
[----:B------:R-:W-:-:S12]  /*15d90*/  BSSY B0, `(.L_x_2803) ;  /* 0x000002c000007945 */ /* 0x000fd80003800000 */
[----:B------:R-:W-:Y:S05]  /*15da0*/  @P0 BRA `(.L_x_2804) ;  /* 0x0000000000a80947 */ /* 0x000fea0003800000 */
[----:B------:R-:W-:-:S03]  /*15db0*/  UMOV UR4, 0xffffffff ;  /* 0xffffffff00047882 */ /* 0x000fc60000000000 */
[----:B------:R-:W-:Y:S05]  /*15dc0*/  BRA.DIV UR4, `(.L_x_2805) ;  /* 0x0000003e042c7947 */ /* 0x000fea000b800000 */
[----:B------:R-:W-:-:S13]  /*15dd0*/  ELECT P6, URZ, PT ;  /* 0x00000000003f782f */ /* 0x000fda00038c0000 */
.L_x_2924:
[----:B------:R-:W-:Y:S05]  /*15de0*/  @!P6 BRA `(.L_x_2804) ;  /* 0x000000000098e947 */ /* 0x000fea0003800000 */
[----:B------:R-:W-:-:S06]  /*15df0*/  ULOP3.LUT UR4, UR37, 0x2, URZ, 0xfc, !UPT ;  /* 0x0000000225047892 */ /* 0x000fcc000f8efc3f */
[----:B0-----:R-:W-:-:S05]  /*15e00*/  IMAD.U32 R0, RZ, RZ, UR4 ;  /* 0x00000004ff007e24 */ /* 0x001fca000f8e00ff */
[----:B------:R-:W-:-:S13]  /*15e10*/  ISETP.NE.AND P0, PT, R0, 0x3, PT ;  /* 0x000000030000780c */ /* 0x000fda0003f05270 */
[----:B------:R-:W-:Y:S05]  /*15e20*/  @!P0 BRA `(.L_x_2806) ;  /* 0x0000000000048947 */ /* 0x000fea0003800000 */
[----:B------:R-:W-:Y:S01]  /*15e30*/  BPT.TRAP 0x1 ;  /* 0x000000040000795c */ /* 0x000fe20000300000 */
.L_x_2806:
[----:B------:R-:W-:Y:S01]  /*15e40*/  IMAD R3, R25, 0x8, R5 ;  /* 0x0000000819037824 */ /* 0x000fe200078e0205 */
[----:B------:R-:W-:Y:S01]  /*15e50*/  SHF.L.U32 R2, R29, 0x1f, RZ ;  /* 0x0000001f1d027819 */ /* 0x000fe200000006ff */
[----:B------:R-:W-:-:S03]  /*15e60*/  VIADD R25, R25, 0x1 ;  /* 0x0000000119197836 */ /* 0x000fc60000000000 */
[----:B------:R-:W0:Y:S02]  /*15e70*/  SYNCS.PHASECHK.TRANS64.TRYWAIT P1, [R3+URZ+0x38840], R2 ;  /* 0x03884002030075a7 */ /* 0x000e24000802017f */
[----:B------:R-:W-:-:S04]  /*15e80*/  ISETP.NE.AND P2, PT, R25, 0x2, PT ;  /* 0x000000021900780c */ /* 0x000fc80003f45270 */
[----:B------:R-:W-:Y:S01]  /*15e90*/  SEL R0, RZ, 0x1, P2 ;  /* 0x00000001ff007807 */ /* 0x000fe20001000000 */
[----:B0-----:R-:W-:Y:S08]  /*15ea0*/  @!P1 BRA `(.L_x_2807) ;  /* 0x0000003c00149947 */ /* 0x001ff00003800000 */
.L_x_2925:
[----:B------:R-:W-:Y:S02]  /*15eb0*/  SEL R25, R25, RZ, P2 ;  /* 0x000000ff19197207 */ /* 0x000fe40001000000 */
[----:B------:R-:W-:Y:S01]  /*15ec0*/  LOP3.LUT R0, R29, R0, RZ, 0x3c, !PT ;  /* 0x000000001d007212 */ /* 0x000fe200078e3cff */
[----:B------:R-:W-:Y:S06]  /*15ed0*/  @!P0 BRA `(.L_x_2808) ;  /* 0x0000000000048947 */ /* 0x000fec0003800000 */
[----:B------:R-:W-:Y:S01]  /*15ee0*/  BPT.TRAP 0x1 ;  /* 0x000000040000795c */ /* 0x000fe20000300000 */
.L_x_2808:
[----:B------:R-:W-:Y:S01]  /*15ef0*/  IMAD R25, R25, 0x8, R5 ;  /* 0x0000000819197824 */ /* 0x000fe200078e0205 */
[----:B------:R-:W-:-:S04]  /*15f00*/  SHF.L.U32 R0, R0, 0x1f, RZ ;  /* 0x0000001f00007819 */ /* 0x000fc800000006ff */
[----:B------:R-:W1:Y:S02]  /*15f10*/  SYNCS.PHASECHK.TRANS64.TRYWAIT P1, [R25+URZ+0x38840], R0 ;  /* 0x03884000190075a7 */ /* 0x000e64000802017f */
[----:B-1----:R-:W-:Y:S05]  /*15f20*/  @!P1 BRA `(.L_x_2809) ;  /* 0x0000003c00089947 */ /* 0x002fea0003800000 */
.L_x_2926:
[----:B------:R-:W-:Y:S05]  /*15f30*/  @!P0 BRA `(.L_x_2810) ;  /* 0x0000000000048947 */ /* 0x000fea0003800000 */
[----:B------:R-:W-:Y:S01]  /*15f40*/  BPT.TRAP 0x1 ;  /* 0x000000040000795c */ /* 0x000fe20000300000 */
.L_x_2810:
[----:B------:R-:W3:Y:S02]  /*15f50*/  SYNCS.PHASECHK.TRANS64.TRYWAIT P1, [R3+URZ+0x38860], R2 ;  /* 0x03886002030075a7 */ /* 0x000ee4000802017f */
[----:B---3--:R-:W-:Y:S05]  /*15f60*/  @!P1 BRA `(.L_x_2811) ;  /* 0x0000003c000c9947 */ /* 0x008fea0003800000 */
.L_x_2927:
[----:B------:R-:W-:Y:S05]  /*15f70*/  @!P0 BRA `(.L_x_2812) ;  /* 0x0000000000048947 */ /* 0x000fea0003800000 */
[----:B------:R-:W-:Y:S01]  /*15f80*/  BPT.TRAP 0x1 ;  /* 0x000000040000795c */ /* 0x000fe20000300000 */
.L_x_2812:
[----:B------:R-:W4:Y:S02]  /*15f90*/  SYNCS.PHASECHK.TRANS64.TRYWAIT P1, [R25+URZ+0x38860], R0 ;  /* 0x03886000190075a7 */ /* 0x000f24000802017f */
[----:B----4-:R-:W-:Y:S05]  /*15fa0*/  @!P1 BRA `(.L_x_2813) ;  /* 0x0000003c00109947 */ /* 0x010fea0003800000 */
.L_x_2928:
[----:B------:R-:W-:Y:S05]  /*15fb0*/  @!P0 BRA `(.L_x_2814) ;  /* 0x0000000000048947 */ /* 0x000fea0003800000 */
[----:B------:R-:W-:Y:S01]  /*15fc0*/  BPT.TRAP 0x1 ;  /* 0x000000040000795c */ /* 0x000fe20000300000 */
.L_x_2814:
[----:B------:R-:W5:Y:S02]  /*15fd0*/  SYNCS.PHASECHK.TRANS64.TRYWAIT P1, [R3+URZ+0x38880], R2 ;  /* 0x03888002030075a7 */ /* 0x000f64000802017f */
[----:B-----5:R-:W-:Y:S05]  /*15fe0*/  @!P1 BRA `(.L_x_2815) ;  /* 0x0000003c00149947 */ /* 0x020fea0003800000 */
.L_x_2929:
[----:B------:R-:W-:Y:S05]  /*15ff0*/  @!P0 BRA `(.L_x_2816) ;  /* 0x0000000000048947 */ /* 0x000fea0003800000 */
[----:B------:R-:W-:Y:S01]  /*16000*/  BPT.TRAP 0x1 ;  /* 0x000000040000795c */ /* 0x000fe20000300000 */
.L_x_2816:
[----:B------:R0:W0:Y:S02]  /*16010*/  SYNCS.PHASECHK.TRANS64.TRYWAIT P0, [R25+URZ+0x38880], R0 ;  /* 0x03888000190075a7 */ /* 0x000024000800017f */
[----:B0-----:R-:W-:Y:S05]  /*16020*/  @!P0 NANOSLEEP.SYNCS 0x989680 ;  /* 0x009896800000895d */ /* 0x001fea0003900000 */
[----:B------:R-:W0:Y:S02]  /*16030*/  @!P0 SYNCS.PHASECHK.TRANS64 P0, [R25+URZ+0x38880], R0 ;  /* 0x03888000190085a7 */ /* 0x000e24000800007f */
[----:B0-----:R-:W-:Y:S05]  /*16040*/  @!P0 BRA `(.L_x_2816) ;  /* 0xfffffffc00f08947 */ /* 0x001fea000383ffff */
.L_x_2804:
[----:B------:R-:W-:Y:S05]  /*16050*/  BSYNC B0 ;  /* 0x0000000000007941 */ /* 0x000fea0003800000 */
.L_x_2803:
[----:B------:R-:W-:Y:S05]  /*16060*/  EXIT ;  /* 0x000000000000794d */ /* 0x000fea0003800000 */
.L_x_2661:
[----:B0-----:R-:W-:-:S04]  /*16070*/  IMAD.U32 R3, RZ, RZ, UR50 ;  /* 0x00000032ff037e24 */ /* 0x001fc8000f8e00ff */
[----:B------:R0:W1:Y:S03]  /*16080*/  SYNCS.PHASECHK.TRANS64.TRYWAIT P0, [R3+URZ+0x38800], R4 ;  /* 0x03880004030075a7 */ /* 0x000066000800017f */
[----:B-1----:R-:W-:Y:S05]  /*16090*/  @!P0 NANOSLEEP.SYNCS 0x989680 ;  /* 0x009896800000895d */ /* 0x002fea0003900000 */
[----:B------:R-:W1:Y:S02]  /*160a0*/  @!P0 SYNCS.PHASECHK.TRANS64 P0, [R3+URZ+0x38800], R4 ;  /* 0x03880004030085a7 */ /* 0x000e64000800007f */
[----:B-1----:R-:W-:Y:S05]  /*160b0*/  @!P0 BRA `(.L_x_2661) ;  /* 0xfffffffc00ec8947 */ /* 0x002fea000383ffff */
[----:B------:R-:W-:Y:S05]  /*160c0*/  BRA `(.L_x_2817) ;  /* 0xfffffebc00247947 */ /* 0x000fea000383ffff */
.L_x_2665:
[----:B0-----:R-:W-:-:S04]  /*160d0*/  IMAD.U32 R3, RZ, RZ, UR55 ;  /* 0x00000037ff037e24 */ /* 0x001fc8000f8e00ff */
[----:B------:R0:W2:Y:S03]  /*160e0*/  SYNCS.PHASECHK.TRANS64.TRYWAIT P1, [R3+URZ+0x38830], R6 ;  /* 0x03883006030075a7 */ /* 0x0000a6000802017f */
[----:B--2---:R-:W-:Y:S05]  /*160f0*/  @!P1 NANOSLEEP.SYNCS 0x989680 ;  /* 0x009896800000995d */ /* 0x004fea0003900000 */
[----:B------:R-:W2:Y:S02]  /*16100*/  @!P1 SYNCS.PHASECHK.TRANS64 P1, [R3+URZ+0x38830], R6 ;  /* 0x03883006030095a7 */ /* 0x000ea4000802007f */
[----:B--2---:R-:W-:Y:S05]  /*16110*/  @!P1 BRA `(.L_x_2665) ;  /* 0xfffffffc00ec9947 */ /* 0x004fea000383ffff */
[----:B------:R-:W-:Y:S05]  /*16120*/  BRA `(.L_x_2664) ;  /* 0xfffffebc00487947 */ /* 0x000fea000383ffff */
.L_x_2670:
[----:B-1----:R-:W-:-:S04]  /*16130*/  IMAD.U32 R7, RZ, RZ, UR55 ;  /* 0x00000037ff077e24 */ /* 0x002fc8000f8e00ff */
[----:B------:R1:W2:Y:S03]  /*16140*/  SYNCS.PHASECHK.TRANS64.TRYWAIT P1, [R7+URZ+0x38850], R6 ;  /* 0x03885006070075a7 */ /* 0x0002a6000802017f */
[----:B--2---:R-:W-:Y:S05]  /*16150*/  @!P1 NANOSLEEP.SYNCS 0x989680 ;  /* 0x009896800000995d */ /* 0x004fea0003900000 */
[----:B------:R-:W2:Y:S02]  /*16160*/  @!P1 SYNCS.PHASECHK.TRANS64 P1, [R7+URZ+0x38850], R6 ;  /* 0x03885006070095a7 */ /* 0x000ea4000802007f */
[----:B--2---:R-:W-:Y:S05]  /*16170*/  @!P1 BRA `(.L_x_2670) ;  /* 0xfffffffc00ec9947 */ /* 0x004fea000383ffff */
[----:B------:R-:W-:Y:S05]  /*16180*/  BRA `(.L_x_2669) ;  /* 0xfffffee400647947 */ /* 0x000fea000383ffff */
.L_x_2676:
[----:B0-----:R-:W-:Y:S02]  /*16190*/  IMAD.U32 R4, RZ, RZ, UR54 ;  /* 0x00000036ff047e24 */ /* 0x001fe4000f8e00ff */
[----:B------:R-:W-:-:S04]  /*161a0*/  IMAD.U32 R7, RZ, RZ, UR58 ;  /* 0x0000003aff077e24 */ /* 0x000fc8000f8e00ff */
[----:B------:R0:W1:Y:S03]  /*161b0*/  SYNCS.PHASECHK.TRANS64.TRYWAIT P1, [R4+URZ+0x38830], R7 ;  /* 0x03883007040075a7 */ /* 0x000066000802017f */
[----:B-1----:R-:W-:Y:S05]  /*161c0*/  @!P1 NANOSLEEP.SYNCS 0x989680 ;  /* 0x009896800000995d */ /* 0x002fea0003900000 */
[----:B------:R-:W1:Y:S02]  /*161d0*/  @!P1 SYNCS.PHASECHK.TRANS64 P1, [R4+URZ+0x38830], R7 ;  /* 0x03883007040095a7 */ /* 0x000e64000802007f */
[----:B-1----:R-:W-:Y:S05]  /*161e0*/  @!P1 BRA `(.L_x_2676) ;  /* 0xfffffffc00e89947 */ /* 0x002fea000383ffff */
[----:B------:R-:W-:Y:S05]  /*161f0*/  BRA `(.L_x_2675) ;  /* 0xfffffee800747947 */ /* 0x000fea000383ffff */
.L_x_2681:
[----:B0-----:R-:W-:Y:S02]  /*16200*/  IMAD.U32 R6, RZ, RZ, UR54 ;  /* 0x00000036ff067e24 */ /* 0x001fe4000f8e00ff */
[----:B------:R-:W-:-:S04]  /*16210*/  IMAD.U32 R7, RZ, RZ, UR58 ;  /* 0x0000003aff077e24 */ /* 0x000fc8000f8e00ff */
[----:B------:R0:W1:Y:S03]  /*16220*/  SYNCS.PHASECHK.TRANS64.TRYWAIT P1, [R6+URZ+0x38850], R7 ;  /* 0x03885007060075a7 */ /* 0x000066000802017f */
[----:B-1----:R-:W-:Y:S05]  /*16230*/  @!P1 NANOSLEEP.SYNCS 0x989680 ;  /* 0x009896800000995d */ /* 0x002fea0003900000 */
[----:B------:R-:W1:Y:S02]  /*16240*/  @!P1 SYNCS.PHASECHK.TRANS64 P1, [R6+URZ+0x38850], R7 ;  /* 0x03885007060095a7 */ /* 0x000e64000802007f */
[----:B-1----:R-:W-:Y:S05]  /*16250*/  @!P1 BRA `(.L_x_2681) ;  /* 0xfffffffc00e89947 */ /* 0x002fea000383ffff */
[----:B------:R-:W-:Y:S05]  /*16260*/  BRA `(.L_x_2680) ;  /* 0xffffff1800747947 */ /* 0x000fea000383ffff */
.L_x_2688:
[----:B-1----:R-:W-:-:S04]  /*16270*/  IMAD.U32 R4, RZ, RZ, UR48 ;  /* 0x00000030ff047e24 */ /* 0x002fc8000f8e00ff */
[----:B------:R1:W2:Y:S03]  /*16280*/  SYNCS.PHASECHK.TRANS64.TRYWAIT P1, [R4+URZ+0x38830], R5 ;  /* 0x03883005040075a7 */ /* 0x0002a6000802017f */
[----:B--2---:R-:W-:Y:S05]  /*16290*/  @!P1 NANOSLEEP.SYNCS 0x989680 ;  /* 0x009896800000995d */ /* 0x004fea0003900000 */
[----:B------:R-:W2:Y:S02]  /*162a0*/  @!P1 SYNCS.PHASECHK.TRANS64 P1, [R4+URZ+0x38830], R5 ;  /* 0x03883005040095a7 */ /* 0x000ea4000802007f */
[----:B--2---:R-:W-:Y:S05]  /*162b0*/  @!P1 BRA `(.L_x_2688) ;  /* 0xfffffffc00ec9947 */ /* 0x004fea000383ffff */
[----:B------:R-:W-:Y:S05]  /*162c0*/  BRA `(.L_x_2687) ;  /* 0xffffff1c004c7947 */ /* 0x000fea000383ffff */
.L_x_2693:
[----:B-1----:R-:W-:-:S04]  /*162d0*/  IMAD.U32 R8, RZ, RZ, UR48 ;  /* 0x00000030ff087e24 */ /* 0x002fc8000f8e00ff */
[----:B------:R1:W2:Y:S03]  /*162e0*/  SYNCS.PHASECHK.TRANS64.TRYWAIT P1, [R8+URZ+0x38850], R5 ;  /* 0x03885005080075a7 */ /* 0x0002a6000802017f */
[----:B--2---:R-:W-:Y:S05]  /*162f0*/  @!P1 NANOSLEEP.SYNCS 0x989680 ;  /* 0x009896800000995d */ /* 0x004fea0003900000 */
[----:B------:R-:W2:Y:S02]  /*16300*/  @!P1 SYNCS.PHASECHK.TRANS64 P1, [R8+URZ+0x38850], R5 ;  /* 0x03885005080095a7 */ /* 0x000ea4000802007f */
[----:B--2---:R-:W-:Y:S05]  /*16310*/  @!P1 BRA `(.L_x_2693) ;  /* 0xfffffffc00ec9947 */ /* 0x004fea000383ffff */
[----:B------:R-:W-:Y:S05]  /*16320*/  BRA `(.L_x_2692) ;  /* 0xffffff4000e87947 */ /* 0x000fea000383ffff */
.L_x_2739:
        /* <DEDUP_REMOVED lines=10> */
.L_x_2818:
[----:B------:R-:W-:Y:S05]  /*163d0*/  BRA `(.L_x_2819) ;  /* 0xffffffa800a07947 */ /* 0x000fea000383ffff */
.L_x_2742:
[----:B0-----:R-:W2:Y:S02]  /*163e0*/  LDL R2, [R1+0x8] ;  /* 0x0000080001027983 */ /* 0x001ea40000100800 */
[----:B--2---:R0:W1:Y:S02]  /*163f0*/  SYNCS.PHASECHK.TRANS64.TRYWAIT P0, [R6+URZ+0x38880], R2 ;  /* 0x03888002060075a7 */ /* 0x004064000800017f */
[----:B-1----:R-:W-:Y:S05]  /*16400*/  @!P0 NANOSLEEP.SYNCS 0x989680 ;  /* 0x009896800000895d */ /* 0x002fea0003900000 */
[----:B------:R-:W1:Y:S02]  /*16410*/  @!P0 SYNCS.PHASECHK.TRANS64 P0, [R6+URZ+0x38880], R2 ;  /* 0x03888002060085a7 */ /* 0x000e64000800007f */
[----:B-1----:R-:W-:Y:S05]  /*16420*/  @!P0 BRA `(.L_x_2742) ;  /* 0xfffffffc00ec8947 */ /* 0x002fea000383ffff */
[----:B------:R-:W-:Y:S05]  /*16430*/  BRA `(.L_x_2820) ;  /* 0xffffffa800b07947 */ /* 0x000fea000383ffff */
.L_x_2743:
        /* <DEDUP_REMOVED lines=8> */
.L_x_2822:
[----:B------:R-:W-:Y:S05]  /*164c0*/  BSYNC B0 ;  /* 0x0000000000007941 */ /* 0x000fea0003800000 */
.L_x_2821:
        /* <DEDUP_REMOVED lines=14> */
.L_x_2823:
        /* <DEDUP_REMOVED lines=16> */
.L_x_2824:
        /* <DEDUP_REMOVED lines=11> */
.L_x_2825:
[----:B------:R-:W-:Y:S02]  /*16760*/  IMAD.MOV.U32 R13, RZ, RZ, R9 ;  /* 0x000000ffff0d7224 */ /* 0x000fe400078e0009 */
[----:B------:R-:W-:Y:S02]  /*16770*/  IMAD.MOV.U32 R12, RZ, RZ, 0x2 ;  /* 0x00000002ff0c7424 */ /* 0x000fe400078e00ff */
[----:B------:R-:W-:-:S07]  /*16780*/  IMAD.MOV.U32 R2, RZ, RZ, R14 ;  /* 0x000000ffff027224 */ /* 0x000fce00078e000e */
[----:B------:R-:W-:Y:S05]  /*16790*/  WARPSYNC.COLLECTIVE R15, `(.L_x_2826) ;  /* 0x000000000f087348 */ /* 0x000fea0003c00000 */
[----:B------:R0:W1:Y:S02]  /*167a0*/  SHFL.IDX P6, R14, R13, R12, R11 ;  /* 0x0000000c0d0e7389 */ /* 0x00006400000c000b */
[----:B01----:R-:W-:Y:S01]  /*167b0*/  ENDCOLLECTIVE ;  /* 0x000000000000791b */ /* 0x003fe20003800000 */
.L_x_2826:
        /* <DEDUP_REMOVED lines=14> */
.L_x_2827:
[----:B------:R-:W-:Y:S02]  /*168a0*/  IMAD.MOV.U32 R13, RZ, RZ, R9 ;  /* 0x000000ffff0d7224 */ /* 0x000fe400078e0009 */
[----:B------:R-:W-:Y:S02]  /*168b0*/  IMAD.MOV.U32 R12, RZ, RZ, 0x3 ;  /* 0x00000003ff0c7424 */ /* 0x000fe400078e00ff */
[----:B------:R-:W-:-:S07]  /*168c0*/  IMAD.MOV.U32 R2, RZ, RZ, R14 ;  /* 0x000000ffff027224 */ /* 0x000fce00078e000e */
[----:B------:R-:W-:Y:S05]  /*168d0*/  WARPSYNC.COLLECTIVE R15, `(.L_x_2828) ;  /* 0x000000000f087348 */ /* 0x000fea0003c00000 */
[----:B------:R0:W1:Y:S02]  /*168e0*/  SHFL.IDX P6, R14, R13, R12, R11 ;  /* 0x0000000c0d0e7389 */ /* 0x00006400000c000b */
[----:B01----:R-:W-:Y:S01]  /*168f0*/  ENDCOLLECTIVE ;  /* 0x000000000000791b */ /* 0x003fe20003800000 */
.L_x_2828:
        /* <DEDUP_REMOVED lines=14> */
.L_x_2829:
[----:B------:R-:W-:Y:S02]  /*169e0*/  IMAD.MOV.U32 R13, RZ, RZ, R9 ;  /* 0x000000ffff0d7224 */ /* 0x000fe400078e0009 */
[----:B------:R-:W-:Y:S02]  /*169f0*/  IMAD.MOV.U32 R12, RZ, RZ, 0x4 ;  /* 0x00000004ff0c7424 */ /* 0x000fe400078e00ff */
[----:B------:R-:W-:-:S07]  /*16a00*/  IMAD.MOV.U32 R2, RZ, RZ, R14 ;  /* 0x000000ffff027224 */ /* 0x000fce00078e000e */
[----:B------:R-:W-:Y:S05]  /*16a10*/  WARPSYNC.COLLECTIVE R15, `(.L_x_2830) ;  /* 0x000000000f087348 */ /* 0x000fea0003c00000 */
[----:B------:R0:W1:Y:S02]  /*16a20*/  SHFL.IDX P6, R14, R13, R12, R11 ;  /* 0x0000000c0d0e7389 */ /* 0x00006400000c000b */
[----:B01----:R-:W-:Y:S01]  /*16a30*/  ENDCOLLECTIVE ;  /* 0x000000000000791b */ /* 0x003fe20003800000 */
.L_x_2830:
        /* <DEDUP_REMOVED lines=14> */
.L_x_2831:
[----:B------:R-:W-:Y:S02]  /*16b20*/  IMAD.MOV.U32 R13, RZ, RZ, R9 ;  /* 0x000000ffff0d7224 */ /* 0x000fe400078e0009 */
[----:B------:R-:W-:Y:S02]  /*16b30*/  IMAD.MOV.U32 R12, RZ, RZ, 0x5 ;  /* 0x00000005ff0c7424 */ /* 0x000fe400078e00ff */
[----:B------:R-:W-:-:S07]  /*16b40*/  IMAD.MOV.U32 R2, RZ, RZ, R14 ;  /* 0x000000ffff027224 */ /* 0x000fce00078e000e */
[----:B------:R-:W-:Y:S05]  /*16b50*/  WARPSYNC.COLLECTIVE R15, `(.L_x_2832) ;  /* 0x000000000f087348 */ /* 0x000fea0003c00000 */
[----:B------:R0:W1:Y:S02]  /*16b60*/  SHFL.IDX P6, R14, R13, R12, R11 ;  /* 0x0000000c0d0e7389 */ /* 0x00006400000c000b */
[----:B01----:R-:W-:Y:S01]  /*16b70*/  ENDCOLLECTIVE ;  /* 0x000000000000791b */ /* 0x003fe20003800000 */
.L_x_2832:
        /* <DEDUP_REMOVED lines=14> */
.L_x_2833:
[----:B------:R-:W-:Y:S02]  /*16c60*/  IMAD.MOV.U32 R13, RZ, RZ, R9 ;  /* 0x000000ffff0d7224 */ /* 0x000fe400078e0009 */
[----:B------:R-:W-:Y:S02]  /*16c70*/  IMAD.MOV.U32 R12, RZ, RZ, 0x6 ;  /* 0x00000006ff0c7424 */ /* 0x000fe400078e00ff */
[----:B------:R-:W-:-:S07]  /*16c80*/  IMAD.MOV.U32 R2, RZ, RZ, R14 ;  /* 0x000000ffff027224 */ /* 0x000fce00078e000e */
[----:B------:R-:W-:Y:S05]  /*16c90*/  WARPSYNC.COLLECTIVE R15, `(.L_x_2834) ;  /* 0x000000000f087348 */ /* 0x000fea0003c00000 */
[----:B------:R0:W1:Y:S02]  /*16ca0*/  SHFL.IDX P6, R14, R13, R12, R11 ;  /* 0x0000000c0d0e7389 */ /* 0x00006400000c000b */
[----:B01----:R-:W-:Y:S01]  /*16cb0*/  ENDCOLLECTIVE ;  /* 0x000000000000791b */ /* 0x003fe20003800000 */
.L_x_2834:
        /* <DEDUP_REMOVED lines=14> */
.L_x_2835:
[----:B------:R-:W-:Y:S02]  /*16da0*/  IMAD.MOV.U32 R13, RZ, RZ, R9 ;  /* 0x000000ffff0d7224 */ /* 0x000fe400078e0009 */
[----:B------:R-:W-:Y:S02]  /*16db0*/  IMAD.MOV.U32 R12, RZ, RZ, 0x7 ;  /* 0x00000007ff0c7424 */ /* 0x000fe400078e00ff */
[----:B------:R-:W-:-:S07]  /*16dc0*/  IMAD.MOV.U32 R2, RZ, RZ, R14 ;  /* 0x000000ffff027224 */ /* 0x000fce00078e000e */
[----:B------:R-:W-:Y:S05]  /*16dd0*/  WARPSYNC.COLLECTIVE R15, `(.L_x_2836) ;  /* 0x000000000f087348 */ /* 0x000fea0003c00000 */
[----:B------:R0:W1:Y:S02]  /*16de0*/  SHFL.IDX P6, R14, R13, R12, R11 ;  /* 0x0000000c0d0e7389 */ /* 0x00006400000c000b */
[----:B01----:R-:W-:Y:S01]  /*16df0*/  ENDCOLLECTIVE ;  /* 0x000000000000791b */ /* 0x003fe20003800000 */
.L_x_2836:
        /* <DEDUP_REMOVED lines=13> */
.L_x_2837:
        /* <DEDUP_REMOVED lines=12> */
.L_x_2748:
[----:B-1----:R-:W2:Y:S02]  /*16f90*/  LDL R2, [R1+0x8] ;  /* 0x0000080001027983 */ /* 0x002ea40000100800 */
[----:B--2---:R1:W2:Y:S02]  /*16fa0*/  SYNCS.PHASECHK.TRANS64.TRYWAIT P0, [R6+URZ+0x38840], R2 ;  /* 0x03884002060075a7 */ /* 0x0042a4000800017f */
[----:B--2---:R-:W-:Y:S05]  /*16fb0*/  @!P0 NANOSLEEP.SYNCS 0x989680 ;  /* 0x009896800000895d */ /* 0x004fea0003900000 */
[----:B------:R-:W2:Y:S02]  /*16fc0*/  @!P0 SYNCS.PHASECHK.TRANS64 P0, [R6+URZ+0x38840], R2 ;  /* 0x03884002060085a7 */ /* 0x000ea4000800007f */
[----:B--2---:R-:W-:Y:S05]  /*16fd0*/  @!P0 BRA `(.L_x_2748) ;  /* 0xfffffffc00ec8947 */ /* 0x004fea000383ffff */
[----:B------:R-:W-:Y:S05]  /*16fe0*/  BRA `(.L_x_2839) ;  /* 0xffffffa400e07947 */ /* 0x000fea000383ffff */
.L_x_2749:
        /* <DEDUP_REMOVED lines=8> */
.L_x_2841:
[----:B------:R-:W-:Y:S05]  /*17070*/  BSYNC B0 ;  /* 0x0000000000007941 */ /* 0x000fea0003800000 */
.L_x_2840:
        /* <DEDUP_REMOVED lines=8> */
.L_x_2842:
        /* <DEDUP_REMOVED lines=18> */
.L_x_2843:
[----:B------:R-:W-:Y:S02]  /*17220*/  IMAD.MOV.U32 R13, RZ, RZ, R4 ;  /* 0x000000ffff0d7224 */ /* 0x000fe400078e0004 */
[----:B------:R-:W-:-:S07]  /*17230*/  IMAD.MOV.U32 R2, RZ, RZ, R14 ;  /* 0x000000ffff027224 */ /* 0x000fce00078e000e */
[----:B------:R-:W-:Y:S05]  /*17240*/  WARPSYNC.COLLECTIVE R15, `(.L_x_2844) ;  /* 0x000000000f087348 */ /* 0x000fea0003c00000 */
[----:B------:R0:W1:Y:S02]  /*17250*/  SHFL.IDX P6, R14, R13, R12, R11 ;  /* 0x0000000c0d0e7389 */ /* 0x00006400000c000b */
[----:B01----:R-:W-:Y:S01]  /*17260*/  ENDCOLLECTIVE ;  /* 0x000000000000791b */ /* 0x003fe20003800000 */
.L_x_2844:
        /* <DEDUP_REMOVED lines=18> */
.L_x_2845:
[----:B------:R-:W-:Y:S02]  /*17390*/  IMAD.MOV.U32 R13, RZ, RZ, R4 ;  /* 0x000000ffff0d7224 */ /* 0x000fe400078e0004 */
[----:B------:R-:W-:-:S07]  /*173a0*/  IMAD.MOV.U32 R2, RZ, RZ, R14 ;  /* 0x000000ffff027224 */ /* 0x000fce00078e000e */
[----:B------:R-:W-:Y:S05]  /*173b0*/  WARPSYNC.COLLECTIVE R15, `(.L_x_2846) ;  /* 0x000000000f087348 */ /* 0x000fea0003c00000 */
[----:B------:R0:W1:Y:S02]  /*173c0*/  SHFL.IDX P6, R14, R13, R12, R11 ;  /* 0x0000000c0d0e7389 */ /* 0x00006400000c000b */
[----:B01----:R-:W-:Y:S01]  /*173d0*/  ENDCOLLECTIVE ;  /* 0x000000000000791b */ /* 0x003fe20003800000 */
.L_x_2846:
        /* <DEDUP_REMOVED lines=18> */
.L_x_2847:
[----:B------:R-:W-:Y:S02]  /*17500*/  IMAD.MOV.U32 R13, RZ, RZ, R4 ;  /* 0x000000ffff0d7224 */ /* 0x000fe400078e0004 */
[----:B------:R-:W-:-:S07]  /*17510*/  IMAD.MOV.U32 R2, RZ, RZ, R14 ;  /* 0x000000ffff027224 */ /* 0x000fce00078e000e */
[----:B------:R-:W-:Y:S05]  /*17520*/  WARPSYNC.COLLECTIVE R15, `(.L_x_2848) ;  /* 0x000000000f087348 */ /* 0x000fea0003c00000 */
[----:B------:R0:W1:Y:S02]  /*17530*/  SHFL.IDX P6, R14, R13, R12, R11 ;  /* 0x0000000c0d0e7389 */ /* 0x00006400000c000b */
[----:B01----:R-:W-:Y:S01]  /*17540*/  ENDCOLLECTIVE ;  /* 0x000000000000791b */ /* 0x003fe20003800000 */
.L_x_2848:
        /* <DEDUP_REMOVED lines=16> */
.L_x_2849:
        /* <DEDUP_REMOVED lines=10> */
.L_x_2850:
[----:B------:R-:W-:Y:S02]  /*176f0*/  IMAD.MOV.U32 R13, RZ, RZ, R0 ;  /* 0x000000ffff0d7224 */ /* 0x000fe400078e0000 */
[----:B------:R-:W-:Y:S02]  /*17700*/  IMAD.MOV.U32 R12, RZ, RZ, 0x5 ;  /* 0x00000005ff0c7424 */ /* 0x000fe400078e00ff */
[----:B------:R-:W-:-:S07]  /*17710*/  IMAD.MOV.U32 R3, RZ, RZ, R14 ;  /* 0x000000ffff037224 */ /* 0x000fce00078e000e */
[----:B------:R-:W-:Y:S05]  /*17720*/  WARPSYNC.COLLECTIVE R15, `(.L_x_2851) ;  /* 0x000000000f087348 */ /* 0x000fea0003c00000 */
[----:B------:R0:W1:Y:S02]  /*17730*/  SHFL.IDX P6, R14, R13, R12, R11 ;  /* 0x0000000c0d0e7389 */ /* 0x00006400000c000b */
[----:B01----:R-:W-:Y:S01]  /*17740*/  ENDCOLLECTIVE ;  /* 0x000000000000791b */ /* 0x003fe20003800000 */
.L_x_2851:
        /* <DEDUP_REMOVED lines=15> */
.L_x_2852:
[----:B------:R-:W-:Y:S02]  /*17840*/  IMAD.MOV.U32 R13, RZ, RZ, R0 ;  /* 0x000000ffff0d7224 */ /* 0x000fe400078e0000 */
[----:B------:R-:W-:Y:S02]  /*17850*/  IMAD.MOV.U32 R12, RZ, RZ, 0x6 ;  /* 0x00000006ff0c7424 */ /* 0x000fe400078e00ff */
[----:B------:R-:W-:-:S07]  /*17860*/  IMAD.MOV.U32 R3, RZ, RZ, R14 ;  /* 0x000000ffff037224 */ /* 0x000fce00078e000e */
[----:B------:R-:W-:Y:S05]  /*17870*/  WARPSYNC.COLLECTIVE R15, `(.L_x_2853) ;  /* 0x000000000f087348 */ /* 0x000fea0003c00000 */
[----:B------:R0:W1:Y:S02]  /*17880*/  SHFL.IDX P6, R14, R13, R12, R11 ;  /* 0x0000000c0d0e7389 */ /* 0x00006400000c000b */
[----:B01----:R-:W-:Y:S01]  /*17890*/  ENDCOLLECTIVE ;  /* 0x000000000000791b */ /* 0x003fe20003800000 */
.L_x_2853:
        /* <DEDUP_REMOVED lines=15> */
.L_x_2854:
[----:B------:R-:W-:Y:S02]  /*17990*/  IMAD.MOV.U32 R13, RZ, RZ, R0 ;  /* 0x000000ffff0d7224 */ /* 0x000fe400078e0000 */
[----:B------:R-:W-:Y:S02]  /*179a0*/  IMAD.MOV.U32 R12, RZ, RZ, 0x7 ;  /* 0x00000007ff0c7424 */ /* 0x000fe400078e00ff */
[----:B------:R-:W-:-:S07]  /*179b0*/  IMAD.MOV.U32 R3, RZ, RZ, R14 ;  /* 0x000000ffff037224 */ /* 0x000fce00078e000e */
[----:B------:R-:W-:Y:S05]  /*179c0*/  WARPSYNC.COLLECTIVE R15, `(.L_x_2855) ;  /* 0x000000000f087348 */ /* 0x000fea0003c00000 */
[----:B------:R0:W1:Y:S02]  /*179d0*/  SHFL.IDX P6, R14, R13, R12, R11 ;  /* 0x0000000c0d0e7389 */ /* 0x00006400000c000b */
[----:B01----:R-:W-:Y:S01]  /*179e0*/  ENDCOLLECTIVE ;  /* 0x000000000000791b */ /* 0x003fe20003800000 */
.L_x_2855:
        /* <DEDUP_REMOVED lines=15> */
.L_x_2856:
[----:B------:R-:W-:Y:S05]  /*17ae0*/  BRA `(.L_x_2857) ;  /* 0xffffffa000b47947 */ /* 0x000fea000383ffff */
.L_x_2754:
[----:B------:R-:W-:Y:S02]  /*17af0*/  IMAD.MOV.U32 R13, RZ, RZ, R5 ;  /* 0x000000ffff0d7224 */ /* 0x000fe400078e0005 */
[----:B------:R-:W-:Y:S02]  /*17b00*/  IMAD.MOV.U32 R12, RZ, RZ, RZ ;  /* 0x000000ffff0c7224 */ /* 0x000fe400078e00ff */
[----:B------:R-:W-:Y:S02]  /*17b10*/  IMAD.MOV.U32 R11, RZ, RZ, 0x181f ;  /* 0x0000181fff0b7424 */ /* 0x000fe400078e00ff */
[----:B------:R-:W-:Y:S02]  /*17b20*/  IMAD.MOV.U32 R15, RZ, RZ, -0x1 ;  /* 0xffffffffff0f7424 */ /* 0x000fe400078e00ff */
[----:B------:R-:W-:Y:S02]  /*17b30*/  IMAD R4, R4, UR41, RZ ;  /* 0x0000002904047c24 */ /* 0x000fe4000f8e02ff */
[----:B------:R-:W-:-:S07]  /*17b40*/  IMAD R17, R17, 0x80, R9 ;  /* 0x0000008011117824 */ /* 0x000fce00078e0209 */
[----:B-----5:R-:W-:Y:S05]  /*17b50*/  WARPSYNC.COLLECTIVE R15, `(.L_x_2858) ;  /* 0x000000000f087348 */ /* 0x020fea0003c00000 */
[----:B------:R0:W1:Y:S02]  /*17b60*/  SHFL.IDX P6, R14, R13, R12, R11 ;  /* 0x0000000c0d0e7389 */ /* 0x00006400000c000b */
[----:B01---5:R-:W-:Y:S01]  /*17b70*/  ENDCOLLECTIVE ;  /* 0x000000000000791b */ /* 0x023fe20003800000 */
.L_x_2858:
[C---:B------:R-:W-:Y:S01]  /*17b80*/  VIADD R7, R17.reuse, 0x10 ;  /* 0x0000001011077836 */ /* 0x040fe20000000000 */
[----:B------:R-:W-:Y:S01]  /*17b90*/  ISETP.GE.AND P2, PT, R17, R4, PT ;  /* 0x000000041100720c */ /* 0x000fe20003f46270 */
[----:B------:R-:W-:Y:S02]  /*17ba0*/  IMAD.MOV.U32 R13, RZ, RZ, R0 ;  /* 0x000000ffff0d7224 */ /* 0x000fe400078e0000 */
[----:B------:R-:W-:-:S10]  /*17bb0*/  IMAD.MOV.U32 R2, RZ, RZ, R14 ;  /* 0x000000ffff027224 */ /* 0x000fd400078e000e */
[----:B------:R-:W-:Y:S05]  /*17bc0*/  WARPSYNC.COLLECTIVE R15, `(.L_x_2859) ;  /* 0x000000000f087348 */ /* 0x000fea0003c00000 */
[----:B------:R0:W1:Y:S02]  /*17bd0*/  SHFL.IDX P6, R14, R13, R12, R11 ;  /* 0x0000000c0d0e7389 */ /* 0x00006400000c000b */
[----:B01----:R-:W-:Y:S01]  /*17be0*/  ENDCOLLECTIVE ;  /* 0x000000000000791b */ /* 0x003fe20003800000 */
.L_x_2859:
[----:B------:R-:W-:Y:S02]  /*17bf0*/  IMAD.MOV.U32 R13, RZ, RZ, R5 ;  /* 0x000000ffff0d7224 */ /* 0x000fe400078e0005 */
[----:B------:R-:W-:Y:S02]  /*17c00*/  IMAD.MOV.U32 R12, RZ, RZ, 0x1 ;  /* 0x00000001ff0c7424 */ /* 0x000fe400078e00ff */
[----:B------:R-:W-:-:S07]  /*17c10*/  IMAD.MOV.U32 R3, RZ, RZ, R14 ;  /* 0x000000ffff037224 */ /* 0x000fce00078e000e */
[----:B------:R-:W-:Y:S05]  /*17c20*/  WARPSYNC.COLLECTIVE R15, `(.L_x_2860) ;  /* 0x000000000f087348 */ /* 0x000fea0003c00000 */
[----:B------:R0:W1:Y:S02]  /*17c30*/  SHFL.IDX P6, R14, R13, R12, R11 ;  /* 0x0000000c0d0e7389 */ /* 0x00006400000c000b */
[----:B01----:R-:W-:Y:S01]  /*17c40*/  ENDCOLLECTIVE ;  /* 0x000000000000791b */ /* 0x003fe20003800000 */
.L_x_2860:
        /* <DEDUP_REMOVED lines=14> */
.L_x_2861:
        /* <DEDUP_REMOVED lines=8> */
.L_x_2862:
[----:B------:R-:W-:Y:S02]  /*17db0*/  @!P2 IMAD.MOV.U32 R3, RZ, RZ, R7 ;  /* 0x000000ffff03a224 */ /* 0x000fe400078e0007 */
[----:B------:R-:W-:-:S03]  /*17dc0*/  VIADD R7, R17, 0x20 ;  /* 0x0000002011077836 */ /* 0x000fc60000000000 */
[----:B------:R-:W-:Y:S01]  /*17dd0*/  @!PT LDS RZ, [RZ] ;  /* 0x00000000fffff984 */ /* 0x000fe20000000800 */
[----:B------:R-:W-:Y:S01]  /*17de0*/  @!PT LDS RZ, [RZ] ;  /* 0x00000000fffff984 */ /* 0x000fe20000000800 */
[----:B------:R-:W-:Y:S01]  /*17df0*/  @!PT LDS RZ, [RZ] ;  /* 0x00000000fffff984 */ /* 0x000fe20000000800 */
[----:B------:R-:W-:Y:S04]  /*17e00*/  @!P2 LDGSTS.E.BYPASS.LTC128B.128 [R8+0x20c00], desc[UR52][R2.64], !P0 ;  /* 0x20c000000208afae */ /* 0x000fe8000c101d74 */
[----:B------:R0:W-:Y:S01]  /*17e10*/  @!P2 LDGSTS.E.BYPASS.LTC128B.128 [R8+0x24c00], desc[UR52][R2.64+0x80], !P1 ;  /* 0x24c000800208afae */ /* 0x0001e2000c901d74 */
[----:B------:R-:W-:Y:S01]  /*17e20*/  ISETP.GE.AND P2, PT, R7, R4, PT ;  /* 0x000000040700720c */ /* 0x000fe20003f46270 */
[----:B------:R-:W-:Y:S01]  /*17e30*/  IMAD.MOV.U32 R13, RZ, RZ, R0 ;  /* 0x000000ffff0d7224 */ /* 0x000fe200078e0000 */
[----:B0-----:R-:W-:-:S11]  /*17e40*/  MOV R2, R14 ;  /* 0x0000000e00027202 */ /* 0x001fd60000000f00 */
[----:B------:R-:W-:Y:S05]  /*17e50*/  WARPSYNC.COLLECTIVE R15, `(.L_x_2863) ;  /* 0x000000000f087348 */ /* 0x000fea0003c00000 */
[----:B------:R0:W1:Y:S02]  /*17e60*/  SHFL.IDX P6, R14, R13, R12, R11 ;  /* 0x0000000c0d0e7389 */ /* 0x00006400000c000b */
[----:B01----:R-:W-:Y:S01]  /*17e70*/  ENDCOLLECTIVE ;  /* 0x000000000000791b */ /* 0x003fe20003800000 */
.L_x_2863:
        /* <DEDUP_REMOVED lines=8> */
.L_x_2864:
        /* <DEDUP_REMOVED lines=13> */
.L_x_2865:
        /* <DEDUP_REMOVED lines=8> */
.L_x_2866:
        /* <DEDUP_REMOVED lines=13> */
.L_x_2867:
        /* <DEDUP_REMOVED lines=8> */
.L_x_2868:
        /* <DEDUP_REMOVED lines=13> */
.L_x_2869:
        /* <DEDUP_REMOVED lines=8> */
.L_x_2870:
        /* <DEDUP_REMOVED lines=13> */
.L_x_2871:
        /* <DEDUP_REMOVED lines=8> */
.L_x_2872:
        /* <DEDUP_REMOVED lines=11> */
.L_x_2873:
[----:B------:R-:W-:Y:S05]  /*184f0*/  BRA `(.L_x_2874) ;  /* 0xffffffa400187947 */ /* 0x000fea000383ffff */
.L_x_2759:
[----:B0-----:R0:W1:Y:S02]  /*18500*/  SYNCS.PHASECHK.TRANS64.TRYWAIT P0, [R23+URZ+0x38820], R0 ;  /* 0x03882000170075a7 */ /* 0x001064000800017f */
[----:B-1----:R-:W-:Y:S05]  /*18510*/  @!P0 NANOSLEEP.SYNCS 0x989680 ;  /* 0x009896800000895d */ /* 0x002fea0003900000 */
[----:B------:R-:W1:Y:S02]  /*18520*/  @!P0 SYNCS.PHASECHK.TRANS64 P0, [R23+URZ+0x38820], R0 ;  /* 0x03882000170085a7 */ /* 0x000e64000800007f */
[----:B-1----:R-:W-:Y:S05]  /*18530*/  @!P0 BRA `(.L_x_2759) ;  /* 0xfffffffc00f08947 */ /* 0x002fea000383ffff */
[----:B------:R-:W-:Y:S05]  /*18540*/  BRA `(.L_x_2875) ;  /* 0xffffffa400847947 */ /* 0x000fea000383ffff */
.L_x_2763:
[----:B0-----:R0:W1:Y:S02]  /*18550*/  SYNCS.PHASECHK.TRANS64.TRYWAIT P0, [R0+URZ+0x38880], R20 ;  /* 0x03888014000075a7 */ /* 0x001064000800017f */
[----:B-1----:R-:W-:Y:S05]  /*18560*/  @!P0 NANOSLEEP.SYNCS 0x989680 ;  /* 0x009896800000895d */ /* 0x002fea0003900000 */
[----:B------:R-:W1:Y:S02]  /*18570*/  @!P0 SYNCS.PHASECHK.TRANS64 P0, [R0+URZ+0x38880], R20 ;  /* 0x03888014000085a7 */ /* 0x000e64000800007f */
[----:B-1----:R-:W-:Y:S05]  /*18580*/  @!P0 BRA `(.L_x_2763) ;  /* 0xfffffffc00f08947 */ /* 0x002fea000383ffff */
[----:B------:R-:W-:Y:S05]  /*18590*/  BRA `(.L_x_2876) ;  /* 0xffffffa800447947 */ /* 0x000fea000383ffff */
.L_x_2764:
        /* <DEDUP_REMOVED lines=8> */
.L_x_2878:
[----:B------:R-:W-:Y:S05]  /*18620*/  BSYNC B0 ;  /* 0x0000000000007941 */ /* 0x000fea0003800000 */
.L_x_2877:
        /* <DEDUP_REMOVED lines=9> */
.L_x_2879:
[----:B------:R-:W-:Y:S02]  /*186c0*/  IMAD.MOV.U32 R13, RZ, RZ, R7 ;  /* 0x000000ffff0d7224 */ /* 0x000fe400078e0007 */
[----:B------:R-:W-:Y:S02]  /*186d0*/  IMAD.MOV.U32 R12, RZ, RZ, 0x1 ;  /* 0x00000001ff0c7424 */ /* 0x000fe400078e00ff */
[----:B------:R-:W-:-:S07]  /*186e0*/  IMAD.MOV.U32 R2, RZ, RZ, R14 ;  /* 0x000000ffff027224 */ /* 0x000fce00078e000e */
[----:B------:R-:W-:Y:S05]  /*186f0*/  WARPSYNC.COLLECTIVE R15, `(.L_x_2880) ;  /* 0x000000000f087348 */ /* 0x000fea0003c00000 */
[----:B------:R0:W1:Y:S02]  /*18700*/  SHFL.IDX P6, R14, R13, R12, R11 ;  /* 0x0000000c0d0e7389 */ /* 0x00006400000c000b */
[----:B01----:R-:W-:Y:S01]  /*18710*/  ENDCOLLECTIVE ;  /* 0x000000000000791b */ /* 0x003fe20003800000 */
.L_x_2880:
        /* <DEDUP_REMOVED lines=12> */
.L_x_2881:
[----:B------:R-:W-:Y:S02]  /*187e0*/  IMAD.MOV.U32 R13, RZ, RZ, R7 ;  /* 0x000000ffff0d7224 */ /* 0x000fe400078e0007 */
[----:B------:R-:W-:Y:S02]  /*187f0*/  IMAD.MOV.U32 R12, RZ, RZ, 0x2 ;  /* 0x00000002ff0c7424 */ /* 0x000fe400078e00ff */
[----:B------:R-:W-:-:S07]  /*18800*/  IMAD.MOV.U32 R2, RZ, RZ, R14 ;  /* 0x000000ffff027224 */ /* 0x000fce00078e000e */
[----:B------:R-:W-:Y:S05]  /*18810*/  WARPSYNC.COLLECTIVE R15, `(.L_x_2882) ;  /* 0x000000000f087348 */ /* 0x000fea0003c00000 */
[----:B------:R0:W1:Y:S02]  /*18820*/  SHFL.IDX P6, R14, R13, R12, R11 ;  /* 0x0000000c0d0e7389 */ /* 0x00006400000c000b */
[----:B01----:R-:W-:Y:S01]  /*18830*/  ENDCOLLECTIVE ;  /* 0x000000000000791b */ /* 0x003fe20003800000 */
.L_x_2882:
        /* <DEDUP_REMOVED lines=12> */
.L_x_2883:
[----:B------:R-:W-:Y:S02]  /*18900*/  IMAD.MOV.U32 R13, RZ, RZ, R7 ;  /* 0x000000ffff0d7224 */ /* 0x000fe400078e0007 */
[----:B------:R-:W-:Y:S02]  /*18910*/  IMAD.MOV.U32 R12, RZ, RZ, 0x3 ;  /* 0x00000003ff0c7424 */ /* 0x000fe400078e00ff */
[----:B------:R-:W-:-:S07]  /*18920*/  IMAD.MOV.U32 R2, RZ, RZ, R14 ;  /* 0x000000ffff027224 */ /* 0x000fce00078e000e */
[----:B------:R-:W-:Y:S05]  /*18930*/  WARPSYNC.COLLECTIVE R15, `(.L_x_2884) ;  /* 0x000000000f087348 */ /* 0x000fea0003c00000 */
[----:B------:R0:W1:Y:S02]  /*18940*/  SHFL.IDX P6, R14, R13, R12, R11 ;  /* 0x0000000c0d0e7389 */ /* 0x00006400000c000b */
[----:B01----:R-:W-:Y:S01]  /*18950*/  ENDCOLLECTIVE ;  /* 0x000000000000791b */ /* 0x003fe20003800000 */
.L_x_2884:
        /* <DEDUP_REMOVED lines=12> */
.L_x_2885:
[----:B------:R-:W-:Y:S02]  /*18a20*/  IMAD.MOV.U32 R13, RZ, RZ, R7 ;  /* 0x000000ffff0d7224 */ /* 0x000fe400078e0007 */
[----:B------:R-:W-:Y:S02]  /*18a30*/  IMAD.MOV.U32 R12, RZ, RZ, 0x4 ;  /* 0x00000004ff0c7424 */ /* 0x000fe400078e00ff */
[----:B------:R-:W-:-:S07]  /*18a40*/  IMAD.MOV.U32 R2, RZ, RZ, R14 ;  /* 0x000000ffff027224 */ /* 0x000fce00078e000e */
[----:B------:R-:W-:Y:S05]  /*18a50*/  WARPSYNC.COLLECTIVE R15, `(.L_x_2886) ;  /* 0x000000000f087348 */ /* 0x000fea0003c00000 */
[----:B------:R0:W1:Y:S02]  /*18a60*/  SHFL.IDX P6, R14, R13, R12, R11 ;  /* 0x0000000c0d0e7389 */ /* 0x00006400000c000b */
[----:B01----:R-:W-:Y:S01]  /*18a70*/  ENDCOLLECTIVE ;  /* 0x000000000000791b */ /* 0x003fe20003800000 */
.L_x_2886:
        /* <DEDUP_REMOVED lines=12> */
.L_x_2887:
[----:B------:R-:W-:Y:S02]  /*18b40*/  IMAD.MOV.U32 R13, RZ, RZ, R7 ;  /* 0x000000ffff0d7224 */ /* 0x000fe400078e0007 */
[----:B------:R-:W-:Y:S02]  /*18b50*/  IMAD.MOV.U32 R12, RZ, RZ, 0x5 ;  /* 0x00000005ff0c7424 */ /* 0x000fe400078e00ff */
[----:B------:R-:W-:-:S07]  /*18b60*/  IMAD.MOV.U32 R2, RZ, RZ, R14 ;  /* 0x000000ffff027224 */ /* 0x000fce00078e000e */
[----:B------:R-:W-:Y:S05]  /*18b70*/  WARPSYNC.COLLECTIVE R15, `(.L_x_2888) ;  /* 0x000000000f087348 */ /* 0x000fea0003c00000 */
[----:B------:R0:W1:Y:S02]  /*18b80*/  SHFL.IDX P6, R14, R13, R12, R11 ;  /* 0x0000000c0d0e7389 */ /* 0x00006400000c000b */
[----:B01----:R-:W-:Y:S01]  /*18b90*/  ENDCOLLECTIVE ;  /* 0x000000000000791b */ /* 0x003fe20003800000 */
.L_x_2888:
        /* <DEDUP_REMOVED lines=12> */
.L_x_2889:
[----:B------:R-:W-:Y:S02]  /*18c60*/  IMAD.MOV.U32 R13, RZ, RZ, R7 ;  /* 0x000000ffff0d7224 */ /* 0x000fe400078e0007 */
[----:B------:R-:W-:Y:S02]  /*18c70*/  IMAD.MOV.U32 R12, RZ, RZ, 0x6 ;  /* 0x00000006ff0c7424 */ /* 0x000fe400078e00ff */
[----:B------:R-:W-:-:S07]  /*18c80*/  IMAD.MOV.U32 R2, RZ, RZ, R14 ;  /* 0x000000ffff027224 */ /* 0x000fce00078e000e */
[----:B------:R-:W-:Y:S05]  /*18c90*/  WARPSYNC.COLLECTIVE R15, `(.L_x_2890) ;  /* 0x000000000f087348 */ /* 0x000fea0003c00000 */
[----:B------:R0:W1:Y:S02]  /*18ca0*/  SHFL.IDX P6, R14, R13, R12, R11 ;  /* 0x0000000c0d0e7389 */ /* 0x00006400000c000b */
[----:B01----:R-:W-:Y:S01]  /*18cb0*/  ENDCOLLECTIVE ;  /* 0x000000000000791b */ /* 0x003fe20003800000 */
.L_x_2890:
        /* <DEDUP_REMOVED lines=12> */
.L_x_2891:
[----:B------:R-:W-:Y:S02]  /*18d80*/  IMAD.MOV.U32 R13, RZ, RZ, R7 ;  /* 0x000000ffff0d7224 */ /* 0x000fe400078e0007 */
[----:B------:R-:W-:Y:S02]  /*18d90*/  IMAD.MOV.U32 R12, RZ, RZ, 0x7 ;  /* 0x00000007ff0c7424 */ /* 0x000fe400078e00ff */
[----:B------:R-:W-:-:S07]  /*18da0*/  IMAD.MOV.U32 R2, RZ, RZ, R14 ;  /* 0x000000ffff027224 */ /* 0x000fce00078e000e */
[----:B------:R-:W-:Y:S05]  /*18db0*/  WARPSYNC.COLLECTIVE R15, `(.L_x_2892) ;  /* 0x000000000f087348 */ /* 0x000fea0003c00000 */
[----:B------:R0:W1:Y:S02]  /*18dc0*/  SHFL.IDX P6, R14, R13, R12, R11 ;  /* 0x0000000c0d0e7389 */ /* 0x00006400000c000b */
[----:B01----:R-:W-:Y:S01]  /*18dd0*/  ENDCOLLECTIVE ;  /* 0x000000000000791b */ /* 0x003fe20003800000 */
.L_x_2892:
        /* <DEDUP_REMOVED lines=12> */
.L_x_2893:
[----:B------:R-:W-:Y:S01]  /*18ea0*/  IMAD.MOV.U32 R2, RZ, RZ, R14 ;  /* 0x000000ffff027224 */ /* 0x000fe200078e000e */
[----:B------:R-:W-:Y:S06]  /*18eb0*/  BRA `(.L_x_2894) ;  /* 0xffffffa400187947 */ /* 0x000fec000383ffff */
.L_x_2769:
[----:B----4-:R4:W0:Y:S02]  /*18ec0*/  SYNCS.PHASECHK.TRANS64.TRYWAIT P0, [R0+URZ+0x38840], R20 ;  /* 0x03884014000075a7 */ /* 0x010824000800017f */
[----:B0-----:R-:W-:Y:S05]  /*18ed0*/  @!P0 NANOSLEEP.SYNCS 0x989680 ;  /* 0x009896800000895d */ /* 0x001fea0003900000 */
[----:B------:R-:W0:Y:S02]  /*18ee0*/  @!P0 SYNCS.PHASECHK.TRANS64 P0, [R0+URZ+0x38840], R20 ;  /* 0x03884014000085a7 */ /* 0x000e24000800007f */
[----:B0-----:R-:W-:Y:S05]  /*18ef0*/  @!P0 BRA `(.L_x_2769) ;  /* 0xfffffffc00f08947 */ /* 0x001fea000383ffff */
[----:B------:R-:W-:Y:S05]  /*18f00*/  BRA `(.L_x_2895) ;  /* 0xffffffa4006c7947 */ /* 0x000fea000383ffff */
.L_x_2770:
        /* <DEDUP_REMOVED lines=8> */
.L_x_2897:
[----:B------:R-:W-:Y:S05]  /*18f90*/  BSYNC B0 ;  /* 0x0000000000007941 */ /* 0x000fea0003800000 */
.L_x_2896:
        /* <DEDUP_REMOVED lines=8> */
.L_x_2898:
[----:B------:R-:W-:Y:S02]  /*19020*/  IMAD.MOV.U32 R13, RZ, RZ, R5 ;  /* 0x000000ffff0d7224 */ /* 0x000fe400078e0005 */
[----:B------:R-:W-:Y:S02]  /*19030*/  IMAD.MOV.U32 R12, RZ, RZ, 0x1 ;  /* 0x00000001ff0c7424 */ /* 0x000fe400078e00ff */
[----:B------:R-:W-:-:S07]  /*19040*/  IMAD.MOV.U32 R2, RZ, RZ, R14 ;  /* 0x000000ffff027224 */ /* 0x000fce00078e000e */
[----:B------:R-:W-:Y:S05]  /*19050*/  WARPSYNC.COLLECTIVE R15, `(.L_x_2899) ;  /* 0x000000000f087348 */ /* 0x000fea0003c00000 */
[----:B------:R0:W1:Y:S02]  /*19060*/  SHFL.IDX P6, R14, R13, R12, R11 ;  /* 0x0000000c0d0e7389 */ /* 0x00006400000c000b */
[----:B01----:R-:W-:Y:S01]  /*19070*/  ENDCOLLECTIVE ;  /* 0x000000000000791b */ /* 0x003fe20003800000 */
.L_x_2899:
        /* <DEDUP_REMOVED lines=12> */
.L_x_2900:
[----:B------:R-:W-:Y:S02]  /*19140*/  IMAD.MOV.U32 R13, RZ, RZ, R5 ;  /* 0x000000ffff0d7224 */ /* 0x000fe400078e0005 */
[----:B------:R-:W-:Y:S02]  /*19150*/  IMAD.MOV.U32 R12, RZ, RZ, 0x2 ;  /* 0x00000002ff0c7424 */ /* 0x000fe400078e00ff */
[----:B------:R-:W-:-:S07]  /*19160*/  IMAD.MOV.U32 R2, RZ, RZ, R14 ;  /* 0x000000ffff027224 */ /* 0x000fce00078e000e */
[----:B------:R-:W-:Y:S05]  /*19170*/  WARPSYNC.COLLECTIVE R15, `(.L_x_2901) ;  /* 0x000000000f087348 */ /* 0x000fea0003c00000 */
[----:B------:R0:W1:Y:S02]  /*19180*/  SHFL.IDX P6, R14, R13, R12, R11 ;  /* 0x0000000c0d0e7389 */ /* 0x00006400000c000b */
[----:B01----:R-:W-:Y:S01]  /*19190*/  ENDCOLLECTIVE ;  /* 0x000000000000791b */ /* 0x003fe20003800000 */
.L_x_2901:
        /* <DEDUP_REMOVED lines=12> */
.L_x_2902:
[----:B------:R-:W-:Y:S02]  /*19260*/  IMAD.MOV.U32 R13, RZ, RZ, R5 ;  /* 0x000000ffff0d7224 */ /* 0x000fe400078e0005 */
[----:B------:R-:W-:Y:S02]  /*19270*/  IMAD.MOV.U32 R12, RZ, RZ, 0x3 ;  /* 0x00000003ff0c7424 */ /* 0x000fe400078e00ff */
[----:B------:R-:W-:-:S07]  /*19280*/  IMAD.MOV.U32 R2, RZ, RZ, R14 ;  /* 0x000000ffff027224 */ /* 0x000fce00078e000e */
[----:B------:R-:W-:Y:S05]  /*19290*/  WARPSYNC.COLLECTIVE R15, `(.L_x_2903) ;  /* 0x000000000f087348 */ /* 0x000fea0003c00000 */
[----:B------:R0:W1:Y:S02]  /*192a0*/  SHFL.IDX P6, R14, R13, R12, R11 ;  /* 0x0000000c0d0e7389 */ /* 0x00006400000c000b */
[----:B01----:R-:W-:Y:S01]  /*192b0*/  ENDCOLLECTIVE ;  /* 0x000000000000791b */ /* 0x003fe20003800000 */
.L_x_2903:
        /* <DEDUP_REMOVED lines=12> */
.L_x_2904:
[----:B------:R-:W-:Y:S02]  /*19380*/  IMAD.MOV.U32 R13, RZ, RZ, R5 ;  /* 0x000000ffff0d7224 */ /* 0x000fe400078e0005 */
[----:B------:R-:W-:Y:S02]  /*19390*/  IMAD.MOV.U32 R12, RZ, RZ, 0x4 ;  /* 0x00000004ff0c7424 */ /* 0x000fe400078e00ff */
[----:B------:R-:W-:-:S07]  /*193a0*/  IMAD.MOV.U32 R2, RZ, RZ, R14 ;  /* 0x000000ffff027224 */ /* 0x000fce00078e000e */
[----:B------:R-:W-:Y:S05]  /*193b0*/  WARPSYNC.COLLECTIVE R15, `(.L_x_2905) ;  /* 0x000000000f087348 */ /* 0x000fea0003c00000 */
[----:B------:R0:W1:Y:S02]  /*193c0*/  SHFL.IDX P6, R14, R13, R12, R11 ;  /* 0x0000000c0d0e7389 */ /* 0x00006400000c000b */
[----:B01----:R-:W-:Y:S01]  /*193d0*/  ENDCOLLECTIVE ;  /* 0x000000000000791b */ /* 0x003fe20003800000 */
.L_x_2905:
        /* <DEDUP_REMOVED lines=12> */
.L_x_2906:
[----:B------:R-:W-:Y:S02]  /*194a0*/  IMAD.MOV.U32 R13, RZ, RZ, R5 ;  /* 0x000000ffff0d7224 */ /* 0x000fe400078e0005 */
[----:B------:R-:W-:Y:S02]  /*194b0*/  IMAD.MOV.U32 R12, RZ, RZ, 0x5 ;  /* 0x00000005ff0c7424 */ /* 0x000fe400078e00ff */
[----:B------:R-:W-:-:S07]  /*194c0*/  IMAD.MOV.U32 R2, RZ, RZ, R14 ;  /* 0x000000ffff027224 */ /* 0x000fce00078e000e */
[----:B------:R-:W-:Y:S05]  /*194d0*/  WARPSYNC.COLLECTIVE R15, `(.L_x_2907) ;  /* 0x000000000f087348 */ /* 0x000fea0003c00000 */
[----:B------:R0:W1:Y:S02]  /*194e0*/  SHFL.IDX P6, R14, R13, R12, R11 ;  /* 0x0000000c0d0e7389 */ /* 0x00006400000c000b */
[----:B01----:R-:W-:Y:S01]  /*194f0*/  ENDCOLLECTIVE ;  /* 0x000000000000791b */ /* 0x003fe20003800000 */
.L_x_2907:
        /* <DEDUP_REMOVED lines=12> */
.L_x_2908:
[----:B------:R-:W-:Y:S02]  /*195c0*/  IMAD.MOV.U32 R13, RZ, RZ, R5 ;  /* 0x000000ffff0d7224 */ /* 0x000fe400078e0005 */
[----:B------:R-:W-:Y:S02]  /*195d0*/  IMAD.MOV.U32 R12, RZ, RZ, 0x6 ;  /* 0x00000006ff0c7424 */ /* 0x000fe400078e00ff */
[----:B------:R-:W-:-:S07]  /*195e0*/  IMAD.MOV.U32 R2, RZ, RZ, R14 ;  /* 0x000000ffff027224 */ /* 0x000fce00078e000e */
[----:B------:R-:W-:Y:S05]  /*195f0*/  WARPSYNC.COLLECTIVE R15, `(.L_x_2909) ;  /* 0x000000000f087348 */ /* 0x000fea0003c00000 */
[----:B------:R0:W1:Y:S02]  /*19600*/  SHFL.IDX P6, R14, R13, R12, R11 ;  /* 0x0000000c0d0e7389 */ /* 0x00006400000c000b */
[----:B01----:R-:W-:Y:S01]  /*19610*/  ENDCOLLECTIVE ;  /* 0x000000000000791b */ /* 0x003fe20003800000 */
.L_x_2909:
        /* <DEDUP_REMOVED lines=12> */
.L_x_2910:
[----:B------:R-:W-:Y:S02]  /*196e0*/  IMAD.MOV.U32 R13, RZ, RZ, R5 ;  /* 0x000000ffff0d7224 */ /* 0x000fe400078e0005 */
[----:B------:R-:W-:Y:S02]  /*196f0*/  IMAD.MOV.U32 R12, RZ, RZ, 0x7 ;  /* 0x00000007ff0c7424 */ /* 0x000fe400078e00ff */
[----:B------:R-:W-:-:S07]  /*19700*/  IMAD.MOV.U32 R2, RZ, RZ, R14 ;  /* 0x000000ffff027224 */ /* 0x000fce00078e000e */
[----:B------:R-:W-:Y:S05]  /*19710*/  WARPSYNC.COLLECTIVE R15, `(.L_x_2911) ;  /* 0x000000000f087348 */ /* 0x000fea0003c00000 */
[----:B------:R0:W1:Y:S02]  /*19720*/  SHFL.IDX P6, R14, R13, R12, R11 ;  /* 0x0000000c0d0e7389 */ /* 0x00006400000c000b */
[----:B01----:R-:W-:Y:S01]  /*19730*/  ENDCOLLECTIVE ;  /* 0x000000000000791b */ /* 0x003fe20003800000 */
.L_x_2911:
        /* <DEDUP_REMOVED lines=12> */
.L_x_2912:
[----:B------:R-:W-:Y:S01]  /*19800*/  IMAD.MOV.U32 R2, RZ, RZ, R14 ;  /* 0x000000ffff027224 */ /* 0x000fe200078e000e */
[----:B------:R-:W-:Y:S06]  /*19810*/  BRA `(.L_x_2913) ;  /* 0xffffffa0003c7947 */ /* 0x000fec000383ffff */
.L_x_2775:
[----:B0-----:R0:W3:Y:S02]  /*19820*/  SYNCS.PHASECHK.TRANS64.TRYWAIT P2, [R0+URZ+0x38870], R3 ;  /* 0x03887003000075a7 */ /* 0x0010e4000804017f */
[----:B---3--:R-:W-:Y:S05]  /*19830*/  @!P2 NANOSLEEP.SYNCS 0x989680 ;  /* 0x009896800000a95d */ /* 0x008fea0003900000 */
[----:B------:R-:W3:Y:S02]  /*19840*/  @!P2 SYNCS.PHASECHK.TRANS64 P2, [R0+URZ+0x38870], R3 ;  /* 0x038870030000a5a7 */ /* 0x000ee4000804007f */
[----:B---3--:R-:W-:Y:S05]  /*19850*/  @!P2 BRA `(.L_x_2775) ;  /* 0xfffffffc00f0a947 */ /* 0x008fea000383ffff */
[----:B------:R-:W-:Y:S05]  /*19860*/  BRA `(.L_x_2914) ;  /* 0xffffffa000a47947 */ /* 0x000fea000383ffff */
.L_x_2777:
[----:B0-----:R0:W3:Y:S02]  /*19870*/  SYNCS.PHASECHK.TRANS64.TRYWAIT P2, [R0+URZ+0x38860], R3 ;  /* 0x03886003000075a7 */ /* 0x0010e4000804017f */
[----:B---3--:R-:W-:Y:S05]  /*19880*/  @!P2 NANOSLEEP.SYNCS 0x989680 ;  /* 0x009896800000a95d */ /* 0x008fea0003900000 */
[----:B------:R-:W3:Y:S02]  /*19890*/  @!P2 SYNCS.PHASECHK.TRANS64 P2, [R0+URZ+0x38860], R3 ;  /* 0x038860030000a5a7 */ /* 0x000ee4000804007f */
[----:B---3--:R-:W-:Y:S05]  /*198a0*/  @!P2 BRA `(.L_x_2777) ;  /* 0xfffffffc00f0a947 */ /* 0x008fea000383ffff */
[----:B------:R-:W-:Y:S05]  /*198b0*/  BRA `(.L_x_2915) ;  /* 0xffffffa000b47947 */ /* 0x000fea000383ffff */
.L_x_2785:
[----:B0-----:R0:W1:Y:S02]  /*198c0*/  SYNCS.PHASECHK.TRANS64.TRYWAIT P1, [R2+URZ+0x38870], R3 ;  /* 0x03887003020075a7 */ /* 0x001064000802017f */
[----:B-1----:R-:W-:Y:S05]  /*198d0*/  @!P1 NANOSLEEP.SYNCS 0x989680 ;  /* 0x009896800000995d */ /* 0x002fea0003900000 */
[----:B------:R-:W1:Y:S02]  /*198e0*/  @!P1 SYNCS.PHASECHK.TRANS64 P1, [R2+URZ+0x38870], R3 ;  /* 0x03887003020095a7 */ /* 0x000e64000802007f */
[----:B-1----:R-:W-:Y:S05]  /*198f0*/  @!P1 BRA `(.L_x_2785) ;  /* 0xfffffffc00f09947 */ /* 0x002fea000383ffff */
[----:B------:R-:W-:Y:S05]  /*19900*/  BRA `(.L_x_2916) ;  /* 0xffffffac00647947 */ /* 0x000fea000383ffff */
.L_x_2787:
[----:B0-----:R0:W1:Y:S02]  /*19910*/  SYNCS.PHASECHK.TRANS64.TRYWAIT P1, [R2+URZ+0x38860], R3 ;  /* 0x03886003020075a7 */ /* 0x001064000802017f */
[----:B-1----:R-:W-:Y:S05]  /*19920*/  @!P1 NANOSLEEP.SYNCS 0x989680 ;  /* 0x009896800000995d */ /* 0x002fea0003900000 */
[----:B------:R-:W1:Y:S02]  /*19930*/  @!P1 SYNCS.PHASECHK.TRANS64 P1, [R2+URZ+0x38860], R3 ;  /* 0x03886003020095a7 */ /* 0x000e64000802007f */
[----:B-1----:R-:W-:Y:S05]  /*19940*/  @!P1 BRA `(.L_x_2787) ;  /* 0xfffffffc00f09947 */ /* 0x002fea000383ffff */
[----:B------:R-:W-:Y:S05]  /*19950*/  BRA `(.L_x_2917) ;  /* 0xffffffac00707947 */ /* 0x000fea000383ffff */
.L_x_2801:
[----:B0-----:R0:W1:Y:S02]  /*19960*/  SYNCS.PHASECHK.TRANS64.TRYWAIT P0, [R5+URZ+0x38820], R0 ;  /* 0x03882000050075a7 */ /* 0x001064000800017f */
[----:B-1----:R-:W-:Y:S05]  /*19970*/  @!P0 NANOSLEEP.SYNCS 0x989680 ;  /* 0x009896800000895d */ /* 0x002fea0003900000 */
[----:B------:R-:W1:Y:S02]  /*19980*/  @!P0 SYNCS.PHASECHK.TRANS64 P0, [R5+URZ+0x38820], R0 ;  /* 0x03882000050085a7 */ /* 0x000e64000800007f */
[----:B-1----:R-:W-:Y:S05]  /*19990*/  @!P0 BRA `(.L_x_2801) ;  /* 0xfffffffc00f08947 */ /* 0x002fea000383ffff */
[----:B------:R-:W-:Y:S05]  /*199a0*/  BRA `(.L_x_2918) ;  /* 0xffffffc000d87947 */ /* 0x000fea000383ffff */
.L_x_2802:
        /* <DEDUP_REMOVED lines=8> */
[----:B0-2---:R-:W-:Y:S05]  /*19a30*/  WARPSYNC.COLLECTIVE R15, `(.L_x_2920) ;  /* 0x000000000f087348 */ /* 0x005fea0003c00000 */
[----:B------:R1:W3:Y:S02]  /*19a40*/  SHFL.IDX P6, R14, R13, R12, R11 ;  /* 0x0000000c0d0e7389 */ /* 0x0002e400000c000b */
[----:B0123--:R-:W-:Y:S01]  /*19a50*/  ENDCOLLECTIVE ;  /* 0x000000000000791b */ /* 0x00ffe20003800000 */
.L_x_2920:
[----:B------:R-:W-:Y:S05]  /*19a60*/  BSYNC B0 ;  /* 0x0000000000007941 */ /* 0x000fea0003800000 */
.L_x_2919:
[----:B------:R-:W-:Y:S05]  /*19a70*/  BRA `(.L_x_2921) ;  /* 0xffffffc000c07947 */ /* 0x000fea000383ffff */
.L_x_2805:
[----:B------:R-:W-:Y:S01]  /*19a80*/  BSSY B1, `(.L_x_2922) ;  /* 0x0000006000017945 */ /* 0x000fe20003800000 */
[----:B------:R-:W-:-:S07]  /*19a90*/  IMAD.MOV.U32 R15, RZ, RZ, -0x1 ;  /* 0xffffffffff0f7424 */ /* 0x000fce00078e00ff */
[----:B0-2---:R-:W-:Y:S05]  /*19aa0*/  WARPSYNC.COLLECTIVE R15, `(.L_x_2923) ;  /* 0x000000000f0c7348 */ /* 0x005fea0003c00000 */
[----:B------:R-:W-:Y:S02]  /*19ab0*/  ELECT P6, UR62, PT ;  /* 0x00000000003e782f */ /* 0x000fe400038c0000 */
[----:B------:R-:W-:Y:S01]  /*19ac0*/  MOV R14, UR62 ;  /* 0x0000003e000e7c02 */ /* 0x000fe20008000f00 */
[----:B0-2---:R-:W-:Y:S10]  /*19ad0*/  ENDCOLLECTIVE ;  /* 0x000000000000791b */ /* 0x005ff40003800000 */
.L_x_2923:
[----:B------:R-:W-:Y:S05]  /*19ae0*/  BSYNC B1 ;  /* 0x0000000000017941 */ /* 0x000fea0003800000 */
.L_x_2922:
[----:B------:R-:W-:Y:S05]  /*19af0*/  BRA `(.L_x_2924) ;  /* 0xffffffc000b87947 */ /* 0x000fea000383ffff */
.L_x_2807:
[----:B0-----:R0:W1:Y:S02]  /*19b00*/  SYNCS.PHASECHK.TRANS64.TRYWAIT P1, [R3+URZ+0x38840], R2 ;  /* 0x03884002030075a7 */ /* 0x001064000802017f */
[----:B-1----:R-:W-:Y:S05]  /*19b10*/  @!P1 NANOSLEEP.SYNCS 0x989680 ;  /* 0x009896800000995d */ /* 0x002fea0003900000 */
[----:B------:R-:W1:Y:S02]  /*19b20*/  @!P1 SYNCS.PHASECHK.TRANS64 P1, [R3+URZ+0x38840], R2 ;  /* 0x03884002030095a7 */ /* 0x000e64000802007f */
[----:B-1----:R-:W-:Y:S05]  /*19b30*/  @!P1 BRA `(.L_x_2807) ;  /* 0xfffffffc00f09947 */ /* 0x002fea000383ffff */
[----:B------:R-:W-:Y:S05]  /*19b40*/  BRA `(.L_x_2925) ;  /* 0xffffffc000d87947 */ /* 0x000fea000383ffff */
.L_x_2809:
[----:B-1----:R1:W3:Y:S02]  /*19b50*/  SYNCS.PHASECHK.TRANS64.TRYWAIT P1, [R25+URZ+0x38840], R0 ;  /* 0x03884000190075a7 */ /* 0x0022e4000802017f */
[----:B---3--:R-:W-:Y:S05]  /*19b60*/  @!P1 NANOSLEEP.SYNCS 0x989680 ;  /* 0x009896800000995d */ /* 0x008fea0003900000 */
[----:B------:R-:W3:Y:S02]  /*19b70*/  @!P1 SYNCS.PHASECHK.TRANS64 P1, [R25+URZ+0x38840], R0 ;  /* 0x03884000190095a7 */ /* 0x000ee4000802007f */
[----:B---3--:R-:W-:Y:S05]  /*19b80*/  @!P1 BRA `(.L_x_2809) ;  /* 0xfffffffc00f09947 */ /* 0x008fea000383ffff */
[----:B------:R-:W-:Y:S05]  /*19b90*/  BRA `(.L_x_2926) ;  /* 0xffffffc000e47947 */ /* 0x000fea000383ffff */
.L_x_2811:
[----:B---3--:R3:W4:Y:S02]  /*19ba0*/  SYNCS.PHASECHK.TRANS64.TRYWAIT P1, [R3+URZ+0x38860], R2 ;  /* 0x03886002030075a7 */ /* 0x008724000802017f */
[----:B----4-:R-:W-:Y:S05]  /*19bb0*/  @!P1 NANOSLEEP.SYNCS 0x989680 ;  /* 0x009896800000995d */ /* 0x010fea0003900000 */
[----:B------:R-:W4:Y:S02]  /*19bc0*/  @!P1 SYNCS.PHASECHK.TRANS64 P1, [R3+URZ+0x38860], R2 ;  /* 0x03886002030095a7 */ /* 0x000f24000802007f */
[----:B----4-:R-:W-:Y:S05]  /*19bd0*/  @!P1 BRA `(.L_x_2811) ;  /* 0xfffffffc00f09947 */ /* 0x010fea000383ffff */
[----:B------:R-:W-:Y:S05]  /*19be0*/  BRA `(.L_x_2927) ;  /* 0xffffffc000e07947 */ /* 0x000fea000383ffff */
.L_x_2813:
[----:B----4-:R4:W0:Y:S02]  /*19bf0*/  SYNCS.PHASECHK.TRANS64.TRYWAIT P1, [R25+URZ+0x38860], R0 ;  /* 0x03886000190075a7 */ /* 0x010824000802017f */
[----:B0-----:R-:W-:Y:S05]  /*19c00*/  @!P1 NANOSLEEP.SYNCS 0x989680 ;  /* 0x009896800000995d */ /* 0x001fea0003900000 */
[----:B------:R-:W0:Y:S02]  /*19c10*/  @!P1 SYNCS.PHASECHK.TRANS64 P1, [R25+URZ+0x38860], R0 ;  /* 0x03886000190095a7 */ /* 0x000e24000802007f */
[----:B0-----:R-:W-:Y:S05]  /*19c20*/  @!P1 BRA `(.L_x_2813) ;  /* 0xfffffffc00f09947 */ /* 0x001fea000383ffff */
[----:B------:R-:W-:Y:S05]  /*19c30*/  BRA `(.L_x_2928) ;  /* 0xffffffc000dc7947 */ /* 0x000fea000383ffff */
.L_x_2815:
[----:B------:R0:W0:Y:S02]  /*19c40*/  SYNCS.PHASECHK.TRANS64.TRYWAIT P1, [R3+URZ+0x38880], R2 ;  /* 0x03888002030075a7 */ /* 0x000024000802017f */
[----:B0-----:R-:W-:Y:S05]  /*19c50*/  @!P1 NANOSLEEP.SYNCS 0x989680 ;  /* 0x009896800000995d */ /* 0x001fea0003900000 */
[----:B------:R-:W0:Y:S02]  /*19c60*/  @!P1 SYNCS.PHASECHK.TRANS64 P1, [R3+URZ+0x38880], R2 ;  /* 0x03888002030095a7 */ /* 0x000e24000802007f */
[----:B0-----:R-:W-:Y:S05]  /*19c70*/  @!P1 BRA `(.L_x_2815) ;  /* 0xfffffffc00f09947 */ /* 0x001fea000383ffff */
[----:B------:R-:W-:Y:S05]  /*19c80*/  BRA `(.L_x_2929) ;  /* 0xffffffc000d87947 */ /* 0x000fea000383ffff */
.L_x_2930:
        /* <DEDUP_REMOVED lines=15> */
.L_x_15832:


//--------------------- .text._ZN7cutlass13device_kernelIN5flash11enable_sm90INS1_16FlashAttnFwdSm90INS1_25CollectiveMainloopFwdSm90ILi2EN4cute5tupleIJNS5_1CILi1EEES8_S8_EEENS6_IJNS7_ILi128EEESA_NS7_ILi256EEEEEELi256ENS_12float_e4m3_tEfNS_4arch4Sm90ELb1ELb0ELb1ELb1ELb1ELb1ELb0ELb1ELb0ELb1ELb0ELb0EEENS1_21CollectiveEpilogueFwdINS6_IJSA_SB_SA_EEES9_NS_10bfloat16_tESF_Li256ELb1ELb1ELb0ELb1EEENS1_36VarlenDynamicPersistentTileSchedulerILi128ELi128ELi256ELi128ELb0ELb1ELb1ELb1ELb1ELb1EEEEEEEEEvNT_6ParamsE --------------------------
	.section	.text._ZN7cutlass13device_kernelIN5flash11enable_sm90INS1_16FlashAttnFwdSm90INS1_25CollectiveMainloopFwdSm90ILi2EN4cute5tupleIJNS5_1CILi1EEES8_S8_EEENS6_IJNS7_ILi128EEESA_NS7_ILi256EEEEEELi256ENS_12float_e4m3_tEfNS_4arch4Sm90ELb1ELb0ELb1ELb1ELb1ELb1ELb0ELb1ELb0ELb1ELb0ELb0EEENS1_21CollectiveEpilogueFwdINS6_IJSA_SB_SA_EEES9_NS_10bfloat16_tESF_Li256ELb1ELb1ELb0ELb1EEENS1_36VarlenDynamicPersistentTileSchedulerILi128ELi128ELi256ELi128ELb0ELb1ELb1ELb1ELb1ELb1EEEEEEEEEvNT_6ParamsE,"ax",@progbits
	.align	128
.text._ZN7cutlass13device_kernelIN5flash11enable_sm90INS1_16FlashAttnFwdSm90INS1_25CollectiveMainloopFwdSm90ILi2EN4cute5tupleIJNS5_1CILi1EEES8_S8_EEENS6_IJNS7_ILi128EEESA_NS7_ILi256EEEEEELi256ENS_12float_e4m3_tEfNS_4arch4Sm90ELb1ELb0ELb1ELb1ELb1ELb1ELb0ELb1ELb0ELb1ELb0ELb0EEENS1_21CollectiveEpilogueFwdINS6_IJSA_SB_SA_EEES9_NS_10bfloat16_tESF_Li256ELb1ELb1ELb0ELb1EEENS1_36VarlenDynamicPersistentTileSchedulerILi128ELi128ELi256ELi128ELb0ELb1ELb1ELb1ELb1ELb1EEEEEEEEEvNT_6ParamsE:
        .type           _ZN7cutlass13device_kernelIN5flash11enable_sm90INS1_16FlashAttnFwdSm90INS1_25CollectiveMainloopFwdSm90ILi2EN4cute5tupleIJNS5_1CILi1EEES8_S8_EEENS6_IJNS7_ILi128EEESA_NS7_ILi256EEEEEELi256ENS_12float_e4m3_tEfNS_4arch4Sm90ELb1ELb0ELb1ELb1ELb1ELb1ELb0ELb1ELb0ELb1ELb0ELb0EEENS1_21CollectiveEpilogueFwdINS6_IJSA_SB_SA_EEES9_NS_10bfloat16_tESF_Li256ELb1ELb1ELb0ELb1EEENS1_36VarlenDynamicPersistentTileSchedulerILi128ELi128ELi256ELi128ELb0ELb1ELb1ELb1ELb1ELb1EEEEEEEEEvNT_6ParamsE,@function
        .size           _ZN7cutlass13device_kernelIN5flash11enable_sm90INS1_16FlashAttnFwdSm90INS1_25CollectiveMainloopFwdSm90ILi2EN4cute5tupleIJNS5_1CILi1EEES8_S8_EEENS6_IJNS7_ILi128EEESA_NS7_ILi256EEEEEELi256ENS_12float_e4m3_tEfNS_4arch4Sm90ELb1ELb0ELb1ELb1ELb1ELb1ELb0ELb1ELb0ELb1ELb0ELb0EEENS1_21CollectiveEpilogueFwdINS6_IJSA_SB_SA_EEES9_NS_10bfloat16_tESF_Li256ELb1ELb1ELb0ELb1EEENS1_36VarlenDynamicPersistentTileSchedulerILi128ELi128ELi256ELi128ELb0ELb1ELb1ELb1ELb1ELb1EEEEEEEEEvNT_6ParamsE,(.L_x_15833 - _ZN7cutlass13device_kernelIN5flash11enable_sm90INS1_16FlashAttnFwdSm90INS1_25CollectiveMainloopFwdSm90ILi2EN4cute5tupleIJNS5_1CILi1EEES8_S8_EEENS6_IJNS7_ILi128EEESA_NS7_ILi256EEEEEELi256ENS_12float_e4m3_tEfNS_4arch4Sm90ELb1ELb0ELb1ELb1ELb1ELb1ELb0ELb1ELb0ELb1ELb0ELb0EEENS1_21CollectiveEpilogueFwdINS6_IJSA_SB_SA_EEES9_NS_10bfloat16_tESF_Li256ELb1ELb1ELb0ELb1EEENS1_36VarlenDynamicPersistentTileSchedulerILi128ELi128ELi256ELi128ELb0ELb1ELb1ELb1ELb1ELb1EEEEEEEEEvNT_6ParamsE)
        .other          _ZN7cutlass13device_kernelIN5flash11enable_sm90INS1_16FlashAttnFwdSm90INS1_25CollectiveMainloopFwdSm90ILi2EN4cute5tupleIJNS5_1CILi1EEES8_S8_EEENS6_IJNS7_ILi128EEESA_NS7_ILi256EEEEEELi256ENS_12float_e4m3_tEfNS_4arch4Sm90ELb1ELb0ELb1ELb1ELb1ELb1ELb0ELb1ELb0ELb1ELb0ELb0EEENS1_21CollectiveEpilogueFwdINS6_IJSA_SB_SA_EEES9_NS_10bfloat16_tESF_Li256ELb1ELb1ELb0ELb1EEENS1_36VarlenDynamicPersistentTileSchedulerILi128ELi128ELi256ELi128ELb0ELb1ELb1ELb1ELb1ELb1EEEEEEEEEvNT_6ParamsE,@"STO_CUDA_ENTRY STV_DEFAULT"
_ZN7cutlass13device_kernelIN5flash11enable_sm90INS1_16FlashAttnFwdSm90INS1_25CollectiveMainloopFwdSm90ILi2EN4cute5tupleIJNS5_1CILi1EEES8_S8_EEENS6_IJNS7_ILi128EEESA_NS7_ILi256EEEEEELi256ENS_12float_e4m3_tEfNS_4arch4Sm90ELb1ELb0ELb1ELb1ELb1ELb1ELb0ELb1ELb0ELb1ELb0ELb0EEENS1_21CollectiveEpilogueFwdINS6_IJSA_SB_SA_EEES9_NS_10bfloat16_tESF_Li256ELb1ELb1ELb0ELb1EEENS1_36VarlenDynamicPersistentTileSchedulerILi128ELi128ELi256ELi128ELb0ELb1ELb1ELb1ELb1ELb1EEEEEEEEEvNT_6ParamsE:
        /* <DEDUP_REMOVED lines=18> */
.L_x_2932:
[----:B------:R-:W-:Y:S05]  /*0120*/  BSYNC B0 ;  /* 0x0000000000007941 */ /* 0x000fea0003800000 */
.L_x_2931:
        /* <DEDUP_REMOVED lines=41> */
.L_x_2933:
        /* <DEDUP_REMOVED lines=22> */
.L_x_2934:
        /* <DEDUP_REMOVED lines=18> */
.L_x_2935:
        /* <DEDUP_REMOVED lines=22> */
.L_x_2936:
        /* <DEDUP_REMOVED lines=23> */
.L_x_2937:
        /* <DEDUP_REMOVED lines=10> */
.L_x_2940:
[----:B------:R-:W-:-:S08]  /*09b0*/  NOP ;  /* 0x0000000000007918 */ /* 0x000fd00000000000 */
[----:B------:R-:W1:Y:S02]  /*09c0*/  USETMAXREG.TRY_ALLOC.CTAPOOL UP0, 0xe8 ;  /* 0x000000e8000079c8 */ /* 0x000e640008000600 */
[----:B-1----:R-:W-:-:S13]  /*09d0*/  PLOP3.LUT P0, PT, PT, PT, UP0, 0x80, 0x0 ;  /* 0x000000000000781c */ /* 0x002fda0003f0f008 */
[----:B------:R-:W-:Y:S05]  /*09e0*/  @!P0 BRA `(.L_x_2940) ;  /* 0xfffffffc00f08947 */ /* 0x000fea000383ffff */
[----:B------:R-:W2:Y:S01]  /*09f0*/  LDL.LU R0, [R1] ;  /* 0x0000000001007983 */ /* 0x000ea20000300800 */
[----:B------:R-:W1:Y:S01]  /*0a00*/  S2R R2, SR_TID.X ;  /* 0x0000000000027919 */ /* 0x000e620000002100 */
[----:B------:R-:W3:Y:S01]  /*0a10*/  S2UR UR39, SR_CgaCtaId ;  /* 0x00000000002779c3 */ /* 0x000ee20000008800 */
[----:B------:R-:W-:Y:S01]  /*0a20*/  UMOV UR4, 0x400 ;  /* 0x0000040000047882 */ /* 0x000fe20000000000 */
[----:B-1----:R-:W-:-:S06]  /*0a30*/  SHF.R.U32.HI R2, RZ, 0x7, R2 ;  /* 0x00000007ff027819 */ /* 0x002fcc0000011602 */
[----:B------:R-:W-:Y:S06]  /*0a40*/  BAR.ARV 0x8, 0x180 ;  /* 0x0206000000007b1d */ /* 0x000fec0000002000 */
[----:B------:R-:W-:-:S13]  /*0a50*/  ISETP.NE.AND P0, PT, R2, 0x1, PT ;  /* 0x000000010200780c */ /* 0x000fda0003f05270 */
[----:B------:R-:W-:Y:S08]  /*0a60*/  @!P0 BAR.ARV 0x9, 0x100 ;  /* 0x0244000000008b1d */ /* 0x000ff00000002000 */
[----:B------:R-:W-:Y:S01]  /*0a70*/  BAR.SYNC.DEFER_BLOCKING 0x5, 0x180 ;  /* 0x0146000000007b1d */ /* 0x000fe20000010000 */
[----:B---3--:R-:W-:-:S06]  /*0a80*/  ULEA UR4, UR39, UR4, 0x18 ;  /* 0x0000000427047291 */ /* 0x008fcc000f8ec03f */
[----:B------:R-:W-:Y:S01]  /*0a90*/  IMAD.U32 R22, RZ, RZ, UR4 ;  /* 0x00000004ff167e24 */ /* 0x000fe2000f8e00ff */
[----:B------:R-:W-:-:S04]  /*0aa0*/  ULDC UR4, c[0x0][0xc3c] ;  /* 0x00030f0000047ab9 */ /* 0x000fc80000000800 */
[----:B------:R-:W1:Y:S01]  /*0ab0*/  LDS.128 R216, [R22+0x388d0] ;  /* 0x0388d00016d87984 */ /* 0x000e620000000c00 */
[----:B------:R-:W-:Y:S06]  /*0ac0*/  BAR.ARV 0x4, 0x180 ;  /* 0x0106000000007b1d */ /* 0x000fec0000002000 */
[----:B--2---:R-:W-:-:S04]  /*0ad0*/  LOP3.LUT R0, R0, 0xfffffff7, RZ, 0xc0, !PT ;  /* 0xfffffff700007812 */ /* 0x004fc800078ec0ff */
[----:B------:R-:W-:-:S05]  /*0ae0*/  @P0 LOP3.LUT R0, R0, 0x8, RZ, 0xfc, !PT ;  /* 0x0000000800000812 */ /* 0x000fca00078efcff */
[----:B------:R2:W-:Y:S01]  /*0af0*/  STL [R1], R0 ;  /* 0x0000000001007387 */ /* 0x0005e20000100800 */
[----:B-1----:R-:W-:-:S13]  /*0b00*/  ISETP.GE.AND P0, PT, R219, UR4, PT ;  /* 0x00000004db007c0c */ /* 0x002fda000bf06270 */
[----:B--2---:R-:W-:Y:S05]  /*0b10*/  @P0 BRA `(.L_x_2941) ;  /* 0x000002bc00780947 */ /* 0x004fea0003800000 */
[----:B------:R-:W2:Y:S01]  /*0b20*/  LDL R2, [R1+0x54] ;  /* 0x0000540001027983 */ /* 0x000ea20000100800 */
[----:B------:R-:W-:Y:S01]  /*0b30*/  R2UR UR4, R22 ;  /* 0x00000000160472ca */ /* 0x000fe200000e0000 */
[----:B------:R-:W-:Y:S01]  /*0b40*/  IMAD.MOV.U32 R23, RZ, RZ, RZ ;  /* 0x000000ffff177224 */ /* 0x000fe200078e00ff */
[----:B------:R-:W-:Y:S01]  /*0b50*/  CS2R R222, SRZ ;  /* 0x0000000000de7805 */ /* 0x000fe2000001ff00 */
[----:B------:R-:W1:Y:S01]  /*0b60*/  S2R R0, SR_TID.X ;  /* 0x0000000000007919 */ /* 0x000e620000002100 */
[----:B------:R-:W-:-:S09]  /*0b70*/  IMAD.MOV.U32 R224, RZ, RZ, RZ ;  /* 0x000000ffffe07224 */ /* 0x000fd200078e00ff */
[----:B------:R-:W-:Y:S01]  /*0b80*/  UIADD3 UR4, UR4, 0x20400, URZ ;  /* 0x0002040004047890 */ /* 0x000fe2000fffe03f */
[----:B-1----:R-:W-:-:S05]  /*0b90*/  VIADD R9, R0, 0xffffff80 ;  /* 0xffffff8000097836 */ /* 0x002fca0000000000 */
[----:B------:R-:W-:-:S04]  /*0ba0*/  SHF.R.S32.HI R0, RZ, 0x1f, R9 ;  /* 0x0000001fff007819 */ /* 0x000fc80000011409 */
[CC--:B------:R-:W-:Y:S02]  /*0bb0*/  LEA.HI R5, R0.reuse, R9.reuse, RZ, 0x5 ;  /* 0x0000000900057211 */ /* 0x0c0fe400078f28ff */
[----:B------:R-:W-:-:S03]  /*0bc0*/  LEA.HI R4, R0, R9, RZ, 0x4 ;  /* 0x0000000900047211 */ /* 0x000fc600078f20ff */
[----:B------:R-:W-:Y:S01]  /*0bd0*/  IMAD.SHL.U32 R6, R5, 0x20, RZ ;  /* 0x0000002005067824 */ /* 0x000fe200078e00ff */
[----:B------:R-:W-:Y:S02]  /*0be0*/  LOP3.LUT R5, R4, 0x3fffff0, RZ, 0xc0, !PT ;  /* 0x03fffff004057812 */ /* 0x000fe400078ec0ff */
[----:B------:R-:W-:Y:S02]  /*0bf0*/  SHF.R.S32.HI R7, RZ, 0x4, R4 ;  /* 0x00000004ff077819 */ /* 0x000fe40000011404 */
[----:B------:R-:W-:Y:S02]  /*0c00*/  LOP3.LUT R6, R6, 0xfffffc00, RZ, 0xc0, !PT ;  /* 0xfffffc0006067812 */ /* 0x000fe400078ec0ff */
[----:B------:R-:W-:Y:S02]  /*0c10*/  IADD3 R5, R9, -R5, RZ ;  /* 0x8000000509057210 */ /* 0x000fe40007ffe0ff */
[----:B------:R-:W-:-:S03]  /*0c20*/  LEA.HI R4, R4, R7, RZ, 0x1 ;  /* 0x0000000704047211 */ /* 0x000fc600078f08ff */
[----:B------:R-:W-:Y:S01]  /*0c30*/  IMAD R5, R5, 0x40, R6 ;  /* 0x0000004005057824 */ /* 0x000fe200078e0206 */
[----:B------:R-:W-:Y:S02]  /*0c40*/  LEA.HI R6, R0, R9, RZ, 0x2 ;  /* 0x0000000900067211 */ /* 0x000fe400078f10ff */
[----:B------:R-:W-:Y:S02]  /*0c50*/  LOP3.LUT R4, R4, 0x1ffffffe, RZ, 0xc0, !PT ;  /* 0x1ffffffe04047812 */ /* 0x000fe400078ec0ff */
[----:B------:R-:W-:-:S03]  /*0c60*/  LOP3.LUT R6, R6, 0xfffffffc, RZ, 0xc0, !PT ;  /* 0xfffffffc06067812 */ /* 0x000fc600078ec0ff */
[----:B------:R-:W-:Y:S01]  /*0c70*/  IMAD.IADD R4, R7, 0x1, -R4 ;  /* 0x0000000107047824 */ /* 0x000fe200078e0a04 */
[----:B------:R-:W-:-:S03]  /*0c80*/  IADD3 R11, R9, -R6, RZ ;  /* 0x80000006090b7210 */ /* 0x000fc60007ffe0ff */
[----:B------:R-:W-:-:S05]  /*0c90*/  IMAD R4, R4, 0x8, R5 ;  /* 0x0000000804047824 */ /* 0x000fca00078e0205 */
[----:B------:R1:W-:Y:S01]  /*0ca0*/  STL [R1+0x4c], R4 ;  /* 0x00004c0401007387 */ /* 0x0003e20000100800 */
[----:B--2---:R-:W-:Y:S02]  /*0cb0*/  R2UR UR5, R2 ;  /* 0x00000000020572ca */ /* 0x004fe400000e0000 */
[----:B------:R-:W-:-:S04]  /*0cc0*/  LEA.HI R2, R0, R9, RZ, 0x7 ;  /* 0x0000000900027211 */ /* 0x000fc800078f38ff */
[----:B0-----:R-:W-:-:S04]  /*0cd0*/  SHF.R.S32.HI R3, RZ, 0x7, R2 ;  /* 0x00000007ff037819 */ /* 0x001fc80000011402 */
[C---:B------:R-:W-:Y:S02]  /*0ce0*/  LEA.HI R8, R2.reuse, R3, RZ, 0x1 ;  /* 0x0000000302087211 */ /* 0x040fe400078f08ff */
[----:B------:R-:W-:Y:S01]  /*0cf0*/  LOP3.LUT R2, R2, 0xffffff80, RZ, 0xc0, !PT ;  /* 0xffffff8002027812 */ /* 0x000fe200078ec0ff */
[----:B------:R-:W-:Y:S01]  /*0d00*/  ULOP3.LUT UR61, UR5, 0x1, URZ, 0xfc, !UPT ;  /* 0x00000001053d7892 */ /* 0x000fe2000f8efc3f */
[----:B------:R-:W-:-:S03]  /*0d10*/  LOP3.LUT R8, R8, 0x3fffffe, RZ, 0xc0, !PT ;  /* 0x03fffffe08087812 */ /* 0x000fc600078ec0ff */
[----:B------:R-:W-:Y:S02]  /*0d20*/  IMAD.IADD R2, R9, 0x1, -R2 ;  /* 0x0000000109027824 */ /* 0x000fe400078e0a02 */
[----:B------:R-:W-:Y:S01]  /*0d30*/  IMAD.IADD R8, R3, 0x1, -R8 ;  /* 0x0000000103087824 */ /* 0x000fe200078e0a08 */
[CC--:B------:R-:W-:Y:S02]  /*0d40*/  LEA.HI R3, R0.reuse, R9.reuse, RZ, 0x6 ;  /* 0x0000000900037211 */ /* 0x0c0fe400078f30ff */
[----:B------:R-:W-:Y:S02]  /*0d50*/  LEA.HI R0, R0, R9, RZ, 0x3 ;  /* 0x0000000900007211 */ /* 0x000fe400078f18ff */
[----:B------:R-:W-:Y:S01]  /*0d60*/  SHF.R.S32.HI R7, RZ, 0x1f, R2 ;  /* 0x0000001fff077819 */ /* 0x000fe20000011402 */
[----:B------:R-:W-:Y:S01]  /*0d70*/  IMAD.SHL.U32 R3, R3, 0x10, RZ ;  /* 0x0000001003037824 */ /* 0x000fe200078e00ff */
[----:B------:R-:W-:Y:S02]  /*0d80*/  SHF.R.S32.HI R221, RZ, 0x3, R0 ;  /* 0x00000003ffdd7819 */ /* 0x000fe40000011400 */
[----:B------:R-:W-:-:S02]  /*0d90*/  LOP3.LUT R225, R0, 0xfffffff8, RZ, 0xc0, !PT ;  /* 0xfffffff800e17812 */ /* 0x000fc400078ec0ff */
[----:B------:R-:W-:Y:S01]  /*0da0*/  LOP3.LUT R13, R3, 0xfffffc00, RZ, 0xc0, !PT ;  /* 0xfffffc00030d7812 */ /* 0x000fe200078ec0ff */
[----:B------:R-:W-:Y:S01]  /*0db0*/  IMAD.SHL.U32 R0, R221, 0x80, RZ ;  /* 0x00000080dd007824 */ /* 0x000fe200078e00ff */
[----:B------:R-:W-:Y:S01]  /*0dc0*/  LEA.HI R6, R7, R2, RZ, 0x2 ;  /* 0x0000000207067211 */ /* 0x000fe200078f10ff */
[----:B------:R-:W-:Y:S01]  /*0dd0*/  IMAD.IADD R225, R9, 0x1, -R225 ;  /* 0x0000000109e17824 */ /* 0x000fe200078e0ae1 */
[----:B------:R-:W-:Y:S01]  /*0de0*/  LEA.HI R9, R11, R11, RZ, 0x1 ;  /* 0x0000000b0b097211 */ /* 0x000fe200078f08ff */
[----:B-1----:R-:W-:Y:S01]  /*0df0*/  VIADD R4, R221, 0x40 ;  /* 0x00000040dd047836 */ /* 0x002fe20000000000 */
[----:B------:R-:W-:Y:S01]  /*0e00*/  LOP3.LUT R3, R0, 0x380, RZ, 0xc0, !PT ;  /* 0x0000038000037812 */ /* 0x000fe200078ec0ff */
[----:B------:R-:W-:Y:S01]  /*0e10*/  IMAD.SHL.U32 R16, R225, 0x10, RZ ;  /* 0x00000010e1107824 */ /* 0x000fe200078e00ff */
[----:B------:R-:W-:Y:S02]  /*0e20*/  LOP3.LUT R12, R9, 0x1ffffffe, RZ, 0xc0, !PT ;  /* 0x1ffffffe090c7812 */ /* 0x000fe400078ec0ff */
[----:B------:R-:W-:-:S02]  /*0e30*/  SHF.R.S32.HI R9, RZ, 0x2, R6 ;  /* 0x00000002ff097819 */ /* 0x000fc40000011406 */
[----:B------:R-:W-:Y:S01]  /*0e40*/  SHF.R.S32.HI R10, RZ, 0x1f, R6 ;  /* 0x0000001fff0a7819 */ /* 0x000fe20000011406 */
[----:B------:R-:W-:Y:S01]  /*0e50*/  IMAD.IADD R12, R11, 0x1, -R12 ;  /* 0x000000010b0c7824 */ /* 0x000fe200078e0a0c */
[----:B------:R-:W-:Y:S01]  /*0e60*/  SHF.R.U32.HI R0, RZ, 0x3, R3 ;  /* 0x00000003ff007819 */ /* 0x000fe20000011603 */
[----:B------:R-:W-:Y:S01]  /*0e70*/  VIADD R11, R221, 0x60 ;  /* 0x00000060dd0b7836 */ /* 0x000fe20000000000 */
[----:B------:R-:W-:Y:S02]  /*0e80*/  LOP3.LUT R3, R3, 0x70, R16, 0xf8, !PT ;  /* 0x0000007003037812 */ /* 0x000fe400078ef810 */
[----:B------:R-:W-:Y:S02]  /*0e90*/  LEA.HI R10, R10, R9, RZ, 0x3 ;  /* 0x000000090a0a7211 */ /* 0x000fe400078f18ff */
[----:B------:R-:W-:Y:S02]  /*0ea0*/  LOP3.LUT R5, R6, 0x7ffffffc, RZ, 0xc0, !PT ;  /* 0x7ffffffc06057812 */ /* 0x000fe400078ec0ff */
[----:B------:R-:W-:-:S02]  /*0eb0*/  LOP3.LUT R3, R13, R3, R0, 0xf6, !PT ;  /* 0x000000030d037212 */ /* 0x000fc400078ef600 */
[----:B------:R-:W-:Y:S02]  /*0ec0*/  IADD3 R0, R221, 0x20, RZ ;  /* 0x00000020dd007810 */ /* 0x000fe40007ffe0ff */
[----:B------:R-:W-:Y:S01]  /*0ed0*/  LEA.HI R7, R7, R2, RZ, 0x5 ;  /* 0x0000000207077211 */ /* 0x000fe200078f28ff */
[----:B------:R-:W-:Y:S01]  /*0ee0*/  IMAD.IADD R2, R2, 0x1, -R5 ;  /* 0x0000000102027824 */ /* 0x000fe200078e0a05 */
[----:B------:R-:W-:Y:S02]  /*0ef0*/  LOP3.LUT R10, R10, 0xfffffff8, RZ, 0xc0, !PT ;  /* 0xfffffff80a0a7812 */ /* 0x000fe400078ec0ff */
[----:B------:R-:W-:Y:S02]  /*0f00*/  SHF.R.S32.HI R5, RZ, 0x1f, R0 ;  /* 0x0000001fff057819 */ /* 0x000fe40000011400 */
[----:B------:R0:W-:Y:S01]  /*0f10*/  STL [R1+0x30], R2 ;  /* 0x0000300201007387 */ /* 0x0001e20000100800 */
[----:B------:R-:W-:Y:S01]  /*0f20*/  IMAD.IADD R10, R9, 0x1, -R10 ;  /* 0x00000001090a7824 */ /* 0x000fe200078e0a0a */
[----:B------:R-:W-:-:S02]  /*0f30*/  SHF.R.S32.HI R9, RZ, 0x1f, R4 ;  /* 0x0000001fff097819 */ /* 0x000fc40000011404 */
[----:B------:R-:W-:Y:S02]  /*0f40*/  SHF.R.S32.HI R14, RZ, 0x1f, R11 ;  /* 0x0000001fff0e7819 */ /* 0x000fe4000001140b */
[----:B------:R-:W-:Y:S02]  /*0f50*/  SHF.R.S32.HI R7, RZ, 0x5, R7 ;  /* 0x00000005ff077819 */ /* 0x000fe40000011407 */
[----:B------:R-:W-:Y:S02]  /*0f60*/  LEA.HI R6, R9, R4, RZ, 0x3 ;  /* 0x0000000409067211 */ /* 0x000fe400078f18ff */
[----:B0-----:R-:W-:Y:S01]  /*0f70*/  LEA.HI R2, R5, R0, RZ, 0x3 ;  /* 0x0000000005027211 */ /* 0x001fe200078f18ff */
[----:B------:R-:W-:Y:S01]  /*0f80*/  IMAD.SHL.U32 R0, R0, 0x80, RZ ;  /* 0x0000008000007824 */ /* 0x000fe200078e00ff */
[----:B------:R-:W-:Y:S01]  /*0f90*/  LEA.HI R14, R14, R11, RZ, 0x3 ;  /* 0x0000000b0e0e7211 */ /* 0x000fe200078f18ff */
[----:B------:R-:W-:Y:S01]  /*0fa0*/  IMAD R7, R7, 0x10, R10 ;  /* 0x0000001007077824 */ /* 0x000fe200078e020a */
[----:B------:R-:W-:Y:S01]  /*0fb0*/  SHF.L.U32 R4, R4, 0x7, RZ ;  /* 0x0000000704047819 */ /* 0x000fe200000006ff */
[----:B------:R-:W-:Y:S01]  /*0fc0*/  IMAD.SHL.U32 R2, R2, 0x80, RZ ;  /* 0x0000008002027824 */ /* 0x000fe200078e00ff */
[----:B------:R-:W-:Y:S01]  /*0fd0*/  LOP3.LUT R5, R0, 0x380, RZ, 0xc0, !PT ;  /* 0x0000038000057812 */ /* 0x000fe200078ec0ff */
[----:B------:R-:W-:Y:S01]  /*0fe0*/  IMAD.SHL.U32 R11, R11, 0x80, RZ ;  /* 0x000000800b0b7824 */ /* 0x000fe200078e00ff */
[----:B------:R-:W-:Y:S01]  /*0ff0*/  LEA R7, R8, R7, 0x6 ;  /* 0x0000000708077211 */ /* 0x000fe200078e30ff */
[----:B------:R-:W-:Y:S01]  /*1000*/  IMAD.SHL.U32 R6, R6, 0x80, RZ ;  /* 0x0000008006067824 */ /* 0x000fe200078e00ff */
[----:B------:R-:W-:Y:S01]  /*1010*/  SHF.R.U32.HI R0, RZ, 0x3, R5 ;  /* 0x00000003ff007819 */ /* 0x000fe20000011605 */
[----:B------:R-:W-:Y:S01]  /*1020*/  IMAD.SHL.U32 R14, R14, 0x80, RZ ;  /* 0x000000800e0e7824 */ /* 0x000fe200078e00ff */
[----:B------:R-:W-:-:S02]  /*1030*/  LOP3.LUT R13, R5, 0x70, R16, 0xf8, !PT ;  /* 0x00000070050d7812 */ /* 0x000fc400078ef810 */
[----:B------:R-:W-:Y:S02]  /*1040*/  LOP3.LUT R19, R2, 0xfffffc00, RZ, 0xc0, !PT ;  /* 0xfffffc0002137812 */ /* 0x000fe400078ec0ff */
[----:B------:R-:W-:Y:S02]  /*1050*/  LOP3.LUT R11, R11, 0x380, RZ, 0xc0, !PT ;  /* 0x000003800b0b7812 */ /* 0x000fe400078ec0ff */
[----:B------:R-:W-:Y:S01]  /*1060*/  LOP3.LUT R18, R6, 0xfffffc00, RZ, 0xc0, !PT ;  /* 0xfffffc0006127812 */ /* 0x000fe200078ec0ff */
[----:B------:R0:W-:Y:S01]  /*1070*/  STL [R1+0x24], R19 ;  /* 0x0000241301007387 */ /* 0x0001e20000100800 */
[----:B------:R-:W-:Y:S02]  /*1080*/  LOP3.LUT R9, R4, 0x380, RZ, 0xc0, !PT ;  /* 0x0000038004097812 */ /* 0x000fe400078ec0ff */
[----:B------:R-:W-:Y:S01]  /*1090*/  LOP3.LUT R15, R14, 0xfffffc00, RZ, 0xc0, !PT ;  /* 0xfffffc000e0f7812 */ /* 0x000fe200078ec0ff */
[----:B------:R1:W-:Y:S01]  /*10a0*/  STL [R1+0x20], R18 ;  /* 0x0000201201007387 */ /* 0x0003e20000100800 */
[----:B------:R-:W-:Y:S01]  /*10b0*/  LOP3.LUT R13, R19, R13, R0, 0xf6, !PT ;  /* 0x0000000d130d7212 */ /* 0x000fe200078ef600 */
[----:B------:R-:W-:Y:S01]  /*10c0*/  IMAD R0, R12, 0x8, R7 ;  /* 0x000000080c007824 */ /* 0x000fe200078e0207 */
[----:B------:R-:W-:Y:S01]  /*10d0*/  SHF.R.U32.HI R5, RZ, 0x3, R11 ;  /* 0x00000003ff057819 */ /* 0x000fe2000001160b */
[----:B------:R-:W-:Y:S01]  /*10e0*/  STL [R1+0x1c], R15 ;  /* 0x00001c0f01007387 */ /* 0x000fe20000100800 */
[--C-:B------:R-:W-:Y:S01]  /*10f0*/  LOP3.LUT R2, R11, 0x70, R16.reuse, 0xf8, !PT ;  /* 0x000000700b027812 */ /* 0x100fe200078ef810 */
[----:B0-----:R-:W-:Y:S01]  /*1100*/  IMAD.SHL.U32 R19, R225, 0x8, RZ ;  /* 0x00000008e1137824 */ /* 0x001fe200078e00ff */
[----:B------:R-:W-:Y:S01]  /*1110*/  SHF.R.U32.HI R4, RZ, 0x3, R9 ;  /* 0x00000003ff047819 */ /* 0x000fe20000011609 */
[----:B------:R0:W-:Y:S01]  /*1120*/  STL [R1+0x2c], R0 ;  /* 0x00002c0001007387 */ /* 0x0001e20000100800 */
[----:B------:R-:W-:-:S02]  /*1130*/  LOP3.LUT R9, R9, 0x70, R16, 0xf8, !PT ;  /* 0x0000007009097812 */ /* 0x000fc400078ef810 */
[----:B------:R-:W-:Y:S01]  /*1140*/  LOP3.LUT R5, R15, R2, R5, 0xf6, !PT ;  /* 0x000000020f057212 */ /* 0x000fe200078ef605 */
[----:B------:R-:W-:Y:S01]  /*1150*/  IMAD.U32 R2, RZ, RZ, UR4 ;  /* 0x00000004ff027e24 */ /* 0x000fe2000f8e00ff */
[----:B------:R-:W-:Y:S01]  /*1160*/  LOP3.LUT R9, R18, R9, R4, 0xf6, !PT ;  /* 0x0000000912097212 */ /* 0x000fe200078ef604 */
[----:B------:R-:W-:Y:S01]  /*1170*/  STL [R1+0x3c], RZ ;  /* 0x00003cff01007387 */ /* 0x000fe20000100800 */
[----:B-1----:R-:W-:Y:S01]  /*1180*/  VIADD R18, R16, 0x80 ;  /* 0x0000008010127836 */ /* 0x002fe20000000000 */
[----:B------:R-:W-:Y:S01]  /*1190*/  IADD3 R19, R19, 0x40, RZ ;  /* 0x0000004013137810 */ /* 0x000fe20007ffe0ff */
[C---:B0-----:R-:W-:Y:S01]  /*11a0*/  IMAD.IADD R0, R22.reuse, 0x1, R3 ;  /* 0x0000000116007824 */ /* 0x041fe200078e0203 */
[----:B------:R0:W-:Y:S01]  /*11b0*/  STL [R1+0x50], R2 ;  /* 0x0000500201007387 */ /* 0x0001e20000100800 */
[----:B------:R-:W-:Y:S01]  /*11c0*/  IMAD.IADD R3, R22, 0x1, R13 ;  /* 0x0000000116037824 */ /* 0x000fe200078e020d */
[----:B------:R-:W-:Y:S02]  /*11d0*/  SHF.R.S32.HI R17, RZ, 0x1f, R16 ;  /* 0x0000001fff117819 */ /* 0x000fe40000011410 */
[----:B------:R1:W-:Y:S01]  /*11e0*/  STL [R1+0x28], R0 ;  /* 0x0000280001007387 */ /* 0x0003e20000100800 */
[----:B------:R-:W-:-:S03]  /*11f0*/  SHF.R.S32.HI R220, RZ, 0x1f, R18 ;  /* 0x0000001fffdc7819 */ /* 0x000fc60000011412 */
[----:B------:R2:W-:Y:S01]  /*1200*/  STL [R1+0x48], R3 ;  /* 0x0000480301007387 */ /* 0x0005e20000100800 */
[C---:B0-----:R-:W-:Y:S02]  /*1210*/  IMAD.IADD R2, R22.reuse, 0x1, R9 ;  /* 0x0000000116027824 */ /* 0x041fe400078e0209 */
[----:B-1----:R-:W-:-:S05]  /*1220*/  IMAD.IADD R0, R22, 0x1, R5 ;  /* 0x0000000116007824 */ /* 0x002fca00078e0205 */
[----:B------:R2:W-:Y:S04]  /*1230*/  STL [R1+0x40], R0 ;  /* 0x0000400001007387 */ /* 0x0005e80000100800 */
[----:B------:R2:W-:Y:S02]  /*1240*/  STL [R1+0x44], R2 ;  /* 0x0000440201007387 */ /* 0x0005e40000100800 */
.L_x_3162:
[----:B0-2-4-:R-:W0:Y:S02]  /*1250*/  LDC.64 R2, c[0x0][0xc88] ;  /* 0x00032200ff027b82 */ /* 0x015e240000000a00 */
[----:B0-----:R-:W-:-:S05]  /*1260*/  IMAD.WIDE R2, R219, 0x4, R2 ;  /* 0x00000004db027825 */ /* 0x001fca00078e0202 */
[----:B------:R-:W2:Y:S01]  /*1270*/  LDG.E R10, desc[UR36][R2.64] ;  /* 0x00000024020a7981 */ /* 0x000ea2000c1e1900 */
        /* <DEDUP_REMOVED lines=11> */
[----:B------:R-:W-:-:S02]  /*1330*/  @P1 LEA R4, P2, R10, UR4, 0x2 ;  /* 0x000000040a041c11 */ /* 0x000fc4000f8410ff */
[C-C-:B------:R-:W-:Y:S01]  /*1340*/  SHF.L.U64.HI R30, R10.reuse, 0x2, R0.reuse ;  /* 0x000000020a1e7819 */ /* 0x140fe20000010200 */
[----:B------:R0:W-:Y:S01]  /*1350*/  STL [R1+0x38], R0 ;  /* 0x0000380001007387 */ /* 0x0001e20000100800 */
[C---:B------:R-:W-:Y:S02]  /*1360*/  @P1 LEA.HI.X R5, R10.reuse, UR5, R0, 0x2, P2 ;  /* 0x000000050a051c11 */ /* 0x040fe400090f1400 */
[----:B------:R-:W-:Y:S02]  /*1370*/  ISETP.NE.U32.AND P2, PT, RZ, UR8, PT ;  /* 0x00000008ff007c0c */ /* 0x000fe4000bf45070 */
[----:B------:R-:W-:Y:S02]  /*1380*/  SHF.L.U32 R29, R10, 0x2, RZ ;  /* 0x000000020a1d7819 */ /* 0x000fe400000006ff */
[----:B------:R-:W-:Y:S01]  /*1390*/  ISETP.NE.AND.EX P2, PT, RZ, UR9, PT, P2 ;  /* 0x00000009ff007c0c */ /* 0x000fe2000bf45320 */
[----:B------:R-:W-:Y:S01]  /*13a0*/  ULDC UR4, c[0x0][0x288] ;  /* 0x0000a20000047ab9 */ /* 0x000fe20000000800 */
[----:B---3--:R-:W-:Y:S01]  /*13b0*/  IADD3 R8, P3, R29, UR6, RZ ;  /* 0x000000061d087c10 */ /* 0x008fe2000ff7e0ff */
[----:B0-----:R-:W-:-:S02]  /*13c0*/  IMAD.MOV.U32 R0, RZ, RZ, RZ ;  /* 0x000000ffff007224 */ /* 0x001fc400078e00ff */
[----:B------:R-:W-:Y:S01]  /*13d0*/  IMAD.U32 R219, RZ, RZ, UR4 ;  /* 0x00000004ffdb7e24 */ /* 0x000fe2000f8e00ff */
[C---:B------:R-:W-:Y:S01]  /*13e0*/  IADD3.X R9, R30.reuse, UR7, RZ, P3, !PT ;  /* 0x000000071e097c10 */ /* 0x040fe20009ffe4ff */
[----:B------:R-:W-:Y:S02]  /*13f0*/  ULDC.64 UR4, c[0x0][0x418] ;  /* 0x0001060000047ab9 */ /* 0x000fe40000000a00 */
[----:B------:R0:W5:Y:S04]  /*1400*/  @P1 LDG.E R0, desc[UR36][R4.64] ;  /* 0x0000002404001981 */ /* 0x000168000c1e1900 */
        /* <DEDUP_REMOVED lines=12> */
[----:B------:R-:W-:Y:S01]  /*14d0*/  IMAD.U32 R2, RZ, RZ, UR5 ;  /* 0x00000005ff027e24 */ /* 0x000fe2000f8e00ff */
[----:B------:R-:W-:Y:S01]  /*14e0*/  MOV R27, UR4 ;  /* 0x00000004001b7c02 */ /* 0x000fe20008000f00 */
[----:B0-----:R-:W-:Y:S06]  /*14f0*/  @P2 BRA `(.L_x_2942) ;  /* 0x0000000000242947 */ /* 0x001fec0003800000 */
        /* <DEDUP_REMOVED lines=9> */
.L_x_2942:
[----:B------:R-:W-:Y:S01]  /*1590*/  ULDC.64 UR4, c[0x0][0xa20] ;  /* 0x0002880000047ab9 */ /* 0x000fe20000000a00 */
[----:B------:R0:W-:Y:S01]  /*15a0*/  STL [R1+0x34], R218 ;  /* 0x000034da01007387 */ /* 0x0001e20000100800 */
[----:B------:R-:W-:-:S04]  /*15b0*/  ISETP.NE.U32.AND P1, PT, RZ, UR4, PT ;  /* 0x00000004ff007c0c */ /* 0x000fc8000bf25070 */
[----:B------:R-:W-:-:S13]  /*15c0*/  ISETP.NE.AND.EX P1, PT, RZ, UR5, PT, P1 ;  /* 0x00000005ff007c0c */ /* 0x000fda000bf25310 */
[----:B0-----:R-:W-:Y:S05]  /*15d0*/  @!P1 BRA `(.L_x_2943) ;  /* 0x0000000000109947 */ /* 0x001fea0003800000 */
[----:B------:R-:W-:-:S04]  /*15e0*/  IADD3 R4, P0, R29, UR4, RZ ;  /* 0x000000041d047c10 */ /* 0x000fc8000ff1e0ff */
[----:B------:R-:W-:-:S05]  /*15f0*/  IADD3.X R5, R30, UR5, RZ, P0, !PT ;  /* 0x000000051e057c10 */ /* 0x000fca00087fe4ff */
[----:B------:R0:W5:Y:S01]  /*1600*/  LDG.E R27, desc[UR36][R4.64] ;  /* 0x00000024041b7981 */ /* 0x000162000c1e1900 */
[----:B------:R-:W-:Y:S05]  /*1610*/  BRA `(.L_x_2944) ;  /* 0x0000000000107947 */ /* 0x000fea0003800000 */
.L_x_2943:
[----:B------:R-:W-:Y:S05]  /*1620*/  @!P0 BRA `(.L_x_2944) ;  /* 0x00000000000c8947 */ /* 0x000fea0003800000 */
[----:B------:R-:W2:Y:S04]  /*1630*/  LDG.E R4, desc[UR36][R8.64] ;  /* 0x0000002408047981 */ /* 0x000ea8000c1e1900 */
[----:B------:R-:W2:Y:S02]  /*1640*/  LDG.E R27, desc[UR36][R8.64+0x4] ;  /* 0x00000424081b7981 */ /* 0x000ea4000c1e1900 */
[----:B--2---:R-:W-:-:S07]  /*1650*/  IMAD.IADD R27, R27, 0x1, -R4 ;  /* 0x000000011b1b7824 */ /* 0x004fce00078e0a04 */
.L_x_2944:
[----:B------:R-:W-:Y:S01]  /*1660*/  ULDC.64 UR4, c[0x0][0xa10] ;  /* 0x0002840000047ab9 */ /* 0x000fe20000000a00 */
[----:B------:R-:W1:Y:S01]  /*1670*/  LDC R9, c[0x0][0x448] ;  /* 0x00011200ff097b82 */ /* 0x000e620000000800 */
[----:B------:R-:W-:-:S04]  /*1680*/  ISETP.NE.U32.AND P0, PT, RZ, UR4, PT ;  /* 0x00000004ff007c0c */ /* 0x000fc8000bf05070 */
[----:B------:R-:W-:Y:S01]  /*1690*/  ISETP.NE.AND.EX P0, PT, RZ, UR5, PT, P0 ;  /* 0x00000005ff007c0c */ /* 0x000fe2000bf05300 */
[----:B------:R-:W-:-:S12]  /*16a0*/  ULDC.64 UR4, c[0x0][0xa30] ;  /* 0x00028c0000047ab9 */ /* 0x000fd80000000a00 */
[----:B0-----:R-:W0:Y:S02]  /*16b0*/  @P0 LDC.64 R4, c[0x0][0xa10] ;  /* 0x00028400ff040b82 */ /* 0x001e240000000a00 */
[----:B0-----:R-:W-:-:S05]  /*16c0*/  @P0 IMAD.WIDE R4, R24, 0x4, R4 ;  /* 0x0000000418040825 */ /* 0x001fca00078e0204 */
[----:B------:R-:W2:Y:S04]  /*16d0*/  @P0 LDG.E R3, desc[UR36][R4.64] ;  /* 0x0000002404030981 */ /* 0x000ea8000c1e1900 */
[----:B------:R0:W2:Y:S01]  /*16e0*/  @P0 LDG.E R8, desc[UR36][R4.64+0x4] ;  /* 0x0000042404080981 */ /* 0x0000a2000c1e1900 */
[----:B------:R-:W-:Y:S01]  /*16f0*/  ISETP.NE.U32.AND P1, PT, RZ, UR4, PT ;  /* 0x00000004ff007c0c */ /* 0x000fe2000bf25070 */
[----:B-----5:R-:W-:-:S03]  /*1700*/  IMAD.MOV.U32 R98, RZ, RZ, R27 ;  /* 0x000000ffff627224 */ /* 0x020fc600078e001b */
[----:B------:R-:W-:-:S13]  /*1710*/  ISETP.NE.AND.EX P1, PT, RZ, UR5, PT, P1 ;  /* 0x00000005ff007c0c */ /* 0x000fda000bf25310 */
[----:B------:R-:W-:-:S04]  /*1720*/  @P1 IADD3 R6, P2, R29, UR4, RZ ;  /* 0x000000041d061c10 */ /* 0x000fc8000ff5e0ff */
[----:B------:R-:W-:-:S05]  /*1730*/  @P1 IADD3.X R7, R30, UR5, RZ, P2, !PT ;  /* 0x000000051e071c10 */ /* 0x000fca00097fe4ff */
[----:B------:R3:W5:Y:S01]  /*1740*/  @P1 LDG.E R98, desc[UR36][R6.64] ;  /* 0x0000002406621981 */ /* 0x000762000c1e1900 */
[----:B-1----:R-:W-:Y:S01]  /*1750*/  ISETP.NE.AND P1, PT, R9, 0x1, PT ;  /* 0x000000010900780c */ /* 0x002fe20003f25270 */
[----:B------:R-:W-:-:S04]  /*1760*/  IMAD.SHL.U32 R10, R217, 0x80, RZ ;  /* 0x00000080d90a7824 */ /* 0x000fc800078e00ff */
[----:B0-----:R-:W-:Y:S01]  /*1770*/  VIADD R4, R10, 0x7f ;  /* 0x0000007f0a047836 */ /* 0x001fe20000000000 */
[----:B------:R3:W-:Y:S07]  /*1780*/  STL [R1+0x4], R10 ;  /* 0x0000040a01007387 */ /* 0x0007ee0000100800 */
[----:B------:R-:W0:Y:S08]  /*1790*/  @P1 LDC R9, c[0x0][0x44c] ;  /* 0x00011300ff091b82 */ /* 0x000e300000000800 */
[----:B------:R-:W1:Y:S01]  /*17a0*/  @P1 LDC R5, c[0x0][0x450] ;  /* 0x00011400ff051b82 */ /* 0x000e620000000800 */
[----:B--2---:R-:W-:Y:S01]  /*17b0*/  @P0 IADD3 R2, -R3, R8, RZ ;  /* 0x0000000803020210 */ /* 0x004fe20007ffe1ff */
[----:B------:R-:W-:-:S02]  /*17c0*/  IMAD.IADD R8, R27, 0x1, -R0 ;  /* 0x000000011b087824 */ /* 0x000fc400078e0a00 */
[----:B0-----:R-:W-:-:S04]  /*17d0*/  @P1 IMAD.HI.U32 R0, R4, R9, RZ ;  /* 0x0000000904001227 */ /* 0x001fc800078e00ff */
[----:B------:R-:W-:Y:S01]  /*17e0*/  IMAD.IADD R217, R8, 0x1, R2 ;  /* 0x0000000108d97824 */ /* 0x000fe200078e0202 */
[----:B-1----:R-:W-:Y:S01]  /*17f0*/  @P1 SHF.R.U32.HI R4, RZ, R5, R0 ;  /* 0x00000005ff041219 */ /* 0x002fe20000011600 */
[----:B------:R-:W-:Y:S02]  /*1800*/  IMAD.MOV R25, RZ, RZ, -R8 ;  /* 0x000000ffff197224 */ /* 0x000fe400078e0a08 */
[C---:B------:R-:W-:Y:S01]  /*1810*/  VIADD R0, R217.reuse, 0x7f ;  /* 0x0000007fd9007836 */ /* 0x040fe20000000000 */
[----:B------:R-:W-:Y:S02]  /*1820*/  IADD3 R101, R217, 0x80, -R219 ;  /* 0x00000080d9657810 */ /* 0x000fe40007ffe8db */
[----:B------:R-:W-:Y:S02]  /*1830*/  VIMNMX R25, RZ, R25, !PT ;  /* 0x00000019ff197248 */ /* 0x000fe40007fe0100 */
[----:B------:R-:W-:Y:S01]  /*1840*/  SHF.R.S32.HI R3, RZ, 0x1f, R0 ;  /* 0x0000001fff037819 */ /* 0x000fe20000011400 */
[----:B------:R-:W-:-:S03]  /*1850*/  IMAD.IADD R4, R101, 0x1, R4 ;  /* 0x0000000165047824 */ /* 0x000fc600078e0204 */
[----:B------:R-:W-:Y:S02]  /*1860*/  LEA.HI R3, R3, R0, RZ, 0x7 ;  /* 0x0000000003037211 */ /* 0x000fe400078f38ff */
[----:B------:R-:W-:Y:S02]  /*1870*/  SHF.R.S32.HI R5, RZ, 0x1f, R4 ;  /* 0x0000001fff057819 */ /* 0x000fe40000011404 */
[----:B------:R-:W-:Y:S02]  /*1880*/  SHF.R.S32.HI R168, RZ, 0x7, R3 ;  /* 0x00000007ffa87819 */ /* 0x000fe40000011403 */
[----:B------:R-:W-:-:S04]  /*1890*/  LEA.HI R5, R5, R4, RZ, 0x7 ;  /* 0x0000000405057211 */ /* 0x000fc800078f38ff */
[----:B------:R-:W-:-:S04]  /*18a0*/  SHF.R.S32.HI R5, RZ, 0x7, R5 ;  /* 0x00000007ff057819 */ /* 0x000fc80000011405 */
[----:B------:R-:W-:-:S04]  /*18b0*/  VIMNMX R5, R168, R5, PT ;  /* 0x00000005a8057248 */ /* 0x000fc80003fe0100 */
[----:B------:R-:W-:-:S04]  /*18c0*/  LEA R5, R5, -R8, 0x7 ;  /* 0x8000000805057211 */ /* 0x000fc800078e38ff */
[----:B------:R-:W-:-:S04]  /*18d0*/  VIMNMX R0, R5, R2, PT ;  /* 0x0000000205007248 */ /* 0x000fc80003fe0100 */
[----:B------:R-:W-:Y:S02]  /*18e0*/  ISETP.GT.AND P0, PT, R0, R25, PT ;  /* 0x000000190000720c */ /* 0x000fe40003f04270 */
[----:B------:R-:W-:-:S05]  /*18f0*/  SHF.R.U32.HI R25, RZ, 0x7, R25 ;  /* 0x00000007ff197819 */ /* 0x000fca0000011619 */
[----:B------:R-:W-:-:S06]  /*1900*/  IMAD.MOV.U32 R26, RZ, RZ, R25 ;  /* 0x000000ffff1a7224 */ /* 0x000fcc00078e0019 */
[----:B------:R-:W-:-:S05]  /*1910*/  @P0 VIADD R0, R0, 0x7f ;  /* 0x0000007f00000836 */ /* 0x000fca0000000000 */
[----:B------:R-:W-:-:S04]  /*1920*/  @P0 SHF.R.S32.HI R3, RZ, 0x1f, R0 ;  /* 0x0000001fff030819 */ /* 0x000fc80000011400 */
[----:B------:R-:W-:-:S04]  /*1930*/  @P0 LEA.HI R3, R3, R0, RZ, 0x7 ;  /* 0x0000000003030211 */ /* 0x000fc800078f38ff */
[----:B------:R-:W-:Y:S02]  /*1940*/  @P0 SHF.R.S32.HI R26, RZ, 0x7, R3 ;  /* 0x00000007ff1a0819 */ /* 0x000fe40000011403 */
[----:B------:R-:W-:Y:S02]  /*1950*/  PLOP3.LUT P0, PT, PT, PT, PT, 0x80, 0x0 ;  /* 0x000000000000781c */ /* 0x000fe40003f0f070 */
[----:B------:R-:W-:-:S13]  /*1960*/  ISETP.GT.AND P1, PT, R26, R25, PT ;  /* 0x000000191a00720c */ /* 0x000fda0003f24270 */
[----:B---3--:R-:W-:Y:S05]  /*1970*/  @!P1 BRA `(.L_x_2945) ;  /* 0x000000a800689947 */ /* 0x008fea0003800000 */
        /* <DEDUP_REMOVED lines=14> */
[----:B------:R-:W-:Y:S01]  /*1a60*/  MOV R13, RZ ;  /* 0x000000ff000d7202 */ /* 0x000fe20000000f00 */
[----:B------:R-:W-:-:S02]  /*1a70*/  IMAD.U32 R11, RZ, RZ, UR7 ;  /* 0x00000007ff0b7e24 */ /* 0x000fc4000f8e00ff */
[----:B------:R-:W-:Y:S02]  /*1a80*/  IMAD.MOV.U32 R8, RZ, RZ, 0x70 ;  /* 0x00000070ff087424 */ /* 0x000fe400078e00ff */
[----:B0-----:R-:W-:-:S07]  /*1a90*/  IMAD.MOV.U32 R12, RZ, RZ, 0x1 ;  /* 0x00000001ff0c7424 */ /* 0x001fce00078e00ff */
[----:B------:R-:W-:-:S07]  /*1aa0*/  LEPC R20, `(.L_x_2947) ;  /* 0x000000001014794e */ /* 0x000fce0000000000 */
[----:B-1---5:R-:W-:Y:S05]  /*1ab0*/  CALL.ABS.NOINC R14 ;  /* 0x000000000e007343 */ /* 0x022fea0003c00000 */
.L_x_2947:
[----:B------:R-:W-:Y:S05]  /*1ac0*/  BSYNC B6 ;  /* 0x0000000000067941 */ /* 0x000fea0003800000 */
.L_x_2946:
        /* <DEDUP_REMOVED lines=11> */
[----:B------:R-:W-:Y:S01]  /*1b80*/  MOV R10, UR6 ;  /* 0x00000006000a7c02 */ /* 0x000fe20008000f00 */
[----:B------:R-:W-:Y:S02]  /*1b90*/  IMAD.U32 R6, RZ, RZ, UR4 ;  /* 0x00000004ff067e24 */ /* 0x000fe4000f8e00ff */
[----:B------:R-:W-:-:S02]  /*1ba0*/  IMAD.U32 R7, RZ, RZ, UR5 ;  /* 0x00000005ff077e24 */ /* 0x000fc4000f8e00ff */
[----:B------:R-:W-:Y:S02]  /*1bb0*/  IMAD.U32 R11, RZ, RZ, UR7 ;  /* 0x00000007ff0b7e24 */ /* 0x000fe4000f8e00ff */
[----:B------:R-:W-:Y:S02]  /*1bc0*/  IMAD.MOV.U32 R8, RZ, RZ, 0x70 ;  /* 0x00000070ff087424 */ /* 0x000fe400078e00ff */
[----:B------:R-:W-:Y:S02]  /*1bd0*/  IMAD.MOV.U32 R12, RZ, RZ, 0x1 ;  /* 0x00000001ff0c7424 */ /* 0x000fe400078e00ff */
[----:B0-----:R-:W-:-:S07]  /*1be0*/  IMAD.MOV.U32 R13, RZ, RZ, RZ ;  /* 0x000000ffff0d7224 */ /* 0x001fce00078e00ff */
[----:B------:R-:W-:-:S07]  /*1bf0*/  LEPC R20, `(.L_x_2949) ;  /* 0x000000001014794e */ /* 0x000fce0000000000 */
[----:B-1---5:R-:W-:Y:S05]  /*1c00*/  CALL.ABS.NOINC R14 ;  /* 0x000000000e007343 */ /* 0x022fea0003c00000 */
.L_x_2949:
[----:B------:R-:W-:Y:S05]  /*1c10*/  BSYNC B6 ;  /* 0x0000000000067941 */ /* 0x000fea0003800000 */
.L_x_2948:
        /* <DEDUP_REMOVED lines=12> */
[----:B------:R-:W1:Y:S01]  /*1ce0*/  S2R R20, SR_TID.X ;  /* 0x0000000000147919 */ /* 0x000e620000002100 */
[----:B------:R-:W-:Y:S02]  /*1cf0*/  SHF.R.S32.HI R3, RZ, 0x1f, R221 ;  /* 0x0000001fff037819 */ /* 0x000fe400000114dd */
[----:B0-----:R-:W-:Y:S01]  /*1d00*/  ISETP.GE.AND P0, PT, R16, R97, PT ;  /* 0x000000611000720c */ /* 0x001fe20003f06270 */
[----:B------:R-:W-:-:S02]  /*1d10*/  IMAD.SHL.U32 R84, R225, 0x8, RZ ;  /* 0x00000008e1547824 */ /* 0x000fc400078e00ff */
[----:B-1----:R-:W-:-:S03]  /*1d20*/  IMAD R8, R3, R12, RZ ;  /* 0x0000000c03087224 */ /* 0x002fc600078e02ff */
[----:B------:R-:W-:Y:S01]  /*1d30*/  SHF.R.S32.HI R85, RZ, 0x1f, R84 ;  /* 0x0000001fff557819 */ /* 0x000fe20000011454 */
[-C--:B------:R-:W-:Y:S01]  /*1d40*/  IMAD R0, R3, R30.reuse, RZ ;  /* 0x0000001e03007224 */ /* 0x080fe200078e02ff */
[----:B------:R-:W-:Y:S01]  /*1d50*/  SEL R3, R97, RZ, P0 ;  /* 0x000000ff61037207 */ /* 0x000fe20000000000 */
[----:B------:R-:W-:-:S04]  /*1d60*/  IMAD.WIDE.U32 R10, R221, R30, R16 ;  /* 0x0000001edd0a7225 */ /* 0x000fc800078e0010 */
[----:B------:R-:W-:Y:S02]  /*1d70*/  IMAD.IADD R3, R16, 0x1, R3 ;  /* 0x0000000110037824 */ /* 0x000fe400078e0203 */
[C---:B------:R-:W-:Y:S01]  /*1d80*/  IMAD R89, R221.reuse, R31, R0 ;  /* 0x0000001fdd597224 */ /* 0x040fe200078e0200 */
[C---:B------:R-:W-:Y:S01]  /*1d90*/  IADD3 R102, R221.reuse, 0x60, RZ ;  /* 0x00000060dd667810 */ /* 0x040fe20007ffe0ff */
[----:B------:R-:W-:Y:S01]  /*1da0*/  IMAD.WIDE.U32 R4, R221, R30, R84 ;  /* 0x0000001edd047225 */ /* 0x000fe200078e0054 */
[----:B------:R-:W-:-:S03]  /*1db0*/  SHF.R.S32.HI R0, RZ, 0x1f, R3 ;  /* 0x0000001fff007819 */ /* 0x000fc60000011403 */
[----:B------:R-:W-:Y:S02]  /*1dc0*/  VIADD R21, R20, 0xffffff80 ;  /* 0xffffff8014157836 */ /* 0x000fe40000000000 */
[----:B------:R-:W-:Y:S01]  /*1dd0*/  IMAD.IADD R87, R89, 0x1, R11 ;  /* 0x0000000159577824 */ /* 0x000fe200078e020b */
[CC--:B------:R-:W-:Y:S01]  /*1de0*/  LEA.HI R39, R0.reuse, R3.reuse, RZ, 0x4 ;  /* 0x0000000300277211 */ /* 0x0c0fe200078f20ff */
[----:B------:R-:W-:Y:S01]  /*1df0*/  IMAD.IADD R89, R5, 0x1, R89 ;  /* 0x0000000105597824 */ /* 0x000fe200078e0259 */
[----:B------:R-:W-:Y:S01]  /*1e00*/  LEA.HI R7, R0, R3, RZ, 0x7 ;  /* 0x0000000300077211 */ /* 0x000fe200078f38ff */
[C---:B------:R-:W-:Y:S01]  /*1e10*/  IMAD.SHL.U32 R5, R221.reuse, 0x80, RZ ;  /* 0x00000080dd057824 */ /* 0x040fe200078e00ff */
[----:B------:R-:W-:Y:S01]  /*1e20*/  SHF.R.S32.HI R35, RZ, 0x1f, R21 ;  /* 0x0000001fff237819 */ /* 0x000fe20000011415 */
[----:B------:R-:W-:Y:S02]  /*1e30*/  IMAD.SHL.U32 R0, R102, 0x80, RZ ;  /* 0x0000008066007824 */ /* 0x000fe400078e00ff */
[----:B------:R-:W-:-:S02]  /*1e40*/  IMAD R93, R221, R13, R8 ;  /* 0x0000000ddd5d7224 */ /* 0x000fc400078e0208 */
[----:B------:R-:W-:Y:S01]  /*1e50*/  IMAD.WIDE.U32 R8, R221, R12, R84 ;  /* 0x0000000cdd087225 */ /* 0x000fe200078e0054 */
[----:B------:R-:W-:Y:S02]  /*1e60*/  LOP3.LUT R5, R5, 0x380, RZ, 0xc0, !PT ;  /* 0x0000038005057812 */ /* 0x000fe400078ec0ff */
[----:B------:R-:W-:Y:S01]  /*1e70*/  LEA.HI R35, R35, R21, RZ, 0x6 ;  /* 0x0000001523237211 */ /* 0x000fe200078f30ff */
[----:B------:R-:W-:Y:S01]  /*1e80*/  IMAD.MOV.U32 R92, RZ, RZ, R8 ;  /* 0x000000ffff5c7224 */ /* 0x000fe200078e0008 */
[----:B------:R-:W-:Y:S01]  /*1e90*/  LOP3.LUT R0, R0, 0x380, RZ, 0xc0, !PT ;  /* 0x0000038000007812 */ /* 0x000fe200078ec0ff */
[----:B------:R-:W-:Y:S01]  /*1ea0*/  IMAD.SHL.U32 R8, R7, 0x80, RZ ;  /* 0x0000008007087824 */ /* 0x000fe200078e00ff */
[----:B------:R-:W-:Y:S02]  /*1eb0*/  SHF.R.U32.HI R100, RZ, 0x3, R5 ;  /* 0x00000003ff647819 */ /* 0x000fe40000011605 */
[----:B------:R-:W-:Y:S02]  /*1ec0*/  LOP3.LUT R7, R5, 0x70, R39, 0xf8, !PT ;  /* 0x0000007005077812 */ /* 0x000fe400078ef827 */
[----:B------:R-:W-:-:S02]  /*1ed0*/  SHF.L.U32 R35, R35, 0x4, RZ ;  /* 0x0000000423237819 */ /* 0x000fc400000006ff */
[----:B------:R-:W-:Y:S02]  /*1ee0*/  SHF.R.U32.HI R111, RZ, 0x3, R0 ;  /* 0x00000003ff6f7819 */ /* 0x000fe40000011600 */
[----:B------:R-:W-:Y:S02]  /*1ef0*/  LOP3.LUT R20, R0, 0x70, R39, 0xf8, !PT ;  /* 0x0000007000147812 */ /* 0x000fe400078ef827 */
[----:B------:R-:W-:Y:S02]  /*1f00*/  LOP3.LUT R8, R8, 0xffffc000, RZ, 0xc0, !PT ;  /* 0xffffc00008087812 */ /* 0x000fe400078ec0ff */
[----:B------:R-:W-:Y:S02]  /*1f10*/  LOP3.LUT R7, R7, R100, RZ, 0x3c, !PT ;  /* 0x0000006407077212 */ /* 0x000fe400078e3cff */
[----:B------:R-:W-:Y:S02]  /*1f20*/  LOP3.LUT R35, R35, 0xfffffc00, RZ, 0xc0, !PT ;  /* 0xfffffc0023237812 */ /* 0x000fe400078ec0ff */
[----:B------:R-:W-:-:S02]  /*1f30*/  LOP3.LUT R21, R20, R111, RZ, 0x3c, !PT ;  /* 0x0000006f14157212 */ /* 0x000fc400078e3cff */
[----:B------:R-:W-:Y:S01]  /*1f40*/  IADD3 R95, R7, R8, R35 ;  /* 0x00000008075f7210 */ /* 0x000fe20007ffe023 */
[----:B------:R-:W-:-:S04]  /*1f50*/  VIADD R103, R221, 0x40 ;  /* 0x00000040dd677836 */ /* 0x000fc80000000000 */
[----:B------:R-:W-:Y:S02]  /*1f60*/  IMAD.SHL.U32 R3, R103, 0x80, RZ ;  /* 0x0000008067037824 */ /* 0x000fe400078e00ff */
[----:B------:R-:W-:Y:S02]  /*1f70*/  VIADD R104, R221, 0x20 ;  /* 0x00000020dd687836 */ /* 0x000fe40000000000 */
[----:B------:R-:W-:Y:S01]  /*1f80*/  IMAD.MOV.U32 R88, RZ, RZ, R4 ;  /* 0x000000ffff587224 */ /* 0x000fe200078e0004 */
[----:B------:R-:W-:Y:S01]  /*1f90*/  LOP3.LUT R3, R3, 0x380, RZ, 0xc0, !PT ;  /* 0x0000038003037812 */ /* 0x000fe200078ec0ff */
[----:B------:R-:W-:Y:S01]  /*1fa0*/  IMAD.SHL.U32 R4, R104, 0x80, RZ ;  /* 0x0000008068047824 */ /* 0x000fe200078e00ff */
[----:B------:R-:W-:Y:S02]  /*1fb0*/  IADD3 R6, R28, R27, RZ ;  /* 0x0000001b1c067210 */ /* 0x000fe40007ffe0ff */
[----:B------:R-:W-:Y:S02]  /*1fc0*/  SHF.R.U32.HI R112, RZ, 0x3, R3 ;  /* 0x00000003ff707819 */ /* 0x000fe40000011603 */
[----:B------:R-:W-:Y:S01]  /*1fd0*/  LOP3.LUT R11, R3, 0x70, R39, 0xf8, !PT ;  /* 0x00000070030b7812 */ /* 0x000fe200078ef827 */
[----:B------:R-:W-:Y:S01]  /*1fe0*/  IMAD.WIDE.U32 R14, R221, R12, R16 ;  /* 0x0000000cdd0e7225 */ /* 0x000fe200078e0010 */
[----:B-----5:R-:W-:-:S02]  /*1ff0*/  SHF.R.S32.HI R27, RZ, 0x1f, R98 ;  /* 0x0000001fff1b7819 */ /* 0x020fc40000011462 */
[----:B------:R-:W-:Y:S02]  /*2000*/  LOP3.LUT R4, R4, 0x380, RZ, 0xc0, !PT ;  /* 0x0000038004047812 */ /* 0x000fe400078ec0ff */
[----:B------:R-:W-:Y:S02]  /*2010*/  LOP3.LUT R11, R11, R112, RZ, 0x3c, !PT ;  /* 0x000000700b0b7212 */ /* 0x000fe400078e3cff */
[----:B------:R-:W-:Y:S01]  /*2020*/  MOV R86, R10 ;  /* 0x0000000a00567202 */ /* 0x000fe20000000f00 */
[----:B------:R-:W-:Y:S01]  /*2030*/  IMAD.IADD R15, R93, 0x1, R15 ;  /* 0x000000015d0f7824 */ /* 0x000fe200078e020f */
[----:B------:R-:W-:Y:S01]  /*2040*/  SHF.R.U32.HI R113, RZ, 0x3, R4 ;  /* 0x00000003ff717819 */ /* 0x000fe20000011604 */
[-C--:B------:R-:W-:Y:S01]  /*2050*/  IMAD R28, R27, R30.reuse, RZ ;  /* 0x0000001e1b1c7224 */ /* 0x080fe200078e02ff */
[----:B------:R-:W-:Y:S01]  /*2060*/  LOP3.LUT R10, R4, 0x70, R39, 0xf8, !PT ;  /* 0x00000070040a7812 */ /* 0x000fe200078ef827 */
[----:B------:R-:W-:Y:S01]  /*2070*/  IMAD.IADD R93, R9, 0x1, R93 ;  /* 0x00000001095d7824 */ /* 0x000fe200078e025d */
[----:B------:R-:W-:Y:S01]  /*2080*/  SHF.R.S32.HI R38, RZ, 0x4, R39 ;  /* 0x00000004ff267819 */ /* 0x000fe20000011427 */
[----:B------:R-:W-:Y:S01]  /*2090*/  IMAD R41, R98, R31, R28 ;  /* 0x0000001f62297224 */ /* 0x000fe200078e021c */
[----:B------:R-:W-:Y:S01]  /*20a0*/  LOP3.LUT R9, R10, R113, RZ, 0x3c, !PT ;  /* 0x000000710a097212 */ /* 0x000fe200078e3cff */
[----:B------:R-:W-:Y:S01]  /*20b0*/  IMAD.WIDE.U32 R86, R98, R30, R86 ;  /* 0x0000001e62567225 */ /* 0x000fe200078e0056 */
[----:B------:R-:W-:-:S03]  /*20c0*/  LOP3.LUT R39, R39, 0xfffffff0, RZ, 0xc0, !PT ;  /* 0xfffffff027277812 */ /* 0x000fc600078ec0ff */
[----:B------:R-:W-:Y:S01]  /*20d0*/  IMAD.WIDE.U32 R88, R98, R30, R88 ;  /* 0x0000001e62587225 */ /* 0x000fe200078e0058 */
[----:B------:R-:W-:-:S03]  /*20e0*/  SHF.L.U64.HI R10, R30, 0x7, R31 ;  /* 0x000000071e0a7819 */ /* 0x000fc6000001021f */
[----:B------:R-:W-:-:S04]  /*20f0*/  IMAD.WIDE.U32 R90, R98, R12, R14 ;  /* 0x0000000c625a7225 */ /* 0x000fc800078e000e */
[----:B------:R-:W-:Y:S01]  /*2100*/  IMAD.WIDE.U32 R92, R98, R12, R92 ;  /* 0x0000000c625c7225 */ /* 0x000fe200078e005c */
[C-C-:B------:R-:W-:Y:S02]  /*2110*/  SHF.L.U64.HI R28, R12.reuse, 0x5, R13.reuse ;  /* 0x000000050c1c7819 */ /* 0x140fe4000001020d */
[----:B------:R-:W-:Y:S01]  /*2120*/  SHF.L.U64.HI R29, R12, 0x6, R13 ;  /* 0x000000060c1d7819 */ /* 0x000fe2000001020d */
[----:B------:R-:W-:Y:S01]  /*2130*/  IMAD.SHL.U32 R20, R30, 0x20, RZ ;  /* 0x000000201e147824 */ /* 0x000fe200078e00ff */
[----:B------:R-:W-:Y:S01]  /*2140*/  SHF.R.S32.HI R43, RZ, 0x1f, R39 ;  /* 0x0000001fff2b7819 */ /* 0x000fe20000011427 */
[----:B------:R-:W-:Y:S02]  /*2150*/  IMAD R35, R225, 0x20, R221 ;  /* 0x00000020e1237824 */ /* 0x000fe400078e02dd */
[----:B------:R-:W-:Y:S01]  /*2160*/  IMAD.SHL.U32 R97, R97, 0x2, RZ ;  /* 0x0000000261617824 */ /* 0x000fe200078e00ff */
[-C--:B--2---:R-:W-:Y:S02]  /*2170*/  IADD3 R7, R21, R8.reuse, R32 ;  /* 0x0000000815077210 */ /* 0x084fe40007ffe020 */
[----:B------:R-:W0:Y:S01]  /*2180*/  S2R R32, SR_TID.X ;  /* 0x0000000000207919 */ /* 0x000e220000002100 */
[----:B---3--:R-:W-:-:S02]  /*2190*/  IADD3 R83, R11, R8, R33 ;  /* 0x000000080b537210 */ /* 0x008fc40007ffe021 */
[----:B0-----:R-:W-:-:S04]  /*21a0*/  SHF.R.U32.HI R36, RZ, 0x7, R32 ;  /* 0x00000007ff247819 */ /* 0x001fc80000011620 */
[----:B------:R-:W-:-:S13]  /*21b0*/  ISETP.NE.AND P6, PT, R36, 0x1, PT ;  /* 0x000000012400780c */ /* 0x000fda0003fc5270 */
[----:B------:R-:W-:Y:S05]  /*21c0*/  @!P6 WARPSYNC.ALL ;  /* 0x000000000000e948 */ /* 0x000fea0003800000 */
[----:B------:R-:W-:Y:S01]  /*21d0*/  IMAD R11, R27, R12, RZ ;  /* 0x0000000c1b0b7224 */ /* 0x000fe200078e02ff */
[----:B------:R-:W-:Y:S02]  /*21e0*/  ULDC UR4, c[0x0][0x2f4] ;  /* 0x0000bd0000047ab9 */ /* 0x000fe40000000800 */
[----:B------:R-:W-:Y:S01]  /*21f0*/  ISETP.GE.AND P2, PT, R18, UR4, PT ;  /* 0x0000000412007c0c */ /* 0x000fe2000bf46270 */
[----:B------:R-:W-:Y:S01]  /*2200*/  IMAD R11, R98, R13, R11 ;  /* 0x0000000d620b7224 */ /* 0x000fe200078e020b */
[----:B----4-:R-:W-:Y:S01]  /*2210*/  IADD3 R94, R9, R8, R34 ;  /* 0x00000008095e7210 */ /* 0x010fe20007ffe022 */
[----:B------:R-:W-:Y:S01]  /*2220*/  VIADD R99, R36, 0x8 ;  /* 0x0000000824637836 */ /* 0x000fe20000000000 */
[C-C-:B------:R-:W-:Y:S01]  /*2230*/  SHF.L.U64.HI R8, R30.reuse, 0x5, R31.reuse ;  /* 0x000000051e087819 */ /* 0x140fe2000001021f */
[C---:B------:R-:W-:Y:S01]  /*2240*/  IMAD.SHL.U32 R21, R30.reuse, 0x40, RZ ;  /* 0x000000401e157824 */ /* 0x040fe200078e00ff */
[C---:B------:R-:W-:Y:S01]  /*2250*/  SHF.L.U64.HI R9, R30.reuse, 0x6, R31 ;  /* 0x000000061e097819 */ /* 0x040fe2000001021f */
[----:B------:R-:W-:Y:S01]  /*2260*/  IMAD.SHL.U32 R27, R30, 0x80, RZ ;  /* 0x000000801e1b7824 */ /* 0x000fe200078e00ff */
[C---:B------:R-:W-:Y:S01]  /*2270*/  SHF.L.U64.HI R30, R12.reuse, 0x7, R13 ;  /* 0x000000070c1e7819 */ /* 0x040fe2000001020d */
[----:B------:R-:W-:Y:S01]  /*2280*/  IMAD.IADD R36, R41, 0x1, R87 ;  /* 0x0000000129247824 */ /* 0x000fe200078e0257 */
[C---:B------:R-:W-:Y:S01]  /*2290*/  SHF.L.U32 R33, R12.reuse, 0x7, RZ ;  /* 0x000000070c217819 */ /* 0x040fe200000006ff */
[C---:B------:R-:W-:Y:S01]  /*22a0*/  IMAD.SHL.U32 R31, R12.reuse, 0x20, RZ ;  /* 0x000000200c1f7824 */ /* 0x040fe200078e00ff */
[----:B------:R-:W-:Y:S01]  /*22b0*/  SHF.R.S32.HI R34, RZ, 0x1f, R218 ;  /* 0x0000001fff227819 */ /* 0x000fe200000114da */
[----:B------:R-:W-:Y:S01]  /*22c0*/  IMAD.SHL.U32 R32, R12, 0x40, RZ ;  /* 0x000000400c207824 */ /* 0x000fe200078e00ff */
[----:B------:R-:W-:Y:S01]  /*22d0*/  @!P6 BAR.SYNC.DEFER_BLOCKING 0x9, 0x100 ;  /* 0x024400000000eb1d */ /* 0x000fe20000010000 */
[----:B------:R-:W-:Y:S01]  /*22e0*/  IMAD.IADD R37, R11, 0x1, R91 ;  /* 0x000000010b257824 */ /* 0x000fe200078e025b */
[----:B------:R-:W-:Y:S01]  /*22f0*/  ISETP.GE.AND P1, PT, R16, UR4, PT ;  /* 0x0000000410007c0c */ /* 0x000fe2000bf26270 */
[----:B------:R-:W-:Y:S01]  /*2300*/  IMAD.IADD R42, R93, 0x1, R11 ;  /* 0x000000015d2a7824 */ /* 0x000fe200078e020b */
[----:B------:R-:W-:-:S02]  /*2310*/  P2R R81, PR, RZ, 0x4 ;  /* 0x00000004ff517803 */ /* 0x000fc40000000000 */
[----:B------:R-:W-:Y:S02]  /*2320*/  SHF.R.S32.HI R40, RZ, 0x1f, R24 ;  /* 0x0000001fff287819 */ /* 0x000fe40000011418 */
[----:B------:R-:W-:-:S07]  /*2330*/  IADD3 R41, R89, R41, RZ ;  /* 0x0000002959297210 */ /* 0x000fce0007ffe0ff */
.L_x_3045:
[----:B------:R-:W0:Y:S01]  /*2340*/  LDC R106, c[0x0][0x430] ;  /* 0x00010c00ff6a7b82 */ /* 0x000e220000000800 */
[----:B------:R-:W-:Y:S01]  /*2350*/  VIADD R26, R26, 0xffffffff ;  /* 0xffffffff1a1a7836 */ /* 0x000fe20000000000 */
[----:B-1-3--:R-:W1:Y:S01]  /*2360*/  S2R R44, SR_TID.X ;  /* 0x00000000002c7919 */ /* 0x00ae620000002100 */
[----:B------:R-:W-:Y:S02]  /*2370*/  IMAD.MOV.U32 R105, RZ, RZ, RZ ;  /* 0x000000ffff697224 */ /* 0x000fe400078e00ff */
[----:B------:R-:W-:-:S03]  /*2380*/  IMAD R11, R26, 0x80, R35 ;  /* 0x000000801a0b7824 */ /* 0x000fc600078e0223 */
[----:B--2---:R-:W2:Y:S01]  /*2390*/  LDC R114, c[0x0][0x3f4] ;  /* 0x0000fd00ff727b82 */ /* 0x004ea20000000800 */
[----:B------:R-:W-:Y:S01]  /*23a0*/  IMAD.IADD R45, R6, 0x1, R11 ;  /* 0x00000001062d7824 */ /* 0x000fe200078e020b */
[----:B------:R-:W-:-:S03]  /*23b0*/  ISETP.GE.AND P2, PT, R11, R2, PT ;  /* 0x000000020b00720c */ /* 0x000fc60003f46270 */
[----:B------:R-:W-:Y:S01]  /*23c0*/  IMAD.MOV.U32 R11, RZ, RZ, R45 ;  /* 0x000000ffff0b7224 */ /* 0x000fe200078e002d */
[----:B------:R-:W-:Y:S02]  /*23d0*/  ISETP.GT.OR P2, PT, R35, 0x7f, P2 ;  /* 0x0000007f2300780c */ /* 0x000fe40001744670 */
[----:B0-----:R-:W-:-:S11]  /*23e0*/  ISETP.NE.AND P3, PT, R106, 0x1, PT ;  /* 0x000000016a00780c */ /* 0x001fd60003f65270 */
[----:B------:R-:W0:Y:S01]  /*23f0*/  @!P2 LDC.64 R14, c[0x0][0x428] ;  /* 0x00010a00ff0eab82 */ /* 0x000e220000000a00 */
[----:B-1----:R-:W-:-:S07]  /*2400*/  VIADD R48, R44, 0xffffff80 ;  /* 0xffffff802c307836 */ /* 0x002fce0000000000 */
[----:B------:R-:W1:Y:S08]  /*2410*/  @!P2 LDC.64 R46, c[0x0][0x418] ;  /* 0x00010600ff2eab82 */ /* 0x000e700000000a00 */
[----:B------:R-:W3:Y:S08]  /*2420*/  @P3 LDC R12, c[0x0][0x434] ;  /* 0x00010d00ff0c3b82 */ /* 0x000ef00000000800 */
[----:B------:R-:W4:Y:S01]  /*2430*/  @P3 LDC R13, c[0x0][0x438] ;  /* 0x00010e00ff0d3b82 */ /* 0x000f220000000800 */
[----:B---3--:R-:W-:-:S05]  /*2440*/  @P3 IMAD.HI.U32 R12, R45, R12, RZ ;  /* 0x0000000c2d0c3227 */ /* 0x008fca00078e00ff */
[----:B----4-:R-:W-:Y:S01]  /*2450*/  @P3 SHF.R.U32.HI R11, RZ, R13, R12 ;  /* 0x0000000dff0b3219 */ /* 0x010fe2000001160c */
[----:B0-----:R-:W-:-:S03]  /*2460*/  @!P2 IMAD R12, R40, R14, RZ ;  /* 0x0000000e280ca224 */ /* 0x001fc600078e02ff */
[----:B------:R-:W-:Y:S01]  /*2470*/  @!P2 SHF.R.S32.HI R13, RZ, 0x1f, R11 ;  /* 0x0000001fff0da819 */ /* 0x000fe2000001140b */
[----:B------:R-:W-:Y:S01]  /*2480*/  @!P2 IMAD R15, R24, R15, R12 ;  /* 0x0000000f180fa224 */ /* 0x000fe200078e020c */
[----:B------:R-:W-:Y:S02]  /*2490*/  @!P2 MOV R12, R11 ;  /* 0x0000000b000ca202 */ /* 0x000fe40000000f00 */
[----:B------:R-:W-:-:S03]  /*24a0*/  SHF.R.S32.HI R44, RZ, 0x1f, R48 ;  /* 0x0000001fff2c7819 */ /* 0x000fc60000011430 */
[----:B------:R-:W-:Y:S01]  /*24b0*/  @!P2 IMAD.WIDE.U32 R12, R24, R14, R12 ;  /* 0x0000000e180ca225 */ /* 0x000fe200078e000c */
[----:B------:R-:W-:-:S03]  /*24c0*/  LEA.HI R44, R44, R48, RZ, 0x6 ;  /* 0x000000302c2c7211 */ /* 0x000fc600078f30ff */
[----:B------:R-:W-:Y:S01]  /*24d0*/  @!P2 IMAD.IADD R13, R13, 0x1, R15 ;  /* 0x000000010d0da824 */ /* 0x000fe200078e020f */
[----:B-1----:R-:W-:Y:S01]  /*24e0*/  @!P2 LEA R14, P3, R12, R46, 0x2 ;  /* 0x0000002e0c0ea211 */ /* 0x002fe200078610ff */
[----:B------:R-:W-:-:S03]  /*24f0*/  IMAD.SHL.U32 R44, R44, 0x10, RZ ;  /* 0x000000102c2c7824 */ /* 0x000fc600078e00ff */
[----:B------:R-:W-:Y:S02]  /*2500*/  @!P2 LEA.HI.X R15, R12, R47, R13, 0x2, P3 ;  /* 0x0000002f0c0fa211 */ /* 0x000fe400018f140d */
[----:B------:R-:W-:-:S03]  /*2510*/  LOP3.LUT R44, R44, 0xfffffc00, RZ, 0xc0, !PT ;  /* 0xfffffc002c2c7812 */ /* 0x000fc600078ec0ff */
[----:B------:R0:W5:Y:S01]  /*2520*/  @!P2 LDG.E R105, desc[UR36][R14.64] ;  /* 0x000000240e69a981 */ /* 0x000162000c1e1900 */
[----:B--2---:R-:W-:Y:S01]  /*2530*/  ISETP.GE.AND P2, PT, R114, 0x1, PT ;  /* 0x000000017200780c */ /* 0x004fe20003f46270 */
[----:B------:R-:W-:Y:S01]  /*2540*/  IMAD.MOV R11, RZ, RZ, -R11 ;  /* 0x000000ffff0b7224 */ /* 0x000fe200078e0a0b */
[----:B------:R-:W-:Y:S01]  /*2550*/  LOP3.LUT R13, R5, 0x70, R16, 0xf8, !PT ;  /* 0x00000070050d7812 */ /* 0x000fe200078ef810 */
[----:B------:R-:W-:Y:S05]  /*2560*/  YIELD ;  /* 0x0000000000007946 */ /* 0x000fea0003800000 */
[----:B------:R-:W-:Y:S01]  /*2570*/  LOP3.LUT R12, R44, R13, R100, 0xf6, !PT ;  /* 0x0000000d2c0c7212 */ /* 0x000fe200078ef664 */
[----:B------:R-:W-:Y:S01]  /*2580*/  IMAD R106, R106, R11, R45 ;  /* 0x0000000b6a6a7224 */ /* 0x000fe200078e022d */
[----:B------:R-:W-:Y:S01]  /*2590*/  ISETP.GT.AND P3, PT, R26, R25, PT ;  /* 0x000000191a00720c */ /* 0x000fe20003f64270 */
[----:B------:R-:W-:Y:S01]  /*25a0*/  BSSY B0, `(.L_x_2950) ;  /* 0x0000959000007945 */ /* 0x000fe20003800000 */
        /* <DEDUP_REMOVED lines=16> */
[----:B------:R-:W-:Y:S02]  /*26b0*/  IMAD.IADD R13, R13, 0x1, R11 ;  /* 0x000000010d0d7824 */ /* 0x000fe400078e020b */
[C---:B------:R-:W-:Y:S01]  /*26c0*/  IMAD R11, R105.reuse, UR5, R14 ;  /* 0x00000005690b7c24 */ /* 0x040fe2000f8e020e */
[----:B------:R-:W-:Y:S01]  /*26d0*/  SHF.R.S32.HI R14, RZ, 0x1f, R26 ;  /* 0x0000001fff0e7819 */ /* 0x000fe2000001141a */
[----:B------:R-:W-:Y:S01]  /*26e0*/  IMAD.WIDE.U32 R12, R105, UR4, R12 ;  /* 0x00000004690c7c25 */ /* 0x000fe2000f8e000c */
[----:B------:R-:W-:-:S03]  /*26f0*/  ULDC.64 UR4, c[0x0][0x308] ;  /* 0x0000c20000047ab9 */ /* 0x000fc60000000a00 */
[----:B------:R-:W-:Y:S02]  /*2700*/  IMAD.IADD R13, R13, 0x1, R11 ;  /* 0x000000010d0d7824 */ /* 0x000fe400078e020b */
[----:B------:R-:W-:Y:S02]  /*2710*/  IMAD R11, R34, UR4, RZ ;  /* 0x00000004220b7c24 */ /* 0x000fe4000f8e02ff */
[----:B------:R-:W-:Y:S02]  /*2720*/  IMAD R49, R14, R33, R44 ;  /* 0x000000210e317224 */ /* 0x000fe400078e022c */
[----:B------:R-:W-:-:S04]  /*2730*/  IMAD.WIDE.U32 R44, R218, UR4, R12 ;  /* 0x00000004da2c7c25 */ /* 0x000fc8000f8e000c */
[----:B------:R-:W-:Y:S01]  /*2740*/  IMAD R11, R218, UR5, R11 ;  /* 0x00000005da0b7c24 */ /* 0x000fe2000f8e020b */
[----:B------:R-:W-:Y:S01]  /*2750*/  ULDC.64 UR4, c[0x0][0x2e8] ;  /* 0x0000ba0000047ab9 */ /* 0x000fe20000000a00 */
[----:B------:R-:W-:Y:S01]  /*2760*/  IMAD R47, R14, R27, R15 ;  /* 0x0000001b0e2f7224 */ /* 0x000fe200078e020f */
[----:B------:R-:W-:Y:S01]  /*2770*/  IADD3 R116, P3, R44, UR4, RZ ;  /* 0x000000042c747c10 */ /* 0x000fe2000ff7e0ff */
[----:B------:R-:W-:Y:S02]  /*2780*/  IMAD R109, R26, -0x80, R2 ;  /* 0xffffff801a6d7824 */ /* 0x000fe400078e0202 */
[-C--:B------:R-:W-:Y:S01]  /*2790*/  IMAD.WIDE.U32 R12, R27, R26.reuse, RZ ;  /* 0x0000001a1b0c7225 */ /* 0x080fe200078e00ff */
[----:B------:R-:W-:Y:S02]  /*27a0*/  IADD3.X R117, R45, UR5, R11, P3, !PT ;  /* 0x000000052d757c10 */ /* 0x000fe40009ffe40b */
[----:B------:R-:W-:Y:S01]  /*27b0*/  VIMNMX R109, R109, 0x80, PT ;  /* 0x000000806d6d7848 */ /* 0x000fe20003fe0100 */
[----:B------:R-:W-:-:S04]  /*27c0*/  IMAD.WIDE.U32 R14, R33, R26, RZ ;  /* 0x0000001a210e7225 */ /* 0x000fc800078e00ff */
[----:B------:R-:W-:Y:S02]  /*27d0*/  IMAD.IADD R115, R13, 0x1, R47 ;  /* 0x000000010d737824 */ /* 0x000fe400078e022f */
        /* <DEDUP_REMOVED lines=27> */
.L_x_2954:
[----:B------:R-:W-:Y:S05]  /*2990*/  BSYNC B1 ;  /* 0x0000000000017941 */ /* 0x000fea0003800000 */
.L_x_2953:
[----:B------:R-:W-:Y:S01]  /*29a0*/  ISETP.GE.AND P2, PT, R104, R109, PT ;  /* 0x0000006d6800720c */ /* 0x000fe20003f46270 */
[----:B------:R-:W-:Y:S01]  /*29b0*/  BSSY B1, `(.L_x_2955) ;  /* 0x0000023000017945 */ /* 0x000fe20003800000 */
[----:B------:R-:W-:Y:S02]  /*29c0*/  CS2R R64, SRZ ;  /* 0x0000000000407805 */ /* 0x000fe4000001ff00 */
[----:B------:R-:W-:Y:S02]  /*29d0*/  CS2R R62, SRZ ;  /* 0x00000000003e7805 */ /* 0x000fe4000001ff00 */
[----:B0-----:R-:W-:Y:S02]  /*29e0*/  CS2R R44, SRZ ;  /* 0x00000000002c7805 */ /* 0x001fe4000001ff00 */
[----:B------:R-:W-:Y:S02]  /*29f0*/  CS2R R52, SRZ ;  /* 0x0000000000347805 */ /* 0x000fe4000001ff00 */
[----:B------:R-:W-:-:S02]  /*2a00*/  CS2R R56, SRZ ;  /* 0x0000000000387805 */ /* 0x000fc4000001ff00 */
[----:B------:R-:W-:Y:S02]  /*2a10*/  CS2R R54, SRZ ;  /* 0x0000000000367805 */ /* 0x000fe4000001ff00 */
[----:B------:R-:W-:Y:S02]  /*2a20*/  CS2R R58, SRZ ;  /* 0x00000000003a7805 */ /* 0x000fe4000001ff00 */
[----:B------:R-:W-:Y:S02]  /*2a30*/  CS2R R48, SRZ ;  /* 0x0000000000307805 */ /* 0x000fe4000001ff00 */
[----:B------:R-:W-:Y:S02]  /*2a40*/  CS2R R46, SRZ ;  /* 0x00000000002e7805 */ /* 0x000fe4000001ff00 */
[----:B------:R-:W-:Y:S02]  /*2a50*/  CS2R R50, SRZ ;  /* 0x0000000000327805 */ /* 0x000fe4000001ff00 */
[----:B-----5:R-:W-:Y:S01]  /*2a60*/  MOV R123, R68 ;  /* 0x00000044007b7202 */ /* 0x020fe20000000f00 */
[----:B------:R-:W-:Y:S01]  /*2a70*/  IMAD.MOV.U32 R131, RZ, RZ, R72 ;  /* 0x000000ffff837224 */ /* 0x000fe200078e0048 */
        /* <DEDUP_REMOVED lines=22> */
.L_x_2956:
[----:B------:R-:W-:Y:S05]  /*2be0*/  BSYNC B1 ;  /* 0x0000000000017941 */ /* 0x000fea0003800000 */
.L_x_2955:
[----:B------:R-:W-:Y:S01]  /*2bf0*/  ISETP.GE.AND P3, PT, R103, R109, PT ;  /* 0x0000006d6700720c */ /* 0x000fe20003f66270 */
[----:B------:R-:W-:-:S12]  /*2c00*/  BSSY B1, `(.L_x_2957) ;  /* 0x0000016000017945 */ /* 0x000fd80003800000 */
        /* <DEDUP_REMOVED lines=21> */
.L_x_2958:
[----:B------:R-:W-:Y:S05]  /*2d60*/  BSYNC B1 ;  /* 0x0000000000017941 */ /* 0x000fea0003800000 */
.L_x_2957:
[----:B------:R-:W-:Y:S01]  /*2d70*/  ISETP.GE.AND P4, PT, R102, R109, PT ;  /* 0x0000006d6600720c */ /* 0x000fe20003f86270 */
[----:B------:R-:W-:-:S12]  /*2d80*/  BSSY B1, `(.L_x_2959) ;  /* 0x000001c000017945 */ /* 0x000fd80003800000 */
        /* <DEDUP_REMOVED lines=9> */
[----:B------:R-:W-:-:S03]  /*2e20*/  IADD3 R12, P5, P6, R88, UR4, R12 ;  /* 0x00000004580c7c10 */ /* 0x000fc6000febe00c */
[----:B------:R-:W-:-:S05]  /*2e30*/  IMAD.IADD R44, R13, 0x1, R45 ;  /* 0x000000010d2c7824 */ /* 0x000fca00078e022d */
[----:B------:R-:W-:Y:S01]  /*2e40*/  IADD3.X R13, R41, UR5, R44, P5, P6 ;  /* 0x00000005290d7c10 */ /* 0x000fe2000afec42c */
[----:B------:R-:W-:Y:S01]  /*2e50*/  ULDC.64 UR4, c[0x0][0x400] ;  /* 0x0001000000047ab9 */ /* 0x000fe20000000a00 */
[----:B------:R-:W2:Y:S02]  /*2e60*/  LDC.64 R44, c[0x0][0x408] ;  /* 0x00010200ff2c7b82 */ /* 0x000ea40000000a00 */
        /* <DEDUP_REMOVED lines=13> */
.L_x_2960:
[----:B------:R-:W-:Y:S05]  /*2f40*/  BSYNC B1 ;  /* 0x0000000000017941 */ /* 0x000fea0003800000 */
.L_x_2959:
[----:B------:R-:W-:Y:S01]  /*2f50*/  UISETP.NE.AND UP0, UPT, UR61, 0x3, UPT ;  /* 0x000000033d00788c */ /* 0x000fe2000bf05270 */
[----:B------:R-:W-:Y:S01]  /*2f60*/  MOV R130, R70 ;  /* 0x0000004600827202 */ /* 0x000fe20000000f00 */
[----:B------:R-:W-:Y:S01]  /*2f70*/  IMAD.MOV.U32 R138, RZ, RZ, R74 ;  /* 0x000000ffff8a7224 */ /* 0x000fe200078e004a */
[----:B-----5:R-:W-:Y:S01]  /*2f80*/  MOV R121, R52 ;  /* 0x0000003400797202 */ /* 0x020fe20000000f00 */
[----:B------:R-:W-:Y:S01]  /*2f90*/  IMAD.MOV.U32 R126, RZ, RZ, R60 ;  /* 0x000000ffff7e7224 */ /* 0x000fe200078e003c */
[----:B------:R-:W-:Y:S01]  /*2fa0*/  MOV R118, R46 ;  /* 0x0000002e00767202 */ /* 0x000fe20000000f00 */
[----:B------:R-:W-:Y:S01]  /*2fb0*/  IMAD.MOV.U32 R128, RZ, RZ, R64 ;  /* 0x000000ffff807224 */ /* 0x000fe200078e0040 */
[----:B------:R-:W-:Y:S01]  /*2fc0*/  PLOP3.LUT P5, PT, PT, PT, UP0, 0x80, 0x0 ;  /* 0x000000000000781c */ /* 0x000fe20003faf008 */
[----:B------:R-:W-:Y:S02]  /*2fd0*/  IMAD.MOV.U32 R127, RZ, RZ, R62 ;  /* 0x000000ffff7f7224 */ /* 0x000fe400078e003e */
[----:B------:R-:W-:-:S02]  /*2fe0*/  IMAD.MOV.U32 R129, RZ, RZ, R66 ;  /* 0x000000ffff817224 */ /* 0x000fc400078e0042 */
[----:B------:R-:W-:Y:S02]  /*2ff0*/  IMAD.MOV.U32 R124, RZ, RZ, R56 ;  /* 0x000000ffff7c7224 */ /* 0x000fe400078e0038 */
[----:B------:R-:W-:Y:S02]  /*3000*/  IMAD.MOV.U32 R122, RZ, RZ, R54 ;  /* 0x000000ffff7a7224 */ /* 0x000fe400078e0036 */
[----:B------:R-:W-:Y:S02]  /*3010*/  IMAD.MOV.U32 R125, RZ, RZ, R58 ;  /* 0x000000ffff7d7224 */ /* 0x000fe400078e003a */
[----:B01----:R-:W-:Y:S02]  /*3020*/  IMAD.MOV.U32 R78, RZ, RZ, R44 ;  /* 0x000000ffff4e7224 */ /* 0x003fe400078e002c */
[----:B------:R-:W-:Y:S02]  /*3030*/  IMAD.MOV.U32 R119, RZ, RZ, R48 ;  /* 0x000000ffff777224 */ /* 0x000fe400078e0030 */
[----:B------:R-:W-:Y:S01]  /*3040*/  IMAD.MOV.U32 R120, RZ, RZ, R50 ;  /* 0x000000ffff787224 */ /* 0x000fe200078e0032 */
[----:B------:R-:W-:Y:S06]  /*3050*/  @!P5 BRA `(.L_x_2961) ;  /* 0x000000000004d947 */ /* 0x000fec0003800000 */
[----:B------:R-:W-:Y:S01]  /*3060*/  BPT.TRAP 0x1 ;  /* 0x000000040000795c */ /* 0x000fe20000300000 */
.L_x_2961:
[----:B------:R-:W-:Y:S01]  /*3070*/  IMAD R80, R23, 0x8, R22 ;  /* 0x0000000817507824 */ /* 0x000fe200078e0216 */
[----:B------:R-:W-:Y:S01]  /*3080*/  SHF.L.U32 R110, R224, 0x1f, RZ ;  /* 0x0000001fe06e7819 */ /* 0x000fe200000006ff */
[----:B------:R-:W-:Y:S03]  /*3090*/  BSSY B1, `(.L_x_2962) ;  /* 0x0000003000017945 */ /* 0x000fe60003800000 */
[----:B------:R-:W0:Y:S02]  /*30a0*/  SYNCS.PHASECHK.TRANS64.TRYWAIT P6, [R80+URZ+0x38890], R110 ;  /* 0x0388906e500075a7 */ /* 0x000e2400080c017f */
[----:B0-----:R-:W-:Y:S05]  /*30b0*/  @!P6 BRA `(.L_x_2963) ;  /* 0x000002980018e947 */ /* 0x001fea0003800000 */
.L_x_3301:
[----:B------:R-:W-:Y:S05]  /*30c0*/  BSYNC B1 ;  /* 0x0000000000017941 */ /* 0x000fea0003800000 */
.L_x_2962:
[----:B------:R-:W-:-:S03]  /*30d0*/  UMOV UR4, 0xffffffff ;  /* 0xffffffff00047882 */ /* 0x000fc60000000000 */
[----:B------:R-:W-:Y:S05]  /*30e0*/  BRA.DIV UR4, `(.L_x_2964) ;  /* 0x0000029a04207947 */ /* 0x000fea000b800000 */
[----:B------:R1:W3:Y:S04]  /*30f0*/  SHFL.IDX PT, R79, R117, RZ, 0x181f ;  /* 0x00181fff754f7589 */ /* 0x0002e800000e0000 */
[----:B------:R1:W4:Y:S02]  /*3100*/  SHFL.IDX PT, R115, R116, RZ, 0x181f ;  /* 0x00181fff74737589 */ /* 0x00032400000e0000 */
.L_x_3305:
        /* <DEDUP_REMOVED lines=8> */
[----:B---3--:R-:W-:Y:S01]  /*3190*/  IMAD.X R77, R79, 0x1, R17, P6 ;  /* 0x000000014f4d7824 */ /* 0x008fe200030e0611 */
[----:B------:R-:W-:-:S13]  /*31a0*/  ISETP.GE.AND P6, PT, R84, R114, PT ;  /* 0x000000725400720c */ /* 0x000fda0003fc6270 */
[----:B--2---:R-:W-:Y:S05]  /*31b0*/  @P6 BRA `(.L_x_2970) ;  /* 0x0000000400ac6947 */ /* 0x004fea0003800000 */
[--C-:B------:R-:W-:Y:S02]  /*31c0*/  SHF.R.U32.HI R135, RZ, 0x8, R73.reuse ;  /* 0x00000008ff877819 */ /* 0x100fe40000011649 */
[----:B------:R-:W-:Y:S02]  /*31d0*/  LOP3.LUT R11, R73, 0xff, RZ, 0xc0, !PT ;  /* 0x000000ff490b7812 */ /* 0x000fe400078ec0ff */
[----:B------:R-:W-:Y:S02]  /*31e0*/  SHF.R.U32.HI R74, RZ, 0x18, R73 ;  /* 0x00000018ff4a7819 */ /* 0x000fe40000011649 */
[----:B------:R-:W-:Y:S02]  /*31f0*/  SHF.R.U32.HI R133, RZ, 0x8, R75 ;  /* 0x00000008ff857819 */ /* 0x000fe4000001164b */
[----:B------:R-:W-:Y:S02]  /*3200*/  SHF.R.U32.HI R136, RZ, 0x10, R73 ;  /* 0x00000010ff887819 */ /* 0x000fe40000011649 */
[----:B------:R-:W-:-:S02]  /*3210*/  LOP3.LUT R72, R75, 0xff, RZ, 0xc0, !PT ;  /* 0x000000ff4b487812 */ /* 0x000fc400078ec0ff */
[----:B------:R-:W-:Y:S02]  /*3220*/  SHF.R.U32.HI R73, RZ, 0x18, R75 ;  /* 0x00000018ff497819 */ /* 0x000fe4000001164b */
[----:B------:R-:W-:Y:S01]  /*3230*/  PRMT R74, R74, 0x654, R11 ;  /* 0x000006544a4a7816 */ /* 0x000fe2000000000b */
[----:B------:R-:W-:Y:S01]  /*3240*/  IMAD.SHL.U32 R11, R135, 0x100, RZ ;  /* 0x00000100870b7824 */ /* 0x000fe200078e00ff */
[----:B------:R-:W-:Y:S01]  /*3250*/  SHF.R.U32.HI R134, RZ, 0x10, R75 ;  /* 0x00000010ff867819 */ /* 0x000fe2000001164b */
[----:B------:R-:W-:Y:S01]  /*3260*/  IMAD.SHL.U32 R75, R133, 0x100, RZ ;  /* 0x00000100854b7824 */ /* 0x000fe200078e00ff */
[----:B------:R-:W-:Y:S02]  /*3270*/  PRMT R132, R73, 0x654, R72 ;  /* 0x0000065449847816 */ /* 0x000fe40000000048 */
[----:B------:R-:W-:Y:S01]  /*3280*/  LOP3.LUT R73, R74, 0xff00, R11, 0xf8, !PT ;  /* 0x0000ff004a497812 */ /* 0x000fe200078ef80b */
[----:B------:R-:W-:Y:S01]  /*3290*/  IMAD.U32 R74, R134, 0x10000, RZ ;  /* 0x00010000864a7824 */ /* 0x000fe200078e00ff */
[----:B0-----:R-:W-:Y:S01]  /*32a0*/  MOV R72, R12 ;  /* 0x0000000c00487202 */ /* 0x001fe20000000f00 */
        /* <DEDUP_REMOVED lines=92> */
.L_x_2970:
[----:B------:R-:W-:Y:S05]  /*3870*/  BSYNC B3 ;  /* 0x0000000000037941 */ /* 0x000fea0003800000 */
.L_x_2969:
[----:B0-----:R0:W-:Y:S02]  /*3880*/  ST.E.128 desc[UR36][R76.64], R12 ;  /* 0x0000000c4c007985 */ /* 0x0011e4000c101d24 */
.L_x_2968:
[----:B------:R-:W-:Y:S05]  /*3890*/  BSYNC B2 ;  /* 0x0000000000027941 */ /* 0x000fea0003800000 */
.L_x_2967:
[----:B------:R-:W-:-:S13]  /*38a0*/  ISETP.NE.AND P6, PT, R81, RZ, PT ;  /* 0x000000ff5100720c */ /* 0x000fda0003fc5270 */
[----:B------:R-:W-:Y:S05]  /*38b0*/  @P6 BRA `(.L_x_2966) ;  /* 0x0000000400cc6947 */ /* 0x000fea0003800000 */
[----:B0-2---:R0:W2:Y:S01]  /*38c0*/  LDS.128 R12, [R96+0x2c400] ;  /* 0x02c40000600c7984 */ /* 0x0050a20000000c00 */
[----:B----4-:R-:W-:Y:S01]  /*38d0*/  IADD3 R72, P6, R18, R115, RZ ;  /* 0x0000007312487210 */ /* 0x010fe20007fde0ff */
[----:B------:R-:W-:Y:S04]  /*38e0*/  BSSY B2, `(.L_x_2971) ;  /* 0x000006f000027945 */ /* 0x000fe80003800000 */
[----:B---3--:R-:W-:Y:S01]  /*38f0*/  IMAD.X R73, R79, 0x1, R220, P6 ;  /* 0x000000014f497824 */ /* 0x008fe200030e06dc */
[----:B------:R-:W-:-:S13]  /*3900*/  ISETP.GE.AND P6, PT, R19, R114, PT ;  /* 0x000000721300720c */ /* 0x000fda0003fc6270 */
[----:B0-----:R-:W-:Y:S05]  /*3910*/  @P6 BRA `(.L_x_2972) ;  /* 0x0000000400ac6947 */ /* 0x001fea0003800000 */
[----:B------:R-:W-:Y:S02]  /*3920*/  SHF.R.U32.HI R74, RZ, 0x8, R71 ;  /* 0x00000008ff4a7819 */ /* 0x000fe40000011647 */
[--C-:B------:R-:W-:Y:S02]  /*3930*/  SHF.R.U32.HI R132, RZ, 0x18, R69.reuse ;  /* 0x00000018ff847819 */ /* 0x100fe40000011645 */
        /* <DEDUP_REMOVED lines=9> */
[----:B------:R-:W-:Y:S01]  /*39d0*/  PRMT R11, R132, 0x654, R11 ;  /* 0x00000654840b7816 */ /* 0x000fe2000000000b */
[----:B------:R-:W-:Y:S01]  /*39e0*/  IMAD.U32 R75, R75, 0x10000, RZ ;  /* 0x000100004b4b7824 */ /* 0x000fe200078e00ff */
[----:B--2---:R-:W-:Y:S02]  /*39f0*/  MOV R68, R12 ;  /* 0x0000000c00447202 */ /* 0x004fe40000000f00 */
[----:B------:R-:W-:Y:S01]  /*3a00*/  LOP3.LUT R12, R69, 0xff00, R74, 0xf8, !PT ;  /* 0x0000ff00450c7812 */ /* 0x000fe200078ef84a */
[----:B------:R-:W-:Y:S01]  /*3a10*/  IMAD.U32 R69, R76, 0x10000, RZ ;  /* 0x000100004c457824 */ /* 0x000fe200078e00ff */
[----:B------:R-:W-:-:S02]  /*3a20*/  LOP3.LUT R70, R11, 0xff00, R70, 0xf8, !PT ;  /* 0x0000ff000b467812 */ /* 0x000fc400078ef846 */
[-C--:B------:R-:W-:Y:S02]  /*3a30*/  F2FP.F16.E4M3.UNPACK_B R71, R130.reuse.H1 ;  /* 0x00000082ff47723e */ /* 0x080fe400030006ff */
[----:B------:R-:W-:Y:S02]  /*3a40*/  F2FP.F16.E4M3.UNPACK_B R11, R13 ;  /* 0x0000000dff0b723e */ /* 0x000fe400020006ff */
[----:B------:R-:W-:Y:S01]  /*3a50*/  LOP3.LUT R74, R70, 0xff0000, R69, 0xf8, !PT ;  /* 0x00ff0000464a7812 */ /* 0x000fe200078ef845 */
[--C-:B------:R-:W-:Y:S01]  /*3a60*/  HADD2.F32 R76, -RZ, R71.reuse.H1_H1 ;  /* 0x30000047ff4c7230 */ /* 0x100fe20000004100 */
[----:B------:R-:W-:Y:S01]  /*3a70*/  LOP3.LUT R77, R12, 0xff0000, R75, 0xf8, !PT ;  /* 0x00ff00000c4d7812 */ /* 0x000fe200078ef84b */
[----:B------:R-:W-:Y:S01]  /*3a80*/  HADD2.F32 R75, -RZ, R71.H0_H0 ;  /* 0x20000047ff4b7230 */ /* 0x000fe20000004100 */
[----:B------:R-:W-:Y:S01]  /*3a90*/  F2FP.F16.E4M3.UNPACK_B R70, R123.H1 ;  /* 0x0000007bff46723e */ /* 0x000fe200030006ff */
[--C-:B------:R-:W-:Y:S01]  /*3aa0*/  HADD2.F32 R12, -RZ, R11.reuse.H1_H1 ;  /* 0x3000000bff0c7230 */ /* 0x100fe20000004100 */
[----:B------:R-:W-:Y:S01]  /*3ab0*/  F2FP.F16.E4M3.UNPACK_B R13, R13.H1 ;  /* 0x0000000dff0d723e */ /* 0x000fe200030006ff */
[----:B------:R-:W-:Y:S01]  /*3ac0*/  HADD2.F32 R11, -RZ, R11.H0_H0 ;  /* 0x2000000bff0b7230 */ /* 0x000fe20000004100 */
[----:B------:R-:W-:Y:S01]  /*3ad0*/  F2FP.F16.E4M3.UNPACK_B R130, R130 ;  /* 0x00000082ff82723e */ /* 0x000fe200020006ff */
[----:B------:R-:W-:-:S02]  /*3ae0*/  HADD2.F32 R71, -RZ, R70.H0_H0 ;  /* 0x20000046ff477230 */ /* 0x000fc40000004100 */
[CC--:B------:R-:W-:Y:S01]  /*3af0*/  FMUL.FTZ R132, R12.reuse, R75.reuse ;  /* 0x0000004b0c847220 */ /* 0x0c0fe20000410000 */
        /* <DEDUP_REMOVED lines=19> */
[----:B------:R-:W-:Y:S02]  /*3c30*/  HADD2.F32 R130, -RZ, R130.H0_H0 ;  /* 0x20000082ff827230 */ /* 0x000fe40000004100 */
[----:B------:R-:W-:Y:S01]  /*3c40*/  FMUL.FTZ R132, R70, R75 ;  /* 0x0000004b46847220 */ /* 0x000fe20000410000 */
[----:B------:R-:W-:-:S02]  /*3c50*/  HADD2.F32 R68, -RZ, R68.H1_H1 ;  /* 0x30000044ff447230 */ /* 0x000fc40000004100 */
[--C-:B------:R-:W-:Y:S02]  /*3c60*/  HADD2.F32 R71, -RZ, R123.reuse.H1_H1 ;  /* 0x3000007bff477230 */ /* 0x100fe40000004100 */
[-C--:B------:R-:W-:Y:S01]  /*3c70*/  FMUL.FTZ R75, R13, R130.reuse ;  /* 0x000000820d4b7220 */ /* 0x080fe20000410000 */
[----:B------:R-:W-:Y:S02]  /*3c80*/  HADD2.F32 R123, -RZ, R123.H0_H0 ;  /* 0x2000007bff7b7230 */ /* 0x000fe40000004100 */
[----:B------:R-:W-:Y:S01]  /*3c90*/  FMUL.FTZ R76, R68, R130 ;  /* 0x00000082444c7220 */ /* 0x000fe20000410000 */
[-C--:B------:R-:W-:Y:S01]  /*3ca0*/  FFMA.FTZ R132, R69, R71.reuse, -R132 ;  /* 0x0000004745847223 */ /* 0x080fe20000010884 */
[----:B------:R-:W-:Y:S02]  /*3cb0*/  FFMA.FTZ R79, R70, R71, R79 ;  /* 0x00000047464f7223 */ /* 0x000fe4000001004f */
[-C--:B------:R-:W-:Y:S01]  /*3cc0*/  FFMA.FTZ R130, R13, R123.reuse, -R76 ;  /* 0x0000007b0d827223 */ /* 0x080fe2000001084c */
[----:B------:R-:W-:Y:S01]  /*3cd0*/  FFMA.FTZ R123, R68, R123, R75 ;  /* 0x0000007b447b7223 */ /* 0x000fe2000001004b */
[----:B------:R-:W-:-:S02]  /*3ce0*/  F2FP.F16.E4M3.UNPACK_B R68, R15.H1 ;  /* 0x0000000fff44723e */ /* 0x000fc400030006ff */
[-C--:B------:R-:W-:Y:S02]  /*3cf0*/  F2FP.F16.E4M3.UNPACK_B R76, R77.reuse.H1 ;  /* 0x0000004dff4c723e */ /* 0x080fe400030006ff */
[----:B------:R-:W-:Y:S01]  /*3d00*/  F2FP.F16.E4M3.UNPACK_B R71, R74.H1 ;  /* 0x0000004aff47723e */ /* 0x000fe200030006ff */
[----:B------:R-:W-:Y:S01]  /*3d10*/  HADD2.F32 R70, -RZ, R68.H1_H1 ;  /* 0x30000044ff467230 */ /* 0x000fe20000004100 */
[----:B------:R-:W-:Y:S01]  /*3d20*/  F2FP.F16.E4M3.UNPACK_B R13, R14.H1 ;  /* 0x0000000eff0d723e */ /* 0x000fe200030006ff */
[----:B------:R-:W-:Y:S01]  /*3d30*/  HADD2.F32 R115, -RZ, R76.H1_H1 ;  /* 0x3000004cff737230 */ /* 0x000fe20000004100 */
[----:B------:R-:W-:Y:S01]  /*3d40*/  F2FP.F16.E4M3.UNPACK_B R77, R77 ;  /* 0x0000004dff4d723e */ /* 0x000fe200020006ff */
[----:B------:R-:W-:Y:S01]  /*3d50*/  HADD2.F32 R69, -RZ, R68.H0_H0 ;  /* 0x20000044ff457230 */ /* 0x000fe20000004100 */
[----:B------:R-:W-:Y:S01]  /*3d60*/  F2FP.SATFINITE.E4M3.F32.PACK_AB_MERGE_C R133, R79, R132, RZ ;  /* 0x000000844f85723e */ /* 0x000fe200048070ff */
        /* <DEDUP_REMOVED lines=38> */
.L_x_2972:
[----:B------:R-:W-:Y:S05]  /*3fd0*/  BSYNC B2 ;  /* 0x0000000000027941 */ /* 0x000fea0003800000 */
.L_x_2971:
[----:B--2---:R0:W-:Y:S02]  /*3fe0*/  ST.E.128 desc[UR36][R72.64], R12 ;  /* 0x0000000c48007985 */ /* 0x0041e4000c101d24 */
.L_x_2966:
[----:B------:R-:W-:Y:S05]  /*3ff0*/  BSYNC B1 ;  /* 0x0000000000017941 */ /* 0x000fea0003800000 */
.L_x_2965:
[----:B------:R-:W-:-:S03]  /*4000*/  UMOV UR4, 0xffffffff ;  /* 0xffffffff00047882 */ /* 0x000fc60000000000 */
[----:B------:R-:W-:Y:S05]  /*4010*/  BRA.DIV UR4, `(.L_x_2973) ;  /* 0x0000028a04a07947 */ /* 0x000fea000b800000 */
[----:B------:R1:W1:Y:S04]  /*4020*/  SHFL.IDX PT, R71, R117, 0x1, 0x181f ;  /* 0x00381f0075477f89 */ /* 0x00026800000e0000 */
[----:B0-----:R0:W0:Y:S02]  /*4030*/  SHFL.IDX PT, R73, R116, 0x1, 0x181f ;  /* 0x00381f0074497f89 */ /* 0x00102400000e0000 */
.L_x_3309:
[----:B------:R-:W-:Y:S04]  /*4040*/  BSSY B1, `(.L_x_2974) ;  /* 0x00000ed000017945 */ /* 0x000fe80003800000 */
[----:B------:R-:W-:Y:S05]  /*4050*/  @P2 BRA `(.L_x_2975) ;  /* 0x0000000c00ac2947 */ /* 0x000fea0003800000 */
[----:B------:R-:W-:Y:S04]  /*4060*/  BSSY B2, `(.L_x_2976) ;  /* 0x0000074000027945 */ /* 0x000fe80003800000 */
[----:B------:R-:W-:Y:S05]  /*4070*/  @P1 BRA `(.L_x_2977) ;  /* 0x0000000400c81947 */ /* 0x000fea0003800000 */
[----:B--2---:R2:W2:Y:S01]  /*4080*/  LDS.128 R12, [R96+0x29400] ;  /* 0x02940000600c7984 */ /* 0x0044a20000000c00 */
[----:B0-----:R-:W-:Y:S01]  /*4090*/  IADD3 R68, P2, R16, R73, RZ ;  /* 0x0000004910447210 */ /* 0x001fe20007f5e0ff */
[----:B------:R-:W-:Y:S04]  /*40a0*/  BSSY B3, `(.L_x_2978) ;  /* 0x000006e000037945 */ /* 0x000fe80003800000 */
[----:B-1----:R-:W-:Y:S01]  /*40b0*/  IMAD.X R69, R71, 0x1, R17, P2 ;  /* 0x0000000147457824 */ /* 0x002fe200010e0611 */
[----:B------:R-:W-:-:S13]  /*40c0*/  ISETP.GE.AND P2, PT, R84, R114, PT ;  /* 0x000000725400720c */ /* 0x000fda0003f46270 */
[----:B------:R-:W-:Y:S05]  /*40d0*/  @P2 BRA `(.L_x_2979) ;  /* 0x0000000400a82947 */ /* 0x000fea0003800000 */
[--C-:B------:R-:W-:Y:S02]  /*40e0*/  SHF.R.U32.HI R74, RZ, 0x18, R65.reuse ;  /* 0x00000018ff4a7819 */ /* 0x100fe40000011641 */
[----:B------:R-:W-:Y:S02]  /*40f0*/  LOP3.LUT R11, R65, 0xff, RZ, 0xc0, !PT ;  /* 0x000000ff410b7812 */ /* 0x000fe400078ec0ff */
[--C-:B------:R-:W-:Y:S02]  /*4100*/  SHF.R.U32.HI R72, RZ, 0x8, R65.reuse ;  /* 0x00000008ff487819 */ /* 0x100fe40000011641 */
[----:B------:R-:W-:Y:S02]  /*4110*/  SHF.R.U32.HI R70, RZ, 0x10, R65 ;  /* 0x00000010ff467819 */ /* 0x000fe40000011641 */
[----:B------:R-:W-:Y:S02]  /*4120*/  SHF.R.U32.HI R65, RZ, 0x18, R67 ;  /* 0x00000018ff417819 */ /* 0x000fe40000011643 */
[----:B------:R-:W-:-:S02]  /*4130*/  LOP3.LUT R64, R67, 0xff, RZ, 0xc0, !PT ;  /* 0x000000ff43407812 */ /* 0x000fc400078ec0ff */
[--C-:B------:R-:W-:Y:S02]  /*4140*/  SHF.R.U32.HI R66, RZ, 0x8, R67.reuse ;  /* 0x00000008ff427819 */ /* 0x100fe40000011643 */
[----:B------:R-:W-:Y:S01]  /*4150*/  PRMT R65, R65, 0x654, R64 ;  /* 0x0000065441417816 */ /* 0x000fe20000000040 */
[----:B------:R-:W-:Y:S01]  /*4160*/  IMAD.SHL.U32 R64, R72, 0x100, RZ ;  /* 0x0000010048407824 */ /* 0x000fe200078e00ff */
[----:B------:R-:W-:Y:S01]  /*4170*/  SHF.R.U32.HI R75, RZ, 0x10, R67 ;  /* 0x00000010ff4b7819 */ /* 0x000fe20000011643 */
[----:B------:R-:W-:Y:S01]  /*4180*/  IMAD.SHL.U32 R66, R66, 0x100, RZ ;  /* 0x0000010042427824 */ /* 0x000fe200078e00ff */
[----:B------:R-:W-:Y:S02]  /*4190*/  PRMT R11, R74, 0x654, R11 ;  /* 0x000006544a0b7816 */ /* 0x000fe4000000000b */
[----:B------:R-:W-:Y:S01]  /*41a0*/  F2FP.F16.E4M3.UNPACK_B R67, R129.H1 ;  /* 0x00000081ff43723e */ /* 0x000fe200030006ff */
[----:B------:R-:W-:Y:S01]  /*41b0*/  IMAD.U32 R75, R75, 0x10000, RZ ;  /* 0x000100004b4b7824 */ /* 0x000fe200078e00ff */
[----:B------:R-:W-:-:S02]  /*41c0*/  LOP3.LUT R64, R11, 0xff00, R64, 0xf8, !PT ;  /* 0x0000ff000b407812 */ /* 0x000fc400078ef840 */
[----:B------:R-:W-:Y:S01]  /*41d0*/  LOP3.LUT R66, R65, 0xff00, R66, 0xf8, !PT ;  /* 0x0000ff0041427812 */ /* 0x000fe200078ef842 */
[--C-:B------:R-:W-:Y:S01]  /*41e0*/  HADD2.F32 R72, -RZ, R67.reuse.H0_H0 ;  /* 0x20000043ff487230 */ /* 0x100fe20000004100 */
[----:B------:R-:W-:Y:S01]  /*41f0*/  SHF.L.U32 R65, R70, 0x10, RZ ;  /* 0x0000001046417819 */ /* 0x000fe200000006ff */
[----:B------:R-:W-:Y:S01]  /*4200*/  HADD2.F32 R74, -RZ, R67.H1_H1 ;  /* 0x30000043ff4a7230 */ /* 0x000fe20000004100 */
[-C--:B--2---:R-:W-:Y:S02]  /*4210*/  F2FP.F16.E4M3.UNPACK_B R11, R13.reuse ;  /* 0x0000000dff0b723e */ /* 0x084fe400020006ff */
[----:B------:R-:W-:Y:S02]  /*4220*/  F2FP.F16.E4M3.UNPACK_B R13, R13.H1 ;  /* 0x0000000dff0d723e */ /* 0x000fe400030006ff */
[----:B------:R-:W-:Y:S01]  /*4230*/  LOP3.LUT R70, R64, 0xff0000, R65, 0xf8, !PT ;  /* 0x00ff000040467812 */ /* 0x000fe200078ef841 */
[--C-:B------:R-:W-:Y:S01]  /*4240*/  HADD2.F32 R64, -RZ, R11.reuse.H1_H1 ;  /* 0x3000000bff407230 */ /* 0x100fe20000004100 */
[----:B------:R-:W-:Y:S01]  /*4250*/  LOP3.LUT R75, R66, 0xff0000, R75, 0xf8, !PT ;  /* 0x00ff0000424b7812 */ /* 0x000fe200078ef84b */
[----:B------:R-:W-:Y:S01]  /*4260*/  HADD2.F32 R11, -RZ, R11.H0_H0 ;  /* 0x2000000bff0b7230 */ /* 0x000fe20000004100 */
[----:B------:R-:W-:Y:S01]  /*4270*/  F2FP.F16.E4M3.UNPACK_B R66, R128.H1 ;  /* 0x00000080ff42723e */ /* 0x000fe200030006ff */
[----:B------:R-:W-:-:S02]  /*4280*/  HADD2.F32 R65, -RZ, R13.H1_H1 ;  /* 0x3000000dff417230 */ /* 0x000fc40000004100 */
[CC--:B------:R-:W-:Y:S01]  /*4290*/  FMUL.FTZ R76, R64.reuse, R72.reuse ;  /* 0x00000048404c7220 */ /* 0x0c0fe20000410000 */
[----:B------:R-:W-:Y:S02]  /*42a0*/  HADD2.F32 R13, -RZ, R13.H0_H0 ;  /* 0x2000000dff0d7230 */ /* 0x000fe40000004100 */
[----:B------:R-:W-:Y:S01]  /*42b0*/  FMUL.FTZ R77, R11, R72 ;  /* 0x000000480b4d7220 */ /* 0x000fe20000410000 */
[--C-:B------:R-:W-:Y:S02]  /*42c0*/  HADD2.F32 R67, -RZ, R66.reuse.H0_H0 ;  /* 0x20000042ff437230 */ /* 0x100fe40000004100 */
[-C--:B------:R-:W-:Y:S01]  /*42d0*/  FMUL.FTZ R72, R65, R74.reuse ;  /* 0x0000004a41487220 */ /* 0x080fe20000410000 */
[----:B------:R-:W-:Y:S02]  /*42e0*/  HADD2.F32 R66, -RZ, R66.H1_H1 ;  /* 0x30000042ff427230 */ /* 0x000fe40000004100 */
[----:B------:R-:W-:Y:S01]  /*42f0*/  FMUL.FTZ R74, R13, R74 ;  /* 0x0000004a0d4a7220 */ /* 0x000fe20000410000 */
[----:B------:R-:W-:Y:S01]  /*4300*/  F2FP.F16.E4M3.UNPACK_B R129, R129 ;  /* 0x00000081ff81723e */ /* 0x000fe200020006ff */
[-C--:B------:R-:W-:Y:S01]  /*4310*/  FFMA.FTZ R11, R11, R67.reuse, -R76 ;  /* 0x000000430b0b7223 */ /* 0x080fe2000001084c */
[----:B------:R-:W-:Y:S01]  /*4320*/  FFMA.FTZ R130, R64, R67, R77 ;  /* 0x0000004340827223 */ /* 0x000fe2000001004d */
[----:B------:R-:W-:Y:S01]  /*4330*/  FFMA.FTZ R76, R13, R66, -R72 ;  /* 0x000000420d4c7223 */ /* 0x000fe20000010848 */
[----:B------:R-:W-:Y:S01]  /*4340*/  F2FP.F16.E4M3.UNPACK_B R13, R12.H1 ;  /* 0x0000000cff0d723e */ /* 0x000fe200030006ff */
[----:B---3--:R-:W-:Y:S01]  /*4350*/  FFMA.FTZ R79, R65, R66, R74 ;  /* 0x00000042414f7223 */ /* 0x008fe2000001004a */
[----:B------:R-:W-:Y:S01]  /*4360*/  F2FP.F16.E4M3.UNPACK_B R12, R12 ;  /* 0x0000000cff0c723e */ /* 0x000fe200020006ff */
[----:B------:R-:W-:Y:S01]  /*4370*/  HADD2.F32 R67, -RZ, R129.H1_H1 ;  /* 0x30000081ff437230 */ /* 0x000fe20000004100 */
[----:B------:R-:W-:Y:S01]  /*4380*/  F2FP.F16.E4M3.UNPACK_B R128, R128 ;  /* 0x00000080ff80723e */ /* 0x000fe200020006ff */
[----:B------:R-:W-:-:S02]  /*4390*/  HADD2.F32 R64, -RZ, R13.H0_H0 ;  /* 0x2000000dff407230 */ /* 0x000fc40000004100 */
[----:B------:R-:W-:Y:S02]  /*43a0*/  HADD2.F32 R65, -RZ, R13.H1_H1 ;  /* 0x3000000dff417230 */ /* 0x000fe40000004100 */
[--C-:B------:R-:W-:Y:S02]  /*43b0*/  HADD2.F32 R13, -RZ, R12.reuse.H0_H0 ;  /* 0x2000000cff0d7230 */ /* 0x100fe40000004100 */
[-C--:B------:R-:W-:Y:S01]  /*43c0*/  FMUL.FTZ R74, R64, R67.reuse ;  /* 0x00000043404a7220 */ /* 0x080fe20000410000 */
[----:B------:R-:W-:Y:S02]  /*43d0*/  HADD2.F32 R129, -RZ, R129.H0_H0 ;  /* 0x20000081ff817230 */ /* 0x000fe40000004100 */
[----:B------:R-:W-:Y:S01]  /*43e0*/  FMUL.FTZ R77, R65, R67 ;  /* 0x00000043414d7220 */ /* 0x000fe20000410000 */
[----:B------:R-:W-:Y:S02]  /*43f0*/  HADD2.F32 R12, -RZ, R12.H1_H1 ;  /* 0x3000000cff0c7230 */ /* 0x000fe40000004100 */
[----:B------:R-:W-:-:S02]  /*4400*/  HADD2.F32 R66, -RZ, R128.H1_H1 ;  /* 0x30000080ff427230 */ /* 0x000fc40000004100 */
[----:B------:R-:W-:Y:S02]  /*4410*/  HADD2.F32 R128, -RZ, R128.H0_H0 ;  /* 0x20000080ff807230 */ /* 0x000fe40000004100 */
[-C--:B------:R-:W-:Y:S01]  /*4420*/  FMUL.FTZ R72, R12, R129.reuse ;  /* 0x000000810c487220 */ /* 0x080fe20000410000 */
[----:B------:R-:W-:Y:S01]  /*4430*/  FMUL.FTZ R129, R13, R129 ;  /* 0x000000810d817220 */ /* 0x000fe20000410000 */
[-C--:B------:R-:W-:Y:S01]  /*4440*/  FFMA.FTZ R64, R64, R66.reuse, -R77 ;  /* 0x0000004240407223 */ /* 0x080fe2000001084d */
[----:B------:R-:W-:Y:S01]  /*4450*/  FFMA.FTZ R65, R65, R66, R74 ;  /* 0x0000004241417223 */ /* 0x000fe2000001004a */
[-C--:B------:R-:W-:Y:S01]  /*4460*/  FFMA.FTZ R77, R13, R128.reuse, -R72 ;  /* 0x000000800d4d7223 */ /* 0x080fe20000010848 */
[----:B------:R-:W-:Y:S01]  /*4470*/  F2FP.F16.E4M3.UNPACK_B R13, R15.H1 ;  /* 0x0000000fff0d723e */ /* 0x000fe200030006ff */
[----:B------:R-:W-:Y:S01]  /*4480*/  FFMA.FTZ R128, R12, R128, R129 ;  /* 0x000000800c807223 */ /* 0x000fe20000010081 */
[----:B------:R-:W-:Y:S02]  /*4490*/  F2FP.F16.E4M3.UNPACK_B R72, R75.H1 ;  /* 0x0000004bff48723e */ /* 0x000fe400030006ff */
[----:B------:R-:W-:-:S02]  /*44a0*/  F2FP.SATFINITE.E4M3.F32.PACK_AB_MERGE_C R129, R79, R76, RZ ;  /* 0x0000004c4f81723e */ /* 0x000fc400048070ff */
        /* <DEDUP_REMOVED lines=24> */
[----:B----4-:R-:W-:Y:S01]  /*4630*/  FFMA.FTZ R115, R65, R67, R132 ;  /* 0x0000004341737223 */ /* 0x010fe20000010084 */
        /* <DEDUP_REMOVED lines=8> */
[C---:B------:R-:W-:Y:S01]  /*46c0*/  FMUL.FTZ R72, R13.reuse, R72 ;  /* 0x000000480d487220 */ /* 0x040fe20000410000 */
[----:B------:R-:W-:Y:S02]  /*46d0*/  HADD2.F32 R65, -RZ, R70.H0_H0 ;  /* 0x20000046ff417230 */ /* 0x000fe40000004100 */
[-C--:B------:R-:W-:Y:S01]  /*46e0*/  FMUL.FTZ R67, R14, R75.reuse ;  /* 0x0000004b0e437220 */ /* 0x080fe20000410000 */
[C---:B------:R-:W-:Y:S01]  /*46f0*/  FMUL.FTZ R75, R12.reuse, R75 ;  /* 0x0000004b0c4b7220 */ /* 0x040fe20000410000 */
        /* <DEDUP_REMOVED lines=8> */
.L_x_2979:
[----:B------:R-:W-:Y:S05]  /*4780*/  BSYNC B3 ;  /* 0x0000000000037941 */ /* 0x000fea0003800000 */
.L_x_2978:
[----:B--2---:R0:W-:Y:S02]  /*4790*/  ST.E.128 desc[UR36][R68.64], R12 ;  /* 0x0000000c44007985 */ /* 0x0041e4000c101d24 */
.L_x_2977:
[----:B------:R-:W-:Y:S05]  /*47a0*/  BSYNC B2 ;  /* 0x0000000000027941 */ /* 0x000fea0003800000 */
.L_x_2976:
[----:B------:R-:W-:-:S13]  /*47b0*/  ISETP.NE.AND P2, PT, R81, RZ, PT ;  /* 0x000000ff5100720c */ /* 0x000fda0003f45270 */
[----:B------:R-:W-:Y:S05]  /*47c0*/  @P2 BRA `(.L_x_2975) ;  /* 0x0000000400d02947 */ /* 0x000fea0003800000 */
[----:B0-2---:R0:W2:Y:S01]  /*47d0*/  LDS.128 R12, [R96+0x2d400] ;  /* 0x02d40000600c7984 */ /* 0x0050a20000000c00 */
[----:B------:R-:W-:Y:S01]  /*47e0*/  IADD3 R64, P2, R18, R73, RZ ;  /* 0x0000004912407210 */ /* 0x000fe20007f5e0ff */
[----:B------:R-:W-:Y:S04]  /*47f0*/  BSSY B2, `(.L_x_2980) ;  /* 0x0000070000027945 */ /* 0x000fe80003800000 */
[----:B-1----:R-:W-:Y:S01]  /*4800*/  IMAD.X R65, R71, 0x1, R220, P2 ;  /* 0x0000000147417824 */ /* 0x002fe200010e06dc */
        /* <DEDUP_REMOVED lines=9> */
[----:B------:R-:W-:Y:S01]  /*48a0*/  SHF.R.U32.HI R69, RZ, 0x10, R61 ;  /* 0x00000010ff457819 */ /* 0x000fe2000001163d */
[----:B--2---:R-:W-:Y:S01]  /*48b0*/  IMAD.MOV.U32 R61, RZ, RZ, R15 ;  /* 0x000000ffff3d7224 */ /* 0x004fe200078e000f */
[----:B------:R-:W-:Y:S01]  /*48c0*/  PRMT R60, R60, 0x654, R11 ;  /* 0x000006543c3c7816 */ /* 0x000fe2000000000b */
[----:B------:R-:W-:Y:S01]  /*48d0*/  IMAD.SHL.U32 R15, R66, 0x100, RZ ;  /* 0x00000100420f7824 */ /* 0x000fe200078e00ff */
[----:B------:R-:W-:Y:S01]  /*48e0*/  PRMT R62, R63, 0x654, R62 ;  /* 0x000006543f3e7816 */ /* 0x000fe2000000003e */
[----:B------:R-:W-:Y:S01]  /*48f0*/  IMAD.SHL.U32 R11, R67, 0x100, RZ ;  /* 0x00000100430b7824 */ /* 0x000fe200078e00ff */
[----:B------:R-:W-:Y:S02]  /*4900*/  F2FP.F16.E4M3.UNPACK_B R66, R127.H1 ;  /* 0x0000007fff42723e */ /* 0x000fe400030006ff */
[----:B------:R-:W-:Y:S01]  /*4910*/  LOP3.LUT R67, R62, 0xff00, R15, 0xf8, !PT ;  /* 0x0000ff003e437812 */ /* 0x000fe200078ef80f */
[----:B------:R-:W-:Y:S01]  /*4920*/  IMAD.U32 R62, R68, 0x10000, RZ ;  /* 0x00010000443e7824 */ /* 0x000fe200078e00ff */
[----:B------:R-:W-:Y:S01]  /*4930*/  LOP3.LUT R60, R60, 0xff00, R11, 0xf8, !PT ;  /* 0x0000ff003c3c7812 */ /* 0x000fe200078ef80b */
[----:B------:R-:W-:Y:S01]  /*4940*/  HADD2.F32 R68, -RZ, R66.H0_H0 ;  /* 0x20000042ff447230 */ /* 0x000fe20000004100 */
[----:B------:R-:W-:-:S02]  /*4950*/  SHF.L.U32 R15, R69, 0x10, RZ ;  /* 0x00000010450f7819 */ /* 0x000fc400000006ff */
[-C--:B------:R-:W-:Y:S02]  /*4960*/  F2FP.F16.E4M3.UNPACK_B R11, R13.reuse ;  /* 0x0000000dff0b723e */ /* 0x080fe400020006ff */
[----:B------:R-:W-:Y:S01]  /*4970*/  LOP3.LUT R69, R67, 0xff0000, R62, 0xf8, !PT ;  /* 0x00ff000043457812 */ /* 0x000fe200078ef83e */
[----:B------:R-:W-:Y:S01]  /*4980*/  HADD2.F32 R67, -RZ, R66.H1_H1 ;  /* 0x30000042ff437230 */ /* 0x000fe20000004100 */
[----:B------:R-:W-:Y:S01]  /*4990*/  LOP3.LUT R63, R60, 0xff0000, R15, 0xf8, !PT ;  /* 0x00ff00003c3f7812 */ /* 0x000fe200078ef80f */
[--C-:B------:R-:W-:Y:S01]  /*49a0*/  HADD2.F32 R15, -RZ, R11.reuse.H1_H1 ;  /* 0x3000000bff0f7230 */ /* 0x100fe20000004100 */
[----:B------:R-:W-:Y:S01]  /*49b0*/  F2FP.F16.E4M3.UNPACK_B R62, R126.H1 ;  /* 0x0000007eff3e723e */ /* 0x000fe200030006ff */
[----:B------:R-:W-:Y:S01]  /*49c0*/  HADD2.F32 R11, -RZ, R11.H0_H0 ;  /* 0x2000000bff0b7230 */ /* 0x000fe20000004100 */
[----:B------:R-:W-:Y:S02]  /*49d0*/  F2FP.F16.E4M3.UNPACK_B R13, R13.H1 ;  /* 0x0000000dff0d723e */ /* 0x000fe400030006ff */
[----:B------:R-:W-:Y:S01]  /*49e0*/  FMUL.FTZ R70, R15, R68 ;  /* 0x000000440f467220 */ /* 0x000fe20000410000 */
[----:B------:R-:W-:-:S02]  /*49f0*/  HADD2.F32 R66, -RZ, R62.H0_H0 ;  /* 0x2000003eff427230 */ /* 0x000fc40000004100 */
        /* <DEDUP_REMOVED lines=10> */
[----:B------:R-:W-:-:S02]  /*4aa0*/  FFMA.FTZ R67, R13, R62, -R70 ;  /* 0x0000003e0d437223 */ /* 0x000fc40000010846 */
[----:B------:R-:W-:Y:S01]  /*4ab0*/  FFMA.FTZ R74, R60, R62, R11 ;  /* 0x0000003e3c4a7223 */ /* 0x000fe2000001000b */
[-C--:B------:R-:W-:Y:S01]  /*4ac0*/  F2FP.F16.E4M3.UNPACK_B R11, R12.reuse.H1 ;  /* 0x0000000cff0b723e */ /* 0x080fe200030006ff */
[--C-:B------:R-:W-:Y:S01]  /*4ad0*/  HADD2.F32 R62, -RZ, R127.reuse.H1_H1 ;  /* 0x3000007fff3e7230 */ /* 0x100fe20000004100 */
[----:B------:R-:W-:Y:S01]  /*4ae0*/  F2FP.F16.E4M3.UNPACK_B R12, R12 ;  /* 0x0000000cff0c723e */ /* 0x000fe200020006ff */
[----:B------:R-:W-:Y:S01]  /*4af0*/  HADD2.F32 R127, -RZ, R127.H0_H0 ;  /* 0x2000007fff7f7230 */ /* 0x000fe20000004100 */
[----:B------:R-:W-:Y:S01]  /*4b00*/  F2FP.SATFINITE.E4M3.F32.PACK_AB_MERGE_C R75, R74, R67, RZ ;  /* 0x000000434a4b723e */ /* 0x000fe200048070ff */
[--C-:B------:R-:W-:Y:S02]  /*4b10*/  HADD2.F32 R13, -RZ, R11.reuse.H0_H0 ;  /* 0x2000000bff0d7230 */ /* 0x100fe40000004100 */
[----:B------:R-:W-:Y:S01]  /*4b20*/  HADD2.F32 R15, -RZ, R11.H1_H1 ;  /* 0x3000000bff0f7230 */ /* 0x000fe20000004100 */
[----:B------:R-:W-:Y:S01]  /*4b30*/  F2FP.SATFINITE.E4M3.F32.PACK_AB_MERGE_C R71, R72, R71, R75 ;  /* 0x000000474847723e */ /* 0x000fe2000480704b */
[----:B------:R-:W-:-:S02]  /*4b40*/  HADD2.F32 R11, -RZ, R12.H0_H0 ;  /* 0x2000000cff0b7230 */ /* 0x000fc40000004100 */
[-C--:B------:R-:W-:Y:S01]  /*4b50*/  FMUL.FTZ R68, R13, R62.reuse ;  /* 0x0000003e0d447220 */ /* 0x080fe20000410000 */
[----:B------:R-:W-:Y:S02]  /*4b60*/  HADD2.F32 R12, -RZ, R12.H1_H1 ;  /* 0x3000000cff0c7230 */ /* 0x000fe40000004100 */
[----:B------:R-:W-:Y:S01]  /*4b70*/  FMUL.FTZ R66, R15, R62 ;  /* 0x0000003e0f427220 */ /* 0x000fe20000410000 */
[--C-:B------:R-:W-:Y:S02]  /*4b80*/  HADD2.F32 R60, -RZ, R126.reuse.H1_H1 ;  /* 0x3000007eff3c7230 */ /* 0x100fe40000004100 */
[----:B------:R-:W-:Y:S02]  /*4b90*/  HADD2.F32 R126, -RZ, R126.H0_H0 ;  /* 0x2000007eff7e7230 */ /* 0x000fe40000004100 */
[CC--:B------:R-:W-:Y:S01]  /*4ba0*/  FMUL.FTZ R62, R12.reuse, R127.reuse ;  /* 0x0000007f0c3e7220 */ /* 0x0c0fe20000410000 */
[----:B------:R-:W-:Y:S01]  /*4bb0*/  FMUL.FTZ R127, R11, R127 ;  /* 0x0000007f0b7f7220 */ /* 0x000fe20000410000 */
[-C--:B------:R-:W-:Y:S01]  /*4bc0*/  FFMA.FTZ R66, R13, R60.reuse, -R66 ;  /* 0x0000003c0d427223 */ /* 0x080fe20000010842 */
[----:B------:R-:W-:Y:S01]  /*4bd0*/  FFMA.FTZ R15, R15, R60, R68 ;  /* 0x0000003c0f0f7223 */ /* 0x000fe20000010044 */
[-C--:B------:R-:W-:Y:S01]  /*4be0*/  FFMA.FTZ R70, R11, R126.reuse, -R62 ;  /* 0x0000007e0b467223 */ /* 0x080fe2000001083e */
[----:B------:R-:W-:Y:S01]  /*4bf0*/  FFMA.FTZ R127, R12, R126, R127 ;  /* 0x0000007e0c7f7223 */ /* 0x000fe2000001007f */
[----:B------:R-:W-:-:S02]  /*4c00*/  F2FP.F16.E4M3.UNPACK_B R12, R61.H1 ;  /* 0x0000003dff0c723e */ /* 0x000fc400030006ff */
[----:B------:R-:W-:Y:S02]  /*4c10*/  F2FP.SATFINITE.E4M3.F32.PACK_AB_MERGE_C R73, R15, R66, RZ ;  /* 0x000000420f49723e */ /* 0x000fe400048070ff */
[----:B------:R-:W-:Y:S01]  /*4c20*/  F2FP.F16.E4M3.UNPACK_B R66, R69.H1 ;  /* 0x00000045ff42723e */ /* 0x000fe200030006ff */
        /* <DEDUP_REMOVED lines=24> */
[----:B------:R-:W-:Y:S02]  /*4db0*/  HADD2.F32 R61, -RZ, R61.H1_H1 ;  /* 0x3000003dff3d7230 */ /* 0x000fe40000004100 */
[--C-:B------:R-:W-:Y:S01]  /*4dc0*/  HADD2.F32 R11, -RZ, R14.reuse.H0_H0 ;  /* 0x2000000eff0b7230 */ /* 0x100fe20000004100 */
[----:B------:R-:W-:Y:S01]  /*4dd0*/  F2FP.SATFINITE.E4M3.F32.PACK_AB_MERGE_C R67, R67, R68, RZ ;  /* 0x000000444343723e */ /* 0x000fe200048070ff */
[----:B------:R-:W-:Y:S02]  /*4de0*/  HADD2.F32 R14, -RZ, R14.H1_H1 ;  /* 0x3000000eff0e7230 */ /* 0x000fe40000004100 */
[----:B------:R-:W-:Y:S01]  /*4df0*/  FMUL.FTZ R13, R61, R66 ;  /* 0x000000423d0d7220 */ /* 0x000fe20000410000 */
        /* <DEDUP_REMOVED lines=15> */
.L_x_2981:
[----:B------:R-:W-:Y:S05]  /*4ef0*/  BSYNC B2 ;  /* 0x0000000000027941 */ /* 0x000fea0003800000 */
.L_x_2980:
[----:B--2---:R0:W-:Y:S02]  /*4f00*/  ST.E.128 desc[UR36][R64.64], R12 ;  /* 0x0000000c40007985 */ /* 0x0041e4000c101d24 */
.L_x_2975:
[----:B------:R-:W-:Y:S05]  /*4f10*/  BSYNC B1 ;  /* 0x0000000000017941 */ /* 0x000fea0003800000 */
.L_x_2974:
[----:B------:R-:W-:-:S03]  /*4f20*/  UMOV UR4, 0xffffffff ;  /* 0xffffffff00047882 */ /* 0x000fc60000000000 */
[----:B------:R-:W-:Y:S05]  /*4f30*/  BRA.DIV UR4, `(.L_x_2982) ;  /* 0x0000027e04247947 */ /* 0x000fea000b800000 */
[----:B------:R1:W1:Y:S04]  /*4f40*/  SHFL.IDX PT, R63, R117, 0x2, 0x181f ;  /* 0x00581f00753f7f89 */ /* 0x00026800000e0000 */
[----:B0-----:R0:W0:Y:S02]  /*4f50*/  SHFL.IDX PT, R65, R116, 0x2, 0x181f ;  /* 0x00581f0074417f89 */ /* 0x00102400000e0000 */
.L_x_3313:
        /* <DEDUP_REMOVED lines=10> */
[--C-:B------:R-:W-:Y:S01]  /*5000*/  SHF.R.U32.HI R64, RZ, 0x10, R59.reuse ;  /* 0x00000010ff407819 */ /* 0x100fe2000001163b */
[----:B--2---:R-:W-:Y:S01]  /*5010*/  IMAD.MOV.U32 R56, RZ, RZ, R14 ;  /* 0x000000ffff387224 */ /* 0x004fe200078e000e */
[--C-:B------:R-:W-:Y:S02]  /*5020*/  SHF.R.U32.HI R62, RZ, 0x8, R59.reuse ;  /* 0x00000008ff3e7819 */ /* 0x100fe4000001163b */
[----:B------:R-:W-:Y:S02]  /*5030*/  LOP3.LUT R58, R59, 0xff, RZ, 0xc0, !PT ;  /* 0x000000ff3b3a7812 */ /* 0x000fe400078ec0ff */
[----:B------:R-:W-:Y:S02]  /*5040*/  SHF.R.U32.HI R59, RZ, 0x18, R59 ;  /* 0x00000018ff3b7819 */ /* 0x000fe4000001163b */
[----:B------:R-:W-:Y:S02]  /*5050*/  LOP3.LUT R11, R57, 0xff, RZ, 0xc0, !PT ;  /* 0x000000ff390b7812 */ /* 0x000fe400078ec0ff */
[----:B------:R-:W-:-:S02]  /*5060*/  SHF.R.U32.HI R66, RZ, 0x18, R57 ;  /* 0x00000018ff427819 */ /* 0x000fc40000011639 */
[----:B------:R-:W-:Y:S02]  /*5070*/  SHF.R.U32.HI R67, RZ, 0x8, R57 ;  /* 0x00000008ff437819 */ /* 0x000fe40000011639 */
[----:B------:R-:W-:Y:S01]  /*5080*/  PRMT R59, R59, 0x654, R58 ;  /* 0x000006543b3b7816 */ /* 0x000fe2000000003a */
[----:B------:R-:W-:Y:S01]  /*5090*/  IMAD.SHL.U32 R58, R62, 0x100, RZ ;  /* 0x000001003e3a7824 */ /* 0x000fe200078e00ff */
[----:B------:R-:W-:Y:S02]  /*50a0*/  PRMT R14, R66, 0x654, R11 ;  /* 0x00000654420e7816 */ /* 0x000fe4000000000b */
[----:B------:R-:W-:Y:S01]  /*50b0*/  SHF.R.U32.HI R68, RZ, 0x10, R57 ;  /* 0x00000010ff447819 */ /* 0x000fe20000011639 */
[----:B------:R-:W-:Y:S01]  /*50c0*/  IMAD.MOV.U32 R57, RZ, RZ, R15 ;  /* 0x000000ffff397224 */ /* 0x000fe200078e000f */
[----:B------:R-:W-:Y:S02]  /*50d0*/  SHF.L.U32 R11, R67, 0x8, RZ ;  /* 0x00000008430b7819 */ /* 0x000fe400000006ff */
[----:B------:R-:W-:Y:S01]  /*50e0*/  LOP3.LUT R67, R59, 0xff00, R58, 0xf8, !PT ;  /* 0x0000ff003b437812 */ /* 0x000fe200078ef83a */
[----:B------:R-:W-:Y:S01]  /*50f0*/  IMAD.U32 R58, R64, 0x10000, RZ ;  /* 0x00010000403a7824 */ /* 0x000fe200078e00ff */
[----:B------:R-:W-:Y:S01]  /*5100*/  LOP3.LUT R15, R14, 0xff00, R11, 0xf8, !PT ;  /* 0x0000ff000e0f7812 */ /* 0x000fe200078ef80b */
[----:B------:R-:W-:Y:S01]  /*5110*/  IMAD.U32 R14, R68, 0x10000, RZ ;  /* 0x00010000440e7824 */ /* 0x000fe200078e00ff */
[----:B------:R-:W-:-:S02]  /*5120*/  F2FP.F16.E4M3.UNPACK_B R59, R125.H1 ;  /* 0x0000007dff3b723e */ /* 0x000fc400030006ff */
        /* <DEDUP_REMOVED lines=8> */
[----:B------:R-:W-:Y:S02]  /*51b0*/  HADD2.F32 R11, -RZ, R11.H0_H0 ;  /* 0x2000000bff0b7230 */ /* 0x000fe40000004100 */
[----:B------:R-:W-:Y:S01]  /*51c0*/  FMUL.FTZ R68, R14, R64 ;  /* 0x000000400e447220 */ /* 0x000fe20000410000 */
[----:B------:R-:W-:Y:S01]  /*51d0*/  HADD2.F32 R59, -RZ, R58.H0_H0 ;  /* 0x2000003aff3b7230 */ /* 0x000fe20000004100 */
[----:B------:R-:W-:Y:S01]  /*51e0*/  F2FP.F16.E4M3.UNPACK_B R125, R125 ;  /* 0x0000007dff7d723e */ /* 0x000fe200020006ff */
[----:B------:R-:W-:-:S02]  /*51f0*/  HADD2.F32 R15, -RZ, R13.H1_H1 ;  /* 0x3000000dff0f7230 */ /* 0x000fc40000004100 */
        /* <DEDUP_REMOVED lines=77> */
.L_x_2988:
[----:B------:R-:W-:Y:S05]  /*56d0*/  BSYNC B3 ;  /* 0x0000000000037941 */ /* 0x000fea0003800000 */
.L_x_2987:
[----:B--2---:R0:W-:Y:S02]  /*56e0*/  ST.E.128 desc[UR36][R60.64], R12 ;  /* 0x0000000c3c007985 */ /* 0x0041e4000c101d24 */
.L_x_2986:
[----:B------:R-:W-:Y:S05]  /*56f0*/  BSYNC B2 ;  /* 0x0000000000027941 */ /* 0x000fea0003800000 */
.L_x_2985:
        /* <DEDUP_REMOVED lines=8> */
[----:B------:R-:W-:Y:S01]  /*5780*/  SHF.R.U32.HI R58, RZ, 0x8, R55 ;  /* 0x00000008ff3a7819 */ /* 0x000fe20000011637 */
[----:B--2---:R-:W-:Y:S01]  /*5790*/  IMAD.MOV.U32 R52, RZ, RZ, R14 ;  /* 0x000000ffff347224 */ /* 0x004fe200078e000e */
[----:B------:R-:W-:Y:S02]  /*57a0*/  SHF.R.U32.HI R62, RZ, 0x8, R53 ;  /* 0x00000008ff3e7819 */ /* 0x000fe40000011635 */
[----:B------:R-:W-:Y:S02]  /*57b0*/  SHF.R.U32.HI R61, RZ, 0x18, R55 ;  /* 0x00000018ff3d7819 */ /* 0x000fe40000011637 */
[----:B------:R-:W-:Y:S01]  /*57c0*/  LOP3.LUT R54, R55, 0xff, RZ, 0xc0, !PT ;  /* 0x000000ff37367812 */ /* 0x000fe200078ec0ff */
[----:B------:R-:W-:Y:S01]  /*57d0*/  IMAD.SHL.U32 R14, R62, 0x100, RZ ;  /* 0x000001003e0e7824 */ /* 0x000fe200078e00ff */
[----:B------:R-:W-:Y:S02]  /*57e0*/  SHF.R.U32.HI R64, RZ, 0x18, R53 ;  /* 0x00000018ff407819 */ /* 0x000fe40000011635 */
[----:B------:R-:W-:-:S02]  /*57f0*/  LOP3.LUT R11, R53, 0xff, RZ, 0xc0, !PT ;  /* 0x000000ff350b7812 */ /* 0x000fc400078ec0ff */
[----:B------:R-:W-:Y:S02]  /*5800*/  SHF.R.U32.HI R60, RZ, 0x10, R53 ;  /* 0x00000010ff3c7819 */ /* 0x000fe40000011635 */
[----:B------:R-:W-:Y:S01]  /*5810*/  MOV R53, R15 ;  /* 0x0000000f00357202 */ /* 0x000fe20000000f00 */
[----:B------:R-:W-:Y:S01]  /*5820*/  IMAD.SHL.U32 R15, R58, 0x100, RZ ;  /* 0x000001003a0f7824 */ /* 0x000fe200078e00ff */
[----:B------:R-:W-:Y:S02]  /*5830*/  SHF.R.U32.HI R59, RZ, 0x10, R55 ;  /* 0x00000010ff3b7819 */ /* 0x000fe40000011637 */
[----:B------:R-:W-:Y:S02]  /*5840*/  PRMT R54, R61, 0x654, R54 ;  /* 0x000006543d367816 */ /* 0x000fe40000000036 */
[----:B------:R-:W-:Y:S01]  /*5850*/  PRMT R11, R64, 0x654, R11 ;  /* 0x00000654400b7816 */ /* 0x000fe2000000000b */
        /* <DEDUP_REMOVED lines=94> */
[----:B------:R-:W-:-:S07]  /*5e40*/  MOV R13, R63 ;  /* 0x0000003f000d7202 */ /* 0x000fce0000000f00 */
.L_x_2990:
[----:B------:R-:W-:Y:S05]  /*5e50*/  BSYNC B2 ;  /* 0x0000000000027941 */ /* 0x000fea0003800000 */
.L_x_2989:
[----:B--2---:R0:W-:Y:S02]  /*5e60*/  ST.E.128 desc[UR36][R56.64], R12 ;  /* 0x0000000c38007985 */ /* 0x0041e4000c101d24 */
.L_x_2984:
[----:B------:R-:W-:Y:S05]  /*5e70*/  BSYNC B1 ;  /* 0x0000000000017941 */ /* 0x000fea0003800000 */
.L_x_2983:
[----:B------:R-:W-:-:S03]  /*5e80*/  UMOV UR4, 0xffffffff ;  /* 0xffffffff00047882 */ /* 0x000fc60000000000 */
[----:B------:R-:W-:Y:S05]  /*5e90*/  BRA.DIV UR4, `(.L_x_2991) ;  /* 0x0000026e04987947 */ /* 0x000fea000b800000 */
[----:B-1----:R-:W1:Y:S04]  /*5ea0*/  SHFL.IDX PT, R117, R117, 0x3, 0x181f ;  /* 0x00781f0075757f89 */ /* 0x002e6800000e0000 */
[----:B------:R0:W0:Y:S02]  /*5eb0*/  SHFL.IDX PT, R53, R116, 0x3, 0x181f ;  /* 0x00781f0074357f89 */ /* 0x00002400000e0000 */
.L_x_3317:
[----:B------:R-:W-:Y:S05]  /*5ec0*/  @P4 BRA `(.L_x_2992) ;  /* 0x0000005c00184947 */ /* 0x000fea0003800000 */
[----:B------:R-:W-:Y:S04]  /*5ed0*/  BSSY B1, `(.L_x_2993) ;  /* 0x0000077000017945 */ /* 0x000fe80003800000 */
        /* <DEDUP_REMOVED lines=10> */
[----:B------:R-:W-:Y:S01]  /*5f80*/  SHF.R.U32.HI R60, RZ, 0x18, R49 ;  /* 0x00000018ff3c7819 */ /* 0x000fe20000011631 */
[----:B------:R-:W-:Y:S01]  /*5f90*/  IMAD.SHL.U32 R14, R58, 0x100, RZ ;  /* 0x000001003a0e7824 */ /* 0x000fe200078e00ff */
[----:B------:R-:W-:Y:S02]  /*5fa0*/  LOP3.LUT R11, R49, 0xff, RZ, 0xc0, !PT ;  /* 0x000000ff310b7812 */ /* 0x000fe400078ec0ff */
[----:B------:R-:W-:Y:S02]  /*5fb0*/  SHF.R.U32.HI R59, RZ, 0x18, R51 ;  /* 0x00000018ff3b7819 */ /* 0x000fe40000011633 */
[----:B------:R-:W-:-:S02]  /*5fc0*/  LOP3.LUT R50, R51, 0xff, RZ, 0xc0, !PT ;  /* 0x000000ff33327812 */ /* 0x000fc400078ec0ff */
[----:B------:R-:W-:Y:S01]  /*5fd0*/  SHF.R.U32.HI R56, RZ, 0x10, R49 ;  /* 0x00000010ff387819 */ /* 0x000fe20000011631 */
[----:B------:R-:W-:Y:S01]  /*5fe0*/  IMAD.MOV.U32 R49, RZ, RZ, R15 ;  /* 0x000000ffff317224 */ /* 0x000fe200078e000f */
[----:B------:R-:W-:Y:S01]  /*5ff0*/  SHF.R.U32.HI R57, RZ, 0x10, R51 ;  /* 0x00000010ff397819 */ /* 0x000fe20000011633 */
[----:B------:R-:W-:Y:S01]  /*6000*/  IMAD.SHL.U32 R15, R52, 0x100, RZ ;  /* 0x00000100340f7824 */ /* 0x000fe200078e00ff */
[----:B------:R-:W-:Y:S02]  /*6010*/  PRMT R11, R60, 0x654, R11 ;  /* 0x000006543c0b7816 */ /* 0x000fe4000000000b */
[----:B------:R-:W-:Y:S01]  /*6020*/  PRMT R50, R59, 0x654, R50 ;  /* 0x000006543b327816 */ /* 0x000fe20000000032 */
[----:B------:R-:W-:Y:S01]  /*6030*/  IMAD.U32 R57, R57, 0x10000, RZ ;  /* 0x0001000039397824 */ /* 0x000fe200078e00ff */
[----:B------:R-:W-:Y:S02]  /*6040*/  LOP3.LUT R14, R11, 0xff00, R14, 0xf8, !PT ;  /* 0x0000ff000b0e7812 */ /* 0x000fe400078ef80e */
        /* <DEDUP_REMOVED lines=93> */
.L_x_2996:
[----:B------:R-:W-:Y:S05]  /*6620*/  BSYNC B2 ;  /* 0x0000000000027941 */ /* 0x000fea0003800000 */
.L_x_2995:
[----:B--2---:R0:W-:Y:S02]  /*6630*/  ST.E.128 desc[UR36][R54.64], R12 ;  /* 0x0000000c36007985 */ /* 0x0041e4000c101d24 */
.L_x_2994:
[----:B------:R-:W-:Y:S05]  /*6640*/  BSYNC B1 ;  /* 0x0000000000017941 */ /* 0x000fea0003800000 */
.L_x_2993:
        /* <DEDUP_REMOVED lines=10> */
[----:B------:R-:W-:Y:S02]  /*66f0*/  LOP3.LUT R11, R45, 0xff, RZ, 0xc0, !PT ;  /* 0x000000ff2d0b7812 */ /* 0x000fe400078ec0ff */
[--C-:B------:R-:W-:Y:S01]  /*6700*/  SHF.R.U32.HI R52, RZ, 0x18, R45.reuse ;  /* 0x00000018ff347819 */ /* 0x100fe2000001162d */
[----:B------:R-:W-:Y:S01]  /*6710*/  IMAD.SHL.U32 R46, R46, 0x100, RZ ;  /* 0x000001002e2e7824 */ /* 0x000fe200078e00ff */
[----:B------:R-:W-:Y:S02]  /*6720*/  SHF.R.U32.HI R51, RZ, 0x8, R45 ;  /* 0x00000008ff337819 */ /* 0x000fe4000001162d */
[----:B------:R-:W-:Y:S02]  /*6730*/  SHF.R.U32.HI R50, RZ, 0x10, R47 ;  /* 0x00000010ff327819 */ /* 0x000fe4000001162f */
[----:B------:R-:W-:-:S02]  /*6740*/  LOP3.LUT R47, R47, 0xff0000ff, RZ, 0xc0, !PT ;  /* 0xff0000ff2f2f7812 */ /* 0x000fc400078ec0ff */
        /* <DEDUP_REMOVED lines=50> */
[----:B------:R-:W-:Y:S01]  /*6a70*/  F2FP.F16.E4M3.UNPACK_B R15, R50.H1 ;  /* 0x00000032ff0f723e */ /* 0x000fe200030006ff */
[-C--:B------:R-:W-:Y:S01]  /*6a80*/  FFMA.FTZ R55, R12, R78.reuse, R47 ;  /* 0x0000004e0c377223 */ /* 0x080fe2000001002f */
[----:B------:R-:W-:Y:S01]  /*6a90*/  F2FP.F16.E4M3.UNPACK_B R12, R45.H1 ;  /* 0x0000002dff0c723e */ /* 0x000fe200030006ff */
[----:B------:R-:W-:Y:S01]  /*6aa0*/  FFMA.FTZ R54, R11, R78, -R46 ;  /* 0x0000004e0b367223 */ /* 0x000fe2000001082e */
[-C--:B------:R-:W-:Y:S01]  /*6ab0*/  F2FP.F16.E4M3.UNPACK_B R47, R53.reuse.H1 ;  /* 0x00000035ff2f723e */ /* 0x080fe200030006ff */
[----:B------:R-:W-:Y:S01]  /*6ac0*/  HADD2.F32 R46, -RZ, R15.H1_H1 ;  /* 0x3000000fff2e7230 */ /* 0x000fe20000004100 */
[----:B------:R-:W-:Y:S01]  /*6ad0*/  F2FP.SATFINITE.E4M3.F32.PACK_AB_MERGE_C R60, R51, R52, RZ ;  /* 0x00000034333c723e */ /* 0x000fe200048070ff */
        /* <DEDUP_REMOVED lines=42> */
.L_x_2998:
[----:B------:R-:W-:Y:S05]  /*6d80*/  BSYNC B1 ;  /* 0x0000000000017941 */ /* 0x000fea0003800000 */
.L_x_2997:
[----:B--2---:R0:W-:Y:S01]  /*6d90*/  ST.E.128 desc[UR36][R48.64], R12 ;  /* 0x0000000c30007985 */ /* 0x0041e2000c101d24 */
[----:B------:R-:W-:Y:S05]  /*6da0*/  BRA `(.L_x_2992) ;  /* 0x0000004c00607947 */ /* 0x000fea0003800000 */
.L_x_2952:
[----:B------:R-:W-:Y:S02]  /*6db0*/  ISETP.GE.AND P5, PT, R221, R109, PT ;  /* 0x0000006ddd00720c */ /* 0x000fe40003fa6270 */
[----:B------:R-:W-:Y:S02]  /*6dc0*/  CS2R R50, SRZ ;  /* 0x0000000000327805 */ /* 0x000fe4000001ff00 */
[----:B------:R-:W-:Y:S02]  /*6dd0*/  P2R R49, PR, RZ, 0x1 ;  /* 0x00000001ff317803 */ /* 0x000fe40000000000 */
[----:B------:R-:W-:-:S13]  /*6de0*/  ISETP.GE.OR P5, PT, R16, R114, P5 ;  /* 0x000000721000720c */ /* 0x000fda0002fa6670 */
        /* <DEDUP_REMOVED lines=9> */
[----:B------:R-:W2:Y:S08]  /*6e80*/  @!P2 LDC.64 R76, c[0x0][0x3e8] ;  /* 0x0000fa00ff4cab82 */ /* 0x000eb00000000a00 */
[----:B------:R-:W3:Y:S01]  /*6e90*/  @!P2 LDC.64 R78, c[0x0][0x400] ;  /* 0x00010000ff4eab82 */ /* 0x000ee20000000a00 */
[----:B0-----:R-:W-:-:S04]  /*6ea0*/  @!P2 IMAD.WIDE.U32 R44, R46, 0x60, R12 ;  /* 0x000000602e2ca825 */ /* 0x001fc800078e000c */
[----:B------:R-:W-:Y:S01]  /*6eb0*/  @!P2 IMAD R47, R47, 0x60, RZ ;  /* 0x000000602f2fa824 */ /* 0x000fe200078e02ff */
[----:B--2---:R-:W-:-:S04]  /*6ec0*/  @!P2 IADD3 R76, P3, P4, R86, R76, R44 ;  /* 0x0000004c564ca210 */ /* 0x004fc80007c7e02c */
[----:B------:R-:W-:-:S04]  /*6ed0*/  @!P2 IADD3 R47, R45, R47, RZ ;  /* 0x0000002f2d2fa210 */ /* 0x000fc80007ffe0ff */
[----:B------:R-:W-:Y:S02]  /*6ee0*/  @!P2 IADD3.X R77, R36, R77, R47, P3, P4 ;  /* 0x0000004d244da210 */ /* 0x000fe40001fe842f */
[----:B------:R-:W0:Y:S02]  /*6ef0*/  @!P2 LDC.64 R46, c[0x0][0x408] ;  /* 0x00010200ff2eab82 */ /* 0x000e240000000a00 */
[----:B0-----:R-:W-:-:S04]  /*6f00*/  @!P2 IMAD.WIDE.U32 R44, R46, 0x60, R14 ;  /* 0x000000602e2ca825 */ /* 0x001fc800078e000e */
[----:B------:R-:W-:Y:S01]  /*6f10*/  @!P2 IMAD R47, R47, 0x60, RZ ;  /* 0x000000602f2fa824 */ /* 0x000fe200078e02ff */
[----:B---3--:R-:W-:-:S03]  /*6f20*/  @!P2 IADD3 R78, P3, P4, R90, R78, R44 ;  /* 0x0000004e5a4ea210 */ /* 0x008fc60007c7e02c */
[----:B------:R-:W-:-:S05]  /*6f30*/  @!P2 IMAD.IADD R46, R45, 0x1, R47 ;  /* 0x000000012d2ea824 */ /* 0x000fca00078e022f */
        /* <DEDUP_REMOVED lines=8> */
[----:B------:R-:W-:-:S03]  /*6fc0*/  ISETP.GE.AND P3, PT, R103, R109, PT ;  /* 0x0000006d6700720c */ /* 0x000fc60003f66270 */
[----:B------:R-:W1:Y:S01]  /*6fd0*/  @!P4 LDC.64 R62, c[0x0][0x400] ;  /* 0x00010000ff3ecb82 */ /* 0x000e620000000a00 */
        /* <DEDUP_REMOVED lines=8> */
[----:B------:R-:W-:-:S03]  /*7060*/  ISETP.NE.AND P0, PT, R49, RZ, PT ;  /* 0x000000ff3100720c */ /* 0x000fc60003f05270 */
[----:B------:R-:W-:Y:S01]  /*7070*/  @!P4 IMAD.X R61, R48, 0x1, R61, P6 ;  /* 0x00000001303dc824 */ /* 0x000fe200030e063d */
[----:B-1----:R-:W-:Y:S02]  /*7080*/  @!P4 IADD3 R62, P6, R15, R62, RZ ;  /* 0x0000003e0f3ec210 */ /* 0x002fe40007fde0ff */
[----:B------:R-:W-:Y:S01]  /*7090*/  CS2R R48, SRZ ;  /* 0x0000000000307805 */ /* 0x000fe2000001ff00 */
[----:B------:R-:W0:Y:S02]  /*70a0*/  @!P3 LDC.64 R14, c[0x0][0x3e8] ;  /* 0x0000fa00ff0ebb82 */ /* 0x000e240000000a00 */
[----:B------:R-:W-:Y:S01]  /*70b0*/  @!P4 IMAD.X R63, R46, 0x1, R63, P6 ;  /* 0x000000012e3fc824 */ /* 0x000fe200030e063f */
[----:B------:R-:W-:Y:S02]  /*70c0*/  CS2R R58, SRZ ;  /* 0x00000000003a7805 */ /* 0x000fe4000001ff00 */
[----:B------:R1:W2:Y:S03]  /*70d0*/  @!P5 LDG.E.128 R48, desc[UR36][R54.64] ;  /* 0x000000243630d981 */ /* 0x0002a6000c1e1d00 */
[----:B------:R-:W3:Y:S01]  /*70e0*/  @!P3 LDC.64 R46, c[0x0][0x400] ;  /* 0x00010000ff2ebb82 */ /* 0x000ee20000000a00 */
[----:B0-----:R-:W-:-:S05]  /*70f0*/  @!P3 IADD3 R14, P6, R11, R14, RZ ;  /* 0x0000000e0b0eb210 */ /* 0x001fca0007fde0ff */
[----:B------:R-:W-:Y:S01]  /*7100*/  @!P3 IMAD.X R15, R12, 0x1, R15, P6 ;  /* 0x000000010c0fb824 */ /* 0x000fe200030e060f */
[----:B---3--:R-:W-:-:S04]  /*7110*/  @!P3 IADD3 R12, P6, R13, R46, RZ ;  /* 0x0000002e0d0cb210 */ /* 0x008fc80007fde0ff */
[----:B------:R-:W-:Y:S02]  /*7120*/  @!P3 IADD3.X R13, R44, R47, RZ, P6, !PT ;  /* 0x0000002f2c0db210 */ /* 0x000fe400037fe4ff */
[----:B------:R-:W-:Y:S02]  /*7130*/  CS2R R46, SRZ ;  /* 0x00000000002e7805 */ /* 0x000fe4000001ff00 */
[----:B------:R-:W-:Y:S02]  /*7140*/  CS2R R44, SRZ ;  /* 0x00000000002c7805 */ /* 0x000fe4000001ff00 */
[----:B-1----:R-:W-:Y:S02]  /*7150*/  CS2R R54, SRZ ;  /* 0x0000000000367805 */ /* 0x002fe4000001ff00 */
[----:B------:R-:W-:Y:S02]  /*7160*/  CS2R R56, SRZ ;  /* 0x0000000000387805 */ /* 0x000fe4000001ff00 */
[----:B------:R0:W3:Y:S01]  /*7170*/  @!P5 LDG.E.128 R44, desc[UR36][R52.64] ;  /* 0x00000024342cd981 */ /* 0x0000e2000c1e1d00 */
[----:B------:R-:W-:-:S02]  /*7180*/  CS2R R66, SRZ ;  /* 0x0000000000427805 */ /* 0x000fc4000001ff00 */
[----:B------:R-:W-:Y:S02]  /*7190*/  CS2R R64, SRZ ;  /* 0x0000000000407805 */ /* 0x000fe4000001ff00 */
[----:B------:R-:W-:Y:S01]  /*71a0*/  CS2R R70, SRZ ;  /* 0x0000000000467805 */ /* 0x000fe2000001ff00 */
[----:B------:R1:W4:Y:S01]  /*71b0*/  @!P4 LDG.E.128 R56, desc[UR36][R62.64] ;  /* 0x000000243e38c981 */ /* 0x000322000c1e1d00 */
[----:B------:R-:W-:Y:S02]  /*71c0*/  CS2R R68, SRZ ;  /* 0x0000000000447805 */ /* 0x000fe4000001ff00 */
[----:B------:R-:W-:Y:S02]  /*71d0*/  CS2R R74, SRZ ;  /* 0x00000000004a7805 */ /* 0x000fe4000001ff00 */
[----:B------:R-:W-:Y:S01]  /*71e0*/  CS2R R72, SRZ ;  /* 0x0000000000487805 */ /* 0x000fe2000001ff00 */
[----:B------:R-:W5:Y:S01]  /*71f0*/  @!P3 LDG.E.128 R64, desc[UR36][R12.64] ;  /* 0x000000240c40b981 */ /* 0x000f62000c1e1d00 */
[----:B0-----:R-:W-:-:S03]  /*7200*/  CS2R R52, SRZ ;  /* 0x0000000000347805 */ /* 0x001fc6000001ff00 */
[----:B------:R-:W5:Y:S01]  /*7210*/  @!P2 LDG.E.128 R68, desc[UR36][R76.64] ;  /* 0x000000244c44a981 */ /* 0x000f62000c1e1d00 */
[----:B-1----:R-:W-:-:S03]  /*7220*/  CS2R R62, SRZ ;  /* 0x00000000003e7805 */ /* 0x002fc6000001ff00 */
[----:B------:R0:W5:Y:S04]  /*7230*/  @!P4 LDG.E.128 R52, desc[UR36][R60.64] ;  /* 0x000000243c34c981 */ /* 0x000168000c1e1d00 */
[----:B------:R-:W5:Y:S01]  /*7240*/  @!P2 LDG.E.128 R72, desc[UR36][R78.64] ;  /* 0x000000244e48a981 */ /* 0x000f62000c1e1d00 */
[----:B0-----:R-:W-:-:S06]  /*7250*/  CS2R R60, SRZ ;  /* 0x00000000003c7805 */ /* 0x001fcc000001ff00 */
[----:B------:R-:W5:Y:S01]  /*7260*/  @!P3 LDG.E.128 R60, desc[UR36][R14.64] ;  /* 0x000000240e3cb981 */ /* 0x000f62000c1e1d00 */
[----:B------:R-:W-:-:S06]  /*7270*/  UISETP.NE.AND UP0, UPT, UR61, 0x3, UPT ;  /* 0x000000033d00788c */ /* 0x000fcc000bf05270 */
[----:B------:R-:W-:Y:S02]  /*7280*/  PLOP3.LUT P5, PT, PT, PT, UP0, 0x80, 0x0 ;  /* 0x000000000000781c */ /* 0x000fe40003faf008 */
[----:B------:R-:W-:Y:S01]  /*7290*/  ISETP.GE.AND P2, PT, R16, R114, PT ;  /* 0x000000721000720c */ /* 0x000fe20003f46270 */
[----:B--2---:R-:W-:Y:S02]  /*72a0*/  IMAD.MOV.U32 R135, RZ, RZ, R50 ;  /* 0x000000ffff877224 */ /* 0x004fe400078e0032 */
[----:B------:R-:W-:Y:S02]  /*72b0*/  IMAD.MOV.U32 R137, RZ, RZ, R48 ;  /* 0x000000ffff897224 */ /* 0x000fe400078e0030 */
[----:B---3--:R-:W-:Y:S02]  /*72c0*/  IMAD.MOV.U32 R134, RZ, RZ, R46 ;  /* 0x000000ffff867224 */ /* 0x008fe400078e002e */
[----:B------:R-:W-:Y:S02]  /*72d0*/  IMAD.MOV.U32 R136, RZ, RZ, R44 ;  /* 0x000000ffff887224 */ /* 0x000fe400078e002c */
[----:B----4-:R-:W-:-:S02]  /*72e0*/  IMAD.MOV.U32 R131, RZ, RZ, R58 ;  /* 0x000000ffff837224 */ /* 0x010fc400078e003a */
[----:B------:R-:W-:Y:S02]  /*72f0*/  IMAD.MOV.U32 R130, RZ, RZ, R56 ;  /* 0x000000ffff827224 */ /* 0x000fe400078e0038 */
[----:B-----5:R-:W-:Y:S01]  /*7300*/  IMAD.MOV.U32 R128, RZ, RZ, R66 ;  /* 0x000000ffff807224 */ /* 0x020fe200078e0042 */
[----:B------:R-:W-:Y:S01]  /*7310*/  MOV R129, R64 ;  /* 0x0000004000817202 */ /* 0x000fe20000000f00 */
[----:B------:R-:W-:Y:S02]  /*7320*/  IMAD.MOV.U32 R119, RZ, RZ, R70 ;  /* 0x000000ffff777224 */ /* 0x000fe400078e0046 */
[----:B------:R-:W-:Y:S02]  /*7330*/  IMAD.MOV.U32 R121, RZ, RZ, R68 ;  /* 0x000000ffff797224 */ /* 0x000fe400078e0044 */
[----:B------:R-:W-:Y:S01]  /*7340*/  IMAD.MOV.U32 R132, RZ, RZ, R54 ;  /* 0x000000ffff847224 */ /* 0x000fe200078e0036 */
[----:B------:R-:W-:Y:S01]  /*7350*/  MOV R133, R52 ;  /* 0x0000003400857202 */ /* 0x000fe20000000f00 */
[----:B------:R-:W-:-:S02]  /*7360*/  IMAD.MOV.U32 R122, RZ, RZ, R74 ;  /* 0x000000ffff7a7224 */ /* 0x000fc400078e004a */
[----:B------:R-:W-:Y:S02]  /*7370*/  IMAD.MOV.U32 R123, RZ, RZ, R72 ;  /* 0x000000ffff7b7224 */ /* 0x000fe400078e0048 */
[----:B------:R-:W-:Y:S02]  /*7380*/  IMAD.MOV.U32 R125, RZ, RZ, R62 ;  /* 0x000000ffff7d7224 */ /* 0x000fe400078e003e */
[----:B------:R-:W-:Y:S01]  /*7390*/  IMAD.MOV.U32 R127, RZ, RZ, R60 ;  /* 0x000000ffff7f7224 */ /* 0x000fe200078e003c */
[----:B------:R-:W-:Y:S06]  /*73a0*/  @!P5 BRA `(.L_x_2999) ;  /* 0x000000000004d947 */ /* 0x000fec0003800000 */
[----:B------:R-:W-:Y:S01]  /*73b0*/  BPT.TRAP 0x1 ;  /* 0x000000040000795c */ /* 0x000fe20000300000 */
.L_x_2999:
[----:B------:R-:W-:Y:S01]  /*73c0*/  IMAD R80, R23, 0x8, R22 ;  /* 0x0000000817507824 */ /* 0x000fe200078e0216 */
[----:B------:R-:W-:Y:S01]  /*73d0*/  SHF.L.U32 R110, R224, 0x1f, RZ ;  /* 0x0000001fe06e7819 */ /* 0x000fe200000006ff */
[----:B------:R-:W0:Y:S01]  /*73e0*/  LDC R124, c[0x0][0x2f4] ;  /* 0x0000bd00ff7c7b82 */ /* 0x000e220000000800 */
[----:B------:R-:W-:Y:S02]  /*73f0*/  BSSY B1, `(.L_x_3000) ;  /* 0x0000003000017945 */ /* 0x000fe40003800000 */
[----:B------:R-:W1:Y:S02]  /*7400*/  SYNCS.PHASECHK.TRANS64.TRYWAIT P3, [R80+URZ+0x38890], R110 ;  /* 0x0388906e500075a7 */ /* 0x000e64000806017f */
[----:B-1----:R-:W-:Y:S05]  /*7410*/  @!P3 BRA `(.L_x_3001) ;  /* 0x000002580084b947 */ /* 0x002fea0003800000 */
.L_x_3318:
[----:B------:R-:W-:Y:S05]  /*7420*/  BSYNC B1 ;  /* 0x0000000000017941 */ /* 0x000fea0003800000 */
.L_x_3000:
[----:B------:R-:W-:Y:S01]  /*7430*/  UMOV UR4, 0xffffffff ;  /* 0xffffffff00047882 */ /* 0x000fe20000000000 */
[----:B0-----:R-:W-:Y:S02]  /*7440*/  IADD3 R126, -R97, R124, RZ ;  /* 0x0000007c617e7210 */ /* 0x001fe40007ffe1ff */
[----:B------:R-:W-:Y:S05]  /*7450*/  BRA.DIV UR4, `(.L_x_3002) ;  /* 0x0000025a04887947 */ /* 0x000fea000b800000 */
[----:B------:R0:W2:Y:S04]  /*7460*/  SHFL.IDX PT, R118, R117, RZ, 0x181f ;  /* 0x00181fff75767589 */ /* 0x0000a800000e0000 */
[----:B------:R0:W3:Y:S02]  /*7470*/  SHFL.IDX PT, R120, R116, RZ, 0x181f ;  /* 0x00181fff74787589 */ /* 0x0000e400000e0000 */
.L_x_3322:
[----:B------:R-:W-:Y:S01]  /*7480*/  ISETP.GE.OR P3, PT, R221, R109, P1 ;  /* 0x0000006ddd00720c */ /* 0x000fe20000f66670 */
[----:B------:R-:W-:-:S12]  /*7490*/  BSSY B1, `(.L_x_3003) ;  /* 0x00000fd000017945 */ /* 0x000fd80003800000 */
[----:B------:R-:W-:Y:S05]  /*74a0*/  @P3 BRA `(.L_x_3004) ;  /* 0x0000000c00ec3947 */ /* 0x000fea0003800000 */
[----:B------:R-:W4:Y:S01]  /*74b0*/  S2R R14, SR_TID.X ;  /* 0x00000000000e7919 */ /* 0x000f220000002100 */
[----:B------:R-:W-:Y:S01]  /*74c0*/  SEL R11, R97, R126, !P0 ;  /* 0x0000007e610b7207 */ /* 0x000fe20004000000 */
[----:B------:R-:W-:Y:S01]  /*74d0*/  BSSY B2, `(.L_x_3005) ;  /* 0x00000f3000027945 */ /* 0x000fe20003800000 */
[----:B---3--:R-:W-:Y:S02]  /*74e0*/  IADD3 R114, P3, R39, R120, RZ ;  /* 0x0000007827727210 */ /* 0x008fe40007f7e0ff */
[----:B------:R-:W-:-:S03]  /*74f0*/  SHF.R.S32.HI R12, RZ, 0x1f, R11 ;  /* 0x0000001fff0c7819 */ /* 0x000fc6000001140b */
[----:B--2---:R-:W-:Y:S01]  /*7500*/  IMAD.X R115, R118, 0x1, R43, P3 ;  /* 0x0000000176737824 */ /* 0x004fe200018e062b */
        /* <DEDUP_REMOVED lines=8> */
[----:B------:R-:W-:Y:S01]  /*7590*/  LOP3.LUT R12, R12, 0xffffc000, RZ, 0xc0, !PT ;  /* 0xffffc0000c0c7812 */ /* 0x000fe200078ec0ff */
[----:B----4-:R-:W-:-:S05]  /*75a0*/  VIADD R15, R14, 0xffffff80 ;  /* 0xffffff800e0f7836 */ /* 0x010fca0000000000 */
[----:B------:R-:W-:-:S04]  /*75b0*/  SHF.R.S32.HI R14, RZ, 0x1f, R15 ;  /* 0x0000001fff0e7819 */ /* 0x000fc8000001140f */
[----:B------:R-:W-:-:S05]  /*75c0*/  LEA.HI R14, R14, R15, RZ, 0x6 ;  /* 0x0000000f0e0e7211 */ /* 0x000fca00078f30ff */
[----:B------:R-:W-:-:S05]  /*75d0*/  IMAD.SHL.U32 R14, R14, 0x10, RZ ;  /* 0x000000100e0e7824 */ /* 0x000fca00078e00ff */
[----:B------:R-:W-:-:S04]  /*75e0*/  LOP3.LUT R14, R14, 0xfffffc00, RZ, 0xc0, !PT ;  /* 0xfffffc000e0e7812 */ /* 0x000fc800078ec0ff */
[----:B------:R-:W-:Y:S02]  /*75f0*/  IADD3 R12, R13, R12, R14 ;  /* 0x0000000c0d0c7210 */ /* 0x000fe40007ffe00e */
[----:B------:R-:W-:-:S03]  /*7600*/  LEA R13, R23, R95, 0xf ;  /* 0x0000005f170d7211 */ /* 0x000fc600078e78ff */
[----:B------:R-:W-:Y:S02]  /*7610*/  IMAD R15, R23, 0x8000, R12 ;  /* 0x00008000170f7824 */ /* 0x000fe400078e020c */
[C---:B------:R-:W-:Y:S02]  /*7620*/  IMAD.IADD R13, R22.reuse, 0x1, R13 ;  /* 0x00000001160d7824 */ /* 0x040fe400078e020d */
[----:B------:R-:W-:-:S04]  /*7630*/  IMAD.IADD R76, R22, 0x1, R15 ;  /* 0x00000001164c7824 */ /* 0x000fc800078e020f */
        /* <DEDUP_REMOVED lines=10> */
[----:B------:R-:W-:-:S02]  /*76e0*/  SHF.R.U32.HI R141, RZ, 0x8, R47 ;  /* 0x00000008ff8d7819 */ /* 0x000fc4000001162f */
[----:B------:R-:W-:Y:S02]  /*76f0*/  SHF.R.U32.HI R139, RZ, 0x18, R51 ;  /* 0x00000018ff8b7819 */ /* 0x000fe40000011633 */
[----:B------:R-:W-:Y:S02]  /*7700*/  LOP3.LUT R50, R51, 0xff, RZ, 0xc0, !PT ;  /* 0x000000ff33327812 */ /* 0x000fe400078ec0ff */
[----:B------:R-:W-:Y:S02]  /*7710*/  PRMT R48, R149, 0x654, R48 ;  /* 0x0000065495307816 */ /* 0x000fe40000000030 */
[--C-:B------:R-:W-:Y:S02]  /*7720*/  SHF.R.U32.HI R148, RZ, 0x18, R47.reuse ;  /* 0x00000018ff947819 */ /* 0x100fe4000001162f */
[----:B------:R-:W-:Y:S02]  /*7730*/  LOP3.LUT R45, R47, 0xff, RZ, 0xc0, !PT ;  /* 0x000000ff2f2d7812 */ /* 0x000fe400078ec0ff */
[----:B------:R-:W-:-:S02]  /*7740*/  SHF.R.U32.HI R143, RZ, 0x10, R47 ;  /* 0x00000010ff8f7819 */ /* 0x000fc4000001162f */
[--C-:B------:R-:W-:Y:S02]  /*7750*/  SHF.R.U32.HI R146, RZ, 0x18, R49.reuse ;  /* 0x00000018ff927819 */ /* 0x100fe40000011631 */
[----:B------:R-:W-:Y:S02]  /*7760*/  LOP3.LUT R47, R49, 0xff, RZ, 0xc0, !PT ;  /* 0x000000ff312f7812 */ /* 0x000fe400078ec0ff */
[--C-:B------:R-:W-:Y:S02]  /*7770*/  SHF.R.U32.HI R140, RZ, 0x8, R49.reuse ;  /* 0x00000008ff8c7819 */ /* 0x100fe40000011631 */
[----:B------:R-:W-:Y:S01]  /*7780*/  SHF.R.U32.HI R142, RZ, 0x10, R49 ;  /* 0x00000010ff8e7819 */ /* 0x000fe20000011631 */
[----:B------:R-:W-:Y:S01]  /*7790*/  IMAD.MOV.U32 R49, RZ, RZ, R12 ;  /* 0x000000ffff317224 */ /* 0x000fe200078e000c */
[----:B------:R-:W-:Y:S01]  /*77a0*/  SHF.R.U32.HI R144, RZ, 0x10, R51 ;  /* 0x00000010ff907819 */ /* 0x000fe20000011633 */
[----:B------:R-:W-:Y:S01]  /*77b0*/  IMAD.SHL.U32 R51, R138, 0x100, RZ ;  /* 0x000001008a337824 */ /* 0x000fe200078e00ff */
[----:B------:R-:W-:Y:S01]  /*77c0*/  MOV R46, R14 ;  /* 0x0000000e002e7202 */ /* 0x000fe20000000f00 */
[----:B------:R-:W-:Y:S01]  /*77d0*/  IMAD.U32 R14, R145, 0x10000, RZ ;  /* 0x00010000910e7824 */ /* 0x000fe200078e00ff */
[----:B------:R-:W-:Y:S01]  /*77e0*/  PRMT R50, R139, 0x654, R50 ;  /* 0x000006548b327816 */ /* 0x000fe20000000032 */
[----:B------:R-:W-:Y:S01]  /*77f0*/  IMAD.SHL.U32 R12, R141, 0x100, RZ ;  /* 0x000001008d0c7824 */ /* 0x000fe200078e00ff */
[----:B------:R-:W-:Y:S01]  /*7800*/  LOP3.LUT R13, R48, 0xff00, R13, 0xf8, !PT ;  /* 0x0000ff00300d7812 */ /* 0x000fe200078ef80d */
[----:B------:R-:W-:Y:S01]  /*7810*/  IMAD.SHL.U32 R48, R140, 0x100, RZ ;  /* 0x000001008c307824 */ /* 0x000fe200078e00ff */
[----:B------:R-:W-:Y:S01]  /*7820*/  PRMT R45, R148, 0x654, R45 ;  /* 0x00000654942d7816 */ /* 0x000fe2000000002d */
[----:B------:R-:W-:Y:S01]  /*7830*/  IMAD.U32 R142, R142, 0x10000, RZ ;  /* 0x000100008e8e7824 */ /* 0x000fe200078e00ff */
[----:B------:R-:W-:Y:S01]  /*7840*/  LOP3.LUT R141, R50, 0xff00, R51, 0xf8, !PT ;  /* 0x0000ff00328d7812 */ /* 0x000fe200078ef833 */
[----:B------:R-:W-:Y:S01]  /*7850*/  IMAD.U32 R144, R144, 0x10000, RZ ;  /* 0x0001000090907824 */ /* 0x000fe200078e00ff */
[----:B------:R-:W-:-:S02]  /*7860*/  LOP3.LUT R14, R13, 0xff0000, R14, 0xf8, !PT ;  /* 0x00ff00000d0e7812 */ /* 0x000fc400078ef80e */
[----:B------:R-:W-:Y:S02]  /*7870*/  PRMT R47, R146, 0x654, R47 ;  /* 0x00000654922f7816 */ /* 0x000fe4000000002f */
[----:B------:R-:W-:Y:S02]  /*7880*/  LOP3.LUT R12, R45, 0xff00, R12, 0xf8, !PT ;  /* 0x0000ff002d0c7812 */ /* 0x000fe400078ef80c */
[----:B------:R-:W-:Y:S02]  /*7890*/  SHF.L.U32 R13, R143, 0x10, RZ ;  /* 0x000000108f0d7819 */ /* 0x000fe400000006ff */
[----:B------:R-:W-:Y:S02]  /*78a0*/  F2FP.F16.E4M3.UNPACK_B R140, R137.H1 ;  /* 0x00000089ff8c723e */ /* 0x000fe400030006ff */
[----:B---3--:R-:W-:Y:S02]  /*78b0*/  F2FP.F16.E4M3.UNPACK_B R51, R76.H1 ;  /* 0x0000004cff33723e */ /* 0x008fe400030006ff */
[----:B------:R-:W-:-:S02]  /*78c0*/  F2FP.F16.E4M3.UNPACK_B R50, R49.H1 ;  /* 0x00000031ff32723e */ /* 0x000fc400030006ff */
[----:B------:R-:W-:Y:S01]  /*78d0*/  LOP3.LUT R45, R47, 0xff00, R48, 0xf8, !PT ;  /* 0x0000ff002f2d7812 */ /* 0x000fe200078ef830 */
[----:B------:R-:W-:Y:S01]  /*78e0*/  HADD2.F32 R48, -RZ, R51.H0_H0 ;  /* 0x20000033ff307230 */ /* 0x000fe20000004100 */
[----:B------:R-:W-:Y:S01]  /*78f0*/  LOP3.LUT R12, R12, 0xff0000, R13, 0xf8, !PT ;  /* 0x00ff00000c0c7812 */ /* 0x000fe200078ef80d */
[----:B------:R-:W-:Y:S01]  /*7900*/  HADD2.F32 R13, -RZ, R140.H0_H0 ;  /* 0x2000008cff0d7230 */ /* 0x000fe20000004100 */
[----:B------:R-:W-:Y:S01]  /*7910*/  F2FP.F16.E4M3.UNPACK_B R138, R136.H1 ;  /* 0x00000088ff8a723e */ /* 0x000fe200030006ff */
[--C-:B------:R-:W-:Y:S01]  /*7920*/  HADD2.F32 R47, -RZ, R50.reuse.H0_H0 ;  /* 0x20000032ff2f7230 */ /* 0x100fe20000004100 */
[----:B------:R-:W-:Y:S01]  /*7930*/  LOP3.LUT R45, R45, 0xff0000, R142, 0xf8, !PT ;  /* 0x00ff00002d2d7812 */ /* 0x000fe200078ef88e */
[----:B------:R-:W-:Y:S02]  /*7940*/  HADD2.F32 R50, -RZ, R50.H1_H1 ;  /* 0x30000032ff327230 */ /* 0x000fe40000004100 */
[----:B------:R-:W-:Y:S01]  /*7950*/  FMUL.FTZ R146, R48, R13 ;  /* 0x0000000d30927220 */ /* 0x000fe20000410000 */
[----:B------:R-:W-:-:S02]  /*7960*/  HADD2.F32 R139, -RZ, R138.H0_H0 ;  /* 0x2000008aff8b7230 */ /* 0x000fc40000004100 */
[----:B------:R-:W-:Y:S01]  /*7970*/  FMUL.FTZ R143, R47, R13 ;  /* 0x0000000d2f8f7220 */ /* 0x000fe20000410000 */
[----:B------:R-:W-:Y:S01]  /*7980*/  LOP3.LUT R13, R141, 0xff0000, R144, 0xf8, !PT ;  /* 0x00ff00008d0d7812 */ /* 0x000fe200078ef890 */
[----:B------:R-:W-:Y:S01]  /*7990*/  HADD2.F32 R141, -RZ, R138.H1_H1 ;  /* 0x3000008aff8d7230 */ /* 0x000fe20000004100 */
[----:B------:R-:W-:Y:S01]  /*79a0*/  F2FP.F16.E4M3.UNPACK_B R142, R137 ;  /* 0x00000089ff8e723e */ /* 0x000fe200020006ff */
[-C--:B------:R-:W-:Y:S01]  /*79b0*/  FFMA.FTZ R47, R47, R139.reuse, -R146 ;  /* 0x0000008b2f2f7223 */ /* 0x080fe20000010892 */
[----:B------:R-:W-:Y:S01]  /*79c0*/  FFMA.FTZ R48, R48, R139, R143 ;  /* 0x0000008b30307223 */ /* 0x000fe2000001008f */
[----:B------:R-:W-:Y:S01]  /*79d0*/  F2FP.F16.E4M3.UNPACK_B R139, R136 ;  /* 0x00000088ff8b723e */ /* 0x000fe200020006ff */
[----:B------:R-:W-:Y:S01]  /*79e0*/  HADD2.F32 R143, -RZ, R140.H1_H1 ;  /* 0x3000008cff8f7230 */ /* 0x000fe20000004100 */
[----:B------:R-:W-:Y:S01]  /*79f0*/  F2FP.F16.E4M3.UNPACK_B R76, R76 ;  /* 0x0000004cff4c723e */ /* 0x000fe200020006ff */
[----:B------:R-:W-:Y:S01]  /*7a00*/  HADD2.F32 R138, -RZ, R51.H1_H1 ;  /* 0x30000033ff8a7230 */ /* 0x000fe20000004100 */
[----:B------:R-:W-:Y:S01]  /*7a10*/  F2FP.F16.E4M3.UNPACK_B R136, R49 ;  /* 0x00000031ff88723e */ /* 0x000fe200020006ff */
[----:B------:R-:W-:-:S02]  /*7a20*/  HADD2.F32 R144, -RZ, R142.H0_H0 ;  /* 0x2000008eff907230 */ /* 0x000fc40000004100 */
[----:B------:R-:W-:Y:S02]  /*7a30*/  HADD2.F32 R137, -RZ, R76.H0_H0 ;  /* 0x2000004cff897230 */ /* 0x000fe40000004100 */
[-C--:B------:R-:W-:Y:S01]  /*7a40*/  FMUL.FTZ R49, R138, R143.reuse ;  /* 0x0000008f8a317220 */ /* 0x080fe20000410000 */
[----:B------:R-:W-:Y:S02]  /*7a50*/  HADD2.F32 R51, -RZ, R136.H0_H0 ;  /* 0x20000088ff337230 */ /* 0x000fe40000004100 */
[C---:B------:R-:W-:Y:S01]  /*7a60*/  FMUL.FTZ R143, R50.reuse, R143 ;  /* 0x0000008f328f7220 */ /* 0x040fe20000410000 */
[----:B------:R-:W-:Y:S02]  /*7a70*/  HADD2.F32 R140, -RZ, R139.H0_H0 ;  /* 0x2000008bff8c7230 */ /* 0x000fe40000004100 */
[-C--:B------:R-:W-:Y:S01]  /*7a80*/  FFMA.FTZ R50, R50, R141.reuse, -R49 ;  /* 0x0000008d32327223 */ /* 0x080fe20000010831 */
[-C--:B------:R-:W-:Y:S01]  /*7a90*/  FMUL.FTZ R146, R137, R144.reuse ;  /* 0x0000009089927220 */ /* 0x080fe20000410000 */
[----:B------:R-:W-:Y:S01]  /*7aa0*/  FFMA.FTZ R49, R138, R141, R143 ;  /* 0x0000008d8a317223 */ /* 0x000fe2000001008f */
[----:B------:R-:W-:Y:S01]  /*7ab0*/  FMUL.FTZ R144, R51, R144 ;  /* 0x0000009033907220 */ /* 0x000fe20000410000 */
[----:B------:R-:W-:Y:S01]  /*7ac0*/  HADD2.F32 R141, -RZ, R142.H1_H1 ;  /* 0x3000008eff8d7230 */ /* 0x000fe20000004100 */
[----:B------:R-:W-:Y:S01]  /*7ad0*/  F2FP.F16.E4M3.UNPACK_B R142, R135.H1 ;  /* 0x00000087ff8e723e */ /* 0x000fe200030006ff */
        /* <DEDUP_REMOVED lines=11> */
[----:B------:R-:W-:-:S02]  /*7b90*/  HADD2.F32 R143, -RZ, R142.H0_H0 ;  /* 0x2000008eff8f7230 */ /* 0x000fc40000004100 */
[----:B------:R-:W-:Y:S01]  /*7ba0*/  FFMA.FTZ R145, R138, R137, R145 ;  /* 0x000000898a917223 */ /* 0x000fe20000010091 */
[----:B------:R-:W-:Y:S01]  /*7bb0*/  HADD2.F32 R140, -RZ, R139.H0_H0 ;  /* 0x2000008bff8c7230 */ /* 0x000fe20000004100 */
[----:B------:R-:W-:Y:S01]  /*7bc0*/  F2FP.F16.E4M3.UNPACK_B R46, R46 ;  /* 0x0000002eff2e723e */ /* 0x000fe200020006ff */
[----:B------:R-:W-:Y:S01]  /*7bd0*/  HADD2.F32 R137, -RZ, R136.H0_H0 ;  /* 0x20000088ff897230 */ /* 0x000fe20000004100 */
[----:B------:R-:W-:Y:S01]  /*7be0*/  F2FP.SATFINITE.E4M3.F32.PACK_AB_MERGE_C R47, R50, R47, RZ ;  /* 0x0000002f322f723e */ /* 0x000fe200048070ff */
[----:B------:R-:W-:Y:S02]  /*7bf0*/  HADD2.F32 R138, -RZ, R141.H0_H0 ;  /* 0x2000008dff8a7230 */ /* 0x000fe40000004100 */
[-C--:B------:R-:W-:Y:S01]  /*7c00*/  FMUL.FTZ R146, R140, R143.reuse ;  /* 0x0000008f8c927220 */ /* 0x080fe20000410000 */
[----:B------:R-:W-:Y:S02]  /*7c10*/  HADD2.F32 R142, -RZ, R142.H1_H1 ;  /* 0x3000008eff8e7230 */ /* 0x000fe40000004100 */
[----:B------:R-:W-:Y:S01]  /*7c20*/  FMUL.FTZ R143, R137, R143 ;  /* 0x0000008f898f7220 */ /* 0x000fe20000410000 */
[----:B------:R-:W-:-:S02]  /*7c30*/  HADD2.F32 R139, -RZ, R139.H1_H1 ;  /* 0x3000008bff8b7230 */ /* 0x000fc40000004100 */
[----:B------:R-:W-:Y:S01]  /*7c40*/  FFMA.FTZ R146, R137, R138, -R146 ;  /* 0x0000008a89927223 */ /* 0x000fe20000010892 */
[----:B------:R-:W-:Y:S01]  /*7c50*/  HADD2.F32 R136, -RZ, R136.H1_H1 ;  /* 0x30000088ff887230 */ /* 0x000fe20000004100 */
[----:B------:R-:W-:Y:S01]  /*7c60*/  F2FP.F16.E4M3.UNPACK_B R137, R135 ;  /* 0x00000087ff89723e */ /* 0x000fe200020006ff */
[----:B------:R-:W-:Y:S02]  /*7c70*/  HADD2.F32 R141, -RZ, R141.H1_H1 ;  /* 0x3000008dff8d7230 */ /* 0x000fe40000004100 */
[C---:B------:R-:W-:Y:S01]  /*7c80*/  FMUL.FTZ R147, R139.reuse, R142 ;  /* 0x0000008e8b937220 */ /* 0x040fe20000410000 */
[----:B------:R-:W-:Y:S01]  /*7c90*/  F2FP.F16.E4M3.UNPACK_B R135, R78 ;  /* 0x0000004eff87723e */ /* 0x000fe200020006ff */
[----:B------:R-:W-:Y:S01]  /*7ca0*/  FMUL.FTZ R142, R136, R142 ;  /* 0x0000008e888e7220 */ /* 0x000fe20000410000 */
[----:B------:R-:W-:Y:S01]  /*7cb0*/  FFMA.FTZ R140, R140, R138, R143 ;  /* 0x0000008a8c8c7223 */ /* 0x000fe2000001008f */
[-C--:B------:R-:W-:Y:S01]  /*7cc0*/  FFMA.FTZ R147, R136, R141.reuse, -R147 ;  /* 0x0000008d88937223 */ /* 0x080fe20000010893 */
[----:B------:R-:W-:Y:S01]  /*7cd0*/  F2FP.F16.E4M3.UNPACK_B R136, R134 ;  /* 0x00000086ff88723e */ /* 0x000fe200020006ff */
[----:B------:R-:W-:Y:S01]  /*7ce0*/  FFMA.FTZ R149, R139, R141, R142 ;  /* 0x0000008d8b957223 */ /* 0x000fe2000001008e */
[----:B------:R-:W-:Y:S01]  /*7cf0*/  HADD2.F32 R134, -RZ, R135.H0_H0 ;  /* 0x20000087ff867230 */ /* 0x000fe20000004100 */
[----:B------:R-:W-:Y:S01]  /*7d00*/  F2FP.SATFINITE.E4M3.F32.PACK_AB_MERGE_C R47, R144, R51, R47 ;  /* 0x00000033902f723e */ /* 0x000fe2000480702f */
[--C-:B------:R-:W-:Y:S01]  /*7d10*/  HADD2.F32 R139, -RZ, R137.reuse.H0_H0 ;  /* 0x20000089ff8b7230 */ /* 0x100fe20000004100 */
[----:B------:R-:W-:Y:S01]  /*7d20*/  F2FP.SATFINITE.E4M3.F32.PACK_AB_MERGE_C R48, R49, R48, RZ ;  /* 0x000000303130723e */ /* 0x000fe200048070ff */
[----:B------:R-:W-:Y:S01]  /*7d30*/  HADD2.F32 R138, -RZ, R137.H1_H1 ;  /* 0x30000089ff8a7230 */ /* 0x000fe20000004100 */
[----:B------:R-:W-:Y:S01]  /*7d40*/  F2FP.F16.E4M3.UNPACK_B R50, R77 ;  /* 0x0000004dff32723e */ /* 0x000fe200020006ff */
[----:B------:R-:W-:-:S02]  /*7d50*/  HADD2.F32 R78, -RZ, R46.H0_H0 ;  /* 0x2000002eff4e7230 */ /* 0x000fc40000004100 */
[----:B------:R-:W-:Y:S01]  /*7d60*/  FMUL.FTZ R141, R134, R139 ;  /* 0x0000008b868d7220 */ /* 0x000fe20000410000 */
[----:B------:R-:W-:Y:S01]  /*7d70*/  HADD2.F32 R135, -RZ, R135.H1_H1 ;  /* 0x30000087ff877230 */ /* 0x000fe20000004100 */
[----:B------:R-:W-:Y:S01]  /*7d80*/  F2FP.F16.E4M3.UNPACK_B R51, R45 ;  /* 0x0000002dff33723e */ /* 0x000fe200020006ff */
[----:B------:R-:W-:Y:S02]  /*7d90*/  HADD2.F32 R46, -RZ, R46.H1_H1 ;  /* 0x3000002eff2e7230 */ /* 0x000fe40000004100 */
[----:B------:R-:W-:Y:S01]  /*7da0*/  FMUL.FTZ R139, R78, R139 ;  /* 0x0000008b4e8b7220 */ /* 0x000fe20000410000 */
[--C-:B------:R-:W-:Y:S02]  /*7db0*/  HADD2.F32 R137, -RZ, R136.reuse.H0_H0 ;  /* 0x20000088ff897230 */ /* 0x100fe40000004100 */
[CC--:B------:R-:W-:Y:S01]  /*7dc0*/  FMUL.FTZ R143, R135.reuse, R138.reuse ;  /* 0x0000008a878f7220 */ /* 0x0c0fe20000410000 */
[----:B------:R-:W-:Y:S02]  /*7dd0*/  HADD2.F32 R136, -RZ, R136.H1_H1 ;  /* 0x30000088ff887230 */ /* 0x000fe40000004100 */
[----:B------:R-:W-:Y:S01]  /*7de0*/  FMUL.FTZ R138, R46, R138 ;  /* 0x0000008a2e8a7220 */ /* 0x000fe20000410000 */
[----:B------:R-:W-:Y:S01]  /*7df0*/  F2FP.F16.E4M3.UNPACK_B R49, R44 ;  /* 0x0000002cff31723e */ /* 0x000fe200020006ff */
[-C--:B------:R-:W-:Y:S01]  /*7e00*/  FFMA.FTZ R141, R78, R137.reuse, -R141 ;  /* 0x000000894e8d7223 */ /* 0x080fe2000001088d */
[----:B------:R-:W-:Y:S01]  /*7e10*/  FFMA.FTZ R78, R134, R137, R139 ;  /* 0x00000089864e7223 */ /* 0x000fe2000001008b */
[-C--:B------:R-:W-:Y:S01]  /*7e20*/  FFMA.FTZ R46, R46, R136.reuse, -R143 ;  /* 0x000000882e2e7223 */ /* 0x080fe2000001088f */
[----:B------:R-:W-:Y:S01]  /*7e30*/  FFMA.FTZ R135, R135, R136, R138 ;  /* 0x0000008887877223 */ /* 0x000fe2000001008a */
[----:B------:R-:W-:Y:S01]  /*7e40*/  F2FP.SATFINITE.E4M3.F32.PACK_AB_MERGE_C R146, R147, R146, RZ ;  /* 0x000000929392723e */ /* 0x000fe200048070ff */
[----:B------:R-:W-:Y:S01]  /*7e50*/  HADD2.F32 R134, -RZ, R50.H0_H0 ;  /* 0x20000032ff867230 */ /* 0x000fe20000004100 */
[----:B------:R-:W-:Y:S01]  /*7e60*/  F2FP.SATFINITE.E4M3.F32.PACK_AB_MERGE_C R76, R145, R76, R48 ;  /* 0x0000004c914c723e */ /* 0x000fe20004807030 */
[----:B------:R-:W-:Y:S01]  /*7e70*/  HADD2.F32 R139, -RZ, R51.H0_H0 ;  /* 0x20000033ff8b7230 */ /* 0x000fe20000004100 */
[----:B------:R-:W-:Y:S01]  /*7e80*/  F2FP.F16.E4M3.UNPACK_B R136, R14 ;  /* 0x0000000eff88723e */ /* 0x000fe200020006ff */
[----:B------:R-:W-:Y:S01]  /*7e90*/  HADD2.F32 R48, -RZ, R49.H0_H0 ;  /* 0x20000031ff307230 */ /* 0x000fe20000004100 */
[----:B------:R-:W-:Y:S01]  /*7ea0*/  F2FP.SATFINITE.E4M3.F32.PACK_AB_MERGE_C R140, R149, R140, RZ ;  /* 0x0000008c958c723e */ /* 0x000fe200048070ff */
[----:B------:R-:W-:Y:S01]  /*7eb0*/  HADD2.F32 R138, -RZ, R51.H1_H1 ;  /* 0x30000033ff8a7230 */ /* 0x000fe20000004100 */
[----:B------:R-:W-:Y:S01]  /*7ec0*/  F2FP.SATFINITE.E4M3.F32.PACK_AB_MERGE_C R46, R46, R141, R146 ;  /* 0x0000008d2e2e723e */ /* 0x000fe20004807092 */
[----:B------:R-:W-:Y:S01]  /*7ed0*/  HADD2.F32 R137, -RZ, R136.H0_H0 ;  /* 0x20000088ff897230 */ /* 0x000fe20000004100 */
[----:B------:R-:W-:Y:S01]  /*7ee0*/  F2FP.SATFINITE.E4M3.F32.PACK_AB_MERGE_C R78, R135, R78, R140 ;  /* 0x0000004e874e723e */ /* 0x000fe2000480708c */
[----:B------:R-:W-:Y:S01]  /*7ef0*/  FMUL.FTZ R141, R134, R139 ;  /* 0x0000008b868d7220 */ /* 0x000fe20000410000 */
[----:B------:R-:W-:-:S02]  /*7f00*/  HADD2.F32 R135, -RZ, R50.H1_H1 ;  /* 0x30000032ff877230 */ /* 0x000fc40000004100 */
        /* <DEDUP_REMOVED lines=13> */
[----:B------:R-:W-:Y:S02]  /*7fe0*/  HADD2.F32 R134, -RZ, R77.H0_H0 ;  /* 0x2000004dff867230 */ /* 0x000fe40000004100 */
        /* <DEDUP_REMOVED lines=65> */
.L_x_3006:
[----:B------:R-:W-:Y:S05]  /*8400*/  BSYNC B2 ;  /* 0x0000000000027941 */ /* 0x000fea0003800000 */
.L_x_3005:
[----:B------:R-:W-:Y:S01]  /*8410*/  ISETP.GE.AND P3, PT, R11, R124, PT ;  /* 0x0000007c0b00720c */ /* 0x000fe20003f66270 */
[----:B--2---:R4:W-:-:S12]  /*8420*/  ST.E.128 desc[UR36][R114.64], R12 ;  /* 0x0000000c72007985 */ /* 0x0049d8000c101d24 */
[----:B------:R-:W-:-:S04]  /*8430*/  @!P3 IADD3 R44, P4, R120, R11, RZ ;  /* 0x0000000b782cb210 */ /* 0x000fc80007f9e0ff */
[----:B------:R-:W-:-:S05]  /*8440*/  @!P3 LEA.HI.X.SX32 R45, R11, R118, 0x1, P4 ;  /* 0x000000760b2db211 */ /* 0x000fca00020f0eff */
[----:B---3--:R4:W-:Y:S04]  /*8450*/  @!P3 ST.E.128 desc[UR36][R44.64], R76 ;  /* 0x0000004c2c00b985 */ /* 0x0089e8000c101d24 */
.L_x_3004:
[----:B------:R-:W-:Y:S05]  /*8460*/  BSYNC B1 ;  /* 0x0000000000017941 */ /* 0x000fea0003800000 */
.L_x_3003:
[----:B------:R-:W-:-:S03]  /*8470*/  UMOV UR4, 0xffffffff ;  /* 0xffffffff00047882 */ /* 0x000fc60000000000 */
[----:B------:R-:W-:Y:S05]  /*8480*/  BRA.DIV UR4, `(.L_x_3007) ;  /* 0x0000024a04c87947 */ /* 0x000fea000b800000 */
[----:B----4-:R4:W0:Y:S04]  /*8490*/  SHFL.IDX PT, R76, R117, 0x1, 0x181f ;  /* 0x00381f00754c7f89 */ /* 0x01082800000e0000 */
[----:B------:R4:W0:Y:S02]  /*84a0*/  SHFL.IDX PT, R50, R116, 0x1, 0x181f ;  /* 0x00381f0074327f89 */ /* 0x00082400000e0000 */
.L_x_3326:
[----:B------:R-:W-:Y:S01]  /*84b0*/  ISETP.GE.OR P3, PT, R104, R109, P1 ;  /* 0x0000006d6800720c */ /* 0x000fe20000f66670 */
[----:B------:R-:W-:-:S12]  /*84c0*/  BSSY B1, `(.L_x_3008) ;  /* 0x00000fc000017945 */ /* 0x000fd80003800000 */
[----:B------:R-:W-:Y:S05]  /*84d0*/  @P3 BRA `(.L_x_3009) ;  /* 0x0000000c00e83947 */ /* 0x000fea0003800000 */
[----:B------:R-:W5:Y:S01]  /*84e0*/  LDL R14, [R1+0x24] ;  /* 0x00002400010e7983 */ /* 0x000f620000100800 */
[----:B------:R-:W-:Y:S01]  /*84f0*/  SEL R11, R97, R126, !P0 ;  /* 0x0000007e610b7207 */ /* 0x000fe20004000000 */
[----:B------:R-:W-:Y:S01]  /*8500*/  BSSY B2, `(.L_x_3010) ;  /* 0x00000f2000027945 */ /* 0x000fe20003800000 */
[----:B0-----:R-:W-:Y:S02]  /*8510*/  IADD3 R48, P3, R39, R50, RZ ;  /* 0x0000003227307210 */ /* 0x001fe40007f7e0ff */
[----:B------:R-:W-:-:S03]  /*8520*/  SHF.R.S32.HI R12, RZ, 0x1f, R11 ;  /* 0x0000001fff0c7819 */ /* 0x000fc6000001140b */
[----:B------:R-:W-:Y:S01]  /*8530*/  IMAD.X R49, R76, 0x1, R43, P3 ;  /* 0x000000014c317824 */ /* 0x000fe200018e062b */
[----:B------:R-:W-:-:S04]  /*8540*/  LEA.HI R11, R12, R11, RZ, 0x5 ;  /* 0x0000000b0c0b7211 */ /* 0x000fc800078f28ff */
        /* <DEDUP_REMOVED lines=8> */
[----:B-----5:R-:W-:Y:S01]  /*85d0*/  IADD3 R12, R12, R13, R14 ;  /* 0x0000000d0c0c7210 */ /* 0x020fe20007ffe00e */
[----:B------:R-:W-:-:S04]  /*85e0*/  IMAD R13, R23, 0x8000, R94 ;  /* 0x00008000170d7824 */ /* 0x000fc800078e025e */
        /* <DEDUP_REMOVED lines=8> */
[--C-:B------:R-:W-:Y:S01]  /*8670*/  SHF.R.U32.HI R138, RZ, 0x10, R53.reuse ;  /* 0x00000010ff8a7819 */ /* 0x100fe20000011635 */
[----:B------:R-:W-:Y:S01]  /*8680*/  IMAD.MOV.U32 R58, RZ, RZ, R44 ;  /* 0x000000ffff3a7224 */ /* 0x000fe200078e002c */
[----:B------:R-:W-:Y:S01]  /*8690*/  LOP3.LUT R54, R53, 0xff, RZ, 0xc0, !PT ;  /* 0x000000ff35367812 */ /* 0x000fe200078ec0ff */
[----:B------:R-:W-:Y:S01]  /*86a0*/  IMAD.MOV.U32 R51, RZ, RZ, R14 ;  /* 0x000000ffff337224 */ /* 0x000fe200078e000e */
[----:B------:R-:W-:Y:S01]  /*86b0*/  SHF.R.U32.HI R53, RZ, 0x18, R53 ;  /* 0x00000018ff357819 */ /* 0x000fe20000011635 */
[----:B------:R-:W-:Y:S01]  /*86c0*/  IMAD.U32 R44, R138, 0x10000, RZ ;  /* 0x000100008a2c7824 */ /* 0x000fe200078e00ff */
[--C-:B------:R-:W-:Y:S02]  /*86d0*/  SHF.R.U32.HI R136, RZ, 0x10, R55.reuse ;  /* 0x00000010ff887819 */ /* 0x100fe40000011637 */
[----:B------:R-:W-:-:S02]  /*86e0*/  SHF.R.U32.HI R134, RZ, 0x8, R55 ;  /* 0x00000008ff867819 */ /* 0x000fc40000011637 */
[----:B------:R-:W-:Y:S02]  /*86f0*/  LOP3.LUT R56, R55, 0xff, RZ, 0xc0, !PT ;  /* 0x000000ff37387812 */ /* 0x000fe400078ec0ff */
[----:B------:R-:W-:Y:S02]  /*8700*/  SHF.R.U32.HI R135, RZ, 0x18, R55 ;  /* 0x00000018ff877819 */ /* 0x000fe40000011637 */
[----:B------:R-:W-:Y:S01]  /*8710*/  MOV R55, R12 ;  /* 0x0000000c00377202 */ /* 0x000fe20000000f00 */
[----:B------:R-:W-:Y:S01]  /*8720*/  IMAD.SHL.U32 R12, R137, 0x100, RZ ;  /* 0x00000100890c7824 */ /* 0x000fe200078e00ff */
[----:B------:R-:W-:Y:S02]  /*8730*/  PRMT R53, R53, 0x654, R54 ;  /* 0x0000065435357816 */ /* 0x000fe40000000036 */
[--C-:B------:R-:W-:Y:S02]  /*8740*/  SHF.R.U32.HI R79, RZ, 0x8, R59.reuse ;  /* 0x00000008ff4f7819 */ /* 0x100fe4000001163b */
[----:B------:R-:W-:-:S02]  /*8750*/  SHF.R.U32.HI R114, RZ, 0x10, R59 ;  /* 0x00000010ff727819 */ /* 0x000fc4000001163b */
[----:B------:R-:W-:Y:S01]  /*8760*/  LOP3.LUT R78, R59, 0xff, RZ, 0xc0, !PT ;  /* 0x000000ff3b4e7812 */ /* 0x000fe200078ec0ff */
[----:B------:R-:W-:Y:S01]  /*8770*/  IMAD.SHL.U32 R46, R79, 0x100, RZ ;  /* 0x000001004f2e7824 */ /* 0x000fe200078e00ff */
[----:B------:R-:W-:Y:S02]  /*8780*/  SHF.R.U32.HI R59, RZ, 0x18, R59 ;  /* 0x00000018ff3b7819 */ /* 0x000fe4000001163b */
[----:B------:R-:W-:Y:S01]  /*8790*/  LOP3.LUT R53, R53, 0xff00, R12, 0xf8, !PT ;  /* 0x0000ff0035357812 */ /* 0x000fe200078ef80c */
[----:B------:R-:W-:Y:S01]  /*87a0*/  IMAD.SHL.U32 R12, R134, 0x100, RZ ;  /* 0x00000100860c7824 */ /* 0x000fe200078e00ff */
[--C-:B---3--:R-:W-:Y:S02]  /*87b0*/  SHF.R.U32.HI R120, RZ, 0x10, R57.reuse ;  /* 0x00000010ff787819 */ /* 0x108fe40000011639 */
[----:B------:R-:W-:Y:S02]  /*87c0*/  SHF.R.U32.HI R115, RZ, 0x8, R57 ;  /* 0x00000008ff737819 */ /* 0x000fe40000011639 */
[----:B------:R-:W-:-:S02]  /*87d0*/  LOP3.LUT R77, R57, 0xff, RZ, 0xc0, !PT ;  /* 0x000000ff394d7812 */ /* 0x000fc400078ec0ff */
[----:B--2---:R-:W-:Y:S02]  /*87e0*/  SHF.R.U32.HI R118, RZ, 0x18, R57 ;  /* 0x00000018ff767819 */ /* 0x004fe40000011639 */
[----:B------:R-:W-:Y:S02]  /*87f0*/  PRMT R57, R135, 0x654, R56 ;  /* 0x0000065487397816 */ /* 0x000fe40000000038 */
[----:B------:R-:W-:Y:S01]  /*8800*/  PRMT R59, R59, 0x654, R78 ;  /* 0x000006543b3b7816 */ /* 0x000fe2000000004e */
[----:B------:R-:W-:Y:S01]  /*8810*/  IMAD.U32 R78, R114, 0x10000, RZ ;  /* 0x00010000724e7824 */ /* 0x000fe200078e00ff */
[----:B------:R-:W-:Y:S01]  /*8820*/  LOP3.LUT R57, R57, 0xff00, R12, 0xf8, !PT ;  /* 0x0000ff0039397812 */ /* 0x000fe200078ef80c */
[----:B------:R-:W-:Y:S01]  /*8830*/  IMAD.U32 R12, R136, 0x10000, RZ ;  /* 0x00010000880c7824 */ /* 0x000fe200078e00ff */
[----:B------:R-:W-:Y:S01]  /*8840*/  LOP3.LUT R135, R59, 0xff00, R46, 0xf8, !PT ;  /* 0x0000ff003b877812 */ /* 0x000fe200078ef82e */
[----:B------:R-:W-:Y:S01]  /*8850*/  IMAD.U32 R46, R120, 0x10000, RZ ;  /* 0x00010000782e7824 */ /* 0x000fe200078e00ff */
[----:B------:R-:W-:-:S02]  /*8860*/  PRMT R77, R118, 0x654, R77 ;  /* 0x00000654764d7816 */ /* 0x000fc4000000004d */
[----:B------:R-:W-:Y:S02]  /*8870*/  SHF.L.U32 R14, R115, 0x8, RZ ;  /* 0x00000008730e7819 */ /* 0x000fe400000006ff */
        /* <DEDUP_REMOVED lines=10> */
[C---:B------:R-:W-:Y:S01]  /*8920*/  FMUL.FTZ R114, R54.reuse, R14 ;  /* 0x0000000e36727220 */ /* 0x040fe20000410000 */
[----:B------:R-:W-:Y:S01]  /*8930*/  F2FP.F16.E4M3.UNPACK_B R130, R130 ;  /* 0x00000082ff82723e */ /* 0x000fe200020006ff */
        /* <DEDUP_REMOVED lines=13> */
[----:B------:R-:W-:Y:S01]  /*8a10*/  LOP3.LUT R46, R115, 0xff0000, R46, 0xf8, !PT ;  /* 0x00ff0000732e7812 */ /* 0x000fe200078ef82e */
[----:B------:R-:W-:-:S02]  /*8a20*/  HADD2.F32 R56, -RZ, R55.H0_H0 ;  /* 0x20000037ff387230 */ /* 0x000fc40000004100 */
[-C--:B------:R-:W-:Y:S01]  /*8a30*/  FMUL.FTZ R118, R77, R114.reuse ;  /* 0x000000724d767220 */ /* 0x080fe20000410000 */
[C---:B------:R-:W-:Y:S01]  /*8a40*/  FMUL.FTZ R114, R57.reuse, R114 ;  /* 0x0000007239727220 */ /* 0x040fe20000410000 */
[----:B------:R-:W-:Y:S02]  /*8a50*/  HADD2.F32 R59, -RZ, R58.H0_H0 ;  /* 0x2000003aff3b7230 */ /* 0x000fe40000004100 */
        /* <DEDUP_REMOVED lines=34> */
[----:B------:R-:W-:Y:S01]  /*8c80*/  FMUL.FTZ R136, R55, R114 ;  /* 0x0000007237887220 */ /* 0x000fe20000410000 */
[----:B------:R-:W-:Y:S01]  /*8c90*/  FFMA.FTZ R114, R59, R58, R78 ;  /* 0x0000003a3b727223 */ /* 0x000fe2000001004e */
[----:B------:R-:W-:Y:S01]  /*8ca0*/  FFMA.FTZ R130, R55, R56, -R130 ;  /* 0x0000003837827223 */ /* 0x000fe20000010882 */
[----:B------:R-:W-:Y:S01]  /*8cb0*/  F2FP.F16.E4M3.UNPACK_B R55, R52 ;  /* 0x00000034ff37723e */ /* 0x000fe200020006ff */
[----:B------:R-:W-:Y:S01]  /*8cc0*/  FFMA.FTZ R135, R57, R56, R136 ;  /* 0x0000003839877223 */ /* 0x000fe20000010088 */
[----:B------:R-:W-:Y:S01]  /*8cd0*/  HADD2.F32 R59, -RZ, R131.H0_H0 ;  /* 0x20000083ff3b7230 */ /* 0x000fe20000004100 */
[----:B------:R-:W-:Y:S01]  /*8ce0*/  F2FP.SATFINITE.E4M3.F32.PACK_AB_MERGE_C R53, R134, R53, RZ ;  /* 0x000000358635723e */ /* 0x000fe200048070ff */
[----:B------:R-:W-:Y:S01]  /*8cf0*/  HADD2.F32 R52, -RZ, R51.H0_H0 ;  /* 0x20000033ff347230 */ /* 0x000fe20000004100 */
[----:B------:R-:W-:Y:S01]  /*8d00*/  F2FP.SATFINITE.E4M3.F32.PACK_AB_MERGE_C R137, R137, R54, RZ ;  /* 0x000000368989723e */ /* 0x000fe200048070ff */
[----:B------:R-:W-:Y:S01]  /*8d10*/  HADD2.F32 R56, -RZ, R55.H0_H0 ;  /* 0x20000037ff387230 */ /* 0x000fe20000004100 */
[----:B------:R-:W-:Y:S01]  /*8d20*/  F2FP.SATFINITE.E4M3.F32.PACK_AB_MERGE_C R54, R118, R79, R53 ;  /* 0x0000004f7636723e */ /* 0x000fe20004807035 */
[----:B------:R-:W-:Y:S01]  /*8d30*/  HADD2.F32 R58, -RZ, R131.H1_H1 ;  /* 0x30000083ff3a7230 */ /* 0x000fe20000004100 */
[----:B------:R-:W-:Y:S01]  /*8d40*/  F2FP.F16.E4M3.UNPACK_B R79, R46 ;  /* 0x0000002eff4f723e */ /* 0x000fe200020006ff */
[----:B------:R-:W-:-:S02]  /*8d50*/  HADD2.F32 R55, -RZ, R55.H1_H1 ;  /* 0x30000037ff377230 */ /* 0x000fc40000004100 */
[-C--:B------:R-:W-:Y:S01]  /*8d60*/  FMUL.FTZ R77, R56, R59.reuse ;  /* 0x0000003b384d7220 */ /* 0x080fe20000410000 */
[--C-:B------:R-:W-:Y:S02]  /*8d70*/  HADD2.F32 R57, -RZ, R132.reuse.H0_H0 ;  /* 0x20000084ff397230 */ /* 0x100fe40000004100 */
[C---:B------:R-:W-:Y:S01]  /*8d80*/  FMUL.FTZ R59, R52.reuse, R59 ;  /* 0x0000003b343b7220 */ /* 0x040fe20000410000 */
[----:B------:R-:W-:Y:S02]  /*8d90*/  HADD2.F32 R51, -RZ, R51.H1_H1 ;  /* 0x30000033ff337230 */ /* 0x000fe40000004100 */
[-C--:B------:R-:W-:Y:S01]  /*8da0*/  FMUL.FTZ R78, R55, R58.reuse ;  /* 0x0000003a374e7220 */ /* 0x080fe20000410000 */
[----:B------:R-:W-:Y:S02]  /*8db0*/  HADD2.F32 R132, -RZ, R132.H1_H1 ;  /* 0x30000084ff847230 */ /* 0x000fe40000004100 */
[-C--:B------:R-:W-:Y:S01]  /*8dc0*/  FFMA.FTZ R52, R52, R57.reuse, -R77 ;  /* 0x0000003934347223 */ /* 0x080fe2000001084d */
[----:B------:R-:W-:Y:S01]  /*8dd0*/  FFMA.FTZ R59, R56, R57, R59 ;  /* 0x00000039383b7223 */ /* 0x000fe2000001003b */
[C---:B------:R-:W-:Y:S01]  /*8de0*/  FMUL.FTZ R58, R51.reuse, R58 ;  /* 0x0000003a333a7220 */ /* 0x040fe20000410000 */
[----:B------:R-:W-:Y:S01]  /*8df0*/  F2FP.F16.E4M3.UNPACK_B R57, R45 ;  /* 0x0000002dff39723e */ /* 0x000fe200020006ff */
[-C--:B------:R-:W-:Y:S01]  /*8e00*/  FFMA.FTZ R51, R51, R132.reuse, -R78 ;  /* 0x0000008433337223 */ /* 0x080fe2000001084e */
[----:B------:R-:W-:Y:S01]  /*8e10*/  F2FP.F16.E4M3.UNPACK_B R56, R13 ;  /* 0x0000000dff38723e */ /* 0x000fe200020006ff */
[----:B------:R-:W-:Y:S01]  /*8e20*/  FFMA.FTZ R132, R55, R132, R58 ;  /* 0x0000008437847223 */ /* 0x000fe2000001003a */
[----:B------:R-:W-:Y:S01]  /*8e30*/  F2FP.SATFINITE.E4M3.F32.PACK_AB_MERGE_C R135, R135, R114, RZ ;  /* 0x000000728787723e */ /* 0x000fe200048070ff */
[----:B------:R-:W-:Y:S01]  /*8e40*/  HADD2.F32 R58, -RZ, R57.H0_H0 ;  /* 0x20000039ff3a7230 */ /* 0x000fe20000004100 */
[----:B------:R-:W-:Y:S01]  /*8e50*/  F2FP.F16.E4M3.UNPACK_B R77, R44 ;  /* 0x0000002cff4d723e */ /* 0x000fe200020006ff */
[----:B------:R-:W-:Y:S01]  /*8e60*/  HADD2.F32 R114, -RZ, R79.H0_H0 ;  /* 0x2000004fff727230 */ /* 0x000fe20000004100 */
[----:B------:R-:W-:Y:S01]  /*8e70*/  F2FP.SATFINITE.E4M3.F32.PACK_AB_MERGE_C R130, R130, R133, RZ ;  /* 0x000000858282723e */ /* 0x000fe200048070ff */
[----:B------:R-:W-:Y:S01]  /*8e80*/  HADD2.F32 R55, -RZ, R56.H0_H0 ;  /* 0x20000038ff377230 */ /* 0x000fe20000004100 */
[----:B------:R-:W-:Y:S01]  /*8e90*/  F2FP.SATFINITE.E4M3.F32.PACK_AB_MERGE_C R53, R120, R115, R137 ;  /* 0x000000737835723e */ /* 0x000fe20004807089 */
[----:B------:R-:W-:Y:S01]  /*8ea0*/  HADD2.F32 R78, -RZ, R77.H0_H0 ;  /* 0x2000004dff4e7230 */ /* 0x000fe20000004100 */
[----:B------:R-:W-:Y:S01]  /*8eb0*/  F2FP.SATFINITE.E4M3.F32.PACK_AB_MERGE_C R52, R51, R52, R130 ;  /* 0x000000343334723e */ /* 0x000fe20004807082 */
[-C--:B------:R-:W-:Y:S01]  /*8ec0*/  FMUL.FTZ R118, R58, R114.reuse ;  /* 0x000000723a767220 */ /* 0x080fe20000410000 */
[----:B------:R-:W-:Y:S01]  /*8ed0*/  F2FP.SATFINITE.E4M3.F32.PACK_AB_MERGE_C R51, R132, R59, R135 ;  /* 0x0000003b8433723e */ /* 0x000fe20004807087 */
[----:B------:R-:W-:Y:S01]  /*8ee0*/  FMUL.FTZ R115, R55, R114 ;  /* 0x0000007237737220 */ /* 0x000fe20000410000 */
[----:B------:R-:W-:-:S02]  /*8ef0*/  HADD2.F32 R59, -RZ, R57.H1_H1 ;  /* 0x30000039ff3b7230 */ /* 0x000fc40000004100 */
[-C--:B------:R-:W-:Y:S01]  /*8f00*/  FFMA.FTZ R55, R55, R78.reuse, -R118 ;  /* 0x0000004e37377223 */ /* 0x080fe20000010876 */
[----:B------:R-:W-:Y:S01]  /*8f10*/  HADD2.F32 R114, -RZ, R79.H1_H1 ;  /* 0x3000004fff727230 */ /* 0x000fe20000004100 */
[----:B------:R-:W-:Y:S01]  /*8f20*/  F2FP.F16.E4M3.UNPACK_B R13, R13.H1 ;  /* 0x0000000dff0d723e */ /* 0x000fe200030006ff */
        /* <DEDUP_REMOVED lines=73> */
[----:B------:R-:W-:Y:S01]  /*93c0*/  F2FP.SATFINITE.E4M3.F32.PACK_AB_MERGE_C R115, R134, R115, RZ ;  /* 0x000000738673723e */ /* 0x000fe200048070ff */
[----:B------:R-:W-:Y:S01]  /*93d0*/  IMAD.MOV.U32 R46, RZ, RZ, R51 ;  /* 0x000000ffff2e7224 */ /* 0x000fe200078e0033 */
[----:B------:R-:W-:-:S02]  /*93e0*/  F2FP.SATFINITE.E4M3.F32.PACK_AB_MERGE_C R15, R12, R137, R15 ;  /* 0x000000890c0f723e */ /* 0x000fc4000480700f */
[----:B------:R-:W-:Y:S01]  /*93f0*/  F2FP.SATFINITE.E4M3.F32.PACK_AB_MERGE_C R47, R45, R114, R115 ;  /* 0x000000722d2f723e */ /* 0x000fe20004807073 */
[----:B------:R-:W-:Y:S01]  /*9400*/  IMAD.MOV.U32 R45, RZ, RZ, R56 ;  /* 0x000000ffff2d7224 */ /* 0x000fe200078e0038 */
[----:B------:R-:W-:-:S07]  /*9410*/  MOV R12, R54 ;  /* 0x00000036000c7202 */ /* 0x000fce0000000f00 */
.L_x_3011:
[----:B------:R-:W-:Y:S05]  /*9420*/  BSYNC B2 ;  /* 0x0000000000027941 */ /* 0x000fea0003800000 */
.L_x_3010:
[----:B------:R-:W-:Y:S01]  /*9430*/  ISETP.GE.AND P3, PT, R11, R124, PT ;  /* 0x0000007c0b00720c */ /* 0x000fe20003f66270 */
[----:B0-----:R0:W-:-:S12]  /*9440*/  ST.E.128 desc[UR36][R48.64], R12 ;  /* 0x0000000c30007985 */ /* 0x0011d8000c101d24 */
[----:B------:R-:W-:-:S04]  /*9450*/  @!P3 IADD3 R50, P4, R11, R50, RZ ;  /* 0x000000320b32b210 */ /* 0x000fc80007f9e0ff */
[----:B------:R-:W-:-:S05]  /*9460*/  @!P3 LEA.HI.X.SX32 R51, R11, R76, 0x1, P4 ;  /* 0x0000004c0b33b211 */ /* 0x000fca00020f0eff */
[----:B------:R0:W-:Y:S04]  /*9470*/  @!P3 ST.E.128 desc[UR36][R50.64], R44 ;  /* 0x0000002c3200b985 */ /* 0x0001e8000c101d24 */
.L_x_3009:
[----:B------:R-:W-:Y:S05]  /*9480*/  BSYNC B1 ;  /* 0x0000000000017941 */ /* 0x000fea0003800000 */
.L_x_3008:
[----:B------:R-:W-:-:S03]  /*9490*/  UMOV UR4, 0xffffffff ;  /* 0xffffffff00047882 */ /* 0x000fc60000000000 */
[----:B------:R-:W-:Y:S05]  /*94a0*/  BRA.DIV UR4, `(.L_x_3012) ;  /* 0x0000023e040c7947 */ /* 0x000fea000b800000 */
[----:B------:R1:W1:Y:S04]  /*94b0*/  SHFL.IDX PT, R52, R117, 0x2, 0x181f ;  /* 0x00581f0075347f89 */ /* 0x00026800000e0000 */
[----:B0-----:R0:W0:Y:S02]  /*94c0*/  SHFL.IDX PT, R50, R116, 0x2, 0x181f ;  /* 0x00581f0074327f89 */ /* 0x00102400000e0000 */
.L_x_3330:
        /* <DEDUP_REMOVED lines=8> */
[----:B-1----:R-:W-:Y:S01]  /*9550*/  IMAD.X R49, R52, 0x1, R43, P3 ;  /* 0x0000000134317824 */ /* 0x002fe200018e062b */
        /* <DEDUP_REMOVED lines=15> */
[----:B------:R-:W1:Y:S01]  /*9650*/  LDS.128 R44, [R44+0x28400] ;  /* 0x028400002c2c7984 */ /* 0x000e620000000c00 */
[----:B------:R-:W-:Y:S05]  /*9660*/  @P2 BRA `(.L_x_3016) ;  /* 0x0000000c00702947 */ /* 0x000fea0003800000 */
[--C-:B------:R-:W-:Y:S01]  /*9670*/  SHF.R.U32.HI R78, RZ, 0x8, R61.reuse ;  /* 0x00000008ff4e7819 */ /* 0x100fe2000001163d */
[----:B0-----:R-:W-:Y:S01]  /*9680*/  IMAD.MOV.U32 R51, RZ, RZ, R14 ;  /* 0x000000ffff337224 */ /* 0x001fe200078e000e */
[----:B------:R-:W-:Y:S01]  /*9690*/  SHF.R.U32.HI R114, RZ, 0x18, R61 ;  /* 0x00000018ff727819 */ /* 0x000fe2000001163d */
[----:B-1----:R-:W-:Y:S01]  /*96a0*/  IMAD.MOV.U32 R57, RZ, RZ, R44 ;  /* 0x000000ffff397224 */ /* 0x002fe200078e002c */
[----:B------:R-:W-:Y:S01]  /*96b0*/  LOP3.LUT R55, R61, 0xff, RZ, 0xc0, !PT ;  /* 0x000000ff3d377812 */ /* 0x000fe200078ec0ff */
[----:B------:R-:W-:Y:S01]  /*96c0*/  IMAD.MOV.U32 R53, RZ, RZ, R46 ;  /* 0x000000ffff357224 */ /* 0x000fe200078e002e */
[----:B------:R-:W-:Y:S01]  /*96d0*/  MOV R54, R12 ;  /* 0x0000000c00367202 */ /* 0x000fe20000000f00 */
[----:B------:R-:W-:Y:S01]  /*96e0*/  IMAD.SHL.U32 R12, R78, 0x100, RZ ;  /* 0x000001004e0c7824 */ /* 0x000fe200078e00ff */
[----:B------:R-:W-:Y:S02]  /*96f0*/  SHF.R.U32.HI R64, RZ, 0x8, R63 ;  /* 0x00000008ff407819 */ /* 0x000fe4000001163f */
[----:B------:R-:W-:-:S02]  /*9700*/  SHF.R.U32.HI R60, RZ, 0x18, R67 ;  /* 0x00000018ff3c7819 */ /* 0x000fc40000011643 */
[----:B------:R-:W-:Y:S02]  /*9710*/  LOP3.LUT R59, R67, 0xff, RZ, 0xc0, !PT ;  /* 0x000000ff433b7812 */ /* 0x000fe400078ec0ff */
[----:B------:R-:W-:Y:S02]  /*9720*/  SHF.R.U32.HI R76, RZ, 0x10, R61 ;  /* 0x00000010ff4c7819 */ /* 0x000fe4000001163d */
[----:B------:R-:W-:Y:S02]  /*9730*/  PRMT R55, R114, 0x654, R55 ;  /* 0x0000065472377816 */ /* 0x000fe40000000037 */
[----:B------:R-:W-:Y:S02]  /*9740*/  SHF.R.U32.HI R79, RZ, 0x18, R63 ;  /* 0x00000018ff4f7819 */ /* 0x000fe4000001163f */
[----:B------:R-:W-:Y:S02]  /*9750*/  LOP3.LUT R56, R63, 0xff, RZ, 0xc0, !PT ;  /* 0x000000ff3f387812 */ /* 0x000fe400078ec0ff */
[----:B------:R-:W-:-:S02]  /*9760*/  SHF.R.U32.HI R77, RZ, 0x18, R65 ;  /* 0x00000018ff4d7819 */ /* 0x000fc40000011641 */
[----:B------:R-:W-:Y:S02]  /*9770*/  LOP3.LUT R58, R65, 0xff, RZ, 0xc0, !PT ;  /* 0x000000ff413a7812 */ /* 0x000fe400078ec0ff */
[----:B------:R-:W-:Y:S02]  /*9780*/  SHF.R.U32.HI R61, RZ, 0x8, R65 ;  /* 0x00000008ff3d7819 */ /* 0x000fe40000011641 */
[----:B------:R-:W-:Y:S01]  /*9790*/  PRMT R14, R60, 0x654, R59 ;  /* 0x000006543c0e7816 */ /* 0x000fe2000000003b */
[----:B------:R-:W-:Y:S01]  /*97a0*/  IMAD.SHL.U32 R59, R64, 0x100, RZ ;  /* 0x00000100403b7824 */ /* 0x000fe200078e00ff */
[----:B------:R-:W-:Y:S02]  /*97b0*/  SHF.R.U32.HI R62, RZ, 0x10, R63 ;  /* 0x00000010ff3e7819 */ /* 0x000fe4000001163f */
[----:B------:R-:W-:Y:S01]  /*97c0*/  LOP3.LUT R12, R55, 0xff00, R12, 0xf8, !PT ;  /* 0x0000ff00370c7812 */ /* 0x000fe200078ef80c */
[----:B------:R-:W-:Y:S01]  /*97d0*/  IMAD.U32 R55, R76, 0x10000, RZ ;  /* 0x000100004c377824 */ /* 0x000fe200078e00ff */
[----:B------:R-:W-:-:S02]  /*97e0*/  SHF.R.U32.HI R63, RZ, 0x8, R67 ;  /* 0x00000008ff3f7819 */ /* 0x000fc40000011643 */
[----:B------:R-:W-:Y:S02]  /*97f0*/  PRMT R56, R79, 0x654, R56 ;  /* 0x000006544f387816 */ /* 0x000fe40000000038 */
[----:B------:R-:W-:Y:S01]  /*9800*/  PRMT R58, R77, 0x654, R58 ;  /* 0x000006544d3a7816 */ /* 0x000fe2000000003a */
[----:B------:R-:W-:Y:S01]  /*9810*/  IMAD.SHL.U32 R63, R63, 0x100, RZ ;  /* 0x000001003f3f7824 */ /* 0x000fe200078e00ff */
[----:B------:R-:W-:Y:S02]  /*9820*/  SHF.L.U32 R61, R61, 0x8, RZ ;  /* 0x000000083d3d7819 */ /* 0x000fe400000006ff */
[----:B------:R-:W-:Y:S01]  /*9830*/  LOP3.LUT R56, R56, 0xff00, R59, 0xf8, !PT ;  /* 0x0000ff0038387812 */ /* 0x000fe200078ef83b */
[----:B------:R-:W-:Y:S01]  /*9840*/  IMAD.U32 R59, R62, 0x10000, RZ ;  /* 0x000100003e3b7824 */ /* 0x000fe200078e00ff */
[----:B------:R-:W-:Y:S02]  /*9850*/  LOP3.LUT R44, R12, 0xff0000, R55, 0xf8, !PT ;  /* 0x00ff00000c2c7812 */ /* 0x000fe400078ef837 */
[----:B------:R-:W-:-:S02]  /*9860*/  LOP3.LUT R46, R58, 0xff00, R61, 0xf8, !PT ;  /* 0x0000ff003a2e7812 */ /* 0x000fc400078ef83d */
[----:B------:R-:W-:Y:S02]  /*9870*/  F2FP.F16.E4M3.UNPACK_B R62, R129.H1 ;  /* 0x00000081ff3e723e */ /* 0x000fe400030006ff */
        /* <DEDUP_REMOVED lines=66> */
[C---:B------:R-:W-:Y:S01]  /*9ca0*/  FMUL.FTZ R61, R54.reuse, R61 ;  /* 0x0000003d363d7220 */ /* 0x040fe20000410000 */
[----:B------:R-:W-:Y:S01]  /*9cb0*/  F2FP.F16.E4M3.UNPACK_B R125, R125 ;  /* 0x0000007dff7d723e */ /* 0x000fe200020006ff */
[----:B--2---:R-:W-:Y:S01]  /*9cc0*/  FFMA.FTZ R118, R54, R59, -R55 ;  /* 0x0000003b36767223 */ /* 0x004fe20000010837 */
[----:B------:R-:W-:Y:S01]  /*9cd0*/  F2FP.F16.E4M3.UNPACK_B R54, R53 ;  /* 0x00000035ff36723e */ /* 0x000fe200020006ff */
[----:B------:R-:W-:-:S02]  /*9ce0*/  HADD2.F32 R58, -RZ, R128.H0_H0 ;  /* 0x20000080ff3a7230 */ /* 0x000fc40000004100 */
[----:B---3--:R-:W-:Y:S01]  /*9cf0*/  FFMA.FTZ R120, R56, R59, R61 ;  /* 0x0000003b38787223 */ /* 0x008fe2000001003d */
[----:B------:R-:W-:Y:S01]  /*9d00*/  HADD2.F32 R128, -RZ, R128.H1_H1 ;  /* 0x30000080ff807230 */ /* 0x000fe20000004100 */
[----:B------:R-:W-:Y:S01]  /*9d10*/  F2FP.F16.E4M3.UNPACK_B R61, R46 ;  /* 0x0000002eff3d723e */ /* 0x000fe200020006ff */
[--C-:B------:R-:W-:Y:S01]  /*9d20*/  HADD2.F32 R55, -RZ, R54.reuse.H0_H0 ;  /* 0x20000036ff377230 */ /* 0x100fe20000004100 */
[----:B------:R-:W-:Y:S01]  /*9d30*/  F2FP.SATFINITE.E4M3.F32.PACK_AB_MERGE_C R79, R118, R79, RZ ;  /* 0x0000004f764f723e */ /* 0x000fe200048070ff */
[--C-:B------:R-:W-:Y:S01]  /*9d40*/  HADD2.F32 R53, -RZ, R51.reuse.H0_H0 ;  /* 0x20000033ff357230 */ /* 0x100fe20000004100 */
[----:B------:R-:W-:Y:S01]  /*9d50*/  F2FP.SATFINITE.E4M3.F32.PACK_AB_MERGE_C R115, R120, R115, RZ ;  /* 0x000000737873723e */ /* 0x000fe200048070ff */
[----:B------:R-:W-:Y:S02]  /*9d60*/  HADD2.F32 R54, -RZ, R54.H1_H1 ;  /* 0x30000036ff367230 */ /* 0x000fe40000004100 */
[----:B------:R-:W-:Y:S01]  /*9d70*/  FMUL.FTZ R60, R55, R58 ;  /* 0x0000003a373c7220 */ /* 0x000fe20000410000 */
[----:B------:R-:W-:-:S02]  /*9d80*/  HADD2.F32 R51, -RZ, R51.H1_H1 ;  /* 0x30000033ff337230 */ /* 0x000fc40000004100 */
[----:B------:R-:W-:Y:S01]  /*9d90*/  FMUL.FTZ R58, R53, R58 ;  /* 0x0000003a353a7220 */ /* 0x000fe20000410000 */
[--C-:B------:R-:W-:Y:S02]  /*9da0*/  HADD2.F32 R56, -RZ, R125.reuse.H0_H0 ;  /* 0x2000007dff387230 */ /* 0x100fe40000004100 */
[CC--:B------:R-:W-:Y:S01]  /*9db0*/  FMUL.FTZ R114, R54.reuse, R128.reuse ;  /* 0x0000008036727220 */ /* 0x0c0fe20000410000 */
[----:B------:R-:W-:Y:S02]  /*9dc0*/  HADD2.F32 R125, -RZ, R125.H1_H1 ;  /* 0x3000007dff7d7230 */ /* 0x000fe40000004100 */
[----:B------:R-:W-:Y:S01]  /*9dd0*/  FMUL.FTZ R57, R51, R128 ;  /* 0x0000008033397220 */ /* 0x000fe20000410000 */
[-C--:B------:R-:W-:Y:S01]  /*9de0*/  FFMA.FTZ R78, R55, R56.reuse, R58 ;  /* 0x00000038374e7223 */ /* 0x080fe2000001003a */
[----:B------:R-:W-:Y:S01]  /*9df0*/  FFMA.FTZ R53, R53, R56, -R60 ;  /* 0x0000003835357223 */ /* 0x000fe2000001083c */
[-C--:B------:R-:W-:Y:S01]  /*9e00*/  FFMA.FTZ R114, R51, R125.reuse, -R114 ;  /* 0x0000007d33727223 */ /* 0x080fe20000010872 */
[----:B------:R-:W-:Y:S01]  /*9e10*/  FFMA.FTZ R51, R54, R125, R57 ;  /* 0x0000007d36337223 */ /* 0x000fe20000010039 */
[----:B------:R-:W-:-:S02]  /*9e20*/  F2FP.SATFINITE.E4M3.F32.PACK_AB_MERGE_C R54, R77, R66, RZ ;  /* 0x000000424d36723e */ /* 0x000fc400048070ff */
[----:B------:R-:W-:Y:S02]  /*9e30*/  F2FP.F16.E4M3.UNPACK_B R58, R45 ;  /* 0x0000002dff3a723e */ /* 0x000fe400020006ff */
[----:B------:R-:W-:Y:S02]  /*9e40*/  F2FP.F16.E4M3.UNPACK_B R56, R13 ;  /* 0x0000000dff38723e */ /* 0x000fe400020006ff */
[----:B------:R-:W-:Y:S01]  /*9e50*/  F2FP.SATFINITE.E4M3.F32.PACK_AB_MERGE_C R54, R64, R63, R54 ;  /* 0x0000003f4036723e */ /* 0x000fe20004807036 */
[----:B------:R-:W-:Y:S01]  /*9e60*/  HADD2.F32 R59, -RZ, R58.H0_H0 ;  /* 0x2000003aff3b7230 */ /* 0x000fe20000004100 */
[----:B------:R-:W-:Y:S01]  /*9e70*/  F2FP.SATFINITE.E4M3.F32.PACK_AB_MERGE_C R55, R76, R67, RZ ;  /* 0x000000434c37723e */ /* 0x000fe200048070ff */
[----:B------:R-:W-:Y:S01]  /*9e80*/  HADD2.F32 R64, -RZ, R61.H0_H0 ;  /* 0x2000003dff407230 */ /* 0x000fe20000004100 */
[----:B------:R-:W-:Y:S01]  /*9e90*/  F2FP.F16.E4M3.UNPACK_B R60, R44 ;  /* 0x0000002cff3c723e */ /* 0x000fe200020006ff */
[----:B------:R-:W-:Y:S01]  /*9ea0*/  HADD2.F32 R57, -RZ, R56.H0_H0 ;  /* 0x20000038ff397230 */ /* 0x000fe20000004100 */
[----:B------:R-:W-:Y:S01]  /*9eb0*/  F2FP.SATFINITE.E4M3.F32.PACK_AB_MERGE_C R55, R65, R62, R55 ;  /* 0x0000003e4137723e */ /* 0x000fe20004807037 */
[----:B------:R-:W-:-:S02]  /*9ec0*/  HADD2.F32 R58, -RZ, R58.H1_H1 ;  /* 0x3000003aff3a7230 */ /* 0x000fc40000004100 */
[-C--:B------:R-:W-:Y:S01]  /*9ed0*/  FMUL.FTZ R66, R59, R64.reuse ;  /* 0x000000403b427220 */ /* 0x080fe20000410000 */
[----:B------:R-:W-:Y:S02]  /*9ee0*/  HADD2.F32 R62, -RZ, R60.H0_H0 ;  /* 0x2000003cff3e7230 */ /* 0x000fe40000004100 */
[----:B------:R-:W-:Y:S01]  /*9ef0*/  FMUL.FTZ R64, R57, R64 ;  /* 0x0000004039407220 */ /* 0x000fe20000410000 */
[----:B------:R-:W-:Y:S01]  /*9f00*/  HADD2.F32 R61, -RZ, R61.H1_H1 ;  /* 0x3000003dff3d7230 */ /* 0x000fe20000004100 */
[----:B------:R-:W-:Y:S01]  /*9f10*/  F2FP.F16.E4M3.UNPACK_B R13, R13.H1 ;  /* 0x0000000dff0d723e */ /* 0x000fe200030006ff */
[----:B------:R-:W-:Y:S02]  /*9f20*/  HADD2.F32 R56, -RZ, R56.H1_H1 ;  /* 0x30000038ff387230 */ /* 0x000fe40000004100 */
[-C--:B------:R-:W-:Y:S01]  /*9f30*/  FFMA.FTZ R64, R59, R62.reuse, R64 ;  /* 0x0000003e3b407223 */ /* 0x080fe20000010040 */
[----:B------:R-:W-:Y:S02]  /*9f40*/  HADD2.F32 R59, -RZ, R60.H1_H1 ;  /* 0x3000003cff3b7230 */ /* 0x000fe40000004100 */
[-C--:B------:R-:W-:Y:S01]  /*9f50*/  FMUL.FTZ R63, R58, R61.reuse ;  /* 0x0000003d3a3f7220 */ /* 0x080fe20000410000 */
[----:B------:R-:W-:Y:S01]  /*9f60*/  FFMA.FTZ R66, R57, R62, -R66 ;  /* 0x0000003e39427223 */ /* 0x000fe20000010842 */
[C---:B------:R-:W-:Y:S01]  /*9f70*/  FMUL.FTZ R61, R56.reuse, R61 ;  /* 0x0000003d383d7220 */ /* 0x040fe20000410000 */
[----:B------:R-:W-:Y:S01]  /*9f80*/  F2FP.F16.E4M3.UNPACK_B R57, R45.H1 ;  /* 0x0000002dff39723e */ /* 0x000fe200030006ff */
[-C--:B------:R-:W-:Y:S01]  /*9f90*/  FFMA.FTZ R65, R56, R59.reuse, -R63 ;  /* 0x0000003b38417223 */ /* 0x080fe2000001083f */
[----:B------:R-:W-:Y:S01]  /*9fa0*/  F2FP.F16.E4M3.UNPACK_B R56, R46.H1 ;  /* 0x0000002eff38723e */ /* 0x000fe200030006ff */
[----:B------:R-:W-:Y:S01]  /*9fb0*/  FFMA.FTZ R67, R58, R59, R61 ;  /* 0x0000003b3a437223 */ /* 0x000fe2000001003d */
[----:B------:R-:W-:Y:S01]  /*9fc0*/  HADD2.F32 R45, -RZ, R13.H0_H0 ;  /* 0x2000000dff2d7230 */ /* 0x000fe20000004100 */
[----:B------:R-:W-:Y:S01]  /*9fd0*/  F2FP.F16.E4M3.UNPACK_B R44, R44.H1 ;  /* 0x0000002cff2c723e */ /* 0x000fe200030006ff */
[--C-:B------:R-:W-:Y:S01]  /*9fe0*/  HADD2.F32 R46, -RZ, R57.reuse.H0_H0 ;  /* 0x20000039ff2e7230 */ /* 0x100fe20000004100 */
[----:B------:R-:W-:Y:S01]  /*9ff0*/  F2FP.SATFINITE.E4M3.F32.PACK_AB_MERGE_C R51, R51, R78, R115 ;  /* 0x0000004e3333723e */ /* 0x000fe20004807073 */
[--C-:B------:R-:W-:Y:S01]  /*a000*/  HADD2.F32 R58, -RZ, R56.reuse.H0_H0 ;  /* 0x20000038ff3a7230 */ /* 0x100fe20000004100 */
[----:B------:R-:W-:Y:S01]  /*a010*/  F2FP.SATFINITE.E4M3.F32.PACK_AB_MERGE_C R53, R114, R53, R79 ;  /* 0x000000357235723e */ /* 0x000fe2000480704f */
[----:B------:R-:W-:Y:S01]  /*a020*/  HADD2.F32 R57, -RZ, R57.H1_H1 ;  /* 0x30000039ff397230 */ /* 0x000fe20000004100 */
[----:B------:R-:W-:Y:S01]  /*a030*/  F2FP.F16.E4M3.UNPACK_B R61, R14.H1 ;  /* 0x0000000eff3d723e */ /* 0x000fe200030006ff */
[----:B------:R-:W-:-:S02]  /*a040*/  HADD2.F32 R60, -RZ, R56.H1_H1 ;  /* 0x30000038ff3c7230 */ /* 0x000fc40000004100 */
[CC--:B------:R-:W-:Y:S01]  /*a050*/  FMUL.FTZ R62, R46.reuse, R58.reuse ;  /* 0x0000003a2e3e7220 */ /* 0x0c0fe20000410000 */
[----:B------:R-:W-:Y:S02]  /*a060*/  HADD2.F32 R13, -RZ, R13.H1_H1 ;  /* 0x3000000dff0d7230 */ /* 0x000fe40000004100 */
[----:B------:R-:W-:Y:S01]  /*a070*/  FMUL.FTZ R59, R45, R58 ;  /* 0x0000003a2d3b7220 */ /* 0x000fe20000410000 */
[--C-:B------:R-:W-:Y:S02]  /*a080*/  HADD2.F32 R56, -RZ, R44.reuse.H0_H0 ;  /* 0x2000002cff387230 */ /* 0x100fe40000004100 */
[-C--:B------:R-:W-:Y:S01]  /*a090*/  FMUL.FTZ R58, R57, R60.reuse ;  /* 0x0000003c393a7220 */ /* 0x080fe20000410000 */
[----:B------:R-:W-:Y:S02]  /*a0a0*/  HADD2.F32 R44, -RZ, R44.H1_H1 ;  /* 0x3000002cff2c7230 */ /* 0x000fe40000004100 */
[----:B------:R-:W-:Y:S01]  /*a0b0*/  FMUL.FTZ R60, R13, R60 ;  /* 0x0000003c0d3c7220 */ /* 0x000fe20000410000 */
[----:B------:R-:W-:Y:S01]  /*a0c0*/  FFMA.FTZ R77, R46, R56, R59 ;  /* 0x000000382e4d7223 */ /* 0x000fe2000001003b */
[----:B------:R-:W-:-:S02]  /*a0d0*/  F2FP.F16.E4M3.UNPACK_B R46, R47 ;  /* 0x0000002fff2e723e */ /* 0x000fc400020006ff */
[----:B------:R-:W-:Y:S01]  /*a0e0*/  FFMA.FTZ R78, R57, R44, R60 ;  /* 0x0000002c394e7223 */ /* 0x000fe2000001003c */
[----:B------:R-:W-:Y:S01]  /*a0f0*/  F2FP.F16.E4M3.UNPACK_B R60, R14 ;  /* 0x0000000eff3c723e */ /* 0x000fe200020006ff */
[----:B------:R-:W-:Y:S01]  /*a100*/  FFMA.FTZ R79, R13, R44, -R58 ;  /* 0x0000002c0d4f7223 */ /* 0x000fe2000001083a */
[-C--:B------:R-:W-:Y:S01]  /*a110*/  F2FP.F16.E4M3.UNPACK_B R13, R15.reuse ;  /* 0x0000000fff0d723e */ /* 0x080fe200020006ff */
[----:B------:R-:W-:Y:S01]  /*a120*/  FFMA.FTZ R76, R45, R56, -R62 ;  /* 0x000000382d4c7223 */ /* 0x000fe2000001083e */
[----:B------:R-:W-:Y:S01]  /*a130*/  F2FP.F16.E4M3.UNPACK_B R15, R15.H1 ;  /* 0x0000000fff0f723e */ /* 0x000fe200030006ff */
[----:B------:R-:W-:Y:S01]  /*a140*/  HADD2.F32 R56, -RZ, R46.H0_H0 ;  /* 0x2000002eff387230 */ /* 0x000fe20000004100 */
[-C--:B------:R-:W-:Y:S01]  /*a150*/  F2FP.F16.E4M3.UNPACK_B R14, R12.reuse ;  /* 0x0000000cff0e723e */ /* 0x080fe200020006ff */
[----:B------:R-:W-:Y:S01]  /*a160*/  HADD2.F32 R63, -RZ, R60.H0_H0 ;  /* 0x2000003cff3f7230 */ /* 0x000fe20000004100 */
[----:B------:R-:W-:Y:S01]  /*a170*/  F2FP.F16.E4M3.UNPACK_B R47, R47.H1 ;  /* 0x0000002fff2f723e */ /* 0x000fe200030006ff */
[----:B------:R-:W-:Y:S01]  /*a180*/  HADD2.F32 R44, -RZ, R13.H0_H0 ;  /* 0x2000000dff2c7230 */ /* 0x000fe20000004100 */
[----:B------:R-:W-:Y:S01]  /*a190*/  F2FP.F16.E4M3.UNPACK_B R57, R12.H1 ;  /* 0x0000000cff39723e */ /* 0x000fe200030006ff */
[----:B------:R-:W-:-:S02]  /*a1a0*/  HADD2.F32 R45, -RZ, R15.H0_H0 ;  /* 0x2000000fff2d7230 */ /* 0x000fc40000004100 */
[-C--:B------:R-:W-:Y:S01]  /*a1b0*/  FMUL.FTZ R115, R56, R63.reuse ;  /* 0x0000003f38737220 */ /* 0x080fe20000410000 */
[----:B------:R-:W-:Y:S02]  /*a1c0*/  HADD2.F32 R62, -RZ, R61.H0_H0 ;  /* 0x2000003dff3e7230 */ /* 0x000fe40000004100 */
[C---:B------:R-:W-:Y:S01]  /*a1d0*/  FMUL.FTZ R63, R44.reuse, R63 ;  /* 0x0000003f2c3f7220 */ /* 0x040fe20000410000 */
[----:B------:R-:W-:Y:S01]  /*a1e0*/  HADD2.F32 R59, -RZ, R14.H0_H0 ;  /* 0x2000000eff3b7230 */ /* 0x000fe20000004100 */
[----:B------:R-:W-:Y:S01]  /*a1f0*/  F2FP.SATFINITE.E4M3.F32.PACK_AB_MERGE_C R76, R79, R76, RZ ;  /* 0x0000004c4f4c723e */ /* 0x000fe200048070ff */
[----:B------:R-:W-:Y:S02]  /*a200*/  HADD2.F32 R12, -RZ, R47.H0_H0 ;  /* 0x2000002fff0c7230 */ /* 0x000fe40000004100 */
[----:B------:R-:W-:Y:S01]  /*a210*/  FMUL.FTZ R125, R45, R62 ;  /* 0x0000003e2d7d7220 */ /* 0x000fe20000410000 */
[----:B------:R-:W-:Y:S02]  /*a220*/  HADD2.F32 R58, -RZ, R57.H0_H0 ;  /* 0x20000039ff3a7230 */ /* 0x000fe40000004100 */
[----:B------:R-:W-:Y:S01]  /*a230*/  FFMA.FTZ R115, R44, R59, -R115 ;  /* 0x0000003b2c737223 */ /* 0x000fe20000010873 */
[----:B------:R-:W-:-:S02]  /*a240*/  HADD2.F32 R47, -RZ, R47.H1_H1 ;  /* 0x3000002fff2f7230 */ /* 0x000fc40000004100 */
[C---:B------:R-:W-:Y:S01]  /*a250*/  FMUL.FTZ R114, R12.reuse, R62 ;  /* 0x0000003e0c727220 */ /* 0x040fe20000410000 */
[----:B------:R-:W-:Y:S02]  /*a260*/  HADD2.F32 R44, -RZ, R61.H1_H1 ;  /* 0x3000003dff2c7230 */ /* 0x000fe40000004100 */
[-C--:B------:R-:W-:Y:S01]  /*a270*/  FFMA.FTZ R125, R12, R58.reuse, R125 ;  /* 0x0000003a0c7d7223 */ /* 0x080fe2000001007d */
[----:B------:R-:W-:Y:S02]  /*a280*/  HADD2.F32 R15, -RZ, R15.H1_H1 ;  /* 0x3000000fff0f7230 */ /* 0x000fe40000004100 */
[----:B------:R-:W-:Y:S01]  /*a290*/  FFMA.FTZ R63, R56, R59, R63 ;  /* 0x0000003b383f7223 */ /* 0x000fe2000001003f */
[----:B------:R-:W-:Y:S02]  /*a2a0*/  HADD2.F32 R46, -RZ, R46.H1_H1 ;  /* 0x3000002eff2e7230 */ /* 0x000fe40000004100 */
[----:B------:R-:W-:Y:S01]  /*a2b0*/  FFMA.FTZ R114, R45, R58, -R114 ;  /* 0x0000003a2d727223 */ /* 0x000fe20000010872 */
[----:B------:R-:W-:-:S02]  /*a2c0*/  HADD2.F32 R60, -RZ, R60.H1_H1 ;  /* 0x3000003cff3c7230 */ /* 0x000fc40000004100 */
[-C--:B------:R-:W-:Y:S01]  /*a2d0*/  FMUL.FTZ R56, R47, R44.reuse ;  /* 0x0000002c2f387220 */ /* 0x080fe20000410000 */
[----:B------:R-:W-:Y:S02]  /*a2e0*/  HADD2.F32 R13, -RZ, R13.H1_H1 ;  /* 0x3000000dff0d7230 */ /* 0x000fe40000004100 */
[----:B------:R-:W-:Y:S01]  /*a2f0*/  FMUL.FTZ R58, R15, R44 ;  /* 0x0000002c0f3a7220 */ /* 0x000fe20000410000 */
[----:B------:R-:W-:Y:S02]  /*a300*/  HADD2.F32 R12, -RZ, R57.H1_H1 ;  /* 0x30000039ff0c7230 */ /* 0x000fe40000004100 */
[-C--:B------:R-:W-:Y:S01]  /*a310*/  FMUL.FTZ R44, R46, R60.reuse ;  /* 0x0000003c2e2c7220 */ /* 0x080fe20000410000 */
[----:B------:R-:W-:Y:S02]  /*a320*/  HADD2.F32 R14, -RZ, R14.H1_H1 ;  /* 0x3000000eff0e7230 */ /* 0x000fe40000004100 */
[----:B------:R-:W-:Y:S01]  /*a330*/  FMUL.FTZ R45, R13, R60 ;  /* 0x0000003c0d2d7220 */ /* 0x000fe20000410000 */
[----:B------:R-:W-:Y:S01]  /*a340*/  F2FP.SATFINITE.E4M3.F32.PACK_AB_MERGE_C R77, R78, R77, RZ ;  /* 0x0000004d4e4d723e */ /* 0x000fe200048070ff */
[-C--:B------:R-:W-:Y:S01]  /*a350*/  FFMA.FTZ R15, R15, R12.reuse, -R56 ;  /* 0x0000000c0f0f7223 */ /* 0x080fe20000010838 */
[----:B------:R-:W-:Y:S01]  /*a360*/  FFMA.FTZ R58, R47, R12, R58 ;  /* 0x0000000c2f3a7223 */ /* 0x000fe2000001003a */
[-C--:B------:R-:W-:Y:S01]  /*a370*/  FFMA.FTZ R44, R13, R14.reuse, -R44 ;  /* 0x0000000e0d2c7223 */ /* 0x080fe2000001082c */
[----:B------:R-:W-:Y:S01]  /*a380*/  FFMA.FTZ R14, R46, R14, R45 ;  /* 0x0000000e2e0e7223 */ /* 0x000fe2000001002d */
[----:B------:R-:W-:Y:S01]  /*a390*/  F2FP.SATFINITE.E4M3.F32.PACK_AB_MERGE_C R13, R65, R66, R76 ;  /* 0x00000042410d723e */ /* 0x000fe2000480704c */
[----:B------:R-:W-:Y:S01]  /*a3a0*/  IMAD.MOV.U32 R46, RZ, RZ, R51 ;  /* 0x000000ffff2e7224 */ /* 0x000fe200078e0033 */
[----:B------:R-:W-:-:S02]  /*a3b0*/  F2FP.SATFINITE.E4M3.F32.PACK_AB_MERGE_C R15, R15, R114, RZ ;  /* 0x000000720f0f723e */ /* 0x000fc400048070ff */
[----:B------:R-:W-:Y:S02]  /*a3c0*/  F2FP.SATFINITE.E4M3.F32.PACK_AB_MERGE_C R58, R58, R125, RZ ;  /* 0x0000007d3a3a723e */ /* 0x000fe400048070ff */
[----:B------:R-:W-:Y:S01]  /*a3d0*/  F2FP.SATFINITE.E4M3.F32.PACK_AB_MERGE_C R15, R44, R115, R15 ;  /* 0x000000732c0f723e */ /* 0x000fe2000480700f */
[----:B------:R-:W-:Y:S01]  /*a3e0*/  IMAD.MOV.U32 R44, RZ, RZ, R54 ;  /* 0x000000ffff2c7224 */ /* 0x000fe200078e0036 */
[----:B------:R-:W-:Y:S01]  /*a3f0*/  F2FP.SATFINITE.E4M3.F32.PACK_AB_MERGE_C R47, R14, R63, R58 ;  /* 0x0000003f0e2f723e */ /* 0x000fe2000480703a */
[----:B------:R-:W-:Y:S01]  /*a400*/  IMAD.MOV.U32 R14, RZ, RZ, R53 ;  /* 0x000000ffff0e7224 */ /* 0x000fe200078e0035 */
[----:B------:R-:W-:Y:S02]  /*a410*/  F2FP.SATFINITE.E4M3.F32.PACK_AB_MERGE_C R45, R67, R64, R77 ;  /* 0x00000040432d723e */ /* 0x000fe4000480704d */
[----:B------:R-:W-:-:S07]  /*a420*/  MOV R12, R55 ;  /* 0x00000037000c7202 */ /* 0x000fce0000000f00 */
.L_x_3016:
[----:B------:R-:W-:Y:S05]  /*a430*/  BSYNC B2 ;  /* 0x0000000000027941 */ /* 0x000fea0003800000 */
.L_x_3015:
[----:B------:R-:W-:Y:S01]  /*a440*/  ISETP.GE.AND P3, PT, R11, R124, PT ;  /* 0x0000007c0b00720c */ /* 0x000fe20003f66270 */
[----:B0-----:R0:W-:-:S12]  /*a450*/  ST.E.128 desc[UR36][R48.64], R12 ;  /* 0x0000000c30007985 */ /* 0x0011d8000c101d24 */
[----:B------:R-:W-:-:S04]  /*a460*/  @!P3 IADD3 R50, P4, R11, R50, RZ ;  /* 0x000000320b32b210 */ /* 0x000fc80007f9e0ff */
[----:B------:R-:W-:-:S05]  /*a470*/  @!P3 LEA.HI.X.SX32 R51, R11, R52, 0x1, P4 ;  /* 0x000000340b33b211 */ /* 0x000fca00020f0eff */
[----:B-1----:R0:W-:Y:S04]  /*a480*/  @!P3 ST.E.128 desc[UR36][R50.64], R44 ;  /* 0x0000002c3200b985 */ /* 0x0021e8000c101d24 */
.L_x_3014:
[----:B------:R-:W-:Y:S05]  /*a490*/  BSYNC B1 ;  /* 0x0000000000017941 */ /* 0x000fea0003800000 */
.L_x_3013:
[----:B------:R-:W-:-:S03]  /*a4a0*/  UMOV UR4, 0xffffffff ;  /* 0xffffffff00047882 */ /* 0x000fc60000000000 */
[----:B------:R-:W-:Y:S05]  /*a4b0*/  BRA.DIV UR4, `(.L_x_3017) ;  /* 0x0000022e04547947 */ /* 0x000fea000b800000 */
[----:B0-----:R0:W0:Y:S04]  /*a4c0*/  SHFL.IDX PT, R48, R117, 0x3, 0x181f ;  /* 0x00781f0075307f89 */ /* 0x00102800000e0000 */
[----:B----4-:R-:W4:Y:S02]  /*a4d0*/  SHFL.IDX PT, R116, R116, 0x3, 0x181f ;  /* 0x00781f0074747f89 */ /* 0x010f2400000e0000 */
.L_x_3334:
        /* <DEDUP_REMOVED lines=20> */
[C---:B------:R-:W-:Y:S02]  /*a620*/  IMAD.IADD R13, R22.reuse, 0x1, R13 ;  /* 0x00000001160d7824 */ /* 0x040fe400078e020d */
[----:B------:R-:W-:-:S04]  /*a630*/  IMAD.IADD R44, R22, 0x1, R15 ;  /* 0x00000001162c7824 */ /* 0x000fc800078e020f */
[----:B------:R-:W0:Y:S04]  /*a640*/  LDS.128 R12, [R13+0x28400] ;  /* 0x028400000d0c7984 */ /* 0x000e280000000c00 */
[----:B------:R-:W4:Y:S01]  /*a650*/  LDS.128 R44, [R44+0x28400] ;  /* 0x028400002c2c7984 */ /* 0x000f220000000c00 */
[----:B------:R-:W-:Y:S05]  /*a660*/  @P2 BRA `(.L_x_3019) ;  /* 0x0000000c00682947 */ /* 0x000fea0003800000 */
[--C-:B------:R-:W-:Y:S01]  /*a670*/  SHF.R.U32.HI R58, RZ, 0x8, R69.reuse ;  /* 0x00000008ff3a7819 */ /* 0x100fe20000011645 */
[----:B0-----:R-:W-:Y:S01]  /*a680*/  IMAD.MOV.U32 R49, RZ, RZ, R12 ;  /* 0x000000ffff317224 */ /* 0x001fe200078e000c */
[----:B-1----:R-:W-:Y:S01]  /*a690*/  LOP3.LUT R52, R69, 0xff, RZ, 0xc0, !PT ;  /* 0x000000ff45347812 */ /* 0x002fe200078ec0ff */
[----:B------:R-:W-:Y:S01]  /*a6a0*/  IMAD.MOV.U32 R54, RZ, RZ, R14 ;  /* 0x000000ffff367224 */ /* 0x000fe200078e000e */
[----:B------:R-:W-:Y:S01]  /*a6b0*/  SHF.R.U32.HI R53, RZ, 0x18, R69 ;  /* 0x00000018ff357819 */ /* 0x000fe20000011645 */
[----:B------:R-:W-:Y:S01]  /*a6c0*/  IMAD.SHL.U32 R12, R58, 0x100, RZ ;  /* 0x000001003a0c7824 */ /* 0x000fe200078e00ff */
[----:B------:R-:W-:Y:S01]  /*a6d0*/  SHF.R.U32.HI R65, RZ, 0x8, R71 ;  /* 0x00000008ff417819 */ /* 0x000fe20000011647 */
[----:B----4-:R-:W-:Y:S01]  /*a6e0*/  IMAD.MOV.U32 R58, RZ, RZ, R46 ;  /* 0x000000ffff3a7224 */ /* 0x010fe200078e002e */
[----:B------:R-:W-:Y:S02]  /*a6f0*/  PRMT R53, R53, 0x654, R52 ;  /* 0x0000065435357816 */ /* 0x000fe40000000034 */
[----:B------:R-:W-:-:S02]  /*a700*/  LOP3.LUT R56, R71, 0xff, RZ, 0xc0, !PT ;  /* 0x000000ff47387812 */ /* 0x000fc400078ec0ff */
[----:B------:R-:W-:Y:S02]  /*a710*/  SHF.R.U32.HI R57, RZ, 0x18, R71 ;  /* 0x00000018ff397819 */ /* 0x000fe40000011647 */
[----:B------:R-:W-:Y:S02]  /*a720*/  SHF.R.U32.HI R60, RZ, 0x8, R75 ;  /* 0x00000008ff3c7819 */ /* 0x000fe4000001164b */
[----:B------:R-:W-:Y:S02]  /*a730*/  SHF.R.U32.HI R63, RZ, 0x8, R73 ;  /* 0x00000008ff3f7819 */ /* 0x000fe40000011649 */
[----:B------:R-:W-:Y:S01]  /*a740*/  LOP3.LUT R53, R53, 0xff00, R12, 0xf8, !PT ;  /* 0x0000ff0035357812 */ /* 0x000fe200078ef80c */
[----:B------:R-:W-:Y:S01]  /*a750*/  IMAD.SHL.U32 R12, R65, 0x100, RZ ;  /* 0x00000100410c7824 */ /* 0x000fe200078e00ff */
[----:B------:R-:W-:Y:S01]  /*a760*/  SHF.R.U32.HI R68, RZ, 0x10, R69 ;  /* 0x00000010ff447819 */ /* 0x000fe20000011645 */
[----:B------:R-:W-:Y:S01]  /*a770*/  IMAD.SHL.U32 R14, R63, 0x100, RZ ;  /* 0x000001003f0e7824 */ /* 0x000fe200078e00ff */
[----:B------:R-:W-:-:S02]  /*a780*/  SHF.R.U32.HI R67, RZ, 0x10, R71 ;  /* 0x00000010ff437819 */ /* 0x000fc40000011647 */
[----:B------:R-:W-:Y:S02]  /*a790*/  LOP3.LUT R59, R73, 0xff, RZ, 0xc0, !PT ;  /* 0x000000ff493b7812 */ /* 0x000fe400078ec0ff */
[----:B------:R-:W-:Y:S02]  /*a7a0*/  SHF.R.U32.HI R64, RZ, 0x18, R73 ;  /* 0x00000018ff407819 */ /* 0x000fe40000011649 */
[----:B------:R-:W-:Y:S02]  /*a7b0*/  LOP3.LUT R61, R75, 0xff0000ff, RZ, 0xc0, !PT ;  /* 0xff0000ff4b3d7812 */ /* 0x000fe400078ec0ff */
[----:B------:R-:W-:Y:S02]  /*a7c0*/  PRMT R57, R57, 0x654, R56 ;  /* 0x0000065439397816 */ /* 0x000fe40000000038 */
[----:B------:R-:W-:Y:S02]  /*a7d0*/  SHF.L.U32 R46, R60, 0x8, RZ ;  /* 0x000000083c2e7819 */ /* 0x000fe400000006ff */
[----:B------:R-:W-:Y:S01]  /*a7e0*/  MOV R55, R44 ;  /* 0x0000002c00377202 */ /* 0x000fe20000000f00 */
[----:B------:R-:W-:Y:S01]  /*a7f0*/  IMAD.U32 R44, R68, 0x10000, RZ ;  /* 0x00010000442c7824 */ /* 0x000fe200078e00ff */
[----:B------:R-:W-:-:S02]  /*a800*/  PRMT R59, R64, 0x654, R59 ;  /* 0x00000654403b7816 */ /* 0x000fc4000000003b */
[----:B------:R-:W-:Y:S01]  /*a810*/  LOP3.LUT R57, R57, 0xff00, R12, 0xf8, !PT ;  /* 0x0000ff0039397812 */ /* 0x000fe200078ef80c */
[----:B------:R-:W-:Y:S01]  /*a820*/  IMAD.U32 R12, R67, 0x10000, RZ ;  /* 0x00010000430c7824 */ /* 0x000fe200078e00ff */
[----:B------:R-:W-:Y:S02]  /*a830*/  LOP3.LUT R65, R61, 0xff00, R46, 0xf8, !PT ;  /* 0x0000ff003d417812 */ /* 0x000fe400078ef82e */
        /* <DEDUP_REMOVED lines=189> */
.L_x_3019:
[----:B------:R-:W-:Y:S05]  /*b410*/  BSYNC B1 ;  /* 0x0000000000017941 */ /* 0x000fea0003800000 */
.L_x_3018:
[----:B0-----:R0:W-:Y:S01]  /*b420*/  ST.E.128 desc[UR36][R50.64], R12 ;  /* 0x0000000c32007985 */ /* 0x0011e2000c101d24 */
[----:B------:R-:W-:-:S13]  /*b430*/  ISETP.GE.AND P2, PT, R11, R124, PT ;  /* 0x0000007c0b00720c */ /* 0x000fda0003f46270 */
[----:B------:R-:W-:Y:S05]  /*b440*/  @P2 BRA `(.L_x_2992) ;  /* 0x0000000400b82947 */ /* 0x000fea0003800000 */
[----:B------:R-:W-:-:S04]  /*b450*/  IADD3 R116, P2, R11, R116, RZ ;  /* 0x000000740b747210 */ /* 0x000fc80007f5e0ff */
[----:B-1----:R-:W-:-:S05]  /*b460*/  LEA.HI.X.SX32 R117, R11, R48, 0x1, P2 ;  /* 0x000000300b757211 */ /* 0x002fca00010f0eff */
[----:B----4-:R1:W-:Y:S01]  /*b470*/  ST.E.128 desc[UR36][R116.64], R44 ;  /* 0x0000002c74007985 */ /* 0x0103e2000c101d24 */
[----:B------:R-:W-:Y:S05]  /*b480*/  BRA `(.L_x_2992) ;  /* 0x0000000400a87947 */ /* 0x000fea0003800000 */
.L_x_2951:
[----:B------:R-:W-:-:S06]  /*b490*/  UISETP.NE.AND UP0, UPT, UR61, 0x3, UPT ;  /* 0x000000033d00788c */ /* 0x000fcc000bf05270 */
[----:B------:R-:W-:-:S13]  /*b4a0*/  PLOP3.LUT P5, PT, PT, PT, UP0, 0x80, 0x0 ;  /* 0x000000000000781c */ /* 0x000fda0003faf008 */
[----:B------:R-:W-:Y:S05]  /*b4b0*/  @!P5 BRA `(.L_x_3020) ;  /* 0x000000000004d947 */ /* 0x000fea0003800000 */
[----:B------:R-:W-:Y:S01]  /*b4c0*/  BPT.TRAP 0x1 ;  /* 0x000000040000795c */ /* 0x000fe20000300000 */
.L_x_3020:
[----:B------:R-:W-:Y:S01]  /*b4d0*/  IMAD R80, R23, 0x8, R22 ;  /* 0x0000000817507824 */ /* 0x000fe200078e0216 */
[----:B------:R-:W-:Y:S01]  /*b4e0*/  SHF.L.U32 R110, R224, 0x1f, RZ ;  /* 0x0000001fe06e7819 */ /* 0x000fe200000006ff */
[----:B------:R-:W-:Y:S01]  /*b4f0*/  BSSY B1, `(.L_x_3021) ;  /* 0x0000004000017945 */ /* 0x000fe20003800000 */
[----:B------:R-:W-:Y:S02]  /*b500*/  SHF.R.S32.HI R107, RZ, 0x1f, R106 ;  /* 0x0000001fff6b7819 */ /* 0x000fe4000001146a */
[----:B------:R-:W0:Y:S02]  /*b510*/  SYNCS.PHASECHK.TRANS64.TRYWAIT P2, [R80+URZ+0x38890], R110 ;  /* 0x0388906e500075a7 */ /* 0x000e24000804017f */
[----:B0-----:R-:W-:Y:S05]  /*b520*/  @!P2 BRA `(.L_x_3022) ;  /* 0x0000021c0084a947 */ /* 0x001fea0003800000 */
.L_x_3335:
[----:B------:R-:W-:Y:S05]  /*b530*/  BSYNC B1 ;  /* 0x0000000000017941 */ /* 0x000fea0003800000 */
.L_x_3021:
        /* <DEDUP_REMOVED lines=13> */
[----:B------:R-:W-:Y:S01]  /*b610*/  ULDC.64 UR4, c[0x0][0x308] ;  /* 0x0000c20000047ab9 */ /* 0x000fe20000000a00 */
[----:B------:R-:W-:-:S02]  /*b620*/  IADD3 R47, -R221, R109, RZ ;  /* 0x0000006ddd2f7210 */ /* 0x000fc40007ffe1ff */
[----:B------:R-:W-:Y:S02]  /*b630*/  IMAD.IADD R13, R13, 0x1, R11 ;  /* 0x000000010d0d7824 */ /* 0x000fe400078e020b */
[----:B------:R-:W-:Y:S02]  /*b640*/  IMAD R11, R34, UR4, RZ ;  /* 0x00000004220b7c24 */ /* 0x000fe4000f8e02ff */
[----:B------:R-:W-:Y:S01]  /*b650*/  IMAD.WIDE.U32 R12, R218, UR4, R12 ;  /* 0x00000004da0c7c25 */ /* 0x000fe2000f8e000c */
[----:B------:R-:W-:-:S03]  /*b660*/  UMOV UR4, 0xffffffff ;  /* 0xffffffff00047882 */ /* 0x000fc60000000000 */
[----:B------:R-:W-:Y:S01]  /*b670*/  IMAD R11, R218, UR5, R11 ;  /* 0x00000005da0b7c24 */ /* 0x000fe2000f8e020b */
[----:B------:R-:W-:-:S04]  /*b680*/  IADD3 R44, P2, R12, UR6, RZ ;  /* 0x000000060c2c7c10 */ /* 0x000fc8000ff5e0ff */
[----:B------:R-:W-:Y:S02]  /*b690*/  IADD3.X R46, R13, UR7, R11, P2, !PT ;  /* 0x000000070d2e7c10 */ /* 0x000fe400097fe40b */
[----:B------:R-:W-:Y:S01]  /*b6a0*/  ISETP.GE.AND P2, PT, R47, 0x1, PT ;  /* 0x000000012f00780c */ /* 0x000fe20003f46270 */
[----:B------:R-:W-:-:S12]  /*b6b0*/  BRA.DIV UR4, `(.L_x_3023) ;  /* 0x0000021e04347947 */ /* 0x000fd8000b800000 */
[----:B------:R1:W2:Y:S04]  /*b6c0*/  SHFL.IDX PT, R45, R46, RZ, 0x181f ;  /* 0x00181fff2e2d7589 */ /* 0x0002a800000e0000 */
[----:B------:R1:W3:Y:S02]  /*b6d0*/  SHFL.IDX PT, R14, R44, RZ, 0x181f ;  /* 0x00181fff2c0e7589 */ /* 0x0002e400000e0000 */
.L_x_3339:
[----:B------:R-:W-:Y:S04]  /*b6e0*/  BSSY B1, `(.L_x_3024) ;  /* 0x000000d000017945 */ /* 0x000fe80003800000 */
[----:B------:R-:W-:Y:S05]  /*b6f0*/  @!P2 BRA `(.L_x_3025) ;  /* 0x00000000002ca947 */ /* 0x000fea0003800000 */
[----:B------:R-:W-:Y:S02]  /*b700*/  ULDC UR4, c[0x0][0x2f4] ;  /* 0x0000bd0000047ab9 */ /* 0x000fe40000000800 */
[----:B------:R-:W-:-:S13]  /*b710*/  ISETP.GE.AND P2, PT, R16, UR4, PT ;  /* 0x0000000410007c0c */ /* 0x000fda000bf46270 */
[----:B---3--:R-:W-:-:S05]  /*b720*/  @!P2 IADD3 R48, P3, R16, R14, RZ ;  /* 0x0000000e1030a210 */ /* 0x008fca0007f7e0ff */
[----:B--2---:R-:W-:Y:S01]  /*b730*/  @!P2 IMAD.X R49, R45, 0x1, R17, P3 ;  /* 0x000000012d31a824 */ /* 0x004fe200018e0611 */
[----:B------:R-:W-:-:S13]  /*b740*/  ISETP.GE.AND P3, PT, R18, UR4, PT ;  /* 0x0000000412007c0c */ /* 0x000fda000bf66270 */
[----:B------:R-:W-:Y:S02]  /*b750*/  @!P3 IADD3 R50, P4, R18, R14, RZ ;  /* 0x0000000e1232b210 */ /* 0x000fe40007f9e0ff */
[----:B------:R-:W2:Y:S03]  /*b760*/  @!P2 LDS.128 R12, [R96+0x28400] ;  /* 0x02840000600ca984 */ /* 0x000ea60000000c00 */
[----:B------:R-:W-:Y:S01]  /*b770*/  @!P3 IMAD.X R51, R45, 0x1, R220, P4 ;  /* 0x000000012d33b824 */ /* 0x000fe200020e06dc */
[----:B--2---:R-:W-:Y:S04]  /*b780*/  @!P2 ST.E.128 desc[UR36][R48.64], R12 ;  /* 0x0000000c3000a985 */ /* 0x004fe8000c101d24 */
[----:B------:R-:W2:Y:S04]  /*b790*/  @!P3 LDS.128 R12, [R96+0x2c400] ;  /* 0x02c40000600cb984 */ /* 0x000ea80000000c00 */
[----:B--2---:R4:W-:Y:S02]  /*b7a0*/  @!P3 ST.E.128 desc[UR36][R50.64], R12 ;  /* 0x0000000c3200b985 */ /* 0x0049e4000c101d24 */
.L_x_3025:
[----:B------:R-:W-:Y:S05]  /*b7b0*/  BSYNC B1 ;  /* 0x0000000000017941 */ /* 0x000fea0003800000 */
.L_x_3024:
[----:B------:R-:W-:-:S03]  /*b7c0*/  UMOV UR4, 0xffffffff ;  /* 0xffffffff00047882 */ /* 0x000fc60000000000 */
[----:B------:R-:W-:Y:S05]  /*b7d0*/  BRA.DIV UR4, `(.L_x_3026) ;  /* 0x0000021e04347947 */ /* 0x000fea000b800000 */
[----:B--2---:R2:W0:Y:S04]  /*b7e0*/  SHFL.IDX PT, R45, R46, 0x1, 0x181f ;  /* 0x00381f002e2d7f89 */ /* 0x00442800000e0000 */
[----:B---34-:R2:W3:Y:S02]  /*b7f0*/  SHFL.IDX PT, R14, R44, 0x1, 0x181f ;  /* 0x00381f002c0e7f89 */ /* 0x0184e400000e0000 */
.L_x_3343:
        /* <DEDUP_REMOVED lines=14> */
.L_x_3028:
[----:B------:R-:W-:Y:S05]  /*b8e0*/  BSYNC B1 ;  /* 0x0000000000017941 */ /* 0x000fea0003800000 */
.L_x_3027:
[----:B------:R-:W-:-:S03]  /*b8f0*/  UMOV UR4, 0xffffffff ;  /* 0xffffffff00047882 */ /* 0x000fc60000000000 */
[----:B------:R-:W-:Y:S05]  /*b900*/  BRA.DIV UR4, `(.L_x_3029) ;  /* 0x0000021e04307947 */ /* 0x000fea000b800000 */
[----:B0-----:R0:W0:Y:S04]  /*b910*/  SHFL.IDX PT, R45, R46, 0x2, 0x181f ;  /* 0x00581f002e2d7f89 */ /* 0x00102800000e0000 */
[----:B---34-:R3:W4:Y:S02]  /*b920*/  SHFL.IDX PT, R14, R44, 0x2, 0x181f ;  /* 0x00581f002c0e7f89 */ /* 0x01872400000e0000 */
.L_x_3347:
[----:B------:R-:W-:Y:S01]  /*b930*/  ISETP.GE.AND P2, PT, R47, 0x41, PT ;  /* 0x000000412f00780c */ /* 0x000fe20003f46270 */
[----:B------:R-:W-:-:S12]  /*b940*/  BSSY B1, `(.L_x_3030) ;  /* 0x000000d000017945 */ /* 0x000fd80003800000 */
[----:B------:R-:W-:Y:S05]  /*b950*/  @!P2 BRA `(.L_x_3031) ;  /* 0x00000000002ca947 */ /* 0x000fea0003800000 */
[----:B------:R-:W-:Y:S02]  /*b960*/  ULDC UR4, c[0x0][0x2f4] ;  /* 0x0000bd0000047ab9 */ /* 0x000fe40000000800 */
[----:B------:R-:W-:-:S13]  /*b970*/  ISETP.GE.AND P2, PT, R16, UR4, PT ;  /* 0x0000000410007c0c */ /* 0x000fda000bf46270 */
[----:B----4-:R-:W-:-:S05]  /*b980*/  @!P2 IADD3 R48, P3, R16, R14, RZ ;  /* 0x0000000e1030a210 */ /* 0x010fca0007f7e0ff */
[----:B0-----:R-:W-:Y:S01]  /*b990*/  @!P2 IMAD.X R49, R45, 0x1, R17, P3 ;  /* 0x000000012d31a824 */ /* 0x001fe200018e0611 */
[----:B------:R-:W-:-:S13]  /*b9a0*/  ISETP.GE.AND P3, PT, R18, UR4, PT ;  /* 0x0000000412007c0c */ /* 0x000fda000bf66270 */
[----:B------:R-:W-:Y:S02]  /*b9b0*/  @!P3 IADD3 R50, P4, R18, R14, RZ ;  /* 0x0000000e1232b210 */ /* 0x000fe40007f9e0ff */
[----:B------:R-:W0:Y:S02]  /*b9c0*/  @!P2 LDS.128 R12, [R96+0x2a400] ;  /* 0x02a40000600ca984 */ /* 0x000e240000000c00 */
[----:B------:R-:W-:Y:S02]  /*b9d0*/  @!P3 IADD3.X R51, R45, R220, RZ, P4, !PT ;  /* 0x000000dc2d33b210 */ /* 0x000fe400027fe4ff */
[----:B0-----:R-:W-:Y:S04]  /*b9e0*/  @!P2 ST.E.128 desc[UR36][R48.64], R12 ;  /* 0x0000000c3000a985 */ /* 0x001fe8000c101d24 */
[----:B------:R-:W0:Y:S04]  /*b9f0*/  @!P3 LDS.128 R12, [R96+0x2e400] ;  /* 0x02e40000600cb984 */ /* 0x000e280000000c00 */
[----:B0-----:R0:W-:Y:S02]  /*ba00*/  @!P3 ST.E.128 desc[UR36][R50.64], R12 ;  /* 0x0000000c3200b985 */ /* 0x0011e4000c101d24 */
.L_x_3031:
[----:B------:R-:W-:Y:S05]  /*ba10*/  BSYNC B1 ;  /* 0x0000000000017941 */ /* 0x000fea0003800000 */
.L_x_3030:
[----:B------:R-:W-:-:S03]  /*ba20*/  UMOV UR4, 0xffffffff ;  /* 0xffffffff00047882 */ /* 0x000fc60000000000 */
[----:B------:R-:W-:Y:S05]  /*ba30*/  BRA.DIV UR4, `(.L_x_3032) ;  /* 0x0000021e042c7947 */ /* 0x000fea000b800000 */
[----:B0-----:R0:W0:Y:S04]  /*ba40*/  SHFL.IDX PT, R45, R46, 0x3, 0x181f ;  /* 0x00781f002e2d7f89 */ /* 0x00102800000e0000 */
[----:B----4-:R4:W0:Y:S02]  /*ba50*/  SHFL.IDX PT, R14, R44, 0x3, 0x181f ;  /* 0x00781f002c0e7f89 */ /* 0x01082400000e0000 */
.L_x_3351:
[----:B------:R-:W-:-:S13]  /*ba60*/  ISETP.GE.AND P2, PT, R47, 0x61, PT ;  /* 0x000000612f00780c */ /* 0x000fda0003f46270 */
[----:B------:R-:W-:Y:S05]  /*ba70*/  @!P2 BRA `(.L_x_2992) ;  /* 0x00000000002ca947 */ /* 0x000fea0003800000 */
[----:B------:R-:W-:Y:S02]  /*ba80*/  ULDC UR4, c[0x0][0x2f4] ;  /* 0x0000bd0000047ab9 */ /* 0x000fe40000000800 */
[----:B------:R-:W-:-:S13]  /*ba90*/  ISETP.GE.AND P2, PT, R16, UR4, PT ;  /* 0x0000000410007c0c */ /* 0x000fda000bf46270 */
[----:B012---:R-:W-:-:S05]  /*baa0*/  @!P2 IADD3 R46, P3, R16, R14, RZ ;  /* 0x0000000e102ea210 */ /* 0x007fca0007f7e0ff */
[----:B------:R-:W-:Y:S01]  /*bab0*/  @!P2 IMAD.X R47, R45, 0x1, R17, P3 ;  /* 0x000000012d2fa824 */ /* 0x000fe200018e0611 */
[----:B------:R-:W-:-:S13]  /*bac0*/  ISETP.GE.AND P3, PT, R18, UR4, PT ;  /* 0x0000000412007c0c */ /* 0x000fda000bf66270 */
[----:B---34-:R-:W-:Y:S02]  /*bad0*/  @!P3 IADD3 R44, P4, R18, R14, RZ ;  /* 0x0000000e122cb210 */ /* 0x018fe40007f9e0ff */
[----:B------:R-:W0:Y:S03]  /*bae0*/  @!P2 LDS.128 R12, [R96+0x2b400] ;  /* 0x02b40000600ca984 */ /* 0x000e260000000c00 */
[----:B------:R-:W-:Y:S01]  /*baf0*/  @!P3 IMAD.X R45, R45, 0x1, R220, P4 ;  /* 0x000000012d2db824 */ /* 0x000fe200020e06dc */
[----:B0-----:R-:W-:Y:S04]  /*bb00*/  @!P2 ST.E.128 desc[UR36][R46.64], R12 ;  /* 0x0000000c2e00a985 */ /* 0x001fe8000c101d24 */
[----:B------:R-:W0:Y:S04]  /*bb10*/  @!P3 LDS.128 R12, [R96+0x2f400] ;  /* 0x02f40000600cb984 */ /* 0x000e280000000c00 */
[----:B0-----:R0:W-:Y:S02]  /*bb20*/  @!P3 ST.E.128 desc[UR36][R44.64], R12 ;  /* 0x0000000c2c00b985 */ /* 0x0011e4000c101d24 */
.L_x_2992:
[----:B------:R-:W-:Y:S05]  /*bb30*/  BSYNC B0 ;  /* 0x0000000000007941 */ /* 0x000fea0003800000 */
.L_x_2950:
[----:B------:R-:W5:Y:S01]  /*bb40*/  S2R R11, SR_TID.X ;  /* 0x00000000000b7919 */ /* 0x000f620000002100 */
        /* <DEDUP_REMOVED lines=9> */
[----:B-----5:R-:W-:-:S13]  /*bbe0*/  LOP3.LUT P2, RZ, R11, 0x7f, RZ, 0xc0, !PT ;  /* 0x0000007f0bff7812 */ /* 0x020fda000784c0ff */
[----:B------:R-:W-:-:S05]  /*bbf0*/  @!P2 VIADD R11, R80, 0x388a0 ;  /* 0x000388a0500ba836 */ /* 0x000fca0000000000 */
[----:B------:R-:W-:-:S04]  /*bc00*/  @!P2 PRMT R11, RZ, 0x654, R11 ;  /* 0x00000654ff0ba816 */ /* 0x000fc8000000000b */
[----:B------:R2:W-:Y:S01]  /*bc10*/  @!P2 SYNCS.ARRIVE.TRANS64.RED.A1T0 RZ, [R11+URZ], RZ ;  /* 0x000000ff0bffa9a7 */ /* 0x0005e2000810043f */
[----:B------:R-:W-:Y:S05]  /*bc20*/  @!P5 BRA `(.L_x_3034) ;  /* 0x000000000004d947 */ /* 0x000fea0003800000 */
[----:B------:R-:W-:Y:S01]  /*bc30*/  BPT.TRAP 0x1 ;  /* 0x000000040000795c */ /* 0x000fe20000300000 */
.L_x_3034:
[----:B------:R-:W-:Y:S05]  /*bc40*/  BSYNC B0 ;  /* 0x0000000000007941 */ /* 0x000fea0003800000 */
.L_x_3033:
[----:B------:R-:W5:Y:S01]  /*bc50*/  SYNCS.PHASECHK.TRANS64.TRYWAIT P3, [R80+URZ+0x388b0], R110 ;  /* 0x0388b06e500075a7 */ /* 0x000f62000806017f */
[----:B------:R-:W-:Y:S01]  /*bc60*/  ULDC UR60, c[0x0][0x2f4] ;  /* 0x0000bd00003c7ab9 */ /* 0x000fe20000000800 */
[----:B------:R-:W-:Y:S04]  /*bc70*/  BSSY B0, `(.L_x_3035) ;  /* 0x0000002000007945 */ /* 0x000fe80003800000 */
[----:B-----5:R-:W-:Y:S05]  /*bc80*/  @!P3 BRA `(.L_x_3036) ;  /* 0x0000021800e0b947 */ /* 0x020fea0003800000 */
.L_x_3352:
[----:B------:R-:W-:Y:S05]  /*bc90*/  BSYNC B0 ;  /* 0x0000000000007941 */ /* 0x000fea0003800000 */
.L_x_3035:
[----:B------:R-:W-:Y:S01]  /*bca0*/  ULDC.64 UR4, c[0x0][0x328] ;  /* 0x0000ca0000047ab9 */ /* 0x000fe20000000a00 */
[----:B------:R-:W-:Y:S01]  /*bcb0*/  ULDC.64 UR6, c[0x0][0x318] ;  /* 0x0000c60000067ab9 */ /* 0x000fe20000000a00 */
[----:B------:R-:W-:Y:S01]  /*bcc0*/  IMAD R107, R107, UR4, RZ ;  /* 0x000000046b6b7c24 */ /* 0x000fe2000f8e02ff */
[----:B------:R-:W-:Y:S01]  /*bcd0*/  IADD3 R109, -R221, R109, RZ ;  /* 0x0000006ddd6d7210 */ /* 0x000fe20007ffe1ff */
[C---:B0-----:R-:W-:Y:S01]  /*bce0*/  IMAD.WIDE.U32 R12, R106.reuse, UR4, RZ ;  /* 0x000000046a0c7c25 */ /* 0x041fe2000f8e00ff */
[----:B------:R-:W-:Y:S03]  /*bcf0*/  BSSY B0, `(.L_x_3037) ;  /* 0x000001c000007945 */ /* 0x000fe60003800000 */
[----:B------:R-:W-:Y:S01]  /*bd00*/  IMAD R107, R106, UR5, R107 ;  /* 0x000000056a6b7c24 */ /* 0x000fe2000f8e026b */
[----:B------:R-:W-:Y:S02]  /*bd10*/  ULDC.64 UR4, c[0x0][0x338] ;  /* 0x0000ce0000047ab9 */ /* 0x000fe40000000a00 */
[----:B------:R-:W-:-:S02]  /*bd20*/  IMAD R108, R108, UR4, RZ ;  /* 0x000000046c6c7c24 */ /* 0x000fc4000f8e02ff */
[----:B------:R-:W-:Y:S02]  /*bd30*/  IMAD.IADD R13, R13, 0x1, R107 ;  /* 0x000000010d0d7824 */ /* 0x000fe400078e026b */
[C---:B--2---:R-:W-:Y:S02]  /*bd40*/  IMAD R11, R105.reuse, UR5, R108 ;  /* 0x00000005690b7c24 */ /* 0x044fe4000f8e026c */
[----:B------:R-:W-:Y:S01]  /*bd50*/  IMAD.WIDE.U32 R12, R105, UR4, R12 ;  /* 0x00000004690c7c25 */ /* 0x000fe2000f8e000c */
[----:B------:R-:W-:-:S03]  /*bd60*/  ULDC.64 UR4, c[0x0][0x330] ;  /* 0x0000cc0000047ab9 */ /* 0x000fc60000000a00 */
[----:B------:R-:W-:Y:S02]  /*bd70*/  IMAD.IADD R13, R13, 0x1, R11 ;  /* 0x000000010d0d7824 */ /* 0x000fe400078e020b */
[----:B------:R-:W-:Y:S02]  /*bd80*/  IMAD R11, R34, UR4, RZ ;  /* 0x00000004220b7c24 */ /* 0x000fe4000f8e02ff */
[----:B------:R-:W-:-:S04]  /*bd90*/  IMAD.WIDE.U32 R12, R218, UR4, R12 ;  /* 0x00000004da0c7c25 */ /* 0x000fc8000f8e000c */
[----:B------:R-:W-:Y:S01]  /*bda0*/  IMAD R11, R218, UR5, R11 ;  /* 0x00000005da0b7c24 */ /* 0x000fe2000f8e020b */
[----:B------:R-:W-:-:S04]  /*bdb0*/  IADD3 R48, P3, R12, UR6, RZ ;  /* 0x000000060c307c10 */ /* 0x000fc8000ff7e0ff */
[----:B------:R-:W-:Y:S01]  /*bdc0*/  IADD3.X R11, R13, UR7, R11, P3, !PT ;  /* 0x000000070d0b7c10 */ /* 0x000fe20009ffe40b */
[----:B-1--4-:R0:W1:Y:S01]  /*bdd0*/  SHFL.IDX PT, R47, R48, RZ, 0x181f ;  /* 0x00181fff302f7589 */ /* 0x01206200000e0000 */
[----:B------:R-:W-:-:S03]  /*bde0*/  ISETP.GE.AND P3, PT, R109, 0x1, PT ;  /* 0x000000016d00780c */ /* 0x000fc60003f66270 */
[----:B------:R0:W2:Y:S10]  /*bdf0*/  SHFL.IDX PT, R13, R11, RZ, 0x181f ;  /* 0x00181fff0b0d7589 */ /* 0x0000b400000e0000 */
[----:B0-----:R-:W-:Y:S05]  /*be00*/  @!P3 BRA `(.L_x_3038) ;  /* 0x000000000028b947 */ /* 0x001fea0003800000 */
[----:B------:R-:W-:-:S13]  /*be10*/  ISETP.GE.AND P3, PT, R16, UR60, PT ;  /* 0x0000003c10007c0c */ /* 0x000fda000bf66270 */
[----:B-1-3--:R-:W-:-:S05]  /*be20*/  @!P3 IADD3 R44, P4, R16, R47, RZ ;  /* 0x0000002f102cb210 */ /* 0x00afca0007f9e0ff */
[----:B--2---:R-:W-:Y:S01]  /*be30*/  @!P3 IMAD.X R45, R13, 0x1, R17, P4 ;  /* 0x000000010d2db824 */ /* 0x004fe200020e0611 */
[----:B------:R-:W-:-:S13]  /*be40*/  ISETP.GE.AND P4, PT, R18, UR60, PT ;  /* 0x0000003c12007c0c */ /* 0x000fda000bf86270 */
[----:B------:R-:W-:-:S05]  /*be50*/  @!P4 IADD3 R46, P5, R18, R47, RZ ;  /* 0x0000002f122ec210 */ /* 0x000fca0007fbe0ff */
[----:B------:R-:W-:Y:S02]  /*be60*/  @!P4 IMAD.X R47, R13, 0x1, R220, P5 ;  /* 0x000000010d2fc824 */ /* 0x000fe400028e06dc */
[----:B------:R-:W0:Y:S04]  /*be70*/  @!P3 LDS.128 R12, [R96+0x10400] ;  /* 0x01040000600cb984 */ /* 0x000e280000000c00 */
[----:B0-----:R-:W-:Y:S04]  /*be80*/  @!P3 ST.E.128 desc[UR36][R44.64], R12 ;  /* 0x0000000c2c00b985 */ /* 0x001fe8000c101d24 */
[----:B------:R-:W0:Y:S04]  /*be90*/  @!P4 LDS.128 R12, [R96+0x14400] ;  /* 0x01440000600cc984 */ /* 0x000e280000000c00 */
[----:B0-----:R0:W-:Y:S02]  /*bea0*/  @!P4 ST.E.128 desc[UR36][R46.64], R12 ;  /* 0x0000000c2e00c985 */ /* 0x0011e4000c101d24 */
.L_x_3038:
[----:B------:R-:W-:Y:S05]  /*beb0*/  BSYNC B0 ;  /* 0x0000000000007941 */ /* 0x000fea0003800000 */
.L_x_3037:
[----:B------:R-:W-:Y:S01]  /*bec0*/  ISETP.GE.AND P3, PT, R109, 0x21, PT ;  /* 0x000000216d00780c */ /* 0x000fe20003f66270 */
[----:B0-2---:R0:W2:Y:S01]  /*bed0*/  SHFL.IDX PT, R13, R11, 0x1, 0x181f ;  /* 0x00381f000b0d7f89 */ /* 0x0050a200000e0000 */
[----:B------:R-:W-:Y:S03]  /*bee0*/  BSSY B0, `(.L_x_3039) ;  /* 0x000000d000007945 */ /* 0x000fe60003800000 */
[----:B-1----:R0:W1:Y:S08]  /*bef0*/  SHFL.IDX PT, R47, R48, 0x1, 0x181f ;  /* 0x00381f00302f7f89 */ /* 0x00207000000e0000 */
        /* <DEDUP_REMOVED lines=11> */
.L_x_3040:
[----:B------:R-:W-:Y:S05]  /*bfb0*/  BSYNC B0 ;  /* 0x0000000000007941 */ /* 0x000fea0003800000 */
.L_x_3039:
        /* <DEDUP_REMOVED lines=9> */
[----:B------:R-:W-:-:S04]  /*c050*/  @!P4 IADD3 R46, P5, R18, R47, RZ ;  /* 0x0000002f122ec210 */ /* 0x000fc80007fbe0ff */
[----:B------:R-:W-:Y:S02]  /*c060*/  @!P4 IADD3.X R47, R13, R220, RZ, P5, !PT ;  /* 0x000000dc0d2fc210 */ /* 0x000fe40002ffe4ff */
[----:B------:R-:W0:Y:S04]  /*c070*/  @!P3 LDS.128 R12, [R96+0x12400] ;  /* 0x01240000600cb984 */ /* 0x000e280000000c00 */
[----:B0-----:R-:W-:Y:S04]  /*c080*/  @!P3 ST.E.128 desc[UR36][R44.64], R12 ;  /* 0x0000000c2c00b985 */ /* 0x001fe8000c101d24 */
[----:B------:R-:W0:Y:S04]  /*c090*/  @!P4 LDS.128 R12, [R96+0x16400] ;  /* 0x01640000600cc984 */ /* 0x000e280000000c00 */
[----:B0-----:R0:W-:Y:S02]  /*c0a0*/  @!P4 ST.E.128 desc[UR36][R46.64], R12 ;  /* 0x0000000c2e00c985 */ /* 0x0011e4000c101d24 */
.L_x_3042:
[----:B------:R-:W-:Y:S05]  /*c0b0*/  BSYNC B0 ;  /* 0x0000000000007941 */ /* 0x000fea0003800000 */
.L_x_3041:
[----:B------:R-:W-:Y:S01]  /*c0c0*/  ISETP.GE.AND P3, PT, R109, 0x61, PT ;  /* 0x000000616d00780c */ /* 0x000fe20003f66270 */
[----:B------:R-:W4:Y:S01]  /*c0d0*/  SHFL.IDX PT, R11, R11, 0x3, 0x181f ;  /* 0x00781f000b0b7f89 */ /* 0x000f2200000e0000 */
[----:B------:R-:W-:Y:S03]  /*c0e0*/  BSSY B0, `(.L_x_3043) ;  /* 0x000000d000007945 */ /* 0x000fe60003800000 */
[----:B01----:R0:W1:Y:S08]  /*c0f0*/  SHFL.IDX PT, R47, R48, 0x3, 0x181f ;  /* 0x00781f00302f7f89 */ /* 0x00307000000e0000 */
[----:B0-----:R-:W-:Y:S05]  /*c100*/  @!P3 BRA `(.L_x_3044) ;  /* 0x000000000028b947 */ /* 0x001fea0003800000 */
[----:B------:R-:W-:-:S13]  /*c110*/  ISETP.GE.AND P3, PT, R16, UR60, PT ;  /* 0x0000003c10007c0c */ /* 0x000fda000bf66270 */
[----:B--2---:R-:W0:Y:S01]  /*c120*/  @!P3 LDS.128 R12, [R96+0x13400] ;  /* 0x01340000600cb984 */ /* 0x004e220000000c00 */
[----:B-1-3--:R-:W-:-:S05]  /*c130*/  @!P3 IADD3 R44, P4, R16, R47, RZ ;  /* 0x0000002f102cb210 */ /* 0x00afca0007f9e0ff */
[----:B----4-:R-:W-:Y:S01]  /*c140*/  @!P3 IMAD.X R45, R11, 0x1, R17, P4 ;  /* 0x000000010b2db824 */ /* 0x010fe200020e0611 */
[----:B------:R-:W-:-:S13]  /*c150*/  ISETP.GE.AND P4, PT, R18, UR60, PT ;  /* 0x0000003c12007c0c */ /* 0x000fda000bf86270 */
[----:B------:R-:W-:-:S05]  /*c160*/  @!P4 IADD3 R46, P5, R18, R47, RZ ;  /* 0x0000002f122ec210 */ /* 0x000fca0007fbe0ff */
[----:B------:R-:W-:Y:S01]  /*c170*/  @!P4 IMAD.X R47, R11, 0x1, R220, P5 ;  /* 0x000000010b2fc824 */ /* 0x000fe200028e06dc */
[----:B0-----:R-:W-:Y:S04]  /*c180*/  @!P3 ST.E.128 desc[UR36][R44.64], R12 ;  /* 0x0000000c2c00b985 */ /* 0x001fe8000c101d24 */
[----:B------:R-:W0:Y:S04]  /*c190*/  @!P4 LDS.128 R12, [R96+0x17400] ;  /* 0x01740000600cc984 */ /* 0x000e280000000c00 */
[----:B0-----:R0:W-:Y:S02]  /*c1a0*/  @!P4 ST.E.128 desc[UR36][R46.64], R12 ;  /* 0x0000000c2e00c985 */ /* 0x0011e4000c101d24 */
.L_x_3044:
[----:B------:R-:W-:Y:S05]  /*c1b0*/  BSYNC B0 ;  /* 0x0000000000007941 */ /* 0x000fea0003800000 */
.L_x_3043:
[----:B------:R-:W-:Y:S01]  /*c1c0*/  @!PT LDS RZ, [RZ] ;  /* 0x00000000fffff984 */ /* 0x000fe20000000800 */
[----:B------:R-:W-:Y:S01]  /*c1d0*/  @!PT LDS RZ, [RZ] ;  /* 0x00000000fffff984 */ /* 0x000fe20000000800 */
[----:B------:R-:W-:Y:S01]  /*c1e0*/  @!PT LDS RZ, [RZ] ;  /* 0x00000000fffff984 */ /* 0x000fe20000000800 */
[----:B------:R-:W-:Y:S01]  /*c1f0*/  @!PT LDS RZ, [RZ] ;  /* 0x00000000fffff984 */ /* 0x000fe20000000800 */
[----:B------:R5:W-:Y:S06]  /*c200*/  MEMBAR.ALL.CTA ;  /* 0x0000000000007992 */ /* 0x000bec0000008000 */
[----:B-----5:R-:W5:Y:S01]  /*c210*/  FENCE.VIEW.ASYNC.S ;  /* 0x00000000000073c6 */ /* 0x020f620000000000 */
[----:B------:R-:W-:Y:S01]  /*c220*/  @!P2 VIADD R80, R80, 0x388c0 ;  /* 0x000388c05050a836 */ /* 0x000fe20000000000 */
        /* <DEDUP_REMOVED lines=9> */
[----:B0-----:R-:W-:Y:S06]  /*c2c0*/  @P3 BRA `(.L_x_3045) ;  /* 0xffffff60001c3947 */ /* 0x001fec000383ffff */
[----:B------:R-:W0:Y:S01]  /*c2d0*/  S2R R12, SR_TID.X ;  /* 0x00000000000c7919 */ /* 0x000e220000002100 */
[----:B------:R-:W-:Y:S02]  /*c2e0*/  PLOP3.LUT P0, PT, PT, PT, PT, 0x8, 0x0 ;  /* 0x000000000000781c */ /* 0x000fe40003f0e170 */
[----:B0-----:R-:W-:-:S04]  /*c2f0*/  SHF.R.U32.HI R12, RZ, 0x7, R12 ;  /* 0x00000007ff0c7819 */ /* 0x001fc8000001160c */
[----:B------:R-:W-:-:S13]  /*c300*/  ISETP.NE.AND P3, PT, R12, 0x1, PT ;  /* 0x000000010c00780c */ /* 0x000fda0003f65270 */
[----:B------:R-:W-:Y:S06]  /*c310*/  @!P3 BAR.ARV 0x9, 0x100 ;  /* 0x024400000000bb1d */ /* 0x000fec0000002000 */
.L_x_2945:
[----:B------:R-:W4:Y:S01]  /*c320*/  LDL R4, [R1+0x4] ;  /* 0x0000040001047983 */ /* 0x000f220000100800 */
[----:B------:R-:W0:Y:S01]  /*c330*/  LDC R0, c[0x0][0x448] ;  /* 0x00011200ff007b82 */ /* 0x000e220000000800 */
        /* <DEDUP_REMOVED lines=14> */
[----:B---3--:R-:W-:Y:S02]  /*c420*/  CS2R R120, SRZ ;  /* 0x0000000000787805 */ /* 0x008fe4000001ff00 */
        /* <DEDUP_REMOVED lines=8> */
[----:B0-----:R-:W-:Y:S02]  /*c4b0*/  ISETP.NE.AND P1, PT, R0, 0x1, PT ;  /* 0x000000010000780c */ /* 0x001fe40003f25270 */
[----:B------:R-:W-:Y:S02]  /*c4c0*/  CS2R R94, SRZ ;  /* 0x00000000005e7805 */ /* 0x000fe4000001ff00 */
[----:B------:R-:W-:Y:S02]  /*c4d0*/  CS2R R52, SRZ ;  /* 0x0000000000347805 */ /* 0x000fe4000001ff00 */
[----:B------:R-:W-:Y:S01]  /*c4e0*/  CS2R R116, SRZ ;  /* 0x0000000000747805 */ /* 0x000fe2000001ff00 */
[----:B------:R-:W-:Y:S01]  /*c4f0*/  IMAD.MOV.U32 R99, RZ, RZ, RZ ;  /* 0x000000ffff637224 */ /* 0x000fe200078e00ff */
[----:B------:R-:W-:Y:S01]  /*c500*/  CS2R R96, SRZ ;  /* 0x0000000000607805 */ /* 0x000fe2000001ff00 */
[----:B------:R-:W-:Y:S01]  /*c510*/  IMAD.MOV.U32 R102, RZ, RZ, RZ ;  /* 0x000000ffff667224 */ /* 0x000fe200078e00ff */
[----:B------:R-:W-:-:S02]  /*c520*/  CS2R R86, SRZ ;  /* 0x0000000000567805 */ /* 0x000fc4000001ff00 */
[----:B------:R-:W-:Y:S02]  /*c530*/  CS2R R44, SRZ ;  /* 0x00000000002c7805 */ /* 0x000fe4000001ff00 */
[----:B------:R-:W-:Y:S02]  /*c540*/  CS2R R90, SRZ ;  /* 0x00000000005a7805 */ /* 0x000fe4000001ff00 */
[----:B------:R-:W-:Y:S02]  /*c550*/  CS2R R88, SRZ ;  /* 0x0000000000587805 */ /* 0x000fe4000001ff00 */
[----:B------:R-:W-:Y:S02]  /*c560*/  CS2R R36, SRZ ;  /* 0x0000000000247805 */ /* 0x000fe4000001ff00 */
[----:B------:R-:W-:Y:S01]  /*c570*/  CS2R R82, SRZ ;  /* 0x0000000000527805 */ /* 0x000fe2000001ff00 */
[----:B------:R-:W0:Y:S01]  /*c580*/  @P1 LDC R3, c[0x0][0x44c] ;  /* 0x00011300ff031b82 */ /* 0x000e220000000800 */
[----:B------:R-:W-:-:S02]  /*c590*/  CS2R R80, SRZ ;  /* 0x0000000000507805 */ /* 0x000fc4000001ff00 */
[----:B------:R-:W-:Y:S02]  /*c5a0*/  CS2R R78, SRZ ;  /* 0x00000000004e7805 */ /* 0x000fe4000001ff00 */
[----:B------:R-:W-:Y:S02]  /*c5b0*/  CS2R R28, SRZ ;  /* 0x00000000001c7805 */ /* 0x000fe4000001ff00 */
[----:B------:R-:W-:Y:S02]  /*c5c0*/  CS2R R74, SRZ ;  /* 0x00000000004a7805 */ /* 0x000fe4000001ff00 */
[----:B------:R-:W-:Y:S02]  /*c5d0*/  CS2R R72, SRZ ;  /* 0x0000000000487805 */ /* 0x000fe4000001ff00 */
[----:B------:R-:W-:Y:S02]  /*c5e0*/  CS2R R70, SRZ ;  /* 0x0000000000467805 */ /* 0x000fe4000001ff00 */
[----:B------:R-:W-:Y:S01]  /*c5f0*/  CS2R R20, SRZ ;  /* 0x0000000000147805 */ /* 0x000fe2000001ff00 */
[----:B------:R-:W3:Y:S01]  /*c600*/  @P1 LDC R2, c[0x0][0x450] ;  /* 0x00011400ff021b82 */ /* 0x000ee20000000800 */
[----:B------:R-:W-:-:S02]  /*c610*/  CS2R R66, SRZ ;  /* 0x0000000000427805 */ /* 0x000fc4000001ff00 */
[----:B------:R-:W-:Y:S02]  /*c620*/  CS2R R64, SRZ ;  /* 0x0000000000407805 */ /* 0x000fe4000001ff00 */
[----:B------:R-:W-:Y:S02]  /*c630*/  CS2R R62, SRZ ;  /* 0x00000000003e7805 */ /* 0x000fe4000001ff00 */
[----:B------:R-:W-:Y:S02]  /*c640*/  CS2R R14, SRZ ;  /* 0x00000000000e7805 */ /* 0x000fe4000001ff00 */
[----:B------:R-:W-:Y:S02]  /*c650*/  CS2R R58, SRZ ;  /* 0x00000000003a7805 */ /* 0x000fe4000001ff00 */
[----:B------:R-:W-:Y:S02]  /*c660*/  CS2R R56, SRZ ;  /* 0x0000000000387805 */ /* 0x000fe4000001ff00 */
[----:B--2---:R-:W-:Y:S01]  /*c670*/  CS2R R12, SRZ ;  /* 0x00000000000c7805 */ /* 0x004fe2000001ff00 */
[----:B------:R-:W-:Y:S01]  /*c680*/  IMAD.MOV.U32 R54, RZ, RZ, RZ ;  /* 0x000000ffff367224 */ /* 0x000fe200078e00ff */
[----:B------:R-:W-:-:S02]  /*c690*/  CS2R R50, SRZ ;  /* 0x0000000000327805 */ /* 0x000fc4000001ff00 */
[----:B------:R-:W-:Y:S02]  /*c6a0*/  CS2R R48, SRZ ;  /* 0x0000000000307805 */ /* 0x000fe4000001ff00 */
[----:B-1----:R-:W-:Y:S02]  /*c6b0*/  CS2R R46, SRZ ;  /* 0x00000000002e7805 */ /* 0x002fe4000001ff00 */
[----:B------:R-:W-:Y:S02]  /*c6c0*/  MOV R11, RZ ;  /* 0x000000ff000b7202 */ /* 0x000fe40000000f00 */
        /* <DEDUP_REMOVED lines=8> */
[----:B------:R-:W-:Y:S01]  /*c750*/  IMAD.MOV.U32 R25, RZ, RZ, RZ ;  /* 0x000000ffff197224 */ /* 0x000fe200078e00ff */
[----:B------:R-:W-:Y:S01]  /*c760*/  CS2R R108, SRZ ;  /* 0x00000000006c7805 */ /* 0x000fe2000001ff00 */
[----:B----4-:R-:W-:-:S02]  /*c770*/  VIADD R0, R4, 0x7f ;  /* 0x0000007f04007836 */ /* 0x010fc40000000000 */
[----:B------:R-:W-:Y:S02]  /*c780*/  IMAD.MOV.U32 R4, RZ, RZ, RZ ;  /* 0x000000ffff047224 */ /* 0x000fe400078e00ff */
[----:B0-----:R-:W-:-:S05]  /*c790*/  @P1 IMAD.HI.U32 R3, R0, R3, RZ ;  /* 0x0000000300031227 */ /* 0x001fca00078e00ff */
[----:B---3--:R-:W-:Y:S01]  /*c7a0*/  @P1 SHF.R.U32.HI R0, RZ, R2, R3 ;  /* 0x00000002ff001219 */ /* 0x008fe20000011603 */
[----:B------:R-:W-:Y:S01]  /*c7b0*/  IMAD.MOV.U32 R2, RZ, RZ, RZ ;  /* 0x000000ffff027224 */ /* 0x000fe200078e00ff */
[----:B------:R-:W-:Y:S02]  /*c7c0*/  PLOP3.LUT P1, PT, PT, PT, PT, 0x80, 0x0 ;  /* 0x000000000000781c */ /* 0x000fe40003f2f070 */
[----:B------:R-:W-:Y:S02]  /*c7d0*/  IADD3 R0, R101, R0, RZ ;  /* 0x0000000065007210 */ /* 0x000fe40007ffe0ff */
[----:B------:R-:W-:Y:S02]  /*c7e0*/  CS2R R100, SRZ ;  /* 0x0000000000647805 */ /* 0x000fe4000001ff00 */
[----:B------:R-:W-:-:S04]  /*c7f0*/  SHF.R.S32.HI R3, RZ, 0x1f, R0 ;  /* 0x0000001fff037819 */ /* 0x000fc80000011400 */
[----:B------:R-:W-:Y:S01]  /*c800*/  LEA.HI R3, R3, R0, RZ, 0x7 ;  /* 0x0000000003037211 */ /* 0x000fe200078f38ff */
[----:B------:R-:W-:-:S03]  /*c810*/  IMAD.MOV.U32 R0, RZ, RZ, RZ ;  /* 0x000000ffff007224 */ /* 0x000fc600078e00ff */
[----:B------:R-:W-:-:S04]  /*c820*/  SHF.R.S32.HI R3, RZ, 0x7, R3 ;  /* 0x00000007ff037819 */ /* 0x000fc80000011403 */
[----:B------:R-:W-:-:S04]  /*c830*/  VIMNMX R168, R168, R3, PT ;  /* 0x00000003a8a87248 */ /* 0x000fc80003fe0100 */
[----:B------:R-:W-:Y:S01]  /*c840*/  ISETP.GE.AND P2, PT, R168, 0x1, PT ;  /* 0x00000001a800780c */ /* 0x000fe20003f46270 */
[----:B------:R-:W-:-:S12]  /*c850*/  @P0 BRA `(.L_x_3046) ;  /* 0x00000000000c0947 */ /* 0x000fd80003800000 */
[----:B------:R-:W0:Y:S01]  /*c860*/  FENCE.VIEW.ASYNC.G ;  /* 0x00000000000073c6 */ /* 0x000e220000000100 */
[----:B------:R-:W-:Y:S05]  /*c870*/  WARPSYNC.ALL ;  /* 0x0000000000007948 */ /* 0x000fea0003800000 */
[----:B0-----:R-:W-:Y:S06]  /*c880*/  BAR.ARV 0xc, 0x180 ;  /* 0x0306000000007b1d */ /* 0x001fec0000002000 */
.L_x_3046:
[----:B------:R-:W-:Y:S02]  /*c890*/  IMAD.MOV.U32 R5, RZ, RZ, RZ ;  /* 0x000000ffff057224 */ /* 0x000fe400078e00ff */
[----:B------:R-:W-:Y:S01]  /*c8a0*/  IMAD.MOV.U32 R24, RZ, RZ, RZ ;  /* 0x000000ffff187224 */ /* 0x000fe200078e00ff */
[----:B------:R-:W-:Y:S06]  /*c8b0*/  @!P2 BRA `(.L_x_3047) ;  /* 0x0000013c0024a947 */ /* 0x000fec0003800000 */
[----:B------:R-:W0:Y:S01]  /*c8c0*/  S2R R3, SR_TID.X ;  /* 0x0000000000037919 */ /* 0x000e220000002100 */
[----:B------:R-:W-:Y:S01]  /*c8d0*/  UMOV UR4, 0xffffffff ;  /* 0xffffffff00047882 */ /* 0x000fe20000000000 */
[----:B0-----:R-:W-:-:S05]  /*c8e0*/  VIADD R3, R3, 0xffffff80 ;  /* 0xffffff8003037836 */ /* 0x001fca0000000000 */
[----:B------:R-:W-:-:S04]  /*c8f0*/  SHF.R.S32.HI R0, RZ, 0x1f, R3 ;  /* 0x0000001fff007819 */ /* 0x000fc80000011403 */
[----:B------:R-:W-:-:S04]  /*c900*/  LEA.HI R0, R0, R3, RZ, 0x7 ;  /* 0x0000000300007211 */ /* 0x000fc800078f38ff */
[----:B------:R-:W-:Y:S01]  /*c910*/  SHF.R.S32.HI R13, RZ, 0x7, R0 ;  /* 0x00000007ff0d7819 */ /* 0x000fe20000011400 */
[----:B------:R-:W-:Y:S06]  /*c920*/  BRA.DIV UR4, `(.L_x_3048) ;  /* 0x0000020e04cc7947 */ /* 0x000fec000b800000 */
[----:B------:R0:W1:Y:S02]  /*c930*/  SHFL.IDX PT, R14, R13, RZ, 0x1f ;  /* 0x00001fff0d0e7589 */ /* 0x00006400000e0000 */
.L_x_3355:
[----:B------:R-:W2:Y:S02]  /*c940*/  LDL R0, [R1+0x50] ;  /* 0x0000500001007983 */ /* 0x000ea40000100800 */
[----:B--2---:R-:W-:Y:S02]  /*c950*/  R2UR UR4, R0 ;  /* 0x00000000000472ca */ /* 0x004fe400000e0000 */
[----:B-1----:R-:W-:-:S04]  /*c960*/  LEA.HI R0, R14, R14, RZ, 0x1 ;  /* 0x0000000e0e007211 */ /* 0x002fc800078f08ff */
[----:B------:R-:W-:-:S04]  /*c970*/  LOP3.LUT R3, R0, 0x1e, RZ, 0xc0, !PT ;  /* 0x0000001e00037812 */ /* 0x000fc800078ec0ff */
[----:B------:R-:W-:-:S03]  /*c980*/  IADD3 R3, R14, -R3, RZ ;  /* 0x800000030e037210 */ /* 0x000fc60007ffe0ff */
[----:B------:R-:W-:Y:S01]  /*c990*/  IMAD.U32 R0, RZ, RZ, UR4 ;  /* 0x00000004ff007e24 */ /* 0x000fe2000f8e00ff */
[----:B------:R-:W-:-:S04]  /*c9a0*/  LEA R3, R3, UR4, 0xd ;  /* 0x0000000403037c11 */ /* 0x000fc8000f8e68ff */
        /* <DEDUP_REMOVED lines=21> */
.L_x_3049:
        /* <DEDUP_REMOVED lines=17> */
[C---:B------:R-:W-:Y:S02]  /*cc10*/  @P1 IMAD R9, R20.reuse, R9, R4 ;  /* 0x0000000914091224 */ /* 0x040fe400078e0204 */
[----:B------:R-:W-:Y:S01]  /*cc20*/  @P0 IMAD.IADD R3, R3, 0x1, R7 ;  /* 0x0000000103030824 */ /* 0x000fe200078e0207 */
[----:B------:R-:W-:Y:S01]  /*cc30*/  @P1 SHF.R.S32.HI R7, RZ, 0x1f, R218 ;  /* 0x0000001fff071819 */ /* 0x000fe200000114da */
[----:B------:R-:W-:-:S04]  /*cc40*/  @P1 IMAD.WIDE.U32 R4, R20, R8, RZ ;  /* 0x0000000814041225 */ /* 0x000fc800078e00ff */
[----:B----4-:R-:W-:Y:S01]  /*cc50*/  @P0 IMAD R0, R15, R10, RZ ;  /* 0x0000000a0f000224 */ /* 0x010fe200078e02ff */
[----:B------:R-:W-:Y:S01]  /*cc60*/  @P1 IADD3 R5, R5, R9, RZ ;  /* 0x0000000905051210 */ /* 0x000fe20007ffe0ff */
[----:B0-----:R-:W-:Y:S02]  /*cc70*/  @P1 IMAD R6, R7, R12, RZ ;  /* 0x0000000c07061224 */ /* 0x001fe400078e02ff */
        /* <DEDUP_REMOVED lines=11> */
[----:B------:R-:W-:Y:S01]  /*cd30*/  @P1 LEA.HI.X R9, R6, UR7, R3, 0x2, P3 ;  /* 0x0000000706091c11 */ /* 0x000fe200098f1403 */
[----:B------:R-:W-:-:S04]  /*cd40*/  IMAD.MOV.U32 R3, RZ, RZ, 0x3f800000 ;  /* 0x3f800000ff037424 */ /* 0x000fc800078e00ff */
        /* <DEDUP_REMOVED lines=17> */
.L_x_3053:
[----:B-1----:R1:W2:Y:S02]  /*ce60*/  SYNCS.PHASECHK.TRANS64.TRYWAIT P0, [R22+URZ+0x38800], R3 ;  /* 0x03880003160075a7 */ /* 0x0022a4000800017f */
[----:B--2---:R-:W-:Y:S05]  /*ce70*/  @!P0 NANOSLEEP.SYNCS 0x989680 ;  /* 0x009896800000895d */ /* 0x004fea0003900000 */
[----:B------:R-:W2:Y:S02]  /*ce80*/  @!P0 SYNCS.PHASECHK.TRANS64 P0, [R22+URZ+0x38800], R3 ;  /* 0x03880003160085a7 */ /* 0x000ea4000800007f */
[----:B--2---:R-:W-:Y:S05]  /*ce90*/  @!P0 BRA `(.L_x_3053) ;  /* 0xfffffffc00f08947 */ /* 0x004fea000383ffff */
.L_x_3052:
[----:B------:R-:W-:Y:S05]  /*cea0*/  BSYNC B0 ;  /* 0x0000000000007941 */ /* 0x000fea0003800000 */
.L_x_3051:
[----:B------:R-:W-:Y:S05]  /*ceb0*/  BRA `(.L_x_3054) ;  /* 0x0000009400a07947 */ /* 0x000fea0003800000 */
.L_x_3050:
[----:B------:R-:W-:Y:S01]  /*cec0*/  ISETP.NE.AND P0, PT, R24, RZ, PT ;  /* 0x000000ff1800720c */ /* 0x000fe20003f05270 */
[----:B------:R-:W-:Y:S01]  /*ced0*/  ULDC.64 UR4, c[0x0][0x3f8] ;  /* 0x0000fe0000047ab9 */ /* 0x000fe20000000a00 */
[----:B-----5:R-:W-:Y:S01]  /*cee0*/  SHF.R.S32.HI R0, RZ, 0x1f, R98 ;  /* 0x0000001fff007819 */ /* 0x020fe20000011462 */
[----:B------:R-:W-:Y:S01]  /*cef0*/  ULDC.64 UR6, c[0x0][0x408] ;  /* 0x0001020000067ab9 */ /* 0x000fe20000000a00 */
[----:B------:R-:W-:-:S04]  /*cf00*/  IMAD.WIDE.U32 R24, R98, UR4, RZ ;  /* 0x0000000462187c25 */ /* 0x000fc8000f8e00ff */
[C---:B------:R-:W-:Y:S02]  /*cf10*/  IMAD R3, R0.reuse, UR4, RZ ;  /* 0x0000000400037c24 */ /* 0x040fe4000f8e02ff */
[----:B------:R-:W-:Y:S02]  /*cf20*/  IMAD R5, R0, UR6, RZ ;  /* 0x0000000600057c24 */ /* 0x000fe4000f8e02ff */
[C---:B------:R-:W-:Y:S02]  /*cf30*/  IMAD R3, R98.reuse, UR5, R3 ;  /* 0x0000000562037c24 */ /* 0x040fe4000f8e0203 */
[C---:B------:R-:W-:Y:S02]  /*cf40*/  IMAD R5, R98.reuse, UR7, R5 ;  /* 0x0000000762057c24 */ /* 0x040fe4000f8e0205 */
[----:B------:R-:W-:Y:S01]  /*cf50*/  IMAD.WIDE.U32 R98, R98, UR6, RZ ;  /* 0x0000000662627c25 */ /* 0x000fe2000f8e00ff */
[----:B------:R-:W-:-:S03]  /*cf60*/  IADD3 R27, R3, R25, RZ ;  /* 0x00000019031b7210 */ /* 0x000fc60007ffe0ff */
        /* <DEDUP_REMOVED lines=18> */
.L_x_3055:
[----:B------:R-:W2:Y:S01]  /*d090*/  LDL R60, [R1+0x4] ;  /* 0x00000400013c7983 */ /* 0x000ea20000100800 */
[----:B------:R-:W-:Y:S01]  /*d0a0*/  ULDC.U8 UR4, c[0x0][0x410] ;  /* 0x0001040000047ab9 */ /* 0x000fe20000000000 */
[----:B------:R-:W-:Y:S01]  /*d0b0*/  BSSY B0, `(.L_x_3056) ;  /* 0x0000940000007945 */ /* 0x000fe20003800000 */
[----:B------:R-:W-:Y:S01]  /*d0c0*/  ISETP.NE.AND P0, PT, RZ, UR4, PT ;  /* 0x00000004ff007c0c */ /* 0x000fe2000bf05270 */
[C---:B------:R-:W-:Y:S01]  /*d0d0*/  VIADD R51, R221.reuse, 0x60 ;  /* 0x00000060dd337836 */ /* 0x040fe20000000000 */
[C---:B------:R-:W-:Y:S01]  /*d0e0*/  IADD3 R57, R221.reuse, 0x20, RZ ;  /* 0x00000020dd397810 */ /* 0x040fe20007ffe0ff */
[C---:B------:R-:W-:Y:S02]  /*d0f0*/  VIADD R56, R221.reuse, 0x40 ;  /* 0x00000040dd387836 */ /* 0x040fe40000000000 */
[----:B--2---:R-:W-:-:S04]  /*d100*/  IMAD.IADD R59, R221, 0x1, R60 ;  /* 0x00000001dd3b7824 */ /* 0x004fc800078e023c */
[----:B------:R-:W-:-:S04]  /*d110*/  IMAD R3, R225, 0x20, R59 ;  /* 0x00000020e1037824 */ /* 0x000fc800078e023b */
[----:B------:R-:W-:Y:S05]  /*d120*/  @!P0 BRA `(.L_x_3057) ;  /* 0x0000004800748947 */ /* 0x000fea0003800000 */
[----:B------:R-:W0:Y:S01]  /*d130*/  LDC R48, c[0x0][0x448] ;  /* 0x00011200ff307b82 */ /* 0x000e220000000800 */
[----:B------:R-:W-:Y:S01]  /*d140*/  ULDC.64 UR4, c[0x0][0x3f8] ;  /* 0x0000fe0000047ab9 */ /* 0x000fe20000000a00 */
[----:B------:R-:W-:Y:S01]  /*d150*/  MOV R10, R98 ;  /* 0x00000062000a7202 */ /* 0x000fe20000000f00 */
[----:B------:R-:W-:Y:S01]  /*d160*/  IMAD.MOV.U32 R8, RZ, RZ, R24 ;  /* 0x000000ffff087224 */ /* 0x000fe200078e0018 */
[----:B------:R-:W-:Y:S01]  /*d170*/  ULDC.64 UR6, c[0x0][0x408] ;  /* 0x0001020000067ab9 */ /* 0x000fe20000000a00 */
[----:B------:R-:W-:Y:S01]  /*d180*/  IMAD.MOV.U32 R9, RZ, RZ, R27 ;  /* 0x000000ffff097224 */ /* 0x000fe200078e001b */
[----:B------:R-:W-:Y:S01]  /*d190*/  SHF.R.S32.HI R58, RZ, 0x1f, R19 ;  /* 0x0000001fff3a7819 */ /* 0x000fe20000011413 */
[----:B------:R-:W-:Y:S02]  /*d1a0*/  IMAD.MOV.U32 R11, RZ, RZ, R29 ;  /* 0x000000ffff0b7224 */ /* 0x000fe400078e001d */
[----:B------:R-:W-:-:S05]  /*d1b0*/  IMAD.SHL.U32 R49, R225, 0x8, RZ ;  /* 0x00000008e1317824 */ /* 0x000fca00078e00ff */
[----:B------:R-:W-:Y:S02]  /*d1c0*/  SHF.R.S32.HI R54, RZ, 0x1f, R49 ;  /* 0x0000001fff367819 */ /* 0x000fe40000011431 */
[----:B0-----:R-:W-:-:S13]  /*d1d0*/  ISETP.NE.AND P0, PT, R48, 0x1, PT ;  /* 0x000000013000780c */ /* 0x001fda0003f05270 */
[----:B------:R-:W0:Y:S08]  /*d1e0*/  @P0 LDC R0, c[0x0][0x44c] ;  /* 0x00011300ff000b82 */ /* 0x000e300000000800 */
[----:B------:R-:W1:Y:S01]  /*d1f0*/  @P0 LDC R5, c[0x0][0x450] ;  /* 0x00011400ff050b82 */ /* 0x000e620000000800 */
[----:B0-----:R-:W-:-:S05]  /*d200*/  @P0 IMAD.HI.U32 R0, R3, R0, RZ ;  /* 0x0000000003000227 */ /* 0x001fca00078e00ff */
[----:B-1----:R-:W-:-:S04]  /*d210*/  @P0 SHF.R.U32.HI R3, RZ, R5, R0 ;  /* 0x00000005ff030219 */ /* 0x002fc80000011600 */
[----:B------:R-:W-:Y:S01]  /*d220*/  SHF.R.S32.HI R0, RZ, 0x1f, R3 ;  /* 0x0000001fff007819 */ /* 0x000fe20000011403 */
[----:B------:R-:W-:-:S04]  /*d230*/  IMAD.WIDE.U32 R8, R3, UR4, R8 ;  /* 0x0000000403087c25 */ /* 0x000fc8000f8e0008 */
[C---:B------:R-:W-:Y:S02]  /*d240*/  IMAD R4, R0.reuse, UR4, RZ ;  /* 0x0000000400047c24 */ /* 0x040fe4000f8e02ff */
[----:B------:R-:W-:Y:S02]  /*d250*/  IMAD R0, R0, UR6, RZ ;  /* 0x0000000600007c24 */ /* 0x000fe4000f8e02ff */
[----:B------:R-:W-:-:S04]  /*d260*/  IMAD.WIDE.U32 R10, R3, UR6, R10 ;  /* 0x00000006030a7c25 */ /* 0x000fc8000f8e000a */
[C---:B------:R-:W-:Y:S01]  /*d270*/  IMAD R13, R3.reuse, UR5, R4 ;  /* 0x00000005030d7c24 */ /* 0x040fe2000f8e0204 */
[----:B------:R-:W-:Y:S01]  /*d280*/  ULDC.64 UR4, c[0x0][0x3e8] ;  /* 0x0000fa0000047ab9 */ /* 0x000fe20000000a00 */
[----:B------:R-:W-:Y:S01]  /*d290*/  IMAD R3, R3, UR7, R0 ;  /* 0x0000000703037c24 */ /* 0x000fe2000f8e0200 */
[----:B------:R-:W-:Y:S01]  /*d2a0*/  ULDC.64 UR6, c[0x0][0x400] ;  /* 0x0001000000067ab9 */ /* 0x000fe20000000a00 */
[----:B------:R-:W-:Y:S01]  /*d2b0*/  IADD3 R5, P0, R8, UR4, RZ ;  /* 0x0000000408057c10 */ /* 0x000fe2000ff1e0ff */
[----:B------:R-:W-:Y:S01]  /*d2c0*/  UMOV UR4, 0xffffffff ;  /* 0xffffffff00047882 */ /* 0x000fe20000000000 */
[----:B------:R-:W-:Y:S02]  /*d2d0*/  IADD3 R7, P1, R10, UR6, RZ ;  /* 0x000000060a077c10 */ /* 0x000fe4000ff3e0ff */
[----:B------:R-:W-:Y:S02]  /*d2e0*/  IADD3.X R6, R9, UR5, R13, P0, !PT ;  /* 0x0000000509067c10 */ /* 0x000fe400087fe40d */
[----:B------:R-:W-:Y:S01]  /*d2f0*/  IADD3.X R8, R11, UR7, R3, P1, !PT ;  /* 0x000000070b087c10 */ /* 0x000fe20008ffe403 */
[----:B------:R-:W-:Y:S08]  /*d300*/  BRA.DIV UR4, `(.L_x_3058) ;  /* 0x0000020604787947 */ /* 0x000ff0000b800000 */
[----:B------:R0:W1:Y:S04]  /*d310*/  SHFL.IDX PT, R0, R6, RZ, 0x181f ;  /* 0x00181fff06007589 */ /* 0x00006800000e0000 */
[----:B------:R0:W2:Y:S04]  /*d320*/  SHFL.IDX PT, R4, R5, RZ, 0x181f ;  /* 0x00181fff05047589 */ /* 0x0000a800000e0000 */
[----:B------:R0:W3:Y:S04]  /*d330*/  SHFL.IDX PT, R3, R8, RZ, 0x181f ;  /* 0x00181fff08037589 */ /* 0x0000e800000e0000 */
[----:B------:R0:W4:Y:S02]  /*d340*/  SHFL.IDX PT, R14, R7, RZ, 0x181f ;  /* 0x00181fff070e7589 */ /* 0x00012400000e0000 */
.L_x_3361:
        /* <DEDUP_REMOVED lines=15> */
[C---:B----4-:R-:W-:Y:S01]  /*d440*/  @!P3 IADD3 R12, P1, R49.reuse, R14, RZ ;  /* 0x0000000e310cb210 */ /* 0x050fe20007f3e0ff */
[C---:B-1----:R-:W-:Y:S01]  /*d450*/  @!P4 IMAD.X R25, R0.reuse, 0x1, R58, P0 ;  /* 0x000000010019c824 */ /* 0x042fe200000e063a */
[----:B------:R-:W-:Y:S02]  /*d460*/  @!P3 IADD3 R10, P0, R49, R4, RZ ;  /* 0x00000004310ab210 */ /* 0x000fe40007f1e0ff */
[----:B------:R-:W-:Y:S02]  /*d470*/  @!P4 IADD3 R14, P2, R19, R14, RZ ;  /* 0x0000000e130ec210 */ /* 0x000fe40007f5e0ff */
[----:B------:R-:W-:Y:S01]  /*d480*/  CS2R R26, SRZ ;  /* 0x00000000001a7805 */ /* 0x000fe2000001ff00 */
[C-C-:B---3--:R-:W-:Y:S01]  /*d490*/  @!P3 IMAD.X R13, R3.reuse, 0x1, R54.reuse, P1 ;  /* 0x00000001030db824 */ /* 0x148fe200008e0636 */
[----:B------:R1:W5:Y:S01]  /*d4a0*/  @!P4 LD.E.64 R20, desc[UR36][R24.64] ;  /* 0x000000241814c980 */ /* 0x000362000c101b00 */
[----:B------:R-:W-:Y:S01]  /*d4b0*/  @!P3 IMAD.X R11, R0, 0x1, R54, P0 ;  /* 0x00000001000bb824 */ /* 0x000fe200000e0636 */
[----:B------:R-:W-:-:S02]  /*d4c0*/  @!P4 IADD3.X R15, R3, R58, RZ, P2, !PT ;  /* 0x0000003a030fc210 */ /* 0x000fc400017fe4ff */
[----:B------:R1:W5:Y:S04]  /*d4d0*/  @!P3 LD.E.64 R46, desc[UR36][R12.64] ;  /* 0x000000240c2eb980 */ /* 0x000368000c101b00 */
[----:B------:R1:W5:Y:S04]  /*d4e0*/  @!P3 LD.E.64 R44, desc[UR36][R10.64] ;  /* 0x000000240a2cb980 */ /* 0x000368000c101b00 */
[----:B------:R1:W5:Y:S02]  /*d4f0*/  @!P4 LD.E.64 R26, desc[UR36][R14.64] ;  /* 0x000000240e1ac980 */ /* 0x000364000c101b00 */
.L_x_3060:
[----:B------:R-:W-:Y:S05]  /*d500*/  BSYNC B1 ;  /* 0x0000000000017941 */ /* 0x000fea0003800000 */
.L_x_3059:
[----:B------:R-:W-:Y:S01]  /*d510*/  UMOV UR4, 0xffffffff ;  /* 0xffffffff00047882 */ /* 0x000fe20000000000 */
[----:B-1----:R-:W-:Y:S02]  /*d520*/  CS2R R24, SRZ ;  /* 0x0000000000187805 */ /* 0x002fe4000001ff00 */
[----:B------:R-:W-:Y:S05]  /*d530*/  BRA.DIV UR4, `(.L_x_3061) ;  /* 0x00000206045c7947 */ /* 0x000fea000b800000 */
[----:B------:R1:W0:Y:S04]  /*d540*/  SHFL.IDX PT, R0, R6, 0x1, 0x181f ;  /* 0x00381f0006007f89 */ /* 0x00022800000e0000 */
[----:B--2---:R1:W2:Y:S04]  /*d550*/  SHFL.IDX PT, R4, R5, 0x1, 0x181f ;  /* 0x00381f0005047f89 */ /* 0x0042a800000e0000 */
[----:B---3--:R1:W3:Y:S04]  /*d560*/  SHFL.IDX PT, R3, R8, 0x1, 0x181f ;  /* 0x00381f0008037f89 */ /* 0x0082e800000e0000 */
[----:B----4-:R1:W4:Y:S02]  /*d570*/  SHFL.IDX PT, R14, R7, 0x1, 0x181f ;  /* 0x00381f00070e7f89 */ /* 0x01032400000e0000 */
.L_x_3367:
[----:B------:R-:W-:Y:S01]  /*d580*/  VIADD R9, R59, 0x20 ;  /* 0x000000203b097836 */ /* 0x000fe20000000000 */
[----:B------:R-:W-:Y:S01]  /*d590*/  BSSY B1, `(.L_x_3062) ;  /* 0x0000019000017945 */ /* 0x000fe20003800000 */
[----:B------:R-:W-:Y:S02]  /*d5a0*/  CS2R R34, SRZ ;  /* 0x0000000000227805 */ /* 0x000fe4000001ff00 */
[----:B------:R-:W-:Y:S02]  /*d5b0*/  CS2R R28, SRZ ;  /* 0x00000000001c7805 */ /* 0x000fe4000001ff00 */
[----:B------:R-:W-:Y:S02]  /*d5c0*/  CS2R R36, SRZ ;  /* 0x0000000000247805 */ /* 0x000fe4000001ff00 */
[----:B------:R-:W-:-:S13]  /*d5d0*/  ISETP.GE.AND P0, PT, R9, R48, PT ;  /* 0x000000300900720c */ /* 0x000fda0003f06270 */
        /* <DEDUP_REMOVED lines=10> */
[C---:B0-----:R-:W-:Y:S01]  /*d680*/  @!P4 IMAD.X R31, R0.reuse, 0x1, R58, P0 ;  /* 0x00000001001fc824 */ /* 0x041fe200000e063a */
        /* <DEDUP_REMOVED lines=9> */
.L_x_3063:
[----:B------:R-:W-:Y:S05]  /*d720*/  BSYNC B1 ;  /* 0x0000000000017941 */ /* 0x000fea0003800000 */
.L_x_3062:
[----:B------:R-:W-:-:S03]  /*d730*/  UMOV UR4, 0xffffffff ;  /* 0xffffffff00047882 */ /* 0x000fc60000000000 */
[----:B------:R-:W-:Y:S05]  /*d740*/  BRA.DIV UR4, `(.L_x_3064) ;  /* 0x0000020604487947 */ /* 0x000fea000b800000 */
[----:B0-----:R0:W0:Y:S04]  /*d750*/  SHFL.IDX PT, R0, R6, 0x2, 0x181f ;  /* 0x00581f0006007f89 */ /* 0x00102800000e0000 */
[----:B--2---:R2:W0:Y:S04]  /*d760*/  SHFL.IDX PT, R4, R5, 0x2, 0x181f ;  /* 0x00581f0005047f89 */ /* 0x00442800000e0000 */
[----:B---3--:R2:W3:Y:S04]  /*d770*/  SHFL.IDX PT, R3, R8, 0x2, 0x181f ;  /* 0x00581f0008037f89 */ /* 0x0084e800000e0000 */
[----:B----4-:R2:W4:Y:S02]  /*d780*/  SHFL.IDX PT, R14, R7, 0x2, 0x181f ;  /* 0x00581f00070e7f89 */ /* 0x01052400000e0000 */
.L_x_3373:
[----:B------:R-:W-:Y:S01]  /*d790*/  IADD3 R9, R59, 0x40, RZ ;  /* 0x000000403b097810 */ /* 0x000fe20007ffe0ff */
[----:B------:R-:W-:Y:S01]  /*d7a0*/  BSSY B1, `(.L_x_3065) ;  /* 0x000001a000017945 */ /* 0x000fe20003800000 */
[----:B------:R-:W-:Y:S02]  /*d7b0*/  CS2R R30, SRZ ;  /* 0x00000000001e7805 */ /* 0x000fe4000001ff00 */
[----:B------:R-:W-:Y:S02]  /*d7c0*/  CS2R R38, SRZ ;  /* 0x0000000000267805 */ /* 0x000fe4000001ff00 */
[----:B------:R-:W-:Y:S02]  /*d7d0*/  ISETP.GE.AND P0, PT, R9, R48, PT ;  /* 0x000000300900720c */ /* 0x000fe40003f06270 */
[----:B------:R-:W-:Y:S02]  /*d7e0*/  CS2R R32, SRZ ;  /* 0x0000000000207805 */ /* 0x000fe4000001ff00 */
[----:B------:R-:W-:-:S09]  /*d7f0*/  CS2R R42, SRZ ;  /* 0x00000000002a7805 */ /* 0x000fd2000001ff00 */
        /* <DEDUP_REMOVED lines=10> */
[C---:B------:R-:W-:Y:S01]  /*d8a0*/  @!P4 IMAD.X R41, R0.reuse, 0x1, R58, P0 ;  /* 0x000000010029c824 */ /* 0x040fe200000e063a */
        /* <DEDUP_REMOVED lines=9> */
.L_x_3066:
[----:B------:R-:W-:Y:S05]  /*d940*/  BSYNC B1 ;  /* 0x0000000000017941 */ /* 0x000fea0003800000 */
.L_x_3065:
[----:B------:R-:W-:Y:S01]  /*d950*/  UMOV UR4, 0xffffffff ;  /* 0xffffffff00047882 */ /* 0x000fe20000000000 */
[----:B0-----:R-:W-:Y:S02]  /*d960*/  CS2R R40, SRZ ;  /* 0x0000000000287805 */ /* 0x001fe4000001ff00 */
[----:B------:R-:W-:Y:S05]  /*d970*/  BRA.DIV UR4, `(.L_x_3067) ;  /* 0x00000206042c7947 */ /* 0x000fea000b800000 */
[----:B------:R0:W0:Y:S04]  /*d980*/  SHFL.IDX PT, R0, R6, 0x3, 0x181f ;  /* 0x00781f0006007f89 */ /* 0x00002800000e0000 */
[----:B------:R0:W0:Y:S04]  /*d990*/  SHFL.IDX PT, R4, R5, 0x3, 0x181f ;  /* 0x00781f0005047f89 */ /* 0x00002800000e0000 */
[----:B---3--:R3:W0:Y:S04]  /*d9a0*/  SHFL.IDX PT, R3, R8, 0x3, 0x181f ;  /* 0x00781f0008037f89 */ /* 0x00862800000e0000 */
[----:B----4-:R3:W4:Y:S02]  /*d9b0*/  SHFL.IDX PT, R14, R7, 0x3, 0x181f ;  /* 0x00781f00070e7f89 */ /* 0x01072400000e0000 */
.L_x_3379:
[----:B01----:R-:W4:Y:S01]  /*d9c0*/  LDL R6, [R1+0x3c] ;  /* 0x00003c0001067983 */ /* 0x003f220000100800 */
[----:B------:R-:W-:Y:S01]  /*d9d0*/  VIADD R59, R59, 0x60 ;  /* 0x000000603b3b7836 */ /* 0x000fe20000000000 */
[----:B------:R-:W-:Y:S01]  /*d9e0*/  BSSY B1, `(.L_x_3068) ;  /* 0x000001d000017945 */ /* 0x000fe20003800000 */
[----:B------:R-:W-:Y:S02]  /*d9f0*/  CS2R R10, SRZ ;  /* 0x00000000000a7805 */ /* 0x000fe4000001ff00 */
[----:B--23--:R-:W-:Y:S02]  /*da00*/  CS2R R8, SRZ ;  /* 0x0000000000087805 */ /* 0x00cfe4000001ff00 */
[----:B------:R-:W-:Y:S02]  /*da10*/  CS2R R12, SRZ ;  /* 0x00000000000c7805 */ /* 0x000fe4000001ff00 */
[----:B------:R-:W-:Y:S02]  /*da20*/  ISETP.GE.AND P0, PT, R59, R48, PT ;  /* 0x000000303b00720c */ /* 0x000fe40003f06270 */
[----:B----4-:R-:W-:-:S04]  /*da30*/  LEA.HI R5, R6, R6, RZ, 0x1 ;  /* 0x0000000606057211 */ /* 0x010fc800078f08ff */
[----:B------:R-:W-:-:S04]  /*da40*/  LOP3.LUT R5, R5, 0xfffffffe, RZ, 0xc0, !PT ;  /* 0xfffffffe05057812 */ /* 0x000fc800078ec0ff */
[----:B------:R-:W-:-:S04]  /*da50*/  IADD3 R5, R6, -R5, RZ ;  /* 0x8000000506057210 */ /* 0x000fc80007ffe0ff */
[----:B------:R-:W-:Y:S01]  /*da60*/  SHF.L.U32 R55, R5, 0x1f, RZ ;  /* 0x0000001f05377819 */ /* 0x000fe200000006ff */
[----:B------:R-:W-:Y:S06]  /*da70*/  @P0 BRA `(.L_x_3069) ;  /* 0x00000000004c0947 */ /* 0x000fec0003800000 */
[----:B------:R-:W-:Y:S01]  /*da80*/  ULDC UR4, c[0x0][0x3f4] ;  /* 0x0000fd0000047ab9 */ /* 0x000fe20000000800 */
[----:B------:R-:W-:Y:S02]  /*da90*/  CS2R R40, SRZ ;  /* 0x0000000000287805 */ /* 0x000fe4000001ff00 */
[----:B------:R-:W-:Y:S02]  /*daa0*/  ISETP.GE.AND P5, PT, R19, UR4, PT ;  /* 0x0000000413007c0c */ /* 0x000fe4000bfa6270 */
[----:B------:R-:W-:Y:S02]  /*dab0*/  CS2R R10, SRZ ;  /* 0x00000000000a7805 */ /* 0x000fe4000001ff00 */
[----:B------:R-:W-:Y:S02]  /*dac0*/  ISETP.GE.AND P4, PT, R49, UR4, PT ;  /* 0x0000000431007c0c */ /* 0x000fe4000bf86270 */
[----:B------:R-:W-:Y:S02]  /*dad0*/  CS2R R12, SRZ ;  /* 0x00000000000c7805 */ /* 0x000fe4000001ff00 */
[----:B------:R-:W-:-:S05]  /*dae0*/  CS2R R8, SRZ ;  /* 0x0000000000087805 */ /* 0x000fca000001ff00 */
[----:B------:R-:W-:-:S04]  /*daf0*/  @!P5 IADD3 R52, P2, R19, R4, RZ ;  /* 0x000000041334d210 */ /* 0x000fc80007f5e0ff */
[C---:B------:R-:W-:Y:S02]  /*db00*/  @!P4 IADD3 R6, P1, R49.reuse, R14, RZ ;  /* 0x0000000e3106c210 */ /* 0x040fe40007f3e0ff */
[----:B------:R-:W-:Y:S01]  /*db10*/  @!P4 IADD3 R4, P0, R49, R4, RZ ;  /* 0x000000043104c210 */ /* 0x000fe20007f1e0ff */
[C---:B------:R-:W-:Y:S01]  /*db20*/  @!P5 IMAD.X R53, R0.reuse, 0x1, R58, P2 ;  /* 0x000000010035d824 */ /* 0x040fe200010e063a */
[----:B------:R-:W-:Y:S01]  /*db30*/  @!P5 IADD3 R14, P3, R19, R14, RZ ;  /* 0x0000000e130ed210 */ /* 0x000fe20007f7e0ff */
[C-C-:B------:R-:W-:Y:S02]  /*db40*/  @!P4 IMAD.X R7, R3.reuse, 0x1, R54.reuse, P1 ;  /* 0x000000010307c824 */ /* 0x140fe400008e0636 */
[----:B------:R-:W-:Y:S01]  /*db50*/  @!P4 IMAD.X R5, R0, 0x1, R54, P0 ;  /* 0x000000010005c824 */ /* 0x000fe200000e0636 */
[----:B------:R0:W5:Y:S01]  /*db60*/  @!P5 LD.E.64 R40, desc[UR36][R52.64] ;  /* 0x000000243428d980 */ /* 0x000162000c101b00 */
[----:B------:R-:W-:-:S03]  /*db70*/  @!P5 IMAD.X R15, R3, 0x1, R58, P3 ;  /* 0x00000001030fd824 */ /* 0x000fc600018e063a */
[----:B------:R0:W5:Y:S04]  /*db80*/  @!P4 LD.E.64 R10, desc[UR36][R4.64] ;  /* 0x00000024040ac980 */ /* 0x000168000c101b00 */
[----:B------:R0:W5:Y:S04]  /*db90*/  @!P4 LD.E.64 R12, desc[UR36][R6.64] ;  /* 0x00000024060cc980 */ /* 0x000168000c101b00 */
[----:B------:R0:W5:Y:S02]  /*dba0*/  @!P5 LD.E.64 R8, desc[UR36][R14.64] ;  /* 0x000000240e08d980 */ /* 0x000164000c101b00 */
.L_x_3069:
[----:B------:R-:W-:Y:S05]  /*dbb0*/  BSYNC B1 ;  /* 0x0000000000017941 */ /* 0x000fea0003800000 */
.L_x_3068:
[----:B------:R-:W1:Y:S01]  /*dbc0*/  SYNCS.PHASECHK.TRANS64.TRYWAIT P0, [R22+URZ+0x38800], R55 ;  /* 0x03880037160075a7 */ /* 0x000e62000800017f */
[----:B------:R-:W-:Y:S01]  /*dbd0*/  VIADDMNMX R0, R48, -R60, 0x80, PT ;  /* 0x0000008030007446 */ /* 0x000fe2000380093c */
[----:B------:R-:W-:Y:S03]  /*dbe0*/  BSSY B1, `(.L_x_3070) ;  /* 0x0000003000017945 */ /* 0x000fe60003800000 */
[----:B------:R-:W-:Y:S01]  /*dbf0*/  ISETP.GE.AND P1, PT, R221, R0, PT ;  /* 0x00000000dd00720c */ /* 0x000fe20003f26270 */
[----:B-1----:R-:W-:-:S12]  /*dc00*/  @!P0 BRA `(.L_x_3071) ;  /* 0x0000020000f88947 */ /* 0x002fd80003800000 */
.L_x_3380:
[----:B------:R-:W-:Y:S05]  /*dc10*/  BSYNC B1 ;  /* 0x0000000000017941 */ /* 0x000fea0003800000 */
.L_x_3070:
[----:B------:R-:W-:Y:S04]  /*dc20*/  BSSY B1, `(.L_x_3072) ;  /* 0x00000fa000017945 */ /* 0x000fe80003800000 */
[----:B------:R-:W-:Y:S05]  /*dc30*/  @P1 BRA `(.L_x_3073) ;  /* 0x0000000c00e01947 */ /* 0x000fea0003800000 */
[----:B------:R2:W5:Y:S01]  /*dc40*/  LDL R66, [R1+0x28] ;  /* 0x0000280001427983 */ /* 0x0005620000100800 */
[----:B0-----:R-:W0:Y:S01]  /*dc50*/  LDC R4, c[0x0][0x3f4] ;  /* 0x0000fd00ff047b82 */ /* 0x001e220000000800 */
[----:B------:R-:W-:Y:S01]  /*dc60*/  BSSY B2, `(.L_x_3074) ;  /* 0x000007a000027945 */ /* 0x000fe20003800000 */
[-C--:B0-----:R-:W-:Y:S02]  /*dc70*/  ISETP.GE.AND P0, PT, R49, R4.reuse, PT ;  /* 0x000000043100720c */ /* 0x081fe40003f06270 */
[----:B------:R-:W-:-:S11]  /*dc80*/  ISETP.GE.AND P1, PT, R19, R4, PT ;  /* 0x000000041300720c */ /* 0x000fd60003f26270 */
[----:B--2---:R-:W-:Y:S05]  /*dc90*/  @P0 BRA `(.L_x_3075) ;  /* 0x0000000400d80947 */ /* 0x004fea0003800000 */
[----:B-----5:R-:W0:Y:S01]  /*dca0*/  LDS.128 R4, [R66+0x20400] ;  /* 0x0204000042047984 */ /* 0x020e220000000c00 */
[----:B------:R-:W-:Y:S02]  /*dcb0*/  SHF.R.U32.HI R14, RZ, 0x8, R44 ;  /* 0x00000008ff0e7819 */ /* 0x000fe4000001162c */
[----:B------:R-:W-:Y:S02]  /*dcc0*/  LOP3.LUT R3, R44, 0xff, RZ, 0xc0, !PT ;  /* 0x000000ff2c037812 */ /* 0x000fe400078ec0ff */
[----:B------:R-:W-:Y:S02]  /*dcd0*/  LOP3.LUT R14, R14, 0xff, RZ, 0xc0, !PT ;  /* 0x000000ff0e0e7812 */ /* 0x000fe400078ec0ff */
[----:B------:R-:W-:Y:S02]  /*dce0*/  SHF.R.U32.HI R48, RZ, 0x8, R45 ;  /* 0x00000008ff307819 */ /* 0x000fe4000001162d */
[----:B-1----:R-:W-:Y:S02]  /*dcf0*/  SHF.R.U32.HI R55, RZ, 0x8, R47 ;  /* 0x00000008ff377819 */ /* 0x002fe4000001162f */
[----:B------:R-:W-:-:S02]  /*dd00*/  PRMT R3, R14, 0x7604, R3 ;  /* 0x000076040e037816 */ /* 0x000fc40000000003 */
[----:B------:R-:W-:Y:S02]  /*dd10*/  LOP3.LUT R15, R45, 0xff, RZ, 0xc0, !PT ;  /* 0x000000ff2d0f7812 */ /* 0x000fe400078ec0ff */
[----:B------:R-:W-:Y:S02]  /*dd20*/  LOP3.LUT R48, R48, 0xff, RZ, 0xc0, !PT ;  /* 0x000000ff30307812 */ /* 0x000fe400078ec0ff */
[----:B------:R-:W-:Y:S02]  /*dd30*/  SHF.R.U32.HI R54, RZ, 0x10, R45 ;  /* 0x00000010ff367819 */ /* 0x000fe4000001162d */
[----:B------:R-:W-:Y:S02]  /*dd40*/  SHF.R.U32.HI R14, RZ, 0x8, R46 ;  /* 0x00000008ff0e7819 */ /* 0x000fe4000001162e */
[----:B------:R-:W-:Y:S02]  /*dd50*/  LOP3.LUT R52, R47, 0xff, RZ, 0xc0, !PT ;  /* 0x000000ff2f347812 */ /* 0x000fe400078ec0ff */
[----:B------:R-:W-:-:S02]  /*dd60*/  LOP3.LUT R55, R55, 0xff, RZ, 0xc0, !PT ;  /* 0x000000ff37377812 */ /* 0x000fc400078ec0ff */
[----:B------:R-:W-:Y:S02]  /*dd70*/  SHF.R.U32.HI R59, RZ, 0x10, R47 ;  /* 0x00000010ff3b7819 */ /* 0x000fe4000001162f */
[----:B------:R-:W-:Y:S02]  /*dd80*/  PRMT R15, R48, 0x7604, R15 ;  /* 0x00007604300f7816 */ /* 0x000fe4000000000f */
[----:B------:R-:W-:Y:S01]  /*dd90*/  LOP3.LUT R53, R14, 0xff, RZ, 0xc0, !PT ;  /* 0x000000ff0e357812 */ /* 0x000fe200078ec0ff */
[----:B------:R-:W-:Y:S01]  /*dda0*/  IMAD.U32 R14, R54, 0x10000, RZ ;  /* 0x00010000360e7824 */ /* 0x000fe200078e00ff */
[----:B------:R-:W-:Y:S02]  /*ddb0*/  LOP3.LUT R48, R46, 0xff, RZ, 0xc0, !PT ;  /* 0x000000ff2e307812 */ /* 0x000fe400078ec0ff */
[----:B------:R-:W-:Y:S02]  /*ddc0*/  PRMT R52, R55, 0x7604, R52 ;  /* 0x0000760437347816 */ /* 0x000fe40000000034 */
[----:B------:R-:W-:-:S02]  /*ddd0*/  SHF.L.U32 R59, R59, 0x10, RZ ;  /* 0x000000103b3b7819 */ /* 0x000fc400000006ff */
        /* <DEDUP_REMOVED lines=98> */
.L_x_3075:
[----:B------:R-:W-:Y:S05]  /*e400*/  BSYNC B2 ;  /* 0x0000000000027941 */ /* 0x000fea0003800000 */
.L_x_3074:
[----:B------:R-:W-:Y:S05]  /*e410*/  @P1 BRA `(.L_x_3073) ;  /* 0x0000000400e81947 */ /* 0x000fea0003800000 */
[----:B0----5:R-:W0:Y:S01]  /*e420*/  LDS.128 R4, [R66+0x24400] ;  /* 0x0244000042047984 */ /* 0x021e220000000c00 */
[----:B------:R-:W-:Y:S02]  /*e430*/  SHF.R.U32.HI R15, RZ, 0x8, R21 ;  /* 0x00000008ff0f7819 */ /* 0x000fe40000011615 */
        /* <DEDUP_REMOVED lines=12> */
[----:B------:R-:W-:Y:S02]  /*e500*/  LOP3.LUT R14, R20, 0xff, RZ, 0xc0, !PT ;  /* 0x000000ff140e7812 */ /* 0x000fe400078ec0ff */
        /* <DEDUP_REMOVED lines=29> */
[----:B-1----:R-:W-:Y:S01]  /*e6e0*/  FMUL.FTZ R55, R14, R27 ;  /* 0x0000001b0e377220 */ /* 0x002fe20000410000 */
        /* <DEDUP_REMOVED lines=77> */
.L_x_3073:
[----:B------:R-:W-:Y:S05]  /*ebc0*/  BSYNC B1 ;  /* 0x0000000000017941 */ /* 0x000fea0003800000 */
.L_x_3072:
[----:B------:R-:W-:Y:S01]  /*ebd0*/  ISETP.GE.AND P0, PT, R57, R0, PT ;  /* 0x000000003900720c */ /* 0x000fe20003f06270 */
[----:B------:R-:W-:-:S12]  /*ebe0*/  BSSY B1, `(.L_x_3076) ;  /* 0x00000fa000017945 */ /* 0x000fd80003800000 */
[----:B------:R-:W-:Y:S05]  /*ebf0*/  @P0 BRA `(.L_x_3077) ;  /* 0x0000000c00e00947 */ /* 0x000fea0003800000 */
[----:B-1----:R1:W5:Y:S01]  /*ec00*/  LDL R55, [R1+0x28] ;  /* 0x0000280001377983 */ /* 0x0023620000100800 */
[----:B0-2---:R-:W0:Y:S01]  /*ec10*/  LDC R4, c[0x0][0x3f4] ;  /* 0x0000fd00ff047b82 */ /* 0x005e220000000800 */
[----:B------:R-:W-:Y:S01]  /*ec20*/  BSSY B2, `(.L_x_3078) ;  /* 0x000007e000027945 */ /* 0x000fe20003800000 */
[-C--:B0-----:R-:W-:Y:S02]  /*ec30*/  ISETP.GE.AND P0, PT, R49, R4.reuse, PT ;  /* 0x000000043100720c */ /* 0x081fe40003f06270 */
[----:B------:R-:W-:-:S11]  /*ec40*/  ISETP.GE.AND P1, PT, R19, R4, PT ;  /* 0x000000041300720c */ /* 0x000fd60003f26270 */
[----:B-1----:R-:W-:Y:S05]  /*ec50*/  @P0 BRA `(.L_x_3079) ;  /* 0x0000000400e80947 */ /* 0x002fea0003800000 */
[----:B-----5:R-:W0:Y:S01]  /*ec60*/  LDS.128 R4, [R55+0x21400] ;  /* 0x0214000037047984 */ /* 0x020e220000000c00 */
[----:B------:R-:W-:Y:S02]  /*ec70*/  SHF.R.U32.HI R3, RZ, 0x8, R34 ;  /* 0x00000008ff037819 */ /* 0x000fe40000011622 */
[----:B------:R-:W-:Y:S02]  /*ec80*/  SHF.R.U32.HI R15, RZ, 0x8, R35 ;  /* 0x00000008ff0f7819 */ /* 0x000fe40000011623 */
[----:B------:R-:W-:Y:S02]  /*ec90*/  SHF.R.U32.HI R44, RZ, 0x8, R37 ;  /* 0x00000008ff2c7819 */ /* 0x000fe40000011625 */
[----:B------:R-:W-:Y:S02]  /*eca0*/  LOP3.LUT R14, R34, 0xff, RZ, 0xc0, !PT ;  /* 0x000000ff220e7812 */ /* 0x000fe400078ec0ff */
        /* <DEDUP_REMOVED lines=38> */
[CC--:B------:R-:W-:Y:S01]  /*ef10*/  FMUL.FTZ R46, R14.reuse, R44.reuse ;  /* 0x0000002c0e2e7220 */ /* 0x0c0fe20000410000 */
        /* <DEDUP_REMOVED lines=78> */
.L_x_3079:
[----:B------:R-:W-:Y:S05]  /*f400*/  BSYNC B2 ;  /* 0x0000000000027941 */ /* 0x000fea0003800000 */
.L_x_3078:
[----:B------:R-:W-:Y:S05]  /*f410*/  @P1 BRA `(.L_x_3077) ;  /* 0x0000000400d81947 */ /* 0x000fea0003800000 */
[----:B0----5:R-:W0:Y:S01]  /*f420*/  LDS.128 R4, [R55+0x25400] ;  /* 0x0254000037047984 */ /* 0x021e220000000c00 */
[----:B------:R-:W-:Y:S02]  /*f430*/  SHF.R.U32.HI R14, RZ, 0x8, R24 ;  /* 0x00000008ff0e7819 */ /* 0x000fe40000011618 */
        /* <DEDUP_REMOVED lines=24> */
[----:B0-----:R-:W-:-:S02]  /*f5c0*/  F2FP.F16.E4M3.UNPACK_B R3, R6.H1 ;  /* 0x00000006ff03723e */ /* 0x001fc400030006ff */
[--C-:B------:R-:W-:Y:S02]  /*f5d0*/  LOP3.LUT R27, R27, 0xff0000, R28.reuse, 0xf8, !PT ;  /* 0x00ff00001b1b7812 */ /* 0x100fe400078ef81c */
[----:B------:R-:W-:Y:S01]  /*f5e0*/  F2FP.F16.E4M3.UNPACK_B R29, R35 ;  /* 0x00000023ff1d723e */ /* 0x000fe200020006ff */
[----:B------:R-:W-:Y:S01]  /*f5f0*/  HADD2.F32 R14, -RZ, R3.H1_H1 ;  /* 0x30000003ff0e7230 */ /* 0x000fe20000004100 */
[----:B------:R-:W-:Y:S02]  /*f600*/  F2FP.F16.E4M3.UNPACK_B R26, R25 ;  /* 0x00000019ff1a723e */ /* 0x000fe400020006ff */
[----:B------:R-:W-:Y:S01]  /*f610*/  LOP3.LUT R28, R27, 0xff000000, R28, 0xf8, !PT ;  /* 0xff0000001b1c7812 */ /* 0x000fe200078ef81c */
        /* <DEDUP_REMOVED lines=86> */
.L_x_3077:
[----:B------:R-:W-:Y:S05]  /*fb80*/  BSYNC B1 ;  /* 0x0000000000017941 */ /* 0x000fea0003800000 */
.L_x_3076:
[----:B------:R-:W-:Y:S01]  /*fb90*/  ISETP.GE.AND P0, PT, R56, R0, PT ;  /* 0x000000003800720c */ /* 0x000fe20003f06270 */
[----:B------:R-:W-:-:S12]  /*fba0*/  BSSY B1, `(.L_x_3080) ;  /* 0x00000fa000017945 */ /* 0x000fd80003800000 */
[----:B------:R-:W-:Y:S05]  /*fbb0*/  @P0 BRA `(.L_x_3081) ;  /* 0x0000000c00e00947 */ /* 0x000fea0003800000 */
[----:B-----5:R4:W5:Y:S01]  /*fbc0*/  LDL R45, [R1+0x28] ;  /* 0x00002800012d7983 */ /* 0x0209620000100800 */
[----:B0-23--:R-:W0:Y:S01]  /*fbd0*/  LDC R4, c[0x0][0x3f4] ;  /* 0x0000fd00ff047b82 */ /* 0x00de220000000800 */
[----:B------:R-:W-:Y:S01]  /*fbe0*/  BSSY B2, `(.L_x_3082) ;  /* 0x000007a000027945 */ /* 0x000fe20003800000 */
[-C--:B0-----:R-:W-:Y:S02]  /*fbf0*/  ISETP.GE.AND P0, PT, R49, R4.reuse, PT ;  /* 0x000000043100720c */ /* 0x081fe40003f06270 */
[----:B------:R-:W-:-:S11]  /*fc00*/  ISETP.GE.AND P1, PT, R19, R4, PT ;  /* 0x000000041300720c */ /* 0x000fd60003f26270 */
[----:B----4-:R-:W-:Y:S05]  /*fc10*/  @P0 BRA `(.L_x_3083) ;  /* 0x0000000400d80947 */ /* 0x010fea0003800000 */
[----:B-----5:R-:W0:Y:S01]  /*fc20*/  LDS.128 R4, [R45+0x22400] ;  /* 0x022400002d047984 */ /* 0x020e220000000c00 */
[----:B------:R-:W-:Y:S02]  /*fc30*/  SHF.R.U32.HI R14, RZ, 0x8, R38 ;  /* 0x00000008ff0e7819 */ /* 0x000fe40000011626 */
        /* <DEDUP_REMOVED lines=116> */
.L_x_3083:
[----:B------:R-:W-:Y:S05]  /*10380*/  BSYNC B2 ;  /* 0x0000000000027941 */ /* 0x000fea0003800000 */
.L_x_3082:
[----:B------:R-:W-:Y:S05]  /*10390*/  @P1 BRA `(.L_x_3081) ;  /* 0x0000000400e81947 */ /* 0x000fea0003800000 */
[----:B0----5:R-:W0:Y:S01]  /*103a0*/  LDS.128 R4, [R45+0x26400] ;  /* 0x026400002d047984 */ /* 0x021e220000000c00 */
        /* <DEDUP_REMOVED lines=82> */
[--C-:B------:R-:W-:Y:S01]  /*108d0*/  HADD2.F32 R6, -RZ, R4.reuse.H1_H1 ;  /* 0x30000004ff067230 */ /* 0x100fe20000004100 */
[----:B------:R-:W-:Y:S01]  /*108e0*/  F2FP.SATFINITE.E4M3.F32.PACK_AB_MERGE_C R33, R36, R33, RZ ;  /* 0x000000212421723e */ /* 0x000fe200048070ff */
[----:B------:R-:W-:Y:S01]  /*108f0*/  HADD2.F32 R20, -RZ, R15.H1_H1 ;  /* 0x3000000fff147230 */ /* 0x000fe20000004100 */
[----:B------:R-:W-:Y:S01]  /*10900*/  F2FP.SATFINITE.E4M3.F32.PACK_AB_MERGE_C R35, R35, R30, RZ ;  /* 0x0000001e2323723e */ /* 0x000fe200048070ff */
[----:B------:R-:W-:-:S02]  /*10910*/  HADD2.F32 R5, -RZ, R4.H0_H0 ;  /* 0x20000004ff057230 */ /* 0x000fc40000004100 */
        /* <DEDUP_REMOVED lines=13> */
[----:B------:R-:W-:Y:S01]  /*109f0*/  HADD2.F32 R4, -RZ, R14.H1_H1 ;  /* 0x3000000eff047230 */ /* 0x000fe20000004100 */
[----:B------:R-:W-:Y:S01]  /*10a00*/  F2FP.SATFINITE.E4M3.F32.PACK_AB_MERGE_C R25, R25, R26, RZ ;  /* 0x0000001a1919723e */ /* 0x000fe200048070ff */
[----:B------:R-:W-:Y:S01]  /*10a10*/  HADD2.F32 R32, -RZ, R32.H0_H0 ;  /* 0x20000020ff207230 */ /* 0x000fe20000004100 */
[----:B------:R-:W-:Y:S01]  /*10a20*/  F2FP.SATFINITE.E4M3.F32.PACK_AB_MERGE_C R30, R34, R29, R33 ;  /* 0x0000001d221e723e */ /* 0x000fe20004807021 */
[----:B------:R-:W-:Y:S02]  /*10a30*/  HADD2.F32 R3, -RZ, R7.H1_H1 ;  /* 0x30000007ff037230 */ /* 0x000fe40000004100 */
[----:B------:R-:W-:Y:S01]  /*10a40*/  FMUL.FTZ R27, R4, R15 ;  /* 0x0000000f041b7220 */ /* 0x000fe20000410000 */
[----:B------:R-:W-:-:S02]  /*10a50*/  HADD2.F32 R24, -RZ, R24.H0_H0 ;  /* 0x20000018ff187230 */ /* 0x000fc40000004100 */
[----:B------:R-:W-:Y:S01]  /*10a60*/  FMUL.FTZ R20, R4, R5 ;  /* 0x0000000504147220 */ /* 0x000fe20000410000 */
[----:B------:R-:W-:Y:S02]  /*10a70*/  HADD2.F32 R14, -RZ, R14.H0_H0 ;  /* 0x2000000eff0e7230 */ /* 0x000fe40000004100 */
[C---:B------:R-:W-:Y:S01]  /*10a80*/  FMUL.FTZ R4, R3.reuse, R32 ;  /* 0x0000002003047220 */ /* 0x040fe20000410000 */
[----:B------:R-:W-:Y:S02]  /*10a90*/  HADD2.F32 R7, -RZ, R7.H0_H0 ;  /* 0x20000007ff077230 */ /* 0x000fe40000004100 */
[-C--:B------:R-:W-:Y:S01]  /*10aa0*/  FMUL.FTZ R3, R3, R24.reuse ;  /* 0x0000001803037220 */ /* 0x080fe20000410000 */
[----:B------:R-:W-:Y:S01]  /*10ab0*/  F2FP.SATFINITE.E4M3.F32.PACK_AB_MERGE_C R31, R38, R31, R35 ;  /* 0x0000001f261f723e */ /* 0x000fe20004807023 */
[C---:B------:R-:W-:Y:S01]  /*10ac0*/  FFMA.FTZ R27, R14.reuse, R5, -R27 ;  /* 0x000000050e1b7223 */ /* 0x040fe2000001081b */
[----:B------:R-:W-:Y:S01]  /*10ad0*/  FFMA.FTZ R20, R14, R15, R20 ;  /* 0x0000000f0e147223 */ /* 0x000fe20000010014 */
[C---:B------:R-:W-:Y:S01]  /*10ae0*/  FFMA.FTZ R4, R7.reuse, R24, -R4 ;  /* 0x0000001807047223 */ /* 0x040fe20000010804 */
[----:B------:R-:W-:Y:S01]  /*10af0*/  FFMA.FTZ R3, R7, R32, R3 ;  /* 0x0000002007037223 */ /* 0x000fe20000010003 */
[----:B------:R-:W-:-:S02]  /*10b00*/  F2FP.SATFINITE.E4M3.F32.PACK_AB_MERGE_C R28, R21, R6, R25 ;  /* 0x00000006151c723e */ /* 0x000fc40004807019 */
[----:B------:R-:W-:-:S04]  /*10b10*/  F2FP.SATFINITE.E4M3.F32.PACK_AB_MERGE_C R20, R20, R27, RZ ;  /* 0x0000001b1414723e */ /* 0x000fc800048070ff */
[----:B------:R-:W-:-:S05]  /*10b20*/  F2FP.SATFINITE.E4M3.F32.PACK_AB_MERGE_C R29, R3, R4, R20 ;  /* 0x00000004031d723e */ /* 0x000fca0004807014 */
[----:B------:R4:W-:Y:S02]  /*10b30*/  STS.128 [R45+0x26400], R28 ;  /* 0x0264001c2d007388 */ /* 0x0009e40000000c00 */
.L_x_3081:
[----:B------:R-:W-:Y:S05]  /*10b40*/  BSYNC B1 ;  /* 0x0000000000017941 */ /* 0x000fea0003800000 */
.L_x_3080:
[----:B------:R-:W-:-:S13]  /*10b50*/  ISETP.GE.AND P0, PT, R51, R0, PT ;  /* 0x000000003300720c */ /* 0x000fda0003f06270 */
[----:B------:R-:W-:Y:S05]  /*10b60*/  @P0 BRA `(.L_x_3084) ;  /* 0x0000005800500947 */ /* 0x000fea0003800000 */
[----:B-----5:R0:W5:Y:S01]  /*10b70*/  LDL R33, [R1+0x28] ;  /* 0x0000280001217983 */ /* 0x0201620000100800 */
[----:B------:R-:W1:Y:S01]  /*10b80*/  LDC R0, c[0x0][0x3f4] ;  /* 0x0000fd00ff007b82 */ /* 0x000e620000000800 */
[----:B------:R-:W-:Y:S01]  /*10b90*/  BSSY B1, `(.L_x_3085) ;  /* 0x000007e000017945 */ /* 0x000fe20003800000 */
[-C--:B-1----:R-:W-:Y:S02]  /*10ba0*/  ISETP.GE.AND P0, PT, R49, R0.reuse, PT ;  /* 0x000000003100720c */ /* 0x082fe40003f06270 */
[----:B------:R-:W-:-:S11]  /*10bb0*/  ISETP.GE.AND P1, PT, R19, R0, PT ;  /* 0x000000001300720c */ /* 0x000fd60003f26270 */
[----:B0-----:R-:W-:Y:S05]  /*10bc0*/  @P0 BRA `(.L_x_3086) ;  /* 0x0000000400e80947 */ /* 0x001fea0003800000 */
[----:B--23-5:R-:W0:Y:S01]  /*10bd0*/  LDS.128 R4, [R33+0x23400] ;  /* 0x0234000021047984 */ /* 0x02ce220000000c00 */
[----:B------:R-:W-:Y:S02]  /*10be0*/  SHF.R.U32.HI R14, RZ, 0x8, R11 ;  /* 0x00000008ff0e7819 */ /* 0x000fe4000001160b */
        /* <DEDUP_REMOVED lines=40> */
[C---:B----4-:R-:W-:Y:S01]  /*10e70*/  FMUL.FTZ R29, R11.reuse, R27 ;  /* 0x0000001b0b1d7220 */ /* 0x050fe20000410000 */
        /* <DEDUP_REMOVED lines=43> */
[----:B------:R-:W-:Y:S01]  /*11130*/  HADD2.F32 R3, -RZ, R0.H1_H1 ;  /* 0x30000000ff037230 */ /* 0x000fe20000004100 */
[----:B------:R-:W-:Y:S01]  /*11140*/  F2FP.SATFINITE.E4M3.F32.PACK_AB_MERGE_C R28, R28, R29, RZ ;  /* 0x0000001d1c1c723e */ /* 0x000fe200048070ff */
[----:B------:R-:W-:Y:S02]  /*11150*/  HADD2.F32 R10, -RZ, R10.H0_H0 ;  /* 0x2000000aff0a7230 */ /* 0x000fe40000004100 */
[-C--:B------:R-:W-:Y:S01]  /*11160*/  FMUL.FTZ R21, R5, R11.reuse ;  /* 0x0000000b05157220 */ /* 0x080fe20000410000 */
[----:B------:R-:W-:Y:S02]  /*11170*/  HADD2.F32 R4, -RZ, R4.H0_H0 ;  /* 0x20000004ff047230 */ /* 0x000fe40000004100 */
[C---:B------:R-:W-:Y:S01]  /*11180*/  FMUL.FTZ R5, R3.reuse, R12 ;  /* 0x0000000c03057220 */ /* 0x040fe20000410000 */
[----:B------:R-:W-:Y:S02]  /*11190*/  HADD2.F32 R0, -RZ, R0.H0_H0 ;  /* 0x20000000ff007230 */ /* 0x000fe40000004100 */
[----:B------:R-:W-:Y:S01]  /*111a0*/  FMUL.FTZ R3, R3, R10 ;  /* 0x0000000a03037220 */ /* 0x000fe20000410000 */
[----:B------:R-:W-:Y:S01]  /*111b0*/  F2FP.SATFINITE.E4M3.F32.PACK_AB_MERGE_C R31, R31, R32, RZ ;  /* 0x000000201f1f723e */ /* 0x000fe200048070ff */
[C---:B------:R-:W-:Y:S01]  /*111c0*/  FFMA.FTZ R20, R4.reuse, R11, -R13 ;  /* 0x0000000b04147223 */ /* 0x040fe2000001080d */
[----:B------:R-:W-:Y:S01]  /*111d0*/  FFMA.FTZ R21, R4, R15, R21 ;  /* 0x0000000f04157223 */ /* 0x000fe20000010015 */
[C---:B------:R-:W-:Y:S01]  /*111e0*/  FFMA.FTZ R13, R0.reuse, R10, -R5 ;  /* 0x0000000a000d7223 */ /* 0x040fe20000010805 */
[----:B------:R-:W-:Y:S01]  /*111f0*/  FFMA.FTZ R12, R0, R12, R3 ;  /* 0x0000000c000c7223 */ /* 0x000fe20000010003 */
[----:B------:R-:W-:-:S02]  /*11200*/  HADD2.F32 R4, -RZ, R14.H1_H1 ;  /* 0x3000000eff047230 */ /* 0x000fc40000004100 */
[--C-:B------:R-:W-:Y:S01]  /*11210*/  HADD2.F32 R3, -RZ, R7.reuse.H1_H1 ;  /* 0x30000007ff037230 */ /* 0x100fe20000004100 */
[----:B------:R-:W-:Y:S01]  /*11220*/  F2FP.SATFINITE.E4M3.F32.PACK_AB_MERGE_C R20, R21, R20, RZ ;  /* 0x000000141514723e */ /* 0x000fe200048070ff */
[--C-:B------:R-:W-:Y:S02]  /*11230*/  HADD2.F32 R10, -RZ, R24.reuse.H1_H1 ;  /* 0x30000018ff0a7230 */ /* 0x100fe40000004100 */
[----:B------:R-:W-:Y:S02]  /*11240*/  HADD2.F32 R11, -RZ, R24.H0_H0 ;  /* 0x20000018ff0b7230 */ /* 0x000fe40000004100 */
[C---:B------:R-:W-:Y:S01]  /*11250*/  FMUL.FTZ R15, R3.reuse, R4 ;  /* 0x00000004030f7220 */ /* 0x040fe20000410000 */
[----:B------:R-:W-:Y:S01]  /*11260*/  HADD2.F32 R0, -RZ, R6.H1_H1 ;  /* 0x30000006ff007230 */ /* 0x000fe20000004100 */
[----:B------:R-:W-:Y:S01]  /*11270*/  F2FP.SATFINITE.E4M3.F32.PACK_AB_MERGE_C R12, R12, R13, R20 ;  /* 0x0000000d0c0c723e */ /* 0x000fe20004807014 */
        /* <DEDUP_REMOVED lines=9> */
[----:B------:R-:W-:-:S03]  /*11310*/  FFMA.FTZ R0, R6, R11, R0 ;  /* 0x0000000b06007223 */ /* 0x000fc60000010000 */
[----:B------:R-:W-:Y:S02]  /*11320*/  F2FP.SATFINITE.E4M3.F32.PACK_AB_MERGE_C R4, R15, R14, RZ ;  /* 0x0000000e0f04723e */ /* 0x000fe400048070ff */
[----:B------:R-:W-:Y:S02]  /*11330*/  F2FP.SATFINITE.E4M3.F32.PACK_AB_MERGE_C R14, R26, R27, R28 ;  /* 0x0000001b1a0e723e */ /* 0x000fe4000480701c */
[----:B------:R-:W-:Y:S02]  /*11340*/  F2FP.SATFINITE.E4M3.F32.PACK_AB_MERGE_C R15, R30, R25, R31 ;  /* 0x000000191e0f723e */ /* 0x000fe4000480701f */
[----:B------:R-:W-:-:S05]  /*11350*/  F2FP.SATFINITE.E4M3.F32.PACK_AB_MERGE_C R13, R0, R3, R4 ;  /* 0x00000003000d723e */ /* 0x000fca0004807004 */
[----:B------:R0:W-:Y:S02]  /*11360*/  STS.128 [R33+0x23400], R12 ;  /* 0x0234000c21007388 */ /* 0x0001e40000000c00 */
.L_x_3086:
[----:B------:R-:W-:Y:S05]  /*11370*/  BSYNC B1 ;  /* 0x0000000000017941 */ /* 0x000fea0003800000 */
.L_x_3085:
[----:B------:R-:W-:Y:S05]  /*11380*/  @P1 BRA `(.L_x_3084) ;  /* 0x0000005000481947 */ /* 0x000fea0003800000 */
[----:B--23-5:R-:W1:Y:S01]  /*11390*/  LDS.128 R4, [R33+0x27400] ;  /* 0x0274000021047984 */ /* 0x02ce620000000c00 */
[----:B------:R-:W-:Y:S02]  /*113a0*/  SHF.R.U32.HI R11, RZ, 0x8, R41 ;  /* 0x00000008ff0b7819 */ /* 0x000fe40000011629 */
[----:B------:R-:W-:Y:S02]  /*113b0*/  LOP3.LUT R10, R41, 0xff, RZ, 0xc0, !PT ;  /* 0x000000ff290a7812 */ /* 0x000fe400078ec0ff */
[----:B------:R-:W-:Y:S02]  /*113c0*/  LOP3.LUT R11, R11, 0xff, RZ, 0xc0, !PT ;  /* 0x000000ff0b0b7812 */ /* 0x000fe400078ec0ff */
[----:B------:R-:W-:Y:S02]  /*113d0*/  SHF.R.U32.HI R3, RZ, 0x8, R40 ;  /* 0x00000008ff037819 */ /* 0x000fe40000011628 */
[----:B0-----:R-:W-:Y:S02]  /*113e0*/  SHF.R.U32.HI R15, RZ, 0x8, R9 ;  /* 0x00000008ff0f7819 */ /* 0x001fe40000011609 */
        /* <DEDUP_REMOVED lines=11> */
[----:B------:R-:W-:Y:S02]  /*114a0*/  PRMT R12, R15, 0x7604, R12 ;  /* 0x000076040f0c7816 */ /* 0x000fe4000000000c */
[----:B------:R-:W-:Y:S02]  /*114b0*/  LOP3.LUT R0, R8, 0xff, RZ, 0xc0, !PT ;  /* 0x000000ff08007812 */ /* 0x000fe400078ec0ff */
        /* <DEDUP_REMOVED lines=9> */
[----:B-1----:R-:W-:Y:S02]  /*11550*/  F2FP.F16.E4M3.UNPACK_B R0, R6.H1 ;  /* 0x00000006ff00723e */ /* 0x002fe400030006ff */
        /* <DEDUP_REMOVED lines=34> */
[C---:B----4-:R-:W-:Y:S01]  /*11780*/  FFMA.FTZ R28, R10.reuse, R8, -R13 ;  /* 0x000000080a1c7223 */ /* 0x050fe2000001080d */
        /* <DEDUP_REMOVED lines=30> */
[----:B------:R-:W-:Y:S01]  /*11970*/  HADD2.F32 R3, -RZ, R7.H1_H1 ;  /* 0x30000007ff037230 */ /* 0x000fe20000004100 */
[----:B------:R-:W-:Y:S01]  /*11980*/  F2FP.SATFINITE.E4M3.F32.PACK_AB_MERGE_C R11, R14, R11, RZ ;  /* 0x0000000b0e0b723e */ /* 0x000fe200048070ff */
        /* <DEDUP_REMOVED lines=21> */
[----:B------:R0:W-:Y:S01]  /*11ae0*/  STS.128 [R33+0x27400], R4 ;  /* 0x0274000421007388 */ /* 0x0001e20000000c00 */
[----:B------:R-:W-:Y:S05]  /*11af0*/  BRA `(.L_x_3084) ;  /* 0x00000048006c7947 */ /* 0x000fea0003800000 */
.L_x_3057:
        /* <DEDUP_REMOVED lines=34> */
[----:B--2---:R-:W-:-:S03]  /*11d20*/  @!P1 IADD3 R14, P3, R16, R14, RZ ;  /* 0x0000000e100e9210 */ /* 0x004fc60007f7e0ff */
[--C-:B---3--:R-:W-:Y:S02]  /*11d30*/  @!P1 IMAD.X R5, R3, 0x1, R17.reuse, P2 ;  /* 0x0000000103059824 */ /* 0x108fe400010e0611 */
[----:B----4-:R-:W-:Y:S02]  /*11d40*/  @!P1 IMAD.X R3, R7, 0x1, R17, P3 ;  /* 0x0000000107039824 */ /* 0x010fe400018e0611 */
[----:B------:R-:W-:Y:S01]  /*11d50*/  @!P1 IMAD.MOV.U32 R4, RZ, RZ, R0 ;  /* 0x000000ffff049224 */ /* 0x000fe200078e0000 */
[----:B------:R-:W-:Y:S01]  /*11d60*/  @!P1 MOV R26, R14 ;  /* 0x0000000e001a9202 */ /* 0x000fe20000000f00 */
[----:B------:R-:W-:-:S04]  /*11d70*/  @!P1 IMAD.MOV.U32 R27, RZ, RZ, R3 ;  /* 0x000000ffff1b9224 */ /* 0x000fc800078e0003 */
[----:B------:R-:W2:Y:S04]  /*11d80*/  @!P1 LD.E.128 R4, desc[UR36][R4.64] ;  /* 0x0000002404049980 */ /* 0x000ea8000c101d00 */
[----:B------:R-:W3:Y:S01]  /*11d90*/  @!P1 LD.E.128 R36, desc[UR36][R26.64] ;  /* 0x000000241a249980 */ /* 0x000ee2000c101d00 */
[----:B------:R-:W-:Y:S02]  /*11da0*/  CS2R R32, SRZ ;  /* 0x0000000000207805 */ /* 0x000fe4000001ff00 */
        /* <DEDUP_REMOVED lines=16> */
.L_x_3390:
[----:B------:R-:W-:Y:S01]  /*11eb0*/  VIADD R7, R59, 0x20 ;  /* 0x000000203b077836 */ /* 0x000fe20000000000 */
[----:B------:R-:W-:Y:S01]  /*11ec0*/  BSSY B1, `(.L_x_3088) ;  /* 0x0000010000017945 */ /* 0x000fe20003800000 */
[----:B------:R-:W-:Y:S02]  /*11ed0*/  CS2R R44, SRZ ;  /* 0x00000000002c7805 */ /* 0x000fe4000001ff00 */
[----:B------:R-:W-:Y:S02]  /*11ee0*/  CS2R R46, SRZ ;  /* 0x00000000002e7805 */ /* 0x000fe4000001ff00 */
[----:B------:R-:W-:Y:S02]  /*11ef0*/  ISETP.GE.AND P1, PT, R7, R48, PT ;  /* 0x000000300700720c */ /* 0x000fe40003f26270 */
[----:B------:R-:W-:-:S11]  /*11f00*/  CS2R R6, SRZ ;  /* 0x0000000000067805 */ /* 0x000fd6000001ff00 */
[----:B------:R-:W-:Y:S05]  /*11f10*/  @P1 BRA `(.L_x_3089) ;  /* 0x0000000000281947 */ /* 0x000fea0003800000 */
[----:B------:R-:W-:Y:S02]  /*11f20*/  CS2R R6, SRZ ;  /* 0x0000000000067805 */ /* 0x000fe4000001ff00 */
[----:B------:R-:W-:Y:S02]  /*11f30*/  CS2R R44, SRZ ;  /* 0x00000000002c7805 */ /* 0x000fe4000001ff00 */
[----:B------:R-:W-:Y:S01]  /*11f40*/  CS2R R46, SRZ ;  /* 0x00000000002e7805 */ /* 0x000fe2000001ff00 */
[----:B------:R-:W-:Y:S06]  /*11f50*/  @P0 BRA `(.L_x_3089) ;  /* 0x0000000000180947 */ /* 0x000fec0003800000 */
[C---:B------:R-:W-:Y:S02]  /*11f60*/  IADD3 R44, P1, R16.reuse, R9, RZ ;  /* 0x00000009102c7210 */ /* 0x040fe40007f3e0ff */
[----:B------:R-:W-:-:S03]  /*11f70*/  IADD3 R4, P2, R16, R14, RZ ;  /* 0x0000000e10047210 */ /* 0x000fc60007f5e0ff */
[----:B------:R-:W-:Y:S01]  /*11f80*/  IMAD.X R45, R3, 0x1, R17, P1 ;  /* 0x00000001032d7824 */ /* 0x000fe200008e0611 */
[----:B------:R-:W-:-:S05]  /*11f90*/  IADD3.X R5, R25, R17, RZ, P2, !PT ;  /* 0x0000001119057210 */ /* 0x000fca00017fe4ff */
[----:B------:R-:W5:Y:S04]  /*11fa0*/  LD.E.128 R44, desc[UR36][R44.64] ;  /* 0x000000242c2c7980 */ /* 0x000f68000c101d00 */
[----:B------:R-:W5:Y:S02]  /*11fb0*/  LD.E.128 R4, desc[UR36][R4.64] ;  /* 0x0000002404047980 */ /* 0x000f64000c101d00 */
.L_x_3089:
[----:B------:R-:W-:Y:S05]  /*11fc0*/  BSYNC B1 ;  /* 0x0000000000017941 */ /* 0x000fea0003800000 */
.L_x_3088:
[----:B------:R-:W-:-:S03]  /*11fd0*/  UMOV UR4, 0xffffffff ;  /* 0xffffffff00047882 */ /* 0x000fc60000000000 */
[----:B------:R-:W-:Y:S05]  /*11fe0*/  BRA.DIV UR4, `(.L_x_3090) ;  /* 0x000001c6043c7947 */ /* 0x000fea000b800000 */
[----:B------:R-:W0:Y:S01]  /*11ff0*/  SHFL.IDX PT, R9, R43, 0x2, 0x181f ;  /* 0x00581f002b097f89 */ /* 0x000e2200000e0000 */
[----:B------:R-:W-:-:S03]  /*12000*/  VIADD R11, R59, 0x40 ;  /* 0x000000403b0b7836 */ /* 0x000fc60000000000 */
[----:B------:R-:W1:Y:S02]  /*12010*/  SHFL.IDX PT, R14, R42, 0x2, 0x181f ;  /* 0x00581f002a0e7f89 */ /* 0x000e6400000e0000 */
[----:B------:R-:W-:Y:S02]  /*12020*/  ISETP.GE.OR P1, PT, R11, R48, P0 ;  /* 0x000000300b00720c */ /* 0x000fe40000726670 */
[----:B------:R-:W2:Y:S04]  /*12030*/  SHFL.IDX PT, R3, R10, 0x2, 0x181f ;  /* 0x00581f000a037f89 */ /* 0x000ea800000e0000 */
[----:B------:R-:W3:Y:S07]  /*12040*/  SHFL.IDX PT, R25, R49, 0x2, 0x181f ;  /* 0x00581f0031197f89 */ /* 0x000eee00000e0000 */
[----:B0-----:R-:W-:-:S02]  /*12050*/  @!P1 IADD3 R0, P2, R16, R9, RZ ;  /* 0x0000000910009210 */ /* 0x001fc40007f5e0ff */
[----:B-1----:R-:W-:-:S03]  /*12060*/  @!P1 IADD3 R14, P3, R16, R14, RZ ;  /* 0x0000000e100e9210 */ /* 0x002fc60007f7e0ff */
[----:B------:R-:W-:Y:S02]  /*12070*/  @!P1 IMAD.MOV.U32 R8, RZ, RZ, R0 ;  /* 0x000000ffff089224 */ /* 0x000fe400078e0000 */
[--C-:B--2---:R-:W-:Y:S02]  /*12080*/  @!P1 IMAD.X R9, R3, 0x1, R17.reuse, P2 ;  /* 0x0000000103099824 */ /* 0x104fe400010e0611 */
[----:B---3--:R-:W-:Y:S02]  /*12090*/  @!P1 IMAD.X R3, R25, 0x1, R17, P3 ;  /* 0x0000000119039824 */ /* 0x008fe400018e0611 */
[----:B------:R-:W-:Y:S01]  /*120a0*/  @!P1 IMAD.MOV.U32 R52, RZ, RZ, R14 ;  /* 0x000000ffff349224 */ /* 0x000fe200078e000e */
[----:B------:R0:W2:Y:S02]  /*120b0*/  @!P1 LD.E.128 R24, desc[UR36][R8.64] ;  /* 0x0000002408189980 */ /* 0x0000a4000c101d00 */
[----:B------:R-:W-:-:S06]  /*120c0*/  @!P1 MOV R53, R3 ;  /* 0x0000000300359202 */ /* 0x000fcc0000000f00 */
        /* <DEDUP_REMOVED lines=8> */
[----:B------:R0:W0:Y:S04]  /*12150*/  SHFL.IDX PT, R14, R42, 0x3, 0x181f ;  /* 0x00781f002a0e7f89 */ /* 0x00002800000e0000 */
[----:B------:R-:W0:Y:S01]  /*12160*/  SHFL.IDX PT, R49, R49, 0x3, 0x181f ;  /* 0x00781f0031317f89 */ /* 0x000e2200000e0000 */
[----:B--2---:R-:W-:-:S02]  /*12170*/  @!P1 IMAD.MOV.U32 R34, RZ, RZ, R24 ;  /* 0x000000ffff229224 */ /* 0x004fc400078e0018 */
[----:B------:R-:W-:Y:S02]  /*12180*/  @!P1 IMAD.MOV.U32 R35, RZ, RZ, R25 ;  /* 0x000000ffff239224 */ /* 0x000fe400078e0019 */
[----:B------:R-:W-:Y:S02]  /*12190*/  @!P1 IMAD.MOV.U32 R36, RZ, RZ, R26 ;  /* 0x000000ffff249224 */ /* 0x000fe400078e001a */
[----:B------:R-:W-:Y:S02]  /*121a0*/  @!P1 IMAD.MOV.U32 R37, RZ, RZ, R27 ;  /* 0x000000ffff259224 */ /* 0x000fe400078e001b */
[----:B---3--:R-:W-:Y:S01]  /*121b0*/  @!P1 IMAD.MOV.U32 R38, RZ, RZ, R52 ;  /* 0x000000ffff269224 */ /* 0x008fe200078e0034 */
[----:B------:R-:W-:Y:S01]  /*121c0*/  @!P1 MOV R39, R53 ;  /* 0x0000003500279202 */ /* 0x000fe20000000f00 */
[----:B------:R-:W-:Y:S02]  /*121d0*/  @!P1 IMAD.MOV.U32 R40, RZ, RZ, R54 ;  /* 0x000000ffff289224 */ /* 0x000fe400078e0036 */
[----:B01--4-:R-:W-:-:S07]  /*121e0*/  @!P1 IMAD.MOV.U32 R41, RZ, RZ, R55 ;  /* 0x000000ffff299224 */ /* 0x013fce00078e0037 */
.L_x_3400:
[----:B------:R-:W2:Y:S01]  /*121f0*/  LDL R10, [R1+0x3c] ;  /* 0x00003c00010a7983 */ /* 0x000ea20000100800 */
[----:B------:R-:W-:Y:S01]  /*12200*/  VIADD R59, R59, 0x60 ;  /* 0x000000603b3b7836 */ /* 0x000fe20000000000 */
[----:B------:R-:W-:Y:S01]  /*12210*/  BSSY B1, `(.L_x_3091) ;  /* 0x0000014000017945 */ /* 0x000fe20003800000 */
[----:B------:R-:W-:Y:S02]  /*12220*/  CS2R R24, SRZ ;  /* 0x0000000000187805 */ /* 0x000fe4000001ff00 */
[----:B------:R-:W-:Y:S02]  /*12230*/  CS2R R26, SRZ ;  /* 0x00000000001a7805 */ /* 0x000fe4000001ff00 */
[----:B------:R-:W-:Y:S02]  /*12240*/  ISETP.GE.AND P1, PT, R59, R48, PT ;  /* 0x000000303b00720c */ /* 0x000fe40003f26270 */
[----:B--2---:R-:W-:-:S04]  /*12250*/  LEA.HI R0, R10, R10, RZ, 0x1 ;  /* 0x0000000a0a007211 */ /* 0x004fc800078f08ff */
[----:B------:R-:W-:-:S05]  /*12260*/  LOP3.LUT R0, R0, 0xfffffffe, RZ, 0xc0, !PT ;  /* 0xfffffffe00007812 */ /* 0x000fca00078ec0ff */
[----:B------:R-:W-:Y:S01]  /*12270*/  IMAD.IADD R0, R10, 0x1, -R0 ;  /* 0x000000010a007824 */ /* 0x000fe200078e0a00 */
[----:B------:R-:W-:-:S04]  /*12280*/  CS2R R10, SRZ ;  /* 0x00000000000a7805 */ /* 0x000fc8000001ff00 */
        /* <DEDUP_REMOVED lines=12> */
.L_x_3092:
[----:B------:R-:W-:Y:S05]  /*12350*/  BSYNC B1 ;  /* 0x0000000000017941 */ /* 0x000fea0003800000 */
.L_x_3091:
[----:B------:R-:W2:Y:S01]  /*12360*/  LDL R0, [R1+0x4] ;  /* 0x0000040001007983 */ /* 0x000ea20000100800 */
[----:B------:R-:W0:Y:S01]  /*12370*/  SYNCS.PHASECHK.TRANS64.TRYWAIT P4, [R22+URZ+0x38800], R13 ;  /* 0x0388000d160075a7 */ /* 0x000e22000808017f */
[----:B------:R-:W-:Y:S01]  /*12380*/  BSSY B1, `(.L_x_3093) ;  /* 0x0000007000017945 */ /* 0x000fe20003800000 */
[----:B--2---:R-:W-:-:S04]  /*12390*/  VIADDMNMX R48, R48, -R0, 0x80, PT ;  /* 0x0000008030307446 */ /* 0x004fc80003800900 */
[-C--:B------:R-:W-:Y:S02]  /*123a0*/  ISETP.GE.OR P3, PT, R221, R48.reuse, P0 ;  /* 0x00000030dd00720c */ /* 0x080fe40000766670 */
[-C--:B------:R-:W-:Y:S02]  /*123b0*/  ISETP.GE.OR P2, PT, R57, R48.reuse, P0 ;  /* 0x000000303900720c */ /* 0x080fe40000746670 */
[-C--:B------:R-:W-:Y:S02]  /*123c0*/  ISETP.GE.OR P1, PT, R56, R48.reuse, P0 ;  /* 0x000000303800720c */ /* 0x080fe40000726670 */
[----:B------:R-:W-:Y:S01]  /*123d0*/  ISETP.GE.OR P0, PT, R51, R48, P0 ;  /* 0x000000303300720c */ /* 0x000fe20000706670 */
[----:B0-----:R-:W-:-:S12]  /*123e0*/  @!P4 BRA `(.L_x_3094) ;  /* 0x000001c4005cc947 */ /* 0x001fd80003800000 */
.L_x_3401:
[----:B------:R-:W-:Y:S05]  /*123f0*/  BSYNC B1 ;  /* 0x0000000000017941 */ /* 0x000fea0003800000 */
.L_x_3093:
[----:B------:R-:W-:Y:S04]  /*12400*/  BSSY B1, `(.L_x_3095) ;  /* 0x000010a000017945 */ /* 0x000fe80003800000 */
[----:B------:R-:W-:Y:S05]  /*12410*/  @P3 BRA `(.L_x_3096) ;  /* 0x0000001000203947 */ /* 0x000fea0003800000 */
[----:B------:R-:W2:Y:S01]  /*12420*/  LDL R79, [R1+0x28] ;  /* 0x00002800014f7983 */ /* 0x000ea20000100800 */
[----:B------:R-:W-:Y:S01]  /*12430*/  IMAD.SHL.U32 R3, R221, 0x80, RZ ;  /* 0x00000080dd037824 */ /* 0x000fe200078e00ff */
[----:B------:R-:W-:Y:S01]  /*12440*/  LEA.HI R0, R58, R225, RZ, 0x1c ;  /* 0x000000e13a007211 */ /* 0x000fe200078fe0ff */
[----:B------:R-:W1:Y:S01]  /*12450*/  S2R R49, SR_TID.X ;  /* 0x0000000000317919 */ /* 0x000e620000002100 */
[----:B------:R-:W-:Y:S02]  /*12460*/  SHF.R.U32.HI R12, RZ, 0x8, R32 ;  /* 0x00000008ff0c7819 */ /* 0x000fe40000011620 */
[----:B------:R-:W-:Y:S01]  /*12470*/  LOP3.LUT R42, R3, 0x380, RZ, 0xc0, !PT ;  /* 0x00000380032a7812 */ /* 0x000fe200078ec0ff */
[----:B------:R-:W-:Y:S01]  /*12480*/  IMAD.SHL.U32 R3, R0, 0x10, RZ ;  /* 0x0000001000037824 */ /* 0x000fe200078e00ff */
[----:B0-----:R-:W-:Y:S02]  /*12490*/  SHF.R.S32.HI R13, RZ, 0x1f, R0 ;  /* 0x0000001fff0d7819 */ /* 0x001fe40000011400 */
[----:B------:R-:W-:-:S02]  /*124a0*/  SHF.R.U32.HI R52, RZ, 0x3, R42 ;  /* 0x00000003ff347819 */ /* 0x000fc4000001162a */
[----:B------:R-:W-:Y:S02]  /*124b0*/  LOP3.LUT R3, R42, 0x70, R3, 0xf8, !PT ;  /* 0x000000702a037812 */ /* 0x000fe400078ef803 */
[----:B------:R-:W-:Y:S02]  /*124c0*/  LEA.HI R13, R13, R0, RZ, 0x3 ;  /* 0x000000000d0d7211 */ /* 0x000fe400078f18ff */
[----:B------:R-:W-:Y:S02]  /*124d0*/  SHF.R.U32.HI R14, RZ, 0x8, R33 ;  /* 0x00000008ff0e7819 */ /* 0x000fe40000011621 */
[----:B------:R-:W-:Y:S01]  /*124e0*/  LOP3.LUT R15, R32, 0xff, RZ, 0xc0, !PT ;  /* 0x000000ff200f7812 */ /* 0x000fe200078ec0ff */
[----:B------:R-:W-:Y:S01]  /*124f0*/  IMAD.SHL.U32 R13, R13, 0x800, RZ ;  /* 0x000008000d0d7824 */ /* 0x000fe200078e00ff */
[----:B------:R-:W-:Y:S02]  /*12500*/  LOP3.LUT R12, R12, 0xff, RZ, 0xc0, !PT ;  /* 0x000000ff0c0c7812 */ /* 0x000fe400078ec0ff */
[----:B------:R-:W-:-:S02]  /*12510*/  LOP3.LUT R0, R3, R52, RZ, 0x3c, !PT ;  /* 0x0000003403007212 */ /* 0x000fc400078e3cff */
[----:B------:R-:W-:Y:S02]  /*12520*/  LOP3.LUT R43, R33, 0xff, RZ, 0xc0, !PT ;  /* 0x000000ff212b7812 */ /* 0x000fe400078ec0ff */
[----:B------:R-:W-:Y:S02]  /*12530*/  LOP3.LUT R14, R14, 0xff, RZ, 0xc0, !PT ;  /* 0x000000ff0e0e7812 */ /* 0x000fe400078ec0ff */
[----:B------:R-:W-:Y:S02]  /*12540*/  SHF.R.U32.HI R3, RZ, 0x8, R28 ;  /* 0x00000008ff037819 */ /* 0x000fe4000001161c */
[----:B------:R-:W-:Y:S02]  /*12550*/  PRMT R42, R12, 0x7604, R15 ;  /* 0x000076040c2a7816 */ /* 0x000fe4000000000f */
[----:B------:R-:W-:Y:S02]  /*12560*/  PRMT R48, R14, 0x7604, R43 ;  /* 0x000076040e307816 */ /* 0x000fe4000000002b */
[----:B------:R-:W-:Y:S01]  /*12570*/  LOP3.LUT R12, R28, 0xff, RZ, 0xc0, !PT ;  /* 0x000000ff1c0c7812 */ /* 0x000fe200078ec0ff */
[----:B-1----:R-:W-:Y:S01]  /*12580*/  VIADD R53, R49, 0xffffff80 ;  /* 0xffffff8031357836 */ /* 0x002fe20000000000 */
[----:B------:R-:W-:-:S02]  /*12590*/  LOP3.LUT R3, R3, 0xff, RZ, 0xc0, !PT ;  /* 0x000000ff03037812 */ /* 0x000fc400078ec0ff */
[----:B------:R-:W-:Y:S02]  /*125a0*/  SHF.R.U32.HI R43, RZ, 0x8, R30 ;  /* 0x00000008ff2b7819 */ /* 0x000fe4000001161e */
[----:B------:R-:W-:Y:S02]  /*125b0*/  SHF.R.S32.HI R49, RZ, 0x1f, R53 ;  /* 0x0000001fff317819 */ /* 0x000fe40000011435 */
[----:B------:R-:W-:Y:S02]  /*125c0*/  LOP3.LUT R13, R13, 0xffffc000, RZ, 0xc0, !PT ;  /* 0xffffc0000d0d7812 */ /* 0x000fe400078ec0ff */
[----:B------:R-:W-:Y:S02]  /*125d0*/  LEA.HI R49, R49, R53, RZ, 0x6 ;  /* 0x0000003531317211 */ /* 0x000fe400078f30ff */
[----:B------:R-:W-:Y:S02]  /*125e0*/  PRMT R60, R3, 0x7604, R12 ;  /* 0x00007604033c7816 */ /* 0x000fe4000000000c */
[----:B------:R-:W-:Y:S01]  /*125f0*/  LOP3.LUT R52, R30, 0xff, RZ, 0xc0, !PT ;  /* 0x000000ff1e347812 */ /* 0x000fe200078ec0ff */
[----:B------:R-:W-:Y:S01]  /*12600*/  IMAD.SHL.U32 R49, R49, 0x10, RZ ;  /* 0x0000001031317824 */ /* 0x000fe200078e00ff */
[----:B------:R-:W-:-:S02]  /*12610*/  LOP3.LUT R43, R43, 0xff, RZ, 0xc0, !PT ;  /* 0x000000ff2b2b7812 */ /* 0x000fc400078ec0ff */
[----:B------:R-:W-:Y:S02]  /*12620*/  SHF.R.U32.HI R14, RZ, 0x8, R29 ;  /* 0x00000008ff0e7819 */ /* 0x000fe4000001161d */
[----:B------:R-:W-:Y:S02]  /*12630*/  LOP3.LUT R49, R49, 0xfffffc00, RZ, 0xc0, !PT ;  /* 0xfffffc0031317812 */ /* 0x000fe400078ec0ff */
[----:B------:R-:W-:Y:S02]  /*12640*/  PRMT R63, R43, 0x7604, R52 ;  /* 0x000076042b3f7816 */ /* 0x000fe40000000034 */
[----:B------:R-:W-:Y:S02]  /*12650*/  IADD3 R3, R0, R13, R49 ;  /* 0x0000000d00037210 */ /* 0x000fe40007ffe031 */
[----:B------:R-:W-:Y:S02]  /*12660*/  SHF.R.U32.HI R0, RZ, 0x8, R31 ;  /* 0x00000008ff007819 */ /* 0x000fe4000001161f */
[----:B------:R-:W-:-:S02]  /*12670*/  LOP3.LUT R43, R31, 0xff, RZ, 0xc0, !PT ;  /* 0x000000ff1f2b7812 */ /* 0x000fc400078ec0ff */
[----:B------:R-:W-:Y:S02]  /*12680*/  SHF.R.U32.HI R53, RZ, 0x8, R21 ;  /* 0x00000008ff357819 */ /* 0x000fe40000011615 */
[----:B------:R-:W-:Y:S02]  /*12690*/  LOP3.LUT R0, R0, 0xff, RZ, 0xc0, !PT ;  /* 0x000000ff00007812 */ /* 0x000fe400078ec0ff */
[----:B------:R-:W-:Y:S02]  /*126a0*/  SHF.R.U32.HI R49, RZ, 0x8, R20 ;  /* 0x00000008ff317819 */ /* 0x000fe40000011614 */
[----:B------:R-:W-:Y:S02]  /*126b0*/  LOP3.LUT R15, R29, 0xff, RZ, 0xc0, !PT ;  /* 0x000000ff1d0f7812 */ /* 0x000fe400078ec0ff */
[----:B------:R-:W-:Y:S02]  /*126c0*/  LOP3.LUT R14, R14, 0xff, RZ, 0xc0, !PT ;  /* 0x000000ff0e0e7812 */ /* 0x000fe400078ec0ff */
[----:B------:R-:W-:-:S02]  /*126d0*/  LOP3.LUT R52, R20, 0xff, RZ, 0xc0, !PT ;  /* 0x000000ff14347812 */ /* 0x000fc400078ec0ff */
[----:B------:R-:W-:Y:S02]  /*126e0*/  LOP3.LUT R54, R21, 0xff, RZ, 0xc0, !PT ;  /* 0x000000ff15367812 */ /* 0x000fe400078ec0ff */
[----:B------:R-:W-:Y:S02]  /*126f0*/  LOP3.LUT R53, R53, 0xff, RZ, 0xc0, !PT ;  /* 0x000000ff35357812 */ /* 0x000fe400078ec0ff */
[----:B------:R-:W-:Y:S02]  /*12700*/  PRMT R67, R0, 0x7604, R43 ;  /* 0x0000760400437816 */ /* 0x000fe4000000002b */
[----:B------:R-:W-:Y:S02]  /*12710*/  LOP3.LUT R49, R49, 0xff, RZ, 0xc0, !PT ;  /* 0x000000ff31317812 */ /* 0x000fe400078ec0ff */
[----:B------:R-:W-:Y:S02]  /*12720*/  IADD3 R0, R22, R3, RZ ;  /* 0x0000000316007210 */ /* 0x000fe40007ffe0ff */
[----:B------:R-:W-:-:S02]  /*12730*/  PRMT R62, R14, 0x7604, R15 ;  /* 0x000076040e3e7816 */ /* 0x000fc4000000000f */
[----:B------:R-:W-:Y:S02]  /*12740*/  PRMT R64, R49, 0x7604, R52 ;  /* 0x0000760431407816 */ /* 0x000fe40000000034 */
[----:B------:R-:W-:Y:S02]  /*12750*/  PRMT R71, R53, 0x7604, R54 ;  /* 0x0000760435477816 */ /* 0x000fe40000000036 */
[----:B------:R-:W0:Y:S01]  /*12760*/  LDS.128 R52, [R0+0x20400] ;  /* 0x0204000000347984 */ /* 0x000e220000000c00 */
[----:B------:R-:W-:Y:S02]  /*12770*/  SHF.R.U32.HI R43, RZ, 0x10, R33 ;  /* 0x00000010ff2b7819 */ /* 0x000fe40000011621 */
[----:B------:R-:W-:Y:S02]  /*12780*/  SHF.R.U32.HI R3, RZ, 0x10, R32 ;  /* 0x00000010ff037819 */ /* 0x000fe40000011620 */
[----:B------:R-:W-:Y:S02]  /*12790*/  LOP3.LUT R43, R43, 0xff, RZ, 0xc0, !PT ;  /* 0x000000ff2b2b7812 */ /* 0x000fe400078ec0ff */
[----:B------:R-:W-:-:S02]  /*127a0*/  SHF.R.U32.HI R59, RZ, 0x10, R29 ;  /* 0x00000010ff3b7819 */ /* 0x000fc4000001161d */
[----:B------:R-:W-:Y:S02]  /*127b0*/  LOP3.LUT R3, R3, 0xff, RZ, 0xc0, !PT ;  /* 0x000000ff03037812 */ /* 0x000fe400078ec0ff */
[----:B------:R-:W-:Y:S02]  /*127c0*/  SHF.R.U32.HI R49, RZ, 0x10, R28 ;  /* 0x00000010ff317819 */ /* 0x000fe4000001161c */
[----:B------:R-:W-:Y:S02]  /*127d0*/  PRMT R43, R43, 0x7054, R48 ;  /* 0x000070542b2b7816 */ /* 0x000fe40000000030 */
[----:B------:R-:W-:Y:S02]  /*127e0*/  LOP3.LUT R59, R59, 0xff, RZ, 0xc0, !PT ;  /* 0x000000ff3b3b7812 */ /* 0x000fe400078ec0ff */
[----:B------:R-:W-:Y:S02]  /*127f0*/  SHF.R.U32.HI R48, RZ, 0x10, R31 ;  /* 0x00000010ff307819 */ /* 0x000fe4000001161f */
[----:B------:R-:W-:-:S02]  /*12800*/  PRMT R3, R3, 0x7054, R42 ;  /* 0x0000705403037816 */ /* 0x000fc4000000002a */
        /* <DEDUP_REMOVED lines=10> */
[----:B------:R-:W-:Y:S02]  /*128b0*/  PRMT R65, R42, 0x7054, R63 ;  /* 0x000070542a417816 */ /* 0x000fe4000000003f */
[----:B------:R-:W-:-:S02]  /*128c0*/  LOP3.LUT R60, R60, 0xff, RZ, 0xc0, !PT ;  /* 0x000000ff3c3c7812 */ /* 0x000fc400078ec0ff */
[----:B------:R-:W-:Y:S02]  /*128d0*/  LOP3.LUT R67, R67, 0xff000000, R31, 0xf8, !PT ;  /* 0xff00000043437812 */ /* 0x000fe400078ef81f */
[----:B------:R-:W-:Y:S02]  /*128e0*/  PRMT R69, R59, 0x7054, R64 ;  /* 0x000070543b457816 */ /* 0x000fe40000000040 */
[----:B------:R-:W-:Y:S02]  /*128f0*/  LOP3.LUT R43, R43, 0xff000000, R33, 0xf8, !PT ;  /* 0xff0000002b2b7812 */ /* 0x000fe400078ef821 */
[----:B------:R-:W-:Y:S02]  /*12900*/  LOP3.LUT R59, R3, 0xff000000, R32, 0xf8, !PT ;  /* 0xff000000033b7812 */ /* 0x000fe400078ef820 */
[----:B------:R-:W-:Y:S02]  /*12910*/  LOP3.LUT R65, R65, 0xff000000, R30, 0xf8, !PT ;  /* 0xff00000041417812 */ /* 0x000fe400078ef81e */
[----:B------:R-:W-:-:S02]  /*12920*/  PRMT R71, R60, 0x7054, R71 ;  /* 0x000070543c477816 */ /* 0x000fc40000000047 */
[----:B------:R-:W-:Y:S02]  /*12930*/  F2FP.F16.E4M3.UNPACK_B R62, R67 ;  /* 0x00000043ff3e723e */ /* 0x000fe400020006ff */
[----:B------:R-:W-:Y:S02]  /*12940*/  F2FP.F16.E4M3.UNPACK_B R42, R43 ;  /* 0x0000002bff2a723e */ /* 0x000fe400020006ff */
[----:B------:R-:W-:Y:S01]  /*12950*/  LOP3.LUT R66, R69, 0xff000000, R20, 0xf8, !PT ;  /* 0xff00000045427812 */ /* 0x000fe200078ef814 */
[----:B------:R-:W-:Y:S01]  /*12960*/  HADD2.F32 R64, -RZ, R62.H0_H0 ;  /* 0x2000003eff407230 */ /* 0x000fe20000004100 */
[----:B------:R-:W-:Y:S01]  /*12970*/  LOP3.LUT R71, R71, 0xff000000, R21, 0xf8, !PT ;  /* 0xff00000047477812 */ /* 0x000fe200078ef815 */
[----:B------:R-:W-:Y:S01]  /*12980*/  HADD2.F32 R60, -RZ, R42.H0_H0 ;  /* 0x2000002aff3c7230 */ /* 0x000fe20000004100 */
[----:B------:R-:W-:Y:S01]  /*12990*/  LOP3.LUT R63, R61, 0xff000000, R29, 0xf8, !PT ;  /* 0xff0000003d3f7812 */ /* 0x000fe200078ef81d */
[----:B------:R-:W-:Y:S01]  /*129a0*/  HADD2.F32 R69, -RZ, R62.H1_H1 ;  /* 0x3000003eff457230 */ /* 0x000fe20000004100 */
[----:B------:R-:W-:-:S02]  /*129b0*/  F2FP.F16.E4M3.UNPACK_B R67, R67.H1 ;  /* 0x00000043ff43723e */ /* 0x000fc400030006ff */
[----:B------:R-:W-:Y:S02]  /*129c0*/  LOP3.LUT R28, R49, 0xff000000, R28, 0xf8, !PT ;  /* 0xff000000311c7812 */ /* 0x000fe400078ef81c */
[-C--:B0-----:R-:W-:Y:S02]  /*129d0*/  F2FP.F16.E4M3.UNPACK_B R49, R55.reuse ;  /* 0x00000037ff31723e */ /* 0x081fe400020006ff */
[----:B------:R-:W-:Y:S02]  /*129e0*/  F2FP.F16.E4M3.UNPACK_B R55, R55.H1 ;  /* 0x00000037ff37723e */ /* 0x000fe400030006ff */
[-C--:B------:R-:W-:Y:S02]  /*129f0*/  F2FP.F16.E4M3.UNPACK_B R33, R52.reuse ;  /* 0x00000034ff21723e */ /* 0x080fe400020006ff */
[----:B------:R-:W-:Y:S02]  /*12a00*/  F2FP.F16.E4M3.UNPACK_B R52, R52.H1 ;  /* 0x00000034ff34723e */ /* 0x000fe400030006ff */
[----:B------:R-:W-:-:S02]  /*12a10*/  F2FP.F16.E4M3.UNPACK_B R48, R54 ;  /* 0x00000036ff30723e */ /* 0x000fc400020006ff */
[----:B------:R-:W-:Y:S01]  /*12a20*/  F2FP.F16.E4M3.UNPACK_B R54, R54.H1 ;  /* 0x00000036ff36723e */ /* 0x000fe200030006ff */
[----:B--2---:R-:W0:Y:S02]  /*12a30*/  LDS.128 R12, [R79+0x20400] ;  /* 0x020400004f0c7984 */ /* 0x004e240000000c00 */
[-C--:B0-----:R-:W-:Y:S02]  /*12a40*/  F2FP.F16.E4M3.UNPACK_B R3, R14.reuse ;  /* 0x0000000eff03723e */ /* 0x081fe400020006ff */
[----:B------:R-:W-:Y:S02]  /*12a50*/  F2FP.F16.E4M3.UNPACK_B R30, R14.H1 ;  /* 0x0000000eff1e723e */ /* 0x000fe400030006ff */
[----:B------:R-:W-:Y:S02]  /*12a60*/  F2FP.F16.E4M3.UNPACK_B R14, R53 ;  /* 0x00000035ff0e723e */ /* 0x000fe400020006ff */
[-C--:B------:R-:W-:Y:S02]  /*12a70*/  F2FP.F16.E4M3.UNPACK_B R20, R13.reuse ;  /* 0x0000000dff14723e */ /* 0x080fe400020006ff */
[----:B------:R-:W-:Y:S01]  /*12a80*/  F2FP.F16.E4M3.UNPACK_B R21, R13.H1 ;  /* 0x0000000dff15723e */ /* 0x000fe200030006ff */
[----:B------:R-:W-:Y:S01]  /*12a90*/  HADD2.F32 R13, -RZ, R14.H0_H0 ;  /* 0x2000000eff0d7230 */ /* 0x000fe20000004100 */
[----:B------:R-:W-:Y:S01]  /*12aa0*/  F2FP.F16.E4M3.UNPACK_B R53, R53.H1 ;  /* 0x00000035ff35723e */ /* 0x000fe200030006ff */
[--C-:B------:R-:W-:Y:S01]  /*12ab0*/  HADD2.F32 R29, -RZ, R20.reuse.H0_H0 ;  /* 0x20000014ff1d7230 */ /* 0x100fe20000004100 */
[----:B------:R-:W-:Y:S01]  /*12ac0*/  F2FP.F16.E4M3.UNPACK_B R31, R15 ;  /* 0x0000000fff1f723e */ /* 0x000fe200020006ff */
[----:B------:R-:W-:-:S02]  /*12ad0*/  HADD2.F32 R20, -RZ, R20.H1_H1 ;  /* 0x30000014ff147230 */ /* 0x000fc40000004100 */
[C---:B------:R-:W-:Y:S01]  /*12ae0*/  FMUL.FTZ R68, R13.reuse, R64 ;  /* 0x000000400d447220 */ /* 0x040fe20000410000 */
[-C--:B------:R-:W-:Y:S01]  /*12af0*/  FMUL.FTZ R61, R13, R60.reuse ;  /* 0x0000003c0d3d7220 */ /* 0x080fe20000410000 */
[----:B------:R-:W-:Y:S02]  /*12b00*/  F2FP.F16.E4M3.UNPACK_B R32, R15.H1 ;  /* 0x0000000fff20723e */ /* 0x000fe400030006ff */
[C---:B------:R-:W-:Y:S01]  /*12b10*/  FFMA.FTZ R13, R29.reuse, R60, -R68 ;  /* 0x0000003c1d0d7223 */ /* 0x040fe20000010844 */
[----:B------:R-:W-:Y:S01]  /*12b20*/  FFMA.FTZ R29, R29, R64, R61 ;  /* 0x000000401d1d7223 */ /* 0x000fe2000001003d */
[----:B------:R-:W-:Y:S01]  /*12b30*/  HADD2.F32 R61, -RZ, R42.H1_H1 ;  /* 0x3000002aff3d7230 */ /* 0x000fe20000004100 */
[----:B------:R-:W-:Y:S01]  /*12b40*/  F2FP.F16.E4M3.UNPACK_B R60, R43.H1 ;  /* 0x0000002bff3c723e */ /* 0x000fe200030006ff */
[----:B------:R-:W-:Y:S01]  /*12b50*/  HADD2.F32 R42, -RZ, R14.H1_H1 ;  /* 0x3000000eff2a7230 */ /* 0x000fe20000004100 */
[-C--:B------:R-:W-:Y:S01]  /*12b60*/  F2FP.F16.E4M3.UNPACK_B R15, R12.reuse ;  /* 0x0000000cff0f723e */ /* 0x080fe200020006ff */
[----:B------:R-:W-:Y:S01]  /*12b70*/  HADD2.F32 R64, -RZ, R67.H0_H0 ;  /* 0x20000043ff407230 */ /* 0x000fe20000004100 */
[----:B------:R-:W-:Y:S01]  /*12b80*/  F2FP.F16.E4M3.UNPACK_B R12, R12.H1 ;  /* 0x0000000cff0c723e */ /* 0x000fe200030006ff */
[----:B------:R-:W-:-:S02]  /*12b90*/  HADD2.F32 R43, -RZ, R53.H0_H0 ;  /* 0x20000035ff2b7230 */ /* 0x000fc40000004100 */
[C---:B------:R-:W-:Y:S01]  /*12ba0*/  FMUL.FTZ R73, R42.reuse, R69 ;  /* 0x000000452a497220 */ /* 0x040fe20000410000 */
[----:B------:R-:W-:Y:S02]  /*12bb0*/  HADD2.F32 R62, -RZ, R60.H0_H0 ;  /* 0x2000003cff3e7230 */ /* 0x000fe40000004100 */
[-C--:B------:R-:W-:Y:S01]  /*12bc0*/  FMUL.FTZ R42, R42, R61.reuse ;  /* 0x0000003d2a2a7220 */ /* 0x080fe20000410000 */
[----:B------:R-:W-:Y:S02]  /*12bd0*/  HADD2.F32 R14, -RZ, R21.H0_H0 ;  /* 0x20000015ff0e7230 */ /* 0x000fe40000004100 */
[C---:B------:R-:W-:Y:S01]  /*12be0*/  FMUL.FTZ R75, R43.reuse, R64 ;  /* 0x000000402b4b7220 */ /* 0x040fe20000410000 */
[C---:B------:R-:W-:Y:S01]  /*12bf0*/  FFMA.FTZ R68, R20.reuse, R61, -R73 ;  /* 0x0000003d14447223 */ /* 0x040fe20000010849 */
[----:B------:R-:W-:Y:S01]  /*12c00*/  FFMA.FTZ R70, R20, R69, R42 ;  /* 0x0000004514467223 */ /* 0x000fe2000001002a */
[----:B------:R-:W-:Y:S01]  /*12c10*/  F2FP.F16.E4M3.UNPACK_B R61, R71 ;  /* 0x00000047ff3d723e */ /* 0x000fe200020006ff */
[-C--:B------:R-:W-:Y:S01]  /*12c20*/  FMUL.FTZ R43, R43, R62.reuse ;  /* 0x0000003e2b2b7220 */ /* 0x080fe20000410000 */
[----:B------:R-:W-:Y:S01]  /*12c30*/  F2FP.F16.E4M3.UNPACK_B R42, R63 ;  /* 0x0000003fff2a723e */ /* 0x000fe200020006ff */
[----:B------:R-:W-:Y:S01]  /*12c40*/  FFMA.FTZ R75, R14, R62, -R75 ;  /* 0x0000003e0e4b7223 */ /* 0x000fe2000001084b */
[----:B------:R-:W-:-:S02]  /*12c50*/  HADD2.F32 R62, -RZ, R67.H1_H1 ;  /* 0x30000043ff3e7230 */ /* 0x000fc40000004100 */
[----:B------:R-:W-:Y:S01]  /*12c60*/  FFMA.FTZ R64, R14, R64, R43 ;  /* 0x000000400e407223 */ /* 0x000fe2000001002b */
[----:B------:R-:W-:Y:S01]  /*12c70*/  HADD2.F32 R53, -RZ, R53.H1_H1 ;  /* 0x30000035ff357230 */ /* 0x000fe20000004100 */
[----:B------:R-:W-:Y:S01]  /*12c80*/  F2FP.F16.E4M3.UNPACK_B R71, R71.H1 ;  /* 0x00000047ff47723e */ /* 0x000fe200030006ff */
[----:B------:R-:W-:Y:S01]  /*12c90*/  HADD2.F32 R67, -RZ, R61.H0_H0 ;  /* 0x2000003dff437230 */ /* 0x000fe20000004100 */
[----:B------:R-:W-:Y:S01]  /*12ca0*/  F2FP.F16.E4M3.UNPACK_B R63, R63.H1 ;  /* 0x0000003fff3f723e */ /* 0x000fe200030006ff */
[----:B------:R-:W-:Y:S02]  /*12cb0*/  HADD2.F32 R20, -RZ, R49.H0_H0 ;  /* 0x20000031ff147230 */ /* 0x000fe40000004100 */
[----:B------:R-:W-:Y:S01]  /*12cc0*/  FMUL.FTZ R72, R53, R62 ;  /* 0x0000003e35487220 */ /* 0x000fe20000410000 */
[----:B------:R-:W-:Y:S02]  /*12cd0*/  HADD2.F32 R43, -RZ, R42.H0_H0 ;  /* 0x2000002aff2b7230 */ /* 0x000fe40000004100 */
[----:B------:R-:W-:-:S02]  /*12ce0*/  HADD2.F32 R60, -RZ, R60.H1_H1 ;  /* 0x3000003cff3c7230 */ /* 0x000fc40000004100 */
[C---:B------:R-:W-:Y:S01]  /*12cf0*/  FMUL.FTZ R73, R20.reuse, R67 ;  /* 0x0000004314497220 */ /* 0x040fe20000410000 */
[----:B------:R-:W-:Y:S02]  /*12d00*/  HADD2.F32 R21, -RZ, R21.H1_H1 ;  /* 0x30000015ff157230 */ /* 0x000fe40000004100 */
[----:B------:R-:W-:Y:S01]  /*12d10*/  FMUL.FTZ R20, R20, R43 ;  /* 0x0000002b14147220 */ /* 0x000fe20000410000 */
[----:B------:R-:W-:Y:S02]  /*12d20*/  HADD2.F32 R14, -RZ, R31.H0_H0 ;  /* 0x2000001fff0e7230 */ /* 0x000fe40000004100 */
[-C--:B------:R-:W-:Y:S01]  /*12d30*/  FMUL.FTZ R53, R53, R60.reuse ;  /* 0x0000003c35357220 */ /* 0x080fe20000410000 */
[----:B------:R-:W-:Y:S02]  /*12d40*/  HADD2.F32 R49, -RZ, R49.H1_H1 ;  /* 0x30000031ff317230 */ /* 0x000fe40000004100 */
[----:B------:R-:W-:Y:S01]  /*12d50*/  FFMA.FTZ R72, R21, R60, -R72 ;  /* 0x0000003c15487223 */ /* 0x000fe20000010848 */
[----:B------:R-:W-:-:S02]  /*12d60*/  HADD2.F32 R60, -RZ, R61.H1_H1 ;  /* 0x3000003dff3c7230 */ /* 0x000fc40000004100 */
[C---:B------:R-:W-:Y:S01]  /*12d70*/  FFMA.FTZ R73, R14.reuse, R43, -R73 ;  /* 0x0000002b0e497223 */ /* 0x040fe20000010849 */
[----:B------:R-:W-:Y:S01]  /*12d80*/  FFMA.FTZ R67, R14, R67, R20 ;  /* 0x000000430e437223 */ /* 0x000fe20000010014 */
[----:B------:R-:W-:Y:S02]  /*12d90*/  HADD2.F32 R43, -RZ, R71.H0_H0 ;  /* 0x20000047ff2b7230 */ /* 0x000fe40000004100 */
[----:B------:R-:W-:Y:S01]  /*12da0*/  FFMA.FTZ R69, R21, R62, R53 ;  /* 0x0000003e15457223 */ /* 0x000fe20000010035 */
[----:B------:R-:W-:Y:S02]  /*12db0*/  HADD2.F32 R20, -RZ, R55.H0_H0 ;  /* 0x20000037ff147230 */ /* 0x000fe40000004100 */
[----:B------:R-:W-:Y:S01]  /*12dc0*/  FMUL.FTZ R62, R49, R60 ;  /* 0x0000003c313e7220 */ /* 0x000fe20000410000 */
[----:B------:R-:W-:Y:S01]  /*12dd0*/  HADD2.F32 R42, -RZ, R42.H1_H1 ;  /* 0x3000002aff2a7230 */ /* 0x000fe20000004100 */
[----:B------:R-:W-:Y:S01]  /*12de0*/  F2FP.SATFINITE.E4M3.F32.PACK_AB_MERGE_C R72, R72, R75, RZ ;  /* 0x0000004b4848723e */ /* 0x000fe200048070ff */
[----:B------:R-:W-:-:S02]  /*12df0*/  HADD2.F32 R31, -RZ, R31.H1_H1 ;  /* 0x3000001fff1f7230 */ /* 0x000fc40000004100 */
[C---:B------:R-:W-:Y:S01]  /*12e00*/  FMUL.FTZ R53, R20.reuse, R43 ;  /* 0x0000002b14357220 */ /* 0x040fe20000410000 */
[----:B------:R-:W-:Y:S02]  /*12e10*/  HADD2.F32 R21, -RZ, R63.H0_H0 ;  /* 0x2000003fff157230 */ /* 0x000fe40000004100 */
[-C--:B------:R-:W-:Y:S01]  /*12e20*/  FMUL.FTZ R49, R49, R42.reuse ;  /* 0x0000002a31317220 */ /* 0x080fe20000410000 */
[----:B------:R-:W-:Y:S02]  /*12e30*/  HADD2.F32 R14, -RZ, R32.H0_H0 ;  /* 0x20000020ff0e7230 */ /* 0x000fe40000004100 */
[C---:B------:R-:W-:Y:S01]  /*12e40*/  FFMA.FTZ R74, R31.reuse, R42, -R62 ;  /* 0x0000002a1f4a7223 */ /* 0x040fe2000001083e */
[----:B------:R-:W-:Y:S01]  /*12e50*/  F2FP.F16.E4M3.UNPACK_B R42, R65.H1 ;  /* 0x00000041ff2a723e */ /* 0x000fe200030006ff */
[-C--:B------:R-:W-:Y:S01]  /*12e60*/  FMUL.FTZ R20, R20, R21.reuse ;  /* 0x0000001514147220 */ /* 0x080fe20000410000 */
[----:B------:R-:W-:Y:S01]  /*12e70*/  FFMA.FTZ R76, R31, R60, R49 ;  /* 0x0000003c1f4c7223 */ /* 0x000fe20000010031 */
[C---:B------:R-:W-:Y:S01]  /*12e80*/  FFMA.FTZ R77, R14.reuse, R21, -R53 ;  /* 0x000000150e4d7223 */ /* 0x040fe20000010835 */
[----:B------:R-:W-:Y:S01]  /*12e90*/  F2FP.F16.E4M3.UNPACK_B R21, R59.H1 ;  /* 0x0000003bff15723e */ /* 0x000fe200030006ff */
[----:B------:R-:W-:Y:S01]  /*12ea0*/  FFMA.FTZ R78, R14, R43, R20 ;  /* 0x0000002b0e4e7223 */ /* 0x000fe20000010014 */
[----:B------:R-:W-:Y:S01]  /*12eb0*/  HADD2.F32 R43, -RZ, R42.H0_H0 ;  /* 0x2000002aff2b7230 */ /* 0x000fe20000004100 */
[----:B------:R-:W-:Y:S01]  /*12ec0*/  F2FP.F16.E4M3.UNPACK_B R65, R65 ;  /* 0x00000041ff41723e */ /* 0x000fe200020006ff */
[----:B------:R-:W-:Y:S01]  /*12ed0*/  HADD2.F32 R20, -RZ, R52.H0_H0 ;  /* 0x20000034ff147230 */ /* 0x000fe20000004100 */
[----:B------:R-:W-:Y:S01]  /*12ee0*/  F2FP.F16.E4M3.UNPACK_B R59, R59 ;  /* 0x0000003bff3b723e */ /* 0x000fe200020006ff */
[----:B------:R-:W-:Y:S01]  /*12ef0*/  HADD2.F32 R31, -RZ, R21.H0_H0 ;  /* 0x20000015ff1f7230 */ /* 0x000fe20000004100 */
[----:B------:R-:W-:Y:S01]  /*12f00*/  F2FP.SATFINITE.E4M3.F32.PACK_AB_MERGE_C R64, R69, R64, RZ ;  /* 0x000000404540723e */ /* 0x000fe200048070ff */
[----:B------:R-:W-:-:S02]  /*12f10*/  HADD2.F32 R63, -RZ, R63.H1_H1 ;  /* 0x3000003fff3f7230 */ /* 0x000fc40000004100 */
[C---:B------:R-:W-:Y:S01]  /*12f20*/  FMUL.FTZ R49, R20.reuse, R43 ;  /* 0x0000002b14317220 */ /* 0x040fe20000410000 */
[----:B------:R-:W-:Y:S02]  /*12f30*/  HADD2.F32 R71, -RZ, R71.H1_H1 ;  /* 0x30000047ff477230 */ /* 0x000fe40000004100 */
[----:B------:R-:W-:Y:S01]  /*12f40*/  FMUL.FTZ R20, R20, R31 ;  /* 0x0000001f14147220 */ /* 0x000fe20000410000 */
[----:B------:R-:W-:Y:S01]  /*12f50*/  HADD2.F32 R55, -RZ, R55.H1_H1 ;  /* 0x30000037ff377230 */ /* 0x000fe20000004100 */
[----:B------:R-:W-:Y:S01]  /*12f60*/  F2FP.SATFINITE.E4M3.F32.PACK_AB_MERGE_C R13, R68, R13, R72 ;  /* 0x0000000d440d723e */ /* 0x000fe20004807048 */
[----:B------:R-:W-:Y:S01]  /*12f70*/  HADD2.F32 R14, -RZ, R12.H0_H0 ;  /* 0x2000000cff0e7230 */ /* 0x000fe20000004100 */
[----:B------:R-:W-:Y:S01]  /*12f80*/  F2FP.SATFINITE.E4M3.F32.PACK_AB_MERGE_C R29, R70, R29, R64 ;  /* 0x0000001d461d723e */ /* 0x000fe20004807040 */
[----:B------:R-:W-:Y:S02]  /*12f90*/  HADD2.F32 R32, -RZ, R32.H1_H1 ;  /* 0x30000020ff207230 */ /* 0x000fe40000004100 */
[C---:B------:R-:W-:Y:S01]  /*12fa0*/  FMUL.FTZ R53, R55.reuse, R71 ;  /* 0x0000004737357220 */ /* 0x040fe20000410000 */
[----:B------:R-:W-:Y:S01]  /*12fb0*/  FMUL.FTZ R60, R55, R63 ;  /* 0x0000003f373c7220 */ /* 0x000fe20000410000 */
[----:B------:R-:W-:Y:S01]  /*12fc0*/  FFMA.FTZ R55, R14, R43, R20 ;  /* 0x0000002b0e377223 */ /* 0x000fe20000010014 */
[----:B------:R-:W-:-:S02]  /*12fd0*/  HADD2.F32 R43, -RZ, R42.H1_H1 ;  /* 0x3000002aff2b7230 */ /* 0x000fc40000004100 */
[----:B------:R-:W-:Y:S01]  /*12fe0*/  FFMA.FTZ R80, R32, R63, -R53 ;  /* 0x0000003f20507223 */ /* 0x000fe20000010835 */
[----:B------:R-:W-:Y:S02]  /*12ff0*/  HADD2.F32 R52, -RZ, R52.H1_H1 ;  /* 0x30000034ff347230 */ /* 0x000fe40000004100 */
[----:B------:R-:W-:Y:S01]  /*13000*/  FFMA.FTZ R53, R14, R31, -R49 ;  /* 0x0000001f0e357223 */ /* 0x000fe20000010831 */
[----:B------:R-:W-:Y:S02]  /*13010*/  HADD2.F32 R21, -RZ, R21.H1_H1 ;  /* 0x30000015ff157230 */ /* 0x000fe40000004100 */
[----:B------:R-:W-:Y:S01]  /*13020*/  FFMA.FTZ R71, R32, R71, R60 ;  /* 0x0000004720477223 */ /* 0x000fe2000001003c */
        /* <DEDUP_REMOVED lines=8> */
[----:B------:R-:W-:Y:S02]  /*130b0*/  HADD2.F32 R20, -RZ, R65.H1_H1 ;  /* 0x30000041ff147230 */ /* 0x000fe40000004100 */
[----:B------:R-:W-:Y:S01]  /*130c0*/  FMUL.FTZ R43, R14, R31 ;  /* 0x0000001f0e2b7220 */ /* 0x000fe20000410000 */
[----:B------:R-:W-:-:S02]  /*130d0*/  HADD2.F32 R33, -RZ, R33.H1_H1 ;  /* 0x30000021ff217230 */ /* 0x000fc40000004100 */
[-C--:B------:R-:W-:Y:S01]  /*130e0*/  FMUL.FTZ R49, R14, R21.reuse ;  /* 0x000000150e317220 */ /* 0x080fe20000410000 */
[----:B------:R-:W-:Y:S01]  /*130f0*/  HADD2.F32 R12, -RZ, R15.H0_H0 ;  /* 0x2000000fff0c7230 */ /* 0x000fe20000004100 */
[----:B------:R-:W-:Y:S01]  /*13100*/  F2FP.F16.E4M3.UNPACK_B R32, R66.H1 ;  /* 0x00000042ff20723e */ /* 0x000fe200030006ff */
[----:B------:R-:W-:Y:S02]  /*13110*/  HADD2.F32 R14, -RZ, R59.H1_H1 ;  /* 0x3000003bff0e7230 */ /* 0x000fe40000004100 */
[C---:B------:R-:W-:Y:S01]  /*13120*/  FMUL.FTZ R42, R33.reuse, R20 ;  /* 0x00000014212a7220 */ /* 0x040fe20000410000 */
[----:B------:R-:W-:Y:S02]  /*13130*/  HADD2.F32 R15, -RZ, R15.H1_H1 ;  /* 0x3000000fff0f7230 */ /* 0x000fe40000004100 */
[C---:B------:R-:W-:Y:S01]  /*13140*/  FFMA.FTZ R43, R12.reuse, R21, -R43 ;  /* 0x000000150c2b7223 */ /* 0x040fe2000001082b */
        /* <DEDUP_REMOVED lines=8> */
[--C-:B------:R-:W-:Y:S01]  /*131d0*/  HADD2.F32 R15, -RZ, R12.reuse.H0_H0 ;  /* 0x2000000cff0f7230 */ /* 0x100fe20000004100 */
[----:B------:R-:W-:Y:S01]  /*131e0*/  F2FP.F16.E4M3.UNPACK_B R66, R66 ;  /* 0x00000042ff42723e */ /* 0x000fe200020006ff */
[----:B------:R-:W-:Y:S02]  /*131f0*/  HADD2.F32 R21, -RZ, R12.H1_H1 ;  /* 0x3000000cff157230 */ /* 0x000fe40000004100 */
[C---:B------:R-:W-:Y:S01]  /*13200*/  FMUL.FTZ R59, R14.reuse, R31 ;  /* 0x0000001f0e3b7220 */ /* 0x040fe20000410000 */
[----:B------:R-:W-:Y:S02]  /*13210*/  HADD2.F32 R12, -RZ, R30.H0_H0 ;  /* 0x2000001eff0c7230 */ /* 0x000fe40000004100 */
[----:B------:R-:W-:Y:S01]  /*13220*/  FMUL.FTZ R61, R14, R15 ;  /* 0x0000000f0e3d7220 */ /* 0x000fe20000410000 */
[----:B------:R-:W-:Y:S02]  /*13230*/  HADD2.F32 R33, -RZ, R32.H1_H1 ;  /* 0x30000020ff217230 */ /* 0x000fe40000004100 */
[----:B------:R-:W-:-:S02]  /*13240*/  HADD2.F32 R54, -RZ, R54.H1_H1 ;  /* 0x30000036ff367230 */ /* 0x000fc40000004100 */
[C---:B------:R-:W-:Y:S01]  /*13250*/  FFMA.FTZ R59, R12.reuse, R15, -R59 ;  /* 0x0000000f0c3b7223 */ /* 0x040fe2000001083b */
[----:B------:R-:W-:Y:S02]  /*13260*/  HADD2.F32 R30, -RZ, R30.H1_H1 ;  /* 0x3000001eff1e7230 */ /* 0x000fe40000004100 */
[----:B------:R-:W-:Y:S01]  /*13270*/  FFMA.FTZ R61, R12, R31, R61 ;  /* 0x0000001f0c3d7223 */ /* 0x000fe2000001003d */
[--C-:B------:R-:W-:Y:S02]  /*13280*/  HADD2.F32 R12, -RZ, R3.reuse.H0_H0 ;  /* 0x20000003ff0c7230 */ /* 0x100fe40000004100 */
[C---:B------:R-:W-:Y:S01]  /*13290*/  FMUL.FTZ R15, R54.reuse, R33 ;  /* 0x00000021360f7220 */ /* 0x040fe20000410000 */
[-C--:B------:R-:W-:Y:S01]  /*132a0*/  FMUL.FTZ R14, R54, R21.reuse ;  /* 0x00000015360e7220 */ /* 0x080fe20000410000 */
[----:B------:R-:W-:Y:S02]  /*132b0*/  HADD2.F32 R3, -RZ, R3.H1_H1 ;  /* 0x30000003ff037230 */ /* 0x000fe40000004100 */
[C---:B------:R-:W-:Y:S01]  /*132c0*/  FFMA.FTZ R54, R30.reuse, R21, -R15 ;  /* 0x000000151e367223 */ /* 0x040fe2000001080f */
[----:B------:R-:W-:Y:S01]  /*132d0*/  FFMA.FTZ R62, R30, R33, R14 ;  /* 0x000000211e3e7223 */ /* 0x000fe2000001000e */
[----:B------:R-:W-:-:S02]  /*132e0*/  HADD2.F32 R15, -RZ, R28.H0_H0 ;  /* 0x2000001cff0f7230 */ /* 0x000fc40000004100 */
[----:B------:R-:W-:Y:S01]  /*132f0*/  HADD2.F32 R21, -RZ, R66.H0_H0 ;  /* 0x20000042ff157230 */ /* 0x000fe20000004100 */
[----:B------:R-:W-:Y:S01]  /*13300*/  F2FP.SATFINITE.E4M3.F32.PACK_AB_MERGE_C R54, R54, R59, RZ ;  /* 0x0000003b3636723e */ /* 0x000fe200048070ff */
[----:B------:R-:W-:Y:S01]  /*13310*/  HADD2.F32 R14, -RZ, R48.H0_H0 ;  /* 0x20000030ff0e7230 */ /* 0x000fe20000004100 */
[----:B------:R-:W-:Y:S01]  /*13320*/  F2FP.SATFINITE.E4M3.F32.PACK_AB_MERGE_C R61, R62, R61, RZ ;  /* 0x0000003d3e3d723e */ /* 0x000fe200048070ff */
[----:B------:R-:W-:Y:S02]  /*13330*/  HADD2.F32 R66, -RZ, R66.H1_H1 ;  /* 0x30000042ff427230 */ /* 0x000fe40000004100 */
[----:B------:R-:W-:Y:S02]  /*13340*/  HADD2.F32 R48, -RZ, R48.H1_H1 ;  /* 0x30000030ff307230 */ /* 0x000fe40000004100 */
[C---:B------:R-:W-:Y:S01]  /*13350*/  FMUL.FTZ R30, R14.reuse, R15 ;  /* 0x0000000f0e1e7220 */ /* 0x040fe20000410000 */
[----:B------:R-:W-:Y:S02]  /*13360*/  HADD2.F32 R28, -RZ, R28.H1_H1 ;  /* 0x3000001cff1c7230 */ /* 0x000fe40000004100 */
[-C--:B------:R-:W-:Y:S01]  /*13370*/  FMUL.FTZ R31, R14, R21.reuse ;  /* 0x000000150e1f7220 */ /* 0x080fe20000410000 */
[----:B------:R-:W-:Y:S01]  /*13380*/  FMUL.FTZ R32, R48, R66 ;  /* 0x0000004230207220 */ /* 0x000fe20000410000 */
[----:B------:R-:W-:Y:S01]  /*13390*/  FFMA.FTZ R30, R12, R21, R30 ;  /* 0x000000150c1e7223 */ /* 0x000fe2000001001e */
[-C--:B------:R-:W-:Y:S01]  /*133a0*/  FMUL.FTZ R33, R48, R28.reuse ;  /* 0x0000001c30217220 */ /* 0x080fe20000410000 */
[----:B------:R-:W-:Y:S01]  /*133b0*/  FFMA.FTZ R14, R12, R15, -R31 ;  /* 0x0000000f0c0e7223 */ /* 0x000fe2000001081f */
[C---:B------:R-:W-:Y:S01]  /*133c0*/  FFMA.FTZ R21, R3.reuse, R28, -R32 ;  /* 0x0000001c03157223 */ /* 0x040fe20000010820 */
[----:B------:R-:W-:Y:S01]  /*133d0*/  F2FP.SATFINITE.E4M3.F32.PACK_AB_MERGE_C R15, R80, R77, RZ ;  /* 0x0000004d500f723e */ /* 0x000fe200048070ff */
        /* <DEDUP_REMOVED lines=8> */
[----:B------:R-:W-:Y:S01]  /*13460*/  F2FP.SATFINITE.E4M3.F32.PACK_AB_MERGE_C R28, R20, R49, R28 ;  /* 0x00000031141c723e */ /* 0x000fe2000480701c */
[----:B------:R1:W-:Y:S01]  /*13470*/  STS.128 [R79+0x20400], R12 ;  /* 0x0204000c4f007388 */ /* 0x0003e20000000c00 */
[----:B------:R-:W-:-:S05]  /*13480*/  F2FP.SATFINITE.E4M3.F32.PACK_AB_MERGE_C R30, R33, R30, R61 ;  /* 0x0000001e211e723e */ /* 0x000fca000480703d */
[----:B------:R1:W-:Y:S02]  /*13490*/  STS.128 [R0+0x20400], R28 ;  /* 0x0204001c00007388 */ /* 0x0003e40000000c00 */
.L_x_3096:
[----:B------:R-:W-:Y:S05]  /*134a0*/  BSYNC B1 ;  /* 0x0000000000017941 */ /* 0x000fea0003800000 */
.L_x_3095:
[----:B------:R-:W-:Y:S04]  /*134b0*/  BSSY B1, `(.L_x_3097) ;  /* 0x00000fd000017945 */ /* 0x000fe80003800000 */
[----:B------:R-:W-:Y:S05]  /*134c0*/  @P2 BRA `(.L_x_3098) ;  /* 0x0000000c00ec2947 */ /* 0x000fea0003800000 */
[----:B-1----:R-:W2:Y:S04]  /*134d0*/  LDL R28, [R1+0x24] ;  /* 0x00002400011c7983 */ /* 0x002ea80000100800 */
[----:B------:R-:W3:Y:S01]  /*134e0*/  LDL R71, [R1+0x48] ;  /* 0x0000480001477983 */ /* 0x000ee20000100800 */
[----:B-----5:R-:W-:Y:S01]  /*134f0*/  SHF.R.U32.HI R3, RZ, 0x8, R44 ;  /* 0x00000008ff037819 */ /* 0x020fe2000001162c */
[----:B------:R-:W-:Y:S01]  /*13500*/  IMAD.SHL.U32 R57, R57, 0x80, RZ ;  /* 0x0000008039397824 */ /* 0x000fe200078e00ff */
[----:B------:R-:W-:Y:S02]  /*13510*/  LOP3.LUT R0, R44, 0xff, RZ, 0xc0, !PT ;  /* 0x000000ff2c007812 */ /* 0x000fe400078ec0ff */
[----:B------:R-:W-:Y:S02]  /*13520*/  LOP3.LUT R3, R3, 0xff, RZ, 0xc0, !PT ;  /* 0x000000ff03037812 */ /* 0x000fe400078ec0ff */
[----:B------:R-:W-:-:S02]  /*13530*/  SHF.R.U32.HI R14, RZ, 0x8, R45 ;  /* 0x00000008ff0e7819 */ /* 0x000fc4000001162d */
[----:B------:R-:W-:Y:S02]  /*13540*/  PRMT R21, R3, 0x7604, R0 ;  /* 0x0000760403157816 */ /* 0x000fe40000000000 */
[----:B------:R-:W-:Y:S02]  /*13550*/  LOP3.LUT R12, R45, 0xff, RZ, 0xc0, !PT ;  /* 0x000000ff2d0c7812 */ /* 0x000fe400078ec0ff */
[----:B0-----:R-:W-:Y:S02]  /*13560*/  SHF.R.U32.HI R13, RZ, 0x8, R46 ;  /* 0x00000008ff0d7819 */ /* 0x001fe4000001162e */
[----:B------:R-:W-:Y:S02]  /*13570*/  LOP3.LUT R3, R14, 0xff, RZ, 0xc0, !PT ;  /* 0x000000ff0e037812 */ /* 0x000fe400078ec0ff */
[----:B------:R-:W-:Y:S02]  /*13580*/  LEA.HI R14, R58, R225, RZ, 0x1c ;  /* 0x000000e13a0e7211 */ /* 0x000fe400078fe0ff */
[----:B------:R-:W-:-:S02]  /*13590*/  LOP3.LUT R0, R46, 0xff, RZ, 0xc0, !PT ;  /* 0x000000ff2e007812 */ /* 0x000fc400078ec0ff */
[----:B------:R-:W-:Y:S02]  /*135a0*/  LOP3.LUT R13, R13, 0xff, RZ, 0xc0, !PT ;  /* 0x000000ff0d0d7812 */ /* 0x000fe400078ec0ff */
[----:B------:R-:W-:Y:S02]  /*135b0*/  PRMT R20, R3, 0x7604, R12 ;  /* 0x0000760403147816 */ /* 0x000fe4000000000c */
[----:B------:R-:W-:Y:S02]  /*135c0*/  SHF.R.S32.HI R3, RZ, 0x1f, R14 ;  /* 0x0000001fff037819 */ /* 0x000fe4000001140e */
[----:B------:R-:W-:Y:S01]  /*135d0*/  PRMT R33, R13, 0x7604, R0 ;  /* 0x000076040d217816 */ /* 0x000fe20000000000 */
[----:B------:R-:W-:Y:S01]  /*135e0*/  IMAD.SHL.U32 R0, R14, 0x10, RZ ;  /* 0x000000100e007824 */ /* 0x000fe200078e00ff */
[----:B------:R-:W-:Y:S02]  /*135f0*/  LEA.HI R15, R3, R14, RZ, 0x3 ;  /* 0x0000000e030f7211 */ /* 0x000fe400078f18ff */
[----:B------:R-:W-:-:S02]  /*13600*/  LOP3.LUT R57, R57, 0x380, RZ, 0xc0, !PT ;  /* 0x0000038039397812 */ /* 0x000fc400078ec0ff */
[----:B------:R-:W-:Y:S01]  /*13610*/  SHF.R.U32.HI R12, RZ, 0x8, R47 ;  /* 0x00000008ff0c7819 */ /* 0x000fe2000001162f */
[----:B------:R-:W-:Y:S01]  /*13620*/  IMAD.SHL.U32 R15, R15, 0x800, RZ ;  /* 0x000008000f0f7824 */ /* 0x000fe200078e00ff */
[----:B------:R-:W-:Y:S02]  /*13630*/  LOP3.LUT R0, R57, 0x70, R0, 0xf8, !PT ;  /* 0x0000007039007812 */ /* 0x000fe400078ef800 */
[----:B------:R-:W-:Y:S02]  /*13640*/  SHF.R.U32.HI R57, RZ, 0x3, R57 ;  /* 0x00000003ff397819 */ /* 0x000fe40000011639 */
[----:B------:R-:W-:Y:S02]  /*13650*/  LOP3.LUT R3, R47, 0xff, RZ, 0xc0, !PT ;  /* 0x000000ff2f037812 */ /* 0x000fe400078ec0ff */
[----:B------:R-:W-:Y:S02]  /*13660*/  LOP3.LUT R12, R12, 0xff, RZ, 0xc0, !PT ;  /* 0x000000ff0c0c7812 */ /* 0x000fe400078ec0ff */
[----:B------:R-:W-:-:S02]  /*13670*/  LOP3.LUT R0, R0, R57, RZ, 0x3c, !PT ;  /* 0x0000003900007212 */ /* 0x000fc400078e3cff */
[----:B------:R-:W-:Y:S02]  /*13680*/  LOP3.LUT R29, R15, 0xffffc000, RZ, 0xc0, !PT ;  /* 0xffffc0000f1d7812 */ /* 0x000fe400078ec0ff */
[----:B------:R-:W-:Y:S02]  /*13690*/  PRMT R32, R12, 0x7604, R3 ;  /* 0x000076040c207816 */ /* 0x000fe40000000003 */
[----:B------:R-:W-:Y:S02]  /*136a0*/  SHF.R.U32.HI R14, RZ, 0x8, R4 ;  /* 0x00000008ff0e7819 */ /* 0x000fe40000011604 */
[----:B------:R-:W-:Y:S02]  /*136b0*/  LOP3.LUT R13, R4, 0xff, RZ, 0xc0, !PT ;  /* 0x000000ff040d7812 */ /* 0x000fe400078ec0ff */
[----:B------:R-:W-:Y:S02]  /*136c0*/  LOP3.LUT R14, R14, 0xff, RZ, 0xc0, !PT ;  /* 0x000000ff0e0e7812 */ /* 0x000fe400078ec0ff */
[----:B------:R-:W-:-:S02]  /*136d0*/  SHF.R.U32.HI R53, RZ, 0x8, R7 ;  /* 0x00000008ff357819 */ /* 0x000fc40000011607 */
[----:B------:R-:W-:Y:S02]  /*136e0*/  PRMT R49, R14, 0x7604, R13 ;  /* 0x000076040e317816 */ /* 0x000fe4000000000d */
[----:B------:R-:W-:Y:S02]  /*136f0*/  LOP3.LUT R52, R7, 0xff, RZ, 0xc0, !PT ;  /* 0x000000ff07347812 */ /* 0x000fe400078ec0ff */
[----:B------:R-:W-:Y:S02]  /*13700*/  LOP3.LUT R53, R53, 0xff, RZ, 0xc0, !PT ;  /* 0x000000ff35357812 */ /* 0x000fe400078ec0ff */
[----:B------:R-:W-:Y:S02]  /*13710*/  LOP3.LUT R42, R5, 0xff, RZ, 0xc0, !PT ;  /* 0x000000ff052a7812 */ /* 0x000fe400078ec0ff */
[----:B------:R-:W-:Y:S02]  /*13720*/  PRMT R52, R53, 0x7604, R52 ;  /* 0x0000760435347816 */ /* 0x000fe40000000034 */
[----:B------:R-:W-:-:S02]  /*13730*/  SHF.R.U32.HI R53, RZ, 0x10, R5 ;  /* 0x00000010ff357819 */ /* 0x000fc40000011605 */
[----:B------:R-:W-:Y:S02]  /*13740*/  SHF.R.U32.HI R48, RZ, 0x8, R6 ;  /* 0x00000008ff307819 */ /* 0x000fe40000011606 */
[----:B------:R-:W-:Y:S01]  /*13750*/  SHF.R.U32.HI R59, RZ, 0x10, R7 ;  /* 0x00000010ff3b7819 */ /* 0x000fe20000011607 */
[----:B------:R-:W-:Y:S01]  /*13760*/  IMAD.U32 R53, R53, 0x10000, RZ ;  /* 0x0001000035357824 */ /* 0x000fe200078e00ff */
[----:B------:R-:W-:Y:S02]  /*13770*/  LOP3.LUT R43, R6, 0xff, RZ, 0xc0, !PT ;  /* 0x000000ff062b7812 */ /* 0x000fe400078ec0ff */
[----:B------:R-:W-:Y:S01]  /*13780*/  LOP3.LUT R48, R48, 0xff, RZ, 0xc0, !PT ;  /* 0x000000ff30307812 */ /* 0x000fe200078ec0ff */
[----:B------:R-:W-:Y:S01]  /*13790*/  IMAD.U32 R59, R59, 0x10000, RZ ;  /* 0x000100003b3b7824 */ /* 0x000fe200078e00ff */
[----:B------:R-:W-:Y:S02]  /*137a0*/  LOP3.LUT R33, R33, 0xff0000, R46, 0xf8, !PT ;  /* 0x00ff000021217812 */ /* 0x000fe400078ef82e */
[----:B------:R-:W-:-:S02]  /*137b0*/  PRMT R57, R48, 0x7604, R43 ;  /* 0x0000760430397816 */ /* 0x000fc4000000002b */
[----:B------:R-:W-:Y:S02]  /*137c0*/  LOP3.LUT R61, R52, 0xff0000, R59, 0xf8, !PT ;  /* 0x00ff0000343d7812 */ /* 0x000fe400078ef83b */
[--C-:B------:R-:W-:Y:S02]  /*137d0*/  LOP3.LUT R57, R57, 0xff0000, R6.reuse, 0xf8, !PT ;  /* 0x00ff000039397812 */ /* 0x100fe400078ef806 */
[----:B------:R-:W-:Y:S02]  /*137e0*/  SHF.R.U32.HI R43, RZ, 0x10, R47 ;  /* 0x00000010ff2b7819 */ /* 0x000fe4000001162f */
[----:B------:R-:W-:Y:S02]  /*137f0*/  LOP3.LUT R59, R57, 0xff000000, R6, 0xf8, !PT ;  /* 0xff000000393b7812 */ /* 0x000fe400078ef806 */
[----:B------:R-:W-:Y:S02]  /*13800*/  LOP3.LUT R61, R61, 0xff000000, R7, 0xf8, !PT ;  /* 0xff0000003d3d7812 */ /* 0x000fe400078ef807 */
[----:B------:R-:W-:-:S02]  /*13810*/  SHF.L.U32 R43, R43, 0x10, RZ ;  /* 0x000000102b2b7819 */ /* 0x000fc400000006ff */
[--C-:B------:R-:W-:Y:S02]  /*13820*/  LOP3.LUT R21, R21, 0xff0000, R44.reuse, 0xf8, !PT ;  /* 0x00ff000015157812 */ /* 0x100fe400078ef82c */
[----:B------:R-:W-:Y:S02]  /*13830*/  LOP3.LUT R43, R32, 0xff0000, R43, 0xf8, !PT ;  /* 0x00ff0000202b7812 */ /* 0x000fe400078ef82b */
[----:B------:R-:W-:Y:S02]  /*13840*/  LOP3.LUT R48, R21, 0xff000000, R44, 0xf8, !PT ;  /* 0xff00000015307812 */ /* 0x000fe400078ef82c */
[----:B--2---:R-:W-:Y:S02]  /*13850*/  IADD3 R3, R0, R29, R28 ;  /* 0x0000001d00037210 */ /* 0x004fe40007ffe01c */
[----:B------:R-:W-:Y:S01]  /*13860*/  SHF.R.U32.HI R28, RZ, 0x8, R5 ;  /* 0x00000008ff1c7819 */ /* 0x000fe20000011605 */
[----:B---3--:R-:W0:Y:S02]  /*13870*/  LDS.128 R12, [R71+0x20400] ;  /* 0x02040000470c7984 */ /* 0x008e240000000c00 */
[----:B------:R-:W-:Y:S01]  /*13880*/  IMAD.IADD R0, R22, 0x1, R3 ;  /* 0x0000000116007824 */ /* 0x000fe200078e0203 */
[----:B------:R-:W-:-:S04]  /*13890*/  LOP3.LUT R3, R28, 0xff, RZ, 0xc0, !PT ;  /* 0x000000ff1c037812 */ /* 0x000fc800078ec0ff */
[----:B------:R-:W1:Y:S01]  /*138a0*/  LDS.128 R28, [R0+0x20400] ;  /* 0x02040000001c7984 */ /* 0x000e620000000c00 */
[----:B------:R-:W-:Y:S02]  /*138b0*/  PRMT R42, R3, 0x7604, R42 ;  /* 0x00007604032a7816 */ /* 0x000fe4000000002a */
[----:B------:R-:W-:Y:S02]  /*138c0*/  SHF.R.U32.HI R3, RZ, 0x10, R45 ;  /* 0x00000010ff037819 */ /* 0x000fe4000001162d */
[----:B------:R-:W-:Y:S02]  /*138d0*/  LOP3.LUT R55, R42, 0xff0000, R53, 0xf8, !PT ;  /* 0x00ff00002a377812 */ /* 0x000fe400078ef835 */
[----:B------:R-:W-:Y:S01]  /*138e0*/  LOP3.LUT R53, R43, 0xff000000, R47, 0xf8, !PT ;  /* 0xff0000002b357812 */ /* 0x000fe200078ef82f */
[----:B------:R-:W-:Y:S01]  /*138f0*/  IMAD.U32 R3, R3, 0x10000, RZ ;  /* 0x0001000003037824 */ /* 0x000fe200078e00ff */
[----:B------:R-:W-:-:S04]  /*13900*/  LOP3.LUT R55, R55, 0xff000000, R5, 0xf8, !PT ;  /* 0xff00000037377812 */ /* 0x000fc800078ef805 */
[----:B------:R-:W-:Y:S02]  /*13910*/  LOP3.LUT R3, R20, 0xff0000, R3, 0xf8, !PT ;  /* 0x00ff000014037812 */ /* 0x000fe400078ef803 */
[----:B------:R-:W-:Y:S02]  /*13920*/  F2FP.F16.E4M3.UNPACK_B R57, R55 ;  /* 0x00000037ff39723e */ /* 0x000fe400020006ff */
[----:B------:R-:W-:Y:S02]  /*13930*/  LOP3.LUT R45, R3, 0xff000000, R45, 0xf8, !PT ;  /* 0xff000000032d7812 */ /* 0x000fe400078ef82d */
[----:B------:R-:W-:Y:S01]  /*13940*/  LOP3.LUT R3, R49, 0xff0000, R4, 0xf8, !PT ;  /* 0x00ff000031037812 */ /* 0x000fe200078ef804 */
[--C-:B------:R-:W-:Y:S01]  /*13950*/  HADD2.F32 R60, -RZ, R57.reuse.H0_H0 ;  /* 0x20000039ff3c7230 */ /* 0x100fe20000004100 */
[----:B------:R-:W-:Y:S01]  /*13960*/  LOP3.LUT R49, R33, 0xff000000, R46, 0xf8, !PT ;  /* 0xff00000021317812 */ /* 0x000fe200078ef82e */
[----:B------:R-:W-:Y:S01]  /*13970*/  HADD2.F32 R57, -RZ, R57.H1_H1 ;  /* 0x30000039ff397230 */ /* 0x000fe20000004100 */
[----:B------:R-:W-:-:S02]  /*13980*/  F2FP.F16.E4M3.UNPACK_B R46, R45 ;  /* 0x0000002dff2e723e */ /* 0x000fc400020006ff */
[----:B------:R-:W-:Y:S02]  /*13990*/  LOP3.LUT R54, R3, 0xff000000, R4, 0xf8, !PT ;  /* 0xff00000003367812 */ /* 0x000fe400078ef804 */
[----:B------:R-:W-:Y:S01]  /*139a0*/  F2FP.F16.E4M3.UNPACK_B R55, R55.H1 ;  /* 0x00000037ff37723e */ /* 0x000fe200030006ff */
[--C-:B------:R-:W-:Y:S01]  /*139b0*/  HADD2.F32 R52, -RZ, R46.reuse.H0_H0 ;  /* 0x2000002eff347230 */ /* 0x100fe20000004100 */
[----:B------:R-:W-:Y:S01]  /*139c0*/  F2FP.F16.E4M3.UNPACK_B R45, R45.H1 ;  /* 0x0000002dff2d723e */ /* 0x000fe200030006ff */
[----:B------:R-:W-:Y:S01]  /*139d0*/  HADD2.F32 R47, -RZ, R46.H1_H1 ;  /* 0x3000002eff2f7230 */ /* 0x000fe20000004100 */
[----:B0-----:R-:W-:-:S03]  /*139e0*/  F2FP.F16.E4M3.UNPACK_B R4, R13 ;  /* 0x0000000dff04723e */ /* 0x001fc600020006ff */
[--C-:B------:R-:W-:Y:S01]  /*139f0*/  HADD2.F32 R46, -RZ, R45.reuse.H0_H0 ;  /* 0x2000002dff2e7230 */ /* 0x100fe20000004100 */
[----:B------:R-:W-:Y:S01]  /*13a00*/  F2FP.F16.E4M3.UNPACK_B R6, R13.H1 ;  /* 0x0000000dff06723e */ /* 0x000fe200030006ff */
[----:B------:R-:W-:Y:S01]  /*13a10*/  HADD2.F32 R45, -RZ, R45.H1_H1 ;  /* 0x3000002dff2d7230 */ /* 0x000fe20000004100 */
[----:B------:R-:W-:Y:S01]  /*13a20*/  F2FP.F16.E4M3.UNPACK_B R20, R15 ;  /* 0x0000000fff14723e */ /* 0x000fe200020006ff */
[--C-:B------:R-:W-:Y:S01]  /*13a30*/  HADD2.F32 R13, -RZ, R4.reuse.H0_H0 ;  /* 0x20000004ff0d7230 */ /* 0x100fe20000004100 */
[----:B-1----:R-:W-:Y:S01]  /*13a40*/  F2FP.F16.E4M3.UNPACK_B R7, R29 ;  /* 0x0000001dff07723e */ /* 0x002fe200020006ff */
[----:B------:R-:W-:Y:S01]  /*13a50*/  HADD2.F32 R4, -RZ, R4.H1_H1 ;  /* 0x30000004ff047230 */ /* 0x000fe20000004100 */
[-C--:B------:R-:W-:Y:S02]  /*13a60*/  F2FP.F16.E4M3.UNPACK_B R43, R31.reuse ;  /* 0x0000001fff2b723e */ /* 0x080fe400020006ff */
[----:B------:R-:W-:Y:S01]  /*13a70*/  F2FP.F16.E4M3.UNPACK_B R44, R31.H1 ;  /* 0x0000001fff2c723e */ /* 0x000fe200030006ff */
[----:B------:R-:W-:Y:S01]  /*13a80*/  HADD2.F32 R5, -RZ, R7.H0_H0 ;  /* 0x20000007ff057230 */ /* 0x000fe20000004100 */
[----:B------:R-:W-:-:S02]  /*13a90*/  F2FP.F16.E4M3.UNPACK_B R32, R29.H1 ;  /* 0x0000001dff20723e */ /* 0x000fc400030006ff */
[----:B------:R-:W-:Y:S02]  /*13aa0*/  F2FP.F16.E4M3.UNPACK_B R33, R30 ;  /* 0x0000001eff21723e */ /* 0x000fe400020006ff */
[C---:B------:R-:W-:Y:S01]  /*13ab0*/  FMUL.FTZ R62, R5.reuse, R60 ;  /* 0x0000003c053e7220 */ /* 0x040fe20000410000 */
[----:B------:R-:W-:Y:S01]  /*13ac0*/  FMUL.FTZ R31, R5, R52 ;  /* 0x00000034051f7220 */ /* 0x000fe20000410000 */
[----:B------:R-:W-:Y:S01]  /*13ad0*/  F2FP.F16.E4M3.UNPACK_B R42, R30.H1 ;  /* 0x0000001eff2a723e */ /* 0x000fe200030006ff */
[----:B------:R-:W-:Y:S02]  /*13ae0*/  HADD2.F32 R30, -RZ, R7.H1_H1 ;  /* 0x30000007ff1e7230 */ /* 0x000fe40000004100 */
[C---:B------:R-:W-:Y:S01]  /*13af0*/  FFMA.FTZ R5, R13.reuse, R52, -R62 ;  /* 0x000000340d057223 */ /* 0x040fe2000001083e */
[----:B------:R-:W-:Y:S01]  /*13b00*/  FFMA.FTZ R13, R13, R60, R31 ;  /* 0x0000003c0d0d7223 */ /* 0x000fe2000001001f */
[----:B------:R-:W-:Y:S01]  /*13b10*/  HADD2.F32 R52, -RZ, R55.H0_H0 ;  /* 0x20000037ff347230 */ /* 0x000fe20000004100 */
[----:B------:R-:W-:Y:S01]  /*13b20*/  F2FP.F16.E4M3.UNPACK_B R21, R15.H1 ;  /* 0x0000000fff15723e */ /* 0x000fe200030006ff */
[----:B------:R-:W-:-:S02]  /*13b30*/  HADD2.F32 R31, -RZ, R32.H0_H0 ;  /* 0x20000020ff1f7230 */ /* 0x000fc40000004100 */
[C---:B------:R-:W-:Y:S01]  /*13b40*/  FMUL.FTZ R63, R30.reuse, R57 ;  /* 0x000000391e3f7220 */ /* 0x040fe20000410000 */
[----:B------:R-:W-:Y:S02]  /*13b50*/  HADD2.F32 R7, -RZ, R6.H0_H0 ;  /* 0x20000006ff077230 */ /* 0x000fe40000004100 */
[----:B------:R-:W-:Y:S01]  /*13b60*/  FMUL.FTZ R30, R30, R47 ;  /* 0x0000002f1e1e7220 */ /* 0x000fe20000410000 */
[----:B------:R-:W-:Y:S02]  /*13b70*/  HADD2.F32 R55, -RZ, R55.H1_H1 ;  /* 0x30000037ff377230 */ /* 0x000fe40000004100 */
[C---:B------:R-:W-:Y:S01]  /*13b80*/  FMUL.FTZ R64, R31.reuse, R52 ;  /* 0x000000341f407220 */ /* 0x040fe20000410000 */
[-C--:B------:R-:W-:Y:S01]  /*13b90*/  FMUL.FTZ R31, R31, R46.reuse ;  /* 0x0000002e1f1f7220 */ /* 0x080fe20000410000 */
[C---:B------:R-:W-:Y:S01]  /*13ba0*/  FFMA.FTZ R62, R4.reuse, R57, R30 ;  /* 0x00000039043e7223 */ /* 0x040fe2000001001e */
[----:B------:R-:W-:Y:S01]  /*13bb0*/  FFMA.FTZ R60, R4, R47, -R63 ;  /* 0x0000002f043c7223 */ /* 0x000fe2000001083f */
[C---:B------:R-:W-:Y:S01]  /*13bc0*/  FFMA.FTZ R64, R7.reuse, R46, -R64 ;  /* 0x0000002e07407223 */ /* 0x040fe20000010840 */
[----:B------:R-:W-:Y:S01]  /*13bd0*/  F2FP.F16.E4M3.UNPACK_B R46, R61 ;  /* 0x0000003dff2e723e */ /* 0x000fe200020006ff */
[----:B------:R-:W-:Y:S01]  /*13be0*/  FFMA.FTZ R52, R7, R52, R31 ;  /* 0x0000003407347223 */ /* 0x000fe2000001001f */
[----:B------:R-:W-:Y:S01]  /*13bf0*/  F2FP.F16.E4M3.UNPACK_B R30, R53 ;  /* 0x00000035ff1e723e */ /* 0x000fe200020006ff */
        /* <DEDUP_REMOVED lines=11> */
[----:B------:R-:W-:Y:S01]  /*13cb0*/  FFMA.FTZ R57, R6, R45, -R57 ;  /* 0x0000002d06397223 */ /* 0x000fe20000010839 */
[----:B------:R-:W-:-:S02]  /*13cc0*/  HADD2.F32 R46, -RZ, R46.H1_H1 ;  /* 0x3000002eff2e7230 */ /* 0x000fc40000004100 */
[----:B------:R-:W-:Y:S01]  /*13cd0*/  FMUL.FTZ R66, R7, R31 ;  /* 0x0000001f07427220 */ /* 0x000fe20000410000 */
[----:B------:R-:W-:Y:S02]  /*13ce0*/  HADD2.F32 R43, -RZ, R43.H1_H1 ;  /* 0x3000002bff2b7230 */ /* 0x000fe40000004100 */
[----:B------:R-:W-:Y:S01]  /*13cf0*/  FFMA.FTZ R55, R6, R55, R32 ;  /* 0x0000003706377223 */ /* 0x000fe20000010020 */
[----:B------:R-:W-:Y:S02]  /*13d00*/  HADD2.F32 R30, -RZ, R30.H1_H1 ;  /* 0x3000001eff1e7230 */ /* 0x000fe40000004100 */
[----:B------:R-:W-:Y:S01]  /*13d10*/  FFMA.FTZ R63, R4, R31, -R63 ;  /* 0x0000001f043f7223 */ /* 0x000fe2000001083f */
[----:B------:R-:W-:Y:S02]  /*13d20*/  HADD2.F32 R20, -RZ, R20.H1_H1 ;  /* 0x30000014ff147230 */ /* 0x000fe40000004100 */
[----:B------:R-:W-:Y:S01]  /*13d30*/  FMUL.FTZ R45, R43, R46 ;  /* 0x0000002e2b2d7220 */ /* 0x000fe20000410000 */
[----:B------:R-:W-:-:S02]  /*13d40*/  HADD2.F32 R31, -RZ, R61.H0_H0 ;  /* 0x2000003dff1f7230 */ /* 0x000fc40000004100 */
[----:B------:R-:W-:Y:S01]  /*13d50*/  FMUL.FTZ R43, R43, R30 ;  /* 0x0000001e2b2b7220 */ /* 0x000fe20000410000 */
[----:B------:R-:W-:Y:S02]  /*13d60*/  HADD2.F32 R6, -RZ, R44.H0_H0 ;  /* 0x2000002cff067230 */ /* 0x000fe40000004100 */
[----:B------:R-:W-:Y:S01]  /*13d70*/  FFMA.FTZ R66, R4, R47, R66 ;  /* 0x0000002f04427223 */ /* 0x000fe20000010042 */
[----:B------:R-:W-:Y:S01]  /*13d80*/  HADD2.F32 R7, -RZ, R53.H0_H0 ;  /* 0x20000035ff077230 */ /* 0x000fe20000004100 */
[----:B------:R-:W-:Y:S01]  /*13d90*/  F2FP.F16.E4M3.UNPACK_B R29, R28 ;  /* 0x0000001cff1d723e */ /* 0x000fe200020006ff */
[----:B------:R-:W-:Y:S02]  /*13da0*/  HADD2.F32 R4, -RZ, R21.H0_H0 ;  /* 0x20000015ff047230 */ /* 0x000fe40000004100 */
[----:B------:R-:W-:Y:S01]  /*13db0*/  FMUL.FTZ R47, R6, R31 ;  /* 0x0000001f062f7220 */ /* 0x000fe20000410000 */
[C---:B------:R-:W-:Y:S01]  /*13dc0*/  FFMA.FTZ R68, R20.reuse, R30, -R45 ;  /* 0x0000001e14447223 */ /* 0x040fe2000001082d */
[----:B------:R-:W-:Y:S01]  /*13dd0*/  FFMA.FTZ R65, R20, R46, R43 ;  /* 0x0000002e14417223 */ /* 0x000fe2000001002b */
[----:B------:R-:W-:Y:S01]  /*13de0*/  F2FP.F16.E4M3.UNPACK_B R28, R28.H1 ;  /* 0x0000001cff1c723e */ /* 0x000fe200030006ff */
[-C--:B------:R-:W-:Y:S01]  /*13df0*/  FMUL.FTZ R6, R6, R7.reuse ;  /* 0x0000000706067220 */ /* 0x080fe20000410000 */
[----:B------:R-:W-:Y:S01]  /*13e00*/  F2FP.F16.E4M3.UNPACK_B R20, R54.H1 ;  /* 0x00000036ff14723e */ /* 0x000fe200030006ff */
[C---:B------:R-:W-:Y:S01]  /*13e10*/  FFMA.FTZ R46, R4.reuse, R7, -R47 ;  /* 0x00000007042e7223 */ /* 0x040fe2000001082f */
[-C--:B------:R-:W-:Y:S01]  /*13e20*/  F2FP.F16.E4M3.UNPACK_B R3, R12.reuse ;  /* 0x0000000cff03723e */ /* 0x080fe200020006ff */
[----:B------:R-:W-:Y:S01]  /*13e30*/  FFMA.FTZ R67, R4, R31, R6 ;  /* 0x0000001f04437223 */ /* 0x000fe20000010006 */
[----:B------:R-:W-:Y:S01]  /*13e40*/  F2FP.F16.E4M3.UNPACK_B R12, R12.H1 ;  /* 0x0000000cff0c723e */ /* 0x000fe200030006ff */
[----:B------:R-:W-:Y:S01]  /*13e50*/  HADD2.F32 R43, -RZ, R20.H0_H0 ;  /* 0x20000014ff2b7230 */ /* 0x000fe20000004100 */
[----:B------:R-:W-:Y:S01]  /*13e60*/  F2FP.F16.E4M3.UNPACK_B R7, R48.H1 ;  /* 0x00000030ff07723e */ /* 0x000fe200030006ff */
[----:B------:R-:W-:Y:S01]  /*13e70*/  HADD2.F32 R6, -RZ, R28.H0_H0 ;  /* 0x2000001cff067230 */ /* 0x000fe20000004100 */
[----:B------:R-:W-:Y:S01]  /*13e80*/  F2FP.F16.E4M3.UNPACK_B R54, R54 ;  /* 0x00000036ff36723e */ /* 0x000fe200020006ff */
[----:B------:R-:W-:Y:S01]  /*13e90*/  HADD2.F32 R61, -RZ, R61.H1_H1 ;  /* 0x3000003dff3d7230 */ /* 0x000fe20000004100 */
[----:B------:R-:W-:Y:S01]  /*13ea0*/  F2FP.F16.E4M3.UNPACK_B R48, R48 ;  /* 0x00000030ff30723e */ /* 0x000fe200020006ff */
[----:B------:R-:W-:-:S02]  /*13eb0*/  HADD2.F32 R44, -RZ, R44.H1_H1 ;  /* 0x3000002cff2c7230 */ /* 0x000fc40000004100 */
[----:B------:R-:W-:Y:S01]  /*13ec0*/  FMUL.FTZ R45, R6, R43 ;  /* 0x0000002b062d7220 */ /* 0x000fe20000410000 */
[----:B------:R-:W-:Y:S01]  /*13ed0*/  HADD2.F32 R31, -RZ, R7.H0_H0 ;  /* 0x20000007ff1f7230 */ /* 0x000fe20000004100 */
[----:B------:R-:W-:Y:S01]  /*13ee0*/  F2FP.F16.E4M3.UNPACK_B R15, R14 ;  /* 0x0000000eff0f723e */ /* 0x000fe200020006ff */
[----:B------:R-:W-:Y:S02]  /*13ef0*/  HADD2.F32 R4, -RZ, R12.H0_H0 ;  /* 0x2000000cff047230 */ /* 0x000fe40000004100 */
[----:B------:R-:W-:Y:S01]  /*13f00*/  FMUL.FTZ R30, R44, R61 ;  /* 0x0000003d2c1e7220 */ /* 0x000fe20000410000 */
[----:B------:R-:W-:Y:S02]  /*13f10*/  HADD2.F32 R53, -RZ, R53.H1_H1 ;  /* 0x30000035ff357230 */ /* 0x000fe40000004100 */
[-C--:B------:R-:W-:Y:S01]  /*13f20*/  FMUL.FTZ R6, R6, R31.reuse ;  /* 0x0000001f06067220 */ /* 0x080fe20000410000 */
[----:B------:R-:W-:Y:S02]  /*13f30*/  HADD2.F32 R21, -RZ, R21.H1_H1 ;  /* 0x30000015ff157230 */ /* 0x000fe40000004100 */
[----:B------:R-:W-:Y:S01]  /*13f40*/  FFMA.FTZ R45, R4, R31, -R45 ;  /* 0x0000001f042d7223 */ /* 0x000fe2000001082d */
[----:B------:R-:W-:-:S02]  /*13f50*/  HADD2.F32 R31, -RZ, R20.H1_H1 ;  /* 0x30000014ff1f7230 */ /* 0x000fc40000004100 */
[-C--:B------:R-:W-:Y:S01]  /*13f60*/  FMUL.FTZ R44, R44, R53.reuse ;  /* 0x000000352c2c7220 */ /* 0x080fe20000410000 */
[----:B------:R-:W-:Y:S02]  /*13f70*/  HADD2.F32 R28, -RZ, R28.H1_H1 ;  /* 0x3000001cff1c7230 */ /* 0x000fe40000004100 */
[C---:B------:R-:W-:Y:S01]  /*13f80*/  FFMA.FTZ R69, R21.reuse, R53, -R30 ;  /* 0x0000003515457223 */ /* 0x040fe2000001081e */
[----:B------:R-:W-:Y:S02]  /*13f90*/  HADD2.F32 R7, -RZ, R7.H1_H1 ;  /* 0x30000007ff077230 */ /* 0x000fe40000004100 */
[----:B------:R-:W-:Y:S01]  /*13fa0*/  FFMA.FTZ R30, R4, R43, R6 ;  /* 0x0000002b041e7223 */ /* 0x000fe20000010006 */
[----:B------:R-:W-:Y:S02]  /*13fb0*/  HADD2.F32 R12, -RZ, R12.H1_H1 ;  /* 0x3000000cff0c7230 */ /* 0x000fe40000004100 */
[C---:B------:R-:W-:Y:S01]  /*13fc0*/  FMUL.FTZ R43, R28.reuse, R31 ;  /* 0x0000001f1c2b7220 */ /* 0x040fe20000410000 */
[----:B------:R-:W-:Y:S01]  /*13fd0*/  FFMA.FTZ R70, R21, R61, R44 ;  /* 0x0000003d15467223 */ /* 0x000fe2000001002c */
[----:B------:R-:W-:Y:S01]  /*13fe0*/  FMUL.FTZ R4, R28, R7 ;  /* 0x000000071c047220 */ /* 0x000fe20000410000 */
[----:B------:R-:W-:-:S02]  /*13ff0*/  HADD2.F32 R21, -RZ, R54.H0_H0 ;  /* 0x20000036ff157230 */ /* 0x000fc40000004100 */
[C---:B------:R-:W-:Y:S01]  /*14000*/  FFMA.FTZ R28, R12.reuse, R7, -R43 ;  /* 0x000000070c1c7223 */ /* 0x040fe2000001082b */
[--C-:B------:R-:W-:Y:S02]  /*14010*/  HADD2.F32 R6, -RZ, R29.reuse.H0_H0 ;  /* 0x2000001dff067230 */ /* 0x100fe40000004100 */
[----:B------:R-:W-:Y:S01]  /*14020*/  FFMA.FTZ R47, R12, R31, R4 ;  /* 0x0000001f0c2f7223 */ /* 0x000fe20000010004 */
[----:B------:R-:W-:Y:S01]  /*14030*/  HADD2.F32 R7, -RZ, R48.H0_H0 ;  /* 0x20000030ff077230 */ /* 0x000fe20000004100 */
[----:B------:R-:W-:Y:S01]  /*14040*/  F2FP.F16.E4M3.UNPACK_B R12, R59.H1 ;  /* 0x0000003bff0c723e */ /* 0x000fe200030006ff */
[----:B------:R-:W-:Y:S02]  /*14050*/  HADD2.F32 R54, -RZ, R54.H1_H1 ;  /* 0x30000036ff367230 */ /* 0x000fe40000004100 */
[C---:B------:R-:W-:Y:S01]  /*14060*/  FMUL.FTZ R31, R6.reuse, R21 ;  /* 0x00000015061f7220 */ /* 0x040fe20000410000 */
[----:B------:R-:W-:Y:S02]  /*14070*/  HADD2.F32 R29, -RZ, R29.H1_H1 ;  /* 0x3000001dff1d7230 */ /* 0x000fe40000004100 */
[----:B------:R-:W-:Y:S01]  /*14080*/  FMUL.FTZ R43, R6, R7 ;  /* 0x00000007062b7220 */ /* 0x000fe20000410000 */
[----:B------:R-:W-:Y:S01]  /*14090*/  HADD2.F32 R4, -RZ, R3.H0_H0 ;  /* 0x20000003ff047230 */ /* 0x000fe20000004100 */
[----:B------:R-:W-:Y:S01]  /*140a0*/  F2FP.F16.E4M3.UNPACK_B R14, R14.H1 ;  /* 0x0000000eff0e723e */ /* 0x000fe200030006ff */
[----:B------:R-:W-:-:S02]  /*140b0*/  HADD2.F32 R48, -RZ, R48.H1_H1 ;  /* 0x30000030ff307230 */ /* 0x000fc40000004100 */
[C---:B------:R-:W-:Y:S01]  /*140c0*/  FMUL.FTZ R20, R29.reuse, R54 ;  /* 0x000000361d147220 */ /* 0x040fe20000410000 */
[----:B------:R-:W-:Y:S02]  /*140d0*/  HADD2.F32 R3, -RZ, R3.H1_H1 ;  /* 0x30000003ff037230 */ /* 0x000fe40000004100 */
[C---:B------:R-:W-:Y:S01]  /*140e0*/  FFMA.FTZ R31, R4.reuse, R7, -R31 ;  /* 0x00000007041f7223 */ /* 0x040fe2000001081f */
[----:B------:R-:W-:Y:S01]  /*140f0*/  FFMA.FTZ R43, R4, R21, R43 ;  /* 0x00000015042b7223 */ /* 0x000fe2000001002b */
[-C--:B------:R-:W-:Y:S01]  /*14100*/  FMUL.FTZ R29, R29, R48.reuse ;  /* 0x000000301d1d7220 */ /* 0x080fe20000410000 */
[----:B------:R-:W-:Y:S01]  /*14110*/  F2FP.F16.E4M3.UNPACK_B R6, R49.H1 ;  /* 0x00000031ff06723e */ /* 0x000fe200030006ff */
[C---:B------:R-:W-:Y:S01]  /*14120*/  FFMA.FTZ R48, R3.reuse, R48, -R20 ;  /* 0x0000003003307223 */ /* 0x040fe20000010814 */
[----:B------:R-:W-:Y:S02]  /*14130*/  HADD2.F32 R20, -RZ, R12.H0_H0 ;  /* 0x2000000cff147230 */ /* 0x000fe40000004100 */
[----:B------:R-:W-:Y:S01]  /*14140*/  FFMA.FTZ R54, R3, R54, R29 ;  /* 0x0000003603367223 */ /* 0x000fe2000001001d */
[----:B------:R-:W-:Y:S01]  /*14150*/  HADD2.F32 R4, -RZ, R42.H0_H0 ;  /* 0x2000002aff047230 */ /* 0x000fe20000004100 */
[----:B------:R-:W-:Y:S01]  /*14160*/  F2FP.F16.E4M3.UNPACK_B R59, R59 ;  /* 0x0000003bff3b723e */ /* 0x000fe200020006ff */
[--C-:B------:R-:W-:Y:S01]  /*14170*/  HADD2.F32 R7, -RZ, R6.reuse.H0_H0 ;  /* 0x20000006ff077230 */ /* 0x100fe20000004100 */
[----:B------:R-:W-:Y:S01]  /*14180*/  F2FP.F16.E4M3.UNPACK_B R49, R49 ;  /* 0x00000031ff31723e */ /* 0x000fe200020006ff */
[----:B------:R-:W-:-:S02]  /*14190*/  HADD2.F32 R21, -RZ, R6.H1_H1 ;  /* 0x30000006ff157230 */ /* 0x000fc40000004100 */
[C---:B------:R-:W-:Y:S01]  /*141a0*/  FMUL.FTZ R6, R4.reuse, R20 ;  /* 0x0000001404067220 */ /* 0x040fe20000410000 */
[----:B------:R-:W-:Y:S02]  /*141b0*/  HADD2.F32 R3, -RZ, R14.H0_H0 ;  /* 0x2000000eff037230 */ /* 0x000fe40000004100 */
[-C--:B------:R-:W-:Y:S01]  /*141c0*/  FMUL.FTZ R4, R4, R7.reuse ;  /* 0x0000000704047220 */ /* 0x080fe20000410000 */
[----:B------:R-:W-:Y:S01]  /*141d0*/  HADD2.F32 R29, -RZ, R12.H1_H1 ;  /* 0x3000000cff1d7230 */ /* 0x000fe20000004100 */
[----:B------:R-:W-:Y:S01]  /*141e0*/  F2FP.SATFINITE.E4M3.F32.PACK_AB_MERGE_C R57, R57, R64, RZ ;  /* 0x000000403939723e */ /* 0x000fe200048070ff */
[----:B------:R-:W-:Y:S02]  /*141f0*/  HADD2.F32 R42, -RZ, R42.H1_H1 ;  /* 0x3000002aff2a7230 */ /* 0x000fe40000004100 */
[----:B------:R-:W-:Y:S01]  /*14200*/  FFMA.FTZ R44, R3, R7, -R6 ;  /* 0x00000007032c7223 */ /* 0x000fe20000010806 */
[----:B------:R-:W-:Y:S01]  /*14210*/  HADD2.F32 R14, -RZ, R14.H1_H1 ;  /* 0x3000000eff0e7230 */ /* 0x000fe20000004100 */
[----:B------:R-:W-:Y:S01]  /*14220*/  F2FP.SATFINITE.E4M3.F32.PACK_AB_MERGE_C R52, R55, R52, RZ ;  /* 0x000000343734723e */ /* 0x000fe200048070ff */
[----:B------:R-:W-:-:S02]  /*14230*/  HADD2.F32 R12, -RZ, R49.H1_H1 ;  /* 0x30000031ff0c7230 */ /* 0x000fc40000004100 */
[C---:B------:R-:W-:Y:S01]  /*14240*/  FMUL.FTZ R7, R42.reuse, R29 ;  /* 0x0000001d2a077220 */ /* 0x040fe20000410000 */
[-C--:B------:R-:W-:Y:S01]  /*14250*/  FMUL.FTZ R6, R42, R21.reuse ;  /* 0x000000152a067220 */ /* 0x080fe20000410000 */
[----:B------:R-:W-:Y:S01]  /*14260*/  FFMA.FTZ R42, R3, R20, R4 ;  /* 0x00000014032a7223 */ /* 0x000fe20000010004 */
[----:B------:R-:W-:Y:S02]  /*14270*/  HADD2.F32 R4, -RZ, R33.H0_H0 ;  /* 0x20000021ff047230 */ /* 0x000fe40000004100 */
[C---:B------:R-:W-:Y:S01]  /*14280*/  FFMA.FTZ R53, R14.reuse, R21, -R7 ;  /* 0x000000150e357223 */ /* 0x040fe20000010807 */
[----:B------:R-:W-:Y:S01]  /*14290*/  FFMA.FTZ R29, R14, R29, R6 ;  /* 0x0000001d0e1d7223 */ /* 0x000fe20000010006 */
[----:B------:R-:W-:Y:S01]  /*142a0*/  HADD2.F32 R7, -RZ, R59.H0_H0 ;  /* 0x2000003bff077230 */ /* 0x000fe20000004100 */
[----:B------:R-:W-:Y:S01]  /*142b0*/  F2FP.SATFINITE.E4M3.F32.PACK_AB_MERGE_C R5, R60, R5, R57 ;  /* 0x000000053c05723e */ /* 0x000fe20004807039 */
[----:B------:R-:W-:Y:S01]  /*142c0*/  HADD2.F32 R6, -RZ, R49.H0_H0 ;  /* 0x20000031ff067230 */ /* 0x000fe20000004100 */
[----:B------:R-:W-:Y:S01]  /*142d0*/  F2FP.SATFINITE.E4M3.F32.PACK_AB_MERGE_C R44, R53, R44, RZ ;  /* 0x0000002c352c723e */ /* 0x000fe200048070ff */
[----:B------:R-:W-:-:S02]  /*142e0*/  HADD2.F32 R14, -RZ, R59.H1_H1 ;  /* 0x3000003bff0e7230 */ /* 0x000fc40000004100 */
[CC--:B------:R-:W-:Y:S01]  /*142f0*/  FMUL.FTZ R20, R4.reuse, R7.reuse ;  /* 0x0000000704147220 */ /* 0x0c0fe20000410000 */
        /* <DEDUP_REMOVED lines=21> */
[----:B------:R-:W-:Y:S02]  /*14450*/  F2FP.SATFINITE.E4M3.F32.PACK_AB_MERGE_C R12, R54, R43, R12 ;  /* 0x0000002b360c723e */ /* 0x000fe4000480700c */
[----:B------:R-:W-:-:S05]  /*14460*/  F2FP.SATFINITE.E4M3.F32.PACK_AB_MERGE_C R14, R14, R3, R29 ;  /* 0x000000030e0e723e */ /* 0x000fca000480701d */
[----:B------:R2:W-:Y:S02]  /*14470*/  STS.128 [R0+0x20400], R12 ;  /* 0x0204000c00007388 */ /* 0x0005e40000000c00 */
.L_x_3098:
[----:B------:R-:W-:Y:S05]  /*14480*/  BSYNC B1 ;  /* 0x0000000000017941 */ /* 0x000fea0003800000 */
.L_x_3097:
[----:B------:R-:W-:Y:S04]  /*14490*/  BSSY B1, `(.L_x_3099) ;  /* 0x0000105000017945 */ /* 0x000fe80003800000 */
[----:B------:R-:W-:Y:S05]  /*144a0*/  @P1 BRA `(.L_x_3100) ;  /* 0x00000010000c1947 */ /* 0x000fea0003800000 */
[----:B-12---:R-:W2:Y:S04]  /*144b0*/  LDL R15, [R1+0x20] ;  /* 0x00002000010f7983 */ /* 0x006ea80000100800 */
[----:B------:R-:W3:Y:S01]  /*144c0*/  LDL R63, [R1+0x44] ;  /* 0x00004400013f7983 */ /* 0x000ee20000100800 */
[----:B-----5:R-:W-:Y:S01]  /*144d0*/  LEA.HI R7, R58, R225, RZ, 0x1c ;  /* 0x000000e13a077211 */ /* 0x020fe200078fe0ff */
[----:B------:R-:W-:Y:S01]  /*144e0*/  IMAD.SHL.U32 R56, R56, 0x80, RZ ;  /* 0x0000008038387824 */ /* 0x000fe200078e00ff */
[----:B------:R-:W-:Y:S02]  /*144f0*/  SHF.R.U32.HI R0, RZ, 0x8, R34 ;  /* 0x00000008ff007819 */ /* 0x000fe40000011622 */
[----:B------:R-:W-:Y:S01]  /*14500*/  SHF.R.S32.HI R14, RZ, 0x1f, R7 ;  /* 0x0000001fff0e7819 */ /* 0x000fe20000011407 */
[----:B------:R-:W-:Y:S01]  /*14510*/  IMAD.SHL.U32 R12, R7, 0x10, RZ ;  /* 0x00000010070c7824 */ /* 0x000fe200078e00ff */
[----:B------:R-:W-:-:S02]  /*14520*/  LOP3.LUT R4, R34, 0xff, RZ, 0xc0, !PT ;  /* 0x000000ff22047812 */ /* 0x000fc400078ec0ff */
[----:B0-----:R-:W-:Y:S02]  /*14530*/  LOP3.LUT R13, R56, 0x380, RZ, 0xc0, !PT ;  /* 0x00000380380d7812 */ /* 0x001fe400078ec0ff */
[----:B------:R-:W-:Y:S02]  /*14540*/  LOP3.LUT R3, R0, 0xff, RZ, 0xc0, !PT ;  /* 0x000000ff00037812 */ /* 0x000fe400078ec0ff */
[----:B------:R-:W-:Y:S02]  /*14550*/  LEA.HI R14, R14, R7, RZ, 0x3 ;  /* 0x000000070e0e7211 */ /* 0x000fe400078f18ff */
[----:B------:R-:W-:Y:S02]  /*14560*/  SHF.R.U32.HI R5, RZ, 0x8, R35 ;  /* 0x00000008ff057819 */ /* 0x000fe40000011623 */
[----:B------:R-:W-:Y:S01]  /*14570*/  LOP3.LUT R0, R13, 0x70, R12, 0xf8, !PT ;  /* 0x000000700d007812 */ /* 0x000fe200078ef80c */
[----:B------:R-:W-:Y:S01]  /*14580*/  IMAD.SHL.U32 R14, R14, 0x800, RZ ;  /* 0x000008000e0e7824 */ /* 0x000fe200078e00ff */
[----:B------:R-:W-:-:S02]  /*14590*/  PRMT R20, R3, 0x7604, R4 ;  /* 0x0000760403147816 */ /* 0x000fc40000000004 */
[----:B------:R-:W-:Y:S02]  /*145a0*/  LOP3.LUT R6, R35, 0xff, RZ, 0xc0, !PT ;  /* 0x000000ff23067812 */ /* 0x000fe400078ec0ff */
[----:B------:R-:W-:Y:S02]  /*145b0*/  LOP3.LUT R5, R5, 0xff, RZ, 0xc0, !PT ;  /* 0x000000ff05057812 */ /* 0x000fe400078ec0ff */
[----:B------:R-:W-:Y:S02]  /*145c0*/  SHF.R.U32.HI R13, RZ, 0x3, R13 ;  /* 0x00000003ff0d7819 */ /* 0x000fe4000001160d */
[----:B------:R-:W-:Y:S02]  /*145d0*/  SHF.R.U32.HI R3, RZ, 0x8, R36 ;  /* 0x00000008ff037819 */ /* 0x000fe40000011624 */
[----:B------:R-:W-:Y:S02]  /*145e0*/  PRMT R28, R5, 0x7604, R6 ;  /* 0x00007604051c7816 */ /* 0x000fe40000000006 */
[----:B------:R-:W-:-:S02]  /*145f0*/  LOP3.LUT R0, R0, R13, RZ, 0x3c, !PT ;  /* 0x0000000d00007212 */ /* 0x000fc400078e3cff */
[----:B------:R-:W-:Y:S02]  /*14600*/  LOP3.LUT R4, R36, 0xff, RZ, 0xc0, !PT ;  /* 0x000000ff24047812 */ /* 0x000fe400078ec0ff */
[----:B------:R-:W-:Y:S02]  /*14610*/  LOP3.LUT R3, R3, 0xff, RZ, 0xc0, !PT ;  /* 0x000000ff03037812 */ /* 0x000fe400078ec0ff */
[----:B------:R-:W-:Y:S02]  /*14620*/  SHF.R.U32.HI R5, RZ, 0x8, R37 ;  /* 0x00000008ff057819 */ /* 0x000fe40000011625 */
[----:B------:R-:W-:Y:S02]  /*14630*/  LOP3.LUT R13, R14, 0xffffc000, RZ, 0xc0, !PT ;  /* 0xffffc0000e0d7812 */ /* 0x000fe400078ec0ff */
[----:B------:R-:W-:Y:S02]  /*14640*/  PRMT R30, R3, 0x7604, R4 ;  /* 0x00007604031e7816 */ /* 0x000fe40000000004 */
[----:B------:R-:W-:-:S02]  /*14650*/  LOP3.LUT R6, R37, 0xff, RZ, 0xc0, !PT ;  /* 0x000000ff25067812 */ /* 0x000fc400078ec0ff */
[----:B------:R-:W-:Y:S02]  /*14660*/  SHF.R.U32.HI R7, RZ, 0x8, R38 ;  /* 0x00000008ff077819 */ /* 0x000fe40000011626 */
[----:B------:R-:W-:Y:S02]  /*14670*/  LOP3.LUT R5, R5, 0xff, RZ, 0xc0, !PT ;  /* 0x000000ff05057812 */ /* 0x000fe400078ec0ff */
[----:B------:R-:W-:Y:S02]  /*14680*/  LOP3.LUT R12, R38, 0xff, RZ, 0xc0, !PT ;  /* 0x000000ff260c7812 */ /* 0x000fe400078ec0ff */
[----:B------:R-:W-:Y:S02]  /*14690*/  LOP3.LUT R7, R7, 0xff, RZ, 0xc0, !PT ;  /* 0x000000ff07077812 */ /* 0x000fe400078ec0ff */
[----:B------:R-:W-:Y:S02]  /*146a0*/  PRMT R32, R5, 0x7604, R6 ;  /* 0x0000760405207816 */ /* 0x000fe40000000006 */
[----:B------:R-:W-:-:S02]  /*146b0*/  LOP3.LUT R5, R39, 0xff, RZ, 0xc0, !PT ;  /* 0x000000ff27057812 */ /* 0x000fc400078ec0ff */
[----:B------:R-:W-:Y:S02]  /*146c0*/  SHF.R.U32.HI R4, RZ, 0x8, R40 ;  /* 0x00000008ff047819 */ /* 0x000fe40000011628 */
[----:B------:R-:W-:Y:S02]  /*146d0*/  SHF.R.U32.HI R6, RZ, 0x8, R41 ;  /* 0x00000008ff067819 */ /* 0x000fe40000011629 */
[----:B------:R-:W-:Y:S02]  /*146e0*/  PRMT R33, R7, 0x7604, R12 ;  /* 0x0000760407217816 */ /* 0x000fe4000000000c */
[----:B------:R-:W-:Y:S02]  /*146f0*/  LOP3.LUT R7, R40, 0xff, RZ, 0xc0, !PT ;  /* 0x000000ff28077812 */ /* 0x000fe400078ec0ff */
[----:B------:R-:W-:Y:S02]  /*14700*/  LOP3.LUT R4, R4, 0xff, RZ, 0xc0, !PT ;  /* 0x000000ff04047812 */ /* 0x000fe400078ec0ff */
[----:B------:R-:W-:-:S02]  /*14710*/  LOP3.LUT R6, R6, 0xff, RZ, 0xc0, !PT ;  /* 0x000000ff06067812 */ /* 0x000fc400078ec0ff */
[----:B------:R-:W-:Y:S02]  /*14720*/  LOP3.LUT R21, R41, 0xff, RZ, 0xc0, !PT ;  /* 0x000000ff29157812 */ /* 0x000fe400078ec0ff */
[----:B------:R-:W-:Y:S02]  /*14730*/  PRMT R45, R4, 0x7604, R7 ;  /* 0x00007604042d7816 */ /* 0x000fe40000000007 */
[----:B------:R-:W-:Y:S02]  /*14740*/  PRMT R53, R6, 0x7604, R21 ;  /* 0x0000760406357816 */ /* 0x000fe40000000015 */
[----:B------:R-:W-:Y:S02]  /*14750*/  SHF.R.U32.HI R21, RZ, 0x10, R35 ;  /* 0x00000010ff157819 */ /* 0x000fe40000011623 */
[----:B------:R-:W-:Y:S02]  /*14760*/  SHF.R.U32.HI R29, RZ, 0x10, R36 ;  /* 0x00000010ff1d7819 */ /* 0x000fe40000011624 */
[----:B------:R-:W-:-:S02]  /*14770*/  LOP3.LUT R21, R21, 0xff, RZ, 0xc0, !PT ;  /* 0x000000ff15157812 */ /* 0x000fc400078ec0ff */
[----:B------:R-:W-:Y:S02]  /*14780*/  SHF.R.U32.HI R31, RZ, 0x10, R37 ;  /* 0x00000010ff1f7819 */ /* 0x000fe40000011625 */
[----:B------:R-:W-:Y:S02]  /*14790*/  PRMT R21, R21, 0x7054, R28 ;  /* 0x0000705415157816 */ /* 0x000fe4000000001c */
[----:B------:R-:W-:Y:S02]  /*147a0*/  SHF.R.U32.HI R28, RZ, 0x10, R39 ;  /* 0x00000010ff1c7819 */ /* 0x000fe40000011627 */
[----:B------:R-:W-:Y:S02]  /*147b0*/  LOP3.LUT R29, R29, 0xff, RZ, 0xc0, !PT ;  /* 0x000000ff1d1d7812 */ /* 0x000fe400078ec0ff */
[----:B------:R-:W-:Y:S02]  /*147c0*/  LOP3.LUT R31, R31, 0xff, RZ, 0xc0, !PT ;  /* 0x000000ff1f1f7812 */ /* 0x000fe400078ec0ff */
[----:B------:R-:W-:-:S02]  /*147d0*/  LOP3.LUT R28, R28, 0xff, RZ, 0xc0, !PT ;  /* 0x000000ff1c1c7812 */ /* 0x000fc400078ec0ff */
[----:B------:R-:W-:Y:S02]  /*147e0*/  PRMT R29, R29, 0x7054, R30 ;  /* 0x000070541d1d7816 */ /* 0x000fe4000000001e */
[----:B------:R-:W-:Y:S02]  /*147f0*/  SHF.R.U32.HI R30, RZ, 0x10, R40 ;  /* 0x00000010ff1e7819 */ /* 0x000fe40000011628 */
[----:B------:R-:W-:Y:S02]  /*14800*/  PRMT R31, R31, 0x7054, R32 ;  /* 0x000070541f1f7816 */ /* 0x000fe40000000020 */
[----:B------:R-:W-:Y:S02]  /*14810*/  SHF.R.U32.HI R32, RZ, 0x10, R41 ;  /* 0x00000010ff207819 */ /* 0x000fe40000011629 */
[----:B------:R-:W-:Y:S02]  /*14820*/  LOP3.LUT R30, R30, 0xff, RZ, 0xc0, !PT ;  /* 0x000000ff1e1e7812 */ /* 0x000fe400078ec0ff */
[----:B------:R-:W-:-:S02]  /*14830*/  LOP3.LUT R32, R32, 0xff, RZ, 0xc0, !PT ;  /* 0x000000ff20207812 */ /* 0x000fc400078ec0ff */
[----:B------:R-:W-:Y:S02]  /*14840*/  PRMT R49, R30, 0x7054, R45 ;  /* 0x000070541e317816 */ /* 0x000fe4000000002d */
[----:B------:R-:W-:Y:S02]  /*14850*/  LOP3.LUT R44, R29, 0xff000000, R36, 0xf8, !PT ;  /* 0xff0000001d2c7812 */ /* 0x000fe400078ef824 */
[----:B------:R-:W-:Y:S02]  /*14860*/  PRMT R53, R32, 0x7054, R53 ;  /* 0x0000705420357816 */ /* 0x000fe40000000035 */
[----:B------:R-:W-:Y:S02]  /*14870*/  LOP3.LUT R45, R31, 0xff000000, R37, 0xf8, !PT ;  /* 0xff0000001f2d7812 */ /* 0x000fe400078ef825 */
[----:B------:R-:W-:Y:S02]  /*14880*/  LOP3.LUT R53, R53, 0xff000000, R41, 0xf8, !PT ;  /* 0xff00000035357812 */ /* 0x000fe400078ef829 */
[----:B------:R-:W-:-:S02]  /*14890*/  LOP3.LUT R40, R49, 0xff000000, R40, 0xf8, !PT ;  /* 0xff00000031287812 */ /* 0x000fc400078ef828 */
[----:B--2---:R-:W-:Y:S02]  /*148a0*/  IADD3 R3, R0, R13, R15 ;  /* 0x0000000d00037210 */ /* 0x004fe40007ffe00f */
[----:B------:R-:W-:Y:S01]  /*148b0*/  SHF.R.U32.HI R0, RZ, 0x8, R39 ;  /* 0x00000008ff007819 */ /* 0x000fe20000011627 */
[----:B---3--:R-:W0:Y:S03]  /*148c0*/  LDS.128 R12, [R63+0x20400] ;  /* 0x020400003f0c7984 */ /* 0x008e260000000c00 */
[----:B------:R-:W-:-:S04]  /*148d0*/  LOP3.LUT R0, R0, 0xff, RZ, 0xc0, !PT ;  /* 0x000000ff00007812 */ /* 0x000fc800078ec0ff */
[----:B------:R-:W-:Y:S02]  /*148e0*/  PRMT R43, R0, 0x7604, R5 ;  /* 0x00007604002b7816 */ /* 0x000fe40000000005 */
[----:B------:R-:W-:Y:S02]  /*148f0*/  IADD3 R0, R22, R3, RZ ;  /* 0x0000000316007210 */ /* 0x000fe40007ffe0ff */
[----:B------:R-:W-:Y:S02]  /*14900*/  SHF.R.U32.HI R3, RZ, 0x10, R34 ;  /* 0x00000010ff037819 */ /* 0x000fe40000011622 */
[----:B------:R-:W-:Y:S01]  /*14910*/  PRMT R47, R28, 0x7054, R43 ;  /* 0x000070541c2f7816 */ /* 0x000fe2000000002b */
[----:B------:R-:W1:Y:S01]  /*14920*/  LDS.128 R4, [R0+0x20400] ;  /* 0x0204000000047984 */ /* 0x000e620000000c00 */
[----:B------:R-:W-:Y:S02]  /*14930*/  LOP3.LUT R3, R3, 0xff, RZ, 0xc0, !PT ;  /* 0x000000ff03037812 */ /* 0x000fe400078ec0ff */
[----:B------:R-:W-:-:S02]  /*14940*/  LOP3.LUT R43, R21, 0xff000000, R35, 0xf8, !PT ;  /* 0xff000000152b7812 */ /* 0x000fc400078ef823 */
[----:B------:R-:W-:Y:S02]  /*14950*/  PRMT R3, R3, 0x7054, R20 ;  /* 0x0000705403037816 */ /* 0x000fe40000000014 */
[----:B------:R-:W-:Y:S02]  /*14960*/  SHF.R.U32.HI R20, RZ, 0x10, R38 ;  /* 0x00000010ff147819 */ /* 0x000fe40000011626 */
[----:B------:R-:W-:Y:S02]  /*14970*/  LOP3.LUT R47, R47, 0xff000000, R39, 0xf8, !PT ;  /* 0xff0000002f2f7812 */ /* 0x000fe400078ef827 */
[----:B------:R-:W-:Y:S02]  /*14980*/  LOP3.LUT R20, R20, 0xff, RZ, 0xc0, !PT ;  /* 0x000000ff14147812 */ /* 0x000fe400078ec0ff */
[----:B------:R-:W-:Y:S02]  /*14990*/  F2FP.F16.E4M3.UNPACK_B R36, R43 ;  /* 0x0000002bff24723e */ /* 0x000fe400020006ff */
[----:B------:R-:W-:-:S02]  /*149a0*/  F2FP.F16.E4M3.UNPACK_B R39, R47 ;  /* 0x0000002fff27723e */ /* 0x000fc400020006ff */
[----:B------:R-:W-:Y:S01]  /*149b0*/  PRMT R33, R20, 0x7054, R33 ;  /* 0x0000705414217816 */ /* 0x000fe20000000021 */
[----:B------:R-:W-:Y:S01]  /*149c0*/  HADD2.F32 R37, -RZ, R36.H0_H0 ;  /* 0x20000024ff257230 */ /* 0x000fe20000004100 */
[----:B------:R-:W-:Y:S01]  /*149d0*/  LOP3.LUT R42, R3, 0xff000000, R34, 0xf8, !PT ;  /* 0xff000000032a7812 */ /* 0x000fe200078ef822 */
[----:B------:R-:W-:Y:S01]  /*149e0*/  HADD2.F32 R41, -RZ, R39.H0_H0 ;  /* 0x20000027ff297230 */ /* 0x000fe20000004100 */
[----:B------:R-:W-:Y:S02]  /*149f0*/  F2FP.F16.E4M3.UNPACK_B R47, R47.H1 ;  /* 0x0000002fff2f723e */ /* 0x000fe400030006ff */
[----:B------:R-:W-:Y:S02]  /*14a00*/  F2FP.F16.E4M3.UNPACK_B R43, R43.H1 ;  /* 0x0000002bff2b723e */ /* 0x000fe400030006ff */
[----:B------:R-:W-:Y:S02]  /*14a10*/  LOP3.LUT R38, R33, 0xff000000, R38, 0xf8, !PT ;  /* 0xff00000021267812 */ /* 0x000fe400078ef826 */
[----:B0-----:R-:W-:-:S02]  /*14a20*/  F2FP.F16.E4M3.UNPACK_B R20, R13 ;  /* 0x0000000dff14723e */ /* 0x001fc400020006ff */
[-C--:B------:R-:W-:Y:S02]  /*14a30*/  F2FP.F16.E4M3.UNPACK_B R28, R15.reuse ;  /* 0x0000000fff1c723e */ /* 0x080fe400020006ff */
[----:B------:R-:W-:Y:S02]  /*14a40*/  F2FP.F16.E4M3.UNPACK_B R29, R15.H1 ;  /* 0x0000000fff1d723e */ /* 0x000fe400030006ff */
[-C--:B------:R-:W-:Y:S02]  /*14a50*/  F2FP.F16.E4M3.UNPACK_B R15, R14.reuse ;  /* 0x0000000eff0f723e */ /* 0x080fe400020006ff */
[----:B------:R-:W-:Y:S01]  /*14a60*/  F2FP.F16.E4M3.UNPACK_B R21, R14.H1 ;  /* 0x0000000eff15723e */ /* 0x000fe200030006ff */
[--C-:B------:R-:W-:Y:S01]  /*14a70*/  HADD2.F32 R14, -RZ, R20.reuse.H0_H0 ;  /* 0x20000014ff0e7230 */ /* 0x100fe20000004100 */
[----:B------:R-:W-:Y:S01]  /*14a80*/  F2FP.F16.E4M3.UNPACK_B R13, R13.H1 ;  /* 0x0000000dff0d723e */ /* 0x000fe200030006ff */
[----:B------:R-:W-:Y:S01]  /*14a90*/  HADD2.F32 R20, -RZ, R20.H1_H1 ;  /* 0x30000014ff147230 */ /* 0x000fe20000004100 */
[----:B------:R-:W-:-:S02]  /*14aa0*/  F2FP.F16.E4M3.UNPACK_B R3, R12 ;  /* 0x0000000cff03723e */ /* 0x000fc400020006ff */
[-C--:B-1----:R-:W-:Y:S02]  /*14ab0*/  F2FP.F16.E4M3.UNPACK_B R30, R5.reuse ;  /* 0x00000005ff1e723e */ /* 0x082fe400020006ff */
[----:B------:R-:W-:Y:S02]  /*14ac0*/  F2FP.F16.E4M3.UNPACK_B R31, R5.H1 ;  /* 0x00000005ff1f723e */ /* 0x000fe400030006ff */
[-C--:B------:R-:W-:Y:S01]  /*14ad0*/  F2FP.F16.E4M3.UNPACK_B R34, R7.reuse ;  /* 0x00000007ff22723e */ /* 0x080fe200020006ff */
[--C-:B------:R-:W-:Y:S01]  /*14ae0*/  HADD2.F32 R32, -RZ, R30.reuse.H0_H0 ;  /* 0x2000001eff207230 */ /* 0x100fe20000004100 */
[----:B------:R-:W-:Y:S01]  /*14af0*/  F2FP.F16.E4M3.UNPACK_B R35, R7.H1 ;  /* 0x00000007ff23723e */ /* 0x000fe200030006ff */
[----:B------:R-:W-:Y:S01]  /*14b00*/  HADD2.F32 R30, -RZ, R30.H1_H1 ;  /* 0x3000001eff1e7230 */ /* 0x000fe20000004100 */
[-C--:B------:R-:W-:Y:S02]  /*14b10*/  F2FP.F16.E4M3.UNPACK_B R5, R4.reuse ;  /* 0x00000004ff05723e */ /* 0x080fe400020006ff */
[----:B------:R-:W-:Y:S01]  /*14b20*/  F2FP.F16.E4M3.UNPACK_B R7, R4.H1 ;  /* 0x00000004ff07723e */ /* 0x000fe200030006ff */
[C---:B------:R-:W-:Y:S01]  /*14b30*/  FMUL.FTZ R4, R32.reuse, R37 ;  /* 0x0000002520047220 */ /* 0x040fe20000410000 */
[----:B------:R-:W-:Y:S01]  /*14b40*/  FMUL.FTZ R49, R32, R41 ;  /* 0x0000002920317220 */ /* 0x000fe20000410000 */
[----:B------:R-:W-:-:S02]  /*14b50*/  F2FP.F16.E4M3.UNPACK_B R32, R6 ;  /* 0x00000006ff20723e */ /* 0x000fc400020006ff */
[C---:B------:R-:W-:Y:S01]  /*14b60*/  FFMA.FTZ R48, R14.reuse, R41, R4 ;  /* 0x000000290e307223 */ /* 0x040fe20000010004 */
[----:B------:R-:W-:Y:S01]  /*14b70*/  FFMA.FTZ R46, R14, R37, -R49 ;  /* 0x000000250e2e7223 */ /* 0x000fe20000010831 */
[----:B------:R-:W-:Y:S01]  /*14b80*/  HADD2.F32 R41, -RZ, R39.H1_H1 ;  /* 0x30000027ff297230 */ /* 0x000fe20000004100 */
[----:B------:R-:W-:Y:S01]  /*14b90*/  F2FP.F16.E4M3.UNPACK_B R33, R6.H1 ;  /* 0x00000006ff21723e */ /* 0x000fe200030006ff */
[----:B------:R-:W-:Y:S01]  /*14ba0*/  HADD2.F32 R37, -RZ, R36.H1_H1 ;  /* 0x30000024ff257230 */ /* 0x000fe20000004100 */
[----:B------:R-:W-:Y:S01]  /*14bb0*/  F2FP.F16.E4M3.UNPACK_B R36, R53 ;  /* 0x00000035ff24723e */ /* 0x000fe200020006ff */
[----:B------:R-:W-:Y:S02]  /*14bc0*/  HADD2.F32 R49, -RZ, R47.H0_H0 ;  /* 0x2000002fff317230 */ /* 0x000fe40000004100 */
[C---:B------:R-:W-:Y:S01]  /*14bd0*/  FMUL.FTZ R55, R30.reuse, R41 ;  /* 0x000000291e377220 */ /* 0x040fe20000410000 */
[----:B------:R-:W-:Y:S02]  /*14be0*/  HADD2.F32 R6, -RZ, R31.H0_H0 ;  /* 0x2000001fff067230 */ /* 0x000fe40000004100 */
[----:B------:R-:W-:Y:S01]  /*14bf0*/  FMUL.FTZ R30, R30, R37 ;  /* 0x000000251e1e7220 */ /* 0x000fe20000410000 */
[----:B------:R-:W-:-:S02]  /*14c00*/  HADD2.F32 R39, -RZ, R43.H0_H0 ;  /* 0x2000002bff277230 */ /* 0x000fc40000004100 */
[----:B------:R-:W-:Y:S01]  /*14c10*/  FFMA.FTZ R55, R20, R37, -R55 ;  /* 0x0000002514377223 */ /* 0x000fe20000010837 */
[----:B------:R-:W-:Y:S02]  /*14c20*/  HADD2.F32 R4, -RZ, R13.H0_H0 ;  /* 0x2000000dff047230 */ /* 0x000fe40000004100 */
[----:B------:R-:W-:Y:S01]  /*14c30*/  FMUL.FTZ R57, R6, R49 ;  /* 0x0000003106397220 */ /* 0x000fe20000410000 */
[----:B------:R-:W-:Y:S01]  /*14c40*/  FFMA.FTZ R41, R20, R41, R30 ;  /* 0x0000002914297223 */ /* 0x000fe2000001001e */
[----:B------:R-:W-:Y:S01]  /*14c50*/  FMUL.FTZ R6, R6, R39 ;  /* 0x0000002706067220 */ /* 0x000fe20000410000 */
[----:B------:R-:W-:Y:S01]  /*14c60*/  F2FP.F16.E4M3.UNPACK_B R20, R45 ;  /* 0x0000002dff14723e */ /* 0x000fe200020006ff */
[C---:B------:R-:W-:Y:S01]  /*14c70*/  FFMA.FTZ R57, R4.reuse, R39, -R57 ;  /* 0x0000002704397223 */ /* 0x040fe20000010839 */
[----:B------:R-:W-:Y:S02]  /*14c80*/  HADD2.F32 R39, -RZ, R36.H0_H0 ;  /* 0x20000024ff277230 */ /* 0x000fe40000004100 */
[----:B------:R-:W-:Y:S01]  /*14c90*/  FFMA.FTZ R49, R4, R49, R6 ;  /* 0x0000003104317223 */ /* 0x000fe20000010006 */
[----:B------:R-:W-:Y:S01]  /*14ca0*/  HADD2.F32 R6, -RZ, R34.H0_H0 ;  /* 0x20000022ff067230 */ /* 0x000fe20000004100 */
[----:B------:R-:W-:Y:S01]  /*14cb0*/  F2FP.F16.E4M3.UNPACK_B R53, R53.H1 ;  /* 0x00000035ff35723e */ /* 0x000fe200030006ff */
[----:B------:R-:W-:Y:S01]  /*14cc0*/  HADD2.F32 R30, -RZ, R47.H1_H1 ;  /* 0x3000002fff1e7230 */ /* 0x000fe20000004100 */
[----:B------:R-:W-:Y:S01]  /*14cd0*/  F2FP.F16.E4M3.UNPACK_B R45, R45.H1 ;  /* 0x0000002dff2d723e */ /* 0x000fe200030006ff */
[----:B------:R-:W-:Y:S01]  /*14ce0*/  HADD2.F32 R31, -RZ, R31.H1_H1 ;  /* 0x3000001fff1f7230 */ /* 0x000fe20000004100 */
[----:B------:R-:W-:Y:S01]  /*14cf0*/  F2FP.F16.E4M3.UNPACK_B R12, R12.H1 ;  /* 0x0000000cff0c723e */ /* 0x000fe200030006ff */
[----:B------:R-:W-:-:S02]  /*14d00*/  HADD2.F32 R14, -RZ, R43.H1_H1 ;  /* 0x3000002bff0e7230 */ /* 0x000fc40000004100 */
[C---:B------:R-:W-:Y:S01]  /*14d10*/  FMUL.FTZ R43, R6.reuse, R39 ;  /* 0x00000027062b7220 */ /* 0x040fe20000410000 */
[----:B------:R-:W-:Y:S02]  /*14d20*/  HADD2.F32 R37, -RZ, R20.H0_H0 ;  /* 0x20000014ff257230 */ /* 0x000fe40000004100 */
[C---:B------:R-:W-:Y:S01]  /*14d30*/  FMUL.FTZ R52, R31.reuse, R30 ;  /* 0x0000001e1f347220 */ /* 0x040fe20000410000 */
[----:B------:R-:W-:Y:S02]  /*14d40*/  HADD2.F32 R4, -RZ, R28.H0_H0 ;  /* 0x2000001cff047230 */ /* 0x000fe40000004100 */
[----:B------:R-:W-:Y:S01]  /*14d50*/  FMUL.FTZ R31, R31, R14 ;  /* 0x0000000e1f1f7220 */ /* 0x000fe20000410000 */
[----:B------:R-:W-:Y:S02]  /*14d60*/  HADD2.F32 R13, -RZ, R13.H1_H1 ;  /* 0x3000000dff0d7230 */ /* 0x000fe40000004100 */
[----:B------:R-:W-:Y:S01]  /*14d70*/  FMUL.FTZ R6, R6, R37 ;  /* 0x0000002506067220 */ /* 0x000fe20000410000 */
[----:B------:R-:W-:-:S02]  /*14d80*/  HADD2.F32 R34, -RZ, R34.H1_H1 ;  /* 0x30000022ff227230 */ /* 0x000fc40000004100 */
[C---:B------:R-:W-:Y:S01]  /*14d90*/  FFMA.FTZ R43, R4.reuse, R37, -R43 ;  /* 0x00000025042b7223 */ /* 0x040fe2000001082b */
[----:B------:R-:W-:Y:S02]  /*14da0*/  HADD2.F32 R37, -RZ, R36.H1_H1 ;  /* 0x30000024ff257230 */ /* 0x000fe40000004100 */
[C---:B------:R-:W-:Y:S01]  /*14db0*/  FFMA.FTZ R52, R13.reuse, R14, -R52 ;  /* 0x0000000e0d347223 */ /* 0x040fe20000010834 */
[----:B------:R-:W-:Y:S01]  /*14dc0*/  FFMA.FTZ R54, R13, R30, R31 ;  /* 0x0000001e0d367223 */ /* 0x000fe2000001001f */
[----:B------:R-:W-:Y:S01]  /*14dd0*/  FFMA.FTZ R47, R4, R39, R6 ;  /* 0x00000027042f7223 */ /* 0x000fe20000010006 */
[----:B------:R-:W-:Y:S02]  /*14de0*/  HADD2.F32 R13, -RZ, R20.H1_H1 ;  /* 0x30000014ff0d7230 */ /* 0x000fe40000004100 */
[----:B------:R-:W-:Y:S01]  /*14df0*/  FMUL.FTZ R59, R34, R37 ;  /* 0x00000025223b7220 */ /* 0x000fe20000410000 */
[----:B------:R-:W-:Y:S01]  /*14e00*/  HADD2.F32 R39, -RZ, R53.H0_H0 ;  /* 0x20000035ff277230 */ /* 0x000fe20000004100 */
[----:B------:R-:W-:Y:S01]  /*14e10*/  F2FP.F16.E4M3.UNPACK_B R20, R38.H1 ;  /* 0x00000026ff14723e */ /* 0x000fe200030006ff */
[----:B------:R-:W-:-:S02]  /*14e20*/  HADD2.F32 R6, -RZ, R35.H0_H0 ;  /* 0x20000023ff067230 */ /* 0x000fc40000004100 */
[----:B------:R-:W-:Y:S01]  /*14e30*/  FMUL.FTZ R34, R34, R13 ;  /* 0x0000000d22227220 */ /* 0x000fe20000410000 */
[----:B------:R-:W-:Y:S01]  /*14e40*/  HADD2.F32 R31, -RZ, R45.H0_H0 ;  /* 0x2000002dff1f7230 */ /* 0x000fe20000004100 */
[----:B------:R-:W-:Y:S01]  /*14e50*/  F2FP.F16.E4M3.UNPACK_B R38, R38 ;  /* 0x00000026ff26723e */ /* 0x000fe200020006ff */
[----:B------:R-:W-:Y:S02]  /*14e60*/  HADD2.F32 R28, -RZ, R28.H1_H1 ;  /* 0x3000001cff1c7230 */ /* 0x000fe40000004100 */
[C---:B------:R-:W-:Y:S01]  /*14e70*/  FMUL.FTZ R61, R6.reuse, R39 ;  /* 0x00000027063d7220 */ /* 0x040fe20000410000 */
[----:B------:R-:W-:Y:S02]  /*14e80*/  HADD2.F32 R4, -RZ, R29.H0_H0 ;  /* 0x2000001dff047230 */ /* 0x000fe40000004100 */
[----:B------:R-:W-:Y:S01]  /*14e90*/  FMUL.FTZ R6, R6, R31 ;  /* 0x0000001f06067220 */ /* 0x000fe20000410000 */
[----:B------:R-:W-:Y:S02]  /*14ea0*/  HADD2.F32 R14, -RZ, R45.H1_H1 ;  /* 0x3000002dff0e7230 */ /* 0x000fe40000004100 */
[C---:B------:R-:W-:Y:S01]  /*14eb0*/  FFMA.FTZ R56, R28.reuse, R13, -R59 ;  /* 0x0000000d1c387223 */ /* 0x040fe2000001083b */
[----:B------:R-:W-:Y:S01]  /*14ec0*/  F2FP.F16.E4M3.UNPACK_B R13, R42.H1 ;  /* 0x0000002aff0d723e */ /* 0x000fe200030006ff */
[----:B------:R-:W-:Y:S01]  /*14ed0*/  FFMA.FTZ R60, R28, R37, R34 ;  /* 0x000000251c3c7223 */ /* 0x000fe20000010022 */
[----:B------:R-:W-:Y:S01]  /*14ee0*/  FFMA.FTZ R59, R4, R39, R6 ;  /* 0x00000027043b7223 */ /* 0x000fe20000010006 */
[----:B------:R-:W-:-:S02]  /*14ef0*/  HADD2.F32 R28, -RZ, R53.H1_H1 ;  /* 0x30000035ff1c7230 */ /* 0x000fc40000004100 */
[----:B------:R-:W-:Y:S01]  /*14f00*/  FFMA.FTZ R61, R4, R31, -R61 ;  /* 0x0000001f043d7223 */ /* 0x000fe2000001083d */
[----:B------:R-:W-:Y:S01]  /*14f10*/  HADD2.F32 R35, -RZ, R35.H1_H1 ;  /* 0x30000023ff237230 */ /* 0x000fe20000004100 */
[----:B------:R-:W-:Y:S01]  /*14f20*/  F2FP.F16.E4M3.UNPACK_B R42, R42 ;  /* 0x0000002aff2a723e */ /* 0x000fe200020006ff */
[----:B------:R-:W-:Y:S02]  /*14f30*/  HADD2.F32 R37, -RZ, R20.H0_H0 ;  /* 0x20000014ff257230 */ /* 0x000fe40000004100 */
        /* <DEDUP_REMOVED lines=13> */
[----:B------:R-:W-:Y:S01]  /*15010*/  FMUL.FTZ R31, R7, R20 ;  /* 0x00000014071f7220 */ /* 0x000fe20000410000 */
[----:B------:R-:W-:Y:S02]  /*15020*/  HADD2.F32 R12, -RZ, R12.H1_H1 ;  /* 0x3000000cff0c7230 */ /* 0x000fe40000004100 */
[C---:B------:R-:W-:Y:S01]  /*15030*/  FFMA.FTZ R62, R29.reuse, R14, -R30 ;  /* 0x0000000e1d3e7223 */ /* 0x040fe2000001081e */
[----:B------:R-:W-:Y:S01]  /*15040*/  FFMA.FTZ R64, R29, R28, R39 ;  /* 0x0000001c1d407223 */ /* 0x000fe20000010027 */
[-C--:B------:R-:W-:Y:S01]  /*15050*/  FMUL.FTZ R7, R7, R13.reuse ;  /* 0x0000000d07077220 */ /* 0x080fe20000410000 */
[----:B------:R-:W-:Y:S02]  /*15060*/  HADD2.F32 R29, -RZ, R38.H0_H0 ;  /* 0x20000026ff1d7230 */ /* 0x000fe40000004100 */
[C---:B------:R-:W-:Y:S01]  /*15070*/  FFMA.FTZ R28, R12.reuse, R13, -R31 ;  /* 0x0000000d0c1c7223 */ /* 0x040fe2000001081f */
[----:B------:R-:W-:Y:S02]  /*15080*/  HADD2.F32 R6, -RZ, R5.H0_H0 ;  /* 0x20000005ff067230 */ /* 0x000fe40000004100 */
        /* <DEDUP_REMOVED lines=11> */
[C---:B------:R-:W-:Y:S01]  /*15140*/  FMUL.FTZ R12, R5.reuse, R38 ;  /* 0x00000026050c7220 */ /* 0x040fe20000410000 */
[----:B------:R-:W-:Y:S01]  /*15150*/  FFMA.FTZ R31, R4, R29, R31 ;  /* 0x0000001d041f7223 */ /* 0x000fe2000001001f */
[----:B------:R-:W-:Y:S01]  /*15160*/  F2FP.F16.E4M3.UNPACK_B R6, R44.H1 ;  /* 0x0000002cff06723e */ /* 0x000fe200030006ff */
[-C--:B------:R-:W-:Y:S01]  /*15170*/  FMUL.FTZ R5, R5, R42.reuse ;  /* 0x0000002a05057220 */ /* 0x080fe20000410000 */
[C---:B------:R-:W-:Y:S01]  /*15180*/  FFMA.FTZ R29, R3.reuse, R42, -R12 ;  /* 0x0000002a031d7223 */ /* 0x040fe2000001080c */
[----:B------:R-:W-:Y:S01]  /*15190*/  HADD2.F32 R12, -RZ, R7.H0_H0 ;  /* 0x20000007ff0c7230 */ /* 0x000fe20000004100 */
[----:B------:R-:W-:Y:S01]  /*151a0*/  F2FP.F16.E4M3.UNPACK_B R44, R44 ;  /* 0x0000002cff2c723e */ /* 0x000fe200020006ff */
        /* <DEDUP_REMOVED lines=10> */
[----:B------:R-:W-:Y:S02]  /*15250*/  HADD2.F32 R6, -RZ, R6.H1_H1 ;  /* 0x30000006ff067230 */ /* 0x000fe40000004100 */
[----:B------:R-:W-:Y:S02]  /*15260*/  HADD2.F32 R21, -RZ, R21.H1_H1 ;  /* 0x30000015ff157230 */ /* 0x000fe40000004100 */
[C---:B------:R-:W-:Y:S01]  /*15270*/  FMUL.FTZ R36, R33.reuse, R14 ;  /* 0x0000000e21247220 */ /* 0x040fe20000410000 */
[----:B------:R-:W-:Y:S01]  /*15280*/  FMUL.FTZ R5, R33, R6 ;  /* 0x0000000621057220 */ /* 0x000fe20000410000 */
[----:B------:R-:W-:-:S02]  /*15290*/  FFMA.FTZ R33, R3, R12, R4 ;  /* 0x0000000c03217223 */ /* 0x000fc40000010004 */
[C---:B------:R-:W-:Y:S01]  /*152a0*/  FFMA.FTZ R39, R21.reuse, R6, -R36 ;  /* 0x0000000615277223 */ /* 0x040fe20000010824 */
[----:B------:R-:W-:Y:S02]  /*152b0*/  HADD2.F32 R6, -RZ, R40.H0_H0 ;  /* 0x20000028ff067230 */ /* 0x000fe40000004100 */
[----:B------:R-:W-:Y:S01]  /*152c0*/  FFMA.FTZ R36, R21, R14, R5 ;  /* 0x0000000e15247223 */ /* 0x000fe20000010005 */
[----:B------:R-:W-:Y:S02]  /*152d0*/  HADD2.F32 R5, -RZ, R44.H0_H0 ;  /* 0x2000002cff057230 */ /* 0x000fe40000004100 */
[----:B------:R-:W-:Y:S02]  /*152e0*/  HADD2.F32 R4, -RZ, R32.H0_H0 ;  /* 0x20000020ff047230 */ /* 0x000fe40000004100 */
[----:B------:R-:W-:Y:S01]  /*152f0*/  HADD2.F32 R40, -RZ, R40.H1_H1 ;  /* 0x30000028ff287230 */ /* 0x000fe20000004100 */
[----:B------:R-:W-:Y:S01]  /*15300*/  F2FP.SATFINITE.E4M3.F32.PACK_AB_MERGE_C R33, R36, R33, RZ ;  /* 0x000000212421723e */ /* 0x000fe200048070ff */
[----:B------:R-:W-:-:S02]  /*15310*/  HADD2.F32 R32, -RZ, R32.H1_H1 ;  /* 0x30000020ff207230 */ /* 0x000fc40000004100 */
[C---:B------:R-:W-:Y:S01]  /*15320*/  FMUL.FTZ R12, R4.reuse, R6 ;  /* 0x00000006040c7220 */ /* 0x040fe20000410000 */
[----:B------:R-:W-:Y:S02]  /*15330*/  HADD2.F32 R44, -RZ, R44.H1_H1 ;  /* 0x3000002cff2c7230 */ /* 0x000fe40000004100 */
[-C--:B------:R-:W-:Y:S01]  /*15340*/  FMUL.FTZ R7, R4, R5.reuse ;  /* 0x0000000504077220 */ /* 0x080fe20000410000 */
[--C-:B------:R-:W-:Y:S02]  /*15350*/  HADD2.F32 R3, -RZ, R15.reuse.H0_H0 ;  /* 0x2000000fff037230 */ /* 0x100fe40000004100 */
[C---:B------:R-:W-:Y:S01]  /*15360*/  FMUL.FTZ R4, R32.reuse, R40 ;  /* 0x0000002820047220 */ /* 0x040fe20000410000 */
[----:B------:R-:W-:Y:S02]  /*15370*/  HADD2.F32 R15, -RZ, R15.H1_H1 ;  /* 0x3000000fff0f7230 */ /* 0x000fe40000004100 */
        /* <DEDUP_REMOVED lines=11> */
[----:B------:R-:W-:-:S02]  /*15430*/  F2FP.SATFINITE.E4M3.F32.PACK_AB_MERGE_C R12, R30, R37, RZ ;  /* 0x000000251e0c723e */ /* 0x000fc400048070ff */
[----:B------:R-:W-:Y:S02]  /*15440*/  F2FP.SATFINITE.E4M3.F32.PACK_AB_MERGE_C R5, R55, R46, R5 ;  /* 0x0000002e3705723e */ /* 0x000fe40004807005 */
        /* <DEDUP_REMOVED lines=9> */
.L_x_3100:
[----:B------:R-:W-:Y:S05]  /*154e0*/  BSYNC B1 ;  /* 0x0000000000017941 */ /* 0x000fea0003800000 */
.L_x_3099:
[----:B------:R-:W-:Y:S05]  /*154f0*/  @P0 BRA `(.L_x_3084) ;  /* 0x0000000c00ec0947 */ /* 0x000fea0003800000 */
[----:B-1----:R-:W4:Y:S04]  /*15500*/  LDL R30, [R1+0x1c] ;  /* 0x00001c00011e7983 */ /* 0x002f280000100800 */
[----:B------:R-:W0:Y:S01]  /*15510*/  LDL R53, [R1+0x40] ;  /* 0x0000400001357983 */ /* 0x000e220000100800 */
[----:B-----5:R-:W-:Y:S01]  /*15520*/  SHF.R.U32.HI R3, RZ, 0x8, R24 ;  /* 0x00000008ff037819 */ /* 0x020fe20000011618 */
[----:B------:R-:W-:Y:S01]  /*15530*/  IMAD.SHL.U32 R51, R51, 0x80, RZ ;  /* 0x0000008033337824 */ /* 0x000fe200078e00ff */
[----:B--23--:R-:W-:Y:S02]  /*15540*/  LOP3.LUT R0, R24, 0xff, RZ, 0xc0, !PT ;  /* 0x000000ff18007812 */ /* 0x00cfe400078ec0ff */
[----:B------:R-:W-:Y:S02]  /*15550*/  LOP3.LUT R3, R3, 0xff, RZ, 0xc0, !PT ;  /* 0x000000ff03037812 */ /* 0x000fe400078ec0ff */
[----:B------:R-:W-:-:S02]  /*15560*/  SHF.R.U32.HI R6, RZ, 0x8, R25 ;  /* 0x00000008ff067819 */ /* 0x000fc40000011619 */
[----:B------:R-:W-:Y:S02]  /*15570*/  PRMT R21, R3, 0x7604, R0 ;  /* 0x0000760403157816 */ /* 0x000fe40000000000 */
        /* <DEDUP_REMOVED lines=26> */
[----:B------:R-:W-:Y:S02]  /*15720*/  SHF.R.U32.HI R32, RZ, 0x8, R10 ;  /* 0x00000008ff207819 */ /* 0x000fe4000001160a */
[----:B------:R-:W-:Y:S02]  /*15730*/  LOP3.LUT R31, R10, 0xff, RZ, 0xc0, !PT ;  /* 0x000000ff0a1f7812 */ /* 0x000fe400078ec0ff */
[----:B------:R-:W-:Y:S02]  /*15740*/  LOP3.LUT R32, R32, 0xff, RZ, 0xc0, !PT ;  /* 0x000000ff20207812 */ /* 0x000fe400078ec0ff */
[----:B------:R-:W-:Y:S02]  /*15750*/  SHF.R.U32.HI R34, RZ, 0x8, R11 ;  /* 0x00000008ff227819 */ /* 0x000fe4000001160b */
[----:B------:R-:W-:-:S02]  /*15760*/  PRMT R39, R32, 0x7604, R31 ;  /* 0x0000760420277816 */ /* 0x000fc4000000001f */
[----:B------:R-:W-:Y:S02]  /*15770*/  SHF.R.U32.HI R37, RZ, 0x10, R9 ;  /* 0x00000010ff257819 */ /* 0x000fe40000011609 */
[----:B------:R-:W-:Y:S02]  /*15780*/  SHF.R.U32.HI R31, RZ, 0x10, R27 ;  /* 0x00000010ff1f7819 */ /* 0x000fe4000001161b */
[----:B------:R-:W-:Y:S01]  /*15790*/  LOP3.LUT R33, R11, 0xff, RZ, 0xc0, !PT ;  /* 0x000000ff0b217812 */ /* 0x000fe200078ec0ff */
[----:B------:R-:W-:Y:S01]  /*157a0*/  IMAD.U32 R37, R37, 0x10000, RZ ;  /* 0x0001000025257824 */ /* 0x000fe200078e00ff */
[----:B------:R-:W-:Y:S02]  /*157b0*/  LOP3.LUT R34, R34, 0xff, RZ, 0xc0, !PT ;  /* 0x000000ff22227812 */ /* 0x000fe400078ec0ff */
[----:B------:R-:W-:Y:S02]  /*157c0*/  SHF.L.U32 R31, R31, 0x10, RZ ;  /* 0x000000101f1f7819 */ /* 0x000fe400000006ff */
[----:B------:R-:W-:-:S02]  /*157d0*/  SHF.R.U32.HI R41, RZ, 0x10, R11 ;  /* 0x00000010ff297819 */ /* 0x000fc4000001160b */
[----:B------:R-:W-:Y:S02]  /*157e0*/  PRMT R34, R34, 0x7604, R33 ;  /* 0x0000760422227816 */ /* 0x000fe40000000021 */
[----:B------:R-:W-:Y:S01]  /*157f0*/  LOP3.LUT R33, R28, 0xff0000, R31, 0xf8, !PT ;  /* 0x00ff00001c217812 */ /* 0x000fe200078ef81f */
[----:B------:R-:W-:Y:S01]  /*15800*/  IMAD.U32 R41, R41, 0x10000, RZ ;  /* 0x0001000029297824 */ /* 0x000fe200078e00ff */
[----:B------:R-:W-:Y:S02]  /*15810*/  LOP3.LUT R31, R29, 0xff0000, R26, 0xf8, !PT ;  /* 0x00ff00001d1f7812 */ /* 0x000fe400078ef81a */
[----:B------:R-:W-:Y:S02]  /*15820*/  LOP3.LUT R35, R35, 0xff0000, R8, 0xf8, !PT ;  /* 0x00ff000023237812 */ /* 0x000fe400078ef808 */
[----:B------:R-:W-:Y:S02]  /*15830*/  LOP3.LUT R21, R21, 0xff0000, R24, 0xf8, !PT ;  /* 0x00ff000015157812 */ /* 0x000fe400078ef818 */
[----:B------:R-:W-:-:S02]  /*15840*/  LOP3.LUT R41, R34, 0xff0000, R41, 0xf8, !PT ;  /* 0x00ff000022297812 */ /* 0x000fc400078ef829 */
[----:B------:R-:W-:Y:S02]  /*15850*/  LOP3.LUT R35, R35, 0xff000000, R8, 0xf8, !PT ;  /* 0xff00000023237812 */ /* 0x000fe400078ef808 */
[----:B------:R-:W-:Y:S02]  /*15860*/  LOP3.LUT R28, R21, 0xff000000, R24, 0xf8, !PT ;  /* 0xff000000151c7812 */ /* 0x000fe400078ef818 */
[----:B------:R-:W-:Y:S02]  /*15870*/  LOP3.LUT R32, R31, 0xff000000, R26, 0xf8, !PT ;  /* 0xff0000001f207812 */ /* 0x000fe400078ef81a */
[--C-:B------:R-:W-:Y:S02]  /*15880*/  LOP3.LUT R39, R39, 0xff0000, R10.reuse, 0xf8, !PT ;  /* 0x00ff000027277812 */ /* 0x100fe400078ef80a */
[----:B------:R-:W-:Y:S02]  /*15890*/  LOP3.LUT R33, R33, 0xff000000, R27, 0xf8, !PT ;  /* 0xff00000021217812 */ /* 0x000fe400078ef81b */
[----:B------:R-:W-:-:S02]  /*158a0*/  LOP3.LUT R38, R39, 0xff000000, R10, 0xf8, !PT ;  /* 0xff00000027267812 */ /* 0x000fc400078ef80a */
[----:B------:R-:W-:Y:S02]  /*158b0*/  LOP3.LUT R40, R41, 0xff000000, R11, 0xf8, !PT ;  /* 0xff00000029287812 */ /* 0x000fe400078ef80b */
[----:B----4-:R-:W-:Y:S02]  /*158c0*/  IADD3 R3, R0, R7, R30 ;  /* 0x0000000700037210 */ /* 0x010fe40007ffe01e */
[----:B------:R-:W-:Y:S01]  /*158d0*/  LOP3.LUT R30, R9, 0xff, RZ, 0xc0, !PT ;  /* 0x000000ff091e7812 */ /* 0x000fe200078ec0ff */
[----:B0-----:R-:W0:Y:S02]  /*158e0*/  LDS.128 R12, [R53+0x20400] ;  /* 0x02040000350c7984 */ /* 0x001e240000000c00 */
[----:B------:R-:W-:Y:S01]  /*158f0*/  IMAD.IADD R0, R22, 0x1, R3 ;  /* 0x0000000116007824 */ /* 0x000fe200078e0203 */
[----:B------:R-:W-:-:S04]  /*15900*/  LOP3.LUT R3, R4, 0xff, RZ, 0xc0, !PT ;  /* 0x000000ff04037812 */ /* 0x000fc800078ec0ff */
[----:B------:R-:W1:Y:S01]  /*15910*/  LDS.128 R4, [R0+0x20400] ;  /* 0x0204000000047984 */ /* 0x000e620000000c00 */
[----:B------:R-:W-:Y:S02]  /*15920*/  PRMT R30, R3, 0x7604, R30 ;  /* 0x00007604031e7816 */ /* 0x000fe4000000001e */
[----:B------:R-:W-:Y:S02]  /*15930*/  SHF.R.U32.HI R3, RZ, 0x10, R25 ;  /* 0x00000010ff037819 */ /* 0x000fe40000011619 */
[----:B------:R-:W-:-:S03]  /*15940*/  LOP3.LUT R37, R30, 0xff0000, R37, 0xf8, !PT ;  /* 0x00ff00001e257812 */ /* 0x000fc600078ef825 */
[----:B------:R-:W-:Y:S01]  /*15950*/  IMAD.U32 R3, R3, 0x10000, RZ ;  /* 0x0001000003037824 */ /* 0x000fe200078e00ff */
[----:B------:R-:W-:-:S04]  /*15960*/  LOP3.LUT R37, R37, 0xff000000, R9, 0xf8, !PT ;  /* 0xff00000025257812 */ /* 0x000fc800078ef809 */
[----:B------:R-:W-:Y:S02]  /*15970*/  LOP3.LUT R3, R20, 0xff0000, R3, 0xf8, !PT ;  /* 0x00ff000014037812 */ /* 0x000fe400078ef803 */
[-C--:B------:R-:W-:Y:S02]  /*15980*/  F2FP.F16.E4M3.UNPACK_B R34, R37.reuse ;  /* 0x00000025ff22723e */ /* 0x080fe400020006ff */
[----:B------:R-:W-:Y:S02]  /*15990*/  LOP3.LUT R29, R3, 0xff000000, R25, 0xf8, !PT ;  /* 0xff000000031d7812 */ /* 0x000fe400078ef819 */
[----:B------:R-:W-:Y:S01]  /*159a0*/  F2FP.F16.E4M3.UNPACK_B R37, R37.H1 ;  /* 0x00000025ff25723e */ /* 0x000fe200030006ff */
[----:B------:R-:W-:Y:S01]  /*159b0*/  HADD2.F32 R36, -RZ, R34.H0_H0 ;  /* 0x20000022ff247230 */ /* 0x000fe20000004100 */
[-C--:B------:R-:W-:Y:S02]  /*159c0*/  F2FP.F16.E4M3.UNPACK_B R30, R29.reuse ;  /* 0x0000001dff1e723e */ /* 0x080fe400020006ff */
[----:B------:R-:W-:Y:S01]  /*159d0*/  F2FP.F16.E4M3.UNPACK_B R29, R29.H1 ;  /* 0x0000001dff1d723e */ /* 0x000fe200030006ff */
[----:B------:R-:W-:-:S02]  /*159e0*/  HADD2.F32 R41, -RZ, R37.H0_H0 ;  /* 0x20000025ff297230 */ /* 0x000fc40000004100 */
[----:B------:R-:W-:Y:S01]  /*159f0*/  HADD2.F32 R31, -RZ, R30.H0_H0 ;  /* 0x2000001eff1f7230 */ /* 0x000fe20000004100 */
[-C--:B0-----:R-:W-:Y:S02]  /*15a00*/  F2FP.F16.E4M3.UNPACK_B R8, R13.reuse ;  /* 0x0000000dff08723e */ /* 0x081fe400020006ff */
[----:B------:R-:W-:Y:S02]  /*15a10*/  F2FP.F16.E4M3.UNPACK_B R13, R13.H1 ;  /* 0x0000000dff0d723e */ /* 0x000fe400030006ff */
[----:B------:R-:W-:Y:S01]  /*15a20*/  F2FP.F16.E4M3.UNPACK_B R11, R15 ;  /* 0x0000000fff0b723e */ /* 0x000fe200020006ff */
[--C-:B------:R-:W-:Y:S01]  /*15a30*/  HADD2.F32 R9, -RZ, R8.reuse.H0_H0 ;  /* 0x20000008ff097230 */ /* 0x100fe20000004100 */
[-C--:B-1----:R-:W-:Y:S01]  /*15a40*/  F2FP.F16.E4M3.UNPACK_B R20, R5.reuse ;  /* 0x00000005ff14723e */ /* 0x082fe200020006ff */
[----:B------:R-:W-:Y:S01]  /*15a50*/  HADD2.F32 R8, -RZ, R8.H1_H1 ;  /* 0x30000008ff087230 */ /* 0x000fe20000004100 */
[----:B------:R-:W-:Y:S02]  /*15a60*/  F2FP.F16.E4M3.UNPACK_B R21, R5.H1 ;  /* 0x00000005ff15723e */ /* 0x000fe400030006ff */
[-C--:B------:R-:W-:Y:S01]  /*15a70*/  F2FP.F16.E4M3.UNPACK_B R26, R7.reuse ;  /* 0x00000007ff1a723e */ /* 0x080fe200020006ff */
[--C-:B------:R-:W-:Y:S01]  /*15a80*/  HADD2.F32 R24, -RZ, R20.reuse.H0_H0 ;  /* 0x20000014ff187230 */ /* 0x100fe20000004100 */
[----:B------:R-:W-:Y:S01]  /*15a90*/  F2FP.F16.E4M3.UNPACK_B R27, R7.H1 ;  /* 0x00000007ff1b723e */ /* 0x000fe200030006ff */
[----:B------:R-:W-:Y:S01]  /*15aa0*/  HADD2.F32 R20, -RZ, R20.H1_H1 ;  /* 0x30000014ff147230 */ /* 0x000fe20000004100 */
[----:B------:R-:W-:-:S02]  /*15ab0*/  F2FP.F16.E4M3.UNPACK_B R5, R4 ;  /* 0x00000004ff05723e */ /* 0x000fc400020006ff */
[CC--:B------:R-:W-:Y:S01]  /*15ac0*/  FMUL.FTZ R39, R24.reuse, R31.reuse ;  /* 0x0000001f18277220 */ /* 0x0c0fe20000410000 */
[----:B------:R-:W-:Y:S01]  /*15ad0*/  F2FP.F16.E4M3.UNPACK_B R7, R4.H1 ;  /* 0x00000004ff07723e */ /* 0x000fe200030006ff */
[----:B------:R-:W-:Y:S01]  /*15ae0*/  FMUL.FTZ R4, R24, R36 ;  /* 0x0000002418047220 */ /* 0x000fe20000410000 */
[----:B------:R-:W-:Y:S01]  /*15af0*/  F2FP.F16.E4M3.UNPACK_B R24, R6 ;  /* 0x00000006ff18723e */ /* 0x000fe200020006ff */
[C---:B------:R-:W-:Y:S01]  /*15b00*/  FFMA.FTZ R36, R9.reuse, R36, R39 ;  /* 0x0000002409247223 */ /* 0x040fe20000010027 */
[----:B------:R-:W-:Y:S01]  /*15b10*/  HADD2.F32 R39, -RZ, R34.H1_H1 ;  /* 0x30000022ff277230 */ /* 0x000fe20000004100 */
[----:B------:R-:W-:Y:S01]  /*15b20*/  F2FP.F16.E4M3.UNPACK_B R25, R6.H1 ;  /* 0x00000006ff19723e */ /* 0x000fe200030006ff */
[----:B------:R-:W-:Y:S01]  /*15b30*/  FFMA.FTZ R42, R9, R31, -R4 ;  /* 0x0000001f092a7223 */ /* 0x000fe20000010804 */
[----:B------:R-:W-:Y:S01]  /*15b40*/  HADD2.F32 R6, -RZ, R21.H0_H0 ;  /* 0x20000015ff067230 */ /* 0x000fe20000004100 */
[----:B------:R-:W-:Y:S01]  /*15b50*/  F2FP.F16.E4M3.UNPACK_B R15, R15.H1 ;  /* 0x0000000fff0f723e */ /* 0x000fe200030006ff */
[----:B------:R-:W-:-:S02]  /*15b60*/  HADD2.F32 R9, -RZ, R30.H1_H1 ;  /* 0x3000001eff097230 */ /* 0x000fc40000004100 */
[----:B------:R-:W-:Y:S01]  /*15b70*/  FMUL.FTZ R43, R20, R39 ;  /* 0x00000027142b7220 */ /* 0x000fe20000410000 */
[----:B------:R-:W-:Y:S02]  /*15b80*/  HADD2.F32 R31, -RZ, R29.H0_H0 ;  /* 0x2000001dff1f7230 */ /* 0x000fe40000004100 */
[----:B------:R-:W-:Y:S01]  /*15b90*/  FMUL.FTZ R45, R6, R41 ;  /* 0x00000029062d7220 */ /* 0x000fe20000410000 */
[----:B------:R-:W-:Y:S02]  /*15ba0*/  HADD2.F32 R4, -RZ, R13.H0_H0 ;  /* 0x2000000dff047230 */ /* 0x000fe40000004100 */
[-C--:B------:R-:W-:Y:S01]  /*15bb0*/  FMUL.FTZ R20, R20, R9.reuse ;  /* 0x0000000914147220 */ /* 0x080fe20000410000 */
[----:B------:R-:W-:Y:S01]  /*15bc0*/  FFMA.FTZ R43, R8, R9, -R43 ;  /* 0x00000009082b7223 */ /* 0x000fe2000001082b */
[----:B------:R-:W-:Y:S01]  /*15bd0*/  FMUL.FTZ R6, R6, R31 ;  /* 0x0000001f06067220 */ /* 0x000fe20000410000 */
[-C--:B------:R-:W-:Y:S01]  /*15be0*/  F2FP.F16.E4M3.UNPACK_B R30, R40.reuse ;  /* 0x00000028ff1e723e */ /* 0x080fe200020006ff */
[----:B------:R-:W-:Y:S01]  /*15bf0*/  FFMA.FTZ R39, R8, R39, R20 ;  /* 0x0000002708277223 */ /* 0x000fe20000010014 */
[----:B------:R-:W-:Y:S01]  /*15c00*/  F2FP.F16.E4M3.UNPACK_B R9, R33 ;  /* 0x00000021ff09723e */ /* 0x000fe200020006ff */
[C---:B------:R-:W-:Y:S01]  /*15c10*/  FFMA.FTZ R45, R4.reuse, R31, -R45 ;  /* 0x0000001f042d7223 */ /* 0x040fe2000001082d */
[----:B------:R-:W-:Y:S01]  /*15c20*/  FFMA.FTZ R41, R4, R41, R6 ;  /* 0x0000002904297223 */ /* 0x000fe20000010006 */
[----:B------:R-:W-:Y:S01]  /*15c30*/  HADD2.F32 R8, -RZ, R29.H1_H1 ;  /* 0x3000001dff087230 */ /* 0x000fe20000004100 */
[----:B------:R-:W-:Y:S01]  /*15c40*/  F2FP.F16.E4M3.UNPACK_B R40, R40.H1 ;  /* 0x00000028ff28723e */ /* 0x000fe200030006ff */
        /* <DEDUP_REMOVED lines=12> */
[----:B------:R-:W-:Y:S02]  /*15d10*/  HADD2.F32 R4, -RZ, R11.H0_H0 ;  /* 0x2000000bff047230 */ /* 0x000fe40000004100 */
[----:B------:R-:W-:Y:S01]  /*15d20*/  FMUL.FTZ R6, R6, R29 ;  /* 0x0000001d06067220 */ /* 0x000fe20000410000 */
[----:B------:R-:W-:-:S02]  /*15d30*/  HADD2.F32 R9, -RZ, R9.H1_H1 ;  /* 0x30000009ff097230 */ /* 0x000fc40000004100 */
[C---:B------:R-:W-:Y:S01]  /*15d40*/  FFMA.FTZ R44, R13.reuse, R20, R21 ;  /* 0x000000140d2c7223 */ /* 0x040fe20000010015 */
[----:B------:R-:W-:Y:S02]  /*15d50*/  HADD2.F32 R30, -RZ, R30.H1_H1 ;  /* 0x3000001eff1e7230 */ /* 0x000fe40000004100 */
[C---:B------:R-:W-:Y:S01]  /*15d60*/  FFMA.FTZ R46, R4.reuse, R31, R6 ;  /* 0x0000001f042e7223 */ /* 0x040fe20000010006 */
[----:B------:R-:W-:Y:S02]  /*15d70*/  HADD2.F32 R26, -RZ, R26.H1_H1 ;  /* 0x3000001aff1a7230 */ /* 0x000fe40000004100 */
[----:B------:R-:W-:Y:S01]  /*15d80*/  FFMA.FTZ R34, R13, R8, -R34 ;  /* 0x000000080d227223 */ /* 0x000fe20000010822 */
[----:B------:R-:W-:Y:S01]  /*15d90*/  FFMA.FTZ R37, R4, R29, -R37 ;  /* 0x0000001d04257223 */ /* 0x000fe20000010825 */
[----:B------:R-:W-:Y:S01]  /*15da0*/  HADD2.F32 R11, -RZ, R11.H1_H1 ;  /* 0x3000000bff0b7230 */ /* 0x000fe20000004100 */
[----:B------:R-:W-:Y:S01]  /*15db0*/  F2FP.F16.E4M3.UNPACK_B R10, R14 ;  /* 0x0000000eff0a723e */ /* 0x000fe200020006ff */
[----:B------:R-:W-:-:S02]  /*15dc0*/  HADD2.F32 R21, -RZ, R40.H0_H0 ;  /* 0x20000028ff157230 */ /* 0x000fc40000004100 */
[CC--:B------:R-:W-:Y:S01]  /*15dd0*/  FMUL.FTZ R8, R26.reuse, R30.reuse ;  /* 0x0000001e1a087220 */ /* 0x0c0fe20000410000 */
[----:B------:R-:W-:Y:S02]  /*15de0*/  HADD2.F32 R6, -RZ, R27.H0_H0 ;  /* 0x2000001bff067230 */ /* 0x000fe40000004100 */
[-C--:B------:R-:W-:Y:S01]  /*15df0*/  FMUL.FTZ R29, R26, R9.reuse ;  /* 0x000000091a1d7220 */ /* 0x080fe20000410000 */
[----:B------:R-:W-:Y:S02]  /*15e00*/  HADD2.F32 R13, -RZ, R33.H0_H0 ;  /* 0x20000021ff0d7230 */ /* 0x000fe40000004100 */
[C---:B------:R-:W-:Y:S01]  /*15e10*/  FFMA.FTZ R48, R11.reuse, R9, -R8 ;  /* 0x000000090b307223 */ /* 0x040fe20000010808 */
[----:B------:R-:W-:Y:S02]  /*15e20*/  HADD2.F32 R4, -RZ, R15.H0_H0 ;  /* 0x2000000fff047230 */ /* 0x000fe40000004100 */
[C---:B------:R-:W-:Y:S01]  /*15e30*/  FMUL.FTZ R31, R6.reuse, R21 ;  /* 0x00000015061f7220 */ /* 0x040fe20000410000 */
[----:B------:R-:W-:Y:S01]  /*15e40*/  FFMA.FTZ R47, R11, R30, R29 ;  /* 0x0000001e0b2f7223 */ /* 0x000fe2000001001d */
[----:B------:R-:W-:Y:S01]  /*15e50*/  FMUL.FTZ R6, R6, R13 ;  /* 0x0000000d06067220 */ /* 0x000fe20000410000 */
[----:B------:R-:W-:Y:S01]  /*15e60*/  F2FP.F16.E4M3.UNPACK_B R11, R35.H1 ;  /* 0x00000023ff0b723e */ /* 0x000fe200030006ff */
[C---:B------:R-:W-:Y:S01]  /*15e70*/  FFMA.FTZ R49, R4.reuse, R13, -R31 ;  /* 0x0000000d04317223 */ /* 0x040fe2000001081f */
[-C--:B------:R-:W-:Y:S01]  /*15e80*/  F2FP.F16.E4M3.UNPACK_B R8, R28.reuse.H1 ;  /* 0x0000001cff08723e */ /* 0x080fe200030006ff */
[----:B------:R-:W-:Y:S01]  /*15e90*/  FFMA.FTZ R51, R4, R21, R6 ;  /* 0x0000001504337223 */ /* 0x000fe20000010006 */
[----:B------:R-:W-:Y:S01]  /*15ea0*/  HADD2.F32 R40, -RZ, R40.H1_H1 ;  /* 0x30000028ff287230 */ /* 0x000fe20000004100 */
[----:B------:R-:W-:Y:S01]  /*15eb0*/  F2FP.F16.E4M3.UNPACK_B R35, R35 ;  /* 0x00000023ff23723e */ /* 0x000fe200020006ff */
[----:B------:R-:W-:Y:S01]  /*15ec0*/  HADD2.F32 R27, -RZ, R27.H1_H1 ;  /* 0x3000001bff1b7230 */ /* 0x000fe20000004100 */
[----:B------:R-:W-:Y:S01]  /*15ed0*/  F2FP.F16.E4M3.UNPACK_B R28, R28 ;  /* 0x0000001cff1c723e */ /* 0x000fe200020006ff */
[----:B------:R-:W-:Y:S01]  /*15ee0*/  HADD2.F32 R13, -RZ, R11.H0_H0 ;  /* 0x2000000bff0d7230 */ /* 0x000fe20000004100 */
[----:B------:R-:W-:Y:S01]  /*15ef0*/  F2FP.F16.E4M3.UNPACK_B R14, R14.H1 ;  /* 0x0000000eff0e723e */ /* 0x000fe200030006ff */
[----:B------:R-:W-:-:S02]  /*15f00*/  HADD2.F32 R6, -RZ, R7.H0_H0 ;  /* 0x20000007ff067230 */ /* 0x000fc40000004100 */
[C---:B------:R-:W-:Y:S01]  /*15f10*/  FMUL.FTZ R26, R27.reuse, R40 ;  /* 0x000000281b1a7220 */ /* 0x040fe20000410000 */
[----:B------:R-:W-:Y:S02]  /*15f20*/  HADD2.F32 R9, -RZ, R8.H0_H0 ;  /* 0x20000008ff097230 */ /* 0x000fe40000004100 */
[----:B------:R-:W-:Y:S02]  /*15f30*/  HADD2.F32 R20, -RZ, R33.H1_H1 ;  /* 0x30000021ff147230 */ /* 0x000fe40000004100 */
[C---:B------:R-:W-:Y:S01]  /*15f40*/  FMUL.FTZ R21, R6.reuse, R13 ;  /* 0x0000000d06157220 */ /* 0x040fe20000410000 */
[----:B------:R-:W-:Y:S02]  /*15f50*/  HADD2.F32 R15, -RZ, R15.H1_H1 ;  /* 0x3000000fff0f7230 */ /* 0x000fe40000004100 */
[----:B------:R-:W-:Y:S01]  /*15f60*/  FMUL.FTZ R6, R6, R9 ;  /* 0x0000000906067220 */ /* 0x000fe20000410000 */
[----:B------:R-:W-:Y:S02]  /*15f70*/  HADD2.F32 R4, -RZ, R12.H0_H0 ;  /* 0x2000000cff047230 */ /* 0x000fe40000004100 */
[----:B------:R-:W-:Y:S01]  /*15f80*/  FMUL.FTZ R27, R27, R20 ;  /* 0x000000141b1b7220 */ /* 0x000fe20000410000 */
[----:B------:R-:W-:-:S02]  /*15f90*/  HADD2.F32 R7, -RZ, R7.H1_H1 ;  /* 0x30000007ff077230 */ /* 0x000fc40000004100 */
[C---:B------:R-:W-:Y:S01]  /*15fa0*/  FFMA.FTZ R52, R15.reuse, R20, -R26 ;  /* 0x000000140f347223 */ /* 0x040fe2000001081a */
[----:B------:R-:W-:Y:S02]  /*15fb0*/  HADD2.F32 R8, -RZ, R8.H1_H1 ;  /* 0x30000008ff087230 */ /* 0x000fe40000004100 */
[C---:B------:R-:W-:Y:S01]  /*15fc0*/  FFMA.FTZ R21, R4.reuse, R9, -R21 ;  /* 0x0000000904157223 */ /* 0x040fe20000010815 */
[----:B------:R-:W-:Y:S01]  /*15fd0*/  FFMA.FTZ R26, R4, R13, R6 ;  /* 0x0000000d041a7223 */ /* 0x000fe20000010006 */
[----:B------:R-:W-:Y:S02]  /*15fe0*/  HADD2.F32 R11, -RZ, R11.H1_H1 ;  /* 0x3000000bff0b7230 */ /* 0x000fe40000004100 */
[----:B------:R-:W-:Y:S01]  /*15ff0*/  FFMA.FTZ R54, R15, R40, R27 ;  /* 0x000000280f367223 */ /* 0x000fe2000001001b */
[----:B------:R-:W-:Y:S02]  /*16000*/  HADD2.F32 R12, -RZ, R12.H1_H1 ;  /* 0x3000000cff0c7230 */ /* 0x000fe40000004100 */
[----:B------:R-:W-:Y:S01]  /*16010*/  FMUL.FTZ R4, R7, R8 ;  /* 0x0000000807047220 */ /* 0x000fe20000410000 */
[----:B------:R-:W-:-:S02]  /*16020*/  HADD2.F32 R9, -RZ, R35.H0_H0 ;  /* 0x20000023ff097230 */ /* 0x000fc40000004100 */
[-C--:B------:R-:W-:Y:S01]  /*16030*/  FMUL.FTZ R13, R7, R11.reuse ;  /* 0x0000000b070d7220 */ /* 0x080fe20000410000 */
[----:B------:R-:W-:Y:S02]  /*16040*/  HADD2.F32 R6, -RZ, R5.H0_H0 ;  /* 0x20000005ff067230 */ /* 0x000fe40000004100 */
[C---:B------:R-:W-:Y:S01]  /*16050*/  FFMA.FTZ R27, R12.reuse, R11, R4 ;  /* 0x0000000b0c1b7223 */ /* 0x040fe20000010004 */
[----:B------:R-:W-:Y:S02]  /*16060*/  HADD2.F32 R7, -RZ, R28.H0_H0 ;  /* 0x2000001cff077230 */ /* 0x000fe40000004100 */
[----:B------:R-:W-:Y:S01]  /*16070*/  FFMA.FTZ R30, R12, R8, -R13 ;  /* 0x000000080c1e7223 */ /* 0x000fe2000001080d */
        /* <DEDUP_REMOVED lines=24> */
[----:B------:R-:W-:Y:S01]  /*16200*/  FFMA.FTZ R20, R3, R5, -R20 ;  /* 0x0000000503147223 */ /* 0x000fe20000010814 */
[----:B------:R-:W-:Y:S01]  /*16210*/  HADD2.F32 R6, -RZ, R6.H1_H1 ;  /* 0x30000006ff067230 */ /* 0x000fe20000004100 */
[----:B------:R-:W-:Y:S01]  /*16220*/  F2FP.F16.E4M3.UNPACK_B R32, R32 ;  /* 0x00000020ff20723e */ /* 0x000fe200020006ff */
[----:B------:R-:W-:Y:S02]  /*16230*/  HADD2.F32 R14, -RZ, R14.H1_H1 ;  /* 0x3000000eff0e7230 */ /* 0x000fe40000004100 */
[----:B------:R-:W-:Y:S01]  /*16240*/  FMUL.FTZ R5, R25, R7 ;  /* 0x0000000719057220 */ /* 0x000fe20000410000 */
[----:B------:R-:W-:Y:S01]  /*16250*/  FFMA.FTZ R28, R3, R9, R4 ;  /* 0x00000009031c7223 */ /* 0x000fe20000010004 */
[-C--:B------:R-:W-:Y:S01]  /*16260*/  FMUL.FTZ R40, R25, R6.reuse ;  /* 0x0000000619287220 */ /* 0x080fe20000410000 */
[----:B------:R-:W-:Y:S02]  /*16270*/  HADD2.F32 R4, -RZ, R24.H0_H0 ;  /* 0x20000018ff047230 */ /* 0x000fe40000004100 */
[----:B------:R-:W-:Y:S01]  /*16280*/  FFMA.FTZ R29, R14, R6, -R5 ;  /* 0x000000060e1d7223 */ /* 0x000fe20000010805 */
[----:B------:R-:W-:-:S02]  /*16290*/  HADD2.F32 R6, -RZ, R38.H0_H0 ;  /* 0x20000026ff067230 */ /* 0x000fc40000004100 */
[----:B------:R-:W-:Y:S01]  /*162a0*/  FFMA.FTZ R31, R14, R7, R40 ;  /* 0x000000070e1f7223 */ /* 0x000fe20000010028 */
[----:B------:R-:W-:Y:S01]  /*162b0*/  HADD2.F32 R5, -RZ, R32.H0_H0 ;  /* 0x20000020ff057230 */ /* 0x000fe20000004100 */
[----:B------:R-:W-:Y:S01]  /*162c0*/  F2FP.SATFINITE.E4M3.F32.PACK_AB_MERGE_C R26, R27, R26, RZ ;  /* 0x0000001a1b1a723e */ /* 0x000fe200048070ff */
[----:B------:R-:W-:Y:S02]  /*162d0*/  HADD2.F32 R9, -RZ, R38.H1_H1 ;  /* 0x30000026ff097230 */ /* 0x000fe40000004100 */
[C---:B------:R-:W-:Y:S01]  /*162e0*/  FMUL.FTZ R14, R4.reuse, R6 ;  /* 0x00000006040e7220 */ /* 0x040fe20000410000 */
[----:B------:R-:W-:Y:S02]  /*162f0*/  HADD2.F32 R24, -RZ, R24.H1_H1 ;  /* 0x30000018ff187230 */ /* 0x000fe40000004100 */
[----:B------:R-:W-:Y:S01]  /*16300*/  FMUL.FTZ R11, R4, R5 ;  /* 0x00000005040b7220 */ /* 0x000fe20000410000 */
[----:B------:R-:W-:Y:S01]  /*16310*/  HADD2.F32 R7, -RZ, R32.H1_H1 ;  /* 0x30000020ff077230 */ /* 0x000fe20000004100 */
[----:B------:R-:W-:Y:S01]  /*16320*/  F2FP.SATFINITE.E4M3.F32.PACK_AB_MERGE_C R4, R30, R21, RZ ;  /* 0x000000151e04723e */ /* 0x000fe200048070ff */
[----:B------:R-:W-:-:S02]  /*16330*/  HADD2.F32 R3, -RZ, R10.H0_H0 ;  /* 0x2000000aff037230 */ /* 0x000fc40000004100 */
        /* <DEDUP_REMOVED lines=23> */
.L_x_3084:
[----:B------:R-:W-:Y:S05]  /*164b0*/  BSYNC B0 ;  /* 0x0000000000007941 */ /* 0x000fea0003800000 */
.L_x_3056:
        /* <DEDUP_REMOVED lines=8> */
.L_x_3054:
        /* <DEDUP_REMOVED lines=9> */
.L_x_3101:
[----:B0-----:R-:W-:Y:S01]  /*165d0*/  IMAD R5, R222, 0x8, R22 ;  /* 0x00000008de057824 */ /* 0x001fe200078e0216 */
[----:B------:R-:W-:-:S04]  /*165e0*/  SHF.L.U32 R6, R223, 0x1f, RZ ;  /* 0x0000001fdf067819 */ /* 0x000fc800000006ff */
[----:B------:R0:W2:Y:S01]  /*165f0*/  SYNCS.PHASECHK.TRANS64.TRYWAIT P1, [R5+URZ+0x38830], R6 ;  /* 0x03883006050075a7 */ /* 0x0000a2000802017f */
[----:B------:R-:W-:Y:S05]  /*16600*/  @!P0 BRA `(.L_x_3102) ;  /* 0x0000000000048947 */ /* 0x000fea0003800000 */
[----:B------:R-:W-:Y:S01]  /*16610*/  BPT.TRAP 0x1 ;  /* 0x000000040000795c */ /* 0x000fe20000300000 */
.L_x_3102:
[----:B--2---:R-:W-:Y:S05]  /*16620*/  @P1 BRA `(.L_x_3103) ;  /* 0x0000000000081947 */ /* 0x004fea0003800000 */
[----:B------:R-:W2:Y:S02]  /*16630*/  SYNCS.PHASECHK.TRANS64.TRYWAIT P1, [R5+URZ+0x38830], R6 ;  /* 0x03883006050075a7 */ /* 0x000ea4000802017f */
[----:B--2---:R-:W-:Y:S05]  /*16640*/  @!P1 BRA `(.L_x_3104) ;  /* 0x0000018000d89947 */ /* 0x004fea0003800000 */
.L_x_3103:
        /* <DEDUP_REMOVED lines=22> */
[----:B------:R-:W-:Y:S01]  /*167b0*/  IMAD.U32 R14, RZ, RZ, UR8 ;  /* 0x00000008ff0e7e24 */ /* 0x000fe2000f8e00ff */
[----:B------:R-:W-:-:S02]  /*167c0*/  ULOP3.LUT UR6, UR4, 0x10000, URZ, 0xfc, !UPT ;  /* 0x0001000004067892 */ /* 0x000fc4000f8efc3f */
[----:B------:R-:W-:Y:S02]  /*167d0*/  UIADD3 UR4, UR5, 0x2, URZ ;  /* 0x0000000205047890 */ /* 0x000fe4000fffe03f */
[----:B------:R-:W-:Y:S02]  /*167e0*/  UIADD3 UR48, UR5, 0x402, URZ ;  /* 0x0000040205307890 */ /* 0x000fe4000fffe03f */
[----:B------:R-:W-:Y:S01]  /*167f0*/  LEA R10, R222, UR6, 0xb ;  /* 0x00000006de0a7c11 */ /* 0x000fe2000f8e58ff */
[----:B------:R-:W-:Y:S01]  /*16800*/  UIADD3 UR44, UR5, 0x404, URZ ;  /* 0x00000404052c7890 */ /* 0x000fe2000fffe03f */
[----:B------:R-:W-:Y:S01]  /*16810*/  MOV R0, UR6 ;  /* 0x0000000600007c02 */ /* 0x000fe20008000f00 */
[----:B------:R-:W-:Y:S01]  /*16820*/  UIADD3 UR40, UR5, 0x406, URZ ;  /* 0x0000040605287890 */ /* 0x000fe2000fffe03f */
[C---:B------:R-:W-:Y:S01]  /*16830*/  R2UR UR10, R10.reuse ;  /* 0x000000000a0a72ca */ /* 0x040fe200000e0000 */
[----:B------:R-:W-:Y:S01]  /*16840*/  VIADD R12, R10, 0x2 ;  /* 0x000000020a0c7836 */ /* 0x000fe20000000000 */
[----:B------:R-:W-:Y:S01]  /*16850*/  UMOV UR41, 0x40000040 ;  /* 0x4000004000297882 */ /* 0x000fe20000000000 */
[----:B------:R3:W-:Y:S04]  /*16860*/  STL [R1+0x14], R0 ;  /* 0x0000140001007387 */ /* 0x0007e80000100800 */
[----:B------:R4:W-:Y:S06]  /*16870*/  STL.64 [R1+0x8], R14 ;  /* 0x0000080e01007387 */ /* 0x0009ec0000100a00 */
        /* <DEDUP_REMOVED lines=10> */
[----:B---3--:R-:W3:Y:S02]  /*16920*/  S2R R0, SR_TID.X ;  /* 0x0000000000007919 */ /* 0x008ee40000002100 */
[----:B---3--:R-:W-:-:S04]  /*16930*/  SHF.R.U32.HI R0, RZ, 0x7, R0 ;  /* 0x00000007ff007819 */ /* 0x008fc80000011600 */
[----:B------:R-:W-:Y:S01]  /*16940*/  IADD3 R4, -R0, 0xb, RZ ;  /* 0x0000000b00047810 */ /* 0x000fe20007ffe1ff */
[----:B------:R-:W-:Y:S02]  /*16950*/  WARPGROUP.DEPBAR.LE gsb0, 0x0 ;  /* 0x00008000000079c5 */ /* 0x000fe40000010000 */
[----:B------:R-:W-:-:S06]  /*16960*/  WARPGROUP.ARRIVE ;  /* 0x00000000000079c5 */ /* 0x000fcc0000000000 */
[----:B------:R-:W-:Y:S01]  /*16970*/  QGMMA.64x128x32.F32.E4M3.E4M3 R24, gdesc[UR8], R24, gsb0 ;  /* 0x01e00000081879f3 */ /* 0x000fe20008000818 */
[----:B------:R-:W-:Y:S01]  /*16980*/  R2UR UR10, R12 ;  /* 0x000000000c0a72ca */ /* 0x000fe200000e0000 */
[----:B------:R-:W-:Y:S01]  /*16990*/  UMOV UR8, UR4 ;  /* 0x0000000400087c82 */ /* 0x000fe20008000000 */
[----:B------:R-:W-:Y:S01]  /*169a0*/  R2UR UR11, R13 ;  /* 0x000000000d0b72ca */ /* 0x000fe200000e0000 */
[----:B------:R-:W-:Y:S01]  /*169b0*/  UMOV UR9, 0x40000040 ;  /* 0x4000004000097882 */ /* 0x000fe20000000000 */
[----:B------:R-:W-:Y:S01]  /*169c0*/  IMAD.MOV.U32 R13, RZ, RZ, 0x40000040 ;  /* 0x40000040ff0d7424 */ /* 0x000fe200078e00ff */
[----:B------:R-:W-:Y:S01]  /*169d0*/  IADD3 R12, R10, 0x6, RZ ;  /* 0x000000060a0c7810 */ /* 0x000fe20007ffe0ff */
[----:B------:R-:W-:Y:S02]  /*169e0*/  IMAD.U32 R226, RZ, RZ, UR8 ;  /* 0x00000008ffe27e24 */ /* 0x000fe4000f8e00ff */
[----:B------:R-:W-:Y:S01]  /*169f0*/  IMAD.U32 R227, RZ, RZ, UR9 ;  /* 0x00000009ffe37e24 */ /* 0x000fe2000f8e00ff */
[----:B------:R-:W-:Y:S01]  /*16a00*/  R2UR UR58, R12 ;  /* 0x000000000c3a72ca */ /* 0x000fe200000e0000 */
[----:B------:R-:W-:Y:S01]  /*16a10*/  VIADD R12, R10, 0x400 ;  /* 0x000004000a0c7836 */ /* 0x000fe20000000000 */
[----:B------:R-:W-:Y:S01]  /*16a20*/  R2UR UR59, R13 ;  /* 0x000000000d3b72ca */ /* 0x000fe200000e0000 */
[----:B------:R-:W-:-:S03]  /*16a30*/  IMAD.MOV.U32 R13, RZ, RZ, 0x40000040 ;  /* 0x40000040ff0d7424 */ /* 0x000fc600078e00ff */
        /* <DEDUP_REMOVED lines=34> */
.L_x_3105:
[----:B------:R-:W3:Y:S01]  /*16c60*/  LDL.LU R91, [R1] ;  /* 0x00000000015b7983 */ /* 0x000ee20000300800 */
[C---:B------:R-:W-:Y:S01]  /*16c70*/  FMUL.FTZ R21, R2.reuse, R44 ;  /* 0x0000002c02157220 */ /* 0x040fe20000410000 */
[----:B------:R-:W5:Y:S01]  /*16c80*/  LDC R92, c[0x0][0x448] ;  /* 0x00011200ff5c7b82 */ /* 0x000f620000000800 */
[C---:B------:R-:W-:Y:S01]  /*16c90*/  FMUL.FTZ R7, R2.reuse, R29 ;  /* 0x0000001d02077220 */ /* 0x040fe20000410000 */
[----:B------:R-:W2:Y:S01]  /*16ca0*/  LDL R90, [R1+0x4] ;  /* 0x00000400015a7983 */ /* 0x000ea20000100800 */
[C---:B------:R-:W-:Y:S01]  /*16cb0*/  FMUL.FTZ R31, R2.reuse, R31 ;  /* 0x0000001f021f7220 */ /* 0x040fe20000410000 */
[C---:B------:R-:W-:Y:S01]  /*16cc0*/  FMUL.FTZ R27, R2.reuse, R27 ;  /* 0x0000001b021b7220 */ /* 0x040fe20000410000 */
[C---:B------:R-:W-:Y:S01]  /*16cd0*/  FMUL.FTZ R11, R2.reuse, R33 ;  /* 0x00000021020b7220 */ /* 0x040fe20000410000 */
[----:B----4-:R-:W2:Y:S01]  /*16ce0*/  LDL R14, [R1+0x2c] ;  /* 0x00002c00010e7983 */ /* 0x010ea20000100800 */
[----:B------:R-:W-:Y:S01]  /*16cf0*/  MUFU.TANH R95, R31 ;  /* 0x0000001f005f7308 */ /* 0x000fe20000002400 */
[C---:B------:R-:W-:Y:S01]  /*16d00*/  FMUL.FTZ R10, R2.reuse, R32 ;  /* 0x00000020020a7220 */ /* 0x040fe20000410000 */
[C---:B------:R-:W-:Y:S01]  /*16d10*/  FMUL.FTZ R26, R2.reuse, R26 ;  /* 0x0000001a021a7220 */ /* 0x040fe20000410000 */
[----:B------:R-:W4:Y:S01]  /*16d20*/  LDL R44, [R1+0x30] ;  /* 0x00003000012c7983 */ /* 0x000f220000100800 */
        /* <DEDUP_REMOVED lines=12> */
[----:B------:R1:W4:Y:S01]  /*16df0*/  MUFU.TANH R97, R26 ;  /* 0x0000001a00617308 */ /* 0x0003220000002400 */
[----:B-----5:R-:W-:Y:S01]  /*16e00*/  ISETP.NE.AND P1, PT, R92, 0x1, PT ;  /* 0x000000015c00780c */ /* 0x020fe20003f25270 */
[C---:B0-----:R-:W-:Y:S01]  /*16e10*/  FMUL.FTZ R27, R2.reuse, R52 ;  /* 0x00000034021b7220 */ /* 0x041fe20000410000 */
        /* <DEDUP_REMOVED lines=9> */
[C---:B-1----:R-:W-:Y:S01]  /*16eb0*/  FMUL.FTZ R3, R2.reuse, R25 ;  /* 0x0000001902037220 */ /* 0x042fe20000410000 */
[C---:B------:R-:W-:Y:S01]  /*16ec0*/  FMUL.FTZ R13, R2.reuse, R37 ;  /* 0x00000025020d7220 */ /* 0x040fe20000410000 */
[----:B------:R-:W1:Y:S01]  /*16ed0*/  @P1 LDC R29, c[0x0][0x44c] ;  /* 0x00011300ff1d1b82 */ /* 0x000e620000000800 */
[C---:B------:R-:W-:Y:S01]  /*16ee0*/  FMUL.FTZ R9, R2.reuse, R28 ;  /* 0x0000001c02097220 */ /* 0x040fe20000410000 */
[----:B------:R5:W-:Y:S01]  /*16ef0*/  MUFU.TANH R40, R55 ;  /* 0x0000003700287308 */ /* 0x000be20000002400 */
[C---:B------:R-:W-:Y:S01]  /*16f00*/  FMUL.FTZ R62, R2.reuse, R62 ;  /* 0x0000003e023e7220 */ /* 0x040fe20000410000 */
[C---:B------:R-:W-:Y:S01]  /*16f10*/  FMUL.FTZ R66, R2.reuse, R66 ;  /* 0x0000004202427220 */ /* 0x040fe20000410000 */
[C---:B------:R-:W-:Y:S01]  /*16f20*/  FMUL.FTZ R70, R2.reuse, R70 ;  /* 0x0000004602467220 */ /* 0x040fe20000410000 */
[C---:B------:R-:W-:Y:S01]  /*16f30*/  FMUL.FTZ R71, R2.reuse, R71 ;  /* 0x0000004702477220 */ /* 0x040fe20000410000 */
[C---:B------:R-:W-:Y:S01]  /*16f40*/  FMUL.FTZ R74, R2.reuse, R74 ;  /* 0x0000004a024a7220 */ /* 0x040fe20000410000 */
[----:B------:R-:W0:Y:S01]  /*16f50*/  @P1 LDC R31, c[0x0][0x450] ;  /* 0x00011400ff1f1b82 */ /* 0x000e220000000800 */
        /* <DEDUP_REMOVED lines=10> */
[----:B------:R-:W-:Y:S01]  /*17000*/  FMUL.FTZ R61, R2, R61 ;  /* 0x0000003d023d7220 */ /* 0x000fe20000410000 */
[----:B------:R-:W-:-:S06]  /*17010*/  ULDC UR38, c[0x0][0x988] ;  /* 0x0002620000267ab9 */ /* 0x000fcc0000000800 */
[----:B------:R-:W-:Y:S08]  /*17020*/  MUFU.TANH R35, R35 ;  /* 0x0000002300237308 */ /* 0x000ff00000002400 */
[----:B------:R-:W5:Y:S08]  /*17030*/  MUFU.TANH R38, R38 ;  /* 0x0000002600267308 */ /* 0x000f700000002400 */
[----:B------:R-:W5:Y:S08]  /*17040*/  MUFU.TANH R39, R39 ;  /* 0x0000002700277308 */ /* 0x000f700000002400 */
[----:B------:R-:W5:Y:S08]  /*17050*/  MUFU.TANH R42, R42 ;  /* 0x0000002a002a7308 */ /* 0x000f700000002400 */
[----:B------:R-:W5:Y:S08]  /*17060*/  MUFU.TANH R43, R43 ;  /* 0x0000002b002b7308 */ /* 0x000f700000002400 */
[----:B------:R-:W5:Y:S01]  /*17070*/  MUFU.TANH R46, R46 ;  /* 0x0000002e002e7308 */ /* 0x000f620000002400 */
[----:B------:R-:W-:-:S07]  /*17080*/  FMUL.FTZ R25, R2, R49 ;  /* 0x0000003102197220 */ /* 0x000fce0000410000 */
[----:B------:R-:W5:Y:S08]  /*17090*/  MUFU.TANH R50, R50 ;  /* 0x0000003200327308 */ /* 0x000f700000002400 */
[----:B------:R-:W-:Y:S01]  /*170a0*/  MUFU.TANH R45, R63 ;  /* 0x0000003f002d7308 */ /* 0x000fe20000002400 */
[----:B------:R-:W-:-:S07]  /*170b0*/  FMUL.FTZ R28, R2, R53 ;  /* 0x00000035021c7220 */ /* 0x000fce0000410000 */
[----:B------:R-:W5:Y:S08]  /*170c0*/  MUFU.TANH R49, R51 ;  /* 0x0000003300317308 */ /* 0x000f700000002400 */
[----:B------:R-:W5:Y:S08]  /*170d0*/  MUFU.TANH R37, R54 ;  /* 0x0000003600257308 */ /* 0x000f700000002400 */
[----:B------:R-:W-:Y:S08]  /*170e0*/  MUFU.TANH R62, R62 ;  /* 0x0000003e003e7308 */ /* 0x000ff00000002400 */
[----:B------:R-:W-:Y:S08]  /*170f0*/  MUFU.TANH R66, R66 ;  /* 0x0000004200427308 */ /* 0x000ff00000002400 */
[----:B------:R-:W-:Y:S08]  /*17100*/  MUFU.TANH R70, R70 ;  /* 0x0000004600467308 */ /* 0x000ff00000002400 */
[----:B------:R-:W-:Y:S08]  /*17110*/  MUFU.TANH R71, R71 ;  /* 0x0000004700477308 */ /* 0x000ff00000002400 */
[----:B------:R-:W-:Y:S08]  /*17120*/  MUFU.TANH R74, R74 ;  /* 0x0000004a004a7308 */ /* 0x000ff00000002400 */
[----:B------:R-:W-:Y:S01]  /*17130*/  MUFU.TANH R7, R7 ;  /* 0x0000000700077308 */ /* 0x000fe20000002400 */
[----:B------:R-:W-:-:S07]  /*17140*/  FMUL.FTZ R60, R2, R60 ;  /* 0x0000003c023c7220 */ /* 0x000fce0000410000 */
[----:B------:R-:W-:Y:S08]  /*17150*/  MUFU.TANH R10, R10 ;  /* 0x0000000a000a7308 */ /* 0x000ff00000002400 */
[----:B------:R-:W-:Y:S08]  /*17160*/  MUFU.TANH R11, R11 ;  /* 0x0000000b000b7308 */ /* 0x000ff00000002400 */
[----:B------:R-:W-:Y:S08]  /*17170*/  MUFU.TANH R12, R12 ;  /* 0x0000000c000c7308 */ /* 0x000ff00000002400 */
[----:B------:R-:W-:Y:S01]  /*17180*/  MUFU.TANH R20, R20 ;  /* 0x0000001400147308 */ /* 0x000fe20000002400 */
[----:B------:R-:W-:-:S07]  /*17190*/  FMUL.FTZ R64, R2, R64 ;  /* 0x0000004002407220 */ /* 0x000fce0000410000 */
[----:B------:R-:W-:Y:S01]  /*171a0*/  MUFU.TANH R15, R15 ;  /* 0x0000000f000f7308 */ /* 0x000fe20000002400 */
[----:B------:R-:W-:-:S07]  /*171b0*/  FMUL.FTZ R65, R2, R65 ;  /* 0x0000004102417220 */ /* 0x000fce0000410000 */
[----:B------:R-:W-:Y:S01]  /*171c0*/  MUFU.TANH R21, R21 ;  /* 0x0000001500157308 */ /* 0x000fe20000002400 */
[----:B--2---:R-:W-:Y:S01]  /*171d0*/  IMAD.IADD R52, R14, 0x1, R90 ;  /* 0x000000010e347824 */ /* 0x004fe200078e025a */
[----:B---3--:R-:W-:-:S06]  /*171e0*/  LOP3.LUT R91, R91, 0xfffffffe, RZ, 0xc0, !PT ;  /* 0xfffffffe5b5b7812 */ /* 0x008fcc00078ec0ff */
[----:B------:R-:W-:Y:S01]  /*171f0*/  MUFU.TANH R75, R75 ;  /* 0x0000004b004b7308 */ /* 0x000fe20000002400 */
[----:B-1----:R-:W-:-:S05]  /*17200*/  @P1 IMAD.HI.U32 R14, R52, R29, RZ ;  /* 0x0000001d340e1227 */ /* 0x002fca00078e00ff */
[----:B0-----:R-:W-:Y:S01]  /*17210*/  @P1 SHF.R.U32.HI R52, RZ, R31, R14 ;  /* 0x0000001fff341219 */ /* 0x001fe2000001160e */
[----:B------:R-:W-:Y:S01]  /*17220*/  IMAD.MOV.U32 R31, RZ, RZ, -0x80 ;  /* 0xffffff80ff1f7424 */ /* 0x000fe200078e00ff */
[----:B------:R-:W-:Y:S03]  /*17230*/  MUFU.TANH R78, R78 ;  /* 0x0000004e004e7308 */ /* 0x000fe60000002400 */
[----:B------:R-:W0:Y:S01]  /*17240*/  SHFL.IDX PT, R33, R52, 0x1, 0x1c1f ;  /* 0x003c1f0034217f89 */ /* 0x000e2200000e0000 */
[----:B------:R-:W-:Y:S02]  /*17250*/  IMAD R32, R168, R31, 0x80 ;  /* 0x00000080a8207424 */ /* 0x000fe400078e021f */
[----:B------:R-:W-:Y:S02]  /*17260*/  FMUL.FTZ R14, R2, R58 ;  /* 0x0000003a020e7220 */ /* 0x000fe40000410000 */
[----:B------:R-:W-:Y:S01]  /*17270*/  MUFU.TANH R83, R83 ;  /* 0x0000005300537308 */ /* 0x000fe20000002400 */
[----:B------:R-:W-:-:S05]  /*17280*/  IADD3 R32, R217, R32, RZ ;  /* 0x00000020d9207210 */ /* 0x000fca0007ffe0ff */
[----:B----4-:R-:W-:Y:S02]  /*17290*/  IMAD R58, R44, -0x2, R32 ;  /* 0xfffffffe2c3a7824 */ /* 0x010fe400078e0220 */
[----:B------:R-:W-:Y:S03]  /*172a0*/  MUFU.TANH R86, R86 ;  /* 0x0000005600567308 */ /* 0x000fe60000002400 */
[----:B-----5:R-:W-:Y:S02]  /*172b0*/  IADD3 R55, -R219, 0x1, R58 ;  /* 0x00000001db377810 */ /* 0x020fe40007ffe13a */
[----:B------:R-:W-:-:S03]  /*172c0*/  @P1 LOP3.LUT R91, R91, 0x1, RZ, 0xfc, !PT ;  /* 0x000000015b5b1812 */ /* 0x000fc600078efcff */
[----:B------:R-:W-:Y:S01]  /*172d0*/  MUFU.TANH R48, R87 ;  /* 0x0000005700307308 */ /* 0x000fe20000002400 */
[----:B0-----:R-:W-:Y:S01]  /*172e0*/  VIADDMNMX R47, R33, R55, R58, PT ;  /* 0x00000037212f7246 */ /* 0x001fe2000380013a */
[----:B------:R-:W-:-:S03]  /*172f0*/  FMUL.FTZ R31, R2, R59 ;  /* 0x0000003b021f7220 */ /* 0x000fc60000410000 */
[C---:B------:R-:W-:Y:S01]  /*17300*/  ISETP.GT.AND P1, PT, R47.reuse, RZ, PT ;  /* 0x000000ff2f00720c */ /* 0x040fe20003f24270 */
[----:B------:R-:W-:Y:S01]  /*17310*/  FMUL.FTZ R30, R2, R56 ;  /* 0x00000038021e7220 */ /* 0x000fe20000410000 */
[C---:B------:R-:W-:Y:S01]  /*17320*/  ISETP.GT.AND P2, PT, R47.reuse, 0x1, PT ;  /* 0x000000012f00780c */ /* 0x040fe20003f44270 */
[----:B------:R-:W-:Y:S01]  /*17330*/  MUFU.TANH R0, R0 ;  /* 0x0000000000007308 */ /* 0x000fe20000002400 */
[----:B------:R-:W-:Y:S02]  /*17340*/  ISETP.GT.AND P3, PT, R47, 0x8, PT ;  /* 0x000000082f00780c */ /* 0x000fe40003f64270 */
[----:B------:R-:W-:Y:S02]  /*17350*/  FSEL R97, R97, -INF , P1 ;  /* 0xff80000061617808 */ /* 0x000fe40000800000 */
[----:B------:R-:W-:Y:S01]  /*17360*/  FSEL R59, R88, -INF , P2 ;  /* 0xff800000583b7808 */ /* 0x000fe20001000000 */
[----:B------:R-:W-:Y:S01]  /*17370*/  FMUL.FTZ R29, R2, R57 ;  /* 0x00000039021d7220 */ /* 0x000fe20000410000 */
[----:B------:R-:W-:Y:S01]  /*17380*/  ISETP.GT.AND P1, PT, R47, 0x9, PT ;  /* 0x000000092f00780c */ /* 0x000fe20003f24270 */
[----:B------:R0:W1:Y:S01]  /*17390*/  MUFU.TANH R41, R14 ;  /* 0x0000000e00297308 */ /* 0x0000620000002400 */
[----:B------:R-:W-:-:S02]  /*173a0*/  FSEL R57, R89, -INF , P3 ;  /* 0xff80000059397808 */ /* 0x000fc40001800000 */
[----:B------:R-:W-:Y:S02]  /*173b0*/  ISETP.GT.AND P2, PT, R47, 0x10, PT ;  /* 0x000000102f00780c */ /* 0x000fe40003f44270 */
[----:B------:R-:W-:-:S03]  /*173c0*/  FSEL R95, R95, -INF , P1 ;  /* 0xff8000005f5f7808 */ /* 0x000fc60000800000 */
[----:B------:R-:W-:Y:S01]  /*173d0*/  MUFU.TANH R3, R3 ;  /* 0x0000000300037308 */ /* 0x000fe20000002400 */
[----:B0-----:R-:W-:-:S04]  /*173e0*/  FMNMX.FTZ R14, R97, R59, !PT ;  /* 0x0000003b610e7209 */ /* 0x001fc80007810000 */
[----:B------:R-:W-:Y:S02]  /*173f0*/  FMNMX.FTZ R14, R57, R14, !PT ;  /* 0x0000000e390e7209 */ /* 0x000fe40007810000 */
[----:B------:R-:W-:Y:S01]  /*17400*/  ISETP.GT.AND P1, PT, R47, 0x11, PT ;  /* 0x000000112f00780c */ /* 0x000fe20003f24270 */
[----:B------:R-:W-:Y:S01]  /*17410*/  MUFU.TANH R9, R9 ;  /* 0x0000000900097308 */ /* 0x000fe20000002400 */
[----:B------:R-:W-:Y:S02]  /*17420*/  FSEL R93, R34, -INF , P2 ;  /* 0xff800000225d7808 */ /* 0x000fe40001000000 */
[----:B------:R-:W-:Y:S01]  /*17430*/  FMNMX.FTZ R14, R95, R14, !PT ;  /* 0x0000000e5f0e7209 */ /* 0x000fe20007810000 */
[----:B------:R0:W-:Y:S01]  /*17440*/  STL [R1], R91 ;  /* 0x0000005b01007387 */ /* 0x0001e20000100800 */
[----:B------:R-:W-:Y:S02]  /*17450*/  ISETP.GT.AND P2, PT, R47, 0x18, PT ;  /* 0x000000182f00780c */ /* 0x000fe40003f44270 */
[----:B------:R-:W-:Y:S01]  /*17460*/  FMNMX.FTZ R32, R93, R14, !PT ;  /* 0x0000000e5d207209 */ /* 0x000fe20007810000 */
[----:B------:R-:W-:Y:S01]  /*17470*/  MUFU.TANH R13, R13 ;  /* 0x0000000d000d7308 */ /* 0x000fe20000002400 */
[----:B------:R-:W-:-:S02]  /*17480*/  FSEL R89, R38, -INF , P2 ;  /* 0xff80000026597808 */ /* 0x000fc40001000000 */
[----:B0-----:R-:W-:Y:S02]  /*17490*/  FSEL R91, R35, -INF , P1 ;  /* 0xff800000235b7808 */ /* 0x001fe40000800000 */
[----:B------:R-:W-:-:S03]  /*174a0*/  ISETP.GT.AND P1, PT, R47, 0x19, PT ;  /* 0x000000192f00780c */ /* 0x000fc60003f24270 */
[----:B------:R-:W-:Y:S01]  /*174b0*/  MUFU.TANH R24, R24 ;  /* 0x0000001800187308 */ /* 0x000fe20000002400 */
[----:B------:R-:W-:Y:S01]  /*174c0*/  FMNMX.FTZ R32, R91, R32, !PT ;  /* 0x000000205b207209 */ /* 0x000fe20007810000 */
[----:B------:R-:W-:Y:S01]  /*174d0*/  FMUL.FTZ R14, R2, R67 ;  /* 0x00000043020e7220 */ /* 0x000fe20000410000 */
[----:B------:R-:W-:Y:S02]  /*174e0*/  ISETP.GT.AND P2, PT, R47, 0x20, PT ;  /* 0x000000202f00780c */ /* 0x000fe40003f44270 */
[----:B------:R-:W-:Y:S02]  /*174f0*/  FSEL R67, R39, -INF , P1 ;  /* 0xff80000027437808 */ /* 0x000fe40000800000 */
[----:B------:R-:W-:Y:S01]  /*17500*/  FMNMX.FTZ R32, R89, R32, !PT ;  /* 0x0000002059207209 */ /* 0x000fe20007810000 */
[----:B------:R-:W-:Y:S01]  /*17510*/  MUFU.TANH R26, R26 ;  /* 0x0000001a001a7308 */ /* 0x000fe20000002400 */
[----:B------:R-:W-:Y:S02]  /*17520*/  ISETP.GT.AND P1, PT, R47, 0x21, PT ;  /* 0x000000212f00780c */ /* 0x000fe40003f24270 */
[----:B------:R-:W-:-:S02]  /*17530*/  FSEL R63, R42, -INF , P2 ;  /* 0xff8000002a3f7808 */ /* 0x000fc40001000000 */
[----:B------:R-:W-:Y:S02]  /*17540*/  FMNMX.FTZ R32, R67, R32, !PT ;  /* 0x0000002043207209 */ /* 0x000fe40007810000 */
[----:B------:R-:W-:Y:S01]  /*17550*/  ISETP.GT.AND P2, PT, R47, 0x28, PT ;  /* 0x000000282f00780c */ /* 0x000fe20003f44270 */
[----:B------:R0:W2:Y:S01]  /*17560*/  MUFU.TANH R44, R31 ;  /* 0x0000001f002c7308 */ /* 0x0000a20000002400 */
[----:B------:R-:W-:Y:S02]  /*17570*/  FSEL R54, R43, -INF , P1 ;  /* 0xff8000002b367808 */ /* 0x000fe40000800000 */
[----:B------:R-:W-:Y:S02]  /*17580*/  ISETP.GT.AND P1, PT, R47, 0x29, PT ;  /* 0x000000292f00780c */ /* 0x000fe40003f24270 */
[----:B------:R-:W-:Y:S02]  /*17590*/  FSEL R53, R46, -INF , P2 ;  /* 0xff8000002e357808 */ /* 0x000fe40001000000 */
[----:B0-----:R-:W-:Y:S01]  /*175a0*/  FMNMX.FTZ R31, R63, R32, !PT ;  /* 0x000000203f1f7209 */ /* 0x001fe20007810000 */
[----:B------:R0:W3:Y:S01]  /*175b0*/  MUFU.TANH R38, R14 ;  /* 0x0000000e00267308 */ /* 0x0000e20000002400 */
[----:B------:R-:W-:-:S02]  /*175c0*/  ISETP.GT.AND P2, PT, R47, 0x30, PT ;  /* 0x000000302f00780c */ /* 0x000fc40003f44270 */
[----:B------:R-:W-:Y:S02]  /*175d0*/  FSEL R51, R36, -INF , P1 ;  /* 0xff80000024337808 */ /* 0x000fe40000800000 */
[----:B0-----:R-:W-:-:S04]  /*175e0*/  FMNMX.FTZ R14, R54, R31, !PT ;  /* 0x0000001f360e7209 */ /* 0x001fc80007810000 */
[----:B------:R-:W-:Y:S02]  /*175f0*/  FMNMX.FTZ R14, R53, R14, !PT ;  /* 0x0000000e350e7209 */ /* 0x000fe40007810000 */
[----:B------:R-:W-:Y:S02]  /*17600*/  ISETP.GT.AND P1, PT, R47, 0x31, PT ;  /* 0x000000312f00780c */ /* 0x000fe40003f24270 */
[----:B------:R-:W-:Y:S02]  /*17610*/  FSEL R50, R50, -INF , P2 ;  /* 0xff80000032327808 */ /* 0x000fe40001000000 */
[----:B------:R-:W-:Y:S02]  /*17620*/  FMNMX.FTZ R31, R51, R14, !PT ;  /* 0x0000000e331f7209 */ /* 0x000fe40007810000 */
[----:B------:R-:W-:Y:S02]  /*17630*/  ISETP.GT.AND P2, PT, R47, 0x38, PT ;  /* 0x000000382f00780c */ /* 0x000fe40003f44270 */
[----:B------:R-:W-:-:S02]  /*17640*/  FSEL R49, R49, -INF , P1 ;  /* 0xff80000031317808 */ /* 0x000fc40000800000 */
        /* <DEDUP_REMOVED lines=8> */
[----:B-1----:R-:W-:Y:S02]  /*176d0*/  FSEL R33, R41, -INF , P2 ;  /* 0xff80000029217808 */ /* 0x002fe40001000000 */
[----:B------:R-:W-:Y:S02]  /*176e0*/  FMNMX.FTZ R14, R34, R31, !PT ;  /* 0x0000001f220e7209 */ /* 0x000fe40007810000 */
[----:B------:R-:W-:Y:S02]  /*176f0*/  ISETP.GT.AND P2, PT, R47, 0x48, PT ;  /* 0x000000482f00780c */ /* 0x000fe40003f44270 */
[----:B--2---:R-:W-:-:S02]  /*17700*/  FSEL R31, R44, -INF , P1 ;  /* 0xff8000002c1f7808 */ /* 0x004fc40000800000 */
        /* <DEDUP_REMOVED lines=11> */
[----:B---3--:R-:W-:-:S02]  /*177c0*/  FSEL R37, R38, -INF , P1 ;  /* 0xff80000026257808 */ /* 0x008fc40000800000 */
[----:B------:R-:W-:Y:S02]  /*177d0*/  FMNMX.FTZ R14, R36, R39, !PT ;  /* 0x00000027240e7209 */ /* 0x000fe40007810000 */
[----:B------:R-:W-:Y:S02]  /*177e0*/  ISETP.GT.AND P1, PT, R47, 0x59, PT ;  /* 0x000000592f00780c */ /* 0x000fe40003f24270 */
[----:B------:R-:W-:Y:S02]  /*177f0*/  FSEL R38, R70, -INF , P2 ;  /* 0xff80000046267808 */ /* 0x000fe40001000000 */
[----:B------:R-:W-:Y:S01]  /*17800*/  FMNMX.FTZ R41, R37, R14, !PT ;  /* 0x0000000e25297209 */ /* 0x000fe20007810000 */
[----:B------:R-:W0:Y:S01]  /*17810*/  MUFU.TANH R44, R79 ;  /* 0x0000004f002c7308 */ /* 0x000e220000002400 */
[----:B------:R-:W-:Y:S02]  /*17820*/  ISETP.GT.AND P2, PT, R47, 0x60, PT ;  /* 0x000000602f00780c */ /* 0x000fe40003f44270 */
[----:B------:R-:W-:-:S02]  /*17830*/  FSEL R39, R71, -INF , P1 ;  /* 0xff80000047277808 */ /* 0x000fc40000800000 */
[----:B------:R-:W-:Y:S02]  /*17840*/  FMNMX.FTZ R14, R38, R41, !PT ;  /* 0x00000029260e7209 */ /* 0x000fe40007810000 */
[----:B------:R-:W-:Y:S01]  /*17850*/  ISETP.GT.AND P1, PT, R47, 0x61, PT ;  /* 0x000000612f00780c */ /* 0x000fe20003f24270 */
[----:B------:R-:W1:Y:S01]  /*17860*/  MUFU.TANH R46, R82 ;  /* 0x00000052002e7308 */ /* 0x000e620000002400 */
        /* <DEDUP_REMOVED lines=9> */
[----:B0-----:R-:W-:-:S02]  /*17900*/  FSEL R44, R44, -INF , P1 ;  /* 0xff8000002c2c7808 */ /* 0x001fc40000800000 */
[----:B------:R-:W-:Y:S02]  /*17910*/  FMNMX.FTZ R45, R43, R14, !PT ;  /* 0x0000000e2b2d7209 */ /* 0x000fe40007810000 */
[C---:B------:R-:W-:Y:S02]  /*17920*/  ISETP.GT.AND P1, PT, R47.reuse, 0x71, PT ;  /* 0x000000712f00780c */ /* 0x040fe40003f24270 */
[----:B-1----:R-:W-:Y:S02]  /*17930*/  FSEL R46, R46, -INF , P2 ;  /* 0xff8000002e2e7808 */ /* 0x002fe40001000000 */
[----:B------:R-:W-:Y:S02]  /*17940*/  FMNMX.FTZ R71, R44, R45, !PT ;  /* 0x0000002d2c477209 */ /* 0x000fe40007810000 */
[----:B------:R-:W-:Y:S02]  /*17950*/  ISETP.GT.AND P2, PT, R47, 0x78, PT ;  /* 0x000000782f00780c */ /* 0x000fe40003f44270 */
[----:B------:R-:W-:-:S02]  /*17960*/  FSEL R45, R83, -INF , P1 ;  /* 0xff800000532d7808 */ /* 0x000fc40000800000 */
[----:B------:R-:W-:Y:S02]  /*17970*/  FMNMX.FTZ R14, R46, R71, !PT ;  /* 0x000000472e0e7209 */ /* 0x000fe40007810000 */
[----:B------:R-:W-:Y:S02]  /*17980*/  ISETP.GT.AND P1, PT, R47, 0x79, PT ;  /* 0x000000792f00780c */ /* 0x000fe40003f24270 */
[----:B------:R-:W-:Y:S02]  /*17990*/  FSEL R47, R86, -INF , P2 ;  /* 0xff800000562f7808 */ /* 0x000fe40001000000 */
[----:B------:R-:W-:Y:S02]  /*179a0*/  FMNMX.FTZ R14, R45, R14, !PT ;  /* 0x0000000e2d0e7209 */ /* 0x000fe40007810000 */
[----:B------:R-:W-:Y:S02]  /*179b0*/  FSEL R48, R48, -INF , P1 ;  /* 0xff80000030307808 */ /* 0x000fe40000800000 */
[----:B------:R-:W-:-:S04]  /*179c0*/  FMNMX.FTZ R71, R47, R14, !PT ;  /* 0x0000000e2f477209 */ /* 0x000fc80007810000 */
[----:B------:R-:W-:-:S05]  /*179d0*/  FMNMX.FTZ R71, R48, R71, !PT ;  /* 0x0000004730477209 */ /* 0x000fca0007810000 */
[----:B------:R-:W0:Y:S01]  /*179e0*/  SHFL.BFLY PT, R14, R71, 0x2, 0x1f ;  /* 0x0c401f00470e7f89 */ /* 0x000e2200000e0000 */
[----:B------:R1:W-:Y:S03]  /*179f0*/  MUFU.TANH R82, R61 ;  /* 0x0000003d00527308 */ /* 0x0003e60000002400 */
[----:B------:R-:W2:Y:S01]  /*17a00*/  SHFL.IDX PT, R52, R52, RZ, 0x1c1f ;  /* 0x001c1fff34347589 */ /* 0x000ea200000e0000 */
[----:B0-----:R-:W-:-:S05]  /*17a10*/  FMNMX.FTZ R56, R71, R14, !PT ;  /* 0x0000000e47387209 */ /* 0x001fca0007810000 */
[----:B-1----:R-:W0:Y:S01]  /*17a20*/  SHFL.BFLY PT, R61, R56, 0x1, 0x1f ;  /* 0x0c201f00383d7f89 */ /* 0x002e2200000e0000 */
[----:B--2---:R-:W-:-:S04]  /*17a30*/  VIADDMNMX R78, R52, R55, R58, PT ;  /* 0x00000037344e7246 */ /* 0x004fc8000380013a */
[C---:B------:R-:W-:Y:S02]  /*17a40*/  ISETP.GT.AND P2, PT, R78.reuse, 0x1, PT ;  /* 0x000000014e00780c */ /* 0x040fe40003f44270 */
[----:B------:R-:W-:Y:S02]  /*17a50*/  ISETP.GT.AND P3, PT, R78, 0x8, PT ;  /* 0x000000084e00780c */ /* 0x000fe40003f64270 */
[----:B0-----:R-:W-:Y:S01]  /*17a60*/  FMNMX.FTZ R14, R56, R61, !PT ;  /* 0x0000003d380e7209 */ /* 0x001fe20007810000 */
[----:B------:R-:W-:-:S03]  /*17a70*/  IMAD.U32 R61, RZ, RZ, UR38 ;  /* 0x00000026ff3d7e24 */ /* 0x000fc6000f8e00ff */
[C---:B------:R-:W-:Y:S01]  /*17a80*/  FSETP.NEU.FTZ.AND P1, PT, R14.reuse, -INF , PT ;  /* 0xff8000000e00780b */ /* 0x040fe20003f3d000 */
[----:B------:R-:W-:-:S05]  /*17a90*/  FFMA.FTZ R56, R14, R61, -8 ;  /* 0xc10000000e387423 */ /* 0x000fca000001003d */
[----:B------:R-:W-:Y:S02]  /*17aa0*/  FSEL R56, R56, RZ, P1 ;  /* 0x000000ff38387208 */ /* 0x000fe40000800000 */
[----:B------:R-:W-:Y:S02]  /*17ab0*/  ISETP.GT.AND P1, PT, R78, RZ, PT ;  /* 0x000000ff4e00720c */ /* 0x000fe40003f24270 */
[----:B------:R-:W-:Y:S01]  /*17ac0*/  FSEL R58, R3, -INF , P2 ;  /* 0xff800000033a7808 */ /* 0x000fe20001000000 */
[----:B------:R-:W-:-:S01]  /*17ad0*/  FFMA.FTZ R52, R59, UR38, -R56 ;  /* 0x000000263b347c23 */ /* 0x000fc20008010838 */
[----:B------:R-:W-:Y:S01]  /*17ae0*/  FSEL R59, R0, -INF , P1 ;  /* 0xff800000003b7808 */ /* 0x000fe20000800000 */
[----:B------:R0:W-:Y:S01]  /*17af0*/  MUFU.TANH R79, R60 ;  /* 0x0000003c004f7308 */ /* 0x0001e20000002400 */
[----:B------:R-:W-:-:S01]  /*17b00*/  FFMA.FTZ R0, R57, UR38, -R56 ;  /* 0x0000002639007c23 */ /* 0x000fc20008010838 */
[----:B------:R-:W-:Y:S02]  /*17b10*/  ISETP.GT.AND P1, PT, R78, 0x9, PT ;  /* 0x000000094e00780c */ /* 0x000fe40003f24270 */
[----:B------:R-:W-:-:S02]  /*17b20*/  FSEL R57, R9, -INF , P3 ;  /* 0xff80000009397808 */ /* 0x000fc40001800000 */
[----:B0-----:R-:W-:Y:S02]  /*17b30*/  FMNMX.FTZ R60, R59, R58, !PT ;  /* 0x0000003a3b3c7209 */ /* 0x001fe40007810000 */
[C---:B------:R-:W-:Y:S02]  /*17b40*/  ISETP.GT.AND P2, PT, R78.reuse, 0x10, PT ;  /* 0x000000104e00780c */ /* 0x040fe40003f44270 */
        /* <DEDUP_REMOVED lines=10> */
[----:B------:R-:W-:Y:S01]  /*17bf0*/  FMNMX.FTZ R7, R61, R10, !PT ;  /* 0x0000000a3d077209 */ /* 0x000fe20007810000 */
[----:B------:R0:W-:Y:S01]  /*17c00*/  MUFU.TANH R83, R64 ;  /* 0x0000004000537308 */ /* 0x0001e20000002400 */
[----:B------:R-:W-:Y:S02]  /*17c10*/  ISETP.GT.AND P2, PT, R78, 0x20, PT ;  /* 0x000000204e00780c */ /* 0x000fe40003f44270 */
[----:B------:R-:W-:Y:S02]  /*17c20*/  FMNMX.FTZ R7, R62, R7, !PT ;  /* 0x000000073e077209 */ /* 0x000fe40007810000 */
[----:B0-----:R-:W-:-:S03]  /*17c30*/  FSEL R64, R13, -INF , P1 ;  /* 0xff8000000d407808 */ /* 0x001fc60000800000 */
[----:B------:R0:W-:Y:S01]  /*17c40*/  MUFU.TANH R86, R65 ;  /* 0x0000004100567308 */ /* 0x0001e20000002400 */
[----:B------:R-:W-:Y:S02]  /*17c50*/  ISETP.GT.AND P1, PT, R78, 0x21, PT ;  /* 0x000000214e00780c */ /* 0x000fe40003f24270 */
[----:B------:R-:W-:Y:S01]  /*17c60*/  FMNMX.FTZ R12, R64, R7, !PT ;  /* 0x00000007400c7209 */ /* 0x000fe20007810000 */
[----:B------:R-:W-:Y:S01]  /*17c70*/  FMUL.FTZ R68, R2, R68 ;  /* 0x0000004402447220 */ /* 0x000fe20000410000 */
[----:B------:R-:W-:Y:S02]  /*17c80*/  FSEL R66, R15, -INF , P1 ;  /* 0xff8000000f427808 */ /* 0x000fe40000800000 */
[----:B0-----:R-:W-:Y:S01]  /*17c90*/  FSEL R65, R20, -INF , P2 ;  /* 0xff80000014417808 */ /* 0x001fe20001000000 */
[----:B------:R-:W0:Y:S01]  /*17ca0*/  MUFU.TANH R25, R25 ;  /* 0x0000001900197308 */ /* 0x000e220000002400 */
[----:B------:R-:W-:Y:S02]  /*17cb0*/  ISETP.GT.AND P2, PT, R78, 0x28, PT ;  /* 0x000000284e00780c */ /* 0x000fe40003f44270 */
[----:B------:R-:W-:Y:S01]  /*17cc0*/  FMNMX.FTZ R9, R65, R12, !PT ;  /* 0x0000000c41097209 */ /* 0x000fe20007810000 */
[----:B------:R-:W-:Y:S01]  /*17cd0*/  FMUL.FTZ R69, R2, R69 ;  /* 0x0000004502457220 */ /* 0x000fe20000410000 */
[----:B------:R-:W-:-:S02]  /*17ce0*/  ISETP.GT.AND P1, PT, R78, 0x29, PT ;  /* 0x000000294e00780c */ /* 0x000fc40003f24270 */
[----:B------:R-:W-:Y:S01]  /*17cf0*/  FMNMX.FTZ R9, R66, R9, !PT ;  /* 0x0000000942097209 */ /* 0x000fe20007810000 */
[----:B------:R-:W1:Y:S08]  /*17d00*/  MUFU.TANH R27, R27 ;  /* 0x0000001b001b7308 */ /* 0x000e700000002400 */
[----:B------:R2:W-:Y:S01]  /*17d10*/  MUFU.TANH R87, R68 ;  /* 0x0000004400577308 */ /* 0x0005e20000002400 */
[----:B------:R-:W-:-:S01]  /*17d20*/  FFMA.FTZ R12, R67, UR38, -R56 ;  /* 0x00000026430c7c23 */ /* 0x000fc20008010838 */
[----:B--2---:R-:W-:-:S06]  /*17d30*/  FSEL R68, R21, -INF , P2 ;  /* 0xff80000015447808 */ /* 0x004fcc0001000000 */
[----:B------:R-:W-:Y:S01]  /*17d40*/  MUFU.TANH R28, R28 ;  /* 0x0000001c001c7308 */ /* 0x000fe20000002400 */
[----:B------:R-:W-:Y:S02]  /*17d50*/  ISETP.GT.AND P2, PT, R78, 0x30, PT ;  /* 0x000000304e00780c */ /* 0x000fe40003f44270 */
[----:B------:R-:W-:-:S05]  /*17d60*/  FMNMX.FTZ R20, R68, R9, !PT ;  /* 0x0000000944147209 */ /* 0x000fca0007810000 */
[----:B------:R2:W-:Y:S01]  /*17d70*/  MUFU.TANH R88, R69 ;  /* 0x0000004500587308 */ /* 0x0005e20000002400 */
[----:B------:R-:W-:Y:S02]  /*17d80*/  FSEL R67, R26, -INF , P2 ;  /* 0xff8000001a437808 */ /* 0x000fe40001000000 */
[----:B--2---:R-:W-:-:S05]  /*17d90*/  FSEL R69, R24, -INF , P1 ;  /* 0xff80000018457808 */ /* 0x004fca0000800000 */
[----:B------:R-:W2:Y:S01]  /*17da0*/  MUFU.TANH R30, R30 ;  /* 0x0000001e001e7308 */ /* 0x000ea20000002400 */
[C---:B------:R-:W-:Y:S02]  /*17db0*/  ISETP.GT.AND P1, PT, R78.reuse, 0x31, PT ;  /* 0x000000314e00780c */ /* 0x040fe40003f24270 */
[----:B------:R-:W-:Y:S02]  /*17dc0*/  FMNMX.FTZ R20, R69, R20, !PT ;  /* 0x0000001445147209 */ /* 0x000fe40007810000 */
[----:B------:R-:W-:Y:S02]  /*17dd0*/  ISETP.GT.AND P2, PT, R78, 0x38, PT ;  /* 0x000000384e00780c */ /* 0x000fe40003f44270 */
[----:B0-----:R-:W-:Y:S01]  /*17de0*/  FSEL R70, R25, -INF , P1 ;  /* 0xff80000019467808 */ /* 0x001fe20000800000 */
[----:B------:R-:W0:Y:S01]  /*17df0*/  MUFU.TANH R29, R29 ;  /* 0x0000001d001d7308 */ /* 0x000e220000002400 */
[----:B------:R-:W-:Y:S01]  /*17e00*/  FMNMX.FTZ R9, R67, R20, !PT ;  /* 0x0000001443097209 */ /* 0x000fe20007810000 */
[----:B------:R-:W-:Y:S01]  /*17e10*/  FMUL.FTZ R73, R2, R73 ;  /* 0x0000004902497220 */ /* 0x000fe20000410000 */
[----:B------:R-:W-:-:S02]  /*17e20*/  ISETP.GT.AND P1, PT, R78, 0x39, PT ;  /* 0x000000394e00780c */ /* 0x000fc40003f24270 */
[----:B-1----:R-:W-:Y:S02]  /*17e30*/  FSEL R71, R27, -INF , P2 ;  /* 0xff8000001b477808 */ /* 0x002fe40001000000 */
[----:B------:R-:W-:Y:S01]  /*17e40*/  FMNMX.FTZ R20, R70, R9, !PT ;  /* 0x0000000946147209 */ /* 0x000fe20007810000 */
[----:B------:R1:W-:Y:S01]  /*17e50*/  MUFU.TANH R92, R73 ;  /* 0x00000049005c7308 */ /* 0x0003e20000002400 */
[----:B------:R-:W-:Y:S02]  /*17e60*/  ISETP.GT.AND P2, PT, R78, 0x40, PT ;  /* 0x000000404e00780c */ /* 0x000fe40003f44270 */
[----:B------:R-:W-:Y:S02]  /*17e70*/  FMNMX.FTZ R24, R71, R20, !PT ;  /* 0x0000001447187209 */ /* 0x000fe40007810000 */
[----:B--2---:R-:W-:Y:S02]  /*17e80*/  FSEL R74, R30, -INF , P2 ;  /* 0xff8000001e4a7808 */ /* 0x004fe40001000000 */
[----:B-1----:R-:W-:-:S02]  /*17e90*/  FSEL R73, R28, -INF , P1 ;  /* 0xff8000001c497808 */ /* 0x002fc40000800000 */
[----:B------:R-:W-:Y:S02]  /*17ea0*/  ISETP.GT.AND P1, PT, R78, 0x41, PT ;  /* 0x000000414e00780c */ /* 0x000fe40003f24270 */
[----:B------:R-:W-:Y:S01]  /*17eb0*/  FMNMX.FTZ R9, R73, R24, !PT ;  /* 0x0000001849097209 */ /* 0x000fe20007810000 */
[----:B------:R-:W-:Y:S01]  /*17ec0*/  FMUL.FTZ R77, R2, R77 ;  /* 0x0000004d024d7220 */ /* 0x000fe20000410000 */
[----:B------:R-:W-:Y:S02]  /*17ed0*/  ISETP.GT.AND P2, PT, R78, 0x48, PT ;  /* 0x000000484e00780c */ /* 0x000fe40003f44270 */
[----:B0-----:R-:W-:Y:S02]  /*17ee0*/  FSEL R75, R29, -INF , P1 ;  /* 0xff8000001d4b7808 */ /* 0x001fe40000800000 */
[----:B------:R-:W-:Y:S01]  /*17ef0*/  FMNMX.FTZ R24, R74, R9, !PT ;  /* 0x000000094a187209 */ /* 0x000fe20007810000 */
[----:B------:R-:W-:Y:S01]  /*17f00*/  FMUL.FTZ R76, R2, R76 ;  /* 0x0000004c024c7220 */ /* 0x000fe20000410000 */
[----:B------:R0:W-:Y:S01]  /*17f10*/  MUFU.TANH R96, R77 ;  /* 0x0000004d00607308 */ /* 0x0001e20000002400 */
[----:B------:R-:W-:-:S02]  /*17f20*/  ISETP.GT.AND P1, PT, R78, 0x49, PT ;  /* 0x000000494e00780c */ /* 0x000fc40003f24270 */
[----:B------:R-:W-:Y:S01]  /*17f30*/  FMNMX.FTZ R24, R75, R24, !PT ;  /* 0x000000184b187209 */ /* 0x000fe20007810000 */
[----:B------:R-:W-:Y:S01]  /*17f40*/  FMUL.FTZ R72, R2, R72 ;  /* 0x0000004802487220 */ /* 0x000fe20000410000 */
[----:B0-----:R-:W-:-:S03]  /*17f50*/  FSEL R77, R79, -INF , P2 ;  /* 0xff8000004f4d7808 */ /* 0x001fc60001000000 */
[----:B------:R0:W-:Y:S01]  /*17f60*/  MUFU.TANH R94, R76 ;  /* 0x0000004c005e7308 */ /* 0x0001e20000002400 */
[----:B------:R-:W-:Y:S02]  /*17f70*/  ISETP.GT.AND P2, PT, R78, 0x50, PT ;  /* 0x000000504e00780c */ /* 0x000fe40003f44270 */
[----:B------:R-:W-:Y:S02]  /*17f80*/  FMNMX.FTZ R9, R77, R24, !PT ;  /* 0x000000184d097209 */ /* 0x000fe40007810000 */
[----:B0-----:R-:W-:-:S03]  /*17f90*/  FSEL R76, R82, -INF , P1 ;  /* 0xff800000524c7808 */ /* 0x001fc60000800000 */
[----:B------:R0:W1:Y:S01]  /*17fa0*/  MUFU.TANH R90, R72 ;  /* 0x00000048005a7308 */ /* 0x0000620000002400 */
[----:B------:R-:W-:Y:S02]  /*17fb0*/  ISETP.GT.AND P1, PT, R78, 0x51, PT ;  /* 0x000000514e00780c */ /* 0x000fe40003f24270 */
[----:B------:R-:W-:Y:S01]  /*17fc0*/  FMNMX.FTZ R9, R76, R9, !PT ;  /* 0x000000094c097209 */ /* 0x000fe20007810000 */
[----:B------:R-:W-:-:S01]  /*17fd0*/  FFMA.FTZ R157, R63, UR38, -R56 ;  /* 0x000000263f9d7c23 */ /* 0x000fc20008010838 */
[----:B------:R-:W-:Y:S02]  /*17fe0*/  FSEL R63, R86, -INF , P1 ;  /* 0xff800000563f7808 */ /* 0x000fe40000800000 */
[----:B0-----:R-:W-:Y:S02]  /*17ff0*/  FSEL R72, R83, -INF , P2 ;  /* 0xff80000053487808 */ /* 0x001fe40001000000 */
[----:B------:R-:W-:Y:S02]  /*18000*/  ISETP.GT.AND P2, PT, R78, 0x58, PT ;  /* 0x000000584e00780c */ /* 0x000fe40003f44270 */
[----:B------:R-:W-:Y:S01]  /*18010*/  FMNMX.FTZ R24, R72, R9, !PT ;  /* 0x0000000948187209 */ /* 0x000fe20007810000 */
[----:B------:R-:W-:Y:S01]  /*18020*/  FMUL.FTZ R80, R2, R80 ;  /* 0x0000005002507220 */ /* 0x000fe20000410000 */
[----:B------:R-:W-:-:S02]  /*18030*/  ISETP.GT.AND P1, PT, R78, 0x59, PT ;  /* 0x000000594e00780c */ /* 0x000fc40003f24270 */
[----:B------:R-:W-:Y:S02]  /*18040*/  FSEL R29, R87, -INF , P2 ;  /* 0xff800000571d7808 */ /* 0x000fe40001000000 */
[----:B------:R-:W-:Y:S01]  /*18050*/  FMNMX.FTZ R24, R63, R24, !PT ;  /* 0x000000183f187209 */ /* 0x000fe20007810000 */
[--C-:B------:R-:W-:Y:S01]  /*18060*/  FFMA.FTZ R26, R51, UR38, -R56.reuse ;  /* 0x00000026331a7c23 */ /* 0x100fe20008010838 */
[----:B------:R-:W-:Y:S01]  /*18070*/  ISETP.GT.AND P2, PT, R78, 0x60, PT ;  /* 0x000000604e00780c */ /* 0x000fe20003f44270 */
[----:B------:R-:W-:Y:S01]  /*18080*/  FMUL.FTZ R81, R2, R81 ;  /* 0x0000005102517220 */ /* 0x000fe20000410000 */
[----:B------:R-:W-:Y:S02]  /*18090*/  FSEL R51, R88, -INF , P1 ;  /* 0xff80000058337808 */ /* 0x000fe40000800000 */
[----:B------:R-:W-:Y:S01]  /*180a0*/  FMNMX.FTZ R28, R29, R24, !PT ;  /* 0x000000181d1c7209 */ /* 0x000fe20007810000 */
[----:B------:R-:W-:Y:S01]  /*180b0*/  MUFU.TANH R80, R80 ;  /* 0x0000005000507308 */ /* 0x000fe20000002400 */
[----:B------:R-:W-:-:S01]  /*180c0*/  FFMA.FTZ R159, R50, UR38, -R56 ;  /* 0x00000026329f7c23 */ /* 0x000fc20008010838 */
[----:B------:R-:W-:Y:S01]  /*180d0*/  ISETP.GT.AND P1, PT, R78, 0x61, PT ;  /* 0x000000614e00780c */ /* 0x000fe20003f24270 */
[----:B------:R-:W-:Y:S01]  /*180e0*/  FMUL.FTZ R84, R2, R84 ;  /* 0x0000005402547220 */ /* 0x000fe20000410000 */
[----:B-1----:R-:W-:-:S02]  /*180f0*/  FSEL R50, R90, -INF , P2 ;  /* 0xff8000005a327808 */ /* 0x002fc40001000000 */
[----:B------:R-:W-:Y:S01]  /*18100*/  FMNMX.FTZ R9, R51, R28, !PT ;  /* 0x0000001c33097209 */ /* 0x000fe20007810000 */
[--C-:B------:R-:W-:Y:S01]  /*18110*/  FFMA.FTZ R15, R49, UR38, -R56.reuse ;  /* 0x00000026310f7c23 */ /* 0x100fe20008010838 */
[----:B------:R-:W0:Y:S01]  /*18120*/  MUFU.TANH R81, R81 ;  /* 0x0000005100517308 */ /* 0x000e220000002400 */
[----:B------:R-:W-:Y:S01]  /*18130*/  ISETP.GT.AND P2, PT, R78, 0x68, PT ;  /* 0x000000684e00780c */ /* 0x000fe20003f44270 */
[----:B------:R-:W-:Y:S01]  /*18140*/  FMUL.FTZ R85, R2, R85 ;  /* 0x0000005502557220 */ /* 0x000fe20000410000 */
[----:B------:R-:W-:Y:S02]  /*18150*/  FSEL R49, R92, -INF , P1 ;  /* 0xff8000005c317808 */ /* 0x000fe40000800000 */
[----:B------:R-:W-:Y:S01]  /*18160*/  FMNMX.FTZ R28, R50, R9, !PT ;  /* 0x00000009321c7209 */ /* 0x000fe20007810000 */
[----:B------:R-:W-:-:S01]  /*18170*/  FFMA.FTZ R13, R42, UR38, -R56 ;  /* 0x000000262a0d7c23 */ /* 0x000fc20008010838 */
[----:B------:R-:W-:Y:S01]  /*18180*/  ISETP.GT.AND P1, PT, R78, 0x69, PT ;  /* 0x000000694e00780c */ /* 0x000fe20003f24270 */
[----:B------:R-:W1:Y:S01]  /*18190*/  MUFU.TANH R84, R84 ;  /* 0x0000005400547308 */ /* 0x000e620000002400 */
[----:B------:R-:W-:-:S02]  /*181a0*/  FSEL R42, R94, -INF , P2 ;  /* 0xff8000005e2a7808 */ /* 0x000fc40001000000 */
[----:B------:R-:W-:Y:S02]  /*181b0*/  FMNMX.FTZ R9, R49, R28, !PT ;  /* 0x0000001c31097209 */ /* 0x000fe40007810000 */
[----:B------:R-:W-:Y:S02]  /*181c0*/  ISETP.GT.AND P2, PT, R78, 0x70, PT ;  /* 0x000000704e00780c */ /* 0x000fe40003f44270 */
[----:B------:R-:W-:Y:S01]  /*181d0*/  FSEL R21, R96, -INF , P1 ;  /* 0xff80000060157808 */ /* 0x000fe20000800000 */
[----:B------:R-:W2:Y:S01]  /*181e0*/  MUFU.TANH R85, R85 ;  /* 0x0000005500557308 */ /* 0x000ea20000002400 */
[----:B------:R-:W-:Y:S02]  /*181f0*/  FMNMX.FTZ R28, R42, R9, !PT ;  /* 0x000000092a1c7209 */ /* 0x000fe40007810000 */
[----:B------:R-:W-:Y:S02]  /*18200*/  ISETP.GT.AND P1, PT, R78, 0x71, PT ;  /* 0x000000714e00780c */ /* 0x000fe40003f24270 */
[----:B------:R-:W-:-:S03]  /*18210*/  FMNMX.FTZ R28, R21, R28, !PT ;  /* 0x0000001c151c7209 */ /* 0x000fc60007810000 */
[----:B------:R3:W-:Y:S01]  /*18220*/  MUFU.EX2 R24, R15 ;  /* 0x0000000f00187308 */ /* 0x0007e20000000800 */
[----:B0-----:R-:W-:Y:S02]  /*18230*/  FSEL R25, R81, -INF , P1 ;  /* 0xff80000051197808 */ /* 0x001fe40000800000 */
[----:B---3--:R-:W-:Y:S02]  /*18240*/  FSEL R15, R80, -INF , P2 ;  /* 0xff800000500f7808 */ /* 0x008fe40001000000 */
[C---:B------:R-:W-:Y:S02]  /*18250*/  ISETP.GT.AND P2, PT, R78.reuse, 0x78, PT ;  /* 0x000000784e00780c */ /* 0x040fe40003f44270 */
[----:B------:R-:W-:Y:S02]  /*18260*/  FMNMX.FTZ R28, R15, R28, !PT ;  /* 0x0000001c0f1c7209 */ /* 0x000fe40007810000 */
[----:B------:R-:W-:Y:S02]  /*18270*/  ISETP.GT.AND P1, PT, R78, 0x79, PT ;  /* 0x000000794e00780c */ /* 0x000fe40003f24270 */
[----:B-1----:R-:W-:-:S02]  /*18280*/  FSEL R27, R84, -INF , P2 ;  /* 0xff800000541b7808 */ /* 0x002fc40001000000 */
[----:B------:R-:W-:Y:S01]  /*18290*/  FMNMX.FTZ R28, R25, R28, !PT ;  /* 0x0000001c191c7209 */ /* 0x000fe20007810000 */
[--C-:B------:R-:W-:Y:S01]  /*182a0*/  FFMA.FTZ R30, R34, UR38, -R56.reuse ;  /* 0x00000026221e7c23 */ /* 0x100fe20008010838 */
[----:B------:R-:W-:-:S01]  /*182b0*/  FFMA.FTZ R161, R33, UR38, -R56 ;  /* 0x0000002621a17c23 */ /* 0x000fc20008010838 */
[----:B--2---:R-:W-:Y:S02]  /*182c0*/  FSEL R33, R85, -INF , P1 ;  /* 0xff80000055217808 */ /* 0x004fe40000800000 */
[----:B------:R-:W-:-:S04]  /*182d0*/  FMNMX.FTZ R34, R27, R28, !PT ;  /* 0x0000001c1b227209 */ /* 0x000fc80007810000 */
[----:B------:R-:W-:-:S05]  /*182e0*/  FMNMX.FTZ R34, R33, R34, !PT ;  /* 0x0000002221227209 */ /* 0x000fca0007810000 */
[----:B------:R-:W0:Y:S01]  /*182f0*/  SHFL.BFLY PT, R9, R34, 0x2, 0x1f ;  /* 0x0c401f0022097f89 */ /* 0x000e2200000e0000 */
[----:B------:R-:W-:-:S01]  /*18300*/  FFMA.FTZ R163, R36, UR38, -R56 ;  /* 0x0000002624a37c23 */ /* 0x000fc20008010838 */
[----:B0-----:R-:W-:-:S05]  /*18310*/  FMNMX.FTZ R36, R34, R9, !PT ;  /* 0x0000000922247209 */ /* 0x001fca0007810000 */
[----:B------:R-:W0:Y:S01]  /*18320*/  SHFL.BFLY PT, R9, R36, 0x1, 0x1f ;  /* 0x0c201f0024097f89 */ /* 0x000e2200000e0000 */
[----:B------:R-:W-:-:S01]  /*18330*/  FFMA.FTZ R165, R40, UR38, -R56 ;  /* 0x0000002628a57c23 */ /* 0x000fc20008010838 */
[--C-:B------:R-:W-:Y:S01]  /*18340*/  FFMA.FTZ R40, R44, UR38, -R56.reuse ;  /* 0x000000262c287c23 */ /* 0x100fe20008010838 */
[----:B------:R-:W-:Y:S02]  /*18350*/  IMAD.U32 R44, RZ, RZ, UR38 ;  /* 0x00000026ff2c7e24 */ /* 0x000fe4000f8e00ff */
[--C-:B------:R-:W-:Y:S01]  /*18360*/  FFMA.FTZ R34, R41, UR38, -R56.reuse ;  /* 0x0000002629227c23 */ /* 0x100fe20008010838 */
[----:B------:R-:W-:-:S01]  /*18370*/  FFMA.FTZ R167, R46, UR38, -R56 ;  /* 0x000000262ea77c23 */ /* 0x000fc20008010838 */
[----:B------:R-:W-:Y:S01]  /*18380*/  FFMA.FTZ R153, R97, UR38, -R56 ;  /* 0x0000002661997c23 */ /* 0x000fe20008010838 */
[----:B0-----:R-:W-:-:S04]  /*18390*/  FMNMX.FTZ R9, R36, R9, !PT ;  /* 0x0000000924097209 */ /* 0x001fc80007810000 */
[C---:B------:R-:W-:Y:S01]  /*183a0*/  FSETP.NEU.FTZ.AND P1, PT, R9.reuse, -INF , PT ;  /* 0xff8000000900780b */ /* 0x040fe20003f3d000 */
[----:B------:R-:W-:-:S05]  /*183b0*/  FFMA.FTZ R41, R9, R44, -8 ;  /* 0xc100000009297423 */ /* 0x000fca000001002c */
[----:B------:R-:W-:Y:S01]  /*183c0*/  FSEL R46, R41, RZ, P1 ;  /* 0x000000ff292e7208 */ /* 0x000fe20000800000 */
[----:B------:R-:W-:Y:S04]  /*183d0*/  MUFU.EX2 R153, R153 ;  /* 0x0000009900997308 */ /* 0x000fe80000000800 */
[----:B------:R-:W-:-:S01]  /*183e0*/  FFMA.FTZ R152, R59, UR38, -R46 ;  /* 0x000000263b987c23 */ /* 0x000fc2000801082e */
[--C-:B------:R-:W-:Y:S01]  /*183f0*/  FFMA.FTZ R41, R58, UR38, -R46.reuse ;  /* 0x000000263a297c23 */ /* 0x100fe2000801082e */
[----:B------:R-:W-:-:S02]  /*18400*/  FFMA.FTZ R57, R57, UR38, -R46 ;  /* 0x0000002639397c23 */ /* 0x000fc4000801082e */
[----:B------:R-:W-:Y:S01]  /*18410*/  MUFU.EX2 R52, R52 ;  /* 0x0000003400347308 */ /* 0x000fe20000000800 */
[----:B------:R-:W-:-:S01]  /*18420*/  FFMA.FTZ R3, R95, UR38, -R56 ;  /* 0x000000265f037c23 */ /* 0x000fc20008010838 */
[----:B------:R-:W-:Y:S01]  /*18430*/  FFMA.FTZ R155, R93, UR38, -R56 ;  /* 0x000000265d9b7c23 */ /* 0x000fe20008010838 */
[----:B------:R-:W-:-:S05]  /*18440*/  FFMA.FTZ R55, R55, UR38, -R46 ;  /* 0x0000002637377c23 */ /* 0x000fca000801082e */
[----:B------:R-:W-:Y:S01]  /*18450*/  MUFU.EX2 R152, R152 ;  /* 0x0000009800987308 */ /* 0x000fe20000000800 */
[----:B------:R-:W-:-:S01]  /*18460*/  FFMA.FTZ R11, R53, UR38, -R56 ;  /* 0x00000026350b7c23 */ /* 0x000fc20008010838 */
[----:B------:R-:W-:-:S06]  /*18470*/  FFMA.FTZ R53, R31, UR38, -R56 ;  /* 0x000000261f357c23 */ /* 0x000fcc0008010838 */
[----:B------:R-:W0:Y:S01]  /*18480*/  MUFU.EX2 R41, R41 ;  /* 0x0000002900297308 */ /* 0x000e220000000800 */
[----:B------:R-:W-:-:S01]  /*18490*/  FFMA.FTZ R154, R60, UR38, -R46 ;  /* 0x000000263c9a7c23 */ /* 0x000fc2000801082e */
[--C-:B------:R-:W-:Y:S01]  /*184a0*/  FFMA.FTZ R31, R32, UR38, -R56.reuse ;  /* 0x00000026201f7c23 */ /* 0x100fe20008010838 */
[----:B------:R-:W-:-:S05]  /*184b0*/  FFMA.FTZ R44, R48, UR38, -R56 ;  /* 0x00000026302c7c23 */ /* 0x000fca0008010838 */
[----:B------:R-:W1:Y:S01]  /*184c0*/  MUFU.EX2 R0, R0 ;  /* 0x0000000000007308 */ /* 0x000e620000000800 */
[----:B------:R-:W-:-:S01]  /*184d0*/  FFMA.FTZ R10, R91, UR38, -R56 ;  /* 0x000000265b0a7c23 */ /* 0x000fc20008010838 */
[--C-:B------:R-:W-:Y:S01]  /*184e0*/  FFMA.FTZ R32, R37, UR38, -R56.reuse ;  /* 0x0000002625207c23 */ /* 0x100fe20008010838 */
[----:B------:R-:W-:-:S05]  /*184f0*/  FFMA.FTZ R37, R43, UR38, -R56 ;  /* 0x000000262b257c23 */ /* 0x000fca0008010838 */
[----:B------:R-:W2:Y:S01]  /*18500*/  MUFU.EX2 R57, R57 ;  /* 0x0000003900397308 */ /* 0x000ea20000000800 */
[----:B------:R-:W-:-:S01]  /*18510*/  FFMA.FTZ R43, R61, UR38, -R46 ;  /* 0x000000263d2b7c23 */ /* 0x000fc2000801082e */
[----:B------:R-:W-:-:S06]  /*18520*/  FFMA.FTZ R7, R89, UR38, -R56 ;  /* 0x0000002659077c23 */ /* 0x000fcc0008010838 */
[----:B------:R-:W3:Y:S01]  /*18530*/  MUFU.EX2 R3, R3 ;  /* 0x0000000300037308 */ /* 0x000ee20000000800 */
[----:B------:R-:W-:-:S07]  /*18540*/  FFMA.FTZ R62, R62, UR38, -R46 ;  /* 0x000000263e3e7c23 */ /* 0x000fce000801082e */
[----:B------:R4:W5:Y:S01]  /*18550*/  MUFU.EX2 R48, R55 ;  /* 0x0000003700307308 */ /* 0x0009620000000800 */
[----:B0-----:R-:W-:-:S07]  /*18560*/  FADD.FTZ R58, R152, R41 ;  /* 0x00000029983a7221 */ /* 0x001fce0000010000 */
[----:B------:R-:W0:Y:S01]  /*18570*/  MUFU.EX2 R155, R155 ;  /* 0x0000009b009b7308 */ /* 0x000e220000000800 */
[----:B----4-:R-:W-:-:S07]  /*18580*/  FADD.FTZ R55, R153, R52 ;  /* 0x0000003499377221 */ /* 0x010fce0000010000 */
[----:B------:R-:W4:Y:S01]  /*18590*/  MUFU.EX2 R154, R154 ;  /* 0x0000009a009a7308 */ /* 0x000f220000000800 */
[----:B-1----:R-:W-:-:S01]  /*185a0*/  FADD.FTZ R60, R0, R55 ;  /* 0x00000037003c7221 */ /* 0x002fc20000010000 */
[----:B------:R-:W-:-:S06]  /*185b0*/  FFMA.FTZ R64, R64, UR38, -R46 ;  /* 0x0000002640407c23 */ /* 0x000fcc000801082e */
[----:B------:R-:W1:Y:S01]  /*185c0*/  MUFU.EX2 R10, R10 ;  /* 0x0000000a000a7308 */ /* 0x000e620000000800 */
[----:B--2---:R-:W-:-:S01]  /*185d0*/  FADD.FTZ R55, R57, R58 ;  /* 0x0000003a39377221 */ /* 0x004fc20000010000 */
[----:B------:R-:W-:-:S06]  /*185e0*/  FFMA.FTZ R156, R65, UR38, -R46 ;  /* 0x00000026419c7c23 */ /* 0x000fcc000801082e */
[----:B------:R-:W2:Y:S01]  /*185f0*/  MUFU.EX2 R43, R43 ;  /* 0x0000002b002b7308 */ /* 0x000ea20000000800 */
[----:B---3--:R-:W-:-:S07]  /*18600*/  FADD.FTZ R60, R3, R60 ;  /* 0x0000003c033c7221 */ /* 0x008fce0000010000 */
[----:B------:R-:W3:Y:S01]  /*18610*/  MUFU.EX2 R7, R7 ;  /* 0x0000000700077308 */ /* 0x000ee20000000800 */
[----:B------:R-:W-:-:S01]  /*18620*/  FFMA.FTZ R36, R45, UR38, -R56 ;  /* 0x000000262d247c23 */ /* 0x000fc20008010838 */
[----:B-----5:R-:W-:-:S06]  /*18630*/  FADD.FTZ R55, R48, R55 ;  /* 0x0000003730377221 */ /* 0x020fcc0000010000 */
[----:B------:R-:W5:Y:S01]  /*18640*/  MUFU.EX2 R62, R62 ;  /* 0x0000003e003e7308 */ /* 0x000f620000000800 */
[----:B------:R-:W-:-:S01]  /*18650*/  FFMA.FTZ R54, R54, UR38, -R56 ;  /* 0x0000002636367c23 */ /* 0x000fc20008010838 */
[----:B------:R-:W-:Y:S01]  /*18660*/  FFMA.FTZ R45, R66, UR38, -R46 ;  /* 0x00000026422d7c23 */ /* 0x000fe2000801082e */
[----:B0-----:R-:W-:-:S05]  /*18670*/  FADD.FTZ R61, R155, R60 ;  /* 0x0000003c9b3d7221 */ /* 0x001fca0000010000 */
[----:B------:R-:W0:Y:S01]  /*18680*/  MUFU.EX2 R12, R12 ;  /* 0x0000000c000c7308 */ /* 0x000e220000000800 */
[----:B----4-:R-:W-:-:S01]  /*18690*/  FADD.FTZ R58, R154, R55 ;  /* 0x000000379a3a7221 */ /* 0x010fc20000010000 */
[----:B------:R-:W-:-:S06]  /*186a0*/  FFMA.FTZ R68, R68, UR38, -R46 ;  /* 0x0000002644447c23 */ /* 0x000fcc000801082e */
[----:B------:R-:W4:Y:S01]  /*186b0*/  MUFU.EX2 R59, R64 ;  /* 0x00000040003b7308 */ /* 0x000f220000000800 */
[----:B-1----:R-:W-:-:S07]  /*186c0*/  FADD.FTZ R60, R10, R61 ;  /* 0x0000003d0a3c7221 */ /* 0x002fce0000010000 */
[----:B------:R-:W1:Y:S01]  /*186d0*/  MUFU.EX2 R157, R157 ;  /* 0x0000009d009d7308 */ /* 0x000e620000000800 */
[----:B--2---:R-:W-:-:S01]  /*186e0*/  FADD.FTZ R55, R43, R58 ;  /* 0x0000003a2b377221 */ /* 0x004fc20000010000 */
[----:B------:R-:W-:-:S06]  /*186f0*/  FFMA.FTZ R69, R69, UR38, -R46 ;  /* 0x0000002645457c23 */ /* 0x000fcc000801082e */
[----:B------:R-:W2:Y:S01]  /*18700*/  MUFU.EX2 R156, R156 ;  /* 0x0000009c009c7308 */ /* 0x000ea20000000800 */
[----:B---3--:R-:W-:-:S07]  /*18710*/  FADD.FTZ R61, R7, R60 ;  /* 0x0000003c073d7221 */ /* 0x008fce0000010000 */
[----:B------:R3:W2:Y:S01]  /*18720*/  MUFU.EX2 R20, R54 ;  /* 0x0000003600147308 */ /* 0x0006a20000000800 */
[----:B-----5:R-:W-:-:S01]  /*18730*/  FADD.FTZ R58, R62, R55 ;  /* 0x000000373e3a7221 */ /* 0x020fc20000010000 */
[----:B------:R-:W-:-:S06]  /*18740*/  FFMA.FTZ R158, R67, UR38, -R46 ;  /* 0x00000026439e7c23 */ /* 0x000fcc000801082e */
[----:B------:R-:W5:Y:S01]  /*18750*/  MUFU.EX2 R45, R45 ;  /* 0x0000002d002d7308 */ /* 0x000f620000000800 */
[----:B---3--:R-:W-:-:S01]  /*18760*/  FFMA.FTZ R54, R35, UR38, -R56 ;  /* 0x0000002623367c23 */ /* 0x008fc20008010838 */
[----:B------:R-:W-:Y:S01]  /*18770*/  FFMA.FTZ R35, R38, UR38, -R56 ;  /* 0x0000002626237c23 */ /* 0x000fe20008010838 */
[----:B0-----:R-:W-:-:S05]  /*18780*/  FADD.FTZ R60, R12, R61 ;  /* 0x0000003d0c3c7221 */ /* 0x001fca0000010000 */
[----:B------:R-:W0:Y:S01]  /*18790*/  MUFU.EX2 R11, R11 ;  /* 0x0000000b000b7308 */ /* 0x000e220000000800 */
[----:B------:R-:W-:-:S01]  /*187a0*/  FFMA.FTZ R38, R39, UR38, -R56 ;  /* 0x0000002627267c23 */ /* 0x000fc20008010838 */
[----:B------:R-:W-:Y:S01]  /*187b0*/  FFMA.FTZ R39, R47, UR38, -R56 ;  /* 0x000000262f277c23 */ /* 0x000fe20008010838 */
[----:B----4-:R-:W-:-:S05]  /*187c0*/  FADD.FTZ R55, R59, R58 ;  /* 0x0000003a3b377221 */ /* 0x010fca0000010000 */
[----:B------:R-:W3:Y:S01]  /*187d0*/  MUFU.EX2 R68, R68 ;  /* 0x0000004400447308 */ /* 0x000ee20000000800 */
[----:B------:R-:W-:-:S01]  /*187e0*/  FFMA.FTZ R47, R70, UR38, -R46 ;  /* 0x00000026462f7c23 */ /* 0x000fc2000801082e */
[----:B-1----:R-:W-:-:S06]  /*187f0*/  FADD.FTZ R61, R157, R60 ;  /* 0x0000003c9d3d7221 */ /* 0x002fcc0000010000 */
[----:B------:R-:W1:Y:S01]  /*18800*/  MUFU.EX2 R26, R26 ;  /* 0x0000001a001a7308 */ /* 0x000e620000000800 */
[----:B--2---:R-:W-:-:S01]  /*18810*/  FADD.FTZ R58, R156, R55 ;  /* 0x000000379c3a7221 */ /* 0x004fc20000010000 */
[----:B------:R-:W-:-:S06]  /*18820*/  FFMA.FTZ R71, R71, UR38, -R46 ;  /* 0x0000002647477c23 */ /* 0x000fcc000801082e */
[----:B------:R-:W2:Y:S01]  /*18830*/  MUFU.EX2 R69, R69 ;  /* 0x0000004500457308 */ /* 0x000ea20000000800 */
[----:B------:R-:W-:-:S07]  /*18840*/  FADD.FTZ R60, R20, R61 ;  /* 0x0000003d143c7221 */ /* 0x000fce0000010000 */
[----:B------:R-:W4:Y:S01]  /*18850*/  MUFU.EX2 R159, R159 ;  /* 0x0000009f009f7308 */ /* 0x000f220000000800 */
[----:B-----5:R-:W-:-:S07]  /*18860*/  FADD.FTZ R61, R45, R58 ;  /* 0x0000003a2d3d7221 */ /* 0x020fce0000010000 */
[----:B------:R-:W5:Y:S01]  /*18870*/  MUFU.EX2 R158, R158 ;  /* 0x0000009e009e7308 */ /* 0x000f620000000800 */
[----:B0-----:R-:W-:-:S01]  /*18880*/  FADD.FTZ R65, R11, R60 ;  /* 0x0000003c0b417221 */ /* 0x001fc20000010000 */
[----:B------:R-:W-:Y:S01]  /*18890*/  FFMA.FTZ R73, R73, UR38, -R46 ;  /* 0x0000002649497c23 */ /* 0x000fe2000801082e */
[----:B---3--:R-:W-:-:S05]  /*188a0*/  FADD.FTZ R60, R68, R61 ;  /* 0x0000003d443c7221 */ /* 0x008fca0000010000 */
[----:B------:R-:W0:Y:S01]  /*188b0*/  MUFU.EX2 R47, R47 ;  /* 0x0000002f002f7308 */ /* 0x000e220000000800 */
[----:B------:R-:W-:-:S01]  /*188c0*/  FFMA.FTZ R160, R74, UR38, -R46 ;  /* 0x000000264aa07c23 */ /* 0x000fc2000801082e */
[----:B-1----:R-:W-:-:S06]  /*188d0*/  FADD.FTZ R64, R26, R65 ;  /* 0x000000411a407221 */ /* 0x002fcc0000010000 */
[----:B------:R-:W1:Y:S01]  /*188e0*/  MUFU.EX2 R13, R13 ;  /* 0x0000000d000d7308 */ /* 0x000e620000000800 */
[----:B--2---:R-:W-:-:S07]  /*188f0*/  FADD.FTZ R61, R69, R60 ;  /* 0x0000003c453d7221 */ /* 0x004fce0000010000 */
[----:B------:R-:W2:Y:S01]  /*18900*/  MUFU.EX2 R71, R71 ;  /* 0x0000004700477308 */ /* 0x000ea20000000800 */
[----:B----4-:R-:W-:-:S07]  /*18910*/  FADD.FTZ R65, R159, R64 ;  /* 0x000000409f417221 */ /* 0x010fce0000010000 */
[----:B------:R-:W3:Y:S01]  /*18920*/  MUFU.EX2 R30, R30 ;  /* 0x0000001e001e7308 */ /* 0x000ee20000000800 */
[----:B-----5:R-:W-:-:S01]  /*18930*/  FADD.FTZ R60, R158, R61 ;  /* 0x0000003d9e3c7221 */ /* 0x020fc20000010000 */
[----:B------:R-:W-:-:S06]  /*18940*/  FFMA.FTZ R77, R77, UR38, -R46 ;  /* 0x000000264d4d7c23 */ /* 0x000fcc000801082e */
[----:B------:R-:W-:Y:S01]  /*18950*/  MUFU.EX2 R56, R73 ;  /* 0x0000004900387308 */ /* 0x000fe20000000800 */
[----:B------:R-:W-:-:S07]  /*18960*/  FADD.FTZ R64, R24, R65 ;  /* 0x0000004118407221 */ /* 0x000fce0000010000 */
[----:B------:R4:W-:Y:S01]  /*18970*/  MUFU.EX2 R28, R53 ;  /* 0x00000035001c7308 */ /* 0x0009e20000000800 */
[----:B------:R-:W-:-:S07]  /*18980*/  FFMA.FTZ R29, R29, UR38, -R46 ;  /* 0x000000261d1d7c23 */ /* 0x000fce000801082e */
[----:B------:R-:W5:Y:S01]  /*18990*/  MUFU.EX2 R161, R161 ;  /* 0x000000a100a17308 */ /* 0x000f620000000800 */
[----:B----4-:R-:W-:-:S01]  /*189a0*/  FFMA.FTZ R53, R75, UR38, -R46 ;  /* 0x000000264b357c23 */ /* 0x010fc2000801082e */
[----:B0-----:R-:W-:-:S06]  /*189b0*/  FADD.FTZ R60, R47, R60 ;  /* 0x0000003c2f3c7221 */ /* 0x001fcc0000010000 */
[----:B------:R-:W0:Y:S01]  /*189c0*/  MUFU.EX2 R160, R160 ;  /* 0x000000a000a07308 */ /* 0x000e220000000800 */
[----:B------:R-:W-:-:S01]  /*189d0*/  FFMA.FTZ R76, R76, UR38, -R46 ;  /* 0x000000264c4c7c23 */ /* 0x000fc2000801082e */
[----:B-1----:R-:W-:Y:S01]  /*189e0*/  FADD.FTZ R61, R13, R64 ;  /* 0x000000400d3d7221 */ /* 0x002fe20000010000 */
[----:B------:R-:W-:-:S05]  /*189f0*/  FFMA.FTZ R51, R51, UR38, -R46 ;  /* 0x0000002633337c23 */ /* 0x000fca000801082e */
[----:B------:R-:W1:Y:S01]  /*18a00*/  MUFU.EX2 R53, R53 ;  /* 0x0000003500357308 */ /* 0x000e620000000800 */
[----:B------:R-:W-:-:S07]  /*18a10*/  FFMA.FTZ R72, R72, UR38, -R46 ;  /* 0x0000002648487c23 */ /* 0x000fce000801082e */
[----:B------:R-:W4:Y:S01]  /*18a20*/  MUFU.EX2 R31, R31 ;  /* 0x0000001f001f7308 */ /* 0x000f220000000800 */
[----:B------:R-:W-:-:S07]  /*18a30*/  FFMA.FTZ R63, R63, UR38, -R46 ;  /* 0x000000263f3f7c23 */ /* 0x000fce000801082e */
[----:B------:R-:W4:Y:S08]  /*18a40*/  MUFU.EX2 R77, R77 ;  /* 0x0000004d004d7308 */ /* 0x000f300000000800 */
[----:B------:R2:W-:Y:S08]  /*18a50*/  MUFU.EX2 R55, R29 ;  /* 0x0000001d00377308 */ /* 0x0005f00000000800 */
[----:B------:R-:W4:Y:S01]  /*18a60*/  MUFU.EX2 R54, R54 ;  /* 0x0000003600367308 */ /* 0x000f220000000800 */
[----:B--2---:R-:W-:-:S01]  /*18a70*/  FADD.FTZ R29, R71, R60 ;  /* 0x0000003c471d7221 */ /* 0x004fc20000010000 */
[----:B---3--:R-:W-:-:S06]  /*18a80*/  FADD.FTZ R60, R30, R61 ;  /* 0x0000003d1e3c7221 */ /* 0x008fcc0000010000 */
[----:B------:R-:W2:Y:S01]  /*18a90*/  MUFU.EX2 R76, R76 ;  /* 0x0000004c004c7308 */ /* 0x000ea20000000800 */
[----:B-----5:R-:W-:-:S07]  /*18aa0*/  FADD.FTZ R61, R161, R60 ;  /* 0x0000003ca13d7221 */ /* 0x020fce0000010000 */
[----:B------:R3:W-:Y:S01]  /*18ab0*/  MUFU.EX2 R58, R51 ;  /* 0x00000033003a7308 */ /* 0x0007e20000000800 */
[----:B------:R-:W-:-:S07]  /*18ac0*/  FADD.FTZ R64, R28, R61 ;  /* 0x0000003d1c407221 */ /* 0x000fce0000010000 */
[----:B------:R-:W5:Y:S01]  /*18ad0*/  MUFU.EX2 R163, R163 ;  /* 0x000000a300a37308 */ /* 0x000f620000000800 */
[----:B---3--:R-:W-:-:S04]  /*18ae0*/  FADD.FTZ R51, R56, R29 ;  /* 0x0000001d38337221 */ /* 0x008fc80000010000 */
[----:B0-----:R-:W-:-:S03]  /*18af0*/  FADD.FTZ R60, R160, R51 ;  /* 0x00000033a03c7221 */ /* 0x001fc60000010000 */
[----:B------:R-:W0:Y:S01]  /*18b00*/  MUFU.EX2 R72, R72 ;  /* 0x0000004800487308 */ /* 0x000e220000000800 */
[----:B------:R-:W-:Y:S02]  /*18b10*/  VIADD R29, R5, 0x38840 ;  /* 0x00038840051d7836 */ /* 0x000fe40000000000 */
[----:B-1----:R-:W-:Y:S01]  /*18b20*/  FADD.FTZ R60, R53, R60 ;  /* 0x0000003c353c7221 */ /* 0x002fe20000010000 */
[----:B------:R-:W-:-:S04]  /*18b30*/  IMAD.U32 R66, RZ, RZ, UR39 ;  /* 0x00000027ff427e24 */ /* 0x000fc8000f8e00ff */
[----:B------:R-:W1:Y:S01]  /*18b40*/  MUFU.EX2 R32, R32 ;  /* 0x0000002000207308 */ /* 0x000e620000000800 */
[----:B----4-:R-:W-:-:S01]  /*18b50*/  FADD.FTZ R61, R31, R64 ;  /* 0x000000401f3d7221 */ /* 0x010fc20000010000 */
[----:B------:R-:W-:-:S06]  /*18b60*/  FADD.FTZ R51, R77, R60 ;  /* 0x0000003c4d337221 */ /* 0x000fcc0000010000 */
[----:B------:R-:W3:Y:S01]  /*18b70*/  MUFU.EX2 R63, R63 ;  /* 0x0000003f003f7308 */ /* 0x000ee20000000800 */
[----:B------:R-:W-:-:S01]  /*18b80*/  FFMA.FTZ R50, R50, UR38, -R46 ;  /* 0x0000002632327c23 */ /* 0x000fc2000801082e */
[----:B------:R-:W-:Y:S01]  /*18b90*/  PRMT R29, R66, 0x654, R29 ;  /* 0x00000654421d7816 */ /* 0x000fe2000000001d */
[----:B------:R-:W-:-:S05]  /*18ba0*/  FADD.FTZ R60, R54, R61 ;  /* 0x0000003d363c7221 */ /* 0x000fca0000010000 */
[----:B------:R-:W4:Y:S01]  /*18bb0*/  MUFU.EX2 R35, R35 ;  /* 0x0000002300237308 */ /* 0x000f220000000800 */
[----:B--2---:R-:W-:-:S01]  /*18bc0*/  FADD.FTZ R51, R76, R51 ;  /* 0x000000334c337221 */ /* 0x004fc20000010000 */
[----:B------:R-:W-:Y:S01]  /*18bd0*/  FFMA.FTZ R49, R49, UR38, -R46 ;  /* 0x0000002631317c23 */ /* 0x000fe2000801082e */
[----:B------:R5:W-:Y:S05]  /*18be0*/  SYNCS.ARRIVE.TRANS64.RED.A1T0 RZ, [R29+URZ], RZ ;  /* 0x000000ff1dff79a7 */ /* 0x000bea000810043f */
[----:B------:R-:W2:Y:S01]  /*18bf0*/  MUFU.EX2 R38, R38 ;  /* 0x0000002600267308 */ /* 0x000ea20000000800 */
[----:B-----5:R-:W-:-:S01]  /*18c00*/  FADD.FTZ R29, R163, R60 ;  /* 0x0000003ca31d7221 */ /* 0x020fc20000010000 */
[----:B0-----:R-:W-:-:S06]  /*18c10*/  FADD.FTZ R60, R72, R51 ;  /* 0x00000033483c7221 */ /* 0x001fcc0000010000 */
[----:B------:R-:W0:Y:S01]  /*18c20*/  MUFU.EX2 R165, R165 ;  /* 0x000000a500a57308 */ /* 0x000e220000000800 */
[----:B------:R-:W-:-:S01]  /*18c30*/  FFMA.FTZ R42, R42, UR38, -R46 ;  /* 0x000000262a2a7c23 */ /* 0x000fc2000801082e */
[----:B-1----:R-:W-:Y:S01]  /*18c40*/  FADD.FTZ R64, R32, R29 ;  /* 0x0000001d20407221 */ /* 0x002fe20000010000 */
[----:B---3--:R-:W-:-:S05]  /*18c50*/  FADD.FTZ R60, R63, R60 ;  /* 0x0000003c3f3c7221 */ /* 0x008fca0000010000 */
[----:B------:R-:W1:Y:S01]  /*18c60*/  MUFU.EX2 R50, R50 ;  /* 0x0000003200327308 */ /* 0x000e620000000800 */
[----:B------:R-:W-:-:S01]  /*18c70*/  FFMA.FTZ R21, R21, UR38, -R46 ;  /* 0x0000002615157c23 */ /* 0x000fc2000801082e */
[--C-:B------:R-:W-:Y:S01]  /*18c80*/  FFMA.FTZ R15, R15, UR38, -R46.reuse ;  /* 0x000000260f0f7c23 */ /* 0x100fe2000801082e */
[----:B------:R-:W-:-:S05]  /*18c90*/  FFMA.FTZ R25, R25, UR38, -R46 ;  /* 0x0000002619197c23 */ /* 0x000fca000801082e */
[----:B------:R-:W3:Y:S01]  /*18ca0*/  MUFU.EX2 R34, R34 ;  /* 0x0000002200227308 */ /* 0x000ee20000000800 */
[----:B------:R-:W-:-:S01]  /*18cb0*/  FFMA.FTZ R27, R27, UR38, -R46 ;  /* 0x000000261b1b7c23 */ /* 0x000fc2000801082e */
[----:B------:R-:W-:Y:S01]  /*18cc0*/  FFMA.FTZ R33, R33, UR38, -R46 ;  /* 0x0000002621217c23 */ /* 0x000fe2000801082e */
[----:B----4-:R-:W-:-:S01]  /*18cd0*/  FADD.FTZ R29, R35, R64 ;  /* 0x00000040231d7221 */ /* 0x010fc20000010000 */
[----:B------:R-:W-:-:S04]  /*18ce0*/  F2FP.SATFINITE.E4M3.F32.PACK_AB_MERGE_C R46, R3, R0, RZ ;  /* 0x00000000032e723e */ /* 0x000fc800048070ff */
[----:B------:R-:W4:Y:S01]  /*18cf0*/  MUFU.EX2 R49, R49 ;  /* 0x0000003100317308 */ /* 0x000f220000000800 */
[----:B------:R-:W-:-:S01]  /*18d00*/  FADD.FTZ R3, R55, R60 ;  /* 0x0000003c37037221 */ /* 0x000fc20000010000 */
[----:B--2---:R-:W-:-:S06]  /*18d10*/  FADD.FTZ R0, R38, R29 ;  /* 0x0000001d26007221 */ /* 0x004fcc0000010000 */
[----:B------:R-:W2:Y:S01]  /*18d20*/  MUFU.EX2 R37, R37 ;  /* 0x0000002500257308 */ /* 0x000ea20000000800 */
[----:B------:R-:W-:-:S01]  /*18d30*/  FADD.FTZ R3, R58, R3 ;  /* 0x000000033a037221 */ /* 0x000fc20000010000 */
[----:B------:R-:W-:-:S06]  /*18d40*/  F2FP.SATFINITE.E4M3.F32.PACK_AB_MERGE_C R29, R12, R7, RZ ;  /* 0x000000070c1d723e */ /* 0x000fcc00048070ff */
[----:B------:R-:W5:Y:S01]  /*18d50*/  MUFU.EX2 R42, R42 ;  /* 0x0000002a002a7308 */ /* 0x000f620000000800 */
[----:B0-----:R-:W-:-:S01]  /*18d60*/  FADD.FTZ R7, R165, R0 ;  /* 0x00000000a5077221 */ /* 0x001fc20000010000 */
[----:B-1----:R-:W-:-:S06]  /*18d70*/  FADD.FTZ R0, R50, R3 ;  /* 0x0000000332007221 */ /* 0x002fcc0000010000 */
[----:B------:R-:W0:Y:S01]  /*18d80*/  MUFU.EX2 R40, R40 ;  /* 0x0000002800287308 */ /* 0x000e220000000800 */
[----:B---3--:R-:W-:-:S07]  /*18d90*/  FADD.FTZ R12, R34, R7 ;  /* 0x00000007220c7221 */ /* 0x008fce0000010000 */
[----:B------:R-:W1:Y:S01]  /*18da0*/  MUFU.EX2 R21, R21 ;  /* 0x0000001500157308 */ /* 0x000e620000000800 */
[----:B----4-:R-:W-:-:S07]  /*18db0*/  FADD.FTZ R3, R49, R0 ;  /* 0x0000000031037221 */ /* 0x010fce0000010000 */
[----:B------:R-:W3:Y:S08]  /*18dc0*/  MUFU.EX2 R167, R167 ;  /* 0x000000a700a77308 */ /* 0x000ef00000000800 */
[----:B------:R-:W4:Y:S01]  /*18dd0*/  MUFU.EX2 R15, R15 ;  /* 0x0000000f000f7308 */ /* 0x000f220000000800 */
[----:B--2---:R-:W-:-:S01]  /*18de0*/  FADD.FTZ R7, R37, R12 ;  /* 0x0000000c25077221 */ /* 0x004fc20000010000 */
[----:B-----5:R-:W-:-:S06]  /*18df0*/  FADD.FTZ R0, R42, R3 ;  /* 0x000000032a007221 */ /* 0x020fcc0000010000 */
[----:B------:R-:W2:Y:S08]  /*18e00*/  MUFU.EX2 R36, R36 ;  /* 0x0000002400247308 */ /* 0x000eb00000000800 */
[----:B------:R-:W5:Y:S01]  /*18e10*/  MUFU.EX2 R166, R25 ;  /* 0x0000001900a67308 */ /* 0x000f620000000800 */
[----:B------:R-:W-:Y:S01]  /*18e20*/  F2FP.SATFINITE.E4M3.F32.PACK_AB_MERGE_C R11, R26, R11, RZ ;  /* 0x0000000b1a0b723e */ /* 0x000fe200048070ff */
[----:B0-----:R-:W-:Y:S01]  /*18e30*/  FADD.FTZ R26, R40, R7 ;  /* 0x00000007281a7221 */ /* 0x001fe20000010000 */
[----:B-1----:R-:W-:-:S05]  /*18e40*/  FADD.FTZ R0, R21, R0 ;  /* 0x0000000015007221 */ /* 0x002fca0000010000 */
[----:B------:R-:W0:Y:S08]  /*18e50*/  MUFU.EX2 R39, R39 ;  /* 0x0000002700277308 */ /* 0x000e300000000800 */
[----:B------:R-:W1:Y:S08]  /*18e60*/  MUFU.EX2 R27, R27 ;  /* 0x0000001b001b7308 */ /* 0x000e700000000800 */
[----:B------:R-:W1:Y:S08]  /*18e70*/  MUFU.EX2 R44, R44 ;  /* 0x0000002c002c7308 */ /* 0x000e700000000800 */
[----:B------:R-:W1:Y:S01]  /*18e80*/  MUFU.EX2 R12, R33 ;  /* 0x00000021000c7308 */ /* 0x000e620000000800 */
[----:B---3--:R-:W-:-:S01]  /*18e90*/  FADD.FTZ R7, R167, R26 ;  /* 0x0000001aa7077221 */ /* 0x008fc20000010000 */
[----:B----4-:R-:W-:-:S03]  /*18ea0*/  FADD.FTZ R3, R15, R0 ;  /* 0x000000000f037221 */ /* 0x010fc60000010000 */
[----:B--2---:R-:W-:Y:S01]  /*18eb0*/  FADD.FTZ R26, R36, R7 ;  /* 0x00000007241a7221 */ /* 0x004fe20000010000 */
[----:B-----5:R-:W-:-:S01]  /*18ec0*/  FADD.FTZ R0, R166, R3 ;  /* 0x00000003a6007221 */ /* 0x020fc20000010000 */
[----:B------:R-:W-:Y:S02]  /*18ed0*/  F2FP.SATFINITE.E4M3.F32.PACK_AB_MERGE_C R48, R48, R57, RZ ;  /* 0x000000393030723e */ /* 0x000fe400048070ff */
[----:B0-----:R-:W-:-:S01]  /*18ee0*/  FADD.FTZ R7, R39, R26 ;  /* 0x0000001a27077221 */ /* 0x001fc20000010000 */
[----:B-1----:R-:W-:Y:S01]  /*18ef0*/  FADD.FTZ R3, R27, R0 ;  /* 0x000000001b037221 */ /* 0x002fe20000010000 */
[----:B------:R-:W-:Y:S02]  /*18f00*/  F2FP.SATFINITE.E4M3.F32.PACK_AB_MERGE_C R59, R59, R62, RZ ;  /* 0x0000003e3b3b723e */ /* 0x000fe400048070ff */
[----:B------:R-:W-:Y:S02]  /*18f10*/  F2FP.SATFINITE.E4M3.F32.PACK_AB_MERGE_C R68, R69, R68, RZ ;  /* 0x000000444544723e */ /* 0x000fe400048070ff */
[----:B------:R-:W-:-:S02]  /*18f20*/  F2FP.SATFINITE.E4M3.F32.PACK_AB_MERGE_C R56, R56, R71, RZ ;  /* 0x000000473838723e */ /* 0x000fc400048070ff */
[----:B------:R-:W-:Y:S02]  /*18f30*/  F2FP.SATFINITE.E4M3.F32.PACK_AB_MERGE_C R13, R30, R13, RZ ;  /* 0x0000000d1e0d723e */ /* 0x000fe400048070ff */
[----:B------:R-:W-:Y:S02]  /*18f40*/  F2FP.SATFINITE.E4M3.F32.PACK_AB_MERGE_C R76, R76, R77, RZ ;  /* 0x0000004d4c4c723e */ /* 0x000fe400048070ff */
[----:B------:R-:W-:Y:S02]  /*18f50*/  F2FP.SATFINITE.E4M3.F32.PACK_AB_MERGE_C R31, R54, R31, RZ ;  /* 0x0000001f361f723e */ /* 0x000fe400048070ff */
[----:B------:R-:W-:Y:S02]  /*18f60*/  F2FP.SATFINITE.E4M3.F32.PACK_AB_MERGE_C R55, R58, R55, RZ ;  /* 0x000000373a37723e */ /* 0x000fe400048070ff */
[----:B------:R-:W-:Y:S02]  /*18f70*/  F2FP.SATFINITE.E4M3.F32.PACK_AB_MERGE_C R35, R38, R35, RZ ;  /* 0x000000232623723e */ /* 0x000fe400048070ff */
[----:B------:R-:W-:-:S02]  /*18f80*/  F2FP.SATFINITE.E4M3.F32.PACK_AB_MERGE_C R21, R21, R42, RZ ;  /* 0x0000002a1515723e */ /* 0x000fc400048070ff */
[----:B------:R-:W-:Y:S02]  /*18f90*/  F2FP.SATFINITE.E4M3.F32.PACK_AB_MERGE_C R37, R40, R37, RZ ;  /* 0x000000252825723e */ /* 0x000fe400048070ff */
[----:B------:R-:W-:Y:S02]  /*18fa0*/  F2FP.SATFINITE.E4M3.F32.PACK_AB_MERGE_C R39, R44, R39, RZ ;  /* 0x000000272c27723e */ /* 0x000fe400048070ff */
[----:B------:R-:W-:Y:S01]  /*18fb0*/  F2FP.SATFINITE.E4M3.F32.PACK_AB_MERGE_C R27, R12, R27, RZ ;  /* 0x0000001b0c1b723e */ /* 0x000fe200048070ff */
[----:B------:R-:W-:-:S01]  /*18fc0*/  FADD.FTZ R0, R44, R7 ;  /* 0x000000072c007221 */ /* 0x000fc20000010000 */
[----:B------:R-:W-:Y:S01]  /*18fd0*/  FADD.FTZ R3, R12, R3 ;  /* 0x000000030c037221 */ /* 0x000fe20000010000 */
[----:B------:R-:W-:Y:S02]  /*18fe0*/  F2FP.SATFINITE.E4M3.F32.PACK_AB_MERGE_C R153, R52, R153, R46 ;  /* 0x000000993499723e */ /* 0x000fe4000480702e */
[----:B------:R-:W-:Y:S02]  /*18ff0*/  F2FP.SATFINITE.E4M3.F32.PACK_AB_MERGE_C R155, R10, R155, R29 ;  /* 0x0000009b0a9b723e */ /* 0x000fe4000480701d */
[----:B------:R-:W-:-:S02]  /*19000*/  F2FP.SATFINITE.E4M3.F32.PACK_AB_MERGE_C R152, R41, R152, R48 ;  /* 0x000000982998723e */ /* 0x000fc40004807030 */
[----:B------:R-:W-:Y:S02]  /*19010*/  F2FP.SATFINITE.E4M3.F32.PACK_AB_MERGE_C R154, R43, R154, R59 ;  /* 0x0000009a2b9a723e */ /* 0x000fe4000480703b */
[----:B------:R-:W-:Y:S02]  /*19020*/  F2FP.SATFINITE.E4M3.F32.PACK_AB_MERGE_C R156, R45, R156, R68 ;  /* 0x0000009c2d9c723e */ /* 0x000fe40004807044 */
[----:B------:R-:W-:Y:S02]  /*19030*/  F2FP.SATFINITE.E4M3.F32.PACK_AB_MERGE_C R157, R20, R157, R11 ;  /* 0x0000009d149d723e */ /* 0x000fe4000480700b */
        /* <DEDUP_REMOVED lines=9> */
[----:B------:R-:W-:Y:S01]  /*190d0*/  F2FP.SATFINITE.E4M3.F32.PACK_AB_MERGE_C R167, R36, R167, R39 ;  /* 0x000000a724a7723e */ /* 0x000fe20004807027 */
[----:B------:R-:W-:Y:S06]  /*190e0*/  @!P0 BRA `(.L_x_3106) ;  /* 0x0000000000048947 */ /* 0x000fec0003800000 */
[----:B------:R-:W-:Y:S01]  /*190f0*/  BPT.TRAP 0x1 ;  /* 0x000000040000795c */ /* 0x000fe20000300000 */
.L_x_3106:
[----:B------:R0:W1:Y:S01]  /*19100*/  SYNCS.PHASECHK.TRANS64.TRYWAIT P1, [R5+URZ+0x38850], R6 ;  /* 0x03885006050075a7 */ /* 0x000062000802017f */
[----:B------:R-:W-:Y:S05]  /*19110*/  @!P0 BRA `(.L_x_3107) ;  /* 0x0000000000048947 */ /* 0x000fea0003800000 */
[----:B------:R-:W-:Y:S01]  /*19120*/  BPT.TRAP 0x1 ;  /* 0x000000040000795c */ /* 0x000fe20000300000 */
.L_x_3107:
[----:B------:R-:W-:Y:S04]  /*19130*/  BSSY B0, `(.L_x_3108) ;  /* 0x0000004000007945 */ /* 0x000fe80003800000 */
[----:B-1----:R-:W-:Y:S05]  /*19140*/  @P1 BRA `(.L_x_3109) ;  /* 0x0000000000081947 */ /* 0x002fea0003800000 */
[----:B------:R-:W1:Y:S02]  /*19150*/  SYNCS.PHASECHK.TRANS64.TRYWAIT P1, [R5+URZ+0x38850], R6 ;  /* 0x03885006050075a7 */ /* 0x000e64000802017f */
[----:B-1----:R-:W-:Y:S05]  /*19160*/  @!P1 BRA `(.L_x_3110) ;  /* 0x0000015800249947 */ /* 0x002fea0003800000 */
.L_x_3109:
[----:B------:R-:W-:Y:S05]  /*19170*/  BSYNC B0 ;  /* 0x0000000000007941 */ /* 0x000fea0003800000 */
.L_x_3108:
[----:B------:R-:W-:Y:S05]  /*19180*/  WARPSYNC.ALL ;  /* 0x0000000000007948 */ /* 0x000fea0003800000 */
[----:B------:R-:W-:Y:S01]  /*19190*/  R2UR UR4, R22 ;  /* 0x00000000160472ca */ /* 0x000fe200000e0000 */
[----:B------:R2:W-:Y:S01]  /*191a0*/  BAR.SYNC.DEFER_BLOCKING R8, 0x100 ;  /* 0x000400080000751d */ /* 0x0005e20000010000 */
[----:B------:R-:W-:Y:S02]  /*191b0*/  IMAD.MOV.U32 R7, RZ, RZ, 0x40000040 ;  /* 0x40000040ff077424 */ /* 0x000fe400078e00ff */
[----:B------:R-:W-:-:S03]  /*191c0*/  IMAD.MOV.U32 R11, RZ, RZ, 0x40000040 ;  /* 0x40000040ff0b7424 */ /* 0x000fc600078e00ff */
[----:B------:R-:W-:Y:S01]  /*191d0*/  R2UR UR7, R7 ;  /* 0x00000000070772ca */ /* 0x000fe200000e0000 */
[----:B------:R-:W-:-:S05]  /*191e0*/  IMAD.MOV.U32 R7, RZ, RZ, 0x40000040 ;  /* 0x40000040ff077424 */ /* 0x000fca00078e00ff */
[----:B------:R-:W-:-:S04]  /*191f0*/  UIADD3 UR4, UR4, 0x400, URZ ;  /* 0x0000040004047890 */ /* 0x000fc8000fffe03f */
[----:B------:R-:W-:-:S04]  /*19200*/  USHF.R.U32.HI UR4, URZ, 0x4, UR4 ;  /* 0x000000043f047899 */ /* 0x000fc80008011604 */
[----:B------:R-:W-:-:S04]  /*19210*/  ULOP3.LUT UR4, UR4, 0x3fff, URZ, 0xc0, !UPT ;  /* 0x00003fff04047892 */ /* 0x000fc8000f8ec03f */
[----:B------:R-:W-:Y:S01]  /*19220*/  ULOP3.LUT UR42, UR4, 0x10000, URZ, 0xfc, !UPT ;  /* 0x00010000042a7892 */ /* 0x000fe2000f8efc3f */
[----:B------:R-:W-:-:S05]  /*19230*/  WARPGROUP.ARRIVE ;  /* 0x00000000000079c5 */ /* 0x000fca0000000000 */
[----:B01----:R-:W-:-:S04]  /*19240*/  LEA R6, R222, UR42, 0xb ;  /* 0x0000002ade067c11 */ /* 0x003fc8000f8e58ff */
[C---:B------:R-:W-:Y:S02]  /*19250*/  R2UR UR6, R6.reuse ;  /* 0x00000000060672ca */ /* 0x040fe400000e0000 */
[----:B------:R-:W-:-:S11]  /*19260*/  IADD3 R10, R6, 0x2, RZ ;  /* 0x00000002060a7810 */ /* 0x000fd60007ffe0ff */
[----:B------:R-:W-:Y:S01]  /*19270*/  QGMMA.64x256x32.F32.E4M3.E4M3 R24, R152, gdesc[UR4], RZ, !UPT, gsb0 ;  /* 0x03e0000498187df3 */ /* 0x000fe2000c0008ff */
        /* <DEDUP_REMOVED lines=24> */
.L_x_3111:
[----:B------:R-:W2:Y:S01]  /*19400*/  LDL R6, [R1+0x4] ;  /* 0x0000040001067983 */ /* 0x000ea20000100800 */
[----:B------:R-:W0:Y:S01]  /*19410*/  LDC R7, c[0x0][0x448] ;  /* 0x00011200ff077b82 */ /* 0x000e220000000800 */
[----:B------:R-:W-:Y:S01]  /*19420*/  IADD3 R5, R5, 0x38860, RZ ;  /* 0x0003886005057810 */ /* 0x000fe20007ffe0ff */
[----:B------:R-:W-:Y:S01]  /*19430*/  ULDC UR46, c[0x0][0x988] ;  /* 0x00026200002e7ab9 */ /* 0x000fe20000000800 */
[----:B------:R-:W-:Y:S01]  /*19440*/  ULDC UR43, c[0x0][0x988] ;  /* 0x00026200002b7ab9 */ /* 0x000fe20000000800 */
[----:B0-----:R-:W-:-:S13]  /*19450*/  ISETP.NE.AND P1, PT, R7, 0x1, PT ;  /* 0x000000010700780c */ /* 0x001fda0003f25270 */
[----:B------:R-:W2:Y:S08]  /*19460*/  @P1 LDC R7, c[0x0][0x44c] ;  /* 0x00011300ff071b82 */ /* 0x000eb00000000800 */
[----:B------:R-:W0:Y:S01]  /*19470*/  @P1 LDC R8, c[0x0][0x450] ;  /* 0x00011400ff081b82 */ /* 0x000e220000000800 */
[----:B--2---:R-:W-:-:S05]  /*19480*/  @P1 IMAD.HI.U32 R7, R6, R7, RZ ;  /* 0x0000000706071227 */ /* 0x004fca00078e00ff */
[----:B0-----:R-:W-:-:S04]  /*19490*/  @P1 SHF.R.U32.HI R6, RZ, R8, R7 ;  /* 0x00000008ff061219 */ /* 0x001fc80000011607 */
[----:B------:R-:W-:Y:S01]  /*194a0*/  IADD3 R6, R6, R217, -R219 ;  /* 0x000000d906067210 */ /* 0x000fe20007ffe8db */
[----:B------:R-:W-:-:S03]  /*194b0*/  IMAD.U32 R8, RZ, RZ, UR39 ;  /* 0x00000027ff087e24 */ /* 0x000fc6000f8e00ff */
[----:B------:R-:W-:Y:S02]  /*194c0*/  SHF.R.S32.HI R7, RZ, 0x1f, R6 ;  /* 0x0000001fff077819 */ /* 0x000fe40000011406 */
[----:B------:R-:W-:Y:S02]  /*194d0*/  PRMT R5, R8, 0x654, R5 ;  /* 0x0000065408057816 */ /* 0x000fe40000000005 */
[----:B------:R-:W-:Y:S02]  /*194e0*/  LEA.HI R7, R7, R6, RZ, 0x7 ;  /* 0x0000000607077211 */ /* 0x000fe400078f38ff */
[----:B------:R0:W-:Y:S02]  /*194f0*/  SYNCS.ARRIVE.TRANS64.RED.A1T0 RZ, [R5+URZ], RZ ;  /* 0x000000ff05ff79a7 */ /* 0x0001e4000810043f */
[----:B------:R-:W-:-:S04]  /*19500*/  SHF.R.S32.HI R7, RZ, 0x7, R7 ;  /* 0x00000007ff077819 */ /* 0x000fc80000011407 */
[----:B------:R-:W-:Y:S01]  /*19510*/  VIMNMX R216, RZ, R7, !PT ;  /* 0x00000007ffd87248 */ /* 0x000fe20007fe0100 */
[----:B0-----:R-:W-:-:S05]  /*19520*/  VIADD R5, R168, 0xfffffffe ;  /* 0xfffffffea8057836 */ /* 0x001fca0000000000 */
[----:B------:R-:W-:-:S13]  /*19530*/  ISETP.GE.AND P1, PT, R5, R216, PT ;  /* 0x000000d80500720c */ /* 0x000fda0003f26270 */
[----:B------:R-:W-:Y:S05]  /*19540*/  @!P1 BRA `(.L_x_3112) ;  /* 0x0000003400ac9947 */ /* 0x000fea0003800000 */
[----:B------:R-:W-:Y:S02]  /*19550*/  IMAD.MOV.U32 R11, RZ, RZ, R14 ;  /* 0x000000ffff0b7224 */ /* 0x000fe400078e000e */
[----:B------:R-:W-:-:S07]  /*19560*/  IMAD.MOV.U32 R10, RZ, RZ, R9 ;  /* 0x000000ffff0a7224 */ /* 0x000fce00078e0009 */
.L_x_3124:
[----:B------:R-:W-:Y:S01]  /*19570*/  VIADD R222, R222, 0x1 ;  /* 0x00000001dede7836 */ /* 0x000fe20000000000 */
[----:B------:R-:W-:Y:S05]  /*19580*/  YIELD ;  /* 0x0000000000007946 */ /* 0x000fea0003800000 */
[----:B------:R-:W-:-:S04]  /*19590*/  ISETP.NE.AND P1, PT, R222, 0x2, PT ;  /* 0x00000002de00780c */ /* 0x000fc80003f25270 */
[----:B------:R-:W-:Y:S02]  /*195a0*/  SEL R4, RZ, 0x1, P1 ;  /* 0x00000001ff047807 */ /* 0x000fe40000800000 */
[----:B------:R-:W-:Y:S02]  /*195b0*/  SEL R8, R222, RZ, P1 ;  /* 0x000000ffde087207 */ /* 0x000fe40000800000 */
[----:B------:R-:W-:Y:S02]  /*195c0*/  LOP3.LUT R223, R223, R4, RZ, 0x3c, !PT ;  /* 0x00000004dfdf7212 */ /* 0x000fe400078e3cff */
[----:B------:R-:W-:Y:S01]  /*195d0*/  MOV R222, R8 ;  /* 0x0000000800de7202 */ /* 0x000fe20000000f00 */
[----:B0-----:R-:W-:Y:S06]  /*195e0*/  @!P0 BRA `(.L_x_3113) ;  /* 0x0000000000048947 */ /* 0x001fec0003800000 */
[----:B------:R-:W-:Y:S01]  /*195f0*/  BPT.TRAP 0x1 ;  /* 0x000000040000795c */ /* 0x000fe20000300000 */
.L_x_3113:
[----:B------:R-:W-:Y:S01]  /*19600*/  IMAD R6, R222, 0x8, R22 ;  /* 0x00000008de067824 */ /* 0x000fe200078e0216 */
[----:B------:R-:W-:-:S04]  /*19610*/  SHF.L.U32 R7, R223, 0x1f, RZ ;  /* 0x0000001fdf077819 */ /* 0x000fc800000006ff */
[----:B------:R0:W1:Y:S01]  /*19620*/  SYNCS.PHASECHK.TRANS64.TRYWAIT P1, [R6+URZ+0x38830], R7 ;  /* 0x03883007060075a7 */ /* 0x000062000802017f */
[----:B------:R-:W-:Y:S05]  /*19630*/  @!P0 BRA `(.L_x_3114) ;  /* 0x0000000000048947 */ /* 0x000fea0003800000 */
[----:B------:R-:W-:Y:S01]  /*19640*/  BPT.TRAP 0x1 ;  /* 0x000000040000795c */ /* 0x000fe20000300000 */
.L_x_3114:
[----:B------:R-:W2:Y:S01]  /*19650*/  LDL R4, [R1+0x14] ;  /* 0x0000140001047983 */ /* 0x000ea20000100800 */
[----:B------:R-:W-:Y:S01]  /*19660*/  IMAD.MOV.U32 R13, RZ, RZ, 0x40000040 ;  /* 0x40000040ff0d7424 */ /* 0x000fe200078e00ff */
[----:B--2---:R-:W-:-:S13]  /*19670*/  R2UR UR4, R4 ;  /* 0x00000000040472ca */ /* 0x004fda00000e0000 */
[----:B------:R-:W-:-:S05]  /*19680*/  LEA R12, R8, UR4, 0xb ;  /* 0x00000004080c7c11 */ /* 0x000fca000f8e58ff */
[C---:B------:R-:W-:Y:S02]  /*19690*/  VIADD R14, R12.reuse, 0x2 ;  /* 0x000000020c0e7836 */ /* 0x040fe40000000000 */
[----:B------:R-:W-:Y:S01]  /*196a0*/  VIADD R4, R12, 0x4 ;  /* 0x000000040c047836 */ /* 0x000fe20000000000 */
[----:B-1----:R-:W-:Y:S06]  /*196b0*/  @P1 BRA `(.L_x_3115) ;  /* 0x0000000000081947 */ /* 0x002fec0003800000 */
[----:B------:R-:W1:Y:S02]  /*196c0*/  SYNCS.PHASECHK.TRANS64.TRYWAIT P1, [R6+URZ+0x38830], R7 ;  /* 0x03883007060075a7 */ /* 0x000e64000802017f */
[----:B-1----:R-:W-:Y:S05]  /*196d0*/  @!P1 BRA `(.L_x_3116) ;  /* 0x0000015000dc9947 */ /* 0x002fea0003800000 */
.L_x_3115:
[----:B------:R-:W2:Y:S01]  /*196e0*/  LDL.64 R154, [R1+0x8] ;  /* 0x00000800019a7983 */ /* 0x000ea20000100a00 */
[----:B------:R-:W-:Y:S05]  /*196f0*/  WARPSYNC.ALL ;  /* 0x0000000000007948 */ /* 0x000fea0003800000 */
[C---:B------:R-:W-:Y:S01]  /*19700*/  R2UR UR14, R12.reuse ;  /* 0x000000000c0e72ca */ /* 0x040fe200000e0000 */
[C---:B------:R-:W-:Y:S01]  /*19710*/  VIADD R152, R12.reuse, 0x404 ;  /* 0x000004040c987836 */ /* 0x040fe20000000000 */
[----:B------:R-:W-:Y:S01]  /*19720*/  R2UR UR15, R13 ;  /* 0x000000000d0f72ca */ /* 0x000fe200000e0000 */
[----:B------:R-:W-:Y:S01]  /*19730*/  IMAD.MOV.U32 R153, RZ, RZ, 0x40000040 ;  /* 0x40000040ff997424 */ /* 0x000fe200078e00ff */
[----:B------:R-:W-:Y:S01]  /*19740*/  MOV R15, 0x40000040 ;  /* 0x40000040000f7802 */ /* 0x000fe20000000f00 */
[----:B------:R-:W-:Y:S01]  /*19750*/  VIADD R20, R12, 0x6 ;  /* 0x000000060c147836 */ /* 0x000fe20000000000 */
[----:B------:R-:W-:Y:S01]  /*19760*/  R2UR UR30, R152 ;  /* 0x00000000981e72ca */ /* 0x000fe200000e0000 */
[----:B------:R-:W-:Y:S01]  /*19770*/  IMAD.MOV.U32 R21, RZ, RZ, 0x40000040 ;  /* 0x40000040ff157424 */ /* 0x000fe200078e00ff */
[----:B------:R-:W-:Y:S01]  /*19780*/  R2UR UR31, R153 ;  /* 0x00000000991f72ca */ /* 0x000fe200000e0000 */
[----:B------:R-:W-:Y:S01]  /*19790*/  UMOV UR16, UR56 ;  /* 0x0000003800107c82 */ /* 0x000fe20008000000 */
[----:B------:R-:W-:Y:S01]  /*197a0*/  R2UR UR10, R14 ;  /* 0x000000000e0a72ca */ /* 0x000fe200000e0000 */
[----:B------:R-:W-:Y:S01]  /*197b0*/  IMAD.MOV.U32 R14, RZ, RZ, R4 ;  /* 0x000000ffff0e7224 */ /* 0x000fe200078e0004 */
[----:B------:R-:W-:Y:S01]  /*197c0*/  R2UR UR11, R15 ;  /* 0x000000000f0b72ca */ /* 0x000fe200000e0000 */
[----:B------:R-:W-:Y:S01]  /*197d0*/  UMOV UR17, UR57 ;  /* 0x0000003900117c82 */ /* 0x000fe20008000000 */
        /* <DEDUP_REMOVED lines=22> */
[----:B------:R-:W-:Y:S01]  /*19940*/  R2UR UR27, R21 ;  /* 0x00000000151b72ca */ /* 0x000fe200000e0000 */
[----:B------:R-:W3:Y:S01]  /*19950*/  S2R R9, SR_TID.X ;  /* 0x0000000000097919 */ /* 0x000ee20000002100 */
[----:B------:R-:W-:-:S02]  /*19960*/  IADD3 R12, R12, 0x406, RZ ;  /* 0x000004060c0c7810 */ /* 0x000fc40007ffe0ff */
[----:B------:R-:W-:Y:S02]  /*19970*/  R2UR UR35, R13 ;  /* 0x000000000d2372ca */ /* 0x000fe400000e0000 */
[----:B------:R-:W-:Y:S02]  /*19980*/  R2UR UR34, R12 ;  /* 0x000000000c2272ca */ /* 0x000fe400000e0000 */
[----:B---3--:R-:W-:-:S04]  /*19990*/  SHF.R.U32.HI R9, RZ, 0x7, R9 ;  /* 0x00000007ff097819 */ /* 0x008fc80000011609 */
[----:B------:R-:W-:Y:S02]  /*199a0*/  IADD3 R4, -R9, 0xb, RZ ;  /* 0x0000000b09047810 */ /* 0x000fe40007ffe1ff */
[----:B--2---:R-:W-:Y:S02]  /*199b0*/  R2UR UR12, R154 ;  /* 0x000000009a0c72ca */ /* 0x004fe400000e0000 */
[----:B------:R-:W-:Y:S02]  /*199c0*/  R2UR UR13, R155 ;  /* 0x000000009b0d72ca */ /* 0x000fe400000e0000 */
[----:B------:R-:W-:-:S11]  /*199d0*/  WARPGROUP.ARRIVE ;  /* 0x00000000000079c5 */ /* 0x000fd60000000000 */
[----:B------:R-:W-:Y:S03]  /*199e0*/  QGMMA.64x128x32.F32.E4M3.E4M3 R152, gdesc[UR12], RZ, !UPT, gsb0 ;  /* 0x01e000000c9879f3 */ /* 0x000fe6000c0008ff */
        /* <DEDUP_REMOVED lines=25> */
.L_x_3117:
[----:B------:R-:W3:Y:S01]  /*19b80*/  LDL R14, [R1+0x4] ;  /* 0x00000400010e7983 */ /* 0x000ee20000100800 */
[----:B------:R-:W4:Y:S03]  /*19b90*/  LDC R12, c[0x0][0x448] ;  /* 0x00011200ff0c7b82 */ /* 0x000f260000000800 */
[----:B------:R-:W3:Y:S01]  /*19ba0*/  LDL R9, [R1+0x2c] ;  /* 0x00002c0001097983 */ /* 0x000ee20000100800 */
[----:B----4-:R-:W-:-:S13]  /*19bb0*/  ISETP.NE.AND P1, PT, R12, 0x1, PT ;  /* 0x000000010c00780c */ /* 0x010fda0003f25270 */
[----:B------:R-:W4:Y:S08]  /*19bc0*/  @P1 LDC R13, c[0x0][0x44c] ;  /* 0x00011300ff0d1b82 */ /* 0x000f300000000800 */
[----:B------:R-:W5:Y:S01]  /*19bd0*/  @P1 LDC R12, c[0x0][0x450] ;  /* 0x00011400ff0c1b82 */ /* 0x000f620000000800 */
[----:B---3--:R-:W-:Y:S02]  /*19be0*/  IMAD.IADD R9, R9, 0x1, R14 ;  /* 0x0000000109097824 */ /* 0x008fe400078e020e */
[C---:B------:R-:W-:Y:S01]  /*19bf0*/  FMUL.FTZ R14, R2.reuse, R154 ;  /* 0x0000009a020e7220 */ /* 0x040fe20000410000 */
[C---:B------:R-:W-:Y:S01]  /*19c00*/  FMUL.FTZ R154, R2.reuse, R165 ;  /* 0x000000a5029a7220 */ /* 0x040fe20000410000 */
[C---:B------:R-:W-:Y:S01]  /*19c10*/  FMUL.FTZ R165, R2.reuse, R177 ;  /* 0x000000b102a57220 */ /* 0x040fe20000410000 */
[----:B------:R-:W-:-:S02]  /*19c20*/  FMUL.FTZ R177, R2, R189 ;  /* 0x000000bd02b17220 */ /* 0x000fc40000410000 */
[----:B------:R-:W3:Y:S01]  /*19c30*/  LDL R189, [R1+0x30] ;  /* 0x0000300001bd7983 */ /* 0x000ee20000100800 */
[----:B----4-:R-:W-:-:S04]  /*19c40*/  @P1 IMAD.HI.U32 R13, R9, R13, RZ ;  /* 0x0000000d090d1227 */ /* 0x010fc800078e00ff */
[C---:B------:R-:W-:Y:S01]  /*19c50*/  FMUL.FTZ R15, R2.reuse, R156 ;  /* 0x0000009c020f7220 */ /* 0x040fe20000410000 */
[C---:B------:R-:W-:Y:S01]  /*19c60*/  FMUL.FTZ R156, R2.reuse, R168 ;  /* 0x000000a8029c7220 */ /* 0x040fe20000410000 */
[----:B-----5:R-:W-:Y:S01]  /*19c70*/  @P1 SHF.R.U32.HI R9, RZ, R12, R13 ;  /* 0x0000000cff091219 */ /* 0x020fe2000001160d */
[C---:B------:R-:W-:Y:S01]  /*19c80*/  FMUL.FTZ R168, R2.reuse, R180 ;  /* 0x000000b402a87220 */ /* 0x040fe20000410000 */
[C---:B------:R-:W-:Y:S01]  /*19c90*/  FMUL.FTZ R180, R2.reuse, R192 ;  /* 0x000000c002b47220 */ /* 0x040fe20000410000 */
[C---:B------:R-:W-:Y:S02]  /*19ca0*/  FMUL.FTZ R13, R2.reuse, R153 ;  /* 0x00000099020d7220 */ /* 0x040fe40000410000 */
[----:B------:R-:W4:Y:S01]  /*19cb0*/  SHFL.IDX PT, R192, R9, RZ, 0x1c1f ;  /* 0x001c1fff09c07589 */ /* 0x000f2200000e0000 */
[C---:B------:R-:W-:Y:S01]  /*19cc0*/  FMUL.FTZ R153, R2.reuse, R164 ;  /* 0x000000a402997220 */ /* 0x040fe20000410000 */
[C---:B------:R-:W-:Y:S01]  /*19cd0*/  FMUL.FTZ R164, R2.reuse, R176 ;  /* 0x000000b002a47220 */ /* 0x040fe20000410000 */
[----:B------:R-:W-:Y:S01]  /*19ce0*/  FMUL.FTZ R176, R2, R188 ;  /* 0x000000bc02b07220 */ /* 0x000fe20000410000 */
[----:B------:R-:W-:-:S02]  /*19cf0*/  IMAD.MOV.U32 R188, RZ, RZ, -0x80 ;  /* 0xffffff80ffbc7424 */ /* 0x000fc400078e00ff */
[C---:B------:R-:W-:Y:S02]  /*19d00*/  FMUL.FTZ R12, R2.reuse, R152 ;  /* 0x00000098020c7220 */ /* 0x040fe40000410000 */
[----:B------:R-:W-:Y:S02]  /*19d10*/  IMAD R188, R5, R188, 0x1 ;  /* 0x0000000105bc7424 */ /* 0x000fe400078e02bc */
[C---:B------:R-:W-:Y:S02]  /*19d20*/  FMUL.FTZ R21, R2.reuse, R160 ;  /* 0x000000a002157220 */ /* 0x040fe40000410000 */
[----:B------:R-:W5:Y:S01]  /*19d30*/  MUFU.TANH R12, R12 ;  /* 0x0000000c000c7308 */ /* 0x000f620000002400 */
[----:B------:R-:W-:-:S07]  /*19d40*/  FMUL.FTZ R20, R2, R157 ;  /* 0x0000009d02147220 */ /* 0x000fce0000410000 */
[----:B------:R-:W0:Y:S01]  /*19d50*/  MUFU.TANH R21, R21 ;  /* 0x0000001500157308 */ /* 0x000e220000002400 */
[C---:B------:R-:W-:Y:S01]  /*19d60*/  FMUL.FTZ R157, R2.reuse, R169 ;  /* 0x000000a9029d7220 */ /* 0x040fe20000410000 */
[C---:B------:R-:W-:Y:S01]  /*19d70*/  FMUL.FTZ R160, R2.reuse, R172 ;  /* 0x000000ac02a07220 */ /* 0x040fe20000410000 */
[C---:B------:R-:W-:Y:S01]  /*19d80*/  FMUL.FTZ R169, R2.reuse, R181 ;  /* 0x000000b502a97220 */ /* 0x040fe20000410000 */
[----:B------:R-:W-:-:S04]  /*19d90*/  FMUL.FTZ R172, R2, R184 ;  /* 0x000000b802ac7220 */ /* 0x000fc80000410000 */
[----:B------:R-:W1:Y:S01]  /*19da0*/  MUFU.TANH R156, R156 ;  /* 0x0000009c009c7308 */ /* 0x000e620000002400 */
[C---:B------:R-:W-:Y:S02]  /*19db0*/  FMUL.FTZ R181, R2.reuse, R193 ;  /* 0x000000c102b57220 */ /* 0x040fe40000410000 */
[----:B------:R2:W1:Y:S05]  /*19dc0*/  SHFL.IDX PT, R193, R9, 0x1, 0x1c1f ;  /* 0x003c1f0009c17f89 */ /* 0x00046a00000e0000 */
[----:B------:R-:W1:Y:S08]  /*19dd0*/  MUFU.TANH R15, R15 ;  /* 0x0000000f000f7308 */ /* 0x000e700000002400 */
[----:B------:R-:W1:Y:S01]  /*19de0*/  MUFU.TANH R164, R164 ;  /* 0x000000a400a47308 */ /* 0x000e620000002400 */
[----:B--2---:R-:W-:-:S07]  /*19df0*/  FMUL.FTZ R9, R2, R200 ;  /* 0x000000c802097220 */ /* 0x004fce0000410000 */
[----:B------:R-:W2:Y:S08]  /*19e00*/  MUFU.TANH R153, R153 ;  /* 0x0000009900997308 */ /* 0x000eb00000002400 */
[----:B------:R-:W2:Y:S01]  /*19e10*/  MUFU.TANH R172, R172 ;  /* 0x000000ac00ac7308 */ /* 0x000ea20000002400 */
[----:B------:R-:W-:-:S07]  /*19e20*/  FMUL.FTZ R155, R2, R155 ;  /* 0x0000009b029b7220 */ /* 0x000fce0000410000 */
[----:B------:R-:W2:Y:S01]  /*19e30*/  MUFU.TANH R180, R180 ;  /* 0x000000b400b47308 */ /* 0x000ea20000002400 */
[----:B------:R-:W-:-:S07]  /*19e40*/  FMUL.FTZ R184, R2, R196 ;  /* 0x000000c402b87220 */ /* 0x000fce0000410000 */
[----:B------:R-:W2:Y:S01]  /*19e50*/  MUFU.TANH R9, R9 ;  /* 0x0000000900097308 */ /* 0x000ea20000002400 */
[----:B------:R-:W-:-:S07]  /*19e60*/  FMUL.FTZ R158, R2, R158 ;  /* 0x0000009e029e7220 */ /* 0x000fce0000410000 */
        /* <DEDUP_REMOVED lines=17> */
[----:B------:R-:W-:-:S05]  /*19f80*/  FMUL.FTZ R182, R2, R182 ;  /* 0x000000b602b67220 */ /* 0x000fca0000410000 */
[----:B------:R-:W-:Y:S08]  /*19f90*/  MUFU.TANH R20, R20 ;  /* 0x0000001400147308 */ /* 0x000ff00000002400 */
[----:B------:R-:W-:Y:S01]  /*19fa0*/  MUFU.TANH R152, R152 ;  /* 0x0000009800987308 */ /* 0x000fe20000002400 */
[----:B------:R-:W-:-:S07]  /*19fb0*/  FMUL.FTZ R183, R2, R183 ;  /* 0x000000b702b77220 */ /* 0x000fce0000410000 */
[----:B------:R-:W-:Y:S08]  /*19fc0*/  MUFU.TANH R154, R154 ;  /* 0x0000009a009a7308 */ /* 0x000ff00000002400 */
[----:B------:R-:W-:Y:S08]  /*19fd0*/  MUFU.TANH R157, R157 ;  /* 0x0000009d009d7308 */ /* 0x000ff00000002400 */
[----:B------:R-:W-:Y:S01]  /*19fe0*/  MUFU.TANH R160, R160 ;  /* 0x000000a000a07308 */ /* 0x000fe20000002400 */
[----:B------:R-:W-:-:S07]  /*19ff0*/  FMUL.FTZ R186, R2, R186 ;  /* 0x000000ba02ba7220 */ /* 0x000fce0000410000 */
[----:B------:R-:W-:Y:S08]  /*1a000*/  MUFU.TANH R161, R161 ;  /* 0x000000a100a17308 */ /* 0x000ff00000002400 */
[----:B------:R-:W-:Y:S08]  /*1a010*/  MUFU.TANH R165, R165 ;  /* 0x000000a500a57308 */ /* 0x000ff00000002400 */
[----:B------:R-:W-:Y:S01]  /*1a020*/  MUFU.TANH R168, R168 ;  /* 0x000000a800a87308 */ /* 0x000fe20000002400 */
[C---:B------:R-:W-:Y:S01]  /*1a030*/  FMUL.FTZ R187, R2.reuse, R187 ;  /* 0x000000bb02bb7220 */ /* 0x040fe20000410000 */
[----:B------:R-:W-:-:S06]  /*1a040*/  FMUL.FTZ R201, R2, R201 ;  /* 0x000000c902c97220 */ /* 0x000fcc0000410000 */
[----:B------:R-:W-:Y:S01]  /*1a050*/  MUFU.TANH R169, R169 ;  /* 0x000000a900a97308 */ /* 0x000fe20000002400 */
[----:B------:R-:W-:-:S07]  /*1a060*/  FMUL.FTZ R204, R2, R204 ;  /* 0x000000cc02cc7220 */ /* 0x000fce0000410000 */
[----:B------:R-:W-:Y:S01]  /*1a070*/  MUFU.TANH R173, R173 ;  /* 0x000000ad00ad7308 */ /* 0x000fe20000002400 */
[----:B---3--:R-:W-:-:S05]  /*1a080*/  IMAD R189, R189, -0x2, R188 ;  /* 0xfffffffebdbd7824 */ /* 0x008fca00078e02bc */
[----:B------:R-:W-:-:S05]  /*1a090*/  IADD3 R189, -R219, R189, R217 ;  /* 0x000000bddbbd7210 */ /* 0x000fca0007ffe1d9 */
[----:B----4-:R-:W-:-:S05]  /*1a0a0*/  IMAD.IADD R192, R189, 0x1, R192 ;  /* 0x00000001bdc07824 */ /* 0x010fca00078e02c0 */
[----:B------:R-:W-:-:S04]  /*1a0b0*/  ISETP.GT.AND P3, PT, R192, RZ, PT ;  /* 0x000000ffc000720c */ /* 0x000fc80003f64270 */
[----:B-----5:R-:W-:Y:S02]  /*1a0c0*/  FSEL R12, R12, -INF , P3 ;  /* 0xff8000000c0c7808 */ /* 0x020fe40001800000 */
[----:B------:R-:W-:-:S04]  /*1a0d0*/  ISETP.GT.AND P3, PT, R192, 0x10, PT ;  /* 0x00000010c000780c */ /* 0x000fc80003f64270 */
[----:B0-----:R-:W-:Y:S02]  /*1a0e0*/  FSEL R21, R21, -INF , P3 ;  /* 0xff80000015157808 */ /* 0x001fe40001800000 */
[C---:B------:R-:W-:Y:S02]  /*1a0f0*/  ISETP.GT.AND P3, PT, R192.reuse, 0x20, PT ;  /* 0x00000020c000780c */ /* 0x040fe40003f64270 */
[----:B------:R-:W-:Y:S02]  /*1a100*/  ISETP.GT.AND P1, PT, R192, 0x8, PT ;  /* 0x00000008c000780c */ /* 0x000fe40003f24270 */
[----:B-1----:R-:W-:Y:S02]  /*1a110*/  FSEL R156, R156, -INF , P3 ;  /* 0xff8000009c9c7808 */ /* 0x002fe40001800000 */
[----:B------:R-:W-:Y:S02]  /*1a120*/  ISETP.GT.AND P3, PT, R192, 0x30, PT ;  /* 0x00000030c000780c */ /* 0x000fe40003f64270 */
[----:B------:R-:W-:-:S02]  /*1a130*/  FSEL R15, R15, -INF , P1 ;  /* 0xff8000000f0f7808 */ /* 0x000fc40000800000 */
[----:B------:R-:W-:Y:S02]  /*1a140*/  ISETP.GT.AND P1, PT, R192, 0x18, PT ;  /* 0x00000018c000780c */ /* 0x000fe40003f24270 */
[----:B------:R-:W-:Y:S02]  /*1a150*/  FSEL R164, R164, -INF , P3 ;  /* 0xff800000a4a47808 */ /* 0x000fe40001800000 */
[----:B------:R-:W-:Y:S02]  /*1a160*/  ISETP.GT.AND P3, PT, R192, 0x40, PT ;  /* 0x00000040c000780c */ /* 0x000fe40003f64270 */
[----:B--2---:R-:W-:Y:S02]  /*1a170*/  FSEL R196, R153, -INF , P1 ;  /* 0xff80000099c47808 */ /* 0x004fe40000800000 */
[----:B------:R-:W0:Y:S01]  /*1a180*/  MUFU.TANH R153, R155 ;  /* 0x0000009b00997308 */ /* 0x000e220000002400 */
[----:B------:R-:W-:Y:S02]  /*1a190*/  FSEL R172, R172, -INF , P3 ;  /* 0xff800000acac7808 */ /* 0x000fe40001800000 */
[----:B------:R-:W-:-:S02]  /*1a1a0*/  ISETP.GT.AND P3, PT, R192, 0x50, PT ;  /* 0x00000050c000780c */ /* 0x000fc40003f64270 */
[----:B------:R-:W-:Y:S02]  /*1a1b0*/  IADD3 R193, R189, R193, RZ ;  /* 0x000000c1bdc17210 */ /* 0x000fe40007ffe0ff */
[----:B------:R-:W-:Y:S01]  /*1a1c0*/  FSEL R180, R180, -INF , P3 ;  /* 0xff800000b4b47808 */ /* 0x000fe20001800000 */
[----:B------:R-:W1:Y:S01]  /*1a1d0*/  MUFU.TANH R155, R158 ;  /* 0x0000009e009b7308 */ /* 0x000e620000002400 */
[----:B------:R-:W-:Y:S02]  /*1a1e0*/  ISETP.GT.AND P3, PT, R192, 0x60, PT ;  /* 0x00000060c000780c */ /* 0x000fe40003f64270 */
[----:B------:R-:W-:Y:S02]  /*1a1f0*/  ISETP.GT.AND P6, PT, R193, RZ, PT ;  /* 0x000000ffc100720c */ /* 0x000fe40003fc4270 */
[----:B------:R-:W-:-:S03]  /*1a200*/  FSEL R197, R9, -INF , P3 ;  /* 0xff80000009c57808 */ /* 0x000fc60001800000 */
[----:B------:R-:W2:Y:S01]  /*1a210*/  MUFU.TANH R158, R159 ;  /* 0x0000009f009e7308 */ /* 0x000ea20000002400 */
[----:B------:R-:W-:Y:S02]  /*1a220*/  FSEL R9, R14, -INF , P6 ;  /* 0xff8000000e097808 */ /* 0x000fe40003000000 */
[----:B------:R-:W-:-:S05]  /*1a230*/  ISETP.GT.AND P6, PT, R193, 0x1, PT ;  /* 0x00000001c100780c */ /* 0x000fca0003fc4270 */
[----:B------:R-:W3:Y:S01]  /*1a240*/  MUFU.TANH R159, R162 ;  /* 0x000000a2009f7308 */ /* 0x000ee20000002400 */
[----:B0-----:R-:W-:Y:S02]  /*1a250*/  FSEL R153, R153, -INF , P6 ;  /* 0xff80000099997808 */ /* 0x001fe40003000000 */
[----:B------:R-:W-:-:S05]  /*1a260*/  ISETP.GT.AND P6, PT, R193, 0x8, PT ;  /* 0x00000008c100780c */ /* 0x000fca0003fc4270 */
[----:B------:R-:W0:Y:S01]  /*1a270*/  MUFU.TANH R162, R163 ;  /* 0x000000a300a27308 */ /* 0x000e220000002400 */
        /* <DEDUP_REMOVED lines=9> */
[----:B0-----:R-:W-:Y:S02]  /*1a310*/  FSEL R162, R162, -INF , P6 ;  /* 0xff800000a2a27808 */ /* 0x001fe40003000000 */
[----:B------:R-:W-:-:S05]  /*1a320*/  ISETP.GT.AND P6, PT, R193, 0x18, PT ;  /* 0x00000018c100780c */ /* 0x000fca0003fc4270 */
[----:B------:R-:W0:Y:S01]  /*1a330*/  MUFU.TANH R170, R171 ;  /* 0x000000ab00aa7308 */ /* 0x000e220000002400 */
[----:B-1----:R-:W-:Y:S02]  /*1a340*/  FSEL R163, R163, -INF , P6 ;  /* 0xff800000a3a37808 */ /* 0x002fe40003000000 */
[----:B------:R-:W-:Y:S02]  /*1a350*/  ISETP.GT.AND P6, PT, R193, 0x19, PT ;  /* 0x00000019c100780c */ /* 0x000fe40003fc4270 */
[----:B------:R-:W-:-:S03]  /*1a360*/  FMNMX.FTZ R14, R9, R11, !PT ;  /* 0x0000000b090e7209 */ /* 0x000fc60007810000 */
[----:B------:R-:W1:Y:S01]  /*1a370*/  MUFU.TANH R171, R174 ;  /* 0x000000ae00ab7308 */ /* 0x000e620000002400 */
[----:B--2---:R-:W-:Y:S02]  /*1a380*/  FSEL R166, R166, -INF , P6 ;  /* 0xff800000a6a67808 */ /* 0x004fe40003000000 */
[----:B------:R-:W-:Y:S02]  /*1a390*/  ISETP.GT.AND P6, PT, R193, 0x20, PT ;  /* 0x00000020c100780c */ /* 0x000fe40003fc4270 */
[----:B------:R-:W-:-:S03]  /*1a3a0*/  FMNMX.FTZ R14, R153, R14, !PT ;  /* 0x0000000e990e7209 */ /* 0x000fc60007810000 */
[----:B------:R-:W2:Y:S01]  /*1a3b0*/  MUFU.TANH R174, R175 ;  /* 0x000000af00ae7308 */ /* 0x000ea20000002400 */
        /* <DEDUP_REMOVED lines=8> */
[----:B-1----:R-:W-:Y:S02]  /*1a440*/  FSEL R171, R171, -INF , P6 ;  /* 0xff800000abab7808 */ /* 0x002fe40003000000 */
[----:B------:R-:W-:Y:S02]  /*1a450*/  ISETP.GT.AND P6, PT, R193, 0x29, PT ;  /* 0x00000029c100780c */ /* 0x000fe40003fc4270 */
[----:B------:R-:W-:Y:S02]  /*1a460*/  FMNMX.FTZ R14, R159, R14, !PT ;  /* 0x0000000e9f0e7209 */ /* 0x000fe40007810000 */
[----:B------:R-:W-:Y:S01]  /*1a470*/  ISETP.GT.AND P2, PT, R192, 0x1, PT ;  /* 0x00000001c000780c */ /* 0x000fe20003f44270 */
[----:B------:R-:W1:Y:S01]  /*1a480*/  MUFU.TANH R179, R182 ;  /* 0x000000b600b37308 */ /* 0x000e620000002400 */
[----:B--2---:R-:W-:Y:S02]  /*1a490*/  FSEL R174, R174, -INF , P6 ;  /* 0xff800000aeae7808 */ /* 0x004fe40003000000 */
[----:B------:R-:W-:-:S02]  /*1a4a0*/  FMNMX.FTZ R14, R162, R14, !PT ;  /* 0x0000000ea20e7209 */ /* 0x000fc40007810000 */
[----:B------:R-:W-:Y:S02]  /*1a4b0*/  FSEL R13, R13, -INF , P2 ;  /* 0xff8000000d0d7808 */ /* 0x000fe40001000000 */
[----:B------:R-:W-:Y:S01]  /*1a4c0*/  ISETP.GT.AND P6, PT, R193, 0x30, PT ;  /* 0x00000030c100780c */ /* 0x000fe20003fc4270 */
[----:B------:R-:W2:Y:S01]  /*1a4d0*/  MUFU.TANH R182, R183 ;  /* 0x000000b700b67308 */ /* 0x000ea20000002400 */
[C---:B------:R-:W-:Y:S02]  /*1a4e0*/  ISETP.GT.AND P4, PT, R192.reuse, 0x9, PT ;  /* 0x00000009c000780c */ /* 0x040fe40003f84270 */
[----:B------:R-:W-:Y:S02]  /*1a4f0*/  ISETP.GT.AND P2, PT, R192, 0x11, PT ;  /* 0x00000011c000780c */ /* 0x000fe40003f44270 */
[----:B------:R-:W-:Y:S02]  /*1a500*/  FMNMX.FTZ R14, R163, R14, !PT ;  /* 0x0000000ea30e7209 */ /* 0x000fe40007810000 */
[----:B---3--:R-:W-:Y:S01]  /*1a510*/  FSEL R175, R175, -INF , P6 ;  /* 0xff800000afaf7808 */ /* 0x008fe20003000000 */
[----:B------:R-:W3:Y:S01]  /*1a520*/  MUFU.TANH R176, R176 ;  /* 0x000000b000b07308 */ /* 0x000ee20000002400 */
[----:B------:R-:W-:-:S02]  /*1a530*/  FSEL R20, R20, -INF , P4 ;  /* 0xff80000014147808 */ /* 0x000fc40002000000 */
[----:B------:R-:W-:Y:S02]  /*1a540*/  FSEL R152, R152, -INF , P2 ;  /* 0xff80000098987808 */ /* 0x000fe40001000000 */
[----:B------:R-:W-:Y:S02]  /*1a550*/  ISETP.GT.AND P6, PT, R193, 0x31, PT ;  /* 0x00000031c100780c */ /* 0x000fe40003fc4270 */
[C---:B------:R-:W-:Y:S01]  /*1a560*/  ISETP.GT.AND P4, PT, R192.reuse, 0x19, PT ;  /* 0x00000019c000780c */ /* 0x040fe20003f84270 */
[----:B------:R-:W4:Y:S01]  /*1a570*/  MUFU.TANH R183, R186 ;  /* 0x000000ba00b77308 */ /* 0x000f220000002400 */
[C---:B------:R-:W-:Y:S02]  /*1a580*/  ISETP.GT.AND P2, PT, R192.reuse, 0x21, PT ;  /* 0x00000021c000780c */ /* 0x040fe40003f44270 */
[----:B------:R-:W-:Y:S02]  /*1a590*/  ISETP.GT.AND P1, PT, R192, 0x28, PT ;  /* 0x00000028c000780c */ /* 0x000fe40003f24270 */
[----:B------:R-:W-:-:S02]  /*1a5a0*/  FMNMX.FTZ R14, R166, R14, !PT ;  /* 0x0000000ea60e7209 */ /* 0x000fc40007810000 */
[----:B0-----:R-:W-:Y:S01]  /*1a5b0*/  FSEL R178, R178, -INF , P6 ;  /* 0xff800000b2b27808 */ /* 0x001fe20003000000 */
[----:B------:R-:W0:Y:S01]  /*1a5c0*/  MUFU.TANH R177, R177 ;  /* 0x000000b100b17308 */ /* 0x000e220000002400 */
[----:B------:R-:W-:Y:S02]  /*1a5d0*/  FSEL R154, R154, -INF , P4 ;  /* 0xff8000009a9a7808 */ /* 0x000fe40002000000 */
[----:B------:R-:W-:Y:S02]  /*1a5e0*/  FSEL R157, R157, -INF , P2 ;  /* 0xff8000009d9d7808 */ /* 0x000fe40001000000 */
[----:B------:R-:W-:-:S03]  /*1a5f0*/  FSEL R160, R160, -INF , P1 ;  /* 0xff800000a0a07808 */ /* 0x000fc60000800000 */
[----:B------:R-:W5:Y:S01]  /*1a600*/  MUFU.TANH R181, R181 ;  /* 0x000000b500b57308 */ /* 0x000f620000002400 */
[----:B------:R-:W-:Y:S02]  /*1a610*/  ISETP.GT.AND P6, PT, R193, 0x38, PT ;  /* 0x00000038c100780c */ /* 0x000fe40003fc4270 */
[C---:B------:R-:W-:Y:S02]  /*1a620*/  ISETP.GT.AND P4, PT, R192.reuse, 0x29, PT ;  /* 0x00000029c000780c */ /* 0x040fe40003f84270 */
[----:B------:R-:W-:-:S03]  /*1a630*/  ISETP.GT.AND P2, PT, R192, 0x31, PT ;  /* 0x00000031c000780c */ /* 0x000fc60003f44270 */
[----:B------:R-:W5:Y:S01]  /*1a640*/  MUFU.TANH R184, R184 ;  /* 0x000000b800b87308 */ /* 0x000f620000002400 */
[----:B------:R-:W-:Y:S02]  /*1a650*/  ISETP.GT.AND P1, PT, R192, 0x38, PT ;  /* 0x00000038c000780c */ /* 0x000fe40003f24270 */
[----:B------:R-:W-:Y:S01]  /*1a660*/  FMNMX.FTZ R14, R167, R14, !PT ;  /* 0x0000000ea70e7209 */ /* 0x000fe20007810000 */
[----:B------:R-:W-:Y:S01]  /*1a670*/  FMUL.FTZ R190, R2, R190 ;  /* 0x000000be02be7220 */ /* 0x000fe20000410000 */
[----:B-1----:R-:W-:-:S03]  /*1a680*/  FSEL R179, R179, -INF , P6 ;  /* 0xff800000b3b37808 */ /* 0x002fc60003000000 */
[----:B------:R-:W1:Y:S01]  /*1a690*/  MUFU.TANH R186, R187 ;  /* 0x000000bb00ba7308 */ /* 0x000e620000002400 */
[----:B------:R-:W-:Y:S02]  /*1a6a0*/  FSEL R161, R161, -INF , P4 ;  /* 0xff800000a1a17808 */ /* 0x000fe40002000000 */
[----:B------:R-:W-:Y:S02]  /*1a6b0*/  FSEL R165, R165, -INF , P2 ;  /* 0xff800000a5a57808 */ /* 0x000fe40001000000 */
[----:B------:R-:W-:-:S03]  /*1a6c0*/  FSEL R168, R168, -INF , P1 ;  /* 0xff800000a8a87808 */ /* 0x000fc60000800000 */
[----:B------:R-:W1:Y:S01]  /*1a6d0*/  MUFU.TANH R185, R185 ;  /* 0x000000b900b97308 */ /* 0x000e620000002400 */
[----:B------:R-:W-:Y:S02]  /*1a6e0*/  ISETP.GT.AND P6, PT, R193, 0x39, PT ;  /* 0x00000039c100780c */ /* 0x000fe40003fc4270 */
[----:B------:R-:W-:Y:S02]  /*1a6f0*/  FMNMX.FTZ R14, R170, R14, !PT ;  /* 0x0000000eaa0e7209 */ /* 0x000fe40007810000 */
[----:B------:R-:W-:-:S03]  /*1a700*/  ISETP.GT.AND P4, PT, R192, 0x39, PT ;  /* 0x00000039c000780c */ /* 0x000fc60003f84270 */
[----:B------:R-:W1:Y:S01]  /*1a710*/  MUFU.TANH R188, R201 ;  /* 0x000000c900bc7308 */ /* 0x000e620000002400 */
[C---:B------:R-:W-:Y:S02]  /*1a720*/  ISETP.GT.AND P2, PT, R192.reuse, 0x41, PT ;  /* 0x00000041c000780c */ /* 0x040fe40003f44270 */
[----:B------:R-:W-:-:S05]  /*1a730*/  ISETP.GT.AND P1, PT, R192, 0x48, PT ;  /* 0x00000048c000780c */ /* 0x000fca0003f24270 */
[----:B------:R-:W1:Y:S01]  /*1a740*/  MUFU.TANH R189, R204 ;  /* 0x000000cc00bd7308 */ /* 0x000e620000002400 */
[----:B------:R-:W-:Y:S01]  /*1a750*/  FMUL.FTZ R191, R2, R191 ;  /* 0x000000bf02bf7220 */ /* 0x000fe20000410000 */
[----:B--2---:R-:W-:Y:S02]  /*1a760*/  FSEL R182, R182, -INF , P6 ;  /* 0xff800000b6b67808 */ /* 0x004fe40003000000 */
[----:B------:R-:W-:-:S04]  /*1a770*/  FMNMX.FTZ R14, R171, R14, !PT ;  /* 0x0000000eab0e7209 */ /* 0x000fc80007810000 */
[----:B------:R-:W2:Y:S01]  /*1a780*/  MUFU.TANH R187, R190 ;  /* 0x000000be00bb7308 */ /* 0x000ea20000002400 */
[----:B------:R-:W-:Y:S02]  /*1a790*/  FSEL R169, R169, -INF , P4 ;  /* 0xff800000a9a97808 */ /* 0x000fe40002000000 */
[----:B------:R-:W-:Y:S02]  /*1a7a0*/  FSEL R173, R173, -INF , P2 ;  /* 0xff800000adad7808 */ /* 0x000fe40001000000 */
[----:B---3--:R-:W-:Y:S02]  /*1a7b0*/  FSEL R176, R176, -INF , P1 ;  /* 0xff800000b0b07808 */ /* 0x008fe40000800000 */
[----:B------:R-:W-:Y:S01]  /*1a7c0*/  ISETP.GT.AND P6, PT, R193, 0x40, PT ;  /* 0x00000040c100780c */ /* 0x000fe20003fc4270 */
[----:B------:R-:W3:Y:S01]  /*1a7d0*/  MUFU.TANH R190, R191 ;  /* 0x000000bf00be7308 */ /* 0x000ee20000002400 */
[C---:B------:R-:W-:Y:S02]  /*1a7e0*/  ISETP.GT.AND P4, PT, R192.reuse, 0x49, PT ;  /* 0x00000049c000780c */ /* 0x040fe40003f84270 */
[----:B------:R-:W-:-:S02]  /*1a7f0*/  ISETP.GT.AND P2, PT, R192, 0x51, PT ;  /* 0x00000051c000780c */ /* 0x000fc40003f44270 */
[----:B------:R-:W-:Y:S01]  /*1a800*/  ISETP.GT.AND P1, PT, R192, 0x58, PT ;  /* 0x00000058c000780c */ /* 0x000fe20003f24270 */
[----:B------:R-:W-:Y:S01]  /*1a810*/  FMUL.FTZ R194, R2, R194 ;  /* 0x000000c202c27220 */ /* 0x000fe20000410000 */
[----:B------:R-:W-:Y:S02]  /*1a820*/  FMNMX.FTZ R14, R174, R14, !PT ;  /* 0x0000000eae0e7209 */ /* 0x000fe40007810000 */
[----:B----4-:R-:W-:Y:S02]  /*1a830*/  FSEL R183, R183, -INF , P6 ;  /* 0xff800000b7b77808 */ /* 0x010fe40003000000 */
[----:B0-----:R-:W-:Y:S02]  /*1a840*/  FSEL R177, R177, -INF , P4 ;  /* 0xff800000b1b17808 */ /* 0x001fe40002000000 */
[----:B-----5:R-:W-:Y:S02]  /*1a850*/  FSEL R181, R181, -INF , P2 ;  /* 0xff800000b5b57808 */ /* 0x020fe40001000000 */
[----:B------:R-:W-:-:S02]  /*1a860*/  FSEL R184, R184, -INF , P1 ;  /* 0xff800000b8b87808 */ /* 0x000fc40000800000 */
[----:B------:R-:W-:Y:S01]  /*1a870*/  ISETP.GT.AND P6, PT, R193, 0x41, PT ;  /* 0x00000041c100780c */ /* 0x000fe20003fc4270 */
[----:B------:R-:W0:Y:S01]  /*1a880*/  MUFU.TANH R191, R194 ;  /* 0x000000c200bf7308 */ /* 0x000e220000002400 */
[C---:B------:R-:W-:Y:S02]  /*1a890*/  ISETP.GT.AND P4, PT, R192.reuse, 0x59, PT ;  /* 0x00000059c000780c */ /* 0x040fe40003f84270 */
[C---:B------:R-:W-:Y:S02]  /*1a8a0*/  ISETP.GT.AND P2, PT, R192.reuse, 0x61, PT ;  /* 0x00000061c000780c */ /* 0x040fe40003f44270 */
[----:B------:R-:W-:Y:S01]  /*1a8b0*/  ISETP.GT.AND P1, PT, R192, 0x68, PT ;  /* 0x00000068c000780c */ /* 0x000fe20003f24270 */
[----:B------:R-:W-:Y:S01]  /*1a8c0*/  FMUL.FTZ R195, R2, R195 ;  /* 0x000000c302c37220 */ /* 0x000fe20000410000 */
[----:B------:R-:W-:Y:S02]  /*1a8d0*/  FMNMX.FTZ R14, R175, R14, !PT ;  /* 0x0000000eaf0e7209 */ /* 0x000fe40007810000 */
[----:B-1----:R-:W-:-:S02]  /*1a8e0*/  FSEL R186, R186, -INF , P6 ;  /* 0xff800000baba7808 */ /* 0x002fc40003000000 */
[----:B------:R-:W-:Y:S02]  /*1a8f0*/  FSEL R185, R185, -INF , P4 ;  /* 0xff800000b9b97808 */ /* 0x000fe40002000000 */
[----:B------:R-:W-:Y:S02]  /*1a900*/  FSEL R188, R188, -INF , P2 ;  /* 0xff800000bcbc7808 */ /* 0x000fe40001000000 */
[----:B------:R-:W-:Y:S02]  /*1a910*/  FSEL R189, R189, -INF , P1 ;  /* 0xff800000bdbd7808 */ /* 0x000fe40000800000 */
[----:B------:R-:W-:Y:S02]  /*1a920*/  ISETP.GT.AND P6, PT, R193, 0x48, PT ;  /* 0x00000048c100780c */ /* 0x000fe40003fc4270 */
[C---:B------:R-:W-:Y:S02]  /*1a930*/  ISETP.GT.AND P5, PT, R192.reuse, 0x69, PT ;  /* 0x00000069c000780c */ /* 0x040fe40003fa4270 */
[----:B------:R-:W-:-:S02]  /*1a940*/  ISETP.GT.AND P4, PT, R192, 0x70, PT ;  /* 0x00000070c000780c */ /* 0x000fc40003f84270 */
[C---:B------:R-:W-:Y:S02]  /*1a950*/  ISETP.GT.AND P3, PT, R192.reuse, 0x71, PT ;  /* 0x00000071c000780c */ /* 0x040fe40003f64270 */
[C---:B------:R-:W-:Y:S02]  /*1a960*/  ISETP.GT.AND P2, PT, R192.reuse, 0x78, PT ;  /* 0x00000078c000780c */ /* 0x040fe40003f44270 */
[----:B------:R-:W-:Y:S02]  /*1a970*/  ISETP.GT.AND P1, PT, R192, 0x79, PT ;  /* 0x00000079c000780c */ /* 0x000fe40003f24270 */
[----:B------:R-:W-:Y:S01]  /*1a980*/  FMNMX.FTZ R14, R178, R14, !PT ;  /* 0x0000000eb20e7209 */ /* 0x000fe20007810000 */
[----:B------:R-:W1:Y:S01]  /*1a990*/  MUFU.TANH R192, R195 ;  /* 0x000000c300c07308 */ /* 0x000e620000002400 */
[----:B------:R-:W-:Y:S01]  /*1a9a0*/  FMUL.FTZ R198, R2, R198 ;  /* 0x000000c602c67220 */ /* 0x000fe20000410000 */
[----:B--2---:R-:W-:Y:S02]  /*1a9b0*/  FSEL R187, R187, -INF , P6 ;  /* 0xff800000bbbb7808 */ /* 0x004fe40003000000 */
[----:B------:R-:W-:-:S02]  /*1a9c0*/  ISETP.GT.AND P6, PT, R193, 0x49, PT ;  /* 0x00000049c100780c */ /* 0x000fc40003fc4270 */
[----:B------:R-:W-:Y:S01]  /*1a9d0*/  FMNMX.FTZ R14, R179, R14, !PT ;  /* 0x0000000eb30e7209 */ /* 0x000fe20007810000 */
[----:B------:R-:W-:Y:S01]  /*1a9e0*/  FMUL.FTZ R199, R2, R199 ;  /* 0x000000c702c77220 */ /* 0x000fe20000410000 */
[----:B------:R-:W2:Y:S01]  /*1a9f0*/  MUFU.TANH R194, R198 ;  /* 0x000000c600c27308 */ /* 0x000ea20000002400 */
[----:B---3--:R-:W-:Y:S02]  /*1aa00*/  FSEL R190, R190, -INF , P6 ;  /* 0xff800000bebe7808 */ /* 0x008fe40003000000 */
[----:B------:R-:W-:Y:S02]  /*1aa10*/  FMNMX.FTZ R14, R182, R14, !PT ;  /* 0x0000000eb60e7209 */ /* 0x000fe40007810000 */
[----:B------:R-:W-:Y:S01]  /*1aa20*/  ISETP.GT.AND P6, PT, R193, 0x50, PT ;  /* 0x00000050c100780c */ /* 0x000fe20003fc4270 */
[----:B------:R-:W-:Y:S01]  /*1aa30*/  FMUL.FTZ R202, R2, R202 ;  /* 0x000000ca02ca7220 */ /* 0x000fe20000410000 */
[----:B------:R-:W-:Y:S01]  /*1aa40*/  FMNMX.FTZ R14, R183, R14, !PT ;  /* 0x0000000eb70e7209 */ /* 0x000fe20007810000 */
[----:B------:R-:W3:Y:S01]  /*1aa50*/  MUFU.TANH R195, R199 ;  /* 0x000000c700c37308 */ /* 0x000ee20000002400 */
[----:B0-----:R-:W-:-:S02]  /*1aa60*/  FSEL R191, R191, -INF , P6 ;  /* 0xff800000bfbf7808 */ /* 0x001fc40003000000 */
[----:B------:R-:W-:Y:S01]  /*1aa70*/  ISETP.GT.AND P6, PT, R193, 0x51, PT ;  /* 0x00000051c100780c */ /* 0x000fe20003fc4270 */
[----:B------:R-:W-:Y:S01]  /*1aa80*/  FMUL.FTZ R203, R2, R203 ;  /* 0x000000cb02cb7220 */ /* 0x000fe20000410000 */
[----:B------:R-:W-:-:S03]  /*1aa90*/  FMNMX.FTZ R14, R186, R14, !PT ;  /* 0x0000000eba0e7209 */ /* 0x000fc60007810000 */
[----:B------:R-:W0:Y:S01]  /*1aaa0*/  MUFU.TANH R198, R202 ;  /* 0x000000ca00c67308 */ /* 0x000e220000002400 */
[----:B-1----:R-:W-:Y:S02]  /*1aab0*/  FSEL R192, R192, -INF , P6 ;  /* 0xff800000c0c07808 */ /* 0x002fe40003000000 */
[----:B------:R-:W-:Y:S02]  /*1aac0*/  ISETP.GT.AND P6, PT, R193, 0x58, PT ;  /* 0x00000058c100780c */ /* 0x000fe40003fc4270 */
[----:B------:R-:W-:Y:S01]  /*1aad0*/  FMNMX.FTZ R14, R187, R14, !PT ;  /* 0x0000000ebb0e7209 */ /* 0x000fe20007810000 */
[----:B------:R-:W-:Y:S02]  /*1aae0*/  FMUL.FTZ R206, R2, R206 ;  /* 0x000000ce02ce7220 */ /* 0x000fe40000410000 */
[----:B------:R-:W1:Y:S01]  /*1aaf0*/  MUFU.TANH R199, R203 ;  /* 0x000000cb00c77308 */ /* 0x000e620000002400 */
[----:B--2---:R-:W-:Y:S02]  /*1ab00*/  FSEL R194, R194, -INF , P6 ;  /* 0xff800000c2c27808 */ /* 0x004fe40003000000 */
[----:B------:R-:W-:-:S02]  /*1ab10*/  ISETP.GT.AND P6, PT, R193, 0x59, PT ;  /* 0x00000059c100780c */ /* 0x000fc40003fc4270 */
[----:B------:R-:W-:Y:S01]  /*1ab20*/  FMNMX.FTZ R14, R190, R14, !PT ;  /* 0x0000000ebe0e7209 */ /* 0x000fe20007810000 */
[C---:B------:R-:W-:Y:S02]  /*1ab30*/  FMUL.FTZ R207, R2.reuse, R207 ;  /* 0x000000cf02cf7220 */ /* 0x040fe40000410000 */
        /* <DEDUP_REMOVED lines=17> */
[----:B--2---:R-:W-:Y:S01]  /*1ac50*/  FSEL R200, R200, -INF , P6 ;  /* 0xff800000c8c87808 */ /* 0x004fe20003000000 */
[----:B------:R-:W-:Y:S01]  /*1ac60*/  FMUL.FTZ R215, R2, R215 ;  /* 0x000000d702d77220 */ /* 0x000fe20000410000 */
[----:B------:R-:W-:-:S02]  /*1ac70*/  ISETP.GT.AND P6, PT, R193, 0x69, PT ;  /* 0x00000069c100780c */ /* 0x000fc40003fc4270 */
[----:B------:R-:W-:-:S03]  /*1ac80*/  FMNMX.FTZ R14, R198, R14, !PT ;  /* 0x0000000ec60e7209 */ /* 0x000fc60007810000 */
[----:B------:R-:W2:Y:S01]  /*1ac90*/  MUFU.TANH R204, R214 ;  /* 0x000000d600cc7308 */ /* 0x000ea20000002400 */
[----:B---3--:R-:W-:Y:S02]  /*1aca0*/  FSEL R201, R201, -INF , P6 ;  /* 0xff800000c9c97808 */ /* 0x008fe40003000000 */
[----:B------:R-:W-:Y:S02]  /*1acb0*/  FMNMX.FTZ R14, R199, R14, !PT ;  /* 0x0000000ec70e7209 */ /* 0x000fe40007810000 */
[C---:B------:R-:W-:Y:S02]  /*1acc0*/  ISETP.GT.AND P6, PT, R193.reuse, 0x70, PT ;  /* 0x00000070c100780c */ /* 0x040fe40003fc4270 */
[----:B------:R-:W-:Y:S01]  /*1acd0*/  FMNMX.FTZ R14, R200, R14, !PT ;  /* 0x0000000ec80e7209 */ /* 0x000fe20007810000 */
[----:B------:R-:W3:Y:S01]  /*1ace0*/  MUFU.TANH R215, R215 ;  /* 0x000000d700d77308 */ /* 0x000ee20000002400 */
[----:B0-----:R-:W-:Y:S02]  /*1acf0*/  FSEL R202, R202, -INF , P6 ;  /* 0xff800000caca7808 */ /* 0x001fe40003000000 */
[----:B------:R-:W-:-:S02]  /*1ad00*/  ISETP.GT.AND P6, PT, R193, 0x71, PT ;  /* 0x00000071c100780c */ /* 0x000fc40003fc4270 */
[----:B------:R-:W-:Y:S02]  /*1ad10*/  FMNMX.FTZ R14, R201, R14, !PT ;  /* 0x0000000ec90e7209 */ /* 0x000fe40007810000 */
[----:B-1----:R-:W-:Y:S02]  /*1ad20*/  FSEL R203, R203, -INF , P6 ;  /* 0xff800000cbcb7808 */ /* 0x002fe40003000000 */
[C---:B------:R-:W-:Y:S02]  /*1ad30*/  ISETP.GT.AND P6, PT, R193.reuse, 0x78, PT ;  /* 0x00000078c100780c */ /* 0x040fe40003fc4270 */
[----:B------:R-:W-:Y:S02]  /*1ad40*/  FMNMX.FTZ R14, R202, R14, !PT ;  /* 0x0000000eca0e7209 */ /* 0x000fe40007810000 */
[----:B--2---:R-:W-:Y:S02]  /*1ad50*/  FSEL R204, R204, -INF , P6 ;  /* 0xff800000cccc7808 */ /* 0x004fe40003000000 */
[----:B------:R-:W-:-:S02]  /*1ad60*/  ISETP.GT.AND P6, PT, R193, 0x79, PT ;  /* 0x00000079c100780c */ /* 0x000fc40003fc4270 */
[----:B------:R-:W-:Y:S02]  /*1ad70*/  FMNMX.FTZ R14, R203, R14, !PT ;  /* 0x0000000ecb0e7209 */ /* 0x000fe40007810000 */
[----:B---3--:R-:W-:Y:S02]  /*1ad80*/  FSEL R193, R215, -INF , P6 ;  /* 0xff800000d7c17808 */ /* 0x008fe40003000000 */
[----:B------:R-:W-:-:S04]  /*1ad90*/  FMNMX.FTZ R14, R204, R14, !PT ;  /* 0x0000000ecc0e7209 */ /* 0x000fc80007810000 */
[----:B------:R-:W-:-:S05]  /*1ada0*/  FMNMX.FTZ R14, R193, R14, !PT ;  /* 0x0000000ec10e7209 */ /* 0x000fca0007810000 */
[----:B------:R-:W0:Y:S02]  /*1adb0*/  SHFL.BFLY PT, R206, R14, 0x2, 0x1f ;  /* 0x0c401f000ece7f89 */ /* 0x000e2400000e0000 */
[----:B0-----:R-:W-:-:S05]  /*1adc0*/  FMNMX.FTZ R14, R14, R206, !PT ;  /* 0x000000ce0e0e7209 */ /* 0x001fca0007810000 */
[----:B------:R-:W0:Y:S01]  /*1add0*/  SHFL.BFLY PT, R206, R14, 0x1, 0x1f ;  /* 0x0c201f000ece7f89 */ /* 0x000e2200000e0000 */
[----:B------:R-:W-:Y:S01]  /*1ade0*/  UMOV UR38, UR43 ;  /* 0x0000002b00267c82 */ /* 0x000fe20008000000 */
[----:B0-----:R-:W-:-:S04]  /*1adf0*/  FMNMX.FTZ R14, R14, R206, !PT ;  /* 0x000000ce0e0e7209 */ /* 0x001fc80007810000 */
[----:B------:R-:W-:-:S04]  /*1ae00*/  FSETP.NEU.FTZ.AND P6, PT, R14, -INF , PT ;  /* 0xff8000000e00780b */ /* 0x000fc80003fdd000 */
[----:B------:R-:W-:-:S05]  /*1ae10*/  FSEL R207, R14, RZ, P6 ;  /* 0x000000ff0ecf7208 */ /* 0x000fca0003000000 */
[----:B------:R-:W-:Y:S01]  /*1ae20*/  FADD.FTZ R207, -R207, R11 ;  /* 0x0000000bcfcf7221 */ /* 0x000fe20000010100 */
[----:B------:R-:W-:-:S04]  /*1ae30*/  IMAD.U32 R11, RZ, RZ, UR38 ;  /* 0x00000026ff0b7e24 */ /* 0x000fc8000f8e00ff */
[----:B------:R-:W-:Y:S01]  /*1ae40*/  FFMA.FTZ R11, R14, R11, -8 ;  /* 0xc10000000e0b7423 */ /* 0x000fe2000001000b */
[----:B------:R-:W-:-:S04]  /*1ae50*/  FMUL.FTZ R205, R2, R205 ;  /* 0x000000cd02cd7220 */ /* 0x000fc80000410000 */
[----:B------:R-:W-:Y:S02]  /*1ae60*/  FSEL R206, R11, RZ, P6 ;  /* 0x000000ff0bce7208 */ /* 0x000fe40003000000 */
[----:B------:R0:W-:Y:S03]  /*1ae70*/  MUFU.TANH R11, R205 ;  /* 0x000000cd000b7308 */ /* 0x0001e60000002400 */
[----:B------:R-:W-:-:S01]  /*1ae80*/  FFMA.FTZ R9, R9, UR38, -R206 ;  /* 0x0000002609097c23 */ /* 0x000fc200080108ce */
[--C-:B------:R-:W-:Y:S01]  /*1ae90*/  FFMA.FTZ R153, R153, UR38, -R206.reuse ;  /* 0x0000002699997c23 */ /* 0x100fe200080108ce */
[----:B0-----:R-:W-:-:S01]  /*1aea0*/  FFMA.FTZ R205, R191, UR38, -R206 ;  /* 0x00000026bfcd7c23 */ /* 0x001fc200080108ce */
[----:B------:R-:W-:-:S03]  /*1aeb0*/  FMUL.FTZ R191, R207, UR38 ;  /* 0x00000026cfbf7c20 */ /* 0x000fc60008410000 */
[----:B------:R-:W-:Y:S01]  /*1aec0*/  MUFU.EX2 R9, R9 ;  /* 0x0000000900097308 */ /* 0x000fe20000000800 */
[----:B------:R-:W-:-:S01]  /*1aed0*/  FFMA.FTZ R155, R155, UR38, -R206 ;  /* 0x000000269b9b7c23 */ /* 0x000fc200080108ce */
[----:B------:R-:W-:-:S06]  /*1aee0*/  FFMA.FTZ R158, R158, UR38, -R206 ;  /* 0x000000269e9e7c23 */ /* 0x000fcc00080108ce */
[----:B------:R-:W0:Y:S08]  /*1aef0*/  MUFU.EX2 R191, R191 ;  /* 0x000000bf00bf7308 */ /* 0x000e300000000800 */
[----:B------:R-:W1:Y:S08]  /*1af00*/  MUFU.EX2 R153, R153 ;  /* 0x0000009900997308 */ /* 0x000e700000000800 */
[----:B------:R-:W2:Y:S08]  /*1af10*/  MUFU.EX2 R155, R155 ;  /* 0x0000009b009b7308 */ /* 0x000eb00000000800 */
[----:B------:R-:W3:Y:S01]  /*1af20*/  MUFU.EX2 R158, R158 ;  /* 0x0000009e009e7308 */ /* 0x000ee20000000800 */
[----:B0-----:R-:W-:-:S04]  /*1af30*/  FFMA.FTZ R0, R191, R0, R9 ;  /* 0x00000000bf007223 */ /* 0x001fc80000010009 */
[----:B-1----:R-:W-:-:S04]  /*1af40*/  FADD.FTZ R0, R153, R0 ;  /* 0x0000000099007221 */ /* 0x002fc80000010000 */
[----:B--2---:R-:W-:Y:S01]  /*1af50*/  FADD.FTZ R0, R155, R0 ;  /* 0x000000009b007221 */ /* 0x004fe20000010000 */
[----:B---3--:R-:W-:-:S04]  /*1af60*/  F2FP.SATFINITE.E4M3.F32.PACK_AB_MERGE_C R155, R158, R155, RZ ;  /* 0x0000009b9e9b723e */ /* 0x008fc800048070ff */
[----:B------:R-:W-:Y:S02]  /*1af70*/  F2FP.SATFINITE.E4M3.F32.PACK_AB_MERGE_C R153, R153, R9, R155 ;  /* 0x000000099999723e */ /* 0x000fe4000480709b */
        /* <DEDUP_REMOVED lines=20> */
[----:B------:R-:W-:Y:S01]  /*1b0c0*/  FMNMX.FTZ R9, R180, R9, !PT ;  /* 0x00000009b4097209 */ /* 0x000fe20007810000 */
[----:B------:R-:W-:-:S03]  /*1b0d0*/  FMUL.FTZ R155, R2, R208 ;  /* 0x000000d0029b7220 */ /* 0x000fc60000410000 */
[----:B------:R-:W-:Y:S01]  /*1b0e0*/  FMNMX.FTZ R9, R181, R9, !PT ;  /* 0x00000009b5097209 */ /* 0x000fe20007810000 */
[----:B------:R-:W-:-:S03]  /*1b0f0*/  FMUL.FTZ R207, R2, R209 ;  /* 0x000000d102cf7220 */ /* 0x000fc60000410000 */
[----:B------:R-:W-:Y:S01]  /*1b100*/  FMNMX.FTZ R9, R184, R9, !PT ;  /* 0x00000009b8097209 */ /* 0x000fe20007810000 */
[----:B------:R-:W0:Y:S01]  /*1b110*/  MUFU.TANH R155, R155 ;  /* 0x0000009b009b7308 */ /* 0x000e220000002400 */
[----:B------:R-:W-:-:S01]  /*1b120*/  FADD.FTZ R0, R158, R0 ;  /* 0x000000009e007221 */ /* 0x000fc20000010000 */
[----:B------:R-:W-:Y:S01]  /*1b130*/  FMUL.FTZ R158, R2, R212 ;  /* 0x000000d4029e7220 */ /* 0x000fe20000410000 */
[----:B------:R-:W-:Y:S01]  /*1b140*/  FMNMX.FTZ R9, R185, R9, !PT ;  /* 0x00000009b9097209 */ /* 0x000fe20007810000 */
[--C-:B------:R-:W-:Y:S01]  /*1b150*/  FFMA.FTZ R159, R159, UR38, -R206.reuse ;  /* 0x000000269f9f7c23 */ /* 0x100fe200080108ce */
[----:B------:R-:W-:-:S01]  /*1b160*/  FFMA.FTZ R162, R162, UR38, -R206 ;  /* 0x00000026a2a27c23 */ /* 0x000fc200080108ce */
[--C-:B------:R-:W-:Y:S01]  /*1b170*/  FFMA.FTZ R163, R163, UR38, -R206.reuse ;  /* 0x00000026a3a37c23 */ /* 0x100fe200080108ce */
[----:B------:R-:W-:-:S01]  /*1b180*/  FFMA.FTZ R166, R166, UR38, -R206 ;  /* 0x00000026a6a67c23 */ /* 0x000fc200080108ce */
[----:B------:R-:W1:Y:S01]  /*1b190*/  MUFU.TANH R207, R207 ;  /* 0x000000cf00cf7308 */ /* 0x000e620000002400 */
[----:B------:R-:W-:-:S01]  /*1b1a0*/  FFMA.FTZ R167, R167, UR38, -R206 ;  /* 0x00000026a7a77c23 */ /* 0x000fc200080108ce */
[--C-:B------:R-:W-:Y:S01]  /*1b1b0*/  FFMA.FTZ R170, R170, UR38, -R206.reuse ;  /* 0x00000026aaaa7c23 */ /* 0x100fe200080108ce */
        /* <DEDUP_REMOVED lines=21> */
[----:B------:R-:W-:Y:S01]  /*1b310*/  FMNMX.FTZ R9, R197, R9, !PT ;  /* 0x00000009c5097209 */ /* 0x000fe20007810000 */
[----:B------:R-:W-:Y:S01]  /*1b320*/  FMUL.FTZ R206, R2, R213 ;  /* 0x000000d502ce7220 */ /* 0x000fe20000410000 */
[----:B------:R-:W2:Y:S02]  /*1b330*/  MUFU.TANH R158, R158 ;  /* 0x0000009e009e7308 */ /* 0x000ea40000002400 */
[----:B------:R-:W-:-:S02]  /*1b340*/  FMNMX.FTZ R9, R188, R9, !PT ;  /* 0x00000009bc097209 */ /* 0x000fc40007810000 */
[----:B------:R-:W-:Y:S02]  /*1b350*/  FSEL R11, R11, -INF , P5 ;  /* 0xff8000000b0b7808 */ /* 0x000fe40002800000 */
[----:B------:R-:W-:Y:S02]  /*1b360*/  FMNMX.FTZ R9, R189, R9, !PT ;  /* 0x00000009bd097209 */ /* 0x000fe40007810000 */
[----:B------:R-:W3:Y:S01]  /*1b370*/  MUFU.TANH R206, R206 ;  /* 0x000000ce00ce7308 */ /* 0x000ee20000002400 */
[----:B0-----:R-:W-:Y:S02]  /*1b380*/  FSEL R155, R155, -INF , P4 ;  /* 0xff8000009b9b7808 */ /* 0x001fe40002000000 */
[----:B------:R-:W-:Y:S02]  /*1b390*/  FMNMX.FTZ R9, R11, R9, !PT ;  /* 0x000000090b097209 */ /* 0x000fe40007810000 */
[----:B-1----:R-:W-:Y:S02]  /*1b3a0*/  FSEL R207, R207, -INF , P3 ;  /* 0xff800000cfcf7808 */ /* 0x002fe40001800000 */
[----:B------:R-:W-:-:S02]  /*1b3b0*/  FMNMX.FTZ R9, R155, R9, !PT ;  /* 0x000000099b097209 */ /* 0x000fc40007810000 */
[----:B--2---:R-:W-:Y:S02]  /*1b3c0*/  FSEL R158, R158, -INF , P2 ;  /* 0xff8000009e9e7808 */ /* 0x004fe40001000000 */
[----:B------:R-:W-:-:S04]  /*1b3d0*/  FMNMX.FTZ R9, R207, R9, !PT ;  /* 0x00000009cf097209 */ /* 0x000fc80007810000 */
[----:B------:R-:W-:Y:S02]  /*1b3e0*/  FMNMX.FTZ R9, R158, R9, !PT ;  /* 0x000000099e097209 */ /* 0x000fe40007810000 */
[----:B---3--:R-:W-:-:S04]  /*1b3f0*/  FSEL R206, R206, -INF , P1 ;  /* 0xff800000cece7808 */ /* 0x008fc80000800000 */
[----:B------:R-:W-:-:S05]  /*1b400*/  FMNMX.FTZ R9, R206, R9, !PT ;  /* 0x00000009ce097209 */ /* 0x000fca0007810000 */
[----:B------:R-:W0:Y:S02]  /*1b410*/  SHFL.BFLY PT, R208, R9, 0x2, 0x1f ;  /* 0x0c401f0009d07f89 */ /* 0x000e2400000e0000 */
[----:B0-----:R-:W-:-:S05]  /*1b420*/  FMNMX.FTZ R9, R9, R208, !PT ;  /* 0x000000d009097209 */ /* 0x001fca0007810000 */
[----:B------:R-:W0:Y:S02]  /*1b430*/  SHFL.BFLY PT, R208, R9, 0x1, 0x1f ;  /* 0x0c201f0009d07f89 */ /* 0x000e2400000e0000 */
[----:B0-----:R-:W-:-:S04]  /*1b440*/  FMNMX.FTZ R9, R9, R208, !PT ;  /* 0x000000d009097209 */ /* 0x001fc80007810000 */
[----:B------:R-:W-:-:S04]  /*1b450*/  FSETP.NEU.FTZ.AND P1, PT, R9, -INF , PT ;  /* 0xff8000000900780b */ /* 0x000fc80003f3d000 */
[----:B------:R-:W-:-:S05]  /*1b460*/  FSEL R208, R9, RZ, P1 ;  /* 0x000000ff09d07208 */ /* 0x000fca0000800000 */
[----:B------:R-:W-:Y:S01]  /*1b470*/  FADD.FTZ R10, -R208, R10 ;  /* 0x0000000ad00a7221 */ /* 0x000fe20000010100 */
[----:B------:R-:W-:-:S04]  /*1b480*/  IMAD.U32 R208, RZ, RZ, UR38 ;  /* 0x00000026ffd07e24 */ /* 0x000fc8000f8e00ff */
[----:B------:R-:W-:-:S05]  /*1b490*/  FFMA.FTZ R208, R9, R208, -8 ;  /* 0xc100000009d07423 */ /* 0x000fca00000100d0 */
[----:B------:R-:W-:Y:S01]  /*1b4a0*/  FSEL R208, R208, RZ, P1 ;  /* 0x000000ffd0d07208 */ /* 0x000fe20000800000 */
[----:B------:R-:W-:-:S04]  /*1b4b0*/  FMUL.FTZ R10, R10, UR38 ;  /* 0x000000260a0a7c20 */ /* 0x000fc80008410000 */
[--C-:B------:R-:W-:Y:S01]  /*1b4c0*/  FFMA.FTZ R12, R12, UR38, -R208.reuse ;  /* 0x000000260c0c7c23 */ /* 0x100fe200080108d0 */
[----:B------:R-:W-:-:S01]  /*1b4d0*/  FFMA.FTZ R13, R13, UR38, -R208 ;  /* 0x000000260d0d7c23 */ /* 0x000fc200080108d0 */
[----:B------:R-:W-:Y:S01]  /*1b4e0*/  MUFU.EX2 R10, R10 ;  /* 0x0000000a000a7308 */ /* 0x000fe20000000800 */
[----:B------:R-:W-:-:S01]  /*1b4f0*/  FFMA.FTZ R15, R15, UR38, -R208 ;  /* 0x000000260f0f7c23 */ /* 0x000fc200080108d0 */
[----:B------:R-:W-:-:S06]  /*1b500*/  FFMA.FTZ R209, R20, UR38, -R208 ;  /* 0x0000002614d17c23 */ /* 0x000fcc00080108d0 */
[----:B------:R-:W0:Y:S08]  /*1b510*/  MUFU.EX2 R12, R12 ;  /* 0x0000000c000c7308 */ /* 0x000e300000000800 */
[----:B------:R-:W1:Y:S08]  /*1b520*/  MUFU.EX2 R13, R13 ;  /* 0x0000000d000d7308 */ /* 0x000e700000000800 */
[----:B------:R-:W2:Y:S01]  /*1b530*/  MUFU.EX2 R15, R15 ;  /* 0x0000000f000f7308 */ /* 0x000ea20000000800 */
[----:B------:R-:W-:-:S01]  /*1b540*/  FFMA.FTZ R20, R21, UR38, -R208 ;  /* 0x0000002615147c23 */ /* 0x000fc200080108d0 */
[----:B0-----:R-:W-:-:S06]  /*1b550*/  FFMA.FTZ R3, R10, R3, R12 ;  /* 0x000000030a037223 */ /* 0x001fcc000001000c */
[----:B------:R-:W0:Y:S01]  /*1b560*/  MUFU.EX2 R209, R209 ;  /* 0x000000d100d17308 */ /* 0x000e220000000800 */
[----:B------:R-:W-:-:S01]  /*1b570*/  FFMA.FTZ R21, R152, UR38, -R208 ;  /* 0x0000002698157c23 */ /* 0x000fc200080108d0 */
[----:B-1----:R-:W-:Y:S01]  /*1b580*/  FADD.FTZ R3, R13, R3 ;  /* 0x000000030d037221 */ /* 0x002fe20000010000 */
[----:B------:R-:W-:-:S05]  /*1b590*/  FFMA.FTZ R152, R196, UR38, -R208 ;  /* 0x00000026c4987c23 */ /* 0x000fca00080108d0 */
[----:B------:R-:W1:Y:S01]  /*1b5a0*/  MUFU.EX2 R20, R20 ;  /* 0x0000001400147308 */ /* 0x000e620000000800 */
[----:B--2---:R-:W-:-:S01]  /*1b5b0*/  FADD.FTZ R3, R15, R3 ;  /* 0x000000030f037221 */ /* 0x004fc20000010000 */
[--C-:B------:R-:W-:Y:S01]  /*1b5c0*/  FFMA.FTZ R154, R154, UR38, -R208.reuse ;  /* 0x000000269a9a7c23 */ /* 0x100fe200080108d0 */
[----:B------:R-:W-:-:S05]  /*1b5d0*/  FFMA.FTZ R210, R161, UR38, -R208 ;  /* 0x00000026a1d27c23 */ /* 0x000fca00080108d0 */
[----:B------:R-:W2:Y:S01]  /*1b5e0*/  MUFU.EX2 R159, R159 ;  /* 0x0000009f009f7308 */ /* 0x000ea20000000800 */
[----:B0-----:R-:W-:Y:S01]  /*1b5f0*/  F2FP.SATFINITE.E4M3.F32.PACK_AB_MERGE_C R15, R209, R15, RZ ;  /* 0x0000000fd10f723e */ /* 0x001fe200048070ff */
[----:B------:R-:W-:Y:S01]  /*1b600*/  FFMA.FTZ R161, R165, UR38, -R208 ;  /* 0x00000026a5a17c23 */ /* 0x000fe200080108d0 */
[----:B------:R-:W-:-:S01]  /*1b610*/  FADD.FTZ R209, R209, R3 ;  /* 0x00000003d1d17221 */ /* 0x000fc20000010000 */
[----:B------:R-:W-:-:S04]  /*1b620*/  VIADD R3, R6, 0x38840 ;  /* 0x0003884006037836 */ /* 0x000fc80000000000 */
[----:B------:R-:W0:Y:S01]  /*1b630*/  MUFU.EX2 R21, R21 ;  /* 0x0000001500157308 */ /* 0x000e220000000800 */
[----:B------:R-:W-:Y:S02]  /*1b640*/  IMAD.U32 R165, RZ, RZ, UR39 ;  /* 0x00000027ffa57e24 */ /* 0x000fe4000f8e00ff */
[----:B------:R-:W-:-:S05]  /*1b650*/  FFMA.FTZ R156, R156, UR38, -R208 ;  /* 0x000000269c9c7c23 */ /* 0x000fca00080108d0 */
[----:B------:R-:W3:Y:S01]  /*1b660*/  MUFU.EX2 R162, R162 ;  /* 0x000000a200a27308 */ /* 0x000ee20000000800 */
[----:B------:R-:W-:Y:S01]  /*1b670*/  PRMT R3, R165, 0x654, R3 ;  /* 0x00000654a5037816 */ /* 0x000fe20000000003 */
[----:B------:R-:W-:-:S06]  /*1b680*/  FFMA.FTZ R157, R157, UR38, -R208 ;  /* 0x000000269d9d7c23 */ /* 0x000fcc00080108d0 */
[----:B------:R-:W4:Y:S01]  /*1b690*/  MUFU.EX2 R152, R152 ;  /* 0x0000009800987308 */ /* 0x000f220000000800 */
[----:B------:R2:W-:Y:S07]  /*1b6a0*/  SYNCS.ARRIVE.TRANS64.RED.A1T0 RZ, [R3+URZ], RZ ;  /* 0x000000ff03ff79a7 */ /* 0x0005ee000810043f */
[----:B------:R-:W5:Y:S01]  /*1b6b0*/  MUFU.EX2 R163, R163 ;  /* 0x000000a300a37308 */ /* 0x000f620000000800 */
[----:B-1----:R-:W-:-:S01]  /*1b6c0*/  FADD.FTZ R209, R20, R209 ;  /* 0x000000d114d17221 */ /* 0x002fc20000010000 */
[----:B------:R-:W-:-:S06]  /*1b6d0*/  FFMA.FTZ R196, R160, UR38, -R208 ;  /* 0x00000026a0c47c23 */ /* 0x000fcc00080108d0 */
[----:B------:R-:W1:Y:S01]  /*1b6e0*/  MUFU.EX2 R154, R154 ;  /* 0x0000009a009a7308 */ /* 0x000e620000000800 */
[----:B--2---:R-:W-:-:S07]  /*1b6f0*/  FADD.FTZ R3, R159, R0 ;  /* 0x000000009f037221 */ /* 0x004fce0000010000 */
[----:B------:R-:W2:Y:S01]  /*1b700*/  MUFU.EX2 R166, R166 ;  /* 0x000000a600a67308 */ /* 0x000ea20000000800 */
[----:B0-----:R-:W-:-:S01]  /*1b710*/  FADD.FTZ R0, R21, R209 ;  /* 0x000000d115007221 */ /* 0x001fc20000010000 */
[----:B---3--:R-:W-:-:S06]  /*1b720*/  FADD.FTZ R3, R162, R3 ;  /* 0x00000003a2037221 */ /* 0x008fcc0000010000 */
[----:B------:R-:W0:Y:S08]  /*1b730*/  MUFU.EX2 R156, R156 ;  /* 0x0000009c009c7308 */ /* 0x000e300000000800 */
[----:B------:R-:W3:Y:S01]  /*1b740*/  MUFU.EX2 R167, R167 ;  /* 0x000000a700a77308 */ /* 0x000ee20000000800 */
[----:B----4-:R-:W-:-:S01]  /*1b750*/  FADD.FTZ R0, R152, R0 ;  /* 0x0000000098007221 */ /* 0x010fc20000010000 */
[----:B------:R-:W-:-:S06]  /*1b760*/  FFMA.FTZ R160, R164, UR38, -R208 ;  /* 0x00000026a4a07c23 */ /* 0x000fcc00080108d0 */
[----:B------:R-:W4:Y:S01]  /*1b770*/  MUFU.EX2 R157, R157 ;  /* 0x0000009d009d7308 */ /* 0x000f220000000800 */
[----:B-----5:R-:W-:-:S07]  /*1b780*/  FADD.FTZ R3, R163, R3 ;  /* 0x00000003a3037221 */ /* 0x020fce0000010000 */
[----:B------:R-:W5:Y:S01]  /*1b790*/  MUFU.EX2 R170, R170 ;  /* 0x000000aa00aa7308 */ /* 0x000f620000000800 */
[----:B-1----:R-:W-:-:S01]  /*1b7a0*/  FADD.FTZ R0, R154, R0 ;  /* 0x000000009a007221 */ /* 0x002fc20000010000 */
[----:B--2---:R-:W-:-:S06]  /*1b7b0*/  FADD.FTZ R3, R166, R3 ;  /* 0x00000003a6037221 */ /* 0x004fcc0000010000 */
[----:B------:R-:W1:Y:S08]  /*1b7c0*/  MUFU.EX2 R196, R196 ;  /* 0x000000c400c47308 */ /* 0x000e700000000800 */
[----:B------:R-:W2:Y:S01]  /*1b7d0*/  MUFU.EX2 R171, R171 ;  /* 0x000000ab00ab7308 */ /* 0x000ea20000000800 */
[----:B0-----:R-:W-:-:S01]  /*1b7e0*/  FADD.FTZ R0, R156, R0 ;  /* 0x000000009c007221 */ /* 0x001fc20000010000 */
[----:B------:R-:W-:-:S06]  /*1b7f0*/  FFMA.FTZ R164, R168, UR38, -R208 ;  /* 0x00000026a8a47c23 */ /* 0x000fcc00080108d0 */
[----:B------:R-:W0:Y:S01]  /*1b800*/  MUFU.EX2 R210, R210 ;  /* 0x000000d200d27308 */ /* 0x000e220000000800 */
[----:B---3--:R-:W-:-:S07]  /*1b810*/  FADD.FTZ R3, R167, R3 ;  /* 0x00000003a7037221 */ /* 0x008fce0000010000 */
[----:B------:R-:W3:Y:S01]  /*1b820*/  MUFU.EX2 R174, R174 ;  /* 0x000000ae00ae7308 */ /* 0x000ee20000000800 */
[----:B----4-:R-:W-:-:S01]  /*1b830*/  FADD.FTZ R0, R157, R0 ;  /* 0x000000009d007221 */ /* 0x010fc20000010000 */
[----:B------:R-:W-:-:S06]  /*1b840*/  FFMA.FTZ R169, R169, UR38, -R208 ;  /* 0x00000026a9a97c23 */ /* 0x000fcc00080108d0 */
[----:B------:R-:W4:Y:S01]  /*1b850*/  MUFU.EX2 R160, R160 ;  /* 0x000000a000a07308 */ /* 0x000f220000000800 */
[----:B-----5:R-:W-:-:S07]  /*1b860*/  FADD.FTZ R3, R170, R3 ;  /* 0x00000003aa037221 */ /* 0x020fce0000010000 */
[----:B------:R-:W5:Y:S01]  /*1b870*/  MUFU.EX2 R175, R175 ;  /* 0x000000af00af7308 */ /* 0x000f620000000800 */
[----:B-1----:R-:W-:-:S01]  /*1b880*/  FADD.FTZ R0, R196, R0 ;  /* 0x00000000c4007221 */ /* 0x002fc20000010000 */
[----:B------:R-:W-:-:S06]  /*1b890*/  FFMA.FTZ R172, R172, UR38, -R208 ;  /* 0x00000026acac7c23 */ /* 0x000fcc00080108d0 */
[----:B------:R-:W1:Y:S01]  /*1b8a0*/  MUFU.EX2 R161, R161 ;  /* 0x000000a100a17308 */ /* 0x000e620000000800 */
[----:B--2---:R-:W-:-:S07]  /*1b8b0*/  FADD.FTZ R3, R171, R3 ;  /* 0x00000003ab037221 */ /* 0x004fce0000010000 */
        /* <DEDUP_REMOVED lines=11> */
[----:B------:R-:W-:-:S01]  /*1b970*/  FFMA.FTZ R177, R177, UR38, -R208 ;  /* 0x00000026b1b17c23 */ /* 0x000fc200080108d0 */
[----:B-1----:R-:W-:-:S06]  /*1b980*/  FADD.FTZ R0, R161, R0 ;  /* 0x00000000a1007221 */ /* 0x002fcc0000010000 */
        /* <DEDUP_REMOVED lines=13> */
[----:B-1----:R-:W-:-:S07]  /*1ba60*/  FADD.FTZ R0, R172, R0 ;  /* 0x00000000ac007221 */ /* 0x002fce0000010000 */
[----:B------:R-:W1:Y:S01]  /*1ba70*/  MUFU.EX2 R177, R177 ;  /* 0x000000b100b17308 */ /* 0x000e620000000800 */
[----:B------:R-:W-:-:S01]  /*1ba80*/  FFMA.FTZ R184, R184, UR38, -R208 ;  /* 0x00000026b8b87c23 */ /* 0x000fc200080108d0 */
[----:B--2---:R-:W-:-:S06]  /*1ba90*/  FADD.FTZ R3, R183, R3 ;  /* 0x00000003b7037221 */ /* 0x004fcc0000010000 */
        /* <DEDUP_REMOVED lines=11> */
[----:B-1----:R-:W-:Y:S01]  /*1bb50*/  F2FP.SATFINITE.E4M3.F32.PACK_AB_MERGE_C R176, R177, R176, RZ ;  /* 0x000000b0b1b0723e */ /* 0x002fe200048070ff */
[----:B------:R-:W-:Y:S01]  /*1bb60*/  FFMA.FTZ R11, R11, UR38, -R208 ;  /* 0x000000260b0b7c23 */ /* 0x000fe200080108d0 */
[----:B------:R-:W-:-:S05]  /*1bb70*/  FADD.FTZ R177, R177, R0 ;  /* 0x00000000b1b17221 */ /* 0x000fca0000010000 */
[----:B------:R-:W1:Y:S01]  /*1bb80*/  MUFU.EX2 R184, R184 ;  /* 0x000000b800b87308 */ /* 0x000e620000000800 */
[----:B------:R-:W-:-:S01]  /*1bb90*/  FFMA.FTZ R188, R188, UR38, -R208 ;  /* 0x00000026bcbc7c23 */ /* 0x000fc200080108d0 */
[----:B--2---:R-:W-:-:S06]  /*1bba0*/  FADD.FTZ R3, R190, R3 ;  /* 0x00000003be037221 */ /* 0x004fcc0000010000 */
[----:B------:R-:W2:Y:S01]  /*1bbb0*/  MUFU.EX2 R194, R194 ;  /* 0x000000c200c27308 */ /* 0x000ea20000000800 */
[----:B0-----:R-:W-:-:S07]  /*1bbc0*/  FADD.FTZ R177, R180, R177 ;  /* 0x000000b1b4b17221 */ /* 0x001fce0000010000 */
[----:B------:R-:W0:Y:S08]  /*1bbd0*/  MUFU.EX2 R185, R185 ;  /* 0x000000b900b97308 */ /* 0x000e300000000800 */
[----:B------:R-:W0:Y:S08]  /*1bbe0*/  MUFU.EX2 R195, R195 ;  /* 0x000000c300c37308 */ /* 0x000e300000000800 */
[----:B------:R-:W0:Y:S01]  /*1bbf0*/  MUFU.EX2 R197, R197 ;  /* 0x000000c500c57308 */ /* 0x000e220000000800 */
[----:B------:R-:W-:-:S07]  /*1bc00*/  FFMA.FTZ R189, R189, UR38, -R208 ;  /* 0x00000026bdbd7c23 */ /* 0x000fce00080108d0 */
[----:B------:R-:W0:Y:S08]  /*1bc10*/  MUFU.EX2 R198, R198 ;  /* 0x000000c600c67308 */ /* 0x000e300000000800 */
[----:B------:R3:W-:Y:S02]  /*1bc20*/  MUFU.EX2 R0, R11 ;  /* 0x0000000b00007308 */ /* 0x0007e40000000800 */
[----:B---3--:R-:W-:-:S06]  /*1bc30*/  FADD.FTZ R11, R205, R3 ;  /* 0x00000003cd0b7221 */ /* 0x008fcc0000010000 */
[----:B------:R-:W3:Y:S01]  /*1bc40*/  MUFU.EX2 R188, R188 ;  /* 0x000000bc00bc7308 */ /* 0x000ee20000000800 */
[----:B----4-:R-:W-:-:S01]  /*1bc50*/  FADD.FTZ R3, R181, R177 ;  /* 0x000000b1b5037221 */ /* 0x010fc20000010000 */
[----:B-----5:R-:W-:-:S06]  /*1bc60*/  FADD.FTZ R11, R192, R11 ;  /* 0x0000000bc00b7221 */ /* 0x020fcc0000010000 */
[----:B------:R-:W4:Y:S01]  /*1bc70*/  MUFU.EX2 R199, R199 ;  /* 0x000000c700c77308 */ /* 0x000f220000000800 */
[----:B-1----:R-:W-:-:S01]  /*1bc80*/  FADD.FTZ R3, R184, R3 ;  /* 0x00000003b8037221 */ /* 0x002fc20000010000 */
[----:B--2---:R-:W-:-:S06]  /*1bc90*/  FADD.FTZ R11, R194, R11 ;  /* 0x0000000bc20b7221 */ /* 0x004fcc0000010000 */
[----:B------:R-:W1:Y:S01]  /*1bca0*/  MUFU.EX2 R200, R200 ;  /* 0x000000c800c87308 */ /* 0x000e620000000800 */
[----:B0-----:R-:W-:-:S01]  /*1bcb0*/  FADD.FTZ R3, R185, R3 ;  /* 0x00000003b9037221 */ /* 0x001fc20000010000 */
[----:B------:R-:W-:Y:S01]  /*1bcc0*/  FADD.FTZ R11, R195, R11 ;  /* 0x0000000bc30b7221 */ /* 0x000fe20000010000 */
[----:B------:R-:W-:-:S05]  /*1bcd0*/  FFMA.FTZ R155, R155, UR38, -R208 ;  /* 0x000000269b9b7c23 */ /* 0x000fca00080108d0 */
[----:B------:R-:W0:Y:S01]  /*1bce0*/  MUFU.EX2 R201, R201 ;  /* 0x000000c900c97308 */ /* 0x000e220000000800 */
[----:B------:R-:W-:-:S01]  /*1bcf0*/  FADD.FTZ R3, R197, R3 ;  /* 0x00000003c5037221 */ /* 0x000fc20000010000 */
[----:B------:R-:W-:-:S06]  /*1bd00*/  FADD.FTZ R11, R198, R11 ;  /* 0x0000000bc60b7221 */ /* 0x000fcc0000010000 */
[----:B------:R-:W2:Y:S01]  /*1bd10*/  MUFU.EX2 R189, R189 ;  /* 0x000000bd00bd7308 */ /* 0x000ea20000000800 */
[----:B------:R-:W-:-:S01]  /*1bd20*/  FFMA.FTZ R207, R207, UR38, -R208 ;  /* 0x00000026cfcf7c23 */ /* 0x000fc200080108d0 */
[----:B------:R-:W-:Y:S01]  /*1bd30*/  F2FP.SATFINITE.E4M3.F32.PACK_AB_MERGE_C R165, R154, R152, RZ ;  /* 0x000000989aa5723e */ /* 0x000fe200048070ff */
[----:B---3--:R-:W-:-:S01]  /*1bd40*/  FADD.FTZ R152, R188, R3 ;  /* 0x00000003bc987221 */ /* 0x008fc20000010000 */
[----:B------:R-:W-:-:S04]  /*1bd50*/  F2FP.SATFINITE.E4M3.F32.PACK_AB_MERGE_C R163, R166, R163, RZ ;  /* 0x000000a3a6a3723e */ /* 0x000fc800048070ff */
[----:B------:R-:W3:Y:S01]  /*1bd60*/  MUFU.EX2 R202, R202 ;  /* 0x000000ca00ca7308 */ /* 0x000ee20000000800 */
[----:B----4-:R-:W-:-:S01]  /*1bd70*/  FADD.FTZ R3, R199, R11 ;  /* 0x0000000bc7037221 */ /* 0x010fc20000010000 */
[--C-:B------:R-:W-:Y:S01]  /*1bd80*/  FFMA.FTZ R158, R158, UR38, -R208.reuse ;  /* 0x000000269e9e7c23 */ /* 0x100fe200080108d0 */
[----:B------:R-:W-:-:S05]  /*1bd90*/  FFMA.FTZ R206, R206, UR38, -R208 ;  /* 0x00000026cece7c23 */ /* 0x000fca00080108d0 */
[----:B------:R-:W4:Y:S01]  /*1bda0*/  MUFU.EX2 R203, R203 ;  /* 0x000000cb00cb7308 */ /* 0x000f220000000800 */
[----:B-1----:R-:W-:-:S07]  /*1bdb0*/  FADD.FTZ R3, R200, R3 ;  /* 0x00000003c8037221 */ /* 0x002fce0000010000 */
[----:B------:R-:W1:Y:S01]  /*1bdc0*/  MUFU.EX2 R166, R155 ;  /* 0x0000009b00a67308 */ /* 0x000e620000000800 */
[----:B0-----:R-:W-:-:S01]  /*1bdd0*/  FADD.FTZ R3, R201, R3 ;  /* 0x00000003c9037221 */ /* 0x001fc20000010000 */
[----:B--2---:R-:W-:-:S06]  /*1bde0*/  FADD.FTZ R152, R189, R152 ;  /* 0x00000098bd987221 */ /* 0x004fcc0000010000 */
[----:B------:R-:W0:Y:S01]  /*1bdf0*/  MUFU.EX2 R207, R207 ;  /* 0x000000cf00cf7308 */ /* 0x000e220000000800 */
[----:B---3--:R-:W-:-:S01]  /*1be00*/  FADD.FTZ R3, R202, R3 ;  /* 0x00000003ca037221 */ /* 0x008fc20000010000 */
[----:B------:R-:W-:-:S06]  /*1be10*/  FADD.FTZ R152, R0, R152 ;  /* 0x0000009800987221 */ /* 0x000fcc0000010000 */
[----:B------:R-:W2:Y:S01]  /*1be20*/  MUFU.EX2 R204, R204 ;  /* 0x000000cc00cc7308 */ /* 0x000ea20000000800 */
[----:B------:R-:W-:-:S07]  /*1be30*/  F2FP.SATFINITE.E4M3.F32.PACK_AB_MERGE_C R11, R0, R189, RZ ;  /* 0x000000bd000b723e */ /* 0x000fce00048070ff */
[----:B------:R-:W-:Y:S08]  /*1be40*/  MUFU.EX2 R193, R193 ;  /* 0x000000c100c17308 */ /* 0x000ff00000000800 */
[----:B------:R-:W3:Y:S08]  /*1be50*/  MUFU.EX2 R158, R158 ;  /* 0x0000009e009e7308 */ /* 0x000ef00000000800 */
[----:B------:R-:W5:Y:S01]  /*1be60*/  MUFU.EX2 R206, R206 ;  /* 0x000000ce00ce7308 */ /* 0x000f620000000800 */
[----:B----4-:R-:W-:-:S01]  /*1be70*/  FADD.FTZ R0, R203, R3 ;  /* 0x00000003cb007221 */ /* 0x010fc20000010000 */
[----:B-1----:R-:W-:Y:S01]  /*1be80*/  FADD.FTZ R3, R166, R152 ;  /* 0x00000098a6037221 */ /* 0x002fe20000010000 */
[----:B------:R-:W-:-:S03]  /*1be90*/  F2FP.SATFINITE.E4M3.F32.PACK_AB_MERGE_C R196, R210, R196, RZ ;  /* 0x000000c4d2c4723e */ /* 0x000fc600048070ff */
[----:B0-----:R-:W-:Y:S01]  /*1bea0*/  FADD.FTZ R3, R207, R3 ;  /* 0x00000003cf037221 */ /* 0x001fe20000010000 */
[----:B------:R-:W-:Y:S01]  /*1beb0*/  F2FP.SATFINITE.E4M3.F32.PACK_AB_MERGE_C R171, R174, R171, RZ ;  /* 0x000000abaeab723e */ /* 0x000fe200048070ff */
[----:B--2---:R-:W-:Y:S01]  /*1bec0*/  FADD.FTZ R0, R204, R0 ;  /* 0x00000000cc007221 */ /* 0x004fe20000010000 */
[----:B------:R-:W-:Y:S01]  /*1bed0*/  F2FP.SATFINITE.E4M3.F32.PACK_AB_MERGE_C R164, R169, R164, RZ ;  /* 0x000000a4a9a4723e */ /* 0x000fe200048070ff */
[----:B---3--:R-:W-:Y:S01]  /*1bee0*/  FADD.FTZ R3, R158, R3 ;  /* 0x000000039e037221 */ /* 0x008fe20000010000 */
[----:B------:R-:W-:Y:S02]  /*1bef0*/  F2FP.SATFINITE.E4M3.F32.PACK_AB_MERGE_C R179, R182, R179, RZ ;  /* 0x000000b3b6b3723e */ /* 0x000fe400048070ff */
[----:B------:R-:W-:Y:S02]  /*1bf00*/  F2FP.SATFINITE.E4M3.F32.PACK_AB_MERGE_C R187, R190, R187, RZ ;  /* 0x000000bbbebb723e */ /* 0x000fe400048070ff */
[----:B------:R-:W-:Y:S02]  /*1bf10*/  F2FP.SATFINITE.E4M3.F32.PACK_AB_MERGE_C R184, R185, R184, RZ ;  /* 0x000000b8b9b8723e */ /* 0x000fe400048070ff */
[----:B------:R-:W-:-:S02]  /*1bf20*/  F2FP.SATFINITE.E4M3.F32.PACK_AB_MERGE_C R194, R195, R194, RZ ;  /* 0x000000c2c3c2723e */ /* 0x000fc400048070ff */
[----:B------:R-:W-:Y:S02]  /*1bf30*/  F2FP.SATFINITE.E4M3.F32.PACK_AB_MERGE_C R200, R201, R200, RZ ;  /* 0x000000c8c9c8723e */ /* 0x000fe400048070ff */
[----:B------:R-:W-:Y:S02]  /*1bf40*/  F2FP.SATFINITE.E4M3.F32.PACK_AB_MERGE_C R204, R193, R204, RZ ;  /* 0x000000ccc1cc723e */ /* 0x000fe400048070ff */
[----:B-----5:R-:W-:Y:S02]  /*1bf50*/  F2FP.SATFINITE.E4M3.F32.PACK_AB_MERGE_C R168, R206, R158, RZ ;  /* 0x0000009ecea8723e */ /* 0x020fe400048070ff */
[----:B------:R-:W-:Y:S01]  /*1bf60*/  F2FP.SATFINITE.E4M3.F32.PACK_AB_MERGE_C R156, R157, R156, R196 ;  /* 0x0000009c9d9c723e */ /* 0x000fe200048070c4 */
[----:B------:R-:W-:-:S01]  /*1bf70*/  FADD.FTZ R0, R193, R0 ;  /* 0x00000000c1007221 */ /* 0x000fc20000010000 */
[----:B------:R-:W-:Y:S01]  /*1bf80*/  F2FP.SATFINITE.E4M3.F32.PACK_AB_MERGE_C R154, R21, R20, R165 ;  /* 0x00000014159a723e */ /* 0x000fe200048070a5 */
[----:B------:R-:W-:-:S01]  /*1bf90*/  FADD.FTZ R3, R206, R3 ;  /* 0x00000003ce037221 */ /* 0x000fc20000010000 */
[----:B------:R-:W-:Y:S01]  /*1bfa0*/  F2FP.SATFINITE.E4M3.F32.PACK_AB_MERGE_C R155, R162, R159, R163 ;  /* 0x0000009fa29b723e */ /* 0x000fe200048070a3 */
[-C--:B------:R-:W-:Y:S01]  /*1bfb0*/  FMUL.FTZ R24, R24, R10.reuse ;  /* 0x0000000a18187220 */ /* 0x080fe20000410000 */
[----:B------:R-:W-:Y:S01]  /*1bfc0*/  F2FP.SATFINITE.E4M3.F32.PACK_AB_MERGE_C R157, R170, R167, R171 ;  /* 0x000000a7aa9d723e */ /* 0x000fe200048070ab */
[----:B------:R-:W-:Y:S01]  /*1bfd0*/  FMUL.FTZ R25, R25, R10 ;  /* 0x0000000a19197220 */ /* 0x000fe20000410000 */
[----:B------:R-:W-:Y:S01]  /*1bfe0*/  F2FP.SATFINITE.E4M3.F32.PACK_AB_MERGE_C R158, R161, R160, R164 ;  /* 0x000000a0a19e723e */ /* 0x000fe200048070a4 */
[----:B------:R-:W-:Y:S01]  /*1bff0*/  FMUL.FTZ R28, R28, R10 ;  /* 0x0000000a1c1c7220 */ /* 0x000fe20000410000 */
[----:B------:R-:W-:Y:S01]  /*1c000*/  F2FP.SATFINITE.E4M3.F32.PACK_AB_MERGE_C R152, R13, R12, R15 ;  /* 0x0000000c0d98723e */ /* 0x000fe2000480700f */
[-C--:B------:R-:W-:Y:S01]  /*1c010*/  FMUL.FTZ R29, R29, R10.reuse ;  /* 0x0000000a1d1d7220 */ /* 0x080fe20000410000 */
        /* <DEDUP_REMOVED lines=9> */
[-C--:B------:R-:W-:Y:S01]  /*1c0b0*/  FMUL.FTZ R40, R40, R10.reuse ;  /* 0x0000000a28287220 */ /* 0x080fe20000410000 */
[----:B------:R-:W-:Y:S01]  /*1c0c0*/  F2FP.SATFINITE.E4M3.F32.PACK_AB_MERGE_C R164, R188, R197, R11 ;  /* 0x000000c5bca4723e */ /* 0x000fe2000480700b */
[----:B------:R-:W-:Y:S01]  /*1c0d0*/  FMUL.FTZ R41, R41, R10 ;  /* 0x0000000a29297220 */ /* 0x000fe20000410000 */
[----:B------:R-:W-:Y:S01]  /*1c0e0*/  F2FP.SATFINITE.E4M3.F32.PACK_AB_MERGE_C R165, R199, R198, R200 ;  /* 0x000000c6c7a5723e */ /* 0x000fe200048070c8 */
[----:B------:R-:W-:Y:S01]  /*1c0f0*/  FMUL.FTZ R44, R44, R10 ;  /* 0x0000000a2c2c7220 */ /* 0x000fe20000410000 */
[----:B------:R-:W-:Y:S01]  /*1c100*/  F2FP.SATFINITE.E4M3.F32.PACK_AB_MERGE_C R166, R207, R166, R168 ;  /* 0x000000a6cfa6723e */ /* 0x000fe200048070a8 */
[----:B------:R-:W-:Y:S01]  /*1c110*/  FMUL.FTZ R45, R45, R10 ;  /* 0x0000000a2d2d7220 */ /* 0x000fe20000410000 */
[----:B------:R-:W-:Y:S01]  /*1c120*/  F2FP.SATFINITE.E4M3.F32.PACK_AB_MERGE_C R167, R203, R202, R204 ;  /* 0x000000cacba7723e */ /* 0x000fe200048070cc */
        /* <DEDUP_REMOVED lines=116> */
[----:B------:R-:W-:Y:S06]  /*1c870*/  @!P0 BRA `(.L_x_3118) ;  /* 0x0000000000048947 */ /* 0x000fec0003800000 */
[----:B------:R-:W-:Y:S01]  /*1c880*/  BPT.TRAP 0x1 ;  /* 0x000000040000795c */ /* 0x000fe20000300000 */
.L_x_3118:
[----:B------:R0:W1:Y:S01]  /*1c890*/  SYNCS.PHASECHK.TRANS64.TRYWAIT P1, [R6+URZ+0x38850], R7 ;  /* 0x03885007060075a7 */ /* 0x000062000802017f */
[----:B------:R-:W-:Y:S05]  /*1c8a0*/  @!P0 BRA `(.L_x_3119) ;  /* 0x0000000000048947 */ /* 0x000fea0003800000 */
[----:B------:R-:W-:Y:S01]  /*1c8b0*/  BPT.TRAP 0x1 ;  /* 0x000000040000795c */ /* 0x000fe20000300000 */
.L_x_3119:
[----:B------:R-:W-:Y:S01]  /*1c8c0*/  BSSY B0, `(.L_x_3120) ;  /* 0x0000006000007945 */ /* 0x000fe20003800000 */
[----:B------:R-:W-:Y:S01]  /*1c8d0*/  LEA R10, R8, UR42, 0xb ;  /* 0x0000002a080a7c11 */ /* 0x000fe2000f8e58ff */
[----:B------:R-:W-:Y:S02]  /*1c8e0*/  IMAD.MOV.U32 R11, RZ, RZ, 0x40000040 ;  /* 0x40000040ff0b7424 */ /* 0x000fe400078e00ff */
[----:B-1----:R-:W-:Y:S05]  /*1c8f0*/  @P1 BRA `(.L_x_3121) ;  /* 0x0000000000081947 */ /* 0x002fea0003800000 */
[----:B------:R-:W1:Y:S02]  /*1c900*/  SYNCS.PHASECHK.TRANS64.TRYWAIT P1, [R6+URZ+0x38850], R7 ;  /* 0x03885007060075a7 */ /* 0x000e64000802017f */
[----:B-1----:R-:W-:Y:S05]  /*1c910*/  @!P1 BRA `(.L_x_3122) ;  /* 0x0000012000609947 */ /* 0x002fea0003800000 */
.L_x_3121:
[----:B------:R-:W-:Y:S05]  /*1c920*/  BSYNC B0 ;  /* 0x0000000000007941 */ /* 0x000fea0003800000 */
.L_x_3120:
[----:B------:R-:W2:Y:S01]  /*1c930*/  S2R R8, SR_TID.X ;  /* 0x0000000000087919 */ /* 0x000ea20000002100 */
[----:B------:R-:W-:Y:S05]  /*1c940*/  WARPSYNC.ALL ;  /* 0x0000000000007948 */ /* 0x000fea0003800000 */
[C---:B------:R-:W-:Y:S01]  /*1c950*/  R2UR UR6, R10.reuse ;  /* 0x000000000a0672ca */ /* 0x040fe200000e0000 */
[----:B------:R-:W-:Y:S01]  /*1c960*/  VIADD R12, R10, 0x2 ;  /* 0x000000020a0c7836 */ /* 0x000fe20000000000 */
[----:B------:R-:W-:Y:S01]  /*1c970*/  R2UR UR7, R11 ;  /* 0x000000000b0772ca */ /* 0x000fe200000e0000 */
[----:B------:R-:W-:Y:S01]  /*1c980*/  IMAD.MOV.U32 R13, RZ, RZ, 0x40000040 ;  /* 0x40000040ff0d7424 */ /* 0x000fe200078e00ff */
[----:B------:R-:W-:-:S02]  /*1c990*/  MOV R11, 0x40000040 ;  /* 0x40000040000b7802 */ /* 0x000fc40000000f00 */
[----:B--2---:R-:W-:-:S04]  /*1c9a0*/  SHF.R.U32.HI R8, RZ, 0x7, R8 ;  /* 0x00000007ff087819 */ /* 0x004fc80000011608 */
[----:B01----:R-:W-:-:S05]  /*1c9b0*/  IADD3 R7, R8, 0x8, RZ ;  /* 0x0000000808077810 */ /* 0x003fca0007ffe0ff */
        /* <DEDUP_REMOVED lines=27> */
.L_x_3123:
[C---:B------:R-:W-:Y:S01]  /*1cb70*/  ISETP.GT.AND P1, PT, R5.reuse, R216, PT ;  /* 0x000000d80500720c */ /* 0x040fe20003f24270 */
[----:B------:R-:W-:Y:S02]  /*1cb80*/  VIADD R6, R6, 0x38860 ;  /* 0x0003886006067836 */ /* 0x000fe40000000000 */
[----:B------:R-:W-:Y:S02]  /*1cb90*/  IMAD.U32 R7, RZ, RZ, UR39 ;  /* 0x00000027ff077e24 */ /* 0x000fe4000f8e00ff */
[----:B------:R-:W-:Y:S02]  /*1cba0*/  VIADD R5, R5, 0xffffffff ;  /* 0xffffffff05057836 */ /* 0x000fe40000000000 */
[----:B------:R-:W-:Y:S01]  /*1cbb0*/  IMAD.MOV.U32 R11, RZ, RZ, R14 ;  /* 0x000000ffff0b7224 */ /* 0x000fe200078e000e */
[----:B------:R-:W-:Y:S01]  /*1cbc0*/  PRMT R6, R7, 0x654, R6 ;  /* 0x0000065407067816 */ /* 0x000fe20000000006 */
[----:B------:R-:W-:-:S03]  /*1cbd0*/  IMAD.MOV.U32 R10, RZ, RZ, R9 ;  /* 0x000000ffff0a7224 */ /* 0x000fc600078e0009 */
[----:B------:R0:W-:Y:S01]  /*1cbe0*/  SYNCS.ARRIVE.TRANS64.RED.A1T0 RZ, [R6+URZ], RZ ;  /* 0x000000ff06ff79a7 */ /* 0x0001e2000810043f */
[----:B------:R-:W-:Y:S05]  /*1cbf0*/  @P1 BRA `(.L_x_3124) ;  /* 0xffffffc8005c1947 */ /* 0x000fea000383ffff */
.L_x_3112:
[----:B------:R-:W-:-:S13]  /*1cc00*/  ISETP.GE.AND P1, PT, R5, RZ, PT ;  /* 0x000000ff0500720c */ /* 0x000fda0003f26270 */
[----:B------:R-:W-:Y:S05]  /*1cc10*/  @!P1 BRA `(.L_x_3125) ;  /* 0x0000002c004c9947 */ /* 0x000fea0003800000 */
[----:B------:R-:W-:Y:S01]  /*1cc20*/  MOV R10, R14 ;  /* 0x0000000e000a7202 */ /* 0x000fe20000000f00 */
[----:B------:R-:W-:-:S07]  /*1cc30*/  IMAD.MOV.U32 R11, RZ, RZ, R9 ;  /* 0x000000ffff0b7224 */ /* 0x000fce00078e0009 */
.L_x_3137:
[----:B------:R-:W-:Y:S01]  /*1cc40*/  VIADD R222, R222, 0x1 ;  /* 0x00000001dede7836 */ /* 0x000fe20000000000 */
[----:B------:R-:W-:Y:S05]  /*1cc50*/  YIELD ;  /* 0x0000000000007946 */ /* 0x000fea0003800000 */
[----:B------:R-:W-:-:S04]  /*1cc60*/  ISETP.NE.AND P1, PT, R222, 0x2, PT ;  /* 0x00000002de00780c */ /* 0x000fc80003f25270 */
[----:B------:R-:W-:Y:S02]  /*1cc70*/  SEL R8, R222, RZ, P1 ;  /* 0x000000ffde087207 */ /* 0x000fe40000800000 */
[----:B--2---:R-:W-:-:S03]  /*1cc80*/  SEL R4, RZ, 0x1, P1 ;  /* 0x00000001ff047807 */ /* 0x004fc60000800000 */
[----:B------:R-:W-:Y:S01]  /*1cc90*/  IMAD.MOV.U32 R222, RZ, RZ, R8 ;  /* 0x000000ffffde7224 */ /* 0x000fe200078e0008 */
[----:B------:R-:W-:Y:S01]  /*1cca0*/  LOP3.LUT R223, R223, R4, RZ, 0x3c, !PT ;  /* 0x00000004dfdf7212 */ /* 0x000fe200078e3cff */
[----:B-1----:R-:W-:Y:S06]  /*1ccb0*/  @!P0 BRA `(.L_x_3126) ;  /* 0x0000000000048947 */ /* 0x002fec0003800000 */
[----:B------:R-:W-:Y:S01]  /*1ccc0*/  BPT.TRAP 0x1 ;  /* 0x000000040000795c */ /* 0x000fe20000300000 */
.L_x_3126:
[----:B0-----:R-:W-:Y:S01]  /*1ccd0*/  IMAD R6, R222, 0x8, R22 ;  /* 0x00000008de067824 */ /* 0x001fe200078e0216 */
[----:B------:R-:W-:-:S04]  /*1cce0*/  SHF.L.U32 R7, R223, 0x1f, RZ ;  /* 0x0000001fdf077819 */ /* 0x000fc800000006ff */
[----:B------:R0:W1:Y:S01]  /*1ccf0*/  SYNCS.PHASECHK.TRANS64.TRYWAIT P1, [R6+URZ+0x38830], R7 ;  /* 0x03883007060075a7 */ /* 0x000062000802017f */
[----:B------:R-:W-:Y:S05]  /*1cd00*/  @!P0 BRA `(.L_x_3127) ;  /* 0x0000000000048947 */ /* 0x000fea0003800000 */
[----:B------:R-:W-:Y:S01]  /*1cd10*/  BPT.TRAP 0x1 ;  /* 0x000000040000795c */ /* 0x000fe20000300000 */
.L_x_3127:
        /* <DEDUP_REMOVED lines=9> */
.L_x_3128:
[----:B------:R-:W2:Y:S01]  /*1cdb0*/  LDL.64 R154, [R1+0x8] ;  /* 0x00000800019a7983 */ /* 0x000ea20000100a00 */
        /* <DEDUP_REMOVED lines=8> */
[----:B------:R-:W-:Y:S01]  /*1ce40*/  IMAD.MOV.U32 R14, RZ, RZ, R4 ;  /* 0x000000ffff0e7224 */ /* 0x000fe200078e0004 */
        /* <DEDUP_REMOVED lines=16> */
[----:B------:R-:W-:Y:S01]  /*1cf50*/  MOV R21, 0x40000040 ;  /* 0x4000004000157802 */ /* 0x000fe20000000f00 */
[----:B------:R-:W-:Y:S01]  /*1cf60*/  UMOV UR28, UR44 ;  /* 0x0000002c001c7c82 */ /* 0x000fe20008000000 */
[----:B------:R-:W-:Y:S01]  /*1cf70*/  R2UR UR18, R20 ;  /* 0x00000000141272ca */ /* 0x000fe200000e0000 */
[----:B------:R-:W-:Y:S01]  /*1cf80*/  VIADD R20, R12, 0x402 ;  /* 0x000004020c147836 */ /* 0x000fe20000000000 */
[----:B------:R-:W-:Y:S01]  /*1cf90*/  R2UR UR19, R21 ;  /* 0x00000000151372ca */ /* 0x000fe200000e0000 */
[----:B------:R-:W-:Y:S01]  /*1cfa0*/  UMOV UR29, UR45 ;  /* 0x0000002d001d7c82 */ /* 0x000fe20008000000 */
        /* <DEDUP_REMOVED lines=10> */
[----:B------:R-:W-:-:S02]  /*1d050*/  R2UR UR35, R13 ;  /* 0x000000000d2372ca */ /* 0x000fc400000e0000 */
        /* <DEDUP_REMOVED lines=31> */
.L_x_3130:
        /* <DEDUP_REMOVED lines=39> */
[----:B-----5:R-:W-:Y:S01]  /*1d4c0*/  FMNMX.FTZ R9, R14, R9, !PT ;  /* 0x000000090e097209 */ /* 0x020fe20007810000 */
[----:B------:R-:W-:-:S02]  /*1d4d0*/  UMOV UR38, UR46 ;  /* 0x0000002e00267c82 */ /* 0x000fc40008000000 */
[----:B------:R-:W-:-:S04]  /*1d4e0*/  IMAD.U32 R209, RZ, RZ, UR38 ;  /* 0x00000026ffd17e24 */ /* 0x000fc8000f8e00ff */
        /* <DEDUP_REMOVED lines=59> */
[----:B---3--:R-:W-:Y:S02]  /*1d8a0*/  FMNMX.FTZ R9, R9, R204, !PT ;  /* 0x000000cc09097209 */ /* 0x008fe40007810000 */
[----:B------:R-:W-:-:S03]  /*1d8b0*/  MOV R204, UR38 ;  /* 0x0000002600cc7c02 */ /* 0x000fc60008000f00 */
[C---:B------:R-:W-:Y:S02]  /*1d8c0*/  FADD.FTZ R205, -R9.reuse, R11 ;  /* 0x0000000b09cd7221 */ /* 0x040fe40000010100 */
[----:B------:R-:W-:-:S02]  /*1d8d0*/  FFMA.FTZ R11, R9, R204, -8 ;  /* 0xc1000000090b7423 */ /* 0x000fc400000100cc */
[----:B------:R-:W-:Y:S02]  /*1d8e0*/  FMUL.FTZ R204, R205, UR38 ;  /* 0x00000026cdcc7c20 */ /* 0x000fe40008410000 */
        /* <DEDUP_REMOVED lines=38> */
[----:B------:R-:W-:Y:S01]  /*1db50*/  FFMA.FTZ R11, R201, UR38, -R11 ;  /* 0x00000026c90b7c23 */ /* 0x000fe2000801080b */
[C---:B------:R-:W-:Y:S01]  /*1db60*/  FMUL.FTZ R201, R2.reuse, R207 ;  /* 0x000000cf02c97220 */ /* 0x040fe20000410000 */
[----:B------:R-:W-:Y:S01]  /*1db70*/  FMUL.FTZ R207, R2, R215 ;  /* 0x000000d702cf7220 */ /* 0x000fe20000410000 */
[-C--:B------:R-:W-:Y:S01]  /*1db80*/  FMUL.FTZ R24, R24, R204.reuse ;  /* 0x000000cc18187220 */ /* 0x080fe20000410000 */
[-C--:B------:R-:W-:Y:S01]  /*1db90*/  FMUL.FTZ R25, R25, R204.reuse ;  /* 0x000000cc19197220 */ /* 0x080fe20000410000 */
[----:B------:R-:W-:Y:S01]  /*1dba0*/  FMUL.FTZ R28, R28, R204 ;  /* 0x000000cc1c1c7220 */ /* 0x000fe20000410000 */
[----:B------:R-:W-:Y:S01]  /*1dbb0*/  MUFU.EX2 R20, R20 ;  /* 0x0000001400147308 */ /* 0x000fe20000000800 */
[----:B-----5:R-:W-:-:S01]  /*1dbc0*/  FADD.FTZ R3, R14, R3 ;  /* 0x000000030e037221 */ /* 0x020fc20000010000 */
[-C--:B------:R-:W-:Y:S01]  /*1dbd0*/  FMUL.FTZ R29, R29, R204.reuse ;  /* 0x000000cc1d1d7220 */ /* 0x080fe20000410000 */
[-C--:B------:R-:W-:Y:S01]  /*1dbe0*/  FMUL.FTZ R32, R32, R204.reuse ;  /* 0x000000cc20207220 */ /* 0x080fe20000410000 */
[-C--:B------:R-:W-:Y:S01]  /*1dbf0*/  FMUL.FTZ R33, R33, R204.reuse ;  /* 0x000000cc21217220 */ /* 0x080fe20000410000 */
[-C--:B------:R-:W-:Y:S01]  /*1dc00*/  FMUL.FTZ R36, R36, R204.reuse ;  /* 0x000000cc24247220 */ /* 0x080fe20000410000 */
[-C--:B------:R-:W-:Y:S01]  /*1dc10*/  FMUL.FTZ R37, R37, R204.reuse ;  /* 0x000000cc25257220 */ /* 0x080fe20000410000 */
[----:B------:R-:W-:Y:S01]  /*1dc20*/  FMUL.FTZ R40, R40, R204 ;  /* 0x000000cc28287220 */ /* 0x000fe20000410000 */
[----:B------:R-:W-:Y:S01]  /*1dc30*/  MUFU.TANH R201, R201 ;  /* 0x000000c900c97308 */ /* 0x000fe20000002400 */
[C---:B---3--:R-:W-:Y:S01]  /*1dc40*/  F2FP.SATFINITE.E4M3.F32.PACK_AB_MERGE_C R14, R15.reuse, R14, RZ ;  /* 0x0000000e0f0e723e */ /* 0x048fe200048070ff */
[----:B------:R-:W-:Y:S01]  /*1dc50*/  FADD.FTZ R3, R15, R3 ;  /* 0x000000030f037221 */ /* 0x000fe20000010000 */
[C---:B------:R-:W-:Y:S01]  /*1dc60*/  FMUL.FTZ R15, R2.reuse, R158 ;  /* 0x0000009e020f7220 */ /* 0x040fe20000410000 */
[C---:B------:R-:W-:Y:S01]  /*1dc70*/  FMUL.FTZ R158, R2.reuse, R163 ;  /* 0x000000a3029e7220 */ /* 0x040fe20000410000 */
[----:B------:R-:W-:Y:S01]  /*1dc80*/  F2FP.SATFINITE.E4M3.F32.PACK_AB_MERGE_C R152, R13, R12, R14 ;  /* 0x0000000c0d98723e */ /* 0x000fe2000480700e */
        /* <DEDUP_REMOVED lines=32> */
[----:B------:R-:W-:Y:S01]  /*1de90*/  FMUL.FTZ R206, R2, R214 ;  /* 0x000000d602ce7220 */ /* 0x000fe20000410000 */
[----:B------:R-:W-:Y:S01]  /*1dea0*/  FADD.FTZ R3, R20, R3 ;  /* 0x0000000314037221 */ /* 0x000fe20000010000 */
[----:B------:R-:W-:Y:S01]  /*1deb0*/  FMUL.FTZ R41, R41, R204 ;  /* 0x000000cc29297220 */ /* 0x000fe20000410000 */
[----:B------:R-:W3:Y:S01]  /*1dec0*/  MUFU.TANH R155, R155 ;  /* 0x0000009b009b7308 */ /* 0x000ee20000002400 */
[----:B----4-:R-:W-:Y:S01]  /*1ded0*/  FMNMX.FTZ R14, R13, R14, !PT ;  /* 0x0000000e0d0e7209 */ /* 0x010fe20007810000 */
[-C--:B------:R-:W-:Y:S01]  /*1dee0*/  FMUL.FTZ R44, R44, R204.reuse ;  /* 0x000000cc2c2c7220 */ /* 0x080fe20000410000 */
[-C--:B------:R-:W-:Y:S01]  /*1def0*/  FMUL.FTZ R45, R45, R204.reuse ;  /* 0x000000cc2d2d7220 */ /* 0x080fe20000410000 */
[----:B------:R-:W-:Y:S01]  /*1df00*/  FMUL.FTZ R48, R48, R204 ;  /* 0x000000cc30307220 */ /* 0x000fe20000410000 */
[----:B------:R-:W-:Y:S01]  /*1df10*/  FMNMX.FTZ R14, R15, R14, !PT ;  /* 0x0000000e0f0e7209 */ /* 0x000fe20007810000 */
        /* <DEDUP_REMOVED lines=68> */
[----:B------:R-:W-:-:S06]  /*1e360*/  FMUL.FTZ R149, R149, R204 ;  /* 0x000000cc95957220 */ /* 0x000fcc0000410000 */
        /* <DEDUP_REMOVED lines=31> */
[----:B------:R-:W4:Y:S01]  /*1e560*/  MUFU.TANH R206, R206 ;  /* 0x000000ce00ce7308 */ /* 0x000f220000002400 */
[----:B-----5:R-:W-:-:S07]  /*1e570*/  FMNMX.FTZ R14, R202, R14, !PT ;  /* 0x0000000eca0e7209 */ /* 0x020fce0007810000 */
[----:B------:R-:W5:Y:S01]  /*1e580*/  MUFU.TANH R207, R207 ;  /* 0x000000cf00cf7308 */ /* 0x000f620000002400 */
[----:B---3--:R-:W-:-:S07]  /*1e590*/  FMNMX.FTZ R14, R203, R14, !PT ;  /* 0x0000000ecb0e7209 */ /* 0x008fce0007810000 */
[----:B------:R-:W3:Y:S01]  /*1e5a0*/  MUFU.EX2 R21, R21 ;  /* 0x0000001500157308 */ /* 0x000ee20000000800 */
[----:B----4-:R-:W-:-:S07]  /*1e5b0*/  FMNMX.FTZ R14, R206, R14, !PT ;  /* 0x0000000ece0e7209 */ /* 0x010fce0007810000 */
[----:B------:R-:W4:Y:S01]  /*1e5c0*/  MUFU.EX2 R205, R205 ;  /* 0x000000cd00cd7308 */ /* 0x000f220000000800 */
[----:B-----5:R-:W-:-:S05]  /*1e5d0*/  FMNMX.FTZ R14, R207, R14, !PT ;  /* 0x0000000ecf0e7209 */ /* 0x020fca0007810000 */
[----:B------:R-:W5:Y:S02]  /*1e5e0*/  SHFL.BFLY PT, R208, R14, 0x2, 0x1f ;  /* 0x0c401f000ed07f89 */ /* 0x000f6400000e0000 */
[----:B------:R-:W0:Y:S01]  /*1e5f0*/  MUFU.EX2 R153, R153 ;  /* 0x0000009900997308 */ /* 0x000e220000000800 */
[----:B---3--:R-:W-:-:S07]  /*1e600*/  FADD.FTZ R3, R21, R3 ;  /* 0x0000000315037221 */ /* 0x008fce0000010000 */
[----:B------:R-:W3:Y:S01]  /*1e610*/  MUFU.EX2 R156, R156 ;  /* 0x0000009c009c7308 */ /* 0x000ee20000000800 */
[----:B----4-:R-:W-:-:S07]  /*1e620*/  FADD.FTZ R3, R205, R3 ;  /* 0x00000003cd037221 */ /* 0x010fce0000010000 */
[----:B------:R-:W4:Y:S01]  /*1e630*/  MUFU.EX2 R157, R157 ;  /* 0x0000009d009d7308 */ /* 0x000f220000000800 */
[----:B0-----:R-:W-:-:S01]  /*1e640*/  FADD.FTZ R3, R153, R3 ;  /* 0x0000000399037221 */ /* 0x001fc20000010000 */
[----:B-----5:R-:W-:-:S06]  /*1e650*/  FMNMX.FTZ R14, R14, R208, !PT ;  /* 0x000000d00e0e7209 */ /* 0x020fcc0007810000 */
[----:B------:R-:W-:Y:S01]  /*1e660*/  MUFU.EX2 R160, R160 ;  /* 0x000000a000a07308 */ /* 0x000fe20000000800 */
[----:B---3--:R-:W-:-:S01]  /*1e670*/  FADD.FTZ R3, R156, R3 ;  /* 0x000000039c037221 */ /* 0x008fc20000010000 */
[----:B------:R-:W0:Y:S06]  /*1e680*/  SHFL.BFLY PT, R208, R14, 0x1, 0x1f ;  /* 0x0c201f000ed07f89 */ /* 0x000e2c00000e0000 */
[----:B------:R-:W-:Y:S01]  /*1e690*/  MUFU.EX2 R161, R161 ;  /* 0x000000a100a17308 */ /* 0x000fe20000000800 */
[----:B----4-:R-:W-:-:S07]  /*1e6a0*/  FADD.FTZ R3, R157, R3 ;  /* 0x000000039d037221 */ /* 0x010fce0000010000 */
        /* <DEDUP_REMOVED lines=63> */
[----:B------:R-:W-:Y:S01]  /*1eaa0*/  FMUL.FTZ R50, R50, R208 ;  /* 0x000000d032327220 */ /* 0x000fe20000410000 */
[----:B------:R-:W-:Y:S01]  /*1eab0*/  F2FP.SATFINITE.E4M3.F32.PACK_AB_MERGE_C R154, R153, R205, RZ ;  /* 0x000000cd999a723e */ /* 0x000fe200048070ff */
[----:B------:R-:W-:-:S02]  /*1eac0*/  VIADD R153, R6, 0x38840 ;  /* 0x0003884006997836 */ /* 0x000fc40000000000 */
[----:B------:R-:W-:Y:S01]  /*1ead0*/  FMUL.FTZ R51, R51, R208 ;  /* 0x000000d033337220 */ /* 0x000fe20000410000 */
[----:B------:R-:W-:Y:S01]  /*1eae0*/  IMAD.U32 R205, RZ, RZ, UR39 ;  /* 0x00000027ffcd7e24 */ /* 0x000fe2000f8e00ff */
[----:B------:R-:W0:Y:S01]  /*1eaf0*/  MUFU.EX2 R159, R159 ;  /* 0x0000009f009f7308 */ /* 0x000e220000000800 */
[----:B---3--:R-:W-:-:S01]  /*1eb00*/  FADD.FTZ R0, R155, R0 ;  /* 0x000000009b007221 */ /* 0x008fc20000010000 */
[-C--:B------:R-:W-:Y:S01]  /*1eb10*/  FMUL.FTZ R54, R54, R208.reuse ;  /* 0x000000d036367220 */ /* 0x080fe20000410000 */
[-C--:B------:R-:W-:Y:S01]  /*1eb20*/  FMUL.FTZ R55, R55, R208.reuse ;  /* 0x000000d037377220 */ /* 0x080fe20000410000 */
[----:B------:R-:W-:Y:S01]  /*1eb30*/  PRMT R153, R205, 0x654, R153 ;  /* 0x00000654cd997816 */ /* 0x000fe20000000099 */
[-C--:B------:R-:W-:Y:S01]  /*1eb40*/  FMUL.FTZ R58, R58, R208.reuse ;  /* 0x000000d03a3a7220 */ /* 0x080fe20000410000 */
[-C--:B------:R-:W-:Y:S01]  /*1eb50*/  FMUL.FTZ R59, R59, R208.reuse ;  /* 0x000000d03b3b7220 */ /* 0x080fe20000410000 */
[----:B------:R-:W-:Y:S01]  /*1eb60*/  FMUL.FTZ R62, R62, R208 ;  /* 0x000000d03e3e7220 */ /* 0x000fe20000410000 */
[----:B------:R-:W3:Y:S01]  /*1eb70*/  MUFU.EX2 R162, R162 ;  /* 0x000000a200a27308 */ /* 0x000ee20000000800 */
[----:B----4-:R-:W-:-:S01]  /*1eb80*/  FADD.FTZ R0, R158, R0 ;  /* 0x000000009e007221 */ /* 0x010fc20000010000 */
[----:B------:R4:W-:Y:S01]  /*1eb90*/  SYNCS.ARRIVE.TRANS64.RED.A1T0 RZ, [R153+URZ], RZ ;  /* 0x000000ff99ff79a7 */ /* 0x0009e2000810043f */
[-C--:B------:R-:W-:Y:S01]  /*1eba0*/  FMUL.FTZ R63, R63, R208.reuse ;  /* 0x000000d03f3f7220 */ /* 0x080fe20000410000 */
[-C--:B------:R-:W-:Y:S01]  /*1ebb0*/  FMUL.FTZ R66, R66, R208.reuse ;  /* 0x000000d042427220 */ /* 0x080fe20000410000 */
[-C--:B------:R-:W-:Y:S01]  /*1ebc0*/  FMUL.FTZ R67, R67, R208.reuse ;  /* 0x000000d043437220 */ /* 0x080fe20000410000 */
[-C--:B------:R-:W-:Y:S01]  /*1ebd0*/  FMUL.FTZ R70, R70, R208.reuse ;  /* 0x000000d046467220 */ /* 0x080fe20000410000 */
[----:B------:R-:W-:Y:S01]  /*1ebe0*/  FMUL.FTZ R71, R71, R208 ;  /* 0x000000d047477220 */ /* 0x000fe20000410000 */
[----:B------:R-:W5:Y:S01]  /*1ebf0*/  MUFU.EX2 R163, R163 ;  /* 0x000000a300a37308 */ /* 0x000f620000000800 */
[----:B0-----:R-:W-:-:S01]  /*1ec00*/  FADD.FTZ R0, R159, R0 ;  /* 0x000000009f007221 */ /* 0x001fc20000010000 */
[----:B----4-:R-:W-:Y:S01]  /*1ec10*/  FADD.FTZ R153, R160, R3 ;  /* 0x00000003a0997221 */ /* 0x010fe20000010000 */
[----:B------:R-:W-:Y:S01]  /*1ec20*/  F2FP.SATFINITE.E4M3.F32.PACK_AB_MERGE_C R160, R161, R160, RZ ;  /* 0x000000a0a1a0723e */ /* 0x000fe200048070ff */
[-C--:B------:R-:W-:Y:S01]  /*1ec30*/  FMUL.FTZ R74, R74, R208.reuse ;  /* 0x000000d04a4a7220 */ /* 0x080fe20000410000 */
[-C--:B------:R-:W-:Y:S01]  /*1ec40*/  FMUL.FTZ R75, R75, R208.reuse ;  /* 0x000000d04b4b7220 */ /* 0x080fe20000410000 */
[----:B------:R-:W-:Y:S01]  /*1ec50*/  FMUL.FTZ R78, R78, R208 ;  /* 0x000000d04e4e7220 */ /* 0x000fe20000410000 */
[----:B------:R-:W-:Y:S01]  /*1ec60*/  F2FP.SATFINITE.E4M3.F32.PACK_AB_MERGE_C R156, R157, R156, R160 ;  /* 0x0000009c9d9c723e */ /* 0x000fe200048070a0 */
        /* <DEDUP_REMOVED lines=61> */
[----:B------:R-:W-:Y:S01]  /*1f040*/  FMUL.FTZ R151, R151, R208 ;  /* 0x000000d097977220 */ /* 0x000fe20000410000 */
[----:B------:R-:W-:-:S02]  /*1f050*/  F2FP.SATFINITE.E4M3.F32.PACK_AB_MERGE_C R158, R165, R164, R168 ;  /* 0x000000a4a59e723e */ /* 0x000fc400048070a8 */
[----:B------:R-:W4:Y:S01]  /*1f060*/  MUFU.EX2 R178, R178 ;  /* 0x000000b200b27308 */ /* 0x000f220000000800 */
[----:B0-----:R-:W-:-:S01]  /*1f070*/  FADD.FTZ R3, R175, R3 ;  /* 0x00000003af037221 */ /* 0x001fc20000010000 */
[----:B------:R-:W-:-:S06]  /*1f080*/  F2FP.SATFINITE.E4M3.F32.PACK_AB_MERGE_C R154, R21, R20, R154 ;  /* 0x00000014159a723e */ /* 0x000fcc000480709a */
        /* <DEDUP_REMOVED lines=72> */
[----:B------:R0:W5:Y:S01]  /*1f510*/  MUFU.EX2 R0, R10 ;  /* 0x0000000a00007308 */ /* 0x0001620000000800 */
[----:B---3--:R-:W-:-:S01]  /*1f520*/  FADD.FTZ R3, R11, R3 ;  /* 0x000000030b037221 */ /* 0x008fc20000010000 */
[----:B------:R-:W-:-:S04]  /*1f530*/  F2FP.SATFINITE.E4M3.F32.PACK_AB_MERGE_C R200, R11, R200, RZ ;  /* 0x000000c80bc8723e */ /* 0x000fc800048070ff */
[----:B------:R-:W-:Y:S01]  /*1f540*/  F2FP.SATFINITE.E4M3.F32.PACK_AB_MERGE_C R166, R197, R196, R200 ;  /* 0x000000c4c5a6723e */ /* 0x000fe200048070c8 */
[----:B----4-:R-:W-:-:S01]  /*1f550*/  FADD.FTZ R153, R206, R153 ;  /* 0x00000099ce997221 */ /* 0x010fc20000010000 */
[----:B0-----:R-:W-:-:S04]  /*1f560*/  F2FP.SATFINITE.E4M3.F32.PACK_AB_MERGE_C R10, R201, R199, RZ ;  /* 0x000000c7c90a723e */ /* 0x001fc800048070ff */
[----:B------:R-:W-:Y:S02]  /*1f570*/  F2FP.SATFINITE.E4M3.F32.PACK_AB_MERGE_C R165, R198, R195, R10 ;  /* 0x000000c3c6a5723e */ /* 0x000fe4000480700a */
[C---:B-----5:R-:W-:Y:S01]  /*1f580*/  F2FP.SATFINITE.E4M3.F32.PACK_AB_MERGE_C R11, R0.reuse, R206, RZ ;  /* 0x000000ce000b723e */ /* 0x060fe200048070ff */
[----:B------:R-:W-:Y:S01]  /*1f590*/  FADD.FTZ R0, R0, R153 ;  /* 0x0000009900007221 */ /* 0x000fe20000010000 */
[----:B------:R-:W-:Y:S02]  /*1f5a0*/  F2FP.SATFINITE.E4M3.F32.PACK_AB_MERGE_C R153, R13, R12, R15 ;  /* 0x0000000c0d99723e */ /* 0x000fe4000480700f */
[----:B------:R-:W-:Y:S01]  /*1f5b0*/  F2FP.SATFINITE.E4M3.F32.PACK_AB_MERGE_C R167, R203, R202, R11 ;  /* 0x000000cacba7723e */ /* 0x000fe2000480700b */
[----:B------:R-:W-:Y:S06]  /*1f5c0*/  @!P0 BRA `(.L_x_3131) ;  /* 0x0000000000048947 */ /* 0x000fec0003800000 */
[----:B------:R-:W-:Y:S01]  /*1f5d0*/  BPT.TRAP 0x1 ;  /* 0x000000040000795c */ /* 0x000fe20000300000 */
.L_x_3131:
[----:B------:R0:W3:Y:S01]  /*1f5e0*/  SYNCS.PHASECHK.TRANS64.TRYWAIT P1, [R6+URZ+0x38850], R7 ;  /* 0x03885007060075a7 */ /* 0x0000e2000802017f */
[----:B------:R-:W-:Y:S05]  /*1f5f0*/  @!P0 BRA `(.L_x_3132) ;  /* 0x0000000000048947 */ /* 0x000fea0003800000 */
[----:B------:R-:W-:Y:S01]  /*1f600*/  BPT.TRAP 0x1 ;  /* 0x000000040000795c */ /* 0x000fe20000300000 */
.L_x_3132:
[----:B------:R-:W-:Y:S01]  /*1f610*/  BSSY B0, `(.L_x_3133) ;  /* 0x0000006000007945 */ /* 0x000fe20003800000 */
[----:B------:R-:W-:Y:S01]  /*1f620*/  LEA R10, R8, UR42, 0xb ;  /* 0x0000002a080a7c11 */ /* 0x000fe2000f8e58ff */
[----:B------:R-:W-:Y:S02]  /*1f630*/  IMAD.MOV.U32 R11, RZ, RZ, 0x40000040 ;  /* 0x40000040ff0b7424 */ /* 0x000fe400078e00ff */
[----:B---3--:R-:W-:Y:S05]  /*1f640*/  @P1 BRA `(.L_x_3134) ;  /* 0x0000000000081947 */ /* 0x008fea0003800000 */
[----:B------:R-:W3:Y:S02]  /*1f650*/  SYNCS.PHASECHK.TRANS64.TRYWAIT P1, [R6+URZ+0x38850], R7 ;  /* 0x03885007060075a7 */ /* 0x000ee4000802017f */
[----:B---3--:R-:W-:Y:S05]  /*1f660*/  @!P1 BRA `(.L_x_3135) ;  /* 0x000000f400349947 */ /* 0x008fea0003800000 */
.L_x_3134:
[----:B------:R-:W-:Y:S05]  /*1f670*/  BSYNC B0 ;  /* 0x0000000000007941 */ /* 0x000fea0003800000 */
.L_x_3133:
[----:B------:R-:W4:Y:S01]  /*1f680*/  S2R R8, SR_TID.X ;  /* 0x0000000000087919 */ /* 0x000f220000002100 */
[----:B------:R-:W-:Y:S05]  /*1f690*/  WARPSYNC.ALL ;  /* 0x0000000000007948 */ /* 0x000fea0003800000 */
[C---:B------:R-:W-:Y:S01]  /*1f6a0*/  R2UR UR6, R10.reuse ;  /* 0x000000000a0672ca */ /* 0x040fe200000e0000 */
[----:B------:R-:W-:Y:S01]  /*1f6b0*/  IMAD.MOV.U32 R13, RZ, RZ, 0x40000040 ;  /* 0x40000040ff0d7424 */ /* 0x000fe200078e00ff */
[----:B------:R-:W-:Y:S01]  /*1f6c0*/  R2UR UR7, R11 ;  /* 0x000000000b0772ca */ /* 0x000fe200000e0000 */
[----:B------:R-:W-:Y:S01]  /*1f6d0*/  IMAD.MOV.U32 R11, RZ, RZ, 0x40000040 ;  /* 0x40000040ff0b7424 */ /* 0x000fe200078e00ff */
[----:B------:R-:W-:-:S02]  /*1f6e0*/  IADD3 R12, R10, 0x2, RZ ;  /* 0x000000020a0c7810 */ /* 0x000fc40007ffe0ff */
[----:B----4-:R-:W-:-:S05]  /*1f6f0*/  SHF.R.U32.HI R8, RZ, 0x7, R8 ;  /* 0x00000007ff087819 */ /* 0x010fca0000011608 */
[----:B01-3--:R-:W-:-:S05]  /*1f700*/  VIADD R7, R8, 0x8 ;  /* 0x0000000808077836 */ /* 0x00bfca0000000000 */
        /* <DEDUP_REMOVED lines=27> */
.L_x_3136:
[C---:B------:R-:W-:Y:S01]  /*1f8c0*/  ISETP.GT.AND P1, PT, R5.reuse, RZ, PT ;  /* 0x000000ff0500720c */ /* 0x040fe20003f24270 */
        /* <DEDUP_REMOVED lines=8> */
.L_x_3125:
[----:B------:R-:W3:Y:S04]  /*1f950*/  LDL R12, [R1+0x38] ;  /* 0x00003800010c7983 */ /* 0x000ee80000100800 */
[----:B------:R-:W4:Y:S01]  /*1f960*/  LDL R8, [R1+0x18] ;  /* 0x0000180001087983 */ /* 0x000f220000100800 */
[----:B------:R-:W-:Y:S05]  /*1f970*/  WARPSYNC.ALL ;  /* 0x0000000000007948 */ /* 0x000fea0003800000 */
[----:B------:R-:W-:Y:S01]  /*1f980*/  ULDC.64 UR4, c[0x0][0x9a0] ;  /* 0x0002680000047ab9 */ /* 0x000fe20000000a00 */
[----:B------:R-:W5:Y:S01]  /*1f990*/  LDL.LU R22, [R1+0x3c] ;  /* 0x00003c0001167983 */ /* 0x000f620000300800 */
[----:B------:R2:W-:Y:S08]  /*1f9a0*/  BAR.ARV R4, 0x100 ;  /* 0x000400040000751d */ /* 0x0005f00000002000 */
[----:B------:R-:W-:Y:S06]  /*1f9b0*/  BAR.ARV 0x8, 0x180 ;  /* 0x0206000000007b1d */ /* 0x000fec0000002000 */
[----:B------:R-:W-:-:S04]  /*1f9c0*/  ISETP.NE.U32.AND P0, PT, RZ, UR4, PT ;  /* 0x00000004ff007c0c */ /* 0x000fc8000bf05070 */
[----:B------:R-:W-:-:S13]  /*1f9d0*/  ISETP.NE.AND.EX P0, PT, RZ, UR5, PT, P0 ;  /* 0x00000005ff007c0c */ /* 0x000fda000bf05300 */
[----:B------:R-:W3:Y:S01]  /*1f9e0*/  @P0 LDC.64 R10, c[0x0][0x9c8] ;  /* 0x00027200ff0a0b82 */ /* 0x000ee20000000a00 */
[----:B------:R-:W-:-:S07]  /*1f9f0*/  @P0 SHF.R.S32.HI R13, RZ, 0x1f, R218 ;  /* 0x0000001fff0d0819 */ /* 0x000fce00000114da */
[----:B01----:R-:W0:Y:S01]  /*1fa00*/  @P0 LDC.64 R6, c[0x0][0x9d0] ;  /* 0x00027400ff060b82 */ /* 0x003e220000000a00 */
[----:B---3--:R-:W-:-:S04]  /*1fa10*/  @P0 IMAD R2, R12, R10, RZ ;  /* 0x0000000a0c020224 */ /* 0x008fc800078e02ff */
[C---:B----4-:R-:W-:Y:S02]  /*1fa20*/  @P0 IMAD R5, R8.reuse, R11, R2 ;  /* 0x0000000b08050224 */ /* 0x050fe400078e0202 */
[----:B------:R-:W-:-:S04]  /*1fa30*/  @P0 IMAD.WIDE.U32 R10, R8, R10, RZ ;  /* 0x0000000a080a0225 */ /* 0x000fc800078e00ff */
[-C--:B0-----:R-:W-:Y:S02]  /*1fa40*/  @P0 IMAD R2, R13, R6.reuse, RZ ;  /* 0x000000060d020224 */ /* 0x081fe400078e02ff */
[----:B------:R-:W-:Y:S02]  /*1fa50*/  @P0 IMAD.IADD R11, R11, 0x1, R5 ;  /* 0x000000010b0b0824 */ /* 0x000fe400078e0205 */
[C---:B------:R-:W-:Y:S02]  /*1fa60*/  @P0 IMAD R5, R218.reuse, R7, R2 ;  /* 0x00000007da050224 */ /* 0x040fe400078e0202 */
[----:B------:R-:W-:-:S05]  /*1fa70*/  @P0 IMAD.WIDE.U32 R6, R218, R6, R10 ;  /* 0x00000006da060225 */ /* 0x000fca00078e000a */
[----:B------:R-:W-:Y:S02]  /*1fa80*/  @P0 IADD3 R7, R7, R5, RZ ;  /* 0x0000000507070210 */ /* 0x000fe40007ffe0ff */
[----:B------:R-:W-:Y:S01]  /*1fa90*/  @P0 LEA R10, P1, R6, UR4, 0x2 ;  /* 0x00000004060a0c11 */ /* 0x000fe2000f8210ff */
[----:B------:R-:W-:-:S03]  /*1faa0*/  IMAD.MOV.U32 R5, RZ, RZ, 0x3f800000 ;  /* 0x3f800000ff057424 */ /* 0x000fc600078e00ff */
[----:B------:R-:W-:-:S05]  /*1fab0*/  @P0 LEA.HI.X R11, R6, UR5, R7, 0x2, P1 ;  /* 0x00000005060b0c11 */ /* 0x000fca00088f1407 */
[----:B------:R0:W3:Y:S04]  /*1fac0*/  @P0 LDG.E R5, desc[UR36][R10.64] ;  /* 0x000000240a050981 */ /* 0x0000e8000c1e1900 */
[----:B------:R-:W1:Y:S04]  /*1fad0*/  SHFL.BFLY PT, R2, R3, 0x2, 0x1f ;  /* 0x0c401f0003027f89 */ /* 0x000e6800000e0000 */
[----:B------:R-:W4:Y:S01]  /*1fae0*/  SHFL.BFLY PT, R7, R0, 0x2, 0x1f ;  /* 0x0c401f0000077f89 */ /* 0x000f2200000e0000 */
[----:B-1----:R-:W-:Y:S01]  /*1faf0*/  FADD.FTZ R2, R2, R3 ;  /* 0x0000000302027221 */ /* 0x002fe20000010000 */
[----:B----4-:R-:W-:-:S04]  /*1fb00*/  FADD.FTZ R6, R7, R0 ;  /* 0x0000000007067221 */ /* 0x010fc80000010000 */
[----:B------:R-:W1:Y:S04]  /*1fb10*/  SHFL.BFLY PT, R7, R2, 0x1, 0x1f ;  /* 0x0c201f0002077f89 */ /* 0x000e6800000e0000 */
[----:B------:R-:W4:Y:S01]  /*1fb20*/  SHFL.BFLY PT, R13, R6, 0x1, 0x1f ;  /* 0x0c201f00060d7f89 */ /* 0x000f2200000e0000 */
[----:B--2---:R-:W-:Y:S02]  /*1fb30*/  IMAD.MOV.U32 R4, RZ, RZ, RZ ;  /* 0x000000ffff047224 */ /* 0x004fe400078e00ff */
[----:B-1----:R-:W-:-:S05]  /*1fb40*/  FADD.FTZ R7, R2, R7 ;  /* 0x0000000702077221 */ /* 0x002fca0000010000 */
[C---:B------:R-:W-:Y:S01]  /*1fb50*/  FSETP.NE.FTZ.AND P0, PT, R7.reuse, RZ, PT ;  /* 0x000000ff0700720b */ /* 0x040fe20003f15000 */
[----:B------:R-:W-:Y:S01]  /*1fb60*/  FMUL.FTZ R15, R7, 0.00390625 ;  /* 0x3b800000070f7820 */ /* 0x000fe20000410000 */
[----:B----4-:R-:W-:-:S04]  /*1fb70*/  FADD.FTZ R13, R6, R13 ;  /* 0x0000000d060d7221 */ /* 0x010fc80000010000 */
[----:B------:R-:W-:Y:S01]  /*1fb80*/  FSETP.NE.FTZ.AND P1, PT, R15, RZ, PT ;  /* 0x000000ff0f00720b */ /* 0x000fe20003f35000 */
[----:B------:R-:W-:-:S06]  /*1fb90*/  FMUL.FTZ R8, R13, 0.00390625 ;  /* 0x3b8000000d087820 */ /* 0x000fcc0000410000 */
[----:B------:R-:W-:Y:S01]  /*1fba0*/  @P0 MUFU.RCP R4, R7 ;  /* 0x0000000700040308 */ /* 0x000fe20000001000 */
[----:B------:R-:W-:Y:S02]  /*1fbb0*/  FSETP.NE.FTZ.AND P0, PT, R13, RZ, PT ;  /* 0x000000ff0d00720b */ /* 0x000fe40003f15000 */
[----:B------:R-:W-:Y:S01]  /*1fbc0*/  FSETP.NE.FTZ.AND P2, PT, R8, RZ, PT ;  /* 0x000000ff0800720b */ /* 0x000fe20003f55000 */
[----:B0-----:R-:W-:-:S04]  /*1fbd0*/  IMAD.MOV.U32 R10, RZ, RZ, RZ ;  /* 0x000000ffff0a7224 */ /* 0x001fc800078e00ff */
[----:B------:R-:W0:Y:S01]  /*1fbe0*/  @P1 MUFU.LG2 R3, R15 ;  /* 0x0000000f00031308 */ /* 0x000e220000000c00 */
[----:B-----5:R-:W-:-:S07]  /*1fbf0*/  VIADD R22, R22, 0x1 ;  /* 0x0000000116167836 */ /* 0x020fce0000000000 */
[----:B------:R-:W-:Y:S01]  /*1fc00*/  @P0 MUFU.RCP R10, R13 ;  /* 0x0000000d000a0308 */ /* 0x000fe20000001000 */
[----:B------:R1:W-:Y:S07]  /*1fc10*/  STL [R1+0x3c], R22 ;  /* 0x00003c1601007387 */ /* 0x0003ee0000100800 */
[----:B------:R-:W2:Y:S01]  /*1fc20*/  @P2 MUFU.LG2 R8, R8 ;  /* 0x0000000800082308 */ /* 0x000ea20000000c00 */
[----:B------:R-:W-:Y:S02]  /*1fc30*/  VIADD R222, R222, 0x1 ;  /* 0x00000001dede7836 */ /* 0x000fe40000000000 */
[----:B0-----:R-:W-:Y:S01]  /*1fc40*/  @P1 FMUL.FTZ R7, R3, 0.69314718246459960938 ;  /* 0x3f31721803071820 */ /* 0x001fe20000410000 */
[----:B------:R-:W-:Y:S01]  /*1fc50*/  MOV R20, UR38 ;  /* 0x0000002600147c02 */ /* 0x000fe20008000f00 */
[----:B------:R-:W-:Y:S01]  /*1fc60*/  IMAD.U32 R6, RZ, RZ, UR38 ;  /* 0x00000026ff067e24 */ /* 0x000fe2000f8e00ff */
[----:B------:R-:W-:-:S03]  /*1fc70*/  ISETP.NE.AND P0, PT, R222, 0x2, PT ;  /* 0x00000002de00780c */ /* 0x000fc60003f05270 */
[----:B------:R-:W-:Y:S01]  /*1fc80*/  @P2 FMUL.FTZ R20, R20, 0.69314718246459960938 ;  /* 0x3f31721814142820 */ /* 0x000fe20000410000 */
[----:B------:R-:W-:Y:S01]  /*1fc90*/  @P1 FMUL.FTZ R6, R6, 0.69314718246459960938 ;  /* 0x3f31721806061820 */ /* 0x000fe20000410000 */
[----:B------:R-:W-:Y:S01]  /*1fca0*/  SEL R12, RZ, 0x1, P0 ;  /* 0x00000001ff0c7807 */ /* 0x000fe20000000000 */
[----:B------:R-:W-:Y:S02]  /*1fcb0*/  IMAD.MOV.U32 R0, RZ, RZ, -0x800000 ;  /* 0xff800000ff007424 */ /* 0x000fe400078e00ff */
[----:B--2---:R-:W-:Y:S01]  /*1fcc0*/  @P2 FMUL.FTZ R11, R8, 0.69314718246459960938 ;  /* 0x3f317218080b2820 */ /* 0x004fe20000410000 */
[----:B------:R-:W-:Y:S01]  /*1fcd0*/  IMAD.MOV.U32 R2, RZ, RZ, -0x800000 ;  /* 0xff800000ff027424 */ /* 0x000fe200078e00ff */
[----:B------:R-:W-:Y:S02]  /*1fce0*/  LOP3.LUT R223, R223, R12, RZ, 0x3c, !PT ;  /* 0x0000000cdfdf7212 */ /* 0x000fe400078e3cff */
[----:B------:R-:W-:Y:S01]  /*1fcf0*/  @P2 FFMA.FTZ R0, R20, R14, R11 ;  /* 0x0000000e14002223 */ /* 0x000fe2000001000b */
[----:B------:R-:W-:Y:S01]  /*1fd00*/  @P1 FFMA.FTZ R2, R6, R9, R7 ;  /* 0x0000000906021223 */ /* 0x000fe20000010007 */
[----:B------:R-:W-:-:S02]  /*1fd10*/  PLOP3.LUT P1, PT, PT, PT, PT, 0x8, 0x0 ;  /* 0x000000000000781c */ /* 0x000fc40003f2e170 */
[----:B------:R-:W-:Y:S01]  /*1fd20*/  SEL R222, R222, RZ, P0 ;  /* 0x000000ffdede7207 */ /* 0x000fe20000000000 */
        /* <DEDUP_REMOVED lines=129> */
[----:B-1----:R-:W-:-:S07]  /*20540*/  FMUL.FTZ R134, R151, R10 ;  /* 0x0000000a97867220 */ /* 0x002fce0000410000 */
.L_x_3047:
        /* <DEDUP_REMOVED lines=11> */
[----:B------:R-:W-:-:S03]  /*20600*/  ULDC.64 UR4, c[0x4][0x128] ;  /* 0x01004a0000047ab9 */ /* 0x000fc60000000a00 */
[----:B-----5:R-:W3:Y:S04]  /*20610*/  LDL R98, [R1+0x38] ;  /* 0x0000380001627983 */ /* 0x020ee80000100800 */
[----:B------:R-:W4:Y:S01]  /*20620*/  LDL R140, [R1+0x18] ;  /* 0x00001800018c7983 */ /* 0x000f220000100800 */
[----:B------:R-:W0:Y:S02]  /*20630*/  S2R R142, SR_TID.X ;  /* 0x00000000008e7919 */ /* 0x000e240000002100 */
[----:B0-----:R-:W-:-:S05]  /*20640*/  IMAD.SHL.U32 R3, R142, 0x4, RZ ;  /* 0x000000048e037824 */ /* 0x001fca00078e00ff */
[----:B------:R-:W-:-:S04]  /*20650*/  LOP3.LUT R3, R3, 0xc, RZ, 0xc0, !PT ;  /* 0x0000000c03037812 */ /* 0x000fc800078ec0ff */
[----:B------:R-:W-:-:S04]  /*20660*/  IADD3 R26, P0, R3, UR4, RZ ;  /* 0x00000004031a7c10 */ /* 0x000fc8000ff1e0ff */
[----:B------:R-:W-:-:S05]  /*20670*/  IADD3.X R27, RZ, UR5, RZ, P0, !PT ;  /* 0x00000005ff1b7c10 */ /* 0x000fca00087fe4ff */
[----:B------:R0:W5:Y:S02]  /*20680*/  LDG.E.CONSTANT R3, desc[UR36][R26.64] ;  /* 0x000000241a037981 */ /* 0x000164000c1e9900 */
[----:B0-----:R-:W-:Y:S02]  /*20690*/  F2FP.BF16.F32.PACK_AB R27, R13, R56 ;  /* 0x000000380d1b723e */ /* 0x001fe400000010ff */
[----:B------:R-:W0:Y:S01]  /*206a0*/  S2R R13, SR_SWINHI ;  /* 0x00000000000d7919 */ /* 0x000e220000002f00 */
        /* <DEDUP_REMOVED lines=12> */
[----:B------:R-:W-:Y:S02]  /*20770*/  MOV R76, R22 ;  /* 0x00000016004c7202 */ /* 0x000fe40000000f00 */
[----:B0-----:R-:W-:Y:S02]  /*20780*/  MOV R77, R13 ;  /* 0x0000000d004d7202 */ /* 0x001fe40000000f00 */
        /* <DEDUP_REMOVED lines=18> */
[----:B------:R-:W-:Y:S02]  /*208b0*/  LOP3.LUT P0, R6, R142, 0x3, RZ, 0xc0, !PT ;  /* 0x000000038e067812 */ /* 0x000fe4000780c0ff */
[----:B------:R-:W-:-:S02]  /*208c0*/  F2FP.BF16.F32.PACK_AB R46, R46, R43 ;  /* 0x0000002b2e2e723e */ /* 0x000fc400000010ff */
[----:B------:R-:W-:Y:S02]  /*208d0*/  F2FP.BF16.F32.PACK_AB R50, R47, R50 ;  /* 0x000000322f32723e */ /* 0x000fe400000010ff */
[----:B------:R-:W-:Y:S02]  /*208e0*/  F2FP.BF16.F32.PACK_AB R80, R29, R80 ;  /* 0x000000501d50723e */ /* 0x000fe400000010ff */
[----:B------:R-:W-:Y:S02]  /*208f0*/  F2FP.BF16.F32.PACK_AB R88, R37, R88 ;  /* 0x000000582558723e */ /* 0x000fe400000010ff */
[----:B------:R-:W-:Y:S02]  /*20900*/  F2FP.BF16.F32.PACK_AB R5, R5, R24 ;  /* 0x000000180505723e */ /* 0x000fe400000010ff */
[----:B------:R-:W-:Y:S02]  /*20910*/  F2FP.BF16.F32.PACK_AB R47, R45, R96 ;  /* 0x000000602d2f723e */ /* 0x000fe400000010ff */
[----:B------:R-:W-:-:S02]  /*20920*/  ISETP.EQ.OR P0, PT, R6, 0x3, !P0 ;  /* 0x000000030600780c */ /* 0x000fc40004702670 */
[----:B------:R-:W-:Y:S02]  /*20930*/  F2FP.BF16.F32.PACK_AB R40, R9, R40 ;  /* 0x000000280928723e */ /* 0x000fe400000010ff */
[----:B------:R-:W-:Y:S02]  /*20940*/  F2FP.BF16.F32.PACK_AB R7, R7, R32 ;  /* 0x000000200707723e */ /* 0x000fe400000010ff */
[----:B------:R-:W-:Y:S02]  /*20950*/  F2FP.BF16.F32.PACK_AB R9, R39, R42 ;  /* 0x0000002a2709723e */ /* 0x000fe400000010ff */
[----:B------:R-:W-:Y:S02]  /*20960*/  F2FP.BF16.F32.PACK_AB R35, R36, R81 ;  /* 0x000000512423723e */ /* 0x000fe400000010ff */
[----:B------:R-:W-:Y:S02]  /*20970*/  F2FP.BF16.F32.PACK_AB R39, R44, R89 ;  /* 0x000000592c27723e */ /* 0x000fe400000010ff */
[----:B------:R-:W-:-:S02]  /*20980*/  SEL R13, R5, R4, P0 ;  /* 0x00000004050d7207 */ /* 0x000fc40000000000 */
[----:B------:R-:W-:Y:S01]  /*20990*/  SEL R4, R4, R5, P0 ;  /* 0x0000000504047207 */ /* 0x000fe20000000000 */
[----:B------:R-:W-:Y:S01]  /*209a0*/  UMOV UR4, 0xffffffff ;  /* 0xffffffff00047882 */ /* 0x000fe20000000000 */
        /* <DEDUP_REMOVED lines=45> */
[----:B------:R-:W-:Y:S01]  /*20c80*/  LOP3.LUT R84, R84, R85, RZ, 0x3c, !PT ;  /* 0x0000005554547212 */ /* 0x000fe200078e3cff */
[----:B------:R-:W-:Y:S01]  /*20c90*/  IMAD.X R85, RZ, RZ, R67, P3 ;  /* 0x000000ffff557224 */ /* 0x000fe200018e0643 */
[----:B------:R-:W-:Y:S02]  /*20ca0*/  IADD3.X R73, RZ, R67, RZ, P4, !PT ;  /* 0x00000043ff497210 */ /* 0x000fe400027fe4ff */
[C---:B------:R-:W-:Y:S02]  /*20cb0*/  IADD3 R69, P2, R66.reuse, 0x8020, RZ ;  /* 0x0000802042457810 */ /* 0x040fe40007f5e0ff */
[C---:B------:R-:W-:Y:S02]  /*20cc0*/  IADD3 R61, P1, R66.reuse, 0x8000, RZ ;  /* 0x00008000423d7810 */ /* 0x040fe40007f3e0ff */
[C---:B------:R-:W-:Y:S02]  /*20cd0*/  IADD3 R57, P5, R66.reuse, 0x4060, RZ ;  /* 0x0000406042397810 */ /* 0x040fe40007fbe0ff */
[----:B------:R-:W-:-:S02]  /*20ce0*/  IADD3 R53, P4, R66, 0x4040, RZ ;  /* 0x0000404042357810 */ /* 0x000fc40007f9e0ff */
[----:B------:R-:W-:Y:S01]  /*20cf0*/  IADD3 R99, P3, R66, 0x8040, RZ ;  /* 0x0000804042637810 */ /* 0x000fe20007f7e0ff */
[----:B---3--:R-:W-:Y:S01]  /*20d00*/  IMAD.MOV.U32 R141, RZ, RZ, R98 ;  /* 0x000000ffff8d7224 */ /* 0x008fe200078e0062 */
[----:B------:R-:W-:Y:S02]  /*20d10*/  LOP3.LUT R68, R69, 0x380, RZ, 0xc0, !PT ;  /* 0x0000038045447812 */ /* 0x000fe400078ec0ff */
[----:B------:R-:W-:Y:S02]  /*20d20*/  LOP3.LUT R60, R61, 0x380, RZ, 0xc0, !PT ;  /* 0x000003803d3c7812 */ /* 0x000fe400078ec0ff */
[----:B------:R-:W-:Y:S02]  /*20d30*/  LOP3.LUT R56, R57, 0x380, RZ, 0xc0, !PT ;  /* 0x0000038039387812 */ /* 0x000fe400078ec0ff */
[----:B------:R-:W-:Y:S02]  /*20d40*/  LOP3.LUT R52, R53, 0x380, RZ, 0xc0, !PT ;  /* 0x0000038035347812 */ /* 0x000fe400078ec0ff */
[----:B------:R-:W-:-:S02]  /*20d50*/  LOP3.LUT R98, R99, 0x380, RZ, 0xc0, !PT ;  /* 0x0000038063627812 */ /* 0x000fc400078ec0ff */
        /* <DEDUP_REMOVED lines=15> */
[----:B------:R-:W-:-:S02]  /*20e50*/  IADD3 R43, P2, R66, 0x4000, RZ ;  /* 0x00004000422b7810 */ /* 0x000fc40007f5e0ff */
[C---:B------:R-:W-:Y:S02]  /*20e60*/  IADD3 R37, P1, R66.reuse, 0x60, RZ ;  /* 0x0000006042257810 */ /* 0x040fe40007f3e0ff */
[C---:B------:R-:W-:Y:S02]  /*20e70*/  IADD3 R33, P5, R66.reuse, 0x40, RZ ;  /* 0x0000004042217810 */ /* 0x040fe40007fbe0ff */
[C---:B------:R-:W-:Y:S02]  /*20e80*/  IADD3 R29, P4, R66.reuse, 0x20, RZ ;  /* 0x00000020421d7810 */ /* 0x040fe40007f9e0ff */
[----:B------:R-:W-:Y:S02]  /*20e90*/  IADD3 R45, P3, R66, 0x4020, RZ ;  /* 0x00004020422d7810 */ /* 0x000fe40007f7e0ff */
[----:B------:R-:W-:Y:S02]  /*20ea0*/  LOP3.LUT R42, R43, 0x380, RZ, 0xc0, !PT ;  /* 0x000003802b2a7812 */ /* 0x000fe400078ec0ff */
        /* <DEDUP_REMOVED lines=20> */
[----:B------:R-:W-:Y:S02]  /*20ff0*/  IADD3.X R45, RZ, R67, RZ, P3, !PT ;  /* 0x00000043ff2d7210 */ /* 0x000fe40001ffe4ff */
[----:B------:R-:W-:Y:S01]  /*21000*/  LOP3.LUT R66, R5, R66, RZ, 0x3c, !PT ;  /* 0x0000004205427212 */ /* 0x000fe200078e3cff */
[----:B----4-:R-:W-:Y:S01]  /*21010*/  IMAD.SHL.U32 R87, R140, 0x4, RZ ;  /* 0x000000048c577824 */ /* 0x010fe200078e00ff */
        /* <DEDUP_REMOVED lines=16> */
[----:B------:R-:W-:Y:S01]  /*21120*/  SHF.L.U64.HI R99, R140, 0x2, R141 ;  /* 0x000000028c637819 */ /* 0x000fe2000001028d */
[----:B------:R-:W-:Y:S06]  /*21130*/  BRA.DIV UR4, `(.L_x_3140) ;  /* 0x000000da04947947 */ /* 0x000fec000b800000 */
[----:B------:R-:W-:Y:S02]  /*21140*/  SEL R26, R40, R41, P0 ;  /* 0x00000029281a7207 */ /* 0x000fe40000000000 */
[----:B------:R-:W-:Y:S02]  /*21150*/  SEL R8, R41, R40, P0 ;  /* 0x0000002829087207 */ /* 0x000fe40000000000 */
[----:B------:R-:W-:Y:S02]  /*21160*/  SEL R40, R31, R48, P0 ;  /* 0x000000301f287207 */ /* 0x000fe40000000000 */
[----:B------:R-:W-:Y:S01]  /*21170*/  SEL R31, R48, R31, P0 ;  /* 0x0000001f301f7207 */ /* 0x000fe20000000000 */
[----:B-----5:R-:W-:Y:S01]  /*21180*/  SHFL.IDX PT, R26, R26, R3, 0x1c1f ;  /* 0x001c1f031a1a7589 */ /* 0x020fe200000e0000 */
[----:B------:R-:W-:Y:S02]  /*21190*/  SEL R42, R80, R35, P0 ;  /* 0x00000023502a7207 */ /* 0x000fe40000000000 */
[----:B------:R-:W-:Y:S01]  /*211a0*/  SEL R33, R35, R80, P0 ;  /* 0x0000005023217207 */ /* 0x000fe20000000000 */
[----:B------:R-:W-:Y:S01]  /*211b0*/  SHFL.IDX PT, R40, R40, R3, 0x1c1f ;  /* 0x001c1f0328287589 */ /* 0x000fe200000e0000 */
[----:B------:R-:W-:-:S02]  /*211c0*/  SEL R48, R47, R64, P0 ;  /* 0x000000402f307207 */ /* 0x000fc40000000000 */
[----:B------:R-:W-:Y:S01]  /*211d0*/  SEL R37, R64, R47, P0 ;  /* 0x0000002f40257207 */ /* 0x000fe20000000000 */
[----:B------:R-:W-:Y:S01]  /*211e0*/  SHFL.IDX PT, R42, R42, R3, 0x1c1f ;  /* 0x001c1f032a2a7589 */ /* 0x000fe200000e0000 */
        /* <DEDUP_REMOVED lines=13> */
[----:B------:R-:W-:Y:S01]  /*212c0*/  SEL R52, R104, R49, P0 ;  /* 0x0000003168347207 */ /* 0x000fe20000000000 */
[----:B------:R-:W-:Y:S01]  /*212d0*/  SHFL.IDX PT, R24, R24, R3, 0x1c1f ;  /* 0x001c1f0318187589 */ /* 0x000fe200000e0000 */
        /* <DEDUP_REMOVED lines=8> */
[----:B------:R-:W-:Y:S01]  /*21360*/  SEL R102, R65, R38, P0 ;  /* 0x0000002641667207 */ /* 0x000fe20000000000 */
[----:B------:R-:W-:Y:S01]  /*21370*/  SHFL.IDX PT, R34, R32, R3, 0x1c1f ;  /* 0x001c1f0320227589 */ /* 0x000fe200000e0000 */
[----:B------:R-:W-:-:S02]  /*21380*/  LOP3.LUT R20, R3, 0x2, RZ, 0x3c, !PT ;  /* 0x0000000203147812 */ /* 0x000fc400078e3cff */
        /* <DEDUP_REMOVED lines=28> */
[----:B------:R-:W2:Y:S01]  /*21550*/  SHFL.IDX PT, R58, R56, R3, 0x1c1f ;  /* 0x001c1f03383a7589 */ /* 0x000ea200000e0000 */
        /* <DEDUP_REMOVED lines=17> */
[----:B------:R-:W4:Y:S01]  /*21670*/  SHFL.IDX PT, R10, R4, R20, 0x1c1f ;  /* 0x001c1f14040a7589 */ /* 0x000f2200000e0000 */
[----:B------:R-:W-:Y:S02]  /*21680*/  SEL R5, R134, R135, P0 ;  /* 0x0000008786057207 */ /* 0x000fe40000000000 */
[----:B0-----:R-:W-:Y:S01]  /*21690*/  SEL R12, R40, R31, P0 ;  /* 0x0000001f280c7207 */ /* 0x001fe20000000000 */
[----:B------:R-:W0:Y:S01]  /*216a0*/  SHFL.IDX PT, R25, R25, R20, 0x1c1f ;  /* 0x001c1f1419197589 */ /* 0x000e2200000e0000 */
[----:B------:R-:W-:Y:S02]  /*216b0*/  SEL R14, R31, R40, P0 ;  /* 0x000000281f0e7207 */ /* 0x000fe40000000000 */
[----:B--2---:R-:W-:Y:S01]  /*216c0*/  SEL R56, R58, R41, P0 ;  /* 0x000000293a387207 */ /* 0x004fe20000000000 */
[----:B------:R-:W2:Y:S01]  /*216d0*/  SHFL.IDX PT, R27, R27, R20, 0x1c1f ;  /* 0x001c1f141b1b7589 */ /* 0x000ea200000e0000 */
[----:B------:R-:W-:-:S02]  /*216e0*/  SEL R64, R66, R45, P0 ;  /* 0x0000002d42407207 */ /* 0x000fc40000000000 */
[----:B------:R-:W-:Y:S01]  /*216f0*/  SEL R68, R70, R47, P0 ;  /* 0x0000002f46447207 */ /* 0x000fe20000000000 */
[----:B------:R-:W1:Y:S01]  /*21700*/  SHFL.IDX PT, R29, R29, R20, 0x1c1f ;  /* 0x001c1f141d1d7589 */ /* 0x000e6200000e0000 */
[----:B------:R-:W-:Y:S02]  /*21710*/  SEL R58, R41, R58, P0 ;  /* 0x0000003a293a7207 */ /* 0x000fe40000000000 */
[----:B------:R-:W-:Y:S01]  /*21720*/  SEL R66, R45, R66, P0 ;  /* 0x000000422d427207 */ /* 0x000fe20000000000 */
[----:B------:R-:W1:Y:S01]  /*21730*/  SHFL.IDX PT, R33, R33, R20, 0x1c1f ;  /* 0x001c1f1421217589 */ /* 0x000e6200000e0000 */
[----:B---3--:R-:W-:Y:S02]  /*21740*/  SEL R60, R62, R43, P0 ;  /* 0x0000002b3e3c7207 */ /* 0x008fe40000000000 */
[----:B------:R-:W-:Y:S01]  /*21750*/  SEL R62, R43, R62, P0 ;  /* 0x0000003e2b3e7207 */ /* 0x000fe20000000000 */
[----:B------:R-:W3:Y:S01]  /*21760*/  SHFL.IDX PT, R35, R35, R20, 0x1c1f ;  /* 0x001c1f1423237589 */ /* 0x000ee200000e0000 */
[----:B------:R-:W-:-:S03]  /*21770*/  SEL R70, R47, R70, P0 ;  /* 0x000000462f467207 */ /* 0x000fc60000000000 */
[----:B------:R-:W3:Y:S01]  /*21780*/  SHFL.IDX PT, R37, R37, R20, 0x1c1f ;  /* 0x001c1f1425257589 */ /* 0x000ee200000e0000 */
[----:B----4-:R-:W-:-:S03]  /*21790*/  SEL R4, R9, R10, P0 ;  /* 0x0000000a09047207 */ /* 0x010fc60000000000 */
[----:B------:R-:W4:Y:S01]  /*217a0*/  SHFL.IDX PT, R39, R39, R20, 0x1c1f ;  /* 0x001c1f1427277589 */ /* 0x000f2200000e0000 */
[----:B0-----:R-:W-:Y:S02]  /*217b0*/  SEL R28, R30, R25, P0 ;  /* 0x000000191e1c7207 */ /* 0x001fe40000000000 */
[----:B------:R-:W-:Y:S01]  /*217c0*/  SEL R30, R25, R30, P0 ;  /* 0x0000001e191e7207 */ /* 0x000fe20000000000 */
[----:B------:R-:W-:Y:S01]  /*217d0*/  SHFL.IDX PT, R74, R72, R3, 0x1c1f ;  /* 0x001c1f03484a7589 */ /* 0x000fe200000e0000 */
[----:B--2---:R-:W-:Y:S02]  /*217e0*/  SEL R32, R34, R27, P0 ;  /* 0x0000001b22207207 */ /* 0x004fe40000000000 */
[----:B------:R-:W-:Y:S01]  /*217f0*/  SEL R34, R27, R34, P0 ;  /* 0x000000221b227207 */ /* 0x000fe20000000000 */
[----:B------:R-:W-:Y:S01]  /*21800*/  SHFL.IDX PT, R102, R102, R3, 0x1c1f ;  /* 0x001c1f0366667589 */ /* 0x000fe200000e0000 */
[----:B-1----:R-:W-:Y:S02]  /*21810*/  SEL R36, R38, R29, P0 ;  /* 0x0000001d26247207 */ /* 0x002fe40000000000 */
[----:B------:R-:W-:Y:S01]  /*21820*/  SEL R38, R29, R38, P0 ;  /* 0x000000261d267207 */ /* 0x000fe20000000000 */
[----:B------:R-:W-:Y:S01]  /*21830*/  SHFL.IDX PT, R104, R104, R3, 0x1c1f ;  /* 0x001c1f0368687589 */ /* 0x000fe200000e0000 */
[----:B------:R-:W-:-:S02]  /*21840*/  SEL R40, R42, R33, P0 ;  /* 0x000000212a287207 */ /* 0x000fc40000000000 */
[----:B------:R-:W-:Y:S01]  /*21850*/  SEL R42, R33, R42, P0 ;  /* 0x0000002a212a7207 */ /* 0x000fe20000000000 */
[----:B------:R-:W-:Y:S01]  /*21860*/  SHFL.IDX PT, R67, R114, R3, 0x1c1f ;  /* 0x001c1f0372437589 */ /* 0x000fe200000e0000 */
[----:B---3--:R-:W-:Y:S02]  /*21870*/  SEL R44, R46, R35, P0 ;  /* 0x000000232e2c7207 */ /* 0x008fe40000000000 */
[----:B------:R-:W-:Y:S01]  /*21880*/  SEL R46, R35, R46, P0 ;  /* 0x0000002e232e7207 */ /* 0x000fe20000000000 */
[----:B------:R-:W-:Y:S01]  /*21890*/  SHFL.IDX PT, R71, R116, R3, 0x1c1f ;  /* 0x001c1f0374477589 */ /* 0x000fe200000e0000 */
[----:B------:R-:W-:Y:S02]  /*218a0*/  SEL R48, R50, R37, P0 ;  /* 0x0000002532307207 */ /* 0x000fe40000000000 */
[----:B------:R-:W-:Y:S01]  /*218b0*/  SEL R50, R37, R50, P0 ;  /* 0x0000003225327207 */ /* 0x000fe20000000000 */
[----:B------:R-:W-:Y:S01]  /*218c0*/  SHFL.IDX PT, R7, R7, R20, 0x1c1f ;  /* 0x001c1f1407077589 */ /* 0x000fe200000e0000 */
[----:B----4-:R-:W-:-:S02]  /*218d0*/  SEL R52, R54, R39, P0 ;  /* 0x0000002736347207 */ /* 0x010fc40000000000 */
[----:B------:R-:W-:Y:S01]  /*218e0*/  SEL R54, R39, R54, P0 ;  /* 0x0000003627367207 */ /* 0x000fe20000000000 */
[----:B------:R-:W0:Y:S04]  /*218f0*/  SHFL.IDX PT, R49, R49, R20, 0x1c1f ;  /* 0x001c1f1431317589 */ /* 0x000e2800000e0000 */
[----:B------:R-:W1:Y:S04]  /*21900*/  SHFL.IDX PT, R65, R65, R20, 0x1c1f ;  /* 0x001c1f1441417589 */ /* 0x000e6800000e0000 */
[----:B------:R-:W2:Y:S04]  /*21910*/  SHFL.IDX PT, R69, R69, R20, 0x1c1f ;  /* 0x001c1f1445457589 */ /* 0x000ea800000e0000 */
[----:B------:R-:W-:Y:S04]  /*21920*/  SHFL.IDX PT, R78, R78, R3, 0x1c1f ;  /* 0x001c1f034e4e7589 */ /* 0x000fe800000e0000 */
[----:B------:R-:W-:Y:S04]  /*21930*/  SHFL.IDX PT, R82, R82, R3, 0x1c1f ;  /* 0x001c1f0352527589 */ /* 0x000fe800000e0000 */
[----:B------:R-:W-:Y:S04]  /*21940*/  SHFL.IDX PT, R84, R84, R3, 0x1c1f ;  /* 0x001c1f0354547589 */ /* 0x000fe800000e0000 */
[----:B------:R-:W-:Y:S01]  /*21950*/  SHFL.IDX PT, R86, R86, R3, 0x1c1f ;  /* 0x001c1f0356567589 */ /* 0x000fe200000e0000 */
[----:B0-----:R-:W-:-:S02]  /*21960*/  SEL R72, R74, R49, P0 ;  /* 0x000000314a487207 */ /* 0x001fc40000000000 */
[----:B------:R-:W-:Y:S01]  /*21970*/  SEL R74, R49, R74, P0 ;  /* 0x0000004a314a7207 */ /* 0x000fe20000000000 */
[----:B------:R-:W-:Y:S01]  /*21980*/  SHFL.IDX PT, R88, R88, R3, 0x1c1f ;  /* 0x001c1f0358587589 */ /* 0x000fe200000e0000 */
[----:B-1----:R-:W-:Y:S02]  /*21990*/  SEL R41, R102, R65, P0 ;  /* 0x0000004166297207 */ /* 0x002fe40000000000 */
[----:B------:R-:W-:Y:S01]  /*219a0*/  SEL R43, R65, R102, P0 ;  /* 0x00000066412b7207 */ /* 0x000fe20000000000 */
[----:B------:R-:W-:Y:S01]  /*219b0*/  SHFL.IDX PT, R90, R90, R3, 0x1c1f ;  /* 0x001c1f035a5a7589 */ /* 0x000fe200000e0000 */
[----:B--2---:R-:W-:Y:S02]  /*219c0*/  SEL R45, R104, R69, P0 ;  /* 0x00000045682d7207 */ /* 0x004fe40000000000 */
[----:B------:R-:W-:Y:S01]  /*219d0*/  SEL R47, R69, R104, P0 ;  /* 0x00000068452f7207 */ /* 0x000fe20000000000 */
[----:B------:R0:W-:Y:S04]  /*219e0*/  SHFL.IDX PT, R21, R8, R20, 0x1c1f ;  /* 0x001c1f1408157589 */ /* 0x0001e800000e0000 */
[----:B------:R-:W-:Y:S04]  /*219f0*/  SHFL.IDX PT, R51, R51, R20, 0x1c1f ;  /* 0x001c1f1433337589 */ /* 0x000fe800000e0000 */
[----:B------:R-:W1:Y:S01]  /*21a00*/  SHFL.IDX PT, R53, R53, R20, 0x1c1f ;  /* 0x001c1f1435357589 */ /* 0x000e6200000e0000 */
[----:B0-----:R-:W-:-:S03]  /*21a10*/  SEL R8, R24, R7, P0 ;  /* 0x0000000718087207 */ /* 0x001fc60000000000 */
[----:B------:R-:W0:Y:S04]  /*21a20*/  SHFL.IDX PT, R55, R55, R20, 0x1c1f ;  /* 0x001c1f1437377589 */ /* 0x000e2800000e0000 */
[----:B------:R-:W2:Y:S04]  /*21a30*/  SHFL.IDX PT, R57, R57, R20, 0x1c1f ;  /* 0x001c1f1439397589 */ /* 0x000ea800000e0000 */
[----:B------:R-:W3:Y:S04]  /*21a40*/  SHFL.IDX PT, R59, R59, R20, 0x1c1f ;  /* 0x001c1f143b3b7589 */ /* 0x000ee800000e0000 */
[----:B------:R-:W4:Y:S04]  /*21a50*/  SHFL.IDX PT, R61, R61, R20, 0x1c1f ;  /* 0x001c1f143d3d7589 */ /* 0x000f2800000e0000 */
[----:B------:R-:W4:Y:S04]  /*21a60*/  SHFL.IDX PT, R63, R63, R20, 0x1c1f ;  /* 0x001c1f143f3f7589 */ /* 0x000f2800000e0000 */
[----:B------:R-:W4:Y:S01]  /*21a70*/  SHFL.IDX PT, R114, R111, R20, 0x1c1f ;  /* 0x001c1f146f727589 */ /* 0x000f2200000e0000 */
[----:B-1----:R-:W-:-:S03]  /*21a80*/  SEL R11, R53, R80, P0 ;  /* 0x00000050350b7207 */ /* 0x002fc60000000000 */
[----:B------:R-:W1:Y:S01]  /*21a90*/  SHFL.IDX PT, R116, R113, R20, 0x1c1f ;  /* 0x001c1f1471747589 */ /* 0x000e6200000e0000 */
[----:B0-----:R-:W-:Y:S02]  /*21aa0*/  SEL R25, R82, R55, P0 ;  /* 0x0000003752197207 */ /* 0x001fe40000000000 */
[----:B------:R-:W-:Y:S01]  /*21ab0*/  SEL R27, R55, R82, P0 ;  /* 0x00000052371b7207 */ /* 0x000fe20000000000 */
[----:B------:R-:W-:Y:S01]  /*21ac0*/  SHFL.IDX PT, R106, R106, R3, 0x1c1f ;  /* 0x001c1f036a6a7589 */ /* 0x000fe200000e0000 */
[----:B--2---:R-:W-:Y:S02]  /*21ad0*/  SEL R29, R84, R57, P0 ;  /* 0x00000039541d7207 */ /* 0x004fe40000000000 */
[----:B------:R-:W-:Y:S01]  /*21ae0*/  SEL R31, R57, R84, P0 ;  /* 0x00000054391f7207 */ /* 0x000fe20000000000 */
[----:B------:R-:W-:Y:S01]  /*21af0*/  SHFL.IDX PT, R108, R108, R3, 0x1c1f ;  /* 0x001c1f036c6c7589 */ /* 0x000fe200000e0000 */
[----:B---3--:R-:W-:Y:S02]  /*21b00*/  SEL R33, R86, R59, P0 ;  /* 0x0000003b56217207 */ /* 0x008fe40000000000 */
[----:B------:R-:W-:Y:S01]  /*21b10*/  SEL R35, R59, R86, P0 ;  /* 0x000000563b237207 */ /* 0x000fe20000000000 */
[----:B------:R-:W-:Y:S01]  /*21b20*/  SHFL.IDX PT, R110, R110, R3, 0x1c1f ;  /* 0x001c1f036e6e7589 */ /* 0x000fe200000e0000 */
[----:B----4-:R-:W-:-:S02]  /*21b30*/  SEL R37, R88, R61, P0 ;  /* 0x0000003d58257207 */ /* 0x010fc40000000000 */
[----:B------:R-:W-:Y:S01]  /*21b40*/  SEL R39, R61, R88, P0 ;  /* 0x000000583d277207 */ /* 0x000fe20000000000 */
[----:B------:R-:W-:Y:S01]  /*21b50*/  SHFL.IDX PT, R112, R112, R3, 0x1c1f ;  /* 0x001c1f0370707589 */ /* 0x000fe200000e0000 */
[----:B------:R-:W-:Y:S02]  /*21b60*/  SEL R13, R90, R63, P0 ;  /* 0x0000003f5a0d7207 */ /* 0x000fe40000000000 */
[----:B------:R-:W-:Y:S01]  /*21b70*/  SEL R15, R63, R90, P0 ;  /* 0x0000005a3f0f7207 */ /* 0x000fe20000000000 */
[----:B------:R-:W0:Y:S01]  /*21b80*/  SHFL.IDX PT, R103, R103, R20, 0x1c1f ;  /* 0x001c1f1467677589 */ /* 0x000e2200000e0000 */
[----:B------:R-:W-:Y:S02]  /*21b90*/  SEL R65, R67, R114, P0 ;  /* 0x0000007243417207 */ /* 0x000fe40000000000 */
[----:B------:R-:W-:Y:S01]  /*21ba0*/  SEL R67, R114, R67, P0 ;  /* 0x0000004372437207 */ /* 0x000fe20000000000 */
[----:B------:R-:W2:Y:S01]  /*21bb0*/  SHFL.IDX PT, R105, R105, R20, 0x1c1f ;  /* 0x001c1f1469697589 */ /* 0x000ea200000e0000 */
[----:B-1----:R-:W-:-:S02]  /*21bc0*/  SEL R69, R71, R116, P0 ;  /* 0x0000007447457207 */ /* 0x002fc40000000000 */
[----:B------:R-:W-:Y:S01]  /*21bd0*/  SEL R71, R116, R71, P0 ;  /* 0x0000004774477207 */ /* 0x000fe20000000000 */
[----:B------:R-:W1:Y:S04]  /*21be0*/  SHFL.IDX PT, R107, R107, R20, 0x1c1f ;  /* 0x001c1f146b6b7589 */ /* 0x000e6800000e0000 */
[----:B------:R-:W3:Y:S04]  /*21bf0*/  SHFL.IDX PT, R109, R109, R20, 0x1c1f ;  /* 0x001c1f146d6d7589 */ /* 0x000ee800000e0000 */
[----:B------:R4:W1:Y:S04]  /*21c00*/  SHFL.IDX PT, R75, R6, R3, 0x1c1f ;  /* 0x001c1f03064b7589 */ /* 0x00086800000e0000 */
[----:B------:R2:W1:Y:S01]  /*21c10*/  SHFL.IDX PT, R118, R5, R20, 0x1c1f ;  /* 0x001c1f1405767589 */ /* 0x00046200000e0000 */
[----:B0-----:R-:W-:-:S02]  /*21c20*/  SEL R49, R106, R103, P0 ;  /* 0x000000676a317207 */ /* 0x001fc40000000000 */
[----:B----4-:R-:W-:Y:S02]  /*21c30*/  SEL R6, R10, R9, P0 ;  /* 0x000000090a067207 */ /* 0x010fe40000000000 */
[----:B------:R-:W-:Y:S02]  /*21c40*/  SEL R10, R7, R24, P0 ;  /* 0x00000018070a7207 */ /* 0x000fe40000000000 */
[----:B------:R-:W-:Y:S02]  /*21c50*/  SEL R24, R26, R21, P0 ;  /* 0x000000151a187207 */ /* 0x000fe40000000000 */
[----:B--2---:R-:W-:Y:S02]  /*21c60*/  SEL R5, R78, R51, P0 ;  /* 0x000000334e057207 */ /* 0x004fe40000000000 */
[----:B------:R-:W-:Y:S02]  /*21c70*/  SEL R7, R51, R78, P0 ;  /* 0x0000004e33077207 */ /* 0x000fe40000000000 */
[----:B------:R-:W-:-:S02]  /*21c80*/  SEL R9, R80, R53, P0 ;  /* 0x0000003550097207 */ /* 0x000fc40000000000 */
[----:B------:R-:W-:Y:S02]  /*21c90*/  SEL R26, R21, R26, P0 ;  /* 0x0000001a151a7207 */ /* 0x000fe40000000000 */
[----:B------:R-:W-:Y:S02]  /*21ca0*/  SEL R51, R103, R106, P0 ;  /* 0x0000006a67337207 */ /* 0x000fe40000000000 */
[----:B------:R-:W-:Y:S02]  /*21cb0*/  SEL R53, R108, R105, P0 ;  /* 0x000000696c357207 */ /* 0x000fe40000000000 */
[----:B------:R-:W-:Y:S02]  /*21cc0*/  SEL R55, R105, R108, P0 ;  /* 0x0000006c69377207 */ /* 0x000fe40000000000 */
[----:B-1----:R-:W-:Y:S02]  /*21cd0*/  SEL R57, R110, R107, P0 ;  /* 0x0000006b6e397207 */ /* 0x002fe40000000000 */
[----:B------:R-:W-:-:S02]  /*21ce0*/  SEL R59, R107, R110, P0 ;  /* 0x0000006e6b3b7207 */ /* 0x000fc40000000000 */
[----:B---3--:R-:W-:Y:S02]  /*21cf0*/  SEL R61, R112, R109, P0 ;  /* 0x0000006d703d7207 */ /* 0x008fe40000000000 */
[----:B------:R-:W-:Y:S02]  /*21d00*/  SEL R63, R109, R112, P0 ;  /* 0x000000706d3f7207 */ /* 0x000fe40000000000 */
[----:B------:R-:W-:-:S07]  /*21d10*/  MOV R20, RZ ;  /* 0x000000ff00147202 */ /* 0x000fce0000000f00 */
.L_x_3466:
[----:B------:R-:W-:Y:S05]  /*21d20*/  WARPSYNC.ALL ;  /* 0x0000000000007948 */ /* 0x000fea0003800000 */
[----:B------:R-:W-:Y:S06]  /*21d30*/  BAR.SYNC.DEFER_BLOCKING 0x1, 0x100 ;  /* 0x0044000000007b1d */ /* 0x000fec0000010000 */
[----:B------:R-:W-:-:S02]  /*21d40*/  ULDC.64 UR4, c[0x0][0xc00] ;  /* 0x0003000000047ab9 */ /* 0x000fc40000000a00 */
[----:B------:R-:W0:Y:S01]  /*21d50*/  LDC R3, c[0x0][0xbe8] ;  /* 0x0002fa00ff037b82 */ /* 0x000e220000000800 */
[----:B------:R-:W-:Y:S01]  /*21d60*/  ISETP.NE.U32.AND P1, PT, RZ, UR4, PT ;  /* 0x00000004ff007c0c */ /* 0x000fe2000bf25070 */
[----:B------:R-:W2:Y:S01]  /*21d70*/  LDL R86, [R1+0x34] ;  /* 0x0000340001567983 */ /* 0x000ea20000100800 */
[----:B------:R-:W-:Y:S02]  /*21d80*/  IADD3 R102, P2, R87, UR4, RZ ;  /* 0x0000000457667c10 */ /* 0x000fe4000ff5e0ff */
[----:B------:R-:W-:Y:S02]  /*21d90*/  ISETP.NE.AND.EX P1, PT, RZ, UR5, PT, P1 ;  /* 0x00000005ff007c0c */ /* 0x000fe4000bf25310 */
[----:B------:R-:W-:Y:S01]  /*21da0*/  IADD3.X R103, R99, UR5, RZ, P2, !PT ;  /* 0x0000000563677c10 */ /* 0x000fe200097fe4ff */
[----:B------:R-:W-:Y:S01]  /*21db0*/  ULDC.64 UR4, c[0x0][0xc08] ;  /* 0x0003020000047ab9 */ /* 0x000fe20000000a00 */
[----:B------:R-:W-:Y:S04]  /*21dc0*/  STSM.16.M88.4 [R101], R4 ;  /* 0x0000000465007844 */ /* 0x000fe80000000200 */
[----:B------:R1:W-:Y:S04]  /*21dd0*/  STSM.16.M88.4 [R73], R8 ;  /* 0x0000000849007844 */ /* 0x0003e80000000200 */
[----:B------:R-:W-:Y:S04]  /*21de0*/  STSM.16.M88.4 [R89], R24 ;  /* 0x0000001859007844 */ /* 0x000fe80000000200 */
[----:B------:R-:W-:Y:S04]  /*21df0*/  STSM.16.M88.4 [R91], R28 ;  /* 0x0000001c5b007844 */ /* 0x000fe80000000200 */
[----:B------:R-:W-:Y:S04]  /*21e00*/  STSM.16.M88.4 [R92], R32 ;  /* 0x000000205c007844 */ /* 0x000fe80000000200 */
[----:B------:R-:W-:Y:S01]  /*21e10*/  STSM.16.M88.4 [R93], R36 ;  /* 0x000000245d007844 */ /* 0x000fe20000000200 */
[----:B-1----:R-:W-:-:S02]  /*21e20*/  SEL R73, R75, R118, P0 ;  /* 0x000000764b497207 */ /* 0x002fc40000000000 */
[----:B------:R-:W-:Y:S01]  /*21e30*/  SEL R75, R118, R75, P0 ;  /* 0x0000004b764b7207 */ /* 0x000fe20000000000 */
[----:B------:R1:W-:Y:S04]  /*21e40*/  STSM.16.M88.4 [R94], R12 ;  /* 0x0000000c5e007844 */ /* 0x0003e80000000200 */
[----:B------:R-:W-:Y:S04]  /*21e50*/  STSM.16.M88.4 [R95], R40 ;  /* 0x000000285f007844 */ /* 0x000fe80000000200 */
[----:B------:R-:W-:Y:S04]  /*21e60*/  STSM.16.M88.4 [R96], R44 ;  /* 0x0000002c60007844 */ /* 0x000fe80000000200 */
[----:B------:R-:W-:Y:S04]  /*21e70*/  STSM.16.M88.4 [R97], R48 ;  /* 0x0000003061007844 */ /* 0x000fe80000000200 */
[----:B------:R-:W-:Y:S01]  /*21e80*/  STSM.16.M88.4 [R98], R52 ;  /* 0x0000003462007844 */ /* 0x000fe20000000200 */
[----:B------:R-:W-:-:S03]  /*21e90*/  ISETP.NE.U32.AND P0, PT, RZ, UR4, PT ;  /* 0x00000004ff007c0c */ /* 0x000fc6000bf05070 */
[----:B------:R-:W-:Y:S04]  /*21ea0*/  STSM.16.M88.4 [R100], R56 ;  /* 0x0000003864007844 */ /* 0x000fe80000000200 */
[----:B------:R2:W-:Y:S04]  /*21eb0*/  STSM.16.M88.4 [R79], R60 ;  /* 0x0000003c4f007844 */ /* 0x0005e80000000200 */
[----:B------:R3:W-:Y:S04]  /*21ec0*/  STSM.16.M88.4 [R81], R64 ;  /* 0x0000004051007844 */ /* 0x0007e80000000200 */
[----:B------:R3:W-:Y:S01]  /*21ed0*/  STSM.16.M88.4 [R83], R68 ;  /* 0x0000004453007844 */ /* 0x0007e20000000200 */
[----:B------:R-:W-:-:S03]  /*21ee0*/  ISETP.NE.AND.EX P0, PT, RZ, UR5, PT, P0 ;  /* 0x00000005ff007c0c */ /* 0x000fc6000bf05300 */
[----:B------:R3:W-:Y:S01]  /*21ef0*/  STSM.16.M88.4 [R85], R72 ;  /* 0x0000004855007844 */ /* 0x0007e20000000200 */
[----:B------:R-:W-:Y:S09]  /*21f00*/  BAR.SYNC.DEFER_BLOCKING 0x1, 0x100 ;  /* 0x0044000000007b1d */ /* 0x000ff20000010000 */
[----:B------:R-:W-:Y:S01]  /*21f10*/  @P0 IADD3 R4, P3, R87, UR4, RZ ;  /* 0x0000000457040c10 */ /* 0x000fe2000ff7e0ff */
[----:B------:R-:W-:-:S02]  /*21f20*/  ULDC UR4, c[0x0][0xa88] ;  /* 0x0002a20000047ab9 */ /* 0x000fc40000000800 */
[----:B------:R-:W-:Y:S01]  /*21f30*/  IMAD.U32 R82, RZ, RZ, UR4 ;  /* 0x00000004ff527e24 */ /* 0x000fe2000f8e00ff */
[----:B------:R-:W-:Y:S01]  /*21f40*/  @P0 IADD3.X R5, R99, UR5, RZ, P3, !PT ;  /* 0x0000000563050c10 */ /* 0x000fe20009ffe4ff */
[----:B------:R3:W5:Y:S01]  /*21f50*/  @P1 LDG.E R20, desc[UR36][R102.64] ;  /* 0x0000002466141981 */ /* 0x000762000c1e1900 */
[----:B0-----:R-:W-:-:S03]  /*21f60*/  ISETP.NE.AND P2, PT, R3, 0x1, PT ;  /* 0x000000010300780c */ /* 0x001fc60003f45270 */
[----:B------:R3:W5:Y:S10]  /*21f70*/  @P0 LDG.E R82, desc[UR36][R4.64] ;  /* 0x0000002404520981 */ /* 0x000774000c1e1900 */
[----:B------:R-:W0:Y:S08]  /*21f80*/  @P2 LDC R6, c[0x0][0xbec] ;  /* 0x0002fb00ff062b82 */ /* 0x000e300000000800 */
[----:B-1----:R-:W1:Y:S01]  /*21f90*/  @P2 LDC R13, c[0x0][0xbf0] ;  /* 0x0002fc00ff0d2b82 */ /* 0x002e620000000800 */
[----:B--2---:R-:W-:Y:S01]  /*21fa0*/  SHF.R.S32.HI R79, RZ, 0x1f, R86 ;  /* 0x0000001fff4f7819 */ /* 0x004fe20000011456 */
[----:B01-3--:R-:W-:Y:S06]  /*21fb0*/  @P0 BRA `(.L_x_3141) ;  /* 0x0000000000100947 */ /* 0x00bfec0003800000 */
[----:B------:R-:W-:Y:S05]  /*21fc0*/  @!P1 BRA `(.L_x_3141) ;  /* 0x00000000000c9947 */ /* 0x000fea0003800000 */
[----:B------:R-:W2:Y:S04]  /*21fd0*/  LDG.E R5, desc[UR36][R102.64] ;  /* 0x0000002466057981 */ /* 0x000ea8000c1e1900 */
[----:B-----5:R-:W2:Y:S02]  /*21fe0*/  LDG.E R82, desc[UR36][R102.64+0x4] ;  /* 0x0000042466527981 */ /* 0x020ea4000c1e1900 */
[----:B--2---:R-:W-:-:S07]  /*21ff0*/  IMAD.IADD R82, R82, 0x1, -R5 ;  /* 0x0000000152527824 */ /* 0x004fce00078e0a05 */
.L_x_3141:
[----:B------:R-:W2:Y:S01]  /*22000*/  LDL R5, [R1+0x2c] ;  /* 0x00002c0001057983 */ /* 0x000ea20000100800 */
[----:B------:R-:W-:Y:S01]  /*22010*/  VIADD R24, R142, 0xffffff80 ;  /* 0xffffff808e187836 */ /* 0x000fe20000000000 */
[----:B------:R-:W-:Y:S01]  /*22020*/  ULDC.64 UR4, c[0x0][0xb90] ;  /* 0x0002e40000047ab9 */ /* 0x000fe20000000a00 */
[----:B-----5:R-:W-:Y:S01]  /*22030*/  SHF.R.S32.HI R21, RZ, 0x1f, R20 ;  /* 0x0000001fff157819 */ /* 0x020fe20000011414 */
[----:B------:R-:W2:Y:S01]  /*22040*/  LDL.LU R84, [R1+0x4] ;  /* 0x0000040001547983 */ /* 0x000ea20000300800 */
[----:B------:R-:W-:Y:S01]  /*22050*/  IMAD R4, R79, UR4, RZ ;  /* 0x000000044f047c24 */ /* 0x000fe2000f8e02ff */
[----:B------:R-:W-:Y:S01]  /*22060*/  SHF.R.S32.HI R8, RZ, 0x1f, R24 ;  /* 0x0000001fff087819 */ /* 0x000fe20000011418 */
[----:B------:R-:W-:Y:S01]  /*22070*/  IMAD.SHL.U32 R78, R225, 0x8, RZ ;  /* 0x00000008e14e7824 */ /* 0x000fe200078e00ff */
[----:B------:R-:W-:Y:S01]  /*22080*/  SEL R80, R141, RZ, !P1 ;  /* 0x000000ff8d507207 */ /* 0x000fe20004800000 */
[----:B------:R-:W-:Y:S01]  /*22090*/  IMAD R11, R86, UR5, R4 ;  /* 0x00000005560b7c24 */ /* 0x000fe2000f8e0204 */
[----:B------:R-:W-:Y:S01]  /*220a0*/  LEA.HI R10, R8, R24, RZ, 0x7 ;  /* 0x00000018080a7211 */ /* 0x000fe200078f38ff */
[----:B------:R-:W-:Y:S01]  /*220b0*/  IMAD R82, R82, R3, RZ ;  /* 0x0000000352527224 */ /* 0x000fe200078e02ff */
[----:B------:R-:W-:Y:S01]  /*220c0*/  LEA R9, R221, R78, 0x6 ;  /* 0x0000004edd097211 */ /* 0x000fe200078e30ff */
[----:B------:R-:W0:Y:S01]  /*220d0*/  @P2 LDC R83, c[0x0][0xbec] ;  /* 0x0002fb00ff532b82 */ /* 0x000e220000000800 */
[----:B------:R-:W-:-:S03]  /*220e0*/  SEL R81, R140, RZ, !P1 ;  /* 0x000000ff8c517207 */ /* 0x000fc60004800000 */
[----:B------:R-:W-:-:S04]  /*220f0*/  IMAD.WIDE R76, R9, 0x2, R76 ;  /* 0x00000002094c7825 */ /* 0x000fc800078e024c */
        /* <DEDUP_REMOVED lines=15> */
[----:B------:R-:W-:Y:S02]  /*221f0*/  IMAD.X R61, RZ, RZ, R77, P3 ;  /* 0x000000ffff3d7224 */ /* 0x000fe400018e064d */
[C---:B------:R-:W-:Y:S02]  /*22200*/  VIADD R89, R78.reuse, 0xc0 ;  /* 0x000000c04e597836 */ /* 0x040fe40000000000 */
[----:B------:R-:W-:Y:S01]  /*22210*/  VIADD R87, R78, 0x80 ;  /* 0x000000804e577836 */ /* 0x000fe20000000000 */
[----:B------:R-:W-:Y:S01]  /*22220*/  BSSY B1, `(.L_x_3142) ;  /* 0x00000d0000017945 */ /* 0x000fe20003800000 */
[----:B------:R-:W-:-:S03]  /*22230*/  SHF.R.S32.HI R91, RZ, 0x1f, R78 ;  /* 0x0000001fff5b7819 */ /* 0x000fc6000001144e */
[----:B------:R-:W-:Y:S01]  /*22240*/  SHF.R.S32.HI R88, RZ, 0x1f, R87 ;  /* 0x0000001fff587819 */ /* 0x000fe20000011457 */
[----:B--2---:R-:W-:Y:S02]  /*22250*/  IMAD.IADD R15, R5, 0x1, R84 ;  /* 0x00000001050f7824 */ /* 0x004fe400078e0254 */
[----:B------:R-:W-:Y:S01]  /*22260*/  IMAD.WIDE.U32 R4, R86, UR4, R20 ;  /* 0x0000000456047c25 */ /* 0x000fe2000f8e0014 */
[----:B------:R-:W-:-:S03]  /*22270*/  ULDC.64 UR4, c[0x0][0xb98] ;  /* 0x0002e60000047ab9 */ /* 0x000fc60000000a00 */
[----:B------:R-:W-:-:S04]  /*22280*/  @P2 IMAD.HI.U32 R6, R15, R6, RZ ;  /* 0x000000060f062227 */ /* 0x000fc800078e00ff */
[----:B------:R-:W-:Y:S01]  /*22290*/  IMAD.MOV.U32 R7, RZ, RZ, R15 ;  /* 0x000000ffff077224 */ /* 0x000fe200078e000f */
[----:B------:R-:W-:Y:S01]  /*222a0*/  @P2 SHF.R.U32.HI R7, RZ, R13, R6 ;  /* 0x0000000dff072219 */ /* 0x000fe20000011606 */
[----:B------:R-:W-:Y:S01]  /*222b0*/  IMAD.IADD R5, R5, 0x1, R11 ;  /* 0x0000000105057824 */ /* 0x000fe200078e020b */
[----:B------:R-:W-:Y:S01]  /*222c0*/  SHF.R.S32.HI R13, RZ, 0x7, R10 ;  /* 0x00000007ff0d7819 */ /* 0x000fe2000001140a */
[----:B------:R-:W-:Y:S02]  /*222d0*/  IMAD R6, R80, UR4, RZ ;  /* 0x0000000450067c24 */ /* 0x000fe4000f8e02ff */
[----:B------:R-:W-:Y:S01]  /*222e0*/  IMAD.MOV R8, RZ, RZ, -R7 ;  /* 0x000000ffff087224 */ /* 0x000fe200078e0a07 */
[C---:B------:R-:W-:Y:S01]  /*222f0*/  LEA.HI R11, R10.reuse, R13, RZ, 0x1 ;  /* 0x0000000d0a0b7211 */ /* 0x040fe200078f08ff */
[----:B------:R-:W-:Y:S01]  /*22300*/  IMAD.WIDE.U32 R4, R81, UR4, R4 ;  /* 0x0000000451047c25 */ /* 0x000fe2000f8e0004 */
[----:B------:R-:W-:Y:S02]  /*22310*/  LOP3.LUT R10, R10, 0xffffff80, RZ, 0xc0, !PT ;  /* 0xffffff800a0a7812 */ /* 0x000fe400078ec0ff */
[----:B------:R-:W-:Y:S01]  /*22320*/  LOP3.LUT R12, R11, 0x3fffffe, RZ, 0xc0, !PT ;  /* 0x03fffffe0b0c7812 */ /* 0x000fe200078ec0ff */
[----:B------:R-:W-:Y:S01]  /*22330*/  IMAD R9, R3, R8, R15 ;  /* 0x0000000803097224 */ /* 0x000fe200078e020f */
[----:B------:R-:W-:Y:S01]  /*22340*/  SHF.R.S32.HI R11, RZ, 0x1f, R7 ;  /* 0x0000001fff0b7819 */ /* 0x000fe20000011407 */
[----:B------:R-:W-:Y:S01]  /*22350*/  IMAD R8, R81, UR5, R6 ;  /* 0x0000000551087c24 */ /* 0x000fe2000f8e0206 */
[----:B------:R-:W-:Y:S01]  /*22360*/  IADD3 R4, P0, R7, R4, RZ ;  /* 0x0000000407047210 */ /* 0x000fe20007f1e0ff */
[----:B------:R-:W-:Y:S01]  /*22370*/  ULDC.64 UR4, c[0x0][0xb88] ;  /* 0x0002e20000047ab9 */ /* 0x000fe20000000a00 */
[----:B------:R-:W-:Y:S01]  /*22380*/  SHF.R.S32.HI R6, RZ, 0x1f, R9 ;  /* 0x0000001fff067819 */ /* 0x000fe20000011409 */
[----:B------:R-:W-:Y:S01]  /*22390*/  IMAD.IADD R10, R24, 0x1, -R10 ;  /* 0x00000001180a7824 */ /* 0x000fe200078e0a0a */
[----:B------:R-:W-:Y:S01]  /*223a0*/  IADD3.X R5, R11, R5, R8, P0, !PT ;  /* 0x000000050b057210 */ /* 0x000fe200007fe408 */
[----:B------:R-:W-:Y:S01]  /*223b0*/  IMAD.IADD R14, R13, 0x1, -R12 ;  /* 0x000000010d0e7824 */ /* 0x000fe200078e0a0c */
[----:B------:R-:W-:Y:S01]  /*223c0*/  IADD3 R13, P4, R76, 0x2000, RZ ;  /* 0x000020004c0d7810 */ /* 0x000fe20007f9e0ff */
[----:B------:R-:W-:Y:S01]  /*223d0*/  IMAD R6, R6, UR4, RZ ;  /* 0x0000000406067c24 */ /* 0x000fe2000f8e02ff */
[----:B------:R-:W-:Y:S01]  /*223e0*/  IADD3 R7, P5, R76, 0x1000, RZ ;  /* 0x000010004c077810 */ /* 0x000fe20007fbe0ff */
[----:B------:R-:W-:Y:S01]  /*223f0*/  IMAD.WIDE.U32 R4, R9, UR4, R4 ;  /* 0x0000000409047c25 */ /* 0x000fe2000f8e0004 */
[----:B------:R-:W-:-:S02]  /*22400*/  LOP3.LUT R12, R13, 0x380, RZ, 0xc0, !PT ;  /* 0x000003800d0c7812 */ /* 0x000fc400078ec0ff */
[----:B------:R-:W-:Y:S01]  /*22410*/  LOP3.LUT P0, RZ, R10, 0x3, RZ, 0xc0, !PT ;  /* 0x000000030aff7812 */ /* 0x000fe2000780c0ff */
[----:B------:R-:W-:Y:S01]  /*22420*/  IMAD R11, R9, UR5, R6 ;  /* 0x00000005090b7c24 */ /* 0x000fe2000f8e0206 */
[----:B------:R-:W-:Y:S01]  /*22430*/  ULDC.64 UR4, c[0x0][0xb50] ;  /* 0x0002d40000047ab9 */ /* 0x000fe20000000a00 */
[----:B------:R-:W-:Y:S02]  /*22440*/  SHF.R.S32.HI R9, RZ, 0x1f, R10 ;  /* 0x0000001fff097819 */ /* 0x000fe4000001140a */
[C---:B------:R-:W-:Y:S02]  /*22450*/  LEA R6, P1, R4.reuse, UR4, 0x2 ;  /* 0x0000000404067c11 */ /* 0x040fe4000f8210ff */
[----:B------:R-:W-:Y:S02]  /*22460*/  IADD3 R5, R5, R11, RZ ;  /* 0x0000000b05057210 */ /* 0x000fe40007ffe0ff */
[----:B------:R-:W-:Y:S01]  /*22470*/  LEA.HI R15, R9, R10, RZ, 0x2 ;  /* 0x0000000a090f7211 */ /* 0x000fe200078f10ff */
[----:B------:R-:W-:Y:S01]  /*22480*/  SHFL.IDX PT, R50, R6, RZ, 0x1c1f ;  /* 0x001c1fff06327589 */ /* 0x000fe200000e0000 */
[----:B------:R-:W-:Y:S01]  /*22490*/  LEA.HI.X R4, R4, UR5, R5, 0x2, P1 ;  /* 0x0000000504047c11 */ /* 0x000fe200088f1405 */
[----:B------:R-:W-:Y:S01]  /*224a0*/  ULDC.64 UR4, c[0x0][0xaa0] ;  /* 0x0002a80000047ab9 */ /* 0x000fe20000000a00 */
[----:B------:R-:W-:Y:S01]  /*224b0*/  IADD3 R25, P1, R76, 0x3000, RZ ;  /* 0x000030004c197810 */ /* 0x000fe20007f3e0ff */
[----:B------:R-:W-:Y:S01]  /*224c0*/  SHFL.IDX PT, R54, R6, 0x1, 0x1c1f ;  /* 0x003c1f0006367f89 */ /* 0x000fe200000e0000 */
[----:B------:R-:W-:-:S02]  /*224d0*/  SHF.R.S32.HI R5, RZ, 0x2, R15 ;  /* 0x00000002ff057819 */ /* 0x000fc4000001140f */
[----:B------:R-:W-:Y:S01]  /*224e0*/  LOP3.LUT R24, R25, 0x380, RZ, 0xc0, !PT ;  /* 0x0000038019187812 */ /* 0x000fe200078ec0ff */
[----:B------:R-:W2:Y:S01]  /*224f0*/  SHFL.IDX PT, R51, R4, RZ, 0x1c1f ;  /* 0x001c1fff04337589 */ /* 0x000ea200000e0000 */
[----:B------:R-:W-:Y:S02]  /*22500*/  SHF.R.S32.HI R26, RZ, 0x1f, R15 ;  /* 0x0000001fff1a7819 */ /* 0x000fe4000001140f */
[----:B------:R-:W-:Y:S01]  /*22510*/  SHF.R.U64 R24, R24, 0x3, RZ ;  /* 0x0000000318187819 */ /* 0x000fe200000012ff */
[----:B------:R3:W4:Y:S01]  /*22520*/  SHFL.IDX PT, R55, R4, 0x1, 0x1c1f ;  /* 0x003c1f0004377f89 */ /* 0x00072200000e0000 */
[----:B------:R-:W-:Y:S02]  /*22530*/  LEA.HI R26, R26, R5, RZ, 0x3 ;  /* 0x000000051a1a7211 */ /* 0x000fe400078f18ff */
[----:B------:R-:W-:Y:S01]  /*22540*/  LOP3.LUT R24, R24, R25, RZ, 0x3c, !PT ;  /* 0x0000001918187212 */ /* 0x000fe200078e3cff */
[----:B------:R-:W-:Y:S01]  /*22550*/  IMAD.X R25, RZ, RZ, R77, P1 ;  /* 0x000000ffff197224 */ /* 0x000fe200008e064d */
[----:B------:R-:W-:-:S02]  /*22560*/  IADD3 R41, P1, R76, 0x7000, RZ ;  /* 0x000070004c297810 */ /* 0x000fc40007f3e0ff */
[----:B------:R-:W-:Y:S02]  /*22570*/  SHF.R.U64 R12, R12, 0x3, RZ ;  /* 0x000000030c0c7819 */ /* 0x000fe400000012ff */
[----:B------:R-:W-:Y:S01]  /*22580*/  LEA.HI R10, R9, R10, RZ, 0x5 ;  /* 0x0000000a090a7211 */ /* 0x000fe200078f28ff */
[--C-:B------:R-:W-:Y:S01]  /*22590*/  IMAD.X R9, RZ, RZ, R77.reuse, P5 ;  /* 0x000000ffff097224 */ /* 0x100fe200028e064d */
[----:B------:R-:W-:Y:S02]  /*225a0*/  LOP3.LUT R40, R41, 0x380, RZ, 0xc0, !PT ;  /* 0x0000038029287812 */ /* 0x000fe400078ec0ff */
[----:B------:R-:W-:Y:S02]  /*225b0*/  LOP3.LUT R26, R26, 0xfffffff8, RZ, 0xc0, !PT ;  /* 0xfffffff81a1a7812 */ /* 0x000fe400078ec0ff */
[----:B------:R-:W-:Y:S01]  /*225c0*/  LOP3.LUT R12, R12, R13, RZ, 0x3c, !PT ;  /* 0x0000000d0c0c7212 */ /* 0x000fe200078e3cff */
[----:B------:R-:W-:Y:S01]  /*225d0*/  IMAD.X R13, RZ, RZ, R77, P4 ;  /* 0x000000ffff0d7224 */ /* 0x000fe200020e064d */
[C---:B------:R-:W-:Y:S01]  /*225e0*/  IADD3 R33, P5, R76.reuse, 0x5000, RZ ;  /* 0x000050004c217810 */ /* 0x040fe20007fbe0ff */
[----:B------:R-:W-:Y:S01]  /*225f0*/  IMAD.IADD R5, R5, 0x1, -R26 ;  /* 0x0000000105057824 */ /* 0x000fe200078e0a1a */
[----:B------:R-:W-:-:S02]  /*22600*/  IADD3 R37, P4, R76, 0x6000, RZ ;  /* 0x000060004c257810 */ /* 0x000fc40007f9e0ff */
[----:B------:R-:W-:Y:S02]  /*22610*/  SHF.R.U64 R40, R40, 0x3, RZ ;  /* 0x0000000328287819 */ /* 0x000fe400000012ff */
[----:B------:R-:W-:Y:S02]  /*22620*/  SHF.R.S32.HI R10, RZ, 0x5, R10 ;  /* 0x00000005ff0a7819 */ /* 0x000fe4000001140a */
[----:B------:R-:W-:Y:S02]  /*22630*/  LOP3.LUT R32, R33, 0x380, RZ, 0xc0, !PT ;  /* 0x0000038021207812 */ /* 0x000fe400078ec0ff */
[----:B------:R-:W-:Y:S01]  /*22640*/  LOP3.LUT R36, R37, 0x380, RZ, 0xc0, !PT ;  /* 0x0000038025247812 */ /* 0x000fe200078ec0ff */
[----:B------:R-:W-:Y:S01]  /*22650*/  IMAD R5, R10, 0x10, R5 ;  /* 0x000000100a057824 */ /* 0x000fe200078e0205 */
[----:B------:R-:W-:Y:S01]  /*22660*/  LOP3.LUT R40, R40, R41, RZ, 0x3c, !PT ;  /* 0x0000002928287212 */ /* 0x000fe200078e3cff */
[----:B------:R-:W-:Y:S01]  /*22670*/  IMAD.X R41, RZ, RZ, R77, P1 ;  /* 0x000000ffff297224 */ /* 0x000fe200008e064d */
[----:B------:R-:W-:-:S02]  /*22680*/  IADD3 R57, P1, R76, 0xb000, RZ ;  /* 0x0000b0004c397810 */ /* 0x000fc40007f3e0ff */
[----:B------:R-:W-:Y:S02]  /*22690*/  SHF.R.U64 R32, R32, 0x3, RZ ;  /* 0x0000000320207819 */ /* 0x000fe400000012ff */
[----:B------:R-:W-:Y:S02]  /*226a0*/  SHF.R.U64 R36, R36, 0x3, RZ ;  /* 0x0000000324247819 */ /* 0x000fe400000012ff */
[----:B------:R-:W-:Y:S02]  /*226b0*/  LOP3.LUT R56, R57, 0x380, RZ, 0xc0, !PT ;  /* 0x0000038039387812 */ /* 0x000fe400078ec0ff */
[----:B------:R-:W-:Y:S02]  /*226c0*/  LEA R5, R14, R5, 0x6 ;  /* 0x000000050e057211 */ /* 0x000fe400078e30ff */
[----:B------:R-:W-:Y:S01]  /*226d0*/  LOP3.LUT R32, R32, R33, RZ, 0x3c, !PT ;  /* 0x0000002120207212 */ /* 0x000fe200078e3cff */
[----:B------:R-:W-:Y:S01]  /*226e0*/  IMAD.X R33, RZ, RZ, R77, P5 ;  /* 0x000000ffff217224 */ /* 0x000fe200028e064d */
[----:B------:R-:W-:Y:S01]  /*226f0*/  LOP3.LUT R36, R36, R37, RZ, 0x3c, !PT ;  /* 0x0000002524247212 */ /* 0x000fe200078e3cff */
[----:B------:R-:W-:Y:S01]  /*22700*/  IMAD.IADD R5, R5, 0x1, R84 ;  /* 0x0000000105057824 */ /* 0x000fe200078e0254 */
[----:B------:R-:W-:-:S02]  /*22710*/  IADD3.X R37, RZ, R77, RZ, P4, !PT ;  /* 0x0000004dff257210 */ /* 0x000fc400027fe4ff */
[C---:B------:R-:W-:Y:S02]  /*22720*/  IADD3 R49, P5, R76.reuse, 0x9000, RZ ;  /* 0x000090004c317810 */ /* 0x040fe40007fbe0ff */
[----:B------:R-:W-:Y:S02]  /*22730*/  IADD3 R53, P4, R76, 0xa000, RZ ;  /* 0x0000a0004c357810 */ /* 0x000fe40007f9e0ff */
[----:B------:R-:W-:Y:S02]  /*22740*/  SHF.R.U64 R56, R56, 0x3, RZ ;  /* 0x0000000338387819 */ /* 0x000fe400000012ff */
[----:B------:R-:W-:Y:S02]  /*22750*/  LOP3.LUT R8, R7, 0x380, RZ, 0xc0, !PT ;  /* 0x0000038007087812 */ /* 0x000fe400078ec0ff */
[----:B------:R-:W-:Y:S02]  /*22760*/  LOP3.LUT R48, R49, 0x380, RZ, 0xc0, !PT ;  /* 0x0000038031307812 */ /* 0x000fe400078ec0ff */
[----:B------:R-:W-:-:S02]  /*22770*/  LOP3.LUT R52, R53, 0x380, RZ, 0xc0, !PT ;  /* 0x0000038035347812 */ /* 0x000fc400078ec0ff */
[----:B------:R-:W-:Y:S01]  /*22780*/  LOP3.LUT R56, R56, R57, RZ, 0x3c, !PT ;  /* 0x0000003938387212 */ /* 0x000fe200078e3cff */
[----:B------:R-:W-:Y:S01]  /*22790*/  IMAD.X R57, RZ, RZ, R77, P1 ;  /* 0x000000ffff397224 */ /* 0x000fe200008e064d */
[C---:B------:R-:W-:Y:S01]  /*227a0*/  ISETP.GE.OR P1, PT, R5.reuse, R82, P0 ;  /* 0x000000520500720c */ /* 0x040fe20000726670 */
[----:B------:R-:W-:Y:S01]  /*227b0*/  VIADD R5, R5, 0x8 ;  /* 0x0000000805057836 */ /* 0x000fe20000000000 */
[----:B------:R-:W-:Y:S02]  /*227c0*/  SHF.R.U64 R8, R8, 0x3, RZ ;  /* 0x0000000308087819 */ /* 0x000fe400000012ff */
[----:B------:R-:W-:Y:S02]  /*227d0*/  SHF.R.U64 R48, R48, 0x3, RZ ;  /* 0x0000000330307819 */ /* 0x000fe400000012ff */
[----:B------:R-:W-:Y:S02]  /*227e0*/  SHF.R.U64 R52, R52, 0x3, RZ ;  /* 0x0000000334347819 */ /* 0x000fe400000012ff */
[----:B------:R-:W-:-:S02]  /*227f0*/  LOP3.LUT R8, R8, R7, RZ, 0x3c, !PT ;  /* 0x0000000708087212 */ /* 0x000fc400078e3cff */
[----:B------:R-:W-:Y:S01]  /*22800*/  LOP3.LUT R48, R48, R49, RZ, 0x3c, !PT ;  /* 0x0000003130307212 */ /* 0x000fe200078e3cff */
[--C-:B------:R-:W-:Y:S01]  /*22810*/  IMAD.X R49, RZ, RZ, R77.reuse, P5 ;  /* 0x000000ffff317224 */ /* 0x100fe200028e064d */
[----:B------:R-:W-:Y:S01]  /*22820*/  LOP3.LUT R52, R52, R53, RZ, 0x3c, !PT ;  /* 0x0000003534347212 */ /* 0x000fe200078e3cff */
[--C-:B------:R-:W-:Y:S01]  /*22830*/  IMAD.X R53, RZ, RZ, R77.reuse, P4 ;  /* 0x000000ffff357224 */ /* 0x100fe200020e064d */
[C---:B------:R-:W-:Y:S02]  /*22840*/  IADD3 R7, P3, R76.reuse, 0xf000, RZ ;  /* 0x0000f0004c077810 */ /* 0x040fe40007f7e0ff */
[C---:B------:R-:W-:Y:S01]  /*22850*/  LOP3.LUT R11, R76.reuse, 0x380, RZ, 0xc0, !PT ;  /* 0x000003804c0b7812 */ /* 0x040fe200078ec0ff */
[----:B------:R-:W-:Y:S01]  /*22860*/  IMAD R21, R21, UR4, RZ ;  /* 0x0000000415157c24 */ /* 0x000fe2000f8e02ff */
[----:B------:R-:W-:Y:S01]  /*22870*/  ISETP.GE.OR P0, PT, R5, R82, P0 ;  /* 0x000000520500720c */ /* 0x000fe20000706670 */
[----:B--2---:R2:W-:Y:S01]  /*22880*/  @!P1 ST.E desc[UR36][R50.64], R2 ;  /* 0x0000000232009985 */ /* 0x0045e2000c101924 */
[C---:B------:R-:W-:Y:S01]  /*22890*/  IADD3 R65, P5, R76.reuse, 0xd000, RZ ;  /* 0x0000d0004c417810 */ /* 0x040fe20007fbe0ff */
[----:B------:R-:W-:Y:S01]  /*228a0*/  IMAD.X R73, RZ, RZ, R77, P3 ;  /* 0x000000ffff497224 */ /* 0x000fe200018e064d */
[----:B------:R-:W-:-:S02]  /*228b0*/  IADD3 R69, P4, R76, 0xe000, RZ ;  /* 0x0000e0004c457810 */ /* 0x000fc40007f9e0ff */
[----:B---3--:R-:W-:Y:S02]  /*228c0*/  LOP3.LUT R4, R7, 0x380, RZ, 0xc0, !PT ;  /* 0x0000038007047812 */ /* 0x008fe400078ec0ff */
[----:B------:R-:W-:Y:S02]  /*228d0*/  LOP3.LUT R64, R65, 0x380, RZ, 0xc0, !PT ;  /* 0x0000038041407812 */ /* 0x000fe400078ec0ff */
[----:B------:R-:W-:Y:S02]  /*228e0*/  LOP3.LUT R68, R69, 0x380, RZ, 0xc0, !PT ;  /* 0x0000038045447812 */ /* 0x000fe400078ec0ff */
[----:B------:R-:W-:Y:S01]  /*228f0*/  SHF.R.U64 R11, R11, 0x3, RZ ;  /* 0x000000030b0b7819 */ /* 0x000fe200000012ff */
[----:B----4-:R0:W-:Y:S01]  /*22900*/  @!P0 ST.E desc[UR36][R54.64], R0 ;  /* 0x0000000036008985 */ /* 0x0101e2000c101924 */
[----:B------:R-:W-:Y:S02]  /*22910*/  SHF.R.U64 R4, R4, 0x3, RZ ;  /* 0x0000000304047819 */ /* 0x000fe400000012ff */
[----:B------:R-:W-:Y:S01]  /*22920*/  SHF.R.U64 R64, R64, 0x3, RZ ;  /* 0x0000000340407819 */ /* 0x000fe200000012ff */
[----:B------:R-:W5:Y:S01]  /*22930*/  LD.E.128 R12, desc[UR36][R12.64] ;  /* 0x000000240c0c7980 */ /* 0x000f62000c101d00 */
[----:B------:R-:W-:-:S02]  /*22940*/  SHF.R.U64 R68, R68, 0x3, RZ ;  /* 0x0000000344447819 */ /* 0x000fc400000012ff */
[----:B------:R-:W-:Y:S01]  /*22950*/  LOP3.LUT R76, R11, R76, RZ, 0x3c, !PT ;  /* 0x0000004c0b4c7212 */ /* 0x000fe200078e3cff */
[----:B------:R-:W5:Y:S01]  /*22960*/  LD.E.128 R24, desc[UR36][R24.64] ;  /* 0x0000002418187980 */ /* 0x000f62000c101d00 */
[----:B------:R-:W-:Y:S02]  /*22970*/  LOP3.LUT R64, R64, R65, RZ, 0x3c, !PT ;  /* 0x0000004140407212 */ /* 0x000fe400078e3cff */
[----:B------:R-:W-:Y:S01]  /*22980*/  LOP3.LUT R68, R68, R69, RZ, 0x3c, !PT ;  /* 0x0000004544447212 */ /* 0x000fe200078e3cff */
[----:B------:R-:W-:Y:S01]  /*22990*/  IMAD.X R69, RZ, RZ, R77, P4 ;  /* 0x000000ffff457224 */ /* 0x000fe200020e064d */
[----:B------:R-:W-:Y:S01]  /*229a0*/  LOP3.LUT R72, R4, R7, RZ, 0x3c, !PT ;  /* 0x0000000704487212 */ /* 0x000fe200078e3cff */
[----:B------:R-:W5:Y:S01]  /*229b0*/  LD.E.128 R8, desc[UR36][R8.64] ;  /* 0x0000002408087980 */ /* 0x000f62000c101d00 */
[----:B------:R-:W-:-:S03]  /*229c0*/  IADD3.X R65, RZ, R77, RZ, P5, !PT ;  /* 0x0000004dff417210 */ /* 0x000fc60002ffe4ff */
[----:B------:R3:W5:Y:S04]  /*229d0*/  LD.E.128 R4, desc[UR36][R76.64] ;  /* 0x000000244c047980 */ /* 0x000768000c101d00 */
[----:B------:R-:W5:Y:S04]  /*229e0*/  LD.E.128 R28, desc[UR36][R28.64] ;  /* 0x000000241c1c7980 */ /* 0x000f68000c101d00 */
[----:B------:R-:W5:Y:S01]  /*229f0*/  LD.E.128 R32, desc[UR36][R32.64] ;  /* 0x0000002420207980 */ /* 0x000f62000c101d00 */
[C---:B---3--:R-:W-:Y:S02]  /*22a00*/  IMAD R77, R20.reuse, UR5, R21 ;  /* 0x00000005144d7c24 */ /* 0x048fe4000f8e0215 */
[----:B------:R-:W-:Y:S01]  /*22a10*/  IMAD.WIDE.U32 R20, R20, UR4, RZ ;  /* 0x0000000414147c25 */ /* 0x000fe2000f8e00ff */
[----:B------:R-:W-:Y:S01]  /*22a20*/  ULDC.64 UR4, c[0x0][0xae8] ;  /* 0x0002ba0000047ab9 */ /* 0x000fe20000000a00 */
[----:B------:R-:W5:Y:S02]  /*22a30*/  LD.E.128 R36, desc[UR36][R36.64] ;  /* 0x0000002424247980 */ /* 0x000f64000c101d00 */
[----:B------:R-:W-:-:S02]  /*22a40*/  IMAD R76, R225, 0x20, R221 ;  /* 0x00000020e14c7824 */ /* 0x000fc400078e02dd */
[----:B------:R-:W-:Y:S01]  /*22a50*/  IMAD.IADD R21, R21, 0x1, R77 ;  /* 0x0000000115157824 */ /* 0x000fe200078e024d */
[----:B------:R-:W5:Y:S01]  /*22a60*/  LD.E.128 R40, desc[UR36][R40.64] ;  /* 0x0000002428287980 */ /* 0x000f62000c101d00 */
[----:B------:R-:W-:Y:S02]  /*22a70*/  IMAD R79, R79, UR4, RZ ;  /* 0x000000044f4f7c24 */ /* 0x000fe4000f8e02ff */
[----:B------:R-:W-:Y:S01]  /*22a80*/  IMAD.IADD R76, R84, 0x1, R76 ;  /* 0x00000001544c7824 */ /* 0x000fe200078e024c */
[----:B------:R-:W5:Y:S01]  /*22a90*/  LD.E.128 R44, desc[UR36][R44.64] ;  /* 0x000000242c2c7980 */ /* 0x000f62000c101d00 */
[C---:B------:R-:W-:Y:S02]  /*22aa0*/  IMAD R79, R86.reuse, UR5, R79 ;  /* 0x00000005564f7c24 */ /* 0x040fe4000f8e024f */
[----:B------:R-:W-:Y:S01]  /*22ab0*/  IMAD.WIDE.U32 R20, R86, UR4, R20 ;  /* 0x0000000456147c25 */ /* 0x000fe2000f8e0014 */
[----:B------:R-:W-:Y:S01]  /*22ac0*/  ULDC.64 UR4, c[0x0][0xaf0] ;  /* 0x0002bc0000047ab9 */ /* 0x000fe20000000a00 */
[----:B--2---:R-:W5:Y:S02]  /*22ad0*/  LD.E.128 R48, desc[UR36][R48.64] ;  /* 0x0000002430307980 */ /* 0x004f64000c101d00 */
[----:B0-----:R-:W-:Y:S01]  /*22ae0*/  @P2 IMAD.HI.U32 R0, R76, R83, RZ ;  /* 0x000000534c002227 */ /* 0x001fe200078e00ff */
[----:B------:R-:W-:Y:S01]  /*22af0*/  IADD3 R21, R21, R79, RZ ;  /* 0x0000004f15157210 */ /* 0x000fe20007ffe0ff */
[----:B------:R-:W5:Y:S02]  /*22b00*/  LD.E.128 R52, desc[UR36][R52.64] ;  /* 0x0000002434347980 */ /* 0x000f64000c101d00 */
[----:B------:R-:W-:Y:S01]  /*22b10*/  IMAD.MOV.U32 R77, RZ, RZ, R76 ;  /* 0x000000ffff4d7224 */ /* 0x000fe200078e004c */
[----:B-1----:R-:W-:Y:S01]  /*22b20*/  @P2 SHF.R.U32.HI R77, RZ, R85, R0 ;  /* 0x00000055ff4d2219 */ /* 0x002fe20000011600 */
[----:B------:R-:W-:Y:S01]  /*22b30*/  IMAD R80, R80, UR4, RZ ;  /* 0x0000000450507c24 */ /* 0x000fe2000f8e02ff */
[----:B------:R-:W5:Y:S01]  /*22b40*/  LD.E.128 R56, desc[UR36][R56.64] ;  /* 0x0000002438387980 */ /* 0x000f62000c101d00 */
[----:B------:R-:W-:Y:S01]  /*22b50*/  IMAD.WIDE.U32 R20, R81, UR4, R20 ;  /* 0x0000000451147c25 */ /* 0x000fe2000f8e0014 */
[----:B------:R-:W-:-:S02]  /*22b60*/  SHF.R.S32.HI R0, RZ, 0x1f, R77 ;  /* 0x0000001fff007819 */ /* 0x000fc4000001144d */
[----:B------:R-:W5:Y:S01]  /*22b70*/  LD.E.128 R60, desc[UR36][R60.64] ;  /* 0x000000243c3c7980 */ /* 0x000f62000c101d00 */
[----:B------:R-:W-:Y:S01]  /*22b80*/  IMAD R79, R81, UR5, R80 ;  /* 0x00000005514f7c24 */ /* 0x000fe2000f8e0250 */
[----:B------:R-:W-:Y:S01]  /*22b90*/  ULDC.64 UR4, c[0x0][0xae0] ;  /* 0x0002b80000047ab9 */ /* 0x000fe20000000a00 */
[----:B------:R-:W-:Y:S01]  /*22ba0*/  IMAD.MOV R2, RZ, RZ, -R77 ;  /* 0x000000ffff027224 */ /* 0x000fe200078e0a4d */
[----:B------:R-:W5:Y:S01]  /*22bb0*/  LD.E.128 R64, desc[UR36][R64.64] ;  /* 0x0000002440407980 */ /* 0x000f62000c101d00 */
[----:B------:R-:W-:Y:S02]  /*22bc0*/  IMAD.IADD R21, R21, 0x1, R79 ;  /* 0x0000000115157824 */ /* 0x000fe400078e024f */
[----:B------:R-:W-:Y:S01]  /*22bd0*/  IMAD R0, R0, UR4, RZ ;  /* 0x0000000400007c24 */ /* 0x000fe2000f8e02ff */
[----:B------:R-:W5:Y:S01]  /*22be0*/  LD.E.128 R68, desc[UR36][R68.64] ;  /* 0x0000002444447980 */ /* 0x000f62000c101d00 */
[----:B------:R-:W-:Y:S02]  /*22bf0*/  IMAD R79, R3, R2, R76 ;  /* 0x00000002034f7224 */ /* 0x000fe400078e024c */
[C---:B------:R-:W-:Y:S01]  /*22c00*/  IMAD R81, R77.reuse, UR5, R0 ;  /* 0x000000054d517c24 */ /* 0x040fe2000f8e0200 */
[----:B------:R-:W5:Y:S01]  /*22c10*/  LD.E.128 R72, desc[UR36][R72.64] ;  /* 0x0000002448487980 */ /* 0x000f62000c101d00 */
[----:B------:R-:W-:Y:S01]  /*22c20*/  IMAD.WIDE.U32 R2, R77, UR4, R20 ;  /* 0x000000044d027c25 */ /* 0x000fe2000f8e0014 */
[----:B------:R-:W-:Y:S01]  /*22c30*/  SHF.R.S32.HI R0, RZ, 0x1f, R79 ;  /* 0x0000001fff007819 */ /* 0x000fe2000001144f */
        /* <DEDUP_REMOVED lines=9> */
[----:B------:R-:W-:-:S04]  /*22cd0*/  IMAD.WIDE.U32 R2, R79, UR4, R2 ;  /* 0x000000044f027c25 */ /* 0x000fc8000f8e0002 */
[----:B------:R-:W-:Y:S01]  /*22ce0*/  IMAD R81, R79, UR5, R0 ;  /* 0x000000054f517c24 */ /* 0x000fe2000f8e0200 */
[----:B------:R-:W-:Y:S01]  /*22cf0*/  ULDC.64 UR4, c[0x0][0xa80] ;  /* 0x0002a00000047ab9 */ /* 0x000fe20000000a00 */
[----:B------:R-:W-:Y:S01]  /*22d00*/  IMAD.IADD R85, R221, 0x1, R84 ;  /* 0x00000001dd557824 */ /* 0x000fe200078e0254 */
[----:B------:R-:W-:Y:S01]  /*22d10*/  LEA R79, P2, R2, UR4, 0x1 ;  /* 0x00000004024f7c11 */ /* 0x000fe2000f8408ff */
[----:B------:R-:W-:Y:S01]  /*22d20*/  IMAD.IADD R3, R3, 0x1, R81 ;  /* 0x0000000103037824 */ /* 0x000fe200078e0251 */
[----:B------:R-:W-:-:S04]  /*22d30*/  IADD3 R0, R22, 0x38820, RZ ;  /* 0x0003882016007810 */ /* 0x000fc80007ffe0ff */
[----:B------:R-:W-:Y:S02]  /*22d40*/  LEA.HI.X R83, R2, UR5, R3, 0x1, P2 ;  /* 0x0000000502537c11 */ /* 0x000fe400090f0c03 */
[CC--:B------:R-:W-:Y:S02]  /*22d50*/  ISETP.GE.AND P2, PT, R85.reuse, R82.reuse, PT ;  /* 0x000000525500720c */ /* 0x0c0fe40003f46270 */
[----:B------:R-:W-:Y:S01]  /*22d60*/  PRMT R0, RZ, 0x654, R0 ;  /* 0x00000654ff007816 */ /* 0x000fe20000000000 */
[C---:B------:R-:W-:Y:S02]  /*22d70*/  VIADD R21, R85.reuse, 0x20 ;  /* 0x0000002055157836 */ /* 0x040fe40000000000 */
[----:B------:R-:W-:Y:S01]  /*22d80*/  VIADD R77, R85, 0x40 ;  /* 0x00000040554d7836 */ /* 0x000fe20000000000 */
[----:B0-----:R0:W-:Y:S01]  /*22d90*/  SYNCS.ARRIVE.TRANS64.RED.A1T0 RZ, [R0+URZ], RZ ;  /* 0x000000ff00ff79a7 */ /* 0x0011e2000810043f */
[----:B------:R1:W2:Y:S01]  /*22da0*/  SHFL.IDX PT, R80, R79, RZ, 0x181f ;  /* 0x00181fff4f507589 */ /* 0x0002a200000e0000 */
[----:B------:R-:W-:-:S02]  /*22db0*/  ISETP.GE.AND P1, PT, R21, R82, PT ;  /* 0x000000521500720c */ /* 0x000fc40003f26270 */
[----:B------:R-:W-:Y:S01]  /*22dc0*/  ISETP.GE.AND P0, PT, R77, R82, PT ;  /* 0x000000524d00720c */ /* 0x000fe20003f06270 */
[----:B0-----:R1:W0:Y:S01]  /*22dd0*/  SHFL.IDX PT, R0, R83, RZ, 0x181f ;  /* 0x00181fff53007589 */ /* 0x00122200000e0000 */
[----:B------:R-:W-:Y:S02]  /*22de0*/  SHF.R.S32.HI R84, RZ, 0x1f, R19 ;  /* 0x0000001fff547819 */ /* 0x000fe40000011413 */
[----:B------:R-:W-:Y:S01]  /*22df0*/  SHF.R.S32.HI R86, RZ, 0x1f, R89 ;  /* 0x0000001fff567819 */ /* 0x000fe20000011459 */
[----:B------:R-:W-:Y:S08]  /*22e00*/  @P2 BRA `(.L_x_3143) ;  /* 0x0000000000442947 */ /* 0x000ff00003800000 */
[----:B------:R-:W-:Y:S02]  /*22e10*/  ULDC UR4, c[0x0][0xac8] ;  /* 0x0002b20000047ab9 */ /* 0x000fe40000000800 */
[----:B------:R-:W-:Y:S02]  /*22e20*/  ISETP.GE.AND P2, PT, R78, UR4, PT ;  /* 0x000000044e007c0c */ /* 0x000fe4000bf46270 */
[----:B------:R-:W-:Y:S02]  /*22e30*/  ISETP.GE.AND P3, PT, R19, UR4, PT ;  /* 0x0000000413007c0c */ /* 0x000fe4000bf66270 */
[----:B------:R-:W-:-:S09]  /*22e40*/  ISETP.GE.AND P4, PT, R87, UR4, PT ;  /* 0x0000000457007c0c */ /* 0x000fd2000bf86270 */
[----:B--2---:R-:W-:-:S04]  /*22e50*/  @!P2 LEA R2, P5, R78, R80, 0x1 ;  /* 0x000000504e02a211 */ /* 0x004fc800078a08ff */
[----:B0-----:R-:W-:Y:S02]  /*22e60*/  @!P2 LEA.HI.X R3, R78, R0, R91, 0x1, P5 ;  /* 0x000000004e03a211 */ /* 0x001fe400028f0c5b */
        /* <DEDUP_REMOVED lines=11> */
.L_x_3143:
[----:B------:R-:W-:Y:S05]  /*22f20*/  BSYNC B1 ;  /* 0x0000000000017941 */ /* 0x000fea0003800000 */
.L_x_3142:
[----:B0-----:R0:W4:Y:S01]  /*22f30*/  SHFL.IDX PT, R0, R83, 0x1, 0x181f ;  /* 0x00381f0053007f89 */ /* 0x00112200000e0000 */
        /* <DEDUP_REMOVED lines=10> */
[----:B-----5:R-:W-:-:S03]  /*22fe0*/  @!P3 LEA R4, P5, R19, R20, 0x1 ;  /* 0x000000141304b211 */ /* 0x020fc600078a08ff */
        /* <DEDUP_REMOVED lines=9> */
.L_x_3145:
[----:B------:R-:W-:Y:S05]  /*23080*/  BSYNC B1 ;  /* 0x0000000000017941 */ /* 0x000fea0003800000 */
.L_x_3144:
        /* <DEDUP_REMOVED lines=21> */
.L_x_3147:
[----:B------:R-:W-:Y:S05]  /*231e0*/  BSYNC B1 ;  /* 0x0000000000017941 */ /* 0x000fea0003800000 */
.L_x_3146:
[----:B0-----:R-:W-:Y:S01]  /*231f0*/  IADD3 R3, R85, 0x60, RZ ;  /* 0x0000006055037810 */ /* 0x001fe20007ffe0ff */
[----:B-1--4-:R-:W0:Y:S03]  /*23200*/  SHFL.IDX PT, R83, R83, 0x3, 0x181f ;  /* 0x00781f0053537f89 */ /* 0x012e2600000e0000 */
[----:B------:R-:W-:Y:S01]  /*23210*/  ISETP.GE.AND P0, PT, R3, R82, PT ;  /* 0x000000520300720c */ /* 0x000fe20003f06270 */
[----:B------:R-:W1:-:S12]  /*23220*/  SHFL.IDX PT, R79, R79, 0x3, 0x181f ;  /* 0x00781f004f4f7f89 */ /* 0x000e5800000e0000 */
[----:B------:R-:W-:Y:S05]  /*23230*/  @P0 BRA `(.L_x_3148) ;  /* 0x0000000c00d40947 */ /* 0x000fea0003800000 */
[----:B------:R-:W-:Y:S02]  /*23240*/  ULDC UR4, c[0x0][0xac8] ;  /* 0x0002b20000047ab9 */ /* 0x000fe40000000800 */
[----:B------:R-:W-:Y:S02]  /*23250*/  ISETP.GE.AND P3, PT, R78, UR4, PT ;  /* 0x000000044e007c0c */ /* 0x000fe4000bf66270 */
[----:B------:R-:W-:Y:S02]  /*23260*/  ISETP.GE.AND P4, PT, R19, UR4, PT ;  /* 0x0000000413007c0c */ /* 0x000fe4000bf86270 */
[----:B------:R-:W-:-:S09]  /*23270*/  ISETP.GE.AND P5, PT, R87, UR4, PT ;  /* 0x0000000457007c0c */ /* 0x000fd2000bfa6270 */
[CC--:B-1----:R-:W-:Y:S02]  /*23280*/  @!P3 LEA R2, P0, R78.reuse, R79.reuse, 0x1 ;  /* 0x0000004f4e02b211 */ /* 0x0c2fe400078008ff */
[-C--:B------:R-:W-:Y:S02]  /*23290*/  @!P4 LEA R4, P1, R19, R79.reuse, 0x1 ;  /* 0x0000004f1304c211 */ /* 0x080fe400078208ff */
        /* <DEDUP_REMOVED lines=13> */
.L_x_3139:
        /* <DEDUP_REMOVED lines=21> */
[----:B----4-:R-:W-:Y:S01]  /*234c0*/  ISETP.NE.AND P2, PT, R25, 0x1, PT ;  /* 0x000000011900780c */ /* 0x010fe20003f45270 */
[----:B---3--:R-:W-:-:S12]  /*234d0*/  VIADD R9, R9, 0xffffff80 ;  /* 0xffffff8009097836 */ /* 0x008fd80000000000 */
[----:B------:R-:W3:Y:S01]  /*234e0*/  @P2 LDC R27, c[0x0][0xbec] ;  /* 0x0002fb00ff1b2b82 */ /* 0x000ee20000000800 */
[----:B------:R-:W-:Y:S01]  /*234f0*/  ISETP.GE.AND P3, PT, R9, 0x80, PT ;  /* 0x000000800900780c */ /* 0x000fe20003f66270 */
[----:B--2---:R-:W-:-:S12]  /*23500*/  @P1 BRA `(.L_x_3149) ;  /* 0x0000000000101947 */ /* 0x004fd80003800000 */
[----:B------:R-:W-:Y:S05]  /*23510*/  @!P0 BRA `(.L_x_3149) ;  /* 0x00000000000c8947 */ /* 0x000fea0003800000 */
[----:B------:R-:W2:Y:S04]  /*23520*/  LDG.E R5, desc[UR36][R2.64] ;  /* 0x0000002402057981 */ /* 0x000ea8000c1e1900 */
[----:B-----5:R-:W2:Y:S02]  /*23530*/  LDG.E R6, desc[UR36][R2.64+0x4] ;  /* 0x0000042402067981 */ /* 0x020ea4000c1e1900 */
[----:B--2---:R-:W-:-:S07]  /*23540*/  IMAD.IADD R6, R6, 0x1, -R5 ;  /* 0x0000000106067824 */ /* 0x004fce00078e0a05 */
.L_x_3149:
        /* <DEDUP_REMOVED lines=8> */
[----:B------:R-:W2:Y:S01]  /*235d0*/  S2R R3, SR_TID.X ;  /* 0x0000000000037919 */ /* 0x000ea20000002100 */
[----:B------:R-:W4:Y:S02]  /*235e0*/  LDC R9, c[0x0][0xbe8] ;  /* 0x0002fa00ff097b82 */ /* 0x000f240000000800 */
[----:B----4-:R-:W-:Y:S01]  /*235f0*/  IMAD R2, R6, R9, RZ ;  /* 0x0000000906027224 */ /* 0x010fe200078e02ff */
[----:B--2---:R-:W-:-:S04]  /*23600*/  IADD3 R8, R14, -0x80, R3 ;  /* 0xffffff800e087810 */ /* 0x004fc80007ffe003 */
        /* <DEDUP_REMOVED lines=18> */
[----:B------:R-:W-:Y:S01]  /*23730*/  IADD3 R2, P0, R5, R2, RZ ;  /* 0x0000000205027210 */ /* 0x000fe20007f1e0ff */
[----:B------:R-:W-:-:S04]  /*23740*/  IMAD.MOV R7, RZ, RZ, -R5 ;  /* 0x000000ffff077224 */ /* 0x000fc800078e0a05 */
        /* <DEDUP_REMOVED lines=12> */
[----:B------:R-:W-:Y:S02]  /*23810*/  LEA.HI.X R5, R2, UR5, R3, 0x2, P0 ;  /* 0x0000000502057c11 */ /* 0x000fe400080f1403 */
[----:B------:R-:W-:-:S05]  /*23820*/  MOV R3, 0xff800000 ;  /* 0xff80000000037802 */ /* 0x000fca0000000f00 */
[----:B------:R2:W-:Y:S02]  /*23830*/  STG.E desc[UR36][R4.64], R3 ;  /* 0x0000000304007986 */ /* 0x0005e4000c101924 */
.L_x_3151:
[----:B------:R-:W-:Y:S05]  /*23840*/  BSYNC B1 ;  /* 0x0000000000017941 */ /* 0x000fea0003800000 */
.L_x_3150:
[----:B------:R-:W4:Y:S01]  /*23850*/  @P2 LDC R9, c[0x0][0xbf0] ;  /* 0x0002fc00ff092b82 */ /* 0x000f220000000800 */
[----:B------:R-:W-:Y:S01]  /*23860*/  ULDC.64 UR4, c[0x0][0xaa0] ;  /* 0x0002a80000047ab9 */ /* 0x000fe20000000a00 */
[----:B--2---:R-:W-:Y:S02]  /*23870*/  IMAD R4, R225, 0x20, R221 ;  /* 0x00000020e1047824 */ /* 0x004fe400078e02dd */
[----:B------:R-:W-:Y:S02]  /*23880*/  IMAD R3, R11, UR4, RZ ;  /* 0x000000040b037c24 */ /* 0x000fe4000f8e02ff */
[----:B------:R-:W-:Y:S02]  /*23890*/  IMAD.IADD R8, R14, 0x1, R4 ;  /* 0x000000010e087824 */ /* 0x000fe400078e0204 */
[C---:B------:R-:W-:Y:S02]  /*238a0*/  IMAD R5, R0.reuse, UR5, R3 ;  /* 0x0000000500057c24 */ /* 0x040fe4000f8e0203 */
[----:B------:R-:W-:Y:S01]  /*238b0*/  IMAD.WIDE.U32 R2, R0, UR4, RZ ;  /* 0x0000000400027c25 */ /* 0x000fe2000f8e00ff */
[----:B------:R-:W-:-:S03]  /*238c0*/  ULDC.64 UR4, c[0x0][0xae8] ;  /* 0x0002ba0000047ab9 */ /* 0x000fc60000000a00 */
[----:B------:R-:W-:Y:S02]  /*238d0*/  IMAD R0, R10, UR4, RZ ;  /* 0x000000040a007c24 */ /* 0x000fe4000f8e02ff */
[----:B------:R-:W-:Y:S02]  /*238e0*/  IMAD.IADD R3, R3, 0x1, R5 ;  /* 0x0000000103037824 */ /* 0x000fe400078e0205 */
[----:B------:R-:W-:Y:S02]  /*238f0*/  IMAD R7, R20, UR5, R0 ;  /* 0x0000000514077c24 */ /* 0x000fe4000f8e0200 */
[----:B---3--:R-:W-:-:S04]  /*23900*/  @P2 IMAD.HI.U32 R0, R8, R27, RZ ;  /* 0x0000001b08002227 */ /* 0x008fc800078e00ff */
[----:B------:R-:W-:Y:S01]  /*23910*/  IMAD.WIDE.U32 R2, R20, UR4, R2 ;  /* 0x0000000414027c25 */ /* 0x000fe2000f8e0002 */
[----:B------:R-:W-:Y:S01]  /*23920*/  ULDC.64 UR4, c[0x0][0xaf0] ;  /* 0x0002bc0000047ab9 */ /* 0x000fe20000000a00 */
[----:B------:R-:W-:Y:S02]  /*23930*/  SHF.R.S32.HI R20, RZ, 0x1f, R19 ;  /* 0x0000001fff147819 */ /* 0x000fe40000011413 */
[----:B------:R-:W-:Y:S01]  /*23940*/  IMAD.MOV.U32 R5, RZ, RZ, R8 ;  /* 0x000000ffff057224 */ /* 0x000fe200078e0008 */
[----:B----4-:R-:W-:Y:S01]  /*23950*/  @P2 SHF.R.U32.HI R5, RZ, R9, R0 ;  /* 0x00000009ff052219 */ /* 0x010fe20000011600 */
[----:B------:R-:W-:Y:S02]  /*23960*/  IMAD.IADD R3, R3, 0x1, R7 ;  /* 0x0000000103037824 */ /* 0x000fe400078e0207 */
[----:B------:R-:W-:Y:S01]  /*23970*/  IMAD R4, R12, UR4, RZ ;  /* 0x000000040c047c24 */ /* 0x000fe2000f8e02ff */
[----:B------:R-:W-:Y:S01]  /*23980*/  IADD3 R7, -R5, RZ, RZ ;  /* 0x000000ff05077210 */ /* 0x000fe20007ffe1ff */
[----:B------:R-:W-:Y:S01]  /*23990*/  IMAD.WIDE.U32 R2, R13, UR4, R2 ;  /* 0x000000040d027c25 */ /* 0x000fe2000f8e0002 */
[----:B------:R-:W-:-:S03]  /*239a0*/  SHF.R.S32.HI R0, RZ, 0x1f, R5 ;  /* 0x0000001fff007819 */ /* 0x000fc60000011405 */
[----:B------:R-:W-:Y:S01]  /*239b0*/  IMAD R9, R13, UR5, R4 ;  /* 0x000000050d097c24 */ /* 0x000fe2000f8e0204 */
[----:B------:R-:W-:Y:S01]  /*239c0*/  ULDC.64 UR4, c[0x0][0xae0] ;  /* 0x0002b80000047ab9 */ /* 0x000fe20000000a00 */
[----:B------:R-:W-:Y:S02]  /*239d0*/  IMAD R7, R25, R7, R8 ;  /* 0x0000000719077224 */ /* 0x000fe400078e0208 */
[----:B------:R-:W-:Y:S02]  /*239e0*/  IMAD R4, R0, UR4, RZ ;  /* 0x0000000400047c24 */ /* 0x000fe4000f8e02ff */
[----:B------:R-:W-:Y:S01]  /*239f0*/  IMAD.IADD R3, R3, 0x1, R9 ;  /* 0x0000000103037824 */ /* 0x000fe200078e0209 */
[----:B------:R-:W-:Y:S01]  /*23a00*/  SHF.R.S32.HI R0, RZ, 0x1f, R7 ;  /* 0x0000001fff007819 */ /* 0x000fe20000011407 */
[C---:B------:R-:W-:Y:S02]  /*23a10*/  IMAD R9, R5.reuse, UR5, R4 ;  /* 0x0000000505097c24 */ /* 0x040fe4000f8e0204 */
[----:B------:R-:W-:Y:S01]  /*23a20*/  IMAD.WIDE.U32 R2, R5, UR4, R2 ;  /* 0x0000000405027c25 */ /* 0x000fe2000f8e0002 */
[----:B------:R-:W-:-:S03]  /*23a30*/  ULDC.64 UR4, c[0x0][0xad8] ;  /* 0x0002b60000047ab9 */ /* 0x000fc60000000a00 */
[----:B------:R-:W-:Y:S02]  /*23a40*/  IMAD R0, R0, UR4, RZ ;  /* 0x0000000400007c24 */ /* 0x000fe4000f8e02ff */
[----:B------:R-:W-:Y:S02]  /*23a50*/  IMAD.IADD R3, R3, 0x1, R9 ;  /* 0x0000000103037824 */ /* 0x000fe400078e0209 */
[C---:B------:R-:W-:Y:S02]  /*23a60*/  IMAD R9, R7.reuse, UR5, R0 ;  /* 0x0000000507097c24 */ /* 0x040fe4000f8e0200 */
[----:B------:R-:W-:Y:S01]  /*23a70*/  IMAD.WIDE.U32 R4, R7, UR4, R2 ;  /* 0x0000000407047c25 */ /* 0x000fe2000f8e0002 */
[----:B------:R-:W-:-:S03]  /*23a80*/  ULDC.64 UR4, c[0x0][0xa80] ;  /* 0x0002a00000047ab9 */ /* 0x000fc60000000a00 */
[----:B------:R-:W-:Y:S01]  /*23a90*/  IMAD.SHL.U32 R7, R225, 0x8, RZ ;  /* 0x00000008e1077824 */ /* 0x000fe200078e00ff */
[C---:B------:R-:W-:Y:S01]  /*23aa0*/  LEA R2, P0, R4.reuse, UR4, 0x1 ;  /* 0x0000000404027c11 */ /* 0x040fe2000f8008ff */
[----:B------:R-:W-:Y:S01]  /*23ab0*/  IMAD.IADD R3, R5, 0x1, R9 ;  /* 0x0000000105037824 */ /* 0x000fe200078e0209 */
[----:B------:R-:W-:Y:S01]  /*23ac0*/  UMOV UR4, 0xffffffff ;  /* 0xffffffff00047882 */ /* 0x000fe20000000000 */
[C---:B------:R-:W-:Y:S01]  /*23ad0*/  VIADD R21, R7.reuse, 0x80 ;  /* 0x0000008007157836 */ /* 0x040fe20000000000 */
[----:B------:R-:W-:Y:S01]  /*23ae0*/  IADD3 R9, R7, 0xc0, RZ ;  /* 0x000000c007097810 */ /* 0x000fe20007ffe0ff */
[----:B------:R-:W-:Y:S01]  /*23af0*/  IMAD.IADD R5, R221, 0x1, R14 ;  /* 0x00000001dd057824 */ /* 0x000fe200078e020e */
[----:B------:R-:W-:Y:S02]  /*23b00*/  LEA.HI.X R3, R4, UR5, R3, 0x1, P0 ;  /* 0x0000000504037c11 */ /* 0x000fe400080f0c03 */
[----:B------:R-:W-:Y:S02]  /*23b10*/  SHF.R.S32.HI R10, RZ, 0x1f, R7 ;  /* 0x0000001fff0a7819 */ /* 0x000fe40000011407 */
[----:B------:R-:W-:-:S02]  /*23b20*/  SHF.R.S32.HI R8, RZ, 0x1f, R9 ;  /* 0x0000001fff087819 */ /* 0x000fc40000011409 */
[----:B------:R-:W-:Y:S01]  /*23b30*/  SHF.R.S32.HI R24, RZ, 0x1f, R21 ;  /* 0x0000001fff187819 */ /* 0x000fe20000011415 */
[----:B------:R-:W-:Y:S06]  /*23b40*/  BRA.DIV UR4, `(.L_x_3152) ;  /* 0x000000d204107947 */ /* 0x000fec000b800000 */
[----:B------:R2:W3:Y:S04]  /*23b50*/  SHFL.IDX PT, R0, R3, RZ, 0x181f ;  /* 0x00181fff03007589 */ /* 0x0004e800000e0000 */
[----:B------:R2:W4:Y:S02]  /*23b60*/  SHFL.IDX PT, R14, R2, RZ, 0x181f ;  /* 0x00181fff020e7589 */ /* 0x00052400000e0000 */
.L_x_3469:
        /* <DEDUP_REMOVED lines=10> */
[----:B------:R-:W-:Y:S02]  /*23c10*/  @!P2 LEA R26, P4, R19, R14, 0x1 ;  /* 0x0000000e131aa211 */ /* 0x000fe400078808ff */
        /* <DEDUP_REMOVED lines=10> */
.L_x_3154:
[----:B------:R-:W-:Y:S05]  /*23cc0*/  BSYNC B1 ;  /* 0x0000000000017941 */ /* 0x000fea0003800000 */
.L_x_3153:
[----:B------:R-:W-:-:S03]  /*23cd0*/  UMOV UR4, 0xffffffff ;  /* 0xffffffff00047882 */ /* 0x000fc60000000000 */
[----:B------:R-:W-:Y:S05]  /*23ce0*/  BRA.DIV UR4, `(.L_x_3155) ;  /* 0x000000ce04dc7947 */ /* 0x000fea000b800000 */
[----:B---3--:R3:W0:Y:S04]  /*23cf0*/  SHFL.IDX PT, R0, R3, 0x1, 0x181f ;  /* 0x00381f0003007f89 */ /* 0x00862800000e0000 */
[----:B----4-:R3:W4:Y:S02]  /*23d00*/  SHFL.IDX PT, R14, R2, 0x1, 0x181f ;  /* 0x00381f00020e7f89 */ /* 0x01072400000e0000 */
.L_x_3473:
        /* <DEDUP_REMOVED lines=21> */
.L_x_3157:
[----:B------:R-:W-:Y:S05]  /*23e60*/  BSYNC B1 ;  /* 0x0000000000017941 */ /* 0x000fea0003800000 */
.L_x_3156:
[----:B------:R-:W-:-:S03]  /*23e70*/  UMOV UR4, 0xffffffff ;  /* 0xffffffff00047882 */ /* 0x000fc60000000000 */
[----:B------:R-:W-:Y:S05]  /*23e80*/  BRA.DIV UR4, `(.L_x_3158) ;  /* 0x000000ce04bc7947 */ /* 0x000fea000b800000 */
[----:B0-----:R0:W0:Y:S04]  /*23e90*/  SHFL.IDX PT, R0, R3, 0x2, 0x181f ;  /* 0x00581f0003007f89 */ /* 0x00102800000e0000 */
[----:B----4-:R4:W0:Y:S02]  /*23ea0*/  SHFL.IDX PT, R14, R2, 0x2, 0x181f ;  /* 0x00581f00020e7f89 */ /* 0x01082400000e0000 */
.L_x_3477:
        /* <DEDUP_REMOVED lines=21> */
.L_x_3160:
[----:B------:R-:W-:Y:S05]  /*24000*/  BSYNC B1 ;  /* 0x0000000000017941 */ /* 0x000fea0003800000 */
.L_x_3159:
[----:B------:R-:W-:-:S03]  /*24010*/  UMOV UR4, 0xffffffff ;  /* 0xffffffff00047882 */ /* 0x000fc60000000000 */
[----:B------:R-:W-:Y:S05]  /*24020*/  BRA.DIV UR4, `(.L_x_3161) ;  /* 0x000000ce049c7947 */ /* 0x000fea000b800000 */
[----:B0-----:R0:W0:Y:S04]  /*24030*/  SHFL.IDX PT, R0, R3, 0x3, 0x181f ;  /* 0x00781f0003007f89 */ /* 0x00102800000e0000 */
[----:B------:R0:W0:Y:S02]  /*24040*/  SHFL.IDX PT, R14, R2, 0x3, 0x181f ;  /* 0x00781f00020e7f89 */ /* 0x00002400000e0000 */
.L_x_3481:
        /* <DEDUP_REMOVED lines=20> */
.L_x_3148:
[----:B------:R-:W-:Y:S05]  /*24190*/  BSYNC B0 ;  /* 0x0000000000007941 */ /* 0x000fea0003800000 */
.L_x_3138:
[----:B------:R-:W-:Y:S02]  /*241a0*/  ULDC UR4, c[0x0][0xc3c] ;  /* 0x00030f0000047ab9 */ /* 0x000fe40000000800 */
[----:B-1----:R-:W-:-:S13]  /*241b0*/  ISETP.GE.AND P0, PT, R219, UR4, PT ;  /* 0x00000004db007c0c */ /* 0x002fda000bf06270 */
[----:B------:R-:W-:Y:S05]  /*241c0*/  @!P0 BRA `(.L_x_3162) ;  /* 0xfffffdd000208947 */ /* 0x000fea000383ffff */
[----:B------:R-:W-:Y:S05]  /*241d0*/  BRA `(.L_x_2941) ;  /* 0x0000008400c87947 */ /* 0x000fea0003800000 */
.L_x_2939:
[----:B------:R-:W-:-:S08]  /*241e0*/  NOP ;  /* 0x0000000000007918 */ /* 0x000fd00000000000 */
[----:B0-----:R-:W0:-:S00]  /*241f0*/  USETMAXREG.DEALLOC.CTAPOOL 0x28 ;  /* 0x00000028000079c8 */ /* 0x001e0000080e0500 */
[----:B0-----:R-:W2:Y:S01]  /*24200*/  LDL.LU R3, [R1] ;  /* 0x0000000001037983 */ /* 0x001ea20000300800 */
[----:B------:R-:W-:-:S06]  /*24210*/  LOP3.LUT R0, R0, 0x3, RZ, 0xc0, !PT ;  /* 0x0000000300007812 */ /* 0x000fcc00078ec0ff */
[----:B------:R-:W0:Y:S02]  /*24220*/  SHFL.IDX PT, R0, R0, RZ, 0x1f ;  /* 0x00001fff00007589 */ /* 0x000e2400000e0000 */
[----:B0-----:R-:W-:-:S13]  /*24230*/  ISETP.NE.AND P0, PT, R0, RZ, PT ;  /* 0x000000ff0000720c */ /* 0x001fda0003f05270 */
[----:B------:R-:W-:Y:S01]  /*24240*/  @P0 BAR.SYNC.DEFER_BLOCKING 0x5, 0x180 ;  /* 0x0146000000000b1d */ /* 0x000fe20000010000 */
[----:B--2---:R-:W-:-:S04]  /*24250*/  LOP3.LUT R3, R3, 0xffffff7f, RZ, 0xc0, !PT ;  /* 0xffffff7f03037812 */ /* 0x004fc800078ec0ff */
[----:B------:R-:W-:-:S05]  /*24260*/  @P0 LOP3.LUT R3, R3, 0x80, RZ, 0xfc, !PT ;  /* 0x0000008003030812 */ /* 0x000fca00078efcff */
[----:B------:R0:W-:Y:S02]  /*24270*/  STL [R1], R3 ;  /* 0x0000000301007387 */ /* 0x0001e40000100800 */
[----:B0-----:R-:W-:-:S04]  /*24280*/  @P0 MOV R3, 0x400 ;  /* 0x0000040000030802 */ /* 0x001fc80000000f00 */
        /* <DEDUP_REMOVED lines=39> */
[----:B---3--:R-:W-:Y:S02]  /*24500*/  ISETP.GT.AND P6, PT, R4, UR6, PT ;  /* 0x0000000604007c0c */ /* 0x008fe4000bfc4270 */
[----:B------:R-:W-:-:S11]  /*24510*/  MOV R3, R4 ;  /* 0x0000000400037202 */ /* 0x000fd60000000f00 */
[----:B------:R-:W-:Y:S05]  /*24520*/  @P6 BRA `(.L_x_3164) ;  /* 0x0000000000986947 */ /* 0x000fea0003800000 */
[----:B------:R-:W0:Y:S01]  /*24530*/  LDC R10, c[0x0][0xc3c] ;  /* 0x00030f00ff0a7b82 */ /* 0x000e220000000800 */
[----:B------:R-:W-:Y:S01]  /*24540*/  IMAD.MOV.U32 R4, RZ, RZ, R3 ;  /* 0x000000ffff047224 */ /* 0x000fe200078e0003 */
[----:B------:R-:W-:Y:S01]  /*24550*/  UMOV UR4, URZ ;  /* 0x0000003f00047c82 */ /* 0x000fe20008000000 */
[----:B------:R-:W-:Y:S01]  /*24560*/  ULDC UR7, c[0x0][0xc3c] ;  /* 0x00030f0000077ab9 */ /* 0x000fe20000000800 */
[----:B------:R-:W-:-:S05]  /*24570*/  ULDC UR5, c[0x0][0xc38] ;  /* 0x00030e0000057ab9 */ /* 0x000fca0000000800 */
.L_x_3168:
        /* <DEDUP_REMOVED lines=12> */
.L_x_3167:
[----:B------:R-:W-:Y:S05]  /*24640*/  BSYNC B0 ;  /* 0x0000000000007941 */ /* 0x000fea0003800000 */
.L_x_3166:
        /* <DEDUP_REMOVED lines=20> */
.L_x_3164:
[----:B------:R-:W-:-:S04]  /*24790*/  IMAD.IADD R11, R4, 0x1, -R3 ;  /* 0x00000001040b7824 */ /* 0x000fc800078e0a03 */
[----:B------:R-:W-:-:S05]  /*247a0*/  IMAD R2, R6, UR5, R11 ;  /* 0x0000000506027c24 */ /* 0x000fca000f8e020b */
[----:B------:R-:W-:Y:S02]  /*247b0*/  ISETP.GT.AND P0, PT, R2, UR6, PT ;  /* 0x0000000602007c0c */ /* 0x000fe4000bf04270 */
[----:B------:R-:W0:Y:S11]  /*247c0*/  LDC.64 R2, c[0x0][0xc90] ;  /* 0x00032400ff027b82 */ /* 0x000e360000000a00 */
[----:B------:R-:W-:-:S04]  /*247d0*/  VOTE.ANY R8, PT, !P0 ;  /* 0x0000000000087806 */ /* 0x000fc800040e0100 */
[----:B------:R-:W1:Y:S02]  /*247e0*/  POPC R13, R8 ;  /* 0x00000008000d7309 */ /* 0x000e640000000000 */
[----:B-1----:R-:W-:-:S05]  /*247f0*/  IADD3 R19, R13, UR4, RZ ;  /* 0x000000040d137c10 */ /* 0x002fca000fffe0ff */
        /* <DEDUP_REMOVED lines=13> */
.L_x_3169:
[----:B-1----:R-:W-:Y:S02]  /*248d0*/  IMAD.MOV R2, RZ, RZ, -R3 ;  /* 0x000000ffff027224 */ /* 0x002fe400078e0a03 */
[----:B---3--:R-:W-:Y:S02]  /*248e0*/  IMAD R16, R16, UR5, R11 ;  /* 0x0000000510107c24 */ /* 0x008fe4000f8e020b */
[----:B------:R-:W-:Y:S01]  /*248f0*/  IMAD.MOV.U32 R11, RZ, RZ, R2 ;  /* 0x000000ffff0b7224 */ /* 0x000fe200078e0002 */
[----:B------:R-:W-:Y:S02]  /*24900*/  IABS R2, R4 ;  /* 0x0000000400027213 */ /* 0x000fe40000000000 */
[----:B--2---:R-:W-:Y:S01]  /*24910*/  IADD3 R9, -R16, UR6, RZ ;  /* 0x0000000610097c10 */ /* 0x004fe2000fffe1ff */
[----:B------:R-:W-:Y:S02]  /*24920*/  IMAD R11, R11, R12, RZ ;  /* 0x0000000c0b0b7224 */ /* 0x000fe400078e02ff */
[----:B------:R-:W-:Y:S01]  /*24930*/  IMAD.MOV R8, RZ, RZ, -R2 ;  /* 0x000000ffff087224 */ /* 0x000fe200078e0a02 */
[----:B------:R-:W-:-:S02]  /*24940*/  MOV R2, RZ ;  /* 0x000000ff00027202 */ /* 0x000fc40000000f00 */
[----:B------:R-:W-:-:S03]  /*24950*/  IABS R6, R9 ;  /* 0x0000000900067213 */ /* 0x000fc60000000000 */
        /* <DEDUP_REMOVED lines=14> */
[----:B------:R-:W-:-:S05]  /*24a40*/  @!P1 LOP3.LUT R2, RZ, R4, RZ, 0x33, !PT ;  /* 0x00000004ff029212 */ /* 0x000fca00078e33ff */
[----:B------:R-:W-:Y:S02]  /*24a50*/  IMAD R6, R7, R2, RZ ;  /* 0x0000000207067224 */ /* 0x000fe400078e02ff */
[----:B------:R-:W-:Y:S02]  /*24a60*/  IMAD.MOV R2, RZ, RZ, -R2 ;  /* 0x000000ffff027224 */ /* 0x000fe400078e0a02 */
[----:B------:R-:W-:Y:S02]  /*24a70*/  IMAD.MOV R8, RZ, RZ, -R6 ;  /* 0x000000ffff087224 */ /* 0x000fe400078e0a06 */
[----:B------:R-:W-:Y:S02]  /*24a80*/  IMAD R13, R4, R2, R9 ;  /* 0x00000002040d7224 */ /* 0x000fe400078e0209 */
[----:B------:R-:W-:Y:S01]  /*24a90*/  IMAD.MOV.U32 R2, RZ, RZ, RZ ;  /* 0x000000ffff027224 */ /* 0x000fe200078e00ff */
[----:B------:R-:W-:Y:S02]  /*24aa0*/  VIADDMNMX R18, R8, UR5, R7, PT ;  /* 0x0000000508127c46 */ /* 0x000fe4000b800107 */
[----:B------:R-:W-:-:S02]  /*24ab0*/  IABS R11, R13 ;  /* 0x0000000d000b7213 */ /* 0x000fc40000000000 */
[-C--:B------:R-:W-:Y:S02]  /*24ac0*/  IABS R8, R18.reuse ;  /* 0x0000001200087213 */ /* 0x080fe40000000000 */
[----:B------:R-:W-:Y:S02]  /*24ad0*/  IABS R4, R18 ;  /* 0x0000001200047213 */ /* 0x000fe40000000000 */
[----:B------:R-:W1:Y:S08]  /*24ae0*/  I2F.RP R7, R8 ;  /* 0x0000000800077306 */ /* 0x000e700000209400 */
[----:B-1----:R-:W1:Y:S02]  /*24af0*/  MUFU.RCP R7, R7 ;  /* 0x0000000700077308 */ /* 0x002e640000001000 */
[----:B-1----:R-:W-:-:S06]  /*24b00*/  VIADD R3, R7, 0xffffffe ;  /* 0x0ffffffe07037836 */ /* 0x002fcc0000000000 */
[----:B------:R-:W0:Y:S02]  /*24b10*/  F2I.FTZ.U32.TRUNC.NTZ R3, R3 ;  /* 0x0000000300037305 */ /* 0x000e24000021f000 */
[----:B0-----:R-:W-:-:S05]  /*24b20*/  IADD3 R10, RZ, -R3, RZ ;  /* 0x80000003ff0a7210 */ /* 0x001fca0007ffe0ff */
[----:B------:R-:W-:-:S04]  /*24b30*/  IMAD.MOV.U32 R9, RZ, RZ, R10 ;  /* 0x000000ffff097224 */ /* 0x000fc800078e000a */
[----:B------:R-:W-:-:S04]  /*24b40*/  IMAD R9, R9, R8, RZ ;  /* 0x0000000809097224 */ /* 0x000fc800078e02ff */
[----:B------:R-:W-:-:S04]  /*24b50*/  IMAD.HI.U32 R2, R3, R9, R2 ;  /* 0x0000000903027227 */ /* 0x000fc800078e0002 */
        /* <DEDUP_REMOVED lines=9> */
[----:B------:R-:W-:Y:S01]  /*24bf0*/  ISETP.GE.AND P2, PT, R3, RZ, PT ;  /* 0x000000ff0300720c */ /* 0x000fe20003f46270 */
[----:B------:R-:W-:-:S06]  /*24c00*/  IMAD.IADD R3, R13, 0x1, R6 ;  /* 0x000000010d037824 */ /* 0x000fcc00078e0206 */
[----:B------:R-:W-:-:S06]  /*24c10*/  @P0 VIADD R2, R2, 0x1 ;  /* 0x0000000102020836 */ /* 0x000fcc0000000000 */
[----:B------:R-:W-:Y:S01]  /*24c20*/  @!P2 IMAD.MOV R2, RZ, RZ, -R2 ;  /* 0x000000ffff02a224 */ /* 0x000fe200078e0a02 */
[----:B------:R-:W-:Y:S01]  /*24c30*/  @!P1 LOP3.LUT R2, RZ, R18, RZ, 0x33, !PT ;  /* 0x00000012ff029212 */ /* 0x000fe200078e33ff */
[----:B------:R-:W-:-:S03]  /*24c40*/  IMAD.MOV R18, RZ, RZ, -R18 ;  /* 0x000000ffff127224 */ /* 0x000fc600078e0a12 */
[----:B------:R-:W-:Y:S01]  /*24c50*/  LOP3.LUT R17, RZ, R2, RZ, 0x33, !PT ;  /* 0x00000002ff117212 */ /* 0x000fe200078e33ff */
[----:B------:R-:W-:-:S03]  /*24c60*/  IMAD R18, R2, R18, R3 ;  /* 0x0000001202127224 */ /* 0x000fc600078e0203 */
[----:B------:R-:W-:Y:S01]  /*24c70*/  IADD3 R17, R0, R17, RZ ;  /* 0x0000001100117210 */ /* 0x000fe20007ffe0ff */
[----:B------:R-:W-:Y:S06]  /*24c80*/  BRA `(.L_x_3170) ;  /* 0x00000000000c7947 */ /* 0x000fec0003800000 */
.L_x_3165:
[----:B------:R-:W-:Y:S02]  /*24c90*/  IMAD.MOV.U32 R17, RZ, RZ, RZ ;  /* 0x000000ffff117224 */ /* 0x000fe400078e00ff */
[----:B------:R-:W-:Y:S02]  /*24ca0*/  IMAD.U32 R16, RZ, RZ, UR6 ;  /* 0x00000006ff107e24 */ /* 0x000fe4000f8e00ff */
[----:B------:R-:W-:-:S07]  /*24cb0*/  IMAD.MOV.U32 R18, RZ, RZ, RZ ;  /* 0x000000ffff127224 */ /* 0x000fce00078e00ff */
.L_x_3170:
[----:B------:R-:W-:-:S13]  /*24cc0*/  ISETP.NE.AND P0, PT, R5, RZ, PT ;  /* 0x000000ff0500720c */ /* 0x000fda0003f05270 */
[----:B------:R-:W0:Y:S01]  /*24cd0*/  @!P0 S2R R3, SR_CgaCtaId ;  /* 0x0000000000038919 */ /* 0x000e220000008800 */
[----:B------:R-:W-:-:S04]  /*24ce0*/  @!P0 MOV R0, 0x400 ;  /* 0x0000040000008802 */ /* 0x000fc80000000f00 */
[----:B0-----:R-:W-:-:S05]  /*24cf0*/  @!P0 LEA R0, R3, R0, 0x18 ;  /* 0x0000000003008211 */ /* 0x001fca00078ec0ff */
[----:B------:R2:W-:Y:S01]  /*24d00*/  @!P0 STS.128 [R0+0x388d0], R16 ;  /* 0x0388d01000008388 */ /* 0x0005e20000000c00 */
[----:B------:R-:W-:Y:S06]  /*24d10*/  BAR.ARV 0x5, 0x180 ;  /* 0x0146000000007b1d */ /* 0x000fec0000002000 */
.L_x_3163:
[----:B------:R3:W-:Y:S01]  /*24d20*/  STL [R1+0x38], RZ ;  /* 0x000038ff01007387 */ /* 0x0007e20000100800 */
[----:B------:R-:W-:Y:S01]  /*24d30*/  ULDC UR4, c[0x0][0xc3c] ;  /* 0x00030f0000047ab9 */ /* 0x000fe20000000800 */
[----:B------:R-:W-:Y:S01]  /*24d40*/  IMAD.MOV.U32 R34, RZ, RZ, 0x1 ;  /* 0x00000001ff227424 */ /* 0x000fe200078e00ff */
[----:B-1----:R-:W-:Y:S02]  /*24d50*/  ISETP.GE.AND P0, PT, R19, UR4, PT ;  /* 0x0000000413007c0c */ /* 0x002fe4000bf06270 */
[----:B------:R-:W-:-:S11]  /*24d60*/  MOV R26, RZ ;  /* 0x000000ff001a7202 */ /* 0x000fd60000000f00 */
[----:B---3--:R-:W-:Y:S05]  /*24d70*/  @P0 BRA `(.L_x_3171) ;  /* 0x0000007400dc0947 */ /* 0x008fea0003800000 */
[----:B--2---:R-:W2:Y:S01]  /*24d80*/  LDL R0, [R1+0x54] ;  /* 0x0000540001007983 */ /* 0x004ea20000100800 */
[----:B------:R-:W1:Y:S01]  /*24d90*/  S2UR UR4, SR_CgaCtaId ;  /* 0x00000000000479c3 */ /* 0x000e620000008800 */
[----:B------:R-:W-:Y:S01]  /*24da0*/  MOV R23, 0x400 ;  /* 0x0000040000177802 */ /* 0x000fe20000000f00 */
[----:B------:R-:W-:Y:S01]  /*24db0*/  BSSY B7, `(.L_x_3171) ;  /* 0x0000773000077945 */ /* 0x000fe20003800000 */
[----:B------:R-:W3:Y:S01]  /*24dc0*/  S2R R10, SR_TID.X ;  /* 0x00000000000a7919 */ /* 0x000ee20000002100 */
[----:B------:R-:W-:Y:S01]  /*24dd0*/  IMAD.MOV.U32 R35, RZ, RZ, 0x1 ;  /* 0x00000001ff237424 */ /* 0x000fe200078e00ff */
[----:B------:R-:W-:Y:S01]  /*24de0*/  MOV R32, RZ ;  /* 0x000000ff00207202 */ /* 0x000fe20000000f00 */
[----:B------:R-:W-:Y:S01]  /*24df0*/  IMAD.MOV.U32 R26, RZ, RZ, RZ ;  /* 0x000000ffff1a7224 */ /* 0x000fe200078e00ff */
[----:B------:R-:W-:Y:S01]  /*24e00*/  ULDC.64 UR40, c[0x0][0x198] ;  /* 0x0000660000287ab9 */ /* 0x000fe20000000a00 */
[----:B------:R-:W-:Y:S01]  /*24e10*/  IMAD.MOV.U32 R34, RZ, RZ, 0x1 ;  /* 0x00000001ff227424 */ /* 0x000fe200078e00ff */
[----:B------:R-:W-:Y:S01]  /*24e20*/  ULDC UR39, c[0x0][0xc] ;  /* 0x0000030000277ab9 */ /* 0x000fe20000000800 */
[C---:B---3--:R-:W-:Y:S01]  /*24e30*/  IMAD.SHL.U32 R22, R10.reuse, 0x80, RZ ;  /* 0x000000800a167824 */ /* 0x048fe200078e00ff */
[----:B------:R-:W-:Y:S01]  /*24e40*/  SHF.R.U32.HI R3, RZ, 0x1, R10 ;  /* 0x00000001ff037819 */ /* 0x000fe2000001160a */
[C---:B------:R-:W-:Y:S01]  /*24e50*/  IMAD.SHL.U32 R5, R10.reuse, 0x2, RZ ;  /* 0x000000020a057824 */ /* 0x040fe200078e00ff */
[----:B------:R-:W-:-:S02]  /*24e60*/  LOP3.LUT R8, R10, 0x7f, RZ, 0xc0, !PT ;  /* 0x0000007f0a087812 */ /* 0x000fc400078ec0ff */
[----:B0-----:R-:W-:Y:S02]  /*24e70*/  LOP3.LUT R2, R22, 0x380, RZ, 0xc0, !PT ;  /* 0x0000038016027812 */ /* 0x001fe400078ec0ff */
[----:B------:R-:W-:Y:S01]  /*24e80*/  R2P PR, R10, 0x6 ;  /* 0x000000060a007804 */ /* 0x000fe20000000000 */
[----:B------:R-:W-:Y:S01]  /*24e90*/  IMAD.SHL.U32 R7, R8, 0x40, RZ ;  /* 0x0000004008077824 */ /* 0x000fe200078e00ff */
[----:B------:R-:W-:Y:S02]  /*24ea0*/  LOP3.LUT R3, R2, 0x30, R3, 0xf8, !PT ;  /* 0x0000003002037812 */ /* 0x000fe400078ef803 */
[----:B--2---:R-:W-:Y:S01]  /*24eb0*/  R2UR UR5, R0 ;  /* 0x00000000000572ca */ /* 0x004fe200000e0000 */
[----:B------:R-:W-:-:S05]  /*24ec0*/  IMAD.SHL.U32 R0, R10, 0x10, RZ ;  /* 0x000000100a007824 */ /* 0x000fca00078e00ff */
[----:B------:R-:W-:Y:S02]  /*24ed0*/  LOP3.LUT R4, R0, 0x3f0, RZ, 0xc0, !PT ;  /* 0x000003f000047812 */ /* 0x000fe400078ec0ff */
[----:B------:R-:W-:Y:S02]  /*24ee0*/  LOP3.LUT R3, R3, 0x70, R0, 0x78, !PT ;  /* 0x0000007003037812 */ /* 0x000fe400078e7800 */
[----:B------:R-:W-:Y:S02]  /*24ef0*/  LOP3.LUT R9, R4, 0x70, R5, 0x78, !PT ;  /* 0x0000007004097812 */ /* 0x000fe400078e7805 */
[----:B------:R-:W-:Y:S01]  /*24f00*/  LOP3.LUT R5, R2, 0x10, R10, 0xf8, !PT ;  /* 0x0000001002057812 */ /* 0x000fe200078ef80a */
[----:B------:R-:W-:Y:S01]  /*24f10*/  ULOP3.LUT UR42, UR5, 0x2, URZ, 0xfc, !UPT ;  /* 0x00000002052a7892 */ /* 0x000fe2000f8efc3f */
[----:B------:R-:W-:Y:S01]  /*24f20*/  SHF.L.U32 R2, R8, 0x4, RZ ;  /* 0x0000000408027819 */ /* 0x000fe200000006ff */
[----:B------:R-:W-:Y:S01]  /*24f30*/  ULOP3.LUT UR38, UR5, 0x1, URZ, 0xfc, !UPT ;  /* 0x0000000105267892 */ /* 0x000fe2000f8efc3f */
[----:B------:R-:W-:-:S02]  /*24f40*/  LOP3.LUT R4, R22, 0x400, RZ, 0xc0, !PT ;  /* 0x0000040016047812 */ /* 0x000fc400078ec0ff */
[----:B------:R-:W-:Y:S01]  /*24f50*/  LOP3.LUT R6, R9, 0x400, R2, 0xf8, !PT ;  /* 0x0000040009067812 */ /* 0x000fe200078ef802 */
[----:B------:R-:W-:Y:S01]  /*24f60*/  IMAD.MOV.U32 R2, RZ, RZ, 0x40 ;  /* 0x00000040ff027424 */ /* 0x000fe200078e00ff */
[----:B------:R-:W-:Y:S01]  /*24f70*/  LOP3.LUT R22, R3, 0xc00, R22, 0xf8, !PT ;  /* 0x00000c0003167812 */ /* 0x000fe200078ef816 */
[----:B------:R-:W-:Y:S01]  /*24f80*/  IMAD.MOV.U32 R3, RZ, RZ, 0x20 ;  /* 0x00000020ff037424 */ /* 0x000fe200078e00ff */
[----:B------:R-:W-:Y:S01]  /*24f90*/  LOP3.LUT R4, R4, 0x1800, R7, 0xf8, !PT ;  /* 0x0000180004047812 */ /* 0x000fe200078ef807 */
[----:B------:R-:W-:Y:S01]  /*24fa0*/  STL [R1+0x20], R6 ;  /* 0x0000200601007387 */ /* 0x000fe20000100800 */
[----:B------:R-:W-:Y:S02]  /*24fb0*/  LOP3.LUT R5, R5, 0x70, R0, 0x78, !PT ;  /* 0x0000007005057812 */ /* 0x000fe400078e7800 */
[----:B------:R-:W-:Y:S01]  /*24fc0*/  SEL R2, R2, 0xffffffc0, !P2 ;  /* 0xffffffc002027807 */ /* 0x000fe20005000000 */
[----:B------:R-:W-:Y:S01]  /*24fd0*/  STL [R1+0x38], RZ ;  /* 0x000038ff01007387 */ /* 0x000fe20000100800 */
[----:B------:R-:W-:Y:S01]  /*24fe0*/  LOP3.LUT R25, R4, R5, RZ, 0xfc, !PT ;  /* 0x0000000504197212 */ /* 0x000fe200078efcff */
[----:B-1----:R-:W-:Y:S01]  /*24ff0*/  IMAD.U32 R4, RZ, RZ, UR4 ;  /* 0x00000004ff047e24 */ /* 0x002fe2000f8e00ff */
[----:B------:R-:W-:Y:S01]  /*25000*/  SHF.R.U32.HI R5, RZ, 0x3, R8 ;  /* 0x00000003ff057819 */ /* 0x000fe20000011608 */
[----:B------:R-:W-:Y:S01]  /*25010*/  STL [R1+0x14], R2 ;  /* 0x0000140201007387 */ /* 0x000fe20000100800 */
[----:B------:R-:W-:-:S02]  /*25020*/  SEL R3, R3, 0xffffffe0, !P1 ;  /* 0xffffffe003037807 */ /* 0x000fc40004800000 */
[----:B------:R-:W-:Y:S01]  /*25030*/  LOP3.LUT R33, R0, 0x70, RZ, 0xc0, !PT ;  /* 0x0000007000217812 */ /* 0x000fe200078ec0ff */
[----:B------:R0:W-:Y:S01]  /*25040*/  STL [R1+0x10], R4 ;  /* 0x0000100401007387 */ /* 0x0001e20000100800 */
[----:B------:R-:W-:Y:S01]  /*25050*/  LOP3.LUT R0, R5, 0x70, R0, 0xf8, !PT ;  /* 0x0000007005007812 */ /* 0x000fe200078ef800 */
[----:B------:R-:W-:Y:S01]  /*25060*/  IMAD.IADD R0, R2, 0x1, R3 ;  /* 0x0000000102007824 */ /* 0x000fe200078e0203 */
[----:B------:R-:W-:Y:S01]  /*25070*/  LEA R23, R4, R23, 0x18 ;  /* 0x0000001704177211 */ /* 0x000fe200078ec0ff */
[----:B------:R1:W-:Y:S01]  /*25080*/  STL [R1+0x18], R3 ;  /* 0x0000180301007387 */ /* 0x0003e20000100800 */
[----:B------:R-:W-:-:S03]  /*25090*/  LOP3.LUT R36, R25, 0x2000, RZ, 0xfc, !PT ;  /* 0x0000200019247812 */ /* 0x000fc600078efcff */
[----:B------:R2:W-:Y:S01]  /*250a0*/  STL [R1+0x1c], R0 ;  /* 0x00001c0001007387 */ /* 0x0005e20000100800 */
[----:B0-----:R-:W-:Y:S01]  /*250b0*/  LOP3.LUT R4, R33, 0x80, RZ, 0xfc, !PT ;  /* 0x0000008021047812 */ /* 0x001fe200078efcff */
[----:B-1----:R-:W-:Y:S01]  /*250c0*/  IMAD.IADD R3, R23, 0x1, R6 ;  /* 0x0000000117037824 */ /* 0x002fe200078e0206 */
[----:B--2---:R-:W-:-:S04]  /*250d0*/  IADD3 R0, R2, R22, RZ ;  /* 0x0000001602007210 */ /* 0x004fc80007ffe0ff */
[----:B------:R0:W-:Y:S04]  /*250e0*/  STL [R1+0x28], R3 ;  /* 0x0000280301007387 */ /* 0x0001e80000100800 */
[----:B------:R0:W-:Y:S02]  /*250f0*/  STL [R1+0x24], R0 ;  /* 0x0000240001007387 */ /* 0x0001e40000100800 */
.L_x_3285:
[----:B0-2---:R-:W0:Y:S02]  /*25100*/  LDC.64 R2, c[0x0][0xc88] ;  /* 0x00032200ff027b82 */ /* 0x005e240000000a00 */
[----:B0-----:R-:W-:-:S05]  /*25110*/  IMAD.WIDE R2, R19, 0x4, R2 ;  /* 0x0000000413027825 */ /* 0x001fca00078e0202 */
[----:B------:R-:W2:Y:S01]  /*25120*/  LDG.E R27, desc[UR36][R2.64] ;  /* 0x00000024021b7981 */ /* 0x000ea2000c1e1900 */
        /* <DEDUP_REMOVED lines=10> */
[----:B--23--:R-:W-:-:S05]  /*251d0*/  SHF.R.S32.HI R0, RZ, 0x1f, R27 ;  /* 0x0000001fff007819 */ /* 0x00cfca000001141b */
[C---:B------:R-:W-:Y:S01]  /*251e0*/  @P0 LEA R2, P1, R27.reuse, UR4, 0x2 ;  /* 0x000000041b020c11 */ /* 0x040fe2000f8210ff */
[C---:B------:R-:W-:Y:S01]  /*251f0*/  IMAD.SHL.U32 R28, R27.reuse, 0x4, RZ ;  /* 0x000000041b1c7824 */ /* 0x040fe200078e00ff */
[C-C-:B------:R-:W-:Y:S01]  /*25200*/  SHF.L.U64.HI R29, R27.reuse, 0x2, R0.reuse ;  /* 0x000000021b1d7819 */ /* 0x140fe20000010200 */
[----:B------:R0:W-:Y:S01]  /*25210*/  STL [R1+0x34], R0 ;  /* 0x0000340001007387 */ /* 0x0001e20000100800 */
[----:B------:R-:W-:Y:S01]  /*25220*/  @P0 LEA.HI.X R3, R27, UR5, R0, 0x2, P1 ;  /* 0x000000051b030c11 */ /* 0x000fe200088f1400 */
[----:B------:R-:W-:-:S04]  /*25230*/  ULDC.64 UR4, c[0x0][0xa00] ;  /* 0x0002800000047ab9 */ /* 0x000fc80000000a00 */
[----:B-1----:R1:W2:Y:S01]  /*25240*/  @P0 LDG.E R10, desc[UR36][R2.64] ;  /* 0x00000024020a0981 */ /* 0x0022a2000c1e1900 */
[----:B------:R-:W-:Y:S02]  /*25250*/  ISETP.NE.U32.AND P0, PT, RZ, UR4, PT ;  /* 0x00000004ff007c0c */ /* 0x000fe4000bf05070 */
[----:B------:R-:W-:Y:S01]  /*25260*/  ISETP.NE.U32.AND P1, PT, RZ, UR6, PT ;  /* 0x00000006ff007c0c */ /* 0x000fe2000bf25070 */
[----:B0-----:R-:W-:Y:S01]  /*25270*/  IMAD.MOV.U32 R0, RZ, RZ, RZ ;  /* 0x000000ffff007224 */ /* 0x001fe200078e00ff */
[----:B------:R-:W-:Y:S02]  /*25280*/  ISETP.NE.AND.EX P0, PT, RZ, UR5, PT, P0 ;  /* 0x00000005ff007c0c */ /* 0x000fe4000bf05300 */
[----:B------:R-:W-:Y:S02]  /*25290*/  ISETP.NE.AND.EX P1, PT, RZ, UR7, PT, P1 ;  /* 0x00000007ff007c0c */ /* 0x000fe4000bf25310 */
[C---:B------:R-:W-:Y:S02]  /*252a0*/  IADD3 R4, P4, R28.reuse, UR6, RZ ;  /* 0x000000061c047c10 */ /* 0x040fe4000ff9e0ff */
[----:B-1----:R-:W-:Y:S01]  /*252b0*/  IADD3 R2, P3, R28, UR4, RZ ;  /* 0x000000041c027c10 */ /* 0x002fe2000ff7e0ff */
[----:B------:R-:W-:Y:S01]  /*252c0*/  ULDC UR4, c[0x0][0x288] ;  /* 0x0000a20000047ab9 */ /* 0x000fe20000000800 */
[----:B------:R-:W-:-:S02]  /*252d0*/  IADD3.X R5, R29, UR7, RZ, P4, !PT ;  /* 0x000000071d057c10 */ /* 0x000fc4000a7fe4ff */
[C---:B------:R-:W-:Y:S02]  /*252e0*/  IADD3.X R3, R29.reuse, UR5, RZ, P3, !PT ;  /* 0x000000051d037c10 */ /* 0x040fe40009ffe4ff */
[----:B------:R-:W-:Y:S02]  /*252f0*/  @P2 IADD3 R6, P3, R28, UR8, RZ ;  /* 0x000000081c062c10 */ /* 0x000fe4000ff7e0ff */
[----:B------:R-:W-:Y:S01]  /*25300*/  MOV R8, UR4 ;  /* 0x0000000400087c02 */ /* 0x000fe20008000f00 */
        /* <DEDUP_REMOVED lines=14> */
[----:B---3--:R0:W-:Y:S01]  /*253f0*/  STL [R1+0x30], R8 ;  /* 0x0000300801007387 */ /* 0x0081e20000100800 */
[----:B------:R-:W-:-:S03]  /*25400*/  IMAD.MOV.U32 R9, RZ, RZ, R8 ;  /* 0x000000ffff097224 */ /* 0x000fc600078e0008 */
[----:B--2---:R0:W-:Y:S01]  /*25410*/  STL [R1+0x8], R10 ;  /* 0x0000080a01007387 */ /* 0x0041e20000100800 */
[----:B------:R-:W-:Y:S05]  /*25420*/  @P2 BRA `(.L_x_3172) ;  /* 0x0000000000142947 */ /* 0x000fea0003800000 */
[----:B------:R-:W-:Y:S05]  /*25430*/  @!P0 BRA `(.L_x_3172) ;  /* 0x0000000000108947 */ /* 0x000fea0003800000 */
[----:B0-----:R-:W2:Y:S04]  /*25440*/  LDG.E R8, desc[UR36][R2.64] ;  /* 0x0000002402087981 */ /* 0x001ea8000c1e1900 */
[----:B------:R-:W2:Y:S02]  /*25450*/  LDG.E R2, desc[UR36][R2.64+0x4] ;  /* 0x0000042402027981 */ /* 0x000ea4000c1e1900 */
[----:B--2---:R-:W-:-:S05]  /*25460*/  IMAD.IADD R9, R2, 0x1, -R8 ;  /* 0x0000000102097824 */ /* 0x004fca00078e0a08 */
[----:B------:R1:W-:Y:S02]  /*25470*/  STL [R1+0x30], R9 ;  /* 0x0000300901007387 */ /* 0x0003e40000100800 */
.L_x_3172:
[----:B------:R-:W-:Y:S01]  /*25480*/  ULDC.64 UR4, c[0x0][0xa20] ;  /* 0x0002880000047ab9 */ /* 0x000fe20000000a00 */
[----:B------:R-:W-:Y:S02]  /*25490*/  MOV R37, R27 ;  /* 0x0000001b00257202 */ /* 0x000fe40000000f00 */
[----:B------:R-:W-:-:S04]  /*254a0*/  ISETP.NE.U32.AND P0, PT, RZ, UR4, PT ;  /* 0x00000004ff007c0c */ /* 0x000fc8000bf05070 */
[----:B------:R-:W-:-:S13]  /*254b0*/  ISETP.NE.AND.EX P0, PT, RZ, UR5, PT, P0 ;  /* 0x00000005ff007c0c */ /* 0x000fda000bf05300 */
[----:B------:R-:W-:Y:S05]  /*254c0*/  @!P0 BRA `(.L_x_3173) ;  /* 0x0000000000108947 */ /* 0x000fea0003800000 */
[----:B------:R-:W-:-:S04]  /*254d0*/  IADD3 R2, P0, R28, UR4, RZ ;  /* 0x000000041c027c10 */ /* 0x000fc8000ff1e0ff */
[----:B------:R-:W-:-:S05]  /*254e0*/  IADD3.X R3, R29, UR5, RZ, P0, !PT ;  /* 0x000000051d037c10 */ /* 0x000fca00087fe4ff */
[----:B------:R2:W5:Y:S01]  /*254f0*/  LDG.E R7, desc[UR36][R2.64] ;  /* 0x0000002402077981 */ /* 0x000562000c1e1900 */
[----:B------:R-:W-:Y:S05]  /*25500*/  BRA `(.L_x_3174) ;  /* 0x0000000000247947 */ /* 0x000fea0003800000 */
.L_x_3173:
[----:B------:R-:W-:Y:S02]  /*25510*/  ULDC.64 UR4, c[0x0][0xa08] ;  /* 0x0002820000047ab9 */ /* 0x000fe40000000a00 */
[----:B------:R-:W-:-:S04]  /*25520*/  ISETP.NE.U32.AND P0, PT, RZ, UR4, PT ;  /* 0x00000004ff007c0c */ /* 0x000fc8000bf05070 */
[----:B------:R-:W-:-:S13]  /*25530*/  ISETP.NE.AND.EX P0, PT, RZ, UR5, PT, P0 ;  /* 0x00000005ff007c0c */ /* 0x000fda000bf05300 */
[----:B------:R-:W-:Y:S05]  /*25540*/  @!P0 BRA `(.L_x_3174) ;  /* 0x0000000000148947 */ /* 0x000fea0003800000 */
[----:B------:R-:W2:Y:S02]  /*25550*/  LDC.64 R2, c[0x0][0xa08] ;  /* 0x00028200ff027b82 */ /* 0x000ea40000000a00 */
[----:B--2---:R-:W-:-:S05]  /*25560*/  IMAD.WIDE R2, R37, 0x4, R2 ;  /* 0x0000000425027825 */ /* 0x004fca00078e0202 */
[----:B------:R-:W2:Y:S04]  /*25570*/  LDG.E R7, desc[UR36][R2.64] ;  /* 0x0000002402077981 */ /* 0x000ea8000c1e1900 */
[----:B------:R-:W2:Y:S02]  /*25580*/  LDG.E R2, desc[UR36][R2.64+0x4] ;  /* 0x0000042402027981 */ /* 0x000ea4000c1e1900 */
[----:B--2---:R-:W-:-:S07]  /*25590*/  IMAD.IADD R7, R2, 0x1, -R7 ;  /* 0x0000000102077824 */ /* 0x004fce00078e0a07 */
.L_x_3174:
[----:B--2---:R-:W2:Y:S01]  /*255a0*/  @P1 LDG.E R2, desc[UR36][R4.64] ;  /* 0x0000002404021981 */ /* 0x004ea2000c1e1900 */
[----:B------:R-:W3:Y:S03]  /*255b0*/  LDC R3, c[0x0][0x448] ;  /* 0x00011200ff037b82 */ /* 0x000ee60000000800 */
[----:B------:R4:W2:Y:S01]  /*255c0*/  @P1 LDG.E R5, desc[UR36][R4.64+0x4] ;  /* 0x0000042404051981 */ /* 0x0008a2000c1e1900 */
[----:B-----5:R-:W-:Y:S01]  /*255d0*/  IADD3 R7, -R10, R7, RZ ;  /* 0x000000070a077210 */ /* 0x020fe20007ffe1ff */
[----:B------:R-:W-:Y:S01]  /*255e0*/  BSSY B0, `(.L_x_3175) ;  /* 0x0000124000007945 */ /* 0x000fe20003800000 */
[----:B---3--:R-:W-:-:S13]  /*255f0*/  ISETP.NE.AND P0, PT, R3, 0x1, PT ;  /* 0x000000010300780c */ /* 0x008fda0003f05270 */
[----:B----4-:R-:W3:Y:S08]  /*25600*/  @P0 LDC R4, c[0x0][0x44c] ;  /* 0x00011300ff040b82 */ /* 0x010ef00000000800 */
[----:B------:R-:W4:Y:S01]  /*25610*/  @P0 LDC R3, c[0x0][0x450] ;  /* 0x00011400ff030b82 */ /* 0x000f220000000800 */
[----:B--2---:R-:W-:Y:S02]  /*25620*/  @P1 IMAD.IADD R6, R5, 0x1, -R2 ;  /* 0x0000000105061824 */ /* 0x004fe400078e0a02 */
[----:B------:R-:W-:-:S02]  /*25630*/  IMAD.SHL.U32 R2, R17, 0x80, RZ ;  /* 0x0000008011027824 */ /* 0x000fc400078e00ff */
[----:B------:R-:W-:Y:S02]  /*25640*/  IMAD.IADD R30, R7, 0x1, R6 ;  /* 0x00000001071e7824 */ /* 0x000fe400078e0206 */
[----:B------:R-:W-:Y:S02]  /*25650*/  VIADD R2, R2, 0x7f ;  /* 0x0000007f02027836 */ /* 0x000fe40000000000 */
[C---:B------:R-:W-:Y:S01]  /*25660*/  VIADD R21, R30.reuse, 0x7f ;  /* 0x0000007f1e157836 */ /* 0x040fe20000000000 */
[----:B------:R-:W-:Y:S01]  /*25670*/  IADD3 R20, R30, 0x80, -R9 ;  /* 0x000000801e147810 */ /* 0x000fe20007ffe809 */
[----:B---3--:R-:W-:-:S05]  /*25680*/  @P0 IMAD.HI.U32 R4, R2, R4, RZ ;  /* 0x0000000402040227 */ /* 0x008fca00078e00ff */
[----:B----4-:R-:W-:Y:S02]  /*25690*/  @P0 SHF.R.U32.HI R2, RZ, R3, R4 ;  /* 0x00000003ff020219 */ /* 0x010fe40000011604 */
[----:B------:R-:W-:-:S03]  /*256a0*/  SHF.R.S32.HI R3, RZ, 0x1f, R21 ;  /* 0x0000001fff037819 */ /* 0x000fc60000011415 */
[----:B------:R-:W-:Y:S01]  /*256b0*/  IMAD.IADD R2, R20, 0x1, R2 ;  /* 0x0000000114027824 */ /* 0x000fe200078e0202 */
[----:B------:R-:W-:-:S04]  /*256c0*/  LEA.HI R21, R3, R21, RZ, 0x7 ;  /* 0x0000001503157211 */ /* 0x000fc800078f38ff */
[----:B------:R-:W-:Y:S02]  /*256d0*/  SHF.R.S32.HI R3, RZ, 0x1f, R2 ;  /* 0x0000001fff037819 */ /* 0x000fe40000011402 */
[----:B------:R-:W-:Y:S02]  /*256e0*/  SHF.R.S32.HI R21, RZ, 0x7, R21 ;  /* 0x00000007ff157819 */ /* 0x000fe40000011415 */
[----:B------:R-:W-:-:S04]  /*256f0*/  LEA.HI R3, R3, R2, RZ, 0x7 ;  /* 0x0000000203037211 */ /* 0x000fc800078f38ff */
[----:B------:R-:W-:-:S04]  /*25700*/  SHF.R.S32.HI R3, RZ, 0x7, R3 ;  /* 0x00000007ff037819 */ /* 0x000fc80000011403 */
[----:B------:R-:W-:-:S05]  /*25710*/  VIMNMX R2, R21, R3, PT ;  /* 0x0000000315027248 */ /* 0x000fca0003fe0100 */
[----:B------:R-:W-:Y:S01]  /*25720*/  IMAD R2, R2, 0x80, -R7 ;  /* 0x0000008002027824 */ /* 0x000fe200078e0a07 */
[----:B------:R-:W-:-:S04]  /*25730*/  IADD3 R7, -R7, RZ, RZ ;  /* 0x000000ff07077210 */ /* 0x000fc80007ffe1ff */
[----:B------:R-:W-:Y:S02]  /*25740*/  VIMNMX R2, R2, R6, PT ;  /* 0x0000000602027248 */ /* 0x000fe40003fe0100 */
        /* <DEDUP_REMOVED lines=14> */
[----:B------:R-:W2:Y:S02]  /*25830*/  S2R R5, SR_TID.X ;  /* 0x0000000000057919 */ /* 0x000ea40000002100 */
[----:B--2---:R-:W-:-:S04]  /*25840*/  SHF.R.U32.HI R5, RZ, 0x5, R5 ;  /* 0x00000005ff057819 */ /* 0x004fc80000011605 */
[----:B------:R-:W-:-:S05]  /*25850*/  LOP3.LUT R5, R5, 0x3, RZ, 0xc0, !PT ;  /* 0x0000000305057812 */ /* 0x000fca00078ec0ff */
[----:B------:R2:W3:Y:S02]  /*25860*/  SHFL.IDX PT, R14, R5, RZ, 0x1f ;  /* 0x00001fff050e7589 */ /* 0x0004e400000e0000 */
.L_x_3484:
[----:B---3--:R-:W-:Y:S02]  /*25870*/  ISETP.NE.AND P0, PT, R14, RZ, PT ;  /* 0x000000ff0e00720c */ /* 0x008fe40003f05270 */
[----:B------:R-:W-:-:S11]  /*25880*/  PLOP3.LUT P6, PT, PT, PT, PT, 0x8, 0x0 ;  /* 0x000000000000781c */ /* 0x000fd60003fce170 */
[----:B------:R-:W-:Y:S05]  /*25890*/  @P0 BRA `(.L_x_3178) ;  /* 0x00000000000c0947 */ /* 0x000fea0003800000 */
[----:B------:R-:W-:-:S03]  /*258a0*/  UMOV UR4, 0xffffffff ;  /* 0xffffffff00047882 */ /* 0x000fc60000000000 */
[----:B------:R-:W-:Y:S05]  /*258b0*/  BRA.DIV UR4, `(.L_x_3179) ;  /* 0x000000b604f47947 */ /* 0x000fea000b800000 */
[----:B------:R-:W-:-:S13]  /*258c0*/  ELECT P6, URZ, PT ;  /* 0x00000000003f782f */ /* 0x000fda00038c0000 */
.L_x_3178:
[----:B--2---:R-:W2:Y:S01]  /*258d0*/  LDL R5, [R1+0x38] ;  /* 0x0000380001057983 */ /* 0x004ea20000100800 */
[----:B------:R-:W-:Y:S01]  /*258e0*/  BSSY B1, `(.L_x_3180) ;  /* 0x0000008000017945 */ /* 0x000fe20003800000 */
[----:B--2---:R-:W-:-:S05]  /*258f0*/  VIADD R5, R5, 0x1 ;  /* 0x0000000105057836 */ /* 0x004fca0000000000 */
[----:B------:R-:W-:-:S04]  /*25900*/  LEA.HI R6, R5, R5, RZ, 0x1 ;  /* 0x0000000505067211 */ /* 0x000fc800078f08ff */
[----:B------:R-:W-:-:S05]  /*25910*/  LOP3.LUT R6, R6, 0xfffffffe, RZ, 0xc0, !PT ;  /* 0xfffffffe06067812 */ /* 0x000fca00078ec0ff */
[----:B------:R-:W-:-:S05]  /*25920*/  IMAD.IADD R5, R5, 0x1, -R6 ;  /* 0x0000000105057824 */ /* 0x000fca00078e0a06 */
[----:B------:R-:W-:-:S04]  /*25930*/  SHF.L.U32 R5, R5, 0x1f, RZ ;  /* 0x0000001f05057819 */ /* 0x000fc800000006ff */
[----:B------:R-:W2:Y:S02]  /*25940*/  SYNCS.PHASECHK.TRANS64.TRYWAIT P0, [R23+URZ+0x38820], R5 ;  /* 0x03882005170075a7 */ /* 0x000ea4000800017f */
[----:B--2---:R-:W-:Y:S05]  /*25950*/  @!P0 BRA `(.L_x_3181) ;  /* 0x000000b400ec8947 */ /* 0x004fea0003800000 */
.L_x_3487:
[----:B------:R-:W-:Y:S05]  /*25960*/  BSYNC B1 ;  /* 0x0000000000017941 */ /* 0x000fea0003800000 */
.L_x_3180:
[----:B------:R-:W-:Y:S04]  /*25970*/  BSSY B1, `(.L_x_3182) ;  /* 0x000006c000017945 */ /* 0x000fe80003800000 */
[----:B------:R-:W-:Y:S05]  /*25980*/  @!P6 BRA `(.L_x_3183) ;  /* 0x0000000400a8e947 */ /* 0x000fea0003800000 */
[----:B0-----:R-:W-:Y:S01]  /*25990*/  LEA R8, R32, R23, 0x3 ;  /* 0x0000001720087211 */ /* 0x001fe200078e18ff */
[----:B------:R-:W0:Y:S01]  /*259a0*/  S2R R6, SR_TID.X ;  /* 0x0000000000067919 */ /* 0x000e220000002100 */
[----:B------:R-:W-:Y:S01]  /*259b0*/  SHF.L.U32 R10, R35, 0x1f, RZ ;  /* 0x0000001f230a7819 */ /* 0x000fe200000006ff */
[----:B------:R-:W-:Y:S03]  /*259c0*/  BSSY B2, `(.L_x_3184) ;  /* 0x0000005000027945 */ /* 0x000fe60003800000 */
[----:B------:R-:W3:Y:S01]  /*259d0*/  SYNCS.PHASECHK.TRANS64.TRYWAIT P0, [R8+URZ+0x388a0], R10 ;  /* 0x0388a00a080075a7 */ /* 0x000ee2000800017f */
[----:B0-----:R-:W-:-:S04]  /*259e0*/  LOP3.LUT R6, R6, 0x7f, RZ, 0xc0, !PT ;  /* 0x0000007f06067812 */ /* 0x001fc800078ec0ff */
[----:B------:R-:W-:Y:S01]  /*259f0*/  ISETP.NE.AND P1, PT, R6, RZ, PT ;  /* 0x000000ff0600720c */ /* 0x000fe20003f25270 */
[----:B---3--:R-:W-:-:S12]  /*25a00*/  @!P0 BRA `(.L_x_3185) ;  /* 0x000000b400d48947 */ /* 0x008fd80003800000 */
.L_x_3488:
[----:B------:R-:W-:Y:S05]  /*25a10*/  BSYNC B2 ;  /* 0x0000000000027941 */ /* 0x000fea0003800000 */
.L_x_3184:
[----:B------:R-:W-:Y:S04]  /*25a20*/  BSSY B2, `(.L_x_3186) ;  /* 0x0000009000027945 */ /* 0x000fe80003800000 */
[----:B------:R-:W-:Y:S05]  /*25a30*/  @P1 BRA `(.L_x_3187) ;  /* 0x00000000001c1947 */ /* 0x000fea0003800000 */
[----:B--2---:R-:W2:Y:S02]  /*25a40*/  S2R R5, SR_TID.X ;  /* 0x0000000000057919 */ /* 0x004ea40000002100 */
[----:B--2---:R-:W-:Y:S01]  /*25a50*/  LOP3.LUT R6, R5, 0x1f, RZ, 0xc0, !PT ;  /* 0x0000001f05067812 */ /* 0x004fe200078ec0ff */
[----:B------:R-:W-:-:S03]  /*25a60*/  IMAD.MOV.U32 R5, RZ, RZ, 0x8000 ;  /* 0x00008000ff057424 */ /* 0x000fc600078e00ff */
[----:B------:R-:W-:Y:S01]  /*25a70*/  ISETP.NE.AND P0, PT, R6, RZ, PT ;  /* 0x000000ff0600720c */ /* 0x000fe20003f05270 */
[----:B------:R3:W-:-:S12]  /*25a80*/  SYNCS.ARRIVE.TRANS64 RZ, [R8+URZ+0x38890], R5 ;  /* 0x0388900508ff79a7 */ /* 0x0007d8000800003f */
[----:B---3--:R-:W-:Y:S05]  /*25a90*/  @!P0 BRA `(.L_x_3187) ;  /* 0x0000000000048947 */ /* 0x008fea0003800000 */
[----:B------:R-:W-:Y:S01]  /*25aa0*/  BPT.TRAP 0x1 ;  /* 0x000000040000795c */ /* 0x000fe20000300000 */
.L_x_3187:
[----:B------:R-:W-:Y:S05]  /*25ab0*/  BSYNC B2 ;  /* 0x0000000000027941 */ /* 0x000fea0003800000 */
.L_x_3186:
[----:B------:R-:W-:Y:S01]  /*25ac0*/  IMAD.MOV.U32 R13, RZ, RZ, RZ ;  /* 0x000000ffff0d7224 */ /* 0x000fe200078e00ff */
[----:B------:R-:W-:Y:S01]  /*25ad0*/  UIADD3 UR4, UP0, UR40, 0x570, URZ ;  /* 0x0000057028047890 */ /* 0x000fe2000ff1e03f */
[----:B------:R-:W-:Y:S01]  /*25ae0*/  IMAD R6, R4, 0x80, R0 ;  /* 0x0000008004067824 */ /* 0x000fe200078e0200 */
[----:B------:R-:W-:Y:S01]  /*25af0*/  PLOP3.LUT P0, PT, PT, PT, PT, 0x80, 0x0 ;  /* 0x000000000000781c */ /* 0x000fe20003f0f070 */
[----:B------:R-:W-:Y:S01]  /*25b00*/  IMAD R7, R32, 0x8000, R23 ;  /* 0x0000800020077824 */ /* 0x000fe200078e0217 */
[----:B------:R-:W-:Y:S01]  /*25b10*/  R2UR UR10, R13 ;  /* 0x000000000d0a72ca */ /* 0x000fe200000e0000 */
[----:B--2---:R-:W-:Y:S01]  /*25b20*/  VIADD R5, R8, 0x38890 ;  /* 0x0003889008057836 */ /* 0x004fe20000000000 */
[----:B------:R-:W-:Y:S01]  /*25b30*/  IADD3 R6, R6, -0x80, RZ ;  /* 0xffffff8006067810 */ /* 0x000fe20007ffe0ff */
[----:B-1----:R-:W-:Y:S01]  /*25b40*/  VIADD R9, R7, 0x28400 ;  /* 0x0002840007097836 */ /* 0x002fe20000000000 */
[----:B------:R-:W-:Y:S01]  /*25b50*/  UIADD3.X UR5, URZ, UR41, URZ, UP0, !UPT ;  /* 0x000000293f057290 */ /* 0x000fe200087fe43f */
[----:B------:R-:W-:Y:S01]  /*25b60*/  UMOV UR6, 0x0 ;  /* 0x0000000000067882 */ /* 0x000fe20000000000 */
[----:B------:R-:W-:-:S10]  /*25b70*/  UMOV UR7, 0x12f00000 ;  /* 0x12f0000000077882 */ /* 0x000fd40000000000 */
.L_x_3188:
        /* <DEDUP_REMOVED lines=10> */
[----:B------:R-:W-:Y:S01]  /*25c20*/  IMAD.MOV.U32 R12, RZ, RZ, 0x80 ;  /* 0x00000080ff0c7424 */ /* 0x000fe200078e00ff */
[----:B------:R-:W-:Y:S01]  /*25c30*/  PLOP3.LUT P0, PT, PT, PT, PT, 0x80, 0x0 ;  /* 0x000000000000781c */ /* 0x000fe20003f0f070 */
[----:B------:R-:W-:Y:S01]  /*25c40*/  VIADD R9, R7, 0x2c400 ;  /* 0x0002c40007097836 */ /* 0x000fe20000000000 */
[----:B------:R-:W-:Y:S01]  /*25c50*/  UMOV UR6, 0x0 ;  /* 0x0000000000067882 */ /* 0x000fe20000000000 */
[----:B------:R-:W-:Y:S01]  /*25c60*/  UMOV UR7, 0x12f00000 ;  /* 0x12f0000000077882 */ /* 0x000fe20000000000 */
[----:B------:R-:W-:-:S15]  /*25c70*/  R2UR UR10, R12 ;  /* 0x000000000c0a72ca */ /* 0x000fde00000e0000 */
.L_x_3189:
        /* <DEDUP_REMOVED lines=10> */
[----:B------:R-:W1:Y:S01]  /*25d20*/  SYNCS.PHASECHK.TRANS64.TRYWAIT P0, [R8+URZ+0x388c0], R10 ;  /* 0x0388c00a080075a7 */ /* 0x000e62000800017f */
[----:B------:R-:W-:Y:S04]  /*25d30*/  BSSY B2, `(.L_x_3190) ;  /* 0x0000002000027945 */ /* 0x000fe80003800000 */
[----:B-1----:R-:W-:Y:S05]  /*25d40*/  @!P0 BRA `(.L_x_3191) ;  /* 0x000000b400188947 */ /* 0x002fea0003800000 */
.L_x_3489:
[----:B------:R-:W-:Y:S05]  /*25d50*/  BSYNC B2 ;  /* 0x0000000000027941 */ /* 0x000fea0003800000 */
.L_x_3190:
[----:B------:R-:W-:Y:S01]  /*25d60*/  BSSY B2, `(.L_x_3192) ;  /* 0x000000b000027945 */ /* 0x000fe20003800000 */
[----:B01----:R-:W-:Y:S01]  /*25d70*/  MOV R10, 0x0 ;  /* 0x00000000000a7802 */ /* 0x003fe20000000f00 */
[----:B------:R-:W-:Y:S02]  /*25d80*/  IMAD.MOV.U32 R11, RZ, RZ, 0x12f00000 ;  /* 0x12f00000ff0b7424 */ /* 0x000fe400078e00ff */
[----:B------:R-:W-:Y:S05]  /*25d90*/  @P1 BRA `(.L_x_3193) ;  /* 0x00000000001c1947 */ /* 0x000fea0003800000 */
[----:B------:R-:W0:Y:S02]  /*25da0*/  S2R R5, SR_TID.X ;  /* 0x0000000000057919 */ /* 0x000e240000002100 */
[----:B0-----:R-:W-:Y:S01]  /*25db0*/  LOP3.LUT R9, R5, 0x1f, RZ, 0xc0, !PT ;  /* 0x0000001f05097812 */ /* 0x001fe200078ec0ff */
[----:B------:R-:W-:-:S03]  /*25dc0*/  IMAD.MOV.U32 R5, RZ, RZ, 0x8000 ;  /* 0x00008000ff057424 */ /* 0x000fc600078e00ff */
[----:B------:R-:W-:Y:S01]  /*25dd0*/  ISETP.NE.AND P0, PT, R9, RZ, PT ;  /* 0x000000ff0900720c */ /* 0x000fe20003f05270 */
[----:B------:R0:W-:-:S12]  /*25de0*/  SYNCS.ARRIVE.TRANS64 RZ, [R8+URZ+0x388b0], R5 ;  /* 0x0388b00508ff79a7 */ /* 0x0001d8000800003f */
[----:B0-----:R-:W-:Y:S05]  /*25df0*/  @!P0 BRA `(.L_x_3193) ;  /* 0x0000000000048947 */ /* 0x001fea0003800000 */
[----:B------:R-:W-:Y:S01]  /*25e00*/  BPT.TRAP 0x1 ;  /* 0x000000040000795c */ /* 0x000fe20000300000 */
.L_x_3193:
[----:B------:R-:W-:Y:S05]  /*25e10*/  BSYNC B2 ;  /* 0x0000000000027941 */ /* 0x000fea0003800000 */
.L_x_3192:
        /* <DEDUP_REMOVED lines=8> */
.L_x_3194:
        /* <DEDUP_REMOVED lines=15> */
.L_x_3195:
        /* <DEDUP_REMOVED lines=9> */
[----:B---3--:R-:W-:Y:S05]  /*26020*/  @P0 BRA.U.ANY `(.L_x_3195) ;  /* 0xfffffffd00d80947 */ /* 0x008fea000393ffff */
.L_x_3183:
[----:B------:R-:W-:Y:S05]  /*26030*/  BSYNC B1 ;  /* 0x0000000000017941 */ /* 0x000fea0003800000 */
.L_x_3182:
[----:B-1----:R-:W-:Y:S01]  /*26040*/  VIADD R9, R4, 0xfffffffe ;  /* 0xfffffffe04097836 */ /* 0x002fe20000000000 */
        /* <DEDUP_REMOVED lines=8> */
.L_x_3210:
[----:B------:R-:W-:Y:S05]  /*260d0*/  YIELD ;  /* 0x0000000000007946 */ /* 0x000fea0003800000 */
[----:B------:R-:W-:Y:S04]  /*260e0*/  BSSY B1, `(.L_x_3196) ;  /* 0x000006b000017945 */ /* 0x000fe80003800000 */
[----:B------:R-:W-:Y:S05]  /*260f0*/  @!P6 BRA `(.L_x_3197) ;  /* 0x0000000400a4e947 */ /* 0x000fea0003800000 */
[----:B0-----:R-:W-:Y:S01]  /*26100*/  IMAD R8, R32, 0x8, R23 ;  /* 0x0000000820087824 */ /* 0x001fe200078e0217 */
[----:B------:R-:W-:Y:S01]  /*26110*/  SHF.L.U32 R7, R35, 0x1f, RZ ;  /* 0x0000001f23077819 */ /* 0x000fe200000006ff */
[----:B------:R-:W0:Y:S01]  /*26120*/  S2R R4, SR_TID.X ;  /* 0x0000000000047919 */ /* 0x000e220000002100 */
[----:B------:R-:W-:Y:S02]  /*26130*/  BSSY B2, `(.L_x_3198) ;  /* 0x0000005000027945 */ /* 0x000fe40003800000 */
[----:B------:R-:W1:Y:S01]  /*26140*/  SYNCS.PHASECHK.TRANS64.TRYWAIT P1, [R8+URZ+0x388a0], R7 ;  /* 0x0388a007080075a7 */ /* 0x000e62000802017f */
[----:B0-----:R-:W-:-:S04]  /*26150*/  LOP3.LUT R4, R4, 0x7f, RZ, 0xc0, !PT ;  /* 0x0000007f04047812 */ /* 0x001fc800078ec0ff */
[----:B------:R-:W-:Y:S01]  /*26160*/  ISETP.NE.AND P2, PT, R4, RZ, PT ;  /* 0x000000ff0400720c */ /* 0x000fe20003f45270 */
[----:B-1----:R-:W-:-:S12]  /*26170*/  @!P1 BRA `(.L_x_3199) ;  /* 0x000000b000209947 */ /* 0x002fd80003800000 */
.L_x_3490:
[----:B------:R-:W-:Y:S05]  /*26180*/  BSYNC B2 ;  /* 0x0000000000027941 */ /* 0x000fea0003800000 */
.L_x_3198:
[----:B------:R-:W-:Y:S04]  /*26190*/  BSSY B2, `(.L_x_3200) ;  /* 0x0000009000027945 */ /* 0x000fe80003800000 */
[----:B------:R-:W-:Y:S05]  /*261a0*/  @P2 BRA `(.L_x_3201) ;  /* 0x00000000001c2947 */ /* 0x000fea0003800000 */
[----:B------:R-:W2:Y:S02]  /*261b0*/  S2R R4, SR_TID.X ;  /* 0x0000000000047919 */ /* 0x000ea40000002100 */
[----:B--2---:R-:W-:Y:S01]  /*261c0*/  LOP3.LUT R5, R4, 0x1f, RZ, 0xc0, !PT ;  /* 0x0000001f04057812 */ /* 0x004fe200078ec0ff */
[----:B------:R-:W-:-:S03]  /*261d0*/  IMAD.MOV.U32 R4, RZ, RZ, 0x8000 ;  /* 0x00008000ff047424 */ /* 0x000fc600078e00ff */
[----:B------:R-:W-:Y:S01]  /*261e0*/  ISETP.NE.AND P1, PT, R5, RZ, PT ;  /* 0x000000ff0500720c */ /* 0x000fe20003f25270 */
[----:B------:R1:W-:-:S12]  /*261f0*/  SYNCS.ARRIVE.TRANS64 RZ, [R8+URZ+0x38890], R4 ;  /* 0x0388900408ff79a7 */ /* 0x0003d8000800003f */
[----:B-1----:R-:W-:Y:S05]  /*26200*/  @!P1 BRA `(.L_x_3201) ;  /* 0x0000000000049947 */ /* 0x002fea0003800000 */
[----:B------:R-:W-:Y:S01]  /*26210*/  BPT.TRAP 0x1 ;  /* 0x000000040000795c */ /* 0x000fe20000300000 */
.L_x_3201:
[----:B------:R-:W-:Y:S05]  /*26220*/  BSYNC B2 ;  /* 0x0000000000027941 */ /* 0x000fea0003800000 */
.L_x_3200:
[----:B------:R-:W-:Y:S01]  /*26230*/  MOV R12, RZ ;  /* 0x000000ff000c7202 */ /* 0x000fe20000000f00 */
[----:B------:R-:W-:Y:S01]  /*26240*/  IMAD R6, R32, 0x8000, R23 ;  /* 0x0000800020067824 */ /* 0x000fe200078e0217 */
[----:B------:R-:W-:Y:S01]  /*26250*/  UIADD3 UR4, UP0, UR40, 0x570, URZ ;  /* 0x0000057028047890 */ /* 0x000fe2000ff1e03f */
[----:B------:R-:W-:Y:S01]  /*26260*/  PLOP3.LUT P1, PT, PT, PT, PT, 0x80, 0x0 ;  /* 0x000000000000781c */ /* 0x000fe20003f2f070 */
[----:B--2---:R-:W-:Y:S01]  /*26270*/  IMAD R5, R9, 0x80, R0 ;  /* 0x0000008009057824 */ /* 0x004fe200078e0200 */
[----:B------:R-:W-:Y:S01]  /*26280*/  R2UR UR10, R12 ;  /* 0x000000000c0a72ca */ /* 0x000fe200000e0000 */
[----:B------:R-:W-:Y:S01]  /*26290*/  VIADD R4, R8, 0x38890 ;  /* 0x0003889008047836 */ /* 0x000fe20000000000 */
[----:B------:R-:W-:Y:S01]  /*262a0*/  UIADD3.X UR5, URZ, UR41, URZ, UP0, !UPT ;  /* 0x000000293f057290 */ /* 0x000fe200087fe43f */
[----:B------:R-:W-:Y:S01]  /*262b0*/  VIADD R10, R6, 0x28400 ;  /* 0x00028400060a7836 */ /* 0x000fe20000000000 */
[----:B------:R-:W-:Y:S01]  /*262c0*/  UMOV UR6, 0x0 ;  /* 0x0000000000067882 */ /* 0x000fe20000000000 */
[----:B------:R-:W-:-:S10]  /*262d0*/  UMOV UR7, 0x12f00000 ;  /* 0x12f0000000077882 */ /* 0x000fd40000000000 */
.L_x_3202:
        /* <DEDUP_REMOVED lines=10> */
[----:B------:R-:W-:Y:S01]  /*26380*/  MOV R13, 0x80 ;  /* 0x00000080000d7802 */ /* 0x000fe20000000f00 */
[----:B------:R-:W-:Y:S01]  /*26390*/  VIADD R10, R6, 0x2c400 ;  /* 0x0002c400060a7836 */ /* 0x000fe20000000000 */
[----:B------:R-:W-:Y:S01]  /*263a0*/  PLOP3.LUT P1, PT, PT, PT, PT, 0x80, 0x0 ;  /* 0x000000000000781c */ /* 0x000fe20003f2f070 */
[----:B------:R-:W-:Y:S01]  /*263b0*/  UMOV UR6, 0x0 ;  /* 0x0000000000067882 */ /* 0x000fe20000000000 */
[----:B------:R-:W-:Y:S01]  /*263c0*/  R2UR UR10, R13 ;  /* 0x000000000d0a72ca */ /* 0x000fe200000e0000 */
[----:B------:R-:W-:-:S14]  /*263d0*/  UMOV UR7, 0x12f00000 ;  /* 0x12f0000000077882 */ /* 0x000fdc0000000000 */
.L_x_3203:
        /* <DEDUP_REMOVED lines=13> */
.L_x_3491:
[----:B------:R-:W-:Y:S05]  /*264b0*/  BSYNC B2 ;  /* 0x0000000000027941 */ /* 0x000fea0003800000 */
.L_x_3204:
        /* <DEDUP_REMOVED lines=11> */
.L_x_3207:
[----:B------:R-:W-:Y:S05]  /*26570*/  BSYNC B2 ;  /* 0x0000000000027941 */ /* 0x000fea0003800000 */
.L_x_3206:
[----:B------:R-:W-:Y:S01]  /*26580*/  R2UR UR10, R12 ;  /* 0x000000000c0a72ca */ /* 0x000fe200000e0000 */
[----:B------:R-:W-:Y:S01]  /*26590*/  UIADD3 UR4, UP0, UR40, 0x670, URZ ;  /* 0x0000067028047890 */ /* 0x000fe2000ff1e03f */
[----:B------:R-:W-:Y:S01]  /*265a0*/  R2UR UR6, R10 ;  /* 0x000000000a0672ca */ /* 0x000fe200000e0000 */
[----:B------:R-:W-:Y:S01]  /*265b0*/  VIADD R4, R6, 0x10400 ;  /* 0x0001040006047836 */ /* 0x000fe20000000000 */
[----:B------:R-:W-:Y:S01]  /*265c0*/  R2UR UR7, R11 ;  /* 0x000000000b0772ca */ /* 0x000fe200000e0000 */
[----:B------:R-:W-:Y:S01]  /*265d0*/  UIADD3.X UR5, URZ, UR41, URZ, UP0, !UPT ;  /* 0x000000293f057290 */ /* 0x000fe200087fe43f */
[----:B------:R-:W-:Y:S02]  /*265e0*/  PLOP3.LUT P1, PT, PT, PT, PT, 0x80, 0x0 ;  /* 0x000000000000781c */ /* 0x000fe40003f2f070 */
[----:B01----:R-:W-:-:S11]  /*265f0*/  IADD3 R8, R8, 0x388b0, RZ ;  /* 0x000388b008087810 */ /* 0x003fd60007ffe0ff */
.L_x_3208:
        /* <DEDUP_REMOVED lines=15> */
.L_x_3209:
        /* <DEDUP_REMOVED lines=10> */
.L_x_3197:
[----:B------:R-:W-:Y:S05]  /*26790*/  BSYNC B1 ;  /* 0x0000000000017941 */ /* 0x000fea0003800000 */
.L_x_3196:
        /* <DEDUP_REMOVED lines=8> */
.L_x_3176:
[----:B------:R-:W-:Y:S05]  /*26820*/  BSYNC B0 ;  /* 0x0000000000007941 */ /* 0x000fea0003800000 */
.L_x_3175:
[----:B------:R-:W3:Y:S01]  /*26830*/  LDC R0, c[0x0][0x448] ;  /* 0x00011200ff007b82 */ /* 0x000ee20000000800 */
[----:B------:R-:W-:Y:S01]  /*26840*/  LEA R2, R17, 0x7f, 0x7 ;  /* 0x0000007f11027811 */ /* 0x000fe200078e38ff */
[----:B------:R-:W-:Y:S06]  /*26850*/  @!P0 WARPSYNC.ALL ;  /* 0x0000000000008948 */ /* 0x000fec0003800000 */
[----:B------:R-:W-:Y:S01]  /*26860*/  @!P0 BAR.SYNC.DEFER_BLOCKING 0xc, 0x180 ;  /* 0x0306000000008b1d */ /* 0x000fe20000010000 */
[----:B---3--:R-:W-:-:S13]  /*26870*/  ISETP.NE.AND P1, PT, R0, 0x1, PT ;  /* 0x000000010000780c */ /* 0x008fda0003f25270 */
[----:B------:R-:W3:Y:S08]  /*26880*/  @P1 LDC R3, c[0x0][0x44c] ;  /* 0x00011300ff031b82 */ /* 0x000ef00000000800 */
[----:B------:R-:W4:Y:S01]  /*26890*/  @P1 LDC R0, c[0x0][0x450] ;  /* 0x00011400ff001b82 */ /* 0x000f220000000800 */
[----:B---3--:R-:W-:-:S05]  /*268a0*/  @P1 IMAD.HI.U32 R3, R2, R3, RZ ;  /* 0x0000000302031227 */ /* 0x008fca00078e00ff */
[----:B----4-:R-:W-:-:S04]  /*268b0*/  @P1 SHF.R.U32.HI R2, RZ, R0, R3 ;  /* 0x00000000ff021219 */ /* 0x010fc80000011603 */
[----:B------:R-:W-:-:S04]  /*268c0*/  IADD3 R2, R20, R2, RZ ;  /* 0x0000000214027210 */ /* 0x000fc80007ffe0ff */
[----:B------:R-:W-:-:S04]  /*268d0*/  SHF.R.S32.HI R0, RZ, 0x1f, R2 ;  /* 0x0000001fff007819 */ /* 0x000fc80000011402 */
[----:B------:R-:W-:-:S04]  /*268e0*/  LEA.HI R0, R0, R2, RZ, 0x7 ;  /* 0x0000000200007211 */ /* 0x000fc800078f38ff */
[----:B------:R-:W-:-:S04]  /*268f0*/  SHF.R.S32.HI R0, RZ, 0x7, R0 ;  /* 0x00000007ff007819 */ /* 0x000fc80000011400 */
[----:B------:R-:W-:-:S04]  /*26900*/  VIMNMX R4, R21, R0, PT ;  /* 0x0000000015047248 */ /* 0x000fc80003fe0100 */
[----:B------:R-:W-:Y:S01]  /*26910*/  ISETP.GT.AND P0, PT, R4, RZ, PT ;  /* 0x000000ff0400720c */ /* 0x000fe20003f04270 */
[----:B------:R3:W-:-:S12]  /*26920*/  STL [R1+0x2c], R4 ;  /* 0x00002c0401007387 */ /* 0x0007d80000100800 */
[----:B---3--:R-:W-:Y:S05]  /*26930*/  @P0 BRA `(.L_x_3211) ;  /* 0x0000000000440947 */ /* 0x008fea0003800000 */
[----:B------:R-:W3:Y:S02]  /*26940*/  S2R R4, SR_TID.X ;  /* 0x0000000000047919 */ /* 0x000ee40000002100 */
[----:B---3--:R-:W-:-:S04]  /*26950*/  LOP3.LUT R4, R4, 0x7f, RZ, 0xc0, !PT ;  /* 0x0000007f04047812 */ /* 0x008fc800078ec0ff */
[----:B------:R-:W-:-:S13]  /*26960*/  ISETP.NE.AND P0, PT, R4, RZ, PT ;  /* 0x000000ff0400720c */ /* 0x000fda0003f05270 */
[----:B------:R-:W-:Y:S05]  /*26970*/  @P0 BRA `(.L_x_3212) ;  /* 0x0000004c00c40947 */ /* 0x000fea0003800000 */
[----:B--2---:R-:W2:Y:S01]  /*26980*/  S2R R5, SR_LANEID ;  /* 0x0000000000057919 */ /* 0x004ea20000000000 */
[----:B------:R-:W-:Y:S01]  /*26990*/  VOTEU.ANY UR4, UPT, PT ;  /* 0x0000000000047886 */ /* 0x000fe200038e0100 */
[----:B------:R-:W3:Y:S01]  /*269a0*/  LDC.64 R2, c[0x0][0xc60] ;  /* 0x00031800ff027b82 */ /* 0x000ee20000000a00 */
[----:B------:R-:W2:Y:S02]  /*269b0*/  FLO.U32 R0, UR4 ;  /* 0x0000000400007d00 */ /* 0x000ea400080e0000 */
[----:B--2---:R-:W-:-:S06]  /*269c0*/  ISETP.EQ.U32.AND P0, PT, R0, R5, PT ;  /* 0x000000050000720c */ /* 0x004fcc0003f02070 */
[----:B------:R-:W3:Y:S07]  /*269d0*/  POPC R5, UR4 ;  /* 0x0000000400057d09 */ /* 0x000eee0008000000 */
[----:B---3--:R-:W2:Y:S01]  /*269e0*/  @P0 ATOMG.E.ADD.STRONG.GPU PT, R3, desc[UR36][R2.64], R5 ;  /* 0x00000005020309a8 */ /* 0x008ea200081ee1e4 */
[----:B------:R-:W3:Y:S02]  /*269f0*/  S2R R4, SR_LTMASK ;  /* 0x0000000000047919 */ /* 0x000ee40000003900 */
[----:B---3--:R-:W-:-:S04]  /*26a00*/  LOP3.LUT R4, R4, UR4, RZ, 0xc0, !PT ;  /* 0x0000000404047c12 */ /* 0x008fc8000f8ec0ff */
[----:B------:R-:W3:Y:S01]  /*26a10*/  POPC R7, R4 ;  /* 0x0000000400077309 */ /* 0x000ee20000000000 */
[----:B--2---:R-:W3:Y:S02]  /*26a20*/  SHFL.IDX PT, R0, R3, R0, 0x1f ;  /* 0x00001f0003007589 */ /* 0x004ee400000e0000 */
[----:B---3--:R-:W-:Y:S01]  /*26a30*/  IADD3 R16, R0, UR39, R7 ;  /* 0x0000002700107c10 */ /* 0x008fe2000fffe007 */
[----:B------:R-:W-:Y:S06]  /*26a40*/  BRA `(.L_x_3212) ;  /* 0x0000004c00907947 */ /* 0x000fec0003800000 */
.L_x_3211:
        /* <DEDUP_REMOVED lines=10> */
[----:B------:R-:W3:Y:S01]  /*26af0*/  LDC.64 R2, c[0x4][R2] ;  /* 0x0100000002027b82 */ /* 0x000ee20000000a00 */
[----:B--2---:R-:W-:Y:S01]  /*26b00*/  IMAD.U32 R5, RZ, RZ, UR7 ;  /* 0x00000007ff057e24 */ /* 0x004fe2000f8e00ff */
[----:B------:R-:W-:Y:S01]  /*26b10*/  MOV R13, RZ ;  /* 0x000000ff000d7202 */ /* 0x000fe20000000f00 */
[----:B------:R-:W-:Y:S02]  /*26b20*/  IMAD.U32 R6, RZ, RZ, UR8 ;  /* 0x00000008ff067e24 */ /* 0x000fe4000f8e00ff */
[----:B0-----:R-:W-:-:S02]  /*26b30*/  IMAD.U32 R10, RZ, RZ, UR4 ;  /* 0x00000004ff0a7e24 */ /* 0x001fc4000f8e00ff */
[----:B------:R-:W-:Y:S02]  /*26b40*/  IMAD.U32 R11, RZ, RZ, UR5 ;  /* 0x00000005ff0b7e24 */ /* 0x000fe4000f8e00ff */
[----:B------:R-:W-:Y:S02]  /*26b50*/  IMAD.MOV.U32 R8, RZ, RZ, 0x70 ;  /* 0x00000070ff087424 */ /* 0x000fe400078e00ff */
[----:B------:R-:W-:-:S07]  /*26b60*/  IMAD.MOV.U32 R12, RZ, RZ, 0x1 ;  /* 0x00000001ff0c7424 */ /* 0x000fce00078e00ff */
[----:B------:R-:W-:-:S07]  /*26b70*/  LEPC R20, `(.L_x_3214) ;  /* 0x000000001014794e */ /* 0x000fce0000000000 */
[----:B-1-3--:R-:W-:Y:S05]  /*26b80*/  CALL.ABS.NOINC R2 ;  /* 0x0000000002007343 */ /* 0x00afea0003c00000 */
.L_x_3214:
[----:B------:R-:W-:Y:S05]  /*26b90*/  BSYNC B6 ;  /* 0x0000000000067941 */ /* 0x000fea0003800000 */
.L_x_3213:
[----:B------:R-:W3:Y:S01]  /*26ba0*/  LDL.LU R2, [R1] ;  /* 0x0000000001027983 */ /* 0x000ee20000300800 */
[----:B------:R-:W-:Y:S01]  /*26bb0*/  VIADD R0, R23, 0x10400 ;  /* 0x0001040017007836 */ /* 0x000fe20000000000 */
[----:B------:R-:W-:Y:S04]  /*26bc0*/  BSSY B6, `(.L_x_3215) ;  /* 0x0000016000067945 */ /* 0x000fe80003800000 */
[----:B------:R-:W-:Y:S02]  /*26bd0*/  LOP3.LUT P0, RZ, R0, 0x3ff, RZ, 0xc0, !PT ;  /* 0x000003ff00ff7812 */ /* 0x000fe4000780c0ff */
[----:B---3--:R-:W-:-:S11]  /*26be0*/  LOP3.LUT R2, R2, 0xfffffffe, RZ, 0xc0, !PT ;  /* 0xfffffffe02027812 */ /* 0x008fd600078ec0ff */
[----:B------:R-:W-:-:S05]  /*26bf0*/  @P0 LOP3.LUT R2, R2, 0x1, RZ, 0xfc, !PT ;  /* 0x0000000102020812 */ /* 0x000fca00078efcff */
[----:B------:R3:W-:Y:S01]  /*26c00*/  STL [R1], R2 ;  /* 0x0000000201007387 */ /* 0x0007e20000100800 */
[----:B------:R-:W-:Y:S05]  /*26c10*/  @!P0 BRA `(.L_x_3216) ;  /* 0x0000000000408947 */ /* 0x000fea0003800000 */
[----:B---3--:R-:W-:Y:S01]  /*26c20*/  MOV R2, 0x0 ;  /* 0x0000000000027802 */ /* 0x008fe20000000f00 */
        /* <DEDUP_REMOVED lines=15> */
.L_x_3216:
[----:B------:R-:W-:Y:S05]  /*26d20*/  BSYNC B6 ;  /* 0x0000000000067941 */ /* 0x000fea0003800000 */
.L_x_3215:
[----:B------:R-:W-:Y:S01]  /*26d30*/  VIADD R24, R23, 0x400 ;  /* 0x0000040017187836 */ /* 0x000fe20000000000 */
[----:B------:R-:W-:Y:S04]  /*26d40*/  BSSY B6, `(.L_x_3217) ;  /* 0x0000013000067945 */ /* 0x000fe80003800000 */
[----:B------:R-:W-:-:S13]  /*26d50*/  LOP3.LUT P0, RZ, R24, 0x3ff, RZ, 0xc0, !PT ;  /* 0x000003ff18ff7812 */ /* 0x000fda000780c0ff */
        /* <DEDUP_REMOVED lines=17> */
.L_x_3218:
[----:B------:R-:W-:Y:S05]  /*26e70*/  BSYNC B6 ;  /* 0x0000000000067941 */ /* 0x000fea0003800000 */
.L_x_3217:
[----:B---3--:R-:W3:Y:S01]  /*26e80*/  LDL R2, [R1] ;  /* 0x0000000001027983 */ /* 0x008ee20000100800 */
[----:B------:R-:W-:Y:S01]  /*26e90*/  BSSY B6, `(.L_x_3219) ;  /* 0x0000013000067945 */ /* 0x000fe20003800000 */
[----:B---3--:R-:W-:-:S13]  /*26ea0*/  LOP3.LUT P6, RZ, R2, 0x1, RZ, 0xc0, !PT ;  /* 0x0000000102ff7812 */ /* 0x008fda00078cc0ff */
[----:B------:R-:W-:Y:S05]  /*26eb0*/  @!P6 BRA `(.L_x_3220) ;  /* 0x000000000040e947 */ /* 0x000fea0003800000 */
[----:B------:R-:W-:Y:S01]  /*26ec0*/  MOV R2, 0x0 ;  /* 0x0000000000027802 */ /* 0x000fe20000000f00 */
[----:B------:R-:W-:Y:S01]  /*26ed0*/  ULDC.64 UR4, c[0x4][0x1b0] ;  /* 0x01006c0000047ab9 */ /* 0x000fe20000000a00 */
[----:B------:R-:W-:Y:S01]  /*26ee0*/  ULDC.64 UR6, c[0x4][0x1b8] ;  /* 0x01006e0000067ab9 */ /* 0x000fe20000000a00 */
[----:B------:R-:W-:Y:S01]  /*26ef0*/  ULDC.64 UR8, c[0x4][0x118] ;  /* 0x0100460000087ab9 */ /* 0x000fe20000000a00 */
[----:B------:R-:W-:Y:S01]  /*26f00*/  IMAD.U32 R4, RZ, RZ, UR4 ;  /* 0x00000004ff047e24 */ /* 0x000fe2000f8e00ff */
[----:B0-----:R-:W-:Y:S01]  /*26f10*/  MOV R10, UR8 ;  /* 0x00000008000a7c02 */ /* 0x001fe20008000f00 */
[----:B------:R-:W0:Y:S01]  /*26f20*/  LDC.64 R2, c[0x4][R2] ;  /* 0x0100000002027b82 */ /* 0x000e220000000a00 */
[----:B--2---:R-:W-:Y:S02]  /*26f30*/  IMAD.U32 R5, RZ, RZ, UR5 ;  /* 0x00000005ff057e24 */ /* 0x004fe4000f8e00ff */
[----:B------:R-:W-:Y:S02]  /*26f40*/  IMAD.U32 R6, RZ, RZ, UR6 ;  /* 0x00000006ff067e24 */ /* 0x000fe4000f8e00ff */
[----:B------:R-:W-:-:S02]  /*26f50*/  IMAD.U32 R7, RZ, RZ, UR7 ;  /* 0x00000007ff077e24 */ /* 0x000fc4000f8e00ff */
[----:B------:R-:W-:Y:S02]  /*26f60*/  IMAD.U32 R11, RZ, RZ, UR9 ;  /* 0x00000009ff0b7e24 */ /* 0x000fe4000f8e00ff */
[----:B------:R-:W-:Y:S02]  /*26f70*/  IMAD.MOV.U32 R8, RZ, RZ, 0x70 ;  /* 0x00000070ff087424 */ /* 0x000fe400078e00ff */
[----:B------:R-:W-:Y:S02]  /*26f80*/  IMAD.MOV.U32 R12, RZ, RZ, 0x1 ;  /* 0x00000001ff0c7424 */ /* 0x000fe400078e00ff */
[----:B------:R-:W-:-:S07]  /*26f90*/  IMAD.MOV.U32 R13, RZ, RZ, RZ ;  /* 0x000000ffff0d7224 */ /* 0x000fce00078e00ff */
[----:B------:R-:W-:-:S07]  /*26fa0*/  LEPC R20, `(.L_x_3220) ;  /* 0x000000001014794e */ /* 0x000fce0000000000 */
[----:B01----:R-:W-:Y:S05]  /*26fb0*/  CALL.ABS.NOINC R2 ;  /* 0x0000000002007343 */ /* 0x003fea0003c00000 */
.L_x_3220:
[----:B------:R-:W-:Y:S05]  /*26fc0*/  BSYNC B6 ;  /* 0x0000000000067941 */ /* 0x000fea0003800000 */
.L_x_3219:
[----:B------:R-:W3:Y:S01]  /*26fd0*/  LDL R0, [R1+0x2c] ;  /* 0x00002c0001007983 */ /* 0x000ee20000100800 */
[----:B------:R-:W-:Y:S01]  /*26fe0*/  ULDC.64 UR4, c[0x0][0x9f8] ;  /* 0x00027e0000047ab9 */ /* 0x000fe20000000a00 */
[----:B------:R-:W4:Y:S02]  /*26ff0*/  LDC R6, c[0x0][0x430] ;  /* 0x00010c00ff067b82 */ /* 0x000f240000000800 */
[----:B------:R-:W2:Y:S01]  /*27000*/  LDL R21, [R1+0x8] ;  /* 0x0000080001157983 */ /* 0x000ea20000100800 */
[----:B------:R-:W-:-:S03]  /*27010*/  ISETP.NE.U32.AND P0, PT, RZ, UR4, PT ;  /* 0x00000004ff007c0c */ /* 0x000fc6000bf05070 */
[----:B------:R-:W2:Y:S01]  /*27020*/  LDL.LU R20, [R1] ;  /* 0x0000000001147983 */ /* 0x000ea20000300800 */
[----:B------:R-:W-:Y:S01]  /*27030*/  ISETP.NE.AND.EX P0, PT, RZ, UR5, PT, P0 ;  /* 0x00000005ff007c0c */ /* 0x000fe2000bf05300 */
[----:B------:R-:W0:-:S12]  /*27040*/  S2R R2, SR_TID.X ;  /* 0x0000000000027919 */ /* 0x000e180000002100 */
[----:B------:R-:W-:-:S04]  /*27050*/  @P0 IADD3 R28, P1, R28, UR4, RZ ;  /* 0x000000041c1c0c10 */ /* 0x000fc8000ff3e0ff */
[----:B------:R-:W-:-:S05]  /*27060*/  @P0 IADD3.X R29, R29, UR5, RZ, P1, !PT ;  /* 0x000000051d1d0c10 */ /* 0x000fca0008ffe4ff */
[----:B------:R-:W2:Y:S01]  /*27070*/  @P0 LDG.E R37, desc[UR36][R28.64] ;  /* 0x000000241c250981 */ /* 0x000ea2000c1e1900 */
[----:B------:R-:W1:Y:S01]  /*27080*/  S2R R3, SR_TID.X ;  /* 0x0000000000037919 */ /* 0x000e620000002100 */
[----:B----4-:R-:W-:Y:S02]  /*27090*/  ISETP.NE.AND P1, PT, R6, 0x1, PT ;  /* 0x000000010600780c */ /* 0x010fe40003f25270 */
[----:B0-----:R-:W-:-:S04]  /*270a0*/  LOP3.LUT R2, R2, 0x7f, RZ, 0xc0, !PT ;  /* 0x0000007f02027812 */ /* 0x001fc800078ec0ff */
[----:B------:R-:W-:-:S07]  /*270b0*/  SHF.R.U32.HI R2, RZ, 0x3, R2 ;  /* 0x00000003ff027819 */ /* 0x000fce0000011602 */
[----:B------:R-:W0:Y:S01]  /*270c0*/  @P1 LDC R4, c[0x0][0x434] ;  /* 0x00010d00ff041b82 */ /* 0x000e220000000800 */
[----:B-1----:R-:W-:-:S04]  /*270d0*/  SHF.L.U32 R3, R3, 0x4, RZ ;  /* 0x0000000403037819 */ /* 0x002fc800000006ff */
[----:B------:R-:W-:-:S03]  /*270e0*/  LOP3.LUT R3, R2, 0x70, R3, 0xf8, !PT ;  /* 0x0000007002037812 */ /* 0x000fc600078ef803 */
[----:B------:R-:W1:Y:S01]  /*270f0*/  @P1 LDC R2, c[0x0][0x438] ;  /* 0x00010e00ff021b82 */ /* 0x000e620000000800 */
[----:B------:R-:W-:Y:S01]  /*27100*/  UMOV UR4, 0xffffffff ;  /* 0xffffffff00047882 */ /* 0x000fe20000000000 */
[----:B---3--:R-:W-:-:S04]  /*27110*/  LEA R0, R0, 0xffffff80, 0x7 ;  /* 0xffffff8000007811 */ /* 0x008fc800078e38ff */
[----:B--2---:R-:W-:-:S05]  /*27120*/  LOP3.LUT R5, R3, R0, RZ, 0xfc, !PT ;  /* 0x0000000003057212 */ /* 0x004fca00078efcff */
[C---:B------:R-:W-:Y:S01]  /*27130*/  IMAD.IADD R3, R5.reuse, 0x1, R21 ;  /* 0x0000000105037824 */ /* 0x040fe200078e0215 */
[----:B------:R-:W-:Y:S02]  /*27140*/  ISETP.GE.AND P0, PT, R5, R30, PT ;  /* 0x0000001e0500720c */ /* 0x000fe40003f06270 */
[----:B------:R-:W2:Y:S01]  /*27150*/  LDC R5, c[0x0][0x2f4] ;  /* 0x0000bd00ff057b82 */ /* 0x000ea20000000800 */
[----:B0-----:R-:W-:-:S04]  /*27160*/  @P1 IMAD.HI.U32 R4, R3, R4, RZ ;  /* 0x0000000403041227 */ /* 0x001fc800078e00ff */
[----:B------:R-:W-:Y:S01]  /*27170*/  IMAD.MOV.U32 R8, RZ, RZ, R3 ;  /* 0x000000ffff087224 */ /* 0x000fe200078e0003 */
[----:B-1----:R-:W-:-:S05]  /*27180*/  @P1 SHF.R.U32.HI R8, RZ, R2, R4 ;  /* 0x00000002ff081219 */ /* 0x002fca0000011604 */
[----:B------:R-:W-:-:S04]  /*27190*/  IMAD.MOV R4, RZ, RZ, -R8 ;  /* 0x000000ffff047224 */ /* 0x000fc800078e0a08 */
[----:B------:R-:W-:Y:S02]  /*271a0*/  IMAD R4, R6, R4, R3 ;  /* 0x0000000406047224 */ /* 0x000fe400078e0203 */
[----:B------:R-:W0:Y:S08]  /*271b0*/  @!P0 LDC.64 R2, c[0x0][0x428] ;  /* 0x00010a00ff028b82 */ /* 0x000e300000000a00 */
[----:B------:R-:W1:Y:S01]  /*271c0*/  @!P0 LDC.64 R6, c[0x0][0x418] ;  /* 0x00010600ff068b82 */ /* 0x000e620000000a00 */
[----:B------:R-:W-:-:S02]  /*271d0*/  @!P0 SHF.R.S32.HI R9, RZ, 0x1f, R8 ;  /* 0x0000001fff098819 */ /* 0x000fc40000011408 */
[----:B------:R-:W-:Y:S01]  /*271e0*/  SHF.R.S32.HI R10, RZ, 0x1f, R37 ;  /* 0x0000001fff0a7819 */ /* 0x000fe20000011425 */
[----:B0-----:R-:W-:-:S04]  /*271f0*/  @!P0 IMAD.WIDE.U32 R8, R37, R2, R8 ;  /* 0x0000000225088225 */ /* 0x001fc800078e0008 */
[----:B------:R-:W-:-:S04]  /*27200*/  @!P0 IMAD R2, R10, R2, RZ ;  /* 0x000000020a028224 */ /* 0x000fc800078e02ff */
[----:B------:R-:W-:Y:S01]  /*27210*/  @!P0 IMAD R2, R37, R3, R2 ;  /* 0x0000000325028224 */ /* 0x000fe200078e0202 */
[----:B-1----:R-:W-:-:S03]  /*27220*/  @!P0 LEA R6, P1, R8, R6, 0x2 ;  /* 0x0000000608068211 */ /* 0x002fc600078210ff */
[----:B------:R-:W-:-:S05]  /*27230*/  @!P0 IMAD.IADD R2, R9, 0x1, R2 ;  /* 0x0000000109028824 */ /* 0x000fca00078e0202 */
[----:B------:R-:W-:Y:S02]  /*27240*/  @!P0 LEA.HI.X R7, R8, R7, R2, 0x2, P1 ;  /* 0x0000000708078211 */ /* 0x000fe400008f1402 */
[CC--:B--2---:R-:W-:Y:S02]  /*27250*/  ISETP.GE.AND P1, PT, R33.reuse, R5.reuse, PT ;  /* 0x000000052100720c */ /* 0x0c4fe40003f26270 */
[----:B------:R-:W-:Y:S02]  /*27260*/  MOV R3, RZ ;  /* 0x000000ff00037202 */ /* 0x000fe40000000f00 */
[----:B------:R-:W-:Y:S02]  /*27270*/  LOP3.LUT R21, R33, 0x80, RZ, 0xfc, !PT ;  /* 0x0000008021157812 */ /* 0x000fe400078efcff */
[----:B------:R-:W-:Y:S01]  /*27280*/  LOP3.LUT R20, R20, 0xfffffffd, RZ, 0xc0, !PT ;  /* 0xfffffffd14147812 */ /* 0x000fe200078ec0ff */
[----:B------:R-:W-:Y:S01]  /*27290*/  IMAD.U32 R2, RZ, RZ, UR42 ;  /* 0x0000002aff027e24 */ /* 0x000fe2000f8e00ff */
[----:B------:R0:W5:Y:S01]  /*272a0*/  @!P0 LDG.E R3, desc[UR36][R6.64] ;  /* 0x0000002406038981 */ /* 0x000162000c1e1900 */
[----:B------:R-:W-:-:S04]  /*272b0*/  ISETP.GE.AND P0, PT, R21, R5, PT ;  /* 0x000000051500720c */ /* 0x000fc80003f06270 */
[----:B------:R-:W-:Y:S02]  /*272c0*/  @P1 LOP3.LUT R20, R20, 0x2, RZ, 0xfc, !PT ;  /* 0x0000000214141812 */ /* 0x000fe400078efcff */
[----:B------:R-:W-:Y:S02]  /*272d0*/  ISETP.NE.AND P2, PT, R2, 0x3, PT ;  /* 0x000000030200780c */ /* 0x000fe40003f45270 */
[----:B------:R-:W-:-:S04]  /*272e0*/  LOP3.LUT R20, R20, 0xfffffffb, RZ, 0xc0, !PT ;  /* 0xfffffffb14147812 */ /* 0x000fc800078ec0ff */
[----:B------:R-:W-:-:S04]  /*272f0*/  LOP3.LUT R20, R20, 0xfffffffe, RZ, 0xc0, !PT ;  /* 0xfffffffe14147812 */ /* 0x000fc800078ec0ff */
[----:B------:R-:W-:-:S04]  /*27300*/  @P0 LOP3.LUT R20, R20, 0x1, RZ, 0xfc, !PT ;  /* 0x0000000114140812 */ /* 0x000fc800078efcff */
[----:B------:R-:W-:Y:S01]  /*27310*/  @P2 LOP3.LUT R20, R20, 0x4, RZ, 0xfc, !PT ;  /* 0x0000000414142812 */ /* 0x000fe200078efcff */
[----:B------:R0:W-:Y:S04]  /*27320*/  STL [R1+0xc], R10 ;  /* 0x00000c0a01007387 */ /* 0x0001e80000100800 */
[----:B------:R0:W-:Y:S01]  /*27330*/  STL [R1], R20 ;  /* 0x0000001401007387 */ /* 0x0001e20000100800 */
[----:B------:R-:W-:Y:S05]  /*27340*/  BRA.DIV UR4, `(.L_x_3221) ;  /* 0x0000009e04d47947 */ /* 0x000fea000b800000 */
.L_x_3494:
[----:B------:R-:W-:-:S05]  /*27350*/  SHF.R.S32.HI R2, RZ, 0x1f, R18 ;  /* 0x0000001fff027819 */ /* 0x000fca0000011412 */
[----:B------:R1:W-:Y:S01]  /*27360*/  STL [R1+0x4], R2 ;  /* 0x0000040201007387 */ /* 0x0003e20000100800 */
[----:B------:R-:W-:Y:S05]  /*27370*/  @!P2 BRA `(.L_x_3222) ;  /* 0x000000000004a947 */ /* 0x000fea0003800000 */
[----:B------:R-:W-:Y:S01]  /*27380*/  BPT.TRAP 0x1 ;  /* 0x000000040000795c */ /* 0x000fe20000300000 */
.L_x_3222:
[----:B0-----:R-:W-:Y:S01]  /*27390*/  IMAD R6, R26, 0x8, R23 ;  /* 0x000000081a067824 */ /* 0x001fe200078e0217 */
[----:B------:R-:W-:Y:S01]  /*273a0*/  SHF.L.U32 R28, R34, 0x1f, RZ ;  /* 0x0000001f221c7819 */ /* 0x000fe200000006ff */
[----:B-1----:R-:W0:Y:S01]  /*273b0*/  S2R R2, SR_TID.X ;  /* 0x0000000000027919 */ /* 0x002e220000002100 */
[----:B------:R-:W-:Y:S01]  /*273c0*/  BSSY B0, `(.L_x_3223) ;  /* 0x0000007000007945 */ /* 0x000fe20003800000 */
[----:B------:R-:W-:Y:S01]  /*273d0*/  SHF.R.S32.HI R20, RZ, 0x1f, R4 ;  /* 0x0000001fff147819 */ /* 0x000fe20000011404 */
[----:B------:R-:W1:Y:S01]  /*273e0*/  SYNCS.PHASECHK.TRANS64.TRYWAIT P0, [R6+URZ+0x38880], R28 ;  /* 0x0388801c060075a7 */ /* 0x000e62000800017f */
[----:B0-----:R-:W-:-:S04]  /*273f0*/  LOP3.LUT R2, R2, 0x7f, RZ, 0xc0, !PT ;  /* 0x0000007f02027812 */ /* 0x001fc800078ec0ff */
[----:B------:R-:W-:-:S04]  /*27400*/  SHF.R.U32.HI R2, RZ, 0x3, R2 ;  /* 0x00000003ff027819 */ /* 0x000fc80000011602 */
[----:B------:R-:W-:Y:S01]  /*27410*/  IADD3 R7, -R2, R30, -R0 ;  /* 0x0000001e02077210 */ /* 0x000fe20007ffe900 */
[----:B-1----:R-:W-:Y:S06]  /*27420*/  @!P0 BRA `(.L_x_3224) ;  /* 0x0000009c00d08947 */ /* 0x002fec0003800000 */
.L_x_3495:
[----:B------:R-:W-:Y:S05]  /*27430*/  BSYNC B0 ;  /* 0x0000000000007941 */ /* 0x000fea0003800000 */
.L_x_3223:
[----:B------:R-:W2:Y:S01]  /*27440*/  LDL R2, [R1+0x4] ;  /* 0x0000040001027983 */ /* 0x000ea20000100800 */
[----:B------:R-:W-:-:S03]  /*27450*/  ULDC.64 UR4, c[0x0][0x328] ;  /* 0x0000ca0000047ab9 */ /* 0x000fc60000000a00 */
[----:B------:R-:W3:Y:S04]  /*27460*/  LDL.LU R10, [R1] ;  /* 0x00000000010a7983 */ /* 0x000ee80000300800 */
[----:B------:R-:W4:Y:S01]  /*27470*/  LDL R5, [R1+0x20] ;  /* 0x0000200001057983 */ /* 0x000f220000100800 */
[----:B------:R-:W-:Y:S01]  /*27480*/  IMAD R0, R20, UR4, RZ ;  /* 0x0000000414007c24 */ /* 0x000fe2000f8e02ff */
[----:B-----5:R-:W-:Y:S01]  /*27490*/  SHF.R.S32.HI R21, RZ, 0x1f, R3 ;  /* 0x0000001fff157819 */ /* 0x020fe20000011403 */
[----:B------:R-:W-:Y:S01]  /*274a0*/  IMAD.WIDE.U32 R8, R4, UR4, RZ ;  /* 0x0000000404087c25 */ /* 0x000fe2000f8e00ff */
[----:B------:R-:W-:-:S03]  /*274b0*/  ISETP.GE.AND P1, PT, R7, 0x1, PT ;  /* 0x000000010700780c */ /* 0x000fc60003f26270 */
        /* <DEDUP_REMOVED lines=8> */
[----:B------:R-:W-:-:S04]  /*27540*/  IMAD.WIDE.U32 R8, R18, UR4, R8 ;  /* 0x0000000412087c25 */ /* 0x000fc8000f8e0008 */
[----:B--2---:R-:W-:-:S04]  /*27550*/  IMAD R2, R2, UR4, RZ ;  /* 0x0000000402027c24 */ /* 0x004fc8000f8e02ff */
[----:B------:R-:W-:Y:S01]  /*27560*/  IMAD R2, R18, UR5, R2 ;  /* 0x0000000512027c24 */ /* 0x000fe2000f8e0202 */
[----:B---3--:R-:W-:Y:S01]  /*27570*/  LOP3.LUT R10, R10, 0xffffffdf, RZ, 0xc0, !PT ;  /* 0xffffffdf0a0a7812 */ /* 0x008fe200078ec0ff */
[----:B------:R-:W-:Y:S02]  /*27580*/  ULDC.64 UR4, c[0x0][0x318] ;  /* 0x0000c60000047ab9 */ /* 0x000fe40000000a00 */
[----:B------:R-:W-:Y:S01]  /*27590*/  IADD3 R0, P0, R8, UR4, RZ ;  /* 0x0000000408007c10 */ /* 0x000fe2000ff1e0ff */
[----:B------:R-:W-:Y:S01]  /*275a0*/  UMOV UR4, 0xffffffff ;  /* 0xffffffff00047882 */ /* 0x000fe20000000000 */
[----:B------:R-:W-:Y:S02]  /*275b0*/  @P1 LOP3.LUT R10, R10, 0x20, RZ, 0xfc, !PT ;  /* 0x000000200a0a1812 */ /* 0x000fe400078efcff */
[----:B------:R-:W-:-:S03]  /*275c0*/  IADD3.X R2, R9, UR5, R2, P0, !PT ;  /* 0x0000000509027c10 */ /* 0x000fc600087fe402 */
[----:B------:R4:W-:Y:S02]  /*275d0*/  STL [R1], R10 ;  /* 0x0000000a01007387 */ /* 0x0009e40000100800 */
[----:B----4-:R-:W-:Y:S01]  /*275e0*/  LEA R10, R26, R5, 0xf ;  /* 0x000000051a0a7211 */ /* 0x010fe200078e78ff */
[----:B------:R-:W-:Y:S06]  /*275f0*/  BRA.DIV UR4, `(.L_x_3225) ;  /* 0x0000009e04707947 */ /* 0x000fec000b800000 */
[----:B------:R-:W1:Y:S01]  /*27600*/  LDC R12, c[0x0][0x2f4] ;  /* 0x0000bd00ff0c7b82 */ /* 0x000e620000000800 */
[----:B------:R-:W2:Y:S01]  /*27610*/  SHFL.IDX PT, R8, R0, RZ, 0x181f ;  /* 0x00181fff00087589 */ /* 0x000ea200000e0000 */
[----:B------:R-:W-:-:S03]  /*27620*/  LOP3.LUT R11, R33, 0x80, RZ, 0xfc, !PT ;  /* 0x00000080210b7812 */ /* 0x000fc600078efcff */
[----:B------:R-:W3:Y:S01]  /*27630*/  SHFL.IDX PT, R5, R2, RZ, 0x181f ;  /* 0x00181fff02057589 */ /* 0x000ee200000e0000 */
[C---:B-1----:R-:W-:Y:S02]  /*27640*/  ISETP.GE.AND P1, PT, R33.reuse, R12, PT ;  /* 0x0000000c2100720c */ /* 0x042fe40003f26270 */
[----:B--2---:R-:W-:Y:S02]  /*27650*/  IADD3 R8, P0, R33, R8, RZ ;  /* 0x0000000821087210 */ /* 0x004fe40007f1e0ff */
[----:B------:R-:W-:-:S03]  /*27660*/  ISETP.LT.OR P2, PT, R7, 0x1, P1 ;  /* 0x000000010700780c */ /* 0x000fc60000f41670 */
[----:B---3--:R-:W-:Y:S01]  /*27670*/  IMAD.X R9, RZ, RZ, R5, P0 ;  /* 0x000000ffff097224 */ /* 0x008fe200000e0605 */
[----:B------:R-:W-:Y:S01]  /*27680*/  ISETP.GE.AND P0, PT, R11, R12, PT ;  /* 0x0000000c0b00720c */ /* 0x000fe20003f06270 */
[----:B------:R-:W-:Y:S01]  /*27690*/  IMAD.IADD R5, R23, 0x1, R10 ;  /* 0x0000000117057824 */ /* 0x000fe200078e020a */
[----:B------:R-:W2:Y:S01]  /*276a0*/  LDL.LU R11, [R1] ;  /* 0x00000000010b7983 */ /* 0x000ea20000300800 */
[C---:B------:R-:W-:Y:S02]  /*276b0*/  ISETP.GE.AND P3, PT, R7.reuse, 0x11, PT ;  /* 0x000000110700780c */ /* 0x040fe40003f66270 */
[C---:B------:R-:W-:Y:S02]  /*276c0*/  ISETP.GE.AND P6, PT, R7.reuse, 0x71, PT ;  /* 0x000000710700780c */ /* 0x040fe40003fc6270 */
[C---:B------:R-:W-:Y:S02]  /*276d0*/  ISETP.GE.AND P5, PT, R7.reuse, 0x31, PT ;  /* 0x000000310700780c */ /* 0x040fe40003fa6270 */
[----:B------:R-:W-:Y:S01]  /*276e0*/  @!PT LDS RZ, [RZ] ;  /* 0x00000000fffff984 */ /* 0x000fe20000000800 */
[----:B------:R-:W-:Y:S01]  /*276f0*/  LDGSTS.E.BYPASS.LTC128B.128 [R5+0x10400], desc[UR36][R8.64], !P2 ;  /* 0x1040000008057fae */ /* 0x000fe2000d101d64 */
[----:B------:R-:W-:-:S02]  /*27700*/  ISETP.LT.OR P2, PT, R7, 0x1, P0 ;  /* 0x000000010700780c */ /* 0x000fc40000741670 */
[----:B------:R-:W-:-:S11]  /*27710*/  ISETP.GE.AND P4, PT, R7, 0x41, PT ;  /* 0x000000410700780c */ /* 0x000fd60003f86270 */
[----:B------:R1:W-:Y:S04]  /*27720*/  LDGSTS.E.BYPASS.LTC128B.128 [R5+0x14400], desc[UR36][R8.64+0x80], !P2 ;  /* 0x1440008008057fae */ /* 0x0003e8000d101d64 */
[----:B-1----:R-:W1:Y:S04]  /*27730*/  SHFL.IDX PT, R8, R0, 0x1, 0x181f ;  /* 0x00381f0000087f89 */ /* 0x002e6800000e0000 */
[----:B------:R-:W3:Y:S01]  /*27740*/  SHFL.IDX PT, R9, R2, 0x1, 0x181f ;  /* 0x00381f0002097f89 */ /* 0x000ee200000e0000 */
[----:B-1----:R-:W-:-:S05]  /*27750*/  IADD3 R8, P2, R33, R8, RZ ;  /* 0x0000000821087210 */ /* 0x002fca0007f5e0ff */
[----:B---3--:R-:W-:Y:S01]  /*27760*/  IMAD.X R9, RZ, RZ, R9, P2 ;  /* 0x000000ffff097224 */ /* 0x008fe200010e0609 */
[----:B------:R-:W-:-:S13]  /*27770*/  ISETP.LT.OR P2, PT, R7, 0x11, P1 ;  /* 0x000000110700780c */ /* 0x000fda0000f41670 */
[----:B------:R-:W-:Y:S01]  /*27780*/  LDGSTS.E.BYPASS.LTC128B.128 [R5+0x10c00], desc[UR36][R8.64], !P2 ;  /* 0x10c0000008057fae */ /* 0x000fe2000d101d64 */
[----:B------:R-:W-:-:S13]  /*27790*/  ISETP.LT.OR P2, PT, R7, 0x11, P0 ;  /* 0x000000110700780c */ /* 0x000fda0000741670 */
        /* <DEDUP_REMOVED lines=11> */
[----:B-1----:R-:W-:-:S04]  /*27850*/  IADD3 R8, P2, R33, R8, RZ ;  /* 0x0000000821087210 */ /* 0x002fc80007f5e0ff */
[----:B---3--:R-:W-:Y:S02]  /*27860*/  IADD3.X R9, RZ, R9, RZ, P2, !PT ;  /* 0x00000009ff097210 */ /* 0x008fe400017fe4ff */
        /* <DEDUP_REMOVED lines=11> */
[----:B------:R1:W-:Y:S01]  /*27920*/  LDGSTS.E.BYPASS.LTC128B.128 [R5+0x16400], desc[UR36][R8.64+0x80], !P2 ;  /* 0x1640008008057fae */ /* 0x0003e2000d101d64 */
[----:B--2---:R-:W-:-:S04]  /*27930*/  LOP3.LUT R11, R11, 0xffffffef, RZ, 0xc0, !PT ;  /* 0xffffffef0b0b7812 */ /* 0x004fc800078ec0ff */
[----:B------:R-:W-:Y:S02]  /*27940*/  @P3 LOP3.LUT R11, R11, 0x10, RZ, 0xfc, !PT ;  /* 0x000000100b0b3812 */ /* 0x000fe400078efcff */
[----:B------:R-:W-:Y:S02]  /*27950*/  ISETP.GE.AND P3, PT, R7, 0x51, PT ;  /* 0x000000510700780c */ /* 0x000fe40003f66270 */
[----:B------:R-:W-:Y:S01]  /*27960*/  LOP3.LUT R11, R11, 0xfffffff7, RZ, 0xc0, !PT ;  /* 0xfffffff70b0b7812 */ /* 0x000fe200078ec0ff */
        /* <DEDUP_REMOVED lines=10> */
[----:B------:R-:W3:Y:S04]  /*27a10*/  SHFL.IDX PT, R2, R2, 0x7, 0x181f ;  /* 0x00f81f0002027f89 */ /* 0x000ee800000e0000 */
[----:B------:R-:W4:Y:S01]  /*27a20*/  SHFL.IDX PT, R0, R0, 0x7, 0x181f ;  /* 0x00f81f0000007f89 */ /* 0x000f2200000e0000 */
[----:B-1----:R-:W-:-:S05]  /*27a30*/  IADD3 R8, P2, R33, R8, RZ ;  /* 0x0000000821087210 */ /* 0x002fca0007f5e0ff */
        /* <DEDUP_REMOVED lines=9> */
[----:B------:R-:W-:-:S05]  /*27ad0*/  @P6 LOP3.LUT R11, R11, 0x40, RZ, 0xfc, !PT ;  /* 0x000000400b0b6812 */ /* 0x000fca00078efcff */
[----:B---34-:R1:W-:Y:S02]  /*27ae0*/  STL [R1], R11 ;  /* 0x0000000b01007387 */ /* 0x0183e40000100800 */
.L_x_3513:
[C---:B------:R-:W-:Y:S02]  /*27af0*/  ISETP.LT.OR P1, PT, R7.reuse, 0x71, P1 ;  /* 0x000000710700780c */ /* 0x040fe40000f21670 */
[----:B------:R-:W-:Y:S02]  /*27b00*/  ISETP.LT.OR P0, PT, R7, 0x71, P0 ;  /* 0x000000710700780c */ /* 0x000fe40000701670 */
[----:B-12---:R-:W-:-:S05]  /*27b10*/  IADD3 R8, P6, R33, R0, RZ ;  /* 0x0000000021087210 */ /* 0x006fca0007fde0ff */
        /* <DEDUP_REMOVED lines=8> */
.L_x_3226:
[----:B------:R-:W-:Y:S02]  /*27ba0*/  PLOP3.LUT P1, PT, P1, P0, PT, 0xa2, 0x0 ;  /* 0x000000000000781c */ /* 0x000fe40000f21472 */
[----:B------:R-:W-:-:S08]  /*27bb0*/  @P0 R2UR P1, UR4, R6 ;  /* 0x00000000060402ca */ /* 0x000fd00000020000 */
[----:B------:R-:W-:-:S05]  /*27bc0*/  @P0 PLOP3.LUT P0, PT, P1, PT, PT, 0x80, 0x0 ;  /* 0x000000000000081c */ /* 0x000fca0000f0f070 */
[----:B------:R-:W-:Y:S01]  /*27bd0*/  @!P1 SYNCS.ARRIVE.TRANS64.RED.A0T1 RZ, [UR4+0x38870], RZ ;  /* 0x038870ffffff99a7 */ /* 0x000fe20008200404 */
[----:B------:R-:W-:Y:S07]  /*27be0*/  @!P1 ARRIVES.LDGSTSBAR.64.TRANSCNT [UR4+0x38870] ;  /* 0x03887000ff0099b0 */ /* 0x000fee0008000a84 */
[----:B------:R-:W-:Y:S05]  /*27bf0*/  @P0 BRA.U.ANY `(.L_x_3226) ;  /* 0xfffffffd00e80947 */ /* 0x000fea000393ffff */
[----:B------:R-:W-:Y:S01]  /*27c00*/  NOP ;  /* 0x0000000000007918 */ /* 0x000fe20000000000 */
[----:B------:R-:W2:Y:S02]  /*27c10*/  LDL R0, [R1] ;  /* 0x0000000001007983 */ /* 0x000ea40000100800 */
[----:B--2---:R-:W-:-:S13]  /*27c20*/  LOP3.LUT P6, RZ, R0, 0x4, RZ, 0xc0, !PT ;  /* 0x0000000400ff7812 */ /* 0x004fda00078cc0ff */
[----:B------:R-:W-:Y:S05]  /*27c30*/  @!P6 BRA `(.L_x_3227) ;  /* 0x000000000004e947 */ /* 0x000fea0003800000 */
[----:B------:R-:W-:Y:S01]  /*27c40*/  BPT.TRAP 0x1 ;  /* 0x000000040000795c */ /* 0x000fe20000300000 */
.L_x_3227:
[----:B------:R2:W-:Y:S01]  /*27c50*/  SYNCS.ARRIVE.TRANS64.A1T0 RZ, [R6+URZ+0x38870], RZ ;  /* 0x038870ff06ff79a7 */ /* 0x0005e2000810003f */
[----:B------:R-:W-:Y:S05]  /*27c60*/  @!P6 BRA `(.L_x_3228) ;  /* 0x000000000004e947 */ /* 0x000fea0003800000 */
[----:B------:R-:W-:Y:S01]  /*27c70*/  BPT.TRAP 0x1 ;  /* 0x000000040000795c */ /* 0x000fe20000300000 */
.L_x_3228:
[----:B------:R-:W3:Y:S01]  /*27c80*/  SYNCS.PHASECHK.TRANS64.TRYWAIT P0, [R6+URZ+0x38840], R28 ;  /* 0x0388401c060075a7 */ /* 0x000ee2000800017f */
[----:B------:R-:W-:Y:S04]  /*27c90*/  BSSY B0, `(.L_x_3229) ;  /* 0x0000002000007945 */ /* 0x000fe80003800000 */
[----:B---3--:R-:W-:Y:S05]  /*27ca0*/  @!P0 BRA `(.L_x_3230) ;  /* 0x000000a0009c8947 */ /* 0x008fea0003800000 */
.L_x_3514:
[----:B------:R-:W-:Y:S05]  /*27cb0*/  BSYNC B0 ;  /* 0x0000000000007941 */ /* 0x000fea0003800000 */
.L_x_3229:
[----:B------:R-:W4:Y:S01]  /*27cc0*/  LDL R7, [R1+0x4] ;  /* 0x0000040001077983 */ /* 0x000f220000100800 */
[----:B------:R-:W-:Y:S01]  /*27cd0*/  ULDC.64 UR4, c[0x0][0x300] ;  /* 0x0000c00000047ab9 */ /* 0x000fe20000000a00 */
[----:B------:R-:W-:Y:S02]  /*27ce0*/  ULDC.64 UR6, c[0x0][0x2e8] ;  /* 0x0000ba0000067ab9 */ /* 0x000fe40000000a00 */
[----:B------:R0:W5:Y:S01]  /*27cf0*/  LDL R10, [R1] ;  /* 0x00000000010a7983 */ /* 0x0001620000100800 */
[----:B------:R-:W-:Y:S01]  /*27d00*/  IMAD R0, R20, UR4, RZ ;  /* 0x0000000414007c24 */ /* 0x000fe2000f8e02ff */
[----:B------:R-:W-:Y:S01]  /*27d10*/  LOP3.LUT R11, R33, 0x80, RZ, 0xfc, !PT ;  /* 0x00000080210b7812 */ /* 0x000fe200078efcff */
[----:B-1----:R-:W-:-:S04]  /*27d20*/  IMAD.WIDE.U32 R8, R4, UR4, RZ ;  /* 0x0000000404087c25 */ /* 0x002fc8000f8e00ff */
        /* <DEDUP_REMOVED lines=13> */
[----:B------:R-:W1:Y:S02]  /*27e00*/  LDC R7, c[0x0][0x2f4] ;  /* 0x0000bd00ff077b82 */ /* 0x000e640000000800 */
[----:B------:R-:W-:-:S05]  /*27e10*/  IMAD R0, R18, UR5, R0 ;  /* 0x0000000512007c24 */ /* 0x000fca000f8e0200 */
[----:B------:R-:W-:Y:S02]  /*27e20*/  IADD3.X R0, R3, UR7, R0, P0, !PT ;  /* 0x0000000703007c10 */ /* 0x000fe400087fe400 */
[----:B-1----:R-:W-:Y:S01]  /*27e30*/  ISETP.GE.AND P1, PT, R11, R7, PT ;  /* 0x000000070b00720c */ /* 0x002fe20003f26270 */
[----:B0-----:R-:W-:-:S12]  /*27e40*/  BRA.DIV UR4, `(.L_x_3231) ;  /* 0x000000a204487947 */ /* 0x001fd8000b800000 */
[----:B------:R-:W0:Y:S01]  /*27e50*/  SHFL.IDX PT, R3, R4, RZ, 0x181f ;  /* 0x00181fff04037589 */ /* 0x000e2200000e0000 */
[----:B-----5:R-:W-:Y:S02]  /*27e60*/  LOP3.LUT R10, R10, 0xfffffbff, RZ, 0xc0, !PT ;  /* 0xfffffbff0a0a7812 */ /* 0x020fe400078ec0ff */
[----:B------:R-:W-:Y:S01]  /*27e70*/  ISETP.GE.AND P6, PT, R33, R7, PT ;  /* 0x000000072100720c */ /* 0x000fe20003fc6270 */
[----:B------:R-:W1:Y:S01]  /*27e80*/  SHFL.IDX PT, R2, R0, RZ, 0x181f ;  /* 0x00181fff00027589 */ /* 0x000e6200000e0000 */
        /* <DEDUP_REMOVED lines=8> */
[----:B-1----:R-:W-:Y:S01]  /*27f10*/  @P4 IMAD.X R2, RZ, RZ, R2, P0 ;  /* 0x000000ffff024224 */ /* 0x002fe200000e0602 */
[----:B------:R-:W-:Y:S01]  /*27f20*/  LOP3.LUT P2, RZ, R10, 0x8, RZ, 0xc0, !PT ;  /* 0x000000080aff7812 */ /* 0x000fe2000784c0ff */
[----:B------:R-:W-:Y:S03]  /*27f30*/  STL [R1], R10 ;  /* 0x0000000a01007387 */ /* 0x000fe60000100800 */
        /* <DEDUP_REMOVED lines=8> */
[----:B------:R-:W1:Y:S01]  /*27fc0*/  SHFL.IDX PT, R2, R0, 0x1, 0x181f ;  /* 0x00381f0000027f89 */ /* 0x000e6200000e0000 */
[----:B0-----:R-:W-:-:S05]  /*27fd0*/  @P3 IADD3 R3, P0, R33, R3, RZ ;  /* 0x0000000321033210 */ /* 0x001fca0007f1e0ff */
[----:B-1----:R-:W-:-:S05]  /*27fe0*/  @P3 IMAD.X R2, RZ, RZ, R2, P0 ;  /* 0x000000ffff023224 */ /* 0x002fca00000e0602 */
[----:B------:R-:W-:-:S04]  /*27ff0*/  @P3 LOP3.LUT R3, R3, R2, RZ, 0x3c, !PT ;  /* 0x0000000203033212 */ /* 0x000fc800078e3cff */
[----:B------:R-:W-:-:S04]  /*28000*/  @P3 LOP3.LUT R2, R3, R2, RZ, 0x3c, !PT ;  /* 0x0000000203023212 */ /* 0x000fc800078e3cff */
[----:B------:R-:W-:-:S05]  /*28010*/  @P3 LOP3.LUT R3, R3, R2, RZ, 0x3c, !PT ;  /* 0x0000000203033212 */ /* 0x000fca00078e3cff */
[----:B------:R-:W-:Y:S04]  /*28020*/  @P3 LDGSTS.E.BYPASS.LTC128B.128 [R5+0x28c00], desc[UR36][R2.64], !P6 ;  /* 0x28c0000002053fae */ /* 0x000fe8000f101d64 */
[----:B------:R0:W-:Y:S01]  /*28030*/  @P3 LDGSTS.E.BYPASS.LTC128B.128 [R5+0x2cc00], desc[UR36][R2.64+0x80], !P1 ;  /* 0x2cc0008002053fae */ /* 0x0001e2000c901d64 */
[----:B------:R-:W-:-:S03]  /*28040*/  LOP3.LUT P3, RZ, R10, 0x200, RZ, 0xc0, !PT ;  /* 0x000002000aff7812 */ /* 0x000fc6000786c0ff */
[----:B0-----:R-:W0:Y:S04]  /*28050*/  SHFL.IDX PT, R3, R4, 0x2, 0x181f ;  /* 0x00581f0004037f89 */ /* 0x001e2800000e0000 */
[----:B------:R-:W1:Y:S01]  /*28060*/  SHFL.IDX PT, R2, R0, 0x2, 0x181f ;  /* 0x00581f0000027f89 */ /* 0x000e6200000e0000 */
[----:B0-----:R-:W-:-:S04]  /*28070*/  @P2 IADD3 R3, P0, R33, R3, RZ ;  /* 0x0000000321032210 */ /* 0x001fc80007f1e0ff */
[----:B-1----:R-:W-:-:S04]  /*28080*/  @P2 IADD3.X R2, RZ, R2, RZ, P0, !PT ;  /* 0x00000002ff022210 */ /* 0x002fc800007fe4ff */
        /* <DEDUP_REMOVED lines=14> */
[----:B------:R0:W-:Y:S04]  /*28170*/  @P5 LDGSTS.E.BYPASS.LTC128B.128 [R5+0x2dc00], desc[UR36][R2.64+0x80], !P1 ;  /* 0x2dc0008002055fae */ /* 0x0001e8000c901d64 */
        /* <DEDUP_REMOVED lines=19> */
[----:B------:R-:W1:Y:S04]  /*282b0*/  SHFL.IDX PT, R2, R0, 0x6, 0x181f ;  /* 0x00d81f0000027f89 */ /* 0x000e6800000e0000 */
[----:B------:R-:W4:Y:S04]  /*282c0*/  SHFL.IDX PT, R4, R4, 0x7, 0x181f ;  /* 0x00f81f0004047f89 */ /* 0x000f2800000e0000 */
[----:B------:R-:W2:Y:S01]  /*282d0*/  SHFL.IDX PT, R0, R0, 0x7, 0x181f ;  /* 0x00f81f0000007f89 */ /* 0x000ea200000e0000 */
[----:B0-----:R-:W-:-:S05]  /*282e0*/  @P2 IADD3 R3, P0, R33, R3, RZ ;  /* 0x0000000321032210 */ /* 0x001fca0007f1e0ff */
[----:B-1----:R-:W-:-:S05]  /*282f0*/  @P2 IMAD.X R2, RZ, RZ, R2, P0 ;  /* 0x000000ffff022224 */ /* 0x002fca00000e0602 */
[----:B------:R-:W-:-:S04]  /*28300*/  @P2 LOP3.LUT R3, R3, R2, RZ, 0x3c, !PT ;  /* 0x0000000203032212 */ /* 0x000fc800078e3cff */
[----:B------:R-:W-:-:S04]  /*28310*/  @P2 LOP3.LUT R2, R3, R2, RZ, 0x3c, !PT ;  /* 0x0000000203022212 */ /* 0x000fc800078e3cff */
[----:B------:R-:W-:-:S05]  /*28320*/  @P2 LOP3.LUT R3, R3, R2, RZ, 0x3c, !PT ;  /* 0x0000000203032212 */ /* 0x000fca00078e3cff */
[----:B------:R1:W-:Y:S04]  /*28330*/  @P2 LDGSTS.E.BYPASS.LTC128B.128 [R5+0x2b400], desc[UR36][R2.64], !P6 ;  /* 0x2b40000002052fae */ /* 0x0003e8000f101d64 */
[----:B--2-4-:R1:W-:Y:S02]  /*28340*/  @P2 LDGSTS.E.BYPASS.LTC128B.128 [R5+0x2f400], desc[UR36][R2.64+0x80], !P1 ;  /* 0x2f40008002052fae */ /* 0x0143e4000c901d64 */
.L_x_3532:
[----:B------:R-:W-:Y:S02]  /*28350*/  LOP3.LUT P2, RZ, R10, 0x40, RZ, 0xc0, !PT ;  /* 0x000000400aff7812 */ /* 0x000fe4000784c0ff */
[----:B------:R-:W-:-:S11]  /*28360*/  ISETP.GE.AND P3, PT, R33, R7, PT ;  /* 0x000000072100720c */ /* 0x000fd60003f66270 */
[----:B01----:R-:W-:-:S04]  /*28370*/  @P2 IADD3 R2, P0, R33, R4, RZ ;  /* 0x0000000421022210 */ /* 0x003fc80007f1e0ff */
[----:B------:R-:W-:Y:S02]  /*28380*/  @P2 IADD3.X R0, RZ, R0, RZ, P0, !PT ;  /* 0x00000000ff002210 */ /* 0x000fe400007fe4ff */
        /* <DEDUP_REMOVED lines=8> */
.L_x_3232:
        /* <DEDUP_REMOVED lines=11> */
.L_x_3233:
[----:B0-----:R0:W5:Y:S01]  /*284c0*/  LDL.LU R3, [R1+0x34] ;  /* 0x0000340001037983 */ /* 0x0011620000300800 */
[----:B------:R-:W-:Y:S01]  /*284d0*/  VIADD R0, R23, 0x20400 ;  /* 0x0002040017007836 */ /* 0x000fe20000000000 */
[----:B------:R-:W-:Y:S01]  /*284e0*/  SHF.R.S32.HI R2, RZ, 0x1f, R31 ;  /* 0x0000001fff027819 */ /* 0x000fe2000001141f */
[----:B------:R0:W-:Y:S06]  /*284f0*/  SYNCS.ARRIVE.TRANS64.A1T0 RZ, [R6+URZ+0x38830], RZ ;  /* 0x038830ff06ff79a7 */ /* 0x0001ec000810003f */
[----:B------:R-:W-:Y:S05]  /*28500*/  WARPSYNC.ALL ;  /* 0x0000000000007948 */ /* 0x000fea0003800000 */
[----:B------:R-:W-:Y:S01]  /*28510*/  BAR.SYNC.DEFER_BLOCKING 0x8, 0x180 ;  /* 0x0206000000007b1d */ /* 0x000fe20000010000 */
[----:B------:R-:W-:-:S05]  /*28520*/  LOP3.LUT P1, RZ, R0, 0x3ff, RZ, 0xc0, !PT ;  /* 0x000003ff00ff7812 */ /* 0x000fca000782c0ff */
[----:B------:R-:W-:Y:S01]  /*28530*/  ULDC.64 UR4, c[0x0][0x298] ;  /* 0x0000a60000047ab9 */ /* 0x000fe20000000a00 */
[----:B------:R-:W-:Y:S01]  /*28540*/  ULDC.64 UR6, c[0x0][0xa00] ;  /* 0x0002800000067ab9 */ /* 0x000fe20000000a00 */
[----:B------:R-:W-:Y:S01]  /*28550*/  IMAD R2, R2, UR4, RZ ;  /* 0x0000000402027c24 */ /* 0x000fe2000f8e02ff */
[----:B------:R-:W-:Y:S01]  /*28560*/  ISETP.NE.U32.AND P0, PT, RZ, UR6, PT ;  /* 0x00000006ff007c0c */ /* 0x000fe2000bf05070 */
[C---:B---3--:R-:W-:Y:S01]  /*28570*/  IMAD.WIDE.U32 R28, R31.reuse, UR4, RZ ;  /* 0x000000041f1c7c25 */ /* 0x048fe2000f8e00ff */
[----:B------:R-:W-:Y:S02]  /*28580*/  BSSY B6, `(.L_x_3234) ;  /* 0x0000017000067945 */ /* 0x000fe40003800000 */
[----:B------:R-:W-:Y:S01]  /*28590*/  ISETP.NE.AND.EX P0, PT, RZ, UR7, PT, P0 ;  /* 0x00000007ff007c0c */ /* 0x000fe2000bf05300 */
[----:B------:R-:W-:-:S03]  /*285a0*/  IMAD R30, R31, UR5, R2 ;  /* 0x000000051f1e7c24 */ /* 0x000fc6000f8e0202 */
[----:B------:R-:W-:Y:S01]  /*285b0*/  SEL R27, R27, RZ, !P0 ;  /* 0x000000ff1b1b7207 */ /* 0x000fe20004000000 */
[----:B------:R-:W-:Y:S01]  /*285c0*/  IMAD.IADD R30, R29, 0x1, R30 ;  /* 0x000000011d1e7824 */ /* 0x000fe200078e021e */
[----:B-----5:R-:W-:Y:S01]  /*285d0*/  SEL R31, R3, RZ, !P0 ;  /* 0x000000ff031f7207 */ /* 0x020fe20004000000 */
        /* <DEDUP_REMOVED lines=17> */
.L_x_3235:
[----:B------:R-:W-:Y:S05]  /*286f0*/  BSYNC B6 ;  /* 0x0000000000067941 */ /* 0x000fea0003800000 */
.L_x_3234:
[----:B------:R-:W2:Y:S01]  /*28700*/  LDL R20, [R1+0x4] ;  /* 0x0000040001147983 */ /* 0x000ea20000100800 */
[----:B------:R-:W1:Y:S01]  /*28710*/  LDC R7, c[0x0][0x448] ;  /* 0x00011200ff077b82 */ /* 0x000e620000000800 */
[----:B------:R-:W-:Y:S01]  /*28720*/  ULDC.64 UR4, c[0x0][0x2d8] ;  /* 0x0000b60000047ab9 */ /* 0x000fe20000000a00 */
[----:B------:R-:W-:Y:S01]  /*28730*/  IMAD.MOV.U32 R2, RZ, RZ, R28 ;  /* 0x000000ffff027224 */ /* 0x000fe200078e001c */
[----:B------:R3:W5:Y:S01]  /*28740*/  LDL R10, [R1+0x30] ;  /* 0x00003000010a7983 */ /* 0x0007620000100800 */
[----:B------:R-:W-:-:S03]  /*28750*/  IMAD.MOV.U32 R3, RZ, RZ, R30 ;  /* 0x000000ffff037224 */ /* 0x000fc600078e001e */
[----:B------:R3:W5:Y:S01]  /*28760*/  LDL R8, [R1+0x28] ;  /* 0x0000280001087983 */ /* 0x0007620000100800 */
[----:B------:R-:W-:Y:S01]  /*28770*/  IMAD.WIDE.U32 R2, R18, UR4, R2 ;  /* 0x0000000412027c25 */ /* 0x000fe2000f8e0002 */
[----:B------:R-:W-:Y:S01]  /*28780*/  LOP3.LUT R9, R33, 0x80, RZ, 0xfc, !PT ;  /* 0x0000008021097812 */ /* 0x000fe200078efcff */
[----:B------:R-:W-:Y:S01]  /*28790*/  ULDC.64 UR6, c[0x0][0x280] ;  /* 0x0000a00000067ab9 */ /* 0x000fe20000000a00 */
[----:B-1----:R-:W-:-:S13]  /*287a0*/  ISETP.NE.AND P0, PT, R7, 0x1, PT ;  /* 0x000000010700780c */ /* 0x002fda0003f05270 */
[----:B0-----:R-:W0:Y:S01]  /*287b0*/  @P0 LDC R6, c[0x0][0x44c] ;  /* 0x00011300ff060b82 */ /* 0x001e220000000800 */
[----:B--2---:R-:W-:Y:S02]  /*287c0*/  IMAD R0, R20, UR4, RZ ;  /* 0x0000000414007c24 */ /* 0x004fe4000f8e02ff */
[----:B------:R-:W1:Y:S02]  /*287d0*/  S2R R20, SR_TID.X ;  /* 0x0000000000147919 */ /* 0x000e640000002100 */
        /* <DEDUP_REMOVED lines=8> */
[----:B------:R-:W2:Y:S01]  /*28860*/  @P0 LDC R0, c[0x0][0x450] ;  /* 0x00011400ff000b82 */ /* 0x000ea20000000800 */
[C---:B-1----:R-:W-:Y:S01]  /*28870*/  LOP3.LUT R21, R20.reuse, 0x7f, RZ, 0xc0, !PT ;  /* 0x0000007f14157812 */ /* 0x042fe200078ec0ff */
[----:B------:R-:W-:-:S03]  /*28880*/  IMAD.SHL.U32 R20, R20, 0x10, RZ ;  /* 0x0000001014147824 */ /* 0x000fc600078e00ff */
[----:B------:R-:W-:-:S04]  /*28890*/  SHF.R.U32.HI R21, RZ, 0x3, R21 ;  /* 0x00000003ff157819 */ /* 0x000fc80000011615 */
[----:B------:R-:W-:-:S05]  /*288a0*/  LOP3.LUT R20, R21, 0x70, R20, 0xf8, !PT ;  /* 0x0000007015147812 */ /* 0x000fca00078ef814 */
[----:B------:R-:W-:-:S04]  /*288b0*/  IMAD R5, R17, 0x80, R20 ;  /* 0x0000008011057824 */ /* 0x000fc800078e0214 */
[----:B0-----:R-:W-:-:S04]  /*288c0*/  @P0 IMAD.HI.U32 R6, R5, R6, RZ ;  /* 0x0000000605060227 */ /* 0x001fc800078e00ff */
[----:B------:R-:W-:Y:S01]  /*288d0*/  IMAD.MOV.U32 R4, RZ, RZ, R5 ;  /* 0x000000ffff047224 */ /* 0x000fe200078e0005 */
[----:B--2---:R-:W-:Y:S01]  /*288e0*/  @P0 SHF.R.U32.HI R4, RZ, R0, R6 ;  /* 0x00000000ff040219 */ /* 0x004fe20000011606 */
[----:B------:R-:W0:Y:S03]  /*288f0*/  S2R R20, SR_TID.X ;  /* 0x0000000000147919 */ /* 0x000e260000002100 */
[----:B------:R-:W-:-:S05]  /*28900*/  IADD3 R0, -R4, RZ, RZ ;  /* 0x000000ff04007210 */ /* 0x000fca0007ffe1ff */
        /* <DEDUP_REMOVED lines=19> */
[----:B---3--:R-:W-:Y:S06]  /*28a40*/  BRA.DIV UR4, `(.L_x_3236) ;  /* 0x000000a2040c7947 */ /* 0x008fec000b800000 */
[----:B------:R-:W0:Y:S01]  /*28a50*/  SHFL.IDX PT, R3, R0, RZ, 0x181f ;  /* 0x00181fff00037589 */ /* 0x000e2200000e0000 */
[----:B-----5:R-:W-:Y:S02]  /*28a60*/  IMAD R5, R10, R7, RZ ;  /* 0x000000070a057224 */ /* 0x020fe400078e02ff */
[----:B------:R-:W-:Y:S01]  /*28a70*/  IMAD R17, R17, 0x80, R9 ;  /* 0x0000008011117824 */ /* 0x000fe200078e0209 */
        /* <DEDUP_REMOVED lines=78> */
.L_x_3549:
        /* <DEDUP_REMOVED lines=11> */
.L_x_3238:
[----:B------:R-:W-:Y:S05]  /*29010*/  BSYNC B0 ;  /* 0x0000000000007941 */ /* 0x000fea0003800000 */
.L_x_3237:
[----:B------:R-:W-:Y:S01]  /*29020*/  NOP ;  /* 0x0000000000007918 */ /* 0x000fe20000000000 */
[----:B------:R-:W-:-:S13]  /*29030*/  PLOP3.LUT P0, PT, PT, PT, PT, 0x80, 0x0 ;  /* 0x000000000000781c */ /* 0x000fda0003f0f070 */
.L_x_3239:
        /* <DEDUP_REMOVED lines=14> */
[----:B0-----:R-:W2:Y:S01]  /*29120*/  LDL R2, [R1+0x2c] ;  /* 0x00002c0001027983 */ /* 0x001ea20000100800 */
[----:B------:R0:W-:Y:S01]  /*29130*/  SYNCS.ARRIVE.TRANS64.A1T0 RZ, [R23+URZ+0x38800], RZ ;  /* 0x038800ff17ff79a7 */ /* 0x0001e2000810003f */
[----:B------:R-:W-:Y:S01]  /*29140*/  BSSY B0, `(.L_x_3240) ;  /* 0x0000004000007945 */ /* 0x000fe20003800000 */
[----:B------:R-:W1:Y:S01]  /*29150*/  SYNCS.PHASECHK.TRANS64.TRYWAIT P0, [R23+URZ+0x38820], R0 ;  /* 0x03882000170075a7 */ /* 0x000e62000800017f */
[----:B--2---:R-:W-:Y:S02]  /*29160*/  ISETP.GE.AND P1, PT, R2, 0x2, PT ;  /* 0x000000020200780c */ /* 0x004fe40003f26270 */
[----:B01----:R-:W-:Y:S11]  /*29170*/  @!P0 BRA `(.L_x_3241) ;  /* 0x000000a4000c8947 */ /* 0x003ff60003800000 */
.L_x_3550:
[----:B------:R-:W-:Y:S05]  /*29180*/  BSYNC B0 ;  /* 0x0000000000007941 */ /* 0x000fea0003800000 */
.L_x_3240:
[----:B------:R-:W-:Y:S05]  /*29190*/  @!P1 BRA `(.L_x_3242) ;  /* 0x0000001800949947 */ /* 0x000fea0003800000 */
[----:B------:R-:W2:Y:S01]  /*291a0*/  LDL.LU R2, [R1+0x2c] ;  /* 0x00002c0001027983 */ /* 0x000ea20000300800 */
[----:B------:R-:W-:Y:S02]  /*291b0*/  IMAD.MOV.U32 R9, RZ, RZ, R26 ;  /* 0x000000ffff097224 */ /* 0x000fe400078e001a */
[----:B------:R-:W-:Y:S01]  /*291c0*/  IMAD.MOV.U32 R10, RZ, RZ, R34 ;  /* 0x000000ffff0a7224 */ /* 0x000fe200078e0022 */
[----:B--2---:R-:W-:-:S07]  /*291d0*/  IADD3 R27, R2, -0x2, RZ ;  /* 0xfffffffe021b7810 */ /* 0x004fce0007ffe0ff */
.L_x_3262:
[----:B------:R-:W2:Y:S01]  /*291e0*/  LDL R3, [R1] ;  /* 0x0000000001037983 */ /* 0x000ea20000100800 */
[----:B01----:R-:W1:Y:S03]  /*291f0*/  LDC R5, c[0x0][0x430] ;  /* 0x00010c00ff057b82 */ /* 0x003e660000000800 */
[----:B------:R-:W3:Y:S04]  /*29200*/  LDL R2, [R1+0x8] ;  /* 0x0000080001027983 */ /* 0x000ee80000100800 */
[----:B------:R-:W4:Y:S01]  /*29210*/  LDL R6, [R1+0xc] ;  /* 0x00000c0001067983 */ /* 0x000f220000100800 */
[----:B0-----:R-:W0:Y:S01]  /*29220*/  S2R R0, SR_TID.X ;  /* 0x0000000000007919 */ /* 0x001e220000002100 */
[----:B-1----:R-:W-:-:S13]  /*29230*/  ISETP.NE.AND P0, PT, R5, 0x1, PT ;  /* 0x000000010500780c */ /* 0x002fda0003f05270 */
[----:B------:R-:W1:Y:S01]  /*29240*/  @P0 LDC R4, c[0x0][0x434] ;  /* 0x00010d00ff040b82 */ /* 0x000e620000000800 */
[----:B0-----:R-:W-:Y:S01]  /*29250*/  LOP3.LUT R0, R0, 0x7f, RZ, 0xc0, !PT ;  /* 0x0000007f00007812 */ /* 0x001fe200078ec0ff */
[----:B------:R-:W-:Y:S05]  /*29260*/  YIELD ;  /* 0x0000000000007946 */ /* 0x000fea0003800000 */
[----:B------:R-:W-:Y:S01]  /*29270*/  ULDC.64 UR4, c[0x0][0x428] ;  /* 0x00010a0000047ab9 */ /* 0x000fe20000000a00 */
[----:B--2---:R-:W-:Y:S02]  /*29280*/  LOP3.LUT P2, RZ, R3, 0x4, RZ, 0xc0, !PT ;  /* 0x0000000403ff7812 */ /* 0x004fe4000784c0ff */
[----:B------:R-:W-:-:S02]  /*29290*/  SHF.R.U32.HI R3, RZ, 0x3, R0 ;  /* 0x00000003ff037819 */ /* 0x000fc40000011600 */
[----:B------:R-:W0:Y:S03]  /*292a0*/  @P0 LDC R0, c[0x0][0x438] ;  /* 0x00010e00ff000b82 */ /* 0x000e260000000800 */
[----:B------:R-:W-:-:S05]  /*292b0*/  IMAD R3, R27, 0x80, R3 ;  /* 0x000000801b037824 */ /* 0x000fca00078e0203 */
[----:B---3--:R-:W-:-:S05]  /*292c0*/  IADD3 R3, R33, R3, R2 ;  /* 0x0000000321037210 */ /* 0x008fca0007ffe002 */
[----:B-1----:R-:W-:-:S04]  /*292d0*/  @P0 IMAD.HI.U32 R4, R3, R4, RZ ;  /* 0x0000000403040227 */ /* 0x002fc800078e00ff */
[----:B------:R-:W-:Y:S01]  /*292e0*/  IMAD.MOV.U32 R2, RZ, RZ, R3 ;  /* 0x000000ffff027224 */ /* 0x000fe200078e0003 */
[----:B0-----:R-:W-:-:S04]  /*292f0*/  @P0 SHF.R.U32.HI R2, RZ, R0, R4 ;  /* 0x00000000ff020219 */ /* 0x001fc80000011604 */
[----:B------:R-:W-:-:S05]  /*29300*/  IADD3 R0, -R2, RZ, RZ ;  /* 0x000000ff02007210 */ /* 0x000fca0007ffe1ff */
[----:B------:R-:W-:Y:S01]  /*29310*/  IMAD R5, R5, R0, R3 ;  /* 0x0000000005057224 */ /* 0x000fe200078e0203 */
[----:B------:R-:W-:Y:S01]  /*29320*/  SHF.R.S32.HI R3, RZ, 0x1f, R2 ;  /* 0x0000001fff037819 */ /* 0x000fe20000011402 */
[----:B----4-:R-:W-:-:S04]  /*29330*/  IMAD R0, R6, UR4, RZ ;  /* 0x0000000406007c24 */ /* 0x010fc8000f8e02ff */
[C---:B------:R-:W-:Y:S02]  /*29340*/  IMAD R0, R37.reuse, UR5, R0 ;  /* 0x0000000525007c24 */ /* 0x040fe4000f8e0200 */
[----:B------:R-:W-:Y:S01]  /*29350*/  IMAD.WIDE.U32 R2, R37, UR4, R2 ;  /* 0x0000000425027c25 */ /* 0x000fe2000f8e0002 */
[----:B------:R-:W-:-:S03]  /*29360*/  ULDC.64 UR4, c[0x0][0x418] ;  /* 0x0001060000047ab9 */ /* 0x000fc60000000a00 */
[----:B------:R-:W-:Y:S01]  /*29370*/  IMAD.IADD R0, R0, 0x1, R3 ;  /* 0x0000000100007824 */ /* 0x000fe200078e0203 */
[----:B------:R-:W-:-:S04]  /*29380*/  LEA R6, P0, R2, UR4, 0x2 ;  /* 0x0000000402067c11 */ /* 0x000fc8000f8010ff */
[----:B------:R-:W-:-:S05]  /*29390*/  LEA.HI.X R7, R2, UR5, R0, 0x2, P0 ;  /* 0x0000000502077c11 */ /* 0x000fca00080f1400 */
[----:B------:R-:W2:Y:S01]  /*293a0*/  LDG.E R6, desc[UR36][R6.64] ;  /* 0x0000002406067981 */ /* 0x000ea2000c1e1900 */
[----:B------:R-:W-:-:S05]  /*293b0*/  VIADD R26, R9, 0x1 ;  /* 0x00000001091a7836 */ /* 0x000fca0000000000 */
[----:B------:R-:W-:-:S04]  /*293c0*/  ISETP.NE.AND P0, PT, R26, 0x2, PT ;  /* 0x000000021a00780c */ /* 0x000fc80003f05270 */
[----:B------:R-:W-:Y:S02]  /*293d0*/  SEL R34, RZ, 0x1, P0 ;  /* 0x00000001ff227807 */ /* 0x000fe40000000000 */
[C---:B------:R-:W-:Y:S01]  /*293e0*/  ISETP.GT.AND P1, PT, R27.reuse, RZ, PT ;  /* 0x000000ff1b00720c */ /* 0x040fe20003f24270 */
[----:B------:R-:W-:Y:S01]  /*293f0*/  VIADD R27, R27, 0xffffffff ;  /* 0xffffffff1b1b7836 */ /* 0x000fe20000000000 */
[----:B------:R-:W-:Y:S02]  /*29400*/  SEL R26, R26, RZ, P0 ;  /* 0x000000ff1a1a7207 */ /* 0x000fe40000000000 */
[----:B------:R-:W-:Y:S02]  /*29410*/  LOP3.LUT R34, R10, R34, RZ, 0x3c, !PT ;  /* 0x000000220a227212 */ /* 0x000fe400078e3cff */
[----:B--2---:R-:W-:Y:S01]  /*29420*/  SHF.R.S32.HI R20, RZ, 0x1f, R6 ;  /* 0x0000001fff147819 */ /* 0x004fe20000011406 */
[----:B------:R-:W-:Y:S06]  /*29430*/  @!P2 BRA `(.L_x_3243) ;  /* 0x000000000004a947 */ /* 0x000fec0003800000 */
[----:B------:R-:W-:Y:S01]  /*29440*/  BPT.TRAP 0x1 ;  /* 0x000000040000795c */ /* 0x000fe20000300000 */
.L_x_3243:
[----:B------:R-:W-:Y:S01]  /*29450*/  IMAD R0, R26, 0x8, R23 ;  /* 0x000000081a007824 */ /* 0x000fe200078e0217 */
[----:B------:R-:W-:Y:S01]  /*29460*/  SHF.L.U32 R21, R34, 0x1f, RZ ;  /* 0x0000001f22157819 */ /* 0x000fe200000006ff */
[----:B------:R-:W-:Y:S01]  /*29470*/  BSSY B0, `(.L_x_3244) ;  /* 0x0000004000007945 */ /* 0x000fe20003800000 */
[----:B------:R-:W-:Y:S02]  /*29480*/  SHF.R.S32.HI R17, RZ, 0x1f, R5 ;  /* 0x0000001fff117819 */ /* 0x000fe40000011405 */
[----:B------:R-:W0:Y:S02]  /*29490*/  SYNCS.PHASECHK.TRANS64.TRYWAIT P0, [R0+URZ+0x38880], R21 ;  /* 0x03888015000075a7 */ /* 0x000e24000800017f */
[----:B0-----:R-:W-:Y:S05]  /*294a0*/  @!P0 BRA `(.L_x_3245) ;  /* 0x000000a000548947 */ /* 0x001fea0003800000 */
.L_x_3551:
[----:B------:R-:W-:Y:S05]  /*294b0*/  BSYNC B0 ;  /* 0x0000000000007941 */ /* 0x000fea0003800000 */
.L_x_3244:
        /* <DEDUP_REMOVED lines=9> */
[----:B------:R-:W-:-:S04]  /*29550*/  ULDC.64 UR4, c[0x0][0x338] ;  /* 0x0000ce0000047ab9 */ /* 0x000fc80000000a00 */
[----:B------:R-:W-:Y:S01]  /*29560*/  IADD3 R3, R3, R4, RZ ;  /* 0x0000000403037210 */ /* 0x000fe20007ffe0ff */
[----:B------:R-:W-:-:S04]  /*29570*/  IMAD R4, R20, UR4, RZ ;  /* 0x0000000414047c24 */ /* 0x000fc8000f8e02ff */
[C---:B------:R-:W-:Y:S02]  /*29580*/  IMAD R4, R6.reuse, UR5, R4 ;  /* 0x0000000506047c24 */ /* 0x040fe4000f8e0204 */
[----:B------:R-:W-:Y:S01]  /*29590*/  IMAD.WIDE.U32 R2, R6, UR4, R2 ;  /* 0x0000000406027c25 */ /* 0x000fe2000f8e0002 */
        /* <DEDUP_REMOVED lines=8> */
[----:B------:R-:W-:Y:S02]  /*29620*/  IMAD R7, R18, UR5, R7 ;  /* 0x0000000512077c24 */ /* 0x000fe4000f8e0207 */
[----:B---3--:R-:W-:-:S03]  /*29630*/  IMAD R4, R26, 0x8000, R13 ;  /* 0x000080001a047824 */ /* 0x008fc600078e020d */
        /* <DEDUP_REMOVED lines=43> */
[----:B-1----:R-:W-:-:S04]  /*298f0*/  IADD3 R2, P0, R33, R2, RZ ;  /* 0x0000000221027210 */ /* 0x002fc80007f1e0ff */
[----:B--2---:R-:W-:-:S05]  /*29900*/  IADD3.X R3, RZ, R3, RZ, P0, !PT ;  /* 0x00000003ff037210 */ /* 0x004fca00007fe4ff */
[----:B------:R-:W-:Y:S04]  /*29910*/  LDGSTS.E.BYPASS.LTC128B.128 [R4+0x13400], desc[UR36][R2.64], !P3 ;  /* 0x1340000002047fae */ /* 0x000fe8000d901d64 */
[----:B------:R1:W-:Y:S04]  /*29920*/  LDGSTS.E.BYPASS.LTC128B.128 [R4+0x17400], desc[UR36][R2.64+0x80], !P2 ;  /* 0x1740008002047fae */ /* 0x0003e8000d101d64 */
[----:B-1-3--:R1:W2:Y:S02]  /*29930*/  SHFL.IDX PT, R2, R8, 0x7, 0x181f ;  /* 0x00f81f0008027f89 */ /* 0x00a2a400000e0000 */
.L_x_3569:
        /* <DEDUP_REMOVED lines=9> */
.L_x_3247:
[----:B------:R-:W-:Y:S02]  /*299d0*/  PLOP3.LUT P2, PT, P2, P0, PT, 0xa2, 0x0 ;  /* 0x000000000000781c */ /* 0x000fe40001741472 */
[----:B------:R-:W-:-:S08]  /*299e0*/  @P0 R2UR P2, UR4, R0 ;  /* 0x00000000000402ca */ /* 0x000fd00000040000 */
[----:B------:R-:W-:-:S05]  /*299f0*/  @P0 PLOP3.LUT P0, PT, P2, PT, PT, 0x80, 0x0 ;  /* 0x000000000000081c */ /* 0x000fca000170f070 */
[----:B------:R-:W-:Y:S01]  /*29a00*/  @!P2 SYNCS.ARRIVE.TRANS64.RED.A0T1 RZ, [UR4+0x38870], RZ ;  /* 0x038870ffffffa9a7 */ /* 0x000fe20008200404 */
[----:B------:R-:W-:Y:S07]  /*29a10*/  @!P2 ARRIVES.LDGSTSBAR.64.TRANSCNT [UR4+0x38870] ;  /* 0x03887000ff00a9b0 */ /* 0x000fee0008000a84 */
[----:B------:R-:W-:Y:S05]  /*29a20*/  @P0 BRA.U.ANY `(.L_x_3247) ;  /* 0xfffffffd00e80947 */ /* 0x000fea000393ffff */
[----:B------:R-:W-:Y:S01]  /*29a30*/  NOP ;  /* 0x0000000000007918 */ /* 0x000fe20000000000 */
[----:B--2---:R-:W2:Y:S02]  /*29a40*/  LDL R2, [R1] ;  /* 0x0000000001027983 */ /* 0x004ea40000100800 */
[----:B--2---:R-:W-:-:S13]  /*29a50*/  LOP3.LUT P3, RZ, R2, 0x4, RZ, 0xc0, !PT ;  /* 0x0000000402ff7812 */ /* 0x004fda000786c0ff */
[----:B------:R-:W-:Y:S05]  /*29a60*/  @!P3 BRA `(.L_x_3248) ;  /* 0x000000000004b947 */ /* 0x000fea0003800000 */
[----:B------:R-:W-:Y:S01]  /*29a70*/  BPT.TRAP 0x1 ;  /* 0x000000040000795c */ /* 0x000fe20000300000 */
.L_x_3248:
[----:B------:R2:W-:Y:S01]  /*29a80*/  SYNCS.ARRIVE.TRANS64.A1T0 RZ, [R0+URZ+0x38870], RZ ;  /* 0x038870ff00ff79a7 */ /* 0x0005e2000810003f */
[----:B------:R-:W-:Y:S05]  /*29a90*/  @!P3 BRA `(.L_x_3249) ;  /* 0x000000000004b947 */ /* 0x000fea0003800000 */
[----:B------:R-:W-:Y:S01]  /*29aa0*/  BPT.TRAP 0x1 ;  /* 0x000000040000795c */ /* 0x000fe20000300000 */
.L_x_3249:
[----:B------:R-:W3:Y:S01]  /*29ab0*/  SYNCS.PHASECHK.TRANS64.TRYWAIT P0, [R0+URZ+0x38840], R21 ;  /* 0x03884015000075a7 */ /* 0x000ee2000800017f */
[----:B------:R-:W-:Y:S04]  /*29ac0*/  BSSY B0, `(.L_x_3250) ;  /* 0x0000002000007945 */ /* 0x000fe80003800000 */
[----:B---3--:R-:W-:Y:S05]  /*29ad0*/  @!P0 BRA `(.L_x_3251) ;  /* 0x000000a400248947 */ /* 0x008fea0003800000 */
.L_x_3570:
[----:B------:R-:W-:Y:S05]  /*29ae0*/  BSYNC B0 ;  /* 0x0000000000007941 */ /* 0x000fea0003800000 */
.L_x_3250:
[----:B-1----:R-:W4:Y:S01]  /*29af0*/  LDL R8, [R1+0x4] ;  /* 0x0000040001087983 */ /* 0x002f220000100800 */
[----:B------:R-:W-:Y:S01]  /*29b00*/  ULDC.64 UR4, c[0x0][0x300] ;  /* 0x0000c00000047ab9 */ /* 0x000fe20000000a00 */
[----:B------:R-:W-:Y:S01]  /*29b10*/  ULDC.64 UR6, c[0x0][0x2e8] ;  /* 0x0000ba0000067ab9 */ /* 0x000fe20000000a00 */
[----:B------:R-:W-:Y:S01]  /*29b20*/  IMAD R7, R17, UR4, RZ ;  /* 0x0000000411077c24 */ /* 0x000fe2000f8e02ff */
[----:B------:R-:W-:Y:S01]  /*29b30*/  LOP3.LUT R11, R33, 0x80, RZ, 0xfc, !PT ;  /* 0x00000080210b7812 */ /* 0x000fe200078efcff */
[----:B------:R-:W-:-:S04]  /*29b40*/  IMAD.WIDE.U32 R2, R5, UR4, RZ ;  /* 0x0000000405027c25 */ /* 0x000fc8000f8e00ff */
        /* <DEDUP_REMOVED lines=19> */
[----:B------:R-:W4:Y:S01]  /*29c80*/  SHFL.IDX PT, R3, R5, RZ, 0x181f ;  /* 0x00181fff05037589 */ /* 0x000f2200000e0000 */
[----:B-1----:R-:W-:-:S05]  /*29c90*/  IADD3 R2, P0, R33, R2, RZ ;  /* 0x0000000221027210 */ /* 0x002fca0007f1e0ff */
[----:B----4-:R-:W-:-:S05]  /*29ca0*/  IMAD.X R3, RZ, RZ, R3, P0 ;  /* 0x000000ffff037224 */ /* 0x010fca00000e0603 */
[----:B------:R-:W-:Y:S01]  /*29cb0*/  @!PT LDS RZ, [RZ] ;  /* 0x00000000fffff984 */ /* 0x000fe20000000800 */
[----:B------:R-:W-:Y:S04]  /*29cc0*/  LDGSTS.E.BYPASS.LTC128B.128 [R4+0x28400], desc[UR36][R2.64], !P3 ;  /* 0x2840000002047fae */ /* 0x000fe8000d901d64 */
[----:B------:R1:W-:Y:S04]  /*29cd0*/  LDGSTS.E.BYPASS.LTC128B.128 [R4+0x2c400], desc[UR36][R2.64+0x80], !P2 ;  /* 0x2c40008002047fae */ /* 0x0003e8000d101d64 */
[----:B-1----:R-:W1:Y:S04]  /*29ce0*/  SHFL.IDX PT, R2, R6, 0x1, 0x181f ;  /* 0x00381f0006027f89 */ /* 0x002e6800000e0000 */
[----:B------:R-:W4:Y:S01]  /*29cf0*/  SHFL.IDX PT, R3, R5, 0x1, 0x181f ;  /* 0x00381f0005037f89 */ /* 0x000f2200000e0000 */
[----:B-1----:R-:W-:-:S04]  /*29d00*/  IADD3 R2, P0, R33, R2, RZ ;  /* 0x0000000221027210 */ /* 0x002fc80007f1e0ff */
[----:B----4-:R-:W-:-:S05]  /*29d10*/  IADD3.X R3, RZ, R3, RZ, P0, !PT ;  /* 0x00000003ff037210 */ /* 0x010fca00007fe4ff */
[----:B------:R-:W-:Y:S04]  /*29d20*/  LDGSTS.E.BYPASS.LTC128B.128 [R4+0x28c00], desc[UR36][R2.64], !P3 ;  /* 0x28c0000002047fae */ /* 0x000fe8000d901d64 */
[----:B------:R1:W-:Y:S04]  /*29d30*/  LDGSTS.E.BYPASS.LTC128B.128 [R4+0x2cc00], desc[UR36][R2.64+0x80], !P2 ;  /* 0x2cc0008002047fae */ /* 0x0003e8000d101d64 */
[----:B-1----:R-:W1:Y:S04]  /*29d40*/  SHFL.IDX PT, R2, R6, 0x2, 0x181f ;  /* 0x00581f0006027f89 */ /* 0x002e6800000e0000 */
[----:B------:R-:W4:Y:S01]  /*29d50*/  SHFL.IDX PT, R3, R5, 0x2, 0x181f ;  /* 0x00581f0005037f89 */ /* 0x000f2200000e0000 */
[----:B-1----:R-:W-:-:S05]  /*29d60*/  IADD3 R2, P0, R33, R2, RZ ;  /* 0x0000000221027210 */ /* 0x002fca0007f1e0ff */
[----:B----4-:R-:W-:-:S05]  /*29d70*/  IMAD.X R3, RZ, RZ, R3, P0 ;  /* 0x000000ffff037224 */ /* 0x010fca00000e0603 */
        /* <DEDUP_REMOVED lines=21> */
[----:B------:R-:W4:Y:S04]  /*29ed0*/  SHFL.IDX PT, R3, R5, 0x6, 0x181f ;  /* 0x00d81f0005037f89 */ /* 0x000f2800000e0000 */
[----:B------:R-:W0:Y:S01]  /*29ee0*/  SHFL.IDX PT, R5, R5, 0x7, 0x181f ;  /* 0x00f81f0005057f89 */ /* 0x000e2200000e0000 */
[----:B-1----:R-:W-:-:S04]  /*29ef0*/  IADD3 R2, P0, R33, R2, RZ ;  /* 0x0000000221027210 */ /* 0x002fc80007f1e0ff */
[----:B----4-:R-:W-:-:S05]  /*29f00*/  IADD3.X R3, RZ, R3, RZ, P0, !PT ;  /* 0x00000003ff037210 */ /* 0x010fca00007fe4ff */
[----:B------:R-:W-:Y:S04]  /*29f10*/  LDGSTS.E.BYPASS.LTC128B.128 [R4+0x2b400], desc[UR36][R2.64], !P3 ;  /* 0x2b40000002047fae */ /* 0x000fe8000d901d64 */
[----:B------:R1:W-:Y:S04]  /*29f20*/  LDGSTS.E.BYPASS.LTC128B.128 [R4+0x2f400], desc[UR36][R2.64+0x80], !P2 ;  /* 0x2f40008002047fae */ /* 0x0003e8000d101d64 */
[----:B01----:R1:W4:Y:S02]  /*29f30*/  SHFL.IDX PT, R2, R6, 0x7, 0x181f ;  /* 0x00f81f0006027f89 */ /* 0x00332400000e0000 */
.L_x_3588:
        /* <DEDUP_REMOVED lines=9> */
.L_x_3253:
[----:B------:R-:W-:Y:S02]  /*29fd0*/  PLOP3.LUT P2, PT, P2, P0, PT, 0xa2, 0x0 ;  /* 0x000000000000781c */ /* 0x000fe40001741472 */
[----:B------:R-:W-:-:S08]  /*29fe0*/  @P0 R2UR P2, UR4, R0 ;  /* 0x00000000000402ca */ /* 0x000fd00000040000 */
[----:B------:R-:W-:-:S05]  /*29ff0*/  @P0 PLOP3.LUT P0, PT, P2, PT, PT, 0x80, 0x0 ;  /* 0x000000000000081c */ /* 0x000fca000170f070 */
[----:B------:R-:W-:Y:S01]  /*2a000*/  @!P2 SYNCS.ARRIVE.TRANS64.RED.A0T1 RZ, [UR4+0x38830], RZ ;  /* 0x038830ffffffa9a7 */ /* 0x000fe20008200404 */
[----:B------:R-:W-:Y:S07]  /*2a010*/  @!P2 ARRIVES.LDGSTSBAR.64.TRANSCNT [UR4+0x38830] ;  /* 0x03883000ff00a9b0 */ /* 0x000fee0008000a84 */
[----:B------:R-:W-:Y:S05]  /*2a020*/  @P0 BRA.U.ANY `(.L_x_3253) ;  /* 0xfffffffd00e80947 */ /* 0x000fea000393ffff */
[----:B------:R-:W-:Y:S01]  /*2a030*/  NOP ;  /* 0x0000000000007918 */ /* 0x000fe20000000000 */
[----:B0-----:R-:W4:Y:S02]  /*2a040*/  LDL R2, [R1] ;  /* 0x0000000001027983 */ /* 0x001f240000100800 */
[----:B----4-:R-:W-:-:S13]  /*2a050*/  LOP3.LUT P3, RZ, R2, 0x4, RZ, 0xc0, !PT ;  /* 0x0000000402ff7812 */ /* 0x010fda000786c0ff */
[----:B------:R-:W-:Y:S05]  /*2a060*/  @!P3 BRA `(.L_x_3254) ;  /* 0x000000000004b947 */ /* 0x000fea0003800000 */
[----:B------:R-:W-:Y:S01]  /*2a070*/  BPT.TRAP 0x1 ;  /* 0x000000040000795c */ /* 0x000fe20000300000 */
.L_x_3254:
[----:B------:R2:W-:Y:S02]  /*2a080*/  SYNCS.ARRIVE.TRANS64.A1T0 RZ, [R0+URZ+0x38830], RZ ;  /* 0x038830ff00ff79a7 */ /* 0x0005e4000810003f */
[----:B--23--:R-:W-:-:S05]  /*2a090*/  IMAD.U32 R0, RZ, RZ, UR38 ;  /* 0x00000026ff007e24 */ /* 0x00cfca000f8e00ff */
[----:B------:R-:W-:-:S13]  /*2a0a0*/  ISETP.NE.AND P0, PT, R0, 0x3, PT ;  /* 0x000000030000780c */ /* 0x000fda0003f05270 */
[----:B------:R-:W-:Y:S05]  /*2a0b0*/  @!P0 BRA `(.L_x_3255) ;  /* 0x0000000000048947 */ /* 0x000fea0003800000 */
[----:B------:R-:W-:Y:S01]  /*2a0c0*/  BPT.TRAP 0x1 ;  /* 0x000000040000795c */ /* 0x000fe20000300000 */
.L_x_3255:
[----:B------:R-:W-:Y:S01]  /*2a0d0*/  LOP3.LUT R0, R10, 0x1, RZ, 0x3c, !PT ;  /* 0x000000010a007812 */ /* 0x000fe200078e3cff */
[----:B------:R-:W-:Y:S01]  /*2a0e0*/  IMAD R2, R9, 0x8, R23 ;  /* 0x0000000809027824 */ /* 0x000fe200078e0217 */
[----:B------:R-:W-:Y:S02]  /*2a0f0*/  BSSY B0, `(.L_x_3256) ;  /* 0x0000004000007945 */ /* 0x000fe40003800000 */
[----:B------:R-:W-:-:S04]  /*2a100*/  SHF.L.U32 R0, R0, 0x1f, RZ ;  /* 0x0000001f00007819 */ /* 0x000fc800000006ff */
[----:B------:R-:W0:Y:S02]  /*2a110*/  SYNCS.PHASECHK.TRANS64.TRYWAIT P2, [R2+URZ+0x38870], R0 ;  /* 0x03887000020075a7 */ /* 0x000e24000804017f */
[----:B0-----:R-:W-:Y:S05]  /*2a120*/  @!P2 BRA `(.L_x_3257) ;  /* 0x000000a400e8a947 */ /* 0x001fea0003800000 */
.L_x_3589:
[----:B------:R-:W-:Y:S05]  /*2a130*/  BSYNC B0 ;  /* 0x0000000000007941 */ /* 0x000fea0003800000 */
.L_x_3256:
[----:B------:R-:W2:Y:S02]  /*2a140*/  LDL R3, [R1] ;  /* 0x0000000001037983 */ /* 0x000ea40000100800 */
[----:B--2---:R-:W-:-:S13]  /*2a150*/  LOP3.LUT P2, RZ, R3, 0x4, RZ, 0xc0, !PT ;  /* 0x0000000403ff7812 */ /* 0x004fda000784c0ff */
[----:B------:R-:W-:Y:S05]  /*2a160*/  @!P2 BRA `(.L_x_3258) ;  /* 0x000000000004a947 */ /* 0x000fea0003800000 */
[----:B------:R-:W-:Y:S01]  /*2a170*/  BPT.TRAP 0x1 ;  /* 0x000000040000795c */ /* 0x000fe20000300000 */
.L_x_3258:
[----:B------:R-:W-:Y:S01]  /*2a180*/  SHF.L.U32 R3, R10, 0x1f, RZ ;  /* 0x0000001f0a037819 */ /* 0x000fe200000006ff */
[----:B0-----:R-:W-:-:S03]  /*2a190*/  IMAD.SHL.U32 R0, R9, 0x8000, RZ ;  /* 0x0000800009007824 */ /* 0x001fc600078e00ff */
[----:B------:R-:W0:Y:S02]  /*2a1a0*/  SYNCS.PHASECHK.TRANS64.TRYWAIT P2, [R2+URZ+0x38860], R3 ;  /* 0x03886003020075a7 */ /* 0x000e24000804017f */
[----:B0-----:R-:W-:Y:S05]  /*2a1b0*/  @!P2 BRA `(.L_x_3259) ;  /* 0x000000a400d8a947 */ /* 0x001fea0003800000 */
.L_x_3590:
[----:B------:R-:W2:Y:S04]  /*2a1c0*/  LDL R4, [R1] ;  /* 0x0000000001047983 */ /* 0x000ea80000100800 */
[----:B------:R-:W3:Y:S01]  /*2a1d0*/  LDL R8, [R1+0x24] ;  /* 0x0000240001087983 */ /* 0x000ee20000100800 */
[C---:B0-----:R-:W-:Y:S01]  /*2a1e0*/  LOP3.LUT R3, R0.reuse, R22, RZ, 0xfc, !PT ;  /* 0x0000001600037212 */ /* 0x041fe200078efcff */
[----:B------:R-:W-:Y:S05]  /*2a1f0*/  WARPSYNC.ALL ;  /* 0x0000000000007948 */ /* 0x000fea0003800000 */
[----:B------:R-:W4:Y:S01]  /*2a200*/  LDL R20, [R1+0x18] ;  /* 0x0000180001147983 */ /* 0x000f220000100800 */
[----:B------:R-:W-:Y:S01]  /*2a210*/  IADD3 R3, R23, R3, RZ ;  /* 0x0000000317037210 */ /* 0x000fe20007ffe0ff */
[----:B------:R-:W-:-:S02]  /*2a220*/  VIADD R21, R0, 0x2000 ;  /* 0x0000200000157836 */ /* 0x000fc40000000000 */
[----:B------:R-:W-:Y:S01]  /*2a230*/  VIADD R17, R0, 0x6000 ;  /* 0x0000600000117836 */ /* 0x000fe20000000000 */
[----:B------:R-:W5:Y:S01]  /*2a240*/  LDL R29, [R1+0x14] ;  /* 0x00001400011d7983 */ /* 0x000f620000100800 */
[----:B--2---:R-:W-:-:S03]  /*2a250*/  LOP3.LUT P2, RZ, R4, 0x4, RZ, 0xc0, !PT ;  /* 0x0000000404ff7812 */ /* 0x004fc6000784c0ff */
[----:B-1----:R3:W0:Y:S02]  /*2a260*/  LDSM.16.MT88.4 R4, [R3+0x10400] ;  /* 0x010400000304783b */ /* 0x0026240000004200 */
[----:B---3--:R-:W-:-:S05]  /*2a270*/  IADD3 R3, R23, R8, R0 ;  /* 0x0000000817037210 */ /* 0x008fca0007ffe000 */
[----:B------:R-:W1:Y:S01]  /*2a280*/  LDSM.16.MT88.4 R8, [R3+0x10400] ;  /* 0x010400000308783b */ /* 0x000e620000004200 */
[C-C-:B0-----:R-:W-:Y:S02]  /*2a290*/  PRMT R12, R4.reuse, 0x6420, R5.reuse ;  /* 0x00006420040c7816 */ /* 0x141fe40000000005 */
[----:B------:R-:W-:Y:S02]  /*2a2a0*/  PRMT R13, R4, 0x7531, R5 ;  /* 0x00007531040d7816 */ /* 0x000fe40000000005 */
[----:B------:R-:W-:Y:S02]  /*2a2b0*/  LOP3.LUT R4, R0, R25, RZ, 0xfc, !PT ;  /* 0x0000001900047212 */ /* 0x000fe400078efcff */
[C-C-:B------:R-:W-:Y:S02]  /*2a2c0*/  PRMT R14, R6.reuse, 0x6420, R7.reuse ;  /* 0x00006420060e7816 */ /* 0x140fe40000000007 */
[----:B------:R-:W-:Y:S01]  /*2a2d0*/  PRMT R15, R6, 0x7531, R7 ;  /* 0x00007531060f7816 */ /* 0x000fe20000000007 */
[----:B------:R-:W-:Y:S01]  /*2a2e0*/  IMAD.IADD R4, R24, 0x1, R4 ;  /* 0x0000000118047824 */ /* 0x000fe200078e0204 */
[----:B-1----:R-:W-:-:S04]  /*2a2f0*/  PRMT R5, R8, 0x7531, R9 ;  /* 0x0000753108057816 */ /* 0x002fc80000000009 */
[----:B------:R0:W-:Y:S01]  /*2a300*/  STSM.16.M88.4 [R4], R12 ;  /* 0x0000000c04007844 */ /* 0x0001e20000000200 */
[C-C-:B------:R-:W-:Y:S02]  /*2a310*/  PRMT R6, R10.reuse, 0x6420, R11.reuse ;  /* 0x000064200a067816 */ /* 0x140fe4000000000b */
[----:B------:R-:W-:Y:S02]  /*2a320*/  PRMT R7, R10, 0x7531, R11 ;  /* 0x000075310a077816 */ /* 0x000fe4000000000b */
[----:B0-----:R-:W-:Y:S02]  /*2a330*/  PRMT R4, R8, 0x6420, R9 ;  /* 0x0000642008047816 */ /* 0x001fe40000000009 */
[----:B------:R-:W-:Y:S01]  /*2a340*/  LOP3.LUT R8, R21, R25, RZ, 0xfc, !PT ;  /* 0x0000001915087212 */ /* 0x000fe200078efcff */
[----:B------:R-:W-:-:S04]  /*2a350*/  VIADD R12, R0, 0x4000 ;  /* 0x00004000000c7836 */ /* 0x000fc80000000000 */
[----:B------:R-:W-:-:S05]  /*2a360*/  IMAD.IADD R8, R24, 0x1, R8 ;  /* 0x0000000118087824 */ /* 0x000fca00078e0208 */
[----:B------:R0:W-:Y:S02]  /*2a370*/  STSM.16.M88.4 [R8], R4 ;  /* 0x0000000408007844 */ /* 0x0001e40000000200 */
[----:B0-----:R-:W-:-:S04]  /*2a380*/  LOP3.LUT R4, R12, R22, RZ, 0xfc, !PT ;  /* 0x000000160c047212 */ /* 0x001fc800078efcff */
[----:B------:R-:W-:-:S05]  /*2a390*/  IADD3 R4, R23, R4, RZ ;  /* 0x0000000417047210 */ /* 0x000fca0007ffe0ff */
        /* <DEDUP_REMOVED lines=20> */
[----:B----4-:R-:W-:-:S05]  /*2a4e0*/  IMAD.IADD R28, R20, 0x1, R0 ;  /* 0x00000001141c7824 */ /* 0x010fca00078e0200 */
        /* <DEDUP_REMOVED lines=9> */
[----:B------:R-:W-:-:S05]  /*2a580*/  LOP3.LUT R4, R4, R22, RZ, 0xfc, !PT ;  /* 0x0000001604047212 */ /* 0x000fca00078efcff */
[----:B------:R-:W-:Y:S01]  /*2a590*/  IMAD.IADD R4, R23, 0x1, R4 ;  /* 0x0000000117047824 */ /* 0x000fe200078e0204 */
        /* <DEDUP_REMOVED lines=27> */
[----:B------:R-:W-:Y:S01]  /*2a750*/  PRMT R13, R8, 0x7531, R9 ;  /* 0x00007531080d7816 */ /* 0x000fe20000000009 */
[----:B------:R-:W-:Y:S02]  /*2a760*/  IMAD.IADD R8, R23, 0x1, R17 ;  /* 0x0000000117087824 */ /* 0x000fe400078e0211 */
[----:B------:R-:W2:Y:S01]  /*2a770*/  LDL R17, [R1+0x1c] ;  /* 0x00001c0001117983 */ /* 0x000ea20000100800 */
[----:B-----5:R-:W-:-:S02]  /*2a780*/  IADD3 R21, R29, R0, RZ ;  /* 0x000000001d157210 */ /* 0x020fc40007ffe0ff */
[----:B------:R-:W-:Y:S02]  /*2a790*/  PRMT R14, R10, 0x6420, R11 ;  /* 0x000064200a0e7816 */ /* 0x000fe4000000000b */
[----:B------:R-:W-:Y:S02]  /*2a7a0*/  IADD3 R20, R24, R21, R25 ;  /* 0x0000001518147210 */ /* 0x000fe40007ffe019 */
[----:B------:R-:W-:Y:S02]  /*2a7b0*/  PRMT R15, R10, 0x7531, R11 ;  /* 0x000075310a0f7816 */ /* 0x000fe4000000000b */
[----:B------:R-:W-:Y:S01]  /*2a7c0*/  IADD3 R21, R24, R36, R21 ;  /* 0x0000002418157210 */ /* 0x000fe20007ffe015 */
        /* <DEDUP_REMOVED lines=26> */
[----:B------:R-:W-:Y:S01]  /*2a970*/  PRMT R7, R10, 0x7531, R11 ;  /* 0x000075310a077816 */ /* 0x000fe2000000000b */
[----:B--2---:R-:W-:Y:S01]  /*2a980*/  IMAD.IADD R20, R17, 0x1, R0 ;  /* 0x0000000111147824 */ /* 0x004fe200078e0200 */
[----:B------:R-:W-:-:S04]  /*2a990*/  IADD3 R0, R0, 0x7000, RZ ;  /* 0x0000700000007810 */ /* 0x000fc80007ffe0ff */
        /* <DEDUP_REMOVED lines=26> */
.L_x_3260:
[----:B-1----:R1:W-:Y:S01]  /*2ab40*/  SYNCS.ARRIVE.TRANS64.A1T0 RZ, [R2+URZ+0x38850], RZ ;  /* 0x038850ff02ff79a7 */ /* 0x0023e2000810003f */
[----:B------:R-:W-:Y:S06]  /*2ab50*/  BAR.SYNC.DEFER_BLOCKING 0x2, 0x80 ;  /* 0x0082000000007b1d */ /* 0x000fec0000010000 */
[----:B------:R-:W-:Y:S05]  /*2ab60*/  @!P0 BRA `(.L_x_3261) ;  /* 0x0000000000048947 */ /* 0x000fea0003800000 */
[----:B------:R-:W-:Y:S01]  /*2ab70*/  BPT.TRAP 0x1 ;  /* 0x000000040000795c */ /* 0x000fe20000300000 */
.L_x_3261:
[----:B------:R-:W2:Y:S01]  /*2ab80*/  LDL R0, [R1+0x10] ;  /* 0x0000100001007983 */ /* 0x000ea20000100800 */
[----:B-1----:R-:W-:Y:S02]  /*2ab90*/  VIADD R2, R2, 0x38880 ;  /* 0x0003888002027836 */ /* 0x002fe40000000000 */
[----:B------:R-:W-:Y:S02]  /*2aba0*/  IMAD.MOV.U32 R9, RZ, RZ, R26 ;  /* 0x000000ffff097224 */ /* 0x000fe400078e001a */
[----:B------:R-:W-:Y:S01]  /*2abb0*/  IMAD.MOV.U32 R10, RZ, RZ, R34 ;  /* 0x000000ffff0a7224 */ /* 0x000fe200078e0022 */
[----:B--2---:R-:W-:-:S04]  /*2abc0*/  PRMT R2, R0, 0x654, R2 ;  /* 0x0000065400027816 */ /* 0x004fc80000000002 */
[----:B------:R1:W-:Y:S01]  /*2abd0*/  SYNCS.ARRIVE.TRANS64.RED.A1T0 RZ, [R2+URZ], RZ ;  /* 0x000000ff02ff79a7 */ /* 0x0003e2000810043f */
[----:B------:R-:W-:Y:S05]  /*2abe0*/  @P1 BRA `(.L_x_3262) ;  /* 0xffffffe4007c1947 */ /* 0x000fea000383ffff */
.L_x_3242:
        /* <DEDUP_REMOVED lines=19> */
.L_x_3264:
[----:B------:R-:W-:Y:S05]  /*2ad20*/  BSYNC B0 ;  /* 0x0000000000007941 */ /* 0x000fea0003800000 */
.L_x_3263:
[----:B------:R-:W-:Y:S05]  /*2ad30*/  @!P0 BRA `(.L_x_3265) ;  /* 0x0000000000048947 */ /* 0x000fea0003800000 */
[----:B------:R-:W-:Y:S01]  /*2ad40*/  BPT.TRAP 0x1 ;  /* 0x000000040000795c */ /* 0x000fe20000300000 */
.L_x_3265:
[----:B------:R-:W-:Y:S01]  /*2ad50*/  LOP3.LUT R3, R34, 0x1, RZ, 0x3c, !PT ;  /* 0x0000000122037812 */ /* 0x000fe200078e3cff */
[----:B------:R-:W-:Y:S01]  /*2ad60*/  IMAD R0, R26, 0x8, R23 ;  /* 0x000000081a007824 */ /* 0x000fe200078e0217 */
[----:B------:R-:W-:Y:S02]  /*2ad70*/  BSSY B0, `(.L_x_3266) ;  /* 0x0000004000007945 */ /* 0x000fe40003800000 */
[----:B------:R-:W-:-:S04]  /*2ad80*/  SHF.L.U32 R3, R3, 0x1f, RZ ;  /* 0x0000001f03037819 */ /* 0x000fc800000006ff */
[----:B------:R-:W0:Y:S02]  /*2ad90*/  SYNCS.PHASECHK.TRANS64.TRYWAIT P1, [R0+URZ+0x38870], R3 ;  /* 0x03887003000075a7 */ /* 0x000e24000802017f */
[----:B0-----:R-:W-:Y:S05]  /*2ada0*/  @!P1 BRA `(.L_x_3267) ;  /* 0x0000009800f09947 */ /* 0x001fea0003800000 */
.L_x_3591:
[----:B------:R-:W-:Y:S05]  /*2adb0*/  BSYNC B0 ;  /* 0x0000000000007941 */ /* 0x000fea0003800000 */
.L_x_3266:
[----:B------:R-:W2:Y:S02]  /*2adc0*/  LDL R2, [R1] ;  /* 0x0000000001027983 */ /* 0x000ea40000100800 */
[----:B--2---:R-:W-:-:S13]  /*2add0*/  LOP3.LUT P1, RZ, R2, 0x4, RZ, 0xc0, !PT ;  /* 0x0000000402ff7812 */ /* 0x004fda000782c0ff */
[----:B------:R-:W-:Y:S05]  /*2ade0*/  @!P1 BRA `(.L_x_3268) ;  /* 0x0000000000049947 */ /* 0x000fea0003800000 */
[----:B------:R-:W-:Y:S01]  /*2adf0*/  BPT.TRAP 0x1 ;  /* 0x000000040000795c */ /* 0x000fe20000300000 */
.L_x_3268:
[----:B0-----:R-:W-:-:S04]  /*2ae00*/  SHF.L.U32 R3, R34, 0x1f, RZ ;  /* 0x0000001f22037819 */ /* 0x001fc800000006ff */
[----:B------:R-:W0:Y:S02]  /*2ae10*/  SYNCS.PHASECHK.TRANS64.TRYWAIT P1, [R0+URZ+0x38860], R3 ;  /* 0x03886003000075a7 */ /* 0x000e24000802017f */
[----:B0-----:R-:W-:Y:S05]  /*2ae20*/  @!P1 BRA `(.L_x_3269) ;  /* 0x0000009800e49947 */ /* 0x001fea0003800000 */
.L_x_3592:
[----:B------:R-:W2:Y:S04]  /*2ae30*/  LDL R2, [R1] ;  /* 0x0000000001027983 */ /* 0x000ea80000100800 */
[----:B------:R-:W3:Y:S01]  /*2ae40*/  LDL R4, [R1+0x24] ;  /* 0x0000240001047983 */ /* 0x000ee20000100800 */
[----:B------:R-:W-:Y:S01]  /*2ae50*/  IMAD.SHL.U32 R18, R26, 0x8000, RZ ;  /* 0x000080001a127824 */ /* 0x000fe200078e00ff */
[----:B------:R-:W-:Y:S05]  /*2ae60*/  WARPSYNC.ALL ;  /* 0x0000000000007948 */ /* 0x000fea0003800000 */
[----:B------:R-:W4:Y:S01]  /*2ae70*/  LDL R28, [R1+0x18] ;  /* 0x00001800011c7983 */ /* 0x000f220000100800 */
[----:B0-----:R-:W-:-:S05]  /*2ae80*/  LOP3.LUT R3, R18, R25, RZ, 0xfc, !PT ;  /* 0x0000001912037212 */ /* 0x001fca00078efcff */
[----:B------:R-:W-:Y:S01]  /*2ae90*/  IMAD.IADD R3, R24, 0x1, R3 ;  /* 0x0000000118037824 */ /* 0x000fe200078e0203 */
[----:B------:R-:W-:Y:S02]  /*2aea0*/  IADD3 R20, R18, 0x2000, RZ ;  /* 0x0000200012147810 */ /* 0x000fe40007ffe0ff */
[----:B--2---:R-:W-:Y:S02]  /*2aeb0*/  LOP3.LUT P1, RZ, R2, 0x4, RZ, 0xc0, !PT ;  /* 0x0000000402ff7812 */ /* 0x004fe4000782c0ff */
[----:B------:R-:W-:-:S05]  /*2aec0*/  LOP3.LUT R2, R18, R22, RZ, 0xfc, !PT ;  /* 0x0000001612027212 */ /* 0x000fca00078efcff */
[C---:B------:R-:W-:Y:S01]  /*2aed0*/  IMAD.IADD R9, R23.reuse, 0x1, R2 ;  /* 0x0000000117097824 */ /* 0x040fe200078e0202 */
[----:B---3--:R-:W-:-:S05]  /*2aee0*/  IADD3 R2, R23, R4, R18 ;  /* 0x0000000417027210 */ /* 0x008fca0007ffe012 */
[----:B------:R-:W0:Y:S04]  /*2aef0*/  LDSM.16.MT88.4 R8, [R9+0x10400] ;  /* 0x010400000908783b */ /* 0x000e280000004200 */
[----:B------:R-:W1:Y:S01]  /*2af00*/  LDSM.16.MT88.4 R4, [R2+0x10400] ;  /* 0x010400000204783b */ /* 0x000e620000004200 */
[C-C-:B0-----:R-:W-:Y:S02]  /*2af10*/  PRMT R12, R8.reuse, 0x6420, R9.reuse ;  /* 0x00006420080c7816 */ /* 0x141fe40000000009 */
[----:B------:R-:W-:Y:S02]  /*2af20*/  PRMT R13, R8, 0x7531, R9 ;  /* 0x00007531080d7816 */ /* 0x000fe40000000009 */
[C-C-:B------:R-:W-:Y:S02]  /*2af30*/  PRMT R14, R10.reuse, 0x6420, R11.reuse ;  /* 0x000064200a0e7816 */ /* 0x140fe4000000000b */
[----:B------:R-:W-:-:S05]  /*2af40*/  PRMT R15, R10, 0x7531, R11 ;  /* 0x000075310a0f7816 */ /* 0x000fca000000000b */
[----:B------:R0:W-:Y:S01]  /*2af50*/  STSM.16.M88.4 [R3], R12 ;  /* 0x0000000c03007844 */ /* 0x0001e20000000200 */
[C-C-:B-1----:R-:W-:Y:S02]  /*2af60*/  PRMT R8, R4.reuse, 0x6420, R5.reuse ;  /* 0x0000642004087816 */ /* 0x142fe40000000005 */
[----:B------:R-:W-:Y:S02]  /*2af70*/  PRMT R9, R4, 0x7531, R5 ;  /* 0x0000753104097816 */ /* 0x000fe40000000005 */
[----:B------:R-:W-:Y:S02]  /*2af80*/  LOP3.LUT R5, R20, R25, RZ, 0xfc, !PT ;  /* 0x0000001914057212 */ /* 0x000fe400078efcff */
[--C-:B------:R-:W-:Y:S01]  /*2af90*/  PRMT R10, R6, 0x6420, R7.reuse ;  /* 0x00006420060a7816 */ /* 0x100fe20000000007 */
[----:B0-----:R-:W-:Y:S01]  /*2afa0*/  VIADD R3, R18, 0x4000 ;  /* 0x0000400012037836 */ /* 0x001fe20000000000 */
[----:B------:R-:W-:-:S04]  /*2afb0*/  PRMT R11, R6, 0x7531, R7 ;  /* 0x00007531060b7816 */ /* 0x000fc80000000007 */
[----:B------:R-:W-:Y:S01]  /*2afc0*/  LOP3.LUT R4, R3, R22, RZ, 0xfc, !PT ;  /* 0x0000001603047212 */ /* 0x000fe200078efcff */
[----:B------:R-:W-:-:S04]  /*2afd0*/  IMAD.IADD R17, R24, 0x1, R5 ;  /* 0x0000000118117824 */ /* 0x000fc800078e0205 */
[----:B------:R-:W-:Y:S01]  /*2afe0*/  IMAD.IADD R21, R23, 0x1, R4 ;  /* 0x0000000117157824 */ /* 0x000fe200078e0204 */
[----:B------:R-:W-:Y:S04]  /*2aff0*/  STSM.16.M88.4 [R17], R8 ;  /* 0x0000000811007844 */ /* 0x000fe80000000200 */
[----:B------:R-:W0:Y:S01]  /*2b000*/  LDSM.16.MT88.4 R4, [R21+0x10400] ;  /* 0x010400001504783b */ /* 0x000e220000004200 */
[----:B------:R-:W-:Y:S02]  /*2b010*/  LOP3.LUT R3, R3, R25, RZ, 0xfc, !PT ;  /* 0x0000001903037212 */ /* 0x000fe400078efcff */
[C-C-:B0-----:R-:W-:Y:S02]  /*2b020*/  PRMT R12, R4.reuse, 0x6420, R5.reuse ;  /* 0x00006420040c7816 */ /* 0x141fe40000000005 */
[----:B------:R-:W-:-:S02]  /*2b030*/  PRMT R13, R4, 0x7531, R5 ;  /* 0x00007531040d7816 */ /* 0x000fc40000000005 */
[C-C-:B------:R-:W-:Y:S02]  /*2b040*/  PRMT R14, R6.reuse, 0x6420, R7.reuse ;  /* 0x00006420060e7816 */ /* 0x140fe40000000007 */
[----:B------:R-:W-:Y:S02]  /*2b050*/  PRMT R15, R6, 0x7531, R7 ;  /* 0x00007531060f7816 */ /* 0x000fe40000000007 */
[----:B------:R-:W0:Y:S01]  /*2b060*/  LDSM.16.MT88.4 R4, [R2+0x14400] ;  /* 0x014400000204783b */ /* 0x000e220000004200 */
[----:B------:R-:W-:Y:S01]  /*2b070*/  IMAD.IADD R3, R24, 0x1, R3 ;  /* 0x0000000118037824 */ /* 0x000fe200078e0203 */
[----:B------:R-:W-:-:S04]  /*2b080*/  IADD3 R21, R18, 0x6000, RZ ;  /* 0x0000600012157810 */ /* 0x000fc80007ffe0ff */
[----:B------:R1:W-:Y:S02]  /*2b090*/  STSM.16.M88.4 [R3], R12 ;  /* 0x0000000c03007844 */ /* 0x0003e40000000200 */
[----:B-1----:R-:W-:-:S05]  /*2b0a0*/  LOP3.LUT R3, R21, R25, RZ, 0xfc, !PT ;  /* 0x0000001915037212 */ /* 0x002fca00078efcff */
[----:B------:R-:W-:Y:S01]  /*2b0b0*/  IMAD.IADD R3, R24, 0x1, R3 ;  /* 0x0000000118037824 */ /* 0x000fe200078e0203 */
[C-C-:B0-----:R-:W-:Y:S02]  /*2b0c0*/  PRMT R8, R4.reuse, 0x6420, R5.reuse ;  /* 0x0000642004087816 */ /* 0x141fe40000000005 */
[----:B------:R-:W-:Y:S01]  /*2b0d0*/  PRMT R9, R4, 0x7531, R5 ;  /* 0x0000753104097816 */ /* 0x000fe20000000005 */
[----:B------:R-:W-:Y:S01]  /*2b0e0*/  VIADD R5, R18, 0x1000 ;  /* 0x0000100012057836 */ /* 0x000fe20000000000 */
[----:B------:R-:W-:-:S04]  /*2b0f0*/  PRMT R10, R6, 0x6420, R7 ;  /* 0x00006420060a7816 */ /* 0x000fc80000000007 */
[----:B------:R-:W-:Y:S02]  /*2b100*/  LOP3.LUT R4, R5, R22, RZ, 0xfc, !PT ;  /* 0x0000001605047212 */ /* 0x000fe400078efcff */
[----:B------:R-:W-:-:S03]  /*2b110*/  PRMT R11, R6, 0x7531, R7 ;  /* 0x00007531060b7816 */ /* 0x000fc60000000007 */
[----:B------:R-:W-:Y:S02]  /*2b120*/  IMAD.IADD R27, R23, 0x1, R4 ;  /* 0x00000001171b7824 */ /* 0x000fe400078e0204 */
[----:B------:R-:W-:Y:S04]  /*2b130*/  STSM.16.M88.4 [R3], R8 ;  /* 0x0000000803007844 */ /* 0x000fe80000000200 */
[----:B------:R-:W0:Y:S02]  /*2b140*/  LDSM.16.MT88.4 R4, [R27+0x10400] ;  /* 0x010400001b04783b */ /* 0x000e240000004200 */
[C-C-:B0-----:R-:W-:Y:S02]  /*2b150*/  PRMT R12, R4.reuse, 0x6420, R5.reuse ;  /* 0x00006420040c7816 */ /* 0x141fe40000000005 */
[----:B------:R-:W-:-:S02]  /*2b160*/  PRMT R13, R4, 0x7531, R5 ;  /* 0x00007531040d7816 */ /* 0x000fc40000000005 */
[C-C-:B------:R-:W-:Y:S02]  /*2b170*/  PRMT R14, R6.reuse, 0x6420, R7.reuse ;  /* 0x00006420060e7816 */ /* 0x140fe40000000007 */
[----:B------:R-:W-:Y:S02]  /*2b180*/  PRMT R15, R6, 0x7531, R7 ;  /* 0x00007531060f7816 */ /* 0x000fe40000000007 */
[----:B------:R-:W0:Y:S01]  /*2b190*/  LDSM.16.MT88.4 R4, [R2+0x11400] ;  /* 0x011400000204783b */ /* 0x000e220000004200 */
[----:B----4-:R-:W-:-:S05]  /*2b1a0*/  IMAD.IADD R3, R28, 0x1, R18 ;  /* 0x000000011c037824 */ /* 0x010fca00078e0212 */
        /* <DEDUP_REMOVED lines=11> */
[----:B------:R0:W1:Y:S04]  /*2b260*/  LDSM.16.MT88.4 R4, [R27+0x10400] ;  /* 0x010400001b04783b */ /* 0x0000680000004200 */
[----:B0-----:R-:W2:Y:S01]  /*2b270*/  LDL R27, [R1+0x14] ;  /* 0x00001400011b7983 */ /* 0x001ea20000100800 */
[C-C-:B-1----:R-:W-:Y:S02]  /*2b280*/  PRMT R12, R4.reuse, 0x6420, R5.reuse ;  /* 0x00006420040c7816 */ /* 0x142fe40000000005 */
[----:B------:R-:W-:-:S02]  /*2b290*/  PRMT R13, R4, 0x7531, R5 ;  /* 0x00007531040d7816 */ /* 0x000fc40000000005 */
[C-C-:B------:R-:W-:Y:S02]  /*2b2a0*/  PRMT R14, R6.reuse, 0x6420, R7.reuse ;  /* 0x00006420060e7816 */ /* 0x140fe40000000007 */
[----:B------:R-:W-:Y:S02]  /*2b2b0*/  PRMT R15, R6, 0x7531, R7 ;  /* 0x00007531060f7816 */ /* 0x000fe40000000007 */
[----:B------:R-:W0:Y:S04]  /*2b2c0*/  LDSM.16.MT88.4 R4, [R2+0x15400] ;  /* 0x015400000204783b */ /* 0x000e280000004200 */
[----:B------:R-:W-:Y:S01]  /*2b2d0*/  STSM.16.M88.4 [R17+0x4000], R12 ;  /* 0x0040000c11007844 */ /* 0x000fe20000000200 */
[----:B------:R-:W-:-:S05]  /*2b2e0*/  LOP3.LUT R20, R20, R22, RZ, 0xfc, !PT ;  /* 0x0000001614147212 */ /* 0x000fca00078efcff */
[----:B------:R-:W-:Y:S01]  /*2b2f0*/  IMAD.IADD R20, R23, 0x1, R20 ;  /* 0x0000000117147824 */ /* 0x000fe200078e0214 */
[C-C-:B0-----:R-:W-:Y:S02]  /*2b300*/  PRMT R8, R4.reuse, 0x6420, R5.reuse ;  /* 0x0000642004087816 */ /* 0x141fe40000000005 */
        /* <DEDUP_REMOVED lines=9> */
[----:B------:R-:W0:Y:S02]  /*2b3a0*/  LDSM.16.MT88.4 R4, [R2+0x12400] ;  /* 0x012400000204783b */ /* 0x000e240000004200 */
[C-C-:B0-----:R-:W-:Y:S02]  /*2b3b0*/  PRMT R8, R4.reuse, 0x6420, R5.reuse ;  /* 0x0000642004087816 */ /* 0x141fe40000000005 */
[----:B------:R-:W-:Y:S02]  /*2b3c0*/  PRMT R9, R4, 0x7531, R5 ;  /* 0x0000753104097816 */ /* 0x000fe40000000005 */
[----:B------:R-:W-:Y:S01]  /*2b3d0*/  LOP3.LUT R4, R21, R22, RZ, 0xfc, !PT ;  /* 0x0000001615047212 */ /* 0x000fe200078efcff */
[----:B--2---:R-:W-:Y:S02]  /*2b3e0*/  IMAD.IADD R3, R27, 0x1, R18 ;  /* 0x000000011b037824 */ /* 0x004fe400078e0212 */
[----:B------:R-:W2:Y:S01]  /*2b3f0*/  LDL R27, [R1+0x1c] ;  /* 0x00001c00011b7983 */ /* 0x000ea20000100800 */
[----:B------:R-:W-:-:S02]  /*2b400*/  PRMT R10, R6, 0x6420, R7 ;  /* 0x00006420060a7816 */ /* 0x000fc40000000007 */
[----:B------:R-:W-:Y:S01]  /*2b410*/  IADD3 R17, R24, R3, R25 ;  /* 0x0000000318117210 */ /* 0x000fe20007ffe019 */
[----:B------:R-:W-:Y:S01]  /*2b420*/  IMAD.IADD R20, R23, 0x1, R4 ;  /* 0x0000000117147824 */ /* 0x000fe200078e0204 */
        /* <DEDUP_REMOVED lines=10> */
[----:B------:R-:W-:Y:S01]  /*2b4d0*/  STSM.16.M88.4 [R17+0x4000], R12 ;  /* 0x0040000c11007844 */ /* 0x000fe20000000200 */
[----:B0-----:R-:W-:-:S02]  /*2b4e0*/  PRMT R8, R4, 0x6420, R5 ;  /* 0x0000642004087816 */ /* 0x001fc40000000005 */
[----:B------:R-:W-:Y:S02]  /*2b4f0*/  PRMT R9, R4, 0x7531, R5 ;  /* 0x0000753104097816 */ /* 0x000fe40000000005 */
[----:B------:R-:W-:-:S04]  /*2b500*/  IADD3 R5, R18, 0x3000, RZ ;  /* 0x0000300012057810 */ /* 0x000fc80007ffe0ff */
        /* <DEDUP_REMOVED lines=12> */
[----:B------:R-:W-:Y:S01]  /*2b5d0*/  PRMT R9, R4, 0x7531, R5 ;  /* 0x0000753104097816 */ /* 0x000fe20000000005 */
[----:B------:R-:W-:Y:S01]  /*2b5e0*/  VIADD R5, R18, 0x7000 ;  /* 0x0000700012057836 */ /* 0x000fe20000000000 */
[----:B------:R-:W-:-:S04]  /*2b5f0*/  PRMT R10, R6, 0x6420, R7 ;  /* 0x00006420060a7816 */ /* 0x000fc80000000007 */
[----:B------:R-:W-:Y:S02]  /*2b600*/  LOP3.LUT R4, R5, R22, RZ, 0xfc, !PT ;  /* 0x0000001605047212 */ /* 0x000fe400078efcff */
[----:B------:R-:W-:-:S03]  /*2b610*/  PRMT R11, R6, 0x7531, R7 ;  /* 0x00007531060b7816 */ /* 0x000fc60000000007 */
[----:B------:R-:W-:Y:S02]  /*2b620*/  IMAD.IADD R17, R23, 0x1, R4 ;  /* 0x0000000117117824 */ /* 0x000fe400078e0204 */
[----:B--2---:R-:W-:-:S05]  /*2b630*/  IMAD.IADD R21, R27, 0x1, R18 ;  /* 0x000000011b157824 */ /* 0x004fca00078e0212 */
[C---:B------:R-:W-:Y:S02]  /*2b640*/  IADD3 R3, R24.reuse, R21, R25 ;  /* 0x0000001518037210 */ /* 0x040fe40007ffe019 */
[----:B------:R-:W-:-:S03]  /*2b650*/  IADD3 R24, R24, R36, R21 ;  /* 0x0000002418187210 */ /* 0x000fc60007ffe015 */
        /* <DEDUP_REMOVED lines=22> */
.L_x_3270:
[----:B-1----:R1:W-:Y:S01]  /*2b7c0*/  SYNCS.ARRIVE.TRANS64.A1T0 RZ, [R0+URZ+0x38850], RZ ;  /* 0x038850ff00ff79a7 */ /* 0x0023e2000810003f */
[----:B------:R-:W-:Y:S06]  /*2b7d0*/  BAR.SYNC.DEFER_BLOCKING 0x2, 0x80 ;  /* 0x0082000000007b1d */ /* 0x000fec0000010000 */
[----:B------:R-:W-:Y:S05]  /*2b7e0*/  @!P0 BRA `(.L_x_3271) ;  /* 0x0000000000048947 */ /* 0x000fea0003800000 */
[----:B------:R-:W-:Y:S01]  /*2b7f0*/  BPT.TRAP 0x1 ;  /* 0x000000040000795c */ /* 0x000fe20000300000 */
.L_x_3271:
[----:B------:R-:W2:Y:S01]  /*2b800*/  LDL R2, [R1+0x10] ;  /* 0x0000100001027983 */ /* 0x000ea20000100800 */
[----:B-1----:R-:W-:Y:S01]  /*2b810*/  IADD3 R0, R0, 0x38880, RZ ;  /* 0x0003888000007810 */ /* 0x002fe20007ffe0ff */
[----:B------:R-:W-:-:S05]  /*2b820*/  VIADD R26, R26, 0x1 ;  /* 0x000000011a1a7836 */ /* 0x000fca0000000000 */
[----:B------:R-:W-:-:S04]  /*2b830*/  ISETP.NE.AND P0, PT, R26, 0x2, PT ;  /* 0x000000021a00780c */ /* 0x000fc80003f05270 */
[----:B0-----:R-:W-:Y:S02]  /*2b840*/  SEL R3, RZ, 0x1, P0 ;  /* 0x00000001ff037807 */ /* 0x001fe40000000000 */
[----:B------:R-:W-:Y:S02]  /*2b850*/  SEL R26, R26, RZ, P0 ;  /* 0x000000ff1a1a7207 */ /* 0x000fe40000000000 */
[----:B------:R-:W-:Y:S02]  /*2b860*/  LOP3.LUT R34, R34, R3, RZ, 0x3c, !PT ;  /* 0x0000000322227212 */ /* 0x000fe400078e3cff */
[----:B--2---:R-:W-:-:S04]  /*2b870*/  PRMT R0, R2, 0x654, R0 ;  /* 0x0000065402007816 */ /* 0x004fc80000000000 */
[----:B------:R0:W-:Y:S03]  /*2b880*/  SYNCS.ARRIVE.TRANS64.RED.A1T0 RZ, [R0+URZ], RZ ;  /* 0x000000ff00ff79a7 */ /* 0x0001e6000810043f */
.L_x_3212:
[----:B0-----:R-:W3:Y:S02]  /*2b890*/  LDL R0, [R1] ;  /* 0x0000000001007983 */ /* 0x001ee40000100800 */
[----:B---3--:R-:W-:-:S13]  /*2b8a0*/  LOP3.LUT P0, RZ, R0, 0x80, RZ, 0xc0, !PT ;  /* 0x0000008000ff7812 */ /* 0x008fda000780c0ff */
[----:B------:R-:W-:Y:S05]  /*2b8b0*/  @!P0 BRA `(.L_x_3272) ;  /* 0x0000000000288947 */ /* 0x000fea0003800000 */
[----:B------:R-:W-:Y:S05]  /*2b8c0*/  WARPSYNC.ALL ;  /* 0x0000000000007948 */ /* 0x000fea0003800000 */
[----:B------:R-:W0:Y:S08]  /*2b8d0*/  S2UR UR4, SR_CgaCtaId ;  /* 0x00000000000479c3 */ /* 0x000e300000008800 */
[----:B------:R-:W-:Y:S01]  /*2b8e0*/  BAR.SYNC.DEFER_BLOCKING 0x5, 0x180 ;  /* 0x0146000000007b1d */ /* 0x000fe20000010000 */
[----:B--2---:R-:W-:Y:S01]  /*2b8f0*/  MOV R23, 0x400 ;  /* 0x0000040000177802 */ /* 0x004fe20000000f00 */
[----:B0-----:R-:W-:-:S05]  /*2b900*/  IMAD.U32 R0, RZ, RZ, UR4 ;  /* 0x00000004ff007e24 */ /* 0x001fca000f8e00ff */
[----:B------:R-:W-:Y:S01]  /*2b910*/  LEA R23, R0, R23, 0x18 ;  /* 0x0000001700177211 */ /* 0x000fe200078ec0ff */
[----:B------:R3:W-:Y:S04]  /*2b920*/  STL [R1+0x10], R0 ;  /* 0x0000100001007387 */ /* 0x0007e80000100800 */
[----:B------:R3:W4:Y:S01]  /*2b930*/  LDS.128 R16, [R23+0x388d0] ;  /* 0x0388d00017107984 */ /* 0x0007220000000c00 */
[----:B------:R-:W-:Y:S06]  /*2b940*/  BAR.ARV 0x4, 0x180 ;  /* 0x0106000000007b1d */ /* 0x000fec0000002000 */
[----:B------:R-:W-:Y:S05]  /*2b950*/  BRA `(.L_x_3273) ;  /* 0x0000000800d47947 */ /* 0x000fea0003800000 */
.L_x_3272:
[----:B------:R-:W0:Y:S01]  /*2b960*/  S2R R0, SR_TID.X ;  /* 0x0000000000007919 */ /* 0x000e220000002100 */
[----:B------:R-:W-:Y:S01]  /*2b970*/  UMOV UR4, 0xffffffff ;  /* 0xffffffff00047882 */ /* 0x000fe20000000000 */
[----:B0-----:R-:W-:-:S04]  /*2b980*/  LOP3.LUT R7, R0, 0x1f, RZ, 0xc0, !PT ;  /* 0x0000001f00077812 */ /* 0x001fc800078ec0ff */
[----:B------:R-:W-:Y:S01]  /*2b990*/  ISETP.NE.AND P0, PT, R7, 0x1f, PT ;  /* 0x0000001f0700780c */ /* 0x000fe20003f05270 */
[----:B------:R-:W-:-:S12]  /*2b9a0*/  BRA.DIV UR4, `(.L_x_3274) ;  /* 0x0000009204187947 */ /* 0x000fd8000b800000 */
[----:B--2---:R-:W-:Y:S01]  /*2b9b0*/  IMAD.IADD R5, R19, 0x1, R7 ;  /* 0x0000000113057824 */ /* 0x004fe200078e0207 */
        /* <DEDUP_REMOVED lines=29> */
[----:B------:R0:W2:Y:S02]  /*2bb90*/  SHFL.IDX PT, R14, R3, 0x1f, 0x1f ;  /* 0x03e01f00030e7f89 */ /* 0x0000a400000e0000 */
.L_x_3602:
[----:B------:R-:W-:Y:S02]  /*2bba0*/  ULDC UR4, c[0x0][0xc38] ;  /* 0x00030e0000047ab9 */ /* 0x000fe40000000800 */
[----:B------:R-:W-:-:S04]  /*2bbb0*/  IMAD.U32 R4, RZ, RZ, UR4 ;  /* 0x00000004ff047e24 */ /* 0x000fc8000f8e00ff */
[----:B--2---:R-:W-:-:S04]  /*2bbc0*/  IMAD R5, R14, R4, RZ ;  /* 0x000000040e057224 */ /* 0x004fc800078e02ff */
[----:B------:R-:W-:-:S05]  /*2bbd0*/  IMAD.IADD R16, R16, 0x1, R5 ;  /* 0x0000000110107824 */ /* 0x000fca00078e0205 */
[----:B------:R-:W-:-:S13]  /*2bbe0*/  ISETP.GT.AND P6, PT, R16, R0, PT ;  /* 0x000000001000720c */ /* 0x000fda0003fc4270 */
[----:B------:R-:W-:Y:S05]  /*2bbf0*/  @P6 BRA `(.L_x_3275) ;  /* 0x00000000009c6947 */ /* 0x000fea0003800000 */
.L_x_3280:
[----:B------:R-:W2:Y:S01]  /*2bc00*/  LDC R4, c[0x0][0xc3c] ;  /* 0x00030f00ff047b82 */ /* 0x000ea20000000800 */
[----:B------:R-:W-:-:S05]  /*2bc10*/  VIADD R19, R19, 0x1f ;  /* 0x0000001f13137836 */ /* 0x000fca0000000000 */
[----:B--2---:R-:W-:-:S13]  /*2bc20*/  ISETP.GE.AND P6, PT, R19, R4, PT ;  /* 0x000000041300720c */ /* 0x004fda0003fc6270 */
[----:B------:R-:W-:Y:S05]  /*2bc30*/  @P6 BRA `(.L_x_3276) ;  /* 0x0000000400d06947 */ /* 0x000fea0003800000 */
[----:B------:R-:W2:Y:S01]  /*2bc40*/  S2R R2, SR_TID.X ;  /* 0x0000000000027919 */ /* 0x000ea20000002100 */
[----:B------:R-:W-:Y:S01]  /*2bc50*/  BSSY B0, `(.L_x_3277) ;  /* 0x0000009000007945 */ /* 0x000fe20003800000 */
[----:B--2---:R-:W-:-:S05]  /*2bc60*/  LOP3.LUT R2, R2, 0x1f, RZ, 0xc0, !PT ;  /* 0x0000001f02027812 */ /* 0x004fca00078ec0ff */
[----:B------:R-:W-:Y:S01]  /*2bc70*/  IMAD.IADD R5, R19, 0x1, R2 ;  /* 0x0000000113057824 */ /* 0x000fe200078e0202 */
[----:B------:R-:W-:-:S04]  /*2bc80*/  MOV R2, RZ ;  /* 0x000000ff00027202 */ /* 0x000fc80000000f00 */
[----:B------:R-:W-:-:S13]  /*2bc90*/  ISETP.GE.OR P6, PT, R5, R4, !P0 ;  /* 0x000000040500720c */ /* 0x000fda00047c6670 */
[----:B------:R-:W-:Y:S05]  /*2bca0*/  @P6 BRA `(.L_x_3278) ;  /* 0x00000000000c6947 */ /* 0x000fea0003800000 */
[----:B0-----:R-:W0:Y:S02]  /*2bcb0*/  LDC.64 R2, c[0x0][0xc80] ;  /* 0x00032000ff027b82 */ /* 0x001e240000000a00 */
[----:B0-----:R-:W-:-:S06]  /*2bcc0*/  IMAD.WIDE R2, R5, 0x4, R2 ;  /* 0x0000000405027825 */ /* 0x001fcc00078e0202 */
[----:B------:R2:W5:Y:S02]  /*2bcd0*/  LDG.E R2, desc[UR36][R2.64] ;  /* 0x0000002402027981 */ /* 0x000564000c1e1900 */
.L_x_3278:
[----:B------:R-:W-:Y:S05]  /*2bce0*/  BSYNC B0 ;  /* 0x0000000000007941 */ /* 0x000fea0003800000 */
.L_x_3277:
[----:B------:R-:W-:-:S03]  /*2bcf0*/  UMOV UR4, 0xffffffff ;  /* 0xffffffff00047882 */ /* 0x000fc60000000000 */
[----:B------:R-:W-:Y:S05]  /*2bd00*/  BRA.DIV UR4, `(.L_x_3279) ;  /* 0x0000009204647947 */ /* 0x000fea000b800000 */
[----:B-----5:R-:W3:Y:S02]  /*2bd10*/  SHFL.UP PT, R14, R2, 0x1, RZ ;  /* 0x04200000020e7989 */ /* 0x020ee400000e00ff */
[----:B---3--:R-:W-:-:S05]  /*2bd20*/  SEL R13, R14, RZ, P1 ;  /* 0x000000ff0e0d7207 */ /* 0x008fca0000800000 */
[----:B------:R-:W-:-:S05]  /*2bd30*/  IMAD.IADD R13, R2, 0x1, R13 ;  /* 0x00000001020d7824 */ /* 0x000fca00078e020d */
[----:B------:R-:W3:Y:S02]  /*2bd40*/  SHFL.UP PT, R14, R13, 0x2, RZ ;  /* 0x044000000d0e7989 */ /* 0x000ee400000e00ff */
[----:B---3--:R-:W-:-:S05]  /*2bd50*/  SEL R14, R14, RZ, P2 ;  /* 0x000000ff0e0e7207 */ /* 0x008fca0001000000 */
[----:B0-2---:R-:W-:-:S05]  /*2bd60*/  IMAD.IADD R3, R13, 0x1, R14 ;  /* 0x000000010d037824 */ /* 0x005fca00078e020e */
        /* <DEDUP_REMOVED lines=10> */
.L_x_3610:
[----:B------:R-:W-:Y:S02]  /*2be10*/  ULDC UR4, c[0x0][0xc38] ;  /* 0x00030e0000047ab9 */ /* 0x000fe40000000800 */
[----:B------:R-:W-:-:S04]  /*2be20*/  IMAD.U32 R4, RZ, RZ, UR4 ;  /* 0x00000004ff047e24 */ /* 0x000fc8000f8e00ff */
[----:B--2---:R-:W-:-:S04]  /*2be30*/  IMAD R5, R14, R4, RZ ;  /* 0x000000040e057224 */ /* 0x004fc800078e02ff */
[----:B------:R-:W-:-:S05]  /*2be40*/  IMAD.IADD R16, R5, 0x1, R16 ;  /* 0x0000000105107824 */ /* 0x000fca00078e0210 */
[----:B------:R-:W-:-:S13]  /*2be50*/  ISETP.GT.AND P6, PT, R16, R0, PT ;  /* 0x000000001000720c */ /* 0x000fda0003fc4270 */
[----:B------:R-:W-:Y:S05]  /*2be60*/  @!P6 BRA `(.L_x_3280) ;  /* 0xfffffffc0064e947 */ /* 0x000fea000383ffff */
.L_x_3275:
[----:B------:R-:W-:Y:S01]  /*2be70*/  IMAD.IADD R16, R16, 0x1, -R5 ;  /* 0x0000000110107824 */ /* 0x000fe200078e0a05 */
[----:B------:R-:W-:-:S03]  /*2be80*/  UMOV UR4, 0xffffffff ;  /* 0xffffffff00047882 */ /* 0x000fc60000000000 */
[----:B------:R-:W-:-:S05]  /*2be90*/  IMAD R5, R3, R4, R16 ;  /* 0x0000000403057224 */ /* 0x000fca00078e0210 */
[----:B------:R-:W-:Y:S01]  /*2bea0*/  ISETP.GT.AND P6, PT, R5, R0, PT ;  /* 0x000000000500720c */ /* 0x000fe20003fc4270 */
[----:B------:R-:W-:-:S12]  /*2beb0*/  BRA.DIV UR4, `(.L_x_3281) ;  /* 0x0000009204b47947 */ /* 0x000fd8000b800000 */
[----:B------:R-:W-:-:S04]  /*2bec0*/  VOTE.ANY R6, PT, !P6 ;  /* 0x0000000000067806 */ /* 0x000fc800070e0100 */
[----:B------:R-:W2:Y:S02]  /*2bed0*/  POPC R5, R6 ;  /* 0x0000000600057309 */ /* 0x000ea40000000000 */
[----:B--2---:R2:W3:Y:S02]  /*2bee0*/  SHFL.IDX PT, R17, R2, R5, 0x1f ;  /* 0x00001f0502117589 */ /* 0x0044e400000e0000 */
.L_x_3614:
[----:B------:R-:W-:Y:S01]  /*2bef0*/  ISETP.NE.AND P0, PT, R6, RZ, PT ;  /* 0x000000ff0600720c */ /* 0x000fe20003f05270 */
[----:B------:R-:W-:-:S12]  /*2bf00*/  IMAD.MOV.U32 R6, RZ, RZ, RZ ;  /* 0x000000ffff067224 */ /* 0x000fd800078e00ff */
[----:B------:R-:W-:Y:S05]  /*2bf10*/  @!P0 BRA `(.L_x_3282) ;  /* 0x0000000000108947 */ /* 0x000fea0003800000 */
[----:B------:R-:W-:Y:S01]  /*2bf20*/  UMOV UR4, 0xffffffff ;  /* 0xffffffff00047882 */ /* 0x000fe20000000000 */
[----:B------:R-:W-:Y:S02]  /*2bf30*/  IADD3 R12, R5, -0x1, RZ ;  /* 0xffffffff050c7810 */ /* 0x000fe40007ffe0ff */
[----:B------:R-:W-:Y:S05]  /*2bf40*/  BRA.DIV UR4, `(.L_x_3283) ;  /* 0x0000009204d87947 */ /* 0x000fea000b800000 */
[----:B------:R4:W0:Y:S02]  /*2bf50*/  SHFL.IDX PT, R6, R3, R12, 0x1f ;  /* 0x00001f0c03067589 */ /* 0x00082400000e0000 */
.L_x_3282:
[----:B0-2-4-:R-:W0:Y:S01]  /*2bf60*/  LDC.64 R2, c[0x0][0xc90] ;  /* 0x00032400ff027b82 */ /* 0x015e220000000a00 */
[----:B------:R-:W-:-:S04]  /*2bf70*/  IMAD.IADD R19, R5, 0x1, R19 ;  /* 0x0000000105137824 */ /* 0x000fc800078e0213 */
[----:B0-----:R-:W-:-:S05]  /*2bf80*/  IMAD.WIDE R2, R19, 0x4, R2 ;  /* 0x0000000413027825 */ /* 0x001fca00078e0202 */
[----:B------:R-:W3:Y:S01]  /*2bf90*/  LDG.E R7, desc[UR36][R2.64] ;  /* 0x0000002402077981 */ /* 0x000ee2000c1e1900 */
[----:B------:R-:W-:-:S05]  /*2bfa0*/  IMAD R16, R6, R4, R16 ;  /* 0x0000000406107224 */ /* 0x000fca00078e0210 */
[----:B------:R-:W-:Y:S01]  /*2bfb0*/  IADD3 R0, R0, -R16, RZ ;  /* 0x8000001000007210 */ /* 0x000fe20007ffe0ff */
[----:B---3--:R-:W-:-:S05]  /*2bfc0*/  IMAD R5, R17, R7, RZ ;  /* 0x0000000711057224 */ /* 0x008fca00078e02ff */
[-C--:B------:R-:W-:Y:S02]  /*2bfd0*/  IABS R8, R5.reuse ;  /* 0x0000000500087213 */ /* 0x080fe40000000000 */
[----:B------:R-:W-:Y:S02]  /*2bfe0*/  IABS R6, R5 ;  /* 0x0000000500067213 */ /* 0x000fe40000000000 */
[----:B-1----:R-:W0:Y:S03]  /*2bff0*/  I2F.RP R9, R8 ;  /* 0x0000000800097306 */ /* 0x002e260000209400 */
[----:B------:R-:W-:-:S05]  /*2c000*/  IMAD.MOV R6, RZ, RZ, -R6 ;  /* 0x000000ffff067224 */ /* 0x000fca00078e0a06 */
[----:B0-----:R-:W0:Y:S02]  /*2c010*/  MUFU.RCP R9, R9 ;  /* 0x0000000900097308 */ /* 0x001e240000001000 */
[----:B0-----:R-:W-:-:S06]  /*2c020*/  VIADD R10, R9, 0xffffffe ;  /* 0x0ffffffe090a7836 */ /* 0x001fcc0000000000 */
[----:B------:R-:W0:Y:S02]  /*2c030*/  F2I.FTZ.U32.TRUNC.NTZ R3, R10 ;  /* 0x0000000a00037305 */ /* 0x000e24000021f000 */
[----:B0-----:R-:W-:-:S04]  /*2c040*/  IMAD.MOV R2, RZ, RZ, -R3 ;  /* 0x000000ffff027224 */ /* 0x001fc800078e0a03 */
[----:B------:R-:W-:Y:S02]  /*2c050*/  IMAD R11, R2, R8, RZ ;  /* 0x00000008020b7224 */ /* 0x000fe400078e02ff */
[----:B------:R-:W-:-:S04]  /*2c060*/  IMAD.MOV.U32 R2, RZ, RZ, RZ ;  /* 0x000000ffff027224 */ /* 0x000fc800078e00ff */
        /* <DEDUP_REMOVED lines=12> */
[----:B------:R-:W-:Y:S02]  /*2c130*/  @!P2 IADD3 R2, -R2, RZ, RZ ;  /* 0x000000ff0202a210 */ /* 0x000fe40007ffe1ff */
[----:B------:R-:W-:-:S05]  /*2c140*/  @!P1 LOP3.LUT R2, RZ, R5, RZ, 0x33, !PT ;  /* 0x00000005ff029212 */ /* 0x000fca00078e33ff */
[----:B------:R-:W-:Y:S02]  /*2c150*/  IMAD R6, R7, R2, RZ ;  /* 0x0000000207067224 */ /* 0x000fe400078e02ff */
[----:B------:R-:W-:Y:S02]  /*2c160*/  IMAD.MOV R2, RZ, RZ, -R2 ;  /* 0x000000ffff027224 */ /* 0x000fe400078e0a02 */
[----:B------:R-:W-:Y:S02]  /*2c170*/  IMAD.MOV R3, RZ, RZ, -R6 ;  /* 0x000000ffff037224 */ /* 0x000fe400078e0a06 */
[----:B------:R-:W-:Y:S01]  /*2c180*/  IMAD R5, R5, R2, R0 ;  /* 0x0000000205057224 */ /* 0x000fe200078e0200 */
[----:B------:R-:W-:Y:S02]  /*2c190*/  MOV R2, RZ ;  /* 0x000000ff00027202 */ /* 0x000fe40000000f00 */
[----:B------:R-:W-:Y:S01]  /*2c1a0*/  VIADDMNMX R4, R3, R4, R7, PT ;  /* 0x0000000403047246 */ /* 0x000fe20003800107 */
[----:B------:R-:W-:-:S03]  /*2c1b0*/  IMAD.IADD R6, R5, 0x1, R6 ;  /* 0x0000000105067824 */ /* 0x000fc600078e0206 */
[----:B------:R-:W-:-:S04]  /*2c1c0*/  IABS R7, R4 ;  /* 0x0000000400077213 */ /* 0x000fc80000000000 */
[----:B------:R-:W0:Y:S08]  /*2c1d0*/  I2F.RP R8, R7 ;  /* 0x0000000700087306 */ /* 0x000e300000209400 */
[----:B0-----:R-:W0:Y:S02]  /*2c1e0*/  MUFU.RCP R8, R8 ;  /* 0x0000000800087308 */ /* 0x001e240000001000 */
[----:B0-----:R-:W-:-:S06]  /*2c1f0*/  VIADD R9, R8, 0xffffffe ;  /* 0x0ffffffe08097836 */ /* 0x001fcc0000000000 */
[----:B------:R-:W0:Y:S02]  /*2c200*/  F2I.FTZ.U32.TRUNC.NTZ R3, R9 ;  /* 0x0000000900037305 */ /* 0x000e24000021f000 */
[----:B0-----:R-:W-:-:S04]  /*2c210*/  IMAD.MOV R0, RZ, RZ, -R3 ;  /* 0x000000ffff007224 */ /* 0x001fc800078e0a03 */
[----:B------:R-:W-:Y:S01]  /*2c220*/  IMAD R11, R0, R7, RZ ;  /* 0x00000007000b7224 */ /* 0x000fe200078e02ff */
[----:B------:R-:W-:-:S03]  /*2c230*/  IABS R0, R5 ;  /* 0x0000000500007213 */ /* 0x000fc60000000000 */
[----:B------:R-:W-:Y:S01]  /*2c240*/  IMAD.HI.U32 R3, R3, R11, R2 ;  /* 0x0000000b03037227 */ /* 0x000fe200078e0002 */
[----:B------:R-:W-:-:S05]  /*2c250*/  IABS R2, R4 ;  /* 0x0000000400027213 */ /* 0x000fca0000000000 */
        /* <DEDUP_REMOVED lines=12> */
[----:B------:R-:W-:Y:S01]  /*2c320*/  @!P1 LOP3.LUT R3, RZ, R4, RZ, 0x33, !PT ;  /* 0x00000004ff039212 */ /* 0x000fe200078e33ff */
[----:B------:R-:W-:-:S03]  /*2c330*/  IMAD.MOV R4, RZ, RZ, -R4 ;  /* 0x000000ffff047224 */ /* 0x000fc600078e0a04 */
[----:B------:R-:W-:Y:S01]  /*2c340*/  LOP3.LUT R0, RZ, R3, RZ, 0x33, !PT ;  /* 0x00000003ff007212 */ /* 0x000fe200078e33ff */
[----:B------:R-:W-:-:S04]  /*2c350*/  IMAD R18, R3, R4, R6 ;  /* 0x0000000403127224 */ /* 0x000fc800078e0206 */
[----:B------:R-:W-:Y:S01]  /*2c360*/  IMAD.IADD R17, R17, 0x1, R0 ;  /* 0x0000000111117824 */ /* 0x000fe200078e0200 */
[----:B------:R-:W-:Y:S06]  /*2c370*/  BRA `(.L_x_3284) ;  /* 0x00000000001c7947 */ /* 0x000fec0003800000 */
.L_x_3276:
[----:B------:R-:W-:Y:S01]  /*2c380*/  UMOV UR4, URZ ;  /* 0x0000003f00047c82 */ /* 0x000fe20008000000 */
[----:B------:R-:W-:Y:S01]  /*2c390*/  UMOV UR5, URZ ;  /* 0x0000003f00057c82 */ /* 0x000fe20008000000 */
[----:B------:R-:W-:Y:S01]  /*2c3a0*/  ULDC UR6, c[0x0][0xc3c] ;  /* 0x00030f0000067ab9 */ /* 0x000fe20000000800 */
[----:B------:R-:W-:Y:S01]  /*2c3b0*/  IMAD.MOV.U32 R16, RZ, RZ, R0 ;  /* 0x000000ffff107224 */ /* 0x000fe200078e0000 */
[----:B------:R-:W-:Y:S01]  /*2c3c0*/  MOV R17, UR4 ;  /* 0x0000000400117c02 */ /* 0x000fe20008000f00 */
[----:B------:R-:W-:Y:S02]  /*2c3d0*/  IMAD.U32 R18, RZ, RZ, UR5 ;  /* 0x00000005ff127e24 */ /* 0x000fe4000f8e00ff */
[----:B------:R-:W-:-:S07]  /*2c3e0*/  IMAD.U32 R19, RZ, RZ, UR6 ;  /* 0x00000006ff137e24 */ /* 0x000fce000f8e00ff */
.L_x_3284:
[----:B------:R2:W3:Y:S01]  /*2c3f0*/  LDL R2, [R1+0x10] ;  /* 0x0000100001027983 */ /* 0x0004e20000100800 */
[----:B------:R-:W4:Y:S01]  /*2c400*/  S2R R0, SR_TID.X ;  /* 0x0000000000007919 */ /* 0x000f220000002100 */
[----:B------:R-:W-:Y:S05]  /*2c410*/  WARPSYNC.ALL ;  /* 0x0000000000007948 */ /* 0x000fea0003800000 */
[----:B----4-:R-:W-:Y:S01]  /*2c420*/  LOP3.LUT R0, R0, 0x1f, RZ, 0xc0, !PT ;  /* 0x0000001f00007812 */ /* 0x010fe200078ec0ff */
[----:B------:R-:W-:Y:S03]  /*2c430*/  BAR.SYNC.DEFER_BLOCKING 0x4, 0x180 ;  /* 0x0106000000007b1d */ /* 0x000fe60000010000 */
[----:B------:R-:W-:-:S13]  /*2c440*/  ISETP.NE.AND P0, PT, R0, RZ, PT ;  /* 0x000000ff0000720c */ /* 0x000fda0003f05270 */
[----:B------:R-:W-:Y:S01]  /*2c450*/  @!P0 MOV R0, 0x400 ;  /* 0x0000040000008802 */ /* 0x000fe20000000f00 */
[----:B---3--:R-:W3:Y:S03]  /*2c460*/  @!P0 S2R R2, SR_CgaCtaId ;  /* 0x0000000000028919 */ /* 0x008ee60000008800 */
[----:B---3--:R-:W-:Y:S01]  /*2c470*/  @!P0 LEA R23, R2, R0, 0x18 ;  /* 0x0000000002178211 */ /* 0x008fe200078ec0ff */
[----:B------:R2:W-:Y:S04]  /*2c480*/  @!P0 STL [R1+0x10], R2 ;  /* 0x0000100201008387 */ /* 0x0005e80000100800 */
[----:B------:R2:W-:Y:S01]  /*2c490*/  @!P0 STS.128 [R23+0x388d0], R16 ;  /* 0x0388d01017008388 */ /* 0x0005e20000000c00 */
[----:B------:R-:W-:Y:S06]  /*2c4a0*/  BAR.ARV 0x5, 0x180 ;  /* 0x0146000000007b1d */ /* 0x000fec0000002000 */
.L_x_3273:
[----:B------:R-:W-:Y:S02]  /*2c4b0*/  ULDC UR4, c[0x0][0xc3c] ;  /* 0x00030f0000047ab9 */ /* 0x000fe40000000800 */
[----:B----4-:R-:W-:-:S13]  /*2c4c0*/  ISETP.GE.AND P0, PT, R19, UR4, PT ;  /* 0x0000000413007c0c */ /* 0x010fda000bf06270 */
[----:B------:R-:W-:Y:S05]  /*2c4d0*/  @!P0 BRA `(.L_x_3285) ;  /* 0xffffff8c00088947 */ /* 0x000fea000383ffff */
[----:B------:R-:W-:Y:S05]  /*2c4e0*/  BSYNC B7 ;  /* 0x0000000000077941 */ /* 0x000fea0003800000 */
.L_x_3171:
[----:B--23--:R-:W2:Y:S01]  /*2c4f0*/  LDL.LU R0, [R1+0x38] ;  /* 0x0000380001007983 */ /* 0x00cea20000300800 */
[----:B------:R-:W-:Y:S01]  /*2c500*/  BSSY B0, `(.L_x_3286) ;  /* 0x000000b000007945 */ /* 0x000fe20003800000 */
[----:B------:R-:W3:Y:S01]  /*2c510*/  S2R R5, SR_CgaCtaId ;  /* 0x0000000000057919 */ /* 0x000ee20000008800 */
[----:B--2---:R-:W-:-:S05]  /*2c520*/  VIADD R0, R0, 0x1 ;  /* 0x0000000100007836 */ /* 0x004fca0000000000 */
[----:B0-----:R-:W-:-:S04]  /*2c530*/  LEA.HI R2, R0, R0, RZ, 0x1 ;  /* 0x0000000000027211 */ /* 0x001fc800078f08ff */
[----:B------:R-:W-:Y:S02]  /*2c540*/  LOP3.LUT R3, R2, 0xfffffffe, RZ, 0xc0, !PT ;  /* 0xfffffffe02037812 */ /* 0x000fe400078ec0ff */
[----:B------:R-:W-:-:S03]  /*2c550*/  MOV R2, 0x400 ;  /* 0x0000040000027802 */ /* 0x000fc60000000f00 */
[----:B------:R-:W-:Y:S01]  /*2c560*/  IMAD.IADD R0, R0, 0x1, -R3 ;  /* 0x0000000100007824 */ /* 0x000fe200078e0a03 */
[----:B---3--:R-:W-:-:S04]  /*2c570*/  LEA R7, R5, R2, 0x18 ;  /* 0x0000000205077211 */ /* 0x008fc800078ec0ff */
[----:B------:R-:W-:-:S04]  /*2c580*/  SHF.L.U32 R0, R0, 0x1f, RZ ;  /* 0x0000001f00007819 */ /* 0x000fc800000006ff */
[----:B------:R-:W0:Y:S02]  /*2c590*/  SYNCS.PHASECHK.TRANS64.TRYWAIT P0, [R7+URZ+0x38820], R0 ;  /* 0x03882000070075a7 */ /* 0x000e24000800017f */
[----:B0-----:R-:W-:Y:S05]  /*2c5a0*/  @!P0 BRA `(.L_x_3287) ;  /* 0x0000008c00688947 */ /* 0x001fea0003800000 */
.L_x_3617:
[----:B------:R-:W-:Y:S05]  /*2c5b0*/  BSYNC B0 ;  /* 0x0000000000007941 */ /* 0x000fea0003800000 */
.L_x_3286:
[----:B------:R-:W-:-:S03]  /*2c5c0*/  UMOV UR4, 0xffffffff ;  /* 0xffffffff00047882 */ /* 0x000fc60000000000 */
[----:B------:R-:W-:Y:S05]  /*2c5d0*/  BRA.DIV UR4, `(.L_x_3288) ;  /* 0x0000008e04707947 */ /* 0x000fea000b800000 */
[----:B0-----:R-:W0:Y:S02]  /*2c5e0*/  S2R R0, SR_TID.X ;  /* 0x0000000000007919 */ /* 0x001e240000002100 */
[----:B0-----:R-:W-:-:S04]  /*2c5f0*/  SHF.R.U32.HI R0, RZ, 0x5, R0 ;  /* 0x00000005ff007819 */ /* 0x001fc80000011600 */
[----:B------:R-:W-:-:S05]  /*2c600*/  LOP3.LUT R0, R0, 0x3, RZ, 0xc0, !PT ;  /* 0x0000000300007812 */ /* 0x000fca00078ec0ff */
[----:B------:R0:W2:Y:S02]  /*2c610*/  SHFL.IDX PT, R14, R0, RZ, 0x1f ;  /* 0x00001fff000e7589 */ /* 0x0000a400000e0000 */
.L_x_3620:
[----:B--2---:R-:W-:-:S13]  /*2c620*/  ISETP.NE.AND P0, PT, R14, RZ, PT ;  /* 0x000000ff0e00720c */ /* 0x004fda0003f05270 */
[----:B------:R-:W-:Y:S05]  /*2c630*/  @P0 BRA `(.L_x_2941) ;  /* 0x0000000000b00947 */ /* 0x000fea0003800000 */
[----:B------:R-:W-:-:S03]  /*2c640*/  UMOV UR4, 0xffffffff ;  /* 0xffffffff00047882 */ /* 0x000fc60000000000 */
[----:B------:R-:W-:Y:S05]  /*2c650*/  BRA.DIV UR4, `(.L_x_3289) ;  /* 0x0000008e04847947 */ /* 0x000fea000b800000 */
[----:B------:R-:W-:-:S13]  /*2c660*/  ELECT P6, URZ, PT ;  /* 0x00000000003f782f */ /* 0x000fda00038c0000 */
.L_x_3623:
        /* <DEDUP_REMOVED lines=8> */
.L_x_3290:
[----:B------:R-:W-:Y:S01]  /*2c6f0*/  IMAD R5, R26, 0x8, R7 ;  /* 0x000000081a057824 */ /* 0x000fe200078e0207 */
[----:B------:R-:W-:Y:S01]  /*2c700*/  SHF.L.U32 R0, R34, 0x1f, RZ ;  /* 0x0000001f22007819 */ /* 0x000fe200000006ff */
[----:B------:R-:W-:-:S03]  /*2c710*/  VIADD R26, R26, 0x1 ;  /* 0x000000011a1a7836 */ /* 0x000fc60000000000 */
[----:B------:R-:W0:Y:S02]  /*2c720*/  SYNCS.PHASECHK.TRANS64.TRYWAIT P1, [R5+URZ+0x38840], R0 ;  /* 0x03884000050075a7 */ /* 0x000e24000802017f */
[----:B------:R-:W-:-:S04]  /*2c730*/  ISETP.NE.AND P2, PT, R26, 0x2, PT ;  /* 0x000000021a00780c */ /* 0x000fc80003f45270 */
[----:B------:R-:W-:Y:S01]  /*2c740*/  SEL R3, RZ, 0x1, P2 ;  /* 0x00000001ff037807 */ /* 0x000fe20001000000 */
[----:B0-----:R-:W-:Y:S08]  /*2c750*/  @!P1 BRA `(.L_x_3291) ;  /* 0x0000008c00649947 */ /* 0x001ff00003800000 */
.L_x_3624:
[----:B------:R-:W-:Y:S02]  /*2c760*/  SEL R26, R26, RZ, P2 ;  /* 0x000000ff1a1a7207 */ /* 0x000fe40001000000 */
[----:B------:R-:W-:Y:S01]  /*2c770*/  LOP3.LUT R2, R34, R3, RZ, 0x3c, !PT ;  /* 0x0000000322027212 */ /* 0x000fe200078e3cff */
[----:B------:R-:W-:Y:S06]  /*2c780*/  @!P0 BRA `(.L_x_3292) ;  /* 0x0000000000048947 */ /* 0x000fec0003800000 */
[----:B------:R-:W-:Y:S01]  /*2c790*/  BPT.TRAP 0x1 ;  /* 0x000000040000795c */ /* 0x000fe20000300000 */
.L_x_3292:
[----:B------:R-:W-:Y:S01]  /*2c7a0*/  IMAD R3, R26, 0x8, R7 ;  /* 0x000000081a037824 */ /* 0x000fe200078e0207 */
[----:B------:R-:W-:-:S04]  /*2c7b0*/  SHF.L.U32 R2, R2, 0x1f, RZ ;  /* 0x0000001f02027819 */ /* 0x000fc800000006ff */
[----:B------:R-:W2:Y:S02]  /*2c7c0*/  SYNCS.PHASECHK.TRANS64.TRYWAIT P1, [R3+URZ+0x38840], R2 ;  /* 0x03884002030075a7 */ /* 0x000ea4000802017f */
[----:B--2---:R-:W-:Y:S05]  /*2c7d0*/  @!P1 BRA `(.L_x_3293) ;  /* 0x0000008c00589947 */ /* 0x004fea0003800000 */
.L_x_3625:
[----:B------:R-:W-:Y:S05]  /*2c7e0*/  @!P0 BRA `(.L_x_3294) ;  /* 0x0000000000048947 */ /* 0x000fea0003800000 */
[----:B------:R-:W-:Y:S01]  /*2c7f0*/  BPT.TRAP 0x1 ;  /* 0x000000040000795c */ /* 0x000fe20000300000 */
.L_x_3294:
[----:B------:R-:W3:Y:S02]  /*2c800*/  SYNCS.PHASECHK.TRANS64.TRYWAIT P1, [R5+URZ+0x38860], R0 ;  /* 0x03886000050075a7 */ /* 0x000ee4000802017f */
[----:B---3--:R-:W-:Y:S05]  /*2c810*/  @!P1 BRA `(.L_x_3295) ;  /* 0x0000008c005c9947 */ /* 0x008fea0003800000 */
.L_x_3626:
[----:B------:R-:W-:Y:S05]  /*2c820*/  @!P0 BRA `(.L_x_3296) ;  /* 0x0000000000048947 */ /* 0x000fea0003800000 */
[----:B------:R-:W-:Y:S01]  /*2c830*/  BPT.TRAP 0x1 ;  /* 0x000000040000795c */ /* 0x000fe20000300000 */
.L_x_3296:
[----:B------:R-:W4:Y:S02]  /*2c840*/  SYNCS.PHASECHK.TRANS64.TRYWAIT P1, [R3+URZ+0x38860], R2 ;  /* 0x03886002030075a7 */ /* 0x000f24000802017f */
[----:B----4-:R-:W-:Y:S05]  /*2c850*/  @!P1 BRA `(.L_x_3297) ;  /* 0x0000008c00609947 */ /* 0x010fea0003800000 */
.L_x_3627:
[----:B------:R-:W-:Y:S05]  /*2c860*/  @!P0 BRA `(.L_x_3298) ;  /* 0x0000000000048947 */ /* 0x000fea0003800000 */
[----:B------:R-:W-:Y:S01]  /*2c870*/  BPT.TRAP 0x1 ;  /* 0x000000040000795c */ /* 0x000fe20000300000 */
.L_x_3298:
[----:B------:R-:W5:Y:S02]  /*2c880*/  SYNCS.PHASECHK.TRANS64.TRYWAIT P1, [R5+URZ+0x38880], R0 ;  /* 0x03888000050075a7 */ /* 0x000f64000802017f */
[----:B-----5:R-:W-:Y:S05]  /*2c890*/  @!P1 BRA `(.L_x_3299) ;  /* 0x0000008c00649947 */ /* 0x020fea0003800000 */
.L_x_3628:
[----:B------:R-:W-:Y:S05]  /*2c8a0*/  @!P0 BRA `(.L_x_3300) ;  /* 0x0000000000048947 */ /* 0x000fea0003800000 */
[----:B------:R-:W-:Y:S01]  /*2c8b0*/  BPT.TRAP 0x1 ;  /* 0x000000040000795c */ /* 0x000fe20000300000 */
.L_x_3300:
[----:B------:R0:W0:Y:S02]  /*2c8c0*/  SYNCS.PHASECHK.TRANS64.TRYWAIT P0, [R3+URZ+0x38880], R2 ;  /* 0x03888002030075a7 */ /* 0x000024000800017f */
[----:B0-----:R-:W-:Y:S05]  /*2c8d0*/  @!P0 NANOSLEEP.SYNCS 0x989680 ;  /* 0x009896800000895d */ /* 0x001fea0003900000 */
[----:B------:R-:W0:Y:S02]  /*2c8e0*/  @!P0 SYNCS.PHASECHK.TRANS64 P0, [R3+URZ+0x38880], R2 ;  /* 0x03888002030085a7 */ /* 0x000e24000800007f */
[----:B0-----:R-:W-:Y:S05]  /*2c8f0*/  @!P0 BRA `(.L_x_3300) ;  /* 0xfffffffc00f08947 */ /* 0x001fea000383ffff */
.L_x_2941:
[----:B------:R-:W-:Y:S05]  /*2c900*/  BSYNC B8 ;  /* 0x0000000000087941 */ /* 0x000fea0003800000 */
.L_x_2938:
[----:B------:R-:W-:Y:S05]  /*2c910*/  EXIT ;  /* 0x000000000000794d */ /* 0x000fea0003800000 */
.L_x_2963:
[----:B0-----:R0:W1:Y:S02]  /*2c920*/  SYNCS.PHASECHK.TRANS64.TRYWAIT P6, [R80+URZ+0x38890], R110 ;  /* 0x0388906e500075a7 */ /* 0x00106400080c017f */
[----:B-1----:R-:W-:Y:S05]  /*2c930*/  @!P6 NANOSLEEP.SYNCS 0x989680 ;  /* 0x009896800000e95d */ /* 0x002fea0003900000 */
[----:B------:R-:W1:Y:S02]  /*2c940*/  @!P6 SYNCS.PHASECHK.TRANS64 P6, [R80+URZ+0x38890], R110 ;  /* 0x0388906e5000e5a7 */ /* 0x000e6400080c007f */
[----:B-1----:R-:W-:Y:S05]  /*2c950*/  @!P6 BRA `(.L_x_2963) ;  /* 0xfffffffc00f0e947 */ /* 0x002fea000383ffff */
[----:B------:R-:W-:Y:S05]  /*2c960*/  BRA `(.L_x_3301) ;  /* 0xfffffd6400d47947 */ /* 0x000fea000383ffff */
.L_x_2964:
[----:B------:R-:W-:Y:S01]  /*2c970*/  BSSY B1, `(.L_x_3302) ;  /* 0x0000008000017945 */ /* 0x000fe20003800000 */
[----:B--2---:R-:W-:Y:S01]  /*2c980*/  IMAD.MOV.U32 R13, RZ, RZ, R117 ;  /* 0x000000ffff0d7224 */ /* 0x004fe200078e0075 */
[----:B------:R-:W-:Y:S01]  /*2c990*/  MOV R12, RZ ;  /* 0x000000ff000c7202 */ /* 0x000fe20000000f00 */
[----:B------:R-:W-:Y:S02]  /*2c9a0*/  IMAD.MOV.U32 R11, RZ, RZ, 0x181f ;  /* 0x0000181fff0b7424 */ /* 0x000fe400078e00ff */
[----:B------:R-:W-:-:S07]  /*2c9b0*/  IMAD.MOV.U32 R15, RZ, RZ, -0x1 ;  /* 0xffffffffff0f7424 */ /* 0x000fce00078e00ff */
[----:B0-----:R-:W-:Y:S05]  /*2c9c0*/  WARPSYNC.COLLECTIVE R15, `(.L_x_3303) ;  /* 0x000000000f087348 */ /* 0x001fea0003c00000 */
[----:B------:R1:W2:Y:S02]  /*2c9d0*/  SHFL.IDX P6, R14, R13, R12, R11 ;  /* 0x0000000c0d0e7389 */ /* 0x0002a400000c000b */
[----:B012---:R-:W-:Y:S01]  /*2c9e0*/  ENDCOLLECTIVE ;  /* 0x000000000000791b */ /* 0x007fe20003800000 */
.L_x_3303:
[----:B------:R-:W-:Y:S05]  /*2c9f0*/  BSYNC B1 ;  /* 0x0000000000017941 */ /* 0x000fea0003800000 */
.L_x_3302:
        /* <DEDUP_REMOVED lines=8> */
.L_x_3304:
[----:B------:R-:W-:Y:S01]  /*2ca80*/  IMAD.MOV.U32 R115, RZ, RZ, R14 ;  /* 0x000000ffff737224 */ /* 0x000fe200078e000e */
[----:B------:R-:W-:Y:S06]  /*2ca90*/  BRA `(.L_x_3305) ;  /* 0xfffffd64009c7947 */ /* 0x000fec000383ffff */
.L_x_2973:
        /* <DEDUP_REMOVED lines=8> */
.L_x_3307:
[----:B------:R-:W-:Y:S05]  /*2cb20*/  BSYNC B1 ;  /* 0x0000000000017941 */ /* 0x000fea0003800000 */
.L_x_3306:
        /* <DEDUP_REMOVED lines=8> */
.L_x_3308:
[----:B------:R-:W-:Y:S01]  /*2cbb0*/  IMAD.MOV.U32 R73, RZ, RZ, R14 ;  /* 0x000000ffff497224 */ /* 0x000fe200078e000e */
[----:B------:R-:W-:Y:S06]  /*2cbc0*/  BRA `(.L_x_3309) ;  /* 0xfffffd74001c7947 */ /* 0x000fec000383ffff */
.L_x_2982:
        /* <DEDUP_REMOVED lines=8> */
.L_x_3311:
[----:B------:R-:W-:Y:S05]  /*2cc50*/  BSYNC B1 ;  /* 0x0000000000017941 */ /* 0x000fea0003800000 */
.L_x_3310:
        /* <DEDUP_REMOVED lines=8> */
.L_x_3312:
[----:B------:R-:W-:Y:S01]  /*2cce0*/  IMAD.MOV.U32 R65, RZ, RZ, R14 ;  /* 0x000000ffff417224 */ /* 0x000fe200078e000e */
[----:B------:R-:W-:Y:S06]  /*2ccf0*/  BRA `(.L_x_3313) ;  /* 0xfffffd8000987947 */ /* 0x000fec000383ffff */
.L_x_2991:
        /* <DEDUP_REMOVED lines=8> */
.L_x_3315:
[----:B------:R-:W-:Y:S05]  /*2cd80*/  BSYNC B1 ;  /* 0x0000000000017941 */ /* 0x000fea0003800000 */
.L_x_3314:
        /* <DEDUP_REMOVED lines=8> */
.L_x_3316:
[----:B------:R-:W-:Y:S01]  /*2ce10*/  IMAD.MOV.U32 R53, RZ, RZ, R14 ;  /* 0x000000ffff357224 */ /* 0x000fe200078e000e */
[----:B------:R-:W-:Y:S06]  /*2ce20*/  BRA `(.L_x_3317) ;  /* 0xfffffd9000247947 */ /* 0x000fec000383ffff */
.L_x_3001:
[----:B-1----:R1:W2:Y:S02]  /*2ce30*/  SYNCS.PHASECHK.TRANS64.TRYWAIT P3, [R80+URZ+0x38890], R110 ;  /* 0x0388906e500075a7 */ /* 0x0022a4000806017f */
[----:B--2---:R-:W-:Y:S05]  /*2ce40*/  @!P3 NANOSLEEP.SYNCS 0x989680 ;  /* 0x009896800000b95d */ /* 0x004fea0003900000 */
[----:B------:R-:W2:Y:S02]  /*2ce50*/  @!P3 SYNCS.PHASECHK.TRANS64 P3, [R80+URZ+0x38890], R110 ;  /* 0x0388906e5000b5a7 */ /* 0x000ea4000806007f */
[----:B--2---:R-:W-:Y:S05]  /*2ce60*/  @!P3 BRA `(.L_x_3001) ;  /* 0xfffffffc00f0b947 */ /* 0x004fea000383ffff */
[----:B------:R-:W-:Y:S05]  /*2ce70*/  BRA `(.L_x_3318) ;  /* 0xfffffda400687947 */ /* 0x000fea000383ffff */
.L_x_3002:
        /* <DEDUP_REMOVED lines=8> */
.L_x_3320:
[----:B------:R-:W-:Y:S05]  /*2cf00*/  BSYNC B1 ;  /* 0x0000000000017941 */ /* 0x000fea0003800000 */
.L_x_3319:
        /* <DEDUP_REMOVED lines=8> */
.L_x_3321:
[----:B------:R-:W-:Y:S01]  /*2cf90*/  IMAD.MOV.U32 R120, RZ, RZ, R14 ;  /* 0x000000ffff787224 */ /* 0x000fe200078e000e */
[----:B------:R-:W-:Y:S06]  /*2cfa0*/  BRA `(.L_x_3322) ;  /* 0xfffffda400347947 */ /* 0x000fec000383ffff */
.L_x_3007:
[----:B------:R-:W-:Y:S01]  /*2cfb0*/  BSSY B1, `(.L_x_3323) ;  /* 0x0000008000017945 */ /* 0x000fe20003800000 */
[----:B----4-:R-:W-:Y:S01]  /*2cfc0*/  IMAD.MOV.U32 R13, RZ, RZ, R117 ;  /* 0x000000ffff0d7224 */ /* 0x010fe200078e0075 */
[----:B------:R-:W-:Y:S01]  /*2cfd0*/  MOV R12, 0x1 ;  /* 0x00000001000c7802 */ /* 0x000fe20000000f00 */
[----:B------:R-:W-:Y:S02]  /*2cfe0*/  IMAD.MOV.U32 R11, RZ, RZ, 0x181f ;  /* 0x0000181fff0b7424 */ /* 0x000fe400078e00ff */
[----:B------:R-:W-:-:S07]  /*2cff0*/  IMAD.MOV.U32 R15, RZ, RZ, -0x1 ;  /* 0xffffffffff0f7424 */ /* 0x000fce00078e00ff */
[----:B0123--:R-:W-:Y:S05]  /*2d000*/  WARPSYNC.COLLECTIVE R15, `(.L_x_3324) ;  /* 0x000000000f087348 */ /* 0x00ffea0003c00000 */
[----:B------:R4:W0:Y:S02]  /*2d010*/  SHFL.IDX P6, R14, R13, R12, R11 ;  /* 0x0000000c0d0e7389 */ /* 0x00082400000c000b */
[----:B01234-:R-:W-:Y:S01]  /*2d020*/  ENDCOLLECTIVE ;  /* 0x000000000000791b */ /* 0x01ffe20003800000 */
.L_x_3324:
[----:B------:R-:W-:Y:S05]  /*2d030*/  BSYNC B1 ;  /* 0x0000000000017941 */ /* 0x000fea0003800000 */
.L_x_3323:
        /* <DEDUP_REMOVED lines=8> */
.L_x_3325:
[----:B------:R-:W-:Y:S01]  /*2d0c0*/  IMAD.MOV.U32 R50, RZ, RZ, R14 ;  /* 0x000000ffff327224 */ /* 0x000fe200078e000e */
[----:B------:R-:W-:Y:S06]  /*2d0d0*/  BRA `(.L_x_3326) ;  /* 0xfffffdb000f47947 */ /* 0x000fec000383ffff */
.L_x_3012:
        /* <DEDUP_REMOVED lines=8> */
.L_x_3328:
[----:B------:R-:W-:Y:S05]  /*2d160*/  BSYNC B1 ;  /* 0x0000000000017941 */ /* 0x000fea0003800000 */
.L_x_3327:
        /* <DEDUP_REMOVED lines=8> */
.L_x_3329:
[----:B------:R-:W-:Y:S01]  /*2d1f0*/  IMAD.MOV.U32 R50, RZ, RZ, R14 ;  /* 0x000000ffff327224 */ /* 0x000fe200078e000e */
[----:B------:R-:W-:Y:S06]  /*2d200*/  BRA `(.L_x_3330) ;  /* 0xfffffdc000b07947 */ /* 0x000fec000383ffff */
.L_x_3017:
        /* <DEDUP_REMOVED lines=8> */
.L_x_3332:
[----:B------:R-:W-:Y:S05]  /*2d290*/  BSYNC B1 ;  /* 0x0000000000017941 */ /* 0x000fea0003800000 */
.L_x_3331:
        /* <DEDUP_REMOVED lines=8> */
.L_x_3333:
[----:B------:R-:W-:Y:S01]  /*2d320*/  IMAD.MOV.U32 R116, RZ, RZ, R14 ;  /* 0x000000ffff747224 */ /* 0x000fe200078e000e */
[----:B------:R-:W-:Y:S06]  /*2d330*/  BRA `(.L_x_3334) ;  /* 0xfffffdd000687947 */ /* 0x000fec000383ffff */
.L_x_3022:
[----:B0-----:R0:W1:Y:S02]  /*2d340*/  SYNCS.PHASECHK.TRANS64.TRYWAIT P2, [R80+URZ+0x38890], R110 ;  /* 0x0388906e500075a7 */ /* 0x001064000804017f */
[----:B-1----:R-:W-:Y:S05]  /*2d350*/  @!P2 NANOSLEEP.SYNCS 0x989680 ;  /* 0x009896800000a95d */ /* 0x002fea0003900000 */
[----:B------:R-:W1:Y:S02]  /*2d360*/  @!P2 SYNCS.PHASECHK.TRANS64 P2, [R80+URZ+0x38890], R110 ;  /* 0x0388906e5000a5a7 */ /* 0x000e64000804007f */
[----:B-1----:R-:W-:Y:S05]  /*2d370*/  @!P2 BRA `(.L_x_3022) ;  /* 0xfffffffc00f0a947 */ /* 0x002fea000383ffff */
[----:B------:R-:W-:Y:S05]  /*2d380*/  BRA `(.L_x_3335) ;  /* 0xfffffde000687947 */ /* 0x000fea000383ffff */
.L_x_3023:
[----:B------:R-:W-:Y:S01]  /*2d390*/  BSSY B1, `(.L_x_3336) ;  /* 0x0000008000017945 */ /* 0x000fe20003800000 */
[----:B------:R-:W-:Y:S01]  /*2d3a0*/  IMAD.MOV.U32 R13, RZ, RZ, R46 ;  /* 0x000000ffff0d7224 */ /* 0x000fe200078e002e */
[----:B------:R-:W-:Y:S01]  /*2d3b0*/  MOV R12, RZ ;  /* 0x000000ff000c7202 */ /* 0x000fe20000000f00 */
[----:B------:R-:W-:Y:S02]  /*2d3c0*/  IMAD.MOV.U32 R11, RZ, RZ, 0x181f ;  /* 0x0000181fff0b7424 */ /* 0x000fe400078e00ff */
[----:B------:R-:W-:-:S07]  /*2d3d0*/  IMAD.MOV.U32 R15, RZ, RZ, -0x1 ;  /* 0xffffffffff0f7424 */ /* 0x000fce00078e00ff */
[----:B0-----:R-:W-:Y:S05]  /*2d3e0*/  WARPSYNC.COLLECTIVE R15, `(.L_x_3337) ;  /* 0x000000000f087348 */ /* 0x001fea0003c00000 */
[----:B------:R1:W2:Y:S02]  /*2d3f0*/  SHFL.IDX P6, R14, R13, R12, R11 ;  /* 0x0000000c0d0e7389 */ /* 0x0002a400000c000b */
[----:B012---:R-:W-:Y:S01]  /*2d400*/  ENDCOLLECTIVE ;  /* 0x000000000000791b */ /* 0x007fe20003800000 */
.L_x_3337:
[----:B------:R-:W-:Y:S05]  /*2d410*/  BSYNC B1 ;  /* 0x0000000000017941 */ /* 0x000fea0003800000 */
.L_x_3336:
        /* <DEDUP_REMOVED lines=8> */
.L_x_3338:
[----:B------:R-:W-:Y:S05]  /*2d4a0*/  BRA `(.L_x_3339) ;  /* 0xfffffde0008c7947 */ /* 0x000fea000383ffff */
.L_x_3026:
[----:B------:R-:W-:Y:S01]  /*2d4b0*/  BSSY B1, `(.L_x_3340) ;  /* 0x0000008000017945 */ /* 0x000fe20003800000 */
[----:B----4-:R-:W-:Y:S01]  /*2d4c0*/  IMAD.MOV.U32 R13, RZ, RZ, R46 ;  /* 0x000000ffff0d7224 */ /* 0x010fe200078e002e */
[----:B------:R-:W-:Y:S01]  /*2d4d0*/  MOV R11, 0x181f ;  /* 0x0000181f000b7802 */ /* 0x000fe20000000f00 */
[----:B------:R-:W-:Y:S02]  /*2d4e0*/  IMAD.MOV.U32 R12, RZ, RZ, 0x1 ;  /* 0x00000001ff0c7424 */ /* 0x000fe400078e00ff */
[----:B------:R-:W-:-:S07]  /*2d4f0*/  IMAD.MOV.U32 R15, RZ, RZ, -0x1 ;  /* 0xffffffffff0f7424 */ /* 0x000fce00078e00ff */
[----:B0123--:R-:W-:Y:S05]  /*2d500*/  WARPSYNC.COLLECTIVE R15, `(.L_x_3341) ;  /* 0x000000000f087348 */ /* 0x00ffea0003c00000 */
[----:B---3--:R3:W4:Y:S02]  /*2d510*/  SHFL.IDX P6, R14, R13, R12, R11 ;  /* 0x0000000c0d0e7389 */ /* 0x00872400000c000b */
[----:B01234-:R-:W-:Y:S01]  /*2d520*/  ENDCOLLECTIVE ;  /* 0x000000000000791b */ /* 0x01ffe20003800000 */
.L_x_3341:
[----:B------:R-:W-:Y:S05]  /*2d530*/  BSYNC B1 ;  /* 0x0000000000017941 */ /* 0x000fea0003800000 */
.L_x_3340:
        /* <DEDUP_REMOVED lines=8> */
.L_x_3342:
[----:B------:R-:W-:Y:S05]  /*2d5c0*/  BRA `(.L_x_3343) ;  /* 0xfffffde0008c7947 */ /* 0x000fea000383ffff */
.L_x_3029:
[----:B------:R-:W-:Y:S01]  /*2d5d0*/  BSSY B1, `(.L_x_3344) ;  /* 0x0000008000017945 */ /* 0x000fe20003800000 */
[----:B----4-:R-:W-:Y:S01]  /*2d5e0*/  IMAD.MOV.U32 R13, RZ, RZ, R46 ;  /* 0x000000ffff0d7224 */ /* 0x010fe200078e002e */
[----:B------:R-:W-:Y:S01]  /*2d5f0*/  MOV R15, 0xffffffff ;  /* 0xffffffff000f7802 */ /* 0x000fe20000000f00 */
[----:B------:R-:W-:Y:S02]  /*2d600*/  IMAD.MOV.U32 R12, RZ, RZ, 0x2 ;  /* 0x00000002ff0c7424 */ /* 0x000fe400078e00ff */
[----:B------:R-:W-:-:S07]  /*2d610*/  IMAD.MOV.U32 R11, RZ, RZ, 0x181f ;  /* 0x0000181fff0b7424 */ /* 0x000fce00078e00ff */
[----:B0123--:R-:W-:Y:S05]  /*2d620*/  WARPSYNC.COLLECTIVE R15, `(.L_x_3345) ;  /* 0x000000000f087348 */ /* 0x00ffea0003c00000 */
[----:B---3--:R3:W4:Y:S02]  /*2d630*/  SHFL.IDX P6, R14, R13, R12, R11 ;  /* 0x0000000c0d0e7389 */ /* 0x00872400000c000b */
[----:B01234-:R-:W-:Y:S01]  /*2d640*/  ENDCOLLECTIVE ;  /* 0x000000000000791b */ /* 0x01ffe20003800000 */
.L_x_3345:
[----:B------:R-:W-:Y:S05]  /*2d650*/  BSYNC B1 ;  /* 0x0000000000017941 */ /* 0x000fea0003800000 */
.L_x_3344:
        /* <DEDUP_REMOVED lines=8> */
.L_x_3346:
[----:B------:R-:W-:Y:S05]  /*2d6e0*/  BRA `(.L_x_3347) ;  /* 0xfffffde000907947 */ /* 0x000fea000383ffff */
.L_x_3032:
[----:B------:R-:W-:Y:S01]  /*2d6f0*/  BSSY B1, `(.L_x_3348) ;  /* 0x0000008000017945 */ /* 0x000fe20003800000 */
[----:B0-----:R-:W-:Y:S02]  /*2d700*/  IMAD.MOV.U32 R13, RZ, RZ, R46 ;  /* 0x000000ffff0d7224 */ /* 0x001fe400078e002e */
[----:B------:R-:W-:Y:S02]  /*2d710*/  IMAD.MOV.U32 R12, RZ, RZ, 0x3 ;  /* 0x00000003ff0c7424 */ /* 0x000fe400078e00ff */
[----:B------:R-:W-:Y:S02]  /*2d720*/  IMAD.MOV.U32 R11, RZ, RZ, 0x181f ;  /* 0x0000181fff0b7424 */ /* 0x000fe400078e00ff */
[----:B------:R-:W-:-:S07]  /*2d730*/  IMAD.MOV.U32 R15, RZ, RZ, -0x1 ;  /* 0xffffffffff0f7424 */ /* 0x000fce00078e00ff */
[----:B-1234-:R-:W-:Y:S05]  /*2d740*/  WARPSYNC.COLLECTIVE R15, `(.L_x_3349) ;  /* 0x000000000f087348 */ /* 0x01efea0003c00000 */
[----:B----4-:R0:W4:Y:S02]  /*2d750*/  SHFL.IDX P6, R14, R13, R12, R11 ;  /* 0x0000000c0d0e7389 */ /* 0x01012400000c000b */
[----:B01234-:R-:W-:Y:S01]  /*2d760*/  ENDCOLLECTIVE ;  /* 0x000000000000791b */ /* 0x01ffe20003800000 */
.L_x_3349:
[----:B------:R-:W-:Y:S05]  /*2d770*/  BSYNC B1 ;  /* 0x0000000000017941 */ /* 0x000fea0003800000 */
.L_x_3348:
        /* <DEDUP_REMOVED lines=8> */
.L_x_3350:
[----:B------:R-:W-:Y:S05]  /*2d800*/  BRA `(.L_x_3351) ;  /* 0xfffffde000947947 */ /* 0x000fea000383ffff */
.L_x_3036:
[----:B------:R0:W0:Y:S02]  /*2d810*/  SYNCS.PHASECHK.TRANS64.TRYWAIT P3, [R80+URZ+0x388b0], R110 ;  /* 0x0388b06e500075a7 */ /* 0x000024000806017f */
[----:B0-----:R-:W-:Y:S05]  /*2d820*/  @!P3 NANOSLEEP.SYNCS 0x989680 ;  /* 0x009896800000b95d */ /* 0x001fea0003900000 */
[----:B------:R-:W0:Y:S02]  /*2d830*/  @!P3 SYNCS.PHASECHK.TRANS64 P3, [R80+URZ+0x388b0], R110 ;  /* 0x0388b06e5000b5a7 */ /* 0x000e24000806007f */
[----:B0-----:R-:W-:Y:S05]  /*2d840*/  @!P3 BRA `(.L_x_3036) ;  /* 0xfffffffc00f0b947 */ /* 0x001fea000383ffff */
[----:B------:R-:W-:Y:S05]  /*2d850*/  BRA `(.L_x_3352) ;  /* 0xfffffde4000c7947 */ /* 0x000fea000383ffff */
.L_x_3048:
[----:B------:R-:W-:Y:S01]  /*2d860*/  BSSY B0, `(.L_x_3353) ;  /* 0x0000007000007945 */ /* 0x000fe20003800000 */
[----:B------:R-:W-:Y:S01]  /*2d870*/  MOV R12, RZ ;  /* 0x000000ff000c7202 */ /* 0x000fe20000000f00 */
[----:B------:R-:W-:Y:S02]  /*2d880*/  IMAD.MOV.U32 R11, RZ, RZ, 0x1f ;  /* 0x0000001fff0b7424 */ /* 0x000fe400078e00ff */
[----:B------:R-:W-:-:S07]  /*2d890*/  IMAD.MOV.U32 R15, RZ, RZ, -0x1 ;  /* 0xffffffffff0f7424 */ /* 0x000fce00078e00ff */
[----:B-----5:R-:W-:Y:S05]  /*2d8a0*/  WARPSYNC.COLLECTIVE R15, `(.L_x_3354) ;  /* 0x000000000f087348 */ /* 0x020fea0003c00000 */
[----:B------:R0:W1:Y:S02]  /*2d8b0*/  SHFL.IDX P6, R14, R13, R12, R11 ;  /* 0x0000000c0d0e7389 */ /* 0x00006400000c000b */
[----:B01---5:R-:W-:Y:S01]  /*2d8c0*/  ENDCOLLECTIVE ;  /* 0x000000000000791b */ /* 0x023fe20003800000 */
.L_x_3354:
[----:B------:R-:W-:Y:S05]  /*2d8d0*/  BSYNC B0 ;  /* 0x0000000000007941 */ /* 0x000fea0003800000 */
.L_x_3353:
[----:B------:R-:W-:Y:S05]  /*2d8e0*/  BRA `(.L_x_3355) ;  /* 0xfffffdf000147947 */ /* 0x000fea000383ffff */
.L_x_3058:
        /* <DEDUP_REMOVED lines=8> */
.L_x_3357:
[----:B------:R-:W-:Y:S05]  /*2d970*/  BSYNC B1 ;  /* 0x0000000000017941 */ /* 0x000fea0003800000 */
.L_x_3356:
        /* <DEDUP_REMOVED lines=8> */
.L_x_3358:
[----:B------:R-:W-:Y:S02]  /*2da00*/  IMAD.MOV.U32 R13, RZ, RZ, R8 ;  /* 0x000000ffff0d7224 */ /* 0x000fe400078e0008 */
[----:B------:R-:W-:-:S07]  /*2da10*/  IMAD.MOV.U32 R4, RZ, RZ, R14 ;  /* 0x000000ffff047224 */ /* 0x000fce00078e000e */
[----:B------:R-:W-:Y:S05]  /*2da20*/  WARPSYNC.COLLECTIVE R15, `(.L_x_3359) ;  /* 0x000000000f087348 */ /* 0x000fea0003c00000 */
[----:B------:R0:W1:Y:S02]  /*2da30*/  SHFL.IDX P6, R14, R13, R12, R11 ;  /* 0x0000000c0d0e7389 */ /* 0x00006400000c000b */
[----:B01----:R-:W-:Y:S01]  /*2da40*/  ENDCOLLECTIVE ;  /* 0x000000000000791b */ /* 0x003fe20003800000 */
.L_x_3359:
[----:B------:R-:W-:Y:S01]  /*2da50*/  MOV R13, R7 ;  /* 0x00000007000d7202 */ /* 0x000fe20000000f00 */
[----:B------:R-:W-:-:S07]  /*2da60*/  IMAD.MOV.U32 R3, RZ, RZ, R14 ;  /* 0x000000ffff037224 */ /* 0x000fce00078e000e */
[----:B------:R-:W-:Y:S05]  /*2da70*/  WARPSYNC.COLLECTIVE R15, `(.L_x_3360) ;  /* 0x000000000f087348 */ /* 0x000fea0003c00000 */
[----:B------:R0:W1:Y:S02]  /*2da80*/  SHFL.IDX P6, R14, R13, R12, R11 ;  /* 0x0000000c0d0e7389 */ /* 0x00006400000c000b */
[----:B01----:R-:W-:Y:S01]  /*2da90*/  ENDCOLLECTIVE ;  /* 0x000000000000791b */ /* 0x003fe20003800000 */
.L_x_3360:
[----:B------:R-:W-:Y:S05]  /*2daa0*/  BRA `(.L_x_3361) ;  /* 0xfffffdf800287947 */ /* 0x000fea000383ffff */
.L_x_3061:
[----:B------:R-:W-:Y:S01]  /*2dab0*/  BSSY B1, `(.L_x_3362) ;  /* 0x0000008000017945 */ /* 0x000fe20003800000 */
[----:B------:R-:W-:Y:S02]  /*2dac0*/  IMAD.MOV.U32 R13, RZ, RZ, R6 ;  /* 0x000000ffff0d7224 */ /* 0x000fe400078e0006 */
[----:B------:R-:W-:Y:S02]  /*2dad0*/  IMAD.MOV.U32 R12, RZ, RZ, 0x1 ;  /* 0x00000001ff0c7424 */ /* 0x000fe400078e00ff */
[----:B------:R-:W-:Y:S02]  /*2dae0*/  IMAD.MOV.U32 R11, RZ, RZ, 0x181f ;  /* 0x0000181fff0b7424 */ /* 0x000fe400078e00ff */
[----:B------:R-:W-:-:S07]  /*2daf0*/  IMAD.MOV.U32 R15, RZ, RZ, -0x1 ;  /* 0xffffffffff0f7424 */ /* 0x000fce00078e00ff */
[----:B0-2345:R-:W-:Y:S05]  /*2db00*/  WARPSYNC.COLLECTIVE R15, `(.L_x_3363) ;  /* 0x000000000f087348 */ /* 0x03dfea0003c00000 */
[----:B----4-:R1:W4:Y:S02]  /*2db10*/  SHFL.IDX P6, R14, R13, R12, R11 ;  /* 0x0000000c0d0e7389 */ /* 0x01032400000c000b */
[----:B012345:R-:W-:Y:S01]  /*2db20*/  ENDCOLLECTIVE ;  /* 0x000000000000791b */ /* 0x03ffe20003800000 */
.L_x_3363:
[----:B------:R-:W-:Y:S05]  /*2db30*/  BSYNC B1 ;  /* 0x0000000000017941 */ /* 0x000fea0003800000 */
.L_x_3362:
        /* <DEDUP_REMOVED lines=8> */
.L_x_3364:
[----:B------:R-:W-:Y:S01]  /*2dbc0*/  IMAD.MOV.U32 R13, RZ, RZ, R8 ;  /* 0x000000ffff0d7224 */ /* 0x000fe200078e0008 */
[----:B------:R-:W-:-:S07]  /*2dbd0*/  MOV R4, R14 ;  /* 0x0000000e00047202 */ /* 0x000fce0000000f00 */
[----:B------:R-:W-:Y:S05]  /*2dbe0*/  WARPSYNC.COLLECTIVE R15, `(.L_x_3365) ;  /* 0x000000000f087348 */ /* 0x000fea0003c00000 */
[----:B------:R0:W1:Y:S02]  /*2dbf0*/  SHFL.IDX P6, R14, R13, R12, R11 ;  /* 0x0000000c0d0e7389 */ /* 0x00006400000c000b */
[----:B01----:R-:W-:Y:S01]  /*2dc00*/  ENDCOLLECTIVE ;  /* 0x000000000000791b */ /* 0x003fe20003800000 */
.L_x_3365:
[----:B------:R-:W-:Y:S02]  /*2dc10*/  IMAD.MOV.U32 R13, RZ, RZ, R7 ;  /* 0x000000ffff0d7224 */ /* 0x000fe400078e0007 */
[----:B------:R-:W-:-:S07]  /*2dc20*/  IMAD.MOV.U32 R3, RZ, RZ, R14 ;  /* 0x000000ffff037224 */ /* 0x000fce00078e000e */
[----:B------:R-:W-:Y:S05]  /*2dc30*/  WARPSYNC.COLLECTIVE R15, `(.L_x_3366) ;  /* 0x000000000f087348 */ /* 0x000fea0003c00000 */
[----:B------:R0:W1:Y:S02]  /*2dc40*/  SHFL.IDX P6, R14, R13, R12, R11 ;  /* 0x0000000c0d0e7389 */ /* 0x00006400000c000b */
[----:B01----:R-:W-:Y:S01]  /*2dc50*/  ENDCOLLECTIVE ;  /* 0x000000000000791b */ /* 0x003fe20003800000 */
.L_x_3366:
[----:B------:R-:W-:Y:S05]  /*2dc60*/  BRA `(.L_x_3367) ;  /* 0xfffffdf800447947 */ /* 0x000fea000383ffff */
.L_x_3064:
[----:B------:R-:W-:Y:S01]  /*2dc70*/  BSSY B1, `(.L_x_3368) ;  /* 0x0000008000017945 */ /* 0x000fe20003800000 */
[----:B0-----:R-:W-:Y:S01]  /*2dc80*/  IMAD.MOV.U32 R13, RZ, RZ, R6 ;  /* 0x000000ffff0d7224 */ /* 0x001fe200078e0006 */
[----:B------:R-:W-:Y:S01]  /*2dc90*/  MOV R12, 0x2 ;  /* 0x00000002000c7802 */ /* 0x000fe20000000f00 */
[----:B------:R-:W-:Y:S02]  /*2dca0*/  IMAD.MOV.U32 R11, RZ, RZ, 0x181f ;  /* 0x0000181fff0b7424 */ /* 0x000fe400078e00ff */
[----:B------:R-:W-:-:S07]  /*2dcb0*/  IMAD.MOV.U32 R15, RZ, RZ, -0x1 ;  /* 0xffffffffff0f7424 */ /* 0x000fce00078e00ff */
[----:B-12345:R-:W-:Y:S05]  /*2dcc0*/  WARPSYNC.COLLECTIVE R15, `(.L_x_3369) ;  /* 0x000000000f087348 */ /* 0x03efea0003c00000 */
[----:B----4-:R0:W4:Y:S02]  /*2dcd0*/  SHFL.IDX P6, R14, R13, R12, R11 ;  /* 0x0000000c0d0e7389 */ /* 0x01012400000c000b */
[----:B012345:R-:W-:Y:S01]  /*2dce0*/  ENDCOLLECTIVE ;  /* 0x000000000000791b */ /* 0x03ffe20003800000 */
.L_x_3369:
[----:B------:R-:W-:Y:S05]  /*2dcf0*/  BSYNC B1 ;  /* 0x0000000000017941 */ /* 0x000fea0003800000 */
.L_x_3368:
        /* <DEDUP_REMOVED lines=8> */
.L_x_3370:
[----:B------:R-:W-:Y:S02]  /*2dd80*/  IMAD.MOV.U32 R13, RZ, RZ, R8 ;  /* 0x000000ffff0d7224 */ /* 0x000fe400078e0008 */
[----:B------:R-:W-:-:S07]  /*2dd90*/  IMAD.MOV.U32 R4, RZ, RZ, R14 ;  /* 0x000000ffff047224 */ /* 0x000fce00078e000e */
[----:B------:R-:W-:Y:S05]  /*2dda0*/  WARPSYNC.COLLECTIVE R15, `(.L_x_3371) ;  /* 0x000000000f087348 */ /* 0x000fea0003c00000 */
[----:B------:R0:W1:Y:S02]  /*2ddb0*/  SHFL.IDX P6, R14, R13, R12, R11 ;  /* 0x0000000c0d0e7389 */ /* 0x00006400000c000b */
[----:B01----:R-:W-:Y:S01]  /*2ddc0*/  ENDCOLLECTIVE ;  /* 0x000000000000791b */ /* 0x003fe20003800000 */
.L_x_3371:
[----:B------:R-:W-:Y:S01]  /*2ddd0*/  IMAD.MOV.U32 R13, RZ, RZ, R7 ;  /* 0x000000ffff0d7224 */ /* 0x000fe200078e0007 */
[----:B------:R-:W-:-:S07]  /*2dde0*/  MOV R3, R14 ;  /* 0x0000000e00037202 */ /* 0x000fce0000000f00 */
[----:B------:R-:W-:Y:S05]  /*2ddf0*/  WARPSYNC.COLLECTIVE R15, `(.L_x_3372) ;  /* 0x000000000f087348 */ /* 0x000fea0003c00000 */
[----:B------:R0:W1:Y:S02]  /*2de00*/  SHFL.IDX P6, R14, R13, R12, R11 ;  /* 0x0000000c0d0e7389 */ /* 0x00006400000c000b */
[----:B01----:R-:W-:Y:S01]  /*2de10*/  ENDCOLLECTIVE ;  /* 0x000000000000791b */ /* 0x003fe20003800000 */
.L_x_3372:
[----:B------:R-:W-:Y:S05]  /*2de20*/  BRA `(.L_x_3373) ;  /* 0xfffffdf800587947 */ /* 0x000fea000383ffff */
.L_x_3067:
[----:B------:R-:W-:Y:S01]  /*2de30*/  BSSY B1, `(.L_x_3374) ;  /* 0x0000008000017945 */ /* 0x000fe20003800000 */
[----:B------:R-:W-:Y:S01]  /*2de40*/  IMAD.MOV.U32 R13, RZ, RZ, R6 ;  /* 0x000000ffff0d7224 */ /* 0x000fe200078e0006 */
[----:B------:R-:W-:Y:S01]  /*2de50*/  MOV R15, 0xffffffff ;  /* 0xffffffff000f7802 */ /* 0x000fe20000000f00 */
[----:B------:R-:W-:Y:S02]  /*2de60*/  IMAD.MOV.U32 R12, RZ, RZ, 0x3 ;  /* 0x00000003ff0c7424 */ /* 0x000fe400078e00ff */
[----:B------:R-:W-:-:S07]  /*2de70*/  IMAD.MOV.U32 R11, RZ, RZ, 0x181f ;  /* 0x0000181fff0b7424 */ /* 0x000fce00078e00ff */
[----:B-12345:R-:W-:Y:S05]  /*2de80*/  WARPSYNC.COLLECTIVE R15, `(.L_x_3375) ;  /* 0x000000000f087348 */ /* 0x03efea0003c00000 */
[----:B----4-:R0:W4:Y:S02]  /*2de90*/  SHFL.IDX P6, R14, R13, R12, R11 ;  /* 0x0000000c0d0e7389 */ /* 0x01012400000c000b */
[----:B012345:R-:W-:Y:S01]  /*2dea0*/  ENDCOLLECTIVE ;  /* 0x000000000000791b */ /* 0x03ffe20003800000 */
.L_x_3375:
[----:B------:R-:W-:Y:S05]  /*2deb0*/  BSYNC B1 ;  /* 0x0000000000017941 */ /* 0x000fea0003800000 */
.L_x_3374:
        /* <DEDUP_REMOVED lines=8> */
.L_x_3376:
[----:B------:R-:W-:Y:S02]  /*2df40*/  IMAD.MOV.U32 R13, RZ, RZ, R8 ;  /* 0x000000ffff0d7224 */ /* 0x000fe400078e0008 */
[----:B------:R-:W-:-:S07]  /*2df50*/  IMAD.MOV.U32 R4, RZ, RZ, R14 ;  /* 0x000000ffff047224 */ /* 0x000fce00078e000e */
[----:B------:R-:W-:Y:S05]  /*2df60*/  WARPSYNC.COLLECTIVE R15, `(.L_x_3377) ;  /* 0x000000000f087348 */ /* 0x000fea0003c00000 */
[----:B------:R0:W1:Y:S02]  /*2df70*/  SHFL.IDX P6, R14, R13, R12, R11 ;  /* 0x0000000c0d0e7389 */ /* 0x00006400000c000b */
[----:B01----:R-:W-:Y:S01]  /*2df80*/  ENDCOLLECTIVE ;  /* 0x000000000000791b */ /* 0x003fe20003800000 */
.L_x_3377:
[----:B------:R-:W-:Y:S02]  /*2df90*/  IMAD.MOV.U32 R13, RZ, RZ, R7 ;  /* 0x000000ffff0d7224 */ /* 0x000fe400078e0007 */
[----:B------:R-:W-:-:S07]  /*2dfa0*/  IMAD.MOV.U32 R3, RZ, RZ, R14 ;  /* 0x000000ffff037224 */ /* 0x000fce00078e000e */
[----:B------:R-:W-:Y:S05]  /*2dfb0*/  WARPSYNC.COLLECTIVE R15, `(.L_x_3378) ;  /* 0x000000000f087348 */ /* 0x000fea0003c00000 */
[----:B------:R0:W1:Y:S02]  /*2dfc0*/  SHFL.IDX P6, R14, R13, R12, R11 ;  /* 0x0000000c0d0e7389 */ /* 0x00006400000c000b */
[----:B01----:R-:W-:Y:S01]  /*2dfd0*/  ENDCOLLECTIVE ;  /* 0x000000000000791b */ /* 0x003fe20003800000 */
.L_x_3378:
[----:B------:R-:W-:Y:S05]  /*2dfe0*/  BRA `(.L_x_3379) ;  /* 0xfffffdf800747947 */ /* 0x000fea000383ffff */
.L_x_3071:
[----:B-1----:R1:W2:Y:S02]  /*2dff0*/  SYNCS.PHASECHK.TRANS64.TRYWAIT P0, [R22+URZ+0x38800], R55 ;  /* 0x03880037160075a7 */ /* 0x0022a4000800017f */
[----:B--2---:R-:W-:Y:S05]  /*2e000*/  @!P0 NANOSLEEP.SYNCS 0x989680 ;  /* 0x009896800000895d */ /* 0x004fea0003900000 */
[----:B------:R-:W2:Y:S02]  /*2e010*/  @!P0 SYNCS.PHASECHK.TRANS64 P0, [R22+URZ+0x38800], R55 ;  /* 0x03880037160085a7 */ /* 0x000ea4000800007f */
[----:B--2---:R-:W-:Y:S05]  /*2e020*/  @!P0 BRA `(.L_x_3071) ;  /* 0xfffffffc00f08947 */ /* 0x004fea000383ffff */
[----:B------:R-:W-:Y:S05]  /*2e030*/  BRA `(.L_x_3380) ;  /* 0xfffffdf800f47947 */ /* 0x000fea000383ffff */
.L_x_3087:
        /* <DEDUP_REMOVED lines=9> */
.L_x_3382:
[----:B------:R-:W-:Y:S05]  /*2e0d0*/  BSYNC B1 ;  /* 0x0000000000017941 */ /* 0x000fea0003800000 */
.L_x_3381:
[----:B------:R-:W-:Y:S01]  /*2e0e0*/  MOV R13, R43 ;  /* 0x0000002b000d7202 */ /* 0x000fe20000000f00 */
[----:B------:R-:W-:Y:S01]  /*2e0f0*/  IMAD.MOV.U32 R12, RZ, RZ, RZ ;  /* 0x000000ffff0c7224 */ /* 0x000fe200078e00ff */
[----:B------:R-:W-:Y:S01]  /*2e100*/  ISETP.GE.AND P0, PT, R16, R58, PT ;  /* 0x0000003a1000720c */ /* 0x000fe20003f06270 */
[----:B------:R-:W-:Y:S02]  /*2e110*/  IMAD.MOV.U32 R11, RZ, RZ, 0x181f ;  /* 0x0000181fff0b7424 */ /* 0x000fe400078e00ff */
[----:B------:R-:W-:Y:S02]  /*2e120*/  IMAD.MOV.U32 R15, RZ, RZ, -0x1 ;  /* 0xffffffffff0f7424 */ /* 0x000fe400078e00ff */
[----:B------:R-:W-:Y:S02]  /*2e130*/  IMAD.MOV.U32 R3, RZ, RZ, R14 ;  /* 0x000000ffff037224 */ /* 0x000fe400078e000e */
[----:B------:R-:W-:-:S07]  /*2e140*/  IMAD R48, R219, R48, RZ ;  /* 0x00000030db307224 */ /* 0x000fce00078e02ff */
[----:B------:R-:W-:Y:S05]  /*2e150*/  WARPSYNC.COLLECTIVE R15, `(.L_x_3383) ;  /* 0x000000000f087348 */ /* 0x000fea0003c00000 */
[----:B------:R0:W1:Y:S02]  /*2e160*/  SHFL.IDX P6, R14, R13, R12, R11 ;  /* 0x0000000c0d0e7389 */ /* 0x00006400000c000b */
[----:B01----:R-:W-:Y:S01]  /*2e170*/  ENDCOLLECTIVE ;  /* 0x000000000000791b */ /* 0x003fe20003800000 */
.L_x_3383:
[----:B------:R-:W-:Y:S02]  /*2e180*/  ISETP.GE.OR P1, PT, R59, R48, P0 ;  /* 0x000000303b00720c */ /* 0x000fe40000726670 */
[----:B------:R-:W-:Y:S01]  /*2e190*/  MOV R13, R49 ;  /* 0x00000031000d7202 */ /* 0x000fe20000000f00 */
[----:B------:R-:W-:-:S10]  /*2e1a0*/  IMAD.MOV.U32 R5, RZ, RZ, R14 ;  /* 0x000000ffff057224 */ /* 0x000fd400078e000e */
[----:B------:R-:W-:Y:S05]  /*2e1b0*/  WARPSYNC.COLLECTIVE R15, `(.L_x_3384) ;  /* 0x000000000f087348 */ /* 0x000fea0003c00000 */
[----:B------:R0:W1:Y:S02]  /*2e1c0*/  SHFL.IDX P6, R14, R13, R12, R11 ;  /* 0x0000000c0d0e7389 */ /* 0x00006400000c000b */
[----:B01----:R-:W-:Y:S01]  /*2e1d0*/  ENDCOLLECTIVE ;  /* 0x000000000000791b */ /* 0x003fe20003800000 */
.L_x_3384:
[----:B------:R-:W-:-:S04]  /*2e1e0*/  @!P1 IADD3 R0, P2, R16, R5, RZ ;  /* 0x0000000510009210 */ /* 0x000fc80007f5e0ff */
[----:B------:R-:W-:Y:S01]  /*2e1f0*/  @!P1 MOV R4, R0 ;  /* 0x0000000000049202 */ /* 0x000fe20000000f00 */
[----:B------:R-:W-:Y:S02]  /*2e200*/  @!P1 IMAD.X R5, R3, 0x1, R17, P2 ;  /* 0x0000000103059824 */ /* 0x000fe400010e0611 */
[----:B------:R-:W-:Y:S02]  /*2e210*/  IMAD.MOV.U32 R13, RZ, RZ, R42 ;  /* 0x000000ffff0d7224 */ /* 0x000fe400078e002a */
[----:B------:R-:W-:-:S07]  /*2e220*/  IMAD.MOV.U32 R7, RZ, RZ, R14 ;  /* 0x000000ffff077224 */ /* 0x000fce00078e000e */
[----:B------:R-:W-:Y:S05]  /*2e230*/  WARPSYNC.COLLECTIVE R15, `(.L_x_3385) ;  /* 0x000000000f087348 */ /* 0x000fea0003c00000 */
[----:B------:R0:W1:Y:S02]  /*2e240*/  SHFL.IDX P6, R14, R13, R12, R11 ;  /* 0x0000000c0d0e7389 */ /* 0x00006400000c000b */
[----:B01----:R-:W-:Y:S01]  /*2e250*/  ENDCOLLECTIVE ;  /* 0x000000000000791b */ /* 0x003fe20003800000 */
.L_x_3385:
[----:B------:R-:W-:-:S05]  /*2e260*/  @!P1 IADD3 R14, P3, R16, R14, RZ ;  /* 0x0000000e100e9210 */ /* 0x000fca0007f7e0ff */
[----:B------:R-:W-:Y:S02]  /*2e270*/  @!P1 IMAD.X R3, R7, 0x1, R17, P3 ;  /* 0x0000000107039824 */ /* 0x000fe400018e0611 */
[----:B------:R-:W-:Y:S01]  /*2e280*/  @!P1 IMAD.MOV.U32 R26, RZ, RZ, R14 ;  /* 0x000000ffff1a9224 */ /* 0x000fe200078e000e */
[----:B------:R-:W5:Y:S01]  /*2e290*/  @!P1 LD.E.128 R4, desc[UR36][R4.64] ;  /* 0x0000002404049980 */ /* 0x000f62000c101d00 */
[----:B------:R-:W-:-:S05]  /*2e2a0*/  @!P1 IMAD.MOV.U32 R27, RZ, RZ, R3 ;  /* 0x000000ffff1b9224 */ /* 0x000fca00078e0003 */
[----:B------:R0:W5:Y:S01]  /*2e2b0*/  @!P1 LD.E.128 R36, desc[UR36][R26.64] ;  /* 0x000000241a249980 */ /* 0x000162000c101d00 */
[----:B------:R-:W-:Y:S01]  /*2e2c0*/  IMAD.MOV.U32 R13, RZ, RZ, R10 ;  /* 0x000000ffff0d7224 */ /* 0x000fe200078e000a */
[----:B------:R-:W-:Y:S01]  /*2e2d0*/  CS2R R32, SRZ ;  /* 0x0000000000207805 */ /* 0x000fe2000001ff00 */
[----:B------:R-:W-:Y:S01]  /*2e2e0*/  IMAD.MOV.U32 R12, RZ, RZ, 0x1 ;  /* 0x00000001ff0c7424 */ /* 0x000fe200078e00ff */
[----:B------:R-:W-:Y:S02]  /*2e2f0*/  CS2R R28, SRZ ;  /* 0x00000000001c7805 */ /* 0x000fe4000001ff00 */
[----:B------:R-:W-:Y:S02]  /*2e300*/  CS2R R30, SRZ ;  /* 0x00000000001e7805 */ /* 0x000fe4000001ff00 */
[----:B------:R-:W-:-:S07]  /*2e310*/  CS2R R20, SRZ ;  /* 0x0000000000147805 */ /* 0x000fce000001ff00 */
[----:B0----5:R-:W-:Y:S05]  /*2e320*/  WARPSYNC.COLLECTIVE R15, `(.L_x_3386) ;  /* 0x000000000f087348 */ /* 0x021fea0003c00000 */
[----:B------:R1:W2:Y:S02]  /*2e330*/  SHFL.IDX P6, R14, R13, R12, R11 ;  /* 0x0000000c0d0e7389 */ /* 0x0002a400000c000b */
[----:B012--5:R-:W-:Y:S01]  /*2e340*/  ENDCOLLECTIVE ;  /* 0x000000000000791b */ /* 0x027fe20003800000 */
.L_x_3386:
[----:B------:R-:W-:Y:S01]  /*2e350*/  IMAD.MOV.U32 R13, RZ, RZ, R43 ;  /* 0x000000ffff0d7224 */ /* 0x000fe200078e002b */
[----:B------:R-:W-:-:S07]  /*2e360*/  MOV R3, R14 ;  /* 0x0000000e00037202 */ /* 0x000fce0000000f00 */
[----:B------:R-:W-:Y:S05]  /*2e370*/  WARPSYNC.COLLECTIVE R15, `(.L_x_3387) ;  /* 0x000000000f087348 */ /* 0x000fea0003c00000 */
[----:B------:R0:W1:Y:S02]  /*2e380*/  SHFL.IDX P6, R14, R13, R12, R11 ;  /* 0x0000000c0d0e7389 */ /* 0x00006400000c000b */
[----:B01----:R-:W-:Y:S01]  /*2e390*/  ENDCOLLECTIVE ;  /* 0x000000000000791b */ /* 0x003fe20003800000 */
.L_x_3387:
[----:B------:R-:W-:Y:S02]  /*2e3a0*/  IMAD.MOV.U32 R13, RZ, RZ, R49 ;  /* 0x000000ffff0d7224 */ /* 0x000fe400078e0031 */
[----:B------:R-:W-:-:S07]  /*2e3b0*/  IMAD.MOV.U32 R9, RZ, RZ, R14 ;  /* 0x000000ffff097224 */ /* 0x000fce00078e000e */
[----:B------:R-:W-:Y:S05]  /*2e3c0*/  WARPSYNC.COLLECTIVE R15, `(.L_x_3388) ;  /* 0x000000000f087348 */ /* 0x000fea0003c00000 */
[----:B------:R0:W1:Y:S02]  /*2e3d0*/  SHFL.IDX P6, R14, R13, R12, R11 ;  /* 0x0000000c0d0e7389 */ /* 0x00006400000c000b */
[----:B01----:R-:W-:Y:S01]  /*2e3e0*/  ENDCOLLECTIVE ;  /* 0x000000000000791b */ /* 0x003fe20003800000 */
.L_x_3388:
[----:B------:R-:W-:Y:S01]  /*2e3f0*/  MOV R13, R42 ;  /* 0x0000002a000d7202 */ /* 0x000fe20000000f00 */
[----:B------:R-:W-:-:S07]  /*2e400*/  IMAD.MOV.U32 R25, RZ, RZ, R14 ;  /* 0x000000ffff197224 */ /* 0x000fce00078e000e */
[----:B------:R-:W-:Y:S05]  /*2e410*/  WARPSYNC.COLLECTIVE R15, `(.L_x_3389) ;  /* 0x000000000f087348 */ /* 0x000fea0003c00000 */
[----:B------:R0:W1:Y:S02]  /*2e420*/  SHFL.IDX P6, R14, R13, R12, R11 ;  /* 0x0000000c0d0e7389 */ /* 0x00006400000c000b */
[----:B01----:R-:W-:Y:S01]  /*2e430*/  ENDCOLLECTIVE ;  /* 0x000000000000791b */ /* 0x003fe20003800000 */
.L_x_3389:
[----:B------:R-:W-:Y:S02]  /*2e440*/  @!P1 IMAD.MOV.U32 R32, RZ, RZ, R4 ;  /* 0x000000ffff209224 */ /* 0x000fe400078e0004 */
[----:B------:R-:W-:Y:S01]  /*2e450*/  @!P1 IMAD.MOV.U32 R33, RZ, RZ, R5 ;  /* 0x000000ffff219224 */ /* 0x000fe200078e0005 */
[----:B------:R-:W-:Y:S01]  /*2e460*/  CS2R R4, SRZ ;  /* 0x0000000000047805 */ /* 0x000fe2000001ff00 */
[----:B------:R-:W-:Y:S02]  /*2e470*/  @!P1 IMAD.MOV.U32 R28, RZ, RZ, R6 ;  /* 0x000000ffff1c9224 */ /* 0x000fe400078e0006 */
[----:B------:R-:W-:Y:S01]  /*2e480*/  @!P1 IMAD.MOV.U32 R29, RZ, RZ, R7 ;  /* 0x000000ffff1d9224 */ /* 0x000fe200078e0007 */
[----:B------:R-:W-:Y:S01]  /*2e490*/  @!P1 MOV R30, R36 ;  /* 0x00000024001e9202 */ /* 0x000fe20000000f00 */
[----:B------:R-:W-:Y:S02]  /*2e4a0*/  @!P1 IMAD.MOV.U32 R31, RZ, RZ, R37 ;  /* 0x000000ffff1f9224 */ /* 0x000fe400078e0025 */
[----:B------:R-:W-:-:S02]  /*2e4b0*/  @!P1 IMAD.MOV.U32 R20, RZ, RZ, R38 ;  /* 0x000000ffff149224 */ /* 0x000fc400078e0026 */
[----:B------:R-:W-:Y:S01]  /*2e4c0*/  @!P1 IMAD.MOV.U32 R21, RZ, RZ, R39 ;  /* 0x000000ffff159224 */ /* 0x000fe200078e0027 */
[----:B------:R-:W-:Y:S06]  /*2e4d0*/  BRA `(.L_x_3390) ;  /* 0xfffffe3800747947 */ /* 0x000fec000383ffff */
.L_x_3090:
        /* <DEDUP_REMOVED lines=8> */
.L_x_3392:
[----:B------:R-:W-:Y:S05]  /*2e560*/  BSYNC B1 ;  /* 0x0000000000017941 */ /* 0x000fea0003800000 */
.L_x_3391:
[----:B------:R-:W-:Y:S01]  /*2e570*/  IMAD.MOV.U32 R13, RZ, RZ, R43 ;  /* 0x000000ffff0d7224 */ /* 0x000fe200078e002b */
[----:B------:R-:W-:Y:S01]  /*2e580*/  MOV R12, 0x2 ;  /* 0x00000002000c7802 */ /* 0x000fe20000000f00 */
[----:B------:R-:W-:Y:S02]  /*2e590*/  IMAD.MOV.U32 R11, RZ, RZ, 0x181f ;  /* 0x0000181fff0b7424 */ /* 0x000fe400078e00ff */
[----:B------:R-:W-:Y:S02]  /*2e5a0*/  IMAD.MOV.U32 R15, RZ, RZ, -0x1 ;  /* 0xffffffffff0f7424 */ /* 0x000fe400078e00ff */
[----:B------:R-:W-:Y:S02]  /*2e5b0*/  IMAD.MOV.U32 R3, RZ, RZ, R14 ;  /* 0x000000ffff037224 */ /* 0x000fe400078e000e */
[----:B------:R-:W-:-:S07]  /*2e5c0*/  VIADD R27, R59, 0x40 ;  /* 0x000000403b1b7836 */ /* 0x000fce0000000000 */
[----:B------:R-:W-:Y:S05]  /*2e5d0*/  WARPSYNC.COLLECTIVE R15, `(.L_x_3393) ;  /* 0x000000000f087348 */ /* 0x000fea0003c00000 */
[----:B------:R0:W1:Y:S02]  /*2e5e0*/  SHFL.IDX P6, R14, R13, R12, R11 ;  /* 0x0000000c0d0e7389 */ /* 0x00006400000c000b */
[----:B01----:R-:W-:Y:S01]  /*2e5f0*/  ENDCOLLECTIVE ;  /* 0x000000000000791b */ /* 0x003fe20003800000 */
.L_x_3393:
[----:B------:R-:W-:Y:S01]  /*2e600*/  ISETP.GE.OR P1, PT, R27, R48, P0 ;  /* 0x000000301b00720c */ /* 0x000fe20000726670 */
[----:B------:R-:W-:Y:S02]  /*2e610*/  IMAD.MOV.U32 R13, RZ, RZ, R49 ;  /* 0x000000ffff0d7224 */ /* 0x000fe400078e0031 */
[----:B------:R-:W-:-:S10]  /*2e620*/  IMAD.MOV.U32 R9, RZ, RZ, R14 ;  /* 0x000000ffff097224 */ /* 0x000fd400078e000e */
[----:B------:R-:W-:Y:S05]  /*2e630*/  WARPSYNC.COLLECTIVE R15, `(.L_x_3394) ;  /* 0x000000000f087348 */ /* 0x000fea0003c00000 */
[----:B------:R0:W1:Y:S02]  /*2e640*/  SHFL.IDX P6, R14, R13, R12, R11 ;  /* 0x0000000c0d0e7389 */ /* 0x00006400000c000b */
[----:B01----:R-:W-:Y:S01]  /*2e650*/  ENDCOLLECTIVE ;  /* 0x000000000000791b */ /* 0x003fe20003800000 */
.L_x_3394:
[----:B------:R-:W-:-:S04]  /*2e660*/  @!P1 IADD3 R0, P2, R16, R9, RZ ;  /* 0x0000000910009210 */ /* 0x000fc80007f5e0ff */
[----:B------:R-:W-:Y:S01]  /*2e670*/  @!P1 MOV R8, R0 ;  /* 0x0000000000089202 */ /* 0x000fe20000000f00 */
[----:B------:R-:W-:Y:S02]  /*2e680*/  @!P1 IMAD.X R9, R3, 0x1, R17, P2 ;  /* 0x0000000103099824 */ /* 0x000fe400010e0611 */
[----:B------:R-:W-:Y:S01]  /*2e690*/  IMAD.MOV.U32 R13, RZ, RZ, R42 ;  /* 0x000000ffff0d7224 */ /* 0x000fe200078e002a */
[----:B------:R-:W-:-:S07]  /*2e6a0*/  MOV R25, R14 ;  /* 0x0000000e00197202 */ /* 0x000fce0000000f00 */
[----:B------:R-:W-:Y:S05]  /*2e6b0*/  WARPSYNC.COLLECTIVE R15, `(.L_x_3395) ;  /* 0x000000000f087348 */ /* 0x000fea0003c00000 */
[----:B------:R0:W1:Y:S02]  /*2e6c0*/  SHFL.IDX P6, R14, R13, R12, R11 ;  /* 0x0000000c0d0e7389 */ /* 0x00006400000c000b */
[----:B01----:R-:W-:Y:S01]  /*2e6d0*/  ENDCOLLECTIVE ;  /* 0x000000000000791b */ /* 0x003fe20003800000 */
.L_x_3395:
[----:B------:R-:W-:-:S05]  /*2e6e0*/  @!P1 IADD3 R14, P3, R16, R14, RZ ;  /* 0x0000000e100e9210 */ /* 0x000fca0007f7e0ff */
[----:B------:R-:W-:Y:S02]  /*2e6f0*/  @!P1 IMAD.X R3, R25, 0x1, R17, P3 ;  /* 0x0000000119039824 */ /* 0x000fe400018e0611 */
[----:B------:R-:W-:Y:S01]  /*2e700*/  @!P1 IMAD.MOV.U32 R52, RZ, RZ, R14 ;  /* 0x000000ffff349224 */ /* 0x000fe200078e000e */
[----:B------:R0:W5:Y:S01]  /*2e710*/  @!P1 LD.E.128 R24, desc[UR36][R8.64] ;  /* 0x0000002408189980 */ /* 0x000162000c101d00 */
        /* <DEDUP_REMOVED lines=12> */
.L_x_3396:
[----:B------:R-:W-:Y:S01]  /*2e7e0*/  IMAD.MOV.U32 R13, RZ, RZ, R43 ;  /* 0x000000ffff0d7224 */ /* 0x000fe200078e002b */
[----:B------:R-:W-:-:S07]  /*2e7f0*/  MOV R3, R14 ;  /* 0x0000000e00037202 */ /* 0x000fce0000000f00 */
[----:B------:R-:W-:Y:S05]  /*2e800*/  WARPSYNC.COLLECTIVE R15, `(.L_x_3397) ;  /* 0x000000000f087348 */ /* 0x000fea0003c00000 */
[----:B------:R0:W1:Y:S02]  /*2e810*/  SHFL.IDX P6, R14, R13, R12, R11 ;  /* 0x0000000c0d0e7389 */ /* 0x00006400000c000b */
[----:B01----:R-:W-:Y:S01]  /*2e820*/  ENDCOLLECTIVE ;  /* 0x000000000000791b */ /* 0x003fe20003800000 */
.L_x_3397:
[----:B------:R-:W-:Y:S02]  /*2e830*/  IMAD.MOV.U32 R13, RZ, RZ, R49 ;  /* 0x000000ffff0d7224 */ /* 0x000fe400078e0031 */
[----:B------:R-:W-:-:S07]  /*2e840*/  IMAD.MOV.U32 R43, RZ, RZ, R14 ;  /* 0x000000ffff2b7224 */ /* 0x000fce00078e000e */
[----:B------:R-:W-:Y:S05]  /*2e850*/  WARPSYNC.COLLECTIVE R15, `(.L_x_3398) ;  /* 0x000000000f087348 */ /* 0x000fea0003c00000 */
[----:B------:R0:W1:Y:S02]  /*2e860*/  SHFL.IDX P6, R14, R13, R12, R11 ;  /* 0x0000000c0d0e7389 */ /* 0x00006400000c000b */
[----:B01----:R-:W-:Y:S01]  /*2e870*/  ENDCOLLECTIVE ;  /* 0x000000000000791b */ /* 0x003fe20003800000 */
.L_x_3398:
[----:B------:R-:W-:Y:S01]  /*2e880*/  MOV R13, R42 ;  /* 0x0000002a000d7202 */ /* 0x000fe20000000f00 */
[----:B------:R-:W-:-:S07]  /*2e890*/  IMAD.MOV.U32 R49, RZ, RZ, R14 ;  /* 0x000000ffff317224 */ /* 0x000fce00078e000e */
[----:B------:R-:W-:Y:S05]  /*2e8a0*/  WARPSYNC.COLLECTIVE R15, `(.L_x_3399) ;  /* 0x000000000f087348 */ /* 0x000fea0003c00000 */
[----:B------:R0:W1:Y:S02]  /*2e8b0*/  SHFL.IDX P6, R14, R13, R12, R11 ;  /* 0x0000000c0d0e7389 */ /* 0x00006400000c000b */
[----:B01----:R-:W-:Y:S01]  /*2e8c0*/  ENDCOLLECTIVE ;  /* 0x000000000000791b */ /* 0x003fe20003800000 */
.L_x_3399:
[----:B------:R-:W-:Y:S02]  /*2e8d0*/  @!P1 IMAD.MOV.U32 R34, RZ, RZ, R24 ;  /* 0x000000ffff229224 */ /* 0x000fe400078e0018 */
[----:B------:R-:W-:Y:S02]  /*2e8e0*/  @!P1 IMAD.MOV.U32 R35, RZ, RZ, R25 ;  /* 0x000000ffff239224 */ /* 0x000fe400078e0019 */
[----:B------:R-:W-:Y:S02]  /*2e8f0*/  @!P1 IMAD.MOV.U32 R36, RZ, RZ, R26 ;  /* 0x000000ffff249224 */ /* 0x000fe400078e001a */
[----:B------:R-:W-:Y:S01]  /*2e900*/  @!P1 IMAD.MOV.U32 R37, RZ, RZ, R27 ;  /* 0x000000ffff259224 */ /* 0x000fe200078e001b */
[----:B------:R-:W-:Y:S01]  /*2e910*/  @!P1 MOV R38, R52 ;  /* 0x0000003400269202 */ /* 0x000fe20000000f00 */
[----:B------:R-:W-:Y:S02]  /*2e920*/  @!P1 IMAD.MOV.U32 R39, RZ, RZ, R53 ;  /* 0x000000ffff279224 */ /* 0x000fe400078e0035 */
[----:B------:R-:W-:-:S02]  /*2e930*/  @!P1 IMAD.MOV.U32 R40, RZ, RZ, R54 ;  /* 0x000000ffff289224 */ /* 0x000fc400078e0036 */
[----:B------:R-:W-:Y:S01]  /*2e940*/  @!P1 IMAD.MOV.U32 R41, RZ, RZ, R55 ;  /* 0x000000ffff299224 */ /* 0x000fe200078e0037 */
[----:B------:R-:W-:Y:S06]  /*2e950*/  BRA `(.L_x_3400) ;  /* 0xfffffe3800247947 */ /* 0x000fec000383ffff */
.L_x_3094:
[----:B0-----:R0:W1:Y:S02]  /*2e960*/  SYNCS.PHASECHK.TRANS64.TRYWAIT P4, [R22+URZ+0x38800], R13 ;  /* 0x0388000d160075a7 */ /* 0x001064000808017f */
[----:B-1----:R-:W-:Y:S05]  /*2e970*/  @!P4 NANOSLEEP.SYNCS 0x989680 ;  /* 0x009896800000c95d */ /* 0x002fea0003900000 */
[----:B------:R-:W1:Y:S02]  /*2e980*/  @!P4 SYNCS.PHASECHK.TRANS64 P4, [R22+URZ+0x38800], R13 ;  /* 0x0388000d1600c5a7 */ /* 0x000e64000808007f */
[----:B-1----:R-:W-:Y:S05]  /*2e990*/  @!P4 BRA `(.L_x_3094) ;  /* 0xfffffffc00f0c947 */ /* 0x002fea000383ffff */
[----:B------:R-:W-:Y:S05]  /*2e9a0*/  BRA `(.L_x_3401) ;  /* 0xfffffe3800907947 */ /* 0x000fea000383ffff */
.L_x_3104:
[----:B--2---:R2:W3:Y:S02]  /*2e9b0*/  SYNCS.PHASECHK.TRANS64.TRYWAIT P1, [R5+URZ+0x38830], R6 ;  /* 0x03883006050075a7 */ /* 0x0044e4000802017f */
[----:B---3--:R-:W-:Y:S05]  /*2e9c0*/  @!P1 NANOSLEEP.SYNCS 0x989680 ;  /* 0x009896800000995d */ /* 0x008fea0003900000 */
[----:B------:R-:W3:Y:S02]  /*2e9d0*/  @!P1 SYNCS.PHASECHK.TRANS64 P1, [R5+URZ+0x38830], R6 ;  /* 0x03883006050095a7 */ /* 0x000ee4000802007f */
[----:B---3--:R-:W-:Y:S05]  /*2e9e0*/  @!P1 BRA `(.L_x_3104) ;  /* 0xfffffffc00f09947 */ /* 0x008fea000383ffff */
[----:B------:R-:W-:Y:S05]  /*2e9f0*/  BRA `(.L_x_3103) ;  /* 0xfffffe7c00147947 */ /* 0x000fea000383ffff */
.L_x_3110:
[----:B-1----:R1:W2:Y:S02]  /*2ea00*/  SYNCS.PHASECHK.TRANS64.TRYWAIT P1, [R5+URZ+0x38850], R6 ;  /* 0x03885006050075a7 */ /* 0x0022a4000802017f */
[----:B--2---:R-:W-:Y:S05]  /*2ea10*/  @!P1 NANOSLEEP.SYNCS 0x989680 ;  /* 0x009896800000995d */ /* 0x004fea0003900000 */
[----:B------:R-:W2:Y:S02]  /*2ea20*/  @!P1 SYNCS.PHASECHK.TRANS64 P1, [R5+URZ+0x38850], R6 ;  /* 0x03885006050095a7 */ /* 0x000ea4000802007f */
[----:B--2---:R-:W-:Y:S05]  /*2ea30*/  @!P1 BRA `(.L_x_3110) ;  /* 0xfffffffc00f09947 */ /* 0x004fea000383ffff */
[----:B------:R-:W-:Y:S05]  /*2ea40*/  BRA `(.L_x_3109) ;  /* 0xfffffea400c87947 */ /* 0x000fea000383ffff */
.L_x_3116:
[----:B-1----:R1:W2:Y:S02]  /*2ea50*/  SYNCS.PHASECHK.TRANS64.TRYWAIT P1, [R6+URZ+0x38830], R7 ;  /* 0x03883007060075a7 */ /* 0x0022a4000802017f */
[----:B--2---:R-:W-:Y:S05]  /*2ea60*/  @!P1 NANOSLEEP.SYNCS 0x989680 ;  /* 0x009896800000995d */ /* 0x004fea0003900000 */
[----:B------:R-:W2:Y:S02]  /*2ea70*/  @!P1 SYNCS.PHASECHK.TRANS64 P1, [R6+URZ+0x38830], R7 ;  /* 0x03883007060095a7 */ /* 0x000ea4000802007f */
[----:B--2---:R-:W-:Y:S05]  /*2ea80*/  @!P1 BRA `(.L_x_3116) ;  /* 0xfffffffc00f09947 */ /* 0x004fea000383ffff */
[----:B------:R-:W-:Y:S05]  /*2ea90*/  BRA `(.L_x_3115) ;  /* 0xfffffeac00107947 */ /* 0x000fea000383ffff */
.L_x_3122:
[----:B-1----:R1:W2:Y:S02]  /*2eaa0*/  SYNCS.PHASECHK.TRANS64.TRYWAIT P1, [R6+URZ+0x38850], R7 ;  /* 0x03885007060075a7 */ /* 0x0022a4000802017f */
[----:B--2---:R-:W-:Y:S05]  /*2eab0*/  @!P1 NANOSLEEP.SYNCS 0x989680 ;  /* 0x009896800000995d */ /* 0x004fea0003900000 */
[----:B------:R-:W2:Y:S02]  /*2eac0*/  @!P1 SYNCS.PHASECHK.TRANS64 P1, [R6+URZ+0x38850], R7 ;  /* 0x03885007060095a7 */ /* 0x000ea4000802007f */
[----:B--2---:R-:W-:Y:S05]  /*2ead0*/  @!P1 BRA `(.L_x_3122) ;  /* 0xfffffffc00f09947 */ /* 0x004fea000383ffff */
[----:B------:R-:W-:Y:S05]  /*2eae0*/  BRA `(.L_x_3121) ;  /* 0xfffffedc008c7947 */ /* 0x000fea000383ffff */
.L_x_3129:
[----:B-1----:R1:W2:Y:S02]  /*2eaf0*/  SYNCS.PHASECHK.TRANS64.TRYWAIT P1, [R6+URZ+0x38830], R7 ;  /* 0x03883007060075a7 */ /* 0x0022a4000802017f */
[----:B--2---:R-:W-:Y:S05]  /*2eb00*/  @!P1 NANOSLEEP.SYNCS 0x989680 ;  /* 0x009896800000995d */ /* 0x004fea0003900000 */
[----:B------:R-:W2:Y:S02]  /*2eb10*/  @!P1 SYNCS.PHASECHK.TRANS64 P1, [R6+URZ+0x38830], R7 ;  /* 0x03883007060095a7 */ /* 0x000ea4000802007f */
[----:B--2---:R-:W-:Y:S05]  /*2eb20*/  @!P1 BRA `(.L_x_3129) ;  /* 0xfffffffc00f09947 */ /* 0x004fea000383ffff */
[----:B------:R-:W-:Y:S05]  /*2eb30*/  BRA `(.L_x_3128) ;  /* 0xfffffee0009c7947 */ /* 0x000fea000383ffff */
.L_x_3135:
[----:B---3--:R3:W4:Y:S02]  /*2eb40*/  SYNCS.PHASECHK.TRANS64.TRYWAIT P1, [R6+URZ+0x38850], R7 ;  /* 0x03885007060075a7 */ /* 0x008724000802017f */
[----:B----4-:R-:W-:Y:S05]  /*2eb50*/  @!P1 NANOSLEEP.SYNCS 0x989680 ;  /* 0x009896800000995d */ /* 0x010fea0003900000 */
[----:B------:R-:W4:Y:S02]  /*2eb60*/  @!P1 SYNCS.PHASECHK.TRANS64 P1, [R6+URZ+0x38850], R7 ;  /* 0x03885007060095a7 */ /* 0x000f24000802007f */
[----:B----4-:R-:W-:Y:S05]  /*2eb70*/  @!P1 BRA `(.L_x_3135) ;  /* 0xfffffffc00f09947 */ /* 0x010fea000383ffff */
[----:B------:R-:W-:Y:S05]  /*2eb80*/  BRA `(.L_x_3134) ;  /* 0xffffff0800b87947 */ /* 0x000fea000383ffff */
.L_x_3140:
[----:B------:R-:W-:Y:S02]  /*2eb90*/  SEL R28, R25, R12, P0 ;  /* 0x0000000c191c7207 */ /* 0x000fe40000000000 */
[----:B------:R-:W-:Y:S01]  /*2eba0*/  SEL R25, R12, R25, P0 ;  /* 0x000000190c197207 */ /* 0x000fe20000000000 */
[----:B-----5:R-:W-:Y:S01]  /*2ebb0*/  IMAD.MOV.U32 R12, RZ, RZ, R3 ;  /* 0x000000ffff0c7224 */ /* 0x020fe200078e0003 */
[----:B------:R-:W-:Y:S02]  /*2ebc0*/  SEL R36, R15, R20, P0 ;  /* 0x000000140f247207 */ /* 0x000fe40000000000 */
[----:B------:R-:W-:Y:S01]  /*2ebd0*/  SEL R29, R20, R15, P0 ;  /* 0x0000000f141d7207 */ /* 0x000fe20000000000 */
[----:B------:R-:W-:Y:S01]  /*2ebe0*/  IMAD.MOV.U32 R15, RZ, RZ, -0x1 ;  /* 0xffffffffff0f7424 */ /* 0x000fe200078e00ff */
[----:B------:R-:W-:Y:S02]  /*2ebf0*/  SEL R84, R50, R11, P0 ;  /* 0x0000000b32547207 */ /* 0x000fe40000000000 */
[----:B------:R-:W-:-:S02]  /*2ec00*/  SEL R57, R11, R50, P0 ;  /* 0x000000320b397207 */ /* 0x000fc40000000000 */
[----:B------:R-:W-:Y:S02]  /*2ec10*/  MOV R11, 0x1c1f ;  /* 0x00001c1f000b7802 */ /* 0x000fe40000000f00 */
[----:B------:R-:W-:Y:S02]  /*2ec20*/  SEL R32, R27, R14, P0 ;  /* 0x0000000e1b207207 */ /* 0x000fe40000000000 */
[----:B------:R-:W-:-:S07]  /*2ec30*/  SEL R27, R14, R27, P0 ;  /* 0x0000001b0e1b7207 */ /* 0x000fce0000000000 */
[----:B-1----:R-:W-:Y:S05]  /*2ec40*/  WARPSYNC.COLLECTIVE R15, `(.L_x_3402) ;  /* 0x000000000f087348 */ /* 0x002fea0003c00000 */
[----:B------:R0:W2:Y:S02]  /*2ec50*/  SHFL.IDX P6, R14, R13, R12, R11 ;  /* 0x0000000c0d0e7389 */ /* 0x0000a400000c000b */
[----:B012---:R-:W-:Y:S01]  /*2ec60*/  ENDCOLLECTIVE ;  /* 0x000000000000791b */ /* 0x007fe20003800000 */
.L_x_3402:
[----:B------:R-:W-:Y:S02]  /*2ec70*/  LOP3.LUT R20, R3, 0x2, RZ, 0x3c, !PT ;  /* 0x0000000203147812 */ /* 0x000fe400078e3cff */
        /* <DEDUP_REMOVED lines=18> */
.L_x_3403:
        /* <DEDUP_REMOVED lines=13> */
[----:B------:R-:W-:-:S02]  /*2ee70*/  SEL R65, R38, R65, P0 ;  /* 0x0000004126417207 */ /* 0x000fc40000000000 */
[----:B------:R-:W-:-:S07]  /*2ee80*/  MOV R10, R14 ;  /* 0x0000000e000a7202 */ /* 0x000fce0000000f00 */
[----:B------:R-:W-:Y:S05]  /*2ee90*/  WARPSYNC.COLLECTIVE R15, `(.L_x_3404) ;  /* 0x000000000f087348 */ /* 0x000fea0003c00000 */
[----:B------:R0:W1:Y:S02]  /*2eea0*/  SHFL.IDX P6, R14, R13, R12, R11 ;  /* 0x0000000c0d0e7389 */ /* 0x00006400000c000b */
[----:B01----:R-:W-:Y:S01]  /*2eeb0*/  ENDCOLLECTIVE ;  /* 0x000000000000791b */ /* 0x003fe20003800000 */
.L_x_3404:
        /* <DEDUP_REMOVED lines=18> */
.L_x_3405:
        /* <DEDUP_REMOVED lines=19> */
.L_x_3406:
[----:B------:R-:W-:Y:S02]  /*2f110*/  SEL R111, R126, R111, P0 ;  /* 0x0000006f7e6f7207 */ /* 0x000fe40000000000 */
[----:B------:R-:W-:Y:S02]  /*2f120*/  SEL R116, R113, R132, P0 ;  /* 0x0000008471747207 */ /* 0x000fe40000000000 */
[----:B------:R-:W-:Y:S02]  /*2f130*/  SEL R113, R132, R113, P0 ;  /* 0x0000007184717207 */ /* 0x000fe40000000000 */
[----:B------:R-:W-:Y:S02]  /*2f140*/  SEL R6, R135, R134, P0 ;  /* 0x0000008687067207 */ /* 0x000fe40000000000 */
[----:B------:R-:W-:Y:S02]  /*2f150*/  SEL R5, R134, R135, P0 ;  /* 0x0000008786057207 */ /* 0x000fe40000000000 */
[----:B------:R-:W-:-:S02]  /*2f160*/  SEL R4, R9, R10, P0 ;  /* 0x0000000a09047207 */ /* 0x000fc40000000000 */
[----:B------:R-:W-:Y:S01]  /*2f170*/  MOV R13, R8 ;  /* 0x00000008000d7202 */ /* 0x000fe20000000f00 */
[----:B------:R-:W-:Y:S01]  /*2f180*/  IMAD.MOV.U32 R12, RZ, RZ, R20 ;  /* 0x000000ffff0c7224 */ /* 0x000fe200078e0014 */
[----:B------:R-:W-:Y:S01]  /*2f190*/  SEL R8, R24, R7, P0 ;  /* 0x0000000718087207 */ /* 0x000fe20000000000 */
[----:B------:R-:W-:-:S07]  /*2f1a0*/  IMAD.MOV.U32 R26, RZ, RZ, R14 ;  /* 0x000000ffff1a7224 */ /* 0x000fce00078e000e */
[----:B------:R-:W-:Y:S05]  /*2f1b0*/  WARPSYNC.COLLECTIVE R15, `(.L_x_3407) ;  /* 0x000000000f087348 */ /* 0x000fea0003c00000 */
[----:B------:R0:W1:Y:S02]  /*2f1c0*/  SHFL.IDX P6, R14, R13, R12, R11 ;  /* 0x0000000c0d0e7389 */ /* 0x00006400000c000b */
[----:B01----:R-:W-:Y:S01]  /*2f1d0*/  ENDCOLLECTIVE ;  /* 0x000000000000791b */ /* 0x003fe20003800000 */
.L_x_3407:
[----:B------:R-:W-:Y:S02]  /*2f1e0*/  IMAD.MOV.U32 R13, RZ, RZ, R28 ;  /* 0x000000ffff0d7224 */ /* 0x000fe400078e001c */
[----:B------:R-:W-:Y:S02]  /*2f1f0*/  IMAD.MOV.U32 R12, RZ, RZ, R3 ;  /* 0x000000ffff0c7224 */ /* 0x000fe400078e0003 */
[----:B------:R-:W-:-:S07]  /*2f200*/  IMAD.MOV.U32 R21, RZ, RZ, R14 ;  /* 0x000000ffff157224 */ /* 0x000fce00078e000e */
[----:B------:R-:W-:Y:S05]  /*2f210*/  WARPSYNC.COLLECTIVE R15, `(.L_x_3408) ;  /* 0x000000000f087348 */ /* 0x000fea0003c00000 */
[----:B------:R0:W1:Y:S02]  /*2f220*/  SHFL.IDX P6, R14, R13, R12, R11 ;  /* 0x0000000c0d0e7389 */ /* 0x00006400000c000b */
[----:B01----:R-:W-:Y:S01]  /*2f230*/  ENDCOLLECTIVE ;  /* 0x000000000000791b */ /* 0x003fe20003800000 */
.L_x_3408:
[----:B------:R-:W-:Y:S02]  /*2f240*/  IMAD.MOV.U32 R13, RZ, RZ, R25 ;  /* 0x000000ffff0d7224 */ /* 0x000fe400078e0019 */
[----:B------:R-:W-:Y:S01]  /*2f250*/  IMAD.MOV.U32 R12, RZ, RZ, R20 ;  /* 0x000000ffff0c7224 */ /* 0x000fe200078e0014 */
[----:B------:R-:W-:-:S07]  /*2f260*/  MOV R30, R14 ;  /* 0x0000000e001e7202 */ /* 0x000fce0000000f00 */
[----:B------:R-:W-:Y:S05]  /*2f270*/  WARPSYNC.COLLECTIVE R15, `(.L_x_3409) ;  /* 0x000000000f087348 */ /* 0x000fea0003c00000 */
[----:B------:R0:W1:Y:S02]  /*2f280*/  SHFL.IDX P6, R14, R13, R12, R11 ;  /* 0x0000000c0d0e7389 */ /* 0x00006400000c000b */
[----:B01----:R-:W-:Y:S01]  /*2f290*/  ENDCOLLECTIVE ;  /* 0x000000000000791b */ /* 0x003fe20003800000 */
.L_x_3409:
[----:B------:R-:W-:Y:S01]  /*2f2a0*/  IMAD.MOV.U32 R13, RZ, RZ, R32 ;  /* 0x000000ffff0d7224 */ /* 0x000fe200078e0020 */
[----:B------:R-:W-:Y:S01]  /*2f2b0*/  MOV R12, R3 ;  /* 0x00000003000c7202 */ /* 0x000fe20000000f00 */
[----:B------:R-:W-:-:S07]  /*2f2c0*/  IMAD.MOV.U32 R25, RZ, RZ, R14 ;  /* 0x000000ffff197224 */ /* 0x000fce00078e000e */
[----:B------:R-:W-:Y:S05]  /*2f2d0*/  WARPSYNC.COLLECTIVE R15, `(.L_x_3410) ;  /* 0x000000000f087348 */ /* 0x000fea0003c00000 */
[----:B------:R0:W1:Y:S02]  /*2f2e0*/  SHFL.IDX P6, R14, R13, R12, R11 ;  /* 0x0000000c0d0e7389 */ /* 0x00006400000c000b */
[----:B01----:R-:W-:Y:S01]  /*2f2f0*/  ENDCOLLECTIVE ;  /* 0x000000000000791b */ /* 0x003fe20003800000 */
.L_x_3410:
        /* <DEDUP_REMOVED lines=8> */
.L_x_3411:
[----:B------:R-:W-:Y:S01]  /*2f380*/  MOV R13, R36 ;  /* 0x00000024000d7202 */ /* 0x000fe20000000f00 */
[----:B------:R-:W-:Y:S02]  /*2f390*/  IMAD.MOV.U32 R12, RZ, RZ, R3 ;  /* 0x000000ffff0c7224 */ /* 0x000fe400078e0003 */
[----:B------:R-:W-:-:S07]  /*2f3a0*/  IMAD.MOV.U32 R27, RZ, RZ, R14 ;  /* 0x000000ffff1b7224 */ /* 0x000fce00078e000e */
[----:B------:R-:W-:Y:S05]  /*2f3b0*/  WARPSYNC.COLLECTIVE R15, `(.L_x_3412) ;  /* 0x000000000f087348 */ /* 0x000fea0003c00000 */
[----:B------:R0:W1:Y:S02]  /*2f3c0*/  SHFL.IDX P6, R14, R13, R12, R11 ;  /* 0x0000000c0d0e7389 */ /* 0x00006400000c000b */
[----:B01----:R-:W-:Y:S01]  /*2f3d0*/  ENDCOLLECTIVE ;  /* 0x000000000000791b */ /* 0x003fe20003800000 */
.L_x_3412:
        /* <DEDUP_REMOVED lines=8> */
.L_x_3413:
[----:B------:R-:W-:Y:S02]  /*2f460*/  IMAD.MOV.U32 R13, RZ, RZ, R40 ;  /* 0x000000ffff0d7224 */ /* 0x000fe400078e0028 */
[----:B------:R-:W-:Y:S01]  /*2f470*/  IMAD.MOV.U32 R12, RZ, RZ, R3 ;  /* 0x000000ffff0c7224 */ /* 0x000fe200078e0003 */
[----:B------:R-:W-:-:S07]  /*2f480*/  MOV R29, R14 ;  /* 0x0000000e001d7202 */ /* 0x000fce0000000f00 */
[----:B------:R-:W-:Y:S05]  /*2f490*/  WARPSYNC.COLLECTIVE R15, `(.L_x_3414) ;  /* 0x000000000f087348 */ /* 0x000fea0003c00000 */
[----:B------:R0:W1:Y:S02]  /*2f4a0*/  SHFL.IDX P6, R14, R13, R12, R11 ;  /* 0x0000000c0d0e7389 */ /* 0x00006400000c000b */
[----:B01----:R-:W-:Y:S01]  /*2f4b0*/  ENDCOLLECTIVE ;  /* 0x000000000000791b */ /* 0x003fe20003800000 */
.L_x_3414:
        /* <DEDUP_REMOVED lines=8> */
.L_x_3415:
[----:B------:R-:W-:Y:S02]  /*2f540*/  IMAD.MOV.U32 R13, RZ, RZ, R42 ;  /* 0x000000ffff0d7224 */ /* 0x000fe400078e002a */
[----:B------:R-:W-:Y:S02]  /*2f550*/  IMAD.MOV.U32 R12, RZ, RZ, R3 ;  /* 0x000000ffff0c7224 */ /* 0x000fe400078e0003 */
[----:B------:R-:W-:-:S07]  /*2f560*/  IMAD.MOV.U32 R31, RZ, RZ, R14 ;  /* 0x000000ffff1f7224 */ /* 0x000fce00078e000e */
[----:B------:R-:W-:Y:S05]  /*2f570*/  WARPSYNC.COLLECTIVE R15, `(.L_x_3416) ;  /* 0x000000000f087348 */ /* 0x000fea0003c00000 */
[----:B------:R0:W1:Y:S02]  /*2f580*/  SHFL.IDX P6, R14, R13, R12, R11 ;  /* 0x0000000c0d0e7389 */ /* 0x00006400000c000b */
[----:B01----:R-:W-:Y:S01]  /*2f590*/  ENDCOLLECTIVE ;  /* 0x000000000000791b */ /* 0x003fe20003800000 */
.L_x_3416:
[----:B------:R-:W-:Y:S01]  /*2f5a0*/  MOV R13, R33 ;  /* 0x00000021000d7202 */ /* 0x000fe20000000f00 */
[----:B------:R-:W-:Y:S02]  /*2f5b0*/  IMAD.MOV.U32 R12, RZ, RZ, R20 ;  /* 0x000000ffff0c7224 */ /* 0x000fe400078e0014 */
[----:B------:R-:W-:-:S07]  /*2f5c0*/  IMAD.MOV.U32 R42, RZ, RZ, R14 ;  /* 0x000000ffff2a7224 */ /* 0x000fce00078e000e */
[----:B------:R-:W-:Y:S05]  /*2f5d0*/  WARPSYNC.COLLECTIVE R15, `(.L_x_3417) ;  /* 0x000000000f087348 */ /* 0x000fea0003c00000 */
[----:B------:R0:W1:Y:S02]  /*2f5e0*/  SHFL.IDX P6, R14, R13, R12, R11 ;  /* 0x0000000c0d0e7389 */ /* 0x00006400000c000b */
[----:B01----:R-:W-:Y:S01]  /*2f5f0*/  ENDCOLLECTIVE ;  /* 0x000000000000791b */ /* 0x003fe20003800000 */
.L_x_3417:
[----:B------:R-:W-:Y:S02]  /*2f600*/  IMAD.MOV.U32 R13, RZ, RZ, R44 ;  /* 0x000000ffff0d7224 */ /* 0x000fe400078e002c */
[----:B------:R-:W-:Y:S02]  /*2f610*/  IMAD.MOV.U32 R12, RZ, RZ, R3 ;  /* 0x000000ffff0c7224 */ /* 0x000fe400078e0003 */
[----:B------:R-:W-:-:S07]  /*2f620*/  IMAD.MOV.U32 R33, RZ, RZ, R14 ;  /* 0x000000ffff217224 */ /* 0x000fce00078e000e */
[----:B------:R-:W-:Y:S05]  /*2f630*/  WARPSYNC.COLLECTIVE R15, `(.L_x_3418) ;  /* 0x000000000f087348 */ /* 0x000fea0003c00000 */
[----:B------:R0:W1:Y:S02]  /*2f640*/  SHFL.IDX P6, R14, R13, R12, R11 ;  /* 0x0000000c0d0e7389 */ /* 0x00006400000c000b */
[----:B01----:R-:W-:Y:S01]  /*2f650*/  ENDCOLLECTIVE ;  /* 0x000000000000791b */ /* 0x003fe20003800000 */
.L_x_3418:
[----:B------:R-:W-:Y:S02]  /*2f660*/  IMAD.MOV.U32 R13, RZ, RZ, R35 ;  /* 0x000000ffff0d7224 */ /* 0x000fe400078e0023 */
[----:B------:R-:W-:Y:S01]  /*2f670*/  IMAD.MOV.U32 R12, RZ, RZ, R20 ;  /* 0x000000ffff0c7224 */ /* 0x000fe200078e0014 */
[----:B------:R-:W-:-:S07]  /*2f680*/  MOV R46, R14 ;  /* 0x0000000e002e7202 */ /* 0x000fce0000000f00 */
[----:B------:R-:W-:Y:S05]  /*2f690*/  WARPSYNC.COLLECTIVE R15, `(.L_x_3419) ;  /* 0x000000000f087348 */ /* 0x000fea0003c00000 */
[----:B------:R0:W1:Y:S02]  /*2f6a0*/  SHFL.IDX P6, R14, R13, R12, R11 ;  /* 0x0000000c0d0e7389 */ /* 0x00006400000c000b */
[----:B01----:R-:W-:Y:S01]  /*2f6b0*/  ENDCOLLECTIVE ;  /* 0x000000000000791b */ /* 0x003fe20003800000 */
.L_x_3419:
[----:B------:R-:W-:Y:S01]  /*2f6c0*/  IMAD.MOV.U32 R13, RZ, RZ, R48 ;  /* 0x000000ffff0d7224 */ /* 0x000fe200078e0030 */
[----:B------:R-:W-:Y:S01]  /*2f6d0*/  MOV R12, R3 ;  /* 0x00000003000c7202 */ /* 0x000fe20000000f00 */
[----:B------:R-:W-:-:S07]  /*2f6e0*/  IMAD.MOV.U32 R35, RZ, RZ, R14 ;  /* 0x000000ffff237224 */ /* 0x000fce00078e000e */
[----:B------:R-:W-:Y:S05]  /*2f6f0*/  WARPSYNC.COLLECTIVE R15, `(.L_x_3420) ;  /* 0x000000000f087348 */ /* 0x000fea0003c00000 */
[----:B------:R0:W1:Y:S02]  /*2f700*/  SHFL.IDX P6, R14, R13, R12, R11 ;  /* 0x0000000c0d0e7389 */ /* 0x00006400000c000b */
[----:B01----:R-:W-:Y:S01]  /*2f710*/  ENDCOLLECTIVE ;  /* 0x000000000000791b */ /* 0x003fe20003800000 */
.L_x_3420:
        /* <DEDUP_REMOVED lines=8> */
.L_x_3421:
[----:B------:R-:W-:Y:S01]  /*2f7a0*/  MOV R13, R52 ;  /* 0x00000034000d7202 */ /* 0x000fe20000000f00 */
[----:B------:R-:W-:Y:S02]  /*2f7b0*/  IMAD.MOV.U32 R12, RZ, RZ, R3 ;  /* 0x000000ffff0c7224 */ /* 0x000fe400078e0003 */
[----:B------:R-:W-:-:S07]  /*2f7c0*/  IMAD.MOV.U32 R37, RZ, RZ, R14 ;  /* 0x000000ffff257224 */ /* 0x000fce00078e000e */
[----:B------:R-:W-:Y:S05]  /*2f7d0*/  WARPSYNC.COLLECTIVE R15, `(.L_x_3422) ;  /* 0x000000000f087348 */ /* 0x000fea0003c00000 */
[----:B------:R0:W1:Y:S02]  /*2f7e0*/  SHFL.IDX P6, R14, R13, R12, R11 ;  /* 0x0000000c0d0e7389 */ /* 0x00006400000c000b */
[----:B01----:R-:W-:Y:S01]  /*2f7f0*/  ENDCOLLECTIVE ;  /* 0x000000000000791b */ /* 0x003fe20003800000 */
.L_x_3422:
        /* <DEDUP_REMOVED lines=8> */
.L_x_3423:
[----:B------:R-:W-:Y:S02]  /*2f880*/  IMAD.MOV.U32 R13, RZ, RZ, R56 ;  /* 0x000000ffff0d7224 */ /* 0x000fe400078e0038 */
[----:B------:R-:W-:Y:S01]  /*2f890*/  IMAD.MOV.U32 R12, RZ, RZ, R3 ;  /* 0x000000ffff0c7224 */ /* 0x000fe200078e0003 */
[----:B------:R-:W-:-:S07]  /*2f8a0*/  MOV R39, R14 ;  /* 0x0000000e00277202 */ /* 0x000fce0000000f00 */
[----:B------:R-:W-:Y:S05]  /*2f8b0*/  WARPSYNC.COLLECTIVE R15, `(.L_x_3424) ;  /* 0x000000000f087348 */ /* 0x000fea0003c00000 */
[----:B------:R0:W1:Y:S02]  /*2f8c0*/  SHFL.IDX P6, R14, R13, R12, R11 ;  /* 0x0000000c0d0e7389 */ /* 0x00006400000c000b */
[----:B01----:R-:W-:Y:S01]  /*2f8d0*/  ENDCOLLECTIVE ;  /* 0x000000000000791b */ /* 0x003fe20003800000 */
.L_x_3424:
        /* <DEDUP_REMOVED lines=8> */
.L_x_3425:
[----:B------:R-:W-:Y:S02]  /*2f960*/  IMAD.MOV.U32 R13, RZ, RZ, R60 ;  /* 0x000000ffff0d7224 */ /* 0x000fe400078e003c */
[----:B------:R-:W-:Y:S02]  /*2f970*/  IMAD.MOV.U32 R12, RZ, RZ, R3 ;  /* 0x000000ffff0c7224 */ /* 0x000fe400078e0003 */
[----:B------:R-:W-:-:S07]  /*2f980*/  IMAD.MOV.U32 R41, RZ, RZ, R14 ;  /* 0x000000ffff297224 */ /* 0x000fce00078e000e */
[----:B------:R-:W-:Y:S05]  /*2f990*/  WARPSYNC.COLLECTIVE R15, `(.L_x_3426) ;  /* 0x000000000f087348 */ /* 0x000fea0003c00000 */
[----:B------:R0:W1:Y:S02]  /*2f9a0*/  SHFL.IDX P6, R14, R13, R12, R11 ;  /* 0x0000000c0d0e7389 */ /* 0x00006400000c000b */
[----:B01----:R-:W-:Y:S01]  /*2f9b0*/  ENDCOLLECTIVE ;  /* 0x000000000000791b */ /* 0x003fe20003800000 */
.L_x_3426:
        /* <DEDUP_REMOVED lines=8> */
.L_x_3427:
[----:B------:R-:W-:Y:S02]  /*2fa40*/  IMAD.MOV.U32 R13, RZ, RZ, R64 ;  /* 0x000000ffff0d7224 */ /* 0x000fe400078e0040 */
[----:B------:R-:W-:Y:S02]  /*2fa50*/  IMAD.MOV.U32 R12, RZ, RZ, R3 ;  /* 0x000000ffff0c7224 */ /* 0x000fe400078e0003 */
[----:B------:R-:W-:-:S07]  /*2fa60*/  IMAD.MOV.U32 R43, RZ, RZ, R14 ;  /* 0x000000ffff2b7224 */ /* 0x000fce00078e000e */
[----:B------:R-:W-:Y:S05]  /*2fa70*/  WARPSYNC.COLLECTIVE R15, `(.L_x_3428) ;  /* 0x000000000f087348 */ /* 0x000fea0003c00000 */
[----:B------:R0:W1:Y:S02]  /*2fa80*/  SHFL.IDX P6, R14, R13, R12, R11 ;  /* 0x0000000c0d0e7389 */ /* 0x00006400000c000b */
[----:B01----:R-:W-:Y:S01]  /*2fa90*/  ENDCOLLECTIVE ;  /* 0x000000000000791b */ /* 0x003fe20003800000 */
.L_x_3428:
        /* <DEDUP_REMOVED lines=8> */
.L_x_3429:
[----:B------:R-:W-:Y:S01]  /*2fb20*/  IMAD.MOV.U32 R13, RZ, RZ, R68 ;  /* 0x000000ffff0d7224 */ /* 0x000fe200078e0044 */
[----:B------:R-:W-:Y:S01]  /*2fb30*/  MOV R12, R3 ;  /* 0x00000003000c7202 */ /* 0x000fe20000000f00 */
[----:B------:R-:W-:-:S07]  /*2fb40*/  IMAD.MOV.U32 R45, RZ, RZ, R14 ;  /* 0x000000ffff2d7224 */ /* 0x000fce00078e000e */
[----:B------:R-:W-:Y:S05]  /*2fb50*/  WARPSYNC.COLLECTIVE R15, `(.L_x_3430) ;  /* 0x000000000f087348 */ /* 0x000fea0003c00000 */
[----:B------:R0:W1:Y:S02]  /*2fb60*/  SHFL.IDX P6, R14, R13, R12, R11 ;  /* 0x0000000c0d0e7389 */ /* 0x00006400000c000b */
[----:B01----:R-:W-:Y:S01]  /*2fb70*/  ENDCOLLECTIVE ;  /* 0x000000000000791b */ /* 0x003fe20003800000 */
.L_x_3430:
        /* <DEDUP_REMOVED lines=8> */
.L_x_3431:
[----:B------:R-:W-:Y:S01]  /*2fc00*/  MOV R13, R72 ;  /* 0x00000048000d7202 */ /* 0x000fe20000000f00 */
[----:B------:R-:W-:Y:S02]  /*2fc10*/  IMAD.MOV.U32 R12, RZ, RZ, R3 ;  /* 0x000000ffff0c7224 */ /* 0x000fe400078e0003 */
[----:B------:R-:W-:-:S07]  /*2fc20*/  IMAD.MOV.U32 R47, RZ, RZ, R14 ;  /* 0x000000ffff2f7224 */ /* 0x000fce00078e000e */
[----:B------:R-:W-:Y:S05]  /*2fc30*/  WARPSYNC.COLLECTIVE R15, `(.L_x_3432) ;  /* 0x000000000f087348 */ /* 0x000fea0003c00000 */
[----:B------:R0:W1:Y:S02]  /*2fc40*/  SHFL.IDX P6, R14, R13, R12, R11 ;  /* 0x0000000c0d0e7389 */ /* 0x00006400000c000b */
[----:B01----:R-:W-:Y:S01]  /*2fc50*/  ENDCOLLECTIVE ;  /* 0x000000000000791b */ /* 0x003fe20003800000 */
.L_x_3432:
        /* <DEDUP_REMOVED lines=8> */
.L_x_3433:
[----:B------:R-:W-:Y:S02]  /*2fce0*/  IMAD.MOV.U32 R13, RZ, RZ, R78 ;  /* 0x000000ffff0d7224 */ /* 0x000fe400078e004e */
[----:B------:R-:W-:Y:S01]  /*2fcf0*/  IMAD.MOV.U32 R12, RZ, RZ, R3 ;  /* 0x000000ffff0c7224 */ /* 0x000fe200078e0003 */
[----:B------:R-:W-:-:S07]  /*2fd00*/  MOV R49, R14 ;  /* 0x0000000e00317202 */ /* 0x000fce0000000f00 */
[----:B------:R-:W-:Y:S05]  /*2fd10*/  WARPSYNC.COLLECTIVE R15, `(.L_x_3434) ;  /* 0x000000000f087348 */ /* 0x000fea0003c00000 */
[----:B------:R0:W1:Y:S02]  /*2fd20*/  SHFL.IDX P6, R14, R13, R12, R11 ;  /* 0x0000000c0d0e7389 */ /* 0x00006400000c000b */
[----:B01----:R-:W-:Y:S01]  /*2fd30*/  ENDCOLLECTIVE ;  /* 0x000000000000791b */ /* 0x003fe20003800000 */
.L_x_3434:
        /* <DEDUP_REMOVED lines=8> */
.L_x_3435:
[----:B------:R-:W-:Y:S02]  /*2fdc0*/  IMAD.MOV.U32 R13, RZ, RZ, R80 ;  /* 0x000000ffff0d7224 */ /* 0x000fe400078e0050 */
[----:B------:R-:W-:Y:S02]  /*2fdd0*/  IMAD.MOV.U32 R12, RZ, RZ, R3 ;  /* 0x000000ffff0c7224 */ /* 0x000fe400078e0003 */
[----:B------:R-:W-:-:S07]  /*2fde0*/  IMAD.MOV.U32 R51, RZ, RZ, R14 ;  /* 0x000000ffff337224 */ /* 0x000fce00078e000e */
[----:B------:R-:W-:Y:S05]  /*2fdf0*/  WARPSYNC.COLLECTIVE R15, `(.L_x_3436) ;  /* 0x000000000f087348 */ /* 0x000fea0003c00000 */
[----:B------:R0:W1:Y:S02]  /*2fe00*/  SHFL.IDX P6, R14, R13, R12, R11 ;  /* 0x0000000c0d0e7389 */ /* 0x00006400000c000b */
[----:B01----:R-:W-:Y:S01]  /*2fe10*/  ENDCOLLECTIVE ;  /* 0x000000000000791b */ /* 0x003fe20003800000 */
.L_x_3436:
[----:B------:R-:W-:Y:S01]  /*2fe20*/  MOV R13, R53 ;  /* 0x00000035000d7202 */ /* 0x000fe20000000f00 */
[----:B------:R-:W-:Y:S02]  /*2fe30*/  IMAD.MOV.U32 R12, RZ, RZ, R20 ;  /* 0x000000ffff0c7224 */ /* 0x000fe400078e0014 */
[----:B------:R-:W-:-:S07]  /*2fe40*/  IMAD.MOV.U32 R80, RZ, RZ, R14 ;  /* 0x000000ffff507224 */ /* 0x000fce00078e000e */
[----:B------:R-:W-:Y:S05]  /*2fe50*/  WARPSYNC.COLLECTIVE R15, `(.L_x_3437) ;  /* 0x000000000f087348 */ /* 0x000fea0003c00000 */
[----:B------:R0:W1:Y:S02]  /*2fe60*/  SHFL.IDX P6, R14, R13, R12, R11 ;  /* 0x0000000c0d0e7389 */ /* 0x00006400000c000b */
[----:B01----:R-:W-:Y:S01]  /*2fe70*/  ENDCOLLECTIVE ;  /* 0x000000000000791b */ /* 0x003fe20003800000 */
.L_x_3437:
[----:B------:R-:W-:Y:S02]  /*2fe80*/  IMAD.MOV.U32 R13, RZ, RZ, R82 ;  /* 0x000000ffff0d7224 */ /* 0x000fe400078e0052 */
[----:B------:R-:W-:Y:S02]  /*2fe90*/  IMAD.MOV.U32 R12, RZ, RZ, R3 ;  /* 0x000000ffff0c7224 */ /* 0x000fe400078e0003 */
[----:B------:R-:W-:-:S07]  /*2fea0*/  IMAD.MOV.U32 R53, RZ, RZ, R14 ;  /* 0x000000ffff357224 */ /* 0x000fce00078e000e */
[----:B------:R-:W-:Y:S05]  /*2feb0*/  WARPSYNC.COLLECTIVE R15, `(.L_x_3438) ;  /* 0x000000000f087348 */ /* 0x000fea0003c00000 */
[----:B------:R0:W1:Y:S02]  /*2fec0*/  SHFL.IDX P6, R14, R13, R12, R11 ;  /* 0x0000000c0d0e7389 */ /* 0x00006400000c000b */
[----:B01----:R-:W-:Y:S01]  /*2fed0*/  ENDCOLLECTIVE ;  /* 0x000000000000791b */ /* 0x003fe20003800000 */
.L_x_3438:
[----:B------:R-:W-:Y:S02]  /*2fee0*/  IMAD.MOV.U32 R13, RZ, RZ, R55 ;  /* 0x000000ffff0d7224 */ /* 0x000fe400078e0037 */
[----:B------:R-:W-:Y:S01]  /*2fef0*/  IMAD.MOV.U32 R12, RZ, RZ, R20 ;  /* 0x000000ffff0c7224 */ /* 0x000fe200078e0014 */
[----:B------:R-:W-:-:S07]  /*2ff00*/  MOV R82, R14 ;  /* 0x0000000e00527202 */ /* 0x000fce0000000f00 */
[----:B------:R-:W-:Y:S05]  /*2ff10*/  WARPSYNC.COLLECTIVE R15, `(.L_x_3439) ;  /* 0x000000000f087348 */ /* 0x000fea0003c00000 */
[----:B------:R0:W1:Y:S02]  /*2ff20*/  SHFL.IDX P6, R14, R13, R12, R11 ;  /* 0x0000000c0d0e7389 */ /* 0x00006400000c000b */
[----:B01----:R-:W-:Y:S01]  /*2ff30*/  ENDCOLLECTIVE ;  /* 0x000000000000791b */ /* 0x003fe20003800000 */
.L_x_3439:
[----:B------:R-:W-:Y:S01]  /*2ff40*/  IMAD.MOV.U32 R13, RZ, RZ, R84 ;  /* 0x000000ffff0d7224 */ /* 0x000fe200078e0054 */
[----:B------:R-:W-:Y:S01]  /*2ff50*/  MOV R12, R3 ;  /* 0x00000003000c7202 */ /* 0x000fe20000000f00 */
[----:B------:R-:W-:-:S07]  /*2ff60*/  IMAD.MOV.U32 R55, RZ, RZ, R14 ;  /* 0x000000ffff377224 */ /* 0x000fce00078e000e */
[----:B------:R-:W-:Y:S05]  /*2ff70*/  WARPSYNC.COLLECTIVE R15, `(.L_x_3440) ;  /* 0x000000000f087348 */ /* 0x000fea0003c00000 */
[----:B------:R0:W1:Y:S02]  /*2ff80*/  SHFL.IDX P6, R14, R13, R12, R11 ;  /* 0x0000000c0d0e7389 */ /* 0x00006400000c000b */
[----:B01----:R-:W-:Y:S01]  /*2ff90*/  ENDCOLLECTIVE ;  /* 0x000000000000791b */ /* 0x003fe20003800000 */
.L_x_3440:
        /* <DEDUP_REMOVED lines=8> */
.L_x_3441:
[----:B------:R-:W-:Y:S01]  /*30020*/  MOV R13, R86 ;  /* 0x00000056000d7202 */ /* 0x000fe20000000f00 */
[----:B------:R-:W-:Y:S02]  /*30030*/  IMAD.MOV.U32 R12, RZ, RZ, R3 ;  /* 0x000000ffff0c7224 */ /* 0x000fe400078e0003 */
[----:B------:R-:W-:-:S07]  /*30040*/  IMAD.MOV.U32 R57, RZ, RZ, R14 ;  /* 0x000000ffff397224 */ /* 0x000fce00078e000e */
[----:B------:R-:W-:Y:S05]  /*30050*/  WARPSYNC.COLLECTIVE R15, `(.L_x_3442) ;  /* 0x000000000f087348 */ /* 0x000fea0003c00000 */
[----:B------:R0:W1:Y:S02]  /*30060*/  SHFL.IDX P6, R14, R13, R12, R11 ;  /* 0x0000000c0d0e7389 */ /* 0x00006400000c000b */
[----:B01----:R-:W-:Y:S01]  /*30070*/  ENDCOLLECTIVE ;  /* 0x000000000000791b */ /* 0x003fe20003800000 */
.L_x_3442:
[----:B------:R-:W-:Y:S01]  /*30080*/  SEL R29, R84, R57, P0 ;  /* 0x00000039541d7207 */ /* 0x000fe20000000000 */
[----:B------:R-:W-:Y:S02]  /*30090*/  IMAD.MOV.U32 R13, RZ, RZ, R59 ;  /* 0x000000ffff0d7224 */ /* 0x000fe400078e003b */
[----:B------:R-:W-:Y:S02]  /*300a0*/  IMAD.MOV.U32 R12, RZ, RZ, R20 ;  /* 0x000000ffff0c7224 */ /* 0x000fe400078e0014 */
[----:B------:R-:W-:-:S07]  /*300b0*/  IMAD.MOV.U32 R86, RZ, RZ, R14 ;  /* 0x000000ffff567224 */ /* 0x000fce00078e000e */
[----:B------:R-:W-:Y:S05]  /*300c0*/  WARPSYNC.COLLECTIVE R15, `(.L_x_3443) ;  /* 0x000000000f087348 */ /* 0x000fea0003c00000 */
[----:B------:R0:W1:Y:S02]  /*300d0*/  SHFL.IDX P6, R14, R13, R12, R11 ;  /* 0x0000000c0d0e7389 */ /* 0x00006400000c000b */
[----:B01----:R-:W-:Y:S01]  /*300e0*/  ENDCOLLECTIVE ;  /* 0x000000000000791b */ /* 0x003fe20003800000 */
.L_x_3443:
[----:B------:R-:W-:Y:S02]  /*300f0*/  IMAD.MOV.U32 R13, RZ, RZ, R88 ;  /* 0x000000ffff0d7224 */ /* 0x000fe400078e0058 */
[----:B------:R-:W-:Y:S01]  /*30100*/  IMAD.MOV.U32 R12, RZ, RZ, R3 ;  /* 0x000000ffff0c7224 */ /* 0x000fe200078e0003 */
[----:B------:R-:W-:-:S07]  /*30110*/  MOV R59, R14 ;  /* 0x0000000e003b7202 */ /* 0x000fce0000000f00 */
[----:B------:R-:W-:Y:S05]  /*30120*/  WARPSYNC.COLLECTIVE R15, `(.L_x_3444) ;  /* 0x000000000f087348 */ /* 0x000fea0003c00000 */
[----:B------:R0:W1:Y:S02]  /*30130*/  SHFL.IDX P6, R14, R13, R12, R11 ;  /* 0x0000000c0d0e7389 */ /* 0x00006400000c000b */
[----:B01----:R-:W-:Y:S01]  /*30140*/  ENDCOLLECTIVE ;  /* 0x000000000000791b */ /* 0x003fe20003800000 */
.L_x_3444:
[----:B------:R-:W-:Y:S01]  /*30150*/  SEL R35, R59, R86, P0 ;  /* 0x000000563b237207 */ /* 0x000fe20000000000 */
[----:B------:R-:W-:Y:S01]  /*30160*/  IMAD.MOV.U32 R13, RZ, RZ, R61 ;  /* 0x000000ffff0d7224 */ /* 0x000fe200078e003d */
[----:B------:R-:W-:Y:S01]  /*30170*/  MOV R12, R20 ;  /* 0x00000014000c7202 */ /* 0x000fe20000000f00 */
[----:B------:R-:W-:-:S07]  /*30180*/  IMAD.MOV.U32 R88, RZ, RZ, R14 ;  /* 0x000000ffff587224 */ /* 0x000fce00078e000e */
[----:B------:R-:W-:Y:S05]  /*30190*/  WARPSYNC.COLLECTIVE R15, `(.L_x_3445) ;  /* 0x000000000f087348 */ /* 0x000fea0003c00000 */
[----:B------:R0:W1:Y:S02]  /*301a0*/  SHFL.IDX P6, R14, R13, R12, R11 ;  /* 0x0000000c0d0e7389 */ /* 0x00006400000c000b */
[----:B01----:R-:W-:Y:S01]  /*301b0*/  ENDCOLLECTIVE ;  /* 0x000000000000791b */ /* 0x003fe20003800000 */
.L_x_3445:
[----:B------:R-:W-:Y:S02]  /*301c0*/  IMAD.MOV.U32 R13, RZ, RZ, R90 ;  /* 0x000000ffff0d7224 */ /* 0x000fe400078e005a */
[----:B------:R-:W-:Y:S02]  /*301d0*/  IMAD.MOV.U32 R12, RZ, RZ, R3 ;  /* 0x000000ffff0c7224 */ /* 0x000fe400078e0003 */
[----:B------:R-:W-:-:S07]  /*301e0*/  IMAD.MOV.U32 R61, RZ, RZ, R14 ;  /* 0x000000ffff3d7224 */ /* 0x000fce00078e000e */
[----:B------:R-:W-:Y:S05]  /*301f0*/  WARPSYNC.COLLECTIVE R15, `(.L_x_3446) ;  /* 0x000000000f087348 */ /* 0x000fea0003c00000 */
[----:B------:R0:W1:Y:S02]  /*30200*/  SHFL.IDX P6, R14, R13, R12, R11 ;  /* 0x0000000c0d0e7389 */ /* 0x00006400000c000b */
[----:B01----:R-:W-:Y:S01]  /*30210*/  ENDCOLLECTIVE ;  /* 0x000000000000791b */ /* 0x003fe20003800000 */
.L_x_3446:
        /* <DEDUP_REMOVED lines=8> */
.L_x_3447:
[----:B------:R-:W-:Y:S02]  /*302a0*/  IMAD.MOV.U32 R13, RZ, RZ, R102 ;  /* 0x000000ffff0d7224 */ /* 0x000fe400078e0066 */
[----:B------:R-:W-:Y:S02]  /*302b0*/  IMAD.MOV.U32 R12, RZ, RZ, R3 ;  /* 0x000000ffff0c7224 */ /* 0x000fe400078e0003 */
[----:B------:R-:W-:-:S07]  /*302c0*/  IMAD.MOV.U32 R63, RZ, RZ, R14 ;  /* 0x000000ffff3f7224 */ /* 0x000fce00078e000e */
[----:B------:R-:W-:Y:S05]  /*302d0*/  WARPSYNC.COLLECTIVE R15, `(.L_x_3448) ;  /* 0x000000000f087348 */ /* 0x000fea0003c00000 */
[----:B------:R0:W1:Y:S02]  /*302e0*/  SHFL.IDX P6, R14, R13, R12, R11 ;  /* 0x0000000c0d0e7389 */ /* 0x00006400000c000b */
[----:B01----:R-:W-:Y:S01]  /*302f0*/  ENDCOLLECTIVE ;  /* 0x000000000000791b */ /* 0x003fe20003800000 */
.L_x_3448:
[----:B------:R-:W-:Y:S02]  /*30300*/  IMAD.MOV.U32 R13, RZ, RZ, R65 ;  /* 0x000000ffff0d7224 */ /* 0x000fe400078e0041 */
[----:B------:R-:W-:Y:S01]  /*30310*/  IMAD.MOV.U32 R12, RZ, RZ, R20 ;  /* 0x000000ffff0c7224 */ /* 0x000fe200078e0014 */
[----:B------:R-:W-:-:S07]  /*30320*/  MOV R102, R14 ;  /* 0x0000000e00667202 */ /* 0x000fce0000000f00 */
[----:B------:R-:W-:Y:S05]  /*30330*/  WARPSYNC.COLLECTIVE R15, `(.L_x_3449) ;  /* 0x000000000f087348 */ /* 0x000fea0003c00000 */
[----:B------:R0:W1:Y:S02]  /*30340*/  SHFL.IDX P6, R14, R13, R12, R11 ;  /* 0x0000000c0d0e7389 */ /* 0x00006400000c000b */
[----:B01----:R-:W-:Y:S01]  /*30350*/  ENDCOLLECTIVE ;  /* 0x000000000000791b */ /* 0x003fe20003800000 */
.L_x_3449:
[----:B------:R-:W-:Y:S01]  /*30360*/  IMAD.MOV.U32 R13, RZ, RZ, R104 ;  /* 0x000000ffff0d7224 */ /* 0x000fe200078e0068 */
[----:B------:R-:W-:Y:S01]  /*30370*/  MOV R12, R3 ;  /* 0x00000003000c7202 */ /* 0x000fe20000000f00 */
[----:B------:R-:W-:-:S07]  /*30380*/  IMAD.MOV.U32 R65, RZ, RZ, R14 ;  /* 0x000000ffff417224 */ /* 0x000fce00078e000e */
[----:B------:R-:W-:Y:S05]  /*30390*/  WARPSYNC.COLLECTIVE R15, `(.L_x_3450) ;  /* 0x000000000f087348 */ /* 0x000fea0003c00000 */
[----:B------:R0:W1:Y:S02]  /*303a0*/  SHFL.IDX P6, R14, R13, R12, R11 ;  /* 0x0000000c0d0e7389 */ /* 0x00006400000c000b */
[----:B01----:R-:W-:Y:S01]  /*303b0*/  ENDCOLLECTIVE ;  /* 0x000000000000791b */ /* 0x003fe20003800000 */
.L_x_3450:
        /* <DEDUP_REMOVED lines=8> */
.L_x_3451:
[----:B------:R-:W-:Y:S01]  /*30440*/  MOV R13, R106 ;  /* 0x0000006a000d7202 */ /* 0x000fe20000000f00 */
[----:B------:R-:W-:Y:S02]  /*30450*/  IMAD.MOV.U32 R12, RZ, RZ, R3 ;  /* 0x000000ffff0c7224 */ /* 0x000fe400078e0003 */
[----:B------:R-:W-:-:S07]  /*30460*/  IMAD.MOV.U32 R69, RZ, RZ, R14 ;  /* 0x000000ffff457224 */ /* 0x000fce00078e000e */
[----:B------:R-:W-:Y:S05]  /*30470*/  WARPSYNC.COLLECTIVE R15, `(.L_x_3452) ;  /* 0x000000000f087348 */ /* 0x000fea0003c00000 */
[----:B------:R0:W1:Y:S02]  /*30480*/  SHFL.IDX P6, R14, R13, R12, R11 ;  /* 0x0000000c0d0e7389 */ /* 0x00006400000c000b */
[----:B01----:R-:W-:Y:S01]  /*30490*/  ENDCOLLECTIVE ;  /* 0x000000000000791b */ /* 0x003fe20003800000 */
.L_x_3452:
        /* <DEDUP_REMOVED lines=8> */
.L_x_3453:
[----:B------:R-:W-:Y:S02]  /*30520*/  IMAD.MOV.U32 R13, RZ, RZ, R108 ;  /* 0x000000ffff0d7224 */ /* 0x000fe400078e006c */
[----:B------:R-:W-:Y:S01]  /*30530*/  IMAD.MOV.U32 R12, RZ, RZ, R3 ;  /* 0x000000ffff0c7224 */ /* 0x000fe200078e0003 */
[----:B------:R-:W-:-:S07]  /*30540*/  MOV R103, R14 ;  /* 0x0000000e00677202 */ /* 0x000fce0000000f00 */
[----:B------:R-:W-:Y:S05]  /*30550*/  WARPSYNC.COLLECTIVE R15, `(.L_x_3454) ;  /* 0x000000000f087348 */ /* 0x000fea0003c00000 */
[----:B------:R0:W1:Y:S02]  /*30560*/  SHFL.IDX P6, R14, R13, R12, R11 ;  /* 0x0000000c0d0e7389 */ /* 0x00006400000c000b */
[----:B01----:R-:W-:Y:S01]  /*30570*/  ENDCOLLECTIVE ;  /* 0x000000000000791b */ /* 0x003fe20003800000 */
.L_x_3454:
[----:B------:R-:W-:Y:S01]  /*30580*/  SEL R49, R106, R103, P0 ;  /* 0x000000676a317207 */ /* 0x000fe20000000000 */
[----:B------:R-:W-:Y:S01]  /*30590*/  IMAD.MOV.U32 R13, RZ, RZ, R105 ;  /* 0x000000ffff0d7224 */ /* 0x000fe200078e0069 */
[----:B------:R-:W-:Y:S01]  /*305a0*/  MOV R12, R20 ;  /* 0x00000014000c7202 */ /* 0x000fe20000000f00 */
[----:B------:R-:W-:-:S07]  /*305b0*/  IMAD.MOV.U32 R108, RZ, RZ, R14 ;  /* 0x000000ffff6c7224 */ /* 0x000fce00078e000e */
[----:B------:R-:W-:Y:S05]  /*305c0*/  WARPSYNC.COLLECTIVE R15, `(.L_x_3455) ;  /* 0x000000000f087348 */ /* 0x000fea0003c00000 */
[----:B------:R0:W1:Y:S02]  /*305d0*/  SHFL.IDX P6, R14, R13, R12, R11 ;  /* 0x0000000c0d0e7389 */ /* 0x00006400000c000b */
[----:B01----:R-:W-:Y:S01]  /*305e0*/  ENDCOLLECTIVE ;  /* 0x000000000000791b */ /* 0x003fe20003800000 */
.L_x_3455:
[----:B------:R-:W-:Y:S02]  /*305f0*/  IMAD.MOV.U32 R13, RZ, RZ, R110 ;  /* 0x000000ffff0d7224 */ /* 0x000fe400078e006e */
[----:B------:R-:W-:Y:S02]  /*30600*/  IMAD.MOV.U32 R12, RZ, RZ, R3 ;  /* 0x000000ffff0c7224 */ /* 0x000fe400078e0003 */
[----:B------:R-:W-:-:S07]  /*30610*/  IMAD.MOV.U32 R105, RZ, RZ, R14 ;  /* 0x000000ffff697224 */ /* 0x000fce00078e000e */
[----:B------:R-:W-:Y:S05]  /*30620*/  WARPSYNC.COLLECTIVE R15, `(.L_x_3456) ;  /* 0x000000000f087348 */ /* 0x000fea0003c00000 */
[----:B------:R0:W1:Y:S02]  /*30630*/  SHFL.IDX P6, R14, R13, R12, R11 ;  /* 0x0000000c0d0e7389 */ /* 0x00006400000c000b */
[----:B01----:R-:W-:Y:S01]  /*30640*/  ENDCOLLECTIVE ;  /* 0x000000000000791b */ /* 0x003fe20003800000 */
.L_x_3456:
[----:B------:R-:W-:Y:S02]  /*30650*/  SEL R55, R105, R108, P0 ;  /* 0x0000006c69377207 */ /* 0x000fe40000000000 */
[----:B------:R-:W-:Y:S01]  /*30660*/  MOV R13, R107 ;  /* 0x0000006b000d7202 */ /* 0x000fe20000000f00 */
[----:B------:R-:W-:Y:S02]  /*30670*/  IMAD.MOV.U32 R12, RZ, RZ, R20 ;  /* 0x000000ffff0c7224 */ /* 0x000fe400078e0014 */
[----:B------:R-:W-:-:S07]  /*30680*/  IMAD.MOV.U32 R110, RZ, RZ, R14 ;  /* 0x000000ffff6e7224 */ /* 0x000fce00078e000e */
[----:B------:R-:W-:Y:S05]  /*30690*/  WARPSYNC.COLLECTIVE R15, `(.L_x_3457) ;  /* 0x000000000f087348 */ /* 0x000fea0003c00000 */
[----:B------:R0:W1:Y:S02]  /*306a0*/  SHFL.IDX P6, R14, R13, R12, R11 ;  /* 0x0000000c0d0e7389 */ /* 0x00006400000c000b */
[----:B01----:R-:W-:Y:S01]  /*306b0*/  ENDCOLLECTIVE ;  /* 0x000000000000791b */ /* 0x003fe20003800000 */
.L_x_3457:
[----:B------:R-:W-:Y:S02]  /*306c0*/  IMAD.MOV.U32 R13, RZ, RZ, R112 ;  /* 0x000000ffff0d7224 */ /* 0x000fe400078e0070 */
[----:B------:R-:W-:Y:S02]  /*306d0*/  IMAD.MOV.U32 R12, RZ, RZ, R3 ;  /* 0x000000ffff0c7224 */ /* 0x000fe400078e0003 */
[----:B------:R-:W-:-:S07]  /*306e0*/  IMAD.MOV.U32 R107, RZ, RZ, R14 ;  /* 0x000000ffff6b7224 */ /* 0x000fce00078e000e */
[----:B------:R-:W-:Y:S05]  /*306f0*/  WARPSYNC.COLLECTIVE R15, `(.L_x_3458) ;  /* 0x000000000f087348 */ /* 0x000fea0003c00000 */
[----:B------:R0:W1:Y:S02]  /*30700*/  SHFL.IDX P6, R14, R13, R12, R11 ;  /* 0x0000000c0d0e7389 */ /* 0x00006400000c000b */
[----:B01----:R-:W-:Y:S01]  /*30710*/  ENDCOLLECTIVE ;  /* 0x000000000000791b */ /* 0x003fe20003800000 */
.L_x_3458:
[----:B------:R-:W-:Y:S02]  /*30720*/  IMAD.MOV.U32 R13, RZ, RZ, R109 ;  /* 0x000000ffff0d7224 */ /* 0x000fe400078e006d */
[----:B------:R-:W-:Y:S01]  /*30730*/  IMAD.MOV.U32 R12, RZ, RZ, R20 ;  /* 0x000000ffff0c7224 */ /* 0x000fe200078e0014 */
[----:B------:R-:W-:-:S07]  /*30740*/  MOV R112, R14 ;  /* 0x0000000e00707202 */ /* 0x000fce0000000f00 */
[----:B------:R-:W-:Y:S05]  /*30750*/  WARPSYNC.COLLECTIVE R15, `(.L_x_3459) ;  /* 0x000000000f087348 */ /* 0x000fea0003c00000 */
[----:B------:R0:W1:Y:S02]  /*30760*/  SHFL.IDX P6, R14, R13, R12, R11 ;  /* 0x0000000c0d0e7389 */ /* 0x00006400000c000b */
[----:B01----:R-:W-:Y:S01]  /*30770*/  ENDCOLLECTIVE ;  /* 0x000000000000791b */ /* 0x003fe20003800000 */
.L_x_3459:
[----:B------:R-:W-:Y:S01]  /*30780*/  IMAD.MOV.U32 R13, RZ, RZ, R114 ;  /* 0x000000ffff0d7224 */ /* 0x000fe200078e0072 */
[----:B------:R-:W-:Y:S01]  /*30790*/  MOV R12, R3 ;  /* 0x00000003000c7202 */ /* 0x000fe20000000f00 */
[----:B------:R-:W-:-:S07]  /*307a0*/  IMAD.MOV.U32 R109, RZ, RZ, R14 ;  /* 0x000000ffff6d7224 */ /* 0x000fce00078e000e */
[----:B------:R-:W-:Y:S05]  /*307b0*/  WARPSYNC.COLLECTIVE R15, `(.L_x_3460) ;  /* 0x000000000f087348 */ /* 0x000fea0003c00000 */
[----:B------:R0:W1:Y:S02]  /*307c0*/  SHFL.IDX P6, R14, R13, R12, R11 ;  /* 0x0000000c0d0e7389 */ /* 0x00006400000c000b */
[----:B01----:R-:W-:Y:S01]  /*307d0*/  ENDCOLLECTIVE ;  /* 0x000000000000791b */ /* 0x003fe20003800000 */
.L_x_3460:
[----:B------:R-:W-:Y:S01]  /*307e0*/  SEL R61, R112, R109, P0 ;  /* 0x0000006d703d7207 */ /* 0x000fe20000000000 */
[----:B------:R-:W-:Y:S02]  /*307f0*/  IMAD.MOV.U32 R13, RZ, RZ, R111 ;  /* 0x000000ffff0d7224 */ /* 0x000fe400078e006f */
[----:B------:R-:W-:Y:S02]  /*30800*/  IMAD.MOV.U32 R12, RZ, RZ, R20 ;  /* 0x000000ffff0c7224 */ /* 0x000fe400078e0014 */
[----:B------:R-:W-:-:S07]  /*30810*/  IMAD.MOV.U32 R67, RZ, RZ, R14 ;  /* 0x000000ffff437224 */ /* 0x000fce00078e000e */
[----:B------:R-:W-:Y:S05]  /*30820*/  WARPSYNC.COLLECTIVE R15, `(.L_x_3461) ;  /* 0x000000000f087348 */ /* 0x000fea0003c00000 */
[----:B------:R0:W1:Y:S02]  /*30830*/  SHFL.IDX P6, R14, R13, R12, R11 ;  /* 0x0000000c0d0e7389 */ /* 0x00006400000c000b */
[----:B01----:R-:W-:Y:S01]  /*30840*/  ENDCOLLECTIVE ;  /* 0x000000000000791b */ /* 0x003fe20003800000 */
.L_x_3461:
[----:B------:R-:W-:Y:S01]  /*30850*/  MOV R13, R116 ;  /* 0x00000074000d7202 */ /* 0x000fe20000000f00 */
[----:B------:R-:W-:Y:S02]  /*30860*/  IMAD.MOV.U32 R12, RZ, RZ, R3 ;  /* 0x000000ffff0c7224 */ /* 0x000fe400078e0003 */
[----:B------:R-:W-:-:S07]  /*30870*/  IMAD.MOV.U32 R114, RZ, RZ, R14 ;  /* 0x000000ffff727224 */ /* 0x000fce00078e000e */
[----:B------:R-:W-:Y:S05]  /*30880*/  WARPSYNC.COLLECTIVE R15, `(.L_x_3462) ;  /* 0x000000000f087348 */ /* 0x000fea0003c00000 */
[----:B------:R0:W1:Y:S02]  /*30890*/  SHFL.IDX P6, R14, R13, R12, R11 ;  /* 0x0000000c0d0e7389 */ /* 0x00006400000c000b */
[----:B01----:R-:W-:Y:S01]  /*308a0*/  ENDCOLLECTIVE ;  /* 0x000000000000791b */ /* 0x003fe20003800000 */
.L_x_3462:
        /* <DEDUP_REMOVED lines=8> */
.L_x_3463:
[----:B------:R-:W-:Y:S01]  /*30930*/  IMAD.MOV.U32 R13, RZ, RZ, R6 ;  /* 0x000000ffff0d7224 */ /* 0x000fe200078e0006 */
[----:B------:R-:W-:Y:S01]  /*30940*/  SEL R6, R10, R9, P0 ;  /* 0x000000090a067207 */ /* 0x000fe20000000000 */
[----:B------:R-:W-:Y:S01]  /*30950*/  IMAD.MOV.U32 R12, RZ, RZ, R3 ;  /* 0x000000ffff0c7224 */ /* 0x000fe200078e0003 */
[----:B------:R-:W-:Y:S02]  /*30960*/  SEL R10, R7, R24, P0 ;  /* 0x00000018070a7207 */ /* 0x000fe40000000000 */
[----:B------:R-:W-:Y:S02]  /*30970*/  SEL R24, R26, R21, P0 ;  /* 0x000000151a187207 */ /* 0x000fe40000000000 */
[----:B------:R-:W-:Y:S02]  /*30980*/  SEL R7, R51, R78, P0 ;  /* 0x0000004e33077207 */ /* 0x000fe40000000000 */
[----:B------:R-:W-:Y:S02]  /*30990*/  SEL R9, R80, R53, P0 ;  /* 0x0000003550097207 */ /* 0x000fe40000000000 */
[----:B------:R-:W-:-:S07]  /*309a0*/  MOV R116, R14 ;  /* 0x0000000e00747202 */ /* 0x000fce0000000f00 */
[----:B------:R-:W-:Y:S05]  /*309b0*/  WARPSYNC.COLLECTIVE R15, `(.L_x_3464) ;  /* 0x000000000f087348 */ /* 0x000fea0003c00000 */
[----:B------:R0:W1:Y:S02]  /*309c0*/  SHFL.IDX P6, R14, R13, R12, R11 ;  /* 0x0000000c0d0e7389 */ /* 0x00006400000c000b */
[----:B01----:R-:W-:Y:S01]  /*309d0*/  ENDCOLLECTIVE ;  /* 0x000000000000791b */ /* 0x003fe20003800000 */
.L_x_3464:
[----:B------:R-:W-:Y:S02]  /*309e0*/  SEL R26, R21, R26, P0 ;  /* 0x0000001a151a7207 */ /* 0x000fe40000000000 */
[----:B------:R-:W-:Y:S02]  /*309f0*/  SEL R69, R71, R116, P0 ;  /* 0x0000007447457207 */ /* 0x000fe40000000000 */
[----:B------:R-:W-:Y:S01]  /*30a00*/  SEL R71, R116, R71, P0 ;  /* 0x0000004774477207 */ /* 0x000fe20000000000 */
[----:B------:R-:W-:Y:S01]  /*30a10*/  IMAD.MOV.U32 R13, RZ, RZ, R5 ;  /* 0x000000ffff0d7224 */ /* 0x000fe200078e0005 */
[----:B------:R-:W-:Y:S01]  /*30a20*/  MOV R12, R20 ;  /* 0x00000014000c7202 */ /* 0x000fe20000000f00 */
[----:B------:R-:W-:Y:S01]  /*30a30*/  IMAD.MOV.U32 R20, RZ, RZ, RZ ;  /* 0x000000ffff147224 */ /* 0x000fe200078e00ff */
[----:B------:R-:W-:Y:S02]  /*30a40*/  SEL R5, R78, R51, P0 ;  /* 0x000000334e057207 */ /* 0x000fe40000000000 */
[----:B------:R-:W-:Y:S01]  /*30a50*/  SEL R51, R103, R106, P0 ;  /* 0x0000006a67337207 */ /* 0x000fe20000000000 */
[----:B------:R-:W-:-:S07]  /*30a60*/  IMAD.MOV.U32 R75, RZ, RZ, R14 ;  /* 0x000000ffff4b7224 */ /* 0x000fce00078e000e */
[----:B------:R-:W-:Y:S05]  /*30a70*/  WARPSYNC.COLLECTIVE R15, `(.L_x_3465) ;  /* 0x000000000f087348 */ /* 0x000fea0003c00000 */
[----:B------:R0:W1:Y:S02]  /*30a80*/  SHFL.IDX P6, R14, R13, R12, R11 ;  /* 0x0000000c0d0e7389 */ /* 0x00006400000c000b */
[----:B01----:R-:W-:Y:S01]  /*30a90*/  ENDCOLLECTIVE ;  /* 0x000000000000791b */ /* 0x003fe20003800000 */
.L_x_3465:
        /* <DEDUP_REMOVED lines=12> */
[----:B------:R-:W-:-:S02]  /*30b60*/  SEL R59, R107, R110, P0 ;  /* 0x0000006e6b3b7207 */ /* 0x000fc40000000000 */
[----:B------:R-:W-:Y:S01]  /*30b70*/  SEL R63, R109, R112, P0 ;  /* 0x000000706d3f7207 */ /* 0x000fe20000000000 */
[----:B------:R-:W-:Y:S06]  /*30b80*/  BRA `(.L_x_3466) ;  /* 0xffffff1000647947 */ /* 0x000fec000383ffff */
.L_x_3152:
[----:B------:R-:W-:Y:S01]  /*30b90*/  IMAD.MOV.U32 R13, RZ, RZ, R3 ;  /* 0x000000ffff0d7224 */ /* 0x000fe200078e0003 */
[----:B------:R-:W-:Y:S01]  /*30ba0*/  MOV R11, 0x181f ;  /* 0x0000181f000b7802 */ /* 0x000fe20000000f00 */
[----:B------:R-:W-:Y:S02]  /*30bb0*/  IMAD.MOV.U32 R12, RZ, RZ, RZ ;  /* 0x000000ffff0c7224 */ /* 0x000fe400078e00ff */
[----:B------:R-:W-:-:S07]  /*30bc0*/  IMAD.MOV.U32 R15, RZ, RZ, -0x1 ;  /* 0xffffffffff0f7424 */ /* 0x000fce00078e00ff */
[----:B01----:R-:W-:Y:S05]  /*30bd0*/  WARPSYNC.COLLECTIVE R15, `(.L_x_3467) ;  /* 0x000000000f087348 */ /* 0x003fea0003c00000 */
[----:B------:R2:W3:Y:S02]  /*30be0*/  SHFL.IDX P6, R14, R13, R12, R11 ;  /* 0x0000000c0d0e7389 */ /* 0x0004e400000c000b */
[----:B0123--:R-:W-:Y:S01]  /*30bf0*/  ENDCOLLECTIVE ;  /* 0x000000000000791b */ /* 0x00ffe20003800000 */
.L_x_3467:
[----:B------:R-:W-:Y:S02]  /*30c00*/  IMAD.MOV.U32 R13, RZ, RZ, R2 ;  /* 0x000000ffff0d7224 */ /* 0x000fe400078e0002 */
[----:B------:R-:W-:-:S07]  /*30c10*/  IMAD.MOV.U32 R0, RZ, RZ, R14 ;  /* 0x000000ffff007224 */ /* 0x000fce00078e000e */
[----:B------:R-:W-:Y:S05]  /*30c20*/  WARPSYNC.COLLECTIVE R15, `(.L_x_3468) ;  /* 0x000000000f087348 */ /* 0x000fea0003c00000 */
[----:B------:R0:W1:Y:S02]  /*30c30*/  SHFL.IDX P6, R14, R13, R12, R11 ;  /* 0x0000000c0d0e7389 */ /* 0x00006400000c000b */
[----:B01----:R-:W-:Y:S01]  /*30c40*/  ENDCOLLECTIVE ;  /* 0x000000000000791b */ /* 0x003fe20003800000 */
.L_x_3468:
[----:B------:R-:W-:Y:S05]  /*30c50*/  BRA `(.L_x_3469) ;  /* 0xffffff2c00c47947 */ /* 0x000fea000383ffff */
.L_x_3155:
        /* <DEDUP_REMOVED lines=8> */
.L_x_3471:
[----:B------:R-:W-:Y:S05]  /*30ce0*/  BSYNC B1 ;  /* 0x0000000000017941 */ /* 0x000fea0003800000 */
.L_x_3470:
        /* <DEDUP_REMOVED lines=8> */
.L_x_3472:
[----:B------:R-:W-:Y:S05]  /*30d70*/  BRA `(.L_x_3473) ;  /* 0xffffff2c00e47947 */ /* 0x000fea000383ffff */
.L_x_3158:
        /* <DEDUP_REMOVED lines=8> */
.L_x_3475:
[----:B------:R-:W-:Y:S05]  /*30e00*/  BSYNC B1 ;  /* 0x0000000000017941 */ /* 0x000fea0003800000 */
.L_x_3474:
        /* <DEDUP_REMOVED lines=8> */
.L_x_3476:
[----:B------:R-:W-:Y:S05]  /*30e90*/  BRA `(.L_x_3477) ;  /* 0xffffff3000047947 */ /* 0x000fea000383ffff */
.L_x_3161:
[----:B------:R-:W-:Y:S01]  /*30ea0*/  BSSY B1, `(.L_x_3478) ;  /* 0x0000008000017945 */ /* 0x000fe20003800000 */
[----:B0-----:R-:W-:Y:S01]  /*30eb0*/  IMAD.MOV.U32 R13, RZ, RZ, R3 ;  /* 0x000000ffff0d7224 */ /* 0x001fe200078e0003 */
[----:B------:R-:W-:Y:S01]  /*30ec0*/  MOV R15, 0xffffffff ;  /* 0xffffffff000f7802 */ /* 0x000fe20000000f00 */
[----:B------:R-:W-:Y:S02]  /*30ed0*/  IMAD.MOV.U32 R12, RZ, RZ, 0x3 ;  /* 0x00000003ff0c7424 */ /* 0x000fe400078e00ff */
[----:B------:R-:W-:-:S07]  /*30ee0*/  IMAD.MOV.U32 R11, RZ, RZ, 0x181f ;  /* 0x0000181fff0b7424 */ /* 0x000fce00078e00ff */
[----:B-1234-:R-:W-:Y:S05]  /*30ef0*/  WARPSYNC.COLLECTIVE R15, `(.L_x_3479) ;  /* 0x000000000f087348 */ /* 0x01efea0003c00000 */
[----:B------:R0:W0:Y:S02]  /*30f00*/  SHFL.IDX P6, R14, R13, R12, R11 ;  /* 0x0000000c0d0e7389 */ /* 0x00002400000c000b */
[----:B01234-:R-:W-:Y:S01]  /*30f10*/  ENDCOLLECTIVE ;  /* 0x000000000000791b */ /* 0x01ffe20003800000 */
.L_x_3479:
[----:B------:R-:W-:Y:S05]  /*30f20*/  BSYNC B1 ;  /* 0x0000000000017941 */ /* 0x000fea0003800000 */
.L_x_3478:
        /* <DEDUP_REMOVED lines=8> */
.L_x_3480:
[----:B------:R-:W-:Y:S05]  /*30fb0*/  BRA `(.L_x_3481) ;  /* 0xffffff3000247947 */ /* 0x000fea000383ffff */
.L_x_3177:
[----:B0-----:R-:W0:Y:S01]  /*30fc0*/  S2R R8, SR_TID.X ;  /* 0x0000000000087919 */ /* 0x001e220000002100 */
[----:B------:R-:W-:Y:S01]  /*30fd0*/  BSSY B1, `(.L_x_3482) ;  /* 0x000000a000017945 */ /* 0x000fe20003800000 */
[----:B------:R-:W-:Y:S02]  /*30fe0*/  IMAD.MOV.U32 R12, RZ, RZ, RZ ;  /* 0x000000ffff0c7224 */ /* 0x000fe400078e00ff */
[----:B------:R-:W-:Y:S02]  /*30ff0*/  IMAD.MOV.U32 R11, RZ, RZ, 0x1f ;  /* 0x0000001fff0b7424 */ /* 0x000fe400078e00ff */
[----:B------:R-:W-:Y:S01]  /*31000*/  IMAD.MOV.U32 R15, RZ, RZ, -0x1 ;  /* 0xffffffffff0f7424 */ /* 0x000fe200078e00ff */
[----:B0-----:R-:W-:-:S04]  /*31010*/  SHF.R.U32.HI R8, RZ, 0x5, R8 ;  /* 0x00000005ff087819 */ /* 0x001fc80000011608 */
[----:B------:R-:W-:-:S05]  /*31020*/  LOP3.LUT R8, R8, 0x3, RZ, 0xc0, !PT ;  /* 0x0000000308087812 */ /* 0x000fca00078ec0ff */
[----:B------:R-:W-:-:S07]  /*31030*/  IMAD.MOV.U32 R13, RZ, RZ, R8 ;  /* 0x000000ffff0d7224 */ /* 0x000fce00078e0008 */
[----:B-1----:R-:W-:Y:S05]  /*31040*/  WARPSYNC.COLLECTIVE R15, `(.L_x_3483) ;  /* 0x000000000f087348 */ /* 0x002fea0003c00000 */
[----:B------:R0:W2:Y:S02]  /*31050*/  SHFL.IDX P6, R14, R13, R12, R11 ;  /* 0x0000000c0d0e7389 */ /* 0x0000a400000c000b */
[----:B012---:R-:W-:Y:S01]  /*31060*/  ENDCOLLECTIVE ;  /* 0x000000000000791b */ /* 0x007fe20003800000 */
.L_x_3483:
[----:B------:R-:W-:Y:S05]  /*31070*/  BSYNC B1 ;  /* 0x0000000000017941 */ /* 0x000fea0003800000 */
.L_x_3482:
[----:B------:R-:W-:Y:S05]  /*31080*/  BRA `(.L_x_3484) ;  /* 0xffffff4400f87947 */ /* 0x000fea000383ffff */
.L_x_3179:
[----:B------:R-:W-:Y:S01]  /*31090*/  BSSY B1, `(.L_x_3485) ;  /* 0x0000006000017945 */ /* 0x000fe20003800000 */
[----:B------:R-:W-:-:S07]  /*310a0*/  MOV R15, 0xffffffff ;  /* 0xffffffff000f7802 */ /* 0x000fce0000000f00 */
[----:B012---:R-:W-:Y:S05]  /*310b0*/  WARPSYNC.COLLECTIVE R15, `(.L_x_3486) ;  /* 0x000000000f0c7348 */ /* 0x007fea0003c00000 */
[----:B------:R-:W-:Y:S02]  /*310c0*/  ELECT P6, UR62, PT ;  /* 0x00000000003e782f */ /* 0x000fe400038c0000 */
[----:B------:R-:W-:Y:S01]  /*310d0*/  MOV R14, UR62 ;  /* 0x0000003e000e7c02 */ /* 0x000fe20008000f00 */
[----:B012---:R-:W-:Y:S10]  /*310e0*/  ENDCOLLECTIVE ;  /* 0x000000000000791b */ /* 0x007ff40003800000 */
.L_x_3486:
[----:B------:R-:W-:Y:S05]  /*310f0*/  BSYNC B1 ;  /* 0x0000000000017941 */ /* 0x000fea0003800000 */
.L_x_3485:
[----:B------:R-:W-:Y:S05]  /*31100*/  BRA `(.L_x_3178) ;  /* 0xffffff4400f07947 */ /* 0x000fea000383ffff */
.L_x_3181:
[----:B--2---:R2:W3:Y:S02]  /*31110*/  SYNCS.PHASECHK.TRANS64.TRYWAIT P0, [R23+URZ+0x38820], R5 ;  /* 0x03882005170075a7 */ /* 0x0044e4000800017f */
[----:B---3--:R-:W-:Y:S05]  /*31120*/  @!P0 NANOSLEEP.SYNCS 0x989680 ;  /* 0x009896800000895d */ /* 0x008fea0003900000 */
[----:B------:R-:W3:Y:S02]  /*31130*/  @!P0 SYNCS.PHASECHK.TRANS64 P0, [R23+URZ+0x38820], R5 ;  /* 0x03882005170085a7 */ /* 0x000ee4000800007f */
[----:B---3--:R-:W-:Y:S05]  /*31140*/  @!P0 BRA `(.L_x_3181) ;  /* 0xfffffffc00f08947 */ /* 0x008fea000383ffff */
[----:B------:R-:W-:Y:S05]  /*31150*/  BRA `(.L_x_3487) ;  /* 0xffffff4800007947 */ /* 0x000fea000383ffff */
.L_x_3185:
[----:B0-----:R0:W3:Y:S02]  /*31160*/  SYNCS.PHASECHK.TRANS64.TRYWAIT P0, [R8+URZ+0x388a0], R10 ;  /* 0x0388a00a080075a7 */ /* 0x0010e4000800017f */
[----:B---3--:R-:W-:Y:S05]  /*31170*/  @!P0 NANOSLEEP.SYNCS 0x989680 ;  /* 0x009896800000895d */ /* 0x008fea0003900000 */
[----:B------:R-:W3:Y:S02]  /*31180*/  @!P0 SYNCS.PHASECHK.TRANS64 P0, [R8+URZ+0x388a0], R10 ;  /* 0x0388a00a080085a7 */ /* 0x000ee4000800007f */
[----:B---3--:R-:W-:Y:S05]  /*31190*/  @!P0 BRA `(.L_x_3185) ;  /* 0xfffffffc00f08947 */ /* 0x008fea000383ffff */
[----:B------:R-:W-:Y:S05]  /*311a0*/  BRA `(.L_x_3488) ;  /* 0xffffff4800187947 */ /* 0x000fea000383ffff */
.L_x_3191:
[----:B-1----:R1:W2:Y:S02]  /*311b0*/  SYNCS.PHASECHK.TRANS64.TRYWAIT P0, [R8+URZ+0x388c0], R10 ;  /* 0x0388c00a080075a7 */ /* 0x0022a4000800017f */
[----:B--2---:R-:W-:Y:S05]  /*311c0*/  @!P0 NANOSLEEP.SYNCS 0x989680 ;  /* 0x009896800000895d */ /* 0x004fea0003900000 */
[----:B------:R-:W2:Y:S02]  /*311d0*/  @!P0 SYNCS.PHASECHK.TRANS64 P0, [R8+URZ+0x388c0], R10 ;  /* 0x0388c00a080085a7 */ /* 0x000ea4000800007f */
[----:B--2---:R-:W-:Y:S05]  /*311e0*/  @!P0 BRA `(.L_x_3191) ;  /* 0xfffffffc00f08947 */ /* 0x004fea000383ffff */
[----:B------:R-:W-:Y:S05]  /*311f0*/  BRA `(.L_x_3489) ;  /* 0xffffff4800d47947 */ /* 0x000fea000383ffff */
.L_x_3199:
[----:B0-----:R0:W1:Y:S02]  /*31200*/  SYNCS.PHASECHK.TRANS64.TRYWAIT P1, [R8+URZ+0x388a0], R7 ;  /* 0x0388a007080075a7 */ /* 0x001064000802017f */
[----:B-1----:R-:W-:Y:S05]  /*31210*/  @!P1 NANOSLEEP.SYNCS 0x989680 ;  /* 0x009896800000995d */ /* 0x002fea0003900000 */
[----:B------:R-:W1:Y:S02]  /*31220*/  @!P1 SYNCS.PHASECHK.TRANS64 P1, [R8+URZ+0x388a0], R7 ;  /* 0x0388a007080095a7 */ /* 0x000e64000802007f */
[----:B-1----:R-:W-:Y:S05]  /*31230*/  @!P1 BRA `(.L_x_3199) ;  /* 0xfffffffc00f09947 */ /* 0x002fea000383ffff */
[----:B------:R-:W-:Y:S05]  /*31240*/  BRA `(.L_x_3490) ;  /* 0xffffff4c00cc7947 */ /* 0x000fea000383ffff */
.L_x_3205:
[----:B-1----:R1:W2:Y:S02]  /*31250*/  SYNCS.PHASECHK.TRANS64.TRYWAIT P1, [R8+URZ+0x388c0], R7 ;  /* 0x0388c007080075a7 */ /* 0x0022a4000802017f */
[----:B--2---:R-:W-:Y:S05]  /*31260*/  @!P1 NANOSLEEP.SYNCS 0x989680 ;  /* 0x009896800000995d */ /* 0x004fea0003900000 */
[----:B------:R-:W2:Y:S02]  /*31270*/  @!P1 SYNCS.PHASECHK.TRANS64 P1, [R8+URZ+0x388c0], R7 ;  /* 0x0388c007080095a7 */ /* 0x000ea4000802007f */
[----:B--2---:R-:W-:Y:S05]  /*31280*/  @!P1 BRA `(.L_x_3205) ;  /* 0xfffffffc00f09947 */ /* 0x004fea000383ffff */
[----:B------:R-:W-:Y:S05]  /*31290*/  BRA `(.L_x_3491) ;  /* 0xffffff5000847947 */ /* 0x000fea000383ffff */
.L_x_3221:
        /* <DEDUP_REMOVED lines=11> */
.L_x_3493:
[----:B------:R-:W-:Y:S05]  /*31350*/  BSYNC B0 ;  /* 0x0000000000007941 */ /* 0x000fea0003800000 */
.L_x_3492:
[----:B------:R-:W-:Y:S05]  /*31360*/  BRA `(.L_x_3494) ;  /* 0xffffff5c00f87947 */ /* 0x000fea000383ffff */
.L_x_3224:
[----:B0-----:R0:W1:Y:S02]  /*31370*/  SYNCS.PHASECHK.TRANS64.TRYWAIT P0, [R6+URZ+0x38880], R28 ;  /* 0x0388801c060075a7 */ /* 0x001064000800017f */
[----:B-1----:R-:W-:Y:S05]  /*31380*/  @!P0 NANOSLEEP.SYNCS 0x989680 ;  /* 0x009896800000895d */ /* 0x002fea0003900000 */
[----:B------:R-:W1:Y:S02]  /*31390*/  @!P0 SYNCS.PHASECHK.TRANS64 P0, [R6+URZ+0x38880], R28 ;  /* 0x0388801c060085a7 */ /* 0x000e64000800007f */
[----:B-1----:R-:W-:Y:S05]  /*313a0*/  @!P0 BRA `(.L_x_3224) ;  /* 0xfffffffc00f08947 */ /* 0x002fea000383ffff */
[----:B------:R-:W-:Y:S05]  /*313b0*/  BRA `(.L_x_3495) ;  /* 0xffffff60001c7947 */ /* 0x000fea000383ffff */
.L_x_3225:
        /* <DEDUP_REMOVED lines=8> */
.L_x_3497:
[----:B------:R-:W-:Y:S05]  /*31440*/  BSYNC B0 ;  /* 0x0000000000007941 */ /* 0x000fea0003800000 */
.L_x_3496:
[----:B------:R-:W-:Y:S01]  /*31450*/  MOV R13, R0 ;  /* 0x00000000000d7202 */ /* 0x000fe20000000f00 */
[----:B------:R-:W-:Y:S01]  /*31460*/  IMAD.MOV.U32 R12, RZ, RZ, RZ ;  /* 0x000000ffff0c7224 */ /* 0x000fe200078e00ff */
[----:B------:R-:W0:Y:S01]  /*31470*/  LDC R30, c[0x0][0x2f4] ;  /* 0x0000bd00ff1e7b82 */ /* 0x000e220000000800 */
[----:B------:R-:W-:Y:S01]  /*31480*/  IMAD.MOV.U32 R11, RZ, RZ, 0x181f ;  /* 0x0000181fff0b7424 */ /* 0x000fe200078e00ff */
[----:B------:R-:W-:Y:S01]  /*31490*/  LOP3.LUT R29, R33, 0x80, RZ, 0xfc, !PT ;  /* 0x00000080211d7812 */ /* 0x000fe200078efcff */
[----:B------:R-:W-:Y:S02]  /*314a0*/  IMAD.MOV.U32 R15, RZ, RZ, -0x1 ;  /* 0xffffffffff0f7424 */ /* 0x000fe400078e00ff */
[----:B------:R-:W-:-:S07]  /*314b0*/  IMAD.MOV.U32 R5, RZ, RZ, R14 ;  /* 0x000000ffff057224 */ /* 0x000fce00078e000e */
[----:B0-----:R-:W-:Y:S05]  /*314c0*/  WARPSYNC.COLLECTIVE R15, `(.L_x_3498) ;  /* 0x000000000f087348 */ /* 0x001fea0003c00000 */
[----:B------:R1:W2:Y:S02]  /*314d0*/  SHFL.IDX P6, R14, R13, R12, R11 ;  /* 0x0000000c0d0e7389 */ /* 0x0002a400000c000b */
[----:B012---:R-:W-:Y:S01]  /*314e0*/  ENDCOLLECTIVE ;  /* 0x000000000000791b */ /* 0x007fe20003800000 */
.L_x_3498:
[----:B------:R-:W-:Y:S01]  /*314f0*/  ISETP.GE.AND P1, PT, R33, R30, PT ;  /* 0x0000001e2100720c */ /* 0x000fe20003f26270 */
[----:B------:R-:W-:Y:S02]  /*31500*/  IMAD.MOV.U32 R13, RZ, RZ, R2 ;  /* 0x000000ffff0d7224 */ /* 0x000fe400078e0002 */
[----:B------:R-:W-:Y:S01]  /*31510*/  IMAD.MOV.U32 R12, RZ, RZ, 0x1 ;  /* 0x00000001ff0c7424 */ /* 0x000fe200078e00ff */
[----:B------:R-:W-:Y:S01]  /*31520*/  ISETP.LT.OR P2, PT, R7, 0x1, P1 ;  /* 0x000000010700780c */ /* 0x000fe20000f41670 */
[----:B------:R-:W-:-:S12]  /*31530*/  IMAD.MOV.U32 R8, RZ, RZ, R14 ;  /* 0x000000ffff087224 */ /* 0x000fd800078e000e */
[----:B------:R-:W-:Y:S05]  /*31540*/  WARPSYNC.COLLECTIVE R15, `(.L_x_3499) ;  /* 0x000000000f087348 */ /* 0x000fea0003c00000 */
[----:B------:R0:W1:Y:S02]  /*31550*/  SHFL.IDX P6, R14, R13, R12, R11 ;  /* 0x0000000c0d0e7389 */ /* 0x00006400000c000b */
[----:B01----:R-:W-:Y:S01]  /*31560*/  ENDCOLLECTIVE ;  /* 0x000000000000791b */ /* 0x003fe20003800000 */
.L_x_3499:
[----:B------:R-:W-:-:S04]  /*31570*/  IADD3 R8, P0, R33, R8, RZ ;  /* 0x0000000821087210 */ /* 0x000fc80007f1e0ff */
[----:B------:R-:W-:Y:S01]  /*31580*/  IADD3.X R9, RZ, R5, RZ, P0, !PT ;  /* 0x00000005ff097210 */ /* 0x000fe200007fe4ff */
[----:B------:R-:W-:Y:S01]  /*31590*/  IMAD.IADD R5, R23, 0x1, R10 ;  /* 0x0000000117057824 */ /* 0x000fe200078e020a */
[----:B------:R-:W-:Y:S02]  /*315a0*/  ISETP.GE.AND P0, PT, R29, R30, PT ;  /* 0x0000001e1d00720c */ /* 0x000fe40003f06270 */
[----:B------:R-:W5:Y:S01]  /*315b0*/  LDL.LU R29, [R1] ;  /* 0x00000000011d7983 */ /* 0x000f620000300800 */
[C---:B------:R-:W-:Y:S02]  /*315c0*/  ISETP.GE.AND P3, PT, R7.reuse, 0x11, PT ;  /* 0x000000110700780c */ /* 0x040fe40003f66270 */
[----:B------:R-:W-:Y:S01]  /*315d0*/  MOV R13, R0 ;  /* 0x00000000000d7202 */ /* 0x000fe20000000f00 */
[----:B------:R-:W-:Y:S01]  /*315e0*/  @!PT LDS RZ, [RZ] ;  /* 0x00000000fffff984 */ /* 0x000fe20000000800 */
[----:B------:R-:W-:Y:S01]  /*315f0*/  @!PT LDS RZ, [RZ] ;  /* 0x00000000fffff984 */ /* 0x000fe20000000800 */
[----:B------:R-:W-:Y:S01]  /*31600*/  @!PT LDS RZ, [RZ] ;  /* 0x00000000fffff984 */ /* 0x000fe20000000800 */
[----:B------:R-:W-:Y:S01]  /*31610*/  LDGSTS.E.BYPASS.LTC128B.128 [R5+0x10400], desc[UR36][R8.64], !P2 ;  /* 0x1040000008057fae */ /* 0x000fe2000d101d64 */
[C---:B------:R-:W-:Y:S02]  /*31620*/  ISETP.LT.OR P2, PT, R7.reuse, 0x1, P0 ;  /* 0x000000010700780c */ /* 0x040fe40000741670 */
[----:B------:R-:W-:-:S02]  /*31630*/  ISETP.GE.AND P5, PT, R7, 0x31, PT ;  /* 0x000000310700780c */ /* 0x000fc40003fa6270 */
[----:B------:R-:W-:-:S09]  /*31640*/  ISETP.GE.AND P4, PT, R7, 0x41, PT ;  /* 0x000000410700780c */ /* 0x000fd20003f86270 */
[----:B------:R0:W-:Y:S02]  /*31650*/  LDGSTS.E.BYPASS.LTC128B.128 [R5+0x14400], desc[UR36][R8.64+0x80], !P2 ;  /* 0x1440008008057fae */ /* 0x0001e4000d101d64 */
[----:B0-----:R-:W-:-:S07]  /*31660*/  IMAD.MOV.U32 R9, RZ, RZ, R14 ;  /* 0x000000ffff097224 */ /* 0x001fce00078e000e */
[----:B-----5:R-:W-:Y:S05]  /*31670*/  WARPSYNC.COLLECTIVE R15, `(.L_x_3500) ;  /* 0x000000000f087348 */ /* 0x020fea0003c00000 */
[----:B------:R0:W1:Y:S02]  /*31680*/  SHFL.IDX P6, R14, R13, R12, R11 ;  /* 0x0000000c0d0e7389 */ /* 0x00006400000c000b */
[----:B01---5:R-:W-:Y:S01]  /*31690*/  ENDCOLLECTIVE ;  /* 0x000000000000791b */ /* 0x023fe20003800000 */
.L_x_3500:
[----:B------:R-:W-:Y:S02]  /*316a0*/  IMAD.MOV.U32 R13, RZ, RZ, R2 ;  /* 0x000000ffff0d7224 */ /* 0x000fe400078e0002 */
[----:B------:R-:W-:Y:S02]  /*316b0*/  IMAD.MOV.U32 R12, RZ, RZ, 0x2 ;  /* 0x00000002ff0c7424 */ /* 0x000fe400078e00ff */
[----:B------:R-:W-:-:S07]  /*316c0*/  IMAD.MOV.U32 R8, RZ, RZ, R14 ;  /* 0x000000ffff087224 */ /* 0x000fce00078e000e */
[----:B------:R-:W-:Y:S05]  /*316d0*/  WARPSYNC.COLLECTIVE R15, `(.L_x_3501) ;  /* 0x000000000f087348 */ /* 0x000fea0003c00000 */
[----:B------:R0:W1:Y:S02]  /*316e0*/  SHFL.IDX P6, R14, R13, R12, R11 ;  /* 0x0000000c0d0e7389 */ /* 0x00006400000c000b */
[----:B01----:R-:W-:Y:S01]  /*316f0*/  ENDCOLLECTIVE ;  /* 0x000000000000791b */ /* 0x003fe20003800000 */
.L_x_3501:
        /* <DEDUP_REMOVED lines=10> */
[----:B0-----:R-:W-:-:S07]  /*317a0*/  MOV R9, R14 ;  /* 0x0000000e00097202 */ /* 0x001fce0000000f00 */
[----:B------:R-:W-:Y:S05]  /*317b0*/  WARPSYNC.COLLECTIVE R15, `(.L_x_3502) ;  /* 0x000000000f087348 */ /* 0x000fea0003c00000 */
[----:B------:R0:W1:Y:S02]  /*317c0*/  SHFL.IDX P6, R14, R13, R12, R11 ;  /* 0x0000000c0d0e7389 */ /* 0x00006400000c000b */
[----:B01----:R-:W-:Y:S01]  /*317d0*/  ENDCOLLECTIVE ;  /* 0x000000000000791b */ /* 0x003fe20003800000 */
.L_x_3502:
[----:B------:R-:W-:Y:S01]  /*317e0*/  IMAD.MOV.U32 R13, RZ, RZ, R2 ;  /* 0x000000ffff0d7224 */ /* 0x000fe200078e0002 */
[----:B------:R-:W-:Y:S01]  /*317f0*/  MOV R12, 0x3 ;  /* 0x00000003000c7802 */ /* 0x000fe20000000f00 */
[----:B------:R-:W-:-:S07]  /*31800*/  IMAD.MOV.U32 R8, RZ, RZ, R14 ;  /* 0x000000ffff087224 */ /* 0x000fce00078e000e */
[----:B------:R-:W-:Y:S05]  /*31810*/  WARPSYNC.COLLECTIVE R15, `(.L_x_3503) ;  /* 0x000000000f087348 */ /* 0x000fea0003c00000 */
[----:B------:R0:W1:Y:S02]  /*31820*/  SHFL.IDX P6, R14, R13, R12, R11 ;  /* 0x0000000c0d0e7389 */ /* 0x00006400000c000b */
[----:B01----:R-:W-:Y:S01]  /*31830*/  ENDCOLLECTIVE ;  /* 0x000000000000791b */ /* 0x003fe20003800000 */
.L_x_3503:
        /* <DEDUP_REMOVED lines=14> */
.L_x_3504:
[----:B------:R-:W-:Y:S01]  /*31920*/  MOV R13, R2 ;  /* 0x00000002000d7202 */ /* 0x000fe20000000f00 */
[----:B------:R-:W-:Y:S02]  /*31930*/  IMAD.MOV.U32 R12, RZ, RZ, 0x4 ;  /* 0x00000004ff0c7424 */ /* 0x000fe400078e00ff */
[----:B------:R-:W-:-:S07]  /*31940*/  IMAD.MOV.U32 R8, RZ, RZ, R14 ;  /* 0x000000ffff087224 */ /* 0x000fce00078e000e */
[----:B------:R-:W-:Y:S05]  /*31950*/  WARPSYNC.COLLECTIVE R15, `(.L_x_3505) ;  /* 0x000000000f087348 */ /* 0x000fea0003c00000 */
[----:B------:R0:W1:Y:S02]  /*31960*/  SHFL.IDX P6, R14, R13, R12, R11 ;  /* 0x0000000c0d0e7389 */ /* 0x00006400000c000b */
[----:B01----:R-:W-:Y:S01]  /*31970*/  ENDCOLLECTIVE ;  /* 0x000000000000791b */ /* 0x003fe20003800000 */
.L_x_3505:
        /* <DEDUP_REMOVED lines=14> */
.L_x_3506:
[----:B------:R-:W-:Y:S02]  /*31a60*/  IMAD.MOV.U32 R13, RZ, RZ, R2 ;  /* 0x000000ffff0d7224 */ /* 0x000fe400078e0002 */
[----:B------:R-:W-:Y:S02]  /*31a70*/  IMAD.MOV.U32 R12, RZ, RZ, 0x5 ;  /* 0x00000005ff0c7424 */ /* 0x000fe400078e00ff */
[----:B------:R-:W-:-:S07]  /*31a80*/  IMAD.MOV.U32 R8, RZ, RZ, R14 ;  /* 0x000000ffff087224 */ /* 0x000fce00078e000e */
[----:B------:R-:W-:Y:S05]  /*31a90*/  WARPSYNC.COLLECTIVE R15, `(.L_x_3507) ;  /* 0x000000000f087348 */ /* 0x000fea0003c00000 */
[----:B------:R0:W1:Y:S02]  /*31aa0*/  SHFL.IDX P6, R14, R13, R12, R11 ;  /* 0x0000000c0d0e7389 */ /* 0x00006400000c000b */
[----:B01----:R-:W-:Y:S01]  /*31ab0*/  ENDCOLLECTIVE ;  /* 0x000000000000791b */ /* 0x003fe20003800000 */
.L_x_3507:
[----:B------:R-:W-:-:S04]  /*31ac0*/  IADD3 R8, P2, R33, R8, RZ ;  /* 0x0000000821087210 */ /* 0x000fc80007f5e0ff */
[----:B------:R-:W-:Y:S02]  /*31ad0*/  IADD3.X R9, RZ, R9, RZ, P2, !PT ;  /* 0x00000009ff097210 */ /* 0x000fe400017fe4ff */
[----:B------:R-:W-:Y:S01]  /*31ae0*/  ISETP.LT.OR P2, PT, R7, 0x41, P1 ;  /* 0x000000410700780c */ /* 0x000fe20000f41670 */
[----:B------:R-:W-:Y:S01]  /*31af0*/  IMAD.MOV.U32 R13, RZ, RZ, R0 ;  /* 0x000000ffff0d7224 */ /* 0x000fe200078e0000 */
[----:B------:R-:W-:-:S04]  /*31b00*/  LOP3.LUT R29, R29, 0xffffffef, RZ, 0xc0, !PT ;  /* 0xffffffef1d1d7812 */ /* 0x000fc800078ec0ff */
[----:B------:R-:W-:Y:S02]  /*31b10*/  @P3 LOP3.LUT R29, R29, 0x10, RZ, 0xfc, !PT ;  /* 0x000000101d1d3812 */ /* 0x000fe400078efcff */
[----:B------:R-:W-:-:S05]  /*31b20*/  ISETP.GE.AND P3, PT, R7, 0x51, PT ;  /* 0x000000510700780c */ /* 0x000fca0003f66270 */
[----:B------:R-:W-:Y:S01]  /*31b30*/  @!PT LDS RZ, [RZ] ;  /* 0x00000000fffff984 */ /* 0x000fe20000000800 */
[----:B------:R-:W-:Y:S01]  /*31b40*/  @!PT LDS RZ, [RZ] ;  /* 0x00000000fffff984 */ /* 0x000fe20000000800 */
[----:B------:R-:W-:Y:S01]  /*31b50*/  @!PT LDS RZ, [RZ] ;  /* 0x00000000fffff984 */ /* 0x000fe20000000800 */
[----:B------:R-:W-:Y:S01]  /*31b60*/  LDGSTS.E.BYPASS.LTC128B.128 [R5+0x12400], desc[UR36][R8.64], !P2 ;  /* 0x1240000008057fae */ /* 0x000fe2000d101d64 */
[----:B------:R-:W-:Y:S02]  /*31b70*/  ISETP.LT.OR P2, PT, R7, 0x41, P0 ;  /* 0x000000410700780c */ /* 0x000fe40000741670 */
[----:B------:R-:W-:-:S11]  /*31b80*/  LOP3.LUT R29, R29, 0xfffffff7, RZ, 0xc0, !PT ;  /* 0xfffffff71d1d7812 */ /* 0x000fd600078ec0ff */
[----:B------:R0:W-:Y:S02]  /*31b90*/  LDGSTS.E.BYPASS.LTC128B.128 [R5+0x16400], desc[UR36][R8.64+0x80], !P2 ;  /* 0x1640008008057fae */ /* 0x0001e4000d101d64 */
[----:B0-----:R-:W-:-:S07]  /*31ba0*/  IMAD.MOV.U32 R9, RZ, RZ, R14 ;  /* 0x000000ffff097224 */ /* 0x001fce00078e000e */
[----:B------:R-:W-:Y:S05]  /*31bb0*/  WARPSYNC.COLLECTIVE R15, `(.L_x_3508) ;  /* 0x000000000f087348 */ /* 0x000fea0003c00000 */
[----:B------:R0:W1:Y:S02]  /*31bc0*/  SHFL.IDX P6, R14, R13, R12, R11 ;  /* 0x0000000c0d0e7389 */ /* 0x00006400000c000b */
[----:B01----:R-:W-:Y:S01]  /*31bd0*/  ENDCOLLECTIVE ;  /* 0x000000000000791b */ /* 0x003fe20003800000 */
.L_x_3508:
[----:B------:R-:W-:Y:S02]  /*31be0*/  IMAD.MOV.U32 R13, RZ, RZ, R2 ;  /* 0x000000ffff0d7224 */ /* 0x000fe400078e0002 */
[----:B------:R-:W-:Y:S01]  /*31bf0*/  IMAD.MOV.U32 R12, RZ, RZ, 0x6 ;  /* 0x00000006ff0c7424 */ /* 0x000fe200078e00ff */
[----:B------:R-:W-:-:S07]  /*31c00*/  MOV R8, R14 ;  /* 0x0000000e00087202 */ /* 0x000fce0000000f00 */
[----:B------:R-:W-:Y:S05]  /*31c10*/  WARPSYNC.COLLECTIVE R15, `(.L_x_3509) ;  /* 0x000000000f087348 */ /* 0x000fea0003c00000 */
[----:B------:R0:W1:Y:S02]  /*31c20*/  SHFL.IDX P6, R14, R13, R12, R11 ;  /* 0x0000000c0d0e7389 */ /* 0x00006400000c000b */
[----:B01----:R-:W-:Y:S01]  /*31c30*/  ENDCOLLECTIVE ;  /* 0x000000000000791b */ /* 0x003fe20003800000 */
.L_x_3509:
[----:B------:R-:W-:-:S05]  /*31c40*/  IADD3 R8, P2, R33, R8, RZ ;  /* 0x0000000821087210 */ /* 0x000fca0007f5e0ff */
[----:B------:R-:W-:Y:S01]  /*31c50*/  IMAD.X R9, RZ, RZ, R9, P2 ;  /* 0x000000ffff097224 */ /* 0x000fe200010e0609 */
[----:B------:R-:W-:Y:S02]  /*31c60*/  ISETP.LT.OR P2, PT, R7, 0x51, P1 ;  /* 0x000000510700780c */ /* 0x000fe40000f41670 */
[----:B------:R-:W-:-:S11]  /*31c70*/  MOV R13, R0 ;  /* 0x00000000000d7202 */ /* 0x000fd60000000f00 */
        /* <DEDUP_REMOVED lines=10> */
.L_x_3510:
[----:B------:R-:W-:Y:S02]  /*31d20*/  IMAD.MOV.U32 R13, RZ, RZ, R2 ;  /* 0x000000ffff0d7224 */ /* 0x000fe400078e0002 */
[----:B------:R-:W-:Y:S02]  /*31d30*/  IMAD.MOV.U32 R12, RZ, RZ, 0x7 ;  /* 0x00000007ff0c7424 */ /* 0x000fe400078e00ff */
[----:B------:R-:W-:-:S07]  /*31d40*/  IMAD.MOV.U32 R8, RZ, RZ, R14 ;  /* 0x000000ffff087224 */ /* 0x000fce00078e000e */
[----:B------:R-:W-:Y:S05]  /*31d50*/  WARPSYNC.COLLECTIVE R15, `(.L_x_3511) ;  /* 0x000000000f087348 */ /* 0x000fea0003c00000 */
[----:B------:R0:W1:Y:S02]  /*31d60*/  SHFL.IDX P6, R14, R13, R12, R11 ;  /* 0x0000000c0d0e7389 */ /* 0x00006400000c000b */
[----:B01----:R-:W-:Y:S01]  /*31d70*/  ENDCOLLECTIVE ;  /* 0x000000000000791b */ /* 0x003fe20003800000 */
.L_x_3511:
        /* <DEDUP_REMOVED lines=8> */
[----:B------:R-:W-:Y:S02]  /*31e00*/  ISETP.LT.OR P2, PT, R7, 0x61, P0 ;  /* 0x000000610700780c */ /* 0x000fe40000741670 */
[----:B------:R-:W-:-:S11]  /*31e10*/  MOV R2, R14 ;  /* 0x0000000e00027202 */ /* 0x000fd60000000f00 */
[----:B0-----:R-:W-:Y:S05]  /*31e20*/  WARPSYNC.COLLECTIVE R15, `(.L_x_3512) ;  /* 0x000000000f087348 */ /* 0x001fea0003c00000 */
[----:B------:R1:W2:Y:S02]  /*31e30*/  SHFL.IDX P6, R14, R13, R12, R11 ;  /* 0x0000000c0d0e7389 */ /* 0x0002a400000c000b */
[----:B012---:R-:W-:Y:S01]  /*31e40*/  ENDCOLLECTIVE ;  /* 0x000000000000791b */ /* 0x007fe20003800000 */
.L_x_3512:
[----:B------:R-:W-:Y:S01]  /*31e50*/  @!PT LDS RZ, [RZ] ;  /* 0x00000000fffff984 */ /* 0x000fe20000000800 */
[----:B------:R-:W-:Y:S01]  /*31e60*/  @!PT LDS RZ, [RZ] ;  /* 0x00000000fffff984 */ /* 0x000fe20000000800 */
[----:B------:R-:W-:Y:S01]  /*31e70*/  @!PT LDS RZ, [RZ] ;  /* 0x00000000fffff984 */ /* 0x000fe20000000800 */
[----:B------:R2:W-:Y:S01]  /*31e80*/  LDGSTS.E.BYPASS.LTC128B.128 [R5+0x17400], desc[UR36][R8.64+0x80], !P2 ;  /* 0x1740008008057fae */ /* 0x0005e2000d101d64 */
[----:B------:R-:W-:-:S13]  /*31e90*/  ISETP.GE.AND P2, PT, R7, 0x21, PT ;  /* 0x000000210700780c */ /* 0x000fda0003f46270 */
[----:B------:R-:W-:Y:S01]  /*31ea0*/  @P2 LOP3.LUT R29, R29, 0x8, RZ, 0xfc, !PT ;  /* 0x000000081d1d2812 */ /* 0x000fe200078efcff */
[----:B------:R-:W-:Y:S01]  /*31eb0*/  IMAD.MOV.U32 R0, RZ, RZ, R14 ;  /* 0x000000ffff007224 */ /* 0x000fe200078e000e */
[----:B------:R-:W-:Y:S02]  /*31ec0*/  ISETP.GE.AND P6, PT, R7, 0x71, PT ;  /* 0x000000710700780c */ /* 0x000fe40003fc6270 */
[----:B------:R-:W-:Y:S02]  /*31ed0*/  LOP3.LUT R29, R29, 0xffffffbf, RZ, 0xc0, !PT ;  /* 0xffffffbf1d1d7812 */ /* 0x000fe400078ec0ff */
[----:B------:R-:W-:-:S09]  /*31ee0*/  ISETP.GE.AND P2, PT, R7, 0x61, PT ;  /* 0x000000610700780c */ /* 0x000fd20003f46270 */
[----:B------:R-:W-:-:S05]  /*31ef0*/  @P6 LOP3.LUT R29, R29, 0x40, RZ, 0xfc, !PT ;  /* 0x000000401d1d6812 */ /* 0x000fca00078efcff */
[----:B------:R2:W-:Y:S01]  /*31f00*/  STL [R1], R29 ;  /* 0x0000001d01007387 */ /* 0x0005e20000100800 */
[----:B------:R-:W-:Y:S05]  /*31f10*/  BRA `(.L_x_3513) ;  /* 0xffffff5800f47947 */ /* 0x000fea000383ffff */
.L_x_3230:
[----:B---3--:R3:W4:Y:S02]  /*31f20*/  SYNCS.PHASECHK.TRANS64.TRYWAIT P0, [R6+URZ+0x38840], R28 ;  /* 0x0388401c060075a7 */ /* 0x008724000800017f */
[----:B----4-:R-:W-:Y:S05]  /*31f30*/  @!P0 NANOSLEEP.SYNCS 0x989680 ;  /* 0x009896800000895d */ /* 0x010fea0003900000 */
[----:B------:R-:W4:Y:S02]  /*31f40*/  @!P0 SYNCS.PHASECHK.TRANS64 P0, [R6+URZ+0x38840], R28 ;  /* 0x0388401c060085a7 */ /* 0x000f24000800007f */
[----:B----4-:R-:W-:Y:S05]  /*31f50*/  @!P0 BRA `(.L_x_3230) ;  /* 0xfffffffc00f08947 */ /* 0x010fea000383ffff */
[----:B------:R-:W-:Y:S05]  /*31f60*/  BRA `(.L_x_3514) ;  /* 0xffffff5c00507947 */ /* 0x000fea000383ffff */
.L_x_3231:
[----:B------:R-:W-:Y:S01]  /*31f70*/  BSSY B0, `(.L_x_3515) ;  /* 0x0000008000007945 */ /* 0x000fe20003800000 */
[----:B------:R-:W-:Y:S01]  /*31f80*/  IMAD.MOV.U32 R13, RZ, RZ, R0 ;  /* 0x000000ffff0d7224 */ /* 0x000fe200078e0000 */
[----:B------:R-:W-:Y:S01]  /*31f90*/  MOV R11, 0x181f ;  /* 0x0000181f000b7802 */ /* 0x000fe20000000f00 */
[----:B------:R-:W-:Y:S02]  /*31fa0*/  IMAD.MOV.U32 R12, RZ, RZ, RZ ;  /* 0x000000ffff0c7224 */ /* 0x000fe400078e00ff */
[----:B------:R-:W-:-:S07]  /*31fb0*/  IMAD.MOV.U32 R15, RZ, RZ, -0x1 ;  /* 0xffffffffff0f7424 */ /* 0x000fce00078e00ff */
[----:B--23-5:R-:W-:Y:S05]  /*31fc0*/  WARPSYNC.COLLECTIVE R15, `(.L_x_3516) ;  /* 0x000000000f087348 */ /* 0x02cfea0003c00000 */
[----:B------:R0:W1:Y:S02]  /*31fd0*/  SHFL.IDX P6, R14, R13, R12, R11 ;  /* 0x0000000c0d0e7389 */ /* 0x00006400000c000b */
[----:B0123-5:R-:W-:Y:S01]  /*31fe0*/  ENDCOLLECTIVE ;  /* 0x000000000000791b */ /* 0x02ffe20003800000 */
.L_x_3516:
[----:B------:R-:W-:Y:S05]  /*31ff0*/  BSYNC B0 ;  /* 0x0000000000007941 */ /* 0x000fea0003800000 */
.L_x_3515:
        /* <DEDUP_REMOVED lines=8> */
.L_x_3517:
[----:B------:R-:W-:Y:S01]  /*32080*/  IMAD.MOV.U32 R13, RZ, RZ, R0 ;  /* 0x000000ffff0d7224 */ /* 0x000fe200078e0000 */
[----:B------:R-:W-:Y:S02]  /*32090*/  MOV R12, 0x1 ;  /* 0x00000001000c7802 */ /* 0x000fe40000000f00 */
        /* <DEDUP_REMOVED lines=16> */
.L_x_3518:
[----:B------:R-:W-:Y:S02]  /*321a0*/  IMAD.MOV.U32 R13, RZ, RZ, R4 ;  /* 0x000000ffff0d7224 */ /* 0x000fe400078e0004 */
[----:B------:R-:W-:-:S07]  /*321b0*/  IMAD.MOV.U32 R2, RZ, RZ, R14 ;  /* 0x000000ffff027224 */ /* 0x000fce00078e000e */
[----:B------:R-:W-:Y:S05]  /*321c0*/  WARPSYNC.COLLECTIVE R15, `(.L_x_3519) ;  /* 0x000000000f087348 */ /* 0x000fea0003c00000 */
[----:B------:R0:W1:Y:S02]  /*321d0*/  SHFL.IDX P6, R14, R13, R12, R11 ;  /* 0x0000000c0d0e7389 */ /* 0x00006400000c000b */
[----:B01----:R-:W-:Y:S01]  /*321e0*/  ENDCOLLECTIVE ;  /* 0x000000000000791b */ /* 0x003fe20003800000 */
.L_x_3519:
        /* <DEDUP_REMOVED lines=18> */
.L_x_3520:
[----:B------:R-:W-:Y:S02]  /*32310*/  IMAD.MOV.U32 R13, RZ, RZ, R4 ;  /* 0x000000ffff0d7224 */ /* 0x000fe400078e0004 */
[----:B------:R-:W-:-:S07]  /*32320*/  IMAD.MOV.U32 R2, RZ, RZ, R14 ;  /* 0x000000ffff027224 */ /* 0x000fce00078e000e */
[----:B------:R-:W-:Y:S05]  /*32330*/  WARPSYNC.COLLECTIVE R15, `(.L_x_3521) ;  /* 0x000000000f087348 */ /* 0x000fea0003c00000 */
[----:B------:R0:W1:Y:S02]  /*32340*/  SHFL.IDX P6, R14, R13, R12, R11 ;  /* 0x0000000c0d0e7389 */ /* 0x00006400000c000b */
[----:B01----:R-:W-:Y:S01]  /*32350*/  ENDCOLLECTIVE ;  /* 0x000000000000791b */ /* 0x003fe20003800000 */
.L_x_3521:
[----:B------:R-:W-:Y:S02]  /*32360*/  IMAD.MOV.U32 R13, RZ, RZ, R0 ;  /* 0x000000ffff0d7224 */ /* 0x000fe400078e0000 */
[----:B------:R-:W-:Y:S01]  /*32370*/  IMAD.MOV.U32 R12, RZ, RZ, 0x3 ;  /* 0x00000003ff0c7424 */ /* 0x000fe200078e00ff */
[----:B------:R-:W-:Y:S01]  /*32380*/  LOP3.LUT P6, RZ, R10, 0x8, RZ, 0xc0, !PT ;  /* 0x000000080aff7812 */ /* 0x000fe200078cc0ff */
[----:B------:R-:W-:-:S12]  /*32390*/  IMAD.MOV.U32 R3, RZ, RZ, R14 ;  /* 0x000000ffff037224 */ /* 0x000fd800078e000e */
[----:B------:R-:W-:-:S04]  /*323a0*/  @P6 IADD3 R3, P0, R33, R3, RZ ;  /* 0x0000000321036210 */ /* 0x000fc80007f1e0ff */
[----:B------:R-:W-:Y:S02]  /*323b0*/  @P6 IADD3.X R2, RZ, R2, RZ, P0, !PT ;  /* 0x00000002ff026210 */ /* 0x000fe400007fe4ff */
[----:B------:R-:W-:Y:S02]  /*323c0*/  ISETP.GE.AND P0, PT, R33, R7, PT ;  /* 0x000000072100720c */ /* 0x000fe40003f06270 */
        /* <DEDUP_REMOVED lines=11> */
.L_x_3522:
[----:B------:R-:W-:Y:S02]  /*32480*/  IMAD.MOV.U32 R13, RZ, RZ, R4 ;  /* 0x000000ffff0d7224 */ /* 0x000fe400078e0004 */
[----:B------:R-:W-:-:S07]  /*32490*/  IMAD.MOV.U32 R2, RZ, RZ, R14 ;  /* 0x000000ffff027224 */ /* 0x000fce00078e000e */
[----:B------:R-:W-:Y:S05]  /*324a0*/  WARPSYNC.COLLECTIVE R15, `(.L_x_3523) ;  /* 0x000000000f087348 */ /* 0x000fea0003c00000 */
[----:B------:R0:W1:Y:S02]  /*324b0*/  SHFL.IDX P6, R14, R13, R12, R11 ;  /* 0x0000000c0d0e7389 */ /* 0x00006400000c000b */
[----:B01----:R-:W-:Y:S01]  /*324c0*/  ENDCOLLECTIVE ;  /* 0x000000000000791b */ /* 0x003fe20003800000 */
.L_x_3523:
[----:B------:R-:W-:Y:S02]  /*324d0*/  IMAD.MOV.U32 R13, RZ, RZ, R0 ;  /* 0x000000ffff0d7224 */ /* 0x000fe400078e0000 */
[----:B------:R-:W-:Y:S01]  /*324e0*/  IMAD.MOV.U32 R12, RZ, RZ, 0x4 ;  /* 0x00000004ff0c7424 */ /* 0x000fe200078e00ff */
[----:B------:R-:W-:Y:S02]  /*324f0*/  MOV R3, R14 ;  /* 0x0000000e00037202 */ /* 0x000fe40000000f00 */
[C---:B------:R-:W-:Y:S02]  /*32500*/  ISETP.GE.AND P6, PT, R33.reuse, R7, PT ;  /* 0x000000072100720c */ /* 0x040fe40003fc6270 */
        /* <DEDUP_REMOVED lines=12> */
.L_x_3524:
        /* <DEDUP_REMOVED lines=10> */
.L_x_3525:
[----:B------:R-:W-:Y:S02]  /*32670*/  IMAD.MOV.U32 R13, RZ, RZ, R0 ;  /* 0x000000ffff0d7224 */ /* 0x000fe400078e0000 */
[----:B------:R-:W-:Y:S02]  /*32680*/  IMAD.MOV.U32 R12, RZ, RZ, 0x5 ;  /* 0x00000005ff0c7424 */ /* 0x000fe400078e00ff */
[----:B------:R-:W-:-:S07]  /*32690*/  IMAD.MOV.U32 R3, RZ, RZ, R14 ;  /* 0x000000ffff037224 */ /* 0x000fce00078e000e */
[----:B------:R-:W-:Y:S05]  /*326a0*/  WARPSYNC.COLLECTIVE R15, `(.L_x_3526) ;  /* 0x000000000f087348 */ /* 0x000fea0003c00000 */
[----:B------:R0:W1:Y:S02]  /*326b0*/  SHFL.IDX P6, R14, R13, R12, R11 ;  /* 0x0000000c0d0e7389 */ /* 0x00006400000c000b */
[----:B01----:R-:W-:Y:S01]  /*326c0*/  ENDCOLLECTIVE ;  /* 0x000000000000791b */ /* 0x003fe20003800000 */
.L_x_3526:
        /* <DEDUP_REMOVED lines=11> */
[----:B0-----:R-:W-:-:S07]  /*32780*/  MOV R2, R14 ;  /* 0x0000000e00027202 */ /* 0x001fce0000000f00 */
[----:B------:R-:W-:Y:S05]  /*32790*/  WARPSYNC.COLLECTIVE R15, `(.L_x_3527) ;  /* 0x000000000f087348 */ /* 0x000fea0003c00000 */
[----:B------:R0:W1:Y:S02]  /*327a0*/  SHFL.IDX P6, R14, R13, R12, R11 ;  /* 0x0000000c0d0e7389 */ /* 0x00006400000c000b */
[----:B01----:R-:W-:Y:S01]  /*327b0*/  ENDCOLLECTIVE ;  /* 0x000000000000791b */ /* 0x003fe20003800000 */
.L_x_3527:
[----:B------:R-:W-:Y:S01]  /*327c0*/  IMAD.MOV.U32 R13, RZ, RZ, R0 ;  /* 0x000000ffff0d7224 */ /* 0x000fe200078e0000 */
[----:B------:R-:W-:Y:S01]  /*327d0*/  MOV R12, 0x6 ;  /* 0x00000006000c7802 */ /* 0x000fe20000000f00 */
[----:B------:R-:W-:-:S07]  /*327e0*/  IMAD.MOV.U32 R3, RZ, RZ, R14 ;  /* 0x000000ffff037224 */ /* 0x000fce00078e000e */
[----:B------:R-:W-:Y:S05]  /*327f0*/  WARPSYNC.COLLECTIVE R15, `(.L_x_3528) ;  /* 0x000000000f087348 */ /* 0x000fea0003c00000 */
[----:B------:R0:W1:Y:S02]  /*32800*/  SHFL.IDX P6, R14, R13, R12, R11 ;  /* 0x0000000c0d0e7389 */ /* 0x00006400000c000b */
[----:B01----:R-:W-:Y:S01]  /*32810*/  ENDCOLLECTIVE ;  /* 0x000000000000791b */ /* 0x003fe20003800000 */
.L_x_3528:
        /* <DEDUP_REMOVED lines=15> */
.L_x_3529:
[----:B------:R-:W-:Y:S01]  /*32910*/  MOV R13, R0 ;  /* 0x00000000000d7202 */ /* 0x000fe20000000f00 */
[----:B------:R-:W-:Y:S02]  /*32920*/  IMAD.MOV.U32 R12, RZ, RZ, 0x7 ;  /* 0x00000007ff0c7424 */ /* 0x000fe400078e00ff */
[----:B------:R-:W-:-:S07]  /*32930*/  IMAD.MOV.U32 R3, RZ, RZ, R14 ;  /* 0x000000ffff037224 */ /* 0x000fce00078e000e */
[----:B------:R-:W-:Y:S05]  /*32940*/  WARPSYNC.COLLECTIVE R15, `(.L_x_3530) ;  /* 0x000000000f087348 */ /* 0x000fea0003c00000 */
[----:B------:R0:W1:Y:S02]  /*32950*/  SHFL.IDX P6, R14, R13, R12, R11 ;  /* 0x0000000c0d0e7389 */ /* 0x00006400000c000b */
[----:B01----:R-:W-:Y:S01]  /*32960*/  ENDCOLLECTIVE ;  /* 0x000000000000791b */ /* 0x003fe20003800000 */
.L_x_3530:
        /* <DEDUP_REMOVED lines=10> */
.L_x_3531:
[----:B------:R-:W-:Y:S01]  /*32a10*/  @!PT LDS RZ, [RZ] ;  /* 0x00000000fffff984 */ /* 0x000fe20000000800 */
[----:B------:R-:W-:Y:S01]  /*32a20*/  @!PT LDS RZ, [RZ] ;  /* 0x00000000fffff984 */ /* 0x000fe20000000800 */
[----:B------:R-:W-:Y:S01]  /*32a30*/  @!PT LDS RZ, [RZ] ;  /* 0x00000000fffff984 */ /* 0x000fe20000000800 */
[----:B------:R0:W-:Y:S04]  /*32a40*/  @P2 LDGSTS.E.BYPASS.LTC128B.128 [R5+0x2b400], desc[UR36][R2.64], !P5 ;  /* 0x2b40000002052fae */ /* 0x0001e8000e901d64 */
[----:B------:R0:W-:Y:S01]  /*32a50*/  @P2 LDGSTS.E.BYPASS.LTC128B.128 [R5+0x2f400], desc[UR36][R2.64+0x80], !P1 ;  /* 0x2f40008002052fae */ /* 0x0001e2000c901d64 */
[----:B------:R-:W-:Y:S01]  /*32a60*/  IMAD.MOV.U32 R4, RZ, RZ, R14 ;  /* 0x000000ffff047224 */ /* 0x000fe200078e000e */
[----:B------:R-:W-:Y:S06]  /*32a70*/  BRA `(.L_x_3532) ;  /* 0xffffff5800347947 */ /* 0x000fec000383ffff */
.L_x_3236:
[----:B------:R-:W-:Y:S01]  /*32a80*/  MOV R13, R4 ;  /* 0x00000004000d7202 */ /* 0x000fe20000000f00 */
[----:B------:R-:W-:Y:S02]  /*32a90*/  IMAD.MOV.U32 R12, RZ, RZ, RZ ;  /* 0x000000ffff0c7224 */ /* 0x000fe400078e00ff */
[----:B------:R-:W-:Y:S02]  /*32aa0*/  IMAD.MOV.U32 R11, RZ, RZ, 0x181f ;  /* 0x0000181fff0b7424 */ /* 0x000fe400078e00ff */
[----:B------:R-:W-:Y:S02]  /*32ab0*/  IMAD.MOV.U32 R15, RZ, RZ, -0x1 ;  /* 0xffffffffff0f7424 */ /* 0x000fe400078e00ff */
[----:B-----5:R-:W-:Y:S02]  /*32ac0*/  IMAD R5, R10, R7, RZ ;  /* 0x000000070a057224 */ /* 0x020fe400078e02ff */
[----:B------:R-:W-:-:S07]  /*32ad0*/  IMAD R17, R17, 0x80, R9 ;  /* 0x0000008011117824 */ /* 0x000fce00078e0209 */
[----:B------:R-:W-:Y:S05]  /*32ae0*/  WARPSYNC.COLLECTIVE R15, `(.L_x_3533) ;  /* 0x000000000f087348 */ /* 0x000fea0003c00000 */
[----:B------:R0:W1:Y:S02]  /*32af0*/  SHFL.IDX P6, R14, R13, R12, R11 ;  /* 0x0000000c0d0e7389 */ /* 0x00006400000c000b */
[----:B01----:R-:W-:Y:S01]  /*32b00*/  ENDCOLLECTIVE ;  /* 0x000000000000791b */ /* 0x003fe20003800000 */
.L_x_3533:
[C---:B------:R-:W-:Y:S01]  /*32b10*/  VIADD R6, R17.reuse, 0x60 ;  /* 0x0000006011067836 */ /* 0x040fe20000000000 */
[----:B------:R-:W-:Y:S02]  /*32b20*/  ISETP.GE.AND P3, PT, R17, R5, PT ;  /* 0x000000051100720c */ /* 0x000fe40003f66270 */
[----:B------:R-:W-:Y:S01]  /*32b30*/  MOV R13, R0 ;  /* 0x00000000000d7202 */ /* 0x000fe20000000f00 */
[----:B------:R-:W-:-:S10]  /*32b40*/  IMAD.MOV.U32 R2, RZ, RZ, R14 ;  /* 0x000000ffff027224 */ /* 0x000fd400078e000e */
[----:B------:R-:W-:Y:S05]  /*32b50*/  WARPSYNC.COLLECTIVE R15, `(.L_x_3534) ;  /* 0x000000000f087348 */ /* 0x000fea0003c00000 */
[----:B------:R0:W1:Y:S02]  /*32b60*/  SHFL.IDX P6, R14, R13, R12, R11 ;  /* 0x0000000c0d0e7389 */ /* 0x00006400000c000b */
[----:B01----:R-:W-:Y:S01]  /*32b70*/  ENDCOLLECTIVE ;  /* 0x000000000000791b */ /* 0x003fe20003800000 */
.L_x_3534:
[----:B------:R-:W-:Y:S01]  /*32b80*/  MOV R13, R4 ;  /* 0x00000004000d7202 */ /* 0x000fe20000000f00 */
[----:B------:R-:W-:Y:S02]  /*32b90*/  IMAD.MOV.U32 R12, RZ, RZ, 0x1 ;  /* 0x00000001ff0c7424 */ /* 0x000fe400078e00ff */
[----:B------:R-:W-:-:S07]  /*32ba0*/  IMAD.MOV.U32 R3, RZ, RZ, R14 ;  /* 0x000000ffff037224 */ /* 0x000fce00078e000e */
[----:B------:R-:W-:Y:S05]  /*32bb0*/  WARPSYNC.COLLECTIVE R15, `(.L_x_3535) ;  /* 0x000000000f087348 */ /* 0x000fea0003c00000 */
[----:B------:R0:W1:Y:S02]  /*32bc0*/  SHFL.IDX P6, R14, R13, R12, R11 ;  /* 0x0000000c0d0e7389 */ /* 0x00006400000c000b */
[----:B01----:R-:W-:Y:S01]  /*32bd0*/  ENDCOLLECTIVE ;  /* 0x000000000000791b */ /* 0x003fe20003800000 */
.L_x_3535:
        /* <DEDUP_REMOVED lines=17> */
.L_x_3536:
[----:B------:R-:W-:Y:S02]  /*32cf0*/  IMAD.MOV.U32 R13, RZ, RZ, R4 ;  /* 0x000000ffff0d7224 */ /* 0x000fe400078e0004 */
[----:B------:R-:W-:Y:S02]  /*32d00*/  IMAD.MOV.U32 R12, RZ, RZ, 0x2 ;  /* 0x00000002ff0c7424 */ /* 0x000fe400078e00ff */
[----:B------:R-:W-:-:S07]  /*32d10*/  IMAD.MOV.U32 R3, RZ, RZ, R14 ;  /* 0x000000ffff037224 */ /* 0x000fce00078e000e */
[----:B------:R-:W-:Y:S05]  /*32d20*/  WARPSYNC.COLLECTIVE R15, `(.L_x_3537) ;  /* 0x000000000f087348 */ /* 0x000fea0003c00000 */
[----:B------:R0:W1:Y:S02]  /*32d30*/  SHFL.IDX P6, R14, R13, R12, R11 ;  /* 0x0000000c0d0e7389 */ /* 0x00006400000c000b */
[----:B01----:R-:W-:Y:S01]  /*32d40*/  ENDCOLLECTIVE ;  /* 0x000000000000791b */ /* 0x003fe20003800000 */
.L_x_3537:
[----:B------:R-:W-:-:S04]  /*32d50*/  @!P3 IADD3 R3, P2, R33, R3, RZ ;  /* 0x000000032103b210 */ /* 0x000fc80007f5e0ff */
[----:B------:R-:W-:-:S04]  /*32d60*/  @!P3 IADD3.X R2, RZ, R2, RZ, P2, !PT ;  /* 0x00000002ff02b210 */ /* 0x000fc800017fe4ff */
        /* <DEDUP_REMOVED lines=15> */
.L_x_3538:
[----:B------:R-:W-:Y:S01]  /*32e60*/  IMAD.MOV.U32 R13, RZ, RZ, R4 ;  /* 0x000000ffff0d7224 */ /* 0x000fe200078e0004 */
[----:B------:R-:W-:Y:S01]  /*32e70*/  MOV R12, 0x3 ;  /* 0x00000003000c7802 */ /* 0x000fe20000000f00 */
[----:B------:R-:W-:-:S07]  /*32e80*/  IMAD.MOV.U32 R3, RZ, RZ, R14 ;  /* 0x000000ffff037224 */ /* 0x000fce00078e000e */
[----:B------:R-:W-:Y:S05]  /*32e90*/  WARPSYNC.COLLECTIVE R15, `(.L_x_3539) ;  /* 0x000000000f087348 */ /* 0x000fea0003c00000 */
[----:B------:R0:W1:Y:S02]  /*32ea0*/  SHFL.IDX P6, R14, R13, R12, R11 ;  /* 0x0000000c0d0e7389 */ /* 0x00006400000c000b */
[----:B01----:R-:W-:Y:S01]  /*32eb0*/  ENDCOLLECTIVE ;  /* 0x000000000000791b */ /* 0x003fe20003800000 */
.L_x_3539:
        /* <DEDUP_REMOVED lines=17> */
.L_x_3540:
[----:B------:R-:W-:Y:S02]  /*32fd0*/  IMAD.MOV.U32 R13, RZ, RZ, R4 ;  /* 0x000000ffff0d7224 */ /* 0x000fe400078e0004 */
[----:B------:R-:W-:Y:S02]  /*32fe0*/  IMAD.MOV.U32 R12, RZ, RZ, 0x4 ;  /* 0x00000004ff0c7424 */ /* 0x000fe400078e00ff */
[----:B------:R-:W-:-:S07]  /*32ff0*/  IMAD.MOV.U32 R3, RZ, RZ, R14 ;  /* 0x000000ffff037224 */ /* 0x000fce00078e000e */
[----:B------:R-:W-:Y:S05]  /*33000*/  WARPSYNC.COLLECTIVE R15, `(.L_x_3541) ;  /* 0x000000000f087348 */ /* 0x000fea0003c00000 */
[----:B------:R0:W1:Y:S02]  /*33010*/  SHFL.IDX P6, R14, R13, R12, R11 ;  /* 0x0000000c0d0e7389 */ /* 0x00006400000c000b */
[----:B01----:R-:W-:Y:S01]  /*33020*/  ENDCOLLECTIVE ;  /* 0x000000000000791b */ /* 0x003fe20003800000 */
.L_x_3541:
        /* <DEDUP_REMOVED lines=12> */
[----:B------:R-:W-:Y:S01]  /*330f0*/  ISETP.GE.AND P3, PT, R2, R5, PT ;  /* 0x000000050200720c */ /* 0x000fe20003f66270 */
[----:B------:R-:W-:-:S12]  /*33100*/  IMAD.MOV.U32 R2, RZ, RZ, R14 ;  /* 0x000000ffff027224 */ /* 0x000fd800078e000e */
[----:B------:R-:W-:Y:S05]  /*33110*/  WARPSYNC.COLLECTIVE R15, `(.L_x_3542) ;  /* 0x000000000f087348 */ /* 0x000fea0003c00000 */
[----:B------:R0:W1:Y:S02]  /*33120*/  SHFL.IDX P6, R14, R13, R12, R11 ;  /* 0x0000000c0d0e7389 */ /* 0x00006400000c000b */
[----:B01----:R-:W-:Y:S01]  /*33130*/  ENDCOLLECTIVE ;  /* 0x000000000000791b */ /* 0x003fe20003800000 */
.L_x_3542:
[----:B------:R-:W-:Y:S02]  /*33140*/  IMAD.MOV.U32 R13, RZ, RZ, R4 ;  /* 0x000000ffff0d7224 */ /* 0x000fe400078e0004 */
[----:B------:R-:W-:Y:S01]  /*33150*/  IMAD.MOV.U32 R12, RZ, RZ, 0x5 ;  /* 0x00000005ff0c7424 */ /* 0x000fe200078e00ff */
[----:B------:R-:W-:-:S07]  /*33160*/  MOV R3, R14 ;  /* 0x0000000e00037202 */ /* 0x000fce0000000f00 */
[----:B------:R-:W-:Y:S05]  /*33170*/  WARPSYNC.COLLECTIVE R15, `(.L_x_3543) ;  /* 0x000000000f087348 */ /* 0x000fea0003c00000 */
[----:B------:R0:W1:Y:S02]  /*33180*/  SHFL.IDX P6, R14, R13, R12, R11 ;  /* 0x0000000c0d0e7389 */ /* 0x00006400000c000b */
[----:B01----:R-:W-:Y:S01]  /*33190*/  ENDCOLLECTIVE ;  /* 0x000000000000791b */ /* 0x003fe20003800000 */
.L_x_3543:
        /* <DEDUP_REMOVED lines=12> */
[----:B------:R-:W-:Y:S02]  /*33260*/  ISETP.GE.AND P3, PT, R2, R5, PT ;  /* 0x000000050200720c */ /* 0x000fe40003f66270 */
[----:B------:R-:W-:-:S11]  /*33270*/  MOV R2, R14 ;  /* 0x0000000e00027202 */ /* 0x000fd60000000f00 */
[----:B------:R-:W-:Y:S05]  /*33280*/  WARPSYNC.COLLECTIVE R15, `(.L_x_3544) ;  /* 0x000000000f087348 */ /* 0x000fea0003c00000 */
[----:B------:R0:W1:Y:S02]  /*33290*/  SHFL.IDX P6, R14, R13, R12, R11 ;  /* 0x0000000c0d0e7389 */ /* 0x00006400000c000b */
[----:B01----:R-:W-:Y:S01]  /*332a0*/  ENDCOLLECTIVE ;  /* 0x000000000000791b */ /* 0x003fe20003800000 */
.L_x_3544:
[----:B------:R-:W-:Y:S01]  /*332b0*/  IMAD.MOV.U32 R13, RZ, RZ, R4 ;  /* 0x000000ffff0d7224 */ /* 0x000fe200078e0004 */
[----:B------:R-:W-:Y:S01]  /*332c0*/  MOV R12, 0x6 ;  /* 0x00000006000c7802 */ /* 0x000fe20000000f00 */
[----:B------:R-:W-:-:S07]  /*332d0*/  IMAD.MOV.U32 R3, RZ, RZ, R14 ;  /* 0x000000ffff037224 */ /* 0x000fce00078e000e */
[----:B------:R-:W-:Y:S05]  /*332e0*/  WARPSYNC.COLLECTIVE R15, `(.L_x_3545) ;  /* 0x000000000f087348 */ /* 0x000fea0003c00000 */
[----:B------:R0:W1:Y:S02]  /*332f0*/  SHFL.IDX P6, R14, R13, R12, R11 ;  /* 0x0000000c0d0e7389 */ /* 0x00006400000c000b */
[----:B01----:R-:W-:Y:S01]  /*33300*/  ENDCOLLECTIVE ;  /* 0x000000000000791b */ /* 0x003fe20003800000 */
.L_x_3545:
        /* <DEDUP_REMOVED lines=16> */
.L_x_3546:
[----:B------:R-:W-:Y:S02]  /*33410*/  IMAD.MOV.U32 R13, RZ, RZ, R4 ;  /* 0x000000ffff0d7224 */ /* 0x000fe400078e0004 */
[----:B------:R-:W-:Y:S02]  /*33420*/  IMAD.MOV.U32 R12, RZ, RZ, 0x7 ;  /* 0x00000007ff0c7424 */ /* 0x000fe400078e00ff */
[----:B------:R-:W-:-:S07]  /*33430*/  IMAD.MOV.U32 R3, RZ, RZ, R14 ;  /* 0x000000ffff037224 */ /* 0x000fce00078e000e */
[----:B------:R-:W-:Y:S05]  /*33440*/  WARPSYNC.COLLECTIVE R15, `(.L_x_3547) ;  /* 0x000000000f087348 */ /* 0x000fea0003c00000 */
[----:B------:R0:W1:Y:S02]  /*33450*/  SHFL.IDX P6, R14, R13, R12, R11 ;  /* 0x0000000c0d0e7389 */ /* 0x00006400000c000b */
[----:B01----:R-:W-:Y:S01]  /*33460*/  ENDCOLLECTIVE ;  /* 0x000000000000791b */ /* 0x003fe20003800000 */
.L_x_3547:
[----:B------:R-:W-:-:S04]  /*33470*/  @!P3 IADD3 R3, P2, R33, R3, RZ ;  /* 0x000000032103b210 */ /* 0x000fc80007f5e0ff */
[----:B------:R-:W-:-:S04]  /*33480*/  @!P3 IADD3.X R2, RZ, R2, RZ, P2, !PT ;  /* 0x00000002ff02b210 */ /* 0x000fc800017fe4ff */
[----:B------:R-:W-:Y:S01]  /*33490*/  @!P3 LOP3.LUT R3, R3, R2, RZ, 0x3c, !PT ;  /* 0x000000020303b212 */ /* 0x000fe200078e3cff */
[----:B------:R-:W-:-:S03]  /*334a0*/  IMAD.MOV.U32 R13, RZ, RZ, R0 ;  /* 0x000000ffff0d7224 */ /* 0x000fc600078e0000 */
[----:B------:R-:W-:-:S04]  /*334b0*/  @!P3 LOP3.LUT R2, R3, R2, RZ, 0x3c, !PT ;  /* 0x000000020302b212 */ /* 0x000fc800078e3cff */
[----:B------:R-:W-:Y:S01]  /*334c0*/  @!P3 LOP3.LUT R3, R3, R2, RZ, 0x3c, !PT ;  /* 0x000000020303b212 */ /* 0x000fe200078e3cff */
[----:B------:R-:W-:-:S04]  /*334d0*/  IMAD.MOV.U32 R4, RZ, RZ, R14 ;  /* 0x000000ffff047224 */ /* 0x000fc800078e000e */
[----:B------:R-:W-:Y:S01]  /*334e0*/  @!PT LDS RZ, [RZ] ;  /* 0x00000000fffff984 */ /* 0x000fe20000000800 */
[----:B------:R-:W-:Y:S01]  /*334f0*/  @!PT LDS RZ, [RZ] ;  /* 0x00000000fffff984 */ /* 0x000fe20000000800 */
[----:B------:R-:W-:Y:S01]  /*33500*/  @!PT LDS RZ, [RZ] ;  /* 0x00000000fffff984 */ /* 0x000fe20000000800 */
[----:B------:R0:W-:Y:S03]  /*33510*/  @!P3 LDGSTS.E.BYPASS.LTC128B.128 [R8+0x23400], desc[UR36][R2.64], !P0 ;  /* 0x234000000208bfae */ /* 0x0001e6000c101d64 */
[----:B0-----:R-:W-:Y:S05]  /*33520*/  WARPSYNC.COLLECTIVE R15, `(.L_x_3548) ;  /* 0x000000000f087348 */ /* 0x001fea0003c00000 */
[----:B------:R1:W2:Y:S02]  /*33530*/  SHFL.IDX P6, R14, R13, R12, R11 ;  /* 0x0000000c0d0e7389 */ /* 0x0002a400000c000b */
[----:B012---:R-:W-:Y:S01]  /*33540*/  ENDCOLLECTIVE ;  /* 0x000000000000791b */ /* 0x007fe20003800000 */
.L_x_3548:
[----:B------:R-:W-:Y:S01]  /*33550*/  @!PT LDS RZ, [RZ] ;  /* 0x00000000fffff984 */ /* 0x000fe20000000800 */
[----:B------:R-:W-:Y:S01]  /*33560*/  @!PT LDS RZ, [RZ] ;  /* 0x00000000fffff984 */ /* 0x000fe20000000800 */
[----:B------:R-:W-:Y:S01]  /*33570*/  @!PT LDS RZ, [RZ] ;  /* 0x00000000fffff984 */ /* 0x000fe20000000800 */
[----:B------:R0:W-:Y:S01]  /*33580*/  @!P3 LDGSTS.E.BYPASS.LTC128B.128 [R8+0x27400], desc[UR36][R2.64+0x80], !P1 ;  /* 0x274000800208bfae */ /* 0x0001e2000c901d64 */
[----:B------:R-:W-:Y:S01]  /*33590*/  MOV R0, R14 ;  /* 0x0000000e00007202 */ /* 0x000fe20000000f00 */
[----:B------:R-:W-:Y:S06]  /*335a0*/  BRA `(.L_x_3549) ;  /* 0xffffff58006c7947 */ /* 0x000fec000383ffff */
.L_x_3241:
[----:B0-----:R0:W1:Y:S02]  /*335b0*/  SYNCS.PHASECHK.TRANS64.TRYWAIT P0, [R23+URZ+0x38820], R0 ;  /* 0x03882000170075a7 */ /* 0x001064000800017f */
[----:B-1----:R-:W-:Y:S05]  /*335c0*/  @!P0 NANOSLEEP.SYNCS 0x989680 ;  /* 0x009896800000895d */ /* 0x002fea0003900000 */
[----:B------:R-:W1:Y:S02]  /*335d0*/  @!P0 SYNCS.PHASECHK.TRANS64 P0, [R23+URZ+0x38820], R0 ;  /* 0x03882000170085a7 */ /* 0x000e64000800007f */
[----:B-1----:R-:W-:Y:S05]  /*335e0*/  @!P0 BRA `(.L_x_3241) ;  /* 0xfffffffc00f08947 */ /* 0x002fea000383ffff */
[----:B------:R-:W-:Y:S05]  /*335f0*/  BRA `(.L_x_3550) ;  /* 0xffffff5800e07947 */ /* 0x000fea000383ffff */
.L_x_3245:
[----:B0-----:R0:W1:Y:S02]  /*33600*/  SYNCS.PHASECHK.TRANS64.TRYWAIT P0, [R0+URZ+0x38880], R21 ;  /* 0x03888015000075a7 */ /* 0x001064000800017f */
[----:B-1----:R-:W-:Y:S05]  /*33610*/  @!P0 NANOSLEEP.SYNCS 0x989680 ;  /* 0x009896800000895d */ /* 0x002fea0003900000 */
[----:B------:R-:W1:Y:S02]  /*33620*/  @!P0 SYNCS.PHASECHK.TRANS64 P0, [R0+URZ+0x38880], R21 ;  /* 0x03888015000085a7 */ /* 0x000e64000800007f */
[----:B-1----:R-:W-:Y:S05]  /*33630*/  @!P0 BRA `(.L_x_3245) ;  /* 0xfffffffc00f08947 */ /* 0x002fea000383ffff */
[----:B------:R-:W-:Y:S05]  /*33640*/  BRA `(.L_x_3551) ;  /* 0xffffff5c00987947 */ /* 0x000fea000383ffff */
.L_x_3246:
        /* <DEDUP_REMOVED lines=8> */
.L_x_3553:
[----:B------:R-:W-:Y:S05]  /*336d0*/  BSYNC B0 ;  /* 0x0000000000007941 */ /* 0x000fea0003800000 */
.L_x_3552:
[----:B------:R-:W-:Y:S01]  /*336e0*/  IMAD.MOV.U32 R13, RZ, RZ, R8 ;  /* 0x000000ffff0d7224 */ /* 0x000fe200078e0008 */
[----:B------:R-:W-:Y:S01]  /*336f0*/  MOV R3, R14 ;  /* 0x0000000e00037202 */ /* 0x000fe20000000f00 */
[----:B------:R-:W-:Y:S02]  /*33700*/  IMAD.MOV.U32 R12, RZ, RZ, RZ ;  /* 0x000000ffff0c7224 */ /* 0x000fe400078e00ff */
[----:B------:R-:W-:Y:S02]  /*33710*/  IMAD.MOV.U32 R11, RZ, RZ, 0x181f ;  /* 0x0000181fff0b7424 */ /* 0x000fe400078e00ff */
[----:B------:R-:W-:Y:S02]  /*33720*/  IMAD.MOV.U32 R15, RZ, RZ, -0x1 ;  /* 0xffffffffff0f7424 */ /* 0x000fe400078e00ff */
[----:B------:R-:W-:-:S07]  /*33730*/  IMAD.IADD R4, R23, 0x1, R4 ;  /* 0x0000000117047824 */ /* 0x000fce00078e0204 */
[----:B------:R-:W-:Y:S05]  /*33740*/  WARPSYNC.COLLECTIVE R15, `(.L_x_3554) ;  /* 0x000000000f087348 */ /* 0x000fea0003c00000 */
[----:B------:R0:W1:Y:S02]  /*33750*/  SHFL.IDX P6, R14, R13, R12, R11 ;  /* 0x0000000c0d0e7389 */ /* 0x00006400000c000b */
[----:B01----:R-:W-:Y:S01]  /*33760*/  ENDCOLLECTIVE ;  /* 0x000000000000791b */ /* 0x003fe20003800000 */
.L_x_3554:
[----:B------:R-:W-:Y:S02]  /*33770*/  IMAD.MOV.U32 R13, RZ, RZ, R7 ;  /* 0x000000ffff0d7224 */ /* 0x000fe400078e0007 */
[----:B------:R-:W-:Y:S01]  /*33780*/  IMAD.MOV.U32 R12, RZ, RZ, 0x1 ;  /* 0x00000001ff0c7424 */ /* 0x000fe200078e00ff */
[----:B------:R-:W-:-:S07]  /*33790*/  MOV R2, R14 ;  /* 0x0000000e00027202 */ /* 0x000fce0000000f00 */
[----:B------:R-:W-:Y:S05]  /*337a0*/  WARPSYNC.COLLECTIVE R15, `(.L_x_3555) ;  /* 0x000000000f087348 */ /* 0x000fea0003c00000 */
[----:B------:R0:W1:Y:S02]  /*337b0*/  SHFL.IDX P6, R14, R13, R12, R11 ;  /* 0x0000000c0d0e7389 */ /* 0x00006400000c000b */
[----:B01----:R-:W-:Y:S01]  /*337c0*/  ENDCOLLECTIVE ;  /* 0x000000000000791b */ /* 0x003fe20003800000 */
.L_x_3555:
        /* <DEDUP_REMOVED lines=12> */
.L_x_3556:
[----:B------:R-:W-:Y:S01]  /*33890*/  IMAD.MOV.U32 R13, RZ, RZ, R7 ;  /* 0x000000ffff0d7224 */ /* 0x000fe200078e0007 */
[----:B------:R-:W-:Y:S01]  /*338a0*/  MOV R12, 0x2 ;  /* 0x00000002000c7802 */ /* 0x000fe20000000f00 */
[----:B------:R-:W-:-:S07]  /*338b0*/  IMAD.MOV.U32 R2, RZ, RZ, R14 ;  /* 0x000000ffff027224 */ /* 0x000fce00078e000e */
[----:B------:R-:W-:Y:S05]  /*338c0*/  WARPSYNC.COLLECTIVE R15, `(.L_x_3557) ;  /* 0x000000000f087348 */ /* 0x000fea0003c00000 */
[----:B------:R0:W1:Y:S02]  /*338d0*/  SHFL.IDX P6, R14, R13, R12, R11 ;  /* 0x0000000c0d0e7389 */ /* 0x00006400000c000b */
[----:B01----:R-:W-:Y:S01]  /*338e0*/  ENDCOLLECTIVE ;  /* 0x000000000000791b */ /* 0x003fe20003800000 */
.L_x_3557:
        /* <DEDUP_REMOVED lines=12> */
.L_x_3558:
[----:B------:R-:W-:Y:S01]  /*339b0*/  MOV R13, R7 ;  /* 0x00000007000d7202 */ /* 0x000fe20000000f00 */
[----:B------:R-:W-:Y:S02]  /*339c0*/  IMAD.MOV.U32 R12, RZ, RZ, 0x3 ;  /* 0x00000003ff0c7424 */ /* 0x000fe400078e00ff */
[----:B------:R-:W-:-:S07]  /*339d0*/  IMAD.MOV.U32 R2, RZ, RZ, R14 ;  /* 0x000000ffff027224 */ /* 0x000fce00078e000e */
[----:B------:R-:W-:Y:S05]  /*339e0*/  WARPSYNC.COLLECTIVE R15, `(.L_x_3559) ;  /* 0x000000000f087348 */ /* 0x000fea0003c00000 */
[----:B------:R0:W1:Y:S02]  /*339f0*/  SHFL.IDX P6, R14, R13, R12, R11 ;  /* 0x0000000c0d0e7389 */ /* 0x00006400000c000b */
[----:B01----:R-:W-:Y:S01]  /*33a00*/  ENDCOLLECTIVE ;  /* 0x000000000000791b */ /* 0x003fe20003800000 */
.L_x_3559:
        /* <DEDUP_REMOVED lines=12> */
.L_x_3560:
[----:B------:R-:W-:Y:S02]  /*33ad0*/  IMAD.MOV.U32 R13, RZ, RZ, R7 ;  /* 0x000000ffff0d7224 */ /* 0x000fe400078e0007 */
[----:B------:R-:W-:Y:S02]  /*33ae0*/  IMAD.MOV.U32 R12, RZ, RZ, 0x4 ;  /* 0x00000004ff0c7424 */ /* 0x000fe400078e00ff */
[----:B------:R-:W-:-:S07]  /*33af0*/  IMAD.MOV.U32 R2, RZ, RZ, R14 ;  /* 0x000000ffff027224 */ /* 0x000fce00078e000e */
[----:B------:R-:W-:Y:S05]  /*33b00*/  WARPSYNC.COLLECTIVE R15, `(.L_x_3561) ;  /* 0x000000000f087348 */ /* 0x000fea0003c00000 */
[----:B------:R0:W1:Y:S02]  /*33b10*/  SHFL.IDX P6, R14, R13, R12, R11 ;  /* 0x0000000c0d0e7389 */ /* 0x00006400000c000b */
[----:B01----:R-:W-:Y:S01]  /*33b20*/  ENDCOLLECTIVE ;  /* 0x000000000000791b */ /* 0x003fe20003800000 */
.L_x_3561:
        /* <DEDUP_REMOVED lines=12> */
.L_x_3562:
[----:B------:R-:W-:Y:S02]  /*33bf0*/  IMAD.MOV.U32 R13, RZ, RZ, R7 ;  /* 0x000000ffff0d7224 */ /* 0x000fe400078e0007 */
[----:B------:R-:W-:Y:S01]  /*33c00*/  IMAD.MOV.U32 R12, RZ, RZ, 0x5 ;  /* 0x00000005ff0c7424 */ /* 0x000fe200078e00ff */
[----:B------:R-:W-:-:S07]  /*33c10*/  MOV R2, R14 ;  /* 0x0000000e00027202 */ /* 0x000fce0000000f00 */
[----:B------:R-:W-:Y:S05]  /*33c20*/  WARPSYNC.COLLECTIVE R15, `(.L_x_3563) ;  /* 0x000000000f087348 */ /* 0x000fea0003c00000 */
[----:B------:R0:W1:Y:S02]  /*33c30*/  SHFL.IDX P6, R14, R13, R12, R11 ;  /* 0x0000000c0d0e7389 */ /* 0x00006400000c000b */
[----:B01----:R-:W-:Y:S01]  /*33c40*/  ENDCOLLECTIVE ;  /* 0x000000000000791b */ /* 0x003fe20003800000 */
.L_x_3563:
[----:B------:R-:W-:-:S05]  /*33c50*/  IADD3 R2, P0, R33, R2, RZ ;  /* 0x0000000221027210 */ /* 0x000fca0007f1e0ff */
[----:B------:R-:W-:-:S05]  /*33c60*/  IMAD.X R3, RZ, RZ, R3, P0 ;  /* 0x000000ffff037224 */ /* 0x000fca00000e0603 */
[----:B------:R-:W-:Y:S01]  /*33c70*/  @!PT LDS RZ, [RZ] ;  /* 0x00000000fffff984 */ /* 0x000fe20000000800 */
[----:B------:R-:W-:Y:S01]  /*33c80*/  @!PT LDS RZ, [RZ] ;  /* 0x00000000fffff984 */ /* 0x000fe20000000800 */
[----:B------:R-:W-:Y:S01]  /*33c90*/  @!PT LDS RZ, [RZ] ;  /* 0x00000000fffff984 */ /* 0x000fe20000000800 */
[----:B------:R-:W-:Y:S01]  /*33ca0*/  LDGSTS.E.BYPASS.LTC128B.128 [R4+0x12400], desc[UR36][R2.64], !P3 ;  /* 0x1240000002047fae */ /* 0x000fe2000d901d64 */
[----:B------:R-:W-:-:S03]  /*33cb0*/  MOV R13, R8 ;  /* 0x00000008000d7202 */ /* 0x000fc60000000f00 */
[----:B------:R0:W-:Y:S02]  /*33cc0*/  LDGSTS.E.BYPASS.LTC128B.128 [R4+0x16400], desc[UR36][R2.64+0x80], !P2 ;  /* 0x1640008002047fae */ /* 0x0001e4000d101d64 */
[----:B0-----:R-:W-:-:S07]  /*33cd0*/  IMAD.MOV.U32 R3, RZ, RZ, R14 ;  /* 0x000000ffff037224 */ /* 0x001fce00078e000e */
[----:B------:R-:W-:Y:S05]  /*33ce0*/  WARPSYNC.COLLECTIVE R15, `(.L_x_3564) ;  /* 0x000000000f087348 */ /* 0x000fea0003c00000 */
[----:B------:R0:W1:Y:S02]  /*33cf0*/  SHFL.IDX P6, R14, R13, R12, R11 ;  /* 0x0000000c0d0e7389 */ /* 0x00006400000c000b */
[----:B01----:R-:W-:Y:S01]  /*33d00*/  ENDCOLLECTIVE ;  /* 0x000000000000791b */ /* 0x003fe20003800000 */
.L_x_3564:
[----:B------:R-:W-:Y:S02]  /*33d10*/  IMAD.MOV.U32 R13, RZ, RZ, R7 ;  /* 0x000000ffff0d7224 */ /* 0x000fe400078e0007 */
[----:B------:R-:W-:Y:S02]  /*33d20*/  IMAD.MOV.U32 R12, RZ, RZ, 0x6 ;  /* 0x00000006ff0c7424 */ /* 0x000fe400078e00ff */
[----:B------:R-:W-:-:S07]  /*33d30*/  IMAD.MOV.U32 R2, RZ, RZ, R14 ;  /* 0x000000ffff027224 */ /* 0x000fce00078e000e */
[----:B------:R-:W-:Y:S05]  /*33d40*/  WARPSYNC.COLLECTIVE R15, `(.L_x_3565) ;  /* 0x000000000f087348 */ /* 0x000fea0003c00000 */
[----:B------:R0:W1:Y:S02]  /*33d50*/  SHFL.IDX P6, R14, R13, R12, R11 ;  /* 0x0000000c0d0e7389 */ /* 0x00006400000c000b */
[----:B01----:R-:W-:Y:S01]  /*33d60*/  ENDCOLLECTIVE ;  /* 0x000000000000791b */ /* 0x003fe20003800000 */
.L_x_3565:
        /* <DEDUP_REMOVED lines=12> */
.L_x_3566:
[----:B------:R-:W-:Y:S01]  /*33e30*/  IMAD.MOV.U32 R13, RZ, RZ, R7 ;  /* 0x000000ffff0d7224 */ /* 0x000fe200078e0007 */
[----:B------:R-:W-:Y:S01]  /*33e40*/  MOV R12, 0x7 ;  /* 0x00000007000c7802 */ /* 0x000fe20000000f00 */
[----:B------:R-:W-:-:S07]  /*33e50*/  IMAD.MOV.U32 R2, RZ, RZ, R14 ;  /* 0x000000ffff027224 */ /* 0x000fce00078e000e */
[----:B------:R-:W-:Y:S05]  /*33e60*/  WARPSYNC.COLLECTIVE R15, `(.L_x_3567) ;  /* 0x000000000f087348 */ /* 0x000fea0003c00000 */
[----:B------:R0:W1:Y:S02]  /*33e70*/  SHFL.IDX P6, R14, R13, R12, R11 ;  /* 0x0000000c0d0e7389 */ /* 0x00006400000c000b */
[----:B01----:R-:W-:Y:S01]  /*33e80*/  ENDCOLLECTIVE ;  /* 0x000000000000791b */ /* 0x003fe20003800000 */
.L_x_3567:
        /* <DEDUP_REMOVED lines=12> */
.L_x_3568:
[----:B------:R-:W-:Y:S01]  /*33f50*/  IMAD.MOV.U32 R2, RZ, RZ, R14 ;  /* 0x000000ffff027224 */ /* 0x000fe200078e000e */
[----:B------:R-:W-:Y:S06]  /*33f60*/  BRA `(.L_x_3569) ;  /* 0xffffff5800747947 */ /* 0x000fec000383ffff */
.L_x_3251:
[----:B---3--:R3:W4:Y:S02]  /*33f70*/  SYNCS.PHASECHK.TRANS64.TRYWAIT P0, [R0+URZ+0x38840], R21 ;  /* 0x03884015000075a7 */ /* 0x008724000800017f */
[----:B----4-:R-:W-:Y:S05]  /*33f80*/  @!P0 NANOSLEEP.SYNCS 0x989680 ;  /* 0x009896800000895d */ /* 0x010fea0003900000 */
[----:B------:R-:W4:Y:S02]  /*33f90*/  @!P0 SYNCS.PHASECHK.TRANS64 P0, [R0+URZ+0x38840], R21 ;  /* 0x03884015000085a7 */ /* 0x000f24000800007f */
[----:B----4-:R-:W-:Y:S05]  /*33fa0*/  @!P0 BRA `(.L_x_3251) ;  /* 0xfffffffc00f08947 */ /* 0x010fea000383ffff */
[----:B------:R-:W-:Y:S05]  /*33fb0*/  BRA `(.L_x_3570) ;  /* 0xffffff5800c87947 */ /* 0x000fea000383ffff */
.L_x_3252:
[----:B------:R-:W-:Y:S01]  /*33fc0*/  BSSY B0, `(.L_x_3571) ;  /* 0x0000008000007945 */ /* 0x000fe20003800000 */
[----:B------:R-:W-:Y:S01]  /*33fd0*/  IMAD.MOV.U32 R13, RZ, RZ, R5 ;  /* 0x000000ffff0d7224 */ /* 0x000fe200078e0005 */
[----:B------:R-:W-:Y:S01]  /*33fe0*/  MOV R12, RZ ;  /* 0x000000ff000c7202 */ /* 0x000fe20000000f00 */
[----:B------:R-:W-:Y:S02]  /*33ff0*/  IMAD.MOV.U32 R11, RZ, RZ, 0x181f ;  /* 0x0000181fff0b7424 */ /* 0x000fe400078e00ff */
[----:B------:R-:W-:-:S07]  /*34000*/  IMAD.MOV.U32 R15, RZ, RZ, -0x1 ;  /* 0xffffffffff0f7424 */ /* 0x000fce00078e00ff */
[----:B0-23--:R-:W-:Y:S05]  /*34010*/  WARPSYNC.COLLECTIVE R15, `(.L_x_3572) ;  /* 0x000000000f087348 */ /* 0x00dfea0003c00000 */
[----:B------:R1:W4:Y:S02]  /*34020*/  SHFL.IDX P6, R14, R13, R12, R11 ;  /* 0x0000000c0d0e7389 */ /* 0x00032400000c000b */
[----:B01234-:R-:W-:Y:S01]  /*34030*/  ENDCOLLECTIVE ;  /* 0x000000000000791b */ /* 0x01ffe20003800000 */
.L_x_3572:
[----:B------:R-:W-:Y:S05]  /*34040*/  BSYNC B0 ;  /* 0x0000000000007941 */ /* 0x000fea0003800000 */
.L_x_3571:
        /* <DEDUP_REMOVED lines=8> */
.L_x_3573:
[----:B------:R-:W-:Y:S01]  /*340d0*/  MOV R13, R5 ;  /* 0x00000005000d7202 */ /* 0x000fe20000000f00 */
[----:B------:R-:W-:Y:S02]  /*340e0*/  IMAD.MOV.U32 R12, RZ, RZ, 0x1 ;  /* 0x00000001ff0c7424 */ /* 0x000fe400078e00ff */
[----:B------:R-:W-:-:S07]  /*340f0*/  IMAD.MOV.U32 R2, RZ, RZ, R14 ;  /* 0x000000ffff027224 */ /* 0x000fce00078e000e */
[----:B------:R-:W-:Y:S05]  /*34100*/  WARPSYNC.COLLECTIVE R15, `(.L_x_3574) ;  /* 0x000000000f087348 */ /* 0x000fea0003c00000 */
[----:B------:R0:W1:Y:S02]  /*34110*/  SHFL.IDX P6, R14, R13, R12, R11 ;  /* 0x0000000c0d0e7389 */ /* 0x00006400000c000b */
[----:B01----:R-:W-:Y:S01]  /*34120*/  ENDCOLLECTIVE ;  /* 0x000000000000791b */ /* 0x003fe20003800000 */
.L_x_3574:
        /* <DEDUP_REMOVED lines=12> */
.L_x_3575:
[----:B------:R-:W-:Y:S02]  /*341f0*/  IMAD.MOV.U32 R13, RZ, RZ, R5 ;  /* 0x000000ffff0d7224 */ /* 0x000fe400078e0005 */
[----:B------:R-:W-:Y:S02]  /*34200*/  IMAD.MOV.U32 R12, RZ, RZ, 0x2 ;  /* 0x00000002ff0c7424 */ /* 0x000fe400078e00ff */
[----:B------:R-:W-:-:S07]  /*34210*/  IMAD.MOV.U32 R2, RZ, RZ, R14 ;  /* 0x000000ffff027224 */ /* 0x000fce00078e000e */
[----:B------:R-:W-:Y:S05]  /*34220*/  WARPSYNC.COLLECTIVE R15, `(.L_x_3576) ;  /* 0x000000000f087348 */ /* 0x000fea0003c00000 */
[----:B------:R0:W1:Y:S02]  /*34230*/  SHFL.IDX P6, R14, R13, R12, R11 ;  /* 0x0000000c0d0e7389 */ /* 0x00006400000c000b */
[----:B01----:R-:W-:Y:S01]  /*34240*/  ENDCOLLECTIVE ;  /* 0x000000000000791b */ /* 0x003fe20003800000 */
.L_x_3576:
        /* <DEDUP_REMOVED lines=12> */
.L_x_3577:
[----:B------:R-:W-:Y:S02]  /*34310*/  IMAD.MOV.U32 R13, RZ, RZ, R5 ;  /* 0x000000ffff0d7224 */ /* 0x000fe400078e0005 */
[----:B------:R-:W-:Y:S01]  /*34320*/  IMAD.MOV.U32 R12, RZ, RZ, 0x3 ;  /* 0x00000003ff0c7424 */ /* 0x000fe200078e00ff */
[----:B------:R-:W-:-:S07]  /*34330*/  MOV R2, R14 ;  /* 0x0000000e00027202 */ /* 0x000fce0000000f00 */
[----:B------:R-:W-:Y:S05]  /*34340*/  WARPSYNC.COLLECTIVE R15, `(.L_x_3578) ;  /* 0x000000000f087348 */ /* 0x000fea0003c00000 */
[----:B------:R0:W1:Y:S02]  /*34350*/  SHFL.IDX P6, R14, R13, R12, R11 ;  /* 0x0000000c0d0e7389 */ /* 0x00006400000c000b */
[----:B01----:R-:W-:Y:S01]  /*34360*/  ENDCOLLECTIVE ;  /* 0x000000000000791b */ /* 0x003fe20003800000 */
.L_x_3578:
        /* <DEDUP_REMOVED lines=12> */
.L_x_3579:
[----:B------:R-:W-:Y:S02]  /*34430*/  IMAD.MOV.U32 R13, RZ, RZ, R5 ;  /* 0x000000ffff0d7224 */ /* 0x000fe400078e0005 */
[----:B------:R-:W-:Y:S02]  /*34440*/  IMAD.MOV.U32 R12, RZ, RZ, 0x4 ;  /* 0x00000004ff0c7424 */ /* 0x000fe400078e00ff */
[----:B------:R-:W-:-:S07]  /*34450*/  IMAD.MOV.U32 R2, RZ, RZ, R14 ;  /* 0x000000ffff027224 */ /* 0x000fce00078e000e */
[----:B------:R-:W-:Y:S05]  /*34460*/  WARPSYNC.COLLECTIVE R15, `(.L_x_3580) ;  /* 0x000000000f087348 */ /* 0x000fea0003c00000 */
[----:B------:R0:W1:Y:S02]  /*34470*/  SHFL.IDX P6, R14, R13, R12, R11 ;  /* 0x0000000c0d0e7389 */ /* 0x00006400000c000b */
[----:B01----:R-:W-:Y:S01]  /*34480*/  ENDCOLLECTIVE ;  /* 0x000000000000791b */ /* 0x003fe20003800000 */
.L_x_3580:
        /* <DEDUP_REMOVED lines=12> */
.L_x_3581:
[----:B------:R-:W-:Y:S01]  /*34550*/  IMAD.MOV.U32 R13, RZ, RZ, R5 ;  /* 0x000000ffff0d7224 */ /* 0x000fe200078e0005 */
[----:B------:R-:W-:Y:S01]  /*34560*/  MOV R12, 0x5 ;  /* 0x00000005000c7802 */ /* 0x000fe20000000f00 */
[----:B------:R-:W-:-:S07]  /*34570*/  IMAD.MOV.U32 R2, RZ, RZ, R14 ;  /* 0x000000ffff027224 */ /* 0x000fce00078e000e */
[----:B------:R-:W-:Y:S05]  /*34580*/  WARPSYNC.COLLECTIVE R15, `(.L_x_3582) ;  /* 0x000000000f087348 */ /* 0x000fea0003c00000 */
[----:B------:R0:W1:Y:S02]  /*34590*/  SHFL.IDX P6, R14, R13, R12, R11 ;  /* 0x0000000c0d0e7389 */ /* 0x00006400000c000b */
[----:B01----:R-:W-:Y:S01]  /*345a0*/  ENDCOLLECTIVE ;  /* 0x000000000000791b */ /* 0x003fe20003800000 */
.L_x_3582:
        /* <DEDUP_REMOVED lines=12> */
.L_x_3583:
[----:B------:R-:W-:Y:S01]  /*34670*/  MOV R13, R5 ;  /* 0x00000005000d7202 */ /* 0x000fe20000000f00 */
[----:B------:R-:W-:Y:S02]  /*34680*/  IMAD.MOV.U32 R12, RZ, RZ, 0x6 ;  /* 0x00000006ff0c7424 */ /* 0x000fe400078e00ff */
[----:B------:R-:W-:-:S07]  /*34690*/  IMAD.MOV.U32 R2, RZ, RZ, R14 ;  /* 0x000000ffff027224 */ /* 0x000fce00078e000e */
[----:B------:R-:W-:Y:S05]  /*346a0*/  WARPSYNC.COLLECTIVE R15, `(.L_x_3584) ;  /* 0x000000000f087348 */ /* 0x000fea0003c00000 */
[----:B------:R0:W1:Y:S02]  /*346b0*/  SHFL.IDX P6, R14, R13, R12, R11 ;  /* 0x0000000c0d0e7389 */ /* 0x00006400000c000b */
[----:B01----:R-:W-:Y:S01]  /*346c0*/  ENDCOLLECTIVE ;  /* 0x000000000000791b */ /* 0x003fe20003800000 */
.L_x_3584:
        /* <DEDUP_REMOVED lines=12> */
.L_x_3585:
[----:B------:R-:W-:Y:S02]  /*34790*/  IMAD.MOV.U32 R13, RZ, RZ, R5 ;  /* 0x000000ffff0d7224 */ /* 0x000fe400078e0005 */
[----:B------:R-:W-:Y:S02]  /*347a0*/  IMAD.MOV.U32 R12, RZ, RZ, 0x7 ;  /* 0x00000007ff0c7424 */ /* 0x000fe400078e00ff */
[----:B------:R-:W-:-:S07]  /*347b0*/  IMAD.MOV.U32 R2, RZ, RZ, R14 ;  /* 0x000000ffff027224 */ /* 0x000fce00078e000e */
[----:B------:R-:W-:Y:S05]  /*347c0*/  WARPSYNC.COLLECTIVE R15, `(.L_x_3586) ;  /* 0x000000000f087348 */ /* 0x000fea0003c00000 */
[----:B------:R0:W1:Y:S02]  /*347d0*/  SHFL.IDX P6, R14, R13, R12, R11 ;  /* 0x0000000c0d0e7389 */ /* 0x00006400000c000b */
[----:B01----:R-:W-:Y:S01]  /*347e0*/  ENDCOLLECTIVE ;  /* 0x000000000000791b */ /* 0x003fe20003800000 */
.L_x_3586:
        /* <DEDUP_REMOVED lines=12> */
.L_x_3587:
[----:B------:R-:W-:Y:S01]  /*348b0*/  MOV R2, R14 ;  /* 0x0000000e00027202 */ /* 0x000fe20000000f00 */
[----:B------:R-:W-:Y:S06]  /*348c0*/  BRA `(.L_x_3588) ;  /* 0xffffff54009c7947 */ /* 0x000fec000383ffff */
.L_x_3257:
[----:B0-----:R0:W2:Y:S02]  /*348d0*/  SYNCS.PHASECHK.TRANS64.TRYWAIT P2, [R2+URZ+0x38870], R0 ;  /* 0x03887000020075a7 */ /* 0x0010a4000804017f */
[----:B--2---:R-:W-:Y:S05]  /*348e0*/  @!P2 NANOSLEEP.SYNCS 0x989680 ;  /* 0x009896800000a95d */ /* 0x004fea0003900000 */
[----:B------:R-:W2:Y:S02]  /*348f0*/  @!P2 SYNCS.PHASECHK.TRANS64 P2, [R2+URZ+0x38870], R0 ;  /* 0x038870000200a5a7 */ /* 0x000ea4000804007f */
[----:B--2---:R-:W-:Y:S05]  /*34900*/  @!P2 BRA `(.L_x_3257) ;  /* 0xfffffffc00f0a947 */ /* 0x004fea000383ffff */
[----:B------:R-:W-:Y:S05]  /*34910*/  BRA `(.L_x_3589) ;  /* 0xffffff5800047947 */ /* 0x000fea000383ffff */
.L_x_3259:
[----:B0-----:R0:W2:Y:S02]  /*34920*/  SYNCS.PHASECHK.TRANS64.TRYWAIT P2, [R2+URZ+0x38860], R3 ;  /* 0x03886003020075a7 */ /* 0x0010a4000804017f */
[----:B--2---:R-:W-:Y:S05]  /*34930*/  @!P2 NANOSLEEP.SYNCS 0x989680 ;  /* 0x009896800000a95d */ /* 0x004fea0003900000 */
[----:B------:R-:W2:Y:S02]  /*34940*/  @!P2 SYNCS.PHASECHK.TRANS64 P2, [R2+URZ+0x38860], R3 ;  /* 0x038860030200a5a7 */ /* 0x000ea4000804007f */
[----:B--2---:R-:W-:Y:S05]  /*34950*/  @!P2 BRA `(.L_x_3259) ;  /* 0xfffffffc00f0a947 */ /* 0x004fea000383ffff */
[----:B------:R-:W-:Y:S05]  /*34960*/  BRA `(.L_x_3590) ;  /* 0xffffff5800147947 */ /* 0x000fea000383ffff */
.L_x_3267:
[----:B0-----:R0:W1:Y:S02]  /*34970*/  SYNCS.PHASECHK.TRANS64.TRYWAIT P1, [R0+URZ+0x38870], R3 ;  /* 0x03887003000075a7 */ /* 0x001064000802017f */
[----:B-1----:R-:W-:Y:S05]  /*34980*/  @!P1 NANOSLEEP.SYNCS 0x989680 ;  /* 0x009896800000995d */ /* 0x002fea0003900000 */
[----:B------:R-:W1:Y:S02]  /*34990*/  @!P1 SYNCS.PHASECHK.TRANS64 P1, [R0+URZ+0x38870], R3 ;  /* 0x03887003000095a7 */ /* 0x000e64000802007f */
[----:B-1----:R-:W-:Y:S05]  /*349a0*/  @!P1 BRA `(.L_x_3267) ;  /* 0xfffffffc00f09947 */ /* 0x002fea000383ffff */
[----:B------:R-:W-:Y:S05]  /*349b0*/  BRA `(.L_x_3591) ;  /* 0xffffff6000fc7947 */ /* 0x000fea000383ffff */
.L_x_3269:
[----:B0-----:R0:W1:Y:S02]  /*349c0*/  SYNCS.PHASECHK.TRANS64.TRYWAIT P1, [R0+URZ+0x38860], R3 ;  /* 0x03886003000075a7 */ /* 0x001064000802017f */
[----:B-1----:R-:W-:Y:S05]  /*349d0*/  @!P1 NANOSLEEP.SYNCS 0x989680 ;  /* 0x009896800000995d */ /* 0x002fea0003900000 */
[----:B------:R-:W1:Y:S02]  /*349e0*/  @!P1 SYNCS.PHASECHK.TRANS64 P1, [R0+URZ+0x38860], R3 ;  /* 0x03886003000095a7 */ /* 0x000e64000802007f */
[----:B-1----:R-:W-:Y:S05]  /*349f0*/  @!P1 BRA `(.L_x_3269) ;  /* 0xfffffffc00f09947 */ /* 0x002fea000383ffff */
[----:B------:R-:W-:Y:S05]  /*34a00*/  BRA `(.L_x_3592) ;  /* 0xffffff6400087947 */ /* 0x000fea000383ffff */
.L_x_3274:
        /* <DEDUP_REMOVED lines=8> */
.L_x_3594:
[----:B------:R-:W-:Y:S05]  /*34a90*/  BSYNC B0 ;  /* 0x0000000000007941 */ /* 0x000fea0003800000 */
.L_x_3593:
[----:B------:R-:W-:Y:S01]  /*34aa0*/  IMAD.MOV.U32 R13, RZ, RZ, R16 ;  /* 0x000000ffff0d7224 */ /* 0x000fe200078e0010 */
[----:B------:R-:W-:Y:S01]  /*34ab0*/  MOV R0, R14 ;  /* 0x0000000e00007202 */ /* 0x000fe20000000f00 */
[----:B------:R-:W-:Y:S02]  /*34ac0*/  IMAD.MOV.U32 R12, RZ, RZ, 0x1 ;  /* 0x00000001ff0c7424 */ /* 0x000fe400078e00ff */
[----:B------:R-:W-:Y:S02]  /*34ad0*/  IMAD.MOV.U32 R11, RZ, RZ, 0x1f ;  /* 0x0000001fff0b7424 */ /* 0x000fe400078e00ff */
[----:B------:R-:W-:Y:S02]  /*34ae0*/  IMAD.MOV.U32 R15, RZ, RZ, -0x1 ;  /* 0xffffffffff0f7424 */ /* 0x000fe400078e00ff */
[----:B------:R-:W-:-:S07]  /*34af0*/  IMAD.IADD R5, R19, 0x1, R7 ;  /* 0x0000000113057824 */ /* 0x000fce00078e0207 */
[----:B------:R-:W-:Y:S05]  /*34b00*/  WARPSYNC.COLLECTIVE R15, `(.L_x_3595) ;  /* 0x000000000f087348 */ /* 0x000fea0003c00000 */
[----:B------:R0:W1:Y:S02]  /*34b10*/  SHFL.IDX P6, R14, R13, R12, R11 ;  /* 0x0000000c0d0e7389 */ /* 0x00006400000c000b */
[----:B01----:R-:W-:Y:S01]  /*34b20*/  ENDCOLLECTIVE ;  /* 0x000000000000791b */ /* 0x003fe20003800000 */
.L_x_3595:
[----:B------:R-:W-:Y:S02]  /*34b30*/  ULDC UR4, c[0x0][0xc3c] ;  /* 0x00030f0000047ab9 */ /* 0x000fe40000000800 */
[----:B------:R-:W-:-:S13]  /*34b40*/  ISETP.GE.OR P1, PT, R5, UR4, !P0 ;  /* 0x0000000405007c0c */ /* 0x000fda000c726670 */
[----:B------:R-:W0:Y:S01]  /*34b50*/  @!P1 LDC.64 R2, c[0x0][0xc80] ;  /* 0x00032000ff029b82 */ /* 0x000e220000000a00 */
[----:B------:R-:W-:Y:S02]  /*34b60*/  MOV R11, RZ ;  /* 0x000000ff000b7202 */ /* 0x000fe40000000f00 */
[----:B------:R-:W-:Y:S01]  /*34b70*/  MOV R16, R14 ;  /* 0x0000000e00107202 */ /* 0x000fe20000000f00 */
[----:B0-----:R-:W-:-:S06]  /*34b80*/  @!P1 IMAD.WIDE R2, R5, 0x4, R2 ;  /* 0x0000000405029825 */ /* 0x001fcc00078e0202 */
[----:B------:R0:W2:Y:S01]  /*34b90*/  @!P1 LDG.E R3, desc[UR36][R2.64] ;  /* 0x0000002402039981 */ /* 0x0000a2000c1e1900 */
[C---:B------:R-:W-:Y:S02]  /*34ba0*/  ISETP.GE.U32.AND P2, PT, R7.reuse, 0x2, PT ;  /* 0x000000020700780c */ /* 0x040fe40003f46070 */
[C---:B------:R-:W-:Y:S02]  /*34bb0*/  ISETP.GE.U32.AND P3, PT, R7.reuse, 0x4, PT ;  /* 0x000000040700780c */ /* 0x040fe40003f66070 */
[C---:B------:R-:W-:Y:S02]  /*34bc0*/  ISETP.GE.U32.AND P4, PT, R7.reuse, 0x8, PT ;  /* 0x000000080700780c */ /* 0x040fe40003f86070 */
[C---:B------:R-:W-:Y:S01]  /*34bd0*/  ISETP.GE.U32.AND P5, PT, R7.reuse, 0x10, PT ;  /* 0x000000100700780c */ /* 0x040fe20003fa6070 */
[----:B0-----:R-:W-:Y:S02]  /*34be0*/  IMAD.MOV.U32 R2, RZ, RZ, RZ ;  /* 0x000000ffff027224 */ /* 0x001fe400078e00ff */
[----:B--2---:R-:W-:Y:S01]  /*34bf0*/  @!P1 IMAD.MOV.U32 R2, RZ, RZ, R3 ;  /* 0x000000ffff029224 */ /* 0x004fe200078e0003 */
[----:B------:R-:W-:-:S03]  /*34c00*/  ISETP.NE.AND P1, PT, R7, RZ, PT ;  /* 0x000000ff0700720c */ /* 0x000fc60003f25270 */
[----:B------:R-:W-:-:S10]  /*34c10*/  IMAD.MOV.U32 R13, RZ, RZ, R2 ;  /* 0x000000ffff0d7224 */ /* 0x000fd400078e0002 */
[----:B------:R-:W-:Y:S05]  /*34c20*/  WARPSYNC.COLLECTIVE R15, `(.L_x_3596) ;  /* 0x000000000f087348 */ /* 0x000fea0003c00000 */
[----:B------:R0:W1:Y:S02]  /*34c30*/  SHFL.UP P6, R14, R13, R12, R11 ;  /* 0x0400000c0d0e7389 */ /* 0x00006400000c000b */
[----:B01----:R-:W-:Y:S01]  /*34c40*/  ENDCOLLECTIVE ;  /* 0x000000000000791b */ /* 0x003fe20003800000 */
.L_x_3596:
[----:B------:R-:W-:Y:S01]  /*34c50*/  IMAD.MOV.U32 R12, RZ, RZ, 0x2 ;  /* 0x00000002ff0c7424 */ /* 0x000fe200078e00ff */
[----:B------:R-:W-:-:S05]  /*34c60*/  SEL R5, R14, RZ, P1 ;  /* 0x000000ff0e057207 */ /* 0x000fca0000800000 */
[----:B------:R-:W-:-:S04]  /*34c70*/  IMAD.IADD R4, R2, 0x1, R5 ;  /* 0x0000000102047824 */ /* 0x000fc800078e0205 */
[----:B------:R-:W-:-:S07]  /*34c80*/  IMAD.MOV.U32 R13, RZ, RZ, R4 ;  /* 0x000000ffff0d7224 */ /* 0x000fce00078e0004 */
[----:B------:R-:W-:Y:S05]  /*34c90*/  WARPSYNC.COLLECTIVE R15, `(.L_x_3597) ;  /* 0x000000000f087348 */ /* 0x000fea0003c00000 */
[----:B------:R0:W1:Y:S02]  /*34ca0*/  SHFL.UP P6, R14, R13, R12, R11 ;  /* 0x0400000c0d0e7389 */ /* 0x00006400000c000b */
[----:B01----:R-:W-:Y:S01]  /*34cb0*/  ENDCOLLECTIVE ;  /* 0x000000000000791b */ /* 0x003fe20003800000 */
.L_x_3597:
[----:B------:R-:W-:Y:S01]  /*34cc0*/  IMAD.MOV.U32 R12, RZ, RZ, 0x4 ;  /* 0x00000004ff0c7424 */ /* 0x000fe200078e00ff */
[----:B------:R-:W-:-:S05]  /*34cd0*/  SEL R5, R14, RZ, P2 ;  /* 0x000000ff0e057207 */ /* 0x000fca0001000000 */
[----:B------:R-:W-:-:S05]  /*34ce0*/  IMAD.IADD R5, R4, 0x1, R5 ;  /* 0x0000000104057824 */ /* 0x000fca00078e0205 */
[----:B------:R-:W-:-:S07]  /*34cf0*/  MOV R13, R5 ;  /* 0x00000005000d7202 */ /* 0x000fce0000000f00 */
[----:B------:R-:W-:Y:S05]  /*34d00*/  WARPSYNC.COLLECTIVE R15, `(.L_x_3598) ;  /* 0x000000000f087348 */ /* 0x000fea0003c00000 */
[----:B------:R0:W1:Y:S02]  /*34d10*/  SHFL.UP P6, R14, R13, R12, R11 ;  /* 0x0400000c0d0e7389 */ /* 0x00006400000c000b */
[----:B01----:R-:W-:Y:S01]  /*34d20*/  ENDCOLLECTIVE ;  /* 0x000000000000791b */ /* 0x003fe20003800000 */
.L_x_3598:
[----:B------:R-:W-:Y:S01]  /*34d30*/  IMAD.MOV.U32 R12, RZ, RZ, 0x8 ;  /* 0x00000008ff0c7424 */ /* 0x000fe200078e00ff */
[----:B------:R-:W-:-:S05]  /*34d40*/  SEL R6, R14, RZ, P3 ;  /* 0x000000ff0e067207 */ /* 0x000fca0001800000 */
[----:B------:R-:W-:-:S04]  /*34d50*/  IMAD.IADD R6, R5, 0x1, R6 ;  /* 0x0000000105067824 */ /* 0x000fc800078e0206 */
[----:B------:R-:W-:-:S07]  /*34d60*/  IMAD.MOV.U32 R13, RZ, RZ, R6 ;  /* 0x000000ffff0d7224 */ /* 0x000fce00078e0006 */
[----:B------:R-:W-:Y:S05]  /*34d70*/  WARPSYNC.COLLECTIVE R15, `(.L_x_3599) ;  /* 0x000000000f087348 */ /* 0x000fea0003c00000 */
[----:B------:R0:W1:Y:S02]  /*34d80*/  SHFL.UP P6, R14, R13, R12, R11 ;  /* 0x0400000c0d0e7389 */ /* 0x00006400000c000b */
[----:B01----:R-:W-:Y:S01]  /*34d90*/  ENDCOLLECTIVE ;  /* 0x000000000000791b */ /* 0x003fe20003800000 */
.L_x_3599:
[----:B------:R-:W-:Y:S01]  /*34da0*/  IMAD.MOV.U32 R12, RZ, RZ, 0x10 ;  /* 0x00000010ff0c7424 */ /* 0x000fe200078e00ff */
[----:B------:R-:W-:-:S04]  /*34db0*/  SEL R3, R14, RZ, P4 ;  /* 0x000000ff0e037207 */ /* 0x000fc80002000000 */
[----:B------:R-:W-:-:S05]  /*34dc0*/  IADD3 R4, R6, R3, RZ ;  /* 0x0000000306047210 */ /* 0x000fca0007ffe0ff */
[----:B------:R-:W-:-:S07]  /*34dd0*/  IMAD.MOV.U32 R13, RZ, RZ, R4 ;  /* 0x000000ffff0d7224 */ /* 0x000fce00078e0004 */
[----:B------:R-:W-:Y:S05]  /*34de0*/  WARPSYNC.COLLECTIVE R15, `(.L_x_3600) ;  /* 0x000000000f087348 */ /* 0x000fea0003c00000 */
[----:B------:R0:W1:Y:S02]  /*34df0*/  SHFL.UP P6, R14, R13, R12, R11 ;  /* 0x0400000c0d0e7389 */ /* 0x00006400000c000b */
[----:B01----:R-:W-:Y:S01]  /*34e00*/  ENDCOLLECTIVE ;  /* 0x000000000000791b */ /* 0x003fe20003800000 */
.L_x_3600:
        /* <DEDUP_REMOVED lines=8> */
.L_x_3601:
[----:B------:R-:W-:Y:S05]  /*34e90*/  BRA `(.L_x_3602) ;  /* 0xffffff6c00407947 */ /* 0x000fea000383ffff */
.L_x_3279:
[----:B------:R-:W-:Y:S01]  /*34ea0*/  BSSY B0, `(.L_x_3603) ;  /* 0x0000008000007945 */ /* 0x000fe20003800000 */
[----:B-----5:R-:W-:Y:S01]  /*34eb0*/  IMAD.MOV.U32 R13, RZ, RZ, R2 ;  /* 0x000000ffff0d7224 */ /* 0x020fe200078e0002 */
[----:B------:R-:W-:Y:S01]  /*34ec0*/  MOV R15, 0xffffffff ;  /* 0xffffffff000f7802 */ /* 0x000fe20000000f00 */
[----:B------:R-:W-:Y:S02]  /*34ed0*/  IMAD.MOV.U32 R12, RZ, RZ, 0x1 ;  /* 0x00000001ff0c7424 */ /* 0x000fe400078e00ff */
[----:B------:R-:W-:-:S07]  /*34ee0*/  IMAD.MOV.U32 R11, RZ, RZ, RZ ;  /* 0x000000ffff0b7224 */ /* 0x000fce00078e00ff */
[----:B012---:R-:W-:Y:S05]  /*34ef0*/  WARPSYNC.COLLECTIVE R15, `(.L_x_3604) ;  /* 0x000000000f087348 */ /* 0x007fea0003c00000 */
[----:B------:R3:W4:Y:S02]  /*34f00*/  SHFL.UP P6, R14, R13, R12, R11 ;  /* 0x0400000c0d0e7389 */ /* 0x00072400000c000b */
[----:B01234-:R-:W-:Y:S01]  /*34f10*/  ENDCOLLECTIVE ;  /* 0x000000000000791b */ /* 0x01ffe20003800000 */
.L_x_3604:
[----:B------:R-:W-:Y:S05]  /*34f20*/  BSYNC B0 ;  /* 0x0000000000007941 */ /* 0x000fea0003800000 */
.L_x_3603:
        /* <DEDUP_REMOVED lines=8> */
.L_x_3605:
[----:B------:R-:W-:Y:S01]  /*34fb0*/  IMAD.MOV.U32 R12, RZ, RZ, 0x4 ;  /* 0x00000004ff0c7424 */ /* 0x000fe200078e00ff */
[----:B------:R-:W-:-:S04]  /*34fc0*/  SEL R14, R14, RZ, P2 ;  /* 0x000000ff0e0e7207 */ /* 0x000fc80001000000 */
[----:B------:R-:W-:-:S05]  /*34fd0*/  IADD3 R3, R13, R14, RZ ;  /* 0x0000000e0d037210 */ /* 0x000fca0007ffe0ff */
[----:B------:R-:W-:-:S07]  /*34fe0*/  IMAD.MOV.U32 R13, RZ, RZ, R3 ;  /* 0x000000ffff0d7224 */ /* 0x000fce00078e0003 */
[----:B------:R-:W-:Y:S05]  /*34ff0*/  WARPSYNC.COLLECTIVE R15, `(.L_x_3606) ;  /* 0x000000000f087348 */ /* 0x000fea0003c00000 */
[----:B------:R0:W1:Y:S02]  /*35000*/  SHFL.UP P6, R14, R13, R12, R11 ;  /* 0x0400000c0d0e7389 */ /* 0x00006400000c000b */
[----:B01----:R-:W-:Y:S01]  /*35010*/  ENDCOLLECTIVE ;  /* 0x000000000000791b */ /* 0x003fe20003800000 */
.L_x_3606:
[----:B------:R-:W-:Y:S02]  /*35020*/  MOV R12, 0x8 ;  /* 0x00000008000c7802 */ /* 0x000fe40000000f00 */
[----:B------:R-:W-:-:S05]  /*35030*/  SEL R4, R14, RZ, P3 ;  /* 0x000000ff0e047207 */ /* 0x000fca0001800000 */
[----:B------:R-:W-:-:S04]  /*35040*/  IMAD.IADD R4, R3, 0x1, R4 ;  /* 0x0000000103047824 */ /* 0x000fc800078e0204 */
[----:B------:R-:W-:-:S07]  /*35050*/  IMAD.MOV.U32 R13, RZ, RZ, R4 ;  /* 0x000000ffff0d7224 */ /* 0x000fce00078e0004 */
[----:B------:R-:W-:Y:S05]  /*35060*/  WARPSYNC.COLLECTIVE R15, `(.L_x_3607) ;  /* 0x000000000f087348 */ /* 0x000fea0003c00000 */
[----:B------:R0:W1:Y:S02]  /*35070*/  SHFL.UP P6, R14, R13, R12, R11 ;  /* 0x0400000c0d0e7389 */ /* 0x00006400000c000b */
[----:B01----:R-:W-:Y:S01]  /*35080*/  ENDCOLLECTIVE ;  /* 0x000000000000791b */ /* 0x003fe20003800000 */
.L_x_3607:
[----:B------:R-:W-:Y:S01]  /*35090*/  IMAD.MOV.U32 R12, RZ, RZ, 0x10 ;  /* 0x00000010ff0c7424 */ /* 0x000fe200078e00ff */
[----:B------:R-:W-:-:S05]  /*350a0*/  SEL R5, R14, RZ, P4 ;  /* 0x000000ff0e057207 */ /* 0x000fca0002000000 */
[----:B------:R-:W-:-:S04]  /*350b0*/  IMAD.IADD R5, R4, 0x1, R5 ;  /* 0x0000000104057824 */ /* 0x000fc800078e0205 */
[----:B------:R-:W-:-:S07]  /*350c0*/  IMAD.MOV.U32 R13, RZ, RZ, R5 ;  /* 0x000000ffff0d7224 */ /* 0x000fce00078e0005 */
[----:B------:R-:W-:Y:S05]  /*350d0*/  WARPSYNC.COLLECTIVE R15, `(.L_x_3608) ;  /* 0x000000000f087348 */ /* 0x000fea0003c00000 */
[----:B------:R0:W1:Y:S02]  /*350e0*/  SHFL.UP P6, R14, R13, R12, R11 ;  /* 0x0400000c0d0e7389 */ /* 0x00006400000c000b */
[----:B01----:R-:W-:Y:S01]  /*350f0*/  ENDCOLLECTIVE ;  /* 0x000000000000791b */ /* 0x003fe20003800000 */
.L_x_3608:
[----:B------:R-:W-:Y:S02]  /*35100*/  IMAD.MOV.U32 R12, RZ, RZ, 0x1f ;  /* 0x0000001fff0c7424 */ /* 0x000fe400078e00ff */
[----:B------:R-:W-:Y:S01]  /*35110*/  IMAD.MOV.U32 R11, RZ, RZ, 0x1f ;  /* 0x0000001fff0b7424 */ /* 0x000fe200078e00ff */
[----:B------:R-:W-:-:S05]  /*35120*/  SEL R14, R14, RZ, P5 ;  /* 0x000000ff0e0e7207 */ /* 0x000fca0002800000 */
[----:B------:R-:W-:-:S05]  /*35130*/  IMAD.IADD R3, R5, 0x1, R14 ;  /* 0x0000000105037824 */ /* 0x000fca00078e020e */
[----:B------:R-:W-:-:S07]  /*35140*/  MOV R13, R3 ;  /* 0x00000003000d7202 */ /* 0x000fce0000000f00 */
[----:B------:R-:W-:Y:S05]  /*35150*/  WARPSYNC.COLLECTIVE R15, `(.L_x_3609) ;  /* 0x000000000f087348 */ /* 0x000fea0003c00000 */
[----:B------:R0:W1:Y:S02]  /*35160*/  SHFL.IDX P6, R14, R13, R12, R11 ;  /* 0x0000000c0d0e7389 */ /* 0x00006400000c000b */
[----:B01----:R-:W-:Y:S01]  /*35170*/  ENDCOLLECTIVE ;  /* 0x000000000000791b */ /* 0x003fe20003800000 */
.L_x_3609:
[----:B------:R-:W-:Y:S05]  /*35180*/  BRA `(.L_x_3610) ;  /* 0xffffff6c00207947 */ /* 0x000fea000383ffff */
.L_x_3281:
[----:B------:R-:W-:Y:S01]  /*35190*/  BSSY B0, `(.L_x_3611) ;  /* 0x0000006000007945 */ /* 0x000fe20003800000 */
[----:B------:R-:W-:Y:S01]  /*351a0*/  PLOP3.LUT P6, PT, P6, PT, PT, 0x8, 0x0 ;  /* 0x000000000000781c */ /* 0x000fe200037ce170 */
[----:B------:R-:W-:-:S12]  /*351b0*/  IMAD.MOV.U32 R15, RZ, RZ, -0x1 ;  /* 0xffffffffff0f7424 */ /* 0x000fd800078e00ff */
[----:B01----:R-:W-:Y:S05]  /*351c0*/  WARPSYNC.COLLECTIVE R15, `(.L_x_3612) ;  /* 0x000000000f087348 */ /* 0x003fea0003c00000 */
[----:B------:R-:W-:Y:S01]  /*351d0*/  VOTE.ANY R14, PT, P6 ;  /* 0x00000000000e7806 */ /* 0x000fe200030e0100 */
[----:B01----:R-:W-:Y:S06]  /*351e0*/  ENDCOLLECTIVE ;  /* 0x000000000000791b */ /* 0x003fec0003800000 */
.L_x_3612:
[----:B------:R-:W-:Y:S05]  /*351f0*/  BSYNC B0 ;  /* 0x0000000000007941 */ /* 0x000fea0003800000 */
.L_x_3611:
        /* <DEDUP_REMOVED lines=9> */
.L_x_3613:
[----:B------:R-:W-:Y:S01]  /*35290*/  IMAD.MOV.U32 R17, RZ, RZ, R14 ;  /* 0x000000ffff117224 */ /* 0x000fe200078e000e */
[----:B------:R-:W-:Y:S06]  /*352a0*/  BRA `(.L_x_3614) ;  /* 0xffffff6c00107947 */ /* 0x000fec000383ffff */
.L_x_3283:
[----:B------:R-:W-:Y:S01]  /*352b0*/  BSSY B0, `(.L_x_3615) ;  /* 0x0000007000007945 */ /* 0x000fe20003800000 */
[----:B------:R-:W-:Y:S01]  /*352c0*/  MOV R13, R3 ;  /* 0x00000003000d7202 */ /* 0x000fe20000000f00 */
[----:B------:R-:W-:Y:S02]  /*352d0*/  IMAD.MOV.U32 R11, RZ, RZ, 0x1f ;  /* 0x0000001fff0b7424 */ /* 0x000fe400078e00ff */
[----:B------:R-:W-:-:S07]  /*352e0*/  IMAD.MOV.U32 R15, RZ, RZ, -0x1 ;  /* 0xffffffffff0f7424 */ /* 0x000fce00078e00ff */
[----:B0123--:R-:W-:Y:S05]  /*352f0*/  WARPSYNC.COLLECTIVE R15, `(.L_x_3616) ;  /* 0x000000000f087348 */ /* 0x00ffea0003c00000 */
[----:B------:R4:W0:Y:S02]  /*35300*/  SHFL.IDX P6, R14, R13, R12, R11 ;  /* 0x0000000c0d0e7389 */ /* 0x00082400000c000b */
[----:B01234-:R-:W-:Y:S01]  /*35310*/  ENDCOLLECTIVE ;  /* 0x000000000000791b */ /* 0x01ffe20003800000 */
.L_x_3616:
[----:B------:R-:W-:Y:S05]  /*35320*/  BSYNC B0 ;  /* 0x0000000000007941 */ /* 0x000fea0003800000 */
.L_x_3615:
[----:B------:R-:W-:Y:S01]  /*35330*/  IMAD.MOV.U32 R6, RZ, RZ, R14 ;  /* 0x000000ffff067224 */ /* 0x000fe200078e000e */
[----:B------:R-:W-:Y:S06]  /*35340*/  BRA `(.L_x_3282) ;  /* 0xffffff6c00047947 */ /* 0x000fec000383ffff */
.L_x_3287:
[----:B0-----:R0:W2:Y:S02]  /*35350*/  SYNCS.PHASECHK.TRANS64.TRYWAIT P0, [R7+URZ+0x38820], R0 ;  /* 0x03882000070075a7 */ /* 0x0010a4000800017f */
[----:B--2---:R-:W-:Y:S05]  /*35360*/  @!P0 NANOSLEEP.SYNCS 0x989680 ;  /* 0x009896800000895d */ /* 0x004fea0003900000 */
[----:B------:R-:W2:Y:S02]  /*35370*/  @!P0 SYNCS.PHASECHK.TRANS64 P0, [R7+URZ+0x38820], R0 ;  /* 0x03882000070085a7 */ /* 0x000ea4000800007f */
[----:B--2---:R-:W-:Y:S05]  /*35380*/  @!P0 BRA `(.L_x_3287) ;  /* 0xfffffffc00f08947 */ /* 0x004fea000383ffff */
[----:B------:R-:W-:Y:S05]  /*35390*/  BRA `(.L_x_3617) ;  /* 0xffffff7000847947 */ /* 0x000fea000383ffff */
.L_x_3288:
[----:B------:R-:W2:Y:S01]  /*353a0*/  S2R R2, SR_TID.X ;  /* 0x0000000000027919 */ /* 0x000ea20000002100 */
[----:B------:R-:W-:Y:S01]  /*353b0*/  BSSY B0, `(.L_x_3618) ;  /* 0x000000a000007945 */ /* 0x000fe20003800000 */
[----:B------:R-:W-:Y:S01]  /*353c0*/  MOV R12, RZ ;  /* 0x000000ff000c7202 */ /* 0x000fe20000000f00 */
[----:B------:R-:W-:Y:S02]  /*353d0*/  IMAD.MOV.U32 R11, RZ, RZ, 0x1f ;  /* 0x0000001fff0b7424 */ /* 0x000fe400078e00ff */
[----:B------:R-:W-:Y:S01]  /*353e0*/  IMAD.MOV.U32 R15, RZ, RZ, -0x1 ;  /* 0xffffffffff0f7424 */ /* 0x000fe200078e00ff */
[----:B--2---:R-:W-:-:S04]  /*353f0*/  SHF.R.U32.HI R2, RZ, 0x5, R2 ;  /* 0x00000005ff027819 */ /* 0x004fc80000011602 */
[----:B------:R-:W-:-:S05]  /*35400*/  LOP3.LUT R2, R2, 0x3, RZ, 0xc0, !PT ;  /* 0x0000000302027812 */ /* 0x000fca00078ec0ff */
[----:B------:R-:W-:-:S07]  /*35410*/  IMAD.MOV.U32 R13, RZ, RZ, R2 ;  /* 0x000000ffff0d7224 */ /* 0x000fce00078e0002 */
[----:B01----:R-:W-:Y:S05]  /*35420*/  WARPSYNC.COLLECTIVE R15, `(.L_x_3619) ;  /* 0x000000000f087348 */ /* 0x003fea0003c00000 */
[----:B------:R2:W3:Y:S02]  /*35430*/  SHFL.IDX P6, R14, R13, R12, R11 ;  /* 0x0000000c0d0e7389 */ /* 0x0004e400000c000b */
[----:B0123--:R-:W-:Y:S01]  /*35440*/  ENDCOLLECTIVE ;  /* 0x000000000000791b */ /* 0x00ffe20003800000 */
.L_x_3619:
[----:B------:R-:W-:Y:S05]  /*35450*/  BSYNC B0 ;  /* 0x0000000000007941 */ /* 0x000fea0003800000 */
.L_x_3618:
[----:B------:R-:W-:Y:S05]  /*35460*/  BRA `(.L_x_3620) ;  /* 0xffffff70006c7947 */ /* 0x000fea000383ffff */
.L_x_3289:
[----:B------:R-:W-:Y:S01]  /*35470*/  BSSY B0, `(.L_x_3621) ;  /* 0x0000006000007945 */ /* 0x000fe20003800000 */
[----:B------:R-:W-:-:S07]  /*35480*/  IMAD.MOV.U32 R15, RZ, RZ, -0x1 ;  /* 0xffffffffff0f7424 */ /* 0x000fce00078e00ff */
[----:B01----:R-:W-:Y:S05]  /*35490*/  WARPSYNC.COLLECTIVE R15, `(.L_x_3622) ;  /* 0x000000000f0c7348 */ /* 0x003fea0003c00000 */
[----:B------:R-:W-:Y:S02]  /*354a0*/  ELECT P6, UR62, PT ;  /* 0x00000000003e782f */ /* 0x000fe400038c0000 */
[----:B------:R-:W-:Y:S01]  /*354b0*/  MOV R14, UR62 ;  /* 0x0000003e000e7c02 */ /* 0x000fe20008000f00 */
[----:B01----:R-:W-:Y:S10]  /*354c0*/  ENDCOLLECTIVE ;  /* 0x000000000000791b */ /* 0x003ff40003800000 */
.L_x_3622:
[----:B------:R-:W-:Y:S05]  /*354d0*/  BSYNC B0 ;  /* 0x0000000000007941 */ /* 0x000fea0003800000 */
.L_x_3621:
[----:B------:R-:W-:Y:S05]  /*354e0*/  BRA `(.L_x_3623) ;  /* 0xffffff7000607947 */ /* 0x000fea000383ffff */
.L_x_3291:
[----:B0-----:R0:W2:Y:S02]  /*354f0*/  SYNCS.PHASECHK.TRANS64.TRYWAIT P1, [R5+URZ+0x38840], R0 ;  /* 0x03884000050075a7 */ /* 0x0010a4000802017f */
[----:B--2---:R-:W-:Y:S05]  /*35500*/  @!P1 NANOSLEEP.SYNCS 0x989680 ;  /* 0x009896800000995d */ /* 0x004fea0003900000 */
[----:B------:R-:W2:Y:S02]  /*35510*/  @!P1 SYNCS.PHASECHK.TRANS64 P1, [R5+URZ+0x38840], R0 ;  /* 0x03884000050095a7 */ /* 0x000ea4000802007f */
[----:B--2---:R-:W-:Y:S05]  /*35520*/  @!P1 BRA `(.L_x_3291) ;  /* 0xfffffffc00f09947 */ /* 0x004fea000383ffff */
[----:B------:R-:W-:Y:S05]  /*35530*/  BRA `(.L_x_3624) ;  /* 0xffffff7000887947 */ /* 0x000fea000383ffff */
.L_x_3293:
[----:B--2---:R2:W3:Y:S02]  /*35540*/  SYNCS.PHASECHK.TRANS64.TRYWAIT P1, [R3+URZ+0x38840], R2 ;  /* 0x03884002030075a7 */ /* 0x0044e4000802017f */
[----:B---3--:R-:W-:Y:S05]  /*35550*/  @!P1 NANOSLEEP.SYNCS 0x989680 ;  /* 0x009896800000995d */ /* 0x008fea0003900000 */
[----:B------:R-:W3:Y:S02]  /*35560*/  @!P1 SYNCS.PHASECHK.TRANS64 P1, [R3+URZ+0x38840], R2 ;  /* 0x03884002030095a7 */ /* 0x000ee4000802007f */
[----:B---3--:R-:W-:Y:S05]  /*35570*/  @!P1 BRA `(.L_x_3293) ;  /* 0xfffffffc00f09947 */ /* 0x008fea000383ffff */
[----:B------:R-:W-:Y:S05]  /*35580*/  BRA `(.L_x_3625) ;  /* 0xffffff7000947947 */ /* 0x000fea000383ffff */
.L_x_3295:
[----:B---3--:R3:W4:Y:S02]  /*35590*/  SYNCS.PHASECHK.TRANS64.TRYWAIT P1, [R5+URZ+0x38860], R0 ;  /* 0x03886000050075a7 */ /* 0x008724000802017f */
[----:B----4-:R-:W-:Y:S05]  /*355a0*/  @!P1 NANOSLEEP.SYNCS 0x989680 ;  /* 0x009896800000995d */ /* 0x010fea0003900000 */
[----:B------:R-:W4:Y:S02]  /*355b0*/  @!P1 SYNCS.PHASECHK.TRANS64 P1, [R5+URZ+0x38860], R0 ;  /* 0x03886000050095a7 */ /* 0x000f24000802007f */
[----:B----4-:R-:W-:Y:S05]  /*355c0*/  @!P1 BRA `(.L_x_3295) ;  /* 0xfffffffc00f09947 */ /* 0x010fea000383ffff */
[----:B------:R-:W-:Y:S05]  /*355d0*/  BRA `(.L_x_3626) ;  /* 0xffffff7000907947 */ /* 0x000fea000383ffff */
.L_x_3297:
[----:B----4-:R4:W0:Y:S02]  /*355e0*/  SYNCS.PHASECHK.TRANS64.TRYWAIT P1, [R3+URZ+0x38860], R2 ;  /* 0x03886002030075a7 */ /* 0x010824000802017f */
[----:B0-----:R-:W-:Y:S05]  /*355f0*/  @!P1 NANOSLEEP.SYNCS 0x989680 ;  /* 0x009896800000995d */ /* 0x001fea0003900000 */
[----:B------:R-:W0:Y:S02]  /*35600*/  @!P1 SYNCS.PHASECHK.TRANS64 P1, [R3+URZ+0x38860], R2 ;  /* 0x03886002030095a7 */ /* 0x000e24000802007f */
[----:B0-----:R-:W-:Y:S05]  /*35610*/  @!P1 BRA `(.L_x_3297) ;  /* 0xfffffffc00f09947 */ /* 0x001fea000383ffff */
[----:B------:R-:W-:Y:S05]  /*35620*/  BRA `(.L_x_3627) ;  /* 0xffffff70008c7947 */ /* 0x000fea000383ffff */
.L_x_3299:
[----:B------:R0:W0:Y:S02]  /*35630*/  SYNCS.PHASECHK.TRANS64.TRYWAIT P1, [R5+URZ+0x38880], R0 ;  /* 0x03888000050075a7 */ /* 0x000024000802017f */
[----:B0-----:R-:W-:Y:S05]  /*35640*/  @!P1 NANOSLEEP.SYNCS 0x989680 ;  /* 0x009896800000995d */ /* 0x001fea0003900000 */
[----:B------:R-:W0:Y:S02]  /*35650*/  @!P1 SYNCS.PHASECHK.TRANS64 P1, [R5+URZ+0x38880], R0 ;  /* 0x03888000050095a7 */ /* 0x000e24000802007f */
[----:B0-----:R-:W-:Y:S05]  /*35660*/  @!P1 BRA `(.L_x_3299) ;  /* 0xfffffffc00f09947 */ /* 0x001fea000383ffff */
[----:B------:R-:W-:Y:S05]  /*35670*/  BRA `(.L_x_3628) ;  /* 0xffffff7000887947 */ /* 0x000fea000383ffff */
.L_x_3629:
        /* <DEDUP_REMOVED lines=16> */
.L_x_15833:


//--------------------- .text._ZN7cutlass13device_kernelIN5flash11enable_sm90INS1_16FlashAttnFwdSm90INS1_25CollectiveMainloopFwdSm90ILi2EN4cute5tupleIJNS5_1CILi1EEES8_S8_EEENS6_IJNS7_ILi128EEENS7_ILi160EEENS7_ILi192EEEEEELi192ENS_12float_e4m3_tEfNS_4arch4Sm90ELb0ELb0ELb1ELb0ELb1ELb0ELb0ELb1ELb1ELb1ELb0ELb0EEENS1_21CollectiveEpilogueFwdINS6_IJSA_SC_SB_EEES9_NS_10bfloat16_tESG_Li256ELb0ELb1ELb0ELb1EEENS1_29StaticPersistentTileSchedulerILb0EEEEEEEEEvNT_6ParamsE --------------------------
	.section	.text._ZN7cutlass13device_kernelIN5flash11enable_sm90INS1_16FlashAttnFwdSm90INS1_25CollectiveMainloopFwdSm90ILi2EN4cute5tupleIJNS5_1CILi1EEES8_S8_EEENS6_IJNS7_ILi128EEENS7_ILi160EEENS7_ILi192EEEEEELi192ENS_12float_e4m3_tEfNS_4arch4Sm90ELb0ELb0ELb1ELb0ELb1ELb0ELb0ELb1ELb1ELb1ELb0ELb0EEENS1_21CollectiveEpilogueFwdINS6_IJSA_SC_SB_EEES9_NS_10bfloat16_tESG_Li256ELb0ELb1ELb0ELb1EEENS1_29StaticPersistentTileSchedulerILb0EEEEEEEEEvNT_6ParamsE,"ax",@progbits
	.align	128
.text._ZN7cutlass13device_kernelIN5flash11enable_sm90INS1_16FlashAttnFwdSm90INS1_25CollectiveMainloopFwdSm90ILi2EN4cute5tupleIJNS5_1CILi1EEES8_S8_EEENS6_IJNS7_ILi128EEENS7_ILi160EEENS7_ILi192EEEEEELi192ENS_12float_e4m3_tEfNS_4arch4Sm90ELb0ELb0ELb1ELb0ELb1ELb0ELb0ELb1ELb1ELb1ELb0ELb0EEENS1_21CollectiveEpilogueFwdINS6_IJSA_SC_SB_EEES9_NS_10bfloat16_tESG_Li256ELb0ELb1ELb0ELb1EEENS1_29StaticPersistentTileSchedulerILb0EEEEEEEEEvNT_6ParamsE:
        .type           _ZN7cutlass13device_kernelIN5flash11enable_sm90INS1_16FlashAttnFwdSm90INS1_25CollectiveMainloopFwdSm90ILi2EN4cute5tupleIJNS5_1CILi1EEES8_S8_EEENS6_IJNS7_ILi128EEENS7_ILi160EEENS7_ILi192EEEEEELi192ENS_12float_e4m3_tEfNS_4arch4Sm90ELb0ELb0ELb1ELb0ELb1ELb0ELb0ELb1ELb1ELb1ELb0ELb0EEENS1_21CollectiveEpilogueFwdINS6_IJSA_SC_SB_EEES9_NS_10bfloat16_tESG_Li256ELb0ELb1ELb0ELb1EEENS1_29StaticPersistentTileSchedulerILb0EEEEEEEEEvNT_6ParamsE,@function
        .size           _ZN7cutlass13device_kernelIN5flash11enable_sm90INS1_16FlashAttnFwdSm90INS1_25CollectiveMainloopFwdSm90ILi2EN4cute5tupleIJNS5_1CILi1EEES8_S8_EEENS6_IJNS7_ILi128EEENS7_ILi160EEENS7_ILi192EEEEEELi192ENS_12float_e4m3_tEfNS_4arch4Sm90ELb0ELb0ELb1ELb0ELb1ELb0ELb0ELb1ELb1ELb1ELb0ELb0EEENS1_21CollectiveEpilogueFwdINS6_IJSA_SC_SB_EEES9_NS_10bfloat16_tESG_Li256ELb0ELb1ELb0ELb1EEENS1_29StaticPersistentTileSchedulerILb0EEEEEEEEEvNT_6ParamsE,(.L_x_15834 - _ZN7cutlass13device_kernelIN5flash11enable_sm90INS1_16FlashAttnFwdSm90INS1_25CollectiveMainloopFwdSm90ILi2EN4cute5tupleIJNS5_1CILi1EEES8_S8_EEENS6_IJNS7_ILi128EEENS7_ILi160EEENS7_ILi192EEEEEELi192ENS_12float_e4m3_tEfNS_4arch4Sm90ELb0ELb0ELb1ELb0ELb1ELb0ELb0ELb1ELb1ELb1ELb0ELb0EEENS1_21CollectiveEpilogueFwdINS6_IJSA_SC_SB_EEES9_NS_10bfloat16_tESG_Li256ELb0ELb1ELb0ELb1EEENS1_29StaticPersistentTileSchedulerILb0EEEEEEEEEvNT_6ParamsE)
        .other          _ZN7cutlass13device_kernelIN5flash11enable_sm90INS1_16FlashAttnFwdSm90INS1_25CollectiveMainloopFwdSm90ILi2EN4cute5tupleIJNS5_1CILi1EEES8_S8_EEENS6_IJNS7_ILi128EEENS7_ILi160EEENS7_ILi192EEEEEELi192ENS_12float_e4m3_tEfNS_4arch4Sm90ELb0ELb0ELb1ELb0ELb1ELb0ELb0ELb1ELb1ELb1ELb0ELb0EEENS1_21CollectiveEpilogueFwdINS6_IJSA_SC_SB_EEES9_NS_10bfloat16_tESG_Li256ELb0ELb1ELb0ELb1EEENS1_29StaticPersistentTileSchedulerILb0EEEEEEEEEvNT_6ParamsE,@"STO_CUDA_ENTRY STV_DEFAULT"
_ZN7cutlass13device_kernelIN5flash11enable_sm90INS1_16FlashAttnFwdSm90INS1_25CollectiveMainloopFwdSm90ILi2EN4cute5tupleIJNS5_1CILi1EEES8_S8_EEENS6_IJNS7_ILi128EEENS7_ILi160EEENS7_ILi192EEEEEELi192ENS_12float_e4m3_tEfNS_4arch4Sm90ELb0ELb0ELb1ELb0ELb1ELb0ELb0ELb1ELb1ELb1ELb0ELb0EEENS1_21CollectiveEpilogueFwdINS6_IJSA_SC_SB_EEES9_NS_10bfloat16_tESG_Li256ELb0ELb1ELb0ELb1EEENS1_29StaticPersistentTileSchedulerILb0EEEEEEEEEvNT_6ParamsE:
        /* <DEDUP_REMOVED lines=45> */
.L_x_3630:
        /* <DEDUP_REMOVED lines=22> */
.L_x_3631:
        /* <DEDUP_REMOVED lines=18> */
.L_x_3632:
        /* <DEDUP_REMOVED lines=22> */
.L_x_3633:
[----:B------:R-:W5:Y:S01]  /*06b0*/  SHFL.IDX PT, R2, R0, RZ, 0x1f ;  /* 0x00001fff00027589 */ /* 0x000f6200000e0000 */
[----:B------:R-:W0:Y:S01]  /*06c0*/  S2UR UR45, SR_CgaCtaId ;  /* 0x00000000002d79c3 */ /* 0x000e220000008800 */
[----:B------:R-:W-:Y:S01]  /*06d0*/  R2UR UR9, R3 ;  /* 0x00000000030972ca */ /* 0x000fe200000e0000 */
[----:B------:R-:W-:Y:S01]  /*06e0*/  NOP ;  /* 0x0000000000007918 */ /* 0x000fe20000000000 */
        /* <DEDUP_REMOVED lines=20> */
.L_x_3634:
        /* <DEDUP_REMOVED lines=8> */
.L_x_3636:
[----:B------:R-:W-:-:S08]  /*08b0*/  NOP ;  /* 0x0000000000007918 */ /* 0x000fd00000000000 */
[----:B------:R-:W0:Y:S02]  /*08c0*/  USETMAXREG.TRY_ALLOC.CTAPOOL UP0, 0xe8 ;  /* 0x000000e8000079c8 */ /* 0x000e240008000600 */
[----:B0-----:R-:W-:-:S13]  /*08d0*/  PLOP3.LUT P0, PT, PT, PT, UP0, 0x80, 0x0 ;  /* 0x000000000000781c */ /* 0x001fda0003f0f008 */
[----:B------:R-:W-:Y:S05]  /*08e0*/  @!P0 BRA `(.L_x_3636) ;  /* 0xfffffffc00f08947 */ /* 0x000fea000383ffff */
[----:B------:R-:W0:Y:S01]  /*08f0*/  S2R R2, SR_TID.X ;  /* 0x0000000000027919 */ /* 0x000e220000002100 */
[----:B------:R-:W1:Y:S08]  /*0900*/  S2UR UR41, SR_CTAID.X ;  /* 0x00000000002979c3 */ /* 0x000e700000002500 */
[----:B------:R-:W-:Y:S06]  /*0910*/  BAR.ARV 0x8, 0x180 ;  /* 0x0206000000007b1d */ /* 0x000fec0000002000 */
[----:B0-----:R-:W-:-:S04]  /*0920*/  LOP3.LUT R0, R2, 0xffffff80, RZ, 0xc0, !PT ;  /* 0xffffff8002007812 */ /* 0x001fc800078ec0ff */
[----:B------:R-:W-:Y:S02]  /*0930*/  ISETP.NE.AND P0, PT, R0, 0x80, PT ;  /* 0x000000800000780c */ /* 0x000fe40003f05270 */
[----:B------:R-:W1:Y:S11]  /*0940*/  LDC R0, c[0x0][0xc34] ;  /* 0x00030d00ff007b82 */ /* 0x000e760000000800 */
[----:B------:R-:W-:Y:S06]  /*0950*/  @!P0 BAR.ARV 0x9, 0x100 ;  /* 0x0244000000008b1d */ /* 0x000fec0000002000 */
[----:B-1----:R-:W-:-:S13]  /*0960*/  ISETP.LE.AND P0, PT, R0, UR41, PT ;  /* 0x0000002900007c0c */ /* 0x002fda000bf03270 */
[----:B------:R-:W-:Y:S05]  /*0970*/  @P0 EXIT ;  /* 0x000000000000094d */ /* 0x000fea0003800000 */
[----:B------:R-:W-:Y:S01]  /*0980*/  VIADD R18, R2, 0xffffff80 ;  /* 0xffffff8002127836 */ /* 0x000fe20000000000 */
[----:B------:R-:W-:Y:S01]  /*0990*/  ULOP3.LUT UR46, UR36, 0x1, URZ, 0xfc, !UPT ;  /* 0x00000001242e7892 */ /* 0x000fe2000f8efc3f */
[----:B------:R-:W-:Y:S01]  /*09a0*/  IMAD.MOV.U32 R224, RZ, RZ, -0x2 ;  /* 0xfffffffeffe07424 */ /* 0x000fe200078e00ff */
[----:B------:R-:W-:Y:S01]  /*09b0*/  UMOV UR45, URZ ;  /* 0x0000003f002d7c82 */ /* 0x000fe20008000000 */
[----:B------:R-:W-:Y:S01]  /*09c0*/  UMOV UR44, URZ ;  /* 0x0000003f002c7c82 */ /* 0x000fe20008000000 */
[----:B------:R-:W-:Y:S01]  /*09d0*/  SHF.R.S32.HI R3, RZ, 0x1f, R18 ;  /* 0x0000001fff037819 */ /* 0x000fe20000011412 */
[----:B------:R-:W-:-:S03]  /*09e0*/  UMOV UR43, URZ ;  /* 0x0000003f002b7c82 */ /* 0x000fc60008000000 */
[CC--:B------:R-:W-:Y:S02]  /*09f0*/  LEA.HI R5, R3.reuse, R18.reuse, RZ, 0x7 ;  /* 0x0000001203057211 */ /* 0x0c0fe400078f38ff */
[-C--:B------:R-:W-:Y:S02]  /*0a00*/  LEA.HI R0, R3, R18.reuse, RZ, 0x5 ;  /* 0x0000001203007211 */ /* 0x080fe400078f28ff */
[----:B------:R-:W-:Y:S02]  /*0a10*/  LOP3.LUT R7, R5, 0xffffff80, RZ, 0xc0, !PT ;  /* 0xffffff8005077812 */ /* 0x000fe400078ec0ff */
[CC--:B------:R-:W-:Y:S01]  /*0a20*/  LEA.HI R6, R3.reuse, R18.reuse, RZ, 0x2 ;  /* 0x0000001203067211 */ /* 0x0c0fe200078f10ff */
[----:B------:R-:W-:Y:S01]  /*0a30*/  IMAD.SHL.U32 R4, R0, 0x20, RZ ;  /* 0x0000002000047824 */ /* 0x000fe200078e00ff */
[----:B------:R-:W-:Y:S01]  /*0a40*/  LEA.HI R2, R3, R18, RZ, 0x4 ;  /* 0x0000001203027211 */ /* 0x000fe200078f20ff */
[----:B------:R-:W-:Y:S01]  /*0a50*/  IMAD.IADD R22, R18, 0x1, -R7 ;  /* 0x0000000112167824 */ /* 0x000fe200078e0a07 */
[----:B------:R-:W-:-:S02]  /*0a60*/  LOP3.LUT R13, R6, 0xfffffffc, RZ, 0xc0, !PT ;  /* 0xfffffffc060d7812 */ /* 0x000fc400078ec0ff */
[----:B------:R-:W-:Y:S02]  /*0a70*/  SHF.R.S32.HI R9, RZ, 0x4, R2 ;  /* 0x00000004ff097819 */ /* 0x000fe40000011402 */
[----:B------:R-:W-:Y:S01]  /*0a80*/  SHF.R.S32.HI R7, RZ, 0x1f, R22 ;  /* 0x0000001fff077819 */ /* 0x000fe20000011416 */
[----:B------:R-:W-:Y:S01]  /*0a90*/  IMAD.IADD R13, R18, 0x1, -R13 ;  /* 0x00000001120d7824 */ /* 0x000fe200078e0a0d */
[----:B------:R-:W-:Y:S02]  /*0aa0*/  LEA.HI R19, R3, R18, RZ, 0x3 ;  /* 0x0000001203137211 */ /* 0x000fe400078f18ff */
[----:B------:R-:W-:Y:S02]  /*0ab0*/  LEA.HI R0, R7, R22, RZ, 0x2 ;  /* 0x0000001607007211 */ /* 0x000fe400078f10ff */
[----:B------:R-:W-:Y:S02]  /*0ac0*/  LOP3.LUT R3, R2, 0x3fffff0, RZ, 0xc0, !PT ;  /* 0x03fffff002037812 */ /* 0x000fe400078ec0ff */
[----:B------:R-:W-:-:S02]  /*0ad0*/  SHF.R.S32.HI R6, RZ, 0x2, R0 ;  /* 0x00000002ff067819 */ /* 0x000fc40000011400 */
[----:B------:R-:W-:Y:S01]  /*0ae0*/  SHF.R.S32.HI R11, RZ, 0x1f, R0 ;  /* 0x0000001fff0b7819 */ /* 0x000fe20000011400 */
[----:B------:R-:W-:Y:S01]  /*0af0*/  IMAD.IADD R3, R18, 0x1, -R3 ;  /* 0x0000000112037824 */ /* 0x000fe200078e0a03 */
[----:B------:R-:W-:Y:S02]  /*0b00*/  LEA.HI R2, R2, R9, RZ, 0x1 ;  /* 0x0000000902027211 */ /* 0x000fe400078f08ff */
[----:B------:R-:W-:Y:S02]  /*0b10*/  LEA.HI R11, R11, R6, RZ, 0x3 ;  /* 0x000000060b0b7211 */ /* 0x000fe400078f18ff */
[----:B------:R-:W-:Y:S02]  /*0b20*/  SHF.R.S32.HI R220, RZ, 0x7, R5 ;  /* 0x00000007ffdc7819 */ /* 0x000fe40000011405 */
[----:B------:R-:W-:Y:S02]  /*0b30*/  LOP3.LUT R4, R4, 0xfffffc00, RZ, 0xc0, !PT ;  /* 0xfffffc0004047812 */ /* 0x000fe400078ec0ff */
[----:B------:R-:W-:-:S02]  /*0b40*/  LOP3.LUT R2, R2, 0x1ffffffe, RZ, 0xc0, !PT ;  /* 0x1ffffffe02027812 */ /* 0x000fc400078ec0ff */
[----:B------:R-:W-:Y:S01]  /*0b50*/  LOP3.LUT R11, R11, 0xfffffff8, RZ, 0xc0, !PT ;  /* 0xfffffff80b0b7812 */ /* 0x000fe200078ec0ff */
[----:B------:R-:W-:Y:S01]  /*0b60*/  IMAD R223, R3, 0x40, R4 ;  /* 0x0000004003df7824 */ /* 0x000fe200078e0204 */
[----:B------:R-:W-:Y:S01]  /*0b70*/  LOP3.LUT R15, R19, 0xfffffff8, RZ, 0xc0, !PT ;  /* 0xfffffff8130f7812 */ /* 0x000fe200078ec0ff */
[----:B------:R-:W-:Y:S01]  /*0b80*/  IMAD.IADD R2, R9, 0x1, -R2 ;  /* 0x0000000109027824 */ /* 0x000fe200078e0a02 */
[----:B------:R-:W-:Y:S01]  /*0b90*/  LEA.HI R5, R5, R220, RZ, 0x1 ;  /* 0x000000dc05057211 */ /* 0x000fe200078f08ff */
[----:B------:R-:W-:Y:S01]  /*0ba0*/  IMAD.IADD R6, R6, 0x1, -R11 ;  /* 0x0000000106067824 */ /* 0x000fe200078e0a0b */
[----:B------:R-:W-:Y:S01]  /*0bb0*/  LEA.HI R7, R7, R22, RZ, 0x5 ;  /* 0x0000001607077211 */ /* 0x000fe200078f28ff */
[----:B------:R-:W-:Y:S01]  /*0bc0*/  IMAD.IADD R18, R18, 0x1, -R15 ;  /* 0x0000000112127824 */ /* 0x000fe200078e0a0f */
[----:B------:R-:W-:Y:S01]  /*0bd0*/  LEA.HI R4, R13, R13, RZ, 0x1 ;  /* 0x0000000d0d047211 */ /* 0x000fe200078f08ff */
[----:B------:R-:W-:Y:S01]  /*0be0*/  IMAD R223, R2, 0x8, R223 ;  /* 0x0000000802df7824 */ /* 0x000fe200078e02df */
[----:B------:R-:W-:Y:S01]  /*0bf0*/  LOP3.LUT R5, R5, 0x3fffffe, RZ, 0xc0, !PT ;  /* 0x03fffffe05057812 */ /* 0x000fe200078ec0ff */
[----:B------:R-:W-:Y:S01]  /*0c00*/  IMAD.SHL.U32 R2, R18, 0x8, RZ ;  /* 0x0000000812027824 */ /* 0x000fe200078e00ff */
[----:B------:R-:W-:-:S02]  /*0c10*/  SHF.R.S32.HI R7, RZ, 0x5, R7 ;  /* 0x00000005ff077819 */ /* 0x000fc40000011407 */
[----:B------:R-:W-:Y:S01]  /*0c20*/  LOP3.LUT R3, R0, 0x7ffffffc, RZ, 0xc0, !PT ;  /* 0x7ffffffc00037812 */ /* 0x000fe200078ec0ff */
[----:B------:R-:W-:Y:S01]  /*0c30*/  IMAD.IADD R5, R220, 0x1, -R5 ;  /* 0x00000001dc057824 */ /* 0x000fe200078e0a05 */
[----:B------:R-:W-:Y:S01]  /*0c40*/  LOP3.LUT R4, R4, 0x1ffffffe, RZ, 0xc0, !PT ;  /* 0x1ffffffe04047812 */ /* 0x000fe200078ec0ff */
[C---:B------:R-:W-:Y:S01]  /*0c50*/  VIADD R17, R2.reuse, 0x40 ;  /* 0x0000004002117836 */ /* 0x040fe20000000000 */
[----:B------:R-:W-:Y:S01]  /*0c60*/  LEA R6, R7, R6, 0x4 ;  /* 0x0000000607067211 */ /* 0x000fe200078e20ff */
[----:B------:R-:W-:Y:S01]  /*0c70*/  VIADD R16, R2, 0x80 ;  /* 0x0000008002107836 */ /* 0x000fe20000000000 */
[----:B------:R-:W-:Y:S01]  /*0c80*/  SHF.R.S32.HI R19, RZ, 0x3, R19 ;  /* 0x00000003ff137819 */ /* 0x000fe20000011413 */
[----:B------:R-:W-:Y:S01]  /*0c90*/  IMAD.IADD R3, R22, 0x1, -R3 ;  /* 0x0000000116037824 */ /* 0x000fe200078e0a03 */
[----:B------:R-:W-:Y:S01]  /*0ca0*/  SHF.R.S32.HI R226, RZ, 0x1f, R17 ;  /* 0x0000001fffe27819 */ /* 0x000fe20000011411 */
[----:B------:R-:W-:Y:S01]  /*0cb0*/  IMAD.IADD R4, R13, 0x1, -R4 ;  /* 0x000000010d047824 */ /* 0x000fe200078e0a04 */
[----:B------:R-:W-:Y:S01]  /*0cc0*/  SHF.R.S32.HI R225, RZ, 0x1f, R16 ;  /* 0x0000001fffe17819 */ /* 0x000fe20000011410 */
[----:B------:R-:W-:-:S02]  /*0cd0*/  IMAD R221, R5, 0x40, R6 ;  /* 0x0000004005dd7824 */ /* 0x000fc400078e0206 */
[----:B------:R-:W-:Y:S02]  /*0ce0*/  IMAD R224, R3, R224, 0xa0 ;  /* 0x000000a003e07424 */ /* 0x000fe400078e02e0 */
[----:B------:R-:W-:-:S07]  /*0cf0*/  IMAD R222, R4, 0x8, R221 ;  /* 0x0000000804de7824 */ /* 0x000fce00078e02dd */
.L_x_3669:
[----:B0-----:R-:W0:Y:S01]  /*0d00*/  SHFL.IDX PT, R0, R220, RZ, 0x1f ;  /* 0x00001fffdc007589 */ /* 0x001e2200000e0000 */
[----:B------:R-:W1:Y:S01]  /*0d10*/  S2UR UR37, SR_CgaCtaId ;  /* 0x00000000002579c3 */ /* 0x000e620000008800 */
[----:B------:R-:W-:Y:S01]  /*0d20*/  ULDC UR4, c[0x0][0xc38] ;  /* 0x00030e0000047ab9 */ /* 0x000fe20000000800 */
[----:B------:R-:W-:Y:S01]  /*0d30*/  ULDC.64 UR6, c[0x0][0x418] ;  /* 0x0001060000067ab9 */ /* 0x000fe20000000a00 */
[----:B------:R-:W-:Y:S02]  /*0d40*/  UISETP.NE.AND UP1, UPT, UR4, 0x1, UPT ;  /* 0x000000010400788c */ /* 0x000fe4000bf25270 */
[----:B------:R-:W-:Y:S01]  /*0d50*/  UISETP.NE.U32.AND UP0, UPT, UR6, URZ, UPT ;  /* 0x0000003f0600728c */ /* 0x000fe2000bf05070 */
[----:B------:R-:W-:Y:S01]  /*0d60*/  UMOV UR39, 0x400 ;  /* 0x0000040000277882 */ /* 0x000fe20000000000 */
[----:B------:R-:W-:Y:S02]  /*0d70*/  ULDC UR4, c[0x0][0xc44] ;  /* 0x0003110000047ab9 */ /* 0x000fe40000000800 */
[----:B------:R-:W-:-:S02]  /*0d80*/  UISETP.NE.AND.EX UP0, UPT, UR7, URZ, UPT, UP0 ;  /* 0x0000003f0700728c */ /* 0x000fc4000bf05300 */
[----:B------:R-:W-:Y:S01]  /*0d90*/  UISETP.NE.AND UP2, UPT, UR4, 0x1, UPT ;  /* 0x000000010400788c */ /* 0x000fe2000bf45270 */
[----:B------:R-:W-:Y:S02]  /*0da0*/  ULDC UR51, c[0x0][0x424] ;  /* 0x0001090000337ab9 */ /* 0x000fe40000000800 */
[----:B------:R-:W-:Y:S01]  /*0db0*/  @UP1 ULDC UR4, c[0x0][0xc3c] ;  /* 0x00030f0000041ab9 */ /* 0x000fe20000000800 */
[----:B------:R-:W-:Y:S01]  /*0dc0*/  USEL UR51, UR51, 0x1, UP0 ;  /* 0x0000000133337887 */ /* 0x000fe20008000000 */
[----:B------:R-:W-:Y:S01]  /*0dd0*/  ULDC UR7, c[0x0][0x2f0] ;  /* 0x0000bc0000077ab9 */ /* 0x000fe20000000800 */
[----:B------:R-:W-:Y:S01]  /*0de0*/  UIMAD.WIDE.U32 UR4, UR41, UR4, URZ ;  /* 0x00000004290472a5 */ /* 0x000fe2000f8e003f */
[----:B------:R-:W-:Y:S01]  /*0df0*/  @UP1 ULDC UR11, c[0x0][0xc40] ;  /* 0x00031000000b1ab9 */ /* 0x000fe20000000800 */
[----:B------:R-:W-:Y:S01]  /*0e00*/  UIMAD UR51, UR51, UR7, URZ ;  /* 0x00000007333372a4 */ /* 0x000fe2000f8e023f */
[----:B0-----:R-:W-:Y:S01]  /*0e10*/  R2UR UR38, R0 ;  /* 0x00000000002672ca */ /* 0x001fe200000e0000 */
[----:B-1----:R-:W-:Y:S01]  /*0e20*/  ULEA UR39, UR37, UR39, 0x18 ;  /* 0x0000002725277291 */ /* 0x002fe2000f8ec03f */
[----:B------:R-:W-:Y:S01]  /*0e30*/  UMOV UR42, UR41 ;  /* 0x00000029002a7c82 */ /* 0x000fe20008000000 */
[----:B------:R-:W-:-:S02]  /*0e40*/  @UP1 USHF.R.U32.HI UR42, URZ, UR11, UR5 ;  /* 0x0000000b3f2a1299 */ /* 0x000fc40008011605 */
[----:B------:R-:W-:Y:S01]  /*0e50*/  UIADD3 UR10, UR39, 0x1e200, URZ ;  /* 0x0001e200270a7890 */ /* 0x000fe2000fffe03f */
[----:B------:R-:W-:Y:S01]  /*0e60*/  @UP2 ULDC.64 UR8, c[0x0][0xc48] ;  /* 0x0003120000082ab9 */ /* 0x000fe20000000a00 */
[----:B------:R-:W-:Y:S02]  /*0e70*/  UIADD3 UR7, UR51, 0x9f, URZ ;  /* 0x0000009f33077890 */ /* 0x000fe4000fffe03f */
[----:B------:R-:W-:-:S04]  /*0e80*/  ULOP3.LUT UP0, URZ, UR10, 0x9f, URZ, 0xc0, !UPT ;  /* 0x0000009f0a3f7892 */ /* 0x000fc8000f80c03f */
[----:B------:R-:W-:Y:S02]  /*0e90*/  ULEA.HI UR6, UR38, UR38, URZ, 0x1 ;  /* 0x0000002626067291 */ /* 0x000fe4000f8f083f */
[----:B------:R-:W-:Y:S02]  /*0ea0*/  UIMAD.WIDE.U32 UR4, UR42, UR8, URZ ;  /* 0x000000082a0472a5 */ /* 0x000fe4000f8e003f */
[----:B------:R-:W-:Y:S01]  /*0eb0*/  ULOP3.LUT UR6, UR6, 0x3e, URZ, 0xc0, !UPT ;  /* 0x0000003e06067892 */ /* 0x000fe2000f8ec03f */
[----:B------:R-:W-:Y:S01]  /*0ec0*/  PLOP3.LUT P0, PT, PT, PT, UP0, 0x80, 0x0 ;  /* 0x000000000000781c */ /* 0x000fe20003f0f008 */
[----:B------:R-:W-:Y:S01]  /*0ed0*/  UMOV UR40, UR42 ;  /* 0x0000002a00287c82 */ /* 0x000fe20008000000 */
[----:B------:R-:W-:Y:S02]  /*0ee0*/  @UP2 USHF.R.U32.HI UR40, URZ, UR9, UR5 ;  /* 0x000000093f282299 */ /* 0x000fe40008011605 */
[----:B------:R-:W-:-:S04]  /*0ef0*/  UIADD3 UR6, UR38, -UR6, URZ ;  /* 0x8000000626067290 */ /* 0x000fc8000fffe03f */
[----:B------:R-:W-:Y:S02]  /*0f00*/  ULEA UR8, UR6, UR10, 0xc ;  /* 0x0000000a06087291 */ /* 0x000fe4000f8e603f */
[----:B------:R-:W-:Y:S02]  /*0f10*/  UIMAD.WIDE UR6, UR7, 0x66666667, URZ ;  /* 0x66666667070678a5 */ /* 0x000fe4000f8e023f */
[----:B------:R-:W-:Y:S02]  /*0f20*/  USHF.R.U32.HI UR8, URZ, 0x4, UR8 ;  /* 0x000000043f087899 */ /* 0x000fe40008011608 */
[----:B------:R-:W-:Y:S02]  /*0f30*/  USHF.R.U32.HI UR50, URZ, 0x1f, UR7 ;  /* 0x0000001f3f327899 */ /* 0x000fe40008011607 */
[----:B------:R-:W-:Y:S02]  /*0f40*/  ULOP3.LUT UR47, UR8, 0x3fff, URZ, 0xc0, !UPT ;  /* 0x00003fff082f7892 */ /* 0x000fe4000f8ec03f */
[----:B------:R-:W-:Y:S01]  /*0f50*/  ULEA.HI.SX32 UR50, UR7, UR50, 0x1a ;  /* 0x0000003207327291 */ /* 0x000fe2000f8fd23f */
[----:B--2345:R-:W-:Y:S11]  /*0f60*/  @!P0 BRA `(.L_x_3637) ;  /* 0x0000000000408947 */ /* 0x03cff60003800000 */
        /* <DEDUP_REMOVED lines=15> */
[----:B-1----:R-:W-:Y:S05]  /*1060*/  CALL.ABS.NOINC R14 ;  /* 0x000000000e007343 */ /* 0x002fea0003c00000 */
.L_x_3637:
        /* <DEDUP_REMOVED lines=11> */
[----:B------:R-:W-:Y:S02]  /*1120*/  @UP1 USHF.R.S32.HI UR9, URZ, 0x1f, UR40 ;  /* 0x0000001f3f091899 */ /* 0x000fe40008011428 */
[----:B------:R-:W-:Y:S02]  /*1130*/  @UP0 UIADD3 UR16, -UR40, URZ, URZ ;  /* 0x0000003f28100290 */ /* 0x000fe4000fffe13f */
[----:B------:R-:W-:Y:S01]  /*1140*/  @UP1 UIADD3 UR20, -UR40, URZ, URZ ;  /* 0x0000003f28141290 */ /* 0x000fe2000fffe13f */
[----:B------:R-:W-:Y:S01]  /*1150*/  @UP0 ULDC.64 UR12, c[0x0][0x9a8] ;  /* 0x00026a00000c0ab9 */ /* 0x000fe20000000a00 */
[----:B------:R-:W-:Y:S01]  /*1160*/  @UP1 ULDC.64 UR14, c[0x0][0x9b8] ;  /* 0x00026e00000e1ab9 */ /* 0x000fe20000000a00 */
[----:B------:R-:W-:Y:S01]  /*1170*/  @UP0 ULDC UR17, c[0x0][0xc44] ;  /* 0x0003110000110ab9 */ /* 0x000fe20000000800 */
[----:B------:R-:W-:Y:S01]  /*1180*/  @UP1 ULDC UR21, c[0x0][0xc44] ;  /* 0x0003110000151ab9 */ /* 0x000fe20000000800 */
[----:B------:R-:W-:-:S02]  /*1190*/  @UP0 UIMAD UR8, UR8, UR12, URZ ;  /* 0x0000000c080802a4 */ /* 0x000fc4000f8e023f */
[----:B------:R-:W-:Y:S02]  /*11a0*/  @UP1 UIMAD UR9, UR9, UR14, URZ ;  /* 0x0000000e090912a4 */ /* 0x000fe4000f8e023f */
[----:B------:R-:W-:Y:S02]  /*11b0*/  @UP0 UIMAD UR16, UR17, UR16, UR42 ;  /* 0x00000010111002a4 */ /* 0x000fe4000f8e022a */
[----:B------:R-:W-:Y:S02]  /*11c0*/  @UP1 UIMAD UR20, UR21, UR20, UR42 ;  /* 0x00000014151412a4 */ /* 0x000fe4000f8e022a */
        /* <DEDUP_REMOVED lines=28> */
[----:B------:R-:W-:Y:S01]  /*1390*/  ULOP3.LUT UR4, UR45, 0x1, URZ, 0xc0, !UPT ;  /* 0x000000012d047892 */ /* 0x000fe2000f8ec03f */
[----:B------:R-:W-:-:S05]  /*13a0*/  IMAD.U32 R9, RZ, RZ, UR46 ;  /* 0x0000002eff097e24 */ /* 0x000fca000f8e00ff */
[----:B------:R-:W-:Y:S01]  /*13b0*/  IMAD.U32 R8, RZ, RZ, UR4 ;  /* 0x00000004ff087e24 */ /* 0x000fe2000f8e00ff */
[----:B------:R-:W-:Y:S01]  /*13c0*/  ULDC UR4, c[0x0][0x9d8] ;  /* 0x0002760000047ab9 */ /* 0x000fe20000000800 */
[----:B------:R-:W-:-:S03]  /*13d0*/  ISETP.NE.AND P0, PT, R9, 0x3, PT ;  /* 0x000000030900780c */ /* 0x000fc60003f05270 */
[----:B------:R-:W-:-:S04]  /*13e0*/  SHF.L.U32 R8, R8, 0x1f, RZ ;  /* 0x0000001f08087819 */ /* 0x000fc800000006ff */
[----:B------:R-:W0:Y:S01]  /*13f0*/  SYNCS.PHASECHK.TRANS64.TRYWAIT P1, [UR39+0x33400], R8 ;  /* 0x03340008ff0075a7 */ /* 0x000e220008020167 */
[----:B--2---:R-:W-:-:S04]  /*1400*/  FMUL.FTZ R0, R3, R0 ;  /* 0x0000000003007220 */ /* 0x004fc80000410000 */
[----:B------:R-:W-:Y:S01]  /*1410*/  FMUL.FTZ R0, R0, UR4 ;  /* 0x0000000400007c20 */ /* 0x000fe20008410000 */
[----:B0-----:R-:W-:Y:S06]  /*1420*/  @!P1 BRA `(.L_x_3638) ;  /* 0x000000fc00e09947 */ /* 0x001fec0003800000 */
.L_x_3737:
[----:B------:R-:W-:Y:S05]  /*1430*/  @!P0 BRA `(.L_x_3639) ;  /* 0x0000000000048947 */ /* 0x000fea0003800000 */
[----:B------:R-:W-:Y:S01]  /*1440*/  BPT.TRAP 0x1 ;  /* 0x000000040000795c */ /* 0x000fe20000300000 */
.L_x_3639:
[----:B0-----:R-:W-:Y:S02]  /*1450*/  IMAD.U32 R3, RZ, RZ, UR43 ;  /* 0x0000002bff037e24 */ /* 0x001fe4000f8e00ff */
[----:B------:R-:W-:-:S03]  /*1460*/  IMAD.U32 R4, RZ, RZ, UR44 ;  /* 0x0000002cff047e24 */ /* 0x000fc6000f8e00ff */
[----:B------:R-:W-:Y:S02]  /*1470*/  LEA R3, R3, UR39, 0x3 ;  /* 0x0000002703037c11 */ /* 0x000fe4000f8e18ff */
[----:B------:R-:W-:-:S04]  /*1480*/  SHF.L.U32 R4, R4, 0x1f, RZ ;  /* 0x0000001f04047819 */ /* 0x000fc800000006ff */
[----:B------:R0:W1:Y:S01]  /*1490*/  SYNCS.PHASECHK.TRANS64.TRYWAIT P1, [R3+URZ+0x33430], R4 ;  /* 0x03343004030075a7 */ /* 0x000062000802017f */
[----:B------:R-:W-:Y:S05]  /*14a0*/  @!P0 BRA `(.L_x_3640) ;  /* 0x0000000000048947 */ /* 0x000fea0003800000 */
[----:B------:R-:W-:Y:S01]  /*14b0*/  BPT.TRAP 0x1 ;  /* 0x000000040000795c */ /* 0x000fe20000300000 */
.L_x_3640:
[----:B------:R-:W-:Y:S01]  /*14c0*/  IMAD.MOV.U32 R119, RZ, RZ, RZ ;  /* 0x000000ffff777224 */ /* 0x000fe200078e00ff */
[----:B-1----:R-:W-:Y:S06]  /*14d0*/  @P1 BRA `(.L_x_3641) ;  /* 0x0000000000081947 */ /* 0x002fec0003800000 */
[----:B------:R-:W1:Y:S02]  /*14e0*/  SYNCS.PHASECHK.TRANS64.TRYWAIT P1, [R3+URZ+0x33430], R4 ;  /* 0x03343004030075a7 */ /* 0x000e64000802017f */
[----:B-1----:R-:W-:Y:S05]  /*14f0*/  @!P1 BRA `(.L_x_3642) ;  /* 0x000000fc00c49947 */ /* 0x002fea0003800000 */
.L_x_3641:
[----:B------:R-:W-:Y:S05]  /*1500*/  WARPSYNC.ALL ;  /* 0x0000000000007948 */ /* 0x000fea0003800000 */
[----:B------:R-:W-:Y:S01]  /*1510*/  UIADD3 UR4, UR39, 0x24200, URZ ;  /* 0x0002420027047890 */ /* 0x000fe2000fffe03f */
[----:B------:R-:W-:Y:S01]  /*1520*/  WARPGROUP.ARRIVE ;  /* 0x00000000000079c5 */ /* 0x000fe20000000000 */
[----:B------:R-:W-:Y:S02]  /*1530*/  ULOP3.LUT UR28, UR47, 0x10000, URZ, 0xfc, !UPT ;  /* 0x000100002f1c7892 */ /* 0x000fe4000f8efc3f */
[----:B------:R-:W-:Y:S01]  /*1540*/  USHF.R.U32.HI UR4, URZ, 0x4, UR4 ;  /* 0x000000043f047899 */ /* 0x000fe20008011604 */
[----:B------:R-:W-:Y:S01]  /*1550*/  UMOV UR25, 0x80000020 ;  /* 0x8000002000197882 */ /* 0x000fe20000000000 */
[----:B------:R-:W-:-:S02]  /*1560*/  UMOV UR27, 0x80000020 ;  /* 0x80000020001b7882 */ /* 0x000fc40000000000 */
[----:B------:R-:W-:Y:S01]  /*1570*/  ULOP3.LUT UR4, UR4, 0x3fff, URZ, 0xc0, !UPT ;  /* 0x00003fff04047892 */ /* 0x000fe2000f8ec03f */
[----:B------:R-:W-:Y:S01]  /*1580*/  UMOV UR24, UR28 ;  /* 0x0000001c00187c82 */ /* 0x000fe20008000000 */
[----:B------:R-:W-:Y:S02]  /*1590*/  UMOV UR5, UR25 ;  /* 0x0000001900057c82 */ /* 0x000fe40008000000 */
[----:B------:R-:W-:Y:S01]  /*15a0*/  ULOP3.LUT UR47, UR4, 0x10000, URZ, 0xfc, !UPT ;  /* 0x00010000042f7892 */ /* 0x000fe2000f8efc3f */
[----:B------:R-:W-:Y:S02]  /*15b0*/  UMOV UR7, 0x80000020 ;  /* 0x8000002000077882 */ /* 0x000fe40000000000 */
[----:B------:R-:W-:Y:S01]  /*15c0*/  UMOV UR4, UR24 ;  /* 0x0000001800047c82 */ /* 0x000fe20008000000 */
[----:B------:R-:W-:Y:S01]  /*15d0*/  UIMAD UR30, UR43, 0x780, UR47 ;  /* 0x000007802b1e78a4 */ /* 0x000fe2000f8e022f */
[----:B------:R-:W-:Y:S01]  /*15e0*/  UMOV UR11, 0x80000020 ;  /* 0x80000020000b7882 */ /* 0x000fe20000000000 */
[----:B------:R-:W-:-:S02]  /*15f0*/  UMOV UR15, 0x80000020 ;  /* 0x80000020000f7882 */ /* 0x000fc40000000000 */
[----:B------:R-:W-:Y:S02]  /*1600*/  UIADD3 UR6, UR30, 0x80, URZ ;  /* 0x000000801e067890 */ /* 0x000fe4000fffe03f */
[----:B------:R-:W-:Y:S02]  /*1610*/  UIADD3 UR8, UR30, 0x100, URZ ;  /* 0x000001001e087890 */ /* 0x000fe4000fffe03f */
[----:B------:R-:W-:Y:S01]  /*1620*/  UMOV UR26, UR30 ;  /* 0x0000001e001a7c82 */ /* 0x000fe20008000000 */
[----:B------:R-:W-:Y:S01]  /*1630*/  UIADD3 UR9, UR30, 0x180, URZ ;  /* 0x000001801e097890 */ /* 0x000fe2000fffe03f */
[----:B------:R-:W-:Y:S01]  /*1640*/  QGMMA.64x32x32.F32.E4M3.E4M3 R88, gdesc[UR24], RZ, !UPT, gsb0 ;  /* 0x00600000185879f3 */ /* 0x000fe2000c0008ff */
[----:B------:R-:W-:Y:S01]  /*1650*/  UMOV UR26, UR6 ;  /* 0x00000006001a7c82 */ /* 0x000fe20008000000 */
[----:B------:R-:W-:Y:S01]  /*1660*/  UMOV UR27, 0x80000020 ;  /* 0x80000020001b7882 */ /* 0x000fe20000000000 */
[----:B------:R-:W-:Y:S01]  /*1670*/  UMOV UR6, UR8 ;  /* 0x0000000800067c82 */ /* 0x000fe20008000000 */
[----:B------:R-:W-:-:S02]  /*1680*/  UIADD3 UR10, UR30, 0x200, URZ ;  /* 0x000002001e0a7890 */ /* 0x000fc4000fffe03f */
[----:B------:R-:W-:Y:S02]  /*1690*/  UIADD3 UR12, UR30, 0x102, URZ ;  /* 0x000001021e0c7890 */ /* 0x000fe4000fffe03f */
[----:B------:R-:W-:Y:S02]  /*16a0*/  UIADD3 UR13, UR30, 0x182, URZ ;  /* 0x000001821e0d7890 */ /* 0x000fe4000fffe03f */
[----:B------:R-:W-:Y:S02]  /*16b0*/  UIADD3 UR14, UR30, 0x202, URZ ;  /* 0x000002021e0e7890 */ /* 0x000fe4000fffe03f */
[----:B------:R-:W-:Y:S01]  /*16c0*/  UIADD3 UR18, UR30, 0x382, URZ ;  /* 0x000003821e127890 */ /* 0x000fe2000fffe03f */
[----:B------:R-:W-:Y:S01]  /*16d0*/  UMOV UR19, 0x80000020 ;  /* 0x8000002000137882 */ /* 0x000fe20000000000 */
[----:B------:R-:W-:Y:S01]  /*16e0*/  UIADD3 UR22, UR30, 0x600, URZ ;  /* 0x000006001e167890 */ /* 0x000fe2000fffe03f */
[----:B------:R-:W-:Y:S01]  /*16f0*/  UMOV UR23, 0x80000020 ;  /* 0x8000002000177882 */ /* 0x000fe20000000000 */
[----:B------:R-:W-:Y:S01]  /*1700*/  UMOV UR31, 0x80000020 ;  /* 0x80000020001f7882 */ /* 0x000fe20000000000 */
[----:B------:R-:W-:-:S02]  /*1710*/  WARPGROUP.DEPBAR.LE gsb0, 0x0 ;  /* 0x00008000000079c5 */ /* 0x000fc40000010000 */
[----:B------:R-:W-:-:S06]  /*1720*/  WARPGROUP.ARRIVE ;  /* 0x00000000000079c5 */ /* 0x000fcc0000000000 */
[----:B------:R-:W-:Y:S01]  /*1730*/  QGMMA.64x32x32.F32.E4M3.E4M3 R72, gdesc[UR24], RZ, !UPT, gsb0 ;  /* 0x00600000184879f3 */ /* 0x000fe2000c0008ff */
[----:B------:R-:W-:Y:S01]  /*1740*/  UMOV UR26, UR9 ;  /* 0x00000009001a7c82 */ /* 0x000fe20008000000 */
[----:B------:R-:W-:Y:S01]  /*1750*/  UMOV UR27, 0x80000020 ;  /* 0x80000020001b7882 */ /* 0x000fe20000000000 */
[----:B------:R-:W-:Y:S02]  /*1760*/  WARPGROUP.DEPBAR.LE gsb0, 0x0 ;  /* 0x00008000000079c5 */ /* 0x000fe40000010000 */
[----:B------:R-:W-:-:S06]  /*1770*/  WARPGROUP.ARRIVE ;  /* 0x00000000000079c5 */ /* 0x000fcc0000000000 */
[----:B------:R-:W-:Y:S01]  /*1780*/  QGMMA.64x32x32.F32.E4M3.E4M3 R56, gdesc[UR4], RZ, !UPT, gsb0 ;  /* 0x00600000043879f3 */ /* 0x000fe2000c0008ff */
[----:B------:R-:W-:Y:S02]  /*1790*/  UIADD3 UR4, UR28, 0x2, URZ ;  /* 0x000000021c047890 */ /* 0x000fe4000fffe03f */
[----:B------:R-:W-:Y:S01]  /*17a0*/  UIADD3 UR6, UR30, 0x2, URZ ;  /* 0x000000021e067890 */ /* 0x000fe2000fffe03f */
[----:B------:R-:W-:Y:S01]  /*17b0*/  UMOV UR5, 0x80000020 ;  /* 0x8000002000057882 */ /* 0x000fe20000000000 */
[----:B------:R-:W-:Y:S01]  /*17c0*/  UMOV UR7, 0x80000020 ;  /* 0x8000002000077882 */ /* 0x000fe20000000000 */
[----:B------:R-:W-:Y:S02]  /*17d0*/  UMOV UR9, UR5 ;  /* 0x0000000500097c82 */ /* 0x000fe40008000000 */
[----:B------:R-:W-:Y:S01]  /*17e0*/  UMOV UR8, UR4 ;  /* 0x0000000400087c82 */ /* 0x000fe20008000000 */
[----:B------:R-:W-:Y:S02]  /*17f0*/  WARPGROUP.DEPBAR.LE gsb0, 0x0 ;  /* 0x00008000000079c5 */ /* 0x000fe40000010000 */
[----:B------:R-:W-:-:S06]  /*1800*/  WARPGROUP.ARRIVE ;  /* 0x00000000000079c5 */ /* 0x000fcc0000000000 */
[----:B------:R-:W-:Y:S01]  /*1810*/  QGMMA.64x32x32.F32.E4M3.E4M3 R40, gdesc[UR24], RZ, !UPT, gsb0 ;  /* 0x00600000182879f3 */ /* 0x000fe2000c0008ff */
[----:B------:R-:W-:Y:S01]  /*1820*/  UMOV UR26, UR10 ;  /* 0x0000000a001a7c82 */ /* 0x000fe20008000000 */
[----:B------:R-:W-:Y:S01]  /*1830*/  UMOV UR27, 0x80000020 ;  /* 0x80000020001b7882 */ /* 0x000fe20000000000 */
[----:B------:R-:W-:Y:S01]  /*1840*/  UIADD3 UR10, UR30, 0x82, URZ ;  /* 0x000000821e0a7890 */ /* 0x000fe2000fffe03f */
[----:B------:R-:W-:Y:S02]  /*1850*/  WARPGROUP.DEPBAR.LE gsb0, 0x0 ;  /* 0x00008000000079c5 */ /* 0x000fe40000010000 */
[----:B------:R-:W-:-:S06]  /*1860*/  WARPGROUP.ARRIVE ;  /* 0x00000000000079c5 */ /* 0x000fcc0000000000 */
[----:B------:R-:W-:Y:S03]  /*1870*/  QGMMA.64x32x32.F32.E4M3.E4M3 R24, gdesc[UR24], RZ, !UPT, gsb0 ;  /* 0x00600000181879f3 */ /* 0x000fe6000c0008ff */
[----:B------:R-:W-:Y:S02]  /*1880*/  WARPGROUP.DEPBAR.LE gsb0, 0x0 ;  /* 0x00008000000079c5 */ /* 0x000fe40000010000 */
[----:B------:R-:W-:-:S06]  /*1890*/  WARPGROUP.ARRIVE ;  /* 0x00000000000079c5 */ /* 0x000fcc0000000000 */
[----:B------:R-:W-:Y:S01]  /*18a0*/  QGMMA.64x32x32.F32.E4M3.E4M3 R88, gdesc[UR4], R88, gsb0 ;  /* 0x00600000045879f3 */ /* 0x000fe20008000858 */
[----:B------:R-:W-:Y:S01]  /*18b0*/  UMOV UR6, UR10 ;  /* 0x0000000a00067c82 */ /* 0x000fe20008000000 */
[----:B------:R-:W-:Y:S01]  /*18c0*/  UMOV UR7, 0x80000020 ;  /* 0x8000002000077882 */ /* 0x000fe20000000000 */
[----:B------:R-:W-:Y:S01]  /*18d0*/  UMOV UR10, UR12 ;  /* 0x0000000c000a7c82 */ /* 0x000fe20008000000 */
[----:B------:R-:W-:Y:S02]  /*18e0*/  WARPGROUP.DEPBAR.LE gsb0, 0x0 ;  /* 0x00008000000079c5 */ /* 0x000fe40000010000 */
[----:B------:R-:W-:-:S06]  /*18f0*/  WARPGROUP.ARRIVE ;  /* 0x00000000000079c5 */ /* 0x000fcc0000000000 */
[----:B------:R-:W-:Y:S01]  /*1900*/  QGMMA.64x32x32.F32.E4M3.E4M3 R72, gdesc[UR4], R72, gsb0 ;  /* 0x00600000044879f3 */ /* 0x000fe20008000848 */
[----:B------:R-:W-:Y:S01]  /*1910*/  UMOV UR6, UR13 ;  /* 0x0000000d00067c82 */ /* 0x000fe20008000000 */
[----:B------:R-:W-:Y:S01]  /*1920*/  UMOV UR7, 0x80000020 ;  /* 0x8000002000077882 */ /* 0x000fe20000000000 */
[----:B------:R-:W-:Y:S02]  /*1930*/  WARPGROUP.DEPBAR.LE gsb0, 0x0 ;  /* 0x00008000000079c5 */ /* 0x000fe40000010000 */
[----:B------:R-:W-:-:S06]  /*1940*/  WARPGROUP.ARRIVE ;  /* 0x00000000000079c5 */ /* 0x000fcc0000000000 */
[----:B------:R-:W-:Y:S01]  /*1950*/  QGMMA.64x32x32.F32.E4M3.E4M3 R56, gdesc[UR8], R56, gsb0 ;  /* 0x00600000083879f3 */ /* 0x000fe20008000838 */
        /* <DEDUP_REMOVED lines=8> */
[----:B------:R-:W-:Y:S01]  /*19e0*/  QGMMA.64x32x32.F32.E4M3.E4M3 R40, gdesc[UR4], R40, gsb0 ;  /* 0x00600000042879f3 */ /* 0x000fe20008000828 */
[----:B------:R-:W-:Y:S01]  /*19f0*/  UMOV UR6, UR14 ;  /* 0x0000000e00067c82 */ /* 0x000fe20008000000 */
[----:B------:R-:W-:Y:S01]  /*1a00*/  UMOV UR7, 0x80000020 ;  /* 0x8000002000077882 */ /* 0x000fe20000000000 */
[----:B------:R-:W-:Y:S01]  /*1a10*/  UIADD3 UR14, UR30, 0x380, URZ ;  /* 0x000003801e0e7890 */ /* 0x000fe2000fffe03f */
[----:B------:R-:W-:Y:S02]  /*1a20*/  WARPGROUP.DEPBAR.LE gsb0, 0x0 ;  /* 0x00008000000079c5 */ /* 0x000fe40000010000 */
[----:B------:R-:W-:-:S06]  /*1a30*/  WARPGROUP.ARRIVE ;  /* 0x00000000000079c5 */ /* 0x000fcc0000000000 */
[----:B------:R-:W-:Y:S01]  /*1a40*/  QGMMA.64x32x32.F32.E4M3.E4M3 R24, gdesc[UR4], R24, gsb0 ;  /* 0x00600000041879f3 */ /* 0x000fe20008000818 */
[----:B------:R-:W-:Y:S02]  /*1a50*/  UIADD3 UR6, UR30, 0x300, URZ ;  /* 0x000003001e067890 */ /* 0x000fe4000fffe03f */
[----:B------:R-:W-:Y:S01]  /*1a60*/  UIADD3 UR7, UR30, 0x400, URZ ;  /* 0x000004001e077890 */ /* 0x000fe2000fffe03f */
        /* <DEDUP_REMOVED lines=60> */
[----:B------:R-:W-:Y:S03]  /*1e30*/  QGMMA.64x32x32.F32.E4M3.E4M3 R24, gdesc[UR12], R24, gsb0 ;  /* 0x006000000c1879f3 */ /* 0x000fe60008000818 */
        /* <DEDUP_REMOVED lines=35> */
[----:B------:R-:W-:-:S03]  /*2070*/  UIADD3 UR6, UR30, 0x702, URZ ;  /* 0x000007021e067890 */ /* 0x000fc6000fffe03f */
        /* <DEDUP_REMOVED lines=18> */
[----:B------:R-:W-:Y:S05]  /*21a0*/  @!P0 BRA `(.L_x_3643) ;  /* 0x0000000000048947 */ /* 0x000fea0003800000 */
[----:B------:R-:W-:Y:S01]  /*21b0*/  BPT.TRAP 0x1 ;  /* 0x000000040000795c */ /* 0x000fe20000300000 */
.L_x_3643:
        /* <DEDUP_REMOVED lines=14> */
[C---:B01----:R-:W-:Y:S01]  /*22a0*/  FMUL.FTZ R4, R0.reuse, R91 ;  /* 0x0000005b00047220 */ /* 0x043fe20000410000 */
        /* <DEDUP_REMOVED lines=17> */
[C---:B0-----:R-:W-:Y:S01]  /*23c0*/  FMUL.FTZ R60, R0.reuse, R66 ;  /* 0x00000042003c7220 */ /* 0x041fe20000410000 */
[C---:B------:R-:W-:Y:S01]  /*23d0*/  FMUL.FTZ R62, R0.reuse, R65 ;  /* 0x00000041003e7220 */ /* 0x040fe20000410000 */
[C---:B------:R-:W-:Y:S01]  /*23e0*/  FMUL.FTZ R44, R0.reuse, R44 ;  /* 0x0000002c002c7220 */ /* 0x040fe20000410000 */
[C---:B------:R-:W-:Y:S01]  /*23f0*/  FMUL.FTZ R12, R0.reuse, R99 ;  /* 0x00000063000c7220 */ /* 0x040fe20000410000 */
[C---:B------:R-:W-:Y:S01]  /*2400*/  FMUL.FTZ R15, R0.reuse, R102 ;  /* 0x00000066000f7220 */ /* 0x040fe20000410000 */
[C---:B------:R-:W-:Y:S01]  /*2410*/  FMUL.FTZ R14, R0.reuse, R103 ;  /* 0x00000067000e7220 */ /* 0x040fe20000410000 */
[----:B------:R-:W-:Y:S01]  /*2420*/  FMUL.FTZ R94, R0, R80 ;  /* 0x00000050005e7220 */ /* 0x000fe20000410000 */
[----:B------:R0:W-:Y:S01]  /*2430*/  MUFU.TANH R66, R40 ;  /* 0x0000002800427308 */ /* 0x0001e20000002400 */
[----:B-1----:R-:W-:-:S02]  /*2440*/  IMAD.U32 R25, RZ, RZ, UR50 ;  /* 0x00000032ff197e24 */ /* 0x002fc4000f8e00ff */
[C---:B------:R-:W-:Y:S01]  /*2450*/  FMUL.FTZ R73, R0.reuse, R74 ;  /* 0x0000004a00497220 */ /* 0x040fe20000410000 */
[C---:B------:R-:W-:Y:S01]  /*2460*/  FMUL.FTZ R80, R0.reuse, R81 ;  /* 0x0000005100507220 */ /* 0x040fe20000410000 */
[C---:B------:R-:W-:Y:S01]  /*2470*/  FMUL.FTZ R72, R0.reuse, R75 ;  /* 0x0000004b00487220 */ /* 0x040fe20000410000 */
[C---:B------:R-:W-:Y:S01]  /*2480*/  FMUL.FTZ R84, R0.reuse, R84 ;  /* 0x0000005400547220 */ /* 0x040fe20000410000 */
[C---:B------:R-:W-:Y:S01]  /*2490*/  FMUL.FTZ R75, R0.reuse, R78 ;  /* 0x0000004e004b7220 */ /* 0x040fe20000410000 */
[----:B------:R-:W-:Y:S01]  /*24a0*/  FMUL.FTZ R85, R0, R85 ;  /* 0x0000005500557220 */ /* 0x000fe20000410000 */
[----:B------:R-:W-:Y:S01]  /*24b0*/  MUFU.TANH R10, R10 ;  /* 0x0000000a000a7308 */ /* 0x000fe20000002400 */
[----:B0-----:R-:W-:Y:S02]  /*24c0*/  VIADD R40, R224, UR51 ;  /* 0x00000033e0287c36 */ /* 0x001fe40008000000 */
[C---:B------:R-:W-:Y:S01]  /*24d0*/  FMUL.FTZ R74, R0.reuse, R79 ;  /* 0x0000004f004a7220 */ /* 0x040fe20000410000 */
[C---:B------:R-:W-:Y:S01]  /*24e0*/  FMUL.FTZ R81, R0.reuse, R56 ;  /* 0x0000003800517220 */ /* 0x040fe20000410000 */
[----:B------:R-:W-:Y:S01]  /*24f0*/  FMUL.FTZ R55, R0, R55 ;  /* 0x0000003700377220 */ /* 0x000fe20000410000 */
[----:B------:R-:W-:-:S02]  /*2500*/  IMAD R116, R25, -0xa0, R40 ;  /* 0xffffff6019747824 */ /* 0x000fc400078e0228 */
        /* <DEDUP_REMOVED lines=10> */
[----:B------:R-:W0:Y:S01]  /*25b0*/  MUFU.TANH R20, R20 ;  /* 0x0000001400147308 */ /* 0x000e220000002400 */
[----:B--2---:R-:W-:Y:S01]  /*25c0*/  FSEL R25, R6, -INF , P4 ;  /* 0xff80000006197808 */ /* 0x004fe20002000000 */
[----:B------:R-:W-:Y:S01]  /*25d0*/  FMUL.FTZ R53, R0, R53 ;  /* 0x0000003500357220 */ /* 0x000fe20000410000 */
[----:B------:R-:W-:Y:S01]  /*25e0*/  ISETP.GT.AND P1, PT, R116, 0x9, PT ;  /* 0x000000097400780c */ /* 0x000fe20003f24270 */
[----:B------:R-:W-:Y:S01]  /*25f0*/  FMUL.FTZ R56, R0, R59 ;  /* 0x0000003b00387220 */ /* 0x000fe20000410000 */
[----:B------:R-:W-:Y:S01]  /*2600*/  ISETP.GT.AND P6, PT, R116, 0x10, PT ;  /* 0x000000107400780c */ /* 0x000fe20003fc4270 */
[----:B------:R-:W-:Y:S01]  /*2610*/  FMUL.FTZ R68, R0, R68 ;  /* 0x0000004400447220 */ /* 0x000fe20000410000 */
[----:B------:R-:W-:Y:S01]  /*2620*/  ISETP.GT.AND P5, PT, R116, 0x11, PT ;  /* 0x000000117400780c */ /* 0x000fe20003fa4270 */
[----:B------:R-:W1:Y:S01]  /*2630*/  MUFU.TANH R5, R5 ;  /* 0x0000000500057308 */ /* 0x000e620000002400 */
        /* <DEDUP_REMOVED lines=8> */
[----:B0-----:R-:W-:Y:S01]  /*26c0*/  FSEL R40, R20, -INF , P6 ;  /* 0xff80000014287808 */ /* 0x001fe20003000000 */
[C---:B------:R-:W-:Y:S01]  /*26d0*/  FMUL.FTZ R65, R0.reuse, R70 ;  /* 0x0000004600417220 */ /* 0x040fe20000410000 */
[C---:B------:R-:W-:Y:S01]  /*26e0*/  FMUL.FTZ R45, R0.reuse, R45 ;  /* 0x0000002d002d7220 */ /* 0x040fe20000410000 */
[C---:B------:R-:W-:Y:S01]  /*26f0*/  FMUL.FTZ R42, R0.reuse, R42 ;  /* 0x0000002a002a7220 */ /* 0x040fe20000410000 */
[C---:B------:R-:W-:Y:S01]  /*2700*/  FMUL.FTZ R33, R0.reuse, R33 ;  /* 0x0000002100217220 */ /* 0x040fe20000410000 */
[C---:B------:R-:W-:Y:S01]  /*2710*/  FMUL.FTZ R43, R0.reuse, R43 ;  /* 0x0000002b002b7220 */ /* 0x040fe20000410000 */
[C---:B------:R-:W-:Y:S01]  /*2720*/  FMUL.FTZ R46, R0.reuse, R46 ;  /* 0x0000002e002e7220 */ /* 0x040fe20000410000 */
[----:B------:R0:W-:Y:S01]  /*2730*/  MUFU.TANH R108, R26 ;  /* 0x0000001a006c7308 */ /* 0x0001e20000002400 */
[----:B-1----:R-:W-:Y:S01]  /*2740*/  FSEL R5, R5, -INF , P4 ;  /* 0xff80000005057808 */ /* 0x002fe20002000000 */
[----:B------:R-:W-:Y:S01]  /*2750*/  FMUL.FTZ R36, R0, R36 ;  /* 0x0000002400247220 */ /* 0x000fe20000410000 */
[----:B------:R-:W-:Y:S01]  /*2760*/  ISETP.GT.AND P4, PT, R116, 0x18, PT ;  /* 0x000000187400780c */ /* 0x000fe20003f84270 */
[C---:B------:R-:W-:Y:S01]  /*2770*/  FMUL.FTZ R24, R0.reuse, R24 ;  /* 0x0000001800187220 */ /* 0x040fe20000410000 */
[C---:B------:R-:W-:Y:S01]  /*2780*/  FMUL.FTZ R47, R0.reuse, R47 ;  /* 0x0000002f002f7220 */ /* 0x040fe20000410000 */
[C---:B------:R-:W-:Y:S01]  /*2790*/  FMUL.FTZ R32, R0.reuse, R32 ;  /* 0x0000002000207220 */ /* 0x040fe20000410000 */
[C---:B------:R-:W-:Y:S01]  /*27a0*/  FMUL.FTZ R27, R0.reuse, R27 ;  /* 0x0000001b001b7220 */ /* 0x040fe20000410000 */
[----:B------:R-:W1:Y:S01]  /*27b0*/  MUFU.TANH R4, R4 ;  /* 0x0000000400047308 */ /* 0x000e620000002400 */
[----:B0-----:R-:W-:Y:S01]  /*27c0*/  FSEL R26, R7, -INF , P3 ;  /* 0xff800000071a7808 */ /* 0x001fe20001800000 */
[C---:B------:R-:W-:Y:S01]  /*27d0*/  FMUL.FTZ R37, R0.reuse, R37 ;  /* 0x0000002500257220 */ /* 0x040fe20000410000 */
[C---:B------:R-:W-:Y:S01]  /*27e0*/  FMUL.FTZ R35, R0.reuse, R35 ;  /* 0x0000002300237220 */ /* 0x040fe20000410000 */
[----:B------:R-:W-:Y:S01]  /*27f0*/  ULDC UR6, c[0x0][0x988] ;  /* 0x0002620000067ab9 */ /* 0x000fe20000000800 */
[----:B------:R-:W-:Y:S01]  /*2800*/  FMNMX.FTZ R7, R25, R26, !PT ;  /* 0x0000001a19077209 */ /* 0x000fe20007810000 */
[C---:B------:R-:W-:Y:S01]  /*2810*/  FMUL.FTZ R38, R0.reuse, R38 ;  /* 0x0000002600267220 */ /* 0x040fe20000410000 */
[----:B------:R-:W-:Y:S01]  /*2820*/  P2R R104, PR, RZ, 0x1 ;  /* 0x00000001ff687803 */ /* 0x000fe20000000000 */
[----:B------:R-:W0:Y:S01]  /*2830*/  MUFU.TANH R89, R89 ;  /* 0x0000005900597308 */ /* 0x000e220000002400 */
[C---:B------:R-:W-:Y:S01]  /*2840*/  FMUL.FTZ R39, R0.reuse, R39 ;  /* 0x0000002700277220 */ /* 0x040fe20000410000 */
[C---:B------:R-:W-:Y:S01]  /*2850*/  FMUL.FTZ R30, R0.reuse, R30 ;  /* 0x0000001e001e7220 */ /* 0x040fe20000410000 */
[C---:B------:R-:W-:Y:S01]  /*2860*/  FMUL.FTZ R31, R0.reuse, R31 ;  /* 0x0000001f001f7220 */ /* 0x040fe20000410000 */
[----:B------:R-:W-:Y:S01]  /*2870*/  FMUL.FTZ R34, R0, R34 ;  /* 0x0000002200227220 */ /* 0x000fe20000410000 */
[----:B------:R-:W-:Y:S01]  /*2880*/  R2UR UR7, R3 ;  /* 0x00000000030772ca */ /* 0x000fe200000e0000 */
[----:B------:R-:W-:Y:S01]  /*2890*/  UISETP.GE.AND UP0, UPT, UR51, 0xa1, UPT ;  /* 0x000000a13300788c */ /* 0x000fe2000bf06270 */
[--C-:B------:R-:W-:Y:S01]  /*28a0*/  IMAD.MOV.U32 R118, RZ, RZ, R119.reuse ;  /* 0x000000ffff767224 */ /* 0x100fe200078e0077 */
[----:B------:R2:W-:Y:S01]  /*28b0*/  MUFU.TANH R110, R28 ;  /* 0x0000001c006e7308 */ /* 0x0005e20000002400 */
[----:B-1----:R-:W-:Y:S01]  /*28c0*/  FSEL R4, R4, -INF , P3 ;  /* 0xff80000004047808 */ /* 0x002fe20001800000 */
[----:B------:R-:W-:Y:S01]  /*28d0*/  IMAD.MOV.U32 R117, RZ, RZ, R119 ;  /* 0x000000ffff757224 */ /* 0x000fe200078e0077 */
[----:B------:R-:W-:-:S05]  /*28e0*/  ISETP.GT.AND P3, PT, R116, 0x19, PT ;  /* 0x000000197400780c */ /* 0x000fca0003f64270 */
[----:B------:R-:W1:Y:S01]  /*28f0*/  MUFU.TANH R8, R8 ;  /* 0x0000000800087308 */ /* 0x000e620000002400 */
[----:B--2---:R-:W-:Y:S01]  /*2900*/  FSEL R28, R10, -INF , P2 ;  /* 0xff8000000a1c7808 */ /* 0x004fe20001000000 */
[----:B------:R-:W-:Y:S01]  /*2910*/  UIADD3 UR7, UR7, 0x33440, URZ ;  /* 0x0003344007077890 */ /* 0x000fe2000fffe03f */
[----:B0-----:R-:W-:Y:S02]  /*2920*/  FSEL R89, R89, -INF , P4 ;  /* 0xff80000059597808 */ /* 0x001fe40002000000 */
[----:B------:R-:W-:Y:S01]  /*2930*/  FMNMX.FTZ R6, R28, R7, !PT ;  /* 0x000000071c067209 */ /* 0x000fe20007810000 */
[----:B------:R-:W-:Y:S02]  /*2940*/  UPRMT UR7, UR37, 0x654, UR7 ;  /* 0x0000065425077896 */ /* 0x000fe40008000007 */
[----:B------:R-:W0:Y:S07]  /*2950*/  MUFU.TANH R88, R88 ;  /* 0x0000005800587308 */ /* 0x000e2e0000002400 */
[----:B------:R-:W-:Y:S01]  /*2960*/  SYNCS.ARRIVE.TRANS64.RED.A1T0 RZ, [UR7], RZ ;  /* 0x000000ffffff79a7 */ /* 0x000fe20008100407 */
[----:B------:R2:W-:Y:S01]  /*2970*/  MUFU.TANH R111, R29 ;  /* 0x0000001d006f7308 */ /* 0x0005e20000002400 */
[----:B-1----:R-:W-:-:S02]  /*2980*/  FSEL R8, R8, -INF , P2 ;  /* 0xff80000008087808 */ /* 0x002fc40001000000 */
[----:B------:R-:W-:-:S05]  /*2990*/  ISETP.GT.AND P2, PT, R116, 0x20, PT ;  /* 0x000000207400780c */ /* 0x000fca0003f44270 */
[----:B------:R-:W1:Y:S01]  /*29a0*/  MUFU.TANH R9, R9 ;  /* 0x0000000900097308 */ /* 0x000e620000002400 */
[----:B--2---:R-:W-:Y:S02]  /*29b0*/  FSEL R29, R11, -INF , P1 ;  /* 0xff8000000b1d7808 */ /* 0x004fe40000800000 */
[----:B0-----:R-:W-:Y:S02]  /*29c0*/  FSEL R88, R88, -INF , P3 ;  /* 0xff80000058587808 */ /* 0x001fe40001800000 */
[----:B------:R-:W-:-:S03]  /*29d0*/  FMNMX.FTZ R7, R29, R6, !PT ;  /* 0x000000061d077209 */ /* 0x000fc60007810000 */
[----:B------:R-:W0:Y:S01]  /*29e0*/  MUFU.TANH R90, R90 ;  /* 0x0000005a005a7308 */ /* 0x000e220000002400 */
[----:B------:R-:W-:-:S07]  /*29f0*/  FMNMX.FTZ R7, R40, R7, !PT ;  /* 0x0000000728077209 */ /* 0x000fce0007810000 */
[----:B------:R2:W-:Y:S01]  /*2a00*/  MUFU.TANH R95, R62 ;  /* 0x0000003e005f7308 */ /* 0x0005e20000002400 */
[----:B-1----:R-:W-:Y:S02]  /*2a10*/  FSEL R9, R9, -INF , P1 ;  /* 0xff80000009097808 */ /* 0x002fe40000800000 */
[----:B------:R-:W-:-:S05]  /*2a20*/  ISETP.GT.AND P1, PT, R116, 0x21, PT ;  /* 0x000000217400780c */ /* 0x000fca0003f24270 */
[----:B------:R-:W1:Y:S01]  /*2a30*/  MUFU.TANH R13, R13 ;  /* 0x0000000d000d7308 */ /* 0x000e620000002400 */
[----:B--2---:R-:W-:Y:S01]  /*2a40*/  FMUL.FTZ R62, R0, R71 ;  /* 0x00000047003e7220 */ /* 0x004fe20000410000 */
[----:B0-----:R-:W-:-:S06]  /*2a50*/  FSEL R90, R90, -INF , P2 ;  /* 0xff8000005a5a7808 */ /* 0x001fcc0001000000 */
[----:B------:R-:W0:Y:S08]  /*2a60*/  MUFU.TANH R91, R91 ;  /* 0x0000005b005b7308 */ /* 0x000e300000002400 */
[----:B------:R2:W-:Y:S01]  /*2a70*/  MUFU.TANH R71, R44 ;  /* 0x0000002c00477308 */ /* 0x0005e20000002400 */
[----:B-1----:R-:W-:Y:S02]  /*2a80*/  FSEL R13, R13, -INF , P6 ;  /* 0xff8000000d0d7808 */ /* 0x002fe40003000000 */
[----:B------:R-:W-:-:S05]  /*2a90*/  ISETP.GT.AND P6, PT, R116, 0x28, PT ;  /* 0x000000287400780c */ /* 0x000fca0003fc4270 */
[----:B------:R-:W1:Y:S01]  /*2aa0*/  MUFU.TANH R12, R12 ;  /* 0x0000000c000c7308 */ /* 0x000e620000002400 */
[----:B--2---:R-:W-:Y:S02]  /*2ab0*/  FSEL R44, R21, -INF , P5 ;  /* 0xff800000152c7808 */ /* 0x004fe40002800000 */
[----:B0-----:R-:W-:Y:S02]  /*2ac0*/  FSEL R91, R91, -INF , P1 ;  /* 0xff8000005b5b7808 */ /* 0x001fe40000800000 */
[----:B------:R-:W-:-:S03]  /*2ad0*/  FMNMX.FTZ R6, R44, R7, !PT ;  /* 0x000000072c067209 */ /* 0x000fc60007810000 */
[----:B------:R-:W0:Y:S01]  /*2ae0*/  MUFU.TANH R92, R92 ;  /* 0x0000005c005c7308 */ /* 0x000e220000002400 */
[----:B------:R-:W-:-:S04]  /*2af0*/  FMNMX.FTZ R7, R89, R6, !PT ;  /* 0x0000000659077209 */ /* 0x000fc80007810000 */
[----:B------:R-:W-:-:S03]  /*2b00*/  FMNMX.FTZ R7, R88, R7, !PT ;  /* 0x0000000758077209 */ /* 0x000fc60007810000 */
[----:B------:R-:W2:Y:S01]  /*2b10*/  MUFU.TANH R15, R15 ;  /* 0x0000000f000f7308 */ /* 0x000ea20000002400 */
[----:B------:R-:W-:Y:S02]  /*2b20*/  FMNMX.FTZ R6, R90, R7, !PT ;  /* 0x000000075a067209 */ /* 0x000fe40007810000 */
[----:B-1----:R-:W-:Y:S02]  /*2b30*/  FSEL R12, R12, -INF , P5 ;  /* 0xff8000000c0c7808 */ /* 0x002fe40002800000 */
[----:B------:R-:W-:Y:S02]  /*2b40*/  ISETP.GT.AND P5, PT, R116, 0x29, PT ;  /* 0x000000297400780c */ /* 0x000fe40003fa4270 */
[----:B------:R-:W-:Y:S01]  /*2b50*/  FMNMX.FTZ R7, R91, R6, !PT ;  /* 0x000000065b077209 */ /* 0x000fe20007810000 */
[----:B------:R-:W1:Y:S01]  /*2b60*/  MUFU.TANH R93, R93 ;  /* 0x0000005d005d7308 */ /* 0x000e620000002400 */
[----:B0-----:R-:W-:-:S04]  /*2b70*/  FSEL R92, R92, -INF , P6 ;  /* 0xff8000005c5c7808 */ /* 0x001fc80003000000 */
[----:B------:R-:W-:-:S03]  /*2b80*/  FMNMX.FTZ R6, R92, R7, !PT ;  /* 0x000000075c067209 */ /* 0x000fc60007810000 */
[----:B------:R-:W0:Y:S01]  /*2b90*/  MUFU.TANH R14, R14 ;  /* 0x0000000e000e7308 */ /* 0x000e220000002400 */
[----:B--2---:R-:W-:Y:S02]  /*2ba0*/  FSEL R15, R15, -INF , P4 ;  /* 0xff8000000f0f7808 */ /* 0x004fe40002000000 */
[----:B------:R-:W-:-:S05]  /*2bb0*/  ISETP.GT.AND P4, PT, R116, 0x30, PT ;  /* 0x000000307400780c */ /* 0x000fca0003f84270 */
[----:B------:R-:W-:Y:S01]  /*2bc0*/  MUFU.TANH R94, R94 ;  /* 0x0000005e005e7308 */ /* 0x000fe20000002400 */
[----:B-1----:R-:W-:-:S04]  /*2bd0*/  FSEL R93, R93, -INF , P5 ;  /* 0xff8000005d5d7808 */ /* 0x002fc80002800000 */
[----:B------:R-:W-:-:S03]  /*2be0*/  FMNMX.FTZ R6, R93, R6, !PT ;  /* 0x000000065d067209 */ /* 0x000fc60007810000 */
[----:B------:R-:W1:Y:S01]  /*2bf0*/  MUFU.TANH R73, R73 ;  /* 0x0000004900497308 */ /* 0x000e620000002400 */
[----:B0-----:R-:W-:Y:S02]  /*2c00*/  FSEL R14, R14, -INF , P3 ;  /* 0xff8000000e0e7808 */ /* 0x001fe40001800000 */
[----:B------:R-:W-:-:S05]  /*2c10*/  ISETP.GT.AND P3, PT, R116, 0x31, PT ;  /* 0x000000317400780c */ /* 0x000fca0003f64270 */
[----:B------:R-:W0:Y:S08]  /*2c20*/  MUFU.TANH R80, R80 ;  /* 0x0000005000507308 */ /* 0x000e300000002400 */
[----:B------:R-:W2:Y:S01]  /*2c30*/  MUFU.TANH R72, R72 ;  /* 0x0000004800487308 */ /* 0x000ea20000002400 */
[----:B-1----:R-:W-:Y:S02]  /*2c40*/  FSEL R73, R73, -INF , P2 ;  /* 0xff80000049497808 */ /* 0x002fe40001000000 */
[----:B------:R-:W-:-:S05]  /*2c50*/  ISETP.GT.AND P2, PT, R116, 0x38, PT ;  /* 0x000000387400780c */ /* 0x000fca0003f44270 */
[----:B------:R-:W-:Y:S01]  /*2c60*/  MUFU.TANH R84, R84 ;  /* 0x0000005400547308 */ /* 0x000fe20000002400 */
[----:B0-----:R-:W-:-:S07]  /*2c70*/  FSEL R80, R80, -INF , P3 ;  /* 0xff80000050507808 */ /* 0x001fce0001800000 */
[----:B------:R-:W0:Y:S01]  /*2c80*/  MUFU.TANH R75, R75 ;  /* 0x0000004b004b7308 */ /* 0x000e220000002400 */
[----:B--2---:R-:W-:Y:S02]  /*2c90*/  FSEL R72, R72, -INF , P1 ;  /* 0xff80000048487808 */ /* 0x004fe40000800000 */
[----:B------:R-:W-:-:S05]  /*2ca0*/  ISETP.GT.AND P1, PT, R116, 0x39, PT ;  /* 0x000000397400780c */ /* 0x000fca0003f24270 */
[----:B------:R-:W-:Y:S08]  /*2cb0*/  MUFU.TANH R85, R85 ;  /* 0x0000005500557308 */ /* 0x000ff00000002400 */
[----:B------:R-:W1:Y:S01]  /*2cc0*/  MUFU.TANH R74, R74 ;  /* 0x0000004a004a7308 */ /* 0x000e620000002400 */
[----:B0-----:R-:W-:Y:S02]  /*2cd0*/  FSEL R75, R75, -INF , P6 ;  /* 0xff8000004b4b7808 */ /* 0x001fe40003000000 */
[----:B------:R-:W-:-:S05]  /*2ce0*/  ISETP.GT.AND P6, PT, R116, 0x40, PT ;  /* 0x000000407400780c */ /* 0x000fca0003fc4270 */
[----:B------:R-:W-:Y:S08]  /*2cf0*/  MUFU.TANH R81, R81 ;  /* 0x0000005100517308 */ /* 0x000ff00000002400 */
[----:B------:R0:W-:Y:S01]  /*2d00*/  MUFU.TANH R106, R55 ;  /* 0x00000037006a7308 */ /* 0x0001e20000002400 */
[----:B-1----:R-:W-:Y:S02]  /*2d10*/  FSEL R74, R74, -INF , P5 ;  /* 0xff8000004a4a7808 */ /* 0x002fe40002800000 */
[----:B------:R-:W-:-:S05]  /*2d20*/  ISETP.GT.AND P5, PT, R116, 0x41, PT ;  /* 0x000000417400780c */ /* 0x000fca0003fa4270 */
[----:B------:R-:W1:Y:S01]  /*2d30*/  MUFU.TANH R77, R77 ;  /* 0x0000004d004d7308 */ /* 0x000e620000002400 */
[----:B0-----:R-:W-:-:S04]  /*2d40*/  FSEL R55, R94, -INF , P4 ;  /* 0xff8000005e377808 */ /* 0x001fc80002000000 */
[----:B------:R-:W-:-:S03]  /*2d50*/  FMNMX.FTZ R7, R55, R6, !PT ;  /* 0x0000000637077209 */ /* 0x000fc60007810000 */
[----:B------:R-:W-:Y:S01]  /*2d60*/  MUFU.TANH R82, R82 ;  /* 0x0000005200527308 */ /* 0x000fe20000002400 */
[----:B------:R-:W-:-:S07]  /*2d70*/  FMNMX.FTZ R7, R80, R7, !PT ;  /* 0x0000000750077209 */ /* 0x000fce0007810000 */
[----:B------:R-:W0:Y:S01]  /*2d80*/  MUFU.TANH R76, R76 ;  /* 0x0000004c004c7308 */ /* 0x000e220000002400 */
[----:B-1----:R-:W-:Y:S02]  /*2d90*/  FSEL R77, R77, -INF , P4 ;  /* 0xff8000004d4d7808 */ /* 0x002fe40002000000 */
[----:B------:R-:W-:-:S05]  /*2da0*/  ISETP.GT.AND P4, PT, R116, 0x48, PT ;  /* 0x000000487400780c */ /* 0x000fca0003f84270 */
[----:B------:R1:W-:Y:S08]  /*2db0*/  MUFU.TANH R100, R50 ;  /* 0x0000003200647308 */ /* 0x0003f00000002400 */
[----:B------:R-:W2:Y:S01]  /*2dc0*/  MUFU.TANH R79, R79 ;  /* 0x0000004f004f7308 */ /* 0x000ea20000002400 */
[----:B-1----:R-:W-:Y:S02]  /*2dd0*/  FSEL R50, R84, -INF , P2 ;  /* 0xff80000054327808 */ /* 0x002fe40001000000 */
[----:B0-----:R-:W-:-:S02]  /*2de0*/  FSEL R76, R76, -INF , P3 ;  /* 0xff8000004c4c7808 */ /* 0x001fc40001800000 */
[----:B------:R-:W-:Y:S02]  /*2df0*/  FMNMX.FTZ R7, R50, R7, !PT ;  /* 0x0000000732077209 */ /* 0x000fe40007810000 */
[----:B------:R-:W-:Y:S01]  /*2e00*/  ISETP.GT.AND P3, PT, R116, 0x49, PT ;  /* 0x000000497400780c */ /* 0x000fe20003f64270 */
[----:B------:R0:W1:Y:S08]  /*2e10*/  MUFU.TANH R86, R61 ;  /* 0x0000003d00567308 */ /* 0x0000700000002400 */
[----:B------:R3:W-:Y:S01]  /*2e20*/  MUFU.TANH R87, R64 ;  /* 0x0000004000577308 */ /* 0x0007e20000002400 */
[----:B--2---:R-:W-:Y:S01]  /*2e30*/  FSEL R79, R79, -INF , P2 ;  /* 0xff8000004f4f7808 */ /* 0x004fe20001000000 */
[----:B0-----:R-:W-:Y:S01]  /*2e40*/  FMUL.FTZ R61, R0, R67 ;  /* 0x00000043003d7220 */ /* 0x001fe20000410000 */
[----:B------:R-:W-:-:S05]  /*2e50*/  ISETP.GT.AND P2, PT, R116, 0x50, PT ;  /* 0x000000507400780c */ /* 0x000fca0003f44270 */
[----:B------:R-:W0:Y:S01]  /*2e60*/  MUFU.TANH R78, R78 ;  /* 0x0000004e004e7308 */ /* 0x000e220000002400 */
[----:B---3--:R-:W-:Y:S02]  /*2e70*/  FSEL R64, R85, -INF , P1 ;  /* 0xff80000055407808 */ /* 0x008fe40000800000 */
[----:B-1----:R-:W-:Y:S02]  /*2e80*/  FSEL R63, R86, -INF , P3 ;  /* 0xff800000563f7808 */ /* 0x002fe40001800000 */
[----:B------:R-:W-:-:S03]  /*2e90*/  FMNMX.FTZ R7, R64, R7, !PT ;  /* 0x0000000740077209 */ /* 0x000fc60007810000 */
[----:B------:R1:W-:Y:S08]  /*2ea0*/  MUFU.TANH R105, R54 ;  /* 0x0000003600697308 */ /* 0x0003f00000002400 */
[----:B------:R-:W2:Y:S01]  /*2eb0*/  MUFU.TANH R57, R57 ;  /* 0x0000003900397308 */ /* 0x000ea20000002400 */
[----:B-1----:R-:W-:Y:S02]  /*2ec0*/  FSEL R54, R81, -INF , P6 ;  /* 0xff80000051367808 */ /* 0x002fe40003000000 */
[----:B0-----:R-:W-:-:S02]  /*2ed0*/  FSEL R78, R78, -INF , P1 ;  /* 0xff8000004e4e7808 */ /* 0x001fc40000800000 */
[----:B------:R-:W-:Y:S02]  /*2ee0*/  FMNMX.FTZ R6, R54, R7, !PT ;  /* 0x0000000736067209 */ /* 0x000fe40007810000 */
[----:B------:R-:W-:Y:S01]  /*2ef0*/  ISETP.GT.AND P1, PT, R116, 0x51, PT ;  /* 0x000000517400780c */ /* 0x000fe20003f24270 */
[----:B------:R0:W-:Y:S08]  /*2f00*/  MUFU.TANH R103, R53 ;  /* 0x0000003500677308 */ /* 0x0001f00000002400 */
[----:B------:R-:W1:Y:S01]  /*2f10*/  MUFU.TANH R56, R56 ;  /* 0x0000003800387308 */ /* 0x000e620000002400 */
[----:B0-----:R-:W-:-:S02]  /*2f20*/  FSEL R53, R82, -INF , P5 ;  /* 0xff80000052357808 */ /* 0x001fc40002800000 */
[----:B--2---:R-:W-:Y:S02]  /*2f30*/  FSEL R57, R57, -INF , P6 ;  /* 0xff80000039397808 */ /* 0x004fe40003000000 */
[----:B------:R-:W-:Y:S02]  /*2f40*/  FMNMX.FTZ R7, R53, R6, !PT ;  /* 0x0000000635077209 */ /* 0x000fe40007810000 */
[----:B------:R-:W-:Y:S01]  /*2f50*/  ISETP.GT.AND P6, PT, R116, 0x58, PT ;  /* 0x000000587400780c */ /* 0x000fe20003fc4270 */
[----:B------:R-:W-:Y:S08]  /*2f60*/  MUFU.TANH R68, R68 ;  /* 0x0000004400447308 */ /* 0x000ff00000002400 */
[----:B------:R0:W-:Y:S01]  /*2f70*/  MUFU.TANH R98, R48 ;  /* 0x0000003000627308 */ /* 0x0001e20000002400 */
[----:B-1----:R-:W-:-:S02]  /*2f80*/  FSEL R56, R56, -INF , P5 ;  /* 0xff80000038387808 */ /* 0x002fc40002800000 */
        /* <DEDUP_REMOVED lines=15> */
[----:B------:R-:W-:Y:S08]  /*3080*/  MUFU.TANH R41, R41 ;  /* 0x0000002900297308 */ /* 0x000ff00000002400 */
[----:B------:R0:W-:Y:S01]  /*3090*/  MUFU.TANH R101, R51 ;  /* 0x0000003300657308 */ /* 0x0001e20000002400 */
[----:B--2---:R-:W-:-:S02]  /*30a0*/  FSEL R60, R60, -INF , P2 ;  /* 0xff8000003c3c7808 */ /* 0x004fc40001000000 */
[----:B------:R-:W-:-:S05]  /*30b0*/  ISETP.GT.AND P2, PT, R116, 0x68, PT ;  /* 0x000000687400780c */ /* 0x000fca0003f44270 */
[----:B------:R-:W1:Y:S01]  /*30c0*/  MUFU.TANH R61, R61 ;  /* 0x0000003d003d7308 */ /* 0x000e620000002400 */
[----:B0-----:R-:W-:Y:S01]  /*30d0*/  FSEL R51, R95, -INF , P1 ;  /* 0xff8000005f337808 */ /* 0x001fe20000800000 */
[----:B------:R-:W-:-:S03]  /*30e0*/  IMAD.U32 R95, RZ, RZ, UR6 ;  /* 0x00000006ff5f7e24 */ /* 0x000fc6000f8e00ff */
[----:B------:R-:W-:-:S03]  /*30f0*/  FMNMX.FTZ R6, R51, R6, !PT ;  /* 0x0000000633067209 */ /* 0x000fc60007810000 */
[----:B------:R0:W-:Y:S08]  /*3100*/  MUFU.TANH R99, R49 ;  /* 0x0000003100637308 */ /* 0x0001f00000002400 */
[----:B------:R-:W-:Y:S01]  /*3110*/  MUFU.TANH R65, R65 ;  /* 0x0000004100417308 */ /* 0x000fe20000002400 */
[----:B0-----:R-:W-:Y:S02]  /*3120*/  FSEL R49, R68, -INF , P6 ;  /* 0xff80000044317808 */ /* 0x001fe40003000000 */
[----:B-1----:R-:W-:-:S02]  /*3130*/  FSEL R61, R61, -INF , P1 ;  /* 0xff8000003d3d7808 */ /* 0x002fc40000800000 */
[----:B------:R-:W-:Y:S02]  /*3140*/  FMNMX.FTZ R6, R49, R6, !PT ;  /* 0x0000000631067209 */ /* 0x000fe40007810000 */
[----:B------:R-:W-:Y:S01]  /*3150*/  ISETP.GT.AND P1, PT, R116, 0x69, PT ;  /* 0x000000697400780c */ /* 0x000fe20003f24270 */
[----:B------:R0:W-:Y:S08]  /*3160*/  MUFU.TANH R96, R45 ;  /* 0x0000002d00607308 */ /* 0x0001f00000002400 */
[----:B------:R-:W1:Y:S01]  /*3170*/  MUFU.TANH R62, R62 ;  /* 0x0000003e003e7308 */ /* 0x000e620000002400 */
[----:B0-----:R-:W-:-:S04]  /*3180*/  FSEL R45, R69, -INF , P5 ;  /* 0xff800000452d7808 */ /* 0x001fc80002800000 */
[----:B------:R-:W-:-:S03]  /*3190*/  FMNMX.FTZ R7, R45, R6, !PT ;  /* 0x000000062d077209 */ /* 0x000fc60007810000 */
[----:B------:R0:W2:Y:S08]  /*31a0*/  MUFU.TANH R67, R42 ;  /* 0x0000002a00437308 */ /* 0x0000b00000002400 */
[----:B------:R3:W-:Y:S01]  /*31b0*/  MUFU.TANH R113, R33 ;  /* 0x0000002100717308 */ /* 0x0007e20000002400 */
[----:B0-----:R-:W-:Y:S02]  /*31c0*/  FSEL R42, R66, -INF , P4 ;  /* 0xff800000422a7808 */ /* 0x001fe40002000000 */
[----:B-1----:R-:W-:-:S02]  /*31d0*/  FSEL R62, R62, -INF , P5 ;  /* 0xff8000003e3e7808 */ /* 0x002fc40002800000 */
[----:B------:R-:W-:Y:S02]  /*31e0*/  FMNMX.FTZ R6, R42, R7, !PT ;  /* 0x000000072a067209 */ /* 0x000fe40007810000 */
[----:B------:R-:W-:Y:S01]  /*31f0*/  ISETP.GT.AND P5, PT, R116, 0x71, PT ;  /* 0x000000717400780c */ /* 0x000fe20003fa4270 */
[----:B------:R0:W1:Y:S01]  /*3200*/  MUFU.TANH R70, R43 ;  /* 0x0000002b00467308 */ /* 0x0000620000002400 */
[----:B---3--:R-:W-:Y:S02]  /*3210*/  FSEL R33, R41, -INF , P3 ;  /* 0xff80000029217808 */ /* 0x008fe40001800000 */
[----:B------:R-:W-:Y:S02]  /*3220*/  FSEL R41, R96, -INF , P1 ;  /* 0xff80000060297808 */ /* 0x000fe40000800000 */
[----:B------:R-:W-:Y:S02]  /*3230*/  FMNMX.FTZ R7, R33, R6, !PT ;  /* 0x0000000621077209 */ /* 0x000fe40007810000 */
[----:B------:R-:W-:Y:S01]  /*3240*/  FSEL R6, R65, -INF , P6 ;  /* 0xff80000041067808 */ /* 0x000fe20003000000 */
[----:B------:R3:W-:Y:S01]  /*3250*/  MUFU.TANH R114, R36 ;  /* 0x0000002400727308 */ /* 0x0007e20000002400 */
[----:B------:R-:W-:-:S04]  /*3260*/  ISETP.GT.AND P6, PT, R116, 0x70, PT ;  /* 0x000000707400780c */ /* 0x000fc80003fc4270 */
[----:B0-----:R-:W-:-:S03]  /*3270*/  FSEL R43, R98, -INF , P6 ;  /* 0xff800000622b7808 */ /* 0x001fc60003000000 */
[----:B------:R-:W0:Y:S01]  /*3280*/  MUFU.TANH R46, R46 ;  /* 0x0000002e002e7308 */ /* 0x000e220000002400 */
[----:B---3--:R-:W-:-:S04]  /*3290*/  FSEL R36, R71, -INF , P2 ;  /* 0xff80000047247808 */ /* 0x008fc80001000000 */
[----:B------:R-:W-:Y:S02]  /*32a0*/  FMNMX.FTZ R10, R36, R7, !PT ;  /* 0x00000007240a7209 */ /* 0x000fe40007810000 */
[----:B--2---:R-:W-:Y:S01]  /*32b0*/  FSEL R7, R67, -INF , P4 ;  /* 0xff80000043077808 */ /* 0x004fe20002000000 */
[----:B------:R2:W3:Y:S01]  /*32c0*/  MUFU.TANH R97, R47 ;  /* 0x0000002f00617308 */ /* 0x0004e20000002400 */
[----:B------:R-:W-:Y:S02]  /*32d0*/  FMNMX.FTZ R10, R41, R10, !PT ;  /* 0x0000000a290a7209 */ /* 0x000fe40007810000 */
[----:B------:R-:W-:Y:S02]  /*32e0*/  ISETP.GT.AND P4, PT, R116, 0x78, PT ;  /* 0x000000787400780c */ /* 0x000fe40003f84270 */
[----:B------:R-:W-:Y:S02]  /*32f0*/  FMNMX.FTZ R20, R43, R10, !PT ;  /* 0x0000000a2b147209 */ /* 0x000fe40007810000 */
[----:B-1----:R-:W-:Y:S01]  /*3300*/  FSEL R10, R70, -INF , P3 ;  /* 0xff800000460a7808 */ /* 0x002fe20001800000 */
[----:B------:R-:W1:Y:S01]  /*3310*/  MUFU.TANH R24, R24 ;  /* 0x0000001800187308 */ /* 0x000e620000002400 */
[----:B--2---:R-:W-:Y:S01]  /*3320*/  FSEL R47, R99, -INF , P5 ;  /* 0xff800000632f7808 */ /* 0x004fe20002800000 */
[----:B------:R-:W-:Y:S01]  /*3330*/  IMAD.MOV.U32 R99, RZ, RZ, R119 ;  /* 0x000000ffff637224 */ /* 0x000fe200078e0077 */
[----:B------:R-:W-:-:S02]  /*3340*/  ISETP.GT.AND P3, PT, R116, 0x79, PT ;  /* 0x000000797400780c */ /* 0x000fc40003f64270 */
[----:B------:R-:W-:Y:S01]  /*3350*/  FSEL R65, R102, -INF , P4 ;  /* 0xff80000066417808 */ /* 0x000fe20002000000 */
[--C-:B------:R-:W-:Y:S01]  /*3360*/  IMAD.MOV.U32 R102, RZ, RZ, R119.reuse ;  /* 0x000000ffff667224 */ /* 0x100fe200078e0077 */
[----:B------:R-:W-:Y:S01]  /*3370*/  FMNMX.FTZ R20, R47, R20, !PT ;  /* 0x000000142f147209 */ /* 0x000fe20007810000 */
[----:B------:R-:W2:Y:S01]  /*3380*/  MUFU.TANH R112, R32 ;  /* 0x0000002000707308 */ /* 0x000ea20000002400 */
[----:B0-----:R-:W-:Y:S02]  /*3390*/  FSEL R11, R46, -INF , P2 ;  /* 0xff8000002e0b7808 */ /* 0x001fe40001000000 */
[----:B------:R-:W-:Y:S02]  /*33a0*/  ISETP.GT.AND P2, PT, R116, 0x80, PT ;  /* 0x000000807400780c */ /* 0x000fe40003f44270 */
[----:B------:R-:W-:Y:S01]  /*33b0*/  FSEL R66, R103, -INF , P3 ;  /* 0xff80000067427808 */ /* 0x000fe20001800000 */
[----:B------:R-:W-:Y:S01]  /*33c0*/  IMAD.MOV.U32 R103, RZ, RZ, R119 ;  /* 0x000000ffff677224 */ /* 0x000fe200078e0077 */
[----:B------:R-:W-:Y:S01]  /*33d0*/  FMNMX.FTZ R21, R65, R20, !PT ;  /* 0x0000001441157209 */ /* 0x000fe20007810000 */
[----:B------:R0:W4:Y:S01]  /*33e0*/  MUFU.TANH R109, R27 ;  /* 0x0000001b006d7308 */ /* 0x0001220000002400 */
[----:B---3--:R-:W-:-:S02]  /*33f0*/  FSEL R20, R97, -INF , P1 ;  /* 0xff80000061147808 */ /* 0x008fc40000800000 */
[----:B-1----:R-:W-:Y:S02]  /*3400*/  FSEL R67, R24, -INF , P2 ;  /* 0xff80000018437808 */ /* 0x002fe40001000000 */
[----:B------:R-:W-:Y:S02]  /*3410*/  ISETP.GT.AND P1, PT, R116, 0x81, PT ;  /* 0x000000817400780c */ /* 0x000fe40003f24270 */
[----:B------:R-:W-:Y:S01]  /*3420*/  FMNMX.FTZ R24, R66, R21, !PT ;  /* 0x0000001542187209 */ /* 0x000fe20007810000 */
[----:B------:R1:W3:Y:S01]  /*3430*/  MUFU.TANH R115, R37 ;  /* 0x0000002500737308 */ /* 0x0002e20000002400 */
[----:B------:R-:W-:Y:S01]  /*3440*/  FSEL R21, R100, -INF , P6 ;  /* 0xff80000064157808 */ /* 0x000fe20003000000 */
[--C-:B------:R-:W-:Y:S01]  /*3450*/  IMAD.MOV.U32 R100, RZ, RZ, R119.reuse ;  /* 0x000000ffff647224 */ /* 0x100fe200078e0077 */
[C---:B------:R-:W-:Y:S02]  /*3460*/  ISETP.GT.AND P6, PT, R116.reuse, 0x88, PT ;  /* 0x000000887400780c */ /* 0x040fe40003fc4270 */
[----:B------:R-:W-:Y:S01]  /*3470*/  FSEL R68, R107, -INF , P1 ;  /* 0xff8000006b447808 */ /* 0x000fe20000800000 */
[--C-:B------:R-:W-:Y:S01]  /*3480*/  IMAD.MOV.U32 R107, RZ, RZ, R119.reuse ;  /* 0x000000ffff6b7224 */ /* 0x100fe200078e0077 */
[----:B0-----:R-:W-:Y:S01]  /*3490*/  FMNMX.FTZ R27, R67, R24, !PT ;  /* 0x00000018431b7209 */ /* 0x001fe20007810000 */
[----:B------:R0:W-:Y:S01]  /*34a0*/  MUFU.TANH R96, R35 ;  /* 0x0000002300607308 */ /* 0x0001e20000002400 */
[----:B------:R-:W-:Y:S01]  /*34b0*/  FSEL R24, R101, -INF , P5 ;  /* 0xff80000065187808 */ /* 0x000fe20002800000 */
[----:B------:R-:W-:Y:S01]  /*34c0*/  IMAD.MOV.U32 R101, RZ, RZ, R119 ;  /* 0x000000ffff657224 */ /* 0x000fe200078e0077 */
[----:B------:R-:W-:-:S02]  /*34d0*/  ISETP.GT.AND P5, PT, R116, 0x89, PT ;  /* 0x000000897400780c */ /* 0x000fc40003fa4270 */
[----:B------:R-:W-:Y:S01]  /*34e0*/  FSEL R69, R110, -INF , P6 ;  /* 0xff8000006e457808 */ /* 0x000fe20003000000 */
[--C-:B------:R-:W-:Y:S01]  /*34f0*/  IMAD.MOV.U32 R110, RZ, RZ, R119.reuse ;  /* 0x000000ffff6e7224 */ /* 0x100fe200078e0077 */
[----:B------:R-:W-:Y:S01]  /*3500*/  FMNMX.FTZ R32, R68, R27, !PT ;  /* 0x0000001b44207209 */ /* 0x000fe20007810000 */
[----:B------:R5:W-:Y:S01]  /*3510*/  MUFU.TANH R97, R38 ;  /* 0x0000002600617308 */ /* 0x000be20000002400 */
[----:B------:R-:W-:Y:S01]  /*3520*/  FSEL R27, R105, -INF , P4 ;  /* 0xff800000691b7808 */ /* 0x000fe20002000000 */
[--C-:B------:R-:W-:Y:S01]  /*3530*/  IMAD.MOV.U32 R105, RZ, RZ, R119.reuse ;  /* 0x000000ffff697224 */ /* 0x100fe200078e0077 */
[----:B------:R-:W-:Y:S02]  /*3540*/  ISETP.GT.AND P4, PT, R116, 0x90, PT ;  /* 0x000000907400780c */ /* 0x000fe40003f84270 */
[----:B------:R-:W-:Y:S01]  /*3550*/  FSEL R70, R111, -INF , P5 ;  /* 0xff8000006f467808 */ /* 0x000fe20002800000 */
[--C-:B------:R-:W-:Y:S01]  /*3560*/  IMAD.MOV.U32 R111, RZ, RZ, R119.reuse ;  /* 0x000000ffff6f7224 */ /* 0x100fe200078e0077 */
[----:B-1----:R-:W-:Y:S01]  /*3570*/  FMNMX.FTZ R37, R69, R32, !PT ;  /* 0x0000002045257209 */ /* 0x002fe20007810000 */
[----:B------:R1:W1:Y:S01]  /*3580*/  MUFU.TANH R98, R39 ;  /* 0x0000002700627308 */ /* 0x0002620000002400 */
[----:B------:R-:W-:Y:S01]  /*3590*/  FSEL R32, R106, -INF , P3 ;  /* 0xff8000006a207808 */ /* 0x000fe20001800000 */
[----:B------:R-:W-:Y:S01]  /*35a0*/  IMAD.MOV.U32 R106, RZ, RZ, R119 ;  /* 0x000000ffff6a7224 */ /* 0x000fe200078e0077 */
[----:B------:R-:W-:-:S02]  /*35b0*/  ISETP.GT.AND P3, PT, R116, 0x91, PT ;  /* 0x000000917400780c */ /* 0x000fc40003f64270 */
[----:B--2---:R-:W-:Y:S01]  /*35c0*/  FSEL R71, R112, -INF , P4 ;  /* 0xff80000070477808 */ /* 0x004fe20002000000 */
[--C-:B------:R-:W-:Y:S01]  /*35d0*/  IMAD.MOV.U32 R112, RZ, RZ, R119.reuse ;  /* 0x000000ffff707224 */ /* 0x100fe200078e0077 */
[----:B------:R-:W-:Y:S01]  /*35e0*/  FMNMX.FTZ R46, R70, R37, !PT ;  /* 0x00000025462e7209 */ /* 0x000fe20007810000 */
[----:B------:R2:W2:Y:S01]  /*35f0*/  MUFU.TANH R86, R30 ;  /* 0x0000001e00567308 */ /* 0x0004a20000002400 */
[----:B------:R-:W-:Y:S01]  /*3600*/  FSEL R37, R108, -INF , P2 ;  /* 0xff8000006c257808 */ /* 0x000fe20001000000 */
[--C-:B------:R-:W-:Y:S01]  /*3610*/  IMAD.MOV.U32 R108, RZ, RZ, R119.reuse ;  /* 0x000000ffff6c7224 */ /* 0x100fe200078e0077 */
[C---:B------:R-:W-:Y:S02]  /*3620*/  ISETP.GT.AND P2, PT, R116.reuse, 0x98, PT ;  /* 0x000000987400780c */ /* 0x040fe40003f44270 */
[----:B------:R-:W-:Y:S01]  /*3630*/  FSEL R81, R113, -INF , P3 ;  /* 0xff80000071517808 */ /* 0x000fe20001800000 */
[--C-:B------:R-:W-:Y:S01]  /*3640*/  IMAD.MOV.U32 R113, RZ, RZ, R119.reuse ;  /* 0x000000ffff717224 */ /* 0x100fe200078e0077 */
[----:B------:R-:W-:Y:S01]  /*3650*/  FMNMX.FTZ R84, R71, R46, !PT ;  /* 0x0000002e47547209 */ /* 0x000fe20007810000 */
[----:B------:R2:W2:Y:S01]  /*3660*/  MUFU.TANH R94, R31 ;  /* 0x0000001f005e7308 */ /* 0x0004a20000002400 */
[----:B----4-:R-:W-:Y:S01]  /*3670*/  FSEL R46, R109, -INF , P1 ;  /* 0xff8000006d2e7808 */ /* 0x010fe20000800000 */
[--C-:B------:R-:W-:Y:S01]  /*3680*/  IMAD.MOV.U32 R109, RZ, RZ, R119.reuse ;  /* 0x000000ffff6d7224 */ /* 0x100fe200078e0077 */
[----:B------:R-:W-:Y:S01]  /*3690*/  ISETP.GT.AND P1, PT, R116, 0x99, PT ;  /* 0x000000997400780c */ /* 0x000fe20003f24270 */
[--C-:B------:R-:W-:Y:S01]  /*36a0*/  IMAD.MOV.U32 R116, RZ, RZ, R119.reuse ;  /* 0x000000ffff747224 */ /* 0x100fe200078e0077 */
[----:B------:R-:W-:Y:S01]  /*36b0*/  FSEL R82, R114, -INF , P2 ;  /* 0xff80000072527808 */ /* 0x000fe20001000000 */
[----:B------:R-:W-:Y:S01]  /*36c0*/  IMAD.MOV.U32 R114, RZ, RZ, R119 ;  /* 0x000000ffff727224 */ /* 0x000fe200078e0077 */
[----:B------:R-:W-:-:S02]  /*36d0*/  FMNMX.FTZ R85, R81, R84, !PT ;  /* 0x0000005451557209 */ /* 0x000fc40007810000 */
[----:B---3--:R-:W-:Y:S01]  /*36e0*/  FSEL R83, R115, -INF , P1 ;  /* 0xff80000073537808 */ /* 0x008fe20000800000 */
[----:B------:R-:W-:Y:S01]  /*36f0*/  IMAD.MOV.U32 R115, RZ, RZ, R119 ;  /* 0x000000ffff737224 */ /* 0x000fe200078e0077 */
[----:B------:R-:W-:Y:S02]  /*3700*/  FMNMX.FTZ R84, R82, R85, !PT ;  /* 0x0000005552547209 */ /* 0x000fe40007810000 */
[----:B0-----:R-:W-:Y:S02]  /*3710*/  FMNMX.FTZ R35, R5, R4, !PT ;  /* 0x0000000405237209 */ /* 0x001fe40007810000 */
[----:B------:R-:W-:Y:S02]  /*3720*/  FMNMX.FTZ R85, R83, R84, !PT ;  /* 0x0000005453557209 */ /* 0x000fe40007810000 */
[----:B-----5:R-:W-:-:S03]  /*3730*/  FMNMX.FTZ R38, R8, R35, !PT ;  /* 0x0000002308267209 */ /* 0x020fc60007810000 */
[----:B------:R-:W0:Y:S01]  /*3740*/  SHFL.BFLY PT, R84, R85, 0x2, 0x1f ;  /* 0x0c401f0055547f89 */ /* 0x000e2200000e0000 */
[----:B------:R-:W-:-:S04]  /*3750*/  FMNMX.FTZ R38, R9, R38, !PT ;  /* 0x0000002609267209 */ /* 0x000fc80007810000 */
[----:B-1----:R-:W-:Y:S02]  /*3760*/  FMNMX.FTZ R39, R13, R38, !PT ;  /* 0x000000260d277209 */ /* 0x002fe40007810000 */
[----:B0-----:R-:W-:-:S05]  /*3770*/  FMNMX.FTZ R87, R85, R84, !PT ;  /* 0x0000005455577209 */ /* 0x001fca0007810000 */
[----:B------:R-:W0:Y:S02]  /*3780*/  SHFL.BFLY PT, R120, R87, 0x1, 0x1f ;  /* 0x0c201f0057787f89 */ /* 0x000e2400000e0000 */
[----:B0-----:R-:W-:-:S04]  /*3790*/  FMNMX.FTZ R120, R87, R120, !PT ;  /* 0x0000007857787209 */ /* 0x001fc80007810000 */
[C---:B------:R-:W-:Y:S01]  /*37a0*/  FSETP.NEU.FTZ.AND P0, PT, R120.reuse, -INF , PT ;  /* 0xff8000007800780b */ /* 0x040fe20003f1d000 */
[----:B------:R-:W-:-:S02]  /*37b0*/  FFMA.FTZ R84, R120, R95, -8 ;  /* 0xc100000078547423 */ /* 0x000fc4000001005f */
[----:B------:R0:W-:Y:S03]  /*37c0*/  MUFU.TANH R95, R34 ;  /* 0x00000022005f7308 */ /* 0x0001e60000002400 */
[----:B------:R-:W-:Y:S02]  /*37d0*/  FSEL R84, R84, RZ, P0 ;  /* 0x000000ff54547208 */ /* 0x000fe40000000000 */
[----:B------:R-:W-:Y:S02]  /*37e0*/  ISETP.NE.AND P0, PT, R104, RZ, PT ;  /* 0x000000ff6800720c */ /* 0x000fe40003f05270 */
[----:B------:R-:W-:Y:S01]  /*37f0*/  MOV R104, R119 ;  /* 0x0000007700687202 */ /* 0x000fe20000000f00 */
[--C-:B--2---:R-:W-:Y:S01]  /*3800*/  FFMA.FTZ R30, R40, UR6, -R84.reuse ;  /* 0x00000006281e7c23 */ /* 0x104fe20008010854 */
[----:B------:R-:W-:Y:S01]  /*3810*/  FMNMX.FTZ R40, R12, R39, !PT ;  /* 0x000000270c287209 */ /* 0x000fe20007810000 */
[--C-:B------:R-:W-:Y:S01]  /*3820*/  FFMA.FTZ R31, R44, UR6, -R84.reuse ;  /* 0x000000062c1f7c23 */ /* 0x100fe20008010854 */
[----:B0-----:R-:W-:-:S01]  /*3830*/  FFMA.FTZ R34, R89, UR6, -R84 ;  /* 0x0000000659227c23 */ /* 0x001fc20008010854 */
[--C-:B------:R-:W-:Y:S01]  /*3840*/  FFMA.FTZ R88, R88, UR6, -R84.reuse ;  /* 0x0000000658587c23 */ /* 0x100fe20008010854 */
[----:B------:R-:W-:Y:S01]  /*3850*/  FMNMX.FTZ R85, R15, R40, !PT ;  /* 0x000000280f557209 */ /* 0x000fe20007810000 */
[--C-:B------:R-:W-:Y:S01]  /*3860*/  FFMA.FTZ R89, R55, UR6, -R84.reuse ;  /* 0x0000000637597c23 */ /* 0x100fe20008010854 */
[----:B------:R-:W-:-:S01]  /*3870*/  FFMA.FTZ R90, R90, UR6, -R84 ;  /* 0x000000065a5a7c23 */ /* 0x000fc20008010854 */
[----:B------:R0:W-:Y:S01]  /*3880*/  MUFU.EX2 R35, R88 ;  /* 0x0000005800237308 */ /* 0x0001e20000000800 */
[----:B------:R-:W-:Y:S01]  /*3890*/  FMNMX.FTZ R40, R14, R85, !PT ;  /* 0x000000550e287209 */ /* 0x000fe20007810000 */
[--C-:B------:R-:W-:Y:S01]  /*38a0*/  FFMA.FTZ R92, R92, UR6, -R84.reuse ;  /* 0x000000065c5c7c23 */ /* 0x100fe20008010854 */
[----:B------:R-:W-:-:S01]  /*38b0*/  FFMA.FTZ R39, R91, UR6, -R84 ;  /* 0x000000065b277c23 */ /* 0x000fc20008010854 */
[----:B------:R-:W-:Y:S01]  /*38c0*/  FSEL R91, R98, -INF , P1 ;  /* 0xff800000625b7808 */ /* 0x000fe20000800000 */
[----:B------:R-:W-:-:S01]  /*38d0*/  FFMA.FTZ R25, R25, UR6, -R84 ;  /* 0x0000000619197c23 */ /* 0x000fc20008010854 */
[----:B------:R-:W-:Y:S01]  /*38e0*/  FMNMX.FTZ R85, R73, R40, !PT ;  /* 0x0000002849557209 */ /* 0x000fe20007810000 */
[----:B------:R-:W-:-:S01]  /*38f0*/  FFMA.FTZ R26, R26, UR6, -R84 ;  /* 0x000000061a1a7c23 */ /* 0x000fc20008010854 */
        /* <DEDUP_REMOVED lines=16> */
[----:B------:R1:W-:Y:S01]  /*3a00*/  MUFU.EX2 R44, R89 ;  /* 0x00000059002c7308 */ /* 0x0003e20000000800 */
[----:B------:R-:W-:-:S01]  /*3a10*/  FFMA.FTZ R49, R49, UR6, -R84 ;  /* 0x0000000631317c23 */ /* 0x000fc20008010854 */
[----:B0-----:R-:W-:Y:S01]  /*3a20*/  FMNMX.FTZ R88, R76, R55, !PT ;  /* 0x000000374c587209 */ /* 0x001fe20007810000 */
[----:B------:R-:W-:-:S01]  /*3a30*/  FFMA.FTZ R55, R80, UR6, -R84 ;  /* 0x0000000650377c23 */ /* 0x000fc20008010854 */
[--C-:B------:R-:W-:Y:S01]  /*3a40*/  FFMA.FTZ R42, R42, UR6, -R84.reuse ;  /* 0x000000062a2a7c23 */ /* 0x100fe20008010854 */
[----:B------:R-:W-:-:S01]  /*3a50*/  FFMA.FTZ R33, R33, UR6, -R84 ;  /* 0x0000000621217c23 */ /* 0x000fc20008010854 */
[----:B------:R-:W-:Y:S01]  /*3a60*/  FMNMX.FTZ R87, R79, R88, !PT ;  /* 0x000000584f577209 */ /* 0x000fe20007810000 */
[----:B------:R-:W-:-:S01]  /*3a70*/  FFMA.FTZ R36, R36, UR6, -R84 ;  /* 0x0000000624247c23 */ /* 0x000fc20008010854 */
[----:B------:R-:W-:Y:S01]  /*3a80*/  FSEL R88, R96, -INF , P3 ;  /* 0xff80000060587808 */ /* 0x000fe20001800000 */
[----:B------:R-:W-:Y:S01]  /*3a90*/  MUFU.EX2 R25, R25 ;  /* 0x0000001900197308 */ /* 0x000fe20000000800 */
[----:B------:R-:W-:Y:S01]  /*3aa0*/  FMNMX.FTZ R80, R78, R87, !PT ;  /* 0x000000574e507209 */ /* 0x000fe20007810000 */
[--C-:B------:R-:W-:Y:S01]  /*3ab0*/  FFMA.FTZ R66, R66, UR6, -R84.reuse ;  /* 0x0000000642427c23 */ /* 0x100fe20008010854 */
[----:B------:R-:W-:-:S01]  /*3ac0*/  FFMA.FTZ R68, R68, UR6, -R84 ;  /* 0x0000000644447c23 */ /* 0x000fc20008010854 */
[--C-:B------:R-:W-:Y:S01]  /*3ad0*/  FFMA.FTZ R70, R70, UR6, -R84.reuse ;  /* 0x0000000646467c23 */ /* 0x100fe20008010854 */
[----:B------:R-:W-:Y:S01]  /*3ae0*/  FMNMX.FTZ R87, R57, R80, !PT ;  /* 0x0000005039577209 */ /* 0x000fe20007810000 */
[----:B------:R-:W-:-:S02]  /*3af0*/  FFMA.FTZ R80, R64, UR6, -R84 ;  /* 0x0000000640507c23 */ /* 0x000fc40008010854 */
[----:B------:R-:W-:Y:S01]  /*3b00*/  MUFU.EX2 R26, R26 ;  /* 0x0000001a001a7308 */ /* 0x000fe20000000800 */
[----:B------:R-:W-:-:S04]  /*3b10*/  FMNMX.FTZ R87, R56, R87, !PT ;  /* 0x0000005738577209 */ /* 0x000fc80007810000 */
[----:B------:R-:W-:-:S03]  /*3b20*/  FMNMX.FTZ R64, R58, R87, !PT ;  /* 0x000000573a407209 */ /* 0x000fc60007810000 */
[----:B------:R0:W-:Y:S01]  /*3b30*/  MUFU.EX2 R87, R80 ;  /* 0x0000005000577308 */ /* 0x0001e20000000800 */
[----:B-1----:R-:W-:-:S04]  /*3b40*/  FMNMX.FTZ R89, R59, R64, !PT ;  /* 0x000000403b597209 */ /* 0x002fc80007810000 */
[----:B------:R-:W-:-:S03]  /*3b50*/  FMNMX.FTZ R64, R60, R89, !PT ;  /* 0x000000593c407209 */ /* 0x000fc60007810000 */
[----:B------:R-:W-:Y:S01]  /*3b60*/  MUFU.EX2 R28, R28 ;  /* 0x0000001c001c7308 */ /* 0x000fe20000000800 */
[----:B------:R-:W-:Y:S02]  /*3b70*/  FMNMX.FTZ R89, R61, R64, !PT ;  /* 0x000000403d597209 */ /* 0x000fe40007810000 */
[----:B0-----:R-:W-:Y:S02]  /*3b80*/  FSEL R80, R86, -INF , P6 ;  /* 0xff80000056507808 */ /* 0x001fe40003000000 */
[----:B------:R-:W-:Y:S02]  /*3b90*/  FMNMX.FTZ R89, R6, R89, !PT ;  /* 0x0000005906597209 */ /* 0x000fe40007810000 */
[----:B------:R-:W-:Y:S01]  /*3ba0*/  FSEL R86, R94, -INF , P5 ;  /* 0xff8000005e567808 */ /* 0x000fe20002800000 */
[----:B------:R-:W0:Y:S01]  /*3bb0*/  MUFU.EX2 R29, R29 ;  /* 0x0000001d001d7308 */ /* 0x000e220000000800 */
[----:B------:R-:W-:-:S04]  /*3bc0*/  FMNMX.FTZ R64, R62, R89, !PT ;  /* 0x000000593e407209 */ /* 0x000fc80007810000 */
[----:B------:R-:W-:-:S03]  /*3bd0*/  FMNMX.FTZ R89, R7, R64, !PT ;  /* 0x0000004007597209 */ /* 0x000fc60007810000 */
[----:B------:R-:W-:Y:S01]  /*3be0*/  MUFU.EX2 R30, R30 ;  /* 0x0000001e001e7308 */ /* 0x000fe20000000800 */
[----:B------:R-:W-:-:S04]  /*3bf0*/  FMNMX.FTZ R64, R10, R89, !PT ;  /* 0x000000590a407209 */ /* 0x000fc80007810000 */
[----:B------:R-:W-:-:S03]  /*3c00*/  FMNMX.FTZ R89, R11, R64, !PT ;  /* 0x000000400b597209 */ /* 0x000fc60007810000 */
[----:B------:R-:W-:Y:S01]  /*3c10*/  MUFU.EX2 R31, R31 ;  /* 0x0000001f001f7308 */ /* 0x000fe20000000800 */
[----:B------:R-:W-:Y:S02]  /*3c20*/  FMNMX.FTZ R64, R20, R89, !PT ;  /* 0x0000005914407209 */ /* 0x000fe40007810000 */
[----:B0-----:R-:W-:Y:S02]  /*3c30*/  F2FP.SATFINITE.E4M3.F32.PACK_AB_MERGE_C R200, R29, R28, RZ ;  /* 0x0000001c1dc8723e */ /* 0x001fe400048070ff */
[----:B------:R-:W-:Y:S02]  /*3c40*/  FMNMX.FTZ R89, R21, R64, !PT ;  /* 0x0000004015597209 */ /* 0x000fe40007810000 */
[----:B------:R-:W-:Y:S01]  /*3c50*/  F2FP.SATFINITE.E4M3.F32.PACK_AB_MERGE_C R200, R26, R25, R200 ;  /* 0x000000191ac8723e */ /* 0x000fe200048070c8 */
[----:B------:R-:W0:Y:S01]  /*3c60*/  MUFU.EX2 R34, R34 ;  /* 0x0000002200227308 */ /* 0x000e220000000800 */
[----:B------:R-:W-:-:S04]  /*3c70*/  FMNMX.FTZ R64, R24, R89, !PT ;  /* 0x0000005918407209 */ /* 0x000fc80007810000 */
[----:B------:R-:W-:-:S03]  /*3c80*/  FMNMX.FTZ R89, R27, R64, !PT ;  /* 0x000000401b597209 */ /* 0x000fc60007810000 */
[----:B------:R-:W-:Y:S01]  /*3c90*/  MUFU.EX2 R39, R39 ;  /* 0x0000002700277308 */ /* 0x000fe20000000800 */
[----:B------:R-:W-:-:S04]  /*3ca0*/  FMNMX.FTZ R64, R32, R89, !PT ;  /* 0x0000005920407209 */ /* 0x000fc80007810000 */
[----:B------:R-:W-:Y:S01]  /*3cb0*/  FMNMX.FTZ R89, R37, R64, !PT ;  /* 0x0000004025597209 */ /* 0x000fe20007810000 */
[----:B------:R-:W-:-:S01]  /*3cc0*/  FFMA.FTZ R64, R45, UR6, -R84 ;  /* 0x000000062d407c23 */ /* 0x000fc20008010854 */
[----:B------:R-:W-:Y:S01]  /*3cd0*/  FSEL R45, R95, -INF , P4 ;  /* 0xff8000005f2d7808 */ /* 0x000fe20002000000 */
[----:B------:R-:W1:Y:S01]  /*3ce0*/  MUFU.EX2 R85, R85 ;  /* 0x0000005500557308 */ /* 0x000e620000000800 */
[----:B------:R-:W-:Y:S02]  /*3cf0*/  FMNMX.FTZ R89, R46, R89, !PT ;  /* 0x000000592e597209 */ /* 0x000fe40007810000 */
[----:B0-----:R-:W-:Y:S02]  /*3d00*/  F2FP.SATFINITE.E4M3.F32.PACK_AB_MERGE_C R202, R35, R34, RZ ;  /* 0x0000002223ca723e */ /* 0x001fe400048070ff */
[----:B------:R-:W-:Y:S02]  /*3d10*/  FMNMX.FTZ R89, R80, R89, !PT ;  /* 0x0000005950597209 */ /* 0x000fe40007810000 */
[----:B------:R-:W-:Y:S01]  /*3d20*/  F2FP.SATFINITE.E4M3.F32.PACK_AB_MERGE_C R202, R31, R30, R202 ;  /* 0x0000001e1fca723e */ /* 0x000fe200048070ca */
[----:B------:R-:W-:Y:S01]  /*3d30*/  MUFU.EX2 R55, R55 ;  /* 0x0000003700377308 */ /* 0x000fe20000000800 */
[----:B------:R-:W-:-:S04]  /*3d40*/  FMNMX.FTZ R90, R86, R89, !PT ;  /* 0x00000059565a7209 */ /* 0x000fc80007810000 */
[----:B------:R-:W-:Y:S02]  /*3d50*/  FMNMX.FTZ R89, R45, R90, !PT ;  /* 0x0000005a2d597209 */ /* 0x000fe40007810000 */
[----:B------:R-:W-:Y:S01]  /*3d60*/  FSEL R90, R97, -INF , P2 ;  /* 0xff800000615a7808 */ /* 0x000fe20001000000 */
[----:B------:R-:W0:Y:S01]  /*3d70*/  MUFU.EX2 R50, R50 ;  /* 0x0000003200327308 */ /* 0x000e220000000800 */
[----:B------:R-:W-:Y:S01]  /*3d80*/  FMNMX.FTZ R89, R88, R89, !PT ;  /* 0x0000005958597209 */ /* 0x000fe20007810000 */
[----:B------:R-:W-:Y:S01]  /*3d90*/  IMAD.MOV.U32 R97, RZ, RZ, R119 ;  /* 0x000000ffff617224 */ /* 0x000fe200078e0077 */
[----:B-1----:R-:W-:Y:S02]  /*3da0*/  F2FP.SATFINITE.E4M3.F32.PACK_AB_MERGE_C R204, R85, R40, RZ ;  /* 0x0000002855cc723e */ /* 0x002fe400048070ff */
        /* <DEDUP_REMOVED lines=8> */
[----:B------:R-:W-:Y:S01]  /*3e30*/  MOV R71, UR6 ;  /* 0x0000000600477c02 */ /* 0x000fe20008000f00 */
[----:B------:R-:W1:Y:S01]  /*3e40*/  SHFL.BFLY PT, R94, R93, 0x2, 0x1f ;  /* 0x0c401f005d5e7f89 */ /* 0x000e6200000e0000 */
[----:B------:R-:W-:-:S01]  /*3e50*/  FFMA.FTZ R65, R69, UR6, -R84 ;  /* 0x0000000645417c23 */ /* 0x000fc20008010854 */
[--C-:B------:R-:W-:Y:S01]  /*3e60*/  FFMA.FTZ R69, R82, UR6, -R84.reuse ;  /* 0x0000000652457c23 */ /* 0x100fe20008010854 */
[----:B------:R-:W-:-:S01]  /*3e70*/  FFMA.FTZ R82, R83, UR6, -R84 ;  /* 0x0000000653527c23 */ /* 0x000fc20008010854 */
[----:B------:R-:W-:Y:S01]  /*3e80*/  MUFU.EX2 R54, R54 ;  /* 0x0000003600367308 */ /* 0x000fe20000000800 */
[----:B0-----:R-:W-:-:S02]  /*3e90*/  F2FP.SATFINITE.E4M3.F32.PACK_AB_MERGE_C R206, R87, R50, RZ ;  /* 0x0000003257ce723e */ /* 0x001fc400048070ff */
[----:B------:R-:W-:Y:S02]  /*3ea0*/  F2FP.SATFINITE.E4M3.F32.PACK_AB_MERGE_C R204, R39, R38, R204 ;  /* 0x0000002627cc723e */ /* 0x000fe400048070cc */
[----:B------:R-:W-:-:S03]  /*3eb0*/  F2FP.SATFINITE.E4M3.F32.PACK_AB_MERGE_C R206, R55, R44, R206 ;  /* 0x0000002c37ce723e */ /* 0x000fc600048070ce */
[----:B------:R-:W-:Y:S08]  /*3ec0*/  MUFU.EX2 R53, R53 ;  /* 0x0000003500357308 */ /* 0x000ff00000000800 */
[----:B------:R-:W-:Y:S01]  /*3ed0*/  MUFU.EX2 R48, R48 ;  /* 0x0000003000307308 */ /* 0x000fe20000000800 */
[----:B-1----:R-:W-:-:S07]  /*3ee0*/  FMNMX.FTZ R94, R93, R94, !PT ;  /* 0x0000005e5d5e7209 */ /* 0x002fce0007810000 */
[----:B------:R-:W0:Y:S01]  /*3ef0*/  MUFU.EX2 R63, R63 ;  /* 0x0000003f003f7308 */ /* 0x000e220000000800 */
[----:B------:R-:W1:Y:S07]  /*3f00*/  SHFL.BFLY PT, R93, R94, 0x1, 0x1f ;  /* 0x0c201f005e5d7f89 */ /* 0x000e6e00000e0000 */
[----:B------:R-:W-:Y:S08]  /*3f10*/  MUFU.EX2 R52, R52 ;  /* 0x0000003400347308 */ /* 0x000ff00000000800 */
[----:B------:R-:W-:Y:S01]  /*3f20*/  MUFU.EX2 R51, R51 ;  /* 0x0000003300337308 */ /* 0x000fe20000000800 */
[----:B0-----:R-:W-:-:S04]  /*3f30*/  F2FP.SATFINITE.E4M3.F32.PACK_AB_MERGE_C R208, R63, R48, RZ ;  /* 0x000000303fd0723e */ /* 0x001fc800048070ff */
[----:B------:R-:W-:-:S03]  /*3f40*/  F2FP.SATFINITE.E4M3.F32.PACK_AB_MERGE_C R208, R53, R54, R208 ;  /* 0x0000003635d0723e */ /* 0x000fc600048070d0 */
[----:B------:R-:W-:Y:S01]  /*3f50*/  MUFU.EX2 R49, R49 ;  /* 0x0000003100317308 */ /* 0x000fe20000000800 */
[----:B-1----:R-:W-:Y:S01]  /*3f60*/  FMNMX.FTZ R122, R94, R93, !PT ;  /* 0x0000005d5e7a7209 */ /* 0x002fe20007810000 */
[----:B------:R-:W-:-:S03]  /*3f70*/  FFMA.FTZ R94, R81, UR6, -R84 ;  /* 0x00000006515e7c23 */ /* 0x000fc60008010854 */
[C---:B------:R-:W-:Y:S01]  /*3f80*/  FSETP.NEU.FTZ.AND P1, PT, R122.reuse, -INF , PT ;  /* 0xff8000007a00780b */ /* 0x040fe20003f3d000 */
[----:B------:R-:W-:-:S02]  /*3f90*/  FFMA.FTZ R71, R122, R71, -8 ;  /* 0xc10000007a477423 */ /* 0x000fc40000010047 */
[----:B------:R-:W-:Y:S03]  /*3fa0*/  MUFU.EX2 R64, R64 ;  /* 0x0000004000407308 */ /* 0x000fe60000000800 */
[----:B------:R-:W-:Y:S02]  /*3fb0*/  FSEL R71, R71, RZ, P1 ;  /* 0x000000ff47477208 */ /* 0x000fe40000800000 */
[----:B------:R-:W-:-:S03]  /*3fc0*/  PLOP3.LUT P1, PT, PT, PT, UP0, 0x80, 0x0 ;  /* 0x000000000000781c */ /* 0x000fc60003f2f008 */
        /* <DEDUP_REMOVED lines=13> */
[----:B------:R-:W-:-:S01]  /*40a0*/  FADD.FTZ R77, R25, R26 ;  /* 0x0000001a194d7221 */ /* 0x000fc20000010000 */
        /* <DEDUP_REMOVED lines=16> */
[----:B------:R2:W3:Y:S01]  /*41b0*/  MUFU.EX2 R84, R83 ;  /* 0x0000005300547308 */ /* 0x0004e20000000800 */
        /* <DEDUP_REMOVED lines=13> */
[----:B--2---:R-:W-:-:S02]  /*4290*/  IMAD.MOV.U32 R83, RZ, RZ, R119 ;  /* 0x000000ffff537224 */ /* 0x004fc400078e0077 */
[----:B------:R-:W2:Y:S08]  /*42a0*/  MUFU.EX2 R9, R9 ;  /* 0x0000000900097308 */ /* 0x000eb00000000800 */
[----:B------:R4:W5:Y:S08]  /*42b0*/  MUFU.EX2 R93, R15 ;  /* 0x0000000f005d7308 */ /* 0x0009700000000800 */
[----:B------:R2:W5:Y:S01]  /*42c0*/  MUFU.EX2 R96, R95 ;  /* 0x0000005f00607308 */ /* 0x0005620000000800 */
[----:B----4-:R-:W-:-:S01]  /*42d0*/  FFMA.FTZ R15, R76, UR6, -R71 ;  /* 0x000000064c0f7c23 */ /* 0x010fc20008010847 */
[----:B------:R-:W-:Y:S01]  /*42e0*/  FADD.FTZ R76, R28, R77 ;  /* 0x0000004d1c4c7221 */ /* 0x000fe20000010000 */
[----:B-1----:R-:W-:-:S01]  /*42f0*/  FADD.FTZ R77, R81, R6 ;  /* 0x00000006514d7221 */ /* 0x002fc20000010000 */
[----:B------:R-:W-:Y:S01]  /*4300*/  FFMA.FTZ R6, R7, UR6, -R71 ;  /* 0x0000000607067c23 */ /* 0x000fe20008010847 */
[C---:B---3--:R-:W-:Y:S01]  /*4310*/  F2FP.SATFINITE.E4M3.F32.PACK_AB_MERGE_C R81, R84.reuse, R81, RZ ;  /* 0x000000515451723e */ /* 0x048fe200048070ff */
[----:B------:R-:W-:Y:S01]  /*4320*/  FADD.FTZ R7, R29, R76 ;  /* 0x0000004c1d077221 */ /* 0x000fe20000010000 */
[----:B------:R-:W-:-:S01]  /*4330*/  FADD.FTZ R77, R84, R77 ;  /* 0x0000004d544d7221 */ /* 0x000fc20000010000 */
[----:B------:R-:W1:Y:S01]  /*4340*/  MUFU.EX2 R12, R12 ;  /* 0x0000000c000c7308 */ /* 0x000e620000000800 */
[----:B------:R-:W-:Y:S01]  /*4350*/  F2FP.SATFINITE.E4M3.F32.PACK_AB_MERGE_C R201, R4, R5, R81 ;  /* 0x0000000504c9723e */ /* 0x000fe20004807051 */
[----:B------:R-:W-:Y:S01]  /*4360*/  FADD.FTZ R76, R30, R7 ;  /* 0x000000071e4c7221 */ /* 0x000fe20000010000 */
[----:B0-----:R-:W-:-:S01]  /*4370*/  FADD.FTZ R98, R8, R77 ;  /* 0x0000004d08627221 */ /* 0x001fc20000010000 */
[----:B------:R-:W-:Y:S01]  /*4380*/  FFMA.FTZ R71, R91, UR6, -R71 ;  /* 0x000000065b477c23 */ /* 0x000fe20008010847 */
[----:B--2---:R-:W-:-:S02]  /*4390*/  IMAD.MOV.U32 R95, RZ, RZ, R119 ;  /* 0x000000ffff5f7224 */ /* 0x004fc400078e0077 */
[----:B------:R-:W-:Y:S01]  /*43a0*/  FADD.FTZ R7, R31, R76 ;  /* 0x0000004c1f077221 */ /* 0x000fe20000010000 */
[----:B------:R-:W-:-:S01]  /*43b0*/  FADD.FTZ R98, R9, R98 ;  /* 0x0000006209627221 */ /* 0x000fc20000010000 */
[----:B------:R-:W0:Y:S01]  /*43c0*/  MUFU.EX2 R13, R13 ;  /* 0x0000000d000d7308 */ /* 0x000e220000000800 */
[--C-:B------:R-:W-:Y:S02]  /*43d0*/  IMAD.MOV.U32 R91, RZ, RZ, R119.reuse ;  /* 0x000000ffff5b7224 */ /* 0x100fe400078e0077 */
[--C-:B------:R-:W-:Y:S02]  /*43e0*/  IMAD.MOV.U32 R84, RZ, RZ, R119.reuse ;  /* 0x000000ffff547224 */ /* 0x100fe400078e0077 */
[--C-:B------:R-:W-:Y:S02]  /*43f0*/  IMAD.MOV.U32 R81, RZ, RZ, R119.reuse ;  /* 0x000000ffff517224 */ /* 0x100fe400078e0077 */
[--C-:B------:R-:W-:Y:S01]  /*4400*/  IMAD.MOV.U32 R76, RZ, RZ, R119.reuse ;  /* 0x000000ffff4c7224 */ /* 0x100fe200078e0077 */
[----:B------:R2:W-:Y:S01]  /*4410*/  MUFU.EX2 R61, R62 ;  /* 0x0000003e003d7308 */ /* 0x0005e20000000800 */
[----:B------:R-:W-:-:S02]  /*4420*/  IMAD.MOV.U32 R31, RZ, RZ, R119 ;  /* 0x000000ffff1f7224 */ /* 0x000fc400078e0077 */
[----:B------:R-:W-:-:S05]  /*4430*/  IMAD.MOV.U32 R30, RZ, RZ, R119 ;  /* 0x000000ffff1e7224 */ /* 0x000fca00078e0077 */
[----:B------:R-:W3:Y:S01]  /*4440*/  MUFU.EX2 R75, R75 ;  /* 0x0000004b004b7308 */ /* 0x000ee20000000800 */
[----:B--2---:R-:W-:-:S01]  /*4450*/  FADD.FTZ R62, R34, R7 ;  /* 0x00000007223e7221 */ /* 0x004fc20000010000 */
[----:B-----5:R-:W-:Y:S01]  /*4460*/  FADD.FTZ R7, R93, R98 ;  /* 0x000000625d077221 */ /* 0x020fe20000010000 */
[----:B------:R-:W-:Y:S01]  /*4470*/  F2FP.SATFINITE.E4M3.F32.PACK_AB_MERGE_C R93, R96, R93, RZ ;  /* 0x0000005d605d723e */ /* 0x000fe200048070ff */
[----:B------:R-:W-:Y:S02]  /*4480*/  IMAD.MOV.U32 R98, RZ, RZ, R119 ;  /* 0x000000ffff627224 */ /* 0x000fe400078e0077 */
[----:B------:R-:W-:-:S01]  /*4490*/  FADD.FTZ R77, R35, R62 ;  /* 0x0000003e234d7221 */ /* 0x000fc20000010000 */
[----:B------:R-:W-:Y:S01]  /*44a0*/  FADD.FTZ R7, R96, R7 ;  /* 0x0000000760077221 */ /* 0x000fe20000010000 */
[----:B------:R-:W-:Y:S01]  /*44b0*/  F2FP.SATFINITE.E4M3.F32.PACK_AB_MERGE_C R203, R9, R8, R93 ;  /* 0x0000000809cb723e */ /* 0x000fe2000480705d */
[----:B------:R-:W2:Y:S01]  /*44c0*/  MUFU.EX2 R74, R74 ;  /* 0x0000004a004a7308 */ /* 0x000ea20000000800 */
[----:B------:R-:W-:-:S01]  /*44d0*/  FADD.FTZ R62, R38, R77 ;  /* 0x0000004d263e7221 */ /* 0x000fc20000010000 */
[----:B------:R-:W-:-:S02]  /*44e0*/  IMAD.MOV.U32 R96, RZ, RZ, R119 ;  /* 0x000000ffff607224 */ /* 0x000fc400078e0077 */
[--C-:B------:R-:W-:Y:S02]  /*44f0*/  IMAD.MOV.U32 R93, RZ, RZ, R119.reuse ;  /* 0x000000ffff5d7224 */ /* 0x100fe400078e0077 */
[--C-:B------:R-:W-:Y:S02]  /*4500*/  IMAD.MOV.U32 R38, RZ, RZ, R119.reuse ;  /* 0x000000ffff267224 */ /* 0x100fe400078e0077 */
[----:B------:R-:W4:Y:S01]  /*4510*/  MUFU.EX2 R14, R14 ;  /* 0x0000000e000e7308 */ /* 0x000f220000000800 */
[--C-:B------:R-:W-:Y:S02]  /*4520*/  IMAD.MOV.U32 R35, RZ, RZ, R119.reuse ;  /* 0x000000ffff237224 */ /* 0x100fe400078e0077 */
[----:B------:R-:W-:-:S05]  /*4530*/  IMAD.MOV.U32 R34, RZ, RZ, R119 ;  /* 0x000000ffff227224 */ /* 0x000fca00078e0077 */
[----:B------:R1:W-:Y:S08]  /*4540*/  MUFU.EX2 R3, R10 ;  /* 0x0000000a00037308 */ /* 0x0003f00000000800 */
[----:B------:R-:W5:Y:S01]  /*4550*/  MUFU.EX2 R15, R15 ;  /* 0x0000000f000f7308 */ /* 0x000f620000000800 */
[----:B-1----:R-:W-:-:S01]  /*4560*/  FADD.FTZ R10, R12, R7 ;  /* 0x000000070c0a7221 */ /* 0x002fc20000010000 */
[----:B------:R-:W-:Y:S01]  /*4570*/  FADD.FTZ R7, R39, R62 ;  /* 0x0000003e27077221 */ /* 0x000fe20000010000 */
[----:B------:R-:W-:-:S02]  /*4580*/  IMAD.MOV.U32 R39, RZ, RZ, R119 ;  /* 0x000000ffff277224 */ /* 0x000fc400078e0077 */
[----:B0-----:R-:W-:Y:S01]  /*4590*/  FADD.FTZ R10, R13, R10 ;  /* 0x0000000a0d0a7221 */ /* 0x001fe20000010000 */
[----:B------:R-:W-:-:S01]  /*45a0*/  FADD.FTZ R62, R40, R7 ;  /* 0x00000007283e7221 */ /* 0x000fc20000010000 */
[----:B------:R-:W-:Y:S01]  /*45b0*/  IMAD.MOV.U32 R40, RZ, RZ, R119 ;  /* 0x000000ffff287224 */ /* 0x000fe200078e0077 */
[----:B------:R-:W0:Y:S01]  /*45c0*/  MUFU.EX2 R79, R79 ;  /* 0x0000004f004f7308 */ /* 0x000e220000000800 */
[----:B---3--:R-:W-:-:S01]  /*45d0*/  FADD.FTZ R7, R75, R10 ;  /* 0x0000000a4b077221 */ /* 0x008fc20000010000 */
[----:B------:R-:W-:Y:S01]  /*45e0*/  FADD.FTZ R77, R85, R62 ;  /* 0x0000003e554d7221 */ /* 0x000fe20000010000 */
[----:B------:R-:W-:Y:S02]  /*45f0*/  IMAD.MOV.U32 R85, RZ, RZ, R119 ;  /* 0x000000ffff557224 */ /* 0x000fe400078e0077 */
[----:B--2---:R-:W-:Y:S01]  /*4600*/  FADD.FTZ R7, R74, R7 ;  /* 0x000000074a077221 */ /* 0x004fe20000010000 */
[----:B------:R-:W-:-:S01]  /*4610*/  FADD.FTZ R10, R44, R77 ;  /* 0x0000004d2c0a7221 */ /* 0x000fc20000010000 */
[----:B------:R-:W-:Y:S01]  /*4620*/  F2FP.SATFINITE.E4M3.F32.PACK_AB_MERGE_C R74, R74, R75, RZ ;  /* 0x0000004b4a4a723e */ /* 0x000fe200048070ff */
[----:B------:R-:W1:Y:S01]  /*4630*/  MUFU.EX2 R78, R78 ;  /* 0x0000004e004e7308 */ /* 0x000e620000000800 */
[----:B----4-:R-:W-:-:S01]  /*4640*/  FADD.FTZ R62, R14, R7 ;  /* 0x000000070e3e7221 */ /* 0x010fc20000010000 */
[----:B------:R-:W-:Y:S01]  /*4650*/  FADD.FTZ R7, R55, R10 ;  /* 0x0000000a37077221 */ /* 0x000fe20000010000 */
[----:B------:R-:W-:Y:S01]  /*4660*/  F2FP.SATFINITE.E4M3.F32.PACK_AB_MERGE_C R205, R13, R12, R74 ;  /* 0x0000000c0dcd723e */ /* 0x000fe2000480704a */
[----:B------:R-:W-:-:S02]  /*4670*/  IMAD.MOV.U32 R75, RZ, RZ, R119 ;  /* 0x000000ffff4b7224 */ /* 0x000fc400078e0077 */
[----:B-----5:R-:W-:-:S01]  /*4680*/  FADD.FTZ R62, R15, R62 ;  /* 0x0000003e0f3e7221 */ /* 0x020fc20000010000 */
[----:B------:R-:W-:Y:S01]  /*4690*/  FADD.FTZ R10, R50, R7 ;  /* 0x00000007320a7221 */ /* 0x000fe20000010000 */
[----:B------:R-:W-:Y:S01]  /*46a0*/  MOV R74, R119 ;  /* 0x00000077004a7202 */ /* 0x000fe20000000f00 */
[----:B------:R-:W2:Y:S01]  /*46b0*/  MUFU.EX2 R57, R57 ;  /* 0x0000003900397308 */ /* 0x000ea20000000800 */
[----:B0-----:R-:W-:-:S01]  /*46c0*/  FADD.FTZ R7, R79, R62 ;  /* 0x0000003e4f077221 */ /* 0x001fc20000010000 */
[----:B------:R-:W-:Y:S01]  /*46d0*/  FADD.FTZ R77, R87, R10 ;  /* 0x0000000a574d7221 */ /* 0x000fe20000010000 */
[--C-:B------:R-:W-:Y:S01]  /*46e0*/  IMAD.MOV.U32 R87, RZ, RZ, R119.reuse ;  /* 0x000000ffff577224 */ /* 0x100fe200078e0077 */
[----:B------:R-:W-:Y:S01]  /*46f0*/  MOV R44, R119 ;  /* 0x00000077002c7202 */ /* 0x000fe20000000f00 */
[----:B------:R-:W-:Y:S02]  /*4700*/  IMAD.MOV.U32 R62, RZ, RZ, R119 ;  /* 0x000000ffff3e7224 */ /* 0x000fe400078e0077 */
[----:B------:R-:W-:Y:S01]  /*4710*/  FADD.FTZ R28, R54, R77 ;  /* 0x0000004d361c7221 */ /* 0x000fe20000010000 */
[----:B------:R-:W-:Y:S01]  /*4720*/  IMAD.MOV.U32 R77, RZ, RZ, R119 ;  /* 0x000000ffff4d7224 */ /* 0x000fe200078e0077 */
[----:B------:R-:W0:Y:S01]  /*4730*/  MUFU.EX2 R56, R56 ;  /* 0x0000003800387308 */ /* 0x000e220000000800 */
[----:B-1----:R-:W-:-:S01]  /*4740*/  FADD.FTZ R10, R78, R7 ;  /* 0x000000074e0a7221 */ /* 0x002fc20000010000 */
[----:B------:R-:W-:Y:S01]  /*4750*/  FADD.FTZ R29, R53, R28 ;  /* 0x0000001c351d7221 */ /* 0x000fe20000010000 */
[----:B------:R-:W-:Y:S01]  /*4760*/  F2FP.SATFINITE.E4M3.F32.PACK_AB_MERGE_C R78, R78, R79, RZ ;  /* 0x0000004f4e4e723e */ /* 0x000fe200048070ff */
[----:B------:R-:W-:-:S02]  /*4770*/  IMAD.MOV.U32 R79, RZ, RZ, R119 ;  /* 0x000000ffff4f7224 */ /* 0x000fc400078e0077 */
[----:B------:R-:W-:Y:S01]  /*4780*/  IMAD.MOV.U32 R55, RZ, RZ, R119 ;  /* 0x000000ffff377224 */ /* 0x000fe200078e0077 */
[----:B------:R-:W-:Y:S01]  /*4790*/  F2FP.SATFINITE.E4M3.F32.PACK_AB_MERGE_C R207, R15, R14, R78 ;  /* 0x0000000e0fcf723e */ /* 0x000fe2000480704e */
[----:B------:R-:W1:Y:S01]  /*47a0*/  MUFU.EX2 R72, R72 ;  /* 0x0000004800487308 */ /* 0x000e620000000800 */
[----:B--2---:R-:W-:-:S01]  /*47b0*/  FADD.FTZ R7, R57, R10 ;  /* 0x0000000a39077221 */ /* 0x004fc20000010000 */
[----:B------:R-:W-:Y:S01]  /*47c0*/  FADD.FTZ R10, R48, R29 ;  /* 0x0000001d300a7221 */ /* 0x000fe20000010000 */
[--C-:B------:R-:W-:Y:S02]  /*47d0*/  IMAD.MOV.U32 R78, RZ, RZ, R119.reuse ;  /* 0x000000ffff4e7224 */ /* 0x100fe400078e0077 */
[----:B------:R-:W-:Y:S02]  /*47e0*/  IMAD.MOV.U32 R54, RZ, RZ, R119 ;  /* 0x000000ffff367224 */ /* 0x000fe400078e0077 */
[----:B------:R-:W-:-:S01]  /*47f0*/  FADD.FTZ R63, R63, R10 ;  /* 0x0000000a3f3f7221 */ /* 0x000fc20000010000 */
[----:B------:R-:W-:Y:S01]  /*4800*/  IMAD.MOV.U32 R53, RZ, RZ, R119 ;  /* 0x000000ffff357224 */ /* 0x000fe200078e0077 */
[----:B------:R-:W2:Y:S01]  /*4810*/  MUFU.EX2 R73, R73 ;  /* 0x0000004900497308 */ /* 0x000ea20000000800 */
[----:B0-----:R-:W-:-:S01]  /*4820*/  FADD.FTZ R7, R56, R7 ;  /* 0x0000000738077221 */ /* 0x001fc20000010000 */
[----:B------:R-:W-:Y:S01]  /*4830*/  FADD.FTZ R10, R52, R63 ;  /* 0x0000003f340a7221 */ /* 0x000fe20000010000 */
[----:B------:R-:W-:-:S02]  /*4840*/  IMAD.MOV.U32 R63, RZ, RZ, R119 ;  /* 0x000000ffff3f7224 */ /* 0x000fc400078e0077 */
[----:B------:R-:W-:Y:S02]  /*4850*/  IMAD.MOV.U32 R50, RZ, RZ, R119 ;  /* 0x000000ffff327224 */ /* 0x000fe400078e0077 */
[----:B------:R-:W-:-:S01]  /*4860*/  FADD.FTZ R10, R51, R10 ;  /* 0x0000000a330a7221 */ /* 0x000fc20000010000 */
[----:B------:R-:W-:Y:S01]  /*4870*/  IMAD.MOV.U32 R48, RZ, RZ, R119 ;  /* 0x000000ffff307224 */ /* 0x000fe200078e0077 */
        /* <DEDUP_REMOVED lines=8> */
[----:B------:R-:W-:Y:S01]  /*4900*/  F2FP.SATFINITE.E4M3.F32.PACK_AB_MERGE_C R72, R73, R72, RZ ;  /* 0x000000484948723e */ /* 0x000fe200048070ff */
[--C-:B------:R-:W-:Y:S02]  /*4910*/  IMAD.MOV.U32 R73, RZ, RZ, R119.reuse ;  /* 0x000000ffff497224 */ /* 0x100fe400078e0077 */
[--C-:B------:R-:W-:Y:S01]  /*4920*/  IMAD.MOV.U32 R64, RZ, RZ, R119.reuse ;  /* 0x000000ffff407224 */ /* 0x100fe200078e0077 */
[----:B------:R-:W-:Y:S01]  /*4930*/  F2FP.SATFINITE.E4M3.F32.PACK_AB_MERGE_C R209, R56, R57, R72 ;  /* 0x0000003938d1723e */ /* 0x000fe20004807048 */
[----:B------:R-:W-:Y:S01]  /*4940*/  IMAD.MOV.U32 R72, RZ, RZ, R119 ;  /* 0x000000ffff487224 */ /* 0x000fe200078e0077 */
[----:B------:R-:W2:Y:S01]  /*4950*/  MUFU.EX2 R60, R60 ;  /* 0x0000003c003c7308 */ /* 0x000ea20000000800 */
[----:B0-----:R-:W-:-:S01]  /*4960*/  FADD.FTZ R28, R58, R7 ;  /* 0x000000073a1c7221 */ /* 0x001fc20000010000 */
[----:B------:R-:W-:-:S02]  /*4970*/  IMAD.MOV.U32 R57, RZ, RZ, R119 ;  /* 0x000000ffff397224 */ /* 0x000fc400078e0077 */
[--C-:B------:R-:W-:Y:S02]  /*4980*/  IMAD.MOV.U32 R56, RZ, RZ, R119.reuse ;  /* 0x000000ffff387224 */ /* 0x100fe400078e0077 */
[----:B------:R-:W-:Y:S02]  /*4990*/  IMAD.MOV.U32 R52, RZ, RZ, R119 ;  /* 0x000000ffff347224 */ /* 0x000fe400078e0077 */
[----:B------:R-:W0:Y:S01]  /*49a0*/  MUFU.EX2 R42, R42 ;  /* 0x0000002a002a7308 */ /* 0x000e220000000800 */
[----:B-1----:R-:W-:-:S01]  /*49b0*/  FADD.FTZ R7, R59, R28 ;  /* 0x0000001c3b077221 */ /* 0x002fc20000010000 */
[--C-:B------:R-:W-:Y:S02]  /*49c0*/  IMAD.MOV.U32 R51, RZ, RZ, R119.reuse ;  /* 0x000000ffff337224 */ /* 0x100fe400078e0077 */
[--C-:B------:R-:W-:Y:S02]  /*49d0*/  IMAD.MOV.U32 R49, RZ, RZ, R119.reuse ;  /* 0x000000ffff317224 */ /* 0x100fe400078e0077 */
[----:B------:R-:W-:-:S02]  /*49e0*/  IMAD.MOV.U32 R28, RZ, RZ, R119 ;  /* 0x000000ffff1c7224 */ /* 0x000fc400078e0077 */
[----:B------:R-:W1:Y:S01]  /*49f0*/  MUFU.EX2 R6, R6 ;  /* 0x0000000600067308 */ /* 0x000e620000000800 */
[----:B--2---:R-:W-:-:S01]  /*4a00*/  FADD.FTZ R10, R60, R7 ;  /* 0x000000073c0a7221 */ /* 0x004fc20000010000 */
[----:B------:R-:W-:-:S03]  /*4a10*/  F2FP.SATFINITE.E4M3.F32.PACK_AB_MERGE_C R60, R61, R60, RZ ;  /* 0x0000003c3d3c723e */ /* 0x000fc600048070ff */
[----:B------:R-:W-:Y:S01]  /*4a20*/  FADD.FTZ R61, R61, R10 ;  /* 0x0000000a3d3d7221 */ /* 0x000fe20000010000 */
[----:B------:R-:W-:Y:S01]  /*4a30*/  F2FP.SATFINITE.E4M3.F32.PACK_AB_MERGE_C R211, R59, R58, R60 ;  /* 0x0000003a3bd3723e */ /* 0x000fe2000480703c */
[----:B------:R-:W-:Y:S01]  /*4a40*/  IMAD.MOV.U32 R60, RZ, RZ, R119 ;  /* 0x000000ffff3c7224 */ /* 0x000fe200078e0077 */
[----:B------:R-:W2:Y:S01]  /*4a50*/  MUFU.EX2 R33, R33 ;  /* 0x0000002100217308 */ /* 0x000ea20000000800 */
[----:B0-----:R-:W-:-:S01]  /*4a60*/  FADD.FTZ R10, R42, R29 ;  /* 0x0000001d2a0a7221 */ /* 0x001fc20000010000 */
[-C--:B------:R-:W-:Y:S01]  /*4a70*/  MOV R59, R119.reuse ;  /* 0x00000077003b7202 */ /* 0x080fe20000000f00 */
[----:B------:R-:W-:Y:S01]  /*4a80*/  IMAD.MOV.U32 R58, RZ, RZ, R119 ;  /* 0x000000ffff3a7224 */ /* 0x000fe200078e0077 */
[----:B------:R-:W-:-:S04]  /*4a90*/  MOV R29, R119 ;  /* 0x00000077001d7202 */ /* 0x000fc80000000f00 */
[----:B------:R-:W0:Y:S01]  /*4aa0*/  MUFU.EX2 R36, R36 ;  /* 0x0000002400247308 */ /* 0x000e220000000800 */
[----:B-1----:R-:W-:-:S01]  /*4ab0*/  FADD.FTZ R26, R6, R61 ;  /* 0x0000003d061a7221 */ /* 0x002fc20000010000 */
[----:B------:R-:W-:-:S03]  /*4ac0*/  IMAD.MOV.U32 R61, RZ, RZ, R119 ;  /* 0x000000ffff3d7224 */ /* 0x000fc600078e0077 */
[----:B------:R-:W-:-:S03]  /*4ad0*/  FADD.FTZ R26, R3, R26 ;  /* 0x0000001a031a7221 */ /* 0x000fc60000010000 */
        /* <DEDUP_REMOVED lines=8> */
[----:B------:R-:W-:Y:S02]  /*4b60*/  F2FP.SATFINITE.E4M3.F32.PACK_AB_MERGE_C R36, R89, R36, RZ ;  /* 0x000000245924723e */ /* 0x000fe400048070ff */
[----:B------:R-:W-:Y:S02]  /*4b70*/  MOV R89, R119 ;  /* 0x0000007700597202 */ /* 0x000fe40000000f00 */
[----:B------:R-:W-:Y:S01]  /*4b80*/  F2FP.SATFINITE.E4M3.F32.PACK_AB_MERGE_C R212, R33, R42, R36 ;  /* 0x0000002a21d4723e */ /* 0x000fe20004807024 */
[----:B------:R-:W-:Y:S01]  /*4b90*/  IMAD.MOV.U32 R42, RZ, RZ, R119 ;  /* 0x000000ffff2a7224 */ /* 0x000fe200078e0077 */
[----:B------:R-:W2:Y:S01]  /*4ba0*/  MUFU.EX2 R21, R21 ;  /* 0x0000001500157308 */ /* 0x000ea20000000800 */
[C---:B0-----:R-:W-:Y:S01]  /*4bb0*/  F2FP.SATFINITE.E4M3.F32.PACK_AB_MERGE_C R26, R20.reuse, R11, RZ ;  /* 0x0000000b141a723e */ /* 0x041fe200048070ff */
[----:B------:R-:W-:Y:S01]  /*4bc0*/  FADD.FTZ R20, R20, R25 ;  /* 0x0000001914147221 */ /* 0x000fe20000010000 */
[----:B------:R-:W-:-:S02]  /*4bd0*/  IMAD.MOV.U32 R36, RZ, RZ, R119 ;  /* 0x000000ffff247224 */ /* 0x000fc400078e0077 */
[----:B------:R-:W-:Y:S01]  /*4be0*/  F2FP.SATFINITE.E4M3.F32.PACK_AB_MERGE_C R213, R3, R6, R26 ;  /* 0x0000000603d5723e */ /* 0x000fe2000480701a */
[----:B------:R-:W-:Y:S02]  /*4bf0*/  IMAD.MOV.U32 R33, RZ, RZ, R119 ;  /* 0x000000ffff217224 */ /* 0x000fe400078e0077 */
[----:B------:R-:W0:Y:S01]  /*4c00*/  MUFU.EX2 R92, R92 ;  /* 0x0000005c005c7308 */ /* 0x000e220000000800 */
[----:B-1----:R-:W-:-:S01]  /*4c10*/  FADD.FTZ R11, R41, R10 ;  /* 0x0000000a290b7221 */ /* 0x002fc20000010000 */
[----:B------:R-:W-:-:S06]  /*4c20*/  IMAD.MOV.U32 R26, RZ, RZ, R119 ;  /* 0x000000ffff1a7224 */ /* 0x000fcc00078e0077 */
[----:B------:R-:W-:Y:S01]  /*4c30*/  MUFU.EX2 R43, R43 ;  /* 0x0000002b002b7308 */ /* 0x000fe20000000800 */
[----:B--2---:R-:W-:-:S07]  /*4c40*/  FADD.FTZ R25, R21, R20 ;  /* 0x0000001415197221 */ /* 0x004fce0000010000 */
[----:B------:R-:W1:Y:S01]  /*4c50*/  MUFU.EX2 R66, R66 ;  /* 0x0000004200427308 */ /* 0x000e620000000800 */
[----:B0-----:R-:W-:-:S07]  /*4c60*/  FADD.FTZ R10, R92, R11 ;  /* 0x0000000b5c0a7221 */ /* 0x001fce0000010000 */
[----:B------:R-:W0:Y:S08]  /*4c70*/  MUFU.EX2 R24, R24 ;  /* 0x0000001800187308 */ /* 0x000e300000000800 */
[----:B------:R-:W2:Y:S01]  /*4c80*/  MUFU.EX2 R27, R27 ;  /* 0x0000001b001b7308 */ /* 0x000ea20000000800 */
[----:B-1----:R-:W-:Y:S01]  /*4c90*/  F2FP.SATFINITE.E4M3.F32.PACK_AB_MERGE_C R11, R66, R43, RZ ;  /* 0x0000002b420b723e */ /* 0x002fe200048070ff */
[----:B------:R-:W-:-:S03]  /*4ca0*/  FADD.FTZ R43, R43, R10 ;  /* 0x0000000a2b2b7221 */ /* 0x000fc60000010000 */
[----:B------:R-:W-:Y:S01]  /*4cb0*/  F2FP.SATFINITE.E4M3.F32.PACK_AB_MERGE_C R214, R92, R41, R11 ;  /* 0x000000295cd6723e */ /* 0x000fe2000480700b */
[----:B------:R-:W-:-:S01]  /*4cc0*/  FADD.FTZ R66, R66, R43 ;  /* 0x0000002b42427221 */ /* 0x000fc20000010000 */
[----:B------:R-:W-:Y:S01]  /*4cd0*/  IMAD.MOV.U32 R92, RZ, RZ, R119 ;  /* 0x000000ffff5c7224 */ /* 0x000fe200078e0077 */
[----:B------:R-:W1:Y:S01]  /*4ce0*/  MUFU.EX2 R32, R32 ;  /* 0x0000002000207308 */ /* 0x000e620000000800 */
[----:B0-----:R-:W-:-:S01]  /*4cf0*/  FADD.FTZ R20, R24, R25 ;  /* 0x0000001918147221 */ /* 0x001fc20000010000 */
[--C-:B------:R-:W-:Y:S02]  /*4d00*/  IMAD.MOV.U32 R43, RZ, RZ, R119.reuse ;  /* 0x000000ffff2b7224 */ /* 0x100fe400078e0077 */
[--C-:B------:R-:W-:Y:S02]  /*4d10*/  IMAD.MOV.U32 R41, RZ, RZ, R119.reuse ;  /* 0x000000ffff297224 */ /* 0x100fe400078e0077 */
[----:B------:R-:W-:Y:S02]  /*4d20*/  IMAD.MOV.U32 R25, RZ, RZ, R119 ;  /* 0x000000ffff197224 */ /* 0x000fe400078e0077 */
[----:B------:R-:W-:Y:S01]  /*4d30*/  MUFU.EX2 R65, R65 ;  /* 0x0000004100417308 */ /* 0x000fe20000000800 */
[----:B--2---:R-:W-:-:S07]  /*4d40*/  FADD.FTZ R11, R27, R20 ;  /* 0x000000141b0b7221 */ /* 0x004fce0000010000 */
[----:B------:R-:W0:Y:S01]  /*4d50*/  MUFU.EX2 R70, R70 ;  /* 0x0000004600467308 */ /* 0x000e220000000800 */
[C---:B-1----:R-:W-:Y:S01]  /*4d60*/  F2FP.SATFINITE.E4M3.F32.PACK_AB_MERGE_C R27, R32.reuse, R27, RZ ;  /* 0x0000001b201b723e */ /* 0x042fe200048070ff */
[----:B------:R-:W-:-:S03]  /*4d70*/  FADD.FTZ R32, R32, R11 ;  /* 0x0000000b20207221 */ /* 0x000fc60000010000 */
[----:B------:R-:W-:Y:S01]  /*4d80*/  F2FP.SATFINITE.E4M3.F32.PACK_AB_MERGE_C R215, R24, R21, R27 ;  /* 0x0000001518d7723e */ /* 0x000fe2000480701b */
[--C-:B------:R-:W-:Y:S02]  /*4d90*/  IMAD.MOV.U32 R27, RZ, RZ, R119.reuse ;  /* 0x000000ffff1b7224 */ /* 0x100fe400078e0077 */
[----:B------:R-:W1:Y:S01]  /*4da0*/  MUFU.EX2 R47, R47 ;  /* 0x0000002f002f7308 */ /* 0x000e620000000800 */
[----:B------:R-:W-:-:S07]  /*4db0*/  IMAD.MOV.U32 R24, RZ, RZ, R119 ;  /* 0x000000ffff187224 */ /* 0x000fce00078e0077 */
[----:B------:R-:W2:Y:S01]  /*4dc0*/  MUFU.EX2 R37, R37 ;  /* 0x0000002500257308 */ /* 0x000ea20000000800 */
[----:B0-----:R-:W-:-:S07]  /*4dd0*/  F2FP.SATFINITE.E4M3.F32.PACK_AB_MERGE_C R4, R70, R65, RZ ;  /* 0x000000414604723e */ /* 0x001fce00048070ff */
[----:B------:R-:W0:Y:S01]  /*4de0*/  MUFU.EX2 R68, R68 ;  /* 0x0000004400447308 */ /* 0x000e220000000800 */
[----:B-1----:R-:W-:-:S01]  /*4df0*/  FADD.FTZ R5, R47, R66 ;  /* 0x000000422f057221 */ /* 0x002fc20000010000 */
[----:B------:R-:W-:-:S06]  /*4e00*/  IMAD.MOV.U32 R66, RZ, RZ, R119 ;  /* 0x000000ffff427224 */ /* 0x000fcc00078e0077 */
[----:B------:R-:W1:Y:S01]  /*4e10*/  MUFU.EX2 R46, R46 ;  /* 0x0000002e002e7308 */ /* 0x000e620000000800 */
[----:B--2---:R-:W-:-:S01]  /*4e20*/  FADD.FTZ R9, R37, R32 ;  /* 0x0000002025097221 */ /* 0x004fc20000010000 */
[----:B------:R-:W-:-:S06]  /*4e30*/  IMAD.MOV.U32 R32, RZ, RZ, R119 ;  /* 0x000000ffff207224 */ /* 0x000fcc00078e0077 */
[----:B------:R-:W2:Y:S01]  /*4e40*/  MUFU.EX2 R80, R80 ;  /* 0x0000005000507308 */ /* 0x000ea20000000800 */
[C---:B0-----:R-:W-:Y:S01]  /*4e50*/  F2FP.SATFINITE.E4M3.F32.PACK_AB_MERGE_C R216, R68.reuse, R47, R4 ;  /* 0x0000002f44d8723e */ /* 0x041fe20004807004 */
[----:B------:R-:W-:Y:S01]  /*4e60*/  FADD.FTZ R68, R68, R5 ;  /* 0x0000000544447221 */ /* 0x000fe20000010000 */
[----:B------:R-:W-:-:S03]  /*4e70*/  IMAD.MOV.U32 R47, RZ, RZ, R119 ;  /* 0x000000ffff2f7224 */ /* 0x000fc600078e0077 */
[----:B------:R-:W-:Y:S01]  /*4e80*/  FADD.FTZ R65, R65, R68 ;  /* 0x0000004441417221 */ /* 0x000fe20000010000 */
[----:B------:R-:W-:Y:S01]  /*4e90*/  IMAD.MOV.U32 R68, RZ, RZ, R119 ;  /* 0x000000ffff447224 */ /* 0x000fe200078e0077 */
[----:B------:R0:W3:Y:S01]  /*4ea0*/  MUFU.EX2 R7, R86 ;  /* 0x0000005600077308 */ /* 0x0000e20000000800 */
[----:B-1----:R-:W-:-:S01]  /*4eb0*/  FADD.FTZ R9, R46, R9 ;  /* 0x000000092e097221 */ /* 0x002fc20000010000 */
[----:B------:R-:W-:Y:S01]  /*4ec0*/  FADD.FTZ R70, R70, R65 ;  /* 0x0000004146467221 */ /* 0x000fe20000010000 */
[----:B------:R-:W-:-:S05]  /*4ed0*/  IMAD.MOV.U32 R65, RZ, RZ, R119 ;  /* 0x000000ffff417224 */ /* 0x000fca00078e0077 */
[----:B------:R-:W-:Y:S01]  /*4ee0*/  MUFU.EX2 R69, R69 ;  /* 0x0000004500457308 */ /* 0x000fe20000000800 */
[----:B--2---:R-:W-:-:S01]  /*4ef0*/  FADD.FTZ R4, R80, R9 ;  /* 0x0000000950047221 */ /* 0x004fc20000010000 */
[----:B0-----:R-:W-:-:S06]  /*4f00*/  IMAD.MOV.U32 R86, RZ, RZ, R119 ;  /* 0x000000ffff567224 */ /* 0x001fcc00078e0077 */
[----:B------:R-:W0:Y:S01]  /*4f10*/  MUFU.EX2 R82, R82 ;  /* 0x0000005200527308 */ /* 0x000e220000000800 */
[----:B---3--:R-:W-:-:S01]  /*4f20*/  FADD.FTZ R4, R7, R4 ;  /* 0x0000000407047221 */ /* 0x008fc20000010000 */
[----:B------:R-:W-:-:S04]  /*4f30*/  F2FP.SATFINITE.E4M3.F32.PACK_AB_MERGE_C R80, R7, R80, RZ ;  /* 0x000000500750723e */ /* 0x000fc800048070ff */
[----:B------:R-:W-:Y:S01]  /*4f40*/  F2FP.SATFINITE.E4M3.F32.PACK_AB_MERGE_C R217, R46, R37, R80 ;  /* 0x000000252ed9723e */ /* 0x000fe20004807050 */
[--C-:B------:R-:W-:Y:S01]  /*4f50*/  IMAD.MOV.U32 R80, RZ, RZ, R119.reuse ;  /* 0x000000ffff507224 */ /* 0x100fe200078e0077 */
[----:B------:R-:W1:Y:S01]  /*4f60*/  MUFU.EX2 R67, R67 ;  /* 0x0000004300437308 */ /* 0x000e620000000800 */
[--C-:B------:R-:W-:Y:S02]  /*4f70*/  IMAD.MOV.U32 R46, RZ, RZ, R119.reuse ;  /* 0x000000ffff2e7224 */ /* 0x100fe400078e0077 */
[----:B------:R-:W-:-:S05]  /*4f80*/  IMAD.MOV.U32 R37, RZ, RZ, R119 ;  /* 0x000000ffff257224 */ /* 0x000fca00078e0077 */
[----:B------:R-:W2:Y:S01]  /*4f90*/  MUFU.EX2 R45, R45 ;  /* 0x0000002d002d7308 */ /* 0x000ea20000000800 */
[----:B0-----:R-:W-:-:S07]  /*4fa0*/  F2FP.SATFINITE.E4M3.F32.PACK_AB_MERGE_C R8, R82, R69, RZ ;  /* 0x000000455208723e */ /* 0x001fce00048070ff */
[----:B------:R-:W0:Y:S01]  /*4fb0*/  MUFU.EX2 R94, R94 ;  /* 0x0000005e005e7308 */ /* 0x000e220000000800 */
[----:B-1----:R-:W-:-:S01]  /*4fc0*/  FADD.FTZ R5, R67, R70 ;  /* 0x0000004643057221 */ /* 0x002fc20000010000 */
[----:B------:R-:W-:-:S06]  /*4fd0*/  IMAD.MOV.U32 R70, RZ, RZ, R119 ;  /* 0x000000ffff467224 */ /* 0x000fcc00078e0077 */
[----:B------:R-:W1:Y:S01]  /*4fe0*/  MUFU.EX2 R88, R88 ;  /* 0x0000005800587308 */ /* 0x000e620000000800 */
[----:B--2---:R-:W-:-:S07]  /*4ff0*/  FADD.FTZ R7, R45, R4 ;  /* 0x000000042d077221 */ /* 0x004fce0000010000 */
[----:B------:R-:W2:Y:S01]  /*5000*/  MUFU.EX2 R90, R90 ;  /* 0x0000005a005a7308 */ /* 0x000ea20000000800 */
[C---:B0-----:R-:W-:Y:S01]  /*5010*/  F2FP.SATFINITE.E4M3.F32.PACK_AB_MERGE_C R218, R94.reuse, R67, R8 ;  /* 0x000000435eda723e */ /* 0x041fe20004807008 */
[----:B------:R-:W-:Y:S01]  /*5020*/  FADD.FTZ R94, R94, R5 ;  /* 0x000000055e5e7221 */ /* 0x000fe20000010000 */
[----:B------:R-:W-:-:S03]  /*5030*/  IMAD.MOV.U32 R67, RZ, RZ, R119 ;  /* 0x000000ffff437224 */ /* 0x000fc600078e0077 */
[----:B------:R-:W-:Y:S01]  /*5040*/  FADD.FTZ R69, R69, R94 ;  /* 0x0000005e45457221 */ /* 0x000fe20000010000 */
[----:B------:R-:W-:Y:S01]  /*5050*/  IMAD.MOV.U32 R94, RZ, RZ, R119 ;  /* 0x000000ffff5e7224 */ /* 0x000fe200078e0077 */
[----:B------:R-:W0:Y:S01]  /*5060*/  MUFU.EX2 R71, R71 ;  /* 0x0000004700477308 */ /* 0x000e220000000800 */
[----:B-1----:R-:W-:-:S01]  /*5070*/  FADD.FTZ R7, R88, R7 ;  /* 0x0000000758077221 */ /* 0x002fc20000010000 */
[----:B------:R-:W-:Y:S01]  /*5080*/  FADD.FTZ R4, R82, R69 ;  /* 0x0000004552047221 */ /* 0x000fe20000010000 */
[--C-:B------:R-:W-:Y:S02]  /*5090*/  IMAD.MOV.U32 R82, RZ, RZ, R119.reuse ;  /* 0x000000ffff527224 */ /* 0x100fe400078e0077 */
[----:B------:R-:W-:Y:S02]  /*50a0*/  IMAD.MOV.U32 R69, RZ, RZ, R119 ;  /* 0x000000ffff457224 */ /* 0x000fe400078e0077 */
[----:B--2---:R-:W-:-:S01]  /*50b0*/  FADD.FTZ R6, R90, R7 ;  /* 0x000000075a067221 */ /* 0x004fc20000010000 */
[----:B0-----:R-:W-:-:S03]  /*50c0*/  F2FP.SATFINITE.E4M3.F32.PACK_AB_MERGE_C R3, R71, R90, RZ ;  /* 0x0000005a4703723e */ /* 0x001fc600048070ff */
[----:B------:R-:W-:Y:S01]  /*50d0*/  FADD.FTZ R6, R71, R6 ;  /* 0x0000000647067221 */ /* 0x000fe20000010000 */
[----:B------:R-:W-:Y:S01]  /*50e0*/  IMAD.MOV.U32 R90, RZ, RZ, R119 ;  /* 0x000000ffff5a7224 */ /* 0x000fe200078e0077 */
[----:B------:R-:W-:Y:S01]  /*50f0*/  F2FP.SATFINITE.E4M3.F32.PACK_AB_MERGE_C R219, R88, R45, R3 ;  /* 0x0000002d58db723e */ /* 0x000fe20004807003 */
[--C-:B------:R-:W-:Y:S02]  /*5100*/  IMAD.MOV.U32 R88, RZ, RZ, R119.reuse ;  /* 0x000000ffff587224 */ /* 0x100fe400078e0077 */
[--C-:B------:R-:W-:Y:S02]  /*5110*/  IMAD.MOV.U32 R71, RZ, RZ, R119.reuse ;  /* 0x000000ffff477224 */ /* 0x100fe400078e0077 */
[----:B------:R-:W-:Y:S01]  /*5120*/  IMAD.MOV.U32 R45, RZ, RZ, R119 ;  /* 0x000000ffff2d7224 */ /* 0x000fe200078e0077 */
[----:B------:R-:W-:Y:S06]  /*5130*/  @!P1 BRA `(.L_x_3644) ;  /* 0x0000003800f89947 */ /* 0x000fec0003800000 */
[----:B------:R-:W-:Y:S01]  /*5140*/  IMAD.MOV.U32 R5, RZ, RZ, R122 ;  /* 0x000000ffff057224 */ /* 0x000fe200078e007a */
[----:B------:R-:W-:Y:S01]  /*5150*/  CS2R R118, SRZ ;  /* 0x0000000000767805 */ /* 0x000fe2000001ff00 */
[----:B------:R-:W-:Y:S01]  /*5160*/  IMAD.MOV.U32 R3, RZ, RZ, R120 ;  /* 0x000000ffff037224 */ /* 0x000fe200078e0078 */
        /* <DEDUP_REMOVED lines=47> */
[----:B------:R-:W-:Y:S01]  /*5460*/  UIADD3 UR52, UR50, -0x2, URZ ;  /* 0xfffffffe32347890 */ /* 0x000fe2000fffe03f */
[----:B------:R-:W-:Y:S01]  /*5470*/  UMOV UR53, UR44 ;  /* 0x0000002c00357c82 */ /* 0x000fe20008000000 */
[----:B------:R-:W-:Y:S01]  /*5480*/  UMOV UR51, UR43 ;  /* 0x0000002b00337c82 */ /* 0x000fe20008000000 */
[----:B------:R-:W-:-:S09]  /*5490*/  ULDC UR50, c[0x0][0x988] ;  /* 0x0002620000327ab9 */ /* 0x000fd20000000800 */
.L_x_3655:
[----:B------:R-:W-:Y:S01]  /*54a0*/  ISETP.NE.AND P2, PT, RZ, UR38, PT ;  /* 0x00000026ff007c0c */ /* 0x000fe2000bf45270 */
[----:B------:R-:W-:-:S04]  /*54b0*/  UISETP.NE.AND UP0, UPT, UR51, 0x1, UPT ;  /* 0x000000013300788c */ /* 0x000fc8000bf05270 */
[----:B------:R-:W-:-:S04]  /*54c0*/  USEL UR44, URZ, 0x1, UP0 ;  /* 0x000000013f2c7887 */ /* 0x000fc80008000000 */
[----:B------:R-:W-:-:S04]  /*54d0*/  ULOP3.LUT UR44, UR53, UR44, URZ, 0x3c, !UPT ;  /* 0x0000002c352c7292 */ /* 0x000fc8000f8e3c3f */
[----:B------:R-:W-:Y:S08]  /*54e0*/  @P2 BRA `(.L_x_3645) ;  /* 0x0000000000382947 */ /* 0x000ff00003800000 */
[----:B------:R-:W-:Y:S05]  /*54f0*/  @!P0 BRA `(.L_x_3646) ;  /* 0x0000000000048947 */ /* 0x000fea0003800000 */
[----:B------:R-:W-:Y:S01]  /*5500*/  BPT.TRAP 0x1 ;  /* 0x000000040000795c */ /* 0x000fe20000300000 */
.L_x_3646:
[----:B------:R-:W-:Y:S01]  /*5510*/  UIADD3 UR6, UR51, 0x1, URZ ;  /* 0x0000000133067890 */ /* 0x000fe2000fffe03f */
[----:B------:R-:W-:-:S03]  /*5520*/  IMAD.U32 R7, RZ, RZ, UR44 ;  /* 0x0000002cff077e24 */ /* 0x000fc6000f8e00ff */
[----:B------:R-:W-:Y:S02]  /*5530*/  UISETP.NE.AND UP0, UPT, UR6, 0x2, UPT ;  /* 0x000000020600788c */ /* 0x000fe4000bf05270 */
[----:B------:R-:W-:Y:S02]  /*5540*/  SHF.L.U32 R7, R7, 0x1f, RZ ;  /* 0x0000001f07077819 */ /* 0x000fe400000006ff */
[----:B------:R-:W-:-:S04]  /*5550*/  USEL UR6, UR6, URZ, UP0 ;  /* 0x0000003f06067287 */ /* 0x000fc80008000000 */
[----:B------:R-:W-:-:S09]  /*5560*/  ULEA UR6, UR6, UR39, 0x3 ;  /* 0x0000002706067291 */ /* 0x000fd2000f8e183f */
[----:B------:R0:W1:Y:S01]  /*5570*/  SYNCS.PHASECHK.TRANS64.TRYWAIT P1, [UR6+0x33430], R7 ;  /* 0x03343007ff0075a7 */ /* 0x0000620008020146 */
[----:B------:R-:W-:Y:S05]  /*5580*/  @!P0 BRA `(.L_x_3647) ;  /* 0x0000000000048947 */ /* 0x000fea0003800000 */
[----:B------:R-:W-:Y:S01]  /*5590*/  BPT.TRAP 0x1 ;  /* 0x000000040000795c */ /* 0x000fe20000300000 */
.L_x_3647:
[----:B-1----:R-:W-:Y:S05]  /*55a0*/  @P1 BRA `(.L_x_3645) ;  /* 0x0000000000081947 */ /* 0x002fea0003800000 */
[----:B------:R-:W1:Y:S02]  /*55b0*/  SYNCS.PHASECHK.TRANS64.TRYWAIT P1, [UR6+0x33430], R7 ;  /* 0x03343007ff0075a7 */ /* 0x000e640008020146 */
[----:B-1----:R-:W-:Y:S05]  /*55c0*/  @!P1 BRA `(.L_x_3648) ;  /* 0x000000bc00a49947 */ /* 0x002fea0003800000 */
.L_x_3645:
[----:B01----:R-:W-:Y:S01]  /*55d0*/  VIADD R7, R23, 0x8 ;  /* 0x0000000817077836 */ /* 0x003fe20000000000 */
[----:B------:R-:W-:Y:S01]  /*55e0*/  UIADD3 UR43, UR51, 0x1, URZ ;  /* 0x00000001332b7890 */ /* 0x000fe2000fffe03f */
[----:B------:R-:W-:Y:S01]  /*55f0*/  UMOV UR27, 0x80000020 ;  /* 0x80000020001b7882 */ /* 0x000fe20000000000 */
[----:B------:R-:W-:Y:S02]  /*5600*/  UMOV UR28, UR24 ;  /* 0x00000018001c7c82 */ /* 0x000fe40008000000 */
[----:B------:R0:W-:Y:S01]  /*5610*/  BAR.SYNC.DEFER_BLOCKING R7, 0x100 ;  /* 0x000400070000751d */ /* 0x0001e20000010000 */
[----:B------:R-:W-:-:S04]  /*5620*/  UISETP.NE.AND UP0, UPT, UR43, 0x2, UPT ;  /* 0x000000022b00788c */ /* 0x000fc8000bf05270 */
[----:B------:R-:W-:Y:S01]  /*5630*/  USEL UR43, UR43, URZ, UP0 ;  /* 0x0000003f2b2b7287 */ /* 0x000fe20008000000 */
[----:B------:R-:W-:Y:S01]  /*5640*/  UMOV UR29, UR25 ;  /* 0x00000019001d7c82 */ /* 0x000fe20008000000 */
[----:B------:R-:W-:Y:S02]  /*5650*/  UMOV UR31, 0x80000020 ;  /* 0x80000020001f7882 */ /* 0x000fe40000000000 */
[----:B------:R-:W-:Y:S01]  /*5660*/  UIMAD UR54, UR43, 0x780, UR47 ;  /* 0x000007802b3678a4 */ /* 0x000fe2000f8e022f */
[----:B------:R-:W-:Y:S01]  /*5670*/  UMOV UR32, UR24 ;  /* 0x0000001800207c82 */ /* 0x000fe20008000000 */
[----:B------:R-:W-:Y:S02]  /*5680*/  UMOV UR33, UR25 ;  /* 0x0000001900217c82 */ /* 0x000fe40008000000 */
[----:B------:R-:W-:Y:S02]  /*5690*/  UIADD3 UR30, UR54, 0x80, URZ ;  /* 0x00000080361e7890 */ /* 0x000fe4000fffe03f */
[----:B------:R-:W-:-:S02]  /*56a0*/  UIADD3 UR34, UR54, 0x100, URZ ;  /* 0x0000010036227890 */ /* 0x000fc4000fffe03f */
[----:B------:R-:W-:Y:S01]  /*56b0*/  UMOV UR26, UR54 ;  /* 0x00000036001a7c82 */ /* 0x000fe20008000000 */
[----:B------:R-:W-:Y:S01]  /*56c0*/  UMOV UR35, 0x80000020 ;  /* 0x8000002000237882 */ /* 0x000fe20000000000 */
[----:B------:R-:W-:Y:S01]  /*56d0*/  UIADD3 UR6, UR54, 0x200, URZ ;  /* 0x0000020036067890 */ /* 0x000fe2000fffe03f */
[----:B------:R-:W-:Y:S01]  /*56e0*/  UMOV UR7, 0x80000020 ;  /* 0x8000002000077882 */ /* 0x000fe20000000000 */
[----:B------:R-:W-:Y:S01]  /*56f0*/  UIADD3 UR10, UR54, 0x202, URZ ;  /* 0x00000202360a7890 */ /* 0x000fe2000fffe03f */
[----:B------:R-:W-:Y:S01]  /*5700*/  WARPGROUP.ARRIVE ;  /* 0x00000000000079c5 */ /* 0x000fe20000000000 */
[----:B------:R-:W-:Y:S01]  /*5710*/  UMOV UR11, 0x80000020 ;  /* 0x80000020000b7882 */ /* 0x000fe20000000000 */
[----:B------:R-:W-:Y:S01]  /*5720*/  UIADD3 UR14, UR54, 0x282, URZ ;  /* 0x00000282360e7890 */ /* 0x000fe2000fffe03f */
[----:B------:R-:W-:Y:S01]  /*5730*/  UMOV UR15, 0x80000020 ;  /* 0x80000020000f7882 */ /* 0x000fe20000000000 */
[----:B------:R-:W-:Y:S02]  /*5740*/  UIADD3 UR18, UR54, 0x500, URZ ;  /* 0x0000050036127890 */ /* 0x000fe4000fffe03f */
[----:B------:R-:W-:Y:S01]  /*5750*/  QGMMA.64x32x32.F32.E4M3.E4M3 R184, gdesc[UR24], RZ, !UPT, gsb0 ;  /* 0x0060000018b879f3 */ /* 0x000fe2000c0008ff */
[----:B------:R-:W-:Y:S01]  /*5760*/  UIADD3 UR26, UR54, 0x180, URZ ;  /* 0x00000180361a7890 */ /* 0x000fe2000fffe03f */
[----:B------:R-:W-:Y:S01]  /*5770*/  UMOV UR27, 0x80000020 ;  /* 0x80000020001b7882 */ /* 0x000fe20000000000 */
[----:B------:R-:W-:Y:S01]  /*5780*/  UMOV UR19, 0x80000020 ;  /* 0x8000002000137882 */ /* 0x000fe20000000000 */
[----:B------:R-:W-:Y:S01]  /*5790*/  UIADD3 UR22, UR54, 0x502, URZ ;  /* 0x0000050236167890 */ /* 0x000fe2000fffe03f */
[----:B------:R-:W-:Y:S01]  /*57a0*/  UMOV UR23, 0x80000020 ;  /* 0x8000002000177882 */ /* 0x000fe20000000000 */
[----:B------:R-:W-:-:S02]  /*57b0*/  WARPGROUP.DEPBAR.LE gsb0, 0x0 ;  /* 0x00008000000079c5 */ /* 0x000fc40000010000 */
[----:B------:R-:W-:-:S06]  /*57c0*/  WARPGROUP.ARRIVE ;  /* 0x00000000000079c5 */ /* 0x000fcc0000000000 */
[----:B------:R-:W-:Y:S01]  /*57d0*/  QGMMA.64x32x32.F32.E4M3.E4M3 R168, gdesc[UR28], RZ, !UPT, gsb0 ;  /* 0x006000001ca879f3 */ /* 0x000fe2000c0008ff */
[----:B------:R-:W-:Y:S01]  /*57e0*/  UIADD3 UR30, UR54, 0x82, URZ ;  /* 0x00000082361e7890 */ /* 0x000fe2000fffe03f */
[----:B------:R-:W-:Y:S01]  /*57f0*/  UMOV UR28, UR4 ;  /* 0x00000004001c7c82 */ /* 0x000fe20008000000 */
[----:B------:R-:W-:Y:S01]  /*5800*/  UMOV UR29, UR5 ;  /* 0x00000005001d7c82 */ /* 0x000fe20008000000 */
[----:B------:R-:W-:Y:S01]  /*5810*/  UMOV UR31, 0x80000020 ;  /* 0x80000020001f7882 */ /* 0x000fe20000000000 */
[----:B------:R-:W-:Y:S02]  /*5820*/  WARPGROUP.DEPBAR.LE gsb0, 0x0 ;  /* 0x00008000000079c5 */ /* 0x000fe40000010000 */
        /* <DEDUP_REMOVED lines=18> */
[----:B------:R-:W-:Y:S01]  /*5950*/  UIADD3 UR6, UR54, 0x182, URZ ;  /* 0x0000018236067890 */ /* 0x000fe2000fffe03f */
[----:B------:R-:W-:Y:S01]  /*5960*/  UMOV UR7, 0x80000020 ;  /* 0x8000002000077882 */ /* 0x000fe20000000000 */
[----:B------:R-:W-:Y:S02]  /*5970*/  WARPGROUP.DEPBAR.LE gsb0, 0x0 ;  /* 0x00008000000079c5 */ /* 0x000fe40000010000 */
[----:B------:R-:W-:-:S06]  /*5980*/  WARPGROUP.ARRIVE ;  /* 0x00000000000079c5 */ /* 0x000fcc0000000000 */
[----:B------:R-:W-:Y:S01]  /*5990*/  QGMMA.64x32x32.F32.E4M3.E4M3 R168, gdesc[UR28], R168, gsb0 ;  /* 0x006000001ca879f3 */ /* 0x000fe200080008a8 */
[----:B------:R-:W-:Y:S01]  /*59a0*/  UIADD3 UR30, UR54, 0x300, URZ ;  /* 0x00000300361e7890 */ /* 0x000fe2000fffe03f */
[----:B------:R-:W-:Y:S01]  /*59b0*/  UMOV UR28, UR8 ;  /* 0x00000008001c7c82 */ /* 0x000fe20008000000 */
[----:B------:R-:W-:Y:S01]  /*59c0*/  UMOV UR29, UR9 ;  /* 0x00000009001d7c82 */ /* 0x000fe20008000000 */
        /* <DEDUP_REMOVED lines=106> */
[----:B------:R-:W-:Y:S01]  /*6070*/  UIADD3 UR54, UR54, 0x702, URZ ;  /* 0x0000070236367890 */ /* 0x000fe2000fffe03f */
[----:B------:R-:W-:Y:S02]  /*6080*/  WARPGROUP.DEPBAR.LE gsb0, 0x0 ;  /* 0x00008000000079c5 */ /* 0x000fe40000010000 */
[----:B------:R-:W-:-:S06]  /*6090*/  WARPGROUP.ARRIVE ;  /* 0x00000000000079c5 */ /* 0x000fcc0000000000 */
[----:B------:R-:W-:Y:S03]  /*60a0*/  QGMMA.64x32x32.F32.E4M3.E4M3 R168, gdesc[UR28], R168, gsb0 ;  /* 0x006000001ca879f3 */ /* 0x000fe600080008a8 */
        /* <DEDUP_REMOVED lines=12> */
[----:B0-----:R-:W-:Y:S05]  /*6170*/  @P2 BRA `(.L_x_3649) ;  /* 0x00000000002c2947 */ /* 0x001fea0003800000 */
[----:B------:R-:W-:Y:S05]  /*6180*/  @!P0 BRA `(.L_x_3650) ;  /* 0x0000000000048947 */ /* 0x000fea0003800000 */
[----:B------:R-:W-:Y:S01]  /*6190*/  BPT.TRAP 0x1 ;  /* 0x000000040000795c */ /* 0x000fe20000300000 */
.L_x_3650:
[----:B------:R-:W-:Y:S01]  /*61a0*/  ULEA UR6, UR51, UR39, 0x3 ;  /* 0x0000002733067291 */ /* 0x000fe2000f8e183f */
[----:B------:R-:W-:-:S05]  /*61b0*/  IMAD.U32 R7, RZ, RZ, UR53 ;  /* 0x00000035ff077e24 */ /* 0x000fca000f8e00ff */
[----:B------:R-:W-:-:S04]  /*61c0*/  SHF.L.U32 R7, R7, 0x1f, RZ ;  /* 0x0000001f07077819 */ /* 0x000fc800000006ff */
[----:B------:R0:W1:Y:S01]  /*61d0*/  SYNCS.PHASECHK.TRANS64.TRYWAIT P1, [UR6+0x33450], R7 ;  /* 0x03345007ff0075a7 */ /* 0x0000620008020146 */
[----:B------:R-:W-:Y:S05]  /*61e0*/  @!P0 BRA `(.L_x_3651) ;  /* 0x0000000000048947 */ /* 0x000fea0003800000 */
[----:B------:R-:W-:Y:S01]  /*61f0*/  BPT.TRAP 0x1 ;  /* 0x000000040000795c */ /* 0x000fe20000300000 */
.L_x_3651:
[----:B-1----:R-:W-:Y:S05]  /*6200*/  @P1 BRA `(.L_x_3649) ;  /* 0x0000000000081947 */ /* 0x002fea0003800000 */
[----:B------:R-:W1:Y:S02]  /*6210*/  SYNCS.PHASECHK.TRANS64.TRYWAIT P1, [UR6+0x33450], R7 ;  /* 0x03345007ff0075a7 */ /* 0x000e640008020146 */
[----:B-1----:R-:W-:Y:S05]  /*6220*/  @!P1 BRA `(.L_x_3652) ;  /* 0x000000b000a49947 */ /* 0x002fea0003800000 */
.L_x_3649:
[----:B------:R-:W-:Y:S01]  /*6230*/  UIADD3 UR6, UR39, 0x200, URZ ;  /* 0x0000020027067890 */ /* 0x000fe2000fffe03f */
[----:B------:R-:W-:Y:S01]  /*6240*/  WARPGROUP.ARRIVE ;  /* 0x00000000000079c5 */ /* 0x000fe20000000000 */
[----:B------:R-:W-:Y:S01]  /*6250*/  UMOV UR7, 0xc0000010 ;  /* 0xc000001000077882 */ /* 0x000fe20000000000 */
[----:B01----:R-:W-:Y:S01]  /*6260*/  IADD3 R7, -R23, 0xb, RZ ;  /* 0x0000000b17077810 */ /* 0x003fe20007ffe1ff */
[----:B------:R-:W-:-:S04]  /*6270*/  USHF.R.U32.HI UR6, URZ, 0x4, UR6 ;  /* 0x000000043f067899 */ /* 0x000fc80008011606 */
[----:B------:R-:W-:-:S04]  /*6280*/  ULOP3.LUT UR6, UR6, 0x3fff, URZ, 0xc0, !UPT ;  /* 0x00003fff06067892 */ /* 0x000fc8000f8ec03f */
[----:B------:R-:W-:-:S04]  /*6290*/  ULOP3.LUT UR6, UR6, 0x10000, URZ, 0xfc, !UPT ;  /* 0x0001000006067892 */ /* 0x000fc8000f8efc3f */
[----:B------:R-:W-:-:S07]  /*62a0*/  UIMAD UR10, UR51, 0x780, UR6 ;  /* 0x00000780330a78a4 */ /* 0x000fce000f8e0206 */
[----:B------:R-:W-:Y:S02]  /*62b0*/  UMOV UR6, UR10 ;  /* 0x0000000a00067c82 */ /* 0x000fe40008000000 */
[----:B------:R-:W-:Y:S01]  /*62c0*/  QGMMA.64x192x32.F32.E4M3.E4M3 R24, R200, gdesc[UR4], R24, gsb0 ;  /* 0x02e00004c8187df3 */ /* 0x000fe20008000818 */
[----:B------:R-:W-:Y:S01]  /*62d0*/  UIADD3 UR6, UR10, 0x180, URZ ;  /* 0x000001800a067890 */ /* 0x000fe2000fffe03f */
[----:B------:R-:W-:Y:S01]  /*62e0*/  UMOV UR7, 0xc0000010 ;  /* 0xc000001000077882 */ /* 0x000fe20000000000 */
[----:B------:R-:W-:Y:S02]  /*62f0*/  WARPGROUP.DEPBAR.LE gsb0, 0x0 ;  /* 0x00008000000079c5 */ /* 0x000fe40000010000 */
[----:B------:R-:W-:-:S15]  /*6300*/  WARPGROUP.ARRIVE ;  /* 0x00000000000079c5 */ /* 0x000fde0000000000 */
        /* <DEDUP_REMOVED lines=15> */
[----:B------:R-:W-:Y:S03]  /*6400*/  QGMMA.64x192x32.F32.E4M3.E4M3 R24, R216, gdesc[UR4], R24, gsb0 ;  /* 0x02e00004d8187df3 */ /* 0x000fe60008000818 */
[----:B------:R-:W-:Y:S02]  /*6410*/  WARPGROUP.DEPBAR.LE gsb0, 0x0 ;  /* 0x00008000000079c5 */ /* 0x000fe40000010000 */
[----:B------:R0:W-:Y:S06]  /*6420*/  BAR.ARV R7, 0x100 ;  /* 0x000400070000751d */ /* 0x0001ec0000002000 */
[----:B------:R-:W-:Y:S05]  /*6430*/  @!P0 BRA `(.L_x_3653) ;  /* 0x0000000000048947 */ /* 0x000fea0003800000 */
[----:B------:R-:W-:Y:S01]  /*6440*/  BPT.TRAP 0x1 ;  /* 0x000000040000795c */ /* 0x000fe20000300000 */
.L_x_3653:
[C---:B------:R-:W-:Y:S01]  /*6450*/  FMUL.FTZ R8, R0.reuse, R184 ;  /* 0x000000b800087220 */ /* 0x040fe20000410000 */
[C---:B------:R-:W-:Y:S01]  /*6460*/  FMUL.FTZ R10, R0.reuse, R186 ;  /* 0x000000ba000a7220 */ /* 0x040fe20000410000 */
[C---:B0-----:R-:W-:Y:S01]  /*6470*/  FMUL.FTZ R7, R0.reuse, R185 ;  /* 0x000000b900077220 */ /* 0x041fe20000410000 */
        /* <DEDUP_REMOVED lines=19> */
[----:B------:R-:W2:Y:S01]  /*65b0*/  MUFU.TANH R7, R7 ;  /* 0x0000000700077308 */ /* 0x000ea20000002400 */
[----:B0-----:R-:W-:Y:S01]  /*65c0*/  FMNMX.FTZ R190, R8, R3, !PT ;  /* 0x0000000308be7209 */ /* 0x001fe20007810000 */
[C---:B------:R-:W-:Y:S01]  /*65d0*/  FMUL.FTZ R172, R0.reuse, R172 ;  /* 0x000000ac00ac7220 */ /* 0x040fe20000410000 */
[C---:B------:R-:W-:Y:S01]  /*65e0*/  FMUL.FTZ R174, R0.reuse, R174 ;  /* 0x000000ae00ae7220 */ /* 0x040fe20000410000 */
[C---:B------:R-:W-:Y:S01]  /*65f0*/  FMUL.FTZ R173, R0.reuse, R173 ;  /* 0x000000ad00ad7220 */ /* 0x040fe20000410000 */
[C---:B------:R-:W-:Y:S01]  /*6600*/  FMUL.FTZ R175, R0.reuse, R175 ;  /* 0x000000af00af7220 */ /* 0x040fe20000410000 */
[C---:B------:R-:W-:Y:S01]  /*6610*/  FMUL.FTZ R176, R0.reuse, R176 ;  /* 0x000000b000b07220 */ /* 0x040fe20000410000 */
[----:B------:R-:W-:Y:S01]  /*6620*/  FMUL.FTZ R178, R0, R178 ;  /* 0x000000b200b27220 */ /* 0x000fe20000410000 */
[----:B------:R-:W0:Y:S01]  /*6630*/  MUFU.TANH R9, R9 ;  /* 0x0000000900097308 */ /* 0x000e220000002400 */
        /* <DEDUP_REMOVED lines=16> */
[----:B0-----:R-:W-:Y:S01]  /*6740*/  FMNMX.FTZ R192, R9, R192, !PT ;  /* 0x000000c009c07209 */ /* 0x001fe20007810000 */
[C---:B------:R-:W-:Y:S01]  /*6750*/  FMUL.FTZ R157, R0.reuse, R157 ;  /* 0x0000009d009d7220 */ /* 0x040fe20000410000 */
[C---:B------:R-:W-:Y:S01]  /*6760*/  FMUL.FTZ R159, R0.reuse, R159 ;  /* 0x0000009f009f7220 */ /* 0x040fe20000410000 */
[C---:B------:R-:W-:Y:S01]  /*6770*/  FMUL.FTZ R160, R0.reuse, R160 ;  /* 0x000000a000a07220 */ /* 0x040fe20000410000 */
[C---:B------:R-:W-:Y:S01]  /*6780*/  FMUL.FTZ R162, R0.reuse, R162 ;  /* 0x000000a200a27220 */ /* 0x040fe20000410000 */
[C---:B------:R-:W-:Y:S01]  /*6790*/  FMUL.FTZ R161, R0.reuse, R161 ;  /* 0x000000a100a17220 */ /* 0x040fe20000410000 */
[C---:B------:R-:W-:Y:S01]  /*67a0*/  FMUL.FTZ R163, R0.reuse, R163 ;  /* 0x000000a300a37220 */ /* 0x040fe20000410000 */
        /* <DEDUP_REMOVED lines=46> */
[----:B------:R-:W-:Y:S01]  /*6a90*/  FMUL.FTZ R135, R0, R135 ;  /* 0x0000008700877220 */ /* 0x000fe20000410000 */
[----:B------:R-:W-:Y:S01]  /*6aa0*/  UMOV UR6, UR50 ;  /* 0x0000003200067c82 */ /* 0x000fe20008000000 */
[----:B------:R-:W0:Y:S01]  /*6ab0*/  MUFU.TANH R185, R185 ;  /* 0x000000b900b97308 */ /* 0x000e220000002400 */
[----:B-1----:R-:W-:Y:S01]  /*6ac0*/  FMNMX.FTZ R120, R20, R191, !PT ;  /* 0x000000bf14787209 */ /* 0x002fe20007810000 */
[----:B------:R-:W-:Y:S01]  /*6ad0*/  IMAD.U32 R197, RZ, RZ, UR6 ;  /* 0x00000006ffc57e24 */ /* 0x000fe2000f8e00ff */
[----:B------:R-:W-:-:S04]  /*6ae0*/  ULEA UR7, UR43, UR39, 0x3 ;  /* 0x000000272b077291 */ /* 0x000fc8000f8e183f */
[----:B------:R-:W-:Y:S01]  /*6af0*/  UIADD3 UR7, UR7, 0x33440, URZ ;  /* 0x0003344007077890 */ /* 0x000fe2000fffe03f */
[----:B------:R-:W1:Y:S01]  /*6b00*/  MUFU.TANH R187, R187 ;  /* 0x000000bb00bb7308 */ /* 0x000e620000002400 */
[----:B--2---:R-:W-:Y:S02]  /*6b10*/  FMNMX.FTZ R190, R184, R193, !PT ;  /* 0x000000c1b8be7209 */ /* 0x004fe40007810000 */
[----:B------:R-:W-:-:S05]  /*6b20*/  UPRMT UR7, UR37, 0x654, UR7 ;  /* 0x0000065425077896 */ /* 0x000fca0008000007 */
[----:B------:R-:W2:Y:S01]  /*6b30*/  MUFU.TANH R186, R186 ;  /* 0x000000ba00ba7308 */ /* 0x000ea20000002400 */
[----:B0-----:R-:W-:-:S03]  /*6b40*/  FMNMX.FTZ R191, R185, R120, !PT ;  /* 0x00000078b9bf7209 */ /* 0x001fc60007810000 */
[----:B------:R-:W-:Y:S04]  /*6b50*/  SYNCS.ARRIVE.TRANS64.RED.A1T0 RZ, [UR7], RZ ;  /* 0x000000ffffff79a7 */ /* 0x000fe80008100407 */
[----:B------:R-:W0:Y:S01]  /*6b60*/  MUFU.TANH R188, R188 ;  /* 0x000000bc00bc7308 */ /* 0x000e220000002400 */
[----:B-1----:R-:W-:Y:S01]  /*6b70*/  FMNMX.FTZ R193, R187, R190, !PT ;  /* 0x000000bebbc17209 */ /* 0x002fe20007810000 */
[----:B------:R-:W-:-:S06]  /*6b80*/  FMUL.FTZ R190, R0, R122 ;  /* 0x0000007a00be7220 */ /* 0x000fcc0000410000 */
        /* <DEDUP_REMOVED lines=127> */
[----:B--2---:R-:W-:-:S05]  /*7380*/  FMNMX.FTZ R191, R133, R120, !PT ;  /* 0x0000007885bf7209 */ /* 0x004fca0007810000 */
[----:B------:R-:W2:Y:S01]  /*7390*/  SHFL.BFLY PT, R120, R191, 0x2, 0x1f ;  /* 0x0c401f00bf787f89 */ /* 0x000ea200000e0000 */
[----:B0-----:R-:W-:-:S04]  /*73a0*/  FMNMX.FTZ R122, R134, R193, !PT ;  /* 0x000000c1867a7209 */ /* 0x001fc80007810000 */
[----:B-1----:R-:W-:-:S05]  /*73b0*/  FMNMX.FTZ R192, R135, R122, !PT ;  /* 0x0000007a87c07209 */ /* 0x002fca0007810000 */
[----:B------:R-:W0:Y:S01]  /*73c0*/  SHFL.BFLY PT, R195, R192, 0x2, 0x1f ;  /* 0x0c401f00c0c37f89 */ /* 0x000e2200000e0000 */
[----:B--2---:R-:W-:-:S05]  /*73d0*/  FMNMX.FTZ R193, R191, R120, !PT ;  /* 0x00000078bfc17209 */ /* 0x004fca0007810000 */
[----:B------:R-:W1:Y:S01]  /*73e0*/  SHFL.BFLY PT, R120, R193, 0x1, 0x1f ;  /* 0x0c201f00c1787f89 */ /* 0x000e6200000e0000 */
[----:B0-----:R-:W-:-:S05]  /*73f0*/  FMNMX.FTZ R195, R192, R195, !PT ;  /* 0x000000c3c0c37209 */ /* 0x001fca0007810000 */
[----:B------:R-:W0:Y:S01]  /*7400*/  SHFL.BFLY PT, R122, R195, 0x1, 0x1f ;  /* 0x0c201f00c37a7f89 */ /* 0x000e2200000e0000 */
[----:B-1----:R-:W-:-:S05]  /*7410*/  FMNMX.FTZ R120, R193, R120, !PT ;  /* 0x00000078c1787209 */ /* 0x002fca0007810000 */
        /* <DEDUP_REMOVED lines=8> */
[--C-:B------:R-:W-:Y:S01]  /*74a0*/  FFMA.FTZ R129, R132, UR6, -R192.reuse ;  /* 0x0000000684817c23 */ /* 0x100fe200080108c0 */
[----:B0-----:R-:W-:Y:S01]  /*74b0*/  FMNMX.FTZ R122, R195, R122, !PT ;  /* 0x0000007ac37a7209 */ /* 0x001fe20007810000 */
[--C-:B------:R-:W-:Y:S01]  /*74c0*/  FFMA.FTZ R132, R133, UR6, -R192.reuse ;  /* 0x0000000685847c23 */ /* 0x100fe200080108c0 */
[----:B------:R-:W-:-:S01]  /*74d0*/  FFMA.FTZ R8, R8, UR6, -R192 ;  /* 0x0000000608087c23 */ /* 0x000fc200080108c0 */
[--C-:B------:R-:W-:Y:S01]  /*74e0*/  FFMA.FTZ R7, R7, UR6, -R192.reuse ;  /* 0x0000000607077c23 */ /* 0x100fe200080108c0 */
[----:B------:R-:W-:-:S01]  /*74f0*/  FFMA.FTZ R11, R11, UR6, -R192 ;  /* 0x000000060b0b7c23 */ /* 0x000fc200080108c0 */
[----:B------:R-:W-:Y:S01]  /*7500*/  FADD.FTZ R3, -R122, R5 ;  /* 0x000000057a037221 */ /* 0x000fe20000010100 */
[----:B------:R-:W-:-:S01]  /*7510*/  FFMA.FTZ R12, R12, UR6, -R192 ;  /* 0x000000060c0c7c23 */ /* 0x000fc200080108c0 */
[----:B------:R0:W-:Y:S01]  /*7520*/  MUFU.EX2 R5, R191 ;  /* 0x000000bf00057308 */ /* 0x0001e20000000800 */
[----:B------:R-:W-:-:S01]  /*7530*/  FFMA.FTZ R15, R15, UR6, -R192 ;  /* 0x000000060f0f7c23 */ /* 0x000fc200080108c0 */
[----:B------:R-:W-:Y:S01]  /*7540*/  FMUL.FTZ R3, R3, UR6 ;  /* 0x0000000603037c20 */ /* 0x000fe20008410000 */
[----:B------:R-:W-:-:S01]  /*7550*/  FFMA.FTZ R20, R20, UR6, -R192 ;  /* 0x0000000614147c23 */ /* 0x000fc200080108c0 */
[--C-:B------:R-:W-:Y:S01]  /*7560*/  FFMA.FTZ R185, R185, UR6, -R192.reuse ;  /* 0x00000006b9b97c23 */ /* 0x100fe200080108c0 */
[----:B------:R-:W-:-:S01]  /*7570*/  FFMA.FTZ R186, R186, UR6, -R192 ;  /* 0x00000006baba7c23 */ /* 0x000fc200080108c0 */
[--C-:B------:R-:W-:Y:S01]  /*7580*/  FFMA.FTZ R168, R168, UR6, -R192.reuse ;  /* 0x00000006a8a87c23 */ /* 0x100fe200080108c0 */
[----:B------:R-:W-:-:S01]  /*7590*/  FFMA.FTZ R169, R169, UR6, -R192 ;  /* 0x00000006a9a97c23 */ /* 0x000fc200080108c0 */
[----:B------:R-:W1:Y:S01]  /*75a0*/  MUFU.EX2 R8, R8 ;  /* 0x0000000800087308 */ /* 0x000e620000000800 */
[----:B0-----:R-:W-:-:S02]  /*75b0*/  IMAD.U32 R191, RZ, RZ, UR6 ;  /* 0x00000006ffbf7e24 */ /* 0x001fc4000f8e00ff */
[--C-:B------:R-:W-:Y:S01]  /*75c0*/  FFMA.FTZ R172, R172, UR6, -R192.reuse ;  /* 0x00000006acac7c23 */ /* 0x100fe200080108c0 */
[----:B------:R-:W-:-:S01]  /*75d0*/  FFMA.FTZ R173, R173, UR6, -R192 ;  /* 0x00000006adad7c23 */ /* 0x000fc200080108c0 */
[----:B------:R-:W-:Y:S01]  /*75e0*/  FFMA.FTZ R176, R176, UR6, -R192 ;  /* 0x00000006b0b07c23 */ /* 0x000fe200080108c0 */
[----:B------:R-:W-:-:S01]  /*75f0*/  FFMA.FTZ R133, R122, R191, -8 ;  /* 0xc10000007a857423 */ /* 0x000fc200000100bf */
        /* <DEDUP_REMOVED lines=11> */
[----:B-1----:R-:W-:-:S01]  /*76b0*/  FFMA.FTZ R4, R5, R4, R8 ;  /* 0x0000000405047223 */ /* 0x002fc20000010008 */
        /* <DEDUP_REMOVED lines=8> */
[----:B------:R-:W-:Y:S01]  /*7740*/  FFMA.FTZ R182, R182, UR6, -R133 ;  /* 0x00000006b6b67c23 */ /* 0x000fe20008010885 */
[----:B------:R-:W-:-:S01]  /*7750*/  FFMA.FTZ R181, R181, UR6, -R192 ;  /* 0x00000006b5b57c23 */ /* 0x000fc200080108c0 */
[----:B------:R-:W-:Y:S01]  /*7760*/  FFMA.FTZ R183, R183, UR6, -R133 ;  /* 0x00000006b7b77c23 */ /* 0x000fe20008010885 */
[----:B------:R-:W-:-:S01]  /*7770*/  FFMA.FTZ R152, R152, UR6, -R192 ;  /* 0x0000000698987c23 */ /* 0x000fc200080108c0 */
[----:B------:R-:W-:Y:S01]  /*7780*/  FFMA.FTZ R154, R154, UR6, -R133 ;  /* 0x000000069a9a7c23 */ /* 0x000fe20008010885 */
[----:B------:R-:W-:-:S01]  /*7790*/  FFMA.FTZ R153, R153, UR6, -R192 ;  /* 0x0000000699997c23 */ /* 0x000fc200080108c0 */
[----:B------:R-:W2:Y:S01]  /*77a0*/  MUFU.EX2 R9, R9 ;  /* 0x0000000900097308 */ /* 0x000ea20000000800 */
[----:B0-----:R-:W-:-:S01]  /*77b0*/  FFMA.FTZ R6, R3, R6, R10 ;  /* 0x0000000603067223 */ /* 0x001fc2000001000a */
[----:B------:R-:W-:Y:S01]  /*77c0*/  FFMA.FTZ R155, R155, UR6, -R133 ;  /* 0x000000069b9b7c23 */ /* 0x000fe20008010885 */
[----:B------:R-:W-:-:S01]  /*77d0*/  FFMA.FTZ R156, R156, UR6, -R192 ;  /* 0x000000069c9c7c23 */ /* 0x000fc200080108c0 */
[----:B------:R-:W-:Y:S01]  /*77e0*/  FFMA.FTZ R158, R158, UR6, -R133 ;  /* 0x000000069e9e7c23 */ /* 0x000fe20008010885 */
[----:B------:R-:W-:-:S01]  /*77f0*/  FFMA.FTZ R157, R157, UR6, -R192 ;  /* 0x000000069d9d7c23 */ /* 0x000fc200080108c0 */
[----:B------:R-:W-:Y:S01]  /*7800*/  FFMA.FTZ R159, R159, UR6, -R133 ;  /* 0x000000069f9f7c23 */ /* 0x000fe20008010885 */
[----:B------:R-:W-:-:S01]  /*7810*/  FFMA.FTZ R160, R160, UR6, -R192 ;  /* 0x00000006a0a07c23 */ /* 0x000fc200080108c0 */
[----:B------:R-:W0:Y:S01]  /*7820*/  MUFU.EX2 R11, R11 ;  /* 0x0000000b000b7308 */ /* 0x000e220000000800 */
[----:B-1----:R-:W-:-:S01]  /*7830*/  FADD.FTZ R4, R7, R4 ;  /* 0x0000000407047221 */ /* 0x002fc20000010000 */
[----:B------:R-:W-:Y:S01]  /*7840*/  FFMA.FTZ R162, R162, UR6, -R133 ;  /* 0x00000006a2a27c23 */ /* 0x000fe20008010885 */
[----:B------:R-:W-:-:S01]  /*7850*/  FFMA.FTZ R161, R161, UR6, -R192 ;  /* 0x00000006a1a17c23 */ /* 0x000fc200080108c0 */
[----:B------:R-:W-:Y:S01]  /*7860*/  FFMA.FTZ R163, R163, UR6, -R133 ;  /* 0x00000006a3a37c23 */ /* 0x000fe20008010885 */
[----:B------:R-:W-:-:S01]  /*7870*/  FFMA.FTZ R164, R164, UR6, -R192 ;  /* 0x00000006a4a47c23 */ /* 0x000fc200080108c0 */
[----:B------:R-:W-:Y:S01]  /*7880*/  FFMA.FTZ R166, R166, UR6, -R133 ;  /* 0x00000006a6a67c23 */ /* 0x000fe20008010885 */
[----:B------:R-:W-:-:S01]  /*7890*/  FFMA.FTZ R165, R165, UR6, -R192 ;  /* 0x00000006a5a57c23 */ /* 0x000fc200080108c0 */
[----:B------:R-:W1:Y:S01]  /*78a0*/  MUFU.EX2 R13, R13 ;  /* 0x0000000d000d7308 */ /* 0x000e620000000800 */
[----:B--2---:R-:W-:-:S01]  /*78b0*/  FADD.FTZ R6, R9, R6 ;  /* 0x0000000609067221 */ /* 0x004fc20000010000 */
[----:B------:R-:W-:Y:S01]  /*78c0*/  FFMA.FTZ R167, R167, UR6, -R133 ;  /* 0x00000006a7a77c23 */ /* 0x000fe20008010885 */
[----:B------:R-:W-:-:S01]  /*78d0*/  FFMA.FTZ R136, R136, UR6, -R192 ;  /* 0x0000000688887c23 */ /* 0x000fc200080108c0 */
[----:B------:R-:W-:Y:S01]  /*78e0*/  FFMA.FTZ R138, R138, UR6, -R133 ;  /* 0x000000068a8a7c23 */ /* 0x000fe20008010885 */
[----:B------:R-:W-:-:S01]  /*78f0*/  FFMA.FTZ R137, R137, UR6, -R192 ;  /* 0x0000000689897c23 */ /* 0x000fc200080108c0 */
[----:B------:R-:W-:Y:S01]  /*7900*/  FFMA.FTZ R139, R139, UR6, -R133 ;  /* 0x000000068b8b7c23 */ /* 0x000fe20008010885 */
[----:B------:R-:W-:-:S01]  /*7910*/  FFMA.FTZ R140, R140, UR6, -R192 ;  /* 0x000000068c8c7c23 */ /* 0x000fc200080108c0 */
[----:B------:R-:W2:Y:S01]  /*7920*/  MUFU.EX2 R12, R12 ;  /* 0x0000000c000c7308 */ /* 0x000ea20000000800 */
[----:B0-----:R-:W-:-:S01]  /*7930*/  FADD.FTZ R191, R11, R4 ;  /* 0x000000040bbf7221 */ /* 0x001fc20000010000 */
        /* <DEDUP_REMOVED lines=25> */
[----:B------:R-:W-:-:S05]  /*7ad0*/  FFMA.FTZ R133, R135, UR6, -R133 ;  /* 0x0000000687857c23 */ /* 0x000fca0008010885 */
        /* <DEDUP_REMOVED lines=140> */
[----:B--2---:R-:W-:-:S03]  /*83a0*/  FADD.FTZ R4, R132, R191 ;  /* 0x000000bf84047221 */ /* 0x004fc60000010000 */
[----:B0-----:R-:W-:Y:S01]  /*83b0*/  FADD.FTZ R6, R133, R135 ;  /* 0x0000008785067221 */ /* 0x001fe20000010000 */
[----:B------:R-:W-:Y:S06]  /*83c0*/  @!P0 BRA `(.L_x_3654) ;  /* 0x0000000000048947 */ /* 0x000fec0003800000 */
[----:B------:R-:W-:Y:S01]  /*83d0*/  BPT.TRAP 0x1 ;  /* 0x000000040000795c */ /* 0x000fe20000300000 */
.L_x_3654:
[----:B------:R-:W-:Y:S01]  /*83e0*/  ULEA UR7, UR51, UR39, 0x3 ;  /* 0x0000002733077291 */ /* 0x000fe2000f8e183f */
[----:B------:R-:W-:Y:S01]  /*83f0*/  ISETP.LT.AND P1, PT, RZ, UR52, PT ;  /* 0x00000034ff007c0c */ /* 0x000fe2000bf21270 */
[----:B------:R-:W-:Y:S01]  /*8400*/  UIADD3 UR10, UR52, -0x1, URZ ;  /* 0xffffffff340a7890 */ /* 0x000fe2000fffe03f */
[----:B------:R-:W-:Y:S01]  /*8410*/  F2FP.SATFINITE.E4M3.F32.PACK_AB_MERGE_C R11, R12, R11, RZ ;  /* 0x0000000b0c0b723e */ /* 0x000fe200048070ff */
[----:B------:R-:W-:Y:S01]  /*8420*/  UIADD3 UR7, UR7, 0x33460, URZ ;  /* 0x0003346007077890 */ /* 0x000fe2000fffe03f */
[----:B------:R-:W-:Y:S01]  /*8430*/  F2FP.SATFINITE.E4M3.F32.PACK_AB_MERGE_C R13, R14, R13, RZ ;  /* 0x0000000d0e0d723e */ /* 0x000fe200048070ff */
[----:B------:R-:W-:Y:S01]  /*8440*/  UMOV UR53, UR44 ;  /* 0x0000002c00357c82 */ /* 0x000fe20008000000 */
[----:B------:R-:W-:Y:S01]  /*8450*/  F2FP.SATFINITE.E4M3.F32.PACK_AB_MERGE_C R185, R186, R185, RZ ;  /* 0x000000b9bab9723e */ /* 0x000fe200048070ff */
[----:B------:R-:W-:Y:S01]  /*8460*/  UPRMT UR7, UR37, 0x654, UR7 ;  /* 0x0000065425077896 */ /* 0x000fe20008000007 */
[----:B------:R-:W-:Y:S01]  /*8470*/  F2FP.SATFINITE.E4M3.F32.PACK_AB_MERGE_C R187, R188, R187, RZ ;  /* 0x000000bbbcbb723e */ /* 0x000fe200048070ff */
[----:B------:R-:W-:Y:S01]  /*8480*/  UMOV UR52, UR10 ;  /* 0x0000000a00347c82 */ /* 0x000fe20008000000 */
[----:B------:R-:W-:Y:S01]  /*8490*/  F2FP.SATFINITE.E4M3.F32.PACK_AB_MERGE_C R172, R173, R172, RZ ;  /* 0x000000acadac723e */ /* 0x000fe200048070ff */
[----:B------:R-:W-:Y:S01]  /*84a0*/  UMOV UR51, UR43 ;  /* 0x0000002b00337c82 */ /* 0x000fe20008000000 */
[----:B------:R-:W-:Y:S01]  /*84b0*/  F2FP.SATFINITE.E4M3.F32.PACK_AB_MERGE_C R174, R175, R174, RZ ;  /* 0x000000aeafae723e */ /* 0x000fe200048070ff */
[-C--:B------:R-:W-:Y:S01]  /*84c0*/  FMUL.FTZ R24, R24, R5.reuse ;  /* 0x0000000518187220 */ /* 0x080fe20000410000 */
[----:B------:R-:W-:Y:S01]  /*84d0*/  F2FP.SATFINITE.E4M3.F32.PACK_AB_MERGE_C R180, R181, R180, RZ ;  /* 0x000000b4b5b4723e */ /* 0x000fe200048070ff */
[-C--:B------:R-:W-:Y:S01]  /*84e0*/  FMUL.FTZ R25, R25, R5.reuse ;  /* 0x0000000519197220 */ /* 0x080fe20000410000 */
[----:B------:R-:W-:Y:S01]  /*84f0*/  F2FP.SATFINITE.E4M3.F32.PACK_AB_MERGE_C R182, R183, R182, RZ ;  /* 0x000000b6b7b6723e */ /* 0x000fe200048070ff */
[----:B------:R-:W-:Y:S01]  /*8500*/  SYNCS.ARRIVE.TRANS64.RED.A1T0 RZ, [UR7], RZ ;  /* 0x000000ffffff79a7 */ /* 0x000fe20008100407 */
[----:B------:R-:W-:Y:S01]  /*8510*/  F2FP.SATFINITE.E4M3.F32.PACK_AB_MERGE_C R156, R157, R156, RZ ;  /* 0x0000009c9d9c723e */ /* 0x000fe200048070ff */
[-C--:B------:R-:W-:Y:S01]  /*8520*/  FMUL.FTZ R28, R28, R5.reuse ;  /* 0x000000051c1c7220 */ /* 0x080fe20000410000 */
        /* <DEDUP_REMOVED lines=13> */
[----:B------:R-:W-:Y:S01]  /*8600*/  FMUL.FTZ R41, R41, R5 ;  /* 0x0000000529297220 */ /* 0x000fe20000410000 */
[----:B------:R-:W-:Y:S01]  /*8610*/  F2FP.SATFINITE.E4M3.F32.PACK_AB_MERGE_C R121, R124, R121, RZ ;  /* 0x000000797c79723e */ /* 0x000fe200048070ff */
[-C--:B------:R-:W-:Y:S01]  /*8620*/  FMUL.FTZ R44, R44, R5.reuse ;  /* 0x000000052c2c7220 */ /* 0x080fe20000410000 */
[----:B------:R-:W-:Y:S01]  /*8630*/  F2FP.SATFINITE.E4M3.F32.PACK_AB_MERGE_C R126, R127, R126, RZ ;  /* 0x0000007e7f7e723e */ /* 0x000fe200048070ff */
[----:B------:R-:W-:Y:S01]  /*8640*/  FMUL.FTZ R45, R45, R5 ;  /* 0x000000052d2d7220 */ /* 0x000fe20000410000 */
[----:B------:R-:W-:Y:S01]  /*8650*/  F2FP.SATFINITE.E4M3.F32.PACK_AB_MERGE_C R129, R132, R129, RZ ;  /* 0x000000818481723e */ /* 0x000fe200048070ff */
[-C--:B------:R-:W-:Y:S01]  /*8660*/  FMUL.FTZ R48, R48, R5.reuse ;  /* 0x0000000530307220 */ /* 0x080fe20000410000 */
[----:B------:R-:W-:Y:S01]  /*8670*/  F2FP.SATFINITE.E4M3.F32.PACK_AB_MERGE_C R134, R133, R134, RZ ;  /* 0x000000868586723e */ /* 0x000fe200048070ff */
        /* <DEDUP_REMOVED lines=83> */
[----:B------:R-:W-:Y:S01]  /*8bb0*/  F2FP.SATFINITE.E4M3.F32.PACK_AB_MERGE_C R200, R7, R8, R11 ;  /* 0x0000000807c8723e */ /* 0x000fe2000480700b */
[----:B------:R-:W-:Y:S01]  /*8bc0*/  IMAD.MOV.U32 R5, RZ, RZ, R122 ;  /* 0x000000ffff057224 */ /* 0x000fe200078e007a */
[----:B------:R-:W-:Y:S01]  /*8bd0*/  F2FP.SATFINITE.E4M3.F32.PACK_AB_MERGE_C R201, R9, R10, R13 ;  /* 0x0000000a09c9723e */ /* 0x000fe2000480700d */
[----:B------:R-:W-:Y:S01]  /*8be0*/  IMAD.MOV.U32 R3, RZ, RZ, R120 ;  /* 0x000000ffff037224 */ /* 0x000fe200078e0078 */
        /* <DEDUP_REMOVED lines=17> */
[----:B------:R-:W-:Y:S01]  /*8d00*/  F2FP.SATFINITE.E4M3.F32.PACK_AB_MERGE_C R219, R131, R130, R134 ;  /* 0x0000008283db723e */ /* 0x000fe20004807086 */
[----:B------:R-:W-:Y:S06]  /*8d10*/  @P1 BRA `(.L_x_3655) ;  /* 0xffffffc400e01947 */ /* 0x000fec000383ffff */
.L_x_3644:
[----:B------:R-:W-:Y:S06]  /*8d20*/  BAR.ARV 0x8, 0x180 ;  /* 0x0206000000007b1d */ /* 0x000fec0000002000 */
[----:B------:R-:W-:Y:S05]  /*8d30*/  @!P0 BRA `(.L_x_3656) ;  /* 0x0000000000048947 */ /* 0x000fea0003800000 */
[----:B------:R-:W-:Y:S01]  /*8d40*/  BPT.TRAP 0x1 ;  /* 0x000000040000795c */ /* 0x000fe20000300000 */
.L_x_3656:
[----:B------:R-:W-:Y:S01]  /*8d50*/  ULEA UR4, UR43, UR39, 0x3 ;  /* 0x000000272b047291 */ /* 0x000fe2000f8e183f */
[----:B------:R-:W-:-:S04]  /*8d60*/  MOV R0, UR44 ;  /* 0x0000002c00007c02 */ /* 0x000fc80008000f00 */
[----:B------:R-:W-:-:S04]  /*8d70*/  SHF.L.U32 R0, R0, 0x1f, RZ ;  /* 0x0000001f00007819 */ /* 0x000fc800000006ff */
[----:B------:R0:W1:Y:S01]  /*8d80*/  SYNCS.PHASECHK.TRANS64.TRYWAIT P1, [UR4+0x33450], R0 ;  /* 0x03345000ff0075a7 */ /* 0x0000620008020144 */
[----:B------:R-:W-:Y:S05]  /*8d90*/  @!P0 BRA `(.L_x_3657) ;  /* 0x0000000000048947 */ /* 0x000fea0003800000 */
[----:B------:R-:W-:Y:S01]  /*8da0*/  BPT.TRAP 0x1 ;  /* 0x000000040000795c */ /* 0x000fe20000300000 */
.L_x_3657:
[----:B-1----:R-:W-:Y:S05]  /*8db0*/  @P1 BRA `(.L_x_3658) ;  /* 0x0000000000081947 */ /* 0x002fea0003800000 */
[----:B------:R-:W1:Y:S02]  /*8dc0*/  SYNCS.PHASECHK.TRANS64.TRYWAIT P1, [UR4+0x33450], R0 ;  /* 0x03345000ff0075a7 */ /* 0x000e640008020144 */
[----:B-1----:R-:W-:Y:S05]  /*8dd0*/  @!P1 BRA `(.L_x_3659) ;  /* 0x0000008400d09947 */ /* 0x002fea0003800000 */
.L_x_3658:
[----:B------:R-:W-:Y:S01]  /*8de0*/  UIADD3 UR5, UR39, 0x200, URZ ;  /* 0x0000020027057890 */ /* 0x000fe2000fffe03f */
[----:B------:R-:W-:Y:S01]  /*8df0*/  WARPGROUP.ARRIVE ;  /* 0x00000000000079c5 */ /* 0x000fe20000000000 */
[----:B------:R-:W-:Y:S01]  /*8e00*/  UMOV UR11, 0xc0000010 ;  /* 0xc0000010000b7882 */ /* 0x000fe20000000000 */
[----:B------:R-:W-:Y:S01]  /*8e10*/  ULDC.64 UR8, c[0x0][0x9a0] ;  /* 0x0002680000087ab9 */ /* 0x000fe20000000a00 */
[----:B------:R-:W-:Y:S01]  /*8e20*/  USHF.R.U32.HI UR5, URZ, 0x4, UR5 ;  /* 0x000000043f057899 */ /* 0x000fe20008011605 */
[----:B------:R-:W-:Y:S01]  /*8e30*/  IMAD.MOV.U32 R5, RZ, RZ, 0x3f800000 ;  /* 0x3f800000ff057424 */ /* 0x000fe200078e00ff */
[----:B------:R-:W-:Y:S02]  /*8e40*/  UISETP.NE.U32.AND UP0, UPT, UR8, URZ, UPT ;  /* 0x0000003f0800728c */ /* 0x000fe4000bf05070 */
[----:B------:R-:W-:Y:S02]  /*8e50*/  ULOP3.LUT UR5, UR5, 0x3fff, URZ, 0xc0, !UPT ;  /* 0x00003fff05057892 */ /* 0x000fe4000f8ec03f */
[----:B------:R-:W-:-:S02]  /*8e60*/  UISETP.NE.AND.EX UP0, UPT, UR9, URZ, UPT, UP0 ;  /* 0x0000003f0900728c */ /* 0x000fc4000bf05300 */
[----:B------:R-:W-:-:S04]  /*8e70*/  ULOP3.LUT UR5, UR5, 0x10000, URZ, 0xfc, !UPT ;  /* 0x0001000005057892 */ /* 0x000fc8000f8efc3f */
[----:B------:R-:W-:Y:S01]  /*8e80*/  UIMAD UR5, UR43, 0x780, UR5 ;  /* 0x000007802b0578a4 */ /* 0x000fe2000f8e0205 */
[----:B------:R-:W-:-:S04]  /*8e90*/  PLOP3.LUT P1, PT, PT, PT, UP0, 0x80, 0x0 ;  /* 0x000000000000781c */ /* 0x000fc80003f2f008 */
[----:B------:R-:W-:Y:S02]  /*8ea0*/  @UP0 USHF.R.S32.HI UR7, URZ, 0x1f, UR40 ;  /* 0x0000001f3f070899 */ /* 0x000fe40008011428 */
[----:B------:R-:W-:Y:S01]  /*8eb0*/  UMOV UR10, UR5 ;  /* 0x00000005000a7c82 */ /* 0x000fe20008000000 */
[----:B------:R-:W-:Y:S01]  /*8ec0*/  @UP0 ULDC.64 UR12, c[0x0][0x9c8] ;  /* 0x00027200000c0ab9 */ /* 0x000fe20000000a00 */
[----:B------:R-:W-:Y:S01]  /*8ed0*/  QGMMA.64x192x32.F32.E4M3.E4M3 R24, R200, gdesc[UR8], R24, gsb0 ;  /* 0x02e00008c8187df3 */ /* 0x000fe20008000818 */
[----:B------:R-:W-:Y:S01]  /*8ee0*/  UIADD3 UR10, UR5, 0x180, URZ ;  /* 0x00000180050a7890 */ /* 0x000fe2000fffe03f */
[----:B------:R-:W-:Y:S01]  /*8ef0*/  UMOV UR11, 0xc0000010 ;  /* 0xc0000010000b7882 */ /* 0x000fe20000000000 */
[----:B------:R-:W-:-:S04]  /*8f00*/  @UP0 UIMAD UR7, UR7, UR12, URZ ;  /* 0x0000000c070702a4 */ /* 0x000fc8000f8e023f */
[----:B------:R-:W-:Y:S01]  /*8f10*/  @UP0 UIMAD UR7, UR40, UR13, UR7 ;  /* 0x0000000d280702a4 */ /* 0x000fe2000f8e0207 */
[----:B------:R-:W-:Y:S02]  /*8f20*/  WARPGROUP.DEPBAR.LE gsb0, 0x0 ;  /* 0x00008000000079c5 */ /* 0x000fe40000010000 */
[----:B------:R-:W-:-:S10]  /*8f30*/  WARPGROUP.ARRIVE ;  /* 0x00000000000079c5 */ /* 0x000fd40000000000 */
[----:B------:R-:W-:Y:S01]  /*8f40*/  QGMMA.64x192x32.F32.E4M3.E4M3 R24, R204, gdesc[UR8], R24, gsb0 ;  /* 0x02e00008cc187df3 */ /* 0x000fe20008000818 */
[----:B------:R-:W-:Y:S01]  /*8f50*/  UIADD3 UR10, UR5, 0x300, URZ ;  /* 0x00000300050a7890 */ /* 0x000fe2000fffe03f */
[----:B------:R-:W-:Y:S01]  /*8f60*/  UMOV UR11, 0xc0000010 ;  /* 0xc0000010000b7882 */ /* 0x000fe20000000000 */
[----:B------:R-:W-:Y:S02]  /*8f70*/  WARPGROUP.DEPBAR.LE gsb0, 0x0 ;  /* 0x00008000000079c5 */ /* 0x000fe40000010000 */
[----:B------:R-:W-:-:S15]  /*8f80*/  WARPGROUP.ARRIVE ;  /* 0x00000000000079c5 */ /* 0x000fde0000000000 */
[----:B------:R-:W-:Y:S01]  /*8f90*/  QGMMA.64x192x32.F32.E4M3.E4M3 R24, R208, gdesc[UR8], R24, gsb0 ;  /* 0x02e00008d0187df3 */ /* 0x000fe20008000818 */
[----:B------:R-:W-:Y:S01]  /*8fa0*/  @UP0 UIADD3 UR10, -UR40, URZ, URZ ;  /* 0x0000003f280a0290 */ /* 0x000fe2000fffe13f */
[----:B------:R-:W-:-:S03]  /*8fb0*/  @UP0 ULDC UR11, c[0x0][0xc44] ;  /* 0x00031100000b0ab9 */ /* 0x000fc60000000800 */
[----:B------:R-:W-:Y:S02]  /*8fc0*/  @UP0 UIMAD UR14, UR11, UR10, UR42 ;  /* 0x0000000a0b0e02a4 */ /* 0x000fe4000f8e022a */
[----:B------:R-:W-:Y:S02]  /*8fd0*/  @UP0 UIMAD.WIDE.U32 UR10, UR40, UR12, URZ ;  /* 0x0000000c280a02a5 */ /* 0x000fe4000f8e003f */
[----:B------:R-:W-:Y:S01]  /*8fe0*/  @UP0 USHF.R.S32.HI UR15, URZ, 0x1f, UR14 ;  /* 0x0000001f3f0f0899 */ /* 0x000fe2000801140e */
[----:B------:R-:W-:Y:S01]  /*8ff0*/  @UP0 ULDC.64 UR12, c[0x0][0x9d0] ;  /* 0x00027400000c0ab9 */ /* 0x000fe20000000a00 */
[----:B------:R-:W-:Y:S02]  /*9000*/  @UP0 UIADD3 UR11, UR11, UR7, URZ ;  /* 0x000000070b0b0290 */ /* 0x000fe4000fffe03f */
[----:B------:R-:W-:Y:S02]  /*9010*/  @UP0 UIMAD UR7, UR15, UR12, URZ ;  /* 0x0000000c0f0702a4 */ /* 0x000fe4000f8e023f */
[----:B------:R-:W-:-:S02]  /*9020*/  @UP0 UIMAD.WIDE.U32 UR10, UR14, UR12, UR10 ;  /* 0x0000000c0e0a02a5 */ /* 0x000fc4000f8e000a */
[----:B------:R-:W-:Y:S02]  /*9030*/  @UP0 UIMAD UR7, UR14, UR13, UR7 ;  /* 0x0000000d0e0702a4 */ /* 0x000fe4000f8e0207 */
[----:B------:R-:W-:Y:S02]  /*9040*/  @UP0 ULEA UR8, UP1, UR10, UR8, 0x2 ;  /* 0x000000080a080291 */ /* 0x000fe4000f82103f */
[----:B------:R-:W-:-:S04]  /*9050*/  @UP0 UIADD3 UR7, UR11, UR7, URZ ;  /* 0x000000070b070290 */ /* 0x000fc8000fffe03f */
[----:B------:R-:W-:Y:S01]  /*9060*/  @UP0 ULEA.HI.X UR9, UR10, UR9, UR7, 0x2, UP1 ;  /* 0x000000090a090291 */ /* 0x000fe200088f1407 */
[----:B------:R-:W-:-:S05]  /*9070*/  IMAD.U32 R8, RZ, RZ, UR8 ;  /* 0x00000008ff087e24 */ /* 0x000fca000f8e00ff */
[----:B------:R-:W-:-:S05]  /*9080*/  IMAD.U32 R9, RZ, RZ, UR9 ;  /* 0x00000009ff097e24 */ /* 0x000fca000f8e00ff */
[----:B------:R2:W3:Y:S01]  /*9090*/  @P1 LDG.E R5, desc[UR48][R8.64] ;  /* 0x0000003008051981 */ /* 0x0004e2000c1e1900 */
[----:B------:R-:W-:Y:S01]  /*90a0*/  UIADD3 UR10, UR5, 0x480, URZ ;  /* 0x00000480050a7890 */ /* 0x000fe2000fffe03f */
[----:B------:R-:W-:Y:S01]  /*90b0*/  UMOV UR11, 0xc0000010 ;  /* 0xc0000010000b7882 */ /* 0x000fe20000000000 */
[----:B------:R-:W-:Y:S02]  /*90c0*/  WARPGROUP.DEPBAR.LE gsb0, 0x0 ;  /* 0x00008000000079c5 */ /* 0x000fe40000010000 */
[----:B------:R-:W-:-:S06]  /*90d0*/  WARPGROUP.ARRIVE ;  /* 0x00000000000079c5 */ /* 0x000fcc0000000000 */
[----:B------:R-:W-:Y:S01]  /*90e0*/  QGMMA.64x192x32.F32.E4M3.E4M3 R24, R212, gdesc[UR8], R24, gsb0 ;  /* 0x02e00008d4187df3 */ /* 0x000fe20008000818 */
[----:B------:R-:W-:Y:S01]  /*90f0*/  UIADD3 UR10, UR5, 0x600, URZ ;  /* 0x00000600050a7890 */ /* 0x000fe2000fffe03f */
[----:B------:R-:W-:Y:S01]  /*9100*/  UMOV UR11, 0xc0000010 ;  /* 0xc0000010000b7882 */ /* 0x000fe20000000000 */
[----:B-1----:R-:W1:Y:S04]  /*9110*/  SHFL.BFLY PT, R3, R4, 0x2, 0x1f ;  /* 0x0c401f0004037f89 */ /* 0x002e6800000e0000 */
[----:B------:R-:W4:Y:S01]  /*9120*/  SHFL.BFLY PT, R7, R6, 0x2, 0x1f ;  /* 0x0c401f0006077f89 */ /* 0x000f2200000e0000 */
[----:B-1----:R-:W-:-:S01]  /*9130*/  FADD.FTZ R3, R3, R4 ;  /* 0x0000000403037221 */ /* 0x002fc20000010000 */
[----:B----4-:R-:W-:-:S04]  /*9140*/  FADD.FTZ R7, R7, R6 ;  /* 0x0000000607077221 */ /* 0x010fc80000010000 */
[----:B0-----:R-:W0:Y:S04]  /*9150*/  SHFL.BFLY PT, R0, R3, 0x1, 0x1f ;  /* 0x0c201f0003007f89 */ /* 0x001e2800000e0000 */
[----:B--2---:R-:W1:Y:S01]  /*9160*/  SHFL.BFLY PT, R8, R7, 0x1, 0x1f ;  /* 0x0c201f0007087f89 */ /* 0x004e6200000e0000 */
[----:B------:R-:W-:Y:S02]  /*9170*/  IMAD.MOV.U32 R4, RZ, RZ, RZ ;  /* 0x000000ffff047224 */ /* 0x000fe400078e00ff */
[----:B0-----:R-:W-:Y:S01]  /*9180*/  FADD.FTZ R10, R3, R0 ;  /* 0x00000000030a7221 */ /* 0x001fe20000010000 */
[----:B-1----:R-:W-:-:S04]  /*9190*/  FADD.FTZ R11, R7, R8 ;  /* 0x00000008070b7221 */ /* 0x002fc80000010000 */
[C---:B------:R-:W-:Y:S01]  /*91a0*/  FSETP.NE.FTZ.AND P1, PT, R10.reuse, RZ, PT ;  /* 0x000000ff0a00720b */ /* 0x040fe20003f35000 */
[----:B------:R-:W-:Y:S01]  /*91b0*/  FMUL.FTZ R12, R10, 0.00390625 ;  /* 0x3b8000000a0c7820 */ /* 0x000fe20000410000 */
[----:B------:R-:W-:-:S04]  /*91c0*/  FMUL.FTZ R13, R11, 0.00390625 ;  /* 0x3b8000000b0d7820 */ /* 0x000fc80000410000 */
[----:B------:R-:W-:Y:S02]  /*91d0*/  FSETP.NE.FTZ.AND P2, PT, R12, RZ, PT ;  /* 0x000000ff0c00720b */ /* 0x000fe40003f55000 */
[----:B------:R-:W-:-:S05]  /*91e0*/  FSETP.NE.FTZ.AND P3, PT, R13, RZ, PT ;  /* 0x000000ff0d00720b */ /* 0x000fca0003f75000 */
[----:B------:R-:W-:Y:S01]  /*91f0*/  @P1 MUFU.RCP R4, R10 ;  /* 0x0000000a00041308 */ /* 0x000fe20000001000 */
[----:B------:R-:W-:Y:S01]  /*9200*/  FSETP.NE.FTZ.AND P1, PT, R11, RZ, PT ;  /* 0x000000ff0b00720b */ /* 0x000fe20003f35000 */
[----:B------:R-:W-:-:S06]  /*9210*/  IMAD.MOV.U32 R8, RZ, RZ, RZ ;  /* 0x000000ffff087224 */ /* 0x000fcc00078e00ff */
[----:B------:R-:W0:Y:S01]  /*9220*/  @P2 MUFU.LG2 R6, R12 ;  /* 0x0000000c00062308 */ /* 0x000e220000000c00 */
[----:B------:R-:W-:Y:S02]  /*9230*/  WARPGROUP.DEPBAR.LE gsb0, 0x0 ;  /* 0x00008000000079c5 */ /* 0x000fe40000010000 */
[----:B------:R-:W-:-:S06]  /*9240*/  WARPGROUP.ARRIVE ;  /* 0x00000000000079c5 */ /* 0x000fcc0000000000 */
[----:B------:R-:W-:Y:S01]  /*9250*/  QGMMA.64x192x32.F32.E4M3.E4M3 R24, R216, gdesc[UR8], R24, gsb0 ;  /* 0x02e00008d8187df3 */ /* 0x000fe20008000818 */
[----:B------:R-:W1:Y:S08]  /*9260*/  @P3 MUFU.LG2 R9, R13 ;  /* 0x0000000d00093308 */ /* 0x000e700000000c00 */
[----:B------:R-:W2:Y:S01]  /*9270*/  @P1 MUFU.RCP R8, R11 ;  /* 0x0000000b00081308 */ /* 0x000ea20000001000 */
[----:B------:R-:W-:-:S02]  /*9280*/  IMAD.U32 R7, RZ, RZ, UR6 ;  /* 0x00000006ff077e24 */ /* 0x000fc4000f8e00ff */
[----:B------:R-:W-:Y:S02]  /*9290*/  IMAD.U32 R14, RZ, RZ, UR6 ;  /* 0x00000006ff0e7e24 */ /* 0x000fe4000f8e00ff */
[----:B0-----:R-:W-:Y:S01]  /*92a0*/  @P2 FMUL.FTZ R6, R6, 0.69314718246459960938 ;  /* 0x3f31721806062820 */ /* 0x001fe20000410000 */
[----:B------:R-:W-:Y:S01]  /*92b0*/  @P2 FMUL.FTZ R7, R7, 0.69314718246459960938 ;  /* 0x3f31721807072820 */ /* 0x000fe20000410000 */
[----:B------:R-:W-:Y:S01]  /*92c0*/  @P3 FMUL.FTZ R10, R14, 0.69314718246459960938 ;  /* 0x3f3172180e0a3820 */ /* 0x000fe20000410000 */
[----:B-1----:R-:W-:Y:S01]  /*92d0*/  @P3 FMUL.FTZ R9, R9, 0.69314718246459960938 ;  /* 0x3f31721809093820 */ /* 0x002fe20000410000 */
[----:B------:R-:W-:Y:S02]  /*92e0*/  IMAD.MOV.U32 R3, RZ, RZ, -0x800000 ;  /* 0xff800000ff037424 */ /* 0x000fe400078e00ff */
[----:B------:R-:W-:Y:S01]  /*92f0*/  @P2 FFMA.FTZ R3, R7, R120, R6 ;  /* 0x0000007807032223 */ /* 0x000fe20000010006 */
[----:B------:R-:W-:Y:S02]  /*9300*/  IMAD.MOV.U32 R0, RZ, RZ, -0x800000 ;  /* 0xff800000ff007424 */ /* 0x000fe400078e00ff */
[----:B------:R-:W-:Y:S01]  /*9310*/  @P3 FFMA.FTZ R0, R10, R122, R9 ;  /* 0x0000007a0a003223 */ /* 0x000fe20000010009 */
[-C--:B---3--:R-:W-:Y:S01]  /*9320*/  FMUL.FTZ R9, R4, R5.reuse ;  /* 0x0000000504097220 */ /* 0x088fe20000410000 */
[----:B--2---:R-:W-:Y:S01]  /*9330*/  FMUL.FTZ R120, R8, R5 ;  /* 0x0000000508787220 */ /* 0x004fe20000410000 */
[----:B------:R-:W-:-:S02]  /*9340*/  WARPGROUP.DEPBAR.LE gsb0, 0x0 ;  /* 0x00008000000079c5 */ /* 0x000fc40000010000 */
[----:B------:R-:W-:Y:S05]  /*9350*/  @!P0 BRA `(.L_x_3660) ;  /* 0x0000000000048947 */ /* 0x000fea0003800000 */
[----:B------:R-:W-:Y:S01]  /*9360*/  BPT.TRAP 0x1 ;  /* 0x000000040000795c */ /* 0x000fe20000300000 */
.L_x_3660:
[----:B------:R-:W0:Y:S01]  /*9370*/  S2R R121, SR_TID.X ;  /* 0x0000000000797919 */ /* 0x000e220000002100 */
[----:B------:R-:W-:Y:S01]  /*9380*/  ULDC.64 UR6, c[0x4][0xd8] ;  /* 0x0100360000067ab9 */ /* 0x000fe20000000a00 */
[-C--:B------:R-:W-:Y:S01]  /*9390*/  FMUL.FTZ R14, R36, R9.reuse ;  /* 0x00000009240e7220 */ /* 0x080fe20000410000 */
[----:B------:R-:W1:Y:S01]  /*93a0*/  S2UR UR5, SR_SWINHI ;  /* 0x00000000000579c3 */ /* 0x000e620000002f00 */
        /* <DEDUP_REMOVED lines=28> */
[----:B0-----:R-:W-:-:S02]  /*9570*/  IMAD.SHL.U32 R4, R121, 0x4, RZ ;  /* 0x0000000479047824 */ /* 0x001fc400078e00ff */
[-C--:B------:R-:W-:Y:S01]  /*9580*/  FMUL.FTZ R48, R56, R9.reuse ;  /* 0x0000000938307220 */ /* 0x080fe20000410000 */
[-C--:B------:R-:W-:Y:S01]  /*9590*/  FMUL.FTZ R85, R93, R9.reuse ;  /* 0x000000095d557220 */ /* 0x080fe20000410000 */
[-C--:B------:R-:W-:Y:S01]  /*95a0*/  FMUL.FTZ R89, R100, R9.reuse ;  /* 0x0000000964597220 */ /* 0x080fe20000410000 */
[-C--:B------:R-:W-:Y:S01]  /*95b0*/  FMUL.FTZ R96, R97, R9.reuse ;  /* 0x0000000961607220 */ /* 0x080fe20000410000 */
[----:B------:R-:W-:Y:S01]  /*95c0*/  LOP3.LUT R4, R4, 0xc, RZ, 0xc0, !PT ;  /* 0x0000000c04047812 */ /* 0x000fe200078ec0ff */
[-C--:B------:R-:W-:Y:S01]  /*95d0*/  FMUL.FTZ R49, R61, R9.reuse ;  /* 0x000000093d317220 */ /* 0x080fe20000410000 */
[-C--:B------:R-:W-:Y:S01]  /*95e0*/  FMUL.FTZ R56, R64, R9.reuse ;  /* 0x0000000940387220 */ /* 0x080fe20000410000 */
[-C--:B------:R-:W-:Y:S01]  /*95f0*/  FMUL.FTZ R93, R101, R9.reuse ;  /* 0x00000009655d7220 */ /* 0x080fe20000410000 */
[----:B------:R-:W-:Y:S01]  /*9600*/  IADD3 R4, P0, R4, UR6, RZ ;  /* 0x0000000604047c10 */ /* 0x000fe2000ff1e0ff */
[-C--:B------:R-:W-:Y:S01]  /*9610*/  FMUL.FTZ R97, R108, R9.reuse ;  /* 0x000000096c617220 */ /* 0x080fe20000410000 */
[----:B------:R-:W-:Y:S01]  /*9620*/  FMUL.FTZ R100, R104, R9 ;  /* 0x0000000968647220 */ /* 0x000fe20000410000 */
[-C--:B------:R-:W-:Y:S01]  /*9630*/  FMUL.FTZ R8, R30, R120.reuse ;  /* 0x000000781e087220 */ /* 0x080fe20000410000 */
[-C--:B------:R-:W-:Y:S01]  /*9640*/  FMUL.FTZ R12, R31, R120.reuse ;  /* 0x000000781f0c7220 */ /* 0x080fe20000410000 */
[----:B------:R-:W-:Y:S01]  /*9650*/  IMAD.X R5, RZ, RZ, UR7, P0 ;  /* 0x00000007ff057e24 */ /* 0x000fe200080e06ff */
[----:B------:R-:W-:Y:S01]  /*9660*/  F2FP.BF16.F32.PACK_AB R11, R10, R11 ;  /* 0x0000000b0a0b723e */ /* 0x000fe200000010ff */
[-C--:B------:R-:W-:Y:S01]  /*9670*/  FMUL.FTZ R61, R76, R9.reuse ;  /* 0x000000094c3d7220 */ /* 0x080fe20000410000 */
[-C--:B------:R-:W-:Y:S01]  /*9680*/  FMUL.FTZ R64, R72, R9.reuse ;  /* 0x0000000948407220 */ /* 0x080fe20000410000 */
[-C--:B------:R-:W-:Y:S01]  /*9690*/  FMUL.FTZ R101, R109, R9.reuse ;  /* 0x000000096d657220 */ /* 0x080fe20000410000 */
[----:B------:R0:W2:Y:S01]  /*96a0*/  LDG.E.CONSTANT R36, desc[UR48][R4.64] ;  /* 0x0000003004247981 */ /* 0x0000a2000c1e9900 */
[-C--:B------:R-:W-:Y:S01]  /*96b0*/  FMUL.FTZ R104, R105, R9.reuse ;  /* 0x0000000969687220 */ /* 0x080fe20000410000 */
[-C--:B------:R-:W-:Y:S01]  /*96c0*/  FMUL.FTZ R108, R112, R9.reuse ;  /* 0x00000009706c7220 */ /* 0x080fe20000410000 */
[-C--:B------:R-:W-:Y:S01]  /*96d0*/  FMUL.FTZ R30, R46, R120.reuse ;  /* 0x000000782e1e7220 */ /* 0x080fe20000410000 */
[-C--:B------:R-:W-:Y:S01]  /*96e0*/  FMUL.FTZ R31, R42, R120.reuse ;  /* 0x000000782a1f7220 */ /* 0x080fe20000410000 */
[----:B------:R-:W-:Y:S01]  /*96f0*/  LOP3.LUT P0, R10, R121, 0x3, RZ, 0xc0, !PT ;  /* 0x00000003790a7812 */ /* 0x000fe2000780c0ff */
        /* <DEDUP_REMOVED lines=10> */
[-C--:B0-----:R-:W-:Y:S01]  /*97a0*/  FMUL.FTZ R4, R47, R120.reuse ;  /* 0x000000782f047220 */ /* 0x081fe20000410000 */
        /* <DEDUP_REMOVED lines=15> */
[----:B------:R-:W-:Y:S01]  /*98a0*/  F2FP.BF16.F32.PACK_AB R28, R28, R29 ;  /* 0x0000001d1c1c723e */ /* 0x000fe200000010ff */
[-C--:B------:R-:W-:Y:S01]  /*98b0*/  FMUL.FTZ R51, R66, R120.reuse ;  /* 0x0000007842337220 */ /* 0x080fe20000410000 */
[----:B------:R-:W-:Y:S01]  /*98c0*/  F2FP.BF16.F32.PACK_AB R33, R32, R33 ;  /* 0x000000212021723e */ /* 0x000fe200000010ff */
[-C--:B------:R-:W-:Y:S01]  /*98d0*/  FMUL.FTZ R74, R94, R120.reuse ;  /* 0x000000785e4a7220 */ /* 0x080fe20000410000 */
[----:B------:R-:W-:Y:S01]  /*98e0*/  ISETP.EQ.OR P0, PT, R10, 0x3, !P0 ;  /* 0x000000030a00780c */ /* 0x000fe20004702670 */
[-C--:B------:R-:W-:Y:S01]  /*98f0*/  FMUL.FTZ R78, R95, R120.reuse ;  /* 0x000000785f4e7220 */ /* 0x080fe20000410000 */
[-C--:B------:R-:W-:Y:S01]  /*9900*/  FMUL.FTZ R82, R102, R120.reuse ;  /* 0x0000007866527220 */ /* 0x080fe20000410000 */
[-C--:B------:R-:W-:Y:S01]  /*9910*/  FMUL.FTZ R83, R98, R120.reuse ;  /* 0x0000007862537220 */ /* 0x080fe20000410000 */
[-C--:B------:R-:W-:Y:S01]  /*9920*/  FMUL.FTZ R66, R86, R120.reuse ;  /* 0x0000007856427220 */ /* 0x080fe20000410000 */
[-C--:B------:R-:W-:Y:S01]  /*9930*/  FMUL.FTZ R94, R111, R120.reuse ;  /* 0x000000786f5e7220 */ /* 0x080fe20000410000 */
[-C--:B------:R-:W-:Y:S01]  /*9940*/  FMUL.FTZ R95, R107, R120.reuse ;  /* 0x000000786b5f7220 */ /* 0x080fe20000410000 */
[----:B------:R-:W-:Y:S01]  /*9950*/  F2FP.BF16.F32.PACK_AB R6, R6, R7 ;  /* 0x000000070606723e */ /* 0x000fe200000010ff */
[----:B------:R-:W-:Y:S01]  /*9960*/  UMOV UR6, UR39 ;  /* 0x0000002700067c82 */ /* 0x000fe20008000000 */
[----:B-1----:R-:W-:Y:S01]  /*9970*/  UMOV UR7, UR5 ;  /* 0x0000000500077c82 */ /* 0x002fe20008000000 */
[----:B------:R-:W-:Y:S01]  /*9980*/  F2FP.BF16.F32.PACK_AB R7, R62, R63 ;  /* 0x0000003f3e07723e */ /* 0x000fe200000010ff */
[----:B------:R-:W-:Y:S01]  /*9990*/  FMUL.FTZ R13, R27, R120 ;  /* 0x000000781b0d7220 */ /* 0x000fe20000410000 */
[----:B------:R-:W-:Y:S01]  /*99a0*/  F2FP.BF16.F32.PACK_AB R92, R89, R92 ;  /* 0x0000005c595c723e */ /* 0x000fe200000010ff */
[----:B------:R-:W-:Y:S01]  /*99b0*/  IMAD.U32 R32, RZ, RZ, UR6 ;  /* 0x00000006ff207e24 */ /* 0x000fe2000f8e00ff */
[----:B------:R-:W-:Y:S01]  /*99c0*/  F2FP.BF16.F32.PACK_AB R53, R53, R56 ;  /* 0x000000383535723e */ /* 0x000fe200000010ff */
[----:B------:R-:W-:Y:S01]  /*99d0*/  FMUL.FTZ R115, R115, R120 ;  /* 0x0000007873737220 */ /* 0x000fe20000410000 */
[----:B------:R-:W-:Y:S01]  /*99e0*/  F2FP.BF16.F32.PACK_AB R60, R57, R60 ;  /* 0x0000003c393c723e */ /* 0x000fe200000010ff */
[----:B------:R-:W0:Y:S01]  /*99f0*/  LDC R133, c[0x0][0xc38] ;  /* 0x00030e00ff857b82 */ /* 0x000e220000000800 */
[----:B------:R-:W-:Y:S01]  /*9a00*/  F2FP.BF16.F32.PACK_AB R61, R61, R64 ;  /* 0x000000403d3d723e */ /* 0x000fe200000010ff */
[----:B------:R-:W-:Y:S01]  /*9a10*/  ULDC.64 UR8, c[0x0][0xb90] ;  /* 0x0002e40000087ab9 */ /* 0x000fe20000000a00 */
[----:B------:R-:W-:-:S02]  /*9a20*/  F2FP.BF16.F32.PACK_AB R68, R65, R68 ;  /* 0x000000444144723e */ /* 0x000fc400000010ff */
[----:B------:R-:W-:Y:S01]  /*9a30*/  SEL R63, R33, R28, P0 ;  /* 0x0000001c213f7207 */ /* 0x000fe20000000000 */
[-C--:B------:R-:W-:Y:S01]  /*9a40*/  FMUL.FTZ R27, R35, R120.reuse ;  /* 0x00000078231b7220 */ /* 0x080fe20000410000 */
[----:B------:R-:W-:Y:S01]  /*9a50*/  SEL R89, R28, R33, P0 ;  /* 0x000000211c597207 */ /* 0x000fe20000000000 */
[----:B------:R-:W-:Y:S01]  /*9a60*/  IMAD.U32 R33, RZ, RZ, UR7 ;  /* 0x00000007ff217e24 */ /* 0x000fe2000f8e00ff */
[----:B------:R-:W-:Y:S01]  /*9a70*/  F2FP.BF16.F32.PACK_AB R82, R82, R83 ;  /* 0x000000535252723e */ /* 0x000fe200000010ff */
[----:B------:R-:W-:Y:S01]  /*9a80*/  FMUL.FTZ R35, R50, R120 ;  /* 0x0000007832237220 */ /* 0x000fe20000410000 */
[----:B------:R-:W-:Y:S02]  /*9a90*/  F2FP.BF16.F32.PACK_AB R80, R66, R67 ;  /* 0x000000434250723e */ /* 0x000fe400000010ff */
[----:B------:R-:W-:Y:S01]  /*9aa0*/  F2FP.BF16.F32.PACK_AB R100, R97, R100 ;  /* 0x000000646164723e */ /* 0x000fe200000010ff */
[-C--:B------:R-:W-:Y:S01]  /*9ab0*/  FMUL.FTZ R79, R91, R120.reuse ;  /* 0x000000785b4f7220 */ /* 0x080fe20000410000 */
[----:B------:R-:W-:Y:S01]  /*9ac0*/  F2FP.BF16.F32.PACK_AB R83, R94, R95 ;  /* 0x0000005f5e53723e */ /* 0x000fe200000010ff */
[----:B------:R-:W-:Y:S01]  /*9ad0*/  FMUL.FTZ R50, R70, R120 ;  /* 0x0000007846327220 */ /* 0x000fe20000410000 */
[----:B------:R-:W-:Y:S01]  /*9ae0*/  SEL R95, R53, R60, P0 ;  /* 0x0000003c355f7207 */ /* 0x000fe20000000000 */
[----:B------:R-:W-:Y:S01]  /*9af0*/  FMUL.FTZ R86, R103, R120 ;  /* 0x0000007867567220 */ /* 0x000fe20000410000 */
[----:B------:R-:W-:-:S02]  /*9b00*/  SEL R67, R60, R53, P0 ;  /* 0x000000353c437207 */ /* 0x000fc40000000000 */
[----:B------:R-:W-:Y:S02]  /*9b10*/  F2FP.BF16.F32.PACK_AB R30, R30, R31 ;  /* 0x0000001f1e1e723e */ /* 0x000fe400000010ff */
[----:B------:R-:W-:Y:S02]  /*9b20*/  F2FP.BF16.F32.PACK_AB R5, R4, R5 ;  /* 0x000000050405723e */ /* 0x000fe400000010ff */
[----:B------:R-:W-:Y:S02]  /*9b30*/  F2FP.BF16.F32.PACK_AB R58, R58, R59 ;  /* 0x0000003b3a3a723e */ /* 0x000fe400000010ff */
[----:B------:R-:W-:Y:S02]  /*9b40*/  F2FP.BF16.F32.PACK_AB R76, R73, R76 ;  /* 0x0000004c494c723e */ /* 0x000fe400000010ff */
[----:B------:R-:W-:Y:S02]  /*9b50*/  F2FP.BF16.F32.PACK_AB R14, R14, R15 ;  /* 0x0000000f0e0e723e */ /* 0x000fe400000010ff */
[----:B------:R-:W-:Y:S01]  /*9b60*/  F2FP.BF16.F32.PACK_AB R20, R20, R21 ;  /* 0x000000151414723e */ /* 0x000fe200000010ff */
[----:B------:R-:W-:Y:S01]  /*9b70*/  FMUL.FTZ R98, R118, R120 ;  /* 0x0000007876627220 */ /* 0x000fe20000410000 */
[----:B------:R-:W-:-:S02]  /*9b80*/  SEL R97, R61, R68, P0 ;  /* 0x000000443d617207 */ /* 0x000fc40000000000 */
        /* <DEDUP_REMOVED lines=11> */
[----:B------:R-:W-:Y:S01]  /*9c40*/  F2FP.BF16.F32.PACK_AB R109, R109, R112 ;  /* 0x000000706d6d723e */ /* 0x000fe200000010ff */
[----:B------:R-:W-:Y:S01]  /*9c50*/  FMUL.FTZ R75, R90, R120 ;  /* 0x000000785a4b7220 */ /* 0x000fe20000410000 */
[----:B------:R-:W-:Y:S01]  /*9c60*/  SEL R66, R68, R61, P0 ;  /* 0x0000003d44427207 */ /* 0x000fe20000000000 */
[----:B------:R-:W-:-:S04]  /*9c70*/  IMAD.WIDE R60, R223, 0x2, R32 ;  /* 0x00000002df3c7825 */ /* 0x000fc800078e0220 */
[-C--:B------:R-:W-:Y:S01]  /*9c80*/  FMUL.FTZ R70, R87, R120.reuse ;  /* 0x0000007857467220 */ /* 0x080fe20000410000 */
[-C--:B------:R-:W-:Y:S01]  /*9c90*/  FMUL.FTZ R87, R99, R120.reuse ;  /* 0x0000007863577220 */ /* 0x080fe20000410000 */
[----:B------:R-:W-:Y:S01]  /*9ca0*/  SEL R113, R30, R5, P0 ;  /* 0x000000051e717207 */ /* 0x000fe20000000000 */
[----:B------:R-:W-:Y:S01]  /*9cb0*/  FMUL.FTZ R102, R119, R120 ;  /* 0x0000007877667220 */ /* 0x000fe20000410000 */
[----:B------:R-:W-:Y:S02]  /*9cc0*/  IADD3 R59, P4, R60, 0x8060, RZ ;  /* 0x000080603c3b7810 */ /* 0x000fe40007f9e0ff */
[----:B------:R-:W-:Y:S02]  /*9cd0*/  F2FP.BF16.F32.PACK_AB R40, R37, R40 ;  /* 0x000000282528723e */ /* 0x000fe400000010ff */
[----:B------:R-:W-:Y:S02]  /*9ce0*/  F2FP.BF16.F32.PACK_AB R39, R38, R39 ;  /* 0x000000272627723e */ /* 0x000fe400000010ff */
[----:B------:R-:W-:Y:S01]  /*9cf0*/  F2FP.BF16.F32.PACK_AB R41, R41, R44 ;  /* 0x0000002c2929723e */ /* 0x000fe200000010ff */
[----:B------:R-:W-:Y:S01]  /*9d00*/  UIADD3 UR4, UR4, 0x33460, URZ ;  /* 0x0003346004047890 */ /* 0x000fe2000fffe03f */
[----:B------:R-:W-:Y:S01]  /*9d10*/  SEL R73, R5, R30, P0 ;  /* 0x0000001e05497207 */ /* 0x000fe20000000000 */
[----:B------:R-:W-:Y:S01]  /*9d20*/  IMAD R5, R19, 0x40, R2 ;  /* 0x0000004013057824 */ /* 0x000fe200078e0202 */
[----:B------:R-:W-:Y:S01]  /*9d30*/  F2FP.BF16.F32.PACK_AB R4, R78, R79 ;  /* 0x0000004f4e04723e */ /* 0x000fe200000010ff */
[----:B------:R-:W-:Y:S01]  /*9d40*/  UIADD3 UR5, -UR40, URZ, URZ ;  /* 0x0000003f28057290 */ /* 0x000fe2000fffe13f */
[----:B------:R-:W-:Y:S01]  /*9d50*/  F2FP.BF16.F32.PACK_AB R15, R86, R87 ;  /* 0x00000057560f723e */ /* 0x000fe200000010ff */
[----:B------:R-:W-:Y:S01]  /*9d60*/  FMUL.FTZ R99, R114, R120 ;  /* 0x0000007872637220 */ /* 0x000fe20000410000 */
[----:B------:R-:W-:Y:S01]  /*9d70*/  F2FP.BF16.F32.PACK_AB R21, R101, R104 ;  /* 0x000000686515723e */ /* 0x000fe200000010ff */
[----:B------:R-:W-:Y:S01]  /*9d80*/  ULDC UR6, c[0x0][0xc44] ;  /* 0x0003110000067ab9 */ /* 0x000fe20000000800 */
[----:B------:R-:W-:-:S02]  /*9d90*/  SEL R121, R58, R7, P0 ;  /* 0x000000073a797207 */ /* 0x000fc40000000000 */
[----:B------:R-:W-:Y:S02]  /*9da0*/  SEL R78, R7, R58, P0 ;  /* 0x0000003a074e7207 */ /* 0x000fe40000000000 */
[----:B------:R-:W-:Y:S01]  /*9db0*/  LOP3.LUT R58, R59, 0x380, RZ, 0xc0, !PT ;  /* 0x000003803b3a7812 */ /* 0x000fe200078ec0ff */
[----:B------:R-:W-:Y:S01]  /*9dc0*/  IMAD.WIDE R32, R5, 0x2, R32 ;  /* 0x0000000205207825 */ /* 0x000fe200078e0220 */
[----:B------:R-:W-:Y:S02]  /*9dd0*/  F2FP.BF16.F32.PACK_AB R9, R70, R71 ;  /* 0x000000474609723e */ /* 0x000fe400000010ff */
[----:B------:R-:W-:Y:S02]  /*9de0*/  SEL R127, R82, R15, P0 ;  /* 0x0000000f527f7207 */ /* 0x000fe40000000000 */
[----:B------:R-:W-:Y:S02]  /*9df0*/  SEL R87, R14, R25, P0 ;  /* 0x000000190e577207 */ /* 0x000fe40000000000 */
[----:B------:R-:W-:-:S02]  /*9e00*/  SEL R62, R25, R14, P0 ;  /* 0x0000000e193e7207 */ /* 0x000fc40000000000 */
[----:B------:R-:W-:Y:S02]  /*9e10*/  SEL R105, R100, R21, P0 ;  /* 0x0000001564697207 */ /* 0x000fe40000000000 */
[----:B------:R-:W-:Y:S02]  /*9e20*/  SEL R70, R21, R100, P0 ;  /* 0x0000006415467207 */ /* 0x000fe40000000000 */
[----:B------:R-:W-:Y:S02]  /*9e30*/  SEL R82, R15, R82, P0 ;  /* 0x000000520f527207 */ /* 0x000fe40000000000 */
[----:B------:R-:W-:Y:S02]  /*9e40*/  LOP3.LUT R5, R60, 0x380, RZ, 0xc0, !PT ;  /* 0x000003803c057812 */ /* 0x000fe400078ec0ff */
[----:B------:R-:W-:Y:S02]  /*9e50*/  F2FP.BF16.F32.PACK_AB R50, R50, R51 ;  /* 0x000000333232723e */ /* 0x000fe400000010ff */
[----:B------:R-:W-:-:S02]  /*9e60*/  SHF.R.U64 R58, R58, 0x3, RZ ;  /* 0x000000033a3a7819 */ /* 0x000fc400000012ff */
[C---:B------:R-:W-:Y:S02]  /*9e70*/  IADD3 R25, P3, R60.reuse, 0x8040, RZ ;  /* 0x000080403c197810 */ /* 0x040fe40007f7e0ff */
[C---:B------:R-:W-:Y:S02]  /*9e80*/  IADD3 R21, P6, R60.reuse, 0x8020, RZ ;  /* 0x000080203c157810 */ /* 0x040fe40007fde0ff */
[C---:B------:R-:W-:Y:S02]  /*9e90*/  IADD3 R10, P5, R60.reuse, 0x8000, RZ ;  /* 0x000080003c0a7810 */ /* 0x040fe40007fbe0ff */
[----:B------:R-:W-:Y:S02]  /*9ea0*/  IADD3 R15, P2, R60, 0x4060, RZ ;  /* 0x000040603c0f7810 */ /* 0x000fe40007f5e0ff */
[----:B------:R-:W-:Y:S02]  /*9eb0*/  F2FP.BF16.F32.PACK_AB R13, R12, R13 ;  /* 0x0000000d0c0d723e */ /* 0x000fe400000010ff */
[----:B------:R-:W-:-:S02]  /*9ec0*/  F2FP.BF16.F32.PACK_AB R98, R98, R99 ;  /* 0x000000636262723e */ /* 0x000fc400000010ff */
[----:B------:R-:W-:Y:S02]  /*9ed0*/  SEL R99, R69, R76, P0 ;  /* 0x0000004c45637207 */ /* 0x000fe40000000000 */
[----:B------:R-:W-:Y:S02]  /*9ee0*/  SEL R68, R76, R69, P0 ;  /* 0x000000454c447207 */ /* 0x000fe40000000000 */
[----:B------:R-:W-:Y:S02]  /*9ef0*/  F2FP.BF16.F32.PACK_AB R71, R93, R96 ;  /* 0x000000605d47723e */ /* 0x000fe400000010ff */
[----:B------:R-:W-:Y:S02]  /*9f00*/  SEL R101, R77, R88, P0 ;  /* 0x000000584d657207 */ /* 0x000fe40000000000 */
[----:B------:R-:W-:Y:S02]  /*9f10*/  SEL R69, R88, R77, P0 ;  /* 0x0000004d58457207 */ /* 0x000fe40000000000 */
[----:B------:R-:W-:Y:S01]  /*9f20*/  SHF.R.U64 R5, R5, 0x3, RZ ;  /* 0x0000000305057819 */ /* 0x000fe200000012ff */
[----:B------:R-:W-:Y:S01]  /*9f30*/  IMAD.X R57, RZ, RZ, R61, P5 ;  /* 0x000000ffff397224 */ /* 0x000fe200028e063d */
[----:B------:R-:W-:-:S02]  /*9f40*/  SEL R93, R45, R52, P0 ;  /* 0x000000342d5d7207 */ /* 0x000fc40000000000 */
[----:B------:R-:W-:Y:S01]  /*9f50*/  SEL R65, R52, R45, P0 ;  /* 0x0000002d34417207 */ /* 0x000fe20000000000 */
[--C-:B------:R-:W-:Y:S01]  /*9f60*/  IMAD.X R45, RZ, RZ, R61.reuse, P3 ;  /* 0x000000ffff2d7224 */ /* 0x100fe200018e063d */
[----:B------:R-:W-:Y:S02]  /*9f70*/  SEL R107, R108, R109, P0 ;  /* 0x0000006d6c6b7207 */ /* 0x000fe40000000000 */
[----:B------:R-:W-:Y:S02]  /*9f80*/  SEL R72, R109, R108, P0 ;  /* 0x0000006c6d487207 */ /* 0x000fe40000000000 */
[----:B------:R-:W-:Y:S02]  /*9f90*/  SEL R117, R42, R47, P0 ;  /* 0x0000002f2a757207 */ /* 0x000fe40000000000 */
[----:B------:R-:W-:Y:S01]  /*9fa0*/  SEL R76, R47, R42, P0 ;  /* 0x0000002a2f4c7207 */ /* 0x000fe20000000000 */
[----:B------:R-:W-:Y:S01]  /*9fb0*/  IMAD.X R47, RZ, RZ, R61, P6 ;  /* 0x000000ffff2f7224 */ /* 0x000fe200030e063d */
[----:B------:R-:W-:-:S02]  /*9fc0*/  SEL R119, R50, R55, P0 ;  /* 0x0000003732777207 */ /* 0x000fc40000000000 */
[----:B------:R-:W-:Y:S01]  /*9fd0*/  SEL R77, R55, R50, P0 ;  /* 0x00000032374d7207 */ /* 0x000fe20000000000 */
[----:B------:R-:W-:Y:S01]  /*9fe0*/  IMAD.X R55, RZ, RZ, R61, P2 ;  /* 0x000000ffff377224 */ /* 0x000fe200010e063d */
[----:B------:R-:W-:Y:S02]  /*9ff0*/  SEL R123, R80, R9, P0 ;  /* 0x00000009507b7207 */ /* 0x000fe40000000000 */
[----:B------:R-:W-:Y:S02]  /*a000*/  LOP3.LUT R58, R58, R59, RZ, 0x3c, !PT ;  /* 0x0000003b3a3a7212 */ /* 0x000fe400078e3cff */
[----:B------:R-:W-:Y:S02]  /*a010*/  SEL R85, R6, R11, P0 ;  /* 0x0000000b06557207 */ /* 0x000fe40000000000 */
[----:B------:R-:W-:Y:S02]  /*a020*/  SEL R37, R11, R6, P0 ;  /* 0x000000060b257207 */ /* 0x000fe40000000000 */
[----:B------:R-:W-:-:S02]  /*a030*/  SEL R109, R8, R13, P0 ;  /* 0x0000000d086d7207 */ /* 0x000fc40000000000 */
[----:B------:R-:W-:Y:S02]  /*a040*/  SEL R79, R13, R8, P0 ;  /* 0x000000080d4f7207 */ /* 0x000fe40000000000 */
[----:B------:R-:W-:Y:S02]  /*a050*/  SEL R80, R9, R80, P0 ;  /* 0x0000005009507207 */ /* 0x000fe40000000000 */
[----:B------:R-:W-:Y:S02]  /*a060*/  IADD3.X R59, RZ, R61, RZ, P4, !PT ;  /* 0x0000003dff3b7210 */ /* 0x000fe400027fe4ff */
[C---:B------:R-:W-:Y:S02]  /*a070*/  IADD3 R7, P1, R60.reuse, 0x20, RZ ;  /* 0x000000203c077810 */ /* 0x040fe40007f3e0ff */
[C---:B------:R-:W-:Y:S02]  /*a080*/  IADD3 R13, P4, R60.reuse, 0x4040, RZ ;  /* 0x000040403c0d7810 */ /* 0x040fe40007f9e0ff */
[----:B------:R-:W-:-:S02]  /*a090*/  IADD3 R11, P3, R60, 0x4020, RZ ;  /* 0x000040203c0b7810 */ /* 0x000fc40007f7e0ff */
[C---:B------:R-:W-:Y:S02]  /*a0a0*/  IADD3 R8, P6, R60.reuse, 0x4000, RZ ;  /* 0x000040003c087810 */ /* 0x040fe40007fde0ff */
[C---:B------:R-:W-:Y:S02]  /*a0b0*/  IADD3 R6, P5, R60.reuse, 0x60, RZ ;  /* 0x000000603c067810 */ /* 0x040fe40007fbe0ff */
[----:B------:R-:W-:Y:S02]  /*a0c0*/  IADD3 R9, P2, R60, 0x40, RZ ;  /* 0x000000403c097810 */ /* 0x000fe40007f5e0ff */
[----:B------:R-:W-:Y:S02]  /*a0d0*/  F2FP.BF16.F32.PACK_AB R81, R74, R75 ;  /* 0x0000004b4a51723e */ /* 0x000fe400000010ff */
[----:B------:R-:W-:Y:S02]  /*a0e0*/  LOP3.LUT R60, R5, R60, RZ, 0x3c, !PT ;  /* 0x0000003c053c7212 */ /* 0x000fe400078e3cff */
[----:B------:R-:W-:-:S02]  /*a0f0*/  LOP3.LUT R5, R10, 0x380, RZ, 0xc0, !PT ;  /* 0x000003800a057812 */ /* 0x000fc400078ec0ff */
[----:B------:R-:W-:Y:S02]  /*a100*/  SEL R125, R81, R4, P0 ;  /* 0x00000004517d7207 */ /* 0x000fe40000000000 */
[----:B------:R-:W-:Y:S02]  /*a110*/  F2FP.BF16.F32.PACK_AB R29, R102, R115 ;  /* 0x00000073661d723e */ /* 0x000fe400000010ff */
[----:B------:R-:W-:Y:S02]  /*a120*/  SEL R81, R4, R81, P0 ;  /* 0x0000005104517207 */ /* 0x000fe40000000000 */
[----:B------:R-:W-:Y:S02]  /*a130*/  SHF.R.U64 R5, R5, 0x3, RZ ;  /* 0x0000000305057819 */ /* 0x000fe400000012ff */
[----:B------:R-:W-:Y:S01]  /*a140*/  LOP3.LUT R4, R15, 0x380, RZ, 0xc0, !PT ;  /* 0x000003800f047812 */ /* 0x000fe200078ec0ff */
[----:B------:R-:W-:Y:S01]  /*a150*/  IMAD.X R49, RZ, RZ, R61, P3 ;  /* 0x000000ffff317224 */ /* 0x000fe200018e063d */
[----:B------:R-:W-:-:S02]  /*a160*/  F2FP.BF16.F32.PACK_AB R34, R34, R35 ;  /* 0x000000232222723e */ /* 0x000fc400000010ff */
[----:B------:R-:W-:Y:S02]  /*a170*/  SEL R131, R98, R29, P0 ;  /* 0x0000001d62837207 */ /* 0x000fe40000000000 */
[----:B------:R-:W-:Y:S02]  /*a180*/  SEL R84, R29, R98, P0 ;  /* 0x000000621d547207 */ /* 0x000fe40000000000 */
[----:B------:R-:W-:Y:S02]  /*a190*/  LOP3.LUT R56, R5, R10, RZ, 0x3c, !PT ;  /* 0x0000000a05387212 */ /* 0x000fe400078e3cff */
[----:B------:R-:W-:Y:S02]  /*a1a0*/  SHF.R.U64 R4, R4, 0x3, RZ ;  /* 0x0000000304047819 */ /* 0x000fe400000012ff */
[----:B------:R-:W-:Y:S02]  /*a1b0*/  LOP3.LUT R5, R8, 0x380, RZ, 0xc0, !PT ;  /* 0x0000038008057812 */ /* 0x000fe400078ec0ff */
[----:B------:R-:W-:-:S02]  /*a1c0*/  IADD3 R29, P3, R32, 0x2000, RZ ;  /* 0x00002000201d7810 */ /* 0x000fc40007f7e0ff */
[----:B------:R-:W-:Y:S02]  /*a1d0*/  SEL R115, R34, R39, P0 ;  /* 0x0000002722737207 */ /* 0x000fe40000000000 */
[----:B------:R-:W-:Y:S02]  /*a1e0*/  SEL R74, R39, R34, P0 ;  /* 0x00000022274a7207 */ /* 0x000fe40000000000 */
[----:B------:R-:W-:Y:S01]  /*a1f0*/  LOP3.LUT R54, R4, R15, RZ, 0x3c, !PT ;  /* 0x0000000f04367212 */ /* 0x000fe200078e3cff */
[----:B------:R-:W1:Y:S01]  /*a200*/  LDC R34, c[0x0][0xbe8] ;  /* 0x0002fa00ff227b82 */ /* 0x000e620000000800 */
[----:B------:R-:W-:Y:S02]  /*a210*/  SHF.R.U64 R5, R5, 0x3, RZ ;  /* 0x0000000305057819 */ /* 0x000fe400000012ff */
[----:B------:R-:W-:Y:S02]  /*a220*/  LOP3.LUT R28, R29, 0x380, RZ, 0xc0, !PT ;  /* 0x000003801d1c7812 */ /* 0x000fe400078ec0ff */
[----:B------:R-:W-:-:S02]  /*a230*/  LOP3.LUT R4, R7, 0x380, RZ, 0xc0, !PT ;  /* 0x0000038007047812 */ /* 0x000fc400078ec0ff */
[----:B------:R-:W-:Y:S02]  /*a240*/  LOP3.LUT R42, R5, R8, RZ, 0x3c, !PT ;  /* 0x00000008052a7212 */ /* 0x000fe400078e3cff */
[----:B------:R-:W-:Y:S01]  /*a250*/  SHF.R.U64 R28, R28, 0x3, RZ ;  /* 0x000000031c1c7819 */ /* 0x000fe200000012ff */
[-C--:B------:R-:W-:Y:S01]  /*a260*/  FMUL.FTZ R90, R110, R120.reuse ;  /* 0x000000786e5a7220 */ /* 0x080fe20000410000 */
[----:B------:R-:W-:Y:S01]  /*a270*/  SHF.R.U64 R4, R4, 0x3, RZ ;  /* 0x0000000304047819 */ /* 0x000fe200000012ff */
[----:B------:R-:W-:Y:S01]  /*a280*/  FMUL.FTZ R91, R106, R120 ;  /* 0x000000786a5b7220 */ /* 0x000fe20000410000 */
[----:B------:R-:W-:Y:S02]  /*a290*/  LOP3.LUT R5, R6, 0x380, RZ, 0xc0, !PT ;  /* 0x0000038006057812 */ /* 0x000fe400078ec0ff */
[----:B------:R-:W-:Y:S01]  /*a2a0*/  LOP3.LUT R28, R28, R29, RZ, 0x3c, !PT ;  /* 0x0000001d1c1c7212 */ /* 0x000fe200078e3cff */
[----:B------:R-:W-:Y:S01]  /*a2b0*/  IMAD.X R29, RZ, RZ, R33, P3 ;  /* 0x000000ffff1d7224 */ /* 0x000fe200018e0621 */
[----:B------:R-:W-:-:S02]  /*a2c0*/  LOP3.LUT R52, R4, R7, RZ, 0x3c, !PT ;  /* 0x0000000704347212 */ /* 0x000fc400078e3cff */
[----:B------:R-:W-:Y:S02]  /*a2d0*/  SHF.R.U64 R5, R5, 0x3, RZ ;  /* 0x0000000305057819 */ /* 0x000fe400000012ff */
[----:B------:R-:W-:Y:S02]  /*a2e0*/  IADD3 R7, P3, R32, 0x8000, RZ ;  /* 0x0000800020077810 */ /* 0x000fe40007f7e0ff */
[----:B------:R-:W-:Y:S02]  /*a2f0*/  F2FP.BF16.F32.PACK_AB R90, R90, R91 ;  /* 0x0000005b5a5a723e */ /* 0x000fe400000010ff */
[----:B------:R-:W-:Y:S02]  /*a300*/  SEL R91, R40, R41, P0 ;  /* 0x00000029285b7207 */ /* 0x000fe40000000000 */
[----:B------:R-:W-:Y:S02]  /*a310*/  SEL R64, R41, R40, P0 ;  /* 0x0000002829407207 */ /* 0x000fe40000000000 */
[----:B------:R-:W-:-:S02]  /*a320*/  LOP3.LUT R40, R5, R6, RZ, 0x3c, !PT ;  /* 0x0000000605287212 */ /* 0x000fc400078e3cff */
[----:B------:R-:W-:-:S04]  /*a330*/  LOP3.LUT R6, R7, 0x380, RZ, 0xc0, !PT ;  /* 0x0000038007067812 */ /* 0x000fc800078ec0ff */
[----:B------:R-:W-:Y:S02]  /*a340*/  SHF.R.U64 R6, R6, 0x3, RZ ;  /* 0x0000000306067819 */ /* 0x000fe400000012ff */
[----:B------:R-:W-:Y:S02]  /*a350*/  LOP3.LUT R4, R9, 0x380, RZ, 0xc0, !PT ;  /* 0x0000038009047812 */ /* 0x000fe400078ec0ff */
[----:B------:R-:W-:Y:S01]  /*a360*/  LOP3.LUT R6, R6, R7, RZ, 0x3c, !PT ;  /* 0x0000000706067212 */ /* 0x000fe200078e3cff */
[----:B------:R-:W-:Y:S01]  /*a370*/  IMAD.X R7, RZ, RZ, R33, P3 ;  /* 0x000000ffff077224 */ /* 0x000fe200018e0621 */
[----:B-1----:R-:W-:Y:S02]  /*a380*/  ISETP.NE.AND P3, PT, R34, 0x1, PT ;  /* 0x000000012200780c */ /* 0x002fe40003f65270 */
[----:B------:R-:W-:Y:S02]  /*a390*/  LOP3.LUT R12, R21, 0x380, RZ, 0xc0, !PT ;  /* 0x00000380150c7812 */ /* 0x000fe400078ec0ff */
[----:B------:R-:W-:-:S02]  /*a3a0*/  LOP3.LUT R14, R25, 0x380, RZ, 0xc0, !PT ;  /* 0x00000380190e7812 */ /* 0x000fc400078ec0ff */
[----:B------:R-:W-:Y:S02]  /*a3b0*/  SHF.R.U64 R4, R4, 0x3, RZ ;  /* 0x0000000304047819 */ /* 0x000fe400000012ff */
[----:B------:R-:W-:Y:S01]  /*a3c0*/  SHF.R.U64 R12, R12, 0x3, RZ ;  /* 0x000000030c0c7819 */ /* 0x000fe200000012ff */
[--C-:B------:R-:W-:Y:S01]  /*a3d0*/  IMAD.X R39, RZ, RZ, R61.reuse, P2 ;  /* 0x000000ffff277224 */ /* 0x100fe200010e063d */
[----:B------:R-:W-:Y:S02]  /*a3e0*/  SHF.R.U64 R14, R14, 0x3, RZ ;  /* 0x000000030e0e7819 */ /* 0x000fe400000012ff */
[----:B------:R-:W-:Y:S02]  /*a3f0*/  LOP3.LUT R38, R4, R9, RZ, 0x3c, !PT ;  /* 0x0000000904267212 */ /* 0x000fe400078e3cff */
[----:B------:R-:W-:Y:S02]  /*a400*/  LOP3.LUT R46, R12, R21, RZ, 0x3c, !PT ;  /* 0x000000150c2e7212 */ /* 0x000fe400078e3cff */
[----:B------:R-:W-:Y:S01]  /*a410*/  LOP3.LUT R10, R11, 0x380, RZ, 0xc0, !PT ;  /* 0x000003800b0a7812 */ /* 0x000fe200078ec0ff */
[--C-:B------:R-:W-:Y:S01]  /*a420*/  IMAD.X R41, RZ, RZ, R61.reuse, P5 ;  /* 0x000000ffff297224 */ /* 0x100fe200028e063d */
[----:B------:R-:W-:Y:S01]  /*a430*/  LOP3.LUT R12, R13, 0x380, RZ, 0xc0, !PT ;  /* 0x000003800d0c7812 */ /* 0x000fe200078ec0ff */
[----:B------:R-:W-:Y:S01]  /*a440*/  IMAD.X R43, RZ, RZ, R61, P6 ;  /* 0x000000ffff2b7224 */ /* 0x000fe200030e063d */
[----:B------:R-:W-:-:S02]  /*a450*/  LOP3.LUT R44, R14, R25, RZ, 0x3c, !PT ;  /* 0x000000190e2c7212 */ /* 0x000fc400078e3cff */
[----:B------:R-:W-:Y:S02]  /*a460*/  IADD3 R25, P2, R32, 0x5000, RZ ;  /* 0x0000500020197810 */ /* 0x000fe40007f5e0ff */
[----:B------:R-:W-:Y:S02]  /*a470*/  MOV R106, R38 ;  /* 0x00000026006a7202 */ /* 0x000fe40000000f00 */
[----:B------:R-:W-:Y:S01]  /*a480*/  F2FP.BF16.F32.PACK_AB R27, R26, R27 ;  /* 0x0000001b1a1b723e */ /* 0x000fe200000010ff */
[----:B------:R-:W1:Y:S01]  /*a490*/  @P3 LDC R39, c[0x0][0xbec] ;  /* 0x0002fb00ff273b82 */ /* 0x000e620000000800 */
[----:B------:R-:W-:Y:S02]  /*a4a0*/  SHF.R.U64 R10, R10, 0x3, RZ ;  /* 0x000000030a0a7819 */ /* 0x000fe400000012ff */
[----:B------:R-:W-:Y:S02]  /*a4b0*/  SHF.R.U64 R12, R12, 0x3, RZ ;  /* 0x000000030c0c7819 */ /* 0x000fe400000012ff */
[----:B------:R-:W-:-:S02]  /*a4c0*/  LOP3.LUT R24, R25, 0x380, RZ, 0xc0, !PT ;  /* 0x0000038019187812 */ /* 0x000fc400078ec0ff */
[----:B------:R-:W-:Y:S01]  /*a4d0*/  MOV R104, R40 ;  /* 0x0000002800687202 */ /* 0x000fe20000000f00 */
[--C-:B------:R-:W-:Y:S01]  /*a4e0*/  IMAD.X R51, RZ, RZ, R61.reuse, P4 ;  /* 0x000000ffff337224 */ /* 0x100fe200020e063d */
[----:B------:R-:W-:Y:S01]  /*a4f0*/  SEL R111, R20, R27, P0 ;  /* 0x0000001b146f7207 */ /* 0x000fe20000000000 */
[----:B------:R-:W-:Y:S01]  /*a500*/  UPRMT UR4, UR37, 0x654, UR4 ;  /* 0x0000065425047896 */ /* 0x000fe20008000004 */
[----:B------:R-:W-:Y:S02]  /*a510*/  LOP3.LUT R48, R10, R11, RZ, 0x3c, !PT ;  /* 0x0000000b0a307212 */ /* 0x000fe400078e3cff */
[----:B------:R-:W-:Y:S02]  /*a520*/  MOV R102, R42 ;  /* 0x0000002a00667202 */ /* 0x000fe40000000f00 */
[----:B--2---:R-:W-:Y:S01]  /*a530*/  LOP3.LUT R41, R36, 0x2, RZ, 0x3c, !PT ;  /* 0x0000000224297812 */ /* 0x004fe200078e3cff */
[----:B------:R-:W2:Y:S01]  /*a540*/  @P3 LDC R42, c[0x0][0xbf0] ;  /* 0x0002fc00ff2a3b82 */ /* 0x000ea20000000800 */
[----:B------:R-:W-:Y:S01]  /*a550*/  SEL R75, R27, R20, P0 ;  /* 0x000000141b4b7207 */ /* 0x000fe20000000000 */
[----:B------:R-:W-:Y:S01]  /*a560*/  IMAD.X R53, RZ, RZ, R61, P1 ;  /* 0x000000ffff357224 */ /* 0x000fe200008e063d */
[----:B------:R-:W-:-:S02]  /*a570*/  LOP3.LUT R50, R12, R13, RZ, 0x3c, !PT ;  /* 0x0000000d0c327212 */ /* 0x000fc400078e3cff */
[----:B------:R-:W-:Y:S01]  /*a580*/  SHF.R.U64 R24, R24, 0x3, RZ ;  /* 0x0000000318187819 */ /* 0x000fe200000012ff */
[----:B------:R-:W-:Y:S01]  /*a590*/  SHFL.IDX PT, R85, R85, R36, 0x1c1f ;  /* 0x001c1f2455557589 */ /* 0x000fe200000e0000 */
[----:B------:R-:W-:Y:S01]  /*a5a0*/  MOV R110, R60 ;  /* 0x0000003c006e7202 */ /* 0x000fe20000000f00 */
[----:B------:R-:W-:Y:S01]  /*a5b0*/  UIMAD UR11, UR6, UR5, UR42 ;  /* 0x00000005060b72a4 */ /* 0x000fe2000f8e022a */
[----:B------:R-:W-:Y:S01]  /*a5c0*/  MOV R100, R48 ;  /* 0x0000003000647202 */ /* 0x000fe20000000f00 */
[----:B------:R-:W-:Y:S01]  /*a5d0*/  SHFL.IDX PT, R38, R37, R41, 0x1c1f ;  /* 0x001c1f2925267589 */ /* 0x000fe200000e0000 */
[----:B------:R-:W-:Y:S01]  /*a5e0*/  MOV R61, R50 ;  /* 0x00000032003d7202 */ /* 0x000fe20000000f00 */
[----:B------:R-:W-:Y:S01]  /*a5f0*/  SYNCS.ARRIVE.TRANS64.RED.A1T0 RZ, [UR4], RZ ;  /* 0x000000ffffff79a7 */ /* 0x000fe20008100404 */
[----:B------:R-:W-:Y:S01]  /*a600*/  LOP3.LUT R24, R24, R25, RZ, 0x3c, !PT ;  /* 0x0000001918187212 */ /* 0x000fe200078e3cff */
[----:B------:R-:W-:Y:S01]  /*a610*/  SHFL.IDX PT, R109, R109, R36, 0x1c1f ;  /* 0x001c1f246d6d7589 */ /* 0x000fe200000e0000 */
[----:B------:R-:W-:Y:S01]  /*a620*/  MOV R45, R44 ;  /* 0x0000002c002d7202 */ /* 0x000fe20000000f00 */
[----:B------:R-:W-:Y:S01]  /*a630*/  IMAD R44, RZ, RZ, -UR42 ;  /* 0x8000002aff2c7e24 */ /* 0x000fe2000f8e02ff */
[----:B------:R-:W-:Y:S01]  /*a640*/  MOV R108, R52 ;  /* 0x00000034006c7202 */ /* 0x000fe20000000f00 */
[----:B------:R-:W-:Y:S01]  /*a650*/  SHFL.IDX PT, R111, R111, R36, 0x1c1f ;  /* 0x001c1f246f6f7589 */ /* 0x000fe200000e0000 */
[----:B------:R-:W-:-:S03]  /*a660*/  IADD3.X R25, RZ, R33, RZ, P2, !PT ;  /* 0x00000021ff197210 */ /* 0x000fc600017fe4ff */
[----:B------:R-:W3:Y:S01]  /*a670*/  SHFL.IDX PT, R40, R79, R41, 0x1c1f ;  /* 0x001c1f294f287589 */ /* 0x000ee200000e0000 */
[----:B------:R-:W-:-:S03]  /*a680*/  IADD3 R35, P2, R32, 0xb000, RZ ;  /* 0x0000b00020237810 */ /* 0x000fc60007f5e0ff */
[----:B------:R-:W4:Y:S04]  /*a690*/  SHFL.IDX PT, R48, R75, R41, 0x1c1f ;  /* 0x001c1f294b307589 */ /* 0x000f2800000e0000 */
[----:B------:R-:W-:Y:S04]  /*a6a0*/  SHFL.IDX PT, R87, R87, R36, 0x1c1f ;  /* 0x001c1f2457577589 */ /* 0x000fe800000e0000 */
[----:B------:R-:W-:Y:S04]  /*a6b0*/  SHFL.IDX PT, R89, R89, R36, 0x1c1f ;  /* 0x001c1f2459597589 */ /* 0x000fe800000e0000 */
[----:B------:R-:W4:Y:S04]  /*a6c0*/  SHFL.IDX PT, R62, R62, R41, 0x1c1f ;  /* 0x001c1f293e3e7589 */ /* 0x000f2800000e0000 */
[----:B------:R-:W-:Y:S04]  /*a6d0*/  SHFL.IDX PT, R50, R63, R41, 0x1c1f ;  /* 0x001c1f293f327589 */ /* 0x000fe800000e0000 */
[----:B------:R-:W-:Y:S04]  /*a6e0*/  SHFL.IDX PT, R113, R113, R36, 0x1c1f ;  /* 0x001c1f2471717589 */ /* 0x000fe800000e0000 */
[----:B------:R-:W4:Y:S01]  /*a6f0*/  SHFL.IDX PT, R52, R73, R41, 0x1c1f ;  /* 0x001c1f2949347589 */ /* 0x000f2200000e0000 */
[----:B------:R-:W-:Y:S01]  /*a700*/  MOV R46, R46 ;  /* 0x0000002e002e7202 */ /* 0x000fe20000000f00 */
[----:B0-----:R-:W-:Y:S01]  /*a710*/  IMAD R44, R133, R44, UR41 ;  /* 0x00000029852c7e24 */ /* 0x001fe2000f8e022c */
[----:B------:R-:W-:Y:S01]  /*a720*/  LOP3.LUT R4, R35, 0x380, RZ, 0xc0, !PT ;  /* 0x0000038023047812 */ /* 0x000fe200078ec0ff */
[----:B------:R-:W-:Y:S01]  /*a730*/  USHF.R.S32.HI UR10, URZ, 0x1f, UR11 ;  /* 0x0000001f3f0a7899 */ /* 0x000fe2000801140b */
[----:B------:R-:W-:Y:S01]  /*a740*/  MOV R47, R56 ;  /* 0x00000038002f7202 */ /* 0x000fe20000000f00 */
[----:B------:R-:W-:Y:S01]  /*a750*/  SHFL.IDX PT, R93, R93, R36, 0x1c1f ;  /* 0x001c1f245d5d7589 */ /* 0x000fe200000e0000 */
[----:B------:R-:W-:Y:S01]  /*a760*/  MOV R60, R54 ;  /* 0x00000036003c7202 */ /* 0x000fe20000000f00 */
[----:B------:R-:W-:-:S02]  /*a770*/  IMAD R54, R44, 0x80, R222 ;  /* 0x000000802c367824 */ /* 0x000fc400078e02de */
[----:B------:R-:W0:Y:S01]  /*a780*/  SHFL.IDX PT, R56, R65, R41, 0x1c1f ;  /* 0x001c1f2941387589 */ /* 0x000e2200000e0000 */
[----:B------:R-:W-:Y:S01]  /*a790*/  SHF.R.U64 R4, R4, 0x3, RZ ;  /* 0x0000000304047819 */ /* 0x000fe200000012ff */
[----:B------:R-:W-:Y:S01]  /*a7a0*/  UIMAD UR5, UR10, UR8, URZ ;  /* 0x000000080a0572a4 */ /* 0x000fe2000f8e023f */
[----:B-1----:R-:W-:Y:S01]  /*a7b0*/  @P3 IMAD.HI.U32 R39, R54, R39, RZ ;  /* 0x0000002736273227 */ /* 0x002fe200078e00ff */
[----:B------:R-:W-:Y:S01]  /*a7c0*/  USHF.R.S32.HI UR12, URZ, 0x1f, UR40 ;  /* 0x0000001f3f0c7899 */ /* 0x000fe20008011428 */
[----:B------:R-:W-:Y:S01]  /*a7d0*/  LOP3.LUT R4, R4, R35, RZ, 0x3c, !PT ;  /* 0x0000002304047212 */ /* 0x000fe200078e3cff */
[----:B------:R-:W-:Y:S01]  /*a7e0*/  SHFL.IDX PT, R91, R91, R36, 0x1c1f ;  /* 0x001c1f245b5b7589 */ /* 0x000fe200000e0000 */
[----:B------:R-:W-:Y:S01]  /*a7f0*/  UIMAD.WIDE.U32 UR6, UR11, UR8, URZ ;  /* 0x000000080b0672a5 */ /* 0x000fe2000f8e003f */
[----:B------:R-:W-:Y:S01]  /*a800*/  SEL R103, R92, R71, P0 ;  /* 0x000000475c677207 */ /* 0x000fe20000000000 */
[----:B------:R-:W-:Y:S01]  /*a810*/  UIMAD UR5, UR11, UR9, UR5 ;  /* 0x000000090b0572a4 */ /* 0x000fe2000f8e0205 */
[----:B------:R-:W-:Y:S01]  /*a820*/  SHFL.IDX PT, R115, R115, R36, 0x1c1f ;  /* 0x001c1f2473737589 */ /* 0x000fe200000e0000 */
[----:B------:R-:W-:Y:S01]  /*a830*/  SEL R129, R90, R83, P0 ;  /* 0x000000535a817207 */ /* 0x000fe20000000000 */
[----:B------:R-:W-:Y:S01]  /*a840*/  ULDC.64 UR8, c[0x0][0xb98] ;  /* 0x0002e60000087ab9 */ /* 0x000fe20000000a00 */
[----:B------:R-:W-:Y:S01]  /*a850*/  MOV R35, R58 ;  /* 0x0000003a00237202 */ /* 0x000fe20000000f00 */
[----:B------:R-:W1:Y:S01]  /*a860*/  SHFL.IDX PT, R64, R64, R41, 0x1c1f ;  /* 0x001c1f2940407589 */ /* 0x000e6200000e0000 */
[----:B------:R-:W-:-:S03]  /*a870*/  SEL R71, R71, R92, P0 ;  /* 0x0000005c47477207 */ /* 0x000fc60000000000 */
[----:B------:R-:W1:Y:S01]  /*a880*/  SHFL.IDX PT, R74, R74, R41, 0x1c1f ;  /* 0x001c1f294a4a7589 */ /* 0x000e6200000e0000 */
[----:B------:R-:W-:Y:S01]  /*a890*/  SEL R83, R83, R90, P0 ;  /* 0x0000005a53537207 */ /* 0x000fe20000000000 */
[----:B------:R-:W-:Y:S02]  /*a8a0*/  IMAD.MOV.U32 R57, RZ, RZ, R54 ;  /* 0x000000ffff397224 */ /* 0x000fe400078e0036 */
[----:B------:R-:W-:Y:S01]  /*a8b0*/  SHFL.IDX PT, R117, R117, R36, 0x1c1f ;  /* 0x001c1f2475757589 */ /* 0x000fe200000e0000 */
[----:B------:R-:W-:-:S03]  /*a8c0*/  UIMAD UR4, UR12, UR8, URZ ;  /* 0x000000080c0472a4 */ /* 0x000fc6000f8e023f */
[----:B------:R-:W1:Y:S01]  /*a8d0*/  SHFL.IDX PT, R76, R76, R41, 0x1c1f ;  /* 0x001c1f294c4c7589 */ /* 0x000e6200000e0000 */
[----:B------:R-:W-:-:S03]  /*a8e0*/  IADD3 R31, P4, R32, 0x1000, RZ ;  /* 0x00001000201f7810 */ /* 0x000fc60007f9e0ff */
[----:B------:R-:W-:Y:S01]  /*a8f0*/  SHFL.IDX PT, R95, R95, R36, 0x1c1f ;  /* 0x001c1f245f5f7589 */ /* 0x000fe200000e0000 */
[----:B------:R-:W-:-:S03]  /*a900*/  IADD3 R15, P1, R32, 0x6000, RZ ;  /* 0x00006000200f7810 */ /* 0x000fc60007f3e0ff */
[----:B------:R-:W-:Y:S01]  /*a910*/  SHFL.IDX PT, R119, R119, R36, 0x1c1f ;  /* 0x001c1f2477777589 */ /* 0x000fe200000e0000 */
[----:B--2---:R-:W-:-:S03]  /*a920*/  @P3 SHF.R.U32.HI R57, RZ, R42, R39 ;  /* 0x0000002aff393219 */ /* 0x004fc60000011627 */
[----:B------:R-:W2:Y:S04]  /*a930*/  SHFL.IDX PT, R58, R67, R41, 0x1c1f ;  /* 0x001c1f29433a7589 */ /* 0x000ea800000e0000 */
[----:B------:R-:W2:Y:S01]  /*a940*/  SHFL.IDX PT, R94, R77, R41, 0x1c1f ;  /* 0x001c1f294d5e7589 */ /* 0x000ea200000e0000 */
[----:B------:R-:W-:Y:S01]  /*a950*/  LOP3.LUT R30, R31, 0x380, RZ, 0xc0, !PT ;  /* 0x000003801f1e7812 */ /* 0x000fe200078ec0ff */
[----:B------:R-:W-:Y:S01]  /*a960*/  UIADD3 UR5, UR7, UR5, URZ ;  /* 0x0000000507057290 */ /* 0x000fe2000fffe03f */
[----:B------:R-:W-:Y:S01]  /*a970*/  LOP3.LUT R14, R15, 0x380, RZ, 0xc0, !PT ;  /* 0x000003800f0e7812 */ /* 0x000fe200078ec0ff */
[----:B------:R-:W-:Y:S01]  /*a980*/  SHFL.IDX PT, R97, R97, R36, 0x1c1f ;  /* 0x001c1f2461617589 */ /* 0x000fe200000e0000 */
[----:B---3--:R-:W-:Y:S01]  /*a990*/  SEL R37, R109, R40, P0 ;  /* 0x000000286d257207 */ /* 0x008fe20000000000 */
[----:B------:R-:W-:-:S02]  /*a9a0*/  IMAD.MOV R59, RZ, RZ, -R57 ;  /* 0x000000ffff3b7224 */ /* 0x000fc400078e0a39 */
[----:B------:R-:W-:Y:S01]  /*a9b0*/  SHFL.IDX PT, R99, R99, R36, 0x1c1f ;  /* 0x001c1f2463637589 */ /* 0x000fe200000e0000 */
[----:B------:R-:W-:Y:S01]  /*a9c0*/  SEL R39, R40, R109, P0 ;  /* 0x0000006d28277207 */ /* 0x000fe20000000000 */
[----:B------:R-:W-:Y:S02]  /*a9d0*/  UIMAD UR7, UR40, UR9, UR4 ;  /* 0x00000009280772a4 */ /* 0x000fe4000f8e0204 */
[----:B------:R-:W-:Y:S01]  /*a9e0*/  SHFL.IDX PT, R101, R101, R36, 0x1c1f ;  /* 0x001c1f2465657589 */ /* 0x000fe200000e0000 */
[----:B----4-:R-:W-:-:S03]  /*a9f0*/  SEL R43, R48, R111, P0 ;  /* 0x0000006f302b7207 */ /* 0x010fc60000000000 */
[----:B------:R-:W-:Y:S01]  /*aa00*/  SHFL.IDX PT, R103, R103, R36, 0x1c1f ;  /* 0x001c1f2467677589 */ /* 0x000fe200000e0000 */
[----:B------:R-:W-:-:S03]  /*aa10*/  SEL R40, R87, R62, P0 ;  /* 0x0000003e57287207 */ /* 0x000fc60000000000 */
[----:B------:R-:W-:Y:S01]  /*aa20*/  SHFL.IDX PT, R105, R105, R36, 0x1c1f ;  /* 0x001c1f2469697589 */ /* 0x000fe200000e0000 */
[----:B------:R-:W-:-:S03]  /*aa30*/  SEL R42, R62, R87, P0 ;  /* 0x000000573e2a7207 */ /* 0x000fc60000000000 */
[----:B------:R-:W-:Y:S01]  /*aa40*/  SHFL.IDX PT, R107, R107, R36, 0x1c1f ;  /* 0x001c1f246b6b7589 */ /* 0x000fe200000e0000 */
[----:B------:R-:W-:-:S03]  /*aa50*/  UMOV UR4, UR6 ;  /* 0x0000000600047c82 */ /* 0x000fc60008000000 */
[----:B------:R-:W-:Y:S04]  /*aa60*/  SHFL.IDX PT, R121, R121, R36, 0x1c1f ;  /* 0x001c1f2479797589 */ /* 0x000fe800000e0000 */
[----:B------:R-:W-:Y:S04]  /*aa70*/  SHFL.IDX PT, R123, R123, R36, 0x1c1f ;  /* 0x001c1f247b7b7589 */ /* 0x000fe800000e0000 */
[----:B------:R-:W-:Y:S04]  /*aa80*/  SHFL.IDX PT, R125, R125, R36, 0x1c1f ;  /* 0x001c1f247d7d7589 */ /* 0x000fe800000e0000 */
[----:B------:R-:W-:Y:S04]  /*aa90*/  SHFL.IDX PT, R127, R127, R36, 0x1c1f ;  /* 0x001c1f247f7f7589 */ /* 0x000fe800000e0000 */
[----:B------:R-:W-:Y:S04]  /*aaa0*/  SHFL.IDX PT, R129, R129, R36, 0x1c1f ;  /* 0x001c1f2481817589 */ /* 0x000fe800000e0000 */
[----:B------:R3:W-:Y:S01]  /*aab0*/  SHFL.IDX PT, R131, R131, R36, 0x1c1f ;  /* 0x001c1f2483837589 */ /* 0x0007e200000e0000 */
[----:B------:R-:W-:-:S03]  /*aac0*/  SEL R49, R113, R52, P0 ;  /* 0x0000003471317207 */ /* 0x000fc60000000000 */
[----:B------:R-:W4:Y:S01]  /*aad0*/  SHFL.IDX PT, R66, R66, R41, 0x1c1f ;  /* 0x001c1f2942427589 */ /* 0x000f2200000e0000 */
[----:B------:R-:W-:-:S03]  /*aae0*/  SEL R51, R52, R113, P0 ;  /* 0x0000007134337207 */ /* 0x000fc60000000000 */
[----:B------:R-:W-:Y:S01]  /*aaf0*/  SHFL.IDX PT, R68, R68, R41, 0x1c1f ;  /* 0x001c1f2944447589 */ /* 0x000fe200000e0000 */
[----:B---3--:R-:W-:-:S03]  /*ab00*/  SEL R36, R85, R38, P0 ;  /* 0x0000002655247207 */ /* 0x008fc60000000000 */
[----:B------:R-:W-:Y:S01]  /*ab10*/  SHFL.IDX PT, R86, R69, R41, 0x1c1f ;  /* 0x001c1f2945567589 */ /* 0x000fe200000e0000 */
[----:B------:R-:W-:Y:S01]  /*ab20*/  SEL R38, R38, R85, P0 ;  /* 0x0000005526267207 */ /* 0x000fe20000000000 */
[----:B------:R-:W-:Y:S01]  /*ab30*/  BAR.SYNC.DEFER_BLOCKING 0x1, 0x100 ;  /* 0x0044000000007b1d */ /* 0x000fe20000010000 */
[----:B------:R-:W-:Y:S01]  /*ab40*/  SHF.R.U64 R30, R30, 0x3, RZ ;  /* 0x000000031e1e7819 */ /* 0x000fe200000012ff */
[----:B------:R-:W-:Y:S01]  /*ab50*/  UIMAD.WIDE.U32 UR4, UR40, UR8, UR4 ;  /* 0x00000008280472a5 */ /* 0x000fe2000f8e0004 */
[----:B------:R-:W-:-:S03]  /*ab60*/  SHF.R.U64 R14, R14, 0x3, RZ ;  /* 0x000000030e0e7819 */ /* 0x000fc600000012ff */
        /* <DEDUP_REMOVED lines=8> */
[----:B------:R0:W3:Y:S01]  /*abf0*/  SHFL.IDX PT, R84, R84, R41, 0x1c1f ;  /* 0x001c1f2954547589 */ /* 0x0000e200000e0000 */
[----:B------:R-:W-:Y:S01]  /*ac00*/  IMAD R59, R34, R59, R54 ;  /* 0x0000003b223b7224 */ /* 0x000fe200078e0236 */
[----:B------:R-:W-:Y:S01]  /*ac10*/  LOP3.LUT R30, R30, R31, RZ, 0x3c, !PT ;  /* 0x0000001f1e1e7212 */ /* 0x000fe200078e3cff */
[----:B------:R-:W-:Y:S01]  /*ac20*/  ULDC.64 UR8, c[0x0][0xae8] ;  /* 0x0002ba0000087ab9 */ /* 0x000fe20000000a00 */
[----:B------:R1:W-:Y:S01]  /*ac30*/  STSM.16.M88.4 [R110], R36 ;  /* 0x000000246e007844 */ /* 0x0003e20000000200 */
[----:B0-----:R-:W-:-:S02]  /*ac40*/  SEL R41, R111, R48, P0 ;  /* 0x000000306f297207 */ /* 0x001fc40000000000 */
[----:B------:R-:W-:Y:S02]  /*ac50*/  SEL R48, R89, R50, P0 ;  /* 0x0000003259307207 */ /* 0x000fe40000000000 */
[----:B------:R-:W-:Y:S01]  /*ac60*/  SEL R50, R50, R89, P0 ;  /* 0x0000005932327207 */ /* 0x000fe20000000000 */
[----:B------:R-:W-:Y:S01]  /*ac70*/  STSM.16.M88.4 [R108], R40 ;  /* 0x000000286c007844 */ /* 0x000fe20000000200 */
[----:B------:R-:W-:Y:S01]  /*ac80*/  LOP3.LUT R14, R14, R15, RZ, 0x3c, !PT ;  /* 0x0000000f0e0e7212 */ /* 0x000fe200078e3cff */
[--C-:B------:R-:W-:Y:S02]  /*ac90*/  IMAD.X R31, RZ, RZ, R33.reuse, P4 ;  /* 0x000000ffff1f7224 */ /* 0x100fe400020e0621 */
[----:B------:R0:W-:Y:S01]  /*aca0*/  STSM.16.M88.4 [R106], R48 ;  /* 0x000000306a007844 */ /* 0x0001e20000000200 */
[----:B------:R-:W-:Y:S01]  /*acb0*/  IMAD.X R15, RZ, RZ, R33, P1 ;  /* 0x000000ffff0f7224 */ /* 0x000fe200008e0621 */
[----:B-1----:R-:W-:Y:S02]  /*acc0*/  SEL R36, R93, R56, P0 ;  /* 0x000000385d247207 */ /* 0x002fe40000000000 */
[----:B------:R-:W-:-:S02]  /*acd0*/  SEL R38, R56, R93, P0 ;  /* 0x0000005d38267207 */ /* 0x000fc40000000000 */
[C---:B------:R-:W-:Y:S02]  /*ace0*/  IADD3 R27, P6, R32.reuse, 0x3000, RZ ;  /* 0x00003000201b7810 */ /* 0x040fe40007fde0ff */
[C---:B------:R-:W-:Y:S02]  /*acf0*/  IADD3 R21, P5, R32.reuse, 0x4000, RZ ;  /* 0x0000400020157810 */ /* 0x040fe40007fbe0ff */
[----:B------:R-:W-:Y:S02]  /*ad00*/  IADD3 R13, P4, R32, 0x7000, RZ ;  /* 0x00007000200d7810 */ /* 0x000fe40007f9e0ff */
[----:B------:R-:W-:Y:S01]  /*ad10*/  IADD3 R56, P1, R57, UR4, RZ ;  /* 0x0000000439387c10 */ /* 0x000fe2000ff3e0ff */
[----:B0-----:R-:W-:Y:S01]  /*ad20*/  IMAD.U32 R50, RZ, RZ, UR7 ;  /* 0x00000007ff327e24 */ /* 0x001fe2000f8e00ff */
[----:B------:R-:W-:Y:S01]  /*ad30*/  SHF.R.S32.HI R49, RZ, 0x1f, R57 ;  /* 0x0000001fff317819 */ /* 0x000fe20000011439 */
[----:B------:R-:W-:Y:S01]  /*ad40*/  ULDC.64 UR6, c[0x0][0xb88] ;  /* 0x0002e20000067ab9 */ /* 0x000fe20000000a00 */
[----:B------:R-:W-:-:S02]  /*ad50*/  SHF.R.S32.HI R48, RZ, 0x1f, R59 ;  /* 0x0000001fff307819 */ /* 0x000fc4000001143b */
[----:B------:R-:W-:Y:S02]  /*ad60*/  LOP3.LUT R26, R27, 0x380, RZ, 0xc0, !PT ;  /* 0x000003801b1a7812 */ /* 0x000fe400078ec0ff */
[----:B------:R-:W-:Y:S01]  /*ad70*/  LOP3.LUT R20, R21, 0x380, RZ, 0xc0, !PT ;  /* 0x0000038015147812 */ /* 0x000fe200078ec0ff */
[----:B------:R-:W-:Y:S01]  /*ad80*/  IMAD R48, R48, UR6, RZ ;  /* 0x0000000630307c24 */ /* 0x000fe2000f8e02ff */
[----:B------:R-:W-:Y:S02]  /*ad90*/  LOP3.LUT R12, R13, 0x380, RZ, 0xc0, !PT ;  /* 0x000003800d0c7812 */ /* 0x000fe400078ec0ff */
[----:B------:R-:W-:Y:S02]  /*ada0*/  IADD3.X R57, R49, UR5, R50, P1, !PT ;  /* 0x0000000531397c10 */ /* 0x000fe40008ffe432 */
[----:B------:R-:W-:Y:S02]  /*adb0*/  SEL R52, R91, R64, P0 ;  /* 0x000000405b347207 */ /* 0x000fe40000000000 */
[----:B------:R-:W-:-:S02]  /*adc0*/  SEL R54, R64, R91, P0 ;  /* 0x0000005b40367207 */ /* 0x000fc40000000000 */
[----:B------:R-:W-:Y:S02]  /*add0*/  SEL R53, R115, R74, P0 ;  /* 0x0000004a73357207 */ /* 0x000fe40000000000 */
[----:B------:R-:W-:Y:S02]  /*ade0*/  SEL R55, R74, R115, P0 ;  /* 0x000000734a377207 */ /* 0x000fe40000000000 */
[----:B------:R-:W-:Y:S02]  /*adf0*/  LOP3.LUT R5, R32, 0x380, RZ, 0xc0, !PT ;  /* 0x0000038020057812 */ /* 0x000fe400078ec0ff */
[----:B------:R-:W-:Y:S02]  /*ae00*/  SEL R37, R117, R76, P0 ;  /* 0x0000004c75257207 */ /* 0x000fe40000000000 */
[----:B------:R-:W-:Y:S01]  /*ae10*/  SEL R39, R76, R117, P0 ;  /* 0x000000754c277207 */ /* 0x000fe20000000000 */
[C---:B------:R-:W-:Y:S01]  /*ae20*/  IMAD R63, R59.reuse, UR7, R48 ;  /* 0x000000073b3f7c24 */ /* 0x040fe2000f8e0230 */
[----:B------:R-:W-:Y:S01]  /*ae30*/  SHF.R.U64 R26, R26, 0x3, RZ ;  /* 0x000000031a1a7819 */ /* 0x000fe200000012ff */
[----:B------:R-:W-:Y:S01]  /*ae40*/  IMAD.WIDE.U32 R56, R59, UR6, R56 ;  /* 0x000000063b387c25 */ /* 0x000fe2000f8e0038 */
[----:B------:R-:W-:Y:S01]  /*ae50*/  SHF.R.U64 R20, R20, 0x3, RZ ;  /* 0x0000000314147819 */ /* 0x000fe200000012ff */
[----:B------:R-:W-:Y:S01]  /*ae60*/  ULDC UR6, c[0x0][0xa88] ;  /* 0x0002a20000067ab9 */ /* 0x000fe20000000800 */
[----:B------:R-:W-:-:S02]  /*ae70*/  SHF.R.U64 R12, R12, 0x3, RZ ;  /* 0x000000030c0c7819 */ /* 0x000fc400000012ff */
[----:B--2---:R-:W-:Y:S02]  /*ae80*/  SEL R40, R95, R58, P0 ;  /* 0x0000003a5f287207 */ /* 0x004fe40000000000 */
[----:B------:R-:W-:Y:S01]  /*ae90*/  SEL R42, R58, R95, P0 ;  /* 0x0000005f3a2a7207 */ /* 0x000fe20000000000 */
[----:B------:R-:W-:Y:S01]  /*aea0*/  IMAD R58, R44, 0x80, R221 ;  /* 0x000000802c3a7824 */ /* 0x000fe200078e02dd */
[----:B------:R-:W-:Y:S02]  /*aeb0*/  SEL R41, R119, R94, P0 ;  /* 0x0000005e77297207 */ /* 0x000fe40000000000 */
[----:B------:R-:W-:Y:S01]  /*aec0*/  SEL R43, R94, R119, P0 ;  /* 0x000000775e2b7207 */ /* 0x000fe20000000000 */
[----:B------:R-:W-:Y:S01]  /*aed0*/  STSM.16.M88.4 [R104], R52 ;  /* 0x0000003468007844 */ /* 0x000fe20000000200 */
[----:B------:R-:W-:Y:S01]  /*aee0*/  SHF.R.U64 R5, R5, 0x3, RZ ;  /* 0x0000000305057819 */ /* 0x000fe200000012ff */
[----:B------:R-:W-:Y:S01]  /*aef0*/  ULDC.64 UR4, c[0x0][0xb50] ;  /* 0x0002d40000047ab9 */ /* 0x000fe20000000a00 */
[----:B------:R-:W-:Y:S01]  /*af00*/  LOP3.LUT R26, R26, R27, RZ, 0x3c, !PT ;  /* 0x0000001b1a1a7212 */ /* 0x000fe200078e3cff */
[----:B------:R0:W-:Y:S01]  /*af10*/  STSM.16.M88.4 [R102], R36 ;  /* 0x0000002466007844 */ /* 0x0001e20000000200 */
[----:B------:R-:W-:Y:S01]  /*af20*/  LOP3.LUT R20, R20, R21, RZ, 0x3c, !PT ;  /* 0x0000001514147212 */ /* 0x000fe200078e3cff */
[----:B------:R-:W-:Y:S01]  /*af30*/  IMAD R93, R34, UR6, RZ ;  /* 0x00000006225d7c24 */ /* 0x000fe2000f8e02ff */
[----:B------:R-:W-:Y:S01]  /*af40*/  LOP3.LUT R12, R12, R13, RZ, 0x3c, !PT ;  /* 0x0000000d0c0c7212 */ /* 0x000fe200078e3cff */
[--C-:B------:R-:W-:Y:S01]  /*af50*/  IMAD.X R27, RZ, RZ, R33.reuse, P6 ;  /* 0x000000ffff1b7224 */ /* 0x100fe200030e0621 */
[----:B------:R1:W-:Y:S01]  /*af60*/  STSM.16.M88.4 [R100], R40 ;  /* 0x0000002864007844 */ /* 0x0003e20000000200 */
[--C-:B------:R-:W-:Y:S01]  /*af70*/  IMAD.X R21, RZ, RZ, R33.reuse, P5 ;  /* 0x000000ffff157224 */ /* 0x100fe200028e0621 */
[----:B------:R-:W-:Y:S01]  /*af80*/  LOP3.LUT P1, RZ, R22, 0x3, RZ, 0xc0, !PT ;  /* 0x0000000316ff7812 */ /* 0x000fe2000782c0ff */
[----:B------:R-:W-:Y:S01]  /*af90*/  IMAD.X R13, RZ, RZ, R33, P4 ;  /* 0x000000ffff0d7224 */ /* 0x000fe200020e0621 */
[----:B------:R-:W-:-:S02]  /*afa0*/  IADD3 R9, P6, R32, 0x9000, RZ ;  /* 0x0000900020097810 */ /* 0x000fc40007fde0ff */
[----:B------:R-:W-:Y:S02]  /*afb0*/  IADD3 R11, P5, R32, 0xa000, RZ ;  /* 0x0000a000200b7810 */ /* 0x000fe40007fbe0ff */
[----:B----4-:R-:W-:Y:S02]  /*afc0*/  SEL R48, R97, R66, P0 ;  /* 0x0000004261307207 */ /* 0x010fe40000000000 */
[----:B------:R-:W-:Y:S01]  /*afd0*/  SEL R50, R66, R97, P0 ;  /* 0x0000006142327207 */ /* 0x000fe20000000000 */
[----:B0-----:R-:W-:Y:S01]  /*afe0*/  VIADD R36, R58, 0x8 ;  /* 0x000000083a247836 */ /* 0x001fe20000000000 */
[----:B---3--:R-:W-:Y:S01]  /*aff0*/  SEL R49, R121, R78, P0 ;  /* 0x0000004e79317207 */ /* 0x008fe20000000000 */
[----:B------:R-:W-:Y:S01]  /*b000*/  IMAD.IADD R37, R57, 0x1, R63 ;  /* 0x0000000139257824 */ /* 0x000fe200078e023f */
[----:B------:R-:W-:Y:S02]  /*b010*/  SEL R51, R78, R121, P0 ;  /* 0x000000794e337207 */ /* 0x000fe40000000000 */
[----:B-1----:R-:W-:-:S02]  /*b020*/  LEA R40, P4, R56, UR4, 0x2 ;  /* 0x0000000438287c11 */ /* 0x002fc4000f8810ff */
[----:B------:R-:W-:Y:S01]  /*b030*/  LOP3.LUT R32, R5, R32, RZ, 0x3c, !PT ;  /* 0x0000002005207212 */ /* 0x000fe200078e3cff */
[----:B------:R-:W-:Y:S01]  /*b040*/  IMAD.X R5, RZ, RZ, R33, P2 ;  /* 0x000000ffff057224 */ /* 0x000fe200010e0621 */
[-C--:B------:R-:W-:Y:S01]  /*b050*/  ISETP.GE.OR P2, PT, R58, R93.reuse, P1 ;  /* 0x0000005d3a00720c */ /* 0x080fe20000f46670 */
[----:B------:R0:W-:Y:S01]  /*b060*/  STSM.16.M88.4 [R61], R48 ;  /* 0x000000303d007844 */ /* 0x0001e20000000200 */
[----:B------:R-:W-:Y:S02]  /*b070*/  ISETP.GE.OR P1, PT, R36, R93, P1 ;  /* 0x0000005d2400720c */ /* 0x000fe40000f26670 */
[----:B------:R-:W-:Y:S02]  /*b080*/  LEA.HI.X R56, R56, UR5, R37, 0x2, P4 ;  /* 0x0000000538387c11 */ /* 0x000fe4000a0f1425 */
[----:B------:R-:W-:Y:S02]  /*b090*/  SEL R36, R99, R68, P0 ;  /* 0x0000004463247207 */ /* 0x000fe40000000000 */
[----:B------:R-:W-:-:S02]  /*b0a0*/  SEL R38, R68, R99, P0 ;  /* 0x0000006344267207 */ /* 0x000fc40000000000 */
[----:B------:R-:W-:Y:S02]  /*b0b0*/  SEL R37, R123, R80, P0 ;  /* 0x000000507b257207 */ /* 0x000fe40000000000 */
[----:B------:R-:W-:Y:S02]  /*b0c0*/  SEL R39, R80, R123, P0 ;  /* 0x0000007b50277207 */ /* 0x000fe40000000000 */
[----:B------:R-:W-:Y:S02]  /*b0d0*/  SEL R68, R103, R88, P0 ;  /* 0x0000005867447207 */ /* 0x000fe40000000000 */
[----:B------:R-:W-:Y:S02]  /*b0e0*/  SEL R70, R88, R103, P0 ;  /* 0x0000006758467207 */ /* 0x000fe40000000000 */
[----:B0-----:R-:W-:Y:S02]  /*b0f0*/  SEL R48, R101, R86, P0 ;  /* 0x0000005665307207 */ /* 0x001fe40000000000 */
[----:B------:R-:W-:-:S02]  /*b100*/  SEL R50, R86, R101, P0 ;  /* 0x0000006556327207 */ /* 0x000fc40000000000 */
[----:B------:R-:W-:Y:S02]  /*b110*/  SEL R49, R125, R96, P0 ;  /* 0x000000607d317207 */ /* 0x000fe40000000000 */
[----:B------:R-:W-:Y:S01]  /*b120*/  SEL R51, R96, R125, P0 ;  /* 0x0000007d60337207 */ /* 0x000fe20000000000 */
[----:B------:R-:W-:Y:S01]  /*b130*/  SHFL.IDX PT, R62, R40, RZ, 0x1c1f ;  /* 0x001c1fff283e7589 */ /* 0x000fe200000e0000 */
[----:B------:R-:W-:Y:S02]  /*b140*/  SEL R69, R127, R82, P0 ;  /* 0x000000527f457207 */ /* 0x000fe40000000000 */
[----:B------:R-:W-:Y:S01]  /*b150*/  SEL R71, R82, R127, P0 ;  /* 0x0000007f52477207 */ /* 0x000fe20000000000 */
[----:B------:R0:W-:Y:S01]  /*b160*/  SHFL.IDX PT, R72, R40, 0x1, 0x1c1f ;  /* 0x003c1f0028487f89 */ /* 0x0001e200000e0000 */
[----:B------:R-:W-:Y:S02]  /*b170*/  SEL R88, R105, R90, P0 ;  /* 0x0000005a69587207 */ /* 0x000fe40000000000 */
[----:B------:R-:W-:-:S02]  /*b180*/  SEL R90, R90, R105, P0 ;  /* 0x000000695a5a7207 */ /* 0x000fc40000000000 */
[----:B------:R-:W-:Y:S02]  /*b190*/  SEL R89, R129, R98, P0 ;  /* 0x0000006281597207 */ /* 0x000fe40000000000 */
[----:B------:R-:W-:Y:S01]  /*b1a0*/  SEL R91, R98, R129, P0 ;  /* 0x00000081625b7207 */ /* 0x000fe20000000000 */
[----:B------:R-:W-:Y:S01]  /*b1b0*/  STSM.16.M88.4 [R60], R36 ;  /* 0x000000243c007844 */ /* 0x000fe20000000200 */
[----:B------:R-:W-:Y:S02]  /*b1c0*/  SEL R41, R131, R84, P0 ;  /* 0x0000005483297207 */ /* 0x000fe40000000000 */
[----:B------:R-:W-:Y:S02]  /*b1d0*/  SEL R43, R84, R131, P0 ;  /* 0x00000083542b7207 */ /* 0x000fe40000000000 */
[----:B0-----:R-:W-:Y:S02]  /*b1e0*/  SEL R40, R107, R92, P0 ;  /* 0x0000005c6b287207 */ /* 0x001fe40000000000 */
[----:B------:R-:W-:Y:S01]  /*b1f0*/  SEL R42, R92, R107, P0 ;  /* 0x0000006b5c2a7207 */ /* 0x000fe20000000000 */
[----:B------:R-:W-:Y:S04]  /*b200*/  STSM.16.M88.4 [R47], R48 ;  /* 0x000000302f007844 */ /* 0x000fe80000000200 */
[----:B------:R-:W-:Y:S04]  /*b210*/  STSM.16.M88.4 [R46], R68 ;  /* 0x000000442e007844 */ /* 0x000fe80000000200 */
[----:B------:R-:W-:Y:S04]  /*b220*/  STSM.16.M88.4 [R45], R88 ;  /* 0x000000582d007844 */ /* 0x000fe80000000200 */
[----:B------:R-:W-:Y:S04]  /*b230*/  STSM.16.M88.4 [R35], R40 ;  /* 0x0000002823007844 */ /* 0x000fe80000000200 */
[----:B------:R-:W0:Y:S01]  /*b240*/  SHFL.IDX PT, R63, R56, RZ, 0x1c1f ;  /* 0x001c1fff383f7589 */ /* 0x000e2200000e0000 */
[----:B------:R-:W-:Y:S06]  /*b250*/  BAR.SYNC.DEFER_BLOCKING 0x1, 0x100 ;  /* 0x0044000000007b1d */ /* 0x000fec0000010000 */
[----:B------:R-:W1:Y:S04]  /*b260*/  SHFL.IDX PT, R73, R56, 0x1, 0x1c1f ;  /* 0x003c1f0038497f89 */ /* 0x000e6800000e0000 */
[----:B0-----:R0:W-:Y:S04]  /*b270*/  @!P2 ST.E desc[UR48][R62.64], R3 ;  /* 0x000000033e00a985 */ /* 0x0011e8000c101930 */
[----:B-1----:R1:W-:Y:S04]  /*b280*/  @!P1 ST.E desc[UR48][R72.64], R0 ;  /* 0x0000000048009985 */ /* 0x0023e8000c101930 */
[----:B------:R2:W5:Y:S04]  /*b290*/  LD.E.128 R56, desc[UR48][R30.64] ;  /* 0x000000301e387980 */ /* 0x000568000c101d00 */
[----:B------:R3:W5:Y:S01]  /*b2a0*/  LD.E.128 R52, desc[UR48][R28.64] ;  /* 0x000000301c347980 */ /* 0x000762000c101d00 */
[----:B0-----:R-:W-:Y:S01]  /*b2b0*/  LEA R3, R18, R19, 0x5 ;  /* 0x0000001312037211 */ /* 0x001fe200078e28ff */
[----:B------:R-:W-:-:S02]  /*b2c0*/  UIMAD UR6, UR10, UR8, URZ ;  /* 0x000000080a0672a4 */ /* 0x000fc4000f8e023f */
[----:B------:R0:W5:Y:S01]  /*b2d0*/  LD.E.128 R84, desc[UR48][R6.64] ;  /* 0x0000003006547980 */ /* 0x000162000c101d00 */
[----:B--2---:R-:W1:Y:S01]  /*b2e0*/  @P3 LDC R31, c[0x0][0xbec] ;  /* 0x0002fb00ff1f3b82 */ /* 0x004e620000000800 */
[----:B------:R-:W-:Y:S01]  /*b2f0*/  UIMAD.WIDE.U32 UR4, UR11, UR8, URZ ;  /* 0x000000080b0472a5 */ /* 0x000fe2000f8e003f */
[----:B------:R-:W-:Y:S01]  /*b300*/  LOP3.LUT R8, R9, 0x380, RZ, 0xc0, !PT ;  /* 0x0000038009087812 */ /* 0x000fe200078ec0ff */
[----:B------:R2:W5:Y:S01]  /*b310*/  LD.E.128 R60, desc[UR48][R4.64] ;  /* 0x00000030043c7980 */ /* 0x000562000c101d00 */
[----:B------:R-:W-:-:S03]  /*b320*/  LOP3.LUT R10, R11, 0x380, RZ, 0xc0, !PT ;  /* 0x000003800b0a7812 */ /* 0x000fc600078ec0ff */
[----:B------:R-:W5:Y:S01]  /*b330*/  LD.E.128 R64, desc[UR48][R32.64] ;  /* 0x0000003020407980 */ /* 0x000f62000c101d00 */
[----:B---3--:R-:W3:Y:S01]  /*b340*/  @P3 LDC R29, c[0x0][0xbf0] ;  /* 0x0002fc00ff1d3b82 */ /* 0x008ee20000000800 */
[----:B0-----:R-:W-:Y:S01]  /*b350*/  IMAD R6, R44, 0x80, R3 ;  /* 0x000000802c067824 */ /* 0x001fe200078e0203 */
[----:B------:R-:W-:Y:S01]  /*b360*/  UIMAD UR6, UR11, UR9, UR6 ;  /* 0x000000090b0672a4 */ /* 0x000fe2000f8e0206 */
[----:B------:R-:W5:Y:S02]  /*b370*/  LD.E.128 R36, desc[UR48][R26.64] ;  /* 0x000000301a247980 */ /* 0x000f64000c101d00 */
[----:B------:R-:W-:Y:S01]  /*b380*/  ULDC.64 UR8, c[0x0][0xaf0] ;  /* 0x0002bc0000087ab9 */ /* 0x000fe20000000a00 */
[----:B------:R-:W-:Y:S01]  /*b390*/  UIADD3 UR5, UR5, UR6, URZ ;  /* 0x0000000605057290 */ /* 0x000fe2000fffe03f */
[----:B------:R-:W5:Y:S01]  /*b3a0*/  LD.E.128 R76, desc[UR48][R20.64] ;  /* 0x00000030144c7980 */ /* 0x000f62000c101d00 */
[----:B------:R-:W-:Y:S01]  /*b3b0*/  UIMAD UR7, UR12, UR8, URZ ;  /* 0x000000080c0772a4 */ /* 0x000fe2000f8e023f */
[----:B------:R-:W-:Y:S01]  /*b3c0*/  IMAD.MOV.U32 R3, RZ, RZ, R6 ;  /* 0x000000ffff037224 */ /* 0x000fe200078e0006 */
[----:B------:R-:W-:Y:S01]  /*b3d0*/  UIMAD.WIDE.U32 UR4, UR40, UR8, UR4 ;  /* 0x00000008280472a5 */ /* 0x000fe2000f8e0004 */
[----:B------:R-:W5:Y:S04]  /*b3e0*/  LD.E.128 R68, desc[UR48][R24.64] ;  /* 0x0000003018447980 */ /* 0x000f68000c101d00 */
[----:B------:R-:W5:Y:S01]  /*b3f0*/  LD.E.128 R48, desc[UR48][R14.64] ;  /* 0x000000300e307980 */ /* 0x000f62000c101d00 */
[----:B-1----:R-:W-:Y:S01]  /*b400*/  @P3 IMAD.HI.U32 R0, R6, R31, RZ ;  /* 0x0000001f06003227 */ /* 0x002fe200078e00ff */
[----:B------:R-:W-:Y:S01]  /*b410*/  UIMAD UR6, UR40, UR9, UR7 ;  /* 0x00000009280672a4 */ /* 0x000fe2000f8e0207 */
[----:B------:R-:W-:Y:S01]  /*b420*/  SHF.R.U64 R8, R8, 0x3, RZ ;  /* 0x0000000308087819 */ /* 0x000fe200000012ff */
[----:B------:R-:W5:Y:S01]  /*b430*/  LD.E.128 R40, desc[UR48][R12.64] ;  /* 0x000000300c287980 */ /* 0x000f62000c101d00 */
[----:B------:R-:W-:-:S02]  /*b440*/  SHF.R.U64 R10, R10, 0x3, RZ ;  /* 0x000000030a0a7819 */ /* 0x000fc400000012ff */
[----:B---3--:R-:W-:Y:S01]  /*b450*/  @P3 SHF.R.U32.HI R3, RZ, R29, R0 ;  /* 0x0000001dff033219 */ /* 0x008fe20000011600 */
[----:B------:R-:W-:Y:S01]  /*b460*/  UIADD3 UR6, UR5, UR6, URZ ;  /* 0x0000000605067290 */ /* 0x000fe2000fffe03f */
[----:B------:R-:W-:Y:S01]  /*b470*/  LOP3.LUT R8, R8, R9, RZ, 0x3c, !PT ;  /* 0x0000000908087212 */ /* 0x000fe200078e3cff */
[----:B------:R-:W-:Y:S01]  /*b480*/  ULDC.64 UR8, c[0x0][0xae0] ;  /* 0x0002b80000087ab9 */ /* 0x000fe20000000a00 */
[--C-:B------:R-:W-:Y:S01]  /*b490*/  SHF.R.S32.HI R0, RZ, 0x1f, R3.reuse ;  /* 0x0000001fff007819 */ /* 0x100fe20000011403 */
[----:B------:R-:W-:Y:S01]  /*b4a0*/  IMAD.MOV R7, RZ, RZ, -R3 ;  /* 0x000000ffff077224 */ /* 0x000fe200078e0a03 */
[----:B------:R-:W-:Y:S01]  /*b4b0*/  LOP3.LUT R10, R10, R11, RZ, 0x3c, !PT ;  /* 0x0000000b0a0a7212 */ /* 0x000fe200078e3cff */
[--C-:B------:R-:W-:Y:S02]  /*b4c0*/  IMAD.X R9, RZ, RZ, R33.reuse, P6 ;  /* 0x000000ffff097224 */ /* 0x100fe400030e0621 */
[----:B------:R-:W-:Y:S02]  /*b4d0*/  IMAD.X R11, RZ, RZ, R33, P5 ;  /* 0x000000ffff0b7224 */ /* 0x000fe400028e0621 */
[----:B------:R-:W-:Y:S01]  /*b4e0*/  IMAD R0, R0, UR8, RZ ;  /* 0x0000000800007c24 */ /* 0x000fe2000f8e02ff */
[----:B------:R0:W5:Y:S01]  /*b4f0*/  LD.E.128 R80, desc[UR48][R8.64] ;  /* 0x0000003008507980 */ /* 0x000162000c101d00 */
[----:B------:R-:W-:-:S02]  /*b500*/  IMAD R7, R34, R7, R6 ;  /* 0x0000000722077224 */ /* 0x000fc400078e0206 */
[----:B--2---:R-:W-:Y:S01]  /*b510*/  IMAD.U32 R5, RZ, RZ, UR5 ;  /* 0x00000005ff057e24 */ /* 0x004fe2000f8e00ff */
[----:B------:R1:W5:Y:S01]  /*b520*/  LD.E.128 R72, desc[UR48][R10.64] ;  /* 0x000000300a487980 */ /* 0x000362000c101d00 */
[----:B------:R-:W-:Y:S02]  /*b530*/  IMAD.U32 R4, RZ, RZ, UR4 ;  /* 0x00000004ff047e24 */ /* 0x000fe4000f8e00ff */
[----:B------:R-:W-:Y:S01]  /*b540*/  IMAD.U32 R5, RZ, RZ, UR6 ;  /* 0x00000006ff057e24 */ /* 0x000fe2000f8e00ff */
[----:B------:R-:W-:Y:S01]  /*b550*/  @!PT LDS RZ, [RZ] ;  /* 0x00000000fffff984 */ /* 0x000fe20000000800 */
[----:B------:R-:W-:Y:S01]  /*b560*/  @!PT LDS RZ, [RZ] ;  /* 0x00000000fffff984 */ /* 0x000fe20000000800 */
[----:B------:R-:W-:Y:S01]  /*b570*/  @!PT LDS RZ, [RZ] ;  /* 0x00000000fffff984 */ /* 0x000fe20000000800 */
[----:B------:R-:W-:Y:S01]  /*b580*/  @!PT LDS RZ, [RZ] ;  /* 0x00000000fffff984 */ /* 0x000fe20000000800 */
[----:B------:R2:W-:Y:S06]  /*b590*/  MEMBAR.ALL.CTA ;  /* 0x0000000000007992 */ /* 0x0005ec0000008000 */
[----:B--2---:R-:W2:Y:S01]  /*b5a0*/  FENCE.VIEW.ASYNC.S ;  /* 0x00000000000073c6 */ /* 0x004ea20000000000 */
[----:B------:R-:W-:Y:S01]  /*b5b0*/  ULDC.64 UR6, c[0x0][0xad8] ;  /* 0x0002b60000067ab9 */ /* 0x000fe20000000a00 */
[C---:B0-----:R-:W-:Y:S01]  /*b5c0*/  IMAD R9, R3.reuse, UR9, R0 ;  /* 0x0000000903097c24 */ /* 0x041fe2000f8e0200 */
[----:B------:R-:W-:Y:S01]  /*b5d0*/  SHF.R.S32.HI R0, RZ, 0x1f, R7 ;  /* 0x0000001fff007819 */ /* 0x000fe20000011407 */
[----:B------:R-:W-:-:S04]  /*b5e0*/  IMAD.WIDE.U32 R4, R3, UR8, R4 ;  /* 0x0000000803047c25 */ /* 0x000fc8000f8e0004 */
[----:B------:R-:W-:Y:S02]  /*b5f0*/  IMAD.IADD R5, R5, 0x1, R9 ;  /* 0x0000000105057824 */ /* 0x000fe400078e0209 */
[----:B------:R-:W-:Y:S02]  /*b600*/  IMAD R6, R0, UR6, RZ ;  /* 0x0000000600067c24 */ /* 0x000fe4000f8e02ff */
[----:B------:R-:W-:Y:S01]  /*b610*/  IMAD R44, R44, 0x80, R19 ;  /* 0x000000802c2c7824 */ /* 0x000fe200078e0213 */
[----:B------:R-:W-:Y:S01]  /*b620*/  UIADD3 UR39, UR39, 0x33420, URZ ;  /* 0x0003342027277890 */ /* 0x000fe2000fffe03f */
[C---:B------:R-:W-:Y:S02]  /*b630*/  IMAD R3, R7.reuse, UR7, R6 ;  /* 0x0000000707037c24 */ /* 0x040fe4000f8e0206 */
[----:B------:R-:W-:Y:S01]  /*b640*/  IMAD.WIDE.U32 R4, R7, UR6, R4 ;  /* 0x0000000607047c25 */ /* 0x000fe2000f8e0004 */
[----:B------:R-:W-:Y:S01]  /*b650*/  UIADD3 UR43, UR43, 0x1, URZ ;  /* 0x000000012b2b7890 */ /* 0x000fe2000fffe03f */
[----:B------:R-:W-:Y:S01]  /*b660*/  ISETP.GE.AND P2, PT, R44, R93, PT ;  /* 0x0000005d2c00720c */ /* 0x000fe20003f46270 */
[----:B------:R-:W-:Y:S01]  /*b670*/  ULDC.64 UR6, c[0x0][0xa80] ;  /* 0x0002a00000067ab9 */ /* 0x000fe20000000a00 */
[----:B------:R-:W-:Y:S01]  /*b680*/  IMAD.IADD R3, R5, 0x1, R3 ;  /* 0x0000000105037824 */ /* 0x000fe200078e0203 */
[----:B------:R-:W-:Y:S01]  /*b690*/  UPRMT UR39, URZ, 0x654, UR39 ;  /* 0x000006543f277896 */ /* 0x000fe20008000027 */
[----:B------:R-:W-:Y:S01]  /*b6a0*/  LEA R12, P3, R4, UR6, 0x1 ;  /* 0x00000006040c7c11 */ /* 0x000fe2000f8608ff */
[----:B------:R-:W-:Y:S01]  /*b6b0*/  VIADD R0, R44, 0x20 ;  /* 0x000000202c007836 */ /* 0x000fe20000000000 */
[----:B------:R-:W-:-:S02]  /*b6c0*/  UISETP.NE.AND UP0, UPT, UR43, 0x2, UPT ;  /* 0x000000022b00788c */ /* 0x000fc4000bf05270 */
[----:B------:R-:W-:Y:S02]  /*b6d0*/  LEA.HI.X R3, R4, UR7, R3, 0x1, P3 ;  /* 0x0000000704037c11 */ /* 0x000fe400098f0c03 */
[----:B------:R-:W-:Y:S01]  /*b6e0*/  USEL UR5, URZ, 0x1, UP0 ;  /* 0x000000013f057887 */ /* 0x000fe20008000000 */
[-C--:B------:R-:W-:Y:S01]  /*b6f0*/  ISETP.GE.AND P0, PT, R0, R93.reuse, PT ;  /* 0x0000005d0000720c */ /* 0x080fe20003f06270 */
[----:B------:R-:W-:Y:S01]  /*b700*/  ULDC UR4, c[0x0][0xc] ;  /* 0x0000030000047ab9 */ /* 0x000fe20000000800 */
[----:B------:R-:W-:Y:S01]  /*b710*/  VIADD R0, R44, 0x40 ;  /* 0x000000402c007836 */ /* 0x000fe20000000000 */
[----:B------:R-:W-:Y:S01]  /*b720*/  UIADD3 UR41, UR4, UR41, URZ ;  /* 0x0000002904297290 */ /* 0x000fe2000fffe03f */
[----:B--2---:R1:W0:Y:S01]  /*b730*/  SHFL.IDX PT, R6, R12, RZ, 0x181f ;  /* 0x00181fff0c067589 */ /* 0x00422200000e0000 */
[----:B------:R-:W-:Y:S01]  /*b740*/  USEL UR43, UR43, URZ, UP0 ;  /* 0x0000003f2b2b7287 */ /* 0x000fe20008000000 */
[----:B------:R-:W-:Y:S01]  /*b750*/  SYNCS.ARRIVE.TRANS64.RED.A1T0 RZ, [UR39], RZ ;  /* 0x000000ffffff79a7 */ /* 0x000fe20008100427 */
[----:B------:R-:W-:Y:S01]  /*b760*/  ULOP3.LUT UR44, UR44, UR5, URZ, 0x3c, !UPT ;  /* 0x000000052c2c7292 */ /* 0x000fe2000f8e3c3f */
[----:B------:R1:W2:Y:S01]  /*b770*/  SHFL.IDX PT, R7, R3, RZ, 0x181f ;  /* 0x00181fff03077589 */ /* 0x0002a200000e0000 */
[----:B------:R-:W-:Y:S01]  /*b780*/  BSSY B0, `(.L_x_3661) ;  /* 0x000000f000007945 */ /* 0x000fe20003800000 */
[----:B------:R-:W-:-:S03]  /*b790*/  ISETP.GE.AND P1, PT, R0, R93, PT ;  /* 0x0000005d0000720c */ /* 0x000fc60003f26270 */
[----:B------:R-:W-:Y:S10]  /*b7a0*/  @P2 BRA `(.L_x_3662) ;  /* 0x0000000000302947 */ /* 0x000ff40003800000 */
[----:B------:R-:W-:Y:S02]  /*b7b0*/  ULDC UR4, c[0x0][0xac8] ;  /* 0x0002b20000047ab9 */ /* 0x000fe40000000800 */
[----:B------:R-:W-:Y:S02]  /*b7c0*/  ISETP.GE.AND P3, PT, R17, UR4, PT ;  /* 0x0000000411007c0c */ /* 0x000fe4000bf66270 */
[----:B------:R-:W-:Y:S02]  /*b7d0*/  ISETP.GE.AND P4, PT, R16, UR4, PT ;  /* 0x0000000410007c0c */ /* 0x000fe4000bf86270 */
[----:B------:R-:W-:-:S09]  /*b7e0*/  ISETP.GE.AND P2, PT, R2, UR4, PT ;  /* 0x0000000402007c0c */ /* 0x000fd2000bf46270 */
[CC--:B0-----:R-:W-:Y:S02]  /*b7f0*/  @!P3 LEA R8, P5, R17.reuse, R6.reuse, 0x1 ;  /* 0x000000061108b211 */ /* 0x0c1fe400078a08ff */
[----:B-1----:R-:W-:Y:S02]  /*b800*/  @!P4 LEA R10, P6, R16, R6, 0x1 ;  /* 0x00000006100ac211 */ /* 0x002fe400078c08ff */
[----:B--2---:R-:W-:Y:S01]  /*b810*/  @!P2 IMAD.WIDE R4, R2, 0x2, R6 ;  /* 0x000000020204a825 */ /* 0x004fe200078e0206 */
[-C--:B------:R-:W-:Y:S02]  /*b820*/  @!P3 LEA.HI.X R9, R17, R7.reuse, R226, 0x1, P5 ;  /* 0x000000071109b211 */ /* 0x080fe400028f0ce2 */
[----:B------:R-:W-:Y:S02]  /*b830*/  @!P4 LEA.HI.X R11, R16, R7, R225, 0x1, P6 ;  /* 0x00000007100bc211 */ /* 0x000fe400030f0ce1 */
[----:B-----5:R3:W-:Y:S04]  /*b840*/  @!P2 ST.E.128 desc[UR48][R4.64], R64 ;  /* 0x000000400400a985 */ /* 0x0207e8000c101d30 */
[----:B------:R3:W-:Y:S04]  /*b850*/  @!P3 ST.E.128 desc[UR48][R8.64], R76 ;  /* 0x0000004c0800b985 */ /* 0x0007e8000c101d30 */
[----:B------:R3:W-:Y:S02]  /*b860*/  @!P4 ST.E.128 desc[UR48][R10.64], R84 ;  /* 0x000000540a00c985 */ /* 0x0007e4000c101d30 */
.L_x_3662:
[----:B------:R-:W-:Y:S05]  /*b870*/  BSYNC B0 ;  /* 0x0000000000007941 */ /* 0x000fea0003800000 */
.L_x_3661:
[----:B--2---:R2:W4:Y:S01]  /*b880*/  SHFL.IDX PT, R7, R3, 0x1, 0x181f ;  /* 0x00381f0003077f89 */ /* 0x00452200000e0000 */
[----:B------:R-:W-:Y:S03]  /*b890*/  BSSY B0, `(.L_x_3663) ;  /* 0x000000f000007945 */ /* 0x000fe60003800000 */
[----:B0-----:R2:W0:Y:S01]  /*b8a0*/  SHFL.IDX PT, R6, R12, 0x1, 0x181f ;  /* 0x00381f000c067f89 */ /* 0x00142200000e0000 */
[----:B------:R-:W-:Y:S05]  /*b8b0*/  @P0 BRA `(.L_x_3664) ;  /* 0x0000000000300947 */ /* 0x000fea0003800000 */
[----:B------:R-:W-:Y:S02]  /*b8c0*/  ULDC UR4, c[0x0][0xac8] ;  /* 0x0002b20000047ab9 */ /* 0x000fe40000000800 */
[----:B------:R-:W-:Y:S02]  /*b8d0*/  ISETP.GE.AND P4, PT, R17, UR4, PT ;  /* 0x0000000411007c0c */ /* 0x000fe4000bf86270 */
[----:B------:R-:W-:Y:S02]  /*b8e0*/  ISETP.GE.AND P5, PT, R16, UR4, PT ;  /* 0x0000000410007c0c */ /* 0x000fe4000bfa6270 */
[----:B------:R-:W-:-:S09]  /*b8f0*/  ISETP.GE.AND P3, PT, R2, UR4, PT ;  /* 0x0000000402007c0c */ /* 0x000fd2000bf66270 */
[CC--:B0--3--:R-:W-:Y:S02]  /*b900*/  @!P4 LEA R8, P0, R17.reuse, R6.reuse, 0x1 ;  /* 0x000000061108c211 */ /* 0x0c9fe400078008ff */
[----:B-1----:R-:W-:Y:S02]  /*b910*/  @!P5 LEA R10, P2, R16, R6, 0x1 ;  /* 0x00000006100ad211 */ /* 0x002fe400078408ff */
[----:B----4-:R-:W-:Y:S01]  /*b920*/  @!P3 IMAD.WIDE R4, R2, 0x2, R6 ;  /* 0x000000020204b825 */ /* 0x010fe200078e0206 */
[-C--:B------:R-:W-:Y:S02]  /*b930*/  @!P4 LEA.HI.X R9, R17, R7.reuse, R226, 0x1, P0 ;  /* 0x000000071109c211 */ /* 0x080fe400000f0ce2 */
[----:B------:R-:W-:Y:S02]  /*b940*/  @!P5 LEA.HI.X R11, R16, R7, R225, 0x1, P2 ;  /* 0x00000007100bd211 */ /* 0x000fe400010f0ce1 */
[----:B-----5:R0:W-:Y:S04]  /*b950*/  @!P3 ST.E.128 desc[UR48][R4.64], R56 ;  /* 0x000000380400b985 */ /* 0x0201e8000c101d30 */
[----:B------:R0:W-:Y:S04]  /*b960*/  @!P4 ST.E.128 desc[UR48][R8.64], R68 ;  /* 0x000000440800c985 */ /* 0x0001e8000c101d30 */
[----:B------:R0:W-:Y:S02]  /*b970*/  @!P5 ST.E.128 desc[UR48][R10.64], R80 ;  /* 0x000000500a00d985 */ /* 0x0001e4000c101d30 */
.L_x_3664:
[----:B------:R-:W-:Y:S05]  /*b980*/  BSYNC B0 ;  /* 0x0000000000007941 */ /* 0x000fea0003800000 */
.L_x_3663:
[----:B----4-:R4:W1:Y:S01]  /*b990*/  SHFL.IDX PT, R7, R3, 0x2, 0x181f ;  /* 0x00581f0003077f89 */ /* 0x01086200000e0000 */
        /* <DEDUP_REMOVED lines=9> */
[----:B------:R-:W-:Y:S01]  /*ba30*/  @!P2 IMAD.WIDE R4, R2, 0x2, R6 ;  /* 0x000000020204a825 */ /* 0x000fe200078e0206 */
[-C--:B------:R-:W-:Y:S02]  /*ba40*/  @!P3 LEA.HI.X R9, R17, R7.reuse, R226, 0x1, P0 ;  /* 0x000000071109b211 */ /* 0x080fe400000f0ce2 */
[----:B------:R-:W-:Y:S02]  /*ba50*/  @!P4 LEA.HI.X R11, R16, R7, R225, 0x1, P1 ;  /* 0x00000007100bc211 */ /* 0x000fe400008f0ce1 */
[----:B-----5:R0:W-:Y:S04]  /*ba60*/  @!P2 ST.E.128 desc[UR48][R4.64], R52 ;  /* 0x000000340400a985 */ /* 0x0201e8000c101d30 */
[----:B------:R0:W-:Y:S04]  /*ba70*/  @!P3 ST.E.128 desc[UR48][R8.64], R48 ;  /* 0x000000300800b985 */ /* 0x0001e8000c101d30 */
[----:B------:R0:W-:Y:S02]  /*ba80*/  @!P4 ST.E.128 desc[UR48][R10.64], R72 ;  /* 0x000000480a00c985 */ /* 0x0001e4000c101d30 */
.L_x_3666:
[----:B------:R-:W-:Y:S05]  /*ba90*/  BSYNC B0 ;  /* 0x0000000000007941 */ /* 0x000fea0003800000 */
.L_x_3665:
[----:B------:R-:W-:Y:S01]  /*baa0*/  VIADD R0, R44, 0x60 ;  /* 0x000000602c007836 */ /* 0x000fe20000000000 */
[----:B-1----:R1:W1:Y:S01]  /*bab0*/  SHFL.IDX PT, R7, R3, 0x3, 0x181f ;  /* 0x00781f0003077f89 */ /* 0x00226200000e0000 */
[----:B------:R-:W-:Y:S01]  /*bac0*/  UIADD3 UR45, UR45, 0x1, URZ ;  /* 0x000000012d2d7890 */ /* 0x000fe2000fffe03f */
[----:B------:R-:W-:Y:S02]  /*bad0*/  BSSY B0, `(.L_x_3667) ;  /* 0x0000010000007945 */ /* 0x000fe40003800000 */
[----:B------:R-:W-:Y:S01]  /*bae0*/  ISETP.GE.AND P0, PT, R0, R93, PT ;  /* 0x0000005d0000720c */ /* 0x000fe20003f06270 */
[----:B0-----:R0:W0:-:S12]  /*baf0*/  SHFL.IDX PT, R6, R12, 0x3, 0x181f ;  /* 0x00781f000c067f89 */ /* 0x00101800000e0000 */
[----:B------:R-:W-:Y:S05]  /*bb00*/  @P0 BRA `(.L_x_3668) ;  /* 0x0000000000300947 */ /* 0x000fea0003800000 */
[----:B------:R-:W-:Y:S02]  /*bb10*/  ULDC UR4, c[0x0][0xac8] ;  /* 0x0002b20000047ab9 */ /* 0x000fe40000000800 */
[----:B------:R-:W-:Y:S02]  /*bb20*/  ISETP.GE.AND P3, PT, R17, UR4, PT ;  /* 0x0000000411007c0c */ /* 0x000fe4000bf66270 */
[----:B------:R-:W-:Y:S02]  /*bb30*/  ISETP.GE.AND P4, PT, R16, UR4, PT ;  /* 0x0000000410007c0c */ /* 0x000fe4000bf86270 */
[----:B------:R-:W-:-:S09]  /*bb40*/  ISETP.GE.AND P2, PT, R2, UR4, PT ;  /* 0x0000000402007c0c */ /* 0x000fd2000bf46270 */
[CC--:B0--3--:R-:W-:Y:S02]  /*bb50*/  @!P3 LEA R8, P0, R17.reuse, R6.reuse, 0x1 ;  /* 0x000000061108b211 */ /* 0x0c9fe400078008ff */
[----:B------:R-:W-:Y:S02]  /*bb60*/  @!P4 LEA R10, P1, R16, R6, 0x1 ;  /* 0x00000006100ac211 */ /* 0x000fe400078208ff */
[----:B-1----:R-:W-:Y:S01]  /*bb70*/  @!P2 IMAD.WIDE R4, R2, 0x2, R6 ;  /* 0x000000020204a825 */ /* 0x002fe200078e0206 */
[-C--:B------:R-:W-:Y:S02]  /*bb80*/  @!P3 LEA.HI.X R9, R17, R7.reuse, R226, 0x1, P0 ;  /* 0x000000071109b211 */ /* 0x080fe400000f0ce2 */
[----:B------:R-:W-:Y:S02]  /*bb90*/  @!P4 LEA.HI.X R11, R16, R7, R225, 0x1, P1 ;  /* 0x00000007100bc211 */ /* 0x000fe400008f0ce1 */
[----:B-----5:R0:W-:Y:S04]  /*bba0*/  @!P2 ST.E.128 desc[UR48][R4.64], R36 ;  /* 0x000000240400a985 */ /* 0x0201e8000c101d30 */
[----:B------:R0:W-:Y:S04]  /*bbb0*/  @!P3 ST.E.128 desc[UR48][R8.64], R40 ;  /* 0x000000280800b985 */ /* 0x0001e8000c101d30 */
[----:B------:R0:W-:Y:S02]  /*bbc0*/  @!P4 ST.E.128 desc[UR48][R10.64], R60 ;  /* 0x0000003c0a00c985 */ /* 0x0001e4000c101d30 */
.L_x_3668:
[----:B------:R-:W-:Y:S05]  /*bbd0*/  BSYNC B0 ;  /* 0x0000000000007941 */ /* 0x000fea0003800000 */
.L_x_3667:
[----:B------:R-:W1:Y:S02]  /*bbe0*/  LDC R0, c[0x0][0xc34] ;  /* 0x00030d00ff007b82 */ /* 0x000e640000000800 */
[----:B-1----:R-:W-:-:S13]  /*bbf0*/  ISETP.LE.AND P0, PT, R0, UR41, PT ;  /* 0x0000002900007c0c */ /* 0x002fda000bf03270 */
[----:B------:R-:W-:Y:S05]  /*bc00*/  @!P0 BRA `(.L_x_3669) ;  /* 0xffffff50003c8947 */ /* 0x000fea000383ffff */
[----:B------:R-:W-:Y:S05]  /*bc10*/  EXIT ;  /* 0x000000000000794d */ /* 0x000fea0003800000 */
.L_x_3635:
        /* <DEDUP_REMOVED lines=9> */
[----:B------:R-:W0:Y:S01]  /*bcb0*/  S2R R6, SR_TID.X ;  /* 0x0000000000067919 */ /* 0x000e220000002100 */
[----:B------:R-:W-:Y:S01]  /*bcc0*/  ULDC.64 UR4, c[0x0][0x418] ;  /* 0x0001060000047ab9 */ /* 0x000fe20000000a00 */
[----:B------:R-:W-:Y:S01]  /*bcd0*/  ULDC.64 UR8, c[0x0][0x2f0] ;  /* 0x0000bc0000087ab9 */ /* 0x000fe20000000a00 */
[----:B------:R-:W-:Y:S01]  /*bce0*/  UISETP.NE.U32.AND UP0, UPT, UR4, URZ, UPT ;  /* 0x0000003f0400728c */ /* 0x000fe2000bf05070 */
[----:B------:R-:W-:Y:S01]  /*bcf0*/  LOP3.LUT R18, R18, 0xfeffffff, RZ, 0xc0, !PT ;  /* 0xfeffffff12127812 */ /* 0x000fe200078ec0ff */
[----:B------:R-:W-:Y:S01]  /*bd00*/  UMOV UR41, 0x400 ;  /* 0x0000040000297882 */ /* 0x000fe20000000000 */
[----:B------:R-:W-:Y:S01]  /*bd10*/  ULDC UR4, c[0x0][0x424] ;  /* 0x0001090000047ab9 */ /* 0x000fe20000000800 */
[----:B------:R-:W-:Y:S01]  /*bd20*/  UISETP.NE.AND.EX UP0, UPT, UR5, URZ, UPT, UP0 ;  /* 0x0000003f0500728c */ /* 0x000fe2000bf05300 */
[----:B------:R-:W-:Y:S01]  /*bd30*/  IMAD.MOV.U32 R33, RZ, RZ, 0x1 ;  /* 0x00000001ff217424 */ /* 0x000fe200078e00ff */
[----:B------:R-:W-:Y:S01]  /*bd40*/  ULEA UR41, UR45, UR41, 0x18 ;  /* 0x000000292d297291 */ /* 0x000fe2000f8ec03f */
[----:B------:R-:W-:Y:S01]  /*bd50*/  IMAD.MOV.U32 R30, RZ, RZ, RZ ;  /* 0x000000ffff1e7224 */ /* 0x000fe200078e00ff */
[----:B------:R-:W-:Y:S01]  /*bd60*/  USEL UR4, UR4, 0x1, UP0 ;  /* 0x0000000104047887 */ /* 0x000fe20008000000 */
[----:B------:R-:W-:Y:S01]  /*bd70*/  UMOV UR6, 0xa0 ;  /* 0x000000a000067882 */ /* 0x000fe20000000000 */
[----:B------:R-:W-:-:S02]  /*bd80*/  ULDC UR40, c[0x0][0x448] ;  /* 0x0001120000287ab9 */ /* 0x000fc40000000800 */
[----:B------:R-:W-:Y:S01]  /*bd90*/  UIMAD UR39, UR4, UR8, URZ ;  /* 0x00000008042772a4 */ /* 0x000fe2000f8e023f */
[----:B------:R-:W-:Y:S02]  /*bda0*/  ULDC UR7, c[0x0][0x288] ;  /* 0x0000a20000077ab9 */ /* 0x000fe40000000800 */
[----:B------:R-:W-:Y:S01]  /*bdb0*/  ULDC UR8, c[0x0][0x2b8] ;  /* 0x0000ae0000087ab9 */ /* 0x000fe20000000800 */
[----:B------:R-:W-:Y:S02]  /*bdc0*/  UIADD3 UR4, UR39, 0x9f, URZ ;  /* 0x0000009f27047890 */ /* 0x000fe4000fffe03f */
[----:B------:R-:W-:Y:S02]  /*bdd0*/  ULOP3.LUT UR46, UR36, 0x2, URZ, 0xfc, !UPT ;  /* 0x00000002242e7892 */ /* 0x000fe4000f8efc3f */
[----:B------:R-:W-:Y:S02]  /*bde0*/  UIMAD.WIDE UR4, UR4, 0x66666667, URZ ;  /* 0x66666667040478a5 */ /* 0x000fe4000f8e023f */
[----:B------:R-:W-:-:S02]  /*bdf0*/  ULOP3.LUT UR47, UR36, 0x1, URZ, 0xfc, !UPT ;  /* 0x00000001242f7892 */ /* 0x000fc4000f8efc3f */
[----:B------:R-:W-:Y:S01]  /*be00*/  USHF.R.U32.HI UR4, URZ, 0x1f, UR5 ;  /* 0x0000001f3f047899 */ /* 0x000fe20008011605 */
[----:B------:R-:W-:Y:S01]  /*be10*/  ULDC UR50, c[0x0][0xc] ;  /* 0x0000030000327ab9 */ /* 0x000fe20000000800 */
[----:B------:R-:W-:Y:S02]  /*be20*/  UMOV UR37, URZ ;  /* 0x0000003f00257c82 */ /* 0x000fe40008000000 */
[----:B------:R-:W-:Y:S01]  /*be30*/  ULEA.HI.SX32 UR42, UR5, UR4, 0x1a ;  /* 0x00000004052a7291 */ /* 0x000fe2000f8fd23f */
[C---:B0-----:R-:W-:Y:S01]  /*be40*/  IMAD.SHL.U32 R36, R6.reuse, 0x10, RZ ;  /* 0x0000001006247824 */ /* 0x041fe200078e00ff */
[C---:B------:R-:W-:Y:S01]  /*be50*/  SHF.L.U32 R16, R6.reuse, 0x6, RZ ;  /* 0x0000000606107819 */ /* 0x040fe200000006ff */
[C---:B------:R-:W-:Y:S01]  /*be60*/  IMAD.SHL.U32 R5, R6.reuse, 0x2, RZ ;  /* 0x0000000206057824 */ /* 0x040fe200078e00ff */
[----:B------:R-:W-:Y:S01]  /*be70*/  SHF.R.U32.HI R0, RZ, 0x1, R6 ;  /* 0x00000001ff007819 */ /* 0x000fe20000011606 */
[----:B------:R-:W-:Y:S01]  /*be80*/  IMAD.SHL.U32 R2, R6, 0x20, RZ ;  /* 0x0000002006027824 */ /* 0x000fe200078e00ff */
[----:B------:R-:W-:Y:S01]  /*be90*/  LOP3.LUT R4, R36, 0x1b0, RZ, 0xc0, !PT ;  /* 0x000001b024047812 */ /* 0x000fe200078ec0ff */
[----:B------:R-:W-:Y:S01]  /*bea0*/  UIADD3 UR4, UR42, -0x1, URZ ;  /* 0xffffffff2a047890 */ /* 0x000fe2000fffe03f */
[----:B------:R-:W-:Y:S01]  /*beb0*/  LOP3.LUT R3, R16, 0x180, RZ, 0xc0, !PT ;  /* 0x0000018010037812 */ /* 0x000fe200078ec0ff */
[----:B------:R-:W-:Y:S01]  /*bec0*/  UIMAD UR40, UR40, UR7, URZ ;  /* 0x00000007282872a4 */ /* 0x000fe2000f8e023f */
[----:B------:R-:W-:Y:S01]  /*bed0*/  LOP3.LUT R7, R4, 0x30, R5, 0x78, !PT ;  /* 0x0000003004077812 */ /* 0x000fe200078e7805 */
[----:B------:R-:W-:Y:S01]  /*bee0*/  IMAD.SHL.U32 R5, R6, 0x4, RZ ;  /* 0x0000000406057824 */ /* 0x000fe200078e00ff */
[----:B------:R-:W-:Y:S01]  /*bef0*/  LOP3.LUT R4, R2, 0x80, RZ, 0xc0, !PT ;  /* 0x0000008002047812 */ /* 0x000fe200078ec0ff */
[----:B------:R-:W-:Y:S01]  /*bf00*/  UIMAD UR5, UR4, -0xa0, UR39 ;  /* 0xffffff60040578a4 */ /* 0x000fe2000f8e0227 */
[----:B------:R-:W-:Y:S01]  /*bf10*/  LOP3.LUT R0, R3, 0x30, R0, 0xf8, !PT ;  /* 0x0000003003007812 */ /* 0x000fe200078ef800 */
[----:B------:R-:W-:Y:S01]  /*bf20*/  IMAD.SHL.U32 R3, R6, 0x8, RZ ;  /* 0x0000000806037824 */ /* 0x000fe200078e00ff */
[----:B------:R-:W-:Y:S01]  /*bf30*/  LOP3.LUT R4, R4, 0x10, R6, 0xf8, !PT ;  /* 0x0000001004047812 */ /* 0x000fe200078ef806 */
[----:B------:R-:W-:-:S02]  /*bf40*/  UIMAD UR4, UR42, UR6, -0xa0 ;  /* 0xffffff602a0474a4 */ /* 0x000fc4000f8e0206 */
[----:B------:R-:W-:Y:S01]  /*bf50*/  UIADD3 UR42, UR42, -0x2, URZ ;  /* 0xfffffffe2a2a7890 */ /* 0x000fe2000fffe03f */
[----:B------:R-:W-:Y:S02]  /*bf60*/  LOP3.LUT R4, R4, 0x10, R5, 0x78, !PT ;  /* 0x0000001004047812 */ /* 0x000fe400078e7805 */
[----:B------:R-:W-:Y:S02]  /*bf70*/  LOP3.LUT R5, R36, 0x600, RZ, 0xc0, !PT ;  /* 0x0000060024057812 */ /* 0x000fe400078ec0ff */
[----:B------:R-:W-:Y:S02]  /*bf80*/  LOP3.LUT R3, R0, 0x30, R3, 0x78, !PT ;  /* 0x0000003000037812 */ /* 0x000fe400078e7803 */
[----:B------:R-:W-:Y:S02]  /*bf90*/  LOP3.LUT R5, R5, 0x60, R2, 0xf8, !PT ;  /* 0x0000006005057812 */ /* 0x000fe400078ef802 */
[----:B------:R-:W-:Y:S02]  /*bfa0*/  SHF.R.U32.HI R0, RZ, 0x2, R6 ;  /* 0x00000002ff007819 */ /* 0x000fe40000011606 */
[----:B------:R-:W-:-:S02]  /*bfb0*/  LOP3.LUT R5, R5, 0x100, R2, 0xf8, !PT ;  /* 0x0000010005057812 */ /* 0x000fc400078ef802 */
[----:B------:R-:W-:Y:S02]  /*bfc0*/  LOP3.LUT R16, R3, 0x640, R16, 0xf8, !PT ;  /* 0x0000064003107812 */ /* 0x000fe400078ef810 */
[----:B------:R-:W-:Y:S02]  /*bfd0*/  LOP3.LUT R17, R5, R4, RZ, 0xfc, !PT ;  /* 0x0000000405117212 */ /* 0x000fe400078efcff */
[----:B------:R-:W-:Y:S02]  /*bfe0*/  LOP3.LUT R3, R0, 0x1f, RZ, 0xc0, !PT ;  /* 0x0000001f00037812 */ /* 0x000fe400078ec0ff */
[----:B------:R-:W-:Y:S02]  /*bff0*/  LOP3.LUT R4, R7, 0x640, R36, 0xf8, !PT ;  /* 0x0000064007047812 */ /* 0x000fe400078ef824 */
[----:B------:R-:W-:Y:S02]  /*c000*/  LOP3.LUT R36, R36, 0x30, RZ, 0xc0, !PT ;  /* 0x0000003024247812 */ /* 0x000fe400078ec0ff */
[----:B------:R-:W-:Y:S01]  /*c010*/  LOP3.LUT R5, R3, 0x60, R2, 0xf8, !PT ;  /* 0x0000006003057812 */ /* 0x000fe200078ef802 */
[----:B------:R0:W-:Y:S01]  /*c020*/  STL [R1+0x8], R4 ;  /* 0x0000080401007387 */ /* 0x0001e20000100800 */
[----:B------:R-:W-:-:S02]  /*c030*/  ISETP.GE.AND P1, PT, R36, UR9, PT ;  /* 0x0000000924007c0c */ /* 0x000fc4000bf26270 */
[----:B------:R-:W-:Y:S02]  /*c040*/  IADD3 R3, -R3, UR5, RZ ;  /* 0x0000000503037c10 */ /* 0x000fe4000fffe1ff */
[----:B------:R-:W-:Y:S02]  /*c050*/  LOP3.LUT R0, R36, 0x40, RZ, 0xfc, !PT ;  /* 0x0000004024007812 */ /* 0x000fe400078efcff */
[C---:B------:R-:W-:Y:S02]  /*c060*/  ISETP.LT.OR P4, PT, R3.reuse, 0x1, P1 ;  /* 0x000000010300780c */ /* 0x040fe40000f81670 */
[C---:B------:R-:W-:Y:S01]  /*c070*/  ISETP.LT.OR P3, PT, R3.reuse, 0x21, P1 ;  /* 0x000000210300780c */ /* 0x040fe20000f61670 */
[----:B0-----:R-:W-:Y:S01]  /*c080*/  VIADD R4, R4, UR41 ;  /* 0x0000002904047c36 */ /* 0x001fe20008000000 */
[----:B------:R-:W-:Y:S02]  /*c090*/  ISETP.LT.OR P2, PT, R3, 0x41, P1 ;  /* 0x000000410300780c */ /* 0x000fe40000f41670 */
[----:B------:R-:W-:-:S02]  /*c0a0*/  ISETP.GE.AND P0, PT, R0, UR9, PT ;  /* 0x0000000900007c0c */ /* 0x000fc4000bf06270 */
[----:B------:R-:W-:Y:S01]  /*c0b0*/  LOP3.LUT R2, R36, 0x80, RZ, 0xfc, !PT ;  /* 0x0000008024027812 */ /* 0x000fe200078efcff */
[----:B------:R0:W-:Y:S01]  /*c0c0*/  STL [R1+0x18], R4 ;  /* 0x0000180401007387 */ /* 0x0001e20000100800 */
[C---:B------:R-:W-:Y:S01]  /*c0d0*/  LOP3.LUT R37, R5.reuse, 0x80, RZ, 0xfc, !PT ;  /* 0x0000008005257812 */ /* 0x040fe200078efcff */
[----:B------:R-:W-:Y:S02]  /*c0e0*/  VIADD R5, R5, UR4 ;  /* 0x0000000405057c36 */ /* 0x000fe40008000000 */
[----:B------:R-:W-:Y:S01]  /*c0f0*/  @P4 LOP3.LUT R18, R18, 0x1000000, RZ, 0xfc, !PT ;  /* 0x0100000012124812 */ /* 0x000fe200078efcff */
[----:B------:R1:W-:Y:S01]  /*c100*/  STL [R1+0xc], R3 ;  /* 0x00000c0301007387 */ /* 0x0003e20000100800 */
[----:B------:R-:W-:Y:S02]  /*c110*/  ISETP.LT.OR P4, PT, R3, 0x61, P1 ;  /* 0x000000610300780c */ /* 0x000fe40000f81670 */
[----:B------:R-:W-:Y:S01]  /*c120*/  LOP3.LUT R18, R18, 0xffdfffff, RZ, 0xc0, !PT ;  /* 0xffdfffff12127812 */ /* 0x000fe200078ec0ff */
[----:B------:R1:W-:Y:S01]  /*c130*/  STL [R1+0x10], R5 ;  /* 0x0000100501007387 */ /* 0x0003e20000100800 */
[----:B0-----:R-:W-:-:S02]  /*c140*/  VIADD R4, R37, UR4 ;  /* 0x0000000425047c36 */ /* 0x001fc40008000000 */
[----:B------:R-:W-:Y:S02]  /*c150*/  @P3 LOP3.LUT R18, R18, 0x200000, RZ, 0xfc, !PT ;  /* 0x0020000012123812 */ /* 0x000fe400078efcff */
[C---:B------:R-:W-:Y:S01]  /*c160*/  ISETP.LT.OR P3, PT, R3.reuse, 0x81, P1 ;  /* 0x000000810300780c */ /* 0x040fe20000f61670 */
[----:B------:R1:W-:Y:S01]  /*c170*/  STL [R1+0x14], R4 ;  /* 0x0000140401007387 */ /* 0x0003e20000100800 */
[----:B------:R-:W-:Y:S02]  /*c180*/  LOP3.LUT R18, R18, 0xfffbffff, RZ, 0xc0, !PT ;  /* 0xfffbffff12127812 */ /* 0x000fe400078ec0ff */
[C---:B------:R-:W-:Y:S02]  /*c190*/  ISETP.LT.OR P1, PT, R3.reuse, 0x21, P0 ;  /* 0x000000210300780c */ /* 0x040fe40000721670 */
[----:B------:R-:W-:Y:S02]  /*c1a0*/  @P2 LOP3.LUT R18, R18, 0x40000, RZ, 0xfc, !PT ;  /* 0x0004000012122812 */ /* 0x000fe400078efcff */
[----:B------:R-:W-:-:S02]  /*c1b0*/  ISETP.LT.OR P2, PT, R3, 0x1, P0 ;  /* 0x000000010300780c */ /* 0x000fc40000741670 */
[----:B------:R-:W-:-:S04]  /*c1c0*/  LOP3.LUT R18, R18, 0xffff7fff, RZ, 0xc0, !PT ;  /* 0xffff7fff12127812 */ /* 0x000fc800078ec0ff */
[----:B------:R-:W-:-:S04]  /*c1d0*/  @P4 LOP3.LUT R18, R18, 0x8000, RZ, 0xfc, !PT ;  /* 0x0000800012124812 */ /* 0x000fc800078efcff */
        /* <DEDUP_REMOVED lines=8> */
[C---:B------:R-:W-:Y:S02]  /*c260*/  ISETP.LT.OR P1, PT, R3.reuse, 0x81, P0 ;  /* 0x000000810300780c */ /* 0x040fe40000721670 */
[----:B------:R-:W-:Y:S02]  /*c270*/  LOP3.LUT R18, R18, 0xfffdffff, RZ, 0xc0, !PT ;  /* 0xfffdffff12127812 */ /* 0x000fe400078ec0ff */
[----:B------:R-:W-:Y:S02]  /*c280*/  ISETP.GE.AND P0, PT, R2, UR9, PT ;  /* 0x0000000902007c0c */ /* 0x000fe4000bf06270 */
[----:B------:R-:W-:Y:S02]  /*c290*/  @P3 LOP3.LUT R18, R18, 0x20000, RZ, 0xfc, !PT ;  /* 0x0002000012123812 */ /* 0x000fe400078efcff */
[----:B------:R-:W-:-:S02]  /*c2a0*/  ISETP.LT.OR P3, PT, R3, 0x41, P0 ;  /* 0x000000410300780c */ /* 0x000fc40000761670 */
        /* <DEDUP_REMOVED lines=14> */
[----:B------:R-:W-:Y:S02]  /*c390*/  @P3 LOP3.LUT R18, R18, 0x10000, RZ, 0xfc, !PT ;  /* 0x0001000012123812 */ /* 0x000fe400078efcff */
[----:B------:R-:W-:-:S02]  /*c3a0*/  ISETP.LT.U32.AND P0, PT, R37, 0xa0, !P0 ;  /* 0x000000a02500780c */ /* 0x000fc40004701070 */
[----:B------:R-:W-:-:S04]  /*c3b0*/  LOP3.LUT R18, R18, 0xffffdfff, RZ, 0xc0, !PT ;  /* 0xffffdfff12127812 */ /* 0x000fc800078ec0ff */
[----:B------:R-:W-:Y:S02]  /*c3c0*/  @P2 LOP3.LUT R18, R18, 0x2000, RZ, 0xfc, !PT ;  /* 0x0000200012122812 */ /* 0x000fe400078efcff */
[----:B------:R-:W-:Y:S02]  /*c3d0*/  ISETP.GE.AND P2, PT, R0, UR9, PT ;  /* 0x0000000900007c0c */ /* 0x000fe4000bf46270 */
        /* <DEDUP_REMOVED lines=35> */
[----:B-1----:R-:W-:-:S07]  /*c610*/  @P0 LOP3.LUT R18, R18, 0x1000, RZ, 0xfc, !PT ;  /* 0x0000100012120812 */ /* 0x002fce00078efcff */
.L_x_3722:
[----:B------:R-:W-:Y:S01]  /*c620*/  ULDC UR4, c[0x0][0xc38] ;  /* 0x00030e0000047ab9 */ /* 0x000fe20000000800 */
[----:B------:R-:W-:Y:S01]  /*c630*/  ULDC.64 UR8, c[0x0][0xa28] ;  /* 0x00028a0000087ab9 */ /* 0x000fe20000000a00 */
[----:B------:R-:W-:Y:S01]  /*c640*/  UISETP.NE.AND UP0, UPT, UR4, 0x1, UPT ;  /* 0x000000010400788c */ /* 0x000fe2000bf05270 */
[----:B------:R0:W-:Y:S01]  /*c650*/  STL [R1+0x4], RZ ;  /* 0x000004ff01007387 */ /* 0x0001e20000100800 */
[----:B------:R-:W-:Y:S01]  /*c660*/  ISETP.NE.U32.AND P0, PT, RZ, UR8, PT ;  /* 0x00000008ff007c0c */ /* 0x000fe2000bf05070 */
[----:B------:R-:W-:Y:S01]  /*c670*/  ULDC UR4, c[0x0][0xc44] ;  /* 0x0003110000047ab9 */ /* 0x000fe20000000800 */
[----:B------:R-:W-:Y:S01]  /*c680*/  UMOV UR43, UR38 ;  /* 0x00000026002b7c82 */ /* 0x000fe20008000000 */
[----:B------:R-:W-:Y:S01]  /*c690*/  UISETP.NE.AND UP1, UPT, UR4, 0x1, UPT ;  /* 0x000000010400788c */ /* 0x000fe2000bf25270 */
[----:B------:R-:W-:Y:S01]  /*c6a0*/  ISETP.NE.AND.EX P0, PT, RZ, UR9, PT, P0 ;  /* 0x00000009ff007c0c */ /* 0x000fe2000bf05300 */
[----:B------:R-:W-:-:S04]  /*c6b0*/  UIADD3 UR11, UR41, 0x24200, URZ ;  /* 0x00024200290b7890 */ /* 0x000fc8000fffe03f */
[----:B------:R-:W-:Y:S01]  /*c6c0*/  @UP0 ULDC UR4, c[0x0][0xc3c] ;  /* 0x00030f0000040ab9 */ /* 0x000fe20000000800 */
[----:B------:R-:W-:Y:S01]  /*c6d0*/  @UP0 ULDC UR10, c[0x0][0xc40] ;  /* 0x00031000000a0ab9 */ /* 0x000fe20000000800 */
[----:B------:R-:W-:-:S03]  /*c6e0*/  UIMAD.WIDE.U32 UR4, UR38, UR4, URZ ;  /* 0x00000004260472a5 */ /* 0x000fc6000f8e003f */
[----:B------:R-:W-:Y:S01]  /*c6f0*/  @UP1 ULDC.64 UR6, c[0x0][0xc48] ;  /* 0x0003120000061ab9 */ /* 0x000fe20000000a00 */
[----:B------:R-:W-:Y:S02]  /*c700*/  @UP0 USHF.R.U32.HI UR43, URZ, UR10, UR5 ;  /* 0x0000000a3f2b0299 */ /* 0x000fe40008011605 */
        /* <DEDUP_REMOVED lines=9> */
[----:B------:R-:W2:Y:S04]  /*c7a0*/  LDG.E R0, desc[UR48][R2.64] ;  /* 0x0000003002007981 */ /* 0x000ea8000c1e1900 */
[----:B--2---:R0:W-:Y:S02]  /*c7b0*/  STL [R1+0x4], R0 ;  /* 0x0000040001007387 */ /* 0x0041e40000100800 */
.L_x_3671:
[----:B------:R-:W-:-:S13]  /*c7c0*/  PLOP3.LUT P0, PT, PT, PT, UP0, 0x80, 0x0 ;  /* 0x000000000000781c */ /* 0x000fda0003f0f008 */
[----:B------:R-:W-:Y:S05]  /*c7d0*/  @!P0 BRA `(.L_x_3672) ;  /* 0x0000000000408947 */ /* 0x000fea0003800000 */
[----:B------:R-:W-:Y:S01]  /*c7e0*/  MOV R2, 0x0 ;  /* 0x0000000000027802 */ /* 0x000fe20000000f00 */
[----:B------:R-:W-:Y:S01]  /*c7f0*/  ULDC.64 UR4, c[0x4][0x1b0] ;  /* 0x01006c0000047ab9 */ /* 0x000fe20000000a00 */
[----:B------:R-:W-:Y:S01]  /*c800*/  ULDC.64 UR6, c[0x4][0x1b8] ;  /* 0x01006e0000067ab9 */ /* 0x000fe20000000a00 */
[----:B------:R-:W-:Y:S01]  /*c810*/  IMAD.U32 R4, RZ, RZ, UR4 ;  /* 0x00000004ff047e24 */ /* 0x000fe2000f8e00ff */
[----:B------:R-:W-:Y:S01]  /*c820*/  MOV R6, UR6 ;  /* 0x0000000600067c02 */ /* 0x000fe20008000f00 */
[----:B------:R-:W-:Y:S01]  /*c830*/  IMAD.U32 R5, RZ, RZ, UR5 ;  /* 0x00000005ff057e24 */ /* 0x000fe2000f8e00ff */
[----:B------:R-:W1:Y:S01]  /*c840*/  LDC.64 R2, c[0x4][R2] ;  /* 0x0100000002027b82 */ /* 0x000e620000000a00 */
[----:B------:R-:W-:Y:S01]  /*c850*/  ULDC.64 UR4, c[0x4][0xb0] ;  /* 0x01002c0000047ab9 */ /* 0x000fe20000000a00 */
        /* <DEDUP_REMOVED lines=8> */
.L_x_3672:
[----:B------:R-:W-:Y:S01]  /*c8e0*/  UIADD3 UR4, UR41, 0xf200, URZ ;  /* 0x0000f20029047890 */ /* 0x000fe2000fffe03f */
[----:B------:R-:W-:-:S05]  /*c8f0*/  LOP3.LUT R18, R18, 0xfffffff7, RZ, 0xc0, !PT ;  /* 0xfffffff712127812 */ /* 0x000fca00078ec0ff */
[----:B------:R-:W-:-:S05]  /*c900*/  IMAD.U32 R22, RZ, RZ, UR4 ;  /* 0x00000004ff167e24 */ /* 0x000fca000f8e00ff */
[----:B------:R-:W-:-:S13]  /*c910*/  LOP3.LUT P0, RZ, R22, 0x1bf, RZ, 0xc0, !PT ;  /* 0x000001bf16ff7812 */ /* 0x000fda000780c0ff */
[----:B------:R-:W-:Y:S01]  /*c920*/  @P0 LOP3.LUT R18, R18, 0x8, RZ, 0xfc, !PT ;  /* 0x0000000812120812 */ /* 0x000fe200078efcff */
[----:B------:R-:W-:Y:S06]  /*c930*/  @!P0 BRA `(.L_x_3673) ;  /* 0x0000000000408947 */ /* 0x000fec0003800000 */
[----:B------:R-:W-:Y:S01]  /*c940*/  MOV R2, 0x0 ;  /* 0x0000000000027802 */ /* 0x000fe20000000f00 */
[----:B------:R-:W-:Y:S01]  /*c950*/  ULDC.64 UR4, c[0x4][0x1b0] ;  /* 0x01006c0000047ab9 */ /* 0x000fe20000000a00 */
[----:B------:R-:W-:Y:S01]  /*c960*/  ULDC.64 UR6, c[0x4][0x1b8] ;  /* 0x01006e0000067ab9 */ /* 0x000fe20000000a00 */
[----:B------:R-:W-:Y:S01]  /*c970*/  IMAD.U32 R4, RZ, RZ, UR4 ;  /* 0x00000004ff047e24 */ /* 0x000fe2000f8e00ff */
[----:B------:R-:W-:Y:S01]  /*c980*/  MOV R12, 0x1 ;  /* 0x00000001000c7802 */ /* 0x000fe20000000f00 */
[----:B------:R-:W-:Y:S01]  /*c990*/  IMAD.U32 R5, RZ, RZ, UR5 ;  /* 0x00000005ff057e24 */ /* 0x000fe2000f8e00ff */
[----:B------:R-:W1:Y:S01]  /*c9a0*/  LDC.64 R2, c[0x4][R2] ;  /* 0x0100000002027b82 */ /* 0x000e620000000a00 */
[----:B------:R-:W-:Y:S01]  /*c9b0*/  ULDC.64 UR4, c[0x4][0xb8] ;  /* 0x01002e0000047ab9 */ /* 0x000fe20000000a00 */
[----:B------:R-:W-:Y:S02]  /*c9c0*/  IMAD.U32 R6, RZ, RZ, UR6 ;  /* 0x00000006ff067e24 */ /* 0x000fe4000f8e00ff */
[----:B------:R-:W-:-:S02]  /*c9d0*/  IMAD.U32 R7, RZ, RZ, UR7 ;  /* 0x00000007ff077e24 */ /* 0x000fc4000f8e00ff */
[----:B------:R-:W-:Y:S02]  /*c9e0*/  IMAD.U32 R10, RZ, RZ, UR4 ;  /* 0x00000004ff0a7e24 */ /* 0x000fe4000f8e00ff */
[----:B------:R-:W-:Y:S02]  /*c9f0*/  IMAD.U32 R11, RZ, RZ, UR5 ;  /* 0x00000005ff0b7e24 */ /* 0x000fe4000f8e00ff */
[----:B------:R-:W-:Y:S02]  /*ca00*/  IMAD.MOV.U32 R8, RZ, RZ, 0x70 ;  /* 0x00000070ff087424 */ /* 0x000fe400078e00ff */
[----:B------:R-:W-:-:S07]  /*ca10*/  IMAD.MOV.U32 R13, RZ, RZ, RZ ;  /* 0x000000ffff0d7224 */ /* 0x000fce00078e00ff */
[----:B------:R-:W-:-:S07]  /*ca20*/  LEPC R20, `(.L_x_3673) ;  /* 0x000000001014794e */ /* 0x000fce0000000000 */
[----:B01----:R-:W-:Y:S05]  /*ca30*/  CALL.ABS.NOINC R2 ;  /* 0x0000000002007343 */ /* 0x003fea0003c00000 */
.L_x_3673:
[----:B------:R-:W-:-:S04]  /*ca40*/  IMAD.U32 R29, RZ, RZ, UR41 ;  /* 0x00000029ff1d7e24 */ /* 0x000fc8000f8e00ff */
[----:B------:R-:W-:-:S05]  /*ca50*/  VIADD R19, R29, 0x200 ;  /* 0x000002001d137836 */ /* 0x000fca0000000000 */
[----:B------:R-:W-:-:S13]  /*ca60*/  LOP3.LUT P0, RZ, R19, 0x9f, RZ, 0xc0, !PT ;  /* 0x0000009f13ff7812 */ /* 0x000fda000780c0ff */
[----:B------:R-:W-:Y:S05]  /*ca70*/  @!P0 BRA `(.L_x_3674) ;  /* 0x0000000000408947 */ /* 0x000fea0003800000 */
[----:B------:R-:W-:Y:S01]  /*ca80*/  MOV R2, 0x0 ;  /* 0x0000000000027802 */ /* 0x000fe20000000f00 */
[----:B------:R-:W-:Y:S01]  /*ca90*/  ULDC.64 UR6, c[0x4][0x1b0] ;  /* 0x01006c0000067ab9 */ /* 0x000fe20000000a00 */
[----:B------:R-:W-:Y:S01]  /*caa0*/  ULDC.64 UR8, c[0x4][0x1b8] ;  /* 0x01006e0000087ab9 */ /* 0x000fe20000000a00 */
[----:B------:R-:W-:Y:S01]  /*cab0*/  ULDC.64 UR4, c[0x4][0xc0] ;  /* 0x0100300000047ab9 */ /* 0x000fe20000000a00 */
[----:B------:R-:W-:Y:S02]  /*cac0*/  IMAD.U32 R4, RZ, RZ, UR6 ;  /* 0x00000006ff047e24 */ /* 0x000fe4000f8e00ff */
[----:B------:R-:W1:Y:S01]  /*cad0*/  LDC.64 R2, c[0x4][R2] ;  /* 0x0100000002027b82 */ /* 0x000e620000000a00 */
        /* <DEDUP_REMOVED lines=9> */
[----:B01----:R-:W-:Y:S05]  /*cb70*/  CALL.ABS.NOINC R2 ;  /* 0x0000000002007343 */ /* 0x003fea0003c00000 */
.L_x_3674:
        /* <DEDUP_REMOVED lines=18> */
.L_x_3675:
        /* <DEDUP_REMOVED lines=8> */
[----:B------:R-:W-:Y:S02]  /*cd20*/  IMAD.U32 R2, RZ, RZ, UR4 ;  /* 0x00000004ff027e24 */ /* 0x000fe4000f8e00ff */
[----:B------:R-:W-:-:S05]  /*cd30*/  IMAD.U32 R3, RZ, RZ, UR5 ;  /* 0x00000005ff037e24 */ /* 0x000fca000f8e00ff */
[----:B------:R2:W5:Y:S01]  /*cd40*/  @P0 LDG.E R32, desc[UR48][R2.64] ;  /* 0x0000003002200981 */ /* 0x000562000c1e1900 */
[----:B------:R-:W-:-:S03]  /*cd50*/  UMOV UR4, 0xffffffff ;  /* 0xffffffff00047882 */ /* 0x000fc60000000000 */
[----:B------:R-:W-:Y:S05]  /*cd60*/  BRA.DIV UR4, `(.L_x_3676) ;  /* 0x0000004a04047947 */ /* 0x000fea000b800000 */
.L_x_3739:
[----:B--2---:R-:W2:Y:S04]  /*cd70*/  LDL R2, [R1+0x10] ;  /* 0x0000100001027983 */ /* 0x004ea80000100800 */
[----:B0-----:R-:W3:Y:S04]  /*cd80*/  LDL R0, [R1+0x4] ;  /* 0x0000040001007983 */ /* 0x001ee80000100800 */
[----:B------:R-:W4:Y:S01]  /*cd90*/  LDL R8, [R1+0x14] ;  /* 0x0000140001087983 */ /* 0x000f220000100800 */
[----:B-1----:R-:W-:-:S13]  /*cda0*/  ISETP.NE.AND P3, PT, R20, 0x1, PT ;  /* 0x000000011400780c */ /* 0x002fda0003f65270 */
[----:B------:R-:W0:Y:S08]  /*cdb0*/  @P3 LDC R3, c[0x0][0x434] ;  /* 0x00010d00ff033b82 */ /* 0x000e300000000800 */
[----:B------:R-:W1:Y:S01]  /*cdc0*/  @P3 LDC R7, c[0x0][0x438] ;  /* 0x00010e00ff073b82 */ /* 0x000e620000000800 */
[----:B-----5:R-:W-:Y:S02]  /*cdd0*/  SHF.R.S32.HI R13, RZ, 0x1f, R32 ;  /* 0x0000001fff0d7819 */ /* 0x020fe40000011420 */
[----:B------:R-:W-:-:S03]  /*cde0*/  LOP3.LUT P2, RZ, R18, 0x200, RZ, 0xc0, !PT ;  /* 0x0000020012ff7812 */ /* 0x000fc6000784c0ff */
[----:B------:R4:W-:Y:S01]  /*cdf0*/  STL [R1], R13 ;  /* 0x0000000d01007387 */ /* 0x0009e20000100800 */
[----:B------:R-:W-:Y:S01]  /*ce00*/  LOP3.LUT R18, R18, 0xffffffef, RZ, 0xc0, !PT ;  /* 0xffffffef12127812 */ /* 0x000fe200078ec0ff */
[----:B------:R-:W-:-:S03]  /*ce10*/  IMAD R22, RZ, RZ, -UR44 ;  /* 0x8000002cff167e24 */ /* 0x000fc6000f8e02ff */
[----:B------:R-:W-:-:S04]  /*ce20*/  @P3 LOP3.LUT R18, R18, 0x10, RZ, 0xfc, !PT ;  /* 0x0000001012123812 */ /* 0x000fc800078efcff */
[----:B------:R-:W-:Y:S02]  /*ce30*/  LOP3.LUT R18, R18, 0xfffffff7, RZ, 0xc0, !PT ;  /* 0xfffffff712127812 */ /* 0x000fe400078ec0ff */
[----:B--2---:R-:W-:Y:S01]  /*ce40*/  ISETP.GE.AND P0, PT, R2, UR39, PT ;  /* 0x0000002702007c0c */ /* 0x004fe2000bf06270 */
[----:B---3--:R-:W-:-:S04]  /*ce50*/  IMAD.MOV.U32 R9, RZ, RZ, R0 ;  /* 0x000000ffff097224 */ /* 0x008fc800078e0000 */
[----:B------:R-:W-:-:S08]  /*ce60*/  IMAD.IADD R0, R2, 0x1, R9 ;  /* 0x0000000102007824 */ /* 0x000fd000078e0209 */
[----:B------:R-:W2:Y:S01]  /*ce70*/  @!P0 LDC.64 R4, c[0x0][0x428] ;  /* 0x00010a00ff048b82 */ /* 0x000ea20000000a00 */
[----:B0-----:R-:W-:-:S04]  /*ce80*/  @P3 IMAD.HI.U32 R2, R0, R3, RZ ;  /* 0x0000000300023227 */ /* 0x001fc800078e00ff */
[----:B------:R-:W-:Y:S01]  /*ce90*/  IMAD.MOV.U32 R10, RZ, RZ, R0 ;  /* 0x000000ffff0a7224 */ /* 0x000fe200078e0000 */
[----:B-1----:R-:W-:Y:S02]  /*cea0*/  @P3 SHF.R.U32.HI R10, RZ, R7, R2 ;  /* 0x00000007ff0a3219 */ /* 0x002fe40000011602 */
[----:B------:R-:W0:Y:S02]  /*ceb0*/  @!P0 LDC.64 R6, c[0x0][0x418] ;  /* 0x00010600ff068b82 */ /* 0x000e240000000a00 */
[----:B------:R-:W-:Y:S01]  /*cec0*/  @!P0 SHF.R.S32.HI R3, RZ, 0x1f, R10 ;  /* 0x0000001fff038819 */ /* 0x000fe2000001140a */
[----:B--2---:R-:W-:-:S04]  /*ced0*/  @!P0 IMAD R2, R13, R4, RZ ;  /* 0x000000040d028224 */ /* 0x004fc800078e02ff */
[----:B------:R-:W-:Y:S02]  /*cee0*/  @!P0 IMAD R5, R32, R5, R2 ;  /* 0x0000000520058224 */ /* 0x000fe400078e0202 */
[----:B------:R-:W-:-:S04]  /*cef0*/  @!P0 IMAD.MOV.U32 R2, RZ, RZ, R10 ;  /* 0x000000ffff028224 */ /* 0x000fc800078e000a */
[----:B------:R-:W-:-:S04]  /*cf00*/  @!P0 IMAD.WIDE.U32 R2, R32, R4, R2 ;  /* 0x0000000420028225 */ /* 0x000fc800078e0002 */
[----:B------:R-:W-:Y:S01]  /*cf10*/  @!P0 IMAD.IADD R3, R3, 0x1, R5 ;  /* 0x0000000103038824 */ /* 0x000fe200078e0205 */
[C---:B0-----:R-:W-:Y:S01]  /*cf20*/  @!P0 LEA R6, P1, R2.reuse, R6, 0x2 ;  /* 0x0000000602068211 */ /* 0x041fe200078210ff */
[----:B------:R-:W0:Y:S03]  /*cf30*/  @P2 LDC.64 R4, c[0x0][0x428] ;  /* 0x00010a00ff042b82 */ /* 0x000e260000000a00 */
[----:B------:R-:W-:-:S05]  /*cf40*/  @!P0 LEA.HI.X R7, R2, R7, R3, 0x2, P1 ;  /* 0x0000000702078211 */ /* 0x000fca00008f1403 */
[----:B------:R-:W1:Y:S08]  /*cf50*/  @P3 LDC R2, c[0x0][0x434] ;  /* 0x00010d00ff023b82 */ /* 0x000e700000000800 */
[----:B------:R-:W2:Y:S01]  /*cf60*/  @P3 LDC R3, c[0x0][0x438] ;  /* 0x00010e00ff033b82 */ /* 0x000ea20000000800 */
[----:B----4-:R-:W-:-:S07]  /*cf70*/  IADD3 R11, R8, R9, RZ ;  /* 0x00000009080b7210 */ /* 0x010fce0007ffe0ff */
[----:B------:R-:W3:Y:S01]  /*cf80*/  @P2 LDC.64 R8, c[0x0][0x418] ;  /* 0x00010600ff082b82 */ /* 0x000ee20000000a00 */
[----:B------:R-:W-:Y:S02]  /*cf90*/  IMAD.MOV.U32 R12, RZ, RZ, R11 ;  /* 0x000000ffff0c7224 */ /* 0x000fe400078e000b */
[----:B-1----:R-:W-:-:S05]  /*cfa0*/  @P3 IMAD.HI.U32 R2, R11, R2, RZ ;  /* 0x000000020b023227 */ /* 0x002fca00078e00ff */
[----:B--2---:R-:W-:Y:S01]  /*cfb0*/  @P3 SHF.R.U32.HI R12, RZ, R3, R2 ;  /* 0x00000003ff0c3219 */ /* 0x004fe20000011602 */
[----:B0-----:R-:W-:Y:S02]  /*cfc0*/  @P2 IMAD R2, R13, R4, RZ ;  /* 0x000000040d022224 */ /* 0x001fe400078e02ff */
[----:B------:R-:W0:Y:S01]  /*cfd0*/  LDC R13, c[0x0][0xc44] ;  /* 0x00031100ff0d7b82 */ /* 0x000e220000000800 */
[----:B------:R-:W-:Y:S01]  /*cfe0*/  @P2 SHF.R.S32.HI R3, RZ, 0x1f, R12 ;  /* 0x0000001fff032819 */ /* 0x000fe2000001140c */
[----:B------:R-:W-:Y:S02]  /*cff0*/  @P2 IMAD R5, R32, R5, R2 ;  /* 0x0000000520052224 */ /* 0x000fe400078e0202 */
[----:B------:R-:W-:-:S04]  /*d000*/  @P2 IMAD.MOV.U32 R2, RZ, RZ, R12 ;  /* 0x000000ffff022224 */ /* 0x000fc800078e000c */
[----:B------:R-:W-:-:S04]  /*d010*/  @P2 IMAD.WIDE.U32 R2, R32, R4, R2 ;  /* 0x0000000420022225 */ /* 0x000fc800078e0002 */
[----:B------:R-:W-:Y:S01]  /*d020*/  @P2 IMAD.IADD R3, R5, 0x1, R3 ;  /* 0x0000000105032824 */ /* 0x000fe200078e0203 */
[----:B---3--:R-:W-:Y:S01]  /*d030*/  @P2 LEA R8, P1, R2, R8, 0x2 ;  /* 0x0000000802082211 */ /* 0x008fe200078210ff */
[----:B------:R-:W-:-:S03]  /*d040*/  IMAD.MOV.U32 R5, RZ, RZ, RZ ;  /* 0x000000ffff057224 */ /* 0x000fc600078e00ff */
[----:B------:R-:W-:Y:S01]  /*d050*/  @P2 LEA.HI.X R9, R2, R9, R3, 0x2, P1 ;  /* 0x0000000902092211 */ /* 0x000fe200008f1403 */
[----:B------:R-:W-:Y:S02]  /*d060*/  IMAD.MOV R3, RZ, RZ, -R10 ;  /* 0x000000ffff037224 */ /* 0x000fe400078e0a0a */
[----:B------:R1:W5:Y:S02]  /*d070*/  @!P0 LDG.E R5, desc[UR48][R6.64] ;  /* 0x0000003006058981 */ /* 0x000364000c1e1900 */
[----:B-1----:R-:W-:Y:S02]  /*d080*/  IMAD R7, R20, R3, R0 ;  /* 0x0000000314077224 */ /* 0x002fe400078e0200 */
[----:B------:R-:W-:-:S05]  /*d090*/  IMAD.U32 R0, RZ, RZ, UR46 ;  /* 0x0000002eff007e24 */ /* 0x000fca000f8e00ff */
[----:B------:R-:W-:Y:S01]  /*d0a0*/  ISETP.NE.AND P0, PT, R0, 0x3, PT ;  /* 0x000000030000780c */ /* 0x000fe20003f05270 */
[----:B------:R-:W-:Y:S02]  /*d0b0*/  IMAD.MOV.U32 R6, RZ, RZ, RZ ;  /* 0x000000ffff067224 */ /* 0x000fe400078e00ff */
[----:B0-----:R-:W-:Y:S02]  /*d0c0*/  IMAD R22, R13, R22, UR43 ;  /* 0x0000002b0d167e24 */ /* 0x001fe4000f8e0216 */
[----:B------:R-:W-:Y:S02]  /*d0d0*/  IMAD.MOV R2, RZ, RZ, -R12 ;  /* 0x000000ffff027224 */ /* 0x000fe400078e0a0c */
[----:B------:R0:W5:Y:S01]  /*d0e0*/  @P2 LDG.E R6, desc[UR48][R8.64] ;  /* 0x0000003008062981 */ /* 0x000162000c1e1900 */
[----:B------:R-:W-:-:S05]  /*d0f0*/  SHF.R.S32.HI R34, RZ, 0x1f, R22 ;  /* 0x0000001fff227819 */ /* 0x000fca0000011416 */
[----:B------:R-:W-:Y:S01]  /*d100*/  @P0 LOP3.LUT R18, R18, 0x8, RZ, 0xfc, !PT ;  /* 0x0000000812120812 */ /* 0x000fe200078efcff */
[----:B0-----:R-:W-:Y:S01]  /*d110*/  IMAD R8, R20, R2, R11 ;  /* 0x0000000214087224 */ /* 0x001fe200078e020b */
[----:B------:R-:W-:Y:S06]  /*d120*/  @!P0 BRA `(.L_x_3677) ;  /* 0x0000000000048947 */ /* 0x000fec0003800000 */
[----:B------:R-:W-:Y:S01]  /*d130*/  BPT.TRAP 0x1 ;  /* 0x000000040000795c */ /* 0x000fe20000300000 */
.L_x_3677:
[----:B------:R-:W-:Y:S01]  /*d140*/  LEA R4, R30, UR41, 0x3 ;  /* 0x000000291e047c11 */ /* 0x000fe2000f8e18ff */
[----:B------:R-:W-:Y:S01]  /*d150*/  BSSY B0, `(.L_x_3678) ;  /* 0x0000005000007945 */ /* 0x000fe20003800000 */
[----:B------:R-:W-:Y:S02]  /*d160*/  SHF.L.U32 R28, R33, 0x1f, RZ ;  /* 0x0000001f211c7819 */ /* 0x000fe400000006ff */
[----:B------:R-:W-:Y:S02]  /*d170*/  SHF.R.S32.HI R23, RZ, 0x1f, R7 ;  /* 0x0000001fff177819 */ /* 0x000fe40000011407 */
[----:B------:R-:W0:Y:S02]  /*d180*/  SYNCS.PHASECHK.TRANS64.TRYWAIT P0, [R4+URZ+0x33480], R28 ;  /* 0x0334801c040075a7 */ /* 0x000e24000800017f */
[----:B0-----:R-:W-:Y:S05]  /*d190*/  @!P0 BRA `(.L_x_3679) ;  /* 0x0000004400248947 */ /* 0x001fea0003800000 */
.L_x_3740:
[----:B------:R-:W-:Y:S05]  /*d1a0*/  BSYNC B0 ;  /* 0x0000000000007941 */ /* 0x000fea0003800000 */
.L_x_3678:
[----:B------:R-:W2:Y:S01]  /*d1b0*/  LDL R11, [R1+0x8] ;  /* 0x00000800010b7983 */ /* 0x000ea20000100800 */
[----:B------:R-:W-:Y:S01]  /*d1c0*/  ULDC.64 UR4, c[0x0][0x328] ;  /* 0x0000ca0000047ab9 */ /* 0x000fe20000000a00 */
[----:B-----5:R-:W-:Y:S01]  /*d1d0*/  SHF.R.S32.HI R26, RZ, 0x1f, R5 ;  /* 0x0000001fff1a7819 */ /* 0x020fe20000011405 */
[----:B------:R-:W-:Y:S01]  /*d1e0*/  IMAD R0, R23, UR4, RZ ;  /* 0x0000000417007c24 */ /* 0x000fe2000f8e02ff */
[----:B------:R-:W-:Y:S01]  /*d1f0*/  ULDC.64 UR6, c[0x0][0x338] ;  /* 0x0000ce0000067ab9 */ /* 0x000fe20000000a00 */
[C---:B------:R-:W-:Y:S01]  /*d200*/  IMAD.WIDE.U32 R2, R7.reuse, UR4, RZ ;  /* 0x0000000407027c25 */ /* 0x040fe2000f8e00ff */
[----:B------:R-:W-:Y:S01]  /*d210*/  ULDC.64 UR8, c[0x0][0x330] ;  /* 0x0000cc0000087ab9 */ /* 0x000fe20000000a00 */
[----:B------:R-:W-:Y:S01]  /*d220*/  ULDC.64 UR10, c[0x0][0x318] ;  /* 0x0000c600000a7ab9 */ /* 0x000fe20000000a00 */
[----:B------:R-:W-:Y:S01]  /*d230*/  SHF.R.S32.HI R25, RZ, 0x1f, R8 ;  /* 0x0000001fff197819 */ /* 0x000fe20000011408 */
[----:B------:R-:W-:Y:S01]  /*d240*/  IMAD R9, R7, UR5, R0 ;  /* 0x0000000507097c24 */ /* 0x000fe2000f8e0200 */
[----:B------:R-:W-:Y:S01]  /*d250*/  SHF.R.S32.HI R27, RZ, 0x1f, R6 ;  /* 0x0000001fff1b7819 */ /* 0x000fe20000011406 */
[----:B------:R-:W-:-:S02]  /*d260*/  IMAD R0, R26, UR6, RZ ;  /* 0x000000061a007c24 */ /* 0x000fc4000f8e02ff */
[----:B------:R-:W-:Y:S02]  /*d270*/  IMAD.IADD R3, R3, 0x1, R9 ;  /* 0x0000000103037824 */ /* 0x000fe400078e0209 */
[C---:B------:R-:W-:Y:S02]  /*d280*/  IMAD R9, R5.reuse, UR7, R0 ;  /* 0x0000000705097c24 */ /* 0x040fe4000f8e0200 */
[----:B------:R-:W-:-:S04]  /*d290*/  IMAD.WIDE.U32 R2, R5, UR6, R2 ;  /* 0x0000000605027c25 */ /* 0x000fc8000f8e0002 */
[----:B------:R-:W-:Y:S02]  /*d2a0*/  IMAD.IADD R3, R3, 0x1, R9 ;  /* 0x0000000103037824 */ /* 0x000fe400078e0209 */
[----:B------:R-:W-:Y:S02]  /*d2b0*/  IMAD R9, R34, UR8, RZ ;  /* 0x0000000822097c24 */ /* 0x000fe4000f8e02ff */
[----:B------:R-:W-:-:S04]  /*d2c0*/  IMAD.WIDE.U32 R2, R22, UR8, R2 ;  /* 0x0000000816027c25 */ /* 0x000fc8000f8e0002 */
[----:B------:R-:W-:Y:S01]  /*d2d0*/  IMAD R20, R22, UR9, R9 ;  /* 0x0000000916147c24 */ /* 0x000fe2000f8e0209 */
[----:B------:R-:W-:-:S04]  /*d2e0*/  IADD3 R10, P0, R2, UR10, RZ ;  /* 0x0000000a020a7c10 */ /* 0x000fc8000ff1e0ff */
[----:B------:R-:W-:Y:S01]  /*d2f0*/  IADD3.X R9, R3, UR11, R20, P0, !PT ;  /* 0x0000000b03097c10 */ /* 0x000fe200087fe414 */
[----:B------:R-:W-:-:S04]  /*d300*/  IMAD R3, R25, UR4, RZ ;  /* 0x0000000419037c24 */ /* 0x000fc8000f8e02ff */
[C---:B------:R-:W-:Y:S02]  /*d310*/  IMAD R0, R8.reuse, UR5, R3 ;  /* 0x0000000508007c24 */ /* 0x040fe4000f8e0203 */
[----:B------:R-:W-:Y:S01]  /*d320*/  IMAD.WIDE.U32 R2, R8, UR4, RZ ;  /* 0x0000000408027c25 */ /* 0x000fe2000f8e00ff */
[----:B------:R-:W-:-:S03]  /*d330*/  UMOV UR4, 0xffffffff ;  /* 0xffffffff00047882 */ /* 0x000fc60000000000 */
[----:B------:R-:W-:Y:S02]  /*d340*/  IMAD.IADD R3, R3, 0x1, R0 ;  /* 0x0000000103037824 */ /* 0x000fe400078e0200 */
[----:B------:R-:W-:Y:S02]  /*d350*/  IMAD R0, R27, UR6, RZ ;  /* 0x000000061b007c24 */ /* 0x000fe4000f8e02ff */
[----:B------:R-:W-:-:S04]  /*d360*/  IMAD.WIDE.U32 R2, R6, UR6, R2 ;  /* 0x0000000606027c25 */ /* 0x000fc8000f8e0002 */
[----:B------:R-:W-:-:S04]  /*d370*/  IMAD R0, R6, UR7, R0 ;  /* 0x0000000706007c24 */ /* 0x000fc8000f8e0200 */
[----:B------:R-:W-:Y:S02]  /*d380*/  IMAD.IADD R3, R3, 0x1, R0 ;  /* 0x0000000103037824 */ /* 0x000fe400078e0200 */
[----:B------:R-:W-:-:S03]  /*d390*/  IMAD.WIDE.U32 R2, R22, UR8, R2 ;  /* 0x0000000816027c25 */ /* 0x000fc6000f8e0002 */
[----:B------:R-:W-:-:S04]  /*d3a0*/  IADD3 R21, P0, R2, UR10, RZ ;  /* 0x0000000a02157c10 */ /* 0x000fc8000ff1e0ff */
[----:B------:R-:W-:Y:S01]  /*d3b0*/  IADD3.X R20, R20, UR11, R3, P0, !PT ;  /* 0x0000000b14147c10 */ /* 0x000fe200087fe403 */
[----:B--2---:R-:W-:Y:S01]  /*d3c0*/  IMAD R24, R30, 0x7800, R11 ;  /* 0x000078001e187824 */ /* 0x004fe200078e020b */
[----:B------:R-:W-:Y:S07]  /*d3d0*/  BRA.DIV UR4, `(.L_x_3680) ;  /* 0x0000004204a87947 */ /* 0x000fee000b800000 */
[C---:B------:R-:W-:Y:S01]  /*d3e0*/  LOP3.LUT P6, RZ, R18.reuse, 0x40000, RZ, 0xc0, !PT ;  /* 0x0004000012ff7812 */ /* 0x040fe200078cc0ff */
[----:B------:R-:W1:Y:S01]  /*d3f0*/  SHFL.IDX PT, R2, R10, RZ, 0x1c1f ;  /* 0x001c1fff0a027589 */ /* 0x000e6200000e0000 */
[----:B------:R-:W-:Y:S02]  /*d400*/  LOP3.LUT R18, R18, 0xdfffffff, RZ, 0xc0, !PT ;  /* 0xdfffffff12127812 */ /* 0x000fe400078ec0ff */
[----:B------:R-:W-:Y:S01]  /*d410*/  LOP3.LUT R11, R11, 0xfffffffe, RZ, 0xc0, !PT ;  /* 0xfffffffe0b0b7812 */ /* 0x000fe200078ec0ff */
[----:B------:R-:W2:Y:S04]  /*d420*/  SHFL.IDX PT, R0, R9, RZ, 0x1c1f ;  /* 0x001c1fff09007589 */ /* 0x000ea800000e0000 */
[----:B------:R-:W-:Y:S04]  /*d430*/  SHFL.IDX PT, R20, R20, RZ, 0x1c1f ;  /* 0x001c1fff14147589 */ /* 0x000fe800000e0000 */
[----:B------:R-:W-:Y:S01]  /*d440*/  @P6 LOP3.LUT R18, R18, 0x20000000, RZ, 0xfc, !PT ;  /* 0x2000000012126812 */ /* 0x000fe200078efcff */
[----:B------:R-:W-:Y:S03]  /*d450*/  SHFL.IDX PT, R14, R21, RZ, 0x1c1f ;  /* 0x001c1fff150e7589 */ /* 0x000fe600000e0000 */
[----:B------:R-:W-:-:S02]  /*d460*/  LOP3.LUT P6, RZ, R18, 0x100000, RZ, 0xc0, !PT ;  /* 0x0010000012ff7812 */ /* 0x000fc400078cc0ff */
[----:B------:R-:W-:Y:S02]  /*d470*/  LOP3.LUT R18, R18, 0xbfffffff, RZ, 0xc0, !PT ;  /* 0xbfffffff12127812 */ /* 0x000fe400078ec0ff */
[----:B-1----:R-:W-:-:S09]  /*d480*/  IADD3 R2, P0, R36, R2, RZ ;  /* 0x0000000224027210 */ /* 0x002fd20007f1e0ff */
[----:B------:R-:W-:Y:S01]  /*d490*/  @P6 LOP3.LUT R18, R18, 0x40000000, RZ, 0xfc, !PT ;  /* 0x4000000012126812 */ /* 0x000fe200078efcff */
[----:B--2---:R-:W-:Y:S01]  /*d4a0*/  IMAD.X R3, RZ, RZ, R0, P0 ;  /* 0x000000ffff037224 */ /* 0x004fe200000e0600 */
[----:B------:R-:W-:Y:S02]  /*d4b0*/  IADD3 R0, R24, UR41, RZ ;  /* 0x0000002918007c10 */ /* 0x000fe4000fffe0ff */
[C---:B------:R-:W-:Y:S01]  /*d4c0*/  LOP3.LUT P6, RZ, R18.reuse, 0x200000, RZ, 0xc0, !PT ;  /* 0x0020000012ff7812 */ /* 0x040fe200078cc0ff */
[----:B------:R-:W-:Y:S01]  /*d4d0*/  SHFL.IDX PT, R24, R9, 0x2, 0x1c1f ;  /* 0x005c1f0009187f89 */ /* 0x000fe200000e0000 */
[----:B------:R-:W-:-:S11]  /*d4e0*/  LOP3.LUT R18, R18, 0x7fffffff, RZ, 0xc0, !PT ;  /* 0x7fffffff12127812 */ /* 0x000fd600078ec0ff */
[----:B------:R-:W-:-:S04]  /*d4f0*/  @P6 LOP3.LUT R18, R18, 0x80000000, RZ, 0xfc, !PT ;  /* 0x8000000012126812 */ /* 0x000fc800078efcff */
[C---:B------:R-:W-:Y:S02]  /*d500*/  LOP3.LUT P6, RZ, R18.reuse, 0x800000, RZ, 0xc0, !PT ;  /* 0x0080000012ff7812 */ /* 0x040fe400078cc0ff */
[C---:B------:R-:W-:Y:S02]  /*d510*/  LOP3.LUT P0, RZ, R18.reuse, 0x400000, RZ, 0xc0, !PT ;  /* 0x0040000012ff7812 */ /* 0x040fe4000780c0ff */
[C---:B------:R-:W-:Y:S02]  /*d520*/  LOP3.LUT P5, RZ, R18.reuse, 0x20000, RZ, 0xc0, !PT ;  /* 0x0002000012ff7812 */ /* 0x040fe400078ac0ff */
[C---:B------:R-:W-:Y:S02]  /*d530*/  LOP3.LUT P4, RZ, R18.reuse, 0x10000, RZ, 0xc0, !PT ;  /* 0x0001000012ff7812 */ /* 0x040fe4000788c0ff */
[C---:B------:R-:W-:Y:S02]  /*d540*/  LOP3.LUT P3, RZ, R18.reuse, 0x8000, RZ, 0xc0, !PT ;  /* 0x0000800012ff7812 */ /* 0x040fe4000786c0ff */
[----:B------:R-:W-:-:S02]  /*d550*/  LOP3.LUT P2, RZ, R18, 0x4000, RZ, 0xc0, !PT ;  /* 0x0000400012ff7812 */ /* 0x000fc4000784c0ff */
[C---:B------:R-:W-:Y:S02]  /*d560*/  LOP3.LUT P1, RZ, R18.reuse, 0x2000, RZ, 0xc0, !PT ;  /* 0x0000200012ff7812 */ /* 0x040fe4000782c0ff */
[----:B------:R-:W-:Y:S02]  /*d570*/  @P6 LOP3.LUT R11, R11, 0x1, RZ, 0xfc, !PT ;  /* 0x000000010b0b6812 */ /* 0x000fe400078efcff */
[----:B------:R-:W-:-:S13]  /*d580*/  LOP3.LUT P6, RZ, R18, 0x1000000, RZ, 0xc0, !PT ;  /* 0x0100000012ff7812 */ /* 0x000fda00078cc0ff */
[----:B------:R-:W-:Y:S01]  /*d590*/  LDGSTS.E.BYPASS.LTC128B.128 [R0+0xf200], desc[UR48][R2.64], !P6 ;  /* 0x0f20000002007fae */ /* 0x000fe2000f101d70 */
[----:B------:R-:W-:-:S13]  /*d5a0*/  LOP3.LUT P6, RZ, R11, 0x1, RZ, 0xc0, !PT ;  /* 0x000000010bff7812 */ /* 0x000fda00078cc0ff */
[----:B------:R-:W-:Y:S01]  /*d5b0*/  LDGSTS.E.BYPASS.LTC128B.128 [R0+0x11a00], desc[UR48][R2.64+0x40], !P6 ;  /* 0x11a0004002007fae */ /* 0x000fe2000f101d70 */
[----:B------:R-:W-:-:S03]  /*d5c0*/  LOP3.LUT P6, RZ, R18, 0x80000000, RZ, 0xc0, !PT ;  /* 0x8000000012ff7812 */ /* 0x000fc600078cc0ff */
[----:B------:R1:W-:Y:S04]  /*d5d0*/  LDGSTS.E.BYPASS.LTC128B.128 [R0+0x14200], desc[UR48][R2.64+0x80], !P0 ;  /* 0x1420008002007fae */ /* 0x0003e8000c101d70 */
[----:B-1----:R-:W1:Y:S04]  /*d5e0*/  SHFL.IDX PT, R2, R10, 0x1, 0x1c1f ;  /* 0x003c1f000a027f89 */ /* 0x002e6800000e0000 */
[----:B------:R-:W2:Y:S01]  /*d5f0*/  SHFL.IDX PT, R3, R9, 0x1, 0x1c1f ;  /* 0x003c1f0009037f89 */ /* 0x000ea200000e0000 */
[----:B-1----:R-:W-:-:S05]  /*d600*/  IADD3 R2, P0, R36, R2, RZ ;  /* 0x0000000224027210 */ /* 0x002fca0007f1e0ff */
[----:B--2---:R-:W-:Y:S01]  /*d610*/  IMAD.X R3, RZ, RZ, R3, P0 ;  /* 0x000000ffff037224 */ /* 0x004fe200000e0603 */
[----:B------:R-:W-:-:S04]  /*d620*/  LOP3.LUT P0, RZ, R18, 0x80000, RZ, 0xc0, !PT ;  /* 0x0008000012ff7812 */ /* 0x000fc8000780c0ff */
[----:B------:R-:W-:Y:S01]  /*d630*/  LDGSTS.E.BYPASS.LTC128B.128 [R0+0xfa00], desc[UR48][R2.64], !P6 ;  /* 0x0fa0000002007fae */ /* 0x000fe2000f101d70 */
[----:B------:R-:W-:-:S13]  /*d640*/  LOP3.LUT P6, RZ, R18, 0x40000000, RZ, 0xc0, !PT ;  /* 0x4000000012ff7812 */ /* 0x000fda00078cc0ff */
[----:B------:R-:W-:Y:S01]  /*d650*/  LDGSTS.E.BYPASS.LTC128B.128 [R0+0x12200], desc[UR48][R2.64+0x40], !P6 ;  /* 0x1220004002007fae */ /* 0x000fe2000f101d70 */
[----:B------:R-:W-:-:S03]  /*d660*/  LOP3.LUT P6, RZ, R18, 0x20000000, RZ, 0xc0, !PT ;  /* 0x2000000012ff7812 */ /* 0x000fc600078cc0ff */
[----:B------:R1:W-:Y:S04]  /*d670*/  LDGSTS.E.BYPASS.LTC128B.128 [R0+0x14a00], desc[UR48][R2.64+0x80], !P0 ;  /* 0x14a0008002007fae */ /* 0x0003e8000c101d70 */
[----:B-1----:R-:W1:Y:S02]  /*d680*/  SHFL.IDX PT, R2, R10, 0x2, 0x1c1f ;  /* 0x005c1f000a027f89 */ /* 0x002e6400000e0000 */
[----:B-1----:R-:W-:-:S05]  /*d690*/  IADD3 R2, P0, R36, R2, RZ ;  /* 0x0000000224027210 */ /* 0x002fca0007f1e0ff */
[----:B------:R-:W-:Y:S02]  /*d6a0*/  IMAD.X R3, RZ, RZ, R24, P0 ;  /* 0x000000ffff037224 */ /* 0x000fe400000e0618 */
[----:B------:R-:W-:Y:S04]  /*d6b0*/  SHFL.IDX PT, R24, R9, 0x3, 0x1c1f ;  /* 0x007c1f0009187f89 */ /* 0x000fe800000e0000 */
[----:B------:R-:W-:Y:S04]  /*d6c0*/  LDGSTS.E.BYPASS.LTC128B.128 [R0+0x10200], desc[UR48][R2.64], !P6 ;  /* 0x1020000002007fae */ /* 0x000fe8000f101d70 */
[----:B------:R-:W-:Y:S04]  /*d6d0*/  LDGSTS.E.BYPASS.LTC128B.128 [R0+0x12a00], desc[UR48][R2.64+0x40], !P5 ;  /* 0x12a0004002007fae */ /* 0x000fe8000e901d70 */
[----:B------:R1:W-:Y:S04]  /*d6e0*/  LDGSTS.E.BYPASS.LTC128B.128 [R0+0x15200], desc[UR48][R2.64+0x80], !P4 ;  /* 0x1520008002007fae */ /* 0x0003e8000e101d70 */
[----:B-1----:R-:W1:Y:S02]  /*d6f0*/  SHFL.IDX PT, R2, R10, 0x3, 0x1c1f ;  /* 0x007c1f000a027f89 */ /* 0x002e6400000e0000 */
[----:B-1----:R-:W-:-:S05]  /*d700*/  IADD3 R2, P0, R36, R2, RZ ;  /* 0x0000000224027210 */ /* 0x002fca0007f1e0ff */
[----:B------:R-:W-:-:S05]  /*d710*/  IMAD.X R3, RZ, RZ, R24, P0 ;  /* 0x000000ffff037224 */ /* 0x000fca00000e0618 */
[----:B------:R1:W-:Y:S04]  /*d720*/  LDGSTS.E.BYPASS.LTC128B.128 [R0+0x10a00], desc[UR48][R2.64], !P3 ;  /* 0x10a0000002007fae */ /* 0x0003e8000d901d70 */
[----:B------:R1:W-:Y:S04]  /*d730*/  LDGSTS.E.BYPASS.LTC128B.128 [R0+0x13200], desc[UR48][R2.64+0x40], !P2 ;  /* 0x1320004002007fae */ /* 0x0003e8000d101d70 */
[----:B------:R1:W-:Y:S02]  /*d740*/  LDGSTS.E.BYPASS.LTC128B.128 [R0+0x15a00], desc[UR48][R2.64+0x80], !P1 ;  /* 0x15a0008002007fae */ /* 0x0003e4000c901d70 */
.L_x_3752:
[C---:B------:R-:W-:Y:S02]  /*d750*/  LOP3.LUT P3, RZ, R18.reuse, 0x10000000, RZ, 0xc0, !PT ;  /* 0x1000000012ff7812 */ /* 0x040fe4000786c0ff */
        /* <DEDUP_REMOVED lines=9> */
[----:B------:R1:W-:Y:S04]  /*d7f0*/  LDGSTS.E.BYPASS.LTC128B.128 [R0+0x13a00], desc[UR48][R2.64+0x40], !P2 ;  /* 0x13a0004002007fae */ /* 0x0003e8000d101d70 */
[----:B------:R1:W-:Y:S01]  /*d800*/  LDGSTS.E.BYPASS.LTC128B.128 [R0+0x16200], desc[UR48][R2.64+0x80], !P1 ;  /* 0x1620008002007fae */ /* 0x0003e2000c901d70 */
[----:B------:R-:W-:Y:S01]  /*d810*/  NOP ;  /* 0x0000000000007918 */ /* 0x000fe20000000000 */
.L_x_3681:
        /* <DEDUP_REMOVED lines=11> */
.L_x_3682:
[----:B------:R1:W-:Y:S01]  /*d8d0*/  SYNCS.ARRIVE.TRANS64.A1T0 RZ, [R4+URZ+0x33470], RZ ;  /* 0x033470ff04ff79a7 */ /* 0x0003e2000810003f */
[----:B------:R-:W-:Y:S05]  /*d8e0*/  @!P2 BRA `(.L_x_3683) ;  /* 0x000000000004a947 */ /* 0x000fea0003800000 */
[----:B------:R-:W-:Y:S01]  /*d8f0*/  BPT.TRAP 0x1 ;  /* 0x000000040000795c */ /* 0x000fe20000300000 */
.L_x_3683:
[----:B------:R-:W2:Y:S01]  /*d900*/  SYNCS.PHASECHK.TRANS64.TRYWAIT P0, [R4+URZ+0x33440], R28 ;  /* 0x0334401c040075a7 */ /* 0x000ea2000800017f */
[----:B------:R-:W-:Y:S04]  /*d910*/  BSSY B0, `(.L_x_3684) ;  /* 0x0000002000007945 */ /* 0x000fe80003800000 */
[----:B--2---:R-:W-:Y:S05]  /*d920*/  @!P0 BRA `(.L_x_3685) ;  /* 0x0000004400008947 */ /* 0x004fea0003800000 */
.L_x_3753:
[----:B------:R-:W-:Y:S05]  /*d930*/  BSYNC B0 ;  /* 0x0000000000007941 */ /* 0x000fea0003800000 */
.L_x_3684:
[----:B------:R3:W5:Y:S01]  /*d940*/  LDL R20, [R1+0xc] ;  /* 0x00000c0001147983 */ /* 0x0007620000100800 */
[----:B------:R-:W-:Y:S01]  /*d950*/  ULDC.64 UR4, c[0x0][0x300] ;  /* 0x0000c00000047ab9 */ /* 0x000fe20000000a00 */
[----:B------:R-:W-:Y:S01]  /*d960*/  ULDC.64 UR6, c[0x0][0x310] ;  /* 0x0000c40000067ab9 */ /* 0x000fe20000000a00 */
[----:B------:R-:W-:Y:S01]  /*d970*/  IMAD R2, R23, UR4, RZ ;  /* 0x0000000417027c24 */ /* 0x000fe2000f8e02ff */
[----:B------:R-:W-:Y:S01]  /*d980*/  ULDC.64 UR8, c[0x0][0x308] ;  /* 0x0000c20000087ab9 */ /* 0x000fe20000000a00 */
[----:B------:R-:W-:Y:S01]  /*d990*/  IMAD R26, R26, UR6, RZ ;  /* 0x000000061a1a7c24 */ /* 0x000fe2000f8e02ff */
[----:B------:R-:W-:Y:S01]  /*d9a0*/  ULDC.64 UR10, c[0x0][0x2e8] ;  /* 0x0000ba00000a7ab9 */ /* 0x000fe20000000a00 */
[C---:B------:R-:W-:Y:S02]  /*d9b0*/  IMAD R9, R7.reuse, UR5, R2 ;  /* 0x0000000507097c24 */ /* 0x040fe4000f8e0202 */
[----:B------:R-:W-:-:S04]  /*d9c0*/  IMAD.WIDE.U32 R2, R7, UR4, RZ ;  /* 0x0000000407027c25 */ /* 0x000fc8000f8e00ff */
[----:B------:R-:W-:Y:S02]  /*d9d0*/  IMAD.IADD R3, R3, 0x1, R9 ;  /* 0x0000000103037824 */ /* 0x000fe400078e0209 */
[C---:B------:R-:W-:Y:S02]  /*d9e0*/  IMAD R7, R5.reuse, UR7, R26 ;  /* 0x0000000705077c24 */ /* 0x040fe4000f8e021a */
[----:B------:R-:W-:-:S04]  /*d9f0*/  IMAD.WIDE.U32 R2, R5, UR6, R2 ;  /* 0x0000000605027c25 */ /* 0x000fc8000f8e0002 */
[----:B------:R-:W-:Y:S02]  /*da00*/  IMAD.IADD R3, R3, 0x1, R7 ;  /* 0x0000000103037824 */ /* 0x000fe400078e0207 */
[----:B------:R-:W-:Y:S02]  /*da10*/  IMAD R9, R34, UR8, RZ ;  /* 0x0000000822097c24 */ /* 0x000fe4000f8e02ff */
[----:B------:R-:W-:-:S04]  /*da20*/  IMAD.WIDE.U32 R2, R22, UR8, R2 ;  /* 0x0000000816027c25 */ /* 0x000fc8000f8e0002 */
[----:B------:R-:W-:Y:S01]  /*da30*/  IMAD R9, R22, UR9, R9 ;  /* 0x0000000916097c24 */ /* 0x000fe2000f8e0209 */
[----:B------:R-:W-:Y:S01]  /*da40*/  IADD3 R5, P0, R2, UR10, RZ ;  /* 0x0000000a02057c10 */ /* 0x000fe2000ff1e0ff */
[----:B------:R-:W-:Y:S02]  /*da50*/  IMAD R25, R25, UR4, RZ ;  /* 0x0000000419197c24 */ /* 0x000fe4000f8e02ff */
[----:B------:R-:W-:Y:S01]  /*da60*/  IMAD R27, R27, UR6, RZ ;  /* 0x000000061b1b7c24 */ /* 0x000fe2000f8e02ff */
[----:B------:R-:W-:Y:S01]  /*da70*/  IADD3.X R7, R3, UR11, R9, P0, !PT ;  /* 0x0000000b03077c10 */ /* 0x000fe200087fe409 */
[C---:B------:R-:W-:Y:S02]  /*da80*/  IMAD R25, R8.reuse, UR5, R25 ;  /* 0x0000000508197c24 */ /* 0x040fe4000f8e0219 */
[----:B------:R-:W-:Y:S01]  /*da90*/  IMAD.WIDE.U32 R2, R8, UR4, RZ ;  /* 0x0000000408027c25 */ /* 0x000fe2000f8e00ff */
[----:B------:R-:W-:-:S03]  /*daa0*/  UMOV UR4, 0xffffffff ;  /* 0xffffffff00047882 */ /* 0x000fc60000000000 */
[----:B------:R-:W-:Y:S02]  /*dab0*/  IMAD.IADD R3, R3, 0x1, R25 ;  /* 0x0000000103037824 */ /* 0x000fe400078e0219 */
[C---:B------:R-:W-:Y:S02]  /*dac0*/  IMAD R27, R6.reuse, UR7, R27 ;  /* 0x00000007061b7c24 */ /* 0x040fe4000f8e021b */
[----:B------:R-:W-:-:S04]  /*dad0*/  IMAD.WIDE.U32 R2, R6, UR6, R2 ;  /* 0x0000000606027c25 */ /* 0x000fc8000f8e0002 */
[----:B------:R-:W-:Y:S02]  /*dae0*/  IMAD.IADD R3, R3, 0x1, R27 ;  /* 0x0000000103037824 */ /* 0x000fe400078e021b */
[----:B------:R-:W-:-:S03]  /*daf0*/  IMAD.WIDE.U32 R2, R22, UR8, R2 ;  /* 0x0000000816027c25 */ /* 0x000fc6000f8e0002 */
[----:B------:R-:W-:-:S04]  /*db00*/  IADD3 R6, P0, R2, UR10, RZ ;  /* 0x0000000a02067c10 */ /* 0x000fc8000ff1e0ff */
[----:B------:R-:W-:Y:S01]  /*db10*/  IADD3.X R9, R9, UR11, R3, P0, !PT ;  /* 0x0000000b09097c10 */ /* 0x000fe200087fe403 */
[----:B---3--:R-:W-:Y:S08]  /*db20*/  BRA.DIV UR4, `(.L_x_3686) ;  /* 0x0000004204947947 */ /* 0x008ff0000b800000 */
[----:B------:R-:W3:Y:S01]  /*db30*/  SHFL.IDX PT, R14, R5, RZ, 0x1c1f ;  /* 0x001c1fff050e7589 */ /* 0x000ee200000e0000 */
[C---:B-----5:R-:W-:Y:S02]  /*db40*/  ISETP.GE.AND P2, PT, R20.reuse, 0x1, PT ;  /* 0x000000011400780c */ /* 0x060fe40003f46270 */
[C---:B------:R-:W-:Y:S01]  /*db50*/  ISETP.GE.AND P6, PT, R20.reuse, 0x21, PT ;  /* 0x000000211400780c */ /* 0x040fe20003fc6270 */
[----:B------:R-:W4:Y:S01]  /*db60*/  SHFL.IDX PT, R3, R7, RZ, 0x1c1f ;  /* 0x001c1fff07037589 */ /* 0x000f2200000e0000 */
[----:B------:R-:W-:Y:S02]  /*db70*/  ISETP.GE.AND P5, PT, R20, 0x41, PT ;  /* 0x000000411400780c */ /* 0x000fe40003fa6270 */
[C---:B------:R-:W-:Y:S01]  /*db80*/  LOP3.LUT P4, RZ, R18.reuse, 0x4, RZ, 0xc0, !PT ;  /* 0x0000000412ff7812 */ /* 0x040fe2000788c0ff */
[----:B------:R-:W-:Y:S01]  /*db90*/  SHFL.IDX PT, R8, R7, 0x1, 0x1c1f ;  /* 0x003c1f0007087f89 */ /* 0x000fe200000e0000 */
[C---:B------:R-:W-:Y:S02]  /*dba0*/  LOP3.LUT P3, RZ, R18.reuse, 0x2, RZ, 0xc0, !PT ;  /* 0x0000000212ff7812 */ /* 0x040fe4000786c0ff */
[----:B------:R-:W-:Y:S01]  /*dbb0*/  LOP3.LUT P1, RZ, R18, 0x1, RZ, 0xc0, !PT ;  /* 0x0000000112ff7812 */ /* 0x000fe2000782c0ff */
[----:B------:R-:W-:Y:S02]  /*dbc0*/  SHFL.IDX PT, R9, R9, RZ, 0x1c1f ;  /* 0x001c1fff09097589 */ /* 0x000fe400000e0000 */
[----:B---3--:R-:W-:-:S02]  /*dbd0*/  @P2 IADD3 R2, P0, R36, R14, RZ ;  /* 0x0000000e24022210 */ /* 0x008fc40007f1e0ff */
[----:B------:R-:W3:Y:S03]  /*dbe0*/  SHFL.IDX PT, R14, R5, 0x1, 0x1c1f ;  /* 0x003c1f00050e7f89 */ /* 0x000ee600000e0000 */
[----:B----4-:R-:W-:Y:S01]  /*dbf0*/  @P2 IMAD.X R3, RZ, RZ, R3, P0 ;  /* 0x000000ffff032224 */ /* 0x010fe200000e0603 */
[----:B------:R-:W-:Y:S02]  /*dc00*/  ISETP.GE.AND P2, PT, R20, 0x61, PT ;  /* 0x000000611400780c */ /* 0x000fe40003f46270 */
[----:B---3--:R-:W-:Y:S02]  /*dc10*/  @P6 IADD3 R11, P0, R36, R14, RZ ;  /* 0x0000000e240b6210 */ /* 0x008fe40007f1e0ff */
[----:B------:R-:W3:Y:S03]  /*dc20*/  SHFL.IDX PT, R14, R5, 0x2, 0x1c1f ;  /* 0x005c1f00050e7f89 */ /* 0x000ee600000e0000 */
[----:B------:R-:W-:-:S02]  /*dc30*/  @P6 IMAD.X R12, RZ, RZ, R8, P0 ;  /* 0x000000ffff0c6224 */ /* 0x000fc400000e0608 */
[----:B------:R-:W4:Y:S04]  /*dc40*/  SHFL.IDX PT, R8, R7, 0x2, 0x1c1f ;  /* 0x005c1f0007087f89 */ /* 0x000f2800000e0000 */
[----:B------:R-:W-:Y:S01]  /*dc50*/  SHFL.IDX PT, R7, R7, 0x3, 0x1c1f ;  /* 0x007c1f0007077f89 */ /* 0x000fe200000e0000 */
[----:B---3--:R-:W-:-:S03]  /*dc60*/  @P5 IADD3 R10, P0, R36, R14, RZ ;  /* 0x0000000e240a5210 */ /* 0x008fc60007f1e0ff */
[----:B------:R-:W3:Y:S02]  /*dc70*/  SHFL.IDX PT, R14, R5, 0x3, 0x1c1f ;  /* 0x007c1f00050e7f89 */ /* 0x000ee400000e0000 */
[----:B----4-:R-:W-:Y:S01]  /*dc80*/  @P5 IMAD.X R8, RZ, RZ, R8, P0 ;  /* 0x000000ffff085224 */ /* 0x010fe200000e0608 */
[----:B---3--:R-:W-:Y:S02]  /*dc90*/  @P2 IADD3 R5, P0, R36, R14, RZ ;  /* 0x0000000e24052210 */ /* 0x008fe40007f1e0ff */
[----:B------:R3:W4:Y:S03]  /*dca0*/  SHFL.IDX PT, R14, R6, RZ, 0x1c1f ;  /* 0x001c1fff060e7589 */ /* 0x00072600000e0000 */
[----:B------:R-:W-:Y:S01]  /*dcb0*/  @P2 IMAD.X R7, RZ, RZ, R7, P0 ;  /* 0x000000ffff072224 */ /* 0x000fe200000e0607 */
[----:B------:R-:W-:-:S13]  /*dcc0*/  ISETP.GE.AND P0, PT, R20, 0x1, PT ;  /* 0x000000011400780c */ /* 0x000fda0003f06270 */
[----:B------:R-:W-:Y:S04]  /*dcd0*/  @P0 LDGSTS.E.BYPASS.LTC128B.128 [R0+0x24200], desc[UR48][R2.64], !P4 ;  /* 0x2420000002000fae */ /* 0x000fe8000e101d70 */
[----:B------:R-:W-:Y:S04]  /*dce0*/  @P0 LDGSTS.E.BYPASS.LTC128B.128 [R0+0x26a00], desc[UR48][R2.64+0x40], !P3 ;  /* 0x26a0004002000fae */ /* 0x000fe8000d901d70 */
[----:B------:R0:W-:Y:S02]  /*dcf0*/  @P0 LDGSTS.E.BYPASS.LTC128B.128 [R0+0x29200], desc[UR48][R2.64+0x80], !P1 ;  /* 0x2920008002000fae */ /* 0x0001e4000c901d70 */
[----:B0-----:R-:W-:Y:S01]  /*dd00*/  @P6 IMAD.MOV.U32 R2, RZ, RZ, R11 ;  /* 0x000000ffff026224 */ /* 0x001fe200078e000b */
[----:B------:R-:W-:-:S05]  /*dd10*/  @P6 MOV R3, R12 ;  /* 0x0000000c00036202 */ /* 0x000fca0000000f00 */
[----:B------:R-:W-:Y:S04]  /*dd20*/  @P6 LDGSTS.E.BYPASS.LTC128B.128 [R0+0x24a00], desc[UR48][R2.64], !P4 ;  /* 0x24a0000002006fae */ /* 0x000fe8000e101d70 */
[----:B------:R-:W-:Y:S04]  /*dd30*/  @P6 LDGSTS.E.BYPASS.LTC128B.128 [R0+0x27200], desc[UR48][R2.64+0x40], !P3 ;  /* 0x2720004002006fae */ /* 0x000fe8000d901d70 */
[----:B------:R0:W-:Y:S02]  /*dd40*/  @P6 LDGSTS.E.BYPASS.LTC128B.128 [R0+0x29a00], desc[UR48][R2.64+0x80], !P1 ;  /* 0x29a0008002006fae */ /* 0x0001e4000c901d70 */
[----:B0-----:R-:W-:-:S02]  /*dd50*/  @P5 IMAD.MOV.U32 R2, RZ, RZ, R10 ;  /* 0x000000ffff025224 */ /* 0x001fc400078e000a */
[----:B------:R-:W-:-:S05]  /*dd60*/  @P5 IMAD.MOV.U32 R3, RZ, RZ, R8 ;  /* 0x000000ffff035224 */ /* 0x000fca00078e0008 */
[----:B------:R-:W-:Y:S04]  /*dd70*/  @P5 LDGSTS.E.BYPASS.LTC128B.128 [R0+0x25200], desc[UR48][R2.64], !P4 ;  /* 0x2520000002005fae */ /* 0x000fe8000e101d70 */
[----:B------:R-:W-:Y:S04]  /*dd80*/  @P5 LDGSTS.E.BYPASS.LTC128B.128 [R0+0x27a00], desc[UR48][R2.64+0x40], !P3 ;  /* 0x27a0004002005fae */ /* 0x000fe8000d901d70 */
[----:B------:R0:W-:Y:S02]  /*dd90*/  @P5 LDGSTS.E.BYPASS.LTC128B.128 [R0+0x2a200], desc[UR48][R2.64+0x80], !P1 ;  /* 0x2a20008002005fae */ /* 0x0001e4000c901d70 */
[----:B0-----:R-:W-:-:S02]  /*dda0*/  @P2 IMAD.MOV.U32 R2, RZ, RZ, R5 ;  /* 0x000000ffff022224 */ /* 0x001fc400078e0005 */
[----:B------:R-:W-:-:S05]  /*ddb0*/  @P2 IMAD.MOV.U32 R3, RZ, RZ, R7 ;  /* 0x000000ffff032224 */ /* 0x000fca00078e0007 */
[----:B------:R3:W-:Y:S04]  /*ddc0*/  @P2 LDGSTS.E.BYPASS.LTC128B.128 [R0+0x25a00], desc[UR48][R2.64], !P4 ;  /* 0x25a0000002002fae */ /* 0x0007e8000e101d70 */
[----:B------:R3:W-:Y:S04]  /*ddd0*/  @P2 LDGSTS.E.BYPASS.LTC128B.128 [R0+0x28200], desc[UR48][R2.64+0x40], !P3 ;  /* 0x2820004002002fae */ /* 0x0007e8000d901d70 */
[----:B----4-:R3:W-:Y:S02]  /*dde0*/  @P2 LDGSTS.E.BYPASS.LTC128B.128 [R0+0x2aa00], desc[UR48][R2.64+0x80], !P1 ;  /* 0x2aa0008002002fae */ /* 0x0107e4000c901d70 */
.L_x_3765:
[----:B------:R-:W-:Y:S01]  /*ddf0*/  ISETP.GE.AND P0, PT, R20, 0x81, PT ;  /* 0x000000811400780c */ /* 0x000fe20003f06270 */
[----:B------:R-:W-:-:S12]  /*de00*/  BSSY B0, `(.L_x_3687) ;  /* 0x000000d000007945 */ /* 0x000fd80003800000 */
[----:B------:R-:W-:Y:S05]  /*de10*/  @!P0 BRA `(.L_x_3688) ;  /* 0x00000000002c8947 */ /* 0x000fea0003800000 */
[C---:B------:R-:W-:Y:S02]  /*de20*/  LOP3.LUT P3, RZ, R18.reuse, 0x4, RZ, 0xc0, !PT ;  /* 0x0000000412ff7812 */ /* 0x040fe4000786c0ff */
[C---:B------:R-:W-:Y:S02]  /*de30*/  LOP3.LUT P2, RZ, R18.reuse, 0x2, RZ, 0xc0, !PT ;  /* 0x0000000212ff7812 */ /* 0x040fe4000784c0ff */
[----:B------:R-:W-:Y:S02]  /*de40*/  LOP3.LUT P1, RZ, R18, 0x1, RZ, 0xc0, !PT ;  /* 0x0000000112ff7812 */ /* 0x000fe4000782c0ff */
[----:B---3--:R-:W-:-:S05]  /*de50*/  IADD3 R2, P0, R36, R14, RZ ;  /* 0x0000000e24027210 */ /* 0x008fca0007f1e0ff */
[----:B------:R-:W-:-:S05]  /*de60*/  IMAD.X R3, RZ, RZ, R9, P0 ;  /* 0x000000ffff037224 */ /* 0x000fca00000e0609 */
[----:B------:R-:W-:Y:S01]  /*de70*/  @!PT LDS RZ, [RZ] ;  /* 0x00000000fffff984 */ /* 0x000fe20000000800 */
[----:B------:R-:W-:Y:S01]  /*de80*/  @!PT LDS RZ, [RZ] ;  /* 0x00000000fffff984 */ /* 0x000fe20000000800 */
[----:B------:R-:W-:Y:S01]  /*de90*/  @!PT LDS RZ, [RZ] ;  /* 0x00000000fffff984 */ /* 0x000fe20000000800 */
[----:B------:R0:W-:Y:S04]  /*dea0*/  LDGSTS.E.BYPASS.LTC128B.128 [R0+0x26200], desc[UR48][R2.64], !P3 ;  /* 0x2620000002007fae */ /* 0x0001e8000d901d70 */
[----:B------:R0:W-:Y:S04]  /*deb0*/  LDGSTS.E.BYPASS.LTC128B.128 [R0+0x28a00], desc[UR48][R2.64+0x40], !P2 ;  /* 0x28a0004002007fae */ /* 0x0001e8000d101d70 */
[----:B------:R0:W-:Y:S02]  /*dec0*/  LDGSTS.E.BYPASS.LTC128B.128 [R0+0x2b200], desc[UR48][R2.64+0x80], !P1 ;  /* 0x2b20008002007fae */ /* 0x0001e4000c901d70 */
.L_x_3688:
[----:B------:R-:W-:Y:S05]  /*ded0*/  BSYNC B0 ;  /* 0x0000000000007941 */ /* 0x000fea0003800000 */
.L_x_3687:
[----:B------:R-:W-:Y:S01]  /*dee0*/  NOP ;  /* 0x0000000000007918 */ /* 0x000fe20000000000 */
[----:B------:R-:W-:-:S13]  /*def0*/  PLOP3.LUT P0, PT, PT, PT, PT, 0x80, 0x0 ;  /* 0x000000000000781c */ /* 0x000fda0003f0f070 */
.L_x_3689:
[----:B------:R-:W-:Y:S02]  /*df00*/  PLOP3.LUT P1, PT, P1, P0, PT, 0xa2, 0x0 ;  /* 0x000000000000781c */ /* 0x000fe40000f21472 */
[----:B------:R-:W-:-:S08]  /*df10*/  @P0 R2UR P1, UR4, R4 ;  /* 0x00000000040402ca */ /* 0x000fd00000020000 */
[----:B------:R-:W-:-:S05]  /*df20*/  @P0 PLOP3.LUT P0, PT, P1, PT, PT, 0x80, 0x0 ;  /* 0x000000000000081c */ /* 0x000fca0000f0f070 */
[----:B------:R-:W-:Y:S01]  /*df30*/  @!P1 SYNCS.ARRIVE.TRANS64.RED.A0T1 RZ, [UR4+0x33430], RZ ;  /* 0x033430ffffff99a7 */ /* 0x000fe20008200404 */
[----:B------:R-:W-:Y:S07]  /*df40*/  @!P1 ARRIVES.LDGSTSBAR.64.TRANSCNT [UR4+0x33430] ;  /* 0x03343000ff0099b0 */ /* 0x000fee0008000a84 */
[----:B------:R-:W-:Y:S05]  /*df50*/  @P0 BRA.U.ANY `(.L_x_3689) ;  /* 0xfffffffd00e80947 */ /* 0x000fea000393ffff */
[----:B------:R-:W-:Y:S01]  /*df60*/  NOP ;  /* 0x0000000000007918 */ /* 0x000fe20000000000 */
[----:B0--3--:R-:W-:-:S05]  /*df70*/  IMAD.U32 R0, RZ, RZ, UR46 ;  /* 0x0000002eff007e24 */ /* 0x009fca000f8e00ff */
[----:B------:R-:W-:-:S13]  /*df80*/  ISETP.NE.AND P2, PT, R0, 0x3, PT ;  /* 0x000000030000780c */ /* 0x000fda0003f45270 */
[----:B------:R-:W-:Y:S05]  /*df90*/  @!P2 BRA `(.L_x_3690) ;  /* 0x000000000004a947 */ /* 0x000fea0003800000 */
[----:B------:R-:W-:Y:S01]  /*dfa0*/  BPT.TRAP 0x1 ;  /* 0x000000040000795c */ /* 0x000fe20000300000 */
.L_x_3690:
[----:B------:R0:W-:Y:S02]  /*dfb0*/  SYNCS.ARRIVE.TRANS64.A1T0 RZ, [R4+URZ+0x33430], RZ ;  /* 0x033430ff04ff79a7 */ /* 0x0001e4000810003f */
[----:B------:R-:W-:Y:S05]  /*dfc0*/  WARPSYNC.ALL ;  /* 0x0000000000007948 */ /* 0x000fea0003800000 */
[----:B------:R-:W-:-:S04]  /*dfd0*/  UIADD3 UR4, UR41, 0x1e200, URZ ;  /* 0x0001e20029047890 */ /* 0x000fc8000fffe03f */
[----:B------:R-:W-:Y:S01]  /*dfe0*/  ULOP3.LUT UP0, URZ, UR4, 0x1bf, URZ, 0xc0, !UPT ;  /* 0x000001bf043f7892 */ /* 0x000fe2000f80c03f */
[----:B------:R-:W-:Y:S05]  /*dff0*/  BAR.SYNC.DEFER_BLOCKING 0x8, 0x180 ;  /* 0x0206000000007b1d */ /* 0x000fea0000010000 */
[----:B------:R-:W-:-:S13]  /*e000*/  PLOP3.LUT P0, PT, PT, PT, UP0, 0x80, 0x0 ;  /* 0x000000000000781c */ /* 0x000fda0003f0f008 */
[----:B------:R-:W-:Y:S05]  /*e010*/  @!P0 BRA `(.L_x_3691) ;  /* 0x0000000000408947 */ /* 0x000fea0003800000 */
[----:B------:R-:W-:Y:S01]  /*e020*/  MOV R2, 0x0 ;  /* 0x0000000000027802 */ /* 0x000fe20000000f00 */
[----:B------:R-:W-:Y:S01]  /*e030*/  ULDC.64 UR6, c[0x4][0x1b0] ;  /* 0x01006c0000067ab9 */ /* 0x000fe20000000a00 */
[----:B------:R-:W-:Y:S01]  /*e040*/  ULDC.64 UR8, c[0x4][0x1b8] ;  /* 0x01006e0000087ab9 */ /* 0x000fe20000000a00 */
[----:B------:R-:W-:Y:S01]  /*e050*/  ULDC.64 UR4, c[0x4][0xd0] ;  /* 0x0100340000047ab9 */ /* 0x000fe20000000a00 */
[----:B012---:R-:W-:Y:S01]  /*e060*/  IMAD.U32 R4, RZ, RZ, UR6 ;  /* 0x00000006ff047e24 */ /* 0x007fe2000f8e00ff */
        /* <DEDUP_REMOVED lines=10> */
[----:B0-----:R-:W-:Y:S05]  /*e110*/  CALL.ABS.NOINC R2 ;  /* 0x0000000002007343 */ /* 0x001fea0003c00000 */
.L_x_3691:
[----:B------:R3:W5:Y:S01]  /*e120*/  LDL R8, [R1+0x18] ;  /* 0x0000180001087983 */ /* 0x0007620000100800 */
[----:B------:R-:W4:Y:S01]  /*e130*/  LDC R6, c[0x0][0x448] ;  /* 0x00011200ff067b82 */ /* 0x000f220000000800 */
[----:B------:R-:W-:Y:S01]  /*e140*/  IMAD R5, RZ, RZ, -UR43 ;  /* 0x8000002bff057e24 */ /* 0x000fe2000f8e02ff */
[C---:B------:R-:W-:Y:S01]  /*e150*/  LOP3.LUT P3, RZ, R18.reuse, 0x1000, RZ, 0xc0, !PT ;  /* 0x0000100012ff7812 */ /* 0x040fe2000786c0ff */
[----:B------:R-:W0:Y:S01]  /*e160*/  S2R R20, SR_TID.X ;  /* 0x0000000000147919 */ /* 0x000e220000002100 */
[C---:B------:R-:W-:Y:S01]  /*e170*/  LOP3.LUT P4, RZ, R18.reuse, 0x800, RZ, 0xc0, !PT ;  /* 0x0000080012ff7812 */ /* 0x040fe2000788c0ff */
[----:B------:R-:W-:Y:S01]  /*e180*/  ULDC.64 UR8, c[0x0][0x2d8] ;  /* 0x0000b60000087ab9 */ /* 0x000fe20000000a00 */
[----:B------:R-:W-:Y:S02]  /*e190*/  LOP3.LUT P5, RZ, R18, 0x400, RZ, 0xc0, !PT ;  /* 0x0000040012ff7812 */ /* 0x000fe400078ac0ff */
[----:B------:R-:W1:Y:S01]  /*e1a0*/  LDC R2, c[0x0][0xc38] ;  /* 0x00030e00ff027b82 */ /* 0x000e620000000800 */
[----:B----4-:R-:W-:-:S02]  /*e1b0*/  ISETP.NE.AND P0, PT, R6, 0x1, PT ;  /* 0x000000010600780c */ /* 0x010fc40003f05270 */
[----:B------:R-:W-:Y:S02]  /*e1c0*/  R2UR UR6, R34 ;  /* 0x00000000220672ca */ /* 0x000fe400000e0000 */
[C---:B------:R-:W-:Y:S02]  /*e1d0*/  R2UR UR7, R22.reuse ;  /* 0x00000000160772ca */ /* 0x040fe400000e0000 */
[----:B------:R-:W-:Y:S01]  /*e1e0*/  R2UR UR4, R22 ;  /* 0x00000000160472ca */ /* 0x000fe200000e0000 */
[----:B-1----:R-:W-:Y:S01]  /*e1f0*/  IMAD R5, R2, R5, UR38 ;  /* 0x0000002602057e24 */ /* 0x002fe2000f8e0205 */
[----:B0-----:R-:W-:Y:S01]  /*e200*/  SHF.R.U32.HI R21, RZ, 0x2, R20 ;  /* 0x00000002ff157819 */ /* 0x001fe20000011614 */
[----:B------:R-:W-:-:S04]  /*e210*/  IMAD.SHL.U32 R20, R20, 0x20, RZ ;  /* 0x0000002014147824 */ /* 0x000fc800078e00ff */
[----:B------:R-:W0:Y:S01]  /*e220*/  @P0 LDC R0, c[0x0][0x44c] ;  /* 0x00011300ff000b82 */ /* 0x000e220000000800 */
[----:B------:R-:W-:Y:S01]  /*e230*/  IMAD.SHL.U32 R5, R5, 0x80, RZ ;  /* 0x0000008005057824 */ /* 0x000fe200078e00ff */
[----:B------:R-:W-:-:S04]  /*e240*/  LOP3.LUT R21, R21, 0x1f, RZ, 0xc0, !PT ;  /* 0x0000001f15157812 */ /* 0x000fc800078ec0ff */
[----:B------:R-:W-:Y:S02]  /*e250*/  LOP3.LUT R20, R21, 0x60, R20, 0xf8, !PT ;  /* 0x0000006015147812 */ /* 0x000fe400078ef814 */
[----:B------:R-:W1:Y:S01]  /*e260*/  @P0 LDC R3, c[0x0][0x450] ;  /* 0x00011400ff030b82 */ /* 0x000e620000000800 */
[----:B------:R-:W-:Y:S01]  /*e270*/  UIMAD UR6, UR6, UR8, URZ ;  /* 0x00000008060672a4 */ /* 0x000fe2000f8e023f */
[----:B--2---:R-:W-:Y:S01]  /*e280*/  LOP3.LUT R4, R20, R5, RZ, 0xfc, !PT ;  /* 0x0000000514047212 */ /* 0x004fe200078efcff */
[----:B------:R-:W-:Y:S02]  /*e290*/  UIMAD.WIDE.U32 UR4, UR4, UR8, URZ ;  /* 0x00000008040472a5 */ /* 0x000fe4000f8e003f */
[----:B------:R-:W-:Y:S02]  /*e2a0*/  UIMAD UR7, UR7, UR9, UR6 ;  /* 0x00000009070772a4 */ /* 0x000fe4000f8e0206 */
[----:B------:R-:W-:Y:S01]  /*e2b0*/  USHF.R.S32.HI UR6, URZ, 0x1f, UR44 ;  /* 0x0000001f3f067899 */ /* 0x000fe2000801142c */
[----:B------:R-:W2:Y:S01]  /*e2c0*/  S2R R20, SR_TID.X ;  /* 0x0000000000147919 */ /* 0x000ea20000002100 */
[----:B------:R-:W-:Y:S01]  /*e2d0*/  ULDC.64 UR8, c[0x0][0x2e0] ;  /* 0x0000b80000087ab9 */ /* 0x000fe20000000a00 */
[----:B------:R-:W-:Y:S01]  /*e2e0*/  IMAD.MOV.U32 R2, RZ, RZ, R4 ;  /* 0x000000ffff027224 */ /* 0x000fe200078e0004 */
[----:B------:R-:W-:Y:S01]  /*e2f0*/  UIADD3 UR5, UR5, UR7, URZ ;  /* 0x0000000705057290 */ /* 0x000fe2000fffe03f */
[----:B0-----:R-:W-:Y:S01]  /*e300*/  @P0 IMAD.HI.U32 R0, R4, R0, RZ ;  /* 0x0000000004000227 */ /* 0x001fe200078e00ff */
[----:B------:R-:W-:-:S02]  /*e310*/  UIMAD UR6, UR6, UR8, URZ ;  /* 0x00000008060672a4 */ /* 0x000fc4000f8e023f */
[----:B------:R-:W-:Y:S02]  /*e320*/  UIMAD.WIDE.U32 UR4, UR44, UR8, UR4 ;  /* 0x000000082c0472a5 */ /* 0x000fe4000f8e0004 */
[----:B-1----:R-:W-:Y:S01]  /*e330*/  @P0 SHF.R.U32.HI R2, RZ, R3, R0 ;  /* 0x00000003ff020219 */ /* 0x002fe20000011600 */
[----:B------:R-:W-:-:S03]  /*e340*/  UIMAD UR6, UR44, UR9, UR6 ;  /* 0x000000092c0672a4 */ /* 0x000fc6000f8e0206 */
[--C-:B------:R-:W-:Y:S01]  /*e350*/  SHF.R.S32.HI R0, RZ, 0x1f, R2.reuse ;  /* 0x0000001fff007819 */ /* 0x100fe20000011402 */
[----:B------:R-:W-:Y:S01]  /*e360*/  IMAD.MOV R7, RZ, RZ, -R2 ;  /* 0x000000ffff077224 */ /* 0x000fe200078e0a02 */
[----:B------:R-:W-:Y:S01]  /*e370*/  ULDC.64 UR8, c[0x0][0x2d0] ;  /* 0x0000b40000087ab9 */ /* 0x000fe20000000a00 */
[----:B------:R-:W-:Y:S01]  /*e380*/  UIADD3 UR5, UR5, UR6, URZ ;  /* 0x0000000605057290 */ /* 0x000fe2000fffe03f */
[----:B------:R-:W-:Y:S02]  /*e390*/  IMAD.U32 R11, RZ, RZ, UR8 ;  /* 0x00000008ff0b7e24 */ /* 0x000fe4000f8e00ff */
[----:B------:R-:W-:Y:S02]  /*e3a0*/  IMAD R3, R0, UR8, RZ ;  /* 0x0000000800037c24 */ /* 0x000fe4000f8e02ff */
        /* <DEDUP_REMOVED lines=9> */
[----:B------:R-:W-:Y:S02]  /*e440*/  ULDC.64 UR4, c[0x0][0x280] ;  /* 0x0000a00000047ab9 */ /* 0x000fe40000000a00 */
[----:B------:R-:W-:Y:S01]  /*e450*/  IADD3 R0, P0, R2, UR4, RZ ;  /* 0x0000000402007c10 */ /* 0x000fe2000ff1e0ff */
[----:B------:R-:W-:Y:S01]  /*e460*/  UMOV UR4, 0xffffffff ;  /* 0xffffffff00047882 */ /* 0x000fe20000000000 */
[----:B--2---:R-:W-:Y:S02]  /*e470*/  SHF.R.U32.HI R10, RZ, 0x2, R20 ;  /* 0x00000002ff0a7819 */ /* 0x004fe40000011614 */
[----:B------:R-:W-:Y:S02]  /*e480*/  IADD3.X R4, R3, UR5, R7, P0, !PT ;  /* 0x0000000503047c10 */ /* 0x000fe400087fe407 */
[----:B------:R-:W-:Y:S01]  /*e490*/  LOP3.LUT R10, R10, 0x1f, RZ, 0xc0, !PT ;  /* 0x0000001f0a0a7812 */ /* 0x000fe200078ec0ff */
[----:B---3--:R-:W-:Y:S06]  /*e4a0*/  BRA.DIV UR4, `(.L_x_3692) ;  /* 0x0000003e04e07947 */ /* 0x008fec000b800000 */
        /* <DEDUP_REMOVED lines=10> */
[----:B-----5:R-:W-:Y:S04]  /*e550*/  @!P1 LDGSTS.E.BYPASS.LTC128B.128 [R8+0x1e200], desc[UR48][R2.64], !P3 ;  /* 0x1e20000002089fae */ /* 0x020fe8000d901d70 */
[----:B------:R-:W-:Y:S04]  /*e560*/  @!P1 LDGSTS.E.BYPASS.LTC128B.128 [R8+0x20200], desc[UR48][R2.64+0x40], !P4 ;  /* 0x2020004002089fae */ /* 0x000fe8000e101d70 */
[----:B------:R1:W-:Y:S01]  /*e570*/  @!P1 LDGSTS.E.BYPASS.LTC128B.128 [R8+0x22200], desc[UR48][R2.64+0x80], !P5 ;  /* 0x2220008002089fae */ /* 0x0003e2000e901d70 */
[----:B------:R-:W-:-:S13]  /*e580*/  ISETP.GE.AND P1, PT, R7, UR40, PT ;  /* 0x0000002807007c0c */ /* 0x000fda000bf26270 */
[----:B0-----:R-:W-:-:S05]  /*e590*/  @!P1 IADD3 R14, P0, R36, R14, RZ ;  /* 0x0000000e240e9210 */ /* 0x001fca0007f1e0ff */
[----:B------:R-:W-:Y:S02]  /*e5a0*/  @!P1 IMAD.X R7, RZ, RZ, R6, P0 ;  /* 0x000000ffff079224 */ /* 0x000fe400000e0606 */
[----:B-1----:R-:W-:Y:S01]  /*e5b0*/  @!P1 IMAD.MOV.U32 R2, RZ, RZ, R14 ;  /* 0x000000ffff029224 */ /* 0x002fe200078e000e */
[----:B------:R-:W-:Y:S01]  /*e5c0*/  SHFL.IDX PT, R6, R4, 0x2, 0x1c1f ;  /* 0x005c1f0004067f89 */ /* 0x000fe200000e0000 */
[----:B------:R-:W-:Y:S01]  /*e5d0*/  @!P1 IMAD.MOV.U32 R3, RZ, RZ, R7 ;  /* 0x000000ffff039224 */ /* 0x000fe200078e0007 */
[----:B------:R-:W-:Y:S02]  /*e5e0*/  IADD3 R7, R5, 0x40, RZ ;  /* 0x0000004005077810 */ /* 0x000fe40007ffe0ff */
[----:B------:R-:W0:Y:S04]  /*e5f0*/  SHFL.IDX PT, R14, R0, 0x2, 0x1c1f ;  /* 0x005c1f00000e7f89 */ /* 0x000e2800000e0000 */
[----:B------:R-:W-:Y:S04]  /*e600*/  @!P1 LDGSTS.E.BYPASS.LTC128B.128 [R8+0x1ea00], desc[UR48][R2.64], !P3 ;  /* 0x1ea0000002089fae */ /* 0x000fe8000d901d70 */
[----:B------:R-:W-:Y:S04]  /*e610*/  @!P1 LDGSTS.E.BYPASS.LTC128B.128 [R8+0x20a00], desc[UR48][R2.64+0x40], !P4 ;  /* 0x20a0004002089fae */ /* 0x000fe8000e101d70 */
[----:B------:R1:W-:Y:S01]  /*e620*/  @!P1 LDGSTS.E.BYPASS.LTC128B.128 [R8+0x22a00], desc[UR48][R2.64+0x80], !P5 ;  /* 0x22a0008002089fae */ /* 0x0003e2000e901d70 */
[----:B------:R-:W-:-:S13]  /*e630*/  ISETP.GE.AND P1, PT, R7, UR40, PT ;  /* 0x0000002807007c0c */ /* 0x000fda000bf26270 */
[----:B0-----:R-:W-:-:S05]  /*e640*/  @!P1 IADD3 R14, P0, R36, R14, RZ ;  /* 0x0000000e240e9210 */ /* 0x001fca0007f1e0ff */
[----:B------:R-:W-:Y:S02]  /*e650*/  @!P1 IMAD.X R7, RZ, RZ, R6, P0 ;  /* 0x000000ffff079224 */ /* 0x000fe400000e0606 */
[----:B-1----:R-:W-:Y:S01]  /*e660*/  @!P1 IMAD.MOV.U32 R2, RZ, RZ, R14 ;  /* 0x000000ffff029224 */ /* 0x002fe200078e000e */
[----:B------:R0:W1:Y:S01]  /*e670*/  SHFL.IDX PT, R6, R4, 0x3, 0x1c1f ;  /* 0x007c1f0004067f89 */ /* 0x00006200000e0000 */
[----:B------:R-:W-:-:S03]  /*e680*/  @!P1 IMAD.MOV.U32 R3, RZ, RZ, R7 ;  /* 0x000000ffff039224 */ /* 0x000fc600078e0007 */
[----:B------:R0:W2:Y:S04]  /*e690*/  SHFL.IDX PT, R14, R0, 0x3, 0x1c1f ;  /* 0x007c1f00000e7f89 */ /* 0x0000a800000e0000 */
[----:B------:R0:W-:Y:S04]  /*e6a0*/  @!P1 LDGSTS.E.BYPASS.LTC128B.128 [R8+0x1f200], desc[UR48][R2.64], !P3 ;  /* 0x1f20000002089fae */ /* 0x0001e8000d901d70 */
[----:B------:R0:W-:Y:S04]  /*e6b0*/  @!P1 LDGSTS.E.BYPASS.LTC128B.128 [R8+0x21200], desc[UR48][R2.64+0x40], !P4 ;  /* 0x2120004002089fae */ /* 0x0001e8000e101d70 */
[----:B------:R0:W-:Y:S02]  /*e6c0*/  @!P1 LDGSTS.E.BYPASS.LTC128B.128 [R8+0x23200], desc[UR48][R2.64+0x80], !P5 ;  /* 0x2320008002089fae */ /* 0x0001e4000e901d70 */
.L_x_3774:
        /* <DEDUP_REMOVED lines=20> */
.L_x_3775:
[----:B0-----:R-:W-:-:S05]  /*e810*/  IMAD.U32 R0, RZ, RZ, UR39 ;  /* 0x00000027ff007e24 */ /* 0x001fca000f8e00ff */
[----:B------:R-:W-:-:S13]  /*e820*/  ISETP.GE.AND P0, PT, R0, 0xa1, PT ;  /* 0x000000a10000780c */ /* 0x000fda0003f06270 */
[----:B------:R-:W-:Y:S05]  /*e830*/  @!P0 BRA `(.L_x_3694) ;  /* 0x0000001800e48947 */ /* 0x000fea0003800000 */
[----:B------:R-:W-:Y:S02]  /*e840*/  IMAD.MOV.U32 R24, RZ, RZ, R33 ;  /* 0x000000ffff187224 */ /* 0x000fe400078e0021 */
[----:B------:R-:W-:Y:S02]  /*e850*/  IMAD.MOV.U32 R23, RZ, RZ, R30 ;  /* 0x000000ffff177224 */ /* 0x000fe400078e001e */
[----:B------:R-:W-:-:S07]  /*e860*/  IMAD.U32 R31, RZ, RZ, UR42 ;  /* 0x0000002aff1f7e24 */ /* 0x000fce000f8e00ff */
.L_x_3714:
[----:B------:R-:W2:Y:S01]  /*e870*/  LDL R5, [R1+0x4] ;  /* 0x0000040001057983 */ /* 0x000ea20000100800 */
[----:B0-----:R-:W0:Y:S01]  /*e880*/  LDC R3, c[0x0][0x430] ;  /* 0x00010c00ff037b82 */ /* 0x001e220000000800 */
[----:B------:R-:W-:Y:S01]  /*e890*/  ULDC.64 UR4, c[0x0][0x428] ;  /* 0x00010a0000047ab9 */ /* 0x000fe20000000a00 */
[----:B------:R-:W-:Y:S01]  /*e8a0*/  ULDC.64 UR6, c[0x0][0x418] ;  /* 0x0001060000067ab9 */ /* 0x000fe20000000a00 */
[----:B------:R-:W3:Y:S01]  /*e8b0*/  LDL R4, [R1] ;  /* 0x0000000001047983 */ /* 0x000ee20000100800 */
[----:B-1----:R-:W1:Y:S01]  /*e8c0*/  S2R R0, SR_TID.X ;  /* 0x0000000000007919 */ /* 0x002e620000002100 */
[----:B0-----:R-:W-:-:S13]  /*e8d0*/  ISETP.NE.AND P1, PT, R3, 0x1, PT ;  /* 0x000000010300780c */ /* 0x001fda0003f25270 */
[----:B------:R-:W0:Y:S01]  /*e8e0*/  @P1 LDC R3, c[0x0][0x438] ;  /* 0x00010e00ff031b82 */ /* 0x000e220000000800 */
[----:B-1----:R-:W-:Y:S01]  /*e8f0*/  SHF.R.U32.HI R2, RZ, 0x2, R0 ;  /* 0x00000002ff027819 */ /* 0x002fe20000011600 */
[----:B------:R-:W-:-:S03]  /*e900*/  IMAD.SHL.U32 R0, R0, 0x20, RZ ;  /* 0x0000002000007824 */ /* 0x000fc600078e00ff */
[----:B------:R-:W-:-:S04]  /*e910*/  LOP3.LUT R2, R2, 0x1f, RZ, 0xc0, !PT ;  /* 0x0000001f02027812 */ /* 0x000fc800078ec0ff */
[----:B------:R-:W-:Y:S02]  /*e920*/  LOP3.LUT R0, R2, 0x60, R0, 0xf8, !PT ;  /* 0x0000006002007812 */ /* 0x000fe400078ef800 */
[----:B------:R-:W1:Y:S01]  /*e930*/  @P1 LDC R2, c[0x0][0x434] ;  /* 0x00010d00ff021b82 */ /* 0x000e620000000800 */
[----:B--2---:R-:W-:-:S04]  /*e940*/  IMAD R10, R31, 0xa0, R5 ;  /* 0x000000a01f0a7824 */ /* 0x004fc800078e0205 */
[----:B------:R-:W-:-:S04]  /*e950*/  IMAD.IADD R7, R0, 0x1, R10 ;  /* 0x0000000100077824 */ /* 0x000fc800078e020a */
[----:B-1----:R-:W-:-:S04]  /*e960*/  @P1 IMAD.HI.U32 R2, R7, R2, RZ ;  /* 0x0000000207021227 */ /* 0x002fc800078e00ff */
[----:B------:R-:W-:Y:S01]  /*e970*/  IMAD.MOV.U32 R0, RZ, RZ, R7 ;  /* 0x000000ffff007224 */ /* 0x000fe200078e0007 */
[----:B0-----:R-:W-:Y:S01]  /*e980*/  @P1 SHF.R.U32.HI R0, RZ, R3, R2 ;  /* 0x00000003ff001219 */ /* 0x001fe20000011602 */
[----:B---3--:R-:W-:-:S03]  /*e990*/  IMAD R5, R4, UR4, RZ ;  /* 0x0000000404057c24 */ /* 0x008fc6000f8e02ff */
[--C-:B------:R-:W-:Y:S01]  /*e9a0*/  SHF.R.S32.HI R3, RZ, 0x1f, R0.reuse ;  /* 0x0000001fff037819 */ /* 0x100fe20000011400 */
[----:B------:R-:W-:Y:S02]  /*e9b0*/  IMAD.MOV.U32 R2, RZ, RZ, R0 ;  /* 0x000000ffff027224 */ /* 0x000fe400078e0000 */
[C---:B------:R-:W-:Y:S02]  /*e9c0*/  IMAD R4, R32.reuse, UR5, R5 ;  /* 0x0000000520047c24 */ /* 0x040fe4000f8e0205 */
[----:B------:R-:W-:Y:S01]  /*e9d0*/  IMAD.WIDE.U32 R2, R32, UR4, R2 ;  /* 0x0000000420027c25 */ /* 0x000fe2000f8e0002 */
[----:B------:R-:W0:Y:S04]  /*e9e0*/  @P1 LDC R5, c[0x0][0x438] ;  /* 0x00010e00ff051b82 */ /* 0x000e280000000800 */
[----:B------:R-:W-:-:S02]  /*e9f0*/  IADD3 R3, R4, R3, RZ ;  /* 0x0000000304037210 */ /* 0x000fc40007ffe0ff */
[----:B------:R-:W-:-:S04]  /*ea00*/  LEA R8, P0, R2, UR6, 0x2 ;  /* 0x0000000602087c11 */ /* 0x000fc8000f8010ff */
[----:B------:R-:W-:Y:S02]  /*ea10*/  LEA.HI.X R9, R2, UR7, R3, 0x2, P0 ;  /* 0x0000000702097c11 */ /* 0x000fe400080f1403 */
[----:B------:R-:W1:Y:S03]  /*ea20*/  @P1 LDC R3, c[0x0][0x434] ;  /* 0x00010d00ff031b82 */ /* 0x000e660000000800 */
[----:B------:R-:W2:Y:S01]  /*ea30*/  LDG.E R8, desc[UR48][R8.64] ;  /* 0x0000003008087981 */ /* 0x000ea2000c1e1900 */
[C---:B------:R-:W-:Y:S01]  /*ea40*/  IMAD.IADD R10, R37.reuse, 0x1, R10 ;  /* 0x00000001250a7824 */ /* 0x040fe200078e020a */
[----:B------:R-:W-:-:S03]  /*ea50*/  ISETP.GT.U32.AND P0, PT, R37, 0x9f, PT ;  /* 0x0000009f2500780c */ /* 0x000fc60003f04070 */
[----:B------:R-:W-:Y:S02]  /*ea60*/  IMAD.MOV.U32 R11, RZ, RZ, R10 ;  /* 0x000000ffff0b7224 */ /* 0x000fe400078e000a */
[----:B-1----:R-:W-:-:S05]  /*ea70*/  @P1 IMAD.HI.U32 R2, R10, R3, RZ ;  /* 0x000000030a021227 */ /* 0x002fca00078e00ff */
[----:B0-----:R-:W-:-:S04]  /*ea80*/  @P1 SHF.R.U32.HI R11, RZ, R5, R2 ;  /* 0x00000005ff0b1219 */ /* 0x001fc80000011602 */
[--C-:B------:R-:W-:Y:S01]  /*ea90*/  @!P0 SHF.R.S32.HI R3, RZ, 0x1f, R11.reuse ;  /* 0x0000001fff038819 */ /* 0x100fe2000001140b */
[----:B------:R-:W-:-:S04]  /*eaa0*/  @!P0 IMAD.MOV.U32 R2, RZ, RZ, R11 ;  /* 0x000000ffff028224 */ /* 0x000fc800078e000b */
[----:B------:R-:W-:Y:S01]  /*eab0*/  @!P0 IMAD.WIDE.U32 R2, R32, UR4, R2 ;  /* 0x0000000420028c25 */ /* 0x000fe2000f8e0002 */
[----:B------:R-:W-:-:S03]  /*eac0*/  ULDC UR4, c[0x0][0x430] ;  /* 0x00010c0000047ab9 */ /* 0x000fc60000000800 */
[----:B------:R-:W-:Y:S02]  /*ead0*/  IMAD.U32 R12, RZ, RZ, UR46 ;  /* 0x0000002eff0c7e24 */ /* 0x000fe4000f8e00ff */
[----:B------:R-:W-:Y:S01]  /*eae0*/  @!P0 IMAD.IADD R3, R4, 0x1, R3 ;  /* 0x0000000104038824 */ /* 0x000fe200078e0203 */
[----:B------:R-:W-:Y:S01]  /*eaf0*/  @!P0 LEA R4, P1, R2, UR6, 0x2 ;  /* 0x0000000602048c11 */ /* 0x000fe2000f8210ff */
[----:B------:R-:W-:Y:S01]  /*eb00*/  IMAD.MOV.U32 R6, RZ, RZ, RZ ;  /* 0x000000ffff067224 */ /* 0x000fe200078e00ff */
[----:B------:R-:W-:Y:S01]  /*eb10*/  ISETP.NE.AND P3, PT, R12, 0x3, PT ;  /* 0x000000030c00780c */ /* 0x000fe20003f65270 */
[----:B------:R-:W-:Y:S01]  /*eb20*/  VIADD R30, R23, 0x1 ;  /* 0x00000001171e7836 */ /* 0x000fe20000000000 */
[----:B------:R-:W-:Y:S01]  /*eb30*/  @!P0 LEA.HI.X R5, R2, UR7, R3, 0x2, P1 ;  /* 0x0000000702058c11 */ /* 0x000fe200088f1403 */
[----:B------:R-:W-:Y:S02]  /*eb40*/  IMAD.MOV R0, RZ, RZ, -R0 ;  /* 0x000000ffff007224 */ /* 0x000fe400078e0a00 */
[----:B------:R-:W-:-:S02]  /*eb50*/  IMAD.MOV R3, RZ, RZ, -R11 ;  /* 0x000000ffff037224 */ /* 0x000fc400078e0a0b */
[----:B------:R0:W5:Y:S01]  /*eb60*/  @!P0 LDG.E R6, desc[UR48][R4.64] ;  /* 0x0000003004068981 */ /* 0x000162000c1e1900 */
[----:B------:R-:W-:Y:S01]  /*eb70*/  ISETP.NE.AND P0, PT, R30, 0x2, PT ;  /* 0x000000021e00780c */ /* 0x000fe20003f05270 */
[----:B------:R-:W-:Y:S02]  /*eb80*/  IMAD R7, R0, UR4, R7 ;  /* 0x0000000400077c24 */ /* 0x000fe4000f8e0207 */
[----:B------:R-:W-:Y:S01]  /*eb90*/  IMAD.MOV.U32 R0, RZ, RZ, R31 ;  /* 0x000000ffff007224 */ /* 0x000fe200078e001f */
[----:B------:R-:W-:Y:S01]  /*eba0*/  SEL R33, RZ, 0x1, P0 ;  /* 0x00000001ff217807 */ /* 0x000fe20000000000 */
[----:B------:R-:W-:Y:S01]  /*ebb0*/  VIADD R31, R31, 0xffffffff ;  /* 0xffffffff1f1f7836 */ /* 0x000fe20000000000 */
[----:B------:R-:W-:Y:S01]  /*ebc0*/  SEL R30, R30, RZ, P0 ;  /* 0x000000ff1e1e7207 */ /* 0x000fe20000000000 */
[----:B0-----:R-:W-:Y:S01]  /*ebd0*/  IMAD R5, R3, UR4, R10 ;  /* 0x0000000403057c24 */ /* 0x001fe2000f8e020a */
[----:B------:R-:W-:Y:S02]  /*ebe0*/  LOP3.LUT R33, R24, R33, RZ, 0x3c, !PT ;  /* 0x0000002118217212 */ /* 0x000fe400078e3cff */
[----:B------:R-:W-:-:S02]  /*ebf0*/  ISETP.GT.AND P2, PT, R0, RZ, PT ;  /* 0x000000ff0000720c */ /* 0x000fc40003f44270 */
[----:B--2---:R-:W-:Y:S01]  /*ec00*/  SHF.R.S32.HI R26, RZ, 0x1f, R8 ;  /* 0x0000001fff1a7819 */ /* 0x004fe20000011408 */
[----:B------:R-:W-:Y:S10]  /*ec10*/  @!P3 BRA `(.L_x_3695) ;  /* 0x000000000004b947 */ /* 0x000ff40003800000 */
[----:B------:R-:W-:Y:S01]  /*ec20*/  BPT.TRAP 0x1 ;  /* 0x000000040000795c */ /* 0x000fe20000300000 */
.L_x_3695:
[----:B------:R-:W-:Y:S01]  /*ec30*/  LEA R4, R30, UR41, 0x3 ;  /* 0x000000291e047c11 */ /* 0x000fe2000f8e18ff */
[----:B------:R-:W-:Y:S01]  /*ec40*/  BSSY B0, `(.L_x_3696) ;  /* 0x0000005000007945 */ /* 0x000fe20003800000 */
[----:B------:R-:W-:Y:S02]  /*ec50*/  SHF.L.U32 R28, R33, 0x1f, RZ ;  /* 0x0000001f211c7819 */ /* 0x000fe400000006ff */
[----:B------:R-:W-:Y:S02]  /*ec60*/  SHF.R.S32.HI R27, RZ, 0x1f, R7 ;  /* 0x0000001fff1b7819 */ /* 0x000fe40000011407 */
[----:B------:R-:W0:Y:S02]  /*ec70*/  SYNCS.PHASECHK.TRANS64.TRYWAIT P0, [R4+URZ+0x33480], R28 ;  /* 0x0334801c040075a7 */ /* 0x000e24000800017f */
[----:B0-----:R-:W-:Y:S05]  /*ec80*/  @!P0 BRA `(.L_x_3697) ;  /* 0x0000003c00348947 */ /* 0x001fea0003800000 */
.L_x_3776:
[----:B------:R-:W-:Y:S05]  /*ec90*/  BSYNC B0 ;  /* 0x0000000000007941 */ /* 0x000fea0003800000 */
.L_x_3696:
[----:B------:R-:W2:Y:S01]  /*eca0*/  LDL R11, [R1+0x8] ;  /* 0x00000800010b7983 */ /* 0x000ea20000100800 */
[----:B------:R-:W-:Y:S01]  /*ecb0*/  ULDC.64 UR4, c[0x0][0x328] ;  /* 0x0000ca0000047ab9 */ /* 0x000fe20000000a00 */
[----:B------:R-:W-:Y:S01]  /*ecc0*/  ULDC.64 UR6, c[0x0][0x338] ;  /* 0x0000ce0000067ab9 */ /* 0x000fe20000000a00 */
[----:B------:R-:W-:Y:S01]  /*ecd0*/  IMAD R0, R27, UR4, RZ ;  /* 0x000000041b007c24 */ /* 0x000fe2000f8e02ff */
[----:B------:R-:W-:Y:S01]  /*ece0*/  ULDC.64 UR8, c[0x0][0x330] ;  /* 0x0000cc0000087ab9 */ /* 0x000fe20000000a00 */
[C---:B------:R-:W-:Y:S01]  /*ecf0*/  IMAD.WIDE.U32 R2, R7.reuse, UR4, RZ ;  /* 0x0000000407027c25 */ /* 0x040fe2000f8e00ff */
[----:B------:R-:W-:Y:S01]  /*ed00*/  SHF.R.S32.HI R29, RZ, 0x1f, R5 ;  /* 0x0000001fff1d7819 */ /* 0x000fe20000011405 */
[----:B------:R-:W-:Y:S01]  /*ed10*/  ULDC.64 UR10, c[0x0][0x318] ;  /* 0x0000c600000a7ab9 */ /* 0x000fe20000000a00 */
[----:B-----5:R-:W-:Y:S01]  /*ed20*/  SHF.R.S32.HI R25, RZ, 0x1f, R6 ;  /* 0x0000001fff197819 */ /* 0x020fe20000011406 */
[----:B------:R-:W-:Y:S01]  /*ed30*/  IMAD R9, R7, UR5, R0 ;  /* 0x0000000507097c24 */ /* 0x000fe2000f8e0200 */
[----:B------:R-:W-:-:S02]  /*ed40*/  LOP3.LUT P4, RZ, R18, 0x4, RZ, 0xc0, !PT ;  /* 0x0000000412ff7812 */ /* 0x000fc4000788c0ff */
[C---:B------:R-:W-:Y:S01]  /*ed50*/  LOP3.LUT P3, RZ, R18.reuse, 0x2, RZ, 0xc0, !PT ;  /* 0x0000000212ff7812 */ /* 0x040fe2000786c0ff */
[----:B------:R-:W-:Y:S01]  /*ed60*/  IMAD.IADD R3, R3, 0x1, R9 ;  /* 0x0000000103037824 */ /* 0x000fe200078e0209 */
[----:B------:R-:W-:Y:S01]  /*ed70*/  LOP3.LUT P1, RZ, R18, 0x1, RZ, 0xc0, !PT ;  /* 0x0000000112ff7812 */ /* 0x000fe2000782c0ff */
[----:B------:R-:W-:Y:S02]  /*ed80*/  IMAD R9, R26, UR6, RZ ;  /* 0x000000061a097c24 */ /* 0x000fe4000f8e02ff */
[----:B------:R-:W-:-:S04]  /*ed90*/  IMAD.WIDE.U32 R2, R8, UR6, R2 ;  /* 0x0000000608027c25 */ /* 0x000fc8000f8e0002 */
[----:B------:R-:W-:Y:S02]  /*eda0*/  IMAD R0, R8, UR7, R9 ;  /* 0x0000000708007c24 */ /* 0x000fe4000f8e0209 */
[----:B------:R-:W-:Y:S02]  /*edb0*/  IMAD R9, R34, UR8, RZ ;  /* 0x0000000822097c24 */ /* 0x000fe4000f8e02ff */
[----:B------:R-:W-:Y:S02]  /*edc0*/  IMAD.IADD R3, R3, 0x1, R0 ;  /* 0x0000000103037824 */ /* 0x000fe400078e0200 */
[C---:B------:R-:W-:Y:S02]  /*edd0*/  IMAD R20, R22.reuse, UR9, R9 ;  /* 0x0000000916147c24 */ /* 0x040fe4000f8e0209 */
[----:B------:R-:W-:-:S04]  /*ede0*/  IMAD.WIDE.U32 R2, R22, UR8, R2 ;  /* 0x0000000816027c25 */ /* 0x000fc8000f8e0002 */
[----:B------:R-:W-:Y:S01]  /*edf0*/  IMAD R0, R29, UR4, RZ ;  /* 0x000000041d007c24 */ /* 0x000fe2000f8e02ff */
[----:B------:R-:W-:-:S03]  /*ee00*/  IADD3 R9, P0, R2, UR10, RZ ;  /* 0x0000000a02097c10 */ /* 0x000fc6000ff1e0ff */
[C---:B------:R-:W-:Y:S01]  /*ee10*/  IMAD R0, R5.reuse, UR5, R0 ;  /* 0x0000000505007c24 */ /* 0x040fe2000f8e0200 */
[----:B------:R-:W-:Y:S01]  /*ee20*/  IADD3.X R10, R20, UR11, R3, P0, !PT ;  /* 0x0000000b140a7c10 */ /* 0x000fe200087fe403 */
[----:B------:R-:W-:Y:S01]  /*ee30*/  IMAD.WIDE.U32 R2, R5, UR4, RZ ;  /* 0x0000000405027c25 */ /* 0x000fe2000f8e00ff */
[----:B------:R-:W-:-:S03]  /*ee40*/  UMOV UR4, 0xffffffff ;  /* 0xffffffff00047882 */ /* 0x000fc60000000000 */
[----:B------:R-:W-:Y:S02]  /*ee50*/  IMAD.IADD R3, R3, 0x1, R0 ;  /* 0x0000000103037824 */ /* 0x000fe400078e0200 */
[----:B------:R-:W-:Y:S02]  /*ee60*/  IMAD R0, R25, UR6, RZ ;  /* 0x0000000619007c24 */ /* 0x000fe4000f8e02ff */
[----:B------:R-:W-:-:S04]  /*ee70*/  IMAD.WIDE.U32 R2, R6, UR6, R2 ;  /* 0x0000000606027c25 */ /* 0x000fc8000f8e0002 */
[----:B------:R-:W-:-:S05]  /*ee80*/  IMAD R0, R6, UR7, R0 ;  /* 0x0000000706007c24 */ /* 0x000fca000f8e0200 */
[----:B------:R-:W-:-:S03]  /*ee90*/  IADD3 R3, R3, R0, RZ ;  /* 0x0000000003037210 */ /* 0x000fc60007ffe0ff */
[----:B------:R-:W-:-:S03]  /*eea0*/  IMAD.WIDE.U32 R2, R22, UR8, R2 ;  /* 0x0000000816027c25 */ /* 0x000fc6000f8e0002 */
[----:B------:R-:W-:-:S04]  /*eeb0*/  IADD3 R21, P0, R2, UR10, RZ ;  /* 0x0000000a02157c10 */ /* 0x000fc8000ff1e0ff */
[----:B------:R-:W-:Y:S01]  /*eec0*/  IADD3.X R20, R20, UR11, R3, P0, !PT ;  /* 0x0000000b14147c10 */ /* 0x000fe200087fe403 */
[----:B--2---:R-:W-:Y:S01]  /*eed0*/  IMAD R35, R30, 0x7800, R11 ;  /* 0x000078001e237824 */ /* 0x004fe200078e020b */
[----:B------:R-:W-:Y:S07]  /*eee0*/  BRA.DIV UR4, `(.L_x_3698) ;  /* 0x0000003a04b07947 */ /* 0x000fee000b800000 */
[----:B------:R-:W1:Y:S04]  /*eef0*/  SHFL.IDX PT, R2, R9, RZ, 0x1c1f ;  /* 0x001c1fff09027589 */ /* 0x000e6800000e0000 */
[----:B------:R-:W2:Y:S04]  /*ef00*/  SHFL.IDX PT, R0, R10, RZ, 0x1c1f ;  /* 0x001c1fff0a007589 */ /* 0x000ea800000e0000 */
[----:B------:R-:W-:Y:S01]  /*ef10*/  SHFL.IDX PT, R20, R20, RZ, 0x1c1f ;  /* 0x001c1fff14147589 */ /* 0x000fe200000e0000 */
[----:B-1----:R-:W-:-:S05]  /*ef20*/  IADD3 R2, P0, R36, R2, RZ ;  /* 0x0000000224027210 */ /* 0x002fca0007f1e0ff */
[----:B--2---:R-:W-:Y:S02]  /*ef30*/  IMAD.X R3, RZ, RZ, R0, P0 ;  /* 0x000000ffff037224 */ /* 0x004fe400000e0600 */
[----:B------:R-:W-:Y:S02]  /*ef40*/  VIADD R0, R35, UR41 ;  /* 0x0000002923007c36 */ /* 0x000fe40008000000 */
[----:B------:R-:W-:Y:S04]  /*ef50*/  SHFL.IDX PT, R35, R10, 0x2, 0x1c1f ;  /* 0x005c1f000a237f89 */ /* 0x000fe800000e0000 */
[----:B------:R-:W-:Y:S04]  /*ef60*/  LDGSTS.E.BYPASS.LTC128B.128 [R0+0xf200], desc[UR48][R2.64], !P4 ;  /* 0x0f20000002007fae */ /* 0x000fe8000e101d70 */
[----:B------:R-:W-:Y:S04]  /*ef70*/  LDGSTS.E.BYPASS.LTC128B.128 [R0+0x11a00], desc[UR48][R2.64+0x40], !P3 ;  /* 0x11a0004002007fae */ /* 0x000fe8000d901d70 */
[----:B------:R1:W-:Y:S04]  /*ef80*/  LDGSTS.E.BYPASS.LTC128B.128 [R0+0x14200], desc[UR48][R2.64+0x80], !P1 ;  /* 0x1420008002007fae */ /* 0x0003e8000c901d70 */
[----:B-1----:R-:W1:Y:S04]  /*ef90*/  SHFL.IDX PT, R2, R9, 0x1, 0x1c1f ;  /* 0x003c1f0009027f89 */ /* 0x002e6800000e0000 */
[----:B------:R-:W2:Y:S01]  /*efa0*/  SHFL.IDX PT, R3, R10, 0x1, 0x1c1f ;  /* 0x003c1f000a037f89 */ /* 0x000ea200000e0000 */
[----:B-1----:R-:W-:-:S05]  /*efb0*/  IADD3 R2, P0, R36, R2, RZ ;  /* 0x0000000224027210 */ /* 0x002fca0007f1e0ff */
[----:B--2---:R-:W-:-:S05]  /*efc0*/  IMAD.X R3, RZ, RZ, R3, P0 ;  /* 0x000000ffff037224 */ /* 0x004fca00000e0603 */
[----:B------:R-:W-:Y:S04]  /*efd0*/  LDGSTS.E.BYPASS.LTC128B.128 [R0+0xfa00], desc[UR48][R2.64], !P4 ;  /* 0x0fa0000002007fae */ /* 0x000fe8000e101d70 */
[----:B------:R-:W-:Y:S04]  /*efe0*/  LDGSTS.E.BYPASS.LTC128B.128 [R0+0x12200], desc[UR48][R2.64+0x40], !P3 ;  /* 0x1220004002007fae */ /* 0x000fe8000d901d70 */
        /* <DEDUP_REMOVED lines=11> */
[----:B------:R-:W-:Y:S04]  /*f0a0*/  LDGSTS.E.BYPASS.LTC128B.128 [R0+0x10a00], desc[UR48][R2.64], !P4 ;  /* 0x10a0000002007fae */ /* 0x000fe8000e101d70 */
[----:B------:R-:W-:Y:S04]  /*f0b0*/  LDGSTS.E.BYPASS.LTC128B.128 [R0+0x13200], desc[UR48][R2.64+0x40], !P3 ;  /* 0x1320004002007fae */ /* 0x000fe8000d901d70 */
[----:B------:R1:W-:Y:S04]  /*f0c0*/  LDGSTS.E.BYPASS.LTC128B.128 [R0+0x15a00], desc[UR48][R2.64+0x80], !P1 ;  /* 0x15a0008002007fae */ /* 0x0003e8000c901d70 */
[----:B-1----:R1:W2:Y:S02]  /*f0d0*/  SHFL.IDX PT, R2, R21, RZ, 0x1c1f ;  /* 0x001c1fff15027589 */ /* 0x0022a400000e0000 */
.L_x_3788:
[----:B--2---:R-:W-:-:S05]  /*f0e0*/  IADD3 R2, P0, R36, R2, RZ ;  /* 0x0000000224027210 */ /* 0x004fca0007f1e0ff */
        /* <DEDUP_REMOVED lines=9> */
.L_x_3699:
        /* <DEDUP_REMOVED lines=11> */
.L_x_3700:
[----:B------:R2:W-:Y:S01]  /*f230*/  SYNCS.ARRIVE.TRANS64.A1T0 RZ, [R4+URZ+0x33470], RZ ;  /* 0x033470ff04ff79a7 */ /* 0x0005e2000810003f */
[----:B------:R-:W-:Y:S05]  /*f240*/  @!P3 BRA `(.L_x_3701) ;  /* 0x000000000004b947 */ /* 0x000fea0003800000 */
[----:B------:R-:W-:Y:S01]  /*f250*/  BPT.TRAP 0x1 ;  /* 0x000000040000795c */ /* 0x000fe20000300000 */
.L_x_3701:
[----:B------:R-:W3:Y:S01]  /*f260*/  SYNCS.PHASECHK.TRANS64.TRYWAIT P0, [R4+URZ+0x33440], R28 ;  /* 0x0334401c040075a7 */ /* 0x000ee2000800017f */
[----:B------:R-:W-:Y:S04]  /*f270*/  BSSY B0, `(.L_x_3702) ;  /* 0x0000002000007945 */ /* 0x000fe80003800000 */
[----:B---3--:R-:W-:Y:S05]  /*f280*/  @!P0 BRA `(.L_x_3703) ;  /* 0x0000003c00488947 */ /* 0x008fea0003800000 */
.L_x_3789:
[----:B------:R-:W-:Y:S05]  /*f290*/  BSYNC B0 ;  /* 0x0000000000007941 */ /* 0x000fea0003800000 */
.L_x_3702:
[----:B------:R-:W-:Y:S01]  /*f2a0*/  ULDC.64 UR4, c[0x0][0x310] ;  /* 0x0000c40000047ab9 */ /* 0x000fe20000000a00 */
[----:B------:R-:W-:Y:S01]  /*f2b0*/  ULDC.64 UR6, c[0x0][0x300] ;  /* 0x0000c00000067ab9 */ /* 0x000fe20000000a00 */
[----:B------:R-:W-:Y:S01]  /*f2c0*/  IMAD R9, R26, UR4, RZ ;  /* 0x000000041a097c24 */ /* 0x000fe2000f8e02ff */
[----:B------:R-:W-:Y:S01]  /*f2d0*/  ULDC.64 UR8, c[0x0][0x308] ;  /* 0x0000c20000087ab9 */ /* 0x000fe20000000a00 */
[----:B------:R-:W-:Y:S01]  /*f2e0*/  IMAD.WIDE.U32 R2, R8, UR4, RZ ;  /* 0x0000000408027c25 */ /* 0x000fe2000f8e00ff */
[----:B------:R-:W-:Y:S01]  /*f2f0*/  ULDC.64 UR10, c[0x0][0x2e8] ;  /* 0x0000ba00000a7ab9 */ /* 0x000fe20000000a00 */
[----:B------:R-:W-:Y:S02]  /*f300*/  LOP3.LUT P4, RZ, R18, 0x4, RZ, 0xc0, !PT ;  /* 0x0000000412ff7812 */ /* 0x000fe4000788c0ff */
[----:B------:R-:W-:Y:S01]  /*f310*/  IMAD R9, R8, UR5, R9 ;  /* 0x0000000508097c24 */ /* 0x000fe2000f8e0209 */
[C---:B------:R-:W-:Y:S01]  /*f320*/  LOP3.LUT P3, RZ, R18.reuse, 0x2, RZ, 0xc0, !PT ;  /* 0x0000000212ff7812 */ /* 0x040fe2000786c0ff */
[----:B------:R-:W-:Y:S01]  /*f330*/  IMAD R27, R27, UR6, RZ ;  /* 0x000000061b1b7c24 */ /* 0x000fe2000f8e02ff */
[----:B------:R-:W-:Y:S01]  /*f340*/  LOP3.LUT P1, RZ, R18, 0x1, RZ, 0xc0, !PT ;  /* 0x0000000112ff7812 */ /* 0x000fe2000782c0ff */
[----:B------:R-:W-:-:S02]  /*f350*/  IMAD.IADD R3, R3, 0x1, R9 ;  /* 0x0000000103037824 */ /* 0x000fc400078e0209 */
[C---:B------:R-:W-:Y:S02]  /*f360*/  IMAD R27, R7.reuse, UR7, R27 ;  /* 0x00000007071b7c24 */ /* 0x040fe4000f8e021b */
[----:B------:R-:W-:-:S04]  /*f370*/  IMAD.WIDE.U32 R2, R7, UR6, R2 ;  /* 0x0000000607027c25 */ /* 0x000fc8000f8e0002 */
[----:B------:R-:W-:Y:S02]  /*f380*/  IMAD.IADD R3, R3, 0x1, R27 ;  /* 0x0000000103037824 */ /* 0x000fe400078e021b */
[----:B------:R-:W-:Y:S02]  /*f390*/  IMAD R7, R34, UR8, RZ ;  /* 0x0000000822077c24 */ /* 0x000fe4000f8e02ff */
[----:B------:R-:W-:-:S04]  /*f3a0*/  IMAD.WIDE.U32 R2, R22, UR8, R2 ;  /* 0x0000000816027c25 */ /* 0x000fc8000f8e0002 */
[----:B------:R-:W-:Y:S01]  /*f3b0*/  IMAD R7, R22, UR9, R7 ;  /* 0x0000000916077c24 */ /* 0x000fe2000f8e0207 */
[----:B------:R-:W-:Y:S01]  /*f3c0*/  IADD3 R20, P0, R2, UR10, RZ ;  /* 0x0000000a02147c10 */ /* 0x000fe2000ff1e0ff */
[----:B------:R-:W-:-:S03]  /*f3d0*/  IMAD R25, R25, UR4, RZ ;  /* 0x0000000419197c24 */ /* 0x000fc6000f8e02ff */
[----:B-1----:R-:W-:Y:S01]  /*f3e0*/  IADD3.X R21, R7, UR11, R3, P0, !PT ;  /* 0x0000000b07157c10 */ /* 0x002fe200087fe403 */
        /* <DEDUP_REMOVED lines=11> */
[----:B------:R-:W-:Y:S08]  /*f4a0*/  BRA.DIV UR4, `(.L_x_3704) ;  /* 0x0000003a04d47947 */ /* 0x000ff0000b800000 */
[----:B------:R-:W1:Y:S04]  /*f4b0*/  SHFL.IDX PT, R14, R20, RZ, 0x1c1f ;  /* 0x001c1fff140e7589 */ /* 0x000e6800000e0000 */
[----:B------:R-:W4:Y:S04]  /*f4c0*/  SHFL.IDX PT, R3, R21, RZ, 0x1c1f ;  /* 0x001c1fff15037589 */ /* 0x000f2800000e0000 */
[----:B------:R-:W-:Y:S04]  /*f4d0*/  SHFL.IDX PT, R2, R20, 0x2, 0x1c1f ;  /* 0x005c1f0014027f89 */ /* 0x000fe800000e0000 */
[----:B------:R-:W-:Y:S01]  /*f4e0*/  SHFL.IDX PT, R25, R25, RZ, 0x1c1f ;  /* 0x001c1fff19197589 */ /* 0x000fe200000e0000 */
[----:B-1----:R-:W-:-:S03]  /*f4f0*/  IADD3 R10, P0, R36, R14, RZ ;  /* 0x0000000e240a7210 */ /* 0x002fc60007f1e0ff */
[----:B------:R-:W1:Y:S02]  /*f500*/  SHFL.IDX PT, R14, R20, 0x1, 0x1c1f ;  /* 0x003c1f00140e7f89 */ /* 0x000e6400000e0000 */
[----:B----4-:R-:W-:Y:S02]  /*f510*/  IMAD.X R11, RZ, RZ, R3, P0 ;  /* 0x000000ffff0b7224 */ /* 0x010fe400000e0603 */
[----:B------:R-:W4:Y:S04]  /*f520*/  SHFL.IDX PT, R3, R21, 0x1, 0x1c1f ;  /* 0x003c1f0015037f89 */ /* 0x000f2800000e0000 */
[----:B------:R0:W-:Y:S04]  /*f530*/  LDGSTS.E.BYPASS.LTC128B.128 [R0+0x24200], desc[UR48][R10.64], !P4 ;  /* 0x242000000a007fae */ /* 0x0001e8000e101d70 */
[----:B------:R0:W-:Y:S04]  /*f540*/  LDGSTS.E.BYPASS.LTC128B.128 [R0+0x26a00], desc[UR48][R10.64+0x40], !P3 ;  /* 0x26a000400a007fae */ /* 0x0001e8000d901d70 */
[----:B------:R0:W-:Y:S01]  /*f550*/  LDGSTS.E.BYPASS.LTC128B.128 [R0+0x29200], desc[UR48][R10.64+0x80], !P1 ;  /* 0x292000800a007fae */ /* 0x0001e2000c901d70 */
[----:B-1----:R-:W-:-:S03]  /*f560*/  IADD3 R8, P0, R36, R14, RZ ;  /* 0x0000000e24087210 */ /* 0x002fc60007f1e0ff */
[----:B------:R-:W-:Y:S02]  /*f570*/  SHFL.IDX PT, R14, R5, RZ, 0x1c1f ;  /* 0x001c1fff050e7589 */ /* 0x000fe400000e0000 */
[----:B----4-:R-:W-:Y:S01]  /*f580*/  IMAD.X R9, RZ, RZ, R3, P0 ;  /* 0x000000ffff097224 */ /* 0x010fe200000e0603 */
[C---:B------:R-:W-:Y:S01]  /*f590*/  IADD3 R6, P0, R36.reuse, R2, RZ ;  /* 0x0000000224067210 */ /* 0x040fe20007f1e0ff */
[----:B------:R-:W1:Y:S04]  /*f5a0*/  SHFL.IDX PT, R3, R21, 0x2, 0x1c1f ;  /* 0x005c1f0015037f89 */ /* 0x000e6800000e0000 */
[----:B------:R-:W4:Y:S04]  /*f5b0*/  SHFL.IDX PT, R2, R20, 0x3, 0x1c1f ;  /* 0x007c1f0014027f89 */ /* 0x000f2800000e0000 */
[----:B------:R-:W5:Y:S04]  /*f5c0*/  SHFL.IDX PT, R21, R21, 0x3, 0x1c1f ;  /* 0x007c1f0015157f89 */ /* 0x000f6800000e0000 */
[----:B------:R0:W-:Y:S04]  /*f5d0*/  LDGSTS.E.BYPASS.LTC128B.128 [R0+0x24a00], desc[UR48][R8.64], !P4 ;  /* 0x24a0000008007fae */ /* 0x0001e8000e101d70 */
[----:B------:R0:W-:Y:S04]  /*f5e0*/  LDGSTS.E.BYPASS.LTC128B.128 [R0+0x27200], desc[UR48][R8.64+0x40], !P3 ;  /* 0x2720004008007fae */ /* 0x0001e8000d901d70 */
[----:B------:R0:W-:Y:S01]  /*f5f0*/  LDGSTS.E.BYPASS.LTC128B.128 [R0+0x29a00], desc[UR48][R8.64+0x80], !P1 ;  /* 0x29a0008008007fae */ /* 0x0001e2000c901d70 */
[----:B-1----:R-:W-:Y:S01]  /*f600*/  IMAD.X R7, RZ, RZ, R3, P0 ;  /* 0x000000ffff077224 */ /* 0x002fe200000e0603 */
[----:B----4-:R-:W-:-:S04]  /*f610*/  IADD3 R2, P0, R36, R2, RZ ;  /* 0x0000000224027210 */ /* 0x010fc80007f1e0ff */
[----:B------:R0:W-:Y:S01]  /*f620*/  LDGSTS.E.BYPASS.LTC128B.128 [R0+0x25200], desc[UR48][R6.64], !P4 ;  /* 0x2520000006007fae */ /* 0x0001e2000e101d70 */
[----:B-----5:R-:W-:-:S03]  /*f630*/  IADD3.X R3, RZ, R21, RZ, P0, !PT ;  /* 0x00000015ff037210 */ /* 0x020fc600007fe4ff */
[----:B------:R0:W-:Y:S04]  /*f640*/  LDGSTS.E.BYPASS.LTC128B.128 [R0+0x27a00], desc[UR48][R6.64+0x40], !P3 ;  /* 0x27a0004006007fae */ /* 0x0001e8000d901d70 */
[----:B------:R0:W-:Y:S04]  /*f650*/  LDGSTS.E.BYPASS.LTC128B.128 [R0+0x2a200], desc[UR48][R6.64+0x80], !P1 ;  /* 0x2a20008006007fae */ /* 0x0001e8000c901d70 */
[----:B------:R0:W-:Y:S04]  /*f660*/  LDGSTS.E.BYPASS.LTC128B.128 [R0+0x25a00], desc[UR48][R2.64], !P4 ;  /* 0x25a0000002007fae */ /* 0x0001e8000e101d70 */
[----:B------:R0:W-:Y:S04]  /*f670*/  LDGSTS.E.BYPASS.LTC128B.128 [R0+0x28200], desc[UR48][R2.64+0x40], !P3 ;  /* 0x2820004002007fae */ /* 0x0001e8000d901d70 */
[----:B------:R0:W-:Y:S02]  /*f680*/  LDGSTS.E.BYPASS.LTC128B.128 [R0+0x2aa00], desc[UR48][R2.64+0x80], !P1 ;  /* 0x2aa0008002007fae */ /* 0x0001e4000c901d70 */
.L_x_3801:
[----:B0-----:R-:W-:-:S05]  /*f690*/  IADD3 R2, P0, R36, R14, RZ ;  /* 0x0000000e24027210 */ /* 0x001fca0007f1e0ff */
        /* <DEDUP_REMOVED lines=9> */
.L_x_3705:
        /* <DEDUP_REMOVED lines=11> */
.L_x_3706:
[----:B------:R-:W-:Y:S01]  /*f7e0*/  IMAD.U32 R0, RZ, RZ, UR47 ;  /* 0x0000002fff007e24 */ /* 0x000fe2000f8e00ff */
[----:B------:R0:W-:Y:S04]  /*f7f0*/  SYNCS.ARRIVE.TRANS64.A1T0 RZ, [R4+URZ+0x33430], RZ ;  /* 0x033430ff04ff79a7 */ /* 0x0001e8000810003f */
[----:B------:R-:W-:-:S13]  /*f800*/  ISETP.NE.AND P0, PT, R0, 0x3, PT ;  /* 0x000000030000780c */ /* 0x000fda0003f05270 */
[----:B0-----:R-:W-:Y:S05]  /*f810*/  @!P0 BRA `(.L_x_3707) ;  /* 0x0000000000048947 */ /* 0x001fea0003800000 */
[----:B------:R-:W-:Y:S01]  /*f820*/  BPT.TRAP 0x1 ;  /* 0x000000040000795c */ /* 0x000fe20000300000 */
.L_x_3707:
[----:B------:R-:W-:Y:S01]  /*f830*/  LOP3.LUT R3, R24, 0x1, RZ, 0x3c, !PT ;  /* 0x0000000118037812 */ /* 0x000fe200078e3cff */
[----:B------:R-:W-:Y:S01]  /*f840*/  BSSY B0, `(.L_x_3708) ;  /* 0x0000005000007945 */ /* 0x000fe20003800000 */
[----:B------:R-:W-:Y:S02]  /*f850*/  LEA R2, R23, UR41, 0x3 ;  /* 0x0000002917027c11 */ /* 0x000fe4000f8e18ff */
[----:B------:R-:W-:-:S04]  /*f860*/  SHF.L.U32 R3, R3, 0x1f, RZ ;  /* 0x0000001f03037819 */ /* 0x000fc800000006ff */
[----:B------:R-:W0:Y:S02]  /*f870*/  SYNCS.PHASECHK.TRANS64.TRYWAIT P1, [R2+URZ+0x33470], R3 ;  /* 0x03347003020075a7 */ /* 0x000e24000802017f */
[----:B0-----:R-:W-:Y:S05]  /*f880*/  @!P1 BRA `(.L_x_3709) ;  /* 0x0000003c004c9947 */ /* 0x001fea0003800000 */
.L_x_3802:
[----:B------:R-:W-:Y:S05]  /*f890*/  BSYNC B0 ;  /* 0x0000000000007941 */ /* 0x000fea0003800000 */
.L_x_3708:
[----:B------:R-:W-:-:S05]  /*f8a0*/  IMAD.U32 R0, RZ, RZ, UR46 ;  /* 0x0000002eff007e24 */ /* 0x000fca000f8e00ff */
[----:B------:R-:W-:-:S13]  /*f8b0*/  ISETP.NE.AND P1, PT, R0, 0x3, PT ;  /* 0x000000030000780c */ /* 0x000fda0003f25270 */
[----:B------:R-:W-:Y:S05]  /*f8c0*/  @!P1 BRA `(.L_x_3710) ;  /* 0x0000000000049947 */ /* 0x000fea0003800000 */
[----:B------:R-:W-:Y:S01]  /*f8d0*/  BPT.TRAP 0x1 ;  /* 0x000000040000795c */ /* 0x000fe20000300000 */
.L_x_3710:
[----:B0-----:R-:W-:Y:S01]  /*f8e0*/  SHF.L.U32 R3, R24, 0x1f, RZ ;  /* 0x0000001f18037819 */ /* 0x001fe200000006ff */
[----:B------:R-:W-:-:S03]  /*f8f0*/  IMAD R0, R23, 0x7800, RZ ;  /* 0x0000780017007824 */ /* 0x000fc600078e02ff */
[----:B------:R-:W0:Y:S02]  /*f900*/  SYNCS.PHASECHK.TRANS64.TRYWAIT P1, [R2+URZ+0x33460], R3 ;  /* 0x03346003020075a7 */ /* 0x000e24000802017f */
[----:B0-----:R-:W-:Y:S05]  /*f910*/  @!P1 BRA `(.L_x_3711) ;  /* 0x0000003c003c9947 */ /* 0x001fea0003800000 */
.L_x_3803:
[C---:B------:R-:W-:Y:S01]  /*f920*/  LOP3.LUT R12, R0.reuse, R16, RZ, 0xfc, !PT ;  /* 0x00000010000c7212 */ /* 0x040fe200078efcff */
[----:B------:R-:W-:Y:S05]  /*f930*/  WARPSYNC.ALL ;  /* 0x0000000000007948 */ /* 0x000fea0003800000 */
[----:B--23--:R1:W2:Y:S01]  /*f940*/  LDSM.16.MT88.4 R4, [R12+UR41+0xf200] ;  /* 0x00f200290c04783b */ /* 0x00c2a20008004200 */
[C---:B0-----:R-:W-:Y:S02]  /*f950*/  VIADD R3, R0.reuse, 0x2800 ;  /* 0x0000280000037836 */ /* 0x041fe40000000000 */
[C---:B------:R-:W-:Y:S02]  /*f960*/  VIADD R13, R0.reuse, 0x800 ;  /* 0x00000800000d7836 */ /* 0x040fe40000000000 */
[----:B------:R-:W-:-:S02]  /*f970*/  VIADD R20, R0, 0x5000 ;  /* 0x0000500000147836 */ /* 0x000fc40000000000 */
[----:B------:R-:W-:Y:S02]  /*f980*/  IMAD.U32 R26, RZ, RZ, UR46 ;  /* 0x0000002eff1a7e24 */ /* 0x000fe4000f8e00ff */
[----:B-1----:R-:W-:-:S03]  /*f990*/  VIADD R12, R0, 0x1000 ;  /* 0x00001000000c7836 */ /* 0x002fc60000000000 */
[----:B------:R-:W-:Y:S02]  /*f9a0*/  ISETP.NE.AND P1, PT, R26, 0x3, PT ;  /* 0x000000031a00780c */ /* 0x000fe40003f25270 */
[C-C-:B--2---:R-:W-:Y:S02]  /*f9b0*/  PRMT R8, R4.reuse, 0x6420, R5.reuse ;  /* 0x0000642004087816 */ /* 0x144fe40000000005 */
[----:B------:R-:W-:Y:S02]  /*f9c0*/  PRMT R9, R4, 0x7531, R5 ;  /* 0x0000753104097816 */ /* 0x000fe40000000005 */
[----:B------:R-:W-:Y:S02]  /*f9d0*/  LOP3.LUT R4, R0, R17, RZ, 0xfc, !PT ;  /* 0x0000001100047212 */ /* 0x000fe400078efcff */
[C-C-:B------:R-:W-:Y:S02]  /*f9e0*/  PRMT R10, R6.reuse, 0x6420, R7.reuse ;  /* 0x00006420060a7816 */ /* 0x140fe40000000007 */
[----:B------:R-:W-:Y:S01]  /*f9f0*/  PRMT R11, R6, 0x7531, R7 ;  /* 0x00007531060b7816 */ /* 0x000fe20000000007 */
[----:B------:R-:W-:Y:S01]  /*fa00*/  IMAD.IADD R14, R19, 0x1, R4 ;  /* 0x00000001130e7824 */ /* 0x000fe200078e0204 */
[----:B------:R-:W-:-:S02]  /*fa10*/  LOP3.LUT R4, R3, R16, RZ, 0xfc, !PT ;  /* 0x0000001003047212 */ /* 0x000fc400078efcff */
[-C--:B------:R-:W-:Y:S02]  /*fa20*/  LOP3.LUT R3, R3, R17.reuse, RZ, 0xfc, !PT ;  /* 0x0000001103037212 */ /* 0x080fe400078efcff */
[----:B------:R0:W-:Y:S03]  /*fa30*/  STSM.16.M88.4 [R14], R8 ;  /* 0x000000080e007844 */ /* 0x0001e60000000200 */
[----:B------:R-:W-:Y:S01]  /*fa40*/  IMAD.IADD R25, R19, 0x1, R3 ;  /* 0x0000000113197824 */ /* 0x000fe200078e0203 */
[----:B------:R-:W1:Y:S01]  /*fa50*/  LDSM.16.MT88.4 R4, [R4+UR41+0xf200] ;  /* 0x00f200290404783b */ /* 0x000e620008004200 */
[----:B------:R-:W-:Y:S01]  /*fa60*/  VIADD R3, R0, 0x3800 ;  /* 0x0000380000037836 */ /* 0x000fe20000000000 */
[C---:B0-----:R-:W-:Y:S02]  /*fa70*/  LOP3.LUT R14, R20.reuse, R16, RZ, 0xfc, !PT ;  /* 0x00000010140e7212 */ /* 0x041fe400078efcff */
[----:B------:R-:W-:-:S05]  /*fa80*/  LOP3.LUT R20, R20, R17, RZ, 0xfc, !PT ;  /* 0x0000001114147212 */ /* 0x000fca00078efcff */
[----:B------:R-:W-:Y:S01]  /*fa90*/  IMAD.IADD R20, R19, 0x1, R20 ;  /* 0x0000000113147824 */ /* 0x000fe200078e0214 */
[C-C-:B-1----:R-:W-:Y:S02]  /*faa0*/  PRMT R10, R6.reuse, 0x6420, R7.reuse ;  /* 0x00006420060a7816 */ /* 0x142fe40000000007 */
[----:B------:R-:W-:Y:S02]  /*fab0*/  PRMT R11, R6, 0x7531, R7 ;  /* 0x00007531060b7816 */ /* 0x000fe40000000007 */
[----:B------:R-:W-:Y:S02]  /*fac0*/  LOP3.LUT R6, R13, R17, RZ, 0xfc, !PT ;  /* 0x000000110d067212 */ /* 0x000fe400078efcff */
[C-C-:B------:R-:W-:Y:S02]  /*fad0*/  PRMT R8, R4.reuse, 0x6420, R5.reuse ;  /* 0x0000642004087816 */ /* 0x140fe40000000005 */
[----:B------:R-:W-:Y:S01]  /*fae0*/  PRMT R9, R4, 0x7531, R5 ;  /* 0x0000753104097816 */ /* 0x000fe20000000005 */
[----:B------:R-:W-:-:S05]  /*faf0*/  IMAD.IADD R15, R19, 0x1, R6 ;  /* 0x00000001130f7824 */ /* 0x000fca00078e0206 */
[----:B------:R0:W-:Y:S04]  /*fb00*/  STSM.16.M88.4 [R15], R8 ;  /* 0x000000080f007844 */ /* 0x0001e80000000200 */
[----:B------:R-:W1:Y:S01]  /*fb10*/  LDSM.16.MT88.4 R4, [R14+UR41+0xf200] ;  /* 0x00f200290e04783b */ /* 0x000e620008004200 */
[----:B0-----:R-:W-:Y:S02]  /*fb20*/  IADD3 R15, R0, 0x2000, RZ ;  /* 0x00002000000f7810 */ /* 0x001fe40007ffe0ff */
[C-C-:B-1----:R-:W-:Y:S02]  /*fb30*/  PRMT R8, R4.reuse, 0x6420, R5.reuse ;  /* 0x0000642004087816 */ /* 0x142fe40000000005 */
[----:B------:R-:W-:Y:S02]  /*fb40*/  PRMT R9, R4, 0x7531, R5 ;  /* 0x0000753104097816 */ /* 0x000fe40000000005 */
[----:B------:R-:W-:-:S02]  /*fb50*/  LOP3.LUT R4, R12, R17, RZ, 0xfc, !PT ;  /* 0x000000110c047212 */ /* 0x000fc400078efcff */
[C-C-:B------:R-:W-:Y:S02]  /*fb60*/  PRMT R10, R6.reuse, 0x6420, R7.reuse ;  /* 0x00006420060a7816 */ /* 0x140fe40000000007 */
[----:B------:R-:W-:Y:S01]  /*fb70*/  PRMT R11, R6, 0x7531, R7 ;  /* 0x00007531060b7816 */ /* 0x000fe20000000007 */
[----:B------:R-:W-:Y:S01]  /*fb80*/  IMAD.IADD R21, R19, 0x1, R4 ;  /* 0x0000000113157824 */ /* 0x000fe200078e0204 */
[-C--:B------:R-:W-:Y:S01]  /*fb90*/  LOP3.LUT R4, R13, R16.reuse, RZ, 0xfc, !PT ;  /* 0x000000100d047212 */ /* 0x080fe200078efcff */
[----:B------:R-:W-:Y:S01]  /*fba0*/  VIADD R13, R0, 0x1800 ;  /* 0x00001800000d7836 */ /* 0x000fe20000000000 */
[----:B------:R-:W-:Y:S02]  /*fbb0*/  LOP3.LUT R12, R12, R16, RZ, 0xfc, !PT ;  /* 0x000000100c0c7212 */ /* 0x000fe400078efcff */
[----:B------:R0:W-:Y:S04]  /*fbc0*/  STSM.16.M88.4 [R21], R8 ;  /* 0x0000000815007844 */ /* 0x0001e80000000200 */
[----:B------:R-:W1:Y:S01]  /*fbd0*/  LDSM.16.MT88.4 R4, [R4+UR41+0xf200] ;  /* 0x00f200290404783b */ /* 0x000e620008004200 */
[----:B0-----:R-:W-:Y:S01]  /*fbe0*/  VIADD R21, R0, 0x3000 ;  /* 0x0000300000157836 */ /* 0x001fe20000000000 */
[----:B-1----:R-:W-:-:S02]  /*fbf0*/  PRMT R10, R6, 0x6420, R7 ;  /* 0x00006420060a7816 */ /* 0x002fc40000000007 */
[----:B------:R-:W-:Y:S02]  /*fc00*/  PRMT R11, R6, 0x7531, R7 ;  /* 0x00007531060b7816 */ /* 0x000fe40000000007 */
[----:B------:R-:W-:Y:S02]  /*fc10*/  LOP3.LUT R6, R13, R17, RZ, 0xfc, !PT ;  /* 0x000000110d067212 */ /* 0x000fe400078efcff */
[C-C-:B------:R-:W-:Y:S02]  /*fc20*/  PRMT R8, R4.reuse, 0x6420, R5.reuse ;  /* 0x0000642004087816 */ /* 0x140fe40000000005 */
[----:B------:R-:W-:Y:S01]  /*fc30*/  PRMT R9, R4, 0x7531, R5 ;  /* 0x0000753104097816 */ /* 0x000fe20000000005 */
[----:B------:R-:W-:Y:S01]  /*fc40*/  IMAD.IADD R14, R19, 0x1, R6 ;  /* 0x00000001130e7824 */ /* 0x000fe200078e0206 */
[-C--:B------:R-:W-:Y:S02]  /*fc50*/  LOP3.LUT R5, R21, R16.reuse, RZ, 0xfc, !PT ;  /* 0x0000001015057212 */ /* 0x080fe400078efcff */
[----:B------:R-:W-:-:S02]  /*fc60*/  LOP3.LUT R13, R13, R16, RZ, 0xfc, !PT ;  /* 0x000000100d0d7212 */ /* 0x000fc400078efcff */
[----:B------:R0:W-:Y:S04]  /*fc70*/  STSM.16.M88.4 [R14], R8 ;  /* 0x000000080e007844 */ /* 0x0001e80000000200 */
[----:B------:R-:W1:Y:S01]  /*fc80*/  LDSM.16.MT88.4 R4, [R5+UR41+0xf200] ;  /* 0x00f200290504783b */ /* 0x000e620008004200 */
[----:B0-----:R-:W-:-:S05]  /*fc90*/  VIADD R14, R0, 0x5800 ;  /* 0x00005800000e7836 */ /* 0x001fca0000000000 */
[C---:B------:R-:W-:Y:S02]  /*fca0*/  LOP3.LUT R24, R14.reuse, R16, RZ, 0xfc, !PT ;  /* 0x000000100e187212 */ /* 0x040fe400078efcff */
[----:B------:R-:W-:-:S04]  /*fcb0*/  LOP3.LUT R14, R14, R17, RZ, 0xfc, !PT ;  /* 0x000000110e0e7212 */ /* 0x000fc800078efcff */
[----:B------:R-:W-:Y:S02]  /*fcc0*/  IADD3 R14, R19, R14, RZ ;  /* 0x0000000e130e7210 */ /* 0x000fe40007ffe0ff */
[C-C-:B-1----:R-:W-:Y:S02]  /*fcd0*/  PRMT R8, R4.reuse, 0x6420, R5.reuse ;  /* 0x0000642004087816 */ /* 0x142fe40000000005 */
[----:B------:R-:W-:Y:S02]  /*fce0*/  PRMT R9, R4, 0x7531, R5 ;  /* 0x0000753104097816 */ /* 0x000fe40000000005 */
[----:B------:R-:W-:Y:S02]  /*fcf0*/  LOP3.LUT R4, R15, R17, RZ, 0xfc, !PT ;  /* 0x000000110f047212 */ /* 0x000fe400078efcff */
[C-C-:B------:R-:W-:Y:S02]  /*fd00*/  PRMT R10, R6.reuse, 0x6420, R7.reuse ;  /* 0x00006420060a7816 */ /* 0x140fe40000000007 */
[----:B------:R-:W-:Y:S01]  /*fd10*/  PRMT R11, R6, 0x7531, R7 ;  /* 0x00007531060b7816 */ /* 0x000fe20000000007 */
[----:B------:R-:W-:Y:S01]  /*fd20*/  IMAD.IADD R23, R19, 0x1, R4 ;  /* 0x0000000113177824 */ /* 0x000fe200078e0204 */
[----:B------:R-:W-:-:S04]  /*fd30*/  LOP3.LUT R15, R15, R16, RZ, 0xfc, !PT ;  /* 0x000000100f0f7212 */ /* 0x000fc800078efcff */
[----:B------:R0:W-:Y:S04]  /*fd40*/  STSM.16.M88.4 [R23], R8 ;  /* 0x0000000817007844 */ /* 0x0001e80000000200 */
[----:B------:R-:W1:Y:S01]  /*fd50*/  LDSM.16.MT88.4 R4, [R24+UR41+0xf200] ;  /* 0x00f200291804783b */ /* 0x000e620008004200 */
[----:B0-----:R-:W-:Y:S02]  /*fd60*/  LOP3.LUT R23, R3, R16, RZ, 0xfc, !PT ;  /* 0x0000001003177212 */ /* 0x001fe400078efcff */
[C-C-:B-1----:R-:W-:Y:S02]  /*fd70*/  PRMT R8, R4.reuse, 0x6420, R5.reuse ;  /* 0x0000642004087816 */ /* 0x142fe40000000005 */
[----:B------:R-:W-:Y:S02]  /*fd80*/  PRMT R9, R4, 0x7531, R5 ;  /* 0x0000753104097816 */ /* 0x000fe40000000005 */
[----:B------:R-:W-:-:S02]  /*fd90*/  PRMT R10, R6, 0x6420, R7 ;  /* 0x00006420060a7816 */ /* 0x000fc40000000007 */
[----:B------:R-:W-:-:S05]  /*fda0*/  PRMT R11, R6, 0x7531, R7 ;  /* 0x00007531060b7816 */ /* 0x000fca0000000007 */
[----:B------:R-:W-:Y:S04]  /*fdb0*/  STSM.16.M88.4 [R25], R8 ;  /* 0x0000000819007844 */ /* 0x000fe80000000200 */
[----:B------:R-:W0:Y:S02]  /*fdc0*/  LDSM.16.MT88.4 R4, [R12+UR41+0xf200] ;  /* 0x00f200290c04783b */ /* 0x000e240008004200 */
[C-C-:B0-----:R-:W-:Y:S02]  /*fdd0*/  PRMT R8, R4.reuse, 0x6420, R5.reuse ;  /* 0x0000642004087816 */ /* 0x141fe40000000005 */
[----:B------:R-:W-:Y:S02]  /*fde0*/  PRMT R9, R4, 0x7531, R5 ;  /* 0x0000753104097816 */ /* 0x000fe40000000005 */
[----:B------:R-:W-:-:S02]  /*fdf0*/  LOP3.LUT R4, R21, R17, RZ, 0xfc, !PT ;  /* 0x0000001115047212 */ /* 0x000fc400078efcff */
[C-C-:B------:R-:W-:Y:S02]  /*fe00*/  PRMT R10, R6.reuse, 0x6420, R7.reuse ;  /* 0x00006420060a7816 */ /* 0x140fe40000000007 */
[----:B------:R-:W-:Y:S01]  /*fe10*/  PRMT R11, R6, 0x7531, R7 ;  /* 0x00007531060b7816 */ /* 0x000fe20000000007 */
[----:B------:R-:W-:-:S05]  /*fe20*/  IMAD.IADD R21, R19, 0x1, R4 ;  /* 0x0000000113157824 */ /* 0x000fca00078e0204 */
[----:B------:R0:W-:Y:S04]  /*fe30*/  STSM.16.M88.4 [R21], R8 ;  /* 0x0000000815007844 */ /* 0x0001e80000000200 */
[----:B------:R-:W1:Y:S01]  /*fe40*/  LDSM.16.MT88.4 R4, [R23+UR41+0xf200] ;  /* 0x00f200291704783b */ /* 0x000e620008004200 */
[----:B0-----:R-:W-:Y:S01]  /*fe50*/  VIADD R21, R0, 0x4000 ;  /* 0x0000400000157836 */ /* 0x001fe20000000000 */
[C-C-:B-1----:R-:W-:Y:S02]  /*fe60*/  PRMT R8, R4.reuse, 0x6420, R5.reuse ;  /* 0x0000642004087816 */ /* 0x142fe40000000005 */
[----:B------:R-:W-:Y:S02]  /*fe70*/  PRMT R9, R4, 0x7531, R5 ;  /* 0x0000753104097816 */ /* 0x000fe40000000005 */
[----:B------:R-:W-:Y:S01]  /*fe80*/  LOP3.LUT R4, R3, R17, RZ, 0xfc, !PT ;  /* 0x0000001103047212 */ /* 0x000fe200078efcff */
[----:B------:R-:W-:Y:S01]  /*fe90*/  VIADD R3, R0, 0x6000 ;  /* 0x0000600000037836 */ /* 0x000fe20000000000 */
[----:B------:R-:W-:-:S02]  /*fea0*/  PRMT R10, R6, 0x6420, R7 ;  /* 0x00006420060a7816 */ /* 0x000fc40000000007 */
[----:B------:R-:W-:Y:S01]  /*feb0*/  PRMT R11, R6, 0x7531, R7 ;  /* 0x00007531060b7816 */ /* 0x000fe20000000007 */
[----:B------:R-:W-:Y:S01]  /*fec0*/  IMAD.IADD R12, R19, 0x1, R4 ;  /* 0x00000001130c7824 */ /* 0x000fe200078e0204 */
[----:B------:R-:W-:-:S04]  /*fed0*/  LOP3.LUT R24, R3, R16, RZ, 0xfc, !PT ;  /* 0x0000001003187212 */ /* 0x000fc800078efcff */
[----:B------:R0:W-:Y:S04]  /*fee0*/  STSM.16.M88.4 [R12], R8 ;  /* 0x000000080c007844 */ /* 0x0001e80000000200 */
[----:B------:R-:W1:Y:S01]  /*fef0*/  LDSM.16.MT88.4 R4, [R24+UR41+0xf200] ;  /* 0x00f200291804783b */ /* 0x000e620008004200 */
[----:B0-----:R-:W-:Y:S01]  /*ff00*/  VIADD R12, R0, 0x4800 ;  /* 0x00004800000c7836 */ /* 0x001fe20000000000 */
[C-C-:B-1----:R-:W-:Y:S02]  /*ff10*/  PRMT R8, R4.reuse, 0x6420, R5.reuse ;  /* 0x0000642004087816 */ /* 0x142fe40000000005 */
[----:B------:R-:W-:Y:S02]  /*ff20*/  PRMT R9, R4, 0x7531, R5 ;  /* 0x0000753104097816 */ /* 0x000fe40000000005 */
[----:B------:R-:W-:-:S02]  /*ff30*/  LOP3.LUT R4, R21, R17, RZ, 0xfc, !PT ;  /* 0x0000001115047212 */ /* 0x000fc400078efcff */
[C-C-:B------:R-:W-:Y:S02]  /*ff40*/  PRMT R10, R6.reuse, 0x6420, R7.reuse ;  /* 0x00006420060a7816 */ /* 0x140fe40000000007 */
[----:B------:R-:W-:Y:S01]  /*ff50*/  PRMT R11, R6, 0x7531, R7 ;  /* 0x00007531060b7816 */ /* 0x000fe20000000007 */
[----:B------:R-:W-:Y:S01]  /*ff60*/  IMAD.IADD R23, R19, 0x1, R4 ;  /* 0x0000000113177824 */ /* 0x000fe200078e0204 */
[----:B------:R-:W-:-:S04]  /*ff70*/  LOP3.LUT R21, R21, R16, RZ, 0xfc, !PT ;  /* 0x0000001015157212 */ /* 0x000fc800078efcff */
[----:B------:R-:W-:Y:S04]  /*ff80*/  STSM.16.M88.4 [R23], R8 ;  /* 0x0000000817007844 */ /* 0x000fe80000000200 */
[----:B------:R0:W1:Y:S02]  /*ff90*/  LDSM.16.MT88.4 R4, [R13+UR41+0xf200] ;  /* 0x00f200290d04783b */ /* 0x0000640008004200 */
[C---:B0-----:R-:W-:Y:S02]  /*ffa0*/  VIADD R13, R0.reuse, 0x6800 ;  /* 0x00006800000d7836 */ /* 0x041fe40000000000 */
[----:B------:R-:W-:-:S03]  /*ffb0*/  VIADD R0, R0, 0x7000 ;  /* 0x0000700000007836 */ /* 0x000fc60000000000 */
[-C--:B------:R-:W-:Y:S02]  /*ffc0*/  LOP3.LUT R23, R13, R16.reuse, RZ, 0xfc, !PT ;  /* 0x000000100d177212 */ /* 0x080fe400078efcff */
[C-C-:B-1----:R-:W-:Y:S02]  /*ffd0*/  PRMT R8, R4.reuse, 0x6420, R5.reuse ;  /* 0x0000642004087816 */ /* 0x142fe40000000005 */
[----:B------:R-:W-:Y:S02]  /*ffe0*/  PRMT R9, R4, 0x7531, R5 ;  /* 0x0000753104097816 */ /* 0x000fe40000000005 */
[----:B------:R-:W-:Y:S02]  /*fff0*/  LOP3.LUT R4, R12, R17, RZ, 0xfc, !PT ;  /* 0x000000110c047212 */ /* 0x000fe400078efcff */
[C-C-:B------:R-:W-:Y:S02]  /*10000*/  PRMT R10, R6.reuse, 0x6420, R7.reuse ;  /* 0x00006420060a7816 */ /* 0x140fe40000000007 */
[----:B------:R-:W-:Y:S01]  /*10010*/  PRMT R11, R6, 0x7531, R7 ;  /* 0x00007531060b7816 */ /* 0x000fe20000000007 */
[----:B------:R-:W-:Y:S01]  /*10020*/  IMAD.IADD R24, R19, 0x1, R4 ;  /* 0x0000000113187824 */ /* 0x000fe200078e0204 */
[----:B------:R-:W-:-:S04]  /*10030*/  LOP3.LUT R12, R12, R16, RZ, 0xfc, !PT ;  /* 0x000000100c0c7212 */ /* 0x000fc800078efcff */
[----:B------:R-:W-:Y:S04]  /*10040*/  STSM.16.M88.4 [R24], R8 ;  /* 0x0000000818007844 */ /* 0x000fe80000000200 */
[----:B------:R-:W0:Y:S02]  /*10050*/  LDSM.16.MT88.4 R4, [R21+UR41+0xf200] ;  /* 0x00f200291504783b */ /* 0x000e240008004200 */
[C-C-:B0-----:R-:W-:Y:S02]  /*10060*/  PRMT R8, R4.reuse, 0x6420, R5.reuse ;  /* 0x0000642004087816 */ /* 0x141fe40000000005 */
[----:B------:R-:W-:Y:S02]  /*10070*/  PRMT R9, R4, 0x7531, R5 ;  /* 0x0000753104097816 */ /* 0x000fe40000000005 */
[----:B------:R-:W-:-:S02]  /*10080*/  PRMT R10, R6, 0x6420, R7 ;  /* 0x00006420060a7816 */ /* 0x000fc40000000007 */
[----:B------:R-:W-:-:S05]  /*10090*/  PRMT R11, R6, 0x7531, R7 ;  /* 0x00007531060b7816 */ /* 0x000fca0000000007 */
        /* <DEDUP_REMOVED lines=14> */
[----:B------:R-:W-:Y:S04]  /*10180*/  STSM.16.M88.4 [R3], R8 ;  /* 0x0000000803007844 */ /* 0x000fe80000000200 */
[----:B------:R-:W0:Y:S02]  /*10190*/  LDSM.16.MT88.4 R4, [R12+UR41+0xf200] ;  /* 0x00f200290c04783b */ /* 0x000e240008004200 */
[C-C-:B0-----:R-:W-:Y:S02]  /*101a0*/  PRMT R8, R4.reuse, 0x6420, R5.reuse ;  /* 0x0000642004087816 */ /* 0x141fe40000000005 */
[----:B------:R-:W-:Y:S02]  /*101b0*/  PRMT R9, R4, 0x7531, R5 ;  /* 0x0000753104097816 */ /* 0x000fe40000000005 */
[----:B------:R-:W-:-:S02]  /*101c0*/  LOP3.LUT R4, R13, R17, RZ, 0xfc, !PT ;  /* 0x000000110d047212 */ /* 0x000fc400078efcff */
[C-C-:B------:R-:W-:Y:S02]  /*101d0*/  PRMT R10, R6.reuse, 0x6420, R7.reuse ;  /* 0x00006420060a7816 */ /* 0x140fe40000000007 */
[----:B------:R-:W-:Y:S01]  /*101e0*/  PRMT R11, R6, 0x7531, R7 ;  /* 0x00007531060b7816 */ /* 0x000fe20000000007 */
[C---:B------:R-:W-:Y:S01]  /*101f0*/  IMAD.IADD R13, R19.reuse, 0x1, R4 ;  /* 0x00000001130d7824 */ /* 0x040fe200078e0204 */
[C---:B------:R-:W-:Y:S02]  /*10200*/  LOP3.LUT R4, R0.reuse, R16, RZ, 0xfc, !PT ;  /* 0x0000001000047212 */ /* 0x040fe400078efcff */
[----:B------:R-:W-:Y:S02]  /*10210*/  LOP3.LUT R0, R0, R17, RZ, 0xfc, !PT ;  /* 0x0000001100007212 */ /* 0x000fe400078efcff */
[----:B------:R-:W-:Y:S03]  /*10220*/  STSM.16.M88.4 [R13], R8 ;  /* 0x000000080d007844 */ /* 0x000fe60000000200 */
[----:B------:R-:W-:Y:S01]  /*10230*/  IMAD.IADD R0, R19, 0x1, R0 ;  /* 0x0000000113007824 */ /* 0x000fe200078e0200 */
[----:B------:R-:W0:Y:S02]  /*10240*/  LDSM.16.MT88.4 R4, [R4+UR41+0xf200] ;  /* 0x00f200290404783b */ /* 0x000e240008004200 */
[----:B0-----:R-:W-:-:S02]  /*10250*/  PRMT R8, R4, 0x6420, R5 ;  /* 0x0000642004087816 */ /* 0x001fc40000000005 */
[----:B------:R-:W-:Y:S02]  /*10260*/  PRMT R9, R4, 0x7531, R5 ;  /* 0x0000753104097816 */ /* 0x000fe40000000005 */
[C-C-:B------:R-:W-:Y:S02]  /*10270*/  PRMT R10, R6.reuse, 0x6420, R7.reuse ;  /* 0x00006420060a7816 */ /* 0x140fe40000000007 */
[----:B------:R-:W-:-:S05]  /*10280*/  PRMT R11, R6, 0x7531, R7 ;  /* 0x00007531060b7816 */ /* 0x000fca0000000007 */
[----:B------:R0:W-:Y:S01]  /*10290*/  STSM.16.M88.4 [R0], R8 ;  /* 0x0000000800007844 */ /* 0x0001e20000000200 */
        /* <DEDUP_REMOVED lines=8> */
.L_x_3712:
[----:B-1----:R1:W-:Y:S01]  /*10320*/  SYNCS.ARRIVE.TRANS64.A1T0 RZ, [R2+URZ+0x33450], RZ ;  /* 0x033450ff02ff79a7 */ /* 0x0023e2000810003f */
[----:B------:R-:W-:Y:S06]  /*10330*/  BAR.SYNC.DEFER_BLOCKING 0x2, 0x80 ;  /* 0x0082000000007b1d */ /* 0x000fec0000010000 */
[----:B------:R-:W-:Y:S05]  /*10340*/  @!P0 BRA `(.L_x_3713) ;  /* 0x0000000000048947 */ /* 0x000fea0003800000 */
[----:B------:R-:W-:Y:S01]  /*10350*/  BPT.TRAP 0x1 ;  /* 0x000000040000795c */ /* 0x000fe20000300000 */
.L_x_3713:
[----:B-1----:R-:W-:Y:S02]  /*10360*/  VIADD R2, R2, 0x33480 ;  /* 0x0003348002027836 */ /* 0x002fe40000000000 */
[----:B------:R-:W-:Y:S02]  /*10370*/  IMAD.U32 R3, RZ, RZ, UR45 ;  /* 0x0000002dff037e24 */ /* 0x000fe4000f8e00ff */
[----:B------:R-:W-:Y:S02]  /*10380*/  IMAD.MOV.U32 R24, RZ, RZ, R33 ;  /* 0x000000ffff187224 */ /* 0x000fe400078e0021 */
[----:B------:R-:W-:Y:S01]  /*10390*/  IMAD.MOV.U32 R23, RZ, RZ, R30 ;  /* 0x000000ffff177224 */ /* 0x000fe200078e001e */
[----:B------:R-:W-:-:S04]  /*103a0*/  PRMT R2, R3, 0x654, R2 ;  /* 0x0000065403027816 */ /* 0x000fc80000000002 */
[----:B------:R1:W-:Y:S01]  /*103b0*/  SYNCS.ARRIVE.TRANS64.RED.A1T0 RZ, [R2+URZ], RZ ;  /* 0x000000ff02ff79a7 */ /* 0x0003e2000810043f */
[----:B------:R-:W-:Y:S05]  /*103c0*/  @P2 BRA `(.L_x_3714) ;  /* 0xffffffe400282947 */ /* 0x000fea000383ffff */
.L_x_3694:
[----:B0-----:R-:W-:-:S05]  /*103d0*/  IMAD.U32 R0, RZ, RZ, UR47 ;  /* 0x0000002fff007e24 */ /* 0x001fca000f8e00ff */
[----:B------:R-:W-:-:S13]  /*103e0*/  ISETP.NE.AND P0, PT, R0, 0x3, PT ;  /* 0x000000030000780c */ /* 0x000fda0003f05270 */
[----:B------:R-:W-:Y:S05]  /*103f0*/  @!P0 BRA `(.L_x_3715) ;  /* 0x0000000000048947 */ /* 0x000fea0003800000 */
[----:B------:R-:W-:Y:S01]  /*10400*/  BPT.TRAP 0x1 ;  /* 0x000000040000795c */ /* 0x000fe20000300000 */
.L_x_3715:
[----:B------:R-:W-:Y:S01]  /*10410*/  LOP3.LUT R3, R33, 0x1, RZ, 0x3c, !PT ;  /* 0x0000000121037812 */ /* 0x000fe200078e3cff */
[----:B------:R-:W-:Y:S01]  /*10420*/  BSSY B0, `(.L_x_3716) ;  /* 0x0000005000007945 */ /* 0x000fe20003800000 */
[----:B-1----:R-:W-:Y:S02]  /*10430*/  LEA R2, R30, UR41, 0x3 ;  /* 0x000000291e027c11 */ /* 0x002fe4000f8e18ff */
[----:B------:R-:W-:-:S04]  /*10440*/  SHF.L.U32 R3, R3, 0x1f, RZ ;  /* 0x0000001f03037819 */ /* 0x000fc800000006ff */
[----:B------:R-:W0:Y:S02]  /*10450*/  SYNCS.PHASECHK.TRANS64.TRYWAIT P1, [R2+URZ+0x33470], R3 ;  /* 0x03347003020075a7 */ /* 0x000e24000802017f */
[----:B0-----:R-:W-:Y:S05]  /*10460*/  @!P1 BRA `(.L_x_3717) ;  /* 0x00000030007c9947 */ /* 0x001fea0003800000 */
.L_x_3804:
[----:B------:R-:W-:Y:S05]  /*10470*/  BSYNC B0 ;  /* 0x0000000000007941 */ /* 0x000fea0003800000 */
.L_x_3716:
[----:B------:R-:W-:-:S05]  /*10480*/  IMAD.U32 R0, RZ, RZ, UR46 ;  /* 0x0000002eff007e24 */ /* 0x000fca000f8e00ff */
[----:B------:R-:W-:-:S13]  /*10490*/  ISETP.NE.AND P1, PT, R0, 0x3, PT ;  /* 0x000000030000780c */ /* 0x000fda0003f25270 */
[----:B------:R-:W-:Y:S05]  /*104a0*/  @!P1 BRA `(.L_x_3718) ;  /* 0x0000000000049947 */ /* 0x000fea0003800000 */
[----:B------:R-:W-:Y:S01]  /*104b0*/  BPT.TRAP 0x1 ;  /* 0x000000040000795c */ /* 0x000fe20000300000 */
.L_x_3718:
[----:B------:R-:W-:Y:S01]  /*104c0*/  SHF.L.U32 R5, R33, 0x1f, RZ ;  /* 0x0000001f21057819 */ /* 0x000fe200000006ff */
[----:B------:R-:W-:-:S03]  /*104d0*/  IMAD R0, R30, 0x7800, RZ ;  /* 0x000078001e007824 */ /* 0x000fc600078e02ff */
[----:B------:R-:W1:Y:S02]  /*104e0*/  SYNCS.PHASECHK.TRANS64.TRYWAIT P1, [R2+URZ+0x33460], R5 ;  /* 0x03346005020075a7 */ /* 0x000e64000802017f */
[----:B0-----:R-:W-:Y:S01]  /*104f0*/  LOP3.LUT R3, R0, R16, RZ, 0xfc, !PT ;  /* 0x0000001000037212 */ /* 0x001fe200078efcff */
[----:B-1----:R-:W-:Y:S06]  /*10500*/  @!P1 BRA `(.L_x_3719) ;  /* 0x0000003000689947 */ /* 0x002fec0003800000 */
.L_x_3805:
[----:B------:R-:W-:Y:S05]  /*10510*/  WARPSYNC.ALL ;  /* 0x0000000000007948 */ /* 0x000fea0003800000 */
[----:B0-----:R0:W1:Y:S01]  /*10520*/  LDSM.16.MT88.4 R4, [R3+UR41+0xf200] ;  /* 0x00f200290304783b */ /* 0x0010620008004200 */
[C---:B------:R-:W-:Y:S01]  /*10530*/  VIADD R13, R0.reuse, 0x2800 ;  /* 0x00002800000d7836 */ /* 0x040fe20000000000 */
[C---:B------:R-:W-:Y:S01]  /*10540*/  IADD3 R12, R0.reuse, 0x800, RZ ;  /* 0x00000800000c7810 */ /* 0x040fe20007ffe0ff */
[----:B------:R-:W-:Y:S02]  /*10550*/  VIADD R21, R0, 0x5000 ;  /* 0x0000500000157836 */ /* 0x000fe40000000000 */
[----:B------:R-:W-:-:S02]  /*10560*/  IMAD.U32 R24, RZ, RZ, UR46 ;  /* 0x0000002eff187e24 */ /* 0x000fc4000f8e00ff */
[----:B0-----:R-:W-:-:S03]  /*10570*/  VIADD R3, R0, 0x1000 ;  /* 0x0000100000037836 */ /* 0x001fc60000000000 */
[----:B------:R-:W-:Y:S02]  /*10580*/  ISETP.NE.AND P1, PT, R24, 0x3, PT ;  /* 0x000000031800780c */ /* 0x000fe40003f25270 */
        /* <DEDUP_REMOVED lines=12> */
[----:B------:R-:W-:-:S02]  /*10650*/  LOP3.LUT R6, R12, R17, RZ, 0xfc, !PT ;  /* 0x000000110c067212 */ /* 0x000fc400078efcff */
[C-C-:B------:R-:W-:Y:S02]  /*10660*/  PRMT R8, R4.reuse, 0x6420, R5.reuse ;  /* 0x0000642004087816 */ /* 0x140fe40000000005 */
[----:B------:R-:W-:Y:S01]  /*10670*/  PRMT R9, R4, 0x7531, R5 ;  /* 0x0000753104097816 */ /* 0x000fe20000000005 */
[----:B------:R-:W-:-:S05]  /*10680*/  IMAD.IADD R15, R19, 0x1, R6 ;  /* 0x00000001130f7824 */ /* 0x000fca00078e0206 */
[----:B------:R-:W-:Y:S04]  /*10690*/  STSM.16.M88.4 [R15], R8 ;  /* 0x000000080f007844 */ /* 0x000fe80000000200 */
[----:B------:R0:W1:Y:S02]  /*106a0*/  LDSM.16.MT88.4 R4, [R14+UR41+0xf200] ;  /* 0x00f200290e04783b */ /* 0x0000640008004200 */
[----:B0-----:R-:W-:Y:S01]  /*106b0*/  VIADD R14, R0, 0x1800 ;  /* 0x00001800000e7836 */ /* 0x001fe20000000000 */
[C-C-:B-1----:R-:W-:Y:S02]  /*106c0*/  PRMT R8, R4.reuse, 0x6420, R5.reuse ;  /* 0x0000642004087816 */ /* 0x142fe40000000005 */
[----:B------:R-:W-:Y:S02]  /*106d0*/  PRMT R9, R4, 0x7531, R5 ;  /* 0x0000753104097816 */ /* 0x000fe40000000005 */
[----:B------:R-:W-:-:S02]  /*106e0*/  LOP3.LUT R4, R3, R17, RZ, 0xfc, !PT ;  /* 0x0000001103047212 */ /* 0x000fc400078efcff */
[C-C-:B------:R-:W-:Y:S02]  /*106f0*/  PRMT R10, R6.reuse, 0x6420, R7.reuse ;  /* 0x00006420060a7816 */ /* 0x140fe40000000007 */
[----:B------:R-:W-:Y:S01]  /*10700*/  PRMT R11, R6, 0x7531, R7 ;  /* 0x00007531060b7816 */ /* 0x000fe20000000007 */
[----:B------:R-:W-:Y:S01]  /*10710*/  IMAD.IADD R20, R19, 0x1, R4 ;  /* 0x0000000113147824 */ /* 0x000fe200078e0204 */
[-C--:B------:R-:W-:Y:S01]  /*10720*/  LOP3.LUT R4, R12, R16.reuse, RZ, 0xfc, !PT ;  /* 0x000000100c047212 */ /* 0x080fe200078efcff */
[C---:B------:R-:W-:Y:S01]  /*10730*/  VIADD R12, R0.reuse, 0x3000 ;  /* 0x00003000000c7836 */ /* 0x040fe20000000000 */
[----:B------:R-:W-:Y:S02]  /*10740*/  LOP3.LUT R3, R3, R16, RZ, 0xfc, !PT ;  /* 0x0000001003037212 */ /* 0x000fe400078efcff */
[----:B------:R0:W-:Y:S04]  /*10750*/  STSM.16.M88.4 [R20], R8 ;  /* 0x0000000814007844 */ /* 0x0001e80000000200 */
[----:B------:R-:W1:Y:S01]  /*10760*/  LDSM.16.MT88.4 R4, [R4+UR41+0xf200] ;  /* 0x00f200290404783b */ /* 0x000e620008004200 */
[----:B0-----:R-:W-:Y:S01]  /*10770*/  VIADD R20, R0, 0x2000 ;  /* 0x0000200000147836 */ /* 0x001fe20000000000 */
[----:B-1----:R-:W-:-:S02]  /*10780*/  PRMT R10, R6, 0x6420, R7 ;  /* 0x00006420060a7816 */ /* 0x002fc40000000007 */
[----:B------:R-:W-:Y:S02]  /*10790*/  PRMT R11, R6, 0x7531, R7 ;  /* 0x00007531060b7816 */ /* 0x000fe40000000007 */
[-C--:B------:R-:W-:Y:S02]  /*107a0*/  LOP3.LUT R6, R14, R17.reuse, RZ, 0xfc, !PT ;  /* 0x000000110e067212 */ /* 0x080fe400078efcff */
[C-C-:B------:R-:W-:Y:S02]  /*107b0*/  PRMT R8, R4.reuse, 0x6420, R5.reuse ;  /* 0x0000642004087816 */ /* 0x140fe40000000005 */
[----:B------:R-:W-:Y:S01]  /*107c0*/  PRMT R9, R4, 0x7531, R5 ;  /* 0x0000753104097816 */ /* 0x000fe20000000005 */
[----:B------:R-:W-:Y:S01]  /*107d0*/  IMAD.IADD R15, R19, 0x1, R6 ;  /* 0x00000001130f7824 */ /* 0x000fe200078e0206 */
[C---:B------:R-:W-:Y:S02]  /*107e0*/  LOP3.LUT R5, R12.reuse, R16, RZ, 0xfc, !PT ;  /* 0x000000100c057212 */ /* 0x040fe400078efcff */
[----:B------:R-:W-:-:S02]  /*107f0*/  LOP3.LUT R12, R12, R17, RZ, 0xfc, !PT ;  /* 0x000000110c0c7212 */ /* 0x000fc400078efcff */
[----:B------:R0:W-:Y:S01]  /*10800*/  STSM.16.M88.4 [R15], R8 ;  /* 0x000000080f007844 */ /* 0x0001e20000000200 */
[----:B------:R-:W-:Y:S02]  /*10810*/  LOP3.LUT R14, R14, R16, RZ, 0xfc, !PT ;  /* 0x000000100e0e7212 */ /* 0x000fe400078efcff */
[----:B------:R-:W-:Y:S01]  /*10820*/  IMAD.IADD R12, R19, 0x1, R12 ;  /* 0x00000001130c7824 */ /* 0x000fe200078e020c */
[----:B------:R-:W1:Y:S01]  /*10830*/  LDSM.16.MT88.4 R4, [R5+UR41+0xf200] ;  /* 0x00f200290504783b */ /* 0x000e620008004200 */
[----:B0-----:R-:W-:-:S05]  /*10840*/  VIADD R15, R0, 0x5800 ;  /* 0x00005800000f7836 */ /* 0x001fca0000000000 */
        /* <DEDUP_REMOVED lines=9> */
[----:B------:R1:W2:Y:S01]  /*108e0*/  LDSM.16.MT88.4 R4, [R23+UR41+0xf200] ;  /* 0x00f200291704783b */ /* 0x0002a20008004200 */
[----:B0-----:R-:W-:-:S05]  /*108f0*/  VIADD R22, R0, 0x3800 ;  /* 0x0000380000167836 */ /* 0x001fca0000000000 */
[C---:B-1----:R-:W-:Y:S02]  /*10900*/  LOP3.LUT R23, R22.reuse, R16, RZ, 0xfc, !PT ;  /* 0x0000001016177212 */ /* 0x042fe400078efcff */
[----:B------:R-:W-:-:S04]  /*10910*/  LOP3.LUT R22, R22, R17, RZ, 0xfc, !PT ;  /* 0x0000001116167212 */ /* 0x000fc800078efcff */
[----:B------:R-:W-:Y:S02]  /*10920*/  IADD3 R22, R19, R22, RZ ;  /* 0x0000001613167210 */ /* 0x000fe40007ffe0ff */
[C-C-:B--2---:R-:W-:Y:S02]  /*10930*/  PRMT R8, R4.reuse, 0x6420, R5.reuse ;  /* 0x0000642004087816 */ /* 0x144fe40000000005 */
[----:B------:R-:W-:Y:S02]  /*10940*/  PRMT R9, R4, 0x7531, R5 ;  /* 0x0000753104097816 */ /* 0x000fe40000000005 */
[----:B------:R-:W-:Y:S02]  /*10950*/  LOP3.LUT R4, R13, R17, RZ, 0xfc, !PT ;  /* 0x000000110d047212 */ /* 0x000fe400078efcff */
[C-C-:B------:R-:W-:Y:S02]  /*10960*/  PRMT R10, R6.reuse, 0x6420, R7.reuse ;  /* 0x00006420060a7816 */ /* 0x140fe40000000007 */
[----:B------:R-:W-:Y:S01]  /*10970*/  PRMT R11, R6, 0x7531, R7 ;  /* 0x00007531060b7816 */ /* 0x000fe20000000007 */
[----:B------:R-:W-:-:S05]  /*10980*/  IMAD.IADD R13, R19, 0x1, R4 ;  /* 0x00000001130d7824 */ /* 0x000fca00078e0204 */
[----:B------:R0:W-:Y:S04]  /*10990*/  STSM.16.M88.4 [R13], R8 ;  /* 0x000000080d007844 */ /* 0x0001e80000000200 */
[----:B------:R1:W2:Y:S01]  /*109a0*/  LDSM.16.MT88.4 R4, [R3+UR41+0xf200] ;  /* 0x00f200290304783b */ /* 0x0002a20008004200 */
[----:B0-----:R-:W-:-:S05]  /*109b0*/  VIADD R13, R0, 0x6000 ;  /* 0x00006000000d7836 */ /* 0x001fca0000000000 */
[----:B-1----:R-:W-:Y:S02]  /*109c0*/  LOP3.LUT R3, R13, R16, RZ, 0xfc, !PT ;  /* 0x000000100d037212 */ /* 0x002fe400078efcff */
[C-C-:B--2---:R-:W-:Y:S02]  /*109d0*/  PRMT R8, R4.reuse, 0x6420, R5.reuse ;  /* 0x0000642004087816 */ /* 0x144fe40000000005 */
[----:B------:R-:W-:Y:S02]  /*109e0*/  PRMT R9, R4, 0x7531, R5 ;  /* 0x0000753104097816 */ /* 0x000fe40000000005 */
[C-C-:B------:R-:W-:Y:S02]  /*109f0*/  PRMT R10, R6.reuse, 0x6420, R7.reuse ;  /* 0x00006420060a7816 */ /* 0x140fe40000000007 */
[----:B------:R-:W-:-:S05]  /*10a00*/  PRMT R11, R6, 0x7531, R7 ;  /* 0x00007531060b7816 */ /* 0x000fca0000000007 */
[----:B------:R0:W-:Y:S04]  /*10a10*/  STSM.16.M88.4 [R12], R8 ;  /* 0x000000080c007844 */ /* 0x0001e80000000200 */
[----:B------:R-:W1:Y:S01]  /*10a20*/  LDSM.16.MT88.4 R4, [R23+UR41+0xf200] ;  /* 0x00f200291704783b */ /* 0x000e620008004200 */
[----:B0-----:R-:W-:Y:S01]  /*10a30*/  VIADD R12, R0, 0x4000 ;  /* 0x00004000000c7836 */ /* 0x001fe20000000000 */
[C-C-:B-1----:R-:W-:Y:S02]  /*10a40*/  PRMT R8, R4.reuse, 0x6420, R5.reuse ;  /* 0x0000642004087816 */ /* 0x142fe40000000005 */
[----:B------:R-:W-:Y:S02]  /*10a50*/  PRMT R9, R4, 0x7531, R5 ;  /* 0x0000753104097816 */ /* 0x000fe40000000005 */
[----:B------:R-:W-:-:S02]  /*10a60*/  PRMT R10, R6, 0x6420, R7 ;  /* 0x00006420060a7816 */ /* 0x000fc40000000007 */
[----:B------:R-:W-:-:S05]  /*10a70*/  PRMT R11, R6, 0x7531, R7 ;  /* 0x00007531060b7816 */ /* 0x000fca0000000007 */
        /* <DEDUP_REMOVED lines=8> */
[----:B------:R-:W-:-:S05]  /*10b00*/  IMAD.IADD R23, R19, 0x1, R4 ;  /* 0x0000000113177824 */ /* 0x000fca00078e0204 */
[----:B------:R0:W-:Y:S04]  /*10b10*/  STSM.16.M88.4 [R23], R8 ;  /* 0x0000000817007844 */ /* 0x0001e80000000200 */
[----:B------:R-:W1:Y:S01]  /*10b20*/  LDSM.16.MT88.4 R4, [R14+UR41+0xf200] ;  /* 0x00f200290e04783b */ /* 0x000e620008004200 */
[----:B0-----:R-:W-:Y:S01]  /*10b30*/  LOP3.LUT R23, R12, R16, RZ, 0xfc, !PT ;  /* 0x000000100c177212 */ /* 0x001fe200078efcff */
[C---:B------:R-:W-:Y:S02]  /*10b40*/  VIADD R12, R0.reuse, 0x6800 ;  /* 0x00006800000c7836 */ /* 0x040fe40000000000 */
[----:B------:R-:W-:Y:S01]  /*10b50*/  VIADD R0, R0, 0x7000 ;  /* 0x0000700000007836 */ /* 0x000fe20000000000 */
[C-C-:B-1----:R-:W-:Y:S02]  /*10b60*/  PRMT R8, R4.reuse, 0x6420, R5.reuse ;  /* 0x0000642004087816 */ /* 0x142fe40000000005 */
[----:B------:R-:W-:-:S02]  /*10b70*/  PRMT R9, R4, 0x7531, R5 ;  /* 0x0000753104097816 */ /* 0x000fc40000000005 */
        /* <DEDUP_REMOVED lines=20> */
[----:B------:R-:W-:Y:S02]  /*10cc0*/  LOP3.LUT R4, R15, R17, RZ, 0xfc, !PT ;  /* 0x000000110f047212 */ /* 0x000fe400078efcff */
        /* <DEDUP_REMOVED lines=15> */
[----:B------:R-:W-:-:S02]  /*10dc0*/  PRMT R10, R6, 0x6420, R7 ;  /* 0x00006420060a7816 */ /* 0x000fc40000000007 */
[----:B------:R-:W-:Y:S02]  /*10dd0*/  PRMT R11, R6, 0x7531, R7 ;  /* 0x00007531060b7816 */ /* 0x000fe40000000007 */
[C---:B------:R-:W-:Y:S02]  /*10de0*/  LOP3.LUT R4, R0.reuse, R16, RZ, 0xfc, !PT ;  /* 0x0000001000047212 */ /* 0x040fe400078efcff */
[----:B------:R-:W-:Y:S01]  /*10df0*/  LOP3.LUT R0, R0, R17, RZ, 0xfc, !PT ;  /* 0x0000001100007212 */ /* 0x000fe200078efcff */
[----:B------:R-:W-:Y:S04]  /*10e00*/  STSM.16.M88.4 [R12], R8 ;  /* 0x000000080c007844 */ /* 0x000fe80000000200 */
[----:B------:R-:W0:Y:S01]  /*10e10*/  LDSM.16.MT88.4 R4, [R4+UR41+0xf200] ;  /* 0x00f200290404783b */ /* 0x000e220008004200 */
[----:B------:R-:W-:Y:S01]  /*10e20*/  IMAD.IADD R0, R19, 0x1, R0 ;  /* 0x0000000113007824 */ /* 0x000fe200078e0200 */
        /* <DEDUP_REMOVED lines=13> */
.L_x_3720:
[----:B-1----:R1:W-:Y:S01]  /*10f00*/  SYNCS.ARRIVE.TRANS64.A1T0 RZ, [R2+URZ+0x33450], RZ ;  /* 0x033450ff02ff79a7 */ /* 0x0023e2000810003f */
[----:B------:R-:W-:Y:S06]  /*10f10*/  BAR.SYNC.DEFER_BLOCKING 0x2, 0x80 ;  /* 0x0082000000007b1d */ /* 0x000fec0000010000 */
[----:B------:R-:W-:Y:S05]  /*10f20*/  @!P0 BRA `(.L_x_3721) ;  /* 0x0000000000048947 */ /* 0x000fea0003800000 */
[----:B------:R-:W-:Y:S01]  /*10f30*/  BPT.TRAP 0x1 ;  /* 0x000000040000795c */ /* 0x000fe20000300000 */
.L_x_3721:
[----:B------:R-:W2:Y:S01]  /*10f40*/  LDC R4, c[0x0][0xc34] ;  /* 0x00030d00ff047b82 */ /* 0x000ea20000000800 */
[----:B------:R-:W-:Y:S01]  /*10f50*/  IADD3 R30, R30, 0x1, RZ ;  /* 0x000000011e1e7810 */ /* 0x000fe20007ffe0ff */
[----:B------:R-:W-:Y:S01]  /*10f60*/  UIADD3 UR38, UR50, UR38, URZ ;  /* 0x0000002632267290 */ /* 0x000fe2000fffe03f */
[----:B-1----:R-:W-:Y:S01]  /*10f70*/  VIADD R2, R2, 0x33480 ;  /* 0x0003348002027836 */ /* 0x002fe20000000000 */
[----:B------:R-:W-:Y:S01]  /*10f80*/  UIADD3 UR37, UR37, 0x1, URZ ;  /* 0x0000000125257890 */ /* 0x000fe2000fffe03f */
[----:B------:R-:W-:Y:S01]  /*10f90*/  ISETP.NE.AND P0, PT, R30, 0x2, PT ;  /* 0x000000021e00780c */ /* 0x000fe20003f05270 */
[----:B------:R-:W-:-:S03]  /*10fa0*/  IMAD.U32 R3, RZ, RZ, UR45 ;  /* 0x0000002dff037e24 */ /* 0x000fc6000f8e00ff */
[----:B------:R-:W-:Y:S02]  /*10fb0*/  SEL R30, R30, RZ, P0 ;  /* 0x000000ff1e1e7207 */ /* 0x000fe40000000000 */
[----:B0-----:R-:W-:Y:S02]  /*10fc0*/  SEL R0, RZ, 0x1, P0 ;  /* 0x00000001ff007807 */ /* 0x001fe40000000000 */
[----:B------:R-:W-:Y:S02]  /*10fd0*/  PRMT R2, R3, 0x654, R2 ;  /* 0x0000065403027816 */ /* 0x000fe40000000002 */
[----:B------:R-:W-:Y:S02]  /*10fe0*/  LOP3.LUT R33, R33, R0, RZ, 0x3c, !PT ;  /* 0x0000000021217212 */ /* 0x000fe400078e3cff */
[----:B------:R0:W-:Y:S01]  /*10ff0*/  SYNCS.ARRIVE.TRANS64.RED.A1T0 RZ, [R2+URZ], RZ ;  /* 0x000000ff02ff79a7 */ /* 0x0001e2000810043f */
[----:B--2---:R-:W-:-:S13]  /*11000*/  ISETP.LE.AND P0, PT, R4, UR38, PT ;  /* 0x0000002604007c0c */ /* 0x004fda000bf03270 */
[----:B0-----:R-:W-:Y:S05]  /*11010*/  @!P0 BRA `(.L_x_3722) ;  /* 0xffffffb400808947 */ /* 0x001fea000383ffff */
[----:B------:R-:W-:-:S12]  /*11020*/  ULOP3.LUT UR37, UR37, 0x1, URZ, 0xc, !UPT ;  /* 0x0000000125257892 */ /* 0x000fd8000f8e0c3f */
.L_x_3670:
[----:B------:R-:W0:Y:S01]  /*11030*/  S2R R3, SR_CgaCtaId ;  /* 0x0000000000037919 */ /* 0x000e220000008800 */
[----:B------:R-:W-:Y:S01]  /*11040*/  MOV R0, 0x400 ;  /* 0x0000040000007802 */ /* 0x000fe20000000f00 */
[----:B------:R-:W-:-:S03]  /*11050*/  IMAD.U32 R2, RZ, RZ, UR37 ;  /* 0x00000025ff027e24 */ /* 0x000fc6000f8e00ff */
[----:B0-----:R-:W-:Y:S02]  /*11060*/  LEA R5, R3, R0, 0x18 ;  /* 0x0000000003057211 */ /* 0x001fe400078ec0ff */
[----:B------:R-:W-:-:S04]  /*11070*/  SHF.L.U32 R0, R2, 0x1f, RZ ;  /* 0x0000001f02007819 */ /* 0x000fc800000006ff */
[----:B------:R-:W0:Y:S02]  /*11080*/  SYNCS.PHASECHK.TRANS64.TRYWAIT P0, [R5+URZ+0x33420], R0 ;  /* 0x03342000050075a7 */ /* 0x000e24000800017f */
[----:B0-----:R-:W-:Y:S05]  /*11090*/  @!P0 BRA `(.L_x_3723) ;  /* 0x0000002400988947 */ /* 0x001fea0003800000 */
.L_x_3806:
        /* <DEDUP_REMOVED lines=14> */
.L_x_3726:
[C---:B------:R-:W-:Y:S01]  /*11180*/  IMAD R3, R30.reuse, 0x8, R5 ;  /* 0x000000081e037824 */ /* 0x040fe200078e0205 */
[----:B------:R-:W-:Y:S01]  /*11190*/  SHF.L.U32 R2, R33, 0x1f, RZ ;  /* 0x0000001f21027819 */ /* 0x000fe200000006ff */
[----:B------:R-:W-:-:S03]  /*111a0*/  VIADD R30, R30, 0x1 ;  /* 0x000000011e1e7836 */ /* 0x000fc60000000000 */
[----:B------:R-:W0:Y:S02]  /*111b0*/  SYNCS.PHASECHK.TRANS64.TRYWAIT P1, [R3+URZ+0x33440], R2 ;  /* 0x03344002030075a7 */ /* 0x000e24000802017f */
[----:B------:R-:W-:-:S04]  /*111c0*/  ISETP.NE.AND P2, PT, R30, 0x2, PT ;  /* 0x000000021e00780c */ /* 0x000fc80003f45270 */
[----:B------:R-:W-:Y:S01]  /*111d0*/  SEL R0, RZ, 0x1, P2 ;  /* 0x00000001ff007807 */ /* 0x000fe20001000000 */
[----:B0-----:R-:W-:Y:S08]  /*111e0*/  @!P1 BRA `(.L_x_3727) ;  /* 0x0000002400589947 */ /* 0x001ff00003800000 */
.L_x_3807:
[----:B------:R-:W-:Y:S02]  /*111f0*/  SEL R30, R30, RZ, P2 ;  /* 0x000000ff1e1e7207 */ /* 0x000fe40001000000 */
[----:B------:R-:W-:Y:S01]  /*11200*/  LOP3.LUT R0, R33, R0, RZ, 0x3c, !PT ;  /* 0x0000000021007212 */ /* 0x000fe200078e3cff */
[----:B------:R-:W-:Y:S06]  /*11210*/  @!P0 BRA `(.L_x_3728) ;  /* 0x0000000000048947 */ /* 0x000fec0003800000 */
[----:B------:R-:W-:Y:S01]  /*11220*/  BPT.TRAP 0x1 ;  /* 0x000000040000795c */ /* 0x000fe20000300000 */
.L_x_3728:
[----:B------:R-:W-:Y:S01]  /*11230*/  IMAD R5, R30, 0x8, R5 ;  /* 0x000000081e057824 */ /* 0x000fe200078e0205 */
[----:B------:R-:W-:-:S04]  /*11240*/  SHF.L.U32 R0, R0, 0x1f, RZ ;  /* 0x0000001f00007819 */ /* 0x000fc800000006ff */
[----:B------:R-:W1:Y:S02]  /*11250*/  SYNCS.PHASECHK.TRANS64.TRYWAIT P1, [R5+URZ+0x33440], R0 ;  /* 0x03344000050075a7 */ /* 0x000e64000802017f */
[----:B-1----:R-:W-:Y:S05]  /*11260*/  @!P1 BRA `(.L_x_3729) ;  /* 0x00000024004c9947 */ /* 0x002fea0003800000 */
.L_x_3808:
[----:B------:R-:W-:Y:S05]  /*11270*/  @!P0 BRA `(.L_x_3730) ;  /* 0x0000000000048947 */ /* 0x000fea0003800000 */
[----:B------:R-:W-:Y:S01]  /*11280*/  BPT.TRAP 0x1 ;  /* 0x000000040000795c */ /* 0x000fe20000300000 */
.L_x_3730:
[----:B------:R-:W2:Y:S02]  /*11290*/  SYNCS.PHASECHK.TRANS64.TRYWAIT P1, [R3+URZ+0x33460], R2 ;  /* 0x03346002030075a7 */ /* 0x000ea4000802017f */
[----:B--2---:R-:W-:Y:S05]  /*112a0*/  @!P1 BRA `(.L_x_3731) ;  /* 0x0000002400509947 */ /* 0x004fea0003800000 */
.L_x_3809:
[----:B------:R-:W-:Y:S05]  /*112b0*/  @!P0 BRA `(.L_x_3732) ;  /* 0x0000000000048947 */ /* 0x000fea0003800000 */
[----:B------:R-:W-:Y:S01]  /*112c0*/  BPT.TRAP 0x1 ;  /* 0x000000040000795c */ /* 0x000fe20000300000 */
.L_x_3732:
[----:B------:R-:W3:Y:S02]  /*112d0*/  SYNCS.PHASECHK.TRANS64.TRYWAIT P1, [R5+URZ+0x33460], R0 ;  /* 0x03346000050075a7 */ /* 0x000ee4000802017f */
[----:B---3--:R-:W-:Y:S05]  /*112e0*/  @!P1 BRA `(.L_x_3733) ;  /* 0x0000002400549947 */ /* 0x008fea0003800000 */
.L_x_3810:
[----:B------:R-:W-:Y:S05]  /*112f0*/  @!P0 BRA `(.L_x_3734) ;  /* 0x0000000000048947 */ /* 0x000fea0003800000 */
[----:B------:R-:W-:Y:S01]  /*11300*/  BPT.TRAP 0x1 ;  /* 0x000000040000795c */ /* 0x000fe20000300000 */
.L_x_3734:
[----:B------:R-:W4:Y:S02]  /*11310*/  SYNCS.PHASECHK.TRANS64.TRYWAIT P1, [R3+URZ+0x33480], R2 ;  /* 0x03348002030075a7 */ /* 0x000f24000802017f */
[----:B----4-:R-:W-:Y:S05]  /*11320*/  @!P1 BRA `(.L_x_3735) ;  /* 0x0000002400589947 */ /* 0x010fea0003800000 */
.L_x_3811:
[----:B------:R-:W-:Y:S05]  /*11330*/  @!P0 BRA `(.L_x_3736) ;  /* 0x0000000000048947 */ /* 0x000fea0003800000 */
[----:B------:R-:W-:Y:S01]  /*11340*/  BPT.TRAP 0x1 ;  /* 0x000000040000795c */ /* 0x000fe20000300000 */
.L_x_3736:
[----:B------:R0:W0:Y:S02]  /*11350*/  SYNCS.PHASECHK.TRANS64.TRYWAIT P0, [R5+URZ+0x33480], R0 ;  /* 0x03348000050075a7 */ /* 0x000024000800017f */
[----:B0-----:R-:W-:Y:S05]  /*11360*/  @!P0 NANOSLEEP.SYNCS 0x989680 ;  /* 0x009896800000895d */ /* 0x001fea0003900000 */
[----:B------:R-:W0:Y:S02]  /*11370*/  @!P0 SYNCS.PHASECHK.TRANS64 P0, [R5+URZ+0x33480], R0 ;  /* 0x03348000050085a7 */ /* 0x000e24000800007f */
[----:B0-----:R-:W-:Y:S05]  /*11380*/  @!P0 BRA `(.L_x_3736) ;  /* 0xfffffffc00f08947 */ /* 0x001fea000383ffff */
.L_x_3725:
[----:B------:R-:W-:Y:S05]  /*11390*/  BSYNC B0 ;  /* 0x0000000000007941 */ /* 0x000fea0003800000 */
.L_x_3724:
[----:B------:R-:W-:Y:S05]  /*113a0*/  EXIT ;  /* 0x000000000000794d */ /* 0x000fea0003800000 */
.L_x_3638:
[----:B0-----:R-:W-:-:S04]  /*113b0*/  IMAD.U32 R3, RZ, RZ, UR39 ;  /* 0x00000027ff037e24 */ /* 0x001fc8000f8e00ff */
[----:B------:R0:W1:Y:S03]  /*113c0*/  SYNCS.PHASECHK.TRANS64.TRYWAIT P1, [R3+URZ+0x33400], R8 ;  /* 0x03340008030075a7 */ /* 0x000066000802017f */
[----:B-1----:R-:W-:Y:S05]  /*113d0*/  @!P1 NANOSLEEP.SYNCS 0x989680 ;  /* 0x009896800000995d */ /* 0x002fea0003900000 */
[----:B------:R-:W1:Y:S02]  /*113e0*/  @!P1 SYNCS.PHASECHK.TRANS64 P1, [R3+URZ+0x33400], R8 ;  /* 0x03340008030095a7 */ /* 0x000e64000802007f */
[----:B-1----:R-:W-:Y:S05]  /*113f0*/  @!P1 BRA `(.L_x_3638) ;  /* 0xfffffffc00ec9947 */ /* 0x002fea000383ffff */
[----:B------:R-:W-:Y:S05]  /*11400*/  BRA `(.L_x_3737) ;  /* 0xffffff0000087947 */ /* 0x000fea000383ffff */
.L_x_3642:
[----:B-1----:R1:W2:Y:S02]  /*11410*/  SYNCS.PHASECHK.TRANS64.TRYWAIT P1, [R3+URZ+0x33430], R4 ;  /* 0x03343004030075a7 */ /* 0x0022a4000802017f */
[----:B--2---:R-:W-:Y:S05]  /*11420*/  @!P1 NANOSLEEP.SYNCS 0x989680 ;  /* 0x009896800000995d */ /* 0x004fea0003900000 */
[----:B------:R-:W2:Y:S02]  /*11430*/  @!P1 SYNCS.PHASECHK.TRANS64 P1, [R3+URZ+0x33430], R4 ;  /* 0x03343004030095a7 */ /* 0x000ea4000802007f */
[----:B--2---:R-:W-:Y:S05]  /*11440*/  @!P1 BRA `(.L_x_3642) ;  /* 0xfffffffc00f09947 */ /* 0x004fea000383ffff */
[----:B------:R-:W-:Y:S05]  /*11450*/  BRA `(.L_x_3641) ;  /* 0xffffff0000287947 */ /* 0x000fea000383ffff */
.L_x_3648:
[----:B-1----:R-:W-:-:S04]  /*11460*/  IMAD.U32 R8, RZ, RZ, UR6 ;  /* 0x00000006ff087e24 */ /* 0x002fc8000f8e00ff */
[----:B------:R1:W2:Y:S03]  /*11470*/  SYNCS.PHASECHK.TRANS64.TRYWAIT P1, [R8+URZ+0x33430], R7 ;  /* 0x03343007080075a7 */ /* 0x0002a6000802017f */
[----:B--2---:R-:W-:Y:S05]  /*11480*/  @!P1 NANOSLEEP.SYNCS 0x989680 ;  /* 0x009896800000995d */ /* 0x004fea0003900000 */
[----:B------:R-:W2:Y:S02]  /*11490*/  @!P1 SYNCS.PHASECHK.TRANS64 P1, [R8+URZ+0x33430], R7 ;  /* 0x03343007080095a7 */ /* 0x000ea4000802007f */
[----:B--2---:R-:W-:Y:S05]  /*114a0*/  @!P1 BRA `(.L_x_3648) ;  /* 0xfffffffc00ec9947 */ /* 0x004fea000383ffff */
[----:B------:R-:W-:Y:S05]  /*114b0*/  BRA `(.L_x_3645) ;  /* 0xffffff4000447947 */ /* 0x000fea000383ffff */
.L_x_3652:
[----:B-1----:R-:W-:-:S04]  /*114c0*/  IMAD.U32 R8, RZ, RZ, UR6 ;  /* 0x00000006ff087e24 */ /* 0x002fc8000f8e00ff */
[----:B------:R1:W2:Y:S03]  /*114d0*/  SYNCS.PHASECHK.TRANS64.TRYWAIT P1, [R8+URZ+0x33450], R7 ;  /* 0x03345007080075a7 */ /* 0x0002a6000802017f */
[----:B--2---:R-:W-:Y:S05]  /*114e0*/  @!P1 NANOSLEEP.SYNCS 0x989680 ;  /* 0x009896800000995d */ /* 0x004fea0003900000 */
[----:B------:R-:W2:Y:S02]  /*114f0*/  @!P1 SYNCS.PHASECHK.TRANS64 P1, [R8+URZ+0x33450], R7 ;  /* 0x03345007080095a7 */ /* 0x000ea4000802007f */
[----:B--2---:R-:W-:Y:S05]  /*11500*/  @!P1 BRA `(.L_x_3652) ;  /* 0xfffffffc00ec9947 */ /* 0x004fea000383ffff */
[----:B------:R-:W-:Y:S05]  /*11510*/  BRA `(.L_x_3649) ;  /* 0xffffff4c00447947 */ /* 0x000fea000383ffff */
.L_x_3659:
[----:B-1----:R-:W-:-:S04]  /*11520*/  IMAD.U32 R3, RZ, RZ, UR4 ;  /* 0x00000004ff037e24 */ /* 0x002fc8000f8e00ff */
[----:B------:R1:W2:Y:S03]  /*11530*/  SYNCS.PHASECHK.TRANS64.TRYWAIT P1, [R3+URZ+0x33450], R0 ;  /* 0x03345000030075a7 */ /* 0x0002a6000802017f */
[----:B--2---:R-:W-:Y:S05]  /*11540*/  @!P1 NANOSLEEP.SYNCS 0x989680 ;  /* 0x009896800000995d */ /* 0x004fea0003900000 */
[----:B------:R-:W2:Y:S02]  /*11550*/  @!P1 SYNCS.PHASECHK.TRANS64 P1, [R3+URZ+0x33450], R0 ;  /* 0x03345000030095a7 */ /* 0x000ea4000802007f */
[----:B--2---:R-:W-:Y:S05]  /*11560*/  @!P1 BRA `(.L_x_3659) ;  /* 0xfffffffc00ec9947 */ /* 0x004fea000383ffff */
[----:B------:R-:W-:Y:S05]  /*11570*/  BRA `(.L_x_3658) ;  /* 0xffffff7800187947 */ /* 0x000fea000383ffff */
.L_x_3676:
[----:B------:R-:W3:Y:S01]  /*11580*/  S2R R21, SR_TID.X ;  /* 0x0000000000157919 */ /* 0x000ee20000002100 */
[----:B------:R-:W-:Y:S01]  /*11590*/  IMAD.MOV.U32 R12, RZ, RZ, RZ ;  /* 0x000000ffff0c7224 */ /* 0x000fe200078e00ff */
[----:B------:R-:W-:Y:S01]  /*115a0*/  MOV R11, 0x1f ;  /* 0x0000001f000b7802 */ /* 0x000fe20000000f00 */
[----:B------:R-:W-:Y:S01]  /*115b0*/  IMAD.MOV.U32 R15, RZ, RZ, -0x1 ;  /* 0xffffffffff0f7424 */ /* 0x000fe200078e00ff */
[----:B---3--:R-:W-:-:S04]  /*115c0*/  SHF.R.U32.HI R21, RZ, 0x5, R21 ;  /* 0x00000005ff157819 */ /* 0x008fc80000011615 */
[----:B------:R-:W-:-:S05]  /*115d0*/  LOP3.LUT R21, R21, 0x3, RZ, 0xc0, !PT ;  /* 0x0000000315157812 */ /* 0x000fca00078ec0ff */
[----:B------:R-:W-:-:S07]  /*115e0*/  IMAD.MOV.U32 R13, RZ, RZ, R21 ;  /* 0x000000ffff0d7224 */ /* 0x000fce00078e0015 */
[----:B012--5:R-:W-:Y:S05]  /*115f0*/  WARPSYNC.COLLECTIVE R15, `(.L_x_3738) ;  /* 0x000000000f087348 */ /* 0x027fea0003c00000 */
[----:B------:R3:W4:Y:S02]  /*11600*/  SHFL.IDX P6, R14, R13, R12, R11 ;  /* 0x0000000c0d0e7389 */ /* 0x00072400000c000b */
[----:B012345:R-:W-:Y:S01]  /*11610*/  ENDCOLLECTIVE ;  /* 0x000000000000791b */ /* 0x03ffe20003800000 */
.L_x_3738:
[----:B------:R-:W-:Y:S05]  /*11620*/  BRA `(.L_x_3739) ;  /* 0xffffffb400d07947 */ /* 0x000fea000383ffff */
.L_x_3679:
[----:B0-----:R0:W1:Y:S02]  /*11630*/  SYNCS.PHASECHK.TRANS64.TRYWAIT P0, [R4+URZ+0x33480], R28 ;  /* 0x0334801c040075a7 */ /* 0x001064000800017f */
[----:B-1----:R-:W-:Y:S05]  /*11640*/  @!P0 NANOSLEEP.SYNCS 0x989680 ;  /* 0x009896800000895d */ /* 0x002fea0003900000 */
[----:B------:R-:W1:Y:S02]  /*11650*/  @!P0 SYNCS.PHASECHK.TRANS64 P0, [R4+URZ+0x33480], R28 ;  /* 0x0334801c040085a7 */ /* 0x000e64000800007f */
[----:B-1----:R-:W-:Y:S05]  /*11660*/  @!P0 BRA `(.L_x_3679) ;  /* 0xfffffffc00f08947 */ /* 0x002fea000383ffff */
[----:B------:R-:W-:Y:S05]  /*11670*/  BRA `(.L_x_3740) ;  /* 0xffffffb800c87947 */ /* 0x000fea000383ffff */
.L_x_3680:
        /* <DEDUP_REMOVED lines=8> */
.L_x_3742:
[----:B------:R-:W-:Y:S05]  /*11700*/  BSYNC B0 ;  /* 0x0000000000007941 */ /* 0x000fea0003800000 */
.L_x_3741:
[----:B------:R-:W-:Y:S01]  /*11710*/  IMAD.MOV.U32 R13, RZ, RZ, R10 ;  /* 0x000000ffff0d7224 */ /* 0x000fe200078e000a */
[C---:B------:R-:W-:Y:S01]  /*11720*/  LOP3.LUT P1, RZ, R18.reuse, 0x1000000, RZ, 0xc0, !PT ;  /* 0x0100000012ff7812 */ /* 0x040fe2000782c0ff */
[----:B------:R-:W-:Y:S01]  /*11730*/  IMAD.MOV.U32 R12, RZ, RZ, RZ ;  /* 0x000000ffff0c7224 */ /* 0x000fe200078e00ff */
[C---:B------:R-:W-:Y:S01]  /*11740*/  LOP3.LUT P2, RZ, R18.reuse, 0x800000, RZ, 0xc0, !PT ;  /* 0x0080000012ff7812 */ /* 0x040fe2000784c0ff */
[----:B------:R-:W-:Y:S01]  /*11750*/  IMAD.MOV.U32 R11, RZ, RZ, 0x1c1f ;  /* 0x00001c1fff0b7424 */ /* 0x000fe200078e00ff */
[C---:B------:R-:W-:Y:S01]  /*11760*/  LOP3.LUT P4, RZ, R18.reuse, 0x400000, RZ, 0xc0, !PT ;  /* 0x0040000012ff7812 */ /* 0x040fe2000788c0ff */
[----:B------:R-:W-:Y:S01]  /*11770*/  IMAD.MOV.U32 R15, RZ, RZ, -0x1 ;  /* 0xffffffffff0f7424 */ /* 0x000fe200078e00ff */
[C---:B------:R-:W-:Y:S01]  /*11780*/  LOP3.LUT P3, RZ, R18.reuse, 0x100000, RZ, 0xc0, !PT ;  /* 0x0010000012ff7812 */ /* 0x040fe2000786c0ff */
[----:B------:R-:W-:Y:S01]  /*11790*/  IMAD.MOV.U32 R0, RZ, RZ, R14 ;  /* 0x000000ffff007224 */ /* 0x000fe200078e000e */
[----:B------:R-:W-:-:S13]  /*117a0*/  LOP3.LUT P5, RZ, R18, 0x20000, RZ, 0xc0, !PT ;  /* 0x0002000012ff7812 */ /* 0x000fda00078ac0ff */
[----:B------:R-:W-:Y:S05]  /*117b0*/  WARPSYNC.COLLECTIVE R15, `(.L_x_3743) ;  /* 0x000000000f087348 */ /* 0x000fea0003c00000 */
[----:B------:R0:W1:Y:S02]  /*117c0*/  SHFL.IDX P6, R14, R13, R12, R11 ;  /* 0x0000000c0d0e7389 */ /* 0x00006400000c000b */
[----:B01----:R-:W-:Y:S01]  /*117d0*/  ENDCOLLECTIVE ;  /* 0x000000000000791b */ /* 0x003fe20003800000 */
.L_x_3743:
[----:B------:R-:W-:Y:S01]  /*117e0*/  MOV R13, R9 ;  /* 0x00000009000d7202 */ /* 0x000fe20000000f00 */
[----:B------:R-:W-:Y:S02]  /*117f0*/  IMAD.MOV.U32 R12, RZ, RZ, 0x1 ;  /* 0x00000001ff0c7424 */ /* 0x000fe400078e00ff */
[----:B------:R-:W-:-:S07]  /*11800*/  IMAD.MOV.U32 R2, RZ, RZ, R14 ;  /* 0x000000ffff027224 */ /* 0x000fce00078e000e */
[----:B------:R-:W-:Y:S05]  /*11810*/  WARPSYNC.COLLECTIVE R15, `(.L_x_3744) ;  /* 0x000000000f087348 */ /* 0x000fea0003c00000 */
[----:B------:R0:W1:Y:S02]  /*11820*/  SHFL.IDX P6, R14, R13, R12, R11 ;  /* 0x0000000c0d0e7389 */ /* 0x00006400000c000b */
[----:B01----:R-:W-:Y:S01]  /*11830*/  ENDCOLLECTIVE ;  /* 0x000000000000791b */ /* 0x003fe20003800000 */
.L_x_3744:
[----:B------:R-:W-:-:S05]  /*11840*/  IADD3 R2, P0, R36, R2, RZ ;  /* 0x0000000224027210 */ /* 0x000fca0007f1e0ff */
[----:B------:R-:W-:Y:S02]  /*11850*/  IMAD.X R3, RZ, RZ, R0, P0 ;  /* 0x000000ffff037224 */ /* 0x000fe400000e0600 */
[----:B------:R-:W-:Y:S02]  /*11860*/  VIADD R0, R24, UR41 ;  /* 0x0000002918007c36 */ /* 0x000fe40008000000 */
[----:B------:R-:W-:-:S03]  /*11870*/  IMAD.MOV.U32 R13, RZ, RZ, R10 ;  /* 0x000000ffff0d7224 */ /* 0x000fc600078e000a */
[----:B------:R-:W-:Y:S01]  /*11880*/  @!PT LDS RZ, [RZ] ;  /* 0x00000000fffff984 */ /* 0x000fe20000000800 */
[----:B------:R-:W-:Y:S01]  /*11890*/  @!PT LDS RZ, [RZ] ;  /* 0x00000000fffff984 */ /* 0x000fe20000000800 */
[----:B------:R-:W-:Y:S01]  /*118a0*/  @!PT LDS RZ, [RZ] ;  /* 0x00000000fffff984 */ /* 0x000fe20000000800 */
[----:B------:R-:W-:Y:S01]  /*118b0*/  LDGSTS.E.BYPASS.LTC128B.128 [R0+0xf200], desc[UR48][R2.64], !P1 ;  /* 0x0f20000002007fae */ /* 0x000fe2000c901d70 */
[----:B------:R-:W-:-:S03]  /*118c0*/  LOP3.LUT P1, RZ, R18, 0x200000, RZ, 0xc0, !PT ;  /* 0x0020000012ff7812 */ /* 0x000fc6000782c0ff */
[----:B------:R-:W-:Y:S01]  /*118d0*/  LDGSTS.E.BYPASS.LTC128B.128 [R0+0x11a00], desc[UR48][R2.64+0x40], !P2 ;  /* 0x11a0004002007fae */ /* 0x000fe2000d101d70 */
[----:B------:R-:W-:-:S03]  /*118e0*/  LOP3.LUT P2, RZ, R18, 0x80000, RZ, 0xc0, !PT ;  /* 0x0008000012ff7812 */ /* 0x000fc6000784c0ff */
[----:B------:R0:W-:Y:S01]  /*118f0*/  LDGSTS.E.BYPASS.LTC128B.128 [R0+0x14200], desc[UR48][R2.64+0x80], !P4 ;  /* 0x1420008002007fae */ /* 0x0001e2000e101d70 */
[----:B------:R-:W-:Y:S01]  /*11900*/  LOP3.LUT P4, RZ, R18, 0x10000, RZ, 0xc0, !PT ;  /* 0x0001000012ff7812 */ /* 0x000fe2000788c0ff */
[----:B0-----:R-:W-:-:S12]  /*11910*/  IMAD.MOV.U32 R3, RZ, RZ, R14 ;  /* 0x000000ffff037224 */ /* 0x001fd800078e000e */
[----:B------:R-:W-:Y:S05]  /*11920*/  WARPSYNC.COLLECTIVE R15, `(.L_x_3745) ;  /* 0x000000000f087348 */ /* 0x000fea0003c00000 */
[----:B------:R0:W1:Y:S02]  /*11930*/  SHFL.IDX P6, R14, R13, R12, R11 ;  /* 0x0000000c0d0e7389 */ /* 0x00006400000c000b */
[----:B01----:R-:W-:Y:S01]  /*11940*/  ENDCOLLECTIVE ;  /* 0x000000000000791b */ /* 0x003fe20003800000 */
.L_x_3745:
[----:B------:R-:W-:Y:S02]  /*11950*/  IMAD.MOV.U32 R13, RZ, RZ, R9 ;  /* 0x000000ffff0d7224 */ /* 0x000fe400078e0009 */
[----:B------:R-:W-:Y:S02]  /*11960*/  IMAD.MOV.U32 R12, RZ, RZ, 0x2 ;  /* 0x00000002ff0c7424 */ /* 0x000fe400078e00ff */
[----:B------:R-:W-:-:S07]  /*11970*/  IMAD.MOV.U32 R2, RZ, RZ, R14 ;  /* 0x000000ffff027224 */ /* 0x000fce00078e000e */
[----:B------:R-:W-:Y:S05]  /*11980*/  WARPSYNC.COLLECTIVE R15, `(.L_x_3746) ;  /* 0x000000000f087348 */ /* 0x000fea0003c00000 */
[----:B------:R0:W1:Y:S02]  /*11990*/  SHFL.IDX P6, R14, R13, R12, R11 ;  /* 0x0000000c0d0e7389 */ /* 0x00006400000c000b */
[----:B01----:R-:W-:Y:S01]  /*119a0*/  ENDCOLLECTIVE ;  /* 0x000000000000791b */ /* 0x003fe20003800000 */
.L_x_3746:
[----:B------:R-:W-:-:S05]  /*119b0*/  IADD3 R2, P0, R36, R2, RZ ;  /* 0x0000000224027210 */ /* 0x000fca0007f1e0ff */
[----:B------:R-:W-:-:S05]  /*119c0*/  IMAD.X R3, RZ, RZ, R3, P0 ;  /* 0x000000ffff037224 */ /* 0x000fca00000e0603 */
[----:B------:R-:W-:Y:S01]  /*119d0*/  @!PT LDS RZ, [RZ] ;  /* 0x00000000fffff984 */ /* 0x000fe20000000800 */
[----:B------:R-:W-:Y:S01]  /*119e0*/  @!PT LDS RZ, [RZ] ;  /* 0x00000000fffff984 */ /* 0x000fe20000000800 */
[----:B------:R-:W-:Y:S01]  /*119f0*/  @!PT LDS RZ, [RZ] ;  /* 0x00000000fffff984 */ /* 0x000fe20000000800 */
[----:B------:R0:W-:Y:S01]  /*11a00*/  LDGSTS.E.BYPASS.LTC128B.128 [R0+0xfa00], desc[UR48][R2.64], !P1 ;  /* 0x0fa0000002007fae */ /* 0x0001e2000c901d70 */
[----:B------:R-:W-:Y:S01]  /*11a10*/  IMAD.MOV.U32 R13, RZ, RZ, R10 ;  /* 0x000000ffff0d7224 */ /* 0x000fe200078e000a */
[C---:B------:R-:W-:Y:S02]  /*11a20*/  LOP3.LUT P1, RZ, R18.reuse, 0x40000, RZ, 0xc0, !PT ;  /* 0x0004000012ff7812 */ /* 0x040fe4000782c0ff */
[----:B------:R0:W-:Y:S01]  /*11a30*/  LDGSTS.E.BYPASS.LTC128B.128 [R0+0x12200], desc[UR48][R2.64+0x40], !P3 ;  /* 0x1220004002007fae */ /* 0x0001e2000d901d70 */
[----:B------:R-:W-:-:S03]  /*11a40*/  LOP3.LUT P3, RZ, R18, 0x8000, RZ, 0xc0, !PT ;  /* 0x0000800012ff7812 */ /* 0x000fc6000786c0ff */
[----:B------:R0:W-:Y:S01]  /*11a50*/  LDGSTS.E.BYPASS.LTC128B.128 [R0+0x14a00], desc[UR48][R2.64+0x80], !P2 ;  /* 0x14a0008002007fae */ /* 0x0001e2000d101d70 */
[----:B------:R-:W-:Y:S01]  /*11a60*/  LOP3.LUT P2, RZ, R18, 0x4000, RZ, 0xc0, !PT ;  /* 0x0000400012ff7812 */ /* 0x000fe2000784c0ff */
[----:B------:R-:W-:-:S12]  /*11a70*/  IMAD.MOV.U32 R24, RZ, RZ, R14 ;  /* 0x000000ffff187224 */ /* 0x000fd800078e000e */
[----:B0-----:R-:W-:Y:S05]  /*11a80*/  WARPSYNC.COLLECTIVE R15, `(.L_x_3747) ;  /* 0x000000000f087348 */ /* 0x001fea0003c00000 */
[----:B------:R1:W2:Y:S02]  /*11a90*/  SHFL.IDX P6, R14, R13, R12, R11 ;  /* 0x0000000c0d0e7389 */ /* 0x0002a400000c000b */
[----:B012---:R-:W-:Y:S01]  /*11aa0*/  ENDCOLLECTIVE ;  /* 0x000000000000791b */ /* 0x007fe20003800000 */
.L_x_3747:
[----:B------:R-:W-:Y:S02]  /*11ab0*/  IMAD.MOV.U32 R13, RZ, RZ, R9 ;  /* 0x000000ffff0d7224 */ /* 0x000fe400078e0009 */
[----:B------:R-:W-:Y:S02]  /*11ac0*/  IMAD.MOV.U32 R12, RZ, RZ, 0x3 ;  /* 0x00000003ff0c7424 */ /* 0x000fe400078e00ff */
[----:B------:R-:W-:-:S07]  /*11ad0*/  IMAD.MOV.U32 R2, RZ, RZ, R14 ;  /* 0x000000ffff027224 */ /* 0x000fce00078e000e */
[----:B------:R-:W-:Y:S05]  /*11ae0*/  WARPSYNC.COLLECTIVE R15, `(.L_x_3748) ;  /* 0x000000000f087348 */ /* 0x000fea0003c00000 */
[----:B------:R0:W1:Y:S02]  /*11af0*/  SHFL.IDX P6, R14, R13, R12, R11 ;  /* 0x0000000c0d0e7389 */ /* 0x00006400000c000b */
[----:B01----:R-:W-:Y:S01]  /*11b00*/  ENDCOLLECTIVE ;  /* 0x000000000000791b */ /* 0x003fe20003800000 */
.L_x_3748:
[----:B------:R-:W-:-:S05]  /*11b10*/  IADD3 R2, P0, R36, R2, RZ ;  /* 0x0000000224027210 */ /* 0x000fca0007f1e0ff */
[----:B------:R-:W-:-:S05]  /*11b20*/  IMAD.X R3, RZ, RZ, R24, P0 ;  /* 0x000000ffff037224 */ /* 0x000fca00000e0618 */
[----:B------:R-:W-:Y:S01]  /*11b30*/  @!PT LDS RZ, [RZ] ;  /* 0x00000000fffff984 */ /* 0x000fe20000000800 */
[----:B------:R-:W-:Y:S01]  /*11b40*/  @!PT LDS RZ, [RZ] ;  /* 0x00000000fffff984 */ /* 0x000fe20000000800 */
[----:B------:R-:W-:Y:S01]  /*11b50*/  @!PT LDS RZ, [RZ] ;  /* 0x00000000fffff984 */ /* 0x000fe20000000800 */
[----:B------:R0:W-:Y:S01]  /*11b60*/  LDGSTS.E.BYPASS.LTC128B.128 [R0+0x10200], desc[UR48][R2.64], !P1 ;  /* 0x1020000002007fae */ /* 0x0001e2000c901d70 */
[----:B------:R-:W-:Y:S01]  /*11b70*/  IMAD.MOV.U32 R13, RZ, RZ, R10 ;  /* 0x000000ffff0d7224 */ /* 0x000fe200078e000a */
[----:B------:R-:W-:Y:S02]  /*11b80*/  LOP3.LUT P1, RZ, R18, 0x2000, RZ, 0xc0, !PT ;  /* 0x0000200012ff7812 */ /* 0x000fe4000782c0ff */
[----:B------:R0:W-:Y:S04]  /*11b90*/  LDGSTS.E.BYPASS.LTC128B.128 [R0+0x12a00], desc[UR48][R2.64+0x40], !P5 ;  /* 0x12a0004002007fae */ /* 0x0001e8000e901d70 */
[----:B------:R0:W-:Y:S01]  /*11ba0*/  LDGSTS.E.BYPASS.LTC128B.128 [R0+0x15200], desc[UR48][R2.64+0x80], !P4 ;  /* 0x1520008002007fae */ /* 0x0001e2000e101d70 */
[----:B------:R-:W-:-:S07]  /*11bb0*/  MOV R24, R14 ;  /* 0x0000000e00187202 */ /* 0x000fce0000000f00 */
[----:B0-----:R-:W-:Y:S05]  /*11bc0*/  WARPSYNC.COLLECTIVE R15, `(.L_x_3749) ;  /* 0x000000000f087348 */ /* 0x001fea0003c00000 */
[----:B------:R1:W2:Y:S02]  /*11bd0*/  SHFL.IDX P6, R14, R13, R12, R11 ;  /* 0x0000000c0d0e7389 */ /* 0x0002a400000c000b */
[----:B012---:R-:W-:Y:S01]  /*11be0*/  ENDCOLLECTIVE ;  /* 0x000000000000791b */ /* 0x007fe20003800000 */
.L_x_3749:
[----:B------:R-:W-:Y:S02]  /*11bf0*/  IMAD.MOV.U32 R13, RZ, RZ, R20 ;  /* 0x000000ffff0d7224 */ /* 0x000fe400078e0014 */
[----:B------:R-:W-:Y:S02]  /*11c00*/  IMAD.MOV.U32 R12, RZ, RZ, RZ ;  /* 0x000000ffff0c7224 */ /* 0x000fe400078e00ff */
[----:B------:R-:W-:-:S07]  /*11c10*/  IMAD.MOV.U32 R2, RZ, RZ, R14 ;  /* 0x000000ffff027224 */ /* 0x000fce00078e000e */
[----:B------:R-:W-:Y:S05]  /*11c20*/  WARPSYNC.COLLECTIVE R15, `(.L_x_3750) ;  /* 0x000000000f087348 */ /* 0x000fea0003c00000 */
[----:B------:R0:W1:Y:S02]  /*11c30*/  SHFL.IDX P6, R14, R13, R12, R11 ;  /* 0x0000000c0d0e7389 */ /* 0x00006400000c000b */
[----:B01----:R-:W-:Y:S01]  /*11c40*/  ENDCOLLECTIVE ;  /* 0x000000000000791b */ /* 0x003fe20003800000 */
.L_x_3750:
[----:B------:R-:W-:-:S05]  /*11c50*/  IADD3 R2, P0, R36, R2, RZ ;  /* 0x0000000224027210 */ /* 0x000fca0007f1e0ff */
[----:B------:R-:W-:-:S05]  /*11c60*/  IMAD.X R3, RZ, RZ, R24, P0 ;  /* 0x000000ffff037224 */ /* 0x000fca00000e0618 */
[----:B------:R-:W-:Y:S01]  /*11c70*/  @!PT LDS RZ, [RZ] ;  /* 0x00000000fffff984 */ /* 0x000fe20000000800 */
[----:B------:R-:W-:Y:S01]  /*11c80*/  @!PT LDS RZ, [RZ] ;  /* 0x00000000fffff984 */ /* 0x000fe20000000800 */
[----:B------:R-:W-:Y:S01]  /*11c90*/  @!PT LDS RZ, [RZ] ;  /* 0x00000000fffff984 */ /* 0x000fe20000000800 */
[----:B------:R0:W-:Y:S01]  /*11ca0*/  LDGSTS.E.BYPASS.LTC128B.128 [R0+0x10a00], desc[UR48][R2.64], !P3 ;  /* 0x10a0000002007fae */ /* 0x0001e2000d901d70 */
[----:B------:R-:W-:-:S03]  /*11cb0*/  IMAD.MOV.U32 R13, RZ, RZ, R21 ;  /* 0x000000ffff0d7224 */ /* 0x000fc600078e0015 */
[----:B------:R0:W-:Y:S04]  /*11cc0*/  LDGSTS.E.BYPASS.LTC128B.128 [R0+0x13200], desc[UR48][R2.64+0x40], !P2 ;  /* 0x1320004002007fae */ /* 0x0001e8000d101d70 */
[----:B------:R0:W-:Y:S01]  /*11cd0*/  LDGSTS.E.BYPASS.LTC128B.128 [R0+0x15a00], desc[UR48][R2.64+0x80], !P1 ;  /* 0x15a0008002007fae */ /* 0x0001e2000c901d70 */
[----:B------:R-:W-:-:S07]  /*11ce0*/  IMAD.MOV.U32 R20, RZ, RZ, R14 ;  /* 0x000000ffff147224 */ /* 0x000fce00078e000e */
[----:B0-----:R-:W-:Y:S05]  /*11cf0*/  WARPSYNC.COLLECTIVE R15, `(.L_x_3751) ;  /* 0x000000000f087348 */ /* 0x001fea0003c00000 */
[----:B------:R1:W2:Y:S02]  /*11d00*/  SHFL.IDX P6, R14, R13, R12, R11 ;  /* 0x0000000c0d0e7389 */ /* 0x0002a400000c000b */
[----:B012---:R-:W-:Y:S01]  /*11d10*/  ENDCOLLECTIVE ;  /* 0x000000000000791b */ /* 0x007fe20003800000 */
.L_x_3751:
[----:B------:R-:W-:Y:S05]  /*11d20*/  BRA `(.L_x_3752) ;  /* 0xffffffb800887947 */ /* 0x000fea000383ffff */
.L_x_3685:
[----:B--2---:R2:W3:Y:S02]  /*11d30*/  SYNCS.PHASECHK.TRANS64.TRYWAIT P0, [R4+URZ+0x33440], R28 ;  /* 0x0334401c040075a7 */ /* 0x0044e4000800017f */
[----:B---3--:R-:W-:Y:S05]  /*11d40*/  @!P0 NANOSLEEP.SYNCS 0x989680 ;  /* 0x009896800000895d */ /* 0x008fea0003900000 */
[----:B------:R-:W3:Y:S02]  /*11d50*/  @!P0 SYNCS.PHASECHK.TRANS64 P0, [R4+URZ+0x33440], R28 ;  /* 0x0334401c040085a7 */ /* 0x000ee4000800007f */
[----:B---3--:R-:W-:Y:S05]  /*11d60*/  @!P0 BRA `(.L_x_3685) ;  /* 0xfffffffc00f08947 */ /* 0x008fea000383ffff */
[----:B------:R-:W-:Y:S05]  /*11d70*/  BRA `(.L_x_3753) ;  /* 0xffffffb800ec7947 */ /* 0x000fea000383ffff */
.L_x_3686:
        /* <DEDUP_REMOVED lines=8> */
.L_x_3755:
[----:B------:R-:W-:Y:S05]  /*11e00*/  BSYNC B0 ;  /* 0x0000000000007941 */ /* 0x000fea0003800000 */
.L_x_3754:
[----:B------:R-:W-:Y:S01]  /*11e10*/  IMAD.MOV.U32 R13, RZ, RZ, R5 ;  /* 0x000000ffff0d7224 */ /* 0x000fe200078e0005 */
[----:B------:R-:W-:Y:S01]  /*11e20*/  MOV R12, RZ ;  /* 0x000000ff000c7202 */ /* 0x000fe20000000f00 */
[----:B------:R-:W-:Y:S01]  /*11e30*/  IMAD.MOV.U32 R11, RZ, RZ, 0x1c1f ;  /* 0x00001c1fff0b7424 */ /* 0x000fe200078e00ff */
[----:B------:R-:W-:Y:S01]  /*11e40*/  ISETP.GE.AND P2, PT, R20, 0x1, PT ;  /* 0x000000011400780c */ /* 0x000fe20003f46270 */
[----:B------:R-:W-:Y:S01]  /*11e50*/  IMAD.MOV.U32 R15, RZ, RZ, -0x1 ;  /* 0xffffffffff0f7424 */ /* 0x000fe200078e00ff */
[C---:B------:R-:W-:Y:S01]  /*11e60*/  LOP3.LUT P4, RZ, R18.reuse, 0x4, RZ, 0xc0, !PT ;  /* 0x0000000412ff7812 */ /* 0x040fe2000788c0ff */
[----:B------:R-:W-:Y:S01]  /*11e70*/  IMAD.MOV.U32 R3, RZ, RZ, R14 ;  /* 0x000000ffff037224 */ /* 0x000fe200078e000e */
[----:B------:R-:W-:-:S13]  /*11e80*/  LOP3.LUT P3, RZ, R18, 0x2, RZ, 0xc0, !PT ;  /* 0x0000000212ff7812 */ /* 0x000fda000786c0ff */
[----:B------:R-:W-:Y:S05]  /*11e90*/  WARPSYNC.COLLECTIVE R15, `(.L_x_3756) ;  /* 0x000000000f087348 */ /* 0x000fea0003c00000 */
[----:B------:R0:W1:Y:S02]  /*11ea0*/  SHFL.IDX P6, R14, R13, R12, R11 ;  /* 0x0000000c0d0e7389 */ /* 0x00006400000c000b */
[----:B01----:R-:W-:Y:S01]  /*11eb0*/  ENDCOLLECTIVE ;  /* 0x000000000000791b */ /* 0x003fe20003800000 */
.L_x_3756:
[----:B------:R-:W-:Y:S01]  /*11ec0*/  LOP3.LUT P1, RZ, R18, 0x1, RZ, 0xc0, !PT ;  /* 0x0000000112ff7812 */ /* 0x000fe2000782c0ff */
[----:B------:R-:W-:Y:S02]  /*11ed0*/  IMAD.MOV.U32 R13, RZ, RZ, R7 ;  /* 0x000000ffff0d7224 */ /* 0x000fe400078e0007 */
[----:B------:R-:W-:Y:S01]  /*11ee0*/  IMAD.MOV.U32 R12, RZ, RZ, 0x1 ;  /* 0x00000001ff0c7424 */ /* 0x000fe200078e00ff */
[----:B------:R-:W-:-:S13]  /*11ef0*/  @P2 IADD3 R2, P0, R36, R14, RZ ;  /* 0x0000000e24022210 */ /* 0x000fda0007f1e0ff */
[----:B------:R-:W-:Y:S05]  /*11f00*/  WARPSYNC.COLLECTIVE R15, `(.L_x_3757) ;  /* 0x000000000f087348 */ /* 0x000fea0003c00000 */
[----:B------:R0:W1:Y:S02]  /*11f10*/  SHFL.IDX P6, R14, R13, R12, R11 ;  /* 0x0000000c0d0e7389 */ /* 0x00006400000c000b */
[----:B01----:R-:W-:Y:S01]  /*11f20*/  ENDCOLLECTIVE ;  /* 0x000000000000791b */ /* 0x003fe20003800000 */
.L_x_3757:
[----:B------:R-:W-:-:S05]  /*11f30*/  @P2 IMAD.X R3, RZ, RZ, R3, P0 ;  /* 0x000000ffff032224 */ /* 0x000fca00000e0603 */
[----:B------:R-:W-:Y:S01]  /*11f40*/  @!PT LDS RZ, [RZ] ;  /* 0x00000000fffff984 */ /* 0x000fe20000000800 */
[----:B------:R-:W-:Y:S01]  /*11f50*/  @!PT LDS RZ, [RZ] ;  /* 0x00000000fffff984 */ /* 0x000fe20000000800 */
[----:B------:R-:W-:Y:S01]  /*11f60*/  @!PT LDS RZ, [RZ] ;  /* 0x00000000fffff984 */ /* 0x000fe20000000800 */
[----:B------:R0:W-:Y:S04]  /*11f70*/  @P2 LDGSTS.E.BYPASS.LTC128B.128 [R0+0x24200], desc[UR48][R2.64], !P4 ;  /* 0x2420000002002fae */ /* 0x0001e8000e101d70 */
[----:B------:R0:W-:Y:S01]  /*11f80*/  @P2 LDGSTS.E.BYPASS.LTC128B.128 [R0+0x26a00], desc[UR48][R2.64+0x40], !P3 ;  /* 0x26a0004002002fae */ /* 0x0001e2000d901d70 */
[----:B------:R-:W-:-:S03]  /*11f90*/  IMAD.MOV.U32 R13, RZ, RZ, R5 ;  /* 0x000000ffff0d7224 */ /* 0x000fc600078e0005 */
[----:B------:R0:W-:Y:S01]  /*11fa0*/  @P2 LDGSTS.E.BYPASS.LTC128B.128 [R0+0x29200], desc[UR48][R2.64+0x80], !P1 ;  /* 0x2920008002002fae */ /* 0x0001e2000c901d70 */
[----:B------:R-:W-:Y:S01]  /*11fb0*/  ISETP.GE.AND P2, PT, R20, 0x21, PT ;  /* 0x000000211400780c */ /* 0x000fe20003f46270 */
[----:B------:R-:W-:-:S12]  /*11fc0*/  IMAD.MOV.U32 R8, RZ, RZ, R14 ;  /* 0x000000ffff087224 */ /* 0x000fd800078e000e */
[----:B0-----:R-:W-:Y:S05]  /*11fd0*/  WARPSYNC.COLLECTIVE R15, `(.L_x_3758) ;  /* 0x000000000f087348 */ /* 0x001fea0003c00000 */
[----:B------:R1:W2:Y:S02]  /*11fe0*/  SHFL.IDX P6, R14, R13, R12, R11 ;  /* 0x0000000c0d0e7389 */ /* 0x0002a400000c000b */
[----:B012---:R-:W-:Y:S01]  /*11ff0*/  ENDCOLLECTIVE ;  /* 0x000000000000791b */ /* 0x007fe20003800000 */
.L_x_3758:
[----:B------:R-:W-:Y:S01]  /*12000*/  IMAD.MOV.U32 R13, RZ, RZ, R7 ;  /* 0x000000ffff0d7224 */ /* 0x000fe200078e0007 */
        /* <DEDUP_REMOVED lines=13> */
.L_x_3759:
[----:B------:R-:W-:Y:S01]  /*120e0*/  @!PT LDS RZ, [RZ] ;  /* 0x00000000fffff984 */ /* 0x000fe20000000800 */
[----:B------:R-:W-:Y:S01]  /*120f0*/  @!PT LDS RZ, [RZ] ;  /* 0x00000000fffff984 */ /* 0x000fe20000000800 */
[----:B------:R-:W-:Y:S01]  /*12100*/  @!PT LDS RZ, [RZ] ;  /* 0x00000000fffff984 */ /* 0x000fe20000000800 */
[----:B------:R0:W-:Y:S04]  /*12110*/  @P2 LDGSTS.E.BYPASS.LTC128B.128 [R0+0x27200], desc[UR48][R2.64+0x40], !P3 ;  /* 0x2720004002002fae */ /* 0x0001e8000d901d70 */
[----:B------:R0:W-:Y:S01]  /*12120*/  @P2 LDGSTS.E.BYPASS.LTC128B.128 [R0+0x29a00], desc[UR48][R2.64+0x80], !P1 ;  /* 0x29a0008002002fae */ /* 0x0001e2000c901d70 */
[----:B------:R-:W-:Y:S01]  /*12130*/  ISETP.GE.AND P2, PT, R20, 0x41, PT ;  /* 0x000000411400780c */ /* 0x000fe20003f46270 */
[----:B------:R-:W-:Y:S01]  /*12140*/  IMAD.MOV.U32 R13, RZ, RZ, R5 ;  /* 0x000000ffff0d7224 */ /* 0x000fe200078e0005 */
[----:B------:R-:W-:-:S11]  /*12150*/  MOV R8, R14 ;  /* 0x0000000e00087202 */ /* 0x000fd60000000f00 */
[----:B0-----:R-:W-:Y:S05]  /*12160*/  WARPSYNC.COLLECTIVE R15, `(.L_x_3760) ;  /* 0x000000000f087348 */ /* 0x001fea0003c00000 */
[----:B------:R1:W2:Y:S02]  /*12170*/  SHFL.IDX P6, R14, R13, R12, R11 ;  /* 0x0000000c0d0e7389 */ /* 0x0002a400000c000b */
[----:B012---:R-:W-:Y:S01]  /*12180*/  ENDCOLLECTIVE ;  /* 0x000000000000791b */ /* 0x007fe20003800000 */
.L_x_3760:
[----:B------:R-:W-:Y:S02]  /*12190*/  IMAD.MOV.U32 R13, RZ, RZ, R7 ;  /* 0x000000ffff0d7224 */ /* 0x000fe400078e0007 */
[----:B------:R-:W-:Y:S01]  /*121a0*/  IMAD.MOV.U32 R12, RZ, RZ, 0x3 ;  /* 0x00000003ff0c7424 */ /* 0x000fe200078e00ff */
[----:B------:R-:W-:-:S13]  /*121b0*/  @P2 IADD3 R10, P0, R36, R14, RZ ;  /* 0x0000000e240a2210 */ /* 0x000fda0007f1e0ff */
[----:B------:R-:W-:Y:S05]  /*121c0*/  WARPSYNC.COLLECTIVE R15, `(.L_x_3761) ;  /* 0x000000000f087348 */ /* 0x000fea0003c00000 */
[----:B------:R0:W1:Y:S02]  /*121d0*/  SHFL.IDX P6, R14, R13, R12, R11 ;  /* 0x0000000c0d0e7389 */ /* 0x00006400000c000b */
[----:B01----:R-:W-:Y:S01]  /*121e0*/  ENDCOLLECTIVE ;  /* 0x000000000000791b */ /* 0x003fe20003800000 */
.L_x_3761:
[----:B------:R-:W-:Y:S02]  /*121f0*/  @P2 IMAD.X R8, RZ, RZ, R8, P0 ;  /* 0x000000ffff082224 */ /* 0x000fe400000e0608 */
[----:B------:R-:W-:Y:S02]  /*12200*/  @P2 IMAD.MOV.U32 R2, RZ, RZ, R10 ;  /* 0x000000ffff022224 */ /* 0x000fe400078e000a */
[----:B------:R-:W-:-:S05]  /*12210*/  @P2 IMAD.MOV.U32 R3, RZ, RZ, R8 ;  /* 0x000000ffff032224 */ /* 0x000fca00078e0008 */
[----:B------:R-:W-:Y:S01]  /*12220*/  @!PT LDS RZ, [RZ] ;  /* 0x00000000fffff984 */ /* 0x000fe20000000800 */
[----:B------:R-:W-:Y:S01]  /*12230*/  @!PT LDS RZ, [RZ] ;  /* 0x00000000fffff984 */ /* 0x000fe20000000800 */
[----:B------:R-:W-:Y:S01]  /*12240*/  @!PT LDS RZ, [RZ] ;  /* 0x00000000fffff984 */ /* 0x000fe20000000800 */
[----:B------:R0:W-:Y:S01]  /*12250*/  @P2 LDGSTS.E.BYPASS.LTC128B.128 [R0+0x25200], desc[UR48][R2.64], !P4 ;  /* 0x2520000002002fae */ /* 0x0001e2000e101d70 */
[----:B------:R-:W-:-:S03]  /*12260*/  IMAD.MOV.U32 R13, RZ, RZ, R5 ;  /* 0x000000ffff0d7224 */ /* 0x000fc600078e0005 */
[----:B------:R0:W-:Y:S04]  /*12270*/  @P2 LDGSTS.E.BYPASS.LTC128B.128 [R0+0x27a00], desc[UR48][R2.64+0x40], !P3 ;  /* 0x27a0004002002fae */ /* 0x0001e8000d901d70 */
[----:B------:R0:W-:Y:S01]  /*12280*/  @P2 LDGSTS.E.BYPASS.LTC128B.128 [R0+0x2a200], desc[UR48][R2.64+0x80], !P1 ;  /* 0x2a20008002002fae */ /* 0x0001e2000c901d70 */
[----:B------:R-:W-:Y:S01]  /*12290*/  ISETP.GE.AND P2, PT, R20, 0x61, PT ;  /* 0x000000611400780c */ /* 0x000fe20003f46270 */
[----:B------:R-:W-:-:S12]  /*122a0*/  IMAD.MOV.U32 R7, RZ, RZ, R14 ;  /* 0x000000ffff077224 */ /* 0x000fd800078e000e */
[----:B0-----:R-:W-:Y:S05]  /*122b0*/  WARPSYNC.COLLECTIVE R15, `(.L_x_3762) ;  /* 0x000000000f087348 */ /* 0x001fea0003c00000 */
[----:B------:R1:W2:Y:S02]  /*122c0*/  SHFL.IDX P6, R14, R13, R12, R11 ;  /* 0x0000000c0d0e7389 */ /* 0x0002a400000c000b */
[----:B012---:R-:W-:Y:S01]  /*122d0*/  ENDCOLLECTIVE ;  /* 0x000000000000791b */ /* 0x007fe20003800000 */
.L_x_3762:
[----:B------:R-:W-:Y:S02]  /*122e0*/  IMAD.MOV.U32 R13, RZ, RZ, R9 ;  /* 0x000000ffff0d7224 */ /* 0x000fe400078e0009 */
[----:B------:R-:W-:Y:S01]  /*122f0*/  IMAD.MOV.U32 R12, RZ, RZ, RZ ;  /* 0x000000ffff0c7224 */ /* 0x000fe200078e00ff */
[----:B------:R-:W-:-:S13]  /*12300*/  @P2 IADD3 R5, P0, R36, R14, RZ ;  /* 0x0000000e24052210 */ /* 0x000fda0007f1e0ff */
[----:B------:R-:W-:Y:S05]  /*12310*/  WARPSYNC.COLLECTIVE R15, `(.L_x_3763) ;  /* 0x000000000f087348 */ /* 0x000fea0003c00000 */
[----:B------:R0:W1:Y:S02]  /*12320*/  SHFL.IDX P6, R14, R13, R12, R11 ;  /* 0x0000000c0d0e7389 */ /* 0x00006400000c000b */
[----:B01----:R-:W-:Y:S01]  /*12330*/  ENDCOLLECTIVE ;  /* 0x000000000000791b */ /* 0x003fe20003800000 */
.L_x_3763:
        /* <DEDUP_REMOVED lines=10> */
[----:B------:R-:W-:-:S07]  /*123e0*/  MOV R9, R14 ;  /* 0x0000000e00097202 */ /* 0x000fce0000000f00 */
[----:B0-----:R-:W-:Y:S05]  /*123f0*/  WARPSYNC.COLLECTIVE R15, `(.L_x_3764) ;  /* 0x000000000f087348 */ /* 0x001fea0003c00000 */
[----:B------:R1:W2:Y:S02]  /*12400*/  SHFL.IDX P6, R14, R13, R12, R11 ;  /* 0x0000000c0d0e7389 */ /* 0x0002a400000c000b */
[----:B012---:R-:W-:Y:S01]  /*12410*/  ENDCOLLECTIVE ;  /* 0x000000000000791b */ /* 0x007fe20003800000 */
.L_x_3764:
[----:B------:R-:W-:Y:S05]  /*12420*/  BRA `(.L_x_3765) ;  /* 0xffffffb800707947 */ /* 0x000fea000383ffff */
.L_x_3692:
[----:B------:R-:W-:Y:S02]  /*12430*/  IMAD.MOV.U32 R13, RZ, RZ, R4 ;  /* 0x000000ffff0d7224 */ /* 0x000fe400078e0004 */
[----:B------:R-:W-:Y:S02]  /*12440*/  IMAD.MOV.U32 R12, RZ, RZ, RZ ;  /* 0x000000ffff0c7224 */ /* 0x000fe400078e00ff */
[----:B------:R-:W-:Y:S02]  /*12450*/  IMAD.MOV.U32 R11, RZ, RZ, 0x1c1f ;  /* 0x00001c1fff0b7424 */ /* 0x000fe400078e00ff */
[----:B------:R-:W-:Y:S02]  /*12460*/  IMAD.MOV.U32 R15, RZ, RZ, -0x1 ;  /* 0xffffffffff0f7424 */ /* 0x000fe400078e00ff */
[----:B------:R-:W-:-:S07]  /*12470*/  IMAD.IADD R5, R10, 0x1, R5 ;  /* 0x000000010a057824 */ /* 0x000fce00078e0205 */
[----:B-----5:R-:W-:Y:S05]  /*12480*/  WARPSYNC.COLLECTIVE R15, `(.L_x_3766) ;  /* 0x000000000f087348 */ /* 0x020fea0003c00000 */
[----:B------:R0:W1:Y:S02]  /*12490*/  SHFL.IDX P6, R14, R13, R12, R11 ;  /* 0x0000000c0d0e7389 */ /* 0x00006400000c000b */
[----:B01---5:R-:W-:Y:S01]  /*124a0*/  ENDCOLLECTIVE ;  /* 0x000000000000791b */ /* 0x023fe20003800000 */
.L_x_3766:
[C---:B------:R-:W-:Y:S01]  /*124b0*/  VIADD R6, R5.reuse, 0x20 ;  /* 0x0000002005067836 */ /* 0x040fe20000000000 */
[----:B------:R-:W-:Y:S01]  /*124c0*/  ISETP.GE.AND P1, PT, R5, UR40, PT ;  /* 0x0000002805007c0c */ /* 0x000fe2000bf26270 */
[----:B------:R-:W-:Y:S02]  /*124d0*/  IMAD.MOV.U32 R13, RZ, RZ, R0 ;  /* 0x000000ffff0d7224 */ /* 0x000fe400078e0000 */
[----:B------:R-:W-:-:S10]  /*124e0*/  IMAD.MOV.U32 R2, RZ, RZ, R14 ;  /* 0x000000ffff027224 */ /* 0x000fd400078e000e */
[----:B------:R-:W-:Y:S05]  /*124f0*/  WARPSYNC.COLLECTIVE R15, `(.L_x_3767) ;  /* 0x000000000f087348 */ /* 0x000fea0003c00000 */
[----:B------:R0:W1:Y:S02]  /*12500*/  SHFL.IDX P6, R14, R13, R12, R11 ;  /* 0x0000000c0d0e7389 */ /* 0x00006400000c000b */
[----:B01----:R-:W-:Y:S01]  /*12510*/  ENDCOLLECTIVE ;  /* 0x000000000000791b */ /* 0x003fe20003800000 */
.L_x_3767:
        /* <DEDUP_REMOVED lines=8> */
.L_x_3768:
[----:B------:R-:W-:Y:S01]  /*125a0*/  @!PT LDS RZ, [RZ] ;  /* 0x00000000fffff984 */ /* 0x000fe20000000800 */
[----:B------:R-:W-:Y:S01]  /*125b0*/  @!PT LDS RZ, [RZ] ;  /* 0x00000000fffff984 */ /* 0x000fe20000000800 */
[----:B------:R-:W-:Y:S01]  /*125c0*/  @!PT LDS RZ, [RZ] ;  /* 0x00000000fffff984 */ /* 0x000fe20000000800 */
[----:B------:R0:W-:Y:S04]  /*125d0*/  @!P1 LDGSTS.E.BYPASS.LTC128B.128 [R8+0x1e200], desc[UR48][R2.64], !P3 ;  /* 0x1e20000002089fae */ /* 0x0001e8000d901d70 */
[----:B------:R0:W-:Y:S04]  /*125e0*/  @!P1 LDGSTS.E.BYPASS.LTC128B.128 [R8+0x20200], desc[UR48][R2.64+0x40], !P4 ;  /* 0x2020004002089fae */ /* 0x0001e8000e101d70 */
[----:B------:R0:W-:Y:S01]  /*125f0*/  @!P1 LDGSTS.E.BYPASS.LTC128B.128 [R8+0x22200], desc[UR48][R2.64+0x80], !P5 ;  /* 0x2220008002089fae */ /* 0x0001e2000e901d70 */
[----:B------:R-:W-:Y:S01]  /*12600*/  ISETP.GE.AND P1, PT, R6, UR40, PT ;  /* 0x0000002806007c0c */ /* 0x000fe2000bf26270 */
[----:B------:R-:W-:Y:S01]  /*12610*/  IMAD.MOV.U32 R13, RZ, RZ, R0 ;  /* 0x000000ffff0d7224 */ /* 0x000fe200078e0000 */
[----:B------:R-:W-:-:S11]  /*12620*/  MOV R6, R14 ;  /* 0x0000000e00067202 */ /* 0x000fd60000000f00 */
[----:B0-----:R-:W-:Y:S05]  /*12630*/  WARPSYNC.COLLECTIVE R15, `(.L_x_3769) ;  /* 0x000000000f087348 */ /* 0x001fea0003c00000 */
[----:B------:R1:W2:Y:S02]  /*12640*/  SHFL.IDX P6, R14, R13, R12, R11 ;  /* 0x0000000c0d0e7389 */ /* 0x0002a400000c000b */
[----:B012---:R-:W-:Y:S01]  /*12650*/  ENDCOLLECTIVE ;  /* 0x000000000000791b */ /* 0x007fe20003800000 */
.L_x_3769:
[----:B------:R-:W-:Y:S02]  /*12660*/  IMAD.MOV.U32 R13, RZ, RZ, R4 ;  /* 0x000000ffff0d7224 */ /* 0x000fe400078e0004 */
[----:B------:R-:W-:Y:S01]  /*12670*/  IMAD.MOV.U32 R12, RZ, RZ, 0x2 ;  /* 0x00000002ff0c7424 */ /* 0x000fe200078e00ff */
[----:B------:R-:W-:-:S05]  /*12680*/  @!P1 IADD3 R14, P0, R36, R14, RZ ;  /* 0x0000000e240e9210 */ /* 0x000fca0007f1e0ff */
[----:B------:R-:W-:-:S08]  /*12690*/  @!P1 IMAD.MOV.U32 R2, RZ, RZ, R14 ;  /* 0x000000ffff029224 */ /* 0x000fd000078e000e */
[----:B------:R-:W-:Y:S05]  /*126a0*/  WARPSYNC.COLLECTIVE R15, `(.L_x_3770) ;  /* 0x000000000f087348 */ /* 0x000fea0003c00000 */
[----:B------:R0:W1:Y:S02]  /*126b0*/  SHFL.IDX P6, R14, R13, R12, R11 ;  /* 0x0000000c0d0e7389 */ /* 0x00006400000c000b */
[----:B01----:R-:W-:Y:S01]  /*126c0*/  ENDCOLLECTIVE ;  /* 0x000000000000791b */ /* 0x003fe20003800000 */
.L_x_3770:
        /* <DEDUP_REMOVED lines=8> */
[----:B------:R0:W-:Y:S04]  /*12750*/  @!P1 LDGSTS.E.BYPASS.LTC128B.128 [R8+0x20a00], desc[UR48][R2.64+0x40], !P4 ;  /* 0x20a0004002089fae */ /* 0x0001e8000e101d70 */
[----:B------:R0:W-:Y:S01]  /*12760*/  @!P1 LDGSTS.E.BYPASS.LTC128B.128 [R8+0x22a00], desc[UR48][R2.64+0x80], !P5 ;  /* 0x22a0008002089fae */ /* 0x0001e2000e901d70 */
[----:B------:R-:W-:Y:S01]  /*12770*/  ISETP.GE.AND P1, PT, R6, UR40, PT ;  /* 0x0000002806007c0c */ /* 0x000fe2000bf26270 */
[----:B------:R-:W-:-:S12]  /*12780*/  IMAD.MOV.U32 R6, RZ, RZ, R14 ;  /* 0x000000ffff067224 */ /* 0x000fd800078e000e */
[----:B0-----:R-:W-:Y:S05]  /*12790*/  WARPSYNC.COLLECTIVE R15, `(.L_x_3771) ;  /* 0x000000000f087348 */ /* 0x001fea0003c00000 */
[----:B------:R1:W2:Y:S02]  /*127a0*/  SHFL.IDX P6, R14, R13, R12, R11 ;  /* 0x0000000c0d0e7389 */ /* 0x0002a400000c000b */
[----:B012---:R-:W-:Y:S01]  /*127b0*/  ENDCOLLECTIVE ;  /* 0x000000000000791b */ /* 0x007fe20003800000 */
.L_x_3771:
[----:B------:R-:W-:Y:S01]  /*127c0*/  IMAD.MOV.U32 R13, RZ, RZ, R4 ;  /* 0x000000ffff0d7224 */ /* 0x000fe200078e0004 */
[----:B------:R-:W-:Y:S02]  /*127d0*/  MOV R12, 0x3 ;  /* 0x00000003000c7802 */ /* 0x000fe40000000f00 */
[----:B------:R-:W-:-:S05]  /*127e0*/  @!P1 IADD3 R14, P0, R36, R14, RZ ;  /* 0x0000000e240e9210 */ /* 0x000fca0007f1e0ff */
[----:B------:R-:W-:-:S08]  /*127f0*/  @!P1 IMAD.MOV.U32 R2, RZ, RZ, R14 ;  /* 0x000000ffff029224 */ /* 0x000fd000078e000e */
[----:B------:R-:W-:Y:S05]  /*12800*/  WARPSYNC.COLLECTIVE R15, `(.L_x_3772) ;  /* 0x000000000f087348 */ /* 0x000fea0003c00000 */
[----:B------:R0:W1:Y:S02]  /*12810*/  SHFL.IDX P6, R14, R13, R12, R11 ;  /* 0x0000000c0d0e7389 */ /* 0x00006400000c000b */
[----:B01----:R-:W-:Y:S01]  /*12820*/  ENDCOLLECTIVE ;  /* 0x000000000000791b */ /* 0x003fe20003800000 */
.L_x_3772:
[----:B------:R-:W-:-:S04]  /*12830*/  @!P1 IMAD.X R7, RZ, RZ, R6, P0 ;  /* 0x000000ffff079224 */ /* 0x000fc800000e0606 */
        /* <DEDUP_REMOVED lines=8> */
[----:B------:R-:W-:-:S07]  /*128c0*/  IMAD.MOV.U32 R6, RZ, RZ, R14 ;  /* 0x000000ffff067224 */ /* 0x000fce00078e000e */
[----:B0-----:R-:W-:Y:S05]  /*128d0*/  WARPSYNC.COLLECTIVE R15, `(.L_x_3773) ;  /* 0x000000000f087348 */ /* 0x001fea0003c00000 */
[----:B------:R1:W2:Y:S02]  /*128e0*/  SHFL.IDX P6, R14, R13, R12, R11 ;  /* 0x0000000c0d0e7389 */ /* 0x0002a400000c000b */
[----:B012---:R-:W-:Y:S01]  /*128f0*/  ENDCOLLECTIVE ;  /* 0x000000000000791b */ /* 0x007fe20003800000 */
.L_x_3773:
[----:B------:R-:W-:Y:S05]  /*12900*/  BRA `(.L_x_3774) ;  /* 0xffffffbc00707947 */ /* 0x000fea000383ffff */
.L_x_3693:
[----:B0-----:R0:W1:Y:S02]  /*12910*/  SYNCS.PHASECHK.TRANS64.TRYWAIT P0, [R29+URZ+0x33420], R0 ;  /* 0x033420001d0075a7 */ /* 0x001064000800017f */
[----:B-1----:R-:W-:Y:S05]  /*12920*/  @!P0 NANOSLEEP.SYNCS 0x989680 ;  /* 0x009896800000895d */ /* 0x002fea0003900000 */
[----:B------:R-:W1:Y:S02]  /*12930*/  @!P0 SYNCS.PHASECHK.TRANS64 P0, [R29+URZ+0x33420], R0 ;  /* 0x033420001d0085a7 */ /* 0x000e64000800007f */
[----:B-1----:R-:W-:Y:S05]  /*12940*/  @!P0 BRA `(.L_x_3693) ;  /* 0xfffffffc00f08947 */ /* 0x002fea000383ffff */
[----:B------:R-:W-:Y:S05]  /*12950*/  BRA `(.L_x_3775) ;  /* 0xffffffbc00ac7947 */ /* 0x000fea000383ffff */
.L_x_3697:
[----:B0-----:R0:W1:Y:S02]  /*12960*/  SYNCS.PHASECHK.TRANS64.TRYWAIT P0, [R4+URZ+0x33480], R28 ;  /* 0x0334801c040075a7 */ /* 0x001064000800017f */
[----:B-1----:R-:W-:Y:S05]  /*12970*/  @!P0 NANOSLEEP.SYNCS 0x989680 ;  /* 0x009896800000895d */ /* 0x002fea0003900000 */
[----:B------:R-:W1:Y:S02]  /*12980*/  @!P0 SYNCS.PHASECHK.TRANS64 P0, [R4+URZ+0x33480], R28 ;  /* 0x0334801c040085a7 */ /* 0x000e64000800007f */
[----:B-1----:R-:W-:Y:S05]  /*12990*/  @!P0 BRA `(.L_x_3697) ;  /* 0xfffffffc00f08947 */ /* 0x002fea000383ffff */
[----:B------:R-:W-:Y:S05]  /*129a0*/  BRA `(.L_x_3776) ;  /* 0xffffffc000b87947 */ /* 0x000fea000383ffff */
.L_x_3698:
        /* <DEDUP_REMOVED lines=8> */
.L_x_3778:
[----:B------:R-:W-:Y:S05]  /*12a30*/  BSYNC B0 ;  /* 0x0000000000007941 */ /* 0x000fea0003800000 */
.L_x_3777:
        /* <DEDUP_REMOVED lines=8> */
.L_x_3779:
[----:B------:R-:W-:Y:S02]  /*12ac0*/  IMAD.MOV.U32 R13, RZ, RZ, R10 ;  /* 0x000000ffff0d7224 */ /* 0x000fe400078e000a */
[----:B------:R-:W-:Y:S02]  /*12ad0*/  IMAD.MOV.U32 R12, RZ, RZ, 0x1 ;  /* 0x00000001ff0c7424 */ /* 0x000fe400078e00ff */
[----:B------:R-:W-:-:S07]  /*12ae0*/  IMAD.MOV.U32 R2, RZ, RZ, R14 ;  /* 0x000000ffff027224 */ /* 0x000fce00078e000e */
[----:B------:R-:W-:Y:S05]  /*12af0*/  WARPSYNC.COLLECTIVE R15, `(.L_x_3780) ;  /* 0x000000000f087348 */ /* 0x000fea0003c00000 */
[----:B------:R0:W1:Y:S02]  /*12b00*/  SHFL.IDX P6, R14, R13, R12, R11 ;  /* 0x0000000c0d0e7389 */ /* 0x00006400000c000b */
[----:B01----:R-:W-:Y:S01]  /*12b10*/  ENDCOLLECTIVE ;  /* 0x000000000000791b */ /* 0x003fe20003800000 */
.L_x_3780:
[----:B------:R-:W-:-:S05]  /*12b20*/  IADD3 R2, P0, R36, R2, RZ ;  /* 0x0000000224027210 */ /* 0x000fca0007f1e0ff */
[----:B------:R-:W-:Y:S01]  /*12b30*/  IMAD.X R3, RZ, RZ, R0, P0 ;  /* 0x000000ffff037224 */ /* 0x000fe200000e0600 */
[----:B------:R-:W-:Y:S01]  /*12b40*/  IADD3 R0, R35, UR41, RZ ;  /* 0x0000002923007c10 */ /* 0x000fe2000fffe0ff */
[----:B------:R-:W-:-:S04]  /*12b50*/  IMAD.MOV.U32 R13, RZ, RZ, R9 ;  /* 0x000000ffff0d7224 */ /* 0x000fc800078e0009 */
[----:B------:R-:W-:Y:S01]  /*12b60*/  @!PT LDS RZ, [RZ] ;  /* 0x00000000fffff984 */ /* 0x000fe20000000800 */
[----:B------:R-:W-:Y:S01]  /*12b70*/  @!PT LDS RZ, [RZ] ;  /* 0x00000000fffff984 */ /* 0x000fe20000000800 */
[----:B------:R-:W-:Y:S01]  /*12b80*/  @!PT LDS RZ, [RZ] ;  /* 0x00000000fffff984 */ /* 0x000fe20000000800 */
[----:B------:R-:W-:Y:S04]  /*12b90*/  LDGSTS.E.BYPASS.LTC128B.128 [R0+0xf200], desc[UR48][R2.64], !P4 ;  /* 0x0f20000002007fae */ /* 0x000fe8000e101d70 */
[----:B------:R-:W-:Y:S04]  /*12ba0*/  LDGSTS.E.BYPASS.LTC128B.128 [R0+0x11a00], desc[UR48][R2.64+0x40], !P3 ;  /* 0x11a0004002007fae */ /* 0x000fe8000d901d70 */
[----:B------:R0:W-:Y:S02]  /*12bb0*/  LDGSTS.E.BYPASS.LTC128B.128 [R0+0x14200], desc[UR48][R2.64+0x80], !P1 ;  /* 0x1420008002007fae */ /* 0x0001e4000c901d70 */
[----:B0-----:R-:W-:-:S07]  /*12bc0*/  IMAD.MOV.U32 R3, RZ, RZ, R14 ;  /* 0x000000ffff037224 */ /* 0x001fce00078e000e */
[----:B------:R-:W-:Y:S05]  /*12bd0*/  WARPSYNC.COLLECTIVE R15, `(.L_x_3781) ;  /* 0x000000000f087348 */ /* 0x000fea0003c00000 */
[----:B------:R0:W1:Y:S02]  /*12be0*/  SHFL.IDX P6, R14, R13, R12, R11 ;  /* 0x0000000c0d0e7389 */ /* 0x00006400000c000b */
[----:B01----:R-:W-:Y:S01]  /*12bf0*/  ENDCOLLECTIVE ;  /* 0x000000000000791b */ /* 0x003fe20003800000 */
.L_x_3781:
[----:B------:R-:W-:Y:S02]  /*12c00*/  IMAD.MOV.U32 R13, RZ, RZ, R10 ;  /* 0x000000ffff0d7224 */ /* 0x000fe400078e000a */
[----:B------:R-:W-:Y:S02]  /*12c10*/  IMAD.MOV.U32 R12, RZ, RZ, 0x2 ;  /* 0x00000002ff0c7424 */ /* 0x000fe400078e00ff */
[----:B------:R-:W-:-:S07]  /*12c20*/  IMAD.MOV.U32 R2, RZ, RZ, R14 ;  /* 0x000000ffff027224 */ /* 0x000fce00078e000e */
[----:B------:R-:W-:Y:S05]  /*12c30*/  WARPSYNC.COLLECTIVE R15, `(.L_x_3782) ;  /* 0x000000000f087348 */ /* 0x000fea0003c00000 */
[----:B------:R0:W1:Y:S02]  /*12c40*/  SHFL.IDX P6, R14, R13, R12, R11 ;  /* 0x0000000c0d0e7389 */ /* 0x00006400000c000b */
[----:B01----:R-:W-:Y:S01]  /*12c50*/  ENDCOLLECTIVE ;  /* 0x000000000000791b */ /* 0x003fe20003800000 */
.L_x_3782:
        /* <DEDUP_REMOVED lines=13> */
.L_x_3783:
[----:B------:R-:W-:Y:S01]  /*12d30*/  IMAD.MOV.U32 R13, RZ, RZ, R10 ;  /* 0x000000ffff0d7224 */ /* 0x000fe200078e000a */
[----:B------:R-:W-:Y:S01]  /*12d40*/  MOV R12, 0x3 ;  /* 0x00000003000c7802 */ /* 0x000fe20000000f00 */
[----:B------:R-:W-:-:S07]  /*12d50*/  IMAD.MOV.U32 R2, RZ, RZ, R14 ;  /* 0x000000ffff027224 */ /* 0x000fce00078e000e */
[----:B------:R-:W-:Y:S05]  /*12d60*/  WARPSYNC.COLLECTIVE R15, `(.L_x_3784) ;  /* 0x000000000f087348 */ /* 0x000fea0003c00000 */
[----:B------:R0:W1:Y:S02]  /*12d70*/  SHFL.IDX P6, R14, R13, R12, R11 ;  /* 0x0000000c0d0e7389 */ /* 0x00006400000c000b */
[----:B01----:R-:W-:Y:S01]  /*12d80*/  ENDCOLLECTIVE ;  /* 0x000000000000791b */ /* 0x003fe20003800000 */
.L_x_3784:
        /* <DEDUP_REMOVED lines=13> */
.L_x_3785:
[----:B------:R-:W-:Y:S02]  /*12e60*/  IMAD.MOV.U32 R13, RZ, RZ, R20 ;  /* 0x000000ffff0d7224 */ /* 0x000fe400078e0014 */
[----:B------:R-:W-:Y:S02]  /*12e70*/  IMAD.MOV.U32 R12, RZ, RZ, RZ ;  /* 0x000000ffff0c7224 */ /* 0x000fe400078e00ff */
[----:B------:R-:W-:-:S07]  /*12e80*/  IMAD.MOV.U32 R2, RZ, RZ, R14 ;  /* 0x000000ffff027224 */ /* 0x000fce00078e000e */
[----:B------:R-:W-:Y:S05]  /*12e90*/  WARPSYNC.COLLECTIVE R15, `(.L_x_3786) ;  /* 0x000000000f087348 */ /* 0x000fea0003c00000 */
[----:B------:R0:W1:Y:S02]  /*12ea0*/  SHFL.IDX P6, R14, R13, R12, R11 ;  /* 0x0000000c0d0e7389 */ /* 0x00006400000c000b */
[----:B01----:R-:W-:Y:S01]  /*12eb0*/  ENDCOLLECTIVE ;  /* 0x000000000000791b */ /* 0x003fe20003800000 */
.L_x_3786:
        /* <DEDUP_REMOVED lines=13> */
.L_x_3787:
[----:B------:R-:W-:Y:S01]  /*12f90*/  IMAD.MOV.U32 R2, RZ, RZ, R14 ;  /* 0x000000ffff027224 */ /* 0x000fe200078e000e */
[----:B------:R-:W-:Y:S06]  /*12fa0*/  BRA `(.L_x_3788) ;  /* 0xffffffc0004c7947 */ /* 0x000fec000383ffff */
.L_x_3703:
[----:B---3--:R3:W4:Y:S02]  /*12fb0*/  SYNCS.PHASECHK.TRANS64.TRYWAIT P0, [R4+URZ+0x33440], R28 ;  /* 0x0334401c040075a7 */ /* 0x008724000800017f */
[----:B----4-:R-:W-:Y:S05]  /*12fc0*/  @!P0 NANOSLEEP.SYNCS 0x989680 ;  /* 0x009896800000895d */ /* 0x010fea0003900000 */
[----:B------:R-:W4:Y:S02]  /*12fd0*/  @!P0 SYNCS.PHASECHK.TRANS64 P0, [R4+URZ+0x33440], R28 ;  /* 0x0334401c040085a7 */ /* 0x000f24000800007f */
[----:B----4-:R-:W-:Y:S05]  /*12fe0*/  @!P0 BRA `(.L_x_3703) ;  /* 0xfffffffc00f08947 */ /* 0x010fea000383ffff */
[----:B------:R-:W-:Y:S05]  /*12ff0*/  BRA `(.L_x_3789) ;  /* 0xffffffc000a47947 */ /* 0x000fea000383ffff */
.L_x_3704:
        /* <DEDUP_REMOVED lines=8> */
.L_x_3791:
[----:B------:R-:W-:Y:S05]  /*13080*/  BSYNC B0 ;  /* 0x0000000000007941 */ /* 0x000fea0003800000 */
.L_x_3790:
[----:B------:R-:W-:Y:S01]  /*13090*/  IMAD.MOV.U32 R13, RZ, RZ, R20 ;  /* 0x000000ffff0d7224 */ /* 0x000fe200078e0014 */
[----:B------:R-:W-:Y:S01]  /*130a0*/  MOV R3, R14 ;  /* 0x0000000e00037202 */ /* 0x000fe20000000f00 */
[----:B------:R-:W-:Y:S02]  /*130b0*/  IMAD.MOV.U32 R12, RZ, RZ, RZ ;  /* 0x000000ffff0c7224 */ /* 0x000fe400078e00ff */
[----:B------:R-:W-:Y:S02]  /*130c0*/  IMAD.MOV.U32 R11, RZ, RZ, 0x1c1f ;  /* 0x00001c1fff0b7424 */ /* 0x000fe400078e00ff */
[----:B------:R-:W-:-:S07]  /*130d0*/  IMAD.MOV.U32 R15, RZ, RZ, -0x1 ;  /* 0xffffffffff0f7424 */ /* 0x000fce00078e00ff */
[----:B------:R-:W-:Y:S05]  /*130e0*/  WARPSYNC.COLLECTIVE R15, `(.L_x_3792) ;  /* 0x000000000f087348 */ /* 0x000fea0003c00000 */
[----:B------:R0:W1:Y:S02]  /*130f0*/  SHFL.IDX P6, R14, R13, R12, R11 ;  /* 0x0000000c0d0e7389 */ /* 0x00006400000c000b */
[----:B01----:R-:W-:Y:S01]  /*13100*/  ENDCOLLECTIVE ;  /* 0x000000000000791b */ /* 0x003fe20003800000 */
.L_x_3792:
[----:B------:R-:W-:Y:S02]  /*13110*/  IMAD.MOV.U32 R13, RZ, RZ, R21 ;  /* 0x000000ffff0d7224 */ /* 0x000fe400078e0015 */
[----:B------:R-:W-:Y:S01]  /*13120*/  IMAD.MOV.U32 R12, RZ, RZ, 0x1 ;  /* 0x00000001ff0c7424 */ /* 0x000fe200078e00ff */
[----:B------:R-:W-:-:S13]  /*13130*/  IADD3 R2, P0, R36, R14, RZ ;  /* 0x0000000e24027210 */ /* 0x000fda0007f1e0ff */
[----:B------:R-:W-:Y:S05]  /*13140*/  WARPSYNC.COLLECTIVE R15, `(.L_x_3793) ;  /* 0x000000000f087348 */ /* 0x000fea0003c00000 */
[----:B------:R0:W1:Y:S02]  /*13150*/  SHFL.IDX P6, R14, R13, R12, R11 ;  /* 0x0000000c0d0e7389 */ /* 0x00006400000c000b */
[----:B01----:R-:W-:Y:S01]  /*13160*/  ENDCOLLECTIVE ;  /* 0x000000000000791b */ /* 0x003fe20003800000 */
.L_x_3793:
[----:B------:R-:W-:-:S05]  /*13170*/  IMAD.X R3, RZ, RZ, R3, P0 ;  /* 0x000000ffff037224 */ /* 0x000fca00000e0603 */
[----:B------:R-:W-:Y:S01]  /*13180*/  @!PT LDS RZ, [RZ] ;  /* 0x00000000fffff984 */ /* 0x000fe20000000800 */
[----:B------:R-:W-:Y:S01]  /*13190*/  @!PT LDS RZ, [RZ] ;  /* 0x00000000fffff984 */ /* 0x000fe20000000800 */
[----:B------:R-:W-:Y:S01]  /*131a0*/  @!PT LDS RZ, [RZ] ;  /* 0x00000000fffff984 */ /* 0x000fe20000000800 */
[----:B------:R-:W-:Y:S04]  /*131b0*/  LDGSTS.E.BYPASS.LTC128B.128 [R0+0x24200], desc[UR48][R2.64], !P4 ;  /* 0x2420000002007fae */ /* 0x000fe8000e101d70 */
[----:B------:R-:W-:Y:S01]  /*131c0*/  LDGSTS.E.BYPASS.LTC128B.128 [R0+0x26a00], desc[UR48][R2.64+0x40], !P3 ;  /* 0x26a0004002007fae */ /* 0x000fe2000d901d70 */
[----:B------:R-:W-:-:S03]  /*131d0*/  IMAD.MOV.U32 R13, RZ, RZ, R20 ;  /* 0x000000ffff0d7224 */ /* 0x000fc600078e0014 */
[----:B------:R0:W-:Y:S02]  /*131e0*/  LDGSTS.E.BYPASS.LTC128B.128 [R0+0x29200], desc[UR48][R2.64+0x80], !P1 ;  /* 0x2920008002007fae */ /* 0x0001e4000c901d70 */
[----:B0-----:R-:W-:-:S07]  /*131f0*/  IMAD.MOV.U32 R3, RZ, RZ, R14 ;  /* 0x000000ffff037224 */ /* 0x001fce00078e000e */
[----:B------:R-:W-:Y:S05]  /*13200*/  WARPSYNC.COLLECTIVE R15, `(.L_x_3794) ;  /* 0x000000000f087348 */ /* 0x000fea0003c00000 */
[----:B------:R0:W1:Y:S02]  /*13210*/  SHFL.IDX P6, R14, R13, R12, R11 ;  /* 0x0000000c0d0e7389 */ /* 0x00006400000c000b */
[----:B01----:R-:W-:Y:S01]  /*13220*/  ENDCOLLECTIVE ;  /* 0x000000000000791b */ /* 0x003fe20003800000 */
.L_x_3794:
[----:B------:R-:W-:Y:S02]  /*13230*/  IMAD.MOV.U32 R13, RZ, RZ, R21 ;  /* 0x000000ffff0d7224 */ /* 0x000fe400078e0015 */
[----:B------:R-:W-:Y:S01]  /*13240*/  IMAD.MOV.U32 R12, RZ, RZ, 0x2 ;  /* 0x00000002ff0c7424 */ /* 0x000fe200078e00ff */
[----:B------:R-:W-:-:S13]  /*13250*/  IADD3 R2, P0, R36, R14, RZ ;  /* 0x0000000e24027210 */ /* 0x000fda0007f1e0ff */
[----:B------:R-:W-:Y:S05]  /*13260*/  WARPSYNC.COLLECTIVE R15, `(.L_x_3795) ;  /* 0x000000000f087348 */ /* 0x000fea0003c00000 */
[----:B------:R0:W1:Y:S02]  /*13270*/  SHFL.IDX P6, R14, R13, R12, R11 ;  /* 0x0000000c0d0e7389 */ /* 0x00006400000c000b */
[----:B01----:R-:W-:Y:S01]  /*13280*/  ENDCOLLECTIVE ;  /* 0x000000000000791b */ /* 0x003fe20003800000 */
.L_x_3795:
[----:B------:R-:W-:-:S05]  /*13290*/  IMAD.X R3, RZ, RZ, R3, P0 ;  /* 0x000000ffff037224 */ /* 0x000fca00000e0603 */
[----:B------:R-:W-:Y:S01]  /*132a0*/  @!PT LDS RZ, [RZ] ;  /* 0x00000000fffff984 */ /* 0x000fe20000000800 */
[----:B------:R-:W-:Y:S01]  /*132b0*/  @!PT LDS RZ, [RZ] ;  /* 0x00000000fffff984 */ /* 0x000fe20000000800 */
[----:B------:R-:W-:Y:S01]  /*132c0*/  @!PT LDS RZ, [RZ] ;  /* 0x00000000fffff984 */ /* 0x000fe20000000800 */
[----:B------:R-:W-:Y:S04]  /*132d0*/  LDGSTS.E.BYPASS.LTC128B.128 [R0+0x24a00], desc[UR48][R2.64], !P4 ;  /* 0x24a0000002007fae */ /* 0x000fe8000e101d70 */
[----:B------:R-:W-:Y:S01]  /*132e0*/  LDGSTS.E.BYPASS.LTC128B.128 [R0+0x27200], desc[UR48][R2.64+0x40], !P3 ;  /* 0x2720004002007fae */ /* 0x000fe2000d901d70 */
[----:B------:R-:W-:-:S03]  /*132f0*/  MOV R13, R20 ;  /* 0x00000014000d7202 */ /* 0x000fc60000000f00 */
[----:B------:R0:W-:Y:S02]  /*13300*/  LDGSTS.E.BYPASS.LTC128B.128 [R0+0x29a00], desc[UR48][R2.64+0x80], !P1 ;  /* 0x29a0008002007fae */ /* 0x0001e4000c901d70 */
[----:B0-----:R-:W-:-:S07]  /*13310*/  IMAD.MOV.U32 R3, RZ, RZ, R14 ;  /* 0x000000ffff037224 */ /* 0x001fce00078e000e */
[----:B------:R-:W-:Y:S05]  /*13320*/  WARPSYNC.COLLECTIVE R15, `(.L_x_3796) ;  /* 0x000000000f087348 */ /* 0x000fea0003c00000 */
[----:B------:R0:W1:Y:S02]  /*13330*/  SHFL.IDX P6, R14, R13, R12, R11 ;  /* 0x0000000c0d0e7389 */ /* 0x00006400000c000b */
[----:B01----:R-:W-:Y:S01]  /*13340*/  ENDCOLLECTIVE ;  /* 0x000000000000791b */ /* 0x003fe20003800000 */
.L_x_3796:
[----:B------:R-:W-:Y:S02]  /*13350*/  IMAD.MOV.U32 R13, RZ, RZ, R21 ;  /* 0x000000ffff0d7224 */ /* 0x000fe400078e0015 */
[----:B------:R-:W-:Y:S02]  /*13360*/  IMAD.MOV.U32 R12, RZ, RZ, 0x3 ;  /* 0x00000003ff0c7424 */ /* 0x000fe400078e00ff */
[----:B------:R-:W-:-:S07]  /*13370*/  IMAD.MOV.U32 R2, RZ, RZ, R14 ;  /* 0x000000ffff027224 */ /* 0x000fce00078e000e */
[----:B------:R-:W-:Y:S05]  /*13380*/  WARPSYNC.COLLECTIVE R15, `(.L_x_3797) ;  /* 0x000000000f087348 */ /* 0x000fea0003c00000 */
[----:B------:R0:W1:Y:S02]  /*13390*/  SHFL.IDX P6, R14, R13, R12, R11 ;  /* 0x0000000c0d0e7389 */ /* 0x00006400000c000b */
[----:B01----:R-:W-:Y:S01]  /*133a0*/  ENDCOLLECTIVE ;  /* 0x000000000000791b */ /* 0x003fe20003800000 */
.L_x_3797:
        /* <DEDUP_REMOVED lines=13> */
.L_x_3798:
[----:B------:R-:W-:Y:S02]  /*13480*/  IMAD.MOV.U32 R13, RZ, RZ, R25 ;  /* 0x000000ffff0d7224 */ /* 0x000fe400078e0019 */
[----:B------:R-:W-:Y:S02]  /*13490*/  IMAD.MOV.U32 R12, RZ, RZ, RZ ;  /* 0x000000ffff0c7224 */ /* 0x000fe400078e00ff */
[----:B------:R-:W-:-:S07]  /*134a0*/  IMAD.MOV.U32 R2, RZ, RZ, R14 ;  /* 0x000000ffff027224 */ /* 0x000fce00078e000e */
[----:B------:R-:W-:Y:S05]  /*134b0*/  WARPSYNC.COLLECTIVE R15, `(.L_x_3799) ;  /* 0x000000000f087348 */ /* 0x000fea0003c00000 */
[----:B------:R0:W1:Y:S02]  /*134c0*/  SHFL.IDX P6, R14, R13, R12, R11 ;  /* 0x0000000c0d0e7389 */ /* 0x00006400000c000b */
[----:B01----:R-:W-:Y:S01]  /*134d0*/  ENDCOLLECTIVE ;  /* 0x000000000000791b */ /* 0x003fe20003800000 */
.L_x_3799:
        /* <DEDUP_REMOVED lines=13> */
.L_x_3800:
[----:B------:R-:W-:Y:S05]  /*135b0*/  BRA `(.L_x_3801) ;  /* 0xffffffc000347947 */ /* 0x000fea000383ffff */
.L_x_3709:
[----:B0-----:R0:W1:Y:S02]  /*135c0*/  SYNCS.PHASECHK.TRANS64.TRYWAIT P1, [R2+URZ+0x33470], R3 ;  /* 0x03347003020075a7 */ /* 0x001064000802017f */
[----:B-1----:R-:W-:Y:S05]  /*135d0*/  @!P1 NANOSLEEP.SYNCS 0x989680 ;  /* 0x009896800000995d */ /* 0x002fea0003900000 */
[----:B------:R-:W1:Y:S02]  /*135e0*/  @!P1 SYNCS.PHASECHK.TRANS64 P1, [R2+URZ+0x33470], R3 ;  /* 0x03347003020095a7 */ /* 0x000e64000802007f */
[----:B-1----:R-:W-:Y:S05]  /*135f0*/  @!P1 BRA `(.L_x_3709) ;  /* 0xfffffffc00f09947 */ /* 0x002fea000383ffff */
[----:B------:R-:W-:Y:S05]  /*13600*/  BRA `(.L_x_3802) ;  /* 0xffffffc000a07947 */ /* 0x000fea000383ffff */
.L_x_3711:
[----:B0-----:R0:W1:Y:S02]  /*13610*/  SYNCS.PHASECHK.TRANS64.TRYWAIT P1, [R2+URZ+0x33460], R3 ;  /* 0x03346003020075a7 */ /* 0x001064000802017f */
[----:B-1----:R-:W-:Y:S05]  /*13620*/  @!P1 NANOSLEEP.SYNCS 0x989680 ;  /* 0x009896800000995d */ /* 0x002fea0003900000 */
[----:B------:R-:W1:Y:S02]  /*13630*/  @!P1 SYNCS.PHASECHK.TRANS64 P1, [R2+URZ+0x33460], R3 ;  /* 0x03346003020095a7 */ /* 0x000e64000802007f */
[----:B-1----:R-:W-:Y:S05]  /*13640*/  @!P1 BRA `(.L_x_3711) ;  /* 0xfffffffc00f09947 */ /* 0x002fea000383ffff */
[----:B------:R-:W-:Y:S05]  /*13650*/  BRA `(.L_x_3803) ;  /* 0xffffffc000b07947 */ /* 0x000fea000383ffff */
.L_x_3717:
[----:B0-----:R0:W1:Y:S02]  /*13660*/  SYNCS.PHASECHK.TRANS64.TRYWAIT P1, [R2+URZ+0x33470], R3 ;  /* 0x03347003020075a7 */ /* 0x001064000802017f */
[----:B-1----:R-:W-:Y:S05]  /*13670*/  @!P1 NANOSLEEP.SYNCS 0x989680 ;  /* 0x009896800000995d */ /* 0x002fea0003900000 */
[----:B------:R-:W1:Y:S02]  /*13680*/  @!P1 SYNCS.PHASECHK.TRANS64 P1, [R2+URZ+0x33470], R3 ;  /* 0x03347003020095a7 */ /* 0x000e64000802007f */
[----:B-1----:R-:W-:Y:S05]  /*13690*/  @!P1 BRA `(.L_x_3717) ;  /* 0xfffffffc00f09947 */ /* 0x002fea000383ffff */
[----:B------:R-:W-:Y:S05]  /*136a0*/  BRA `(.L_x_3804) ;  /* 0xffffffcc00707947 */ /* 0x000fea000383ffff */
.L_x_3719:
[----:B0-----:R0:W1:Y:S02]  /*136b0*/  SYNCS.PHASECHK.TRANS64.TRYWAIT P1, [R2+URZ+0x33460], R5 ;  /* 0x03346005020075a7 */ /* 0x001064000802017f */
[----:B-1----:R-:W-:Y:S05]  /*136c0*/  @!P1 NANOSLEEP.SYNCS 0x989680 ;  /* 0x009896800000995d */ /* 0x002fea0003900000 */
[----:B------:R-:W1:Y:S02]  /*136d0*/  @!P1 SYNCS.PHASECHK.TRANS64 P1, [R2+URZ+0x33460], R5 ;  /* 0x03346005020095a7 */ /* 0x000e64000802007f */
[----:B-1----:R-:W-:Y:S05]  /*136e0*/  @!P1 BRA `(.L_x_3719) ;  /* 0xfffffffc00f09947 */ /* 0x002fea000383ffff */
[----:B------:R-:W-:Y:S05]  /*136f0*/  BRA `(.L_x_3805) ;  /* 0xffffffcc00847947 */ /* 0x000fea000383ffff */
.L_x_3723:
[----:B0-----:R0:W1:Y:S02]  /*13700*/  SYNCS.PHASECHK.TRANS64.TRYWAIT P0, [R5+URZ+0x33420], R0 ;  /* 0x03342000050075a7 */ /* 0x001064000800017f */
[----:B-1----:R-:W-:Y:S05]  /*13710*/  @!P0 NANOSLEEP.SYNCS 0x989680 ;  /* 0x009896800000895d */ /* 0x002fea0003900000 */
[----:B------:R-:W1:Y:S02]  /*13720*/  @!P0 SYNCS.PHASECHK.TRANS64 P0, [R5+URZ+0x33420], R0 ;  /* 0x03342000050085a7 */ /* 0x000e64000800007f */
[----:B-1----:R-:W-:Y:S05]  /*13730*/  @!P0 BRA `(.L_x_3723) ;  /* 0xfffffffc00f08947 */ /* 0x002fea000383ffff */
[----:B------:R-:W-:Y:S05]  /*13740*/  BRA `(.L_x_3806) ;  /* 0xffffffd800547947 */ /* 0x000fea000383ffff */
.L_x_3727:
[----:B0-----:R0:W1:Y:S02]  /*13750*/  SYNCS.PHASECHK.TRANS64.TRYWAIT P1, [R3+URZ+0x33440], R2 ;  /* 0x03344002030075a7 */ /* 0x001064000802017f */
[----:B-1----:R-:W-:Y:S05]  /*13760*/  @!P1 NANOSLEEP.SYNCS 0x989680 ;  /* 0x009896800000995d */ /* 0x002fea0003900000 */
[----:B------:R-:W1:Y:S02]  /*13770*/  @!P1 SYNCS.PHASECHK.TRANS64 P1, [R3+URZ+0x33440], R2 ;  /* 0x03344002030095a7 */ /* 0x000e64000802007f */
[----:B-1----:R-:W-:Y:S05]  /*13780*/  @!P1 BRA `(.L_x_3727) ;  /* 0xfffffffc00f09947 */ /* 0x002fea000383ffff */
[----:B------:R-:W-:Y:S05]  /*13790*/  BRA `(.L_x_3807) ;  /* 0xffffffd800947947 */ /* 0x000fea000383ffff */
.L_x_3729:
[----:B-1----:R1:W2:Y:S02]  /*137a0*/  SYNCS.PHASECHK.TRANS64.TRYWAIT P1, [R5+URZ+0x33440], R0 ;  /* 0x03344000050075a7 */ /* 0x0022a4000802017f */
[----:B--2---:R-:W-:Y:S05]  /*137b0*/  @!P1 NANOSLEEP.SYNCS 0x989680 ;  /* 0x009896800000995d */ /* 0x004fea0003900000 */
[----:B------:R-:W2:Y:S02]  /*137c0*/  @!P1 SYNCS.PHASECHK.TRANS64 P1, [R5+URZ+0x33440], R0 ;  /* 0x03344000050095a7 */ /* 0x000ea4000802007f */
[----:B--2---:R-:W-:Y:S05]  /*137d0*/  @!P1 BRA `(.L_x_3729) ;  /* 0xfffffffc00f09947 */ /* 0x004fea000383ffff */
[----:B------:R-:W-:Y:S05]  /*137e0*/  BRA `(.L_x_3808) ;  /* 0xffffffd800a07947 */ /* 0x000fea000383ffff */
.L_x_3731:
[----:B--2---:R2:W3:Y:S02]  /*137f0*/  SYNCS.PHASECHK.TRANS64.TRYWAIT P1, [R3+URZ+0x33460], R2 ;  /* 0x03346002030075a7 */ /* 0x0044e4000802017f */
[----:B---3--:R-:W-:Y:S05]  /*13800*/  @!P1 NANOSLEEP.SYNCS 0x989680 ;  /* 0x009896800000995d */ /* 0x008fea0003900000 */
[----:B------:R-:W3:Y:S02]  /*13810*/  @!P1 SYNCS.PHASECHK.TRANS64 P1, [R3+URZ+0x33460], R2 ;  /* 0x03346002030095a7 */ /* 0x000ee4000802007f */
[----:B---3--:R-:W-:Y:S05]  /*13820*/  @!P1 BRA `(.L_x_3731) ;  /* 0xfffffffc00f09947 */ /* 0x008fea000383ffff */
[----:B------:R-:W-:Y:S05]  /*13830*/  BRA `(.L_x_3809) ;  /* 0xffffffd8009c7947 */ /* 0x000fea000383ffff */
.L_x_3733:
[----:B---3--:R3:W4:Y:S02]  /*13840*/  SYNCS.PHASECHK.TRANS64.TRYWAIT P1, [R5+URZ+0x33460], R0 ;  /* 0x03346000050075a7 */ /* 0x008724000802017f */
[----:B----4-:R-:W-:Y:S05]  /*13850*/  @!P1 NANOSLEEP.SYNCS 0x989680 ;  /* 0x009896800000995d */ /* 0x010fea0003900000 */
[----:B------:R-:W4:Y:S02]  /*13860*/  @!P1 SYNCS.PHASECHK.TRANS64 P1, [R5+URZ+0x33460], R0 ;  /* 0x03346000050095a7 */ /* 0x000f24000802007f */
[----:B----4-:R-:W-:Y:S05]  /*13870*/  @!P1 BRA `(.L_x_3733) ;  /* 0xfffffffc00f09947 */ /* 0x010fea000383ffff */
[----:B------:R-:W-:Y:S05]  /*13880*/  BRA `(.L_x_3810) ;  /* 0xffffffd800987947 */ /* 0x000fea000383ffff */
.L_x_3735:
[----:B----4-:R4:W0:Y:S02]  /*13890*/  SYNCS.PHASECHK.TRANS64.TRYWAIT P1, [R3+URZ+0x33480], R2 ;  /* 0x03348002030075a7 */ /* 0x010824000802017f */
[----:B0-----:R-:W-:Y:S05]  /*138a0*/  @!P1 NANOSLEEP.SYNCS 0x989680 ;  /* 0x009896800000995d */ /* 0x001fea0003900000 */
[----:B------:R-:W0:Y:S02]  /*138b0*/  @!P1 SYNCS.PHASECHK.TRANS64 P1, [R3+URZ+0x33480], R2 ;  /* 0x03348002030095a7 */ /* 0x000e24000802007f */
[----:B0-----:R-:W-:Y:S05]  /*138c0*/  @!P1 BRA `(.L_x_3735) ;  /* 0xfffffffc00f09947 */ /* 0x001fea000383ffff */
[----:B------:R-:W-:Y:S05]  /*138d0*/  BRA `(.L_x_3811) ;  /* 0xffffffd800947947 */ /* 0x000fea000383ffff */
.L_x_3812:
        /* <DEDUP_REMOVED lines=10> */
.L_x_15834:


//--------------------- .text._ZN7cutlass13device_kernelIN5flash11enable_sm90INS1_16FlashAttnFwdSm90INS1_25CollectiveMainloopFwdSm90ILi2EN4cute5tupleIJNS5_1CILi1EEES8_S8_EEENS6_IJNS7_ILi128EEENS7_ILi160EEENS7_ILi192EEEEEELi192ENS_12float_e4m3_tEfNS_4arch4Sm90ELb0ELb0ELb1ELb1ELb1ELb0ELb0ELb1ELb1ELb1ELb0ELb0EEENS1_21CollectiveEpilogueFwdINS6_IJSA_SC_SB_EEES9_NS_10bfloat16_tESG_Li256ELb1ELb1ELb0ELb1EEENS1_36VarlenDynamicPersistentTileSchedulerILi128ELi160ELi256ELi128ELb0ELb1ELb1ELb0ELb1ELb1EEEEEEEEEvNT_6ParamsE --------------------------
	.section	.text._ZN7cutlass13device_kernelIN5flash11enable_sm90INS1_16FlashAttnFwdSm90INS1_25CollectiveMainloopFwdSm90ILi2EN4cute5tupleIJNS5_1CILi1EEES8_S8_EEENS6_IJNS7_ILi128EEENS7_ILi160EEENS7_ILi192EEEEEELi192ENS_12float_e4m3_tEfNS_4arch4Sm90ELb0ELb0ELb1ELb1ELb1ELb0ELb0ELb1ELb1ELb1ELb0ELb0EEENS1_21CollectiveEpilogueFwdINS6_IJSA_SC_SB_EEES9_NS_10bfloat16_tESG_Li256ELb1ELb1ELb0ELb1EEENS1_36VarlenDynamicPersistentTileSchedulerILi128ELi160ELi256ELi128ELb0ELb1ELb1ELb0ELb1ELb1EEEEEEEEEvNT_6ParamsE,"ax",@progbits
	.align	128
.text._ZN7cutlass13device_kernelIN5flash11enable_sm90INS1_16FlashAttnFwdSm90INS1_25CollectiveMainloopFwdSm90ILi2EN4cute5tupleIJNS5_1CILi1EEES8_S8_EEENS6_IJNS7_ILi128EEENS7_ILi160EEENS7_ILi192EEEEEELi192ENS_12float_e4m3_tEfNS_4arch4Sm90ELb0ELb0ELb1ELb1ELb1ELb0ELb0ELb1ELb1ELb1ELb0ELb0EEENS1_21CollectiveEpilogueFwdINS6_IJSA_SC_SB_EEES9_NS_10bfloat16_tESG_Li256ELb1ELb1ELb0ELb1EEENS1_36VarlenDynamicPersistentTileSchedulerILi128ELi160ELi256ELi128ELb0ELb1ELb1ELb0ELb1ELb1EEEEEEEEEvNT_6ParamsE:
        .type           _ZN7cutlass13device_kernelIN5flash11enable_sm90INS1_16FlashAttnFwdSm90INS1_25CollectiveMainloopFwdSm90ILi2EN4cute5tupleIJNS5_1CILi1EEES8_S8_EEENS6_IJNS7_ILi128EEENS7_ILi160EEENS7_ILi192EEEEEELi192ENS_12float_e4m3_tEfNS_4arch4Sm90ELb0ELb0ELb1ELb1ELb1ELb0ELb0ELb1ELb1ELb1ELb0ELb0EEENS1_21CollectiveEpilogueFwdINS6_IJSA_SC_SB_EEES9_NS_10bfloat16_tESG_Li256ELb1ELb1ELb0ELb1EEENS1_36VarlenDynamicPersistentTileSchedulerILi128ELi160ELi256ELi128ELb0ELb1ELb1ELb0ELb1ELb1EEEEEEEEEvNT_6ParamsE,@function
        .size           _ZN7cutlass13device_kernelIN5flash11enable_sm90INS1_16FlashAttnFwdSm90INS1_25CollectiveMainloopFwdSm90ILi2EN4cute5tupleIJNS5_1CILi1EEES8_S8_EEENS6_IJNS7_ILi128EEENS7_ILi160EEENS7_ILi192EEEEEELi192ENS_12float_e4m3_tEfNS_4arch4Sm90ELb0ELb0ELb1ELb1ELb1ELb0ELb0ELb1ELb1ELb1ELb0ELb0EEENS1_21CollectiveEpilogueFwdINS6_IJSA_SC_SB_EEES9_NS_10bfloat16_tESG_Li256ELb1ELb1ELb0ELb1EEENS1_36VarlenDynamicPersistentTileSchedulerILi128ELi160ELi256ELi128ELb0ELb1ELb1ELb0ELb1ELb1EEEEEEEEEvNT_6ParamsE,(.L_x_15835 - _ZN7cutlass13device_kernelIN5flash11enable_sm90INS1_16FlashAttnFwdSm90INS1_25CollectiveMainloopFwdSm90ILi2EN4cute5tupleIJNS5_1CILi1EEES8_S8_EEENS6_IJNS7_ILi128EEENS7_ILi160EEENS7_ILi192EEEEEELi192ENS_12float_e4m3_tEfNS_4arch4Sm90ELb0ELb0ELb1ELb1ELb1ELb0ELb0ELb1ELb1ELb1ELb0ELb0EEENS1_21CollectiveEpilogueFwdINS6_IJSA_SC_SB_EEES9_NS_10bfloat16_tESG_Li256ELb1ELb1ELb0ELb1EEENS1_36VarlenDynamicPersistentTileSchedulerILi128ELi160ELi256ELi128ELb0ELb1ELb1ELb0ELb1ELb1EEEEEEEEEvNT_6ParamsE)
        .other          _ZN7cutlass13device_kernelIN5flash11enable_sm90INS1_16FlashAttnFwdSm90INS1_25CollectiveMainloopFwdSm90ILi2EN4cute5tupleIJNS5_1CILi1EEES8_S8_EEENS6_IJNS7_ILi128EEENS7_ILi160EEENS7_ILi192EEEEEELi192ENS_12float_e4m3_tEfNS_4arch4Sm90ELb0ELb0ELb1ELb1ELb1ELb0ELb0ELb1ELb1ELb1ELb0ELb0EEENS1_21CollectiveEpilogueFwdINS6_IJSA_SC_SB_EEES9_NS_10bfloat16_tESG_Li256ELb1ELb1ELb0ELb1EEENS1_36VarlenDynamicPersistentTileSchedulerILi128ELi160ELi256ELi128ELb0ELb1ELb1ELb0ELb1ELb1EEEEEEEEEvNT_6ParamsE,@"STO_CUDA_ENTRY STV_DEFAULT"
_ZN7cutlass13device_kernelIN5flash11enable_sm90INS1_16FlashAttnFwdSm90INS1_25CollectiveMainloopFwdSm90ILi2EN4cute5tupleIJNS5_1CILi1EEES8_S8_EEENS6_IJNS7_ILi128EEENS7_ILi160EEENS7_ILi192EEEEEELi192ENS_12float_e4m3_tEfNS_4arch4Sm90ELb0ELb0ELb1ELb1ELb1ELb0ELb0ELb1ELb1ELb1ELb0ELb0EEENS1_21CollectiveEpilogueFwdINS6_IJSA_SC_SB_EEES9_NS_10bfloat16_tESG_Li256ELb1ELb1ELb0ELb1EEENS1_36VarlenDynamicPersistentTileSchedulerILi128ELi160ELi256ELi128ELb0ELb1ELb1ELb0ELb1ELb1EEEEEEEEEvNT_6ParamsE:
        /* <DEDUP_REMOVED lines=45> */
.L_x_3813:
        /* <DEDUP_REMOVED lines=22> */
.L_x_3814:
        /* <DEDUP_REMOVED lines=18> */
.L_x_3815:
        /* <DEDUP_REMOVED lines=22> */
.L_x_3816:
        /* <DEDUP_REMOVED lines=24> */
.L_x_3817:
        /* <DEDUP_REMOVED lines=8> */
.L_x_3819:
        /* <DEDUP_REMOVED lines=9> */
[----:B0-----:R-:W-:-:S04]  /*0940*/  LOP3.LUT R0, R2, 0xffffff80, RZ, 0xc0, !PT ;  /* 0xffffff8002007812 */ /* 0x001fc800078ec0ff */
        /* <DEDUP_REMOVED lines=8> */
[----:B------:R-:W-:Y:S01]  /*09d0*/  VIADD R228, R2, 0xffffff80 ;  /* 0xffffff8002e47836 */ /* 0x000fe20000000000 */
[----:B------:R-:W-:Y:S01]  /*09e0*/  R2UR UR5, R65 ;  /* 0x00000000410572ca */ /* 0x000fe200000e0000 */
[----:B------:R-:W-:Y:S01]  /*09f0*/  IMAD.MOV.U32 R222, RZ, RZ, -0x2 ;  /* 0xfffffffeffde7424 */ /* 0x000fe200078e00ff */
[----:B------:R-:W-:Y:S01]  /*0a00*/  R2UR UR46, R66 ;  /* 0x00000000422e72ca */ /* 0x000fe200000e0000 */
[----:B------:R-:W-:Y:S01]  /*0a10*/  ULOP3.LUT UR45, UR36, 0x1, URZ, 0xfc, !UPT ;  /* 0x00000001242d7892 */ /* 0x000fe2000f8efc3f */
[----:B------:R-:W-:Y:S01]  /*0a20*/  SHF.R.S32.HI R3, RZ, 0x1f, R228 ;  /* 0x0000001fff037819 */ /* 0x000fe200000114e4 */
[----:B------:R-:W-:Y:S01]  /*0a30*/  UMOV UR44, URZ ;  /* 0x0000003f002c7c82 */ /* 0x000fe20008000000 */
[----:B------:R-:W-:Y:S01]  /*0a40*/  UMOV UR43, URZ ;  /* 0x0000003f002b7c82 */ /* 0x000fe20008000000 */
[----:B------:R-:W-:Y:S01]  /*0a50*/  UMOV UR42, URZ ;  /* 0x0000003f002a7c82 */ /* 0x000fe20008000000 */
[CC--:B------:R-:W-:Y:S02]  /*0a60*/  LEA.HI R5, R3.reuse, R228.reuse, RZ, 0x7 ;  /* 0x000000e403057211 */ /* 0x0c0fe400078f38ff */
[----:B------:R-:W-:-:S02]  /*0a70*/  LEA.HI R0, R3, R228, RZ, 0x4 ;  /* 0x000000e403007211 */ /* 0x000fc400078f20ff */
[----:B------:R-:W-:Y:S02]  /*0a80*/  LOP3.LUT R7, R5, 0xffffff80, RZ, 0xc0, !PT ;  /* 0xffffff8005077812 */ /* 0x000fe400078ec0ff */
[----:B------:R-:W-:Y:S02]  /*0a90*/  LEA.HI R2, R3, R228, RZ, 0x5 ;  /* 0x000000e403027211 */ /* 0x000fe400078f28ff */
[----:B------:R-:W-:Y:S01]  /*0aa0*/  SHF.R.S32.HI R9, RZ, 0x4, R0 ;  /* 0x00000004ff097819 */ /* 0x000fe20000011400 */
[----:B------:R-:W-:Y:S01]  /*0ab0*/  IMAD.IADD R22, R228, 0x1, -R7 ;  /* 0x00000001e4167824 */ /* 0x000fe200078e0a07 */
[----:B------:R-:W-:Y:S01]  /*0ac0*/  LOP3.LUT R7, R0, 0x3fffff0, RZ, 0xc0, !PT ;  /* 0x03fffff000077812 */ /* 0x000fe200078ec0ff */
[----:B------:R-:W-:Y:S01]  /*0ad0*/  IMAD.SHL.U32 R2, R2, 0x20, RZ ;  /* 0x0000002002027824 */ /* 0x000fe200078e00ff */
[----:B------:R-:W-:Y:S02]  /*0ae0*/  LEA.HI R0, R0, R9, RZ, 0x1 ;  /* 0x0000000900007211 */ /* 0x000fe400078f08ff */
[----:B------:R-:W-:Y:S01]  /*0af0*/  SHF.R.S32.HI R11, RZ, 0x1f, R22 ;  /* 0x0000001fff0b7819 */ /* 0x000fe20000011416 */
[----:B------:R-:W-:Y:S01]  /*0b00*/  IMAD.IADD R7, R228, 0x1, -R7 ;  /* 0x00000001e4077824 */ /* 0x000fe200078e0a07 */
[----:B------:R-:W-:-:S02]  /*0b10*/  LOP3.LUT R2, R2, 0xfffffc00, RZ, 0xc0, !PT ;  /* 0xfffffc0002027812 */ /* 0x000fc400078ec0ff */
[----:B------:R-:W-:Y:S02]  /*0b20*/  LOP3.LUT R0, R0, 0x1ffffffe, RZ, 0xc0, !PT ;  /* 0x1ffffffe00007812 */ /* 0x000fe400078ec0ff */
[----:B------:R-:W-:Y:S01]  /*0b30*/  LEA.HI R4, R11, R22, RZ, 0x2 ;  /* 0x000000160b047211 */ /* 0x000fe200078f10ff */
[----:B------:R-:W-:Y:S01]  /*0b40*/  IMAD R7, R7, 0x40, R2 ;  /* 0x0000004007077824 */ /* 0x000fe200078e0202 */
[----:B------:R-:W-:Y:S01]  /*0b50*/  LEA.HI R2, R3, R228, RZ, 0x2 ;  /* 0x000000e403027211 */ /* 0x000fe200078f10ff */
[----:B------:R-:W-:Y:S01]  /*0b60*/  IMAD.IADD R0, R9, 0x1, -R0 ;  /* 0x0000000109007824 */ /* 0x000fe200078e0a00 */
[--C-:B------:R-:W-:Y:S02]  /*0b70*/  SHF.R.S32.HI R6, RZ, 0x2, R4.reuse ;  /* 0x00000002ff067819 */ /* 0x100fe40000011404 */
[----:B------:R-:W-:Y:S01]  /*0b80*/  SHF.R.S32.HI R13, RZ, 0x1f, R4 ;  /* 0x0000001fff0d7819 */ /* 0x000fe20000011404 */
[----:B------:R-:W-:Y:S01]  /*0b90*/  IMAD R224, R0, 0x8, R7 ;  /* 0x0000000800e07824 */ /* 0x000fe200078e0207 */
[----:B------:R-:W-:-:S02]  /*0ba0*/  LOP3.LUT R7, R2, 0xfffffffc, RZ, 0xc0, !PT ;  /* 0xfffffffc02077812 */ /* 0x000fc400078ec0ff */
[----:B------:R-:W-:Y:S02]  /*0bb0*/  LEA.HI R3, R3, R228, RZ, 0x3 ;  /* 0x000000e403037211 */ /* 0x000fe400078f18ff */
[----:B------:R-:W-:Y:S01]  /*0bc0*/  LEA.HI R13, R13, R6, RZ, 0x3 ;  /* 0x000000060d0d7211 */ /* 0x000fe200078f18ff */
[C---:B------:R-:W-:Y:S01]  /*0bd0*/  IMAD.IADD R0, R228.reuse, 0x1, -R7 ;  /* 0x00000001e4007824 */ /* 0x040fe200078e0a07 */
[----:B------:R-:W-:Y:S02]  /*0be0*/  SHF.R.S32.HI R220, RZ, 0x7, R5 ;  /* 0x00000007ffdc7819 */ /* 0x000fe40000011405 */
[----:B------:R-:W-:Y:S02]  /*0bf0*/  LOP3.LUT R7, R3, 0xfffffff8, RZ, 0xc0, !PT ;  /* 0xfffffff803077812 */ /* 0x000fe400078ec0ff */
[----:B------:R-:W-:Y:S02]  /*0c00*/  LOP3.LUT R13, R13, 0xfffffff8, RZ, 0xc0, !PT ;  /* 0xfffffff80d0d7812 */ /* 0x000fe400078ec0ff */
[----:B------:R-:W-:Y:S01]  /*0c10*/  LEA.HI R11, R11, R22, RZ, 0x5 ;  /* 0x000000160b0b7211 */ /* 0x000fe200078f28ff */
[----:B------:R-:W-:Y:S01]  /*0c20*/  IMAD.IADD R18, R228, 0x1, -R7 ;  /* 0x00000001e4127824 */ /* 0x000fe200078e0a07 */
[----:B------:R-:W-:Y:S01]  /*0c30*/  LEA.HI R5, R5, R220, RZ, 0x1 ;  /* 0x000000dc05057211 */ /* 0x000fe200078f08ff */
[----:B------:R-:W-:Y:S01]  /*0c40*/  IMAD.IADD R6, R6, 0x1, -R13 ;  /* 0x0000000106067824 */ /* 0x000fe200078e0a0d */
[----:B------:R-:W-:-:S02]  /*0c50*/  LEA.HI R2, R0, R0, RZ, 0x1 ;  /* 0x0000000000027211 */ /* 0x000fc400078f08ff */
[----:B------:R-:W-:Y:S02]  /*0c60*/  SHF.R.S32.HI R11, RZ, 0x5, R11 ;  /* 0x00000005ff0b7819 */ /* 0x000fe4000001140b */
[----:B------:R-:W-:Y:S02]  /*0c70*/  LOP3.LUT R5, R5, 0x3fffffe, RZ, 0xc0, !PT ;  /* 0x03fffffe05057812 */ /* 0x000fe400078ec0ff */
[----:B------:R-:W-:Y:S01]  /*0c80*/  LOP3.LUT R9, R2, 0x1ffffffe, RZ, 0xc0, !PT ;  /* 0x1ffffffe02097812 */ /* 0x000fe200078ec0ff */
[----:B------:R-:W-:Y:S01]  /*0c90*/  IMAD.SHL.U32 R2, R18, 0x8, RZ ;  /* 0x0000000812027824 */ /* 0x000fe200078e00ff */
[----:B------:R-:W-:Y:S01]  /*0ca0*/  LOP3.LUT R13, R4, 0x7ffffffc, RZ, 0xc0, !PT ;  /* 0x7ffffffc040d7812 */ /* 0x000fe200078ec0ff */
[----:B------:R-:W-:Y:S01]  /*0cb0*/  IMAD R6, R11, 0x10, R6 ;  /* 0x000000100b067824 */ /* 0x000fe200078e0206 */
[----:B------:R-:W-:Y:S01]  /*0cc0*/  SHF.R.S32.HI R19, RZ, 0x3, R3 ;  /* 0x00000003ff137819 */ /* 0x000fe20000011403 */
[----:B------:R-:W-:Y:S01]  /*0cd0*/  IMAD.IADD R5, R220, 0x1, -R5 ;  /* 0x00000001dc057824 */ /* 0x000fe200078e0a05 */
[----:B------:R-:W-:Y:S01]  /*0ce0*/  SHF.R.S32.HI R227, RZ, 0x1f, R2 ;  /* 0x0000001fffe37819 */ /* 0x000fe20000011402 */
[----:B------:R-:W-:-:S02]  /*0cf0*/  VIADD R16, R2, 0x40 ;  /* 0x0000004002107836 */ /* 0x000fc40000000000 */
[----:B------:R-:W-:Y:S02]  /*0d00*/  VIADD R17, R2, 0x80 ;  /* 0x0000008002117836 */ /* 0x000fe40000000000 */
[----:B------:R-:W-:Y:S01]  /*0d10*/  IMAD.IADD R13, R22, 0x1, -R13 ;  /* 0x00000001160d7824 */ /* 0x000fe200078e0a0d */
[----:B------:R-:W-:Y:S01]  /*0d20*/  SHF.R.S32.HI R226, RZ, 0x1f, R16 ;  /* 0x0000001fffe27819 */ /* 0x000fe20000011410 */
[----:B------:R-:W-:Y:S01]  /*0d30*/  IMAD.IADD R0, R0, 0x1, -R9 ;  /* 0x0000000100007824 */ /* 0x000fe200078e0a09 */
[----:B------:R-:W-:Y:S01]  /*0d40*/  SHF.R.S32.HI R225, RZ, 0x1f, R17 ;  /* 0x0000001fffe17819 */ /* 0x000fe20000011411 */
[----:B------:R-:W-:Y:S02]  /*0d50*/  IMAD R221, R5, 0x40, R6 ;  /* 0x0000004005dd7824 */ /* 0x000fe400078e0206 */
[----:B------:R-:W-:Y:S02]  /*0d60*/  IMAD R222, R13, R222, 0xa0 ;  /* 0x000000a00dde7424 */ /* 0x000fe400078e02de */
[----:B------:R-:W-:-:S07]  /*0d70*/  IMAD R223, R0, 0x8, R221 ;  /* 0x0000000800df7824 */ /* 0x000fce00078e02dd */
.L_x_3865:
[----:B0-2-4-:R-:W0:Y:S01]  /*0d80*/  LDC.64 R4, c[0x0][0xc88] ;  /* 0x00032200ff047b82 */ /* 0x015e220000000a00 */
        /* <DEDUP_REMOVED lines=17> */
[----:B------:R-:W-:Y:S01]  /*0ea0*/  IMAD.U32 R4, RZ, RZ, UR6 ;  /* 0x00000006ff047e24 */ /* 0x000fe2000f8e00ff */
[----:B------:R-:W-:-:S02]  /*0eb0*/  MOV R6, UR8 ;  /* 0x0000000800067c02 */ /* 0x000fc40008000f00 */
[----:B------:R-:W-:Y:S01]  /*0ec0*/  IMAD.U32 R5, RZ, RZ, UR7 ;  /* 0x00000007ff057e24 */ /* 0x000fe2000f8e00ff */
[----:B------:R-:W-:Y:S01]  /*0ed0*/  ULDC.64 UR6, c[0x0][0x418] ;  /* 0x0001060000067ab9 */ /* 0x000fe20000000a00 */
[----:B------:R-:W-:-:S03]  /*0ee0*/  IMAD.U32 R7, RZ, RZ, UR9 ;  /* 0x00000009ff077e24 */ /* 0x000fc6000f8e00ff */
[----:B------:R0:W2:Y:S04]  /*0ef0*/  @P0 LDG.E R4, desc[UR52][R4.64] ;  /* 0x0000003404040981 */ /* 0x0000a8000c1e1900 */
[----:B---3--:R-:W3:Y:S01]  /*0f00*/  @P1 LDG.E R6, desc[UR52][R6.64] ;  /* 0x0000003406061981 */ /* 0x008ee2000c1e1900 */
[----:B------:R-:W-:Y:S01]  /*0f10*/  UISETP.NE.U32.AND UP0, UPT, UR6, URZ, UPT ;  /* 0x0000003f0600728c */ /* 0x000fe2000bf05070 */
[----:B------:R-:W-:Y:S01]  /*0f20*/  IMAD.MOV.U32 R3, RZ, RZ, RZ ;  /* 0x000000ffff037224 */ /* 0x000fe200078e00ff */
[----:B------:R-:W-:Y:S01]  /*0f30*/  UMOV UR50, URZ ;  /* 0x0000003f00327c82 */ /* 0x000fe20008000000 */
[----:B------:R-:W-:Y:S01]  /*0f40*/  ULDC UR6, c[0x0][0x2f0] ;  /* 0x0000bc0000067ab9 */ /* 0x000fe20000000800 */
[----:B------:R-:W-:Y:S01]  /*0f50*/  UISETP.NE.AND.EX UP0, UPT, UR7, URZ, UPT, UP0 ;  /* 0x0000003f0700728c */ /* 0x000fe2000bf05300 */
[----:B------:R-:W-:Y:S01]  /*0f60*/  IMAD.MOV.U32 R0, RZ, RZ, RZ ;  /* 0x000000ffff007224 */ /* 0x000fe200078e00ff */
[----:B------:R-:W-:Y:S01]  /*0f70*/  UMOV UR39, UR5 ;  /* 0x0000000500277c82 */ /* 0x000fe20008000000 */
[----:B------:R-:W-:Y:S01]  /*0f80*/  IMAD.MOV.U32 R119, RZ, RZ, RZ ;  /* 0x000000ffff777224 */ /* 0x000fe200078e00ff */
[----:B------:R-:W-:Y:S01]  /*0f90*/  USEL UR4, UR4, 0x1, UP0 ;  /* 0x0000000104047887 */ /* 0x000fe20008000000 */
[----:B------:R-:W-:-:S02]  /*0fa0*/  CS2R R10, SRZ ;  /* 0x00000000000a7805 */ /* 0x000fc4000001ff00 */
[----:B------:R-:W-:Y:S01]  /*0fb0*/  CS2R R12, SRZ ;  /* 0x00000000000c7805 */ /* 0x000fe2000001ff00 */
[----:B0-----:R-:W-:Y:S01]  /*0fc0*/  IMAD.MOV.U32 R5, RZ, RZ, RZ ;  /* 0x000000ffff057224 */ /* 0x001fe200078e00ff */
[----:B------:R-:W-:Y:S01]  /*0fd0*/  UIMAD UR4, UR4, UR6, URZ ;  /* 0x00000006040472a4 */ /* 0x000fe2000f8e023f */
[----:B------:R-:W-:Y:S02]  /*0fe0*/  CS2R R8, SRZ ;  /* 0x0000000000087805 */ /* 0x000fe4000001ff00 */
[----:B------:R-:W-:Y:S02]  /*0ff0*/  CS2R R14, SRZ ;  /* 0x00000000000e7805 */ /* 0x000fe4000001ff00 */
[----:B-1----:R-:W-:Y:S02]  /*1000*/  CS2R R20, SRZ ;  /* 0x0000000000147805 */ /* 0x002fe4000001ff00 */
        /* <DEDUP_REMOVED lines=34> */
[----:B--2---:R-:W-:Y:S02]  /*1230*/  @P0 R2UR UR50, R4 ;  /* 0x00000000043202ca */ /* 0x004fe400000e0000 */
        /* <DEDUP_REMOVED lines=16> */
.L_x_3820:
[----:B------:R-:W-:Y:S01]  /*1340*/  UIADD3 UR50, -UR50, UR4, URZ ;  /* 0x0000000432327290 */ /* 0x000fe2000fffe13f */
[----:B------:R-:W-:Y:S01]  /*1350*/  CS2R R134, SRZ ;  /* 0x0000000000867805 */ /* 0x000fe2000001ff00 */
[----:B------:R-:W-:Y:S01]  /*1360*/  UMOV UR40, UR46 ;  /* 0x0000002e00287c82 */ /* 0x000fe20008000000 */
[----:B------:R-:W-:Y:S01]  /*1370*/  IMAD.MOV.U32 R93, RZ, RZ, RZ ;  /* 0x000000ffff5d7224 */ /* 0x000fe200078e00ff */
[----:B------:R-:W-:Y:S01]  /*1380*/  UISETP.GE.AND UP0, UPT, UR50, 0x1, UPT ;  /* 0x000000013200788c */ /* 0x000fe2000bf06270 */
[----:B------:R-:W-:Y:S01]  /*1390*/  CS2R R96, SRZ ;  /* 0x0000000000607805 */ /* 0x000fe2000001ff00 */
[----:B------:R-:W-:Y:S01]  /*13a0*/  UIADD3 UR4, UR50, 0x9f, URZ ;  /* 0x0000009f32047890 */ /* 0x000fe2000fffe03f */
[----:B------:R-:W-:Y:S02]  /*13b0*/  CS2R R136, SRZ ;  /* 0x0000000000887805 */ /* 0x000fe4000001ff00 */
[----:B------:R-:W-:Y:S02]  /*13c0*/  CS2R R100, SRZ ;  /* 0x0000000000647805 */ /* 0x000fe4000001ff00 */
[----:B------:R-:W-:-:S02]  /*13d0*/  CS2R R138, SRZ ;  /* 0x00000000008a7805 */ /* 0x000fc4000001ff00 */
[----:B------:R-:W-:Y:S01]  /*13e0*/  PLOP3.LUT P1, PT, PT, PT, UP0, 0x80, 0x0 ;  /* 0x000000000000781c */ /* 0x000fe20003f2f008 */
[----:B------:R-:W-:Y:S01]  /*13f0*/  UIMAD.WIDE UR4, UR4, 0x66666667, URZ ;  /* 0x66666667040478a5 */ /* 0x000fe2000f8e023f */
[----:B------:R-:W-:Y:S02]  /*1400*/  CS2R R104, SRZ ;  /* 0x0000000000687805 */ /* 0x000fe4000001ff00 */
[----:B------:R-:W-:Y:S01]  /*1410*/  CS2R R140, SRZ ;  /* 0x00000000008c7805 */ /* 0x000fe2000001ff00 */
[----:B------:R-:W-:Y:S01]  /*1420*/  IMAD.MOV.U32 R108, RZ, RZ, RZ ;  /* 0x000000ffff6c7224 */ /* 0x000fe200078e00ff */
[----:B------:R-:W-:Y:S01]  /*1430*/  USHF.R.U32.HI UR49, URZ, 0x1f, UR5 ;  /* 0x0000001f3f317899 */ /* 0x000fe20008011605 */
[----:B------:R-:W-:-:S03]  /*1440*/  IMAD.MOV.U32 R142, RZ, RZ, RZ ;  /* 0x000000ffff8e7224 */ /* 0x000fc600078e00ff */
[----:B------:R-:W-:-:S03]  /*1450*/  ULEA.HI.SX32 UR49, UR5, UR49, 0x1a ;  /* 0x0000003105317291 */ /* 0x000fc6000f8fd23f */
[----:B------:R-:W-:Y:S09]  /*1460*/  @!P1 BRA `(.L_x_3821) ;  /* 0x0000008800f49947 */ /* 0x000ff20003800000 */
        /* <DEDUP_REMOVED lines=31> */
.L_x_3822:
        /* <DEDUP_REMOVED lines=38> */
[----:B------:R-:W-:Y:S02]  /*18c0*/  MOV R5, UR7 ;  /* 0x0000000700057c02 */ /* 0x000fe40008000f00 */
[----:B------:R-:W-:-:S03]  /*18d0*/  IMAD.U32 R7, RZ, RZ, UR5 ;  /* 0x00000005ff077e24 */ /* 0x000fc6000f8e00ff */
[----:B------:R-:W2:Y:S04]  /*18e0*/  @P0 LDG.E R3, desc[UR52][R4.64] ;  /* 0x0000003404030981 */ /* 0x000ea8000c1e1900 */
[----:B------:R-:W2:Y:S01]  /*18f0*/  @P1 LDG.E R0, desc[UR52][R6.64] ;  /* 0x0000003406001981 */ /* 0x000ea2000c1e1900 */
[----:B------:R-:W-:Y:S01]  /*1900*/  ULEA.HI UR4, UR44, UR44, URZ, 0x1 ;  /* 0x0000002c2c047291 */ /* 0x000fe2000f8f083f */
[----:B------:R-:W-:-:S03]  /*1910*/  IMAD.U32 R9, RZ, RZ, UR45 ;  /* 0x0000002dff097e24 */ /* 0x000fc6000f8e00ff */
[----:B------:R-:W-:Y:S02]  /*1920*/  ULOP3.LUT UR4, UR4, 0xfffffffe, URZ, 0xc0, !UPT ;  /* 0xfffffffe04047892 */ /* 0x000fe4000f8ec03f */
[----:B------:R-:W-:Y:S02]  /*1930*/  ISETP.NE.AND P0, PT, R9, 0x3, PT ;  /* 0x000000030900780c */ /* 0x000fe40003f05270 */
[----:B------:R-:W-:-:S06]  /*1940*/  UIADD3 UR4, UR44, -UR4, URZ ;  /* 0x800000042c047290 */ /* 0x000fcc000fffe03f */
[----:B------:R-:W-:Y:S01]  /*1950*/  IMAD.U32 R8, RZ, RZ, UR4 ;  /* 0x00000004ff087e24 */ /* 0x000fe2000f8e00ff */
[----:B------:R-:W-:-:S04]  /*1960*/  ULDC UR4, c[0x0][0x9d8] ;  /* 0x0002760000047ab9 */ /* 0x000fc80000000800 */
[----:B------:R-:W-:-:S04]  /*1970*/  SHF.L.U32 R8, R8, 0x1f, RZ ;  /* 0x0000001f08087819 */ /* 0x000fc800000006ff */
[----:B------:R-:W0:Y:S01]  /*1980*/  SYNCS.PHASECHK.TRANS64.TRYWAIT P1, [UR47+0x33400], R8 ;  /* 0x03340008ff0075a7 */ /* 0x000e22000802016f */
[----:B--2---:R-:W-:-:S04]  /*1990*/  FMUL.FTZ R0, R3, R0 ;  /* 0x0000000003007220 */ /* 0x004fc80000410000 */
[----:B------:R-:W-:Y:S01]  /*19a0*/  FMUL.FTZ R0, R0, UR4 ;  /* 0x0000000400007c20 */ /* 0x000fe20008410000 */
[----:B0-----:R-:W-:Y:S06]  /*19b0*/  @!P1 BRA `(.L_x_3823) ;  /* 0x0000012800689947 */ /* 0x001fec0003800000 */
.L_x_3969:
[----:B------:R-:W-:Y:S05]  /*19c0*/  @!P0 BRA `(.L_x_3824) ;  /* 0x0000000000048947 */ /* 0x000fea0003800000 */
[----:B------:R-:W-:Y:S01]  /*19d0*/  BPT.TRAP 0x1 ;  /* 0x000000040000795c */ /* 0x000fe20000300000 */
.L_x_3824:
[----:B0-----:R-:W-:Y:S02]  /*19e0*/  IMAD.U32 R3, RZ, RZ, UR42 ;  /* 0x0000002aff037e24 */ /* 0x001fe4000f8e00ff */
[----:B------:R-:W-:-:S03]  /*19f0*/  IMAD.U32 R4, RZ, RZ, UR43 ;  /* 0x0000002bff047e24 */ /* 0x000fc6000f8e00ff */
[----:B------:R-:W-:Y:S02]  /*1a00*/  LEA R3, R3, UR47, 0x3 ;  /* 0x0000002f03037c11 */ /* 0x000fe4000f8e18ff */
[----:B------:R-:W-:-:S04]  /*1a10*/  SHF.L.U32 R4, R4, 0x1f, RZ ;  /* 0x0000001f04047819 */ /* 0x000fc800000006ff */
[----:B------:R0:W1:Y:S01]  /*1a20*/  SYNCS.PHASECHK.TRANS64.TRYWAIT P1, [R3+URZ+0x33430], R4 ;  /* 0x03343004030075a7 */ /* 0x000062000802017f */
[----:B------:R-:W-:Y:S05]  /*1a30*/  @!P0 BRA `(.L_x_3825) ;  /* 0x0000000000048947 */ /* 0x000fea0003800000 */
[----:B------:R-:W-:Y:S01]  /*1a40*/  BPT.TRAP 0x1 ;  /* 0x000000040000795c */ /* 0x000fe20000300000 */
.L_x_3825:
[----:B------:R-:W-:Y:S01]  /*1a50*/  IMAD.MOV.U32 R119, RZ, RZ, RZ ;  /* 0x000000ffff777224 */ /* 0x000fe200078e00ff */
[----:B-1----:R-:W-:Y:S06]  /*1a60*/  @P1 BRA `(.L_x_3826) ;  /* 0x0000000000081947 */ /* 0x002fec0003800000 */
[----:B------:R-:W1:Y:S02]  /*1a70*/  SYNCS.PHASECHK.TRANS64.TRYWAIT P1, [R3+URZ+0x33430], R4 ;  /* 0x03343004030075a7 */ /* 0x000e64000802017f */
[----:B-1----:R-:W-:Y:S05]  /*1a80*/  @!P1 BRA `(.L_x_3827) ;  /* 0x00000128004c9947 */ /* 0x002fea0003800000 */
.L_x_3826:
        /* <DEDUP_REMOVED lines=11> */
[----:B------:R-:W-:Y:S01]  /*1b40*/  UMOV UR4, UR24 ;  /* 0x0000001800047c82 */ /* 0x000fe20008000000 */
[----:B------:R-:W-:Y:S02]  /*1b50*/  UMOV UR7, 0x80000020 ;  /* 0x8000002000077882 */ /* 0x000fe40000000000 */
        /* <DEDUP_REMOVED lines=191> */
.L_x_3828:
        /* <DEDUP_REMOVED lines=11> */
[C---:B01----:R-:W-:Y:S01]  /*2800*/  FMUL.FTZ R4, R0.reuse, R91 ;  /* 0x0000005b00047220 */ /* 0x043fe20000410000 */
        /* <DEDUP_REMOVED lines=18> */
[----:B------:R3:W-:Y:S01]  /*2930*/  MUFU.TANH R105, R25 ;  /* 0x0000001900697308 */ /* 0x0007e20000002400 */
[----:B-1----:R-:W-:-:S02]  /*2940*/  VIADD R24, R222, UR50 ;  /* 0x00000032de187c36 */ /* 0x002fc40008000000 */
[C---:B------:R-:W-:Y:S01]  /*2950*/  FMUL.FTZ R15, R0.reuse, R102 ;  /* 0x00000066000f7220 */ /* 0x040fe20000410000 */
[C---:B------:R-:W-:Y:S01]  /*2960*/  FMUL.FTZ R93, R0.reuse, R77 ;  /* 0x0000004d005d7220 */ /* 0x040fe20000410000 */
[C---:B------:R-:W-:Y:S01]  /*2970*/  FMUL.FTZ R80, R0.reuse, R80 ;  /* 0x0000005000507220 */ /* 0x040fe20000410000 */
[C---:B------:R-:W-:Y:S01]  /*2980*/  FMUL.FTZ R81, R0.reuse, R81 ;  /* 0x0000005100517220 */ /* 0x040fe20000410000 */
[C---:B------:R-:W-:Y:S01]  /*2990*/  FMUL.FTZ R72, R0.reuse, R75 ;  /* 0x0000004b00487220 */ /* 0x040fe20000410000 */
[C---:B------:R-:W-:Y:S01]  /*29a0*/  FMUL.FTZ R76, R0.reuse, R83 ;  /* 0x00000053004c7220 */ /* 0x040fe20000410000 */
[----:B------:R-:W-:Y:S01]  /*29b0*/  MUFU.TANH R10, R10 ;  /* 0x0000000a000a7308 */ /* 0x000fe20000002400 */
[----:B---3--:R-:W-:Y:S02]  /*29c0*/  IMAD.U32 R25, RZ, RZ, UR49 ;  /* 0x00000031ff197e24 */ /* 0x008fe4000f8e00ff */
        /* <DEDUP_REMOVED lines=15> */
[----:B--2---:R-:W-:Y:S01]  /*2ac0*/  FSEL R24, R6, -INF , P4 ;  /* 0xff80000006187808 */ /* 0x004fe20002000000 */
[C---:B------:R-:W-:Y:S01]  /*2ad0*/  FMUL.FTZ R64, R0.reuse, R64 ;  /* 0x0000004000407220 */ /* 0x040fe20000410000 */
[----:B0-----:R-:W-:Y:S01]  /*2ae0*/  FSEL R25, R7, -INF , P3 ;  /* 0xff80000007197808 */ /* 0x001fe20001800000 */
[----:B------:R-:W-:Y:S01]  /*2af0*/  FMUL.FTZ R53, R0, R53 ;  /* 0x0000003500357220 */ /* 0x000fe20000410000 */
[----:B------:R-:W-:Y:S01]  /*2b00*/  ISETP.GT.AND P1, PT, R114, 0x9, PT ;  /* 0x000000097200780c */ /* 0x000fe20003f24270 */
[----:B------:R-:W-:Y:S01]  /*2b10*/  FMUL.FTZ R57, R0, R58 ;  /* 0x0000003a00397220 */ /* 0x000fe20000410000 */
[----:B------:R-:W-:Y:S01]  /*2b20*/  FMNMX.FTZ R7, R24, R25, !PT ;  /* 0x0000001918077209 */ /* 0x000fe20007810000 */
[----:B------:R-:W0:Y:S01]  /*2b30*/  MUFU.TANH R5, R5 ;  /* 0x0000000500057308 */ /* 0x000e220000002400 */
        /* <DEDUP_REMOVED lines=16> */
[----:B0-----:R-:W-:Y:S01]  /*2c40*/  FSEL R5, R5, -INF , P4 ;  /* 0xff80000005057808 */ /* 0x001fe20002000000 */
[----:B------:R-:W-:Y:S01]  /*2c50*/  FMUL.FTZ R50, R0, R50 ;  /* 0x0000003200327220 */ /* 0x000fe20000410000 */
[----:B------:R-:W-:Y:S01]  /*2c60*/  ISETP.GT.AND P4, PT, R114, 0x18, PT ;  /* 0x000000187200780c */ /* 0x000fe20003f84270 */
        /* <DEDUP_REMOVED lines=13> */
[----:B-1----:R-:W-:Y:S01]  /*2d40*/  FSEL R4, R4, -INF , P3 ;  /* 0xff80000004047808 */ /* 0x002fe20001800000 */
[----:B------:R-:W-:Y:S01]  /*2d50*/  FMUL.FTZ R35, R0, R35 ;  /* 0x0000002300237220 */ /* 0x000fe20000410000 */
[----:B------:R-:W-:Y:S01]  /*2d60*/  ISETP.GT.AND P3, PT, R114, 0x19, PT ;  /* 0x000000197200780c */ /* 0x000fe20003f64270 */
[C---:B------:R-:W-:Y:S01]  /*2d70*/  FMUL.FTZ R34, R0.reuse, R34 ;  /* 0x0000002200227220 */ /* 0x040fe20000410000 */
[----:B------:R-:W-:Y:S01]  /*2d80*/  ULDC UR6, c[0x0][0x988] ;  /* 0x0002620000067ab9 */ /* 0x000fe20000000800 */
[----:B------:R-:W-:Y:S01]  /*2d90*/  FMUL.FTZ R39, R0, R39 ;  /* 0x0000002700277220 */ /* 0x000fe20000410000 */
[----:B------:R-:W-:Y:S01]  /*2da0*/  P2R R104, PR, RZ, 0x1 ;  /* 0x00000001ff687803 */ /* 0x000fe20000000000 */
[----:B------:R-:W1:Y:S01]  /*2db0*/  MUFU.TANH R8, R8 ;  /* 0x0000000800087308 */ /* 0x000e620000002400 */
[----:B--2---:R-:W-:Y:S01]  /*2dc0*/  FSEL R26, R10, -INF , P2 ;  /* 0xff8000000a1a7808 */ /* 0x004fe20001000000 */
[C---:B------:R-:W-:Y:S01]  /*2dd0*/  FMUL.FTZ R38, R0.reuse, R38 ;  /* 0x0000002600267220 */ /* 0x040fe20000410000 */
[----:B0-----:R-:W-:Y:S01]  /*2de0*/  FSEL R89, R89, -INF , P4 ;  /* 0xff80000059597808 */ /* 0x001fe20002000000 */
[----:B------:R-:W-:Y:S01]  /*2df0*/  FMUL.FTZ R31, R0, R31 ;  /* 0x0000001f001f7220 */ /* 0x000fe20000410000 */
[----:B------:R-:W-:Y:S01]  /*2e00*/  FMNMX.FTZ R6, R26, R7, !PT ;  /* 0x000000071a067209 */ /* 0x000fe20007810000 */
[----:B------:R-:W-:Y:S01]  /*2e10*/  FMUL.FTZ R30, R0, R30 ;  /* 0x0000001e001e7220 */ /* 0x000fe20000410000 */
[----:B------:R-:W-:Y:S01]  /*2e20*/  R2UR UR7, R3 ;  /* 0x00000000030772ca */ /* 0x000fe200000e0000 */
[----:B------:R-:W0:Y:S01]  /*2e30*/  MUFU.TANH R88, R88 ;  /* 0x0000005800587308 */ /* 0x000e220000002400 */
[----:B------:R-:W-:Y:S01]  /*2e40*/  UISETP.GE.AND UP0, UPT, UR50, 0xa1, UPT ;  /* 0x000000a13200788c */ /* 0x000fe2000bf06270 */
[----:B------:R-:W-:-:S02]  /*2e50*/  IMAD.MOV.U32 R118, RZ, RZ, R119 ;  /* 0x000000ffff767224 */ /* 0x000fc400078e0077 */
[--C-:B------:R-:W-:Y:S02]  /*2e60*/  IMAD.MOV.U32 R117, RZ, RZ, R119.reuse ;  /* 0x000000ffff757224 */ /* 0x100fe400078e0077 */
[--C-:B------:R-:W-:Y:S02]  /*2e70*/  IMAD.MOV.U32 R116, RZ, RZ, R119.reuse ;  /* 0x000000ffff747224 */ /* 0x100fe400078e0077 */
[----:B------:R2:W-:Y:S01]  /*2e80*/  MUFU.TANH R107, R27 ;  /* 0x0000001b006b7308 */ /* 0x0005e20000002400 */
[----:B-1----:R-:W-:Y:S01]  /*2e90*/  FSEL R8, R8, -INF , P2 ;  /* 0xff80000008087808 */ /* 0x002fe20001000000 */
[----:B------:R-:W-:Y:S01]  /*2ea0*/  IMAD.MOV.U32 R115, RZ, RZ, R119 ;  /* 0x000000ffff737224 */ /* 0x000fe200078e0077 */
[----:B------:R-:W-:Y:S01]  /*2eb0*/  ISETP.GT.AND P2, PT, R114, 0x20, PT ;  /* 0x000000207200780c */ /* 0x000fe20003f44270 */
[----:B------:R-:W-:-:S04]  /*2ec0*/  UIADD3 UR7, UR7, 0x33440, URZ ;  /* 0x0003344007077890 */ /* 0x000fc8000fffe03f */
[----:B------:R-:W1:Y:S01]  /*2ed0*/  MUFU.TANH R9, R9 ;  /* 0x0000000900097308 */ /* 0x000e620000002400 */
[----:B--2---:R-:W-:Y:S01]  /*2ee0*/  FSEL R27, R11, -INF , P1 ;  /* 0xff8000000b1b7808 */ /* 0x004fe20000800000 */
[----:B------:R-:W-:Y:S01]  /*2ef0*/  UPRMT UR7, UR48, 0x654, UR7 ;  /* 0x0000065430077896 */ /* 0x000fe20008000007 */
[----:B0-----:R-:W-:Y:S02]  /*2f00*/  FSEL R88, R88, -INF , P3 ;  /* 0xff80000058587808 */ /* 0x001fe40001800000 */
[----:B------:R-:W-:-:S03]  /*2f10*/  FMNMX.FTZ R7, R27, R6, !PT ;  /* 0x000000061b077209 */ /* 0x000fc60007810000 */
[----:B------:R-:W0:Y:S03]  /*2f20*/  MUFU.TANH R90, R90 ;  /* 0x0000005a005a7308 */ /* 0x000e260000002400 */
[----:B------:R-:W-:Y:S05]  /*2f30*/  SYNCS.ARRIVE.TRANS64.RED.A1T0 RZ, [UR7], RZ ;  /* 0x000000ffffff79a7 */ /* 0x000fea0008100407 */
[----:B------:R2:W-:Y:S01]  /*2f40*/  MUFU.TANH R110, R32 ;  /* 0x00000020006e7308 */ /* 0x0005e20000002400 */
[----:B-1----:R-:W-:Y:S02]  /*2f50*/  FSEL R9, R9, -INF , P1 ;  /* 0xff80000009097808 */ /* 0x002fe40000800000 */
[----:B------:R-:W-:-:S05]  /*2f60*/  ISETP.GT.AND P1, PT, R114, 0x21, PT ;  /* 0x000000217200780c */ /* 0x000fca0003f24270 */
[----:B------:R1:W-:Y:S01]  /*2f70*/  MUFU.TANH R86, R60 ;  /* 0x0000003c00567308 */ /* 0x0003e20000002400 */
[----:B--2---:R-:W-:Y:S02]  /*2f80*/  FSEL R32, R20, -INF , P6 ;  /* 0xff80000014207808 */ /* 0x004fe40003000000 */
[----:B0-----:R-:W-:Y:S02]  /*2f90*/  FSEL R90, R90, -INF , P2 ;  /* 0xff8000005a5a7808 */ /* 0x001fe40001000000 */
[----:B------:R-:W-:-:S03]  /*2fa0*/  FMNMX.FTZ R6, R32, R7, !PT ;  /* 0x0000000720067209 */ /* 0x000fc60007810000 */
[----:B------:R-:W0:Y:S01]  /*2fb0*/  MUFU.TANH R13, R13 ;  /* 0x0000000d000d7308 */ /* 0x000e220000002400 */
[C---:B-1----:R-:W-:Y:S01]  /*2fc0*/  FMUL.FTZ R60, R0.reuse, R66 ;  /* 0x00000042003c7220 */ /* 0x042fe20000410000 */
[C---:B------:R-:W-:Y:S01]  /*2fd0*/  FMUL.FTZ R66, R0.reuse, R40 ;  /* 0x0000002800427220 */ /* 0x040fe20000410000 */
[----:B------:R-:W-:Y:S01]  /*2fe0*/  FMUL.FTZ R40, R0, R43 ;  /* 0x0000002b00287220 */ /* 0x000fe20000410000 */
[----:B------:R-:W-:-:S04]  /*2ff0*/  FSEL R43, R21, -INF , P5 ;  /* 0xff800000152b7808 */ /* 0x000fc80002800000 */
[----:B------:R-:W1:Y:S01]  /*3000*/  MUFU.TANH R91, R91 ;  /* 0x0000005b005b7308 */ /* 0x000e620000002400 */
[----:B------:R-:W-:-:S04]  /*3010*/  FMNMX.FTZ R6, R43, R6, !PT ;  /* 0x000000062b067209 */ /* 0x000fc80007810000 */
[----:B------:R-:W-:-:S03]  /*3020*/  FMNMX.FTZ R7, R89, R6, !PT ;  /* 0x0000000659077209 */ /* 0x000fc60007810000 */
[----:B------:R-:W2:Y:S01]  /*3030*/  MUFU.TANH R12, R12 ;  /* 0x0000000c000c7308 */ /* 0x000ea20000002400 */
[----:B------:R-:W-:Y:S02]  /*3040*/  FMNMX.FTZ R7, R88, R7, !PT ;  /* 0x0000000758077209 */ /* 0x000fe40007810000 */
[----:B0-----:R-:W-:Y:S02]  /*3050*/  FSEL R13, R13, -INF , P6 ;  /* 0xff8000000d0d7808 */ /* 0x001fe40003000000 */
[----:B------:R-:W-:Y:S02]  /*3060*/  ISETP.GT.AND P6, PT, R114, 0x28, PT ;  /* 0x000000287200780c */ /* 0x000fe40003fc4270 */
[----:B------:R-:W-:Y:S01]  /*3070*/  FMNMX.FTZ R6, R90, R7, !PT ;  /* 0x000000075a067209 */ /* 0x000fe20007810000 */
[----:B------:R-:W0:Y:S01]  /*3080*/  MUFU.TANH R92, R92 ;  /* 0x0000005c005c7308 */ /* 0x000e220000002400 */
[----:B-1----:R-:W-:-:S04]  /*3090*/  FSEL R91, R91, -INF , P1 ;  /* 0xff8000005b5b7808 */ /* 0x002fc80000800000 */
[----:B------:R-:W-:-:S03]  /*30a0*/  FMNMX.FTZ R7, R91, R6, !PT ;  /* 0x000000065b077209 */ /* 0x000fc60007810000 */
[----:B------:R-:W1:Y:S01]  /*30b0*/  MUFU.TANH R15, R15 ;  /* 0x0000000f000f7308 */ /* 0x000e620000002400 */
[----:B--2---:R-:W-:Y:S02]  /*30c0*/  FSEL R12, R12, -INF , P5 ;  /* 0xff8000000c0c7808 */ /* 0x004fe40002800000 */
[----:B------:R-:W-:-:S05]  /*30d0*/  ISETP.GT.AND P5, PT, R114, 0x29, PT ;  /* 0x000000297200780c */ /* 0x000fca0003fa4270 */
[----:B------:R-:W2:Y:S01]  /*30e0*/  MUFU.TANH R93, R93 ;  /* 0x0000005d005d7308 */ /* 0x000ea20000002400 */
[----:B0-----:R-:W-:-:S04]  /*30f0*/  FSEL R92, R92, -INF , P6 ;  /* 0xff8000005c5c7808 */ /* 0x001fc80003000000 */
[----:B------:R-:W-:-:S03]  /*3100*/  FMNMX.FTZ R6, R92, R7, !PT ;  /* 0x000000075c067209 */ /* 0x000fc60007810000 */
[----:B------:R-:W0:Y:S01]  /*3110*/  MUFU.TANH R14, R14 ;  /* 0x0000000e000e7308 */ /* 0x000e220000002400 */
[----:B-1----:R-:W-:Y:S02]  /*3120*/  FSEL R15, R15, -INF , P4 ;  /* 0xff8000000f0f7808 */ /* 0x002fe40002000000 */
[----:B------:R-:W-:-:S05]  /*3130*/  ISETP.GT.AND P4, PT, R114, 0x30, PT ;  /* 0x000000307200780c */ /* 0x000fca0003f84270 */
[----:B------:R-:W1:Y:S01]  /*3140*/  MUFU.TANH R80, R80 ;  /* 0x0000005000507308 */ /* 0x000e620000002400 */
[----:B--2---:R-:W-:-:S04]  /*3150*/  FSEL R93, R93, -INF , P5 ;  /* 0xff8000005d5d7808 */ /* 0x004fc80002800000 */
[----:B------:R-:W-:-:S03]  /*3160*/  FMNMX.FTZ R7, R93, R6, !PT ;  /* 0x000000065d077209 */ /* 0x000fc60007810000 */
[----:B------:R-:W2:Y:S01]  /*3170*/  MUFU.TANH R73, R73 ;  /* 0x0000004900497308 */ /* 0x000ea20000002400 */
[----:B0-----:R-:W-:Y:S02]  /*3180*/  FSEL R14, R14, -INF , P3 ;  /* 0xff8000000e0e7808 */ /* 0x001fe40001800000 */
[----:B------:R-:W-:-:S05]  /*3190*/  ISETP.GT.AND P3, PT, R114, 0x31, PT ;  /* 0x000000317200780c */ /* 0x000fca0003f64270 */
[----:B------:R-:W0:Y:S01]  /*31a0*/  MUFU.TANH R81, R81 ;  /* 0x0000005100517308 */ /* 0x000e220000002400 */
[----:B-1----:R-:W-:-:S04]  /*31b0*/  FSEL R80, R80, -INF , P4 ;  /* 0xff80000050507808 */ /* 0x002fc80002000000 */
[----:B------:R-:W-:-:S03]  /*31c0*/  FMNMX.FTZ R6, R80, R7, !PT ;  /* 0x0000000750067209 */ /* 0x000fc60007810000 */
[----:B------:R-:W1:Y:S01]  /*31d0*/  MUFU.TANH R72, R72 ;  /* 0x0000004800487308 */ /* 0x000e620000002400 */
[----:B--2---:R-:W-:Y:S02]  /*31e0*/  FSEL R73, R73, -INF , P2 ;  /* 0xff80000049497808 */ /* 0x004fe40001000000 */
[----:B------:R-:W-:-:S05]  /*31f0*/  ISETP.GT.AND P2, PT, R114, 0x38, PT ;  /* 0x000000387200780c */ /* 0x000fca0003f44270 */
[----:B------:R-:W-:Y:S01]  /*3200*/  MUFU.TANH R83, R83 ;  /* 0x0000005300537308 */ /* 0x000fe20000002400 */
[----:B0-----:R-:W-:-:S04]  /*3210*/  FSEL R81, R81, -INF , P3 ;  /* 0xff80000051517808 */ /* 0x001fc80001800000 */
[----:B------:R-:W-:-:S03]  /*3220*/  FMNMX.FTZ R6, R81, R6, !PT ;  /* 0x0000000651067209 */ /* 0x000fc60007810000 */
[----:B------:R-:W0:Y:S01]  /*3230*/  MUFU.TANH R75, R75 ;  /* 0x0000004b004b7308 */ /* 0x000e220000002400 */
[----:B-1----:R-:W-:Y:S02]  /*3240*/  FSEL R72, R72, -INF , P1 ;  /* 0xff80000048487808 */ /* 0x002fe40000800000 */
[----:B------:R-:W-:-:S05]  /*3250*/  ISETP.GT.AND P1, PT, R114, 0x39, PT ;  /* 0x000000397200780c */ /* 0x000fca0003f24270 */
[----:B------:R-:W1:Y:S08]  /*3260*/  MUFU.TANH R82, R82 ;  /* 0x0000005200527308 */ /* 0x000e700000002400 */
[----:B------:R-:W2:Y:S01]  /*3270*/  MUFU.TANH R74, R74 ;  /* 0x0000004a004a7308 */ /* 0x000ea20000002400 */
[----:B0-----:R-:W-:Y:S02]  /*3280*/  FSEL R75, R75, -INF , P6 ;  /* 0xff8000004b4b7808 */ /* 0x001fe40003000000 */
[----:B------:R-:W-:-:S05]  /*3290*/  ISETP.GT.AND P6, PT, R114, 0x40, PT ;  /* 0x000000407200780c */ /* 0x000fca0003fc4270 */
[----:B------:R-:W-:Y:S01]  /*32a0*/  MUFU.TANH R84, R84 ;  /* 0x0000005400547308 */ /* 0x000fe20000002400 */
[----:B-1----:R-:W-:-:S07]  /*32b0*/  FSEL R82, R82, -INF , P1 ;  /* 0xff80000052527808 */ /* 0x002fce0000800000 */
[----:B------:R-:W0:Y:S01]  /*32c0*/  MUFU.TANH R77, R77 ;  /* 0x0000004d004d7308 */ /* 0x000e220000002400 */
[----:B--2---:R-:W-:Y:S02]  /*32d0*/  FSEL R74, R74, -INF , P5 ;  /* 0xff8000004a4a7808 */ /* 0x004fe40002800000 */
[----:B------:R-:W-:-:S05]  /*32e0*/  ISETP.GT.AND P5, PT, R114, 0x41, PT ;  /* 0x000000417200780c */ /* 0x000fca0003fa4270 */
[----:B------:R-:W-:Y:S08]  /*32f0*/  MUFU.TANH R85, R85 ;  /* 0x0000005500557308 */ /* 0x000ff00000002400 */
[----:B------:R-:W1:Y:S01]  /*3300*/  MUFU.TANH R76, R76 ;  /* 0x0000004c004c7308 */ /* 0x000e620000002400 */
[----:B0-----:R-:W-:Y:S02]  /*3310*/  FSEL R77, R77, -INF , P4 ;  /* 0xff8000004d4d7808 */ /* 0x001fe40002000000 */
[----:B------:R-:W-:-:S05]  /*3320*/  ISETP.GT.AND P4, PT, R114, 0x48, PT ;  /* 0x000000487200780c */ /* 0x000fca0003f84270 */
[----:B------:R0:W-:Y:S08]  /*3330*/  MUFU.TANH R96, R49 ;  /* 0x0000003100607308 */ /* 0x0001f00000002400 */
[----:B------:R-:W2:Y:S01]  /*3340*/  MUFU.TANH R79, R79 ;  /* 0x0000004f004f7308 */ /* 0x000ea20000002400 */
[----:B0-----:R-:W-:Y:S02]  /*3350*/  FSEL R49, R83, -INF , P2 ;  /* 0xff80000053317808 */ /* 0x001fe40001000000 */
[----:B-1----:R-:W-:-:S02]  /*3360*/  FSEL R76, R76, -INF , P3 ;  /* 0xff8000004c4c7808 */ /* 0x002fc40001800000 */
[----:B------:R-:W-:Y:S02]  /*3370*/  FMNMX.FTZ R7, R49, R6, !PT ;  /* 0x0000000631077209 */ /* 0x000fe40007810000 */
[----:B------:R-:W-:Y:S01]  /*3380*/  ISETP.GT.AND P3, PT, R114, 0x49, PT ;  /* 0x000000497200780c */ /* 0x000fe20003f64270 */
[----:B------:R0:W-:Y:S01]  /*3390*/  MUFU.TANH R87, R61 ;  /* 0x0000003d00577308 */ /* 0x0001e20000002400 */
[----:B------:R-:W-:-:S07]  /*33a0*/  FMNMX.FTZ R6, R82, R7, !PT ;  /* 0x0000000752067209 */ /* 0x000fce0007810000 */
[----:B------:R-:W1:Y:S01]  /*33b0*/  MUFU.TANH R78, R78 ;  /* 0x0000004e004e7308 */ /* 0x000e620000002400 */
[----:B--2---:R-:W-:Y:S01]  /*33c0*/  FSEL R79, R79, -INF , P2 ;  /* 0xff8000004f4f7808 */ /* 0x004fe20001000000 */
[----:B0-----:R-:W-:Y:S01]  /*33d0*/  FMUL.FTZ R61, R0, R67 ;  /* 0x00000043003d7220 */ /* 0x001fe20000410000 */
[----:B------:R-:W-:-:S05]  /*33e0*/  ISETP.GT.AND P2, PT, R114, 0x50, PT ;  /* 0x000000507200780c */ /* 0x000fca0003f44270 */
[----:B------:R0:W-:Y:S08]  /*33f0*/  MUFU.TANH R94, R64 ;  /* 0x00000040005e7308 */ /* 0x0001f00000002400 */
[----:B------:R2:W-:Y:S01]  /*3400*/  MUFU.TANH R100, R53 ;  /* 0x0000003500647308 */ /* 0x0005e20000002400 */
[----:B-1----:R-:W-:Y:S01]  /*3410*/  FSEL R78, R78, -INF , P1 ;  /* 0xff8000004e4e7808 */ /* 0x002fe20000800000 */
[----:B0-----:R-:W-:Y:S01]  /*3420*/  FMUL.FTZ R64, R0, R42 ;  /* 0x0000002a00407220 */ /* 0x001fe20000410000 */
[----:B------:R-:W-:-:S05]  /*3430*/  ISETP.GT.AND P1, PT, R114, 0x51, PT ;  /* 0x000000517200780c */ /* 0x000fca0003f24270 */
[----:B------:R-:W0:Y:S01]  /*3440*/  MUFU.TANH R57, R57 ;  /* 0x0000003900397308 */ /* 0x000e220000002400 */
[----:B--2---:R-:W-:-:S04]  /*3450*/  FSEL R53, R84, -INF , P6 ;  /* 0xff80000054357808 */ /* 0x004fc80003000000 */
[----:B------:R-:W-:-:S03]  /*3460*/  FMNMX.FTZ R7, R53, R6, !PT ;  /* 0x0000000635077209 */ /* 0x000fc60007810000 */
[----:B------:R-:W-:Y:S08]  /*3470*/  MUFU.TANH R65, R65 ;  /* 0x0000004100417308 */ /* 0x000ff00000002400 */
[----:B------:R1:W-:Y:S01]  /*3480*/  MUFU.TANH R99, R52 ;  /* 0x0000003400637308 */ /* 0x0003e20000002400 */
[----:B0-----:R-:W-:Y:S02]  /*3490*/  FSEL R57, R57, -INF , P6 ;  /* 0xff80000039397808 */ /* 0x001fe40003000000 */
[----:B------:R-:W-:-:S05]  /*34a0*/  ISETP.GT.AND P6, PT, R114, 0x58, PT ;  /* 0x000000587200780c */ /* 0x000fca0003fc4270 */
[----:B------:R-:W0:Y:S01]  /*34b0*/  MUFU.TANH R56, R56 ;  /* 0x0000003800387308 */ /* 0x000e220000002400 */
[----:B-1----:R-:W-:-:S04]  /*34c0*/  FSEL R52, R85, -INF , P5 ;  /* 0xff80000055347808 */ /* 0x002fc80002800000 */
        /* <DEDUP_REMOVED lines=15> */
[----:B------:R-:W1:Y:S08]  /*35c0*/  MUFU.TANH R66, R66 ;  /* 0x0000004200427308 */ /* 0x000e700000002400 */
[----:B------:R2:W-:Y:S01]  /*35d0*/  MUFU.TANH R98, R51 ;  /* 0x0000003300627308 */ /* 0x0005e20000002400 */
[----:B0-----:R-:W-:Y:S02]  /*35e0*/  FSEL R59, R59, -INF , P3 ;  /* 0xff8000003b3b7808 */ /* 0x001fe40001800000 */
[----:B------:R-:W-:-:S05]  /*35f0*/  ISETP.GT.AND P3, PT, R114, 0x61, PT ;  /* 0x000000617200780c */ /* 0x000fca0003f64270 */
[----:B------:R-:W0:Y:S01]  /*3600*/  MUFU.TANH R60, R60 ;  /* 0x0000003c003c7308 */ /* 0x000e220000002400 */
[----:B--2---:R-:W-:-:S04]  /*3610*/  FSEL R51, R94, -INF , P2 ;  /* 0xff8000005e337808 */ /* 0x004fc80001000000 */
[----:B------:R-:W-:-:S03]  /*3620*/  FMNMX.FTZ R7, R51, R6, !PT ;  /* 0x0000000633077209 */ /* 0x000fc60007810000 */
[----:B------:R1:W-:Y:S08]  /*3630*/  MUFU.TANH R67, R41 ;  /* 0x0000002900437308 */ /* 0x0003f00000002400 */
[----:B------:R2:W-:Y:S01]  /*3640*/  MUFU.TANH R97, R50 ;  /* 0x0000003200617308 */ /* 0x0005e20000002400 */
[----:B-1----:R-:W-:Y:S02]  /*3650*/  FSEL R41, R66, -INF , P4 ;  /* 0xff80000042297808 */ /* 0x002fe40002000000 */
[----:B0-----:R-:W-:-:S02]  /*3660*/  FSEL R60, R60, -INF , P2 ;  /* 0xff8000003c3c7808 */ /* 0x001fc40001000000 */
[----:B------:R-:W-:-:S03]  /*3670*/  ISETP.GT.AND P2, PT, R114, 0x68, PT ;  /* 0x000000687200780c */ /* 0x000fc60003f44270 */
        /* <DEDUP_REMOVED lines=11> */
[----:B------:R-:W-:Y:S01]  /*3730*/  MUFU.TANH R45, R45 ;  /* 0x0000002d002d7308 */ /* 0x000fe20000002400 */
[----:B------:R-:W-:-:S04]  /*3740*/  FMNMX.FTZ R6, R44, R7, !PT ;  /* 0x000000072c067209 */ /* 0x000fc80007810000 */
[----:B------:R-:W-:-:S03]  /*3750*/  FMNMX.FTZ R7, R41, R6, !PT ;  /* 0x0000000629077209 */ /* 0x000fc60007810000 */
[----:B------:R-:W1:Y:S01]  /*3760*/  MUFU.TANH R63, R63 ;  /* 0x0000003f003f7308 */ /* 0x000e620000002400 */
[----:B0-----:R-:W-:Y:S02]  /*3770*/  FSEL R62, R62, -INF , P6 ;  /* 0xff8000003e3e7808 */ /* 0x001fe40003000000 */
[----:B------:R-:W-:-:S05]  /*3780*/  ISETP.GT.AND P6, PT, R114, 0x70, PT ;  /* 0x000000707200780c */ /* 0x000fca0003fc4270 */
[----:B------:R-:W0:Y:S08]  /*3790*/  MUFU.TANH R64, R64 ;  /* 0x0000004000407308 */ /* 0x000e300000002400 */
[----:B------:R2:W-:Y:S01]  /*37a0*/  MUFU.TANH R108, R28 ;  /* 0x0000001c006c7308 */ /* 0x0005e20000002400 */
[----:B-1----:R-:W-:Y:S02]  /*37b0*/  FSEL R63, R63, -INF , P5 ;  /* 0xff8000003f3f7808 */ /* 0x002fe40002800000 */
[----:B------:R-:W-:-:S05]  /*37c0*/  ISETP.GT.AND P5, PT, R114, 0x71, PT ;  /* 0x000000717200780c */ /* 0x000fca0003fa4270 */
[----:B------:R-:W1:Y:S01]  /*37d0*/  MUFU.TANH R40, R40 ;  /* 0x0000002800287308 */ /* 0x000e620000002400 */
[----:B--2---:R-:W-:-:S04]  /*37e0*/  FSEL R28, R67, -INF , P3 ;  /* 0xff800000431c7808 */ /* 0x004fc80001800000 */
[----:B------:R-:W-:-:S03]  /*37f0*/  FMNMX.FTZ R6, R28, R7, !PT ;  /* 0x000000071c067209 */ /* 0x000fc60007810000 */
[----:B------:R2:W-:Y:S08]  /*3800*/  MUFU.TANH R109, R29 ;  /* 0x0000001d006d7308 */ /* 0x0005f00000002400 */
[----:B------:R3:W4:Y:S01]  /*3810*/  MUFU.TANH R70, R46 ;  /* 0x0000002e00467308 */ /* 0x0007220000002400 */
[----:B--2---:R-:W-:Y:S02]  /*3820*/  FSEL R29, R42, -INF , P2 ;  /* 0xff8000002a1d7808 */ /* 0x004fe40001000000 */
[----:B------:R-:W-:-:S02]  /*3830*/  FSEL R42, R95, -INF , P6 ;  /* 0xff8000005f2a7808 */ /* 0x000fc40003000000 */
[----:B------:R-:W-:Y:S02]  /*3840*/  FMNMX.FTZ R7, R29, R6, !PT ;  /* 0x000000061d077209 */ /* 0x000fe40007810000 */
[----:B0-----:R-:W-:Y:S01]  /*3850*/  FSEL R6, R64, -INF , P4 ;  /* 0xff80000040067808 */ /* 0x001fe20002000000 */
[----:B------:R0:W-:Y:S01]  /*3860*/  MUFU.TANH R112, R36 ;  /* 0x0000002400707308 */ /* 0x0001e20000002400 */
[----:B------:R-:W-:Y:S02]  /*3870*/  ISETP.GT.AND P4, PT, R114, 0x78, PT ;  /* 0x000000787200780c */ /* 0x000fe40003f84270 */
[----:B---3--:R-:W-:Y:S02]  /*3880*/  FSEL R46, R96, -INF , P5 ;  /* 0xff800000602e7808 */ /* 0x008fe40002800000 */
[----:B-1----:R-:W-:Y:S02]  /*3890*/  FSEL R40, R40, -INF , P3 ;  /* 0xff80000028287808 */ /* 0x002fe40001800000 */
[----:B------:R-:W-:Y:S01]  /*38a0*/  ISETP.GT.AND P3, PT, R114, 0x79, PT ;  /* 0x000000797200780c */ /* 0x000fe20003f64270 */
[----:B------:R1:W2:Y:S01]  /*38b0*/  MUFU.TANH R102, R55 ;  /* 0x0000003700667308 */ /* 0x0002a20000002400 */
[----:B0-----:R-:W-:-:S02]  /*38c0*/  FSEL R36, R45, -INF , P1 ;  /* 0xff8000002d247808 */ /* 0x001fc40000800000 */
[----:B------:R-:W-:Y:S01]  /*38d0*/  FSEL R64, R100, -INF , P3 ;  /* 0xff80000064407808 */ /* 0x000fe20001800000 */
[----:B------:R-:W-:Y:S01]  /*38e0*/  IMAD.MOV.U32 R100, RZ, RZ, R119 ;  /* 0x000000ffff647224 */ /* 0x000fe200078e0077 */
[----:B------:R-:W-:-:S03]  /*38f0*/  FMNMX.FTZ R7, R36, R7, !PT ;  /* 0x0000000724077209 */ /* 0x000fc60007810000 */
[----:B------:R-:W0:Y:S01]  /*3900*/  MUFU.TANH R111, R33 ;  /* 0x00000021006f7308 */ /* 0x000e220000002400 */
[----:B------:R-:W-:Y:S02]  /*3910*/  FMNMX.FTZ R7, R42, R7, !PT ;  /* 0x000000072a077209 */ /* 0x000fe40007810000 */
[----:B-1----:R-:W-:Y:S01]  /*3920*/  FSEL R55, R99, -INF , P4 ;  /* 0xff80000063377808 */ /* 0x002fe20002000000 */
[----:B------:R-:W-:Y:S01]  /*3930*/  IMAD.MOV.U32 R99, RZ, RZ, R119 ;  /* 0x000000ffff637224 */ /* 0x000fe200078e0077 */
[----:B------:R-:W-:Y:S02]  /*3940*/  FMNMX.FTZ R10, R46, R7, !PT ;  /* 0x000000072e0a7209 */ /* 0x000fe40007810000 */
[----:B----4-:R-:W-:Y:S01]  /*3950*/  FSEL R7, R70, -INF , P2 ;  /* 0xff80000046077808 */ /* 0x010fe20001000000 */
[----:B------:R1:W3:Y:S01]  /*3960*/  MUFU.TANH R113, R37 ;  /* 0x0000002500717308 */ /* 0x0002e20000002400 */
[----:B------:R-:W-:Y:S02]  /*3970*/  ISETP.GT.AND P2, PT, R114, 0x80, PT ;  /* 0x000000807200780c */ /* 0x000fe40003f44270 */
[----:B------:R-:W-:-:S02]  /*3980*/  FMNMX.FTZ R11, R55, R10, !PT ;  /* 0x0000000a370b7209 */ /* 0x000fc40007810000 */
[----:B------:R-:W-:Y:S02]  /*3990*/  FSEL R10, R71, -INF , P1 ;  /* 0xff800000470a7808 */ /* 0x000fe40000800000 */
[----:B------:R-:W-:Y:S01]  /*39a0*/  ISETP.GT.AND P1, PT, R114, 0x81, PT ;  /* 0x000000817200780c */ /* 0x000fe20003f24270 */
[----:B------:R4:W-:Y:S01]  /*39b0*/  MUFU.TANH R94, R35 ;  /* 0x00000023005e7308 */ /* 0x0009e20000002400 */
[----:B------:R-:W-:Y:S01]  /*39c0*/  FSEL R65, R103, -INF , P2 ;  /* 0xff80000067417808 */ /* 0x000fe20001000000 */
[--C-:B------:R-:W-:Y:S01]  /*39d0*/  IMAD.MOV.U32 R103, RZ, RZ, R119.reuse ;  /* 0x000000ffff677224 */ /* 0x100fe200078e0077 */
[----:B------:R-:W-:Y:S02]  /*39e0*/  FMNMX.FTZ R20, R64, R11, !PT ;  /* 0x0000000b40147209 */ /* 0x000fe40007810000 */
[----:B------:R-:W-:Y:S01]  /*39f0*/  FSEL R11, R97, -INF , P6 ;  /* 0xff800000610b7808 */ /* 0x000fe20003000000 */
[--C-:B------:R-:W-:Y:S01]  /*3a00*/  IMAD.MOV.U32 R97, RZ, RZ, R119.reuse ;  /* 0x000000ffff617224 */ /* 0x100fe200078e0077 */
[----:B------:R-:W-:Y:S01]  /*3a10*/  ISETP.GT.AND P6, PT, R114, 0x88, PT ;  /* 0x000000887200780c */ /* 0x000fe20003fc4270 */
[----:B------:R-:W-:Y:S01]  /*3a20*/  MUFU.TANH R96, R39 ;  /* 0x0000002700607308 */ /* 0x000fe20000002400 */
[----:B------:R-:W-:Y:S01]  /*3a30*/  FSEL R66, R105, -INF , P1 ;  /* 0xff80000069427808 */ /* 0x000fe20000800000 */
[----:B------:R-:W-:Y:S01]  /*3a40*/  IMAD.MOV.U32 R105, RZ, RZ, R119 ;  /* 0x000000ffff697224 */ /* 0x000fe200078e0077 */
[----:B------:R-:W-:-:S02]  /*3a50*/  FMNMX.FTZ R21, R65, R20, !PT ;  /* 0x0000001441157209 */ /* 0x000fc40007810000 */
[----:B------:R-:W-:Y:S01]  /*3a60*/  FSEL R20, R98, -INF , P5 ;  /* 0xff80000062147808 */ /* 0x000fe20002800000 */
[--C-:B------:R-:W-:Y:S01]  /*3a70*/  IMAD.MOV.U32 R98, RZ, RZ, R119.reuse ;  /* 0x000000ffff627224 */ /* 0x100fe200078e0077 */
[----:B------:R-:W-:Y:S01]  /*3a80*/  ISETP.GT.AND P5, PT, R114, 0x89, PT ;  /* 0x000000897200780c */ /* 0x000fe20003fa4270 */
[----:B------:R-:W-:Y:S01]  /*3a90*/  MUFU.TANH R95, R38 ;  /* 0x00000026005f7308 */ /* 0x000fe20000002400 */
[----:B------:R-:W-:Y:S01]  /*3aa0*/  FSEL R67, R108, -INF , P6 ;  /* 0xff8000006c437808 */ /* 0x000fe20003000000 */
[--C-:B------:R-:W-:Y:S01]  /*3ab0*/  IMAD.MOV.U32 R108, RZ, RZ, R119.reuse ;  /* 0x000000ffff6c7224 */ /* 0x100fe200078e0077 */
[----:B------:R-:W-:Y:S02]  /*3ac0*/  FMNMX.FTZ R70, R66, R21, !PT ;  /* 0x0000001542467209 */ /* 0x000fe40007810000 */
[----:B------:R-:W-:Y:S01]  /*3ad0*/  FSEL R21, R101, -INF , P4 ;  /* 0xff80000065157808 */ /* 0x000fe20002000000 */
[----:B------:R-:W-:Y:S01]  /*3ae0*/  IMAD.MOV.U32 R101, RZ, RZ, R119 ;  /* 0x000000ffff657224 */ /* 0x000fe200078e0077 */
[----:B------:R-:W-:-:S02]  /*3af0*/  ISETP.GT.AND P4, PT, R114, 0x90, PT ;  /* 0x000000907200780c */ /* 0x000fc40003f84270 */
[----:B------:R-:W-:Y:S01]  /*3b00*/  FSEL R68, R109, -INF , P5 ;  /* 0xff8000006d447808 */ /* 0x000fe20002800000 */
[--C-:B------:R-:W-:Y:S01]  /*3b10*/  IMAD.MOV.U32 R109, RZ, RZ, R119.reuse ;  /* 0x000000ffff6d7224 */ /* 0x100fe200078e0077 */
[----:B-1----:R-:W-:Y:S02]  /*3b20*/  FMNMX.FTZ R37, R67, R70, !PT ;  /* 0x0000004643257209 */ /* 0x002fe40007810000 */
[----:B--2---:R-:W-:Y:S01]  /*3b30*/  FSEL R33, R102, -INF , P3 ;  /* 0xff80000066217808 */ /* 0x004fe20001800000 */
[--C-:B------:R-:W-:Y:S01]  /*3b40*/  IMAD.MOV.U32 R102, RZ, RZ, R119.reuse ;  /* 0x000000ffff667224 */ /* 0x100fe200078e0077 */
[----:B------:R-:W-:Y:S02]  /*3b50*/  ISETP.GT.AND P3, PT, R114, 0x91, PT ;  /* 0x000000917200780c */ /* 0x000fe40003f64270 */
[----:B------:R-:W-:Y:S01]  /*3b60*/  FSEL R69, R110, -INF , P4 ;  /* 0xff8000006e457808 */ /* 0x000fe20002000000 */
[----:B------:R-:W-:Y:S01]  /*3b70*/  IMAD.MOV.U32 R110, RZ, RZ, R119 ;  /* 0x000000ffff6e7224 */ /* 0x000fe200078e0077 */
[----:B------:R-:W-:-:S02]  /*3b80*/  FMNMX.FTZ R84, R68, R37, !PT ;  /* 0x0000002544547209 */ /* 0x000fc40007810000 */
[----:B------:R-:W-:Y:S02]  /*3b90*/  FSEL R37, R106, -INF , P2 ;  /* 0xff8000006a257808 */ /* 0x000fe40001000000 */
[C---:B------:R-:W-:Y:S02]  /*3ba0*/  ISETP.GT.AND P2, PT, R114.reuse, 0x98, PT ;  /* 0x000000987200780c */ /* 0x040fe40003f44270 */
[----:B0-----:R-:W-:Y:S01]  /*3bb0*/  FSEL R70, R111, -INF , P3 ;  /* 0xff8000006f467808 */ /* 0x001fe20001800000 */
[--C-:B------:R-:W-:Y:S01]  /*3bc0*/  IMAD.MOV.U32 R111, RZ, RZ, R119.reuse ;  /* 0x000000ffff6f7224 */ /* 0x100fe200078e0077 */
[----:B------:R-:W-:Y:S02]  /*3bd0*/  FMNMX.FTZ R83, R69, R84, !PT ;  /* 0x0000005445537209 */ /* 0x000fe40007810000 */
[----:B------:R-:W-:Y:S01]  /*3be0*/  FSEL R45, R107, -INF , P1 ;  /* 0xff8000006b2d7808 */ /* 0x000fe20000800000 */
        /* <DEDUP_REMOVED lines=9> */
[----:B----4-:R-:W-:Y:S02]  /*3c80*/  FMNMX.FTZ R35, R5, R4, !PT ;  /* 0x0000000405237209 */ /* 0x010fe40007810000 */
[----:B------:R-:W-:Y:S02]  /*3c90*/  FMNMX.FTZ R86, R83, R84, !PT ;  /* 0x0000005453567209 */ /* 0x000fe40007810000 */
[----:B------:R-:W0:Y:S01]  /*3ca0*/  MUFU.TANH R84, R30 ;  /* 0x0000001e00547308 */ /* 0x000e220000002400 */
[----:B------:R-:W-:Y:S02]  /*3cb0*/  MOV R106, R119 ;  /* 0x00000077006a7202 */ /* 0x000fe40000000f00 */
[----:B------:R-:W1:Y:S01]  /*3cc0*/  SHFL.BFLY PT, R85, R86, 0x2, 0x1f ;  /* 0x0c401f0056557f89 */ /* 0x000e6200000e0000 */
[----:B0-----:R-:W-:-:S02]  /*3cd0*/  FSEL R84, R84, -INF , P6 ;  /* 0xff80000054547808 */ /* 0x001fc40003000000 */
[----:B-1----:R-:W-:Y:S01]  /*3ce0*/  FMNMX.FTZ R87, R86, R85, !PT ;  /* 0x0000005556577209 */ /* 0x002fe20007810000 */
[----:B------:R-:W-:Y:S01]  /*3cf0*/  IMAD.U32 R85, RZ, RZ, UR6 ;  /* 0x00000006ff557e24 */ /* 0x000fe2000f8e00ff */
[----:B------:R-:W0:Y:S03]  /*3d00*/  MUFU.TANH R86, R31 ;  /* 0x0000001f00567308 */ /* 0x000e260000002400 */
[----:B------:R-:W1:Y:S01]  /*3d10*/  SHFL.BFLY PT, R120, R87, 0x1, 0x1f ;  /* 0x0c201f0057787f89 */ /* 0x000e6200000e0000 */
[----:B0-----:R-:W-:Y:S02]  /*3d20*/  FSEL R86, R86, -INF , P5 ;  /* 0xff80000056567808 */ /* 0x001fe40002800000 */
[----:B-1----:R-:W-:Y:S02]  /*3d30*/  FMNMX.FTZ R120, R87, R120, !PT ;  /* 0x0000007857787209 */ /* 0x002fe40007810000 */
[----:B------:R0:W1:Y:S02]  /*3d40*/  MUFU.TANH R87, R34 ;  /* 0x0000002200577308 */ /* 0x0000640000002400 */
[C---:B------:R-:W-:Y:S01]  /*3d50*/  FSETP.NEU.FTZ.AND P0, PT, R120.reuse, -INF , PT ;  /* 0xff8000007800780b */ /* 0x040fe20003f1d000 */
[----:B------:R-:W-:-:S05]  /*3d60*/  FFMA.FTZ R85, R120, R85, -8 ;  /* 0xc100000078557423 */ /* 0x000fca0000010055 */
[----:B------:R-:W-:Y:S02]  /*3d70*/  FSEL R85, R85, RZ, P0 ;  /* 0x000000ff55557208 */ /* 0x000fe40000000000 */
[----:B0-----:R-:W-:Y:S02]  /*3d80*/  FMNMX.FTZ R34, R8, R35, !PT ;  /* 0x0000002308227209 */ /* 0x001fe40007810000 */
[----:B------:R-:W-:Y:S01]  /*3d90*/  ISETP.NE.AND P0, PT, R104, RZ, PT ;  /* 0x000000ff6800720c */ /* 0x000fe20003f05270 */
[----:B------:R-:W-:-:S01]  /*3da0*/  FFMA.FTZ R31, R43, UR6, -R85 ;  /* 0x000000062b1f7c23 */ /* 0x000fc20008010855 */
[----:B------:R-:W-:Y:S01]  /*3db0*/  FMNMX.FTZ R34, R9, R34, !PT ;  /* 0x0000002209227209 */ /* 0x000fe20007810000 */
[----:B------:R-:W-:-:S01]  /*3dc0*/  FFMA.FTZ R88, R88, UR6, -R85 ;  /* 0x0000000658587c23 */ /* 0x000fc20008010855 */
[--C-:B------:R-:W-:Y:S01]  /*3dd0*/  FFMA.FTZ R30, R32, UR6, -R85.reuse ;  /* 0x00000006201e7c23 */ /* 0x100fe20008010855 */
[----:B------:R-:W-:-:S01]  /*3de0*/  FFMA.FTZ R32, R89, UR6, -R85 ;  /* 0x0000000659207c23 */ /* 0x000fc20008010855 */
[----:B------:R-:W-:Y:S01]  /*3df0*/  FMNMX.FTZ R39, R13, R34, !PT ;  /* 0x000000220d277209 */ /* 0x000fe20007810000 */
[----:B------:R-:W-:Y:S01]  /*3e00*/  MUFU.EX2 R35, R88 ;  /* 0x0000005800237308 */ /* 0x000fe20000000800 */
[----:B------:R-:W-:-:S01]  /*3e10*/  FFMA.FTZ R90, R90, UR6, -R85 ;  /* 0x000000065a5a7c23 */ /* 0x000fc20008010855 */
[--C-:B------:R-:W-:Y:S01]  /*3e20*/  FFMA.FTZ R92, R92, UR6, -R85.reuse ;  /* 0x000000065c5c7c23 */ /* 0x100fe20008010855 */
[----:B------:R-:W-:Y:S01]  /*3e30*/  FMNMX.FTZ R38, R12, R39, !PT ;  /* 0x000000270c267209 */ /* 0x000fe20007810000 */
[--C-:B------:R-:W-:Y:S01]  /*3e40*/  FFMA.FTZ R39, R91, UR6, -R85.reuse ;  /* 0x000000065b277c23 */ /* 0x100fe20008010855 */
[----:B------:R-:W-:-:S01]  /*3e50*/  FFMA.FTZ R24, R24, UR6, -R85 ;  /* 0x0000000618187c23 */ /* 0x000fc20008010855 */
[--C-:B------:R-:W-:Y:S01]  /*3e60*/  FFMA.FTZ R25, R25, UR6, -R85.reuse ;  /* 0x0000000619197c23 */ /* 0x100fe20008010855 */
        /* <DEDUP_REMOVED lines=9> */
[----:B------:R-:W-:Y:S01]  /*3f00*/  MUFU.EX2 R24, R24 ;  /* 0x0000001800187308 */ /* 0x000fe20000000800 */
[----:B0-----:R-:W-:Y:S01]  /*3f10*/  FSEL R90, R95, -INF , P2 ;  /* 0xff8000005f5a7808 */ /* 0x001fe20001000000 */
[--C-:B------:R-:W-:Y:S01]  /*3f20*/  FFMA.FTZ R82, R82, UR6, -R85.reuse ;  /* 0x0000000652527c23 */ /* 0x100fe20008010855 */
[----:B------:R-:W-:Y:S01]  /*3f30*/  FMNMX.FTZ R88, R72, R43, !PT ;  /* 0x0000002b48587209 */ /* 0x000fe20007810000 */
[--C-:B------:R-:W-:Y:S01]  /*3f40*/  FFMA.FTZ R43, R93, UR6, -R85.reuse ;  /* 0x000000065d2b7c23 */ /* 0x100fe20008010855 */
[----:B------:R-:W-:-:S01]  /*3f50*/  FFMA.FTZ R93, R44, UR6, -R85 ;  /* 0x000000062c5d7c23 */ /* 0x000fc20008010855 */
[----:B-1----:R-:W-:Y:S01]  /*3f60*/  FSEL R44, R87, -INF , P4 ;  /* 0xff800000572c7808 */ /* 0x002fe20002000000 */
        /* <DEDUP_REMOVED lines=16> */
[----:B------:R-:W-:Y:S01]  /*4070*/  FFMA.FTZ R29, R29, UR6, -R85 ;  /* 0x000000061d1d7c23 */ /* 0x000fe20008010855 */
[----:B------:R-:W-:Y:S01]  /*4080*/  FMNMX.FTZ R89, R79, R88, !PT ;  /* 0x000000584f597209 */ /* 0x000fe20007810000 */
[----:B------:R-:W-:Y:S01]  /*4090*/  MUFU.EX2 R25, R25 ;  /* 0x0000001900197308 */ /* 0x000fe20000000800 */
[----:B------:R-:W-:-:S02]  /*40a0*/  IMAD.MOV.U32 R104, RZ, RZ, R119 ;  /* 0x000000ffff687224 */ /* 0x000fc400078e0077 */
[----:B------:R-:W-:Y:S01]  /*40b0*/  FMNMX.FTZ R88, R78, R89, !PT ;  /* 0x000000594e587209 */ /* 0x000fe20007810000 */
[--C-:B------:R-:W-:Y:S02]  /*40c0*/  IMAD.MOV.U32 R96, RZ, RZ, R119.reuse ;  /* 0x000000ffff607224 */ /* 0x100fe400078e0077 */
[----:B------:R-:W-:Y:S01]  /*40d0*/  IMAD.MOV.U32 R95, RZ, RZ, R119 ;  /* 0x000000ffff5f7224 */ /* 0x000fe200078e0077 */
[----:B------:R-:W-:Y:S01]  /*40e0*/  FMNMX.FTZ R89, R57, R88, !PT ;  /* 0x0000005839597209 */ /* 0x000fe20007810000 */
[----:B------:R-:W-:Y:S03]  /*40f0*/  MUFU.EX2 R26, R26 ;  /* 0x0000001a001a7308 */ /* 0x000fe60000000800 */
[----:B------:R-:W-:-:S04]  /*4100*/  FMNMX.FTZ R89, R56, R89, !PT ;  /* 0x0000005938597209 */ /* 0x000fc80007810000 */
[----:B------:R-:W-:Y:S01]  /*4110*/  FMNMX.FTZ R88, R58, R89, !PT ;  /* 0x000000593a587209 */ /* 0x000fe20007810000 */
[----:B------:R-:W0:Y:S03]  /*4120*/  MUFU.EX2 R27, R27 ;  /* 0x0000001b001b7308 */ /* 0x000e260000000800 */
[----:B------:R-:W-:-:S04]  /*4130*/  FMNMX.FTZ R89, R59, R88, !PT ;  /* 0x000000583b597209 */ /* 0x000fc80007810000 */
[----:B------:R-:W-:Y:S01]  /*4140*/  FMNMX.FTZ R88, R60, R89, !PT ;  /* 0x000000593c587209 */ /* 0x000fe20007810000 */
[----:B------:R-:W-:Y:S03]  /*4150*/  MUFU.EX2 R30, R30 ;  /* 0x0000001e001e7308 */ /* 0x000fe60000000800 */
[----:B------:R-:W-:-:S04]  /*4160*/  FMNMX.FTZ R89, R61, R88, !PT ;  /* 0x000000583d597209 */ /* 0x000fc80007810000 */
[----:B------:R-:W-:Y:S01]  /*4170*/  FMNMX.FTZ R88, R62, R89, !PT ;  /* 0x000000593e587209 */ /* 0x000fe20007810000 */
[----:B------:R-:W-:Y:S01]  /*4180*/  MUFU.EX2 R31, R31 ;  /* 0x0000001f001f7308 */ /* 0x000fe20000000800 */
[----:B0-----:R-:W-:Y:S02]  /*4190*/  F2FP.SATFINITE.E4M3.F32.PACK_AB_MERGE_C R200, R27, R26, RZ ;  /* 0x0000001a1bc8723e */ /* 0x001fe400048070ff */
[----:B------:R-:W-:Y:S02]  /*41a0*/  FMNMX.FTZ R89, R63, R88, !PT ;  /* 0x000000583f597209 */ /* 0x000fe40007810000 */
[----:B------:R-:W-:Y:S02]  /*41b0*/  F2FP.SATFINITE.E4M3.F32.PACK_AB_MERGE_C R200, R25, R24, R200 ;  /* 0x0000001819c8723e */ /* 0x000fe400048070c8 */
[----:B------:R-:W-:Y:S01]  /*41c0*/  FMNMX.FTZ R89, R6, R89, !PT ;  /* 0x0000005906597209 */ /* 0x000fe20007810000 */
[----:B------:R-:W0:Y:S03]  /*41d0*/  MUFU.EX2 R32, R32 ;  /* 0x0000002000207308 */ /* 0x000e260000000800 */
[----:B------:R-:W-:-:S04]  /*41e0*/  FMNMX.FTZ R88, R40, R89, !PT ;  /* 0x0000005928587209 */ /* 0x000fc80007810000 */
[----:B------:R-:W-:Y:S01]  /*41f0*/  FMNMX.FTZ R89, R7, R88, !PT ;  /* 0x0000005807597209 */ /* 0x000fe20007810000 */
[----:B------:R-:W-:Y:S03]  /*4200*/  MUFU.EX2 R39, R39 ;  /* 0x0000002700277308 */ /* 0x000fe60000000800 */
[----:B------:R-:W-:-:S04]  /*4210*/  FMNMX.FTZ R88, R10, R89, !PT ;  /* 0x000000590a587209 */ /* 0x000fc80007810000 */
[----:B------:R-:W-:Y:S01]  /*4220*/  FMNMX.FTZ R89, R11, R88, !PT ;  /* 0x000000580b597209 */ /* 0x000fe20007810000 */
[----:B------:R-:W1:Y:S01]  /*4230*/  MUFU.EX2 R43, R43 ;  /* 0x0000002b002b7308 */ /* 0x000e620000000800 */
[----:B0-----:R-:W-:Y:S02]  /*4240*/  F2FP.SATFINITE.E4M3.F32.PACK_AB_MERGE_C R202, R35, R32, RZ ;  /* 0x0000002023ca723e */ /* 0x001fe400048070ff */
[----:B------:R-:W-:Y:S02]  /*4250*/  FMNMX.FTZ R88, R20, R89, !PT ;  /* 0x0000005914587209 */ /* 0x000fe40007810000 */
[----:B------:R-:W-:Y:S02]  /*4260*/  F2FP.SATFINITE.E4M3.F32.PACK_AB_MERGE_C R202, R31, R30, R202 ;  /* 0x0000001e1fca723e */ /* 0x000fe400048070ca */
[----:B------:R-:W-:Y:S01]  /*4270*/  FMNMX.FTZ R88, R21, R88, !PT ;  /* 0x0000005815587209 */ /* 0x000fe20007810000 */
[----:B------:R-:W-:Y:S03]  /*4280*/  MUFU.EX2 R80, R80 ;  /* 0x0000005000507308 */ /* 0x000fe60000000800 */
[----:B------:R-:W-:-:S04]  /*4290*/  FMNMX.FTZ R88, R33, R88, !PT ;  /* 0x0000005821587209 */ /* 0x000fc80007810000 */
[----:B------:R-:W-:Y:S01]  /*42a0*/  FMNMX.FTZ R88, R37, R88, !PT ;  /* 0x0000005825587209 */ /* 0x000fe20007810000 */
[----:B------:R-:W-:Y:S01]  /*42b0*/  MUFU.EX2 R81, R81 ;  /* 0x0000005100517308 */ /* 0x000fe20000000800 */
[----:B-1----:R-:W-:Y:S02]  /*42c0*/  F2FP.SATFINITE.E4M3.F32.PACK_AB_MERGE_C R204, R43, R38, RZ ;  /* 0x000000262bcc723e */ /* 0x002fe400048070ff */
[----:B------:R-:W-:Y:S02]  /*42d0*/  FMNMX.FTZ R89, R45, R88, !PT ;  /* 0x000000582d597209 */ /* 0x000fe40007810000 */
[----:B------:R-:W-:Y:S02]  /*42e0*/  F2FP.SATFINITE.E4M3.F32.PACK_AB_MERGE_C R204, R39, R34, R204 ;  /* 0x0000002227cc723e */ /* 0x000fe400048070cc */
[----:B------:R-:W-:Y:S01]  /*42f0*/  FMNMX.FTZ R89, R84, R89, !PT ;  /* 0x0000005954597209 */ /* 0x000fe20007810000 */
[----:B------:R-:W-:Y:S03]  /*4300*/  MUFU.EX2 R49, R49 ;  /* 0x0000003100317308 */ /* 0x000fe60000000800 */
[----:B------:R-:W-:-:S02]  /*4310*/  FMNMX.FTZ R91, R86, R89, !PT ;  /* 0x00000059565b7209 */ /* 0x000fc40007810000 */
[----:B------:R-:W-:Y:S02]  /*4320*/  FSEL R89, R94, -INF , P3 ;  /* 0xff8000005e597808 */ /* 0x000fe40001800000 */
[----:B------:R-:W-:Y:S01]  /*4330*/  FMNMX.FTZ R88, R44, R91, !PT ;  /* 0x0000005b2c587209 */ /* 0x000fe20007810000 */
[----:B------:R-:W0:Y:S03]  /*4340*/  MUFU.EX2 R82, R82 ;  /* 0x0000005200527308 */ /* 0x000e260000000800 */
        /* <DEDUP_REMOVED lines=12> */
[----:B------:R-:W-:-:S01]  /*4410*/  FFMA.FTZ R66, R69, UR6, -R85 ;  /* 0x0000000645427c23 */ /* 0x000fc20008010855 */
[----:B------:R-:W1:Y:S01]  /*4420*/  SHFL.BFLY PT, R94, R93, 0x2, 0x1f ;  /* 0x0c401f005d5e7f89 */ /* 0x000e6200000e0000 */
[----:B------:R-:W-:-:S01]  /*4430*/  FFMA.FTZ R69, R70, UR6, -R85 ;  /* 0x0000000646457c23 */ /* 0x000fc20008010855 */
[--C-:B------:R-:W-:Y:S01]  /*4440*/  FFMA.FTZ R68, R71, UR6, -R85.reuse ;  /* 0x0000000647447c23 */ /* 0x100fe20008010855 */
[----:B------:R-:W-:-:S01]  /*4450*/  FFMA.FTZ R71, R83, UR6, -R85 ;  /* 0x0000000653477c23 */ /* 0x000fc20008010855 */
[----:B------:R-:W-:Y:S01]  /*4460*/  MUFU.EX2 R53, R53 ;  /* 0x0000003500357308 */ /* 0x000fe20000000800 */
[----:B0-----:R-:W-:-:S04]  /*4470*/  F2FP.SATFINITE.E4M3.F32.PACK_AB_MERGE_C R206, R82, R49, RZ ;  /* 0x0000003152ce723e */ /* 0x001fc800048070ff */
        /* <DEDUP_REMOVED lines=12> */
[----:B------:R-:W-:-:S03]  /*4540*/  IMAD.U32 R93, RZ, RZ, UR6 ;  /* 0x00000006ff5d7e24 */ /* 0x000fc6000f8e00ff */
        /* <DEDUP_REMOVED lines=23> */
[----:B------:R-:W-:Y:S01]  /*46c0*/  FADD.FTZ R60, R26, R61 ;  /* 0x0000003d1a3c7221 */ /* 0x000fe20000010000 */
[----:B------:R-:W-:-:S01]  /*46d0*/  FFMA.FTZ R75, R75, UR6, -R83 ;  /* 0x000000064b4b7c23 */ /* 0x000fc20008010853 */
[--C-:B------:R-:W-:Y:S01]  /*46e0*/  FFMA.FTZ R74, R74, UR6, -R83.reuse ;  /* 0x000000064a4a7c23 */ /* 0x100fe20008010853 */
[----:B------:R-:W-:-:S01]  /*46f0*/  FFMA.FTZ R40, R40, UR6, -R83 ;  /* 0x0000000628287c23 */ /* 0x000fc20008010853 */
[----:B------:R-:W1:Y:S01]  /*4700*/  MUFU.EX2 R70, R70 ;  /* 0x0000004600467308 */ /* 0x000e620000000800 */
[----:B------:R-:W-:-:S01]  /*4710*/  FADD.FTZ R61, R27, R60 ;  /* 0x0000003c1b3d7221 */ /* 0x000fc20000010000 */
[--C-:B------:R-:W-:Y:S01]  /*4720*/  FFMA.FTZ R79, R79, UR6, -R83.reuse ;  /* 0x000000064f4f7c23 */ /* 0x100fe20008010853 */
[----:B------:R-:W-:-:S01]  /*4730*/  FFMA.FTZ R78, R78, UR6, -R83 ;  /* 0x000000064e4e7c23 */ /* 0x000fc20008010853 */
[----:B------:R-:W-:Y:S01]  /*4740*/  FFMA.FTZ R57, R57, UR6, -R83 ;  /* 0x0000000639397c23 */ /* 0x000fe20008010853 */
[----:B------:R-:W-:-:S01]  /*4750*/  FADD.FTZ R60, R30, R61 ;  /* 0x0000003d1e3c7221 */ /* 0x000fc20000010000 */
[--C-:B------:R-:W-:Y:S01]  /*4760*/  FFMA.FTZ R56, R56, UR6, -R83.reuse ;  /* 0x0000000638387c23 */ /* 0x100fe20008010853 */
        /* <DEDUP_REMOVED lines=22> */
[----:B------:R4:W5:Y:S08]  /*48d0*/  MUFU.EX2 R93, R15 ;  /* 0x0000000f005d7308 */ /* 0x0009700000000800 */
[----:B------:R-:W5:Y:S01]  /*48e0*/  MUFU.EX2 R94, R94 ;  /* 0x0000005e005e7308 */ /* 0x000f620000000800 */
[----:B----4-:R-:W-:-:S01]  /*48f0*/  FFMA.FTZ R15, R76, UR6, -R83 ;  /* 0x000000064c0f7c23 */ /* 0x010fc20008010853 */
[----:B-1----:R-:W-:Y:S01]  /*4900*/  FADD.FTZ R76, R70, R77 ;  /* 0x0000004d464c7221 */ /* 0x002fe20000010000 */
[----:B--2---:R-:W-:Y:S01]  /*4910*/  F2FP.SATFINITE.E4M3.F32.PACK_AB_MERGE_C R70, R85, R70, RZ ;  /* 0x000000465546723e */ /* 0x004fe200048070ff */
[----:B------:R-:W-:Y:S01]  /*4920*/  FFMA.FTZ R83, R92, UR6, -R83 ;  /* 0x000000065c537c23 */ /* 0x000fe20008010853 */
[----:B------:R-:W-:-:S02]  /*4930*/  IMAD.MOV.U32 R92, RZ, RZ, R119 ;  /* 0x000000ffff5c7224 */ /* 0x000fc400078e0077 */
[----:B------:R-:W-:Y:S01]  /*4940*/  FADD.FTZ R77, R85, R76 ;  /* 0x0000004c554d7221 */ /* 0x000fe20000010000 */
[----:B------:R-:W-:Y:S01]  /*4950*/  F2FP.SATFINITE.E4M3.F32.PACK_AB_MERGE_C R201, R4, R5, R70 ;  /* 0x0000000504c9723e */ /* 0x000fe20004807046 */
[----:B------:R-:W1:Y:S01]  /*4960*/  MUFU.EX2 R12, R12 ;  /* 0x0000000c000c7308 */ /* 0x000e620000000800 */
[----:B------:R-:W-:Y:S02]  /*4970*/  IMAD.MOV.U32 R85, RZ, RZ, R119 ;  /* 0x000000ffff557224 */ /* 0x000fe400078e0077 */
[----:B0-----:R-:W-:Y:S01]  /*4980*/  FADD.FTZ R76, R8, R77 ;  /* 0x0000004d084c7221 */ /* 0x001fe20000010000 */
[----:B------:R-:W-:-:S01]  /*4990*/  FADD.FTZ R77, R35, R60 ;  /* 0x0000003c234d7221 */ /* 0x000fc20000010000 */
[----:B------:R-:W-:Y:S02]  /*49a0*/  IMAD.MOV.U32 R70, RZ, RZ, R119 ;  /* 0x000000ffff467224 */ /* 0x000fe400078e0077 */
[----:B---3--:R-:W-:-:S01]  /*49b0*/  FADD.FTZ R76, R9, R76 ;  /* 0x0000004c094c7221 */ /* 0x008fc20000010000 */
[----:B------:R-:W-:Y:S01]  /*49c0*/  FADD.FTZ R60, R34, R77 ;  /* 0x0000004d223c7221 */ /* 0x000fe20000010000 */
[----:B------:R-:W0:Y:S01]  /*49d0*/  MUFU.EX2 R13, R13 ;  /* 0x0000000d000d7308 */ /* 0x000e220000000800 */
[----:B------:R-:W-:Y:S01]  /*49e0*/  MOV R34, R119 ;  /* 0x0000007700227202 */ /* 0x000fe20000000f00 */
[----:B-----5:R-:W-:Y:S01]  /*49f0*/  FADD.FTZ R61, R93, R76 ;  /* 0x0000004c5d3d7221 */ /* 0x020fe20000010000 */
[----:B------:R-:W-:Y:S01]  /*4a00*/  F2FP.SATFINITE.E4M3.F32.PACK_AB_MERGE_C R93, R94, R93, RZ ;  /* 0x0000005d5e5d723e */ /* 0x000fe200048070ff */
[----:B------:R-:W-:-:S02]  /*4a10*/  IMAD.MOV.U32 R76, RZ, RZ, R119 ;  /* 0x000000ffff4c7224 */ /* 0x000fc400078e0077 */
[----:B------:R-:W-:-:S01]  /*4a20*/  FADD.FTZ R61, R94, R61 ;  /* 0x0000003d5e3d7221 */ /* 0x000fc20000010000 */
[----:B------:R-:W-:Y:S01]  /*4a30*/  F2FP.SATFINITE.E4M3.F32.PACK_AB_MERGE_C R203, R9, R8, R93 ;  /* 0x0000000809cb723e */ /* 0x000fe2000480705d */
[----:B------:R-:W2:Y:S01]  /*4a40*/  MUFU.EX2 R75, R75 ;  /* 0x0000004b004b7308 */ /* 0x000ea20000000800 */
[--C-:B------:R-:W-:Y:S02]  /*4a50*/  IMAD.MOV.U32 R94, RZ, RZ, R119.reuse ;  /* 0x000000ffff5e7224 */ /* 0x100fe400078e0077 */
[----:B------:R-:W-:-:S05]  /*4a60*/  IMAD.MOV.U32 R93, RZ, RZ, R119 ;  /* 0x000000ffff5d7224 */ /* 0x000fca00078e0077 */
[----:B------:R-:W3:Y:S08]  /*4a70*/  MUFU.EX2 R74, R74 ;  /* 0x0000004a004a7308 */ /* 0x000ef00000000800 */
[----:B------:R-:W4:Y:S08]  /*4a80*/  MUFU.EX2 R14, R14 ;  /* 0x0000000e000e7308 */ /* 0x000f300000000800 */
[----:B------:R1:W-:Y:S08]  /*4a90*/  MUFU.EX2 R3, R40 ;  /* 0x0000002800037308 */ /* 0x0003f00000000800 */
[----:B------:R-:W5:Y:S01]  /*4aa0*/  MUFU.EX2 R15, R15 ;  /* 0x0000000f000f7308 */ /* 0x000f620000000800 */
[----:B-1----:R-:W-:-:S01]  /*4ab0*/  FADD.FTZ R40, R12, R61 ;  /* 0x0000003d0c287221 */ /* 0x002fc20000010000 */
[----:B------:R-:W-:Y:S01]  /*4ac0*/  FADD.FTZ R61, R39, R60 ;  /* 0x0000003c273d7221 */ /* 0x000fe20000010000 */
[----:B------:R-:W-:-:S02]  /*4ad0*/  IMAD.MOV.U32 R39, RZ, RZ, R119 ;  /* 0x000000ffff277224 */ /* 0x000fc400078e0077 */
[----:B0-----:R-:W-:Y:S01]  /*4ae0*/  FADD.FTZ R40, R13, R40 ;  /* 0x000000280d287221 */ /* 0x001fe20000010000 */
[----:B------:R-:W-:-:S02]  /*4af0*/  FADD.FTZ R60, R38, R61 ;  /* 0x0000003d263c7221 */ /* 0x000fc40000010000 */
[----:B------:R-:W0:Y:S01]  /*4b00*/  MUFU.EX2 R79, R79 ;  /* 0x0000004f004f7308 */ /* 0x000e220000000800 */
[----:B--2---:R-:W-:-:S01]  /*4b10*/  FADD.FTZ R61, R75, R40 ;  /* 0x000000284b3d7221 */ /* 0x004fc20000010000 */
[----:B------:R-:W-:Y:S01]  /*4b20*/  FADD.FTZ R77, R43, R60 ;  /* 0x0000003c2b4d7221 */ /* 0x000fe20000010000 */
[----:B------:R-:W-:Y:S02]  /*4b30*/  IMAD.MOV.U32 R43, RZ, RZ, R119 ;  /* 0x000000ffff2b7224 */ /* 0x000fe400078e0077 */
[----:B---3--:R-:W-:Y:S01]  /*4b40*/  FADD.FTZ R61, R74, R61 ;  /* 0x0000003d4a3d7221 */ /* 0x008fe20000010000 */
        /* <DEDUP_REMOVED lines=9> */
[----:B------:R-:W-:Y:S01]  /*4be0*/  IMAD.MOV.U32 R80, RZ, RZ, R119 ;  /* 0x000000ffff507224 */ /* 0x000fe200078e0077 */
[----:B------:R-:W2:Y:S01]  /*4bf0*/  MUFU.EX2 R57, R57 ;  /* 0x0000003900397308 */ /* 0x000ea20000000800 */
[----:B0-----:R-:W-:-:S01]  /*4c00*/  FADD.FTZ R77, R79, R60 ;  /* 0x0000003c4f4d7221 */ /* 0x001fc20000010000 */
[----:B------:R-:W-:Y:S01]  /*4c10*/  FADD.FTZ R40, R82, R61 ;  /* 0x0000003d52287221 */ /* 0x000fe20000010000 */
[----:B------:R-:W-:Y:S01]  /*4c20*/  MOV R82, R119 ;  /* 0x0000007700527202 */ /* 0x000fe20000000f00 */
[----:B------:R-:W-:Y:S02]  /*4c30*/  IMAD.MOV.U32 R75, RZ, RZ, R119 ;  /* 0x000000ffff4b7224 */ /* 0x000fe400078e0077 */
[----:B------:R-:W-:-:S01]  /*4c40*/  FADD.FTZ R27, R53, R40 ;  /* 0x00000028351b7221 */ /* 0x000fc20000010000 */
[----:B------:R-:W-:Y:S01]  /*4c50*/  IMAD.MOV.U32 R74, RZ, RZ, R119 ;  /* 0x000000ffff4a7224 */ /* 0x000fe200078e0077 */
[----:B------:R-:W0:Y:S01]  /*4c60*/  MUFU.EX2 R56, R56 ;  /* 0x0000003800387308 */ /* 0x000e220000000800 */
[----:B-1----:R-:W-:-:S01]  /*4c70*/  FADD.FTZ R26, R78, R77 ;  /* 0x0000004d4e1a7221 */ /* 0x002fc20000010000 */
[----:B------:R-:W-:Y:S01]  /*4c80*/  FADD.FTZ R32, R52, R27 ;  /* 0x0000001b34207221 */ /* 0x000fe20000010000 */
[----:B------:R-:W-:Y:S01]  /*4c90*/  F2FP.SATFINITE.E4M3.F32.PACK_AB_MERGE_C R78, R78, R79, RZ ;  /* 0x0000004f4e4e723e */ /* 0x000fe200048070ff */
[----:B------:R-:W-:-:S02]  /*4ca0*/  IMAD.MOV.U32 R79, RZ, RZ, R119 ;  /* 0x000000ffff4f7224 */ /* 0x000fc400078e0077 */
[----:B------:R-:W-:-:S01]  /*4cb0*/  FADD.FTZ R27, R47, R32 ;  /* 0x000000202f1b7221 */ /* 0x000fc20000010000 */
[----:B------:R-:W-:Y:S01]  /*4cc0*/  F2FP.SATFINITE.E4M3.F32.PACK_AB_MERGE_C R207, R15, R14, R78 ;  /* 0x0000000e0fcf723e */ /* 0x000fe2000480704e */
[----:B------:R-:W1:Y:S01]  /*4cd0*/  MUFU.EX2 R72, R72 ;  /* 0x0000004800487308 */ /* 0x000e620000000800 */
[----:B--2---:R-:W-:-:S01]  /*4ce0*/  FADD.FTZ R35, R57, R26 ;  /* 0x0000001a39237221 */ /* 0x004fc20000010000 */
[----:B------:R-:W-:Y:S01]  /*4cf0*/  FADD.FTZ R54, R54, R27 ;  /* 0x0000001b36367221 */ /* 0x000fe20000010000 */
[--C-:B------:R-:W-:Y:S02]  /*4d00*/  IMAD.MOV.U32 R78, RZ, RZ, R119.reuse ;  /* 0x000000ffff4e7224 */ /* 0x100fe400078e0077 */
[--C-:B------:R-:W-:Y:S02]  /*4d10*/  IMAD.MOV.U32 R77, RZ, RZ, R119.reuse ;  /* 0x000000ffff4d7224 */ /* 0x100fe400078e0077 */
        /* <DEDUP_REMOVED lines=8> */
[----:B------:R-:W-:Y:S01]  /*4da0*/  FADD.FTZ R35, R51, R54 ;  /* 0x0000003633237221 */ /* 0x000fe20000010000 */
[--C-:B------:R-:W-:Y:S02]  /*4db0*/  IMAD.MOV.U32 R54, RZ, RZ, R119.reuse ;  /* 0x000000ffff367224 */ /* 0x100fe400078e0077 */
[----:B------:R-:W-:Y:S02]  /*4dc0*/  IMAD.MOV.U32 R49, RZ, RZ, R119 ;  /* 0x000000ffff317224 */ /* 0x000fe400078e0077 */
[----:B------:R-:W-:-:S01]  /*4dd0*/  FADD.FTZ R35, R50, R35 ;  /* 0x0000002332237221 */ /* 0x000fc20000010000 */
[----:B------:R-:W-:Y:S01]  /*4de0*/  IMAD.MOV.U32 R47, RZ, RZ, R119 ;  /* 0x000000ffff2f7224 */ /* 0x000fe200078e0077 */
[----:B------:R-:W1:Y:S01]  /*4df0*/  MUFU.EX2 R59, R59 ;  /* 0x0000003b003b7308 */ /* 0x000e620000000800 */
[----:B--2---:R-:W-:-:S01]  /*4e00*/  FADD.FTZ R27, R73, R32 ;  /* 0x00000020491b7221 */ /* 0x004fc20000010000 */
[----:B------:R-:W-:Y:S01]  /*4e10*/  FADD.FTZ R38, R48, R35 ;  /* 0x0000002330267221 */ /* 0x000fe20000010000 */
[----:B------:R-:W-:Y:S01]  /*4e20*/  F2FP.SATFINITE.E4M3.F32.PACK_AB_MERGE_C R72, R73, R72, RZ ;  /* 0x000000484948723e */ /* 0x000fe200048070ff */
[----:B------:R-:W-:Y:S01]  /*4e30*/  IMAD.MOV.U32 R73, RZ, RZ, R119 ;  /* 0x000000ffff497224 */ /* 0x000fe200078e0077 */
[C---:B------:R-:W-:Y:S01]  /*4e40*/  F2FP.SATFINITE.E4M3.F32.PACK_AB_MERGE_C R48, R87.reuse, R48, RZ ;  /* 0x000000305730723e */ /* 0x040fe200048070ff */
[----:B------:R-:W-:Y:S01]  /*4e50*/  FADD.FTZ R38, R87, R38 ;  /* 0x0000002657267221 */ /* 0x000fe20000010000 */
[----:B------:R-:W-:Y:S01]  /*4e60*/  F2FP.SATFINITE.E4M3.F32.PACK_AB_MERGE_C R209, R56, R57, R72 ;  /* 0x0000003938d1723e */ /* 0x000fe20004807048 */
[----:B------:R-:W2:Y:S01]  /*4e70*/  MUFU.EX2 R62, R62 ;  /* 0x0000003e003e7308 */ /* 0x000ea20000000800 */
[----:B0-----:R-:W-:-:S01]  /*4e80*/  FADD.FTZ R32, R58, R27 ;  /* 0x0000001b3a207221 */ /* 0x001fc20000010000 */
[----:B------:R-:W-:Y:S01]  /*4e90*/  FADD.FTZ R25, R41, R38 ;  /* 0x0000002629197221 */ /* 0x000fe20000010000 */
[----:B------:R-:W-:Y:S01]  /*4ea0*/  F2FP.SATFINITE.E4M3.F32.PACK_AB_MERGE_C R210, R50, R51, R48 ;  /* 0x0000003332d2723e */ /* 0x000fe20004807030 */
[----:B------:R-:W-:-:S02]  /*4eb0*/  IMAD.MOV.U32 R87, RZ, RZ, R119 ;  /* 0x000000ffff577224 */ /* 0x000fc400078e0077 */
[----:B------:R-:W-:Y:S02]  /*4ec0*/  IMAD.MOV.U32 R72, RZ, RZ, R119 ;  /* 0x000000ffff487224 */ /* 0x000fe400078e0077 */
[----:B------:R-:W0:Y:S01]  /*4ed0*/  MUFU.EX2 R63, R63 ;  /* 0x0000003f003f7308 */ /* 0x000e220000000800 */
[----:B-1----:R-:W-:-:S01]  /*4ee0*/  FADD.FTZ R27, R59, R32 ;  /* 0x000000203b1b7221 */ /* 0x002fc20000010000 */
[--C-:B------:R-:W-:Y:S02]  /*4ef0*/  IMAD.MOV.U32 R57, RZ, RZ, R119.reuse ;  /* 0x000000ffff397224 */ /* 0x100fe400078e0077 */
[--C-:B------:R-:W-:Y:S02]  /*4f00*/  IMAD.MOV.U32 R56, RZ, RZ, R119.reuse ;  /* 0x000000ffff387224 */ /* 0x100fe400078e0077 */
[----:B------:R-:W-:Y:S02]  /*4f10*/  IMAD.MOV.U32 R51, RZ, RZ, R119 ;  /* 0x000000ffff337224 */ /* 0x000fe400078e0077 */
[----:B------:R-:W1:Y:S01]  /*4f20*/  MUFU.EX2 R6, R6 ;  /* 0x0000000600067308 */ /* 0x000e620000000800 */
[----:B--2---:R-:W-:-:S01]  /*4f30*/  FADD.FTZ R24, R62, R27 ;  /* 0x0000001b3e187221 */ /* 0x004fc20000010000 */
[----:B------:R-:W-:-:S02]  /*4f40*/  IMAD.MOV.U32 R50, RZ, RZ, R119 ;  /* 0x000000ffff327224 */ /* 0x000fc400078e0077 */
[--C-:B------:R-:W-:Y:S02]  /*4f50*/  IMAD.MOV.U32 R48, RZ, RZ, R119.reuse ;  /* 0x000000ffff307224 */ /* 0x100fe400078e0077 */
[--C-:B------:R-:W-:Y:S02]  /*4f60*/  IMAD.MOV.U32 R40, RZ, RZ, R119.reuse ;  /* 0x000000ffff287224 */ /* 0x100fe400078e0077 */
[----:B------:R-:W2:Y:S01]  /*4f70*/  MUFU.EX2 R28, R28 ;  /* 0x0000001c001c7308 */ /* 0x000ea20000000800 */
[C---:B0-----:R-:W-:Y:S01]  /*4f80*/  F2FP.SATFINITE.E4M3.F32.PACK_AB_MERGE_C R62, R63.reuse, R62, RZ ;  /* 0x0000003e3f3e723e */ /* 0x041fe200048070ff */
[----:B------:R-:W-:Y:S01]  /*4f90*/  FADD.FTZ R63, R63, R24 ;  /* 0x000000183f3f7221 */ /* 0x000fe20000010000 */
[--C-:B------:R-:W-:Y:S02]  /*4fa0*/  IMAD.MOV.U32 R38, RZ, RZ, R119.reuse ;  /* 0x000000ffff267224 */ /* 0x100fe400078e0077 */
[----:B------:R-:W-:Y:S01]  /*4fb0*/  F2FP.SATFINITE.E4M3.F32.PACK_AB_MERGE_C R211, R59, R58, R62 ;  /* 0x0000003a3bd3723e */ /* 0x000fe2000480703e */
[----:B------:R-:W-:Y:S01]  /*4fc0*/  IMAD.MOV.U32 R62, RZ, RZ, R119 ;  /* 0x000000ffff3e7224 */ /* 0x000fe200078e0077 */
[----:B------:R-:W-:Y:S01]  /*4fd0*/  MOV R58, R119 ;  /* 0x00000077003a7202 */ /* 0x000fe20000000f00 */
[----:B------:R-:W0:Y:S01]  /*4fe0*/  MUFU.EX2 R29, R29 ;  /* 0x0000001d001d7308 */ /* 0x000e220000000800 */
[----:B-1----:R-:W-:-:S01]  /*4ff0*/  FADD.FTZ R24, R6, R63 ;  /* 0x0000003f06187221 */ /* 0x002fc20000010000 */
[----:B------:R-:W-:-:S02]  /*5000*/  IMAD.MOV.U32 R63, RZ, RZ, R119 ;  /* 0x000000ffff3f7224 */ /* 0x000fc400078e0077 */
[--C-:B------:R-:W-:Y:S02]  /*5010*/  IMAD.MOV.U32 R59, RZ, RZ, R119.reuse ;  /* 0x000000ffff3b7224 */ /* 0x100fe400078e0077 */
[----:B------:R-:W-:Y:S01]  /*5020*/  FADD.FTZ R24, R3, R24 ;  /* 0x0000001803187221 */ /* 0x000fe20000010000 */
[----:B------:R-:W-:Y:S01]  /*5030*/  IMAD.MOV.U32 R35, RZ, RZ, R119 ;  /* 0x000000ffff237224 */ /* 0x000fe200078e0077 */
        /* <DEDUP_REMOVED lines=8> */
[----:B------:R-:W-:Y:S01]  /*50c0*/  FADD.FTZ R10, R10, R31 ;  /* 0x0000001f0a0a7221 */ /* 0x000fe20000010000 */
[--C-:B------:R-:W-:Y:S02]  /*50d0*/  IMAD.MOV.U32 R31, RZ, RZ, R119.reuse ;  /* 0x000000ffff1f7224 */ /* 0x100fe400078e0077 */
[----:B------:R-:W-:Y:S01]  /*50e0*/  F2FP.SATFINITE.E4M3.F32.PACK_AB_MERGE_C R213, R3, R6, R30 ;  /* 0x0000000603d5723e */ /* 0x000fe2000480701e */
[----:B------:R-:W-:Y:S02]  /*50f0*/  IMAD.MOV.U32 R30, RZ, RZ, R119 ;  /* 0x000000ffff1e7224 */ /* 0x000fe400078e0077 */
[----:B------:R-:W2:Y:S01]  /*5100*/  MUFU.EX2 R11, R11 ;  /* 0x0000000b000b7308 */ /* 0x000ea20000000800 */
[----:B0-----:R-:W-:-:S01]  /*5110*/  FADD.FTZ R27, R88, R27 ;  /* 0x0000001b581b7221 */ /* 0x001fc20000010000 */
[----:B------:R-:W-:Y:S01]  /*5120*/  F2FP.SATFINITE.E4M3.F32.PACK_AB_MERGE_C R29, R88, R29, RZ ;  /* 0x0000001d581d723e */ /* 0x000fe200048070ff */
[----:B------:R-:W-:-:S03]  /*5130*/  IMAD.MOV.U32 R88, RZ, RZ, R119 ;  /* 0x000000ffff587224 */ /* 0x000fc600078e0077 */
[----:B------:R-:W-:Y:S01]  /*5140*/  F2FP.SATFINITE.E4M3.F32.PACK_AB_MERGE_C R212, R28, R41, R29 ;  /* 0x000000291cd4723e */ /* 0x000fe2000480701d */
[----:B------:R-:W-:Y:S01]  /*5150*/  IMAD.MOV.U32 R41, RZ, RZ, R119 ;  /* 0x000000ffff297224 */ /* 0x000fe200078e0077 */
[----:B------:R-:W0:Y:S01]  /*5160*/  MUFU.EX2 R91, R91 ;  /* 0x0000005b005b7308 */ /* 0x000e220000000800 */
[----:B-1----:R-:W-:-:S01]  /*5170*/  FADD.FTZ R24, R36, R27 ;  /* 0x0000001b24187221 */ /* 0x002fc20000010000 */
[--C-:B------:R-:W-:Y:S02]  /*5180*/  IMAD.MOV.U32 R29, RZ, RZ, R119.reuse ;  /* 0x000000ffff1d7224 */ /* 0x100fe400078e0077 */
[----:B------:R-:W-:-:S04]  /*5190*/  IMAD.MOV.U32 R28, RZ, RZ, R119 ;  /* 0x000000ffff1c7224 */ /* 0x000fc800078e0077 */
[----:B------:R-:W1:Y:S01]  /*51a0*/  MUFU.EX2 R20, R20 ;  /* 0x0000001400147308 */ /* 0x000e620000000800 */
[----:B--2---:R-:W-:-:S07]  /*51b0*/  FADD.FTZ R7, R11, R10 ;  /* 0x0000000a0b077221 */ /* 0x004fce0000010000 */
[----:B------:R-:W-:Y:S01]  /*51c0*/  MUFU.EX2 R42, R42 ;  /* 0x0000002a002a7308 */ /* 0x000fe20000000800 */
[----:B0-----:R-:W-:-:S07]  /*51d0*/  FADD.FTZ R27, R91, R24 ;  /* 0x000000185b1b7221 */ /* 0x001fce0000010000 */
[----:B------:R-:W0:Y:S01]  /*51e0*/  MUFU.EX2 R55, R55 ;  /* 0x0000003700377308 */ /* 0x000e220000000800 */
[----:B-1----:R-:W-:-:S07]  /*51f0*/  FADD.FTZ R10, R20, R7 ;  /* 0x00000007140a7221 */ /* 0x002fce0000010000 */
[----:B------:R-:W1:Y:S08]  /*5200*/  MUFU.EX2 R21, R21 ;  /* 0x0000001500157308 */ /* 0x000e700000000800 */
[----:B------:R2:W3:Y:S01]  /*5210*/  MUFU.EX2 R26, R33 ;  /* 0x00000021001a7308 */ /* 0x0004e20000000800 */
[----:B0-----:R-:W-:Y:S01]  /*5220*/  F2FP.SATFINITE.E4M3.F32.PACK_AB_MERGE_C R24, R55, R42, RZ ;  /* 0x0000002a3718723e */ /* 0x001fe200048070ff */
[----:B------:R-:W-:Y:S01]  /*5230*/  FADD.FTZ R42, R42, R27 ;  /* 0x0000001b2a2a7221 */ /* 0x000fe20000010000 */
[----:B------:R-:W-:-:S02]  /*5240*/  IMAD.MOV.U32 R27, RZ, RZ, R119 ;  /* 0x000000ffff1b7224 */ /* 0x000fc400078e0077 */
[----:B------:R-:W-:Y:S01]  /*5250*/  F2FP.SATFINITE.E4M3.F32.PACK_AB_MERGE_C R214, R91, R36, R24 ;  /* 0x000000245bd6723e */ /* 0x000fe20004807018 */
[----:B------:R-:W-:-:S01]  /*5260*/  FADD.FTZ R55, R55, R42 ;  /* 0x0000002a37377221 */ /* 0x000fc20000010000 */
[----:B------:R-:W-:Y:S01]  /*5270*/  IMAD.MOV.U32 R91, RZ, RZ, R119 ;  /* 0x000000ffff5b7224 */ /* 0x000fe200078e0077 */
[----:B------:R-:W-:Y:S01]  /*5280*/  MUFU.EX2 R64, R64 ;  /* 0x0000004000407308 */ /* 0x000fe20000000800 */
[----:B-1----:R-:W-:-:S01]  /*5290*/  FADD.FTZ R7, R21, R10 ;  /* 0x0000000a15077221 */ /* 0x002fc20000010000 */
[--C-:B------:R-:W-:Y:S02]  /*52a0*/  IMAD.MOV.U32 R42, RZ, RZ, R119.reuse ;  /* 0x000000ffff2a7224 */ /* 0x100fe400078e0077 */
[--C-:B------:R-:W-:Y:S02]  /*52b0*/  IMAD.MOV.U32 R36, RZ, RZ, R119.reuse ;  /* 0x000000ffff247224 */ /* 0x100fe400078e0077 */
[----:B--2---:R-:W-:Y:S02]  /*52c0*/  IMAD.MOV.U32 R33, RZ, RZ, R119 ;  /* 0x000000ffff217224 */ /* 0x004fe400078e0077 */
[----:B------:R-:W0:Y:S01]  /*52d0*/  MUFU.EX2 R67, R67 ;  /* 0x0000004300437308 */ /* 0x000e220000000800 */
[C---:B---3--:R-:W-:Y:S01]  /*52e0*/  F2FP.SATFINITE.E4M3.F32.PACK_AB_MERGE_C R21, R26.reuse, R21, RZ ;  /* 0x000000151a15723e */ /* 0x048fe200048070ff */
[----:B------:R-:W-:Y:S01]  /*52f0*/  FADD.FTZ R26, R26, R7 ;  /* 0x000000071a1a7221 */ /* 0x000fe20000010000 */
[----:B------:R-:W-:-:S02]  /*5300*/  IMAD.MOV.U32 R24, RZ, RZ, R119 ;  /* 0x000000ffff187224 */ /* 0x000fc400078e0077 */
[----:B------:R-:W-:-:S03]  /*5310*/  F2FP.SATFINITE.E4M3.F32.PACK_AB_MERGE_C R215, R20, R11, R21 ;  /* 0x0000000b14d7723e */ /* 0x000fc60004807015 */
[----:B------:R-:W1:Y:S08]  /*5320*/  MUFU.EX2 R46, R46 ;  /* 0x0000002e002e7308 */ /* 0x000e700000000800 */
[----:B------:R-:W2:Y:S01]  /*5330*/  MUFU.EX2 R37, R37 ;  /* 0x0000002500257308 */ /* 0x000ea20000000800 */
[----:B0-----:R-:W-:-:S07]  /*5340*/  F2FP.SATFINITE.E4M3.F32.PACK_AB_MERGE_C R7, R67, R64, RZ ;  /* 0x000000404307723e */ /* 0x001fce00048070ff */
[----:B------:R-:W0:Y:S01]  /*5350*/  MUFU.EX2 R65, R65 ;  /* 0x0000004100417308 */ /* 0x000e220000000800 */
[----:B-1----:R-:W-:-:S01]  /*5360*/  FADD.FTZ R4, R46, R55 ;  /* 0x000000372e047221 */ /* 0x002fc20000010000 */
[----:B------:R-:W-:-:S06]  /*5370*/  IMAD.MOV.U32 R55, RZ, RZ, R119 ;  /* 0x000000ffff377224 */ /* 0x000fcc00078e0077 */
[----:B------:R1:W3:Y:S01]  /*5380*/  MUFU.EX2 R32, R45 ;  /* 0x0000002d00207308 */ /* 0x0002e20000000800 */
[----:B--2---:R-:W-:-:S01]  /*5390*/  FADD.FTZ R5, R37, R26 ;  /* 0x0000001a25057221 */ /* 0x004fc20000010000 */
[----:B------:R-:W-:-:S06]  /*53a0*/  IMAD.MOV.U32 R26, RZ, RZ, R119 ;  /* 0x000000ffff1a7224 */ /* 0x000fcc00078e0077 */
[----:B------:R-:W2:Y:S01]  /*53b0*/  MUFU.EX2 R84, R84 ;  /* 0x0000005400547308 */ /* 0x000ea20000000800 */
[C---:B0-----:R-:W-:Y:S01]  /*53c0*/  F2FP.SATFINITE.E4M3.F32.PACK_AB_MERGE_C R216, R65.reuse, R46, R7 ;  /* 0x0000002e41d8723e */ /* 0x041fe20004807007 */
[----:B------:R-:W-:Y:S01]  /*53d0*/  FADD.FTZ R65, R65, R4 ;  /* 0x0000000441417221 */ /* 0x000fe20000010000 */
[--C-:B------:R-:W-:Y:S02]  /*53e0*/  IMAD.MOV.U32 R46, RZ, RZ, R119.reuse ;  /* 0x000000ffff2e7224 */ /* 0x100fe400078e0077 */
[----:B-1----:R-:W-:Y:S02]  /*53f0*/  IMAD.MOV.U32 R45, RZ, RZ, R119 ;  /* 0x000000ffff2d7224 */ /* 0x002fe400078e0077 */
[----:B------:R-:W-:-:S01]  /*5400*/  FADD.FTZ R64, R64, R65 ;  /* 0x0000004140407221 */ /* 0x000fc20000010000 */
[----:B------:R-:W-:Y:S01]  /*5410*/  IMAD.MOV.U32 R65, RZ, RZ, R119 ;  /* 0x000000ffff417224 */ /* 0x000fe200078e0077 */
[----:B------:R0:W1:Y:S01]  /*5420*/  MUFU.EX2 R25, R86 ;  /* 0x0000005600197308 */ /* 0x0000620000000800 */
[----:B---3--:R-:W-:-:S01]  /*5430*/  FADD.FTZ R5, R32, R5 ;  /* 0x0000000520057221 */ /* 0x008fc20000010000 */
[----:B------:R-:W-:Y:S01]  /*5440*/  FADD.FTZ R67, R67, R64 ;  /* 0x0000004043437221 */ /* 0x000fe20000010000 */
[----:B------:R-:W-:-:S05]  /*5450*/  IMAD.MOV.U32 R64, RZ, RZ, R119 ;  /* 0x000000ffff407224 */ /* 0x000fca00078e0077 */
[----:B------:R-:W-:Y:S01]  /*5460*/  MUFU.EX2 R68, R68 ;  /* 0x0000004400447308 */ /* 0x000fe20000000800 */
[----:B--2---:R-:W-:-:S01]  /*5470*/  FADD.FTZ R4, R84, R5 ;  /* 0x0000000554047221 */ /* 0x004fc20000010000 */
[----:B0-----:R-:W-:-:S06]  /*5480*/  IMAD.MOV.U32 R86, RZ, RZ, R119 ;  /* 0x000000ffff567224 */ /* 0x001fcc00078e0077 */
[----:B------:R-:W0:Y:S01]  /*5490*/  MUFU.EX2 R71, R71 ;  /* 0x0000004700477308 */ /* 0x000e220000000800 */
[C---:B-1----:R-:W-:Y:S01]  /*54a0*/  F2FP.SATFINITE.E4M3.F32.PACK_AB_MERGE_C R84, R25.reuse, R84, RZ ;  /* 0x000000541954723e */ /* 0x042fe200048070ff */
[----:B------:R-:W-:-:S03]  /*54b0*/  FADD.FTZ R25, R25, R4 ;  /* 0x0000000419197221 */ /* 0x000fc60000010000 */
[----:B------:R-:W-:Y:S01]  /*54c0*/  F2FP.SATFINITE.E4M3.F32.PACK_AB_MERGE_C R217, R32, R37, R84 ;  /* 0x0000002520d9723e */ /* 0x000fe20004807054 */
[--C-:B------:R-:W-:Y:S02]  /*54d0*/  IMAD.MOV.U32 R84, RZ, RZ, R119.reuse ;  /* 0x000000ffff547224 */ /* 0x100fe400078e0077 */
        /* <DEDUP_REMOVED lines=82> */
[----:B------:R-:W-:-:S02]  /*5a00*/  UMOV UR51, UR43 ;  /* 0x0000002b00337c82 */ /* 0x000fc40008000000 */
[----:B------:R-:W-:Y:S01]  /*5a10*/  UMOV UR49, UR42 ;  /* 0x0000002a00317c82 */ /* 0x000fe20008000000 */
[----:B------:R-:W-:-:S08]  /*5a20*/  ULDC UR48, c[0x0][0x988] ;  /* 0x0002620000307ab9 */ /* 0x000fd00000000800 */
.L_x_3840:
[----:B------:R-:W-:Y:S01]  /*5a30*/  ISETP.NE.AND P2, PT, RZ, UR41, PT ;  /* 0x00000029ff007c0c */ /* 0x000fe2000bf45270 */
[----:B------:R-:W-:-:S04]  /*5a40*/  UISETP.NE.AND UP0, UPT, UR49, 0x1, UPT ;  /* 0x000000013100788c */ /* 0x000fc8000bf05270 */
[----:B------:R-:W-:-:S04]  /*5a50*/  USEL UR43, URZ, 0x1, UP0 ;  /* 0x000000013f2b7887 */ /* 0x000fc80008000000 */
[----:B------:R-:W-:-:S04]  /*5a60*/  ULOP3.LUT UR43, UR51, UR43, URZ, 0x3c, !UPT ;  /* 0x0000002b332b7292 */ /* 0x000fc8000f8e3c3f */
[----:B------:R-:W-:Y:S08]  /*5a70*/  @P2 BRA `(.L_x_3830) ;  /* 0x0000000000442947 */ /* 0x000ff00003800000 */
[----:B------:R-:W-:Y:S05]  /*5a80*/  @!P0 BRA `(.L_x_3831) ;  /* 0x0000000000048947 */ /* 0x000fea0003800000 */
[----:B------:R-:W-:Y:S01]  /*5a90*/  BPT.TRAP 0x1 ;  /* 0x000000040000795c */ /* 0x000fe20000300000 */
.L_x_3831:
[----:B------:R-:W0:Y:S01]  /*5aa0*/  S2UR UR10, SR_CgaCtaId ;  /* 0x00000000000a79c3 */ /* 0x000e220000008800 */
[----:B------:R-:W-:Y:S01]  /*5ab0*/  UIADD3 UR6, UR49, 0x1, URZ ;  /* 0x0000000131067890 */ /* 0x000fe2000fffe03f */
[----:B------:R-:W-:Y:S01]  /*5ac0*/  IMAD.U32 R7, RZ, RZ, UR43 ;  /* 0x0000002bff077e24 */ /* 0x000fe2000f8e00ff */
[----:B------:R-:W-:Y:S02]  /*5ad0*/  UMOV UR7, 0x400 ;  /* 0x0000040000077882 */ /* 0x000fe40000000000 */
[----:B------:R-:W-:Y:S02]  /*5ae0*/  UISETP.NE.AND UP0, UPT, UR6, 0x2, UPT ;  /* 0x000000020600788c */ /* 0x000fe4000bf05270 */
[----:B------:R-:W-:Y:S02]  /*5af0*/  SHF.L.U32 R7, R7, 0x1f, RZ ;  /* 0x0000001f07077819 */ /* 0x000fe400000006ff */
[----:B------:R-:W-:Y:S02]  /*5b00*/  USEL UR6, UR6, URZ, UP0 ;  /* 0x0000003f06067287 */ /* 0x000fe40008000000 */
[----:B0-----:R-:W-:-:S04]  /*5b10*/  ULEA UR7, UR10, UR7, 0x18 ;  /* 0x000000070a077291 */ /* 0x001fc8000f8ec03f */
[----:B------:R-:W-:-:S09]  /*5b20*/  ULEA UR6, UR6, UR7, 0x3 ;  /* 0x0000000706067291 */ /* 0x000fd2000f8e183f */
[----:B------:R0:W1:Y:S01]  /*5b30*/  SYNCS.PHASECHK.TRANS64.TRYWAIT P1, [UR6+0x33430], R7 ;  /* 0x03343007ff0075a7 */ /* 0x0000620008020146 */
[----:B------:R-:W-:Y:S05]  /*5b40*/  @!P0 BRA `(.L_x_3832) ;  /* 0x0000000000048947 */ /* 0x000fea0003800000 */
[----:B------:R-:W-:Y:S01]  /*5b50*/  BPT.TRAP 0x1 ;  /* 0x000000040000795c */ /* 0x000fe20000300000 */
.L_x_3832:
[----:B-1----:R-:W-:Y:S05]  /*5b60*/  @P1 BRA `(.L_x_3830) ;  /* 0x0000000000081947 */ /* 0x002fea0003800000 */
[----:B------:R-:W1:Y:S02]  /*5b70*/  SYNCS.PHASECHK.TRANS64.TRYWAIT P1, [UR6+0x33430], R7 ;  /* 0x03343007ff0075a7 */ /* 0x000e640008020146 */
[----:B-1----:R-:W-:Y:S05]  /*5b80*/  @!P1 BRA `(.L_x_3833) ;  /* 0x000000e800209947 */ /* 0x002fea0003800000 */
.L_x_3830:
        /* <DEDUP_REMOVED lines=189> */
.L_x_3835:
        /* <DEDUP_REMOVED lines=9> */
.L_x_3836:
[----:B-1----:R-:W-:Y:S05]  /*67f0*/  @P1 BRA `(.L_x_3834) ;  /* 0x0000000000081947 */ /* 0x002fea0003800000 */
[----:B------:R-:W1:Y:S02]  /*6800*/  SYNCS.PHASECHK.TRANS64.TRYWAIT P1, [UR6+0x33450], R7 ;  /* 0x03345007ff0075a7 */ /* 0x000e640008020146 */
[----:B-1----:R-:W-:Y:S05]  /*6810*/  @!P1 BRA `(.L_x_3837) ;  /* 0x000000dc00149947 */ /* 0x002fea0003800000 */
.L_x_3834:
[----:B------:R-:W2:Y:S01]  /*6820*/  S2UR UR11, SR_CgaCtaId ;  /* 0x00000000000b79c3 */ /* 0x000ea20000008800 */
[----:B------:R-:W-:Y:S01]  /*6830*/  UMOV UR6, 0x400 ;  /* 0x0000040000067882 */ /* 0x000fe20000000000 */
[----:B------:R-:W-:Y:S01]  /*6840*/  WARPGROUP.ARRIVE ;  /* 0x00000000000079c5 */ /* 0x000fe20000000000 */
[----:B------:R-:W-:Y:S01]  /*6850*/  UMOV UR7, 0xc0000010 ;  /* 0xc000001000077882 */ /* 0x000fe20000000000 */
[----:B01----:R-:W-:Y:S01]  /*6860*/  IADD3 R7, -R23, 0xb, RZ ;  /* 0x0000000b17077810 */ /* 0x003fe20007ffe1ff */
[----:B--2---:R-:W-:-:S04]  /*6870*/  ULEA UR14, UR11, UR6, 0x18 ;  /* 0x000000060b0e7291 */ /* 0x004fc8000f8ec03f */
[----:B------:R-:W-:-:S04]  /*6880*/  UIADD3 UR6, UR14, 0x200, URZ ;  /* 0x000002000e067890 */ /* 0x000fc8000fffe03f */
        /* <DEDUP_REMOVED lines=30> */
.L_x_3838:
        /* <DEDUP_REMOVED lines=505> */
.L_x_3839:
        /* <DEDUP_REMOVED lines=148> */
.L_x_3829:
[----:B------:R-:W-:Y:S06]  /*9340*/  BAR.ARV 0x8, 0x180 ;  /* 0x0206000000007b1d */ /* 0x000fec0000002000 */
[----:B------:R-:W-:Y:S05]  /*9350*/  @!P0 BRA `(.L_x_3841) ;  /* 0x0000000000048947 */ /* 0x000fea0003800000 */
[----:B------:R-:W-:Y:S01]  /*9360*/  BPT.TRAP 0x1 ;  /* 0x000000040000795c */ /* 0x000fe20000300000 */
.L_x_3841:
        /* <DEDUP_REMOVED lines=9> */
.L_x_3842:
[----:B-1----:R-:W-:Y:S05]  /*9400*/  @P1 BRA `(.L_x_3843) ;  /* 0x0000000000081947 */ /* 0x002fea0003800000 */
[----:B------:R-:W1:Y:S02]  /*9410*/  SYNCS.PHASECHK.TRANS64.TRYWAIT P1, [UR16+0x33450], R0 ;  /* 0x03345000ff0075a7 */ /* 0x000e640008020150 */
[----:B-1----:R-:W-:Y:S05]  /*9420*/  @!P1 BRA `(.L_x_3844) ;  /* 0x000000b000289947 */ /* 0x002fea0003800000 */
.L_x_3843:
[----:B------:R-:W-:Y:S01]  /*9430*/  UIADD3 UR4, UR4, 0x200, URZ ;  /* 0x0000020004047890 */ /* 0x000fe2000fffe03f */
[----:B------:R-:W-:Y:S01]  /*9440*/  WARPGROUP.ARRIVE ;  /* 0x00000000000079c5 */ /* 0x000fe20000000000 */
[----:B------:R-:W-:Y:S01]  /*9450*/  UMOV UR11, 0xc0000010 ;  /* 0xc0000010000b7882 */ /* 0x000fe20000000000 */
[----:B------:R-:W-:Y:S01]  /*9460*/  UMOV UR15, 0xc0000010 ;  /* 0xc0000010000f7882 */ /* 0x000fe20000000000 */
[----:B------:R-:W-:Y:S01]  /*9470*/  USHF.R.U32.HI UR4, URZ, 0x4, UR4 ;  /* 0x000000043f047899 */ /* 0x000fe20008011604 */
[----:B------:R-:W-:Y:S01]  /*9480*/  IMAD.MOV.U32 R5, RZ, RZ, 0x3f800000 ;  /* 0x3f800000ff057424 */ /* 0x000fe200078e00ff */
[----:B------:R-:W-:Y:S02]  /*9490*/  ULDC.64 UR8, c[0x0][0x9a0] ;  /* 0x0002680000087ab9 */ /* 0x000fe40000000a00 */
[----:B------:R-:W-:Y:S02]  /*94a0*/  ULOP3.LUT UR4, UR4, 0x3fff, URZ, 0xc0, !UPT ;  /* 0x00003fff04047892 */ /* 0x000fe4000f8ec03f */
[----:B------:R-:W-:-:S02]  /*94b0*/  UISETP.NE.U32.AND UP0, UPT, UR8, URZ, UPT ;  /* 0x0000003f0800728c */ /* 0x000fc4000bf05070 */
[----:B------:R-:W-:Y:S02]  /*94c0*/  ULOP3.LUT UR4, UR4, 0x10000, URZ, 0xfc, !UPT ;  /* 0x0001000004047892 */ /* 0x000fe4000f8efc3f */
[----:B------:R-:W-:Y:S02]  /*94d0*/  UISETP.NE.AND.EX UP0, UPT, UR9, URZ, UPT, UP0 ;  /* 0x0000003f0900728c */ /* 0x000fe4000bf05300 */
[----:B------:R-:W-:-:S04]  /*94e0*/  UIMAD UR10, UR42, 0x780, UR4 ;  /* 0x000007802a0a78a4 */ /* 0x000fc8000f8e0204 */
[----:B------:R-:W-:Y:S01]  /*94f0*/  UIADD3 UR4, UR10, 0x180, URZ ;  /* 0x000001800a047890 */ /* 0x000fe2000fffe03f */
[----:B------:R-:W-:-:S04]  /*9500*/  PLOP3.LUT P1, PT, PT, PT, UP0, 0x80, 0x0 ;  /* 0x000000000000781c */ /* 0x000fc80003f2f008 */
[----:B------:R-:W-:Y:S01]  /*9510*/  QGMMA.64x192x32.F32.E4M3.E4M3 R24, R200, gdesc[UR8], R24, gsb0 ;  /* 0x02e00008c8187df3 */ /* 0x000fe20008000818 */
[----:B------:R-:W-:Y:S01]  /*9520*/  @UP0 ULDC.64 UR12, c[0x0][0x9c8] ;  /* 0x00027200000c0ab9 */ /* 0x000fe20000000a00 */
[----:B------:R-:W-:Y:S01]  /*9530*/  UMOV UR14, UR4 ;  /* 0x00000004000e7c82 */ /* 0x000fe20008000000 */
[----:B------:R-:W-:Y:S02]  /*9540*/  UIADD3 UR4, UR10, 0x300, URZ ;  /* 0x000003000a047890 */ /* 0x000fe4000fffe03f */
[----:B------:R-:W-:Y:S02]  /*9550*/  @UP0 UIMAD UR7, UR38, UR12, URZ ;  /* 0x0000000c260702a4 */ /* 0x000fe4000f8e023f */
[----:B------:R-:W-:Y:S02]  /*9560*/  @UP0 USHF.R.S32.HI UR11, URZ, 0x1f, UR46 ;  /* 0x0000001f3f0b0899 */ /* 0x000fe4000801142e */
[----:B------:R-:W-:Y:S01]  /*9570*/  @UP0 UIMAD UR7, UR37, UR13, UR7 ;  /* 0x0000000d250702a4 */ /* 0x000fe2000f8e0207 */
[----:B------:R-:W-:-:S02]  /*9580*/  WARPGROUP.DEPBAR.LE gsb0, 0x0 ;  /* 0x00008000000079c5 */ /* 0x000fc40000010000 */
[----:B------:R-:W-:-:S08]  /*9590*/  WARPGROUP.ARRIVE ;  /* 0x00000000000079c5 */ /* 0x000fd00000000000 */
[----:B------:R-:W-:Y:S01]  /*95a0*/  QGMMA.64x192x32.F32.E4M3.E4M3 R24, R204, gdesc[UR12], R24, gsb0 ;  /* 0x02e0000ccc187df3 */ /* 0x000fe20008000818 */
[----:B------:R-:W-:Y:S01]  /*95b0*/  UMOV UR14, UR4 ;  /* 0x00000004000e7c82 */ /* 0x000fe20008000000 */
[----:B------:R-:W-:Y:S01]  /*95c0*/  UMOV UR15, 0xc0000010 ;  /* 0xc0000010000f7882 */ /* 0x000fe20000000000 */
[----:B------:R-:W-:-:S03]  /*95d0*/  @UP0 UIMAD.WIDE.U32 UR4, UR37, UR12, URZ ;  /* 0x0000000c250402a5 */ /* 0x000fc6000f8e003f */
[----:B------:R-:W-:Y:S01]  /*95e0*/  @UP0 ULDC.64 UR12, c[0x0][0x9d0] ;  /* 0x00027400000c0ab9 */ /* 0x000fe20000000a00 */
[----:B------:R-:W-:Y:S02]  /*95f0*/  @UP0 UIADD3 UR5, UR5, UR7, URZ ;  /* 0x0000000705050290 */ /* 0x000fe4000fffe03f */
[----:B------:R-:W-:Y:S02]  /*9600*/  @UP0 UIMAD UR7, UR11, UR12, URZ ;  /* 0x0000000c0b0702a4 */ /* 0x000fe4000f8e023f */
[----:B------:R-:W-:Y:S02]  /*9610*/  @UP0 UIMAD.WIDE.U32 UR4, UR46, UR12, UR4 ;  /* 0x0000000c2e0402a5 */ /* 0x000fe4000f8e0004 */
[----:B------:R-:W-:Y:S02]  /*9620*/  @UP0 UIMAD UR7, UR46, UR13, UR7 ;  /* 0x0000000d2e0702a4 */ /* 0x000fe4000f8e0207 */
[----:B------:R-:W-:Y:S02]  /*9630*/  @UP0 ULEA UR8, UP1, UR4, UR8, 0x2 ;  /* 0x0000000804080291 */ /* 0x000fe4000f82103f */
[----:B------:R-:W-:-:S04]  /*9640*/  @UP0 UIADD3 UR5, UR5, UR7, URZ ;  /* 0x0000000705050290 */ /* 0x000fc8000fffe03f */
[----:B------:R-:W-:Y:S01]  /*9650*/  @UP0 ULEA.HI.X UR9, UR4, UR9, UR5, 0x2, UP1 ;  /* 0x0000000904090291 */ /* 0x000fe200088f1405 */
[----:B------:R-:W-:-:S05]  /*9660*/  IMAD.U32 R8, RZ, RZ, UR8 ;  /* 0x00000008ff087e24 */ /* 0x000fca000f8e00ff */
[----:B------:R-:W-:-:S05]  /*9670*/  MOV R9, UR9 ;  /* 0x0000000900097c02 */ /* 0x000fca0008000f00 */
[----:B------:R2:W3:Y:S01]  /*9680*/  @P1 LDG.E R5, desc[UR52][R8.64] ;  /* 0x0000003408051981 */ /* 0x0004e2000c1e1900 */
[----:B------:R-:W-:Y:S01]  /*9690*/  UIADD3 UR4, UR10, 0x480, URZ ;  /* 0x000004800a047890 */ /* 0x000fe2000fffe03f */
[----:B------:R-:W-:Y:S02]  /*96a0*/  WARPGROUP.DEPBAR.LE gsb0, 0x0 ;  /* 0x00008000000079c5 */ /* 0x000fe40000010000 */
[----:B------:R-:W-:-:S06]  /*96b0*/  WARPGROUP.ARRIVE ;  /* 0x00000000000079c5 */ /* 0x000fcc0000000000 */
[----:B------:R-:W-:Y:S01]  /*96c0*/  QGMMA.64x192x32.F32.E4M3.E4M3 R24, R208, gdesc[UR12], R24, gsb0 ;  /* 0x02e0000cd0187df3 */ /* 0x000fe20008000818 */
[----:B------:R-:W-:Y:S01]  /*96d0*/  UMOV UR14, UR4 ;  /* 0x00000004000e7c82 */ /* 0x000fe20008000000 */
[----:B------:R-:W-:Y:S01]  /*96e0*/  UMOV UR15, 0xc0000010 ;  /* 0xc0000010000f7882 */ /* 0x000fe20000000000 */
[----:B------:R-:W-:Y:S01]  /*96f0*/  UIADD3 UR10, UR10, 0x600, URZ ;  /* 0x000006000a0a7890 */ /* 0x000fe2000fffe03f */
[----:B------:R-:W-:Y:S01]  /*9700*/  UMOV UR11, 0xc0000010 ;  /* 0xc0000010000b7882 */ /* 0x000fe20000000000 */
[----:B-1----:R-:W1:Y:S04]  /*9710*/  SHFL.BFLY PT, R3, R4, 0x2, 0x1f ;  /* 0x0c401f0004037f89 */ /* 0x002e6800000e0000 */
[----:B------:R-:W4:Y:S01]  /*9720*/  SHFL.BFLY PT, R7, R6, 0x2, 0x1f ;  /* 0x0c401f0006077f89 */ /* 0x000f2200000e0000 */
[----:B------:R-:W-:-:S02]  /*9730*/  WARPGROUP.DEPBAR.LE gsb0, 0x0 ;  /* 0x00008000000079c5 */ /* 0x000fc40000010000 */
[----:B------:R-:W-:-:S08]  /*9740*/  WARPGROUP.ARRIVE ;  /* 0x00000000000079c5 */ /* 0x000fd00000000000 */
[----:B------:R-:W-:Y:S01]  /*9750*/  QGMMA.64x192x32.F32.E4M3.E4M3 R24, R212, gdesc[UR12], R24, gsb0 ;  /* 0x02e0000cd4187df3 */ /* 0x000fe20008000818 */
        /* <DEDUP_REMOVED lines=15> */
[----:B------:R-:W0:Y:S08]  /*9850*/  @P2 MUFU.LG2 R6, R12 ;  /* 0x0000000c00062308 */ /* 0x000e300000000c00 */
[----:B------:R-:W1:Y:S08]  /*9860*/  @P3 MUFU.LG2 R9, R13 ;  /* 0x0000000d00093308 */ /* 0x000e700000000c00 */
[----:B------:R-:W2:Y:S01]  /*9870*/  @P1 MUFU.RCP R8, R11 ;  /* 0x0000000b00081308 */ /* 0x000ea20000001000 */
[----:B------:R-:W-:Y:S01]  /*9880*/  IMAD.U32 R7, RZ, RZ, UR6 ;  /* 0x00000006ff077e24 */ /* 0x000fe2000f8e00ff */
[----:B------:R-:W-:-:S02]  /*9890*/  WARPGROUP.DEPBAR.LE gsb0, 0x0 ;  /* 0x00008000000079c5 */ /* 0x000fc40000010000 */
[----:B------:R-:W-:-:S06]  /*98a0*/  WARPGROUP.ARRIVE ;  /* 0x00000000000079c5 */ /* 0x000fcc0000000000 */
[----:B------:R-:W-:Y:S01]  /*98b0*/  QGMMA.64x192x32.F32.E4M3.E4M3 R24, R216, gdesc[UR8], R24, gsb0 ;  /* 0x02e00008d8187df3 */ /* 0x000fe20008000818 */
[----:B------:R-:W-:Y:S02]  /*98c0*/  IMAD.U32 R14, RZ, RZ, UR6 ;  /* 0x00000006ff0e7e24 */ /* 0x000fe4000f8e00ff */
[----:B------:R-:W-:Y:S01]  /*98d0*/  @P2 FMUL.FTZ R7, R7, 0.69314718246459960938 ;  /* 0x3f31721807072820 */ /* 0x000fe20000410000 */
[----:B0-----:R-:W-:Y:S01]  /*98e0*/  @P2 FMUL.FTZ R6, R6, 0.69314718246459960938 ;  /* 0x3f31721806062820 */ /* 0x001fe20000410000 */
[----:B-1----:R-:W-:Y:S01]  /*98f0*/  @P3 FMUL.FTZ R9, R9, 0.69314718246459960938 ;  /* 0x3f31721809093820 */ /* 0x002fe20000410000 */
[----:B------:R-:W-:Y:S01]  /*9900*/  @P3 FMUL.FTZ R10, R14, 0.69314718246459960938 ;  /* 0x3f3172180e0a3820 */ /* 0x000fe20000410000 */
[----:B------:R-:W-:Y:S02]  /*9910*/  IMAD.MOV.U32 R0, RZ, RZ, -0x800000 ;  /* 0xff800000ff007424 */ /* 0x000fe400078e00ff */
[----:B------:R-:W-:-:S01]  /*9920*/  @P2 FFMA.FTZ R0, R7, R120, R6 ;  /* 0x0000007807002223 */ /* 0x000fc20000010006 */
[----:B------:R-:W-:-:S02]  /*9930*/  IMAD.MOV.U32 R3, RZ, RZ, -0x800000 ;  /* 0xff800000ff037424 */ /* 0x000fc400078e00ff */
[----:B------:R-:W-:-:S01]  /*9940*/  @P3 FFMA.FTZ R3, R10, R122, R9 ;  /* 0x0000007a0a033223 */ /* 0x000fc20000010009 */
[-C--:B---3--:R-:W-:Y:S01]  /*9950*/  FMUL.FTZ R4, R4, R5.reuse ;  /* 0x0000000504047220 */ /* 0x088fe20000410000 */
[----:B--2---:R-:W-:Y:S01]  /*9960*/  FMUL.FTZ R6, R8, R5 ;  /* 0x0000000508067220 */ /* 0x004fe20000410000 */
[----:B------:R-:W-:Y:S02]  /*9970*/  WARPGROUP.DEPBAR.LE gsb0, 0x0 ;  /* 0x00008000000079c5 */ /* 0x000fe40000010000 */
[----:B------:R-:W-:Y:S05]  /*9980*/  @!P0 BRA `(.L_x_3845) ;  /* 0x0000000000048947 */ /* 0x000fea0003800000 */
[----:B------:R-:W-:Y:S01]  /*9990*/  BPT.TRAP 0x1 ;  /* 0x000000040000795c */ /* 0x000fe20000300000 */
.L_x_3845:
[----:B------:R-:W-:Y:S01]  /*99a0*/  UIADD3 UR4, UR16, 0x33460, URZ ;  /* 0x0003346010047890 */ /* 0x000fe2000fffe03f */
[-C--:B------:R-:W-:Y:S01]  /*99b0*/  FMUL.FTZ R140, R25, R4.reuse ;  /* 0x00000004198c7220 */ /* 0x080fe20000410000 */
[----:B------:R-:W-:Y:S01]  /*99c0*/  UIADD3 UR42, UR42, 0x1, URZ ;  /* 0x000000012a2a7890 */ /* 0x000fe2000fffe03f */
[-C--:B------:R-:W-:Y:S01]  /*99d0*/  FMUL.FTZ R141, R28, R4.reuse ;  /* 0x000000041c8d7220 */ /* 0x080fe20000410000 */
[----:B------:R-:W-:Y:S01]  /*99e0*/  UPRMT UR4, UR17, 0x654, UR4 ;  /* 0x0000065411047896 */ /* 0x000fe20008000004 */
[-C--:B------:R-:W-:Y:S01]  /*99f0*/  FMUL.FTZ R139, R29, R4.reuse ;  /* 0x000000041d8b7220 */ /* 0x080fe20000410000 */
[----:B------:R-:W-:Y:S01]  /*9a00*/  UISETP.NE.AND UP0, UPT, UR42, 0x2, UPT ;  /* 0x000000022a00788c */ /* 0x000fe2000bf05270 */
        /* <DEDUP_REMOVED lines=36> */
[----:B------:R-:W-:Y:S01]  /*9c50*/  SYNCS.ARRIVE.TRANS64.RED.A1T0 RZ, [UR4], RZ ;  /* 0x000000ffffff79a7 */ /* 0x000fe20008100404 */
        /* <DEDUP_REMOVED lines=22> */
[----:B------:R-:W-:Y:S01]  /*9dc0*/  USEL UR4, URZ, 0x1, UP0 ;  /* 0x000000013f047887 */ /* 0x000fe20008000000 */
        /* <DEDUP_REMOVED lines=30> */
[----:B------:R-:W-:Y:S01]  /*9fb0*/  PLOP3.LUT P0, PT, PT, PT, PT, 0x8, 0x0 ;  /* 0x000000000000781c */ /* 0x000fe20003f0e170 */
[-C--:B------:R-:W-:Y:S01]  /*9fc0*/  FMUL.FTZ R13, R111, R6.reuse ;  /* 0x000000066f0d7220 */ /* 0x080fe20000410000 */
[-C--:B------:R-:W-:Y:S01]  /*9fd0*/  FMUL.FTZ R14, R114, R6.reuse ;  /* 0x00000006720e7220 */ /* 0x080fe20000410000 */
[-C--:B------:R-:W-:Y:S01]  /*9fe0*/  FMUL.FTZ R10, R115, R6.reuse ;  /* 0x00000006730a7220 */ /* 0x080fe20000410000 */
[-C--:B------:R-:W-:Y:S01]  /*9ff0*/  FMUL.FTZ R9, R118, R6.reuse ;  /* 0x0000000676097220 */ /* 0x080fe20000410000 */
[----:B------:R-:W-:Y:S01]  /*a000*/  FMUL.FTZ R119, R119, R6 ;  /* 0x0000000677777220 */ /* 0x000fe20000410000 */
[----:B------:R-:W-:-:S02]  /*a010*/  UIADD3 UR44, UR44, 0x1, URZ ;  /* 0x000000012c2c7890 */ /* 0x000fc4000fffe03f */
[----:B------:R-:W-:Y:S02]  /*a020*/  USEL UR42, UR42, URZ, UP0 ;  /* 0x0000003f2a2a7287 */ /* 0x000fe40008000000 */
[----:B------:R-:W-:-:S12]  /*a030*/  ULOP3.LUT UR43, UR43, UR4, URZ, 0x3c, !UPT ;  /* 0x000000042b2b7292 */ /* 0x000fd8000f8e3c3f */
.L_x_3821:
        /* <DEDUP_REMOVED lines=17> */
[----:B------:R-:W-:-:S03]  /*a150*/  ULDC.64 UR6, c[0x0][0xc00] ;  /* 0x0003000000067ab9 */ /* 0x000fc60000000a00 */
[----:B------:R0:W2:Y:S01]  /*a160*/  LDG.E.CONSTANT R6, desc[UR52][R6.64] ;  /* 0x0000003406067981 */ /* 0x0000a2000c1e9900 */
[----:B------:R-:W-:Y:S01]  /*a170*/  F2FP.BF16.F32.PACK_AB R73, R73, R76 ;  /* 0x0000004c4949723e */ /* 0x000fe200000010ff */
[----:B------:R-:W-:Y:S01]  /*a180*/  UISETP.NE.U32.AND UP0, UPT, UR6, URZ, UPT ;  /* 0x0000003f0600728c */ /* 0x000fe2000bf05070 */
[----:B------:R-:W-:Y:S01]  /*a190*/  F2FP.BF16.F32.PACK_AB R72, R69, R72 ;  /* 0x000000484548723e */ /* 0x000fe200000010ff */
[----:B------:R-:W1:Y:S01]  /*a1a0*/  S2R R13, SR_SWINHI ;  /* 0x00000000000d7919 */ /* 0x000e620000002f00 */
[----:B------:R-:W-:Y:S01]  /*a1b0*/  F2FP.BF16.F32.PACK_AB R63, R63, R68 ;  /* 0x000000443f3f723e */ /* 0x000fe200000010ff */
[----:B------:R-:W-:Y:S01]  /*a1c0*/  UISETP.NE.AND.EX UP0, UPT, UR7, URZ, UPT, UP0 ;  /* 0x0000003f0700728c */ /* 0x000fe2000bf05300 */
[----:B------:R-:W-:Y:S02]  /*a1d0*/  F2FP.BF16.F32.PACK_AB R62, R59, R62 ;  /* 0x0000003e3b3e723e */ /* 0x000fe400000010ff */
[----:B------:R-:W-:Y:S01]  /*a1e0*/  F2FP.BF16.F32.PACK_AB R25, R25, R28 ;  /* 0x0000001c1919723e */ /* 0x000fe200000010ff */
[----:B------:R-:W-:Y:S01]  /*a1f0*/  ULDC.64 UR6, c[0x0][0xc00] ;  /* 0x0003000000067ab9 */ /* 0x000fe20000000a00 */
[----:B0-----:R-:W-:Y:S01]  /*a200*/  LOP3.LUT P0, R7, R70, 0x3, RZ, 0xc0, !PT ;  /* 0x0000000346077812 */ /* 0x001fe2000780c0ff */
[----:B------:R-:W-:Y:S01]  /*a210*/  UIMAD.WIDE UR6, UR37, 0x4, UR6 ;  /* 0x00000004250678a5 */ /* 0x000fe2000f8e0206 */
[----:B------:R-:W-:-:S02]  /*a220*/  F2FP.BF16.F32.PACK_AB R8, R15, R8 ;  /* 0x000000080f08723e */ /* 0x000fc400000010ff */
[----:B------:R-:W-:Y:S02]  /*a230*/  ISETP.EQ.OR P0, PT, R7, 0x3, !P0 ;  /* 0x000000030700780c */ /* 0x000fe40004702670 */
[----:B------:R-:W-:Y:S02]  /*a240*/  F2FP.BF16.F32.PACK_AB R55, R55, R58 ;  /* 0x0000003a3737723e */ /* 0x000fe400000010ff */
[----:B------:R-:W-:Y:S02]  /*a250*/  F2FP.BF16.F32.PACK_AB R54, R51, R54 ;  /* 0x000000363336723e */ /* 0x000fe400000010ff */
[----:B------:R-:W-:Y:S02]  /*a260*/  SEL R79, R73, R72, P0 ;  /* 0x00000048494f7207 */ /* 0x000fe40000000000 */
[----:B------:R-:W-:Y:S02]  /*a270*/  SEL R72, R72, R73, P0 ;  /* 0x0000004948487207 */ /* 0x000fe40000000000 */
[----:B------:R-:W-:-:S02]  /*a280*/  F2FP.BF16.F32.PACK_AB R120, R61, R120 ;  /* 0x000000783d78723e */ /* 0x000fc400000010ff */
[----:B------:R-:W-:Y:S02]  /*a290*/  F2FP.BF16.F32.PACK_AB R47, R47, R50 ;  /* 0x000000322f2f723e */ /* 0x000fe400000010ff */
[----:B------:R-:W-:Y:S02]  /*a2a0*/  F2FP.BF16.F32.PACK_AB R46, R43, R46 ;  /* 0x0000002e2b2e723e */ /* 0x000fe400000010ff */
[----:B------:R-:W-:Y:S02]  /*a2b0*/  F2FP.BF16.F32.PACK_AB R41, R41, R44 ;  /* 0x0000002c2929723e */ /* 0x000fe400000010ff */
[----:B------:R-:W-:Y:S02]  /*a2c0*/  SEL R73, R63, R62, P0 ;  /* 0x0000003e3f497207 */ /* 0x000fe40000000000 */
[----:B------:R-:W-:Y:S02]  /*a2d0*/  F2FP.BF16.F32.PACK_AB R14, R9, R14 ;  /* 0x0000000e090e723e */ /* 0x000fe400000010ff */
[----:B------:R-:W-:-:S02]  /*a2e0*/  SEL R61, R25, R8, P0 ;  /* 0x00000008193d7207 */ /* 0x000fc40000000000 */
[----:B------:R-:W-:Y:S02]  /*a2f0*/  SEL R44, R8, R25, P0 ;  /* 0x00000019082c7207 */ /* 0x000fe40000000000 */
[----:B------:R-:W-:Y:S02]  /*a300*/  SEL R62, R62, R63, P0 ;  /* 0x0000003f3e3e7207 */ /* 0x000fe40000000000 */
[----:B------:R-:W-:Y:S02]  /*a310*/  F2FP.BF16.F32.PACK_AB R39, R39, R42 ;  /* 0x0000002a2727723e */ /* 0x000fe400000010ff */
[----:B------:R-:W-:Y:S02]  /*a320*/  F2FP.BF16.F32.PACK_AB R38, R35, R38 ;  /* 0x000000262326723e */ /* 0x000fe400000010ff */
[----:B------:R-:W-:Y:S02]  /*a330*/  SEL R63, R55, R54, P0 ;  /* 0x00000036373f7207 */ /* 0x000fe40000000000 */
[----:B------:R-:W-:-:S02]  /*a340*/  MOV R8, R4 ;  /* 0x0000000400087202 */ /* 0x000fc40000000f00 */
[----:B-1----:R-:W-:Y:S02]  /*a350*/  MOV R9, R13 ;  /* 0x0000000d00097202 */ /* 0x002fe40000000f00 */
[----:B------:R-:W-:Y:S02]  /*a360*/  SEL R54, R54, R55, P0 ;  /* 0x0000003736367207 */ /* 0x000fe40000000000 */
[----:B------:R-:W-:Y:S02]  /*a370*/  SEL R55, R47, R46, P0 ;  /* 0x0000002e2f377207 */ /* 0x000fe40000000000 */
[----:B------:R-:W-:Y:S02]  /*a380*/  F2FP.BF16.F32.PACK_AB R49, R49, R52 ;  /* 0x000000343131723e */ /* 0x000fe400000010ff */
[----:B------:R-:W-:Y:S02]  /*a390*/  SEL R46, R46, R47, P0 ;  /* 0x0000002f2e2e7207 */ /* 0x000fe40000000000 */
[----:B------:R-:W-:-:S02]  /*a3a0*/  F2FP.BF16.F32.PACK_AB R89, R89, R92 ;  /* 0x0000005c5959723e */ /* 0x000fc400000010ff */
[----:B------:R-:W-:Y:S02]  /*a3b0*/  F2FP.BF16.F32.PACK_AB R88, R85, R88 ;  /* 0x000000585558723e */ /* 0x000fe400000010ff */
[----:B------:R-:W-:Y:S02]  /*a3c0*/  SEL R47, R39, R38, P0 ;  /* 0x00000026272f7207 */ /* 0x000fe40000000000 */
[----:B------:R-:W-:Y:S01]  /*a3d0*/  SEL R52, R38, R39, P0 ;  /* 0x0000002726347207 */ /* 0x000fe20000000000 */
[----:B------:R-:W-:Y:S01]  /*a3e0*/  IMAD.WIDE R38, R224, 0x2, R8 ;  /* 0x00000002e0267825 */ /* 0x000fe200078e0208 */
[----:B------:R-:W-:Y:S02]  /*a3f0*/  SEL R75, R89, R88, P0 ;  /* 0x00000058594b7207 */ /* 0x000fe40000000000 */
[----:B------:R-:W-:Y:S02]  /*a400*/  F2FP.BF16.F32.PACK_AB R11, R11, R20 ;  /* 0x000000140b0b723e */ /* 0x000fe400000010ff */
[----:B------:R-:W-:-:S02]  /*a410*/  F2FP.BF16.F32.PACK_AB R12, R12, R5 ;  /* 0x000000050c0c723e */ /* 0x000fc400000010ff */
[----:B------:R-:W-:Y:S02]  /*a420*/  SEL R88, R88, R89, P0 ;  /* 0x0000005958587207 */ /* 0x000fe40000000000 */
[----:B------:R-:W-:Y:S02]  /*a430*/  IADD3 R89, P5, R38, 0x40, RZ ;  /* 0x0000004026597810 */ /* 0x000fe40007fbe0ff */
[----:B------:R-:W-:Y:S02]  /*a440*/  SEL R65, R11, R12, P0 ;  /* 0x0000000c0b417207 */ /* 0x000fe40000000000 */
[----:B------:R-:W-:Y:S01]  /*a450*/  SEL R50, R12, R11, P0 ;  /* 0x0000000b0c327207 */ /* 0x000fe20000000000 */
[----:B------:R-:W-:Y:S01]  /*a460*/  IMAD.X R35, RZ, RZ, R39, P5 ;  /* 0x000000ffff237224 */ /* 0x000fe200028e0627 */
[----:B------:R-:W-:Y:S02]  /*a470*/  LOP3.LUT R12, R89, 0x380, RZ, 0xc0, !PT ;  /* 0x00000380590c7812 */ /* 0x000fe400078ec0ff */
[----:B------:R-:W-:-:S02]  /*a480*/  F2FP.BF16.F32.PACK_AB R57, R57, R60 ;  /* 0x0000003c3939723e */ /* 0x000fc400000010ff */
[----:B------:R-:W-:Y:S02]  /*a490*/  F2FP.BF16.F32.PACK_AB R56, R53, R56 ;  /* 0x000000383538723e */ /* 0x000fe400000010ff */
[----:B------:R-:W-:Y:S02]  /*a4a0*/  F2FP.BF16.F32.PACK_AB R119, R119, R10 ;  /* 0x0000000a7777723e */ /* 0x000fe400000010ff */
[C---:B------:R-:W-:Y:S02]  /*a4b0*/  IADD3 R87, P4, R38.reuse, 0x20, RZ ;  /* 0x0000002026577810 */ /* 0x040fe40007f9e0ff */
[----:B------:R-:W-:Y:S02]  /*a4c0*/  F2FP.BF16.F32.PACK_AB R48, R45, R48 ;  /* 0x000000302d30723e */ /* 0x000fe400000010ff */
[----:B------:R-:W-:Y:S02]  /*a4d0*/  IADD3 R91, P6, R38, 0x60, RZ ;  /* 0x00000060265b7810 */ /* 0x000fe40007fde0ff */
[----:B------:R-:W-:-:S02]  /*a4e0*/  SHF.R.U64 R12, R12, 0x3, RZ ;  /* 0x000000030c0c7819 */ /* 0x000fc400000012ff */
[----:B------:R-:W-:Y:S02]  /*a4f0*/  IADD3 R95, P2, R38, 0x4020, RZ ;  /* 0x00004020265f7810 */ /* 0x000fe40007f5e0ff */
[----:B------:R-:W-:Y:S01]  /*a500*/  F2FP.BF16.F32.PACK_AB R40, R37, R40 ;  /* 0x000000282528723e */ /* 0x000fe200000010ff */
[----:B------:R-:W-:Y:S01]  /*a510*/  IMAD.X R37, RZ, RZ, R39, P4 ;  /* 0x000000ffff257224 */ /* 0x000fe200020e0627 */
[----:B------:R-:W-:Y:S02]  /*a520*/  SEL R59, R57, R56, P0 ;  /* 0x00000038393b7207 */ /* 0x000fe40000000000 */
[----:B------:R-:W-:Y:S02]  /*a530*/  F2FP.BF16.F32.PACK_AB R97, R97, R100 ;  /* 0x000000646161723e */ /* 0x000fe400000010ff */
[----:B------:R-:W-:Y:S02]  /*a540*/  F2FP.BF16.F32.PACK_AB R96, R93, R96 ;  /* 0x000000605d60723e */ /* 0x000fe400000010ff */
[----:B------:R-:W-:-:S02]  /*a550*/  F2FP.BF16.F32.PACK_AB R31, R31, R34 ;  /* 0x000000221f1f723e */ /* 0x000fc400000010ff */
[----:B------:R-:W-:Y:S02]  /*a560*/  SEL R56, R56, R57, P0 ;  /* 0x0000003938387207 */ /* 0x000fe40000000000 */
[----:B------:R-:W-:Y:S02]  /*a570*/  SEL R85, R14, R119, P0 ;  /* 0x000000770e557207 */ /* 0x000fe40000000000 */
[----:B------:R-:W-:Y:S02]  /*a580*/  SEL R68, R119, R14, P0 ;  /* 0x0000000e77447207 */ /* 0x000fe40000000000 */
[----:B------:R-:W-:Y:S02]  /*a590*/  LOP3.LUT R10, R87, 0x380, RZ, 0xc0, !PT ;  /* 0x00000380570a7812 */ /* 0x000fe400078ec0ff */
[----:B------:R-:W-:Y:S02]  /*a5a0*/  F2FP.BF16.F32.PACK_AB R33, R33, R36 ;  /* 0x000000242121723e */ /* 0x000fe400000010ff */
[----:B------:R-:W-:-:S02]  /*a5b0*/  F2FP.BF16.F32.PACK_AB R32, R29, R32 ;  /* 0x000000201d20723e */ /* 0x000fc400000010ff */
[----:B------:R-:W-:Y:S02]  /*a5c0*/  SEL R57, R49, R48, P0 ;  /* 0x0000003031397207 */ /* 0x000fe40000000000 */
[----:B------:R-:W-:Y:S02]  /*a5d0*/  LOP3.LUT R14, R91, 0x380, RZ, 0xc0, !PT ;  /* 0x000003805b0e7812 */ /* 0x000fe400078ec0ff */
[----:B------:R-:W-:Y:S02]  /*a5e0*/  LOP3.LUT R34, R12, R89, RZ, 0x3c, !PT ;  /* 0x000000590c227212 */ /* 0x000fe400078e3cff */
[----:B------:R-:W-:Y:S02]  /*a5f0*/  SEL R48, R48, R49, P0 ;  /* 0x0000003130307207 */ /* 0x000fe40000000000 */
[----:B------:R-:W-:Y:S02]  /*a600*/  LOP3.LUT R12, R95, 0x380, RZ, 0xc0, !PT ;  /* 0x000003805f0c7812 */ /* 0x000fe400078ec0ff */
        /* <DEDUP_REMOVED lines=8> */
[----:B------:R-:W-:Y:S02]  /*a690*/  IADD3 R93, P1, R38, 0x4000, RZ ;  /* 0x00004000265d7810 */ /* 0x000fe40007f3e0ff */
[----:B------:R-:W-:Y:S02]  /*a6a0*/  SHF.R.U64 R14, R14, 0x3, RZ ;  /* 0x000000030e0e7819 */ /* 0x000fe400000012ff */
[----:B------:R-:W-:Y:S02]  /*a6b0*/  IADD3 R97, P3, R38, 0x4040, RZ ;  /* 0x0000404026617810 */ /* 0x000fe40007f7e0ff */
[----:B------:R-:W-:Y:S02]  /*a6c0*/  SHF.R.U64 R12, R12, 0x3, RZ ;  /* 0x000000030c0c7819 */ /* 0x000fe400000012ff */
[----:B------:R-:W-:Y:S01]  /*a6d0*/  F2FP.BF16.F32.PACK_AB R81, R81, R84 ;  /* 0x000000545151723e */ /* 0x000fe200000010ff */
[----:B------:R-:W-:Y:S01]  /*a6e0*/  IMAD.X R29, RZ, RZ, R39, P3 ;  /* 0x000000ffff1d7224 */ /* 0x000fe200018e0627 */
[----:B------:R-:W-:-:S02]  /*a6f0*/  F2FP.BF16.F32.PACK_AB R80, R77, R80 ;  /* 0x000000504d50723e */ /* 0x000fc400000010ff */
[----:B------:R-:W-:Y:S02]  /*a700*/  IADD3 R103, P6, R38, 0x8020, RZ ;  /* 0x0000802026677810 */ /* 0x000fe40007fde0ff */
[----:B------:R-:W-:Y:S02]  /*a710*/  LOP3.LUT R36, R10, R87, RZ, 0x3c, !PT ;  /* 0x000000570a247212 */ /* 0x000fe400078e3cff */
[----:B------:R-:W-:Y:S01]  /*a720*/  F2FP.BF16.F32.PACK_AB R105, R105, R108 ;  /* 0x0000006c6969723e */ /* 0x000fe200000010ff */
[--C-:B------:R-:W-:Y:S01]  /*a730*/  IMAD.X R15, RZ, RZ, R39.reuse, P6 ;  /* 0x000000ffff0f7224 */ /* 0x100fe200030e0627 */
[----:B------:R-:W-:Y:S02]  /*a740*/  F2FP.BF16.F32.PACK_AB R104, R101, R104 ;  /* 0x000000686568723e */ /* 0x000fe400000010ff */
[----:B------:R-:W-:Y:S01]  /*a750*/  F2FP.BF16.F32.PACK_AB R30, R27, R30 ;  /* 0x0000001e1b1e723e */ /* 0x000fe200000010ff */
[----:B------:R-:W-:Y:S01]  /*a760*/  IMAD.X R27, RZ, RZ, R39, P2 ;  /* 0x000000ffff1b7224 */ /* 0x000fe200010e0627 */
[----:B------:R-:W-:-:S02]  /*a770*/  F2FP.BF16.F32.PACK_AB R21, R21, R26 ;  /* 0x0000001a1515723e */ /* 0x000fc400000010ff */
[----:B------:R-:W-:Y:S02]  /*a780*/  LOP3.LUT R32, R14, R91, RZ, 0x3c, !PT ;  /* 0x0000005b0e207212 */ /* 0x000fe400078e3cff */
[----:B------:R-:W-:Y:S02]  /*a790*/  LOP3.LUT R10, R93, 0x380, RZ, 0xc0, !PT ;  /* 0x000003805d0a7812 */ /* 0x000fe400078ec0ff */
[----:B------:R-:W-:Y:S02]  /*a7a0*/  LOP3.LUT R14, R97, 0x380, RZ, 0xc0, !PT ;  /* 0x00000380610e7812 */ /* 0x000fe400078ec0ff */
[----:B------:R-:W-:Y:S02]  /*a7b0*/  LOP3.LUT R26, R12, R95, RZ, 0x3c, !PT ;  /* 0x0000005f0c1a7212 */ /* 0x000fe400078e3cff */
[----:B------:R-:W-:Y:S02]  /*a7c0*/  SEL R77, R81, R80, P0 ;  /* 0x00000050514d7207 */ /* 0x000fe40000000000 */
[----:B------:R-:W-:-:S02]  /*a7d0*/  LOP3.LUT R12, R103, 0x380, RZ, 0xc0, !PT ;  /* 0x00000380670c7812 */ /* 0x000fc400078ec0ff */
[----:B------:R-:W-:Y:S02]  /*a7e0*/  SEL R80, R80, R81, P0 ;  /* 0x0000005150507207 */ /* 0x000fe40000000000 */
[----:B------:R-:W-:Y:S02]  /*a7f0*/  SEL R69, R105, R104, P0 ;  /* 0x0000006869457207 */ /* 0x000fe40000000000 */
[----:B------:R-:W-:Y:S02]  /*a800*/  SEL R81, R31, R30, P0 ;  /* 0x0000001e1f517207 */ /* 0x000fe40000000000 */
[----:B------:R-:W-:Y:S01]  /*a810*/  SEL R58, R30, R31, P0 ;  /* 0x0000001f1e3a7207 */ /* 0x000fe20000000000 */
[----:B------:R-:W-:Y:S01]  /*a820*/  IMAD.X R31, RZ, RZ, R39, P1 ;  /* 0x000000ffff1f7224 */ /* 0x000fe200008e0627 */
[----:B------:R-:W-:Y:S02]  /*a830*/  IADD3 R99, P4, R38, 0x4060, RZ ;  /* 0x0000406026637810 */ /* 0x000fe40007f9e0ff */
[----:B------:R-:W-:-:S02]  /*a840*/  SHF.R.U64 R10, R10, 0x3, RZ ;  /* 0x000000030a0a7819 */ /* 0x000fc400000012ff */
[----:B------:R-:W-:Y:S01]  /*a850*/  SEL R104, R104, R105, P0 ;  /* 0x0000006968687207 */ /* 0x000fe20000000000 */
[--C-:B------:R-:W-:Y:S01]  /*a860*/  IMAD.X R25, RZ, RZ, R39.reuse, P4 ;  /* 0x000000ffff197224 */ /* 0x100fe200020e0627 */
[----:B------:R-:W-:Y:S02]  /*a870*/  IADD3 R101, P5, R38, 0x8000, RZ ;  /* 0x0000800026657810 */ /* 0x000fe40007fbe0ff */
[----:B------:R-:W-:Y:S02]  /*a880*/  SHF.R.U64 R14, R14, 0x3, RZ ;  /* 0x000000030e0e7819 */ /* 0x000fe400000012ff */
[----:B------:R-:W-:Y:S02]  /*a890*/  IADD3 R105, P1, R38, 0x8040, RZ ;  /* 0x0000804026697810 */ /* 0x000fe40007f3e0ff */
[----:B------:R-:W-:Y:S02]  /*a8a0*/  SHF.R.U64 R12, R12, 0x3, RZ ;  /* 0x000000030c0c7819 */ /* 0x000fe400000012ff */
[----:B------:R-:W-:Y:S01]  /*a8b0*/  F2FP.BF16.F32.PACK_AB R141, R141, R142 ;  /* 0x0000008e8d8d723e */ /* 0x000fe200000010ff */
[----:B------:R-:W-:Y:S01]  /*a8c0*/  IMAD.X R11, RZ, RZ, R39, P1 ;  /* 0x000000ffff0b7224 */ /* 0x000fe200008e0627 */
[----:B------:R-:W-:-:S02]  /*a8d0*/  F2FP.BF16.F32.PACK_AB R140, R139, R140 ;  /* 0x0000008c8b8c723e */ /* 0x000fc400000010ff */
[----:B------:R-:W-:Y:S02]  /*a8e0*/  LOP3.LUT R20, R99, 0x380, RZ, 0xc0, !PT ;  /* 0x0000038063147812 */ /* 0x000fe400078ec0ff */
[----:B------:R-:W-:Y:S02]  /*a8f0*/  LOP3.LUT R30, R10, R93, RZ, 0x3c, !PT ;  /* 0x0000005d0a1e7212 */ /* 0x000fe400078e3cff */
[----:B------:R-:W-:Y:S02]  /*a900*/  LOP3.LUT R28, R14, R97, RZ, 0x3c, !PT ;  /* 0x000000610e1c7212 */ /* 0x000fe400078e3cff */
[----:B------:R-:W-:Y:S02]  /*a910*/  LOP3.LUT R10, R101, 0x380, RZ, 0xc0, !PT ;  /* 0x00000380650a7812 */ /* 0x000fe400078ec0ff */
[----:B------:R-:W-:Y:S02]  /*a920*/  LOP3.LUT R60, R105, 0x380, RZ, 0xc0, !PT ;  /* 0x00000380693c7812 */ /* 0x000fe400078ec0ff */
[----:B------:R-:W-:-:S02]  /*a930*/  LOP3.LUT R14, R12, R103, RZ, 0x3c, !PT ;  /* 0x000000670c0e7212 */ /* 0x000fc400078e3cff */
[----:B------:R-:W-:Y:S02]  /*a940*/  SEL R5, R141, R140, P0 ;  /* 0x0000008c8d057207 */ /* 0x000fe40000000000 */
[----:B------:R-:W-:Y:S02]  /*a950*/  F2FP.BF16.F32.PACK_AB R137, R137, R138 ;  /* 0x0000008a8989723e */ /* 0x000fe400000010ff */
[----:B------:R-:W-:Y:S02]  /*a960*/  F2FP.BF16.F32.PACK_AB R136, R135, R136 ;  /* 0x000000888788723e */ /* 0x000fe400000010ff */
[----:B------:R-:W-:Y:S02]  /*a970*/  SHF.R.U64 R20, R20, 0x3, RZ ;  /* 0x0000000314147819 */ /* 0x000fe400000012ff */
[----:B------:R-:W-:Y:S02]  /*a980*/  SHF.R.U64 R10, R10, 0x3, RZ ;  /* 0x000000030a0a7819 */ /* 0x000fe400000012ff */
[----:B------:R-:W-:-:S02]  /*a990*/  F2FP.BF16.F32.PACK_AB R133, R133, R134 ;  /* 0x000000868585723e */ /* 0x000fc400000010ff */
[----:B------:R-:W-:Y:S02]  /*a9a0*/  F2FP.BF16.F32.PACK_AB R132, R131, R132 ;  /* 0x000000848384723e */ /* 0x000fe400000010ff */
[----:B------:R-:W-:Y:S02]  /*a9b0*/  SHF.R.U64 R60, R60, 0x3, RZ ;  /* 0x000000033c3c7819 */ /* 0x000fe400000012ff */
[----:B------:R-:W-:Y:S02]  /*a9c0*/  F2FP.BF16.F32.PACK_AB R129, R129, R130 ;  /* 0x000000828181723e */ /* 0x000fe400000010ff */
[----:B------:R-:W-:Y:S02]  /*a9d0*/  F2FP.BF16.F32.PACK_AB R128, R127, R128 ;  /* 0x000000807f80723e */ /* 0x000fe400000010ff */
[----:B------:R-:W-:Y:S02]  /*a9e0*/  SEL R83, R21, R24, P0 ;  /* 0x0000001815537207 */ /* 0x000fe40000000000 */
[----:B------:R-:W-:Y:S01]  /*a9f0*/  SEL R64, R24, R21, P0 ;  /* 0x0000001518407207 */ /* 0x000fe20000000000 */
[----:B------:R-:W-:Y:S01]  /*aa00*/  IMAD.X R21, RZ, RZ, R39, P5 ;  /* 0x000000ffff157224 */ /* 0x000fe200028e0627 */
[----:B------:R-:W-:-:S02]  /*aa10*/  MOV R78, R14 ;  /* 0x0000000e004e7202 */ /* 0x000fc40000000f00 */
[----:B------:R-:W-:Y:S02]  /*aa20*/  F2FP.BF16.F32.PACK_AB R125, R125, R126 ;  /* 0x0000007e7d7d723e */ /* 0x000fe400000010ff */
[----:B------:R-:W-:Y:S02]  /*aa30*/  F2FP.BF16.F32.PACK_AB R124, R123, R124 ;  /* 0x0000007c7b7c723e */ /* 0x000fe400000010ff */
[----:B------:R-:W-:Y:S02]  /*aa40*/  SEL R7, R137, R136, P0 ;  /* 0x0000008889077207 */ /* 0x000fe40000000000 */
[----:B------:R-:W-:Y:S02]  /*aa50*/  LOP3.LUT R24, R20, R99, RZ, 0x3c, !PT ;  /* 0x0000006314187212 */ /* 0x000fe400078e3cff */
[----:B------:R-:W-:Y:S02]  /*aa60*/  F2FP.BF16.F32.PACK_AB R121, R121, R122 ;  /* 0x0000007a7979723e */ /* 0x000fe400000010ff */
[----:B------:R-:W-:-:S02]  /*aa70*/  SEL R140, R140, R141, P0 ;  /* 0x0000008d8c8c7207 */ /* 0x000fc40000000000 */
[----:B------:R-:W-:Y:S02]  /*aa80*/  LOP3.LUT R20, R10, R101, RZ, 0x3c, !PT ;  /* 0x000000650a147212 */ /* 0x000fe400078e3cff */
[----:B------:R-:W-:Y:S02]  /*aa90*/  SEL R136, R136, R137, P0 ;  /* 0x0000008988887207 */ /* 0x000fe40000000000 */
[----:B------:R-:W-:Y:S02]  /*aaa0*/  SEL R43, R133, R132, P0 ;  /* 0x00000084852b7207 */ /* 0x000fe40000000000 */
[----:B------:R-:W-:Y:S02]  /*aab0*/  IADD3 R107, P2, R38, 0x8060, RZ ;  /* 0x00008060266b7810 */ /* 0x000fe40007f5e0ff */
[----:B------:R-:W-:Y:S02]  /*aac0*/  LOP3.LUT R10, R60, R105, RZ, 0x3c, !PT ;  /* 0x000000693c0a7212 */ /* 0x000fe400078e3cff */
[----:B------:R-:W-:-:S02]  /*aad0*/  SEL R132, R132, R133, P0 ;  /* 0x0000008584847207 */ /* 0x000fc40000000000 */
[----:B------:R-:W-:Y:S02]  /*aae0*/  SEL R45, R129, R128, P0 ;  /* 0x00000080812d7207 */ /* 0x000fe40000000000 */
[----:B------:R-:W-:Y:S02]  /*aaf0*/  SEL R128, R128, R129, P0 ;  /* 0x0000008180807207 */ /* 0x000fe40000000000 */
[----:B------:R-:W-:Y:S02]  /*ab00*/  SEL R51, R125, R124, P0 ;  /* 0x0000007c7d337207 */ /* 0x000fe40000000000 */
[----:B------:R-:W-:Y:S02]  /*ab10*/  MOV R87, R26 ;  /* 0x0000001a00577202 */ /* 0x000fe40000000f00 */
[----:B------:R-:W-:Y:S02]  /*ab20*/  SEL R124, R124, R125, P0 ;  /* 0x0000007d7c7c7207 */ /* 0x000fe40000000000 */
[----:B------:R-:W-:-:S02]  /*ab30*/  SEL R53, R121, R120, P0 ;  /* 0x0000007879357207 */ /* 0x000fc40000000000 */
[----:B------:R-:W-:Y:S02]  /*ab40*/  SEL R120, R120, R121, P0 ;  /* 0x0000007978787207 */ /* 0x000fe40000000000 */
[----:B------:R-:W-:Y:S02]  /*ab50*/  LOP3.LUT R66, R107, 0x380, RZ, 0xc0, !PT ;  /* 0x000003806b427812 */ /* 0x000fe400078ec0ff */
[----:B------:R-:W-:Y:S02]  /*ab60*/  MOV R76, R10 ;  /* 0x0000000a004c7202 */ /* 0x000fe40000000f00 */
[----:B------:R-:W-:Y:S02]  /*ab70*/  SHF.R.U64 R66, R66, 0x3, RZ ;  /* 0x0000000342427819 */ /* 0x000fe400000012ff */
[----:B------:R-:W-:Y:S02]  /*ab80*/  LOP3.LUT R13, R38, 0x380, RZ, 0xc0, !PT ;  /* 0x00000380260d7812 */ /* 0x000fe400078ec0ff */
[----:B------:R-:W-:-:S02]  /*ab90*/  LOP3.LUT R12, R66, R107, RZ, 0x3c, !PT ;  /* 0x0000006b420c7212 */ /* 0x000fc400078e3cff */
[----:B------:R-:W-:Y:S02]  /*aba0*/  MOV R82, R20 ;  /* 0x0000001400527202 */ /* 0x000fe40000000f00 */
[----:B------:R-:W-:Y:S02]  /*abb0*/  SHF.R.U64 R13, R13, 0x3, RZ ;  /* 0x000000030d0d7819 */ /* 0x000fe400000012ff */
[----:B------:R-:W-:Y:S02]  /*abc0*/  MOV R84, R24 ;  /* 0x0000001800547202 */ /* 0x000fe40000000f00 */
[----:B------:R-:W-:Y:S01]  /*abd0*/  LOP3.LUT R38, R13, R38, RZ, 0x3c, !PT ;  /* 0x000000260d267212 */ /* 0x000fe200078e3cff */
[----:B--2---:R0:W-:Y:S01]  /*abe0*/  SHFL.IDX PT, R14, R5, R6, 0x1c1f ;  /* 0x001c1f06050e7589 */ /* 0x0041e200000e0000 */
[----:B------:R-:W-:Y:S01]  /*abf0*/  IMAD.X R13, RZ, RZ, R39, P2 ;  /* 0x000000ffff0d7224 */ /* 0x000fe200010e0627 */
[----:B------:R-:W-:Y:S02]  /*ac00*/  MOV R92, R36 ;  /* 0x00000024005c7202 */ /* 0x000fe40000000f00 */
[----:B------:R-:W-:Y:S01]  /*ac10*/  SHFL.IDX PT, R26, R7, R6, 0x1c1f ;  /* 0x001c1f06071a7589 */ /* 0x000fe200000e0000 */
[----:B------:R-:W-:-:S02]  /*ac20*/  MOV R93, R38 ;  /* 0x00000026005d7202 */ /* 0x000fc40000000f00 */
[----:B------:R-:W-:Y:S01]  /*ac30*/  MOV R74, R12 ;  /* 0x0000000c004a7202 */ /* 0x000fe20000000f00 */
[----:B------:R-:W-:Y:S01]  /*ac40*/  SHFL.IDX PT, R69, R69, R6, 0x1c1f ;  /* 0x001c1f0645457589 */ /* 0x000fe200000e0000 */
[----:B------:R-:W-:Y:S02]  /*ac50*/  MOV R89, R30 ;  /* 0x0000001e00597202 */ /* 0x000fe40000000f00 */
[----:B0-----:R-:W-:Y:S01]  /*ac60*/  LOP3.LUT R5, R6, 0x2, RZ, 0x3c, !PT ;  /* 0x0000000206057812 */ /* 0x001fe200078e3cff */
[----:B------:R-:W-:Y:S01]  /*ac70*/  SHFL.IDX PT, R71, R71, R6, 0x1c1f ;  /* 0x001c1f0647477589 */ /* 0x000fe200000e0000 */
[----:B------:R-:W-:Y:S02]  /*ac80*/  MOV R86, R28 ;  /* 0x0000001c00567202 */ /* 0x000fe40000000f00 */
[----:B------:R-:W-:Y:S01]  /*ac90*/  MOV R91, R34 ;  /* 0x00000022005b7202 */ /* 0x000fe20000000f00 */
[----:B------:R-:W0:Y:S01]  /*aca0*/  SHFL.IDX PT, R7, R140, R5, 0x1c1f ;  /* 0x001c1f058c077589 */ /* 0x000e2200000e0000 */
[----:B------:R-:W-:-:S02]  /*acb0*/  MOV R90, R32 ;  /* 0x00000020005a7202 */ /* 0x000fc40000000f00 */
[----:B------:R-:W-:Y:S01]  /*acc0*/  PLOP3.LUT P2, PT, PT, PT, UP0, 0x80, 0x0 ;  /* 0x000000000000781c */ /* 0x000fe20003f4f008 */
[----:B------:R-:W1:Y:S04]  /*acd0*/  SHFL.IDX PT, R11, R136, R5, 0x1c1f ;  /* 0x001c1f05880b7589 */ /* 0x000e6800000e0000 */
[----:B------:R-:W2:Y:S04]  /*ace0*/  SHFL.IDX PT, R104, R104, R5, 0x1c1f ;  /* 0x001c1f0568687589 */ /* 0x000ea800000e0000 */
[----:B------:R-:W3:Y:S04]  /*acf0*/  SHFL.IDX PT, R96, R96, R5, 0x1c1f ;  /* 0x001c1f0560607589 */ /* 0x000ee800000e0000 */
[----:B------:R-:W-:Y:S04]  /*ad00*/  SHFL.IDX PT, R43, R43, R6, 0x1c1f ;  /* 0x001c1f062b2b7589 */ /* 0x000fe800000e0000 */
[----:B------:R-:W-:Y:S04]  /*ad10*/  SHFL.IDX PT, R75, R75, R6, 0x1c1f ;  /* 0x001c1f064b4b7589 */ /* 0x000fe800000e0000 */
[----:B------:R-:W4:Y:S01]  /*ad20*/  SHFL.IDX PT, R132, R132, R5, 0x1c1f ;  /* 0x001c1f0584847589 */ /* 0x000f2200000e0000 */
[----:B0-----:R-:W-:-:S02]  /*ad30*/  SEL R12, R14, R7, P0 ;  /* 0x000000070e0c7207 */ /* 0x001fc40000000000 */
[----:B------:R-:W-:Y:S01]  /*ad40*/  SEL R14, R7, R14, P0 ;  /* 0x0000000e070e7207 */ /* 0x000fe20000000000 */
[----:B------:R-:W0:Y:S01]  /*ad50*/  SHFL.IDX PT, R88, R88, R5, 0x1c1f ;  /* 0x001c1f0558587589 */ /* 0x000e2200000e0000 */
[----:B-1----:R-:W-:Y:S01]  /*ad60*/  SEL R24, R26, R11, P0 ;  /* 0x0000000b1a187207 */ /* 0x002fe20000000000 */
[----:B------:R-:W-:Y:S01]  /*ad70*/  IMAD.U32 R7, RZ, RZ, UR7 ;  /* 0x00000007ff077e24 */ /* 0x000fe2000f8e00ff */
[----:B------:R-:W-:Y:S01]  /*ad80*/  SEL R26, R11, R26, P0 ;  /* 0x0000001a0b1a7207 */ /* 0x000fe20000000000 */
[----:B------:R-:W-:Y:S01]  /*ad90*/  SHFL.IDX PT, R45, R45, R6, 0x1c1f ;  /* 0x001c1f062d2d7589 */ /* 0x000fe200000e0000 */
[----:B--2---:R-:W-:Y:S02]  /*ada0*/  SEL R13, R69, R104, P0 ;  /* 0x00000068450d7207 */ /* 0x004fe40000000000 */
[----:B------:R-:W-:Y:S01]  /*adb0*/  SEL R15, R104, R69, P0 ;  /* 0x00000045680f7207 */ /* 0x000fe20000000000 */
[----:B------:R-:W-:Y:S01]  /*adc0*/  SHFL.IDX PT, R77, R77, R6, 0x1c1f ;  /* 0x001c1f064d4d7589 */ /* 0x000fe200000e0000 */
[----:B---3--:R-:W-:-:S02]  /*add0*/  SEL R25, R71, R96, P0 ;  /* 0x0000006047197207 */ /* 0x008fc40000000000 */
[----:B------:R-:W-:Y:S01]  /*ade0*/  SEL R27, R96, R71, P0 ;  /* 0x00000047601b7207 */ /* 0x000fe20000000000 */
[----:B------:R-:W1:Y:S04]  /*adf0*/  SHFL.IDX PT, R128, R128, R5, 0x1c1f ;  /* 0x001c1f0580807589 */ /* 0x000e6800000e0000 */
[----:B------:R-:W2:Y:S04]  /*ae00*/  SHFL.IDX PT, R80, R80, R5, 0x1c1f ;  /* 0x001c1f0550507589 */ /* 0x000ea800000e0000 */
[----:B------:R-:W-:Y:S01]  /*ae10*/  SHFL.IDX PT, R51, R51, R6, 0x1c1f ;  /* 0x001c1f0633337589 */ /* 0x000fe200000e0000 */
[----:B----4-:R-:W-:-:S02]  /*ae20*/  SEL R28, R43, R132, P0 ;  /* 0x000000842b1c7207 */ /* 0x010fc40000000000 */
[----:B------:R-:W-:Y:S01]  /*ae30*/  SEL R30, R132, R43, P0 ;  /* 0x0000002b841e7207 */ /* 0x000fe20000000000 */
[----:B------:R-:W-:Y:S01]  /*ae40*/  SHFL.IDX PT, R79, R79, R6, 0x1c1f ;  /* 0x001c1f064f4f7589 */ /* 0x000fe200000e0000 */
[----:B0-----:R-:W-:Y:S02]  /*ae50*/  SEL R29, R75, R88, P0 ;  /* 0x000000584b1d7207 */ /* 0x001fe40000000000 */
[----:B------:R-:W-:Y:S01]  /*ae60*/  SEL R31, R88, R75, P0 ;  /* 0x0000004b581f7207 */ /* 0x000fe20000000000 */
[----:B------:R-:W0:Y:S04]  /*ae70*/  SHFL.IDX PT, R124, R124, R5, 0x1c1f ;  /* 0x001c1f057c7c7589 */ /* 0x000e2800000e0000 */
[----:B------:R-:W3:Y:S04]  /*ae80*/  SHFL.IDX PT, R72, R72, R5, 0x1c1f ;  /* 0x001c1f0548487589 */ /* 0x000ee800000e0000 */
[----:B------:R-:W-:Y:S01]  /*ae90*/  SHFL.IDX PT, R53, R53, R6, 0x1c1f ;  /* 0x001c1f0635357589 */ /* 0x000fe200000e0000 */
[----:B-1----:R-:W-:-:S02]  /*aea0*/  SEL R32, R45, R128, P0 ;  /* 0x000000802d207207 */ /* 0x002fc40000000000 */
[----:B------:R-:W-:Y:S01]  /*aeb0*/  SEL R34, R128, R45, P0 ;  /* 0x0000002d80227207 */ /* 0x000fe20000000000 */
[----:B------:R-:W-:Y:S01]  /*aec0*/  SHFL.IDX PT, R73, R73, R6, 0x1c1f ;  /* 0x001c1f0649497589 */ /* 0x000fe200000e0000 */
[----:B--2---:R-:W-:Y:S02]  /*aed0*/  SEL R33, R77, R80, P0 ;  /* 0x000000504d217207 */ /* 0x004fe40000000000 */
[----:B------:R-:W-:Y:S01]  /*aee0*/  SEL R35, R80, R77, P0 ;  /* 0x0000004d50237207 */ /* 0x000fe20000000000 */
[----:B------:R-:W-:Y:S04]  /*aef0*/  SHFL.IDX PT, R120, R120, R5, 0x1c1f ;  /* 0x001c1f0578787589 */ /* 0x000fe800000e0000 */
[----:B------:R-:W1:Y:S01]  /*af00*/  SHFL.IDX PT, R62, R62, R5, 0x1c1f ;  /* 0x001c1f053e3e7589 */ /* 0x000e6200000e0000 */
[----:B------:R-:W-:Y:S01]  /*af10*/  BAR.SYNC.DEFER_BLOCKING 0x1, 0x100 ;  /* 0x0044000000007b1d */ /* 0x000fe20000010000 */
[----:B0-----:R-:W-:-:S02]  /*af20*/  SEL R36, R51, R124, P0 ;  /* 0x0000007c33247207 */ /* 0x001fc40000000000 */
[----:B------:R-:W-:Y:S02]  /*af30*/  SEL R38, R124, R51, P0 ;  /* 0x000000337c267207 */ /* 0x000fe40000000000 */
[----:B---3--:R-:W-:Y:S02]  /*af40*/  SEL R37, R79, R72, P0 ;  /* 0x000000484f257207 */ /* 0x008fe40000000000 */
[----:B------:R-:W-:Y:S01]  /*af50*/  SEL R39, R72, R79, P0 ;  /* 0x0000004f48277207 */ /* 0x000fe20000000000 */
[----:B------:R-:W-:Y:S04]  /*af60*/  SHFL.IDX PT, R59, R59, R6, 0x1c1f ;  /* 0x001c1f063b3b7589 */ /* 0x000fe800000e0000 */
[----:B------:R-:W-:Y:S04]  /*af70*/  SHFL.IDX PT, R63, R63, R6, 0x1c1f ;  /* 0x001c1f063f3f7589 */ /* 0x000fe800000e0000 */
[----:B------:R-:W0:Y:S04]  /*af80*/  SHFL.IDX PT, R56, R56, R5, 0x1c1f ;  /* 0x001c1f0538387589 */ /* 0x000e2800000e0000 */
[----:B------:R-:W2:Y:S01]  /*af90*/  SHFL.IDX PT, R54, R54, R5, 0x1c1f ;  /* 0x001c1f0536367589 */ /* 0x000ea200000e0000 */
[----:B-1----:R-:W-:-:S03]  /*afa0*/  SEL R43, R62, R73, P0 ;  /* 0x000000493e2b7207 */ /* 0x002fc60000000000 */
[----:B------:R-:W-:Y:S04]  /*afb0*/  SHFL.IDX PT, R57, R57, R6, 0x1c1f ;  /* 0x001c1f0639397589 */ /* 0x000fe800000e0000 */
[----:B------:R-:W-:Y:S04]  /*afc0*/  SHFL.IDX PT, R49, R49, R6, 0x1c1f ;  /* 0x001c1f0631317589 */ /* 0x000fe800000e0000 */
[----:B------:R1:W-:Y:S04]  /*afd0*/  SHFL.IDX PT, R10, R41, R6, 0x1c1f ;  /* 0x001c1f06290a7589 */ /* 0x0003e800000e0000 */
[----:B------:R-:W-:Y:S04]  /*afe0*/  SHFL.IDX PT, R61, R61, R6, 0x1c1f ;  /* 0x001c1f063d3d7589 */ /* 0x000fe800000e0000 */
[----:B------:R-:W-:Y:S01]  /*aff0*/  SHFL.IDX PT, R65, R65, R6, 0x1c1f ;  /* 0x001c1f0641417589 */ /* 0x000fe200000e0000 */
[----:B-1----:R-:W-:-:S03]  /*b000*/  SEL R41, R73, R62, P0 ;  /* 0x0000003e49297207 */ /* 0x002fc60000000000 */
[----:B------:R-:W-:Y:S04]  /*b010*/  SHFL.IDX PT, R55, R55, R6, 0x1c1f ;  /* 0x001c1f0637377589 */ /* 0x000fe800000e0000 */
[----:B------:R-:W-:Y:S04]  /*b020*/  SHFL.IDX PT, R20, R47, R6, 0x1c1f ;  /* 0x001c1f062f147589 */ /* 0x000fe800000e0000 */
[----:B------:R-:W-:Y:S04]  /*b030*/  SHFL.IDX PT, R60, R81, R6, 0x1c1f ;  /* 0x001c1f06513c7589 */ /* 0x000fe800000e0000 */
[----:B------:R-:W-:Y:S04]  /*b040*/  SHFL.IDX PT, R66, R83, R6, 0x1c1f ;  /* 0x001c1f0653427589 */ /* 0x000fe800000e0000 */
[----:B------:R-:W-:Y:S04]  /*b050*/  SHFL.IDX PT, R70, R85, R6, 0x1c1f ;  /* 0x001c1f0655467589 */ /* 0x000fe800000e0000 */
[----:B------:R-:W1:Y:S04]  /*b060*/  SHFL.IDX PT, R48, R48, R5, 0x1c1f ;  /* 0x001c1f0530307589 */ /* 0x000e6800000e0000 */
[----:B------:R-:W3:Y:S04]  /*b070*/  SHFL.IDX PT, R46, R46, R5, 0x1c1f ;  /* 0x001c1f052e2e7589 */ /* 0x000ee800000e0000 */
[----:B------:R4:W3:Y:S04]  /*b080*/  SHFL.IDX PT, R6, R40, R5, 0x1c1f ;  /* 0x001c1f0528067589 */ /* 0x0008e800000e0000 */
[----:B------:R-:W3:Y:S04]  /*b090*/  SHFL.IDX PT, R81, R52, R5, 0x1c1f ;  /* 0x001c1f0534517589 */ /* 0x000ee800000e0000 */
[----:B------:R0:W3:Y:S01]  /*b0a0*/  SHFL.IDX PT, R21, R42, R5, 0x1c1f ;  /* 0x001c1f052a157589 */ /* 0x0000e200000e0000 */
[----:B----4-:R-:W-:-:S03]  /*b0b0*/  SEL R40, R53, R120, P0 ;  /* 0x0000007835287207 */ /* 0x010fc60000000000 */
[----:B------:R-:W4:Y:S04]  /*b0c0*/  SHFL.IDX PT, R83, R58, R5, 0x1c1f ;  /* 0x001c1f053a537589 */ /* 0x000f2800000e0000 */
[----:B------:R-:W-:Y:S01]  /*b0d0*/  SHFL.IDX PT, R44, R44, R5, 0x1c1f ;  /* 0x001c1f052c2c7589 */ /* 0x000fe200000e0000 */
[----:B0-----:R-:W-:-:S03]  /*b0e0*/  SEL R42, R120, R53, P0 ;  /* 0x00000035782a7207 */ /* 0x001fc60000000000 */
[----:B------:R0:W-:Y:S04]  /*b0f0*/  SHFL.IDX PT, R85, R64, R5, 0x1c1f ;  /* 0x001c1f0540557589 */ /* 0x0001e800000e0000 */
[----:B------:R-:W4:Y:S04]  /*b100*/  SHFL.IDX PT, R47, R68, R5, 0x1c1f ;  /* 0x001c1f05442f7589 */ /* 0x000f2800000e0000 */
[----:B------:R-:W4:Y:S01]  /*b110*/  SHFL.IDX PT, R50, R50, R5, 0x1c1f ;  /* 0x001c1f0532327589 */ /* 0x000f2200000e0000 */
[----:B------:R-:W-:Y:S01]  /*b120*/  UMOV UR4, URZ ;  /* 0x0000003f00047c82 */ /* 0x000fe20008000000 */
[----:B------:R-:W-:Y:S01]  /*b130*/  ULDC UR8, c[0x0][0xa88] ;  /* 0x0002a20000087ab9 */ /* 0x000fe20000000800 */
[----:B0-----:R-:W0:Y:S01]  /*b140*/  LDC R64, c[0x0][0xbe8] ;  /* 0x0002fa00ff407b82 */ /* 0x001e220000000800 */
[----:B------:R2:W-:Y:S04]  /*b150*/  STSM.16.M88.4 [R93], R12 ;  /* 0x0000000c5d007844 */ /* 0x0005e80000000200 */
[----:B------:R1:W-:Y:S04]  /*b160*/  STSM.16.M88.4 [R92], R24 ;  /* 0x000000185c007844 */ /* 0x0003e80000000200 */
[----:B------:R4:W-:Y:S04]  /*b170*/  STSM.16.M88.4 [R91], R28 ;  /* 0x0000001c5b007844 */ /* 0x0009e80000000200 */
[----:B------:R4:W-:Y:S01]  /*b180*/  STSM.16.M88.4 [R90], R32 ;  /* 0x000000205a007844 */ /* 0x0009e20000000200 */
[----:B--2---:R-:W-:-:S03]  /*b190*/  SEL R12, R59, R56, P0 ;  /* 0x000000383b0c7207 */ /* 0x004fc60000000000 */
[----:B------:R-:W-:Y:S01]  /*b1a0*/  STSM.16.M88.4 [R89], R36 ;  /* 0x0000002459007844 */ /* 0x000fe20000000200 */
[----:B------:R-:W-:Y:S02]  /*b1b0*/  SEL R14, R56, R59, P0 ;  /* 0x0000003b380e7207 */ /* 0x000fe40000000000 */
[----:B------:R-:W-:Y:S01]  /*b1c0*/  SEL R13, R63, R54, P0 ;  /* 0x000000363f0d7207 */ /* 0x000fe20000000000 */
[----:B------:R-:W-:Y:S01]  /*b1d0*/  STSM.16.M88.4 [R87], R40 ;  /* 0x0000002857007844 */ /* 0x000fe20000000200 */
[----:B------:R-:W-:Y:S02]  /*b1e0*/  SEL R15, R54, R63, P0 ;  /* 0x0000003f360f7207 */ /* 0x000fe40000000000 */
[----:B-1----:R-:W-:Y:S02]  /*b1f0*/  SEL R24, R57, R48, P0 ;  /* 0x0000003039187207 */ /* 0x002fe40000000000 */
[----:B------:R-:W-:Y:S01]  /*b200*/  SEL R26, R48, R57, P0 ;  /* 0x00000039301a7207 */ /* 0x000fe20000000000 */
[----:B------:R1:W-:Y:S01]  /*b210*/  STSM.16.M88.4 [R86], R12 ;  /* 0x0000000c56007844 */ /* 0x0003e20000000200 */
[----:B---3--:R-:W-:-:S02]  /*b220*/  SEL R25, R55, R46, P0 ;  /* 0x0000002e37197207 */ /* 0x008fc40000000000 */
[----:B------:R-:W-:Y:S02]  /*b230*/  SEL R27, R46, R55, P0 ;  /* 0x000000372e1b7207 */ /* 0x000fe40000000000 */
[----:B----4-:R-:W-:Y:S02]  /*b240*/  SEL R28, R49, R6, P0 ;  /* 0x00000006311c7207 */ /* 0x010fe40000000000 */
[----:B------:R-:W-:Y:S01]  /*b250*/  SEL R30, R6, R49, P0 ;  /* 0x00000031061e7207 */ /* 0x000fe20000000000 */
[----:B------:R-:W-:Y:S01]  /*b260*/  STSM.16.M88.4 [R84], R24 ;  /* 0x0000001854007844 */ /* 0x000fe20000000200 */
[----:B------:R-:W-:Y:S01]  /*b270*/  SEL R29, R20, R81, P0 ;  /* 0x00000051141d7207 */ /* 0x000fe20000000000 */
[----:B------:R-:W-:Y:S01]  /*b280*/  IMAD.U32 R6, RZ, RZ, UR6 ;  /* 0x00000006ff067e24 */ /* 0x000fe2000f8e00ff */
[----:B------:R-:W-:Y:S01]  /*b290*/  SEL R31, R81, R20, P0 ;  /* 0x00000014511f7207 */ /* 0x000fe20000000000 */
[----:B------:R-:W-:Y:S01]  /*b2a0*/  ULDC.64 UR6, c[0x0][0xc08] ;  /* 0x0003020000067ab9 */ /* 0x000fe20000000a00 */
[----:B------:R-:W-:-:S02]  /*b2b0*/  SEL R32, R10, R21, P0 ;  /* 0x000000150a207207 */ /* 0x000fc40000000000 */
[----:B------:R-:W-:Y:S01]  /*b2c0*/  SEL R34, R21, R10, P0 ;  /* 0x0000000a15227207 */ /* 0x000fe20000000000 */
[----:B------:R-:W-:Y:S01]  /*b2d0*/  STSM.16.M88.4 [R82], R28 ;  /* 0x0000001c52007844 */ /* 0x000fe20000000200 */
[----:B------:R-:W-:Y:S02]  /*b2e0*/  SEL R33, R60, R83, P0 ;  /* 0x000000533c217207 */ /* 0x000fe40000000000 */
[----:B------:R-:W-:Y:S02]  /*b2f0*/  SEL R35, R83, R60, P0 ;  /* 0x0000003c53237207 */ /* 0x000fe40000000000 */
[----:B------:R-:W-:Y:S02]  /*b300*/  SEL R45, R70, R47, P0 ;  /* 0x0000002f462d7207 */ /* 0x000fe40000000000 */
[----:B-1----:R-:W-:Y:S01]  /*b310*/  SEL R12, R61, R44, P0 ;  /* 0x0000002c3d0c7207 */ /* 0x002fe20000000000 */
[----:B------:R-:W-:Y:S01]  /*b320*/  STSM.16.M88.4 [R78], R32 ;  /* 0x000000204e007844 */ /* 0x000fe20000000200 */
[----:B------:R-:W-:-:S02]  /*b330*/  SEL R14, R44, R61, P0 ;  /* 0x0000003d2c0e7207 */ /* 0x000fc40000000000 */
[----:B------:R-:W-:Y:S02]  /*b340*/  SEL R13, R66, R85, P0 ;  /* 0x00000055420d7207 */ /* 0x000fe40000000000 */
[----:B------:R-:W-:Y:S02]  /*b350*/  SEL R15, R85, R66, P0 ;  /* 0x00000042550f7207 */ /* 0x000fe40000000000 */
[----:B------:R-:W-:Y:S02]  /*b360*/  SEL R47, R47, R70, P0 ;  /* 0x000000462f2f7207 */ /* 0x000fe40000000000 */
[----:B------:R-:W-:Y:S01]  /*b370*/  SEL R44, R65, R50, P0 ;  /* 0x00000032412c7207 */ /* 0x000fe20000000000 */
[----:B------:R1:W-:Y:S01]  /*b380*/  STSM.16.M88.4 [R76], R12 ;  /* 0x0000000c4c007844 */ /* 0x0003e20000000200 */
[----:B------:R-:W-:-:S05]  /*b390*/  SEL R46, R50, R65, P0 ;  /* 0x00000041322e7207 */ /* 0x000fca0000000000 */
[----:B------:R2:W-:Y:S01]  /*b3a0*/  STSM.16.M88.4 [R74], R44 ;  /* 0x0000002c4a007844 */ /* 0x0005e20000000200 */
[----:B------:R-:W-:Y:S06]  /*b3b0*/  BAR.SYNC.DEFER_BLOCKING 0x1, 0x100 ;  /* 0x0044000000007b1d */ /* 0x000fec0000010000 */
[----:B------:R-:W3:Y:S01]  /*b3c0*/  @P2 LDG.E R5, desc[UR52][R6.64] ;  /* 0x0000003406052981 */ /* 0x000ee2000c1e1900 */
[----:B------:R-:W-:Y:S01]  /*b3d0*/  UISETP.NE.U32.AND UP1, UPT, UR6, URZ, UPT ;  /* 0x0000003f0600728c */ /* 0x000fe2000bf25070 */
[----:B0-----:R-:W-:Y:S01]  /*b3e0*/  ISETP.NE.AND P1, PT, R64, 0x1, PT ;  /* 0x000000014000780c */ /* 0x001fe20003f25270 */
[----:B-1----:R-:W-:-:S02]  /*b3f0*/  IMAD.U32 R14, RZ, RZ, UR39 ;  /* 0x00000027ff0e7e24 */ /* 0x002fc4000f8e00ff */
[----:B------:R-:W-:-:S06]  /*b400*/  UISETP.NE.AND.EX UP1, UPT, UR7, URZ, UPT, UP1 ;  /* 0x0000003f0700728c */ /* 0x000fcc000bf25310 */
[----:B------:R-:W-:-:S04]  /*b410*/  PLOP3.LUT P0, PT, PT, PT, UP1, 0x80, 0x0 ;  /* 0x000000000000781c */ /* 0x000fc80003f0f018 */
[----:B------:R-:W0:Y:S01]  /*b420*/  @P1 LDC R10, c[0x0][0xbec] ;  /* 0x0002fb00ff0a1b82 */ /* 0x000e220000000800 */
[----:B------:R-:W-:-:S04]  /*b430*/  @UP1 ULEA UR6, UP2, UR37, UR6, 0x2 ;  /* 0x0000000625061291 */ /* 0x000fc8000f84103f */
[----:B------:R-:W-:Y:S02]  /*b440*/  @UP1 ULEA.HI.X UR7, UR37, UR7, UR38, 0x2, UP2 ;  /* 0x0000000725071291 */ /* 0x000fe400090f1426 */
[----:B------:R-:W-:Y:S01]  /*b450*/  MOV R12, UR6 ;  /* 0x00000006000c7c02 */ /* 0x000fe20008000f00 */
[----:B------:R-:W1:Y:S03]  /*b460*/  @P1 LDC R20, c[0x0][0xbf0] ;  /* 0x0002fc00ff141b82 */ /* 0x000e660000000800 */
[----:B------:R-:W-:Y:S01]  /*b470*/  IMAD.U32 R13, RZ, RZ, UR7 ;  /* 0x00000007ff0d7e24 */ /* 0x000fe2000f8e00ff */
[----:B---3--:R-:W-:Y:S01]  /*b480*/  @P2 R2UR UR4, R5 ;  /* 0x00000000050422ca */ /* 0x008fe200000e0000 */
[----:B------:R-:W-:-:S06]  /*b490*/  IMAD.U32 R5, RZ, RZ, UR8 ;  /* 0x00000008ff057e24 */ /* 0x000fcc000f8e00ff */
[----:B------:R2:W5:Y:S01]  /*b4a0*/  @P0 LDG.E R5, desc[UR52][R12.64] ;  /* 0x000000340c050981 */ /* 0x000562000c1e1900 */
[----:B01----:R-:W-:Y:S07]  /*b4b0*/  @P0 BRA `(.L_x_3848) ;  /* 0x0000000000100947 */ /* 0x003fee0003800000 */
[----:B------:R-:W-:Y:S05]  /*b4c0*/  @!P2 BRA `(.L_x_3848) ;  /* 0x00000000000ca947 */ /* 0x000fea0003800000 */
[----:B--2---:R-:W2:Y:S04]  /*b4d0*/  LDG.E R12, desc[UR52][R6.64] ;  /* 0x00000034060c7981 */ /* 0x004ea8000c1e1900 */
[----:B-----5:R-:W2:Y:S02]  /*b4e0*/  LDG.E R5, desc[UR52][R6.64+0x4] ;  /* 0x0000043406057981 */ /* 0x020ea4000c1e1900 */
[----:B--2---:R-:W-:-:S07]  /*b4f0*/  IMAD.IADD R5, R5, 0x1, -R12 ;  /* 0x0000000105057824 */ /* 0x004fce00078e0a0c */
.L_x_3848:
[----:B------:R-:W-:Y:S01]  /*b500*/  USHF.R.S32.HI UR14, URZ, 0x1f, UR40 ;  /* 0x0000001f3f0e7899 */ /* 0x000fe20008011428 */
[----:B--2---:R-:W-:Y:S01]  /*b510*/  IMAD R13, R14, 0x80, R223 ;  /* 0x000000800e0d7824 */ /* 0x004fe200078e02df */
        /* <DEDUP_REMOVED lines=34> */
[----:B------:R-:W-:Y:S01]  /*b740*/  LOP3.LUT R12, R12, R15, RZ, 0x3c, !PT ;  /* 0x0000000f0c0c7212 */ /* 0x000fe200078e3cff */
[----:B------:R-:W-:Y:S01]  /*b750*/  IMAD.WIDE.U32 R6, R11, UR6, R6 ;  /* 0x000000060b067c25 */ /* 0x000fe2000f8e0006 */
[----:B------:R-:W-:Y:S02]  /*b760*/  LOP3.LUT R24, R25, 0x380, RZ, 0xc0, !PT ;  /* 0x0000038019187812 */ /* 0x000fe400078ec0ff */
[----:B------:R-:W-:Y:S01]  /*b770*/  IADD3 R45, P0, R8, 0x5000, RZ ;  /* 0x00005000082d7810 */ /* 0x000fe20007f1e0ff */
[----:B------:R-:W-:Y:S01]  /*b780*/  IMAD R14, R10, UR6, RZ ;  /* 0x000000060a0e7c24 */ /* 0x000fe2000f8e02ff */
[----:B------:R-:W-:-:S02]  /*b790*/  SHF.R.U64 R24, R24, 0x3, RZ ;  /* 0x0000000318187819 */ /* 0x000fc400000012ff */
[----:B------:R-:W-:Y:S01]  /*b7a0*/  LOP3.LUT R44, R45, 0x380, RZ, 0xc0, !PT ;  /* 0x000003802d2c7812 */ /* 0x000fe200078ec0ff */
[----:B------:R-:W-:Y:S01]  /*b7b0*/  IMAD R15, R11, UR7, R14 ;  /* 0x000000070b0f7c24 */ /* 0x000fe2000f8e020e */
[----:B------:R-:W-:Y:S01]  /*b7c0*/  ULDC.64 UR6, c[0x0][0xb50] ;  /* 0x0002d40000067ab9 */ /* 0x000fe20000000a00 */
[----:B------:R-:W-:Y:S01]  /*b7d0*/  LOP3.LUT R24, R24, R25, RZ, 0x3c, !PT ;  /* 0x0000001918187212 */ /* 0x000fe200078e3cff */
[----:B------:R-:W-:Y:S01]  /*b7e0*/  IMAD.X R25, RZ, RZ, R9, P2 ;  /* 0x000000ffff197224 */ /* 0x000fe200010e0609 */
[----:B------:R-:W-:Y:S01]  /*b7f0*/  IADD3 R29, P2, R8, 0x7000, RZ ;  /* 0x00007000081d7810 */ /* 0x000fe20007f5e0ff */
[----:B------:R-:W-:Y:S01]  /*b800*/  IMAD.IADD R7, R7, 0x1, R15 ;  /* 0x0000000107077824 */ /* 0x000fe200078e020f */
[----:B------:R-:W-:Y:S01]  /*b810*/  LEA R15, P3, R6, UR6, 0x2 ;  /* 0x00000006060f7c11 */ /* 0x000fe2000f8610ff */
[----:B------:R-:W-:Y:S01]  /*b820*/  VIADD R14, R30, 0x8 ;  /* 0x000000081e0e7836 */ /* 0x000fe20000000000 */
[----:B------:R-:W-:Y:S02]  /*b830*/  SHF.R.U64 R44, R44, 0x3, RZ ;  /* 0x000000032c2c7819 */ /* 0x000fe400000012ff */
[----:B------:R-:W-:Y:S01]  /*b840*/  LEA.HI.X R27, R6, UR7, R7, 0x2, P3 ;  /* 0x00000007061b7c11 */ /* 0x000fe200098f1407 */
[----:B------:R-:W-:Y:S01]  /*b850*/  SHFL.IDX PT, R20, R15, 0x1, 0x1c1f ;  /* 0x003c1f000f147f89 */ /* 0x000fe200000e0000 */
[----:B------:R-:W-:-:S02]  /*b860*/  IADD3 R37, P3, R8, 0x6000, RZ ;  /* 0x0000600008257810 */ /* 0x000fc40007f7e0ff */
[----:B------:R-:W-:Y:S01]  /*b870*/  LOP3.LUT R28, R29, 0x380, RZ, 0xc0, !PT ;  /* 0x000003801d1c7812 */ /* 0x000fe200078ec0ff */
[----:B------:R-:W-:Y:S01]  /*b880*/  SHFL.IDX PT, R6, R15, RZ, 0x1c1f ;  /* 0x001c1fff0f067589 */ /* 0x000fe200000e0000 */
[----:B------:R-:W-:Y:S02]  /*b890*/  LOP3.LUT R36, R37, 0x380, RZ, 0xc0, !PT ;  /* 0x0000038025247812 */ /* 0x000fe400078ec0ff */
[----:B------:R-:W-:Y:S01]  /*b8a0*/  LOP3.LUT R44, R44, R45, RZ, 0x3c, !PT ;  /* 0x0000002d2c2c7212 */ /* 0x000fe200078e3cff */
[----:B------:R-:W0:Y:S01]  /*b8b0*/  SHFL.IDX PT, R7, R27, RZ, 0x1c1f ;  /* 0x001c1fff1b077589 */ /* 0x000e2200000e0000 */
[----:B------:R-:W-:Y:S01]  /*b8c0*/  SHF.R.U64 R36, R36, 0x3, RZ ;  /* 0x0000000324247819 */ /* 0x000fe200000012ff */
[--C-:B------:R-:W-:Y:S01]  /*b8d0*/  IMAD.X R45, RZ, RZ, R9.reuse, P0 ;  /* 0x000000ffff2d7224 */ /* 0x100fe200000e0609 */
[----:B------:R-:W-:Y:S01]  /*b8e0*/  SHF.R.U64 R28, R28, 0x3, RZ ;  /* 0x000000031c1c7819 */ /* 0x000fe200000012ff */
[----:B------:R-:W1:Y:S01]  /*b8f0*/  SHFL.IDX PT, R21, R27, 0x1, 0x1c1f ;  /* 0x003c1f001b157f89 */ /* 0x000e6200000e0000 */
[----:B------:R-:W-:Y:S01]  /*b900*/  LOP3.LUT R36, R36, R37, RZ, 0x3c, !PT ;  /* 0x0000002524247212 */ /* 0x000fe200078e3cff */
[----:B------:R-:W-:Y:S01]  /*b910*/  IMAD.X R37, RZ, RZ, R9, P3 ;  /* 0x000000ffff257224 */ /* 0x000fe200018e0609 */
[----:B------:R-:W-:-:S02]  /*b920*/  IADD3 R26, P3, R8, 0xb000, RZ ;  /* 0x0000b000081a7810 */ /* 0x000fc40007f7e0ff */
[----:B------:R-:W-:Y:S02]  /*b930*/  LOP3.LUT P0, RZ, R22, 0x3, RZ, 0xc0, !PT ;  /* 0x0000000316ff7812 */ /* 0x000fe4000780c0ff */
[----:B------:R-:W-:Y:S01]  /*b940*/  LOP3.LUT R28, R28, R29, RZ, 0x3c, !PT ;  /* 0x0000001d1c1c7212 */ /* 0x000fe200078e3cff */
[----:B------:R-:W-:Y:S01]  /*b950*/  IMAD.X R29, RZ, RZ, R9, P2 ;  /* 0x000000ffff1d7224 */ /* 0x000fe200010e0609 */
[----:B------:R-:W-:Y:S02]  /*b960*/  LOP3.LUT R5, R26, 0x380, RZ, 0xc0, !PT ;  /* 0x000003801a057812 */ /* 0x000fe400078ec0ff */
[-C--:B------:R-:W-:Y:S02]  /*b970*/  ISETP.GE.OR P2, PT, R30, R65.reuse, P0 ;  /* 0x000000411e00720c */ /* 0x080fe40000746670 */
[----:B------:R-:W-:Y:S02]  /*b980*/  SHF.R.U64 R5, R5, 0x3, RZ ;  /* 0x0000000305057819 */ /* 0x000fe400000012ff */
[----:B------:R-:W-:-:S02]  /*b990*/  ISETP.GE.OR P0, PT, R14, R65, P0 ;  /* 0x000000410e00720c */ /* 0x000fc40000706670 */
[----:B------:R-:W-:Y:S02]  /*b9a0*/  LOP3.LUT R40, R5, R26, RZ, 0x3c, !PT ;  /* 0x0000001a05287212 */ /* 0x000fe400078e3cff */
[----:B------:R-:W2:Y:S01]  /*b9b0*/  @P1 LDC R5, c[0x0][0xbec] ;  /* 0x0002fb00ff051b82 */ /* 0x000ea20000000800 */
[C---:B------:R-:W-:Y:S01]  /*b9c0*/  IADD3 R13, P5, R8.reuse, 0x3000, RZ ;  /* 0x00003000080d7810 */ /* 0x040fe20007fbe0ff */
[----:B------:R-:W-:Y:S01]  /*b9d0*/  UIMAD UR8, UR9, UR10, URZ ;  /* 0x0000000a090872a4 */ /* 0x000fe2000f8e023f */
[----:B------:R-:W-:Y:S02]  /*b9e0*/  IADD3 R49, P4, R8, 0x4000, RZ ;  /* 0x0000400008317810 */ /* 0x000fe40007f9e0ff */
[----:B0-----:R0:W-:Y:S01]  /*b9f0*/  @!P2 ST.E desc[UR52][R6.64], R0 ;  /* 0x000000000600a985 */ /* 0x0011e2000c101934 */
[----:B------:R-:W-:Y:S01]  /*ba00*/  LOP3.LUT R10, R13, 0x380, RZ, 0xc0, !PT ;  /* 0x000003800d0a7812 */ /* 0x000fe200078ec0ff */
[----:B------:R-:W-:Y:S01]  /*ba10*/  UIMAD.WIDE.U32 UR6, UR4, UR10, URZ ;  /* 0x0000000a040672a5 */ /* 0x000fe2000f8e003f */
[----:B------:R-:W-:Y:S01]  /*ba20*/  LOP3.LUT R48, R49, 0x380, RZ, 0xc0, !PT ;  /* 0x0000038031307812 */ /* 0x000fe200078ec0ff */
[----:B------:R-:W-:Y:S01]  /*ba30*/  UIMAD UR8, UR4, UR11, UR8 ;  /* 0x0000000b040872a4 */ /* 0x000fe2000f8e0208 */
[----:B-1----:R1:W-:Y:S01]  /*ba40*/  @!P0 ST.E desc[UR52][R20.64], R3 ;  /* 0x0000000314008985 */ /* 0x0023e2000c101934 */
[----:B------:R-:W-:Y:S01]  /*ba50*/  SHF.R.U64 R10, R10, 0x3, RZ ;  /* 0x000000030a0a7819 */ /* 0x000fe200000012ff */
[----:B------:R-:W-:Y:S01]  /*ba60*/  ULDC.64 UR10, c[0x0][0xae8] ;  /* 0x0002ba00000a7ab9 */ /* 0x000fe20000000a00 */
[----:B------:R-:W-:Y:S01]  /*ba70*/  SHF.R.U64 R48, R48, 0x3, RZ ;  /* 0x0000000330307819 */ /* 0x000fe200000012ff */
[----:B------:R-:W-:Y:S01]  /*ba80*/  IMAD.X R11, RZ, RZ, R9, P5 ;  /* 0x000000ffff0b7224 */ /* 0x000fe200028e0609 */
[----:B------:R-:W-:Y:S01]  /*ba90*/  LOP3.LUT R33, R8, 0x380, RZ, 0xc0, !PT ;  /* 0x0000038008217812 */ /* 0x000fe200078ec0ff */
[----:B0-----:R-:W0:Y:S01]  /*baa0*/  @P1 LDC R7, c[0x0][0xbf0] ;  /* 0x0002fc00ff071b82 */ /* 0x001e220000000800 */
[----:B------:R-:W-:Y:S01]  /*bab0*/  IMAD R0, R18, 0x20, R19 ;  /* 0x0000002012007824 */ /* 0x000fe200078e0213 */
[----:B------:R-:W-:Y:S01]  /*bac0*/  UIADD3 UR7, UR7, UR8, URZ ;  /* 0x0000000807077290 */ /* 0x000fe2000fffe03f */
[----:B------:R-:W-:Y:S01]  /*bad0*/  LOP3.LUT R10, R10, R13, RZ, 0x3c, !PT ;  /* 0x0000000d0a0a7212 */ /* 0x000fe200078e3cff */
[----:B------:R-:W-:Y:S01]  /*bae0*/  UIMAD UR4, UR14, UR10, URZ ;  /* 0x0000000a0e0472a4 */ /* 0x000fe2000f8e023f */
[----:B-1----:R-:W-:Y:S01]  /*baf0*/  IMAD.U32 R3, RZ, RZ, UR39 ;  /* 0x00000027ff037e24 */ /* 0x002fe2000f8e00ff */
[----:B------:R-:W-:Y:S01]  /*bb00*/  LOP3.LUT R48, R48, R49, RZ, 0x3c, !PT ;  /* 0x0000003130307212 */ /* 0x000fe200078e3cff */
[--C-:B------:R-:W-:Y:S01]  /*bb10*/  IMAD.X R13, RZ, RZ, R9.reuse, P6 ;  /* 0x000000ffff0d7224 */ /* 0x100fe200030e0609 */
[----:B------:R-:W-:Y:S01]  /*bb20*/  UIMAD UR4, UR40, UR11, UR4 ;  /* 0x0000000b280472a4 */ /* 0x000fe2000f8e0204 */
[----:B------:R-:W-:Y:S01]  /*bb30*/  IMAD R20, R3, 0x80, R0 ;  /* 0x0000008003147824 */ /* 0x000fe200078e0200 */
[----:B------:R-:W-:Y:S01]  /*bb40*/  UIMAD.WIDE.U32 UR6, UR40, UR10, UR6 ;  /* 0x0000000a280672a5 */ /* 0x000fe2000f8e0006 */
[----:B------:R-:W-:Y:S01]  /*bb50*/  IMAD.X R49, RZ, RZ, R9, P4 ;  /* 0x000000ffff317224 */ /* 0x000fe200020e0609 */
[C---:B------:R-:W-:Y:S01]  /*bb60*/  IADD3 R61, P6, R8.reuse, 0x8000, RZ ;  /* 0x00008000083d7810 */ /* 0x040fe20007fde0ff */
[----:B------:R-:W-:Y:S01]  /*bb70*/  ULDC.64 UR8, c[0x0][0xaf0] ;  /* 0x0002bc0000087ab9 */ /* 0x000fe20000000a00 */
[C---:B------:R-:W-:Y:S01]  /*bb80*/  IADD3 R57, P5, R8.reuse, 0x9000, RZ ;  /* 0x0000900008397810 */ /* 0x040fe20007fbe0ff */
[----:B------:R-:W5:Y:S01]  /*bb90*/  LD.E.128 R24, desc[UR52][R24.64] ;  /* 0x0000003418187980 */ /* 0x000f62000c101d00 */
[----:B------:R-:W-:Y:S01]  /*bba0*/  IADD3 R53, P4, R8, 0xa000, RZ ;  /* 0x0000a00008357810 */ /* 0x000fe20007f9e0ff */
[----:B--2---:R-:W-:Y:S01]  /*bbb0*/  @P1 IMAD.HI.U32 R0, R20, R5, RZ ;  /* 0x0000000514001227 */ /* 0x004fe200078e00ff */
[----:B------:R-:W-:Y:S01]  /*bbc0*/  UIADD3 UR7, UR7, UR4, URZ ;  /* 0x0000000407077290 */ /* 0x000fe2000fffe03f */
[----:B------:R-:W-:Y:S01]  /*bbd0*/  LOP3.LUT R60, R61, 0x380, RZ, 0xc0, !PT ;  /* 0x000003803d3c7812 */ /* 0x000fe200078ec0ff */
[----:B------:R-:W-:Y:S01]  /*bbe0*/  UIMAD UR4, UR38, UR8, URZ ;  /* 0x00000008260472a4 */ /* 0x000fe2000f8e023f */
[----:B------:R-:W-:Y:S01]  /*bbf0*/  LOP3.LUT R56, R57, 0x380, RZ, 0xc0, !PT ;  /* 0x0000038039387812 */ /* 0x000fe200078ec0ff */
[----:B------:R-:W-:Y:S01]  /*bc00*/  IMAD.MOV.U32 R3, RZ, RZ, R20 ;  /* 0x000000ffff037224 */ /* 0x000fe200078e0014 */
[----:B------:R-:W-:Y:S01]  /*bc10*/  LOP3.LUT R52, R53, 0x380, RZ, 0xc0, !PT ;  /* 0x0000038035347812 */ /* 0x000fe200078ec0ff */
[----:B------:R-:W-:Y:S01]  /*bc20*/  UIMAD.WIDE.U32 UR6, UR37, UR8, UR6 ;  /* 0x00000008250672a5 */ /* 0x000fe2000f8e0006 */
[----:B0-----:R-:W-:Y:S01]  /*bc30*/  @P1 SHF.R.U32.HI R3, RZ, R7, R0 ;  /* 0x00000007ff031219 */ /* 0x001fe20000011600 */
[----:B------:R-:W-:Y:S01]  /*bc40*/  UIMAD UR4, UR37, UR9, UR4 ;  /* 0x00000009250472a4 */ /* 0x000fe2000f8e0204 */
[----:B------:R-:W-:Y:S01]  /*bc50*/  SHF.R.U64 R60, R60, 0x3, RZ ;  /* 0x000000033c3c7819 */ /* 0x000fe200000012ff */
[----:B------:R-:W5:Y:S01]  /*bc60*/  LD.E.128 R12, desc[UR52][R12.64] ;  /* 0x000000340c0c7980 */ /* 0x000f62000c101d00 */
[----:B------:R-:W-:-:S02]  /*bc70*/  SHF.R.U64 R56, R56, 0x3, RZ ;  /* 0x0000000338387819 */ /* 0x000fc400000012ff */
[----:B------:R-:W-:Y:S01]  /*bc80*/  SHF.R.U64 R52, R52, 0x3, RZ ;  /* 0x0000000334347819 */ /* 0x000fe200000012ff */
[----:B------:R-:W5:Y:S01]  /*bc90*/  LD.E.128 R44, desc[UR52][R44.64] ;  /* 0x000000342c2c7980 */ /* 0x000f62000c101d00 */
        /* <DEDUP_REMOVED lines=9> */
[--C-:B------:R-:W-:Y:S01]  /*bd30*/  IMAD.X R53, RZ, RZ, R9.reuse, P4 ;  /* 0x000000ffff357224 */ /* 0x100fe200020e0609 */
[----:B------:R-:W-:Y:S01]  /*bd40*/  LOP3.LUT R32, R33, R8, RZ, 0x3c, !PT ;  /* 0x0000000821207212 */ /* 0x000fe200078e3cff */
[----:B------:R-:W-:Y:S01]  /*bd50*/  IMAD.MOV.U32 R33, RZ, RZ, R9 ;  /* 0x000000ffff217224 */ /* 0x000fe200078e0009 */
[----:B------:R-:W-:Y:S01]  /*bd60*/  IADD3.X R41, RZ, R9, RZ, P3, !PT ;  /* 0x00000009ff297210 */ /* 0x000fe20001ffe4ff */
[----:B------:R-:W-:Y:S01]  /*bd70*/  IMAD.U32 R6, RZ, RZ, UR6 ;  /* 0x00000006ff067e24 */ /* 0x000fe2000f8e00ff */
[----:B------:R-:W5:Y:S01]  /*bd80*/  LD.E.128 R8, desc[UR52][R10.64] ;  /* 0x000000340a087980 */ /* 0x000f62000c101d00 */
        /* <DEDUP_REMOVED lines=29> */
[C---:B------:R-:W-:Y:S01]  /*bf60*/  ISETP.GE.AND P2, PT, R66.reuse, R65, PT ;  /* 0x000000414200720c */ /* 0x040fe20003f46270 */
[----:B------:R-:W-:Y:S02]  /*bf70*/  ULDC.64 UR6, c[0x0][0xa80] ;  /* 0x0002a00000067ab9 */ /* 0x000fe40000000a00 */
[----:B------:R-:W-:Y:S01]  /*bf80*/  VIADD R0, R66, 0x20 ;  /* 0x0000002042007836 */ /* 0x000fe20000000000 */
[----:B------:R-:W-:Y:S01]  /*bf90*/  LEA R64, P3, R6, UR6, 0x1 ;  /* 0x0000000606407c11 */ /* 0x000fe2000f8608ff */
[----:B------:R-:W-:-:S02]  /*bfa0*/  IMAD.IADD R3, R7, 0x1, R3 ;  /* 0x0000000107037824 */ /* 0x000fc400078e0203 */
[----:B------:R-:W-:Y:S01]  /*bfb0*/  VIADD R4, R4, 0x33420 ;  /* 0x0003342004047836 */ /* 0x000fe20000000000 */
[-C--:B------:R-:W-:Y:S01]  /*bfc0*/  ISETP.GE.AND P1, PT, R0, R65.reuse, PT ;  /* 0x000000410000720c */ /* 0x080fe20003f26270 */
[----:B------:R-:W-:Y:S01]  /*bfd0*/  VIADD R0, R66, 0x40 ;  /* 0x0000004042007836 */ /* 0x000fe20000000000 */
[----:B------:R-:W-:Y:S02]  /*bfe0*/  LEA.HI.X R3, R6, UR7, R3, 0x1, P3 ;  /* 0x0000000706037c11 */ /* 0x000fe400098f0c03 */
[----:B------:R-:W-:Y:S01]  /*bff0*/  PRMT R4, RZ, 0x654, R4 ;  /* 0x00000654ff047816 */ /* 0x000fe20000000004 */
[----:B0-----:R0:W1:Y:S01]  /*c000*/  SHFL.IDX PT, R21, R64, RZ, 0x181f ;  /* 0x00181fff40157589 */ /* 0x00106200000e0000 */
[----:B------:R-:W-:Y:S01]  /*c010*/  ISETP.GE.AND P0, PT, R0, R65, PT ;  /* 0x000000410000720c */ /* 0x000fe20003f06270 */
[----:B------:R-:W-:Y:S01]  /*c020*/  BSSY B1, `(.L_x_3849) ;  /* 0x0000011000017945 */ /* 0x000fe20003800000 */
[----:B------:R0:W-:Y:S01]  /*c030*/  SYNCS.ARRIVE.TRANS64.RED.A1T0 RZ, [R4+URZ], RZ ;  /* 0x000000ff04ff79a7 */ /* 0x0001e2000810043f */
[----:B------:R0:W2:Y:S02]  /*c040*/  SHFL.IDX PT, R0, R3, RZ, 0x181f ;  /* 0x00181fff03007589 */ /* 0x0000a400000e0000 */
[----:B------:R-:W-:Y:S08]  /*c050*/  @P2 BRA `(.L_x_3850) ;  /* 0x0000000000342947 */ /* 0x000ff00003800000 */
[----:B------:R-:W-:Y:S02]  /*c060*/  ULDC UR4, c[0x0][0xac8] ;  /* 0x0002b20000047ab9 */ /* 0x000fe40000000800 */
[----:B------:R-:W-:Y:S02]  /*c070*/  ISETP.GE.AND P4, PT, R2, UR4, PT ;  /* 0x0000000402007c0c */ /* 0x000fe4000bf86270 */
[----:B------:R-:W-:Y:S02]  /*c080*/  ISETP.GE.AND P3, PT, R16, UR4, PT ;  /* 0x0000000410007c0c */ /* 0x000fe4000bf66270 */
[----:B------:R-:W-:-:S09]  /*c090*/  ISETP.GE.AND P2, PT, R17, UR4, PT ;  /* 0x0000000411007c0c */ /* 0x000fd2000bf46270 */
[-C--:B01----:R-:W-:Y:S02]  /*c0a0*/  @!P4 LEA R4, P6, R2, R21.reuse, 0x1 ;  /* 0x000000150204c211 */ /* 0x083fe400078c08ff */
[-C--:B------:R-:W-:Y:S02]  /*c0b0*/  @!P3 LEA R6, P5, R16, R21.reuse, 0x1 ;  /* 0x000000151006b211 */ /* 0x080fe400078a08ff */
[-C--:B--2---:R-:W-:Y:S02]  /*c0c0*/  @!P4 LEA.HI.X R5, R2, R0.reuse, R227, 0x1, P6 ;  /* 0x000000000205c211 */ /* 0x084fe400030f0ce3 */
[C---:B------:R-:W-:Y:S02]  /*c0d0*/  @!P2 LEA R20, P6, R17.reuse, R21, 0x1 ;  /* 0x000000151114a211 */ /* 0x040fe400078c08ff */
[-C--:B------:R-:W-:Y:S01]  /*c0e0*/  @!P3 LEA.HI.X R7, R16, R0.reuse, R226, 0x1, P5 ;  /* 0x000000001007b211 */ /* 0x080fe200028f0ce2 */
[----:B-----5:R3:W-:Y:S01]  /*c0f0*/  @!P4 ST.E.128 desc[UR52][R4.64], R32 ;  /* 0x000000200400c985 */ /* 0x0207e2000c101d34 */
[----:B------:R-:W-:-:S03]  /*c100*/  @!P2 LEA.HI.X R21, R17, R0, R225, 0x1, P6 ;  /* 0x000000001115a211 */ /* 0x000fc600030f0ce1 */
[----:B------:R3:W-:Y:S04]  /*c110*/  @!P3 ST.E.128 desc[UR52][R6.64], R48 ;  /* 0x000000300600b985 */ /* 0x0007e8000c101d34 */
[----:B------:R3:W-:Y:S02]  /*c120*/  @!P2 ST.E.128 desc[UR52][R20.64], R60 ;  /* 0x0000003c1400a985 */ /* 0x0007e4000c101d34 */
.L_x_3850:
[----:B------:R-:W-:Y:S05]  /*c130*/  BSYNC B1 ;  /* 0x0000000000017941 */ /* 0x000fea0003800000 */
.L_x_3849:
[----:B--2---:R2:W4:Y:S01]  /*c140*/  SHFL.IDX PT, R0, R3, 0x1, 0x181f ;  /* 0x00381f0003007f89 */ /* 0x00452200000e0000 */
[----:B------:R-:W-:Y:S03]  /*c150*/  BSSY B1, `(.L_x_3851) ;  /* 0x0000010000017945 */ /* 0x000fe60003800000 */
[----:B-1-3--:R2:W1:Y:S01]  /*c160*/  SHFL.IDX PT, R21, R64, 0x1, 0x181f ;  /* 0x00381f0040157f89 */ /* 0x00a46200000e0000 */
[----:B------:R-:W-:Y:S05]  /*c170*/  @P1 BRA `(.L_x_3852) ;  /* 0x0000000000341947 */ /* 0x000fea0003800000 */
[----:B------:R-:W-:Y:S02]  /*c180*/  ULDC UR4, c[0x0][0xac8] ;  /* 0x0002b20000047ab9 */ /* 0x000fe40000000800 */
[----:B------:R-:W-:Y:S02]  /*c190*/  ISETP.GE.AND P4, PT, R2, UR4, PT ;  /* 0x0000000402007c0c */ /* 0x000fe4000bf86270 */
[----:B------:R-:W-:Y:S02]  /*c1a0*/  ISETP.GE.AND P5, PT, R16, UR4, PT ;  /* 0x0000000410007c0c */ /* 0x000fe4000bfa6270 */
[----:B------:R-:W-:-:S09]  /*c1b0*/  ISETP.GE.AND P6, PT, R17, UR4, PT ;  /* 0x0000000411007c0c */ /* 0x000fd2000bfc6270 */
[-C--:B01----:R-:W-:Y:S02]  /*c1c0*/  @!P4 LEA R4, P1, R2, R21.reuse, 0x1 ;  /* 0x000000150204c211 */ /* 0x083fe400078208ff */
[-C--:B------:R-:W-:Y:S02]  /*c1d0*/  @!P5 LEA R6, P2, R16, R21.reuse, 0x1 ;  /* 0x000000151006d211 */ /* 0x080fe400078408ff */
[C---:B------:R-:W-:Y:S02]  /*c1e0*/  @!P6 LEA R20, P3, R17.reuse, R21, 0x1 ;  /* 0x000000151114e211 */ /* 0x040fe400078608ff */
[-C--:B----4-:R-:W-:Y:S02]  /*c1f0*/  @!P4 LEA.HI.X R5, R2, R0.reuse, R227, 0x1, P1 ;  /* 0x000000000205c211 */ /* 0x090fe400008f0ce3 */
[-C--:B------:R-:W-:Y:S02]  /*c200*/  @!P5 LEA.HI.X R7, R16, R0.reuse, R226, 0x1, P2 ;  /* 0x000000001007d211 */ /* 0x080fe400010f0ce2 */
[----:B------:R-:W-:Y:S01]  /*c210*/  @!P6 LEA.HI.X R21, R17, R0, R225, 0x1, P3 ;  /* 0x000000001115e211 */ /* 0x000fe200018f0ce1 */
[----:B-----5:R3:W-:Y:S04]  /*c220*/  @!P4 ST.E.128 desc[UR52][R4.64], R24 ;  /* 0x000000180400c985 */ /* 0x0207e8000c101d34 */
[----:B------:R3:W-:Y:S04]  /*c230*/  @!P5 ST.E.128 desc[UR52][R6.64], R44 ;  /* 0x0000002c0600d985 */ /* 0x0007e8000c101d34 */
[----:B------:R3:W-:Y:S02]  /*c240*/  @!P6 ST.E.128 desc[UR52][R20.64], R56 ;  /* 0x000000381400e985 */ /* 0x0007e4000c101d34 */
.L_x_3852:
[----:B------:R-:W-:Y:S05]  /*c250*/  BSYNC B1 ;  /* 0x0000000000017941 */ /* 0x000fea0003800000 */
.L_x_3851:
[----:B----4-:R4:W0:Y:S01]  /*c260*/  SHFL.IDX PT, R0, R3, 0x2, 0x181f ;  /* 0x00581f0003007f89 */ /* 0x01082200000e0000 */
        /* <DEDUP_REMOVED lines=10> */
[-C--:B------:R-:W-:Y:S02]  /*c310*/  @!P3 LEA.HI.X R5, R2, R0.reuse, R227, 0x1, P0 ;  /* 0x000000000205b211 */ /* 0x080fe400000f0ce3 */
[-C--:B------:R-:W-:Y:S02]  /*c320*/  @!P4 LEA.HI.X R7, R16, R0.reuse, R226, 0x1, P1 ;  /* 0x000000001007c211 */ /* 0x080fe400008f0ce2 */
[----:B------:R-:W-:Y:S01]  /*c330*/  @!P5 LEA.HI.X R21, R17, R0, R225, 0x1, P2 ;  /* 0x000000001115d211 */ /* 0x000fe200010f0ce1 */
[----:B-----5:R3:W-:Y:S04]  /*c340*/  @!P3 ST.E.128 desc[UR52][R4.64], R12 ;  /* 0x0000000c0400b985 */ /* 0x0207e8000c101d34 */
[----:B------:R3:W-:Y:S04]  /*c350*/  @!P4 ST.E.128 desc[UR52][R6.64], R36 ;  /* 0x000000240600c985 */ /* 0x0007e8000c101d34 */
[----:B------:R3:W-:Y:S02]  /*c360*/  @!P5 ST.E.128 desc[UR52][R20.64], R52 ;  /* 0x000000341400d985 */ /* 0x0007e4000c101d34 */
.L_x_3854:
[----:B------:R-:W-:Y:S05]  /*c370*/  BSYNC B1 ;  /* 0x0000000000017941 */ /* 0x000fea0003800000 */
.L_x_3853:
[----:B0-----:R-:W-:Y:S01]  /*c380*/  VIADD R0, R66, 0x60 ;  /* 0x0000006042007836 */ /* 0x001fe20000000000 */
[----:B--2-4-:R-:W0:Y:S04]  /*c390*/  SHFL.IDX PT, R3, R3, 0x3, 0x181f ;  /* 0x00781f0003037f89 */ /* 0x014e2800000e0000 */
[----:B------:R-:W-:Y:S01]  /*c3a0*/  ISETP.GE.AND P0, PT, R0, R65, PT ;  /* 0x000000410000720c */ /* 0x000fe20003f06270 */
[----:B---3-5:R2:W3:-:S12]  /*c3b0*/  SHFL.IDX PT, R13, R64, 0x3, 0x181f ;  /* 0x00781f00400d7f89 */ /* 0x0284d800000e0000 */
[----:B--2---:R-:W-:Y:S05]  /*c3c0*/  @P0 BRA `(.L_x_3855) ;  /* 0x0000000c00640947 */ /* 0x004fea0003800000 */
[----:B------:R-:W-:Y:S02]  /*c3d0*/  ULDC UR4, c[0x0][0xac8] ;  /* 0x0002b20000047ab9 */ /* 0x000fe40000000800 */
[----:B------:R-:W-:Y:S02]  /*c3e0*/  ISETP.GE.AND P2, PT, R2, UR4, PT ;  /* 0x0000000402007c0c */ /* 0x000fe4000bf46270 */
[----:B------:R-:W-:-:S11]  /*c3f0*/  ISETP.GE.AND P3, PT, R16, UR4, PT ;  /* 0x0000000410007c0c */ /* 0x000fd6000bf66270 */
[-C--:B---3--:R-:W-:Y:S02]  /*c400*/  @!P2 LEA R4, P0, R2, R13.reuse, 0x1 ;  /* 0x0000000d0204a211 */ /* 0x088fe400078008ff */
[----:B------:R-:W-:Y:S02]  /*c410*/  @!P3 LEA R6, P1, R16, R13, 0x1 ;  /* 0x0000000d1006b211 */ /* 0x000fe400078208ff */
[-C--:B0-----:R-:W-:Y:S02]  /*c420*/  @!P2 LEA.HI.X R5, R2, R3.reuse, R227, 0x1, P0 ;  /* 0x000000030205a211 */ /* 0x081fe400000f0ce3 */
[----:B------:R-:W-:Y:S02]  /*c430*/  @!P3 LEA.HI.X R7, R16, R3, R226, 0x1, P1 ;  /* 0x000000031007b211 */ /* 0x000fe400008f0ce2 */
[----:B------:R-:W-:Y:S01]  /*c440*/  ISETP.GE.AND P0, PT, R17, UR4, PT ;  /* 0x0000000411007c0c */ /* 0x000fe2000bf06270 */
[----:B------:R2:W-:Y:S04]  /*c450*/  @!P2 ST.E.128 desc[UR52][R4.64], R8 ;  /* 0x000000080400a985 */ /* 0x0005e8000c101d34 */
[----:B------:R2:W-:Y:S08]  /*c460*/  @!P3 ST.E.128 desc[UR52][R6.64], R28 ;  /* 0x0000001c0600b985 */ /* 0x0005f0000c101d34 */
[----:B------:R-:W-:Y:S05]  /*c470*/  @P0 BRA `(.L_x_3855) ;  /* 0x0000000c00380947 */ /* 0x000fea0003800000 */
[----:B--2---:R-:W-:-:S04]  /*c480*/  LEA R4, P0, R17, R13, 0x1 ;  /* 0x0000000d11047211 */ /* 0x004fc800078008ff */
[----:B------:R-:W-:-:S05]  /*c490*/  LEA.HI.X R5, R17, R3, R225, 0x1, P0 ;  /* 0x0000000311057211 */ /* 0x000fca00000f0ce1 */
[----:B------:R4:W-:Y:S01]  /*c4a0*/  ST.E.128 desc[UR52][R4.64], R40 ;  /* 0x0000002804007985 */ /* 0x0009e2000c101d34 */
[----:B------:R-:W-:Y:S05]  /*c4b0*/  BRA `(.L_x_3855) ;  /* 0x0000000c00287947 */ /* 0x000fea0003800000 */
.L_x_3847:
        /* <DEDUP_REMOVED lines=32> */
[----:B--2---:R-:W-:-:S07]  /*c6c0*/  IADD3 R0, -R3, R0, RZ ;  /* 0x0000000003007210 */ /* 0x004fce0007ffe1ff */
.L_x_3856:
        /* <DEDUP_REMOVED lines=46> */
.L_x_3858:
[----:B------:R-:W-:Y:S05]  /*c9b0*/  BSYNC B1 ;  /* 0x0000000000017941 */ /* 0x000fea0003800000 */
.L_x_3857:
[----:B------:R-:W1:Y:S01]  /*c9c0*/  @P0 LDC R5, c[0x0][0xbf0] ;  /* 0x0002fc00ff050b82 */ /* 0x000e620000000800 */
[----:B------:R-:W-:Y:S01]  /*c9d0*/  ULDC.64 UR12, c[0x0][0xaa0] ;  /* 0x0002a800000c7ab9 */ /* 0x000fe20000000a00 */
[----:B0-----:R-:W-:Y:S01]  /*c9e0*/  IMAD R3, R18, 0x20, R19 ;  /* 0x0000002012037824 */ /* 0x001fe200078e0213 */
[----:B------:R-:W-:Y:S01]  /*c9f0*/  UIMAD UR8, UR9, UR12, URZ ;  /* 0x0000000c090872a4 */ /* 0x000fe2000f8e023f */
[----:B------:R-:W-:Y:S01]  /*ca00*/  IMAD.U32 R8, RZ, RZ, UR39 ;  /* 0x00000027ff087e24 */ /* 0x000fe2000f8e00ff */
[----:B------:R-:W-:Y:S01]  /*ca10*/  UIMAD.WIDE.U32 UR6, UR4, UR12, URZ ;  /* 0x0000000c040672a5 */ /* 0x000fe2000f8e003f */
[----:B------:R-:W-:Y:S01]  /*ca20*/  BSSY B1, `(.L_x_3859) ;  /* 0x000003d000017945 */ /* 0x000fe20003800000 */
[----:B------:R-:W-:Y:S01]  /*ca30*/  UIMAD UR8, UR4, UR13, UR8 ;  /* 0x0000000d040872a4 */ /* 0x000fe2000f8e0208 */
[----:B------:R-:W-:Y:S02]  /*ca40*/  IMAD R8, R8, 0x80, R3 ;  /* 0x0000008008087824 */ /* 0x000fe400078e0203 */
        /* <DEDUP_REMOVED lines=26> */
[----:B------:R-:W-:Y:S02]  /*cbf0*/  IMAD.U32 R8, RZ, RZ, UR39 ;  /* 0x00000027ff087e24 */ /* 0x000fe4000f8e00ff */
[----:B------:R-:W-:Y:S02]  /*cc00*/  IMAD.IADD R5, R5, 0x1, R9 ;  /* 0x0000000105057824 */ /* 0x000fe400078e0209 */
[----:B------:R-:W-:Y:S02]  /*cc10*/  IMAD R6, R3, UR6, RZ ;  /* 0x0000000603067c24 */ /* 0x000fe4000f8e02ff */
[----:B------:R-:W-:Y:S02]  /*cc20*/  IMAD R8, R8, 0x80, R19 ;  /* 0x0000008008087824 */ /* 0x000fe400078e0213 */
[----:B-----5:R-:W-:Y:S02]  /*cc30*/  IMAD R11, R0, R11, RZ ;  /* 0x0000000b000b7224 */ /* 0x020fe400078e02ff */
[----:B------:R-:W-:-:S02]  /*cc40*/  IMAD R3, R7, UR7, R6 ;  /* 0x0000000707037c24 */ /* 0x000fc4000f8e0206 */
[----:B------:R-:W-:Y:S01]  /*cc50*/  IMAD.WIDE.U32 R4, R7, UR6, R4 ;  /* 0x0000000607047c25 */ /* 0x000fe2000f8e0004 */
[C---:B------:R-:W-:Y:S01]  /*cc60*/  ISETP.GE.AND P2, PT, R8.reuse, R11, PT ;  /* 0x0000000b0800720c */ /* 0x040fe20003f46270 */
[----:B------:R-:W-:Y:S02]  /*cc70*/  ULDC.64 UR6, c[0x0][0xa80] ;  /* 0x0002a00000067ab9 */ /* 0x000fe40000000a00 */
[----:B------:R-:W-:Y:S01]  /*cc80*/  VIADD R0, R8, 0x20 ;  /* 0x0000002008007836 */ /* 0x000fe20000000000 */
[----:B------:R-:W-:Y:S01]  /*cc90*/  LEA R6, P3, R4, UR6, 0x1 ;  /* 0x0000000604067c11 */ /* 0x000fe2000f8608ff */
[----:B------:R-:W-:-:S03]  /*cca0*/  IMAD.IADD R3, R5, 0x1, R3 ;  /* 0x0000000105037824 */ /* 0x000fc600078e0203 */
[-C--:B------:R-:W-:Y:S01]  /*ccb0*/  ISETP.GE.AND P1, PT, R0, R11.reuse, PT ;  /* 0x0000000b0000720c */ /* 0x080fe20003f26270 */
[----:B------:R-:W-:Y:S01]  /*ccc0*/  VIADD R0, R8, 0x40 ;  /* 0x0000004008007836 */ /* 0x000fe20000000000 */
[----:B------:R-:W-:Y:S01]  /*ccd0*/  LEA.HI.X R3, R4, UR7, R3, 0x1, P3 ;  /* 0x0000000704037c11 */ /* 0x000fe200098f0c03 */
[----:B------:R0:W1:Y:S03]  /*cce0*/  SHFL.IDX PT, R5, R6, RZ, 0x181f ;  /* 0x00181fff06057589 */ /* 0x00006600000e0000 */
[----:B------:R-:W-:Y:S02]  /*ccf0*/  ISETP.GE.AND P0, PT, R0, R11, PT ;  /* 0x0000000b0000720c */ /* 0x000fe40003f06270 */
[----:B------:R0:W2:Y:S01]  /*cd00*/  SHFL.IDX PT, R0, R3, RZ, 0x181f ;  /* 0x00181fff03007589 */ /* 0x0000a200000e0000 */
[----:B------:R-:W-:Y:S10]  /*cd10*/  @P2 BRA `(.L_x_3860) ;  /* 0x0000000000342947 */ /* 0x000ff40003800000 */
[----:B------:R-:W-:Y:S02]  /*cd20*/  ULDC UR4, c[0x0][0xac8] ;  /* 0x0002b20000047ab9 */ /* 0x000fe40000000800 */
[----:B------:R-:W-:Y:S02]  /*cd30*/  ISETP.GE.AND P4, PT, R2, UR4, PT ;  /* 0x0000000402007c0c */ /* 0x000fe4000bf86270 */
[----:B------:R-:W-:Y:S02]  /*cd40*/  ISETP.GE.AND P3, PT, R16, UR4, PT ;  /* 0x0000000410007c0c */ /* 0x000fe4000bf66270 */
[----:B------:R-:W-:-:S09]  /*cd50*/  ISETP.GE.AND P2, PT, R17, UR4, PT ;  /* 0x0000000411007c0c */ /* 0x000fd2000bf46270 */
[-C--:B-1----:R-:W-:Y:S02]  /*cd60*/  @!P4 LEA R12, P6, R2, R5.reuse, 0x1 ;  /* 0x00000005020cc211 */ /* 0x082fe400078c08ff */
[-C--:B------:R-:W-:Y:S02]  /*cd70*/  @!P3 LEA R14, P5, R16, R5.reuse, 0x1 ;  /* 0x00000005100eb211 */ /* 0x080fe400078a08ff */
[-C--:B--2---:R-:W-:Y:S02]  /*cd80*/  @!P4 LEA.HI.X R13, R2, R0.reuse, R227, 0x1, P6 ;  /* 0x00000000020dc211 */ /* 0x084fe400030f0ce3 */
[C---:B------:R-:W-:Y:S02]  /*cd90*/  @!P2 LEA R4, P6, R17.reuse, R5, 0x1 ;  /* 0x000000051104a211 */ /* 0x040fe400078c08ff */
[-C--:B------:R-:W-:Y:S01]  /*cda0*/  @!P3 LEA.HI.X R15, R16, R0.reuse, R226, 0x1, P5 ;  /* 0x00000000100fb211 */ /* 0x080fe200028f0ce2 */
[----:B------:R3:W-:Y:S01]  /*cdb0*/  @!P4 ST.E.128 desc[UR52][R12.64], RZ ;  /* 0x000000ff0c00c985 */ /* 0x0007e2000c101d34 */
[----:B------:R-:W-:-:S03]  /*cdc0*/  @!P2 LEA.HI.X R5, R17, R0, R225, 0x1, P6 ;  /* 0x000000001105a211 */ /* 0x000fc600030f0ce1 */
[----:B------:R3:W-:Y:S04]  /*cdd0*/  @!P3 ST.E.128 desc[UR52][R14.64], RZ ;  /* 0x000000ff0e00b985 */ /* 0x0007e8000c101d34 */
[----:B------:R3:W-:Y:S02]  /*cde0*/  @!P2 ST.E.128 desc[UR52][R4.64], RZ ;  /* 0x000000ff0400a985 */ /* 0x0007e4000c101d34 */
.L_x_3860:
[----:B------:R-:W-:Y:S05]  /*cdf0*/  BSYNC B1 ;  /* 0x0000000000017941 */ /* 0x000fea0003800000 */
.L_x_3859:
        /* <DEDUP_REMOVED lines=11> */
[-C--:B----4-:R-:W-:Y:S02]  /*ceb0*/  @!P4 LEA.HI.X R13, R2, R0.reuse, R227, 0x1, P1 ;  /* 0x00000000020dc211 */ /* 0x090fe400008f0ce3 */
[-C--:B------:R-:W-:Y:S02]  /*cec0*/  @!P5 LEA.HI.X R15, R16, R0.reuse, R226, 0x1, P2 ;  /* 0x00000000100fd211 */ /* 0x080fe400010f0ce2 */
[----:B------:R-:W-:Y:S01]  /*ced0*/  @!P6 LEA.HI.X R5, R17, R0, R225, 0x1, P3 ;  /* 0x000000001105e211 */ /* 0x000fe200018f0ce1 */
[----:B------:R3:W-:Y:S04]  /*cee0*/  @!P4 ST.E.128 desc[UR52][R12.64], RZ ;  /* 0x000000ff0c00c985 */ /* 0x0007e8000c101d34 */
[----:B------:R3:W-:Y:S04]  /*cef0*/  @!P5 ST.E.128 desc[UR52][R14.64], RZ ;  /* 0x000000ff0e00d985 */ /* 0x0007e8000c101d34 */
[----:B------:R3:W-:Y:S02]  /*cf00*/  @!P6 ST.E.128 desc[UR52][R4.64], RZ ;  /* 0x000000ff0400e985 */ /* 0x0007e4000c101d34 */
.L_x_3862:
[----:B------:R-:W-:Y:S05]  /*cf10*/  BSYNC B1 ;  /* 0x0000000000017941 */ /* 0x000fea0003800000 */
.L_x_3861:
        /* <DEDUP_REMOVED lines=14> */
[----:B------:R3:W-:Y:S04]  /*d000*/  @!P3 ST.E.128 desc[UR52][R12.64], RZ ;  /* 0x000000ff0c00b985 */ /* 0x0007e8000c101d34 */
[----:B------:R3:W-:Y:S04]  /*d010*/  @!P4 ST.E.128 desc[UR52][R14.64], RZ ;  /* 0x000000ff0e00c985 */ /* 0x0007e8000c101d34 */
[----:B------:R3:W-:Y:S02]  /*d020*/  @!P5 ST.E.128 desc[UR52][R4.64], RZ ;  /* 0x000000ff0400d985 */ /* 0x0007e4000c101d34 */
.L_x_3864:
[----:B------:R-:W-:Y:S05]  /*d030*/  BSYNC B1 ;  /* 0x0000000000017941 */ /* 0x000fea0003800000 */
.L_x_3863:
[----:B0-----:R-:W-:Y:S01]  /*d040*/  IADD3 R0, R8, 0x60, RZ ;  /* 0x0000006008007810 */ /* 0x001fe20007ffe0ff */
[----:B--2-4-:R-:W0:Y:S03]  /*d050*/  SHFL.IDX PT, R3, R3, 0x3, 0x181f ;  /* 0x00781f0003037f89 */ /* 0x014e2600000e0000 */
[----:B------:R-:W-:Y:S01]  /*d060*/  ISETP.GE.AND P0, PT, R0, R11, PT ;  /* 0x0000000b0000720c */ /* 0x000fe20003f06270 */
[----:B-1-3--:R1:W2:-:S12]  /*d070*/  SHFL.IDX PT, R5, R6, 0x3, 0x181f ;  /* 0x00781f0006057f89 */ /* 0x00a29800000e0000 */
[----:B-1----:R-:W-:Y:S05]  /*d080*/  @P0 BRA `(.L_x_3855) ;  /* 0x0000000000340947 */ /* 0x002fea0003800000 */
[----:B------:R-:W-:Y:S02]  /*d090*/  ULDC UR4, c[0x0][0xac8] ;  /* 0x0002b20000047ab9 */ /* 0x000fe40000000800 */
[----:B------:R-:W-:Y:S02]  /*d0a0*/  ISETP.GE.AND P3, PT, R2, UR4, PT ;  /* 0x0000000402007c0c */ /* 0x000fe4000bf66270 */
[----:B------:R-:W-:Y:S02]  /*d0b0*/  ISETP.GE.AND P4, PT, R16, UR4, PT ;  /* 0x0000000410007c0c */ /* 0x000fe4000bf86270 */
[----:B------:R-:W-:-:S09]  /*d0c0*/  ISETP.GE.AND P5, PT, R17, UR4, PT ;  /* 0x0000000411007c0c */ /* 0x000fd2000bfa6270 */
[-C--:B--2---:R-:W-:Y:S02]  /*d0d0*/  @!P3 LEA R6, P0, R2, R5.reuse, 0x1 ;  /* 0x000000050206b211 */ /* 0x084fe400078008ff */
        /* <DEDUP_REMOVED lines=8> */
.L_x_3855:
[----:B------:R-:W-:Y:S05]  /*d160*/  BSYNC B0 ;  /* 0x0000000000007941 */ /* 0x000fea0003800000 */
.L_x_3846:
[----:B------:R-:W-:Y:S02]  /*d170*/  ULDC UR4, c[0x0][0xc3c] ;  /* 0x00030f0000047ab9 */ /* 0x000fe40000000800 */
[----:B------:R-:W-:-:S13]  /*d180*/  ISETP.GE.AND P0, PT, R67, UR4, PT ;  /* 0x0000000443007c0c */ /* 0x000fda000bf06270 */
[----:B------:R-:W-:Y:S05]  /*d190*/  @!P0 BRA `(.L_x_3865) ;  /* 0xffffff3800f88947 */ /* 0x000fea000383ffff */
[----:B------:R-:W-:Y:S05]  /*d1a0*/  EXIT ;  /* 0x000000000000794d */ /* 0x000fea0003800000 */
.L_x_3818:
        /* <DEDUP_REMOVED lines=55> */
.L_x_3871:
        /* <DEDUP_REMOVED lines=12> */
.L_x_3870:
[----:B------:R-:W-:Y:S05]  /*d5e0*/  BSYNC B0 ;  /* 0x0000000000007941 */ /* 0x000fea0003800000 */
.L_x_3869:
        /* <DEDUP_REMOVED lines=21> */
.L_x_3867:
        /* <DEDUP_REMOVED lines=17> */
.L_x_3872:
[----:B---3--:R-:W-:Y:S01]  /*d850*/  IMAD R24, R24, R11, R8 ;  /* 0x0000000b18187224 */ /* 0x008fe200078e0208 */
[----:B0-----:R-:W-:Y:S01]  /*d860*/  IABS R2, R10 ;  /* 0x0000000a00027213 */ /* 0x001fe20000000000 */
[----:B-1----:R-:W-:Y:S01]  /*d870*/  IMAD.MOV R0, RZ, RZ, -R3 ;  /* 0x000000ffff007224 */ /* 0x002fe200078e0a03 */
[----:B------:R-:W-:Y:S02]  /*d880*/  UIADD3 UR40, UR40, UR4, URZ ;  /* 0x0000000428287290 */ /* 0x000fe4000fffe03f */
[----:B------:R-:W-:Y:S01]  /*d890*/  IADD3 R11, -R24, R7, RZ ;  /* 0x00000007180b7210 */ /* 0x000fe20007ffe1ff */
        /* <DEDUP_REMOVED lines=23> */
.L_x_3868:
[----:B------:R-:W-:Y:S01]  /*da10*/  IMAD.MOV.U32 R24, RZ, RZ, R7 ;  /* 0x000000ffff187224 */ /* 0x000fe200078e0007 */
[----:B------:R-:W-:Y:S01]  /*da20*/  ULDC UR40, c[0x0][0xc3c] ;  /* 0x00030f0000287ab9 */ /* 0x000fe20000000800 */
[----:B------:R-:W-:Y:S02]  /*da30*/  IMAD.MOV.U32 R25, RZ, RZ, RZ ;  /* 0x000000ffff197224 */ /* 0x000fe400078e00ff */
[----:B------:R-:W-:-:S07]  /*da40*/  IMAD.MOV.U32 R26, RZ, RZ, RZ ;  /* 0x000000ffff1a7224 */ /* 0x000fce00078e00ff */
.L_x_3873:
[----:B------:R-:W-:Y:S01]  /*da50*/  ISETP.NE.AND P0, PT, R5, RZ, PT ;  /* 0x000000ff0500720c */ /* 0x000fe20003f05270 */
[----:B------:R-:W-:-:S12]  /*da60*/  IMAD.U32 R27, RZ, RZ, UR40 ;  /* 0x00000028ff1b7e24 */ /* 0x000fd8000f8e00ff */
[----:B------:R-:W0:Y:S01]  /*da70*/  @!P0 S2R R3, SR_CgaCtaId ;  /* 0x0000000000038919 */ /* 0x000e220000008800 */
[----:B------:R-:W-:-:S04]  /*da80*/  @!P0 MOV R0, 0x400 ;  /* 0x0000040000008802 */ /* 0x000fc80000000f00 */
[----:B0-----:R-:W-:-:S05]  /*da90*/  @!P0 LEA R0, R3, R0, 0x18 ;  /* 0x0000000003008211 */ /* 0x001fca00078ec0ff */
[----:B------:R0:W-:Y:S01]  /*daa0*/  @!P0 STS.128 [R0+0x334d0], R24 ;  /* 0x0334d01800008388 */ /* 0x0001e20000000c00 */
[----:B------:R-:W-:Y:S06]  /*dab0*/  BAR.ARV 0x5, 0x180 ;  /* 0x0146000000007b1d */ /* 0x000fec0000002000 */
.L_x_3866:
        /* <DEDUP_REMOVED lines=9> */
[----:B------:R-:W-:Y:S01]  /*db50*/  MOV R18, 0x400 ;  /* 0x0000040000127802 */ /* 0x000fe20000000f00 */
[----:B------:R-:W-:Y:S01]  /*db60*/  IMAD.MOV.U32 R31, RZ, RZ, RZ ;  /* 0x000000ffff1f7224 */ /* 0x000fe200078e00ff */
[----:B------:R-:W-:Y:S01]  /*db70*/  STL [R1+0x18], RZ ;  /* 0x000018ff01007387 */ /* 0x000fe20000100800 */
[----:B------:R-:W-:Y:S01]  /*db80*/  MOV R34, 0x1 ;  /* 0x0000000100227802 */ /* 0x000fe20000000f00 */
[----:B------:R-:W-:Y:S02]  /*db90*/  ULOP3.LUT UR46, UR36, 0x2, URZ, 0xfc, !UPT ;  /* 0x00000002242e7892 */ /* 0x000fe4000f8efc3f */
[----:B------:R-:W-:Y:S01]  /*dba0*/  ULOP3.LUT UR47, UR36, 0x1, URZ, 0xfc, !UPT ;  /* 0x00000001242f7892 */ /* 0x000fe2000f8efc3f */
[----:B------:R-:W-:Y:S01]  /*dbb0*/  ULDC UR48, c[0x0][0xc] ;  /* 0x0000030000307ab9 */ /* 0x000fe20000000800 */
[C---:B-1----:R-:W-:Y:S01]  /*dbc0*/  IMAD.SHL.U32 R16, R8.reuse, 0x40, RZ ;  /* 0x0000004008107824 */ /* 0x042fe200078e00ff */
[----:B0-----:R-:W-:Y:S01]  /*dbd0*/  SHF.R.U32.HI R0, RZ, 0x1, R8 ;  /* 0x00000001ff007819 */ /* 0x001fe20000011608 */
[----:B------:R-:W-:-:S02]  /*dbe0*/  IMAD.SHL.U32 R37, R8, 0x10, RZ ;  /* 0x0000001008257824 */ /* 0x000fc400078e00ff */
[----:B------:R-:W-:Y:S01]  /*dbf0*/  IMAD.SHL.U32 R7, R8, 0x2, RZ ;  /* 0x0000000208077824 */ /* 0x000fe200078e00ff */
[----:B------:R-:W-:Y:S01]  /*dc00*/  LOP3.LUT R3, R16, 0x180, RZ, 0xc0, !PT ;  /* 0x0000018010037812 */ /* 0x000fe200078ec0ff */
[C---:B------:R-:W-:Y:S01]  /*dc10*/  IMAD.SHL.U32 R2, R8.reuse, 0x20, RZ ;  /* 0x0000002008027824 */ /* 0x040fe200078e00ff */
[----:B--2---:R-:W-:Y:S01]  /*dc20*/  LOP3.LUT R6, R37, 0x1b0, RZ, 0xc0, !PT ;  /* 0x000001b025067812 */ /* 0x004fe200078ec0ff */
[C---:B------:R-:W-:Y:S01]  /*dc30*/  IMAD.SHL.U32 R9, R8.reuse, 0x4, RZ ;  /* 0x0000000408097824 */ /* 0x040fe200078e00ff */
[----:B------:R-:W-:Y:S01]  /*dc40*/  LOP3.LUT R0, R3, 0x30, R0, 0xf8, !PT ;  /* 0x0000003003007812 */ /* 0x000fe200078ef800 */
[----:B------:R-:W-:Y:S01]  /*dc50*/  IMAD.SHL.U32 R3, R8, 0x8, RZ ;  /* 0x0000000808037824 */ /* 0x000fe200078e00ff */
[----:B------:R-:W-:Y:S02]  /*dc60*/  LOP3.LUT R6, R6, 0x30, R7, 0x78, !PT ;  /* 0x0000003006067812 */ /* 0x000fe400078e7807 */
[----:B------:R-:W-:Y:S02]  /*dc70*/  LOP3.LUT R4, R2, 0x80, RZ, 0xc0, !PT ;  /* 0x0000008002047812 */ /* 0x000fe400078ec0ff */
[----:B------:R-:W-:-:S02]  /*dc80*/  LOP3.LUT R3, R0, 0x30, R3, 0x78, !PT ;  /* 0x0000003000037812 */ /* 0x000fc400078e7803 */
[----:B------:R-:W-:Y:S02]  /*dc90*/  LOP3.LUT R0, R6, 0x640, R37, 0xf8, !PT ;  /* 0x0000064006007812 */ /* 0x000fe400078ef825 */
[----:B------:R-:W-:Y:S01]  /*dca0*/  LOP3.LUT R16, R3, 0x640, R16, 0xf8, !PT ;  /* 0x0000064003107812 */ /* 0x000fe200078ef810 */
[----:B---3--:R-:W-:Y:S01]  /*dcb0*/  IMAD.U32 R3, RZ, RZ, UR4 ;  /* 0x00000004ff037e24 */ /* 0x008fe2000f8e00ff */
[----:B------:R-:W-:Y:S02]  /*dcc0*/  LOP3.LUT R5, R37, 0x600, RZ, 0xc0, !PT ;  /* 0x0000060025057812 */ /* 0x000fe400078ec0ff */
[----:B------:R-:W-:Y:S02]  /*dcd0*/  LOP3.LUT R4, R4, 0x10, R8, 0xf8, !PT ;  /* 0x0000001004047812 */ /* 0x000fe400078ef808 */
[----:B------:R-:W-:Y:S01]  /*dce0*/  LEA R18, R3, R18, 0x18 ;  /* 0x0000001203127211 */ /* 0x000fe200078ec0ff */
[----:B------:R-:W-:Y:S01]  /*dcf0*/  STL [R1+0x8], R3 ;  /* 0x0000080301007387 */ /* 0x000fe20000100800 */
[----:B------:R-:W-:-:S02]  /*dd00*/  LOP3.LUT R5, R5, 0x60, R2, 0xf8, !PT ;  /* 0x0000006005057812 */ /* 0x000fc400078ef802 */
[----:B------:R-:W-:Y:S01]  /*dd10*/  LOP3.LUT R4, R4, 0x10, R9, 0x78, !PT ;  /* 0x0000001004047812 */ /* 0x000fe200078e7809 */
[----:B------:R0:W-:Y:S01]  /*dd20*/  STL [R1+0xc], R0 ;  /* 0x00000c0001007387 */ /* 0x0001e20000100800 */
[----:B------:R-:W-:Y:S02]  /*dd30*/  LOP3.LUT R5, R5, 0x100, R2, 0xf8, !PT ;  /* 0x0000010005057812 */ /* 0x000fe400078ef802 */
[----:B------:R-:W-:Y:S02]  /*dd40*/  LOP3.LUT R8, R8, 0x7f, RZ, 0xc0, !PT ;  /* 0x0000007f08087812 */ /* 0x000fe400078ec0ff */
[----:B------:R-:W-:Y:S02]  /*dd50*/  LOP3.LUT R17, R5, R4, RZ, 0xfc, !PT ;  /* 0x0000000405117212 */ /* 0x000fe400078efcff */
[----:B------:R-:W-:Y:S02]  /*dd60*/  SHF.R.U32.HI R4, RZ, 0x2, R8 ;  /* 0x00000002ff047819 */ /* 0x000fe40000011608 */
[----:B------:R-:W-:Y:S01]  /*dd70*/  LOP3.LUT R37, R37, 0x30, RZ, 0xc0, !PT ;  /* 0x0000003025257812 */ /* 0x000fe200078ec0ff */
[----:B0-----:R-:W-:Y:S01]  /*dd80*/  IMAD.IADD R0, R18, 0x1, R0 ;  /* 0x0000000112007824 */ /* 0x001fe200078e0200 */
[----:B------:R-:W-:-:S02]  /*dd90*/  LOP3.LUT R2, R4, 0x60, R2, 0xf8, !PT ;  /* 0x0000006004027812 */ /* 0x000fc400078ef802 */
[C---:B------:R-:W-:Y:S02]  /*dda0*/  LOP3.LUT R4, R37.reuse, 0x40, RZ, 0xfc, !PT ;  /* 0x0000004025047812 */ /* 0x040fe400078efcff */
[----:B------:R0:W-:Y:S01]  /*ddb0*/  STL [R1+0x10], R0 ;  /* 0x0000100001007387 */ /* 0x0001e20000100800 */
[----:B------:R-:W-:Y:S02]  /*ddc0*/  LOP3.LUT R3, R37, 0x80, RZ, 0xfc, !PT ;  /* 0x0000008025037812 */ /* 0x000fe400078efcff */
[----:B------:R-:W-:-:S07]  /*ddd0*/  LOP3.LUT R2, R2, 0x80, RZ, 0xfc, !PT ;  /* 0x0000008002027812 */ /* 0x000fce00078efcff */
.L_x_3951:
[----:B------:R-:W-:Y:S01]  /*dde0*/  ULDC.64 UR4, c[0x0][0xc88] ;  /* 0x0003220000047ab9 */ /* 0x000fe20000000a00 */
[----:B------:R-:W-:Y:S01]  /*ddf0*/  ULDC.64 UR6, c[0x0][0xa00] ;  /* 0x0002800000067ab9 */ /* 0x000fe20000000a00 */
[----:B------:R-:W-:Y:S01]  /*de00*/  UIMAD.WIDE UR4, UR40, 0x4, UR4 ;  /* 0x00000004280478a5 */ /* 0x000fe2000f8e0204 */
[----:B------:R-:W-:-:S05]  /*de10*/  ULDC.64 UR8, c[0x0][0xa18] ;  /* 0x0002860000087ab9 */ /* 0x000fca0000000a00 */
[----:B--2---:R-:W-:Y:S02]  /*de20*/  IMAD.U32 R2, RZ, RZ, UR4 ;  /* 0x00000004ff027e24 */ /* 0x004fe4000f8e00ff */
[----:B------:R-:W-:Y:S01]  /*de30*/  IMAD.U32 R3, RZ, RZ, UR5 ;  /* 0x00000005ff037e24 */ /* 0x000fe2000f8e00ff */
[----:B------:R-:W-:-:S04]  /*de40*/  ULDC.64 UR4, c[0x0][0xa28] ;  /* 0x00028a0000047ab9 */ /* 0x000fc80000000a00 */
[----:B------:R-:W2:Y:S01]  /*de50*/  LDG.E R2, desc[UR52][R2.64] ;  /* 0x0000003402027981 */ /* 0x000ea2000c1e1900 */
[----:B------:R-:W-:-:S04]  /*de60*/  UISETP.NE.U32.AND UP0, UPT, UR4, URZ, UPT ;  /* 0x0000003f0400728c */ /* 0x000fc8000bf05070 */
[----:B------:R-:W-:Y:S02]  /*de70*/  UISETP.NE.AND.EX UP1, UPT, UR5, URZ, UPT, UP0 ;  /* 0x0000003f0500728c */ /* 0x000fe4000bf25300 */
[----:B------:R-:W-:-:S04]  /*de80*/  UISETP.NE.U32.AND UP0, UPT, UR6, URZ, UPT ;  /* 0x0000003f0600728c */ /* 0x000fc8000bf05070 */
[----:B------:R-:W-:Y:S01]  /*de90*/  UISETP.NE.AND.EX UP3, UPT, UR7, URZ, UPT, UP0 ;  /* 0x0000003f0700728c */ /* 0x000fe2000bf65300 */
[----:B------:R-:W-:Y:S01]  /*dea0*/  PLOP3.LUT P0, PT, PT, PT, UP1, 0x80, 0x0 ;  /* 0x000000000000781c */ /* 0x000fe20003f0f018 */
[----:B------:R-:W-:Y:S02]  /*deb0*/  IMAD.MOV.U32 R29, RZ, RZ, RZ ;  /* 0x000000ffff1d7224 */ /* 0x000fe400078e00ff */
[----:B------:R-:W-:Y:S02]  /*dec0*/  UP2UR UR45, UPR, URZ, 0x8 ;  /* 0x000000083f2d7883 */ /* 0x000fe40008000000 */
[----:B------:R-:W-:Y:S02]  /*ded0*/  PLOP3.LUT P1, PT, PT, PT, UP3, 0x80, 0x0 ;  /* 0x000000000000781c */ /* 0x000fe40003f2f038 */
[----:B--2---:R-:W-:-:S13]  /*dee0*/  R2UR UR44, R2 ;  /* 0x00000000022c72ca */ /* 0x004fda00000e0000 */
[----:B------:R-:W-:Y:S02]  /*def0*/  USHF.R.S32.HI UR43, URZ, 0x1f, UR44 ;  /* 0x0000001f3f2b7899 */ /* 0x000fe4000801142c */
[----:B------:R-:W-:Y:S02]  /*df00*/  USHF.L.U32 UR38, UR44, 0x2, URZ ;  /* 0x000000022c267899 */ /* 0x000fe4000800063f */
[----:B------:R-:W-:Y:S02]  /*df10*/  @UP1 ULEA UR4, UP2, UR44, UR4, 0x2 ;  /* 0x000000042c041291 */ /* 0x000fe4000f84103f */
[----:B------:R-:W-:Y:S02]  /*df20*/  USHF.L.U64.HI UR39, UR44, 0x2, UR43 ;  /* 0x000000022c277899 */ /* 0x000fe4000801022b */
[----:B------:R-:W-:Y:S02]  /*df30*/  UIADD3 UR6, UP0, UR38, UR6, URZ ;  /* 0x0000000626067290 */ /* 0x000fe4000ff1e03f */
[----:B------:R-:W-:Y:S01]  /*df40*/  IMAD.U32 R2, RZ, RZ, UR4 ;  /* 0x00000004ff027e24 */ /* 0x000fe2000f8e00ff */
[----:B------:R-:W-:-:S02]  /*df50*/  @UP1 ULEA.HI.X UR5, UR44, UR5, UR43, 0x2, UP2 ;  /* 0x000000052c051291 */ /* 0x000fc400090f142b */
[----:B------:R-:W-:Y:S02]  /*df60*/  UIADD3.X UR4, UR39, UR7, URZ, UP0, !UPT ;  /* 0x0000000727047290 */ /* 0x000fe400087fe43f */
[----:B------:R-:W-:Y:S02]  /*df70*/  UISETP.NE.U32.AND UP0, UPT, UR8, URZ, UPT ;  /* 0x0000003f0800728c */ /* 0x000fe4000bf05070 */
[----:B------:R-:W-:Y:S02]  /*df80*/  IMAD.U32 R3, RZ, RZ, UR5 ;  /* 0x00000005ff037e24 */ /* 0x000fe4000f8e00ff */
[----:B------:R-:W-:-:S03]  /*df90*/  UISETP.NE.AND.EX UP0, UPT, UR9, URZ, UPT, UP0 ;  /* 0x0000003f0900728c */ /* 0x000fc6000bf05300 */
[----:B0-----:R0:W5:Y:S02]  /*dfa0*/  @P0 LDG.E R0, desc[UR52][R2.64] ;  /* 0x0000003402000981 */ /* 0x001164000c1e1900 */
[----:B0-----:R-:W-:Y:S02]  /*dfb0*/  IMAD.U32 R2, RZ, RZ, UR6 ;  /* 0x00000006ff027e24 */ /* 0x001fe4000f8e00ff */
[----:B------:R-:W-:-:S04]  /*dfc0*/  IMAD.U32 R3, RZ, RZ, UR4 ;  /* 0x00000004ff037e24 */ /* 0x000fc8000f8e00ff */
[----:B------:R-:W-:Y:S01]  /*dfd0*/  @UP0 UIADD3 UR4, UP1, UR38, UR8, URZ ;  /* 0x0000000826040290 */ /* 0x000fe2000ff3e03f */
[----:B------:R0:W5:Y:S01]  /*dfe0*/  @P1 LDG.E R29, desc[UR52][R2.64] ;  /* 0x00000034021d1981 */ /* 0x000162000c1e1900 */
[----:B------:R-:W-:Y:S02]  /*dff0*/  PLOP3.LUT P1, PT, PT, PT, UP0, 0x80, 0x0 ;  /* 0x000000000000781c */ /* 0x000fe40003f2f008 */
[----:B------:R-:W-:Y:S02]  /*e000*/  @UP0 UIADD3.X UR5, UR39, UR9, URZ, UP1, !UPT ;  /* 0x0000000927050290 */ /* 0x000fe40008ffe43f */
[----:B------:R-:W-:-:S04]  /*e010*/  IMAD.U32 R4, RZ, RZ, UR4 ;  /* 0x00000004ff047e24 */ /* 0x000fc8000f8e00ff */
[----:B------:R-:W-:-:S05]  /*e020*/  IMAD.U32 R5, RZ, RZ, UR5 ;  /* 0x00000005ff057e24 */ /* 0x000fca000f8e00ff */
[----:B-1----:R0:W5:Y:S01]  /*e030*/  @P1 LDG.E R35, desc[UR52][R4.64] ;  /* 0x0000003404231981 */ /* 0x002162000c1e1900 */
[----:B------:R-:W-:Y:S05]  /*e040*/  @P1 BRA `(.L_x_3875) ;  /* 0x00000000001c1947 */ /* 0x000fea0003800000 */
[----:B------:R-:W-:Y:S01]  /*e050*/  UISETP.NE.AND UP0, UPT, UR45, URZ, UPT ;  /* 0x0000003f2d00728c */ /* 0x000fe2000bf05270 */
[----:B-----5:R-:W1:Y:S05]  /*e060*/  LDC R35, c[0x0][0x288] ;  /* 0x0000a200ff237b82 */ /* 0x020e6a0000000800 */
[----:B------:R-:W-:-:S13]  /*e070*/  PLOP3.LUT P1, PT, PT, PT, UP0, 0x40, 0x0 ;  /* 0x000000000000781c */ /* 0x000fda0003f2e808 */
[----:B------:R-:W-:Y:S05]  /*e080*/  @P1 BRA `(.L_x_3875) ;  /* 0x00000000000c1947 */ /* 0x000fea0003800000 */
[----:B0-----:R-:W2:Y:S04]  /*e090*/  LDG.E R4, desc[UR52][R2.64] ;  /* 0x0000003402047981 */ /* 0x001ea8000c1e1900 */
[----:B-1----:R-:W2:Y:S02]  /*e0a0*/  LDG.E R35, desc[UR52][R2.64+0x4] ;  /* 0x0000043402237981 */ /* 0x002ea4000c1e1900 */
[----:B--2---:R-:W-:-:S07]  /*e0b0*/  IMAD.IADD R35, R35, 0x1, -R4 ;  /* 0x0000000123237824 */ /* 0x004fce00078e0a04 */
.L_x_3875:
        /* <DEDUP_REMOVED lines=16> */
[----:B0-----:R-:W-:-:S04]  /*e1c0*/  IMAD.U32 R2, RZ, RZ, UR4 ;  /* 0x00000004ff027e24 */ /* 0x001fc8000f8e00ff */
[----:B------:R-:W-:-:S05]  /*e1d0*/  IMAD.U32 R3, RZ, RZ, UR5 ;  /* 0x00000005ff037e24 */ /* 0x000fca000f8e00ff */
[----:B------:R-:W2:Y:S02]  /*e1e0*/  LDG.E R2, desc[UR52][R2.64] ;  /* 0x0000003402027981 */ /* 0x000ea4000c1e1900 */
[----:B--2---:R-:W-:Y:S01]  /*e1f0*/  R2UR UR41, R2 ;  /* 0x00000000022972ca */ /* 0x004fe200000e0000 */
[----:B------:R-:W-:-:S14]  /*e200*/  BRA `(.L_x_3877) ;  /* 0x00000000002c7947 */ /* 0x000fdc0003800000 */
.L_x_3876:
[----:B------:R-:W-:Y:S02]  /*e210*/  ULDC.64 UR4, c[0x0][0xa08] ;  /* 0x0002820000047ab9 */ /* 0x000fe40000000a00 */
[----:B------:R-:W-:-:S04]  /*e220*/  ISETP.NE.U32.AND P0, PT, RZ, UR4, PT ;  /* 0x00000004ff007c0c */ /* 0x000fc8000bf05070 */
[----:B------:R-:W-:-:S13]  /*e230*/  ISETP.NE.AND.EX P0, PT, RZ, UR5, PT, P0 ;  /* 0x00000005ff007c0c */ /* 0x000fda000bf05300 */
[----:B------:R-:W-:Y:S05]  /*e240*/  @!P0 BRA `(.L_x_3877) ;  /* 0x00000000001c8947 */ /* 0x000fea0003800000 */
[----:B0-----:R-:W0:Y:S02]  /*e250*/  LDC.64 R2, c[0x0][0xa08] ;  /* 0x00028200ff027b82 */ /* 0x001e240000000a00 */
[----:B0-----:R-:W-:-:S05]  /*e260*/  IMAD.WIDE R2, R33, 0x4, R2 ;  /* 0x0000000421027825 */ /* 0x001fca00078e0202 */
[----:B------:R-:W2:Y:S04]  /*e270*/  LDG.E R4, desc[UR52][R2.64] ;  /* 0x0000003402047981 */ /* 0x000ea8000c1e1900 */
[----:B------:R-:W3:Y:S01]  /*e280*/  LDG.E R0, desc[UR52][R2.64+0x4] ;  /* 0x0000043402007981 */ /* 0x000ee2000c1e1900 */
[----:B--2---:R-:W-:Y:S02]  /*e290*/  R2UR UR41, R4 ;  /* 0x00000000042972ca */ /* 0x004fe400000e0000 */
[----:B---3--:R-:W-:-:S13]  /*e2a0*/  R2UR UR4, R0 ;  /* 0x00000000000472ca */ /* 0x008fda00000e0000 */
[----:B------:R-:W-:-:S12]  /*e2b0*/  UIADD3 UR41, -UR41, UR4, URZ ;  /* 0x0000000429297290 */ /* 0x000fd8000fffe13f */
.L_x_3877:
[----:B------:R-:W-:Y:S01]  /*e2c0*/  UIADD3 UR41, -UR37, UR41, URZ ;  /* 0x0000002925297290 */ /* 0x000fe2000fffe13f */
[----:B------:R-:W-:Y:S03]  /*e2d0*/  BSSY B7, `(.L_x_3878) ;  /* 0x000052e000077945 */ /* 0x000fe60003800000 */
[----:B------:R-:W-:Y:S02]  /*e2e0*/  UIADD3 UR4, UR41, 0x9f, URZ ;  /* 0x0000009f29047890 */ /* 0x000fe4000fffe03f */
[----:B------:R-:W-:Y:S02]  /*e2f0*/  ISETP.LT.AND P0, PT, RZ, UR41, PT ;  /* 0x00000029ff007c0c */ /* 0x000fe4000bf01270 */
[----:B------:R-:W-:-:S04]  /*e300*/  UIMAD.WIDE UR4, UR4, 0x66666667, URZ ;  /* 0x66666667040478a5 */ /* 0x000fc8000f8e023f */
[----:B------:R-:W-:-:S04]  /*e310*/  USHF.R.U32.HI UR42, URZ, 0x1f, UR5 ;  /* 0x0000001f3f2a7899 */ /* 0x000fc80008011605 */
[----:B------:R-:W-:-:S03]  /*e320*/  ULEA.HI.SX32 UR42, UR5, UR42, 0x1a ;  /* 0x0000002a052a7291 */ /* 0x000fc6000f8fd23f */
[----:B------:R-:W-:Y:S09]  /*e330*/  @P0 BRA `(.L_x_3879) ;  /* 0x0000000000440947 */ /* 0x000ff20003800000 */
[----:B------:R-:W2:Y:S02]  /*e340*/  S2R R0, SR_TID.X ;  /* 0x0000000000007919 */ /* 0x000ea40000002100 */
[----:B--2---:R-:W-:-:S04]  /*e350*/  LOP3.LUT R0, R0, 0x7f, RZ, 0xc0, !PT ;  /* 0x0000007f00007812 */ /* 0x004fc800078ec0ff */
[----:B------:R-:W-:-:S13]  /*e360*/  ISETP.NE.AND P0, PT, R0, RZ, PT ;  /* 0x000000ff0000720c */ /* 0x000fda0003f05270 */
[----:B------:R-:W-:Y:S05]  /*e370*/  @P0 BRA `(.L_x_3880) ;  /* 0x00000050008c0947 */ /* 0x000fea0003800000 */
[----:B0-----:R-:W0:Y:S01]  /*e380*/  S2R R5, SR_LANEID ;  /* 0x0000000000057919 */ /* 0x001e220000000000 */
[----:B------:R-:W-:Y:S01]  /*e390*/  VOTEU.ANY UR4, UPT, PT ;  /* 0x0000000000047886 */ /* 0x000fe200038e0100 */
[----:B------:R-:W2:Y:S01]  /*e3a0*/  LDC.64 R2, c[0x0][0xc60] ;  /* 0x00031800ff027b82 */ /* 0x000ea20000000a00 */
[----:B------:R-:W0:Y:S02]  /*e3b0*/  FLO.U32 R0, UR4 ;  /* 0x0000000400007d00 */ /* 0x000e2400080e0000 */
[----:B0-----:R-:W-:-:S06]  /*e3c0*/  ISETP.EQ.U32.AND P0, PT, R0, R5, PT ;  /* 0x000000050000720c */ /* 0x001fcc0003f02070 */
[----:B------:R-:W2:Y:S07]  /*e3d0*/  POPC R5, UR4 ;  /* 0x0000000400057d09 */ /* 0x000eae0008000000 */
[----:B--2---:R-:W2:Y:S01]  /*e3e0*/  @P0 ATOMG.E.ADD.STRONG.GPU PT, R3, desc[UR52][R2.64], R5 ;  /* 0x00000005020309a8 */ /* 0x004ea200081ee1f4 */
[----:B------:R-:W0:Y:S02]  /*e3f0*/  S2R R4, SR_LTMASK ;  /* 0x0000000000047919 */ /* 0x000e240000003900 */
[----:B0-----:R-:W-:-:S04]  /*e400*/  LOP3.LUT R4, R4, UR4, RZ, 0xc0, !PT ;  /* 0x0000000404047c12 */ /* 0x001fc8000f8ec0ff */
[----:B------:R-:W0:Y:S01]  /*e410*/  POPC R7, R4 ;  /* 0x0000000400077309 */ /* 0x000e220000000000 */
[----:B--2---:R-:W0:Y:S02]  /*e420*/  SHFL.IDX PT, R0, R3, R0, 0x1f ;  /* 0x00001f0003007589 */ /* 0x004e2400000e0000 */
[----:B0-----:R-:W-:Y:S01]  /*e430*/  IADD3 R24, R0, UR48, R7 ;  /* 0x0000003000187c10 */ /* 0x001fe2000fffe007 */
[----:B------:R-:W-:Y:S06]  /*e440*/  BRA `(.L_x_3880) ;  /* 0x0000005000587947 */ /* 0x000fec0003800000 */
.L_x_3879:
[----:B------:R-:W-:Y:S01]  /*e450*/  VIADD R0, R18, 0x24200 ;  /* 0x0002420012007836 */ /* 0x000fe20000000000 */
[----:B------:R-:W-:Y:S04]  /*e460*/  BSSY B6, `(.L_x_3881) ;  /* 0x0000013000067945 */ /* 0x000fe80003800000 */
        /* <DEDUP_REMOVED lines=18> */
.L_x_3882:
[----:B------:R-:W-:Y:S05]  /*e590*/  BSYNC B6 ;  /* 0x0000000000067941 */ /* 0x000fea0003800000 */
.L_x_3881:
[----:B------:R-:W-:Y:S01]  /*e5a0*/  VIADD R0, R18, 0xf200 ;  /* 0x0000f20012007836 */ /* 0x000fe20000000000 */
[----:B------:R-:W-:Y:S01]  /*e5b0*/  LOP3.LUT R36, R36, 0xfffffffe, RZ, 0xc0, !PT ;  /* 0xfffffffe24247812 */ /* 0x000fe200078ec0ff */
[----:B------:R-:W-:Y:S03]  /*e5c0*/  BSSY B6, `(.L_x_3883) ;  /* 0x0000014000067945 */ /* 0x000fe60003800000 */
[----:B------:R-:W-:-:S13]  /*e5d0*/  LOP3.LUT P0, RZ, R0, 0x1bf, RZ, 0xc0, !PT ;  /* 0x000001bf00ff7812 */ /* 0x000fda000780c0ff */
[----:B------:R-:W-:Y:S01]  /*e5e0*/  @P0 LOP3.LUT R36, R36, 0x1, RZ, 0xfc, !PT ;  /* 0x0000000124240812 */ /* 0x000fe200078efcff */
[----:B------:R-:W-:Y:S06]  /*e5f0*/  @!P0 BRA `(.L_x_3884) ;  /* 0x0000000000408947 */ /* 0x000fec0003800000 */
        /* <DEDUP_REMOVED lines=16> */
.L_x_3884:
[----:B------:R-:W-:Y:S05]  /*e700*/  BSYNC B6 ;  /* 0x0000000000067941 */ /* 0x000fea0003800000 */
.L_x_3883:
        /* <DEDUP_REMOVED lines=19> */
[----:B01----:R-:W-:Y:S05]  /*e840*/  CALL.ABS.NOINC R2 ;  /* 0x0000000002007343 */ /* 0x003fea0003c00000 */
.L_x_3886:
[----:B------:R-:W-:Y:S05]  /*e850*/  BSYNC B6 ;  /* 0x0000000000067941 */ /* 0x000fea0003800000 */
.L_x_3885:
[----:B------:R-:W-:Y:S01]  /*e860*/  LOP3.LUT P6, RZ, R36, 0x1, RZ, 0xc0, !PT ;  /* 0x0000000124ff7812 */ /* 0x000fe200078cc0ff */
[----:B------:R-:W-:-:S12]  /*e870*/  BSSY B6, `(.L_x_3887) ;  /* 0x0000012000067945 */ /* 0x000fd80003800000 */
        /* <DEDUP_REMOVED lines=17> */
.L_x_3888:
[----:B------:R-:W-:Y:S05]  /*e990*/  BSYNC B6 ;  /* 0x0000000000067941 */ /* 0x000fea0003800000 */
.L_x_3887:
[----:B------:R-:W-:Y:S01]  /*e9a0*/  ULDC.64 UR4, c[0x0][0x9f8] ;  /* 0x00027e0000047ab9 */ /* 0x000fe20000000a00 */
[----:B------:R-:W2:Y:S01]  /*e9b0*/  LDC R20, c[0x0][0x430] ;  /* 0x00010c00ff147b82 */ /* 0x000ea20000000800 */
[----:B------:R-:W-:-:S04]  /*e9c0*/  UISETP.NE.U32.AND UP0, UPT, UR4, URZ, UPT ;  /* 0x0000003f0400728c */ /* 0x000fc8000bf05070 */
[----:B------:R-:W-:-:S06]  /*e9d0*/  UISETP.NE.AND.EX UP0, UPT, UR5, URZ, UPT, UP0 ;  /* 0x0000003f0500728c */ /* 0x000fcc000bf05300 */
[----:B------:R-:W-:-:S05]  /*e9e0*/  PLOP3.LUT P0, PT, PT, PT, UP0, 0x80, 0x0 ;  /* 0x000000000000781c */ /* 0x000fca0003f0f008 */
[----:B------:R-:W-:-:S04]  /*e9f0*/  @UP0 UIADD3 UR4, UP1, UR38, UR4, URZ ;  /* 0x0000000426040290 */ /* 0x000fc8000ff3e03f */
[----:B------:R-:W-:Y:S02]  /*ea00*/  @UP0 UIADD3.X UR5, UR39, UR5, URZ, UP1, !UPT ;  /* 0x0000000527050290 */ /* 0x000fe40008ffe43f */
[----:B0-----:R-:W-:-:S04]  /*ea10*/  IMAD.U32 R2, RZ, RZ, UR4 ;  /* 0x00000004ff027e24 */ /* 0x001fc8000f8e00ff */
[----:B------:R-:W-:-:S05]  /*ea20*/  IMAD.U32 R3, RZ, RZ, UR5 ;  /* 0x00000005ff037e24 */ /* 0x000fca000f8e00ff */
[----:B------:R0:W5:Y:S01]  /*ea30*/  @P0 LDG.E R33, desc[UR52][R2.64] ;  /* 0x0000003402210981 */ /* 0x000162000c1e1900 */
[----:B--2---:R-:W-:Y:S01]  /*ea40*/  ISETP.NE.AND P1, PT, R20, 0x1, PT ;  /* 0x000000011400780c */ /* 0x004fe20003f25270 */
[----:B------:R-:W-:Y:S01]  /*ea50*/  UMOV UR4, 0xffffffff ;  /* 0xffffffff00047882 */ /* 0x000fe20000000000 */
[----:B------:R-:W-:-:S11]  /*ea60*/  LOP3.LUT R36, R36, 0xffffffbf, RZ, 0xc0, !PT ;  /* 0xffffffbf24247812 */ /* 0x000fd600078ec0ff */
[----:B------:R-:W-:Y:S01]  /*ea70*/  @P1 LOP3.LUT R36, R36, 0x40, RZ, 0xfc, !PT ;  /* 0x0000004024241812 */ /* 0x000fe200078efcff */
[----:B0-----:R-:W-:Y:S06]  /*ea80*/  BRA.DIV UR4, `(.L_x_3889) ;  /* 0x0000005a04a87947 */ /* 0x001fec000b800000 */
.L_x_3971:
[----:B------:R-:W0:Y:S01]  /*ea90*/  S2R R0, SR_TID.X ;  /* 0x0000000000007919 */ /* 0x000e220000002100 */
[----:B------:R-:W-:Y:S01]  /*eaa0*/  UMOV UR4, 0xa0 ;  /* 0x000000a000047882 */ /* 0x000fe20000000000 */
[----:B------:R-:W2:Y:S01]  /*eab0*/  @P1 LDC R7, c[0x0][0x438] ;  /* 0x00010e00ff071b82 */ /* 0x000ea20000000800 */
[----:B------:R-:W-:Y:S01]  /*eac0*/  UIMAD UR4, UR42, UR4, -0xa0 ;  /* 0xffffff602a0474a4 */ /* 0x000fe2000f8e0204 */
[----:B------:R-:W3:Y:S01]  /*ead0*/  S2R R2, SR_TID.X ;  /* 0x0000000000027919 */ /* 0x000ee20000002100 */
[----:B-----5:R-:W-:-:S05]  /*eae0*/  SHF.R.S32.HI R13, RZ, 0x1f, R33 ;  /* 0x0000001fff0d7819 */ /* 0x020fca0000011421 */
[----:B------:R-:W4:Y:S01]  /*eaf0*/  @P1 LDC R5, c[0x0][0x434] ;  /* 0x00010d00ff051b82 */ /* 0x000f220000000800 */
[----:B------:R-:W-:Y:S01]  /*eb00*/  LOP3.LUT R36, R36, 0xfffffff7, RZ, 0xc0, !PT ;  /* 0xfffffff724247812 */ /* 0x000fe200078ec0ff */
[----:B------:R1:W-:Y:S01]  /*eb10*/  STL [R1+0x4], R13 ;  /* 0x0000040d01007387 */ /* 0x0003e20000100800 */
[----:B0-----:R-:W-:Y:S01]  /*eb20*/  LOP3.LUT R0, R0, 0x7f, RZ, 0xc0, !PT ;  /* 0x0000007f00007812 */ /* 0x001fe200078ec0ff */
[----:B---3--:R-:W-:-:S03]  /*eb30*/  IMAD.SHL.U32 R14, R2, 0x20, RZ ;  /* 0x00000020020e7824 */ /* 0x008fc600078e00ff */
[----:B------:R-:W-:Y:S01]  /*eb40*/  SHF.R.U32.HI R3, RZ, 0x2, R0 ;  /* 0x00000002ff037819 */ /* 0x000fe20000011600 */
[----:B------:R-:W-:Y:S01]  /*eb50*/  IMAD.SHL.U32 R2, R2, 0x20, RZ ;  /* 0x0000002002027824 */ /* 0x000fe200078e00ff */
[----:B------:R-:W0:Y:S02]  /*eb60*/  @P1 LDC R0, c[0x0][0x434] ;  /* 0x00010d00ff001b82 */ /* 0x000e240000000800 */
[C---:B------:R-:W-:Y:S02]  /*eb70*/  LOP3.LUT R14, R3.reuse, 0x60, R14, 0xf8, !PT ;  /* 0x00000060030e7812 */ /* 0x040fe400078ef80e */
[----:B------:R-:W-:Y:S02]  /*eb80*/  LOP3.LUT R2, R3, 0x60, R2, 0xf8, !PT ;  /* 0x0000006003027812 */ /* 0x000fe400078ef802 */
[----:B------:R-:W-:-:S03]  /*eb90*/  LOP3.LUT R14, R14, 0x80, RZ, 0xfc, !PT ;  /* 0x000000800e0e7812 */ /* 0x000fc600078efcff */
[----:B------:R-:W-:Y:S02]  /*eba0*/  VIADD R8, R2, UR4 ;  /* 0x0000000402087c36 */ /* 0x000fe40008000000 */
[----:B------:R-:W-:Y:S01]  /*ebb0*/  VIADD R4, R14, UR4 ;  /* 0x000000040e047c36 */ /* 0x000fe20008000000 */
[----:B------:R-:W3:Y:S01]  /*ebc0*/  @P1 LDC R2, c[0x0][0x438] ;  /* 0x00010e00ff021b82 */ /* 0x000ee20000000800 */
[----:B------:R-:W-:-:S03]  /*ebd0*/  VIADD R3, R8, UR37 ;  /* 0x0000002508037c36 */ /* 0x000fc60008000000 */
[----:B------:R-:W-:Y:S01]  /*ebe0*/  ISETP.GE.AND P0, PT, R4, UR41, PT ;  /* 0x0000002904007c0c */ /* 0x000fe2000bf06270 */
[----:B------:R-:W-:-:S03]  /*ebf0*/  IMAD.MOV.U32 R12, RZ, RZ, R3 ;  /* 0x000000ffff0c7224 */ /* 0x000fc600078e0003 */
[----:B------:R-:W-:Y:S01]  /*ec00*/  ISETP.GT.U32.OR P0, PT, R14, 0x9f, P0 ;  /* 0x0000009f0e00780c */ /* 0x000fe20000704470 */
[----:B0-----:R-:W-:-:S05]  /*ec10*/  @P1 IMAD.HI.U32 R0, R3, R0, RZ ;  /* 0x0000000003001227 */ /* 0x001fca00078e00ff */
[----:B--2---:R-:W-:Y:S01]  /*ec20*/  @P1 SHF.R.U32.HI R12, RZ, R7, R0 ;  /* 0x00000007ff0c1219 */ /* 0x004fe20000011600 */
[----:B------:R-:W-:-:S06]  /*ec30*/  VIADD R0, R4, UR37 ;  /* 0x0000002504007c36 */ /* 0x000fcc0008000000 */
[----:B------:R-:W0:Y:S01]  /*ec40*/  @!P0 LDC.64 R6, c[0x0][0x428] ;  /* 0x00010a00ff068b82 */ /* 0x000e220000000a00 */
[----:B----4-:R-:W-:-:S04]  /*ec50*/  @P1 IMAD.HI.U32 R5, R0, R5, RZ ;  /* 0x0000000500051227 */ /* 0x010fc800078e00ff */
[----:B------:R-:W-:Y:S01]  /*ec60*/  IMAD.MOV.U32 R4, RZ, RZ, R0 ;  /* 0x000000ffff047224 */ /* 0x000fe200078e0000 */
[----:B---3--:R-:W-:Y:S01]  /*ec70*/  @P1 SHF.R.U32.HI R4, RZ, R2, R5 ;  /* 0x00000002ff041219 */ /* 0x008fe20000011605 */
[----:B------:R-:W-:Y:S01]  /*ec80*/  IMAD.MOV R2, RZ, RZ, -R12 ;  /* 0x000000ffff027224 */ /* 0x000fe200078e0a0c */
[----:B------:R-:W-:-:S03]  /*ec90*/  ISETP.GE.AND P1, PT, R8, UR41, PT ;  /* 0x0000002908007c0c */ /* 0x000fc6000bf26270 */
[----:B------:R-:W-:Y:S01]  /*eca0*/  IMAD R5, R20, R2, R3 ;  /* 0x0000000214057224 */ /* 0x000fe200078e0203 */
[--C-:B------:R-:W-:Y:S01]  /*ecb0*/  @!P0 SHF.R.S32.HI R3, RZ, 0x1f, R4.reuse ;  /* 0x0000001fff038819 */ /* 0x100fe20000011404 */
[----:B------:R-:W-:Y:S02]  /*ecc0*/  @!P0 IMAD.MOV.U32 R2, RZ, RZ, R4 ;  /* 0x000000ffff028224 */ /* 0x000fe400078e0004 */
[-C--:B0-----:R-:W-:Y:S02]  /*ecd0*/  @!P0 IMAD R8, R13, R6.reuse, RZ ;  /* 0x000000060d088224 */ /* 0x081fe400078e02ff */
[----:B------:R-:W-:-:S04]  /*ece0*/  @!P0 IMAD.WIDE.U32 R2, R33, R6, R2 ;  /* 0x0000000621028225 */ /* 0x000fc800078e0002 */
[----:B------:R-:W-:Y:S02]  /*ecf0*/  @!P0 IMAD R8, R33, R7, R8 ;  /* 0x0000000721088224 */ /* 0x000fe400078e0208 */
[----:B------:R-:W0:Y:S02]  /*ed00*/  @!P0 LDC.64 R6, c[0x0][0x418] ;  /* 0x00010600ff068b82 */ /* 0x000e240000000a00 */
[----:B------:R-:W-:Y:S01]  /*ed10*/  @!P0 IMAD.IADD R8, R8, 0x1, R3 ;  /* 0x0000000108088824 */ /* 0x000fe200078e0203 */
[C---:B0-----:R-:W-:Y:S02]  /*ed20*/  @!P0 LEA R10, P2, R2.reuse, R6, 0x2 ;  /* 0x00000006020a8211 */ /* 0x041fe400078410ff */
[----:B------:R-:W-:Y:S02]  /*ed30*/  @!P1 SHF.R.S32.HI R3, RZ, 0x1f, R12 ;  /* 0x0000001fff039819 */ /* 0x000fe4000001140c */
[----:B------:R-:W-:Y:S02]  /*ed40*/  @!P0 LEA.HI.X R11, R2, R7, R8, 0x2, P2 ;  /* 0x00000007020b8211 */ /* 0x000fe400010f1408 */
[----:B------:R-:W0:Y:S01]  /*ed50*/  @!P1 LDC.64 R8, c[0x0][0x428] ;  /* 0x00010a00ff089b82 */ /* 0x000e220000000a00 */
[----:B------:R-:W-:Y:S01]  /*ed60*/  @!P1 IMAD.MOV.U32 R2, RZ, RZ, R12 ;  /* 0x000000ffff029224 */ /* 0x000fe200078e000c */
[----:B------:R-:W-:-:S06]  /*ed70*/  MOV R6, RZ ;  /* 0x000000ff00067202 */ /* 0x000fcc0000000f00 */
[----:B------:R2:W5:Y:S01]  /*ed80*/  @!P0 LDG.E R6, desc[UR52][R10.64] ;  /* 0x000000340a068981 */ /* 0x000562000c1e1900 */
[-C--:B0-----:R-:W-:Y:S02]  /*ed90*/  @!P1 IMAD R7, R13, R8.reuse, RZ ;  /* 0x000000080d079224 */ /* 0x081fe400078e02ff */
[----:B------:R-:W-:-:S04]  /*eda0*/  @!P1 IMAD.WIDE.U32 R2, R33, R8, R2 ;  /* 0x0000000821029225 */ /* 0x000fc800078e0002 */
[----:B------:R-:W-:Y:S02]  /*edb0*/  @!P1 IMAD R7, R33, R9, R7 ;  /* 0x0000000921079224 */ /* 0x000fe400078e0207 */
[----:B------:R-:W0:Y:S02]  /*edc0*/  @!P1 LDC.64 R8, c[0x0][0x418] ;  /* 0x00010600ff089b82 */ /* 0x000e240000000a00 */
[----:B------:R-:W-:Y:S01]  /*edd0*/  @!P1 IMAD.IADD R7, R3, 0x1, R7 ;  /* 0x0000000103079824 */ /* 0x000fe200078e0207 */
[----:B------:R-:W-:Y:S02]  /*ede0*/  ISETP.GT.U32.AND P2, PT, R14, 0x9f, PT ;  /* 0x0000009f0e00780c */ /* 0x000fe40003f44070 */
[----:B0-----:R-:W-:-:S04]  /*edf0*/  @!P1 LEA R8, P0, R2, R8, 0x2 ;  /* 0x0000000802089211 */ /* 0x001fc800078010ff */
[----:B------:R-:W-:Y:S01]  /*ee00*/  @!P1 LEA.HI.X R9, R2, R9, R7, 0x2, P0 ;  /* 0x0000000902099211 */ /* 0x000fe200000f1407 */
[----:B------:R-:W-:Y:S01]  /*ee10*/  IMAD.MOV.U32 R7, RZ, RZ, RZ ;  /* 0x000000ffff077224 */ /* 0x000fe200078e00ff */
[----:B------:R-:W0:Y:S01]  /*ee20*/  LDC R2, c[0x0][0x2f4] ;  /* 0x0000bd00ff027b82 */ /* 0x000e220000000800 */
[----:B------:R-:W-:Y:S02]  /*ee30*/  IMAD.MOV R3, RZ, RZ, -R4 ;  /* 0x000000ffff037224 */ /* 0x000fe400078e0a04 */
[----:B------:R-:W-:Y:S02]  /*ee40*/  IMAD.U32 R4, RZ, RZ, UR46 ;  /* 0x0000002eff047e24 */ /* 0x000fe4000f8e00ff */
[----:B------:R3:W5:Y:S01]  /*ee50*/  @!P1 LDG.E R7, desc[UR52][R8.64] ;  /* 0x0000003408079981 */ /* 0x000762000c1e1900 */
[----:B------:R-:W-:Y:S01]  /*ee60*/  @P2 LOP3.LUT R36, R36, 0x8, RZ, 0xfc, !PT ;  /* 0x0000000824242812 */ /* 0x000fe200078efcff */
[----:B--2---:R-:W-:Y:S01]  /*ee70*/  IMAD.U32 R11, RZ, RZ, UR42 ;  /* 0x0000002aff0b7e24 */ /* 0x004fe2000f8e00ff */
[----:B------:R-:W-:-:S02]  /*ee80*/  ISETP.NE.AND P3, PT, R4, 0x3, PT ;  /* 0x000000030400780c */ /* 0x000fc40003f65270 */
[----:B------:R-:W-:Y:S01]  /*ee90*/  LOP3.LUT R36, R36, 0xffffffef, RZ, 0xc0, !PT ;  /* 0xffffffef24247812 */ /* 0x000fe200078ec0ff */
[----:B------:R-:W-:Y:S01]  /*eea0*/  VIADD R11, R11, 0xffffffff ;  /* 0xffffffff0b0b7836 */ /* 0x000fe20000000000 */
[----:B-1----:R-:W-:Y:S02]  /*eeb0*/  LOP3.LUT R13, R37, 0x40, RZ, 0xfc, !PT ;  /* 0x00000040250d7812 */ /* 0x002fe400078efcff */
[----:B------:R-:W-:Y:S01]  /*eec0*/  LOP3.LUT R36, R36, 0xfffffffb, RZ, 0xc0, !PT ;  /* 0xfffffffb24247812 */ /* 0x000fe200078ec0ff */
[----:B---3--:R-:W-:Y:S01]  /*eed0*/  IMAD R8, R20, R3, R0 ;  /* 0x0000000314087224 */ /* 0x008fe200078e0200 */
[----:B------:R-:W-:-:S05]  /*eee0*/  SHF.R.S32.HI R0, RZ, 0x1f, R26 ;  /* 0x0000001fff007819 */ /* 0x000fca000001141a */
[----:B------:R1:W-:Y:S01]  /*eef0*/  STL [R1], R0 ;  /* 0x0000000001007387 */ /* 0x0003e20000100800 */
[-C--:B0-----:R-:W-:Y:S02]  /*ef00*/  ISETP.GE.AND P1, PT, R37, R2.reuse, PT ;  /* 0x000000022500720c */ /* 0x081fe40003f26270 */
[----:B------:R-:W-:Y:S02]  /*ef10*/  ISETP.GE.AND P0, PT, R13, R2, PT ;  /* 0x000000020d00720c */ /* 0x000fe40003f06270 */
[----:B------:R-:W-:-:S09]  /*ef20*/  LOP3.LUT R13, R37, 0x80, RZ, 0xfc, !PT ;  /* 0x00000080250d7812 */ /* 0x000fd200078efcff */
[----:B------:R-:W-:-:S04]  /*ef30*/  @P1 LOP3.LUT R36, R36, 0x4, RZ, 0xfc, !PT ;  /* 0x0000000424241812 */ /* 0x000fc800078efcff */
[----:B------:R-:W-:-:S04]  /*ef40*/  @P3 LOP3.LUT R36, R36, 0x10, RZ, 0xfc, !PT ;  /* 0x0000001024243812 */ /* 0x000fc800078efcff */
[----:B------:R-:W-:-:S04]  /*ef50*/  LOP3.LUT R36, R36, 0xfffffffd, RZ, 0xc0, !PT ;  /* 0xfffffffd24247812 */ /* 0x000fc800078ec0ff */
[----:B------:R-:W-:Y:S02]  /*ef60*/  @P0 LOP3.LUT R36, R36, 0x2, RZ, 0xfc, !PT ;  /* 0x0000000224240812 */ /* 0x000fe400078efcff */
[----:B------:R-:W-:Y:S02]  /*ef70*/  ISETP.GE.AND P0, PT, R13, R2, PT ;  /* 0x000000020d00720c */ /* 0x000fe40003f06270 */
[----:B------:R-:W-:-:S11]  /*ef80*/  LOP3.LUT R36, R36, 0xfffffffe, RZ, 0xc0, !PT ;  /* 0xfffffffe24247812 */ /* 0x000fd600078ec0ff */
[----:B------:R-:W-:Y:S01]  /*ef90*/  @P0 LOP3.LUT R36, R36, 0x1, RZ, 0xfc, !PT ;  /* 0x0000000124240812 */ /* 0x000fe200078efcff */
[----:B-1----:R-:W-:Y:S06]  /*efa0*/  @!P3 BRA `(.L_x_3890) ;  /* 0x000000000004b947 */ /* 0x002fec0003800000 */
[----:B------:R-:W-:Y:S01]  /*efb0*/  BPT.TRAP 0x1 ;  /* 0x000000040000795c */ /* 0x000fe20000300000 */
.L_x_3890:
[----:B------:R-:W-:Y:S01]  /*efc0*/  IMAD R4, R31, 0x8, R18 ;  /* 0x000000081f047824 */ /* 0x000fe200078e0212 */
[----:B------:R-:W-:Y:S01]  /*efd0*/  SHF.L.U32 R0, R34, 0x1f, RZ ;  /* 0x0000001f22007819 */ /* 0x000fe200000006ff */
[----:B------:R-:W-:Y:S01]  /*efe0*/  BSSY B0, `(.L_x_3891) ;  /* 0x0000005000007945 */ /* 0x000fe20003800000 */
[----:B------:R-:W-:Y:S02]  /*eff0*/  SHF.R.S32.HI R30, RZ, 0x1f, R5 ;  /* 0x0000001fff1e7819 */ /* 0x000fe40000011405 */
[----:B------:R-:W0:Y:S01]  /*f000*/  SYNCS.PHASECHK.TRANS64.TRYWAIT P0, [R4+URZ+0x33480], R0 ;  /* 0x03348000040075a7 */ /* 0x000e22000800017f */
[----:B------:R1:W-:Y:S02]  /*f010*/  STL [R1+0x14], R0 ;  /* 0x0000140001007387 */ /* 0x0003e40000100800 */
[----:B01----:R-:W-:Y:S05]  /*f020*/  @!P0 BRA `(.L_x_3892) ;  /* 0x00000054006c8947 */ /* 0x003fea0003800000 */
.L_x_3972:
[----:B------:R-:W-:Y:S05]  /*f030*/  BSYNC B0 ;  /* 0x0000000000007941 */ /* 0x000fea0003800000 */
.L_x_3891:
[----:B------:R-:W2:Y:S01]  /*f040*/  LDL R9, [R1] ;  /* 0x0000000001097983 */ /* 0x000ea20000100800 */
[----:B------:R-:W-:-:S03]  /*f050*/  ULDC.64 UR4, c[0x0][0x328] ;  /* 0x0000ca0000047ab9 */ /* 0x000fc60000000a00 */
[----:B------:R-:W3:Y:S01]  /*f060*/  LDL R12, [R1+0xc] ;  /* 0x00000c00010c7983 */ /* 0x000ee20000100800 */
[----:B0-----:R-:W-:Y:S01]  /*f070*/  IMAD R0, R30, UR4, RZ ;  /* 0x000000041e007c24 */ /* 0x001fe2000f8e02ff */
[----:B-----5:R-:W-:Y:S01]  /*f080*/  SHF.R.S32.HI R32, RZ, 0x1f, R7 ;  /* 0x0000001fff207819 */ /* 0x020fe20000011407 */
[C---:B------:R-:W-:Y:S01]  /*f090*/  IMAD.WIDE.U32 R2, R5.reuse, UR4, RZ ;  /* 0x0000000405027c25 */ /* 0x040fe2000f8e00ff */
[----:B------:R-:W-:Y:S01]  /*f0a0*/  ULDC.64 UR6, c[0x0][0x338] ;  /* 0x0000ce0000067ab9 */ /* 0x000fe20000000a00 */
[----:B------:R-:W0:Y:S01]  /*f0b0*/  S2R R13, SR_TID.X ;  /* 0x00000000000d7919 */ /* 0x000e220000002100 */
[----:B------:R-:W-:Y:S01]  /*f0c0*/  ULDC.64 UR8, c[0x0][0x330] ;  /* 0x0000cc0000087ab9 */ /* 0x000fe20000000a00 */
[----:B------:R-:W-:Y:S01]  /*f0d0*/  IMAD R0, R5, UR5, R0 ;  /* 0x0000000505007c24 */ /* 0x000fe2000f8e0200 */
[----:B------:R-:W-:Y:S01]  /*f0e0*/  SHF.R.S32.HI R27, RZ, 0x1f, R8 ;  /* 0x0000001fff1b7819 */ /* 0x000fe20000011408 */
[----:B------:R-:W-:Y:S01]  /*f0f0*/  ULDC.64 UR10, c[0x0][0x318] ;  /* 0x0000c600000a7ab9 */ /* 0x000fe20000000a00 */
[----:B------:R-:W-:Y:S01]  /*f100*/  SHF.R.S32.HI R28, RZ, 0x1f, R6 ;  /* 0x0000001fff1c7819 */ /* 0x000fe20000011406 */
[----:B------:R-:W-:Y:S01]  /*f110*/  IMAD.IADD R3, R3, 0x1, R0 ;  /* 0x0000000103037824 */ /* 0x000fe200078e0200 */
[----:B------:R-:W-:Y:S01]  /*f120*/  LOP3.LUT R36, R36, 0xffffffdf, RZ, 0xc0, !PT ;  /* 0xffffffdf24247812 */ /* 0x000fe200078ec0ff */
[----:B------:R-:W-:-:S02]  /*f130*/  IMAD R0, R32, UR6, RZ ;  /* 0x0000000620007c24 */ /* 0x000fc4000f8e02ff */
[----:B------:R-:W-:-:S04]  /*f140*/  IMAD.WIDE.U32 R2, R7, UR6, R2 ;  /* 0x0000000607027c25 */ /* 0x000fc8000f8e0002 */
[----:B------:R-:W-:-:S04]  /*f150*/  IMAD R0, R7, UR7, R0 ;  /* 0x0000000707007c24 */ /* 0x000fc8000f8e0200 */
[----:B------:R-:W-:Y:S02]  /*f160*/  IMAD.IADD R3, R3, 0x1, R0 ;  /* 0x0000000103037824 */ /* 0x000fe400078e0200 */
[----:B------:R-:W-:-:S03]  /*f170*/  IMAD.WIDE.U32 R2, R26, UR8, R2 ;  /* 0x000000081a027c25 */ /* 0x000fc6000f8e0002 */
[----:B------:R-:W-:Y:S02]  /*f180*/  IADD3 R20, P0, R2, UR10, RZ ;  /* 0x0000000a02147c10 */ /* 0x000fe4000ff1e0ff */
[----:B0-----:R-:W-:-:S04]  /*f190*/  LOP3.LUT R13, R13, 0x7f, RZ, 0xc0, !PT ;  /* 0x0000007f0d0d7812 */ /* 0x001fc800078ec0ff */
[----:B------:R-:W-:Y:S01]  /*f1a0*/  SHF.R.U32.HI R13, RZ, 0x2, R13 ;  /* 0x00000002ff0d7819 */ /* 0x000fe2000001160d */
[----:B--2---:R-:W-:Y:S02]  /*f1b0*/  IMAD R0, R9, UR8, RZ ;  /* 0x0000000809007c24 */ /* 0x004fe4000f8e02ff */
[----:B------:R-:W-:Y:S02]  /*f1c0*/  IMAD R9, R27, UR4, RZ ;  /* 0x000000041b097c24 */ /* 0x000fe4000f8e02ff */
[----:B------:R-:W-:Y:S02]  /*f1d0*/  IMAD R0, R26, UR9, R0 ;  /* 0x000000091a007c24 */ /* 0x000fe4000f8e0200 */
[C---:B------:R-:W-:Y:S02]  /*f1e0*/  IMAD R9, R8.reuse, UR5, R9 ;  /* 0x0000000508097c24 */ /* 0x040fe4000f8e0209 */
[----:B---3--:R-:W-:Y:S01]  /*f1f0*/  IMAD R21, R31, 0x7800, R12 ;  /* 0x000078001f157824 */ /* 0x008fe200078e020c */
[----:B------:R-:W-:Y:S01]  /*f200*/  IADD3.X R10, R3, UR11, R0, P0, !PT ;  /* 0x0000000b030a7c10 */ /* 0x000fe200087fe400 */
[----:B------:R-:W-:Y:S01]  /*f210*/  IMAD.WIDE.U32 R2, R8, UR4, RZ ;  /* 0x0000000408027c25 */ /* 0x000fe2000f8e00ff */
[----:B------:R-:W-:-:S03]  /*f220*/  UMOV UR4, 0xffffffff ;  /* 0xffffffff00047882 */ /* 0x000fc60000000000 */
[----:B------:R-:W-:Y:S02]  /*f230*/  IMAD.IADD R3, R3, 0x1, R9 ;  /* 0x0000000103037824 */ /* 0x000fe400078e0209 */
[----:B------:R-:W-:Y:S02]  /*f240*/  IMAD R9, R28, UR6, RZ ;  /* 0x000000061c097c24 */ /* 0x000fe4000f8e02ff */
[----:B------:R-:W-:-:S04]  /*f250*/  IMAD.WIDE.U32 R2, R6, UR6, R2 ;  /* 0x0000000606027c25 */ /* 0x000fc8000f8e0002 */
[----:B------:R-:W-:-:S04]  /*f260*/  IMAD R9, R6, UR7, R9 ;  /* 0x0000000706097c24 */ /* 0x000fc8000f8e0209 */
[----:B------:R-:W-:Y:S02]  /*f270*/  IMAD.IADD R3, R3, 0x1, R9 ;  /* 0x0000000103037824 */ /* 0x000fe400078e0209 */
[----:B------:R-:W-:Y:S02]  /*f280*/  IMAD.MOV.U32 R9, RZ, RZ, -0xa0 ;  /* 0xffffff60ff097424 */ /* 0x000fe400078e00ff */
[----:B------:R-:W-:-:S04]  /*f290*/  IMAD.WIDE.U32 R2, R26, UR8, R2 ;  /* 0x000000081a027c25 */ /* 0x000fc8000f8e0002 */
[----:B------:R-:W-:Y:S01]  /*f2a0*/  IMAD R9, R11, R9, UR41 ;  /* 0x000000290b097e24 */ /* 0x000fe2000f8e0209 */
[----:B------:R-:W-:-:S03]  /*f2b0*/  IADD3 R23, P0, R2, UR10, RZ ;  /* 0x0000000a02177c10 */ /* 0x000fc6000ff1e0ff */
[----:B------:R-:W-:Y:S01]  /*f2c0*/  IMAD.IADD R9, R9, 0x1, -R13 ;  /* 0x0000000109097824 */ /* 0x000fe200078e0a0d */
[----:B------:R-:W-:-:S04]  /*f2d0*/  IADD3.X R22, R0, UR11, R3, P0, !PT ;  /* 0x0000000b00167c10 */ /* 0x000fc800087fe403 */
[----:B------:R-:W-:-:S13]  /*f2e0*/  ISETP.GE.AND P0, PT, R9, 0x1, PT ;  /* 0x000000010900780c */ /* 0x000fda0003f06270 */
[----:B------:R-:W-:Y:S01]  /*f2f0*/  @P0 LOP3.LUT R36, R36, 0x20, RZ, 0xfc, !PT ;  /* 0x0000002024240812 */ /* 0x000fe200078efcff */
[----:B------:R-:W-:Y:S06]  /*f300*/  BRA.DIV UR4, `(.L_x_3893) ;  /* 0x0000005204cc7947 */ /* 0x000fec000b800000 */
[----:B------:R-:W0:Y:S01]  /*f310*/  SHFL.IDX PT, R2, R20, RZ, 0x1c1f ;  /* 0x001c1fff14027589 */ /* 0x000e2200000e0000 */
[----:B------:R-:W1:Y:S01]  /*f320*/  LDC R12, c[0x0][0x2f4] ;  /* 0x0000bd00ff0c7b82 */ /* 0x000e620000000800 */
[C---:B------:R-:W-:Y:S02]  /*f330*/  LOP3.LUT R13, R37.reuse, 0x40, RZ, 0xfc, !PT ;  /* 0x00000040250d7812 */ /* 0x040fe400078efcff */
[----:B------:R-:W2:Y:S01]  /*f340*/  SHFL.IDX PT, R0, R10, RZ, 0x1c1f ;  /* 0x001c1fff0a007589 */ /* 0x000ea200000e0000 */
[----:B------:R-:W-:Y:S02]  /*f350*/  LOP3.LUT R11, R37, 0x80, RZ, 0xfc, !PT ;  /* 0x00000080250b7812 */ /* 0x000fe400078efcff */
[C---:B------:R-:W-:Y:S01]  /*f360*/  ISETP.GE.AND P6, PT, R9.reuse, 0x81, PT ;  /* 0x000000810900780c */ /* 0x040fe20003fc6270 */
[----:B------:R-:W-:Y:S01]  /*f370*/  SHFL.IDX PT, R22, R22, RZ, 0x1c1f ;  /* 0x001c1fff16167589 */ /* 0x000fe200000e0000 */
[----:B------:R-:W-:Y:S02]  /*f380*/  LOP3.LUT R36, R36, 0xffffff7f, RZ, 0xc0, !PT ;  /* 0xffffff7f24247812 */ /* 0x000fe400078ec0ff */
[----:B------:R-:W-:-:S02]  /*f390*/  ISETP.GE.AND P5, PT, R9, 0x21, PT ;  /* 0x000000210900780c */ /* 0x000fc40003fa6270 */
[----:B------:R-:W-:-:S07]  /*f3a0*/  ISETP.GE.AND P4, PT, R9, 0x41, PT ;  /* 0x000000410900780c */ /* 0x000fce0003f86270 */
[----:B------:R-:W-:Y:S02]  /*f3b0*/  @P6 LOP3.LUT R36, R36, 0x80, RZ, 0xfc, !PT ;  /* 0x0000008024246812 */ /* 0x000fe400078efcff */
[C---:B0-----:R-:W-:Y:S02]  /*f3c0*/  IADD3 R2, P0, R37.reuse, R2, RZ ;  /* 0x0000000225027210 */ /* 0x041fe40007f1e0ff */
[-C--:B-1----:R-:W-:Y:S02]  /*f3d0*/  ISETP.GE.AND P2, PT, R37, R12.reuse, PT ;  /* 0x0000000c2500720c */ /* 0x082fe40003f46270 */
[----:B------:R-:W-:Y:S01]  /*f3e0*/  ISETP.GE.AND P1, PT, R13, R12, PT ;  /* 0x0000000c0d00720c */ /* 0x000fe20003f26270 */
[----:B--2---:R-:W-:Y:S01]  /*f3f0*/  IMAD.X R3, RZ, RZ, R0, P0 ;  /* 0x000000ffff037224 */ /* 0x004fe200000e0600 */
[C---:B------:R-:W-:Y:S01]  /*f400*/  ISETP.LT.OR P0, PT, R9.reuse, 0x1, P2 ;  /* 0x000000010900780c */ /* 0x040fe20001701670 */
[----:B------:R-:W-:Y:S01]  /*f410*/  IMAD.IADD R0, R18, 0x1, R21 ;  /* 0x0000000112007824 */ /* 0x000fe200078e0215 */
[----:B------:R-:W-:-:S11]  /*f420*/  ISETP.LT.OR P3, PT, R9, 0x1, P1 ;  /* 0x000000010900780c */ /* 0x000fd60000f61670 */
[----:B------:R-:W-:Y:S01]  /*f430*/  LDGSTS.E.BYPASS.LTC128B.128 [R0+0xf200], desc[UR52][R2.64], !P0 ;  /* 0x0f20000002007fae */ /* 0x000fe2000c101d74 */
[----:B------:R-:W-:-:S03]  /*f440*/  ISETP.GE.AND P0, PT, R11, R12, PT ;  /* 0x0000000c0b00720c */ /* 0x000fc60003f06270 */
        /* <DEDUP_REMOVED lines=10> */
[----:B------:R-:W-:Y:S01]  /*f4f0*/  LDGSTS.E.BYPASS.LTC128B.128 [R0+0x12200], desc[UR52][R2.64+0x40], !P3 ;  /* 0x1220004002007fae */ /* 0x000fe2000d901d74 */
[----:B------:R-:W-:-:S13]  /*f500*/  ISETP.LT.OR P3, PT, R9, 0x21, P0 ;  /* 0x000000210900780c */ /* 0x000fda0000761670 */
[----:B------:R0:W-:Y:S04]  /*f510*/  LDGSTS.E.BYPASS.LTC128B.128 [R0+0x14a00], desc[UR52][R2.64+0x80], !P3 ;  /* 0x14a0008002007fae */ /* 0x0001e8000d901d74 */
[----:B0-----:R-:W0:Y:S04]  /*f520*/  SHFL.IDX PT, R2, R20, 0x2, 0x1c1f ;  /* 0x005c1f0014027f89 */ /* 0x001e2800000e0000 */
[----:B------:R-:W1:Y:S04]  /*f530*/  SHFL.IDX PT, R3, R10, 0x2, 0x1c1f ;  /* 0x005c1f000a037f89 */ /* 0x000e6800000e0000 */
[----:B------:R-:W-:Y:S01]  /*f540*/  SHFL.IDX PT, R10, R10, 0x3, 0x1c1f ;  /* 0x007c1f000a0a7f89 */ /* 0x000fe200000e0000 */
        /* <DEDUP_REMOVED lines=8> */
[----:B0-----:R-:W0:Y:S02]  /*f5d0*/  SHFL.IDX PT, R2, R20, 0x3, 0x1c1f ;  /* 0x007c1f0014027f89 */ /* 0x001e2400000e0000 */
[----:B0-----:R-:W-:-:S05]  /*f5e0*/  IADD3 R2, P3, R37, R2, RZ ;  /* 0x0000000225027210 */ /* 0x001fca0007f7e0ff */
[----:B------:R-:W-:Y:S01]  /*f5f0*/  IMAD.X R3, RZ, RZ, R10, P3 ;  /* 0x000000ffff037224 */ /* 0x000fe200018e060a */
[----:B------:R-:W-:-:S13]  /*f600*/  ISETP.LT.OR P3, PT, R9, 0x61, P2 ;  /* 0x000000610900780c */ /* 0x000fda0001761670 */
[----:B------:R-:W-:Y:S01]  /*f610*/  LDGSTS.E.BYPASS.LTC128B.128 [R0+0x10a00], desc[UR52][R2.64], !P3 ;  /* 0x10a0000002007fae */ /* 0x000fe2000d901d74 */
[----:B------:R-:W-:-:S13]  /*f620*/  ISETP.LT.OR P3, PT, R9, 0x61, P1 ;  /* 0x000000610900780c */ /* 0x000fda0000f61670 */
[----:B------:R-:W-:Y:S01]  /*f630*/  LDGSTS.E.BYPASS.LTC128B.128 [R0+0x13200], desc[UR52][R2.64+0x40], !P3 ;  /* 0x1320004002007fae */ /* 0x000fe2000d901d74 */
[----:B------:R-:W-:-:S13]  /*f640*/  ISETP.LT.OR P3, PT, R9, 0x61, P0 ;  /* 0x000000610900780c */ /* 0x000fda0000761670 */
[----:B------:R0:W-:Y:S01]  /*f650*/  LDGSTS.E.BYPASS.LTC128B.128 [R0+0x15a00], desc[UR52][R2.64+0x80], !P3 ;  /* 0x15a0008002007fae */ /* 0x0001e2000d901d74 */
[----:B------:R-:W-:-:S03]  /*f660*/  ISETP.GE.AND P3, PT, R9, 0x61, PT ;  /* 0x000000610900780c */ /* 0x000fc60003f66270 */
[----:B0-----:R0:W1:Y:S10]  /*f670*/  SHFL.IDX PT, R2, R23, RZ, 0x1c1f ;  /* 0x001c1fff17027589 */ /* 0x00107400000e0000 */
.L_x_3984:
[C---:B------:R-:W-:Y:S02]  /*f680*/  ISETP.LT.OR P2, PT, R9.reuse, 0x81, P2 ;  /* 0x000000810900780c */ /* 0x040fe40001741670 */
        /* <DEDUP_REMOVED lines=8> */
[----:B------:R1:W-:Y:S04]  /*f710*/  LDGSTS.E.BYPASS.LTC128B.128 [R0+0x13a00], desc[UR52][R2.64+0x40], !P1 ;  /* 0x13a0004002007fae */ /* 0x0003e8000c901d74 */
[----:B------:R1:W-:Y:S01]  /*f720*/  LDGSTS.E.BYPASS.LTC128B.128 [R0+0x16200], desc[UR52][R2.64+0x80], !P0 ;  /* 0x1620008002007fae */ /* 0x0003e2000c101d74 */
[----:B------:R-:W-:Y:S01]  /*f730*/  PLOP3.LUT P0, PT, PT, PT, PT, 0x80, 0x0 ;  /* 0x000000000000781c */ /* 0x000fe20003f0f070 */
[----:B------:R-:W-:-:S12]  /*f740*/  NOP ;  /* 0x0000000000007918 */ /* 0x000fd80000000000 */
.L_x_3894:
        /* <DEDUP_REMOVED lines=11> */
.L_x_3895:
[----:B------:R1:W-:Y:S01]  /*f800*/  SYNCS.ARRIVE.TRANS64.A1T0 RZ, [R4+URZ+0x33470], RZ ;  /* 0x033470ff04ff79a7 */ /* 0x0003e2000810003f */
[----:B------:R-:W-:Y:S05]  /*f810*/  @!P2 BRA `(.L_x_3896) ;  /* 0x000000000004a947 */ /* 0x000fea0003800000 */
[----:B------:R-:W-:Y:S01]  /*f820*/  BPT.TRAP 0x1 ;  /* 0x000000040000795c */ /* 0x000fe20000300000 */
.L_x_3896:
[----:B------:R-:W2:Y:S01]  /*f830*/  LDL R2, [R1+0x14] ;  /* 0x0000140001027983 */ /* 0x000ea20000100800 */
[----:B------:R-:W-:Y:S01]  /*f840*/  BSSY B0, `(.L_x_3897) ;  /* 0x0000003000007945 */ /* 0x000fe20003800000 */
[----:B--2---:R-:W2:Y:S03]  /*f850*/  SYNCS.PHASECHK.TRANS64.TRYWAIT P0, [R4+URZ+0x33440], R2 ;  /* 0x03344002040075a7 */ /* 0x004ea6000800017f */
[----:B--2---:R-:W-:Y:S05]  /*f860*/  @!P0 BRA `(.L_x_3898) ;  /* 0x0000005400808947 */ /* 0x004fea0003800000 */
.L_x_3985:
[----:B------:R-:W-:Y:S05]  /*f870*/  BSYNC B0 ;  /* 0x0000000000007941 */ /* 0x000fea0003800000 */
.L_x_3897:
[----:B------:R-:W3:Y:S01]  /*f880*/  LDL R12, [R1] ;  /* 0x00000000010c7983 */ /* 0x000ee20000100800 */
[----:B------:R-:W-:Y:S01]  /*f890*/  ULDC.64 UR4, c[0x0][0x300] ;  /* 0x0000c00000047ab9 */ /* 0x000fe20000000a00 */
[----:B------:R-:W-:Y:S01]  /*f8a0*/  ULDC.64 UR6, c[0x0][0x310] ;  /* 0x0000c40000067ab9 */ /* 0x000fe20000000a00 */
[----:B------:R-:W-:Y:S02]  /*f8b0*/  IMAD R9, R30, UR4, RZ ;  /* 0x000000041e097c24 */ /* 0x000fe4000f8e02ff */
[----:B--2---:R-:W-:-:S04]  /*f8c0*/  IMAD.WIDE.U32 R2, R5, UR4, RZ ;  /* 0x0000000405027c25 */ /* 0x004fc8000f8e00ff */
[----:B------:R-:W-:Y:S02]  /*f8d0*/  IMAD R9, R5, UR5, R9 ;  /* 0x0000000505097c24 */ /* 0x000fe4000f8e0209 */
[----:B------:R-:W-:Y:S02]  /*f8e0*/  IMAD R32, R32, UR6, RZ ;  /* 0x0000000620207c24 */ /* 0x000fe4000f8e02ff */
[----:B------:R-:W-:Y:S02]  /*f8f0*/  IMAD.IADD R3, R3, 0x1, R9 ;  /* 0x0000000103037824 */ /* 0x000fe400078e0209 */
[C---:B------:R-:W-:Y:S02]  /*f900*/  IMAD R32, R7.reuse, UR7, R32 ;  /* 0x0000000707207c24 */ /* 0x040fe4000f8e0220 */
[----:B------:R-:W-:-:S04]  /*f910*/  IMAD.WIDE.U32 R2, R7, UR6, R2 ;  /* 0x0000000607027c25 */ /* 0x000fc8000f8e0002 */
[----:B------:R-:W-:Y:S01]  /*f920*/  IMAD R5, R27, UR4, RZ ;  /* 0x000000041b057c24 */ /* 0x000fe2000f8e02ff */
[----:B------:R-:W-:Y:S01]  /*f930*/  IADD3 R11, R3, R32, RZ ;  /* 0x00000020030b7210 */ /* 0x000fe20007ffe0ff */
[----:B------:R-:W-:Y:S02]  /*f940*/  IMAD.MOV.U32 R10, RZ, RZ, R2 ;  /* 0x000000ffff0a7224 */ /* 0x000fe400078e0002 */
[C---:B------:R-:W-:Y:S02]  /*f950*/  IMAD R5, R8.reuse, UR5, R5 ;  /* 0x0000000508057c24 */ /* 0x040fe4000f8e0205 */
[----:B------:R-:W-:Y:S01]  /*f960*/  IMAD.WIDE.U32 R2, R8, UR4, RZ ;  /* 0x0000000408027c25 */ /* 0x000fe2000f8e00ff */
[----:B------:R-:W-:-:S03]  /*f970*/  ULDC.64 UR4, c[0x0][0x308] ;  /* 0x0000c20000047ab9 */ /* 0x000fc60000000a00 */
[----:B------:R-:W-:Y:S02]  /*f980*/  IMAD.IADD R3, R3, 0x1, R5 ;  /* 0x0000000103037824 */ /* 0x000fe400078e0205 */
[----:B------:R-:W-:Y:S02]  /*f990*/  IMAD R7, R28, UR6, RZ ;  /* 0x000000061c077c24 */ /* 0x000fe4000f8e02ff */
[----:B------:R-:W-:-:S04]  /*f9a0*/  IMAD.WIDE.U32 R2, R6, UR6, R2 ;  /* 0x0000000606027c25 */ /* 0x000fc8000f8e0002 */
[----:B------:R-:W-:Y:S01]  /*f9b0*/  IMAD R7, R6, UR7, R7 ;  /* 0x0000000706077c24 */ /* 0x000fe2000f8e0207 */
[----:B------:R-:W-:Y:S01]  /*f9c0*/  ULDC.64 UR6, c[0x0][0x2e8] ;  /* 0x0000ba0000067ab9 */ /* 0x000fe20000000a00 */
[----:B------:R-:W-:-:S04]  /*f9d0*/  IMAD.WIDE.U32 R10, R26, UR4, R10 ;  /* 0x000000041a0a7c25 */ /* 0x000fc8000f8e000a */
[----:B------:R-:W-:Y:S01]  /*f9e0*/  IMAD.IADD R3, R3, 0x1, R7 ;  /* 0x0000000103037824 */ /* 0x000fe200078e0207 */
[----:B------:R-:W-:Y:S01]  /*f9f0*/  IADD3 R5, P0, R10, UR6, RZ ;  /* 0x000000060a057c10 */ /* 0x000fe2000ff1e0ff */
[----:B------:R-:W-:-:S04]  /*fa00*/  IMAD.WIDE.U32 R2, R26, UR4, R2 ;  /* 0x000000041a027c25 */ /* 0x000fc8000f8e0002 */
[----:B---3--:R-:W-:Y:S01]  /*fa10*/  IMAD R8, R12, UR4, RZ ;  /* 0x000000040c087c24 */ /* 0x008fe2000f8e02ff */
[----:B------:R-:W-:-:S03]  /*fa20*/  UMOV UR4, 0xffffffff ;  /* 0xffffffff00047882 */ /* 0x000fc60000000000 */
[----:B------:R-:W-:-:S05]  /*fa30*/  IMAD R8, R26, UR5, R8 ;  /* 0x000000051a087c24 */ /* 0x000fca000f8e0208 */
[----:B------:R-:W-:Y:S02]  /*fa40*/  IADD3.X R10, R11, UR7, R8, P0, !PT ;  /* 0x000000070b0a7c10 */ /* 0x000fe400087fe408 */
[----:B------:R-:W-:-:S04]  /*fa50*/  IADD3 R6, P0, R2, UR6, RZ ;  /* 0x0000000602067c10 */ /* 0x000fc8000ff1e0ff */
[----:B------:R-:W-:Y:S01]  /*fa60*/  IADD3.X R7, R8, UR7, R3, P0, !PT ;  /* 0x0000000708077c10 */ /* 0x000fe200087fe403 */
[----:B------:R-:W-:Y:S08]  /*fa70*/  BRA.DIV UR4, `(.L_x_3899) ;  /* 0x0000005604147947 */ /* 0x000ff0000b800000 */
[----:B------:R-:W2:Y:S01]  /*fa80*/  SHFL.IDX PT, R3, R5, RZ, 0x1c1f ;  /* 0x001c1fff05037589 */ /* 0x000ea200000e0000 */
[----:B------:R-:W-:Y:S01]  /*fa90*/  LOP3.LUT R36, R36, 0xfffffdff, RZ, 0xc0, !PT ;  /* 0xfffffdff24247812 */ /* 0x000fe200078ec0ff */
[----:B------:R-:W3:Y:S01]  /*faa0*/  LDC R9, c[0x0][0x2f4] ;  /* 0x0000bd00ff097b82 */ /* 0x000ee20000000800 */
[C---:B------:R-:W-:Y:S01]  /*fab0*/  LOP3.LUT R11, R37.reuse, 0x40, RZ, 0xfc, !PT ;  /* 0x00000040250b7812 */ /* 0x040fe200078efcff */
[----:B------:R-:W4:Y:S01]  /*fac0*/  SHFL.IDX PT, R2, R10, RZ, 0x1c1f ;  /* 0x001c1fff0a027589 */ /* 0x000f2200000e0000 */
[----:B------:R-:W-:Y:S02]  /*fad0*/  @P3 LOP3.LUT R36, R36, 0x200, RZ, 0xfc, !PT ;  /* 0x0000020024243812 */ /* 0x000fe400078efcff */
[----:B------:R-:W-:Y:S01]  /*fae0*/  LOP3.LUT R8, R37, 0x80, RZ, 0xfc, !PT ;  /* 0x0000008025087812 */ /* 0x000fe200078efcff */
[----:B------:R-:W-:Y:S01]  /*faf0*/  SHFL.IDX PT, R7, R7, RZ, 0x1c1f ;  /* 0x001c1fff07077589 */ /* 0x000fe200000e0000 */
[----:B------:R-:W-:-:S03]  /*fb00*/  LOP3.LUT P3, RZ, R36, 0x20, RZ, 0xc0, !PT ;  /* 0x0000002024ff7812 */ /* 0x000fc6000786c0ff */
[----:B------:R-:W-:Y:S10]  /*fb10*/  SHFL.IDX PT, R14, R6, RZ, 0x1c1f ;  /* 0x001c1fff060e7589 */ /* 0x000ff400000e0000 */
[----:B--2---:R-:W-:-:S02]  /*fb20*/  @P3 IADD3 R3, P0, R37, R3, RZ ;  /* 0x0000000325033210 */ /* 0x004fc40007f1e0ff */
[-C--:B---3--:R-:W-:Y:S02]  /*fb30*/  ISETP.GE.AND P6, PT, R37, R9.reuse, PT ;  /* 0x000000092500720c */ /* 0x088fe40003fc6270 */
[-C--:B------:R-:W-:Y:S01]  /*fb40*/  ISETP.GE.AND P2, PT, R11, R9.reuse, PT ;  /* 0x000000090b00720c */ /* 0x080fe20003f46270 */
[----:B----4-:R-:W-:Y:S01]  /*fb50*/  @P3 IMAD.X R2, RZ, RZ, R2, P0 ;  /* 0x000000ffff023224 */ /* 0x010fe200000e0602 */
[----:B------:R-:W-:-:S04]  /*fb60*/  ISETP.GE.AND P1, PT, R8, R9, PT ;  /* 0x000000090800720c */ /* 0x000fc80003f26270 */
[----:B------:R-:W-:-:S04]  /*fb70*/  @P3 LOP3.LUT R3, R3, R2, RZ, 0x3c, !PT ;  /* 0x0000000203033212 */ /* 0x000fc800078e3cff */
[----:B------:R-:W-:-:S04]  /*fb80*/  @P3 LOP3.LUT R2, R3, R2, RZ, 0x3c, !PT ;  /* 0x0000000203023212 */ /* 0x000fc800078e3cff */
[----:B------:R-:W-:-:S05]  /*fb90*/  @P3 LOP3.LUT R3, R3, R2, RZ, 0x3c, !PT ;  /* 0x0000000203033212 */ /* 0x000fca00078e3cff */
[----:B------:R-:W-:Y:S04]  /*fba0*/  @P3 LDGSTS.E.BYPASS.LTC128B.128 [R0+0x24200], desc[UR52][R2.64], !P6 ;  /* 0x2420000002003fae */ /* 0x000fe8000f101d74 */
[----:B------:R-:W-:Y:S04]  /*fbb0*/  @P3 LDGSTS.E.BYPASS.LTC128B.128 [R0+0x26a00], desc[UR52][R2.64+0x40], !P2 ;  /* 0x26a0004002003fae */ /* 0x000fe8000d101d74 */
[----:B------:R2:W-:Y:S01]  /*fbc0*/  @P3 LDGSTS.E.BYPASS.LTC128B.128 [R0+0x29200], desc[UR52][R2.64+0x80], !P1 ;  /* 0x2920008002003fae */ /* 0x0005e2000c901d74 */
[----:B------:R-:W-:-:S03]  /*fbd0*/  LOP3.LUT P3, RZ, R36, 0x200, RZ, 0xc0, !PT ;  /* 0x0000020024ff7812 */ /* 0x000fc6000786c0ff */
[----:B--2---:R-:W2:Y:S04]  /*fbe0*/  SHFL.IDX PT, R3, R5, 0x1, 0x1c1f ;  /* 0x003c1f0005037f89 */ /* 0x004ea800000e0000 */
[----:B------:R-:W3:Y:S01]  /*fbf0*/  SHFL.IDX PT, R2, R10, 0x1, 0x1c1f ;  /* 0x003c1f000a027f89 */ /* 0x000ee200000e0000 */
[----:B--2---:R-:W-:-:S05]  /*fc00*/  @P5 IADD3 R3, P0, R37, R3, RZ ;  /* 0x0000000325035210 */ /* 0x004fca0007f1e0ff */
[----:B---3--:R-:W-:-:S05]  /*fc10*/  @P5 IMAD.X R2, RZ, RZ, R2, P0 ;  /* 0x000000ffff025224 */ /* 0x008fca00000e0602 */
[----:B------:R-:W-:-:S04]  /*fc20*/  @P5 LOP3.LUT R3, R3, R2, RZ, 0x3c, !PT ;  /* 0x0000000203035212 */ /* 0x000fc800078e3cff */
[----:B------:R-:W-:-:S04]  /*fc30*/  @P5 LOP3.LUT R2, R3, R2, RZ, 0x3c, !PT ;  /* 0x0000000203025212 */ /* 0x000fc800078e3cff */
[----:B------:R-:W-:-:S05]  /*fc40*/  @P5 LOP3.LUT R3, R3, R2, RZ, 0x3c, !PT ;  /* 0x0000000203035212 */ /* 0x000fca00078e3cff */
[----:B------:R-:W-:Y:S04]  /*fc50*/  @P5 LDGSTS.E.BYPASS.LTC128B.128 [R0+0x24a00], desc[UR52][R2.64], !P6 ;  /* 0x24a0000002005fae */ /* 0x000fe8000f101d74 */
[----:B------:R-:W-:Y:S04]  /*fc60*/  @P5 LDGSTS.E.BYPASS.LTC128B.128 [R0+0x27200], desc[UR52][R2.64+0x40], !P2 ;  /* 0x2720004002005fae */ /* 0x000fe8000d101d74 */
[----:B------:R2:W-:Y:S04]  /*fc70*/  @P5 LDGSTS.E.BYPASS.LTC128B.128 [R0+0x29a00], desc[UR52][R2.64+0x80], !P1 ;  /* 0x29a0008002005fae */ /* 0x0005e8000c901d74 */
[----:B--2---:R-:W2:Y:S04]  /*fc80*/  SHFL.IDX PT, R3, R5, 0x2, 0x1c1f ;  /* 0x005c1f0005037f89 */ /* 0x004ea800000e0000 */
[----:B------:R-:W3:Y:S04]  /*fc90*/  SHFL.IDX PT, R2, R10, 0x2, 0x1c1f ;  /* 0x005c1f000a027f89 */ /* 0x000ee800000e0000 */
[----:B------:R-:W4:Y:S04]  /*fca0*/  SHFL.IDX PT, R5, R5, 0x3, 0x1c1f ;  /* 0x007c1f0005057f89 */ /* 0x000f2800000e0000 */
[----:B------:R-:W5:Y:S01]  /*fcb0*/  SHFL.IDX PT, R10, R10, 0x3, 0x1c1f ;  /* 0x007c1f000a0a7f89 */ /* 0x000f6200000e0000 */
[----:B--2---:R-:W-:-:S05]  /*fcc0*/  @P4 IADD3 R3, P0, R37, R3, RZ ;  /* 0x0000000325034210 */ /* 0x004fca0007f1e0ff */
[----:B---3--:R-:W-:Y:S01]  /*fcd0*/  @P4 IMAD.X R2, RZ, RZ, R2, P0 ;  /* 0x000000ffff024224 */ /* 0x008fe200000e0602 */
[----:B----4-:R-:W-:-:S04]  /*fce0*/  @P3 IADD3 R8, P0, R37, R5, RZ ;  /* 0x0000000525083210 */ /* 0x010fc80007f1e0ff */
[----:B------:R-:W-:Y:S01]  /*fcf0*/  @P4 LOP3.LUT R3, R3, R2, RZ, 0x3c, !PT ;  /* 0x0000000203034212 */ /* 0x000fe200078e3cff */
[----:B-----5:R-:W-:-:S03]  /*fd00*/  @P3 IMAD.X R9, RZ, RZ, R10, P0 ;  /* 0x000000ffff093224 */ /* 0x020fc600000e060a */
[----:B------:R-:W-:-:S04]  /*fd10*/  @P4 LOP3.LUT R2, R3, R2, RZ, 0x3c, !PT ;  /* 0x0000000203024212 */ /* 0x000fc800078e3cff */
[----:B------:R-:W-:-:S05]  /*fd20*/  @P4 LOP3.LUT R3, R3, R2, RZ, 0x3c, !PT ;  /* 0x0000000203034212 */ /* 0x000fca00078e3cff */
[----:B------:R-:W-:Y:S04]  /*fd30*/  @P4 LDGSTS.E.BYPASS.LTC128B.128 [R0+0x25200], desc[UR52][R2.64], !P6 ;  /* 0x2520000002004fae */ /* 0x000fe8000f101d74 */
[----:B------:R-:W-:Y:S04]  /*fd40*/  @P4 LDGSTS.E.BYPASS.LTC128B.128 [R0+0x27a00], desc[UR52][R2.64+0x40], !P2 ;  /* 0x27a0004002004fae */ /* 0x000fe8000d101d74 */
[----:B------:R2:W-:Y:S02]  /*fd50*/  @P4 LDGSTS.E.BYPASS.LTC128B.128 [R0+0x2a200], desc[UR52][R2.64+0x80], !P1 ;  /* 0x2a20008002004fae */ /* 0x0005e4000c901d74 */
[----:B--2---:R-:W-:-:S02]  /*fd60*/  @P3 IMAD.MOV.U32 R2, RZ, RZ, R8 ;  /* 0x000000ffff023224 */ /* 0x004fc400078e0008 */
[----:B------:R-:W-:-:S05]  /*fd70*/  @P3 IMAD.MOV.U32 R3, RZ, RZ, R9 ;  /* 0x000000ffff033224 */ /* 0x000fca00078e0009 */
[----:B------:R2:W-:Y:S04]  /*fd80*/  @P3 LDGSTS.E.BYPASS.LTC128B.128 [R0+0x25a00], desc[UR52][R2.64], !P6 ;  /* 0x25a0000002003fae */ /* 0x0005e8000f101d74 */
[----:B------:R2:W-:Y:S04]  /*fd90*/  @P3 LDGSTS.E.BYPASS.LTC128B.128 [R0+0x28200], desc[UR52][R2.64+0x40], !P2 ;  /* 0x2820004002003fae */ /* 0x0005e8000d101d74 */
[----:B------:R2:W-:Y:S02]  /*fda0*/  @P3 LDGSTS.E.BYPASS.LTC128B.128 [R0+0x2aa00], desc[UR52][R2.64+0x80], !P1 ;  /* 0x2aa0008002003fae */ /* 0x0005e4000c901d74 */
.L_x_3997:
[----:B------:R-:W-:Y:S01]  /*fdb0*/  LOP3.LUT P0, RZ, R36, 0x80, RZ, 0xc0, !PT ;  /* 0x0000008024ff7812 */ /* 0x000fe2000780c0ff */
[----:B------:R-:W-:-:S12]  /*fdc0*/  BSSY B0, `(.L_x_3900) ;  /* 0x0000010000007945 */ /* 0x000fd80003800000 */
[----:B------:R-:W-:Y:S05]  /*fdd0*/  @!P0 BRA `(.L_x_3901) ;  /* 0x0000000000388947 */ /* 0x000fea0003800000 */
[----:B------:R-:W3:Y:S01]  /*fde0*/  LDC R6, c[0x0][0x2f4] ;  /* 0x0000bd00ff067b82 */ /* 0x000ee20000000800 */
[C---:B------:R-:W-:Y:S02]  /*fdf0*/  LOP3.LUT R8, R37.reuse, 0x40, RZ, 0xfc, !PT ;  /* 0x0000004025087812 */ /* 0x040fe400078efcff */
[C---:B------:R-:W-:Y:S02]  /*fe00*/  LOP3.LUT R5, R37.reuse, 0x80, RZ, 0xfc, !PT ;  /* 0x0000008025057812 */ /* 0x040fe400078efcff */
[----:B--2---:R-:W-:-:S05]  /*fe10*/  IADD3 R2, P0, R37, R14, RZ ;  /* 0x0000000e25027210 */ /* 0x004fca0007f1e0ff */
[----:B------:R-:W-:Y:S01]  /*fe20*/  IMAD.X R3, RZ, RZ, R7, P0 ;  /* 0x000000ffff037224 */ /* 0x000fe200000e0607 */
[-C--:B---3--:R-:W-:Y:S02]  /*fe30*/  ISETP.GE.AND P3, PT, R37, R6.reuse, PT ;  /* 0x000000062500720c */ /* 0x088fe40003f66270 */
[-C--:B------:R-:W-:Y:S02]  /*fe40*/  ISETP.GE.AND P2, PT, R8, R6.reuse, PT ;  /* 0x000000060800720c */ /* 0x080fe40003f46270 */
[----:B------:R-:W-:-:S09]  /*fe50*/  ISETP.GE.AND P1, PT, R5, R6, PT ;  /* 0x000000060500720c */ /* 0x000fd20003f26270 */
[----:B------:R-:W-:Y:S01]  /*fe60*/  @!PT LDS RZ, [RZ] ;  /* 0x00000000fffff984 */ /* 0x000fe20000000800 */
[----:B------:R-:W-:Y:S01]  /*fe70*/  @!PT LDS RZ, [RZ] ;  /* 0x00000000fffff984 */ /* 0x000fe20000000800 */
[----:B------:R-:W-:Y:S01]  /*fe80*/  @!PT LDS RZ, [RZ] ;  /* 0x00000000fffff984 */ /* 0x000fe20000000800 */
[----:B------:R3:W-:Y:S04]  /*fe90*/  LDGSTS.E.BYPASS.LTC128B.128 [R0+0x26200], desc[UR52][R2.64], !P3 ;  /* 0x2620000002007fae */ /* 0x0007e8000d901d74 */
[----:B------:R3:W-:Y:S04]  /*fea0*/  LDGSTS.E.BYPASS.LTC128B.128 [R0+0x28a00], desc[UR52][R2.64+0x40], !P2 ;  /* 0x28a0004002007fae */ /* 0x0007e8000d101d74 */
[----:B------:R3:W-:Y:S02]  /*feb0*/  LDGSTS.E.BYPASS.LTC128B.128 [R0+0x2b200], desc[UR52][R2.64+0x80], !P1 ;  /* 0x2b20008002007fae */ /* 0x0007e4000c901d74 */
.L_x_3901:
[----:B------:R-:W-:Y:S05]  /*fec0*/  BSYNC B0 ;  /* 0x0000000000007941 */ /* 0x000fea0003800000 */
.L_x_3900:
[----:B------:R-:W-:Y:S01]  /*fed0*/  NOP ;  /* 0x0000000000007918 */ /* 0x000fe20000000000 */
[----:B------:R-:W-:-:S13]  /*fee0*/  PLOP3.LUT P0, PT, PT, PT, PT, 0x80, 0x0 ;  /* 0x000000000000781c */ /* 0x000fda0003f0f070 */
.L_x_3902:
[----:B------:R-:W-:Y:S02]  /*fef0*/  PLOP3.LUT P1, PT, P1, P0, PT, 0xa2, 0x0 ;  /* 0x000000000000781c */ /* 0x000fe40000f21472 */
[----:B------:R-:W-:-:S08]  /*ff00*/  @P0 R2UR P1, UR4, R4 ;  /* 0x00000000040402ca */ /* 0x000fd00000020000 */
[----:B------:R-:W-:-:S05]  /*ff10*/  @P0 PLOP3.LUT P0, PT, P1, PT, PT, 0x80, 0x0 ;  /* 0x000000000000081c */ /* 0x000fca0000f0f070 */
[----:B------:R-:W-:Y:S01]  /*ff20*/  @!P1 SYNCS.ARRIVE.TRANS64.RED.A0T1 RZ, [UR4+0x33430], RZ ;  /* 0x033430ffffff99a7 */ /* 0x000fe20008200404 */
[----:B------:R-:W-:Y:S07]  /*ff30*/  @!P1 ARRIVES.LDGSTSBAR.64.TRANSCNT [UR4+0x33430] ;  /* 0x03343000ff0099b0 */ /* 0x000fee0008000a84 */
[----:B------:R-:W-:Y:S05]  /*ff40*/  @P0 BRA.U.ANY `(.L_x_3902) ;  /* 0xfffffffd00e80947 */ /* 0x000fea000393ffff */
[----:B------:R-:W-:Y:S01]  /*ff50*/  NOP ;  /* 0x0000000000007918 */ /* 0x000fe20000000000 */
[----:B--23--:R-:W-:-:S05]  /*ff60*/  IMAD.U32 R0, RZ, RZ, UR46 ;  /* 0x0000002eff007e24 */ /* 0x00cfca000f8e00ff */
[----:B------:R-:W-:-:S13]  /*ff70*/  ISETP.NE.AND P2, PT, R0, 0x3, PT ;  /* 0x000000030000780c */ /* 0x000fda0003f45270 */
[----:B------:R-:W-:Y:S05]  /*ff80*/  @!P2 BRA `(.L_x_3903) ;  /* 0x000000000004a947 */ /* 0x000fea0003800000 */
[----:B------:R-:W-:Y:S01]  /*ff90*/  BPT.TRAP 0x1 ;  /* 0x000000040000795c */ /* 0x000fe20000300000 */
.L_x_3903:
[----:B------:R2:W-:Y:S02]  /*ffa0*/  SYNCS.ARRIVE.TRANS64.A1T0 RZ, [R4+URZ+0x33430], RZ ;  /* 0x033430ff04ff79a7 */ /* 0x0005e4000810003f */
[----:B------:R-:W-:Y:S05]  /*ffb0*/  WARPSYNC.ALL ;  /* 0x0000000000007948 */ /* 0x000fea0003800000 */
[C---:B------:R-:W-:Y:S01]  /*ffc0*/  R2UR UR5, R29.reuse ;  /* 0x000000001d0572ca */ /* 0x040fe200000e0000 */
        /* <DEDUP_REMOVED lines=15> */
[----:B------:R-:W-:Y:S01]  /*100c0*/  MOV R2, 0x0 ;  /* 0x0000000000027802 */ /* 0x000fe20000000f00 */
[----:B------:R-:W-:Y:S01]  /*100d0*/  ULDC.64 UR6, c[0x4][0x1b0] ;  /* 0x01006c0000067ab9 */ /* 0x000fe20000000a00 */
[----:B------:R-:W-:Y:S01]  /*100e0*/  ULDC.64 UR8, c[0x4][0x1b8] ;  /* 0x01006e0000087ab9 */ /* 0x000fe20000000a00 */
[----:B------:R-:W-:Y:S01]  /*100f0*/  ULDC.64 UR4, c[0x4][0xd0] ;  /* 0x0100340000047ab9 */ /* 0x000fe20000000a00 */
[----:B-12---:R-:W-:Y:S02]  /*10100*/  IMAD.U32 R4, RZ, RZ, UR6 ;  /* 0x00000006ff047e24 */ /* 0x006fe4000f8e00ff */
        /* <DEDUP_REMOVED lines=11> */
.L_x_3905:
[----:B------:R-:W-:Y:S05]  /*101c0*/  BSYNC B6 ;  /* 0x0000000000067941 */ /* 0x000fea0003800000 */
.L_x_3904:
[----:B------:R-:W3:Y:S01]  /*101d0*/  LDL R20, [R1] ;  /* 0x0000000001147983 */ /* 0x000ee20000100800 */
[----:B------:R-:W4:Y:S03]  /*101e0*/  LDC R5, c[0x0][0x448] ;  /* 0x00011200ff057b82 */ /* 0x000f260000000800 */
[----:B------:R0:W5:Y:S01]  /*101f0*/  LDL R8, [R1+0x10] ;  /* 0x0000100001087983 */ /* 0x0001620000100800 */
[----:B------:R-:W1:Y:S01]  /*10200*/  S2R R2, SR_TID.X ;  /* 0x0000000000027919 */ /* 0x000e620000002100 */
[C---:B------:R-:W-:Y:S01]  /*10210*/  R2UR UR7, R26.reuse ;  /* 0x000000001a0772ca */ /* 0x040fe200000e0000 */
[----:B------:R-:W-:Y:S01]  /*10220*/  ULDC.64 UR8, c[0x0][0x2d8] ;  /* 0x0000b60000087ab9 */ /* 0x000fe20000000a00 */
[----:B----4-:R-:W-:Y:S02]  /*10230*/  ISETP.NE.AND P0, PT, R5, 0x1, PT ;  /* 0x000000010500780c */ /* 0x010fe40003f05270 */
[----:B------:R-:W-:-:S11]  /*10240*/  R2UR UR10, R26 ;  /* 0x000000001a0a72ca */ /* 0x000fd600000e0000 */
[----:B------:R-:W4:Y:S01]  /*10250*/  @P0 LDC R3, c[0x0][0x44c] ;  /* 0x00011300ff030b82 */ /* 0x000f220000000800 */
[C---:B-1----:R-:W-:Y:S01]  /*10260*/  LOP3.LUT R21, R2.reuse, 0x7f, RZ, 0xc0, !PT ;  /* 0x0000007f02157812 */ /* 0x042fe200078ec0ff */
[----:B------:R-:W-:-:S06]  /*10270*/  IMAD.SHL.U32 R2, R2, 0x20, RZ ;  /* 0x0000002002027824 */ /* 0x000fcc00078e00ff */
[----:B--2---:R-:W1:Y:S01]  /*10280*/  @P0 LDC R4, c[0x0][0x450] ;  /* 0x00011400ff040b82 */ /* 0x004e620000000800 */
[----:B------:R-:W-:Y:S02]  /*10290*/  SHF.R.U32.HI R21, RZ, 0x2, R21 ;  /* 0x00000002ff157819 */ /* 0x000fe40000011615 */
[----:B------:R-:W-:Y:S02]  /*102a0*/  SHF.L.U32 R25, R25, 0x7, RZ ;  /* 0x0000000719197819 */ /* 0x000fe400000006ff */
[----:B------:R-:W-:Y:S01]  /*102b0*/  LOP3.LUT R2, R21, 0x60, R2, 0xf8, !PT ;  /* 0x0000006015027812 */ /* 0x000fe200078ef802 */
[----:B------:R-:W-:-:S03]  /*102c0*/  UMOV UR4, UR38 ;  /* 0x0000002600047c82 */ /* 0x000fc60008000000 */
[----:B------:R-:W-:Y:S01]  /*102d0*/  LOP3.LUT R0, R2, R25, RZ, 0xfc, !PT ;  /* 0x0000001902007212 */ /* 0x000fe200078efcff */
[----:B------:R-:W-:Y:S02]  /*102e0*/  UMOV UR5, UR45 ;  /* 0x0000002d00057c82 */ /* 0x000fe40008000000 */
[----:B------:R-:W-:Y:S02]  /*102f0*/  UIMAD.WIDE.U32 UR4, UR7, UR8, UR4 ;  /* 0x00000008070472a5 */ /* 0x000fe4000f8e0004 */
[----:B----4-:R-:W-:-:S04]  /*10300*/  @P0 IMAD.HI.U32 R3, R0, R3, RZ ;  /* 0x0000000300030227 */ /* 0x010fc800078e00ff */
[----:B------:R-:W-:Y:S01]  /*10310*/  IMAD.MOV.U32 R2, RZ, RZ, R0 ;  /* 0x000000ffff027224 */ /* 0x000fe200078e0000 */
[----:B-1----:R-:W-:-:S04]  /*10320*/  @P0 SHF.R.U32.HI R2, RZ, R4, R3 ;  /* 0x00000004ff020219 */ /* 0x002fc80000011603 */
[--C-:B------:R-:W-:Y:S01]  /*10330*/  SHF.R.S32.HI R3, RZ, 0x1f, R2.reuse ;  /* 0x0000001fff037819 */ /* 0x100fe20000011402 */
[----:B------:R-:W-:-:S04]  /*10340*/  IMAD.MOV R4, RZ, RZ, -R2 ;  /* 0x000000ffff047224 */ /* 0x000fc800078e0a02 */
[----:B------:R-:W-:-:S05]  /*10350*/  IMAD R0, R5, R4, R0 ;  /* 0x0000000405007224 */ /* 0x000fca00078e0200 */
[----:B------:R-:W-:Y:S02]  /*10360*/  SHF.R.S32.HI R4, RZ, 0x1f, R0 ;  /* 0x0000001fff047819 */ /* 0x000fe40000011400 */
[C---:B------:R-:W-:Y:S02]  /*10370*/  LOP3.LUT R10, R37.reuse, 0x40, RZ, 0xfc, !PT ;  /* 0x00000040250a7812 */ /* 0x040fe400078efcff */
[----:B------:R-:W-:Y:S02]  /*10380*/  LOP3.LUT R6, R37, 0x80, RZ, 0xfc, !PT ;  /* 0x0000008025067812 */ /* 0x000fe400078efcff */
[----:B---3--:R-:W-:Y:S02]  /*10390*/  R2UR UR6, R20 ;  /* 0x00000000140672ca */ /* 0x008fe400000e0000 */
[----:B------:R-:W1:Y:S11]  /*103a0*/  S2R R20, SR_TID.X ;  /* 0x0000000000147919 */ /* 0x000e760000002100 */
[----:B------:R-:W-:-:S04]  /*103b0*/  UIMAD UR6, UR6, UR8, URZ ;  /* 0x00000008060672a4 */ /* 0x000fc8000f8e023f */
[----:B------:R-:W-:-:S03]  /*103c0*/  UIMAD UR6, UR10, UR9, UR6 ;  /* 0x000000090a0672a4 */ /* 0x000fc6000f8e0206 */
        /* <DEDUP_REMOVED lines=11> */
[----:B------:R-:W-:-:S03]  /*10480*/  ULDC.64 UR4, c[0x0][0x2c8] ;  /* 0x0000b20000047ab9 */ /* 0x000fc60000000a00 */
[----:B------:R-:W-:Y:S02]  /*10490*/  IMAD.IADD R3, R3, 0x1, R7 ;  /* 0x0000000103037824 */ /* 0x000fe400078e0207 */
[----:B------:R-:W-:Y:S02]  /*104a0*/  IMAD R7, R4, UR4, RZ ;  /* 0x0000000404077c24 */ /* 0x000fe4000f8e02ff */
[----:B------:R-:W-:-:S04]  /*104b0*/  IMAD.WIDE.U32 R2, R0, UR4, R2 ;  /* 0x0000000400027c25 */ /* 0x000fc8000f8e0002 */
[----:B------:R-:W-:Y:S01]  /*104c0*/  IMAD R7, R0, UR5, R7 ;  /* 0x0000000500077c24 */ /* 0x000fe2000f8e0207 */
[----:B------:R-:W-:Y:S02]  /*104d0*/  ULDC.64 UR4, c[0x0][0x280] ;  /* 0x0000a00000047ab9 */ /* 0x000fe40000000a00 */
[----:B------:R-:W-:Y:S01]  /*104e0*/  IADD3 R0, P0, R2, UR4, RZ ;  /* 0x0000000402007c10 */ /* 0x000fe2000ff1e0ff */
[----:B------:R-:W-:Y:S01]  /*104f0*/  ULDC UR4, c[0x0][0x2b8] ;  /* 0x0000ae0000047ab9 */ /* 0x000fe20000000800 */
[----:B-1----:R-:W-:Y:S02]  /*10500*/  LOP3.LUT R20, R20, 0x7f, RZ, 0xc0, !PT ;  /* 0x0000007f14147812 */ /* 0x002fe400078ec0ff */
[----:B------:R-:W-:Y:S01]  /*10510*/  IADD3.X R4, R3, UR5, R7, P0, !PT ;  /* 0x0000000503047c10 */ /* 0x000fe200087fe407 */
[----:B------:R-:W-:Y:S01]  /*10520*/  UMOV UR5, 0xffffffff ;  /* 0xffffffff00057882 */ /* 0x000fe20000000000 */
[----:B------:R-:W-:Y:S02]  /*10530*/  ISETP.GE.AND P3, PT, R37, UR4, PT ;  /* 0x0000000425007c0c */ /* 0x000fe4000bf66270 */
[----:B------:R-:W-:-:S02]  /*10540*/  ISETP.GE.AND P2, PT, R10, UR4, PT ;  /* 0x000000040a007c0c */ /* 0x000fc4000bf46270 */
[----:B------:R-:W-:Y:S02]  /*10550*/  ISETP.GE.AND P1, PT, R6, UR4, PT ;  /* 0x0000000406007c0c */ /* 0x000fe4000bf26270 */
[----:B------:R-:W-:Y:S01]  /*10560*/  SHF.R.U32.HI R10, RZ, 0x2, R20 ;  /* 0x00000002ff0a7819 */ /* 0x000fe20000011614 */
[----:B0-----:R-:W-:Y:S10]  /*10570*/  BRA.DIV UR5, `(.L_x_3906) ;  /* 0x0000005205287947 */ /* 0x001ff4000b800000 */
[----:B------:R-:W0:Y:S01]  /*10580*/  SHFL.IDX PT, R14, R0, RZ, 0x1c1f ;  /* 0x001c1fff000e7589 */ /* 0x000e2200000e0000 */
[----:B------:R-:W-:Y:S02]  /*10590*/  IMAD R35, R35, R5, RZ ;  /* 0x0000000523237224 */ /* 0x000fe400078e02ff */
[----:B------:R-:W-:Y:S01]  /*105a0*/  IMAD.IADD R25, R10, 0x1, R25 ;  /* 0x000000010a197824 */ /* 0x000fe200078e0219 */
        /* <DEDUP_REMOVED lines=30> */
[----:B------:R1:W-:Y:S04]  /*10790*/  @!P0 LDGSTS.E.BYPASS.LTC128B.128 [R8+0x21200], desc[UR52][R2.64+0x40], !P2 ;  /* 0x2120004002088fae */ /* 0x0003e8000d101d74 */
[----:B0-----:R1:W-:Y:S02]  /*107a0*/  @!P0 LDGSTS.E.BYPASS.LTC128B.128 [R8+0x23200], desc[UR52][R2.64+0x80], !P1 ;  /* 0x2320008002088fae */ /* 0x0013e4000c901d74 */
.L_x_4006:
[----:B-1----:R-:W-:Y:S01]  /*107b0*/  VIADD R0, R25, 0x60 ;  /* 0x0000006019007836 */ /* 0x002fe20000000000 */
[----:B------:R-:W-:Y:S04]  /*107c0*/  BSSY B0, `(.L_x_3907) ;  /* 0x000000b000007945 */ /* 0x000fe80003800000 */
[----:B------:R-:W-:-:S13]  /*107d0*/  ISETP.GE.AND P0, PT, R0, R35, PT ;  /* 0x000000230000720c */ /* 0x000fda0003f06270 */
[----:B------:R-:W-:Y:S05]  /*107e0*/  @P0 BRA `(.L_x_3908) ;  /* 0x0000000000200947 */ /* 0x000fea0003800000 */
[----:B--2---:R-:W-:-:S05]  /*107f0*/  IADD3 R2, P0, R37, R14, RZ ;  /* 0x0000000e25027210 */ /* 0x004fca0007f1e0ff */
[----:B------:R-:W-:-:S05]  /*10800*/  IMAD.X R3, RZ, RZ, R4, P0 ;  /* 0x000000ffff037224 */ /* 0x000fca00000e0604 */
[----:B------:R-:W-:Y:S01]  /*10810*/  @!PT LDS RZ, [RZ] ;  /* 0x00000000fffff984 */ /* 0x000fe20000000800 */
[----:B------:R-:W-:Y:S01]  /*10820*/  @!PT LDS RZ, [RZ] ;  /* 0x00000000fffff984 */ /* 0x000fe20000000800 */
[----:B------:R-:W-:Y:S01]  /*10830*/  @!PT LDS RZ, [RZ] ;  /* 0x00000000fffff984 */ /* 0x000fe20000000800 */
[----:B------:R0:W-:Y:S04]  /*10840*/  LDGSTS.E.BYPASS.LTC128B.128 [R8+0x1fa00], desc[UR52][R2.64], !P3 ;  /* 0x1fa0000002087fae */ /* 0x0001e8000d901d74 */
[----:B------:R0:W-:Y:S04]  /*10850*/  LDGSTS.E.BYPASS.LTC128B.128 [R8+0x21a00], desc[UR52][R2.64+0x40], !P2 ;  /* 0x21a0004002087fae */ /* 0x0001e8000d101d74 */
[----:B------:R0:W-:Y:S02]  /*10860*/  LDGSTS.E.BYPASS.LTC128B.128 [R8+0x23a00], desc[UR52][R2.64+0x80], !P1 ;  /* 0x23a0008002087fae */ /* 0x0001e4000c901d74 */
.L_x_3908:
[----:B------:R-:W-:Y:S05]  /*10870*/  BSYNC B0 ;  /* 0x0000000000007941 */ /* 0x000fea0003800000 */
.L_x_3907:
[----:B------:R-:W-:Y:S01]  /*10880*/  NOP ;  /* 0x0000000000007918 */ /* 0x000fe20000000000 */
[----:B------:R-:W-:-:S13]  /*10890*/  PLOP3.LUT P0, PT, PT, PT, PT, 0x80, 0x0 ;  /* 0x000000000000781c */ /* 0x000fda0003f0f070 */
.L_x_3909:
[----:B------:R-:W-:Y:S02]  /*108a0*/  PLOP3.LUT P1, PT, P1, P0, PT, 0xa2, 0x0 ;  /* 0x000000000000781c */ /* 0x000fe40000f21472 */
[----:B------:R-:W-:-:S08]  /*108b0*/  @P0 R2UR P1, UR4, R18 ;  /* 0x00000000120402ca */ /* 0x000fd00000020000 */
[----:B------:R-:W-:-:S05]  /*108c0*/  @P0 PLOP3.LUT P0, PT, P1, PT, PT, 0x80, 0x0 ;  /* 0x000000000000081c */ /* 0x000fca0000f0f070 */
[----:B------:R-:W-:Y:S01]  /*108d0*/  @!P1 SYNCS.ARRIVE.TRANS64.RED.A0T1 RZ, [UR4+0x33400], RZ ;  /* 0x033400ffffff99a7 */ /* 0x000fe20008200404 */
[----:B------:R-:W-:Y:S07]  /*108e0*/  @!P1 ARRIVES.LDGSTSBAR.64.TRANSCNT [UR4+0x33400] ;  /* 0x03340000ff0099b0 */ /* 0x000fee0008000a84 */
[----:B------:R-:W-:Y:S05]  /*108f0*/  @P0 BRA.U.ANY `(.L_x_3909) ;  /* 0xfffffffd00e80947 */ /* 0x000fea000393ffff */
[----:B0-----:R-:W3:Y:S02]  /*10900*/  LDL.LU R2, [R1+0x18] ;  /* 0x0000180001027983 */ /* 0x001ee40000300800 */
        /* <DEDUP_REMOVED lines=11> */
.L_x_4007:
[----:B------:R-:W-:Y:S05]  /*109c0*/  BSYNC B0 ;  /* 0x0000000000007941 */ /* 0x000fea0003800000 */
.L_x_3910:
[----:B------:R-:W-:-:S06]  /*109d0*/  UISETP.GE.AND UP0, UPT, UR41, 0xa1, UPT ;  /* 0x000000a12900788c */ /* 0x000fcc000bf06270 */
[----:B------:R-:W-:-:S13]  /*109e0*/  PLOP3.LUT P0, PT, PT, PT, UP0, 0x40, 0x0 ;  /* 0x000000000000781c */ /* 0x000fda0003f0e808 */
[----:B------:R-:W-:Y:S05]  /*109f0*/  @P0 BRA `(.L_x_3912) ;  /* 0x0000001c00680947 */ /* 0x000fea0003800000 */
[----:B------:R-:W-:Y:S01]  /*10a00*/  UIADD3 UR4, UR42, -0x2, URZ ;  /* 0xfffffffe2a047890 */ /* 0x000fe2000fffe03f */
[----:B------:R-:W-:Y:S02]  /*10a10*/  IMAD.MOV.U32 R21, RZ, RZ, R34 ;  /* 0x000000ffff157224 */ /* 0x000fe400078e0022 */
[----:B------:R-:W-:-:S03]  /*10a20*/  IMAD.MOV.U32 R20, RZ, RZ, R31 ;  /* 0x000000ffff147224 */ /* 0x000fc600078e001f */
[----:B------:R-:W-:-:S07]  /*10a30*/  IMAD.U32 R32, RZ, RZ, UR4 ;  /* 0x00000004ff207e24 */ /* 0x000fce000f8e00ff */
.L_x_3932:
[----:B---3--:R-:W3:Y:S01]  /*10a40*/  LDL R4, [R1+0x4] ;  /* 0x0000040001047983 */ /* 0x008ee20000100800 */
[----:B0-----:R-:W0:Y:S01]  /*10a50*/  LDC R3, c[0x0][0x430] ;  /* 0x00010c00ff037b82 */ /* 0x001e220000000800 */
[----:B-1----:R-:W1:Y:S01]  /*10a60*/  S2R R0, SR_TID.X ;  /* 0x0000000000007919 */ /* 0x002e620000002100 */
[----:B0-----:R-:W-:Y:S01]  /*10a70*/  ISETP.NE.AND P2, PT, R3, 0x1, PT ;  /* 0x000000010300780c */ /* 0x001fe20003f45270 */
[----:B------:R-:W0:Y:S01]  /*10a80*/  S2R R6, SR_TID.X ;  /* 0x0000000000067919 */ /* 0x000e220000002100 */
[----:B------:R-:W-:Y:S01]  /*10a90*/  IMAD.MOV.U32 R7, RZ, RZ, 0xa0 ;  /* 0x000000a0ff077424 */ /* 0x000fe200078e00ff */
[----:B-1----:R-:W-:-:S10]  /*10aa0*/  LOP3.LUT R2, R0, 0x7f, RZ, 0xc0, !PT ;  /* 0x0000007f00027812 */ /* 0x002fd400078ec0ff */
[----:B------:R-:W1:Y:S01]  /*10ab0*/  @P2 LDC R3, c[0x0][0x434] ;  /* 0x00010d00ff032b82 */ /* 0x000e620000000800 */
[----:B------:R-:W-:-:S07]  /*10ac0*/  SHF.L.U32 R0, R0, 0x5, RZ ;  /* 0x0000000500007819 */ /* 0x000fce00000006ff */
[----:B------:R-:W4:Y:S01]  /*10ad0*/  @P2 LDC R5, c[0x0][0x438] ;  /* 0x00010e00ff052b82 */ /* 0x000f220000000800 */
[----:B------:R-:W-:Y:S01]  /*10ae0*/  SHF.R.U32.HI R2, RZ, 0x2, R2 ;  /* 0x00000002ff027819 */ /* 0x000fe20000011602 */
[----:B------:R-:W-:-:S03]  /*10af0*/  IMAD R10, R32, R7, UR37 ;  /* 0x00000025200a7e24 */ /* 0x000fc6000f8e0207 */
[----:B------:R-:W-:-:S05]  /*10b00*/  LOP3.LUT R0, R2, 0x60, R0, 0xf8, !PT ;  /* 0x0000006002007812 */ /* 0x000fca00078ef800 */
[----:B------:R-:W-:-:S04]  /*10b10*/  IMAD.IADD R0, R0, 0x1, R10 ;  /* 0x0000000100007824 */ /* 0x000fc800078e020a */
[----:B-1----:R-:W-:Y:S01]  /*10b20*/  @P2 IMAD.HI.U32 R2, R0, R3, RZ ;  /* 0x0000000300022227 */ /* 0x002fe200078e00ff */
[----:B------:R-:W-:Y:S05]  /*10b30*/  YIELD ;  /* 0x0000000000007946 */ /* 0x000fea0003800000 */
[----:B------:R-:W-:Y:S01]  /*10b40*/  IMAD.MOV.U32 R9, RZ, RZ, R0 ;  /* 0x000000ffff097224 */ /* 0x000fe200078e0000 */
[----:B------:R-:W-:Y:S01]  /*10b50*/  ULDC.64 UR4, c[0x0][0x428] ;  /* 0x00010a0000047ab9 */ /* 0x000fe20000000a00 */
[----:B----4-:R-:W-:Y:S01]  /*10b60*/  @P2 SHF.R.U32.HI R9, RZ, R5, R2 ;  /* 0x00000005ff092219 */ /* 0x010fe20000011602 */
[----:B------:R-:W-:-:S03]  /*10b70*/  ULDC.64 UR6, c[0x0][0x418] ;  /* 0x0001060000067ab9 */ /* 0x000fc60000000a00 */
[--C-:B------:R-:W-:Y:S01]  /*10b80*/  SHF.R.S32.HI R3, RZ, 0x1f, R9.reuse ;  /* 0x0000001fff037819 */ /* 0x100fe20000011409 */
[----:B------:R-:W-:Y:S01]  /*10b90*/  IMAD.MOV.U32 R2, RZ, RZ, R9 ;  /* 0x000000ffff027224 */ /* 0x000fe200078e0009 */
[----:B0-----:R-:W-:-:S03]  /*10ba0*/  LOP3.LUT R6, R6, 0x7f, RZ, 0xc0, !PT ;  /* 0x0000007f06067812 */ /* 0x001fc600078ec0ff */
[----:B------:R-:W-:Y:S01]  /*10bb0*/  IMAD.WIDE.U32 R2, R33, UR4, R2 ;  /* 0x0000000421027c25 */ /* 0x000fe2000f8e0002 */
[----:B------:R-:W-:Y:S02]  /*10bc0*/  SHF.R.U32.HI R11, RZ, 0x2, R6 ;  /* 0x00000002ff0b7819 */ /* 0x000fe40000011606 */
[----:B------:R-:W-:Y:S01]  /*10bd0*/  LEA R6, P0, R2, UR6, 0x2 ;  /* 0x0000000602067c11 */ /* 0x000fe2000f8010ff */
[----:B---3--:R-:W-:-:S04]  /*10be0*/  IMAD R4, R4, UR4, RZ ;  /* 0x0000000404047c24 */ /* 0x008fc8000f8e02ff */
[----:B------:R-:W-:-:S04]  /*10bf0*/  IMAD R4, R33, UR5, R4 ;  /* 0x0000000521047c24 */ /* 0x000fc8000f8e0204 */
[----:B------:R-:W-:-:S05]  /*10c00*/  IMAD.IADD R3, R4, 0x1, R3 ;  /* 0x0000000104037824 */ /* 0x000fca00078e0203 */
[----:B------:R-:W-:Y:S01]  /*10c10*/  LEA.HI.X R7, R2, UR7, R3, 0x2, P0 ;  /* 0x0000000702077c11 */ /* 0x000fe200080f1403 */
[----:B------:R-:W0:Y:S01]  /*10c20*/  S2R R8, SR_TID.X ;  /* 0x0000000000087919 */ /* 0x000e220000002100 */
[----:B------:R-:W1:Y:S04]  /*10c30*/  @P2 LDC R3, c[0x0][0x434] ;  /* 0x00010d00ff032b82 */ /* 0x000e680000000800 */
[----:B------:R3:W4:Y:S04]  /*10c40*/  LDG.E R7, desc[UR52][R6.64] ;  /* 0x0000003406077981 */ /* 0x000728000c1e1900 */
[----:B------:R-:W2:Y:S01]  /*10c50*/  @P2 LDC R2, c[0x0][0x438] ;  /* 0x00010e00ff022b82 */ /* 0x000ea20000000800 */
[----:B0-----:R-:W-:-:S05]  /*10c60*/  IMAD.SHL.U32 R8, R8, 0x20, RZ ;  /* 0x0000002008087824 */ /* 0x001fca00078e00ff */
[----:B------:R-:W-:-:S04]  /*10c70*/  LOP3.LUT R8, R11, 0x60, R8, 0xf8, !PT ;  /* 0x000000600b087812 */ /* 0x000fc800078ef808 */
[----:B------:R-:W-:-:S04]  /*10c80*/  LOP3.LUT R8, R8, 0x80, RZ, 0xfc, !PT ;  /* 0x0000008008087812 */ /* 0x000fc800078efcff */
[C---:B------:R-:W-:Y:S01]  /*10c90*/  ISETP.GT.U32.AND P1, PT, R8.reuse, 0x9f, PT ;  /* 0x0000009f0800780c */ /* 0x040fe20003f24070 */
[----:B------:R-:W-:-:S04]  /*10ca0*/  IMAD.IADD R10, R8, 0x1, R10 ;  /* 0x00000001080a7824 */ /* 0x000fc800078e020a */
[----:B-1----:R-:W-:-:S04]  /*10cb0*/  @P2 IMAD.HI.U32 R3, R10, R3, RZ ;  /* 0x000000030a032227 */ /* 0x002fc800078e00ff */
[----:B------:R-:W-:Y:S01]  /*10cc0*/  IMAD.MOV.U32 R11, RZ, RZ, R10 ;  /* 0x000000ffff0b7224 */ /* 0x000fe200078e000a */
[----:B--2---:R-:W-:-:S04]  /*10cd0*/  @P2 SHF.R.U32.HI R11, RZ, R2, R3 ;  /* 0x00000002ff0b2219 */ /* 0x004fc80000011603 */
[--C-:B------:R-:W-:Y:S01]  /*10ce0*/  @!P1 SHF.R.S32.HI R3, RZ, 0x1f, R11.reuse ;  /* 0x0000001fff039819 */ /* 0x100fe2000001140b */
[----:B------:R-:W-:-:S04]  /*10cf0*/  @!P1 IMAD.MOV.U32 R2, RZ, RZ, R11 ;  /* 0x000000ffff029224 */ /* 0x000fc800078e000b */
[----:B------:R-:W-:Y:S01]  /*10d00*/  @!P1 IMAD.WIDE.U32 R2, R33, UR4, R2 ;  /* 0x0000000421029c25 */ /* 0x000fe2000f8e0002 */
[----:B------:R-:W-:-:S03]  /*10d10*/  ULDC UR4, c[0x0][0x430] ;  /* 0x00010c0000047ab9 */ /* 0x000fc60000000800 */
[----:B------:R-:W-:Y:S01]  /*10d20*/  @!P1 IMAD.IADD R3, R4, 0x1, R3 ;  /* 0x0000000104039824 */ /* 0x000fe200078e0203 */
[C---:B------:R-:W-:Y:S01]  /*10d30*/  @!P1 LEA R4, P0, R2.reuse, UR6, 0x2 ;  /* 0x0000000602049c11 */ /* 0x040fe2000f8010ff */
[----:B------:R-:W-:Y:S02]  /*10d40*/  IMAD.MOV.U32 R8, RZ, RZ, RZ ;  /* 0x000000ffff087224 */ /* 0x000fe400078e00ff */
[----:B------:R-:W-:Y:S01]  /*10d50*/  IMAD.U32 R12, RZ, RZ, UR46 ;  /* 0x0000002eff0c7e24 */ /* 0x000fe2000f8e00ff */
[----:B------:R-:W-:Y:S01]  /*10d60*/  @!P1 LEA.HI.X R5, R2, UR7, R3, 0x2, P0 ;  /* 0x0000000702059c11 */ /* 0x000fe200080f1403 */
[----:B------:R-:W-:-:S04]  /*10d70*/  VIADD R31, R20, 0x1 ;  /* 0x00000001141f7836 */ /* 0x000fc80000000000 */
[----:B------:R0:W5:Y:S01]  /*10d80*/  @!P1 LDG.E R8, desc[UR52][R4.64] ;  /* 0x0000003404089981 */ /* 0x000162000c1e1900 */
[----:B------:R-:W-:Y:S01]  /*10d90*/  ISETP.NE.AND P1, PT, R12, 0x3, PT ;  /* 0x000000030c00780c */ /* 0x000fe20003f25270 */
[----:B---3--:R-:W-:Y:S01]  /*10da0*/  IMAD.MOV R6, RZ, RZ, -R9 ;  /* 0x000000ffff067224 */ /* 0x008fe200078e0a09 */
[----:B------:R-:W-:-:S03]  /*10db0*/  ISETP.NE.AND P0, PT, R31, 0x2, PT ;  /* 0x000000021f00780c */ /* 0x000fc60003f05270 */
[----:B------:R-:W-:Y:S01]  /*10dc0*/  IMAD R6, R6, UR4, R0 ;  /* 0x0000000406067c24 */ /* 0x000fe2000f8e0200 */
[----:B------:R-:W-:Y:S01]  /*10dd0*/  SEL R34, RZ, 0x1, P0 ;  /* 0x00000001ff227807 */ /* 0x000fe20000000000 */
[----:B------:R-:W-:Y:S02]  /*10de0*/  IMAD.MOV.U32 R0, RZ, RZ, R32 ;  /* 0x000000ffff007224 */ /* 0x000fe400078e0020 */
[----:B0-----:R-:W-:Y:S01]  /*10df0*/  IMAD.MOV R5, RZ, RZ, -R11 ;  /* 0x000000ffff057224 */ /* 0x001fe200078e0a0b */
[----:B------:R-:W-:-:S03]  /*10e00*/  SEL R31, R31, RZ, P0 ;  /* 0x000000ff1f1f7207 */ /* 0x000fc60000000000 */
[----:B------:R-:W-:Y:S01]  /*10e10*/  IMAD R5, R5, UR4, R10 ;  /* 0x0000000405057c24 */ /* 0x000fe2000f8e020a */
[----:B------:R-:W-:Y:S01]  /*10e20*/  LOP3.LUT R34, R21, R34, RZ, 0x3c, !PT ;  /* 0x0000002215227212 */ /* 0x000fe200078e3cff */
[----:B------:R-:W-:Y:S01]  /*10e30*/  VIADD R32, R32, 0xffffffff ;  /* 0xffffffff20207836 */ /* 0x000fe20000000000 */
[----:B------:R-:W-:Y:S02]  /*10e40*/  ISETP.GT.AND P2, PT, R0, RZ, PT ;  /* 0x000000ff0000720c */ /* 0x000fe40003f44270 */
[----:B----4-:R-:W-:Y:S01]  /*10e50*/  SHF.R.S32.HI R27, RZ, 0x1f, R7 ;  /* 0x0000001fff1b7819 */ /* 0x010fe20000011407 */
[----:B------:R-:W-:Y:S10]  /*10e60*/  @!P1 BRA `(.L_x_3913) ;  /* 0x0000000000049947 */ /* 0x000ff40003800000 */
[----:B------:R-:W-:Y:S01]  /*10e70*/  BPT.TRAP 0x1 ;  /* 0x000000040000795c */ /* 0x000fe20000300000 */
.L_x_3913:
[----:B------:R-:W-:Y:S01]  /*10e80*/  IMAD R4, R31, 0x8, R18 ;  /* 0x000000081f047824 */ /* 0x000fe200078e0212 */
[----:B------:R-:W-:Y:S01]  /*10e90*/  SHF.L.U32 R30, R34, 0x1f, RZ ;  /* 0x0000001f221e7819 */ /* 0x000fe200000006ff */
[----:B------:R-:W-:Y:S01]  /*10ea0*/  BSSY B0, `(.L_x_3914) ;  /* 0x0000004000007945 */ /* 0x000fe20003800000 */
[----:B------:R-:W-:Y:S02]  /*10eb0*/  SHF.R.S32.HI R29, RZ, 0x1f, R6 ;  /* 0x0000001fff1d7819 */ /* 0x000fe40000011406 */
[----:B------:R-:W0:Y:S02]  /*10ec0*/  SYNCS.PHASECHK.TRANS64.TRYWAIT P0, [R4+URZ+0x33480], R30 ;  /* 0x0334801e040075a7 */ /* 0x000e24000800017f */
[----:B0-----:R-:W-:Y:S05]  /*10ed0*/  @!P0 BRA `(.L_x_3915) ;  /* 0x0000004c00208947 */ /* 0x001fea0003800000 */
.L_x_4008:
[----:B------:R-:W-:Y:S05]  /*10ee0*/  BSYNC B0 ;  /* 0x0000000000007941 */ /* 0x000fea0003800000 */
.L_x_3914:
[----:B------:R-:W2:Y:S01]  /*10ef0*/  LDL R9, [R1] ;  /* 0x0000000001097983 */ /* 0x000ea20000100800 */
[----:B------:R-:W-:Y:S01]  /*10f00*/  ULDC.64 UR4, c[0x0][0x328] ;  /* 0x0000ca0000047ab9 */ /* 0x000fe20000000a00 */
[----:B------:R-:W-:Y:S02]  /*10f10*/  ULDC.64 UR6, c[0x0][0x338] ;  /* 0x0000ce0000067ab9 */ /* 0x000fe40000000a00 */
[----:B------:R-:W3:Y:S01]  /*10f20*/  LDL R14, [R1+0xc] ;  /* 0x00000c00010e7983 */ /* 0x000ee20000100800 */
[----:B------:R-:W-:Y:S01]  /*10f30*/  IMAD R0, R29, UR4, RZ ;  /* 0x000000041d007c24 */ /* 0x000fe2000f8e02ff */
[----:B------:R-:W-:Y:S01]  /*10f40*/  ULDC.64 UR8, c[0x0][0x330] ;  /* 0x0000cc0000087ab9 */ /* 0x000fe20000000a00 */
[C---:B------:R-:W-:Y:S01]  /*10f50*/  IMAD.WIDE.U32 R2, R6.reuse, UR4, RZ ;  /* 0x0000000406027c25 */ /* 0x040fe2000f8e00ff */
[----:B------:R-:W-:Y:S01]  /*10f60*/  SHF.R.S32.HI R28, RZ, 0x1f, R5 ;  /* 0x0000001fff1c7819 */ /* 0x000fe20000011405 */
[----:B------:R-:W-:Y:S01]  /*10f70*/  ULDC.64 UR10, c[0x0][0x318] ;  /* 0x0000c600000a7ab9 */ /* 0x000fe20000000a00 */
[----:B-----5:R-:W-:Y:S01]  /*10f80*/  SHF.R.S32.HI R25, RZ, 0x1f, R8 ;  /* 0x0000001fff197819 */ /* 0x020fe20000011408 */
[----:B------:R-:W-:Y:S01]  /*10f90*/  IMAD R0, R6, UR5, R0 ;  /* 0x0000000506007c24 */ /* 0x000fe2000f8e0200 */
[----:B------:R-:W1:Y:S01]  /*10fa0*/  LDC R11, c[0x0][0x2f4] ;  /* 0x0000bd00ff0b7b82 */ /* 0x000e620000000800 */
[----:B------:R-:W-:-:S02]  /*10fb0*/  LOP3.LUT R13, R37, 0x80, RZ, 0xfc, !PT ;  /* 0x00000080250d7812 */ /* 0x000fc400078efcff */
[----:B------:R-:W-:Y:S01]  /*10fc0*/  IMAD.IADD R3, R3, 0x1, R0 ;  /* 0x0000000103037824 */ /* 0x000fe200078e0200 */
[----:B------:R-:W-:Y:S01]  /*10fd0*/  LOP3.LUT R12, R37, 0x40, RZ, 0xfc, !PT ;  /* 0x00000040250c7812 */ /* 0x000fe200078efcff */
[----:B------:R-:W-:Y:S02]  /*10fe0*/  IMAD R0, R27, UR6, RZ ;  /* 0x000000061b007c24 */ /* 0x000fe4000f8e02ff */
[----:B------:R-:W-:-:S04]  /*10ff0*/  IMAD.WIDE.U32 R2, R7, UR6, R2 ;  /* 0x0000000607027c25 */ /* 0x000fc8000f8e0002 */
[----:B------:R-:W-:-:S04]  /*11000*/  IMAD R0, R7, UR7, R0 ;  /* 0x0000000707007c24 */ /* 0x000fc8000f8e0200 */
[----:B------:R-:W-:Y:S02]  /*11010*/  IMAD.IADD R3, R3, 0x1, R0 ;  /* 0x0000000103037824 */ /* 0x000fe400078e0200 */
[----:B------:R-:W-:Y:S02]  /*11020*/  IMAD R0, R28, UR4, RZ ;  /* 0x000000041c007c24 */ /* 0x000fe4000f8e02ff */
[----:B------:R-:W-:-:S04]  /*11030*/  IMAD.WIDE.U32 R2, R26, UR8, R2 ;  /* 0x000000081a027c25 */ /* 0x000fc8000f8e0002 */
[----:B------:R-:W-:Y:S01]  /*11040*/  IMAD R0, R5, UR5, R0 ;  /* 0x0000000505007c24 */ /* 0x000fe2000f8e0200 */
[-C--:B-1----:R-:W-:Y:S02]  /*11050*/  ISETP.GE.AND P1, PT, R13, R11.reuse, PT ;  /* 0x0000000b0d00720c */ /* 0x082fe40003f26270 */
[-C--:B------:R-:W-:Y:S02]  /*11060*/  ISETP.GE.AND P3, PT, R12, R11.reuse, PT ;  /* 0x0000000b0c00720c */ /* 0x080fe40003f66270 */
[----:B------:R-:W-:Y:S01]  /*11070*/  ISETP.GE.AND P4, PT, R37, R11, PT ;  /* 0x0000000b2500720c */ /* 0x000fe20003f86270 */
[----:B--2---:R-:W-:Y:S01]  /*11080*/  IMAD R22, R9, UR8, RZ ;  /* 0x0000000809167c24 */ /* 0x004fe2000f8e02ff */
[----:B------:R-:W-:-:S03]  /*11090*/  IADD3 R9, P0, R2, UR10, RZ ;  /* 0x0000000a02097c10 */ /* 0x000fc6000ff1e0ff */
[----:B------:R-:W-:Y:S02]  /*110a0*/  IMAD R22, R26, UR9, R22 ;  /* 0x000000091a167c24 */ /* 0x000fe4000f8e0216 */
[----:B---3--:R-:W-:-:S03]  /*110b0*/  IMAD R35, R31, 0x7800, R14 ;  /* 0x000078001f237824 */ /* 0x008fc600078e020e */
        /* <DEDUP_REMOVED lines=13> */
[----:B------:R-:W2:Y:S04]  /*11190*/  SHFL.IDX PT, R0, R10, RZ, 0x1c1f ;  /* 0x001c1fff0a007589 */ /* 0x000ea800000e0000 */
[----:B------:R-:W-:Y:S01]  /*111a0*/  SHFL.IDX PT, R22, R22, RZ, 0x1c1f ;  /* 0x001c1fff16167589 */ /* 0x000fe200000e0000 */
[----:B-1----:R-:W-:-:S04]  /*111b0*/  IADD3 R2, P0, R37, R2, RZ ;  /* 0x0000000225027210 */ /* 0x002fc80007f1e0ff */
[----:B--2---:R-:W-:Y:S01]  /*111c0*/  IADD3.X R3, RZ, R0, RZ, P0, !PT ;  /* 0x00000000ff037210 */ /* 0x004fe200007fe4ff */
[----:B------:R-:W-:Y:S02]  /*111d0*/  IMAD.IADD R0, R18, 0x1, R35 ;  /* 0x0000000112007824 */ /* 0x000fe400078e0223 */
        /* <DEDUP_REMOVED lines=25> */
.L_x_4020:
        /* <DEDUP_REMOVED lines=10> */
.L_x_3917:
        /* <DEDUP_REMOVED lines=11> */
.L_x_3918:
[----:B------:R2:W-:Y:S01]  /*114c0*/  SYNCS.ARRIVE.TRANS64.A1T0 RZ, [R4+URZ+0x33470], RZ ;  /* 0x033470ff04ff79a7 */ /* 0x0005e2000810003f */
[----:B------:R-:W-:Y:S05]  /*114d0*/  @!P3 BRA `(.L_x_3919) ;  /* 0x000000000004b947 */ /* 0x000fea0003800000 */
[----:B------:R-:W-:Y:S01]  /*114e0*/  BPT.TRAP 0x1 ;  /* 0x000000040000795c */ /* 0x000fe20000300000 */
.L_x_3919:
[----:B------:R-:W3:Y:S01]  /*114f0*/  SYNCS.PHASECHK.TRANS64.TRYWAIT P0, [R4+URZ+0x33440], R30 ;  /* 0x0334401e040075a7 */ /* 0x000ee2000800017f */
[----:B------:R-:W-:Y:S04]  /*11500*/  BSSY B0, `(.L_x_3920) ;  /* 0x0000002000007945 */ /* 0x000fe80003800000 */
[----:B---3--:R-:W-:Y:S05]  /*11510*/  @!P0 BRA `(.L_x_3921) ;  /* 0x0000004c00248947 */ /* 0x008fea0003800000 */
.L_x_4021:
[----:B------:R-:W-:Y:S05]  /*11520*/  BSYNC B0 ;  /* 0x0000000000007941 */ /* 0x000fea0003800000 */
.L_x_3920:
[----:B------:R-:W4:Y:S01]  /*11530*/  LDL R10, [R1] ;  /* 0x00000000010a7983 */ /* 0x000f220000100800 */
[----:B------:R-:W-:Y:S01]  /*11540*/  ULDC.64 UR4, c[0x0][0x310] ;  /* 0x0000c40000047ab9 */ /* 0x000fe20000000a00 */
[----:B------:R-:W-:Y:S01]  /*11550*/  ULDC.64 UR6, c[0x0][0x300] ;  /* 0x0000c00000067ab9 */ /* 0x000fe20000000a00 */
[----:B------:R-:W-:Y:S01]  /*11560*/  IMAD R9, R27, UR4, RZ ;  /* 0x000000041b097c24 */ /* 0x000fe2000f8e02ff */
[----:B------:R-:W-:Y:S01]  /*11570*/  LOP3.LUT R12, R37, 0x80, RZ, 0xfc, !PT ;  /* 0x00000080250c7812 */ /* 0x000fe200078efcff */
[----:B------:R-:W-:Y:S01]  /*11580*/  IMAD.WIDE.U32 R2, R7, UR4, RZ ;  /* 0x0000000407027c25 */ /* 0x000fe2000f8e00ff */
[----:B------:R-:W-:-:S03]  /*11590*/  LOP3.LUT R11, R37, 0x40, RZ, 0xfc, !PT ;  /* 0x00000040250b7812 */ /* 0x000fc600078efcff */
[----:B------:R-:W-:Y:S02]  /*115a0*/  IMAD R9, R7, UR5, R9 ;  /* 0x0000000507097c24 */ /* 0x000fe4000f8e0209 */
[----:B------:R-:W-:Y:S02]  /*115b0*/  IMAD R29, R29, UR6, RZ ;  /* 0x000000061d1d7c24 */ /* 0x000fe4000f8e02ff */
[----:B------:R-:W-:Y:S02]  /*115c0*/  IMAD.IADD R3, R3, 0x1, R9 ;  /* 0x0000000103037824 */ /* 0x000fe400078e0209 */
[----:B------:R-:W-:Y:S02]  /*115d0*/  IMAD R9, R25, UR4, RZ ;  /* 0x0000000419097c24 */ /* 0x000fe4000f8e02ff */
[----:B------:R-:W-:-:S04]  /*115e0*/  IMAD.WIDE.U32 R2, R6, UR6, R2 ;  /* 0x0000000606027c25 */ /* 0x000fc8000f8e0002 */
[----:B------:R-:W-:Y:S02]  /*115f0*/  IMAD R6, R6, UR7, R29 ;  /* 0x0000000706067c24 */ /* 0x000fe4000f8e021d */
[C---:B------:R-:W-:Y:S02]  /*11600*/  IMAD R9, R8.reuse, UR5, R9 ;  /* 0x0000000508097c24 */ /* 0x040fe4000f8e0209 */
[----:B------:R-:W-:Y:S02]  /*11610*/  IMAD.IADD R7, R3, 0x1, R6 ;  /* 0x0000000103077824 */ /* 0x000fe400078e0206 */
[----:B------:R-:W-:Y:S02]  /*11620*/  IMAD.MOV.U32 R6, RZ, RZ, R2 ;  /* 0x000000ffff067224 */ /* 0x000fe400078e0002 */
        /* <DEDUP_REMOVED lines=11> */
[----:B----4-:R-:W-:Y:S01]  /*116e0*/  IMAD R9, R10, UR4, RZ ;  /* 0x000000040a097c24 */ /* 0x010fe2000f8e02ff */
[----:B------:R-:W-:Y:S01]  /*116f0*/  UMOV UR4, 0xffffffff ;  /* 0xffffffff00047882 */ /* 0x000fe20000000000 */
[----:B------:R-:W4:Y:S02]  /*11700*/  LDC R10, c[0x0][0x2f4] ;  /* 0x0000bd00ff0a7b82 */ /* 0x000f240000000800 */
[----:B------:R-:W-:-:S05]  /*11710*/  IMAD R9, R26, UR5, R9 ;  /* 0x000000051a097c24 */ /* 0x000fca000f8e0209 */
[----:B------:R-:W-:Y:S02]  /*11720*/  IADD3.X R6, R9, UR7, R7, P0, !PT ;  /* 0x0000000709067c10 */ /* 0x000fe400087fe407 */
[----:B------:R-:W-:-:S04]  /*11730*/  IADD3 R7, P0, R2, UR6, RZ ;  /* 0x0000000602077c10 */ /* 0x000fc8000ff1e0ff */
[----:B------:R-:W-:Y:S02]  /*11740*/  IADD3.X R8, R9, UR7, R3, P0, !PT ;  /* 0x0000000709087c10 */ /* 0x000fe400087fe403 */
[-C--:B----4-:R-:W-:Y:S02]  /*11750*/  ISETP.GE.AND P1, PT, R12, R10.reuse, PT ;  /* 0x0000000a0c00720c */ /* 0x090fe40003f26270 */
[-C--:B------:R-:W-:Y:S02]  /*11760*/  ISETP.GE.AND P3, PT, R11, R10.reuse, PT ;  /* 0x0000000a0b00720c */ /* 0x080fe40003f66270 */
[----:B------:R-:W-:Y:S01]  /*11770*/  ISETP.GE.AND P4, PT, R37, R10, PT ;  /* 0x0000000a2500720c */ /* 0x000fe20003f86270 */
[----:B------:R-:W-:-:S12]  /*11780*/  BRA.DIV UR4, `(.L_x_3922) ;  /* 0x0000004a049c7947 */ /* 0x000fd8000b800000 */
[----:B------:R-:W4:Y:S04]  /*11790*/  SHFL.IDX PT, R2, R5, RZ, 0x1c1f ;  /* 0x001c1fff05027589 */ /* 0x000f2800000e0000 */
[----:B------:R-:W5:Y:S04]  /*117a0*/  SHFL.IDX PT, R3, R6, RZ, 0x1c1f ;  /* 0x001c1fff06037589 */ /* 0x000f6800000e0000 */
[----:B------:R-:W-:Y:S04]  /*117b0*/  SHFL.IDX PT, R9, R6, 0x2, 0x1c1f ;  /* 0x005c1f0006097f89 */ /* 0x000fe800000e0000 */
[----:B------:R-:W-:Y:S04]  /*117c0*/  SHFL.IDX PT, R8, R8, RZ, 0x1c1f ;  /* 0x001c1fff08087589 */ /* 0x000fe800000e0000 */
[----:B------:R-:W-:Y:S01]  /*117d0*/  SHFL.IDX PT, R14, R7, RZ, 0x1c1f ;  /* 0x001c1fff070e7589 */ /* 0x000fe200000e0000 */
[----:B----4-:R-:W-:-:S05]  /*117e0*/  IADD3 R2, P0, R37, R2, RZ ;  /* 0x0000000225027210 */ /* 0x010fca0007f1e0ff */
[----:B-----5:R-:W-:-:S05]  /*117f0*/  IMAD.X R3, RZ, RZ, R3, P0 ;  /* 0x000000ffff037224 */ /* 0x020fca00000e0603 */
[----:B------:R-:W-:Y:S04]  /*11800*/  LDGSTS.E.BYPASS.LTC128B.128 [R0+0x24200], desc[UR52][R2.64], !P4 ;  /* 0x2420000002007fae */ /* 0x000fe8000e101d74 */
[----:B------:R-:W-:Y:S04]  /*11810*/  LDGSTS.E.BYPASS.LTC128B.128 [R0+0x26a00], desc[UR52][R2.64+0x40], !P3 ;  /* 0x26a0004002007fae */ /* 0x000fe8000d901d74 */
[----:B------:R4:W-:Y:S04]  /*11820*/  LDGSTS.E.BYPASS.LTC128B.128 [R0+0x29200], desc[UR52][R2.64+0x80], !P1 ;  /* 0x2920008002007fae */ /* 0x0009e8000c901d74 */
[----:B----4-:R-:W4:Y:S04]  /*11830*/  SHFL.IDX PT, R2, R5, 0x1, 0x1c1f ;  /* 0x003c1f0005027f89 */ /* 0x010f2800000e0000 */
[----:B------:R-:W5:Y:S01]  /*11840*/  SHFL.IDX PT, R3, R6, 0x1, 0x1c1f ;  /* 0x003c1f0006037f89 */ /* 0x000f6200000e0000 */
[----:B----4-:R-:W-:-:S05]  /*11850*/  IADD3 R2, P0, R37, R2, RZ ;  /* 0x0000000225027210 */ /* 0x010fca0007f1e0ff */
[----:B-----5:R-:W-:-:S05]  /*11860*/  IMAD.X R3, RZ, RZ, R3, P0 ;  /* 0x000000ffff037224 */ /* 0x020fca00000e0603 */
[----:B------:R-:W-:Y:S04]  /*11870*/  LDGSTS.E.BYPASS.LTC128B.128 [R0+0x24a00], desc[UR52][R2.64], !P4 ;  /* 0x24a0000002007fae */ /* 0x000fe8000e101d74 */
[----:B------:R-:W-:Y:S04]  /*11880*/  LDGSTS.E.BYPASS.LTC128B.128 [R0+0x27200], desc[UR52][R2.64+0x40], !P3 ;  /* 0x2720004002007fae */ /* 0x000fe8000d901d74 */
[----:B------:R4:W-:Y:S04]  /*11890*/  LDGSTS.E.BYPASS.LTC128B.128 [R0+0x29a00], desc[UR52][R2.64+0x80], !P1 ;  /* 0x29a0008002007fae */ /* 0x0009e8000c901d74 */
[----:B----4-:R-:W4:Y:S02]  /*118a0*/  SHFL.IDX PT, R2, R5, 0x2, 0x1c1f ;  /* 0x005c1f0005027f89 */ /* 0x010f2400000e0000 */
[----:B----4-:R-:W-:-:S05]  /*118b0*/  IADD3 R2, P0, R37, R2, RZ ;  /* 0x0000000225027210 */ /* 0x010fca0007f1e0ff */
[----:B------:R-:W-:Y:S02]  /*118c0*/  IMAD.X R3, RZ, RZ, R9, P0 ;  /* 0x000000ffff037224 */ /* 0x000fe400000e0609 */
[----:B------:R-:W-:Y:S04]  /*118d0*/  SHFL.IDX PT, R9, R6, 0x3, 0x1c1f ;  /* 0x007c1f0006097f89 */ /* 0x000fe800000e0000 */
[----:B------:R-:W-:Y:S04]  /*118e0*/  LDGSTS.E.BYPASS.LTC128B.128 [R0+0x25200], desc[UR52][R2.64], !P4 ;  /* 0x2520000002007fae */ /* 0x000fe8000e101d74 */
[----:B------:R-:W-:Y:S04]  /*118f0*/  LDGSTS.E.BYPASS.LTC128B.128 [R0+0x27a00], desc[UR52][R2.64+0x40], !P3 ;  /* 0x27a0004002007fae */ /* 0x000fe8000d901d74 */
[----:B------:R4:W-:Y:S04]  /*11900*/  LDGSTS.E.BYPASS.LTC128B.128 [R0+0x2a200], desc[UR52][R2.64+0x80], !P1 ;  /* 0x2a20008002007fae */ /* 0x0009e8000c901d74 */
[----:B----4-:R-:W4:Y:S02]  /*11910*/  SHFL.IDX PT, R2, R5, 0x3, 0x1c1f ;  /* 0x007c1f0005027f89 */ /* 0x010f2400000e0000 */
[----:B----4-:R-:W-:-:S05]  /*11920*/  IADD3 R2, P0, R37, R2, RZ ;  /* 0x0000000225027210 */ /* 0x010fca0007f1e0ff */
[----:B------:R-:W-:-:S05]  /*11930*/  IMAD.X R3, RZ, RZ, R9, P0 ;  /* 0x000000ffff037224 */ /* 0x000fca00000e0609 */
[----:B------:R4:W-:Y:S04]  /*11940*/  LDGSTS.E.BYPASS.LTC128B.128 [R0+0x25a00], desc[UR52][R2.64], !P4 ;  /* 0x25a0000002007fae */ /* 0x0009e8000e101d74 */
[----:B------:R4:W-:Y:S04]  /*11950*/  LDGSTS.E.BYPASS.LTC128B.128 [R0+0x28200], desc[UR52][R2.64+0x40], !P3 ;  /* 0x2820004002007fae */ /* 0x0009e8000d901d74 */
[----:B------:R4:W-:Y:S02]  /*11960*/  LDGSTS.E.BYPASS.LTC128B.128 [R0+0x2aa00], desc[UR52][R2.64+0x80], !P1 ;  /* 0x2aa0008002007fae */ /* 0x0009e4000c901d74 */
.L_x_4033:
[----:B----4-:R-:W-:-:S05]  /*11970*/  IADD3 R2, P0, R37, R14, RZ ;  /* 0x0000000e25027210 */ /* 0x010fca0007f1e0ff */
        /* <DEDUP_REMOVED lines=9> */
.L_x_3923:
[----:B------:R-:W-:Y:S02]  /*11a10*/  PLOP3.LUT P1, PT, P1, P0, PT, 0xa2, 0x0 ;  /* 0x000000000000781c */ /* 0x000fe40000f21472 */
[----:B------:R-:W-:-:S08]  /*11a20*/  @P0 R2UR P1, UR4, R4 ;  /* 0x00000000040402ca */ /* 0x000fd00000020000 */
[----:B------:R-:W-:-:S05]  /*11a30*/  @P0 PLOP3.LUT P0, PT, P1, PT, PT, 0x80, 0x0 ;  /* 0x000000000000081c */ /* 0x000fca0000f0f070 */
[----:B------:R-:W-:Y:S01]  /*11a40*/  @!P1 SYNCS.ARRIVE.TRANS64.RED.A0T1 RZ, [UR4+0x33430], RZ ;  /* 0x033430ffffff99a7 */ /* 0x000fe20008200404 */
[----:B------:R-:W-:Y:S07]  /*11a50*/  @!P1 ARRIVES.LDGSTSBAR.64.TRANSCNT [UR4+0x33430] ;  /* 0x03343000ff0099b0 */ /* 0x000fee0008000a84 */
[----:B------:R-:W-:Y:S05]  /*11a60*/  @P0 BRA.U.ANY `(.L_x_3923) ;  /* 0xfffffffd00e80947 */ /* 0x000fea000393ffff */
[----:B------:R-:W-:Y:S01]  /*11a70*/  NOP ;  /* 0x0000000000007918 */ /* 0x000fe20000000000 */
[----:B----4-:R-:W-:-:S05]  /*11a80*/  IMAD.U32 R0, RZ, RZ, UR46 ;  /* 0x0000002eff007e24 */ /* 0x010fca000f8e00ff */
[----:B------:R-:W-:-:S13]  /*11a90*/  ISETP.NE.AND P3, PT, R0, 0x3, PT ;  /* 0x000000030000780c */ /* 0x000fda0003f65270 */
[----:B------:R-:W-:Y:S05]  /*11aa0*/  @!P3 BRA `(.L_x_3924) ;  /* 0x000000000004b947 */ /* 0x000fea0003800000 */
[----:B------:R-:W-:Y:S01]  /*11ab0*/  BPT.TRAP 0x1 ;  /* 0x000000040000795c */ /* 0x000fe20000300000 */
.L_x_3924:
[----:B------:R-:W-:Y:S01]  /*11ac0*/  IMAD.U32 R0, RZ, RZ, UR47 ;  /* 0x0000002fff007e24 */ /* 0x000fe2000f8e00ff */
[----:B------:R4:W-:Y:S04]  /*11ad0*/  SYNCS.ARRIVE.TRANS64.A1T0 RZ, [R4+URZ+0x33430], RZ ;  /* 0x033430ff04ff79a7 */ /* 0x0009e8000810003f */
[----:B------:R-:W-:-:S13]  /*11ae0*/  ISETP.NE.AND P0, PT, R0, 0x3, PT ;  /* 0x000000030000780c */ /* 0x000fda0003f05270 */
[----:B----4-:R-:W-:Y:S05]  /*11af0*/  @!P0 BRA `(.L_x_3925) ;  /* 0x0000000000048947 */ /* 0x010fea0003800000 */
[----:B------:R-:W-:Y:S01]  /*11b00*/  BPT.TRAP 0x1 ;  /* 0x000000040000795c */ /* 0x000fe20000300000 */
.L_x_3925:
[----:B------:R-:W-:Y:S01]  /*11b10*/  LOP3.LUT R3, R21, 0x1, RZ, 0x3c, !PT ;  /* 0x0000000115037812 */ /* 0x000fe200078e3cff */
[----:B------:R-:W-:Y:S01]  /*11b20*/  IMAD R2, R20, 0x8, R18 ;  /* 0x0000000814027824 */ /* 0x000fe200078e0212 */
[----:B------:R-:W-:Y:S02]  /*11b30*/  BSSY B0, `(.L_x_3926) ;  /* 0x0000004000007945 */ /* 0x000fe40003800000 */
[----:B------:R-:W-:-:S04]  /*11b40*/  SHF.L.U32 R3, R3, 0x1f, RZ ;  /* 0x0000001f03037819 */ /* 0x000fc800000006ff */
[----:B------:R-:W4:Y:S02]  /*11b50*/  SYNCS.PHASECHK.TRANS64.TRYWAIT P1, [R2+URZ+0x33470], R3 ;  /* 0x03347003020075a7 */ /* 0x000f24000802017f */
[----:B----4-:R-:W-:Y:S05]  /*11b60*/  @!P1 BRA `(.L_x_3927) ;  /* 0x0000004c001c9947 */ /* 0x010fea0003800000 */
.L_x_4034:
[----:B------:R-:W-:Y:S05]  /*11b70*/  BSYNC B0 ;  /* 0x0000000000007941 */ /* 0x000fea0003800000 */
.L_x_3926:
[----:B------:R-:W-:-:S05]  /*11b80*/  IMAD.U32 R0, RZ, RZ, UR46 ;  /* 0x0000002eff007e24 */ /* 0x000fca000f8e00ff */
[----:B------:R-:W-:-:S13]  /*11b90*/  ISETP.NE.AND P1, PT, R0, 0x3, PT ;  /* 0x000000030000780c */ /* 0x000fda0003f25270 */
[----:B------:R-:W-:Y:S05]  /*11ba0*/  @!P1 BRA `(.L_x_3928) ;  /* 0x0000000000049947 */ /* 0x000fea0003800000 */
[----:B------:R-:W-:Y:S01]  /*11bb0*/  BPT.TRAP 0x1 ;  /* 0x000000040000795c */ /* 0x000fe20000300000 */
.L_x_3928:
[----:B----4-:R-:W-:Y:S01]  /*11bc0*/  SHF.L.U32 R3, R21, 0x1f, RZ ;  /* 0x0000001f15037819 */ /* 0x010fe200000006ff */
[----:B------:R-:W-:-:S03]  /*11bd0*/  IMAD R0, R20, 0x7800, RZ ;  /* 0x0000780014007824 */ /* 0x000fc600078e02ff */
[----:B------:R-:W4:Y:S02]  /*11be0*/  SYNCS.PHASECHK.TRANS64.TRYWAIT P1, [R2+URZ+0x33460], R3 ;  /* 0x03346003020075a7 */ /* 0x000f24000802017f */
[----:B----4-:R-:W-:Y:S05]  /*11bf0*/  @!P1 BRA `(.L_x_3929) ;  /* 0x0000004c000c9947 */ /* 0x010fea0003800000 */
.L_x_4035:
[-C--:B----4-:R-:W-:Y:S01]  /*11c00*/  LOP3.LUT R3, R0, R16.reuse, RZ, 0xfc, !PT ;  /* 0x0000001000037212 */ /* 0x090fe200078efcff */
[----:B------:R-:W-:Y:S05]  /*11c10*/  WARPSYNC.ALL ;  /* 0x0000000000007948 */ /* 0x000fea0003800000 */
[----:B------:R-:W-:Y:S01]  /*11c20*/  IMAD.IADD R5, R18, 0x1, R3 ;  /* 0x0000000112057824 */ /* 0x000fe200078e0203 */
[C---:B------:R-:W-:Y:S01]  /*11c30*/  IADD3 R12, R0.reuse, 0x2800, RZ ;  /* 0x00002800000c7810 */ /* 0x040fe20007ffe0ff */
[C---:B------:R-:W-:Y:S02]  /*11c40*/  VIADD R13, R0.reuse, 0x800 ;  /* 0x00000800000d7836 */ /* 0x040fe40000000000 */
[----:B------:R-:W-:Y:S01]  /*11c50*/  VIADD R20, R0, 0x5000 ;  /* 0x0000500000147836 */ /* 0x000fe20000000000 */
[----:B------:R-:W-:Y:S01]  /*11c60*/  LOP3.LUT R3, R12, R16, RZ, 0xfc, !PT ;  /* 0x000000100c037212 */ /* 0x000fe200078efcff */
[----:B0-23--:R-:W0:Y:S01]  /*11c70*/  LDSM.16.MT88.4 R4, [R5+0xf200] ;  /* 0x00f200000504783b */ /* 0x00de220000004200 */
[----:B------:R-:W-:Y:S01]  /*11c80*/  VIADD R21, R0, 0x3000 ;  /* 0x0000300000157836 */ /* 0x000fe20000000000 */
[----:B------:R-:W-:Y:S01]  /*11c90*/  LOP3.LUT R12, R12, R17, RZ, 0xfc, !PT ;  /* 0x000000110c0c7212 */ /* 0x000fe200078efcff */
[----:B------:R-:W-:-:S02]  /*11ca0*/  VIADD R15, R0, 0x2000 ;  /* 0x00002000000f7836 */ /* 0x000fc40000000000 */
[----:B------:R-:W-:Y:S02]  /*11cb0*/  IMAD.U32 R22, RZ, RZ, UR46 ;  /* 0x0000002eff167e24 */ /* 0x000fe4000f8e00ff */
[----:B------:R-:W-:-:S03]  /*11cc0*/  IMAD.IADD R12, R19, 0x1, R12 ;  /* 0x00000001130c7824 */ /* 0x000fc600078e020c */
[----:B------:R-:W-:Y:S02]  /*11cd0*/  ISETP.NE.AND P1, PT, R22, 0x3, PT ;  /* 0x000000031600780c */ /* 0x000fe40003f25270 */
[C-C-:B0-----:R-:W-:Y:S02]  /*11ce0*/  PRMT R8, R4.reuse, 0x6420, R5.reuse ;  /* 0x0000642004087816 */ /* 0x141fe40000000005 */
[----:B------:R-:W-:Y:S02]  /*11cf0*/  PRMT R9, R4, 0x7531, R5 ;  /* 0x0000753104097816 */ /* 0x000fe40000000005 */
[----:B------:R-:W-:Y:S02]  /*11d00*/  LOP3.LUT R4, R0, R17, RZ, 0xfc, !PT ;  /* 0x0000001100047212 */ /* 0x000fe400078efcff */
[C-C-:B------:R-:W-:Y:S02]  /*11d10*/  PRMT R10, R6.reuse, 0x6420, R7.reuse ;  /* 0x00006420060a7816 */ /* 0x140fe40000000007 */
[----:B------:R-:W-:Y:S01]  /*11d20*/  PRMT R11, R6, 0x7531, R7 ;  /* 0x00007531060b7816 */ /* 0x000fe20000000007 */
[----:B------:R-:W-:-:S02]  /*11d30*/  IMAD.IADD R14, R19, 0x1, R4 ;  /* 0x00000001130e7824 */ /* 0x000fc400078e0204 */
[----:B------:R-:W-:Y:S01]  /*11d40*/  IMAD.IADD R4, R18, 0x1, R3 ;  /* 0x0000000112047824 */ /* 0x000fe200078e0203 */
[C---:B------:R-:W-:Y:S02]  /*11d50*/  LOP3.LUT R3, R13.reuse, R17, RZ, 0xfc, !PT ;  /* 0x000000110d037212 */ /* 0x040fe400078efcff */
[----:B------:R0:W-:Y:S01]  /*11d60*/  STSM.16.M88.4 [R14], R8 ;  /* 0x000000080e007844 */ /* 0x0001e20000000200 */
[----:B------:R-:W-:Y:S02]  /*11d70*/  LOP3.LUT R13, R13, R16, RZ, 0xfc, !PT ;  /* 0x000000100d0d7212 */ /* 0x000fe400078efcff */
[----:B------:R-:W-:Y:S01]  /*11d80*/  IMAD.IADD R3, R19, 0x1, R3 ;  /* 0x0000000113037824 */ /* 0x000fe200078e0203 */
[----:B------:R-:W2:Y:S01]  /*11d90*/  LDSM.16.MT88.4 R4, [R4+0xf200] ;  /* 0x00f200000404783b */ /* 0x000ea20000004200 */
[----:B0-----:R-:W-:Y:S01]  /*11da0*/  VIADD R14, R0, 0x5800 ;  /* 0x00005800000e7836 */ /* 0x001fe20000000000 */
[C-C-:B--2---:R-:W-:Y:S02]  /*11db0*/  PRMT R8, R4.reuse, 0x6420, R5.reuse ;  /* 0x0000642004087816 */ /* 0x144fe40000000005 */
[----:B------:R-:W-:-:S02]  /*11dc0*/  PRMT R9, R4, 0x7531, R5 ;  /* 0x0000753104097816 */ /* 0x000fc40000000005 */
[----:B------:R-:W-:Y:S02]  /*11dd0*/  LOP3.LUT R5, R20, R16, RZ, 0xfc, !PT ;  /* 0x0000001014057212 */ /* 0x000fe400078efcff */
[C-C-:B------:R-:W-:Y:S02]  /*11de0*/  PRMT R10, R6.reuse, 0x6420, R7.reuse ;  /* 0x00006420060a7816 */ /* 0x140fe40000000007 */
[----:B------:R-:W-:Y:S01]  /*11df0*/  PRMT R11, R6, 0x7531, R7 ;  /* 0x00007531060b7816 */ /* 0x000fe20000000007 */
[----:B------:R-:W-:Y:S01]  /*11e00*/  IMAD.IADD R5, R18, 0x1, R5 ;  /* 0x0000000112057824 */ /* 0x000fe200078e0205 */
[----:B------:R-:W-:-:S03]  /*11e10*/  LOP3.LUT R20, R20, R17, RZ, 0xfc, !PT ;  /* 0x0000001114147212 */ /* 0x000fc600078efcff */
[----:B------:R0:W-:Y:S02]  /*11e20*/  STSM.16.M88.4 [R3], R8 ;  /* 0x0000000803007844 */ /* 0x0001e40000000200 */
[----:B------:R-:W-:Y:S02]  /*11e30*/  IMAD.IADD R20, R19, 0x1, R20 ;  /* 0x0000000113147824 */ /* 0x000fe400078e0214 */
[----:B------:R-:W2:Y:S01]  /*11e40*/  LDSM.16.MT88.4 R4, [R5+0xf200] ;  /* 0x00f200000504783b */ /* 0x000ea20000004200 */
[----:B0-----:R-:W-:Y:S01]  /*11e50*/  VIADD R3, R0, 0x1000 ;  /* 0x0000100000037836 */ /* 0x001fe20000000000 */
[C-C-:B--2---:R-:W-:Y:S02]  /*11e60*/  PRMT R8, R4.reuse, 0x6420, R5.reuse ;  /* 0x0000642004087816 */ /* 0x144fe40000000005 */
[----:B------:R-:W-:Y:S02]  /*11e70*/  PRMT R9, R4, 0x7531, R5 ;  /* 0x0000753104097816 */ /* 0x000fe40000000005 */
[----:B------:R-:W-:-:S02]  /*11e80*/  LOP3.LUT R4, R3, R17, RZ, 0xfc, !PT ;  /* 0x0000001103047212 */ /* 0x000fc400078efcff */
[C-C-:B------:R-:W-:Y:S02]  /*11e90*/  PRMT R10, R6.reuse, 0x6420, R7.reuse ;  /* 0x00006420060a7816 */ /* 0x140fe40000000007 */
[----:B------:R-:W-:Y:S01]  /*11ea0*/  PRMT R11, R6, 0x7531, R7 ;  /* 0x00007531060b7816 */ /* 0x000fe20000000007 */
[----:B------:R-:W-:Y:S01]  /*11eb0*/  IMAD.IADD R4, R19, 0x1, R4 ;  /* 0x0000000113047824 */ /* 0x000fe200078e0204 */
[----:B------:R-:W-:Y:S01]  /*11ec0*/  LOP3.LUT R3, R3, R16, RZ, 0xfc, !PT ;  /* 0x0000001003037212 */ /* 0x000fe200078efcff */
[----:B------:R-:W-:Y:S02]  /*11ed0*/  IMAD.IADD R6, R18, 0x1, R13 ;  /* 0x0000000112067824 */ /* 0x000fe400078e020d */
[----:B------:R-:W-:Y:S01]  /*11ee0*/  VIADD R13, R0, 0x1800 ;  /* 0x00001800000d7836 */ /* 0x000fe20000000000 */
[----:B------:R-:W-:Y:S04]  /*11ef0*/  STSM.16.M88.4 [R4], R8 ;  /* 0x0000000804007844 */ /* 0x000fe80000000200 */
[----:B------:R-:W0:Y:S02]  /*11f00*/  LDSM.16.MT88.4 R4, [R6+0xf200] ;  /* 0x00f200000604783b */ /* 0x000e240000004200 */
[----:B0-----:R-:W-:-:S02]  /*11f10*/  PRMT R8, R4, 0x6420, R5 ;  /* 0x0000642004087816 */ /* 0x001fc40000000005 */
[----:B------:R-:W-:Y:S02]  /*11f20*/  PRMT R9, R4, 0x7531, R5 ;  /* 0x0000753104097816 */ /* 0x000fe40000000005 */
[-C--:B------:R-:W-:Y:S02]  /*11f30*/  LOP3.LUT R4, R13, R17.reuse, RZ, 0xfc, !PT ;  /* 0x000000110d047212 */ /* 0x080fe400078efcff */
[----:B------:R-:W-:Y:S02]  /*11f40*/  LOP3.LUT R5, R21, R16, RZ, 0xfc, !PT ;  /* 0x0000001015057212 */ /* 0x000fe400078efcff */
[C-C-:B------:R-:W-:Y:S01]  /*11f50*/  PRMT R10, R6.reuse, 0x6420, R7.reuse ;  /* 0x00006420060a7816 */ /* 0x140fe20000000007 */
[----:B------:R-:W-:Y:S01]  /*11f60*/  IMAD.IADD R4, R19, 0x1, R4 ;  /* 0x0000000113047824 */ /* 0x000fe200078e0204 */
[----:B------:R-:W-:Y:S01]  /*11f70*/  PRMT R11, R6, 0x7531, R7 ;  /* 0x00007531060b7816 */ /* 0x000fe20000000007 */
[----:B------:R-:W-:Y:S01]  /*11f80*/  IMAD.IADD R5, R18, 0x1, R5 ;  /* 0x0000000112057824 */ /* 0x000fe200078e0205 */
[----:B------:R-:W-:-:S02]  /*11f90*/  LOP3.LUT R21, R21, R17, RZ, 0xfc, !PT ;  /* 0x0000001115157212 */ /* 0x000fc400078efcff */
[----:B------:R-:W-:Y:S01]  /*11fa0*/  LOP3.LUT R13, R13, R16, RZ, 0xfc, !PT ;  /* 0x000000100d0d7212 */ /* 0x000fe200078efcff */
[----:B------:R-:W-:Y:S02]  /*11fb0*/  STSM.16.M88.4 [R4], R8 ;  /* 0x0000000804007844 */ /* 0x000fe40000000200 */
[----:B------:R-:W-:Y:S02]  /*11fc0*/  IMAD.IADD R21, R19, 0x1, R21 ;  /* 0x0000000113157824 */ /* 0x000fe400078e0215 */
[----:B------:R-:W0:Y:S02]  /*11fd0*/  LDSM.16.MT88.4 R4, [R5+0xf200] ;  /* 0x00f200000504783b */ /* 0x000e240000004200 */
[C-C-:B0-----:R-:W-:Y:S02]  /*11fe0*/  PRMT R8, R4.reuse, 0x6420, R5.reuse ;  /* 0x0000642004087816 */ /* 0x141fe40000000005 */
[----:B------:R-:W-:Y:S02]  /*11ff0*/  PRMT R9, R4, 0x7531, R5 ;  /* 0x0000753104097816 */ /* 0x000fe40000000005 */
[----:B------:R-:W-:-:S02]  /*12000*/  LOP3.LUT R4, R15, R17, RZ, 0xfc, !PT ;  /* 0x000000110f047212 */ /* 0x000fc400078efcff */
[C-C-:B------:R-:W-:Y:S02]  /*12010*/  PRMT R10, R6.reuse, 0x6420, R7.reuse ;  /* 0x00006420060a7816 */ /* 0x140fe40000000007 */
[----:B------:R-:W-:Y:S01]  /*12020*/  PRMT R11, R6, 0x7531, R7 ;  /* 0x00007531060b7816 */ /* 0x000fe20000000007 */
[----:B------:R-:W-:Y:S01]  /*12030*/  IMAD.IADD R4, R19, 0x1, R4 ;  /* 0x0000000113047824 */ /* 0x000fe200078e0204 */
[----:B------:R-:W-:-:S04]  /*12040*/  LOP3.LUT R15, R15, R16, RZ, 0xfc, !PT ;  /* 0x000000100f0f7212 */ /* 0x000fc800078efcff */
[----:B------:R0:W-:Y:S01]  /*12050*/  STSM.16.M88.4 [R4], R8 ;  /* 0x0000000804007844 */ /* 0x0001e20000000200 */
[----:B------:R-:W-:Y:S01]  /*12060*/  IMAD.IADD R15, R18, 0x1, R15 ;  /* 0x00000001120f7824 */ /* 0x000fe200078e020f */
[C---:B0-----:R-:W-:Y:S02]  /*12070*/  LOP3.LUT R4, R14.reuse, R16, RZ, 0xfc, !PT ;  /* 0x000000100e047212 */ /* 0x041fe400078efcff */
[----:B------:R-:W-:-:S03]  /*12080*/  LOP3.LUT R14, R14, R17, RZ, 0xfc, !PT ;  /* 0x000000110e0e7212 */ /* 0x000fc600078efcff */
[----:B------:R-:W-:Y:S02]  /*12090*/  IMAD.IADD R4, R18, 0x1, R4 ;  /* 0x0000000112047824 */ /* 0x000fe400078e0204 */
[----:B------:R-:W-:-:S04]  /*120a0*/  IMAD.IADD R14, R19, 0x1, R14 ;  /* 0x00000001130e7824 */ /* 0x000fc800078e020e */
[----:B------:R-:W0:Y:S02]  /*120b0*/  LDSM.16.MT88.4 R4, [R4+0xf200] ;  /* 0x00f200000404783b */ /* 0x000e240000004200 */
[C-C-:B0-----:R-:W-:Y:S02]  /*120c0*/  PRMT R10, R6.reuse, 0x6420, R7.reuse ;  /* 0x00006420060a7816 */ /* 0x141fe40000000007 */
[----:B------:R-:W-:Y:S01]  /*120d0*/  PRMT R11, R6, 0x7531, R7 ;  /* 0x00007531060b7816 */ /* 0x000fe20000000007 */
[----:B------:R-:W-:Y:S01]  /*120e0*/  IMAD.IADD R6, R18, 0x1, R3 ;  /* 0x0000000112067824 */ /* 0x000fe200078e0203 */
[--C-:B------:R-:W-:Y:S01]  /*120f0*/  PRMT R8, R4, 0x6420, R5.reuse ;  /* 0x0000642004087816 */ /* 0x100fe20000000005 */
[----:B------:R-:W-:Y:S01]  /*12100*/  VIADD R3, R0, 0x3800 ;  /* 0x0000380000037836 */ /* 0x000fe20000000000 */
[----:B------:R-:W-:-:S05]  /*12110*/  PRMT R9, R4, 0x7531, R5 ;  /* 0x0000753104097816 */ /* 0x000fca0000000005 */
[----:B------:R0:W-:Y:S04]  /*12120*/  STSM.16.M88.4 [R12], R8 ;  /* 0x000000080c007844 */ /* 0x0001e80000000200 */
[----:B------:R-:W2:Y:S01]  /*12130*/  LDSM.16.MT88.4 R4, [R6+0xf200] ;  /* 0x00f200000604783b */ /* 0x000ea20000004200 */
[----:B0-----:R-:W-:Y:S02]  /*12140*/  IADD3 R12, R0, 0x6000, RZ ;  /* 0x00006000000c7810 */ /* 0x001fe40007ffe0ff */
[C-C-:B--2---:R-:W-:Y:S02]  /*12150*/  PRMT R8, R4.reuse, 0x6420, R5.reuse ;  /* 0x0000642004087816 */ /* 0x144fe40000000005 */
[----:B------:R-:W-:Y:S02]  /*12160*/  PRMT R9, R4, 0x7531, R5 ;  /* 0x0000753104097816 */ /* 0x000fe40000000005 */
[----:B------:R-:W-:-:S02]  /*12170*/  LOP3.LUT R5, R3, R16, RZ, 0xfc, !PT ;  /* 0x0000001003057212 */ /* 0x000fc400078efcff */
        /* <DEDUP_REMOVED lines=18> */
[C---:B0-----:R-:W-:Y:S02]  /*122a0*/  LOP3.LUT R3, R21.reuse, R17, RZ, 0xfc, !PT ;  /* 0x0000001115037212 */ /* 0x041fe400078efcff */
[----:B------:R-:W-:-:S03]  /*122b0*/  LOP3.LUT R21, R21, R16, RZ, 0xfc, !PT ;  /* 0x0000001015157212 */ /* 0x000fc600078efcff */
[----:B------:R-:W-:Y:S01]  /*122c0*/  IMAD.IADD R3, R19, 0x1, R3 ;  /* 0x0000000113037824 */ /* 0x000fe200078e0203 */
[C-C-:B--2---:R-:W-:Y:S02]  /*122d0*/  PRMT R10, R6.reuse, 0x6420, R7.reuse ;  /* 0x00006420060a7816 */ /* 0x144fe40000000007 */
[----:B------:R-:W-:Y:S01]  /*122e0*/  PRMT R11, R6, 0x7531, R7 ;  /* 0x00007531060b7816 */ /* 0x000fe20000000007 */
[----:B------:R-:W-:Y:S01]  /*122f0*/  IMAD.IADD R6, R18, 0x1, R13 ;  /* 0x0000000112067824 */ /* 0x000fe200078e020d */
[--C-:B------:R-:W-:Y:S01]  /*12300*/  PRMT R8, R4, 0x6420, R5.reuse ;  /* 0x0000642004087816 */ /* 0x100fe20000000005 */
[----:B------:R-:W-:Y:S01]  /*12310*/  VIADD R13, R0, 0x6800 ;  /* 0x00006800000d7836 */ /* 0x000fe20000000000 */
[----:B------:R-:W-:-:S05]  /*12320*/  PRMT R9, R4, 0x7531, R5 ;  /* 0x0000753104097816 */ /* 0x000fca0000000005 */
[----:B------:R0:W-:Y:S04]  /*12330*/  STSM.16.M88.4 [R3], R8 ;  /* 0x0000000803007844 */ /* 0x0001e80000000200 */
[----:B------:R-:W2:Y:S01]  /*12340*/  LDSM.16.MT88.4 R4, [R6+0xf200] ;  /* 0x00f200000604783b */ /* 0x000ea20000004200 */
[C---:B0-----:R-:W-:Y:S02]  /*12350*/  VIADD R3, R0.reuse, 0x4800 ;  /* 0x0000480000037836 */ /* 0x041fe40000000000 */
[----:B------:R-:W-:Y:S01]  /*12360*/  VIADD R0, R0, 0x7000 ;  /* 0x0000700000007836 */ /* 0x000fe20000000000 */
[C-C-:B--2---:R-:W-:Y:S02]  /*12370*/  PRMT R8, R4.reuse, 0x6420, R5.reuse ;  /* 0x0000642004087816 */ /* 0x144fe40000000005 */
[----:B------:R-:W-:-:S02]  /*12380*/  PRMT R9, R4, 0x7531, R5 ;  /* 0x0000753104097816 */ /* 0x000fc40000000005 */
[----:B------:R-:W-:Y:S02]  /*12390*/  LOP3.LUT R4, R3, R17, RZ, 0xfc, !PT ;  /* 0x0000001103047212 */ /* 0x000fe400078efcff */
[C-C-:B------:R-:W-:Y:S02]  /*123a0*/  PRMT R10, R6.reuse, 0x6420, R7.reuse ;  /* 0x00006420060a7816 */ /* 0x140fe40000000007 */
[----:B------:R-:W-:Y:S01]  /*123b0*/  PRMT R11, R6, 0x7531, R7 ;  /* 0x00007531060b7816 */ /* 0x000fe20000000007 */
[----:B------:R-:W-:Y:S01]  /*123c0*/  IMAD.IADD R4, R19, 0x1, R4 ;  /* 0x0000000113047824 */ /* 0x000fe200078e0204 */
[----:B------:R-:W-:Y:S01]  /*123d0*/  LOP3.LUT R3, R3, R16, RZ, 0xfc, !PT ;  /* 0x0000001003037212 */ /* 0x000fe200078efcff */
[----:B------:R-:W-:-:S03]  /*123e0*/  IMAD.IADD R7, R18, 0x1, R21 ;  /* 0x0000000112077824 */ /* 0x000fc600078e0215 */
[----:B------:R-:W-:Y:S04]  /*123f0*/  STSM.16.M88.4 [R4], R8 ;  /* 0x0000000804007844 */ /* 0x000fe80000000200 */
[----:B------:R-:W0:Y:S02]  /*12400*/  LDSM.16.MT88.4 R4, [R7+0xf200] ;  /* 0x00f200000704783b */ /* 0x000e240000004200 */
[C-C-:B0-----:R-:W-:Y:S02]  /*12410*/  PRMT R8, R4.reuse, 0x6420, R5.reuse ;  /* 0x0000642004087816 */ /* 0x141fe40000000005 */
[----:B------:R-:W-:Y:S02]  /*12420*/  PRMT R9, R4, 0x7531, R5 ;  /* 0x0000753104097816 */ /* 0x000fe40000000005 */
[----:B------:R-:W-:-:S02]  /*12430*/  LOP3.LUT R5, R13, R16, RZ, 0xfc, !PT ;  /* 0x000000100d057212 */ /* 0x000fc400078efcff */
[C-C-:B------:R-:W-:Y:S02]  /*12440*/  PRMT R10, R6.reuse, 0x6420, R7.reuse ;  /* 0x00006420060a7816 */ /* 0x140fe40000000007 */
[----:B------:R-:W-:Y:S01]  /*12450*/  PRMT R11, R6, 0x7531, R7 ;  /* 0x00007531060b7816 */ /* 0x000fe20000000007 */
[----:B------:R-:W-:Y:S01]  /*12460*/  IMAD.IADD R21, R18, 0x1, R5 ;  /* 0x0000000112157824 */ /* 0x000fe200078e0205 */
[----:B------:R-:W-:-:S03]  /*12470*/  LOP3.LUT R13, R13, R17, RZ, 0xfc, !PT ;  /* 0x000000110d0d7212 */ /* 0x000fc600078efcff */
[----:B------:R-:W-:Y:S02]  /*12480*/  STSM.16.M88.4 [R20], R8 ;  /* 0x0000000814007844 */ /* 0x000fe40000000200 */
[----:B------:R-:W-:Y:S02]  /*12490*/  IMAD.IADD R13, R19, 0x1, R13 ;  /* 0x00000001130d7824 */ /* 0x000fe400078e020d */
[----:B------:R-:W0:Y:S02]  /*124a0*/  LDSM.16.MT88.4 R4, [R21+0xf200] ;  /* 0x00f200001504783b */ /* 0x000e240000004200 */
[C-C-:B0-----:R-:W-:Y:S02]  /*124b0*/  PRMT R8, R4.reuse, 0x6420, R5.reuse ;  /* 0x0000642004087816 */ /* 0x141fe40000000005 */
[----:B------:R-:W-:Y:S02]  /*124c0*/  PRMT R9, R4, 0x7531, R5 ;  /* 0x0000753104097816 */ /* 0x000fe40000000005 */
[----:B------:R-:W-:-:S02]  /*124d0*/  PRMT R10, R6, 0x6420, R7 ;  /* 0x00006420060a7816 */ /* 0x000fc40000000007 */
[----:B------:R-:W-:-:S05]  /*124e0*/  PRMT R11, R6, 0x7531, R7 ;  /* 0x00007531060b7816 */ /* 0x000fca0000000007 */
[----:B------:R-:W-:Y:S04]  /*124f0*/  STSM.16.M88.4 [R14], R8 ;  /* 0x000000080e007844 */ /* 0x000fe80000000200 */
[----:B------:R-:W0:Y:S02]  /*12500*/  LDSM.16.MT88.4 R4, [R15+0xf200] ;  /* 0x00f200000f04783b */ /* 0x000e240000004200 */
[C-C-:B0-----:R-:W-:Y:S02]  /*12510*/  PRMT R8, R4.reuse, 0x6420, R5.reuse ;  /* 0x0000642004087816 */ /* 0x141fe40000000005 */
[----:B------:R-:W-:Y:S01]  /*12520*/  PRMT R9, R4, 0x7531, R5 ;  /* 0x0000753104097816 */ /* 0x000fe20000000005 */
[----:B------:R-:W-:Y:S01]  /*12530*/  IMAD.IADD R4, R18, 0x1, R3 ;  /* 0x0000000112047824 */ /* 0x000fe200078e0203 */
[----:B------:R-:W-:-:S02]  /*12540*/  PRMT R10, R6, 0x6420, R7 ;  /* 0x00006420060a7816 */ /* 0x000fc40000000007 */
[----:B------:R-:W-:Y:S02]  /*12550*/  PRMT R11, R6, 0x7531, R7 ;  /* 0x00007531060b7816 */ /* 0x000fe40000000007 */
[C---:B------:R-:W-:Y:S02]  /*12560*/  LOP3.LUT R3, R0.reuse, R16, RZ, 0xfc, !PT ;  /* 0x0000001000037212 */ /* 0x040fe400078efcff */
[----:B------:R-:W-:Y:S01]  /*12570*/  LOP3.LUT R0, R0, R17, RZ, 0xfc, !PT ;  /* 0x0000001100007212 */ /* 0x000fe200078efcff */
[----:B------:R-:W-:Y:S02]  /*12580*/  STSM.16.M88.4 [R12], R8 ;  /* 0x000000080c007844 */ /* 0x000fe40000000200 */
[----:B------:R-:W-:Y:S02]  /*12590*/  IMAD.IADD R3, R18, 0x1, R3 ;  /* 0x0000000112037824 */ /* 0x000fe400078e0203 */
[----:B------:R-:W0:Y:S01]  /*125a0*/  LDSM.16.MT88.4 R4, [R4+0xf200] ;  /* 0x00f200000404783b */ /* 0x000e220000004200 */
[----:B------:R-:W-:Y:S01]  /*125b0*/  IMAD.IADD R0, R19, 0x1, R0 ;  /* 0x0000000113007824 */ /* 0x000fe200078e0200 */
        /* <DEDUP_REMOVED lines=9> */
[----:B------:R-:W-:-:S05]  /*12650*/  PRMT R11, R6, 0x7531, R7 ;  /* 0x00007531060b7816 */ /* 0x000fca0000000007 */
[----:B------:R0:W-:Y:S01]  /*12660*/  STSM.16.M88.4 [R0], R8 ;  /* 0x0000000800007844 */ /* 0x0001e20000000200 */
[----:B------:R-:W-:Y:S01]  /*12670*/  @!PT LDS RZ, [RZ] ;  /* 0x00000000fffff984 */ /* 0x000fe20000000800 */
[----:B------:R-:W-:Y:S01]  /*12680*/  @!PT LDS RZ, [RZ] ;  /* 0x00000000fffff984 */ /* 0x000fe20000000800 */
[----:B------:R-:W-:Y:S01]  /*12690*/  @!PT LDS RZ, [RZ] ;  /* 0x00000000fffff984 */ /* 0x000fe20000000800 */
[----:B------:R-:W-:Y:S01]  /*126a0*/  @!PT LDS RZ, [RZ] ;  /* 0x00000000fffff984 */ /* 0x000fe20000000800 */
[----:B------:R2:W-:Y:S06]  /*126b0*/  MEMBAR.ALL.CTA ;  /* 0x0000000000007992 */ /* 0x0005ec0000008000 */
[----:B--2---:R-:W2:Y:S01]  /*126c0*/  FENCE.VIEW.ASYNC.S ;  /* 0x00000000000073c6 */ /* 0x004ea20000000000 */
[----:B------:R-:W-:Y:S05]  /*126d0*/  @!P1 BRA `(.L_x_3930) ;  /* 0x0000000000049947 */ /* 0x000fea0003800000 */
[----:B------:R-:W-:Y:S01]  /*126e0*/  BPT.TRAP 0x1 ;  /* 0x000000040000795c */ /* 0x000fe20000300000 */
.L_x_3930:
[----:B--2---:R2:W-:Y:S01]  /*126f0*/  SYNCS.ARRIVE.TRANS64.A1T0 RZ, [R2+URZ+0x33450], RZ ;  /* 0x033450ff02ff79a7 */ /* 0x0045e2000810003f */
[----:B------:R-:W-:Y:S06]  /*12700*/  BAR.SYNC.DEFER_BLOCKING 0x2, 0x80 ;  /* 0x0082000000007b1d */ /* 0x000fec0000010000 */
[----:B------:R-:W-:Y:S05]  /*12710*/  @!P0 BRA `(.L_x_3931) ;  /* 0x0000000000048947 */ /* 0x000fea0003800000 */
[----:B------:R-:W-:Y:S01]  /*12720*/  BPT.TRAP 0x1 ;  /* 0x000000040000795c */ /* 0x000fe20000300000 */
.L_x_3931:
[----:B0-----:R-:W3:Y:S01]  /*12730*/  LDL R0, [R1+0x8] ;  /* 0x0000080001007983 */ /* 0x001ee20000100800 */
[----:B--2---:R-:W-:Y:S02]  /*12740*/  VIADD R2, R2, 0x33480 ;  /* 0x0003348002027836 */ /* 0x004fe40000000000 */
[----:B------:R-:W-:Y:S02]  /*12750*/  IMAD.MOV.U32 R21, RZ, RZ, R34 ;  /* 0x000000ffff157224 */ /* 0x000fe400078e0022 */
[----:B------:R-:W-:Y:S01]  /*12760*/  IMAD.MOV.U32 R20, RZ, RZ, R31 ;  /* 0x000000ffff147224 */ /* 0x000fe200078e001f */
[----:B---3--:R-:W-:-:S04]  /*12770*/  PRMT R2, R0, 0x654, R2 ;  /* 0x0000065400027816 */ /* 0x008fc80000000002 */
[----:B------:R3:W-:Y:S01]  /*12780*/  SYNCS.ARRIVE.TRANS64.RED.A1T0 RZ, [R2+URZ], RZ ;  /* 0x000000ff02ff79a7 */ /* 0x0007e2000810043f */
[----:B------:R-:W-:Y:S05]  /*12790*/  @P2 BRA `(.L_x_3932) ;  /* 0xffffffe000a82947 */ /* 0x000fea000383ffff */
.L_x_3912:
[----:B------:R-:W3:Y:S01]  /*127a0*/  S2R R0, SR_TID.X ;  /* 0x0000000000007919 */ /* 0x000ee20000002100 */
[----:B------:R-:W-:Y:S01]  /*127b0*/  BSSY B0, `(.L_x_3933) ;  /* 0x0000012000007945 */ /* 0x000fe20003800000 */
[----:B---3--:R-:W-:Y:S02]  /*127c0*/  LOP3.LUT R2, R0, 0x7f, RZ, 0xc0, !PT ;  /* 0x0000007f00027812 */ /* 0x008fe400078ec0ff */
[----:B------:R-:W-:Y:S02]  /*127d0*/  MOV R0, UR47 ;  /* 0x0000002f00007c02 */ /* 0x000fe40008000f00 */
[----:B------:R-:W-:Y:S02]  /*127e0*/  ISETP.NE.AND P1, PT, R2, RZ, PT ;  /* 0x000000ff0200720c */ /* 0x000fe40003f25270 */
[----:B------:R-:W-:-:S11]  /*127f0*/  ISETP.NE.AND P0, PT, R0, 0x3, PT ;  /* 0x000000030000780c */ /* 0x000fd60003f05270 */
[----:B------:R-:W-:Y:S05]  /*12800*/  @P1 BRA `(.L_x_3934) ;  /* 0x0000000000301947 */ /* 0x000fea0003800000 */
[----:B------:R-:W3:Y:S01]  /*12810*/  S2R R5, SR_LANEID ;  /* 0x0000000000057919 */ /* 0x000ee20000000000 */
[----:B------:R-:W-:Y:S01]  /*12820*/  VOTEU.ANY UR4, UPT, PT ;  /* 0x0000000000047886 */ /* 0x000fe200038e0100 */
[----:B0-----:R-:W0:Y:S01]  /*12830*/  LDC.64 R2, c[0x0][0xc60] ;  /* 0x00031800ff027b82 */ /* 0x001e220000000a00 */
[----:B------:R-:W3:Y:S02]  /*12840*/  FLO.U32 R0, UR4 ;  /* 0x0000000400007d00 */ /* 0x000ee400080e0000 */
[----:B---3--:R-:W-:-:S06]  /*12850*/  ISETP.EQ.U32.AND P1, PT, R0, R5, PT ;  /* 0x000000050000720c */ /* 0x008fcc0003f22070 */
[----:B------:R-:W0:Y:S07]  /*12860*/  POPC R5, UR4 ;  /* 0x0000000400057d09 */ /* 0x000e2e0008000000 */
[----:B0-----:R-:W3:Y:S01]  /*12870*/  @P1 ATOMG.E.ADD.STRONG.GPU PT, R3, desc[UR52][R2.64], R5 ;  /* 0x00000005020319a8 */ /* 0x001ee200081ee1f4 */
[----:B------:R-:W0:Y:S02]  /*12880*/  S2R R4, SR_LTMASK ;  /* 0x0000000000047919 */ /* 0x000e240000003900 */
[----:B0-----:R-:W-:-:S04]  /*12890*/  LOP3.LUT R4, R4, UR4, RZ, 0xc0, !PT ;  /* 0x0000000404047c12 */ /* 0x001fc8000f8ec0ff */
[----:B------:R-:W0:Y:S01]  /*128a0*/  POPC R7, R4 ;  /* 0x0000000400077309 */ /* 0x000e220000000000 */
[----:B---3--:R-:W0:Y:S02]  /*128b0*/  SHFL.IDX PT, R0, R3, R0, 0x1f ;  /* 0x00001f0003007589 */ /* 0x008e2400000e0000 */
[----:B0-----:R-:W-:-:S07]  /*128c0*/  IADD3 R24, R0, UR48, R7 ;  /* 0x0000003000187c10 */ /* 0x001fce000fffe007 */
.L_x_3934:
[----:B------:R-:W-:Y:S05]  /*128d0*/  BSYNC B0 ;  /* 0x0000000000007941 */ /* 0x000fea0003800000 */
.L_x_3933:
[----:B------:R-:W-:Y:S05]  /*128e0*/  @!P0 BRA `(.L_x_3935) ;  /* 0x0000000000048947 */ /* 0x000fea0003800000 */
[----:B------:R-:W-:Y:S01]  /*128f0*/  BPT.TRAP 0x1 ;  /* 0x000000040000795c */ /* 0x000fe20000300000 */
.L_x_3935:
[----:B0-----:R-:W-:Y:S01]  /*12900*/  LOP3.LUT R3, R34, 0x1, RZ, 0x3c, !PT ;  /* 0x0000000122037812 */ /* 0x001fe200078e3cff */
[----:B------:R-:W-:Y:S01]  /*12910*/  IMAD R0, R31, 0x8, R18 ;  /* 0x000000081f007824 */ /* 0x000fe200078e0212 */
[----:B------:R-:W-:Y:S02]  /*12920*/  BSSY B0, `(.L_x_3936) ;  /* 0x0000004000007945 */ /* 0x000fe40003800000 */
[----:B------:R-:W-:-:S04]  /*12930*/  SHF.L.U32 R3, R3, 0x1f, RZ ;  /* 0x0000001f03037819 */ /* 0x000fc800000006ff */
[----:B------:R-:W0:Y:S02]  /*12940*/  SYNCS.PHASECHK.TRANS64.TRYWAIT P1, [R0+URZ+0x33470], R3 ;  /* 0x03347003000075a7 */ /* 0x000e24000802017f */
[----:B0-----:R-:W-:Y:S05]  /*12950*/  @!P1 BRA `(.L_x_3937) ;  /* 0x0000003c00c89947 */ /* 0x001fea0003800000 */
.L_x_4036:
[----:B------:R-:W-:Y:S05]  /*12960*/  BSYNC B0 ;  /* 0x0000000000007941 */ /* 0x000fea0003800000 */
.L_x_3936:
[----:B------:R-:W-:-:S05]  /*12970*/  IMAD.U32 R2, RZ, RZ, UR46 ;  /* 0x0000002eff027e24 */ /* 0x000fca000f8e00ff */
[----:B------:R-:W-:-:S13]  /*12980*/  ISETP.NE.AND P1, PT, R2, 0x3, PT ;  /* 0x000000030200780c */ /* 0x000fda0003f25270 */
[----:B------:R-:W-:Y:S05]  /*12990*/  @!P1 BRA `(.L_x_3938) ;  /* 0x0000000000049947 */ /* 0x000fea0003800000 */
[----:B------:R-:W-:Y:S01]  /*129a0*/  BPT.TRAP 0x1 ;  /* 0x000000040000795c */ /* 0x000fe20000300000 */
.L_x_3938:
[----:B0-----:R-:W-:-:S04]  /*129b0*/  SHF.L.U32 R3, R34, 0x1f, RZ ;  /* 0x0000001f22037819 */ /* 0x001fc800000006ff */
[----:B------:R-:W0:Y:S02]  /*129c0*/  SYNCS.PHASECHK.TRANS64.TRYWAIT P1, [R0+URZ+0x33460], R3 ;  /* 0x03346003000075a7 */ /* 0x000e24000802017f */
[----:B0-----:R-:W-:Y:S05]  /*129d0*/  @!P1 BRA `(.L_x_3939) ;  /* 0x0000003c00bc9947 */ /* 0x001fea0003800000 */
.L_x_4037:
[----:B------:R-:W-:Y:S01]  /*129e0*/  IMAD R2, R31, 0x7800, RZ ;  /* 0x000078001f027824 */ /* 0x000fe200078e02ff */
[----:B------:R-:W-:Y:S05]  /*129f0*/  WARPSYNC.ALL ;  /* 0x0000000000007948 */ /* 0x000fea0003800000 */
[CC--:B0-----:R-:W-:Y:S01]  /*12a00*/  LOP3.LUT R3, R2.reuse, R16.reuse, RZ, 0xfc, !PT ;  /* 0x0000001002037212 */ /* 0x0c1fe200078efcff */
[C---:B------:R-:W-:Y:S02]  /*12a10*/  VIADD R13, R2.reuse, 0x2800 ;  /* 0x00002800020d7836 */ /* 0x040fe40000000000 */
[----:B------:R-:W-:Y:S02]  /*12a20*/  VIADD R21, R2, 0x5000 ;  /* 0x0000500002157836 */ /* 0x000fe40000000000 */
[----:B------:R-:W-:Y:S01]  /*12a30*/  IMAD.IADD R5, R18, 0x1, R3 ;  /* 0x0000000112057824 */ /* 0x000fe200078e0203 */
[----:B------:R-:W-:Y:S01]  /*12a40*/  LOP3.LUT R3, R13, R16, RZ, 0xfc, !PT ;  /* 0x000000100d037212 */ /* 0x000fe200078efcff */
[----:B------:R-:W-:-:S02]  /*12a50*/  VIADD R20, R2, 0x2000 ;  /* 0x0000200002147836 */ /* 0x000fc40000000000 */
[----:B------:R-:W-:Y:S02]  /*12a60*/  IMAD.U32 R25, RZ, RZ, UR46 ;  /* 0x0000002eff197e24 */ /* 0x000fe4000f8e00ff */
[----:B------:R-:W0:Y:S03]  /*12a70*/  LDSM.16.MT88.4 R4, [R5+0xf200] ;  /* 0x00f200000504783b */ /* 0x000e260000004200 */
[----:B------:R-:W-:Y:S02]  /*12a80*/  ISETP.NE.AND P1, PT, R25, 0x3, PT ;  /* 0x000000031900780c */ /* 0x000fe40003f25270 */
[C-C-:B0-----:R-:W-:Y:S02]  /*12a90*/  PRMT R8, R4.reuse, 0x6420, R5.reuse ;  /* 0x0000642004087816 */ /* 0x141fe40000000005 */
[----:B------:R-:W-:Y:S02]  /*12aa0*/  PRMT R9, R4, 0x7531, R5 ;  /* 0x0000753104097816 */ /* 0x000fe40000000005 */
[----:B------:R-:W-:-:S02]  /*12ab0*/  LOP3.LUT R4, R2, R17, RZ, 0xfc, !PT ;  /* 0x0000001102047212 */ /* 0x000fc400078efcff */
[C-C-:B------:R-:W-:Y:S02]  /*12ac0*/  PRMT R10, R6.reuse, 0x6420, R7.reuse ;  /* 0x00006420060a7816 */ /* 0x140fe40000000007 */
[----:B------:R-:W-:Y:S01]  /*12ad0*/  PRMT R11, R6, 0x7531, R7 ;  /* 0x00007531060b7816 */ /* 0x000fe20000000007 */
[----:B------:R-:W-:Y:S02]  /*12ae0*/  IMAD.IADD R12, R19, 0x1, R4 ;  /* 0x00000001130c7824 */ /* 0x000fe400078e0204 */
[----:B------:R-:W-:Y:S02]  /*12af0*/  IMAD.IADD R6, R18, 0x1, R3 ;  /* 0x0000000112067824 */ /* 0x000fe400078e0203 */
[C---:B------:R-:W-:Y:S01]  /*12b00*/  VIADD R3, R2.reuse, 0x800 ;  /* 0x0000080002037836 */ /* 0x040fe20000000000 */
[----:B------:R0:W-:Y:S04]  /*12b10*/  STSM.16.M88.4 [R12], R8 ;  /* 0x000000080c007844 */ /* 0x0001e80000000200 */
[----:B------:R-:W3:Y:S01]  /*12b20*/  LDSM.16.MT88.4 R4, [R6+0xf200] ;  /* 0x00f200000604783b */ /* 0x000ee20000004200 */
[----:B0-----:R-:W-:Y:S01]  /*12b30*/  VIADD R12, R2, 0x1000 ;  /* 0x00001000020c7836 */ /* 0x001fe20000000000 */
[----:B---3--:R-:W-:-:S02]  /*12b40*/  PRMT R8, R4, 0x6420, R5 ;  /* 0x0000642004087816 */ /* 0x008fc40000000005 */
[----:B------:R-:W-:Y:S02]  /*12b50*/  PRMT R9, R4, 0x7531, R5 ;  /* 0x0000753104097816 */ /* 0x000fe40000000005 */
[----:B------:R-:W-:Y:S02]  /*12b60*/  LOP3.LUT R4, R3, R17, RZ, 0xfc, !PT ;  /* 0x0000001103047212 */ /* 0x000fe400078efcff */
[-C--:B------:R-:W-:Y:S02]  /*12b70*/  LOP3.LUT R5, R21, R16.reuse, RZ, 0xfc, !PT ;  /* 0x0000001015057212 */ /* 0x080fe400078efcff */
[C-C-:B------:R-:W-:Y:S01]  /*12b80*/  PRMT R10, R6.reuse, 0x6420, R7.reuse ;  /* 0x00006420060a7816 */ /* 0x140fe20000000007 */
[----:B--2---:R-:W-:Y:S01]  /*12b90*/  IMAD.IADD R14, R19, 0x1, R4 ;  /* 0x00000001130e7824 */ /* 0x004fe200078e0204 */
[----:B------:R-:W-:Y:S01]  /*12ba0*/  PRMT R11, R6, 0x7531, R7 ;  /* 0x00007531060b7816 */ /* 0x000fe20000000007 */
[----:B------:R-:W-:Y:S01]  /*12bb0*/  IMAD.IADD R5, R18, 0x1, R5 ;  /* 0x0000000112057824 */ /* 0x000fe200078e0205 */
[----:B------:R-:W-:-:S03]  /*12bc0*/  LOP3.LUT R3, R3, R16, RZ, 0xfc, !PT ;  /* 0x0000001003037212 */ /* 0x000fc600078efcff */
[----:B------:R0:W-:Y:S04]  /*12bd0*/  STSM.16.M88.4 [R14], R8 ;  /* 0x000000080e007844 */ /* 0x0001e80000000200 */
[----:B------:R-:W2:Y:S01]  /*12be0*/  LDSM.16.MT88.4 R4, [R5+0xf200] ;  /* 0x00f200000504783b */ /* 0x000ea20000004200 */
[----:B0-----:R-:W-:Y:S01]  /*12bf0*/  VIADD R14, R2, 0x1800 ;  /* 0x00001800020e7836 */ /* 0x001fe20000000000 */
[C-C-:B--2---:R-:W-:Y:S02]  /*12c00*/  PRMT R8, R4.reuse, 0x6420, R5.reuse ;  /* 0x0000642004087816 */ /* 0x144fe40000000005 */
        /* <DEDUP_REMOVED lines=8> */
[----:B------:R-:W2:Y:S01]  /*12c90*/  LDSM.16.MT88.4 R4, [R6+0xf200] ;  /* 0x00f200000604783b */ /* 0x000ea20000004200 */
[----:B0-----:R-:W-:Y:S01]  /*12ca0*/  VIADD R15, R2, 0x5800 ;  /* 0x00005800020f7836 */ /* 0x001fe20000000000 */
[----:B--2---:R-:W-:-:S02]  /*12cb0*/  PRMT R8, R4, 0x6420, R5 ;  /* 0x0000642004087816 */ /* 0x004fc40000000005 */
[----:B------:R-:W-:Y:S02]  /*12cc0*/  PRMT R9, R4, 0x7531, R5 ;  /* 0x0000753104097816 */ /* 0x000fe40000000005 */
[----:B------:R-:W-:Y:S02]  /*12cd0*/  LOP3.LUT R4, R14, R17, RZ, 0xfc, !PT ;  /* 0x000000110e047212 */ /* 0x000fe400078efcff */
[----:B------:R-:W-:Y:S02]  /*12ce0*/  LOP3.LUT R5, R3, R16, RZ, 0xfc, !PT ;  /* 0x0000001003057212 */ /* 0x000fe400078efcff */
[C-C-:B------:R-:W-:Y:S01]  /*12cf0*/  PRMT R10, R6.reuse, 0x6420, R7.reuse ;  /* 0x00006420060a7816 */ /* 0x140fe20000000007 */
[----:B------:R-:W-:Y:S01]  /*12d00*/  IMAD.IADD R22, R19, 0x1, R4 ;  /* 0x0000000113167824 */ /* 0x000fe200078e0204 */
[----:B------:R-:W-:Y:S01]  /*12d10*/  PRMT R11, R6, 0x7531, R7 ;  /* 0x00007531060b7816 */ /* 0x000fe20000000007 */
[----:B------:R-:W-:-:S04]  /*12d20*/  IMAD.IADD R6, R18, 0x1, R5 ;  /* 0x0000000112067824 */ /* 0x000fc800078e0205 */
[----:B------:R-:W-:Y:S04]  /*12d30*/  STSM.16.M88.4 [R22], R8 ;  /* 0x0000000816007844 */ /* 0x000fe80000000200 */
[----:B------:R-:W0:Y:S02]  /*12d40*/  LDSM.16.MT88.4 R4, [R6+0xf200] ;  /* 0x00f200000604783b */ /* 0x000e240000004200 */
[C-C-:B0-----:R-:W-:Y:S02]  /*12d50*/  PRMT R8, R4.reuse, 0x6420, R5.reuse ;  /* 0x0000642004087816 */ /* 0x141fe40000000005 */
[----:B------:R-:W-:Y:S02]  /*12d60*/  PRMT R9, R4, 0x7531, R5 ;  /* 0x0000753104097816 */ /* 0x000fe40000000005 */
[----:B------:R-:W-:-:S02]  /*12d70*/  LOP3.LUT R4, R20, R17, RZ, 0xfc, !PT ;  /* 0x0000001114047212 */ /* 0x000fc400078efcff */
[----:B------:R-:W-:Y:S02]  /*12d80*/  LOP3.LUT R5, R15, R16, RZ, 0xfc, !PT ;  /* 0x000000100f057212 */ /* 0x000fe400078efcff */
[C-C-:B------:R-:W-:Y:S01]  /*12d90*/  PRMT R10, R6.reuse, 0x6420, R7.reuse ;  /* 0x00006420060a7816 */ /* 0x140fe20000000007 */
[----:B------:R-:W-:Y:S01]  /*12da0*/  IMAD.IADD R22, R19, 0x1, R4 ;  /* 0x0000000113167824 */ /* 0x000fe200078e0204 */
[----:B------:R-:W-:Y:S01]  /*12db0*/  PRMT R11, R6, 0x7531, R7 ;  /* 0x00007531060b7816 */ /* 0x000fe20000000007 */
[----:B-1----:R-:W-:-:S04]  /*12dc0*/  IMAD.IADD R23, R18, 0x1, R5 ;  /* 0x0000000112177824 */ /* 0x002fc800078e0205 */
[----:B------:R-:W-:Y:S04]  /*12dd0*/  STSM.16.M88.4 [R22], R8 ;  /* 0x0000000816007844 */ /* 0x000fe80000000200 */
[----:B------:R-:W0:Y:S02]  /*12de0*/  LDSM.16.MT88.4 R4, [R23+0xf200] ;  /* 0x00f200001704783b */ /* 0x000e240000004200 */
[C-C-:B0-----:R-:W-:Y:S02]  /*12df0*/  PRMT R8, R4.reuse, 0x6420, R5.reuse ;  /* 0x0000642004087816 */ /* 0x141fe40000000005 */
[----:B------:R-:W-:Y:S02]  /*12e00*/  PRMT R9, R4, 0x7531, R5 ;  /* 0x0000753104097816 */ /* 0x000fe40000000005 */
[----:B------:R-:W-:-:S02]  /*12e10*/  LOP3.LUT R4, R13, R17, RZ, 0xfc, !PT ;  /* 0x000000110d047212 */ /* 0x000fc400078efcff */
[----:B------:R-:W-:Y:S01]  /*12e20*/  LOP3.LUT R5, R12, R16, RZ, 0xfc, !PT ;  /* 0x000000100c057212 */ /* 0x000fe200078efcff */
[----:B------:R-:W-:Y:S01]  /*12e30*/  VIADD R12, R2, 0x3800 ;  /* 0x00003800020c7836 */ /* 0x000fe20000000000 */
[C-C-:B------:R-:W-:Y:S01]  /*12e40*/  PRMT R10, R6.reuse, 0x6420, R7.reuse ;  /* 0x00006420060a7816 */ /* 0x140fe20000000007 */
[----:B------:R-:W-:Y:S01]  /*12e50*/  IMAD.IADD R13, R19, 0x1, R4 ;  /* 0x00000001130d7824 */ /* 0x000fe200078e0204 */
[----:B------:R-:W-:Y:S02]  /*12e60*/  PRMT R11, R6, 0x7531, R7 ;  /* 0x00007531060b7816 */ /* 0x000fe40000000007 */
[----:B------:R-:W-:-:S03]  /*12e70*/  IADD3 R6, R18, R5, RZ ;  /* 0x0000000512067210 */ /* 0x000fc60007ffe0ff */
[----:B------:R0:W-:Y:S04]  /*12e80*/  STSM.16.M88.4 [R13], R8 ;  /* 0x000000080d007844 */ /* 0x0001e80000000200 */
[----:B------:R-:W1:Y:S01]  /*12e90*/  LDSM.16.MT88.4 R4, [R6+0xf200] ;  /* 0x00f200000604783b */ /* 0x000e620000004200 */
[----:B0-----:R-:W-:Y:S01]  /*12ea0*/  VIADD R13, R2, 0x6000 ;  /* 0x00006000020d7836 */ /* 0x001fe20000000000 */
[C-C-:B-1----:R-:W-:Y:S02]  /*12eb0*/  PRMT R8, R4.reuse, 0x6420, R5.reuse ;  /* 0x0000642004087816 */ /* 0x142fe40000000005 */
[----:B------:R-:W-:Y:S02]  /*12ec0*/  PRMT R9, R4, 0x7531, R5 ;  /* 0x0000753104097816 */ /* 0x000fe40000000005 */
[----:B------:R-:W-:-:S02]  /*12ed0*/  LOP3.LUT R4, R3, R17, RZ, 0xfc, !PT ;  /* 0x0000001103047212 */ /* 0x000fc400078efcff */
[----:B------:R-:W-:Y:S02]  /*12ee0*/  LOP3.LUT R5, R12, R16, RZ, 0xfc, !PT ;  /* 0x000000100c057212 */ /* 0x000fe400078efcff */
[C-C-:B------:R-:W-:Y:S01]  /*12ef0*/  PRMT R10, R6.reuse, 0x6420, R7.reuse ;  /* 0x00006420060a7816 */ /* 0x140fe20000000007 */
[----:B------:R-:W-:Y:S01]  /*12f00*/  IMAD.IADD R3, R19, 0x1, R4 ;  /* 0x0000000113037824 */ /* 0x000fe200078e0204 */
[----:B------:R-:W-:Y:S01]  /*12f10*/  PRMT R11, R6, 0x7531, R7 ;  /* 0x00007531060b7816 */ /* 0x000fe20000000007 */
[----:B------:R-:W-:Y:S01]  /*12f20*/  IMAD.IADD R5, R18, 0x1, R5 ;  /* 0x0000000112057824 */ /* 0x000fe200078e0205 */
[----:B------:R-:W-:-:S03]  /*12f30*/  LOP3.LUT R12, R12, R17, RZ, 0xfc, !PT ;  /* 0x000000110c0c7212 */ /* 0x000fc600078efcff */
[----:B------:R0:W-:Y:S02]  /*12f40*/  STSM.16.M88.4 [R3], R8 ;  /* 0x0000000803007844 */ /* 0x0001e40000000200 */
[----:B------:R-:W-:Y:S02]  /*12f50*/  IMAD.IADD R12, R19, 0x1, R12 ;  /* 0x00000001130c7824 */ /* 0x000fe400078e020c */
[----:B------:R-:W1:Y:S01]  /*12f60*/  LDSM.16.MT88.4 R4, [R5+0xf200] ;  /* 0x00f200000504783b */ /* 0x000e620000004200 */
[----:B0-----:R-:W-:Y:S02]  /*12f70*/  LOP3.LUT R3, R13, R16, RZ, 0xfc, !PT ;  /* 0x000000100d037212 */ /* 0x001fe400078efcff */
[C-C-:B-1----:R-:W-:Y:S02]  /*12f80*/  PRMT R10, R6.reuse, 0x6420, R7.reuse ;  /* 0x00006420060a7816 */ /* 0x142fe40000000007 */
[----:B------:R-:W-:Y:S01]  /*12f90*/  PRMT R11, R6, 0x7531, R7 ;  /* 0x00007531060b7816 */ /* 0x000fe20000000007 */
[----:B------:R-:W-:Y:S01]  /*12fa0*/  IMAD.IADD R6, R18, 0x1, R3 ;  /* 0x0000000112067824 */ /* 0x000fe200078e0203 */
[--C-:B------:R-:W-:Y:S01]  /*12fb0*/  PRMT R8, R4, 0x6420, R5.reuse ;  /* 0x0000642004087816 */ /* 0x100fe20000000005 */
[----:B------:R-:W-:Y:S01]  /*12fc0*/  VIADD R3, R2, 0x4000 ;  /* 0x0000400002037836 */ /* 0x000fe20000000000 */
[----:B------:R-:W-:-:S05]  /*12fd0*/  PRMT R9, R4, 0x7531, R5 ;  /* 0x0000753104097816 */ /* 0x000fca0000000005 */
[----:B------:R0:W-:Y:S04]  /*12fe0*/  STSM.16.M88.4 [R12], R8 ;  /* 0x000000080c007844 */ /* 0x0001e80000000200 */
[----:B------:R-:W1:Y:S01]  /*12ff0*/  LDSM.16.MT88.4 R4, [R6+0xf200] ;  /* 0x00f200000604783b */ /* 0x000e620000004200 */
[----:B0-----:R-:W-:Y:S01]  /*13000*/  VIADD R12, R2, 0x4800 ;  /* 0x00004800020c7836 */ /* 0x001fe20000000000 */
[C-C-:B-1----:R-:W-:Y:S02]  /*13010*/  PRMT R8, R4.reuse, 0x6420, R5.reuse ;  /* 0x0000642004087816 */ /* 0x142fe40000000005 */
[----:B------:R-:W-:Y:S02]  /*13020*/  PRMT R9, R4, 0x7531, R5 ;  /* 0x0000753104097816 */ /* 0x000fe40000000005 */
[----:B------:R-:W-:-:S02]  /*13030*/  LOP3.LUT R4, R3, R17, RZ, 0xfc, !PT ;  /* 0x0000001103047212 */ /* 0x000fc400078efcff */
[-C--:B------:R-:W-:Y:S02]  /*13040*/  LOP3.LUT R5, R14, R16.reuse, RZ, 0xfc, !PT ;  /* 0x000000100e057212 */ /* 0x080fe400078efcff */
[C-C-:B------:R-:W-:Y:S01]  /*13050*/  PRMT R10, R6.reuse, 0x6420, R7.reuse ;  /* 0x00006420060a7816 */ /* 0x140fe20000000007 */
[----:B------:R-:W-:Y:S01]  /*13060*/  IMAD.IADD R22, R19, 0x1, R4 ;  /* 0x0000000113167824 */ /* 0x000fe200078e0204 */
[----:B------:R-:W-:Y:S01]  /*13070*/  PRMT R11, R6, 0x7531, R7 ;  /* 0x00007531060b7816 */ /* 0x000fe20000000007 */
[----:B------:R-:W-:Y:S01]  /*13080*/  IMAD.IADD R5, R18, 0x1, R5 ;  /* 0x0000000112057824 */ /* 0x000fe200078e0205 */
[----:B------:R-:W-:-:S03]  /*13090*/  LOP3.LUT R3, R3, R16, RZ, 0xfc, !PT ;  /* 0x0000001003037212 */ /* 0x000fc600078efcff */
[----:B------:R-:W-:Y:S04]  /*130a0*/  STSM.16.M88.4 [R22], R8 ;  /* 0x0000000816007844 */ /* 0x000fe80000000200 */
[----:B------:R-:W0:Y:S02]  /*130b0*/  LDSM.16.MT88.4 R4, [R5+0xf200] ;  /* 0x00f200000504783b */ /* 0x000e240000004200 */
        /* <DEDUP_REMOVED lines=8> */
[----:B------:R-:W-:Y:S01]  /*13140*/  STSM.16.M88.4 [R14], R8 ;  /* 0x000000080e007844 */ /* 0x000fe20000000200 */
[----:B------:R-:W-:-:S03]  /*13150*/  VIADD R2, R2, 0x7000 ;  /* 0x0000700002027836 */ /* 0x000fc60000000000 */
[----:B------:R-:W0:Y:S02]  /*13160*/  LDSM.16.MT88.4 R4, [R6+0xf200] ;  /* 0x00f200000604783b */ /* 0x000e240000004200 */
[C-C-:B0-----:R-:W-:Y:S02]  /*13170*/  PRMT R8, R4.reuse, 0x6420, R5.reuse ;  /* 0x0000642004087816 */ /* 0x141fe40000000005 */
        /* <DEDUP_REMOVED lines=38> */
[----:B------:R-:W-:Y:S01]  /*133e0*/  STSM.16.M88.4 [R3], R8 ;  /* 0x0000000803007844 */ /* 0x000fe20000000200 */
[----:B------:R-:W-:-:S03]  /*133f0*/  IADD3 R2, R19, R2, RZ ;  /* 0x0000000213027210 */ /* 0x000fc60007ffe0ff */
[----:B------:R-:W0:Y:S02]  /*13400*/  LDSM.16.MT88.4 R4, [R5+0xf200] ;  /* 0x00f200000504783b */ /* 0x000e240000004200 */
[C-C-:B0-----:R-:W-:Y:S02]  /*13410*/  PRMT R8, R4.reuse, 0x6420, R5.reuse ;  /* 0x0000642004087816 */ /* 0x141fe40000000005 */
        /* <DEDUP_REMOVED lines=12> */
.L_x_3940:
[----:B-1----:R1:W-:Y:S01]  /*134e0*/  SYNCS.ARRIVE.TRANS64.A1T0 RZ, [R0+URZ+0x33450], RZ ;  /* 0x033450ff00ff79a7 */ /* 0x0023e2000810003f */
[----:B------:R-:W-:Y:S06]  /*134f0*/  BAR.SYNC.DEFER_BLOCKING 0x2, 0x80 ;  /* 0x0082000000007b1d */ /* 0x000fec0000010000 */
[----:B------:R-:W-:Y:S05]  /*13500*/  @!P0 BRA `(.L_x_3941) ;  /* 0x0000000000048947 */ /* 0x000fea0003800000 */
[----:B------:R-:W-:Y:S01]  /*13510*/  BPT.TRAP 0x1 ;  /* 0x000000040000795c */ /* 0x000fe20000300000 */
.L_x_3941:
[----:B0-----:R-:W2:Y:S01]  /*13520*/  LDL R2, [R1+0x8] ;  /* 0x0000080001027983 */ /* 0x001ea20000100800 */
[----:B-1----:R-:W-:Y:S02]  /*13530*/  VIADD R0, R0, 0x33480 ;  /* 0x0003348000007836 */ /* 0x002fe40000000000 */
[----:B------:R-:W-:-:S05]  /*13540*/  VIADD R31, R31, 0x1 ;  /* 0x000000011f1f7836 */ /* 0x000fca0000000000 */
[----:B------:R-:W-:-:S04]  /*13550*/  ISETP.NE.AND P0, PT, R31, 0x2, PT ;  /* 0x000000021f00780c */ /* 0x000fc80003f05270 */
[----:B------:R-:W-:Y:S02]  /*13560*/  SEL R3, RZ, 0x1, P0 ;  /* 0x00000001ff037807 */ /* 0x000fe40000000000 */
[----:B------:R-:W-:Y:S02]  /*13570*/  SEL R31, R31, RZ, P0 ;  /* 0x000000ff1f1f7207 */ /* 0x000fe40000000000 */
[----:B------:R-:W-:Y:S02]  /*13580*/  LOP3.LUT R34, R34, R3, RZ, 0x3c, !PT ;  /* 0x0000000322227212 */ /* 0x000fe400078e3cff */
[----:B--2---:R-:W-:-:S04]  /*13590*/  PRMT R0, R2, 0x654, R0 ;  /* 0x0000065402007816 */ /* 0x004fc80000000000 */
[----:B------:R0:W-:Y:S03]  /*135a0*/  SYNCS.ARRIVE.TRANS64.RED.A1T0 RZ, [R0+URZ], RZ ;  /* 0x000000ff00ff79a7 */ /* 0x0001e6000810043f */
.L_x_3880:
[----:B------:R-:W-:Y:S05]  /*135b0*/  BSYNC B7 ;  /* 0x0000000000077941 */ /* 0x000fea0003800000 */
.L_x_3878:
[----:B------:R-:W-:-:S13]  /*135c0*/  LOP3.LUT P0, RZ, R36, 0x100, RZ, 0xc0, !PT ;  /* 0x0000010024ff7812 */ /* 0x000fda000780c0ff */
[----:B------:R-:W-:Y:S05]  /*135d0*/  @!P0 BRA `(.L_x_3942) ;  /* 0x0000000000288947 */ /* 0x000fea0003800000 */
[----:B------:R-:W0:Y:S08]  /*135e0*/  S2UR UR4, SR_CgaCtaId ;  /* 0x00000000000479c3 */ /* 0x000e300000008800 */
[----:B------:R-:W-:Y:S01]  /*135f0*/  BAR.SYNC.DEFER_BLOCKING 0x5, 0x180 ;  /* 0x0146000000007b1d */ /* 0x000fe20000010000 */
[----:B------:R-:W-:Y:S01]  /*13600*/  MOV R18, 0x400 ;  /* 0x0000040000127802 */ /* 0x000fe20000000f00 */
[----:B0-----:R-:W-:-:S05]  /*13610*/  IMAD.U32 R0, RZ, RZ, UR4 ;  /* 0x00000004ff007e24 */ /* 0x001fca000f8e00ff */
[----:B------:R-:W-:Y:S01]  /*13620*/  LEA R18, R0, R18, 0x18 ;  /* 0x0000001200127211 */ /* 0x000fe200078ec0ff */
[----:B------:R-:W-:Y:S04]  /*13630*/  STL [R1+0x8], R0 ;  /* 0x0000080001007387 */ /* 0x000fe80000100800 */
[----:B------:R-:W0:Y:S02]  /*13640*/  LDS.128 R24, [R18+0x334d0] ;  /* 0x0334d00012187984 */ /* 0x000e240000000c00 */
[----:B0-----:R-:W-:Y:S01]  /*13650*/  R2UR UR40, R27 ;  /* 0x000000001b2872ca */ /* 0x001fe200000e0000 */
[----:B------:R-:W-:Y:S06]  /*13660*/  BAR.ARV 0x4, 0x180 ;  /* 0x0106000000007b1d */ /* 0x000fec0000002000 */
[----:B------:R-:W-:Y:S08]  /*13670*/  BRA `(.L_x_3943) ;  /* 0x0000000800207947 */ /* 0x000ff00003800000 */
.L_x_3942:
[----:B0-----:R-:W0:Y:S01]  /*13680*/  S2R R0, SR_TID.X ;  /* 0x0000000000007919 */ /* 0x001e220000002100 */
[----:B------:R-:W-:Y:S01]  /*13690*/  ULDC UR4, c[0x0][0xc3c] ;  /* 0x00030f0000047ab9 */ /* 0x000fe20000000800 */
[----:B0-----:R-:W-:Y:S01]  /*136a0*/  LOP3.LUT R8, R0, 0x1f, RZ, 0xc0, !PT ;  /* 0x0000001f00087812 */ /* 0x001fe200078ec0ff */
[----:B------:R-:W-:-:S03]  /*136b0*/  IMAD.MOV.U32 R0, RZ, RZ, RZ ;  /* 0x000000ffff007224 */ /* 0x000fc600078e00ff */
[C---:B------:R-:W-:Y:S01]  /*136c0*/  ISETP.NE.AND P0, PT, R8.reuse, 0x1f, PT ;  /* 0x0000001f0800780c */ /* 0x040fe20003f05270 */
[----:B------:R-:W-:-:S05]  /*136d0*/  VIADD R5, R8, UR40 ;  /* 0x0000002808057c36 */ /* 0x000fca0008000000 */
[----:B------:R-:W-:Y:S01]  /*136e0*/  ISETP.GE.OR P1, PT, R5, UR4, !P0 ;  /* 0x0000000405007c0c */ /* 0x000fe2000c726670 */
[----:B------:R-:W-:-:S12]  /*136f0*/  ULDC UR4, c[0x0][0xc3c] ;  /* 0x00030f0000047ab9 */ /* 0x000fd80000000800 */
[----:B------:R-:W0:Y:S02]  /*13700*/  @!P1 LDC.64 R2, c[0x0][0xc80] ;  /* 0x00032000ff029b82 */ /* 0x000e240000000a00 */
        /* <DEDUP_REMOVED lines=30> */
.L_x_3948:
        /* <DEDUP_REMOVED lines=14> */
.L_x_3947:
[----:B------:R-:W-:Y:S05]  /*139d0*/  BSYNC B0 ;  /* 0x0000000000007941 */ /* 0x000fea0003800000 */
.L_x_3946:
        /* <DEDUP_REMOVED lines=21> */
.L_x_3944:
        /* <DEDUP_REMOVED lines=12> */
[----:B0-----:R-:W-:-:S06]  /*13bf0*/  IADD3 R8, R6, 0xffffffe, RZ ;  /* 0x0ffffffe06087810 */ /* 0x001fcc0007ffe0ff */
[----:B------:R0:W2:Y:S01]  /*13c00*/  F2I.FTZ.U32.TRUNC.NTZ R9, R8 ;  /* 0x0000000800097305 */ /* 0x0000a2000021f000 */
[----:B------:R-:W-:Y:S05]  /*13c10*/  @!P0 BRA `(.L_x_3949) ;  /* 0x00000000000c8947 */ /* 0x000fea0003800000 */
[----:B------:R-:W-:-:S06]  /*13c20*/  UIADD3 UR5, UR4, -0x1, URZ ;  /* 0xffffffff04057890 */ /* 0x000fcc000fffe03f */
[----:B------:R-:W-:-:S05]  /*13c30*/  IMAD.U32 R6, RZ, RZ, UR5 ;  /* 0x00000005ff067e24 */ /* 0x000fca000f8e00ff */
[----:B------:R3:W4:Y:S02]  /*13c40*/  SHFL.IDX PT, R7, R3, R6, 0x1f ;  /* 0x00001f0603077589 */ /* 0x00072400000e0000 */
.L_x_3949:
[--C-:B--23--:R-:W-:Y:S01]  /*13c50*/  IMAD.MOV R3, RZ, RZ, -R9.reuse ;  /* 0x000000ffff037224 */ /* 0x10cfe200078e0a09 */
[----:B------:R-:W-:Y:S01]  /*13c60*/  UIADD3 UR40, UR4, UR40, URZ ;  /* 0x0000002804287290 */ /* 0x000fe2000fffe03f */
[----:B----4-:R-:W-:Y:S02]  /*13c70*/  IMAD R24, R7, R2, R24 ;  /* 0x0000000207187224 */ /* 0x010fe400078e0218 */
        /* <DEDUP_REMOVED lines=24> */
.L_x_3945:
[----:B------:R-:W-:Y:S01]  /*13e00*/  IMAD.MOV.U32 R24, RZ, RZ, R5 ;  /* 0x000000ffff187224 */ /* 0x000fe200078e0005 */
[----:B------:R-:W-:Y:S01]  /*13e10*/  ULDC UR40, c[0x0][0xc3c] ;  /* 0x00030f0000287ab9 */ /* 0x000fe20000000800 */
[----:B------:R-:W-:Y:S02]  /*13e20*/  IMAD.MOV.U32 R25, RZ, RZ, RZ ;  /* 0x000000ffff197224 */ /* 0x000fe400078e00ff */
[----:B------:R-:W-:-:S07]  /*13e30*/  IMAD.MOV.U32 R26, RZ, RZ, RZ ;  /* 0x000000ffff1a7224 */ /* 0x000fce00078e00ff */
.L_x_3950:
[----:B------:R2:W3:Y:S01]  /*13e40*/  LDL R2, [R1+0x8] ;  /* 0x0000080001027983 */ /* 0x0004e20000100800 */
[----:B------:R-:W4:Y:S02]  /*13e50*/  S2R R0, SR_TID.X ;  /* 0x0000000000007919 */ /* 0x000f240000002100 */
[----:B----4-:R-:W-:Y:S01]  /*13e60*/  LOP3.LUT R0, R0, 0x1f, RZ, 0xc0, !PT ;  /* 0x0000001f00007812 */ /* 0x010fe200078ec0ff */
[----:B------:R-:W-:Y:S03]  /*13e70*/  BAR.SYNC.DEFER_BLOCKING 0x4, 0x180 ;  /* 0x0106000000007b1d */ /* 0x000fe60000010000 */
[----:B------:R-:W-:Y:S01]  /*13e80*/  ISETP.NE.AND P0, PT, R0, RZ, PT ;  /* 0x000000ff0000720c */ /* 0x000fe20003f05270 */
[----:B------:R-:W-:-:S12]  /*13e90*/  IMAD.U32 R27, RZ, RZ, UR40 ;  /* 0x00000028ff1b7e24 */ /* 0x000fd8000f8e00ff */
[----:B------:R-:W-:Y:S01]  /*13ea0*/  @!P0 MOV R0, 0x400 ;  /* 0x0000040000008802 */ /* 0x000fe20000000f00 */
[----:B---3--:R-:W3:Y:S03]  /*13eb0*/  @!P0 S2R R2, SR_CgaCtaId ;  /* 0x0000000000028919 */ /* 0x008ee60000008800 */
[----:B---3--:R-:W-:Y:S01]  /*13ec0*/  @!P0 LEA R18, R2, R0, 0x18 ;  /* 0x0000000002128211 */ /* 0x008fe200078ec0ff */
[----:B------:R2:W-:Y:S04]  /*13ed0*/  @!P0 STL [R1+0x8], R2 ;  /* 0x0000080201008387 */ /* 0x0005e80000100800 */
[----:B------:R2:W-:Y:S01]  /*13ee0*/  @!P0 STS.128 [R18+0x334d0], R24 ;  /* 0x0334d01812008388 */ /* 0x0005e20000000c00 */
[----:B------:R-:W-:Y:S06]  /*13ef0*/  BAR.ARV 0x5, 0x180 ;  /* 0x0146000000007b1d */ /* 0x000fec0000002000 */
.L_x_3943:
[----:B------:R-:W-:Y:S02]  /*13f00*/  ULDC UR4, c[0x0][0xc3c] ;  /* 0x00030f0000047ab9 */ /* 0x000fe40000000800 */
[----:B------:R-:W-:-:S06]  /*13f10*/  UISETP.GE.AND UP0, UPT, UR40, UR4, UPT ;  /* 0x000000042800728c */ /* 0x000fcc000bf06270 */
[----:B------:R-:W-:-:S13]  /*13f20*/  PLOP3.LUT P0, PT, PT, PT, UP0, 0x80, 0x0 ;  /* 0x000000000000781c */ /* 0x000fda0003f0f008 */
[----:B------:R-:W-:Y:S05]  /*13f30*/  @!P0 BRA `(.L_x_3951) ;  /* 0xffffff9c00a88947 */ /* 0x000fea000383ffff */
.L_x_3874:
[----:B0-----:R-:W3:Y:S01]  /*13f40*/  LDL.LU R0, [R1+0x18] ;  /* 0x0000180001007983 */ /* 0x001ee20000300800 */
[----:B------:R-:W-:Y:S01]  /*13f50*/  BSSY B0, `(.L_x_3952) ;  /* 0x000000b000007945 */ /* 0x000fe20003800000 */
[----:B------:R-:W0:Y:S01]  /*13f60*/  S2R R5, SR_CgaCtaId ;  /* 0x0000000000057919 */ /* 0x000e220000008800 */
[----:B---3--:R-:W-:-:S05]  /*13f70*/  VIADD R0, R0, 0x1 ;  /* 0x0000000100007836 */ /* 0x008fca0000000000 */
        /* <DEDUP_REMOVED lines=8> */
.L_x_4038:
[----:B------:R-:W-:Y:S05]  /*14000*/  BSYNC B0 ;  /* 0x0000000000007941 */ /* 0x000fea0003800000 */
.L_x_3952:
[----:B------:R-:W-:-:S03]  /*14010*/  UMOV UR4, 0xffffffff ;  /* 0xffffffff00047882 */ /* 0x000fc60000000000 */
[----:B------:R-:W-:Y:S05]  /*14020*/  BRA.DIV UR4, `(.L_x_3954) ;  /* 0x0000002a04507947 */ /* 0x000fea000b800000 */
[----:B0-----:R-:W0:Y:S02]  /*14030*/  S2R R0, SR_TID.X ;  /* 0x0000000000007919 */ /* 0x001e240000002100 */
[----:B0-----:R-:W-:-:S04]  /*14040*/  SHF.R.U32.HI R0, RZ, 0x5, R0 ;  /* 0x00000005ff007819 */ /* 0x001fc80000011600 */
[----:B------:R-:W-:-:S05]  /*14050*/  LOP3.LUT R0, R0, 0x3, RZ, 0xc0, !PT ;  /* 0x0000000300007812 */ /* 0x000fca00078ec0ff */
[----:B------:R0:W2:Y:S02]  /*14060*/  SHFL.IDX PT, R14, R0, RZ, 0x1f ;  /* 0x00001fff000e7589 */ /* 0x0000a400000e0000 */
.L_x_4041:
[----:B--2---:R-:W-:Y:S01]  /*14070*/  ISETP.NE.AND P0, PT, R14, RZ, PT ;  /* 0x000000ff0e00720c */ /* 0x004fe20003f05270 */
[----:B------:R-:W-:-:S12]  /*14080*/  BSSY B0, `(.L_x_3955) ;  /* 0x000002c000007945 */ /* 0x000fd80003800000 */
[----:B------:R-:W-:Y:S05]  /*14090*/  @P0 BRA `(.L_x_3956) ;  /* 0x0000000000a80947 */ /* 0x000fea0003800000 */
[----:B------:R-:W-:-:S03]  /*140a0*/  UMOV UR4, 0xffffffff ;  /* 0xffffffff00047882 */ /* 0x000fc60000000000 */
[----:B------:R-:W-:Y:S05]  /*140b0*/  BRA.DIV UR4, `(.L_x_3957) ;  /* 0x0000002a04607947 */ /* 0x000fea000b800000 */
[----:B------:R-:W-:-:S13]  /*140c0*/  ELECT P6, URZ, PT ;  /* 0x00000000003f782f */ /* 0x000fda00038c0000 */
.L_x_4044:
[----:B------:R-:W-:Y:S05]  /*140d0*/  @!P6 BRA `(.L_x_3956) ;  /* 0x000000000098e947 */ /* 0x000fea0003800000 */
[----:B------:R-:W-:-:S06]  /*140e0*/  ULOP3.LUT UR4, UR36, 0x2, URZ, 0xfc, !UPT ;  /* 0x0000000224047892 */ /* 0x000fcc000f8efc3f */
[----:B0-----:R-:W-:-:S05]  /*140f0*/  IMAD.U32 R0, RZ, RZ, UR4 ;  /* 0x00000004ff007e24 */ /* 0x001fca000f8e00ff */
[----:B------:R-:W-:-:S13]  /*14100*/  ISETP.NE.AND P0, PT, R0, 0x3, PT ;  /* 0x000000030000780c */ /* 0x000fda0003f05270 */
[----:B------:R-:W-:Y:S05]  /*14110*/  @!P0 BRA `(.L_x_3958) ;  /* 0x0000000000048947 */ /* 0x000fea0003800000 */
[----:B------:R-:W-:Y:S01]  /*14120*/  BPT.TRAP 0x1 ;  /* 0x000000040000795c */ /* 0x000fe20000300000 */
.L_x_3958:
[C---:B------:R-:W-:Y:S01]  /*14130*/  IMAD R5, R31.reuse, 0x8, R4 ;  /* 0x000000081f057824 */ /* 0x040fe200078e0204 */
[----:B------:R-:W-:Y:S01]  /*14140*/  SHF.L.U32 R0, R34, 0x1f, RZ ;  /* 0x0000001f22007819 */ /* 0x000fe200000006ff */
[----:B------:R-:W-:-:S03]  /*14150*/  VIADD R31, R31, 0x1 ;  /* 0x000000011f1f7836 */ /* 0x000fc60000000000 */
[----:B------:R-:W0:Y:S02]  /*14160*/  SYNCS.PHASECHK.TRANS64.TRYWAIT P1, [R5+URZ+0x33440], R0 ;  /* 0x03344000050075a7 */ /* 0x000e24000802017f */
[----:B------:R-:W-:-:S04]  /*14170*/  ISETP.NE.AND P2, PT, R31, 0x2, PT ;  /* 0x000000021f00780c */ /* 0x000fc80003f45270 */
[----:B------:R-:W-:Y:S01]  /*14180*/  SEL R3, RZ, 0x1, P2 ;  /* 0x00000001ff037807 */ /* 0x000fe20001000000 */
[----:B0-----:R-:W-:Y:S08]  /*14190*/  @!P1 BRA `(.L_x_3959) ;  /* 0x0000002800489947 */ /* 0x001ff00003800000 */
.L_x_4045:
[----:B------:R-:W-:Y:S02]  /*141a0*/  SEL R31, R31, RZ, P2 ;  /* 0x000000ff1f1f7207 */ /* 0x000fe40001000000 */
[----:B------:R-:W-:Y:S01]  /*141b0*/  LOP3.LUT R2, R34, R3, RZ, 0x3c, !PT ;  /* 0x0000000322027212 */ /* 0x000fe200078e3cff */
[----:B------:R-:W-:Y:S06]  /*141c0*/  @!P0 BRA `(.L_x_3960) ;  /* 0x0000000000048947 */ /* 0x000fec0003800000 */
[----:B------:R-:W-:Y:S01]  /*141d0*/  BPT.TRAP 0x1 ;  /* 0x000000040000795c */ /* 0x000fe20000300000 */
.L_x_3960:
[----:B------:R-:W-:Y:S02]  /*141e0*/  LEA R31, R31, R4, 0x3 ;  /* 0x000000041f1f7211 */ /* 0x000fe400078e18ff */
[----:B------:R-:W-:-:S04]  /*141f0*/  SHF.L.U32 R2, R2, 0x1f, RZ ;  /* 0x0000001f02027819 */ /* 0x000fc800000006ff */
[----:B------:R-:W2:Y:S02]  /*14200*/  SYNCS.PHASECHK.TRANS64.TRYWAIT P1, [R31+URZ+0x33440], R2 ;  /* 0x033440021f0075a7 */ /* 0x000ea4000802017f */
[----:B--2---:R-:W-:Y:S05]  /*14210*/  @!P1 BRA `(.L_x_3961) ;  /* 0x00000028003c9947 */ /* 0x004fea0003800000 */
.L_x_4046:
[----:B------:R-:W-:Y:S05]  /*14220*/  @!P0 BRA `(.L_x_3962) ;  /* 0x0000000000048947 */ /* 0x000fea0003800000 */
[----:B------:R-:W-:Y:S01]  /*14230*/  BPT.TRAP 0x1 ;  /* 0x000000040000795c */ /* 0x000fe20000300000 */
.L_x_3962:
[----:B------:R-:W3:Y:S02]  /*14240*/  SYNCS.PHASECHK.TRANS64.TRYWAIT P1, [R5+URZ+0x33460], R0 ;  /* 0x03346000050075a7 */ /* 0x000ee4000802017f */
[----:B---3--:R-:W-:Y:S05]  /*14250*/  @!P1 BRA `(.L_x_3963) ;  /* 0x0000002800409947 */ /* 0x008fea0003800000 */
.L_x_4047:
[----:B------:R-:W-:Y:S05]  /*14260*/  @!P0 BRA `(.L_x_3964) ;  /* 0x0000000000048947 */ /* 0x000fea0003800000 */
[----:B------:R-:W-:Y:S01]  /*14270*/  BPT.TRAP 0x1 ;  /* 0x000000040000795c */ /* 0x000fe20000300000 */
.L_x_3964:
[----:B------:R-:W4:Y:S02]  /*14280*/  SYNCS.PHASECHK.TRANS64.TRYWAIT P1, [R31+URZ+0x33460], R2 ;  /* 0x033460021f0075a7 */ /* 0x000f24000802017f */
[----:B----4-:R-:W-:Y:S05]  /*14290*/  @!P1 BRA `(.L_x_3965) ;  /* 0x0000002800449947 */ /* 0x010fea0003800000 */
.L_x_4048:
[----:B------:R-:W-:Y:S05]  /*142a0*/  @!P0 BRA `(.L_x_3966) ;  /* 0x0000000000048947 */ /* 0x000fea0003800000 */
[----:B------:R-:W-:Y:S01]  /*142b0*/  BPT.TRAP 0x1 ;  /* 0x000000040000795c */ /* 0x000fe20000300000 */
.L_x_3966:
[----:B------:R-:W5:Y:S02]  /*142c0*/  SYNCS.PHASECHK.TRANS64.TRYWAIT P1, [R5+URZ+0x33480], R0 ;  /* 0x03348000050075a7 */ /* 0x000f64000802017f */
[----:B-----5:R-:W-:Y:S05]  /*142d0*/  @!P1 BRA `(.L_x_3967) ;  /* 0x0000002800489947 */ /* 0x020fea0003800000 */
.L_x_4049:
[----:B------:R-:W-:Y:S05]  /*142e0*/  @!P0 BRA `(.L_x_3968) ;  /* 0x0000000000048947 */ /* 0x000fea0003800000 */
[----:B------:R-:W-:Y:S01]  /*142f0*/  BPT.TRAP 0x1 ;  /* 0x000000040000795c */ /* 0x000fe20000300000 */
.L_x_3968:
[----:B------:R0:W0:Y:S02]  /*14300*/  SYNCS.PHASECHK.TRANS64.TRYWAIT P0, [R31+URZ+0x33480], R2 ;  /* 0x033480021f0075a7 */ /* 0x000024000800017f */
[----:B0-----:R-:W-:Y:S05]  /*14310*/  @!P0 NANOSLEEP.SYNCS 0x989680 ;  /* 0x009896800000895d */ /* 0x001fea0003900000 */
[----:B------:R-:W0:Y:S02]  /*14320*/  @!P0 SYNCS.PHASECHK.TRANS64 P0, [R31+URZ+0x33480], R2 ;  /* 0x033480021f0085a7 */ /* 0x000e24000800007f */
[----:B0-----:R-:W-:Y:S05]  /*14330*/  @!P0 BRA `(.L_x_3968) ;  /* 0xfffffffc00f08947 */ /* 0x001fea000383ffff */
.L_x_3956:
[----:B------:R-:W-:Y:S05]  /*14340*/  BSYNC B0 ;  /* 0x0000000000007941 */ /* 0x000fea0003800000 */
.L_x_3955:
[----:B------:R-:W-:Y:S05]  /*14350*/  EXIT ;  /* 0x000000000000794d */ /* 0x000fea0003800000 */
.L_x_3823:
[----:B0-----:R-:W-:-:S04]  /*14360*/  IMAD.U32 R3, RZ, RZ, UR47 ;  /* 0x0000002fff037e24 */ /* 0x001fc8000f8e00ff */
[----:B------:R0:W1:Y:S03]  /*14370*/  SYNCS.PHASECHK.TRANS64.TRYWAIT P1, [R3+URZ+0x33400], R8 ;  /* 0x03340008030075a7 */ /* 0x000066000802017f */
[----:B-1----:R-:W-:Y:S05]  /*14380*/  @!P1 NANOSLEEP.SYNCS 0x989680 ;  /* 0x009896800000995d */ /* 0x002fea0003900000 */
[----:B------:R-:W1:Y:S02]  /*14390*/  @!P1 SYNCS.PHASECHK.TRANS64 P1, [R3+URZ+0x33400], R8 ;  /* 0x03340008030095a7 */ /* 0x000e64000802007f */
[----:B-1----:R-:W-:Y:S05]  /*143a0*/  @!P1 BRA `(.L_x_3823) ;  /* 0xfffffffc00ec9947 */ /* 0x002fea000383ffff */
[----:B------:R-:W-:Y:S05]  /*143b0*/  BRA `(.L_x_3969) ;  /* 0xfffffed400807947 */ /* 0x000fea000383ffff */
.L_x_3827:
[----:B-1----:R1:W2:Y:S02]  /*143c0*/  SYNCS.PHASECHK.TRANS64.TRYWAIT P1, [R3+URZ+0x33430], R4 ;  /* 0x03343004030075a7 */ /* 0x0022a4000802017f */
[----:B--2---:R-:W-:Y:S05]  /*143d0*/  @!P1 NANOSLEEP.SYNCS 0x989680 ;  /* 0x009896800000995d */ /* 0x004fea0003900000 */
[----:B------:R-:W2:Y:S02]  /*143e0*/  @!P1 SYNCS.PHASECHK.TRANS64 P1, [R3+URZ+0x33430], R4 ;  /* 0x03343004030095a7 */ /* 0x000ea4000802007f */
[----:B--2---:R-:W-:Y:S05]  /*143f0*/  @!P1 BRA `(.L_x_3827) ;  /* 0xfffffffc00f09947 */ /* 0x004fea000383ffff */
[----:B------:R-:W-:Y:S05]  /*14400*/  BRA `(.L_x_3826) ;  /* 0xfffffed400a07947 */ /* 0x000fea000383ffff */
.L_x_3833:
[----:B-1----:R-:W-:-:S04]  /*14410*/  IMAD.U32 R8, RZ, RZ, UR6 ;  /* 0x00000006ff087e24 */ /* 0x002fc8000f8e00ff */
[----:B------:R1:W2:Y:S03]  /*14420*/  SYNCS.PHASECHK.TRANS64.TRYWAIT P1, [R8+URZ+0x33430], R7 ;  /* 0x03343007080075a7 */ /* 0x0002a6000802017f */
[----:B--2---:R-:W-:Y:S05]  /*14430*/  @!P1 NANOSLEEP.SYNCS 0x989680 ;  /* 0x009896800000995d */ /* 0x004fea0003900000 */
[----:B------:R-:W2:Y:S02]  /*14440*/  @!P1 SYNCS.PHASECHK.TRANS64 P1, [R8+URZ+0x33430], R7 ;  /* 0x03343007080095a7 */ /* 0x000ea4000802007f */
[----:B--2---:R-:W-:Y:S05]  /*14450*/  @!P1 BRA `(.L_x_3833) ;  /* 0xfffffffc00ec9947 */ /* 0x004fea000383ffff */
[----:B------:R-:W-:Y:S05]  /*14460*/  BRA `(.L_x_3830) ;  /* 0xffffff1400c87947 */ /* 0x000fea000383ffff */
.L_x_3837:
[----:B-1----:R-:W-:-:S04]  /*14470*/  IMAD.U32 R8, RZ, RZ, UR6 ;  /* 0x00000006ff087e24 */ /* 0x002fc8000f8e00ff */
[----:B------:R1:W2:Y:S03]  /*14480*/  SYNCS.PHASECHK.TRANS64.TRYWAIT P1, [R8+URZ+0x33450], R7 ;  /* 0x03345007080075a7 */ /* 0x0002a6000802017f */
[----:B--2---:R-:W-:Y:S05]  /*14490*/  @!P1 NANOSLEEP.SYNCS 0x989680 ;  /* 0x009896800000995d */ /* 0x004fea0003900000 */
[----:B------:R-:W2:Y:S02]  /*144a0*/  @!P1 SYNCS.PHASECHK.TRANS64 P1, [R8+URZ+0x33450], R7 ;  /* 0x03345007080095a7 */ /* 0x000ea4000802007f */
[----:B--2---:R-:W-:Y:S05]  /*144b0*/  @!P1 BRA `(.L_x_3837) ;  /* 0xfffffffc00ec9947 */ /* 0x004fea000383ffff */
[----:B------:R-:W-:Y:S05]  /*144c0*/  BRA `(.L_x_3834) ;  /* 0xffffff2000d47947 */ /* 0x000fea000383ffff */
.L_x_3844:
[----:B-1----:R-:W-:-:S04]  /*144d0*/  IMAD.U32 R3, RZ, RZ, UR16 ;  /* 0x00000010ff037e24 */ /* 0x002fc8000f8e00ff */
[----:B------:R1:W2:Y:S03]  /*144e0*/  SYNCS.PHASECHK.TRANS64.TRYWAIT P1, [R3+URZ+0x33450], R0 ;  /* 0x03345000030075a7 */ /* 0x0002a6000802017f */
[----:B--2---:R-:W-:Y:S05]  /*144f0*/  @!P1 NANOSLEEP.SYNCS 0x989680 ;  /* 0x009896800000995d */ /* 0x004fea0003900000 */
[----:B------:R-:W2:Y:S02]  /*14500*/  @!P1 SYNCS.PHASECHK.TRANS64 P1, [R3+URZ+0x33450], R0 ;  /* 0x03345000030095a7 */ /* 0x000ea4000802007f */
[----:B--2---:R-:W-:Y:S05]  /*14510*/  @!P1 BRA `(.L_x_3844) ;  /* 0xfffffffc00ec9947 */ /* 0x004fea000383ffff */
[----:B------:R-:W-:Y:S05]  /*14520*/  BRA `(.L_x_3843) ;  /* 0xffffff4c00c07947 */ /* 0x000fea000383ffff */
.L_x_3889:
[----:B------:R-:W0:Y:S01]  /*14530*/  S2R R21, SR_TID.X ;  /* 0x0000000000157919 */ /* 0x000e220000002100 */
[----:B------:R-:W-:Y:S02]  /*14540*/  IMAD.MOV.U32 R12, RZ, RZ, RZ ;  /* 0x000000ffff0c7224 */ /* 0x000fe400078e00ff */
[----:B------:R-:W-:Y:S02]  /*14550*/  IMAD.MOV.U32 R11, RZ, RZ, 0x1f ;  /* 0x0000001fff0b7424 */ /* 0x000fe400078e00ff */
[----:B------:R-:W-:Y:S01]  /*14560*/  IMAD.MOV.U32 R15, RZ, RZ, -0x1 ;  /* 0xffffffffff0f7424 */ /* 0x000fe200078e00ff */
[----:B0-----:R-:W-:-:S04]  /*14570*/  SHF.R.U32.HI R21, RZ, 0x5, R21 ;  /* 0x00000005ff157819 */ /* 0x001fc80000011615 */
[----:B------:R-:W-:-:S05]  /*14580*/  LOP3.LUT R21, R21, 0x3, RZ, 0xc0, !PT ;  /* 0x0000000315157812 */ /* 0x000fca00078ec0ff */
[----:B------:R-:W-:-:S07]  /*14590*/  IMAD.MOV.U32 R13, RZ, RZ, R21 ;  /* 0x000000ffff0d7224 */ /* 0x000fce00078e0015 */
[----:B-1---5:R-:W-:Y:S05]  /*145a0*/  WARPSYNC.COLLECTIVE R15, `(.L_x_3970) ;  /* 0x000000000f087348 */ /* 0x022fea0003c00000 */
[----:B------:R0:W2:Y:S02]  /*145b0*/  SHFL.IDX P6, R14, R13, R12, R11 ;  /* 0x0000000c0d0e7389 */ /* 0x0000a400000c000b */
[----:B012--5:R-:W-:Y:S01]  /*145c0*/  ENDCOLLECTIVE ;  /* 0x000000000000791b */ /* 0x027fe20003800000 */
.L_x_3970:
[----:B------:R-:W-:Y:S05]  /*145d0*/  BRA `(.L_x_3971) ;  /* 0xffffffa4002c7947 */ /* 0x000fea000383ffff */
.L_x_3892:
[----:B0-----:R-:W2:Y:S02]  /*145e0*/  LDL R0, [R1+0x14] ;  /* 0x0000140001007983 */ /* 0x001ea40000100800 */
[----:B--2---:R0:W1:Y:S02]  /*145f0*/  SYNCS.PHASECHK.TRANS64.TRYWAIT P0, [R4+URZ+0x33480], R0 ;  /* 0x03348000040075a7 */ /* 0x004064000800017f */
[----:B-1----:R-:W-:Y:S05]  /*14600*/  @!P0 NANOSLEEP.SYNCS 0x989680 ;  /* 0x009896800000895d */ /* 0x002fea0003900000 */
[----:B------:R-:W1:Y:S02]  /*14610*/  @!P0 SYNCS.PHASECHK.TRANS64 P0, [R4+URZ+0x33480], R0 ;  /* 0x03348000040085a7 */ /* 0x000e64000800007f */
[----:B-1----:R-:W-:Y:S05]  /*14620*/  @!P0 BRA `(.L_x_3892) ;  /* 0xfffffffc00ec8947 */ /* 0x002fea000383ffff */
[----:B------:R-:W-:Y:S05]  /*14630*/  BRA `(.L_x_3972) ;  /* 0xffffffa8007c7947 */ /* 0x000fea000383ffff */
.L_x_3893:
        /* <DEDUP_REMOVED lines=8> */
.L_x_3974:
[----:B------:R-:W-:Y:S05]  /*146c0*/  BSYNC B0 ;  /* 0x0000000000007941 */ /* 0x000fea0003800000 */
.L_x_3973:
[----:B------:R-:W-:Y:S01]  /*146d0*/  IMAD.MOV.U32 R13, RZ, RZ, R20 ;  /* 0x000000ffff0d7224 */ /* 0x000fe200078e0014 */
[----:B------:R-:W-:Y:S01]  /*146e0*/  LOP3.LUT R36, R36, 0xffffff7f, RZ, 0xc0, !PT ;  /* 0xffffff7f24247812 */ /* 0x000fe200078ec0ff */
[----:B------:R-:W-:Y:S01]  /*146f0*/  IMAD.MOV.U32 R12, RZ, RZ, RZ ;  /* 0x000000ffff0c7224 */ /* 0x000fe200078e00ff */
[C---:B------:R-:W-:Y:S01]  /*14700*/  ISETP.GE.AND P5, PT, R9.reuse, 0x21, PT ;  /* 0x000000210900780c */ /* 0x040fe20003fa6270 */
[----:B------:R-:W-:Y:S01]  /*14710*/  IMAD.MOV.U32 R11, RZ, RZ, 0x1c1f ;  /* 0x00001c1fff0b7424 */ /* 0x000fe200078e00ff */
[----:B------:R-:W-:Y:S01]  /*14720*/  ISETP.GE.AND P4, PT, R9, 0x41, PT ;  /* 0x000000410900780c */ /* 0x000fe20003f86270 */
[----:B------:R-:W-:Y:S02]  /*14730*/  IMAD.MOV.U32 R15, RZ, RZ, -0x1 ;  /* 0xffffffffff0f7424 */ /* 0x000fe400078e00ff */
[----:B------:R-:W-:-:S10]  /*14740*/  IMAD.MOV.U32 R0, RZ, RZ, R14 ;  /* 0x000000ffff007224 */ /* 0x000fd400078e000e */
[----:B------:R-:W-:Y:S05]  /*14750*/  WARPSYNC.COLLECTIVE R15, `(.L_x_3975) ;  /* 0x000000000f087348 */ /* 0x000fea0003c00000 */
[----:B------:R0:W1:Y:S02]  /*14760*/  SHFL.IDX P6, R14, R13, R12, R11 ;  /* 0x0000000c0d0e7389 */ /* 0x00006400000c000b */
[----:B01----:R-:W-:Y:S01]  /*14770*/  ENDCOLLECTIVE ;  /* 0x000000000000791b */ /* 0x003fe20003800000 */
.L_x_3975:
[----:B------:R-:W0:Y:S01]  /*14780*/  LDC R11, c[0x0][0x2f4] ;  /* 0x0000bd00ff0b7b82 */ /* 0x000e220000000800 */
[C---:B------:R-:W-:Y:S01]  /*14790*/  LOP3.LUT R12, R37.reuse, 0x40, RZ, 0xfc, !PT ;  /* 0x00000040250c7812 */ /* 0x040fe200078efcff */
[----:B------:R-:W-:Y:S01]  /*147a0*/  IMAD.MOV.U32 R13, RZ, RZ, R10 ;  /* 0x000000ffff0d7224 */ /* 0x000fe200078e000a */
[----:B------:R-:W-:Y:S01]  /*147b0*/  LOP3.LUT R15, R37, 0x80, RZ, 0xfc, !PT ;  /* 0x00000080250f7812 */ /* 0x000fe200078efcff */
[----:B------:R-:W-:-:S05]  /*147c0*/  IMAD.MOV.U32 R2, RZ, RZ, R14 ;  /* 0x000000ffff027224 */ /* 0x000fca00078e000e */
[----:B------:R-:W-:-:S05]  /*147d0*/  IADD3 R2, P0, R37, R2, RZ ;  /* 0x0000000225027210 */ /* 0x000fca0007f1e0ff */
[----:B------:R-:W-:Y:S02]  /*147e0*/  IMAD.X R3, RZ, RZ, R0, P0 ;  /* 0x000000ffff037224 */ /* 0x000fe400000e0600 */
[----:B------:R-:W-:Y:S01]  /*147f0*/  IMAD.IADD R0, R18, 0x1, R21 ;  /* 0x0000000112007824 */ /* 0x000fe200078e0215 */
[-C--:B0-----:R-:W-:Y:S02]  /*14800*/  ISETP.GE.AND P2, PT, R37, R11.reuse, PT ;  /* 0x0000000b2500720c */ /* 0x081fe40003f46270 */
[----:B------:R-:W-:Y:S01]  /*14810*/  ISETP.GE.AND P1, PT, R12, R11, PT ;  /* 0x0000000b0c00720c */ /* 0x000fe20003f26270 */
[----:B------:R-:W-:Y:S01]  /*14820*/  IMAD.MOV.U32 R12, RZ, RZ, 0x1 ;  /* 0x00000001ff0c7424 */ /* 0x000fe200078e00ff */
[C---:B------:R-:W-:Y:S02]  /*14830*/  ISETP.LT.OR P0, PT, R9.reuse, 0x1, P2 ;  /* 0x000000010900780c */ /* 0x040fe40001701670 */
[----:B------:R-:W-:-:S11]  /*14840*/  ISETP.LT.OR P3, PT, R9, 0x1, P1 ;  /* 0x000000010900780c */ /* 0x000fd60000f61670 */
[----:B------:R-:W-:Y:S01]  /*14850*/  @!PT LDS RZ, [RZ] ;  /* 0x00000000fffff984 */ /* 0x000fe20000000800 */
[----:B------:R-:W-:Y:S01]  /*14860*/  @!PT LDS RZ, [RZ] ;  /* 0x00000000fffff984 */ /* 0x000fe20000000800 */
[----:B------:R-:W-:Y:S01]  /*14870*/  @!PT LDS RZ, [RZ] ;  /* 0x00000000fffff984 */ /* 0x000fe20000000800 */
[----:B------:R0:W-:Y:S01]  /*14880*/  LDGSTS.E.BYPASS.LTC128B.128 [R0+0xf200], desc[UR52][R2.64], !P0 ;  /* 0x0f20000002007fae */ /* 0x0001e2000c101d74 */
[----:B------:R-:W-:Y:S01]  /*14890*/  ISETP.GE.AND P0, PT, R15, R11, PT ;  /* 0x0000000b0f00720c */ /* 0x000fe20003f06270 */
[----:B------:R-:W-:Y:S01]  /*148a0*/  IMAD.MOV.U32 R15, RZ, RZ, -0x1 ;  /* 0xffffffffff0f7424 */ /* 0x000fe200078e00ff */
[----:B------:R-:W-:Y:S01]  /*148b0*/  MOV R11, 0x1c1f ;  /* 0x00001c1f000b7802 */ /* 0x000fe20000000f00 */
[----:B------:R0:W-:Y:S01]  /*148c0*/  LDGSTS.E.BYPASS.LTC128B.128 [R0+0x11a00], desc[UR52][R2.64+0x40], !P3 ;  /* 0x11a0004002007fae */ /* 0x0001e2000d901d74 */
[----:B------:R-:W-:-:S13]  /*148d0*/  ISETP.LT.OR P3, PT, R9, 0x1, P0 ;  /* 0x000000010900780c */ /* 0x000fda0000761670 */
[----:B0-----:R-:W-:Y:S05]  /*148e0*/  WARPSYNC.COLLECTIVE R15, `(.L_x_3976) ;  /* 0x000000000f087348 */ /* 0x001fea0003c00000 */
[----:B------:R1:W2:Y:S02]  /*148f0*/  SHFL.IDX P6, R14, R13, R12, R11 ;  /* 0x0000000c0d0e7389 */ /* 0x0002a400000c000b */
[----:B012---:R-:W-:Y:S01]  /*14900*/  ENDCOLLECTIVE ;  /* 0x000000000000791b */ /* 0x007fe20003800000 */
.L_x_3976:
[----:B------:R-:W-:Y:S01]  /*14910*/  @!PT LDS RZ, [RZ] ;  /* 0x00000000fffff984 */ /* 0x000fe20000000800 */
[----:B------:R-:W-:Y:S01]  /*14920*/  @!PT LDS RZ, [RZ] ;  /* 0x00000000fffff984 */ /* 0x000fe20000000800 */
[----:B------:R-:W-:Y:S01]  /*14930*/  @!PT LDS RZ, [RZ] ;  /* 0x00000000fffff984 */ /* 0x000fe20000000800 */
[----:B------:R0:W-:Y:S01]  /*14940*/  LDGSTS.E.BYPASS.LTC128B.128 [R0+0x14200], desc[UR52][R2.64+0x80], !P3 ;  /* 0x1420008002007fae */ /* 0x0001e2000d901d74 */
[----:B------:R-:W-:Y:S02]  /*14950*/  IMAD.MOV.U32 R13, RZ, RZ, R20 ;  /* 0x000000ffff0d7224 */ /* 0x000fe400078e0014 */
[----:B0-----:R-:W-:-:S07]  /*14960*/  IMAD.MOV.U32 R3, RZ, RZ, R14 ;  /* 0x000000ffff037224 */ /* 0x001fce00078e000e */
[----:B------:R-:W-:Y:S05]  /*14970*/  WARPSYNC.COLLECTIVE R15, `(.L_x_3977) ;  /* 0x000000000f087348 */ /* 0x000fea0003c00000 */
[----:B------:R0:W1:Y:S02]  /*14980*/  SHFL.IDX P6, R14, R13, R12, R11 ;  /* 0x0000000c0d0e7389 */ /* 0x00006400000c000b */
[----:B01----:R-:W-:Y:S01]  /*14990*/  ENDCOLLECTIVE ;  /* 0x000000000000791b */ /* 0x003fe20003800000 */
.L_x_3977:
[----:B------:R-:W-:Y:S02]  /*149a0*/  IMAD.MOV.U32 R13, RZ, RZ, R10 ;  /* 0x000000ffff0d7224 */ /* 0x000fe400078e000a */
[----:B------:R-:W-:Y:S02]  /*149b0*/  IMAD.MOV.U32 R12, RZ, RZ, 0x2 ;  /* 0x00000002ff0c7424 */ /* 0x000fe400078e00ff */
[----:B------:R-:W-:-:S07]  /*149c0*/  IMAD.MOV.U32 R2, RZ, RZ, R14 ;  /* 0x000000ffff027224 */ /* 0x000fce00078e000e */
[----:B------:R-:W-:Y:S05]  /*149d0*/  WARPSYNC.COLLECTIVE R15, `(.L_x_3978) ;  /* 0x000000000f087348 */ /* 0x000fea0003c00000 */
[----:B------:R0:W1:Y:S02]  /*149e0*/  SHFL.IDX P6, R14, R13, R12, R11 ;  /* 0x0000000c0d0e7389 */ /* 0x00006400000c000b */
[----:B01----:R-:W-:Y:S01]  /*149f0*/  ENDCOLLECTIVE ;  /* 0x000000000000791b */ /* 0x003fe20003800000 */
.L_x_3978:
        /* <DEDUP_REMOVED lines=9> */
[----:B------:R-:W-:Y:S01]  /*14a90*/  LDGSTS.E.BYPASS.LTC128B.128 [R0+0x12200], desc[UR52][R2.64+0x40], !P3 ;  /* 0x1220004002007fae */ /* 0x000fe2000d901d74 */
[----:B------:R-:W-:-:S13]  /*14aa0*/  ISETP.LT.OR P3, PT, R9, 0x21, P0 ;  /* 0x000000210900780c */ /* 0x000fda0000761670 */
[----:B------:R0:W-:Y:S02]  /*14ab0*/  LDGSTS.E.BYPASS.LTC128B.128 [R0+0x14a00], desc[UR52][R2.64+0x80], !P3 ;  /* 0x14a0008002007fae */ /* 0x0001e4000d901d74 */
[----:B0-----:R-:W-:-:S07]  /*14ac0*/  IMAD.MOV.U32 R3, RZ, RZ, R14 ;  /* 0x000000ffff037224 */ /* 0x001fce00078e000e */
[----:B------:R-:W-:Y:S05]  /*14ad0*/  WARPSYNC.COLLECTIVE R15, `(.L_x_3979) ;  /* 0x000000000f087348 */ /* 0x000fea0003c00000 */
[----:B------:R0:W1:Y:S02]  /*14ae0*/  SHFL.IDX P6, R14, R13, R12, R11 ;  /* 0x0000000c0d0e7389 */ /* 0x00006400000c000b */
[----:B01----:R-:W-:Y:S01]  /*14af0*/  ENDCOLLECTIVE ;  /* 0x000000000000791b */ /* 0x003fe20003800000 */
.L_x_3979:
[----:B------:R-:W-:Y:S02]  /*14b00*/  IMAD.MOV.U32 R13, RZ, RZ, R10 ;  /* 0x000000ffff0d7224 */ /* 0x000fe400078e000a */
[----:B------:R-:W-:Y:S02]  /*14b10*/  IMAD.MOV.U32 R12, RZ, RZ, 0x3 ;  /* 0x00000003ff0c7424 */ /* 0x000fe400078e00ff */
[----:B------:R-:W-:-:S07]  /*14b20*/  IMAD.MOV.U32 R2, RZ, RZ, R14 ;  /* 0x000000ffff027224 */ /* 0x000fce00078e000e */
[----:B------:R-:W-:Y:S05]  /*14b30*/  WARPSYNC.COLLECTIVE R15, `(.L_x_3980) ;  /* 0x000000000f087348 */ /* 0x000fea0003c00000 */
[----:B------:R0:W1:Y:S02]  /*14b40*/  SHFL.IDX P6, R14, R13, R12, R11 ;  /* 0x0000000c0d0e7389 */ /* 0x00006400000c000b */
[----:B01----:R-:W-:Y:S01]  /*14b50*/  ENDCOLLECTIVE ;  /* 0x000000000000791b */ /* 0x003fe20003800000 */
.L_x_3980:
        /* <DEDUP_REMOVED lines=13> */
.L_x_3981:
[----:B------:R-:W-:Y:S01]  /*14c30*/  @!PT LDS RZ, [RZ] ;  /* 0x00000000fffff984 */ /* 0x000fe20000000800 */
[----:B------:R-:W-:Y:S01]  /*14c40*/  @!PT LDS RZ, [RZ] ;  /* 0x00000000fffff984 */ /* 0x000fe20000000800 */
[----:B------:R-:W-:Y:S01]  /*14c50*/  @!PT LDS RZ, [RZ] ;  /* 0x00000000fffff984 */ /* 0x000fe20000000800 */
[----:B------:R-:W-:Y:S01]  /*14c60*/  LDGSTS.E.BYPASS.LTC128B.128 [R0+0x12a00], desc[UR52][R2.64+0x40], !P3 ;  /* 0x12a0004002007fae */ /* 0x000fe2000d901d74 */
[----:B------:R-:W-:Y:S01]  /*14c70*/  ISETP.LT.OR P3, PT, R9, 0x41, P0 ;  /* 0x000000410900780c */ /* 0x000fe20000761670 */
[----:B------:R-:W-:Y:S02]  /*14c80*/  IMAD.MOV.U32 R13, RZ, RZ, R22 ;  /* 0x000000ffff0d7224 */ /* 0x000fe400078e0016 */
[----:B------:R-:W-:-:S10]  /*14c90*/  IMAD.MOV.U32 R12, RZ, RZ, RZ ;  /* 0x000000ffff0c7224 */ /* 0x000fd400078e00ff */
[----:B------:R0:W-:Y:S02]  /*14ca0*/  LDGSTS.E.BYPASS.LTC128B.128 [R0+0x15200], desc[UR52][R2.64+0x80], !P3 ;  /* 0x1520008002007fae */ /* 0x0001e4000d901d74 */
[----:B0-----:R-:W-:-:S07]  /*14cb0*/  IMAD.MOV.U32 R2, RZ, RZ, R14 ;  /* 0x000000ffff027224 */ /* 0x001fce00078e000e */
[----:B------:R-:W-:Y:S05]  /*14cc0*/  WARPSYNC.COLLECTIVE R15, `(.L_x_3982) ;  /* 0x000000000f087348 */ /* 0x000fea0003c00000 */
[----:B------:R0:W1:Y:S02]  /*14cd0*/  SHFL.IDX P6, R14, R13, R12, R11 ;  /* 0x0000000c0d0e7389 */ /* 0x00006400000c000b */
[----:B01----:R-:W-:Y:S01]  /*14ce0*/  ENDCOLLECTIVE ;  /* 0x000000000000791b */ /* 0x003fe20003800000 */
.L_x_3982:
        /* <DEDUP_REMOVED lines=13> */
.L_x_3983:
[----:B------:R-:W-:Y:S01]  /*14dc0*/  @!PT LDS RZ, [RZ] ;  /* 0x00000000fffff984 */ /* 0x000fe20000000800 */
[----:B------:R-:W-:Y:S01]  /*14dd0*/  @!PT LDS RZ, [RZ] ;  /* 0x00000000fffff984 */ /* 0x000fe20000000800 */
[----:B------:R-:W-:Y:S01]  /*14de0*/  @!PT LDS RZ, [RZ] ;  /* 0x00000000fffff984 */ /* 0x000fe20000000800 */
[----:B------:R-:W-:Y:S01]  /*14df0*/  LDGSTS.E.BYPASS.LTC128B.128 [R0+0x13200], desc[UR52][R2.64+0x40], !P3 ;  /* 0x1320004002007fae */ /* 0x000fe2000d901d74 */
[C---:B------:R-:W-:Y:S02]  /*14e00*/  ISETP.LT.OR P3, PT, R9.reuse, 0x61, P0 ;  /* 0x000000610900780c */ /* 0x040fe40000761670 */
[----:B------:R-:W-:-:S11]  /*14e10*/  ISETP.GE.AND P6, PT, R9, 0x81, PT ;  /* 0x000000810900780c */ /* 0x000fd60003fc6270 */
[----:B------:R0:W-:Y:S01]  /*14e20*/  LDGSTS.E.BYPASS.LTC128B.128 [R0+0x15a00], desc[UR52][R2.64+0x80], !P3 ;  /* 0x15a0008002007fae */ /* 0x0001e2000d901d74 */
[----:B------:R-:W-:Y:S01]  /*14e30*/  ISETP.GE.AND P3, PT, R9, 0x61, PT ;  /* 0x000000610900780c */ /* 0x000fe20003f66270 */
[----:B0-----:R-:W-:Y:S01]  /*14e40*/  IMAD.MOV.U32 R2, RZ, RZ, R14 ;  /* 0x000000ffff027224 */ /* 0x001fe200078e000e */
[----:B------:R-:W-:Y:S01]  /*14e50*/  @P6 LOP3.LUT R36, R36, 0x80, RZ, 0xfc, !PT ;  /* 0x0000008024246812 */ /* 0x000fe200078efcff */
[----:B------:R-:W-:Y:S10]  /*14e60*/  BRA `(.L_x_3984) ;  /* 0xffffffa800047947 */ /* 0x000ff4000383ffff */
.L_x_3898:
[----:B--2---:R-:W2:Y:S02]  /*14e70*/  LDL R2, [R1+0x14] ;  /* 0x0000140001027983 */ /* 0x004ea40000100800 */
[----:B--2---:R2:W3:Y:S02]  /*14e80*/  SYNCS.PHASECHK.TRANS64.TRYWAIT P0, [R4+URZ+0x33440], R2 ;  /* 0x03344002040075a7 */ /* 0x0044e4000800017f */
[----:B---3--:R-:W-:Y:S05]  /*14e90*/  @!P0 NANOSLEEP.SYNCS 0x989680 ;  /* 0x009896800000895d */ /* 0x008fea0003900000 */
[----:B------:R-:W3:Y:S02]  /*14ea0*/  @!P0 SYNCS.PHASECHK.TRANS64 P0, [R4+URZ+0x33440], R2 ;  /* 0x03344002040085a7 */ /* 0x000ee4000800007f */
[----:B---3--:R-:W-:Y:S05]  /*14eb0*/  @!P0 BRA `(.L_x_3898) ;  /* 0xfffffffc00ec8947 */ /* 0x008fea000383ffff */
[----:B------:R-:W-:Y:S05]  /*14ec0*/  BRA `(.L_x_3985) ;  /* 0xffffffa800687947 */ /* 0x000fea000383ffff */
.L_x_3899:
[----:B------:R-:W-:Y:S01]  /*14ed0*/  BSSY B0, `(.L_x_3986) ;  /* 0x0000008000007945 */ /* 0x000fe20003800000 */
[----:B------:R-:W-:Y:S01]  /*14ee0*/  MOV R13, R10 ;  /* 0x0000000a000d7202 */ /* 0x000fe20000000f00 */
[----:B------:R-:W-:Y:S02]  /*14ef0*/  IMAD.MOV.U32 R12, RZ, RZ, RZ ;  /* 0x000000ffff0c7224 */ /* 0x000fe400078e00ff */
[----:B------:R-:W-:Y:S02]  /*14f00*/  IMAD.MOV.U32 R11, RZ, RZ, 0x1c1f ;  /* 0x00001c1fff0b7424 */ /* 0x000fe400078e00ff */
[----:B------:R-:W-:-:S07]  /*14f10*/  IMAD.MOV.U32 R15, RZ, RZ, -0x1 ;  /* 0xffffffffff0f7424 */ /* 0x000fce00078e00ff */
[----:B01----:R-:W-:Y:S05]  /*14f20*/  WARPSYNC.COLLECTIVE R15, `(.L_x_3987) ;  /* 0x000000000f087348 */ /* 0x003fea0003c00000 */
[----:B------:R2:W3:Y:S02]  /*14f30*/  SHFL.IDX P6, R14, R13, R12, R11 ;  /* 0x0000000c0d0e7389 */ /* 0x0004e400000c000b */
[----:B0123--:R-:W-:Y:S01]  /*14f40*/  ENDCOLLECTIVE ;  /* 0x000000000000791b */ /* 0x00ffe20003800000 */
.L_x_3987:
[----:B------:R-:W-:Y:S05]  /*14f50*/  BSYNC B0 ;  /* 0x0000000000007941 */ /* 0x000fea0003800000 */
.L_x_3986:
[----:B------:R-:W-:Y:S01]  /*14f60*/  IMAD.MOV.U32 R13, RZ, RZ, R5 ;  /* 0x000000ffff0d7224 */ /* 0x000fe200078e0005 */
[----:B------:R-:W0:Y:S01]  /*14f70*/  LDC R9, c[0x0][0x2f4] ;  /* 0x0000bd00ff097b82 */ /* 0x000e220000000800 */
[----:B------:R-:W-:Y:S01]  /*14f80*/  IMAD.MOV.U32 R12, RZ, RZ, RZ ;  /* 0x000000ffff0c7224 */ /* 0x000fe200078e00ff */
[C---:B------:R-:W-:Y:S01]  /*14f90*/  LOP3.LUT R21, R37.reuse, 0x40, RZ, 0xfc, !PT ;  /* 0x0000004025157812 */ /* 0x040fe200078efcff */
[----:B------:R-:W-:Y:S01]  /*14fa0*/  IMAD.MOV.U32 R11, RZ, RZ, 0x1c1f ;  /* 0x00001c1fff0b7424 */ /* 0x000fe200078e00ff */
[----:B------:R-:W-:Y:S01]  /*14fb0*/  LOP3.LUT R20, R37, 0x80, RZ, 0xfc, !PT ;  /* 0x0000008025147812 */ /* 0x000fe200078efcff */
[----:B------:R-:W-:Y:S02]  /*14fc0*/  IMAD.MOV.U32 R15, RZ, RZ, -0x1 ;  /* 0xffffffffff0f7424 */ /* 0x000fe400078e00ff */
[----:B------:R-:W-:-:S07]  /*14fd0*/  IMAD.MOV.U32 R2, RZ, RZ, R14 ;  /* 0x000000ffff027224 */ /* 0x000fce00078e000e */
[----:B0-----:R-:W-:Y:S05]  /*14fe0*/  WARPSYNC.COLLECTIVE R15, `(.L_x_3988) ;  /* 0x000000000f087348 */ /* 0x001fea0003c00000 */
[----:B------:R1:W2:Y:S02]  /*14ff0*/  SHFL.IDX P6, R14, R13, R12, R11 ;  /* 0x0000000c0d0e7389 */ /* 0x0002a400000c000b */
[----:B012---:R-:W-:Y:S01]  /*15000*/  ENDCOLLECTIVE ;  /* 0x000000000000791b */ /* 0x007fe20003800000 */
.L_x_3988:
[-C--:B------:R-:W-:Y:S01]  /*15010*/  ISETP.GE.AND P2, PT, R21, R9.reuse, PT ;  /* 0x000000091500720c */ /* 0x080fe20003f46270 */
[----:B------:R-:W-:Y:S01]  /*15020*/  IMAD.MOV.U32 R13, RZ, RZ, R10 ;  /* 0x000000ffff0d7224 */ /* 0x000fe200078e000a */
[----:B------:R-:W-:Y:S01]  /*15030*/  ISETP.GE.AND P1, PT, R20, R9, PT ;  /* 0x000000091400720c */ /* 0x000fe20003f26270 */
        /* <DEDUP_REMOVED lines=13> */
[----:B------:R0:W-:Y:S04]  /*15110*/  @P6 LDGSTS.E.BYPASS.LTC128B.128 [R0+0x26a00], desc[UR52][R2.64+0x40], !P2 ;  /* 0x26a0004002006fae */ /* 0x0001e8000d101d74 */
[----:B------:R0:W-:Y:S02]  /*15120*/  @P6 LDGSTS.E.BYPASS.LTC128B.128 [R0+0x29200], desc[UR52][R2.64+0x80], !P1 ;  /* 0x2920008002006fae */ /* 0x0001e4000c901d74 */
[----:B0-----:R-:W-:Y:S05]  /*15130*/  WARPSYNC.COLLECTIVE R15, `(.L_x_3989) ;  /* 0x000000000f087348 */ /* 0x001fea0003c00000 */
[----:B------:R1:W2:Y:S02]  /*15140*/  SHFL.IDX P6, R14, R13, R12, R11 ;  /* 0x0000000c0d0e7389 */ /* 0x0002a400000c000b */
[----:B012---:R-:W-:Y:S01]  /*15150*/  ENDCOLLECTIVE ;  /* 0x000000000000791b */ /* 0x007fe20003800000 */
.L_x_3989:
[----:B------:R-:W-:Y:S02]  /*15160*/  IMAD.MOV.U32 R13, RZ, RZ, R5 ;  /* 0x000000ffff0d7224 */ /* 0x000fe400078e0005 */
[----:B------:R-:W-:-:S07]  /*15170*/  IMAD.MOV.U32 R2, RZ, RZ, R14 ;  /* 0x000000ffff027224 */ /* 0x000fce00078e000e */
[----:B------:R-:W-:Y:S05]  /*15180*/  WARPSYNC.COLLECTIVE R15, `(.L_x_3990) ;  /* 0x000000000f087348 */ /* 0x000fea0003c00000 */
[----:B------:R0:W1:Y:S02]  /*15190*/  SHFL.IDX P6, R14, R13, R12, R11 ;  /* 0x0000000c0d0e7389 */ /* 0x00006400000c000b */
[----:B01----:R-:W-:Y:S01]  /*151a0*/  ENDCOLLECTIVE ;  /* 0x000000000000791b */ /* 0x003fe20003800000 */
.L_x_3990:
        /* <DEDUP_REMOVED lines=16> */
.L_x_3991:
[----:B------:R-:W-:Y:S01]  /*152b0*/  @!PT LDS RZ, [RZ] ;  /* 0x00000000fffff984 */ /* 0x000fe20000000800 */
[----:B------:R-:W-:Y:S01]  /*152c0*/  @!PT LDS RZ, [RZ] ;  /* 0x00000000fffff984 */ /* 0x000fe20000000800 */
[----:B------:R-:W-:Y:S01]  /*152d0*/  @!PT LDS RZ, [RZ] ;  /* 0x00000000fffff984 */ /* 0x000fe20000000800 */
[----:B------:R-:W-:Y:S04]  /*152e0*/  @P5 LDGSTS.E.BYPASS.LTC128B.128 [R0+0x27200], desc[UR52][R2.64+0x40], !P2 ;  /* 0x2720004002005fae */ /* 0x000fe8000d101d74 */
[----:B------:R0:W-:Y:S01]  /*152f0*/  @P5 LDGSTS.E.BYPASS.LTC128B.128 [R0+0x29a00], desc[UR52][R2.64+0x80], !P1 ;  /* 0x29a0008002005fae */ /* 0x0001e2000c901d74 */
[----:B------:R-:W-:Y:S01]  /*15300*/  ISETP.GE.AND P5, PT, R37, R9, PT ;  /* 0x000000092500720c */ /* 0x000fe20003fa6270 */
[----:B------:R-:W-:Y:S02]  /*15310*/  IMAD.MOV.U32 R13, RZ, RZ, R5 ;  /* 0x000000ffff0d7224 */ /* 0x000fe400078e0005 */
[----:B0-----:R-:W-:-:S10]  /*15320*/  IMAD.MOV.U32 R2, RZ, RZ, R14 ;  /* 0x000000ffff027224 */ /* 0x001fd400078e000e */
[----:B------:R-:W-:Y:S05]  /*15330*/  WARPSYNC.COLLECTIVE R15, `(.L_x_3992) ;  /* 0x000000000f087348 */ /* 0x000fea0003c00000 */
[----:B------:R0:W1:Y:S02]  /*15340*/  SHFL.IDX P6, R14, R13, R12, R11 ;  /* 0x0000000c0d0e7389 */ /* 0x00006400000c000b */
[----:B01----:R-:W-:Y:S01]  /*15350*/  ENDCOLLECTIVE ;  /* 0x000000000000791b */ /* 0x003fe20003800000 */
.L_x_3992:
[----:B------:R-:W-:Y:S01]  /*15360*/  MOV R13, R10 ;  /* 0x0000000a000d7202 */ /* 0x000fe20000000f00 */
[----:B------:R-:W-:Y:S02]  /*15370*/  IMAD.MOV.U32 R12, RZ, RZ, 0x3 ;  /* 0x00000003ff0c7424 */ /* 0x000fe400078e00ff */
[----:B------:R-:W-:-:S07]  /*15380*/  IMAD.MOV.U32 R3, RZ, RZ, R14 ;  /* 0x000000ffff037224 */ /* 0x000fce00078e000e */
[----:B------:R-:W-:Y:S05]  /*15390*/  WARPSYNC.COLLECTIVE R15, `(.L_x_3993) ;  /* 0x000000000f087348 */ /* 0x000fea0003c00000 */
[----:B------:R0:W1:Y:S02]  /*153a0*/  SHFL.IDX P6, R14, R13, R12, R11 ;  /* 0x0000000c0d0e7389 */ /* 0x00006400000c000b */
[----:B01----:R-:W-:Y:S01]  /*153b0*/  ENDCOLLECTIVE ;  /* 0x000000000000791b */ /* 0x003fe20003800000 */
.L_x_3993:
        /* <DEDUP_REMOVED lines=10> */
.L_x_3994:
[----:B------:R-:W-:Y:S01]  /*15460*/  @!PT LDS RZ, [RZ] ;  /* 0x00000000fffff984 */ /* 0x000fe20000000800 */
[----:B------:R-:W-:Y:S01]  /*15470*/  @!PT LDS RZ, [RZ] ;  /* 0x00000000fffff984 */ /* 0x000fe20000000800 */
[----:B------:R-:W-:Y:S01]  /*15480*/  @!PT LDS RZ, [RZ] ;  /* 0x00000000fffff984 */ /* 0x000fe20000000800 */
[----:B------:R0:W-:Y:S04]  /*15490*/  @P4 LDGSTS.E.BYPASS.LTC128B.128 [R0+0x25200], desc[UR52][R2.64], !P5 ;  /* 0x2520000002004fae */ /* 0x0001e8000e901d74 */
[----:B------:R0:W-:Y:S04]  /*154a0*/  @P4 LDGSTS.E.BYPASS.LTC128B.128 [R0+0x27a00], desc[UR52][R2.64+0x40], !P2 ;  /* 0x27a0004002004fae */ /* 0x0001e8000d101d74 */
[----:B------:R0:W-:Y:S01]  /*154b0*/  @P4 LDGSTS.E.BYPASS.LTC128B.128 [R0+0x2a200], desc[UR52][R2.64+0x80], !P1 ;  /* 0x2a20008002004fae */ /* 0x0001e2000c901d74 */
[----:B------:R-:W-:Y:S02]  /*154c0*/  IMAD.MOV.U32 R13, RZ, RZ, R7 ;  /* 0x000000ffff0d7224 */ /* 0x000fe400078e0007 */
[----:B------:R-:W-:-:S02]  /*154d0*/  IMAD.MOV.U32 R12, RZ, RZ, RZ ;  /* 0x000000ffff0c7224 */ /* 0x000fc400078e00ff */
[----:B------:R-:W-:-:S07]  /*154e0*/  IMAD.MOV.U32 R5, RZ, RZ, R14 ;  /* 0x000000ffff057224 */ /* 0x000fce00078e000e */
[----:B0-----:R-:W-:Y:S05]  /*154f0*/  WARPSYNC.COLLECTIVE R15, `(.L_x_3995) ;  /* 0x000000000f087348 */ /* 0x001fea0003c00000 */
[----:B------:R1:W2:Y:S02]  /*15500*/  SHFL.IDX P6, R14, R13, R12, R11 ;  /* 0x0000000c0d0e7389 */ /* 0x0002a400000c000b */
[----:B012---:R-:W-:Y:S01]  /*15510*/  ENDCOLLECTIVE ;  /* 0x000000000000791b */ /* 0x007fe20003800000 */
.L_x_3995:
        /* <DEDUP_REMOVED lines=10> */
[----:B------:R-:W-:-:S03]  /*155c0*/  IMAD.MOV.U32 R7, RZ, RZ, R14 ;  /* 0x000000ffff077224 */ /* 0x000fc600078e000e */
[----:B------:R0:W-:Y:S04]  /*155d0*/  @P3 LDGSTS.E.BYPASS.LTC128B.128 [R0+0x2aa00], desc[UR52][R2.64+0x80], !P1 ;  /* 0x2aa0008002003fae */ /* 0x0001e8000c901d74 */
[----:B0-----:R-:W-:Y:S05]  /*155e0*/  WARPSYNC.COLLECTIVE R15, `(.L_x_3996) ;  /* 0x000000000f087348 */ /* 0x001fea0003c00000 */
[----:B------:R1:W2:Y:S02]  /*155f0*/  SHFL.IDX P6, R14, R13, R12, R11 ;  /* 0x0000000c0d0e7389 */ /* 0x0002a400000c000b */
[----:B012---:R-:W-:Y:S01]  /*15600*/  ENDCOLLECTIVE ;  /* 0x000000000000791b */ /* 0x007fe20003800000 */
.L_x_3996:
[----:B------:R-:W-:Y:S05]  /*15610*/  BRA `(.L_x_3997) ;  /* 0xffffffa400e47947 */ /* 0x000fea000383ffff */
.L_x_3906:
[----:B------:R-:W-:Y:S02]  /*15620*/  IMAD.MOV.U32 R13, RZ, RZ, R4 ;  /* 0x000000ffff0d7224 */ /* 0x000fe400078e0004 */
[----:B------:R-:W-:Y:S02]  /*15630*/  IMAD.MOV.U32 R12, RZ, RZ, RZ ;  /* 0x000000ffff0c7224 */ /* 0x000fe400078e00ff */
[----:B------:R-:W-:Y:S02]  /*15640*/  IMAD.MOV.U32 R11, RZ, RZ, 0x1c1f ;  /* 0x00001c1fff0b7424 */ /* 0x000fe400078e00ff */
[----:B------:R-:W-:Y:S02]  /*15650*/  IMAD.MOV.U32 R15, RZ, RZ, -0x1 ;  /* 0xffffffffff0f7424 */ /* 0x000fe400078e00ff */
[----:B------:R-:W-:Y:S02]  /*15660*/  IMAD R35, R35, R5, RZ ;  /* 0x0000000523237224 */ /* 0x000fe400078e02ff */
[----:B------:R-:W-:-:S07]  /*15670*/  IMAD.IADD R25, R10, 0x1, R25 ;  /* 0x000000010a197824 */ /* 0x000fce00078e0219 */
[----:B-----5:R-:W-:Y:S05]  /*15680*/  WARPSYNC.COLLECTIVE R15, `(.L_x_3998) ;  /* 0x000000000f087348 */ /* 0x020fea0003c00000 */
[----:B------:R0:W1:Y:S02]  /*15690*/  SHFL.IDX P6, R14, R13, R12, R11 ;  /* 0x0000000c0d0e7389 */ /* 0x00006400000c000b */
[----:B01---5:R-:W-:Y:S01]  /*156a0*/  ENDCOLLECTIVE ;  /* 0x000000000000791b */ /* 0x023fe20003800000 */
.L_x_3998:
[C---:B------:R-:W-:Y:S01]  /*156b0*/  VIADD R6, R25.reuse, 0x20 ;  /* 0x0000002019067836 */ /* 0x040fe20000000000 */
[----:B------:R-:W-:Y:S01]  /*156c0*/  ISETP.GE.AND P0, PT, R25, R35, PT ;  /* 0x000000231900720c */ /* 0x000fe20003f06270 */
[----:B------:R-:W-:Y:S02]  /*156d0*/  IMAD.MOV.U32 R13, RZ, RZ, R0 ;  /* 0x000000ffff0d7224 */ /* 0x000fe400078e0000 */
[----:B------:R-:W-:-:S10]  /*156e0*/  IMAD.MOV.U32 R2, RZ, RZ, R14 ;  /* 0x000000ffff027224 */ /* 0x000fd400078e000e */
[----:B------:R-:W-:Y:S05]  /*156f0*/  WARPSYNC.COLLECTIVE R15, `(.L_x_3999) ;  /* 0x000000000f087348 */ /* 0x000fea0003c00000 */
[----:B------:R0:W1:Y:S02]  /*15700*/  SHFL.IDX P6, R14, R13, R12, R11 ;  /* 0x0000000c0d0e7389 */ /* 0x00006400000c000b */
[----:B01----:R-:W-:Y:S01]  /*15710*/  ENDCOLLECTIVE ;  /* 0x000000000000791b */ /* 0x003fe20003800000 */
.L_x_3999:
[----:B------:R-:W-:Y:S01]  /*15720*/  IMAD.MOV.U32 R13, RZ, RZ, R4 ;  /* 0x000000ffff0d7224 */ /* 0x000fe200078e0004 */
[----:B------:R-:W-:Y:S02]  /*15730*/  MOV R12, 0x1 ;  /* 0x00000001000c7802 */ /* 0x000fe40000000f00 */
[----:B------:R-:W-:-:S05]  /*15740*/  @!P0 IADD3 R14, P4, R37, R14, RZ ;  /* 0x0000000e250e8210 */ /* 0x000fca0007f9e0ff */
[----:B------:R-:W-:Y:S02]  /*15750*/  @!P0 IMAD.X R3, RZ, RZ, R2, P4 ;  /* 0x000000ffff038224 */ /* 0x000fe400020e0602 */
[----:B------:R-:W-:-:S07]  /*15760*/  @!P0 IMAD.MOV.U32 R2, RZ, RZ, R14 ;  /* 0x000000ffff028224 */ /* 0x000fce00078e000e */
[----:B------:R-:W-:Y:S05]  /*15770*/  WARPSYNC.COLLECTIVE R15, `(.L_x_4000) ;  /* 0x000000000f087348 */ /* 0x000fea0003c00000 */
[----:B------:R0:W1:Y:S02]  /*15780*/  SHFL.IDX P6, R14, R13, R12, R11 ;  /* 0x0000000c0d0e7389 */ /* 0x00006400000c000b */
[----:B01----:R-:W-:Y:S01]  /*15790*/  ENDCOLLECTIVE ;  /* 0x000000000000791b */ /* 0x003fe20003800000 */
.L_x_4000:
[----:B------:R-:W-:Y:S01]  /*157a0*/  @!PT LDS RZ, [RZ] ;  /* 0x00000000fffff984 */ /* 0x000fe20000000800 */
[----:B------:R-:W-:Y:S01]  /*157b0*/  @!PT LDS RZ, [RZ] ;  /* 0x00000000fffff984 */ /* 0x000fe20000000800 */
[----:B------:R-:W-:Y:S01]  /*157c0*/  @!PT LDS RZ, [RZ] ;  /* 0x00000000fffff984 */ /* 0x000fe20000000800 */
[----:B------:R-:W-:Y:S04]  /*157d0*/  @!P0 LDGSTS.E.BYPASS.LTC128B.128 [R8+0x1e200], desc[UR52][R2.64], !P3 ;  /* 0x1e20000002088fae */ /* 0x000fe8000d901d74 */
[----:B------:R-:W-:Y:S04]  /*157e0*/  @!P0 LDGSTS.E.BYPASS.LTC128B.128 [R8+0x20200], desc[UR52][R2.64+0x40], !P2 ;  /* 0x2020004002088fae */ /* 0x000fe8000d101d74 */
[----:B------:R0:W-:Y:S01]  /*157f0*/  @!P0 LDGSTS.E.BYPASS.LTC128B.128 [R8+0x22200], desc[UR52][R2.64+0x80], !P1 ;  /* 0x2220008002088fae */ /* 0x0001e2000c901d74 */
[----:B------:R-:W-:Y:S01]  /*15800*/  ISETP.GE.AND P0, PT, R6, R35, PT ;  /* 0x000000230600720c */ /* 0x000fe20003f06270 */
[----:B------:R-:W-:-:S02]  /*15810*/  IMAD.MOV.U32 R13, RZ, RZ, R0 ;  /* 0x000000ffff0d7224 */ /* 0x000fc400078e0000 */
[----:B------:R-:W-:Y:S02]  /*15820*/  VIADD R6, R25, 0x40 ;  /* 0x0000004019067836 */ /* 0x000fe40000000000 */
[----:B0-----:R-:W-:-:S08]  /*15830*/  IMAD.MOV.U32 R2, RZ, RZ, R14 ;  /* 0x000000ffff027224 */ /* 0x001fd000078e000e */
[----:B------:R-:W-:Y:S05]  /*15840*/  WARPSYNC.COLLECTIVE R15, `(.L_x_4001) ;  /* 0x000000000f087348 */ /* 0x000fea0003c00000 */
[----:B------:R0:W1:Y:S02]  /*15850*/  SHFL.IDX P6, R14, R13, R12, R11 ;  /* 0x0000000c0d0e7389 */ /* 0x00006400000c000b */
[----:B01----:R-:W-:Y:S01]  /*15860*/  ENDCOLLECTIVE ;  /* 0x000000000000791b */ /* 0x003fe20003800000 */
.L_x_4001:
        /* <DEDUP_REMOVED lines=8> */
.L_x_4002:
[----:B------:R-:W-:-:S05]  /*158f0*/  @!P0 IMAD.MOV.U32 R3, RZ, RZ, R5 ;  /* 0x000000ffff038224 */ /* 0x000fca00078e0005 */
[----:B------:R-:W-:Y:S01]  /*15900*/  @!PT LDS RZ, [RZ] ;  /* 0x00000000fffff984 */ /* 0x000fe20000000800 */
[----:B------:R-:W-:Y:S01]  /*15910*/  @!PT LDS RZ, [RZ] ;  /* 0x00000000fffff984 */ /* 0x000fe20000000800 */
[----:B------:R-:W-:Y:S01]  /*15920*/  @!PT LDS RZ, [RZ] ;  /* 0x00000000fffff984 */ /* 0x000fe20000000800 */
[----:B------:R-:W-:Y:S04]  /*15930*/  @!P0 LDGSTS.E.BYPASS.LTC128B.128 [R8+0x1ea00], desc[UR52][R2.64], !P3 ;  /* 0x1ea0000002088fae */ /* 0x000fe8000d901d74 */
[----:B------:R-:W-:Y:S01]  /*15940*/  @!P0 LDGSTS.E.BYPASS.LTC128B.128 [R8+0x20a00], desc[UR52][R2.64+0x40], !P2 ;  /* 0x20a0004002088fae */ /* 0x000fe2000d101d74 */
[----:B------:R-:W-:-:S03]  /*15950*/  IMAD.MOV.U32 R13, RZ, RZ, R0 ;  /* 0x000000ffff0d7224 */ /* 0x000fc600078e0000 */
[----:B------:R0:W-:Y:S01]  /*15960*/  @!P0 LDGSTS.E.BYPASS.LTC128B.128 [R8+0x22a00], desc[UR52][R2.64+0x80], !P1 ;  /* 0x22a0008002088fae */ /* 0x0001e2000c901d74 */
[----:B------:R-:W-:Y:S01]  /*15970*/  ISETP.GE.AND P0, PT, R6, R35, PT ;  /* 0x000000230600720c */ /* 0x000fe20003f06270 */
[----:B0-----:R-:W-:-:S12]  /*15980*/  IMAD.MOV.U32 R2, RZ, RZ, R14 ;  /* 0x000000ffff027224 */ /* 0x001fd800078e000e */
[----:B------:R-:W-:Y:S05]  /*15990*/  WARPSYNC.COLLECTIVE R15, `(.L_x_4003) ;  /* 0x000000000f087348 */ /* 0x000fea0003c00000 */
[----:B------:R0:W1:Y:S02]  /*159a0*/  SHFL.IDX P6, R14, R13, R12, R11 ;  /* 0x0000000c0d0e7389 */ /* 0x00006400000c000b */
[----:B01----:R-:W-:Y:S01]  /*159b0*/  ENDCOLLECTIVE ;  /* 0x000000000000791b */ /* 0x003fe20003800000 */
.L_x_4003:
        /* <DEDUP_REMOVED lines=8> */
.L_x_4004:
[----:B------:R-:W-:-:S05]  /*15a40*/  @!P0 IMAD.MOV.U32 R3, RZ, RZ, R5 ;  /* 0x000000ffff038224 */ /* 0x000fca00078e0005 */
[----:B------:R-:W-:Y:S01]  /*15a50*/  @!PT LDS RZ, [RZ] ;  /* 0x00000000fffff984 */ /* 0x000fe20000000800 */
[----:B------:R-:W-:Y:S01]  /*15a60*/  @!PT LDS RZ, [RZ] ;  /* 0x00000000fffff984 */ /* 0x000fe20000000800 */
[----:B------:R-:W-:Y:S01]  /*15a70*/  @!PT LDS RZ, [RZ] ;  /* 0x00000000fffff984 */ /* 0x000fe20000000800 */
[----:B------:R0:W-:Y:S04]  /*15a80*/  @!P0 LDGSTS.E.BYPASS.LTC128B.128 [R8+0x1f200], desc[UR52][R2.64], !P3 ;  /* 0x1f20000002088fae */ /* 0x0001e8000d901d74 */
[----:B------:R0:W-:Y:S01]  /*15a90*/  @!P0 LDGSTS.E.BYPASS.LTC128B.128 [R8+0x21200], desc[UR52][R2.64+0x40], !P2 ;  /* 0x2120004002088fae */ /* 0x0001e2000d101d74 */
[----:B------:R-:W-:-:S03]  /*15aa0*/  IMAD.MOV.U32 R13, RZ, RZ, R0 ;  /* 0x000000ffff0d7224 */ /* 0x000fc600078e0000 */
[----:B------:R0:W-:Y:S01]  /*15ab0*/  @!P0 LDGSTS.E.BYPASS.LTC128B.128 [R8+0x23200], desc[UR52][R2.64+0x80], !P1 ;  /* 0x2320008002088fae */ /* 0x0001e2000c901d74 */
[----:B------:R-:W-:-:S07]  /*15ac0*/  IMAD.MOV.U32 R4, RZ, RZ, R14 ;  /* 0x000000ffff047224 */ /* 0x000fce00078e000e */
[----:B0-----:R-:W-:Y:S05]  /*15ad0*/  WARPSYNC.COLLECTIVE R15, `(.L_x_4005) ;  /* 0x000000000f087348 */ /* 0x001fea0003c00000 */
[----:B------:R1:W2:Y:S02]  /*15ae0*/  SHFL.IDX P6, R14, R13, R12, R11 ;  /* 0x0000000c0d0e7389 */ /* 0x0002a400000c000b */
[----:B012---:R-:W-:Y:S01]  /*15af0*/  ENDCOLLECTIVE ;  /* 0x000000000000791b */ /* 0x007fe20003800000 */
.L_x_4005:
[----:B------:R-:W-:Y:S05]  /*15b00*/  BRA `(.L_x_4006) ;  /* 0xffffffac00287947 */ /* 0x000fea000383ffff */
.L_x_3911:
[----:B0-----:R0:W1:Y:S02]  /*15b10*/  SYNCS.PHASECHK.TRANS64.TRYWAIT P0, [R18+URZ+0x33420], R3 ;  /* 0x03342003120075a7 */ /* 0x001064000800017f */
[----:B-1----:R-:W-:Y:S05]  /*15b20*/  @!P0 NANOSLEEP.SYNCS 0x989680 ;  /* 0x009896800000895d */ /* 0x002fea0003900000 */
[----:B------:R-:W1:Y:S02]  /*15b30*/  @!P0 SYNCS.PHASECHK.TRANS64 P0, [R18+URZ+0x33420], R3 ;  /* 0x03342003120085a7 */ /* 0x000e64000800007f */
[----:B-1----:R-:W-:Y:S05]  /*15b40*/  @!P0 BRA `(.L_x_3911) ;  /* 0xfffffffc00f08947 */ /* 0x002fea000383ffff */
[----:B------:R-:W-:Y:S05]  /*15b50*/  BRA `(.L_x_4007) ;  /* 0xffffffac00987947 */ /* 0x000fea000383ffff */
.L_x_3915:
[----:B0-----:R0:W1:Y:S02]  /*15b60*/  SYNCS.PHASECHK.TRANS64.TRYWAIT P0, [R4+URZ+0x33480], R30 ;  /* 0x0334801e040075a7 */ /* 0x001064000800017f */
[----:B-1----:R-:W-:Y:S05]  /*15b70*/  @!P0 NANOSLEEP.SYNCS 0x989680 ;  /* 0x009896800000895d */ /* 0x002fea0003900000 */
[----:B------:R-:W1:Y:S02]  /*15b80*/  @!P0 SYNCS.PHASECHK.TRANS64 P0, [R4+URZ+0x33480], R30 ;  /* 0x0334801e040085a7 */ /* 0x000e64000800007f */
[----:B-1----:R-:W-:Y:S05]  /*15b90*/  @!P0 BRA `(.L_x_3915) ;  /* 0xfffffffc00f08947 */ /* 0x002fea000383ffff */
[----:B------:R-:W-:Y:S05]  /*15ba0*/  BRA `(.L_x_4008) ;  /* 0xffffffb000cc7947 */ /* 0x000fea000383ffff */
.L_x_3916:
        /* <DEDUP_REMOVED lines=8> */
.L_x_4010:
[----:B------:R-:W-:Y:S05]  /*15c30*/  BSYNC B0 ;  /* 0x0000000000007941 */ /* 0x000fea0003800000 */
.L_x_4009:
        /* <DEDUP_REMOVED lines=8> */
.L_x_4011:
[----:B------:R-:W-:Y:S02]  /*15cc0*/  IMAD.MOV.U32 R13, RZ, RZ, R10 ;  /* 0x000000ffff0d7224 */ /* 0x000fe400078e000a */
[----:B------:R-:W-:Y:S02]  /*15cd0*/  IMAD.MOV.U32 R12, RZ, RZ, 0x1 ;  /* 0x00000001ff0c7424 */ /* 0x000fe400078e00ff */
[----:B------:R-:W-:-:S07]  /*15ce0*/  IMAD.MOV.U32 R2, RZ, RZ, R14 ;  /* 0x000000ffff027224 */ /* 0x000fce00078e000e */
[----:B------:R-:W-:Y:S05]  /*15cf0*/  WARPSYNC.COLLECTIVE R15, `(.L_x_4012) ;  /* 0x000000000f087348 */ /* 0x000fea0003c00000 */
[----:B------:R0:W1:Y:S02]  /*15d00*/  SHFL.IDX P6, R14, R13, R12, R11 ;  /* 0x0000000c0d0e7389 */ /* 0x00006400000c000b */
[----:B01----:R-:W-:Y:S01]  /*15d10*/  ENDCOLLECTIVE ;  /* 0x000000000000791b */ /* 0x003fe20003800000 */
.L_x_4012:
[----:B------:R-:W-:-:S05]  /*15d20*/  IADD3 R2, P0, R37, R2, RZ ;  /* 0x0000000225027210 */ /* 0x000fca0007f1e0ff */
[----:B------:R-:W-:Y:S02]  /*15d30*/  IMAD.X R3, RZ, RZ, R0, P0 ;  /* 0x000000ffff037224 */ /* 0x000fe400000e0600 */
[----:B------:R-:W-:Y:S02]  /*15d40*/  IMAD.IADD R0, R18, 0x1, R35 ;  /* 0x0000000112007824 */ /* 0x000fe400078e0223 */
[----:B------:R-:W-:-:S03]  /*15d50*/  IMAD.MOV.U32 R13, RZ, RZ, R9 ;  /* 0x000000ffff0d7224 */ /* 0x000fc600078e0009 */
        /* <DEDUP_REMOVED lines=10> */
.L_x_4013:
[----:B------:R-:W-:Y:S02]  /*15e00*/  IMAD.MOV.U32 R13, RZ, RZ, R10 ;  /* 0x000000ffff0d7224 */ /* 0x000fe400078e000a */
[----:B------:R-:W-:Y:S02]  /*15e10*/  IMAD.MOV.U32 R12, RZ, RZ, 0x2 ;  /* 0x00000002ff0c7424 */ /* 0x000fe400078e00ff */
[----:B------:R-:W-:-:S07]  /*15e20*/  IMAD.MOV.U32 R2, RZ, RZ, R14 ;  /* 0x000000ffff027224 */ /* 0x000fce00078e000e */
[----:B------:R-:W-:Y:S05]  /*15e30*/  WARPSYNC.COLLECTIVE R15, `(.L_x_4014) ;  /* 0x000000000f087348 */ /* 0x000fea0003c00000 */
[----:B------:R0:W1:Y:S02]  /*15e40*/  SHFL.IDX P6, R14, R13, R12, R11 ;  /* 0x0000000c0d0e7389 */ /* 0x00006400000c000b */
[----:B01----:R-:W-:Y:S01]  /*15e50*/  ENDCOLLECTIVE ;  /* 0x000000000000791b */ /* 0x003fe20003800000 */
.L_x_4014:
        /* <DEDUP_REMOVED lines=13> */
.L_x_4015:
[----:B------:R-:W-:Y:S02]  /*15f30*/  IMAD.MOV.U32 R13, RZ, RZ, R10 ;  /* 0x000000ffff0d7224 */ /* 0x000fe400078e000a */
[----:B------:R-:W-:Y:S02]  /*15f40*/  IMAD.MOV.U32 R12, RZ, RZ, 0x3 ;  /* 0x00000003ff0c7424 */ /* 0x000fe400078e00ff */
[----:B------:R-:W-:-:S07]  /*15f50*/  IMAD.MOV.U32 R2, RZ, RZ, R14 ;  /* 0x000000ffff027224 */ /* 0x000fce00078e000e */
[----:B------:R-:W-:Y:S05]  /*15f60*/  WARPSYNC.COLLECTIVE R15, `(.L_x_4016) ;  /* 0x000000000f087348 */ /* 0x000fea0003c00000 */
[----:B------:R0:W1:Y:S02]  /*15f70*/  SHFL.IDX P6, R14, R13, R12, R11 ;  /* 0x0000000c0d0e7389 */ /* 0x00006400000c000b */
[----:B01----:R-:W-:Y:S01]  /*15f80*/  ENDCOLLECTIVE ;  /* 0x000000000000791b */ /* 0x003fe20003800000 */
.L_x_4016:
        /* <DEDUP_REMOVED lines=13> */
.L_x_4017:
[----:B------:R-:W-:Y:S02]  /*16060*/  IMAD.MOV.U32 R13, RZ, RZ, R22 ;  /* 0x000000ffff0d7224 */ /* 0x000fe400078e0016 */
[----:B------:R-:W-:Y:S01]  /*16070*/  IMAD.MOV.U32 R12, RZ, RZ, RZ ;  /* 0x000000ffff0c7224 */ /* 0x000fe200078e00ff */
[----:B------:R-:W-:-:S07]  /*16080*/  MOV R2, R14 ;  /* 0x0000000e00027202 */ /* 0x000fce0000000f00 */
[----:B------:R-:W-:Y:S05]  /*16090*/  WARPSYNC.COLLECTIVE R15, `(.L_x_4018) ;  /* 0x000000000f087348 */ /* 0x000fea0003c00000 */
[----:B------:R0:W1:Y:S02]  /*160a0*/  SHFL.IDX P6, R14, R13, R12, R11 ;  /* 0x0000000c0d0e7389 */ /* 0x00006400000c000b */
[----:B01----:R-:W-:Y:S01]  /*160b0*/  ENDCOLLECTIVE ;  /* 0x000000000000791b */ /* 0x003fe20003800000 */
.L_x_4018:
        /* <DEDUP_REMOVED lines=13> */
.L_x_4019:
[----:B------:R-:W-:Y:S01]  /*16190*/  IMAD.MOV.U32 R2, RZ, RZ, R14 ;  /* 0x000000ffff027224 */ /* 0x000fe200078e000e */
[----:B------:R-:W-:Y:S06]  /*161a0*/  BRA `(.L_x_4020) ;  /* 0xffffffb000707947 */ /* 0x000fec000383ffff */
.L_x_3921:
[----:B---3--:R3:W4:Y:S02]  /*161b0*/  SYNCS.PHASECHK.TRANS64.TRYWAIT P0, [R4+URZ+0x33440], R30 ;  /* 0x0334401e040075a7 */ /* 0x008724000800017f */
[----:B----4-:R-:W-:Y:S05]  /*161c0*/  @!P0 NANOSLEEP.SYNCS 0x989680 ;  /* 0x009896800000895d */ /* 0x010fea0003900000 */
[----:B------:R-:W4:Y:S02]  /*161d0*/  @!P0 SYNCS.PHASECHK.TRANS64 P0, [R4+URZ+0x33440], R30 ;  /* 0x0334401e040085a7 */ /* 0x000f24000800007f */
[----:B----4-:R-:W-:Y:S05]  /*161e0*/  @!P0 BRA `(.L_x_3921) ;  /* 0xfffffffc00f08947 */ /* 0x010fea000383ffff */
[----:B------:R-:W-:Y:S05]  /*161f0*/  BRA `(.L_x_4021) ;  /* 0xffffffb000c87947 */ /* 0x000fea000383ffff */
.L_x_3922:
        /* <DEDUP_REMOVED lines=8> */
.L_x_4023:
[----:B------:R-:W-:Y:S05]  /*16280*/  BSYNC B0 ;  /* 0x0000000000007941 */ /* 0x000fea0003800000 */
.L_x_4022:
        /* <DEDUP_REMOVED lines=8> */
.L_x_4024:
[----:B------:R-:W-:Y:S02]  /*16310*/  IMAD.MOV.U32 R13, RZ, RZ, R6 ;  /* 0x000000ffff0d7224 */ /* 0x000fe400078e0006 */
[----:B------:R-:W-:Y:S02]  /*16320*/  IMAD.MOV.U32 R12, RZ, RZ, 0x1 ;  /* 0x00000001ff0c7424 */ /* 0x000fe400078e00ff */
[----:B------:R-:W-:-:S07]  /*16330*/  IMAD.MOV.U32 R2, RZ, RZ, R14 ;  /* 0x000000ffff027224 */ /* 0x000fce00078e000e */
[----:B------:R-:W-:Y:S05]  /*16340*/  WARPSYNC.COLLECTIVE R15, `(.L_x_4025) ;  /* 0x000000000f087348 */ /* 0x000fea0003c00000 */
[----:B------:R0:W1:Y:S02]  /*16350*/  SHFL.IDX P6, R14, R13, R12, R11 ;  /* 0x0000000c0d0e7389 */ /* 0x00006400000c000b */
[----:B01----:R-:W-:Y:S01]  /*16360*/  ENDCOLLECTIVE ;  /* 0x000000000000791b */ /* 0x003fe20003800000 */
.L_x_4025:
[----:B------:R-:W-:-:S05]  /*16370*/  IADD3 R2, P0, R37, R2, RZ ;  /* 0x0000000225027210 */ /* 0x000fca0007f1e0ff */
[----:B------:R-:W-:-:S05]  /*16380*/  IMAD.X R3, RZ, RZ, R3, P0 ;  /* 0x000000ffff037224 */ /* 0x000fca00000e0603 */
[----:B------:R-:W-:Y:S01]  /*16390*/  @!PT LDS RZ, [RZ] ;  /* 0x00000000fffff984 */ /* 0x000fe20000000800 */
[----:B------:R-:W-:Y:S01]  /*163a0*/  @!PT LDS RZ, [RZ] ;  /* 0x00000000fffff984 */ /* 0x000fe20000000800 */
[----:B------:R-:W-:Y:S01]  /*163b0*/  @!PT LDS RZ, [RZ] ;  /* 0x00000000fffff984 */ /* 0x000fe20000000800 */
[----:B------:R-:W-:Y:S01]  /*163c0*/  LDGSTS.E.BYPASS.LTC128B.128 [R0+0x24200], desc[UR52][R2.64], !P4 ;  /* 0x2420000002007fae */ /* 0x000fe2000e101d74 */
[----:B------:R-:W-:-:S03]  /*163d0*/  IMAD.MOV.U32 R13, RZ, RZ, R5 ;  /* 0x000000ffff0d7224 */ /* 0x000fc600078e0005 */
[----:B------:R-:W-:Y:S04]  /*163e0*/  LDGSTS.E.BYPASS.LTC128B.128 [R0+0x26a00], desc[UR52][R2.64+0x40], !P3 ;  /* 0x26a0004002007fae */ /* 0x000fe8000d901d74 */
[----:B------:R0:W-:Y:S02]  /*163f0*/  LDGSTS.E.BYPASS.LTC128B.128 [R0+0x29200], desc[UR52][R2.64+0x80], !P1 ;  /* 0x2920008002007fae */ /* 0x0001e4000c901d74 */
[----:B0-----:R-:W-:-:S07]  /*16400*/  IMAD.MOV.U32 R3, RZ, RZ, R14 ;  /* 0x000000ffff037224 */ /* 0x001fce00078e000e */
[----:B------:R-:W-:Y:S05]  /*16410*/  WARPSYNC.COLLECTIVE R15, `(.L_x_4026) ;  /* 0x000000000f087348 */ /* 0x000fea0003c00000 */
[----:B------:R0:W1:Y:S02]  /*16420*/  SHFL.IDX P6, R14, R13, R12, R11 ;  /* 0x0000000c0d0e7389 */ /* 0x00006400000c000b */
[----:B01----:R-:W-:Y:S01]  /*16430*/  ENDCOLLECTIVE ;  /* 0x000000000000791b */ /* 0x003fe20003800000 */
.L_x_4026:
[----:B------:R-:W-:Y:S02]  /*16440*/  IMAD.MOV.U32 R13, RZ, RZ, R6 ;  /* 0x000000ffff0d7224 */ /* 0x000fe400078e0006 */
[----:B------:R-:W-:Y:S02]  /*16450*/  IMAD.MOV.U32 R12, RZ, RZ, 0x2 ;  /* 0x00000002ff0c7424 */ /* 0x000fe400078e00ff */
[----:B------:R-:W-:-:S07]  /*16460*/  IMAD.MOV.U32 R2, RZ, RZ, R14 ;  /* 0x000000ffff027224 */ /* 0x000fce00078e000e */
[----:B------:R-:W-:Y:S05]  /*16470*/  WARPSYNC.COLLECTIVE R15, `(.L_x_4027) ;  /* 0x000000000f087348 */ /* 0x000fea0003c00000 */
[----:B------:R0:W1:Y:S02]  /*16480*/  SHFL.IDX P6, R14, R13, R12, R11 ;  /* 0x0000000c0d0e7389 */ /* 0x00006400000c000b */
[----:B01----:R-:W-:Y:S01]  /*16490*/  ENDCOLLECTIVE ;  /* 0x000000000000791b */ /* 0x003fe20003800000 */
.L_x_4027:
[----:B------:R-:W-:-:S04]  /*164a0*/  IADD3 R2, P0, R37, R2, RZ ;  /* 0x0000000225027210 */ /* 0x000fc80007f1e0ff */
[----:B------:R-:W-:-:S05]  /*164b0*/  IADD3.X R3, RZ, R3, RZ, P0, !PT ;  /* 0x00000003ff037210 */ /* 0x000fca00007fe4ff */
        /* <DEDUP_REMOVED lines=11> */
.L_x_4028:
[----:B------:R-:W-:Y:S02]  /*16570*/  IMAD.MOV.U32 R13, RZ, RZ, R6 ;  /* 0x000000ffff0d7224 */ /* 0x000fe400078e0006 */
[----:B------:R-:W-:Y:S02]  /*16580*/  IMAD.MOV.U32 R12, RZ, RZ, 0x3 ;  /* 0x00000003ff0c7424 */ /* 0x000fe400078e00ff */
[----:B------:R-:W-:-:S07]  /*16590*/  IMAD.MOV.U32 R2, RZ, RZ, R14 ;  /* 0x000000ffff027224 */ /* 0x000fce00078e000e */
[----:B------:R-:W-:Y:S05]  /*165a0*/  WARPSYNC.COLLECTIVE R15, `(.L_x_4029) ;  /* 0x000000000f087348 */ /* 0x000fea0003c00000 */
[----:B------:R0:W1:Y:S02]  /*165b0*/  SHFL.IDX P6, R14, R13, R12, R11 ;  /* 0x0000000c0d0e7389 */ /* 0x00006400000c000b */
[----:B01----:R-:W-:Y:S01]  /*165c0*/  ENDCOLLECTIVE ;  /* 0x000000000000791b */ /* 0x003fe20003800000 */
.L_x_4029:
        /* <DEDUP_REMOVED lines=13> */
.L_x_4030:
[----:B------:R-:W-:Y:S02]  /*166a0*/  IMAD.MOV.U32 R13, RZ, RZ, R8 ;  /* 0x000000ffff0d7224 */ /* 0x000fe400078e0008 */
[----:B------:R-:W-:Y:S02]  /*166b0*/  IMAD.MOV.U32 R12, RZ, RZ, RZ ;  /* 0x000000ffff0c7224 */ /* 0x000fe400078e00ff */
[----:B------:R-:W-:-:S07]  /*166c0*/  IMAD.MOV.U32 R2, RZ, RZ, R14 ;  /* 0x000000ffff027224 */ /* 0x000fce00078e000e */
[----:B------:R-:W-:Y:S05]  /*166d0*/  WARPSYNC.COLLECTIVE R15, `(.L_x_4031) ;  /* 0x000000000f087348 */ /* 0x000fea0003c00000 */
[----:B------:R0:W1:Y:S02]  /*166e0*/  SHFL.IDX P6, R14, R13, R12, R11 ;  /* 0x0000000c0d0e7389 */ /* 0x00006400000c000b */
[----:B01----:R-:W-:Y:S01]  /*166f0*/  ENDCOLLECTIVE ;  /* 0x000000000000791b */ /* 0x003fe20003800000 */
.L_x_4031:
        /* <DEDUP_REMOVED lines=13> */
.L_x_4032:
[----:B------:R-:W-:Y:S05]  /*167d0*/  BRA `(.L_x_4033) ;  /* 0xffffffb000647947 */ /* 0x000fea000383ffff */
.L_x_3927:
[----:B----4-:R4:W0:Y:S02]  /*167e0*/  SYNCS.PHASECHK.TRANS64.TRYWAIT P1, [R2+URZ+0x33470], R3 ;  /* 0x03347003020075a7 */ /* 0x010824000802017f */
[----:B0-----:R-:W-:Y:S05]  /*167f0*/  @!P1 NANOSLEEP.SYNCS 0x989680 ;  /* 0x009896800000995d */ /* 0x001fea0003900000 */
[----:B------:R-:W0:Y:S02]  /*16800*/  @!P1 SYNCS.PHASECHK.TRANS64 P1, [R2+URZ+0x33470], R3 ;  /* 0x03347003020095a7 */ /* 0x000e24000802007f */
[----:B0-----:R-:W-:Y:S05]  /*16810*/  @!P1 BRA `(.L_x_3927) ;  /* 0xfffffffc00f09947 */ /* 0x001fea000383ffff */
[----:B------:R-:W-:Y:S05]  /*16820*/  BRA `(.L_x_4034) ;  /* 0xffffffb000d07947 */ /* 0x000fea000383ffff */
.L_x_3929:
[----:B----4-:R4:W0:Y:S02]  /*16830*/  SYNCS.PHASECHK.TRANS64.TRYWAIT P1, [R2+URZ+0x33460], R3 ;  /* 0x03346003020075a7 */ /* 0x010824000802017f */
[----:B0-----:R-:W-:Y:S05]  /*16840*/  @!P1 NANOSLEEP.SYNCS 0x989680 ;  /* 0x009896800000995d */ /* 0x001fea0003900000 */
[----:B------:R-:W0:Y:S02]  /*16850*/  @!P1 SYNCS.PHASECHK.TRANS64 P1, [R2+URZ+0x33460], R3 ;  /* 0x03346003020095a7 */ /* 0x000e24000802007f */
[----:B0-----:R-:W-:Y:S05]  /*16860*/  @!P1 BRA `(.L_x_3929) ;  /* 0xfffffffc00f09947 */ /* 0x001fea000383ffff */
[----:B------:R-:W-:Y:S05]  /*16870*/  BRA `(.L_x_4035) ;  /* 0xffffffb000e07947 */ /* 0x000fea000383ffff */
.L_x_3937:
[----:B0-----:R0:W3:Y:S02]  /*16880*/  SYNCS.PHASECHK.TRANS64.TRYWAIT P1, [R0+URZ+0x33470], R3 ;  /* 0x03347003000075a7 */ /* 0x0010e4000802017f */
[----:B---3--:R-:W-:Y:S05]  /*16890*/  @!P1 NANOSLEEP.SYNCS 0x989680 ;  /* 0x009896800000995d */ /* 0x008fea0003900000 */
[----:B------:R-:W3:Y:S02]  /*168a0*/  @!P1 SYNCS.PHASECHK.TRANS64 P1, [R0+URZ+0x33470], R3 ;  /* 0x03347003000095a7 */ /* 0x000ee4000802007f */
[----:B---3--:R-:W-:Y:S05]  /*168b0*/  @!P1 BRA `(.L_x_3937) ;  /* 0xfffffffc00f09947 */ /* 0x008fea000383ffff */
[----:B------:R-:W-:Y:S05]  /*168c0*/  BRA `(.L_x_4036) ;  /* 0xffffffc000247947 */ /* 0x000fea000383ffff */
.L_x_3939:
[----:B0-----:R0:W3:Y:S02]  /*168d0*/  SYNCS.PHASECHK.TRANS64.TRYWAIT P1, [R0+URZ+0x33460], R3 ;  /* 0x03346003000075a7 */ /* 0x0010e4000802017f */
[----:B---3--:R-:W-:Y:S05]  /*168e0*/  @!P1 NANOSLEEP.SYNCS 0x989680 ;  /* 0x009896800000995d */ /* 0x008fea0003900000 */
[----:B------:R-:W3:Y:S02]  /*168f0*/  @!P1 SYNCS.PHASECHK.TRANS64 P1, [R0+URZ+0x33460], R3 ;  /* 0x03346003000095a7 */ /* 0x000ee4000802007f */
[----:B---3--:R-:W-:Y:S05]  /*16900*/  @!P1 BRA `(.L_x_3939) ;  /* 0xfffffffc00f09947 */ /* 0x008fea000383ffff */
[----:B------:R-:W-:Y:S05]  /*16910*/  BRA `(.L_x_4037) ;  /* 0xffffffc000307947 */ /* 0x000fea000383ffff */
.L_x_3953:
[----:B0-----:R0:W2:Y:S02]  /*16920*/  SYNCS.PHASECHK.TRANS64.TRYWAIT P0, [R4+URZ+0x33420], R0 ;  /* 0x03342000040075a7 */ /* 0x0010a4000800017f */
[----:B--2---:R-:W-:Y:S05]  /*16930*/  @!P0 NANOSLEEP.SYNCS 0x989680 ;  /* 0x009896800000895d */ /* 0x004fea0003900000 */
[----:B------:R-:W2:Y:S02]  /*16940*/  @!P0 SYNCS.PHASECHK.TRANS64 P0, [R4+URZ+0x33420], R0 ;  /* 0x03342000040085a7 */ /* 0x000ea4000800007f */
[----:B--2---:R-:W-:Y:S05]  /*16950*/  @!P0 BRA `(.L_x_3953) ;  /* 0xfffffffc00f08947 */ /* 0x004fea000383ffff */
[----:B------:R-:W-:Y:S05]  /*16960*/  BRA `(.L_x_4038) ;  /* 0xffffffd400a47947 */ /* 0x000fea000383ffff */
.L_x_3954:
[----:B------:R-:W2:Y:S01]  /*16970*/  S2R R2, SR_TID.X ;  /* 0x0000000000027919 */ /* 0x000ea20000002100 */
[----:B------:R-:W-:Y:S01]  /*16980*/  BSSY B0, `(.L_x_4039) ;  /* 0x000000a000007945 */ /* 0x000fe20003800000 */
[----:B------:R-:W-:Y:S02]  /*16990*/  IMAD.MOV.U32 R12, RZ, RZ, RZ ;  /* 0x000000ffff0c7224 */ /* 0x000fe400078e00ff */
        /* <DEDUP_REMOVED lines=8> */
.L_x_4040:
[----:B------:R-:W-:Y:S05]  /*16a20*/  BSYNC B0 ;  /* 0x0000000000007941 */ /* 0x000fea0003800000 */
.L_x_4039:
[----:B------:R-:W-:Y:S05]  /*16a30*/  BRA `(.L_x_4041) ;  /* 0xffffffd4008c7947 */ /* 0x000fea000383ffff */
.L_x_3957:
[----:B------:R-:W-:Y:S01]  /*16a40*/  BSSY B1, `(.L_x_4042) ;  /* 0x0000006000017945 */ /* 0x000fe20003800000 */
[----:B------:R-:W-:-:S07]  /*16a50*/  IMAD.MOV.U32 R15, RZ, RZ, -0x1 ;  /* 0xffffffffff0f7424 */ /* 0x000fce00078e00ff */
[----:B01----:R-:W-:Y:S05]  /*16a60*/  WARPSYNC.COLLECTIVE R15, `(.L_x_4043) ;  /* 0x000000000f0c7348 */ /* 0x003fea0003c00000 */
[----:B------:R-:W-:Y:S02]  /*16a70*/  ELECT P6, UR62, PT ;  /* 0x00000000003e782f */ /* 0x000fe400038c0000 */
[----:B------:R-:W-:Y:S01]  /*16a80*/  MOV R14, UR62 ;  /* 0x0000003e000e7c02 */ /* 0x000fe20008000f00 */
[----:B01----:R-:W-:Y:S10]  /*16a90*/  ENDCOLLECTIVE ;  /* 0x000000000000791b */ /* 0x003ff40003800000 */
.L_x_4043:
[----:B------:R-:W-:Y:S05]  /*16aa0*/  BSYNC B1 ;  /* 0x0000000000017941 */ /* 0x000fea0003800000 */
.L_x_4042:
[----:B------:R-:W-:Y:S05]  /*16ab0*/  BRA `(.L_x_4044) ;  /* 0xffffffd400847947 */ /* 0x000fea000383ffff */
.L_x_3959:
[----:B0-----:R0:W2:Y:S02]  /*16ac0*/  SYNCS.PHASECHK.TRANS64.TRYWAIT P1, [R5+URZ+0x33440], R0 ;  /* 0x03344000050075a7 */ /* 0x0010a4000802017f */
[----:B--2---:R-:W-:Y:S05]  /*16ad0*/  @!P1 NANOSLEEP.SYNCS 0x989680 ;  /* 0x009896800000995d */ /* 0x004fea0003900000 */
[----:B------:R-:W2:Y:S02]  /*16ae0*/  @!P1 SYNCS.PHASECHK.TRANS64 P1, [R5+URZ+0x33440], R0 ;  /* 0x03344000050095a7 */ /* 0x000ea4000802007f */
[----:B--2---:R-:W-:Y:S05]  /*16af0*/  @!P1 BRA `(.L_x_3959) ;  /* 0xfffffffc00f09947 */ /* 0x004fea000383ffff */
[----:B------:R-:W-:Y:S05]  /*16b00*/  BRA `(.L_x_4045) ;  /* 0xffffffd400a47947 */ /* 0x000fea000383ffff */
.L_x_3961:
[----:B--2---:R2:W3:Y:S02]  /*16b10*/  SYNCS.PHASECHK.TRANS64.TRYWAIT P1, [R31+URZ+0x33440], R2 ;  /* 0x033440021f0075a7 */ /* 0x0044e4000802017f */
[----:B---3--:R-:W-:Y:S05]  /*16b20*/  @!P1 NANOSLEEP.SYNCS 0x989680 ;  /* 0x009896800000995d */ /* 0x008fea0003900000 */
[----:B------:R-:W3:Y:S02]  /*16b30*/  @!P1 SYNCS.PHASECHK.TRANS64 P1, [R31+URZ+0x33440], R2 ;  /* 0x033440021f0095a7 */ /* 0x000ee4000802007f */
[----:B---3--:R-:W-:Y:S05]  /*16b40*/  @!P1 BRA `(.L_x_3961) ;  /* 0xfffffffc00f09947 */ /* 0x008fea000383ffff */
[----:B------:R-:W-:Y:S05]  /*16b50*/  BRA `(.L_x_4046) ;  /* 0xffffffd400b07947 */ /* 0x000fea000383ffff */
.L_x_3963:
[----:B---3--:R3:W4:Y:S02]  /*16b60*/  SYNCS.PHASECHK.TRANS64.TRYWAIT P1, [R5+URZ+0x33460], R0 ;  /* 0x03346000050075a7 */ /* 0x008724000802017f */
[----:B----4-:R-:W-:Y:S05]  /*16b70*/  @!P1 NANOSLEEP.SYNCS 0x989680 ;  /* 0x009896800000995d */ /* 0x010fea0003900000 */
[----:B------:R-:W4:Y:S02]  /*16b80*/  @!P1 SYNCS.PHASECHK.TRANS64 P1, [R5+URZ+0x33460], R0 ;  /* 0x03346000050095a7 */ /* 0x000f24000802007f */
[----:B----4-:R-:W-:Y:S05]  /*16b90*/  @!P1 BRA `(.L_x_3963) ;  /* 0xfffffffc00f09947 */ /* 0x010fea000383ffff */
[----:B------:R-:W-:Y:S05]  /*16ba0*/  BRA `(.L_x_4047) ;  /* 0xffffffd400ac7947 */ /* 0x000fea000383ffff */
.L_x_3965:
[----:B----4-:R4:W0:Y:S02]  /*16bb0*/  SYNCS.PHASECHK.TRANS64.TRYWAIT P1, [R31+URZ+0x33460], R2 ;  /* 0x033460021f0075a7 */ /* 0x010824000802017f */
[----:B0-----:R-:W-:Y:S05]  /*16bc0*/  @!P1 NANOSLEEP.SYNCS 0x989680 ;  /* 0x009896800000995d */ /* 0x001fea0003900000 */
[----:B------:R-:W0:Y:S02]  /*16bd0*/  @!P1 SYNCS.PHASECHK.TRANS64 P1, [R31+URZ+0x33460], R2 ;  /* 0x033460021f0095a7 */ /* 0x000e24000802007f */
[----:B0-----:R-:W-:Y:S05]  /*16be0*/  @!P1 BRA `(.L_x_3965) ;  /* 0xfffffffc00f09947 */ /* 0x001fea000383ffff */
[----:B------:R-:W-:Y:S05]  /*16bf0*/  BRA `(.L_x_4048) ;  /* 0xffffffd400a87947 */ /* 0x000fea000383ffff */
.L_x_3967:
[----:B------:R0:W0:Y:S02]  /*16c00*/  SYNCS.PHASECHK.TRANS64.TRYWAIT P1, [R5+URZ+0x33480], R0 ;  /* 0x03348000050075a7 */ /* 0x000024000802017f */
[----:B0-----:R-:W-:Y:S05]  /*16c10*/  @!P1 NANOSLEEP.SYNCS 0x989680 ;  /* 0x009896800000995d */ /* 0x001fea0003900000 */
[----:B------:R-:W0:Y:S02]  /*16c20*/  @!P1 SYNCS.PHASECHK.TRANS64 P1, [R5+URZ+0x33480], R0 ;  /* 0x03348000050095a7 */ /* 0x000e24000802007f */
[----:B0-----:R-:W-:Y:S05]  /*16c30*/  @!P1 BRA `(.L_x_3967) ;  /* 0xfffffffc00f09947 */ /* 0x001fea000383ffff */
[----:B------:R-:W-:Y:S05]  /*16c40*/  BRA `(.L_x_4049) ;  /* 0xffffffd400a47947 */ /* 0x000fea000383ffff */
.L_x_4050:
        /* <DEDUP_REMOVED lines=11> */
.L_x_15835:


//--------------------- .text._ZN7cutlass13device_kernelIN5flash11enable_sm90INS1_16FlashAttnFwdSm90INS1_25CollectiveMainloopFwdSm90ILi2EN4cute5tupleIJNS5_1CILi1EEES8_S8_EEENS6_IJNS7_ILi128EEENS7_ILi160EEENS7_ILi192EEEEEELi192ENS_12float_e4m3_tEfNS_4arch4Sm90ELb0ELb0ELb1ELb1ELb1ELb1ELb0ELb1ELb1ELb1ELb0ELb0EEENS1_21CollectiveEpilogueFwdINS6_IJSA_SC_SB_EEES9_NS_10bfloat16_tESG_Li256ELb1ELb1ELb0ELb1EEENS1_36VarlenDynamicPersistentTileSchedulerILi128ELi160ELi256ELi128ELb0ELb1ELb1ELb0ELb1ELb1EEEEEEEEEvNT_6ParamsE --------------------------
	.section	.text._ZN7cutlass13device_kernelIN5flash11enable_sm90INS1_16FlashAttnFwdSm90INS1_25CollectiveMainloopFwdSm90ILi2EN4cute5tupleIJNS5_1CILi1EEES8_S8_EEENS6_IJNS7_ILi128EEENS7_ILi160EEENS7_ILi192EEEEEELi192ENS_12float_e4m3_tEfNS_4arch4Sm90ELb0ELb0ELb1ELb1ELb1ELb1ELb0ELb1ELb1ELb1ELb0ELb0EEENS1_21CollectiveEpilogueFwdINS6_IJSA_SC_SB_EEES9_NS_10bfloat16_tESG_Li256ELb1ELb1ELb0ELb1EEENS1_36VarlenDynamicPersistentTileSchedulerILi128ELi160ELi256ELi128ELb0ELb1ELb1ELb0ELb1ELb1EEEEEEEEEvNT_6ParamsE,"ax",@progbits
	.align	128
.text._ZN7cutlass13device_kernelIN5flash11enable_sm90INS1_16FlashAttnFwdSm90INS1_25CollectiveMainloopFwdSm90ILi2EN4cute5tupleIJNS5_1CILi1EEES8_S8_EEENS6_IJNS7_ILi128EEENS7_ILi160EEENS7_ILi192EEEEEELi192ENS_12float_e4m3_tEfNS_4arch4Sm90ELb0ELb0ELb1ELb1ELb1ELb1ELb0ELb1ELb1ELb1ELb0ELb0EEENS1_21CollectiveEpilogueFwdINS6_IJSA_SC_SB_EEES9_NS_10bfloat16_tESG_Li256ELb1ELb1ELb0ELb1EEENS1_36VarlenDynamicPersistentTileSchedulerILi128ELi160ELi256ELi128ELb0ELb1ELb1ELb0ELb1ELb1EEEEEEEEEvNT_6ParamsE:
        .type           _ZN7cutlass13device_kernelIN5flash11enable_sm90INS1_16FlashAttnFwdSm90INS1_25CollectiveMainloopFwdSm90ILi2EN4cute5tupleIJNS5_1CILi1EEES8_S8_EEENS6_IJNS7_ILi128EEENS7_ILi160EEENS7_ILi192EEEEEELi192ENS_12float_e4m3_tEfNS_4arch4Sm90ELb0ELb0ELb1ELb1ELb1ELb1ELb0ELb1ELb1ELb1ELb0ELb0EEENS1_21CollectiveEpilogueFwdINS6_IJSA_SC_SB_EEES9_NS_10bfloat16_tESG_Li256ELb1ELb1ELb0ELb1EEENS1_36VarlenDynamicPersistentTileSchedulerILi128ELi160ELi256ELi128ELb0ELb1ELb1ELb0ELb1ELb1EEEEEEEEEvNT_6ParamsE,@function
        .size           _ZN7cutlass13device_kernelIN5flash11enable_sm90INS1_16FlashAttnFwdSm90INS1_25CollectiveMainloopFwdSm90ILi2EN4cute5tupleIJNS5_1CILi1EEES8_S8_EEENS6_IJNS7_ILi128EEENS7_ILi160EEENS7_ILi192EEEEEELi192ENS_12float_e4m3_tEfNS_4arch4Sm90ELb0ELb0ELb1ELb1ELb1ELb1ELb0ELb1ELb1ELb1ELb0ELb0EEENS1_21CollectiveEpilogueFwdINS6_IJSA_SC_SB_EEES9_NS_10bfloat16_tESG_Li256ELb1ELb1ELb0ELb1EEENS1_36VarlenDynamicPersistentTileSchedulerILi128ELi160ELi256ELi128ELb0ELb1ELb1ELb0ELb1ELb1EEEEEEEEEvNT_6ParamsE,(.L_x_15836 - _ZN7cutlass13device_kernelIN5flash11enable_sm90INS1_16FlashAttnFwdSm90INS1_25CollectiveMainloopFwdSm90ILi2EN4cute5tupleIJNS5_1CILi1EEES8_S8_EEENS6_IJNS7_ILi128EEENS7_ILi160EEENS7_ILi192EEEEEELi192ENS_12float_e4m3_tEfNS_4arch4Sm90ELb0ELb0ELb1ELb1ELb1ELb1ELb0ELb1ELb1ELb1ELb0ELb0EEENS1_21CollectiveEpilogueFwdINS6_IJSA_SC_SB_EEES9_NS_10bfloat16_tESG_Li256ELb1ELb1ELb0ELb1EEENS1_36VarlenDynamicPersistentTileSchedulerILi128ELi160ELi256ELi128ELb0ELb1ELb1ELb0ELb1ELb1EEEEEEEEEvNT_6ParamsE)
        .other          _ZN7cutlass13device_kernelIN5flash11enable_sm90INS1_16FlashAttnFwdSm90INS1_25CollectiveMainloopFwdSm90ILi2EN4cute5tupleIJNS5_1CILi1EEES8_S8_EEENS6_IJNS7_ILi128EEENS7_ILi160EEENS7_ILi192EEEEEELi192ENS_12float_e4m3_tEfNS_4arch4Sm90ELb0ELb0ELb1ELb1ELb1ELb1ELb0ELb1ELb1ELb1ELb0ELb0EEENS1_21CollectiveEpilogueFwdINS6_IJSA_SC_SB_EEES9_NS_10bfloat16_tESG_Li256ELb1ELb1ELb0ELb1EEENS1_36VarlenDynamicPersistentTileSchedulerILi128ELi160ELi256ELi128ELb0ELb1ELb1ELb0ELb1ELb1EEEEEEEEEvNT_6ParamsE,@"STO_CUDA_ENTRY STV_DEFAULT"
_ZN7cutlass13device_kernelIN5flash11enable_sm90INS1_16FlashAttnFwdSm90INS1_25CollectiveMainloopFwdSm90ILi2EN4cute5tupleIJNS5_1CILi1EEES8_S8_EEENS6_IJNS7_ILi128EEENS7_ILi160EEENS7_ILi192EEEEEELi192ENS_12float_e4m3_tEfNS_4arch4Sm90ELb0ELb0ELb1ELb1ELb1ELb1ELb0ELb1ELb1ELb1ELb0ELb0EEENS1_21CollectiveEpilogueFwdINS6_IJSA_SC_SB_EEES9_NS_10bfloat16_tESG_Li256ELb1ELb1ELb0ELb1EEENS1_36VarlenDynamicPersistentTileSchedulerILi128ELi160ELi256ELi128ELb0ELb1ELb1ELb0ELb1ELb1EEEEEEEEEvNT_6ParamsE:
        /* <DEDUP_REMOVED lines=18> */
.L_x_4052:
[----:B------:R-:W-:Y:S05]  /*0120*/  BSYNC B0 ;  /* 0x0000000000007941 */ /* 0x000fea0003800000 */
.L_x_4051:
        /* <DEDUP_REMOVED lines=41> */
.L_x_4053:
        /* <DEDUP_REMOVED lines=22> */
.L_x_4054:
        /* <DEDUP_REMOVED lines=18> */
.L_x_4055:
        /* <DEDUP_REMOVED lines=22> */
.L_x_4056:
        /* <DEDUP_REMOVED lines=23> */
.L_x_4057:
[----:B------:R-:W-:Y:S01]  /*0910*/  PLOP3.LUT P0, PT, PT, PT, UP0, 0x80, 0x0 ;  /* 0x000000000000781c */ /* 0x000fe20003f0f008 */
[----:B------:R-:W-:Y:S01]  /*0920*/  UMOV UR36, 0x1 ;  /* 0x0000000100247882 */ /* 0x000fe20000000000 */
[----:B------:R-:W-:Y:S01]  /*0930*/  NOP ;  /* 0x0000000000007918 */ /* 0x000fe20000000000 */
[----:B------:R-:W-:Y:S01]  /*0940*/  USEL UR36, UR36, 0x2, !UP0 ;  /* 0x0000000224247887 */ /* 0x000fe2000c000000 */
[----:B------:R-:W-:Y:S01]  /*0950*/  BSSY B8, `(.L_x_4058) ;  /* 0x0002c87000087945 */ /* 0x000fe20003800000 */
[----:B------:R-:W-:Y:S01]  /*0960*/  ULDC.64 UR50, c[0x0][0x208] ;  /* 0x0000820000327ab9 */ /* 0x000fe20000000a00 */
[----:B01234-:R-:W-:Y:S07]  /*0970*/  BAR.SYNC.DEFER_BLOCKING 0x0 ;  /* 0x0000000000007b1d */ /* 0x01ffee0000010000 */
[----:B------:R-:W-:Y:S05]  /*0980*/  @!P0 BRA `(.L_x_4059) ;  /* 0x0000023c00508947 */ /* 0x000fea0003800000 */
.L_x_4060:
        /* <DEDUP_REMOVED lines=8> */
[----:B-1----:R-:W-:-:S06]  /*0a10*/  ULEA UR4, UR38, UR4, 0x18 ;  /* 0x0000000426047291 */ /* 0x002fcc000f8ec03f */
[----:B------:R-:W-:Y:S01]  /*0a20*/  IMAD.U32 R18, RZ, RZ, UR4 ;  /* 0x00000004ff127e24 */ /* 0x000fe2000f8e00ff */
[----:B0-----:R-:W-:Y:S01]  /*0a30*/  SHF.R.U32.HI R0, RZ, 0x7, R0 ;  /* 0x00000007ff007819 */ /* 0x001fe20000011600 */
[----:B------:R-:W-:-:S03]  /*0a40*/  ULDC UR4, c[0x0][0xc3c] ;  /* 0x00030f0000047ab9 */ /* 0x000fc60000000800 */
[----:B------:R-:W-:-:S13]  /*0a50*/  ISETP.NE.AND P0, PT, R0, 0x1, PT ;  /* 0x000000010000780c */ /* 0x000fda0003f05270 */
[----:B------:R-:W-:Y:S08]  /*0a60*/  @!P0 BAR.ARV 0x9, 0x100 ;  /* 0x0244000000008b1d */ /* 0x000ff00000002000 */
[----:B------:R-:W-:Y:S06]  /*0a70*/  BAR.SYNC.DEFER_BLOCKING 0x5, 0x180 ;  /* 0x0146000000007b1d */ /* 0x000fec0000010000 */
[----:B------:R-:W0:Y:S02]  /*0a80*/  LDS.128 R220, [R18+0x334d0] ;  /* 0x0334d00012dc7984 */ /* 0x000e240000000c00 */
[----:B------:R-:W-:Y:S06]  /*0a90*/  BAR.ARV 0x4, 0x180 ;  /* 0x0106000000007b1d */ /* 0x000fec0000002000 */
[----:B0-----:R-:W-:-:S13]  /*0aa0*/  ISETP.GE.AND P0, PT, R223, UR4, PT ;  /* 0x00000004df007c0c */ /* 0x001fda000bf06270 */
[----:B------:R-:W-:Y:S05]  /*0ab0*/  @P0 BRA `(.L_x_4061) ;  /* 0x000002c400c00947 */ /* 0x000fea0003800000 */
[----:B------:R-:W0:Y:S01]  /*0ac0*/  S2R R0, SR_TID.X ;  /* 0x0000000000007919 */ /* 0x000e220000002100 */
[----:B------:R-:W-:Y:S01]  /*0ad0*/  R2UR UR48, R18 ;  /* 0x00000000123072ca */ /* 0x000fe200000e0000 */
[----:B------:R-:W-:Y:S01]  /*0ae0*/  IMAD.MOV.U32 R19, RZ, RZ, RZ ;  /* 0x000000ffff137224 */ /* 0x000fe200078e00ff */
[----:B------:R-:W-:Y:S01]  /*0af0*/  ULOP3.LUT UR49, UR36, 0x1, URZ, 0xfc, !UPT ;  /* 0x0000000124317892 */ /* 0x000fe2000f8efc3f */
[----:B------:R-:W-:-:S10]  /*0b00*/  UMOV UR37, URZ ;  /* 0x0000003f00257c82 */ /* 0x000fd40008000000 */
[----:B------:R-:W-:Y:S01]  /*0b10*/  UIADD3 UR48, UR48, 0x1e200, URZ ;  /* 0x0001e20030307890 */ /* 0x000fe2000fffe03f */
[----:B0-----:R-:W-:-:S05]  /*0b20*/  VIADD R0, R0, 0xffffff80 ;  /* 0xffffff8000007836 */ /* 0x001fca0000000000 */
[----:B------:R-:W-:Y:S02]  /*0b30*/  SHF.R.S32.HI R3, RZ, 0x1f, R0 ;  /* 0x0000001fff037819 */ /* 0x000fe40000011400 */
[-C--:B------:R-:W-:Y:S02]  /*0b40*/  LEA.HI R6, R0, R0.reuse, RZ, 0x1 ;  /* 0x0000000000067211 */ /* 0x080fe400078f08ff */
[CC--:B------:R-:W-:Y:S02]  /*0b50*/  LEA.HI R2, R3.reuse, R0.reuse, RZ, 0x7 ;  /* 0x0000000003027211 */ /* 0x0c0fe400078f38ff */
[CC--:B------:R-:W-:Y:S02]  /*0b60*/  LEA.HI R4, R3.reuse, R0.reuse, RZ, 0x4 ;  /* 0x0000000003047211 */ /* 0x0c0fe400078f20ff */
[CC--:B------:R-:W-:Y:S02]  /*0b70*/  LEA.HI R5, R3.reuse, R0.reuse, RZ, 0x5 ;  /* 0x0000000003057211 */ /* 0x0c0fe400078f28ff */
[----:B------:R-:W-:-:S02]  /*0b80*/  LEA.HI R8, R3, R0, RZ, 0x2 ;  /* 0x0000000003087211 */ /* 0x000fc400078f10ff */
[----:B------:R-:W-:Y:S02]  /*0b90*/  LOP3.LUT R7, R6, 0xfffffffe, RZ, 0xc0, !PT ;  /* 0xfffffffe06077812 */ /* 0x000fe400078ec0ff */
[----:B------:R-:W-:Y:S02]  /*0ba0*/  LOP3.LUT R9, R2, 0xffffff80, RZ, 0xc0, !PT ;  /* 0xffffff8002097812 */ /* 0x000fe400078ec0ff */
[----:B------:R-:W-:Y:S01]  /*0bb0*/  SHF.R.S32.HI R11, RZ, 0x1, R6 ;  /* 0x00000001ff0b7819 */ /* 0x000fe20000011406 */
[----:B------:R-:W-:Y:S01]  /*0bc0*/  IMAD.IADD R7, R0, 0x1, -R7 ;  /* 0x0000000100077824 */ /* 0x000fe200078e0a07 */
[----:B------:R-:W-:Y:S01]  /*0bd0*/  LOP3.LUT R3, R4, 0x3fffff0, RZ, 0xc0, !PT ;  /* 0x03fffff004037812 */ /* 0x000fe200078ec0ff */
[----:B------:R-:W-:Y:S01]  /*0be0*/  IMAD.IADD R10, R0, 0x1, -R9 ;  /* 0x00000001000a7824 */ /* 0x000fe200078e0a09 */
[----:B------:R-:W-:Y:S01]  /*0bf0*/  LEA.HI R6, R6, R11, RZ, 0x1 ;  /* 0x0000000b06067211 */ /* 0x000fe200078f08ff */
[----:B------:R-:W-:Y:S01]  /*0c00*/  IMAD.SHL.U32 R228, R7, 0x8, RZ ;  /* 0x0000000807e47824 */ /* 0x000fe200078e00ff */
[----:B------:R-:W-:Y:S01]  /*0c10*/  IADD3 R3, R0, -R3, RZ ;  /* 0x8000000300037210 */ /* 0x000fe20007ffe0ff */
[----:B------:R-:W-:Y:S01]  /*0c20*/  IMAD.SHL.U32 R0, R5, 0x20, RZ ;  /* 0x0000002005007824 */ /* 0x000fe200078e00ff */
[----:B------:R-:W-:-:S02]  /*0c30*/  SHF.R.S32.HI R5, RZ, 0x4, R4 ;  /* 0x00000004ff057819 */ /* 0x000fc40000011404 */
[--C-:B------:R-:W-:Y:S02]  /*0c40*/  SHF.R.S32.HI R2, RZ, 0x2, R8.reuse ;  /* 0x00000002ff027819 */ /* 0x100fe40000011408 */
[----:B------:R-:W-:Y:S02]  /*0c50*/  SHF.R.S32.HI R9, RZ, 0x1f, R8 ;  /* 0x0000001fff097819 */ /* 0x000fe40000011408 */
[----:B------:R-:W-:Y:S02]  /*0c60*/  LOP3.LUT R6, R6, 0x3fffffe, RZ, 0xc0, !PT ;  /* 0x03fffffe06067812 */ /* 0x000fe400078ec0ff */
[----:B------:R-:W-:Y:S02]  /*0c70*/  LEA.HI R4, R4, R5, RZ, 0x1 ;  /* 0x0000000504047211 */ /* 0x000fe400078f08ff */
[----:B------:R-:W-:Y:S01]  /*0c80*/  LOP3.LUT R0, R0, 0xfffffc00, RZ, 0xc0, !PT ;  /* 0xfffffc0000007812 */ /* 0x000fe200078ec0ff */
[----:B------:R-:W-:Y:S01]  /*0c90*/  IMAD.IADD R6, R11, 0x1, -R6 ;  /* 0x000000010b067824 */ /* 0x000fe200078e0a06 */
[----:B------:R-:W-:-:S02]  /*0ca0*/  LEA.HI R9, R9, R2, RZ, 0x2 ;  /* 0x0000000209097211 */ /* 0x000fc400078f10ff */
[----:B------:R-:W-:Y:S01]  /*0cb0*/  IADD3 R11, R11, 0x80, RZ ;  /* 0x000000800b0b7810 */ /* 0x000fe20007ffe0ff */
[----:B------:R-:W-:Y:S01]  /*0cc0*/  IMAD R3, R3, 0x40, R0 ;  /* 0x0000004003037824 */ /* 0x000fe200078e0200 */
[----:B------:R-:W-:Y:S01]  /*0cd0*/  LOP3.LUT R4, R4, 0x1ffffffe, RZ, 0xc0, !PT ;  /* 0x1ffffffe04047812 */ /* 0x000fe200078ec0ff */
[----:B------:R-:W-:Y:S01]  /*0ce0*/  IMAD R8, R5, 0x8, R6 ;  /* 0x0000000805087824 */ /* 0x000fe200078e0206 */
[----:B------:R-:W-:Y:S02]  /*0cf0*/  LOP3.LUT R9, R9, 0xfffffffc, RZ, 0xc0, !PT ;  /* 0xfffffffc09097812 */ /* 0x000fe400078ec0ff */
[----:B------:R-:W-:Y:S01]  /*0d00*/  SHF.R.S32.HI R0, RZ, 0x1f, R11 ;  /* 0x0000001fff007819 */ /* 0x000fe2000001140b */
[----:B------:R-:W-:Y:S01]  /*0d10*/  IMAD.IADD R4, R5, 0x1, -R4 ;  /* 0x0000000105047824 */ /* 0x000fe200078e0a04 */
[-C--:B------:R-:W-:Y:S01]  /*0d20*/  LEA.HI R6, R11, R11.reuse, RZ, 0x1 ;  /* 0x0000000b0b067211 */ /* 0x080fe200078f08ff */
[----:B------:R-:W-:Y:S01]  /*0d30*/  IMAD.IADD R9, R2, 0x1, -R9 ;  /* 0x0000000102097824 */ /* 0x000fe200078e0a09 */
[----:B------:R-:W-:Y:S01]  /*0d40*/  LEA.HI R2, R0, R11, RZ, 0x3 ;  /* 0x0000000b00027211 */ /* 0x000fe200078f18ff */
[----:B------:R-:W-:Y:S01]  /*0d50*/  IMAD R3, R4, 0x8, R3 ;  /* 0x0000000804037824 */ /* 0x000fe200078e0203 */
[----:B------:R-:W-:-:S02]  /*0d60*/  LOP3.LUT R0, R6, 0x3fffffe, RZ, 0xc0, !PT ;  /* 0x03fffffe06007812 */ /* 0x000fc400078ec0ff */
[----:B------:R-:W-:Y:S02]  /*0d70*/  SHF.L.U32 R2, R2, 0x6, RZ ;  /* 0x0000000602027819 */ /* 0x000fe400000006ff */
[----:B------:R0:W-:Y:S01]  /*0d80*/  STL [R1+0x68], R3 ;  /* 0x0000680301007387 */ /* 0x0001e20000100800 */
[----:B------:R-:W-:Y:S01]  /*0d90*/  IMAD.IADD R0, R11, 0x1, -R0 ;  /* 0x000000010b007824 */ /* 0x000fe200078e0a00 */
[C---:B------:R-:W-:Y:S01]  /*0da0*/  IADD3 R4, R228.reuse, 0x40, RZ ;  /* 0x00000040e4047810 */ /* 0x040fe20007ffe0ff */
[C---:B------:R-:W-:Y:S01]  /*0db0*/  VIADD R11, R228.reuse, 0x20 ;  /* 0x00000020e40b7836 */ /* 0x040fe20000000000 */
[----:B------:R-:W-:Y:S02]  /*0dc0*/  SHF.R.S32.HI R5, RZ, 0x1f, R10 ;  /* 0x0000001fff057819 */ /* 0x000fe4000001140a */
[----:B------:R-:W-:Y:S01]  /*0dd0*/  SHF.L.U32 R9, R9, 0x7, RZ ;  /* 0x0000000709097819 */ /* 0x000fe200000006ff */
[C---:B------:R-:W-:Y:S01]  /*0de0*/  IMAD.IADD R225, R228.reuse, 0x1, R11 ;  /* 0x00000001e4e17824 */ /* 0x040fe200078e020b */
[----:B------:R1:W-:Y:S01]  /*0df0*/  STL [R1+0x20], R11 ;  /* 0x0000200b01007387 */ /* 0x0003e20000100800 */
[----:B------:R-:W-:Y:S01]  /*0e00*/  LEA.HI R5, R5, R10, RZ, 0x2 ;  /* 0x0000000a05057211 */ /* 0x000fe200078f10ff */
[----:B------:R-:W-:Y:S01]  /*0e10*/  IMAD.IADD R226, R228, 0x1, R4 ;  /* 0x00000001e4e27824 */ /* 0x000fe200078e0204 */
[----:B0-----:R-:W-:-:S02]  /*0e20*/  LOP3.LUT R3, R2, 0xfffffe00, RZ, 0xc0, !PT ;  /* 0xfffffe0002037812 */ /* 0x001fc400078ec0ff */
[----:B------:R-:W-:Y:S02]  /*0e30*/  LOP3.LUT R5, R5, 0x7ffffffc, RZ, 0xc0, !PT ;  /* 0x7ffffffc05057812 */ /* 0x000fe400078ec0ff */
[----:B------:R-:W-:Y:S01]  /*0e40*/  LOP3.LUT R13, R9, 0x180, RZ, 0xc0, !PT ;  /* 0x00000180090d7812 */ /* 0x000fe200078ec0ff */
[----:B------:R-:W-:Y:S01]  /*0e50*/  IMAD R0, R0, 0x40, R3 ;  /* 0x0000004000007824 */ /* 0x000fe200078e0203 */
[----:B------:R-:W-:Y:S01]  /*0e60*/  SHF.R.S32.HI R3, RZ, 0x1f, R226 ;  /* 0x0000001fff037819 */ /* 0x000fe200000114e2 */
[----:B-1----:R-:W-:Y:S01]  /*0e70*/  IMAD.SHL.U32 R11, R8, 0x40, RZ ;  /* 0x00000040080b7824 */ /* 0x002fe200078e00ff */
[----:B------:R-:W-:Y:S01]  /*0e80*/  SHF.R.U32.HI R12, RZ, 0x3, R13 ;  /* 0x00000003ff0c7819 */ /* 0x000fe2000001160d */
[----:B------:R-:W-:Y:S01]  /*0e90*/  IMAD.IADD R5, R10, 0x1, -R5 ;  /* 0x000000010a057824 */ /* 0x000fe200078e0a05 */
[----:B------:R0:W-:Y:S01]  /*0ea0*/  STL [R1+0x44], R0 ;  /* 0x0000440001007387 */ /* 0x0001e20000100800 */
[CC--:B------:R-:W-:Y:S01]  /*0eb0*/  LEA.HI R2, R3.reuse, R226.reuse, RZ, 0x4 ;  /* 0x000000e203027211 */ /* 0x0c0fe200078f20ff */
[----:B------:R-:W-:Y:S01]  /*0ec0*/  IMAD.MOV.U32 R10, RZ, RZ, -0x2 ;  /* 0xfffffffeff0a7424 */ /* 0x000fe200078e00ff */
[----:B------:R-:W-:Y:S01]  /*0ed0*/  LEA.HI R8, R3, R226, RZ, 0x6 ;  /* 0x000000e203087211 */ /* 0x000fe200078f30ff */
[----:B------:R1:W-:Y:S01]  /*0ee0*/  STL [R1+0x1c], R4 ;  /* 0x00001c0401007387 */ /* 0x0003e20000100800 */
[----:B------:R-:W-:Y:S01]  /*0ef0*/  SHF.L.U32 R16, R7, 0x4, RZ ;  /* 0x0000000407107819 */ /* 0x000fe200000006ff */
[----:B------:R-:W-:Y:S01]  /*0f00*/  IMAD R10, R5, R10, 0xa0 ;  /* 0x000000a0050a7424 */ /* 0x000fe200078e020a */
[----:B------:R-:W-:Y:S01]  /*0f10*/  SHF.R.S32.HI R6, RZ, 0x1, R6 ;  /* 0x00000001ff067819 */ /* 0x000fe20000011406 */
[----:B------:R-:W-:Y:S01]  /*0f20*/  IMAD.SHL.U32 R9, R8, 0x80, RZ ;  /* 0x0000008008097824 */ /* 0x000fe200078e00ff */
[----:B------:R-:W-:Y:S01]  /*0f30*/  STL [R1+0x38], R11 ;  /* 0x0000380b01007387 */ /* 0x000fe20000100800 */
[----:B0-----:R-:W-:Y:S01]  /*0f40*/  SHF.R.S32.HI R0, RZ, 0x1f, R225 ;  /* 0x0000001fff007819 */ /* 0x001fe200000114e1 */
[----:B------:R-:W-:Y:S01]  /*0f50*/  VIADD R7, R228, 0x10 ;  /* 0x00000010e4077836 */ /* 0x000fe20000000000 */
[----:B------:R-:W-:Y:S01]  /*0f60*/  LOP3.LUT R8, R13, 0x30, R2, 0xf8, !PT ;  /* 0x000000300d087812 */ /* 0x000fe200078ef802 */
[----:B------:R-:W-:Y:S01]  /*0f70*/  STL [R1+0x30], R13 ;  /* 0x0000300d01007387 */ /* 0x000fe20000100800 */
[-C--:B-1----:R-:W-:Y:S01]  /*0f80*/  LEA.HI R4, R0, R225.reuse, RZ, 0x6 ;  /* 0x000000e100047211 */ /* 0x082fe200078f30ff */
[----:B------:R-:W-:Y:S01]  /*0f90*/  VIADD R23, R16, 0x60 ;  /* 0x0000006010177836 */ /* 0x000fe20000000000 */
[----:B------:R-:W-:Y:S01]  /*0fa0*/  LEA.HI R0, R0, R225, RZ, 0x4 ;  /* 0x000000e100007211 */ /* 0x000fe200078f20ff */
[----:B------:R-:W-:Y:S01]  /*0fb0*/  STL [R1+0x34], R12 ;  /* 0x0000340c01007387 */ /* 0x000fe20000100800 */
[----:B------:R-:W-:Y:S01]  /*0fc0*/  LOP3.LUT R9, R9, 0xffffe000, RZ, 0xc0, !PT ;  /* 0xffffe00009097812 */ /* 0x000fe200078ec0ff */
[----:B------:R-:W-:Y:S01]  /*0fd0*/  IMAD.SHL.U32 R4, R4, 0x80, RZ ;  /* 0x0000008004047824 */ /* 0x000fe200078e00ff */
[----:B------:R-:W-:Y:S01]  /*0fe0*/  LOP3.LUT R3, R13, 0x30, R0, 0xf8, !PT ;  /* 0x000000300d037812 */ /* 0x000fe200078ef800 */
[----:B------:R-:W-:Y:S01]  /*0ff0*/  STL [R1+0x64], R10 ;  /* 0x0000640a01007387 */ /* 0x000fe20000100800 */
[-C--:B------:R-:W-:Y:S01]  /*1000*/  LOP3.LUT R8, R8, R12.reuse, RZ, 0x3c, !PT ;  /* 0x0000000c08087212 */ /* 0x080fe200078e3cff */
[----:B------:R-:W-:Y:S01]  /*1010*/  VIADD R22, R16, 0x80 ;  /* 0x0000008010167836 */ /* 0x000fe20000000000 */
[----:B------:R-:W-:Y:S01]  /*1020*/  LOP3.LUT R4, R4, 0xffffe000, RZ, 0xc0, !PT ;  /* 0xffffe00004047812 */ /* 0x000fe200078ec0ff */
[----:B------:R-:W-:Y:S01]  /*1030*/  STL [R1+0x14], RZ ;  /* 0x000014ff01007387 */ /* 0x000fe20000100800 */
[----:B------:R-:W-:Y:S01]  /*1040*/  LOP3.LUT R3, R3, R12, RZ, 0x3c, !PT ;  /* 0x0000000c03037212 */ /* 0x000fe200078e3cff */
[----:B------:R-:W-:Y:S01]  /*1050*/  VIADD R224, R16, 0xa0 ;  /* 0x000000a010e07836 */ /* 0x000fe20000000000 */
[-C--:B------:R-:W-:Y:S01]  /*1060*/  IADD3 R9, R8, R11.reuse, R9 ;  /* 0x0000000b08097210 */ /* 0x080fe20007ffe009 */
[----:B------:R-:W-:Y:S01]  /*1070*/  STL [R1+0x3c], RZ ;  /* 0x00003cff01007387 */ /* 0x000fe20000100800 */
[----:B------:R-:W-:Y:S01]  /*1080*/  IADD3 R5, R3, R11, R4 ;  /* 0x0000000b03057210 */ /* 0x000fe20007ffe004 */
[C---:B------:R-:W-:Y:S01]  /*1090*/  VIADD R4, R228.reuse, 0x50 ;  /* 0x00000050e4047836 */ /* 0x040fe20000000000 */
[----:B------:R-:W-:Y:S01]  /*10a0*/  IADD3 R3, R228, 0x30, RZ ;  /* 0x00000030e4037810 */ /* 0x000fe20007ffe0ff */
[----:B------:R-:W-:Y:S01]  /*10b0*/  STL [R1+0x2c], RZ ;  /* 0x00002cff01007387 */ /* 0x000fe20000100800 */
[----:B------:R-:W-:Y:S01]  /*10c0*/  SHF.R.S32.HI R8, RZ, 0x1f, R23 ;  /* 0x0000001fff087819 */ /* 0x000fe20000011417 */
[----:B------:R-:W-:Y:S01]  /*10d0*/  IMAD.SHL.U32 R6, R6, 0x80, RZ ;  /* 0x0000008006067824 */ /* 0x000fe200078e00ff */
[----:B------:R-:W-:Y:S01]  /*10e0*/  SHF.R.S32.HI R227, RZ, 0x4, R0 ;  /* 0x00000004ffe37819 */ /* 0x000fe20000011400 */
[----:B------:R0:W-:Y:S01]  /*10f0*/  STL [R1+0x18], R7 ;  /* 0x0000180701007387 */ /* 0x0001e20000100800 */
[----:B------:R-:W-:Y:S01]  /*1100*/  SHF.R.S32.HI R0, RZ, 0x4, R2 ;  /* 0x00000004ff007819 */ /* 0x000fe20000011402 */
[----:B------:R-:W-:Y:S01]  /*1110*/  IMAD.IADD R2, R18, 0x1, R5 ;  /* 0x0000000112027824 */ /* 0x000fe200078e0205 */
[----:B------:R-:W-:Y:S01]  /*1120*/  SHF.R.S32.HI R17, RZ, 0x1f, R16 ;  /* 0x0000001fff117819 */ /* 0x000fe20000011410 */
[----:B------:R1:W-:Y:S04]  /*1130*/  STL [R1+0x24], R3 ;  /* 0x0000240301007387 */ /* 0x0003e80000100800 */
[----:B------:R2:W-:Y:S01]  /*1140*/  STL [R1+0x28], R4 ;  /* 0x0000280401007387 */ /* 0x0005e20000100800 */
[----:B0-----:R-:W-:-:S03]  /*1150*/  SHF.R.S32.HI R7, RZ, 0x1f, R224 ;  /* 0x0000001fff077819 */ /* 0x001fc600000114e0 */
[----:B------:R-:W-:Y:S01]  /*1160*/  STL [R1+0xc], R8 ;  /* 0x00000c0801007387 */ /* 0x000fe20000100800 */
[----:B-1----:R-:W-:Y:S02]  /*1170*/  LOP3.LUT R3, R13, 0x30, R16, 0xf8, !PT ;  /* 0x000000300d037812 */ /* 0x002fe400078ef810 */
[----:B--2---:R-:W-:Y:S02]  /*1180*/  SHF.R.S32.HI R4, RZ, 0x1f, R22 ;  /* 0x0000001fff047819 */ /* 0x004fe40000011416 */
[----:B------:R-:W-:-:S03]  /*1190*/  LOP3.LUT R3, R3, R12, RZ, 0x3c, !PT ;  /* 0x0000000c03037212 */ /* 0x000fc600078e3cff */
[----:B------:R0:W-:Y:S01]  /*11a0*/  STL [R1+0x8], R4 ;  /* 0x0000080401007387 */ /* 0x0001e20000100800 */
[----:B------:R-:W-:-:S03]  /*11b0*/  IADD3 R3, R18, R11, R3 ;  /* 0x0000000b12037210 */ /* 0x000fc60007ffe003 */
[----:B------:R-:W-:Y:S01]  /*11c0*/  STL [R1+0x4], R7 ;  /* 0x0000040701007387 */ /* 0x000fe20000100800 */
[----:B0-----:R-:W-:-:S05]  /*11d0*/  LOP3.LUT R4, R6, 0x180, RZ, 0xc0, !PT ;  /* 0x0000018006047812 */ /* 0x001fca00078ec0ff */
[----:B------:R-:W-:Y:S04]  /*11e0*/  STL [R1+0x40], R4 ;  /* 0x0000400401007387 */ /* 0x000fe80000100800 */
[----:B------:R0:W-:Y:S04]  /*11f0*/  STL [R1], R0 ;  /* 0x0000000001007387 */ /* 0x0001e80000100800 */
[----:B------:R1:W-:Y:S04]  /*1200*/  STL [R1+0x60], R3 ;  /* 0x0000600301007387 */ /* 0x0003e80000100800 */
[----:B------:R1:W-:Y:S01]  /*1210*/  STL [R1+0x5c], R2 ;  /* 0x00005c0201007387 */ /* 0x0003e20000100800 */
[----:B0-----:R-:W-:-:S05]  /*1220*/  IMAD.IADD R0, R18, 0x1, R9 ;  /* 0x0000000112007824 */ /* 0x001fca00078e0209 */
[----:B------:R1:W-:Y:S02]  /*1230*/  STL [R1+0x58], R0 ;  /* 0x0000580001007387 */ /* 0x0003e40000100800 */
.L_x_4260:
[----:B01----:R-:W0:Y:S02]  /*1240*/  LDC.64 R2, c[0x0][0xc88] ;  /* 0x00032200ff027b82 */ /* 0x003e240000000a00 */
[----:B0-----:R-:W-:-:S05]  /*1250*/  IMAD.WIDE R2, R223, 0x4, R2 ;  /* 0x00000004df027825 */ /* 0x001fca00078e0202 */
[----:B--2---:R0:W2:Y:S01]  /*1260*/  LDG.E R0, desc[UR50][R2.64] ;  /* 0x0000003202007981 */ /* 0x0040a2000c1e1900 */
[----:B------:R-:W-:Y:S05]  /*1270*/  YIELD ;  /* 0x0000000000007946 */ /* 0x000fea0003800000 */
[----:B------:R-:W-:Y:S01]  /*1280*/  ULDC.64 UR4, c[0x0][0xa28] ;  /* 0x00028a0000047ab9 */ /* 0x000fe20000000a00 */
[----:B------:R-:W-:Y:S01]  /*1290*/  ULDC.64 UR8, c[0x0][0xa18] ;  /* 0x0002860000087ab9 */ /* 0x000fe20000000a00 */
[----:B------:R-:W-:Y:S01]  /*12a0*/  ISETP.NE.U32.AND P1, PT, RZ, UR4, PT ;  /* 0x00000004ff007c0c */ /* 0x000fe2000bf25070 */
[----:B------:R-:W-:Y:S01]  /*12b0*/  ULDC.64 UR6, c[0x0][0xa08] ;  /* 0x0002820000067ab9 */ /* 0x000fe20000000a00 */
[----:B0-----:R-:W-:Y:S01]  /*12c0*/  IMAD.MOV.U32 R3, RZ, RZ, RZ ;  /* 0x000000ffff037224 */ /* 0x001fe200078e00ff */
[----:B------:R-:W-:Y:S01]  /*12d0*/  ISETP.NE.U32.AND P0, PT, RZ, UR6, PT ;  /* 0x00000006ff007c0c */ /* 0x000fe2000bf05070 */
[----:B------:R-:W-:Y:S01]  /*12e0*/  IMAD.MOV.U32 R123, RZ, RZ, RZ ;  /* 0x000000ffff7b7224 */ /* 0x000fe200078e00ff */
[----:B------:R-:W-:-:S02]  /*12f0*/  ISETP.NE.AND.EX P1, PT, RZ, UR5, PT, P1 ;  /* 0x00000005ff007c0c */ /* 0x000fc4000bf25310 */
[----:B------:R-:W-:Y:S02]  /*1300*/  ISETP.NE.AND.EX P0, PT, RZ, UR7, PT, P0 ;  /* 0x00000007ff007c0c */ /* 0x000fe4000bf05300 */
[----:B--23--:R-:W-:Y:S01]  /*1310*/  SHF.R.S32.HI R6, RZ, 0x1f, R0 ;  /* 0x0000001fff067819 */ /* 0x00cfe20000011400 */
[----:B------:R-:W-:Y:S08]  /*1320*/  STL [R1+0x48], R0 ;  /* 0x0000480001007387 */ /* 0x000ff00000100800 */
[----:B------:R-:W-:-:S02]  /*1330*/  @P1 LEA R4, P2, R0, UR4, 0x2 ;  /* 0x0000000400041c11 */ /* 0x000fc4000f8410ff */
[C---:B------:R-:W-:Y:S01]  /*1340*/  SHF.L.U32 R27, R0.reuse, 0x2, RZ ;  /* 0x00000002001b7819 */ /* 0x040fe200000006ff */
[----:B------:R0:W-:Y:S01]  /*1350*/  STL [R1+0x50], R6 ;  /* 0x0000500601007387 */ /* 0x0001e20000100800 */
[C-C-:B------:R-:W-:Y:S02]  /*1360*/  @P1 LEA.HI.X R5, R0.reuse, UR5, R6.reuse, 0x2, P2 ;  /* 0x0000000500051c11 */ /* 0x140fe400090f1406 */
[----:B------:R-:W-:Y:S02]  /*1370*/  ISETP.NE.U32.AND P2, PT, RZ, UR8, PT ;  /* 0x00000008ff007c0c */ /* 0x000fe4000bf45070 */
[----:B------:R-:W-:Y:S01]  /*1380*/  SHF.L.U64.HI R28, R0, 0x2, R6 ;  /* 0x00000002001c7819 */ /* 0x000fe20000010206 */
[----:B------:R1:W5:Y:S01]  /*1390*/  @P1 LDG.E R3, desc[UR50][R4.64] ;  /* 0x0000003204031981 */ /* 0x000362000c1e1900 */
[----:B------:R-:W-:Y:S01]  /*13a0*/  ISETP.NE.AND.EX P2, PT, RZ, UR9, PT, P2 ;  /* 0x00000009ff007c0c */ /* 0x000fe2000bf45320 */
[----:B------:R-:W-:Y:S01]  /*13b0*/  ULDC UR4, c[0x0][0x288] ;  /* 0x0000a20000047ab9 */ /* 0x000fe20000000800 */
[----:B------:R-:W-:Y:S01]  /*13c0*/  IADD3 R8, P3, R27, UR6, RZ ;  /* 0x000000061b087c10 */ /* 0x000fe2000ff7e0ff */
[----:B------:R-:W-:Y:S01]  /*13d0*/  IMAD.U32 R135, RZ, RZ, UR4 ;  /* 0x00000004ff877e24 */ /* 0x000fe2000f8e00ff */
[----:B------:R-:W-:-:S02]  /*13e0*/  ULDC.64 UR4, c[0x0][0x418] ;  /* 0x0001060000047ab9 */ /* 0x000fc40000000a00 */
[----:B------:R-:W-:-:S05]  /*13f0*/  IADD3.X R9, R28, UR7, RZ, P3, !PT ;  /* 0x000000071c097c10 */ /* 0x000fca0009ffe4ff */
[----:B------:R1:W5:Y:S02]  /*1400*/  @P0 LDG.E R123, desc[UR50][R8.64] ;  /* 0x00000032087b0981 */ /* 0x000364000c1e1900 */
[----:B0-----:R-:W-:-:S04]  /*1410*/  @P2 IADD3 R6, P1, R27, UR8, RZ ;  /* 0x000000081b062c10 */ /* 0x001fc8000ff3e0ff */
[----:B------:R-:W-:-:S05]  /*1420*/  @P2 IADD3.X R7, R28, UR9, RZ, P1, !PT ;  /* 0x000000091c072c10 */ /* 0x000fca0008ffe4ff */
        /* <DEDUP_REMOVED lines=10> */
[----:B------:R-:W-:Y:S01]  /*14d0*/  MOV R24, R0 ;  /* 0x0000000000187202 */ /* 0x000fe20000000f00 */
[----:B-1--4-:R-:W-:Y:S06]  /*14e0*/  @P2 BRA `(.L_x_4062) ;  /* 0x0000000000242947 */ /* 0x012fec0003800000 */
        /* <DEDUP_REMOVED lines=9> */
.L_x_4062:
        /* <DEDUP_REMOVED lines=10> */
.L_x_4063:
[----:B------:R-:W-:Y:S05]  /*1620*/  @!P0 BRA `(.L_x_4064) ;  /* 0x00000000000c8947 */ /* 0x000fea0003800000 */
[----:B------:R-:W2:Y:S04]  /*1630*/  LDG.E R5, desc[UR50][R8.64] ;  /* 0x0000003208057981 */ /* 0x000ea8000c1e1900 */
[----:B------:R-:W2:Y:S02]  /*1640*/  LDG.E R26, desc[UR50][R8.64+0x4] ;  /* 0x00000432081a7981 */ /* 0x000ea4000c1e1900 */
[----:B--2---:R-:W-:-:S07]  /*1650*/  IMAD.IADD R26, R26, 0x1, -R5 ;  /* 0x000000011a1a7824 */ /* 0x004fce00078e0a05 */
.L_x_4064:
[----:B------:R-:W-:Y:S02]  /*1660*/  ULDC.64 UR4, c[0x0][0xa10] ;  /* 0x0002840000047ab9 */ /* 0x000fe40000000a00 */
[----:B------:R-:W-:-:S04]  /*1670*/  ISETP.NE.U32.AND P0, PT, RZ, UR4, PT ;  /* 0x00000004ff007c0c */ /* 0x000fc8000bf05070 */
[----:B------:R-:W-:Y:S01]  /*1680*/  ISETP.NE.AND.EX P0, PT, RZ, UR5, PT, P0 ;  /* 0x00000005ff007c0c */ /* 0x000fe2000bf05300 */
[----:B------:R-:W-:-:S12]  /*1690*/  ULDC.64 UR4, c[0x0][0xa30] ;  /* 0x00028c0000047ab9 */ /* 0x000fd80000000a00 */
[----:B0-----:R-:W0:Y:S02]  /*16a0*/  @P0 LDC.64 R4, c[0x0][0xa10] ;  /* 0x00028400ff040b82 */ /* 0x001e240000000a00 */
[----:B0-----:R-:W-:-:S05]  /*16b0*/  @P0 IMAD.WIDE R4, R24, 0x4, R4 ;  /* 0x0000000418040825 */ /* 0x001fca00078e0204 */
[----:B------:R-:W2:Y:S04]  /*16c0*/  @P0 LDG.E R0, desc[UR50][R4.64] ;  /* 0x0000003204000981 */ /* 0x000ea8000c1e1900 */
[----:B------:R-:W2:Y:S01]  /*16d0*/  @P0 LDG.E R9, desc[UR50][R4.64+0x4] ;  /* 0x0000043204090981 */ /* 0x000ea2000c1e1900 */
[----:B-----5:R-:W-:Y:S01]  /*16e0*/  IADD3 R11, -R3, R26, RZ ;  /* 0x0000001a030b7210 */ /* 0x020fe20007ffe1ff */
[----:B------:R-:W-:Y:S01]  /*16f0*/  IMAD.MOV.U32 R134, RZ, RZ, R26 ;  /* 0x000000ffff867224 */ /* 0x000fe200078e001a */
[----:B------:R-:W-:-:S03]  /*1700*/  ISETP.NE.U32.AND P1, PT, RZ, UR4, PT ;  /* 0x00000004ff007c0c */ /* 0x000fc6000bf25070 */
[----:B------:R-:W-:Y:S01]  /*1710*/  IMAD.MOV R118, RZ, RZ, -R11 ;  /* 0x000000ffff767224 */ /* 0x000fe200078e0a0b */
[----:B------:R-:W-:-:S04]  /*1720*/  ISETP.NE.AND.EX P1, PT, RZ, UR5, PT, P1 ;  /* 0x00000005ff007c0c */ /* 0x000fc8000bf25310 */
[----:B------:R-:W-:-:S09]  /*1730*/  VIMNMX R118, RZ, R118, !PT ;  /* 0x00000076ff767248 */ /* 0x000fd20007fe0100 */
[----:B------:R-:W-:-:S04]  /*1740*/  @P1 IADD3 R6, P2, R27, UR4, RZ ;  /* 0x000000041b061c10 */ /* 0x000fc8000ff5e0ff */
[----:B------:R-:W-:-:S05]  /*1750*/  @P1 IADD3.X R7, R28, UR5, RZ, P2, !PT ;  /* 0x000000051c071c10 */ /* 0x000fca00097fe4ff */
[----:B------:R0:W5:Y:S01]  /*1760*/  @P1 LDG.E R134, desc[UR50][R6.64] ;  /* 0x0000003206861981 */ /* 0x000162000c1e1900 */
[----:B--2---:R-:W-:-:S04]  /*1770*/  @P0 IMAD.IADD R2, R9, 0x1, -R0 ;  /* 0x0000000109020824 */ /* 0x004fc800078e0a00 */
[----:B------:R-:W-:-:S04]  /*1780*/  IMAD.IADD R141, R11, 0x1, R2 ;  /* 0x000000010b8d7824 */ /* 0x000fc800078e0202 */
[----:B------:R-:W-:-:S04]  /*1790*/  VIADD R0, R141, 0x9f ;  /* 0x0000009f8d007836 */ /* 0x000fc80000000000 */
[----:B------:R-:W-:-:S05]  /*17a0*/  IMAD.HI R0, R0, 0x66666667, RZ ;  /* 0x6666666700007827 */ /* 0x000fca00078e02ff */
[----:B------:R-:W-:-:S04]  /*17b0*/  SHF.R.U32.HI R3, RZ, 0x1f, R0 ;  /* 0x0000001fff037819 */ /* 0x000fc80000011600 */
[----:B------:R-:W-:-:S05]  /*17c0*/  LEA.HI.SX32 R148, R0, R3, 0x1a ;  /* 0x0000000300947211 */ /* 0x000fca00078fd2ff */
[----:B------:R-:W-:-:S05]  /*17d0*/  IMAD R3, R148, 0xa0, -R11 ;  /* 0x000000a094037824 */ /* 0x000fca00078e0a0b */
[----:B------:R-:W-:-:S04]  /*17e0*/  VIMNMX R3, R3, R2, PT ;  /* 0x0000000203037248 */ /* 0x000fc80003fe0100 */
[----:B------:R-:W-:Y:S01]  /*17f0*/  ISETP.GT.AND P0, PT, R3, R118, PT ;  /* 0x000000760300720c */ /* 0x000fe20003f04270 */
[----:B------:R-:W-:-:S05]  /*1800*/  IMAD.WIDE.U32 R118, R118, -0x33333333, RZ ;  /* 0xcccccccd76767825 */ /* 0x000fca00078e00ff */
[----:B------:R-:W-:-:S05]  /*1810*/  SHF.R.U32.HI R118, RZ, 0x7, R119 ;  /* 0x00000007ff767819 */ /* 0x000fca0000011677 */
[----:B------:R-:W-:Y:S02]  /*1820*/  IMAD.MOV.U32 R25, RZ, RZ, R118 ;  /* 0x000000ffff197224 */ /* 0x000fe400078e0076 */
[----:B------:R-:W-:-:S05]  /*1830*/  @P0 IADD3 R0, R3, 0x9f, RZ ;  /* 0x0000009f03000810 */ /* 0x000fca0007ffe0ff */
[----:B------:R-:W-:-:S05]  /*1840*/  @P0 IMAD.HI R0, R0, 0x66666667, RZ ;  /* 0x6666666700000827 */ /* 0x000fca00078e02ff */
[----:B------:R-:W-:-:S04]  /*1850*/  @P0 SHF.R.U32.HI R3, RZ, 0x1f, R0 ;  /* 0x0000001fff030819 */ /* 0x000fc80000011600 */
[----:B------:R-:W-:Y:S02]  /*1860*/  @P0 LEA.HI.SX32 R25, R0, R3, 0x1a ;  /* 0x0000000300190211 */ /* 0x000fe400078fd2ff */
        /* <DEDUP_REMOVED lines=23> */
.L_x_4067:
[----:B------:R-:W-:Y:S05]  /*19e0*/  BSYNC B6 ;  /* 0x0000000000067941 */ /* 0x000fea0003800000 */
.L_x_4066:
        /* <DEDUP_REMOVED lines=20> */
.L_x_4069:
[----:B------:R-:W-:Y:S05]  /*1b30*/  BSYNC B6 ;  /* 0x0000000000067941 */ /* 0x000fea0003800000 */
.L_x_4068:
[----:B------:R-:W2:Y:S01]  /*1b40*/  LDL R31, [R1+0x30] ;  /* 0x00003000011f7983 */ /* 0x000ea20000100800 */
[----:B------:R-:W-:Y:S01]  /*1b50*/  ULDC.64 UR4, c[0x0][0x9f8] ;  /* 0x00027e0000047ab9 */ /* 0x000fe20000000a00 */
[----:B------:R-:W0:Y:S01]  /*1b60*/  LDC.64 R96, c[0x0][0x408] ;  /* 0x00010200ff607b82 */ /* 0x000e220000000a00 */
[----:B------:R-:W-:Y:S01]  /*1b70*/  ISETP.NE.U32.AND P0, PT, RZ, UR4, PT ;  /* 0x00000004ff007c0c */ /* 0x000fe2000bf05070 */
[----:B------:R-:W3:Y:S03]  /*1b80*/  LDL R12, [R1+0x34] ;  /* 0x00003400010c7983 */ /* 0x000ee60000100800 */
[----:B------:R-:W-:Y:S01]  /*1b90*/  ISETP.NE.AND.EX P0, PT, RZ, UR5, PT, P0 ;  /* 0x00000005ff007c0c */ /* 0x000fe2000bf05300 */
[----:B------:R-:W4:Y:S02]  /*1ba0*/  LDL R14, [R1+0x38] ;  /* 0x00003800010e7983 */ /* 0x000f240000100800 */
[----:B------:R-:W1:Y:S02]  /*1bb0*/  LDC R117, c[0x0][0x3f4] ;  /* 0x0000fd00ff757b82 */ /* 0x000e640000000800 */
[----:B------:R-:W4:Y:S04]  /*1bc0*/  LDL R13, [R1+0x44] ;  /* 0x00004400010d7983 */ /* 0x000f280000100800 */
[----:B------:R-:W4:Y:S02]  /*1bd0*/  LDL R15, [R1+0x40] ;  /* 0x00004000010f7983 */ /* 0x000f240000100800 */
[----:B------:R-:W1:Y:S02]  /*1be0*/  LDC.64 R102, c[0x0][0x3f8] ;  /* 0x0000fe00ff667b82 */ /* 0x000e640000000a00 */
[----:B------:R-:W-:Y:S01]  /*1bf0*/  @P0 IADD3 R4, P1, R27, UR4, RZ ;  /* 0x000000041b040c10 */ /* 0x000fe2000ff3e0ff */
[----:B------:R-:W0:Y:S03]  /*1c00*/  S2R R20, SR_TID.X ;  /* 0x0000000000147919 */ /* 0x000e260000002100 */
[----:B------:R-:W-:-:S05]  /*1c10*/  @P0 IADD3.X R5, R28, UR5, RZ, P1, !PT ;  /* 0x000000051c050c10 */ /* 0x000fca0008ffe4ff */
[----:B------:R1:W4:Y:S01]  /*1c20*/  @P0 LDG.E R24, desc[UR50][R4.64] ;  /* 0x0000003204180981 */ /* 0x000322000c1e1900 */
[----:B------:R-:W-:Y:S01]  /*1c30*/  IMAD.IADD R123, R123, 0x1, R26 ;  /* 0x000000017b7b7824 */ /* 0x000fe200078e021a */
[----:B0-----:R-:W-:Y:S01]  /*1c40*/  SHF.R.U32.HI R30, RZ, 0x7, R20 ;  /* 0x00000007ff1e7819 */ /* 0x001fe20000011614 */
[C---:B------:R-:W-:Y:S01]  /*1c50*/  VIADD R0, R20.reuse, 0xffffff80 ;  /* 0xffffff8014007836 */ /* 0x040fe20000000000 */
[C---:B------:R-:W-:Y:S01]  /*1c60*/  IADD3 R29, R20.reuse, -0x80, RZ ;  /* 0xffffff80141d7810 */ /* 0x040fe20007ffe0ff */
[----:B------:R-:W-:Y:S01]  /*1c70*/  VIADD R20, R20, 0xffffff80 ;  /* 0xffffff8014147836 */ /* 0x000fe20000000000 */
[----:B------:R-:W-:Y:S02]  /*1c80*/  ISETP.NE.AND P6, PT, R30, 0x1, PT ;  /* 0x000000011e00780c */ /* 0x000fe40003fc5270 */
[----:B------:R-:W-:Y:S02]  /*1c90*/  LEA.HI R6, R0, R0, RZ, 0x1 ;  /* 0x0000000000067211 */ /* 0x000fe400078f08ff */
[----:B------:R-:W-:-:S02]  /*1ca0*/  SHF.R.S32.HI R3, RZ, 0x1f, R0 ;  /* 0x0000001fff037819 */ /* 0x000fc40000011400 */
[----:B------:R-:W-:Y:S02]  /*1cb0*/  LOP3.LUT R7, R6, 0xfffffffe, RZ, 0xc0, !PT ;  /* 0xfffffffe06077812 */ /* 0x000fe400078ec0ff */
[----:B------:R-:W-:-:S03]  /*1cc0*/  LEA.HI R3, R3, R0, RZ, 0x2 ;  /* 0x0000000003037211 */ /* 0x000fc600078f10ff */
[----:B------:R-:W-:Y:S01]  /*1cd0*/  IMAD.IADD R110, R0, 0x1, -R7 ;  /* 0x00000001006e7824 */ /* 0x000fe200078e0a07 */
[--C-:B------:R-:W-:Y:S01]  /*1ce0*/  SHF.R.S32.HI R121, RZ, 0x2, R3.reuse ;  /* 0x00000002ff797819 */ /* 0x100fe20000011403 */
[----:B------:R-:W-:Y:S05]  /*1cf0*/  @!P6 WARPSYNC.ALL ;  /* 0x000000000000e948 */ /* 0x000fea0003800000 */
[----:B------:R-:W-:Y:S01]  /*1d00*/  ULDC UR4, c[0x0][0x2f4] ;  /* 0x0000bd0000047ab9 */ /* 0x000fe20000000800 */
[----:B------:R-:W-:Y:S02]  /*1d10*/  SHF.R.S32.HI R6, RZ, 0x1f, R3 ;  /* 0x0000001fff067819 */ /* 0x000fe40000011403 */
[----:B------:R-:W-:-:S02]  /*1d20*/  ISETP.GE.AND P1, PT, R225, UR4, PT ;  /* 0x00000004e1007c0c */ /* 0x000fc4000bf26270 */
[----:B------:R-:W-:Y:S02]  /*1d30*/  ISETP.GE.AND P0, PT, R16, UR4, PT ;  /* 0x0000000410007c0c */ /* 0x000fe4000bf06270 */
[----:B------:R-:W-:Y:S02]  /*1d40*/  SEL R0, RZ, 0xffffffff, P1 ;  /* 0xffffffffff007807 */ /* 0x000fe40000800000 */
[----:B------:R-:W-:Y:S02]  /*1d50*/  SEL R3, RZ, 0x1, P0 ;  /* 0x00000001ff037807 */ /* 0x000fe40000000000 */
[----:B------:R-:W-:Y:S01]  /*1d60*/  LEA.HI R20, R20, R29, RZ, 0x1 ;  /* 0x0000001d14147211 */ /* 0x000fe200078f08ff */
[----:B------:R-:W-:Y:S01]  /*1d70*/  IMAD.SHL.U32 R0, R0, 0x2, RZ ;  /* 0x0000000200007824 */ /* 0x000fe200078e00ff */
[----:B------:R-:W-:Y:S02]  /*1d80*/  ISETP.GE.AND P0, PT, R226, UR4, PT ;  /* 0x00000004e2007c0c */ /* 0x000fe4000bf06270 */
[----:B------:R-:W-:-:S02]  /*1d90*/  ISETP.GE.AND P1, PT, R23, UR4, PT ;  /* 0x0000000417007c0c */ /* 0x000fc4000bf26270 */
[----:B------:R-:W-:Y:S02]  /*1da0*/  LEA.HI R6, R6, R121, RZ, 0x2 ;  /* 0x0000007906067211 */ /* 0x000fe400078f10ff */
[----:B------:R-:W-:Y:S02]  /*1db0*/  LOP3.LUT R3, R0, 0x2, R3, 0xe2, !PT ;  /* 0x0000000200037812 */ /* 0x000fe400078ee203 */
[----:B------:R-:W-:Y:S02]  /*1dc0*/  SEL R0, RZ, 0x4, P0 ;  /* 0x00000004ff007807 */ /* 0x000fe40000000000 */
[----:B-1----:R-:W-:Y:S02]  /*1dd0*/  SEL R4, RZ, 0x8, P1 ;  /* 0x00000008ff047807 */ /* 0x002fe40000800000 */
[----:B------:R-:W-:Y:S02]  /*1de0*/  SHF.R.S32.HI R20, RZ, 0x1, R20 ;  /* 0x00000001ff147819 */ /* 0x000fe40000011414 */
[----:B------:R-:W-:-:S02]  /*1df0*/  ISETP.GE.AND P0, PT, R22, UR4, PT ;  /* 0x0000000416007c0c */ /* 0x000fc4000bf06270 */
[----:B------:R-:W-:Y:S02]  /*1e00*/  LOP3.LUT R6, R6, 0xfffffffc, RZ, 0xc0, !PT ;  /* 0xfffffffc06067812 */ /* 0x000fe400078ec0ff */
[----:B------:R-:W-:Y:S02]  /*1e10*/  LOP3.LUT R0, R4, R3, R0, 0xfe, !PT ;  /* 0x0000000304007212 */ /* 0x000fe400078efe00 */
[----:B------:R-:W-:Y:S02]  /*1e20*/  SHF.R.S32.HI R5, RZ, 0x1f, R20 ;  /* 0x0000001fff057819 */ /* 0x000fe40000011414 */
[----:B------:R-:W-:Y:S01]  /*1e30*/  SEL R3, RZ, 0x10, P0 ;  /* 0x00000010ff037807 */ /* 0x000fe20000000000 */
[----:B------:R-:W-:Y:S01]  /*1e40*/  IMAD.IADD R121, R121, 0x1, -R6 ;  /* 0x0000000179797824 */ /* 0x000fe200078e0a06 */
[----:B------:R-:W-:Y:S02]  /*1e50*/  SHF.R.S32.HI R229, RZ, 0x1f, R228 ;  /* 0x0000001fffe57819 */ /* 0x000fe400000114e4 */
[----:B------:R-:W-:Y:S01]  /*1e60*/  LOP3.LUT R28, R0, R3, RZ, 0xfc, !PT ;  /* 0x00000003001c7212 */ /* 0x000fe200078efcff */
[----:B------:R-:W-:Y:S01]  /*1e70*/  IMAD R0, R5, R96, RZ ;  /* 0x0000006005007224 */ /* 0x000fe200078e02ff */
[----:B------:R-:W-:Y:S01]  /*1e80*/  ISETP.GE.AND P1, PT, R225, R117, PT ;  /* 0x00000075e100720c */ /* 0x000fe20003f26270 */
[----:B------:R-:W-:Y:S01]  /*1e90*/  IMAD R6, R5, R102, RZ ;  /* 0x0000006605067224 */ /* 0x000fe200078e02ff */
[----:B------:R-:W-:Y:S01]  /*1ea0*/  LOP3.LUT P0, RZ, R121, 0x2, RZ, 0xc0, !PT ;  /* 0x0000000279ff7812 */ /* 0x000fe2000780c0ff */
[----:B------:R-:W-:Y:S01]  /*1eb0*/  IMAD R5, R20, R97, R0 ;  /* 0x0000006114057224 */ /* 0x000fe200078e0200 */
[----:B------:R-:W-:Y:S01]  /*1ec0*/  ISETP.GE.AND P0, PT, R16, R117, PT ;  /* 0x000000751000720c */ /* 0x000fe20003f06270 */
[----:B------:R-:W-:Y:S01]  /*1ed0*/  IMAD.WIDE.U32 R100, R20, R96, R228 ;  /* 0x0000006014647225 */ /* 0x000fe200078e00e4 */
[----:B------:R-:W-:-:S02]  /*1ee0*/  SEL R0, R117, RZ, P1 ;  /* 0x000000ff75007207 */ /* 0x000fc40000800000 */
[----:B------:R-:W-:Y:S01]  /*1ef0*/  ISETP.GE.AND P2, PT, R226, R117, PT ;  /* 0x00000075e200720c */ /* 0x000fe20003f46270 */
[----:B------:R-:W-:Y:S01]  /*1f00*/  IMAD.WIDE.U32 R98, R20, R96, R16 ;  /* 0x0000006014627225 */ /* 0x000fe200078e0010 */
[----:B------:R-:W-:-:S03]  /*1f10*/  SEL R3, R117, RZ, P0 ;  /* 0x000000ff75037207 */ /* 0x000fc60000000000 */
[----:B------:R-:W-:Y:S02]  /*1f20*/  IMAD.IADD R101, R101, 0x1, R5 ;  /* 0x0000000165657824 */ /* 0x000fe400078e0205 */
[----:B------:R-:W-:Y:S01]  /*1f30*/  IMAD.IADD R99, R5, 0x1, R99 ;  /* 0x0000000105637824 */ /* 0x000fe200078e0263 */
[----:B------:R-:W-:Y:S01]  /*1f40*/  SEL R5, R117, RZ, P2 ;  /* 0x000000ff75057207 */ /* 0x000fe20001000000 */
[----:B------:R-:W-:Y:S02]  /*1f50*/  IMAD.IADD R4, R225, 0x1, R0 ;  /* 0x00000001e1047824 */ /* 0x000fe400078e0200 */
[----:B------:R-:W-:Y:S01]  /*1f60*/  IMAD.IADD R3, R16, 0x1, R3 ;  /* 0x0000000110037824 */ /* 0x000fe200078e0203 */
[----:B------:R-:W-:Y:S02]  /*1f70*/  IADD3 R9, R226, R5, RZ ;  /* 0x00000005e2097210 */ /* 0x000fe40007ffe0ff */
[----:B------:R-:W-:Y:S02]  /*1f80*/  SHF.R.S32.HI R5, RZ, 0x1f, R4 ;  /* 0x0000001fff057819 */ /* 0x000fe40000011404 */
[----:B------:R-:W-:-:S02]  /*1f90*/  SHF.R.S32.HI R0, RZ, 0x1f, R3 ;  /* 0x0000001fff007819 */ /* 0x000fc40000011403 */
[CC--:B------:R-:W-:Y:S02]  /*1fa0*/  LEA.HI R26, R5.reuse, R4.reuse, RZ, 0x4 ;  /* 0x00000004051a7211 */ /* 0x0c0fe400078f20ff */
[----:B------:R-:W-:Y:S01]  /*1fb0*/  LEA.HI R5, R5, R4, RZ, 0x6 ;  /* 0x0000000405057211 */ /* 0x000fe200078f30ff */
[----:B------:R-:W-:Y:S01]  /*1fc0*/  IMAD R7, R20, R103, R6 ;  /* 0x0000006714077224 */ /* 0x000fe200078e0206 */
[CC--:B------:R-:W-:Y:S02]  /*1fd0*/  LEA.HI R21, R0.reuse, R3.reuse, RZ, 0x4 ;  /* 0x0000000300157211 */ /* 0x0c0fe400078f20ff */
[----:B------:R-:W-:Y:S02]  /*1fe0*/  LEA.HI R3, R0, R3, RZ, 0x6 ;  /* 0x0000000300037211 */ /* 0x000fe400078f30ff */
[----:B------:R-:W-:Y:S02]  /*1ff0*/  SHF.R.S32.HI R6, RZ, 0x6, R5 ;  /* 0x00000006ff067819 */ /* 0x000fe40000011405 */
[----:B------:R-:W-:-:S02]  /*2000*/  SHF.R.S32.HI R4, RZ, 0x6, R3 ;  /* 0x00000006ff047819 */ /* 0x000fc40000011403 */
[----:B------:R-:W-:Y:S02]  /*2010*/  SHF.R.S32.HI R10, RZ, 0x1f, R9 ;  /* 0x0000001fff0a7819 */ /* 0x000fe40000011409 */
[----:B-----5:R-:W-:Y:S01]  /*2020*/  SHF.R.S32.HI R11, RZ, 0x1f, R134 ;  /* 0x0000001fff0b7819 */ /* 0x020fe20000011486 */
[-C--:B------:R-:W-:Y:S01]  /*2030*/  IMAD.WIDE.U32 R104, R20, R102.reuse, R16 ;  /* 0x0000006614687225 */ /* 0x080fe200078e0010 */
[CC--:B------:R-:W-:Y:S02]  /*2040*/  LEA.HI R27, R10.reuse, R9.reuse, RZ, 0x4 ;  /* 0x000000090a1b7211 */ /* 0x0c0fe400078f20ff */
[----:B------:R-:W-:Y:S01]  /*2050*/  LEA.HI R9, R10, R9, RZ, 0x6 ;  /* 0x000000090a097211 */ /* 0x000fe200078f30ff */
[----:B------:R-:W-:Y:S01]  /*2060*/  IMAD.WIDE.U32 R106, R20, R102, R228 ;  /* 0x00000066146a7225 */ /* 0x000fe200078e00e4 */
[----:B------:R-:W-:Y:S02]  /*2070*/  IADD3 R105, R7, R105, RZ ;  /* 0x0000006907697210 */ /* 0x000fe40007ffe0ff */
[----:B------:R-:W-:Y:S01]  /*2080*/  SHF.R.S32.HI R9, RZ, 0x6, R9 ;  /* 0x00000006ff097819 */ /* 0x000fe20000011409 */
[----:B------:R-:W-:Y:S01]  /*2090*/  IMAD.IADD R107, R107, 0x1, R7 ;  /* 0x000000016b6b7824 */ /* 0x000fe200078e0207 */
[----:B------:R-:W-:Y:S01]  /*20a0*/  P2R R114, PR, RZ, 0x4 ;  /* 0x00000004ff727803 */ /* 0x000fe20000000000 */
[----:B------:R-:W-:Y:S01]  /*20b0*/  IMAD.WIDE.U32 R100, R134, R96, R100 ;  /* 0x0000006086647225 */ /* 0x000fe200078e0064 */
[----:B------:R-:W-:-:S03]  /*20c0*/  ISETP.GE.AND P2, PT, R224, UR4, PT ;  /* 0x00000004e0007c0c */ /* 0x000fc6000bf46270 */
[----:B------:R-:W-:-:S04]  /*20d0*/  IMAD.WIDE.U32 R98, R134, R96, R98 ;  /* 0x0000006086627225 */ /* 0x000fc800078e0062 */
[----:B------:R-:W-:Y:S01]  /*20e0*/  IMAD R110, R110, 0x80, R20 ;  /* 0x000000806e6e7824 */ /* 0x000fe200078e0214 */
[----:B------:R-:W-:Y:S01]  /*20f0*/  SHF.R.S32.HI R113, RZ, 0x4, R21 ;  /* 0x00000004ff717819 */ /* 0x000fe20000011415 */
[CC--:B------:R-:W-:Y:S01]  /*2100*/  IMAD.WIDE.U32 R106, R134.reuse, R102.reuse, R106 ;  /* 0x00000066866a7225 */ /* 0x0c0fe200078e006a */
[----:B------:R-:W-:Y:S02]  /*2110*/  SHF.R.S32.HI R112, RZ, 0x4, R26 ;  /* 0x00000004ff707819 */ /* 0x000fe4000001141a */
[----:B------:R-:W-:Y:S01]  /*2120*/  SHF.R.S32.HI R111, RZ, 0x4, R27 ;  /* 0x00000004ff6f7819 */ /* 0x000fe2000001141b */
[----:B------:R-:W-:-:S04]  /*2130*/  IMAD.WIDE.U32 R104, R134, R102, R104 ;  /* 0x0000006686687225 */ /* 0x000fc800078e0068 */
[----:B------:R-:W-:Y:S01]  /*2140*/  IMAD R125, R97, 0xa0, RZ ;  /* 0x000000a0617d7824 */ /* 0x000fe200078e02ff */
[----:B------:R-:W-:Y:S01]  /*2150*/  SHF.L.U32 R117, R117, 0x1, RZ ;  /* 0x0000000175757819 */ /* 0x000fe200000006ff */
[----:B------:R-:W-:Y:S01]  /*2160*/  VIADD R142, R30, 0x8 ;  /* 0x000000081e8e7836 */ /* 0x000fe20000000000 */
[C---:B--2---:R-:W-:Y:S02]  /*2170*/  LOP3.LUT R5, R31.reuse, 0x30, R26, 0xf8, !PT ;  /* 0x000000301f057812 */ /* 0x044fe400078ef81a */
[----:B------:R-:W-:Y:S02]  /*2180*/  LOP3.LUT R3, R31, 0x30, R21, 0xf8, !PT ;  /* 0x000000301f037812 */ /* 0x000fe400078ef815 */
[----:B---3--:R-:W-:Y:S01]  /*2190*/  LOP3.LUT R5, R5, R12, RZ, 0x3c, !PT ;  /* 0x0000000c05057212 */ /* 0x008fe200078e3cff */
[--C-:B----4-:R-:W-:Y:S02]  /*21a0*/  IMAD R132, R6, 0x2800, R14.reuse ;  /* 0x0000280006847824 */ /* 0x110fe400078e020e */
[----:B------:R-:W-:-:S02]  /*21b0*/  IMAD R133, R4, 0x2800, R14 ;  /* 0x0000280004857824 */ /* 0x000fc400078e020e */
[----:B------:R-:W-:Y:S01]  /*21c0*/  IMAD R131, R4, 0x2800, R13 ;  /* 0x0000280004837824 */ /* 0x000fe200078e020d */
[----:B------:R-:W-:Y:S01]  /*21d0*/  LOP3.LUT R4, R3, R12, RZ, 0x3c, !PT ;  /* 0x0000000c03047212 */ /* 0x000fe200078e3cff */
[----:B------:R-:W-:Y:S01]  /*21e0*/  IMAD.IADD R132, R132, 0x1, R5 ;  /* 0x0000000184847824 */ /* 0x000fe200078e0205 */
[----:B------:R-:W-:Y:S02]  /*21f0*/  SHF.R.U32.HI R0, RZ, 0x3, R15 ;  /* 0x00000003ff007819 */ /* 0x000fe4000001160f */
[----:B------:R-:W-:Y:S01]  /*2200*/  LOP3.LUT R5, R15, 0x30, R26, 0xf8, !PT ;  /* 0x000000300f057812 */ /* 0x000fe200078ef81a */
[----:B------:R-:W-:Y:S02]  /*2210*/  IMAD.IADD R133, R133, 0x1, R4 ;  /* 0x0000000185857824 */ /* 0x000fe400078e0204 */
[----:B------:R-:W-:Y:S01]  /*2220*/  IMAD R129, R6, 0x2800, R13 ;  /* 0x0000280006817824 */ /* 0x000fe200078e020d */
[----:B------:R-:W-:-:S05]  /*2230*/  LOP3.LUT R4, R5, R0, RZ, 0x3c, !PT ;  /* 0x0000000005047212 */ /* 0x000fca00078e3cff */
[----:B------:R-:W-:Y:S02]  /*2240*/  IMAD.IADD R129, R129, 0x1, R4 ;  /* 0x0000000181817824 */ /* 0x000fe400078e0204 */
[C---:B------:R-:W-:Y:S02]  /*2250*/  IMAD R4, R11.reuse, R102, RZ ;  /* 0x000000660b047224 */ /* 0x040fe400078e02ff */
[----:B------:R-:W-:Y:S01]  /*2260*/  IMAD R11, R11, R96, RZ ;  /* 0x000000600b0b7224 */ /* 0x000fe200078e02ff */
[----:B------:R-:W-:Y:S02]  /*2270*/  LOP3.LUT R7, R15, 0x30, R21, 0xf8, !PT ;  /* 0x000000300f077812 */ /* 0x000fe400078ef815 */
[----:B------:R-:W-:Y:S01]  /*2280*/  LOP3.LUT R3, R31, 0x30, R27, 0xf8, !PT ;  /* 0x000000301f037812 */ /* 0x000fe200078ef81b */
[----:B------:R-:W-:Y:S01]  /*2290*/  IMAD R11, R134, R97, R11 ;  /* 0x00000061860b7224 */ /* 0x000fe200078e020b */
[----:B------:R-:W-:Y:S01]  /*22a0*/  LOP3.LUT R8, R7, R0, RZ, 0x3c, !PT ;  /* 0x0000000007087212 */ /* 0x000fe200078e3cff */
[----:B------:R-:W-:Y:S01]  /*22b0*/  IMAD R130, R9, 0x2800, R14 ;  /* 0x0000280009827824 */ /* 0x000fe200078e020e */
[----:B------:R-:W-:Y:S01]  /*22c0*/  LOP3.LUT R3, R3, R12, RZ, 0x3c, !PT ;  /* 0x0000000c03037212 */ /* 0x000fe200078e3cff */
[----:B------:R-:W-:Y:S01]  /*22d0*/  IMAD.IADD R10, R101, 0x1, R11 ;  /* 0x00000001650a7824 */ /* 0x000fe200078e020b */
[----:B------:R-:W-:Y:S01]  /*22e0*/  LOP3.LUT R7, R15, 0x30, R27, 0xf8, !PT ;  /* 0x000000300f077812 */ /* 0x000fe200078ef81b */
[----:B------:R-:W-:Y:S01]  /*22f0*/  IMAD.IADD R20, R11, 0x1, R99 ;  /* 0x000000010b147824 */ /* 0x000fe200078e0263 */
[----:B------:R-:W-:Y:S01]  /*2300*/  SEL R11, RZ, 0x20, P2 ;  /* 0x00000020ff0b7807 */ /* 0x000fe20001000000 */
[----:B------:R-:W-:Y:S01]  /*2310*/  IMAD R128, R9, 0x2800, R13 ;  /* 0x0000280009807824 */ /* 0x000fe200078e020d */
[----:B------:R-:W-:Y:S01]  /*2320*/  IADD3 R130, R130, R3, RZ ;  /* 0x0000000382827210 */ /* 0x000fe20007ffe0ff */
[----:B------:R-:W-:Y:S01]  /*2330*/  IMAD R13, R134, R103, R4 ;  /* 0x00000067860d7224 */ /* 0x000fe200078e0204 */
[----:B------:R-:W-:Y:S01]  /*2340*/  LOP3.LUT R7, R7, R0, RZ, 0x3c, !PT ;  /* 0x0000000007077212 */ /* 0x000fe200078e3cff */
[----:B------:R-:W-:Y:S01]  /*2350*/  IMAD R9, R103, 0xa0, RZ ;  /* 0x000000a067097824 */ /* 0x000fe200078e02ff */
[C---:B------:R-:W-:Y:S01]  /*2360*/  SHF.L.U64.HI R3, R102.reuse, 0x7, R103 ;  /* 0x0000000766037819 */ /* 0x040fe20000010267 */
[----:B------:R-:W-:Y:S01]  /*2370*/  IMAD.SHL.U32 R4, R102, 0x80, RZ ;  /* 0x0000008066047824 */ /* 0x000fe200078e00ff */
[----:B------:R-:W-:Y:S01]  /*2380*/  SHF.L.U64.HI R5, R96, 0x7, R97 ;  /* 0x0000000760057819 */ /* 0x000fe20000010261 */
[----:B------:R-:W-:Y:S01]  /*2390*/  IMAD.WIDE.U32 R102, R102, 0xa0, RZ ;  /* 0x000000a066667825 */ /* 0x000fe200078e00ff */
[----:B------:R-:W-:-:S02]  /*23a0*/  LOP3.LUT R21, R21, 0xfffffff0, RZ, 0xc0, !PT ;  /* 0xfffffff015157812 */ /* 0x000fc400078ec0ff */
[----:B------:R-:W-:Y:S01]  /*23b0*/  LOP3.LUT R26, R26, 0xfffffff0, RZ, 0xc0, !PT ;  /* 0xfffffff01a1a7812 */ /* 0x000fe200078ec0ff */
[C---:B------:R-:W-:Y:S01]  /*23c0*/  IMAD.SHL.U32 R6, R96.reuse, 0x80, RZ ;  /* 0x0000008060067824 */ /* 0x040fe200078e00ff */
[----:B------:R-:W-:Y:S01]  /*23d0*/  LOP3.LUT R27, R27, 0xfffffff0, RZ, 0xc0, !PT ;  /* 0xfffffff01b1b7812 */ /* 0x000fe200078ec0ff */
[----:B------:R-:W-:Y:S01]  /*23e0*/  IMAD.WIDE.U32 R96, R96, 0xa0, RZ ;  /* 0x000000a060607825 */ /* 0x000fe200078e00ff */
[----:B------:R-:W-:Y:S02]  /*23f0*/  LOP3.LUT R11, R28, R11, RZ, 0xfc, !PT ;  /* 0x0000000b1c0b7212 */ /* 0x000fe400078efcff */
[----:B------:R-:W-:Y:S01]  /*2400*/  SHF.R.S32.HI R122, RZ, 0x1f, R24 ;  /* 0x0000001fff7a7819 */ /* 0x000fe20000011418 */
[----:B------:R-:W-:Y:S01]  /*2410*/  IMAD.IADD R131, R131, 0x1, R8 ;  /* 0x0000000183837824 */ /* 0x000fe200078e0208 */
[----:B------:R-:W-:Y:S01]  /*2420*/  SHF.R.S32.HI R109, RZ, 0x1f, R21 ;  /* 0x0000001fff6d7819 */ /* 0x000fe20000011415 */
[----:B------:R-:W-:Y:S01]  /*2430*/  IMAD.IADD R128, R128, 0x1, R7 ;  /* 0x0000000180807824 */ /* 0x000fe200078e0207 */
[----:B------:R-:W-:Y:S01]  /*2440*/  SHF.R.S32.HI R7, RZ, 0x1f, R222 ;  /* 0x0000001fff077819 */ /* 0x000fe200000114de */
[----:B------:R-:W-:Y:S01]  /*2450*/  IMAD.IADD R124, R103, 0x1, R9 ;  /* 0x00000001677c7824 */ /* 0x000fe200078e0209 */
[----:B------:R-:W-:Y:S01]  /*2460*/  IADD3 R9, R13, R105, RZ ;  /* 0x000000690d097210 */ /* 0x000fe20007ffe0ff */
[----:B------:R-:W-:Y:S01]  /*2470*/  IMAD.IADD R125, R97, 0x1, R125 ;  /* 0x00000001617d7824 */ /* 0x000fe200078e027d */
[----:B------:R-:W-:Y:S01]  /*2480*/  SHF.R.S32.HI R108, RZ, 0x1f, R26 ;  /* 0x0000001fff6c7819 */ /* 0x000fe2000001141a */
[----:B------:R-:W-:Y:S01]  /*2490*/  IMAD.IADD R8, R107, 0x1, R13 ;  /* 0x000000016b087824 */ /* 0x000fe200078e020d */
[----:B------:R-:W-:-:S02]  /*24a0*/  SHF.R.S32.HI R95, RZ, 0x1f, R27 ;  /* 0x0000001fff5f7819 */ /* 0x000fc4000001141b */
[----:B------:R-:W-:Y:S02]  /*24b0*/  LOP3.LUT R28, R28, 0x1, RZ, 0xc0, !PT ;  /* 0x000000011c1c7812 */ /* 0x000fe400078ec0ff */
[C---:B------:R-:W-:Y:S02]  /*24c0*/  LOP3.LUT R29, R11.reuse, 0x2, RZ, 0xc0, !PT ;  /* 0x000000020b1d7812 */ /* 0x040fe400078ec0ff */
[C---:B------:R-:W-:Y:S02]  /*24d0*/  LOP3.LUT R30, R11.reuse, 0x4, RZ, 0xc0, !PT ;  /* 0x000000040b1e7812 */ /* 0x040fe400078ec0ff */
[C---:B------:R-:W-:Y:S02]  /*24e0*/  LOP3.LUT R31, R11.reuse, 0x8, RZ, 0xc0, !PT ;  /* 0x000000080b1f7812 */ /* 0x040fe400078ec0ff */
[C---:B------:R-:W-:Y:S02]  /*24f0*/  LOP3.LUT R32, R11.reuse, 0x10, RZ, 0xc0, !PT ;  /* 0x000000100b207812 */ /* 0x040fe400078ec0ff */
[----:B------:R-:W-:Y:S01]  /*2500*/  LOP3.LUT R33, R11, 0x20, RZ, 0xc0, !PT ;  /* 0x000000200b217812 */ /* 0x000fe200078ec0ff */
[----:B------:R-:W-:Y:S06]  /*2510*/  @!P6 BAR.SYNC.DEFER_BLOCKING 0x9, 0x100 ;  /* 0x024400000000eb1d */ /* 0x000fec0000010000 */
.L_x_4175:
[----:B----4-:R-:W2:Y:S01]  /*2520*/  LDL R41, [R1+0x30] ;  /* 0x0000300001297983 */ /* 0x010ea20000100800 */
[----:B0-----:R-:W0:Y:S03]  /*2530*/  LDC R35, c[0x0][0x430] ;  /* 0x00010c00ff237b82 */ /* 0x001e260000000800 */
[----:B------:R-:W3:Y:S04]  /*2540*/  LDL R40, [R1+0x34] ;  /* 0x0000340001287983 */ /* 0x000ee80000100800 */
[----:B------:R-:W4:Y:S01]  /*2550*/  LDL R36, [R1+0x38] ;  /* 0x0000380001247983 */ /* 0x000f220000100800 */
[----:B------:R-:W-:Y:S01]  /*2560*/  VIADD R25, R25, 0xffffffff ;  /* 0xffffffff19197836 */ /* 0x000fe20000000000 */
[----:B-1----:R-:W1:Y:S01]  /*2570*/  LDC R116, c[0x0][0x3f4] ;  /* 0x0000fd00ff747b82 */ /* 0x002e620000000800 */
[----:B------:R-:W-:-:S02]  /*2580*/  IMAD.MOV.U32 R34, RZ, RZ, RZ ;  /* 0x000000ffff227224 */ /* 0x000fc400078e00ff */
[----:B------:R-:W-:-:S04]  /*2590*/  IMAD R11, R25, 0xa0, R110 ;  /* 0x000000a0190b7824 */ /* 0x000fc800078e026e */
[----:B------:R-:W-:Y:S01]  /*25a0*/  IMAD.IADD R37, R123, 0x1, R11 ;  /* 0x000000017b257824 */ /* 0x000fe200078e020b */
[----:B------:R-:W-:-:S04]  /*25b0*/  ISETP.GE.AND P2, PT, R11, R2, PT ;  /* 0x000000020b00720c */ /* 0x000fc80003f46270 */
[----:B------:R-:W-:Y:S02]  /*25c0*/  ISETP.GT.OR P2, PT, R110, 0x9f, P2 ;  /* 0x0000009f6e00780c */ /* 0x000fe40001744670 */
[----:B------:R-:W-:Y:S02]  /*25d0*/  MOV R11, R37 ;  /* 0x00000025000b7202 */ /* 0x000fe40000000f00 */
[----:B0-----:R-:W-:-:S09]  /*25e0*/  ISETP.NE.AND P3, PT, R35, 0x1, PT ;  /* 0x000000012300780c */ /* 0x001fd20003f65270 */
[----:B------:R-:W0:Y:S08]  /*25f0*/  @!P2 LDC.64 R14, c[0x0][0x428] ;  /* 0x00010a00ff0eab82 */ /* 0x000e300000000a00 */
[----:B------:R-:W1:Y:S08]  /*2600*/  @P3 LDC R12, c[0x0][0x434] ;  /* 0x00010d00ff0c3b82 */ /* 0x000e700000000800 */
[----:B------:R-:W0:Y:S08]  /*2610*/  @P3 LDC R13, c[0x0][0x438] ;  /* 0x00010e00ff0d3b82 */ /* 0x000e300000000800 */
[----:B------:R-:W0:Y:S01]  /*2620*/  @!P2 LDC.64 R38, c[0x0][0x418] ;  /* 0x00010600ff26ab82 */ /* 0x000e220000000a00 */
[----:B-1----:R-:W-:-:S05]  /*2630*/  @P3 IMAD.HI.U32 R12, R37, R12, RZ ;  /* 0x0000000c250c3227 */ /* 0x002fca00078e00ff */
[----:B0-----:R-:W-:Y:S01]  /*2640*/  @P3 SHF.R.U32.HI R11, RZ, R13, R12 ;  /* 0x0000000dff0b3219 */ /* 0x001fe2000001160c */
[----:B------:R-:W-:-:S03]  /*2650*/  @!P2 IMAD R12, R122, R14, RZ ;  /* 0x0000000e7a0ca224 */ /* 0x000fc600078e02ff */
[--C-:B------:R-:W-:Y:S01]  /*2660*/  @!P2 SHF.R.S32.HI R13, RZ, 0x1f, R11.reuse ;  /* 0x0000001fff0da819 */ /* 0x100fe2000001140b */
[----:B------:R-:W-:Y:S02]  /*2670*/  @!P2 IMAD R15, R24, R15, R12 ;  /* 0x0000000f180fa224 */ /* 0x000fe400078e020c */
[----:B------:R-:W-:-:S04]  /*2680*/  @!P2 IMAD.MOV.U32 R12, RZ, RZ, R11 ;  /* 0x000000ffff0ca224 */ /* 0x000fc800078e000b */
[----:B------:R-:W-:-:S04]  /*2690*/  @!P2 IMAD.WIDE.U32 R12, R24, R14, R12 ;  /* 0x0000000e180ca225 */ /* 0x000fc800078e000c */
[----:B------:R-:W-:Y:S01]  /*26a0*/  @!P2 IMAD.IADD R13, R13, 0x1, R15 ;  /* 0x000000010d0da824 */ /* 0x000fe200078e020f */
[----:B------:R-:W-:-:S04]  /*26b0*/  @!P2 LEA R14, P3, R12, R38, 0x2 ;  /* 0x000000260c0ea211 */ /* 0x000fc800078610ff */
[----:B------:R-:W-:-:S05]  /*26c0*/  @!P2 LEA.HI.X R15, R12, R39, R13, 0x2, P3 ;  /* 0x000000270c0fa211 */ /* 0x000fca00018f140d */
[----:B-----5:R0:W5:Y:S01]  /*26d0*/  @!P2 LDG.E R34, desc[UR50][R14.64] ;  /* 0x000000320e22a981 */ /* 0x020162000c1e1900 */
[----:B------:R-:W-:Y:S01]  /*26e0*/  ISETP.GT.AND P2, PT, R25, R118, PT ;  /* 0x000000761900720c */ /* 0x000fe20003f44270 */
[----:B------:R-:W-:Y:S05]  /*26f0*/  YIELD ;  /* 0x0000000000007946 */ /* 0x000fea0003800000 */
[----:B------:R-:W-:Y:S01]  /*2700*/  LOP3.LUT P4, RZ, R121, 0x2, RZ, 0xc0, !PT ;  /* 0x0000000279ff7812 */ /* 0x000fe2000788c0ff */
[----:B------:R-:W-:Y:S01]  /*2710*/  BSSY B0, `(.L_x_4070) ;  /* 0x0000d90000007945 */ /* 0x000fe20003800000 */
[----:B------:R-:W-:Y:S02]  /*2720*/  P2R R115, PR, RZ, 0x4 ;  /* 0x00000004ff737803 */ /* 0x000fe40000000000 */
[----:B------:R-:W-:-:S02]  /*2730*/  ISETP.GE.AND P2, PT, R116, 0x1, PT ;  /* 0x000000017400780c */ /* 0x000fc40003f46270 */
[----:B--2---:R-:W-:-:S04]  /*2740*/  LOP3.LUT R12, R41, 0x10, R16, 0xf8, !PT ;  /* 0x00000010290c7812 */ /* 0x004fc800078ef810 */
[----:B---3--:R-:W-:-:S05]  /*2750*/  LOP3.LUT R12, R12, R40, RZ, 0x3c, !PT ;  /* 0x000000280c0c7212 */ /* 0x008fca00078e3cff */
[----:B----4-:R-:W-:-:S04]  /*2760*/  IMAD.IADD R12, R36, 0x1, R12 ;  /* 0x00000001240c7824 */ /* 0x010fc800078e020c */
[----:B------:R-:W-:Y:S01]  /*2770*/  IMAD R13, R19, 0x7800, R12 ;  /* 0x00007800130d7824 */ /* 0x000fe200078e020c */
[----:B------:R-:W-:-:S03]  /*2780*/  IADD3 R12, -R11, RZ, RZ ;  /* 0x000000ff0b0c7210 */ /* 0x000fc60007ffe1ff */
[C---:B------:R-:W-:Y:S02]  /*2790*/  VIADD R89, R13.reuse, 0x20 ;  /* 0x000000200d597836 */ /* 0x040fe40000000000 */
[----:B------:R-:W-:Y:S02]  /*27a0*/  @P4 VIADD R89, R13, 0xffffffe0 ;  /* 0xffffffe00d594836 */ /* 0x000fe40000000000 */
[----:B------:R-:W-:Y:S02]  /*27b0*/  IMAD R35, R35, R12, R37 ;  /* 0x0000000c23237224 */ /* 0x000fe400078e0225 */
[C---:B------:R-:W-:Y:S02]  /*27c0*/  IMAD.IADD R88, R18.reuse, 0x1, R13 ;  /* 0x0000000112587824 */ /* 0x040fe400078e020d */
[----:B------:R-:W-:Y:S01]  /*27d0*/  IMAD.IADD R89, R18, 0x1, R89 ;  /* 0x0000000112597824 */ /* 0x000fe200078e0259 */
[----:B0-----:R-:W-:Y:S06]  /*27e0*/  @!P2 BRA `(.L_x_4071) ;  /* 0x000000d00010a947 */ /* 0x001fec0003800000 */
[----:B------:R-:W-:Y:S01]  /*27f0*/  SHF.R.S32.HI R90, RZ, 0x1f, R35 ;  /* 0x0000001fff5a7819 */ /* 0x000fe20000011423 */
[----:B------:R-:W-:Y:S01]  /*2800*/  ULDC.64 UR4, c[0x0][0x300] ;  /* 0x0000c00000047ab9 */ /* 0x000fe20000000a00 */
[----:B-----5:R-:W-:Y:S01]  /*2810*/  SHF.R.S32.HI R91, RZ, 0x1f, R34 ;  /* 0x0000001fff5b7819 */ /* 0x020fe20000011422 */
[----:B------:R-:W-:-:S04]  /*2820*/  IMAD.WIDE.U32 R12, R35, UR4, RZ ;  /* 0x00000004230c7c25 */ /* 0x000fc8000f8e00ff */
[----:B------:R-:W-:Y:S02]  /*2830*/  IMAD R14, R90, UR4, RZ ;  /* 0x000000045a0e7c24 */ /* 0x000fe4000f8e02ff */
[-C--:B------:R-:W-:Y:S02]  /*2840*/  IMAD R36, R125, R25.reuse, RZ ;  /* 0x000000197d247224 */ /* 0x080fe400078e02ff */
[----:B------:R-:W-:Y:S01]  /*2850*/  IMAD R11, R35, UR5, R14 ;  /* 0x00000005230b7c24 */ /* 0x000fe2000f8e020e */
[----:B------:R-:W-:Y:S01]  /*2860*/  ULDC.64 UR4, c[0x0][0x310] ;  /* 0x0000c40000047ab9 */ /* 0x000fe20000000a00 */
[----:B------:R-:W-:Y:S02]  /*2870*/  IMAD R14, R124, R25, RZ ;  /* 0x000000197c0e7224 */ /* 0x000fe400078e02ff */
[----:B------:R-:W-:Y:S01]  /*2880*/  IMAD R15, R91, UR4, RZ ;  /* 0x000000045b0f7c24 */ /* 0x000fe2000f8e02ff */
[----:B------:R-:W-:Y:S01]  /*2890*/  IADD3 R13, R13, R11, RZ ;  /* 0x0000000b0d0d7210 */ /* 0x000fe20007ffe0ff */
[----:B------:R-:W-:Y:S01]  /*28a0*/  IMAD R92, R25, -0xa0, R2 ;  /* 0xffffff60195c7824 */ /* 0x000fe200078e0202 */
[----:B------:R-:W-:Y:S01]  /*28b0*/  SHF.R.S32.HI R11, RZ, 0x1f, R25 ;  /* 0x0000001fff0b7819 */ /* 0x000fe20000011419 */
[----:B------:R-:W-:-:S02]  /*28c0*/  IMAD R15, R34, UR5, R15 ;  /* 0x00000005220f7c24 */ /* 0x000fc4000f8e020f */
[----:B------:R-:W-:Y:S01]  /*28d0*/  IMAD.WIDE.U32 R12, R34, UR4, R12 ;  /* 0x00000004220c7c25 */ /* 0x000fe2000f8e000c */
[----:B------:R-:W-:Y:S01]  /*28e0*/  ULDC.64 UR4, c[0x0][0x308] ;  /* 0x0000c20000047ab9 */ /* 0x000fe20000000a00 */
[----:B------:R-:W-:Y:S02]  /*28f0*/  VIMNMX R92, R92, 0xa0, PT ;  /* 0x000000a05c5c7848 */ /* 0x000fe40003fe0100 */
[----:B------:R-:W-:Y:S02]  /*2900*/  IMAD.IADD R13, R13, 0x1, R15 ;  /* 0x000000010d0d7824 */ /* 0x000fe400078e020f */
[----:B------:R-:W-:Y:S02]  /*2910*/  IMAD R15, R7, UR4, RZ ;  /* 0x00000004070f7c24 */ /* 0x000fe4000f8e02ff */
[----:B------:R-:W-:-:S04]  /*2920*/  IMAD.WIDE.U32 R12, R222, UR4, R12 ;  /* 0x00000004de0c7c25 */ /* 0x000fc8000f8e000c */
[----:B------:R-:W-:Y:S01]  /*2930*/  IMAD R15, R222, UR5, R15 ;  /* 0x00000005de0f7c24 */ /* 0x000fe2000f8e020f */
[----:B------:R-:W-:Y:S01]  /*2940*/  ULDC.64 UR4, c[0x0][0x2e8] ;  /* 0x0000ba0000047ab9 */ /* 0x000fe20000000a00 */
[C---:B------:R-:W-:Y:S01]  /*2950*/  IMAD R37, R11.reuse, R102, R14 ;  /* 0x000000660b257224 */ /* 0x040fe200078e020e */
[----:B------:R-:W-:Y:S01]  /*2960*/  IADD3 R120, P2, R12, UR4, RZ ;  /* 0x000000040c787c10 */ /* 0x000fe2000ff5e0ff */
[----:B------:R-:W-:Y:S01]  /*2970*/  ULDC.U8 UR4, c[0x0][0x410] ;  /* 0x0001040000047ab9 */ /* 0x000fe20000000000 */
[----:B------:R-:W-:Y:S02]  /*2980*/  IMAD R11, R11, R96, R36 ;  /* 0x000000600b0b7224 */ /* 0x000fe400078e0224 */
[----:B------:R-:W-:Y:S01]  /*2990*/  IADD3.X R119, R13, UR5, R15, P2, !PT ;  /* 0x000000050d777c10 */ /* 0x000fe200097fe40f */
[----:B------:R-:W-:Y:S01]  /*29a0*/  IMAD.WIDE.U32 R14, R102, R25, RZ ;  /* 0x00000019660e7225 */ /* 0x000fe200078e00ff */
[----:B------:R-:W-:-:S03]  /*29b0*/  ISETP.NE.AND P2, PT, RZ, UR4, PT ;  /* 0x00000004ff007c0c */ /* 0x000fc6000bf45270 */
[----:B------:R-:W-:-:S04]  /*29c0*/  IMAD.WIDE.U32 R12, R96, R25, RZ ;  /* 0x00000019600c7225 */ /* 0x000fc800078e00ff */
[----:B------:R-:W-:Y:S02]  /*29d0*/  IMAD.IADD R94, R15, 0x1, R37 ;  /* 0x000000010f5e7824 */ /* 0x000fe400078e0225 */
[----:B------:R-:W-:-:S04]  /*29e0*/  IMAD.IADD R11, R13, 0x1, R11 ;  /* 0x000000010d0b7824 */ /* 0x000fc800078e020b */
[----:B------:R-:W-:Y:S05]  /*29f0*/  @!P2 BRA `(.L_x_4072) ;  /* 0x00000064006ca947 */ /* 0x000fea0003800000 */
[----:B------:R0:W5:Y:S04]  /*2a00*/  LDL R137, [R1+0x18] ;  /* 0x0000180001897983 */ /* 0x0001680000100800 */
[----:B------:R0:W5:Y:S04]  /*2a10*/  LDL R136, [R1+0x20] ;  /* 0x0000200001887983 */ /* 0x0001680000100800 */
[----:B------:R0:W5:Y:S04]  /*2a20*/  LDL R127, [R1+0x24] ;  /* 0x00002400017f7983 */ /* 0x0001680000100800 */
[----:B------:R0:W5:Y:S04]  /*2a30*/  LDL R126, [R1+0x1c] ;  /* 0x00001c00017e7983 */ /* 0x0001680000100800 */
[----:B------:R0:W5:Y:S01]  /*2a40*/  LDL R93, [R1+0x28] ;  /* 0x00002800015d7983 */ /* 0x0001620000100800 */
[----:B------:R-:W1:Y:S01]  /*2a50*/  S2R R38, SR_TID.X ;  /* 0x0000000000267919 */ /* 0x000e620000002100 */
[----:B------:R-:W-:Y:S01]  /*2a60*/  BSSY B1, `(.L_x_4073) ;  /* 0x0000043000017945 */ /* 0x000fe20003800000 */
[----:B------:R-:W-:-:S02]  /*2a70*/  CS2R R36, SRZ ;  /* 0x0000000000247805 */ /* 0x000fc4000001ff00 */
[----:B------:R-:W-:Y:S02]  /*2a80*/  CS2R R60, SRZ ;  /* 0x00000000003c7805 */ /* 0x000fe4000001ff00 */
[----:B------:R-:W-:Y:S01]  /*2a90*/  CS2R R64, SRZ ;  /* 0x0000000000407805 */ /* 0x000fe2000001ff00 */
[C---:B-1----:R-:W-:Y:S01]  /*2aa0*/  VIADD R39, R38.reuse, 0xffffff80 ;  /* 0xffffff8026277836 */ /* 0x042fe20000000000 */
[----:B------:R-:W-:-:S04]  /*2ab0*/  IADD3 R38, R38, -0x80, RZ ;  /* 0xffffff8026267810 */ /* 0x000fc80007ffe0ff */
[----:B------:R-:W-:-:S04]  /*2ac0*/  LEA.HI R38, R38, R39, RZ, 0x1 ;  /* 0x0000002726267211 */ /* 0x000fc800078f08ff */
[----:B------:R-:W-:-:S04]  /*2ad0*/  SHF.R.S32.HI R38, RZ, 0x1, R38 ;  /* 0x00000001ff267819 */ /* 0x000fc80000011426 */
[----:B------:R-:W-:Y:S02]  /*2ae0*/  ISETP.GE.AND P3, PT, R38, R92, PT ;  /* 0x0000005c2600720c */ /* 0x000fe40003f66270 */
        /* <DEDUP_REMOVED lines=20> */
[----:B------:R-:W-:Y:S01]  /*2c30*/  CS2R R82, SRZ ;  /* 0x0000000000527805 */ /* 0x000fe2000001ff00 */
[----:B0-----:R-:W-:Y:S06]  /*2c40*/  @P3 BRA `(.L_x_4074) ;  /* 0x0000000000903947 */ /* 0x001fec0003800000 */
        /* <DEDUP_REMOVED lines=12> */
[----:B------:R0:W5:Y:S02]  /*2d10*/  @!P2 LDG.E.64 R82, desc[UR50][R86.64] ;  /* 0x000000325652a981 */ /* 0x000164000c1e1b00 */
[----:B-----5:R-:W-:Y:S02]  /*2d20*/  ISETP.GE.AND P2, PT, R137, R116, PT ;  /* 0x000000748900720c */ /* 0x020fe40003f46270 */
[----:B------:R-:W-:Y:S02]  /*2d30*/  CS2R R72, SRZ ;  /* 0x0000000000487805 */ /* 0x000fe4000001ff00 */
[----:B------:R-:W-:-:S09]  /*2d40*/  CS2R R74, SRZ ;  /* 0x00000000004a7805 */ /* 0x000fd2000001ff00 */
[----:B------:R0:W5:Y:S04]  /*2d50*/  @!P2 LDG.E.64 R76, desc[UR50][R84.64+0x10] ;  /* 0x00001032544ca981 */ /* 0x000168000c1e1b00 */
[----:B------:R0:W5:Y:S01]  /*2d60*/  @!P2 LDG.E.64 R78, desc[UR50][R86.64+0x10] ;  /* 0x00001032564ea981 */ /* 0x000162000c1e1b00 */
[----:B------:R-:W-:Y:S02]  /*2d70*/  ISETP.GE.AND P2, PT, R136, R116, PT ;  /* 0x000000748800720c */ /* 0x000fe40003f46270 */
        /* <DEDUP_REMOVED lines=17> */
.L_x_4074:
[----:B------:R-:W-:Y:S05]  /*2e90*/  BSYNC B1 ;  /* 0x0000000000017941 */ /* 0x000fea0003800000 */
.L_x_4073:
[----:B0-----:R-:W0:Y:S01]  /*2ea0*/  S2R R84, SR_TID.X ;  /* 0x0000000000547919 */ /* 0x001e220000002100 */
[----:B------:R-:W-:Y:S01]  /*2eb0*/  BSSY B1, `(.L_x_4075) ;  /* 0x0000032000017945 */ /* 0x000fe20003800000 */
[----:B-----5:R-:W-:Y:S01]  /*2ec0*/  IMAD.MOV.U32 R146, RZ, RZ, R60 ;  /* 0x000000ffff927224 */ /* 0x020fe200078e003c */
[----:B------:R-:W-:Y:S01]  /*2ed0*/  MOV R150, R64 ;  /* 0x0000004000967202 */ /* 0x000fe20000000f00 */
[C---:B0-----:R-:W-:Y:S02]  /*2ee0*/  VIADD R85, R84.reuse, 0xffffff80 ;  /* 0xffffff8054557836 */ /* 0x041fe40000000000 */
[----:B------:R-:W-:-:S05]  /*2ef0*/  VIADD R84, R84, 0xffffff80 ;  /* 0xffffff8054547836 */ /* 0x000fca0000000000 */
[----:B------:R-:W-:-:S04]  /*2f00*/  LEA.HI R84, R84, R85, RZ, 0x1 ;  /* 0x0000005554547211 */ /* 0x000fc800078f08ff */
[----:B------:R-:W-:-:S05]  /*2f10*/  SHF.R.S32.HI R84, RZ, 0x1, R84 ;  /* 0x00000001ff547819 */ /* 0x000fca0000011454 */
[----:B------:R-:W-:-:S05]  /*2f20*/  VIADD R84, R84, 0x80 ;  /* 0x0000008054547836 */ /* 0x000fca0000000000 */
[----:B------:R-:W-:-:S13]  /*2f30*/  ISETP.GE.AND P4, PT, R84, R92, PT ;  /* 0x0000005c5400720c */ /* 0x000fda0003f86270 */
        /* <DEDUP_REMOVED lines=41> */
.L_x_4076:
[----:B------:R-:W-:Y:S05]  /*31d0*/  BSYNC B1 ;  /* 0x0000000000017941 */ /* 0x000fea0003800000 */
.L_x_4075:
[----:B------:R-:W-:Y:S01]  /*31e0*/  UISETP.NE.AND UP0, UPT, UR49, 0x3, UPT ;  /* 0x000000033100788c */ /* 0x000fe2000bf05270 */
[----:B------:R-:W-:Y:S01]  /*31f0*/  IMAD.MOV.U32 R153, RZ, RZ, R68 ;  /* 0x000000ffff997224 */ /* 0x000fe200078e0044 */
[----:B------:R-:W-:Y:S01]  /*3200*/  MOV R151, R62 ;  /* 0x0000003e00977202 */ /* 0x000fe20000000f00 */
[----:B------:R-:W-:Y:S01]  /*3210*/  IMAD.MOV.U32 R155, RZ, RZ, R72 ;  /* 0x000000ffff9b7224 */ /* 0x000fe200078e0048 */
[----:B------:R-:W-:Y:S01]  /*3220*/  MOV R160, R82 ;  /* 0x0000005200a07202 */ /* 0x000fe20000000f00 */
[----:B------:R-:W-:Y:S01]  /*3230*/  IMAD.MOV.U32 R157, RZ, RZ, R76 ;  /* 0x000000ffff9d7224 */ /* 0x000fe200078e004c */
[----:B------:R-:W-:Y:S01]  /*3240*/  PLOP3.LUT P2, PT, PT, PT, UP0, 0x80, 0x0 ;  /* 0x000000000000781c */ /* 0x000fe20003f4f008 */
[----:B------:R-:W-:Y:S01]  /*3250*/  IMAD.MOV.U32 R159, RZ, RZ, R80 ;  /* 0x000000ffff9f7224 */ /* 0x000fe200078e0050 */
[----:B-----5:R-:W-:Y:S01]  /*3260*/  MOV R144, R52 ;  /* 0x0000003400907202 */ /* 0x020fe20000000f00 */
[----:B------:R-:W-:Y:S01]  /*3270*/  IMAD.MOV.U32 R152, RZ, RZ, R66 ;  /* 0x000000ffff987224 */ /* 0x000fe200078e0042 */
[----:B------:R-:W-:Y:S01]  /*3280*/  MOV R139, R50 ;  /* 0x00000032008b7202 */ /* 0x000fe20000000f00 */
[----:B------:R-:W-:-:S02]  /*3290*/  IMAD.MOV.U32 R154, RZ, RZ, R70 ;  /* 0x000000ffff9a7224 */ /* 0x000fc400078e0046 */
[----:B------:R-:W-:Y:S02]  /*32a0*/  IMAD.MOV.U32 R156, RZ, RZ, R74 ;  /* 0x000000ffff9c7224 */ /* 0x000fe400078e004a */
[----:B------:R-:W-:Y:S02]  /*32b0*/  IMAD.MOV.U32 R158, RZ, RZ, R78 ;  /* 0x000000ffff9e7224 */ /* 0x000fe400078e004e */
[----:B------:R-:W-:Y:S02]  /*32c0*/  IMAD.MOV.U32 R86, RZ, RZ, R36 ;  /* 0x000000ffff567224 */ /* 0x000fe400078e0024 */
[----:B------:R-:W-:Y:S02]  /*32d0*/  IMAD.MOV.U32 R126, RZ, RZ, R40 ;  /* 0x000000ffff7e7224 */ /* 0x000fe400078e0028 */
[----:B------:R-:W-:Y:S02]  /*32e0*/  IMAD.MOV.U32 R136, RZ, RZ, R44 ;  /* 0x000000ffff887224 */ /* 0x000fe400078e002c */
[----:B------:R-:W-:-:S02]  /*32f0*/  IMAD.MOV.U32 R138, RZ, RZ, R48 ;  /* 0x000000ffff8a7224 */ /* 0x000fc400078e0030 */
[----:B------:R-:W-:Y:S02]  /*3300*/  IMAD.MOV.U32 R147, RZ, RZ, R56 ;  /* 0x000000ffff937224 */ /* 0x000fe400078e0038 */
[----:B------:R-:W-:Y:S02]  /*3310*/  IMAD.MOV.U32 R87, RZ, RZ, R38 ;  /* 0x000000ffff577224 */ /* 0x000fe400078e0026 */
[----:B------:R-:W-:Y:S02]  /*3320*/  IMAD.MOV.U32 R127, RZ, RZ, R42 ;  /* 0x000000ffff7f7224 */ /* 0x000fe400078e002a */
[----:B------:R-:W-:Y:S02]  /*3330*/  IMAD.MOV.U32 R137, RZ, RZ, R46 ;  /* 0x000000ffff897224 */ /* 0x000fe400078e002e */
[----:B------:R-:W-:Y:S02]  /*3340*/  IMAD.MOV.U32 R140, RZ, RZ, R54 ;  /* 0x000000ffff8c7224 */ /* 0x000fe400078e0036 */
[----:B------:R-:W-:Y:S01]  /*3350*/  IMAD.MOV.U32 R149, RZ, RZ, R58 ;  /* 0x000000ffff957224 */ /* 0x000fe200078e003a */
[----:B------:R-:W-:Y:S06]  /*3360*/  @!P2 BRA `(.L_x_4077) ;  /* 0x000000000004a947 */ /* 0x000fec0003800000 */
[----:B------:R-:W-:Y:S01]  /*3370*/  BPT.TRAP 0x1 ;  /* 0x000000040000795c */ /* 0x000fe20000300000 */
.L_x_4077:
[----:B------:R-:W2:Y:S01]  /*3380*/  LDL R11, [R1+0x14] ;  /* 0x00001400010b7983 */ /* 0x000ea20000100800 */
[----:B------:R-:W-:Y:S01]  /*3390*/  IMAD R93, R19, 0x8, R18 ;  /* 0x00000008135d7824 */ /* 0x000fe200078e0212 */
[----:B------:R-:W-:Y:S01]  /*33a0*/  BSSY B1, `(.L_x_4078) ;  /* 0x0000004000017945 */ /* 0x000fe20003800000 */
[----:B--2---:R-:W-:-:S04]  /*33b0*/  SHF.L.U32 R94, R11, 0x1f, RZ ;  /* 0x0000001f0b5e7819 */ /* 0x004fc800000006ff */
[----:B------:R-:W1:Y:S02]  /*33c0*/  SYNCS.PHASECHK.TRANS64.TRYWAIT P5, [R93+URZ+0x33490], R94 ;  /* 0x0334905e5d0075a7 */ /* 0x000e6400080a017f */
[----:B-1----:R-:W-:Y:S05]  /*33d0*/  @!P5 BRA `(.L_x_4079) ;  /* 0x0000029c0080d947 */ /* 0x002fea0003800000 */
.L_x_4405:
[----:B------:R-:W-:Y:S05]  /*33e0*/  BSYNC B1 ;  /* 0x0000000000017941 */ /* 0x000fea0003800000 */
.L_x_4078:
[----:B------:R-:W-:-:S03]  /*33f0*/  UMOV UR4, 0xffffffff ;  /* 0xffffffff00047882 */ /* 0x000fc60000000000 */
[----:B------:R-:W-:Y:S05]  /*3400*/  BRA.DIV UR4, `(.L_x_4080) ;  /* 0x0000029e04887947 */ /* 0x000fea000b800000 */
[----:B------:R2:W3:Y:S04]  /*3410*/  SHFL.IDX PT, R143, R119, RZ, 0x1e1f ;  /* 0x001e1fff778f7589 */ /* 0x0004e800000e0000 */
[----:B------:R2:W4:Y:S02]  /*3420*/  SHFL.IDX PT, R145, R120, RZ, 0x1e1f ;  /* 0x001e1fff78917589 */ /* 0x00052400000e0000 */
.L_x_4409:
[----:B------:R-:W-:Y:S04]  /*3430*/  BSSY B1, `(.L_x_4081) ;  /* 0x00002d9000017945 */ /* 0x000fe80003800000 */
[----:B------:R-:W-:Y:S05]  /*3440*/  @P3 BRA `(.L_x_4082) ;  /* 0x0000002c005c3947 */ /* 0x000fea0003800000 */
[----:B------:R-:W-:Y:S01]  /*3450*/  ISETP.NE.AND P3, PT, R28, RZ, PT ;  /* 0x000000ff1c00720c */ /* 0x000fe20003f65270 */
[----:B------:R-:W-:-:S12]  /*3460*/  BSSY B2, `(.L_x_4083) ;  /* 0x0000076000027945 */ /* 0x000fd80003800000 */
[----:B------:R-:W-:Y:S05]  /*3470*/  @!P3 BRA `(.L_x_4084) ;  /* 0x0000000400d0b947 */ /* 0x000fea0003800000 */
[----:B0-----:R0:W0:Y:S01]  /*3480*/  LDS.128 R12, [R88+0x24200] ;  /* 0x02420000580c7984 */ /* 0x0010220000000c00 */
[----:B----4-:R-:W-:Y:S01]  /*3490*/  IADD3 R84, P3, R16, R145, RZ ;  /* 0x0000009110547210 */ /* 0x010fe20007f7e0ff */
[----:B------:R-:W-:Y:S04]  /*34a0*/  BSSY B3, `(.L_x_4085) ;  /* 0x0000070000037945 */ /* 0x000fe80003800000 */
[----:B---3--:R-:W-:Y:S01]  /*34b0*/  IMAD.X R85, R143, 0x1, R17, P3 ;  /* 0x000000018f557824 */ /* 0x008fe200018e0611 */
[----:B------:R-:W-:-:S13]  /*34c0*/  ISETP.GE.AND P3, PT, R228, R116, PT ;  /* 0x00000074e400720c */ /* 0x000fda0003f66270 */
[----:B------:R-:W-:Y:S05]  /*34d0*/  @P3 BRA `(.L_x_4086) ;  /* 0x0000000400b03947 */ /* 0x000fea0003800000 */
[----:B------:R-:W-:Y:S02]  /*34e0*/  SHF.R.U32.HI R82, RZ, 0x8, R83 ;  /* 0x00000008ff527819 */ /* 0x000fe40000011653 */
[----:B------:R-:W-:Y:S02]  /*34f0*/  LOP3.LUT R11, R81, 0xff, RZ, 0xc0, !PT ;  /* 0x000000ff510b7812 */ /* 0x000fe400078ec0ff */
[----:B------:R-:W-:Y:S01]  /*3500*/  SHF.R.U32.HI R164, RZ, 0x18, R81 ;  /* 0x00000018ffa47819 */ /* 0x000fe20000011651 */
[----:B------:R-:W-:Y:S01]  /*3510*/  IMAD.SHL.U32 R82, R82, 0x100, RZ ;  /* 0x0000010052527824 */ /* 0x000fe200078e00ff */
[----:B------:R-:W-:Y:S02]  /*3520*/  LOP3.LUT R80, R83, 0xff, RZ, 0xc0, !PT ;  /* 0x000000ff53507812 */ /* 0x000fe400078ec0ff */
[----:B------:R-:W-:Y:S02]  /*3530*/  SHF.R.U32.HI R161, RZ, 0x18, R83 ;  /* 0x00000018ffa17819 */ /* 0x000fe40000011653 */
[----:B------:R-:W-:-:S02]  /*3540*/  SHF.R.U32.HI R163, RZ, 0x8, R81 ;  /* 0x00000008ffa37819 */ /* 0x000fc40000011651 */
[----:B------:R-:W-:Y:S01]  /*3550*/  SHF.R.U32.HI R165, RZ, 0x10, R81 ;  /* 0x00000010ffa57819 */ /* 0x000fe20000011651 */
[----:B0-----:R-:W-:Y:S01]  /*3560*/  IMAD.MOV.U32 R81, RZ, RZ, R12 ;  /* 0x000000ffff517224 */ /* 0x001fe200078e000c */
[----:B------:R-:W-:Y:S02]  /*3570*/  SHF.R.U32.HI R162, RZ, 0x10, R83 ;  /* 0x00000010ffa27819 */ /* 0x000fe40000011653 */
[----:B------:R-:W-:Y:S01]  /*3580*/  PRMT R83, R164, 0x654, R11 ;  /* 0x00000654a4537816 */ /* 0x000fe2000000000b */
[----:B------:R-:W-:Y:S01]  /*3590*/  IMAD.MOV.U32 R11, RZ, RZ, R13 ;  /* 0x000000ffff0b7224 */ /* 0x000fe200078e000d */
[----:B------:R-:W-:Y:S01]  /*35a0*/  PRMT R161, R161, 0x654, R80 ;  /* 0x00000654a1a17816 */ /* 0x000fe20000000050 */
[----:B------:R-:W-:Y:S01]  /*35b0*/  IMAD.U32 R13, R165, 0x10000, RZ ;  /* 0x00010000a50d7824 */ /* 0x000fe200078e00ff */
[----:B------:R-:W-:Y:S02]  /*35c0*/  SHF.L.U32 R80, R163, 0x8, RZ ;  /* 0x00000008a3507819 */ /* 0x000fe400000006ff */
[----:B------:R-:W-:-:S02]  /*35d0*/  LOP3.LUT R161, R161, 0xff00, R82, 0xf8, !PT ;  /* 0x0000ff00a1a17812 */ /* 0x000fc400078ef852 */
[----:B------:R-:W-:Y:S02]  /*35e0*/  LOP3.LUT R80, R83, 0xff00, R80, 0xf8, !PT ;  /* 0x0000ff0053507812 */ /* 0x000fe400078ef850 */
[----:B------:R-:W-:Y:S02]  /*35f0*/  SHF.L.U32 R82, R162, 0x10, RZ ;  /* 0x00000010a2527819 */ /* 0x000fe400000006ff */
[----:B------:R-:W-:Y:S02]  /*3600*/  F2FP.F16.E4M3.UNPACK_B R83, R160.H1 ;  /* 0x000000a0ff53723e */ /* 0x000fe400030006ff */
[----:B------:R-:W-:Y:S02]  /*3610*/  F2FP.F16.E4M3.UNPACK_B R12, R11 ;  /* 0x0000000bff0c723e */ /* 0x000fe400020006ff */
[----:B------:R-:W-:Y:S01]  /*3620*/  LOP3.LUT R13, R80, 0xff0000, R13, 0xf8, !PT ;  /* 0x00ff0000500d7812 */ /* 0x000fe200078ef80d */
[--C-:B------:R-:W-:Y:S01]  /*3630*/  HADD2.F32 R165, -RZ, R83.reuse.H0_H0 ;  /* 0x20000053ffa57230 */ /* 0x100fe20000004100 */
[----:B------:R-:W-:Y:S01]  /*3640*/  LOP3.LUT R80, R161, 0xff0000, R82, 0xf8, !PT ;  /* 0x00ff0000a1507812 */ /* 0x000fe200078ef852 */
[--C-:B------:R-:W-:Y:S01]  /*3650*/  HADD2.F32 R82, -RZ, R12.reuse.H1_H1 ;  /* 0x3000000cff527230 */ /* 0x100fe20000004100 */
[----:B------:R-:W-:Y:S01]  /*3660*/  F2FP.F16.E4M3.UNPACK_B R162, R159.H1 ;  /* 0x0000009fffa2723e */ /* 0x000fe200030006ff */
[----:B------:R-:W-:Y:S01]  /*3670*/  HADD2.F32 R12, -RZ, R12.H0_H0 ;  /* 0x2000000cff0c7230 */ /* 0x000fe20000004100 */
[----:B------:R-:W-:Y:S01]  /*3680*/  F2FP.F16.E4M3.UNPACK_B R11, R11.H1 ;  /* 0x0000000bff0b723e */ /* 0x000fe200030006ff */
[----:B------:R-:W-:-:S02]  /*3690*/  HADD2.F32 R164, -RZ, R83.H1_H1 ;  /* 0x30000053ffa47230 */ /* 0x000fc40000004100 */
[-C--:B------:R-:W-:Y:S01]  /*36a0*/  FMUL.FTZ R167, R82, R165.reuse ;  /* 0x000000a552a77220 */ /* 0x080fe20000410000 */
        /* <DEDUP_REMOVED lines=10> */
[-C--:B------:R-:W-:Y:S01]  /*3750*/  F2FP.F16.E4M3.UNPACK_B R82, R81.reuse.H1 ;  /* 0x00000051ff52723e */ /* 0x080fe200030006ff */
[-C--:B------:R-:W-:Y:S01]  /*3760*/  FFMA.FTZ R166, R83, R162.reuse, -R166 ;  /* 0x000000a253a67223 */ /* 0x080fe200000108a6 */
[----:B------:R-:W-:Y:S01]  /*3770*/  F2FP.F16.E4M3.UNPACK_B R81, R81 ;  /* 0x00000051ff51723e */ /* 0x000fe200020006ff */
[----:B------:R-:W-:Y:S01]  /*3780*/  FFMA.FTZ R167, R161, R162, R164 ;  /* 0x000000a2a1a77223 */ /* 0x000fe200000100a4 */
[--C-:B------:R-:W-:Y:S01]  /*3790*/  HADD2.F32 R163, -RZ, R160.reuse.H1_H1 ;  /* 0x300000a0ffa37230 */ /* 0x100fe20000004100 */
[----:B------:R-:W-:Y:S01]  /*37a0*/  F2FP.F16.E4M3.UNPACK_B R161, R159 ;  /* 0x0000009fffa1723e */ /* 0x000fe200020006ff */
[----:B------:R-:W-:Y:S01]  /*37b0*/  HADD2.F32 R162, -RZ, R160.H0_H0 ;  /* 0x200000a0ffa27230 */ /* 0x000fe20000004100 */
[----:B------:R-:W-:Y:S01]  /*37c0*/  F2FP.F16.E4M3.UNPACK_B R168, R80.H1 ;  /* 0x00000050ffa8723e */ /* 0x000fe200030006ff */
[----:B------:R-:W-:-:S02]  /*37d0*/  HADD2.F32 R159, -RZ, R82.H0_H0 ;  /* 0x20000052ff9f7230 */ /* 0x000fc40000004100 */
[----:B------:R-:W-:Y:S02]  /*37e0*/  HADD2.F32 R160, -RZ, R82.H1_H1 ;  /* 0x30000052ffa07230 */ /* 0x000fe40000004100 */
[--C-:B------:R-:W-:Y:S02]  /*37f0*/  HADD2.F32 R83, -RZ, R81.reuse.H1_H1 ;  /* 0x30000051ff537230 */ /* 0x100fe40000004100 */
[-C--:B------:R-:W-:Y:S01]  /*3800*/  FMUL.FTZ R165, R159, R163.reuse ;  /* 0x000000a39fa57220 */ /* 0x080fe20000410000 */
[----:B------:R-:W-:Y:S02]  /*3810*/  HADD2.F32 R82, -RZ, R81.H0_H0 ;  /* 0x20000051ff527230 */ /* 0x000fe40000004100 */
[----:B------:R-:W-:Y:S01]  /*3820*/  FMUL.FTZ R164, R160, R163 ;  /* 0x000000a3a0a47220 */ /* 0x000fe20000410000 */
[--C-:B------:R-:W-:Y:S02]  /*3830*/  HADD2.F32 R81, -RZ, R161.reuse.H1_H1 ;  /* 0x300000a1ff517230 */ /* 0x100fe40000004100 */
[----:B------:R-:W-:Y:S01]  /*3840*/  FMUL.FTZ R163, R83, R162 ;  /* 0x000000a253a37220 */ /* 0x000fe20000410000 */
[----:B------:R-:W-:-:S02]  /*3850*/  HADD2.F32 R161, -RZ, R161.H0_H0 ;  /* 0x200000a1ffa17230 */ /* 0x000fc40000004100 */
[----:B------:R-:W-:Y:S01]  /*3860*/  FMUL.FTZ R162, R82, R162 ;  /* 0x000000a252a27220 */ /* 0x000fe20000410000 */
[-C--:B------:R-:W-:Y:S01]  /*3870*/  FFMA.FTZ R159, R159, R81.reuse, -R164 ;  /* 0x000000519f9f7223 */ /* 0x080fe200000108a4 */
[----:B------:R-:W-:Y:S01]  /*3880*/  FFMA.FTZ R160, R160, R81, R165 ;  /* 0x00000051a0a07223 */ /* 0x000fe200000100a5 */
[-C--:B------:R-:W-:Y:S01]  /*3890*/  FFMA.FTZ R81, R82, R161.reuse, -R163 ;  /* 0x000000a152517223 */ /* 0x080fe200000108a3 */
[----:B------:R-:W-:Y:S01]  /*38a0*/  FFMA.FTZ R82, R83, R161, R162 ;  /* 0x000000a153527223 */ /* 0x000fe200000100a2 */
[----:B------:R-:W-:Y:S01]  /*38b0*/  F2FP.F16.E4M3.UNPACK_B R161, R15.H1 ;  /* 0x0000000fffa1723e */ /* 0x000fe200030006ff */
[----:B------:R-:W-:Y:S01]  /*38c0*/  HADD2.F32 R165, -RZ, R168.H1_H1 ;  /* 0x300000a8ffa57230 */ /* 0x000fe20000004100 */
[----:B------:R-:W-:Y:S02]  /*38d0*/  F2FP.SATFINITE.E4M3.F32.PACK_AB_MERGE_C R83, R167, R166, RZ ;  /* 0x000000a6a753723e */ /* 0x000fe400048070ff */
[----:B------:R-:W-:Y:S01]  /*38e0*/  F2FP.SATFINITE.E4M3.F32.PACK_AB_MERGE_C R159, R160, R159, RZ ;  /* 0x0000009fa09f723e */ /* 0x000fe200048070ff */
[--C-:B------:R-:W-:Y:S01]  /*38f0*/  HADD2.F32 R162, -RZ, R161.reuse.H0_H0 ;  /* 0x200000a1ffa27230 */ /* 0x100fe20000004100 */
[----:B------:R-:W-:Y:S01]  /*3900*/  F2FP.F16.E4M3.UNPACK_B R160, R14.H1 ;  /* 0x0000000effa0723e */ /* 0x000fe200030006ff */
[----:B------:R-:W-:Y:S01]  /*3910*/  HADD2.F32 R161, -RZ, R161.H1_H1 ;  /* 0x300000a1ffa17230 */ /* 0x000fe20000004100 */
[----:B------:R-:W-:-:S02]  /*3920*/  F2FP.F16.E4M3.UNPACK_B R167, R80 ;  /* 0x00000050ffa7723e */ /* 0x000fc400020006ff */
[-C--:B------:R-:W-:Y:S01]  /*3930*/  F2FP.F16.E4M3.UNPACK_B R164, R13.reuse.H1 ;  /* 0x0000000dffa4723e */ /* 0x080fe200030006ff */
[--C-:B------:R-:W-:Y:S01]  /*3940*/  HADD2.F32 R80, -RZ, R160.reuse.H1_H1 ;  /* 0x300000a0ff507230 */ /* 0x100fe20000004100 */
[----:B------:R-:W-:Y:S01]  /*3950*/  F2FP.F16.E4M3.UNPACK_B R163, R13 ;  /* 0x0000000dffa3723e */ /* 0x000fe200020006ff */
[----:B------:R-:W-:Y:S02]  /*3960*/  HADD2.F32 R169, -RZ, R167.H1_H1 ;  /* 0x300000a7ffa97230 */ /* 0x000fe40000004100 */
[CC--:B------:R-:W-:Y:S01]  /*3970*/  FMUL.FTZ R13, R161.reuse, R165.reuse ;  /* 0x000000a5a10d7220 */ /* 0x0c0fe20000410000 */
[----:B------:R-:W-:Y:S02]  /*3980*/  HADD2.F32 R160, -RZ, R160.H0_H0 ;  /* 0x200000a0ffa07230 */ /* 0x000fe40000004100 */
[----:B------:R-:W-:Y:S01]  /*3990*/  FMUL.FTZ R170, R162, R165 ;  /* 0x000000a5a2aa7220 */ /* 0x000fe20000410000 */
[----:B------:R-:W-:Y:S02]  /*39a0*/  HADD2.F32 R166, -RZ, R164.H1_H1 ;  /* 0x300000a4ffa67230 */ /* 0x000fe40000004100 */
[----:B------:R-:W-:Y:S01]  /*39b0*/  FMUL.FTZ R171, R80, R169 ;  /* 0x000000a950ab7220 */ /* 0x000fe20000410000 */
[----:B------:R-:W-:Y:S01]  /*39c0*/  HADD2.F32 R165, -RZ, R163.H1_H1 ;  /* 0x300000a3ffa57230 */ /* 0x000fe20000004100 */
[----:B------:R-:W-:Y:S01]  /*39d0*/  F2FP.F16.E4M3.UNPACK_B R15, R15 ;  /* 0x0000000fff0f723e */ /* 0x000fe200020006ff */
[----:B------:R-:W-:Y:S01]  /*39e0*/  FMUL.FTZ R169, R160, R169 ;  /* 0x000000a9a0a97220 */ /* 0x000fe20000410000 */
[----:B------:R-:W-:Y:S01]  /*39f0*/  F2FP.F16.E4M3.UNPACK_B R14, R14 ;  /* 0x0000000eff0e723e */ /* 0x000fe200020006ff */
[-C--:B------:R-:W-:Y:S01]  /*3a00*/  FFMA.FTZ R13, R162, R166.reuse, -R13 ;  /* 0x000000a6a20d7223 */ /* 0x080fe2000001080d */
        /* <DEDUP_REMOVED lines=8> */
[----:B------:R-:W-:Y:S01]  /*3a90*/  HADD2.F32 R165, -RZ, R168.H0_H0 ;  /* 0x200000a8ffa57230 */ /* 0x000fe20000004100 */
[----:B------:R-:W-:Y:S01]  /*3aa0*/  F2FP.SATFINITE.E4M3.F32.PACK_AB_MERGE_C R13, R12, R11, R83 ;  /* 0x0000000b0c0d723e */ /* 0x000fe20004807053 */
[----:B------:R-:W-:Y:S01]  /*3ab0*/  HADD2.F32 R14, -RZ, R14.H1_H1 ;  /* 0x3000000eff0e7230 */ /* 0x000fe20000004100 */
[----:B------:R-:W-:Y:S01]  /*3ac0*/  F2FP.SATFINITE.E4M3.F32.PACK_AB_MERGE_C R12, R82, R81, R159 ;  /* 0x00000051520c723e */ /* 0x000fe2000480709f */
[----:B------:R-:W-:Y:S02]  /*3ad0*/  HADD2.F32 R167, -RZ, R167.H0_H0 ;  /* 0x200000a7ffa77230 */ /* 0x000fe40000004100 */
[----:B------:R-:W-:Y:S01]  /*3ae0*/  FMUL.FTZ R169, R160, R165 ;  /* 0x000000a5a0a97220 */ /* 0x000fe20000410000 */
[----:B------:R-:W-:-:S02]  /*3af0*/  HADD2.F32 R161, -RZ, R164.H0_H0 ;  /* 0x200000a4ffa17230 */ /* 0x000fc40000004100 */
[----:B------:R-:W-:Y:S01]  /*3b00*/  FMUL.FTZ R165, R80, R165 ;  /* 0x000000a550a57220 */ /* 0x000fe20000410000 */
[----:B------:R-:W-:Y:S02]  /*3b10*/  HADD2.F32 R163, -RZ, R163.H0_H0 ;  /* 0x200000a3ffa37230 */ /* 0x000fe40000004100 */
[-C--:B------:R-:W-:Y:S01]  /*3b20*/  FMUL.FTZ R162, R14, R167.reuse ;  /* 0x000000a70ea27220 */ /* 0x080fe20000410000 */
[C---:B------:R-:W-:Y:S01]  /*3b30*/  FMUL.FTZ R167, R15.reuse, R167 ;  /* 0x000000a70fa77220 */ /* 0x040fe20000410000 */
[-C--:B------:R-:W-:Y:S01]  /*3b40*/  FFMA.FTZ R169, R80, R161.reuse, -R169 ;  /* 0x000000a150a97223 */ /* 0x080fe200000108a9 */
[----:B------:R-:W-:Y:S01]  /*3b50*/  FFMA.FTZ R160, R160, R161, R165 ;  /* 0x000000a1a0a07223 */ /* 0x000fe200000100a5 */
[-C--:B------:R-:W-:Y:S01]  /*3b60*/  FFMA.FTZ R162, R15, R163.reuse, -R162 ;  /* 0x000000a30fa27223 */ /* 0x080fe200000108a2 */
[----:B------:R-:W-:-:S03]  /*3b70*/  FFMA.FTZ R167, R14, R163, R167 ;  /* 0x000000a30ea77223 */ /* 0x000fc600000100a7 */
[----:B------:R-:W-:Y:S02]  /*3b80*/  F2FP.SATFINITE.E4M3.F32.PACK_AB_MERGE_C R15, R160, R169, R170 ;  /* 0x000000a9a00f723e */ /* 0x000fe400048070aa */
[----:B------:R-:W-:-:S07]  /*3b90*/  F2FP.SATFINITE.E4M3.F32.PACK_AB_MERGE_C R14, R167, R162, R166 ;  /* 0x000000a2a70e723e */ /* 0x000fce00048070a6 */
.L_x_4086:
[----:B------:R-:W-:Y:S05]  /*3ba0*/  BSYNC B3 ;  /* 0x0000000000037941 */ /* 0x000fea0003800000 */
.L_x_4085:
[----:B0-----:R0:W-:Y:S02]  /*3bb0*/  ST.E.128 desc[UR50][R84.64], R12 ;  /* 0x0000000c54007985 */ /* 0x0011e4000c101d32 */
.L_x_4084:
[----:B------:R-:W-:Y:S05]  /*3bc0*/  BSYNC B2 ;  /* 0x0000000000027941 */ /* 0x000fea0003800000 */
.L_x_4083:
[----:B------:R-:W-:Y:S01]  /*3bd0*/  ISETP.NE.AND P3, PT, R29, RZ, PT ;  /* 0x000000ff1d00720c */ /* 0x000fe20003f65270 */
[----:B------:R-:W-:-:S12]  /*3be0*/  BSSY B2, `(.L_x_4087) ;  /* 0x0000078000027945 */ /* 0x000fd80003800000 */
[----:B------:R-:W-:Y:S05]  /*3bf0*/  @!P3 BRA `(.L_x_4088) ;  /* 0x0000000400d8b947 */ /* 0x000fea0003800000 */
[----:B------:R-:W5:Y:S01]  /*3c00*/  LDL R11, [R1+0x18] ;  /* 0x00001800010b7983 */ /* 0x000f620000100800 */
[----:B0-----:R-:W-:Y:S01]  /*3c10*/  IMAD.SHL.U32 R12, R227, 0x10, RZ ;  /* 0x00000010e30c7824 */ /* 0x001fe200078e00ff */
[----:B------:R-:W-:Y:S04]  /*3c20*/  BSSY B3, `(.L_x_4089) ;  /* 0x0000072000037945 */ /* 0x000fe80003800000 */
[----:B----4-:R-:W-:-:S04]  /*3c30*/  IADD3 R80, P3, R145, R12, RZ ;  /* 0x0000000c91507210 */ /* 0x010fc80007f7e0ff */
[----:B---3--:R-:W-:Y:S02]  /*3c40*/  LEA.HI.X.SX32 R81, R12, R143, 0x1, P3 ;  /* 0x0000008f0c517211 */ /* 0x008fe400018f0eff */
[----:B------:R0:W3:Y:S01]  /*3c50*/  LDS.128 R12, [R89+0x24200] ;  /* 0x02420000590c7984 */ /* 0x0000e20000000c00 */
[----:B-----5:R-:W-:-:S13]  /*3c60*/  ISETP.GE.AND P3, PT, R11, R116, PT ;  /* 0x000000740b00720c */ /* 0x020fda0003f66270 */
[----:B0--3--:R-:W-:Y:S05]  /*3c70*/  @P3 BRA `(.L_x_4090) ;  /* 0x0000000400b03947 */ /* 0x009fea0003800000 */
[----:B------:R-:W-:Y:S02]  /*3c80*/  SHF.R.U32.HI R85, RZ, 0x8, R77 ;  /* 0x00000008ff557819 */ /* 0x000fe4000001164d */
[----:B------:R-:W-:Y:S02]  /*3c90*/  SHF.R.U32.HI R83, RZ, 0x8, R79 ;  /* 0x00000008ff537819 */ /* 0x000fe4000001164f */
[--C-:B------:R-:W-:Y:S02]  /*3ca0*/  SHF.R.U32.HI R76, RZ, 0x18, R77.reuse ;  /* 0x00000018ff4c7819 */ /* 0x100fe4000001164d */
[----:B------:R-:W-:Y:S01]  /*3cb0*/  LOP3.LUT R11, R77, 0xff, RZ, 0xc0, !PT ;  /* 0x000000ff4d0b7812 */ /* 0x000fe200078ec0ff */
[----:B------:R-:W-:Y:S01]  /*3cc0*/  IMAD.SHL.U32 R83, R83, 0x100, RZ ;  /* 0x0000010053537824 */ /* 0x000fe200078e00ff */
[----:B------:R-:W-:Y:S02]  /*3cd0*/  SHF.R.U32.HI R84, RZ, 0x10, R77 ;  /* 0x00000010ff547819 */ /* 0x000fe4000001164d */
[----:B------:R-:W-:-:S02]  /*3ce0*/  SHF.R.U32.HI R78, RZ, 0x18, R79 ;  /* 0x00000018ff4e7819 */ /* 0x000fc4000001164f */
[----:B------:R-:W-:Y:S02]  /*3cf0*/  LOP3.LUT R77, R79, 0xff, RZ, 0xc0, !PT ;  /* 0x000000ff4f4d7812 */ /* 0x000fe400078ec0ff */
[----:B------:R-:W-:Y:S01]  /*3d00*/  SHF.R.U32.HI R82, RZ, 0x10, R79 ;  /* 0x00000010ff527819 */ /* 0x000fe2000001164f */
[----:B------:R-:W-:Y:S01]  /*3d10*/  IMAD.SHL.U32 R79, R85, 0x100, RZ ;  /* 0x00000100554f7824 */ /* 0x000fe200078e00ff */
[----:B------:R-:W-:Y:S01]  /*3d20*/  PRMT R76, R76, 0x654, R11 ;  /* 0x000006544c4c7816 */ /* 0x000fe2000000000b */
[----:B------:R-:W-:Y:S01]  /*3d30*/  IMAD.MOV.U32 R11, RZ, RZ, R13 ;  /* 0x000000ffff0b7224 */ /* 0x000fe200078e000d */
[----:B------:R-:W-:Y:S02]  /*3d40*/  PRMT R78, R78, 0x654, R77 ;  /* 0x000006544e4e7816 */ /* 0x000fe4000000004d */
[----:B------:R-:W-:Y:S01]  /*3d50*/  LOP3.LUT R13, R76, 0xff00, R79, 0xf8, !PT ;  /* 0x0000ff004c0d7812 */ /* 0x000fe200078ef84f */
[----:B------:R-:W-:Y:S01]  /*3d60*/  IMAD.U32 R76, R84, 0x10000, RZ ;  /* 0x00010000544c7824 */ /* 0x000fe200078e00ff */
[----:B------:R-:W-:Y:S01]  /*3d70*/  LOP3.LUT R78, R78, 0xff00, R83, 0xf8, !PT ;  /* 0x0000ff004e4e7812 */ /* 0x000fe200078ef853 */
[----:B------:R-:W-:Y:S01]  /*3d80*/  IMAD.U32 R83, R82, 0x10000, RZ ;  /* 0x0001000052537824 */ /* 0x000fe200078e00ff */
[----:B------:R-:W-:-:S02]  /*3d90*/  MOV R77, R12 ;  /* 0x0000000c004d7202 */ /* 0x000fc40000000f00 */
        /* <DEDUP_REMOVED lines=18> */
[----:B------:R-:W-:Y:S01]  /*3ec0*/  FFMA.FTZ R12, R78, R85, R159 ;  /* 0x000000554e0c7223 */ /* 0x000fe2000001009f */
[CC--:B------:R-:W-:Y:S01]  /*3ed0*/  FMUL.FTZ R160, R82.reuse, R84.reuse ;  /* 0x0000005452a07220 */ /* 0x0c0fe20000410000 */
[C---:B------:R-:W-:Y:S01]  /*3ee0*/  FMUL.FTZ R161, R79.reuse, R84 ;  /* 0x000000544fa17220 */ /* 0x040fe20000410000 */
[-C--:B------:R-:W-:Y:S01]  /*3ef0*/  F2FP.F16.E4M3.UNPACK_B R78, R77.reuse.H1 ;  /* 0x0000004dff4e723e */ /* 0x080fe200030006ff */
[----:B------:R-:W-:Y:S01]  /*3f00*/  HADD2.F32 R84, -RZ, R158.H1_H1 ;  /* 0x3000009eff547230 */ /* 0x000fe20000004100 */
[----:B------:R-:W-:Y:S01]  /*3f10*/  F2FP.F16.E4M3.UNPACK_B R77, R77 ;  /* 0x0000004dff4d723e */ /* 0x000fe200020006ff */
[-C--:B------:R-:W-:Y:S01]  /*3f20*/  FFMA.FTZ R160, R79, R83.reuse, -R160 ;  /* 0x000000534fa07223 */ /* 0x080fe200000108a0 */
[----:B------:R-:W-:Y:S01]  /*3f30*/  FFMA.FTZ R161, R82, R83, R161 ;  /* 0x0000005352a17223 */ /* 0x000fe200000100a1 */
[----:B------:R-:W-:Y:S01]  /*3f40*/  F2FP.F16.E4M3.UNPACK_B R157, R157 ;  /* 0x0000009dff9d723e */ /* 0x000fe200020006ff */
[----:B------:R-:W-:-:S02]  /*3f50*/  HADD2.F32 R83, -RZ, R78.H1_H1 ;  /* 0x3000004eff537230 */ /* 0x000fc40000004100 */
[----:B------:R-:W-:Y:S02]  /*3f60*/  HADD2.F32 R82, -RZ, R78.H0_H0 ;  /* 0x2000004eff527230 */ /* 0x000fe40000004100 */
[----:B------:R-:W-:Y:S02]  /*3f70*/  HADD2.F32 R158, -RZ, R158.H0_H0 ;  /* 0x2000009eff9e7230 */ /* 0x000fe40000004100 */
[-C--:B------:R-:W-:Y:S01]  /*3f80*/  FMUL.FTZ R159, R83, R84.reuse ;  /* 0x00000054539f7220 */ /* 0x080fe20000410000 */
[--C-:B------:R-:W-:Y:S02]  /*3f90*/  HADD2.F32 R79, -RZ, R77.reuse.H1_H1 ;  /* 0x3000004dff4f7230 */ /* 0x100fe40000004100 */
[----:B------:R-:W-:Y:S01]  /*3fa0*/  FMUL.FTZ R84, R82, R84 ;  /* 0x0000005452547220 */ /* 0x000fe20000410000 */
[----:B------:R-:W-:Y:S02]  /*3fb0*/  HADD2.F32 R78, -RZ, R77.H0_H0 ;  /* 0x2000004dff4e7230 */ /* 0x000fe40000004100 */
[----:B------:R-:W-:-:S02]  /*3fc0*/  HADD2.F32 R77, -RZ, R157.H1_H1 ;  /* 0x3000009dff4d7230 */ /* 0x000fc40000004100 */
[-C--:B------:R-:W-:Y:S01]  /*3fd0*/  FMUL.FTZ R85, R79, R158.reuse ;  /* 0x0000009e4f557220 */ /* 0x080fe20000410000 */
[----:B------:R-:W-:Y:S02]  /*3fe0*/  HADD2.F32 R157, -RZ, R157.H0_H0 ;  /* 0x2000009dff9d7230 */ /* 0x000fe40000004100 */
[----:B------:R-:W-:Y:S01]  /*3ff0*/  FMUL.FTZ R158, R78, R158 ;  /* 0x0000009e4e9e7220 */ /* 0x000fe20000410000 */
[-C--:B------:R-:W-:Y:S01]  /*4000*/  FFMA.FTZ R82, R82, R77.reuse, -R159 ;  /* 0x0000004d52527223 */ /* 0x080fe2000001089f */
[----:B------:R-:W-:Y:S01]  /*4010*/  FFMA.FTZ R83, R83, R77, R84 ;  /* 0x0000004d53537223 */ /* 0x000fe20000010054 */
[-C--:B------:R-:W-:Y:S01]  /*4020*/  FFMA.FTZ R77, R78, R157.reuse, -R85 ;  /* 0x0000009d4e4d7223 */ /* 0x080fe20000010855 */
[----:B------:R-:W-:Y:S01]  /*4030*/  FFMA.FTZ R78, R79, R157, R158 ;  /* 0x0000009d4f4e7223 */ /* 0x000fe2000001009e */
[----:B------:R-:W-:Y:S02]  /*4040*/  F2FP.F16.E4M3.UNPACK_B R84, R15.H1 ;  /* 0x0000000fff54723e */ /* 0x000fe400030006ff */
[----:B------:R-:W-:-:S02]  /*4050*/  F2FP.SATFINITE.E4M3.F32.PACK_AB_MERGE_C R79, R161, R160, RZ ;  /* 0x000000a0a14f723e */ /* 0x000fc400048070ff */
[----:B------:R-:W-:Y:S01]  /*4060*/  F2FP.F16.E4M3.UNPACK_B R161, R76.H1 ;  /* 0x0000004cffa1723e */ /* 0x000fe200030006ff */
[--C-:B------:R-:W-:Y:S01]  /*4070*/  HADD2.F32 R85, -RZ, R84.reuse.H0_H0 ;  /* 0x20000054ff557230 */ /* 0x100fe20000004100 */
[----:B------:R-:W-:Y:S01]  /*4080*/  F2FP.SATFINITE.E4M3.F32.PACK_AB_MERGE_C R82, R83, R82, RZ ;  /* 0x000000525352723e */ /* 0x000fe200048070ff */
[----:B------:R-:W-:Y:S01]  /*4090*/  HADD2.F32 R84, -RZ, R84.H1_H1 ;  /* 0x30000054ff547230 */ /* 0x000fe20000004100 */
[----:B------:R-:W-:Y:S01]  /*40a0*/  F2FP.F16.E4M3.UNPACK_B R83, R14.H1 ;  /* 0x0000000eff53723e */ /* 0x000fe200030006ff */
[--C-:B------:R-:W-:Y:S01]  /*40b0*/  HADD2.F32 R163, -RZ, R161.reuse.H1_H1 ;  /* 0x300000a1ffa37230 */ /* 0x100fe20000004100 */
[-C--:B------:R-:W-:Y:S01]  /*40c0*/  F2FP.F16.E4M3.UNPACK_B R158, R13.reuse.H1 ;  /* 0x0000000dff9e723e */ /* 0x080fe200030006ff */
        /* <DEDUP_REMOVED lines=23> */
[----:B------:R-:W-:Y:S02]  /*4240*/  HADD2.F32 R14, -RZ, R14.H1_H1 ;  /* 0x3000000eff0e7230 */ /* 0x000fe40000004100 */
[----:B------:R-:W-:Y:S01]  /*4250*/  FMUL.FTZ R83, R13, R160 ;  /* 0x000000a00d537220 */ /* 0x000fe20000410000 */
[----:B------:R-:W-:-:S02]  /*4260*/  HADD2.F32 R158, -RZ, R158.H0_H0 ;  /* 0x2000009eff9e7230 */ /* 0x000fc40000004100 */
[----:B------:R-:W-:Y:S01]  /*4270*/  FMUL.FTZ R159, R15, R161 ;  /* 0x000000a10f9f7220 */ /* 0x000fe20000410000 */
[----:B------:R-:W-:Y:S02]  /*4280*/  HADD2.F32 R157, -RZ, R157.H0_H0 ;  /* 0x2000009dff9d7230 */ /* 0x000fe40000004100 */
[----:B------:R-:W-:Y:S01]  /*4290*/  FMUL.FTZ R84, R14, R160 ;  /* 0x000000a00e547220 */ /* 0x000fe20000410000 */
[----:B------:R-:W-:Y:S01]  /*42a0*/  F2FP.SATFINITE.E4M3.F32.PACK_AB_MERGE_C R85, R85, R164, RZ ;  /* 0x000000a45555723e */ /* 0x000fe200048070ff */
        /* <DEDUP_REMOVED lines=8> */
[----:B------:R-:W-:-:S07]  /*4330*/  F2FP.SATFINITE.E4M3.F32.PACK_AB_MERGE_C R15, R162, R159, R163 ;  /* 0x0000009fa20f723e */ /* 0x000fce00048070a3 */
.L_x_4090:
[----:B------:R-:W-:Y:S05]  /*4340*/  BSYNC B3 ;  /* 0x0000000000037941 */ /* 0x000fea0003800000 */
.L_x_4089:
[----:B------:R0:W-:Y:S02]  /*4350*/  ST.E.128 desc[UR50][R80.64], R12 ;  /* 0x0000000c50007985 */ /* 0x0001e4000c101d32 */
.L_x_4088:
[----:B------:R-:W-:Y:S05]  /*4360*/  BSYNC B2 ;  /* 0x0000000000027941 */ /* 0x000fea0003800000 */
.L_x_4087:
[----:B------:R-:W-:Y:S01]  /*4370*/  ISETP.NE.AND P3, PT, R30, RZ, PT ;  /* 0x000000ff1e00720c */ /* 0x000fe20003f65270 */
[----:B------:R-:W-:-:S12]  /*4380*/  BSSY B2, `(.L_x_4091) ;  /* 0x0000079000027945 */ /* 0x000fd80003800000 */
[----:B------:R-:W-:Y:S05]  /*4390*/  @!P3 BRA `(.L_x_4092) ;  /* 0x0000000400dcb947 */ /* 0x000fea0003800000 */
[----:B0-----:R-:W5:Y:S04]  /*43a0*/  LDL R12, [R1] ;  /* 0x00000000010c7983 */ /* 0x001f680000100800 */
[----:B------:R-:W2:Y:S01]  /*43b0*/  LDL R11, [R1+0x20] ;  /* 0x00002000010b7983 */ /* 0x000ea20000100800 */
[----:B------:R-:W-:Y:S01]  /*43c0*/  BSSY B3, `(.L_x_4093) ;  /* 0x0000073000037945 */ /* 0x000fe20003800000 */
[----:B-----5:R-:W-:-:S05]  /*43d0*/  IMAD.SHL.U32 R12, R12, 0x10, RZ ;  /* 0x000000100c0c7824 */ /* 0x020fca00078e00ff */
[----:B----4-:R-:W-:-:S04]  /*43e0*/  IADD3 R76, P3, R145, R12, RZ ;  /* 0x0000000c914c7210 */ /* 0x010fc80007f7e0ff */
[----:B---3--:R-:W-:Y:S02]  /*43f0*/  LEA.HI.X.SX32 R77, R12, R143, 0x1, P3 ;  /* 0x0000008f0c4d7211 */ /* 0x008fe400018f0eff */
[----:B------:R0:W3:Y:S01]  /*4400*/  LDS.128 R12, [R88+0x26a00] ;  /* 0x026a0000580c7984 */ /* 0x0000e20000000c00 */
[----:B--2---:R-:W-:-:S13]  /*4410*/  ISETP.GE.AND P3, PT, R11, R116, PT ;  /* 0x000000740b00720c */ /* 0x004fda0003f66270 */
[----:B0-----:R-:W-:Y:S05]  /*4420*/  @P3 BRA `(.L_x_4094) ;  /* 0x0000000400b03947 */ /* 0x001fea0003800000 */
[----:B------:R-:W-:Y:S02]  /*4430*/  SHF.R.U32.HI R81, RZ, 0x8, R73 ;  /* 0x00000008ff517819 */ /* 0x000fe40000011649 */
[----:B------:R-:W-:Y:S02]  /*4440*/  LOP3.LUT R72, R75, 0xff, RZ, 0xc0, !PT ;  /* 0x000000ff4b487812 */ /* 0x000fe400078ec0ff */
[--C-:B------:R-:W-:Y:S02]  /*4450*/  SHF.R.U32.HI R79, RZ, 0x18, R75.reuse ;  /* 0x00000018ff4f7819 */ /* 0x100fe4000001164b */
[----:B------:R-:W-:Y:S02]  /*4460*/  SHF.R.U32.HI R74, RZ, 0x8, R75 ;  /* 0x00000008ff4a7819 */ /* 0x000fe4000001164b */
[----:B------:R-:W-:Y:S02]  /*4470*/  LOP3.LUT R11, R73, 0xff, RZ, 0xc0, !PT ;  /* 0x000000ff490b7812 */ /* 0x000fe400078ec0ff */
[----:B------:R-:W-:-:S02]  /*4480*/  SHF.R.U32.HI R80, RZ, 0x18, R73 ;  /* 0x00000018ff507819 */ /* 0x000fc40000011649 */
[----:B------:R-:W-:Y:S01]  /*4490*/  SHF.R.U32.HI R82, RZ, 0x10, R73 ;  /* 0x00000010ff527819 */ /* 0x000fe20000011649 */
[----:B---3--:R-:W-:Y:S01]  /*44a0*/  IMAD.MOV.U32 R73, RZ, RZ, R12 ;  /* 0x000000ffff497224 */ /* 0x008fe200078e000c */
[----:B------:R-:W-:Y:S01]  /*44b0*/  PRMT R79, R79, 0x654, R72 ;  /* 0x000006544f4f7816 */ /* 0x000fe20000000048 */
[----:B------:R-:W-:Y:S01]  /*44c0*/  IMAD.SHL.U32 R72, R81, 0x100, RZ ;  /* 0x0000010051487824 */ /* 0x000fe200078e00ff */
[----:B------:R-:W-:Y:S02]  /*44d0*/  SHF.R.U32.HI R78, RZ, 0x10, R75 ;  /* 0x00000010ff4e7819 */ /* 0x000fe4000001164b */
[----:B------:R-:W-:Y:S02]  /*44e0*/  SHF.L.U32 R74, R74, 0x8, RZ ;  /* 0x000000084a4a7819 */ /* 0x000fe400000006ff */
[----:B------:R-:W-:Y:S01]  /*44f0*/  PRMT R75, R80, 0x654, R11 ;  /* 0x00000654504b7816 */ /* 0x000fe2000000000b */
[----:B------:R-:W-:Y:S01]  /*4500*/  IMAD.MOV.U32 R11, RZ, RZ, R13 ;  /* 0x000000ffff0b7224 */ /* 0x000fe200078e000d */
[----:B------:R-:W-:Y:S01]  /*4510*/  LOP3.LUT R79, R79, 0xff00, R74, 0xf8, !PT ;  /* 0x0000ff004f4f7812 */ /* 0x000fe200078ef84a */
[----:B------:R-:W-:Y:S01]  /*4520*/  IMAD.U32 R13, R82, 0x10000, RZ ;  /* 0x00010000520d7824 */ /* 0x000fe200078e00ff */
[----:B------:R-:W-:Y:S01]  /*4530*/  LOP3.LUT R72, R75, 0xff00, R72, 0xf8, !PT ;  /* 0x0000ff004b487812 */ /* 0x000fe200078ef848 */
[----:B------:R-:W-:Y:S01]  /*4540*/  IMAD.U32 R74, R78, 0x10000, RZ ;  /* 0x000100004e4a7824 */ /* 0x000fe200078e00ff */
[----:B------:R-:W-:-:S02]  /*4550*/  F2FP.F16.E4M3.UNPACK_B R75, R156.H1 ;  /* 0x0000009cff4b723e */ /* 0x000fc400030006ff */
        /* <DEDUP_REMOVED lines=8> */
[----:B------:R-:W-:Y:S02]  /*45e0*/  HADD2.F32 R80, -RZ, R75.H1_H1 ;  /* 0x3000004bff507230 */ /* 0x000fe40000004100 */
        /* <DEDUP_REMOVED lines=17> */
[--C-:B------:R-:W-:Y:S01]  /*4700*/  HADD2.F32 R79, -RZ, R74.reuse.H1_H1 ;  /* 0x3000004aff4f7230 */ /* 0x100fe20000004100 */
[----:B------:R-:W-:Y:S01]  /*4710*/  F2FP.F16.E4M3.UNPACK_B R84, R72.H1 ;  /* 0x00000048ff54723e */ /* 0x000fe200030006ff */
[----:B------:R-:W-:Y:S01]  /*4720*/  HADD2.F32 R78, -RZ, R74.H0_H0 ;  /* 0x2000004aff4e7230 */ /* 0x000fe20000004100 */
[----:B------:R-:W-:Y:S01]  /*4730*/  F2FP.SATFINITE.E4M3.F32.PACK_AB_MERGE_C R158, R85, R82, RZ ;  /* 0x00000052559e723e */ /* 0x000fe200048070ff */
[----:B------:R-:W-:-:S02]  /*4740*/  HADD2.F32 R74, -RZ, R73.H0_H0 ;  /* 0x20000049ff4a7230 */ /* 0x000fc40000004100 */
[CC--:B------:R-:W-:Y:S01]  /*4750*/  FMUL.FTZ R83, R79.reuse, R80.reuse ;  /* 0x000000504f537220 */ /* 0x0c0fe20000410000 */
[----:B------:R-:W-:Y:S02]  /*4760*/  HADD2.F32 R75, -RZ, R73.H1_H1 ;  /* 0x30000049ff4b7230 */ /* 0x000fe40000004100 */
[C---:B------:R-:W-:Y:S01]  /*4770*/  FMUL.FTZ R80, R78.reuse, R80 ;  /* 0x000000504e507220 */ /* 0x040fe20000410000 */
[--C-:B------:R-:W-:Y:S02]  /*4780*/  HADD2.F32 R73, -RZ, R155.reuse.H1_H1 ;  /* 0x3000009bff497230 */ /* 0x100fe40000004100 */
[----:B------:R-:W-:Y:S02]  /*4790*/  HADD2.F32 R156, -RZ, R156.H0_H0 ;  /* 0x2000009cff9c7230 */ /* 0x000fe40000004100 */
[----:B------:R-:W-:Y:S02]  /*47a0*/  HADD2.F32 R155, -RZ, R155.H0_H0 ;  /* 0x2000009bff9b7230 */ /* 0x000fe40000004100 */
[-C--:B------:R-:W-:Y:S01]  /*47b0*/  FFMA.FTZ R83, R78, R73.reuse, -R83 ;  /* 0x000000494e537223 */ /* 0x080fe20000010853 */
[----:B------:R-:W-:Y:S01]  /*47c0*/  FFMA.FTZ R80, R79, R73, R80 ;  /* 0x000000494f507223 */ /* 0x000fe20000010050 */
[CC--:B------:R-:W-:Y:S01]  /*47d0*/  FMUL.FTZ R81, R75.reuse, R156.reuse ;  /* 0x0000009c4b517220 */ /* 0x0c0fe20000410000 */
[-C--:B------:R-:W-:Y:S01]  /*47e0*/  F2FP.F16.E4M3.UNPACK_B R78, R15.reuse.H1 ;  /* 0x0000000fff4e723e */ /* 0x080fe200030006ff */
[C---:B------:R-:W-:Y:S01]  /*47f0*/  FMUL.FTZ R156, R74.reuse, R156 ;  /* 0x0000009c4a9c7220 */ /* 0x040fe20000410000 */
[----:B------:R-:W-:Y:S01]  /*4800*/  F2FP.F16.E4M3.UNPACK_B R15, R15 ;  /* 0x0000000fff0f723e */ /* 0x000fe200020006ff */
[----:B------:R-:W-:Y:S01]  /*4810*/  FFMA.FTZ R73, R74, R155, -R81 ;  /* 0x0000009b4a497223 */ /* 0x000fe20000010851 */
[----:B------:R-:W-:Y:S01]  /*4820*/  F2FP.SATFINITE.E4M3.F32.PACK_AB_MERGE_C R157, R80, R83, RZ ;  /* 0x00000053509d723e */ /* 0x000fe200048070ff */
[----:B------:R-:W-:Y:S01]  /*4830*/  FFMA.FTZ R74, R75, R155, R156 ;  /* 0x0000009b4b4a7223 */ /* 0x000fe2000001009c */
[--C-:B------:R-:W-:Y:S01]  /*4840*/  HADD2.F32 R79, -RZ, R78.reuse.H0_H0 ;  /* 0x2000004eff4f7230 */ /* 0x100fe20000004100 */
[-C--:B------:R-:W-:Y:S01]  /*4850*/  F2FP.F16.E4M3.UNPACK_B R81, R13.reuse.H1 ;  /* 0x0000000dff51723e */ /* 0x080fe200030006ff */
[----:B------:R-:W-:Y:S01]  /*4860*/  HADD2.F32 R78, -RZ, R78.H1_H1 ;  /* 0x3000004eff4e7230 */ /* 0x000fe20000004100 */
        /* <DEDUP_REMOVED lines=12> */
[-C--:B------:R-:W-:Y:S01]  /*4930*/  FMUL.FTZ R156, R72, R85.reuse ;  /* 0x00000055489c7220 */ /* 0x080fe20000410000 */
[----:B------:R-:W-:Y:S01]  /*4940*/  F2FP.F16.E4M3.UNPACK_B R14, R14 ;  /* 0x0000000eff0e723e */ /* 0x000fe200020006ff */
[----:B------:R-:W-:Y:S01]  /*4950*/  FMUL.FTZ R85, R75, R85 ;  /* 0x000000554b557220 */ /* 0x000fe20000410000 */
[----:B------:R-:W-:-:S02]  /*4960*/  HADD2.F32 R84, -RZ, R84.H0_H0 ;  /* 0x20000054ff547230 */ /* 0x000fc40000004100 */
[-C--:B------:R-:W-:Y:S01]  /*4970*/  FFMA.FTZ R156, R75, R13.reuse, -R156 ;  /* 0x0000000d4b9c7223 */ /* 0x080fe2000001089c */
[----:B------:R-:W-:Y:S02]  /*4980*/  HADD2.F32 R83, -RZ, R83.H0_H0 ;  /* 0x20000053ff537230 */ /* 0x000fe40000004100 */
        /* <DEDUP_REMOVED lines=11> */
[-C--:B------:R-:W-:Y:S01]  /*4a40*/  FMUL.FTZ R78, R14, R83.reuse ;  /* 0x000000530e4e7220 */ /* 0x080fe20000410000 */
[C---:B------:R-:W-:Y:S01]  /*4a50*/  FMUL.FTZ R84, R72.reuse, R84 ;  /* 0x0000005448547220 */ /* 0x040fe20000410000 */
[C---:B------:R-:W-:Y:S01]  /*4a60*/  FMUL.FTZ R83, R13.reuse, R83 ;  /* 0x000000530d537220 */ /* 0x040fe20000410000 */
[-C--:B------:R-:W-:Y:S01]  /*4a70*/  FFMA.FTZ R75, R72, R81.reuse, -R75 ;  /* 0x00000051484b7223 */ /* 0x080fe2000001084b */
[-C--:B------:R-:W-:Y:S01]  /*4a80*/  FFMA.FTZ R78, R13, R80.reuse, -R78 ;  /* 0x000000500d4e7223 */ /* 0x080fe2000001084e */
[----:B------:R-:W-:Y:S01]  /*4a90*/  FFMA.FTZ R84, R15, R81, R84 ;  /* 0x000000510f547223 */ /* 0x000fe20000010054 */
[----:B------:R-:W-:Y:S01]  /*4aa0*/  FFMA.FTZ R83, R14, R80, R83 ;  /* 0x000000500e537223 */ /* 0x000fe20000010053 */
[----:B------:R-:W-:-:S02]  /*4ab0*/  F2FP.SATFINITE.E4M3.F32.PACK_AB_MERGE_C R13, R12, R11, R158 ;  /* 0x0000000b0c0d723e */ /* 0x000fc4000480709e */
[----:B------:R-:W-:Y:S02]  /*4ac0*/  F2FP.SATFINITE.E4M3.F32.PACK_AB_MERGE_C R12, R74, R73, R157 ;  /* 0x000000494a0c723e */ /* 0x000fe4000480709d */
[----:B------:R-:W-:Y:S02]  /*4ad0*/  F2FP.SATFINITE.E4M3.F32.PACK_AB_MERGE_C R14, R83, R78, R85 ;  /* 0x0000004e530e723e */ /* 0x000fe40004807055 */
[----:B------:R-:W-:-:S07]  /*4ae0*/  F2FP.SATFINITE.E4M3.F32.PACK_AB_MERGE_C R15, R84, R75, R79 ;  /* 0x0000004b540f723e */ /* 0x000fce000480704f */
.L_x_4094:
[----:B------:R-:W-:Y:S05]  /*4af0*/  BSYNC B3 ;  /* 0x0000000000037941 */ /* 0x000fea0003800000 */
.L_x_4093:
[----:B---3--:R0:W-:Y:S02]  /*4b00*/  ST.E.128 desc[UR50][R76.64], R12 ;  /* 0x0000000c4c007985 */ /* 0x0081e4000c101d32 */
.L_x_4092:
[----:B------:R-:W-:Y:S05]  /*4b10*/  BSYNC B2 ;  /* 0x0000000000027941 */ /* 0x000fea0003800000 */
.L_x_4091:
[----:B------:R-:W-:Y:S01]  /*4b20*/  ISETP.NE.AND P3, PT, R31, RZ, PT ;  /* 0x000000ff1f00720c */ /* 0x000fe20003f65270 */
[----:B------:R-:W-:-:S12]  /*4b30*/  BSSY B2, `(.L_x_4095) ;  /* 0x0000078000027945 */ /* 0x000fd80003800000 */
[----:B------:R-:W-:Y:S05]  /*4b40*/  @!P3 BRA `(.L_x_4096) ;  /* 0x0000000400d8b947 */ /* 0x000fea0003800000 */
[----:B0-----:R-:W3:Y:S04]  /*4b50*/  LDL R12, [R1+0xc] ;  /* 0x00000c00010c7983 */ /* 0x001ee80000100800 */
[----:B------:R-:W5:Y:S01]  /*4b60*/  LDL R11, [R1+0x24] ;  /* 0x00002400010b7983 */ /* 0x000f620000100800 */
[----:B----4-:R-:W-:Y:S01]  /*4b70*/  IADD3 R72, P3, R23, R145, RZ ;  /* 0x0000009117487210 */ /* 0x010fe20007f7e0ff */
[----:B------:R-:W-:Y:S03]  /*4b80*/  BSSY B3, `(.L_x_4097) ;  /* 0x0000071000037945 */ /* 0x000fe60003800000 */
[----:B---3--:R-:W-:Y:S02]  /*4b90*/  IADD3.X R73, R143, R12, RZ, P3, !PT ;  /* 0x0000000c8f497210 */ /* 0x008fe40001ffe4ff */
[----:B------:R0:W3:Y:S01]  /*4ba0*/  LDS.128 R12, [R89+0x26a00] ;  /* 0x026a0000590c7984 */ /* 0x0000e20000000c00 */
[----:B-----5:R-:W-:-:S13]  /*4bb0*/  ISETP.GE.AND P3, PT, R11, R116, PT ;  /* 0x000000740b00720c */ /* 0x020fda0003f66270 */
[----:B0-----:R-:W-:Y:S05]  /*4bc0*/  @P3 BRA `(.L_x_4098) ;  /* 0x0000000400b03947 */ /* 0x001fea0003800000 */
[--C-:B------:R-:W-:Y:S02]  /*4bd0*/  SHF.R.U32.HI R70, RZ, 0x8, R69.reuse ;  /* 0x00000008ff467819 */ /* 0x100fe40000011645 */
[----:B------:R-:W-:Y:S02]  /*4be0*/  SHF.R.U32.HI R78, RZ, 0x18, R69 ;  /* 0x00000018ff4e7819 */ /* 0x000fe40000011645 */
[----:B------:R-:W-:Y:S01]  /*4bf0*/  LOP3.LUT R11, R69, 0xff, RZ, 0xc0, !PT ;  /* 0x000000ff450b7812 */ /* 0x000fe200078ec0ff */
[----:B------:R-:W-:Y:S01]  /*4c00*/  IMAD.SHL.U32 R70, R70, 0x100, RZ ;  /* 0x0000010046467824 */ /* 0x000fe200078e00ff */
[--C-:B------:R-:W-:Y:S02]  /*4c10*/  SHF.R.U32.HI R74, RZ, 0x8, R71.reuse ;  /* 0x00000008ff4a7819 */ /* 0x100fe40000011647 */
[----:B------:R-:W-:Y:S02]  /*4c20*/  SHF.R.U32.HI R77, RZ, 0x18, R71 ;  /* 0x00000018ff4d7819 */ /* 0x000fe40000011647 */
[----:B------:R-:W-:Y:S01]  /*4c30*/  LOP3.LUT R68, R71, 0xff, RZ, 0xc0, !PT ;  /* 0x000000ff47447812 */ /* 0x000fe200078ec0ff */
[----:B------:R-:W-:Y:S01]  /*4c40*/  IMAD.SHL.U32 R74, R74, 0x100, RZ ;  /* 0x000001004a4a7824 */ /* 0x000fe200078e00ff */
[----:B------:R-:W-:-:S02]  /*4c50*/  SHF.R.U32.HI R76, RZ, 0x10, R69 ;  /* 0x00000010ff4c7819 */ /* 0x000fc40000011645 */
[----:B------:R-:W-:Y:S02]  /*4c60*/  SHF.R.U32.HI R75, RZ, 0x10, R71 ;  /* 0x00000010ff4b7819 */ /* 0x000fe40000011647 */
[----:B------:R-:W-:Y:S01]  /*4c70*/  PRMT R69, R78, 0x654, R11 ;  /* 0x000006544e457816 */ /* 0x000fe2000000000b */
[----:B---3--:R-:W-:Y:S01]  /*4c80*/  IMAD.MOV.U32 R11, RZ, RZ, R13 ;  /* 0x000000ffff0b7224 */ /* 0x008fe200078e000d */
[----:B------:R-:W-:Y:S01]  /*4c90*/  PRMT R71, R77, 0x654, R68 ;  /* 0x000006544d477816 */ /* 0x000fe20000000044 */
[----:B------:R-:W-:Y:S01]  /*4ca0*/  IMAD.MOV.U32 R68, RZ, RZ, R12 ;  /* 0x000000ffff447224 */ /* 0x000fe200078e000c */
[----:B------:R-:W-:Y:S01]  /*4cb0*/  LOP3.LUT R13, R69, 0xff00, R70, 0xf8, !PT ;  /* 0x0000ff00450d7812 */ /* 0x000fe200078ef846 */
[----:B------:R-:W-:Y:S01]  /*4cc0*/  IMAD.U32 R69, R75, 0x10000, RZ ;  /* 0x000100004b457824 */ /* 0x000fe200078e00ff */
[----:B------:R-:W-:Y:S02]  /*4cd0*/  LOP3.LUT R74, R71, 0xff00, R74, 0xf8, !PT ;  /* 0x0000ff00474a7812 */ /* 0x000fe400078ef84a */
[----:B------:R-:W-:-:S02]  /*4ce0*/  F2FP.F16.E4M3.UNPACK_B R71, R154.H1 ;  /* 0x0000009aff47723e */ /* 0x000fc400030006ff */
[----:B------:R-:W-:Y:S02]  /*4cf0*/  F2FP.F16.E4M3.UNPACK_B R12, R11 ;  /* 0x0000000bff0c723e */ /* 0x000fe400020006ff */
[----:B------:R-:W-:Y:S01]  /*4d00*/  LOP3.LUT R78, R74, 0xff0000, R69, 0xf8, !PT ;  /* 0x00ff00004a4e7812 */ /* 0x000fe200078ef845 */
[--C-:B------:R-:W-:Y:S01]  /*4d10*/  HADD2.F32 R77, -RZ, R71.reuse.H1_H1 ;  /* 0x30000047ff4d7230 */ /* 0x100fe20000004100 */
[----:B------:R-:W-:Y:S01]  /*4d20*/  SHF.L.U32 R70, R76, 0x10, RZ ;  /* 0x000000104c467819 */ /* 0x000fe200000006ff */
[----:B------:R-:W-:Y:S01]  /*4d30*/  HADD2.F32 R76, -RZ, R71.H0_H0 ;  /* 0x20000047ff4c7230 */ /* 0x000fe20000004100 */
[----:B------:R-:W-:Y:S01]  /*4d40*/  F2FP.F16.E4M3.UNPACK_B R74, R153.H1 ;  /* 0x00000099ff4a723e */ /* 0x000fe200030006ff */
[--C-:B------:R-:W-:Y:S01]  /*4d50*/  HADD2.F32 R69, -RZ, R12.reuse.H1_H1 ;  /* 0x3000000cff457230 */ /* 0x100fe20000004100 */
[----:B------:R-:W-:Y:S01]  /*4d60*/  F2FP.F16.E4M3.UNPACK_B R11, R11.H1 ;  /* 0x0000000bff0b723e */ /* 0x000fe200030006ff */
[----:B------:R-:W-:Y:S01]  /*4d70*/  HADD2.F32 R12, -RZ, R12.H0_H0 ;  /* 0x2000000cff0c7230 */ /* 0x000fe20000004100 */
[----:B------:R-:W-:Y:S01]  /*4d80*/  LOP3.LUT R13, R13, 0xff0000, R70, 0xf8, !PT ;  /* 0x00ff00000d0d7812 */ /* 0x000fe200078ef846 */
[----:B------:R-:W-:-:S02]  /*4d90*/  HADD2.F32 R75, -RZ, R74.H0_H0 ;  /* 0x2000004aff4b7230 */ /* 0x000fc40000004100 */
[CC--:B------:R-:W-:Y:S01]  /*4da0*/  FMUL.FTZ R79, R69.reuse, R76.reuse ;  /* 0x0000004c454f7220 */ /* 0x0c0fe20000410000 */
[--C-:B------:R-:W-:Y:S02]  /*4db0*/  HADD2.F32 R71, -RZ, R11.reuse.H1_H1 ;  /* 0x3000000bff477230 */ /* 0x100fe40000004100 */
[C---:B------:R-:W-:Y:S01]  /*4dc0*/  FMUL.FTZ R76, R12.reuse, R76 ;  /* 0x0000004c0c4c7220 */ /* 0x040fe20000410000 */
[----:B------:R-:W-:Y:S02]  /*4dd0*/  HADD2.F32 R70, -RZ, R11.H0_H0 ;  /* 0x2000000bff467230 */ /* 0x000fe40000004100 */
[-C--:B------:R-:W-:Y:S01]  /*4de0*/  FFMA.FTZ R11, R12, R75.reuse, -R79 ;  /* 0x0000004b0c0b7223 */ /* 0x080fe2000001084f */
[----:B------:R-:W-:Y:S02]  /*4df0*/  HADD2.F32 R74, -RZ, R74.H1_H1 ;  /* 0x3000004aff4a7230 */ /* 0x000fe40000004100 */
[----:B------:R-:W-:Y:S01]  /*4e00*/  FFMA.FTZ R12, R69, R75, R76 ;  /* 0x0000004b450c7223 */ /* 0x000fe2000001004c */
[-C--:B------:R-:W-:Y:S01]  /*4e10*/  FMUL.FTZ R79, R71, R77.reuse ;  /* 0x0000004d474f7220 */ /* 0x080fe20000410000 */
[----:B------:R-:W-:Y:S01]  /*4e20*/  FMUL.FTZ R80, R70, R77 ;  /* 0x0000004d46507220 */ /* 0x000fe20000410000 */
[----:B------:R-:W-:-:S02]  /*4e30*/  F2FP.F16.E4M3.UNPACK_B R154, R154 ;  /* 0x0000009aff9a723e */ /* 0x000fc400020006ff */
[----:B------:R-:W-:Y:S01]  /*4e40*/  F2FP.F16.E4M3.UNPACK_B R69, R68.H1 ;  /* 0x00000044ff45723e */ /* 0x000fe200030006ff */
[-C--:B------:R-:W-:Y:S01]  /*4e50*/  FFMA.FTZ R79, R70, R74.reuse, -R79 ;  /* 0x0000004a464f7223 */ /* 0x080fe2000001084f */
[----:B------:R-:W-:Y:S01]  /*4e60*/  FFMA.FTZ R84, R71, R74, R80 ;  /* 0x0000004a47547223 */ /* 0x000fe20000010050 */
[----:B------:R-:W-:Y:S01]  /*4e70*/  F2FP.F16.E4M3.UNPACK_B R68, R68 ;  /* 0x00000044ff44723e */ /* 0x000fe200020006ff */
[----:B------:R-:W-:Y:S01]  /*4e80*/  HADD2.F32 R75, -RZ, R154.H1_H1 ;  /* 0x3000009aff4b7230 */ /* 0x000fe20000004100 */
[----:B------:R-:W-:Y:S01]  /*4e90*/  F2FP.F16.E4M3.UNPACK_B R153, R153 ;  /* 0x00000099ff99723e */ /* 0x000fe200020006ff */
[--C-:B------:R-:W-:Y:S02]  /*4ea0*/  HADD2.F32 R70, -RZ, R69.reuse.H0_H0 ;  /* 0x20000045ff467230 */ /* 0x100fe40000004100 */
[----:B------:R-:W-:Y:S02]  /*4eb0*/  HADD2.F32 R71, -RZ, R69.H1_H1 ;  /* 0x30000045ff477230 */ /* 0x000fe40000004100 */
[----:B------:R-:W-:-:S02]  /*4ec0*/  HADD2.F32 R69, -RZ, R68.H0_H0 ;  /* 0x20000044ff457230 */ /* 0x000fc40000004100 */
[CC--:B------:R-:W-:Y:S01]  /*4ed0*/  FMUL.FTZ R80, R70.reuse, R75.reuse ;  /* 0x0000004b46507220 */ /* 0x0c0fe20000410000 */
[--C-:B------:R-:W-:Y:S02]  /*4ee0*/  HADD2.F32 R74, -RZ, R153.reuse.H1_H1 ;  /* 0x30000099ff4a7230 */ /* 0x100fe40000004100 */
[C---:B------:R-:W-:Y:S01]  /*4ef0*/  FMUL.FTZ R77, R71.reuse, R75 ;  /* 0x0000004b474d7220 */ /* 0x040fe20000410000 */
[----:B------:R-:W-:Y:S02]  /*4f00*/  HADD2.F32 R154, -RZ, R154.H0_H0 ;  /* 0x2000009aff9a7230 */ /* 0x000fe40000004100 */
[----:B------:R-:W-:Y:S02]  /*4f10*/  HADD2.F32 R68, -RZ, R68.H1_H1 ;  /* 0x30000044ff447230 */ /* 0x000fe40000004100 */
[-C--:B------:R-:W-:Y:S01]  /*4f20*/  FFMA.FTZ R77, R70, R74.reuse, -R77 ;  /* 0x0000004a464d7223 */ /* 0x080fe2000001084d */
[----:B------:R-:W-:Y:S02]  /*4f30*/  HADD2.F32 R153, -RZ, R153.H0_H0 ;  /* 0x20000099ff997230 */ /* 0x000fe40000004100 */
[----:B------:R-:W-:Y:S01]  /*4f40*/  FFMA.FTZ R80, R71, R74, R80 ;  /* 0x0000004a47507223 */ /* 0x000fe20000010050 */
[-C--:B------:R-:W-:Y:S01]  /*4f50*/  FMUL.FTZ R75, R69, R154.reuse ;  /* 0x0000009a454b7220 */ /* 0x080fe20000410000 */
[----:B------:R-:W-:Y:S01]  /*4f60*/  FMUL.FTZ R76, R68, R154 ;  /* 0x0000009a444c7220 */ /* 0x000fe20000410000 */
[----:B------:R-:W-:-:S02]  /*4f70*/  F2FP.F16.E4M3.UNPACK_B R74, R13 ;  /* 0x0000000dff4a723e */ /* 0x000fc400020006ff */
[----:B------:R-:W-:Y:S01]  /*4f80*/  F2FP.SATFINITE.E4M3.F32.PACK_AB_MERGE_C R85, R80, R77, RZ ;  /* 0x0000004d5055723e */ /* 0x000fe200048070ff */
[----:B------:R-:W-:Y:S01]  /*4f90*/  FFMA.FTZ R81, R69, R153, -R76 ;  /* 0x0000009945517223 */ /* 0x000fe2000001084c */
[----:B------:R-:W-:Y:S01]  /*4fa0*/  F2FP.F16.E4M3.UNPACK_B R69, R15.H1 ;  /* 0x0000000fff45723e */ /* 0x000fe200030006ff */
[----:B------:R-:W-:Y:S01]  /*4fb0*/  FFMA.FTZ R82, R68, R153, R75 ;  /* 0x0000009944527223 */ /* 0x000fe2000001004b */
[----:B------:R-:W-:Y:S02]  /*4fc0*/  F2FP.F16.E4M3.UNPACK_B R77, R78.H1 ;  /* 0x0000004eff4d723e */ /* 0x000fe400030006ff */
[----:B------:R-:W-:Y:S01]  /*4fd0*/  F2FP.F16.E4M3.UNPACK_B R75, R13.H1 ;  /* 0x0000000dff4b723e */ /* 0x000fe200030006ff */
[----:B------:R-:W-:Y:S01]  /*4fe0*/  HADD2.F32 R71, -RZ, R69.H1_H1 ;  /* 0x30000045ff477230 */ /* 0x000fe20000004100 */
[----:B------:R-:W-:Y:S01]  /*4ff0*/  F2FP.F16.E4M3.UNPACK_B R68, R14.H1 ;  /* 0x0000000eff44723e */ /* 0x000fe200030006ff */
[----:B------:R-:W-:Y:S01]  /*5000*/  HADD2.F32 R80, -RZ, R77.H1_H1 ;  /* 0x3000004dff507230 */ /* 0x000fe20000004100 */
[----:B------:R-:W-:Y:S01]  /*5010*/  F2FP.F16.E4M3.UNPACK_B R78, R78 ;  /* 0x0000004eff4e723e */ /* 0x000fe200020006ff */
[----:B------:R-:W-:Y:S01]  /*5020*/  HADD2.F32 R70, -RZ, R69.H0_H0 ;  /* 0x20000045ff467230 */ /* 0x000fe20000004100 */
[----:B------:R-:W-:Y:S01]  /*5030*/  F2FP.SATFINITE.E4M3.F32.PACK_AB_MERGE_C R153, R84, R79, RZ ;  /* 0x0000004f5499723e */ /* 0x000fe200048070ff */
[----:B------:R-:W-:-:S02]  /*5040*/  HADD2.F32 R76, -RZ, R75.H1_H1 ;  /* 0x3000004bff4c7230 */ /* 0x000fc40000004100 */
[-C--:B------:R-:W-:Y:S01]  /*5050*/  FMUL.FTZ R13, R71, R80.reuse ;  /* 0x00000050470d7220 */ /* 0x080fe20000410000 */
[----:B------:R-:W-:Y:S02]  /*5060*/  HADD2.F32 R69, -RZ, R68.H1_H1 ;  /* 0x30000044ff457230 */ /* 0x000fe40000004100 */
        /* <DEDUP_REMOVED lines=8> */
[C---:B------:R-:W-:Y:S01]  /*50f0*/  FMUL.FTZ R70, R68.reuse, R79 ;  /* 0x0000004f44467220 */ /* 0x040fe20000410000 */
[----:B------:R-:W-:Y:S01]  /*5100*/  FFMA.FTZ R79, R71, R76, R80 ;  /* 0x0000004c474f7223 */ /* 0x000fe20000010050 */
[----:B------:R-:W-:Y:S01]  /*5110*/  FFMA.FTZ R83, R68, R13, -R83 ;  /* 0x0000000d44537223 */ /* 0x000fe20000010853 */
[----:B------:R-:W-:-:S02]  /*5120*/  HADD2.F32 R68, -RZ, R15.H0_H0 ;  /* 0x2000000fff447230 */ /* 0x000fc40000004100 */
[----:B------:R-:W-:Y:S01]  /*5130*/  FFMA.FTZ R76, R69, R13, R70 ;  /* 0x0000000d454c7223 */ /* 0x000fe20000010046 */
[--C-:B------:R-:W-:Y:S01]  /*5140*/  HADD2.F32 R13, -RZ, R14.reuse.H0_H0 ;  /* 0x2000000eff0d7230 */ /* 0x100fe20000004100 */
[----:B------:R-:W-:Y:S01]  /*5150*/  F2FP.SATFINITE.E4M3.F32.PACK_AB_MERGE_C R79, R79, R84, RZ ;  /* 0x000000544f4f723e */ /* 0x000fe200048070ff */
[----:B------:R-:W-:Y:S02]  /*5160*/  HADD2.F32 R15, -RZ, R15.H1_H1 ;  /* 0x3000000fff0f7230 */ /* 0x000fe40000004100 */
[----:B------:R-:W-:Y:S01]  /*5170*/  HADD2.F32 R77, -RZ, R77.H0_H0 ;  /* 0x2000004dff4d7230 */ /* 0x000fe20000004100 */
[----:B------:R-:W-:Y:S01]  /*5180*/  F2FP.SATFINITE.E4M3.F32.PACK_AB_MERGE_C R76, R76, R83, RZ ;  /* 0x000000534c4c723e */ /* 0x000fe200048070ff */
[----:B------:R-:W-:Y:S02]  /*5190*/  HADD2.F32 R14, -RZ, R14.H1_H1 ;  /* 0x3000000eff0e7230 */ /* 0x000fe40000004100 */
[----:B------:R-:W-:Y:S02]  /*51a0*/  HADD2.F32 R78, -RZ, R78.H0_H0 ;  /* 0x2000004eff4e7230 */ /* 0x000fe40000004100 */
[----:B------:R-:W-:Y:S01]  /*51b0*/  FMUL.FTZ R71, R15, R77 ;  /* 0x0000004d0f477220 */ /* 0x000fe20000410000 */
[----:B------:R-:W-:-:S02]  /*51c0*/  HADD2.F32 R75, -RZ, R75.H0_H0 ;  /* 0x2000004bff4b7230 */ /* 0x000fc40000004100 */
        /* <DEDUP_REMOVED lines=10> */
[----:B------:R-:W-:Y:S02]  /*5270*/  F2FP.SATFINITE.E4M3.F32.PACK_AB_MERGE_C R14, R69, R70, R76 ;  /* 0x00000046450e723e */ /* 0x000fe4000480704c */
[----:B------:R-:W-:-:S07]  /*5280*/  F2FP.SATFINITE.E4M3.F32.PACK_AB_MERGE_C R15, R80, R71, R79 ;  /* 0x00000047500f723e */ /* 0x000fce000480704f */
.L_x_4098:
[----:B------:R-:W-:Y:S05]  /*5290*/  BSYNC B3 ;  /* 0x0000000000037941 */ /* 0x000fea0003800000 */
.L_x_4097:
[----:B---3--:R0:W-:Y:S02]  /*52a0*/  ST.E.128 desc[UR50][R72.64], R12 ;  /* 0x0000000c48007985 */ /* 0x0081e4000c101d32 */
.L_x_4096:
[----:B------:R-:W-:Y:S05]  /*52b0*/  BSYNC B2 ;  /* 0x0000000000027941 */ /* 0x000fea0003800000 */
.L_x_4095:
[----:B------:R-:W-:Y:S01]  /*52c0*/  ISETP.NE.AND P3, PT, R32, RZ, PT ;  /* 0x000000ff2000720c */ /* 0x000fe20003f65270 */
[----:B------:R-:W-:-:S12]  /*52d0*/  BSSY B2, `(.L_x_4099) ;  /* 0x0000077000027945 */ /* 0x000fd80003800000 */
[----:B------:R-:W-:Y:S05]  /*52e0*/  @!P3 BRA `(.L_x_4100) ;  /* 0x0000000400d4b947 */ /* 0x000fea0003800000 */
[----:B0-----:R-:W3:Y:S04]  /*52f0*/  LDL R12, [R1+0x8] ;  /* 0x00000800010c7983 */ /* 0x001ee80000100800 */
[----:B------:R-:W5:Y:S01]  /*5300*/  LDL R11, [R1+0x1c] ;  /* 0x00001c00010b7983 */ /* 0x000f620000100800 */
[----:B----4-:R-:W-:Y:S01]  /*5310*/  IADD3 R68, P3, R22, R145, RZ ;  /* 0x0000009116447210 */ /* 0x010fe20007f7e0ff */
[----:B------:R-:W-:Y:S04]  /*5320*/  BSSY B3, `(.L_x_4101) ;  /* 0x0000070000037945 */ /* 0x000fe80003800000 */
[----:B---3--:R-:W-:-:S02]  /*5330*/  IMAD.X R69, R143, 0x1, R12, P3 ;  /* 0x000000018f457824 */ /* 0x008fc400018e060c */
[----:B------:R0:W3:Y:S01]  /*5340*/  LDS.128 R12, [R88+0x29200] ;  /* 0x02920000580c7984 */ /* 0x0000e20000000c00 */
[----:B-----5:R-:W-:-:S13]  /*5350*/  ISETP.GE.AND P3, PT, R11, R116, PT ;  /* 0x000000740b00720c */ /* 0x020fda0003f66270 */
[----:B0-----:R-:W-:Y:S05]  /*5360*/  @P3 BRA `(.L_x_4102) ;  /* 0x0000000400ac3947 */ /* 0x001fea0003800000 */
        /* <DEDUP_REMOVED lines=14> */
[----:B---3--:R-:W-:Y:S01]  /*5450*/  MOV R64, R12 ;  /* 0x0000000c00407202 */ /* 0x008fe20000000f00 */
[----:B------:R-:W-:Y:S01]  /*5460*/  IMAD.U32 R12, R74, 0x10000, RZ ;  /* 0x000100004a0c7824 */ /* 0x000fe200078e00ff */
[----:B------:R-:W-:-:S02]  /*5470*/  LOP3.LUT R71, R70, 0xff00, R67, 0xf8, !PT ;  /* 0x0000ff0046477812 */ /* 0x000fc400078ef843 */
        /* <DEDUP_REMOVED lines=45> */
[----:B------:R-:W-:Y:S01]  /*5750*/  F2FP.SATFINITE.E4M3.F32.PACK_AB_MERGE_C R80, R75, R74, RZ ;  /* 0x0000004a4b50723e */ /* 0x000fe200048070ff */
[----:B------:R-:W-:Y:S01]  /*5760*/  HADD2.F32 R66, -RZ, R64.H1_H1 ;  /* 0x30000040ff427230 */ /* 0x000fe20000004100 */
        /* <DEDUP_REMOVED lines=43> */
.L_x_4102:
[----:B------:R-:W-:Y:S05]  /*5a20*/  BSYNC B3 ;  /* 0x0000000000037941 */ /* 0x000fea0003800000 */
.L_x_4101:
[----:B---3--:R0:W-:Y:S02]  /*5a30*/  ST.E.128 desc[UR50][R68.64], R12 ;  /* 0x0000000c44007985 */ /* 0x0081e4000c101d32 */
.L_x_4100:
[----:B------:R-:W-:Y:S05]  /*5a40*/  BSYNC B2 ;  /* 0x0000000000027941 */ /* 0x000fea0003800000 */
.L_x_4099:
[----:B------:R-:W-:-:S13]  /*5a50*/  ISETP.NE.AND P3, PT, R33, RZ, PT ;  /* 0x000000ff2100720c */ /* 0x000fda0003f65270 */
        /* <DEDUP_REMOVED lines=11> */
[--C-:B------:R-:W-:Y:S02]  /*5b10*/  SHF.R.U32.HI R62, RZ, 0x8, R61.reuse ;  /* 0x00000008ff3e7819 */ /* 0x100fe4000001163d */
[----:B------:R-:W-:Y:S02]  /*5b20*/  SHF.R.U32.HI R68, RZ, 0x10, R61 ;  /* 0x00000010ff447819 */ /* 0x000fe4000001163d */
[----:B------:R-:W-:Y:S01]  /*5b30*/  SHF.R.U32.HI R61, RZ, 0x18, R63 ;  /* 0x00000018ff3d7819 */ /* 0x000fe2000001163f */
[----:B------:R-:W-:Y:S01]  /*5b40*/  IMAD.SHL.U32 R62, R62, 0x100, RZ ;  /* 0x000001003e3e7824 */ /* 0x000fe200078e00ff */
[----:B------:R-:W-:-:S02]  /*5b50*/  LOP3.LUT R60, R63, 0xff, RZ, 0xc0, !PT ;  /* 0x000000ff3f3c7812 */ /* 0x000fc400078ec0ff */
[--C-:B------:R-:W-:Y:S02]  /*5b60*/  SHF.R.U32.HI R66, RZ, 0x8, R63.reuse ;  /* 0x00000008ff427819 */ /* 0x100fe4000001163f */
[----:B------:R-:W-:Y:S01]  /*5b70*/  PRMT R61, R61, 0x654, R60 ;  /* 0x000006543d3d7816 */ /* 0x000fe2000000003c */
[----:B---3--:R-:W-:Y:S01]  /*5b80*/  IMAD.MOV.U32 R60, RZ, RZ, R12 ;  /* 0x000000ffff3c7224 */ /* 0x008fe200078e000c */
[----:B------:R-:W-:Y:S02]  /*5b90*/  SHF.L.U32 R66, R66, 0x8, RZ ;  /* 0x0000000842427819 */ /* 0x000fe400000006ff */
[----:B------:R-:W-:Y:S02]  /*5ba0*/  SHF.R.U32.HI R67, RZ, 0x10, R63 ;  /* 0x00000010ff437819 */ /* 0x000fe4000001163f */
[----:B------:R-:W-:Y:S02]  /*5bb0*/  PRMT R11, R70, 0x654, R11 ;  /* 0x00000654460b7816 */ /* 0x000fe4000000000b */
[----:B------:R-:W-:Y:S01]  /*5bc0*/  LOP3.LUT R12, R61, 0xff00, R66, 0xf8, !PT ;  /* 0x0000ff003d0c7812 */ /* 0x000fe200078ef842 */
[----:B------:R-:W-:Y:S01]  /*5bd0*/  IMAD.U32 R61, R68, 0x10000, RZ ;  /* 0x00010000443d7824 */ /* 0x000fe200078e00ff */
[----:B------:R-:W-:Y:S01]  /*5be0*/  LOP3.LUT R62, R11, 0xff00, R62, 0xf8, !PT ;  /* 0x0000ff000b3e7812 */ /* 0x000fe200078ef83e */
[----:B------:R-:W-:Y:S01]  /*5bf0*/  IMAD.U32 R67, R67, 0x10000, RZ ;  /* 0x0001000043437824 */ /* 0x000fe200078e00ff */
[----:B------:R-:W-:-:S02]  /*5c00*/  F2FP.F16.E4M3.UNPACK_B R63, R151.H1 ;  /* 0x00000097ff3f723e */ /* 0x000fc400030006ff */
[-C--:B------:R-:W-:Y:S02]  /*5c10*/  F2FP.F16.E4M3.UNPACK_B R11, R13.reuse ;  /* 0x0000000dff0b723e */ /* 0x080fe400020006ff */
        /* <DEDUP_REMOVED lines=30> */
[----:B------:R-:W-:Y:S02]  /*5e00*/  HADD2.F32 R60, -RZ, R60.H1_H1 ;  /* 0x3000003cff3c7230 */ /* 0x000fe40000004100 */
[-C--:B------:R-:W-:Y:S01]  /*5e10*/  FMUL.FTZ R70, R62, R67.reuse ;  /* 0x000000433e467220 */ /* 0x080fe20000410000 */
[--C-:B------:R-:W-:Y:S02]  /*5e20*/  HADD2.F32 R63, -RZ, R146.reuse.H1_H1 ;  /* 0x30000092ff3f7230 */ /* 0x100fe40000004100 */
        /* <DEDUP_REMOVED lines=55> */
.L_x_4104:
[----:B------:R-:W-:Y:S05]  /*61a0*/  BSYNC B2 ;  /* 0x0000000000027941 */ /* 0x000fea0003800000 */
.L_x_4103:
[----:B---3--:R0:W-:Y:S02]  /*61b0*/  ST.E.128 desc[UR50][R64.64], R12 ;  /* 0x0000000c40007985 */ /* 0x0081e4000c101d32 */
.L_x_4082:
[----:B------:R-:W-:Y:S05]  /*61c0*/  BSYNC B1 ;  /* 0x0000000000017941 */ /* 0x000fea0003800000 */
.L_x_4081:
[----:B------:R-:W-:-:S03]  /*61d0*/  UMOV UR4, 0xffffffff ;  /* 0xffffffff00047882 */ /* 0x000fc60000000000 */
[----:B------:R-:W-:Y:S05]  /*61e0*/  BRA.DIV UR4, `(.L_x_4105) ;  /* 0x00000272045c7947 */ /* 0x000fea000b800000 */
[----:B--2---:R-:W2:Y:S04]  /*61f0*/  SHFL.IDX PT, R119, R119, 0x1, 0x1e1f ;  /* 0x003e1f0077777f89 */ /* 0x004ea800000e0000 */
[----:B------:R0:W0:Y:S02]  /*6200*/  SHFL.IDX PT, R63, R120, 0x1, 0x1e1f ;  /* 0x003e1f00783f7f89 */ /* 0x00002400000e0000 */
.L_x_4413:
[----:B------:R-:W-:Y:S05]  /*6210*/  @P4 BRA `(.L_x_4106) ;  /* 0x0000009c007c4947 */ /* 0x000fea0003800000 */
[----:B------:R-:W-:Y:S01]  /*6220*/  ISETP.NE.AND P3, PT, R28, RZ, PT ;  /* 0x000000ff1c00720c */ /* 0x000fe20003f65270 */
[----:B------:R-:W-:-:S12]  /*6230*/  BSSY B1, `(.L_x_4107) ;  /* 0x0000074000017945 */ /* 0x000fd80003800000 */
[----:B------:R-:W-:Y:S05]  /*6240*/  @!P3 BRA `(.L_x_4108) ;  /* 0x0000000400c8b947 */ /* 0x000fea0003800000 */
[----:B0-----:R0:W0:Y:S01]  /*6250*/  LDS.128 R12, [R88+0x26200] ;  /* 0x02620000580c7984 */ /* 0x0010220000000c00 */
[----:B------:R-:W-:Y:S01]  /*6260*/  IADD3 R60, P3, R16, R63, RZ ;  /* 0x0000003f103c7210 */ /* 0x000fe20007f7e0ff */
[----:B------:R-:W-:Y:S04]  /*6270*/  BSSY B2, `(.L_x_4109) ;  /* 0x000006e000027945 */ /* 0x000fe80003800000 */
[----:B--2---:R-:W-:Y:S01]  /*6280*/  IMAD.X R61, R119, 0x1, R17, P3 ;  /* 0x00000001773d7824 */ /* 0x004fe200018e0611 */
[----:B------:R-:W-:-:S13]  /*6290*/  ISETP.GE.AND P3, PT, R228, R116, PT ;  /* 0x00000074e400720c */ /* 0x000fda0003f66270 */
[----:B------:R-:W-:Y:S05]  /*62a0*/  @P3 BRA `(.L_x_4110) ;  /* 0x0000000400a83947 */ /* 0x000fea0003800000 */
[----:B------:R-:W-:Y:S02]  /*62b0*/  SHF.R.U32.HI R58, RZ, 0x8, R59 ;  /* 0x00000008ff3a7819 */ /* 0x000fe4000001163b */
[--C-:B------:R-:W-:Y:S02]  /*62c0*/  SHF.R.U32.HI R66, RZ, 0x18, R57.reuse ;  /* 0x00000018ff427819 */ /* 0x100fe40000011639 */
[----:B------:R-:W-:Y:S01]  /*62d0*/  LOP3.LUT R11, R57, 0xff, RZ, 0xc0, !PT ;  /* 0x000000ff390b7812 */ /* 0x000fe200078ec0ff */
[----:B------:R-:W-:Y:S01]  /*62e0*/  IMAD.SHL.U32 R58, R58, 0x100, RZ ;  /* 0x000001003a3a7824 */ /* 0x000fe200078e00ff */
[--C-:B------:R-:W-:Y:S02]  /*62f0*/  SHF.R.U32.HI R64, RZ, 0x8, R57.reuse ;  /* 0x00000008ff407819 */ /* 0x100fe40000011639 */
[----:B------:R-:W-:Y:S02]  /*6300*/  SHF.R.U32.HI R62, RZ, 0x10, R57 ;  /* 0x00000010ff3e7819 */ /* 0x000fe40000011639 */
[----:B------:R-:W-:-:S02]  /*6310*/  SHF.R.U32.HI R57, RZ, 0x18, R59 ;  /* 0x00000018ff397819 */ /* 0x000fc4000001163b */
[----:B------:R-:W-:Y:S02]  /*6320*/  LOP3.LUT R56, R59, 0xff, RZ, 0xc0, !PT ;  /* 0x000000ff3b387812 */ /* 0x000fe400078ec0ff */
[----:B------:R-:W-:Y:S02]  /*6330*/  SHF.R.U32.HI R65, RZ, 0x10, R59 ;  /* 0x00000010ff417819 */ /* 0x000fe4000001163b */
[----:B------:R-:W-:Y:S02]  /*6340*/  PRMT R57, R57, 0x654, R56 ;  /* 0x0000065439397816 */ /* 0x000fe40000000038 */
[----:B------:R-:W-:Y:S01]  /*6350*/  PRMT R11, R66, 0x654, R11 ;  /* 0x00000654420b7816 */ /* 0x000fe2000000000b */
[----:B------:R-:W-:Y:S01]  /*6360*/  IMAD.U32 R65, R65, 0x10000, RZ ;  /* 0x0001000041417824 */ /* 0x000fe200078e00ff */
[----:B------:R-:W-:Y:S02]  /*6370*/  SHF.L.U32 R56, R64, 0x8, RZ ;  /* 0x0000000840387819 */ /* 0x000fe400000006ff */
[----:B------:R-:W-:Y:S01]  /*6380*/  LOP3.LUT R58, R57, 0xff00, R58, 0xf8, !PT ;  /* 0x0000ff00393a7812 */ /* 0x000fe200078ef83a */
[----:B------:R-:W-:Y:S01]  /*6390*/  IMAD.U32 R57, R62, 0x10000, RZ ;  /* 0x000100003e397824 */ /* 0x000fe200078e00ff */
[----:B------:R-:W-:-:S02]  /*63a0*/  LOP3.LUT R56, R11, 0xff00, R56, 0xf8, !PT ;  /* 0x0000ff000b387812 */ /* 0x000fc400078ef838 */
[----:B0-----:R-:W-:Y:S02]  /*63b0*/  F2FP.F16.E4M3.UNPACK_B R11, R13 ;  /* 0x0000000dff0b723e */ /* 0x001fe400020006ff */
[----:B------:R-:W-:Y:S02]  /*63c0*/  F2FP.F16.E4M3.UNPACK_B R59, R149.H1 ;  /* 0x00000095ff3b723e */ /* 0x000fe400030006ff */
[----:B------:R-:W-:Y:S02]  /*63d0*/  F2FP.F16.E4M3.UNPACK_B R13, R13.H1 ;  /* 0x0000000dff0d723e */ /* 0x000fe400030006ff */
[----:B------:R-:W-:Y:S01]  /*63e0*/  LOP3.LUT R62, R56, 0xff0000, R57, 0xf8, !PT ;  /* 0x00ff0000383e7812 */ /* 0x000fe200078ef839 */
[----:B------:R-:W-:Y:S01]  /*63f0*/  HADD2.F32 R56, -RZ, R11.H1_H1 ;  /* 0x3000000bff387230 */ /* 0x000fe20000004100 */
[----:B------:R-:W-:Y:S01]  /*6400*/  LOP3.LUT R65, R58, 0xff0000, R65, 0xf8, !PT ;  /* 0x00ff00003a417812 */ /* 0x000fe200078ef841 */
[----:B------:R-:W-:Y:S01]  /*6410*/  HADD2.F32 R64, -RZ, R59.H0_H0 ;  /* 0x2000003bff407230 */ /* 0x000fe20000004100 */
[----:B------:R-:W-:Y:S01]  /*6420*/  F2FP.F16.E4M3.UNPACK_B R58, R147.H1 ;  /* 0x00000093ff3a723e */ /* 0x000fe200030006ff */
[----:B------:R-:W-:Y:S01]  /*6430*/  HADD2.F32 R11, -RZ, R11.H0_H0 ;  /* 0x2000000bff0b7230 */ /* 0x000fe20000004100 */
[----:B------:R-:W-:Y:S01]  /*6440*/  F2FP.F16.E4M3.UNPACK_B R149, R149 ;  /* 0x00000095ff95723e */ /* 0x000fe200020006ff */
[----:B------:R-:W-:-:S02]  /*6450*/  HADD2.F32 R66, -RZ, R59.H1_H1 ;  /* 0x3000003bff427230 */ /* 0x000fc40000004100 */
[CC--:B------:R-:W-:Y:S01]  /*6460*/  FMUL.FTZ R68, R56.reuse, R64.reuse ;  /* 0x0000004038447220 */ /* 0x0c0fe20000410000 */
[--C-:B------:R-:W-:Y:S02]  /*6470*/  HADD2.F32 R57, -RZ, R13.reuse.H1_H1 ;  /* 0x3000000dff397230 */ /* 0x100fe40000004100 */
[----:B------:R-:W-:Y:S01]  /*6480*/  FMUL.FTZ R67, R11, R64 ;  /* 0x000000400b437220 */ /* 0x000fe20000410000 */
[--C-:B------:R-:W-:Y:S01]  /*6490*/  HADD2.F32 R59, -RZ, R58.reuse.H0_H0 ;  /* 0x2000003aff3b7230 */ /* 0x100fe20000004100 */
[----:B------:R-:W-:Y:S01]  /*64a0*/  F2FP.F16.E4M3.UNPACK_B R147, R147 ;  /* 0x00000093ff93723e */ /* 0x000fe200020006ff */
[----:B------:R-:W-:Y:S02]  /*64b0*/  HADD2.F32 R13, -RZ, R13.H0_H0 ;  /* 0x2000000dff0d7230 */ /* 0x000fe40000004100 */
[-C--:B------:R-:W-:Y:S01]  /*64c0*/  FMUL.FTZ R64, R57, R66.reuse ;  /* 0x0000004239407220 */ /* 0x080fe20000410000 */
[----:B------:R-:W-:Y:S02]  /*64d0*/  HADD2.F32 R58, -RZ, R58.H1_H1 ;  /* 0x3000003aff3a7230 */ /* 0x000fe40000004100 */
[-C--:B------:R-:W-:Y:S01]  /*64e0*/  FFMA.FTZ R70, R56, R59.reuse, R67 ;  /* 0x0000003b38467223 */ /* 0x080fe20000010043 */
[----:B------:R-:W-:Y:S01]  /*64f0*/  FFMA.FTZ R11, R11, R59, -R68 ;  /* 0x0000003b0b0b7223 */ /* 0x000fe20000010844 */
[----:B------:R-:W-:Y:S01]  /*6500*/  FMUL.FTZ R66, R13, R66 ;  /* 0x000000420d427220 */ /* 0x000fe20000410000 */
[----:B------:R-:W-:-:S02]  /*6510*/  HADD2.F32 R59, -RZ, R149.H1_H1 ;  /* 0x30000095ff3b7230 */ /* 0x000fc40000004100 */
[----:B------:R-:W-:Y:S01]  /*6520*/  FFMA.FTZ R69, R13, R58, -R64 ;  /* 0x0000003a0d457223 */ /* 0x000fe20000010840 */
[----:B------:R-:W-:Y:S01]  /*6530*/  F2FP.F16.E4M3.UNPACK_B R13, R12.H1 ;  /* 0x0000000cff0d723e */ /* 0x000fe200030006ff */
[----:B------:R-:W-:Y:S01]  /*6540*/  FFMA.FTZ R72, R57, R58, R66 ;  /* 0x0000003a39487223 */ /* 0x000fe20000010042 */
[----:B------:R-:W-:Y:S01]  /*6550*/  F2FP.F16.E4M3.UNPACK_B R12, R12 ;  /* 0x0000000cff0c723e */ /* 0x000fe200020006ff */
[----:B------:R-:W-:Y:S02]  /*6560*/  HADD2.F32 R149, -RZ, R149.H0_H0 ;  /* 0x20000095ff957230 */ /* 0x000fe40000004100 */
[--C-:B------:R-:W-:Y:S01]  /*6570*/  HADD2.F32 R56, -RZ, R13.reuse.H0_H0 ;  /* 0x2000000dff387230 */ /* 0x100fe20000004100 */
[----:B------:R-:W-:Y:S01]  /*6580*/  F2FP.SATFINITE.E4M3.F32.PACK_AB_MERGE_C R73, R72, R69, RZ ;  /* 0x000000454849723e */ /* 0x000fe200048070ff */
[----:B------:R-:W-:Y:S02]  /*6590*/  HADD2.F32 R57, -RZ, R13.H1_H1 ;  /* 0x3000000dff397230 */ /* 0x000fe40000004100 */
[----:B------:R-:W-:-:S02]  /*65a0*/  HADD2.F32 R13, -RZ, R12.H0_H0 ;  /* 0x2000000cff0d7230 */ /* 0x000fc40000004100 */
[-C--:B------:R-:W-:Y:S01]  /*65b0*/  FMUL.FTZ R66, R56, R59.reuse ;  /* 0x0000003b38427220 */ /* 0x080fe20000410000 */
[----:B------:R-:W-:Y:S02]  /*65c0*/  HADD2.F32 R12, -RZ, R12.H1_H1 ;  /* 0x3000000cff0c7230 */ /* 0x000fe40000004100 */
[----:B------:R-:W-:Y:S01]  /*65d0*/  FMUL.FTZ R67, R57, R59 ;  /* 0x0000003b39437220 */ /* 0x000fe20000410000 */
[--C-:B------:R-:W-:Y:S02]  /*65e0*/  HADD2.F32 R58, -RZ, R147.reuse.H1_H1 ;  /* 0x30000093ff3a7230 */ /* 0x100fe40000004100 */
[----:B------:R-:W-:Y:S02]  /*65f0*/  HADD2.F32 R147, -RZ, R147.H0_H0 ;  /* 0x20000093ff937230 */ /* 0x000fe40000004100 */
[-C--:B------:R-:W-:Y:S01]  /*6600*/  FMUL.FTZ R64, R12, R149.reuse ;  /* 0x000000950c407220 */ /* 0x080fe20000410000 */
[----:B------:R-:W-:Y:S01]  /*6610*/  FMUL.FTZ R149, R13, R149 ;  /* 0x000000950d957220 */ /* 0x000fe20000410000 */
[-C--:B------:R-:W-:Y:S01]  /*6620*/  FFMA.FTZ R67, R56, R58.reuse, -R67 ;  /* 0x0000003a38437223 */ /* 0x080fe20000010843 */
[----:B------:R-:W-:Y:S01]  /*6630*/  FFMA.FTZ R66, R57, R58, R66 ;  /* 0x0000003a39427223 */ /* 0x000fe20000010042 */
[----:B------:R-:W-:Y:S01]  /*6640*/  FFMA.FTZ R68, R13, R147, -R64 ;  /* 0x000000930d447223 */ /* 0x000fe20000010840 */
[----:B------:R-:W-:Y:S01]  /*6650*/  F2FP.F16.E4M3.UNPACK_B R13, R15.H1 ;  /* 0x0000000fff0d723e */ /* 0x000fe200030006ff */
[----:B------:R-:W-:Y:S01]  /*6660*/  FFMA.FTZ R149, R12, R147, R149 ;  /* 0x000000930c957223 */ /* 0x000fe20000010095 */
        /* <DEDUP_REMOVED lines=46> */
.L_x_4110:
[----:B------:R-:W-:Y:S05]  /*6950*/  BSYNC B2 ;  /* 0x0000000000027941 */ /* 0x000fea0003800000 */
.L_x_4109:
[----:B0-----:R0:W-:Y:S02]  /*6960*/  ST.E.128 desc[UR50][R60.64], R12 ;  /* 0x0000000c3c007985 */ /* 0x0011e4000c101d32 */
.L_x_4108:
[----:B------:R-:W-:Y:S05]  /*6970*/  BSYNC B1 ;  /* 0x0000000000017941 */ /* 0x000fea0003800000 */
.L_x_4107:
[----:B------:R-:W-:Y:S01]  /*6980*/  ISETP.NE.AND P3, PT, R29, RZ, PT ;  /* 0x000000ff1d00720c */ /* 0x000fe20003f65270 */
[----:B------:R-:W-:-:S12]  /*6990*/  BSSY B1, `(.L_x_4111) ;  /* 0x0000077000017945 */ /* 0x000fd80003800000 */
[----:B------:R-:W-:Y:S05]  /*69a0*/  @!P3 BRA `(.L_x_4112) ;  /* 0x0000000400d4b947 */ /* 0x000fea0003800000 */
[----:B------:R-:W5:Y:S01]  /*69b0*/  LDL R11, [R1+0x18] ;  /* 0x00001800010b7983 */ /* 0x000f620000100800 */
[----:B0-----:R-:W-:Y:S01]  /*69c0*/  IMAD.SHL.U32 R12, R227, 0x10, RZ ;  /* 0x00000010e30c7824 */ /* 0x001fe200078e00ff */
[----:B------:R-:W-:Y:S04]  /*69d0*/  BSSY B2, `(.L_x_4113) ;  /* 0x0000071000027945 */ /* 0x000fe80003800000 */
[----:B------:R-:W-:-:S04]  /*69e0*/  IADD3 R56, P3, R12, R63, RZ ;  /* 0x0000003f0c387210 */ /* 0x000fc80007f7e0ff */
[----:B--2---:R-:W-:Y:S02]  /*69f0*/  LEA.HI.X.SX32 R57, R12, R119, 0x1, P3 ;  /* 0x000000770c397211 */ /* 0x004fe400018f0eff */
[----:B------:R0:W2:Y:S01]  /*6a00*/  LDS.128 R12, [R89+0x26200] ;  /* 0x02620000590c7984 */ /* 0x0000a20000000c00 */
[----:B-----5:R-:W-:-:S13]  /*6a10*/  ISETP.GE.AND P3, PT, R11, R116, PT ;  /* 0x000000740b00720c */ /* 0x020fda0003f66270 */
[----:B0-2---:R-:W-:Y:S05]  /*6a20*/  @P3 BRA `(.L_x_4114) ;  /* 0x0000000400ac3947 */ /* 0x005fea0003800000 */
[--C-:B------:R-:W-:Y:S02]  /*6a30*/  SHF.R.U32.HI R61, RZ, 0x10, R53.reuse ;  /* 0x00000010ff3d7819 */ /* 0x100fe40000011635 */
[--C-:B------:R-:W-:Y:S02]  /*6a40*/  SHF.R.U32.HI R59, RZ, 0x8, R53.reuse ;  /* 0x00000008ff3b7819 */ /* 0x100fe40000011635 */
[----:B------:R-:W-:Y:S02]  /*6a50*/  LOP3.LUT R11, R53, 0xff, RZ, 0xc0, !PT ;  /* 0x000000ff350b7812 */ /* 0x000fe400078ec0ff */
[----:B------:R-:W-:Y:S02]  /*6a60*/  SHF.R.U32.HI R52, RZ, 0x18, R53 ;  /* 0x00000018ff347819 */ /* 0x000fe40000011635 */
[----:B------:R-:W-:Y:S02]  /*6a70*/  SHF.R.U32.HI R58, RZ, 0x8, R55 ;  /* 0x00000008ff3a7819 */ /* 0x000fe40000011637 */
[----:B------:R-:W-:-:S02]  /*6a80*/  LOP3.LUT R53, R55, 0xff, RZ, 0xc0, !PT ;  /* 0x000000ff37357812 */ /* 0x000fc400078ec0ff */
[--C-:B------:R-:W-:Y:S02]  /*6a90*/  SHF.R.U32.HI R54, RZ, 0x18, R55.reuse ;  /* 0x00000018ff367819 */ /* 0x100fe40000011637 */
[----:B------:R-:W-:Y:S02]  /*6aa0*/  SHF.R.U32.HI R60, RZ, 0x10, R55 ;  /* 0x00000010ff3c7819 */ /* 0x000fe40000011637 */
[----:B------:R-:W-:Y:S01]  /*6ab0*/  PRMT R55, R54, 0x654, R53 ;  /* 0x0000065436377816 */ /* 0x000fe20000000035 */
[----:B------:R-:W-:Y:S01]  /*6ac0*/  IMAD.SHL.U32 R54, R58, 0x100, RZ ;  /* 0x000001003a367824 */ /* 0x000fe200078e00ff */
[----:B------:R-:W-:Y:S02]  /*6ad0*/  PRMT R52, R52, 0x654, R11 ;  /* 0x0000065434347816 */ /* 0x000fe4000000000b */
        /* <DEDUP_REMOVED lines=96> */
.L_x_4114:
[----:B------:R-:W-:Y:S05]  /*70e0*/  BSYNC B2 ;  /* 0x0000000000027941 */ /* 0x000fea0003800000 */
.L_x_4113:
[----:B------:R0:W-:Y:S02]  /*70f0*/  ST.E.128 desc[UR50][R56.64], R12 ;  /* 0x0000000c38007985 */ /* 0x0001e4000c101d32 */
.L_x_4112:
[----:B------:R-:W-:Y:S05]  /*7100*/  BSYNC B1 ;  /* 0x0000000000017941 */ /* 0x000fea0003800000 */
.L_x_4111:
[----:B------:R-:W-:Y:S01]  /*7110*/  ISETP.NE.AND P3, PT, R30, RZ, PT ;  /* 0x000000ff1e00720c */ /* 0x000fe20003f65270 */
[----:B------:R-:W-:-:S12]  /*7120*/  BSSY B1, `(.L_x_4115) ;  /* 0x000007a000017945 */ /* 0x000fd80003800000 */
[----:B------:R-:W-:Y:S05]  /*7130*/  @!P3 BRA `(.L_x_4116) ;  /* 0x0000000400e0b947 */ /* 0x000fea0003800000 */
[----:B0-----:R-:W5:Y:S04]  /*7140*/  LDL R12, [R1] ;  /* 0x00000000010c7983 */ /* 0x001f680000100800 */
[----:B------:R-:W3:Y:S01]  /*7150*/  LDL R11, [R1+0x20] ;  /* 0x00002000010b7983 */ /* 0x000ee20000100800 */
[----:B------:R-:W-:Y:S01]  /*7160*/  BSSY B2, `(.L_x_4117) ;  /* 0x0000074000027945 */ /* 0x000fe20003800000 */
[----:B-----5:R-:W-:-:S04]  /*7170*/  SHF.L.U32 R12, R12, 0x4, RZ ;  /* 0x000000040c0c7819 */ /* 0x020fc800000006ff */
[----:B------:R-:W-:-:S04]  /*7180*/  IADD3 R52, P3, R12, R63, RZ ;  /* 0x0000003f0c347210 */ /* 0x000fc80007f7e0ff */
[----:B--2---:R-:W-:Y:S02]  /*7190*/  LEA.HI.X.SX32 R53, R12, R119, 0x1, P3 ;  /* 0x000000770c357211 */ /* 0x004fe400018f0eff */
[----:B------:R0:W2:Y:S01]  /*71a0*/  LDS.128 R12, [R88+0x28a00] ;  /* 0x028a0000580c7984 */ /* 0x0000a20000000c00 */
[----:B---3--:R-:W-:-:S13]  /*71b0*/  ISETP.GE.AND P3, PT, R11, R116, PT ;  /* 0x000000740b00720c */ /* 0x008fda0003f66270 */
        /* <DEDUP_REMOVED lines=110> */
.L_x_4118:
[----:B------:R-:W-:Y:S05]  /*78a0*/  BSYNC B2 ;  /* 0x0000000000027941 */ /* 0x000fea0003800000 */
.L_x_4117:
[----:B--2---:R0:W-:Y:S02]  /*78b0*/  ST.E.128 desc[UR50][R52.64], R12 ;  /* 0x0000000c34007985 */ /* 0x0041e4000c101d32 */
.L_x_4116:
[----:B------:R-:W-:Y:S05]  /*78c0*/  BSYNC B1 ;  /* 0x0000000000017941 */ /* 0x000fea0003800000 */
.L_x_4115:
[----:B------:R-:W-:Y:S01]  /*78d0*/  ISETP.NE.AND P3, PT, R31, RZ, PT ;  /* 0x000000ff1f00720c */ /* 0x000fe20003f65270 */
[----:B------:R-:W-:-:S12]  /*78e0*/  BSSY B1, `(.L_x_4119) ;  /* 0x0000079000017945 */ /* 0x000fd80003800000 */
[----:B------:R-:W-:Y:S05]  /*78f0*/  @!P3 BRA `(.L_x_4120) ;  /* 0x0000000400dcb947 */ /* 0x000fea0003800000 */
[----:B0-----:R-:W2:Y:S04]  /*7900*/  LDL R12, [R1+0xc] ;  /* 0x00000c00010c7983 */ /* 0x001ea80000100800 */
[----:B------:R-:W5:Y:S01]  /*7910*/  LDL R11, [R1+0x24] ;  /* 0x00002400010b7983 */ /* 0x000f620000100800 */
[----:B------:R-:W-:Y:S01]  /*7920*/  IADD3 R48, P3, R23, R63, RZ ;  /* 0x0000003f17307210 */ /* 0x000fe20007f7e0ff */
[----:B------:R-:W-:Y:S04]  /*7930*/  BSSY B2, `(.L_x_4121) ;  /* 0x0000072000027945 */ /* 0x000fe80003800000 */
[----:B--2---:R-:W-:-:S02]  /*7940*/  IMAD.X R49, R119, 0x1, R12, P3 ;  /* 0x0000000177317824 */ /* 0x004fc400018e060c */
[----:B------:R0:W2:Y:S01]  /*7950*/  LDS.128 R12, [R89+0x28a00] ;  /* 0x028a0000590c7984 */ /* 0x0000a20000000c00 */
[----:B-----5:R-:W-:-:S13]  /*7960*/  ISETP.GE.AND P3, PT, R11, R116, PT ;  /* 0x000000740b00720c */ /* 0x020fda0003f66270 */
[----:B0-----:R-:W-:Y:S05]  /*7970*/  @P3 BRA `(.L_x_4122) ;  /* 0x0000000400b43947 */ /* 0x001fea0003800000 */
[--C-:B------:R-:W-:Y:S02]  /*7980*/  SHF.R.U32.HI R52, RZ, 0x10, R47.reuse ;  /* 0x00000010ff347819 */ /* 0x100fe4000001162f */
[--C-:B------:R-:W-:Y:S02]  /*7990*/  SHF.R.U32.HI R50, RZ, 0x8, R47.reuse ;  /* 0x00000008ff327819 */ /* 0x100fe4000001162f */
[----:B------:R-:W-:Y:S02]  /*79a0*/  LOP3.LUT R46, R47, 0xff, RZ, 0xc0, !PT ;  /* 0x000000ff2f2e7812 */ /* 0x000fe400078ec0ff */
[----:B------:R-:W-:Y:S02]  /*79b0*/  SHF.R.U32.HI R47, RZ, 0x18, R47 ;  /* 0x00000018ff2f7819 */ /* 0x000fe4000001162f */
[----:B------:R-:W-:Y:S02]  /*79c0*/  SHF.R.U32.HI R51, RZ, 0x8, R45 ;  /* 0x00000008ff337819 */ /* 0x000fe4000001162d */
[----:B------:R-:W-:-:S02]  /*79d0*/  LOP3.LUT R11, R45, 0xff, RZ, 0xc0, !PT ;  /* 0x000000ff2d0b7812 */ /* 0x000fc400078ec0ff */
        /* <DEDUP_REMOVED lines=103> */
.L_x_4122:
[----:B------:R-:W-:Y:S05]  /*8050*/  BSYNC B2 ;  /* 0x0000000000027941 */ /* 0x000fea0003800000 */
.L_x_4121:
[----:B--2---:R0:W-:Y:S02]  /*8060*/  ST.E.128 desc[UR50][R48.64], R12 ;  /* 0x0000000c30007985 */ /* 0x0041e4000c101d32 */
.L_x_4120:
[----:B------:R-:W-:Y:S05]  /*8070*/  BSYNC B1 ;  /* 0x0000000000017941 */ /* 0x000fea0003800000 */
.L_x_4119:
        /* <DEDUP_REMOVED lines=11> */
[----:B------:R-:W-:Y:S01]  /*8130*/  SHF.R.U32.HI R50, RZ, 0x8, R41 ;  /* 0x00000008ff327819 */ /* 0x000fe20000011629 */
[----:B--2---:R-:W-:Y:S01]  /*8140*/  IMAD.MOV.U32 R40, RZ, RZ, R14 ;  /* 0x000000ffff287224 */ /* 0x004fe200078e000e */
[--C-:B------:R-:W-:Y:S02]  /*8150*/  SHF.R.U32.HI R49, RZ, 0x18, R43.reuse ;  /* 0x00000018ff317819 */ /* 0x100fe4000001162b */
[----:B------:R-:W-:Y:S01]  /*8160*/  LOP3.LUT R42, R43, 0xff, RZ, 0xc0, !PT ;  /* 0x000000ff2b2a7812 */ /* 0x000fe200078ec0ff */
[----:B------:R-:W-:Y:S01]  /*8170*/  IMAD.SHL.U32 R14, R50, 0x100, RZ ;  /* 0x00000100320e7824 */ /* 0x000fe200078e00ff */
[----:B------:R-:W-:Y:S02]  /*8180*/  SHF.R.U32.HI R46, RZ, 0x8, R43 ;  /* 0x00000008ff2e7819 */ /* 0x000fe4000001162b */
[----:B------:R-:W-:Y:S02]  /*8190*/  SHF.R.U32.HI R52, RZ, 0x18, R41 ;  /* 0x00000018ff347819 */ /* 0x000fe40000011629 */
[----:B------:R-:W-:-:S02]  /*81a0*/  LOP3.LUT R11, R41, 0xff, RZ, 0xc0, !PT ;  /* 0x000000ff290b7812 */ /* 0x000fc400078ec0ff */
[----:B------:R-:W-:Y:S01]  /*81b0*/  SHF.R.U32.HI R48, RZ, 0x10, R41 ;  /* 0x00000010ff307819 */ /* 0x000fe20000011629 */
[----:B------:R-:W-:Y:S01]  /*81c0*/  IMAD.MOV.U32 R41, RZ, RZ, R15 ;  /* 0x000000ffff297224 */ /* 0x000fe200078e000f */
[----:B------:R-:W-:Y:S02]  /*81d0*/  SHF.R.U32.HI R47, RZ, 0x10, R43 ;  /* 0x00000010ff2f7819 */ /* 0x000fe4000001162b */
[----:B------:R-:W-:Y:S02]  /*81e0*/  PRMT R42, R49, 0x654, R42 ;  /* 0x00000654312a7816 */ /* 0x000fe4000000002a */
[----:B------:R-:W-:Y:S01]  /*81f0*/  SHF.L.U32 R15, R46, 0x8, RZ ;  /* 0x000000082e0f7819 */ /* 0x000fe200000006ff */
[----:B------:R-:W-:Y:S01]  /*8200*/  IMAD.U32 R47, R47, 0x10000, RZ ;  /* 0x000100002f2f7824 */ /* 0x000fe200078e00ff */
[----:B------:R-:W-:Y:S02]  /*8210*/  PRMT R11, R52, 0x654, R11 ;  /* 0x00000654340b7816 */ /* 0x000fe4000000000b */
[----:B------:R-:W-:Y:S01]  /*8220*/  LOP3.LUT R42, R42, 0xff00, R15, 0xf8, !PT ;  /* 0x0000ff002a2a7812 */ /* 0x000fe200078ef80f */
        /* <DEDUP_REMOVED lines=93> */
.L_x_4126:
[----:B------:R-:W-:Y:S05]  /*8800*/  BSYNC B2 ;  /* 0x0000000000027941 */ /* 0x000fea0003800000 */
.L_x_4125:
[----:B--2---:R0:W-:Y:S02]  /*8810*/  ST.E.128 desc[UR50][R44.64], R12 ;  /* 0x0000000c2c007985 */ /* 0x0041e4000c101d32 */
.L_x_4124:
[----:B------:R-:W-:Y:S05]  /*8820*/  BSYNC B1 ;  /* 0x0000000000017941 */ /* 0x000fea0003800000 */
.L_x_4123:
[----:B------:R-:W-:-:S13]  /*8830*/  ISETP.NE.AND P3, PT, R33, RZ, PT ;  /* 0x000000ff2100720c */ /* 0x000fda0003f65270 */
        /* <DEDUP_REMOVED lines=9> */
[--C-:B------:R-:W-:Y:S01]  /*88d0*/  SHF.R.U32.HI R43, RZ, 0x8, R37.reuse ;  /* 0x00000008ff2b7819 */ /* 0x100fe20000011625 */
[----:B--2---:R-:W-:Y:S01]  /*88e0*/  IMAD.MOV.U32 R36, RZ, RZ, R14 ;  /* 0x000000ffff247224 */ /* 0x004fe200078e000e */
[----:B------:R-:W-:Y:S02]  /*88f0*/  LOP3.LUT R11, R37, 0xff, RZ, 0xc0, !PT ;  /* 0x000000ff250b7812 */ /* 0x000fe400078ec0ff */
[----:B------:R-:W-:Y:S02]  /*8900*/  SHF.R.U32.HI R44, RZ, 0x18, R37 ;  /* 0x00000018ff2c7819 */ /* 0x000fe40000011625 */
[----:B------:R-:W-:Y:S02]  /*8910*/  SHF.R.U32.HI R38, RZ, 0x8, R39 ;  /* 0x00000008ff267819 */ /* 0x000fe40000011627 */
[----:B------:R-:W-:Y:S01]  /*8920*/  PRMT R14, R44, 0x654, R11 ;  /* 0x000006542c0e7816 */ /* 0x000fe2000000000b */
[----:B------:R-:W-:Y:S01]  /*8930*/  IMAD.SHL.U32 R11, R43, 0x100, RZ ;  /* 0x000001002b0b7824 */ /* 0x000fe200078e00ff */
[----:B------:R-:W-:Y:S01]  /*8940*/  SHF.R.U32.HI R42, RZ, 0x10, R39 ;  /* 0x00000010ff2a7819 */ /* 0x000fe20000011627 */
[----:B------:R-:W-:Y:S01]  /*8950*/  IMAD.SHL.U32 R38, R38, 0x100, RZ ;  /* 0x0000010026267824 */ /* 0x000fe200078e00ff */
[----:B------:R-:W-:-:S02]  /*8960*/  SHF.R.U32.HI R45, RZ, 0x10, R37 ;  /* 0x00000010ff2d7819 */ /* 0x000fc40000011625 */
[----:B------:R-:W-:Y:S02]  /*8970*/  LOP3.LUT R39, R39, 0xff0000ff, RZ, 0xc0, !PT ;  /* 0xff0000ff27277812 */ /* 0x000fe400078ec0ff */
[----:B------:R-:W-:Y:S02]  /*8980*/  MOV R37, R15 ;  /* 0x0000000f00257202 */ /* 0x000fe40000000f00 */
[----:B------:R-:W-:Y:S01]  /*8990*/  LOP3.LUT R15, R14, 0xff00, R11, 0xf8, !PT ;  /* 0x0000ff000e0f7812 */ /* 0x000fe200078ef80b */
[----:B------:R-:W-:Y:S01]  /*89a0*/  IMAD.U32 R14, R45, 0x10000, RZ ;  /* 0x000100002d0e7824 */ /* 0x000fe200078e00ff */
[----:B------:R-:W-:Y:S02]  /*89b0*/  LOP3.LUT R43, R39, 0xff00, R38, 0xf8, !PT ;  /* 0x0000ff00272b7812 */ /* 0x000fe400078ef826 */
[----:B------:R-:W-:Y:S02]  /*89c0*/  SHF.L.U32 R38, R42, 0x10, RZ ;  /* 0x000000102a267819 */ /* 0x000fe400000006ff */
        /* <DEDUP_REMOVED lines=91> */
.L_x_4128:
[----:B------:R-:W-:Y:S05]  /*8f80*/  BSYNC B1 ;  /* 0x0000000000017941 */ /* 0x000fea0003800000 */
.L_x_4127:
[----:B--2---:R0:W-:Y:S01]  /*8f90*/  ST.E.128 desc[UR50][R40.64], R12 ;  /* 0x0000000c28007985 */ /* 0x0041e2000c101d32 */
[----:B------:R-:W-:Y:S05]  /*8fa0*/  BRA `(.L_x_4106) ;  /* 0x0000007000187947 */ /* 0x000fea0003800000 */
.L_x_4072:
[----:B------:R-:W0:Y:S01]  /*8fb0*/  S2R R36, SR_TID.X ;  /* 0x0000000000247919 */ /* 0x000e220000002100 */
[----:B------:R-:W-:Y:S01]  /*8fc0*/  BSSY B1, `(.L_x_4129) ;  /* 0x000003a000017945 */ /* 0x000fe20003800000 */
        /* <DEDUP_REMOVED lines=23> */
[----:B0-----:R-:W-:-:S02]  /*9140*/  VIADD R37, R36, 0xffffff80 ;  /* 0xffffff8024257836 */ /* 0x001fc40000000000 */
[----:B------:R-:W-:-:S05]  /*9150*/  VIADD R36, R36, 0xffffff80 ;  /* 0xffffff8024247836 */ /* 0x000fca0000000000 */
[----:B------:R-:W-:-:S04]  /*9160*/  LEA.HI R36, R36, R37, RZ, 0x1 ;  /* 0x0000002524247211 */ /* 0x000fc800078f08ff */
[----:B------:R-:W-:-:S04]  /*9170*/  SHF.R.S32.HI R36, RZ, 0x1, R36 ;  /* 0x00000001ff247819 */ /* 0x000fc80000011424 */
[----:B------:R-:W-:Y:S02]  /*9180*/  ISETP.GE.AND P3, PT, R36, R92, PT ;  /* 0x0000005c2400720c */ /* 0x000fe40003f66270 */
[----:B------:R-:W-:-:S11]  /*9190*/  CS2R R36, SRZ ;  /* 0x0000000000247805 */ /* 0x000fd6000001ff00 */
[----:B------:R-:W-:Y:S05]  /*91a0*/  @P3 BRA `(.L_x_4130) ;  /* 0x00000000006c3947 */ /* 0x000fea0003800000 */
[----:B------:R-:W-:Y:S01]  /*91b0*/  ULDC.64 UR4, c[0x0][0x3e8] ;  /* 0x0000fa0000047ab9 */ /* 0x000fe20000000a00 */
[----:B------:R-:W-:Y:S02]  /*91c0*/  CS2R R46, SRZ ;  /* 0x00000000002e7805 */ /* 0x000fe4000001ff00 */
[----:B------:R-:W-:Y:S02]  /*91d0*/  IADD3 R84, P2, P4, R104, UR4, R14 ;  /* 0x0000000468547c10 */ /* 0x000fe4000fc5e00e */
[----:B------:R-:W-:Y:S02]  /*91e0*/  CS2R R44, SRZ ;  /* 0x00000000002c7805 */ /* 0x000fe4000001ff00 */
[----:B------:R-:W-:Y:S02]  /*91f0*/  CS2R R82, SRZ ;  /* 0x0000000000527805 */ /* 0x000fe4000001ff00 */
[----:B------:R-:W-:Y:S02]  /*9200*/  CS2R R80, SRZ ;  /* 0x0000000000507805 */ /* 0x000fe4000001ff00 */
[----:B------:R-:W-:Y:S01]  /*9210*/  IADD3.X R85, R9, UR5, R94, P2, P4 ;  /* 0x0000000509557c10 */ /* 0x000fe200097e845e */
[----:B------:R-:W-:-:S02]  /*9220*/  ULDC.64 UR4, c[0x0][0x400] ;  /* 0x0001000000047ab9 */ /* 0x000fc40000000a00 */
[----:B------:R-:W-:-:S04]  /*9230*/  IADD3 R86, P2, P4, R98, UR4, R12 ;  /* 0x0000000462567c10 */ /* 0x000fc8000fc5e00c */
[----:B------:R-:W-:Y:S02]  /*9240*/  IADD3.X R87, R20, UR5, R11, P2, P4 ;  /* 0x0000000514577c10 */ /* 0x000fe400097e840b */
[----:B------:R-:W-:Y:S02]  /*9250*/  ISETP.GE.AND P2, PT, R16, R116, PT ;  /* 0x000000741000720c */ /* 0x000fe40003f46270 */
[----:B------:R-:W-:Y:S02]  /*9260*/  CS2R R42, SRZ ;  /* 0x00000000002a7805 */ /* 0x000fe4000001ff00 */
[----:B------:R-:W-:Y:S02]  /*9270*/  CS2R R40, SRZ ;  /* 0x0000000000287805 */ /* 0x000fe4000001ff00 */
[----:B------:R-:W-:Y:S02]  /*9280*/  CS2R R54, SRZ ;  /* 0x0000000000367805 */ /* 0x000fe4000001ff00 */
[----:B------:R-:W-:-:S05]  /*9290*/  CS2R R52, SRZ ;  /* 0x0000000000347805 */ /* 0x000fca000001ff00 */
[----:B------:R0:W5:Y:S04]  /*92a0*/  @!P2 LDG.E.128 R44, desc[UR50][R84.64] ;  /* 0x00000032542ca981 */ /* 0x000168000c1e1d00 */
[----:B------:R0:W5:Y:S01]  /*92b0*/  @!P2 LDG.E.128 R80, desc[UR50][R86.64] ;  /* 0x000000325650a981 */ /* 0x000162000c1e1d00 */
[----:B------:R-:W-:Y:S02]  /*92c0*/  ISETP.GE.AND P2, PT, R225, R116, PT ;  /* 0x00000074e100720c */ /* 0x000fe40003f46270 */
[----:B------:R-:W-:Y:S02]  /*92d0*/  CS2R R38, SRZ ;  /* 0x0000000000267805 */ /* 0x000fe4000001ff00 */
[----:B------:R-:W-:Y:S02]  /*92e0*/  CS2R R36, SRZ ;  /* 0x0000000000247805 */ /* 0x000fe4000001ff00 */
[----:B------:R-:W-:-:S02]  /*92f0*/  CS2R R50, SRZ ;  /* 0x0000000000327805 */ /* 0x000fc4000001ff00 */
[----:B------:R-:W-:-:S05]  /*9300*/  CS2R R48, SRZ ;  /* 0x0000000000307805 */ /* 0x000fca000001ff00 */
[----:B------:R0:W5:Y:S04]  /*9310*/  @!P2 LDG.E.128 R40, desc[UR50][R84.64+0x20] ;  /* 0x000020325428a981 */ /* 0x000168000c1e1d00 */
[----:B------:R0:W5:Y:S01]  /*9320*/  @!P2 LDG.E.128 R52, desc[UR50][R86.64+0x20] ;  /* 0x000020325634a981 */ /* 0x000162000c1e1d00 */
[----:B------:R-:W-:-:S13]  /*9330*/  ISETP.GE.AND P2, PT, R226, R116, PT ;  /* 0x00000074e200720c */ /* 0x000fda0003f46270 */
[----:B------:R0:W5:Y:S04]  /*9340*/  @!P2 LDG.E.128 R36, desc[UR50][R84.64+0x40] ;  /* 0x000040325424a981 */ /* 0x000168000c1e1d00 */
[----:B------:R0:W5:Y:S02]  /*9350*/  @!P2 LDG.E.128 R48, desc[UR50][R86.64+0x40] ;  /* 0x000040325630a981 */ /* 0x000164000c1e1d00 */
.L_x_4130:
[----:B------:R-:W-:Y:S05]  /*9360*/  BSYNC B1 ;  /* 0x0000000000017941 */ /* 0x000fea0003800000 */
.L_x_4129:
[----:B0-----:R-:W0:Y:S01]  /*9370*/  S2R R84, SR_TID.X ;  /* 0x0000000000547919 */ /* 0x001e220000002100 */
[----:B------:R-:W-:Y:S01]  /*9380*/  BSSY B1, `(.L_x_4131) ;  /* 0x0000029000017945 */ /* 0x000fe20003800000 */
[----:B-----5:R-:W-:Y:S02]  /*9390*/  IMAD.MOV.U32 R155, RZ, RZ, R38 ;  /* 0x000000ffff9b7224 */ /* 0x020fe400078e0026 */
[----:B------:R-:W-:Y:S02]  /*93a0*/  IMAD.MOV.U32 R153, RZ, RZ, R36 ;  /* 0x000000ffff997224 */ /* 0x000fe400078e0024 */
[C---:B0-----:R-:W-:Y:S01]  /*93b0*/  VIADD R85, R84.reuse, 0xffffff80 ;  /* 0xffffff8054557836 */ /* 0x041fe20000000000 */
[----:B------:R-:W-:-:S04]  /*93c0*/  IADD3 R84, R84, -0x80, RZ ;  /* 0xffffff8054547810 */ /* 0x000fc80007ffe0ff */
        /* <DEDUP_REMOVED lines=10> */
[----:B------:R-:W-:Y:S02]  /*9470*/  CS2R R78, SRZ ;  /* 0x00000000004e7805 */ /* 0x000fe4000001ff00 */
[----:B------:R-:W-:-:S02]  /*9480*/  IADD3 R14, P2, P5, R98, R12, R6 ;  /* 0x0000000c620e7210 */ /* 0x000fc40007d5e006 */
[----:B------:R-:W-:Y:S02]  /*9490*/  CS2R R76, SRZ ;  /* 0x00000000004c7805 */ /* 0x000fe4000001ff00 */
        /* <DEDUP_REMOVED lines=23> */
.L_x_4132:
[----:B------:R-:W-:Y:S05]  /*9610*/  BSYNC B1 ;  /* 0x0000000000017941 */ /* 0x000fea0003800000 */
.L_x_4131:
        /* <DEDUP_REMOVED lines=23> */
[----:B------:R-:W-:Y:S01]  /*9790*/  IMAD.MOV.U32 R151, RZ, RZ, R78 ;  /* 0x000000ffff977224 */ /* 0x000fe200078e004e */
[----:B------:R-:W-:Y:S06]  /*97a0*/  @!P2 BRA `(.L_x_4133) ;  /* 0x000000000004a947 */ /* 0x000fec0003800000 */
[----:B------:R-:W-:Y:S01]  /*97b0*/  BPT.TRAP 0x1 ;  /* 0x000000040000795c */ /* 0x000fe20000300000 */
.L_x_4133:
[----:B------:R-:W2:Y:S01]  /*97c0*/  LDL R11, [R1+0x14] ;  /* 0x00001400010b7983 */ /* 0x000ea20000100800 */
[----:B------:R-:W-:Y:S01]  /*97d0*/  IMAD R93, R19, 0x8, R18 ;  /* 0x00000008135d7824 */ /* 0x000fe200078e0212 */
[----:B------:R-:W1:Y:S01]  /*97e0*/  LDC R136, c[0x0][0x2f4] ;  /* 0x0000bd00ff887b82 */ /* 0x000e620000000800 */
[----:B------:R-:W-:Y:S01]  /*97f0*/  BSSY B1, `(.L_x_4134) ;  /* 0x0000004000017945 */ /* 0x000fe20003800000 */
[----:B--2---:R-:W-:-:S04]  /*9800*/  SHF.L.U32 R94, R11, 0x1f, RZ ;  /* 0x0000001f0b5e7819 */ /* 0x004fc800000006ff */
[----:B------:R-:W2:Y:S02]  /*9810*/  SYNCS.PHASECHK.TRANS64.TRYWAIT P5, [R93+URZ+0x33490], R94 ;  /* 0x0334905e5d0075a7 */ /* 0x000ea400080a017f */
[----:B-12---:R-:W-:Y:S05]  /*9820*/  @!P5 BRA `(.L_x_4135) ;  /* 0x0000023c0018d947 */ /* 0x006fea0003800000 */
.L_x_4414:
[----:B------:R-:W-:Y:S05]  /*9830*/  BSYNC B1 ;  /* 0x0000000000017941 */ /* 0x000fea0003800000 */
.L_x_4134:
[----:B------:R-:W-:Y:S01]  /*9840*/  UMOV UR4, 0xffffffff ;  /* 0xffffffff00047882 */ /* 0x000fe20000000000 */
[----:B------:R-:W-:Y:S02]  /*9850*/  IMAD.IADD R143, R136, 0x1, -R117 ;  /* 0x00000001888f7824 */ /* 0x000fe400078e0a75 */
[----:B------:R-:W-:Y:S05]  /*9860*/  BRA.DIV UR4, `(.L_x_4136) ;  /* 0x0000023e041c7947 */ /* 0x000fea000b800000 */
[----:B------:R2:W3:Y:S04]  /*9870*/  SHFL.IDX PT, R154, R119, RZ, 0x1e1f ;  /* 0x001e1fff779a7589 */ /* 0x0004e800000e0000 */
[----:B------:R2:W4:Y:S02]  /*9880*/  SHFL.IDX PT, R156, R120, RZ, 0x1e1f ;  /* 0x001e1fff789c7589 */ /* 0x00052400000e0000 */
.L_x_4418:
[----:B------:R-:W-:Y:S04]  /*9890*/  BSSY B1, `(.L_x_4137) ;  /* 0x00002f9000017945 */ /* 0x000fe80003800000 */
[----:B------:R-:W-:Y:S05]  /*98a0*/  @P3 BRA `(.L_x_4138) ;  /* 0x0000002c00dc3947 */ /* 0x000fea0003800000 */
[----:B------:R-:W-:Y:S01]  /*98b0*/  ISETP.NE.AND P3, PT, R28, RZ, PT ;  /* 0x000000ff1c00720c */ /* 0x000fe20003f65270 */
[----:B------:R-:W-:-:S12]  /*98c0*/  BSSY B2, `(.L_x_4139) ;  /* 0x00000fa000027945 */ /* 0x000fd80003800000 */
[----:B------:R-:W-:Y:S05]  /*98d0*/  @!P3 BRA `(.L_x_4140) ;  /* 0x0000000c00e0b947 */ /* 0x000fea0003800000 */
[----:B------:R-:W5:Y:S04]  /*98e0*/  LDL R84, [R1+0x30] ;  /* 0x0000300001547983 */ /* 0x000f680000100800 */
[----:B0-----:R-:W2:Y:S04]  /*98f0*/  LDL R15, [R1+0x38] ;  /* 0x00003800010f7983 */ /* 0x001ea80000100800 */
[----:B------:R-:W2:Y:S01]  /*9900*/  LDL R14, [R1+0x34] ;  /* 0x00003400010e7983 */ /* 0x000ea20000100800 */
[----:B------:R-:W-:Y:S01]  /*9910*/  SEL R11, R117, R143, !P0 ;  /* 0x0000008f750b7207 */ /* 0x000fe20004000000 */
[----:B------:R-:W-:Y:S01]  /*9920*/  BSSY B3, `(.L_x_4141) ;  /* 0x00000ee000037945 */ /* 0x000fe20003800000 */
[----:B----4-:R-:W-:-:S02]  /*9930*/  IADD3 R126, P3, R21, R156, RZ ;  /* 0x0000009c157e7210 */ /* 0x010fc40007f7e0ff */
[----:B------:R-:W-:-:S03]  /*9940*/  SHF.R.S32.HI R12, RZ, 0x1f, R11 ;  /* 0x0000001fff0c7819 */ /* 0x000fc6000001140b */
[----:B---3--:R-:W-:Y:S01]  /*9950*/  IMAD.X R127, R154, 0x1, R109, P3 ;  /* 0x000000019a7f7824 */ /* 0x008fe200018e066d */
[----:B------:R-:W-:Y:S02]  /*9960*/  LEA.HI R12, R12, R11, RZ, 0x5 ;  /* 0x0000000b0c0c7211 */ /* 0x000fe400078f28ff */
[----:B------:R-:W-:Y:S02]  /*9970*/  ISETP.GE.AND P3, PT, R16, R116, PT ;  /* 0x000000741000720c */ /* 0x000fe40003f66270 */
[----:B------:R-:W-:-:S04]  /*9980*/  LEA.HI.SX32 R12, R12, R113, 0x1b ;  /* 0x000000710c0c7211 */ /* 0x000fc800078fdaff */
[----:B------:R-:W-:-:S04]  /*9990*/  SHF.R.S32.HI R11, RZ, 0x1f, R12 ;  /* 0x0000001fff0b7819 */ /* 0x000fc8000001140c */
[----:B------:R-:W-:Y:S01]  /*99a0*/  LEA.HI R13, R11, R12, RZ, 0x2 ;  /* 0x0000000c0b0d7211 */ /* 0x000fe200078f10ff */
[----:B------:R-:W-:-:S03]  /*99b0*/  IMAD.SHL.U32 R11, R12, 0x10, RZ ;  /* 0x000000100c0b7824 */ /* 0x000fc600078e00ff */
[----:B------:R-:W-:Y:S02]  /*99c0*/  SHF.R.S32.HI R13, RZ, 0x2, R13 ;  /* 0x00000002ff0d7819 */ /* 0x000fe4000001140d */
[----:B-----5:R-:W-:-:S03]  /*99d0*/  LOP3.LUT R12, R84, 0x30, R11, 0xf8, !PT ;  /* 0x00000030540c7812 */ /* 0x020fc600078ef80b */
[----:B--2---:R-:W-:Y:S01]  /*99e0*/  IMAD R13, R13, 0x2800, R15 ;  /* 0x000028000d0d7824 */ /* 0x004fe200078e020f */
[----:B------:R-:W-:-:S04]  /*99f0*/  LOP3.LUT R12, R12, R14, RZ, 0x3c, !PT ;  /* 0x0000000e0c0c7212 */ /* 0x000fc800078e3cff */
[----:B------:R-:W-:Y:S01]  /*9a00*/  IADD3 R12, R13, R12, RZ ;  /* 0x0000000c0d0c7210 */ /* 0x000fe20007ffe0ff */
[----:B------:R-:W-:-:S04]  /*9a10*/  IMAD R13, R19, 0x7800, R133 ;  /* 0x00007800130d7824 */ /* 0x000fc800078e0285 */
[----:B------:R-:W-:Y:S02]  /*9a20*/  IMAD R15, R19, 0x7800, R12 ;  /* 0x00007800130f7824 */ /* 0x000fe400078e020c */
[C---:B------:R-:W-:Y:S02]  /*9a30*/  IMAD.IADD R13, R18.reuse, 0x1, R13 ;  /* 0x00000001120d7824 */ /* 0x040fe400078e020d */
[----:B------:R-:W-:-:S04]  /*9a40*/  IMAD.IADD R84, R18, 0x1, R15 ;  /* 0x0000000112547824 */ /* 0x000fc800078e020f */
[----:B------:R-:W0:Y:S04]  /*9a50*/  LDS.128 R12, [R13+0x24200] ;  /* 0x024200000d0c7984 */ /* 0x000e280000000c00 */
[----:B------:R-:W2:Y:S01]  /*9a60*/  LDS.128 R84, [R84+0x24200] ;  /* 0x0242000054547984 */ /* 0x000ea20000000c00 */
[----:B------:R-:W-:Y:S05]  /*9a70*/  @P3 BRA `(.L_x_4142) ;  /* 0x0000000c00603947 */ /* 0x000fea0003800000 */
[--C-:B------:R-:W-:Y:S01]  /*9a80*/  SHF.R.U32.HI R177, RZ, 0x8, R45.reuse ;  /* 0x00000008ffb17819 */ /* 0x100fe2000001162d */
[----:B0-----:R-:W-:Y:S01]  /*9a90*/  IMAD.MOV.U32 R46, RZ, RZ, R14 ;  /* 0x000000ffff2e7224 */ /* 0x001fe200078e000e */
[----:B------:R-:W-:Y:S02]  /*9aa0*/  LOP3.LUT R169, R45, 0xff, RZ, 0xc0, !PT ;  /* 0x000000ff2da97812 */ /* 0x000fe400078ec0ff */
[--C-:B------:R-:W-:Y:S02]  /*9ab0*/  SHF.R.U32.HI R176, RZ, 0x18, R45.reuse ;  /* 0x00000018ffb07819 */ /* 0x100fe4000001162d */
[----:B------:R-:W-:Y:S02]  /*9ac0*/  SHF.R.U32.HI R44, RZ, 0x10, R45 ;  /* 0x00000010ff2c7819 */ /* 0x000fe4000001162d */
[--C-:B------:R-:W-:Y:S02]  /*9ad0*/  SHF.R.U32.HI R45, RZ, 0x10, R81.reuse ;  /* 0x00000010ff2d7819 */ /* 0x100fe40000011651 */
[--C-:B------:R-:W-:Y:S01]  /*9ae0*/  SHF.R.U32.HI R167, RZ, 0x8, R81.reuse ;  /* 0x00000008ffa77819 */ /* 0x100fe20000011651 */
[----:B------:R-:W-:Y:S01]  /*9af0*/  IMAD.U32 R44, R44, 0x10000, RZ ;  /* 0x000100002c2c7824 */ /* 0x000fe200078e00ff */
[----:B------:R-:W-:Y:S01]  /*9b00*/  LOP3.LUT R171, R81, 0xff, RZ, 0xc0, !PT ;  /* 0x000000ff51ab7812 */ /* 0x000fe200078ec0ff */
[----:B------:R-:W-:Y:S01]  /*9b10*/  IMAD.U32 R45, R45, 0x10000, RZ ;  /* 0x000100002d2d7824 */ /* 0x000fe200078e00ff */
[----:B------:R-:W-:Y:S01]  /*9b20*/  SHF.R.U32.HI R174, RZ, 0x18, R81 ;  /* 0x00000018ffae7819 */ /* 0x000fe20000011651 */
[----:B------:R-:W-:Y:S01]  /*9b30*/  IMAD.MOV.U32 R81, RZ, RZ, R12 ;  /* 0x000000ffff517224 */ /* 0x000fe200078e000c */
[----:B------:R-:W-:-:S02]  /*9b40*/  SHF.R.U32.HI R82, RZ, 0x8, R47 ;  /* 0x00000008ff527819 */ /* 0x000fc4000001162f */
[----:B------:R-:W-:Y:S02]  /*9b50*/  PRMT R169, R176, 0x654, R169 ;  /* 0x00000654b0a97816 */ /* 0x000fe400000000a9 */
[----:B------:R-:W-:Y:S01]  /*9b60*/  SHF.L.U32 R12, R177, 0x8, RZ ;  /* 0x00000008b10c7819 */ /* 0x000fe200000006ff */
[----:B------:R-:W-:Y:S01]  /*9b70*/  IMAD.SHL.U32 R82, R82, 0x100, RZ ;  /* 0x0000010052527824 */ /* 0x000fe200078e00ff */
[----:B------:R-:W-:Y:S02]  /*9b80*/  LOP3.LUT R170, R47, 0xff, RZ, 0xc0, !PT ;  /* 0x000000ff2faa7812 */ /* 0x000fe400078ec0ff */
[--C-:B------:R-:W-:Y:S02]  /*9b90*/  SHF.R.U32.HI R175, RZ, 0x18, R47.reuse ;  /* 0x00000018ffaf7819 */ /* 0x100fe4000001162f */
[----:B------:R-:W-:Y:S02]  /*9ba0*/  SHF.R.U32.HI R80, RZ, 0x10, R47 ;  /* 0x00000010ff507819 */ /* 0x000fe4000001162f */
[----:B------:R-:W-:-:S02]  /*9bb0*/  SHF.R.U32.HI R168, RZ, 0x8, R83 ;  /* 0x00000008ffa87819 */ /* 0x000fc40000011653 */
[----:B------:R-:W-:Y:S01]  /*9bc0*/  LOP3.LUT R169, R169, 0xff00, R12, 0xf8, !PT ;  /* 0x0000ff00a9a97812 */ /* 0x000fe200078ef80c */
[----:B------:R-:W-:Y:S01]  /*9bd0*/  IMAD.SHL.U32 R12, R167, 0x100, RZ ;  /* 0x00000100a70c7824 */ /* 0x000fe200078e00ff */
[--C-:B------:R-:W-:Y:S01]  /*9be0*/  SHF.R.U32.HI R47, RZ, 0x10, R83.reuse ;  /* 0x00000010ff2f7819 */ /* 0x100fe20000011653 */
[----:B------:R-:W-:Y:S01]  /*9bf0*/  IMAD.SHL.U32 R168, R168, 0x100, RZ ;  /* 0x00000100a8a87824 */ /* 0x000fe200078e00ff */
[----:B------:R-:W-:Y:S02]  /*9c00*/  LOP3.LUT R172, R83, 0xff, RZ, 0xc0, !PT ;  /* 0x000000ff53ac7812 */ /* 0x000fe400078ec0ff */
[----:B------:R-:W-:Y:S01]  /*9c10*/  SHF.R.U32.HI R173, RZ, 0x18, R83 ;  /* 0x00000018ffad7819 */ /* 0x000fe20000011653 */
[----:B------:R-:W-:Y:S01]  /*9c20*/  IMAD.U32 R47, R47, 0x10000, RZ ;  /* 0x000100002f2f7824 */ /* 0x000fe200078e00ff */
[----:B------:R-:W-:Y:S02]  /*9c30*/  PRMT R83, R175, 0x654, R170 ;  /* 0x00000654af537816 */ /* 0x000fe400000000aa */
[----:B------:R-:W-:-:S02]  /*9c40*/  PRMT R171, R174, 0x654, R171 ;  /* 0x00000654aeab7816 */ /* 0x000fc400000000ab */
[----:B------:R-:W-:Y:S02]  /*9c50*/  PRMT R173, R173, 0x654, R172 ;  /* 0x00000654adad7816 */ /* 0x000fe400000000ac */
[----:B------:R-:W-:Y:S02]  /*9c60*/  LOP3.LUT R167, R83, 0xff00, R82, 0xf8, !PT ;  /* 0x0000ff0053a77812 */ /* 0x000fe400078ef852 */
[----:B------:R-:W-:Y:S02]  /*9c70*/  LOP3.LUT R172, R171, 0xff00, R12, 0xf8, !PT ;  /* 0x0000ff00abac7812 */ /* 0x000fe400078ef80c */
[----:B------:R-:W-:Y:S02]  /*9c80*/  SHF.L.U32 R12, R80, 0x10, RZ ;  /* 0x00000010500c7819 */ /* 0x000fe400000006ff */
[----:B------:R-:W-:Y:S02]  /*9c90*/  F2FP.F16.E4M3.UNPACK_B R170, R165.H1 ;  /* 0x000000a5ffaa723e */ /* 0x000fe400030006ff */
[----:B--2---:R-:W-:-:S02]  /*9ca0*/  F2FP.F16.E4M3.UNPACK_B R83, R84.H1 ;  /* 0x00000054ff53723e */ /* 0x004fc400030006ff */
[----:B------:R-:W-:Y:S01]  /*9cb0*/  F2FP.F16.E4M3.UNPACK_B R82, R81.H1 ;  /* 0x00000051ff52723e */ /* 0x000fe200030006ff */
[----:B------:R-:W-:Y:S01]  /*9cc0*/  HADD2.F32 R14, -RZ, R170.H0_H0 ;  /* 0x200000aaff0e7230 */ /* 0x000fe20000004100 */
[----:B------:R-:W-:Y:S02]  /*9cd0*/  LOP3.LUT R174, R173, 0xff00, R168, 0xf8, !PT ;  /* 0x0000ff00adae7812 */ /* 0x000fe400078ef8a8 */
        /* <DEDUP_REMOVED lines=11> */
[----:B------:R-:W-:Y:S01]  /*9d90*/  LOP3.LUT R45, R172, 0xff0000, R45, 0xf8, !PT ;  /* 0x00ff0000ac2d7812 */ /* 0x000fe200078ef82d */
[-C--:B------:R-:W-:Y:S01]  /*9da0*/  FFMA.FTZ R47, R80, R169.reuse, -R171 ;  /* 0x000000a9502f7223 */ /* 0x080fe200000108ab */
[----:B------:R-:W-:Y:S01]  /*9db0*/  FFMA.FTZ R80, R167, R169, R176 ;  /* 0x000000a9a7507223 */ /* 0x000fe200000100b0 */
[----:B------:R-:W-:Y:S01]  /*9dc0*/  HADD2.F32 R172, -RZ, R170.H1_H1 ;  /* 0x300000aaffac7230 */ /* 0x000fe20000004100 */
[----:B------:R-:W-:Y:S01]  /*9dd0*/  F2FP.F16.E4M3.UNPACK_B R170, R165 ;  /* 0x000000a5ffaa723e */ /* 0x000fe200020006ff */
[----:B------:R-:W-:Y:S01]  /*9de0*/  HADD2.F32 R167, -RZ, R83.H1_H1 ;  /* 0x30000053ffa77230 */ /* 0x000fe20000004100 */
[----:B------:R-:W-:Y:S02]  /*9df0*/  F2FP.F16.E4M3.UNPACK_B R84, R84 ;  /* 0x00000054ff54723e */ /* 0x000fe400020006ff */
[----:B------:R-:W-:Y:S01]  /*9e00*/  F2FP.F16.E4M3.UNPACK_B R165, R81 ;  /* 0x00000051ffa5723e */ /* 0x000fe200020006ff */
[----:B------:R-:W-:Y:S01]  /*9e10*/  HADD2.F32 R171, -RZ, R170.H0_H0 ;  /* 0x200000aaffab7230 */ /* 0x000fe20000004100 */
[----:B------:R-:W-:Y:S01]  /*9e20*/  F2FP.F16.E4M3.UNPACK_B R169, R166 ;  /* 0x000000a6ffa9723e */ /* 0x000fe200020006ff */
[-C--:B------:R-:W-:Y:S01]  /*9e30*/  FMUL.FTZ R81, R167, R172.reuse ;  /* 0x000000aca7517220 */ /* 0x080fe20000410000 */
[----:B------:R-:W-:Y:S01]  /*9e40*/  FMUL.FTZ R172, R82, R172 ;  /* 0x000000ac52ac7220 */ /* 0x000fe20000410000 */
[----:B------:R-:W-:-:S02]  /*9e50*/  HADD2.F32 R166, -RZ, R84.H0_H0 ;  /* 0x20000054ffa67230 */ /* 0x000fc40000004100 */
[----:B------:R-:W-:Y:S02]  /*9e60*/  HADD2.F32 R83, -RZ, R165.H0_H0 ;  /* 0x200000a5ff537230 */ /* 0x000fe40000004100 */
[-C--:B------:R-:W-:Y:S01]  /*9e70*/  FFMA.FTZ R82, R82, R168.reuse, -R81 ;  /* 0x000000a852527223 */ /* 0x080fe20000010851 */
[----:B------:R-:W-:Y:S01]  /*9e80*/  FFMA.FTZ R81, R167, R168, R172 ;  /* 0x000000a8a7517223 */ /* 0x000fe200000100ac */
[----:B------:R-:W-:Y:S02]  /*9e90*/  HADD2.F32 R167, -RZ, R169.H0_H0 ;  /* 0x200000a9ffa77230 */ /* 0x000fe40000004100 */
[-C--:B------:R-:W-:Y:S01]  /*9ea0*/  FMUL.FTZ R172, R166, R171.reuse ;  /* 0x000000aba6ac7220 */ /* 0x080fe20000410000 */
[----:B------:R-:W-:Y:S01]  /*9eb0*/  FMUL.FTZ R173, R83, R171 ;  /* 0x000000ab53ad7220 */ /* 0x000fe20000410000 */
[----:B------:R-:W-:Y:S01]  /*9ec0*/  HADD2.F32 R171, -RZ, R170.H1_H1 ;  /* 0x300000aaffab7230 */ /* 0x000fe20000004100 */
[----:B------:R-:W-:Y:S01]  /*9ed0*/  F2FP.SATFINITE.E4M3.F32.PACK_AB_MERGE_C R47, R82, R47, RZ ;  /* 0x0000002f522f723e */ /* 0x000fe200048070ff */
[----:B------:R-:W-:-:S02]  /*9ee0*/  HADD2.F32 R168, -RZ, R84.H1_H1 ;  /* 0x30000054ffa87230 */ /* 0x000fc40000004100 */
[-C--:B------:R-:W-:Y:S01]  /*9ef0*/  FFMA.FTZ R84, R166, R167.reuse, R173 ;  /* 0x000000a7a6547223 */ /* 0x080fe200000100ad */
[----:B------:R-:W-:Y:S02]  /*9f00*/  HADD2.F32 R165, -RZ, R165.H1_H1 ;  /* 0x300000a5ffa57230 */ /* 0x000fe40000004100 */
[----:B------:R-:W-:Y:S01]  /*9f10*/  FFMA.FTZ R83, R83, R167, -R172 ;  /* 0x000000a753537223 */ /* 0x000fe200000108ac */
[----:B------:R-:W-:Y:S02]  /*9f20*/  HADD2.F32 R170, -RZ, R169.H1_H1 ;  /* 0x300000a9ffaa7230 */ /* 0x000fe40000004100 */
[----:B------:R-:W-:Y:S01]  /*9f30*/  FMUL.FTZ R166, R168, R171 ;  /* 0x000000aba8a67220 */ /* 0x000fe20000410000 */
        /* <DEDUP_REMOVED lines=13> */
[----:B------:R-:W-:Y:S02]  /*a010*/  HADD2.F32 R170, -RZ, R167.H1_H1 ;  /* 0x300000a7ffaa7230 */ /* 0x000fe40000004100 */
[----:B------:R-:W-:Y:S01]  /*a020*/  FMUL.FTZ R174, R168, R174 ;  /* 0x000000aea8ae7220 */ /* 0x000fe20000410000 */
[----:B------:R-:W-:Y:S01]  /*a030*/  HADD2.F32 R173, -RZ, R172.H0_H0 ;  /* 0x200000acffad7230 */ /* 0x000fe20000004100 */
[----:B------:R-:W-:Y:S01]  /*a040*/  F2FP.SATFINITE.E4M3.F32.PACK_AB_MERGE_C R80, R81, R80, RZ ;  /* 0x000000505150723e */ /* 0x000fe200048070ff */
[----:B------:R-:W-:-:S02]  /*a050*/  HADD2.F32 R169, -RZ, R169.H1_H1 ;  /* 0x300000a9ffa97230 */ /* 0x000fc40000004100 */
[----:B------:R-:W-:Y:S01]  /*a060*/  FMUL.FTZ R176, R170, R175 ;  /* 0x000000afaab07220 */ /* 0x000fe20000410000 */
[----:B------:R-:W-:Y:S02]  /*a070*/  HADD2.F32 R172, -RZ, R172.H1_H1 ;  /* 0x300000acffac7230 */ /* 0x000fe40000004100 */
[-C--:B------:R-:W-:Y:S01]  /*a080*/  FFMA.FTZ R167, R168, R173.reuse, -R177 ;  /* 0x000000ada8a77223 */ /* 0x080fe200000108b1 */
[----:B------:R-:W-:Y:S01]  /*a090*/  FFMA.FTZ R168, R171, R173, R174 ;  /* 0x000000adaba87223 */ /* 0x000fe200000100ae */
[C---:B------:R-:W-:Y:S01]  /*a0a0*/  FMUL.FTZ R177, R169.reuse, R175 ;  /* 0x000000afa9b17220 */ /* 0x040fe20000410000 */
[----:B------:R-:W-:Y:S01]  /*a0b0*/  F2FP.F16.E4M3.UNPACK_B R171, R163 ;  /* 0x000000a3ffab723e */ /* 0x000fe200020006ff */
[----:B------:R-:W-:Y:S01]  /*a0c0*/  FFMA.FTZ R163, R169, R172, R176 ;  /* 0x000000aca9a37223 */ /* 0x000fe200000100b0 */
[----:B------:R-:W-:Y:S01]  /*a0d0*/  F2FP.F16.E4M3.UNPACK_B R169, R86 ;  /* 0x00000056ffa9723e */ /* 0x000fe200020006ff */
[----:B------:R-:W-:Y:S01]  /*a0e0*/  FFMA.FTZ R170, R170, R172, -R177 ;  /* 0x000000acaaaa7223 */ /* 0x000fe200000108b1 */
[--C-:B------:R-:W-:Y:S01]  /*a0f0*/  HADD2.F32 R86, -RZ, R46.reuse.H0_H0 ;  /* 0x2000002eff567230 */ /* 0x100fe20000004100 */
[----:B------:R-:W-:Y:S01]  /*a100*/  F2FP.SATFINITE.E4M3.F32.PACK_AB_MERGE_C R47, R166, R83, R47 ;  /* 0x00000053a62f723e */ /* 0x000fe2000480702f */
[--C-:B------:R-:W-:Y:S01]  /*a110*/  HADD2.F32 R175, -RZ, R171.reuse.H0_H0 ;  /* 0x200000abffaf7230 */ /* 0x100fe20000004100 */
[----:B------:R-:W-:Y:S01]  /*a120*/  F2FP.F16.E4M3.UNPACK_B R82, R85 ;  /* 0x00000055ff52723e */ /* 0x000fe200020006ff */
[----:B------:R-:W-:Y:S01]  /*a130*/  HADD2.F32 R172, -RZ, R171.H1_H1 ;  /* 0x300000abffac7230 */ /* 0x000fe20000004100 */
[----:B------:R-:W-:Y:S01]  /*a140*/  F2FP.F16.E4M3.UNPACK_B R171, R164 ;  /* 0x000000a4ffab723e */ /* 0x000fe200020006ff */
[--C-:B------:R-:W-:Y:S01]  /*a150*/  HADD2.F32 R164, -RZ, R169.reuse.H0_H0 ;  /* 0x200000a9ffa47230 */ /* 0x100fe20000004100 */
[----:B------:R-:W-:Y:S01]  /*a160*/  F2FP.F16.E4M3.UNPACK_B R166, R45 ;  /* 0x0000002dffa6723e */ /* 0x000fe200020006ff */
[----:B------:R-:W-:Y:S01]  /*a170*/  HADD2.F32 R169, -RZ, R169.H1_H1 ;  /* 0x300000a9ffa97230 */ /* 0x000fe20000004100 */
[----:B------:R-:W-:Y:S01]  /*a180*/  F2FP.F16.E4M3.UNPACK_B R81, R13 ;  /* 0x0000000dff51723e */ /* 0x000fe200020006ff */
[----:B------:R-:W-:-:S02]  /*a190*/  HADD2.F32 R46, -RZ, R46.H1_H1 ;  /* 0x3000002eff2e7230 */ /* 0x000fc40000004100 */
[-C--:B------:R-:W-:Y:S01]  /*a1a0*/  FMUL.FTZ R177, R164, R175.reuse ;  /* 0x000000afa4b17220 */ /* 0x080fe20000410000 */
[--C-:B------:R-:W-:Y:S02]  /*a1b0*/  HADD2.F32 R173, -RZ, R171.reuse.H0_H0 ;  /* 0x200000abffad7230 */ /* 0x100fe40000004100 */
[----:B------:R-:W-:Y:S01]  /*a1c0*/  FMUL.FTZ R175, R86, R175 ;  /* 0x000000af56af7220 */ /* 0x000fe20000410000 */
[----:B------:R-:W-:Y:S02]  /*a1d0*/  HADD2.F32 R171, -RZ, R171.H1_H1 ;  /* 0x300000abffab7230 */ /* 0x000fe40000004100 */
[CC--:B------:R-:W-:Y:S01]  /*a1e0*/  FMUL.FTZ R179, R169.reuse, R172.reuse ;  /* 0x000000aca9b37220 */ /* 0x0c0fe20000410000 */
[----:B------:R-:W-:Y:S01]  /*a1f0*/  FMUL.FTZ R172, R46, R172 ;  /* 0x000000ac2eac7220 */ /* 0x000fe20000410000 */
[-C--:B------:R-:W-:Y:S01]  /*a200*/  FFMA.FTZ R177, R86, R173.reuse, -R177 ;  /* 0x000000ad56b17223 */ /* 0x080fe200000108b1 */
[----:B------:R-:W-:Y:S01]  /*a210*/  FFMA.FTZ R86, R164, R173, R175 ;  /* 0x000000ada4567223 */ /* 0x000fe200000100af */
[----:B------:R-:W-:Y:S01]  /*a220*/  F2FP.SATFINITE.E4M3.F32.PACK_AB_MERGE_C R170, R170, R167, RZ ;  /* 0x000000a7aaaa723e */ /* 0x000fe200048070ff */
[----:B------:R-:W-:Y:S01]  /*a230*/  FFMA.FTZ R169, R169, R171, R172 ;  /* 0x000000aba9a97223 */ /* 0x000fe200000100ac */
[----:B------:R-:W-:Y:S01]  /*a240*/  F2FP.SATFINITE.E4M3.F32.PACK_AB_MERGE_C R84, R165, R84, R80 ;  /* 0x00000054a554723e */ /* 0x000fe20004807050 */
[----:B------:R-:W-:Y:S01]  /*a250*/  HADD2.F32 R83, -RZ, R82.H0_H0 ;  /* 0x20000052ff537230 */ /* 0x000fe20000004100 */
[----:B------:R-:W-:Y:S01]  /*a260*/  F2FP.F16.E4M3.UNPACK_B R164, R44 ;  /* 0x0000002cffa4723e */ /* 0x000fe200020006ff */
[----:B------:R-:W-:Y:S01]  /*a270*/  HADD2.F32 R167, -RZ, R166.H0_H0 ;  /* 0x200000a6ffa77230 */ /* 0x000fe20000004100 */
[----:B------:R-:W-:Y:S01]  /*a280*/  F2FP.SATFINITE.E4M3.F32.PACK_AB_MERGE_C R163, R163, R168, RZ ;  /* 0x000000a8a3a3723e */ /* 0x000fe200048070ff */
[----:B------:R-:W-:Y:S01]  /*a290*/  HADD2.F32 R80, -RZ, R81.H0_H0 ;  /* 0x20000051ff507230 */ /* 0x000fe20000004100 */
[----:B------:R-:W-:Y:S01]  /*a2a0*/  F2FP.F16.E4M3.UNPACK_B R85, R85.H1 ;  /* 0x00000055ff55723e */ /* 0x000fe200030006ff */
        /* <DEDUP_REMOVED lines=10> */
[CC--:B------:R-:W-:Y:S01]  /*a350*/  FMUL.FTZ R165, R163.reuse, R166.reuse ;  /* 0x000000a6a3a57220 */ /* 0x0c0fe20000410000 */
[----:B------:R-:W-:Y:S01]  /*a360*/  F2FP.F16.E4M3.UNPACK_B R83, R13.H1 ;  /* 0x0000000dff53723e */ /* 0x000fe200030006ff */
[----:B------:R-:W-:Y:S01]  /*a370*/  FMUL.FTZ R166, R82, R166 ;  /* 0x000000a652a67220 */ /* 0x000fe20000410000 */
[----:B------:R-:W-:Y:S01]  /*a380*/  FFMA.FTZ R46, R46, R171, -R179 ;  /* 0x000000ab2e2e7223 */ /* 0x000fe200000108b3 */
[-C--:B------:R-:W-:Y:S01]  /*a390*/  FFMA.FTZ R13, R82, R164.reuse, -R165 ;  /* 0x000000a4520d7223 */ /* 0x080fe200000108a5 */
[----:B------:R-:W-:Y:S01]  /*a3a0*/  F2FP.F16.E4M3.UNPACK_B R165, R45.H1 ;  /* 0x0000002dffa5723e */ /* 0x000fe200030006ff */
[----:B------:R-:W-:Y:S01]  /*a3b0*/  FFMA.FTZ R82, R163, R164, R166 ;  /* 0x000000a4a3527223 */ /* 0x000fe200000100a6 */
[----:B------:R-:W-:Y:S01]  /*a3c0*/  F2FP.F16.E4M3.UNPACK_B R44, R44.H1 ;  /* 0x0000002cff2c723e */ /* 0x000fe200030006ff */
[----:B------:R-:W-:Y:S01]  /*a3d0*/  HADD2.F32 R163, -RZ, R85.H0_H0 ;  /* 0x20000055ffa37230 */ /* 0x000fe20000004100 */
[----:B------:R-:W-:Y:S01]  /*a3e0*/  F2FP.SATFINITE.E4M3.F32.PACK_AB_MERGE_C R46, R46, R177, R170 ;  /* 0x000000b12e2e723e */ /* 0x000fe200048070aa */
[----:B------:R-:W-:Y:S01]  /*a3f0*/  HADD2.F32 R168, -RZ, R165.H0_H0 ;  /* 0x200000a5ffa87230 */ /* 0x000fe20000004100 */
[----:B------:R-:W-:Y:S01]  /*a400*/  F2FP.F16.E4M3.UNPACK_B R173, R14.H1 ;  /* 0x0000000effad723e */ /* 0x000fe200030006ff */
[----:B------:R-:W-:Y:S01]  /*a410*/  HADD2.F32 R45, -RZ, R83.H0_H0 ;  /* 0x20000053ff2d7230 */ /* 0x000fe20000004100 */
[----:B------:R-:W-:Y:S01]  /*a420*/  F2FP.F16.E4M3.UNPACK_B R169, R12 ;  /* 0x0000000cffa9723e */ /* 0x000fe200020006ff */
[----:B------:R-:W-:-:S02]  /*a430*/  HADD2.F32 R164, -RZ, R85.H1_H1 ;  /* 0x30000055ffa47230 */ /* 0x000fc40000004100 */
[-C--:B------:R-:W-:Y:S01]  /*a440*/  FMUL.FTZ R170, R163, R168.reuse ;  /* 0x000000a8a3aa7220 */ /* 0x080fe20000410000 */
[----:B------:R-:W-:Y:S02]  /*a450*/  HADD2.F32 R165, -RZ, R165.H1_H1 ;  /* 0x300000a5ffa57230 */ /* 0x000fe40000004100 */
[C---:B------:R-:W-:Y:S01]  /*a460*/  FMUL.FTZ R168, R45.reuse, R168 ;  /* 0x000000a82da87220 */ /* 0x040fe20000410000 */
[--C-:B------:R-:W-:Y:S01]  /*a470*/  HADD2.F32 R166, -RZ, R44.reuse.H0_H0 ;  /* 0x2000002cffa67230 */ /* 0x100fe20000004100 */
[----:B------:R-:W-:Y:S01]  /*a480*/  F2FP.F16.E4M3.UNPACK_B R85, R15 ;  /* 0x0000000fff55723e */ /* 0x000fe200020006ff */
[----:B------:R-:W-:Y:S02]  /*a490*/  HADD2.F32 R83, -RZ, R83.H1_H1 ;  /* 0x30000053ff537230 */ /* 0x000fe40000004100 */
[CC--:B------:R-:W-:Y:S01]  /*a4a0*/  FMUL.FTZ R172, R164.reuse, R165.reuse ;  /* 0x000000a5a4ac7220 */ /* 0x0c0fe20000410000 */
        /* <DEDUP_REMOVED lines=8> */
[----:B------:R-:W-:Y:S01]  /*a530*/  F2FP.F16.E4M3.UNPACK_B R15, R15.H1 ;  /* 0x0000000fff0f723e */ /* 0x000fe200030006ff */
[----:B------:R-:W-:Y:S01]  /*a540*/  HADD2.F32 R167, -RZ, R165.H0_H0 ;  /* 0x200000a5ffa77230 */ /* 0x000fe20000004100 */
[----:B------:R-:W-:Y:S01]  /*a550*/  F2FP.F16.E4M3.UNPACK_B R166, R87.H1 ;  /* 0x00000057ffa6723e */ /* 0x000fe200030006ff */
[----:B------:R-:W-:Y:S01]  /*a560*/  HADD2.F32 R87, -RZ, R85.H0_H0 ;  /* 0x20000055ff577230 */ /* 0x000fe20000004100 */
[----:B------:R-:W-:Y:S01]  /*a570*/  F2FP.F16.E4M3.UNPACK_B R170, R12.H1 ;  /* 0x0000000cffaa723e */ /* 0x000fe200030006ff */
[----:B------:R-:W-:Y:S01]  /*a580*/  HADD2.F32 R12, -RZ, R172.H0_H0 ;  /* 0x200000acff0c7230 */ /* 0x000fe20000004100 */
[----:B------:R-:W-:Y:S01]  /*a590*/  F2FP.SATFINITE.E4M3.F32.PACK_AB_MERGE_C R44, R83, R44, RZ ;  /* 0x0000002c532c723e */ /* 0x000fe200048070ff */
[----:B------:R-:W-:Y:S01]  /*a5a0*/  HADD2.F32 R163, -RZ, R15.H0_H0 ;  /* 0x2000000fffa37230 */ /* 0x000fe20000004100 */
[----:B------:R-:W-:Y:S01]  /*a5b0*/  F2FP.SATFINITE.E4M3.F32.PACK_AB_MERGE_C R45, R164, R45, RZ ;  /* 0x0000002da42d723e */ /* 0x000fe200048070ff */
[----:B------:R-:W-:-:S02]  /*a5c0*/  HADD2.F32 R168, -RZ, R166.H0_H0 ;  /* 0x200000a6ffa87230 */ /* 0x000fc40000004100 */
[-C--:B------:R-:W-:Y:S01]  /*a5d0*/  FMUL.FTZ R176, R167, R12.reuse ;  /* 0x0000000ca7b07220 */ /* 0x080fe20000410000 */
[----:B------:R-:W-:Y:S02]  /*a5e0*/  HADD2.F32 R174, -RZ, R173.H0_H0 ;  /* 0x200000adffae7230 */ /* 0x000fe40000004100 */
[----:B------:R-:W-:Y:S01]  /*a5f0*/  FMUL.FTZ R178, R87, R12 ;  /* 0x0000000c57b27220 */ /* 0x000fe20000410000 */
[----:B------:R-:W-:Y:S01]  /*a600*/  HADD2.F32 R14, -RZ, R169.H0_H0 ;  /* 0x200000a9ff0e7230 */ /* 0x000fe20000004100 */
[----:B------:R-:W-:Y:S01]  /*a610*/  F2FP.SATFINITE.E4M3.F32.PACK_AB_MERGE_C R13, R13, R80, R44 ;  /* 0x000000500d0d723e */ /* 0x000fe2000480702c */
[----:B------:R-:W-:Y:S02]  /*a620*/  HADD2.F32 R166, -RZ, R166.H1_H1 ;  /* 0x300000a6ffa67230 */ /* 0x000fe40000004100 */
[----:B------:R-:W-:Y:S01]  /*a630*/  FMUL.FTZ R175, R163, R174 ;  /* 0x000000aea3af7220 */ /* 0x000fe20000410000 */
[----:B------:R-:W-:Y:S02]  /*a640*/  HADD2.F32 R173, -RZ, R173.H1_H1 ;  /* 0x300000adffad7230 */ /* 0x000fe40000004100 */
[----:B------:R-:W-:Y:S01]  /*a650*/  FFMA.FTZ R12, R87, R14, -R176 ;  /* 0x0000000e570c7223 */ /* 0x000fe200000108b0 */
[----:B------:R-:W-:-:S02]  /*a660*/  HADD2.F32 R15, -RZ, R15.H1_H1 ;  /* 0x3000000fff0f7230 */ /* 0x000fc40000004100 */
[----:B------:R-:W-:Y:S01]  /*a670*/  FMUL.FTZ R180, R168, R174 ;  /* 0x000000aea8b47220 */ /* 0x000fe20000410000 */
        /* <DEDUP_REMOVED lines=9> */
[-C--:B------:R-:W-:Y:S01]  /*a710*/  FMUL.FTZ R174, R165, R172.reuse ;  /* 0x000000aca5ae7220 */ /* 0x080fe20000410000 */
[----:B------:R-:W-:Y:S02]  /*a720*/  HADD2.F32 R168, -RZ, R169.H1_H1 ;  /* 0x300000a9ffa87230 */ /* 0x000fe40000004100 */
[----:B------:R-:W-:Y:S01]  /*a730*/  FMUL.FTZ R172, R85, R172 ;  /* 0x000000ac55ac7220 */ /* 0x000fe20000410000 */
[----:B------:R-:W-:Y:S01]  /*a740*/  FFMA.FTZ R14, R167, R14, R178 ;  /* 0x0000000ea70e7223 */ /* 0x000fe200000100b2 */
[-C--:B------:R-:W-:Y:S01]  /*a750*/  FFMA.FTZ R15, R15, R170.reuse, -R176 ;  /* 0x000000aa0f0f7223 */ /* 0x080fe200000108b0 */
[----:B------:R-:W-:Y:S01]  /*a760*/  FFMA.FTZ R166, R166, R170, R173 ;  /* 0x000000aaa6a67223 */ /* 0x000fe200000100ad */
[-C--:B------:R-:W-:Y:S01]  /*a770*/  FFMA.FTZ R85, R85, R168.reuse, -R174 ;  /* 0x000000a855557223 */ /* 0x080fe200000108ae */
[----:B------:R-:W-:-:S02]  /*a780*/  FFMA.FTZ R165, R165, R168, R172 ;  /* 0x000000a8a5a57223 */ /* 0x000fc400000100ac */
[----:B------:R-:W-:Y:S02]  /*a790*/  F2FP.SATFINITE.E4M3.F32.PACK_AB_MERGE_C R15, R15, R180, RZ ;  /* 0x000000b40f0f723e */ /* 0x000fe400048070ff */
[----:B------:R-:W-:Y:S02]  /*a7a0*/  F2FP.SATFINITE.E4M3.F32.PACK_AB_MERGE_C R166, R166, R175, RZ ;  /* 0x000000afa6a6723e */ /* 0x000fe400048070ff */
[----:B------:R-:W-:Y:S01]  /*a7b0*/  F2FP.SATFINITE.E4M3.F32.PACK_AB_MERGE_C R15, R85, R12, R15 ;  /* 0x0000000c550f723e */ /* 0x000fe2000480700f */
[----:B------:R-:W-:Y:S01]  /*a7c0*/  IMAD.MOV.U32 R12, RZ, RZ, R47 ;  /* 0x000000ffff0c7224 */ /* 0x000fe200078e002f */
[----:B------:R-:W-:Y:S01]  /*a7d0*/  F2FP.SATFINITE.E4M3.F32.PACK_AB_MERGE_C R87, R165, R14, R166 ;  /* 0x0000000ea557723e */ /* 0x000fe200048070a6 */
[----:B------:R-:W-:Y:S01]  /*a7e0*/  IMAD.MOV.U32 R14, RZ, RZ, R46 ;  /* 0x000000ffff0e7224 */ /* 0x000fe200078e002e */
[----:B------:R-:W-:-:S07]  /*a7f0*/  F2FP.SATFINITE.E4M3.F32.PACK_AB_MERGE_C R85, R82, R81, R45 ;  /* 0x000000515255723e */ /* 0x000fce000480702d */
.L_x_4142:
[----:B------:R-:W-:Y:S05]  /*a800*/  BSYNC B3 ;  /* 0x0000000000037941 */ /* 0x000fea0003800000 */
.L_x_4141:
[----:B------:R-:W-:Y:S01]  /*a810*/  ISETP.GE.AND P3, PT, R11, R136, PT ;  /* 0x000000880b00720c */ /* 0x000fe20003f66270 */
[----:B0-----:R0:W-:-:S12]  /*a820*/  ST.E.128 desc[UR50][R126.64], R12 ;  /* 0x0000000c7e007985 */ /* 0x0011d8000c101d32 */
[----:B------:R-:W-:-:S04]  /*a830*/  @!P3 IADD3 R44, P5, R156, R11, RZ ;  /* 0x0000000b9c2cb210 */ /* 0x000fc80007fbe0ff */
[----:B------:R-:W-:-:S05]  /*a840*/  @!P3 LEA.HI.X.SX32 R45, R11, R154, 0x1, P5 ;  /* 0x0000009a0b2db211 */ /* 0x000fca00028f0eff */
[----:B--2---:R0:W-:Y:S04]  /*a850*/  @!P3 ST.E.128 desc[UR50][R44.64], R84 ;  /* 0x000000542c00b985 */ /* 0x0041e8000c101d32 */
.L_x_4140:
[----:B------:R-:W-:Y:S05]  /*a860*/  BSYNC B2 ;  /* 0x0000000000027941 */ /* 0x000fea0003800000 */
.L_x_4139:
[----:B------:R-:W-:Y:S01]  /*a870*/  ISETP.NE.AND P3, PT, R29, RZ, PT ;  /* 0x000000ff1d00720c */ /* 0x000fe20003f65270 */
[----:B------:R-:W-:-:S12]  /*a880*/  BSSY B2, `(.L_x_4143) ;  /* 0x00000fc000027945 */ /* 0x000fd80003800000 */
[----:B------:R-:W-:Y:S05]  /*a890*/  @!P3 BRA `(.L_x_4144) ;  /* 0x0000000c00e8b947 */ /* 0x000fea0003800000 */
[----:B0-----:R-:W5:Y:S04]  /*a8a0*/  LDL R44, [R1+0x30] ;  /* 0x00003000012c7983 */ /* 0x001f680000100800 */
[----:B------:R-:W2:Y:S04]  /*a8b0*/  LDL R14, [R1+0x34] ;  /* 0x00003400010e7983 */ /* 0x000ea80000100800 */
[----:B------:R-:W2:Y:S01]  /*a8c0*/  LDL R15, [R1+0x38] ;  /* 0x00003800010f7983 */ /* 0x000ea20000100800 */
[----:B------:R-:W-:-:S04]  /*a8d0*/  SEL R11, R117, R143, !P1 ;  /* 0x0000008f750b7207 */ /* 0x000fc80004800000 */
[----:B------:R-:W-:-:S04]  /*a8e0*/  SHF.R.S32.HI R12, RZ, 0x1f, R11 ;  /* 0x0000001fff0c7819 */ /* 0x000fc8000001140b */
[----:B------:R-:W-:-:S04]  /*a8f0*/  LEA.HI R11, R12, R11, RZ, 0x5 ;  /* 0x0000000b0c0b7211 */ /* 0x000fc800078f28ff */
[----:B------:R-:W-:-:S04]  /*a900*/  LEA.HI.SX32 R11, R11, R112, 0x1b ;  /* 0x000000700b0b7211 */ /* 0x000fc800078fdaff */
[----:B------:R-:W-:-:S04]  /*a910*/  SHF.R.S32.HI R12, RZ, 0x1f, R11 ;  /* 0x0000001fff0c7819 */ /* 0x000fc8000001140b */
[----:B------:R-:W-:Y:S01]  /*a920*/  LEA.HI R12, R12, R11, RZ, 0x2 ;  /* 0x0000000b0c0c7211 */ /* 0x000fe200078f10ff */
[----:B------:R-:W-:-:S03]  /*a930*/  IMAD.SHL.U32 R11, R11, 0x10, RZ ;  /* 0x000000100b0b7824 */ /* 0x000fc600078e00ff */
[----:B------:R-:W-:Y:S02]  /*a940*/  SHF.R.S32.HI R13, RZ, 0x2, R12 ;  /* 0x00000002ff0d7819 */ /* 0x000fe4000001140c */
[----:B----4-:R-:W-:-:S04]  /*a950*/  IADD3 R80, P3, R26, R156, RZ ;  /* 0x0000009c1a507210 */ /* 0x010fc80007f7e0ff */
[----:B---3--:R-:W-:Y:S02]  /*a960*/  IADD3.X R81, R154, R108, RZ, P3, !PT ;  /* 0x0000006c9a517210 */ /* 0x008fe40001ffe4ff */
[----:B------:R-:W-:Y:S01]  /*a970*/  ISETP.GE.AND P3, PT, R225, R116, PT ;  /* 0x00000074e100720c */ /* 0x000fe20003f66270 */
[----:B------:R-:W-:Y:S01]  /*a980*/  BSSY B3, `(.L_x_4145) ;  /* 0x00000e6000037945 */ /* 0x000fe20003800000 */
[----:B-----5:R-:W-:-:S04]  /*a990*/  LOP3.LUT R12, R44, 0x30, R11, 0xf8, !PT ;  /* 0x000000302c0c7812 */ /* 0x020fc800078ef80b */
[----:B--2---:R-:W-:Y:S01]  /*a9a0*/  LOP3.LUT R12, R12, R14, RZ, 0x3c, !PT ;  /* 0x0000000e0c0c7212 */ /* 0x004fe200078e3cff */
[----:B------:R-:W-:-:S04]  /*a9b0*/  IMAD R13, R13, 0x2800, R15 ;  /* 0x000028000d0d7824 */ /* 0x000fc800078e020f */
[----:B------:R-:W-:Y:S02]  /*a9c0*/  IMAD.IADD R12, R13, 0x1, R12 ;  /* 0x000000010d0c7824 */ /* 0x000fe400078e020c */
[C---:B------:R-:W-:Y:S02]  /*a9d0*/  IMAD R13, R19.reuse, 0x7800, R132 ;  /* 0x00007800130d7824 */ /* 0x040fe400078e0284 */
        /* <DEDUP_REMOVED lines=8> */
[--C-:B------:R-:W-:Y:S01]  /*aa60*/  SHF.R.U32.HI R167, RZ, 0x18, R41.reuse ;  /* 0x00000018ffa77819 */ /* 0x100fe20000011629 */
[----:B------:R-:W-:Y:S01]  /*aa70*/  IMAD.MOV.U32 R52, RZ, RZ, R12 ;  /* 0x000000ffff347224 */ /* 0x000fe200078e000c */
[----:B------:R-:W-:Y:S02]  /*aa80*/  LOP3.LUT R54, R41, 0xff, RZ, 0xc0, !PT ;  /* 0x000000ff29367812 */ /* 0x000fe400078ec0ff */
[----:B------:R-:W-:Y:S02]  /*aa90*/  SHF.R.U32.HI R164, RZ, 0x10, R41 ;  /* 0x00000010ffa47819 */ /* 0x000fe40000011629 */
[----:B------:R-:W-:Y:S01]  /*aaa0*/  MOV R40, R13 ;  /* 0x0000000d00287202 */ /* 0x000fe20000000f00 */
[----:B------:R-:W-:Y:S01]  /*aab0*/  IMAD.SHL.U32 R13, R166, 0x100, RZ ;  /* 0x00000100a60d7824 */ /* 0x000fe200078e00ff */
[----:B------:R-:W-:Y:S01]  /*aac0*/  SHF.R.U32.HI R85, RZ, 0x8, R55 ;  /* 0x00000008ff557819 */ /* 0x000fe20000011637 */
[----:B------:R-:W-:Y:S01]  /*aad0*/  IMAD.U32 R14, R164, 0x10000, RZ ;  /* 0x00010000a40e7824 */ /* 0x000fe200078e00ff */
[----:B------:R-:W-:-:S02]  /*aae0*/  PRMT R54, R167, 0x654, R54 ;  /* 0x00000654a7367816 */ /* 0x000fc40000000036 */
[--C-:B------:R-:W-:Y:S01]  /*aaf0*/  SHF.R.U32.HI R165, RZ, 0x18, R43.reuse ;  /* 0x00000018ffa57819 */ /* 0x100fe2000001162b */
[----:B------:R-:W-:Y:S01]  /*ab00*/  IMAD.SHL.U32 R85, R85, 0x100, RZ ;  /* 0x0000010055557824 */ /* 0x000fe200078e00ff */
[----:B------:R-:W-:Y:S02]  /*ab10*/  LOP3.LUT R82, R43, 0xff, RZ, 0xc0, !PT ;  /* 0x000000ff2b527812 */ /* 0x000fe400078ec0ff */
[----:B------:R-:W-:Y:S02]  /*ab20*/  SHF.R.U32.HI R163, RZ, 0x8, R43 ;  /* 0x00000008ffa37819 */ /* 0x000fe4000001162b */
[----:B------:R-:W-:Y:S02]  /*ab30*/  SHF.R.U32.HI R87, RZ, 0x18, R55 ;  /* 0x00000018ff577819 */ /* 0x000fe40000011637 */
[----:B------:R-:W-:Y:S02]  /*ab40*/  LOP3.LUT R84, R55, 0xff, RZ, 0xc0, !PT ;  /* 0x000000ff37547812 */ /* 0x000fe400078ec0ff */
[----:B------:R-:W-:-:S02]  /*ab50*/  SHF.R.U32.HI R127, RZ, 0x10, R43 ;  /* 0x00000010ff7f7819 */ /* 0x000fc4000001162b */
[--C-:B------:R-:W-:Y:S02]  /*ab60*/  SHF.R.U32.HI R86, RZ, 0x8, R53.reuse ;  /* 0x00000008ff567819 */ /* 0x100fe40000011635 */
[--C-:B------:R-:W-:Y:S02]  /*ab70*/  SHF.R.U32.HI R126, RZ, 0x18, R53.reuse ;  /* 0x00000018ff7e7819 */ /* 0x100fe40000011635 */
[----:B------:R-:W-:Y:S02]  /*ab80*/  LOP3.LUT R83, R53, 0xff, RZ, 0xc0, !PT ;  /* 0x000000ff35537812 */ /* 0x000fe400078ec0ff */
[----:B------:R-:W-:Y:S01]  /*ab90*/  SHF.R.U32.HI R41, RZ, 0x10, R53 ;  /* 0x00000010ff297819 */ /* 0x000fe20000011635 */
[----:B--2---:R-:W-:Y:S01]  /*aba0*/  IMAD.MOV.U32 R53, RZ, RZ, R44 ;  /* 0x000000ffff357224 */ /* 0x004fe200078e002c */
[----:B------:R-:W-:Y:S01]  /*abb0*/  SHF.R.U32.HI R43, RZ, 0x10, R55 ;  /* 0x00000010ff2b7819 */ /* 0x000fe20000011637 */
[----:B------:R-:W-:Y:S01]  /*abc0*/  IMAD.SHL.U32 R44, R86, 0x100, RZ ;  /* 0x00000100562c7824 */ /* 0x000fe200078e00ff */
[----:B------:R-:W-:-:S02]  /*abd0*/  LOP3.LUT R13, R54, 0xff00, R13, 0xf8, !PT ;  /* 0x0000ff00360d7812 */ /* 0x000fc400078ef80d */
[----:B------:R-:W-:Y:S02]  /*abe0*/  PRMT R82, R165, 0x654, R82 ;  /* 0x00000654a5527816 */ /* 0x000fe40000000052 */
[----:B------:R-:W-:Y:S02]  /*abf0*/  PRMT R84, R87, 0x654, R84 ;  /* 0x0000065457547816 */ /* 0x000fe40000000054 */
[----:B------:R-:W-:Y:S02]  /*ac00*/  SHF.L.U32 R55, R163, 0x8, RZ ;  /* 0x00000008a3377819 */ /* 0x000fe400000006ff */
[----:B------:R-:W-:Y:S01]  /*ac10*/  LOP3.LUT R14, R13, 0xff0000, R14, 0xf8, !PT ;  /* 0x00ff00000d0e7812 */ /* 0x000fe200078ef80e */
[----:B------:R-:W-:Y:S01]  /*ac20*/  IMAD.U32 R13, R127, 0x10000, RZ ;  /* 0x000100007f0d7824 */ /* 0x000fe200078e00ff */
[----:B------:R-:W-:Y:S01]  /*ac30*/  PRMT R83, R126, 0x654, R83 ;  /* 0x000006547e537816 */ /* 0x000fe20000000053 */
[----:B------:R-:W-:Y:S01]  /*ac40*/  IMAD.U32 R126, R43, 0x10000, RZ ;  /* 0x000100002b7e7824 */ /* 0x000fe200078e00ff */
[----:B------:R-:W-:-:S02]  /*ac50*/  LOP3.LUT R12, R82, 0xff00, R55, 0xf8, !PT ;  /* 0x0000ff00520c7812 */ /* 0x000fc400078ef837 */
[----:B------:R-:W-:Y:S02]  /*ac60*/  LOP3.LUT R87, R84, 0xff00, R85, 0xf8, !PT ;  /* 0x0000ff0054577812 */ /* 0x000fe400078ef855 */
[----:B------:R-:W-:Y:S02]  /*ac70*/  F2FP.F16.E4M3.UNPACK_B R85, R162.H1 ;  /* 0x000000a2ff55723e */ /* 0x000fe400030006ff */
[----:B------:R-:W-:Y:S02]  /*ac80*/  F2FP.F16.E4M3.UNPACK_B R82, R53.H1 ;  /* 0x00000035ff52723e */ /* 0x000fe400030006ff */
[----:B------:R-:W-:Y:S02]  /*ac90*/  F2FP.F16.E4M3.UNPACK_B R54, R52.H1 ;  /* 0x00000034ff36723e */ /* 0x000fe400030006ff */
[----:B------:R-:W-:Y:S01]  /*aca0*/  LOP3.LUT R86, R83, 0xff00, R44, 0xf8, !PT ;  /* 0x0000ff0053567812 */ /* 0x000fe200078ef82c */
[----:B------:R-:W-:Y:S01]  /*acb0*/  HADD2.F32 R55, -RZ, R82.H0_H0 ;  /* 0x20000052ff377230 */ /* 0x000fe20000004100 */
[----:B------:R-:W-:Y:S01]  /*acc0*/  LOP3.LUT R12, R12, 0xff0000, R13, 0xf8, !PT ;  /* 0x00ff00000c0c7812 */ /* 0x000fe200078ef80d */
[----:B------:R-:W-:Y:S01]  /*acd0*/  HADD2.F32 R13, -RZ, R85.H0_H0 ;  /* 0x20000055ff0d7230 */ /* 0x000fe20000004100 */
[----:B------:R-:W-:Y:S01]  /*ace0*/  F2FP.F16.E4M3.UNPACK_B R83, R160.H1 ;  /* 0x000000a0ff53723e */ /* 0x000fe200030006ff */
[----:B------:R-:W-:Y:S01]  /*acf0*/  HADD2.F32 R44, -RZ, R54.H0_H0 ;  /* 0x20000036ff2c7230 */ /* 0x000fe20000004100 */
[----:B------:R-:W-:-:S02]  /*ad00*/  SHF.L.U32 R41, R41, 0x10, RZ ;  /* 0x0000001029297819 */ /* 0x000fc400000006ff */
[CC--:B------:R-:W-:Y:S01]  /*ad10*/  FMUL.FTZ R43, R55.reuse, R13.reuse ;  /* 0x0000000d372b7220 */ /* 0x0c0fe20000410000 */
[--C-:B------:R-:W-:Y:S02]  /*ad20*/  HADD2.F32 R84, -RZ, R83.reuse.H0_H0 ;  /* 0x20000053ff547230 */ /* 0x100fe40000004100 */
[----:B------:R-:W-:Y:S01]  /*ad30*/  FMUL.FTZ R164, R44, R13 ;  /* 0x0000000d2ca47220 */ /* 0x000fe20000410000 */
[----:B------:R-:W-:Y:S01]  /*ad40*/  LOP3.LUT R41, R86, 0xff0000, R41, 0xf8, !PT ;  /* 0x00ff000056297812 */ /* 0x000fe200078ef829 */
        /* <DEDUP_REMOVED lines=17> */
[----:B------:R-:W-:Y:S02]  /*ae60*/  HADD2.F32 R55, -RZ, R160.H0_H0 ;  /* 0x200000a0ff377230 */ /* 0x000fe40000004100 */
[-C--:B------:R-:W-:Y:S01]  /*ae70*/  FMUL.FTZ R127, R84, R87.reuse ;  /* 0x00000057547f7220 */ /* 0x080fe20000410000 */
[----:B------:R-:W-:Y:S01]  /*ae80*/  FFMA.FTZ R53, R85, R86, R126 ;  /* 0x0000005655357223 */ /* 0x000fe2000001007e */
[C---:B------:R-:W-:Y:S01]  /*ae90*/  FMUL.FTZ R87, R54.reuse, R87 ;  /* 0x0000005736577220 */ /* 0x040fe20000410000 */
[----:B------:R-:W-:Y:S02]  /*aea0*/  HADD2.F32 R162, -RZ, R162.H1_H1 ;  /* 0x300000a2ffa27230 */ /* 0x000fe40000004100 */
[----:B------:R-:W-:Y:S01]  /*aeb0*/  FFMA.FTZ R54, R54, R55, -R127 ;  /* 0x0000003736367223 */ /* 0x000fe2000001087f */
[----:B------:R-:W-:Y:S01]  /*aec0*/  HADD2.F32 R85, -RZ, R83.H1_H1 ;  /* 0x30000053ff557230 */ /* 0x000fe20000004100 */
[----:B------:R-:W-:Y:S01]  /*aed0*/  F2FP.F16.E4M3.UNPACK_B R127, R161.H1 ;  /* 0x000000a1ff7f723e */ /* 0x000fe200030006ff */
[----:B------:R-:W-:Y:S01]  /*aee0*/  HADD2.F32 R82, -RZ, R82.H1_H1 ;  /* 0x30000052ff527230 */ /* 0x000fe20000004100 */
[----:B------:R-:W-:Y:S01]  /*aef0*/  F2FP.F16.E4M3.UNPACK_B R86, R46.H1 ;  /* 0x0000002eff56723e */ /* 0x000fe200030006ff */
[----:B------:R-:W-:-:S02]  /*af00*/  HADD2.F32 R160, -RZ, R160.H1_H1 ;  /* 0x300000a0ffa07230 */ /* 0x000fc40000004100 */
[----:B------:R-:W-:Y:S01]  /*af10*/  FFMA.FTZ R55, R84, R55, R87 ;  /* 0x0000003754377223 */ /* 0x000fe20000010057 */
[CC--:B------:R-:W-:Y:S01]  /*af20*/  FMUL.FTZ R83, R85.reuse, R162.reuse ;  /* 0x000000a255537220 */ /* 0x0c0fe20000410000 */
[C---:B------:R-:W-:Y:S01]  /*af30*/  FMUL.FTZ R164, R82.reuse, R162 ;  /* 0x000000a252a47220 */ /* 0x040fe20000410000 */
[----:B------:R-:W-:Y:S01]  /*af40*/  F2FP.F16.E4M3.UNPACK_B R126, R159.H1 ;  /* 0x0000009fff7e723e */ /* 0x000fe200030006ff */
[----:B------:R-:W-:Y:S01]  /*af50*/  HADD2.F32 R162, -RZ, R127.H0_H0 ;  /* 0x2000007fffa27230 */ /* 0x000fe20000004100 */
[----:B------:R-:W-:Y:S01]  /*af60*/  F2FP.F16.E4M3.UNPACK_B R84, R42.H1 ;  /* 0x0000002aff54723e */ /* 0x000fe200030006ff */
[----:B------:R-:W-:Y:S02]  /*af70*/  HADD2.F32 R87, -RZ, R86.H0_H0 ;  /* 0x20000056ff577230 */ /* 0x000fe40000004100 */
[-C--:B------:R-:W-:Y:S01]  /*af80*/  FFMA.FTZ R83, R82, R160.reuse, -R83 ;  /* 0x000000a052537223 */ /* 0x080fe20000010853 */
[----:B------:R-:W-:Y:S01]  /*af90*/  FFMA.FTZ R82, R85, R160, R164 ;  /* 0x000000a055527223 */ /* 0x000fe200000100a4 */
[----:B------:R-:W-:Y:S01]  /*afa0*/  HADD2.F32 R160, -RZ, R126.H0_H0 ;  /* 0x2000007effa07230 */ /* 0x000fe20000004100 */
[----:B------:R-:W-:Y:S01]  /*afb0*/  F2FP.F16.E4M3.UNPACK_B R161, R161 ;  /* 0x000000a1ffa1723e */ /* 0x000fe200020006ff */
[----:B------:R-:W-:-:S02]  /*afc0*/  HADD2.F32 R85, -RZ, R84.H0_H0 ;  /* 0x20000054ff557230 */ /* 0x000fc40000004100 */
[----:B------:R-:W-:Y:S01]  /*afd0*/  FMUL.FTZ R164, R87, R162 ;  /* 0x000000a257a47220 */ /* 0x000fe20000410000 */
[----:B------:R-:W-:Y:S01]  /*afe0*/  HADD2.F32 R127, -RZ, R127.H1_H1 ;  /* 0x3000007fff7f7230 */ /* 0x000fe20000004100 */
[----:B------:R-:W-:Y:S01]  /*aff0*/  F2FP.F16.E4M3.UNPACK_B R42, R42 ;  /* 0x0000002aff2a723e */ /* 0x000fe200020006ff */
[----:B------:R-:W-:Y:S02]  /*b000*/  HADD2.F32 R86, -RZ, R86.H1_H1 ;  /* 0x30000056ff567230 */ /* 0x000fe40000004100 */
[C---:B------:R-:W-:Y:S01]  /*b010*/  FMUL.FTZ R162, R85.reuse, R162 ;  /* 0x000000a255a27220 */ /* 0x040fe20000410000 */
[-C--:B------:R-:W-:Y:S01]  /*b020*/  FFMA.FTZ R164, R85, R160.reuse, -R164 ;  /* 0x000000a055a47223 */ /* 0x080fe200000108a4 */
[----:B------:R-:W-:Y:S01]  /*b030*/  HADD2.F32 R84, -RZ, R84.H1_H1 ;  /* 0x30000054ff547230 */ /* 0x000fe20000004100 */
[----:B------:R-:W-:Y:S01]  /*b040*/  F2FP.F16.E4M3.UNPACK_B R159, R159 ;  /* 0x0000009fff9f723e */ /* 0x000fe200020006ff */
[----:B------:R-:W-:Y:S02]  /*b050*/  HADD2.F32 R85, -RZ, R126.H1_H1 ;  /* 0x3000007eff557230 */ /* 0x000fe40000004100 */
[-C--:B------:R-:W-:Y:S01]  /*b060*/  FMUL.FTZ R163, R86, R127.reuse ;  /* 0x0000007f56a37220 */ /* 0x080fe20000410000 */
[----:B------:R-:W-:Y:S01]  /*b070*/  FFMA.FTZ R162, R87, R160, R162 ;  /* 0x000000a057a27223 */ /* 0x000fe200000100a2 */
[----:B------:R-:W-:Y:S01]  /*b080*/  FMUL.FTZ R127, R84, R127 ;  /* 0x0000007f547f7220 */ /* 0x000fe20000410000 */
[----:B------:R-:W-:-:S02]  /*b090*/  HADD2.F32 R87, -RZ, R161.H0_H0 ;  /* 0x200000a1ff577230 */ /* 0x000fc40000004100 */
[-C--:B------:R-:W-:Y:S01]  /*b0a0*/  FFMA.FTZ R163, R84, R85.reuse, -R163 ;  /* 0x0000005554a37223 */ /* 0x080fe200000108a3 */
[----:B------:R-:W-:Y:S01]  /*b0b0*/  F2FP.F16.E4M3.UNPACK_B R84, R46 ;  /* 0x0000002eff54723e */ /* 0x000fe200020006ff */
[----:B------:R-:W-:Y:S01]  /*b0c0*/  FFMA.FTZ R165, R86, R85, R127 ;  /* 0x0000005556a57223 */ /* 0x000fe2000001007f */
[----:B------:R-:W-:Y:S01]  /*b0d0*/  HADD2.F32 R46, -RZ, R42.H0_H0 ;  /* 0x2000002aff2e7230 */ /* 0x000fe20000004100 */
[----:B------:R-:W-:Y:S01]  /*b0e0*/  F2FP.SATFINITE.E4M3.F32.PACK_AB_MERGE_C R44, R53, R44, RZ ;  /* 0x0000002c352c723e */ /* 0x000fe200048070ff */
[----:B------:R-:W-:Y:S01]  /*b0f0*/  HADD2.F32 R161, -RZ, R161.H1_H1 ;  /* 0x300000a1ffa17230 */ /* 0x000fe20000004100 */
[----:B------:R-:W-:Y:S01]  /*b100*/  F2FP.SATFINITE.E4M3.F32.PACK_AB_MERGE_C R43, R52, R43, RZ ;  /* 0x0000002b342b723e */ /* 0x000fe200048070ff */
[--C-:B------:R-:W-:Y:S02]  /*b110*/  HADD2.F32 R85, -RZ, R84.reuse.H0_H0 ;  /* 0x20000054ff557230 */ /* 0x100fe40000004100 */
[----:B------:R-:W-:Y:S01]  /*b120*/  FMUL.FTZ R126, R46, R87 ;  /* 0x000000572e7e7220 */ /* 0x000fe20000410000 */
[----:B------:R-:W-:Y:S01]  /*b130*/  HADD2.F32 R84, -RZ, R84.H1_H1 ;  /* 0x30000054ff547230 */ /* 0x000fe20000004100 */
[----:B------:R-:W-:Y:S01]  /*b140*/  F2FP.F16.E4M3.UNPACK_B R53, R40 ;  /* 0x00000028ff35723e */ /* 0x000fe200020006ff */
[----:B------:R-:W-:-:S02]  /*b150*/  HADD2.F32 R42, -RZ, R42.H1_H1 ;  /* 0x3000002aff2a7230 */ /* 0x000fc40000004100 */
[----:B------:R-:W-:Y:S01]  /*b160*/  FMUL.FTZ R127, R85, R87 ;  /* 0x00000057557f7220 */ /* 0x000fe20000410000 */
[--C-:B------:R-:W-:Y:S02]  /*b170*/  HADD2.F32 R86, -RZ, R159.reuse.H0_H0 ;  /* 0x2000009fff567230 */ /* 0x100fe40000004100 */
[-C--:B------:R-:W-:Y:S01]  /*b180*/  FMUL.FTZ R87, R84, R161.reuse ;  /* 0x000000a154577220 */ /* 0x080fe20000410000 */
[----:B------:R-:W-:Y:S02]  /*b190*/  HADD2.F32 R159, -RZ, R159.H1_H1 ;  /* 0x3000009fff9f7230 */ /* 0x000fe40000004100 */
[----:B------:R-:W-:Y:S01]  /*b1a0*/  FMUL.FTZ R161, R42, R161 ;  /* 0x000000a12aa17220 */ /* 0x000fe20000410000 */
[----:B------:R-:W-:Y:S01]  /*b1b0*/  F2FP.SATFINITE.E4M3.F32.PACK_AB_MERGE_C R43, R83, R54, R43 ;  /* 0x00000036532b723e */ /* 0x000fe2000480702b */
[-C--:B------:R-:W-:Y:S01]  /*b1c0*/  FFMA.FTZ R127, R46, R86.reuse, -R127 ;  /* 0x000000562e7f7223 */ /* 0x080fe2000001087f */
[----:B------:R-:W-:Y:S01]  /*b1d0*/  FFMA.FTZ R46, R85, R86, R126 ;  /* 0x00000056552e7223 */ /* 0x000fe2000001007e */
[----:B------:R-:W-:Y:S01]  /*b1e0*/  FFMA.FTZ R161, R84, R159, R161 ;  /* 0x0000009f54a17223 */ /* 0x000fe200000100a1 */
[----:B------:R-:W-:Y:S01]  /*b1f0*/  F2FP.F16.E4M3.UNPACK_B R84, R45 ;  /* 0x0000002dff54723e */ /* 0x000fe200020006ff */
[----:B------:R-:W-:Y:S01]  /*b200*/  FFMA.FTZ R42, R42, R159, -R87 ;  /* 0x0000009f2a2a7223 */ /* 0x000fe20000010857 */
[----:B------:R-:W-:Y:S01]  /*b210*/  F2FP.F16.E4M3.UNPACK_B R85, R41 ;  /* 0x00000029ff55723e */ /* 0x000fe200020006ff */
[----:B------:R-:W-:Y:S01]  /*b220*/  HADD2.F32 R52, -RZ, R53.H0_H0 ;  /* 0x20000035ff347230 */ /* 0x000fe20000004100 */
[----:B------:R-:W-:Y:S01]  /*b230*/  F2FP.SATFINITE.E4M3.F32.PACK_AB_MERGE_C R44, R82, R55, R44 ;  /* 0x00000037522c723e */ /* 0x000fe2000480702c */
[--C-:B------:R-:W-:Y:S01]  /*b240*/  HADD2.F32 R54, -RZ, R84.reuse.H0_H0 ;  /* 0x20000054ff367230 */ /* 0x100fe20000004100 */
[----:B------:R-:W-:Y:S01]  /*b250*/  F2FP.SATFINITE.E4M3.F32.PACK_AB_MERGE_C R163, R163, R164, RZ ;  /* 0x000000a4a3a3723e */ /* 0x000fe200048070ff */
[--C-:B------:R-:W-:Y:S01]  /*b260*/  HADD2.F32 R55, -RZ, R85.reuse.H0_H0 ;  /* 0x20000055ff377230 */ /* 0x100fe20000004100 */
[----:B------:R-:W-:Y:S01]  /*b270*/  F2FP.F16.E4M3.UNPACK_B R82, R14 ;  /* 0x0000000eff52723e */ /* 0x000fe200020006ff */
[----:B------:R-:W-:Y:S01]  /*b280*/  HADD2.F32 R84, -RZ, R84.H1_H1 ;  /* 0x30000054ff547230 */ /* 0x000fe20000004100 */
[----:B------:R-:W-:Y:S01]  /*b290*/  F2FP.SATFINITE.E4M3.F32.PACK_AB_MERGE_C R42, R42, R127, R163 ;  /* 0x0000007f2a2a723e */ /* 0x000fe200048070a3 */
[----:B------:R-:W-:-:S02]  /*b2a0*/  HADD2.F32 R85, -RZ, R85.H1_H1 ;  /* 0x30000055ff557230 */ /* 0x000fc40000004100 */
[-C--:B------:R-:W-:Y:S01]  /*b2b0*/  FMUL.FTZ R87, R54, R55.reuse ;  /* 0x0000003736577220 */ /* 0x080fe20000410000 */
[--C-:B------:R-:W-:Y:S02]  /*b2c0*/  HADD2.F32 R83, -RZ, R82.reuse.H0_H0 ;  /* 0x20000052ff537230 */ /* 0x100fe40000004100 */
[----:B------:R-:W-:Y:S01]  /*b2d0*/  FMUL.FTZ R127, R52, R55 ;  /* 0x00000037347f7220 */ /* 0x000fe20000410000 */
[----:B------:R-:W-:Y:S02]  /*b2e0*/  HADD2.F32 R55, -RZ, R53.H1_H1 ;  /* 0x30000035ff377230 */ /* 0x000fe40000004100 */
[----:B------:R-:W-:Y:S01]  /*b2f0*/  FMUL.FTZ R86, R84, R85 ;  /* 0x0000005554567220 */ /* 0x000fe20000410000 */
[----:B------:R-:W-:Y:S01]  /*b300*/  F2FP.F16.E4M3.UNPACK_B R14, R14.H1 ;  /* 0x0000000eff0e723e */ /* 0x000fe200030006ff */
[-C--:B------:R-:W-:Y:S01]  /*b310*/  FFMA.FTZ R52, R52, R83.reuse, -R87 ;  /* 0x0000005334347223 */ /* 0x080fe20000010857 */
[----:B------:R-:W-:Y:S01]  /*b320*/  FFMA.FTZ R53, R54, R83, R127 ;  /* 0x0000005336357223 */ /* 0x000fe2000001007f */
[----:B------:R-:W-:-:S02]  /*b330*/  HADD2.F32 R83, -RZ, R82.H1_H1 ;  /* 0x30000052ff537230 */ /* 0x000fc40000004100 */
[C---:B------:R-:W-:Y:S01]  /*b340*/  FMUL.FTZ R87, R55.reuse, R85 ;  /* 0x0000005537577220 */ /* 0x040fe20000410000 */
[----:B------:R-:W-:Y:S02]  /*b350*/  F2FP.F16.E4M3.UNPACK_B R82, R45.H1 ;  /* 0x0000002dff52723e */ /* 0x000fe400030006ff */
[----:B------:R-:W-:Y:S01]  /*b360*/  F2FP.F16.E4M3.UNPACK_B R85, R41.H1 ;  /* 0x00000029ff55723e */ /* 0x000fe200030006ff */
[-C--:B------:R-:W-:Y:S01]  /*b370*/  FFMA.FTZ R45, R55, R83.reuse, -R86 ;  /* 0x00000053372d7223 */ /* 0x080fe20000010856 */
[----:B------:R-:W-:Y:S01]  /*b380*/  F2FP.F16.E4M3.UNPACK_B R54, R40.H1 ;  /* 0x00000028ff36723e */ /* 0x000fe200030006ff */
[----:B------:R-:W-:Y:S01]  /*b390*/  FFMA.FTZ R40, R84, R83, R87 ;  /* 0x0000005354287223 */ /* 0x000fe20000010057 */
[----:B------:R-:W-:Y:S01]  /*b3a0*/  HADD2.F32 R55, -RZ, R82.H0_H0 ;  /* 0x20000052ff377230 */ /* 0x000fe20000004100 */
[----:B------:R-:W-:Y:S01]  /*b3b0*/  F2FP.SATFINITE.E4M3.F32.PACK_AB_MERGE_C R162, R165, R162, RZ ;  /* 0x000000a2a5a2723e */ /* 0x000fe200048070ff */
[----:B------:R-:W-:Y:S01]  /*b3c0*/  HADD2.F32 R84, -RZ, R85.H0_H0 ;  /* 0x20000055ff547230 */ /* 0x000fe20000004100 */
[-C--:B------:R-:W-:Y:S01]  /*b3d0*/  F2FP.F16.E4M3.UNPACK_B R159, R13.reuse ;  /* 0x0000000dff9f723e */ /* 0x080fe200020006ff */
[----:B------:R-:W-:Y:S01]  /*b3e0*/  HADD2.F32 R41, -RZ, R54.H0_H0 ;  /* 0x20000036ff297230 */ /* 0x000fe20000004100 */
[----:B------:R-:W-:Y:S01]  /*b3f0*/  F2FP.F16.E4M3.UNPACK_B R160, R13.H1 ;  /* 0x0000000dffa0723e */ /* 0x000fe200030006ff */
[----:B------:R-:W-:-:S02]  /*b400*/  HADD2.F32 R83, -RZ, R82.H1_H1 ;  /* 0x30000052ff537230 */ /* 0x000fc40000004100 */
[-C--:B------:R-:W-:Y:S01]  /*b410*/  FMUL.FTZ R126, R55, R84.reuse ;  /* 0x00000054377e7220 */ /* 0x080fe20000410000 */
[----:B------:R-:W-:Y:S02]  /*b420*/  HADD2.F32 R82, -RZ, R14.H0_H0 ;  /* 0x2000000eff527230 */ /* 0x000fe40000004100 */
[----:B------:R-:W-:Y:S01]  /*b430*/  FMUL.FTZ R84, R41, R84 ;  /* 0x0000005429547220 */ /* 0x000fe20000410000 */
[----:B------:R-:W-:Y:S01]  /*b440*/  HADD2.F32 R86, -RZ, R85.H1_H1 ;  /* 0x30000055ff567230 */ /* 0x000fe20000004100 */
[----:B------:R-:W-:Y:S01]  /*b450*/  F2FP.SATFINITE.E4M3.F32.PACK_AB_MERGE_C R46, R161, R46, R162 ;  /* 0x0000002ea12e723e */ /* 0x000fe200048070a2 */
[----:B------:R-:W-:Y:S01]  /*b460*/  HADD2.F32 R54, -RZ, R54.H1_H1 ;  /* 0x30000036ff367230 */ /* 0x000fe20000004100 */
[----:B------:R-:W-:Y:S01]  /*b470*/  F2FP.F16.E4M3.UNPACK_B R13, R12 ;  /* 0x0000000cff0d723e */ /* 0x000fe200020006ff */
[----:B------:R-:W-:Y:S02]  /*b480*/  HADD2.F32 R85, -RZ, R14.H1_H1 ;  /* 0x3000000eff557230 */ /* 0x000fe40000004100 */
[----:B------:R-:W-:Y:S01]  /*b490*/  FFMA.FTZ R14, R41, R82, -R126 ;  /* 0x00000052290e7223 */ /* 0x000fe2000001087e */
[----:B------:R-:W-:Y:S01]  /*b4a0*/  FMUL.FTZ R87, R83, R86 ;  /* 0x0000005653577220 */ /* 0x000fe20000410000 */
[----:B------:R-:W-:Y:S01]  /*b4b0*/  FFMA.FTZ R41, R55, R82, R84 ;  /* 0x0000005237297223 */ /* 0x000fe20000010054 */
[C---:B------:R-:W-:Y:S01]  /*b4c0*/  FMUL.FTZ R86, R54.reuse, R86 ;  /* 0x0000005636567220 */ /* 0x040fe20000410000 */
[----:B------:R-:W-:Y:S01]  /*b4d0*/  F2FP.F16.E4M3.UNPACK_B R82, R15 ;  /* 0x0000000fff52723e */ /* 0x000fe200020006ff */
[----:B------:R-:W-:Y:S01]  /*b4e0*/  FFMA.FTZ R55, R54, R85, -R87 ;  /* 0x0000005536377223 */ /* 0x000fe20000010857 */
        /* <DEDUP_REMOVED lines=9> */
[----:B------:R-:W-:-:S02]  /*b580*/  HADD2.F32 R162, -RZ, R160.H0_H0 ;  /* 0x200000a0ffa27230 */ /* 0x000fc40000004100 */
[----:B------:R-:W-:Y:S01]  /*b590*/  FMUL.FTZ R164, R86, R161 ;  /* 0x000000a156a47220 */ /* 0x000fe20000410000 */
        /* <DEDUP_REMOVED lines=9> */
[----:B------:R-:W-:Y:S01]  /*b630*/  FFMA.FTZ R163, R12, R127, R163 ;  /* 0x0000007f0ca37223 */ /* 0x000fe200000100a3 */
[----:B------:R-:W-:Y:S02]  /*b640*/  HADD2.F32 R160, -RZ, R160.H1_H1 ;  /* 0x300000a0ffa07230 */ /* 0x000fe40000004100 */
[-C--:B------:R-:W-:Y:S01]  /*b650*/  FFMA.FTZ R161, R86, R126.reuse, R161 ;  /* 0x0000007e56a17223 */ /* 0x080fe200000100a1 */
[----:B------:R-:W-:Y:S02]  /*b660*/  HADD2.F32 R15, -RZ, R15.H1_H1 ;  /* 0x3000000fff0f7230 */ /* 0x000fe40000004100 */
[----:B------:R-:W-:Y:S01]  /*b670*/  FFMA.FTZ R164, R47, R126, -R164 ;  /* 0x0000007e2fa47223 */ /* 0x000fe200000108a4 */
[----:B------:R-:W-:Y:S02]  /*b680*/  HADD2.F32 R84, -RZ, R84.H1_H1 ;  /* 0x30000054ff547230 */ /* 0x000fe40000004100 */
[----:B------:R-:W-:Y:S01]  /*b690*/  FMUL.FTZ R86, R85, R160 ;  /* 0x000000a055567220 */ /* 0x000fe20000410000 */
[----:B------:R-:W-:-:S02]  /*b6a0*/  HADD2.F32 R159, -RZ, R159.H1_H1 ;  /* 0x3000009fff9f7230 */ /* 0x000fc40000004100 */
[----:B------:R-:W-:Y:S01]  /*b6b0*/  FMUL.FTZ R160, R15, R160 ;  /* 0x000000a00fa07220 */ /* 0x000fe20000410000 */
[----:B------:R-:W-:Y:S02]  /*b6c0*/  HADD2.F32 R12, -RZ, R87.H1_H1 ;  /* 0x30000057ff0c7230 */ /* 0x000fe40000004100 */
[----:B------:R-:W-:Y:S01]  /*b6d0*/  FFMA.FTZ R166, R83, R127, -R166 ;  /* 0x0000007f53a67223 */ /* 0x000fe200000108a6 */
[----:B------:R-:W-:Y:S02]  /*b6e0*/  HADD2.F32 R82, -RZ, R82.H1_H1 ;  /* 0x30000052ff527230 */ /* 0x000fe40000004100 */
[-C--:B------:R-:W-:Y:S01]  /*b6f0*/  FMUL.FTZ R47, R84, R159.reuse ;  /* 0x0000009f542f7220 */ /* 0x080fe20000410000 */
[----:B------:R-:W-:Y:S02]  /*b700*/  HADD2.F32 R13, -RZ, R13.H1_H1 ;  /* 0x3000000dff0d7230 */ /* 0x000fe40000004100 */
[-C--:B------:R-:W-:Y:S01]  /*b710*/  FFMA.FTZ R15, R15, R12.reuse, -R86 ;  /* 0x0000000c0f0f7223 */ /* 0x080fe20000010856 */
[----:B------:R-:W-:Y:S01]  /*b720*/  FFMA.FTZ R160, R85, R12, R160 ;  /* 0x0000000c55a07223 */ /* 0x000fe200000100a0 */
[----:B------:R-:W-:Y:S01]  /*b730*/  FMUL.FTZ R159, R82, R159 ;  /* 0x0000009f529f7220 */ /* 0x000fe20000410000 */
[----:B------:R-:W-:-:S02]  /*b740*/  IMAD.MOV.U32 R12, RZ, RZ, R43 ;  /* 0x000000ffff0c7224 */ /* 0x000fc400078e002b */
[-C--:B------:R-:W-:Y:S01]  /*b750*/  FFMA.FTZ R47, R82, R13.reuse, -R47 ;  /* 0x0000000d522f7223 */ /* 0x080fe2000001082f */
[----:B------:R-:W-:Y:S01]  /*b760*/  F2FP.SATFINITE.E4M3.F32.PACK_AB_MERGE_C R15, R15, R166, RZ ;  /* 0x000000a60f0f723e */ /* 0x000fe200048070ff */
[----:B------:R-:W-:Y:S01]  /*b770*/  FFMA.FTZ R84, R84, R13, R159 ;  /* 0x0000000d54547223 */ /* 0x000fe2000001009f */
[----:B------:R-:W-:Y:S02]  /*b780*/  F2FP.SATFINITE.E4M3.F32.PACK_AB_MERGE_C R160, R160, R163, RZ ;  /* 0x000000a3a0a0723e */ /* 0x000fe400048070ff */
[----:B------:R-:W-:Y:S01]  /*b790*/  F2FP.SATFINITE.E4M3.F32.PACK_AB_MERGE_C R13, R45, R52, R14 ;  /* 0x000000342d0d723e */ /* 0x000fe2000480700e */
[----:B------:R-:W-:Y:S01]  /*b7a0*/  IMAD.MOV.U32 R14, RZ, RZ, R42 ;  /* 0x000000ffff0e7224 */ /* 0x000fe200078e002a */
[----:B------:R-:W-:Y:S02]  /*b7b0*/  F2FP.SATFINITE.E4M3.F32.PACK_AB_MERGE_C R15, R47, R164, R15 ;  /* 0x000000a42f0f723e */ /* 0x000fe4000480700f */
[----:B------:R-:W-:Y:S02]  /*b7c0*/  F2FP.SATFINITE.E4M3.F32.PACK_AB_MERGE_C R45, R40, R53, R41 ;  /* 0x00000035282d723e */ /* 0x000fe40004807029 */
[----:B------:R-:W-:-:S07]  /*b7d0*/  F2FP.SATFINITE.E4M3.F32.PACK_AB_MERGE_C R47, R84, R161, R160 ;  /* 0x000000a1542f723e */ /* 0x000fce00048070a0 */
.L_x_4146:
[----:B------:R-:W-:Y:S05]  /*b7e0*/  BSYNC B3 ;  /* 0x0000000000037941 */ /* 0x000fea0003800000 */
.L_x_4145:
[----:B------:R-:W-:Y:S01]  /*b7f0*/  ISETP.GE.AND P3, PT, R11, R136, PT ;  /* 0x000000880b00720c */ /* 0x000fe20003f66270 */
[----:B0-----:R0:W-:-:S12]  /*b800*/  ST.E.128 desc[UR50][R80.64], R12 ;  /* 0x0000000c50007985 */ /* 0x0011d8000c101d32 */
[----:B------:R-:W-:-:S04]  /*b810*/  @!P3 IADD3 R40, P5, R156, R11, RZ ;  /* 0x0000000b9c28b210 */ /* 0x000fc80007fbe0ff */
[----:B------:R-:W-:-:S05]  /*b820*/  @!P3 LEA.HI.X.SX32 R41, R11, R154, 0x1, P5 ;  /* 0x0000009a0b29b211 */ /* 0x000fca00028f0eff */
[----:B--2---:R0:W-:Y:S04]  /*b830*/  @!P3 ST.E.128 desc[UR50][R40.64], R44 ;  /* 0x0000002c2800b985 */ /* 0x0041e8000c101d32 */
.L_x_4144:
[----:B------:R-:W-:Y:S05]  /*b840*/  BSYNC B2 ;  /* 0x0000000000027941 */ /* 0x000fea0003800000 */
.L_x_4143:
[----:B------:R-:W-:-:S13]  /*b850*/  ISETP.NE.AND P3, PT, R30, RZ, PT ;  /* 0x000000ff1e00720c */ /* 0x000fda0003f65270 */
[----:B------:R-:W-:Y:S05]  /*b860*/  @!P3 BRA `(.L_x_4138) ;  /* 0x0000000c00ecb947 */ /* 0x000fea0003800000 */
[----:B0-----:R-:W5:Y:S04]  /*b870*/  LDL R40, [R1+0x30] ;  /* 0x0000300001287983 */ /* 0x001f680000100800 */
[----:B------:R-:W2:Y:S04]  /*b880*/  LDL R14, [R1+0x34] ;  /* 0x00003400010e7983 */ /* 0x000ea80000100800 */
[----:B------:R-:W2:Y:S01]  /*b890*/  LDL R15, [R1+0x38] ;  /* 0x00003800010f7983 */ /* 0x000ea20000100800 */
[----:B------:R-:W-:-:S04]  /*b8a0*/  ISETP.NE.AND P5, PT, R114, RZ, PT ;  /* 0x000000ff7200720c */ /* 0x000fc80003fa5270 */
[----:B------:R-:W-:-:S04]  /*b8b0*/  SEL R11, R117, R143, !P5 ;  /* 0x0000008f750b7207 */ /* 0x000fc80006800000 */
[----:B------:R-:W-:-:S04]  /*b8c0*/  SHF.R.S32.HI R12, RZ, 0x1f, R11 ;  /* 0x0000001fff0c7819 */ /* 0x000fc8000001140b */
[----:B------:R-:W-:-:S04]  /*b8d0*/  LEA.HI R12, R12, R11, RZ, 0x5 ;  /* 0x0000000b0c0c7211 */ /* 0x000fc800078f28ff */
[----:B------:R-:W-:-:S04]  /*b8e0*/  LEA.HI.SX32 R12, R12, R111, 0x1b ;  /* 0x0000006f0c0c7211 */ /* 0x000fc800078fdaff */
[----:B------:R-:W-:-:S04]  /*b8f0*/  SHF.R.S32.HI R11, RZ, 0x1f, R12 ;  /* 0x0000001fff0b7819 */ /* 0x000fc8000001140c */
[----:B------:R-:W-:Y:S02]  /*b900*/  LEA.HI R13, R11, R12, RZ, 0x2 ;  /* 0x0000000c0b0d7211 */ /* 0x000fe400078f10ff */
[----:B------:R-:W-:Y:S02]  /*b910*/  SHF.L.U32 R11, R12, 0x4, RZ ;  /* 0x000000040c0b7819 */ /* 0x000fe400000006ff */
[----:B------:R-:W-:Y:S02]  /*b920*/  SHF.R.S32.HI R13, RZ, 0x2, R13 ;  /* 0x00000002ff0d7819 */ /* 0x000fe4000001140d */
[----:B----4-:R-:W-:-:S05]  /*b930*/  IADD3 R44, P3, R27, R156, RZ ;  /* 0x0000009c1b2c7210 */ /* 0x010fca0007f7e0ff */
[----:B---3--:R-:W-:Y:S01]  /*b940*/  IMAD.X R45, R154, 0x1, R95, P3 ;  /* 0x000000019a2d7824 */ /* 0x008fe200018e065f */
        /* <DEDUP_REMOVED lines=13> */
[----:B------:R-:W-:Y:S01]  /*ba20*/  SHF.R.U32.HI R84, RZ, 0x8, R37 ;  /* 0x00000008ff547819 */ /* 0x000fe20000011625 */
[----:B0-----:R-:W-:Y:S01]  /*ba30*/  IMAD.MOV.U32 R36, RZ, RZ, R13 ;  /* 0x000000ffff247224 */ /* 0x001fe200078e000d */
[----:B------:R-:W-:Y:S01]  /*ba40*/  LOP3.LUT R48, R37, 0xff, RZ, 0xc0, !PT ;  /* 0x000000ff25307812 */ /* 0x000fe200078ec0ff */
[----:B--2---:R-:W-:Y:S01]  /*ba50*/  IMAD.MOV.U32 R47, RZ, RZ, R40 ;  /* 0x000000ffff2f7224 */ /* 0x004fe200078e0028 */
[--C-:B------:R-:W-:Y:S01]  /*ba60*/  SHF.R.U32.HI R85, RZ, 0x18, R37.reuse ;  /* 0x00000018ff557819 */ /* 0x100fe20000011625 */
[----:B------:R-:W-:Y:S01]  /*ba70*/  IMAD.MOV.U32 R38, RZ, RZ, R14 ;  /* 0x000000ffff267224 */ /* 0x000fe200078e000e */
[----:B------:R-:W-:Y:S02]  /*ba80*/  SHF.R.U32.HI R86, RZ, 0x10, R37 ;  /* 0x00000010ff567819 */ /* 0x000fe40000011625 */
[----:B------:R-:W-:Y:S01]  /*ba90*/  MOV R46, R12 ;  /* 0x0000000c002e7202 */ /* 0x000fe20000000f00 */
[----:B------:R-:W-:Y:S01]  /*baa0*/  IMAD.SHL.U32 R12, R84, 0x100, RZ ;  /* 0x00000100540c7824 */ /* 0x000fe200078e00ff */
[--C-:B------:R-:W-:Y:S01]  /*bab0*/  SHF.R.U32.HI R83, RZ, 0x10, R39.reuse ;  /* 0x00000010ff537819 */ /* 0x100fe20000011627 */
[----:B------:R-:W-:Y:S01]  /*bac0*/  IMAD.U32 R14, R86, 0x10000, RZ ;  /* 0x00010000560e7824 */ /* 0x000fe200078e00ff */
[----:B------:R-:W-:-:S02]  /*bad0*/  SHF.R.U32.HI R82, RZ, 0x8, R39 ;  /* 0x00000008ff527819 */ /* 0x000fc40000011627 */
[----:B------:R-:W-:Y:S02]  /*bae0*/  LOP3.LUT R37, R39, 0xff, RZ, 0xc0, !PT ;  /* 0x000000ff27257812 */ /* 0x000fe400078ec0ff */
[----:B------:R-:W-:Y:S02]  /*baf0*/  SHF.R.U32.HI R80, RZ, 0x18, R39 ;  /* 0x00000018ff507819 */ /* 0x000fe40000011627 */
[----:B------:R-:W-:Y:S02]  /*bb00*/  SHF.R.U32.HI R52, RZ, 0x8, R51 ;  /* 0x00000008ff347819 */ /* 0x000fe40000011633 */
[--C-:B------:R-:W-:Y:S02]  /*bb10*/  SHF.R.U32.HI R81, RZ, 0x10, R49.reuse ;  /* 0x00000010ff517819 */ /* 0x100fe40000011631 */
[----:B------:R-:W-:Y:S02]  /*bb20*/  SHF.R.U32.HI R55, RZ, 0x8, R49 ;  /* 0x00000008ff377819 */ /* 0x000fe40000011631 */
[----:B------:R-:W-:-:S02]  /*bb30*/  LOP3.LUT R39, R49, 0xff, RZ, 0xc0, !PT ;  /* 0x000000ff31277812 */ /* 0x000fc400078ec0ff */
[----:B------:R-:W-:Y:S02]  /*bb40*/  SHF.R.U32.HI R54, RZ, 0x18, R49 ;  /* 0x00000018ff367819 */ /* 0x000fe40000011631 */
[----:B------:R-:W-:Y:S01]  /*bb50*/  PRMT R13, R85, 0x654, R48 ;  /* 0x00000654550d7816 */ /* 0x000fe20000000030 */
[----:B------:R-:W-:Y:S01]  /*bb60*/  IMAD.SHL.U32 R48, R52, 0x100, RZ ;  /* 0x0000010034307824 */ /* 0x000fe200078e00ff */
[----:B------:R-:W-:Y:S02]  /*bb70*/  LOP3.LUT R49, R51, 0xff, RZ, 0xc0, !PT ;  /* 0x000000ff33317812 */ /* 0x000fe400078ec0ff */
[----:B------:R-:W-:Y:S02]  /*bb80*/  SHF.R.U32.HI R50, RZ, 0x18, R51 ;  /* 0x00000018ff327819 */ /* 0x000fe40000011633 */
[----:B------:R-:W-:Y:S01]  /*bb90*/  LOP3.LUT R13, R13, 0xff00, R12, 0xf8, !PT ;  /* 0x0000ff000d0d7812 */ /* 0x000fe200078ef80c */
[----:B------:R-:W-:Y:S01]  /*bba0*/  IMAD.SHL.U32 R12, R82, 0x100, RZ ;  /* 0x00000100520c7824 */ /* 0x000fe200078e00ff */
[----:B------:R-:W-:-:S02]  /*bbb0*/  PRMT R49, R50, 0x654, R49 ;  /* 0x0000065432317816 */ /* 0x000fc40000000031 */
[----:B------:R-:W-:Y:S02]  /*bbc0*/  PRMT R37, R80, 0x654, R37 ;  /* 0x0000065450257816 */ /* 0x000fe40000000025 */
[----:B------:R-:W-:Y:S02]  /*bbd0*/  PRMT R40, R54, 0x654, R39 ;  /* 0x0000065436287816 */ /* 0x000fe40000000027 */
[----:B------:R-:W-:Y:S02]  /*bbe0*/  LOP3.LUT R80, R49, 0xff00, R48, 0xf8, !PT ;  /* 0x0000ff0031507812 */ /* 0x000fe400078ef830 */
[----:B------:R-:W-:Y:S02]  /*bbf0*/  SHF.L.U32 R39, R55, 0x8, RZ ;  /* 0x0000000837277819 */ /* 0x000fe400000006ff */
[----:B------:R-:W-:Y:S01]  /*bc00*/  LOP3.LUT R37, R37, 0xff00, R12, 0xf8, !PT ;  /* 0x0000ff0025257812 */ /* 0x000fe200078ef80c */
[----:B------:R-:W-:Y:S01]  /*bc10*/  IMAD.U32 R12, R83, 0x10000, RZ ;  /* 0x00010000530c7824 */ /* 0x000fe200078e00ff */
[----:B------:R-:W-:-:S02]  /*bc20*/  F2FP.F16.E4M3.UNPACK_B R52, R157.H1 ;  /* 0x0000009dff34723e */ /* 0x000fc400030006ff */
        /* <DEDUP_REMOVED lines=8> */
[----:B------:R-:W-:Y:S01]  /*bcb0*/  SHF.R.U32.HI R53, RZ, 0x10, R51 ;  /* 0x00000010ff357819 */ /* 0x000fe20000011633 */
[----:B------:R-:W-:Y:S01]  /*bcc0*/  HADD2.F32 R52, -RZ, R52.H1_H1 ;  /* 0x30000034ff347230 */ /* 0x000fe20000004100 */
[----:B------:R-:W-:Y:S01]  /*bcd0*/  LOP3.LUT R12, R37, 0xff0000, R12, 0xf8, !PT ;  /* 0x00ff0000250c7812 */ /* 0x000fe200078ef80c */
[----:B------:R-:W-:Y:S01]  /*bce0*/  IMAD.U32 R37, R81, 0x10000, RZ ;  /* 0x0001000051257824 */ /* 0x000fe200078e00ff */
[----:B------:R-:W-:Y:S01]  /*bcf0*/  SHF.L.U32 R53, R53, 0x10, RZ ;  /* 0x0000001035357819 */ /* 0x000fe200000006ff */
[----:B------:R-:W-:-:S02]  /*bd00*/  HADD2.F32 R51, -RZ, R49.H0_H0 ;  /* 0x20000031ff337230 */ /* 0x000fc40000004100 */
[-C--:B------:R-:W-:Y:S01]  /*bd10*/  FMUL.FTZ R82, R40, R13.reuse ;  /* 0x0000000d28527220 */ /* 0x080fe20000410000 */
[C---:B------:R-:W-:Y:S01]  /*bd20*/  FMUL.FTZ R55, R39.reuse, R13 ;  /* 0x0000000d27377220 */ /* 0x040fe20000410000 */
        /* <DEDUP_REMOVED lines=8> */
[----:B------:R-:W-:-:S02]  /*bdb0*/  F2FP.F16.E4M3.UNPACK_B R51, R47 ;  /* 0x0000002fff33723e */ /* 0x000fc400020006ff */
[----:B------:R-:W-:Y:S01]  /*bdc0*/  F2FP.F16.E4M3.UNPACK_B R50, R46 ;  /* 0x0000002eff32723e */ /* 0x000fe200020006ff */
[-C--:B------:R-:W-:Y:S01]  /*bdd0*/  FMUL.FTZ R80, R49, R52.reuse ;  /* 0x0000003431507220 */ /* 0x080fe20000410000 */
[----:B------:R-:W-:Y:S01]  /*bde0*/  F2FP.F16.E4M3.UNPACK_B R153, R153 ;  /* 0x00000099ff99723e */ /* 0x000fe200020006ff */
[C---:B------:R-:W-:Y:S01]  /*bdf0*/  FMUL.FTZ R46, R53.reuse, R52 ;  /* 0x00000034352e7220 */ /* 0x040fe20000410000 */
[----:B------:R-:W-:Y:S02]  /*be00*/  HADD2.F32 R55, -RZ, R157.H0_H0 ;  /* 0x2000009dff377230 */ /* 0x000fe40000004100 */
[-C--:B------:R-:W-:Y:S01]  /*be10*/  FFMA.FTZ R47, R53, R54.reuse, R80 ;  /* 0x00000036352f7223 */ /* 0x080fe20000010050 */
[----:B------:R-:W-:Y:S02]  /*be20*/  HADD2.F32 R52, -RZ, R51.H0_H0 ;  /* 0x20000033ff347230 */ /* 0x000fe40000004100 */
[----:B------:R-:W-:Y:S01]  /*be30*/  FFMA.FTZ R46, R49, R54, -R46 ;  /* 0x00000036312e7223 */ /* 0x000fe2000001082e */
        /* <DEDUP_REMOVED lines=11> */
[CC--:B------:R-:W-:Y:S01]  /*bef0*/  FMUL.FTZ R53, R51.reuse, R157.reuse ;  /* 0x0000009d33357220 */ /* 0x0c0fe20000410000 */
[----:B------:R-:W-:Y:S01]  /*bf00*/  F2FP.F16.E4M3.UNPACK_B R55, R158.H1 ;  /* 0x0000009eff37723e */ /* 0x000fe200030006ff */
[C---:B------:R-:W-:Y:S01]  /*bf10*/  FMUL.FTZ R80, R50.reuse, R157 ;  /* 0x0000009d32507220 */ /* 0x040fe20000410000 */
[----:B------:R-:W-:Y:S01]  /*bf20*/  F2FP.F16.E4M3.UNPACK_B R52, R42.H1 ;  /* 0x0000002aff34723e */ /* 0x000fe200030006ff */
[-C--:B------:R-:W-:Y:S01]  /*bf30*/  FFMA.FTZ R81, R50, R153.reuse, -R53 ;  /* 0x0000009932517223 */ /* 0x080fe20000010835 */
[----:B------:R-:W-:Y:S01]  /*bf40*/  F2FP.F16.E4M3.UNPACK_B R50, R38.H1 ;  /* 0x00000026ff32723e */ /* 0x000fe200030006ff */
[----:B------:R-:W-:Y:S02]  /*bf50*/  HADD2.F32 R82, -RZ, R55.H0_H0 ;  /* 0x20000037ff527230 */ /* 0x000fe40000004100 */
[----:B------:R-:W-:Y:S01]  /*bf60*/  FFMA.FTZ R84, R51, R153, R80 ;  /* 0x0000009933547223 */ /* 0x000fe20000010050 */
[----:B------:R-:W-:Y:S01]  /*bf70*/  HADD2.F32 R53, -RZ, R52.H0_H0 ;  /* 0x20000034ff357230 */ /* 0x000fe20000004100 */
[----:B------:R-:W-:Y:S01]  /*bf80*/  F2FP.F16.E4M3.UNPACK_B R158, R158 ;  /* 0x0000009eff9e723e */ /* 0x000fe200020006ff */
[----:B------:R-:W-:Y:S01]  /*bf90*/  HADD2.F32 R51, -RZ, R50.H0_H0 ;  /* 0x20000032ff337230 */ /* 0x000fe20000004100 */
[----:B------:R-:W-:Y:S01]  /*bfa0*/  F2FP.F16.E4M3.UNPACK_B R38, R38 ;  /* 0x00000026ff26723e */ /* 0x000fe200020006ff */
        /* <DEDUP_REMOVED lines=9> */
[-C--:B------:R-:W-:Y:S01]  /*c040*/  FMUL.FTZ R83, R52, R55.reuse ;  /* 0x0000003734537220 */ /* 0x080fe20000410000 */
[----:B------:R-:W-:Y:S02]  /*c050*/  HADD2.F32 R53, -RZ, R158.H0_H0 ;  /* 0x2000009eff357230 */ /* 0x000fe40000004100 */
[C---:B------:R-:W-:Y:S01]  /*c060*/  FMUL.FTZ R55, R50.reuse, R55 ;  /* 0x0000003732377220 */ /* 0x040fe20000410000 */
[----:B------:R-:W-:Y:S01]  /*c070*/  F2FP.F16.E4M3.UNPACK_B R155, R155 ;  /* 0x0000009bff9b723e */ /* 0x000fe200020006ff */
[-C--:B------:R-:W-:Y:S01]  /*c080*/  FFMA.FTZ R85, R50, R51.reuse, -R83 ;  /* 0x0000003332557223 */ /* 0x080fe20000010853 */
[----:B------:R-:W-:Y:S01]  /*c090*/  F2FP.F16.E4M3.UNPACK_B R50, R42 ;  /* 0x0000002aff32723e */ /* 0x000fe200020006ff */
[----:B------:R-:W-:Y:S01]  /*c0a0*/  FFMA.FTZ R87, R52, R51, R55 ;  /* 0x0000003334577223 */ /* 0x000fe20000010037 */
[----:B------:R-:W-:Y:S01]  /*c0b0*/  HADD2.F32 R42, -RZ, R38.H0_H0 ;  /* 0x20000026ff2a7230 */ /* 0x000fe20000004100 */
[----:B------:R-:W-:Y:S01]  /*c0c0*/  F2FP.SATFINITE.E4M3.F32.PACK_AB_MERGE_C R40, R47, R40, RZ ;  /* 0x000000282f28723e */ /* 0x000fe200048070ff */
[----:B------:R-:W-:Y:S01]  /*c0d0*/  HADD2.F32 R55, -RZ, R158.H1_H1 ;  /* 0x3000009eff377230 */ /* 0x000fe20000004100 */
[----:B------:R-:W-:Y:S01]  /*c0e0*/  F2FP.SATFINITE.E4M3.F32.PACK_AB_MERGE_C R39, R46, R39, RZ ;  /* 0x000000272e27723e */ /* 0x000fe200048070ff */
[----:B------:R-:W-:-:S02]  /*c0f0*/  HADD2.F32 R51, -RZ, R50.H0_H0 ;  /* 0x20000032ff337230 */ /* 0x000fc40000004100 */
[-C--:B------:R-:W-:Y:S01]  /*c100*/  FMUL.FTZ R54, R42, R53.reuse ;  /* 0x000000352a367220 */ /* 0x080fe20000410000 */
[----:B------:R-:W-:Y:S01]  /*c110*/  HADD2.F32 R50, -RZ, R50.H1_H1 ;  /* 0x30000032ff327230 */ /* 0x000fe20000004100 */
[----:B------:R-:W-:Y:S01]  /*c120*/  F2FP.F16.E4M3.UNPACK_B R47, R36 ;  /* 0x00000024ff2f723e */ /* 0x000fe200020006ff */
[----:B------:R-:W-:Y:S02]  /*c130*/  HADD2.F32 R38, -RZ, R38.H1_H1 ;  /* 0x30000026ff267230 */ /* 0x000fe40000004100 */
        /* <DEDUP_REMOVED lines=10> */
[--C-:B------:R-:W-:Y:S01]  /*c1e0*/  HADD2.F32 R46, -RZ, R47.reuse.H0_H0 ;  /* 0x2000002fff2e7230 */ /* 0x100fe20000004100 */
[----:B------:R-:W-:Y:S01]  /*c1f0*/  F2FP.F16.E4M3.UNPACK_B R54, R37 ;  /* 0x00000025ff36723e */ /* 0x000fe200020006ff */
[----:B------:R-:W-:Y:S01]  /*c200*/  FFMA.FTZ R38, R38, R155, -R53 ;  /* 0x0000009b26267223 */ /* 0x000fe20000010835 */
[----:B------:R-:W-:Y:S01]  /*c210*/  F2FP.SATFINITE.E4M3.F32.PACK_AB_MERGE_C R40, R84, R49, R40 ;  /* 0x000000315428723e */ /* 0x000fe20004807028 */
[----:B------:R-:W-:Y:S01]  /*c220*/  HADD2.F32 R48, -RZ, R50.H0_H0 ;  /* 0x20000032ff307230 */ /* 0x000fe20000004100 */
[----:B------:R-:W-:Y:S01]  /*c230*/  F2FP.F16.E4M3.UNPACK_B R52, R14 ;  /* 0x0000000eff34723e */ /* 0x000fe200020006ff */
[----:B------:R-:W-:Y:S01]  /*c240*/  HADD2.F32 R49, -RZ, R54.H0_H0 ;  /* 0x20000036ff317230 */ /* 0x000fe20000004100 */
[----:B------:R-:W-:Y:S01]  /*c250*/  F2FP.SATFINITE.E4M3.F32.PACK_AB_MERGE_C R82, R87, R82, RZ ;  /* 0x000000525752723e */ /* 0x000fe200048070ff */
[----:B------:R-:W-:Y:S01]  /*c260*/  HADD2.F32 R51, -RZ, R50.H1_H1 ;  /* 0x30000032ff337230 */ /* 0x000fe20000004100 */
[----:B------:R-:W-:Y:S01]  /*c270*/  F2FP.F16.E4M3.UNPACK_B R50, R41.H1 ;  /* 0x00000029ff32723e */ /* 0x000fe200030006ff */
[----:B------:R-:W-:Y:S01]  /*c280*/  HADD2.F32 R53, -RZ, R52.H0_H0 ;  /* 0x20000034ff357230 */ /* 0x000fe20000004100 */
[----:B------:R-:W-:Y:S01]  /*c290*/  F2FP.SATFINITE.E4M3.F32.PACK_AB_MERGE_C R42, R55, R42, R82 ;  /* 0x0000002a372a723e */ /* 0x000fe20004807052 */
[-C--:B------:R-:W-:Y:S01]  /*c2a0*/  FMUL.FTZ R55, R48, R49.reuse ;  /* 0x0000003130377220 */ /* 0x080fe20000410000 */
[----:B------:R-:W-:Y:S01]  /*c2b0*/  FMUL.FTZ R81, R46, R49 ;  /* 0x000000312e517220 */ /* 0x000fe20000410000 */
[----:B------:R-:W-:Y:S01]  /*c2c0*/  HADD2.F32 R54, -RZ, R54.H1_H1 ;  /* 0x30000036ff367230 */ /* 0x000fe20000004100 */
[----:B------:R-:W-:Y:S01]  /*c2d0*/  F2FP.F16.E4M3.UNPACK_B R14, R14.H1 ;  /* 0x0000000eff0e723e */ /* 0x000fe200030006ff */
[----:B------:R-:W-:-:S02]  /*c2e0*/  HADD2.F32 R49, -RZ, R47.H1_H1 ;  /* 0x3000002fff317230 */ /* 0x000fc40000004100 */
[-C--:B------:R-:W-:Y:S01]  /*c2f0*/  FFMA.FTZ R46, R46, R53.reuse, -R55 ;  /* 0x000000352e2e7223 */ /* 0x080fe20000010837 */
[----:B------:R-:W-:Y:S01]  /*c300*/  FFMA.FTZ R47, R48, R53, R81 ;  /* 0x00000035302f7223 */ /* 0x000fe20000010051 */
[----:B------:R-:W-:Y:S02]  /*c310*/  HADD2.F32 R52, -RZ, R52.H1_H1 ;  /* 0x30000034ff347230 */ /* 0x000fe40000004100 */
[----:B------:R-:W-:Y:S01]  /*c320*/  FMUL.FTZ R80, R51, R54 ;  /* 0x0000003633507220 */ /* 0x000fe20000410000 */
[----:B------:R-:W-:Y:S02]  /*c330*/  F2FP.F16.E4M3.UNPACK_B R53, R37.H1 ;  /* 0x00000025ff35723e */ /* 0x000fe400030006ff */
[----:B------:R-:W-:Y:S01]  /*c340*/  F2FP.F16.E4M3.UNPACK_B R48, R36.H1 ;  /* 0x00000024ff30723e */ /* 0x000fe200030006ff */
[C---:B------:R-:W-:Y:S01]  /*c350*/  FMUL.FTZ R36, R49.reuse, R54 ;  /* 0x0000003631247220 */ /* 0x040fe20000410000 */
[----:B------:R-:W-:Y:S01]  /*c360*/  FFMA.FTZ R41, R49, R52, -R80 ;  /* 0x0000003431297223 */ /* 0x000fe20000010850 */
[----:B------:R-:W-:Y:S01]  /*c370*/  HADD2.F32 R49, -RZ, R50.H0_H0 ;  /* 0x20000032ff317230 */ /* 0x000fe20000004100 */
[----:B------:R-:W-:Y:S01]  /*c380*/  F2FP.SATFINITE.E4M3.F32.PACK_AB_MERGE_C R85, R85, R86, RZ ;  /* 0x000000565555723e */ /* 0x000fe200048070ff */
[----:B------:R-:W-:-:S02]  /*c390*/  HADD2.F32 R54, -RZ, R53.H0_H0 ;  /* 0x20000035ff367230 */ /* 0x000fc40000004100 */
[----:B------:R-:W-:Y:S01]  /*c3a0*/  FFMA.FTZ R36, R51, R52, R36 ;  /* 0x0000003433247223 */ /* 0x000fe20000010024 */
[----:B------:R-:W-:Y:S01]  /*c3b0*/  HADD2.F32 R37, -RZ, R48.H0_H0 ;  /* 0x20000030ff257230 */ /* 0x000fe20000004100 */
[----:B------:R-:W-:Y:S01]  /*c3c0*/  F2FP.SATFINITE.E4M3.F32.PACK_AB_MERGE_C R38, R38, R83, R85 ;  /* 0x000000532626723e */ /* 0x000fe20004807055 */
[----:B------:R-:W-:Y:S02]  /*c3d0*/  HADD2.F32 R50, -RZ, R50.H1_H1 ;  /* 0x30000032ff327230 */ /* 0x000fe40000004100 */
[-C--:B------:R-:W-:Y:S01]  /*c3e0*/  FMUL.FTZ R80, R49, R54.reuse ;  /* 0x0000003631507220 */ /* 0x080fe20000410000 */
[----:B------:R-:W-:Y:S02]  /*c3f0*/  HADD2.F32 R53, -RZ, R53.H1_H1 ;  /* 0x30000035ff357230 */ /* 0x000fe40000004100 */
[----:B------:R-:W-:Y:S01]  /*c400*/  FMUL.FTZ R54, R37, R54 ;  /* 0x0000003625367220 */ /* 0x000fe20000410000 */
[----:B------:R-:W-:Y:S02]  /*c410*/  HADD2.F32 R52, -RZ, R14.H0_H0 ;  /* 0x2000000eff347230 */ /* 0x000fe40000004100 */
[----:B------:R-:W-:-:S02]  /*c420*/  HADD2.F32 R48, -RZ, R48.H1_H1 ;  /* 0x30000030ff307230 */ /* 0x000fc40000004100 */
[----:B------:R-:W-:Y:S01]  /*c430*/  FMUL.FTZ R55, R50, R53 ;  /* 0x0000003532377220 */ /* 0x000fe20000410000 */
[----:B------:R-:W-:Y:S02]  /*c440*/  HADD2.F32 R51, -RZ, R14.H1_H1 ;  /* 0x3000000eff337230 */ /* 0x000fe40000004100 */
[-C--:B------:R-:W-:Y:S01]  /*c450*/  FFMA.FTZ R83, R49, R52.reuse, R54 ;  /* 0x0000003431537223 */ /* 0x080fe20000010036 */
[----:B------:R-:W-:Y:S01]  /*c460*/  F2FP.F16.E4M3.UNPACK_B R14, R15 ;  /* 0x0000000fff0e723e */ /* 0x000fe200020006ff */
[C---:B------:R-:W-:Y:S01]  /*c470*/  FMUL.FTZ R53, R48.reuse, R53 ;  /* 0x0000003530357220 */ /* 0x040fe20000410000 */
[----:B------:R-:W-:Y:S01]  /*c480*/  F2FP.F16.E4M3.UNPACK_B R54, R13 ;  /* 0x0000000dff36723e */ /* 0x000fe200020006ff */
[----:B------:R-:W-:Y:S01]  /*c490*/  FFMA.FTZ R85, R48, R51, -R55 ;  /* 0x0000003330557223 */ /* 0x000fe20000010837 */
[-C--:B------:R-:W-:Y:S01]  /*c4a0*/  F2FP.F16.E4M3.UNPACK_B R48, R43.reuse ;  /* 0x0000002bff30723e */ /* 0x080fe200020006ff */
[----:B------:R-:W-:Y:S01]  /*c4b0*/  FFMA.FTZ R82, R37, R52, -R80 ;  /* 0x0000003425527223 */ /* 0x000fe20000010850 */
[----:B------:R-:W-:Y:S01]  /*c4c0*/  F2FP.F16.E4M3.UNPACK_B R49, R43.H1 ;  /* 0x0000002bff31723e */ /* 0x000fe200030006ff */
[----:B------:R-:W-:Y:S01]  /*c4d0*/  HADD2.F32 R37, -RZ, R14.H0_H0 ;  /* 0x2000000eff257230 */ /* 0x000fe20000004100 */
[----:B------:R-:W-:Y:S01]  /*c4e0*/  F2FP.F16.E4M3.UNPACK_B R55, R13.H1 ;  /* 0x0000000dff37723e */ /* 0x000fe200030006ff */
[----:B------:R-:W-:Y:S01]  /*c4f0*/  HADD2.F32 R80, -RZ, R54.H0_H0 ;  /* 0x20000036ff507230 */ /* 0x000fe20000004100 */
[----:B------:R-:W-:Y:S01]  /*c500*/  F2FP.F16.E4M3.UNPACK_B R15, R15.H1 ;  /* 0x0000000fff0f723e */ /* 0x000fe200030006ff */
[----:B------:R-:W-:Y:S01]  /*c510*/  FFMA.FTZ R84, R50, R51, R53 ;  /* 0x0000003332547223 */ /* 0x000fe20000010035 */
        /* <DEDUP_REMOVED lines=9> */
[----:B------:R-:W-:Y:S02]  /*c5b0*/  HADD2.F32 R52, -RZ, R13.H0_H0 ;  /* 0x2000000dff347230 */ /* 0x000fe40000004100 */
[-C--:B------:R-:W-:Y:S01]  /*c5c0*/  FMUL.FTZ R80, R12, R81.reuse ;  /* 0x000000510c507220 */ /* 0x080fe20000410000 */
[----:B------:R-:W-:Y:S02]  /*c5d0*/  HADD2.F32 R53, -RZ, R51.H0_H0 ;  /* 0x20000033ff357230 */ /* 0x000fe40000004100 */
[----:B------:R-:W-:Y:S01]  /*c5e0*/  FMUL.FTZ R81, R43, R81 ;  /* 0x000000512b517220 */ /* 0x000fe20000410000 */
[----:B------:R-:W-:-:S02]  /*c5f0*/  HADD2.F32 R49, -RZ, R49.H1_H1 ;  /* 0x30000031ff317230 */ /* 0x000fc40000004100 */
[-C--:B------:R-:W-:Y:S01]  /*c600*/  FFMA.FTZ R87, R50, R52.reuse, R87 ;  /* 0x0000003432577223 */ /* 0x080fe20000010057 */
[----:B------:R-:W-:Y:S02]  /*c610*/  HADD2.F32 R50, -RZ, R55.H1_H1 ;  /* 0x30000037ff327230 */ /* 0x000fe40000004100 */
[----:B------:R-:W-:Y:S01]  /*c620*/  FFMA.FTZ R86, R37, R52, -R86 ;  /* 0x0000003425567223 */ /* 0x000fe20000010856 */
[----:B------:R-:W-:Y:S02]  /*c630*/  HADD2.F32 R15, -RZ, R15.H1_H1 ;  /* 0x3000000fff0f7230 */ /* 0x000fe40000004100 */
[----:B------:R-:W-:Y:S01]  /*c640*/  FFMA.FTZ R81, R12, R53, R81 ;  /* 0x000000350c517223 */ /* 0x000fe20000010051 */
        /* <DEDUP_REMOVED lines=12> */
[----:B------:R-:W-:Y:S01]  /*c710*/  F2FP.SATFINITE.E4M3.F32.PACK_AB_MERGE_C R83, R84, R83, RZ ;  /* 0x000000535453723e */ /* 0x000fe200048070ff */
[-C--:B------:R-:W-:Y:S01]  /*c720*/  FFMA.FTZ R43, R14, R13.reuse, -R43 ;  /* 0x0000000d0e2b7223 */ /* 0x080fe2000001082b */
[----:B------:R-:W-:Y:S01]  /*c730*/  F2FP.SATFINITE.E4M3.F32.PACK_AB_MERGE_C R15, R15, R80, RZ ;  /* 0x000000500f0f723e */ /* 0x000fe200048070ff */
[----:B------:R-:W-:Y:S01]  /*c740*/  FFMA.FTZ R48, R48, R13, R37 ;  /* 0x0000000d30307223 */ /* 0x000fe20000010025 */
[----:B------:R-:W-:Y:S01]  /*c750*/  F2FP.SATFINITE.E4M3.F32.PACK_AB_MERGE_C R50, R50, R81, RZ ;  /* 0x000000513232723e */ /* 0x000fe200048070ff */
[----:B------:R-:W-:Y:S01]  /*c760*/  IMAD.MOV.U32 R12, RZ, RZ, R39 ;  /* 0x000000ffff0c7224 */ /* 0x000fe200078e0027 */
[----:B------:R-:W-:Y:S01]  /*c770*/  F2FP.SATFINITE.E4M3.F32.PACK_AB_MERGE_C R13, R41, R46, R82 ;  /* 0x0000002e290d723e */ /* 0x000fe20004807052 */
[----:B------:R-:W-:Y:S01]  /*c780*/  IMAD.MOV.U32 R14, RZ, RZ, R38 ;  /* 0x000000ffff0e7224 */ /* 0x000fe200078e0026 */
[----:B------:R-:W-:-:S02]  /*c790*/  F2FP.SATFINITE.E4M3.F32.PACK_AB_MERGE_C R15, R43, R86, R15 ;  /* 0x000000562b0f723e */ /* 0x000fc4000480700f */
[----:B------:R-:W-:Y:S02]  /*c7a0*/  F2FP.SATFINITE.E4M3.F32.PACK_AB_MERGE_C R41, R36, R47, R83 ;  /* 0x0000002f2429723e */ /* 0x000fe40004807053 */
[----:B------:R-:W-:-:S07]  /*c7b0*/  F2FP.SATFINITE.E4M3.F32.PACK_AB_MERGE_C R43, R48, R87, R50 ;  /* 0x00000057302b723e */ /* 0x000fce0004807032 */
.L_x_4148:
[----:B------:R-:W-:Y:S05]  /*c7c0*/  BSYNC B2 ;  /* 0x0000000000027941 */ /* 0x000fea0003800000 */
.L_x_4147:
[----:B------:R-:W-:Y:S01]  /*c7d0*/  ISETP.GE.AND P3, PT, R11, R136, PT ;  /* 0x000000880b00720c */ /* 0x000fe20003f66270 */
[----:B0-----:R0:W-:-:S12]  /*c7e0*/  ST.E.128 desc[UR50][R44.64], R12 ;  /* 0x0000000c2c007985 */ /* 0x0011d8000c101d32 */
[----:B------:R-:W-:-:S04]  /*c7f0*/  @!P3 IADD3 R36, P5, R156, R11, RZ ;  /* 0x0000000b9c24b210 */ /* 0x000fc80007fbe0ff */
[----:B------:R-:W-:-:S05]  /*c800*/  @!P3 LEA.HI.X.SX32 R37, R11, R154, 0x1, P5 ;  /* 0x0000009a0b25b211 */ /* 0x000fca00028f0eff */
[----:B--2---:R0:W-:Y:S04]  /*c810*/  @!P3 ST.E.128 desc[UR50][R36.64], R40 ;  /* 0x000000282400b985 */ /* 0x0041e8000c101d32 */
.L_x_4138:
[----:B------:R-:W-:Y:S05]  /*c820*/  BSYNC B1 ;  /* 0x0000000000017941 */ /* 0x000fea0003800000 */
.L_x_4137:
[----:B------:R-:W-:-:S03]  /*c830*/  UMOV UR4, 0xffffffff ;  /* 0xffffffff00047882 */ /* 0x000fc60000000000 */
[----:B------:R-:W-:Y:S05]  /*c840*/  BRA.DIV UR4, `(.L_x_4149) ;  /* 0x0000020e04707947 */ /* 0x000fea000b800000 */
[----:B0-----:R0:W0:Y:S04]  /*c850*/  SHFL.IDX PT, R44, R119, 0x1, 0x1e1f ;  /* 0x003e1f00772c7f89 */ /* 0x00102800000e0000 */
[----:B--2---:R-:W2:Y:S02]  /*c860*/  SHFL.IDX PT, R120, R120, 0x1, 0x1e1f ;  /* 0x003e1f0078787f89 */ /* 0x004ea400000e0000 */
.L_x_4422:
[----:B------:R-:W-:Y:S05]  /*c870*/  @P4 BRA `(.L_x_4106) ;  /* 0x0000003400e44947 */ /* 0x000fea0003800000 */
[----:B------:R-:W-:Y:S01]  /*c880*/  ISETP.NE.AND P3, PT, R28, RZ, PT ;  /* 0x000000ff1c00720c */ /* 0x000fe20003f65270 */
[----:B------:R-:W-:-:S12]  /*c890*/  BSSY B1, `(.L_x_4150) ;  /* 0x00000fc000017945 */ /* 0x000fd80003800000 */
[----:B------:R-:W-:Y:S05]  /*c8a0*/  @!P3 BRA `(.L_x_4151) ;  /* 0x0000000c00e8b947 */ /* 0x000fea0003800000 */
[----:B------:R-:W5:Y:S04]  /*c8b0*/  LDL R15, [R1+0x40] ;  /* 0x00004000010f7983 */ /* 0x000f680000100800 */
[----:B------:R-:W3:Y:S01]  /*c8c0*/  LDL R14, [R1+0x44] ;  /* 0x00004400010e7983 */ /* 0x000ee20000100800 */
[----:B------:R-:W-:Y:S01]  /*c8d0*/  SEL R11, R117, R143, !P0 ;  /* 0x0000008f750b7207 */ /* 0x000fe20004000000 */
[----:B------:R-:W-:Y:S01]  /*c8e0*/  BSSY B2, `(.L_x_4152) ;  /* 0x00000f1000027945 */ /* 0x000fe20003800000 */
[----:B--2---:R-:W-:Y:S02]  /*c8f0*/  IADD3 R40, P3, R21, R120, RZ ;  /* 0x0000007815287210 */ /* 0x004fe40007f7e0ff */
[----:B------:R-:W-:-:S03]  /*c900*/  SHF.R.S32.HI R12, RZ, 0x1f, R11 ;  /* 0x0000001fff0c7819 */ /* 0x000fc6000001140b */
[----:B0-----:R-:W-:Y:S01]  /*c910*/  IMAD.X R41, R44, 0x1, R109, P3 ;  /* 0x000000012c297824 */ /* 0x001fe200018e066d */
        /* <DEDUP_REMOVED lines=8> */
[----:B---3--:R-:W-:Y:S01]  /*c9a0*/  IMAD R12, R12, 0x2800, R14 ;  /* 0x000028000c0c7824 */ /* 0x008fe200078e020e */
        /* <DEDUP_REMOVED lines=11> */
[----:B------:R-:W-:Y:S01]  /*ca60*/  SHF.R.U32.HI R80, RZ, 0x18, R65 ;  /* 0x00000018ff507819 */ /* 0x000fe20000011641 */
[----:B------:R-:W-:Y:S01]  /*ca70*/  IMAD.MOV.U32 R42, RZ, RZ, R13 ;  /* 0x000000ffff2a7224 */ /* 0x000fe200078e000d */
[----:B------:R-:W-:Y:S01]  /*ca80*/  LOP3.LUT R45, R65, 0xff, RZ, 0xc0, !PT ;  /* 0x000000ff412d7812 */ /* 0x000fe200078ec0ff */
[----:B------:R-:W-:Y:S01]  /*ca90*/  IMAD.SHL.U32 R12, R78, 0x100, RZ ;  /* 0x000001004e0c7824 */ /* 0x000fe200078e00ff */
[----:B------:R-:W-:Y:S01]  /*caa0*/  SHF.R.U32.HI R76, RZ, 0x10, R65 ;  /* 0x00000010ff4c7819 */ /* 0x000fe20000011641 */
[----:B------:R-:W-:Y:S01]  /*cab0*/  IMAD.MOV.U32 R43, RZ, RZ, R14 ;  /* 0x000000ffff2b7224 */ /* 0x000fe200078e000e */
[----:B------:R-:W-:Y:S02]  /*cac0*/  SHF.R.U32.HI R54, RZ, 0x8, R77 ;  /* 0x00000008ff367819 */ /* 0x000fe4000001164d */
[----:B------:R-:W-:Y:S01]  /*cad0*/  SHF.R.U32.HI R52, RZ, 0x18, R79 ;  /* 0x00000018ff347819 */ /* 0x000fe2000001164f */
[----:B------:R-:W-:Y:S01]  /*cae0*/  IMAD.U32 R13, R76, 0x10000, RZ ;  /* 0x000100004c0d7824 */ /* 0x000fe200078e00ff */
[----:B------:R-:W-:-:S02]  /*caf0*/  LOP3.LUT R49, R79, 0xff, RZ, 0xc0, !PT ;  /* 0x000000ff4f317812 */ /* 0x000fc400078ec0ff */
[----:B------:R-:W-:Y:S02]  /*cb00*/  SHF.R.U32.HI R51, RZ, 0x8, R79 ;  /* 0x00000008ff337819 */ /* 0x000fe4000001164f */
[----:B------:R-:W-:Y:S02]  /*cb10*/  SHF.R.U32.HI R66, RZ, 0x8, R67 ;  /* 0x00000008ff427819 */ /* 0x000fe40000011643 */
[----:B------:R-:W-:Y:S02]  /*cb20*/  PRMT R45, R80, 0x654, R45 ;  /* 0x00000654502d7816 */ /* 0x000fe4000000002d */
[----:B------:R-:W-:Y:S02]  /*cb30*/  SHF.R.U32.HI R55, RZ, 0x18, R77 ;  /* 0x00000018ff377819 */ /* 0x000fe4000001164d */
[----:B------:R-:W-:Y:S02]  /*cb40*/  LOP3.LUT R48, R77, 0xff, RZ, 0xc0, !PT ;  /* 0x000000ff4d307812 */ /* 0x000fe400078ec0ff */
[----:B------:R-:W-:-:S02]  /*cb50*/  SHF.R.U32.HI R81, RZ, 0x18, R67 ;  /* 0x00000018ff517819 */ /* 0x000fc40000011643 */
[----:B------:R-:W-:Y:S02]  /*cb60*/  LOP3.LUT R46, R67, 0xff, RZ, 0xc0, !PT ;  /* 0x000000ff432e7812 */ /* 0x000fe400078ec0ff */
[----:B------:R-:W-:Y:S01]  /*cb70*/  PRMT R14, R52, 0x654, R49 ;  /* 0x00000654340e7816 */ /* 0x000fe20000000031 */
[----:B------:R-:W-:Y:S01]  /*cb80*/  IMAD.SHL.U32 R49, R54, 0x100, RZ ;  /* 0x0000010036317824 */ /* 0x000fe200078e00ff */
[----:B------:R-:W-:Y:S02]  /*cb90*/  SHF.L.U32 R51, R51, 0x8, RZ ;  /* 0x0000000833337819 */ /* 0x000fe400000006ff */
[----:B------:R-:W-:Y:S02]  /*cba0*/  SHF.R.U32.HI R65, RZ, 0x10, R67 ;  /* 0x00000010ff417819 */ /* 0x000fe40000011643 */
[----:B------:R-:W-:Y:S01]  /*cbb0*/  LOP3.LUT R12, R45, 0xff00, R12, 0xf8, !PT ;  /* 0x0000ff002d0c7812 */ /* 0x000fe200078ef80c */
[----:B------:R-:W-:Y:S01]  /*cbc0*/  IMAD.SHL.U32 R45, R66, 0x100, RZ ;  /* 0x00000100422d7824 */ /* 0x000fe200078e00ff */
[----:B------:R-:W-:-:S02]  /*cbd0*/  PRMT R48, R55, 0x654, R48 ;  /* 0x0000065437307816 */ /* 0x000fc40000000030 */
[----:B--2---:R-:W-:Y:S02]  /*cbe0*/  MOV R50, R36 ;  /* 0x0000002400327202 */ /* 0x004fe40000000f00 */
[----:B------:R-:W-:Y:S02]  /*cbf0*/  PRMT R46, R81, 0x654, R46 ;  /* 0x00000654512e7816 */ /* 0x000fe4000000002e */
[----:B------:R-:W-:Y:S02]  /*cc00*/  LOP3.LUT R55, R14, 0xff00, R51, 0xf8, !PT ;  /* 0x0000ff000e377812 */ /* 0x000fe400078ef833 */
[----:B------:R-:W-:Y:S01]  /*cc10*/  LOP3.LUT R14, R12, 0xff0000, R13, 0xf8, !PT ;  /* 0x00ff00000c0e7812 */ /* 0x000fe200078ef80d */
[----:B------:R-:W-:Y:S01]  /*cc20*/  IMAD.U32 R12, R65, 0x10000, RZ ;  /* 0x00010000410c7824 */ /* 0x000fe200078e00ff */
[----:B------:R-:W-:Y:S02]  /*cc30*/  LOP3.LUT R36, R48, 0xff00, R49, 0xf8, !PT ;  /* 0x0000ff0030247812 */ /* 0x000fe400078ef831 */
[----:B------:R-:W-:-:S02]  /*cc40*/  LOP3.LUT R45, R46, 0xff00, R45, 0xf8, !PT ;  /* 0x0000ff002e2d7812 */ /* 0x000fc400078ef82d */
[----:B------:R-:W-:Y:S02]  /*cc50*/  F2FP.F16.E4M3.UNPACK_B R54, R152.H1 ;  /* 0x00000098ff36723e */ /* 0x000fe400030006ff */
[----:B------:R-:W-:Y:S02]  /*cc60*/  F2FP.F16.E4M3.UNPACK_B R51, R50.H1 ;  /* 0x00000032ff33723e */ /* 0x000fe400030006ff */
[----:B------:R-:W-:Y:S01]  /*cc70*/  F2FP.F16.E4M3.UNPACK_B R48, R47.H1 ;  /* 0x0000002fff30723e */ /* 0x000fe200030006ff */
[----:B------:R-:W-:Y:S01]  /*cc80*/  HADD2.F32 R13, -RZ, R54.H0_H0 ;  /* 0x20000036ff0d7230 */ /* 0x000fe20000004100 */
[----:B------:R-:W-:Y:S01]  /*cc90*/  SHF.R.U32.HI R53, RZ, 0x10, R77 ;  /* 0x00000010ff357819 */ /* 0x000fe2000001164d */
[----:B------:R-:W-:Y:S01]  /*cca0*/  HADD2.F32 R46, -RZ, R51.H0_H0 ;  /* 0x20000033ff2e7230 */ /* 0x000fe20000004100 */
[----:B------:R-:W-:Y:S02]  /*ccb0*/  SHF.R.U32.HI R64, RZ, 0x10, R79 ;  /* 0x00000010ff407819 */ /* 0x000fe4000001164f */
[----:B------:R-:W-:Y:S01]  /*ccc0*/  LOP3.LUT R12, R45, 0xff0000, R12, 0xf8, !PT ;  /* 0x00ff00002d0c7812 */ /* 0x000fe200078ef80c */
[----:B------:R-:W-:Y:S01]  /*ccd0*/  HADD2.F32 R45, -RZ, R48.H0_H0 ;  /* 0x20000030ff2d7230 */ /* 0x000fe20000004100 */
[----:B------:R-:W-:Y:S01]  /*cce0*/  F2FP.F16.E4M3.UNPACK_B R49, R150.H1 ;  /* 0x00000096ff31723e */ /* 0x000fe200030006ff */
[----:B------:R-:W-:-:S02]  /*ccf0*/  IMAD.U32 R53, R53, 0x10000, RZ ;  /* 0x0001000035357824 */ /* 0x000fc400078e00ff */
[-C--:B------:R-:W-:Y:S01]  /*cd00*/  FMUL.FTZ R66, R46, R13.reuse ;  /* 0x0000000d2e427220 */ /* 0x080fe20000410000 */
[----:B------:R-:W-:Y:S02]  /*cd10*/  IMAD.U32 R64, R64, 0x10000, RZ ;  /* 0x0001000040407824 */ /* 0x000fe400078e00ff */
[----:B------:R-:W-:Y:S01]  /*cd20*/  FMUL.FTZ R65, R45, R13 ;  /* 0x0000000d2d417220 */ /* 0x000fe20000410000 */
[--C-:B------:R-:W-:Y:S01]  /*cd30*/  HADD2.F32 R52, -RZ, R49.reuse.H0_H0 ;  /* 0x20000031ff347230 */ /* 0x100fe20000004100 */
[----:B------:R-:W-:Y:S01]  /*cd40*/  LOP3.LUT R36, R36, 0xff0000, R53, 0xf8, !PT ;  /* 0x00ff000024247812 */ /* 0x000fe200078ef835 */
[----:B------:R-:W-:Y:S01]  /*cd50*/  HADD2.F32 R53, -RZ, R49.H1_H1 ;  /* 0x30000031ff357230 */ /* 0x000fe20000004100 */
[----:B------:R-:W-:Y:S01]  /*cd60*/  LOP3.LUT R13, R55, 0xff0000, R64, 0xf8, !PT ;  /* 0x00ff0000370d7812 */ /* 0x000fe200078ef840 */
[----:B------:R-:W-:Y:S02]  /*cd70*/  HADD2.F32 R55, -RZ, R54.H1_H1 ;  /* 0x30000036ff377230 */ /* 0x000fe40000004100 */
[-C--:B------:R-:W-:Y:S01]  /*cd80*/  FFMA.FTZ R45, R45, R52.reuse, -R66 ;  /* 0x000000342d2d7223 */ /* 0x080fe20000010842 */
[----:B------:R-:W-:Y:S01]  /*cd90*/  FFMA.FTZ R46, R46, R52, R65 ;  /* 0x000000342e2e7223 */ /* 0x000fe20000010041 */
[----:B------:R-:W-:Y:S01]  /*cda0*/  HADD2.F32 R52, -RZ, R51.H1_H1 ;  /* 0x30000033ff347230 */ /* 0x000fe20000004100 */
[----:B------:R-:W-:Y:S01]  /*cdb0*/  F2FP.F16.E4M3.UNPACK_B R152, R152 ;  /* 0x00000098ff98723e */ /* 0x000fe200020006ff */
[----:B------:R-:W-:Y:S01]  /*cdc0*/  HADD2.F32 R49, -RZ, R48.H1_H1 ;  /* 0x30000030ff317230 */ /* 0x000fe20000004100 */
[----:B------:R-:W-:-:S02]  /*cdd0*/  F2FP.F16.E4M3.UNPACK_B R50, R50 ;  /* 0x00000032ff32723e */ /* 0x000fc400020006ff */
[----:B------:R-:W-:Y:S01]  /*cde0*/  F2FP.F16.E4M3.UNPACK_B R47, R47 ;  /* 0x0000002fff2f723e */ /* 0x000fe200020006ff */
[CC--:B------:R-:W-:Y:S01]  /*cdf0*/  FMUL.FTZ R64, R52.reuse, R55.reuse ;  /* 0x0000003734407220 */ /* 0x0c0fe20000410000 */
[----:B------:R-:W-:Y:S01]  /*ce00*/  F2FP.F16.E4M3.UNPACK_B R150, R150 ;  /* 0x00000096ff96723e */ /* 0x000fe200020006ff */
[----:B------:R-:W-:Y:S02]  /*ce10*/  HADD2.F32 R54, -RZ, R152.H0_H0 ;  /* 0x20000098ff367230 */ /* 0x000fe40000004100 */
[C---:B------:R-:W-:Y:S01]  /*ce20*/  FMUL.FTZ R55, R49.reuse, R55 ;  /* 0x0000003731377220 */ /* 0x040fe20000410000 */
[----:B------:R-:W-:Y:S02]  /*ce30*/  HADD2.F32 R51, -RZ, R50.H0_H0 ;  /* 0x20000032ff337230 */ /* 0x000fe40000004100 */
[-C--:B------:R-:W-:Y:S01]  /*ce40*/  FFMA.FTZ R76, R49, R53.reuse, -R64 ;  /* 0x00000035314c7223 */ /* 0x080fe20000010840 */
[----:B------:R-:W-:Y:S02]  /*ce50*/  HADD2.F32 R48, -RZ, R47.H0_H0 ;  /* 0x2000002fff307230 */ /* 0x000fe40000004100 */
[----:B------:R-:W-:Y:S01]  /*ce60*/  FFMA.FTZ R67, R52, R53, R55 ;  /* 0x0000003534437223 */ /* 0x000fe20000010037 */
        /* <DEDUP_REMOVED lines=22> */
[----:B------:R-:W-:Y:S01]  /*cfd0*/  FMUL.FTZ R77, R51, R53 ;  /* 0x00000035334d7220 */ /* 0x000fe20000410000 */
        /* <DEDUP_REMOVED lines=11> */
[----:B------:R-:W-:Y:S01]  /*d090*/  FFMA.FTZ R80, R47, R52, -R48 ;  /* 0x000000342f507223 */ /* 0x000fe20000010830 */
[----:B------:R-:W-:Y:S01]  /*d0a0*/  F2FP.F16.E4M3.UNPACK_B R47, R38 ;  /* 0x00000026ff2f723e */ /* 0x000fe200020006ff */
[----:B------:R-:W-:Y:S01]  /*d0b0*/  FFMA.FTZ R82, R49, R52, R54 ;  /* 0x0000003431527223 */ /* 0x000fe20000010036 */
[--C-:B------:R-:W-:Y:S01]  /*d0c0*/  HADD2.F32 R51, -RZ, R151.reuse.H0_H0 ;  /* 0x20000097ff337230 */ /* 0x100fe20000004100 */
[----:B------:R-:W-:Y:S01]  /*d0d0*/  F2FP.SATFINITE.E4M3.F32.PACK_AB_MERGE_C R45, R76, R45, RZ ;  /* 0x0000002d4c2d723e */ /* 0x000fe200048070ff */
[----:B------:R-:W-:Y:S01]  /*d0e0*/  HADD2.F32 R52, -RZ, R151.H1_H1 ;  /* 0x30000097ff347230 */ /* 0x000fe20000004100 */
[----:B------:R-:W-:Y:S01]  /*d0f0*/  F2FP.SATFINITE.E4M3.F32.PACK_AB_MERGE_C R67, R67, R46, RZ ;  /* 0x0000002e4343723e */ /* 0x000fe200048070ff */
[----:B------:R-:W-:Y:S01]  /*d100*/  HADD2.F32 R48, -RZ, R47.H0_H0 ;  /* 0x2000002fff307230 */ /* 0x000fe20000004100 */
[----:B------:R-:W-:Y:S01]  /*d110*/  F2FP.SATFINITE.E4M3.F32.PACK_AB_MERGE_C R46, R66, R55, R45 ;  /* 0x00000037422e723e */ /* 0x000fe2000480702d */
[----:B------:R-:W-:Y:S01]  /*d120*/  HADD2.F32 R38, -RZ, R43.H0_H0 ;  /* 0x2000002bff267230 */ /* 0x000fe20000004100 */
[----:B------:R-:W-:Y:S01]  /*d130*/  F2FP.SATFINITE.E4M3.F32.PACK_AB_MERGE_C R79, R82, R79, RZ ;  /* 0x0000004f524f723e */ /* 0x000fe200048070ff */
[----:B------:R-:W-:-:S02]  /*d140*/  HADD2.F32 R47, -RZ, R47.H1_H1 ;  /* 0x3000002fff2f7230 */ /* 0x000fc40000004100 */
[-C--:B------:R-:W-:Y:S01]  /*d150*/  FMUL.FTZ R53, R48, R51.reuse ;  /* 0x0000003330357220 */ /* 0x080fe20000410000 */
[----:B------:R-:W-:Y:S02]  /*d160*/  HADD2.F32 R49, -RZ, R149.H0_H0 ;  /* 0x20000095ff317230 */ /* 0x000fe40000004100 */
        /* <DEDUP_REMOVED lines=12> */
[--C-:B------:R-:W-:Y:S01]  /*d230*/  HADD2.F32 R50, -RZ, R49.reuse.H0_H0 ;  /* 0x20000031ff327230 */ /* 0x100fe20000004100 */
[----:B------:R-:W-:Y:S01]  /*d240*/  F2FP.SATFINITE.E4M3.F32.PACK_AB_MERGE_C R43, R80, R77, RZ ;  /* 0x0000004d502b723e */ /* 0x000fe200048070ff */
[----:B------:R-:W-:Y:S01]  /*d250*/  HADD2.F32 R55, -RZ, R54.H0_H0 ;  /* 0x20000036ff377230 */ /* 0x000fe20000004100 */
[----:B------:R-:W-:Y:S01]  /*d260*/  F2FP.F16.E4M3.UNPACK_B R52, R14 ;  /* 0x0000000eff34723e */ /* 0x000fe200020006ff */
[----:B------:R-:W-:Y:S01]  /*d270*/  HADD2.F32 R47, -RZ, R48.H0_H0 ;  /* 0x20000030ff2f7230 */ /* 0x000fe20000004100 */
[----:B------:R-:W-:Y:S01]  /*d280*/  F2FP.SATFINITE.E4M3.F32.PACK_AB_MERGE_C R45, R65, R64, R67 ;  /* 0x00000040412d723e */ /* 0x000fe20004807043 */
[----:B------:R-:W-:Y:S01]  /*d290*/  HADD2.F32 R54, -RZ, R54.H1_H1 ;  /* 0x30000036ff367230 */ /* 0x000fe20000004100 */
[----:B------:R-:W-:Y:S01]  /*d2a0*/  F2FP.SATFINITE.E4M3.F32.PACK_AB_MERGE_C R43, R78, R53, R43 ;  /* 0x000000354e2b723e */ /* 0x000fe2000480702b */
[----:B------:R-:W-:Y:S01]  /*d2b0*/  HADD2.F32 R53, -RZ, R52.H0_H0 ;  /* 0x20000034ff357230 */ /* 0x000fe20000004100 */
[----:B------:R-:W-:Y:S01]  /*d2c0*/  F2FP.SATFINITE.E4M3.F32.PACK_AB_MERGE_C R38, R51, R38, R79 ;  /* 0x000000263326723e */ /* 0x000fe2000480704f */
[----:B------:R-:W-:Y:S01]  /*d2d0*/  FMUL.FTZ R64, R50, R55 ;  /* 0x0000003732407220 */ /* 0x000fe20000410000 */
[----:B------:R-:W-:-:S02]  /*d2e0*/  HADD2.F32 R51, -RZ, R49.H1_H1 ;  /* 0x30000031ff337230 */ /* 0x000fc40000004100 */
[----:B------:R-:W-:Y:S01]  /*d2f0*/  FMUL.FTZ R55, R47, R55 ;  /* 0x000000372f377220 */ /* 0x000fe20000410000 */
[----:B------:R-:W-:Y:S01]  /*d300*/  HADD2.F32 R49, -RZ, R48.H1_H1 ;  /* 0x30000030ff317230 */ /* 0x000fe20000004100 */
[----:B------:R-:W-:Y:S01]  /*d310*/  F2FP.F16.E4M3.UNPACK_B R42, R42.H1 ;  /* 0x0000002aff2a723e */ /* 0x000fe200030006ff */
[----:B------:R-:W-:Y:S02]  /*d320*/  HADD2.F32 R52, -RZ, R52.H1_H1 ;  /* 0x30000034ff347230 */ /* 0x000fe40000004100 */
[----:B------:R-:W-:Y:S01]  /*d330*/  FFMA.FTZ R48, R50, R53, R55 ;  /* 0x0000003532307223 */ /* 0x000fe20000010037 */
[-C--:B------:R-:W-:Y:S01]  /*d340*/  FMUL.FTZ R50, R51, R54.reuse ;  /* 0x0000003633327220 */ /* 0x080fe20000410000 */
[----:B------:R-:W-:Y:S01]  /*d350*/  FMUL.FTZ R54, R49, R54 ;  /* 0x0000003631367220 */ /* 0x000fe20000410000 */
[----:B------:R-:W-:Y:S01]  /*d360*/  F2FP.F16.E4M3.UNPACK_B R37, R37.H1 ;  /* 0x00000025ff25723e */ /* 0x000fe200030006ff */
[----:B------:R-:W-:Y:S01]  /*d370*/  FFMA.FTZ R47, R47, R53, -R64 ;  /* 0x000000352f2f7223 */ /* 0x000fe20000010840 */
        /* <DEDUP_REMOVED lines=10> */
[----:B------:R-:W-:Y:S01]  /*d420*/  FMUL.FTZ R54, R36, R51 ;  /* 0x0000003324367220 */ /* 0x000fe20000410000 */
[----:B------:R-:W-:Y:S02]  /*d430*/  HADD2.F32 R42, -RZ, R42.H1_H1 ;  /* 0x3000002aff2a7230 */ /* 0x000fe40000004100 */
[----:B------:R-:W-:-:S02]  /*d440*/  HADD2.F32 R50, -RZ, R14.H0_H0 ;  /* 0x2000000eff327230 */ /* 0x000fc40000004100 */
[-C--:B------:R-:W-:Y:S01]  /*d450*/  FMUL.FTZ R55, R37, R52.reuse ;  /* 0x0000003425377220 */ /* 0x080fe20000410000 */
[----:B------:R-:W-:Y:S02]  /*d460*/  HADD2.F32 R51, -RZ, R14.H1_H1 ;  /* 0x3000000eff337230 */ /* 0x000fe40000004100 */
[----:B------:R-:W-:Y:S01]  /*d470*/  FMUL.FTZ R52, R42, R52 ;  /* 0x000000342a347220 */ /* 0x000fe20000410000 */
[----:B------:R-:W-:Y:S01]  /*d480*/  F2FP.F16.E4M3.UNPACK_B R14, R15 ;  /* 0x0000000fff0e723e */ /* 0x000fe200020006ff */
[-C--:B------:R-:W-:Y:S01]  /*d490*/  FFMA.FTZ R67, R36, R50.reuse, -R53 ;  /* 0x0000003224437223 */ /* 0x080fe20000010835 */
[----:B------:R-:W-:Y:S01]  /*d4a0*/  FFMA.FTZ R76, R49, R50, R54 ;  /* 0x00000032314c7223 */ /* 0x000fe20000010036 */
[----:B------:R-:W-:Y:S01]  /*d4b0*/  FFMA.FTZ R78, R42, R51, -R55 ;  /* 0x000000332a4e7223 */ /* 0x000fe20000010837 */
[----:B------:R-:W-:Y:S01]  /*d4c0*/  F2FP.F16.E4M3.UNPACK_B R42, R39 ;  /* 0x00000027ff2a723e */ /* 0x000fe200020006ff */
[----:B------:R-:W-:Y:S01]  /*d4d0*/  FFMA.FTZ R77, R37, R51, R52 ;  /* 0x00000033254d7223 */ /* 0x000fe20000010034 */
[----:B------:R-:W-:Y:S01]  /*d4e0*/  F2FP.F16.E4M3.UNPACK_B R53, R13 ;  /* 0x0000000dff35723e */ /* 0x000fe200020006ff */
[----:B------:R-:W-:Y:S01]  /*d4f0*/  HADD2.F32 R36, -RZ, R14.H0_H0 ;  /* 0x2000000eff247230 */ /* 0x000fe20000004100 */
[----:B------:R-:W-:Y:S01]  /*d500*/  F2FP.F16.E4M3.UNPACK_B R15, R15.H1 ;  /* 0x0000000fff0f723e */ /* 0x000fe200030006ff */
[----:B------:R-:W-:Y:S01]  /*d510*/  HADD2.F32 R49, -RZ, R42.H0_H0 ;  /* 0x2000002aff317230 */ /* 0x000fe20000004100 */
[----:B------:R-:W-:Y:S01]  /*d520*/  F2FP.F16.E4M3.UNPACK_B R54, R13.H1 ;  /* 0x0000000dff36723e */ /* 0x000fe200030006ff */
[----:B------:R-:W-:Y:S01]  /*d530*/  HADD2.F32 R55, -RZ, R53.H0_H0 ;  /* 0x20000035ff377230 */ /* 0x000fe20000004100 */
[----:B------:R-:W-:Y:S01]  /*d540*/  F2FP.F16.E4M3.UNPACK_B R39, R39.H1 ;  /* 0x00000027ff27723e */ /* 0x000fe200030006ff */
[----:B------:R-:W-:Y:S01]  /*d550*/  HADD2.F32 R37, -RZ, R15.H0_H0 ;  /* 0x2000000fff257230 */ /* 0x000fe20000004100 */
[-C--:B------:R-:W-:Y:S01]  /*d560*/  F2FP.F16.E4M3.UNPACK_B R50, R12.reuse.H1 ;  /* 0x0000000cff32723e */ /* 0x080fe200030006ff */
[----:B------:R-:W-:Y:S01]  /*d570*/  HADD2.F32 R64, -RZ, R54.H0_H0 ;  /* 0x20000036ff407230 */ /* 0x000fe20000004100 */
[----:B------:R-:W-:Y:S01]  /*d580*/  F2FP.F16.E4M3.UNPACK_B R13, R12 ;  /* 0x0000000cff0d723e */ /* 0x000fe200020006ff */
[----:B------:R-:W-:-:S02]  /*d590*/  HADD2.F32 R12, -RZ, R39.H0_H0 ;  /* 0x20000027ff0c7230 */ /* 0x000fc40000004100 */
[-C--:B------:R-:W-:Y:S01]  /*d5a0*/  FMUL.FTZ R79, R49, R55.reuse ;  /* 0x00000037314f7220 */ /* 0x080fe20000410000 */
[----:B------:R-:W-:Y:S02]  /*d5b0*/  HADD2.F32 R52, -RZ, R50.H0_H0 ;  /* 0x20000032ff347230 */ /* 0x000fe40000004100 */
[----:B------:R-:W-:Y:S01]  /*d5c0*/  FMUL.FTZ R80, R36, R55 ;  /* 0x0000003724507220 */ /* 0x000fe20000410000 */
[-C--:B------:R-:W-:Y:S01]  /*d5d0*/  FMUL.FTZ R55, R37, R64.reuse ;  /* 0x0000004025377220 */ /* 0x080fe20000410000 */
[----:B------:R-:W-:Y:S02]  /*d5e0*/  HADD2.F32 R39, -RZ, R39.H1_H1 ;  /* 0x30000027ff277230 */ /* 0x000fe40000004100 */
[C---:B------:R-:W-:Y:S01]  /*d5f0*/  FMUL.FTZ R82, R12.reuse, R64 ;  /* 0x000000400c527220 */ /* 0x040fe20000410000 */
        /* <DEDUP_REMOVED lines=8> */
[----:B------:R-:W-:Y:S01]  /*d680*/  HADD2.F32 R50, -RZ, R50.H1_H1 ;  /* 0x30000032ff327230 */ /* 0x000fe20000004100 */
[----:B------:R-:W-:Y:S01]  /*d690*/  F2FP.SATFINITE.E4M3.F32.PACK_AB_MERGE_C R67, R78, R67, RZ ;  /* 0x000000434e43723e */ /* 0x000fe200048070ff */
[----:B------:R-:W-:Y:S02]  /*d6a0*/  HADD2.F32 R14, -RZ, R14.H1_H1 ;  /* 0x3000000eff0e7230 */ /* 0x000fe40000004100 */
[----:B------:R-:W-:Y:S01]  /*d6b0*/  FMUL.FTZ R37, R42, R53 ;  /* 0x000000352a257220 */ /* 0x000fe20000410000 */
[----:B------:R-:W-:-:S02]  /*d6c0*/  HADD2.F32 R51, -RZ, R13.H0_H0 ;  /* 0x2000000dff337230 */ /* 0x000fc40000004100 */
[-C--:B------:R-:W-:Y:S01]  /*d6d0*/  FFMA.FTZ R15, R15, R50.reuse, -R12 ;  /* 0x000000320f0f7223 */ /* 0x080fe2000001080c */
[----:B------:R-:W-:Y:S02]  /*d6e0*/  HADD2.F32 R13, -RZ, R13.H1_H1 ;  /* 0x3000000dff0d7230 */ /* 0x000fe40000004100 */
[----:B------:R-:W-:Y:S01]  /*d6f0*/  FMUL.FTZ R53, R14, R53 ;  /* 0x000000350e357220 */ /* 0x000fe20000410000 */
[----:B------:R-:W-:Y:S01]  /*d700*/  FFMA.FTZ R54, R39, R50, R54 ;  /* 0x0000003227367223 */ /* 0x000fe20000010036 */
[-C--:B------:R-:W-:Y:S01]  /*d710*/  FFMA.FTZ R79, R36, R51.reuse, -R79 ;  /* 0x00000033244f7223 */ /* 0x080fe2000001084f */
[----:B------:R-:W-:Y:S01]  /*d720*/  FFMA.FTZ R80, R49, R51, R80 ;  /* 0x0000003331507223 */ /* 0x000fe20000010050 */
[-C--:B------:R-:W-:Y:S01]  /*d730*/  FFMA.FTZ R14, R14, R13.reuse, -R37 ;  /* 0x0000000d0e0e7223 */ /* 0x080fe20000010825 */
[----:B------:R-:W-:Y:S01]  /*d740*/  FFMA.FTZ R53, R42, R13, R53 ;  /* 0x0000000d2a357223 */ /* 0x000fe20000010035 */
[----:B------:R-:W-:Y:S01]  /*d750*/  F2FP.SATFINITE.E4M3.F32.PACK_AB_MERGE_C R15, R15, R82, RZ ;  /* 0x000000520f0f723e */ /* 0x000fe200048070ff */
[----:B------:R-:W-:Y:S01]  /*d760*/  IMAD.MOV.U32 R36, RZ, RZ, R45 ;  /* 0x000000ffff247224 */ /* 0x000fe200078e002d */
[----:B------:R-:W-:-:S02]  /*d770*/  F2FP.SATFINITE.E4M3.F32.PACK_AB_MERGE_C R76, R77, R76, RZ ;  /* 0x0000004c4d4c723e */ /* 0x000fc400048070ff */
[----:B------:R-:W-:Y:S02]  /*d780*/  F2FP.SATFINITE.E4M3.F32.PACK_AB_MERGE_C R54, R54, R55, RZ ;  /* 0x000000373636723e */ /* 0x000fe400048070ff */
[----:B------:R-:W-:Y:S01]  /*d790*/  F2FP.SATFINITE.E4M3.F32.PACK_AB_MERGE_C R15, R14, R79, R15 ;  /* 0x0000004f0e0f723e */ /* 0x000fe2000480700f */
[----:B------:R-:W-:Y:S01]  /*d7a0*/  IMAD.MOV.U32 R14, RZ, RZ, R43 ;  /* 0x000000ffff0e7224 */ /* 0x000fe200078e002b */
[----:B------:R-:W-:Y:S02]  /*d7b0*/  F2FP.SATFINITE.E4M3.F32.PACK_AB_MERGE_C R13, R66, R47, R67 ;  /* 0x0000002f420d723e */ /* 0x000fe40004807043 */
[----:B------:R-:W-:Y:S02]  /*d7c0*/  F2FP.SATFINITE.E4M3.F32.PACK_AB_MERGE_C R37, R65, R48, R76 ;  /* 0x000000304125723e */ /* 0x000fe4000480704c */
[----:B------:R-:W-:Y:S02]  /*d7d0*/  F2FP.SATFINITE.E4M3.F32.PACK_AB_MERGE_C R39, R53, R80, R54 ;  /* 0x000000503527723e */ /* 0x000fe40004807036 */
[----:B------:R-:W-:-:S07]  /*d7e0*/  MOV R12, R46 ;  /* 0x0000002e000c7202 */ /* 0x000fce0000000f00 */
.L_x_4153:
[----:B------:R-:W-:Y:S05]  /*d7f0*/  BSYNC B2 ;  /* 0x0000000000027941 */ /* 0x000fea0003800000 */
.L_x_4152:
[----:B------:R-:W-:Y:S01]  /*d800*/  ISETP.GE.AND P3, PT, R11, R136, PT ;  /* 0x000000880b00720c */ /* 0x000fe20003f66270 */
[----:B0-----:R0:W-:-:S12]  /*d810*/  ST.E.128 desc[UR50][R40.64], R12 ;  /* 0x0000000c28007985 */ /* 0x0011d8000c101d32 */
[----:B------:R-:W-:-:S04]  /*d820*/  @!P3 IADD3 R42, P4, R11, R120, RZ ;  /* 0x000000780b2ab210 */ /* 0x000fc80007f9e0ff */
[----:B------:R-:W-:-:S05]  /*d830*/  @!P3 LEA.HI.X.SX32 R43, R11, R44, 0x1, P4 ;  /* 0x0000002c0b2bb211 */ /* 0x000fca00020f0eff */
[----:B--2---:R0:W-:Y:S04]  /*d840*/  @!P3 ST.E.128 desc[UR50][R42.64], R36 ;  /* 0x000000242a00b985 */ /* 0x0041e8000c101d32 */
.L_x_4151:
[----:B------:R-:W-:Y:S05]  /*d850*/  BSYNC B1 ;  /* 0x0000000000017941 */ /* 0x000fea0003800000 */
.L_x_4150:
[----:B------:R-:W-:Y:S01]  /*d860*/  ISETP.NE.AND P3, PT, R29, RZ, PT ;  /* 0x000000ff1d00720c */ /* 0x000fe20003f65270 */
[----:B------:R-:W-:-:S12]  /*d870*/  BSSY B1, `(.L_x_4154) ;  /* 0x00000fd000017945 */ /* 0x000fd80003800000 */
[----:B------:R-:W-:Y:S05]  /*d880*/  @!P3 BRA `(.L_x_4155) ;  /* 0x0000000c00ecb947 */ /* 0x000fea0003800000 */
[----:B0-----:R-:W5:Y:S04]  /*d890*/  LDL R13, [R1+0x40] ;  /* 0x00004000010d7983 */ /* 0x001f680000100800 */
[----:B------:R-:W3:Y:S01]  /*d8a0*/  LDL R14, [R1+0x44] ;  /* 0x00004400010e7983 */ /* 0x000ee20000100800 */
[----:B------:R-:W-:Y:S01]  /*d8b0*/  SEL R11, R117, R143, !P1 ;  /* 0x0000008f750b7207 */ /* 0x000fe20004800000 */
[----:B------:R-:W-:Y:S01]  /*d8c0*/  BSSY B2, `(.L_x_4156) ;  /* 0x00000f2000027945 */ /* 0x000fe20003800000 */
[----:B--2---:R-:W-:Y:S02]  /*d8d0*/  IADD3 R40, P3, R26, R120, RZ ;  /* 0x000000781a287210 */ /* 0x004fe40007f7e0ff */
[----:B------:R-:W-:-:S03]  /*d8e0*/  SHF.R.S32.HI R12, RZ, 0x1f, R11 ;  /* 0x0000001fff0c7819 */ /* 0x000fc6000001140b */
[----:B------:R-:W-:Y:S01]  /*d8f0*/  IMAD.X R41, R44, 0x1, R108, P3 ;  /* 0x000000012c297824 */ /* 0x000fe200018e066c */
        /* <DEDUP_REMOVED lines=20> */
[----:B------:R-:W-:Y:S01]  /*da40*/  LOP3.LUT R46, R61, 0xff, RZ, 0xc0, !PT ;  /* 0x000000ff3d2e7812 */ /* 0x000fe200078ec0ff */
[----:B--2---:R-:W-:Y:S01]  /*da50*/  IMAD.MOV.U32 R48, RZ, RZ, R36 ;  /* 0x000000ffff307224 */ /* 0x004fe200078e0024 */
[----:B------:R-:W-:Y:S01]  /*da60*/  SHF.R.U32.HI R47, RZ, 0x18, R61 ;  /* 0x00000018ff2f7819 */ /* 0x000fe2000001163d */
[----:B------:R-:W-:Y:S01]  /*da70*/  IMAD.SHL.U32 R12, R67, 0x100, RZ ;  /* 0x00000100430c7824 */ /* 0x000fe200078e00ff */
[----:B------:R-:W-:Y:S01]  /*da80*/  SHF.R.U32.HI R65, RZ, 0x8, R63 ;  /* 0x00000008ff417819 */ /* 0x000fe2000001163f */
[----:B------:R-:W-:Y:S01]  /*da90*/  IMAD.MOV.U32 R43, RZ, RZ, R38 ;  /* 0x000000ffff2b7224 */ /* 0x000fe200078e0026 */
[----:B------:R-:W-:Y:S02]  /*daa0*/  PRMT R47, R47, 0x654, R46 ;  /* 0x000006542f2f7816 */ /* 0x000fe4000000002e */
[----:B------:R-:W-:-:S02]  /*dab0*/  LOP3.LUT R49, R63, 0xff, RZ, 0xc0, !PT ;  /* 0x000000ff3f317812 */ /* 0x000fc400078ec0ff */
[----:B------:R-:W-:Y:S02]  /*dac0*/  SHF.R.U32.HI R64, RZ, 0x18, R63 ;  /* 0x00000018ff407819 */ /* 0x000fe4000001163f */
[--C-:B------:R-:W-:Y:S02]  /*dad0*/  SHF.R.U32.HI R55, RZ, 0x8, R73.reuse ;  /* 0x00000008ff377819 */ /* 0x100fe40000011649 */
[----:B------:R-:W-:Y:S02]  /*dae0*/  LOP3.LUT R50, R73, 0xff, RZ, 0xc0, !PT ;  /* 0x000000ff49327812 */ /* 0x000fe400078ec0ff */
[----:B------:R-:W-:Y:S02]  /*daf0*/  SHF.R.U32.HI R53, RZ, 0x18, R73 ;  /* 0x00000018ff357819 */ /* 0x000fe40000011649 */
[----:B------:R-:W-:Y:S01]  /*db00*/  LOP3.LUT R47, R47, 0xff00, R12, 0xf8, !PT ;  /* 0x0000ff002f2f7812 */ /* 0x000fe200078ef80c */
[----:B------:R-:W-:Y:S01]  /*db10*/  IMAD.SHL.U32 R12, R65, 0x100, RZ ;  /* 0x00000100410c7824 */ /* 0x000fe200078e00ff */
[----:B------:R-:W-:-:S02]  /*db20*/  LOP3.LUT R51, R75, 0xff, RZ, 0xc0, !PT ;  /* 0x000000ff4b337812 */ /* 0x000fc400078ec0ff */
[----:B------:R-:W-:Y:S02]  /*db30*/  SHF.R.U32.HI R52, RZ, 0x18, R75 ;  /* 0x00000018ff347819 */ /* 0x000fe4000001164b */
[----:B------:R-:W-:Y:S02]  /*db40*/  SHF.R.U32.HI R66, RZ, 0x10, R63 ;  /* 0x00000010ff427819 */ /* 0x000fe4000001163f */
[----:B------:R-:W-:Y:S01]  /*db50*/  MOV R42, R14 ;  /* 0x0000000e002a7202 */ /* 0x000fe20000000f00 */
[----:B------:R-:W-:Y:S01]  /*db60*/  IMAD.SHL.U32 R14, R55, 0x100, RZ ;  /* 0x00000100370e7824 */ /* 0x000fe200078e00ff */
[----:B------:R-:W-:Y:S02]  /*db70*/  PRMT R49, R64, 0x654, R49 ;  /* 0x0000065440317816 */ /* 0x000fe40000000031 */
[----:B------:R-:W-:Y:S02]  /*db80*/  SHF.R.U32.HI R72, RZ, 0x10, R61 ;  /* 0x00000010ff487819 */ /* 0x000fe4000001163d */
[----:B------:R-:W-:-:S02]  /*db90*/  PRMT R53, R53, 0x654, R50 ;  /* 0x0000065435357816 */ /* 0x000fc40000000032 */
[----:B------:R-:W-:Y:S01]  /*dba0*/  PRMT R61, R52, 0x654, R51 ;  /* 0x00000654343d7816 */ /* 0x000fe20000000033 */
[----:B------:R-:W-:Y:S01]  /*dbb0*/  IMAD.U32 R36, R72, 0x10000, RZ ;  /* 0x0001000048247824 */ /* 0x000fe200078e00ff */
[----:B------:R-:W-:Y:S01]  /*dbc0*/  LOP3.LUT R51, R49, 0xff00, R12, 0xf8, !PT ;  /* 0x0000ff0031337812 */ /* 0x000fe200078ef80c */
[----:B------:R-:W-:Y:S01]  /*dbd0*/  IMAD.U32 R12, R66, 0x10000, RZ ;  /* 0x00010000420c7824 */ /* 0x000fe200078e00ff */
[----:B------:R-:W-:Y:S02]  /*dbe0*/  LOP3.LUT R55, R53, 0xff00, R14, 0xf8, !PT ;  /* 0x0000ff0035377812 */ /* 0x000fe400078ef80e */
[----:B------:R-:W-:Y:S02]  /*dbf0*/  SHF.R.U32.HI R54, RZ, 0x8, R75 ;  /* 0x00000008ff367819 */ /* 0x000fe4000001164b */
[----:B------:R-:W-:Y:S02]  /*dc00*/  F2FP.F16.E4M3.UNPACK_B R53, R147.H1 ;  /* 0x00000093ff35723e */ /* 0x000fe400030006ff */
[----:B------:R-:W-:-:S02]  /*dc10*/  F2FP.F16.E4M3.UNPACK_B R46, R45.H1 ;  /* 0x0000002dff2e723e */ /* 0x000fc400030006ff */
[----:B------:R-:W-:Y:S01]  /*dc20*/  F2FP.F16.E4M3.UNPACK_B R49, R48.H1 ;  /* 0x00000030ff31723e */ /* 0x000fe200030006ff */
[--C-:B------:R-:W-:Y:S01]  /*dc30*/  HADD2.F32 R14, -RZ, R53.reuse.H0_H0 ;  /* 0x20000035ff0e7230 */ /* 0x100fe20000004100 */
[----:B------:R-:W-:Y:S01]  /*dc40*/  LOP3.LUT R12, R51, 0xff0000, R12, 0xf8, !PT ;  /* 0x00ff0000330c7812 */ /* 0x000fe200078ef80c */
[----:B------:R-:W-:Y:S01]  /*dc50*/  HADD2.F32 R53, -RZ, R53.H1_H1 ;  /* 0x30000035ff357230 */ /* 0x000fe20000004100 */
[----:B------:R-:W-:Y:S01]  /*dc60*/  SHF.R.U32.HI R62, RZ, 0x10, R73 ;  /* 0x00000010ff3e7819 */ /* 0x000fe20000011649 */
[----:B------:R-:W-:Y:S01]  /*dc70*/  HADD2.F32 R50, -RZ, R49.H0_H0 ;  /* 0x20000031ff327230 */ /* 0x000fe20000004100 */
[----:B------:R-:W-:Y:S02]  /*dc80*/  SHF.L.U32 R38, R54, 0x8, RZ ;  /* 0x0000000836267819 */ /* 0x000fe400000006ff */
[----:B------:R-:W-:Y:S01]  /*dc90*/  LOP3.LUT R36, R47, 0xff0000, R36, 0xf8, !PT ;  /* 0x00ff00002f247812 */ /* 0x000fe200078ef824 */
[----:B------:R-:W-:Y:S01]  /*dca0*/  HADD2.F32 R47, -RZ, R46.H0_H0 ;  /* 0x2000002eff2f7230 */ /* 0x000fe20000004100 */
[----:B------:R-:W-:-:S02]  /*dcb0*/  F2FP.F16.E4M3.UNPACK_B R51, R145.H1 ;  /* 0x00000091ff33723e */ /* 0x000fc400030006ff */
[----:B------:R-:W-:Y:S02]  /*dcc0*/  SHF.R.U32.HI R60, RZ, 0x10, R75 ;  /* 0x00000010ff3c7819 */ /* 0x000fe4000001164b */
[----:B------:R-:W-:Y:S01]  /*dcd0*/  LOP3.LUT R61, R61, 0xff00, R38, 0xf8, !PT ;  /* 0x0000ff003d3d7812 */ /* 0x000fe200078ef826 */
[----:B------:R-:W-:Y:S02]  /*dce0*/  IMAD.U32 R38, R62, 0x10000, RZ ;  /* 0x000100003e267824 */ /* 0x000fe400078e00ff */
[-C--:B------:R-:W-:Y:S01]  /*dcf0*/  FMUL.FTZ R63, R47, R14.reuse ;  /* 0x0000000e2f3f7220 */ /* 0x080fe20000410000 */
[----:B------:R-:W-:Y:S01]  /*dd00*/  HADD2.F32 R52, -RZ, R51.H0_H0 ;  /* 0x20000033ff347230 */ /* 0x000fe20000004100 */
[----:B------:R-:W-:Y:S01]  /*dd10*/  F2FP.F16.E4M3.UNPACK_B R147, R147 ;  /* 0x00000093ff93723e */ /* 0x000fe200020006ff */
[----:B------:R-:W-:Y:S02]  /*dd20*/  IMAD.U32 R54, R60, 0x10000, RZ ;  /* 0x000100003c367824 */ /* 0x000fe400078e00ff */
[C---:B------:R-:W-:Y:S01]  /*dd30*/  FMUL.FTZ R60, R50.reuse, R14 ;  /* 0x0000000e323c7220 */ /* 0x040fe20000410000 */
[----:B------:R-:W-:Y:S01]  /*dd40*/  LOP3.LUT R38, R55, 0xff0000, R38, 0xf8, !PT ;  /* 0x00ff000037267812 */ /* 0x000fe200078ef826 */
[----:B------:R-:W-:Y:S01]  /*dd50*/  FFMA.FTZ R63, R50, R52, R63 ;  /* 0x00000034323f7223 */ /* 0x000fe2000001003f */
[----:B------:R-:W-:-:S02]  /*dd60*/  HADD2.F32 R50, -RZ, R49.H1_H1 ;  /* 0x30000031ff327230 */ /* 0x000fc40000004100 */
[----:B------:R-:W-:Y:S01]  /*dd70*/  FFMA.FTZ R55, R47, R52, -R60 ;  /* 0x000000342f377223 */ /* 0x000fe2000001083c */
[----:B------:R-:W-:Y:S01]  /*dd80*/  HADD2.F32 R47, -RZ, R46.H1_H1 ;  /* 0x3000002eff2f7230 */ /* 0x000fe20000004100 */
[----:B------:R-:W-:Y:S01]  /*dd90*/  F2FP.F16.E4M3.UNPACK_B R48, R48 ;  /* 0x00000030ff30723e */ /* 0x000fe200020006ff */
[----:B------:R-:W-:Y:S01]  /*dda0*/  HADD2.F32 R51, -RZ, R51.H1_H1 ;  /* 0x30000033ff337230 */ /* 0x000fe20000004100 */
[----:B------:R-:W-:Y:S01]  /*ddb0*/  F2FP.F16.E4M3.UNPACK_B R45, R45 ;  /* 0x0000002dff2d723e */ /* 0x000fe200020006ff */
[----:B------:R-:W-:Y:S01]  /*ddc0*/  HADD2.F32 R52, -RZ, R147.H0_H0 ;  /* 0x20000093ff347230 */ /* 0x000fe20000004100 */
[----:B------:R-:W-:Y:S01]  /*ddd0*/  LOP3.LUT R14, R61, 0xff0000, R54, 0xf8, !PT ;  /* 0x00ff00003d0e7812 */ /* 0x000fe200078ef836 */
[----:B------:R-:W-:Y:S01]  /*dde0*/  FMUL.FTZ R54, R50, R53 ;  /* 0x0000003532367220 */ /* 0x000fe20000410000 */
        /* <DEDUP_REMOVED lines=39> */
[----:B------:R-:W-:Y:S01]  /*e060*/  F2FP.F16.E4M3.UNPACK_B R144, R144 ;  /* 0x00000090ff90723e */ /* 0x000fe200020006ff */
[-C--:B------:R-:W-:Y:S01]  /*e070*/  FFMA.FTZ R52, R45, R50.reuse, -R46 ;  /* 0x000000322d347223 */ /* 0x080fe2000001082e */
[----:B------:R-:W-:Y:S01]  /*e080*/  F2FP.F16.E4M3.UNPACK_B R45, R43 ;  /* 0x0000002bff2d723e */ /* 0x000fe200020006ff */
[----:B------:R-:W-:Y:S02]  /*e090*/  HADD2.F32 R48, -RZ, R146.H0_H0 ;  /* 0x20000092ff307230 */ /* 0x000fe40000004100 */
[----:B------:R-:W-:Y:S01]  /*e0a0*/  FFMA.FTZ R67, R47, R50, R72 ;  /* 0x000000322f437223 */ /* 0x000fe20000010048 */
[----:B------:R-:W-:Y:S01]  /*e0b0*/  HADD2.F32 R43, -RZ, R42.H0_H0 ;  /* 0x2000002aff2b7230 */ /* 0x000fe20000004100 */
[----:B------:R-:W-:Y:S01]  /*e0c0*/  F2FP.SATFINITE.E4M3.F32.PACK_AB_MERGE_C R65, R52, R65, RZ ;  /* 0x000000413441723e */ /* 0x000fe200048070ff */
[----:B------:R-:W-:Y:S01]  /*e0d0*/  HADD2.F32 R46, -RZ, R45.H0_H0 ;  /* 0x2000002dff2e7230 */ /* 0x000fe20000004100 */
[----:B------:R-:W-:Y:S01]  /*e0e0*/  F2FP.F16.E4M3.UNPACK_B R52, R38 ;  /* 0x00000026ff34723e */ /* 0x000fe200020006ff */
[----:B------:R-:W-:-:S02]  /*e0f0*/  HADD2.F32 R146, -RZ, R146.H1_H1 ;  /* 0x30000092ff927230 */ /* 0x000fc40000004100 */
[-C--:B------:R-:W-:Y:S01]  /*e100*/  FMUL.FTZ R49, R43, R48.reuse ;  /* 0x000000302b317220 */ /* 0x080fe20000410000 */
[----:B------:R-:W-:Y:S02]  /*e110*/  HADD2.F32 R45, -RZ, R45.H1_H1 ;  /* 0x3000002dff2d7230 */ /* 0x000fe40000004100 */
[C---:B------:R-:W-:Y:S01]  /*e120*/  FMUL.FTZ R50, R46.reuse, R48 ;  /* 0x000000302e327220 */ /* 0x040fe20000410000 */
[----:B------:R-:W-:Y:S01]  /*e130*/  HADD2.F32 R47, -RZ, R144.H0_H0 ;  /* 0x20000090ff2f7230 */ /* 0x000fe20000004100 */
[----:B------:R-:W-:Y:S01]  /*e140*/  F2FP.SATFINITE.E4M3.F32.PACK_AB_MERGE_C R66, R67, R66, RZ ;  /* 0x000000424342723e */ /* 0x000fe200048070ff */
[----:B------:R-:W-:Y:S02]  /*e150*/  HADD2.F32 R42, -RZ, R42.H1_H1 ;  /* 0x3000002aff2a7230 */ /* 0x000fe40000004100 */
[-C--:B------:R-:W-:Y:S01]  /*e160*/  FMUL.FTZ R51, R45, R146.reuse ;  /* 0x000000922d337220 */ /* 0x080fe20000410000 */
[----:B------:R-:W-:Y:S02]  /*e170*/  HADD2.F32 R144, -RZ, R144.H1_H1 ;  /* 0x30000090ff907230 */ /* 0x000fe40000004100 */
[-C--:B------:R-:W-:Y:S01]  /*e180*/  FFMA.FTZ R61, R46, R47.reuse, R49 ;  /* 0x0000002f2e3d7223 */ /* 0x080fe20000010031 */
[----:B------:R-:W-:Y:S01]  /*e190*/  FFMA.FTZ R43, R43, R47, -R50 ;  /* 0x0000002f2b2b7223 */ /* 0x000fe20000010832 */
        /* <DEDUP_REMOVED lines=9> */
[----:B------:R-:W-:Y:S01]  /*e230*/  F2FP.SATFINITE.E4M3.F32.PACK_AB_MERGE_C R43, R42, R43, R65 ;  /* 0x0000002b2a2b723e */ /* 0x000fe20004807041 */
[----:B------:R-:W-:Y:S01]  /*e240*/  HADD2.F32 R48, -RZ, R47.H0_H0 ;  /* 0x2000002fff307230 */ /* 0x000fe20000004100 */
[----:B------:R-:W-:Y:S01]  /*e250*/  F2FP.SATFINITE.E4M3.F32.PACK_AB_MERGE_C R46, R60, R53, R46 ;  /* 0x000000353c2e723e */ /* 0x000fe2000480702e */
[----:B------:R-:W-:Y:S01]  /*e260*/  HADD2.F32 R53, -RZ, R51.H0_H0 ;  /* 0x20000033ff357230 */ /* 0x000fe20000004100 */
[----:B------:R-:W-:Y:S01]  /*e270*/  F2FP.SATFINITE.E4M3.F32.PACK_AB_MERGE_C R42, R146, R61, R66 ;  /* 0x0000003d922a723e */ /* 0x000fe20004807042 */
[-C--:B------:R-:W-:Y:S01]  /*e280*/  FMUL.FTZ R61, R50, R55.reuse ;  /* 0x00000037323d7220 */ /* 0x080fe20000410000 */
[----:B------:R-:W-:Y:S01]  /*e290*/  FMUL.FTZ R55, R48, R55 ;  /* 0x0000003730377220 */ /* 0x000fe20000410000 */
[----:B------:R-:W-:Y:S01]  /*e2a0*/  F2FP.SATFINITE.E4M3.F32.PACK_AB_MERGE_C R45, R64, R63, RZ ;  /* 0x0000003f402d723e */ /* 0x000fe200048070ff */
[----:B------:R-:W-:-:S02]  /*e2b0*/  HADD2.F32 R49, -RZ, R49.H1_H1 ;  /* 0x30000031ff317230 */ /* 0x000fc40000004100 */
[-C--:B------:R-:W-:Y:S01]  /*e2c0*/  FFMA.FTZ R61, R48, R53.reuse, -R61 ;  /* 0x00000035303d7223 */ /* 0x080fe2000001083d */
[----:B------:R-:W-:Y:S02]  /*e2d0*/  HADD2.F32 R52, -RZ, R52.H1_H1 ;  /* 0x30000034ff347230 */ /* 0x000fe40000004100 */
[----:B------:R-:W-:Y:S01]  /*e2e0*/  FFMA.FTZ R55, R50, R53, R55 ;  /* 0x0000003532377223 */ /* 0x000fe20000010037 */
[----:B------:R-:W-:Y:S01]  /*e2f0*/  F2FP.SATFINITE.E4M3.F32.PACK_AB_MERGE_C R45, R147, R54, R45 ;  /* 0x00000036932d723e */ /* 0x000fe2000480702d */
[----:B------:R-:W-:Y:S01]  /*e300*/  HADD2.F32 R47, -RZ, R47.H1_H1 ;  /* 0x3000002fff2f7230 */ /* 0x000fe20000004100 */
[----:B------:R-:W-:Y:S01]  /*e310*/  F2FP.F16.E4M3.UNPACK_B R48, R37.H1 ;  /* 0x00000025ff30723e */ /* 0x000fe200030006ff */
        /* <DEDUP_REMOVED lines=9> */
[----:B------:R-:W-:Y:S01]  /*e3b0*/  F2FP.F16.E4M3.UNPACK_B R51, R14 ;  /* 0x0000000eff33723e */ /* 0x000fe200020006ff */
        /* <DEDUP_REMOVED lines=66> */
.L_x_4157:
[----:B------:R-:W-:Y:S05]  /*e7e0*/  BSYNC B2 ;  /* 0x0000000000027941 */ /* 0x000fea0003800000 */
.L_x_4156:
[----:B------:R-:W-:Y:S01]  /*e7f0*/  ISETP.GE.AND P3, PT, R11, R136, PT ;  /* 0x000000880b00720c */ /* 0x000fe20003f66270 */
[----:B0-----:R0:W-:-:S12]  /*e800*/  ST.E.128 desc[UR50][R40.64], R12 ;  /* 0x0000000c28007985 */ /* 0x0011d8000c101d32 */
[----:B------:R-:W-:-:S04]  /*e810*/  @!P3 IADD3 R42, P4, R11, R120, RZ ;  /* 0x000000780b2ab210 */ /* 0x000fc80007f9e0ff */
[----:B------:R-:W-:-:S05]  /*e820*/  @!P3 LEA.HI.X.SX32 R43, R11, R44, 0x1, P4 ;  /* 0x0000002c0b2bb211 */ /* 0x000fca00020f0eff */
[----:B--2---:R0:W-:Y:S04]  /*e830*/  @!P3 ST.E.128 desc[UR50][R42.64], R36 ;  /* 0x000000242a00b985 */ /* 0x0041e8000c101d32 */
.L_x_4155:
[----:B------:R-:W-:Y:S05]  /*e840*/  BSYNC B1 ;  /* 0x0000000000017941 */ /* 0x000fea0003800000 */
.L_x_4154:
[----:B------:R-:W-:-:S13]  /*e850*/  ISETP.NE.AND P3, PT, R30, RZ, PT ;  /* 0x000000ff1e00720c */ /* 0x000fda0003f65270 */
[----:B------:R-:W-:Y:S05]  /*e860*/  @!P3 BRA `(.L_x_4106) ;  /* 0x0000001400e8b947 */ /* 0x000fea0003800000 */
[----:B0-----:R-:W5:Y:S04]  /*e870*/  LDL R15, [R1+0x40] ;  /* 0x00004000010f7983 */ /* 0x001f680000100800 */
[----:B------:R-:W3:Y:S01]  /*e880*/  LDL R14, [R1+0x44] ;  /* 0x00004400010e7983 */ /* 0x000ee20000100800 */
[----:B------:R-:W-:Y:S01]  /*e890*/  ISETP.NE.AND P4, PT, R114, RZ, PT ;  /* 0x000000ff7200720c */ /* 0x000fe20003f85270 */
[----:B------:R-:W-:Y:S01]  /*e8a0*/  BSSY B1, `(.L_x_4158) ;  /* 0x00000f1000017945 */ /* 0x000fe20003800000 */
[----:B--2---:R-:W-:Y:S02]  /*e8b0*/  IADD3 R40, P3, R27, R120, RZ ;  /* 0x000000781b287210 */ /* 0x004fe40007f7e0ff */
[----:B------:R-:W-:-:S03]  /*e8c0*/  SEL R143, R117, R143, !P4 ;  /* 0x0000008f758f7207 */ /* 0x000fc60006000000 */
[----:B------:R-:W-:Y:S01]  /*e8d0*/  IMAD.X R41, R44, 0x1, R95, P3 ;  /* 0x000000012c297824 */ /* 0x000fe200018e065f */
[----:B------:R-:W-:Y:S02]  /*e8e0*/  SHF.R.S32.HI R12, RZ, 0x1f, R143 ;  /* 0x0000001fff0c7819 */ /* 0x000fe4000001148f */
[----:B------:R-:W-:Y:S02]  /*e8f0*/  ISETP.GE.AND P3, PT, R226, R116, PT ;  /* 0x00000074e200720c */ /* 0x000fe40003f66270 */
[----:B------:R-:W-:-:S04]  /*e900*/  LEA.HI R12, R12, R143, RZ, 0x5 ;  /* 0x0000008f0c0c7211 */ /* 0x000fc800078f28ff */
[----:B------:R-:W-:-:S04]  /*e910*/  LEA.HI.SX32 R12, R12, R111, 0x1b ;  /* 0x0000006f0c0c7211 */ /* 0x000fc800078fdaff */
[----:B------:R-:W-:-:S04]  /*e920*/  SHF.R.S32.HI R11, RZ, 0x1f, R12 ;  /* 0x0000001fff0b7819 */ /* 0x000fc8000001140c */
[----:B------:R-:W-:Y:S02]  /*e930*/  LEA.HI R13, R11, R12, RZ, 0x2 ;  /* 0x0000000c0b0d7211 */ /* 0x000fe400078f10ff */
[----:B------:R-:W-:Y:S02]  /*e940*/  SHF.L.U32 R11, R12, 0x4, RZ ;  /* 0x000000040c0b7819 */ /* 0x000fe400000006ff */
[----:B------:R-:W-:Y:S02]  /*e950*/  SHF.R.S32.HI R12, RZ, 0x2, R13 ;  /* 0x00000002ff0c7819 */ /* 0x000fe4000001140d */
[----:B-----5:R-:W-:-:S04]  /*e960*/  LOP3.LUT R13, R15, 0x30, R11, 0xf8, !PT ;  /* 0x000000300f0d7812 */ /* 0x020fc800078ef80b */
[----:B------:R-:W-:Y:S01]  /*e970*/  LOP3.LUT R13, R13, R0, RZ, 0x3c, !PT ;  /* 0x000000000d0d7212 */ /* 0x000fe200078e3cff */
[----:B---3--:R-:W-:-:S04]  /*e980*/  IMAD R12, R12, 0x2800, R14 ;  /* 0x000028000c0c7824 */ /* 0x008fc800078e020e */
        /* <DEDUP_REMOVED lines=15> */
[----:B--2---:R-:W-:Y:S01]  /*ea80*/  IMAD.MOV.U32 R50, RZ, RZ, R38 ;  /* 0x000000ffff327224 */ /* 0x004fe200078e0026 */
[----:B------:R-:W-:Y:S02]  /*ea90*/  SHF.R.U32.HI R52, RZ, 0x8, R71 ;  /* 0x00000008ff347819 */ /* 0x000fe40000011647 */
[----:B------:R-:W-:Y:S01]  /*eaa0*/  SHF.R.U32.HI R60, RZ, 0x10, R57 ;  /* 0x00000010ff3c7819 */ /* 0x000fe20000011639 */
[----:B------:R-:W-:Y:S01]  /*eab0*/  IMAD.SHL.U32 R14, R54, 0x100, RZ ;  /* 0x00000100360e7824 */ /* 0x000fe200078e00ff */
[----:B------:R-:W-:-:S02]  /*eac0*/  PRMT R43, R62, 0x654, R43 ;  /* 0x000006543e2b7816 */ /* 0x000fc4000000002b */
[----:B------:R-:W-:Y:S02]  /*ead0*/  SHF.R.U32.HI R58, RZ, 0x18, R59 ;  /* 0x00000018ff3a7819 */ /* 0x000fe4000001163b */
[----:B------:R-:W-:Y:S02]  /*eae0*/  LOP3.LUT R45, R59, 0xff, RZ, 0xc0, !PT ;  /* 0x000000ff3b2d7812 */ /* 0x000fe400078ec0ff */
[--C-:B------:R-:W-:Y:S02]  /*eaf0*/  SHF.R.U32.HI R53, RZ, 0x18, R69.reuse ;  /* 0x00000018ff357819 */ /* 0x100fe40000011645 */
[----:B------:R-:W-:Y:S02]  /*eb00*/  LOP3.LUT R48, R69, 0xff, RZ, 0xc0, !PT ;  /* 0x000000ff45307812 */ /* 0x000fe400078ec0ff */
[----:B------:R-:W-:Y:S02]  /*eb10*/  SHF.R.U32.HI R49, RZ, 0x8, R69 ;  /* 0x00000008ff317819 */ /* 0x000fe40000011645 */
[----:B------:R-:W-:Y:S01]  /*eb20*/  MOV R47, R36 ;  /* 0x00000024002f7202 */ /* 0x000fe20000000f00 */
[----:B------:R-:W-:Y:S01]  /*eb30*/  IMAD.SHL.U32 R36, R52, 0x100, RZ ;  /* 0x0000010034247824 */ /* 0x000fe200078e00ff */
[----:B------:R-:W-:Y:S01]  /*eb40*/  LOP3.LUT R12, R43, 0xff00, R12, 0xf8, !PT ;  /* 0x0000ff002b0c7812 */ /* 0x000fe200078ef80c */
[----:B------:R-:W-:Y:S01]  /*eb50*/  IMAD.U32 R43, R60, 0x10000, RZ ;  /* 0x000100003c2b7824 */ /* 0x000fe200078e00ff */
[----:B------:R-:W-:-:S02]  /*eb60*/  SHF.R.U32.HI R56, RZ, 0x10, R59 ;  /* 0x00000010ff387819 */ /* 0x000fc4000001163b */
[----:B------:R-:W-:Y:S02]  /*eb70*/  LOP3.LUT R51, R71, 0xff0000ff, RZ, 0xc0, !PT ;  /* 0xff0000ff47337812 */ /* 0x000fe400078ec0ff */
[----:B------:R-:W-:Y:S02]  /*eb80*/  PRMT R45, R58, 0x654, R45 ;  /* 0x000006543a2d7816 */ /* 0x000fe4000000002d */
[----:B------:R-:W-:Y:S02]  /*eb90*/  PRMT R48, R53, 0x654, R48 ;  /* 0x0000065435307816 */ /* 0x000fe40000000030 */
[----:B------:R-:W-:Y:S02]  /*eba0*/  SHF.L.U32 R49, R49, 0x8, RZ ;  /* 0x0000000831317819 */ /* 0x000fe400000006ff */
[----:B------:R-:W-:Y:S01]  /*ebb0*/  LOP3.LUT R14, R45, 0xff00, R14, 0xf8, !PT ;  /* 0x0000ff002d0e7812 */ /* 0x000fe200078ef80e */
[----:B------:R-:W-:Y:S01]  /*ebc0*/  IMAD.U32 R45, R56, 0x10000, RZ ;  /* 0x00010000382d7824 */ /* 0x000fe200078e00ff */
[----:B------:R-:W-:-:S02]  /*ebd0*/  LOP3.LUT R54, R51, 0xff00, R36, 0xf8, !PT ;  /* 0x0000ff0033367812 */ /* 0x000fc400078ef824 */
[----:B------:R-:W-:Y:S02]  /*ebe0*/  LOP3.LUT R36, R12, 0xff0000, R43, 0xf8, !PT ;  /* 0x00ff00000c247812 */ /* 0x000fe400078ef82b */
[----:B------:R-:W-:Y:S02]  /*ebf0*/  LOP3.LUT R38, R48, 0xff00, R49, 0xf8, !PT ;  /* 0x0000ff0030267812 */ /* 0x000fe400078ef831 */
[----:B------:R-:W-:Y:S02]  /*ec00*/  F2FP.F16.E4M3.UNPACK_B R53, R137.H1 ;  /* 0x00000089ff35723e */ /* 0x000fe400030006ff */
[----:B------:R-:W-:Y:S02]  /*ec10*/  F2FP.F16.E4M3.UNPACK_B R43, R42.H1 ;  /* 0x0000002aff2b723e */ /* 0x000fe400030006ff */
[----:B------:R-:W-:Y:S02]  /*ec20*/  F2FP.F16.E4M3.UNPACK_B R48, R47.H1 ;  /* 0x0000002fff30723e */ /* 0x000fe400030006ff */
[----:B------:R-:W-:-:S02]  /*ec30*/  SHF.R.U32.HI R55, RZ, 0x10, R69 ;  /* 0x00000010ff377819 */ /* 0x000fc40000011645 */
[----:B------:R-:W-:Y:S01]  /*ec40*/  LOP3.LUT R12, R14, 0xff0000, R45, 0xf8, !PT ;  /* 0x00ff00000e0c7812 */ /* 0x000fe200078ef82d */
[----:B------:R-:W-:Y:S01]  /*ec50*/  HADD2.F32 R14, -RZ, R53.H0_H0 ;  /* 0x20000035ff0e7230 */ /* 0x000fe20000004100 */
[----:B------:R-:W-:Y:S01]  /*ec60*/  F2FP.F16.E4M3.UNPACK_B R51, R139.H1 ;  /* 0x0000008bff33723e */ /* 0x000fe200030006ff */
[----:B------:R-:W-:Y:S01]  /*ec70*/  HADD2.F32 R45, -RZ, R43.H0_H0 ;  /* 0x2000002bff2d7230 */ /* 0x000fe20000004100 */
[----:B------:R-:W-:Y:S01]  /*ec80*/  SHF.R.U32.HI R57, RZ, 0x10, R71 ;  /* 0x00000010ff397819 */ /* 0x000fe20000011647 */
[----:B------:R-:W-:Y:S01]  /*ec90*/  HADD2.F32 R49, -RZ, R48.H0_H0 ;  /* 0x20000030ff317230 */ /* 0x000fe20000004100 */
[----:B------:R-:W-:Y:S01]  /*eca0*/  F2FP.F16.E4M3.UNPACK_B R137, R137 ;  /* 0x00000089ff89723e */ /* 0x000fe200020006ff */
[----:B------:R-:W-:Y:S01]  /*ecb0*/  IMAD.U32 R55, R55, 0x10000, RZ ;  /* 0x0001000037377824 */ /* 0x000fe200078e00ff */
[----:B------:R-:W-:Y:S01]  /*ecc0*/  SHF.L.U32 R57, R57, 0x10, RZ ;  /* 0x0000001039397819 */ /* 0x000fe200000006ff */
[----:B------:R-:W-:Y:S02]  /*ecd0*/  HADD2.F32 R52, -RZ, R51.H0_H0 ;  /* 0x20000033ff347230 */ /* 0x000fe40000004100 */
[-C--:B------:R-:W-:Y:S01]  /*ece0*/  FMUL.FTZ R58, R45, R14.reuse ;  /* 0x0000000e2d3a7220 */ /* 0x080fe20000410000 */
[----:B------:R-:W-:Y:S01]  /*ecf0*/  FMUL.FTZ R56, R49, R14 ;  /* 0x0000000e31387220 */ /* 0x000fe20000410000 */
[----:B------:R-:W-:-:S02]  /*ed00*/  LOP3.LUT R38, R38, 0xff0000, R55, 0xf8, !PT ;  /* 0x00ff000026267812 */ /* 0x000fc400078ef837 */
        /* <DEDUP_REMOVED lines=9> */
[----:B------:R-:W-:Y:S02]  /*eda0*/  HADD2.F32 R52, -RZ, R51.H1_H1 ;  /* 0x30000033ff347230 */ /* 0x000fe40000004100 */
[----:B------:R-:W-:Y:S01]  /*edb0*/  FMUL.FTZ R56, R49, R54 ;  /* 0x0000003631387220 */ /* 0x000fe20000410000 */
        /* <DEDUP_REMOVED lines=27> */
[--C-:B------:R-:W-:Y:S02]  /*ef70*/  HADD2.F32 R43, -RZ, R42.reuse.H0_H0 ;  /* 0x2000002aff2b7230 */ /* 0x100fe40000004100 */
[-C--:B------:R-:W-:Y:S01]  /*ef80*/  FMUL.FTZ R62, R48, R51.reuse ;  /* 0x00000033303e7220 */ /* 0x080fe20000410000 */
[----:B------:R-:W-:Y:S01]  /*ef90*/  HADD2.F32 R47, -RZ, R49.H0_H0 ;  /* 0x20000031ff2f7230 */ /* 0x000fe20000004100 */
[----:B------:R-:W-:Y:S01]  /*efa0*/  F2FP.F16.E4M3.UNPACK_B R138, R138 ;  /* 0x0000008aff8a723e */ /* 0x000fe200020006ff */
[----:B------:R-:W-:Y:S02]  /*efb0*/  HADD2.F32 R45, -RZ, R45.H1_H1 ;  /* 0x3000002dff2d7230 */ /* 0x000fe40000004100 */
[----:B------:R-:W-:Y:S01]  /*efc0*/  FMUL.FTZ R51, R43, R51 ;  /* 0x000000332b337220 */ /* 0x000fe20000410000 */
[----:B------:R-:W-:-:S02]  /*efd0*/  HADD2.F32 R42, -RZ, R42.H1_H1 ;  /* 0x3000002aff2a7230 */ /* 0x000fc40000004100 */
[-C--:B------:R-:W-:Y:S01]  /*efe0*/  FFMA.FTZ R62, R43, R47.reuse, -R62 ;  /* 0x0000002f2b3e7223 */ /* 0x080fe2000001083e */
        /* <DEDUP_REMOVED lines=9> */
[----:B------:R-:W-:Y:S01]  /*f080*/  F2FP.SATFINITE.E4M3.F32.PACK_AB_MERGE_C R55, R60, R55, RZ ;  /* 0x000000373c37723e */ /* 0x000fe200048070ff */
[--C-:B------:R-:W-:Y:S01]  /*f090*/  HADD2.F32 R48, -RZ, R138.reuse.H0_H0 ;  /* 0x2000008aff307230 */ /* 0x100fe20000004100 */
[----:B------:R-:W-:Y:S01]  /*f0a0*/  F2FP.SATFINITE.E4M3.F32.PACK_AB_MERGE_C R63, R63, R62, RZ ;  /* 0x0000003e3f3f723e */ /* 0x000fe200048070ff */
[----:B------:R-:W-:Y:S01]  /*f0b0*/  HADD2.F32 R49, -RZ, R138.H1_H1 ;  /* 0x3000008aff317230 */ /* 0x000fe20000004100 */
[----:B------:R-:W-:Y:S01]  /*f0c0*/  F2FP.SATFINITE.E4M3.F32.PACK_AB_MERGE_C R61, R64, R61, RZ ;  /* 0x0000003d403d723e */ /* 0x000fe200048070ff */
[----:B------:R-:W-:-:S02]  /*f0d0*/  HADD2.F32 R42, -RZ, R46.H0_H0 ;  /* 0x2000002eff2a7230 */ /* 0x000fc40000004100 */
[-C--:B------:R-:W-:Y:S01]  /*f0e0*/  FMUL.FTZ R51, R43, R48.reuse ;  /* 0x000000302b337220 */ /* 0x080fe20000410000 */
[----:B------:R-:W-:Y:S01]  /*f0f0*/  HADD2.F32 R50, -RZ, R50.H1_H1 ;  /* 0x30000032ff327230 */ /* 0x000fe20000004100 */
[----:B------:R-:W-:Y:S01]  /*f100*/  F2FP.SATFINITE.E4M3.F32.PACK_AB_MERGE_C R62, R56, R53, R55 ;  /* 0x00000035383e723e */ /* 0x000fe20004807037 */
[----:B------:R-:W-:Y:S02]  /*f110*/  HADD2.F32 R46, -RZ, R46.H1_H1 ;  /* 0x3000002eff2e7230 */ /* 0x000fe40000004100 */
[----:B------:R-:W-:Y:S01]  /*f120*/  FMUL.FTZ R48, R42, R48 ;  /* 0x000000302a307220 */ /* 0x000fe20000410000 */
[--C-:B------:R-:W-:Y:S02]  /*f130*/  HADD2.F32 R47, -RZ, R140.reuse.H1_H1 ;  /* 0x3000008cff2f7230 */ /* 0x100fe40000004100 */
[-C--:B------:R-:W-:Y:S01]  /*f140*/  FMUL.FTZ R59, R50, R49.reuse ;  /* 0x00000031323b7220 */ /* 0x080fe20000410000 */
[----:B------:R-:W-:Y:S02]  /*f150*/  HADD2.F32 R45, -RZ, R140.H0_H0 ;  /* 0x2000008cff2d7230 */ /* 0x000fe40000004100 */
[C---:B------:R-:W-:Y:S01]  /*f160*/  FMUL.FTZ R49, R46.reuse, R49 ;  /* 0x000000312e317220 */ /* 0x040fe20000410000 */
[----:B------:R-:W-:Y:S01]  /*f170*/  F2FP.SATFINITE.E4M3.F32.PACK_AB_MERGE_C R57, R57, R58, RZ ;  /* 0x0000003a3939723e */ /* 0x000fe200048070ff */
[----:B------:R-:W-:Y:S01]  /*f180*/  FFMA.FTZ R52, R46, R47, -R59 ;  /* 0x0000002f2e347223 */ /* 0x000fe2000001083b */
[-C--:B------:R-:W-:Y:S01]  /*f190*/  FFMA.FTZ R51, R42, R45.reuse, -R51 ;  /* 0x0000002d2a337223 */ /* 0x080fe20000010833 */
[----:B------:R-:W-:Y:S01]  /*f1a0*/  FFMA.FTZ R48, R43, R45, R48 ;  /* 0x0000002d2b307223 */ /* 0x000fe20000010030 */
[----:B------:R-:W-:Y:S01]  /*f1b0*/  FFMA.FTZ R59, R50, R47, R49 ;  /* 0x0000002f323b7223 */ /* 0x000fe20000010031 */
[----:B------:R-:W-:-:S02]  /*f1c0*/  F2FP.F16.E4M3.UNPACK_B R45, R37 ;  /* 0x00000025ff2d723e */ /* 0x000fc400020006ff */
[----:B------:R-:W-:Y:S02]  /*f1d0*/  F2FP.F16.E4M3.UNPACK_B R49, R38 ;  /* 0x00000026ff31723e */ /* 0x000fe400020006ff */
[----:B------:R-:W-:Y:S01]  /*f1e0*/  F2FP.F16.E4M3.UNPACK_B R42, R13 ;  /* 0x0000000dff2a723e */ /* 0x000fe200020006ff */
[----:B------:R-:W-:Y:S01]  /*f1f0*/  HADD2.F32 R46, -RZ, R45.H0_H0 ;  /* 0x2000002dff2e7230 */ /* 0x000fe20000004100 */
[----:B------:R-:W-:Y:S01]  /*f200*/  F2FP.F16.E4M3.UNPACK_B R47, R36 ;  /* 0x00000024ff2f723e */ /* 0x000fe200020006ff */
[----:B------:R-:W-:Y:S01]  /*f210*/  HADD2.F32 R50, -RZ, R49.H0_H0 ;  /* 0x20000031ff327230 */ /* 0x000fe20000004100 */
[----:B------:R-:W-:Y:S01]  /*f220*/  F2FP.SATFINITE.E4M3.F32.PACK_AB_MERGE_C R64, R59, R48, R61 ;  /* 0x000000303b40723e */ /* 0x000fe2000480703d */
[----:B------:R-:W-:Y:S01]  /*f230*/  HADD2.F32 R43, -RZ, R42.H0_H0 ;  /* 0x2000002aff2b7230 */ /* 0x000fe20000004100 */
[----:B------:R-:W-:Y:S01]  /*f240*/  F2FP.SATFINITE.E4M3.F32.PACK_AB_MERGE_C R63, R52, R51, R63 ;  /* 0x00000033343f723e */ /* 0x000fe2000480703f */
[----:B------:R-:W-:Y:S02]  /*f250*/  HADD2.F32 R45, -RZ, R45.H1_H1 ;  /* 0x3000002dff2d7230 */ /* 0x000fe40000004100 */
[----:B------:R-:W-:Y:S01]  /*f260*/  FMUL.FTZ R52, R46, R50 ;  /* 0x000000322e347220 */ /* 0x000fe20000410000 */
[----:B------:R-:W-:-:S02]  /*f270*/  HADD2.F32 R49, -RZ, R49.H1_H1 ;  /* 0x30000031ff317230 */ /* 0x000fc40000004100 */
[----:B------:R-:W-:Y:S01]  /*f280*/  FMUL.FTZ R51, R43, R50 ;  /* 0x000000322b337220 */ /* 0x000fe20000410000 */
[--C-:B------:R-:W-:Y:S01]  /*f290*/  HADD2.F32 R48, -RZ, R47.reuse.H0_H0 ;  /* 0x2000002fff307230 */ /* 0x100fe20000004100 */
[----:B------:R-:W-:Y:S01]  /*f2a0*/  F2FP.F16.E4M3.UNPACK_B R13, R13.H1 ;  /* 0x0000000dff0d723e */ /* 0x000fe200030006ff */
[----:B------:R-:W-:Y:S02]  /*f2b0*/  HADD2.F32 R42, -RZ, R42.H1_H1 ;  /* 0x3000002aff2a7230 */ /* 0x000fe40000004100 */
[-C--:B------:R-:W-:Y:S01]  /*f2c0*/  FMUL.FTZ R53, R45, R49.reuse ;  /* 0x000000312d357220 */ /* 0x080fe20000410000 */
[----:B------:R-:W-:Y:S02]  /*f2d0*/  HADD2.F32 R47, -RZ, R47.H1_H1 ;  /* 0x3000002fff2f7230 */ /* 0x000fe40000004100 */
[-C--:B------:R-:W-:Y:S01]  /*f2e0*/  FFMA.FTZ R51, R46, R48.reuse, R51 ;  /* 0x000000302e337223 */ /* 0x080fe20000010033 */
[----:B------:R-:W-:Y:S01]  /*f2f0*/  FFMA.FTZ R52, R43, R48, -R52 ;  /* 0x000000302b347223 */ /* 0x000fe20000010834 */
[C---:B------:R-:W-:Y:S01]  /*f300*/  FMUL.FTZ R46, R42.reuse, R49 ;  /* 0x000000312a2e7220 */ /* 0x040fe20000410000 */
[----:B------:R-:W-:Y:S01]  /*f310*/  F2FP.F16.E4M3.UNPACK_B R43, R37.H1 ;  /* 0x00000025ff2b723e */ /* 0x000fe200030006ff */
[-C--:B------:R-:W-:Y:S01]  /*f320*/  FFMA.FTZ R53, R42, R47.reuse, -R53 ;  /* 0x0000002f2a357223 */ /* 0x080fe20000010835 */
[----:B------:R-:W-:Y:S01]  /*f330*/  F2FP.F16.E4M3.UNPACK_B R42, R38.H1 ;  /* 0x00000026ff2a723e */ /* 0x000fe200030006ff */
[----:B------:R-:W-:Y:S01]  /*f340*/  HADD2.F32 R37, -RZ, R13.H0_H0 ;  /* 0x2000000dff257230 */ /* 0x000fe20000004100 */
[----:B------:R-:W-:Y:S01]  /*f350*/  F2FP.SATFINITE.E4M3.F32.PACK_AB_MERGE_C R139, R139, R54, R57 ;  /* 0x000000368b8b723e */ /* 0x000fe20004807039 */
[----:B------:R-:W-:Y:S01]  /*f360*/  FFMA.FTZ R54, R45, R47, R46 ;  /* 0x0000002f2d367223 */ /* 0x000fe2000001002e */
[----:B------:R-:W-:Y:S01]  /*f370*/  F2FP.F16.E4M3.UNPACK_B R36, R36.H1 ;  /* 0x00000024ff24723e */ /* 0x000fe200030006ff */
[----:B------:R-:W-:Y:S01]  /*f380*/  HADD2.F32 R38, -RZ, R43.H0_H0 ;  /* 0x2000002bff267230 */ /* 0x000fe20000004100 */
[----:B------:R-:W-:Y:S01]  /*f390*/  F2FP.F16.E4M3.UNPACK_B R47, R14 ;  /* 0x0000000eff2f723e */ /* 0x000fe200020006ff */
[----:B------:R-:W-:-:S02]  /*f3a0*/  HADD2.F32 R45, -RZ, R42.H0_H0 ;  /* 0x2000002aff2d7230 */ /* 0x000fc40000004100 */
[----:B------:R-:W-:Y:S02]  /*f3b0*/  HADD2.F32 R43, -RZ, R43.H1_H1 ;  /* 0x3000002bff2b7230 */ /* 0x000fe40000004100 */
[----:B------:R-:W-:Y:S02]  /*f3c0*/  HADD2.F32 R46, -RZ, R42.H1_H1 ;  /* 0x3000002aff2e7230 */ /* 0x000fe40000004100 */
[-C--:B------:R-:W-:Y:S01]  /*f3d0*/  FMUL.FTZ R48, R38, R45.reuse ;  /* 0x0000002d26307220 */ /* 0x080fe20000410000 */
[--C-:B------:R-:W-:Y:S02]  /*f3e0*/  HADD2.F32 R42, -RZ, R36.reuse.H0_H0 ;  /* 0x20000024ff2a7230 */ /* 0x100fe40000004100 */
[----:B------:R-:W-:Y:S01]  /*f3f0*/  FMUL.FTZ R45, R37, R45 ;  /* 0x0000002d252d7220 */ /* 0x000fe20000410000 */
[----:B------:R-:W-:Y:S02]  /*f400*/  HADD2.F32 R13, -RZ, R13.H1_H1 ;  /* 0x3000000dff0d7230 */ /* 0x000fe40000004100 */
[----:B------:R-:W-:Y:S01]  /*f410*/  FMUL.FTZ R50, R43, R46 ;  /* 0x0000002e2b327220 */ /* 0x000fe20000410000 */
[----:B------:R-:W-:-:S02]  /*f420*/  HADD2.F32 R36, -RZ, R36.H1_H1 ;  /* 0x30000024ff247230 */ /* 0x000fc40000004100 */
[-C--:B------:R-:W-:Y:S01]  /*f430*/  FFMA.FTZ R56, R38, R42.reuse, R45 ;  /* 0x0000002a26387223 */ /* 0x080fe2000001002d */
[----:B------:R-:W-:Y:S01]  /*f440*/  FFMA.FTZ R55, R37, R42, -R48 ;  /* 0x0000002a25377223 */ /* 0x000fe20000010830 */
[C---:B------:R-:W-:Y:S01]  /*f450*/  FMUL.FTZ R46, R13.reuse, R46 ;  /* 0x0000002e0d2e7220 */ /* 0x040fe20000410000 */
[----:B------:R-:W-:Y:S01]  /*f460*/  F2FP.F16.E4M3.UNPACK_B R38, R39 ;  /* 0x00000027ff26723e */ /* 0x000fe200020006ff */
[-C--:B------:R-:W-:Y:S01]  /*f470*/  FFMA.FTZ R58, R13, R36.reuse, -R50 ;  /* 0x000000240d3a7223 */ /* 0x080fe20000010832 */
[-C--:B------:R-:W-:Y:S01]  /*f480*/  F2FP.F16.E4M3.UNPACK_B R13, R15.reuse ;  /* 0x0000000fff0d723e */ /* 0x080fe200020006ff */
[----:B------:R-:W-:Y:S01]  /*f490*/  FFMA.FTZ R57, R43, R36, R46 ;  /* 0x000000242b397223 */ /* 0x000fe2000001002e */
[----:B------:R-:W-:Y:S01]  /*f4a0*/  F2FP.F16.E4M3.UNPACK_B R15, R15.H1 ;  /* 0x0000000fff0f723e */ /* 0x000fe200030006ff */
[----:B------:R-:W-:Y:S01]  /*f4b0*/  HADD2.F32 R42, -RZ, R38.H0_H0 ;  /* 0x20000026ff2a7230 */ /* 0x000fe20000004100 */
[----:B------:R-:W-:Y:S01]  /*f4c0*/  F2FP.F16.E4M3.UNPACK_B R48, R14.H1 ;  /* 0x0000000eff30723e */ /* 0x000fe200030006ff */
[----:B------:R-:W-:Y:S01]  /*f4d0*/  HADD2.F32 R49, -RZ, R47.H0_H0 ;  /* 0x2000002fff317230 */ /* 0x000fe20000004100 */
        /* <DEDUP_REMOVED lines=9> */
[----:B------:R-:W-:Y:S02]  /*f570*/  HADD2.F32 R45, -RZ, R14.H0_H0 ;  /* 0x2000000eff2d7230 */ /* 0x000fe40000004100 */
[-C--:B------:R-:W-:Y:S01]  /*f580*/  FMUL.FTZ R61, R37, R50.reuse ;  /* 0x00000032253d7220 */ /* 0x080fe20000410000 */
[----:B------:R-:W-:Y:S02]  /*f590*/  HADD2.F32 R46, -RZ, R43.H0_H0 ;  /* 0x2000002bff2e7230 */ /* 0x000fe40000004100 */
[----:B------:R-:W-:Y:S01]  /*f5a0*/  FMUL.FTZ R60, R12, R50 ;  /* 0x000000320c3c7220 */ /* 0x000fe20000410000 */
[----:B------:R-:W-:-:S02]  /*f5b0*/  HADD2.F32 R39, -RZ, R39.H1_H1 ;  /* 0x30000027ff277230 */ /* 0x000fc40000004100 */
[-C--:B------:R-:W-:Y:S01]  /*f5c0*/  FFMA.FTZ R49, R42, R45.reuse, R49 ;  /* 0x0000002d2a317223 */ /* 0x080fe20000010031 */
[----:B------:R-:W-:Y:S02]  /*f5d0*/  HADD2.F32 R48, -RZ, R48.H1_H1 ;  /* 0x30000030ff307230 */ /* 0x000fe40000004100 */
[----:B------:R-:W-:Y:S01]  /*f5e0*/  FFMA.FTZ R61, R12, R46, R61 ;  /* 0x0000002e0c3d7223 */ /* 0x000fe2000001003d */
        /* <DEDUP_REMOVED lines=26> */
[----:B------:R-:W-:Y:S02]  /*f790*/  F2FP.SATFINITE.E4M3.F32.PACK_AB_MERGE_C R13, R53, R52, R55 ;  /* 0x00000034350d723e */ /* 0x000fe40004807037 */
[----:B------:R-:W-:-:S07]  /*f7a0*/  F2FP.SATFINITE.E4M3.F32.PACK_AB_MERGE_C R37, R54, R51, R56 ;  /* 0x000000333625723e */ /* 0x000fce0004807038 */
.L_x_4159:
[----:B------:R-:W-:Y:S05]  /*f7b0*/  BSYNC B1 ;  /* 0x0000000000017941 */ /* 0x000fea0003800000 */
.L_x_4158:
[----:B0-----:R0:W-:Y:S01]  /*f7c0*/  ST.E.128 desc[UR50][R40.64], R12 ;  /* 0x0000000c28007985 */ /* 0x0011e2000c101d32 */
[----:B------:R-:W-:-:S13]  /*f7d0*/  ISETP.GE.AND P3, PT, R11, R136, PT ;  /* 0x000000880b00720c */ /* 0x000fda0003f66270 */
[----:B------:R-:W-:Y:S05]  /*f7e0*/  @P3 BRA `(.L_x_4106) ;  /* 0x0000000800083947 */ /* 0x000fea0003800000 */
[----:B0-----:R-:W-:-:S04]  /*f7f0*/  IADD3 R12, P3, R11, R120, RZ ;  /* 0x000000780b0c7210 */ /* 0x001fc80007f7e0ff */
[----:B------:R-:W-:-:S05]  /*f800*/  LEA.HI.X.SX32 R13, R11, R44, 0x1, P3 ;  /* 0x0000002c0b0d7211 */ /* 0x000fca00018f0eff */
[----:B--2---:R0:W-:Y:S01]  /*f810*/  ST.E.128 desc[UR50][R12.64], R36 ;  /* 0x000000240c007985 */ /* 0x0041e2000c101d32 */
[----:B------:R-:W-:Y:S05]  /*f820*/  BRA `(.L_x_4106) ;  /* 0x0000000400f87947 */ /* 0x000fea0003800000 */
.L_x_4071:
[----:B------:R-:W-:-:S06]  /*f830*/  UISETP.NE.AND UP0, UPT, UR49, 0x3, UPT ;  /* 0x000000033100788c */ /* 0x000fcc000bf05270 */
[----:B------:R-:W-:-:S13]  /*f840*/  PLOP3.LUT P2, PT, PT, PT, UP0, 0x80, 0x0 ;  /* 0x000000000000781c */ /* 0x000fda0003f4f008 */
[----:B------:R-:W-:Y:S05]  /*f850*/  @!P2 BRA `(.L_x_4160) ;  /* 0x000000000004a947 */ /* 0x000fea0003800000 */
[----:B------:R-:W-:Y:S01]  /*f860*/  BPT.TRAP 0x1 ;  /* 0x000000040000795c */ /* 0x000fe20000300000 */
.L_x_4160:
[----:B------:R-:W2:Y:S01]  /*f870*/  LDL R11, [R1+0x14] ;  /* 0x00001400010b7983 */ /* 0x000ea20000100800 */
[----:B------:R-:W-:Y:S01]  /*f880*/  LEA R93, R19, R18, 0x3 ;  /* 0x00000012135d7211 */ /* 0x000fe200078e18ff */
[----:B------:R-:W-:Y:S01]  /*f890*/  BSSY B1, `(.L_x_4161) ;  /* 0x0000005000017945 */ /* 0x000fe20003800000 */
[----:B------:R-:W-:Y:S02]  /*f8a0*/  SHF.R.S32.HI R90, RZ, 0x1f, R35 ;  /* 0x0000001fff5a7819 */ /* 0x000fe40000011423 */
[----:B--2---:R-:W-:-:S04]  /*f8b0*/  SHF.L.U32 R94, R11, 0x1f, RZ ;  /* 0x0000001f0b5e7819 */ /* 0x004fc800000006ff */
[----:B------:R-:W0:Y:S02]  /*f8c0*/  SYNCS.PHASECHK.TRANS64.TRYWAIT P3, [R93+URZ+0x33490], R94 ;  /* 0x0334905e5d0075a7 */ /* 0x000e24000806017f */
[----:B0-----:R-:W-:Y:S05]  /*f8d0*/  @!P3 BRA `(.L_x_4162) ;  /* 0x000001dc0098b947 */ /* 0x001fea0003800000 */
.L_x_4423:
[----:B------:R-:W-:Y:S05]  /*f8e0*/  BSYNC B1 ;  /* 0x0000000000017941 */ /* 0x000fea0003800000 */
.L_x_4161:
[----:B------:R-:W1:Y:S01]  /*f8f0*/  S2R R36, SR_TID.X ;  /* 0x0000000000247919 */ /* 0x000e620000002100 */
        /* <DEDUP_REMOVED lines=20> */
[C---:B-1----:R-:W-:Y:S02]  /*fa40*/  VIADD R37, R36.reuse, 0xffffff80 ;  /* 0xffffff8024257836 */ /* 0x042fe40000000000 */
[----:B------:R-:W-:Y:S01]  /*fa50*/  VIADD R36, R36, 0xffffff80 ;  /* 0xffffff8024247836 */ /* 0x000fe20000000000 */
[----:B------:R-:W-:-:S04]  /*fa60*/  IADD3.X R50, R13, UR7, R11, P3, !PT ;  /* 0x000000070d327c10 */ /* 0x000fc80009ffe40b */
[----:B------:R-:W-:-:S04]  /*fa70*/  LEA.HI R36, R36, R37, RZ, 0x1 ;  /* 0x0000002524247211 */ /* 0x000fc800078f08ff */
[----:B------:R-:W-:-:S04]  /*fa80*/  SHF.R.S32.HI R36, RZ, 0x1, R36 ;  /* 0x00000001ff247819 */ /* 0x000fc80000011424 */
[----:B------:R-:W-:-:S04]  /*fa90*/  IADD3 R51, -R36, R92, RZ ;  /* 0x0000005c24337210 */ /* 0x000fc80007ffe1ff */
[----:B------:R-:W-:Y:S01]  /*faa0*/  ISETP.GE.AND P3, PT, R51, 0x1, PT ;  /* 0x000000013300780c */ /* 0x000fe20003f66270 */
[----:B------:R-:W-:-:S12]  /*fab0*/  BRA.DIV UR4, `(.L_x_4163) ;  /* 0x000001de04347947 */ /* 0x000fd8000b800000 */
[----:B------:R1:W2:Y:S04]  /*fac0*/  SHFL.IDX PT, R41, R50, RZ, 0x1e1f ;  /* 0x001e1fff32297589 */ /* 0x0002a800000e0000 */
[----:B------:R1:W3:Y:S02]  /*fad0*/  SHFL.IDX PT, R43, R42, RZ, 0x1e1f ;  /* 0x001e1fff2a2b7589 */ /* 0x0002e400000e0000 */
.L_x_4427:
[----:B------:R-:W-:Y:S04]  /*fae0*/  BSSY B1, `(.L_x_4164) ;  /* 0x0000027000017945 */ /* 0x000fe80003800000 */
[----:B------:R-:W-:Y:S05]  /*faf0*/  @!P3 BRA `(.L_x_4165) ;  /* 0x000000000094b947 */ /* 0x000fea0003800000 */
[----:B------:R-:W4:Y:S01]  /*fb00*/  LDL R13, [R1+0xc] ;  /* 0x00000c00010d7983 */ /* 0x000f220000100800 */
[----:B------:R-:W-:-:S03]  /*fb10*/  ULDC UR4, c[0x0][0x2f4] ;  /* 0x0000bd0000047ab9 */ /* 0x000fc60000000800 */
[----:B------:R-:W5:Y:S04]  /*fb20*/  LDL R12, [R1+0x8] ;  /* 0x00000800010c7983 */ /* 0x000f680000100800 */
[----:B------:R-:W5:Y:S01]  /*fb30*/  LDL R48, [R1] ;  /* 0x0000000001307983 */ /* 0x000f620000100800 */
[----:B------:R-:W-:-:S03]  /*fb40*/  ISETP.GE.AND P5, PT, R16, UR4, PT ;  /* 0x0000000410007c0c */ /* 0x000fc6000bfa6270 */
[----:B------:R-:W5:Y:S10]  /*fb50*/  LDL R11, [R1+0x4] ;  /* 0x00000400010b7983 */ /* 0x000f740000100800 */
[----:B---3--:R-:W-:-:S05]  /*fb60*/  @!P5 IADD3 R44, P3, R16, R43, RZ ;  /* 0x0000002b102cd210 */ /* 0x008fca0007f7e0ff */
[----:B--2---:R-:W-:Y:S01]  /*fb70*/  @!P5 IMAD.X R45, R41, 0x1, R17, P3 ;  /* 0x00000001292dd824 */ /* 0x004fe200018e0611 */
[----:B------:R-:W-:-:S13]  /*fb80*/  ISETP.GE.AND P3, PT, R23, UR4, PT ;  /* 0x0000000417007c0c */ /* 0x000fda000bf66270 */
[----:B------:R-:W-:-:S05]  /*fb90*/  @!P3 IADD3 R38, P4, R23, R43, RZ ;  /* 0x0000002b1726b210 */ /* 0x000fca0007f9e0ff */
[----:B----4-:R-:W-:Y:S01]  /*fba0*/  @!P3 IMAD.X R39, R41, 0x1, R13, P4 ;  /* 0x000000012927b824 */ /* 0x010fe200020e060d */
[----:B------:R-:W-:-:S13]  /*fbb0*/  ISETP.GE.AND P4, PT, R22, UR4, PT ;  /* 0x0000000416007c0c */ /* 0x000fda000bf86270 */
[----:B------:R-:W-:-:S05]  /*fbc0*/  @!P4 IADD3 R36, P6, R22, R43, RZ ;  /* 0x0000002b1624c210 */ /* 0x000fca0007fde0ff */
[----:B-----5:R-:W-:Y:S02]  /*fbd0*/  @!P4 IMAD.X R37, R41, 0x1, R12, P6 ;  /* 0x000000012925c824 */ /* 0x020fe400030e060c */
[----:B------:R-:W2:Y:S04]  /*fbe0*/  @!P5 LDS.128 R12, [R88+0x24200] ;  /* 0x02420000580cd984 */ /* 0x000ea80000000c00 */
[----:B--2---:R-:W-:Y:S01]  /*fbf0*/  @!P5 ST.E.128 desc[UR50][R44.64], R12 ;  /* 0x0000000c2c00d985 */ /* 0x004fe2000c101d32 */
[----:B------:R-:W-:-:S13]  /*fc00*/  ISETP.GE.AND P5, PT, R225, UR4, PT ;  /* 0x00000004e1007c0c */ /* 0x000fda000bfa6270 */
[----:B------:R-:W2:Y:S01]  /*fc10*/  @!P5 LDS.128 R12, [R89+0x24200] ;  /* 0x02420000590cd984 */ /* 0x000ea20000000c00 */
[----:B------:R-:W-:-:S05]  /*fc20*/  @!P5 IMAD.SHL.U32 R40, R227, 0x10, RZ ;  /* 0x00000010e328d824 */ /* 0x000fca00078e00ff */
[----:B------:R-:W-:-:S04]  /*fc30*/  @!P5 IADD3 R46, P6, R40, R43, RZ ;  /* 0x0000002b282ed210 */ /* 0x000fc80007fde0ff */
[----:B------:R-:W-:-:S05]  /*fc40*/  @!P5 LEA.HI.X.SX32 R47, R40, R41, 0x1, P6 ;  /* 0x00000029282fd211 */ /* 0x000fca00030f0eff */
[----:B--2---:R-:W-:Y:S01]  /*fc50*/  @!P5 ST.E.128 desc[UR50][R46.64], R12 ;  /* 0x0000000c2e00d985 */ /* 0x004fe2000c101d32 */
[----:B------:R-:W-:-:S13]  /*fc60*/  ISETP.GE.AND P5, PT, R226, UR4, PT ;  /* 0x00000004e2007c0c */ /* 0x000fda000bfa6270 */
[----:B------:R-:W2:Y:S01]  /*fc70*/  @!P5 LDS.128 R12, [R88+0x26a00] ;  /* 0x026a0000580cd984 */ /* 0x000ea20000000c00 */
[----:B------:R-:W-:-:S04]  /*fc80*/  @!P5 SHF.L.U32 R40, R48, 0x4, RZ ;  /* 0x000000043028d819 */ /* 0x000fc800000006ff */
[----:B------:R-:W-:-:S04]  /*fc90*/  @!P5 IADD3 R48, P6, R40, R43, RZ ;  /* 0x0000002b2830d210 */ /* 0x000fc80007fde0ff */
[----:B------:R-:W-:-:S05]  /*fca0*/  @!P5 LEA.HI.X.SX32 R49, R40, R41, 0x1, P6 ;  /* 0x000000292831d211 */ /* 0x000fca00030f0eff */
[----:B--2---:R-:W-:Y:S01]  /*fcb0*/  @!P5 ST.E.128 desc[UR50][R48.64], R12 ;  /* 0x0000000c3000d985 */ /* 0x004fe2000c101d32 */
[----:B------:R-:W-:-:S03]  /*fcc0*/  ISETP.GE.AND P5, PT, R224, UR4, PT ;  /* 0x00000004e0007c0c */ /* 0x000fc6000bfa6270 */
[----:B------:R-:W2:Y:S10]  /*fcd0*/  @!P3 LDS.128 R12, [R89+0x26a00] ;  /* 0x026a0000590cb984 */ /* 0x000eb40000000c00 */
[----:B------:R-:W-:-:S05]  /*fce0*/  @!P5 IADD3 R40, P6, R224, R43, RZ ;  /* 0x0000002be028d210 */ /* 0x000fca0007fde0ff */
[----:B------:R-:W-:Y:S01]  /*fcf0*/  @!P5 IMAD.X R41, R41, 0x1, R11, P6 ;  /* 0x000000012929d824 */ /* 0x000fe200030e060b */
[----:B--2---:R-:W-:Y:S04]  /*fd00*/  @!P3 ST.E.128 desc[UR50][R38.64], R12 ;  /* 0x0000000c2600b985 */ /* 0x004fe8000c101d32 */
[----:B------:R-:W2:Y:S04]  /*fd10*/  @!P4 LDS.128 R12, [R88+0x29200] ;  /* 0x02920000580cc984 */ /* 0x000ea80000000c00 */
[----:B--2---:R-:W-:Y:S04]  /*fd20*/  @!P4 ST.E.128 desc[UR50][R36.64], R12 ;  /* 0x0000000c2400c985 */ /* 0x004fe8000c101d32 */
[----:B------:R-:W2:Y:S04]  /*fd30*/  @!P5 LDS.128 R12, [R89+0x29200] ;  /* 0x02920000590cd984 */ /* 0x000ea80000000c00 */
[----:B--2---:R4:W-:Y:S02]  /*fd40*/  @!P5 ST.E.128 desc[UR50][R40.64], R12 ;  /* 0x0000000c2800d985 */ /* 0x0049e4000c101d32 */
.L_x_4165:
[----:B------:R-:W-:Y:S05]  /*fd50*/  BSYNC B1 ;  /* 0x0000000000017941 */ /* 0x000fea0003800000 */
.L_x_4164:
[----:B------:R-:W-:-:S03]  /*fd60*/  UMOV UR4, 0xffffffff ;  /* 0xffffffff00047882 */ /* 0x000fc60000000000 */
[----:B------:R-:W-:Y:S05]  /*fd70*/  BRA.DIV UR4, `(.L_x_4166) ;  /* 0x000001da04d07947 */ /* 0x000fea000b800000 */
[----:B--2-4-:R2:W4:Y:S04]  /*fd80*/  SHFL.IDX PT, R41, R50, 0x1, 0x1e1f ;  /* 0x003e1f0032297f89 */ /* 0x01452800000e0000 */
[----:B---3--:R2:W3:Y:S02]  /*fd90*/  SHFL.IDX PT, R43, R42, 0x1, 0x1e1f ;  /* 0x003e1f002a2b7f89 */ /* 0x0084e400000e0000 */
.L_x_4431:
[----:B------:R-:W-:-:S13]  /*fda0*/  ISETP.GE.AND P3, PT, R51, 0x81, PT ;  /* 0x000000813300780c */ /* 0x000fda0003f66270 */
[----:B------:R-:W-:Y:S05]  /*fdb0*/  @!P3 BRA `(.L_x_4106) ;  /* 0x000000000094b947 */ /* 0x000fea0003800000 */
[----:B------:R-:W5:Y:S01]  /*fdc0*/  LDL R13, [R1+0xc] ;  /* 0x00000c00010d7983 */ /* 0x000f620000100800 */
[----:B------:R-:W-:-:S03]  /*fdd0*/  ULDC UR4, c[0x0][0x2f4] ;  /* 0x0000bd0000047ab9 */ /* 0x000fc60000000800 */
[----:B------:R-:W5:Y:S04]  /*fde0*/  LDL R12, [R1+0x8] ;  /* 0x00000800010c7983 */ /* 0x000f680000100800 */
[----:B-12---:R-:W2:Y:S01]  /*fdf0*/  LDL R42, [R1] ;  /* 0x00000000012a7983 */ /* 0x006ea20000100800 */
[----:B------:R-:W-:-:S03]  /*fe00*/  ISETP.GE.AND P5, PT, R16, UR4, PT ;  /* 0x0000000410007c0c */ /* 0x000fc6000bfa6270 */
[----:B------:R-:W2:Y:S10]  /*fe10*/  LDL R11, [R1+0x4] ;  /* 0x00000400010b7983 */ /* 0x000eb40000100800 */
[----:B---3--:R-:W-:-:S05]  /*fe20*/  @!P5 IADD3 R44, P3, R16, R43, RZ ;  /* 0x0000002b102cd210 */ /* 0x008fca0007f7e0ff */
[----:B----4-:R-:W-:Y:S01]  /*fe30*/  @!P5 IMAD.X R45, R41, 0x1, R17, P3 ;  /* 0x00000001292dd824 */ /* 0x010fe200018e0611 */
[----:B------:R-:W-:-:S13]  /*fe40*/  ISETP.GE.AND P3, PT, R23, UR4, PT ;  /* 0x0000000417007c0c */ /* 0x000fda000bf66270 */
[----:B------:R-:W-:-:S05]  /*fe50*/  @!P3 IADD3 R38, P4, R23, R43, RZ ;  /* 0x0000002b1726b210 */ /* 0x000fca0007f9e0ff */
[----:B-----5:R-:W-:Y:S01]  /*fe60*/  @!P3 IMAD.X R39, R41, 0x1, R13, P4 ;  /* 0x000000012927b824 */ /* 0x020fe200020e060d */
[----:B------:R-:W-:-:S13]  /*fe70*/  ISETP.GE.AND P4, PT, R22, UR4, PT ;  /* 0x0000000416007c0c */ /* 0x000fda000bf86270 */
[----:B------:R-:W-:-:S05]  /*fe80*/  @!P4 IADD3 R36, P6, R22, R43, RZ ;  /* 0x0000002b1624c210 */ /* 0x000fca0007fde0ff */
[----:B------:R-:W-:Y:S02]  /*fe90*/  @!P4 IMAD.X R37, R41, 0x1, R12, P6 ;  /* 0x000000012925c824 */ /* 0x000fe400030e060c */
[----:B------:R-:W1:Y:S04]  /*fea0*/  @!P5 LDS.128 R12, [R88+0x26200] ;  /* 0x02620000580cd984 */ /* 0x000e680000000c00 */
[----:B-1----:R-:W-:Y:S01]  /*feb0*/  @!P5 ST.E.128 desc[UR50][R44.64], R12 ;  /* 0x0000000c2c00d985 */ /* 0x002fe2000c101d32 */
[----:B------:R-:W-:-:S13]  /*fec0*/  ISETP.GE.AND P5, PT, R225, UR4, PT ;  /* 0x00000004e1007c0c */ /* 0x000fda000bfa6270 */
[----:B------:R-:W1:Y:S01]  /*fed0*/  @!P5 LDS.128 R12, [R89+0x26200] ;  /* 0x02620000590cd984 */ /* 0x000e620000000c00 */
[----:B------:R-:W-:-:S04]  /*fee0*/  @!P5 SHF.L.U32 R40, R227, 0x4, RZ ;  /* 0x00000004e328d819 */ /* 0x000fc800000006ff */
[----:B------:R-:W-:-:S04]  /*fef0*/  @!P5 IADD3 R46, P6, R40, R43, RZ ;  /* 0x0000002b282ed210 */ /* 0x000fc80007fde0ff */
[----:B------:R-:W-:-:S05]  /*ff00*/  @!P5 LEA.HI.X.SX32 R47, R40, R41, 0x1, P6 ;  /* 0x00000029282fd211 */ /* 0x000fca00030f0eff */
[----:B-1----:R-:W-:Y:S01]  /*ff10*/  @!P5 ST.E.128 desc[UR50][R46.64], R12 ;  /* 0x0000000c2e00d985 */ /* 0x002fe2000c101d32 */
[----:B------:R-:W-:-:S13]  /*ff20*/  ISETP.GE.AND P5, PT, R226, UR4, PT ;  /* 0x00000004e2007c0c */ /* 0x000fda000bfa6270 */
[----:B------:R-:W1:Y:S01]  /*ff30*/  @!P5 LDS.128 R12, [R88+0x28a00] ;  /* 0x028a0000580cd984 */ /* 0x000e620000000c00 */
[----:B--2---:R-:W-:-:S05]  /*ff40*/  @!P5 IMAD.SHL.U32 R40, R42, 0x10, RZ ;  /* 0x000000102a28d824 */ /* 0x004fca00078e00ff */
[----:B------:R-:W-:-:S04]  /*ff50*/  @!P5 IADD3 R48, P6, R40, R43, RZ ;  /* 0x0000002b2830d210 */ /* 0x000fc80007fde0ff */
[----:B------:R-:W-:-:S05]  /*ff60*/  @!P5 LEA.HI.X.SX32 R49, R40, R41, 0x1, P6 ;  /* 0x000000292831d211 */ /* 0x000fca00030f0eff */
[----:B-1----:R-:W-:Y:S01]  /*ff70*/  @!P5 ST.E.128 desc[UR50][R48.64], R12 ;  /* 0x0000000c3000d985 */ /* 0x002fe2000c101d32 */
[----:B------:R-:W-:-:S03]  /*ff80*/  ISETP.GE.AND P5, PT, R224, UR4, PT ;  /* 0x00000004e0007c0c */ /* 0x000fc6000bfa6270 */
[----:B------:R-:W1:Y:S10]  /*ff90*/  @!P3 LDS.128 R12, [R89+0x28a00] ;  /* 0x028a0000590cb984 */ /* 0x000e740000000c00 */
[----:B------:R-:W-:-:S05]  /*ffa0*/  @!P5 IADD3 R40, P6, R224, R43, RZ ;  /* 0x0000002be028d210 */ /* 0x000fca0007fde0ff */
[----:B------:R-:W-:Y:S01]  /*ffb0*/  @!P5 IMAD.X R41, R41, 0x1, R11, P6 ;  /* 0x000000012929d824 */ /* 0x000fe200030e060b */
[----:B-1----:R-:W-:Y:S04]  /*ffc0*/  @!P3 ST.E.128 desc[UR50][R38.64], R12 ;  /* 0x0000000c2600b985 */ /* 0x002fe8000c101d32 */
[----:B------:R-:W1:Y:S04]  /*ffd0*/  @!P4 LDS.128 R12, [R88+0x2b200] ;  /* 0x02b20000580cc984 */ /* 0x000e680000000c00 */
[----:B-1----:R-:W-:Y:S04]  /*ffe0*/  @!P4 ST.E.128 desc[UR50][R36.64], R12 ;  /* 0x0000000c2400c985 */ /* 0x002fe8000c101d32 */
[----:B------:R-:W1:Y:S04]  /*fff0*/  @!P5 LDS.128 R12, [R89+0x2b200] ;  /* 0x02b20000590cd984 */ /* 0x000e680000000c00 */
[----:B-1----:R1:W-:Y:S02]  /*10000*/  @!P5 ST.E.128 desc[UR50][R40.64], R12 ;  /* 0x0000000c2800d985 */ /* 0x0023e4000c101d32 */
.L_x_4106:
[----:B------:R-:W-:Y:S05]  /*10010*/  BSYNC B0 ;  /* 0x0000000000007941 */ /* 0x000fea0003800000 */
.L_x_4070:
[----:B------:R-:W5:Y:S01]  /*10020*/  S2R R11, SR_TID.X ;  /* 0x00000000000b7919 */ /* 0x000f620000002100 */
[----:B------:R-:W-:Y:S01]  /*10030*/  @!PT LDS RZ, [RZ] ;  /* 0x00000000fffff984 */ /* 0x000fe20000000800 */
[----:B------:R-:W-:Y:S01]  /*10040*/  @!PT LDS RZ, [RZ] ;  /* 0x00000000fffff984 */ /* 0x000fe20000000800 */
[----:B------:R-:W-:Y:S01]  /*10050*/  @!PT LDS RZ, [RZ] ;  /* 0x00000000fffff984 */ /* 0x000fe20000000800 */
[----:B------:R-:W-:Y:S01]  /*10060*/  @!PT LDS RZ, [RZ] ;  /* 0x00000000fffff984 */ /* 0x000fe20000000800 */
[----:B------:R3:W-:Y:S06]  /*10070*/  MEMBAR.ALL.CTA ;  /* 0x0000000000007992 */ /* 0x0007ec0000008000 */
[----:B---3--:R-:W3:Y:S01]  /*10080*/  FENCE.VIEW.ASYNC.S ;  /* 0x00000000000073c6 */ /* 0x008ee20000000000 */
[----:B------:R-:W-:Y:S05]  /*10090*/  WARPSYNC.ALL ;  /* 0x0000000000007948 */ /* 0x000fea0003800000 */
[----:B------:R-:W-:Y:S01]  /*100a0*/  BSSY B0, `(.L_x_4167) ;  /* 0x0000008000007945 */ /* 0x000fe20003800000 */
[----:B---3--:R3:W-:Y:S01]  /*100b0*/  BAR.SYNC.DEFER_BLOCKING R142, 0x80 ;  /* 0x0002008e0000751d */ /* 0x0087e20000010000 */
[----:B-----5:R-:W-:-:S13]  /*100c0*/  LOP3.LUT P3, RZ, R11, 0x7f, RZ, 0xc0, !PT ;  /* 0x0000007f0bff7812 */ /* 0x020fda000786c0ff */
[----:B------:R-:W-:-:S05]  /*100d0*/  @!P3 VIADD R11, R93, 0x334a0 ;  /* 0x000334a05d0bb836 */ /* 0x000fca0000000000 */
[----:B------:R-:W-:-:S04]  /*100e0*/  @!P3 PRMT R11, RZ, 0x654, R11 ;  /* 0x00000654ff0bb816 */ /* 0x000fc8000000000b */
[----:B------:R3:W-:Y:S01]  /*100f0*/  @!P3 SYNCS.ARRIVE.TRANS64.RED.A1T0 RZ, [R11+URZ], RZ ;  /* 0x000000ff0bffb9a7 */ /* 0x0007e2000810043f */
[----:B------:R-:W-:Y:S05]  /*10100*/  @!P2 BRA `(.L_x_4168) ;  /* 0x000000000004a947 */ /* 0x000fea0003800000 */
[----:B------:R-:W-:Y:S01]  /*10110*/  BPT.TRAP 0x1 ;  /* 0x000000040000795c */ /* 0x000fe20000300000 */
.L_x_4168:
[----:B------:R-:W-:Y:S05]  /*10120*/  BSYNC B0 ;  /* 0x0000000000007941 */ /* 0x000fea0003800000 */
.L_x_4167:
[----:B------:R-:W5:Y:S01]  /*10130*/  SYNCS.PHASECHK.TRANS64.TRYWAIT P2, [R93+URZ+0x334b0], R94 ;  /* 0x0334b05e5d0075a7 */ /* 0x000f62000804017f */
[----:B------:R-:W-:Y:S01]  /*10140*/  ULDC UR39, c[0x0][0x2f4] ;  /* 0x0000bd0000277ab9 */ /* 0x000fe20000000800 */
[----:B------:R-:W-:Y:S04]  /*10150*/  BSSY B0, `(.L_x_4169) ;  /* 0x0000002000007945 */ /* 0x000fe80003800000 */
[----:B-----5:R-:W-:Y:S05]  /*10160*/  @!P2 BRA `(.L_x_4170) ;  /* 0x000001d80020a947 */ /* 0x020fea0003800000 */
.L_x_4432:
[----:B------:R-:W-:Y:S05]  /*10170*/  BSYNC B0 ;  /* 0x0000000000007941 */ /* 0x000fea0003800000 */
.L_x_4169:
[----:B------:R0:W5:Y:S01]  /*10180*/  LDL R51, [R1+0xc] ;  /* 0x00000c0001337983 */ /* 0x0001620000100800 */
[----:B------:R-:W-:Y:S01]  /*10190*/  ULDC.64 UR4, c[0x0][0x328] ;  /* 0x0000ca0000047ab9 */ /* 0x000fe20000000a00 */
[----:B------:R-:W-:Y:S02]  /*101a0*/  ULDC.64 UR6, c[0x0][0x318] ;  /* 0x0000c60000067ab9 */ /* 0x000fe40000000a00 */
[----:B-12---:R1:W5:Y:S04]  /*101b0*/  LDL R50, [R1+0x8] ;  /* 0x0000080001327983 */ /* 0x0063680000100800 */
[----:B0-----:R1:W5:Y:S01]  /*101c0*/  LDL R49, [R1] ;  /* 0x0000000001317983 */ /* 0x0013620000100800 */
[----:B------:R-:W-:Y:S02]  /*101d0*/  IMAD R90, R90, UR4, RZ ;  /* 0x000000045a5a7c24 */ /* 0x000fe4000f8e02ff */
[C---:B------:R-:W-:Y:S01]  /*101e0*/  IMAD.WIDE.U32 R12, R35.reuse, UR4, RZ ;  /* 0x00000004230c7c25 */ /* 0x040fe2000f8e00ff */
[----:B------:R1:W5:Y:S03]  /*101f0*/  LDL R48, [R1+0x4] ;  /* 0x0000040001307983 */ /* 0x0003660000100800 */
[----:B------:R-:W-:Y:S01]  /*10200*/  IMAD R35, R35, UR5, R90 ;  /* 0x0000000523237c24 */ /* 0x000fe2000f8e025a */
[----:B------:R-:W0:Y:S01]  /*10210*/  S2R R14, SR_TID.X ;  /* 0x00000000000e7919 */ /* 0x000e220000002100 */
[----:B------:R-:W-:-:S02]  /*10220*/  ULDC.64 UR4, c[0x0][0x338] ;  /* 0x0000ce0000047ab9 */ /* 0x000fc40000000a00 */
[----:B------:R-:W-:Y:S02]  /*10230*/  IMAD R91, R91, UR4, RZ ;  /* 0x000000045b5b7c24 */ /* 0x000fe4000f8e02ff */
[----:B------:R-:W-:Y:S02]  /*10240*/  IMAD.IADD R13, R13, 0x1, R35 ;  /* 0x000000010d0d7824 */ /* 0x000fe400078e0223 */
[C---:B------:R-:W-:Y:S02]  /*10250*/  IMAD R91, R34.reuse, UR5, R91 ;  /* 0x00000005225b7c24 */ /* 0x040fe4000f8e025b */
[----:B------:R-:W-:Y:S01]  /*10260*/  IMAD.WIDE.U32 R34, R34, UR4, R12 ;  /* 0x0000000422227c25 */ /* 0x000fe2000f8e000c */
[----:B------:R-:W-:-:S03]  /*10270*/  ULDC.64 UR4, c[0x0][0x330] ;  /* 0x0000cc0000047ab9 */ /* 0x000fc60000000a00 */
[----:B---3--:R-:W-:Y:S01]  /*10280*/  IMAD R11, R7, UR4, RZ ;  /* 0x00000004070b7c24 */ /* 0x008fe2000f8e02ff */
[----:B------:R-:W-:-:S03]  /*10290*/  IADD3 R35, R35, R91, RZ ;  /* 0x0000005b23237210 */ /* 0x000fc60007ffe0ff */
[C---:B------:R-:W-:Y:S02]  /*102a0*/  IMAD R11, R222.reuse, UR5, R11 ;  /* 0x00000005de0b7c24 */ /* 0x040fe4000f8e020b */
[----:B------:R-:W-:-:S03]  /*102b0*/  IMAD.WIDE.U32 R12, R222, UR4, R34 ;  /* 0x00000004de0c7c25 */ /* 0x000fc6000f8e0022 */
[----:B------:R-:W-:-:S04]  /*102c0*/  IADD3 R44, P2, R12, UR6, RZ ;  /* 0x000000060c2c7c10 */ /* 0x000fc8000ff5e0ff */
[----:B------:R-:W-:Y:S01]  /*102d0*/  IADD3.X R11, R13, UR7, R11, P2, !PT ;  /* 0x000000070d0b7c10 */ /* 0x000fe200097fe40b */
[C---:B0-----:R-:W-:Y:S02]  /*102e0*/  VIADD R15, R14.reuse, 0xffffff80 ;  /* 0xffffff800e0f7836 */ /* 0x041fe40000000000 */
[----:B------:R-:W-:-:S05]  /*102f0*/  VIADD R14, R14, 0xffffff80 ;  /* 0xffffff800e0e7836 */ /* 0x000fca0000000000 */
[----:B------:R-:W-:-:S04]  /*10300*/  LEA.HI R14, R14, R15, RZ, 0x1 ;  /* 0x0000000f0e0e7211 */ /* 0x000fc800078f08ff */
[----:B------:R-:W-:-:S05]  /*10310*/  SHF.R.S32.HI R14, RZ, 0x1, R14 ;  /* 0x00000001ff0e7819 */ /* 0x000fca000001140e */
[----:B------:R-:W-:-:S05]  /*10320*/  IMAD.IADD R92, R92, 0x1, -R14 ;  /* 0x000000015c5c7824 */ /* 0x000fca00078e0a0e */
[----:B------:R-:W-:Y:S01]  /*10330*/  ISETP.GE.AND P2, PT, R92, 0x1, PT ;  /* 0x000000015c00780c */ /* 0x000fe20003f46270 */
[----:B------:R1:W0:Y:S01]  /*10340*/  SHFL.IDX PT, R47, R44, RZ, 0x1e1f ;  /* 0x001e1fff2c2f7589 */ /* 0x00022200000e0000 */
[----:B------:R-:W-:Y:S03]  /*10350*/  BSSY B0, `(.L_x_4171) ;  /* 0x0000023000007945 */ /* 0x000fe60003800000 */
[----:B------:R1:W2:Y:S08]  /*10360*/  SHFL.IDX PT, R45, R11, RZ, 0x1e1f ;  /* 0x001e1fff0b2d7589 */ /* 0x0002b000000e0000 */
[----:B-1----:R-:W-:Y:S05]  /*10370*/  @!P2 BRA `(.L_x_4172) ;  /* 0x000000000080a947 */ /* 0x002fea0003800000 */
[----:B------:R-:W-:-:S13]  /*10380*/  ISETP.GE.AND P5, PT, R16, UR39, PT ;  /* 0x0000002710007c0c */ /* 0x000fda000bfa6270 */
[----:B------:R-:W1:Y:S01]  /*10390*/  @!P5 LDS.128 R12, [R88+0xf200] ;  /* 0x00f20000580cd984 */ /* 0x000e620000000c00 */
[----:B0-----:R-:W-:-:S05]  /*103a0*/  @!P5 IADD3 R38, P2, R16, R47, RZ ;  /* 0x0000002f1026d210 */ /* 0x001fca0007f5e0ff */
[----:B--2---:R-:W-:Y:S01]  /*103b0*/  @!P5 IMAD.X R39, R45, 0x1, R17, P2 ;  /* 0x000000012d27d824 */ /* 0x004fe200010e0611 */
[----:B------:R-:W-:-:S13]  /*103c0*/  ISETP.GE.AND P2, PT, R23, UR39, PT ;  /* 0x0000002717007c0c */ /* 0x000fda000bf46270 */
[----:B------:R-:W-:-:S04]  /*103d0*/  @!P2 IADD3 R36, P4, R23, R47, RZ ;  /* 0x0000002f1724a210 */ /* 0x000fc80007f9e0ff */
[----:B-----5:R-:W-:Y:S02]  /*103e0*/  @!P2 IADD3.X R37, R45, R51, RZ, P4, !PT ;  /* 0x000000332d25a210 */ /* 0x020fe400027fe4ff */
[----:B------:R-:W-:-:S13]  /*103f0*/  ISETP.GE.AND P4, PT, R22, UR39, PT ;  /* 0x0000002716007c0c */ /* 0x000fda000bf86270 */
[----:B------:R-:W-:Y:S01]  /*10400*/  @!P4 IADD3 R34, P6, R22, R47, RZ ;  /* 0x0000002f1622c210 */ /* 0x000fe20007fde0ff */
[----:B-1----:R-:W-:Y:S01]  /*10410*/  @!P5 ST.E.128 desc[UR50][R38.64], R12 ;  /* 0x0000000c2600d985 */ /* 0x002fe2000c101d32 */
[----:B------:R-:W-:-:S03]  /*10420*/  ISETP.GE.AND P5, PT, R225, UR39, PT ;  /* 0x00000027e1007c0c */ /* 0x000fc6000bfa6270 */
[----:B------:R-:W-:-:S10]  /*10430*/  @!P4 IMAD.X R35, R45, 0x1, R50, P6 ;  /* 0x000000012d23c824 */ /* 0x000fd400030e0632 */
[----:B------:R-:W0:Y:S01]  /*10440*/  @!P5 LDS.128 R12, [R89+0xf200] ;  /* 0x00f20000590cd984 */ /* 0x000e220000000c00 */
[----:B------:R-:W-:-:S05]  /*10450*/  @!P5 IMAD.SHL.U32 R42, R227, 0x10, RZ ;  /* 0x00000010e32ad824 */ /* 0x000fca00078e00ff */
[----:B------:R-:W-:-:S04]  /*10460*/  @!P5 IADD3 R40, P6, R42, R47, RZ ;  /* 0x0000002f2a28d210 */ /* 0x000fc80007fde0ff */
[----:B----4-:R-:W-:-:S05]  /*10470*/  @!P5 LEA.HI.X.SX32 R41, R42, R45, 0x1, P6 ;  /* 0x0000002d2a29d211 */ /* 0x010fca00030f0eff */
[----:B0-----:R-:W-:Y:S01]  /*10480*/  @!P5 ST.E.128 desc[UR50][R40.64], R12 ;  /* 0x0000000c2800d985 */ /* 0x001fe2000c101d32 */
[----:B------:R-:W-:-:S13]  /*10490*/  ISETP.GE.AND P5, PT, R226, UR39, PT ;  /* 0x00000027e2007c0c */ /* 0x000fda000bfa6270 */
[----:B------:R-:W0:Y:S01]  /*104a0*/  @!P5 LDS.128 R12, [R88+0x11a00] ;  /* 0x011a0000580cd984 */ /* 0x000e220000000c00 */
[----:B------:R-:W-:-:S05]  /*104b0*/  @!P5 IMAD.SHL.U32 R46, R49, 0x10, RZ ;  /* 0x00000010312ed824 */ /* 0x000fca00078e00ff */
[----:B------:R-:W-:-:S04]  /*104c0*/  @!P5 IADD3 R42, P6, R46, R47, RZ ;  /* 0x0000002f2e2ad210 */ /* 0x000fc80007fde0ff */
[----:B------:R-:W-:-:S05]  /*104d0*/  @!P5 LEA.HI.X.SX32 R43, R46, R45, 0x1, P6 ;  /* 0x0000002d2e2bd211 */ /* 0x000fca00030f0eff */
[----:B0-----:R-:W-:Y:S01]  /*104e0*/  @!P5 ST.E.128 desc[UR50][R42.64], R12 ;  /* 0x0000000c2a00d985 */ /* 0x001fe2000c101d32 */
[----:B------:R-:W-:-:S03]  /*104f0*/  ISETP.GE.AND P5, PT, R224, UR39, PT ;  /* 0x00000027e0007c0c */ /* 0x000fc6000bfa6270 */
[----:B------:R-:W0:Y:S10]  /*10500*/  @!P2 LDS.128 R12, [R89+0x11a00] ;  /* 0x011a0000590ca984 */ /* 0x000e340000000c00 */
[----:B------:R-:W-:-:S05]  /*10510*/  @!P5 IADD3 R38, P6, R224, R47, RZ ;  /* 0x0000002fe026d210 */ /* 0x000fca0007fde0ff */
[----:B------:R-:W-:Y:S01]  /*10520*/  @!P5 IMAD.X R39, R45, 0x1, R48, P6 ;  /* 0x000000012d27d824 */ /* 0x000fe200030e0630 */
[----:B0-----:R-:W-:Y:S04]  /*10530*/  @!P2 ST.E.128 desc[UR50][R36.64], R12 ;  /* 0x0000000c2400a985 */ /* 0x001fe8000c101d32 */
[----:B------:R-:W0:Y:S04]  /*10540*/  @!P4 LDS.128 R12, [R88+0x14200] ;  /* 0x01420000580cc984 */ /* 0x000e280000000c00 */
[----:B0-----:R-:W-:Y:S04]  /*10550*/  @!P4 ST.E.128 desc[UR50][R34.64], R12 ;  /* 0x0000000c2200c985 */ /* 0x001fe8000c101d32 */
[----:B------:R-:W0:Y:S04]  /*10560*/  @!P5 LDS.128 R12, [R89+0x14200] ;  /* 0x01420000590cd984 */ /* 0x000e280000000c00 */
[----:B0-----:R1:W-:Y:S02]  /*10570*/  @!P5 ST.E.128 desc[UR50][R38.64], R12 ;  /* 0x0000000c2600d985 */ /* 0x0013e4000c101d32 */
.L_x_4172:
[----:B------:R-:W-:Y:S05]  /*10580*/  BSYNC B0 ;  /* 0x0000000000007941 */ /* 0x000fea0003800000 */
.L_x_4171:
[----:B------:R-:W-:Y:S01]  /*10590*/  ISETP.GE.AND P2, PT, R92, 0x81, PT ;  /* 0x000000815c00780c */ /* 0x000fe20003f46270 */
[----:B------:R-:W3:Y:S01]  /*105a0*/  SHFL.IDX PT, R11, R11, 0x1, 0x1e1f ;  /* 0x003e1f000b0b7f89 */ /* 0x000ee200000e0000 */
[----:B------:R-:W-:Y:S03]  /*105b0*/  BSSY B0, `(.L_x_4173) ;  /* 0x0000023000007945 */ /* 0x000fe60003800000 */
[----:B--2---:R2:W0:Y:S08]  /*105c0*/  SHFL.IDX PT, R45, R44, 0x1, 0x1e1f ;  /* 0x003e1f002c2d7f89 */ /* 0x00443000000e0000 */
[----:B--2---:R-:W-:Y:S05]  /*105d0*/  @!P2 BRA `(.L_x_4174) ;  /* 0x000000000080a947 */ /* 0x004fea0003800000 */
[----:B------:R-:W-:-:S13]  /*105e0*/  ISETP.GE.AND P5, PT, R16, UR39, PT ;  /* 0x0000002710007c0c */ /* 0x000fda000bfa6270 */
[----:B-1----:R-:W1:Y:S01]  /*105f0*/  @!P5 LDS.128 R12, [R88+0x11200] ;  /* 0x01120000580cd984 */ /* 0x002e620000000c00 */
[----:B0-----:R-:W-:-:S04]  /*10600*/  @!P5 IADD3 R38, P2, R16, R45, RZ ;  /* 0x0000002d1026d210 */ /* 0x001fc80007f5e0ff */
[----:B---3--:R-:W-:Y:S02]  /*10610*/  @!P5 IADD3.X R39, R11, R17, RZ, P2, !PT ;  /* 0x000000110b27d210 */ /* 0x008fe400017fe4ff */
[----:B------:R-:W-:-:S13]  /*10620*/  ISETP.GE.AND P2, PT, R23, UR39, PT ;  /* 0x0000002717007c0c */ /* 0x000fda000bf46270 */
[----:B------:R-:W-:-:S05]  /*10630*/  @!P2 IADD3 R36, P4, R23, R45, RZ ;  /* 0x0000002d1724a210 */ /* 0x000fca0007f9e0ff */
[----:B-----5:R-:W-:Y:S01]  /*10640*/  @!P2 IMAD.X R37, R11, 0x1, R51, P4 ;  /* 0x000000010b25a824 */ /* 0x020fe200020e0633 */
        /* <DEDUP_REMOVED lines=18> */
[----:B------:R-:W-:-:S04]  /*10770*/  @!P5 IADD3 R38, P6, R224, R45, RZ ;  /* 0x0000002de026d210 */ /* 0x000fc80007fde0ff */
[----:B------:R-:W-:Y:S01]  /*10780*/  @!P5 IADD3.X R39, R11, R48, RZ, P6, !PT ;  /* 0x000000300b27d210 */ /* 0x000fe200037fe4ff */
[----:B0-----:R-:W-:Y:S04]  /*10790*/  @!P2 ST.E.128 desc[UR50][R36.64], R12 ;  /* 0x0000000c2400a985 */ /* 0x001fe8000c101d32 */
[----:B------:R-:W0:Y:S04]  /*107a0*/  @!P4 LDS.128 R12, [R88+0x16200] ;  /* 0x01620000580cc984 */ /* 0x000e280000000c00 */
[----:B0-----:R-:W-:Y:S04]  /*107b0*/  @!P4 ST.E.128 desc[UR50][R34.64], R12 ;  /* 0x0000000c2200c985 */ /* 0x001fe8000c101d32 */
[----:B------:R-:W0:Y:S04]  /*107c0*/  @!P5 LDS.128 R12, [R89+0x16200] ;  /* 0x01620000590cd984 */ /* 0x000e280000000c00 */
[----:B0-----:R2:W-:Y:S02]  /*107d0*/  @!P5 ST.E.128 desc[UR50][R38.64], R12 ;  /* 0x0000000c2600d985 */ /* 0x0015e4000c101d32 */
.L_x_4174:
[----:B------:R-:W-:Y:S05]  /*107e0*/  BSYNC B0 ;  /* 0x0000000000007941 */ /* 0x000fea0003800000 */
.L_x_4173:
[----:B-12---:R-:W2:Y:S01]  /*107f0*/  LDL.LU R12, [R1+0x14] ;  /* 0x00001400010c7983 */ /* 0x006ea20000300800 */
[----:B------:R-:W-:Y:S01]  /*10800*/  VIADD R19, R19, 0x1 ;  /* 0x0000000113137836 */ /* 0x000fe20000000000 */
[----:B------:R-:W-:Y:S01]  /*10810*/  ISETP.NE.AND P4, PT, R115, RZ, PT ;  /* 0x000000ff7300720c */ /* 0x000fe20003f85270 */
[----:B------:R-:W-:Y:S01]  /*10820*/  @!P3 VIADD R93, R93, 0x334c0 ;  /* 0x000334c05d5db836 */ /* 0x000fe20000000000 */
[----:B------:R-:W-:Y:S01]  /*10830*/  @!PT LDS RZ, [RZ] ;  /* 0x00000000fffff984 */ /* 0x000fe20000000800 */
[----:B------:R-:W-:Y:S01]  /*10840*/  @!PT LDS RZ, [RZ] ;  /* 0x00000000fffff984 */ /* 0x000fe20000000800 */
[----:B------:R-:W-:Y:S01]  /*10850*/  @!PT LDS RZ, [RZ] ;  /* 0x00000000fffff984 */ /* 0x000fe20000000800 */
[----:B------:R-:W-:Y:S01]  /*10860*/  @!PT LDS RZ, [RZ] ;  /* 0x00000000fffff984 */ /* 0x000fe20000000800 */
[----:B------:R1:W-:Y:S06]  /*10870*/  MEMBAR.ALL.CTA ;  /* 0x0000000000007992 */ /* 0x0003ec0000008000 */
[----:B-1----:R-:W1:Y:S02]  /*10880*/  FENCE.VIEW.ASYNC.S ;  /* 0x00000000000073c6 */ /* 0x002e640000000000 */
[----:B-1----:R1:W-:Y:S01]  /*10890*/  BAR.SYNC.DEFER_BLOCKING R142, 0x80 ;  /* 0x0002008e0000751d */ /* 0x0023e20000010000 */
[----:B------:R-:W-:-:S02]  /*108a0*/  ISETP.NE.AND P2, PT, R19, 0x2, PT ;  /* 0x000000021300780c */ /* 0x000fc40003f45270 */
[----:B------:R-:W-:Y:S02]  /*108b0*/  @!P3 PRMT R93, RZ, 0x654, R93 ;  /* 0x00000654ff5db816 */ /* 0x000fe4000000005d */
[----:B---3--:R-:W-:Y:S02]  /*108c0*/  SEL R11, RZ, 0x1, P2 ;  /* 0x00000001ff0b7807 */ /* 0x008fe40001000000 */
[----:B------:R-:W-:Y:S01]  /*108d0*/  SEL R19, R19, RZ, P2 ;  /* 0x000000ff13137207 */ /* 0x000fe20001000000 */
[----:B------:R1:W-:Y:S01]  /*108e0*/  @!P3 SYNCS.ARRIVE.TRANS64.RED.A1T0 RZ, [R93+URZ], RZ ;  /* 0x000000ff5dffb9a7 */ /* 0x0003e2000810043f */
[----:B--2---:R-:W-:-:S05]  /*108f0*/  LOP3.LUT R12, R12, R11, RZ, 0x3c, !PT ;  /* 0x0000000b0c0c7212 */ /* 0x004fca00078e3cff */
[----:B------:R1:W-:Y:S01]  /*10900*/  STL [R1+0x14], R12 ;  /* 0x0000140c01007387 */ /* 0x0003e20000100800 */
[----:B------:R-:W-:Y:S05]  /*10910*/  @P4 BRA `(.L_x_4175) ;  /* 0xffffff1c00004947 */ /* 0x000fea000383ffff */
[----:B-1----:R-:W1:Y:S01]  /*10920*/  S2R R12, SR_TID.X ;  /* 0x00000000000c7919 */ /* 0x002e620000002100 */
[----:B------:R-:W-:Y:S02]  /*10930*/  PLOP3.LUT P0, PT, PT, PT, PT, 0x8, 0x0 ;  /* 0x000000000000781c */ /* 0x000fe40003f0e170 */
[----:B-1----:R-:W-:-:S04]  /*10940*/  SHF.R.U32.HI R12, RZ, 0x7, R12 ;  /* 0x00000007ff0c7819 */ /* 0x002fc8000001160c */
[----:B------:R-:W-:-:S13]  /*10950*/  ISETP.NE.AND P4, PT, R12, 0x1, PT ;  /* 0x000000010c00780c */ /* 0x000fda0003f85270 */
[----:B------:R-:W-:Y:S06]  /*10960*/  @!P4 BAR.ARV 0x9, 0x100 ;  /* 0x024400000000cb1d */ /* 0x000fec0000002000 */
.L_x_4065:
[----:B------:R-:W-:Y:S02]  /*10970*/  ISETP.GE.AND P2, PT, R141, 0x1, PT ;  /* 0x000000018d00780c */ /* 0x000fe40003f46270 */
[----:B------:R-:W-:Y:S02]  /*10980*/  CS2R R122, SRZ ;  /* 0x00000000007a7805 */ /* 0x000fe4000001ff00 */
[----:B------:R-:W-:Y:S02]  /*10990*/  PLOP3.LUT P1, PT, PT, PT, PT, 0x80, 0x0 ;  /* 0x000000000000781c */ /* 0x000fe40003f2f070 */
[----:B------:R-:W-:Y:S01]  /*109a0*/  CS2R R120, SRZ ;  /* 0x0000000000787805 */ /* 0x000fe2000001ff00 */
[----:B------:R-:W-:Y:S01]  /*109b0*/  IMAD.MOV.U32 R119, RZ, RZ, RZ ;  /* 0x000000ffff777224 */ /* 0x000fe200078e00ff */
        /* <DEDUP_REMOVED lines=9> */
[----:B0-----:R-:W-:Y:S01]  /*10a50*/  CS2R R46, SRZ ;  /* 0x00000000002e7805 */ /* 0x001fe2000001ff00 */
[----:B------:R-:W-:Y:S01]  /*10a60*/  IMAD.MOV.U32 R67, RZ, RZ, RZ ;  /* 0x000000ffff437224 */ /* 0x000fe200078e00ff */
[----:B------:R-:W-:Y:S02]  /*10a70*/  CS2R R76, SRZ ;  /* 0x00000000004c7805 */ /* 0x000fe4000001ff00 */
[----:B------:R-:W-:Y:S02]  /*10a80*/  CS2R R68, SRZ ;  /* 0x0000000000447805 */ /* 0x000fe4000001ff00 */
[----:B------:R-:W-:Y:S02]  /*10a90*/  CS2R R38, SRZ ;  /* 0x0000000000267805 */ /* 0x000fe4000001ff00 */
[----:B------:R-:W-:-:S02]  /*10aa0*/  CS2R R70, SRZ ;  /* 0x0000000000467805 */ /* 0x000fc4000001ff00 */
[----:B-----5:R-:W-:Y:S02]  /*10ab0*/  CS2R R50, SRZ ;  /* 0x0000000000327805 */ /* 0x020fe4000001ff00 */
[----:B------:R-:W-:Y:S02]  /*10ac0*/  CS2R R74, SRZ ;  /* 0x00000000004a7805 */ /* 0x000fe4000001ff00 */
[----:B------:R-:W-:Y:S02]  /*10ad0*/  CS2R R64, SRZ ;  /* 0x0000000000407805 */ /* 0x000fe4000001ff00 */
[----:B------:R-:W-:Y:S02]  /*10ae0*/  CS2R R52, SRZ ;  /* 0x0000000000347805 */ /* 0x000fe4000001ff00 */
[----:B------:R-:W-:Y:S02]  /*10af0*/  CS2R R60, SRZ ;  /* 0x00000000003c7805 */ /* 0x000fe4000001ff00 */
[----:B------:R-:W-:-:S02]  /*10b00*/  CS2R R48, SRZ ;  /* 0x0000000000307805 */ /* 0x000fc4000001ff00 */
[----:B------:R-:W-:Y:S02]  /*10b10*/  CS2R R58, SRZ ;  /* 0x00000000003a7805 */ /* 0x000fe4000001ff00 */
[----:B------:R-:W-:Y:S02]  /*10b20*/  MOV R83, RZ ;  /* 0x000000ff00537202 */ /* 0x000fe40000000f00 */
        /* <DEDUP_REMOVED lines=12> */
[----:B----4-:R-:W-:Y:S02]  /*10bf0*/  CS2R R40, SRZ ;  /* 0x0000000000287805 */ /* 0x010fe4000001ff00 */
        /* <DEDUP_REMOVED lines=10> */
[----:B------:R-:W-:Y:S01]  /*10ca0*/  MOV R128, RZ ;  /* 0x000000ff00807202 */ /* 0x000fe20000000f00 */
[----:B------:R-:W-:-:S02]  /*10cb0*/  IMAD.MOV.U32 R29, RZ, RZ, RZ ;  /* 0x000000ffff1d7224 */ /* 0x000fc400078e00ff */
[----:B------:R-:W-:Y:S01]  /*10cc0*/  IMAD.MOV.U32 R4, RZ, RZ, RZ ;  /* 0x000000ffff047224 */ /* 0x000fe200078e00ff */
[----:B------:R-:W-:Y:S06]  /*10cd0*/  @P0 BRA `(.L_x_4176) ;  /* 0x00000000000c0947 */ /* 0x000fec0003800000 */
[----:B------:R-:W0:Y:S01]  /*10ce0*/  FENCE.VIEW.ASYNC.G ;  /* 0x00000000000073c6 */ /* 0x000e220000000100 */
[----:B------:R-:W-:Y:S05]  /*10cf0*/  WARPSYNC.ALL ;  /* 0x0000000000007948 */ /* 0x000fea0003800000 */
[----:B0-----:R-:W-:Y:S06]  /*10d00*/  BAR.ARV 0xc, 0x180 ;  /* 0x0306000000007b1d */ /* 0x001fec0000002000 */
.L_x_4176:
        /* <DEDUP_REMOVED lines=11> */
.L_x_4435:
[----:B-1----:R-:W-:Y:S01]  /*10dc0*/  LEA.HI R0, R220, R220, RZ, 0x1 ;  /* 0x000000dcdc007211 */ /* 0x002fe200078f08ff */
[----:B------:R-:W-:-:S03]  /*10dd0*/  ULOP3.LUT UP0, URZ, UR48, 0x9f, URZ, 0xc0, !UPT ;  /* 0x0000009f303f7892 */ /* 0x000fc6000f80c03f */
[----:B------:R-:W-:-:S03]  /*10de0*/  LOP3.LUT R3, R0, 0x3e, RZ, 0xc0, !PT ;  /* 0x0000003e00037812 */ /* 0x000fc600078ec0ff */
[----:B------:R-:W-:Y:S02]  /*10df0*/  PLOP3.LUT P0, PT, PT, PT, UP0, 0x80, 0x0 ;  /* 0x000000000000781c */ /* 0x000fe40003f0f008 */
[----:B------:R-:W-:-:S05]  /*10e00*/  IMAD.IADD R3, R220, 0x1, -R3 ;  /* 0x00000001dc037824 */ /* 0x000fca00078e0a03 */
[----:B------:R-:W-:-:S04]  /*10e10*/  LEA R3, R3, UR48, 0xc ;  /* 0x0000003003037c11 */ /* 0x000fc8000f8e60ff */
[----:B------:R-:W-:-:S04]  /*10e20*/  SHF.R.U32.HI R3, RZ, 0x4, R3 ;  /* 0x00000004ff037819 */ /* 0x000fc80000011603 */
[----:B------:R-:W-:Y:S01]  /*10e30*/  LOP3.LUT R44, R3, 0x3fff, RZ, 0xc0, !PT ;  /* 0x00003fff032c7812 */ /* 0x000fe200078ec0ff */
[----:B------:R-:W-:Y:S06]  /*10e40*/  @!P0 BRA `(.L_x_4179) ;  /* 0x0000000000408947 */ /* 0x000fec0003800000 */
[----:B------:R-:W-:Y:S01]  /*10e50*/  MOV R0, 0x0 ;  /* 0x0000000000007802 */ /* 0x000fe20000000f00 */
[----:B------:R-:W-:Y:S01]  /*10e60*/  ULDC.64 UR4, c[0x4][0x1b0] ;  /* 0x01006c0000047ab9 */ /* 0x000fe20000000a00 */
[----:B------:R-:W-:Y:S01]  /*10e70*/  ULDC.64 UR6, c[0x4][0x1b8] ;  /* 0x01006e0000067ab9 */ /* 0x000fe20000000a00 */
[----:B------:R-:W-:Y:S01]  /*10e80*/  MOV R4, UR4 ;  /* 0x0000000400047c02 */ /* 0x000fe20008000f00 */
        /* <DEDUP_REMOVED lines=11> */
[----:B--2---:R-:W-:Y:S05]  /*10f40*/  CALL.ABS.NOINC R2 ;  /* 0x0000000002007343 */ /* 0x004fea0003c00000 */
.L_x_4179:
        /* <DEDUP_REMOVED lines=44> */
[----:B------:R-:W-:-:S04]  /*11210*/  ULEA.HI UR4, UR37, UR37, URZ, 0x1 ;  /* 0x0000002525047291 */ /* 0x000fc8000f8f083f */
[----:B------:R-:W-:-:S04]  /*11220*/  ULOP3.LUT UR4, UR4, 0xfffffffe, URZ, 0xc0, !UPT ;  /* 0xfffffffe04047892 */ /* 0x000fc8000f8ec03f */
[----:B------:R-:W-:-:S06]  /*11230*/  UIADD3 UR4, UR37, -UR4, URZ ;  /* 0x8000000425047290 */ /* 0x000fcc000fffe03f */
[----:B------:R-:W-:-:S04]  /*11240*/  MOV R3, UR4 ;  /* 0x0000000400037c02 */ /* 0x000fc80008000f00 */
[----:B------:R-:W-:-:S04]  /*11250*/  SHF.L.U32 R3, R3, 0x1f, RZ ;  /* 0x0000001f03037819 */ /* 0x000fc800000006ff */
[----:B------:R0:W1:Y:S03]  /*11260*/  SYNCS.PHASECHK.TRANS64.TRYWAIT P0, [R18+URZ+0x33400], R3 ;  /* 0x03340003120075a7 */ /* 0x000066000800017f */
[----:B-1----:R-:W-:Y:S05]  /*11270*/  @!P0 NANOSLEEP.SYNCS 0x989680 ;  /* 0x009896800000895d */ /* 0x002fea0003900000 */
[----:B------:R-:W1:Y:S01]  /*11280*/  @!P0 SYNCS.PHASECHK.TRANS64 P0, [R18+URZ+0x33400], R3 ;  /* 0x03340003120085a7 */ /* 0x000e62000800007f */
[----:B------:R-:W-:Y:S04]  /*11290*/  BSSY B0, `(.L_x_4181) ;  /* 0x0000006000007945 */ /* 0x000fe80003800000 */
[----:B-1----:R-:W-:Y:S05]  /*112a0*/  @P0 BRA `(.L_x_4182) ;  /* 0x0000000000100947 */ /* 0x002fea0003800000 */
.L_x_4183:
[----:B-1----:R1:W2:Y:S02]  /*112b0*/  SYNCS.PHASECHK.TRANS64.TRYWAIT P0, [R18+URZ+0x33400], R3 ;  /* 0x03340003120075a7 */ /* 0x0022a4000800017f */
[----:B--2---:R-:W-:Y:S05]  /*112c0*/  @!P0 NANOSLEEP.SYNCS 0x989680 ;  /* 0x009896800000895d */ /* 0x004fea0003900000 */
[----:B------:R-:W2:Y:S02]  /*112d0*/  @!P0 SYNCS.PHASECHK.TRANS64 P0, [R18+URZ+0x33400], R3 ;  /* 0x03340003120085a7 */ /* 0x000ea4000800007f */
[----:B--2---:R-:W-:Y:S05]  /*112e0*/  @!P0 BRA `(.L_x_4183) ;  /* 0xfffffffc00f08947 */ /* 0x004fea000383ffff */
.L_x_4182:
[----:B------:R-:W-:Y:S05]  /*112f0*/  BSYNC B0 ;  /* 0x0000000000007941 */ /* 0x000fea0003800000 */
.L_x_4181:
[----:B------:R-:W-:Y:S05]  /*11300*/  BRA `(.L_x_4184) ;  /* 0x0000006c009c7947 */ /* 0x000fea0003800000 */
.L_x_4180:
[----:B------:R-:W0:Y:S01]  /*11310*/  LDC.64 R24, c[0x0][0x3e8] ;  /* 0x0000fa00ff187b82 */ /* 0x000e220000000a00 */
[----:B------:R-:W-:Y:S01]  /*11320*/  ULOP3.LUT UP0, URZ, UR48, 0x1bf, URZ, 0xc0, !UPT ;  /* 0x000001bf303f7892 */ /* 0x000fe2000f80c03f */
[----:B------:R-:W-:Y:S01]  /*11330*/  SHF.R.S32.HI R0, RZ, 0x1f, R134 ;  /* 0x0000001fff007819 */ /* 0x000fe20000011486 */
[----:B------:R-:W-:Y:S01]  /*11340*/  ULDC.64 UR4, c[0x0][0x3f8] ;  /* 0x0000fe0000047ab9 */ /* 0x000fe20000000a00 */
[----:B------:R-:W-:-:S03]  /*11350*/  ULDC.64 UR6, c[0x0][0x408] ;  /* 0x0001020000067ab9 */ /* 0x000fc60000000a00 */
[----:B------:R-:W-:Y:S01]  /*11360*/  PLOP3.LUT P0, PT, PT, PT, UP0, 0x80, 0x0 ;  /* 0x000000000000781c */ /* 0x000fe20003f0f008 */
[----:B------:R-:W1:Y:S01]  /*11370*/  LDC.64 R28, c[0x0][0x400] ;  /* 0x00010000ff1c7b82 */ /* 0x000e620000000a00 */
[C---:B------:R-:W-:Y:S02]  /*11380*/  IMAD R3, R0.reuse, UR4, RZ ;  /* 0x0000000400037c24 */ /* 0x040fe4000f8e02ff */
[----:B------:R-:W-:Y:S02]  /*11390*/  IMAD R5, R0, UR6, RZ ;  /* 0x0000000600057c24 */ /* 0x000fe4000f8e02ff */
[C---:B------:R-:W-:Y:S02]  /*113a0*/  IMAD R3, R134.reuse, UR5, R3 ;  /* 0x0000000586037c24 */ /* 0x040fe4000f8e0203 */
[C---:B------:R-:W-:Y:S02]  /*113b0*/  IMAD R5, R134.reuse, UR7, R5 ;  /* 0x0000000786057c24 */ /* 0x040fe4000f8e0205 */
[----:B0-----:R-:W-:-:S04]  /*113c0*/  IMAD.WIDE.U32 R24, R134, UR4, R24 ;  /* 0x0000000486187c25 */ /* 0x001fc8000f8e0018 */
[----:B------:R-:W-:Y:S02]  /*113d0*/  IMAD.IADD R26, R3, 0x1, R25 ;  /* 0x00000001031a7824 */ /* 0x000fe400078e0219 */
        /* <DEDUP_REMOVED lines=11> */
[----:B------:R-:W-:Y:S01]  /*11490*/  IMAD.U32 R7, RZ, RZ, UR7 ;  /* 0x00000007ff077e24 */ /* 0x000fe2000f8e00ff */
[----:B------:R-:W-:Y:S01]  /*114a0*/  MOV R12, 0x1 ;  /* 0x00000001000c7802 */ /* 0x000fe20000000f00 */
[----:B------:R-:W-:-:S02]  /*114b0*/  IMAD.U32 R10, RZ, RZ, UR4 ;  /* 0x00000004ff0a7e24 */ /* 0x000fc4000f8e00ff */
[----:B------:R-:W-:Y:S02]  /*114c0*/  IMAD.U32 R11, RZ, RZ, UR5 ;  /* 0x00000005ff0b7e24 */ /* 0x000fe4000f8e00ff */
[----:B------:R-:W-:Y:S02]  /*114d0*/  IMAD.MOV.U32 R8, RZ, RZ, 0x70 ;  /* 0x00000070ff087424 */ /* 0x000fe400078e00ff */
[----:B0-----:R-:W-:-:S07]  /*114e0*/  IMAD.MOV.U32 R13, RZ, RZ, RZ ;  /* 0x000000ffff0d7224 */ /* 0x001fce00078e00ff */
[----:B------:R-:W-:-:S07]  /*114f0*/  LEPC R20, `(.L_x_4185) ;  /* 0x000000001014794e */ /* 0x000fce0000000000 */
[----:B-1----:R-:W-:Y:S05]  /*11500*/  CALL.ABS.NOINC R14 ;  /* 0x000000000e007343 */ /* 0x002fea0003c00000 */
.L_x_4185:
[----:B------:R-:W0:Y:S01]  /*11510*/  S2R R20, SR_TID.X ;  /* 0x0000000000147919 */ /* 0x000e220000002100 */
[----:B------:R-:W-:Y:S01]  /*11520*/  ULDC.U8 UR4, c[0x0][0x410] ;  /* 0x0001040000047ab9 */ /* 0x000fe20000000000 */
[----:B------:R-:W-:Y:S01]  /*11530*/  BSSY B0, `(.L_x_4186) ;  /* 0x00006bc000007945 */ /* 0x000fe20003800000 */
[----:B------:R-:W-:Y:S01]  /*11540*/  ISETP.NE.AND P0, PT, RZ, UR4, PT ;  /* 0x00000004ff007c0c */ /* 0x000fe2000bf05270 */
[C---:B0-----:R-:W-:Y:S02]  /*11550*/  VIADD R58, R20.reuse, 0xffffff80 ;  /* 0xffffff80143a7836 */ /* 0x041fe40000000000 */
[----:B------:R-:W-:-:S05]  /*11560*/  VIADD R57, R20, 0xffffff80 ;  /* 0xffffff8014397836 */ /* 0x000fca0000000000 */
[----:B------:R-:W-:-:S04]  /*11570*/  LEA.HI R57, R57, R58, RZ, 0x1 ;  /* 0x0000003a39397211 */ /* 0x000fc800078f08ff */
[----:B------:R-:W-:-:S05]  /*11580*/  SHF.R.S32.HI R57, RZ, 0x1, R57 ;  /* 0x00000001ff397819 */ /* 0x000fca0000011439 */
[----:B------:R-:W-:Y:S01]  /*11590*/  IMAD R6, R221, 0x80, R57 ;  /* 0x00000080dd067824 */ /* 0x000fe200078e0239 */
[----:B------:R-:W-:Y:S06]  /*115a0*/  @!P0 BRA `(.L_x_4187) ;  /* 0x0000003400908947 */ /* 0x000fec0003800000 */
[----:B------:R-:W-:-:S03]  /*115b0*/  UMOV UR4, 0xffffffff ;  /* 0xffffffff00047882 */ /* 0x000fc60000000000 */
[----:B------:R-:W-:Y:S05]  /*115c0*/  BRA.DIV UR4, `(.L_x_4188) ;  /* 0x000001c604447947 */ /* 0x000fea000b800000 */
[----:B------:R0:W1:Y:S04]  /*115d0*/  SHFL.IDX PT, R3, R24, RZ, 0x1e1f ;  /* 0x001e1fff18037589 */ /* 0x00006800000e0000 */
[----:B------:R0:W2:Y:S04]  /*115e0*/  SHFL.IDX PT, R14, R28, RZ, 0x1e1f ;  /* 0x001e1fff1c0e7589 */ /* 0x0000a800000e0000 */
[----:B------:R0:W3:Y:S04]  /*115f0*/  SHFL.IDX PT, R0, R26, RZ, 0x1e1f ;  /* 0x001e1fff1a007589 */ /* 0x0000e800000e0000 */
[----:B------:R0:W4:Y:S02]  /*11600*/  SHFL.IDX PT, R4, R27, RZ, 0x1e1f ;  /* 0x001e1fff1b047589 */ /* 0x00012400000e0000 */
.L_x_4441:
[----:B------:R-:W-:Y:S01]  /*11610*/  ULDC UR4, c[0x0][0x448] ;  /* 0x0001120000047ab9 */ /* 0x000fe20000000800 */
[----:B------:R-:W-:Y:S01]  /*11620*/  BSSY B1, `(.L_x_4189) ;  /* 0x0000052000017945 */ /* 0x000fe20003800000 */
[----:B------:R-:W-:Y:S01]  /*11630*/  IMAD R135, R135, UR4, RZ ;  /* 0x0000000487877c24 */ /* 0x000fe2000f8e02ff */
[----:B------:R-:W-:Y:S02]  /*11640*/  CS2R R8, SRZ ;  /* 0x0000000000087805 */ /* 0x000fe4000001ff00 */
[----:B------:R-:W-:Y:S02]  /*11650*/  CS2R R10, SRZ ;  /* 0x00000000000a7805 */ /* 0x000fe4000001ff00 */
[----:B0-----:R-:W-:Y:S02]  /*11660*/  CS2R R24, SRZ ;  /* 0x0000000000187805 */ /* 0x001fe4000001ff00 */
[----:B------:R-:W-:Y:S02]  /*11670*/  CS2R R28, SRZ ;  /* 0x00000000001c7805 */ /* 0x000fe4000001ff00 */
[----:B------:R-:W-:-:S02]  /*11680*/  ISETP.GE.AND P0, PT, R6, R135, PT ;  /* 0x000000870600720c */ /* 0x000fc40003f06270 */
        /* <DEDUP_REMOVED lines=8> */
[----:B------:R-:W-:Y:S06]  /*11710*/  @P0 BRA `(.L_x_4190) ;  /* 0x0000000400080947 */ /* 0x000fec0003800000 */
[----:B------:R-:W2:Y:S01]  /*11720*/  LDL R42, [R1+0x18] ;  /* 0x00001800012a7983 */ /* 0x000ea20000100800 */
[----:B------:R-:W-:-:S03]  /*11730*/  ULDC UR4, c[0x0][0x3f4] ;  /* 0x0000fd0000047ab9 */ /* 0x000fc60000000800 */
[----:B------:R-:W3:Y:S04]  /*11740*/  LDL R15, [R1+0x20] ;  /* 0x00002000010f7983 */ /* 0x000ee80000100800 */
[----:B------:R-:W4:Y:S04]  /*11750*/  LDL R41, [R1+0x24] ;  /* 0x0000240001297983 */ /* 0x000f280000100800 */
[----:B------:R-:W4:Y:S04]  /*11760*/  LDL R40, [R1+0x1c] ;  /* 0x00001c0001287983 */ /* 0x000f280000100800 */
[----:B------:R-:W4:Y:S01]  /*11770*/  LDL R58, [R1+0x28] ;  /* 0x00002800013a7983 */ /* 0x000f220000100800 */
        /* <DEDUP_REMOVED lines=9> */
[----:B--2---:R-:W-:Y:S02]  /*11810*/  ISETP.GE.AND P4, PT, R42, UR4, PT ;  /* 0x000000042a007c0c */ /* 0x004fe4000bf86270 */
[----:B------:R-:W-:Y:S02]  /*11820*/  SHF.R.S32.HI R5, RZ, 0x1f, R42 ;  /* 0x0000001fff057819 */ /* 0x000fe4000001142a */
[----:B---3--:R-:W-:Y:S02]  /*11830*/  ISETP.GE.AND P3, PT, R15, UR4, PT ;  /* 0x000000040f007c0c */ /* 0x008fe4000bf66270 */
[----:B----4-:R-:W-:-:S07]  /*11840*/  ISETP.GE.AND P2, PT, R41, UR4, PT ;  /* 0x0000000429007c0c */ /* 0x010fce000bf46270 */
[C---:B------:R-:W-:Y:S02]  /*11850*/  @!P4 IADD3 R8, P1, R42.reuse, R14, RZ ;  /* 0x0000000e2a08c210 */ /* 0x040fe40007f3e0ff */
[----:B-1----:R-:W-:-:S03]  /*11860*/  @!P4 IADD3 R6, P0, R42, R3, RZ ;  /* 0x000000032a06c210 */ /* 0x002fc60007f1e0ff */
[----:B------:R-:W-:Y:S01]  /*11870*/  @!P4 IMAD.X R9, R4, 0x1, R5, P1 ;  /* 0x000000010409c824 */ /* 0x000fe200008e0605 */
[----:B------:R-:W-:Y:S02]  /*11880*/  @!P4 IADD3.X R7, R0, R5, RZ, P0, !PT ;  /* 0x000000050007c210 */ /* 0x000fe400007fe4ff */
[----:B------:R-:W-:Y:S02]  /*11890*/  ISETP.GE.AND P1, PT, R40, UR4, PT ;  /* 0x0000000428007c0c */ /* 0x000fe4000bf26270 */
[----:B------:R-:W5:Y:S01]  /*118a0*/  @!P4 LD.E.64 R34, desc[UR50][R8.64] ;  /* 0x000000320822c980 */ /* 0x000f62000c101b00 */
[----:B------:R-:W-:-:S03]  /*118b0*/  SHF.R.S32.HI R5, RZ, 0x1f, R15 ;  /* 0x0000001fff057819 */ /* 0x000fc6000001140f */
[----:B------:R0:W5:Y:S01]  /*118c0*/  @!P4 LD.E.64 R32, desc[UR50][R6.64] ;  /* 0x000000320620c980 */ /* 0x000162000c101b00 */
[CC--:B------:R-:W-:Y:S02]  /*118d0*/  @!P3 IADD3 R12, P4, R15.reuse, R3.reuse, RZ ;  /* 0x000000030f0cb210 */ /* 0x0c0fe40007f9e0ff */
[-C--:B------:R-:W-:Y:S02]  /*118e0*/  @!P3 IADD3 R42, P5, R15, R14.reuse, RZ ;  /* 0x0000000e0f2ab210 */ /* 0x080fe40007fbe0ff */
[----:B------:R-:W-:Y:S01]  /*118f0*/  SHF.R.S32.HI R11, RZ, 0x1f, R41 ;  /* 0x0000001fff0b7819 */ /* 0x000fe20000011429 */
[--C-:B------:R-:W-:Y:S01]  /*11900*/  @!P3 IMAD.X R13, R0, 0x1, R5.reuse, P4 ;  /* 0x00000001000db824 */ /* 0x100fe200020e0605 */
[----:B------:R-:W-:Y:S01]  /*11910*/  ISETP.GE.AND P0, PT, R228, UR4, PT ;  /* 0x00000004e4007c0c */ /* 0x000fe2000bf06270 */
[----:B------:R-:W-:Y:S01]  /*11920*/  @!P3 IMAD.X R43, R4, 0x1, R5, P5 ;  /* 0x00000001042bb824 */ /* 0x000fe200028e0605 */
[CC--:B------:R-:W-:Y:S02]  /*11930*/  @!P2 IADD3 R46, P4, R41.reuse, R3.reuse, RZ ;  /* 0x00000003292ea210 */ /* 0x0c0fe40007f9e0ff */
[----:B------:R-:W-:Y:S01]  /*11940*/  @!P2 IADD3 R48, P5, R41, R14, RZ ;  /* 0x0000000e2930a210 */ /* 0x000fe20007fbe0ff */
[----:B------:R1:W5:Y:S01]  /*11950*/  @!P3 LD.E.64 R28, desc[UR50][R12.64] ;  /* 0x000000320c1cb980 */ /* 0x000362000c101b00 */
[----:B------:R-:W-:Y:S01]  /*11960*/  SHF.R.S32.HI R15, RZ, 0x1f, R40 ;  /* 0x0000001fff0f7819 */ /* 0x000fe20000011428 */
[----:B------:R-:W-:Y:S01]  /*11970*/  @!P2 IMAD.X R47, R0, 0x1, R11, P4 ;  /* 0x00000001002fa824 */ /* 0x000fe200020e060b */
[----:B------:R-:W-:Y:S01]  /*11980*/  @!P1 IADD3 R50, P4, R40, R3, RZ ;  /* 0x0000000328329210 */ /* 0x000fe20007f9e0ff */
[----:B------:R2:W5:Y:S01]  /*11990*/  @!P3 LD.E.64 R30, desc[UR50][R42.64] ;  /* 0x000000322a1eb980 */ /* 0x000562000c101b00 */
[----:B------:R-:W-:-:S02]  /*119a0*/  @!P2 IADD3.X R49, R4, R11, RZ, P5, !PT ;  /* 0x0000000b0431a210 */ /* 0x000fc40002ffe4ff */
[----:B------:R-:W-:Y:S01]  /*119b0*/  @!P1 IADD3 R52, P5, R40, R14, RZ ;  /* 0x0000000e28349210 */ /* 0x000fe20007fbe0ff */
[--C-:B------:R-:W-:Y:S01]  /*119c0*/  @!P1 IMAD.X R51, R0, 0x1, R15.reuse, P4 ;  /* 0x0000000100339824 */ /* 0x100fe200020e060f */
[----:B------:R-:W-:Y:S02]  /*119d0*/  ISETP.GE.AND P4, PT, R58, UR4, PT ;  /* 0x000000043a007c0c */ /* 0x000fe4000bf86270 */
[----:B------:R-:W-:Y:S01]  /*119e0*/  @!P0 SHF.R.S32.HI R5, RZ, 0x1f, R228 ;  /* 0x0000001fff058819 */ /* 0x000fe200000114e4 */
[----:B------:R-:W-:Y:S01]  /*119f0*/  @!P1 IMAD.X R53, R4, 0x1, R15, P5 ;  /* 0x0000000104359824 */ /* 0x000fe200028e060f */
[----:B0-----:R-:W-:Y:S02]  /*11a00*/  @!P0 IADD3 R6, P5, R228, R3, RZ ;  /* 0x00000003e4068210 */ /* 0x001fe40007fbe0ff */
[----:B------:R-:W-:Y:S02]  /*11a10*/  SHF.R.S32.HI R9, RZ, 0x1f, R58 ;  /* 0x0000001fff097819 */ /* 0x000fe4000001143a */
[----:B------:R-:W-:-:S02]  /*11a20*/  CS2R R10, SRZ ;  /* 0x00000000000a7805 */ /* 0x000fc4000001ff00 */
[----:B-1----:R-:W-:Y:S01]  /*11a30*/  CS2R R12, SRZ ;  /* 0x00000000000c7805 */ /* 0x002fe2000001ff00 */
[--C-:B------:R-:W-:Y:S01]  /*11a40*/  @!P0 IMAD.X R7, R0, 0x1, R5.reuse, P5 ;  /* 0x0000000100078824 */ /* 0x100fe200028e0605 */
[-C--:B------:R-:W-:Y:S01]  /*11a50*/  @!P0 IADD3 R40, P5, R228, R14.reuse, RZ ;  /* 0x0000000ee4288210 */ /* 0x080fe20007fbe0ff */
[----:B------:R2:W5:Y:S04]  /*11a60*/  @!P2 LD.E.64 R24, desc[UR50][R46.64] ;  /* 0x000000322e18a980 */ /* 0x000568000c101b00 */
[----:B------:R-:W-:Y:S01]  /*11a70*/  @!P0 IMAD.X R41, R4, 0x1, R5, P5 ;  /* 0x0000000104298824 */ /* 0x000fe200028e0605 */
[----:B------:R-:W-:Y:S01]  /*11a80*/  @!P4 IADD3 R54, P5, R58, R3, RZ ;  /* 0x000000033a36c210 */ /* 0x000fe20007fbe0ff */
[----:B------:R2:W5:Y:S03]  /*11a90*/  @!P2 LD.E.64 R26, desc[UR50][R48.64] ;  /* 0x00000032301aa980 */ /* 0x000566000c101b00 */
[----:B------:R-:W-:Y:S01]  /*11aa0*/  @!P4 IADD3.X R55, R0, R9, RZ, P5, !PT ;  /* 0x000000090037c210 */ /* 0x000fe20002ffe4ff */
[----:B------:R2:W5:Y:S01]  /*11ab0*/  @!P1 LD.E.64 R10, desc[UR50][R50.64] ;  /* 0x00000032320a9980 */ /* 0x000562000c101b00 */
[----:B------:R-:W-:-:S03]  /*11ac0*/  @!P4 IADD3 R14, P5, R58, R14, RZ ;  /* 0x0000000e3a0ec210 */ /* 0x000fc60007fbe0ff */
[----:B------:R2:W5:Y:S02]  /*11ad0*/  @!P1 LD.E.64 R20, desc[UR50][R52.64] ;  /* 0x0000003234149980 */ /* 0x000564000c101b00 */
[----:B------:R-:W-:Y:S01]  /*11ae0*/  @!P4 IMAD.X R15, R4, 0x1, R9, P5 ;  /* 0x00000001040fc824 */ /* 0x000fe200028e0609 */
[----:B------:R-:W-:Y:S01]  /*11af0*/  CS2R R8, SRZ ;  /* 0x0000000000087805 */ /* 0x000fe2000001ff00 */
[----:B------:R2:W5:Y:S04]  /*11b00*/  @!P0 LD.E.64 R36, desc[UR50][R6.64] ;  /* 0x0000003206248980 */ /* 0x000568000c101b00 */
[----:B------:R2:W5:Y:S04]  /*11b10*/  @!P0 LD.E.64 R38, desc[UR50][R40.64] ;  /* 0x0000003228268980 */ /* 0x000568000c101b00 */
[----:B------:R2:W5:Y:S04]  /*11b20*/  @!P4 LD.E.64 R8, desc[UR50][R54.64] ;  /* 0x000000323608c980 */ /* 0x000568000c101b00 */
[----:B------:R2:W5:Y:S02]  /*11b30*/  @!P4 LD.E.64 R12, desc[UR50][R14.64] ;  /* 0x000000320e0cc980 */ /* 0x000564000c101b00 */
.L_x_4190:
[----:B------:R-:W-:Y:S05]  /*11b40*/  BSYNC B1 ;  /* 0x0000000000017941 */ /* 0x000fea0003800000 */
.L_x_4189:
[----:B------:R-:W-:Y:S01]  /*11b50*/  ULEA.HI UR4, UR37, UR37, URZ, 0x1 ;  /* 0x0000002525047291 */ /* 0x000fe2000f8f083f */
[----:B---3--:R-:W-:Y:S01]  /*11b60*/  IMAD R0, R221, -0x80, R135 ;  /* 0xffffff80dd007824 */ /* 0x008fe200078e0287 */
[----:B------:R-:W-:Y:S02]  /*11b70*/  BSSY B1, `(.L_x_4191) ;  /* 0x0000009000017945 */ /* 0x000fe40003800000 */
[----:B------:R-:W-:Y:S02]  /*11b80*/  ULOP3.LUT UR4, UR4, 0xfffffffe, URZ, 0xc0, !UPT ;  /* 0xfffffffe04047892 */ /* 0x000fe4000f8ec03f */
[----:B------:R-:W-:Y:S02]  /*11b90*/  VIMNMX R0, R0, 0x80, PT ;  /* 0x0000008000007848 */ /* 0x000fe40003fe0100 */
[----:B------:R-:W-:Y:S02]  /*11ba0*/  UIADD3 UR4, UR37, -UR4, URZ ;  /* 0x8000000425047290 */ /* 0x000fe4000fffe03f */
[----:B------:R-:W-:-:S04]  /*11bb0*/  ISETP.GE.AND P1, PT, R57, R0, PT ;  /* 0x000000003900720c */ /* 0x000fc80003f26270 */
[----:B-1----:R-:W-:-:S05]  /*11bc0*/  IMAD.U32 R3, RZ, RZ, UR4 ;  /* 0x00000004ff037e24 */ /* 0x002fca000f8e00ff */
[----:B------:R-:W-:-:S04]  /*11bd0*/  SHF.L.U32 R3, R3, 0x1f, RZ ;  /* 0x0000001f03037819 */ /* 0x000fc800000006ff */
[----:B------:R-:W0:Y:S02]  /*11be0*/  SYNCS.PHASECHK.TRANS64.TRYWAIT P0, [R18+URZ+0x33400], R3 ;  /* 0x03340003120075a7 */ /* 0x000e24000800017f */
[----:B0-----:R-:W-:Y:S05]  /*11bf0*/  @!P0 BRA `(.L_x_4192) ;  /* 0x000001c000288947 */ /* 0x001fea0003800000 */
.L_x_4442:
[----:B------:R-:W-:Y:S05]  /*11c00*/  BSYNC B1 ;  /* 0x0000000000017941 */ /* 0x000fea0003800000 */
.L_x_4191:
[----:B------:R-:W-:Y:S05]  /*11c10*/  @P1 BRA `(.L_x_4193) ;  /* 0x0000006400341947 */ /* 0x000fea0003800000 */
[----:B--2---:R-:W2:Y:S01]  /*11c20*/  LDL R43, [R1+0x30] ;  /* 0x00003000012b7983 */ /* 0x004ea20000100800 */
[----:B------:R-:W1:Y:S03]  /*11c30*/  LDC R5, c[0x0][0x3f4] ;  /* 0x0000fd00ff057b82 */ /* 0x000e660000000800 */
[----:B------:R-:W3:Y:S04]  /*11c40*/  LDL R42, [R1+0x34] ;  /* 0x00003400012a7983 */ /* 0x000ee80000100800 */
[----:B------:R-:W3:Y:S04]  /*11c50*/  LDL R41, [R1+0x38] ;  /* 0x0000380001297983 */ /* 0x000ee80000100800 */
[----:B------:R-:W3:Y:S04]  /*11c60*/  LDL R40, [R1+0x18] ;  /* 0x0000180001287983 */ /* 0x000ee80000100800 */
[----:B------:R-:W3:Y:S04]  /*11c70*/  LDL R15, [R1+0x20] ;  /* 0x00002000010f7983 */ /* 0x000ee80000100800 */
[----:B------:R-:W3:Y:S04]  /*11c80*/  LDL R14, [R1+0x24] ;  /* 0x00002400010e7983 */ /* 0x000ee80000100800 */
[----:B------:R-:W3:Y:S04]  /*11c90*/  LDL R7, [R1+0x1c] ;  /* 0x00001c0001077983 */ /* 0x000ee80000100800 */
[----:B------:R-:W3:Y:S01]  /*11ca0*/  LDL R6, [R1+0x28] ;  /* 0x0000280001067983 */ /* 0x000ee20000100800 */
[----:B------:R-:W-:Y:S01]  /*11cb0*/  LEA.HI R45, R56, R45, RZ, 0x2 ;  /* 0x0000002d382d7211 */ /* 0x000fe200078f10ff */
[----:B------:R-:W-:Y:S01]  /*11cc0*/  BSSY B1, `(.L_x_4194) ;  /* 0x0000089000017945 */ /* 0x000fe20003800000 */
[----:B-1----:R-:W-:-:S02]  /*11cd0*/  ISETP.GE.AND P6, PT, R228, R5, PT ;  /* 0x00000005e400720c */ /* 0x002fc40003fc6270 */
[--C-:B0-----:R-:W-:Y:S02]  /*11ce0*/  SHF.R.S32.HI R3, RZ, 0x2, R45.reuse ;  /* 0x00000002ff037819 */ /* 0x101fe4000001142d */
[----:B------:R-:W-:-:S04]  /*11cf0*/  SHF.R.S32.HI R0, RZ, 0x1f, R45 ;  /* 0x0000001fff007819 */ /* 0x000fc8000001142d */
[----:B----4-:R-:W-:-:S04]  /*11d00*/  LEA.HI R4, R0, R3, RZ, 0x2 ;  /* 0x0000000300047211 */ /* 0x010fc800078f10ff */
[----:B------:R-:W-:-:S05]  /*11d10*/  LOP3.LUT R4, R4, 0xfffffffc, RZ, 0xc0, !PT ;  /* 0xfffffffc04047812 */ /* 0x000fca00078ec0ff */
[----:B------:R-:W-:-:S05]  /*11d20*/  IMAD.IADD R4, R3, 0x1, -R4 ;  /* 0x0000000103047824 */ /* 0x000fca00078e0a04 */
[----:B------:R-:W-:Y:S02]  /*11d30*/  LOP3.LUT P0, RZ, R4, 0x2, RZ, 0xc0, !PT ;  /* 0x0000000204ff7812 */ /* 0x000fe4000780c0ff */
[----:B--2---:R-:W-:-:S04]  /*11d40*/  LOP3.LUT R0, R43, 0x10, R16, 0xf8, !PT ;  /* 0x000000102b007812 */ /* 0x004fc800078ef810 */
[----:B---3--:R-:W-:-:S05]  /*11d50*/  LOP3.LUT R0, R0, R42, RZ, 0x3c, !PT ;  /* 0x0000002a00007212 */ /* 0x008fca00078e3cff */
[----:B------:R-:W-:Y:S01]  /*11d60*/  IMAD.IADD R3, R41, 0x1, R0 ;  /* 0x0000000129037824 */ /* 0x000fe200078e0200 */
[----:B------:R-:W-:-:S04]  /*11d70*/  ISETP.GE.AND P1, PT, R40, R5, PT ;  /* 0x000000052800720c */ /* 0x000fc80003f26270 */
[----:B------:R-:W-:Y:S02]  /*11d80*/  IADD3 R3, R18, R3, RZ ;  /* 0x0000000312037210 */ /* 0x000fe40007ffe0ff */
[----:B------:R-:W-:-:S03]  /*11d90*/  ISETP.GE.AND P2, PT, R15, R5, PT ;  /* 0x000000050f00720c */ /* 0x000fc60003f46270 */
[----:B------:R-:W-:Y:S01]  /*11da0*/  VIADD R0, R3, 0x20 ;  /* 0x0000002003007836 */ /* 0x000fe20000000000 */
[-C--:B------:R-:W-:Y:S02]  /*11db0*/  ISETP.GE.AND P3, PT, R14, R5.reuse, PT ;  /* 0x000000050e00720c */ /* 0x080fe40003f66270 */
[-C--:B------:R-:W-:Y:S02]  /*11dc0*/  ISETP.GE.AND P4, PT, R7, R5.reuse, PT ;  /* 0x000000050700720c */ /* 0x080fe40003f86270 */
[----:B------:R-:W-:Y:S01]  /*11dd0*/  ISETP.GE.AND P5, PT, R6, R5, PT ;  /* 0x000000050600720c */ /* 0x000fe20003fa6270 */
[----:B------:R-:W-:-:S12]  /*11de0*/  @P6 BRA `(.L_x_4195) ;  /* 0x0000000400d86947 */ /* 0x000fd80003800000 */
[----:B------:R-:W0:Y:S01]  /*11df0*/  LDS.128 R4, [R3+0x1e200] ;  /* 0x01e2000003047984 */ /* 0x000e220000000c00 */
[----:B-----5:R-:W-:Y:S02]  /*11e00*/  SHF.R.U32.HI R41, RZ, 0x8, R37 ;  /* 0x00000008ff297819 */ /* 0x020fe40000011625 */
[----:B------:R-:W-:Y:S02]  /*11e10*/  LOP3.LUT R40, R37, 0xff, RZ, 0xc0, !PT ;  /* 0x000000ff25287812 */ /* 0x000fe400078ec0ff */
[----:B------:R-:W-:Y:S02]  /*11e20*/  LOP3.LUT R41, R41, 0xff, RZ, 0xc0, !PT ;  /* 0x000000ff29297812 */ /* 0x000fe400078ec0ff */
[----:B------:R-:W-:Y:S02]  /*11e30*/  SHF.R.U32.HI R45, RZ, 0x8, R39 ;  /* 0x00000008ff2d7819 */ /* 0x000fe40000011627 */
[----:B------:R-:W-:Y:S02]  /*11e40*/  PRMT R40, R41, 0x7604, R40 ;  /* 0x0000760429287816 */ /* 0x000fe40000000028 */
[----:B------:R-:W-:-:S02]  /*11e50*/  SHF.R.U32.HI R47, RZ, 0x10, R37 ;  /* 0x00000010ff2f7819 */ /* 0x000fc40000011625 */
[----:B------:R-:W-:Y:S02]  /*11e60*/  SHF.R.U32.HI R41, RZ, 0x8, R38 ;  /* 0x00000008ff297819 */ /* 0x000fe40000011626 */
[----:B------:R-:W-:Y:S02]  /*11e70*/  LOP3.LUT R42, R39, 0xff, RZ, 0xc0, !PT ;  /* 0x000000ff272a7812 */ /* 0x000fe400078ec0ff */
[----:B------:R-:W-:Y:S02]  /*11e80*/  LOP3.LUT R45, R45, 0xff, RZ, 0xc0, !PT ;  /* 0x000000ff2d2d7812 */ /* 0x000fe400078ec0ff */
[----:B------:R-:W-:Y:S02]  /*11e90*/  SHF.R.U32.HI R46, RZ, 0x10, R39 ;  /* 0x00000010ff2e7819 */ /* 0x000fe40000011627 */
[----:B------:R-:W-:Y:S02]  /*11ea0*/  SHF.R.U32.HI R15, RZ, 0x8, R36 ;  /* 0x00000008ff0f7819 */ /* 0x000fe40000011624 */
[----:B------:R-:W-:Y:S01]  /*11eb0*/  LOP3.LUT R43, R41, 0xff, RZ, 0xc0, !PT ;  /* 0x000000ff292b7812 */ /* 0x000fe200078ec0ff */
[----:B------:R-:W-:Y:S01]  /*11ec0*/  IMAD.U32 R41, R47, 0x10000, RZ ;  /* 0x000100002f297824 */ /* 0x000fe200078e00ff */
[----:B------:R-:W-:Y:S01]  /*11ed0*/  PRMT R42, R45, 0x7604, R42 ;  /* 0x000076042d2a7816 */ /* 0x000fe2000000002a */
[----:B------:R-:W-:Y:S01]  /*11ee0*/  IMAD.U32 R45, R46, 0x10000, RZ ;  /* 0x000100002e2d7824 */ /* 0x000fe200078e00ff */
[----:B------:R-:W-:-:S02]  /*11ef0*/  LOP3.LUT R14, R36, 0xff, RZ, 0xc0, !PT ;  /* 0x000000ff240e7812 */ /* 0x000fc400078ec0ff */
[----:B------:R-:W-:Y:S02]  /*11f00*/  LOP3.LUT R15, R15, 0xff, RZ, 0xc0, !PT ;  /* 0x000000ff0f0f7812 */ /* 0x000fe400078ec0ff */
[----:B------:R-:W-:Y:S02]  /*11f10*/  LOP3.LUT R41, R40, 0xff0000, R41, 0xf8, !PT ;  /* 0x00ff000028297812 */ /* 0x000fe400078ef829 */
[----:B------:R-:W-:Y:S02]  /*11f20*/  LOP3.LUT R45, R42, 0xff0000, R45, 0xf8, !PT ;  /* 0x00ff00002a2d7812 */ /* 0x000fe400078ef82d */
[----:B------:R-:W-:Y:S02]  /*11f30*/  PRMT R15, R15, 0x7604, R14 ;  /* 0x000076040f0f7816 */ /* 0x000fe4000000000e */
[----:B------:R-:W-:Y:S02]  /*11f40*/  LOP3.LUT R14, R38, 0xff, RZ, 0xc0, !PT ;  /* 0x000000ff260e7812 */ /* 0x000fe400078ec0ff */
[----:B------:R-:W-:-:S02]  /*11f50*/  LOP3.LUT R45, R45, 0xff000000, R39, 0xf8, !PT ;  /* 0xff0000002d2d7812 */ /* 0x000fc400078ef827 */
[----:B------:R-:W-:Y:S02]  /*11f60*/  LOP3.LUT R41, R41, 0xff000000, R37, 0xf8, !PT ;  /* 0xff00000029297812 */ /* 0x000fe400078ef825 */
[----:B------:R-:W-:Y:S02]  /*11f70*/  PRMT R43, R43, 0x7604, R14 ;  /* 0x000076042b2b7816 */ /* 0x000fe4000000000e */
[-C--:B0-----:R-:W-:Y:S02]  /*11f80*/  F2FP.F16.E4M3.UNPACK_B R14, R6.reuse.H1 ;  /* 0x00000006ff0e723e */ /* 0x081fe400030006ff */
[----:B------:R-:W-:Y:S02]  /*11f90*/  F2FP.F16.E4M3.UNPACK_B R46, R45 ;  /* 0x0000002dff2e723e */ /* 0x000fe400020006ff */
[----:B------:R-:W-:Y:S01]  /*11fa0*/  F2FP.F16.E4M3.UNPACK_B R39, R41 ;  /* 0x00000029ff27723e */ /* 0x000fe200020006ff */
[--C-:B------:R-:W-:Y:S01]  /*11fb0*/  HADD2.F32 R37, -RZ, R14.reuse.H0_H0 ;  /* 0x2000000eff257230 */ /* 0x100fe20000004100 */
[----:B------:R-:W-:Y:S01]  /*11fc0*/  LOP3.LUT R15, R15, 0xff0000, R36, 0xf8, !PT ;  /* 0x00ff00000f0f7812 */ /* 0x000fe200078ef824 */
[----:B------:R-:W-:Y:S01]  /*11fd0*/  HADD2.F32 R14, -RZ, R14.H1_H1 ;  /* 0x3000000eff0e7230 */ /* 0x000fe20000004100 */
[----:B------:R-:W-:Y:S01]  /*11fe0*/  LOP3.LUT R43, R43, 0xff0000, R38, 0xf8, !PT ;  /* 0x00ff00002b2b7812 */ /* 0x000fe200078ef826 */
[--C-:B------:R-:W-:Y:S01]  /*11ff0*/  HADD2.F32 R47, -RZ, R46.reuse.H1_H1 ;  /* 0x3000002eff2f7230 */ /* 0x100fe20000004100 */
[----:B------:R-:W-:Y:S01]  /*12000*/  LOP3.LUT R40, R15, 0xff000000, R36, 0xf8, !PT ;  /* 0xff0000000f287812 */ /* 0x000fe200078ef824 */
[----:B------:R-:W-:Y:S01]  /*12010*/  HADD2.F32 R42, -RZ, R39.H1_H1 ;  /* 0x30000027ff2a7230 */ /* 0x000fe20000004100 */
[----:B------:R-:W-:Y:S01]  /*12020*/  F2FP.F16.E4M3.UNPACK_B R36, R6 ;  /* 0x00000006ff24723e */ /* 0x000fe200020006ff */
[----:B------:R-:W-:-:S02]  /*12030*/  HADD2.F32 R46, -RZ, R46.H0_H0 ;  /* 0x2000002eff2e7230 */ /* 0x000fc40000004100 */
[C---:B------:R-:W-:Y:S01]  /*12040*/  FMUL.FTZ R48, R14.reuse, R47 ;  /* 0x0000002f0e307220 */ /* 0x040fe20000410000 */
[-C--:B------:R-:W-:Y:S01]  /*12050*/  F2FP.F16.E4M3.UNPACK_B R15, R5.reuse.H1 ;  /* 0x00000005ff0f723e */ /* 0x080fe200030006ff */
[-C--:B------:R-:W-:Y:S01]  /*12060*/  FMUL.FTZ R52, R14, R42.reuse ;  /* 0x0000002a0e347220 */ /* 0x080fe20000410000 */
[----:B------:R-:W-:Y:S01]  /*12070*/  F2FP.F16.E4M3.UNPACK_B R14, R5 ;  /* 0x00000005ff0e723e */ /* 0x000fe200020006ff */
[--C-:B------:R-:W-:Y:S01]  /*12080*/  HADD2.F32 R5, -RZ, R36.reuse.H1_H1 ;  /* 0x30000024ff057230 */ /* 0x100fe20000004100 */
[----:B------:R-:W-:Y:S01]  /*12090*/  LOP3.LUT R43, R43, 0xff000000, R38, 0xf8, !PT ;  /* 0xff0000002b2b7812 */ /* 0x000fe200078ef826 */
[C---:B------:R-:W-:Y:S01]  /*120a0*/  FFMA.FTZ R50, R37.reuse, R42, -R48 ;  /* 0x0000002a25327223 */ /* 0x040fe20000010830 */
[----:B------:R-:W-:Y:S01]  /*120b0*/  FFMA.FTZ R51, R37, R47, R52 ;  /* 0x0000002f25337223 */ /* 0x000fe20000010034 */
[----:B------:R-:W-:Y:S01]  /*120c0*/  HADD2.F32 R39, -RZ, R39.H0_H0 ;  /* 0x20000027ff277230 */ /* 0x000fe20000004100 */
[----:B------:R-:W-:Y:S01]  /*120d0*/  F2FP.F16.E4M3.UNPACK_B R38, R7 ;  /* 0x00000007ff26723e */ /* 0x000fe200020006ff */
[----:B------:R-:W-:Y:S01]  /*120e0*/  HADD2.F32 R36, -RZ, R36.H0_H0 ;  /* 0x20000024ff247230 */ /* 0x000fe20000004100 */
[----:B------:R-:W-:Y:S01]  /*120f0*/  F2FP.F16.E4M3.UNPACK_B R45, R45.H1 ;  /* 0x0000002dff2d723e */ /* 0x000fe200030006ff */
[C---:B------:R-:W-:Y:S01]  /*12100*/  FMUL.FTZ R37, R5.reuse, R46 ;  /* 0x0000002e05257220 */ /* 0x040fe20000410000 */
[----:B------:R-:W-:Y:S01]  /*12110*/  F2FP.F16.E4M3.UNPACK_B R41, R41.H1 ;  /* 0x00000029ff29723e */ /* 0x000fe200030006ff */
[----:B------:R-:W-:Y:S01]  /*12120*/  FMUL.FTZ R49, R5, R39 ;  /* 0x0000002705317220 */ /* 0x000fe20000410000 */
[----:B------:R-:W-:Y:S01]  /*12130*/  F2FP.F16.E4M3.UNPACK_B R7, R7.H1 ;  /* 0x00000007ff07723e */ /* 0x000fe200030006ff */
[----:B------:R-:W-:Y:S01]  /*12140*/  FFMA.FTZ R47, R36, R39, -R37 ;  /* 0x00000027242f7223 */ /* 0x000fe20000010825 */
[----:B------:R-:W-:-:S02]  /*12150*/  HADD2.F32 R5, -RZ, R38.H1_H1 ;  /* 0x30000026ff057230 */ /* 0x000fc40000004100 */
[----:B------:R-:W-:Y:S01]  /*12160*/  FFMA.FTZ R48, R36, R46, R49 ;  /* 0x0000002e24307223 */ /* 0x000fe20000010031 */
[----:B------:R-:W-:Y:S01]  /*12170*/  HADD2.F32 R42, -RZ, R45.H0_H0 ;  /* 0x2000002dff2a7230 */ /* 0x000fe20000004100 */
[-C--:B------:R-:W-:Y:S01]  /*12180*/  F2FP.F16.E4M3.UNPACK_B R6, R4.reuse ;  /* 0x00000004ff06723e */ /* 0x080fe200020006ff */
[----:B------:R-:W-:Y:S01]  /*12190*/  HADD2.F32 R37, -RZ, R41.H0_H0 ;  /* 0x20000029ff257230 */ /* 0x000fe20000004100 */
[----:B------:R-:W-:Y:S01]  /*121a0*/  F2FP.F16.E4M3.UNPACK_B R4, R4.H1 ;  /* 0x00000004ff04723e */ /* 0x000fe200030006ff */
        /* <DEDUP_REMOVED lines=11> */
[-C--:B------:R-:W-:Y:S01]  /*12260*/  FMUL.FTZ R38, R36, R41.reuse ;  /* 0x0000002924267220 */ /* 0x080fe20000410000 */
[----:B------:R-:W-:Y:S01]  /*12270*/  F2FP.F16.E4M3.UNPACK_B R36, R40 ;  /* 0x00000028ff24723e */ /* 0x000fe200020006ff */
[----:B------:R-:W-:Y:S01]  /*12280*/  FFMA.FTZ R53, R5, R41, -R46 ;  /* 0x0000002905357223 */ /* 0x000fe2000001082e */
[----:B------:R-:W-:-:S02]  /*12290*/  HADD2.F32 R7, -RZ, R4.H1_H1 ;  /* 0x30000004ff077230 */ /* 0x000fc40000004100 */
[----:B------:R-:W-:Y:S01]  /*122a0*/  FFMA.FTZ R54, R5, R45, R38 ;  /* 0x0000002d05367223 */ /* 0x000fe20000010026 */
[--C-:B------:R-:W-:Y:S01]  /*122b0*/  HADD2.F32 R42, -RZ, R37.reuse.H1_H1 ;  /* 0x30000025ff2a7230 */ /* 0x100fe20000004100 */
[----:B------:R-:W-:Y:S01]  /*122c0*/  F2FP.F16.E4M3.UNPACK_B R40, R40.H1 ;  /* 0x00000028ff28723e */ /* 0x000fe200030006ff */
[----:B------:R-:W-:Y:S01]  /*122d0*/  HADD2.F32 R38, -RZ, R36.H1_H1 ;  /* 0x30000024ff267230 */ /* 0x000fe20000004100 */
[----:B------:R-:W-:Y:S01]  /*122e0*/  F2FP.F16.E4M3.UNPACK_B R43, R43.H1 ;  /* 0x0000002bff2b723e */ /* 0x000fe200030006ff */
[----:B------:R-:W-:Y:S02]  /*122f0*/  HADD2.F32 R5, -RZ, R4.H0_H0 ;  /* 0x20000004ff057230 */ /* 0x000fe40000004100 */
[----:B------:R-:W-:Y:S01]  /*12300*/  FMUL.FTZ R46, R7, R42 ;  /* 0x0000002a072e7220 */ /* 0x000fe20000410000 */
[----:B------:R-:W-:Y:S02]  /*12310*/  HADD2.F32 R39, -RZ, R37.H0_H0 ;  /* 0x20000025ff277230 */ /* 0x000fe40000004100 */
[----:B------:R-:W-:-:S02]  /*12320*/  HADD2.F32 R4, -RZ, R6.H1_H1 ;  /* 0x30000006ff047230 */ /* 0x000fc40000004100 */
[-C--:B------:R-:W-:Y:S01]  /*12330*/  FFMA.FTZ R46, R5, R38.reuse, -R46 ;  /* 0x00000026052e7223 */ /* 0x080fe2000001082e */
[----:B------:R-:W-:Y:S02]  /*12340*/  HADD2.F32 R37, -RZ, R36.H0_H0 ;  /* 0x20000024ff257230 */ /* 0x000fe40000004100 */
[----:B------:R-:W-:Y:S01]  /*12350*/  FMUL.FTZ R36, R7, R38 ;  /* 0x0000002607247220 */ /* 0x000fe20000410000 */
[----:B------:R-:W-:Y:S02]  /*12360*/  HADD2.F32 R6, -RZ, R6.H0_H0 ;  /* 0x20000006ff067230 */ /* 0x000fe40000004100 */
[C---:B------:R-:W-:Y:S01]  /*12370*/  FMUL.FTZ R7, R4.reuse, R39 ;  /* 0x0000002704077220 */ /* 0x040fe20000410000 */
[-C--:B------:R-:W-:Y:S01]  /*12380*/  FMUL.FTZ R4, R4, R37.reuse ;  /* 0x0000002504047220 */ /* 0x080fe20000410000 */
[----:B------:R-:W-:Y:S02]  /*12390*/  FFMA.FTZ R41, R5, R42, R36 ;  /* 0x0000002a05297223 */ /* 0x000fe40000010024 */
[----:B------:R-:W-:Y:S01]  /*123a0*/  FFMA.FTZ R37, R6, R37, -R7 ;  /* 0x0000002506257223 */ /* 0x000fe20000010807 */
[----:B------:R-:W-:-:S02]  /*123b0*/  HADD2.F32 R5, -RZ, R15.H1_H1 ;  /* 0x3000000fff057230 */ /* 0x000fc40000004100 */
[----:B------:R-:W-:Y:S01]  /*123c0*/  FFMA.FTZ R38, R6, R39, R4 ;  /* 0x0000002706267223 */ /* 0x000fe20000010004 */
[----:B------:R-:W-:Y:S02]  /*123d0*/  HADD2.F32 R6, -RZ, R40.H1_H1 ;  /* 0x30000028ff067230 */ /* 0x000fe40000004100 */
[--C-:B------:R-:W-:Y:S02]  /*123e0*/  HADD2.F32 R36, -RZ, R43.reuse.H1_H1 ;  /* 0x3000002bff247230 */ /* 0x100fe40000004100 */
[----:B------:R-:W-:Y:S02]  /*123f0*/  HADD2.F32 R43, -RZ, R43.H0_H0 ;  /* 0x2000002bff2b7230 */ /* 0x000fe40000004100 */
[----:B------:R-:W-:Y:S01]  /*12400*/  FMUL.FTZ R39, R5, R6 ;  /* 0x0000000605277220 */ /* 0x000fe20000410000 */
[----:B------:R-:W-:Y:S02]  /*12410*/  HADD2.F32 R4, -RZ, R14.H1_H1 ;  /* 0x3000000eff047230 */ /* 0x000fe40000004100 */
[----:B------:R-:W-:-:S02]  /*12420*/  HADD2.F32 R7, -RZ, R40.H0_H0 ;  /* 0x20000028ff077230 */ /* 0x000fc40000004100 */
        /* <DEDUP_REMOVED lines=18> */
.L_x_4195:
[----:B------:R-:W-:Y:S05]  /*12550*/  BSYNC B1 ;  /* 0x0000000000017941 */ /* 0x000fea0003800000 */
.L_x_4194:
[----:B------:R-:W-:Y:S01]  /*12560*/  BSSY B1, `(.L_x_4196) ;  /* 0x000007d000017945 */ /* 0x000fe20003800000 */
[----:B------:R-:W-:-:S03]  /*12570*/  @P0 VIADD R0, R3, 0xffffffe0 ;  /* 0xffffffe003000836 */ /* 0x000fc60000000000 */
[----:B------:R-:W-:Y:S05]  /*12580*/  @P1 BRA `(.L_x_4197) ;  /* 0x0000000400e81947 */ /* 0x000fea0003800000 */
[----:B0-----:R-:W0:Y:S01]  /*12590*/  LDS.128 R4, [R0+0x1e200] ;  /* 0x01e2000000047984 */ /* 0x001e220000000c00 */
[----:B-----5:R-:W-:Y:S02]  /*125a0*/  SHF.R.U32.HI R36, RZ, 0x8, R33 ;  /* 0x00000008ff247819 */ /* 0x020fe40000011621 */
[----:B------:R-:W-:Y:S02]  /*125b0*/  SHF.R.U32.HI R40, RZ, 0x8, R35 ;  /* 0x00000008ff287819 */ /* 0x000fe40000011623 */
[----:B------:R-:W-:Y:S02]  /*125c0*/  LOP3.LUT R37, R33, 0xff, RZ, 0xc0, !PT ;  /* 0x000000ff21257812 */ /* 0x000fe400078ec0ff */
[----:B------:R-:W-:Y:S02]  /*125d0*/  LOP3.LUT R41, R35, 0xff, RZ, 0xc0, !PT ;  /* 0x000000ff23297812 */ /* 0x000fe400078ec0ff */
[----:B------:R-:W-:Y:S02]  /*125e0*/  LOP3.LUT R36, R36, 0xff, RZ, 0xc0, !PT ;  /* 0x000000ff24247812 */ /* 0x000fe400078ec0ff */
[----:B------:R-:W-:-:S02]  /*125f0*/  LOP3.LUT R40, R40, 0xff, RZ, 0xc0, !PT ;  /* 0x000000ff28287812 */ /* 0x000fc400078ec0ff */
[----:B------:R-:W-:Y:S02]  /*12600*/  SHF.R.U32.HI R14, RZ, 0x8, R32 ;  /* 0x00000008ff0e7819 */ /* 0x000fe40000011620 */
[----:B------:R-:W-:Y:S02]  /*12610*/  PRMT R37, R36, 0x7604, R37 ;  /* 0x0000760424257816 */ /* 0x000fe40000000025 */
[----:B------:R-:W-:Y:S02]  /*12620*/  PRMT R41, R40, 0x7604, R41 ;  /* 0x0000760428297816 */ /* 0x000fe40000000029 */
[----:B------:R-:W-:Y:S02]  /*12630*/  SHF.R.U32.HI R36, RZ, 0x10, R33 ;  /* 0x00000010ff247819 */ /* 0x000fe40000011621 */
[----:B------:R-:W-:Y:S02]  /*12640*/  SHF.R.U32.HI R40, RZ, 0x10, R35 ;  /* 0x00000010ff287819 */ /* 0x000fe40000011623 */
[----:B------:R-:W-:-:S02]  /*12650*/  LOP3.LUT R15, R32, 0xff, RZ, 0xc0, !PT ;  /* 0x000000ff200f7812 */ /* 0x000fc400078ec0ff */
[----:B------:R-:W-:Y:S02]  /*12660*/  LOP3.LUT R14, R14, 0xff, RZ, 0xc0, !PT ;  /* 0x000000ff0e0e7812 */ /* 0x000fe400078ec0ff */
[----:B------:R-:W-:Y:S02]  /*12670*/  SHF.R.U32.HI R38, RZ, 0x8, R34 ;  /* 0x00000008ff267819 */ /* 0x000fe40000011622 */
[----:B------:R-:W-:Y:S02]  /*12680*/  LOP3.LUT R36, R36, 0xff, RZ, 0xc0, !PT ;  /* 0x000000ff24247812 */ /* 0x000fe400078ec0ff */
[----:B------:R-:W-:Y:S02]  /*12690*/  LOP3.LUT R40, R40, 0xff, RZ, 0xc0, !PT ;  /* 0x000000ff28287812 */ /* 0x000fe400078ec0ff */
[----:B------:R-:W-:Y:S02]  /*126a0*/  PRMT R15, R14, 0x7604, R15 ;  /* 0x000076040e0f7816 */ /* 0x000fe4000000000f */
[----:B------:R-:W-:-:S02]  /*126b0*/  SHF.R.U32.HI R14, RZ, 0x10, R32 ;  /* 0x00000010ff0e7819 */ /* 0x000fc40000011620 */
[----:B------:R-:W-:Y:S02]  /*126c0*/  LOP3.LUT R39, R34, 0xff, RZ, 0xc0, !PT ;  /* 0x000000ff22277812 */ /* 0x000fe400078ec0ff */
[----:B------:R-:W-:Y:S02]  /*126d0*/  LOP3.LUT R38, R38, 0xff, RZ, 0xc0, !PT ;  /* 0x000000ff26267812 */ /* 0x000fe400078ec0ff */
[----:B------:R-:W-:Y:S02]  /*126e0*/  PRMT R37, R36, 0x7054, R37 ;  /* 0x0000705424257816 */ /* 0x000fe40000000025 */
[----:B------:R-:W-:Y:S02]  /*126f0*/  PRMT R41, R40, 0x7054, R41 ;  /* 0x0000705428297816 */ /* 0x000fe40000000029 */
[----:B------:R-:W-:Y:S02]  /*12700*/  LOP3.LUT R14, R14, 0xff, RZ, 0xc0, !PT ;  /* 0x000000ff0e0e7812 */ /* 0x000fe400078ec0ff */
[----:B------:R-:W-:-:S02]  /*12710*/  PRMT R39, R38, 0x7604, R39 ;  /* 0x0000760426277816 */ /* 0x000fc40000000027 */
[----:B------:R-:W-:Y:S02]  /*12720*/  SHF.R.U32.HI R38, RZ, 0x10, R34 ;  /* 0x00000010ff267819 */ /* 0x000fe40000011622 */
[----:B------:R-:W-:Y:S02]  /*12730*/  LOP3.LUT R41, R41, 0xff000000, R35, 0xf8, !PT ;  /* 0xff00000029297812 */ /* 0x000fe400078ef823 */
[----:B------:R-:W-:Y:S02]  /*12740*/  LOP3.LUT R37, R37, 0xff000000, R33, 0xf8, !PT ;  /* 0xff00000025257812 */ /* 0x000fe400078ef821 */
[----:B------:R-:W-:Y:S02]  /*12750*/  PRMT R15, R14, 0x7054, R15 ;  /* 0x000070540e0f7816 */ /* 0x000fe4000000000f */
[----:B0-----:R-:W-:Y:S02]  /*12760*/  F2FP.F16.E4M3.UNPACK_B R14, R6.H1 ;  /* 0x00000006ff0e723e */ /* 0x001fe400030006ff */
[----:B------:R-:W-:-:S02]  /*12770*/  LOP3.LUT R38, R38, 0xff, RZ, 0xc0, !PT ;  /* 0x000000ff26267812 */ /* 0x000fc400078ec0ff */
[----:B------:R-:W-:Y:S01]  /*12780*/  F2FP.F16.E4M3.UNPACK_B R40, R41 ;  /* 0x00000029ff28723e */ /* 0x000fe200020006ff */
[--C-:B------:R-:W-:Y:S01]  /*12790*/  HADD2.F32 R33, -RZ, R14.reuse.H0_H0 ;  /* 0x2000000eff217230 */ /* 0x100fe20000004100 */
[----:B------:R-:W-:Y:S01]  /*127a0*/  F2FP.F16.E4M3.UNPACK_B R35, R37 ;  /* 0x00000025ff23723e */ /* 0x000fe200020006ff */
[----:B------:R-:W-:Y:S01]  /*127b0*/  HADD2.F32 R14, -RZ, R14.H1_H1 ;  /* 0x3000000eff0e7230 */ /* 0x000fe20000004100 */
[----:B------:R-:W-:Y:S01]  /*127c0*/  PRMT R39, R38, 0x7054, R39 ;  /* 0x0000705426277816 */ /* 0x000fe20000000027 */
[--C-:B------:R-:W-:Y:S01]  /*127d0*/  HADD2.F32 R42, -RZ, R40.reuse.H1_H1 ;  /* 0x30000028ff2a7230 */ /* 0x100fe20000004100 */
[----:B------:R-:W-:Y:S01]  /*127e0*/  LOP3.LUT R36, R15, 0xff000000, R32, 0xf8, !PT ;  /* 0xff0000000f247812 */ /* 0x000fe200078ef820 */
[--C-:B------:R-:W-:Y:S01]  /*127f0*/  HADD2.F32 R38, -RZ, R35.reuse.H1_H1 ;  /* 0x30000023ff267230 */ /* 0x100fe20000004100 */
[----:B------:R-:W-:Y:S01]  /*12800*/  F2FP.F16.E4M3.UNPACK_B R32, R6 ;  /* 0x00000006ff20723e */ /* 0x000fe200020006ff */
[----:B------:R-:W-:Y:S02]  /*12810*/  HADD2.F32 R40, -RZ, R40.H0_H0 ;  /* 0x20000028ff287230 */ /* 0x000fe40000004100 */
        /* <DEDUP_REMOVED lines=81> */
.L_x_4197:
[----:B------:R-:W-:Y:S05]  /*12d30*/  BSYNC B1 ;  /* 0x0000000000017941 */ /* 0x000fea0003800000 */
.L_x_4196:
[----:B------:R-:W-:Y:S04]  /*12d40*/  BSSY B1, `(.L_x_4198) ;  /* 0x0000078000017945 */ /* 0x000fe80003800000 */
[----:B------:R-:W-:Y:S05]  /*12d50*/  @P2 BRA `(.L_x_4199) ;  /* 0x0000000400d82947 */ /* 0x000fea0003800000 */
[----:B01----:R-:W0:Y:S01]  /*12d60*/  LDS.128 R4, [R3+0x20200] ;  /* 0x0202000003047984 */ /* 0x003e220000000c00 */
[----:B-----5:R-:W-:Y:S02]  /*12d70*/  SHF.R.U32.HI R33, RZ, 0x8, R29 ;  /* 0x00000008ff217819 */ /* 0x020fe4000001161d */
[----:B------:R-:W-:Y:S02]  /*12d80*/  LOP3.LUT R32, R29, 0xff, RZ, 0xc0, !PT ;  /* 0x000000ff1d207812 */ /* 0x000fe400078ec0ff */
[----:B------:R-:W-:Y:S02]  /*12d90*/  LOP3.LUT R33, R33, 0xff, RZ, 0xc0, !PT ;  /* 0x000000ff21217812 */ /* 0x000fe400078ec0ff */
[----:B------:R-:W-:Y:S02]  /*12da0*/  SHF.R.U32.HI R37, RZ, 0x8, R31 ;  /* 0x00000008ff257819 */ /* 0x000fe4000001161f */
[----:B------:R-:W-:Y:S02]  /*12db0*/  PRMT R32, R33, 0x7604, R32 ;  /* 0x0000760421207816 */ /* 0x000fe40000000020 */
[----:B------:R-:W-:-:S02]  /*12dc0*/  LOP3.LUT R34, R31, 0xff, RZ, 0xc0, !PT ;  /* 0x000000ff1f227812 */ /* 0x000fc400078ec0ff */
[----:B------:R-:W-:Y:S02]  /*12dd0*/  LOP3.LUT R37, R37, 0xff, RZ, 0xc0, !PT ;  /* 0x000000ff25257812 */ /* 0x000fe400078ec0ff */
[----:B------:R-:W-:Y:S02]  /*12de0*/  SHF.R.U32.HI R36, RZ, 0x10, R31 ;  /* 0x00000010ff247819 */ /* 0x000fe4000001161f */
[----:B------:R-:W-:Y:S02]  /*12df0*/  SHF.R.U32.HI R33, RZ, 0x8, R30 ;  /* 0x00000008ff217819 */ /* 0x000fe4000001161e */
[----:B------:R-:W-:Y:S02]  /*12e00*/  SHF.R.U32.HI R38, RZ, 0x10, R29 ;  /* 0x00000010ff267819 */ /* 0x000fe4000001161d */
[----:B------:R-:W-:Y:S02]  /*12e10*/  SHF.R.U32.HI R15, RZ, 0x8, R28 ;  /* 0x00000008ff0f7819 */ /* 0x000fe4000001161c */
[----:B------:R-:W-:Y:S01]  /*12e20*/  PRMT R34, R37, 0x7604, R34 ;  /* 0x0000760425227816 */ /* 0x000fe20000000022 */
[----:B------:R-:W-:Y:S01]  /*12e30*/  IMAD.U32 R37, R36, 0x10000, RZ ;  /* 0x0001000024257824 */ /* 0x000fe200078e00ff */
[----:B------:R-:W-:-:S02]  /*12e40*/  LOP3.LUT R35, R33, 0xff, RZ, 0xc0, !PT ;  /* 0x000000ff21237812 */ /* 0x000fc400078ec0ff */
[----:B------:R-:W-:Y:S02]  /*12e50*/  SHF.L.U32 R33, R38, 0x10, RZ ;  /* 0x0000001026217819 */ /* 0x000fe400000006ff */
[----:B------:R-:W-:Y:S02]  /*12e60*/  LOP3.LUT R14, R28, 0xff, RZ, 0xc0, !PT ;  /* 0x000000ff1c0e7812 */ /* 0x000fe400078ec0ff */
[----:B------:R-:W-:Y:S02]  /*12e70*/  LOP3.LUT R15, R15, 0xff, RZ, 0xc0, !PT ;  /* 0x000000ff0f0f7812 */ /* 0x000fe400078ec0ff */
[----:B------:R-:W-:Y:S02]  /*12e80*/  LOP3.LUT R33, R32, 0xff0000, R33, 0xf8, !PT ;  /* 0x00ff000020217812 */ /* 0x000fe400078ef821 */
[----:B------:R-:W-:Y:S02]  /*12e90*/  LOP3.LUT R37, R34, 0xff0000, R37, 0xf8, !PT ;  /* 0x00ff000022257812 */ /* 0x000fe400078ef825 */
[----:B------:R-:W-:-:S02]  /*12ea0*/  PRMT R15, R15, 0x7604, R14 ;  /* 0x000076040f0f7816 */ /* 0x000fc4000000000e */
[----:B------:R-:W-:Y:S02]  /*12eb0*/  LOP3.LUT R14, R30, 0xff, RZ, 0xc0, !PT ;  /* 0x000000ff1e0e7812 */ /* 0x000fe400078ec0ff */
[----:B------:R-:W-:Y:S02]  /*12ec0*/  LOP3.LUT R37, R37, 0xff000000, R31, 0xf8, !PT ;  /* 0xff00000025257812 */ /* 0x000fe400078ef81f */
[----:B------:R-:W-:Y:S02]  /*12ed0*/  LOP3.LUT R33, R33, 0xff000000, R29, 0xf8, !PT ;  /* 0xff00000021217812 */ /* 0x000fe400078ef81d */
[----:B------:R-:W-:Y:S02]  /*12ee0*/  PRMT R35, R35, 0x7604, R14 ;  /* 0x0000760423237816 */ /* 0x000fe4000000000e */
[----:B0-----:R-:W-:Y:S02]  /*12ef0*/  F2FP.F16.E4M3.UNPACK_B R14, R6.H1 ;  /* 0x00000006ff0e723e */ /* 0x001fe400030006ff */
[----:B------:R-:W-:-:S02]  /*12f00*/  F2FP.F16.E4M3.UNPACK_B R36, R37 ;  /* 0x00000025ff24723e */ /* 0x000fc400020006ff */
[----:B------:R-:W-:Y:S01]  /*12f10*/  F2FP.F16.E4M3.UNPACK_B R31, R33 ;  /* 0x00000021ff1f723e */ /* 0x000fe200020006ff */
[--C-:B------:R-:W-:Y:S01]  /*12f20*/  HADD2.F32 R29, -RZ, R14.reuse.H0_H0 ;  /* 0x2000000eff1d7230 */ /* 0x100fe20000004100 */
[----:B------:R-:W-:Y:S01]  /*12f30*/  LOP3.LUT R15, R15, 0xff0000, R28, 0xf8, !PT ;  /* 0x00ff00000f0f7812 */ /* 0x000fe200078ef81c */
[----:B------:R-:W-:Y:S01]  /*12f40*/  HADD2.F32 R14, -RZ, R14.H1_H1 ;  /* 0x3000000eff0e7230 */ /* 0x000fe20000004100 */
[----:B------:R-:W-:Y:S01]  /*12f50*/  LOP3.LUT R35, R35, 0xff0000, R30, 0xf8, !PT ;  /* 0x00ff000023237812 */ /* 0x000fe200078ef81e */
        /* <DEDUP_REMOVED lines=86> */
.L_x_4199:
[----:B------:R-:W-:Y:S05]  /*134c0*/  BSYNC B1 ;  /* 0x0000000000017941 */ /* 0x000fea0003800000 */
.L_x_4198:
[----:B------:R-:W-:Y:S04]  /*134d0*/  BSSY B1, `(.L_x_4200) ;  /* 0x000007c000017945 */ /* 0x000fe80003800000 */
[----:B------:R-:W-:Y:S05]  /*134e0*/  @P3 BRA `(.L_x_4201) ;  /* 0x0000000400e83947 */ /* 0x000fea0003800000 */
[----:B012---:R-:W0:Y:S01]  /*134f0*/  LDS.128 R4, [R0+0x20200] ;  /* 0x0202000000047984 */ /* 0x007e220000000c00 */
        /* <DEDUP_REMOVED lines=121> */
.L_x_4201:
[----:B------:R-:W-:Y:S05]  /*13c90*/  BSYNC B1 ;  /* 0x0000000000017941 */ /* 0x000fea0003800000 */
.L_x_4200:
[----:B------:R-:W-:Y:S04]  /*13ca0*/  BSSY B1, `(.L_x_4202) ;  /* 0x0000078000017945 */ /* 0x000fe80003800000 */
[----:B------:R-:W-:Y:S05]  /*13cb0*/  @P4 BRA `(.L_x_4203) ;  /* 0x0000000400d84947 */ /* 0x000fea0003800000 */
[----:B0123--:R-:W0:Y:S01]  /*13cc0*/  LDS.128 R4, [R3+0x22200] ;  /* 0x0222000003047984 */ /* 0x00fe220000000c00 */
        /* <DEDUP_REMOVED lines=24> */
[----:B------:R-:W-:Y:S02]  /*13e50*/  LOP3.LUT R15, R15, 0xff0000, R10, 0xf8, !PT ;  /* 0x00ff00000f0f7812 */ /* 0x000fe400078ef80a */
[----:B0-----:R-:W-:Y:S02]  /*13e60*/  F2FP.F16.E4M3.UNPACK_B R14, R6.H1 ;  /* 0x00000006ff0e723e */ /* 0x001fe400030006ff */
[----:B------:R-:W-:Y:S02]  /*13e70*/  F2FP.F16.E4M3.UNPACK_B R28, R29 ;  /* 0x0000001dff1c723e */ /* 0x000fe400020006ff */
[----:B------:R-:W-:-:S02]  /*13e80*/  F2FP.F16.E4M3.UNPACK_B R21, R25 ;  /* 0x00000019ff15723e */ /* 0x000fc400020006ff */
[----:B------:R-:W-:Y:S01]  /*13e90*/  LOP3.LUT R24, R15, 0xff000000, R10, 0xf8, !PT ;  /* 0xff0000000f187812 */ /* 0x000fe200078ef80a */
[----:B------:R-:W-:Y:S01]  /*13ea0*/  HADD2.F32 R10, -RZ, R14.H1_H1 ;  /* 0x3000000eff0a7230 */ /* 0x000fe20000004100 */
[----:B------:R-:W-:Y:S01]  /*13eb0*/  F2FP.F16.E4M3.UNPACK_B R11, R5.H1 ;  /* 0x00000005ff0b723e */ /* 0x000fe200030006ff */
[----:B------:R-:W-:Y:S01]  /*13ec0*/  HADD2.F32 R30, -RZ, R28.H1_H1 ;  /* 0x3000001cff1e7230 */ /* 0x000fe20000004100 */
[--C-:B------:R-:W-:Y:S01]  /*13ed0*/  LOP3.LUT R27, R27, 0xff0000, R20.reuse, 0xf8, !PT ;  /* 0x00ff00001b1b7812 */ /* 0x100fe200078ef814 */
[----:B------:R-:W-:Y:S01]  /*13ee0*/  HADD2.F32 R26, -RZ, R21.H1_H1 ;  /* 0x30000015ff1a7230 */ /* 0x000fe20000004100 */
[----:B------:R-:W-:Y:S01]  /*13ef0*/  F2FP.F16.E4M3.UNPACK_B R29, R29.H1 ;  /* 0x0000001dff1d723e */ /* 0x000fe200030006ff */
[----:B------:R-:W-:Y:S01]  /*13f00*/  HADD2.F32 R15, -RZ, R14.H0_H0 ;  /* 0x2000000eff0f7230 */ /* 0x000fe20000004100 */
[----:B------:R-:W-:Y:S01]  /*13f10*/  F2FP.F16.E4M3.UNPACK_B R14, R6 ;  /* 0x00000006ff0e723e */ /* 0x000fe200020006ff */
[C---:B------:R-:W-:Y:S01]  /*13f20*/  FMUL.FTZ R32, R10.reuse, R30 ;  /* 0x0000001e0a207220 */ /* 0x040fe20000410000 */
[----:B------:R-:W-:Y:S01]  /*13f30*/  FMUL.FTZ R31, R10, R26 ;  /* 0x0000001a0a1f7220 */ /* 0x000fe20000410000 */
[----:B------:R-:W-:Y:S01]  /*13f40*/  F2FP.F16.E4M3.UNPACK_B R10, R5 ;  /* 0x00000005ff0a723e */ /* 0x000fe200020006ff */
[----:B------:R-:W-:Y:S01]  /*13f50*/  HADD2.F32 R28, -RZ, R28.H0_H0 ;  /* 0x2000001cff1c7230 */ /* 0x000fe20000004100 */
[----:B------:R-:W-:Y:S01]  /*13f60*/  LOP3.LUT R27, R27, 0xff000000, R20, 0xf8, !PT ;  /* 0xff0000001b1b7812 */ /* 0x000fe200078ef814 */
[----:B------:R-:W-:-:S02]  /*13f70*/  HADD2.F32 R5, -RZ, R14.H1_H1 ;  /* 0x3000000eff057230 */ /* 0x000fc40000004100 */
[C---:B------:R-:W-:Y:S01]  /*13f80*/  FFMA.FTZ R32, R15.reuse, R26, -R32 ;  /* 0x0000001a0f207223 */ /* 0x040fe20000010820 */
[----:B------:R-:W-:Y:S01]  /*13f90*/  FFMA.FTZ R33, R15, R30, R31 ;  /* 0x0000001e0f217223 */ /* 0x000fe2000001001f */
[----:B------:R-:W-:Y:S01]  /*13fa0*/  HADD2.F32 R21, -RZ, R21.H0_H0 ;  /* 0x20000015ff157230 */ /* 0x000fe20000004100 */
[----:B------:R-:W-:Y:S01]  /*13fb0*/  F2FP.F16.E4M3.UNPACK_B R20, R7 ;  /* 0x00000007ff14723e */ /* 0x000fe200020006ff */
[----:B------:R-:W-:Y:S01]  /*13fc0*/  HADD2.F32 R14, -RZ, R14.H0_H0 ;  /* 0x2000000eff0e7230 */ /* 0x000fe20000004100 */
[----:B------:R-:W-:Y:S01]  /*13fd0*/  F2FP.F16.E4M3.UNPACK_B R25, R25.H1 ;  /* 0x00000019ff19723e */ /* 0x000fe200030006ff */
[C---:B------:R-:W-:Y:S01]  /*13fe0*/  FMUL.FTZ R15, R5.reuse, R28 ;  /* 0x0000001c050f7220 */ /* 0x040fe20000410000 */
[----:B------:R-:W-:Y:S01]  /*13ff0*/  FMUL.FTZ R31, R5, R21 ;  /* 0x00000015051f7220 */ /* 0x000fe20000410000 */
[----:B------:R-:W-:Y:S01]  /*14000*/  F2FP.F16.E4M3.UNPACK_B R7, R7.H1 ;  /* 0x00000007ff07723e */ /* 0x000fe200030006ff */
        /* <DEDUP_REMOVED lines=16> */
[----:B------:R-:W-:Y:S01]  /*14110*/  F2FP.F16.E4M3.UNPACK_B R4, R4.H1 ;  /* 0x00000004ff04723e */ /* 0x000fe200030006ff */
[----:B------:R-:W-:Y:S01]  /*14120*/  FMUL.FTZ R20, R14, R25 ;  /* 0x000000190e147220 */ /* 0x000fe20000410000 */
[----:B------:R-:W-:Y:S01]  /*14130*/  F2FP.F16.E4M3.UNPACK_B R15, R27 ;  /* 0x0000001bff0f723e */ /* 0x000fe200020006ff */
[C---:B------:R-:W-:Y:S01]  /*14140*/  FFMA.FTZ R36, R5.reuse, R25, -R28 ;  /* 0x0000001905247223 */ /* 0x040fe2000001081c */
[-C--:B------:R-:W-:Y:S01]  /*14150*/  F2FP.F16.E4M3.UNPACK_B R14, R24.reuse ;  /* 0x00000018ff0e723e */ /* 0x080fe200020006ff */
[----:B------:R-:W-:Y:S01]  /*14160*/  FFMA.FTZ R29, R5, R29, R20 ;  /* 0x0000001d051d7223 */ /* 0x000fe20000010014 */
[----:B------:R-:W-:Y:S01]  /*14170*/  HADD2.F32 R7, -RZ, R4.H1_H1 ;  /* 0x30000004ff077230 */ /* 0x000fe20000004100 */
[----:B------:R-:W-:Y:S01]  /*14180*/  F2FP.F16.E4M3.UNPACK_B R24, R24.H1 ;  /* 0x00000018ff18723e */ /* 0x000fe200030006ff */
[----:B------:R-:W-:Y:S01]  /*14190*/  HADD2.F32 R26, -RZ, R15.H1_H1 ;  /* 0x3000000fff1a7230 */ /* 0x000fe20000004100 */
[----:B------:R-:W-:Y:S01]  /*141a0*/  F2FP.F16.E4M3.UNPACK_B R27, R27.H1 ;  /* 0x0000001bff1b723e */ /* 0x000fe200030006ff */
[----:B------:R-:W-:-:S02]  /*141b0*/  HADD2.F32 R20, -RZ, R14.H1_H1 ;  /* 0x3000000eff147230 */ /* 0x000fc40000004100 */
[----:B------:R-:W-:Y:S02]  /*141c0*/  HADD2.F32 R5, -RZ, R4.H0_H0 ;  /* 0x20000004ff057230 */ /* 0x000fe40000004100 */
[----:B------:R-:W-:Y:S01]  /*141d0*/  FMUL.FTZ R28, R7, R26 ;  /* 0x0000001a071c7220 */ /* 0x000fe20000410000 */
[----:B------:R-:W-:Y:S02]  /*141e0*/  HADD2.F32 R21, -RZ, R15.H0_H0 ;  /* 0x2000000fff157230 */ /* 0x000fe40000004100 */
[----:B------:R-:W-:Y:S02]  /*141f0*/  HADD2.F32 R4, -RZ, R6.H1_H1 ;  /* 0x30000006ff047230 */ /* 0x000fe40000004100 */
[-C--:B------:R-:W-:Y:S01]  /*14200*/  FFMA.FTZ R28, R5, R20.reuse, -R28 ;  /* 0x00000014051c7223 */ /* 0x080fe2000001081c */
[----:B------:R-:W-:Y:S02]  /*14210*/  HADD2.F32 R15, -RZ, R14.H0_H0 ;  /* 0x2000000eff0f7230 */ /* 0x000fe40000004100 */
[----:B------:R-:W-:Y:S01]  /*14220*/  FMUL.FTZ R14, R7, R20 ;  /* 0x00000014070e7220 */ /* 0x000fe20000410000 */
[----:B------:R-:W-:-:S02]  /*14230*/  HADD2.F32 R6, -RZ, R6.H0_H0 ;  /* 0x20000006ff067230 */ /* 0x000fc40000004100 */
[C---:B------:R-:W-:Y:S01]  /*14240*/  FMUL.FTZ R7, R4.reuse, R21 ;  /* 0x0000001504077220 */ /* 0x040fe20000410000 */
[-C--:B------:R-:W-:Y:S01]  /*14250*/  FMUL.FTZ R4, R4, R15.reuse ;  /* 0x0000000f04047220 */ /* 0x080fe20000410000 */
[----:B------:R-:W-:Y:S02]  /*14260*/  FFMA.FTZ R25, R5, R26, R14 ;  /* 0x0000001a05197223 */ /* 0x000fe4000001000e */
[C---:B------:R-:W-:Y:S01]  /*14270*/  FFMA.FTZ R15, R6.reuse, R15, -R7 ;  /* 0x0000000f060f7223 */ /* 0x040fe20000010807 */
[----:B------:R-:W-:Y:S02]  /*14280*/  HADD2.F32 R5, -RZ, R11.H1_H1 ;  /* 0x3000000bff057230 */ /* 0x000fe40000004100 */
[----:B------:R-:W-:Y:S01]  /*14290*/  FFMA.FTZ R20, R6, R21, R4 ;  /* 0x0000001506147223 */ /* 0x000fe20000010004 */
[----:B------:R-:W-:Y:S02]  /*142a0*/  HADD2.F32 R6, -RZ, R24.H1_H1 ;  /* 0x30000018ff067230 */ /* 0x000fe40000004100 */
[----:B------:R-:W-:-:S02]  /*142b0*/  HADD2.F32 R14, -RZ, R27.H1_H1 ;  /* 0x3000001bff0e7230 */ /* 0x000fc40000004100 */
[----:B------:R-:W-:Y:S02]  /*142c0*/  HADD2.F32 R27, -RZ, R27.H0_H0 ;  /* 0x2000001bff1b7230 */ /* 0x000fe40000004100 */
[C---:B------:R-:W-:Y:S01]  /*142d0*/  FMUL.FTZ R21, R5.reuse, R6 ;  /* 0x0000000605157220 */ /* 0x040fe20000410000 */
[----:B------:R-:W-:Y:S02]  /*142e0*/  HADD2.F32 R4, -RZ, R10.H1_H1 ;  /* 0x3000000aff047230 */ /* 0x000fe40000004100 */
        /* <DEDUP_REMOVED lines=10> */
[----:B------:R-:W-:Y:S02]  /*14390*/  F2FP.SATFINITE.E4M3.F32.PACK_AB_MERGE_C R6, R33, R32, RZ ;  /* 0x000000202106723e */ /* 0x000fe400048070ff */
        /* <DEDUP_REMOVED lines=8> */
.L_x_4203:
[----:B------:R-:W-:Y:S05]  /*14420*/  BSYNC B1 ;  /* 0x0000000000017941 */ /* 0x000fea0003800000 */
.L_x_4202:
[----:B------:R-:W-:Y:S05]  /*14430*/  @P5 BRA `(.L_x_4193) ;  /* 0x0000003c002c5947 */ /* 0x000fea0003800000 */
[----:B01234-:R-:W0:Y:S01]  /*14440*/  LDS.128 R4, [R0+0x22200] ;  /* 0x0222000000047984 */ /* 0x01fe220000000c00 */
        /* <DEDUP_REMOVED lines=34> */
[--C-:B------:R-:W-:Y:S01]  /*14670*/  HADD2.F32 R9, -RZ, R3.reuse.H0_H0 ;  /* 0x20000003ff097230 */ /* 0x100fe20000004100 */
[----:B------:R-:W-:Y:S01]  /*14680*/  LOP3.LUT R14, R11, 0xff000000, R8, 0xf8, !PT ;  /* 0xff0000000b0e7812 */ /* 0x000fe200078ef808 */
        /* <DEDUP_REMOVED lines=11> */
[----:B------:R-:W-:Y:S02]  /*14740*/  HADD2.F32 R5, -RZ, R6.H1_H1 ;  /* 0x30000006ff057230 */ /* 0x000fe40000004100 */
[C---:B------:R-:W-:Y:S01]  /*14750*/  FFMA.FTZ R28, R9.reuse, R13, -R26 ;  /* 0x0000000d091c7223 */ /* 0x040fe2000001081a */
[----:B------:R-:W-:Y:S02]  /*14760*/  HADD2.F32 R12, -RZ, R12.H0_H0 ;  /* 0x2000000cff0c7230 */ /* 0x000fe40000004100 */
[----:B------:R-:W-:Y:S01]  /*14770*/  FFMA.FTZ R29, R9, R24, R27 ;  /* 0x00000018091d7223 */ /* 0x000fe2000001001b */
[----:B------:R-:W-:Y:S01]  /*14780*/  HADD2.F32 R6, -RZ, R6.H0_H0 ;  /* 0x20000006ff067230 */ /* 0x000fe20000004100 */
[----:B------:R-:W-:Y:S01]  /*14790*/  F2FP.F16.E4M3.UNPACK_B R25, R25.H1 ;  /* 0x00000019ff19723e */ /* 0x000fe200030006ff */
[C---:B------:R-:W-:Y:S01]  /*147a0*/  FMUL.FTZ R9, R5.reuse, R20 ;  /* 0x0000001405097220 */ /* 0x040fe20000410000 */
[----:B------:R-:W-:Y:S01]  /*147b0*/  F2FP.F16.E4M3.UNPACK_B R15, R15.H1 ;  /* 0x0000000fff0f723e */ /* 0x000fe200030006ff */
[----:B------:R-:W-:Y:S01]  /*147c0*/  FMUL.FTZ R27, R5, R12 ;  /* 0x0000000c051b7220 */ /* 0x000fe20000410000 */
[----:B------:R-:W-:-:S02]  /*147d0*/  HADD2.F32 R5, -RZ, R10.H1_H1 ;  /* 0x3000000aff057230 */ /* 0x000fc40000004100 */
        /* <DEDUP_REMOVED lines=65> */
.L_x_4187:
[----:B------:R-:W-:-:S03]  /*14bf0*/  UMOV UR4, 0xffffffff ;  /* 0xffffffff00047882 */ /* 0x000fc60000000000 */
[----:B------:R-:W-:Y:S05]  /*14c00*/  BRA.DIV UR4, `(.L_x_4204) ;  /* 0x0000019204387947 */ /* 0x000fea000b800000 */
[----:B------:R0:W1:Y:S04]  /*14c10*/  SHFL.IDX PT, R5, R24, RZ, 0x1e1f ;  /* 0x001e1fff18057589 */ /* 0x00006800000e0000 */
[----:B------:R0:W2:Y:S04]  /*14c20*/  SHFL.IDX PT, R14, R28, RZ, 0x1e1f ;  /* 0x001e1fff1c0e7589 */ /* 0x0000a800000e0000 */
[----:B------:R0:W3:Y:S04]  /*14c30*/  SHFL.IDX PT, R3, R26, RZ, 0x1e1f ;  /* 0x001e1fff1a037589 */ /* 0x0000e800000e0000 */
[----:B------:R0:W4:Y:S02]  /*14c40*/  SHFL.IDX PT, R7, R27, RZ, 0x1e1f ;  /* 0x001e1fff1b077589 */ /* 0x00012400000e0000 */
.L_x_4448:
[----:B------:R-:W-:Y:S01]  /*14c50*/  ULDC UR4, c[0x0][0x448] ;  /* 0x0001120000047ab9 */ /* 0x000fe20000000800 */
[----:B------:R-:W-:Y:S01]  /*14c60*/  BSSY B1, `(.L_x_4205) ;  /* 0x0000037000017945 */ /* 0x000fe20003800000 */
[----:B------:R-:W-:Y:S01]  /*14c70*/  IMAD R0, R135, UR4, RZ ;  /* 0x0000000487007c24 */ /* 0x000fe2000f8e02ff */
[----:B------:R-:W-:Y:S02]  /*14c80*/  CS2R R36, SRZ ;  /* 0x0000000000247805 */ /* 0x000fe4000001ff00 */
[----:B------:R-:W-:Y:S02]  /*14c90*/  CS2R R38, SRZ ;  /* 0x0000000000267805 */ /* 0x000fe4000001ff00 */
[----:B------:R-:W-:Y:S02]  /*14ca0*/  CS2R R8, SRZ ;  /* 0x0000000000087805 */ /* 0x000fe4000001ff00 */
[----:B------:R-:W-:Y:S02]  /*14cb0*/  CS2R R10, SRZ ;  /* 0x00000000000a7805 */ /* 0x000fe4000001ff00 */
[----:B------:R-:W-:-:S02]  /*14cc0*/  ISETP.GE.AND P0, PT, R6, R0, PT ;  /* 0x000000000600720c */ /* 0x000fc40003f06270 */
[----:B0-----:R-:W-:Y:S02]  /*14cd0*/  CS2R R24, SRZ ;  /* 0x0000000000187805 */ /* 0x001fe4000001ff00 */
        /* <DEDUP_REMOVED lines=8> */
[----:B------:R-:W2:Y:S01]  /*14d60*/  LDL R4, [R1] ;  /* 0x0000000001047983 */ /* 0x000ea20000100800 */
[----:B------:R-:W-:Y:S01]  /*14d70*/  ULDC UR4, c[0x0][0x3f4] ;  /* 0x0000fd0000047ab9 */ /* 0x000fe20000000800 */
[----:B------:R-:W-:Y:S02]  /*14d80*/  CS2R R40, SRZ ;  /* 0x0000000000287805 */ /* 0x000fe4000001ff00 */
[----:B------:R-:W-:Y:S02]  /*14d90*/  ISETP.GE.AND P1, PT, R225, UR4, PT ;  /* 0x00000004e1007c0c */ /* 0x000fe4000bf26270 */
[----:B------:R-:W-:Y:S02]  /*14da0*/  CS2R R42, SRZ ;  /* 0x00000000002a7805 */ /* 0x000fe4000001ff00 */
[----:B------:R-:W-:Y:S02]  /*14db0*/  ISETP.GE.AND P2, PT, R16, UR4, PT ;  /* 0x0000000410007c0c */ /* 0x000fe4000bf46270 */
[----:B------:R-:W-:-:S02]  /*14dc0*/  CS2R R36, SRZ ;  /* 0x0000000000247805 */ /* 0x000fc4000001ff00 */
[----:B------:R-:W-:Y:S02]  /*14dd0*/  ISETP.GE.AND P0, PT, R226, UR4, PT ;  /* 0x00000004e2007c0c */ /* 0x000fe4000bf06270 */
[----:B------:R-:W-:Y:S02]  /*14de0*/  CS2R R38, SRZ ;  /* 0x0000000000267805 */ /* 0x000fe4000001ff00 */
[----:B------:R-:W-:Y:S02]  /*14df0*/  CS2R R28, SRZ ;  /* 0x00000000001c7805 */ /* 0x000fe4000001ff00 */
[----:B------:R-:W-:Y:S01]  /*14e00*/  CS2R R30, SRZ ;  /* 0x00000000001e7805 */ /* 0x000fe2000001ff00 */
[----:B------:R-:W-:Y:S02]  /*14e10*/  @!P1 IMAD.SHL.U32 R20, R227, 0x10, RZ ;  /* 0x00000010e3149824 */ /* 0x000fe400078e00ff */
[----:B-1----:R-:W-:-:S03]  /*14e20*/  @!P2 IADD3 R12, P3, R16, R5, RZ ;  /* 0x00000005100ca210 */ /* 0x002fc60007f7e0ff */
[----:B------:R-:W-:Y:S02]  /*14e30*/  @!P1 SHF.R.S32.HI R6, RZ, 0x1f, R20 ;  /* 0x0000001fff069819 */ /* 0x000fe40000011414 */
[----:B---3--:R-:W-:Y:S01]  /*14e40*/  @!P2 IMAD.X R13, R3, 0x1, R17, P3 ;  /* 0x00000001030da824 */ /* 0x008fe200018e0611 */
[----:B------:R-:W-:Y:S02]  /*14e50*/  CS2R R10, SRZ ;  /* 0x00000000000a7805 */ /* 0x000fe4000001ff00 */
[----:B------:R-:W-:Y:S02]  /*14e60*/  CS2R R32, SRZ ;  /* 0x0000000000207805 */ /* 0x000fe4000001ff00 */
[----:B------:R-:W-:Y:S02]  /*14e70*/  CS2R R34, SRZ ;  /* 0x0000000000227805 */ /* 0x000fe4000001ff00 */
[----:B------:R-:W-:Y:S02]  /*14e80*/  CS2R R24, SRZ ;  /* 0x0000000000187805 */ /* 0x000fe4000001ff00 */
[----:B------:R-:W-:Y:S01]  /*14e90*/  CS2R R26, SRZ ;  /* 0x00000000001a7805 */ /* 0x000fe2000001ff00 */
[----:B------:R0:W5:Y:S01]  /*14ea0*/  @!P2 LD.E.128 R40, desc[UR50][R12.64] ;  /* 0x000000320c28a980 */ /* 0x000162000c101d00 */
[----:B--2---:R-:W-:-:S02]  /*14eb0*/  @!P0 SHF.L.U32 R48, R4, 0x4, RZ ;  /* 0x0000000404308819 */ /* 0x004fc400000006ff */
[CC--:B------:R-:W-:Y:S02]  /*14ec0*/  @!P1 IADD3 R4, P5, R20.reuse, R5.reuse, RZ ;  /* 0x0000000514049210 */ /* 0x0c0fe40007fbe0ff */
[-C--:B------:R-:W-:Y:S02]  /*14ed0*/  @!P1 IADD3 R20, P4, R20, R14.reuse, RZ ;  /* 0x0000000e14149210 */ /* 0x080fe40007f9e0ff */
[C---:B------:R-:W-:Y:S01]  /*14ee0*/  @!P0 IADD3 R46, P3, R48.reuse, R5, RZ ;  /* 0x00000005302e8210 */ /* 0x040fe20007f7e0ff */
[----:B------:R-:W-:Y:S01]  /*14ef0*/  @!P1 IMAD.X R5, R3, 0x1, R6, P5 ;  /* 0x0000000103059824 */ /* 0x000fe200028e0606 */
[----:B------:R-:W-:Y:S01]  /*14f00*/  @!P0 SHF.R.S32.HI R8, RZ, 0x1f, R48 ;  /* 0x0000001fff088819 */ /* 0x000fe20000011430 */
[----:B----4-:R-:W-:Y:S01]  /*14f10*/  @!P1 IMAD.X R21, R7, 0x1, R6, P4 ;  /* 0x0000000107159824 */ /* 0x010fe200020e0606 */
[-C--:B------:R-:W-:Y:S02]  /*14f20*/  @!P0 IADD3 R48, P5, R48, R14.reuse, RZ ;  /* 0x0000000e30308210 */ /* 0x080fe40007fbe0ff */
[----:B------:R-:W-:Y:S01]  /*14f30*/  @!P2 IADD3 R14, P4, R16, R14, RZ ;  /* 0x0000000e100ea210 */ /* 0x000fe20007f9e0ff */
[----:B------:R-:W-:Y:S01]  /*14f40*/  @!P0 IMAD.X R47, R3, 0x1, R8, P3 ;  /* 0x00000001032f8824 */ /* 0x000fe200018e0608 */
[----:B------:R-:W-:-:S02]  /*14f50*/  @!P0 IADD3.X R49, R7, R8, RZ, P5, !PT ;  /* 0x0000000807318210 */ /* 0x000fc40002ffe4ff */
[----:B------:R-:W-:Y:S01]  /*14f60*/  CS2R R8, SRZ ;  /* 0x0000000000087805 */ /* 0x000fe2000001ff00 */
[----:B------:R0:W5:Y:S01]  /*14f70*/  @!P1 LD.E.128 R28, desc[UR50][R4.64] ;  /* 0x00000032041c9980 */ /* 0x000162000c101d00 */
[----:B------:R-:W-:-:S03]  /*14f80*/  @!P2 IMAD.X R15, R7, 0x1, R17, P4 ;  /* 0x00000001070fa824 */ /* 0x000fc600020e0611 */
[----:B------:R0:W5:Y:S04]  /*14f90*/  @!P0 LD.E.128 R32, desc[UR50][R46.64] ;  /* 0x000000322e208980 */ /* 0x000168000c101d00 */
[----:B------:R0:W5:Y:S04]  /*14fa0*/  @!P2 LD.E.128 R36, desc[UR50][R14.64] ;  /* 0x000000320e24a980 */ /* 0x000168000c101d00 */
[----:B------:R0:W5:Y:S04]  /*14fb0*/  @!P1 LD.E.128 R8, desc[UR50][R20.64] ;  /* 0x0000003214089980 */ /* 0x000168000c101d00 */
[----:B------:R0:W5:Y:S02]  /*14fc0*/  @!P0 LD.E.128 R24, desc[UR50][R48.64] ;  /* 0x0000003230188980 */ /* 0x000164000c101d00 */
.L_x_4206:
[----:B------:R-:W-:Y:S05]  /*14fd0*/  BSYNC B1 ;  /* 0x0000000000017941 */ /* 0x000fea0003800000 */
.L_x_4205:
[----:B------:R-:W-:Y:S01]  /*14fe0*/  ULEA.HI UR4, UR37, UR37, URZ, 0x1 ;  /* 0x0000002525047291 */ /* 0x000fe2000f8f083f */
[----:B0-----:R-:W1:Y:S01]  /*14ff0*/  S2R R4, SR_TID.X ;  /* 0x0000000000047919 */ /* 0x001e620000002100 */
[----:B------:R-:W-:Y:S01]  /*15000*/  IMAD R0, R221, -0x80, R0 ;  /* 0xffffff80dd007824 */ /* 0x000fe200078e0200 */
[----:B------:R-:W-:Y:S01]  /*15010*/  BSSY B1, `(.L_x_4207) ;  /* 0x000000d000017945 */ /* 0x000fe20003800000 */
[----:B------:R-:W-:-:S03]  /*15020*/  ULOP3.LUT UR4, UR4, 0xfffffffe, URZ, 0xc0, !UPT ;  /* 0xfffffffe04047892 */ /* 0x000fc6000f8ec03f */
[----:B------:R-:W-:Y:S01]  /*15030*/  VIMNMX R0, R0, 0x80, PT ;  /* 0x0000008000007848 */ /* 0x000fe20003fe0100 */
[----:B------:R-:W-:-:S06]  /*15040*/  UIADD3 UR4, UR37, -UR4, URZ ;  /* 0x8000000425047290 */ /* 0x000fcc000fffe03f */
[----:B---3--:R-:W-:-:S05]  /*15050*/  IMAD.U32 R3, RZ, RZ, UR4 ;  /* 0x00000004ff037e24 */ /* 0x008fca000f8e00ff */
[----:B------:R-:W-:-:S04]  /*15060*/  SHF.L.U32 R3, R3, 0x1f, RZ ;  /* 0x0000001f03037819 */ /* 0x000fc800000006ff */
[----:B------:R-:W0:Y:S01]  /*15070*/  SYNCS.PHASECHK.TRANS64.TRYWAIT P0, [R18+URZ+0x33400], R3 ;  /* 0x03340003120075a7 */ /* 0x000e22000800017f */
[C---:B-1----:R-:W-:Y:S02]  /*15080*/  VIADD R5, R4.reuse, 0xffffff80 ;  /* 0xffffff8004057836 */ /* 0x042fe40000000000 */
[----:B------:R-:W-:-:S05]  /*15090*/  VIADD R4, R4, 0xffffff80 ;  /* 0xffffff8004047836 */ /* 0x000fca0000000000 */
[----:B------:R-:W-:-:S04]  /*150a0*/  LEA.HI R4, R4, R5, RZ, 0x1 ;  /* 0x0000000504047211 */ /* 0x000fc800078f08ff */
[----:B------:R-:W-:-:S04]  /*150b0*/  SHF.R.S32.HI R4, RZ, 0x1, R4 ;  /* 0x00000001ff047819 */ /* 0x000fc80000011404 */
[----:B------:R-:W-:Y:S01]  /*150c0*/  ISETP.GE.AND P1, PT, R4, R0, PT ;  /* 0x000000000400720c */ /* 0x000fe20003f26270 */
[----:B0-----:R-:W-:-:S12]  /*150d0*/  @!P0 BRA `(.L_x_4208) ;  /* 0x0000018c00748947 */ /* 0x001fd80003800000 */
.L_x_4449:
[----:B------:R-:W-:Y:S05]  /*150e0*/  BSYNC B1 ;  /* 0x0000000000017941 */ /* 0x000fea0003800000 */
.L_x_4207:
[----:B------:R-:W-:Y:S05]  /*150f0*/  @P1 BRA `(.L_x_4193) ;  /* 0x0000002c00fc1947 */ /* 0x000fea0003800000 */
[----:B------:R1:W5:Y:S01]  /*15100*/  LDL R69, [R1+0x30] ;  /* 0x0000300001457983 */ /* 0x0003620000100800 */
[----:B------:R-:W3:Y:S03]  /*15110*/  LDC R0, c[0x0][0x3f4] ;  /* 0x0000fd00ff007b82 */ /* 0x000ee60000000800 */
[----:B------:R1:W5:Y:S04]  /*15120*/  LDL R68, [R1+0x34] ;  /* 0x0000340001447983 */ /* 0x0003680000100800 */
[----:B------:R1:W5:Y:S01]  /*15130*/  LDL R67, [R1+0x38] ;  /* 0x0000380001437983 */ /* 0x0003620000100800 */
[----:B------:R-:W-:Y:S01]  /*15140*/  BSSY B1, `(.L_x_4209) ;  /* 0x00000ff000017945 */ /* 0x000fe20003800000 */
[----:B---3--:R-:W-:-:S02]  /*15150*/  ISETP.GE.AND P0, PT, R16, R0, PT ;  /* 0x000000001000720c */ /* 0x008fc40003f06270 */
[-C--:B------:R-:W-:Y:S02]  /*15160*/  ISETP.GE.AND P1, PT, R225, R0.reuse, PT ;  /* 0x00000000e100720c */ /* 0x080fe40003f26270 */
[----:B------:R-:W-:-:S09]  /*15170*/  ISETP.GE.AND P2, PT, R226, R0, PT ;  /* 0x00000000e200720c */ /* 0x000fd20003f46270 */
[----:B-1----:R-:W-:Y:S05]  /*15180*/  @P0 BRA `(.L_x_4210) ;  /* 0x0000000c00e80947 */ /* 0x002fea0003800000 */
[----:B------:R-:W3:Y:S01]  /*15190*/  LDL R70, [R1+0x60] ;  /* 0x0000600001467983 */ /* 0x000ee20000100800 */
[----:B0-----:R-:W-:Y:S02]  /*151a0*/  LEA.HI R3, R45, R45, RZ, 0x1 ;  /* 0x0000002d2d037211 */ /* 0x001fe400078f08ff */
[----:B-----5:R-:W-:Y:S02]  /*151b0*/  LOP3.LUT R4, R40, 0xff, RZ, 0xc0, !PT ;  /* 0x000000ff28047812 */ /* 0x020fe400078ec0ff */
[----:B------:R-:W-:Y:S02]  /*151c0*/  LOP3.LUT R6, R3, 0xfffffffe, RZ, 0xc0, !PT ;  /* 0xfffffffe03067812 */ /* 0x000fe400078ec0ff */
[----:B------:R-:W-:Y:S02]  /*151d0*/  SHF.R.U32.HI R3, RZ, 0x8, R40 ;  /* 0x00000008ff037819 */ /* 0x000fe40000011628 */
[----:B------:R-:W-:Y:S02]  /*151e0*/  IADD3 R45, R45, -R6, RZ ;  /* 0x800000062d2d7210 */ /* 0x000fe40007ffe0ff */
[----:B------:R-:W-:-:S02]  /*151f0*/  LOP3.LUT R5, R3, 0xff, RZ, 0xc0, !PT ;  /* 0x000000ff03057812 */ /* 0x000fc400078ec0ff */
[----:B------:R-:W-:Y:S02]  /*15200*/  LEA.HI R3, R0, R45, RZ, 0x1c ;  /* 0x0000002d00037211 */ /* 0x000fe400078fe0ff */
[----:B------:R-:W-:Y:S02]  /*15210*/  PRMT R21, R5, 0x7604, R4 ;  /* 0x0000760405157816 */ /* 0x000fe40000000004 */
[----:B------:R-:W-:Y:S02]  /*15220*/  SHF.R.U32.HI R13, RZ, 0x8, R42 ;  /* 0x00000008ff0d7819 */ /* 0x000fe4000001162a */
[----:B------:R-:W-:Y:S02]  /*15230*/  SHF.R.S32.HI R4, RZ, 0x1f, R3 ;  /* 0x0000001fff047819 */ /* 0x000fe40000011403 */
[----:B------:R-:W-:Y:S02]  /*15240*/  LOP3.LUT R12, R42, 0xff, RZ, 0xc0, !PT ;  /* 0x000000ff2a0c7812 */ /* 0x000fe400078ec0ff */
[----:B------:R-:W-:-:S02]  /*15250*/  LOP3.LUT R13, R13, 0xff, RZ, 0xc0, !PT ;  /* 0x000000ff0d0d7812 */ /* 0x000fc400078ec0ff */
[----:B------:R-:W-:Y:S01]  /*15260*/  LEA.HI R4, R4, R3, RZ, 0x2 ;  /* 0x0000000304047211 */ /* 0x000fe200078f10ff */
[----:B------:R-:W-:Y:S01]  /*15270*/  IMAD.SHL.U32 R3, R3, 0x10, RZ ;  /* 0x0000001003037824 */ /* 0x000fe200078e00ff */
[----:B------:R-:W-:Y:S02]  /*15280*/  PRMT R47, R13, 0x7604, R12 ;  /* 0x000076040d2f7816 */ /* 0x000fe4000000000c */
[----:B------:R-:W-:Y:S01]  /*15290*/  SHF.R.U32.HI R12, RZ, 0x8, R36 ;  /* 0x00000008ff0c7819 */ /* 0x000fe20000011624 */
[----:B------:R-:W-:Y:S01]  /*152a0*/  IMAD.SHL.U32 R4, R4, 0x800, RZ ;  /* 0x0000080004047824 */ /* 0x000fe200078e00ff */
[----:B------:R-:W-:Y:S02]  /*152b0*/  LOP3.LUT R3, R69, 0x30, R3, 0xf8, !PT ;  /* 0x0000003045037812 */ /* 0x000fe400078ef803 */
[----:B--2---:R-:W-:Y:S02]  /*152c0*/  LOP3.LUT R14, R12, 0xff, RZ, 0xc0, !PT ;  /* 0x000000ff0c0e7812 */ /* 0x004fe400078ec0ff */
[----:B----4-:R-:W-:-:S02]  /*152d0*/  SHF.R.U32.HI R7, RZ, 0x8, R41 ;  /* 0x00000008ff077819 */ /* 0x010fc40000011629 */
[----:B------:R-:W-:Y:S02]  /*152e0*/  LOP3.LUT R12, R3, R68, RZ, 0x3c, !PT ;  /* 0x00000044030c7212 */ /* 0x000fe400078e3cff */
[----:B------:R-:W-:Y:S02]  /*152f0*/  LOP3.LUT R3, R4, 0xffffe000, RZ, 0xc0, !PT ;  /* 0xffffe00004037812 */ /* 0x000fe400078ec0ff */
[----:B------:R-:W-:Y:S02]  /*15300*/  LOP3.LUT R6, R41, 0xff, RZ, 0xc0, !PT ;  /* 0x000000ff29067812 */ /* 0x000fe400078ec0ff */
[----:B------:R-:W-:Y:S02]  /*15310*/  LOP3.LUT R7, R7, 0xff, RZ, 0xc0, !PT ;  /* 0x000000ff07077812 */ /* 0x000fe400078ec0ff */
[----:B------:R-:W-:Y:S02]  /*15320*/  IADD3 R3, R12, R67, R3 ;  /* 0x000000430c037210 */ /* 0x000fe40007ffe003 */
[----:B------:R-:W-:-:S02]  /*15330*/  PRMT R20, R7, 0x7604, R6 ;  /* 0x0000760407147816 */ /* 0x000fc40000000006 */
[----:B------:R-:W-:Y:S01]  /*15340*/  SHF.R.U32.HI R6, RZ, 0x8, R43 ;  /* 0x00000008ff067819 */ /* 0x000fe2000001162b */
[----:B------:R-:W-:Y:S01]  /*15350*/  IMAD.IADD R3, R18, 0x1, R3 ;  /* 0x0000000112037824 */ /* 0x000fe200078e0203 */
[----:B------:R-:W-:Y:S02]  /*15360*/  LOP3.LUT R7, R36, 0xff, RZ, 0xc0, !PT ;  /* 0x000000ff24077812 */ /* 0x000fe400078ec0ff */
[----:B------:R-:W-:Y:S02]  /*15370*/  LOP3.LUT R5, R43, 0xff, RZ, 0xc0, !PT ;  /* 0x000000ff2b057812 */ /* 0x000fe400078ec0ff */
[----:B------:R-:W-:Y:S02]  /*15380*/  LOP3.LUT R6, R6, 0xff, RZ, 0xc0, !PT ;  /* 0x000000ff06067812 */ /* 0x000fe400078ec0ff */
[----:B------:R-:W-:Y:S02]  /*15390*/  PRMT R53, R14, 0x7604, R7 ;  /* 0x000076040e357816 */ /* 0x000fe40000000007 */
[----:B------:R-:W0:Y:S01]  /*153a0*/  LDS.128 R12, [R3+0x1e200] ;  /* 0x01e20000030c7984 */ /* 0x000e220000000c00 */
[----:B------:R-:W-:-:S02]  /*153b0*/  PRMT R46, R6, 0x7604, R5 ;  /* 0x00007604062e7816 */ /* 0x000fc40000000005 */
[----:B------:R-:W-:Y:S02]  /*153c0*/  SHF.R.U32.HI R48, RZ, 0x8, R37 ;  /* 0x00000008ff307819 */ /* 0x000fe40000011625 */
[----:B------:R-:W-:Y:S02]  /*153d0*/  LOP3.LUT R45, R37, 0xff, RZ, 0xc0, !PT ;  /* 0x000000ff252d7812 */ /* 0x000fe400078ec0ff */
[----:B------:R-:W-:Y:S02]  /*153e0*/  LOP3.LUT R48, R48, 0xff, RZ, 0xc0, !PT ;  /* 0x000000ff30307812 */ /* 0x000fe400078ec0ff */
[----:B------:R-:W-:Y:S02]  /*153f0*/  SHF.R.U32.HI R50, RZ, 0x8, R38 ;  /* 0x00000008ff327819 */ /* 0x000fe40000011626 */
[----:B------:R-:W-:Y:S02]  /*15400*/  PRMT R48, R48, 0x7604, R45 ;  /* 0x0000760430307816 */ /* 0x000fe4000000002d */
[----:B------:R-:W-:-:S02]  /*15410*/  SHF.R.U32.HI R55, RZ, 0x10, R37 ;  /* 0x00000010ff377819 */ /* 0x000fc40000011625 */
[----:B------:R-:W-:Y:S02]  /*15420*/  LOP3.LUT R49, R38, 0xff, RZ, 0xc0, !PT ;  /* 0x000000ff26317812 */ /* 0x000fe400078ec0ff */
[----:B------:R-:W-:Y:S01]  /*15430*/  LOP3.LUT R50, R50, 0xff, RZ, 0xc0, !PT ;  /* 0x000000ff32327812 */ /* 0x000fe200078ec0ff */
[----:B------:R-:W-:Y:S01]  /*15440*/  IMAD.U32 R55, R55, 0x10000, RZ ;  /* 0x0001000037377824 */ /* 0x000fe200078e00ff */
[----:B------:R-:W-:Y:S02]  /*15450*/  SHF.R.U32.HI R45, RZ, 0x10, R41 ;  /* 0x00000010ff2d7819 */ /* 0x000fe40000011629 */
[----:B------:R-:W-:Y:S02]  /*15460*/  SHF.R.U32.HI R52, RZ, 0x8, R39 ;  /* 0x00000008ff347819 */ /* 0x000fe40000011627 */
[----:B------:R-:W-:Y:S01]  /*15470*/  PRMT R57, R50, 0x7604, R49 ;  /* 0x0000760432397816 */ /* 0x000fe20000000031 */
[----:B------:R-:W-:Y:S01]  /*15480*/  IMAD.U32 R45, R45, 0x10000, RZ ;  /* 0x000100002d2d7824 */ /* 0x000fe200078e00ff */
[----:B------:R-:W-:-:S02]  /*15490*/  SHF.R.U32.HI R49, RZ, 0x10, R43 ;  /* 0x00000010ff317819 */ /* 0x000fc4000001162b */
[----:B------:R-:W-:Y:S02]  /*154a0*/  LOP3.LUT R51, R39, 0xff, RZ, 0xc0, !PT ;  /* 0x000000ff27337812 */ /* 0x000fe400078ec0ff */
[----:B------:R-:W-:Y:S02]  /*154b0*/  LOP3.LUT R52, R52, 0xff, RZ, 0xc0, !PT ;  /* 0x000000ff34347812 */ /* 0x000fe400078ec0ff */
[----:B------:R-:W-:Y:S02]  /*154c0*/  SHF.R.U32.HI R59, RZ, 0x10, R39 ;  /* 0x00000010ff3b7819 */ /* 0x000fe40000011627 */
[----:B------:R-:W-:Y:S02]  /*154d0*/  SHF.L.U32 R49, R49, 0x10, RZ ;  /* 0x0000001031317819 */ /* 0x000fe400000006ff */
[----:B------:R-:W-:Y:S01]  /*154e0*/  LOP3.LUT R55, R48, 0xff0000, R55, 0xf8, !PT ;  /* 0x00ff000030377812 */ /* 0x000fe200078ef837 */
[----:B------:R-:W-:Y:S01]  /*154f0*/  IMAD.U32 R59, R59, 0x10000, RZ ;  /* 0x000100003b3b7824 */ /* 0x000fe200078e00ff */
[----:B------:R-:W-:-:S02]  /*15500*/  LOP3.LUT R45, R20, 0xff0000, R45, 0xf8, !PT ;  /* 0x00ff0000142d7812 */ /* 0x000fc400078ef82d */
[----:B------:R-:W-:Y:S02]  /*15510*/  PRMT R52, R52, 0x7604, R51 ;  /* 0x0000760434347816 */ /* 0x000fe40000000033 */
[----:B------:R-:W-:Y:S02]  /*15520*/  LOP3.LUT R51, R46, 0xff0000, R49, 0xf8, !PT ;  /* 0x00ff00002e337812 */ /* 0x000fe400078ef831 */
[----:B------:R-:W-:Y:S02]  /*15530*/  LOP3.LUT R55, R55, 0xff000000, R37, 0xf8, !PT ;  /* 0xff00000037377812 */ /* 0x000fe400078ef825 */
[----:B------:R-:W-:Y:S02]  /*15540*/  LOP3.LUT R49, R45, 0xff000000, R41, 0xf8, !PT ;  /* 0xff0000002d317812 */ /* 0x000fe400078ef829 */
[----:B------:R-:W-:Y:S02]  /*15550*/  LOP3.LUT R53, R53, 0xff0000, R36, 0xf8, !PT ;  /* 0x00ff000035357812 */ /* 0x000fe400078ef824 */
[----:B------:R-:W-:-:S02]  /*15560*/  F2FP.F16.E4M3.UNPACK_B R54, R55 ;  /* 0x00000037ff36723e */ /* 0x000fc400020006ff */
[----:B0-----:R-:W-:Y:S02]  /*15570*/  F2FP.F16.E4M3.UNPACK_B R41, R13 ;  /* 0x0000000dff29723e */ /* 0x001fe400020006ff */
[----:B------:R-:W-:Y:S01]  /*15580*/  LOP3.LUT R21, R21, 0xff0000, R40, 0xf8, !PT ;  /* 0x00ff000015157812 */ /* 0x000fe200078ef828 */
[--C-:B------:R-:W-:Y:S01]  /*15590*/  HADD2.F32 R56, -RZ, R54.reuse.H0_H0 ;  /* 0x20000036ff387230 */ /* 0x100fe20000004100 */
[----:B------:R-:W-:Y:S01]  /*155a0*/  LOP3.LUT R59, R52, 0xff0000, R59, 0xf8, !PT ;  /* 0x00ff0000343b7812 */ /* 0x000fe200078ef83b */
[----:B------:R-:W-:Y:S01]  /*155b0*/  HADD2.F32 R54, -RZ, R54.H1_H1 ;  /* 0x30000036ff367230 */ /* 0x000fe20000004100 */
[----:B------:R-:W-:Y:S02]  /*155c0*/  F2FP.F16.E4M3.UNPACK_B R50, R49 ;  /* 0x00000031ff32723e */ /* 0x000fe400020006ff */
[----:B------:R-:W-:Y:S02]  /*155d0*/  LOP3.LUT R57, R57, 0xff0000, R38, 0xf8, !PT ;  /* 0x00ff000039397812 */ /* 0x000fe400078ef826 */
[----:B------:R-:W-:-:S02]  /*155e0*/  LOP3.LUT R53, R53, 0xff000000, R36, 0xf8, !PT ;  /* 0xff00000035357812 */ /* 0x000fc400078ef824 */
[----:B------:R-:W-:Y:S02]  /*155f0*/  LOP3.LUT R47, R47, 0xff0000, R42, 0xf8, !PT ;  /* 0x00ff00002f2f7812 */ /* 0x000fe400078ef82a */
[----:B------:R-:W-:Y:S02]  /*15600*/  LOP3.LUT R48, R21, 0xff000000, R40, 0xf8, !PT ;  /* 0xff00000015307812 */ /* 0x000fe400078ef828 */
[----:B------:R-:W-:Y:S01]  /*15610*/  LOP3.LUT R52, R51, 0xff000000, R43, 0xf8, !PT ;  /* 0xff00000033347812 */ /* 0x000fe200078ef82b */
[--C-:B------:R-:W-:Y:S01]  /*15620*/  HADD2.F32 R51, -RZ, R50.reuse.H0_H0 ;  /* 0x20000032ff337230 */ /* 0x100fe20000004100 */
[----:B------:R-:W-:Y:S01]  /*15630*/  LOP3.LUT R59, R59, 0xff000000, R39, 0xf8, !PT ;  /* 0xff0000003b3b7812 */ /* 0x000fe200078ef827 */
[----:B------:R-:W-:Y:S01]  /*15640*/  HADD2.F32 R50, -RZ, R50.H1_H1 ;  /* 0x30000032ff327230 */ /* 0x000fe20000004100 */
[----:B------:R-:W-:Y:S02]  /*15650*/  LOP3.LUT R58, R57, 0xff000000, R38, 0xf8, !PT ;  /* 0xff000000393a7812 */ /* 0x000fe400078ef826 */
[----:B------:R-:W-:-:S02]  /*15660*/  LOP3.LUT R20, R47, 0xff000000, R42, 0xf8, !PT ;  /* 0xff0000002f147812 */ /* 0x000fc400078ef82a */
[----:B------:R-:W-:Y:S02]  /*15670*/  F2FP.F16.E4M3.UNPACK_B R42, R13.H1 ;  /* 0x0000000dff2a723e */ /* 0x000fe400030006ff */
[----:B------:R-:W-:Y:S02]  /*15680*/  F2FP.F16.E4M3.UNPACK_B R55, R55.H1 ;  /* 0x00000037ff37723e */ /* 0x000fe400030006ff */
[----:B------:R-:W-:Y:S02]  /*15690*/  F2FP.F16.E4M3.UNPACK_B R49, R49.H1 ;  /* 0x00000031ff31723e */ /* 0x000fe400030006ff */
[-C--:B------:R-:W-:Y:S02]  /*156a0*/  F2FP.F16.E4M3.UNPACK_B R43, R14.reuse ;  /* 0x0000000eff2b723e */ /* 0x080fe400020006ff */
[----:B------:R-:W-:Y:S01]  /*156b0*/  F2FP.F16.E4M3.UNPACK_B R45, R14.H1 ;  /* 0x0000000eff2d723e */ /* 0x000fe200030006ff */
[--C-:B------:R-:W-:Y:S01]  /*156c0*/  HADD2.F32 R14, -RZ, R42.reuse.H0_H0 ;  /* 0x2000002aff0e7230 */ /* 0x100fe20000004100 */
[-C--:B------:R-:W-:Y:S01]  /*156d0*/  F2FP.F16.E4M3.UNPACK_B R46, R15.reuse ;  /* 0x0000000fff2e723e */ /* 0x080fe200020006ff */
[----:B------:R-:W-:Y:S01]  /*156e0*/  HADD2.F32 R42, -RZ, R42.H1_H1 ;  /* 0x3000002aff2a7230 */ /* 0x000fe20000004100 */
[----:B------:R-:W-:-:S02]  /*156f0*/  F2FP.F16.E4M3.UNPACK_B R47, R15.H1 ;  /* 0x0000000fff2f723e */ /* 0x000fc400030006ff */
[-C--:B------:R-:W-:Y:S02]  /*15700*/  F2FP.F16.E4M3.UNPACK_B R15, R12.reuse ;  /* 0x0000000cff0f723e */ /* 0x080fe400020006ff */
[----:B------:R-:W-:Y:S01]  /*15710*/  F2FP.F16.E4M3.UNPACK_B R12, R12.H1 ;  /* 0x0000000cff0c723e */ /* 0x000fe200030006ff */
[----:B---3--:R-:W0:Y:S02]  /*15720*/  LDS.128 R4, [R70+0x1e200] ;  /* 0x01e2000046047984 */ /* 0x008e240000000c00 */
[-C--:B0-----:R-:W-:Y:S02]  /*15730*/  F2FP.F16.E4M3.UNPACK_B R36, R5.reuse ;  /* 0x00000005ff24723e */ /* 0x081fe400020006ff */
[----:B------:R-:W-:Y:S01]  /*15740*/  F2FP.F16.E4M3.UNPACK_B R37, R5.H1 ;  /* 0x00000005ff25723e */ /* 0x000fe200030006ff */
[--C-:B------:R-:W-:Y:S01]  /*15750*/  HADD2.F32 R5, -RZ, R41.reuse.H0_H0 ;  /* 0x20000029ff057230 */ /* 0x100fe20000004100 */
[-C--:B------:R-:W-:Y:S01]  /*15760*/  F2FP.F16.E4M3.UNPACK_B R39, R7.reuse ;  /* 0x00000007ff27723e */ /* 0x080fe200020006ff */
[----:B------:R-:W-:Y:S01]  /*15770*/  HADD2.F32 R41, -RZ, R41.H1_H1 ;  /* 0x30000029ff297230 */ /* 0x000fe20000004100 */
[----:B------:R-:W-:-:S02]  /*15780*/  F2FP.F16.E4M3.UNPACK_B R40, R7.H1 ;  /* 0x00000007ff28723e */ /* 0x000fc400030006ff */
[----:B------:R-:W-:Y:S01]  /*15790*/  F2FP.F16.E4M3.UNPACK_B R7, R4 ;  /* 0x00000004ff07723e */ /* 0x000fe200020006ff */
[C---:B------:R-:W-:Y:S01]  /*157a0*/  FMUL.FTZ R13, R5.reuse, R56 ;  /* 0x00000038050d7220 */ /* 0x040fe20000410000 */
[----:B------:R-:W-:Y:S01]  /*157b0*/  F2FP.F16.E4M3.UNPACK_B R21, R4.H1 ;  /* 0x00000004ff15723e */ /* 0x000fe200030006ff */
[----:B------:R-:W-:Y:S01]  /*157c0*/  FMUL.FTZ R57, R5, R51 ;  /* 0x0000003305397220 */ /* 0x000fe20000410000 */
[----:B------:R-:W-:Y:S01]  /*157d0*/  F2FP.F16.E4M3.UNPACK_B R4, R6 ;  /* 0x00000006ff04723e */ /* 0x000fe200020006ff */
[C---:B------:R-:W-:Y:S01]  /*157e0*/  FMUL.FTZ R61, R41.reuse, R54 ;  /* 0x00000036293d7220 */ /* 0x040fe20000410000 */
[----:B------:R-:W-:Y:S01]  /*157f0*/  F2FP.F16.E4M3.UNPACK_B R38, R6.H1 ;  /* 0x00000006ff26723e */ /* 0x000fe200030006ff */
[--C-:B------:R-:W-:Y:S02]  /*15800*/  HADD2.F32 R6, -RZ, R36.reuse.H0_H0 ;  /* 0x20000024ff067230 */ /* 0x100fe40000004100 */
[----:B------:R-:W-:Y:S01]  /*15810*/  FMUL.FTZ R41, R41, R50 ;  /* 0x0000003229297220 */ /* 0x000fe20000410000 */
[----:B------:R-:W-:-:S02]  /*15820*/  HADD2.F32 R36, -RZ, R36.H1_H1 ;  /* 0x30000024ff247230 */ /* 0x000fc40000004100 */
[C---:B------:R-:W-:Y:S01]  /*15830*/  FFMA.FTZ R5, R6.reuse, R51, -R13 ;  /* 0x0000003306057223 */ /* 0x040fe2000001080d */
[----:B------:R-:W-:Y:S01]  /*15840*/  FFMA.FTZ R13, R6, R56, R57 ;  /* 0x00000038060d7223 */ /* 0x000fe20000010039 */
[----:B------:R-:W-:Y:S02]  /*15850*/  HADD2.F32 R57, -RZ, R55.H0_H0 ;  /* 0x20000037ff397230 */ /* 0x000fe40000004100 */
[C---:B------:R-:W-:Y:S01]  /*15860*/  FFMA.FTZ R56, R36.reuse, R50, -R61 ;  /* 0x0000003224387223 */ /* 0x040fe2000001083d */
[----:B------:R-:W-:Y:S02]  /*15870*/  HADD2.F32 R51, -RZ, R49.H0_H0 ;  /* 0x20000031ff337230 */ /* 0x000fe40000004100 */
        /* <DEDUP_REMOVED lines=11> */
[----:B------:R-:W-:Y:S02]  /*15930*/  HADD2.F32 R51, -RZ, R50.H0_H0 ;  /* 0x20000032ff337230 */ /* 0x000fe40000004100 */
[C---:B------:R-:W-:Y:S01]  /*15940*/  FMUL.FTZ R60, R42.reuse, R55 ;  /* 0x000000372a3c7220 */ /* 0x040fe20000410000 */
[----:B------:R-:W-:Y:S02]  /*15950*/  HADD2.F32 R14, -RZ, R46.H0_H0 ;  /* 0x2000002eff0e7230 */ /* 0x000fe40000004100 */
[----:B------:R-:W-:Y:S01]  /*15960*/  FMUL.FTZ R42, R42, R49 ;  /* 0x000000312a2a7220 */ /* 0x000fe20000410000 */
[----:B------:R-:W-:Y:S01]  /*15970*/  HADD2.F32 R41, -RZ, R36.H0_H0 ;  /* 0x20000024ff297230 */ /* 0x000fe20000004100 */
[----:B------:R-:W-:Y:S01]  /*15980*/  F2FP.F16.E4M3.UNPACK_B R52, R52.H1 ;  /* 0x00000034ff34723e */ /* 0x000fe200030006ff */
[----:B------:R-:W-:-:S02]  /*15990*/  HADD2.F32 R37, -RZ, R37.H1_H1 ;  /* 0x30000025ff257230 */ /* 0x000fc40000004100 */
[C---:B------:R-:W-:Y:S01]  /*159a0*/  FMUL.FTZ R61, R14.reuse, R51 ;  /* 0x000000330e3d7220 */ /* 0x040fe20000410000 */
[----:B------:R-:W-:Y:S02]  /*159b0*/  HADD2.F32 R6, -RZ, R39.H0_H0 ;  /* 0x20000027ff067230 */ /* 0x000fe40000004100 */
[----:B------:R-:W-:Y:S01]  /*159c0*/  FMUL.FTZ R14, R14, R41 ;  /* 0x000000290e0e7220 */ /* 0x000fe20000410000 */
[----:B------:R-:W-:Y:S02]  /*159d0*/  HADD2.F32 R36, -RZ, R36.H1_H1 ;  /* 0x30000024ff247230 */ /* 0x000fe40000004100 */
[----:B------:R-:W-:Y:S01]  /*159e0*/  FFMA.FTZ R62, R37, R55, R42 ;  /* 0x00000037253e7223 */ /* 0x000fe2000001002a */
[----:B------:R-:W-:Y:S02]  /*159f0*/  HADD2.F32 R50, -RZ, R50.H1_H1 ;  /* 0x30000032ff327230 */ /* 0x000fe40000004100 */
[----:B------:R-:W-:Y:S01]  /*15a00*/  FFMA.FTZ R61, R6, R41, -R61 ;  /* 0x00000029063d7223 */ /* 0x000fe2000001083d */
[----:B------:R-:W-:-:S02]  /*15a10*/  HADD2.F32 R46, -RZ, R46.H1_H1 ;  /* 0x3000002eff2e7230 */ /* 0x000fc40000004100 */
[----:B------:R-:W-:Y:S01]  /*15a20*/  FFMA.FTZ R55, R6, R51, R14 ;  /* 0x0000003306377223 */ /* 0x000fe2000001000e */
[----:B------:R-:W-:Y:S01]  /*15a30*/  FFMA.FTZ R60, R37, R49, -R60 ;  /* 0x00000031253c7223 */ /* 0x000fe2000001083c */
[----:B------:R-:W-:Y:S01]  /*15a40*/  HADD2.F32 R39, -RZ, R39.H1_H1 ;  /* 0x30000027ff277230 */ /* 0x000fe20000004100 */
[----:B------:R-:W-:Y:S01]  /*15a50*/  F2FP.SATFINITE.E4M3.F32.PACK_AB_MERGE_C R57, R62, R57, RZ ;  /* 0x000000393e39723e */ /* 0x000fe200048070ff */
[----:B------:R-:W-:Y:S02]  /*15a60*/  HADD2.F32 R41, -RZ, R59.H0_H0 ;  /* 0x2000003bff297230 */ /* 0x000fe40000004100 */
[C---:B------:R-:W-:Y:S01]  /*15a70*/  FMUL.FTZ R42, R46.reuse, R50 ;  /* 0x000000322e2a7220 */ /* 0x040fe20000410000 */
[----:B------:R-:W-:Y:S02]  /*15a80*/  HADD2.F32 R14, -RZ, R47.H0_H0 ;  /* 0x2000002fff0e7230 */ /* 0x000fe40000004100 */
[----:B------:R-:W-:Y:S01]  /*15a90*/  FMUL.FTZ R49, R46, R36 ;  /* 0x000000242e317220 */ /* 0x000fe20000410000 */
[----:B------:R-:W-:-:S02]  /*15aa0*/  HADD2.F32 R37, -RZ, R52.H0_H0 ;  /* 0x20000034ff257230 */ /* 0x000fc40000004100 */
[C---:B------:R-:W-:Y:S01]  /*15ab0*/  FFMA.FTZ R64, R39.reuse, R36, -R42 ;  /* 0x0000002427407223 */ /* 0x040fe2000001082a */
[----:B------:R-:W-:Y:S02]  /*15ac0*/  HADD2.F32 R6, -RZ, R40.H0_H0 ;  /* 0x20000028ff067230 */ /* 0x000fe40000004100 */
[C---:B------:R-:W-:Y:S01]  /*15ad0*/  FMUL.FTZ R51, R14.reuse, R41 ;  /* 0x000000290e337220 */ /* 0x040fe20000410000 */
[----:B------:R-:W-:Y:S01]  /*15ae0*/  FFMA.FTZ R50, R39, R50, R49 ;  /* 0x0000003227327223 */ /* 0x000fe20000010031 */
[----:B------:R-:W-:Y:S01]  /*15af0*/  FMUL.FTZ R14, R14, R37 ;  /* 0x000000250e0e7220 */ /* 0x000fe20000410000 */
[----:B------:R-:W-:Y:S01]  /*15b00*/  F2FP.F16.E4M3.UNPACK_B R39, R53.H1 ;  /* 0x00000035ff27723e */ /* 0x000fe200030006ff */
[----:B------:R-:W-:Y:S01]  /*15b10*/  HADD2.F32 R52, -RZ, R52.H1_H1 ;  /* 0x30000034ff347230 */ /* 0x000fe20000004100 */
[----:B------:R-:W-:Y:S01]  /*15b20*/  F2FP.F16.E4M3.UNPACK_B R36, R48.H1 ;  /* 0x00000030ff24723e */ /* 0x000fe200030006ff */
        /* <DEDUP_REMOVED lines=11> */
[----:B------:R-:W-:-:S02]  /*15be0*/  HADD2.F32 R40, -RZ, R40.H1_H1 ;  /* 0x30000028ff287230 */ /* 0x000fc40000004100 */
[C---:B------:R-:W-:Y:S01]  /*15bf0*/  FMUL.FTZ R47, R14.reuse, R41 ;  /* 0x000000290e2f7220 */ /* 0x040fe20000410000 */
[----:B------:R-:W-:Y:S02]  /*15c00*/  HADD2.F32 R6, -RZ, R21.H0_H0 ;  /* 0x20000015ff067230 */ /* 0x000fe40000004100 */
[----:B------:R-:W-:Y:S01]  /*15c10*/  FMUL.FTZ R14, R14, R37 ;  /* 0x000000250e0e7220 */ /* 0x000fe20000410000 */
[----:B------:R-:W-:Y:S02]  /*15c20*/  HADD2.F32 R39, -RZ, R39.H1_H1 ;  /* 0x30000027ff277230 */ /* 0x000fe40000004100 */
[C---:B------:R-:W-:Y:S01]  /*15c30*/  FFMA.FTZ R52, R40.reuse, R52, -R49 ;  /* 0x0000003428347223 */ /* 0x040fe20000010831 */
[----:B------:R-:W-:Y:S02]  /*15c40*/  HADD2.F32 R12, -RZ, R12.H1_H1 ;  /* 0x3000000cff0c7230 */ /* 0x000fe40000004100 */
[----:B------:R-:W-:Y:S01]  /*15c50*/  FFMA.FTZ R59, R40, R59, R42 ;  /* 0x0000003b283b7223 */ /* 0x000fe2000001002a */
[----:B------:R-:W-:-:S02]  /*15c60*/  HADD2.F32 R36, -RZ, R36.H1_H1 ;  /* 0x30000024ff247230 */ /* 0x000fc40000004100 */
[C---:B------:R-:W-:Y:S01]  /*15c70*/  FFMA.FTZ R47, R6.reuse, R37, -R47 ;  /* 0x00000025062f7223 */ /* 0x040fe2000001082f */
[----:B------:R-:W-:Y:S01]  /*15c80*/  FFMA.FTZ R40, R6, R41, R14 ;  /* 0x0000002906287223 */ /* 0x000fe2000001000e */
[----:B------:R-:W-:Y:S02]  /*15c90*/  HADD2.F32 R21, -RZ, R21.H1_H1 ;  /* 0x30000015ff157230 */ /* 0x000fe40000004100 */
[C---:B------:R-:W-:Y:S01]  /*15ca0*/  FMUL.FTZ R6, R12.reuse, R39 ;  /* 0x000000270c067220 */ /* 0x040fe20000410000 */
[-C--:B------:R-:W-:Y:S01]  /*15cb0*/  FMUL.FTZ R14, R12, R36.reuse ;  /* 0x000000240c0e7220 */ /* 0x080fe20000410000 */
[----:B------:R-:W-:Y:S01]  /*15cc0*/  HADD2.F32 R37, -RZ, R53.H0_H0 ;  /* 0x20000035ff257230 */ /* 0x000fe20000004100 */
[----:B------:R-:W-:Y:S01]  /*15cd0*/  F2FP.SATFINITE.E4M3.F32.PACK_AB_MERGE_C R60, R60, R63, RZ ;  /* 0x0000003f3c3c723e */ /* 0x000fe200048070ff */
[----:B------:R-:W-:Y:S02]  /*15ce0*/  HADD2.F32 R12, -RZ, R15.H0_H0 ;  /* 0x2000000fff0c7230 */ /* 0x000fe40000004100 */
[C---:B------:R-:W-:Y:S01]  /*15cf0*/  FFMA.FTZ R42, R21.reuse, R36, -R6 ;  /* 0x00000024152a7223 */ /* 0x040fe20000010806 */
[----:B------:R-:W-:Y:S01]  /*15d00*/  FFMA.FTZ R49, R21, R39, R14 ;  /* 0x0000002715317223 */ /* 0x000fe2000001000e */
[----:B------:R-:W-:Y:S01]  /*15d10*/  HADD2.F32 R21, -RZ, R48.H0_H0 ;  /* 0x20000030ff157230 */ /* 0x000fe20000004100 */
[----:B------:R-:W-:Y:S01]  /*15d20*/  F2FP.SATFINITE.E4M3.F32.PACK_AB_MERGE_C R5, R56, R5, R60 ;  /* 0x000000053805723e */ /* 0x000fe2000480703c */
        /* <DEDUP_REMOVED lines=24> */
[----:B------:R-:W-:Y:S01]  /*15eb0*/  HADD2.F32 R21, -RZ, R21.H1_H1 ;  /* 0x30000015ff157230 */ /* 0x000fe20000004100 */
[----:B------:R-:W-:Y:S01]  /*15ec0*/  F2FP.SATFINITE.E4M3.F32.PACK_AB_MERGE_C R13, R54, R13, R57 ;  /* 0x0000000d360d723e */ /* 0x000fe20004807039 */
[----:B------:R-:W-:-:S02]  /*15ed0*/  HADD2.F32 R45, -RZ, R45.H1_H1 ;  /* 0x3000002dff2d7230 */ /* 0x000fc40000004100 */
[C---:B------:R-:W-:Y:S01]  /*15ee0*/  FFMA.FTZ R46, R6.reuse, R7, -R37 ;  /* 0x00000007062e7223 */ /* 0x040fe20000010825 */
[----:B------:R-:W-:Y:S02]  /*15ef0*/  HADD2.F32 R38, -RZ, R38.H1_H1 ;  /* 0x30000026ff267230 */ /* 0x000fe40000004100 */
[----:B------:R-:W-:Y:S01]  /*15f00*/  FFMA.FTZ R51, R6, R15, R51 ;  /* 0x0000000f06337223 */ /* 0x000fe20000010033 */
[--C-:B------:R-:W-:Y:S02]  /*15f10*/  HADD2.F32 R6, -RZ, R4.reuse.H0_H0 ;  /* 0x20000004ff067230 */ /* 0x100fe40000004100 */
[CC--:B------:R-:W-:Y:S01]  /*15f20*/  FMUL.FTZ R7, R45.reuse, R21.reuse ;  /* 0x000000152d077220 */ /* 0x0c0fe20000410000 */
[-C--:B------:R-:W-:Y:S01]  /*15f30*/  FMUL.FTZ R12, R45, R14.reuse ;  /* 0x0000000e2d0c7220 */ /* 0x080fe20000410000 */
[----:B------:R-:W-:Y:S02]  /*15f40*/  HADD2.F32 R4, -RZ, R4.H1_H1 ;  /* 0x30000004ff047230 */ /* 0x000fe40000004100 */
[C---:B------:R-:W-:Y:S01]  /*15f50*/  FFMA.FTZ R45, R38.reuse, R14, -R7 ;  /* 0x0000000e262d7223 */ /* 0x040fe20000010807 */
[----:B------:R-:W-:Y:S01]  /*15f60*/  FFMA.FTZ R38, R38, R21, R12 ;  /* 0x0000001526267223 */ /* 0x000fe2000001000c */
[----:B------:R-:W-:-:S02]  /*15f70*/  HADD2.F32 R14, -RZ, R58.H0_H0 ;  /* 0x2000003aff0e7230 */ /* 0x000fc40000004100 */
[--C-:B------:R-:W-:Y:S01]  /*15f80*/  HADD2.F32 R7, -RZ, R43.reuse.H0_H0 ;  /* 0x2000002bff077230 */ /* 0x100fe20000004100 */
[----:B------:R-:W-:Y:S01]  /*15f90*/  F2FP.SATFINITE.E4M3.F32.PACK_AB_MERGE_C R45, R45, R46, RZ ;  /* 0x0000002e2d2d723e */ /* 0x000fe200048070ff */
[----:B------:R-:W-:Y:S01]  /*15fa0*/  HADD2.F32 R12, -RZ, R20.H0_H0 ;  /* 0x20000014ff0c7230 */ /* 0x000fe20000004100 */
[----:B------:R-:W-:Y:S01]  /*15fb0*/  F2FP.SATFINITE.E4M3.F32.PACK_AB_MERGE_C R38, R38, R51, RZ ;  /* 0x000000332626723e */ /* 0x000fe200048070ff */
[----:B------:R-:W-:Y:S02]  /*15fc0*/  HADD2.F32 R58, -RZ, R58.H1_H1 ;  /* 0x3000003aff3a7230 */ /* 0x000fe40000004100 */
[C---:B------:R-:W-:Y:S01]  /*15fd0*/  FMUL.FTZ R15, R7.reuse, R14 ;  /* 0x0000000e070f7220 */ /* 0x040fe20000410000 */
[----:B------:R-:W-:Y:S02]  /*15fe0*/  HADD2.F32 R43, -RZ, R43.H1_H1 ;  /* 0x3000002bff2b7230 */ /* 0x000fe40000004100 */
[----:B------:R-:W-:Y:S01]  /*15ff0*/  FMUL.FTZ R7, R7, R12 ;  /* 0x0000000c07077220 */ /* 0x000fe20000410000 */
[----:B------:R-:W-:-:S02]  /*16000*/  HADD2.F32 R20, -RZ, R20.H1_H1 ;  /* 0x30000014ff147230 */ /* 0x000fc40000004100 */
[C---:B------:R-:W-:Y:S01]  /*16010*/  FFMA.FTZ R21, R6.reuse, R12, -R15 ;  /* 0x0000000c06157223 */ /* 0x040fe2000001080f */
[----:B------:R-:W-:Y:S01]  /*16020*/  F2FP.SATFINITE.E4M3.F32.PACK_AB_MERGE_C R15, R59, R66, RZ ;  /* 0x000000423b0f723e */ /* 0x000fe200048070ff */
[C---:B------:R-:W-:Y:S01]  /*16030*/  FMUL.FTZ R37, R43.reuse, R58 ;  /* 0x0000003a2b257220 */ /* 0x040fe20000410000 */
[----:B------:R-:W-:Y:S01]  /*16040*/  FFMA.FTZ R14, R6, R14, R7 ;  /* 0x0000000e060e7223 */ /* 0x000fe20000010007 */
[-C--:B------:R-:W-:Y:S01]  /*16050*/  FMUL.FTZ R43, R43, R20.reuse ;  /* 0x000000142b2b7220 */ /* 0x080fe20000410000 */
[----:B------:R-:W-:Y:S01]  /*16060*/  F2FP.SATFINITE.E4M3.F32.PACK_AB_MERGE_C R7, R52, R65, RZ ;  /* 0x000000413407723e */ /* 0x000fe200048070ff */
[C---:B------:R-:W-:Y:S01]  /*16070*/  FFMA.FTZ R6, R4.reuse, R20, -R37 ;  /* 0x0000001404067223 */ /* 0x040fe20000010825 */
[----:B------:R-:W-:Y:S01]  /*16080*/  F2FP.SATFINITE.E4M3.F32.PACK_AB_MERGE_C R12, R49, R40, RZ ;  /* 0x00000028310c723e */ /* 0x000fe200048070ff */
[----:B------:R-:W-:Y:S01]  /*16090*/  FFMA.FTZ R43, R4, R58, R43 ;  /* 0x0000003a042b7223 */ /* 0x000fe2000001002b */
[----:B------:R-:W-:Y:S02]  /*160a0*/  F2FP.SATFINITE.E4M3.F32.PACK_AB_MERGE_C R4, R42, R47, RZ ;  /* 0x0000002f2a04723e */ /* 0x000fe400048070ff */
[----:B------:R-:W-:-:S02]  /*160b0*/  F2FP.SATFINITE.E4M3.F32.PACK_AB_MERGE_C R7, R64, R61, R7 ;  /* 0x0000003d4007723e */ /* 0x000fc40004807007 */
[----:B------:R-:W-:Y:S02]  /*160c0*/  F2FP.SATFINITE.E4M3.F32.PACK_AB_MERGE_C R4, R48, R39, R4 ;  /* 0x000000273004723e */ /* 0x000fe40004807004 */
[----:B------:R-:W-:Y:S02]  /*160d0*/  F2FP.SATFINITE.E4M3.F32.PACK_AB_MERGE_C R6, R6, R21, R45 ;  /* 0x000000150606723e */ /* 0x000fe4000480702d */
[----:B------:R-:W-:Y:S02]  /*160e0*/  F2FP.SATFINITE.E4M3.F32.PACK_AB_MERGE_C R15, R50, R55, R15 ;  /* 0x00000037320f723e */ /* 0x000fe4000480700f */
[----:B------:R-:W-:Y:S01]  /*160f0*/  F2FP.SATFINITE.E4M3.F32.PACK_AB_MERGE_C R12, R36, R41, R12 ;  /* 0x00000029240c723e */ /* 0x000fe2000480700c */
[----:B------:R1:W-:Y:S01]  /*16100*/  STS.128 [R70+0x1e200], R4 ;  /* 0x01e2000446007388 */ /* 0x0003e20000000c00 */
[----:B------:R-:W-:-:S05]  /*16110*/  F2FP.SATFINITE.E4M3.F32.PACK_AB_MERGE_C R14, R43, R14, R38 ;  /* 0x0000000e2b0e723e */ /* 0x000fca0004807026 */
[----:B------:R1:W-:Y:S02]  /*16120*/  STS.128 [R3+0x1e200], R12 ;  /* 0x01e2000c03007388 */ /* 0x0003e40000000c00 */
.L_x_4210:
[----:B------:R-:W-:Y:S05]  /*16130*/  BSYNC B1 ;  /* 0x0000000000017941 */ /* 0x000fea0003800000 */
.L_x_4209:
[----:B------:R-:W-:Y:S04]  /*16140*/  BSSY B1, `(.L_x_4211) ;  /* 0x0000101000017945 */ /* 0x000fe80003800000 */
[----:B------:R-:W-:Y:S05]  /*16150*/  @P1 BRA `(.L_x_4212) ;  /* 0x0000000c00fc1947 */ /* 0x000fea0003800000 */
[----:B------:R-:W3:Y:S01]  /*16160*/  LDL R62, [R1+0x5c] ;  /* 0x00005c00013e7983 */ /* 0x000ee20000100800 */
[----:B01---5:R-:W-:Y:S02]  /*16170*/  SHF.R.U32.HI R3, RZ, 0x8, R28 ;  /* 0x00000008ff037819 */ /* 0x023fe4000001161c */
[----:B------:R-:W-:Y:S02]  /*16180*/  LOP3.LUT R5, R28, 0xff, RZ, 0xc0, !PT ;  /* 0x000000ff1c057812 */ /* 0x000fe400078ec0ff */
[----:B------:R-:W-:Y:S02]  /*16190*/  LOP3.LUT R4, R3, 0xff, RZ, 0xc0, !PT ;  /* 0x000000ff03047812 */ /* 0x000fe400078ec0ff */
[----:B------:R-:W-:Y:S02]  /*161a0*/  LEA.HI R3, R0, R227, RZ, 0x1c ;  /* 0x000000e300037211 */ /* 0x000fe400078fe0ff */
[----:B------:R-:W-:Y:S02]  /*161b0*/  SHF.R.U32.HI R6, RZ, 0x8, R29 ;  /* 0x00000008ff067819 */ /* 0x000fe4000001161d */
[----:B------:R-:W-:-:S02]  /*161c0*/  PRMT R21, R4, 0x7604, R5 ;  /* 0x0000760404157816 */ /* 0x000fc40000000005 */
[----:B------:R-:W-:Y:S02]  /*161d0*/  SHF.R.S32.HI R4, RZ, 0x1f, R3 ;  /* 0x0000001fff047819 */ /* 0x000fe40000011403 */
[----:B----4-:R-:W-:Y:S02]  /*161e0*/  LOP3.LUT R7, R29, 0xff, RZ, 0xc0, !PT ;  /* 0x000000ff1d077812 */ /* 0x010fe400078ec0ff */
[----:B------:R-:W-:Y:S02]  /*161f0*/  LOP3.LUT R6, R6, 0xff, RZ, 0xc0, !PT ;  /* 0x000000ff06067812 */ /* 0x000fe400078ec0ff */
[----:B------:R-:W-:Y:S01]  /*16200*/  LEA.HI R4, R4, R3, RZ, 0x2 ;  /* 0x0000000304047211 */ /* 0x000fe200078f10ff */
[----:B------:R-:W-:Y:S01]  /*16210*/  IMAD.SHL.U32 R3, R3, 0x10, RZ ;  /* 0x0000001003037824 */ /* 0x000fe200078e00ff */
[----:B------:R-:W-:Y:S02]  /*16220*/  PRMT R37, R6, 0x7604, R7 ;  /* 0x0000760406257816 */ /* 0x000fe40000000007 */
[----:B------:R-:W-:Y:S01]  /*16230*/  SHF.R.U32.HI R7, RZ, 0x8, R31 ;  /* 0x00000008ff077819 */ /* 0x000fe2000001161f */
[----:B------:R-:W-:Y:S01]  /*16240*/  IMAD.SHL.U32 R4, R4, 0x800, RZ ;  /* 0x0000080004047824 */ /* 0x000fe200078e00ff */
[----:B------:R-:W-:-:S02]  /*16250*/  SHF.R.U32.HI R13, RZ, 0x8, R8 ;  /* 0x00000008ff0d7819 */ /* 0x000fc40000011608 */
[----:B------:R-:W-:Y:S02]  /*16260*/  LOP3.LUT R3, R69, 0x30, R3, 0xf8, !PT ;  /* 0x0000003045037812 */ /* 0x000fe400078ef803 */
[----:B------:R-:W-:Y:S02]  /*16270*/  LOP3.LUT R12, R31, 0xff, RZ, 0xc0, !PT ;  /* 0x000000ff1f0c7812 */ /* 0x000fe400078ec0ff */
[----:B--2---:R-:W-:Y:S02]  /*16280*/  LOP3.LUT R14, R8, 0xff, RZ, 0xc0, !PT ;  /* 0x000000ff080e7812 */ /* 0x004fe400078ec0ff */
[----:B------:R-:W-:Y:S02]  /*16290*/  LOP3.LUT R7, R7, 0xff, RZ, 0xc0, !PT ;  /* 0x000000ff07077812 */ /* 0x000fe400078ec0ff */
[----:B------:R-:W-:Y:S02]  /*162a0*/  LOP3.LUT R13, R13, 0xff, RZ, 0xc0, !PT ;  /* 0x000000ff0d0d7812 */ /* 0x000fe400078ec0ff */
[----:B------:R-:W-:-:S02]  /*162b0*/  LOP3.LUT R3, R3, R68, RZ, 0x3c, !PT ;  /* 0x0000004403037212 */ /* 0x000fc400078e3cff */
[----:B------:R-:W-:Y:S02]  /*162c0*/  LOP3.LUT R4, R4, 0xffffe000, RZ, 0xc0, !PT ;  /* 0xffffe00004047812 */ /* 0x000fe400078ec0ff */
[----:B------:R-:W-:Y:S02]  /*162d0*/  SHF.R.U32.HI R5, RZ, 0x8, R30 ;  /* 0x00000008ff057819 */ /* 0x000fe4000001161e */
[----:B------:R-:W-:Y:S02]  /*162e0*/  PRMT R43, R7, 0x7604, R12 ;  /* 0x00007604072b7816 */ /* 0x000fe4000000000c */
[----:B------:R-:W-:Y:S02]  /*162f0*/  PRMT R47, R13, 0x7604, R14 ;  /* 0x000076040d2f7816 */ /* 0x000fe4000000000e */
[----:B------:R-:W-:Y:S02]  /*16300*/  SHF.R.U32.HI R12, RZ, 0x8, R9 ;  /* 0x00000008ff0c7819 */ /* 0x000fe40000011609 */
[----:B------:R-:W-:-:S02]  /*16310*/  SHF.R.U32.HI R14, RZ, 0x8, R10 ;  /* 0x00000008ff0e7819 */ /* 0x000fc4000001160a */
[----:B------:R-:W-:Y:S02]  /*16320*/  IADD3 R3, R3, R67, R4 ;  /* 0x0000004303037210 */ /* 0x000fe40007ffe004 */
[----:B------:R-:W-:Y:S02]  /*16330*/  LOP3.LUT R6, R30, 0xff, RZ, 0xc0, !PT ;  /* 0x000000ff1e067812 */ /* 0x000fe400078ec0ff */
[----:B------:R-:W-:Y:S02]  /*16340*/  LOP3.LUT R5, R5, 0xff, RZ, 0xc0, !PT ;  /* 0x000000ff05057812 */ /* 0x000fe400078ec0ff */
[----:B------:R-:W-:Y:S02]  /*16350*/  LOP3.LUT R13, R9, 0xff, RZ, 0xc0, !PT ;  /* 0x000000ff090d7812 */ /* 0x000fe400078ec0ff */
[----:B------:R-:W-:Y:S02]  /*16360*/  LOP3.LUT R15, R10, 0xff, RZ, 0xc0, !PT ;  /* 0x000000ff0a0f7812 */ /* 0x000fe400078ec0ff */
[----:B------:R-:W-:-:S02]  /*16370*/  LOP3.LUT R12, R12, 0xff, RZ, 0xc0, !PT ;  /* 0x000000ff0c0c7812 */ /* 0x000fc400078ec0ff */
[----:B------:R-:W-:Y:S02]  /*16380*/  LOP3.LUT R14, R14, 0xff, RZ, 0xc0, !PT ;  /* 0x000000ff0e0e7812 */ /* 0x000fe400078ec0ff */
[----:B------:R-:W-:Y:S02]  /*16390*/  IADD3 R3, R18, R3, RZ ;  /* 0x0000000312037210 */ /* 0x000fe40007ffe0ff */
[----:B------:R-:W-:Y:S02]  /*163a0*/  PRMT R39, R5, 0x7604, R6 ;  /* 0x0000760405277816 */ /* 0x000fe40000000006 */
[----:B------:R-:W-:Y:S02]  /*163b0*/  PRMT R49, R12, 0x7604, R13 ;  /* 0x000076040c317816 */ /* 0x000fe4000000000d */
[----:B------:R-:W-:Y:S02]  /*163c0*/  PRMT R51, R14, 0x7604, R15 ;  /* 0x000076040e337816 */ /* 0x000fe4000000000f */
[----:B------:R-:W0:Y:S01]  /*163d0*/  LDS.128 R12, [R3+0x1e200] ;  /* 0x01e20000030c7984 */ /* 0x000e220000000c00 */
[----:B------:R-:W-:-:S02]  /*163e0*/  SHF.R.U32.HI R20, RZ, 0x8, R11 ;  /* 0x00000008ff147819 */ /* 0x000fc4000001160b */
[----:B------:R-:W-:Y:S02]  /*163f0*/  SHF.R.U32.HI R36, RZ, 0x10, R29 ;  /* 0x00000010ff247819 */ /* 0x000fe4000001161d */
[----:B------:R-:W-:Y:S02]  /*16400*/  LOP3.LUT R41, R11, 0xff, RZ, 0xc0, !PT ;  /* 0x000000ff0b297812 */ /* 0x000fe400078ec0ff */
[----:B------:R-:W-:Y:S02]  /*16410*/  LOP3.LUT R20, R20, 0xff, RZ, 0xc0, !PT ;  /* 0x000000ff14147812 */ /* 0x000fe400078ec0ff */
[----:B------:R-:W-:Y:S02]  /*16420*/  SHF.R.U32.HI R38, RZ, 0x10, R30 ;  /* 0x00000010ff267819 */ /* 0x000fe4000001161e */
[----:B------:R-:W-:Y:S02]  /*16430*/  LOP3.LUT R36, R36, 0xff, RZ, 0xc0, !PT ;  /* 0x000000ff24247812 */ /* 0x000fe400078ec0ff */
[----:B------:R-:W-:-:S02]  /*16440*/  PRMT R42, R20, 0x7604, R41 ;  /* 0x00007604142a7816 */ /* 0x000fc40000000029 */
[----:B------:R-:W-:Y:S02]  /*16450*/  SHF.R.U32.HI R20, RZ, 0x10, R28 ;  /* 0x00000010ff147819 */ /* 0x000fe4000001161c */
[----:B------:R-:W-:Y:S02]  /*16460*/  LOP3.LUT R38, R38, 0xff, RZ, 0xc0, !PT ;  /* 0x000000ff26267812 */ /* 0x000fe400078ec0ff */
[----:B------:R-:W-:Y:S02]  /*16470*/  PRMT R37, R36, 0x7054, R37 ;  /* 0x0000705424257816 */ /* 0x000fe40000000025 */
        /* <DEDUP_REMOVED lines=8> */
[----:B------:R-:W-:-:S02]  /*16500*/  SHF.R.U32.HI R38, RZ, 0x10, R10 ;  /* 0x00000010ff267819 */ /* 0x000fc4000001160a */
[----:B------:R-:W-:Y:S02]  /*16510*/  SHF.R.U32.HI R40, RZ, 0x10, R31 ;  /* 0x00000010ff287819 */ /* 0x000fe4000001161f */
[----:B------:R-:W-:Y:S02]  /*16520*/  PRMT R49, R36, 0x7054, R49 ;  /* 0x0000705424317816 */ /* 0x000fe40000000031 */
[----:B------:R-:W-:Y:S02]  /*16530*/  LOP3.LUT R20, R20, 0xff, RZ, 0xc0, !PT ;  /* 0x000000ff14147812 */ /* 0x000fe400078ec0ff */
[----:B------:R-:W-:Y:S02]  /*16540*/  PRMT R53, R39, 0x7054, R42 ;  /* 0x0000705427357816 */ /* 0x000fe4000000002a */
[----:B------:R-:W-:Y:S02]  /*16550*/  LOP3.LUT R38, R38, 0xff, RZ, 0xc0, !PT ;  /* 0x000000ff26267812 */ /* 0x000fe400078ec0ff */
[----:B------:R-:W-:-:S02]  /*16560*/  LOP3.LUT R40, R40, 0xff, RZ, 0xc0, !PT ;  /* 0x000000ff28287812 */ /* 0x000fc400078ec0ff */
[----:B------:R-:W-:Y:S02]  /*16570*/  LOP3.LUT R49, R49, 0xff000000, R9, 0xf8, !PT ;  /* 0xff00000031317812 */ /* 0x000fe400078ef809 */
[----:B------:R-:W-:Y:S02]  /*16580*/  LOP3.LUT R39, R37, 0xff000000, R29, 0xf8, !PT ;  /* 0xff00000025277812 */ /* 0x000fe400078ef81d */
[----:B------:R-:W-:Y:S02]  /*16590*/  PRMT R47, R20, 0x7054, R47 ;  /* 0x00007054142f7816 */ /* 0x000fe4000000002f */
[----:B------:R-:W-:Y:S02]  /*165a0*/  LOP3.LUT R53, R53, 0xff000000, R11, 0xf8, !PT ;  /* 0xff00000035357812 */ /* 0x000fe400078ef80b */
[----:B------:R-:W-:Y:S02]  /*165b0*/  PRMT R51, R38, 0x7054, R51 ;  /* 0x0000705426337816 */ /* 0x000fe40000000033 */
[----:B------:R-:W-:-:S02]  /*165c0*/  PRMT R45, R40, 0x7054, R43 ;  /* 0x00007054282d7816 */ /* 0x000fc4000000002b */
[----:B------:R-:W-:Y:S02]  /*165d0*/  F2FP.F16.E4M3.UNPACK_B R46, R49 ;  /* 0x00000031ff2e723e */ /* 0x000fe400020006ff */
[----:B------:R-:W-:Y:S02]  /*165e0*/  F2FP.F16.E4M3.UNPACK_B R40, R39 ;  /* 0x00000027ff28723e */ /* 0x000fe400020006ff */
[----:B------:R-:W-:Y:S01]  /*165f0*/  LOP3.LUT R47, R47, 0xff000000, R8, 0xf8, !PT ;  /* 0xff0000002f2f7812 */ /* 0x000fe200078ef808 */
[----:B------:R-:W-:Y:S01]  /*16600*/  HADD2.F32 R48, -RZ, R46.H0_H0 ;  /* 0x2000002eff307230 */ /* 0x000fe20000004100 */
[----:B------:R-:W-:Y:S01]  /*16610*/  LOP3.LUT R50, R51, 0xff000000, R10, 0xf8, !PT ;  /* 0xff00000033327812 */ /* 0x000fe200078ef80a */
[----:B------:R-:W-:Y:S01]  /*16620*/  HADD2.F32 R42, -RZ, R40.H0_H0 ;  /* 0x20000028ff2a7230 */ /* 0x000fe20000004100 */
[-C--:B0-----:R-:W-:Y:S01]  /*16630*/  F2FP.F16.E4M3.UNPACK_B R36, R15.reuse ;  /* 0x0000000fff24723e */ /* 0x081fe200020006ff */
[----:B------:R-:W-:Y:S01]  /*16640*/  HADD2.F32 R51, -RZ, R46.H1_H1 ;  /* 0x3000002eff337230 */ /* 0x000fe20000004100 */
[----:B------:R-:W-:-:S02]  /*16650*/  F2FP.F16.E4M3.UNPACK_B R37, R15.H1 ;  /* 0x0000000fff25723e */ /* 0x000fc400030006ff */
[----:B------:R-:W-:Y:S02]  /*16660*/  F2FP.F16.E4M3.UNPACK_B R29, R13.H1 ;  /* 0x0000000dff1d723e */ /* 0x000fe400030006ff */
[----:B------:R-:W-:Y:S02]  /*16670*/  F2FP.F16.E4M3.UNPACK_B R49, R49.H1 ;  /* 0x00000031ff31723e */ /* 0x000fe400030006ff */
[----:B------:R-:W-:Y:S01]  /*16680*/  LOP3.LUT R43, R41, 0xff000000, R30, 0xf8, !PT ;  /* 0xff000000292b7812 */ /* 0x000fe200078ef81e */
[----:B------:R-:W-:Y:S01]  /*16690*/  HADD2.F32 R41, -RZ, R40.H1_H1 ;  /* 0x30000028ff297230 */ /* 0x000fe20000004100 */
[----:B------:R-:W-:Y:S02]  /*166a0*/  LOP3.LUT R45, R45, 0xff000000, R31, 0xf8, !PT ;  /* 0xff0000002d2d7812 */ /* 0x000fe400078ef81f */
[-C--:B------:R-:W-:Y:S02]  /*166b0*/  F2FP.F16.E4M3.UNPACK_B R30, R14.reuse ;  /* 0x0000000eff1e723e */ /* 0x080fe400020006ff */
[----:B------:R-:W-:-:S02]  /*166c0*/  F2FP.F16.E4M3.UNPACK_B R31, R14.H1 ;  /* 0x0000000eff1f723e */ /* 0x000fc400030006ff */
[----:B------:R-:W-:Y:S02]  /*166d0*/  F2FP.F16.E4M3.UNPACK_B R39, R39.H1 ;  /* 0x00000027ff27723e */ /* 0x000fe400030006ff */
[----:B------:R-:W-:-:S03]  /*166e0*/  LOP3.LUT R38, R21, 0xff000000, R28, 0xf8, !PT ;  /* 0xff00000015267812 */ /* 0x000fc600078ef81c */
[--C-:B------:R-:W-:Y:S02]  /*166f0*/  HADD2.F32 R40, -RZ, R39.reuse.H0_H0 ;  /* 0x20000027ff287230 */ /* 0x100fe40000004100 */
[----:B------:R-:W-:Y:S01]  /*16700*/  HADD2.F32 R39, -RZ, R39.H1_H1 ;  /* 0x30000027ff277230 */ /* 0x000fe20000004100 */
[----:B---3--:R-:W0:Y:S02]  /*16710*/  LDS.128 R4, [R62+0x1e200] ;  /* 0x01e200003e047984 */ /* 0x008e240000000c00 */
[-C--:B0-----:R-:W-:Y:S02]  /*16720*/  F2FP.F16.E4M3.UNPACK_B R11, R6.reuse ;  /* 0x00000006ff0b723e */ /* 0x081fe400020006ff */
[----:B------:R-:W-:Y:S02]  /*16730*/  F2FP.F16.E4M3.UNPACK_B R20, R6.H1 ;  /* 0x00000006ff14723e */ /* 0x000fe400030006ff */
[----:B------:R-:W-:Y:S02]  /*16740*/  F2FP.F16.E4M3.UNPACK_B R6, R13 ;  /* 0x0000000dff06723e */ /* 0x000fe400020006ff */
[----:B------:R-:W-:-:S02]  /*16750*/  F2FP.F16.E4M3.UNPACK_B R8, R5 ;  /* 0x00000005ff08723e */ /* 0x000fc400020006ff */
[----:B------:R-:W-:Y:S01]  /*16760*/  F2FP.F16.E4M3.UNPACK_B R10, R5.H1 ;  /* 0x00000005ff0a723e */ /* 0x000fe200030006ff */
[----:B------:R-:W-:Y:S01]  /*16770*/  HADD2.F32 R5, -RZ, R6.H0_H0 ;  /* 0x20000006ff057230 */ /* 0x000fe20000004100 */
[-C--:B------:R-:W-:Y:S01]  /*16780*/  F2FP.F16.E4M3.UNPACK_B R21, R7.reuse ;  /* 0x00000007ff15723e */ /* 0x080fe200020006ff */
[----:B------:R-:W-:Y:S01]  /*16790*/  HADD2.F32 R9, -RZ, R8.H0_H0 ;  /* 0x20000008ff097230 */ /* 0x000fe20000004100 */
[----:B------:R-:W-:Y:S01]  /*167a0*/  F2FP.F16.E4M3.UNPACK_B R28, R7.H1 ;  /* 0x00000007ff1c723e */ /* 0x000fe200030006ff */
[----:B------:R-:W-:Y:S02]  /*167b0*/  HADD2.F32 R14, -RZ, R6.H1_H1 ;  /* 0x30000006ff0e7230 */ /* 0x000fe40000004100 */
[C---:B------:R-:W-:Y:S01]  /*167c0*/  FMUL.FTZ R52, R5.reuse, R48 ;  /* 0x0000003005347220 */ /* 0x040fe20000410000 */
[----:B------:R-:W-:Y:S01]  /*167d0*/  FMUL.FTZ R15, R5, R42 ;  /* 0x0000002a050f7220 */ /* 0x000fe20000410000 */
[----:B------:R-:W-:Y:S01]  /*167e0*/  HADD2.F32 R6, -RZ, R10.H0_H0 ;  /* 0x2000000aff067230 */ /* 0x000fe20000004100 */
[----:B------:R-:W-:Y:S01]  /*167f0*/  F2FP.F16.E4M3.UNPACK_B R13, R12 ;  /* 0x0000000cff0d723e */ /* 0x000fe200020006ff */
[C---:B------:R-:W-:Y:S01]  /*16800*/  FFMA.FTZ R5, R9.reuse, R42, -R52 ;  /* 0x0000002a09057223 */ /* 0x040fe20000010834 */
[----:B------:R-:W-:Y:S01]  /*16810*/  FFMA.FTZ R9, R9, R48, R15 ;  /* 0x0000003009097223 */ /* 0x000fe2000001000f */
[----:B------:R-:W-:-:S02]  /*16820*/  HADD2.F32 R42, -RZ, R49.H0_H0 ;  /* 0x20000031ff2a7230 */ /* 0x000fc40000004100 */
[C---:B------:R-:W-:Y:S01]  /*16830*/  FMUL.FTZ R55, R14.reuse, R51 ;  /* 0x000000330e377220 */ /* 0x040fe20000410000 */
[----:B------:R-:W-:Y:S02]  /*16840*/  HADD2.F32 R15, -RZ, R29.H0_H0 ;  /* 0x2000001dff0f7230 */ /* 0x000fe40000004100 */
[----:B------:R-:W-:Y:S01]  /*16850*/  FMUL.FTZ R14, R14, R41 ;  /* 0x000000290e0e7220 */ /* 0x000fe20000410000 */
[----:B------:R-:W-:Y:S01]  /*16860*/  HADD2.F32 R8, -RZ, R8.H1_H1 ;  /* 0x30000008ff087230 */ /* 0x000fe20000004100 */
[----:B------:R-:W-:Y:S01]  /*16870*/  F2FP.F16.E4M3.UNPACK_B R12, R12.H1 ;  /* 0x0000000cff0c723e */ /* 0x000fe200030006ff */
[----:B------:R-:W-:Y:S02]  /*16880*/  HADD2.F32 R49, -RZ, R49.H1_H1 ;  /* 0x30000031ff317230 */ /* 0x000fe40000004100 */
[C---:B------:R-:W-:Y:S01]  /*16890*/  FMUL.FTZ R57, R15.reuse, R42 ;  /* 0x0000002a0f397220 */ /* 0x040fe20000410000 */
[-C--:B------:R-:W-:Y:S01]  /*168a0*/  FMUL.FTZ R15, R15, R40.reuse ;  /* 0x000000280f0f7220 */ /* 0x080fe20000410000 */
[----:B------:R-:W-:Y:S01]  /*168b0*/  FFMA.FTZ R48, R8, R51, R14 ;  /* 0x0000003308307223 */ /* 0x000fe2000001000e */
[----:B------:R-:W-:Y:S01]  /*168c0*/  F2FP.F16.E4M3.UNPACK_B R14, R45 ;  /* 0x0000002dff0e723e */ /* 0x000fe200020006ff */
[----:B------:R-:W-:Y:S01]  /*168d0*/  FFMA.FTZ R57, R6, R40, -R57 ;  /* 0x0000002806397223 */ /* 0x000fe20000010839 */
[----:B------:R-:W-:Y:S01]  /*168e0*/  F2FP.F16.E4M3.UNPACK_B R40, R53 ;  /* 0x00000035ff28723e */ /* 0x000fe200020006ff */
[----:B------:R-:W-:Y:S01]  /*168f0*/  FFMA.FTZ R46, R8, R41, -R55 ;  /* 0x00000029082e7223 */ /* 0x000fe20000010837 */
[----:B------:R-:W-:-:S02]  /*16900*/  HADD2.F32 R29, -RZ, R29.H1_H1 ;  /* 0x3000001dff1d7230 */ /* 0x000fc40000004100 */
[----:B------:R-:W-:Y:S01]  /*16910*/  FFMA.FTZ R42, R6, R42, R15 ;  /* 0x0000002a062a7223 */ /* 0x000fe2000001000f */
[----:B------:R-:W-:Y:S01]  /*16920*/  HADD2.F32 R8, -RZ, R36.H0_H0 ;  /* 0x20000024ff087230 */ /* 0x000fe20000004100 */
[----:B------:R-:W-:Y:S01]  /*16930*/  F2FP.F16.E4M3.UNPACK_B R53, R53.H1 ;  /* 0x00000035ff35723e */ /* 0x000fe200030006ff */
[----:B------:R-:W-:Y:S02]  /*16940*/  HADD2.F32 R41, -RZ, R40.H0_H0 ;  /* 0x20000028ff297230 */ /* 0x000fe40000004100 */
[C---:B------:R-:W-:Y:S01]  /*16950*/  FMUL.FTZ R51, R29.reuse, R49 ;  /* 0x000000311d337220 */ /* 0x040fe20000410000 */
[----:B------:R-:W-:Y:S02]  /*16960*/  HADD2.F32 R15, -RZ, R14.H0_H0 ;  /* 0x2000000eff0f7230 */ /* 0x000fe40000004100 */
[----:B------:R-:W-:Y:S01]  /*16970*/  FMUL.FTZ R54, R29, R39 ;  /* 0x000000271d367220 */ /* 0x000fe20000410000 */
[----:B------:R-:W-:Y:S02]  /*16980*/  HADD2.F32 R10, -RZ, R10.H1_H1 ;  /* 0x3000000aff0a7230 */ /* 0x000fe40000004100 */
[----:B------:R-:W-:Y:S01]  /*16990*/  FMUL.FTZ R29, R8, R41 ;  /* 0x00000029081d7220 */ /* 0x000fe20000410000 */
[----:B------:R-:W-:-:S02]  /*169a0*/  HADD2.F32 R6, -RZ, R21.H0_H0 ;  /* 0x20000015ff067230 */ /* 0x000fc40000004100 */
[----:B------:R-:W-:Y:S01]  /*169b0*/  FMUL.FTZ R8, R8, R15 ;  /* 0x0000000f08087220 */ /* 0x000fe20000410000 */
[----:B------:R-:W-:Y:S01]  /*169c0*/  HADD2.F32 R40, -RZ, R40.H1_H1 ;  /* 0x30000028ff287230 */ /* 0x000fe20000004100 */
[----:B------:R-:W-:Y:S01]  /*169d0*/  F2FP.F16.E4M3.UNPACK_B R45, R45.H1 ;  /* 0x0000002dff2d723e */ /* 0x000fe200030006ff */
[----:B------:R-:W-:Y:S02]  /*169e0*/  HADD2.F32 R36, -RZ, R36.H1_H1 ;  /* 0x30000024ff247230 */ /* 0x000fe40000004100 */
[C---:B------:R-:W-:Y:S01]  /*169f0*/  FFMA.FTZ R52, R10.reuse, R39, -R51 ;  /* 0x000000270a347223 */ /* 0x040fe20000010833 */
[----:B------:R-:W-:Y:S01]  /*16a00*/  FFMA.FTZ R49, R10, R49, R54 ;  /* 0x000000310a317223 */ /* 0x000fe20000010036 */
[C---:B------:R-:W-:Y:S01]  /*16a10*/  FFMA.FTZ R51, R6.reuse, R15, -R29 ;  /* 0x0000000f06337223 */ /* 0x040fe2000001081d */
[----:B------:R-:W-:Y:S01]  /*16a20*/  FFMA.FTZ R54, R6, R41, R8 ;  /* 0x0000002906367223 */ /* 0x000fe20000010008 */
[----:B------:R-:W-:Y:S02]  /*16a30*/  HADD2.F32 R14, -RZ, R14.H1_H1 ;  /* 0x3000000eff0e7230 */ /* 0x000fe40000004100 */
[----:B------:R-:W-:Y:S01]  /*16a40*/  FMUL.FTZ R10, R36, R40 ;  /* 0x00000028240a7220 */ /* 0x000fe20000410000 */
[----:B------:R-:W-:Y:S01]  /*16a50*/  HADD2.F32 R21, -RZ, R21.H1_H1 ;  /* 0x30000015ff157230 */ /* 0x000fe20000004100 */
[----:B------:R-:W-:Y:S01]  /*16a60*/  F2FP.F16.E4M3.UNPACK_B R7, R4 ;  /* 0x00000004ff07723e */ /* 0x000fe200020006ff */
[----:B------:R-:W-:-:S02]  /*16a70*/  HADD2.F32 R29, -RZ, R53.H0_H0 ;  /* 0x20000035ff1d7230 */ /* 0x000fc40000004100 */
[-C--:B------:R-:W-:Y:S01]  /*16a80*/  FMUL.FTZ R39, R36, R14.reuse ;  /* 0x0000000e24277220 */ /* 0x080fe20000410000 */
[----:B------:R-:W-:Y:S02]  /*16a90*/  HADD2.F32 R8, -RZ, R37.H0_H0 ;  /* 0x20000025ff087230 */ /* 0x000fe40000004100 */
[C---:B------:R-:W-:Y:S01]  /*16aa0*/  FFMA.FTZ R56, R21.reuse, R14, -R10 ;  /* 0x0000000e15387223 */ /* 0x040fe2000001080a */
[--C-:B------:R-:W-:Y:S01]  /*16ab0*/  HADD2.F32 R15, -RZ, R45.reuse.H0_H0 ;  /* 0x2000002dff0f7230 */ /* 0x100fe20000004100 */
[----:B------:R-:W-:Y:S01]  /*16ac0*/  F2FP.F16.E4M3.UNPACK_B R14, R47.H1 ;  /* 0x0000002fff0e723e */ /* 0x000fe200030006ff */
[----:B------:R-:W-:Y:S02]  /*16ad0*/  HADD2.F32 R6, -RZ, R28.H0_H0 ;  /* 0x2000001cff067230 */ /* 0x000fe40000004100 */
[C---:B------:R-:W-:Y:S01]  /*16ae0*/  FMUL.FTZ R41, R8.reuse, R29 ;  /* 0x0000001d08297220 */ /* 0x040fe20000410000 */
[----:B------:R-:W-:Y:S01]  /*16af0*/  F2FP.F16.E4M3.UNPACK_B R4, R4.H1 ;  /* 0x00000004ff04723e */ /* 0x000fe200030006ff */
[----:B------:R-:W-:Y:S01]  /*16b00*/  FMUL.FTZ R8, R8, R15 ;  /* 0x0000000f08087220 */ /* 0x000fe20000410000 */
[----:B------:R-:W-:Y:S01]  /*16b10*/  FFMA.FTZ R55, R21, R40, R39 ;  /* 0x0000002815377223 */ /* 0x000fe20000010027 */
        /* <DEDUP_REMOVED lines=18> */
[----:B------:R-:W-:Y:S02]  /*16c40*/  HADD2.F32 R12, -RZ, R12.H1_H1 ;  /* 0x3000000cff0c7230 */ /* 0x000fe40000004100 */
[-C--:B------:R-:W-:Y:S01]  /*16c50*/  FMUL.FTZ R8, R8, R15.reuse ;  /* 0x0000000f08087220 */ /* 0x080fe20000410000 */
[----:B------:R-:W-:Y:S01]  /*16c60*/  FFMA.FTZ R28, R6, R15, -R29 ;  /* 0x0000000f061c7223 */ /* 0x000fe2000001081d */
[----:B------:R-:W-:Y:S01]  /*16c70*/  HADD2.F32 R29, -RZ, R14.H1_H1 ;  /* 0x3000000eff1d7230 */ /* 0x000fe20000004100 */
[----:B------:R-:W-:Y:S01]  /*16c80*/  F2FP.SATFINITE.E4M3.F32.PACK_AB_MERGE_C R52, R52, R57, RZ ;  /* 0x000000393434723e */ /* 0x000fe200048070ff */
[----:B------:R-:W-:-:S02]  /*16c90*/  HADD2.F32 R15, -RZ, R10.H1_H1 ;  /* 0x3000000aff0f7230 */ /* 0x000fc40000004100 */
[----:B------:R-:W-:Y:S01]  /*16ca0*/  FFMA.FTZ R36, R6, R21, R8 ;  /* 0x0000001506247223 */ /* 0x000fe20000010008 */
[----:B------:R-:W-:Y:S02]  /*16cb0*/  HADD2.F32 R4, -RZ, R4.H1_H1 ;  /* 0x30000004ff047230 */ /* 0x000fe40000004100 */
[C---:B------:R-:W-:Y:S01]  /*16cc0*/  FMUL.FTZ R37, R12.reuse, R29 ;  /* 0x0000001d0c257220 */ /* 0x040fe20000410000 */
[----:B------:R-:W-:Y:S02]  /*16cd0*/  HADD2.F32 R21, -RZ, R47.H0_H0 ;  /* 0x2000002fff157230 */ /* 0x000fe40000004100 */
[-C--:B------:R-:W-:Y:S01]  /*16ce0*/  FMUL.FTZ R12, R12, R15.reuse ;  /* 0x0000000f0c0c7220 */ /* 0x080fe20000410000 */
[----:B------:R-:W-:Y:S02]  /*16cf0*/  HADD2.F32 R6, -RZ, R13.H0_H0 ;  /* 0x2000000dff067230 */ /* 0x000fe40000004100 */
[----:B------:R-:W-:Y:S01]  /*16d00*/  FFMA.FTZ R39, R4, R15, -R37 ;  /* 0x0000000f04277223 */ /* 0x000fe20000010825 */
[----:B------:R-:W-:-:S02]  /*16d10*/  HADD2.F32 R15, -RZ, R38.H0_H0 ;  /* 0x20000026ff0f7230 */ /* 0x000fc40000004100 */
[----:B------:R-:W-:Y:S01]  /*16d20*/  FFMA.FTZ R41, R4, R29, R12 ;  /* 0x0000001d04297223 */ /* 0x000fe2000001000c */
[----:B------:R-:W-:Y:S02]  /*16d30*/  HADD2.F32 R8, -RZ, R47.H1_H1 ;  /* 0x3000002fff087230 */ /* 0x000fe40000004100 */
[C---:B------:R-:W-:Y:S01]  /*16d40*/  FMUL.FTZ R29, R6.reuse, R21 ;  /* 0x00000015061d7220 */ /* 0x040fe20000410000 */
[----:B------:R-:W-:Y:S02]  /*16d50*/  HADD2.F32 R13, -RZ, R13.H1_H1 ;  /* 0x3000000dff0d7230 */ /* 0x000fe40000004100 */
[----:B------:R-:W-:Y:S01]  /*16d60*/  FMUL.FTZ R37, R6, R15 ;  /* 0x0000000f06257220 */ /* 0x000fe20000410000 */
[--C-:B------:R-:W-:Y:S01]  /*16d70*/  HADD2.F32 R4, -RZ, R7.reuse.H0_H0 ;  /* 0x20000007ff047230 */ /* 0x100fe20000004100 */
[----:B------:R-:W-:Y:S01]  /*16d80*/  F2FP.F16.E4M3.UNPACK_B R10, R50.H1 ;  /* 0x00000032ff0a723e */ /* 0x000fe200030006ff */
[----:B------:R-:W-:Y:S02]  /*16d90*/  HADD2.F32 R38, -RZ, R38.H1_H1 ;  /* 0x30000026ff267230 */ /* 0x000fe40000004100 */
[----:B------:R-:W-:Y:S01]  /*16da0*/  FMUL.FTZ R6, R13, R8 ;  /* 0x000000080d067220 */ /* 0x000fe20000410000 */
[----:B------:R-:W-:-:S02]  /*16db0*/  HADD2.F32 R7, -RZ, R7.H1_H1 ;  /* 0x30000007ff077230 */ /* 0x000fc40000004100 */
[C---:B------:R-:W-:Y:S01]  /*16dc0*/  FFMA.FTZ R29, R4.reuse, R15, -R29 ;  /* 0x0000000f041d7223 */ /* 0x040fe2000001081d */
[----:B------:R-:W-:Y:S01]  /*16dd0*/  FFMA.FTZ R37, R4, R21, R37 ;  /* 0x0000001504257223 */ /* 0x000fe20000010025 */
[-C--:B------:R-:W-:Y:S01]  /*16de0*/  F2FP.F16.E4M3.UNPACK_B R4, R43.reuse.H1 ;  /* 0x0000002bff04723e */ /* 0x080fe200030006ff */
[-C--:B------:R-:W-:Y:S01]  /*16df0*/  FMUL.FTZ R15, R13, R38.reuse ;  /* 0x000000260d0f7220 */ /* 0x080fe20000410000 */
[C---:B------:R-:W-:Y:S01]  /*16e00*/  FFMA.FTZ R38, R7.reuse, R38, -R6 ;  /* 0x0000002607267223 */ /* 0x040fe20000010806 */
[----:B------:R-:W-:Y:S01]  /*16e10*/  HADD2.F32 R13, -RZ, R10.H0_H0 ;  /* 0x2000000aff0d7230 */ /* 0x000fe20000004100 */
[----:B------:R-:W-:Y:S01]  /*16e20*/  F2FP.F16.E4M3.UNPACK_B R50, R50 ;  /* 0x00000032ff32723e */ /* 0x000fe200020006ff */
[----:B------:R-:W-:Y:S02]  /*16e30*/  HADD2.F32 R6, -RZ, R31.H0_H0 ;  /* 0x2000001fff067230 */ /* 0x000fe40000004100 */
[----:B------:R-:W-:Y:S01]  /*16e40*/  FFMA.FTZ R12, R7, R8, R15 ;  /* 0x00000008070c7223 */ /* 0x000fe2000001000f */
        /* <DEDUP_REMOVED lines=11> */
[----:B------:R-:W-:Y:S01]  /*16f00*/  F2FP.SATFINITE.E4M3.F32.PACK_AB_MERGE_C R5, R46, R5, R52 ;  /* 0x000000052e05723e */ /* 0x000fe20004807034 */
[----:B------:R-:W-:-:S02]  /*16f10*/  HADD2.F32 R6, -RZ, R30.H0_H0 ;  /* 0x2000001eff067230 */ /* 0x000fc40000004100 */
[C---:B------:R-:W-:Y:S01]  /*16f20*/  FMUL.FTZ R7, R31.reuse, R10 ;  /* 0x0000000a1f077220 */ /* 0x040fe20000410000 */
[-C--:B------:R-:W-:Y:S01]  /*16f30*/  FMUL.FTZ R15, R31, R8.reuse ;  /* 0x000000081f0f7220 */ /* 0x080fe20000410000 */
[----:B------:R-:W-:Y:S01]  /*16f40*/  FFMA.FTZ R31, R4, R13, R21 ;  /* 0x0000000d041f7223 */ /* 0x000fe20000010015 */
[--C-:B------:R-:W-:Y:S02]  /*16f50*/  HADD2.F32 R13, -RZ, R50.reuse.H0_H0 ;  /* 0x20000032ff0d7230 */ /* 0x100fe40000004100 */
[C---:B------:R-:W-:Y:S01]  /*16f60*/  FFMA.FTZ R45, R20.reuse, R8, -R7 ;  /* 0x00000008142d7223 */ /* 0x040fe20000010807 */
[----:B------:R-:W-:Y:S02]  /*16f70*/  HADD2.F32 R7, -RZ, R43.H0_H0 ;  /* 0x2000002bff077230 */ /* 0x000fe40000004100 */
[----:B------:R-:W-:Y:S01]  /*16f80*/  FFMA.FTZ R20, R20, R10, R15 ;  /* 0x0000000a14147223 */ /* 0x000fe2000001000f */
[----:B------:R-:W-:Y:S02]  /*16f90*/  HADD2.F32 R50, -RZ, R50.H1_H1 ;  /* 0x30000032ff327230 */ /* 0x000fe40000004100 */
[----:B------:R-:W-:Y:S01]  /*16fa0*/  FMUL.FTZ R15, R6, R13 ;  /* 0x0000000d060f7220 */ /* 0x000fe20000410000 */
[----:B------:R-:W-:-:S02]  /*16fb0*/  HADD2.F32 R30, -RZ, R30.H1_H1 ;  /* 0x3000001eff1e7230 */ /* 0x000fc40000004100 */
[----:B------:R-:W-:Y:S01]  /*16fc0*/  FMUL.FTZ R8, R6, R7 ;  /* 0x0000000706087220 */ /* 0x000fe20000410000 */
[----:B------:R-:W-:Y:S01]  /*16fd0*/  HADD2.F32 R43, -RZ, R43.H1_H1 ;  /* 0x3000002bff2b7230 */ /* 0x000fe20000004100 */
[----:B------:R-:W-:Y:S01]  /*16fe0*/  F2FP.SATFINITE.E4M3.F32.PACK_AB_MERGE_C R40, R45, R40, RZ ;  /* 0x000000282d28723e */ /* 0x000fe200048070ff */
[--C-:B------:R-:W-:Y:S02]  /*16ff0*/  HADD2.F32 R4, -RZ, R11.reuse.H0_H0 ;  /* 0x2000000bff047230 */ /* 0x100fe40000004100 */
[CC--:B------:R-:W-:Y:S01]  /*17000*/  FMUL.FTZ R14, R30.reuse, R50.reuse ;  /* 0x000000321e0e7220 */ /* 0x0c0fe20000410000 */
        /* <DEDUP_REMOVED lines=20> */
.L_x_4212:
[----:B------:R-:W-:Y:S05]  /*17150*/  BSYNC B1 ;  /* 0x0000000000017941 */ /* 0x000fea0003800000 */
.L_x_4211:
[----:B------:R-:W-:Y:S05]  /*17160*/  @P2 BRA `(.L_x_4193) ;  /* 0x0000000c00e02947 */ /* 0x000fea0003800000 */
[----:B01-3--:R-:W3:Y:S04]  /*17170*/  LDL R3, [R1] ;  /* 0x0000000001037983 */ /* 0x00bee80000100800 */
[----:B------:R-:W2:Y:S01]  /*17180*/  LDL R53, [R1+0x58] ;  /* 0x0000580001357983 */ /* 0x000ea20000100800 */
[----:B-----5:R-:W-:Y:S02]  /*17190*/  SHF.R.U32.HI R4, RZ, 0x8, R32 ;  /* 0x00000008ff047819 */ /* 0x020fe40000011620 */
[----:B------:R-:W-:Y:S02]  /*171a0*/  SHF.R.U32.HI R6, RZ, 0x8, R33 ;  /* 0x00000008ff067819 */ /* 0x000fe40000011621 */
[----:B------:R-:W-:Y:S02]  /*171b0*/  LOP3.LUT R4, R4, 0xff, RZ, 0xc0, !PT ;  /* 0x000000ff04047812 */ /* 0x000fe400078ec0ff */
[----:B------:R-:W-:-:S02]  /*171c0*/  SHF.R.U32.HI R8, RZ, 0x8, R34 ;  /* 0x00000008ff087819 */ /* 0x000fc40000011622 */
[----:B------:R-:W-:Y:S02]  /*171d0*/  LOP3.LUT R5, R33, 0xff, RZ, 0xc0, !PT ;  /* 0x000000ff21057812 */ /* 0x000fe400078ec0ff */
[----:B----4-:R-:W-:Y:S02]  /*171e0*/  LOP3.LUT R7, R34, 0xff, RZ, 0xc0, !PT ;  /* 0x000000ff22077812 */ /* 0x010fe400078ec0ff */
[----:B------:R-:W-:Y:S02]  /*171f0*/  LOP3.LUT R6, R6, 0xff, RZ, 0xc0, !PT ;  /* 0x000000ff06067812 */ /* 0x000fe400078ec0ff */
[----:B------:R-:W-:Y:S02]  /*17200*/  LOP3.LUT R8, R8, 0xff, RZ, 0xc0, !PT ;  /* 0x000000ff08087812 */ /* 0x000fe400078ec0ff */
[----:B------:R-:W-:Y:S02]  /*17210*/  PRMT R12, R6, 0x7604, R5 ;  /* 0x00007604060c7816 */ /* 0x000fe40000000005 */
[----:B------:R-:W-:-:S02]  /*17220*/  PRMT R15, R8, 0x7604, R7 ;  /* 0x00007604080f7816 */ /* 0x000fc40000000007 */
[----:B------:R-:W-:Y:S02]  /*17230*/  SHF.R.U32.HI R5, RZ, 0x8, R35 ;  /* 0x00000008ff057819 */ /* 0x000fe40000011623 */
[----:B------:R-:W-:Y:S02]  /*17240*/  SHF.R.U32.HI R7, RZ, 0x8, R24 ;  /* 0x00000008ff077819 */ /* 0x000fe40000011618 */
[----:B------:R-:W-:Y:S02]  /*17250*/  SHF.R.U32.HI R8, RZ, 0x8, R25 ;  /* 0x00000008ff087819 */ /* 0x000fe40000011619 */
[----:B------:R-:W-:Y:S02]  /*17260*/  LOP3.LUT R6, R24, 0xff, RZ, 0xc0, !PT ;  /* 0x000000ff18067812 */ /* 0x000fe400078ec0ff */
[----:B------:R-:W-:Y:S02]  /*17270*/  LOP3.LUT R5, R5, 0xff, RZ, 0xc0, !PT ;  /* 0x000000ff05057812 */ /* 0x000fe400078ec0ff */
[----:B------:R-:W-:-:S02]  /*17280*/  LOP3.LUT R7, R7, 0xff, RZ, 0xc0, !PT ;  /* 0x000000ff07077812 */ /* 0x000fc400078ec0ff */
[--C-:B------:R-:W-:Y:S02]  /*17290*/  SHF.R.U32.HI R31, RZ, 0x8, R27.reuse ;  /* 0x00000008ff1f7819 */ /* 0x100fe4000001161b */
[----:B------:R-:W-:Y:S02]  /*172a0*/  PRMT R29, R7, 0x7604, R6 ;  /* 0x00007604071d7816 */ /* 0x000fe40000000006 */
[----:B------:R-:W-:Y:S02]  /*172b0*/  LOP3.LUT R20, R25, 0xff, RZ, 0xc0, !PT ;  /* 0x000000ff19147812 */ /* 0x000fe400078ec0ff */
[----:B------:R-:W-:Y:S02]  /*172c0*/  LOP3.LUT R30, R27, 0xff, RZ, 0xc0, !PT ;  /* 0x000000ff1b1e7812 */ /* 0x000fe400078ec0ff */
[----:B------:R-:W-:Y:S02]  /*172d0*/  LOP3.LUT R31, R31, 0xff, RZ, 0xc0, !PT ;  /* 0x000000ff1f1f7812 */ /* 0x000fe400078ec0ff */
[----:B------:R-:W-:-:S02]  /*172e0*/  SHF.R.U32.HI R41, RZ, 0x10, R27 ;  /* 0x00000010ff297819 */ /* 0x000fc4000001161b */
[----:B------:R-:W-:Y:S02]  /*172f0*/  PRMT R30, R31, 0x7604, R30 ;  /* 0x000076041f1e7816 */ /* 0x000fe4000000001e */
[----:B------:R-:W-:Y:S01]  /*17300*/  SHF.R.U32.HI R31, RZ, 0x10, R25 ;  /* 0x00000010ff1f7819 */ /* 0x000fe20000011619 */
[----:B------:R-:W-:Y:S01]  /*17310*/  IMAD.U32 R41, R41, 0x10000, RZ ;  /* 0x0001000029297824 */ /* 0x000fe200078e00ff */
[----:B------:R-:W-:Y:S02]  /*17320*/  SHF.R.U32.HI R28, RZ, 0x8, R26 ;  /* 0x00000008ff1c7819 */ /* 0x000fe4000001161a */
[----:B------:R-:W-:Y:S01]  /*17330*/  LOP3.LUT R21, R26, 0xff, RZ, 0xc0, !PT ;  /* 0x000000ff1a157812 */ /* 0x000fe200078ec0ff */
[----:B------:R-:W-:Y:S01]  /*17340*/  IMAD.U32 R31, R31, 0x10000, RZ ;  /* 0x000100001f1f7824 */ /* 0x000fe200078e00ff */
[----:B------:R-:W-:Y:S02]  /*17350*/  LOP3.LUT R28, R28, 0xff, RZ, 0xc0, !PT ;  /* 0x000000ff1c1c7812 */ /* 0x000fe400078ec0ff */
[----:B------:R-:W-:-:S02]  /*17360*/  LOP3.LUT R41, R30, 0xff0000, R41, 0xf8, !PT ;  /* 0x00ff00001e297812 */ /* 0x000fc400078ef829 */
[----:B------:R-:W-:Y:S02]  /*17370*/  PRMT R39, R28, 0x7604, R21 ;  /* 0x000076041c277816 */ /* 0x000fe40000000015 */
[----:B------:R-:W-:Y:S02]  /*17380*/  SHF.R.U32.HI R21, RZ, 0x10, R35 ;  /* 0x00000010ff157819 */ /* 0x000fe40000011623 */
[----:B------:R-:W-:Y:S02]  /*17390*/  LOP3.LUT R41, R41, 0xff000000, R27, 0xf8, !PT ;  /* 0xff00000029297812 */ /* 0x000fe400078ef81b */
[----:B------:R-:W-:Y:S02]  /*173a0*/  SHF.L.U32 R21, R21, 0x10, RZ ;  /* 0x0000001015157819 */ /* 0x000fe400000006ff */
[----:B------:R-:W-:Y:S02]  /*173b0*/  LOP3.LUT R29, R29, 0xff0000, R24, 0xf8, !PT ;  /* 0x00ff00001d1d7812 */ /* 0x000fe400078ef818 */
[----:B------:R-:W-:-:S02]  /*173c0*/  LOP3.LUT R15, R15, 0xff0000, R34, 0xf8, !PT ;  /* 0x00ff00000f0f7812 */ /* 0x000fc400078ef822 */
[----:B------:R-:W-:Y:S02]  /*173d0*/  LOP3.LUT R39, R39, 0xff0000, R26, 0xf8, !PT ;  /* 0x00ff000027277812 */ /* 0x000fe400078ef81a */
[----:B------:R-:W-:Y:S02]  /*173e0*/  LOP3.LUT R30, R15, 0xff000000, R34, 0xf8, !PT ;  /* 0xff0000000f1e7812 */ /* 0x000fe400078ef822 */
[----:B------:R-:W-:Y:S02]  /*173f0*/  LOP3.LUT R39, R39, 0xff000000, R26, 0xf8, !PT ;  /* 0xff00000027277812 */ /* 0x000fe400078ef81a */
[----:B---3--:R-:W-:Y:S02]  /*17400*/  LEA.HI R0, R0, R3, RZ, 0x1c ;  /* 0x0000000300007211 */ /* 0x008fe400078fe0ff */
[----:B------:R-:W-:-:S04]  /*17410*/  LOP3.LUT R3, R32, 0xff, RZ, 0xc0, !PT ;  /* 0x000000ff20037812 */ /* 0x000fc800078ec0ff */
[----:B------:R-:W-:Y:S02]  /*17420*/  PRMT R13, R4, 0x7604, R3 ;  /* 0x00007604040d7816 */ /* 0x000fe40000000003 */
[----:B------:R-:W-:Y:S02]  /*17430*/  SHF.R.S32.HI R3, RZ, 0x1f, R0 ;  /* 0x0000001fff037819 */ /* 0x000fe40000011400 */
[----:B------:R-:W-:Y:S02]  /*17440*/  LOP3.LUT R4, R35, 0xff, RZ, 0xc0, !PT ;  /* 0x000000ff23047812 */ /* 0x000fe400078ec0ff */
[----:B------:R-:W-:Y:S01]  /*17450*/  LEA.HI R3, R3, R0, RZ, 0x2 ;  /* 0x0000000003037211 */ /* 0x000fe200078f10ff */
[----:B------:R-:W-:Y:S01]  /*17460*/  IMAD.SHL.U32 R0, R0, 0x10, RZ ;  /* 0x0000001000007824 */ /* 0x000fe200078e00ff */
[----:B--2---:R-:W-:Y:S02]  /*17470*/  PRMT R14, R5, 0x7604, R4 ;  /* 0x00007604050e7816 */ /* 0x004fe40000000004 */
[----:B------:R-:W0:Y:S01]  /*17480*/  LDS.128 R4, [R53+0x1e200] ;  /* 0x01e2000035047984 */ /* 0x000e220000000c00 */
[----:B------:R-:W-:Y:S01]  /*17490*/  IMAD.SHL.U32 R3, R3, 0x800, RZ ;  /* 0x0000080003037824 */ /* 0x000fe200078e00ff */
[----:B------:R-:W-:-:S02]  /*174a0*/  LOP3.LUT R0, R69, 0x30, R0, 0xf8, !PT ;  /* 0x0000003045007812 */ /* 0x000fc400078ef800 */
[--C-:B------:R-:W-:Y:S02]  /*174b0*/  LOP3.LUT R13, R13, 0xff0000, R32.reuse, 0xf8, !PT ;  /* 0x00ff00000d0d7812 */ /* 0x100fe400078ef820 */
[----:B------:R-:W-:Y:S02]  /*174c0*/  LOP3.LUT R0, R0, R68, RZ, 0x3c, !PT ;  /* 0x0000004400007212 */ /* 0x000fe400078e3cff */
[----:B------:R-:W-:Y:S02]  /*174d0*/  LOP3.LUT R3, R3, 0xffffe000, RZ, 0xc0, !PT ;  /* 0xffffe00003037812 */ /* 0x000fe400078ec0ff */
[----:B------:R-:W-:Y:S02]  /*174e0*/  LOP3.LUT R28, R13, 0xff000000, R32, 0xf8, !PT ;  /* 0xff0000000d1c7812 */ /* 0x000fe400078ef820 */
[----:B------:R-:W-:Y:S02]  /*174f0*/  IADD3 R3, R0, R67, R3 ;  /* 0x0000004300037210 */ /* 0x000fe40007ffe003 */
[----:B------:R-:W-:-:S03]  /*17500*/  LOP3.LUT R21, R14, 0xff0000, R21, 0xf8, !PT ;  /* 0x00ff00000e157812 */ /* 0x000fc600078ef815 */
[----:B------:R-:W-:Y:S01]  /*17510*/  IMAD.IADD R0, R18, 0x1, R3 ;  /* 0x0000000112007824 */ /* 0x000fe200078e0203 */
[----:B------:R-:W-:Y:S02]  /*17520*/  LOP3.LUT R3, R8, 0xff, RZ, 0xc0, !PT ;  /* 0x000000ff08037812 */ /* 0x000fe400078ec0ff */
[----:B------:R-:W-:Y:S02]  /*17530*/  LOP3.LUT R34, R21, 0xff000000, R35, 0xf8, !PT ;  /* 0xff00000015227812 */ /* 0x000fe400078ef823 */
[----:B------:R-:W1:Y:S01]  /*17540*/  LDS.128 R8, [R0+0x1e200] ;  /* 0x01e2000000087984 */ /* 0x000e620000000c00 */
[----:B------:R-:W-:Y:S02]  /*17550*/  PRMT R20, R3, 0x7604, R20 ;  /* 0x0000760403147816 */ /* 0x000fe40000000014 */
[----:B------:R-:W-:Y:S02]  /*17560*/  SHF.R.U32.HI R3, RZ, 0x10, R33 ;  /* 0x00000010ff037819 */ /* 0x000fe40000011621 */
[----:B------:R-:W-:-:S02]  /*17570*/  LOP3.LUT R37, R20, 0xff0000, R31, 0xf8, !PT ;  /* 0x00ff000014257812 */ /* 0x000fc400078ef81f */
[----:B------:R-:W-:Y:S01]  /*17580*/  LOP3.LUT R31, R29, 0xff000000, R24, 0xf8, !PT ;  /* 0xff0000001d1f7812 */ /* 0x000fe200078ef818 */
[----:B------:R-:W-:Y:S01]  /*17590*/  IMAD.U32 R3, R3, 0x10000, RZ ;  /* 0x0001000003037824 */ /* 0x000fe200078e00ff */
[----:B------:R-:W-:-:S04]  /*175a0*/  LOP3.LUT R37, R37, 0xff000000, R25, 0xf8, !PT ;  /* 0xff00000025257812 */ /* 0x000fc800078ef819 */
[----:B------:R-:W-:-:S04]  /*175b0*/  LOP3.LUT R3, R12, 0xff0000, R3, 0xf8, !PT ;  /* 0x00ff00000c037812 */ /* 0x000fc800078ef803 */
[----:B------:R-:W-:Y:S02]  /*175c0*/  LOP3.LUT R32, R3, 0xff000000, R33, 0xf8, !PT ;  /* 0xff00000003207812 */ /* 0x000fe400078ef821 */
[----:B------:R-:W-:Y:S02]  /*175d0*/  F2FP.F16.E4M3.UNPACK_B R33, R37 ;  /* 0x00000025ff21723e */ /* 0x000fe400020006ff */
[----:B------:R-:W-:Y:S02]  /*175e0*/  F2FP.F16.E4M3.UNPACK_B R27, R32 ;  /* 0x00000020ff1b723e */ /* 0x000fe400020006ff */
[----:B0-----:R-:W-:Y:S01]  /*175f0*/  F2FP.F16.E4M3.UNPACK_B R12, R5 ;  /* 0x00000005ff0c723e */ /* 0x001fe200020006ff */
[----:B------:R-:W-:Y:S01]  /*17600*/  HADD2.F32 R35, -RZ, R33.H0_H0 ;  /* 0x20000021ff237230 */ /* 0x000fe20000004100 */
[-C--:B------:R-:W-:Y:S01]  /*17610*/  F2FP.F16.E4M3.UNPACK_B R14, R7.reuse ;  /* 0x00000007ff0e723e */ /* 0x080fe200020006ff */
[----:B------:R-:W-:Y:S01]  /*17620*/  HADD2.F32 R29, -RZ, R27.H0_H0 ;  /* 0x2000001bff1d7230 */ /* 0x000fe20000004100 */
[----:B------:R-:W-:Y:S01]  /*17630*/  F2FP.F16.E4M3.UNPACK_B R15, R7.H1 ;  /* 0x00000007ff0f723e */ /* 0x000fe200030006ff */
[----:B------:R-:W-:Y:S01]  /*17640*/  HADD2.F32 R33, -RZ, R33.H1_H1 ;  /* 0x30000021ff217230 */ /* 0x000fe20000004100 */
[-C--:B------:R-:W-:Y:S01]  /*17650*/  F2FP.F16.E4M3.UNPACK_B R7, R6.reuse ;  /* 0x00000006ff07723e */ /* 0x080fe200020006ff */
[----:B------:R-:W-:Y:S01]  /*17660*/  HADD2.F32 R27, -RZ, R27.H1_H1 ;  /* 0x3000001bff1b7230 */ /* 0x000fe20000004100 */
[----:B------:R-:W-:Y:S01]  /*17670*/  F2FP.F16.E4M3.UNPACK_B R13, R6.H1 ;  /* 0x00000006ff0d723e */ /* 0x000fe200030006ff */
[--C-:B------:R-:W-:Y:S01]  /*17680*/  HADD2.F32 R6, -RZ, R12.reuse.H0_H0 ;  /* 0x2000000cff067230 */ /* 0x100fe20000004100 */
[----:B------:R-:W-:Y:S01]  /*17690*/  F2FP.F16.E4M3.UNPACK_B R37, R37.H1 ;  /* 0x00000025ff25723e */ /* 0x000fe200030006ff */
[----:B------:R-:W-:Y:S01]  /*176a0*/  HADD2.F32 R12, -RZ, R12.H1_H1 ;  /* 0x3000000cff0c7230 */ /* 0x000fe20000004100 */
[----:B------:R-:W-:-:S02]  /*176b0*/  F2FP.F16.E4M3.UNPACK_B R5, R5.H1 ;  /* 0x00000005ff05723e */ /* 0x000fc400030006ff */
[----:B------:R-:W-:Y:S02]  /*176c0*/  F2FP.F16.E4M3.UNPACK_B R32, R32.H1 ;  /* 0x00000020ff20723e */ /* 0x000fe400030006ff */
[----:B------:R-:W-:Y:S02]  /*176d0*/  F2FP.F16.E4M3.UNPACK_B R3, R4 ;  /* 0x00000004ff03723e */ /* 0x000fe400020006ff */
[-C--:B-1----:R-:W-:Y:S02]  /*176e0*/  F2FP.F16.E4M3.UNPACK_B R20, R9.reuse ;  /* 0x00000009ff14723e */ /* 0x082fe400020006ff */
[----:B------:R-:W-:Y:S02]  /*176f0*/  F2FP.F16.E4M3.UNPACK_B R21, R9.H1 ;  /* 0x00000009ff15723e */ /* 0x000fe400030006ff */
[-C--:B------:R-:W-:Y:S01]  /*17700*/  F2FP.F16.E4M3.UNPACK_B R25, R11.reuse ;  /* 0x0000000bff19723e */ /* 0x080fe200020006ff */
[--C-:B------:R-:W-:Y:S01]  /*17710*/  HADD2.F32 R24, -RZ, R20.reuse.H0_H0 ;  /* 0x20000014ff187230 */ /* 0x100fe20000004100 */
[----:B------:R-:W-:Y:S01]  /*17720*/  F2FP.F16.E4M3.UNPACK_B R26, R11.H1 ;  /* 0x0000000bff1a723e */ /* 0x000fe200030006ff */
[----:B------:R-:W-:Y:S01]  /*17730*/  HADD2.F32 R20, -RZ, R20.H1_H1 ;  /* 0x30000014ff147230 */ /* 0x000fe20000004100 */
[----:B------:R-:W-:-:S02]  /*17740*/  F2FP.F16.E4M3.UNPACK_B R11, R10 ;  /* 0x0000000aff0b723e */ /* 0x000fc400020006ff */
[C---:B------:R-:W-:Y:S01]  /*17750*/  FMUL.FTZ R36, R24.reuse, R29 ;  /* 0x0000001d18247220 */ /* 0x040fe20000410000 */
[-C--:B------:R-:W-:Y:S01]  /*17760*/  FMUL.FTZ R43, R24, R35.reuse ;  /* 0x00000023182b7220 */ /* 0x080fe20000410000 */
[----:B------:R-:W-:Y:S01]  /*17770*/  F2FP.F16.E4M3.UNPACK_B R24, R10.H1 ;  /* 0x0000000aff18723e */ /* 0x000fe200030006ff */
[----:B------:R-:W-:Y:S02]  /*17780*/  HADD2.F32 R10, -RZ, R21.H0_H0 ;  /* 0x20000015ff0a7230 */ /* 0x000fe40000004100 */
[C---:B------:R-:W-:Y:S01]  /*17790*/  FFMA.FTZ R36, R6.reuse, R35, R36 ;  /* 0x0000002306247223 */ /* 0x040fe20000010024 */
[----:B------:R-:W-:Y:S02]  /*177a0*/  HADD2.F32 R35, -RZ, R37.H0_H0 ;  /* 0x20000025ff237230 */ /* 0x000fe40000004100 */
[----:B------:R-:W-:Y:S01]  /*177b0*/  FFMA.FTZ R43, R6, R29, -R43 ;  /* 0x0000001d062b7223 */ /* 0x000fe2000001082b */
[----:B------:R-:W-:Y:S02]  /*177c0*/  HADD2.F32 R29, -RZ, R32.H0_H0 ;  /* 0x20000020ff1d7230 */ /* 0x000fe40000004100 */
[----:B------:R-:W-:Y:S01]  /*177d0*/  FMUL.FTZ R45, R20, R33 ;  /* 0x00000021142d7220 */ /* 0x000fe20000410000 */
[----:B------:R-:W-:-:S02]  /*177e0*/  HADD2.F32 R6, -RZ, R5.H0_H0 ;  /* 0x20000005ff067230 */ /* 0x000fc40000004100 */
[----:B------:R-:W-:Y:S01]  /*177f0*/  FMUL.FTZ R47, R10, R35 ;  /* 0x000000230a2f7220 */ /* 0x000fe20000410000 */
[----:B------:R-:W-:Y:S01]  /*17800*/  FMUL.FTZ R20, R20, R27 ;  /* 0x0000001b14147220 */ /* 0x000fe20000410000 */
[----:B------:R-:W-:Y:S01]  /*17810*/  FMUL.FTZ R10, R10, R29 ;  /* 0x0000001d0a0a7220 */ /* 0x000fe20000410000 */
[----:B------:R-:W-:Y:S01]  /*17820*/  FFMA.FTZ R38, R12, R27, -R45 ;  /* 0x0000001b0c267223 */ /* 0x000fe2000001082d */
[----:B------:R-:W-:Y:S01]  /*17830*/  FFMA.FTZ R47, R6, R29, -R47 ;  /* 0x0000001d062f7223 */ /* 0x000fe2000001082f */
[----:B------:R-:W-:Y:S01]  /*17840*/  FFMA.FTZ R45, R12, R33, R20 ;  /* 0x000000210c2d7223 */ /* 0x000fe20000010014 */
[----:B------:R-:W-:Y:S01]  /*17850*/  F2FP.F16.E4M3.UNPACK_B R29, R41 ;  /* 0x00000029ff1d723e */ /* 0x000fe200020006ff */
[----:B------:R-:W-:Y:S01]  /*17860*/  FFMA.FTZ R35, R6, R35, R10 ;  /* 0x0000002306237223 */ /* 0x000fe2000001000a */
[-C--:B------:R-:W-:Y:S01]  /*17870*/  F2FP.F16.E4M3.UNPACK_B R12, R34.reuse ;  /* 0x00000022ff0c723e */ /* 0x080fe200020006ff */
[----:B------:R-:W-:Y:S01]  /*17880*/  HADD2.F32 R20, -RZ, R37.H1_H1 ;  /* 0x30000025ff147230 */ /* 0x000fe20000004100 */
[----:B------:R-:W-:Y:S01]  /*17890*/  F2FP.F16.E4M3.UNPACK_B R41, R41.H1 ;  /* 0x00000029ff29723e */ /* 0x000fe200030006ff */
[----:B------:R-:W-:Y:S01]  /*178a0*/  HADD2.F32 R21, -RZ, R21.H1_H1 ;  /* 0x30000015ff157230 */ /* 0x000fe20000004100 */
[----:B------:R-:W-:Y:S01]  /*178b0*/  F2FP.F16.E4M3.UNPACK_B R34, R34.H1 ;  /* 0x00000022ff22723e */ /* 0x000fe200030006ff */
[----:B------:R-:W-:Y:S01]  /*178c0*/  HADD2.F32 R33, -RZ, R29.H0_H0 ;  /* 0x2000001dff217230 */ /* 0x000fe20000004100 */
[----:B------:R-:W-:Y:S01]  /*178d0*/  F2FP.F16.E4M3.UNPACK_B R9, R8 ;  /* 0x00000008ff09723e */ /* 0x000fe200020006ff */
[----:B------:R-:W-:-:S02]  /*178e0*/  HADD2.F32 R10, -RZ, R25.H0_H0 ;  /* 0x20000019ff0a7230 */ /* 0x000fc40000004100 */
[C---:B------:R-:W-:Y:S01]  /*178f0*/  FMUL.FTZ R40, R21.reuse, R20 ;  /* 0x0000001415287220 */ /* 0x040fe20000410000 */
[----:B------:R-:W-:Y:S01]  /*17900*/  HADD2.F32 R32, -RZ, R32.H1_H1 ;  /* 0x30000020ff207230 */ /* 0x000fe20000004100 */
[----:B------:R-:W-:Y:S01]  /*17910*/  F2FP.F16.E4M3.UNPACK_B R8, R8.H1 ;  /* 0x00000008ff08723e */ /* 0x000fe200030006ff */
[----:B------:R-:W-:Y:S02]  /*17920*/  HADD2.F32 R27, -RZ, R12.H0_H0 ;  /* 0x2000000cff1b7230 */ /* 0x000fe40000004100 */
[C---:B------:R-:W-:Y:S01]  /*17930*/  FMUL.FTZ R37, R10.reuse, R33 ;  /* 0x000000210a257220 */ /* 0x040fe20000410000 */
[----:B------:R-:W-:Y:S02]  /*17940*/  HADD2.F32 R5, -RZ, R5.H1_H1 ;  /* 0x30000005ff057230 */ /* 0x000fe40000004100 */
[----:B------:R-:W-:Y:S01]  /*17950*/  FMUL.FTZ R21, R21, R32 ;  /* 0x0000002015157220 */ /* 0x000fe20000410000 */
[----:B------:R-:W-:Y:S02]  /*17960*/  HADD2.F32 R6, -RZ, R14.H0_H0 ;  /* 0x2000000eff067230 */ /* 0x000fe40000004100 */
[----:B------:R-:W-:Y:S01]  /*17970*/  FMUL.FTZ R10, R10, R27 ;  /* 0x0000001b0a0a7220 */ /* 0x000fe20000410000 */
[----:B------:R-:W-:-:S02]  /*17980*/  HADD2.F32 R12, -RZ, R12.H1_H1 ;  /* 0x3000000cff0c7230 */ /* 0x000fc40000004100 */
[C---:B------:R-:W-:Y:S01]  /*17990*/  FFMA.FTZ R40, R5.reuse, R32, -R40 ;  /* 0x0000002005287223 */ /* 0x040fe20000010828 */
[----:B------:R-:W-:Y:S01]  /*179a0*/  FFMA.FTZ R32, R5, R20, R21 ;  /* 0x0000001405207223 */ /* 0x000fe20000010015 */
[C---:B------:R-:W-:Y:S01]  /*179b0*/  FFMA.FTZ R37, R6.reuse, R27, -R37 ;  /* 0x0000001b06257223 */ /* 0x040fe20000010825 */
[----:B------:R-:W-:Y:S01]  /*179c0*/  FFMA.FTZ R33, R6, R33, R10 ;  /* 0x0000002106217223 */ /* 0x000fe2000001000a */
[----:B------:R-:W-:Y:S01]  /*179d0*/  HADD2.F32 R20, -RZ, R41.H0_H0 ;  /* 0x20000029ff147230 */ /* 0x000fe20000004100 */
[----:B------:R-:W-:Y:S01]  /*179e0*/  F2FP.F16.E4M3.UNPACK_B R4, R4.H1 ;  /* 0x00000004ff04723e */ /* 0x000fe200030006ff */
[----:B------:R-:W-:Y:S02]  /*179f0*/  HADD2.F32 R6, -RZ, R26.H0_H0 ;  /* 0x2000001aff067230 */ /* 0x000fe40000004100 */
[----:B------:R-:W-:Y:S02]  /*17a00*/  HADD2.F32 R29, -RZ, R29.H1_H1 ;  /* 0x3000001dff1d7230 */ /* 0x000fe40000004100 */
[----:B------:R-:W-:-:S02]  /*17a10*/  HADD2.F32 R25, -RZ, R25.H1_H1 ;  /* 0x30000019ff197230 */ /* 0x000fc40000004100 */
[C---:B------:R-:W-:Y:S01]  /*17a20*/  FMUL.FTZ R48, R6.reuse, R20 ;  /* 0x0000001406307220 */ /* 0x040fe20000410000 */
[----:B------:R-:W-:Y:S02]  /*17a30*/  HADD2.F32 R10, -RZ, R34.H0_H0 ;  /* 0x20000022ff0a7230 */ /* 0x000fe40000004100 */
[----:B------:R-:W-:Y:S02]  /*17a40*/  HADD2.F32 R5, -RZ, R15.H0_H0 ;  /* 0x2000000fff057230 */ /* 0x000fe40000004100 */
[CC--:B------:R-:W-:Y:S01]  /*17a50*/  FMUL.FTZ R21, R25.reuse, R29.reuse ;  /* 0x0000001d19157220 */ /* 0x0c0fe20000410000 */
[----:B------:R-:W-:Y:S02]  /*17a60*/  HADD2.F32 R14, -RZ, R14.H1_H1 ;  /* 0x3000000eff0e7230 */ /* 0x000fe40000004100 */
[----:B------:R-:W-:Y:S01]  /*17a70*/  FMUL.FTZ R46, R25, R12 ;  /* 0x0000000c192e7220 */ /* 0x000fe20000410000 */
[-C--:B------:R-:W-:Y:S01]  /*17a80*/  FMUL.FTZ R25, R6, R10.reuse ;  /* 0x0000000a06197220 */ /* 0x080fe20000410000 */
[----:B------:R-:W-:Y:S01]  /*17a90*/  FFMA.FTZ R48, R5, R10, -R48 ;  /* 0x0000000a05307223 */ /* 0x000fe20000010830 */
[----:B------:R-:W-:Y:S01]  /*17aa0*/  F2FP.F16.E4M3.UNPACK_B R10, R28.H1 ;  /* 0x0000001cff0a723e */ /* 0x000fe200030006ff */
[C---:B------:R-:W-:Y:S01]  /*17ab0*/  FFMA.FTZ R42, R14.reuse, R12, -R21 ;  /* 0x0000000c0e2a7223 */ /* 0x040fe20000010815 */
[----:B------:R-:W-:Y:S01]  /*17ac0*/  FFMA.FTZ R46, R14, R29, R46 ;  /* 0x0000001d0e2e7223 */ /* 0x000fe2000001002e */
[----:B------:R-:W-:Y:S01]  /*17ad0*/  HADD2.F32 R34, -RZ, R34.H1_H1 ;  /* 0x30000022ff227230 */ /* 0x000fe20000004100 */
[----:B------:R-:W-:Y:S01]  /*17ae0*/  F2FP.F16.E4M3.UNPACK_B R14, R31.H1 ;  /* 0x0000001fff0e723e */ /* 0x000fe200030006ff */
[----:B------:R-:W-:-:S02]  /*17af0*/  HADD2.F32 R41, -RZ, R41.H1_H1 ;  /* 0x30000029ff297230 */ /* 0x000fc40000004100 */
[----:B------:R-:W-:Y:S01]  /*17b00*/  FFMA.FTZ R49, R5, R20, R25 ;  /* 0x0000001405317223 */ /* 0x000fe20000010019 */
        /* <DEDUP_REMOVED lines=13> */
[----:B------:R-:W-:Y:S02]  /*17be0*/  HADD2.F32 R8, -RZ, R8.H1_H1 ;  /* 0x30000008ff087230 */ /* 0x000fe40000004100 */
[-C--:B------:R-:W-:Y:S01]  /*17bf0*/  FMUL.FTZ R26, R6, R20.reuse ;  /* 0x00000014061a7220 */ /* 0x080fe20000410000 */
[----:B------:R-:W-:Y:S02]  /*17c00*/  HADD2.F32 R15, -RZ, R10.H1_H1 ;  /* 0x3000000aff0f7230 */ /* 0x000fe40000004100 */
[----:B------:R-:W-:Y:S01]  /*17c10*/  FFMA.FTZ R20, R5, R20, R21 ;  /* 0x0000001405147223 */ /* 0x000fe20000010015 */
[----:B------:R-:W-:-:S02]  /*17c20*/  HADD2.F32 R21, -RZ, R14.H1_H1 ;  /* 0x3000000eff157230 */ /* 0x000fc40000004100 */
[----:B------:R-:W-:Y:S01]  /*17c30*/  FFMA.FTZ R26, R5, R12, -R26 ;  /* 0x0000000c051a7223 */ /* 0x000fe2000001081a */
[----:B------:R-:W-:Y:S02]  /*17c40*/  HADD2.F32 R4, -RZ, R4.H1_H1 ;  /* 0x30000004ff047230 */ /* 0x000fe40000004100 */
[C---:B------:R-:W-:Y:S01]  /*17c50*/  FMUL.FTZ R6, R8.reuse, R15 ;  /* 0x0000000f08067220 */ /* 0x040fe20000410000 */
[----:B------:R-:W-:Y:S02]  /*17c60*/  HADD2.F32 R5, -RZ, R9.H0_H0 ;  /* 0x20000009ff057230 */ /* 0x000fe40000004100 */
[-C--:B------:R-:W-:Y:S01]  /*17c70*/  FMUL.FTZ R25, R8, R21.reuse ;  /* 0x0000001508197220 */ /* 0x080fe20000410000 */
[----:B------:R-:W-:Y:S02]  /*17c80*/  HADD2.F32 R8, -RZ, R31.H0_H0 ;  /* 0x2000001fff087230 */ /* 0x000fe40000004100 */
[----:B------:R-:W-:Y:S01]  /*17c90*/  FFMA.FTZ R27, R4, R21, R6 ;  /* 0x00000015041b7223 */ /* 0x000fe20000010006 */
[----:B------:R-:W-:-:S02]  /*17ca0*/  HADD2.F32 R6, -RZ, R28.H0_H0 ;  /* 0x2000001cff067230 */ /* 0x000fc40000004100 */
[----:B------:R-:W-:Y:S01]  /*17cb0*/  FFMA.FTZ R25, R4, R15, -R25 ;  /* 0x0000000f04197223 */ /* 0x000fe20000010819 */
[----:B------:R-:W-:Y:S02]  /*17cc0*/  HADD2.F32 R4, -RZ, R3.H0_H0 ;  /* 0x20000003ff047230 */ /* 0x000fe40000004100 */
[C---:B------:R-:W-:Y:S01]  /*17cd0*/  FMUL.FTZ R15, R5.reuse, R8 ;  /* 0x00000008050f7220 */ /* 0x040fe20000410000 */
[----:B------:R-:W-:Y:S02]  /*17ce0*/  HADD2.F32 R10, -RZ, R31.H1_H1 ;  /* 0x3000001fff0a7230 */ /* 0x000fe40000004100 */
[-C--:B------:R-:W-:Y:S01]  /*17cf0*/  FMUL.FTZ R5, R5, R6.reuse ;  /* 0x0000000605057220 */ /* 0x080fe20000410000 */
[----:B------:R-:W-:Y:S01]  /*17d00*/  HADD2.F32 R9, -RZ, R9.H1_H1 ;  /* 0x30000009ff097230 */ /* 0x000fe20000004100 */
[----:B------:R-:W-:Y:S01]  /*17d10*/  F2FP.F16.E4M3.UNPACK_B R12, R39.H1 ;  /* 0x00000027ff0c723e */ /* 0x000fe200030006ff */
[----:B------:R-:W-:Y:S02]  /*17d20*/  HADD2.F32 R28, -RZ, R28.H1_H1 ;  /* 0x3000001cff1c7230 */ /* 0x000fe40000004100 */
[----:B------:R-:W-:Y:S01]  /*17d30*/  FFMA.FTZ R15, R4, R6, -R15 ;  /* 0x00000006040f7223 */ /* 0x000fe2000001080f */
[----:B------:R-:W-:-:S02]  /*17d40*/  HADD2.F32 R3, -RZ, R3.H1_H1 ;  /* 0x30000003ff037230 */ /* 0x000fc40000004100 */
[C---:B------:R-:W-:Y:S01]  /*17d50*/  FMUL.FTZ R6, R9.reuse, R10 ;  /* 0x0000000a09067220 */ /* 0x040fe20000410000 */
[----:B------:R-:W-:Y:S01]  /*17d60*/  FFMA.FTZ R14, R4, R8, R5 ;  /* 0x00000008040e7223 */ /* 0x000fe20000010005 */
[----:B------:R-:W-:Y:S01]  /*17d70*/  F2FP.F16.E4M3.UNPACK_B R5, R30.H1 ;  /* 0x0000001eff05723e */ /* 0x000fe200030006ff */
        /* <DEDUP_REMOVED lines=13> */
[----:B------:R-:W-:Y:S01]  /*17e50*/  HADD2.F32 R5, -RZ, R5.H1_H1 ;  /* 0x30000005ff057230 */ /* 0x000fe20000004100 */
[----:B------:R-:W-:Y:S01]  /*17e60*/  F2FP.F16.E4M3.UNPACK_B R39, R39 ;  /* 0x00000027ff27723e */ /* 0x000fe200020006ff */
        /* <DEDUP_REMOVED lines=40> */
.L_x_4193:
[----:B------:R-:W-:Y:S05]  /*180f0*/  BSYNC B0 ;  /* 0x0000000000007941 */ /* 0x000fea0003800000 */
.L_x_4186:
        /* <DEDUP_REMOVED lines=8> */
.L_x_4184:
[----:B0--3--:R-:W-:-:S05]  /*18180*/  IMAD.U32 R0, RZ, RZ, UR49 ;  /* 0x00000031ff007e24 */ /* 0x009fca000f8e00ff */
[----:B------:R-:W-:-:S13]  /*18190*/  ISETP.NE.AND P0, PT, R0, 0x3, PT ;  /* 0x000000030000780c */ /* 0x000fda0003f05270 */
[----:B------:R-:W-:Y:S05]  /*181a0*/  @!P0 BRA `(.L_x_4213) ;  /* 0x0000000000048947 */ /* 0x000fea0003800000 */
[----:B------:R-:W-:Y:S01]  /*181b0*/  BPT.TRAP 0x1 ;  /* 0x000000040000795c */ /* 0x000fe20000300000 */
.L_x_4213:
[----:B------:R-:W3:Y:S04]  /*181c0*/  LDL R0, [R1+0x2c] ;  /* 0x00002c0001007983 */ /* 0x000ee80000100800 */
[----:B-12-4-:R-:W2:Y:S01]  /*181d0*/  LDL R3, [R1+0x3c] ;  /* 0x00003c0001037983 */ /* 0x016ea20000100800 */
[----:B---3--:R-:W-:Y:S01]  /*181e0*/  IMAD R0, R0, 0x8, R18 ;  /* 0x0000000800007824 */ /* 0x008fe200078e0212 */
[----:B--2---:R-:W-:-:S04]  /*181f0*/  SHF.L.U32 R3, R3, 0x1f, RZ ;  /* 0x0000001f03037819 */ /* 0x004fc800000006ff */
[----:B------:R0:W1:Y:S01]  /*18200*/  SYNCS.PHASECHK.TRANS64.TRYWAIT P1, [R0+URZ+0x33430], R3 ;  /* 0x03343003000075a7 */ /* 0x000062000802017f */
[----:B------:R-:W-:Y:S05]  /*18210*/  @!P0 BRA `(.L_x_4214) ;  /* 0x0000000000048947 */ /* 0x000fea0003800000 */
[----:B------:R-:W-:Y:S01]  /*18220*/  BPT.TRAP 0x1 ;  /* 0x000000040000795c */ /* 0x000fe20000300000 */
.L_x_4214:
[----:B------:R-:W-:Y:S01]  /*18230*/  MOV R119, RZ ;  /* 0x000000ff00777202 */ /* 0x000fe20000000f00 */
[----:B-1----:R-:W-:Y:S06]  /*18240*/  @P1 BRA `(.L_x_4215) ;  /* 0x0000000000081947 */ /* 0x002fec0003800000 */
[----:B------:R-:W1:Y:S02]  /*18250*/  SYNCS.PHASECHK.TRANS64.TRYWAIT P1, [R0+URZ+0x33430], R3 ;  /* 0x03343003000075a7 */ /* 0x000e64000802017f */
[----:B-1----:R-:W-:Y:S05]  /*18260*/  @!P1 BRA `(.L_x_4216) ;  /* 0x0000015c00249947 */ /* 0x002fea0003800000 */
.L_x_4215:
[----:B------:R-:W-:Y:S05]  /*18270*/  WARPSYNC.ALL ;  /* 0x0000000000007948 */ /* 0x000fea0003800000 */
[----:B------:R-:W2:Y:S01]  /*18280*/  LDL R121, [R1+0x2c] ;  /* 0x00002c0001797983 */ /* 0x000ea20000100800 */
[----:B01----:R-:W-:Y:S01]  /*18290*/  VIADD R3, R18, 0x24200 ;  /* 0x0002420012037836 */ /* 0x003fe20000000000 */
[----:B------:R-:W-:Y:S01]  /*182a0*/  R2UR UR28, R44 ;  /* 0x000000002c1c72ca */ /* 0x000fe200000e0000 */
[----:B------:R-:W-:Y:S01]  /*182b0*/  IMAD.MOV.U32 R5, RZ, RZ, -0x7fffffe0 ;  /* 0x80000020ff057424 */ /* 0x000fe200078e00ff */
[----:B------:R-:W-:Y:S01]  /*182c0*/  WARPGROUP.ARRIVE ;  /* 0x00000000000079c5 */ /* 0x000fe20000000000 */
[----:B------:R-:W-:Y:S01]  /*182d0*/  UMOV UR29, 0x80000020 ;  /* 0x80000020001d7882 */ /* 0x000fe20000000000 */
[----:B------:R-:W-:Y:S01]  /*182e0*/  SHF.R.U32.HI R3, RZ, 0x4, R3 ;  /* 0x00000004ff037819 */ /* 0x000fe20000011603 */
[----:B------:R-:W-:Y:S01]  /*182f0*/  UMOV UR5, UR29 ;  /* 0x0000001d00057c82 */ /* 0x000fe20008000000 */
[----:B------:R-:W-:Y:S01]  /*18300*/  R2UR UR31, R5 ;  /* 0x00000000051f72ca */ /* 0x000fe200000e0000 */
[----:B-----5:R-:W-:Y:S01]  /*18310*/  IMAD.MOV.U32 R9, RZ, RZ, -0x7fffffe0 ;  /* 0x80000020ff097424 */ /* 0x020fe200078e00ff */
[----:B------:R-:W-:Y:S01]  /*18320*/  LOP3.LUT R3, R3, 0x3fff, RZ, 0xc0, !PT ;  /* 0x00003fff03037812 */ /* 0x000fe200078ec0ff */
[----:B------:R-:W-:Y:S01]  /*18330*/  UMOV UR9, UR29 ;  /* 0x0000001d00097c82 */ /* 0x000fe20008000000 */
[----:B------:R-:W-:Y:S01]  /*18340*/  MOV R7, 0x80000020 ;  /* 0x8000002000077802 */ /* 0x000fe20000000f00 */
[----:B------:R-:W-:Y:S01]  /*18350*/  UMOV UR13, UR29 ;  /* 0x0000001d000d7c82 */ /* 0x000fe20008000000 */
[----:B------:R-:W-:Y:S01]  /*18360*/  LOP3.LUT R13, R3, 0x10000, RZ, 0xfc, !PT ;  /* 0x00010000030d7812 */ /* 0x000fe200078efcff */
[----:B------:R-:W-:Y:S01]  /*18370*/  ULOP3.LUT UR28, UR28, 0x10000, URZ, 0xfc, !UPT ;  /* 0x000100001c1c7892 */ /* 0x000fe2000f8efc3f */
[----:B------:R-:W-:Y:S01]  /*18380*/  R2UR UR7, R7 ;  /* 0x00000000070772ca */ /* 0x000fe200000e0000 */
[----:B------:R-:W-:Y:S01]  /*18390*/  UMOV UR17, UR29 ;  /* 0x0000001d00117c82 */ /* 0x000fe20008000000 */
[----:B------:R-:W-:Y:S01]  /*183a0*/  R2UR UR11, R9 ;  /* 0x00000000090b72ca */ /* 0x000fe200000e0000 */
[----:B------:R-:W-:Y:S01]  /*183b0*/  UIADD3 UR44, UR28, 0x2, URZ ;  /* 0x000000021c2c7890 */ /* 0x000fe2000fffe03f */
[----:B------:R-:W-:Y:S01]  /*183c0*/  R2UR UR15, R7 ;  /* 0x00000000070f72ca */ /* 0x000fe200000e0000 */
[----:B------:R-:W-:Y:S01]  /*183d0*/  IMAD.MOV.U32 R7, RZ, RZ, -0x7fffffe0 ;  /* 0x80000020ff077424 */ /* 0x000fe200078e00ff */
[----:B------:R-:W-:Y:S01]  /*183e0*/  UMOV UR4, UR28 ;  /* 0x0000001c00047c82 */ /* 0x000fe20008000000 */
[----:B------:R-:W-:Y:S01]  /*183f0*/  UMOV UR8, UR28 ;  /* 0x0000001c00087c82 */ /* 0x000fe20008000000 */
[----:B------:R-:W-:Y:S01]  /*18400*/  UMOV UR12, UR28 ;  /* 0x0000001c000c7c82 */ /* 0x000fe20008000000 */
[----:B------:R-:W-:Y:S01]  /*18410*/  R2UR UR19, R9 ;  /* 0x00000000091372ca */ /* 0x000fe200000e0000 */
[----:B------:R-:W-:Y:S01]  /*18420*/  UMOV UR16, UR28 ;  /* 0x0000001c00107c82 */ /* 0x000fe20008000000 */
[----:B------:R-:W-:Y:S01]  /*18430*/  R2UR UR47, R7 ;  /* 0x00000000072f72ca */ /* 0x000fe200000e0000 */
[----:B------:R-:W-:Y:S01]  /*18440*/  UMOV UR45, 0x80000020 ;  /* 0x80000020002d7882 */ /* 0x000fe20000000000 */
[----:B------:R-:W-:Y:S01]  /*18450*/  IMAD.MOV.U32 R9, RZ, RZ, -0x7fffffe0 ;  /* 0x80000020ff097424 */ /* 0x000fe200078e00ff */
[----:B------:R-:W-:Y:S01]  /*18460*/  MOV R11, 0x80000020 ;  /* 0x80000020000b7802 */ /* 0x000fe20000000f00 */
[----:B------:R-:W-:-:S02]  /*18470*/  IMAD.MOV.U32 R7, RZ, RZ, -0x7fffffe0 ;  /* 0x80000020ff077424 */ /* 0x000fc400078e00ff */
[----:B------:R-:W-:-:S05]  /*18480*/  IMAD.MOV.U32 R5, RZ, RZ, -0x7fffffe0 ;  /* 0x80000020ff057424 */ /* 0x000fca00078e00ff */
[----:B------:R-:W-:Y:S01]  /*18490*/  R2UR UR43, R5 ;  /* 0x00000000052b72ca */ /* 0x000fe200000e0000 */
[----:B--2---:R-:W-:-:S04]  /*184a0*/  IMAD R4, R121, 0x780, R13 ;  /* 0x0000078079047824 */ /* 0x004fc800078e020d */
[C---:B------:R-:W-:Y:S01]  /*184b0*/  VIADD R6, R4.reuse, 0x80 ;  /* 0x0000008004067836 */ /* 0x040fe20000000000 */
[C---:B------:R-:W-:Y:S01]  /*184c0*/  R2UR UR30, R4.reuse ;  /* 0x00000000041e72ca */ /* 0x040fe200000e0000 */
[C---:B------:R-:W-:Y:S02]  /*184d0*/  VIADD R8, R4.reuse, 0x100 ;  /* 0x0000010004087836 */ /* 0x040fe40000000000 */
[----:B------:R-:W-:Y:S01]  /*184e0*/  VIADD R10, R4, 0x102 ;  /* 0x00000102040a7836 */ /* 0x000fe20000000000 */
[----:B------:R-:W-:Y:S01]  /*184f0*/  R2UR UR6, R6 ;  /* 0x00000000060672ca */ /* 0x000fe200000e0000 */
[----:B------:R-:W-:Y:S01]  /*18500*/  VIADD R6, R4, 0x180 ;  /* 0x0000018004067836 */ /* 0x000fe20000000000 */
[----:B------:R-:W-:Y:S01]  /*18510*/  R2UR UR10, R8 ;  /* 0x00000000080a72ca */ /* 0x000fe200000e0000 */
[----:B------:R-:W-:-:S03]  /*18520*/  VIADD R8, R4, 0x200 ;  /* 0x0000020004087836 */ /* 0x000fc60000000000 */
[----:B------:R-:W-:Y:S01]  /*18530*/  R2UR UR14, R6 ;  /* 0x00000000060e72ca */ /* 0x000fe200000e0000 */
[----:B------:R-:W-:Y:S01]  /*18540*/  VIADD R6, R4, 0x2 ;  /* 0x0000000204067836 */ /* 0x000fe20000000000 */
[----:B------:R-:W-:Y:S01]  /*18550*/  R2UR UR18, R8 ;  /* 0x00000000081272ca */ /* 0x000fe200000e0000 */
[----:B------:R-:W-:Y:S01]  /*18560*/  QGMMA.64x32x32.F32.E4M3.E4M3 R88, gdesc[UR28], RZ, !UPT, gsb0 ;  /* 0x006000001c5879f3 */ /* 0x000fe2000c0008ff */
[----:B------:R-:W-:Y:S02]  /*18570*/  IADD3 R8, R4, 0x82, RZ ;  /* 0x0000008204087810 */ /* 0x000fe40007ffe0ff */
[----:B------:R-:W-:Y:S01]  /*18580*/  R2UR UR46, R6 ;  /* 0x00000000062e72ca */ /* 0x000fe200000e0000 */
[----:B------:R-:W-:Y:S01]  /*18590*/  VIADD R6, R4, 0x182 ;  /* 0x0000018204067836 */ /* 0x000fe20000000000 */
[----:B------:R-:W-:Y:S02]  /*185a0*/  WARPGROUP.DEPBAR.LE gsb0, 0x0 ;  /* 0x00008000000079c5 */ /* 0x000fe40000010000 */
[----:B------:R-:W-:-:S06]  /*185b0*/  WARPGROUP.ARRIVE ;  /* 0x00000000000079c5 */ /* 0x000fcc0000000000 */
[----:B------:R-:W-:Y:S01]  /*185c0*/  QGMMA.64x32x32.F32.E4M3.E4M3 R72, gdesc[UR4], RZ, !UPT, gsb0 ;  /* 0x00600000044879f3 */ /* 0x000fe2000c0008ff */
[----:B------:R-:W-:Y:S01]  /*185d0*/  R2UR UR6, R8 ;  /* 0x00000000080672ca */ /* 0x000fe200000e0000 */
[----:B------:R-:W-:Y:S01]  /*185e0*/  UMOV UR4, UR44 ;  /* 0x0000002c00047c82 */ /* 0x000fe20008000000 */
[----:B------:R-:W-:Y:S01]  /*185f0*/  R2UR UR7, R9 ;  /* 0x00000000090772ca */ /* 0x000fe200000e0000 */
[----:B------:R-:W-:Y:S01]  /*18600*/  UMOV UR5, UR45 ;  /* 0x0000002d00057c82 */ /* 0x000fe20008000000 */
[----:B------:R-:W-:Y:S02]  /*18610*/  VIADD R8, R4, 0x202 ;  /* 0x0000020204087836 */ /* 0x000fe40000000000 */
[----:B------:R-:W-:Y:S01]  /*18620*/  IMAD.MOV.U32 R9, RZ, RZ, -0x7fffffe0 ;  /* 0x80000020ff097424 */ /* 0x000fe200078e00ff */
[----:B------:R-:W-:Y:S02]  /*18630*/  WARPGROUP.DEPBAR.LE gsb0, 0x0 ;  /* 0x00008000000079c5 */ /* 0x000fe40000010000 */
[----:B------:R-:W-:-:S06]  /*18640*/  WARPGROUP.ARRIVE ;  /* 0x00000000000079c5 */ /* 0x000fcc0000000000 */
[----:B------:R-:W-:Y:S01]  /*18650*/  QGMMA.64x32x32.F32.E4M3.E4M3 R56, gdesc[UR8], RZ, !UPT, gsb0 ;  /* 0x00600000083879f3 */ /* 0x000fe2000c0008ff */
[----:B------:R-:W-:Y:S01]  /*18660*/  R2UR UR10, R10 ;  /* 0x000000000a0a72ca */ /* 0x000fe200000e0000 */
[----:B------:R-:W-:Y:S01]  /*18670*/  UMOV UR8, UR44 ;  /* 0x0000002c00087c82 */ /* 0x000fe20008000000 */
[----:B------:R-:W-:Y:S01]  /*18680*/  R2UR UR11, R11 ;  /* 0x000000000b0b72ca */ /* 0x000fe200000e0000 */
[----:B------:R-:W-:Y:S01]  /*18690*/  UMOV UR9, UR45 ;  /* 0x0000002d00097c82 */ /* 0x000fe20008000000 */
[----:B------:R-:W-:Y:S01]  /*186a0*/  VIADD R10, R4, 0x380 ;  /* 0x00000380040a7836 */ /* 0x000fe20000000000 */
[----:B------:R-:W-:Y:S01]  /*186b0*/  MOV R11, 0x80000020 ;  /* 0x80000020000b7802 */ /* 0x000fe20000000f00 */
        /* <DEDUP_REMOVED lines=16> */
[----:B------:R-:W-:Y:S01]  /*187c0*/  IMAD.MOV.U32 R9, RZ, RZ, -0x7fffffe0 ;  /* 0x80000020ff097424 */ /* 0x000fe200078e00ff */
[----:B------:R-:W-:Y:S01]  /*187d0*/  IADD3 R8, R4, 0x300, RZ ;  /* 0x0000030004087810 */ /* 0x000fe20007ffe0ff */
[----:B------:R-:W-:Y:S02]  /*187e0*/  WARPGROUP.DEPBAR.LE gsb0, 0x0 ;  /* 0x00008000000079c5 */ /* 0x000fe40000010000 */
[----:B------:R-:W-:-:S06]  /*187f0*/  WARPGROUP.ARRIVE ;  /* 0x00000000000079c5 */ /* 0x000fcc0000000000 */
[----:B------:R-:W-:Y:S03]  /*18800*/  QGMMA.64x32x32.F32.E4M3.E4M3 R88, gdesc[UR44], R88, gsb0 ;  /* 0x006000002c5879f3 */ /* 0x000fe60008000858 */
[----:B------:R-:W-:Y:S02]  /*18810*/  WARPGROUP.DEPBAR.LE gsb0, 0x0 ;  /* 0x00008000000079c5 */ /* 0x000fe40000010000 */
[----:B------:R-:W-:-:S06]  /*18820*/  WARPGROUP.ARRIVE ;  /* 0x00000000000079c5 */ /* 0x000fcc0000000000 */
[----:B------:R-:W-:Y:S01]  /*18830*/  QGMMA.64x32x32.F32.E4M3.E4M3 R72, gdesc[UR4], R72, gsb0 ;  /* 0x00600000044879f3 */ /* 0x000fe20008000848 */
[----:B------:R-:W-:Y:S01]  /*18840*/  R2UR UR6, R6 ;  /* 0x00000000060672ca */ /* 0x000fe200000e0000 */
[----:B------:R-:W-:Y:S01]  /*18850*/  UIADD3 UR4, UR28, 0x200, URZ ;  /* 0x000002001c047890 */ /* 0x000fe2000fffe03f */
[----:B------:R-:W-:Y:S01]  /*18860*/  R2UR UR7, R7 ;  /* 0x00000000070772ca */ /* 0x000fe200000e0000 */
[----:B------:R-:W-:Y:S01]  /*18870*/  UMOV UR5, 0x80000020 ;  /* 0x8000002000057882 */ /* 0x000fe20000000000 */
[----:B------:R-:W-:Y:S01]  /*18880*/  VIADD R6, R4, 0x400 ;  /* 0x0000040004067836 */ /* 0x000fe20000000000 */
[----:B------:R-:W-:Y:S01]  /*18890*/  UMOV UR21, UR5 ;  /* 0x0000000500157c82 */ /* 0x000fe20008000000 */
[----:B------:R-:W-:Y:S02]  /*188a0*/  IMAD.MOV.U32 R7, RZ, RZ, -0x7fffffe0 ;  /* 0x80000020ff077424 */ /* 0x000fe400078e00ff */
[----:B------:R-:W-:Y:S01]  /*188b0*/  UMOV UR20, UR4 ;  /* 0x0000000400147c82 */ /* 0x000fe20008000000 */
[----:B------:R-:W-:-:S02]  /*188c0*/  WARPGROUP.DEPBAR.LE gsb0, 0x0 ;  /* 0x00008000000079c5 */ /* 0x000fc40000010000 */
[----:B------:R-:W-:-:S06]  /*188d0*/  WARPGROUP.ARRIVE ;  /* 0x00000000000079c5 */ /* 0x000fcc0000000000 */
[----:B------:R-:W-:Y:S01]  /*188e0*/  QGMMA.64x32x32.F32.E4M3.E4M3 R56, gdesc[UR8], R56, gsb0 ;  /* 0x00600000083879f3 */ /* 0x000fe20008000838 */
[----:B------:R-:W-:Y:S01]  /*188f0*/  R2UR UR10, R8 ;  /* 0x00000000080a72ca */ /* 0x000fe200000e0000 */
[----:B------:R-:W-:Y:S01]  /*18900*/  UMOV UR8, UR4 ;  /* 0x0000000400087c82 */ /* 0x000fe20008000000 */
[----:B------:R-:W-:Y:S01]  /*18910*/  R2UR UR11, R9 ;  /* 0x00000000090b72ca */ /* 0x000fe200000e0000 */
[----:B------:R-:W-:Y:S01]  /*18920*/  UMOV UR9, UR5 ;  /* 0x0000000500097c82 */ /* 0x000fe20008000000 */
[----:B------:R-:W-:Y:S02]  /*18930*/  VIADD R8, R4, 0x480 ;  /* 0x0000048004087836 */ /* 0x000fe40000000000 */
[----:B------:R-:W-:-:S03]  /*18940*/  IMAD.MOV.U32 R9, RZ, RZ, -0x7fffffe0 ;  /* 0x80000020ff097424 */ /* 0x000fc600078e00ff */
[----:B------:R-:W-:Y:S02]  /*18950*/  R2UR UR22, R8 ;  /* 0x00000000081672ca */ /* 0x000fe400000e0000 */
[----:B------:R-:W-:Y:S01]  /*18960*/  R2UR UR23, R9 ;  /* 0x00000000091772ca */ /* 0x000fe200000e0000 */
[----:B------:R-:W-:Y:S01]  /*18970*/  IMAD.MOV.U32 R9, RZ, RZ, -0x7fffffe0 ;  /* 0x80000020ff097424 */ /* 0x000fe200078e00ff */
[----:B------:R-:W-:Y:S01]  /*18980*/  IADD3 R8, R4, 0x302, RZ ;  /* 0x0000030204087810 */ /* 0x000fe20007ffe0ff */
[----:B------:R-:W-:Y:S02]  /*18990*/  WARPGROUP.DEPBAR.LE gsb0, 0x0 ;  /* 0x00008000000079c5 */ /* 0x000fe40000010000 */
[----:B------:R-:W-:-:S06]  /*189a0*/  WARPGROUP.ARRIVE ;  /* 0x00000000000079c5 */ /* 0x000fcc0000000000 */
[----:B------:R-:W-:Y:S01]  /*189b0*/  QGMMA.64x32x32.F32.E4M3.E4M3 R40, gdesc[UR12], R40, gsb0 ;  /* 0x006000000c2879f3 */ /* 0x000fe20008000828 */
        /* <DEDUP_REMOVED lines=8> */
[----:B------:R-:W-:Y:S01]  /*18a40*/  QGMMA.64x32x32.F32.E4M3.E4M3 R24, gdesc[UR16], R24, gsb0 ;  /* 0x00600000101879f3 */ /* 0x000fe20008000818 */
        /* <DEDUP_REMOVED lines=106> */
[C---:B------:R-:W-:Y:S01]  /*190f0*/  VIADD R6, R4.reuse, 0x682 ;  /* 0x0000068204067836 */ /* 0x040fe20000000000 */
[----:B------:R-:W-:Y:S01]  /*19100*/  UMOV UR41, UR17 ;  /* 0x0000001100297c82 */ /* 0x000fe20008000000 */
[----:B------:R-:W-:Y:S02]  /*19110*/  IMAD.MOV.U32 R7, RZ, RZ, -0x7fffffe0 ;  /* 0x80000020ff077424 */ /* 0x000fe400078e00ff */
[----:B------:R-:W-:Y:S01]  /*19120*/  VIADD R4, R4, 0x702 ;  /* 0x0000070204047836 */ /* 0x000fe20000000000 */
[----:B------:R-:W-:-:S04]  /*19130*/  UMOV UR40, UR16 ;  /* 0x0000001000287c82 */ /* 0x000fc80008000000 */
[----:B------:R-:W-:Y:S01]  /*19140*/  R2UR UR42, R4 ;  /* 0x00000000042a72ca */ /* 0x000fe200000e0000 */
[----:B------:R-:W-:Y:S02]  /*19150*/  WARPGROUP.DEPBAR.LE gsb0, 0x0 ;  /* 0x00008000000079c5 */ /* 0x000fe40000010000 */
[----:B------:R-:W-:-:S06]  /*19160*/  WARPGROUP.ARRIVE ;  /* 0x00000000000079c5 */ /* 0x000fcc0000000000 */
[----:B------:R-:W-:Y:S01]  /*19170*/  QGMMA.64x32x32.F32.E4M3.E4M3 R56, gdesc[UR20], R56, gsb0 ;  /* 0x00600000143879f3 */ /* 0x000fe20008000838 */
[----:B------:R-:W-:Y:S01]  /*19180*/  R2UR UR22, R8 ;  /* 0x00000000081672ca */ /* 0x000fe200000e0000 */
[----:B------:R-:W-:Y:S01]  /*19190*/  UMOV UR20, UR16 ;  /* 0x0000001000147c82 */ /* 0x000fe20008000000 */
[----:B------:R-:W-:Y:S01]  /*191a0*/  R2UR UR23, R9 ;  /* 0x00000000091772ca */ /* 0x000fe200000e0000 */
[----:B------:R-:W-:Y:S01]  /*191b0*/  UMOV UR21, UR17 ;  /* 0x0000001100157c82 */ /* 0x000fe20008000000 */
        /* <DEDUP_REMOVED lines=30> */
[----:B------:R-:W-:Y:S05]  /*193a0*/  @!P0 BRA `(.L_x_4217) ;  /* 0x0000000000048947 */ /* 0x000fea0003800000 */
[----:B------:R-:W-:Y:S01]  /*193b0*/  BPT.TRAP 0x1 ;  /* 0x000000040000795c */ /* 0x000fe20000300000 */
.L_x_4217:
[----:B------:R-:W2:Y:S01]  /*193c0*/  LDL R104, [R1+0x64] ;  /* 0x0000640001687983 */ /* 0x000ea20000100800 */
        /* <DEDUP_REMOVED lines=84> */
[----:B------:R-:W-:Y:S01]  /*19910*/  ULDC UR53, c[0x0][0x988] ;  /* 0x0002620000357ab9 */ /* 0x000fe20000000800 */
[C---:B------:R-:W-:Y:S01]  /*19920*/  FMUL.FTZ R39, R2.reuse, R39 ;  /* 0x0000002702277220 */ /* 0x040fe20000410000 */
[----:B------:R-:W5:Y:S01]  /*19930*/  MUFU.TANH R7, R7 ;  /* 0x0000000700077308 */ /* 0x000f620000002400 */
[C---:B------:R-:W-:Y:S01]  /*19940*/  FMUL.FTZ R35, R2.reuse, R35 ;  /* 0x0000002302237220 */ /* 0x040fe20000410000 */
[----:B------:R-:W-:Y:S01]  /*19950*/  FMUL.FTZ R38, R2, R38 ;  /* 0x0000002602267220 */ /* 0x000fe20000410000 */
[----:B------:R-:W-:Y:S01]  /*19960*/  ULDC UR52, c[0x0][0x988] ;  /* 0x0002620000347ab9 */ /* 0x000fe20000000800 */
[--C-:B------:R-:W-:Y:S01]  /*19970*/  IMAD.MOV.U32 R118, RZ, RZ, R119.reuse ;  /* 0x000000ffff767224 */ /* 0x100fe200078e0077 */
[-C--:B------:R-:W-:Y:S01]  /*19980*/  MOV R117, R119.reuse ;  /* 0x0000007700757202 */ /* 0x080fe20000000f00 */
[--C-:B------:R-:W-:Y:S01]  /*19990*/  IMAD.MOV.U32 R116, RZ, RZ, R119.reuse ;  /* 0x000000ffff747224 */ /* 0x100fe200078e0077 */
[-C--:B------:R-:W-:Y:S01]  /*199a0*/  MOV R112, R119.reuse ;  /* 0x0000007700707202 */ /* 0x080fe20000000f00 */
[----:B------:R-:W5:Y:S01]  /*199b0*/  MUFU.TANH R88, R88 ;  /* 0x0000005800587308 */ /* 0x000f620000002400 */
[--C-:B------:R-:W-:Y:S01]  /*199c0*/  IMAD.MOV.U32 R115, RZ, RZ, R119.reuse ;  /* 0x000000ffff737224 */ /* 0x100fe200078e0077 */
[----:B------:R-:W-:Y:S01]  /*199d0*/  MOV R107, R119 ;  /* 0x00000077006b7202 */ /* 0x000fe20000000f00 */
[----:B------:R-:W-:-:S02]  /*199e0*/  IMAD.MOV.U32 R114, RZ, RZ, R119 ;  /* 0x000000ffff727224 */ /* 0x000fc400078e0077 */
[--C-:B------:R-:W-:Y:S02]  /*199f0*/  IMAD.MOV.U32 R113, RZ, RZ, R119.reuse ;  /* 0x000000ffff717224 */ /* 0x100fe400078e0077 */
[--C-:B------:R-:W-:Y:S01]  /*19a00*/  IMAD.MOV.U32 R111, RZ, RZ, R119.reuse ;  /* 0x000000ffff6f7224 */ /* 0x100fe200078e0077 */
[----:B------:R-:W5:Y:S01]  /*19a10*/  MUFU.TANH R12, R12 ;  /* 0x0000000c000c7308 */ /* 0x000f620000002400 */
[--C-:B------:R-:W-:Y:S02]  /*19a20*/  IMAD.MOV.U32 R110, RZ, RZ, R119.reuse ;  /* 0x000000ffff6e7224 */ /* 0x100fe400078e0077 */
[--C-:B------:R-:W-:Y:S02]  /*19a30*/  IMAD.MOV.U32 R109, RZ, RZ, R119.reuse ;  /* 0x000000ffff6d7224 */ /* 0x100fe400078e0077 */
[--C-:B------:R-:W-:Y:S02]  /*19a40*/  IMAD.MOV.U32 R108, RZ, RZ, R119.reuse ;  /* 0x000000ffff6c7224 */ /* 0x100fe400078e0077 */
[--C-:B------:R-:W-:Y:S01]  /*19a50*/  IMAD.MOV.U32 R106, RZ, RZ, R119.reuse ;  /* 0x000000ffff6a7224 */ /* 0x100fe200078e0077 */
[----:B------:R-:W5:Y:S01]  /*19a60*/  MUFU.TANH R91, R91 ;  /* 0x0000005b005b7308 */ /* 0x000f620000002400 */
[----:B------:R-:W-:-:S07]  /*19a70*/  IMAD.MOV.U32 R105, RZ, RZ, R119 ;  /* 0x000000ffff697224 */ /* 0x000fce00078e0077 */
[----:B------:R-:W5:Y:S08]  /*19a80*/  MUFU.TANH R11, R11 ;  /* 0x0000000b000b7308 */ /* 0x000f700000002400 */
        /* <DEDUP_REMOVED lines=21> */
[----:B------:R-:W5:Y:S01]  /*19be0*/  MUFU.TANH R57, R57 ;  /* 0x0000003900397308 */ /* 0x000f620000002400 */
[----:B--2---:R-:W-:-:S02]  /*19bf0*/  IMAD.IADD R25, R104, 0x1, R141 ;  /* 0x0000000168197824 */ /* 0x004fc400078e028d */
[----:B------:R-:W-:-:S05]  /*19c00*/  FMUL.FTZ R104, R2, R37 ;  /* 0x0000002502687220 */ /* 0x000fca0000410000 */
[----:B------:R-:W2:Y:S01]  /*19c10*/  MUFU.TANH R64, R64 ;  /* 0x0000004000407308 */ /* 0x000ea20000002400 */
[----:B------:R-:W-:-:S05]  /*19c20*/  IMAD R100, R148, -0xa0, R25 ;  /* 0xffffff6094647824 */ /* 0x000fca00078e0219 */
[C---:B------:R-:W-:Y:S02]  /*19c30*/  ISETP.GT.AND P1, PT, R100.reuse, RZ, PT ;  /* 0x000000ff6400720c */ /* 0x040fe40003f24270 */
[C---:B------:R-:W-:Y:S01]  /*19c40*/  ISETP.GT.AND P2, PT, R100.reuse, 0x1, PT ;  /* 0x000000016400780c */ /* 0x040fe20003f44270 */
[----:B------:R-:W2:Y:S01]  /*19c50*/  MUFU.TANH R56, R56 ;  /* 0x0000003800387308 */ /* 0x000ea20000002400 */
[----:B------:R-:W-:Y:S02]  /*19c60*/  ISETP.GT.AND P3, PT, R100, 0x8, PT ;  /* 0x000000086400780c */ /* 0x000fe40003f64270 */
[----:B0-----:R-:W-:Y:S02]  /*19c70*/  FSEL R33, R5, -INF , P1 ;  /* 0xff80000005217808 */ /* 0x001fe40000800000 */
[----:B-1----:R-:W-:Y:S02]  /*19c80*/  FSEL R36, R6, -INF , P2 ;  /* 0xff80000006247808 */ /* 0x002fe40001000000 */
[----:B------:R-:W-:Y:S01]  /*19c90*/  ISETP.GT.AND P4, PT, R100, 0x9, PT ;  /* 0x000000096400780c */ /* 0x000fe20003f84270 */
[----:B------:R-:W0:Y:S01]  /*19ca0*/  MUFU.TANH R63, R63 ;  /* 0x0000003f003f7308 */ /* 0x000e220000002400 */
[----:B---3--:R-:W-:-:S02]  /*19cb0*/  FSEL R37, R10, -INF , P3 ;  /* 0xff8000000a257808 */ /* 0x008fc40001800000 */
[----:B------:R-:W-:Y:S02]  /*19cc0*/  FMNMX.FTZ R6, R33, R36, !PT ;  /* 0x0000002421067209 */ /* 0x000fe40007810000 */
[C---:B------:R-:W-:Y:S02]  /*19cd0*/  ISETP.GT.AND P5, PT, R100.reuse, 0x10, PT ;  /* 0x000000106400780c */ /* 0x040fe40003fa4270 */
[----:B----4-:R-:W-:Y:S01]  /*19ce0*/  FSEL R51, R9, -INF , P4 ;  /* 0xff80000009337808 */ /* 0x010fe20002000000 */
[----:B------:R-:W1:Y:S01]  /*19cf0*/  MUFU.TANH R59, R59 ;  /* 0x0000003b003b7308 */ /* 0x000e620000002400 */
[----:B------:R-:W-:Y:S02]  /*19d00*/  FMNMX.FTZ R6, R37, R6, !PT ;  /* 0x0000000625067209 */ /* 0x000fe40007810000 */
[----:B-----5:R-:W-:Y:S02]  /*19d10*/  FSEL R3, R3, -INF , P1 ;  /* 0xff80000003037808 */ /* 0x020fe40000800000 */
[----:B------:R-:W-:-:S02]  /*19d20*/  ISETP.GT.AND P1, PT, R100, 0x11, PT ;  /* 0x000000116400780c */ /* 0x000fc40003f24270 */
[----:B------:R-:W-:Y:S01]  /*19d30*/  FSEL R55, R14, -INF , P5 ;  /* 0xff8000000e377808 */ /* 0x000fe20002800000 */
[----:B------:R-:W3:Y:S01]  /*19d40*/  MUFU.TANH R68, R68 ;  /* 0x0000004400447308 */ /* 0x000ee20000002400 */
[----:B------:R-:W-:Y:S02]  /*19d50*/  FMNMX.FTZ R6, R51, R6, !PT ;  /* 0x0000000633067209 */ /* 0x000fe40007810000 */
[----:B------:R-:W-:Y:S02]  /*19d60*/  FSEL R4, R4, -INF , P2 ;  /* 0xff80000004047808 */ /* 0x000fe40001000000 */
[----:B------:R-:W-:Y:S02]  /*19d70*/  ISETP.GT.AND P2, PT, R100, 0x18, PT ;  /* 0x000000186400780c */ /* 0x000fe40003f44270 */
[----:B------:R-:W-:Y:S01]  /*19d80*/  FSEL R96, R15, -INF , P1 ;  /* 0xff8000000f607808 */ /* 0x000fe20000800000 */
[----:B------:R-:W4:Y:S01]  /*19d90*/  MUFU.TANH R58, R58 ;  /* 0x0000003a003a7308 */ /* 0x000f220000002400 */
[----:B------:R-:W-:-:S02]  /*19da0*/  FMNMX.FTZ R9, R55, R6, !PT ;  /* 0x0000000637097209 */ /* 0x000fc40007810000 */
[----:B------:R-:W-:Y:S02]  /*19db0*/  FSEL R5, R8, -INF , P3 ;  /* 0xff80000008057808 */ /* 0x000fe40001800000 */
[----:B------:R-:W-:Y:S02]  /*19dc0*/  ISETP.GT.AND P3, PT, R100, 0x19, PT ;  /* 0x000000196400780c */ /* 0x000fe40003f64270 */
[----:B------:R-:W-:Y:S01]  /*19dd0*/  FSEL R89, R89, -INF , P2 ;  /* 0xff80000059597808 */ /* 0x000fe20001000000 */
[----:B------:R-:W5:Y:S01]  /*19de0*/  MUFU.TANH R67, R67 ;  /* 0x0000004300437308 */ /* 0x000f620000002400 */
[----:B------:R-:W-:Y:S02]  /*19df0*/  FMNMX.FTZ R8, R96, R9, !PT ;  /* 0x0000000960087209 */ /* 0x000fe40007810000 */
[----:B------:R-:W-:Y:S02]  /*19e00*/  FSEL R6, R7, -INF , P4 ;  /* 0xff80000007067808 */ /* 0x000fe40002000000 */
[----:B------:R-:W-:-:S02]  /*19e10*/  ISETP.GT.AND P4, PT, R100, 0x20, PT ;  /* 0x000000206400780c */ /* 0x000fc40003f84270 */
[----:B------:R-:W-:Y:S01]  /*19e20*/  FSEL R88, R88, -INF , P3 ;  /* 0xff80000058587808 */ /* 0x000fe20001800000 */
[----:B------:R-:W5:Y:S01]  /*19e30*/  MUFU.TANH R62, R62 ;  /* 0x0000003e003e7308 */ /* 0x000f620000002400 */
[----:B------:R-:W-:Y:S02]  /*19e40*/  FMNMX.FTZ R9, R89, R8, !PT ;  /* 0x0000000859097209 */ /* 0x000fe40007810000 */
[----:B------:R-:W-:Y:S02]  /*19e50*/  FSEL R7, R12, -INF , P5 ;  /* 0xff8000000c077808 */ /* 0x000fe40002800000 */
[----:B------:R-:W-:Y:S02]  /*19e60*/  ISETP.GT.AND P5, PT, R100, 0x21, PT ;  /* 0x000000216400780c */ /* 0x000fe40003fa4270 */
[----:B------:R-:W-:Y:S01]  /*19e70*/  FSEL R91, R91, -INF , P4 ;  /* 0xff8000005b5b7808 */ /* 0x000fe20002000000 */
[----:B------:R-:W5:Y:S01]  /*19e80*/  MUFU.TANH R70, R70 ;  /* 0x0000004600467308 */ /* 0x000f620000002400 */
        /* <DEDUP_REMOVED lines=58> */
[----:B--2---:R-:W-:Y:S01]  /*1a230*/  FSEL R64, R64, -INF , P1 ;  /* 0xff80000040407808 */ /* 0x004fe20000800000 */
[----:B------:R-:W2:Y:S01]  /*1a240*/  MUFU.TANH R93, R93 ;  /* 0x0000005d005d7308 */ /* 0x000ea20000002400 */
[----:B------:R-:W-:-:S02]  /*1a250*/  FMNMX.FTZ R29, R60, R27, !PT ;  /* 0x0000001b3c1d7209 */ /* 0x000fc40007810000 */
[----:B------:R-:W-:Y:S02]  /*1a260*/  FSEL R27, R56, -INF , P3 ;  /* 0xff800000381b7808 */ /* 0x000fe40001800000 */
[----:B------:R-:W-:Y:S02]  /*1a270*/  ISETP.GT.AND P3, PT, R100, 0x58, PT ;  /* 0x000000586400780c */ /* 0x000fe40003f64270 */
[----:B0-----:R-:W-:Y:S01]  /*1a280*/  FSEL R63, R63, -INF , P2 ;  /* 0xff8000003f3f7808 */ /* 0x001fe20001000000 */
[----:B------:R-:W0:Y:S01]  /*1a290*/  MUFU.TANH R42, R42 ;  /* 0x0000002a002a7308 */ /* 0x000e220000002400 */
[----:B------:R-:W-:Y:S02]  /*1a2a0*/  FMNMX.FTZ R30, R64, R29, !PT ;  /* 0x0000001d401e7209 */ /* 0x000fe40007810000 */
[----:B-1----:R-:W-:Y:S02]  /*1a2b0*/  FSEL R28, R59, -INF , P4 ;  /* 0xff8000003b1c7808 */ /* 0x002fe40002000000 */
[----:B------:R-:W-:-:S02]  /*1a2c0*/  ISETP.GT.AND P4, PT, R100, 0x59, PT ;  /* 0x000000596400780c */ /* 0x000fc40003f84270 */
[----:B---3--:R-:W-:Y:S01]  /*1a2d0*/  FSEL R68, R68, -INF , P3 ;  /* 0xff80000044447808 */ /* 0x008fe20001800000 */
[----:B------:R-:W1:Y:S01]  /*1a2e0*/  MUFU.TANH R52, R52 ;  /* 0x0000003400347308 */ /* 0x000e620000002400 */
[----:B------:R-:W-:Y:S02]  /*1a2f0*/  FMNMX.FTZ R29, R63, R30, !PT ;  /* 0x0000001e3f1d7209 */ /* 0x000fe40007810000 */
[----:B----4-:R-:W-:Y:S02]  /*1a300*/  FSEL R58, R58, -INF , P5 ;  /* 0xff8000003a3a7808 */ /* 0x010fe40002800000 */
[----:B------:R-:W-:Y:S02]  /*1a310*/  ISETP.GT.AND P5, PT, R100, 0x60, PT ;  /* 0x000000606400780c */ /* 0x000fe40003fa4270 */
[----:B-----5:R-:W-:Y:S01]  /*1a320*/  FSEL R67, R67, -INF , P4 ;  /* 0xff80000043437808 */ /* 0x020fe20002000000 */
[----:B------:R-:W3:Y:S01]  /*1a330*/  MUFU.TANH R46, R46 ;  /* 0x0000002e002e7308 */ /* 0x000ee20000002400 */
[----:B------:R-:W-:-:S02]  /*1a340*/  FMNMX.FTZ R30, R68, R29, !PT ;  /* 0x0000001d441e7209 */ /* 0x000fc40007810000 */
[----:B------:R-:W-:Y:S02]  /*1a350*/  FSEL R62, R62, -INF , P1 ;  /* 0xff8000003e3e7808 */ /* 0x000fe40000800000 */
[----:B------:R-:W-:Y:S02]  /*1a360*/  ISETP.GT.AND P1, PT, R100, 0x61, PT ;  /* 0x000000616400780c */ /* 0x000fe40003f24270 */
[----:B------:R-:W-:Y:S01]  /*1a370*/  FSEL R70, R70, -INF , P5 ;  /* 0xff80000046467808 */ /* 0x000fe20002800000 */
[----:B------:R-:W4:Y:S01]  /*1a380*/  MUFU.TANH R95, R95 ;  /* 0x0000005f005f7308 */ /* 0x000f220000002400 */
        /* <DEDUP_REMOVED lines=28> */
[----:B--2---:R-:W-:Y:S01]  /*1a550*/  FSEL R93, R93, -INF , P1 ;  /* 0xff8000005d5d7808 */ /* 0x004fe20000800000 */
[----:B------:R-:W2:Y:S01]  /*1a560*/  MUFU.TANH R99, R99 ;  /* 0x0000006300637308 */ /* 0x000ea20000002400 */
[----:B------:R-:W-:Y:S02]  /*1a570*/  FMNMX.FTZ R30, R47, R30, !PT ;  /* 0x0000001e2f1e7209 */ /* 0x000fe40007810000 */
[----:B0-----:R-:W-:Y:S02]  /*1a580*/  FSEL R42, R42, -INF , P3 ;  /* 0xff8000002a2a7808 */ /* 0x001fe40001800000 */
[----:B------:R-:W-:-:S02]  /*1a590*/  ISETP.GT.AND P3, PT, R100, 0x80, PT ;  /* 0x000000806400780c */ /* 0x000fc40003f64270 */
[----:B-1----:R-:W-:Y:S01]  /*1a5a0*/  FSEL R52, R52, -INF , P2 ;  /* 0xff80000034347808 */ /* 0x002fe20001000000 */
[----:B------:R-:W0:Y:S01]  /*1a5b0*/  MUFU.TANH R54, R54 ;  /* 0x0000003600367308 */ /* 0x000e220000002400 */
[----:B------:R-:W-:Y:S02]  /*1a5c0*/  FMNMX.FTZ R43, R93, R30, !PT ;  /* 0x0000001e5d2b7209 */ /* 0x000fe40007810000 */
[----:B---3--:R-:W-:Y:S02]  /*1a5d0*/  FSEL R30, R46, -INF , P4 ;  /* 0xff8000002e1e7808 */ /* 0x008fe40002000000 */
[----:B------:R-:W-:Y:S02]  /*1a5e0*/  ISETP.GT.AND P4, PT, R100, 0x81, PT ;  /* 0x000000816400780c */ /* 0x000fe40003f84270 */
[----:B----4-:R-:W-:Y:S01]  /*1a5f0*/  FSEL R95, R95, -INF , P3 ;  /* 0xff8000005f5f7808 */ /* 0x010fe20001800000 */
[----:B------:R-:W1:Y:S01]  /*1a600*/  MUFU.TANH R101, R101 ;  /* 0x0000006500657308 */ /* 0x000e620000002400 */
[----:B------:R-:W-:-:S02]  /*1a610*/  FMNMX.FTZ R32, R52, R43, !PT ;  /* 0x0000002b34207209 */ /* 0x000fc40007810000 */
[----:B-----5:R-:W-:Y:S02]  /*1a620*/  FSEL R45, R45, -INF , P5 ;  /* 0xff8000002d2d7808 */ /* 0x020fe40002800000 */
[----:B------:R-:W-:Y:S02]  /*1a630*/  ISETP.GT.AND P5, PT, R100, 0x88, PT ;  /* 0x000000886400780c */ /* 0x000fe40003fa4270 */
[----:B------:R-:W-:Y:S01]  /*1a640*/  FSEL R94, R94, -INF , P4 ;  /* 0xff8000005e5e7808 */ /* 0x000fe20002000000 */
[----:B------:R-:W3:Y:S01]  /*1a650*/  MUFU.TANH R53, R53 ;  /* 0x0000003500357308 */ /* 0x000ee20000002400 */
[----:B------:R-:W-:Y:S02]  /*1a660*/  FMNMX.FTZ R43, R95, R32, !PT ;  /* 0x000000205f2b7209 */ /* 0x000fe40007810000 */
[----:B------:R-:W-:Y:S01]  /*1a670*/  FSEL R32, R50, -INF , P1 ;  /* 0xff80000032207808 */ /* 0x000fe20000800000 */
[----:B------:R-:W-:Y:S01]  /*1a680*/  FMUL.FTZ R50, R2, R34 ;  /* 0x0000002202327220 */ /* 0x000fe20000410000 */
[----:B------:R-:W-:-:S02]  /*1a690*/  ISETP.GT.AND P1, PT, R100, 0x89, PT ;  /* 0x000000896400780c */ /* 0x000fc40003f24270 */
[----:B------:R-:W-:Y:S01]  /*1a6a0*/  FSEL R98, R98, -INF , P5 ;  /* 0xff80000062627808 */ /* 0x000fe20002800000 */
[----:B------:R-:W4:Y:S01]  /*1a6b0*/  MUFU.TANH R102, R102 ;  /* 0x0000006600667308 */ /* 0x000f220000002400 */
[----:B------:R-:W-:Y:S02]  /*1a6c0*/  FMNMX.FTZ R43, R94, R43, !PT ;  /* 0x0000002b5e2b7209 */ /* 0x000fe40007810000 */
[----:B------:R-:W-:Y:S02]  /*1a6d0*/  FSEL R49, R49, -INF , P2 ;  /* 0xff80000031317808 */ /* 0x000fe40001000000 */
[----:B------:R-:W-:Y:S02]  /*1a6e0*/  ISETP.GT.AND P2, PT, R100, 0x90, PT ;  /* 0x000000906400780c */ /* 0x000fe40003f44270 */
[----:B--2---:R-:W-:Y:S01]  /*1a6f0*/  FSEL R99, R99, -INF , P1 ;  /* 0xff80000063637808 */ /* 0x004fe20000800000 */
[----:B------:R-:W2:Y:S01]  /*1a700*/  MUFU.TANH R97, R97 ;  /* 0x0000006100617308 */ /* 0x000ea20000002400 */
[----:B------:R-:W-:-:S02]  /*1a710*/  FMNMX.FTZ R44, R98, R43, !PT ;  /* 0x0000002b622c7209 */ /* 0x000fc40007810000 */
[----:B0-----:R-:W-:Y:S02]  /*1a720*/  FSEL R43, R54, -INF , P3 ;  /* 0xff800000362b7808 */ /* 0x001fe40001800000 */
[C---:B------:R-:W-:Y:S02]  /*1a730*/  ISETP.GT.AND P3, PT, R100.reuse, 0x91, PT ;  /* 0x000000916400780c */ /* 0x040fe40003f64270 */
[----:B-1----:R-:W-:Y:S01]  /*1a740*/  FSEL R101, R101, -INF , P2 ;  /* 0xff80000065657808 */ /* 0x002fe20001000000 */
[----:B------:R-:W0:Y:S01]  /*1a750*/  MUFU.TANH R103, R103 ;  /* 0x0000006700677308 */ /* 0x000e220000002400 */
[----:B------:R-:W-:Y:S02]  /*1a760*/  FMNMX.FTZ R44, R99, R44, !PT ;  /* 0x0000002c632c7209 */ /* 0x000fe40007810000 */
[----:B---3--:R-:W-:Y:S02]  /*1a770*/  FSEL R53, R53, -INF , P4 ;  /* 0xff80000035357808 */ /* 0x008fe40002000000 */
[----:B------:R-:W-:-:S02]  /*1a780*/  ISETP.GT.AND P4, PT, R100, 0x98, PT ;  /* 0x000000986400780c */ /* 0x000fc40003f84270 */
[----:B----4-:R-:W-:Y:S01]  /*1a790*/  FSEL R102, R102, -INF , P3 ;  /* 0xff80000066667808 */ /* 0x010fe20001800000 */
[----:B------:R-:W1:Y:S01]  /*1a7a0*/  MUFU.TANH R104, R104 ;  /* 0x0000006800687308 */ /* 0x000e620000002400 */
[----:B------:R-:W-:Y:S02]  /*1a7b0*/  FMNMX.FTZ R57, R101, R44, !PT ;  /* 0x0000002c65397209 */ /* 0x000fe40007810000 */
[----:B--2---:R-:W-:Y:S02]  /*1a7c0*/  FSEL R44, R97, -INF , P5 ;  /* 0xff800000612c7808 */ /* 0x004fe40002800000 */
[----:B------:R-:W-:Y:S01]  /*1a7d0*/  ISETP.GT.AND P5, PT, R100, 0x99, PT ;  /* 0x000000996400780c */ /* 0x000fe20003fa4270 */
[----:B------:R-:W-:Y:S01]  /*1a7e0*/  IMAD.MOV.U32 R100, RZ, RZ, R119 ;  /* 0x000000ffff647224 */ /* 0x000fe200078e0077 */
[----:B------:R-:W-:Y:S01]  /*1a7f0*/  FMNMX.FTZ R46, R102, R57, !PT ;  /* 0x00000039662e7209 */ /* 0x000fe20007810000 */
[----:B------:R-:W-:Y:S01]  /*1a800*/  MUFU.TANH R97, R39 ;  /* 0x0000002700617308 */ /* 0x000fe20000002400 */
[----:B0-----:R-:W-:-:S02]  /*1a810*/  FSEL R103, R103, -INF , P4 ;  /* 0xff80000067677808 */ /* 0x001fc40002000000 */
[----:B------:R-:W-:Y:S02]  /*1a820*/  MOV R73, UR53 ;  /* 0x0000003500497c02 */ /* 0x000fe40008000f00 */
[----:B------:R-:W-:-:S03]  /*1a830*/  FMNMX.FTZ R57, R103, R46, !PT ;  /* 0x0000002e67397209 */ /* 0x000fc60007810000 */
[----:B------:R-:W-:Y:S01]  /*1a840*/  MUFU.TANH R77, R50 ;  /* 0x00000032004d7308 */ /* 0x000fe20000002400 */
[----:B-1----:R-:W-:-:S04]  /*1a850*/  FSEL R104, R104, -INF , P5 ;  /* 0xff80000068687808 */ /* 0x002fc80002800000 */
[----:B------:R-:W-:-:S03]  /*1a860*/  FMNMX.FTZ R57, R104, R57, !PT ;  /* 0x0000003968397209 */ /* 0x000fc60007810000 */
[----:B------:R-:W-:Y:S02]  /*1a870*/  MUFU.TANH R81, R35 ;  /* 0x0000002300517308 */ /* 0x000fe40000002400 */
[----:B------:R-:W0:Y:S06]  /*1a880*/  SHFL.BFLY PT, R46, R57, 0x2, 0x1f ;  /* 0x0c401f00392e7f89 */ /* 0x000e2c00000e0000 */
[----:B------:R-:W-:Y:S01]  /*1a890*/  MUFU.TANH R82, R38 ;  /* 0x0000002600527308 */ /* 0x000fe20000002400 */
[----:B0-----:R-:W-:Y:S01]  /*1a8a0*/  FMNMX.FTZ R59, R57, R46, !PT ;  /* 0x0000002e393b7209 */ /* 0x001fe20007810000 */
[----:B------:R-:W-:-:S04]  /*1a8b0*/  FMUL.FTZ R46, R2, R31 ;  /* 0x0000001f022e7220 */ /* 0x000fc80000410000 */
[----:B------:R-:W0:Y:S02]  /*1a8c0*/  SHFL.BFLY PT, R120, R59, 0x1, 0x1f ;  /* 0x0c201f003b787f89 */ /* 0x000e2400000e0000 */
[----:B------:R1:W-:Y:S02]  /*1a8d0*/  MUFU.TANH R75, R46 ;  /* 0x0000002e004b7308 */ /* 0x0003e40000002400 */
[----:B-1----:R-:W-:-:S04]  /*1a8e0*/  FMNMX.FTZ R46, R3, R4, !PT ;  /* 0x00000004032e7209 */ /* 0x002fc80007810000 */
[----:B------:R-:W-:-:S04]  /*1a8f0*/  FMNMX.FTZ R39, R5, R46, !PT ;  /* 0x0000002e05277209 */ /* 0x000fc80007810000 */
[----:B------:R-:W-:Y:S02]  /*1a900*/  FMNMX.FTZ R50, R6, R39, !PT ;  /* 0x0000002706327209 */ /* 0x000fe40007810000 */
[----:B0-----:R-:W-:-:S04]  /*1a910*/  FMNMX.FTZ R120, R59, R120, !PT ;  /* 0x000000783b787209 */ /* 0x001fc80007810000 */
[C---:B------:R-:W-:Y:S01]  /*1a920*/  FSETP.NEU.FTZ.AND P6, PT, R120.reuse, -INF , PT ;  /* 0xff8000007800780b */ /* 0x040fe20003fdd000 */
[----:B------:R-:W-:-:S05]  /*1a930*/  FFMA.FTZ R54, R120, R73, -8 ;  /* 0xc100000078367423 */ /* 0x000fca0000010049 */
[----:B------:R-:W-:-:S05]  /*1a940*/  FSEL R54, R54, RZ, P6 ;  /* 0x000000ff36367208 */ /* 0x000fca0003000000 */
        /* <DEDUP_REMOVED lines=37> */
[----:B------:R-:W-:Y:S01]  /*1aba0*/  IMAD.MOV.U32 R96, RZ, RZ, R119 ;  /* 0x000000ffff607224 */ /* 0x000fe200078e0077 */
[----:B------:R-:W-:Y:S01]  /*1abb0*/  FMNMX.FTZ R57, R21, R74, !PT ;  /* 0x0000004a15397209 */ /* 0x000fe20007810000 */
[----:B------:R-:W-:-:S03]  /*1abc0*/  FFMA.FTZ R74, R79, UR53, -R54 ;  /* 0x000000354f4a7c23 */ /* 0x000fc60008010836 */
[----:B------:R-:W-:Y:S02]  /*1abd0*/  FMNMX.FTZ R76, R24, R57, !PT ;  /* 0x00000039184c7209 */ /* 0x000fe40007810000 */
[----:B------:R-:W-:Y:S02]  /*1abe0*/  MUFU.EX2 R31, R31 ;  /* 0x0000001f001f7308 */ /* 0x000fe40000000800 */
[----:B------:R-:W-:-:S04]  /*1abf0*/  FMNMX.FTZ R57, R25, R76, !PT ;  /* 0x0000004c19397209 */ /* 0x000fc80007810000 */
[----:B------:R-:W-:Y:S02]  /*1ac00*/  FMNMX.FTZ R76, R26, R57, !PT ;  /* 0x000000391a4c7209 */ /* 0x000fe40007810000 */
[----:B------:R-:W-:Y:S02]  /*1ac10*/  MUFU.EX2 R57, R84 ;  /* 0x0000005400397308 */ /* 0x000fe40000000800 */
[----:B------:R-:W-:Y:S01]  /*1ac20*/  FMNMX.FTZ R59, R27, R76, !PT ;  /* 0x0000004c1b3b7209 */ /* 0x000fe20007810000 */
[--C-:B------:R-:W-:Y:S01]  /*1ac30*/  FFMA.FTZ R76, R83, UR53, -R54.reuse ;  /* 0x00000035534c7c23 */ /* 0x100fe20008010836 */
[----:B------:R-:W-:-:S01]  /*1ac40*/  FFMA.FTZ R83, R60, UR53, -R54 ;  /* 0x000000353c537c23 */ /* 0x000fc20008010836 */
[----:B------:R-:W-:Y:S01]  /*1ac50*/  FFMA.FTZ R60, R64, UR53, -R54 ;  /* 0x00000035403c7c23 */ /* 0x000fe20008010836 */
[----:B------:R-:W-:Y:S02]  /*1ac60*/  FMNMX.FTZ R59, R28, R59, !PT ;  /* 0x0000003b1c3b7209 */ /* 0x000fe40007810000 */
[----:B------:R-:W-:Y:S02]  /*1ac70*/  MUFU.EX2 R34, R34 ;  /* 0x0000002200227308 */ /* 0x000fe40000000800 */
[----:B------:R-:W-:-:S04]  /*1ac80*/  FMNMX.FTZ R59, R58, R59, !PT ;  /* 0x0000003b3a3b7209 */ /* 0x000fc80007810000 */
[----:B------:R-:W-:Y:S02]  /*1ac90*/  FMNMX.FTZ R78, R62, R59, !PT ;  /* 0x0000003b3e4e7209 */ /* 0x000fe40007810000 */
[----:B------:R0:W-:Y:S02]  /*1aca0*/  MUFU.EX2 R59, R86 ;  /* 0x00000056003b7308 */ /* 0x0001e40000000800 */
[----:B------:R-:W-:-:S04]  /*1acb0*/  FMNMX.FTZ R78, R61, R78, !PT ;  /* 0x0000004e3d4e7209 */ /* 0x000fc80007810000 */
[----:B------:R-:W-:Y:S02]  /*1acc0*/  FMNMX.FTZ R73, R65, R78, !PT ;  /* 0x0000004e41497209 */ /* 0x000fe40007810000 */
[----:B------:R1:W-:Y:S01]  /*1acd0*/  MUFU.EX2 R78, R85 ;  /* 0x00000055004e7308 */ /* 0x0003e20000000800 */
[----:B0-----:R-:W-:-:S01]  /*1ace0*/  FFMA.FTZ R86, R52, UR53, -R54 ;  /* 0x0000003534567c23 */ /* 0x001fc20008010836 */
[----:B------:R-:W-:Y:S01]  /*1acf0*/  FMNMX.FTZ R80, R66, R73, !PT ;  /* 0x0000004942507209 */ /* 0x000fe20007810000 */
[----:B------:R-:W-:-:S01]  /*1ad00*/  FFMA.FTZ R73, R87, UR53, -R54 ;  /* 0x0000003557497c23 */ /* 0x000fc20008010836 */
[--C-:B------:R-:W-:Y:S01]  /*1ad10*/  FFMA.FTZ R52, R95, UR53, -R54.reuse ;  /* 0x000000355f347c23 */ /* 0x100fe20008010836 */
[----:B------:R-:W-:-:S01]  /*1ad20*/  FFMA.FTZ R87, R99, UR53, -R54 ;  /* 0x0000003563577c23 */ /* 0x000fc20008010836 */
[----:B------:R-:W-:Y:S01]  /*1ad30*/  FMNMX.FTZ R79, R41, R80, !PT ;  /* 0x00000050294f7209 */ /* 0x000fe20007810000 */
[----:B------:R-:W-:Y:S01]  /*1ad40*/  IMAD.MOV.U32 R99, RZ, RZ, R119 ;  /* 0x000000ffff637224 */ /* 0x000fe200078e0077 */
[----:B------:R-:W-:Y:S01]  /*1ad50*/  MUFU.EX2 R33, R33 ;  /* 0x0000002100217308 */ /* 0x000fe20000000800 */
[----:B-1----:R-:W-:-:S01]  /*1ad60*/  FFMA.FTZ R85, R68, UR53, -R54 ;  /* 0x0000003544557c23 */ /* 0x002fc20008010836 */
[----:B------:R-:W-:-:S04]  /*1ad70*/  FMNMX.FTZ R80, R40, R79, !PT ;  /* 0x0000004f28507209 */ /* 0x000fc80007810000 */
[----:B------:R-:W-:Y:S02]  /*1ad80*/  FMNMX.FTZ R79, R29, R80, !PT ;  /* 0x000000501d4f7209 */ /* 0x000fe40007810000 */
[----:B------:R-:W-:Y:S02]  /*1ad90*/  MUFU.EX2 R80, R83 ;  /* 0x0000005300507308 */ /* 0x000fe40000000800 */
[----:B------:R-:W-:-:S04]  /*1ada0*/  FMNMX.FTZ R79, R42, R79, !PT ;  /* 0x0000004f2a4f7209 */ /* 0x000fc80007810000 */
[----:B------:R-:W-:Y:S02]  /*1adb0*/  FMNMX.FTZ R64, R30, R79, !PT ;  /* 0x0000004f1e407209 */ /* 0x000fe40007810000 */
[----:B------:R-:W0:Y:S02]  /*1adc0*/  MUFU.EX2 R36, R36 ;  /* 0x0000002400247308 */ /* 0x000e240000000800 */
[----:B------:R-:W-:-:S04]  /*1add0*/  FMNMX.FTZ R79, R45, R64, !PT ;  /* 0x000000402d4f7209 */ /* 0x000fc80007810000 */
[----:B------:R-:W-:Y:S02]  /*1ade0*/  FMNMX.FTZ R64, R32, R79, !PT ;  /* 0x0000004f20407209 */ /* 0x000fe40007810000 */
[----:B------:R-:W-:Y:S02]  /*1adf0*/  MUFU.EX2 R35, R35 ;  /* 0x0000002300237308 */ /* 0x000fe40000000800 */
[----:B------:R-:W-:-:S04]  /*1ae00*/  FMNMX.FTZ R64, R49, R64, !PT ;  /* 0x0000004031407209 */ /* 0x000fc80007810000 */
[----:B------:R-:W-:Y:S02]  /*1ae10*/  FMNMX.FTZ R68, R43, R64, !PT ;  /* 0x000000402b447209 */ /* 0x000fe40007810000 */
[----:B------:R1:W-:Y:S01]  /*1ae20*/  MUFU.EX2 R64, R85 ;  /* 0x0000005500407308 */ /* 0x0003e20000000800 */
[----:B0-----:R-:W-:Y:S02]  /*1ae30*/  F2FP.SATFINITE.E4M3.F32.PACK_AB_MERGE_C R216, R36, R33, RZ ;  /* 0x0000002124d8723e */ /* 0x001fe400048070ff */
[----:B------:R-:W-:Y:S02]  /*1ae40*/  FMNMX.FTZ R79, R53, R68, !PT ;  /* 0x00000044354f7209 */ /* 0x000fe40007810000 */
[----:B------:R-:W-:Y:S01]  /*1ae50*/  FSEL R68, R75, -INF , P1 ;  /* 0xff8000004b447808 */ /* 0x000fe20000800000 */
[--C-:B------:R-:W-:Y:S01]  /*1ae60*/  FFMA.FTZ R75, R67, UR53, -R54.reuse ;  /* 0x00000035434b7c23 */ /* 0x100fe20008010836 */
[----:B------:R-:W-:Y:S01]  /*1ae70*/  FMNMX.FTZ R79, R44, R79, !PT ;  /* 0x0000004f2c4f7209 */ /* 0x000fe20007810000 */
[----:B------:R-:W-:Y:S01]  /*1ae80*/  MUFU.EX2 R38, R38 ;  /* 0x0000002600267308 */ /* 0x000fe20000000800 */
[----:B------:R-:W-:Y:S01]  /*1ae90*/  FSEL R67, R77, -INF , P2 ;  /* 0xff8000004d437808 */ /* 0x000fe20001000000 */
[----:B-1----:R-:W-:Y:S01]  /*1aea0*/  FFMA.FTZ R85, R94, UR53, -R54 ;  /* 0x000000355e557c23 */ /* 0x002fe20008010836 */
[----:B------:R-:W-:-:S02]  /*1aeb0*/  FMNMX.FTZ R84, R68, R79, !PT ;  /* 0x0000004f44547209 */ /* 0x000fc40007810000 */
[----:B------:R-:W-:Y:S02]  /*1aec0*/  FSEL R77, R81, -INF , P3 ;  /* 0xff800000514d7808 */ /* 0x000fe40001800000 */
[----:B------:R-:W-:Y:S01]  /*1aed0*/  FMNMX.FTZ R84, R67, R84, !PT ;  /* 0x0000005443547209 */ /* 0x000fe20007810000 */
[----:B------:R-:W0:Y:S01]  /*1aee0*/  MUFU.EX2 R37, R37 ;  /* 0x0000002500257308 */ /* 0x000e220000000800 */
[----:B------:R-:W-:Y:S01]  /*1aef0*/  FSEL R79, R82, -INF , P4 ;  /* 0xff800000524f7808 */ /* 0x000fe20002000000 */
[----:B------:R-:W-:Y:S01]  /*1af00*/  FFMA.FTZ R82, R93, UR53, -R54 ;  /* 0x000000355d527c23 */ /* 0x000fe20008010836 */
[----:B------:R-:W-:Y:S02]  /*1af10*/  FMNMX.FTZ R84, R77, R84, !PT ;  /* 0x000000544d547209 */ /* 0x000fe40007810000 */
[----:B------:R-:W-:Y:S02]  /*1af20*/  FSEL R81, R97, -INF , P5 ;  /* 0xff80000061517808 */ /* 0x000fe40002800000 */
[----:B------:R-:W-:Y:S01]  /*1af30*/  FMNMX.FTZ R84, R79, R84, !PT ;  /* 0x000000544f547209 */ /* 0x000fe20007810000 */
[----:B------:R-:W-:Y:S01]  /*1af40*/  MUFU.EX2 R39, R39 ;  /* 0x0000002700277308 */ /* 0x000fe20000000800 */
[----:B------:R-:W-:-:S02]  /*1af50*/  F2FP.SATFINITE.E4M3.F32.PACK_AB_MERGE_C R216, R34, R31, R216 ;  /* 0x0000001f22d8723e */ /* 0x000fc400048070d8 */
[----:B------:R-:W-:-:S05]  /*1af60*/  FMNMX.FTZ R84, R81, R84, !PT ;  /* 0x0000005451547209 */ /* 0x000fca0007810000 */
[----:B------:R-:W1:Y:S01]  /*1af70*/  SHFL.BFLY PT, R83, R84, 0x2, 0x1f ;  /* 0x0c401f0054537f89 */ /* 0x000e6200000e0000 */
[----:B------:R-:W-:Y:S01]  /*1af80*/  MUFU.EX2 R51, R51 ;  /* 0x0000003300337308 */ /* 0x000fe20000000800 */
[----:B0-----:R-:W-:-:S04]  /*1af90*/  F2FP.SATFINITE.E4M3.F32.PACK_AB_MERGE_C R218, R46, R37, RZ ;  /* 0x000000252eda723e */ /* 0x001fc800048070ff */
[----:B------:R-:W-:-:S03]  /*1afa0*/  F2FP.SATFINITE.E4M3.F32.PACK_AB_MERGE_C R218, R38, R35, R218 ;  /* 0x0000002326da723e */ /* 0x000fc600048070da */
[----:B------:R-:W0:Y:S08]  /*1afb0*/  MUFU.EX2 R72, R72 ;  /* 0x0000004800487308 */ /* 0x000e300000000800 */
[----:B------:R-:W-:Y:S01]  /*1afc0*/  MUFU.EX2 R74, R74 ;  /* 0x0000004a004a7308 */ /* 0x000fe20000000800 */
[----:B-1----:R-:W-:Y:S01]  /*1afd0*/  FMNMX.FTZ R88, R84, R83, !PT ;  /* 0x0000005354587209 */ /* 0x002fe20007810000 */
[----:B------:R-:W-:-:S06]  /*1afe0*/  FFMA.FTZ R84, R98, UR53, -R54 ;  /* 0x0000003562547c23 */ /* 0x000fcc0008010836 */
[----:B------:R-:W1:Y:S01]  /*1aff0*/  MUFU.EX2 R76, R76 ;  /* 0x0000004c004c7308 */ /* 0x000e620000000800 */
[----:B0-----:R-:W-:Y:S01]  /*1b000*/  F2FP.SATFINITE.E4M3.F32.PACK_AB_MERGE_C R212, R72, R51, RZ ;  /* 0x0000003348d4723e */ /* 0x001fe200048070ff */
[----:B------:R-:W-:Y:S01]  /*1b010*/  IMAD.MOV.U32 R98, RZ, RZ, R119 ;  /* 0x000000ffff627224 */ /* 0x000fe200078e0077 */
[----:B------:R-:W0:Y:S02]  /*1b020*/  SHFL.BFLY PT, R89, R88, 0x1, 0x1f ;  /* 0x0c201f0058597f89 */ /* 0x000e2400000e0000 */
[----:B------:R-:W-:-:S03]  /*1b030*/  F2FP.SATFINITE.E4M3.F32.PACK_AB_MERGE_C R212, R50, R39, R212 ;  /* 0x0000002732d4723e */ /* 0x000fc600048070d4 */
[----:B------:R-:W2:Y:S08]  /*1b040*/  MUFU.EX2 R73, R73 ;  /* 0x0000004900497308 */ /* 0x000eb00000000800 */
[----:B------:R-:W-:Y:S01]  /*1b050*/  MUFU.EX2 R60, R60 ;  /* 0x0000003c003c7308 */ /* 0x000fe20000000800 */
[----:B-1----:R-:W-:-:S04]  /*1b060*/  F2FP.SATFINITE.E4M3.F32.PACK_AB_MERGE_C R214, R76, R57, RZ ;  /* 0x000000394cd6723e */ /* 0x002fc800048070ff */
[----:B------:R-:W-:-:S03]  /*1b070*/  F2FP.SATFINITE.E4M3.F32.PACK_AB_MERGE_C R214, R74, R55, R214 ;  /* 0x000000374ad6723e */ /* 0x000fc600048070d6 */
[----:B------:R-:W-:Y:S01]  /*1b080*/  MUFU.EX2 R63, R63 ;  /* 0x0000003f003f7308 */ /* 0x000fe20000000800 */
[----:B--2---:R-:W-:Y:S02]  /*1b090*/  F2FP.SATFINITE.E4M3.F32.PACK_AB_MERGE_C R200, R80, R73, RZ ;  /* 0x0000004950c8723e */ /* 0x004fe400048070ff */
[----:B0-----:R-:W-:Y:S01]  /*1b0a0*/  FMNMX.FTZ R122, R88, R89, !PT ;  /* 0x00000059587a7209 */ /* 0x001fe20007810000 */
[----:B------:R-:W-:-:S01]  /*1b0b0*/  FFMA.FTZ R89, R102, UR53, -R54 ;  /* 0x0000003566597c23 */ /* 0x000fc20008010836 */
[----:B------:R-:W-:Y:S01]  /*1b0c0*/  FFMA.FTZ R88, R103, UR53, -R54 ;  /* 0x0000003567587c23 */ /* 0x000fe20008010836 */
[----:B------:R-:W-:Y:S01]  /*1b0d0*/  F2FP.SATFINITE.E4M3.F32.PACK_AB_MERGE_C R200, R78, R59, R200 ;  /* 0x0000003b4ec8723e */ /* 0x000fe200048070c8 */
[----:B------:R-:W-:Y:S02]  /*1b0e0*/  IMAD.MOV.U32 R103, RZ, RZ, R119 ;  /* 0x000000ffff677224 */ /* 0x000fe400078e0077 */
[----:B------:R-:W-:-:S01]  /*1b0f0*/  FFMA.FTZ R90, R122, R91, -8 ;  /* 0xc10000007a5a7423 */ /* 0x000fc2000001005b */
[----:B------:R-:W-:Y:S01]  /*1b100*/  FSETP.NEU.FTZ.AND P1, PT, R122, -INF , PT ;  /* 0xff8000007a00780b */ /* 0x000fe20003f3d000 */
[----:B------:R-:W-:-:S01]  /*1b110*/  FFMA.FTZ R91, R104, UR53, -R54 ;  /* 0x00000035685b7c23 */ /* 0x000fc20008010836 */
[----:B------:R-:W-:Y:S01]  /*1b120*/  MUFU.EX2 R75, R75 ;  /* 0x0000004b004b7308 */ /* 0x000fe20000000800 */
[----:B------:R-:W-:Y:S01]  /*1b130*/  IMAD.MOV.U32 R104, RZ, RZ, R119 ;  /* 0x000000ffff687224 */ /* 0x000fe200078e0077 */
[----:B------:R-:W-:-:S02]  /*1b140*/  FSEL R54, R90, RZ, P1 ;  /* 0x000000ff5a367208 */ /* 0x000fc40000800000 */
[----:B------:R-:W-:Y:S02]  /*1b150*/  ISETP.GE.AND P1, PT, R141, 0xa1, PT ;  /* 0x000000a18d00780c */ /* 0x000fe40003f26270 */
[----:B------:R-:W-:Y:S01]  /*1b160*/  MOV R102, R119 ;  /* 0x0000007700667202 */ /* 0x000fe20000000f00 */
[----:B------:R-:W-:-:S01]  /*1b170*/  FFMA.FTZ R3, R3, UR53, -R54 ;  /* 0x0000003503037c23 */ /* 0x000fc20008010836 */
        /* <DEDUP_REMOVED lines=9> */
[----:B------:R-:W-:Y:S01]  /*1b210*/  FFMA.FTZ R10, R21, UR53, -R54 ;  /* 0x00000035150a7c23 */ /* 0x000fe20008010836 */
[----:B------:R-:W-:-:S01]  /*1b220*/  FADD.FTZ R20, R31, R34 ;  /* 0x000000221f147221 */ /* 0x000fc20000010000 */
[--C-:B------:R-:W-:Y:S01]  /*1b230*/  FFMA.FTZ R97, R15, UR53, -R54.reuse ;  /* 0x000000350f617c23 */ /* 0x100fe20008010836 */
[----:B------:R-:W-:-:S01]  /*1b240*/  FFMA.FTZ R7, R11, UR53, -R54 ;  /* 0x000000350b077c23 */ /* 0x000fc20008010836 */
[----:B------:R-:W0:Y:S01]  /*1b250*/  MUFU.EX2 R4, R4 ;  /* 0x0000000400047308 */ /* 0x000e220000000800 */
[----:B------:R-:W-:-:S01]  /*1b260*/  FFMA.FTZ R58, R58, UR53, -R54 ;  /* 0x000000353a3a7c23 */ /* 0x000fc20008010836 */
[--C-:B------:R-:W-:Y:S01]  /*1b270*/  FFMA.FTZ R15, R61, UR53, -R54.reuse ;  /* 0x000000353d0f7c23 */ /* 0x100fe20008010836 */
[----:B------:R-:W-:-:S01]  /*1b280*/  FFMA.FTZ R11, R26, UR53, -R54 ;  /* 0x000000351a0b7c23 */ /* 0x000fc20008010836 */
[----:B------:R-:W-:Y:S01]  /*1b290*/  FADD.FTZ R61, R33, R20 ;  /* 0x00000014213d7221 */ /* 0x000fe20000010000 */
[----:B------:R-:W-:-:S01]  /*1b2a0*/  FFMA.FTZ R8, R12, UR53, -R54 ;  /* 0x000000350c087c23 */ /* 0x000fc20008010836 */
[--C-:B------:R-:W-:Y:S01]  /*1b2b0*/  FFMA.FTZ R12, R27, UR53, -R54.reuse ;  /* 0x000000351b0c7c23 */ /* 0x100fe20008010836 */
[----:B------:R-:W-:Y:S01]  /*1b2c0*/  VIADD R20, R0, 0x33440 ;  /* 0x0003344000147836 */ /* 0x000fe20000000000 */
        /* <DEDUP_REMOVED lines=13> */
[----:B------:R-:W-:Y:S01]  /*1b3a0*/  F2FP.SATFINITE.E4M3.F32.PACK_AB_MERGE_C R202, R75, R64, RZ ;  /* 0x000000404bca723e */ /* 0x000fe200048070ff */
[--C-:B------:R-:W-:Y:S01]  /*1b3b0*/  FFMA.FTZ R45, R45, UR53, -R54.reuse ;  /* 0x000000352d2d7c23 */ /* 0x100fe20008010836 */
[----:B------:R-:W-:-:S01]  /*1b3c0*/  FFMA.FTZ R32, R32, UR53, -R54 ;  /* 0x0000003520207c23 */ /* 0x000fc20008010836 */
[----:B------:R-:W0:Y:S01]  /*1b3d0*/  MUFU.EX2 R5, R5 ;  /* 0x0000000500057308 */ /* 0x000e220000000800 */
[----:B-1----:R-:W-:-:S01]  /*1b3e0*/  FADD.FTZ R26, R90, R21 ;  /* 0x000000155a1a7221 */ /* 0x002fc20000010000 */
[----:B------:R-:W-:-:S02]  /*1b3f0*/  IMAD.U32 R21, RZ, RZ, UR38 ;  /* 0x00000026ff157e24 */ /* 0x000fc4000f8e00ff */
[----:B------:R-:W-:-:S01]  /*1b400*/  FFMA.FTZ R49, R49, UR53, -R54 ;  /* 0x0000003531317c23 */ /* 0x000fc20008010836 */
[--C-:B------:R-:W-:Y:S01]  /*1b410*/  FFMA.FTZ R43, R43, UR53, -R54.reuse ;  /* 0x000000352b2b7c23 */ /* 0x100fe20008010836 */
[----:B------:R-:W-:-:S01]  /*1b420*/  FFMA.FTZ R53, R53, UR53, -R54 ;  /* 0x0000003535357c23 */ /* 0x000fc20008010836 */
[----:B------:R-:W-:Y:S01]  /*1b430*/  FFMA.FTZ R44, R44, UR53, -R54 ;  /* 0x000000352c2c7c23 */ /* 0x000fe20008010836 */
[----:B------:R-:W-:Y:S01]  /*1b440*/  PRMT R20, R21, 0x654, R20 ;  /* 0x0000065415147816 */ /* 0x000fe20000000014 */
[----:B------:R-:W1:Y:S01]  /*1b450*/  MUFU.EX2 R6, R6 ;  /* 0x0000000600067308 */ /* 0x000e620000000800 */
[----:B--2---:R-:W-:-:S01]  /*1b460*/  FADD.FTZ R26, R93, R26 ;  /* 0x0000001a5d1a7221 */ /* 0x004fc20000010000 */
[--C-:B------:R-:W-:Y:S01]  /*1b470*/  FFMA.FTZ R21, R40, UR53, -R54.reuse ;  /* 0x0000003528157c23 */ /* 0x100fe20008010836 */
[----:B------:R2:W-:Y:S01]  /*1b480*/  SYNCS.ARRIVE.TRANS64.RED.A1T0 RZ, [R20+URZ], RZ ;  /* 0x000000ff14ff79a7 */ /* 0x0005e2000810043f */
[----:B------:R-:W-:-:S01]  /*1b490*/  FFMA.FTZ R68, R68, UR53, -R54 ;  /* 0x0000003544447c23 */ /* 0x000fc20008010836 */
[--C-:B------:R-:W-:Y:S01]  /*1b4a0*/  FFMA.FTZ R67, R67, UR53, -R54.reuse ;  /* 0x0000003543437c23 */ /* 0x100fe20008010836 */
[----:B------:R-:W-:Y:S01]  /*1b4b0*/  F2FP.SATFINITE.E4M3.F32.PACK_AB_MERGE_C R217, R93, R90, RZ ;  /* 0x0000005a5dd9723e */ /* 0x000fe200048070ff */
[--C-:B------:R-:W-:Y:S01]  /*1b4c0*/  FFMA.FTZ R77, R77, UR53, -R54.reuse ;  /* 0x000000354d4d7c23 */ /* 0x100fe20008010836 */
[----:B------:R-:W3:Y:S01]  /*1b4d0*/  MUFU.EX2 R92, R92 ;  /* 0x0000005c005c7308 */ /* 0x000ee20000000800 */
[----:B------:R-:W-:-:S01]  /*1b4e0*/  FFMA.FTZ R79, R79, UR53, -R54 ;  /* 0x000000354f4f7c23 */ /* 0x000fc20008010836 */
[----:B------:R-:W-:Y:S01]  /*1b4f0*/  F2FP.SATFINITE.E4M3.F32.PACK_AB_MERGE_C R217, R4, R3, R217 ;  /* 0x0000000304d9723e */ /* 0x000fe200048070d9 */
[----:B--2---:R-:W-:-:S01]  /*1b500*/  FFMA.FTZ R20, R30, UR53, -R54 ;  /* 0x000000351e147c23 */ /* 0x004fc20008010836 */
[----:B------:R-:W-:Y:S01]  /*1b510*/  FFMA.FTZ R54, R81, UR53, -R54 ;  /* 0x0000003551367c23 */ /* 0x000fe20008010836 */
[----:B------:R-:W-:Y:S01]  /*1b520*/  F2FP.SATFINITE.E4M3.F32.PACK_AB_MERGE_C R202, R63, R60, R202 ;  /* 0x0000003c3fca723e */ /* 0x000fe200048070ca */
[--C-:B------:R-:W-:Y:S01]  /*1b530*/  IMAD.MOV.U32 R93, RZ, RZ, R119.reuse ;  /* 0x000000ffff5d7224 */ /* 0x100fe200078e0077 */
[----:B------:R-:W-:Y:S01]  /*1b540*/  MOV R62, R119 ;  /* 0x00000077003e7202 */ /* 0x000fe20000000f00 */
[----:B------:R2:W-:Y:S01]  /*1b550*/  MUFU.EX2 R27, R58 ;  /* 0x0000003a001b7308 */ /* 0x0005e20000000800 */
[----:B------:R-:W-:-:S02]  /*1b560*/  IMAD.MOV.U32 R90, RZ, RZ, R119 ;  /* 0x000000ffff5a7224 */ /* 0x000fc400078e0077 */
[--C-:B------:R-:W-:Y:S02]  /*1b570*/  IMAD.MOV.U32 R81, RZ, RZ, R119.reuse ;  /* 0x000000ffff517224 */ /* 0x100fe400078e0077 */
[----:B------:R-:W-:-:S03]  /*1b580*/  IMAD.MOV.U32 R34, RZ, RZ, R119 ;  /* 0x000000ffff227224 */ /* 0x000fc600078e0077 */
[----:B------:R-:W4:Y:S01]  /*1b590*/  MUFU.EX2 R95, R95 ;  /* 0x0000005f005f7308 */ /* 0x000f220000000800 */
[----:B--2---:R-:W-:-:S01]  /*1b5a0*/  FADD.FTZ R58, R36, R61 ;  /* 0x0000003d243a7221 */ /* 0x004fc20000010000 */
[----:B0-----:R-:W-:-:S03]  /*1b5b0*/  FADD.FTZ R61, R5, R26 ;  /* 0x0000001a053d7221 */ /* 0x001fc60000010000 */
[----:B------:R-:W-:Y:S01]  /*1b5c0*/  FADD.FTZ R41, R35, R58 ;  /* 0x0000003a23297221 */ /* 0x000fe20000010000 */
[----:B-1----:R-:W-:-:S01]  /*1b5d0*/  FADD.FTZ R61, R6, R61 ;  /* 0x0000003d063d7221 */ /* 0x002fc20000010000 */
[----:B------:R-:W-:Y:S01]  /*1b5e0*/  IMAD.MOV.U32 R58, RZ, RZ, R119 ;  /* 0x000000ffff3a7224 */ /* 0x000fe200078e0077 */
[----:B------:R-:W0:Y:S01]  /*1b5f0*/  MUFU.EX2 R7, R7 ;  /* 0x0000000700077308 */ /* 0x000e220000000800 */
[----:B------:R-:W-:-:S01]  /*1b600*/  FADD.FTZ R26, R38, R41 ;  /* 0x00000029261a7221 */ /* 0x000fc20000010000 */
[--C-:B------:R-:W-:Y:S02]  /*1b610*/  IMAD.MOV.U32 R38, RZ, RZ, R119.reuse ;  /* 0x000000ffff267224 */ /* 0x100fe400078e0077 */
[----:B------:R-:W-:Y:S02]  /*1b620*/  IMAD.MOV.U32 R35, RZ, RZ, R119 ;  /* 0x000000ffff237224 */ /* 0x000fe400078e0077 */
[----:B------:R-:W-:Y:S01]  /*1b630*/  FADD.FTZ R41, R37, R26 ;  /* 0x0000001a25297221 */ /* 0x000fe20000010000 */
[----:B---3--:R-:W-:-:S01]  /*1b640*/  FADD.FTZ R26, R92, R61 ;  /* 0x0000003d5c1a7221 */ /* 0x008fc20000010000 */
[----:B------:R-:W1:Y:S02]  /*1b650*/  MUFU.EX2 R8, R8 ;  /* 0x0000000800087308 */ /* 0x000e640000000800 */
[----:B------:R-:W-:-:S01]  /*1b660*/  FADD.FTZ R40, R46, R41 ;  /* 0x000000292e287221 */ /* 0x000fc20000010000 */
[C---:B----4-:R-:W-:Y:S01]  /*1b670*/  FADD.FTZ R26, R95.reuse, R26 ;  /* 0x0000001a5f1a7221 */ /* 0x050fe20000010000 */
[----:B------:R-:W-:Y:S01]  /*1b680*/  F2FP.SATFINITE.E4M3.F32.PACK_AB_MERGE_C R219, R95, R92, RZ ;  /* 0x0000005c5fdb723e */ /* 0x000fe200048070ff */
[----:B------:R-:W-:-:S02]  /*1b690*/  IMAD.MOV.U32 R95, RZ, RZ, R119 ;  /* 0x000000ffff5f7224 */ /* 0x000fc400078e0077 */
[----:B------:R-:W-:-:S01]  /*1b6a0*/  FADD.FTZ R41, R39, R40 ;  /* 0x0000002827297221 */ /* 0x000fc20000010000 */
[----:B------:R-:W-:Y:S01]  /*1b6b0*/  MOV R92, R119 ;  /* 0x00000077005c7202 */ /* 0x000fe20000000f00 */
[----:B------:R-:W-:Y:S01]  /*1b6c0*/  IMAD.MOV.U32 R46, RZ, RZ, R119 ;  /* 0x000000ffff2e7224 */ /* 0x000fe200078e0077 */
[----:B------:R-:W2:Y:S01]  /*1b6d0*/  MUFU.EX2 R94, R94 ;  /* 0x0000005e005e7308 */ /* 0x000ea20000000800 */
[----:B0-----:R-:W-:-:S01]  /*1b6e0*/  FADD.FTZ R61, R7, R26 ;  /* 0x0000001a073d7221 */ /* 0x001fc20000010000 */
[----:B------:R-:W-:Y:S01]  /*1b6f0*/  FADD.FTZ R26, R50, R41 ;  /* 0x00000029321a7221 */ /* 0x000fe20000010000 */
[----:B------:R-:W-:Y:S01]  /*1b700*/  F2FP.SATFINITE.E4M3.F32.PACK_AB_MERGE_C R219, R6, R5, R219 ;  /* 0x0000000506db723e */ /* 0x000fe200048070db */
[----:B------:R-:W-:Y:S02]  /*1b710*/  IMAD.MOV.U32 R50, RZ, RZ, R119 ;  /* 0x000000ffff327224 */ /* 0x000fe400078e0077 */
[----:B------:R-:W-:-:S01]  /*1b720*/  FADD.FTZ R41, R51, R26 ;  /* 0x0000001a33297221 */ /* 0x000fc20000010000 */
[----:B------:R-:W-:Y:S01]  /*1b730*/  IMAD.MOV.U32 R51, RZ, RZ, R119 ;  /* 0x000000ffff337224 */ /* 0x000fe200078e0077 */
[----:B------:R-:W0:Y:S01]  /*1b740*/  MUFU.EX2 R97, R97 ;  /* 0x0000006100617308 */ /* 0x000e220000000800 */
[----:B-1----:R-:W-:-:S01]  /*1b750*/  FADD.FTZ R61, R8, R61 ;  /* 0x0000003d083d7221 */ /* 0x002fc20000010000 */
[----:B------:R-:W-:Y:S01]  /*1b760*/  FADD.FTZ R30, R72, R41 ;  /* 0x00000029481e7221 */ /* 0x000fe20000010000 */
[----:B------:R-:W-:Y:S01]  /*1b770*/  MOV R72, R119 ;  /* 0x0000007700487202 */ /* 0x000fe20000000f00 */
[----:B------:R-:W-:-:S02]  /*1b780*/  IMAD.MOV.U32 R40, RZ, RZ, R119 ;  /* 0x000000ffff287224 */ /* 0x000fc400078e0077 */
[----:B------:R-:W-:-:S01]  /*1b790*/  FADD.FTZ R41, R55, R30 ;  /* 0x0000001e37297221 */ /* 0x000fc20000010000 */
[----:B------:R-:W-:Y:S01]  /*1b7a0*/  IMAD.MOV.U32 R55, RZ, RZ, R119 ;  /* 0x000000ffff377224 */ /* 0x000fe200078e0077 */
[----:B------:R-:W1:Y:S01]  /*1b7b0*/  MUFU.EX2 R9, R9 ;  /* 0x0000000900097308 */ /* 0x000e620000000800 */
[----:B--2---:R-:W-:-:S01]  /*1b7c0*/  FADD.FTZ R26, R94, R61 ;  /* 0x0000003d5e1a7221 */ /* 0x004fc20000010000 */
[----:B------:R-:W-:-:S06]  /*1b7d0*/  IMAD.MOV.U32 R39, RZ, RZ, R119 ;  /* 0x000000ffff277224 */ /* 0x000fcc00078e0077 */
[----:B------:R-:W2:Y:S01]  /*1b7e0*/  MUFU.EX2 R10, R10 ;  /* 0x0000000a000a7308 */ /* 0x000ea20000000800 */
[----:B0-----:R-:W-:-:S01]  /*1b7f0*/  FADD.FTZ R26, R97, R26 ;  /* 0x0000001a611a7221 */ /* 0x001fc20000010000 */
[----:B------:R-:W-:Y:S02]  /*1b800*/  F2FP.SATFINITE.E4M3.F32.PACK_AB_MERGE_C R94, R97, R94, RZ ;  /* 0x0000005e615e723e */ /* 0x000fe400048070ff */
[----:B------:R-:W-:Y:S02]  /*1b810*/  MOV R97, R119 ;  /* 0x0000007700617202 */ /* 0x000fe40000000f00 */
[----:B------:R-:W-:Y:S01]  /*1b820*/  F2FP.SATFINITE.E4M3.F32.PACK_AB_MERGE_C R213, R8, R7, R94 ;  /* 0x0000000708d5723e */ /* 0x000fe2000480705e */
[----:B------:R-:W-:Y:S01]  /*1b830*/  IMAD.MOV.U32 R94, RZ, RZ, R119 ;  /* 0x000000ffff5e7224 */ /* 0x000fe200078e0077 */
[----:B------:R-:W0:Y:S01]  /*1b840*/  MUFU.EX2 R24, R24 ;  /* 0x0000001800187308 */ /* 0x000e220000000800 */
[----:B-1----:R-:W-:-:S01]  /*1b850*/  FADD.FTZ R61, R9, R26 ;  /* 0x0000001a093d7221 */ /* 0x002fc20000010000 */
[----:B------:R-:W-:Y:S01]  /*1b860*/  FADD.FTZ R26, R74, R41 ;  /* 0x000000294a1a7221 */ /* 0x000fe20000010000 */
[----:B------:R-:W-:-:S03]  /*1b870*/  IMAD.MOV.U32 R74, RZ, RZ, R119 ;  /* 0x000000ffff4a7224 */ /* 0x000fc600078e0077 */
[----:B------:R-:W-:Y:S01]  /*1b880*/  FADD.FTZ R41, R57, R26 ;  /* 0x0000001a39297221 */ /* 0x000fe20000010000 */
[----:B------:R-:W-:Y:S01]  /*1b890*/  MOV R57, R119 ;  /* 0x0000007700397202 */ /* 0x000fe20000000f00 */
        /* <DEDUP_REMOVED lines=9> */
[----:B------:R-:W-:-:S06]  /*1b930*/  IMAD.MOV.U32 R61, RZ, RZ, R119 ;  /* 0x000000ffff3d7224 */ /* 0x000fcc00078e0077 */
[----:B------:R-:W0:Y:S01]  /*1b940*/  MUFU.EX2 R12, R12 ;  /* 0x0000000c000c7308 */ /* 0x000e220000000800 */
[----:B-1----:R-:W-:-:S07]  /*1b950*/  FADD.FTZ R26, R25, R26 ;  /* 0x0000001a191a7221 */ /* 0x002fce0000010000 */
[----:B------:R-:W1:Y:S01]  /*1b960*/  MUFU.EX2 R28, R28 ;  /* 0x0000001c001c7308 */ /* 0x000e620000000800 */
[----:B--2---:R-:W-:-:S01]  /*1b970*/  FADD.FTZ R37, R11, R26 ;  /* 0x0000001a0b257221 */ /* 0x004fc20000010000 */
[----:B------:R-:W-:Y:S01]  /*1b980*/  FADD.FTZ R26, R78, R33 ;  /* 0x000000214e1a7221 */ /* 0x000fe20000010000 */
[----:B------:R-:W-:-:S03]  /*1b990*/  IMAD.MOV.U32 R78, RZ, RZ, R119 ;  /* 0x000000ffff4e7224 */ /* 0x000fc600078e0077 */
[----:B------:R-:W-:Y:S01]  /*1b9a0*/  FADD.FTZ R33, R73, R26 ;  /* 0x0000001a49217221 */ /* 0x000fe20000010000 */
[----:B------:R-:W-:Y:S01]  /*1b9b0*/  IMAD.MOV.U32 R73, RZ, RZ, R119 ;  /* 0x000000ffff497224 */ /* 0x000fe200078e0077 */
[----:B------:R-:W2:Y:S01]  /*1b9c0*/  MUFU.EX2 R14, R14 ;  /* 0x0000000e000e7308 */ /* 0x000ea20000000800 */
[----:B0-----:R-:W-:-:S01]  /*1b9d0*/  FADD.FTZ R37, R12, R37 ;  /* 0x000000250c257221 */ /* 0x001fc20000010000 */
[----:B------:R-:W-:Y:S01]  /*1b9e0*/  FADD.FTZ R33, R80, R33 ;  /* 0x0000002150217221 */ /* 0x000fe20000010000 */
[----:B------:R-:W-:-:S05]  /*1b9f0*/  IMAD.MOV.U32 R80, RZ, RZ, R119 ;  /* 0x000000ffff507224 */ /* 0x000fca00078e0077 */
[----:B------:R-:W0:Y:S01]  /*1ba00*/  MUFU.EX2 R15, R15 ;  /* 0x0000000f000f7308 */ /* 0x000e220000000800 */
[----:B-1----:R-:W-:-:S01]  /*1ba10*/  FADD.FTZ R26, R28, R37 ;  /* 0x000000251c1a7221 */ /* 0x002fc20000010000 */
[----:B------:R-:W-:-:S03]  /*1ba20*/  F2FP.SATFINITE.E4M3.F32.PACK_AB_MERGE_C R36, R27, R28, RZ ;  /* 0x0000001c1b24723e */ /* 0x000fc600048070ff */
[----:B------:R-:W-:Y:S01]  /*1ba30*/  FADD.FTZ R37, R27, R26 ;  /* 0x0000001a1b257221 */ /* 0x000fe20000010000 */
[----:B------:R-:W-:-:S01]  /*1ba40*/  FADD.FTZ R26, R60, R33 ;  /* 0x000000213c1a7221 */ /* 0x000fc20000010000 */
[----:B------:R-:W-:Y:S01]  /*1ba50*/  F2FP.SATFINITE.E4M3.F32.PACK_AB_MERGE_C R33, R25, R24, RZ ;  /* 0x000000181921723e */ /* 0x000fe200048070ff */
[----:B------:R-:W1:Y:S01]  /*1ba60*/  MUFU.EX2 R65, R65 ;  /* 0x0000004100417308 */ /* 0x000e620000000800 */
[----:B--2---:R-:W-:-:S01]  /*1ba70*/  FADD.FTZ R30, R14, R37 ;  /* 0x000000250e1e7221 */ /* 0x004fc20000010000 */
[----:B------:R-:W-:Y:S01]  /*1ba80*/  FADD.FTZ R25, R63, R26 ;  /* 0x0000001a3f197221 */ /* 0x000fe20000010000 */
[----:B------:R-:W-:Y:S01]  /*1ba90*/  F2FP.SATFINITE.E4M3.F32.PACK_AB_MERGE_C R201, R12, R11, R36 ;  /* 0x0000000b0cc9723e */ /* 0x000fe20004807024 */
[----:B------:R-:W-:Y:S01]  /*1baa0*/  IMAD.MOV.U32 R63, RZ, RZ, R119 ;  /* 0x000000ffff3f7224 */ /* 0x000fe200078e0077 */
[----:B------:R-:W-:Y:S01]  /*1bab0*/  F2FP.SATFINITE.E4M3.F32.PACK_AB_MERGE_C R215, R10, R9, R33 ;  /* 0x000000090ad7723e */ /* 0x000fe20004807021 */
[----:B------:R-:W-:Y:S01]  /*1bac0*/  FADD.FTZ R26, R64, R25 ;  /* 0x00000019401a7221 */ /* 0x000fe20000010000 */
[----:B------:R-:W-:Y:S01]  /*1bad0*/  IMAD.MOV.U32 R64, RZ, RZ, R119 ;  /* 0x000000ffff407224 */ /* 0x000fe200078e0077 */
[----:B------:R-:W2:Y:S01]  /*1bae0*/  MUFU.EX2 R66, R66 ;  /* 0x0000004200427308 */ /* 0x000ea20000000800 */
[----:B0-----:R-:W-:-:S01]  /*1baf0*/  FADD.FTZ R30, R15, R30 ;  /* 0x0000001e0f1e7221 */ /* 0x001fc20000010000 */
[----:B------:R-:W-:Y:S01]  /*1bb00*/  FADD.FTZ R75, R75, R26 ;  /* 0x0000001a4b4b7221 */ /* 0x000fe20000010000 */
[--C-:B------:R-:W-:Y:S01]  /*1bb10*/  IMAD.MOV.U32 R60, RZ, RZ, R119.reuse ;  /* 0x000000ffff3c7224 */ /* 0x100fe200078e0077 */
[----:B------:R-:W-:Y:S01]  /*1bb20*/  MOV R37, R119 ;  /* 0x0000007700257202 */ /* 0x000fe20000000f00 */
[----:B------:R-:W-:-:S02]  /*1bb30*/  IMAD.MOV.U32 R36, RZ, RZ, R119 ;  /* 0x000000ffff247224 */ /* 0x000fc400078e0077 */
[----:B------:R-:W-:Y:S01]  /*1bb40*/  IMAD.MOV.U32 R33, RZ, RZ, R119 ;  /* 0x000000ffff217224 */ /* 0x000fe200078e0077 */
[----:B------:R-:W0:Y:S01]  /*1bb50*/  MUFU.EX2 R70, R70 ;  /* 0x0000004600467308 */ /* 0x000e220000000800 */
[----:B-1----:R-:W-:-:S07]  /*1bb60*/  FADD.FTZ R25, R65, R30 ;  /* 0x0000001e41197221 */ /* 0x002fce0000010000 */
[----:B------:R-:W1:Y:S01]  /*1bb70*/  MUFU.EX2 R0, R0 ;  /* 0x0000000000007308 */ /* 0x000e620000000800 */
[----:B--2---:R-:W-:-:S01]  /*1bb80*/  FADD.FTZ R25, R66, R25 ;  /* 0x0000001942197221 */ /* 0x004fc20000010000 */
[----:B------:R-:W-:Y:S01]  /*1bb90*/  F2FP.SATFINITE.E4M3.F32.PACK_AB_MERGE_C R65, R66, R65, RZ ;  /* 0x000000414241723e */ /* 0x000fe200048070ff */
[----:B------:R-:W-:-:S03]  /*1bba0*/  IMAD.MOV.U32 R66, RZ, RZ, R119 ;  /* 0x000000ffff427224 */ /* 0x000fc600078e0077 */
[----:B------:R-:W-:Y:S01]  /*1bbb0*/  F2FP.SATFINITE.E4M3.F32.PACK_AB_MERGE_C R203, R15, R14, R65 ;  /* 0x0000000e0fcb723e */ /* 0x000fe20004807041 */
[----:B------:R-:W-:Y:S01]  /*1bbc0*/  IMAD.MOV.U32 R65, RZ, RZ, R119 ;  /* 0x000000ffff417224 */ /* 0x000fe200078e0077 */
[----:B------:R-:W2:Y:S01]  /*1bbd0*/  MUFU.EX2 R69, R69 ;  /* 0x0000004500457308 */ /* 0x000ea20000000800 */
[----:B0-----:R-:W-:-:S01]  /*1bbe0*/  FADD.FTZ R26, R70, R75 ;  /* 0x0000004b461a7221 */ /* 0x001fc20000010000 */
[----:B------:R-:W-:-:S06]  /*1bbf0*/  IMAD.MOV.U32 R75, RZ, RZ, R119 ;  /* 0x000000ffff4b7224 */ /* 0x000fcc00078e0077 */
        /* <DEDUP_REMOVED lines=12> */
[----:B------:R-:W-:Y:S01]  /*1bcc0*/  F2FP.SATFINITE.E4M3.F32.PACK_AB_MERGE_C R204, R56, R71, RZ ;  /* 0x0000004738cc723e */ /* 0x000fe200048070ff */
[--C-:B------:R-:W-:Y:S02]  /*1bcd0*/  IMAD.MOV.U32 R71, RZ, RZ, R119.reuse ;  /* 0x000000ffff477224 */ /* 0x100fe400078e0077 */
[--C-:B------:R-:W-:Y:S01]  /*1bce0*/  IMAD.MOV.U32 R56, RZ, RZ, R119.reuse ;  /* 0x000000ffff387224 */ /* 0x100fe200078e0077 */
[----:B------:R-:W-:Y:S01]  /*1bcf0*/  F2FP.SATFINITE.E4M3.F32.PACK_AB_MERGE_C R204, R69, R70, R204 ;  /* 0x0000004645cc723e */ /* 0x000fe200048070cc */
[----:B------:R-:W-:Y:S01]  /*1bd00*/  IMAD.MOV.U32 R70, RZ, RZ, R119 ;  /* 0x000000ffff467224 */ /* 0x000fe200078e0077 */
[----:B------:R-:W0:Y:S01]  /*1bd10*/  MUFU.EX2 R20, R20 ;  /* 0x0000001400147308 */ /* 0x000e220000000800 */
[----:B-1----:R-:W-:-:S01]  /*1bd20*/  FADD.FTZ R31, R42, R31 ;  /* 0x0000001f2a1f7221 */ /* 0x002fc20000010000 */
[----:B------:R-:W-:Y:S01]  /*1bd30*/  F2FP.SATFINITE.E4M3.F32.PACK_AB_MERGE_C R30, R42, R29, RZ ;  /* 0x0000001d2a1e723e */ /* 0x000fe200048070ff */
[----:B------:R-:W-:Y:S01]  /*1bd40*/  IMAD.MOV.U32 R69, RZ, RZ, R119 ;  /* 0x000000ffff457224 */ /* 0x000fe200078e0077 */
[----:B------:R-:W-:-:S02]  /*1bd50*/  MOV R42, R119 ;  /* 0x00000077002a7202 */ /* 0x000fc40000000f00 */
[----:B------:R-:W-:Y:S01]  /*1bd60*/  F2FP.SATFINITE.E4M3.F32.PACK_AB_MERGE_C R205, R21, R0, R30 ;  /* 0x0000000015cd723e */ /* 0x000fe2000480701e */
[----:B------:R-:W-:Y:S01]  /*1bd70*/  IMAD.MOV.U32 R30, RZ, RZ, R119 ;  /* 0x000000ffff1e7224 */ /* 0x000fe200078e0077 */
[----:B------:R-:W1:Y:S01]  /*1bd80*/  MUFU.EX2 R47, R47 ;  /* 0x0000002f002f7308 */ /* 0x000e620000000800 */
[----:B--2---:R-:W-:-:S07]  /*1bd90*/  FADD.FTZ R26, R48, R27 ;  /* 0x0000001b301a7221 */ /* 0x004fce0000010000 */
[----:B------:R-:W2:Y:S01]  /*1bda0*/  MUFU.EX2 R45, R45 ;  /* 0x0000002d002d7308 */ /* 0x000ea20000000800 */
[----:B0-----:R-:W-:-:S01]  /*1bdb0*/  FADD.FTZ R28, R20, R31 ;  /* 0x0000001f141c7221 */ /* 0x001fc20000010000 */
[----:B------:R-:W-:-:S06]  /*1bdc0*/  IMAD.MOV.U32 R31, RZ, RZ, R119 ;  /* 0x000000ffff1f7224 */ /* 0x000fcc00078e0077 */
[----:B------:R-:W-:Y:S01]  /*1bdd0*/  MUFU.EX2 R82, R82 ;  /* 0x0000005200527308 */ /* 0x000fe20000000800 */
[----:B-1----:R-:W-:-:S07]  /*1bde0*/  FADD.FTZ R27, R47, R26 ;  /* 0x0000001a2f1b7221 */ /* 0x002fce0000010000 */
[----:B------:R-:W0:Y:S01]  /*1bdf0*/  MUFU.EX2 R83, R86 ;  /* 0x0000005600537308 */ /* 0x000e220000000800 */
[----:B--2---:R-:W-:-:S07]  /*1be00*/  FADD.FTZ R29, R45, R28 ;  /* 0x0000001c2d1d7221 */ /* 0x004fce0000010000 */
[----:B------:R-:W1:Y:S08]  /*1be10*/  MUFU.EX2 R32, R32 ;  /* 0x0000002000207308 */ /* 0x000e700000000800 */
[----:B------:R-:W2:Y:S01]  /*1be20*/  MUFU.EX2 R49, R49 ;  /* 0x0000003100317308 */ /* 0x000ea20000000800 */
[----:B0-----:R-:W-:Y:S01]  /*1be30*/  F2FP.SATFINITE.E4M3.F32.PACK_AB_MERGE_C R206, R83, R82, RZ ;  /* 0x0000005253ce723e */ /* 0x001fe200048070ff */
[----:B------:R-:W-:-:S03]  /*1be40*/  FADD.FTZ R82, R82, R27 ;  /* 0x0000001b52527221 */ /* 0x000fc60000010000 */
[----:B------:R-:W-:Y:S01]  /*1be50*/  F2FP.SATFINITE.E4M3.F32.PACK_AB_MERGE_C R206, R47, R48, R206 ;  /* 0x000000302fce723e */ /* 0x000fe200048070ce */
[----:B------:R-:W-:-:S01]  /*1be60*/  FADD.FTZ R83, R83, R82 ;  /* 0x0000005253537221 */ /* 0x000fc20000010000 */
[----:B------:R-:W-:Y:S01]  /*1be70*/  MOV R82, R119 ;  /* 0x0000007700527202 */ /* 0x000fe20000000f00 */
[----:B------:R-:W-:Y:S01]  /*1be80*/  MUFU.EX2 R84, R84 ;  /* 0x0000005400547308 */ /* 0x000fe20000000800 */
[----:B-1----:R-:W-:-:S01]  /*1be90*/  FADD.FTZ R28, R32, R29 ;  /* 0x0000001d201c7221 */ /* 0x002fc20000010000 */
[--C-:B------:R-:W-:Y:S01]  /*1bea0*/  IMAD.MOV.U32 R48, RZ, RZ, R119.reuse ;  /* 0x000000ffff307224 */ /* 0x100fe200078e0077 */
[----:B------:R-:W-:Y:S01]  /*1beb0*/  MOV R47, R119 ;  /* 0x00000077002f7202 */ /* 0x000fe20000000f00 */
[----:B------:R-:W-:-:S04]  /*1bec0*/  IMAD.MOV.U32 R29, RZ, RZ, R119 ;  /* 0x000000ffff1d7224 */ /* 0x000fc800078e0077 */
[----:B------:R-:W0:Y:S01]  /*1bed0*/  MUFU.EX2 R87, R87 ;  /* 0x0000005700577308 */ /* 0x000e220000000800 */
[----:B--2---:R-:W-:-:S01]  /*1bee0*/  FADD.FTZ R28, R49, R28 ;  /* 0x0000001c311c7221 */ /* 0x004fc20000010000 */
[----:B------:R-:W-:Y:S01]  /*1bef0*/  F2FP.SATFINITE.E4M3.F32.PACK_AB_MERGE_C R32, R49, R32, RZ ;  /* 0x000000203120723e */ /* 0x000fe200048070ff */
[----:B------:R-:W-:-:S03]  /*1bf00*/  IMAD.MOV.U32 R49, RZ, RZ, R119 ;  /* 0x000000ffff317224 */ /* 0x000fc600078e0077 */
[----:B------:R-:W-:Y:S01]  /*1bf10*/  F2FP.SATFINITE.E4M3.F32.PACK_AB_MERGE_C R207, R45, R20, R32 ;  /* 0x000000142dcf723e */ /* 0x000fe20004807020 */
[----:B------:R-:W-:Y:S01]  /*1bf20*/  IMAD.MOV.U32 R45, RZ, RZ, R119 ;  /* 0x000000ffff2d7224 */ /* 0x000fe200078e0077 */
[----:B------:R-:W1:Y:S01]  /*1bf30*/  MUFU.EX2 R52, R52 ;  /* 0x0000003400347308 */ /* 0x000e620000000800 */
[----:B------:R-:W-:-:S07]  /*1bf40*/  MOV R32, R119 ;  /* 0x0000007700207202 */ /* 0x000fce0000000f00 */
        /* <DEDUP_REMOVED lines=11> */
[----:B-1----:R-:W-:Y:S01]  /*1c000*/  IMAD.MOV.U32 R53, RZ, RZ, R119 ;  /* 0x000000ffff357224 */ /* 0x002fe200078e0077 */
[----:B------:R-:W-:Y:S02]  /*1c010*/  MOV R52, R119 ;  /* 0x0000007700347202 */ /* 0x000fe40000000f00 */
[----:B------:R-:W-:-:S01]  /*1c020*/  FADD.FTZ R84, R84, R85 ;  /* 0x0000005554547221 */ /* 0x000fc20000010000 */
[----:B------:R-:W-:Y:S01]  /*1c030*/  IMAD.MOV.U32 R85, RZ, RZ, R119 ;  /* 0x000000ffff557224 */ /* 0x000fe200078e0077 */
[----:B------:R0:W1:Y:S01]  /*1c040*/  MUFU.EX2 R25, R68 ;  /* 0x0000004400197308 */ /* 0x0000620000000800 */
[----:B---3--:R-:W-:-:S01]  /*1c050*/  FADD.FTZ R3, R24, R3 ;  /* 0x0000000318037221 */ /* 0x008fc20000010000 */
[----:B------:R-:W-:Y:S01]  /*1c060*/  FADD.FTZ R87, R87, R84 ;  /* 0x0000005457577221 */ /* 0x000fe20000010000 */
[----:B------:R-:W-:Y:S01]  /*1c070*/  IMAD.MOV.U32 R84, RZ, RZ, R119 ;  /* 0x000000ffff547224 */ /* 0x000fe200078e0077 */
[----:B------:R-:W-:-:S04]  /*1c080*/  MOV R27, R119 ;  /* 0x00000077001b7202 */ /* 0x000fc80000000f00 */
[----:B------:R-:W-:Y:S01]  /*1c090*/  MUFU.EX2 R88, R88 ;  /* 0x0000005800587308 */ /* 0x000fe20000000800 */
[----:B--2---:R-:W-:-:S01]  /*1c0a0*/  FADD.FTZ R4, R44, R3 ;  /* 0x000000032c047221 */ /* 0x004fc20000010000 */
[----:B0-----:R-:W-:-:S06]  /*1c0b0*/  IMAD.MOV.U32 R68, RZ, RZ, R119 ;  /* 0x000000ffff447224 */ /* 0x001fcc00078e0077 */
[----:B------:R-:W0:Y:S01]  /*1c0c0*/  MUFU.EX2 R91, R91 ;  /* 0x0000005b005b7308 */ /* 0x000e220000000800 */
[----:B-1----:R-:W-:-:S01]  /*1c0d0*/  FADD.FTZ R4, R25, R4 ;  /* 0x0000000419047221 */ /* 0x002fc20000010000 */
[----:B------:R-:W-:Y:S01]  /*1c0e0*/  F2FP.SATFINITE.E4M3.F32.PACK_AB_MERGE_C R44, R25, R44, RZ ;  /* 0x0000002c192c723e */ /* 0x000fe200048070ff */
[----:B------:R-:W-:-:S03]  /*1c0f0*/  IMAD.MOV.U32 R25, RZ, RZ, R119 ;  /* 0x000000ffff197224 */ /* 0x000fc600078e0077 */
[----:B------:R-:W-:Y:S01]  /*1c100*/  F2FP.SATFINITE.E4M3.F32.PACK_AB_MERGE_C R209, R24, R43, R44 ;  /* 0x0000002b18d1723e */ /* 0x000fe2000480702c */
[--C-:B------:R-:W-:Y:S01]  /*1c110*/  IMAD.MOV.U32 R44, RZ, RZ, R119.reuse ;  /* 0x000000ffff2c7224 */ /* 0x100fe200078e0077 */
[----:B------:R1:W2:Y:S01]  /*1c120*/  MUFU.EX2 R86, R101 ;  /* 0x0000006500567308 */ /* 0x0002a20000000800 */
[--C-:B------:R-:W-:Y:S02]  /*1c130*/  IMAD.MOV.U32 R43, RZ, RZ, R119.reuse ;  /* 0x000000ffff2b7224 */ /* 0x100fe400078e0077 */
[----:B------:R-:W-:-:S05]  /*1c140*/  IMAD.MOV.U32 R24, RZ, RZ, R119 ;  /* 0x000000ffff187224 */ /* 0x000fca00078e0077 */
[----:B------:R-:W3:Y:S01]  /*1c150*/  MUFU.EX2 R67, R67 ;  /* 0x0000004300437308 */ /* 0x000ee20000000800 */
[----:B0-----:R-:W-:Y:S01]  /*1c160*/  F2FP.SATFINITE.E4M3.F32.PACK_AB_MERGE_C R5, R91, R88, RZ ;  /* 0x000000585b05723e */ /* 0x001fe200048070ff */
[----:B-1----:R-:W-:-:S06]  /*1c170*/  IMAD.MOV.U32 R101, RZ, RZ, R119 ;  /* 0x000000ffff657224 */ /* 0x002fcc00078e0077 */
[----:B------:R-:W0:Y:S01]  /*1c180*/  MUFU.EX2 R89, R89 ;  /* 0x0000005900597308 */ /* 0x000e220000000800 */
[----:B--2---:R-:W-:-:S01]  /*1c190*/  FADD.FTZ R6, R86, R87 ;  /* 0x0000005756067221 */ /* 0x004fc20000010000 */
[----:B------:R-:W-:-:S06]  /*1c1a0*/  MOV R87, R119 ;  /* 0x0000007700577202 */ /* 0x000fcc0000000f00 */
[----:B------:R1:W2:Y:S01]  /*1c1b0*/  MUFU.EX2 R26, R77 ;  /* 0x0000004d001a7308 */ /* 0x0002a20000000800 */
[----:B---3--:R-:W-:-:S07]  /*1c1c0*/  FADD.FTZ R3, R67, R4 ;  /* 0x0000000443037221 */ /* 0x008fce0000010000 */
[----:B------:R-:W3:Y:S01]  /*1c1d0*/  MUFU.EX2 R79, R79 ;  /* 0x0000004f004f7308 */ /* 0x000ee20000000800 */
[C---:B0-----:R-:W-:Y:S01]  /*1c1e0*/  F2FP.SATFINITE.E4M3.F32.PACK_AB_MERGE_C R210, R89.reuse, R86, R5 ;  /* 0x0000005659d2723e */ /* 0x041fe20004807005 */
[----:B------:R-:W-:Y:S01]  /*1c1f0*/  FADD.FTZ R89, R89, R6 ;  /* 0x0000000659597221 */ /* 0x000fe20000010000 */
[----:B------:R-:W-:Y:S01]  /*1c200*/  IMAD.MOV.U32 R86, RZ, RZ, R119 ;  /* 0x000000ffff567224 */ /* 0x000fe200078e0077 */
[----:B-1----:R-:W-:Y:S02]  /*1c210*/  MOV R77, R119 ;  /* 0x00000077004d7202 */ /* 0x002fe40000000f00 */
[----:B------:R-:W-:-:S01]  /*1c220*/  FADD.FTZ R12, R88, R89 ;  /* 0x00000059580c7221 */ /* 0x000fc20000010000 */
[----:B------:R-:W-:Y:S01]  /*1c230*/  IMAD.MOV.U32 R89, RZ, RZ, R119 ;  /* 0x000000ffff597224 */ /* 0x000fe200078e0077 */
[----:B------:R-:W0:Y:S01]  /*1c240*/  MUFU.EX2 R54, R54 ;  /* 0x0000003600367308 */ /* 0x000e220000000800 */
[----:B--2---:R-:W-:-:S01]  /*1c250*/  FADD.FTZ R0, R26, R3 ;  /* 0x000000031a007221 */ /* 0x004fc20000010000 */
[----:B------:R-:W-:Y:S01]  /*1c260*/  FADD.FTZ R12, R91, R12 ;  /* 0x0000000c5b0c7221 */ /* 0x000fe20000010000 */
[----:B------:R-:W-:-:S02]  /*1c270*/  IMAD.MOV.U32 R91, RZ, RZ, R119 ;  /* 0x000000ffff5b7224 */ /* 0x000fc400078e0077 */
[----:B------:R-:W-:Y:S02]  /*1c280*/  IMAD.MOV.U32 R88, RZ, RZ, R119 ;  /* 0x000000ffff587224 */ /* 0x000fe400078e0077 */
[----:B---3--:R-:W-:-:S01]  /*1c290*/  FADD.FTZ R11, R79, R0 ;  /* 0x000000004f0b7221 */ /* 0x008fc20000010000 */
[----:B0-----:R-:W-:-:S03]  /*1c2a0*/  F2FP.SATFINITE.E4M3.F32.PACK_AB_MERGE_C R3, R54, R79, RZ ;  /* 0x0000004f3603723e */ /* 0x001fc600048070ff */
[----:B------:R-:W-:Y:S01]  /*1c2b0*/  FADD.FTZ R11, R54, R11 ;  /* 0x0000000b360b7221 */ /* 0x000fe20000010000 */
[----:B------:R-:W-:Y:S01]  /*1c2c0*/  IMAD.MOV.U32 R79, RZ, RZ, R119 ;  /* 0x000000ffff4f7224 */ /* 0x000fe200078e0077 */
[----:B------:R-:W-:Y:S01]  /*1c2d0*/  F2FP.SATFINITE.E4M3.F32.PACK_AB_MERGE_C R211, R26, R67, R3 ;  /* 0x000000431ad3723e */ /* 0x000fe20004807003 */
[--C-:B------:R-:W-:Y:S01]  /*1c2e0*/  IMAD.MOV.U32 R54, RZ, RZ, R119.reuse ;  /* 0x000000ffff367224 */ /* 0x100fe200078e0077 */
[----:B------:R-:W-:Y:S01]  /*1c2f0*/  MOV R67, R119 ;  /* 0x0000007700437202 */ /* 0x000fe20000000f00 */
[----:B------:R-:W-:Y:S01]  /*1c300*/  IMAD.MOV.U32 R26, RZ, RZ, R119 ;  /* 0x000000ffff1a7224 */ /* 0x000fe200078e0077 */
[----:B------:R-:W-:Y:S06]  /*1c310*/  @!P1 BRA `(.L_x_4218) ;  /* 0x00000040006c9947 */ /* 0x000fec0003800000 */
[----:B------:R0:W5:Y:S01]  /*1c320*/  LDL.LU R3, [R1+0x3c] ;  /* 0x00003c0001037983 */ /* 0x0001620000300800 */
[----:B------:R-:W-:Y:S01]  /*1c330*/  VIADD R10, R148, 0xfffffffe ;  /* 0xfffffffe940a7836 */ /* 0x000fe20000000000 */
[----:B------:R-:W-:Y:S01]  /*1c340*/  MOV R9, R122 ;  /* 0x0000007a00097202 */ /* 0x000fe20000000f00 */
[----:B------:R-:W-:Y:S01]  /*1c350*/  IMAD.MOV.U32 R8, RZ, RZ, R120 ;  /* 0x000000ffff087224 */ /* 0x000fe200078e0078 */
[----:B------:R-:W-:Y:S01]  /*1c360*/  CS2R R118, SRZ ;  /* 0x0000000000767805 */ /* 0x000fe2000001ff00 */
[----:B------:R-:W-:Y:S01]  /*1c370*/  IMAD.MOV.U32 R0, RZ, RZ, R121 ;  /* 0x000000ffff007224 */ /* 0x000fe200078e0079 */
        /* <DEDUP_REMOVED lines=46> */
[----:B0-----:R-:W-:-:S07]  /*1c660*/  CS2R R24, SRZ ;  /* 0x0000000000187805 */ /* 0x001fce000001ff00 */
.L_x_4230:
[----:B------:R-:W-:Y:S01]  /*1c670*/  ISETP.NE.AND P1, PT, R0, 0x1, PT ;  /* 0x000000010000780c */ /* 0x000fe20003f25270 */
[----:B------:R-:W-:Y:S05]  /*1c680*/  YIELD ;  /* 0x0000000000007946 */ /* 0x000fea0003800000 */
[----:B------:R-:W-:Y:S02]  /*1c690*/  SEL R4, RZ, 0x1, P1 ;  /* 0x00000001ff047807 */ /* 0x000fe40000800000 */
[----:B------:R-:W-:Y:S02]  /*1c6a0*/  ISETP.NE.AND P1, PT, R220, RZ, PT ;  /* 0x000000ffdc00720c */ /* 0x000fe40003f25270 */
[----:B-----5:R-:W-:-:S05]  /*1c6b0*/  LOP3.LUT R6, R3, R4, RZ, 0x3c, !PT ;  /* 0x0000000403067212 */ /* 0x020fca00078e3cff */
[----:B------:R0:W-:Y:S06]  /*1c6c0*/  STL [R1+0x3c], R6 ;  /* 0x00003c0601007387 */ /* 0x0001ec0000100800 */
[----:B------:R-:W-:Y:S05]  /*1c6d0*/  @P1 BRA `(.L_x_4219) ;  /* 0x00000000003c1947 */ /* 0x000fea0003800000 */
[----:B------:R-:W-:Y:S05]  /*1c6e0*/  @!P0 BRA `(.L_x_4220) ;  /* 0x0000000000048947 */ /* 0x000fea0003800000 */
[----:B------:R-:W-:Y:S01]  /*1c6f0*/  BPT.TRAP 0x1 ;  /* 0x000000040000795c */ /* 0x000fe20000300000 */
.L_x_4220:
[----:B------:R-:W-:-:S05]  /*1c700*/  VIADD R4, R0, 0x1 ;  /* 0x0000000100047836 */ /* 0x000fca0000000000 */
[----:B------:R-:W-:-:S04]  /*1c710*/  ISETP.NE.AND P2, PT, R4, 0x2, PT ;  /* 0x000000020400780c */ /* 0x000fc80003f45270 */
[----:B------:R-:W-:Y:S02]  /*1c720*/  SEL R5, R4, RZ, P2 ;  /* 0x000000ff04057207 */ /* 0x000fe40001000000 */
[----:B------:R-:W-:-:S03]  /*1c730*/  SHF.L.U32 R4, R6, 0x1f, RZ ;  /* 0x0000001f06047819 */ /* 0x000fc600000006ff */
[----:B------:R-:W-:-:S04]  /*1c740*/  IMAD R5, R5, 0x8, R18 ;  /* 0x0000000805057824 */ /* 0x000fc800078e0212 */
[----:B------:R1:W2:Y:S01]  /*1c750*/  SYNCS.PHASECHK.TRANS64.TRYWAIT P2, [R5+URZ+0x33430], R4 ;  /* 0x03343004050075a7 */ /* 0x0002a2000804017f */
[----:B------:R-:W-:Y:S05]  /*1c760*/  @!P0 BRA `(.L_x_4221) ;  /* 0x0000000000048947 */ /* 0x000fea0003800000 */
[----:B------:R-:W-:Y:S01]  /*1c770*/  BPT.TRAP 0x1 ;  /* 0x000000040000795c */ /* 0x000fe20000300000 */
.L_x_4221:
[----:B------:R-:W-:Y:S04]  /*1c780*/  BSSY B0, `(.L_x_4219) ;  /* 0x0000004000007945 */ /* 0x000fe80003800000 */
[----:B--2---:R-:W-:Y:S05]  /*1c790*/  @P2 BRA `(.L_x_4222) ;  /* 0x0000000000082947 */ /* 0x004fea0003800000 */
[----:B------:R-:W2:Y:S02]  /*1c7a0*/  SYNCS.PHASECHK.TRANS64.TRYWAIT P2, [R5+URZ+0x33430], R4 ;  /* 0x03343004050075a7 */ /* 0x000ea4000804017f */
[----:B--2---:R-:W-:Y:S05]  /*1c7b0*/  @!P2 BRA `(.L_x_4223) ;  /* 0x0000011400e4a947 */ /* 0x004fea0003800000 */
.L_x_4222:
[----:B------:R-:W-:Y:S05]  /*1c7c0*/  BSYNC B0 ;  /* 0x0000000000007941 */ /* 0x000fea0003800000 */
.L_x_4219:
[----:B-12---:R-:W1:Y:S01]  /*1c7d0*/  S2R R4, SR_TID.X ;  /* 0x0000000000047919 */ /* 0x006e620000002100 */
[----:B------:R-:W-:Y:S05]  /*1c7e0*/  WARPSYNC.ALL ;  /* 0x0000000000007948 */ /* 0x000fea0003800000 */
[----:B------:R-:W-:Y:S01]  /*1c7f0*/  IMAD.MOV.U32 R5, RZ, RZ, -0x7fffffe0 ;  /* 0x80000020ff057424 */ /* 0x000fe200078e00ff */
[----:B------:R-:W-:Y:S01]  /*1c800*/  UMOV UR20, UR28 ;  /* 0x0000001c00147c82 */ /* 0x000fe20008000000 */
[----:B------:R-:W-:Y:S01]  /*1c810*/  UMOV UR21, UR29 ;  /* 0x0000001d00157c82 */ /* 0x000fe20008000000 */
[----:B------:R-:W-:Y:S01]  /*1c820*/  MOV R7, 0x80000020 ;  /* 0x8000002000077802 */ /* 0x000fe20000000f00 */
[----:B------:R-:W-:Y:S01]  /*1c830*/  UMOV UR24, UR28 ;  /* 0x0000001c00187c82 */ /* 0x000fe20008000000 */
[----:B------:R-:W-:Y:S01]  /*1c840*/  R2UR UR23, R5 ;  /* 0x00000000051772ca */ /* 0x000fe200000e0000 */
[----:B------:R-:W-:Y:S01]  /*1c850*/  UMOV UR25, UR29 ;  /* 0x0000001d00197c82 */ /* 0x000fe20008000000 */
[C---:B------:R-:W-:Y:S01]  /*1c860*/  R2UR UR27, R7.reuse ;  /* 0x00000000071b72ca */ /* 0x040fe200000e0000 */
[----:B------:R-:W-:Y:S01]  /*1c870*/  IMAD.MOV.U32 R15, RZ, RZ, -0x7fffffe0 ;  /* 0x80000020ff0f7424 */ /* 0x000fe200078e00ff */
[----:B------:R-:W-:Y:S01]  /*1c880*/  R2UR UR35, R7 ;  /* 0x00000000072372ca */ /* 0x000fe200000e0000 */
[----:B------:R-:W-:Y:S01]  /*1c890*/  UMOV UR32, UR28 ;  /* 0x0000001c00207c82 */ /* 0x000fe20008000000 */
[----:B------:R-:W-:Y:S01]  /*1c8a0*/  UMOV UR33, UR29 ;  /* 0x0000001d00217c82 */ /* 0x000fe20008000000 */
[----:B------:R-:W-:Y:S01]  /*1c8b0*/  MOV R21, 0x80000020 ;  /* 0x8000002000157802 */ /* 0x000fe20000000f00 */
[----:B------:R-:W-:Y:S01]  /*1c8c0*/  UMOV UR40, UR28 ;  /* 0x0000001c00287c82 */ /* 0x000fe20008000000 */
[----:B------:R-:W-:Y:S01]  /*1c8d0*/  R2UR UR31, R15 ;  /* 0x000000000f1f72ca */ /* 0x000fe200000e0000 */
[----:B------:R-:W-:Y:S01]  /*1c8e0*/  UMOV UR41, UR29 ;  /* 0x0000001d00297c82 */ /* 0x000fe20008000000 */
[----:B------:R-:W-:Y:S01]  /*1c8f0*/  R2UR UR43, R21 ;  /* 0x00000000152b72ca */ /* 0x000fe200000e0000 */
[----:B------:R-:W-:Y:S01]  /*1c900*/  IMAD.MOV.U32 R7, RZ, RZ, -0x7fffffe0 ;  /* 0x80000020ff077424 */ /* 0x000fe200078e00ff */
[----:B------:R-:W-:Y:S01]  /*1c910*/  R2UR UR47, R15 ;  /* 0x000000000f2f72ca */ /* 0x000fe200000e0000 */
[----:B------:R-:W-:-:S02]  /*1c920*/  IMAD.MOV.U32 R15, RZ, RZ, -0x7fffffe0 ;  /* 0x80000020ff0f7424 */ /* 0x000fc400078e00ff */
[----:B------:R-:W-:Y:S01]  /*1c930*/  IMAD.MOV.U32 R5, RZ, RZ, -0x7fffffe0 ;  /* 0x80000020ff057424 */ /* 0x000fe200078e00ff */
[----:B-1----:R-:W-:Y:S02]  /*1c940*/  SHF.R.U32.HI R14, RZ, 0x7, R4 ;  /* 0x00000007ff0e7819 */ /* 0x002fe40000011604 */
[----:B------:R-:W-:-:S03]  /*1c950*/  IADD3 R4, R0, 0x1, RZ ;  /* 0x0000000100047810 */ /* 0x000fc60007ffe0ff */
[----:B------:R-:W-:-:S05]  /*1c960*/  VIADD R120, R14, 0x8 ;  /* 0x000000080e787836 */ /* 0x000fca0000000000 */
[----:B------:R1:W-:Y:S01]  /*1c970*/  BAR.SYNC.DEFER_BLOCKING R120, 0x100 ;  /* 0x000400780000751d */ /* 0x0003e20000010000 */
[----:B------:R-:W-:-:S04]  /*1c980*/  ISETP.NE.AND P2, PT, R4, 0x2, PT ;  /* 0x000000020400780c */ /* 0x000fc80003f45270 */
[----:B0-----:R-:W-:-:S05]  /*1c990*/  SEL R6, R4, RZ, P2 ;  /* 0x000000ff04067207 */ /* 0x001fca0001000000 */
[----:B------:R-:W-:Y:S01]  /*1c9a0*/  IMAD R4, R6, 0x780, R13 ;  /* 0x0000078006047824 */ /* 0x000fe200078e020d */
[----:B------:R0:W-:Y:S03]  /*1c9b0*/  STL [R1+0x2c], R6 ;  /* 0x00002c0601007387 */ /* 0x0001e60000100800 */
[C---:B------:R-:W-:Y:S01]  /*1c9c0*/  VIADD R14, R4.reuse, 0x100 ;  /* 0x00000100040e7836 */ /* 0x040fe20000000000 */
[C---:B------:R-:W-:Y:S01]  /*1c9d0*/  R2UR UR22, R4.reuse ;  /* 0x00000000041672ca */ /* 0x040fe200000e0000 */
[----:B------:R-:W-:-:S03]  /*1c9e0*/  VIADD R20, R4, 0x200 ;  /* 0x0000020004147836 */ /* 0x000fc60000000000 */
[----:B------:R-:W-:Y:S01]  /*1c9f0*/  R2UR UR30, R14 ;  /* 0x000000000e1e72ca */ /* 0x000fe200000e0000 */
[----:B------:R-:W-:Y:S01]  /*1ca00*/  VIADD R14, R4, 0x2 ;  /* 0x00000002040e7836 */ /* 0x000fe20000000000 */
[----:B------:R-:W-:Y:S01]  /*1ca10*/  R2UR UR42, R20 ;  /* 0x00000000142a72ca */ /* 0x000fe200000e0000 */
[----:B0-----:R-:W-:Y:S01]  /*1ca20*/  VIADD R6, R4, 0x80 ;  /* 0x0000008004067836 */ /* 0x001fe20000000000 */
[----:B------:R-:W-:Y:S02]  /*1ca30*/  WARPGROUP.ARRIVE ;  /* 0x00000000000079c5 */ /* 0x000fe40000000000 */
[----:B------:R-:W-:Y:S01]  /*1ca40*/  R2UR UR46, R14 ;  /* 0x000000000e2e72ca */ /* 0x000fe200000e0000 */
[----:B------:R-:W-:Y:S01]  /*1ca50*/  VIADD R14, R4, 0x82 ;  /* 0x00000082040e7836 */ /* 0x000fe20000000000 */
[----:B------:R-:W-:Y:S01]  /*1ca60*/  R2UR UR26, R6 ;  /* 0x00000000061a72ca */ /* 0x000fe200000e0000 */
[----:B------:R-:W-:Y:S01]  /*1ca70*/  VIADD R6, R4, 0x180 ;  /* 0x0000018004067836 */ /* 0x000fe20000000000 */
[----:B------:R-:W-:Y:S02]  /*1ca80*/  QGMMA.64x32x32.F32.E4M3.E4M3 R184, gdesc[UR20], RZ, !UPT, gsb0 ;  /* 0x0060000014b879f3 */ /* 0x000fe4000c0008ff */
[----:B------:R-:W-:Y:S01]  /*1ca90*/  R2UR UR22, R14 ;  /* 0x000000000e1672ca */ /* 0x000fe200000e0000 */
[----:B------:R-:W-:Y:S01]  /*1caa0*/  UMOV UR20, UR44 ;  /* 0x0000002c00147c82 */ /* 0x000fe20008000000 */
[----:B------:R-:W-:Y:S01]  /*1cab0*/  R2UR UR34, R6 ;  /* 0x00000000062272ca */ /* 0x000fe200000e0000 */
[----:B------:R-:W-:Y:S01]  /*1cac0*/  UMOV UR21, UR45 ;  /* 0x0000002d00157c82 */ /* 0x000fe20008000000 */
[----:B------:R-:W-:Y:S01]  /*1cad0*/  R2UR UR23, R15 ;  /* 0x000000000f1772ca */ /* 0x000fe200000e0000 */
[----:B------:R-:W-:Y:S01]  /*1cae0*/  VIADD R6, R4, 0x102 ;  /* 0x0000010204067836 */ /* 0x000fe20000000000 */
[----:B------:R-:W-:-:S02]  /*1caf0*/  WARPGROUP.DEPBAR.LE gsb0, 0x0 ;  /* 0x00008000000079c5 */ /* 0x000fc40000010000 */
        /* <DEDUP_REMOVED lines=10> */
[----:B------:R-:W-:Y:S03]  /*1cba0*/  QGMMA.64x32x32.F32.E4M3.E4M3 R152, gdesc[UR28], RZ, !UPT, gsb0 ;  /* 0x006000001c9879f3 */ /* 0x000fe6000c0008ff */
        /* <DEDUP_REMOVED lines=10> */
[----:B-1----:R-:W-:-:S06]  /*1cc50*/  WARPGROUP.ARRIVE ;  /* 0x00000000000079c5 */ /* 0x002fcc0000000000 */
[----:B------:R-:W-:Y:S01]  /*1cc60*/  QGMMA.64x32x32.F32.E4M3.E4M3 R120, gdesc[UR40], RZ, !UPT, gsb0 ;  /* 0x00600000287879f3 */ /* 0x000fe2000c0008ff */
[----:B------:R-:W-:Y:S01]  /*1cc70*/  R2UR UR42, R6 ;  /* 0x00000000062a72ca */ /* 0x000fe200000e0000 */
[----:B------:R-:W-:Y:S01]  /*1cc80*/  UMOV UR40, UR44 ;  /* 0x0000002c00287c82 */ /* 0x000fe20008000000 */
[----:B------:R-:W-:Y:S01]  /*1cc90*/  R2UR UR43, R7 ;  /* 0x00000000072b72ca */ /* 0x000fe200000e0000 */
[----:B------:R-:W-:Y:S01]  /*1cca0*/  UMOV UR41, UR45 ;  /* 0x0000002d00297c82 */ /* 0x000fe20008000000 */
[----:B------:R-:W-:Y:S01]  /*1ccb0*/  VIADD R6, R4, 0x280 ;  /* 0x0000028004067836 */ /* 0x000fe20000000000 */
[----:B------:R-:W-:-:S04]  /*1ccc0*/  MOV R7, 0x80000020 ;  /* 0x8000002000077802 */ /* 0x000fc80000000f00 */
[----:B------:R-:W-:Y:S01]  /*1ccd0*/  R2UR UR6, R6 ;  /* 0x00000000060672ca */ /* 0x000fe200000e0000 */
[----:B------:R-:W-:Y:S01]  /*1cce0*/  VIADD R6, R4, 0x300 ;  /* 0x0000030004067836 */ /* 0x000fe20000000000 */
[----:B------:R-:W-:Y:S01]  /*1ccf0*/  R2UR UR7, R7 ;  /* 0x00000000070772ca */ /* 0x000fe200000e0000 */
        /* <DEDUP_REMOVED lines=15> */
[----:B------:R-:W-:Y:S01]  /*1cdf0*/  QGMMA.64x32x32.F32.E4M3.E4M3 R152, gdesc[UR24], R152, gsb0 ;  /* 0x00600000189879f3 */ /* 0x000fe20008000898 */
        /* <DEDUP_REMOVED lines=134> */
[C---:B------:R-:W-:Y:S01]  /*1d660*/  IADD3 R6, R4.reuse, 0x682, RZ ;  /* 0x0000068204067810 */ /* 0x040fe20007ffe0ff */
[----:B------:R-:W-:Y:S01]  /*1d670*/  VIADD R4, R4, 0x702 ;  /* 0x0000070204047836 */ /* 0x000fe20000000000 */
        /* <DEDUP_REMOVED lines=30> */
[----:B------:R-:W-:Y:S05]  /*1d860*/  @P1 BRA `(.L_x_4224) ;  /* 0x0000000000281947 */ /* 0x000fea0003800000 */
[----:B------:R-:W-:Y:S05]  /*1d870*/  @!P0 BRA `(.L_x_4225) ;  /* 0x0000000000048947 */ /* 0x000fea0003800000 */
[----:B------:R-:W-:Y:S01]  /*1d880*/  BPT.TRAP 0x1 ;  /* 0x000000040000795c */ /* 0x000fe20000300000 */
.L_x_4225:
[----:B------:R-:W-:Y:S01]  /*1d890*/  SHF.L.U32 R3, R3, 0x1f, RZ ;  /* 0x0000001f03037819 */ /* 0x000fe200000006ff */
[----:B------:R-:W-:-:S04]  /*1d8a0*/  IMAD R4, R0, 0x8, R18 ;  /* 0x0000000800047824 */ /* 0x000fc800078e0212 */
[----:B------:R0:W1:Y:S01]  /*1d8b0*/  SYNCS.PHASECHK.TRANS64.TRYWAIT P1, [R4+URZ+0x33450], R3 ;  /* 0x03345003040075a7 */ /* 0x000062000802017f */
[----:B------:R-:W-:Y:S05]  /*1d8c0*/  @!P0 BRA `(.L_x_4226) ;  /* 0x0000000000048947 */ /* 0x000fea0003800000 */
[----:B------:R-:W-:Y:S01]  /*1d8d0*/  BPT.TRAP 0x1 ;  /* 0x000000040000795c */ /* 0x000fe20000300000 */
.L_x_4226:
[----:B-1----:R-:W-:Y:S05]  /*1d8e0*/  @P1 BRA `(.L_x_4224) ;  /* 0x0000000000081947 */ /* 0x002fea0003800000 */
[----:B------:R-:W1:Y:S02]  /*1d8f0*/  SYNCS.PHASECHK.TRANS64.TRYWAIT P1, [R4+URZ+0x33450], R3 ;  /* 0x03345003040075a7 */ /* 0x000e64000802017f */
[----:B-1----:R-:W-:Y:S05]  /*1d900*/  @!P1 BRA `(.L_x_4227) ;  /* 0x0000010400a49947 */ /* 0x002fea0003800000 */
.L_x_4224:
[----:B01----:R-:W-:Y:S01]  /*1d910*/  IADD3 R3, R18, 0x200, RZ ;  /* 0x0000020012037810 */ /* 0x003fe20007ffe0ff */
[----:B------:R-:W-:Y:S01]  /*1d920*/  IMAD.MOV.U32 R5, RZ, RZ, -0x3ffffff0 ;  /* 0xc0000010ff057424 */ /* 0x000fe200078e00ff */
[----:B------:R-:W-:Y:S05]  /*1d930*/  WARPSYNC.ALL ;  /* 0x0000000000007948 */ /* 0x000fea0003800000 */
[----:B------:R-:W-:Y:S01]  /*1d940*/  SHF.R.U32.HI R3, RZ, 0x4, R3 ;  /* 0x00000004ff037819 */ /* 0x000fe20000011603 */
[----:B------:R-:W-:Y:S01]  /*1d950*/  WARPGROUP.ARRIVE ;  /* 0x00000000000079c5 */ /* 0x000fe20000000000 */
[----:B------:R-:W-:Y:S01]  /*1d960*/  R2UR UR7, R5 ;  /* 0x00000000050772ca */ /* 0x000fe200000e0000 */
[----:B------:R-:W-:Y:S01]  /*1d970*/  IMAD.MOV.U32 R7, RZ, RZ, -0x3ffffff0 ;  /* 0xc0000010ff077424 */ /* 0x000fe200078e00ff */
[----:B------:R-:W-:Y:S01]  /*1d980*/  LOP3.LUT R3, R3, 0x3fff, RZ, 0xc0, !PT ;  /* 0x00003fff03037812 */ /* 0x000fe200078ec0ff */
[----:B------:R-:W-:-:S02]  /*1d990*/  IMAD.MOV.U32 R5, RZ, RZ, -0x3ffffff0 ;  /* 0xc0000010ff057424 */ /* 0x000fc400078e00ff */
[----:B------:R-:W0:Y:S01]  /*1d9a0*/  S2R R14, SR_TID.X ;  /* 0x00000000000e7919 */ /* 0x000e220000002100 */
[----:B------:R-:W-:-:S05]  /*1d9b0*/  LOP3.LUT R3, R3, 0x10000, RZ, 0xfc, !PT ;  /* 0x0001000003037812 */ /* 0x000fca00078efcff */
[----:B------:R-:W-:-:S04]  /*1d9c0*/  IMAD R4, R0, 0x780, R3 ;  /* 0x0000078000047824 */ /* 0x000fc800078e0203 */
[C---:B------:R-:W-:Y:S01]  /*1d9d0*/  VIADD R6, R4.reuse, 0x180 ;  /* 0x0000018004067836 */ /* 0x040fe20000000000 */
[----:B------:R-:W-:-:S13]  /*1d9e0*/  R2UR UR6, R4 ;  /* 0x00000000040672ca */ /* 0x000fda00000e0000 */
[----:B------:R-:W-:Y:S01]  /*1d9f0*/  QGMMA.64x192x32.F32.E4M3.E4M3 R24, R216, gdesc[UR4], R24, gsb0 ;  /* 0x02e00004d8187df3 */ /* 0x000fe20008000818 */
[----:B------:R-:W-:Y:S01]  /*1da00*/  R2UR UR6, R6 ;  /* 0x00000000060672ca */ /* 0x000fe200000e0000 */
[----:B------:R-:W-:Y:S01]  /*1da10*/  VIADD R6, R4, 0x300 ;  /* 0x0000030004067836 */ /* 0x000fe20000000000 */
[----:B------:R-:W-:Y:S02]  /*1da20*/  R2UR UR7, R7 ;  /* 0x00000000070772ca */ /* 0x000fe400000e0000 */
[----:B------:R-:W-:Y:S02]  /*1da30*/  MOV R7, 0xc0000010 ;  /* 0xc000001000077802 */ /* 0x000fe40000000f00 */
[----:B0-----:R-:W-:-:S04]  /*1da40*/  SHF.R.U32.HI R14, RZ, 0x7, R14 ;  /* 0x00000007ff0e7819 */ /* 0x001fc8000001160e */
[----:B------:R-:W-:Y:S01]  /*1da50*/  IADD3 R3, -R14, 0xb, RZ ;  /* 0x0000000b0e037810 */ /* 0x000fe20007ffe1ff */
[----:B------:R-:W-:Y:S02]  /*1da60*/  WARPGROUP.DEPBAR.LE gsb0, 0x0 ;  /* 0x00008000000079c5 */ /* 0x000fe40000010000 */
[----:B------:R-:W-:-:S06]  /*1da70*/  WARPGROUP.ARRIVE ;  /* 0x00000000000079c5 */ /* 0x000fcc0000000000 */
[----:B------:R-:W-:Y:S01]  /*1da80*/  QGMMA.64x192x32.F32.E4M3.E4M3 R24, R212, gdesc[UR4], R24, gsb0 ;  /* 0x02e00004d4187df3 */ /* 0x000fe20008000818 */
[----:B------:R-:W-:Y:S01]  /*1da90*/  R2UR UR6, R6 ;  /* 0x00000000060672ca */ /* 0x000fe200000e0000 */
[C---:B------:R-:W-:Y:S01]  /*1daa0*/  VIADD R6, R4.reuse, 0x480 ;  /* 0x0000048004067836 */ /* 0x040fe20000000000 */
[----:B------:R-:W-:Y:S01]  /*1dab0*/  R2UR UR7, R7 ;  /* 0x00000000070772ca */ /* 0x000fe200000e0000 */
[----:B------:R-:W-:Y:S02]  /*1dac0*/  IMAD.MOV.U32 R7, RZ, RZ, -0x3ffffff0 ;  /* 0xc0000010ff077424 */ /* 0x000fe400078e00ff */
[----:B------:R-:W-:Y:S01]  /*1dad0*/  VIADD R4, R4, 0x600 ;  /* 0x0000060004047836 */ /* 0x000fe20000000000 */
[----:B------:R-:W-:Y:S02]  /*1dae0*/  WARPGROUP.DEPBAR.LE gsb0, 0x0 ;  /* 0x00008000000079c5 */ /* 0x000fe40000010000 */
[----:B------:R-:W-:-:S11]  /*1daf0*/  WARPGROUP.ARRIVE ;  /* 0x00000000000079c5 */ /* 0x000fd60000000000 */
[----:B------:R-:W-:Y:S01]  /*1db00*/  QGMMA.64x192x32.F32.E4M3.E4M3 R24, R200, gdesc[UR4], R24, gsb0 ;  /* 0x02e00004c8187df3 */ /* 0x000fe20008000818 */
[----:B------:R-:W-:Y:S02]  /*1db10*/  R2UR UR6, R6 ;  /* 0x00000000060672ca */ /* 0x000fe400000e0000 */
[----:B------:R-:W-:Y:S01]  /*1db20*/  R2UR UR7, R7 ;  /* 0x00000000070772ca */ /* 0x000fe200000e0000 */
[----:B------:R-:W-:Y:S02]  /*1db30*/  WARPGROUP.DEPBAR.LE gsb0, 0x0 ;  /* 0x00008000000079c5 */ /* 0x000fe40000010000 */
[----:B------:R-:W-:-:S14]  /*1db40*/  WARPGROUP.ARRIVE ;  /* 0x00000000000079c5 */ /* 0x000fdc0000000000 */
[----:B------:R-:W-:Y:S01]  /*1db50*/  QGMMA.64x192x32.F32.E4M3.E4M3 R24, R204, gdesc[UR4], R24, gsb0 ;  /* 0x02e00004cc187df3 */ /* 0x000fe20008000818 */
[----:B------:R-:W-:Y:S02]  /*1db60*/  R2UR UR6, R4 ;  /* 0x00000000040672ca */ /* 0x000fe400000e0000 */
[----:B------:R-:W-:Y:S01]  /*1db70*/  R2UR UR7, R5 ;  /* 0x00000000050772ca */ /* 0x000fe200000e0000 */
[----:B------:R-:W-:Y:S02]  /*1db80*/  WARPGROUP.DEPBAR.LE gsb0, 0x0 ;  /* 0x00008000000079c5 */ /* 0x000fe40000010000 */
[----:B------:R-:W-:-:S14]  /*1db90*/  WARPGROUP.ARRIVE ;  /* 0x00000000000079c5 */ /* 0x000fdc0000000000 */
[----:B------:R-:W-:Y:S03]  /*1dba0*/  QGMMA.64x192x32.F32.E4M3.E4M3 R24, R208, gdesc[UR4], R24, gsb0 ;  /* 0x02e00004d0187df3 */ /* 0x000fe60008000818 */
[----:B------:R-:W-:Y:S02]  /*1dbb0*/  WARPGROUP.DEPBAR.LE gsb0, 0x0 ;  /* 0x00008000000079c5 */ /* 0x000fe40000010000 */
[----:B------:R0:W-:Y:S06]  /*1dbc0*/  BAR.ARV R3, 0x100 ;  /* 0x000400030000751d */ /* 0x0001ec0000002000 */
[----:B------:R-:W-:Y:S05]  /*1dbd0*/  @!P0 BRA `(.L_x_4228) ;  /* 0x0000000000048947 */ /* 0x000fea0003800000 */
[----:B------:R-:W-:Y:S01]  /*1dbe0*/  BPT.TRAP 0x1 ;  /* 0x000000040000795c */ /* 0x000fe20000300000 */
.L_x_4228:
[----:B------:R-:W2:Y:S01]  /*1dbf0*/  LDL R221, [R1+0x2c] ;  /* 0x00002c0001dd7983 */ /* 0x000ea20000100800 */
[C---:B0-----:R-:W-:Y:S01]  /*1dc00*/  FMUL.FTZ R3, R2.reuse, R184 ;  /* 0x000000b802037220 */ /* 0x041fe20000410000 */
[C---:B------:R-:W-:Y:S01]  /*1dc10*/  FMUL.FTZ R4, R2.reuse, R185 ;  /* 0x000000b902047220 */ /* 0x040fe20000410000 */
[C---:B------:R-:W-:Y:S01]  /*1dc20*/  FMUL.FTZ R20, R2.reuse, R191 ;  /* 0x000000bf02147220 */ /* 0x040fe20000410000 */
[C---:B------:R-:W-:Y:S01]  /*1dc30*/  FMUL.FTZ R7, R2.reuse, R188 ;  /* 0x000000bc02077220 */ /* 0x040fe20000410000 */
[C---:B------:R-:W-:Y:S01]  /*1dc40*/  FMUL.FTZ R14, R2.reuse, R189 ;  /* 0x000000bd020e7220 */ /* 0x040fe20000410000 */
[C---:B------:R-:W-:Y:S01]  /*1dc50*/  FMUL.FTZ R21, R2.reuse, R192 ;  /* 0x000000c002157220 */ /* 0x040fe20000410000 */
[----:B------:R-:W0:Y:S01]  /*1dc60*/  MUFU.TANH R3, R3 ;  /* 0x0000000300037308 */ /* 0x000e220000002400 */
[----:B------:R-:W-:Y:S02]  /*1dc70*/  IMAD.U32 R192, RZ, RZ, UR38 ;  /* 0x00000026ffc07e24 */ /* 0x000fe4000f8e00ff */
        /* <DEDUP_REMOVED lines=83> */
[----:B------:R-:W-:Y:S01]  /*1e1b0*/  FMUL.FTZ R135, R2, R135 ;  /* 0x0000008702877220 */ /* 0x000fe20000410000 */
[----:B------:R-:W-:-:S02]  /*1e1c0*/  UMOV UR53, UR52 ;  /* 0x0000003400357c82 */ /* 0x000fc40008000000 */
        /* <DEDUP_REMOVED lines=21> */
[----:B------:R-:W-:Y:S08]  /*1e320*/  MUFU.TANH R121, R121 ;  /* 0x0000007900797308 */ /* 0x000ff00000002400 */
[----:B------:R-:W-:Y:S08]  /*1e330*/  MUFU.TANH R124, R124 ;  /* 0x0000007c007c7308 */ /* 0x000ff00000002400 */
[----:B------:R-:W-:Y:S08]  /*1e340*/  MUFU.TANH R125, R125 ;  /* 0x0000007d007d7308 */ /* 0x000ff00000002400 */
[----:B------:R-:W-:Y:S08]  /*1e350*/  MUFU.TANH R128, R128 ;  /* 0x0000008000807308 */ /* 0x000ff00000002400 */
[----:B------:R-:W-:Y:S01]  /*1e360*/  MUFU.TANH R129, R129 ;  /* 0x0000008100817308 */ /* 0x000fe20000002400 */
[----:B--2---:R-:W-:-:S07]  /*1e370*/  LEA R191, R221, R18, 0x3 ;  /* 0x00000012ddbf7211 */ /* 0x004fce00078e18ff */
[----:B------:R-:W-:Y:S01]  /*1e380*/  MUFU.TANH R132, R132 ;  /* 0x0000008400847308 */ /* 0x000fe20000002400 */
[----:B------:R-:W-:-:S05]  /*1e390*/  VIADD R191, R191, 0x33440 ;  /* 0x00033440bfbf7836 */ /* 0x000fca0000000000 */
[----:B------:R-:W-:Y:S02]  /*1e3a0*/  PRMT R191, R192, 0x654, R191 ;  /* 0x00000654c0bf7816 */ /* 0x000fe400000000bf */
[----:B------:R-:W-:Y:S02]  /*1e3b0*/  MUFU.TANH R133, R133 ;  /* 0x0000008500857308 */ /* 0x000fe40000002400 */
[----:B------:R0:W-:Y:S06]  /*1e3c0*/  SYNCS.ARRIVE.TRANS64.RED.A1T0 RZ, [R191+URZ], RZ ;  /* 0x000000ffbfff79a7 */ /* 0x0001ec000810043f */
[----:B------:R-:W-:Y:S01]  /*1e3d0*/  MUFU.TANH R5, R5 ;  /* 0x0000000500057308 */ /* 0x000fe20000002400 */
[----:B0-----:R-:W-:-:S04]  /*1e3e0*/  FMNMX.FTZ R191, R3, R8, !PT ;  /* 0x0000000803bf7209 */ /* 0x001fc80007810000 */
[----:B-1----:R-:W-:-:S03]  /*1e3f0*/  FMNMX.FTZ R191, R4, R191, !PT ;  /* 0x000000bf04bf7209 */ /* 0x002fc60007810000 */
[----:B------:R-:W-:Y:S01]  /*1e400*/  MUFU.TANH R6, R6 ;  /* 0x0000000600067308 */ /* 0x000fe20000002400 */
[----:B---3--:R-:W-:-:S04]  /*1e410*/  FMNMX.FTZ R191, R7, R191, !PT ;  /* 0x000000bf07bf7209 */ /* 0x008fc80007810000 */
[----:B----4-:R-:W-:-:S03]  /*1e420*/  FMNMX.FTZ R191, R14, R191, !PT ;  /* 0x000000bf0ebf7209 */ /* 0x010fc60007810000 */
[----:B------:R-:W-:Y:S01]  /*1e430*/  MUFU.TANH R15, R15 ;  /* 0x0000000f000f7308 */ /* 0x000fe20000002400 */
[----:B-----5:R-:W-:-:S04]  /*1e440*/  FMNMX.FTZ R191, R21, R191, !PT ;  /* 0x000000bf15bf7209 */ /* 0x020fc80007810000 */
[----:B------:R-:W-:-:S03]  /*1e450*/  FMNMX.FTZ R191, R184, R191, !PT ;  /* 0x000000bfb8bf7209 */ /* 0x000fc60007810000 */
[----:B------:R-:W-:Y:S01]  /*1e460*/  MUFU.TANH R20, R20 ;  /* 0x0000001400147308 */ /* 0x000fe20000002400 */
[----:B------:R-:W-:-:S04]  /*1e470*/  FMNMX.FTZ R191, R187, R191, !PT ;  /* 0x000000bfbbbf7209 */ /* 0x000fc80007810000 */
        /* <DEDUP_REMOVED lines=22> */
[----:B------:R-:W0:Y:S01]  /*1e5e0*/  MUFU.TANH R191, R120 ;  /* 0x0000007800bf7308 */ /* 0x000e220000002400 */
[----:B------:R-:W-:-:S04]  /*1e5f0*/  FMNMX.FTZ R192, R164, R192, !PT ;  /* 0x000000c0a4c07209 */ /* 0x000fc80007810000 */
[----:B------:R-:W-:-:S03]  /*1e600*/  FMNMX.FTZ R192, R165, R192, !PT ;  /* 0x000000c0a5c07209 */ /* 0x000fc60007810000 */
[----:B------:R-:W1:Y:S01]  /*1e610*/  MUFU.TANH R175, R175 ;  /* 0x000000af00af7308 */ /* 0x000e620000002400 */
[----:B------:R-:W-:-:S04]  /*1e620*/  FMNMX.FTZ R192, R136, R192, !PT ;  /* 0x000000c088c07209 */ /* 0x000fc80007810000 */
[----:B------:R-:W-:-:S03]  /*1e630*/  FMNMX.FTZ R192, R137, R192, !PT ;  /* 0x000000c089c07209 */ /* 0x000fc60007810000 */
[----:B------:R-:W2:Y:S01]  /*1e640*/  MUFU.TANH R178, R178 ;  /* 0x000000b200b27308 */ /* 0x000ea20000002400 */
[----:B------:R-:W-:-:S04]  /*1e650*/  FMNMX.FTZ R192, R140, R192, !PT ;  /* 0x000000c08cc07209 */ /* 0x000fc80007810000 */
[----:B------:R-:W-:-:S03]  /*1e660*/  FMNMX.FTZ R192, R141, R192, !PT ;  /* 0x000000c08dc07209 */ /* 0x000fc60007810000 */
[----:B------:R-:W3:Y:S01]  /*1e670*/  MUFU.TANH R179, R179 ;  /* 0x000000b300b37308 */ /* 0x000ee20000002400 */
[----:B------:R-:W-:-:S04]  /*1e680*/  FMNMX.FTZ R192, R144, R192, !PT ;  /* 0x000000c090c07209 */ /* 0x000fc80007810000 */
[----:B------:R-:W-:-:S03]  /*1e690*/  FMNMX.FTZ R192, R145, R192, !PT ;  /* 0x000000c091c07209 */ /* 0x000fc60007810000 */
[----:B------:R-:W4:Y:S01]  /*1e6a0*/  MUFU.TANH R182, R182 ;  /* 0x000000b600b67308 */ /* 0x000f220000002400 */
[----:B------:R-:W-:-:S04]  /*1e6b0*/  FMNMX.FTZ R192, R148, R192, !PT ;  /* 0x000000c094c07209 */ /* 0x000fc80007810000 */
[----:B------:R-:W-:-:S03]  /*1e6c0*/  FMNMX.FTZ R192, R149, R192, !PT ;  /* 0x000000c095c07209 */ /* 0x000fc60007810000 */
[----:B------:R-:W5:Y:S01]  /*1e6d0*/  MUFU.TANH R183, R183 ;  /* 0x000000b700b77308 */ /* 0x000f620000002400 */
[----:B0-----:R-:W-:-:S04]  /*1e6e0*/  FMNMX.FTZ R192, R191, R192, !PT ;  /* 0x000000c0bfc07209 */ /* 0x001fc80007810000 */
[----:B------:R-:W-:-:S03]  /*1e6f0*/  FMNMX.FTZ R192, R121, R192, !PT ;  /* 0x000000c079c07209 */ /* 0x000fc60007810000 */
[----:B------:R-:W0:Y:S01]  /*1e700*/  MUFU.TANH R154, R154 ;  /* 0x0000009a009a7308 */ /* 0x000e220000002400 */
[----:B------:R-:W-:-:S04]  /*1e710*/  FMNMX.FTZ R192, R124, R192, !PT ;  /* 0x000000c07cc07209 */ /* 0x000fc80007810000 */
[----:B------:R-:W-:-:S03]  /*1e720*/  FMNMX.FTZ R192, R125, R192, !PT ;  /* 0x000000c07dc07209 */ /* 0x000fc60007810000 */
[----:B------:R-:W0:Y:S01]  /*1e730*/  MUFU.TANH R155, R155 ;  /* 0x0000009b009b7308 */ /* 0x000e220000002400 */
[----:B------:R-:W-:-:S04]  /*1e740*/  FMNMX.FTZ R192, R128, R192, !PT ;  /* 0x000000c080c07209 */ /* 0x000fc80007810000 */
[----:B------:R-:W-:-:S03]  /*1e750*/  FMNMX.FTZ R192, R129, R192, !PT ;  /* 0x000000c081c07209 */ /* 0x000fc60007810000 */
[----:B------:R-:W0:Y:S01]  /*1e760*/  MUFU.TANH R158, R158 ;  /* 0x0000009e009e7308 */ /* 0x000e220000002400 */
[----:B------:R-:W-:-:S04]  /*1e770*/  FMNMX.FTZ R192, R132, R192, !PT ;  /* 0x000000c084c07209 */ /* 0x000fc80007810000 */
[----:B------:R-:W-:-:S03]  /*1e780*/  FMNMX.FTZ R192, R133, R192, !PT ;  /* 0x000000c085c07209 */ /* 0x000fc60007810000 */
[----:B------:R-:W0:Y:S02]  /*1e790*/  MUFU.TANH R159, R159 ;  /* 0x0000009f009f7308 */ /* 0x000e240000002400 */
[----:B------:R-:W1:Y:S06]  /*1e7a0*/  SHFL.BFLY PT, R120, R192, 0x2, 0x1f ;  /* 0x0c401f00c0787f89 */ /* 0x000e6c00000e0000 */
[----:B------:R-:W0:Y:S08]  /*1e7b0*/  MUFU.TANH R162, R162 ;  /* 0x000000a200a27308 */ /* 0x000e300000002400 */
[----:B------:R-:W0:Y:S08]  /*1e7c0*/  MUFU.TANH R163, R163 ;  /* 0x000000a300a37308 */ /* 0x000e300000002400 */
[----:B------:R-:W0:Y:S01]  /*1e7d0*/  MUFU.TANH R166, R166 ;  /* 0x000000a600a67308 */ /* 0x000e220000002400 */
[----:B-1----:R-:W-:-:S07]  /*1e7e0*/  FMNMX.FTZ R120, R192, R120, !PT ;  /* 0x00000078c0787209 */ /* 0x002fce0007810000 */
[----:B------:R-:W1:Y:S01]  /*1e7f0*/  MUFU.TANH R167, R167 ;  /* 0x000000a700a77308 */ /* 0x000e620000002400 */
[----:B------:R-:W2:Y:S07]  /*1e800*/  SHFL.BFLY PT, R192, R120, 0x1, 0x1f ;  /* 0x0c201f0078c07f89 */ /* 0x000eae00000e0000 */
[----:B------:R-:W1:Y:S08]  /*1e810*/  MUFU.TANH R138, R138 ;  /* 0x0000008a008a7308 */ /* 0x000e700000002400 */
[----:B------:R-:W1:Y:S08]  /*1e820*/  MUFU.TANH R139, R139 ;  /* 0x0000008b008b7308 */ /* 0x000e700000002400 */
[----:B------:R-:W1:Y:S01]  /*1e830*/  MUFU.TANH R142, R142 ;  /* 0x0000008e008e7308 */ /* 0x000e620000002400 */
[----:B--2---:R-:W-:-:S02]  /*1e840*/  FMNMX.FTZ R120, R120, R192, !PT ;  /* 0x000000c078787209 */ /* 0x004fc40007810000 */
[----:B------:R-:W-:-:S03]  /*1e850*/  FMNMX.FTZ R192, R5, R9, !PT ;  /* 0x0000000905c07209 */ /* 0x000fc60007810000 */
[----:B------:R-:W-:Y:S01]  /*1e860*/  FADD.FTZ R8, -R120, R8 ;  /* 0x0000000878087221 */ /* 0x000fe20000010100 */
[----:B------:R-:W-:Y:S01]  /*1e870*/  FMNMX.FTZ R192, R6, R192, !PT ;  /* 0x000000c006c07209 */ /* 0x000fe20007810000 */
[----:B------:R-:W2:Y:S02]  /*1e880*/  MUFU.TANH R143, R143 ;  /* 0x0000008f008f7308 */ /* 0x000ea40000002400 */
[----:B------:R-:W-:Y:S01]  /*1e890*/  FMUL.FTZ R8, R8, UR53 ;  /* 0x0000003508087c20 */ /* 0x000fe20008410000 */
[----:B------:R-:W-:-:S04]  /*1e8a0*/  FMNMX.FTZ R192, R15, R192, !PT ;  /* 0x000000c00fc07209 */ /* 0x000fc80007810000 */
[----:B------:R-:W-:Y:S01]  /*1e8b0*/  FMNMX.FTZ R192, R20, R192, !PT ;  /* 0x000000c014c07209 */ /* 0x000fe20007810000 */
[----:B------:R-:W2:Y:S03]  /*1e8c0*/  MUFU.TANH R146, R146 ;  /* 0x0000009200927308 */ /* 0x000ea60000002400 */
        /* <DEDUP_REMOVED lines=11> */
[----:B------:R-:W-:Y:S03]  /*1e980*/  MUFU.TANH R123, R123 ;  /* 0x0000007b007b7308 */ /* 0x000fe60000002400 */
[----:B------:R-:W-:-:S04]  /*1e990*/  FMNMX.FTZ R192, R178, R192, !PT ;  /* 0x000000c0b2c07209 */ /* 0x000fc80007810000 */
[----:B---3--:R-:W-:Y:S01]  /*1e9a0*/  FMNMX.FTZ R192, R179, R192, !PT ;  /* 0x000000c0b3c07209 */ /* 0x008fe20007810000 */
[----:B------:R-:W-:Y:S03]  /*1e9b0*/  MUFU.TANH R126, R126 ;  /* 0x0000007e007e7308 */ /* 0x000fe60000002400 */
[----:B----4-:R-:W-:-:S04]  /*1e9c0*/  FMNMX.FTZ R192, R182, R192, !PT ;  /* 0x000000c0b6c07209 */ /* 0x010fc80007810000 */
[----:B-----5:R-:W-:Y:S01]  /*1e9d0*/  FMNMX.FTZ R192, R183, R192, !PT ;  /* 0x000000c0b7c07209 */ /* 0x020fe20007810000 */
[----:B------:R-:W-:Y:S03]  /*1e9e0*/  MUFU.TANH R127, R127 ;  /* 0x0000007f007f7308 */ /* 0x000fe60000002400 */
[----:B0-----:R-:W-:-:S04]  /*1e9f0*/  FMNMX.FTZ R192, R154, R192, !PT ;  /* 0x000000c09ac07209 */ /* 0x001fc80007810000 */
[----:B------:R-:W-:Y:S01]  /*1ea00*/  FMNMX.FTZ R192, R155, R192, !PT ;  /* 0x000000c09bc07209 */ /* 0x000fe20007810000 */
[----:B------:R-:W-:Y:S03]  /*1ea10*/  MUFU.TANH R130, R130 ;  /* 0x0000008200827308 */ /* 0x000fe60000002400 */
[----:B------:R-:W-:-:S04]  /*1ea20*/  FMNMX.FTZ R192, R158, R192, !PT ;  /* 0x000000c09ec07209 */ /* 0x000fc80007810000 */
[----:B------:R-:W-:Y:S01]  /*1ea30*/  FMNMX.FTZ R192, R159, R192, !PT ;  /* 0x000000c09fc07209 */ /* 0x000fe20007810000 */
[----:B------:R-:W-:Y:S03]  /*1ea40*/  MUFU.TANH R131, R131 ;  /* 0x0000008300837308 */ /* 0x000fe60000002400 */
[----:B------:R-:W-:-:S04]  /*1ea50*/  FMNMX.FTZ R193, R162, R192, !PT ;  /* 0x000000c0a2c17209 */ /* 0x000fc80007810000 */
[----:B------:R-:W-:Y:S01]  /*1ea60*/  FMNMX.FTZ R193, R163, R193, !PT ;  /* 0x000000c1a3c17209 */ /* 0x000fe20007810000 */
[----:B------:R-:W0:Y:S03]  /*1ea70*/  MUFU.TANH R192, R122 ;  /* 0x0000007a00c07308 */ /* 0x000e260000002400 */
[----:B------:R-:W-:-:S04]  /*1ea80*/  FMNMX.FTZ R193, R166, R193, !PT ;  /* 0x000000c1a6c17209 */ /* 0x000fc80007810000 */
[----:B-1----:R-:W-:Y:S01]  /*1ea90*/  FMNMX.FTZ R193, R167, R193, !PT ;  /* 0x000000c1a7c17209 */ /* 0x002fe20007810000 */
[----:B------:R-:W1:Y:S03]  /*1eaa0*/  MUFU.TANH R134, R134 ;  /* 0x0000008600867308 */ /* 0x000e660000002400 */
[----:B------:R-:W-:-:S04]  /*1eab0*/  FMNMX.FTZ R193, R138, R193, !PT ;  /* 0x000000c18ac17209 */ /* 0x000fc80007810000 */
[----:B------:R-:W-:Y:S01]  /*1eac0*/  FMNMX.FTZ R193, R139, R193, !PT ;  /* 0x000000c18bc17209 */ /* 0x000fe20007810000 */
[----:B------:R-:W-:Y:S03]  /*1ead0*/  MUFU.EX2 R8, R8 ;  /* 0x0000000800087308 */ /* 0x000fe60000000800 */
[----:B------:R-:W-:-:S04]  /*1eae0*/  FMNMX.FTZ R193, R142, R193, !PT ;  /* 0x000000c18ec17209 */ /* 0x000fc80007810000 */
[----:B--2---:R-:W-:-:S04]  /*1eaf0*/  FMNMX.FTZ R193, R143, R193, !PT ;  /* 0x000000c18fc17209 */ /* 0x004fc80007810000 */
[----:B------:R-:W-:-:S04]  /*1eb00*/  FMNMX.FTZ R193, R146, R193, !PT ;  /* 0x000000c192c17209 */ /* 0x000fc80007810000 */
[----:B------:R-:W-:-:S04]  /*1eb10*/  FMNMX.FTZ R193, R147, R193, !PT ;  /* 0x000000c193c17209 */ /* 0x000fc80007810000 */
[----:B------:R-:W-:-:S04]  /*1eb20*/  FMNMX.FTZ R193, R150, R193, !PT ;  /* 0x000000c196c17209 */ /* 0x000fc80007810000 */
[----:B------:R-:W-:-:S04]  /*1eb30*/  FMNMX.FTZ R193, R151, R193, !PT ;  /* 0x000000c197c17209 */ /* 0x000fc80007810000 */
[----:B0-----:R-:W-:-:S04]  /*1eb40*/  FMNMX.FTZ R193, R192, R193, !PT ;  /* 0x000000c1c0c17209 */ /* 0x001fc80007810000 */
[----:B------:R-:W-:-:S04]  /*1eb50*/  FMNMX.FTZ R193, R123, R193, !PT ;  /* 0x000000c17bc17209 */ /* 0x000fc80007810000 */
[----:B------:R-:W-:Y:S02]  /*1eb60*/  FMNMX.FTZ R122, R126, R193, !PT ;  /* 0x000000c17e7a7209 */ /* 0x000fe40007810000 */
[----:B------:R-:W0:Y:S02]  /*1eb70*/  MUFU.TANH R193, R135 ;  /* 0x0000008700c17308 */ /* 0x000e240000002400 */
[----:B------:R-:W-:-:S04]  /*1eb80*/  FMNMX.FTZ R122, R127, R122, !PT ;  /* 0x0000007a7f7a7209 */ /* 0x000fc80007810000 */
[----:B------:R-:W-:-:S04]  /*1eb90*/  FMNMX.FTZ R122, R130, R122, !PT ;  /* 0x0000007a827a7209 */ /* 0x000fc80007810000 */
[----:B------:R-:W-:-:S04]  /*1eba0*/  FMNMX.FTZ R122, R131, R122, !PT ;  /* 0x0000007a837a7209 */ /* 0x000fc80007810000 */
[----:B-1----:R-:W-:-:S04]  /*1ebb0*/  FMNMX.FTZ R122, R134, R122, !PT ;  /* 0x0000007a867a7209 */ /* 0x002fc80007810000 */
[----:B0-----:R-:W-:-:S05]  /*1ebc0*/  FMNMX.FTZ R122, R193, R122, !PT ;  /* 0x0000007ac17a7209 */ /* 0x001fca0007810000 */
[----:B------:R-:W0:Y:S02]  /*1ebd0*/  SHFL.BFLY PT, R135, R122, 0x2, 0x1f ;  /* 0x0c401f007a877f89 */ /* 0x000e2400000e0000 */
[----:B0-----:R-:W-:-:S05]  /*1ebe0*/  FMNMX.FTZ R122, R122, R135, !PT ;  /* 0x000000877a7a7209 */ /* 0x001fca0007810000 */
[----:B------:R-:W0:Y:S02]  /*1ebf0*/  SHFL.BFLY PT, R135, R122, 0x1, 0x1f ;  /* 0x0c201f007a877f89 */ /* 0x000e2400000e0000 */
[----:B0-----:R-:W-:Y:S01]  /*1ec00*/  FMNMX.FTZ R122, R122, R135, !PT ;  /* 0x000000877a7a7209 */ /* 0x001fe20007810000 */
[----:B------:R-:W-:-:S04]  /*1ec10*/  IMAD.U32 R135, RZ, RZ, UR53 ;  /* 0x00000035ff877e24 */ /* 0x000fc8000f8e00ff */
[----:B------:R-:W-:Y:S01]  /*1ec20*/  FFMA.FTZ R194, R120, R135, -8 ;  /* 0xc100000078c27423 */ /* 0x000fe20000010087 */
[----:B------:R-:W-:-:S01]  /*1ec30*/  FADD.FTZ R9, -R122, R9 ;  /* 0x000000097a097221 */ /* 0x000fc20000010100 */
[----:B------:R-:W-:Y:S02]  /*1ec40*/  FFMA.FTZ R135, R122, R135, -8 ;  /* 0xc10000007a877423 */ /* 0x000fe40000010087 */
[----:B------:R-:W-:-:S01]  /*1ec50*/  FFMA.FTZ R3, R3, UR53, -R194 ;  /* 0x0000003503037c23 */ /* 0x000fc200080108c2 */
[----:B------:R-:W-:Y:S01]  /*1ec60*/  FMUL.FTZ R9, R9, UR53 ;  /* 0x0000003509097c20 */ /* 0x000fe20008410000 */
[----:B------:R-:W-:-:S01]  /*1ec70*/  FFMA.FTZ R5, R5, UR53, -R135 ;  /* 0x0000003505057c23 */ /* 0x000fc20008010887 */
[----:B------:R-:W-:Y:S01]  /*1ec80*/  FFMA.FTZ R4, R4, UR53, -R194 ;  /* 0x0000003504047c23 */ /* 0x000fe200080108c2 */
[----:B------:R-:W-:-:S01]  /*1ec90*/  FFMA.FTZ R6, R6, UR53, -R135 ;  /* 0x0000003506067c23 */ /* 0x000fc20008010887 */
[----:B------:R-:W-:Y:S01]  /*1eca0*/  FFMA.FTZ R7, R7, UR53, -R194 ;  /* 0x0000003507077c23 */ /* 0x000fe200080108c2 */
[----:B------:R-:W0:Y:S01]  /*1ecb0*/  MUFU.EX2 R3, R3 ;  /* 0x0000000300037308 */ /* 0x000e220000000800 */
[----:B------:R-:W-:-:S01]  /*1ecc0*/  FFMA.FTZ R15, R15, UR53, -R135 ;  /* 0x000000350f0f7c23 */ /* 0x000fc20008010887 */
[----:B------:R-:W-:Y:S01]  /*1ecd0*/  FFMA.FTZ R14, R14, UR53, -R194 ;  /* 0x000000350e0e7c23 */ /* 0x000fe200080108c2 */
[----:B------:R-:W-:-:S01]  /*1ece0*/  FFMA.FTZ R20, R20, UR53, -R135 ;  /* 0x0000003514147c23 */ /* 0x000fc20008010887 */
[----:B------:R-:W-:Y:S01]  /*1ecf0*/  FFMA.FTZ R21, R21, UR53, -R194 ;  /* 0x0000003515157c23 */ /* 0x000fe200080108c2 */
[----:B------:R-:W-:-:S01]  /*1ed00*/  FFMA.FTZ R185, R185, UR53, -R135 ;  /* 0x00000035b9b97c23 */ /* 0x000fc20008010887 */
[----:B------:R-:W-:Y:S01]  /*1ed10*/  FFMA.FTZ R184, R184, UR53, -R194 ;  /* 0x00000035b8b87c23 */ /* 0x000fe200080108c2 */
        /* <DEDUP_REMOVED lines=43> */
[----:B------:R-:W-:Y:S01]  /*1efd0*/  FFMA.FTZ R135, R193, UR53, -R135 ;  /* 0x00000035c1877c23 */ /* 0x000fe20008010887 */
[----:B0-----:R-:W-:-:S01]  /*1efe0*/  FADD.FTZ R12, R4, R12 ;  /* 0x0000000c040c7221 */ /* 0x001fc20000010000 */
[----:B------:R-:W-:Y:S01]  /*1eff0*/  FFMA.FTZ R188, R188, UR53, -R194 ;  /* 0x00000035bcbc7c23 */ /* 0x000fe200080108c2 */
[----:B--2---:R-:W-:-:S01]  /*1f000*/  FADD.FTZ R193, R6, R11 ;  /* 0x0000000b06c17221 */ /* 0x004fc20000010000 */
        /* <DEDUP_REMOVED lines=11> */
[----:B---3--:R-:W-:-:S01]  /*1f0c0*/  FADD.FTZ R12, R15, R193 ;  /* 0x000000c10f0c7221 */ /* 0x008fc20000010000 */
        /* <DEDUP_REMOVED lines=168> */
[----:B0-----:R-:W-:-:S03]  /*1fb50*/  FADD.FTZ R12, R133, R11 ;  /* 0x0000000b850c7221 */ /* 0x001fc60000010000 */
[----:B-1----:R-:W-:Y:S01]  /*1fb60*/  FADD.FTZ R11, R135, R193 ;  /* 0x000000c1870b7221 */ /* 0x002fe20000010000 */
[----:B------:R-:W-:Y:S06]  /*1fb70*/  @!P0 BRA `(.L_x_4229) ;  /* 0x0000000000048947 */ /* 0x000fec0003800000 */
[----:B------:R-:W-:Y:S01]  /*1fb80*/  BPT.TRAP 0x1 ;  /* 0x000000040000795c */ /* 0x000fe20000300000 */
.L_x_4229:
[----:B------:R-:W-:Y:S01]  /*1fb90*/  F2FP.SATFINITE.E4M3.F32.PACK_AB_MERGE_C R7, R14, R7, RZ ;  /* 0x000000070e07723e */ /* 0x000fe200048070ff */
[----:B------:R-:W-:Y:S01]  /*1fba0*/  IMAD R0, R0, 0x8, R18 ;  /* 0x0000000800007824 */ /* 0x000fe200078e0212 */
[----:B------:R-:W-:Y:S01]  /*1fbb0*/  ISETP.GT.AND P1, PT, R10, RZ, PT ;  /* 0x000000ff0a00720c */ /* 0x000fe20003f24270 */
[----:B------:R-:W-:Y:S01]  /*1fbc0*/  IMAD.U32 R193, RZ, RZ, UR38 ;  /* 0x00000026ffc17e24 */ /* 0x000fe2000f8e00ff */
[----:B------:R-:W-:Y:S01]  /*1fbd0*/  F2FP.SATFINITE.E4M3.F32.PACK_AB_MERGE_C R216, R4, R3, R7 ;  /* 0x0000000304d8723e */ /* 0x000fe20004807007 */
[-C--:B------:R-:W-:Y:S01]  /*1fbe0*/  FMUL.FTZ R24, R24, R8.reuse ;  /* 0x0000000818187220 */ /* 0x080fe20000410000 */
[----:B------:R0:W5:Y:S01]  /*1fbf0*/  LDL R3, [R1+0x3c] ;  /* 0x00003c0001037983 */ /* 0x0001620000100800 */
[----:B------:R-:W-:Y:S01]  /*1fc00*/  IADD3 R0, R0, 0x33460, RZ ;  /* 0x0003346000007810 */ /* 0x000fe20007ffe0ff */
[-C--:B------:R-:W-:Y:S01]  /*1fc10*/  FMUL.FTZ R25, R25, R8.reuse ;  /* 0x0000000819197220 */ /* 0x080fe20000410000 */
[----:B------:R-:W-:Y:S01]  /*1fc20*/  F2FP.SATFINITE.E4M3.F32.PACK_AB_MERGE_C R15, R20, R15, RZ ;  /* 0x0000000f140f723e */ /* 0x000fe200048070ff */
[-C--:B------:R-:W-:Y:S01]  /*1fc30*/  FMUL.FTZ R28, R28, R8.reuse ;  /* 0x000000081c1c7220 */ /* 0x080fe20000410000 */
[----:B------:R-:W-:Y:S01]  /*1fc40*/  PRMT R0, R193, 0x654, R0 ;  /* 0x00000654c1007816 */ /* 0x000fe20000000000 */
[-C--:B------:R-:W-:Y:S01]  /*1fc50*/  FMUL.FTZ R29, R29, R8.reuse ;  /* 0x000000081d1d7220 */ /* 0x080fe20000410000 */
[----:B------:R-:W-:Y:S01]  /*1fc60*/  F2FP.SATFINITE.E4M3.F32.PACK_AB_MERGE_C R187, R188, R187, RZ ;  /* 0x000000bbbcbb723e */ /* 0x000fe200048070ff */
[----:B------:R-:W-:Y:S01]  /*1fc70*/  FMUL.FTZ R32, R32, R8 ;  /* 0x0000000820207220 */ /* 0x000fe20000410000 */
[----:B------:R-:W-:Y:S01]  /*1fc80*/  F2FP.SATFINITE.E4M3.F32.PACK_AB_MERGE_C R189, R190, R189, RZ ;  /* 0x000000bdbebd723e */ /* 0x000fe200048070ff */
[----:B------:R1:W-:Y:S01]  /*1fc90*/  SYNCS.ARRIVE.TRANS64.RED.A1T0 RZ, [R0+URZ], RZ ;  /* 0x000000ff00ff79a7 */ /* 0x0003e2000810043f */
[----:B------:R-:W-:Y:S01]  /*1fca0*/  F2FP.SATFINITE.E4M3.F32.PACK_AB_MERGE_C R172, R173, R172, RZ ;  /* 0x000000acadac723e */ /* 0x000fe200048070ff */
[----:B------:R-:W-:Y:S01]  /*1fcb0*/  FMUL.FTZ R33, R33, R8 ;  /* 0x0000000821217220 */ /* 0x000fe20000410000 */
        /* <DEDUP_REMOVED lines=106> */
[----:B------:R-:W-:Y:S01]  /*20360*/  VIADD R10, R10, 0xffffffff ;  /* 0xffffffff0a0a7836 */ /* 0x000fe20000000000 */
        /* <DEDUP_REMOVED lines=20> */
[----:B-1----:R-:W-:Y:S01]  /*204b0*/  MOV R0, R221 ;  /* 0x000000dd00007202 */ /* 0x002fe20000000f00 */
[----:B0-----:R-:W-:Y:S06]  /*204c0*/  @P1 BRA `(.L_x_4230) ;  /* 0xffffffc000681947 */ /* 0x001fec000383ffff */
.L_x_4218:
[----:B------:R-:W-:Y:S05]  /*204d0*/  WARPSYNC.ALL ;  /* 0x0000000000007948 */ /* 0x000fea0003800000 */
[----:B------:R-:W-:Y:S06]  /*204e0*/  BAR.ARV 0x8, 0x180 ;  /* 0x0206000000007b1d */ /* 0x000fec0000002000 */
[----:B------:R-:W-:Y:S05]  /*204f0*/  @!P0 BRA `(.L_x_4231) ;  /* 0x0000000000048947 */ /* 0x000fea0003800000 */
[----:B------:R-:W-:Y:S01]  /*20500*/  BPT.TRAP 0x1 ;  /* 0x000000040000795c */ /* 0x000fe20000300000 */
.L_x_4231:
[----:B------:R-:W2:Y:S04]  /*20510*/  LDL R0, [R1+0x3c] ;  /* 0x00003c0001007983 */ /* 0x000ea80000100800 */
[----:B------:R-:W3:Y:S01]  /*20520*/  LDL R2, [R1+0x2c] ;  /* 0x00002c0001027983 */ /* 0x000ee20000100800 */
[----:B--2---:R-:W-:Y:S01]  /*20530*/  SHF.L.U32 R0, R0, 0x1f, RZ ;  /* 0x0000001f00007819 */ /* 0x004fe200000006ff */
[----:B---3--:R-:W-:-:S04]  /*20540*/  IMAD R13, R2, 0x8, R18 ;  /* 0x00000008020d7824 */ /* 0x008fc800078e0212 */
[----:B------:R0:W1:Y:S01]  /*20550*/  SYNCS.PHASECHK.TRANS64.TRYWAIT P1, [R13+URZ+0x33450], R0 ;  /* 0x033450000d0075a7 */ /* 0x000062000802017f */
[----:B------:R-:W-:Y:S05]  /*20560*/  @!P0 BRA `(.L_x_4232) ;  /* 0x0000000000048947 */ /* 0x000fea0003800000 */
[----:B------:R-:W-:Y:S01]  /*20570*/  BPT.TRAP 0x1 ;  /* 0x000000040000795c */ /* 0x000fe20000300000 */
.L_x_4232:
[----:B------:R-:W-:-:S05]  /*20580*/  VIADD R18, R18, 0x200 ;  /* 0x0000020012127836 */ /* 0x000fca0000000000 */
[----:B------:R-:W-:-:S04]  /*20590*/  SHF.R.U32.HI R18, RZ, 0x4, R18 ;  /* 0x00000004ff127819 */ /* 0x000fc80000011612 */
[----:B------:R-:W-:-:S04]  /*205a0*/  LOP3.LUT R18, R18, 0x3fff, RZ, 0xc0, !PT ;  /* 0x00003fff12127812 */ /* 0x000fc800078ec0ff */
[----:B------:R-:W-:Y:S01]  /*205b0*/  LOP3.LUT R18, R18, 0x10000, RZ, 0xfc, !PT ;  /* 0x0001000012127812 */ /* 0x000fe200078efcff */
[----:B-1----:R-:W-:Y:S06]  /*205c0*/  @P1 BRA `(.L_x_4233) ;  /* 0x0000000000081947 */ /* 0x002fec0003800000 */
[----:B------:R-:W1:Y:S02]  /*205d0*/  SYNCS.PHASECHK.TRANS64.TRYWAIT P1, [R13+URZ+0x33450], R0 ;  /* 0x033450000d0075a7 */ /* 0x000e64000802017f */
[----:B-1----:R-:W-:Y:S05]  /*205e0*/  @!P1 BRA `(.L_x_4234) ;  /* 0x000000d800809947 */ /* 0x002fea0003800000 */
.L_x_4233:
[----:B------:R-:W2:Y:S01]  /*205f0*/  LDL R127, [R1+0x2c] ;  /* 0x00002c00017f7983 */ /* 0x000ea20000100800 */
[----:B-----5:R-:W-:Y:S01]  /*20600*/  IMAD.MOV.U32 R3, RZ, RZ, -0x3ffffff0 ;  /* 0xc0000010ff037424 */ /* 0x020fe200078e00ff */
[----:B------:R-:W-:Y:S05]  /*20610*/  WARPSYNC.ALL ;  /* 0x0000000000007948 */ /* 0x000fea0003800000 */
[----:B------:R-:W-:Y:S01]  /*20620*/  R2UR UR7, R3 ;  /* 0x00000000030772ca */ /* 0x000fe200000e0000 */
[----:B------:R-:W-:Y:S01]  /*20630*/  WARPGROUP.ARRIVE ;  /* 0x00000000000079c5 */ /* 0x000fe20000000000 */
[----:B------:R-:W0:Y:S04]  /*20640*/  LDL R9, [R1+0x50] ;  /* 0x0000500001097983 */ /* 0x000e280000100800 */
[----:B------:R-:W3:Y:S01]  /*20650*/  LDL R8, [R1+0x48] ;  /* 0x0000480001087983 */ /* 0x000ee20000100800 */
[----:B------:R-:W-:Y:S01]  /*20660*/  MOV R5, 0xc0000010 ;  /* 0xc000001000057802 */ /* 0x000fe20000000f00 */
[----:B------:R-:W-:Y:S01]  /*20670*/  ULDC.64 UR4, c[0x0][0x9a0] ;  /* 0x0002680000047ab9 */ /* 0x000fe20000000a00 */
[----:B--2---:R-:W-:-:S05]  /*20680*/  IMAD R2, R127, 0x780, R18 ;  /* 0x000007807f027824 */ /* 0x004fca00078e0212 */
[----:B------:R-:W-:-:S13]  /*20690*/  R2UR UR6, R2 ;  /* 0x00000000020672ca */ /* 0x000fda00000e0000 */
[----:B------:R-:W-:Y:S01]  /*206a0*/  QGMMA.64x192x32.F32.E4M3.E4M3 R24, R216, gdesc[UR4], R24, gsb0 ;  /* 0x02e00004d8187df3 */ /* 0x000fe20008000818 */
[----:B------:R-:W-:Y:S01]  /*206b0*/  VIADD R4, R2, 0x180 ;  /* 0x0000018002047836 */ /* 0x000fe20000000000 */
[----:B------:R-:W-:-:S04]  /*206c0*/  R2UR UR7, R5 ;  /* 0x00000000050772ca */ /* 0x000fc800000e0000 */
[----:B------:R-:W-:Y:S01]  /*206d0*/  R2UR UR6, R4 ;  /* 0x00000000040672ca */ /* 0x000fe200000e0000 */
[----:B------:R-:W-:Y:S02]  /*206e0*/  VIADD R4, R2, 0x300 ;  /* 0x0000030002047836 */ /* 0x000fe40000000000 */
[----:B------:R-:W-:Y:S01]  /*206f0*/  IMAD.MOV.U32 R5, RZ, RZ, -0x3ffffff0 ;  /* 0xc0000010ff057424 */ /* 0x000fe200078e00ff */
[----:B------:R-:W-:-:S04]  /*20700*/  ISETP.NE.U32.AND P1, PT, RZ, UR4, PT ;  /* 0x00000004ff007c0c */ /* 0x000fc8000bf25070 */
[----:B------:R-:W-:-:S13]  /*20710*/  ISETP.NE.AND.EX P1, PT, RZ, UR5, PT, P1 ;  /* 0x00000005ff007c0c */ /* 0x000fda000bf25310 */
[----:B------:R-:W2:Y:S01]  /*20720*/  @P1 LDC.64 R6, c[0x0][0x9d0] ;  /* 0x00027400ff061b82 */ /* 0x000ea20000000a00 */
[----:B------:R-:W-:Y:S02]  /*20730*/  WARPGROUP.DEPBAR.LE gsb0, 0x0 ;  /* 0x00008000000079c5 */ /* 0x000fe40000010000 */
[----:B------:R-:W-:-:S06]  /*20740*/  WARPGROUP.ARRIVE ;  /* 0x00000000000079c5 */ /* 0x000fcc0000000000 */
[----:B------:R-:W-:Y:S01]  /*20750*/  QGMMA.64x192x32.F32.E4M3.E4M3 R24, R212, gdesc[UR4], R24, gsb0 ;  /* 0x02e00004d4187df3 */ /* 0x000fe20008000818 */
[----:B------:R-:W-:Y:S02]  /*20760*/  R2UR UR6, R4 ;  /* 0x00000000040672ca */ /* 0x000fe400000e0000 */
[----:B------:R-:W-:Y:S02]  /*20770*/  R2UR UR7, R5 ;  /* 0x00000000050772ca */ /* 0x000fe400000e0000 */
[----:B------:R-:W0:Y:S02]  /*20780*/  @P1 LDC.64 R4, c[0x0][0x9c8] ;  /* 0x00027200ff041b82 */ /* 0x000e240000000a00 */
[----:B01----:R-:W-:Y:S01]  /*20790*/  @P1 IMAD R0, R9, R4, RZ ;  /* 0x0000000409001224 */ /* 0x003fe200078e02ff */
[----:B------:R-:W-:-:S03]  /*207a0*/  @P1 SHF.R.S32.HI R9, RZ, 0x1f, R222 ;  /* 0x0000001fff091819 */ /* 0x000fc600000114de */
[C---:B---3--:R-:W-:Y:S02]  /*207b0*/  @P1 IMAD R3, R8.reuse, R5, R0 ;  /* 0x0000000508031224 */ /* 0x048fe400078e0200 */
[----:B------:R-:W-:-:S04]  /*207c0*/  @P1 IMAD.WIDE.U32 R4, R8, R4, RZ ;  /* 0x0000000408041225 */ /* 0x000fc800078e00ff */
[-C--:B--2---:R-:W-:Y:S02]  /*207d0*/  @P1 IMAD R0, R9, R6.reuse, RZ ;  /* 0x0000000609001224 */ /* 0x084fe400078e02ff */
[----:B------:R-:W-:Y:S02]  /*207e0*/  @P1 IMAD.IADD R5, R5, 0x1, R3 ;  /* 0x0000000105051824 */ /* 0x000fe400078e0203 */
[C---:B------:R-:W-:Y:S02]  /*207f0*/  @P1 IMAD R3, R222.reuse, R7, R0 ;  /* 0x00000007de031224 */ /* 0x040fe400078e0200 */
[----:B------:R-:W-:-:S04]  /*20800*/  @P1 IMAD.WIDE.U32 R4, R222, R6, R4 ;  /* 0x00000006de041225 */ /* 0x000fc800078e0004 */
[----:B------:R-:W-:Y:S01]  /*20810*/  @P1 IMAD.IADD R3, R5, 0x1, R3 ;  /* 0x0000000105031824 */ /* 0x000fe200078e0203 */
[C---:B------:R-:W-:Y:S02]  /*20820*/  @P1 LEA R6, P2, R4.reuse, UR4, 0x2 ;  /* 0x0000000404061c11 */ /* 0x040fe4000f8410ff */
[----:B------:R-:W-:Y:S02]  /*20830*/  MOV R0, 0x3f800000 ;  /* 0x3f80000000007802 */ /* 0x000fe40000000f00 */
[----:B------:R-:W-:-:S05]  /*20840*/  @P1 LEA.HI.X R7, R4, UR5, R3, 0x2, P2 ;  /* 0x0000000504071c11 */ /* 0x000fca00090f1403 */
[----:B------:R0:W2:Y:S01]  /*20850*/  @P1 LDG.E R0, desc[UR50][R6.64] ;  /* 0x0000003206001981 */ /* 0x0000a2000c1e1900 */
[----:B------:R-:W-:Y:S02]  /*20860*/  VIADD R4, R2, 0x480 ;  /* 0x0000048002047836 */ /* 0x000fe40000000000 */
[----:B------:R-:W-:Y:S01]  /*20870*/  IMAD.MOV.U32 R5, RZ, RZ, -0x3ffffff0 ;  /* 0xc0000010ff057424 */ /* 0x000fe200078e00ff */
[----:B------:R-:W-:Y:S02]  /*20880*/  WARPGROUP.DEPBAR.LE gsb0, 0x0 ;  /* 0x00008000000079c5 */ /* 0x000fe40000010000 */
[----:B------:R-:W-:-:S06]  /*20890*/  WARPGROUP.ARRIVE ;  /* 0x00000000000079c5 */ /* 0x000fcc0000000000 */
[----:B------:R-:W-:Y:S01]  /*208a0*/  QGMMA.64x192x32.F32.E4M3.E4M3 R24, R200, gdesc[UR4], R24, gsb0 ;  /* 0x02e00004c8187df3 */ /* 0x000fe20008000818 */
[----:B------:R-:W-:Y:S02]  /*208b0*/  R2UR UR6, R4 ;  /* 0x00000000040672ca */ /* 0x000fe400000e0000 */
[----:B------:R-:W-:Y:S01]  /*208c0*/  R2UR UR7, R5 ;  /* 0x00000000050772ca */ /* 0x000fe200000e0000 */
[----:B------:R-:W-:Y:S02]  /*208d0*/  VIADD R2, R2, 0x600 ;  /* 0x0000060002027836 */ /* 0x000fe40000000000 */
[----:B------:R-:W-:Y:S01]  /*208e0*/  IMAD.MOV.U32 R3, RZ, RZ, -0x3ffffff0 ;  /* 0xc0000010ff037424 */ /* 0x000fe200078e00ff */
[----:B------:R-:W1:Y:S01]  /*208f0*/  SHFL.BFLY PT, R4, R11, 0x2, 0x1f ;  /* 0x0c401f000b047f89 */ /* 0x000e6200000e0000 */
[----:B------:R-:W-:Y:S02]  /*20900*/  WARPGROUP.DEPBAR.LE gsb0, 0x0 ;  /* 0x00008000000079c5 */ /* 0x000fe40000010000 */
[----:B------:R-:W-:-:S10]  /*20910*/  WARPGROUP.ARRIVE ;  /* 0x00000000000079c5 */ /* 0x000fd40000000000 */
[----:B------:R-:W-:Y:S01]  /*20920*/  QGMMA.64x192x32.F32.E4M3.E4M3 R24, R204, gdesc[UR4], R24, gsb0 ;  /* 0x02e00004cc187df3 */ /* 0x000fe20008000818 */
[----:B------:R-:W-:Y:S02]  /*20930*/  R2UR UR6, R2 ;  /* 0x00000000020672ca */ /* 0x000fe400000e0000 */
[----:B------:R-:W-:Y:S02]  /*20940*/  R2UR UR7, R3 ;  /* 0x00000000030772ca */ /* 0x000fe400000e0000 */
[----:B------:R-:W3:Y:S01]  /*20950*/  SHFL.BFLY PT, R3, R12, 0x2, 0x1f ;  /* 0x0c401f000c037f89 */ /* 0x000ee200000e0000 */
[----:B-1----:R-:W-:-:S05]  /*20960*/  FADD.FTZ R4, R4, R11 ;  /* 0x0000000b04047221 */ /* 0x002fca0000010000 */
[----:B------:R-:W1:Y:S01]  /*20970*/  SHFL.BFLY PT, R5, R4, 0x1, 0x1f ;  /* 0x0c201f0004057f89 */ /* 0x000e6200000e0000 */
[----:B---3--:R-:W-:-:S05]  /*20980*/  FADD.FTZ R3, R3, R12 ;  /* 0x0000000c03037221 */ /* 0x008fca0000010000 */
[----:B------:R-:W0:Y:S01]  /*20990*/  SHFL.BFLY PT, R2, R3, 0x1, 0x1f ;  /* 0x0c201f0003027f89 */ /* 0x000e2200000e0000 */
[----:B-1----:R-:W-:-:S01]  /*209a0*/  FADD.FTZ R8, R4, R5 ;  /* 0x0000000504087221 */ /* 0x002fc20000010000 */
[----:B------:R-:W-:-:S03]  /*209b0*/  MOV R5, RZ ;  /* 0x000000ff00057202 */ /* 0x000fc60000000f00 */
[----:B------:R-:W-:Y:S01]  /*209c0*/  FMUL.FTZ R10, R8, 0.00390625 ;  /* 0x3b800000080a7820 */ /* 0x000fe20000410000 */
[----:B0-----:R-:W-:-:S05]  /*209d0*/  FADD.FTZ R6, R3, R2 ;  /* 0x0000000203067221 */ /* 0x001fca0000010000 */
[C---:B------:R-:W-:Y:S01]  /*209e0*/  FSETP.NE.FTZ.AND P1, PT, R6.reuse, RZ, PT ;  /* 0x000000ff0600720b */ /* 0x040fe20003f35000 */
[----:B------:R-:W-:Y:S01]  /*209f0*/  FMUL.FTZ R2, R6, 0.00390625 ;  /* 0x3b80000006027820 */ /* 0x000fe20000410000 */
[----:B------:R-:W-:-:S04]  /*20a00*/  FSETP.NE.FTZ.AND P3, PT, R10, RZ, PT ;  /* 0x000000ff0a00720b */ /* 0x000fc80003f75000 */
[----:B------:R-:W-:-:S07]  /*20a10*/  FSETP.NE.FTZ.AND P2, PT, R2, RZ, PT ;  /* 0x000000ff0200720b */ /* 0x000fce0003f55000 */
[----:B------:R-:W-:Y:S01]  /*20a20*/  @P1 MUFU.RCP R5, R6 ;  /* 0x0000000600051308 */ /* 0x000fe20000001000 */
[----:B------:R-:W-:Y:S01]  /*20a30*/  FSETP.NE.FTZ.AND P1, PT, R8, RZ, PT ;  /* 0x000000ff0800720b */ /* 0x000fe20003f35000 */
[----:B------:R-:W-:-:S06]  /*20a40*/  IMAD.MOV.U32 R7, RZ, RZ, RZ ;  /* 0x000000ffff077224 */ /* 0x000fcc00078e00ff */
[----:B------:R-:W0:Y:S01]  /*20a50*/  @P2 MUFU.LG2 R2, R2 ;  /* 0x0000000200022308 */ /* 0x000e220000000c00 */
[----:B------:R-:W-:Y:S02]  /*20a60*/  WARPGROUP.DEPBAR.LE gsb0, 0x0 ;  /* 0x00008000000079c5 */ /* 0x000fe40000010000 */
[----:B------:R-:W-:-:S06]  /*20a70*/  WARPGROUP.ARRIVE ;  /* 0x00000000000079c5 */ /* 0x000fcc0000000000 */
[----:B------:R-:W-:Y:S01]  /*20a80*/  QGMMA.64x192x32.F32.E4M3.E4M3 R24, R208, gdesc[UR4], R24, gsb0 ;  /* 0x02e00004d0187df3 */ /* 0x000fe20008000818 */
[----:B------:R-:W1:Y:S01]  /*20a90*/  @P3 MUFU.LG2 R4, R10 ;  /* 0x0000000a00043308 */ /* 0x000e620000000c00 */
[----:B------:R-:W-:-:S07]  /*20aa0*/  IMAD.U32 R3, RZ, RZ, UR53 ;  /* 0x00000035ff037e24 */ /* 0x000fce000f8e00ff */
[----:B------:R-:W3:Y:S01]  /*20ab0*/  @P1 MUFU.RCP R7, R8 ;  /* 0x0000000800071308 */ /* 0x000ee20000001000 */
[----:B------:R-:W-:Y:S02]  /*20ac0*/  IMAD.U32 R9, RZ, RZ, UR53 ;  /* 0x00000035ff097e24 */ /* 0x000fe4000f8e00ff */
[----:B------:R-:W-:Y:S01]  /*20ad0*/  @P2 FMUL.FTZ R3, R3, 0.69314718246459960938 ;  /* 0x3f31721803032820 */ /* 0x000fe20000410000 */
[----:B0-----:R-:W-:Y:S01]  /*20ae0*/  @P2 FMUL.FTZ R2, R2, 0.69314718246459960938 ;  /* 0x3f31721802022820 */ /* 0x001fe20000410000 */
[----:B------:R-:W-:Y:S01]  /*20af0*/  @P3 FMUL.FTZ R6, R9, 0.69314718246459960938 ;  /* 0x3f31721809063820 */ /* 0x000fe20000410000 */
[----:B------:R-:W-:Y:S02]  /*20b00*/  IMAD.MOV.U32 R121, RZ, RZ, -0x800000 ;  /* 0xff800000ff797424 */ /* 0x000fe400078e00ff */
[----:B------:R-:W-:Y:S01]  /*20b10*/  @P2 FFMA.FTZ R121, R3, R120, R2 ;  /* 0x0000007803792223 */ /* 0x000fe20000010002 */
[----:B-1----:R-:W-:Y:S01]  /*20b20*/  @P3 FMUL.FTZ R9, R4, 0.69314718246459960938 ;  /* 0x3f31721804093820 */ /* 0x002fe20000410000 */
[----:B------:R-:W-:Y:S01]  /*20b30*/  MOV R123, 0xff800000 ;  /* 0xff800000007b7802 */ /* 0x000fe20000000f00 */
[----:B--2---:R-:W-:-:S02]  /*20b40*/  FMUL.FTZ R3, R5, R0 ;  /* 0x0000000005037220 */ /* 0x004fc40000410000 */
[----:B------:R-:W-:Y:S01]  /*20b50*/  @P3 FFMA.FTZ R123, R6, R122, R9 ;  /* 0x0000007a067b3223 */ /* 0x000fe20000010009 */
[----:B---3--:R-:W-:Y:S01]  /*20b60*/  FMUL.FTZ R0, R7, R0 ;  /* 0x0000000007007220 */ /* 0x008fe20000410000 */
[----:B------:R-:W-:Y:S02]  /*20b70*/  WARPGROUP.DEPBAR.LE gsb0, 0x0 ;  /* 0x00008000000079c5 */ /* 0x000fe40000010000 */
[----:B------:R-:W-:Y:S05]  /*20b80*/  @!P0 BRA `(.L_x_4235) ;  /* 0x0000000000048947 */ /* 0x000fea0003800000 */
[----:B------:R-:W-:Y:S01]  /*20b90*/  BPT.TRAP 0x1 ;  /* 0x000000040000795c */ /* 0x000fe20000300000 */
.L_x_4235:
[----:B------:R-:W2:Y:S01]  /*20ba0*/  LDL.LU R18, [R1+0x3c] ;  /* 0x00003c0001127983 */ /* 0x000ea20000300800 */
[----:B------:R-:W-:Y:S02]  /*20bb0*/  VIADD R2, R13, 0x33460 ;  /* 0x000334600d027836 */ /* 0x000fe40000000000 */
[-C--:B------:R-:W-:Y:S01]  /*20bc0*/  FMUL.FTZ R6, R57, R3.reuse ;  /* 0x0000000339067220 */ /* 0x080fe20000410000 */
[----:B------:R-:W-:Y:S02]  /*20bd0*/  IMAD.U32 R7, RZ, RZ, UR38 ;  /* 0x00000026ff077e24 */ /* 0x000fe4000f8e00ff */
[-C--:B------:R-:W-:Y:S01]  /*20be0*/  FMUL.FTZ R5, R24, R3.reuse ;  /* 0x0000000318057220 */ /* 0x080fe20000410000 */
[-C--:B------:R-:W-:Y:S01]  /*20bf0*/  FMUL.FTZ R4, R25, R3.reuse ;  /* 0x0000000319047220 */ /* 0x080fe20000410000 */
[-C--:B------:R-:W-:Y:S01]  /*20c00*/  FMUL.FTZ R124, R36, R3.reuse ;  /* 0x00000003247c7220 */ /* 0x080fe20000410000 */
[-C--:B------:R-:W-:Y:S01]  /*20c10*/  FMUL.FTZ R125, R44, R3.reuse ;  /* 0x000000032c7d7220 */ /* 0x080fe20000410000 */
[----:B------:R-:W-:Y:S01]  /*20c20*/  PRMT R2, R7, 0x654, R2 ;  /* 0x0000065407027816 */ /* 0x000fe20000000002 */
[-C--:B------:R-:W-:Y:S01]  /*20c30*/  FMUL.FTZ R57, R85, R3.reuse ;  /* 0x0000000355397220 */ /* 0x080fe20000410000 */
[-C--:B------:R-:W-:Y:S01]  /*20c40*/  FMUL.FTZ R25, R32, R3.reuse ;  /* 0x0000000320197220 */ /* 0x080fe20000410000 */
[-C--:B------:R-:W-:Y:S01]  /*20c50*/  FMUL.FTZ R11, R33, R3.reuse ;  /* 0x00000003210b7220 */ /* 0x080fe20000410000 */
[----:B------:R0:W-:Y:S01]  /*20c60*/  SYNCS.ARRIVE.TRANS64.RED.A1T0 RZ, [R2+URZ], RZ ;  /* 0x000000ff02ff79a7 */ /* 0x0001e2000810043f */
[-C--:B------:R-:W-:Y:S01]  /*20c70*/  FMUL.FTZ R120, R37, R3.reuse ;  /* 0x0000000325787220 */ /* 0x080fe20000410000 */
[-C--:B------:R-:W-:Y:S01]  /*20c80*/  FMUL.FTZ R24, R40, R3.reuse ;  /* 0x0000000328187220 */ /* 0x080fe20000410000 */
[-C--:B------:R-:W-:Y:S01]  /*20c90*/  FMUL.FTZ R10, R41, R3.reuse ;  /* 0x00000003290a7220 */ /* 0x080fe20000410000 */
[-C--:B------:R-:W-:Y:S01]  /*20ca0*/  FMUL.FTZ R21, R48, R3.reuse ;  /* 0x0000000330157220 */ /* 0x080fe20000410000 */
[-C--:B------:R-:W-:Y:S01]  /*20cb0*/  FMUL.FTZ R122, R52, R3.reuse ;  /* 0x00000003347a7220 */ /* 0x080fe20000410000 */
[-C--:B------:R-:W-:Y:S01]  /*20cc0*/  FMUL.FTZ R36, R53, R3.reuse ;  /* 0x0000000335247220 */ /* 0x080fe20000410000 */
[----:B------:R-:W-:Y:S01]  /*20cd0*/  FMUL.FTZ R44, R84, R3 ;  /* 0x00000003542c7220 */ /* 0x000fe20000410000 */
[----:B0-----:R-:W-:-:S02]  /*20ce0*/  VIADD R2, R127, 0x1 ;  /* 0x000000017f027836 */ /* 0x001fc40000000000 */
[-C--:B------:R-:W-:Y:S01]  /*20cf0*/  FMUL.FTZ R85, R108, R3.reuse ;  /* 0x000000036c557220 */ /* 0x080fe20000410000 */
[-C--:B------:R-:W-:Y:S01]  /*20d00*/  FMUL.FTZ R41, R45, R3.reuse ;  /* 0x000000032d297220 */ /* 0x080fe20000410000 */
[-C--:B------:R-:W-:Y:S01]  /*20d10*/  FMUL.FTZ R9, R49, R3.reuse ;  /* 0x0000000331097220 */ /* 0x080fe20000410000 */
[-C--:B------:R-:W-:Y:S01]  /*20d20*/  FMUL.FTZ R33, R61, R3.reuse ;  /* 0x000000033d217220 */ /* 0x080fe20000410000 */
[----:B------:R-:W-:Y:S01]  /*20d30*/  ISETP.NE.AND P0, PT, R2, 0x2, PT ;  /* 0x000000020200780c */ /* 0x000fe20003f05270 */
        /* <DEDUP_REMOVED lines=38> */
[----:B------:R-:W-:Y:S01]  /*20fa0*/  SEL R3, RZ, 0x1, P0 ;  /* 0x00000001ff037807 */ /* 0x000fe20000000000 */
        /* <DEDUP_REMOVED lines=39> */
[----:B------:R-:W-:Y:S01]  /*21220*/  SEL R0, R2, RZ, P0 ;  /* 0x000000ff02007207 */ /* 0x000fe20000000000 */
[----:B------:R-:W-:Y:S01]  /*21230*/  UIADD3 UR37, UR37, 0x1, URZ ;  /* 0x0000000125257890 */ /* 0x000fe2000fffe03f */
[----:B------:R-:W-:-:S03]  /*21240*/  PLOP3.LUT P1, PT, PT, PT, PT, 0x8, 0x0 ;  /* 0x000000000000781c */ /* 0x000fc60003f2e170 */
[----:B------:R0:W-:Y:S01]  /*21250*/  STL [R1+0x2c], R0 ;  /* 0x00002c0001007387 */ /* 0x0001e20000100800 */
[----:B--2---:R-:W-:-:S05]  /*21260*/  LOP3.LUT R18, R18, R3, RZ, 0x3c, !PT ;  /* 0x0000000312127212 */ /* 0x004fca00078e3cff */
[----:B------:R0:W-:Y:S04]  /*21270*/  STL [R1+0x3c], R18 ;  /* 0x00003c1201007387 */ /* 0x0001e80000100800 */
.L_x_4177:
[----:B------:R-:W-:Y:S05]  /*21280*/  WARPSYNC.ALL ;  /* 0x0000000000007948 */ /* 0x000fea0003800000 */
[----:B------:R-:W1:Y:S08]  /*21290*/  S2UR UR38, SR_CgaCtaId ;  /* 0x00000000002679c3 */ /* 0x000e700000008800 */
[----:B------:R-:W-:Y:S06]  /*212a0*/  BAR.SYNC.DEFER_BLOCKING 0x5, 0x180 ;  /* 0x0146000000007b1d */ /* 0x000fec0000010000 */
[----:B------:R-:W-:Y:S01]  /*212b0*/  UMOV UR4, 0x400 ;  /* 0x0000040000047882 */ /* 0x000fe20000000000 */
[----:B------:R-:W-:Y:S01]  /*212c0*/  BSSY B0, `(.L_x_4236) ;  /* 0x000033c000007945 */ /* 0x000fe20003800000 */
[----:B-1----:R-:W-:-:S06]  /*212d0*/  ULEA UR4, UR38, UR4, 0x18 ;  /* 0x0000000426047291 */ /* 0x002fcc000f8ec03f */
[----:B0-----:R-:W-:-:S05]  /*212e0*/  IMAD.U32 R18, RZ, RZ, UR4 ;  /* 0x00000004ff127e24 */ /* 0x001fca000f8e00ff */
[----:B------:R0:W1:Y:S01]  /*212f0*/  LDS.128 R220, [R18+0x334d0] ;  /* 0x0334d00012dc7984 */ /* 0x0000620000000c00 */
[----:B------:R-:W-:Y:S06]  /*21300*/  BAR.ARV 0x4, 0x180 ;  /* 0x0106000000007b1d */ /* 0x000fec0000002000 */
[----:B------:R-:W-:Y:S05]  /*21310*/  @P1 BRA `(.L_x_4237) ;  /* 0x0000002400801947 */ /* 0x000fea0003800000 */
[----:B------:R-:W2:Y:S01]  /*21320*/  LDL R87, [R1+0x68] ;  /* 0x0000680001577983 */ /* 0x000ea20000100800 */
[----:B------:R-:W-:Y:S01]  /*21330*/  ULDC.64 UR4, c[0x4][0xd8] ;  /* 0x0100360000047ab9 */ /* 0x000fe20000000a00 */
[----:B------:R-:W3:Y:S02]  /*21340*/  S2R R98, SR_TID.X ;  /* 0x0000000000627919 */ /* 0x000ee40000002100 */
[----:B------:R-:W4:Y:S04]  /*21350*/  LDL R82, [R1+0x48] ;  /* 0x0000480001527983 */ /* 0x000f280000100800 */
[----:B------:R-:W5:Y:S01]  /*21360*/  LDL R86, [R1+0x50] ;  /* 0x0000500001567983 */ /* 0x000f620000100800 */
[----:B---3--:R-:W-:-:S04]  /*21370*/  SHF.L.U32 R0, R98, 0x2, RZ ;  /* 0x0000000262007819 */ /* 0x008fc800000006ff */
[----:B------:R-:W-:-:S04]  /*21380*/  LOP3.LUT R0, R0, 0xc, RZ, 0xc0, !PT ;  /* 0x0000000c00007812 */ /* 0x000fc800078ec0ff */
[----:B------:R-:W-:-:S05]  /*21390*/  IADD3 R2, P0, R0, UR4, RZ ;  /* 0x0000000400027c10 */ /* 0x000fca000ff1e0ff */
[----:B------:R-:W-:-:S05]  /*213a0*/  IMAD.X R3, RZ, RZ, UR5, P0 ;  /* 0x00000005ff037e24 */ /* 0x000fca00080e06ff */
[----:B------:R3:W4:Y:S02]  /*213b0*/  LDG.E.CONSTANT R0, desc[UR50][R2.64] ;  /* 0x0000003202007981 */ /* 0x000724000c1e9900 */
[----:B---3--:R-:W3:Y:S01]  /*213c0*/  S2R R3, SR_SWINHI ;  /* 0x0000000000037919 */ /* 0x008ee20000002f00 */
        /* <DEDUP_REMOVED lines=10> */
[----:B------:R-:W-:-:S02]  /*21470*/  MOV R52, R18 ;  /* 0x0000001200347202 */ /* 0x000fc40000000f00 */
[----:B---3--:R-:W-:Y:S02]  /*21480*/  MOV R53, R3 ;  /* 0x0000000300357202 */ /* 0x008fe40000000f00 */
        /* <DEDUP_REMOVED lines=11> */
[----:B------:R-:W-:Y:S02]  /*21540*/  LOP3.LUT P0, R2, R98, 0x3, RZ, 0xc0, !PT ;  /* 0x0000000362027812 */ /* 0x000fe4000780c0ff */
[----:B------:R-:W-:Y:S02]  /*21550*/  F2FP.BF16.F32.PACK_AB R28, R28, R5 ;  /* 0x000000051c1c723e */ /* 0x000fe400000010ff */
[----:B------:R-:W-:Y:S02]  /*21560*/  ISETP.EQ.OR P0, PT, R2, 0x3, !P0 ;  /* 0x000000030200780c */ /* 0x000fe40004702670 */
[----:B------:R-:W-:Y:S02]  /*21570*/  F2FP.BF16.F32.PACK_AB R40, R40, R13 ;  /* 0x0000000d2828723e */ /* 0x000fe400000010ff */
[----:B------:R-:W-:Y:S02]  /*21580*/  SEL R13, R28, R29, P0 ;  /* 0x0000001d1c0d7207 */ /* 0x000fe40000000000 */
[----:B------:R-:W-:-:S02]  /*21590*/  SEL R2, R29, R28, P0 ;  /* 0x0000001c1d027207 */ /* 0x000fc40000000000 */
[----:B------:R-:W-:Y:S02]  /*215a0*/  F2FP.BF16.F32.PACK_AB R91, R58, R83 ;  /* 0x000000533a5b723e */ /* 0x000fe400000010ff */
[----:B------:R-:W-:Y:S02]  /*215b0*/  F2FP.BF16.F32.PACK_AB R89, R89, R84 ;  /* 0x000000545959723e */ /* 0x000fe400000010ff */
[----:B------:R-:W-:Y:S01]  /*215c0*/  F2FP.BF16.F32.PACK_AB R37, R37, R8 ;  /* 0x000000082525723e */ /* 0x000fe200000010ff */
[----:B------:R-:W-:Y:S01]  /*215d0*/  UMOV UR4, 0xffffffff ;  /* 0xffffffff00047882 */ /* 0x000fe20000000000 */
        /* <DEDUP_REMOVED lines=23> */
[----:B------:R-:W-:-:S04]  /*21750*/  IADD3 R33, P3, R10, 0x8060, RZ ;  /* 0x000080600a217810 */ /* 0x000fc80007f7e0ff */
[----:B------:R-:W-:-:S04]  /*21760*/  LOP3.LUT R32, R33, 0x380, RZ, 0xc0, !PT ;  /* 0x0000038021207812 */ /* 0x000fc800078ec0ff */
[----:B------:R-:W-:Y:S02]  /*21770*/  SHF.R.U64 R32, R32, 0x3, RZ ;  /* 0x0000000320207819 */ /* 0x000fe400000012ff */
[----:B------:R-:W-:Y:S02]  /*21780*/  IADD3 R21, P4, R10, 0x4060, RZ ;  /* 0x000040600a157810 */ /* 0x000fe40007f9e0ff */
[----:B------:R-:W-:Y:S01]  /*21790*/  LOP3.LUT R32, R32, R33, RZ, 0x3c, !PT ;  /* 0x0000002120207212 */ /* 0x000fe200078e3cff */
[----:B------:R-:W-:Y:S01]  /*217a0*/  IMAD.X R33, RZ, RZ, R11, P3 ;  /* 0x000000ffff217224 */ /* 0x000fe200018e060b */
[C---:B------:R-:W-:Y:S02]  /*217b0*/  IADD3 R15, P3, R10.reuse, 0x4040, RZ ;  /* 0x000040400a0f7810 */ /* 0x040fe40007f7e0ff */
[C---:B------:R-:W-:Y:S02]  /*217c0*/  IADD3 R27, P5, R10.reuse, 0x8000, RZ ;  /* 0x000080000a1b7810 */ /* 0x040fe40007fbe0ff */
[----:B------:R-:W-:-:S02]  /*217d0*/  IADD3 R31, P2, R10, 0x8040, RZ ;  /* 0x000080400a1f7810 */ /* 0x000fc40007f5e0ff */
[----:B------:R-:W-:Y:S02]  /*217e0*/  LOP3.LUT R20, R21, 0x380, RZ, 0xc0, !PT ;  /* 0x0000038015147812 */ /* 0x000fe400078ec0ff */
[----:B------:R-:W-:Y:S02]  /*217f0*/  LOP3.LUT R14, R15, 0x380, RZ, 0xc0, !PT ;  /* 0x000003800f0e7812 */ /* 0x000fe400078ec0ff */
[----:B------:R-:W-:Y:S02]  /*21800*/  LOP3.LUT R26, R27, 0x380, RZ, 0xc0, !PT ;  /* 0x000003801b1a7812 */ /* 0x000fe400078ec0ff */
[----:B------:R-:W-:Y:S02]  /*21810*/  IADD3 R6, P1, R10, 0x8020, RZ ;  /* 0x000080200a067810 */ /* 0x000fe40007f3e0ff */
[----:B------:R-:W-:Y:S02]  /*21820*/  LOP3.LUT R30, R31, 0x380, RZ, 0xc0, !PT ;  /* 0x000003801f1e7812 */ /* 0x000fe400078ec0ff */
[----:B------:R-:W-:-:S02]  /*21830*/  SHF.R.U64 R20, R20, 0x3, RZ ;  /* 0x0000000314147819 */ /* 0x000fc400000012ff */
[----:B------:R-:W-:Y:S02]  /*21840*/  SHF.R.U64 R14, R14, 0x3, RZ ;  /* 0x000000030e0e7819 */ /* 0x000fe400000012ff */
[----:B------:R-:W-:Y:S02]  /*21850*/  SHF.R.U64 R26, R26, 0x3, RZ ;  /* 0x000000031a1a7819 */ /* 0x000fe400000012ff */
[----:B------:R-:W-:Y:S02]  /*21860*/  LOP3.LUT R3, R6, 0x380, RZ, 0xc0, !PT ;  /* 0x0000038006037812 */ /* 0x000fe400078ec0ff */
[----:B------:R-:W-:Y:S01]  /*21870*/  SHF.R.U64 R30, R30, 0x3, RZ ;  /* 0x000000031e1e7819 */ /* 0x000fe200000012ff */
[--C-:B------:R-:W-:Y:S01]  /*21880*/  IMAD.X R29, RZ, RZ, R11.reuse, P1 ;  /* 0x000000ffff1d7224 */ /* 0x100fe200008e060b */
[----:B------:R-:W-:Y:S01]  /*21890*/  LOP3.LUT R20, R20, R21, RZ, 0x3c, !PT ;  /* 0x0000001514147212 */ /* 0x000fe200078e3cff */
[--C-:B------:R-:W-:Y:S01]  /*218a0*/  IMAD.X R21, RZ, RZ, R11.reuse, P4 ;  /* 0x000000ffff157224 */ /* 0x100fe200020e060b */
[----:B------:R-:W-:Y:S01]  /*218b0*/  LOP3.LUT R14, R14, R15, RZ, 0x3c, !PT ;  /* 0x0000000f0e0e7212 */ /* 0x000fe200078e3cff */
[--C-:B------:R-:W-:Y:S01]  /*218c0*/  IMAD.X R15, RZ, RZ, R11.reuse, P3 ;  /* 0x000000ffff0f7224 */ /* 0x100fe200018e060b */
[----:B------:R-:W-:Y:S01]  /*218d0*/  LOP3.LUT R26, R26, R27, RZ, 0x3c, !PT ;  /* 0x0000001b1a1a7212 */ /* 0x000fe200078e3cff */
[----:B------:R-:W-:Y:S01]  /*218e0*/  IMAD.X R27, RZ, RZ, R11, P5 ;  /* 0x000000ffff1b7224 */ /* 0x000fe200028e060b */
[----:B------:R-:W-:-:S02]  /*218f0*/  SHF.R.U64 R3, R3, 0x3, RZ ;  /* 0x0000000303037819 */ /* 0x000fc400000012ff */
[----:B------:R-:W-:Y:S02]  /*21900*/  LOP3.LUT R30, R30, R31, RZ, 0x3c, !PT ;  /* 0x0000001f1e1e7212 */ /* 0x000fe400078e3cff */
[C---:B------:R-:W-:Y:S02]  /*21910*/  IADD3 R83, P1, R10.reuse, 0x4000, RZ ;  /* 0x000040000a537810 */ /* 0x040fe40007f3e0ff */
[C---:B------:R-:W-:Y:S02]  /*21920*/  IADD3 R85, P4, R10.reuse, 0x40, RZ ;  /* 0x000000400a557810 */ /* 0x040fe40007f9e0ff */
[C---:B------:R-:W-:Y:S02]  /*21930*/  IADD3 R87, P3, R10.reuse, 0x20, RZ ;  /* 0x000000200a577810 */ /* 0x040fe40007f7e0ff */
[----:B------:R-:W-:Y:S02]  /*21940*/  IADD3.X R31, RZ, R11, RZ, P2, !PT ;  /* 0x0000000bff1f7210 */ /* 0x000fe400017fe4ff */
[C---:B------:R-:W-:Y:S01]  /*21950*/  IADD3 R7, P5, R10.reuse, 0x60, RZ ;  /* 0x000000600a077810 */ /* 0x040fe20007fbe0ff */
[----:B-----5:R-:W-:Y:S01]  /*21960*/  IMAD.MOV.U32 R90, RZ, RZ, R86 ;  /* 0x000000ffff5a7224 */ /* 0x020fe200078e0056 */
[----:B------:R-:W-:Y:S01]  /*21970*/  IADD3 R9, P2, R10, 0x4020, RZ ;  /* 0x000040200a097810 */ /* 0x000fe20007f5e0ff */
[----:B----4-:R-:W-:Y:S01]  /*21980*/  IMAD.MOV.U32 R94, RZ, RZ, R82 ;  /* 0x000000ffff5e7224 */ /* 0x010fe200078e0052 */
[----:B------:R-:W-:-:S02]  /*21990*/  LOP3.LUT R28, R3, R6, RZ, 0x3c, !PT ;  /* 0x00000006031c7212 */ /* 0x000fc400078e3cff */
[----:B------:R-:W-:Y:S02]  /*219a0*/  LOP3.LUT R82, R83, 0x380, RZ, 0xc0, !PT ;  /* 0x0000038053527812 */ /* 0x000fe400078ec0ff */
        /* <DEDUP_REMOVED lines=21> */
[----:B------:R-:W-:Y:S02]  /*21b00*/  LOP3.LUT R10, R3, R10, RZ, 0x3c, !PT ;  /* 0x0000000a030a7212 */ /* 0x000fe400078e3cff */
        /* <DEDUP_REMOVED lines=13> */
[----:B------:R-:W-:Y:S02]  /*21be0*/  SHF.L.U32 R85, R94, 0x2, RZ ;  /* 0x000000025e557819 */ /* 0x000fe400000006ff */
[----:B------:R-:W-:Y:S01]  /*21bf0*/  LOP3.LUT R3, R0, 0x2, RZ, 0x3c, !PT ;  /* 0x0000000200037812 */ /* 0x000fe200078e3cff */
[----:B------:R-:W-:Y:S06]  /*21c00*/  BRA.DIV UR4, `(.L_x_4238) ;  /* 0x000000c6040c7947 */ /* 0x000fec000b800000 */
[----:B------:R-:W-:Y:S01]  /*21c10*/  SEL R27, R40, R43, P0 ;  /* 0x0000002b281b7207 */ /* 0x000fe20000000000 */
[----:B------:R-:W-:Y:S01]  /*21c20*/  SHFL.IDX PT, R6, R13, R0, 0x1c1f ;  /* 0x001c1f000d067589 */ /* 0x000fe200000e0000 */
[----:B------:R-:W-:Y:S02]  /*21c30*/  SEL R32, R43, R40, P0 ;  /* 0x000000282b207207 */ /* 0x000fe40000000000 */
[----:B------:R-:W-:Y:S02]  /*21c40*/  SEL R43, R56, R45, P0 ;  /* 0x0000002d382b7207 */ /* 0x000fe40000000000 */
[----:B------:R-:W-:Y:S02]  /*21c50*/  SEL R56, R45, R56, P0 ;  /* 0x000000382d387207 */ /* 0x000fe40000000000 */
        /* <DEDUP_REMOVED lines=20> */
[----:B------:R-:W2:Y:S01]  /*21da0*/  SHFL.IDX PT, R44, R44, R3, 0x1c1f ;  /* 0x001c1f032c2c7589 */ /* 0x000ea200000e0000 */
        /* <DEDUP_REMOVED lines=23> */
[----:B------:R2:W-:Y:S01]  /*21f20*/  SHFL.IDX PT, R58, R48, R3, 0x1c1f ;  /* 0x001c1f03303a7589 */ /* 0x0005e200000e0000 */
[----:B------:R-:W-:Y:S02]  /*21f30*/  SEL R54, R5, R54, P0 ;  /* 0x0000003605367207 */ /* 0x000fe40000000000 */
[----:B------:R-:W-:Y:S01]  /*21f40*/  SEL R70, R63, R70, P0 ;  /* 0x000000463f467207 */ /* 0x000fe20000000000 */
[----:B------:R-:W3:Y:S01]  /*21f50*/  SHFL.IDX PT, R5, R2, R3, 0x1c1f ;  /* 0x001c1f0302057589 */ /* 0x000ee200000e0000 */
[----:B------:R-:W-:-:S02]  /*21f60*/  SEL R59, R74, R61, P0 ;  /* 0x0000003d4a3b7207 */ /* 0x000fc40000000000 */
[----:B------:R-:W-:Y:S01]  /*21f70*/  SEL R57, R34, R91, P0 ;  /* 0x0000005b22397207 */ /* 0x000fe20000000000 */
[----:B------:R4:W-:Y:S01]  /*21f80*/  SHFL.IDX PT, R39, R50, R3, 0x1c1f ;  /* 0x001c1f0332277589 */ /* 0x0009e200000e0000 */
[----:B------:R-:W-:Y:S02]  /*21f90*/  SEL R72, R91, R34, P0 ;  /* 0x000000225b487207 */ /* 0x000fe40000000000 */
[----:B------:R-:W-:Y:S01]  /*21fa0*/  SEL R74, R61, R74, P0 ;  /* 0x0000004a3d4a7207 */ /* 0x000fe20000000000 */
[----:B------:R-:W-:Y:S01]  /*21fb0*/  SHFL.IDX PT, R34, R25, R0, 0x1c1f ;  /* 0x001c1f0019227589 */ /* 0x000fe200000e0000 */
[----:B------:R-:W-:Y:S02]  /*21fc0*/  SEL R63, R78, R93, P0 ;  /* 0x0000005d4e3f7207 */ /* 0x000fe40000000000 */
[----:B------:R-:W-:Y:S01]  /*21fd0*/  SEL R61, R38, R65, P0 ;  /* 0x00000041263d7207 */ /* 0x000fe20000000000 */
[----:B------:R-:W5:Y:S01]  /*21fe0*/  SHFL.IDX PT, R25, R28, R3, 0x1c1f ;  /* 0x001c1f031c197589 */ /* 0x000f6200000e0000 */
[----:B------:R-:W-:-:S02]  /*21ff0*/  SEL R76, R65, R38, P0 ;  /* 0x00000026414c7207 */ /* 0x000fc40000000000 */
[----:B------:R-:W-:Y:S01]  /*22000*/  SEL R78, R93, R78, P0 ;  /* 0x0000004e5d4e7207 */ /* 0x000fe20000000000 */
[----:B------:R-:W-:Y:S01]  /*22010*/  SHFL.IDX PT, R38, R27, R0, 0x1c1f ;  /* 0x001c1f001b267589 */ /* 0x000fe200000e0000 */
[----:B------:R-:W-:Y:S02]  /*22020*/  SEL R65, R80, R119, P0 ;  /* 0x0000007750417207 */ /* 0x000fe40000000000 */
[----:B------:R-:W-:Y:S01]  /*22030*/  SEL R80, R119, R80, P0 ;  /* 0x0000005077507207 */ /* 0x000fe20000000000 */
[----:B------:R5:W0:Y:S01]  /*22040*/  SHFL.IDX PT, R27, R32, R3, 0x1c1f ;  /* 0x001c1f03201b7589 */ /* 0x000a2200000e0000 */
[----:B--2---:R-:W-:Y:S02]  /*22050*/  SEL R48, R33, R44, P0 ;  /* 0x0000002c21307207 */ /* 0x004fe40000000000 */
[----:B----4-:R-:W-:Y:S01]  /*22060*/  SEL R50, R44, R33, P0 ;  /* 0x000000212c327207 */ /* 0x010fe20000000000 */
[----:B------:R-:W2:Y:S01]  /*22070*/  SHFL.IDX PT, R42, R42, R3, 0x1c1f ;  /* 0x001c1f032a2a7589 */ /* 0x000ea200000e0000 */
[----:B---3--:R-:W-:-:S02]  /*22080*/  SEL R4, R6, R5, P0 ;  /* 0x0000000506047207 */ /* 0x008fc40000000000 */
        /* <DEDUP_REMOVED lines=9> */
[----:B-----5:R-:W-:Y:S01]  /*22120*/  SEL R32, R34, R25, P0 ;  /* 0x0000001922207207 */ /* 0x020fe20000000000 */
[----:B------:R-:W-:Y:S01]  /*22130*/  SHFL.IDX PT, R51, R51, R0, 0x1c1f ;  /* 0x001c1f0033337589 */ /* 0x000fe200000e0000 */
[----:B------:R-:W-:Y:S02]  /*22140*/  SEL R46, R46, R35, P0 ;  /* 0x000000232e2e7207 */ /* 0x000fe40000000000 */
[----:B------:R-:W-:Y:S01]  /*22150*/  SEL R34, R25, R34, P0 ;  /* 0x0000002219227207 */ /* 0x000fe20000000000 */
[----:B------:R-:W3:Y:S01]  /*22160*/  SHFL.IDX PT, R54, R54, R3, 0x1c1f ;  /* 0x001c1f0336367589 */ /* 0x000ee200000e0000 */
[----:B0-----:R-:W-:Y:S02]  /*22170*/  SEL R36, R38, R27, P0 ;  /* 0x0000001b26247207 */ /* 0x001fe40000000000 */
[----:B------:R-:W-:Y:S01]  /*22180*/  SEL R38, R27, R38, P0 ;  /* 0x000000261b267207 */ /* 0x000fe20000000000 */
[----:B------:R0:W4:Y:S01]  /*22190*/  SHFL.IDX PT, R2, R56, R3, 0x1c1f ;  /* 0x001c1f0338027589 */ /* 0x00012200000e0000 */
[----:B--2---:R-:W-:-:S02]  /*221a0*/  SEL R40, R31, R42, P0 ;  /* 0x0000002a1f287207 */ /* 0x004fc40000000000 */
[----:B------:R-:W-:Y:S01]  /*221b0*/  SEL R42, R42, R31, P0 ;  /* 0x0000001f2a2a7207 */ /* 0x000fe20000000000 */
[----:B------:R-:W2:Y:S04]  /*221c0*/  SHFL.IDX PT, R66, R66, R3, 0x1c1f ;  /* 0x001c1f0342427589 */ /* 0x000ea800000e0000 */
[----:B------:R-:W5:Y:S01]  /*221d0*/  SHFL.IDX PT, R68, R68, R3, 0x1c1f ;  /* 0x001c1f0344447589 */ /* 0x000f6200000e0000 */
[----:B0-----:R-:W-:-:S03]  /*221e0*/  SEL R56, R37, R58, P0 ;  /* 0x0000003a25387207 */ /* 0x001fc60000000000 */
[----:B------:R-:W-:Y:S01]  /*221f0*/  SHFL.IDX PT, R45, R45, R0, 0x1c1f ;  /* 0x001c1f002d2d7589 */ /* 0x000fe200000e0000 */
[----:B------:R-:W-:-:S03]  /*22200*/  SEL R58, R58, R37, P0 ;  /* 0x000000253a3a7207 */ /* 0x000fc60000000000 */
[----:B------:R-:W-:Y:S04]  /*22210*/  SHFL.IDX PT, R47, R47, R0, 0x1c1f ;  /* 0x001c1f002f2f7589 */ /* 0x000fe800000e0000 */
[----:B------:R-:W-:Y:S01]  /*22220*/  SHFL.IDX PT, R57, R57, R0, 0x1c1f ;  /* 0x001c1f0039397589 */ /* 0x000fe200000e0000 */
[----:B---3--:R-:W-:Y:S02]  /*22230*/  SEL R5, R41, R54, P0 ;  /* 0x0000003629057207 */ /* 0x008fe40000000000 */
[----:B------:R-:W-:Y:S01]  /*22240*/  SEL R7, R54, R41, P0 ;  /* 0x0000002936077207 */ /* 0x000fe20000000000 */
[----:B------:R-:W-:Y:S01]  /*22250*/  SHFL.IDX PT, R59, R59, R0, 0x1c1f ;  /* 0x001c1f003b3b7589 */ /* 0x000fe200000e0000 */
[----:B----4-:R-:W-:-:S03]  /*22260*/  SEL R11, R2, R43, P0 ;  /* 0x0000002b020b7207 */ /* 0x010fc60000000000 */
[----:B------:R0:W3:Y:S01]  /*22270*/  SHFL.IDX PT, R21, R24, R3, 0x1c1f ;  /* 0x001c1f0318157589 */ /* 0x0000e200000e0000 */
[----:B--2---:R-:W-:Y:S02]  /*22280*/  SEL R33, R49, R66, P0 ;  /* 0x0000004231217207 */ /* 0x004fe40000000000 */
[----:B------:R-:W-:Y:S01]  /*22290*/  SEL R35, R66, R49, P0 ;  /* 0x0000003142237207 */ /* 0x000fe20000000000 */
[----:B------:R2:W4:Y:S01]  /*222a0*/  SHFL.IDX PT, R20, R60, R3, 0x1c1f ;  /* 0x001c1f033c147589 */ /* 0x00052200000e0000 */
[----:B-----5:R-:W-:-:S03]  /*222b0*/  SEL R37, R51, R68, P0 ;  /* 0x0000004433257207 */ /* 0x020fc60000000000 */
[----:B------:R-:W5:Y:S01]  /*222c0*/  SHFL.IDX PT, R64, R64, R3, 0x1c1f ;  /* 0x001c1f0340407589 */ /* 0x000f6200000e0000 */
[----:B0-----:R-:W-:-:S03]  /*222d0*/  SEL R24, R26, R9, P0 ;  /* 0x000000091a187207 */ /* 0x001fc60000000000 */
[----:B------:R-:W0:Y:S01]  /*222e0*/  SHFL.IDX PT, R72, R72, R3, 0x1c1f ;  /* 0x001c1f0348487589 */ /* 0x000e2200000e0000 */
[----:B------:R-:W-:Y:S02]  /*222f0*/  SEL R26, R9, R26, P0 ;  /* 0x0000001a091a7207 */ /* 0x000fe40000000000 */
[----:B--2---:R-:W-:Y:S01]  /*22300*/  SEL R60, R62, R39, P0 ;  /* 0x000000273e3c7207 */ /* 0x004fe20000000000 */
[----:B------:R-:W2:Y:S01]  /*22310*/  SHFL.IDX PT, R74, R74, R3, 0x1c1f ;  /* 0x001c1f034a4a7589 */ /* 0x000ea200000e0000 */
[----:B------:R-:W-:Y:S02]  /*22320*/  SEL R62, R39, R62, P0 ;  /* 0x0000003e273e7207 */ /* 0x000fe40000000000 */
[----:B------:R-:W-:Y:S01]  /*22330*/  SEL R9, R43, R2, P0 ;  /* 0x000000022b097207 */ /* 0x000fe20000000000 */
[----:B------:R-:W-:Y:S01]  /*22340*/  SHFL.IDX PT, R55, R55, R0, 0x1c1f ;  /* 0x001c1f0037377589 */ /* 0x000fe200000e0000 */
[----:B------:R-:W-:-:S03]  /*22350*/  SEL R39, R68, R51, P0 ;  /* 0x0000003344277207 */ /* 0x000fc60000000000 */
[----:B------:R-:W-:Y:S01]  /*22360*/  SHFL.IDX PT, R61, R61, R0, 0x1c1f ;  /* 0x001c1f003d3d7589 */ /* 0x000fe200000e0000 */
[----:B---3--:R-:W-:Y:S02]  /*22370*/  SEL R28, R30, R21, P0 ;  /* 0x000000151e1c7207 */ /* 0x008fe40000000000 */
[----:B------:R-:W-:Y:S01]  /*22380*/  SEL R30, R21, R30, P0 ;  /* 0x0000001e151e7207 */ /* 0x000fe20000000000 */
[----:B------:R-:W-:Y:S01]  /*22390*/  SHFL.IDX PT, R63, R63, R0, 0x1c1f ;  /* 0x001c1f003f3f7589 */ /* 0x000fe200000e0000 */
[----:B----4-:R-:W-:Y:S02]  /*223a0*/  SEL R25, R45, R20, P0 ;  /* 0x000000142d197207 */ /* 0x010fe40000000000 */
[----:B------:R-:W-:Y:S01]  /*223b0*/  SEL R27, R20, R45, P0 ;  /* 0x0000002d141b7207 */ /* 0x000fe20000000000 */
[----:B------:R-:W3:Y:S01]  /*223c0*/  SHFL.IDX PT, R70, R70, R3, 0x1c1f ;  /* 0x001c1f0346467589 */ /* 0x000ee200000e0000 */
[----:B-----5:R-:W-:Y:S02]  /*223d0*/  SEL R29, R47, R64, P0 ;  /* 0x000000402f1d7207 */ /* 0x020fe40000000000 */
[----:B------:R-:W-:Y:S01]  /*223e0*/  SEL R31, R64, R47, P0 ;  /* 0x0000002f401f7207 */ /* 0x000fe20000000000 */
[----:B------:R-:W4:Y:S01]  /*223f0*/  SHFL.IDX PT, R76, R76, R3, 0x1c1f ;  /* 0x001c1f034c4c7589 */ /* 0x000f2200000e0000 */
[----:B0-----:R-:W-:-:S02]  /*22400*/  SEL R41, R57, R72, P0 ;  /* 0x0000004839297207 */ /* 0x001fc40000000000 */
[----:B------:R-:W-:Y:S01]  /*22410*/  SEL R43, R72, R57, P0 ;  /* 0x00000039482b7207 */ /* 0x000fe20000000000 */
[----:B------:R-:W0:Y:S01]  /*22420*/  SHFL.IDX PT, R78, R78, R3, 0x1c1f ;  /* 0x001c1f034e4e7589 */ /* 0x000e2200000e0000 */
[----:B--2---:R-:W-:Y:S02]  /*22430*/  SEL R49, R59, R74, P0 ;  /* 0x0000004a3b317207 */ /* 0x004fe40000000000 */
[----:B------:R-:W-:Y:S01]  /*22440*/  SEL R51, R74, R59, P0 ;  /* 0x0000003b4a337207 */ /* 0x000fe20000000000 */
[----:B------:R-:W2:Y:S04]  /*22450*/  SHFL.IDX PT, R80, R80, R3, 0x1c1f ;  /* 0x001c1f0350507589 */ /* 0x000ea800000e0000 */
[----:B------:R5:W1:Y:S01]  /*22460*/  SHFL.IDX PT, R65, R65, R0, 0x1c1f ;  /* 0x001c1f0041417589 */ /* 0x000a6200000e0000 */
[----:B---3--:R-:W-:-:S02]  /*22470*/  SEL R13, R55, R70, P0 ;  /* 0x00000046370d7207 */ /* 0x008fc40000000000 */
[----:B------:R-:W-:Y:S01]  /*22480*/  SEL R15, R70, R55, P0 ;  /* 0x00000037460f7207 */ /* 0x000fe20000000000 */
[----:B-----5:R-:W-:Y:S01]  /*22490*/  IMAD.MOV.U32 R0, RZ, RZ, RZ ;  /* 0x000000ffff007224 */ /* 0x020fe200078e00ff */
[----:B----4-:R-:W-:Y:S02]  /*224a0*/  SEL R45, R61, R76, P0 ;  /* 0x0000004c3d2d7207 */ /* 0x010fe40000000000 */
[----:B------:R-:W-:Y:S02]  /*224b0*/  SEL R47, R76, R61, P0 ;  /* 0x0000003d4c2f7207 */ /* 0x000fe40000000000 */
[----:B0-----:R-:W-:Y:S02]  /*224c0*/  SEL R57, R63, R78, P0 ;  /* 0x0000004e3f397207 */ /* 0x001fe40000000000 */
[----:B------:R-:W-:-:S07]  /*224d0*/  SEL R59, R78, R63, P0 ;  /* 0x0000003f4e3b7207 */ /* 0x000fce0000000000 */
.L_x_4498:
[----:B------:R-:W-:Y:S05]  /*224e0*/  WARPSYNC.ALL ;  /* 0x0000000000007948 */ /* 0x000fea0003800000 */
[----:B------:R-:W-:Y:S01]  /*224f0*/  BAR.SYNC.DEFER_BLOCKING 0x1, 0x100 ;  /* 0x0044000000007b1d */ /* 0x000fe20000010000 */
[----:B-12---:R-:W-:Y:S02]  /*22500*/  SEL R61, R65, R80, P0 ;  /* 0x00000050413d7207 */ /* 0x006fe40000000000 */
[----:B------:R-:W-:-:S03]  /*22510*/  SEL R63, R80, R65, P0 ;  /* 0x00000041503f7207 */ /* 0x000fc60000000000 */
[----:B------:R-:W-:Y:S02]  /*22520*/  ULDC.64 UR4, c[0x0][0xc00] ;  /* 0x0003000000047ab9 */ /* 0x000fe40000000a00 */
        /* <DEDUP_REMOVED lines=11> */
[----:B------:R-:W-:Y:S01]  /*225e0*/  STSM.16.M88.4 [R82], R32 ;  /* 0x0000002052007844 */ /* 0x000fe20000000200 */
[----:B-1----:R-:W-:-:S03]  /*225f0*/  VIADD R8, R98, 0xffffff80 ;  /* 0xffffff8062087836 */ /* 0x002fc60000000000 */
[----:B------:R-:W-:Y:S02]  /*22600*/  STSM.16.M88.4 [R75], R36 ;  /* 0x000000244b007844 */ /* 0x000fe40000000200 */
[----:B------:R-:W-:Y:S02]  /*22610*/  SHF.R.S32.HI R9, RZ, 0x1f, R8 ;  /* 0x0000001fff097819 */ /* 0x000fe40000011408 */
[----:B------:R1:W-:Y:S02]  /*22620*/  STSM.16.M88.4 [R77], R12 ;  /* 0x0000000c4d007844 */ /* 0x0003e40000000200 */
[----:B------:R-:W-:Y:S02]  /*22630*/  LEA.HI R4, R9, R8, RZ, 0x7 ;  /* 0x0000000809047211 */ /* 0x000fe400078f38ff */
[----:B------:R3:W-:Y:S02]  /*22640*/  STSM.16.M88.4 [R79], R40 ;  /* 0x000000284f007844 */ /* 0x0007e40000000200 */
[----:B------:R-:W-:-:S02]  /*22650*/  LOP3.LUT R5, R4, 0xffffff80, RZ, 0xc0, !PT ;  /* 0xffffff8004057812 */ /* 0x000fc400078ec0ff */
[----:B------:R3:W-:Y:S03]  /*22660*/  STSM.16.M88.4 [R67], R48 ;  /* 0x0000003043007844 */ /* 0x0007e60000000200 */
[----:B------:R-:W-:Y:S01]  /*22670*/  IMAD.IADD R10, R8, 0x1, -R5 ;  /* 0x00000001080a7824 */ /* 0x000fe200078e0a05 */
[----:B------:R-:W-:Y:S01]  /*22680*/  LEA.HI R11, R9, R8, RZ, 0x2 ;  /* 0x00000008090b7211 */ /* 0x000fe200078f10ff */
[----:B------:R3:W-:Y:S03]  /*22690*/  STSM.16.M88.4 [R69], R44 ;  /* 0x0000002c45007844 */ /* 0x0007e60000000200 */
[----:B------:R-:W-:Y:S01]  /*226a0*/  SHF.R.S32.HI R7, RZ, 0x1f, R10 ;  /* 0x0000001fff077819 */ /* 0x000fe2000001140a */
[----:B------:R3:W-:Y:S03]  /*226b0*/  STSM.16.M88.4 [R71], R56 ;  /* 0x0000003847007844 */ /* 0x0007e60000000200 */
[----:B------:R-:W-:Y:S01]  /*226c0*/  LEA.HI R5, R7, R10, RZ, 0x2 ;  /* 0x0000000a07057211 */ /* 0x000fe200078f10ff */
[----:B------:R3:W-:Y:S03]  /*226d0*/  STSM.16.M88.4 [R73], R60 ;  /* 0x0000003c49007844 */ /* 0x0007e60000000200 */
[--C-:B------:R-:W-:Y:S01]  /*226e0*/  SHF.R.S32.HI R6, RZ, 0x2, R5.reuse ;  /* 0x00000002ff067819 */ /* 0x100fe20000011405 */
[----:B------:R-:W-:Y:S01]  /*226f0*/  BAR.SYNC.DEFER_BLOCKING 0x1, 0x100 ;  /* 0x0044000000007b1d */ /* 0x000fe20000010000 */
[----:B------:R-:W-:-:S04]  /*22700*/  SHF.R.S32.HI R5, RZ, 0x1f, R5 ;  /* 0x0000001fff057819 */ /* 0x000fc80000011405 */
[----:B------:R-:W-:-:S04]  /*22710*/  LEA.HI R5, R5, R6, RZ, 0x3 ;  /* 0x0000000605057211 */ /* 0x000fc800078f18ff */
[----:B------:R-:W-:Y:S02]  /*22720*/  LOP3.LUT R5, R5, 0xfffffff8, RZ, 0xc0, !PT ;  /* 0xfffffff805057812 */ /* 0x000fe400078ec0ff */
[----:B------:R-:W-:Y:S02]  /*22730*/  ISETP.NE.U32.AND P0, PT, RZ, UR4, PT ;  /* 0x00000004ff007c0c */ /* 0x000fe4000bf05070 */
[----:B------:R-:W-:Y:S01]  /*22740*/  LOP3.LUT R11, R11, 0xfffffffc, RZ, 0xc0, !PT ;  /* 0xfffffffc0b0b7812 */ /* 0x000fe200078ec0ff */
[----:B-1----:R-:W-:Y:S01]  /*22750*/  IMAD.IADD R12, R6, 0x1, -R5 ;  /* 0x00000001060c7824 */ /* 0x002fe200078e0a05 */
[----:B------:R-:W-:Y:S02]  /*22760*/  SHF.R.S32.HI R5, RZ, 0x7, R4 ;  /* 0x00000007ff057819 */ /* 0x000fe40000011404 */
[----:B------:R-:W-:Y:S02]  /*22770*/  ISETP.NE.AND.EX P0, PT, RZ, UR5, PT, P0 ;  /* 0x00000005ff007c0c */ /* 0x000fe4000bf05300 */
[----:B------:R-:W-:-:S02]  /*22780*/  IADD3 R13, R8, -R11, RZ ;  /* 0x8000000b080d7210 */ /* 0x000fc40007ffe0ff */
[----:B------:R-:W-:Y:S02]  /*22790*/  LEA.HI R4, R4, R5, RZ, 0x1 ;  /* 0x0000000504047211 */ /* 0x000fe400078f08ff */
[----:B------:R-:W-:Y:S01]  /*227a0*/  LEA.HI R7, R7, R10, RZ, 0x5 ;  /* 0x0000000a07077211 */ /* 0x000fe200078f28ff */
[----:B------:R3:W5:Y:S01]  /*227b0*/  @P1 LDG.E R0, desc[UR50][R2.64] ;  /* 0x0000003202001981 */ /* 0x000762000c1e1900 */
[----:B------:R-:W-:Y:S02]  /*227c0*/  LEA.HI R14, R13, R13, RZ, 0x1 ;  /* 0x0000000d0d0e7211 */ /* 0x000fe400078f08ff */
[----:B------:R-:W-:Y:S02]  /*227d0*/  LOP3.LUT R4, R4, 0x3fffffe, RZ, 0xc0, !PT ;  /* 0x03fffffe04047812 */ /* 0x000fe400078ec0ff */
[----:B------:R-:W-:Y:S02]  /*227e0*/  SHF.R.S32.HI R7, RZ, 0x5, R7 ;  /* 0x00000005ff077819 */ /* 0x000fe40000011407 */
[----:B------:R-:W-:Y:S01]  /*227f0*/  LOP3.LUT R14, R14, 0x1ffffffe, RZ, 0xc0, !PT ;  /* 0x1ffffffe0e0e7812 */ /* 0x000fe200078ec0ff */
[----:B------:R-:W-:Y:S01]  /*22800*/  IMAD.IADD R5, R5, 0x1, -R4 ;  /* 0x0000000105057824 */ /* 0x000fe200078e0a04 */
[----:B------:R-:W-:Y:S01]  /*22810*/  @P0 IADD3 R4, P3, R85, UR4, RZ ;  /* 0x0000000455040c10 */ /* 0x000fe2000ff7e0ff */
[----:B------:R-:W-:Y:S01]  /*22820*/  IMAD R12, R7, 0x10, R12 ;  /* 0x00000010070c7824 */ /* 0x000fe200078e020c */
[----:B------:R-:W-:Y:S01]  /*22830*/  ULDC UR4, c[0x0][0xa88] ;  /* 0x0002a20000047ab9 */ /* 0x000fe20000000800 */
[----:B------:R-:W-:Y:S01]  /*22840*/  IMAD.IADD R13, R13, 0x1, -R14 ;  /* 0x000000010d0d7824 */ /* 0x000fe200078e0a0e */
[----:B------:R-:W-:Y:S01]  /*22850*/  MOV R7, UR4 ;  /* 0x0000000400077c02 */ /* 0x000fe20008000f00 */
[----:B------:R-:W-:Y:S01]  /*22860*/  IMAD R14, R5, 0x40, R12 ;  /* 0x00000040050e7824 */ /* 0x000fe200078e020c */
[----:B------:R-:W-:-:S05]  /*22870*/  @P0 IADD3.X R5, R87, UR5, RZ, P3, !PT ;  /* 0x0000000557050c10 */ /* 0x000fca0009ffe4ff */
[----:B------:R3:W5:Y:S01]  /*22880*/  @P0 LDG.E R7, desc[UR50][R4.64] ;  /* 0x0000003204070981 */ /* 0x000762000c1e1900 */
[----:B0-----:R-:W-:-:S13]  /*22890*/  ISETP.NE.AND P2, PT, R20, 0x1, PT ;  /* 0x000000011400780c */ /* 0x001fda0003f45270 */
[----:B------:R-:W0:Y:S08]  /*228a0*/  @P2 LDC R6, c[0x0][0xbec] ;  /* 0x0002fb00ff062b82 */ /* 0x000e300000000800 */
[----:B------:R-:W1:Y:S01]  /*228b0*/  @P2 LDC R11, c[0x0][0xbf0] ;  /* 0x0002fc00ff0b2b82 */ /* 0x000e620000000800 */
[----:B------:R-:W-:Y:S01]  /*228c0*/  IMAD R13, R13, 0x8, R14 ;  /* 0x000000080d0d7824 */ /* 0x000fe200078e020e */
[----:B------:R-:W-:-:S03]  /*228d0*/  LEA.HI R21, R9, R8, RZ, 0x3 ;  /* 0x0000000809157211 */ /* 0x000fc600078f18ff */
[----:B--2---:R-:W-:Y:S01]  /*228e0*/  IMAD R25, R66, 0x80, R13 ;  /* 0x0000008042197824 */ /* 0x004fe200078e020d */
[----:B01-3--:R-:W-:Y:S06]  /*228f0*/  @P0 BRA `(.L_x_4239) ;  /* 0x0000000000100947 */ /* 0x00bfec0003800000 */
[----:B------:R-:W-:Y:S05]  /*22900*/  @!P1 BRA `(.L_x_4239) ;  /* 0x00000000000c9947 */ /* 0x000fea0003800000 */
[----:B------:R-:W2:Y:S04]  /*22910*/  LDG.E R4, desc[UR50][R2.64] ;  /* 0x0000003202047981 */ /* 0x000ea8000c1e1900 */
[----:B-----5:R-:W2:Y:S02]  /*22920*/  LDG.E R7, desc[UR50][R2.64+0x4] ;  /* 0x0000043202077981 */ /* 0x020ea4000c1e1900 */
[----:B--2---:R-:W-:-:S07]  /*22930*/  IMAD.IADD R7, R7, 0x1, -R4 ;  /* 0x0000000107077824 */ /* 0x004fce00078e0a04 */
.L_x_4239:
[----:B------:R-:W2:Y:S01]  /*22940*/  LDL.LU R68, [R1+0x4c] ;  /* 0x00004c0001447983 */ /* 0x000ea20000300800 */
[----:B------:R-:W-:Y:S01]  /*22950*/  @P2 IMAD.HI.U32 R2, R25, R6, RZ ;  /* 0x0000000619022227 */ /* 0x000fe200078e00ff */
[----:B------:R-:W-:Y:S01]  /*22960*/  LOP3.LUT R5, R21, 0xfffffff8, RZ, 0xc0, !PT ;  /* 0xfffffff815057812 */ /* 0x000fe200078ec0ff */
[----:B------:R-:W-:Y:S01]  /*22970*/  ULDC.64 UR4, c[0x0][0xb90] ;  /* 0x0002e40000047ab9 */ /* 0x000fe20000000a00 */
[----:B-----5:R-:W-:Y:S01]  /*22980*/  SHF.R.S32.HI R3, RZ, 0x1f, R0 ;  /* 0x0000001fff037819 */ /* 0x020fe20000011400 */
[----:B------:R-:W-:Y:S01]  /*22990*/  IMAD.MOV.U32 R9, RZ, RZ, R25 ;  /* 0x000000ffff097224 */ /* 0x000fe200078e0019 */
[----:B------:R-:W-:Y:S01]  /*229a0*/  @P2 SHF.R.U32.HI R9, RZ, R11, R2 ;  /* 0x0000000bff092219 */ /* 0x000fe20000011602 */
[----:B------:R-:W-:Y:S01]  /*229b0*/  IMAD.MOV.U32 R2, RZ, RZ, R0 ;  /* 0x000000ffff027224 */ /* 0x000fe200078e0000 */
[----:B------:R-:W-:Y:S01]  /*229c0*/  IADD3 R64, R8, -R5, RZ ;  /* 0x8000000508407210 */ /* 0x000fe20007ffe0ff */
[----:B------:R-:W0:Y:S01]  /*229d0*/  @P2 LDC R69, c[0x0][0xbec] ;  /* 0x0002fb00ff452b82 */ /* 0x000e220000000800 */
[----:B------:R-:W-:Y:S01]  /*229e0*/  SHF.R.S32.HI R21, RZ, 0x3, R21 ;  /* 0x00000003ff157819 */ /* 0x000fe20000011415 */
[----:B------:R-:W-:Y:S01]  /*229f0*/  IMAD.MOV R15, RZ, RZ, -R9 ;  /* 0x000000ffff0f7224 */ /* 0x000fe200078e0a09 */
[----:B------:R-:W-:Y:S01]  /*22a00*/  SEL R65, R94, RZ, !P1 ;  /* 0x000000ff5e417207 */ /* 0x000fe20004800000 */
[----:B------:R-:W-:Y:S01]  /*22a10*/  IMAD R67, R7, R20, RZ ;  /* 0x0000001407437224 */ /* 0x000fe200078e02ff */
[----:B------:R-:W-:-:S03]  /*22a20*/  SEL R62, R90, RZ, !P1 ;  /* 0x000000ff5a3e7207 */ /* 0x000fc60004800000 */
[----:B------:R-:W1:Y:S01]  /*22a30*/  @P2 LDC R71, c[0x0][0xbf0] ;  /* 0x0002fc00ff472b82 */ /* 0x000e620000000800 */
[----:B------:R-:W-:Y:S01]  /*22a40*/  BSSY B1, `(.L_x_4240) ;  /* 0x00000b5000017945 */ /* 0x000fe20003800000 */
[----:B--2---:R-:W-:-:S05]  /*22a50*/  SHF.R.S32.HI R63, RZ, 0x1f, R68 ;  /* 0x0000001fff3f7819 */ /* 0x004fca0000011444 */
[----:B------:R-:W-:-:S04]  /*22a60*/  IMAD R4, R63, UR4, RZ ;  /* 0x000000043f047c24 */ /* 0x000fc8000f8e02ff */
[C---:B------:R-:W-:Y:S02]  /*22a70*/  IMAD R11, R68.reuse, UR5, R4 ;  /* 0x00000005440b7c24 */ /* 0x040fe4000f8e0204 */
[----:B------:R-:W-:Y:S01]  /*22a80*/  IMAD.WIDE.U32 R4, R68, UR4, R2 ;  /* 0x0000000444047c25 */ /* 0x000fe2000f8e0002 */
[----:B------:R-:W-:-:S03]  /*22a90*/  ULDC.64 UR4, c[0x0][0xb98] ;  /* 0x0002e60000047ab9 */ /* 0x000fc60000000a00 */
[----:B------:R-:W-:Y:S02]  /*22aa0*/  IMAD.SHL.U32 R2, R64, 0x8, RZ ;  /* 0x0000000840027824 */ /* 0x000fe400078e00ff */
[----:B------:R-:W-:Y:S02]  /*22ab0*/  IMAD.IADD R5, R5, 0x1, R11 ;  /* 0x0000000105057824 */ /* 0x000fe400078e020b */
[----:B------:R-:W-:Y:S01]  /*22ac0*/  IMAD R11, R20, R15, R25 ;  /* 0x0000000f140b7224 */ /* 0x000fe200078e0219 */
[----:B------:R-:W-:Y:S01]  /*22ad0*/  LEA R13, R21, R2, 0x6 ;  /* 0x00000002150d7211 */ /* 0x000fe200078e30ff */
        /* <DEDUP_REMOVED lines=8> */
[----:B------:R-:W-:Y:S02]  /*22b60*/  IADD3 R9, P5, R52, 0x1000, RZ ;  /* 0x0000100034097810 */ /* 0x000fe40007fbe0ff */
[----:B------:R-:W-:Y:S01]  /*22b70*/  IADD3.X R5, R13, R5, R8, P0, !PT ;  /* 0x000000050d057210 */ /* 0x000fe200007fe408 */
[----:B------:R-:W-:Y:S01]  /*22b80*/  IMAD R6, R6, UR4, RZ ;  /* 0x0000000406067c24 */ /* 0x000fe2000f8e02ff */
[----:B------:R-:W-:-:S02]  /*22b90*/  LOP3.LUT P0, RZ, R10, 0x3, RZ, 0xc0, !PT ;  /* 0x000000030aff7812 */ /* 0x000fc4000780c0ff */
[----:B------:R-:W-:Y:S01]  /*22ba0*/  IADD3 R29, P3, R52, 0x4000, RZ ;  /* 0x00004000341d7810 */ /* 0x000fe20007f7e0ff */
[----:B------:R-:W-:Y:S01]  /*22bb0*/  IMAD R13, R11, UR5, R6 ;  /* 0x000000050b0d7c24 */ /* 0x000fe2000f8e0206 */
[----:B------:R-:W-:Y:S01]  /*22bc0*/  LOP3.LUT R8, R9, 0x380, RZ, 0xc0, !PT ;  /* 0x0000038009087812 */ /* 0x000fe200078ec0ff */
[----:B------:R-:W-:Y:S01]  /*22bd0*/  IMAD.WIDE.U32 R4, R11, UR4, R4 ;  /* 0x000000040b047c25 */ /* 0x000fe2000f8e0004 */
[----:B------:R-:W-:Y:S01]  /*22be0*/  ULDC.64 UR4, c[0x0][0xb50] ;  /* 0x0002d40000047ab9 */ /* 0x000fe20000000a00 */
[----:B------:R-:W-:Y:S02]  /*22bf0*/  LOP3.LUT R28, R29, 0x380, RZ, 0xc0, !PT ;  /* 0x000003801d1c7812 */ /* 0x000fe400078ec0ff */
[----:B------:R-:W-:Y:S01]  /*22c00*/  IMAD.IADD R5, R5, 0x1, R13 ;  /* 0x0000000105057824 */ /* 0x000fe200078e020d */
[----:B------:R-:W-:Y:S02]  /*22c10*/  LEA R6, P1, R4, UR4, 0x2 ;  /* 0x0000000404067c11 */ /* 0x000fe4000f8210ff */
[----:B------:R-:W-:-:S02]  /*22c20*/  IADD3 R13, P4, R52, 0x2000, RZ ;  /* 0x00002000340d7810 */ /* 0x000fc40007f9e0ff */
[----:B------:R-:W-:Y:S01]  /*22c30*/  LEA.HI.X R10, R4, UR5, R5, 0x2, P1 ;  /* 0x00000005040a7c11 */ /* 0x000fe200088f1405 */
[----:B------:R-:W-:Y:S01]  /*22c40*/  ULDC.64 UR4, c[0x0][0xaa0] ;  /* 0x0002a80000047ab9 */ /* 0x000fe20000000a00 */
[----:B------:R-:W-:Y:S01]  /*22c50*/  IADD3 R25, P1, R52, 0x3000, RZ ;  /* 0x0000300034197810 */ /* 0x000fe20007f3e0ff */
[----:B------:R-:W-:Y:S01]  /*22c60*/  SHFL.IDX PT, R50, R6, RZ, 0x1c1f ;  /* 0x001c1fff06327589 */ /* 0x000fe200000e0000 */
[----:B------:R-:W-:Y:S01]  /*22c70*/  LOP3.LUT R12, R13, 0x380, RZ, 0xc0, !PT ;  /* 0x000003800d0c7812 */ /* 0x000fe200078ec0ff */
[----:B------:R-:W-:Y:S01]  /*22c80*/  IMAD R4, R66, 0x80, R14 ;  /* 0x0000008042047824 */ /* 0x000fe200078e020e */
[----:B------:R-:W-:Y:S01]  /*22c90*/  LOP3.LUT R24, R25, 0x380, RZ, 0xc0, !PT ;  /* 0x0000038019187812 */ /* 0x000fe200078ec0ff */
[----:B------:R-:W-:Y:S01]  /*22ca0*/  IMAD R3, R3, UR4, RZ ;  /* 0x0000000403037c24 */ /* 0x000fe2000f8e02ff */
[----:B------:R-:W-:Y:S01]  /*22cb0*/  SHF.R.U64 R8, R8, 0x3, RZ ;  /* 0x0000000308087819 */ /* 0x000fe200000012ff */
[----:B------:R-:W2:Y:S01]  /*22cc0*/  SHFL.IDX PT, R51, R10, RZ, 0x1c1f ;  /* 0x001c1fff0a337589 */ /* 0x000ea200000e0000 */
[----:B------:R-:W-:-:S02]  /*22cd0*/  SHF.R.U64 R24, R24, 0x3, RZ ;  /* 0x0000000318187819 */ /* 0x000fc400000012ff */
[----:B------:R-:W-:Y:S02]  /*22ce0*/  SHF.R.U64 R12, R12, 0x3, RZ ;  /* 0x000000030c0c7819 */ /* 0x000fe400000012ff */
[----:B------:R-:W-:Y:S01]  /*22cf0*/  SHF.R.U64 R28, R28, 0x3, RZ ;  /* 0x000000031c1c7819 */ /* 0x000fe200000012ff */
[----:B------:R-:W-:Y:S01]  /*22d00*/  IMAD R3, R0, UR5, R3 ;  /* 0x0000000500037c24 */ /* 0x000fe2000f8e0203 */
[----:B------:R-:W-:Y:S01]  /*22d10*/  LOP3.LUT R24, R24, R25, RZ, 0x3c, !PT ;  /* 0x0000001918187212 */ /* 0x000fe200078e3cff */
[--C-:B------:R-:W-:Y:S01]  /*22d20*/  IMAD.X R25, RZ, RZ, R53.reuse, P1 ;  /* 0x000000ffff197224 */ /* 0x100fe200008e0635 */
[----:B------:R-:W-:Y:S01]  /*22d30*/  LOP3.LUT R8, R8, R9, RZ, 0x3c, !PT ;  /* 0x0000000908087212 */ /* 0x000fe200078e3cff */
[----:B------:R-:W-:Y:S01]  /*22d40*/  IMAD.WIDE.U32 R60, R0, UR4, RZ ;  /* 0x00000004003c7c25 */ /* 0x000fe2000f8e00ff */
[----:B------:R-:W-:Y:S01]  /*22d50*/  LOP3.LUT R12, R12, R13, RZ, 0x3c, !PT ;  /* 0x0000000d0c0c7212 */ /* 0x000fe200078e3cff */
[----:B------:R-:W-:Y:S01]  /*22d60*/  ULDC.64 UR4, c[0x0][0xae8] ;  /* 0x0002ba0000047ab9 */ /* 0x000fe20000000a00 */
[----:B------:R-:W-:Y:S01]  /*22d70*/  LOP3.LUT R28, R28, R29, RZ, 0x3c, !PT ;  /* 0x0000001d1c1c7212 */ /* 0x000fe200078e3cff */
[--C-:B------:R-:W-:Y:S01]  /*22d80*/  IMAD.X R9, RZ, RZ, R53.reuse, P5 ;  /* 0x000000ffff097224 */ /* 0x100fe200028e0635 */
[C---:B------:R-:W-:Y:S01]  /*22d90*/  IADD3 R41, P1, R52.reuse, 0x7000, RZ ;  /* 0x0000700034297810 */ /* 0x040fe20007f3e0ff */
[----:B------:R-:W-:Y:S01]  /*22da0*/  IMAD.X R13, RZ, RZ, R53, P4 ;  /* 0x000000ffff0d7224 */ /* 0x000fe200020e0635 */
[----:B------:R-:W-:Y:S01]  /*22db0*/  IADD3 R33, P5, R52, 0x5000, RZ ;  /* 0x0000500034217810 */ /* 0x000fe20007fbe0ff */
[----:B------:R-:W-:Y:S01]  /*22dc0*/  IMAD R0, R64, 0x20, R21 ;  /* 0x0000002040007824 */ /* 0x000fe200078e0215 */
[C---:B------:R-:W-:Y:S01]  /*22dd0*/  IADD3 R37, P4, R52.reuse, 0x6000, RZ ;  /* 0x0000600034257810 */ /* 0x040fe20007f9e0ff */
[----:B------:R3:W-:Y:S01]  /*22de0*/  SHFL.IDX PT, R58, R6, 0x1, 0x1c1f ;  /* 0x003c1f00063a7f89 */ /* 0x0007e200000e0000 */
[----:B------:R-:W-:Y:S01]  /*22df0*/  IADD3.X R29, RZ, R53, RZ, P3, !PT ;  /* 0x00000035ff1d7210 */ /* 0x000fe20001ffe4ff */
[----:B------:R-:W-:Y:S01]  /*22e00*/  IMAD.IADD R61, R61, 0x1, R3 ;  /* 0x000000013d3d7824 */ /* 0x000fe200078e0203 */
[----:B------:R-:W-:Y:S01]  /*22e10*/  IADD3 R45, P3, R52, 0x8000, RZ ;  /* 0x00008000342d7810 */ /* 0x000fe20007f7e0ff */
[----:B------:R-:W-:Y:S01]  /*22e20*/  IMAD R3, R63, UR4, RZ ;  /* 0x000000043f037c24 */ /* 0x000fe2000f8e02ff */
[----:B------:R-:W-:Y:S01]  /*22e30*/  LOP3.LUT R40, R41, 0x380, RZ, 0xc0, !PT ;  /* 0x0000038029287812 */ /* 0x000fe200078ec0ff */
[----:B------:R-:W-:Y:S01]  /*22e40*/  IMAD R64, R66, 0x80, R0 ;  /* 0x0000008042407824 */ /* 0x000fe200078e0200 */
[----:B------:R-:W-:Y:S01]  /*22e50*/  LOP3.LUT R32, R33, 0x380, RZ, 0xc0, !PT ;  /* 0x0000038021207812 */ /* 0x000fe200078ec0ff */
[----:B------:R-:W4:Y:S01]  /*22e60*/  SHFL.IDX PT, R59, R10, 0x1, 0x1c1f ;  /* 0x003c1f000a3b7f89 */ /* 0x000f2200000e0000 */
[----:B------:R-:W-:-:S02]  /*22e70*/  LOP3.LUT R36, R37, 0x380, RZ, 0xc0, !PT ;  /* 0x0000038025247812 */ /* 0x000fc400078ec0ff */
[----:B------:R-:W-:Y:S01]  /*22e80*/  LOP3.LUT R44, R45, 0x380, RZ, 0xc0, !PT ;  /* 0x000003802d2c7812 */ /* 0x000fe200078ec0ff */
[----:B------:R-:W-:Y:S01]  /*22e90*/  IMAD R3, R68, UR5, R3 ;  /* 0x0000000544037c24 */ /* 0x000fe2000f8e0203 */
[----:B------:R-:W-:Y:S01]  /*22ea0*/  SHF.R.U64 R40, R40, 0x3, RZ ;  /* 0x0000000328287819 */ /* 0x000fe200000012ff */
[----:B------:R-:W-:Y:S01]  /*22eb0*/  IMAD.WIDE.U32 R60, R68, UR4, R60 ;  /* 0x00000004443c7c25 */ /* 0x000fe2000f8e003c */
[----:B------:R-:W-:Y:S01]  /*22ec0*/  SHF.R.U64 R32, R32, 0x3, RZ ;  /* 0x0000000320207819 */ /* 0x000fe200000012ff */
[----:B------:R-:W-:Y:S01]  /*22ed0*/  ULDC.64 UR4, c[0x0][0xaf0] ;  /* 0x0002bc0000047ab9 */ /* 0x000fe20000000a00 */
[----:B------:R-:W-:Y:S01]  /*22ee0*/  SHF.R.U64 R36, R36, 0x3, RZ ;  /* 0x0000000324247819 */ /* 0x000fe200000012ff */
[----:B0-----:R-:W-:Y:S01]  /*22ef0*/  @P2 IMAD.HI.U32 R0, R64, R69, RZ ;  /* 0x0000004540002227 */ /* 0x001fe200078e00ff */
[----:B------:R-:W-:Y:S02]  /*22f00*/  SHF.R.U64 R44, R44, 0x3, RZ ;  /* 0x000000032c2c7819 */ /* 0x000fe400000012ff */
[----:B------:R-:W-:Y:S01]  /*22f10*/  LOP3.LUT R40, R40, R41, RZ, 0x3c, !PT ;  /* 0x0000002928287212 */ /* 0x000fe200078e3cff */
[----:B------:R-:W-:Y:S01]  /*22f20*/  IMAD.IADD R61, R61, 0x1, R3 ;  /* 0x000000013d3d7824 */ /* 0x000fe200078e0203 */
[----:B------:R-:W-:Y:S01]  /*22f30*/  LOP3.LUT R32, R32, R33, RZ, 0x3c, !PT ;  /* 0x0000002120207212 */ /* 0x000fe200078e3cff */
[--C-:B------:R-:W-:Y:S01]  /*22f40*/  IMAD.X R41, RZ, RZ, R53.reuse, P1 ;  /* 0x000000ffff297224 */ /* 0x100fe200008e0635 */
[----:B------:R-:W-:Y:S01]  /*22f50*/  LOP3.LUT R36, R36, R37, RZ, 0x3c, !PT ;  /* 0x0000002524247212 */ /* 0x000fe200078e3cff */
[--C-:B------:R-:W-:Y:S01]  /*22f60*/  IMAD.X R33, RZ, RZ, R53.reuse, P5 ;  /* 0x000000ffff217224 */ /* 0x100fe200028e0635 */
[----:B------:R-:W-:Y:S01]  /*22f70*/  MOV R3, R64 ;  /* 0x0000004000037202 */ /* 0x000fe20000000f00 */
[----:B------:R-:W-:Y:S01]  /*22f80*/  IMAD.X R37, RZ, RZ, R53, P4 ;  /* 0x000000ffff257224 */ /* 0x000fe200020e0635 */
[----:B------:R-:W-:Y:S01]  /*22f90*/  LOP3.LUT R44, R44, R45, RZ, 0x3c, !PT ;  /* 0x0000002d2c2c7212 */ /* 0x000fe200078e3cff */
[----:B------:R-:W-:Y:S01]  /*22fa0*/  IMAD R62, R62, UR4, RZ ;  /* 0x000000043e3e7c24 */ /* 0x000fe2000f8e02ff */
[C---:B------:R-:W-:Y:S01]  /*22fb0*/  ISETP.GE.OR P1, PT, R4.reuse, R67, P0 ;  /* 0x000000430400720c */ /* 0x040fe20000726670 */
[----:B------:R-:W-:Y:S01]  /*22fc0*/  VIADD R4, R4, 0x8 ;  /* 0x0000000804047836 */ /* 0x000fe20000000000 */
[----:B-1----:R-:W-:-:S02]  /*22fd0*/  @P2 SHF.R.U32.HI R3, RZ, R71, R0 ;  /* 0x00000047ff032219 */ /* 0x002fc40000011600 */
[C---:B------:R-:W-:Y:S02]  /*22fe0*/  IADD3 R49, P5, R52.reuse, 0x9000, RZ ;  /* 0x0000900034317810 */ /* 0x040fe40007fbe0ff */
[C---:B------:R-:W-:Y:S02]  /*22ff0*/  IADD3 R55, P4, R52.reuse, 0xa000, RZ ;  /* 0x0000a00034377810 */ /* 0x040fe40007f9e0ff */
[----:B------:R-:W-:Y:S02]  /*23000*/  IADD3.X R45, RZ, R53, RZ, P3, !PT ;  /* 0x00000035ff2d7210 */ /* 0x000fe40001ffe4ff */
[C---:B------:R-:W-:Y:S01]  /*23010*/  IADD3 R7, P3, R52.reuse, 0xb000, RZ ;  /* 0x0000b00034077810 */ /* 0x040fe20007f7e0ff */
[C---:B------:R-:W-:Y:S01]  /*23020*/  IMAD R63, R65.reuse, UR5, R62 ;  /* 0x00000005413f7c24 */ /* 0x040fe2000f8e023e */
[----:B------:R-:W-:Y:S01]  /*23030*/  SHF.R.S32.HI R0, RZ, 0x1f, R3 ;  /* 0x0000001fff007819 */ /* 0x000fe20000011403 */
[----:B------:R-:W-:Y:S01]  /*23040*/  IMAD.WIDE.U32 R60, R65, UR4, R60 ;  /* 0x00000004413c7c25 */ /* 0x000fe2000f8e003c */
[----:B------:R-:W-:Y:S01]  /*23050*/  LOP3.LUT R48, R49, 0x380, RZ, 0xc0, !PT ;  /* 0x0000038031307812 */ /* 0x000fe200078ec0ff */
[----:B------:R-:W-:Y:S01]  /*23060*/  ULDC.64 UR4, c[0x0][0xae0] ;  /* 0x0002b80000047ab9 */ /* 0x000fe20000000a00 */
[----:B------:R-:W-:Y:S01]  /*23070*/  LOP3.LUT R5, R52, 0x380, RZ, 0xc0, !PT ;  /* 0x0000038034057812 */ /* 0x000fe200078ec0ff */
[----:B------:R-:W-:Y:S01]  /*23080*/  IMAD.MOV R65, RZ, RZ, -R3 ;  /* 0x000000ffff417224 */ /* 0x000fe200078e0a03 */
[----:B------:R-:W-:Y:S01]  /*23090*/  LOP3.LUT R54, R55, 0x380, RZ, 0xc0, !PT ;  /* 0x0000038037367812 */ /* 0x000fe200078ec0ff */
[----:B------:R-:W-:Y:S01]  /*230a0*/  IMAD.X R57, RZ, RZ, R53, P3 ;  /* 0x000000ffff397224 */ /* 0x000fe200018e0635 */
[----:B------:R-:W-:Y:S01]  /*230b0*/  ISETP.GE.OR P0, PT, R4, R67, P0 ;  /* 0x000000430400720c */ /* 0x000fe20000706670 */
[----:B--2---:R0:W-:Y:S01]  /*230c0*/  @!P1 ST.E desc[UR50][R50.64], R121 ;  /* 0x0000007932009985 */ /* 0x0041e2000c101932 */
[----:B---3--:R-:W-:Y:S01]  /*230d0*/  LOP3.LUT R6, R7, 0x380, RZ, 0xc0, !PT ;  /* 0x0000038007067812 */ /* 0x008fe200078ec0ff */
[----:B------:R-:W-:Y:S01]  /*230e0*/  IMAD.IADD R61, R61, 0x1, R63 ;  /* 0x000000013d3d7824 */ /* 0x000fe200078e023f */
[----:B------:R-:W-:Y:S01]  /*230f0*/  SHF.R.U64 R48, R48, 0x3, RZ ;  /* 0x0000000330307819 */ /* 0x000fe200000012ff */
[----:B------:R-:W-:Y:S01]  /*23100*/  IMAD R0, R0, UR4, RZ ;  /* 0x0000000400007c24 */ /* 0x000fe2000f8e02ff */
[----:B------:R-:W-:Y:S01]  /*23110*/  SHF.R.U64 R54, R54, 0x3, RZ ;  /* 0x0000000336367819 */ /* 0x000fe200000012ff */
[----:B------:R-:W-:Y:S01]  /*23120*/  IMAD R63, R20, R65, R64 ;  /* 0x00000041143f7224 */ /* 0x000fe200078e0240 */
[----:B------:R-:W-:-:S02]  /*23130*/  SHF.R.U64 R5, R5, 0x3, RZ ;  /* 0x0000000305057819 */ /* 0x000fc400000012ff */
[----:B------:R-:W-:Y:S01]  /*23140*/  SHF.R.U64 R6, R6, 0x3, RZ ;  /* 0x0000000306067819 */ /* 0x000fe200000012ff */
[----:B------:R-:W-:Y:S01]  /*23150*/  IMAD R65, R3, UR5, R0 ;  /* 0x0000000503417c24 */ /* 0x000fe2000f8e0200 */
[----:B------:R-:W-:Y:S01]  /*23160*/  LOP3.LUT R48, R48, R49, RZ, 0x3c, !PT ;  /* 0x0000003130307212 */ /* 0x000fe200078e3cff */
[--C-:B------:R-:W-:Y:S01]  /*23170*/  IMAD.X R49, RZ, RZ, R53.reuse, P5 ;  /* 0x000000ffff317224 */ /* 0x100fe200028e0635 */
[----:B------:R-:W-:Y:S01]  /*23180*/  LOP3.LUT R54, R54, R55, RZ, 0x3c, !PT ;  /* 0x0000003736367212 */ /* 0x000fe200078e3cff */
[----:B------:R-:W-:Y:S01]  /*23190*/  IMAD.X R55, RZ, RZ, R53, P4 ;  /* 0x000000ffff377224 */ /* 0x000fe200020e0635 */
[----:B------:R-:W-:Y:S01]  /*231a0*/  LOP3.LUT R4, R5, R52, RZ, 0x3c, !PT ;  /* 0x0000003405047212 */ /* 0x000fe200078e3cff */
[----:B------:R-:W-:Y:S01]  /*231b0*/  IMAD.WIDE.U32 R60, R3, UR4, R60 ;  /* 0x00000004033c7c25 */ /* 0x000fe2000f8e003c */
[----:B------:R-:W-:Y:S01]  /*231c0*/  MOV R5, R53 ;  /* 0x0000003500057202 */ /* 0x000fe20000000f00 */
[----:B------:R-:W-:Y:S01]  /*231d0*/  ULDC.64 UR4, c[0x0][0xad8] ;  /* 0x0002b60000047ab9 */ /* 0x000fe20000000a00 */
[----:B------:R-:W-:Y:S01]  /*231e0*/  LOP3.LUT R56, R6, R7, RZ, 0x3c, !PT ;  /* 0x0000000706387212 */ /* 0x000fe200078e3cff */
[----:B----4-:R1:W-:Y:S01]  /*231f0*/  @!P0 ST.E desc[UR50][R58.64], R123 ;  /* 0x0000007b3a008985 */ /* 0x0103e2000c101932 */
[----:B------:R-:W-:Y:S01]  /*23200*/  SHF.R.S32.HI R0, RZ, 0x1f, R63 ;  /* 0x0000001fff007819 */ /* 0x000fe2000001143f */
[----:B------:R-:W-:-:S02]  /*23210*/  IMAD.IADD R61, R61, 0x1, R65 ;  /* 0x000000013d3d7824 */ /* 0x000fc400078e0241 */
[----:B------:R-:W5:Y:S02]  /*23220*/  LD.E.128 R4, desc[UR50][R4.64] ;  /* 0x0000003204047980 */ /* 0x000f64000c101d00 */
[----:B------:R-:W-:Y:S02]  /*23230*/  IMAD R0, R0, UR4, RZ ;  /* 0x0000000400007c24 */ /* 0x000fe4000f8e02ff */
[----:B------:R-:W5:Y:S01]  /*23240*/  LD.E.128 R8, desc[UR50][R8.64] ;  /* 0x0000003208087980 */ /* 0x000f62000c101d00 */
[----:B------:R-:W-:-:S03]  /*23250*/  IMAD R66, R66, 0x80, R21 ;  /* 0x0000008042427824 */ /* 0x000fc600078e0215 */
[----:B------:R-:W5:Y:S01]  /*23260*/  LD.E.128 R12, desc[UR50][R12.64] ;  /* 0x000000320c0c7980 */ /* 0x000f62000c101d00 */
[----:B------:R-:W-:-:S03]  /*23270*/  IMAD R65, R63, UR5, R0 ;  /* 0x000000053f417c24 */ /* 0x000fc6000f8e0200 */
[----:B------:R-:W5:Y:S01]  /*23280*/  LD.E.128 R24, desc[UR50][R24.64] ;  /* 0x0000003218187980 */ /* 0x000f62000c101d00 */
[----:B------:R-:W-:Y:S01]  /*23290*/  IMAD.WIDE.U32 R20, R63, UR4, R60 ;  /* 0x000000043f147c25 */ /* 0x000fe2000f8e003c */
[----:B------:R-:W-:Y:S02]  /*232a0*/  ULDC.64 UR4, c[0x0][0xa80] ;  /* 0x0002a00000047ab9 */ /* 0x000fe40000000a00 */
[----:B------:R-:W5:Y:S04]  /*232b0*/  LD.E.128 R28, desc[UR50][R28.64] ;  /* 0x000000321c1c7980 */ /* 0x000f68000c101d00 */
[----:B------:R-:W5:Y:S04]  /*232c0*/  LD.E.128 R32, desc[UR50][R32.64] ;  /* 0x0000003220207980 */ /* 0x000f68000c101d00 */
[----:B------:R-:W5:Y:S04]  /*232d0*/  LD.E.128 R36, desc[UR50][R36.64] ;  /* 0x0000003224247980 */ /* 0x000f68000c101d00 */
[----:B------:R-:W5:Y:S04]  /*232e0*/  LD.E.128 R40, desc[UR50][R40.64] ;  /* 0x0000003228287980 */ /* 0x000f68000c101d00 */
[----:B------:R-:W5:Y:S04]  /*232f0*/  LD.E.128 R44, desc[UR50][R44.64] ;  /* 0x000000322c2c7980 */ /* 0x000f68000c101d00 */
[----:B0-----:R-:W5:Y:S04]  /*23300*/  LD.E.128 R48, desc[UR50][R48.64] ;  /* 0x0000003230307980 */ /* 0x001f68000c101d00 */
[----:B------:R-:W5:Y:S04]  /*23310*/  LD.E.128 R52, desc[UR50][R54.64] ;  /* 0x0000003236347980 */ /* 0x000f68000c101d00 */
[----:B-1----:R-:W5:Y:S01]  /*23320*/  LD.E.128 R56, desc[UR50][R56.64] ;  /* 0x0000003238387980 */ /* 0x002f62000c101d00 */
[----:B------:R-:W-:Y:S01]  /*23330*/  IADD3 R3, R66, 0x20, RZ ;  /* 0x0000002042037810 */ /* 0x000fe20007ffe0ff */
[----:B------:R-:W-:Y:S01]  /*23340*/  IMAD.IADD R21, R21, 0x1, R65 ;  /* 0x0000000115157824 */ /* 0x000fe200078e0241 */
[----:B------:R-:W-:Y:S01]  /*23350*/  LEA R64, P2, R20, UR4, 0x1 ;  /* 0x0000000414407c11 */ /* 0x000fe2000f8408ff */
[----:B------:R-:W-:Y:S01]  /*23360*/  @!PT LDS RZ, [RZ] ;  /* 0x00000000fffff984 */ /* 0x000fe20000000800 */
[----:B------:R-:W-:Y:S01]  /*23370*/  @!PT LDS RZ, [RZ] ;  /* 0x00000000fffff984 */ /* 0x000fe20000000800 */
[----:B------:R-:W-:Y:S01]  /*23380*/  @!PT LDS RZ, [RZ] ;  /* 0x00000000fffff984 */ /* 0x000fe20000000800 */
[----:B------:R-:W-:Y:S01]  /*23390*/  @!PT LDS RZ, [RZ] ;  /* 0x00000000fffff984 */ /* 0x000fe20000000800 */
[----:B------:R0:W-:Y:S06]  /*233a0*/  MEMBAR.ALL.CTA ;  /* 0x0000000000007992 */ /* 0x0001ec0000008000 */
[----:B0-----:R-:W0:Y:S01]  /*233b0*/  FENCE.VIEW.ASYNC.S ;  /* 0x00000000000073c6 */ /* 0x001e220000000000 */
[-C--:B------:R-:W-:Y:S01]  /*233c0*/  ISETP.GE.AND P1, PT, R3, R67.reuse, PT ;  /* 0x000000430300720c */ /* 0x080fe20003f26270 */
[----:B------:R-:W-:Y:S01]  /*233d0*/  VIADD R0, R18, 0x33420 ;  /* 0x0003342012007836 */ /* 0x000fe20000000000 */
[----:B------:R-:W-:Y:S01]  /*233e0*/  LEA.HI.X R3, R20, UR5, R21, 0x1, P2 ;  /* 0x0000000514037c11 */ /* 0x000fe200090f0c15 */
[C---:B------:R-:W-:Y:S01]  /*233f0*/  VIADD R60, R66.reuse, 0x40 ;  /* 0x00000040423c7836 */ /* 0x040fe20000000000 */
[----:B------:R-:W-:Y:S01]  /*23400*/  ISETP.GE.AND P2, PT, R66, R67, PT ;  /* 0x000000434200720c */ /* 0x000fe20003f46270 */
[C---:B------:R-:W-:Y:S01]  /*23410*/  VIADD R68, R2.reuse, 0x80 ;  /* 0x0000008002447836 */ /* 0x040fe20000000000 */
[----:B------:R-:W-:Y:S01]  /*23420*/  PRMT R0, RZ, 0x654, R0 ;  /* 0x00000654ff007816 */ /* 0x000fe20000000000 */
[----:B0-----:R0:W1:Y:S01]  /*23430*/  SHFL.IDX PT, R65, R64, RZ, 0x181f ;  /* 0x00181fff40417589 */ /* 0x00106200000e0000 */
[----:B------:R-:W-:-:S02]  /*23440*/  IADD3 R72, R2, 0x40, RZ ;  /* 0x0000004002487810 */ /* 0x000fc40007ffe0ff */
[----:B------:R-:W-:Y:S01]  /*23450*/  ISETP.GE.AND P0, PT, R60, R67, PT ;  /* 0x000000433c00720c */ /* 0x000fe20003f06270 */
[----:B------:R0:W2:Y:S01]  /*23460*/  SHFL.IDX PT, R63, R3, RZ, 0x181f ;  /* 0x00181fff033f7589 */ /* 0x0000a200000e0000 */
[----:B------:R-:W-:Y:S02]  /*23470*/  SHF.R.S32.HI R70, RZ, 0x1f, R2 ;  /* 0x0000001fff467819 */ /* 0x000fe40000011402 */
[----:B------:R-:W-:Y:S02]  /*23480*/  SHF.R.S32.HI R69, RZ, 0x1f, R68 ;  /* 0x0000001fff457819 */ /* 0x000fe40000011444 */
[----:B------:R-:W-:Y:S01]  /*23490*/  SHF.R.S32.HI R71, RZ, 0x1f, R72 ;  /* 0x0000001fff477819 */ /* 0x000fe20000011448 */
[----:B------:R0:W-:Y:S01]  /*234a0*/  SYNCS.ARRIVE.TRANS64.RED.A1T0 RZ, [R0+URZ], RZ ;  /* 0x000000ff00ff79a7 */ /* 0x0001e2000810043f */
[----:B------:R-:W-:Y:S05]  /*234b0*/  @P2 BRA `(.L_x_4241) ;  /* 0x0000000000342947 */ /* 0x000fea0003800000 */
[----:B------:R-:W-:Y:S02]  /*234c0*/  ULDC UR4, c[0x0][0xac8] ;  /* 0x0002b20000047ab9 */ /* 0x000fe40000000800 */
[----:B------:R-:W-:Y:S02]  /*234d0*/  ISETP.GE.AND P4, PT, R2, UR4, PT ;  /* 0x0000000402007c0c */ /* 0x000fe4000bf86270 */
[----:B------:R-:W-:Y:S02]  /*234e0*/  ISETP.GE.AND P3, PT, R72, UR4, PT ;  /* 0x0000000448007c0c */ /* 0x000fe4000bf66270 */
[----:B------:R-:W-:-:S09]  /*234f0*/  ISETP.GE.AND P2, PT, R68, UR4, PT ;  /* 0x0000000444007c0c */ /* 0x000fd2000bf46270 */
[----:B-1----:R-:W-:-:S04]  /*23500*/  @!P4 LEA R20, P5, R2, R65, 0x1 ;  /* 0x000000410214c211 */ /* 0x002fc800078a08ff */
[----:B--2---:R-:W-:Y:S02]  /*23510*/  @!P4 LEA.HI.X R21, R2, R63, R70, 0x1, P5 ;  /* 0x0000003f0215c211 */ /* 0x004fe400028f0c46 */
[----:B------:R-:W-:-:S03]  /*23520*/  @!P3 LEA R60, P5, R72, R65, 0x1 ;  /* 0x00000041483cb211 */ /* 0x000fc600078a08ff */
[----:B-----5:R3:W-:Y:S01]  /*23530*/  @!P4 ST.E.128 desc[UR50][R20.64], R4 ;  /* 0x000000041400c985 */ /* 0x0207e2000c101d32 */
[----:B------:R-:W-:Y:S02]  /*23540*/  @!P3 LEA.HI.X R61, R72, R63, R71, 0x1, P5 ;  /* 0x0000003f483db211 */ /* 0x000fe400028f0c47 */
[----:B------:R-:W-:-:S03]  /*23550*/  @!P2 LEA R62, P5, R68, R65, 0x1 ;  /* 0x00000041443ea211 */ /* 0x000fc600078a08ff */
[----:B------:R3:W-:Y:S01]  /*23560*/  @!P3 ST.E.128 desc[UR50][R60.64], R28 ;  /* 0x0000001c3c00b985 */ /* 0x0007e2000c101d32 */
[----:B------:R-:W-:-:S05]  /*23570*/  @!P2 LEA.HI.X R63, R68, R63, R69, 0x1, P5 ;  /* 0x0000003f443fa211 */ /* 0x000fca00028f0c45 */
[----:B------:R3:W-:Y:S04]  /*23580*/  @!P2 ST.E.128 desc[UR50][R62.64], R44 ;  /* 0x0000002c3e00a985 */ /* 0x0007e8000c101d32 */
.L_x_4241:
[----:B------:R-:W-:Y:S05]  /*23590*/  BSYNC B1 ;  /* 0x0000000000017941 */ /* 0x000fea0003800000 */
.L_x_4240:
[----:B---3--:R3:W4:Y:S01]  /*235a0*/  SHFL.IDX PT, R21, R3, 0x1, 0x181f ;  /* 0x00381f0003157f89 */ /* 0x00872200000e0000 */
[----:B------:R-:W-:Y:S03]  /*235b0*/  BSSY B1, `(.L_x_4242) ;  /* 0x0000010000017945 */ /* 0x000fe60003800000 */
[----:B-----5:R3:W0:Y:S01]  /*235c0*/  SHFL.IDX PT, R7, R64, 0x1, 0x181f ;  /* 0x00381f0040077f89 */ /* 0x02062200000e0000 */
[----:B------:R-:W-:Y:S05]  /*235d0*/  @P1 BRA `(.L_x_4243) ;  /* 0x0000000000341947 */ /* 0x000fea0003800000 */
[----:B------:R-:W-:Y:S02]  /*235e0*/  ULDC UR4, c[0x0][0xac8] ;  /* 0x0002b20000047ab9 */ /* 0x000fe40000000800 */
[----:B------:R-:W-:Y:S02]  /*235f0*/  ISETP.GE.AND P3, PT, R2, UR4, PT ;  /* 0x0000000402007c0c */ /* 0x000fe4000bf66270 */
[----:B------:R-:W-:Y:S02]  /*23600*/  ISETP.GE.AND P2, PT, R72, UR4, PT ;  /* 0x0000000448007c0c */ /* 0x000fe4000bf46270 */
[----:B------:R-:W-:-:S09]  /*23610*/  ISETP.GE.AND P1, PT, R68, UR4, PT ;  /* 0x0000000444007c0c */ /* 0x000fd2000bf26270 */
[-C--:B0-----:R-:W-:Y:S02]  /*23620*/  @!P3 LEA R4, P5, R2, R7.reuse, 0x1 ;  /* 0x000000070204b211 */ /* 0x081fe400078a08ff */
[----:B------:R-:W-:Y:S02]  /*23630*/  @!P2 LEA R6, P4, R72, R7, 0x1 ;  /* 0x000000074806a211 */ /* 0x000fe400078808ff */
[----:B----4-:R-:W-:Y:S02]  /*23640*/  @!P3 LEA.HI.X R5, R2, R21, R70, 0x1, P5 ;  /* 0x000000150205b211 */ /* 0x010fe400028f0c46 */
[----:B------:R-:W-:Y:S02]  /*23650*/  @!P1 LEA R20, P5, R68, R7, 0x1 ;  /* 0x0000000744149211 */ /* 0x000fe400078a08ff */
[-C--:B------:R-:W-:Y:S01]  /*23660*/  @!P2 LEA.HI.X R7, R72, R21.reuse, R71, 0x1, P4 ;  /* 0x000000154807a211 */ /* 0x080fe200020f0c47 */
[----:B------:R0:W-:Y:S01]  /*23670*/  @!P3 ST.E.128 desc[UR50][R4.64], R8 ;  /* 0x000000080400b985 */ /* 0x0001e2000c101d32 */
[----:B------:R-:W-:-:S03]  /*23680*/  @!P1 LEA.HI.X R21, R68, R21, R69, 0x1, P5 ;  /* 0x0000001544159211 */ /* 0x000fc600028f0c45 */
[----:B------:R0:W-:Y:S04]  /*23690*/  @!P2 ST.E.128 desc[UR50][R6.64], R32 ;  /* 0x000000200600a985 */ /* 0x0001e8000c101d32 */
[----:B------:R0:W-:Y:S02]  /*236a0*/  @!P1 ST.E.128 desc[UR50][R20.64], R48 ;  /* 0x0000003014009985 */ /* 0x0001e4000c101d32 */
.L_x_4243:
[----:B------:R-:W-:Y:S05]  /*236b0*/  BSYNC B1 ;  /* 0x0000000000017941 */ /* 0x000fea0003800000 */
.L_x_4242:
[----:B0-----:R0:W0:Y:S01]  /*236c0*/  SHFL.IDX PT, R9, R3, 0x2, 0x181f ;  /* 0x00581f0003097f89 */ /* 0x00102200000e0000 */
[----:B------:R-:W-:Y:S03]  /*236d0*/  BSSY B1, `(.L_x_4244) ;  /* 0x0000010000017945 */ /* 0x000fe60003800000 */
[----:B------:R0:W0:Y:S01]  /*236e0*/  SHFL.IDX PT, R5, R64, 0x2, 0x181f ;  /* 0x00581f0040057f89 */ /* 0x00002200000e0000 */
        /* <DEDUP_REMOVED lines=11> */
[----:B------:R0:W-:Y:S04]  /*237a0*/  @!P3 ST.E.128 desc[UR50][R4.64], R12 ;  /* 0x0000000c0400b985 */ /* 0x0001e8000c101d32 */
[----:B------:R0:W-:Y:S04]  /*237b0*/  @!P4 ST.E.128 desc[UR50][R6.64], R36 ;  /* 0x000000240600c985 */ /* 0x0001e8000c101d32 */
[----:B------:R0:W-:Y:S02]  /*237c0*/  @!P5 ST.E.128 desc[UR50][R8.64], R52 ;  /* 0x000000340800d985 */ /* 0x0001e4000c101d32 */
.L_x_4245:
[----:B------:R-:W-:Y:S05]  /*237d0*/  BSYNC B1 ;  /* 0x0000000000017941 */ /* 0x000fea0003800000 */
.L_x_4244:
[----:B------:R-:W-:Y:S01]  /*237e0*/  VIADD R0, R66, 0x60 ;  /* 0x0000006042007836 */ /* 0x000fe20000000000 */
[----:B0--3--:R-:W0:Y:S04]  /*237f0*/  SHFL.IDX PT, R3, R3, 0x3, 0x181f ;  /* 0x00781f0003037f89 */ /* 0x009e2800000e0000 */
[----:B------:R-:W-:Y:S01]  /*23800*/  ISETP.GE.AND P0, PT, R0, R67, PT ;  /* 0x000000430000720c */ /* 0x000fe20003f06270 */
[----:B------:R3:W0:-:S12]  /*23810*/  SHFL.IDX PT, R9, R64, 0x3, 0x181f ;  /* 0x00781f0040097f89 */ /* 0x00061800000e0000 */
[----:B---3--:R-:W-:Y:S05]  /*23820*/  @P0 BRA `(.L_x_4246) ;  /* 0x0000000c00940947 */ /* 0x008fea0003800000 */
[----:B------:R-:W-:Y:S02]  /*23830*/  ULDC UR4, c[0x0][0xac8] ;  /* 0x0002b20000047ab9 */ /* 0x000fe40000000800 */
[----:B------:R-:W-:Y:S02]  /*23840*/  ISETP.GE.AND P2, PT, R2, UR4, PT ;  /* 0x0000000402007c0c */ /* 0x000fe4000bf46270 */
[----:B------:R-:W-:-:S11]  /*23850*/  ISETP.GE.AND P3, PT, R72, UR4, PT ;  /* 0x0000000448007c0c */ /* 0x000fd6000bf66270 */
[-C--:B0-----:R-:W-:Y:S02]  /*23860*/  @!P2 LEA R4, P0, R2, R9.reuse, 0x1 ;  /* 0x000000090204a211 */ /* 0x081fe400078008ff */
[----:B------:R-:W-:Y:S02]  /*23870*/  @!P3 LEA R6, P1, R72, R9, 0x1 ;  /* 0x000000094806b211 */ /* 0x000fe400078208ff */
[-C--:B------:R-:W-:Y:S02]  /*23880*/  @!P2 LEA.HI.X R5, R2, R3.reuse, R70, 0x1, P0 ;  /* 0x000000030205a211 */ /* 0x080fe400000f0c46 */
[----:B------:R-:W-:Y:S02]  /*23890*/  @!P3 LEA.HI.X R7, R72, R3, R71, 0x1, P1 ;  /* 0x000000034807b211 */ /* 0x000fe400008f0c47 */
[----:B------:R-:W-:Y:S01]  /*238a0*/  ISETP.GE.AND P0, PT, R68, UR4, PT ;  /* 0x0000000444007c0c */ /* 0x000fe2000bf06270 */
[----:B------:R3:W-:Y:S04]  /*238b0*/  @!P2 ST.E.128 desc[UR50][R4.64], R24 ;  /* 0x000000180400a985 */ /* 0x0007e8000c101d32 */
[----:B------:R3:W-:Y:S08]  /*238c0*/  @!P3 ST.E.128 desc[UR50][R6.64], R40 ;  /* 0x000000280600b985 */ /* 0x0007f0000c101d32 */
[----:B------:R-:W-:Y:S05]  /*238d0*/  @P0 BRA `(.L_x_4246) ;  /* 0x0000000c00680947 */ /* 0x000fea0003800000 */
[----:B------:R-:W-:-:S04]  /*238e0*/  LEA R2, P0, R68, R9, 0x1 ;  /* 0x0000000944027211 */ /* 0x000fc800078008ff */
[----:B------:R-:W-:-:S05]  /*238f0*/  LEA.HI.X R3, R68, R3, R69, 0x1, P0 ;  /* 0x0000000344037211 */ /* 0x000fca00000f0c45 */
[----:B------:R0:W-:Y:S01]  /*23900*/  ST.E.128 desc[UR50][R2.64], R56 ;  /* 0x0000003802007985 */ /* 0x0001e2000c101d32 */
[----:B------:R-:W-:Y:S05]  /*23910*/  BRA `(.L_x_4246) ;  /* 0x0000000c00587947 */ /* 0x000fea0003800000 */
.L_x_4237:
        /* <DEDUP_REMOVED lines=14> */
[----:B------:R-:W-:-:S13]  /*23a00*/  ISETP.NE.AND.EX P1, PT, RZ, UR5, PT, P1 ;  /* 0x00000005ff007c0c */ /* 0x000fda000bf25310 */
[----:B------:R-:W-:Y:S01]  /*23a10*/  @P1 IADD3 R4, P2, R4, UR4, RZ ;  /* 0x0000000404041c10 */ /* 0x000fe2000ff5e0ff */
[----:B------:R-:W-:Y:S02]  /*23a20*/  ULDC UR4, c[0x0][0xa88] ;  /* 0x0002a20000047ab9 */ /* 0x000fe40000000800 */
[----:B------:R-:W-:Y:S01]  /*23a30*/  IMAD.U32 R6, RZ, RZ, UR4 ;  /* 0x00000004ff067e24 */ /* 0x000fe2000f8e00ff */
[----:B------:R-:W-:-:S05]  /*23a40*/  @P1 IADD3.X R5, R5, UR5, RZ, P2, !PT ;  /* 0x0000000505051c10 */ /* 0x000fca00097fe4ff */
[----:B------:R2:W5:Y:S01]  /*23a50*/  @P1 LDG.E R6, desc[UR50][R4.64] ;  /* 0x0000003204061981 */ /* 0x000562000c1e1900 */
[----:B----4-:R-:W-:Y:S01]  /*23a60*/  ISETP.NE.AND P2, PT, R25, 0x1, PT ;  /* 0x000000011900780c */ /* 0x010fe20003f45270 */
[----:B------:R-:W3:-:S12]  /*23a70*/  S2R R8, SR_TID.X ;  /* 0x0000000000087919 */ /* 0x000ed80000002100 */
[----:B------:R-:W4:Y:S01]  /*23a80*/  @P2 LDC R27, c[0x0][0xbec] ;  /* 0x0002fb00ff1b2b82 */ /* 0x000f220000000800 */
[----:B---3--:R-:W-:-:S04]  /*23a90*/  IADD3 R14, R8, -0x80, RZ ;  /* 0xffffff80080e7810 */ /* 0x008fc80007ffe0ff */
[----:B------:R-:W-:Y:S02]  /*23aa0*/  ISETP.GE.AND P3, PT, R14, 0x80, PT ;  /* 0x000000800e00780c */ /* 0x000fe40003f66270 */
[----:B------:R-:W-:Y:S01]  /*23ab0*/  SHF.R.S32.HI R7, RZ, 0x1f, R14 ;  /* 0x0000001fff077819 */ /* 0x000fe2000001140e */
[----:B--2---:R-:W-:Y:S10]  /*23ac0*/  @P1 BRA `(.L_x_4247) ;  /* 0x0000000000101947 */ /* 0x004ff40003800000 */
[----:B------:R-:W-:Y:S05]  /*23ad0*/  @!P0 BRA `(.L_x_4247) ;  /* 0x00000000000c8947 */ /* 0x000fea0003800000 */
[----:B------:R-:W2:Y:S04]  /*23ae0*/  LDG.E R5, desc[UR50][R2.64] ;  /* 0x0000003202057981 */ /* 0x000ea8000c1e1900 */
[----:B-----5:R-:W2:Y:S02]  /*23af0*/  LDG.E R6, desc[UR50][R2.64+0x4] ;  /* 0x0000043202067981 */ /* 0x020ea4000c1e1900 */
[----:B--2---:R-:W-:-:S07]  /*23b00*/  IMAD.IADD R6, R6, 0x1, -R5 ;  /* 0x0000000106067824 */ /* 0x004fce00078e0a05 */
.L_x_4247:
[----:B------:R-:W2:Y:S04]  /*23b10*/  LDL R26, [R1+0x4c] ;  /* 0x00004c00011a7983 */ /* 0x000ea80000100800 */
[----:B------:R3:W5:Y:S01]  /*23b20*/  LDL R24, [R1+0x54] ;  /* 0x0000540001187983 */ /* 0x0007620000100800 */
[----:B------:R-:W-:Y:S01]  /*23b30*/  LEA.HI R20, R7, R14, RZ, 0x3 ;  /* 0x0000000e07147211 */ /* 0x000fe200078f18ff */
[----:B------:R-:W-:Y:S01]  /*23b40*/  BSSY B1, `(.L_x_4248) ;  /* 0x000002e000017945 */ /* 0x000fe20003800000 */
[----:B------:R-:W-:Y:S02]  /*23b50*/  SEL R13, R11, RZ, !P0 ;  /* 0x000000ff0b0d7207 */ /* 0x000fe40004000000 */
[----:B------:R-:W-:Y:S02]  /*23b60*/  SEL R12, R9, RZ, !P0 ;  /* 0x000000ff090c7207 */ /* 0x000fe40004000000 */
[----:B------:R-:W-:-:S02]  /*23b70*/  LOP3.LUT R29, R20, 0xfffffff8, RZ, 0xc0, !PT ;  /* 0xfffffff8141d7812 */ /* 0x000fc400078ec0ff */
[----:B-----5:R-:W-:Y:S02]  /*23b80*/  SHF.R.S32.HI R11, RZ, 0x1f, R0 ;  /* 0x0000001fff0b7819 */ /* 0x020fe40000011400 */
[----:B--2---:R-:W-:Y:S01]  /*23b90*/  SHF.R.S32.HI R10, RZ, 0x1f, R26 ;  /* 0x0000001fff0a7819 */ /* 0x004fe2000001141a */
[----:B---3--:R-:W-:Y:S06]  /*23ba0*/  @P3 BRA `(.L_x_4249) ;  /* 0x00000000009c3947 */ /* 0x008fec0003800000 */
        /* <DEDUP_REMOVED lines=8> */
[----:B------:R-:W-:Y:S01]  /*23c30*/  MOV R2, R0 ;  /* 0x0000000000027202 */ /* 0x000fe20000000f00 */
[----:B------:R-:W-:Y:S02]  /*23c40*/  IMAD R7, R10, UR4, RZ ;  /* 0x000000040a077c24 */ /* 0x000fe4000f8e02ff */
[----:B------:R-:W-:Y:S02]  /*23c50*/  IMAD.MOV.U32 R3, RZ, RZ, R11 ;  /* 0x000000ffff037224 */ /* 0x000fe400078e000b */
[----:B------:R-:W-:Y:S02]  /*23c60*/  IMAD.MOV.U32 R5, RZ, RZ, R8 ;  /* 0x000000ffff057224 */ /* 0x000fe400078e0008 */
[----:B------:R-:W-:-:S04]  /*23c70*/  IMAD.WIDE.U32 R2, R26, UR4, R2 ;  /* 0x000000041a027c25 */ /* 0x000fc8000f8e0002 */
        /* <DEDUP_REMOVED lines=26> */
.L_x_4249:
[----:B------:R-:W-:Y:S05]  /*23e20*/  BSYNC B1 ;  /* 0x0000000000017941 */ /* 0x000fea0003800000 */
.L_x_4248:
[----:B------:R-:W3:Y:S01]  /*23e30*/  @P2 LDC R9, c[0x0][0xbf0] ;  /* 0x0002fc00ff092b82 */ /* 0x000ee20000000800 */
[----:B------:R-:W-:Y:S01]  /*23e40*/  ULDC.64 UR4, c[0x0][0xaa0] ;  /* 0x0002a80000047ab9 */ /* 0x000fe20000000a00 */
[----:B------:R-:W-:Y:S01]  /*23e50*/  SHF.R.S32.HI R20, RZ, 0x3, R20 ;  /* 0x00000003ff147819 */ /* 0x000fe20000011414 */
[----:B--2---:R-:W-:Y:S02]  /*23e60*/  IMAD R3, R11, UR4, RZ ;  /* 0x000000040b037c24 */ /* 0x004fe4000f8e02ff */
[----:B------:R-:W-:Y:S02]  /*23e70*/  IMAD.IADD R29, R14, 0x1, -R29 ;  /* 0x000000010e1d7824 */ /* 0x000fe400078e0a1d */
[C---:B------:R-:W-:Y:S02]  /*23e80*/  IMAD R5, R0.reuse, UR5, R3 ;  /* 0x0000000500057c24 */ /* 0x040fe4000f8e0203 */
[----:B------:R-:W-:Y:S01]  /*23e90*/  IMAD.WIDE.U32 R2, R0, UR4, RZ ;  /* 0x0000000400027c25 */ /* 0x000fe2000f8e00ff */
[----:B------:R-:W-:-:S03]  /*23ea0*/  ULDC.64 UR4, c[0x0][0xae8] ;  /* 0x0002ba0000047ab9 */ /* 0x000fc60000000a00 */
[C---:B------:R-:W-:Y:S01]  /*23eb0*/  IMAD R4, R29.reuse, 0x20, R20 ;  /* 0x000000201d047824 */ /* 0x040fe200078e0214 */
[----:B------:R-:W-:Y:S01]  /*23ec0*/  SHF.L.U32 R29, R29, 0x3, RZ ;  /* 0x000000031d1d7819 */ /* 0x000fe200000006ff */
[----:B------:R-:W-:Y:S02]  /*23ed0*/  IMAD R0, R10, UR4, RZ ;  /* 0x000000040a007c24 */ /* 0x000fe4000f8e02ff */
[----:B------:R-:W-:Y:S02]  /*23ee0*/  IMAD R8, R24, 0x80, R4 ;  /* 0x0000008018087824 */ /* 0x000fe400078e0204 */
[----:B------:R-:W-:Y:S02]  /*23ef0*/  IMAD R7, R26, UR5, R0 ;  /* 0x000000051a077c24 */ /* 0x000fe4000f8e0200 */
[----:B------:R-:W-:Y:S01]  /*23f00*/  IMAD.IADD R3, R3, 0x1, R5 ;  /* 0x0000000103037824 */ /* 0x000fe200078e0205 */
[----:B------:R-:W-:Y:S01]  /*23f10*/  MOV R5, R8 ;  /* 0x0000000800057202 */ /* 0x000fe20000000f00 */
[----:B----4-:R-:W-:-:S04]  /*23f20*/  @P2 IMAD.HI.U32 R0, R8, R27, RZ ;  /* 0x0000001b08002227 */ /* 0x010fc800078e00ff */
[----:B------:R-:W-:Y:S01]  /*23f30*/  IMAD.WIDE.U32 R2, R26, UR4, R2 ;  /* 0x000000041a027c25 */ /* 0x000fe2000f8e0002 */
[----:B---3--:R-:W-:Y:S01]  /*23f40*/  @P2 SHF.R.U32.HI R5, RZ, R9, R0 ;  /* 0x00000009ff052219 */ /* 0x008fe20000011600 */
[----:B------:R-:W-:Y:S02]  /*23f50*/  ULDC.64 UR4, c[0x0][0xaf0] ;  /* 0x0002bc0000047ab9 */ /* 0x000fe40000000a00 */
[----:B------:R-:W-:Y:S01]  /*23f60*/  IMAD.IADD R3, R3, 0x1, R7 ;  /* 0x0000000103037824 */ /* 0x000fe200078e0207 */
[--C-:B------:R-:W-:Y:S01]  /*23f70*/  SHF.R.S32.HI R0, RZ, 0x1f, R5.reuse ;  /* 0x0000001fff007819 */ /* 0x100fe20000011405 */
[----:B------:R-:W-:Y:S02]  /*23f80*/  IMAD R4, R12, UR4, RZ ;  /* 0x000000040c047c24 */ /* 0x000fe4000f8e02ff */
[----:B------:R-:W-:Y:S02]  /*23f90*/  IMAD.MOV R7, RZ, RZ, -R5 ;  /* 0x000000ffff077224 */ /* 0x000fe400078e0a05 */
[----:B------:R-:W-:-:S02]  /*23fa0*/  IMAD R9, R13, UR5, R4 ;  /* 0x000000050d097c24 */ /* 0x000fc4000f8e0204 */
[----:B------:R-:W-:Y:S01]  /*23fb0*/  IMAD.WIDE.U32 R2, R13, UR4, R2 ;  /* 0x000000040d027c25 */ /* 0x000fe2000f8e0002 */
[----:B------:R-:W-:-:S03]  /*23fc0*/  ULDC.64 UR4, c[0x0][0xae0] ;  /* 0x0002b80000047ab9 */ /* 0x000fc60000000a00 */
        /* <DEDUP_REMOVED lines=12> */
[----:B------:R-:W-:Y:S01]  /*24090*/  IMAD.IADD R3, R5, 0x1, R9 ;  /* 0x0000000105037824 */ /* 0x000fe200078e0209 */
[C---:B------:R-:W-:Y:S01]  /*240a0*/  LEA R2, P0, R4.reuse, UR4, 0x1 ;  /* 0x0000000404027c11 */ /* 0x040fe2000f8008ff */
[C---:B------:R-:W-:Y:S01]  /*240b0*/  VIADD R9, R29.reuse, 0x80 ;  /* 0x000000801d097836 */ /* 0x040fe20000000000 */
[----:B------:R-:W-:Y:S01]  /*240c0*/  UMOV UR4, 0xffffffff ;  /* 0xffffffff00047882 */ /* 0x000fe20000000000 */
[----:B------:R-:W-:Y:S01]  /*240d0*/  VIADD R7, R29, 0x40 ;  /* 0x000000401d077836 */ /* 0x000fe20000000000 */
[----:B------:R-:W-:Y:S02]  /*240e0*/  LEA.HI.X R3, R4, UR5, R3, 0x1, P0 ;  /* 0x0000000504037c11 */ /* 0x000fe400080f0c03 */
[----:B------:R-:W-:Y:S02]  /*240f0*/  SHF.R.S32.HI R5, RZ, 0x1f, R29 ;  /* 0x0000001fff057819 */ /* 0x000fe4000001141d */
[----:B------:R-:W-:Y:S02]  /*24100*/  SHF.R.S32.HI R8, RZ, 0x1f, R9 ;  /* 0x0000001fff087819 */ /* 0x000fe40000011409 */
[----:B------:R-:W-:Y:S01]  /*24110*/  SHF.R.S32.HI R10, RZ, 0x1f, R7 ;  /* 0x0000001fff0a7819 */ /* 0x000fe20000011407 */
[----:B------:R-:W-:Y:S06]  /*24120*/  BRA.DIV UR4, `(.L_x_4250) ;  /* 0x000000b604c07947 */ /* 0x000fec000b800000 */
[----:B------:R2:W3:Y:S04]  /*24130*/  SHFL.IDX PT, R0, R3, RZ, 0x181f ;  /* 0x00181fff03007589 */ /* 0x0004e800000e0000 */
[----:B------:R2:W4:Y:S02]  /*24140*/  SHFL.IDX PT, R14, R2, RZ, 0x181f ;  /* 0x00181fff020e7589 */ /* 0x00052400000e0000 */
.L_x_4501:
[----:B------:R-:W-:Y:S01]  /*24150*/  IMAD R25, R6, R25, RZ ;  /* 0x0000001906197224 */ /* 0x000fe200078e02ff */
[----:B------:R-:W-:Y:S01]  /*24160*/  BSSY B1, `(.L_x_4251) ;  /* 0x0000011000017945 */ /* 0x000fe20003800000 */
[----:B------:R-:W-:-:S05]  /*24170*/  IMAD R6, R24, 0x80, R20 ;  /* 0x0000008018067824 */ /* 0x000fca00078e0214 */
[----:B------:R-:W-:-:S13]  /*24180*/  ISETP.GE.AND P0, PT, R6, R25, PT ;  /* 0x000000190600720c */ /* 0x000fda0003f06270 */
[----:B------:R-:W-:Y:S05]  /*24190*/  @P0 BRA `(.L_x_4252) ;  /* 0x0000000000340947 */ /* 0x000fea0003800000 */
[----:B------:R-:W-:Y:S02]  /*241a0*/  ULDC UR4, c[0x0][0xac8] ;  /* 0x0002b20000047ab9 */ /* 0x000fe40000000800 */
[----:B------:R-:W-:Y:S02]  /*241b0*/  ISETP.GE.AND P3, PT, R29, UR4, PT ;  /* 0x000000041d007c0c */ /* 0x000fe4000bf66270 */
[----:B------:R-:W-:Y:S02]  /*241c0*/  ISETP.GE.AND P4, PT, R7, UR4, PT ;  /* 0x0000000407007c0c */ /* 0x000fe4000bf86270 */
[----:B------:R-:W-:-:S09]  /*241d0*/  ISETP.GE.AND P5, PT, R9, UR4, PT ;  /* 0x0000000409007c0c */ /* 0x000fd2000bfa6270 */
[-C--:B----4-:R-:W-:Y:S02]  /*241e0*/  @!P3 LEA R12, P0, R29, R14.reuse, 0x1 ;  /* 0x0000000e1d0cb211 */ /* 0x090fe400078008ff */
[-C--:B------:R-:W-:Y:S02]  /*241f0*/  @!P4 LEA R20, P1, R7, R14.reuse, 0x1 ;  /* 0x0000000e0714c211 */ /* 0x080fe400078208ff */
[----:B------:R-:W-:Y:S02]  /*24200*/  @!P5 LEA R14, P2, R9, R14, 0x1 ;  /* 0x0000000e090ed211 */ /* 0x000fe400078408ff */
[-C--:B---3--:R-:W-:Y:S02]  /*24210*/  @!P3 LEA.HI.X R13, R29, R0.reuse, R5, 0x1, P0 ;  /* 0x000000001d0db211 */ /* 0x088fe400000f0c05 */
[-C--:B------:R-:W-:Y:S02]  /*24220*/  @!P4 LEA.HI.X R21, R7, R0.reuse, R10, 0x1, P1 ;  /* 0x000000000715c211 */ /* 0x080fe400008f0c0a */
[----:B------:R-:W-:Y:S01]  /*24230*/  @!P5 LEA.HI.X R15, R9, R0, R8, 0x1, P2 ;  /* 0x00000000090fd211 */ /* 0x000fe200010f0c08 */
[----:B------:R3:W-:Y:S04]  /*24240*/  @!P3 ST.E.128 desc[UR50][R12.64], RZ ;  /* 0x000000ff0c00b985 */ /* 0x0007e8000c101d32 */
[----:B------:R3:W-:Y:S04]  /*24250*/  @!P4 ST.E.128 desc[UR50][R20.64], RZ ;  /* 0x000000ff1400c985 */ /* 0x0007e8000c101d32 */
[----:B------:R3:W-:Y:S02]  /*24260*/  @!P5 ST.E.128 desc[UR50][R14.64], RZ ;  /* 0x000000ff0e00d985 */ /* 0x0007e4000c101d32 */
.L_x_4252:
[----:B------:R-:W-:Y:S05]  /*24270*/  BSYNC B1 ;  /* 0x0000000000017941 */ /* 0x000fea0003800000 */
.L_x_4251:
[----:B------:R-:W-:-:S03]  /*24280*/  UMOV UR4, 0xffffffff ;  /* 0xffffffff00047882 */ /* 0x000fc60000000000 */
[----:B------:R-:W-:Y:S05]  /*24290*/  BRA.DIV UR4, `(.L_x_4253) ;  /* 0x000000b604987947 */ /* 0x000fea000b800000 */
[----:B---3--:R3:W0:Y:S04]  /*242a0*/  SHFL.IDX PT, R0, R3, 0x1, 0x181f ;  /* 0x00381f0003007f89 */ /* 0x00862800000e0000 */
[----:B----4-:R3:W4:Y:S02]  /*242b0*/  SHFL.IDX PT, R14, R2, 0x1, 0x181f ;  /* 0x00381f00020e7f89 */ /* 0x01072400000e0000 */
.L_x_4505:
[----:B------:R-:W-:Y:S01]  /*242c0*/  IADD3 R4, R6, 0x20, RZ ;  /* 0x0000002006047810 */ /* 0x000fe20007ffe0ff */
[----:B------:R-:W-:Y:S03]  /*242d0*/  BSSY B1, `(.L_x_4254) ;  /* 0x0000010000017945 */ /* 0x000fe60003800000 */
        /* <DEDUP_REMOVED lines=9> */
[-C--:B0-----:R-:W-:Y:S02]  /*24370*/  @!P3 LEA.HI.X R13, R29, R0.reuse, R5, 0x1, P0 ;  /* 0x000000001d0db211 */ /* 0x081fe400000f0c05 */
[-C--:B------:R-:W-:Y:S02]  /*24380*/  @!P4 LEA.HI.X R21, R7, R0.reuse, R10, 0x1, P1 ;  /* 0x000000000715c211 */ /* 0x080fe400008f0c0a */
[----:B------:R-:W-:Y:S01]  /*24390*/  @!P5 LEA.HI.X R15, R9, R0, R8, 0x1, P2 ;  /* 0x00000000090fd211 */ /* 0x000fe200010f0c08 */
[----:B------:R0:W-:Y:S04]  /*243a0*/  @!P3 ST.E.128 desc[UR50][R12.64], RZ ;  /* 0x000000ff0c00b985 */ /* 0x0001e8000c101d32 */
[----:B------:R0:W-:Y:S04]  /*243b0*/  @!P4 ST.E.128 desc[UR50][R20.64], RZ ;  /* 0x000000ff1400c985 */ /* 0x0001e8000c101d32 */
[----:B------:R0:W-:Y:S02]  /*243c0*/  @!P5 ST.E.128 desc[UR50][R14.64], RZ ;  /* 0x000000ff0e00d985 */ /* 0x0001e4000c101d32 */
.L_x_4255:
[----:B------:R-:W-:Y:S05]  /*243d0*/  BSYNC B1 ;  /* 0x0000000000017941 */ /* 0x000fea0003800000 */
.L_x_4254:
[----:B------:R-:W-:-:S03]  /*243e0*/  UMOV UR4, 0xffffffff ;  /* 0xffffffff00047882 */ /* 0x000fc60000000000 */
[----:B------:R-:W-:Y:S05]  /*243f0*/  BRA.DIV UR4, `(.L_x_4256) ;  /* 0x000000b604887947 */ /* 0x000fea000b800000 */
[----:B0-----:R0:W0:Y:S04]  /*24400*/  SHFL.IDX PT, R0, R3, 0x2, 0x181f ;  /* 0x00581f0003007f89 */ /* 0x00102800000e0000 */
[----:B----4-:R4:W0:Y:S02]  /*24410*/  SHFL.IDX PT, R14, R2, 0x2, 0x181f ;  /* 0x00581f00020e7f89 */ /* 0x01082400000e0000 */
.L_x_4509:
[----:B------:R-:W-:Y:S01]  /*24420*/  VIADD R4, R6, 0x40 ;  /* 0x0000004006047836 */ /* 0x000fe20000000000 */
[----:B------:R-:W-:Y:S04]  /*24430*/  BSSY B1, `(.L_x_4257) ;  /* 0x0000010000017945 */ /* 0x000fe80003800000 */
[----:B------:R-:W-:-:S13]  /*24440*/  ISETP.GE.AND P0, PT, R4, R25, PT ;  /* 0x000000190400720c */ /* 0x000fda0003f06270 */
        /* <DEDUP_REMOVED lines=11> */
[----:B------:R0:W-:Y:S04]  /*24500*/  @!P3 ST.E.128 desc[UR50][R12.64], RZ ;  /* 0x000000ff0c00b985 */ /* 0x0001e8000c101d32 */
[----:B------:R0:W-:Y:S04]  /*24510*/  @!P4 ST.E.128 desc[UR50][R20.64], RZ ;  /* 0x000000ff1400c985 */ /* 0x0001e8000c101d32 */
[----:B------:R0:W-:Y:S02]  /*24520*/  @!P5 ST.E.128 desc[UR50][R14.64], RZ ;  /* 0x000000ff0e00d985 */ /* 0x0001e4000c101d32 */
.L_x_4258:
[----:B------:R-:W-:Y:S05]  /*24530*/  BSYNC B1 ;  /* 0x0000000000017941 */ /* 0x000fea0003800000 */
.L_x_4257:
[----:B------:R-:W-:-:S03]  /*24540*/  UMOV UR4, 0xffffffff ;  /* 0xffffffff00047882 */ /* 0x000fc60000000000 */
[----:B------:R-:W-:Y:S05]  /*24550*/  BRA.DIV UR4, `(.L_x_4259) ;  /* 0x000000b604787947 */ /* 0x000fea000b800000 */
[----:B0-----:R0:W0:Y:S04]  /*24560*/  SHFL.IDX PT, R0, R3, 0x3, 0x181f ;  /* 0x00781f0003007f89 */ /* 0x00102800000e0000 */
[----:B------:R0:W0:Y:S02]  /*24570*/  SHFL.IDX PT, R14, R2, 0x3, 0x181f ;  /* 0x00781f00020e7f89 */ /* 0x00002400000e0000 */
.L_x_4513:
[----:B0-234-:R-:W-:-:S05]  /*24580*/  VIADD R2, R6, 0x60 ;  /* 0x0000006006027836 */ /* 0x01dfca0000000000 */
[----:B------:R-:W-:-:S13]  /*24590*/  ISETP.GE.AND P0, PT, R2, R25, PT ;  /* 0x000000190200720c */ /* 0x000fda0003f06270 */
[----:B------:R-:W-:Y:S05]  /*245a0*/  @P0 BRA `(.L_x_4246) ;  /* 0x0000000000340947 */ /* 0x000fea0003800000 */
[----:B------:R-:W-:Y:S02]  /*245b0*/  ULDC UR4, c[0x0][0xac8] ;  /* 0x0002b20000047ab9 */ /* 0x000fe40000000800 */
[----:B------:R-:W-:Y:S02]  /*245c0*/  ISETP.GE.AND P3, PT, R29, UR4, PT ;  /* 0x000000041d007c0c */ /* 0x000fe4000bf66270 */
[----:B------:R-:W-:Y:S02]  /*245d0*/  ISETP.GE.AND P4, PT, R7, UR4, PT ;  /* 0x0000000407007c0c */ /* 0x000fe4000bf86270 */
[----:B------:R-:W-:-:S09]  /*245e0*/  ISETP.GE.AND P5, PT, R9, UR4, PT ;  /* 0x0000000409007c0c */ /* 0x000fd2000bfa6270 */
[-C--:B------:R-:W-:Y:S02]  /*245f0*/  @!P3 LEA R2, P0, R29, R14.reuse, 0x1 ;  /* 0x0000000e1d02b211 */ /* 0x080fe400078008ff */
        /* <DEDUP_REMOVED lines=8> */
.L_x_4246:
[----:B------:R-:W-:Y:S05]  /*24680*/  BSYNC B0 ;  /* 0x0000000000007941 */ /* 0x000fea0003800000 */
.L_x_4236:
[----:B------:R-:W-:Y:S02]  /*24690*/  ULDC UR4, c[0x0][0xc3c] ;  /* 0x00030f0000047ab9 */ /* 0x000fe40000000800 */
[----:B-1----:R-:W-:-:S13]  /*246a0*/  ISETP.GE.AND P0, PT, R223, UR4, PT ;  /* 0x00000004df007c0c */ /* 0x002fda000bf06270 */
[----:B------:R-:W-:Y:S05]  /*246b0*/  @!P0 BRA `(.L_x_4260) ;  /* 0xfffffdc800e08947 */ /* 0x000fea000383ffff */
[----:B------:R-:W-:Y:S05]  /*246c0*/  BRA `(.L_x_4061) ;  /* 0x0000008800bc7947 */ /* 0x000fea0003800000 */
.L_x_4059:
[----:B------:R-:W-:-:S08]  /*246d0*/  NOP ;  /* 0x0000000000007918 */ /* 0x000fd00000000000 */
[----:B------:R-:W0:-:S00]  /*246e0*/  USETMAXREG.DEALLOC.CTAPOOL 0x28 ;  /* 0x00000028000079c8 */ /* 0x000e0000080e0500 */
[----:B0-----:R-:W2:Y:S01]  /*246f0*/  LDL.LU R3, [R1+0x4] ;  /* 0x0000040001037983 */ /* 0x001ea20000300800 */
[----:B------:R-:W-:-:S06]  /*24700*/  LOP3.LUT R0, R0, 0x3, RZ, 0xc0, !PT ;  /* 0x0000000300007812 */ /* 0x000fcc00078ec0ff */
[----:B------:R-:W0:Y:S02]  /*24710*/  SHFL.IDX PT, R0, R0, RZ, 0x1f ;  /* 0x00001fff00007589 */ /* 0x000e2400000e0000 */
[----:B0-----:R-:W-:-:S13]  /*24720*/  ISETP.NE.AND P0, PT, R0, RZ, PT ;  /* 0x000000ff0000720c */ /* 0x001fda0003f05270 */
[----:B------:R-:W-:Y:S01]  /*24730*/  @P0 BAR.SYNC.DEFER_BLOCKING 0x5, 0x180 ;  /* 0x0146000000000b1d */ /* 0x000fe20000010000 */
[----:B--2---:R-:W-:-:S04]  /*24740*/  LOP3.LUT R3, R3, 0xffffff7f, RZ, 0xc0, !PT ;  /* 0xffffff7f03037812 */ /* 0x004fc800078ec0ff */
[----:B------:R-:W-:-:S05]  /*24750*/  @P0 LOP3.LUT R3, R3, 0x80, RZ, 0xfc, !PT ;  /* 0x0000008003030812 */ /* 0x000fca00078efcff */
[----:B------:R0:W-:Y:S02]  /*24760*/  STL [R1+0x4], R3 ;  /* 0x0000040301007387 */ /* 0x0001e40000100800 */
        /* <DEDUP_REMOVED lines=48> */
.L_x_4266:
        /* <DEDUP_REMOVED lines=12> */
.L_x_4265:
[----:B------:R-:W-:Y:S05]  /*24b30*/  BSYNC B0 ;  /* 0x0000000000007941 */ /* 0x000fea0003800000 */
.L_x_4264:
[----:B0----5:R-:W0:Y:S02]  /*24b40*/  SHFL.UP PT, R2, R0, 0x1, RZ ;  /* 0x0420000000027989 */ /* 0x021e2400000e00ff */
        /* <DEDUP_REMOVED lines=20> */
.L_x_4262:
        /* <DEDUP_REMOVED lines=13> */
[----:B------:R-:W-:-:S06]  /*24d60*/  VIADD R16, R19, 0xffffffff ;  /* 0xffffffff13107836 */ /* 0x000fcc0000000000 */
[----:B------:R2:W3:Y:S02]  /*24d70*/  SHFL.IDX PT, R16, R7, R16, 0x1f ;  /* 0x00001f1007107589 */ /* 0x0004e400000e0000 */
.L_x_4267:
[----:B---3--:R-:W-:Y:S01]  /*24d80*/  IMAD R16, R16, UR5, R8 ;  /* 0x0000000510107c24 */ /* 0x008fe2000f8e0208 */
[----:B0-----:R-:W-:Y:S02]  /*24d90*/  IABS R2, R10 ;  /* 0x0000000a00027213 */ /* 0x001fe40000000000 */
[----:B-1----:R-:W-:Y:S02]  /*24da0*/  IADD3 R0, RZ, -R3, RZ ;  /* 0x80000003ff007210 */ /* 0x002fe40007ffe0ff */
[----:B------:R-:W-:Y:S01]  /*24db0*/  IADD3 R11, -R16, UR6, RZ ;  /* 0x00000006100b7c10 */ /* 0x000fe2000fffe1ff */
[----:B------:R-:W-:Y:S01]  /*24dc0*/  IMAD.MOV R4, RZ, RZ, -R2 ;  /* 0x000000ffff047224 */ /* 0x000fe200078e0a02 */
[----:B------:R-:W-:Y:S01]  /*24dd0*/  IADD3 R19, R19, UR4, RZ ;  /* 0x0000000413137c10 */ /* 0x000fe2000fffe0ff */
[----:B--2---:R-:W-:Y:S01]  /*24de0*/  IMAD R7, R0, R9, RZ ;  /* 0x0000000900077224 */ /* 0x004fe200078e02ff */
        /* <DEDUP_REMOVED lines=8> */
[-C--:B------:R-:W-:Y:S01]  /*24e70*/  @!P1 IADD3 R0, R0, -R9.reuse, RZ ;  /* 0x8000000900009210 */ /* 0x080fe20007ffe0ff */
        /* <DEDUP_REMOVED lines=12> */
.L_x_4263:
[----:B------:R-:W-:Y:S02]  /*24f40*/  IMAD.MOV.U32 R17, RZ, RZ, RZ ;  /* 0x000000ffff117224 */ /* 0x000fe400078e00ff */
[----:B------:R-:W-:Y:S02]  /*24f50*/  IMAD.U32 R16, RZ, RZ, UR6 ;  /* 0x00000006ff107e24 */ /* 0x000fe4000f8e00ff */
[----:B------:R-:W-:-:S07]  /*24f60*/  IMAD.MOV.U32 R18, RZ, RZ, RZ ;  /* 0x000000ffff127224 */ /* 0x000fce00078e00ff */
.L_x_4268:
[----:B------:R-:W-:-:S13]  /*24f70*/  ISETP.NE.AND P0, PT, R5, RZ, PT ;  /* 0x000000ff0500720c */ /* 0x000fda0003f05270 */
[----:B------:R-:W0:Y:S01]  /*24f80*/  @!P0 S2R R3, SR_CgaCtaId ;  /* 0x0000000000038919 */ /* 0x000e220000008800 */
[----:B------:R-:W-:-:S04]  /*24f90*/  @!P0 MOV R0, 0x400 ;  /* 0x0000040000008802 */ /* 0x000fc80000000f00 */
[----:B0-----:R-:W-:-:S05]  /*24fa0*/  @!P0 LEA R0, R3, R0, 0x18 ;  /* 0x0000000003008211 */ /* 0x001fca00078ec0ff */
[----:B------:R2:W-:Y:S01]  /*24fb0*/  @!P0 STS.128 [R0+0x334d0], R16 ;  /* 0x0334d01000008388 */ /* 0x0005e20000000c00 */
[----:B------:R-:W-:Y:S06]  /*24fc0*/  BAR.ARV 0x5, 0x180 ;  /* 0x0146000000007b1d */ /* 0x000fec0000002000 */
.L_x_4261:
[----:B------:R3:W-:Y:S01]  /*24fd0*/  STL [R1+0x40], RZ ;  /* 0x000040ff01007387 */ /* 0x0007e20000100800 */
[----:B------:R-:W-:Y:S01]  /*24fe0*/  ULDC UR4, c[0x0][0xc3c] ;  /* 0x00030f0000047ab9 */ /* 0x000fe20000000800 */
[----:B------:R-:W-:Y:S01]  /*24ff0*/  MOV R37, 0x1 ;  /* 0x0000000100257802 */ /* 0x000fe20000000f00 */
[----:B------:R-:W-:Y:S01]  /*25000*/  IMAD.MOV.U32 R32, RZ, RZ, RZ ;  /* 0x000000ffff207224 */ /* 0x000fe200078e00ff */
[----:B-1----:R-:W-:-:S13]  /*25010*/  ISETP.GE.AND P0, PT, R19, UR4, PT ;  /* 0x0000000413007c0c */ /* 0x002fda000bf06270 */
[----:B---3--:R-:W-:Y:S05]  /*25020*/  @P0 BRA `(.L_x_4269) ;  /* 0x0000007c00680947 */ /* 0x008fea0003800000 */
[----:B------:R-:W1:Y:S01]  /*25030*/  S2R R9, SR_TID.X ;  /* 0x0000000000097919 */ /* 0x000e620000002100 */
[----:B------:R-:W3:Y:S01]  /*25040*/  S2UR UR4, SR_CgaCtaId ;  /* 0x00000000000479c3 */ /* 0x000ee20000008800 */
[----:B------:R-:W-:Y:S01]  /*25050*/  MOV R23, 0x400 ;  /* 0x0000040000177802 */ /* 0x000fe20000000f00 */
[----:B------:R-:W-:Y:S01]  /*25060*/  BSSY B7, `(.L_x_4269) ;  /* 0x00007d6000077945 */ /* 0x000fe20003800000 */
[----:B------:R-:W-:Y:S01]  /*25070*/  MOV R34, RZ ;  /* 0x000000ff00227202 */ /* 0x000fe20000000f00 */
[----:B------:R-:W-:Y:S01]  /*25080*/  IMAD.MOV.U32 R37, RZ, RZ, 0x1 ;  /* 0x00000001ff257424 */ /* 0x000fe200078e00ff */
[----:B------:R-:W-:Y:S01]  /*25090*/  ULDC.64 UR40, c[0x0][0x198] ;  /* 0x0000660000287ab9 */ /* 0x000fe20000000a00 */
[----:B------:R-:W-:Y:S01]  /*250a0*/  IMAD.MOV.U32 R32, RZ, RZ, RZ ;  /* 0x000000ffff207224 */ /* 0x000fe200078e00ff */
[----:B------:R-:W-:Y:S02]  /*250b0*/  ULOP3.LUT UR39, UR36, 0x2, URZ, 0xfc, !UPT ;  /* 0x0000000224277892 */ /* 0x000fe4000f8efc3f */
[----:B------:R-:W-:Y:S01]  /*250c0*/  ULOP3.LUT UR37, UR36, 0x1, URZ, 0xfc, !UPT ;  /* 0x0000000124257892 */ /* 0x000fe2000f8efc3f */
[----:B------:R-:W-:Y:S01]  /*250d0*/  ULDC UR38, c[0x0][0xc] ;  /* 0x0000030000267ab9 */ /* 0x000fe20000000800 */
[C---:B-1----:R-:W-:Y:S01]  /*250e0*/  IMAD.SHL.U32 R25, R9.reuse, 0x40, RZ ;  /* 0x0000004009197824 */ /* 0x042fe200078e00ff */
[----:B0-----:R-:W-:Y:S01]  /*250f0*/  SHF.R.U32.HI R2, RZ, 0x1, R9 ;  /* 0x00000001ff027819 */ /* 0x001fe20000011609 */
[C---:B--2---:R-:W-:Y:S01]  /*25100*/  IMAD.SHL.U32 R0, R9.reuse, 0x10, RZ ;  /* 0x0000001009007824 */ /* 0x044fe200078e00ff */
[C---:B------:R-:W-:Y:S01]  /*25110*/  LOP3.LUT R11, R9.reuse, 0x7f, RZ, 0xc0, !PT ;  /* 0x0000007f090b7812 */ /* 0x040fe200078ec0ff */
[----:B------:R-:W-:Y:S01]  /*25120*/  IMAD.SHL.U32 R6, R9, 0x2, RZ ;  /* 0x0000000209067824 */ /* 0x000fe200078e00ff */
[----:B------:R-:W-:Y:S01]  /*25130*/  LOP3.LUT R3, R25, 0x180, RZ, 0xc0, !PT ;  /* 0x0000018019037812 */ /* 0x000fe200078ec0ff */
[----:B------:R-:W-:Y:S01]  /*25140*/  IMAD.SHL.U32 R8, R9, 0x4, RZ ;  /* 0x0000000409087824 */ /* 0x000fe200078e00ff */
[----:B------:R-:W-:Y:S01]  /*25150*/  LOP3.LUT R5, R0, 0x1b0, RZ, 0xc0, !PT ;  /* 0x000001b000057812 */ /* 0x000fe200078ec0ff */
[----:B------:R-:W-:Y:S01]  /*25160*/  IMAD.SHL.U32 R4, R11, 0x10, RZ ;  /* 0x000000100b047824 */ /* 0x000fe200078e00ff */
[----:B------:R-:W-:-:S02]  /*25170*/  LOP3.LUT R3, R3, 0x30, R2, 0xf8, !PT ;  /* 0x0000003003037812 */ /* 0x000fc400078ef802 */
[----:B------:R-:W-:Y:S02]  /*25180*/  SHF.L.U32 R2, R9, 0x5, RZ ;  /* 0x0000000509027819 */ /* 0x000fe400000006ff */
[----:B------:R-:W-:Y:S02]  /*25190*/  LOP3.LUT R6, R5, 0x30, R6, 0x78, !PT ;  /* 0x0000003005067812 */ /* 0x000fe400078e7806 */
[----:B------:R-:W-:Y:S02]  /*251a0*/  LOP3.LUT R5, R2, 0x80, RZ, 0xc0, !PT ;  /* 0x0000008002057812 */ /* 0x000fe400078ec0ff */
[----:B------:R-:W-:Y:S01]  /*251b0*/  LOP3.LUT R7, R4, 0x600, RZ, 0xc0, !PT ;  /* 0x0000060004077812 */ /* 0x000fe200078ec0ff */
[----:B------:R-:W-:Y:S01]  /*251c0*/  IMAD.SHL.U32 R4, R9, 0x8, RZ ;  /* 0x0000000809047824 */ /* 0x000fe200078e00ff */
[----:B------:R-:W-:Y:S02]  /*251d0*/  LOP3.LUT R5, R5, 0x10, R9, 0xf8, !PT ;  /* 0x0000001005057812 */ /* 0x000fe400078ef809 */
[----:B------:R-:W-:-:S02]  /*251e0*/  LOP3.LUT R9, R7, 0x40, R0, 0xf8, !PT ;  /* 0x0000004007097812 */ /* 0x000fc400078ef800 */
[----:B------:R-:W-:Y:S01]  /*251f0*/  LOP3.LUT R4, R3, 0x30, R4, 0x78, !PT ;  /* 0x0000003003047812 */ /* 0x000fe200078e7804 */
[----:B------:R-:W-:Y:S01]  /*25200*/  IMAD.MOV.U32 R3, RZ, RZ, 0x1 ;  /* 0x00000001ff037424 */ /* 0x000fe200078e00ff */
[----:B------:R-:W-:Y:S02]  /*25210*/  LOP3.LUT R10, R9, R6, RZ, 0xfc, !PT ;  /* 0x00000006090a7212 */ /* 0x000fe400078efcff */
[--C-:B------:R-:W-:Y:S02]  /*25220*/  LOP3.LUT R7, R7, 0x60, R2.reuse, 0xf8, !PT ;  /* 0x0000006007077812 */ /* 0x100fe400078ef802 */
[----:B------:R-:W-:Y:S01]  /*25230*/  LOP3.LUT R25, R4, 0x640, R25, 0xf8, !PT ;  /* 0x0000064004197812 */ /* 0x000fe200078ef819 */
[----:B------:R-:W-:Y:S01]  /*25240*/  STL [R1+0x1c], R10 ;  /* 0x00001c0a01007387 */ /* 0x000fe20000100800 */
[----:B------:R-:W-:Y:S02]  /*25250*/  SHF.R.U32.HI R4, RZ, 0x2, R11 ;  /* 0x00000002ff047819 */ /* 0x000fe4000001160b */
[----:B------:R-:W-:Y:S01]  /*25260*/  LOP3.LUT R0, R0, 0x30, RZ, 0xc0, !PT ;  /* 0x0000003000007812 */ /* 0x000fe200078ec0ff */
[----:B------:R-:W-:Y:S01]  /*25270*/  STL [R1+0x40], RZ ;  /* 0x000040ff01007387 */ /* 0x000fe20000100800 */
[----:B------:R-:W-:-:S02]  /*25280*/  LOP3.LUT R22, R7, 0x100, R2, 0xf8, !PT ;  /* 0x0000010007167812 */ /* 0x000fc400078ef802 */
[----:B------:R-:W-:Y:S01]  /*25290*/  LOP3.LUT R2, R4, 0x60, R2, 0xf8, !PT ;  /* 0x0000006004027812 */ /* 0x000fe200078ef802 */
[----:B------:R3:W-:Y:S01]  /*252a0*/  STL [R1], R3 ;  /* 0x0000000301007387 */ /* 0x0007e20000100800 */
[----:B------:R-:W-:Y:S02]  /*252b0*/  LOP3.LUT R4, R0, 0x40, RZ, 0xfc, !PT ;  /* 0x0000004000047812 */ /* 0x000fe400078efcff */
[----:B------:R-:W-:Y:S02]  /*252c0*/  LOP3.LUT R5, R5, 0x10, R8, 0x78, !PT ;  /* 0x0000001005057812 */ /* 0x000fe400078e7808 */
[----:B------:R-:W-:Y:S02]  /*252d0*/  LOP3.LUT R2, R2, 0x80, RZ, 0xfc, !PT ;  /* 0x0000008002027812 */ /* 0x000fe400078efcff */
[----:B------:R-:W-:Y:S01]  /*252e0*/  LOP3.LUT R22, R22, R5, RZ, 0xfc, !PT ;  /* 0x0000000516167212 */ /* 0x000fe200078efcff */
[----:B---3--:R-:W-:-:S05]  /*252f0*/  IMAD.U32 R3, RZ, RZ, UR4 ;  /* 0x00000004ff037e24 */ /* 0x008fca000f8e00ff */
[----:B------:R-:W-:Y:S01]  /*25300*/  LEA R23, R3, R23, 0x18 ;  /* 0x0000001703177211 */ /* 0x000fe200078ec0ff */
[----:B------:R0:W-:Y:S02]  /*25310*/  STL [R1+0x18], R3 ;  /* 0x0000180301007387 */ /* 0x0001e40000100800 */
[----:B0-----:R-:W-:Y:S02]  /*25320*/  LOP3.LUT R3, R0, 0x80, RZ, 0xfc, !PT ;  /* 0x0000008000037812 */ /* 0x001fe400078efcff */
[----:B------:R-:W-:-:S05]  /*25330*/  IMAD.IADD R0, R23, 0x1, R10 ;  /* 0x0000000117007824 */ /* 0x000fca00078e020a */
[----:B------:R0:W-:Y:S02]  /*25340*/  STL [R1+0x20], R0 ;  /* 0x0000200001007387 */ /* 0x0001e40000100800 */
.L_x_4389:
[----:B-1----:R-:W1:Y:S02]  /*25350*/  LDC.64 R26, c[0x0][0xc88] ;  /* 0x00032200ff1a7b82 */ /* 0x002e640000000a00 */
[----:B-1----:R-:W-:-:S06]  /*25360*/  IMAD.WIDE R26, R19, 0x4, R26 ;  /* 0x00000004131a7825 */ /* 0x002fcc00078e021a */
[----:B0-----:R-:W0:Y:S01]  /*25370*/  LDG.E R26, desc[UR50][R26.64] ;  /* 0x000000321a1a7981 */ /* 0x001e22000c1e1900 */
[----:B------:R-:W-:Y:S05]  /*25380*/  YIELD ;  /* 0x0000000000007946 */ /* 0x000fea0003800000 */
[----:B------:R-:W-:Y:S01]  /*25390*/  ULDC.64 UR4, c[0x0][0xa28] ;  /* 0x00028a0000047ab9 */ /* 0x000fe20000000a00 */
[----:B------:R-:W-:Y:S01]  /*253a0*/  ULDC.64 UR8, c[0x0][0xa18] ;  /* 0x0002860000087ab9 */ /* 0x000fe20000000a00 */
[----:B------:R-:W-:Y:S01]  /*253b0*/  ISETP.NE.U32.AND P0, PT, RZ, UR4, PT ;  /* 0x00000004ff007c0c */ /* 0x000fe2000bf05070 */
[----:B------:R-:W-:Y:S01]  /*253c0*/  ULDC.64 UR6, c[0x0][0xa10] ;  /* 0x0002840000067ab9 */ /* 0x000fe20000000a00 */
[----:B------:R-:W-:-:S02]  /*253d0*/  MOV R9, RZ ;  /* 0x000000ff00097202 */ /* 0x000fc40000000f00 */
[----:B------:R-:W-:Y:S02]  /*253e0*/  ISETP.NE.AND.EX P0, PT, RZ, UR5, PT, P0 ;  /* 0x00000005ff007c0c */ /* 0x000fe4000bf05300 */
[----:B------:R-:W-:-:S04]  /*253f0*/  ISETP.NE.U32.AND P2, PT, RZ, UR8, PT ;  /* 0x00000008ff007c0c */ /* 0x000fc8000bf45070 */
[----:B------:R-:W-:Y:S01]  /*25400*/  ISETP.NE.AND.EX P2, PT, RZ, UR9, PT, P2 ;  /* 0x00000009ff007c0c */ /* 0x000fe2000bf45320 */
[----:B------:R-:W-:Y:S01]  /*25410*/  IMAD.MOV.U32 R30, RZ, RZ, RZ ;  /* 0x000000ffff1e7224 */ /* 0x000fe200078e00ff */
[----:B0--3--:R-:W-:-:S05]  /*25420*/  SHF.R.S32.HI R0, RZ, 0x1f, R26 ;  /* 0x0000001fff007819 */ /* 0x009fca000001141a */
[C---:B------:R-:W-:Y:S01]  /*25430*/  @P0 LEA R2, P1, R26.reuse, UR4, 0x2 ;  /* 0x000000041a020c11 */ /* 0x040fe2000f8210ff */
[C---:B------:R-:W-:Y:S01]  /*25440*/  IMAD.SHL.U32 R28, R26.reuse, 0x4, RZ ;  /* 0x000000041a1c7824 */ /* 0x040fe200078e00ff */
[C-C-:B------:R-:W-:Y:S01]  /*25450*/  SHF.L.U64.HI R29, R26.reuse, 0x2, R0.reuse ;  /* 0x000000021a1d7819 */ /* 0x140fe20000010200 */
[----:B------:R0:W-:Y:S01]  /*25460*/  STL [R1+0x38], R0 ;  /* 0x0000380001007387 */ /* 0x0001e20000100800 */
[----:B--2---:R-:W-:Y:S01]  /*25470*/  @P0 LEA.HI.X R3, R26, UR5, R0, 0x2, P1 ;  /* 0x000000051a030c11 */ /* 0x004fe200088f1400 */
[----:B------:R-:W-:-:S04]  /*25480*/  ULDC.64 UR4, c[0x0][0xa00] ;  /* 0x0002800000047ab9 */ /* 0x000fc80000000a00 */
[----:B------:R1:W2:Y:S01]  /*25490*/  @P0 LDG.E R9, desc[UR50][R2.64] ;  /* 0x0000003202090981 */ /* 0x0002a2000c1e1900 */
        /* <DEDUP_REMOVED lines=10> */
[----:B------:R-:W-:Y:S01]  /*25540*/  @P2 IADD3 R6, P3, R28, UR8, RZ ;  /* 0x000000081c062c10 */ /* 0x000fe2000ff7e0ff */
[----:B------:R-:W-:Y:S01]  /*25550*/  IMAD.U32 R8, RZ, RZ, UR4 ;  /* 0x00000004ff087e24 */ /* 0x000fe2000f8e00ff */
[----:B------:R-:W-:Y:S01]  /*25560*/  ULDC.64 UR4, c[0x0][0x418] ;  /* 0x0001060000047ab9 */ /* 0x000fe20000000a00 */
[----:B------:R-:W5:Y:S01]  /*25570*/  @P0 LDG.E R30, desc[UR50][R2.64] ;  /* 0x00000032021e0981 */ /* 0x000f62000c1e1900 */
[----:B------:R-:W-:-:S03]  /*25580*/  @P2 IADD3.X R7, R29, UR9, RZ, P3, !PT ;  /* 0x000000091d072c10 */ /* 0x000fc60009ffe4ff */
        /* <DEDUP_REMOVED lines=9> */
[----:B0-----:R-:W-:Y:S01]  /*25620*/  MOV R6, UR5 ;  /* 0x0000000500067c02 */ /* 0x001fe20008000f00 */
[----:B------:R-:W-:Y:S01]  /*25630*/  IMAD.U32 R7, RZ, RZ, UR4 ;  /* 0x00000004ff077e24 */ /* 0x000fe2000f8e00ff */
[----:B--2---:R0:W-:Y:S04]  /*25640*/  STL [R1+0x10], R9 ;  /* 0x0000100901007387 */ /* 0x0041e80000100800 */
[----:B---3--:R0:W-:Y:S01]  /*25650*/  STL [R1+0x3c], R8 ;  /* 0x00003c0801007387 */ /* 0x0081e20000100800 */
[----:B------:R-:W-:Y:S05]  /*25660*/  @P2 BRA `(.L_x_4270) ;  /* 0x0000000000142947 */ /* 0x000fea0003800000 */
[----:B------:R-:W-:Y:S05]  /*25670*/  @!P0 BRA `(.L_x_4270) ;  /* 0x0000000000108947 */ /* 0x000fea0003800000 */
[----:B0-----:R-:W2:Y:S04]  /*25680*/  LDG.E R8, desc[UR50][R2.64] ;  /* 0x0000003202087981 */ /* 0x001ea8000c1e1900 */
[----:B------:R-:W2:Y:S02]  /*25690*/  LDG.E R2, desc[UR50][R2.64+0x4] ;  /* 0x0000043202027981 */ /* 0x000ea4000c1e1900 */
[----:B--2---:R-:W-:-:S05]  /*256a0*/  IMAD.IADD R2, R2, 0x1, -R8 ;  /* 0x0000000102027824 */ /* 0x004fca00078e0a08 */
[----:B------:R1:W-:Y:S02]  /*256b0*/  STL [R1+0x3c], R2 ;  /* 0x00003c0201007387 */ /* 0x0003e40000100800 */
.L_x_4270:
[----:B------:R-:W-:Y:S01]  /*256c0*/  ULDC.64 UR4, c[0x0][0xa20] ;  /* 0x0002880000047ab9 */ /* 0x000fe20000000a00 */
[----:B------:R-:W-:Y:S01]  /*256d0*/  IMAD.MOV.U32 R36, RZ, RZ, R26 ;  /* 0x000000ffff247224 */ /* 0x000fe200078e001a */
[----:B------:R-:W-:-:S04]  /*256e0*/  ISETP.NE.U32.AND P0, PT, RZ, UR4, PT ;  /* 0x00000004ff007c0c */ /* 0x000fc8000bf05070 */
[----:B------:R-:W-:-:S13]  /*256f0*/  ISETP.NE.AND.EX P0, PT, RZ, UR5, PT, P0 ;  /* 0x00000005ff007c0c */ /* 0x000fda000bf05300 */
[----:B------:R-:W-:Y:S05]  /*25700*/  @!P0 BRA `(.L_x_4271) ;  /* 0x0000000000108947 */ /* 0x000fea0003800000 */
[----:B-1----:R-:W-:-:S04]  /*25710*/  IADD3 R2, P0, R28, UR4, RZ ;  /* 0x000000041c027c10 */ /* 0x002fc8000ff1e0ff */
[----:B------:R-:W-:-:S05]  /*25720*/  IADD3.X R3, R29, UR5, RZ, P0, !PT ;  /* 0x000000051d037c10 */ /* 0x000fca00087fe4ff */
[----:B------:R2:W5:Y:S01]  /*25730*/  LDG.E R7, desc[UR50][R2.64] ;  /* 0x0000003202077981 */ /* 0x000562000c1e1900 */
[----:B------:R-:W-:Y:S05]  /*25740*/  BRA `(.L_x_4272) ;  /* 0x0000000000247947 */ /* 0x000fea0003800000 */
.L_x_4271:
[----:B------:R-:W-:Y:S02]  /*25750*/  ULDC.64 UR4, c[0x0][0xa08] ;  /* 0x0002820000047ab9 */ /* 0x000fe40000000a00 */
[----:B------:R-:W-:-:S04]  /*25760*/  ISETP.NE.U32.AND P0, PT, RZ, UR4, PT ;  /* 0x00000004ff007c0c */ /* 0x000fc8000bf05070 */
[----:B------:R-:W-:-:S13]  /*25770*/  ISETP.NE.AND.EX P0, PT, RZ, UR5, PT, P0 ;  /* 0x00000005ff007c0c */ /* 0x000fda000bf05300 */
[----:B------:R-:W-:Y:S05]  /*25780*/  @!P0 BRA `(.L_x_4272) ;  /* 0x0000000000148947 */ /* 0x000fea0003800000 */
[----:B-1----:R-:W1:Y:S02]  /*25790*/  LDC.64 R2, c[0x0][0xa08] ;  /* 0x00028200ff027b82 */ /* 0x002e640000000a00 */
[----:B-1----:R-:W-:-:S05]  /*257a0*/  IMAD.WIDE R2, R36, 0x4, R2 ;  /* 0x0000000424027825 */ /* 0x002fca00078e0202 */
[----:B------:R-:W2:Y:S04]  /*257b0*/  LDG.E R7, desc[UR50][R2.64] ;  /* 0x0000003202077981 */ /* 0x000ea8000c1e1900 */
[----:B------:R-:W2:Y:S02]  /*257c0*/  LDG.E R2, desc[UR50][R2.64+0x4] ;  /* 0x0000043202027981 */ /* 0x000ea4000c1e1900 */
[----:B--2---:R-:W-:-:S07]  /*257d0*/  IMAD.IADD R7, R2, 0x1, -R7 ;  /* 0x0000000102077824 */ /* 0x004fce00078e0a07 */
.L_x_4272:
[----:B-12---:R-:W2:Y:S04]  /*257e0*/  @P1 LDG.E R2, desc[UR50][R4.64] ;  /* 0x0000003204021981 */ /* 0x006ea8000c1e1900 */
[----:B------:R-:W2:Y:S01]  /*257f0*/  @P1 LDG.E R4, desc[UR50][R4.64+0x4] ;  /* 0x0000043204041981 */ /* 0x000ea2000c1e1900 */
[----:B-----5:R-:W-:Y:S01]  /*25800*/  IMAD.IADD R7, R7, 0x1, -R9 ;  /* 0x0000000107077824 */ /* 0x020fe200078e0a09 */
[----:B------:R-:W-:Y:S01]  /*25810*/  BSSY B0, `(.L_x_4273) ;  /* 0x000015c000007945 */ /* 0x000fe20003800000 */
[----:B--2---:R-:W-:-:S05]  /*25820*/  @P1 IADD3 R6, -R2, R4, RZ ;  /* 0x0000000402061210 */ /* 0x004fca0007ffe1ff */
[----:B------:R-:W-:-:S04]  /*25830*/  IMAD.IADD R27, R7, 0x1, R6 ;  /* 0x00000001071b7824 */ /* 0x000fc800078e0206 */
[----:B------:R-:W-:-:S04]  /*25840*/  VIADD R33, R27, 0x9f ;  /* 0x0000009f1b217836 */ /* 0x000fc80000000000 */
[----:B------:R-:W-:-:S05]  /*25850*/  IMAD.HI R33, R33, 0x66666667, RZ ;  /* 0x6666666721217827 */ /* 0x000fca00078e02ff */
[----:B------:R-:W-:-:S04]  /*25860*/  SHF.R.U32.HI R2, RZ, 0x1f, R33 ;  /* 0x0000001fff027819 */ /* 0x000fc80000011621 */
[----:B------:R-:W-:-:S05]  /*25870*/  LEA.HI.SX32 R33, R33, R2, 0x1a ;  /* 0x0000000221217211 */ /* 0x000fca00078fd2ff */
[--C-:B------:R-:W-:Y:S02]  /*25880*/  IMAD R2, R33, 0xa0, -R7.reuse ;  /* 0x000000a021027824 */ /* 0x100fe400078e0a07 */
[----:B------:R-:W-:-:S03]  /*25890*/  IMAD.MOV R7, RZ, RZ, -R7 ;  /* 0x000000ffff077224 */ /* 0x000fc600078e0a07 */
[----:B------:R-:W-:Y:S02]  /*258a0*/  VIMNMX R2, R2, R6, PT ;  /* 0x0000000602027248 */ /* 0x000fe40003fe0100 */
[----:B------:R-:W-:-:S04]  /*258b0*/  VIMNMX R7, RZ, R7, !PT ;  /* 0x00000007ff077248 */ /* 0x000fc80007fe0100 */
[----:B------:R-:W-:-:S13]  /*258c0*/  ISETP.GT.AND P0, PT, R2, R7, PT ;  /* 0x000000070200720c */ /* 0x000fda0003f04270 */
[----:B------:R-:W-:Y:S01]  /*258d0*/  @P0 IADD3 R5, R2, 0x9f, RZ ;  /* 0x0000009f02050810 */ /* 0x000fe20007ffe0ff */
[----:B------:R-:W-:-:S04]  /*258e0*/  IMAD.WIDE.U32 R2, R7, -0x33333333, RZ ;  /* 0xcccccccd07027825 */ /* 0x000fc800078e00ff */
[----:B------:R-:W-:Y:S01]  /*258f0*/  @P0 IMAD.HI R5, R5, 0x66666667, RZ ;  /* 0x6666666705050827 */ /* 0x000fe200078e02ff */
[----:B------:R-:W-:-:S04]  /*25900*/  SHF.R.U32.HI R4, RZ, 0x7, R3 ;  /* 0x00000007ff047819 */ /* 0x000fc80000011603 */
[----:B------:R-:W-:Y:S01]  /*25910*/  @P0 SHF.R.U32.HI R3, RZ, 0x1f, R5 ;  /* 0x0000001fff030819 */ /* 0x000fe20000011605 */
[----:B------:R-:W-:-:S03]  /*25920*/  IMAD.MOV.U32 R2, RZ, RZ, R4 ;  /* 0x000000ffff027224 */ /* 0x000fc600078e0004 */
[----:B------:R-:W-:Y:S02]  /*25930*/  @P0 LEA.HI.SX32 R2, R5, R3, 0x1a ;  /* 0x0000000305020211 */ /* 0x000fe400078fd2ff */
[----:B------:R-:W-:Y:S02]  /*25940*/  PLOP3.LUT P0, PT, PT, PT, PT, 0x80, 0x0 ;  /* 0x000000000000781c */ /* 0x000fe40003f0f070 */
[----:B------:R-:W-:-:S13]  /*25950*/  ISETP.GT.AND P2, PT, R2, R4, PT ;  /* 0x000000040200720c */ /* 0x000fda0003f44270 */
[----:B------:R-:W-:Y:S05]  /*25960*/  @!P2 BRA `(.L_x_4274) ;  /* 0x000000140018a947 */ /* 0x000fea0003800000 */
[----:B------:R-:W-:Y:S01]  /*25970*/  UMOV UR4, 0xffffffff ;  /* 0xffffffff00047882 */ /* 0x000fe20000000000 */
[----:B------:R-:W-:Y:S02]  /*25980*/  SEL R5, R36, RZ, !P1 ;  /* 0x000000ff24057207 */ /* 0x000fe40004800000 */
[----:B------:R-:W-:Y:S05]  /*25990*/  BRA.DIV UR4, `(.L_x_4275) ;  /* 0x000000a204b07947 */ /* 0x000fea000b800000 */
[----:B------:R-:W1:Y:S02]  /*259a0*/  S2R R3, SR_TID.X ;  /* 0x0000000000037919 */ /* 0x000e640000002100 */
[----:B-1----:R-:W-:-:S04]  /*259b0*/  SHF.R.U32.HI R3, RZ, 0x5, R3 ;  /* 0x00000005ff037819 */ /* 0x002fc80000011603 */
[----:B------:R-:W-:-:S05]  /*259c0*/  LOP3.LUT R3, R3, 0x3, RZ, 0xc0, !PT ;  /* 0x0000000303037812 */ /* 0x000fca00078ec0ff */
[----:B------:R1:W2:Y:S02]  /*259d0*/  SHFL.IDX PT, R14, R3, RZ, 0x1f ;  /* 0x00001fff030e7589 */ /* 0x0002a400000e0000 */
.L_x_4516:
[----:B--2---:R-:W-:Y:S02]  /*259e0*/  ISETP.NE.AND P0, PT, R14, RZ, PT ;  /* 0x000000ff0e00720c */ /* 0x004fe40003f05270 */
[----:B------:R-:W-:-:S11]  /*259f0*/  PLOP3.LUT P6, PT, PT, PT, PT, 0x8, 0x0 ;  /* 0x000000000000781c */ /* 0x000fd60003fce170 */
[----:B------:R-:W-:Y:S05]  /*25a00*/  @P0 BRA `(.L_x_4276) ;  /* 0x00000000000c0947 */ /* 0x000fea0003800000 */
[----:B------:R-:W-:-:S03]  /*25a10*/  UMOV UR4, 0xffffffff ;  /* 0xffffffff00047882 */ /* 0x000fc60000000000 */
[----:B------:R-:W-:Y:S05]  /*25a20*/  BRA.DIV UR4, `(.L_x_4277) ;  /* 0x000000a204c07947 */ /* 0x000fea000b800000 */
[----:B------:R-:W-:-:S13]  /*25a30*/  ELECT P6, URZ, PT ;  /* 0x00000000003f782f */ /* 0x000fda00038c0000 */
.L_x_4276:
[----:B-1----:R-:W2:Y:S01]  /*25a40*/  LDL R3, [R1+0x40] ;  /* 0x0000400001037983 */ /* 0x002ea20000100800 */
[----:B------:R-:W-:Y:S01]  /*25a50*/  BSSY B1, `(.L_x_4278) ;  /* 0x0000008000017945 */ /* 0x000fe20003800000 */
[----:B--2---:R-:W-:-:S05]  /*25a60*/  VIADD R3, R3, 0x1 ;  /* 0x0000000103037836 */ /* 0x004fca0000000000 */
[----:B------:R-:W-:-:S04]  /*25a70*/  LEA.HI R6, R3, R3, RZ, 0x1 ;  /* 0x0000000303067211 */ /* 0x000fc800078f08ff */
[----:B------:R-:W-:-:S05]  /*25a80*/  LOP3.LUT R6, R6, 0xfffffffe, RZ, 0xc0, !PT ;  /* 0xfffffffe06067812 */ /* 0x000fca00078ec0ff */
[----:B------:R-:W-:-:S05]  /*25a90*/  IMAD.IADD R3, R3, 0x1, -R6 ;  /* 0x0000000103037824 */ /* 0x000fca00078e0a06 */
[----:B------:R-:W-:-:S04]  /*25aa0*/  SHF.L.U32 R3, R3, 0x1f, RZ ;  /* 0x0000001f03037819 */ /* 0x000fc800000006ff */
[----:B------:R-:W1:Y:S02]  /*25ab0*/  SYNCS.PHASECHK.TRANS64.TRYWAIT P0, [R23+URZ+0x33420], R3 ;  /* 0x03342003170075a7 */ /* 0x000e64000800017f */
[----:B-1----:R-:W-:Y:S05]  /*25ac0*/  @!P0 BRA `(.L_x_4279) ;  /* 0x000000a000b88947 */ /* 0x002fea0003800000 */
.L_x_4519:
[----:B------:R-:W-:Y:S05]  /*25ad0*/  BSYNC B1 ;  /* 0x0000000000017941 */ /* 0x000fea0003800000 */
.L_x_4278:
[----:B------:R-:W-:Y:S04]  /*25ae0*/  BSSY B1, `(.L_x_4280) ;  /* 0x000008c000017945 */ /* 0x000fe80003800000 */
[----:B------:R-:W-:Y:S05]  /*25af0*/  @!P6 BRA `(.L_x_4281) ;  /* 0x000000080028e947 */ /* 0x000fea0003800000 */
[----:B------:R-:W2:Y:S01]  /*25b00*/  LDL R7, [R1] ;  /* 0x0000000001077983 */ /* 0x000ea20000100800 */
[----:B0-----:R-:W-:Y:S01]  /*25b10*/  IMAD R9, R34, 0x8, R23 ;  /* 0x0000000822097824 */ /* 0x001fe200078e0217 */
[----:B------:R-:W0:Y:S01]  /*25b20*/  S2R R6, SR_TID.X ;  /* 0x0000000000067919 */ /* 0x000e220000002100 */
[----:B------:R-:W-:Y:S01]  /*25b30*/  BSSY B2, `(.L_x_4282) ;  /* 0x0000006000027945 */ /* 0x000fe20003800000 */
[----:B0-----:R-:W-:-:S04]  /*25b40*/  LOP3.LUT R6, R6, 0x7f, RZ, 0xc0, !PT ;  /* 0x0000007f06067812 */ /* 0x001fc800078ec0ff */
[----:B------:R-:W-:Y:S02]  /*25b50*/  ISETP.NE.AND P1, PT, R6, RZ, PT ;  /* 0x000000ff0600720c */ /* 0x000fe40003f25270 */
[----:B--2---:R-:W-:-:S04]  /*25b60*/  SHF.L.U32 R8, R7, 0x1f, RZ ;  /* 0x0000001f07087819 */ /* 0x004fc800000006ff */
[----:B------:R-:W0:Y:S02]  /*25b70*/  SYNCS.PHASECHK.TRANS64.TRYWAIT P0, [R9+URZ+0x334a0], R8 ;  /* 0x0334a008090075a7 */ /* 0x000e24000800017f */
[----:B0-----:R-:W-:Y:S05]  /*25b80*/  @!P0 BRA `(.L_x_4283) ;  /* 0x000000a0009c8947 */ /* 0x001fea0003800000 */
.L_x_4520:
[----:B------:R-:W-:Y:S05]  /*25b90*/  BSYNC B2 ;  /* 0x0000000000027941 */ /* 0x000fea0003800000 */
.L_x_4282:
[----:B------:R-:W-:Y:S04]  /*25ba0*/  BSSY B2, `(.L_x_4284) ;  /* 0x0000009000027945 */ /* 0x000fe80003800000 */
[----:B------:R-:W-:Y:S05]  /*25bb0*/  @P1 BRA `(.L_x_4285) ;  /* 0x00000000001c1947 */ /* 0x000fea0003800000 */
[----:B-1----:R-:W1:Y:S02]  /*25bc0*/  S2R R3, SR_TID.X ;  /* 0x0000000000037919 */ /* 0x002e640000002100 */
[----:B-1----:R-:W-:Y:S02]  /*25bd0*/  LOP3.LUT R6, R3, 0x1f, RZ, 0xc0, !PT ;  /* 0x0000001f03067812 */ /* 0x002fe400078ec0ff */
[----:B------:R-:W-:Y:S02]  /*25be0*/  MOV R3, 0x7800 ;  /* 0x0000780000037802 */ /* 0x000fe40000000f00 */
[----:B------:R-:W-:Y:S02]  /*25bf0*/  ISETP.NE.AND P0, PT, R6, RZ, PT ;  /* 0x000000ff0600720c */ /* 0x000fe40003f05270 */
[----:B------:R2:W-:Y:S11]  /*25c00*/  SYNCS.ARRIVE.TRANS64 RZ, [R9+URZ+0x33490], R3 ;  /* 0x0334900309ff79a7 */ /* 0x0005f6000800003f */
[----:B--2---:R-:W-:Y:S05]  /*25c10*/  @!P0 BRA `(.L_x_4285) ;  /* 0x0000000000048947 */ /* 0x004fea0003800000 */
[----:B------:R-:W-:Y:S01]  /*25c20*/  BPT.TRAP 0x1 ;  /* 0x000000040000795c */ /* 0x000fe20000300000 */
.L_x_4285:
[----:B------:R-:W-:Y:S05]  /*25c30*/  BSYNC B2 ;  /* 0x0000000000027941 */ /* 0x000fea0003800000 */
.L_x_4284:
[----:B------:R-:W-:Y:S01]  /*25c40*/  IMAD.MOV.U32 R14, RZ, RZ, RZ ;  /* 0x000000ffff0e7224 */ /* 0x000fe200078e00ff */
[----:B------:R-:W-:Y:S01]  /*25c50*/  UIADD3 UR4, UP0, UR40, 0x570, URZ ;  /* 0x0000057028047890 */ /* 0x000fe2000ff1e03f */
[----:B------:R-:W-:Y:S01]  /*25c60*/  IMAD R6, R2, 0xa0, R0 ;  /* 0x000000a002067824 */ /* 0x000fe200078e0200 */
[----:B------:R-:W-:Y:S01]  /*25c70*/  PLOP3.LUT P0, PT, PT, PT, PT, 0x80, 0x0 ;  /* 0x000000000000781c */ /* 0x000fe20003f0f070 */
[----:B------:R-:W-:Y:S01]  /*25c80*/  IMAD R7, R34, 0x7800, R23 ;  /* 0x0000780022077824 */ /* 0x000fe200078e0217 */
[----:B------:R-:W-:Y:S01]  /*25c90*/  R2UR UR10, R14 ;  /* 0x000000000e0a72ca */ /* 0x000fe200000e0000 */
[----:B------:R-:W-:Y:S01]  /*25ca0*/  VIADD R6, R6, 0xffffff60 ;  /* 0xffffff6006067836 */ /* 0x000fe20000000000 */
[----:B------:R-:W-:Y:S01]  /*25cb0*/  UIADD3.X UR5, URZ, UR41, URZ, UP0, !UPT ;  /* 0x000000293f057290 */ /* 0x000fe200087fe43f */
[----:B-1----:R-:W-:Y:S01]  /*25cc0*/  VIADD R3, R9, 0x33490 ;  /* 0x0003349009037836 */ /* 0x002fe20000000000 */
[----:B------:R-:W-:Y:S01]  /*25cd0*/  UMOV UR6, 0x0 ;  /* 0x0000000000067882 */ /* 0x000fe20000000000 */
[----:B------:R-:W-:Y:S01]  /*25ce0*/  VIADD R10, R7, 0x24200 ;  /* 0x00024200070a7836 */ /* 0x000fe20000000000 */
[----:B------:R-:W-:-:S09]  /*25cf0*/  UMOV UR7, 0x12f00000 ;  /* 0x12f0000000077882 */ /* 0x000fd20000000000 */
.L_x_4286:
        /* <DEDUP_REMOVED lines=16> */
.L_x_4287:
        /* <DEDUP_REMOVED lines=16> */
.L_x_4288:
        /* <DEDUP_REMOVED lines=13> */
.L_x_4521:
[----:B------:R-:W-:Y:S05]  /*25fd0*/  BSYNC B2 ;  /* 0x0000000000027941 */ /* 0x000fea0003800000 */
.L_x_4289:
        /* <DEDUP_REMOVED lines=11> */
.L_x_4292:
[----:B------:R-:W-:Y:S05]  /*26090*/  BSYNC B2 ;  /* 0x0000000000027941 */ /* 0x000fea0003800000 */
.L_x_4291:
        /* <DEDUP_REMOVED lines=8> */
.L_x_4293:
        /* <DEDUP_REMOVED lines=15> */
.L_x_4294:
        /* <DEDUP_REMOVED lines=15> */
.L_x_4295:
        /* <DEDUP_REMOVED lines=9> */
[----:B--2---:R-:W-:Y:S05]  /*26390*/  @P0 BRA.U.ANY `(.L_x_4295) ;  /* 0xfffffffd00d80947 */ /* 0x004fea000393ffff */
.L_x_4281:
[----:B------:R-:W-:Y:S05]  /*263a0*/  BSYNC B1 ;  /* 0x0000000000017941 */ /* 0x000fea0003800000 */
.L_x_4280:
[----:B-1----:R-:W2:Y:S01]  /*263b0*/  LDL.LU R3, [R1] ;  /* 0x0000000001037983 */ /* 0x002ea20000300800 */
[----:B------:R-:W-:Y:S01]  /*263c0*/  VIADD R34, R34, 0x1 ;  /* 0x0000000122227836 */ /* 0x000fe20000000000 */
[----:B------:R-:W-:Y:S01]  /*263d0*/  PLOP3.LUT P0, PT, PT, PT, PT, 0x8, 0x0 ;  /* 0x000000000000781c */ /* 0x000fe20003f0e170 */
[----:B------:R-:W-:-:S03]  /*263e0*/  VIADD R7, R2, 0xfffffffe ;  /* 0xfffffffe02077836 */ /* 0x000fc60000000000 */
[C---:B------:R-:W-:Y:S02]  /*263f0*/  ISETP.NE.AND P1, PT, R34.reuse, 0x2, PT ;  /* 0x000000022200780c */ /* 0x040fe40003f25270 */
[----:B------:R-:W-:Y:S02]  /*26400*/  ISETP.GE.AND P2, PT, R7, R4, PT ;  /* 0x000000040700720c */ /* 0x000fe40003f46270 */
[----:B------:R-:W-:Y:S02]  /*26410*/  SEL R2, RZ, 0x1, P1 ;  /* 0x00000001ff027807 */ /* 0x000fe40000800000 */
[----:B------:R-:W-:Y:S02]  /*26420*/  SEL R34, R34, RZ, P1 ;  /* 0x000000ff22227207 */ /* 0x000fe40000800000 */
[----:B--2---:R-:W-:-:S05]  /*26430*/  LOP3.LUT R3, R3, R2, RZ, 0x3c, !PT ;  /* 0x0000000203037212 */ /* 0x004fca00078e3cff */
[----:B------:R1:W-:Y:S02]  /*26440*/  STL [R1], R3 ;  /* 0x0000000301007387 */ /* 0x0003e40000100800 */
[----:B------:R-:W-:Y:S05]  /*26450*/  @!P2 BRA `(.L_x_4274) ;  /* 0x00000008005ca947 */ /* 0x000fea0003800000 */
.L_x_4312:
[----:B------:R-:W-:Y:S05]  /*26460*/  YIELD ;  /* 0x0000000000007946 */ /* 0x000fea0003800000 */
[----:B------:R-:W-:Y:S04]  /*26470*/  BSSY B1, `(.L_x_4296) ;  /* 0x000008b000017945 */ /* 0x000fe80003800000 */
[----:B--2---:R-:W-:Y:S05]  /*26480*/  @!P6 BRA `(.L_x_4297) ;  /* 0x000000080024e947 */ /* 0x004fea0003800000 */
[----:B-1----:R-:W2:Y:S01]  /*26490*/  LDL R3, [R1] ;  /* 0x0000000001037983 */ /* 0x002ea20000100800 */
[----:B------:R-:W-:Y:S01]  /*264a0*/  IMAD R6, R34, 0x8, R23 ;  /* 0x0000000822067824 */ /* 0x000fe200078e0217 */
[----:B------:R-:W1:Y:S01]  /*264b0*/  S2R R2, SR_TID.X ;  /* 0x0000000000027919 */ /* 0x000e620000002100 */
[----:B------:R-:W-:Y:S01]  /*264c0*/  BSSY B2, `(.L_x_4298) ;  /* 0x0000006000027945 */ /* 0x000fe20003800000 */
[----:B-1----:R-:W-:-:S04]  /*264d0*/  LOP3.LUT R2, R2, 0x7f, RZ, 0xc0, !PT ;  /* 0x0000007f02027812 */ /* 0x002fc800078ec0ff */
[----:B------:R-:W-:Y:S02]  /*264e0*/  ISETP.NE.AND P2, PT, R2, RZ, PT ;  /* 0x000000ff0200720c */ /* 0x000fe40003f45270 */
[----:B--2---:R-:W-:-:S04]  /*264f0*/  SHF.L.U32 R3, R3, 0x1f, RZ ;  /* 0x0000001f03037819 */ /* 0x004fc800000006ff */
[----:B------:R-:W1:Y:S02]  /*26500*/  SYNCS.PHASECHK.TRANS64.TRYWAIT P1, [R6+URZ+0x334a0], R3 ;  /* 0x0334a003060075a7 */ /* 0x000e64000802017f */
[----:B-1----:R-:W-:Y:S05]  /*26510*/  @!P1 BRA `(.L_x_4299) ;  /* 0x0000009800609947 */ /* 0x002fea0003800000 */
.L_x_4522:
[----:B------:R-:W-:Y:S05]  /*26520*/  BSYNC B2 ;  /* 0x0000000000027941 */ /* 0x000fea0003800000 */
.L_x_4298:
        /* <DEDUP_REMOVED lines=9> */
.L_x_4301:
[----:B------:R-:W-:Y:S05]  /*265c0*/  BSYNC B2 ;  /* 0x0000000000027941 */ /* 0x000fea0003800000 */
.L_x_4300:
[----:B------:R-:W-:Y:S01]  /*265d0*/  MOV R11, RZ ;  /* 0x000000ff000b7202 */ /* 0x000fe20000000f00 */
[----:B0-----:R-:W-:Y:S01]  /*265e0*/  IMAD R8, R34, 0x7800, R23 ;  /* 0x0000780022087824 */ /* 0x001fe200078e0217 */
[----:B------:R-:W-:Y:S01]  /*265f0*/  UIADD3 UR4, UP0, UR40, 0x570, URZ ;  /* 0x0000057028047890 */ /* 0x000fe2000ff1e03f */
[----:B------:R-:W-:Y:S01]  /*26600*/  PLOP3.LUT P1, PT, PT, PT, PT, 0x80, 0x0 ;  /* 0x000000000000781c */ /* 0x000fe20003f2f070 */
[----:B------:R-:W-:Y:S01]  /*26610*/  IMAD R9, R7, 0xa0, R0 ;  /* 0x000000a007097824 */ /* 0x000fe200078e0200 */
[----:B------:R-:W-:Y:S01]  /*26620*/  R2UR UR10, R11 ;  /* 0x000000000b0a72ca */ /* 0x000fe200000e0000 */
[----:B------:R-:W-:Y:S01]  /*26630*/  VIADD R2, R6, 0x33490 ;  /* 0x0003349006027836 */ /* 0x000fe20000000000 */
[----:B------:R-:W-:Y:S01]  /*26640*/  UIADD3.X UR5, URZ, UR41, URZ, UP0, !UPT ;  /* 0x000000293f057290 */ /* 0x000fe200087fe43f */
[----:B------:R-:W-:Y:S01]  /*26650*/  VIADD R10, R8, 0x24200 ;  /* 0x00024200080a7836 */ /* 0x000fe20000000000 */
[----:B------:R-:W-:Y:S01]  /*26660*/  UMOV UR6, 0x0 ;  /* 0x0000000000067882 */ /* 0x000fe20000000000 */
[----:B------:R-:W-:-:S10]  /*26670*/  UMOV UR7, 0x12f00000 ;  /* 0x12f0000000077882 */ /* 0x000fd40000000000 */
.L_x_4302:
        /* <DEDUP_REMOVED lines=16> */
.L_x_4303:
        /* <DEDUP_REMOVED lines=16> */
.L_x_4304:
        /* <DEDUP_REMOVED lines=13> */
.L_x_4523:
[----:B------:R-:W-:Y:S05]  /*26950*/  BSYNC B2 ;  /* 0x0000000000027941 */ /* 0x000fea0003800000 */
.L_x_4305:
[----:B------:R-:W-:Y:S01]  /*26960*/  BSSY B2, `(.L_x_4307) ;  /* 0x000000b000027945 */ /* 0x000fe20003800000 */
[----:B------:R-:W-:Y:S02]  /*26970*/  IMAD.MOV.U32 R2, RZ, RZ, 0x0 ;  /* 0x00000000ff027424 */ /* 0x000fe400078e00ff */
[----:B01----:R-:W-:Y:S01]  /*26980*/  IMAD.MOV.U32 R3, RZ, RZ, 0x12f00000 ;  /* 0x12f00000ff037424 */ /* 0x003fe200078e00ff */
[----:B------:R-:W-:Y:S06]  /*26990*/  @P2 BRA `(.L_x_4308) ;  /* 0x00000000001c2947 */ /* 0x000fec0003800000 */
[----:B------:R-:W0:Y:S02]  /*269a0*/  S2R R10, SR_TID.X ;  /* 0x00000000000a7919 */ /* 0x000e240000002100 */
[----:B0-----:R-:W-:Y:S01]  /*269b0*/  LOP3.LUT R14, R10, 0x1f, RZ, 0xc0, !PT ;  /* 0x0000001f0a0e7812 */ /* 0x001fe200078ec0ff */
[----:B------:R-:W-:-:S03]  /*269c0*/  IMAD.MOV.U32 R10, RZ, RZ, 0x7800 ;  /* 0x00007800ff0a7424 */ /* 0x000fc600078e00ff */
[----:B------:R-:W-:Y:S01]  /*269d0*/  ISETP.NE.AND P1, PT, R14, RZ, PT ;  /* 0x000000ff0e00720c */ /* 0x000fe20003f25270 */
[----:B------:R0:W-:-:S12]  /*269e0*/  SYNCS.ARRIVE.TRANS64 RZ, [R6+URZ+0x334b0], R10 ;  /* 0x0334b00a06ff79a7 */ /* 0x0001d8000800003f */
[----:B0-----:R-:W-:Y:S05]  /*269f0*/  @!P1 BRA `(.L_x_4308) ;  /* 0x0000000000049947 */ /* 0x001fea0003800000 */
[----:B------:R-:W-:Y:S01]  /*26a00*/  BPT.TRAP 0x1 ;  /* 0x000000040000795c */ /* 0x000fe20000300000 */
.L_x_4308:
[----:B------:R-:W-:Y:S05]  /*26a10*/  BSYNC B2 ;  /* 0x0000000000027941 */ /* 0x000fea0003800000 */
.L_x_4307:
[----:B------:R-:W-:Y:S01]  /*26a20*/  R2UR UR10, R11 ;  /* 0x000000000b0a72ca */ /* 0x000fe200000e0000 */
[----:B------:R-:W-:Y:S01]  /*26a30*/  UIADD3 UR4, UP0, UR40, 0x670, URZ ;  /* 0x0000067028047890 */ /* 0x000fe2000ff1e03f */
[----:B------:R-:W-:Y:S01]  /*26a40*/  R2UR UR6, R2 ;  /* 0x00000000020672ca */ /* 0x000fe200000e0000 */
[----:B------:R-:W-:Y:S01]  /*26a50*/  VIADD R10, R8, 0xf200 ;  /* 0x0000f200080a7836 */ /* 0x000fe20000000000 */
[----:B------:R-:W-:Y:S01]  /*26a60*/  R2UR UR7, R3 ;  /* 0x00000000030772ca */ /* 0x000fe200000e0000 */
[----:B------:R-:W-:Y:S01]  /*26a70*/  UIADD3.X UR5, URZ, UR41, URZ, UP0, !UPT ;  /* 0x000000293f057290 */ /* 0x000fe200087fe43f */
[----:B------:R-:W-:Y:S02]  /*26a80*/  PLOP3.LUT P1, PT, PT, PT, PT, 0x80, 0x0 ;  /* 0x000000000000781c */ /* 0x000fe40003f2f070 */
[----:B------:R-:W-:-:S11]  /*26a90*/  IADD3 R6, R6, 0x334b0, RZ ;  /* 0x000334b006067810 */ /* 0x000fd60007ffe0ff */
.L_x_4309:
        /* <DEDUP_REMOVED lines=15> */
.L_x_4310:
        /* <DEDUP_REMOVED lines=15> */
.L_x_4311:
        /* <DEDUP_REMOVED lines=10> */
.L_x_4297:
[----:B------:R-:W-:Y:S05]  /*26d20*/  BSYNC B1 ;  /* 0x0000000000017941 */ /* 0x000fea0003800000 */
.L_x_4296:
[----:B-1----:R-:W2:Y:S01]  /*26d30*/  LDL.LU R3, [R1] ;  /* 0x0000000001037983 */ /* 0x002ea20000300800 */
[----:B------:R-:W-:Y:S01]  /*26d40*/  VIADD R34, R34, 0x1 ;  /* 0x0000000122227836 */ /* 0x000fe20000000000 */
[C---:B------:R-:W-:Y:S02]  /*26d50*/  ISETP.GT.AND P2, PT, R7.reuse, R4, PT ;  /* 0x000000040700720c */ /* 0x040fe40003f44270 */
[----:B------:R-:W-:Y:S02]  /*26d60*/  IADD3 R7, R7, -0x1, RZ ;  /* 0xffffffff07077810 */ /* 0x000fe40007ffe0ff */
[----:B------:R-:W-:-:S04]  /*26d70*/  ISETP.NE.AND P1, PT, R34, 0x2, PT ;  /* 0x000000022200780c */ /* 0x000fc80003f25270 */
[----:B------:R-:W-:Y:S02]  /*26d80*/  SEL R2, RZ, 0x1, P1 ;  /* 0x00000001ff027807 */ /* 0x000fe40000800000 */
[----:B------:R-:W-:Y:S02]  /*26d90*/  SEL R34, R34, RZ, P1 ;  /* 0x000000ff22227207 */ /* 0x000fe40000800000 */
[----:B--2---:R-:W-:-:S05]  /*26da0*/  LOP3.LUT R3, R3, R2, RZ, 0x3c, !PT ;  /* 0x0000000203037212 */ /* 0x004fca00078e3cff */
[----:B------:R2:W-:Y:S01]  /*26db0*/  STL [R1], R3 ;  /* 0x0000000301007387 */ /* 0x0005e20000100800 */
[----:B------:R-:W-:Y:S05]  /*26dc0*/  @P2 BRA `(.L_x_4312) ;  /* 0xfffffff400a42947 */ /* 0x000fea000383ffff */
.L_x_4274:
[----:B------:R-:W-:Y:S05]  /*26dd0*/  BSYNC B0 ;  /* 0x0000000000007941 */ /* 0x000fea0003800000 */
.L_x_4273:
[----:B------:R-:W-:Y:S05]  /*26de0*/  @!P0 WARPSYNC.ALL ;  /* 0x0000000000008948 */ /* 0x000fea0003800000 */
[----:B------:R-:W-:Y:S01]  /*26df0*/  @!P0 BAR.SYNC.DEFER_BLOCKING 0xc, 0x180 ;  /* 0x0306000000008b1d */ /* 0x000fe20000010000 */
[----:B------:R-:W-:-:S13]  /*26e00*/  ISETP.GT.AND P0, PT, R27, RZ, PT ;  /* 0x000000ff1b00720c */ /* 0x000fda0003f04270 */
[----:B------:R-:W-:Y:S05]  /*26e10*/  @P0 BRA `(.L_x_4313) ;  /* 0x0000000000440947 */ /* 0x000fea0003800000 */
[----:B------:R-:W3:Y:S02]  /*26e20*/  S2R R2, SR_TID.X ;  /* 0x0000000000027919 */ /* 0x000ee40000002100 */
[----:B---3--:R-:W-:-:S04]  /*26e30*/  LOP3.LUT R2, R2, 0x7f, RZ, 0xc0, !PT ;  /* 0x0000007f02027812 */ /* 0x008fc800078ec0ff */
[----:B------:R-:W-:-:S13]  /*26e40*/  ISETP.NE.AND P0, PT, R2, RZ, PT ;  /* 0x000000ff0200720c */ /* 0x000fda0003f05270 */
[----:B------:R-:W-:Y:S05]  /*26e50*/  @P0 BRA `(.L_x_4314) ;  /* 0x0000005400500947 */ /* 0x000fea0003800000 */
[----:B------:R-:W3:Y:S01]  /*26e60*/  S2R R5, SR_LANEID ;  /* 0x0000000000057919 */ /* 0x000ee20000000000 */
[----:B------:R-:W-:Y:S01]  /*26e70*/  VOTEU.ANY UR4, UPT, PT ;  /* 0x0000000000047886 */ /* 0x000fe200038e0100 */
[----:B-12---:R-:W1:Y:S01]  /*26e80*/  LDC.64 R2, c[0x0][0xc60] ;  /* 0x00031800ff027b82 */ /* 0x006e620000000a00 */
[----:B------:R-:W3:Y:S02]  /*26e90*/  FLO.U32 R0, UR4 ;  /* 0x0000000400007d00 */ /* 0x000ee400080e0000 */
[----:B---3--:R-:W-:-:S06]  /*26ea0*/  ISETP.EQ.U32.AND P0, PT, R0, R5, PT ;  /* 0x000000050000720c */ /* 0x008fcc0003f02070 */
[----:B------:R-:W1:Y:S07]  /*26eb0*/  POPC R5, UR4 ;  /* 0x0000000400057d09 */ /* 0x000e6e0008000000 */
[----:B-1----:R-:W2:Y:S01]  /*26ec0*/  @P0 ATOMG.E.ADD.STRONG.GPU PT, R3, desc[UR50][R2.64], R5 ;  /* 0x00000005020309a8 */ /* 0x002ea200081ee1f2 */
[----:B------:R-:W1:Y:S02]  /*26ed0*/  S2R R4, SR_LTMASK ;  /* 0x0000000000047919 */ /* 0x000e640000003900 */
[----:B-1----:R-:W-:-:S04]  /*26ee0*/  LOP3.LUT R4, R4, UR4, RZ, 0xc0, !PT ;  /* 0x0000000404047c12 */ /* 0x002fc8000f8ec0ff */
[----:B------:R-:W1:Y:S01]  /*26ef0*/  POPC R7, R4 ;  /* 0x0000000400077309 */ /* 0x000e620000000000 */
[----:B--2---:R-:W1:Y:S02]  /*26f00*/  SHFL.IDX PT, R0, R3, R0, 0x1f ;  /* 0x00001f0003007589 */ /* 0x004e6400000e0000 */
[----:B-1----:R-:W-:Y:S01]  /*26f10*/  IADD3 R16, R0, UR38, R7 ;  /* 0x0000002600107c10 */ /* 0x002fe2000fffe007 */
[----:B------:R-:W-:Y:S06]  /*26f20*/  BRA `(.L_x_4314) ;  /* 0x00000054001c7947 */ /* 0x000fec0003800000 */
.L_x_4313:
        /* <DEDUP_REMOVED lines=10> */
[----:B-12---:R-:W1:Y:S01]  /*26fd0*/  LDC.64 R2, c[0x4][R2] ;  /* 0x0100000002027b82 */ /* 0x006e620000000a00 */
[----:B------:R-:W-:Y:S01]  /*26fe0*/  IMAD.U32 R5, RZ, RZ, UR7 ;  /* 0x00000007ff057e24 */ /* 0x000fe2000f8e00ff */
[----:B------:R-:W-:Y:S01]  /*26ff0*/  MOV R13, RZ ;  /* 0x000000ff000d7202 */ /* 0x000fe20000000f00 */
[----:B------:R-:W-:Y:S02]  /*27000*/  IMAD.U32 R6, RZ, RZ, UR8 ;  /* 0x00000008ff067e24 */ /* 0x000fe4000f8e00ff */
[----:B------:R-:W-:-:S02]  /*27010*/  IMAD.U32 R10, RZ, RZ, UR4 ;  /* 0x00000004ff0a7e24 */ /* 0x000fc4000f8e00ff */
[----:B------:R-:W-:Y:S02]  /*27020*/  IMAD.U32 R11, RZ, RZ, UR5 ;  /* 0x00000005ff0b7e24 */ /* 0x000fe4000f8e00ff */
[----:B0-----:R-:W-:Y:S02]  /*27030*/  IMAD.MOV.U32 R8, RZ, RZ, 0x70 ;  /* 0x00000070ff087424 */ /* 0x001fe400078e00ff */
[----:B------:R-:W-:-:S07]  /*27040*/  IMAD.MOV.U32 R12, RZ, RZ, 0x1 ;  /* 0x00000001ff0c7424 */ /* 0x000fce00078e00ff */
[----:B------:R-:W-:-:S07]  /*27050*/  LEPC R20, `(.L_x_4316) ;  /* 0x000000001014794e */ /* 0x000fce0000000000 */
[----:B-1----:R-:W-:Y:S05]  /*27060*/  CALL.ABS.NOINC R2 ;  /* 0x0000000002007343 */ /* 0x002fea0003c00000 */
.L_x_4316:
[----:B------:R-:W-:Y:S05]  /*27070*/  BSYNC B6 ;  /* 0x0000000000067941 */ /* 0x000fea0003800000 */
.L_x_4315:
[----:B------:R-:W3:Y:S01]  /*27080*/  LDL.LU R31, [R1+0x4] ;  /* 0x00000400011f7983 */ /* 0x000ee20000300800 */
[----:B------:R-:W-:Y:S01]  /*27090*/  VIADD R0, R23, 0xf200 ;  /* 0x0000f20017007836 */ /* 0x000fe20000000000 */
[----:B------:R-:W-:Y:S04]  /*270a0*/  BSSY B6, `(.L_x_4317) ;  /* 0x0000016000067945 */ /* 0x000fe80003800000 */
[----:B------:R-:W-:Y:S02]  /*270b0*/  LOP3.LUT P0, RZ, R0, 0x1bf, RZ, 0xc0, !PT ;  /* 0x000001bf00ff7812 */ /* 0x000fe4000780c0ff */
[----:B---3--:R-:W-:-:S11]  /*270c0*/  LOP3.LUT R31, R31, 0xfffffffe, RZ, 0xc0, !PT ;  /* 0xfffffffe1f1f7812 */ /* 0x008fd600078ec0ff */
[----:B------:R-:W-:-:S05]  /*270d0*/  @P0 LOP3.LUT R31, R31, 0x1, RZ, 0xfc, !PT ;  /* 0x000000011f1f0812 */ /* 0x000fca00078efcff */
[----:B------:R3:W-:Y:S01]  /*270e0*/  STL [R1+0x4], R31 ;  /* 0x0000041f01007387 */ /* 0x0007e20000100800 */
        /* <DEDUP_REMOVED lines=16> */
[----:B-1-3--:R-:W-:Y:S05]  /*271f0*/  CALL.ABS.NOINC R2 ;  /* 0x0000000002007343 */ /* 0x00afea0003c00000 */
.L_x_4318:
[----:B------:R-:W-:Y:S05]  /*27200*/  BSYNC B6 ;  /* 0x0000000000067941 */ /* 0x000fea0003800000 */
.L_x_4317:
        /* <DEDUP_REMOVED lines=20> */
.L_x_4320:
[----:B------:R-:W-:Y:S05]  /*27350*/  BSYNC B6 ;  /* 0x0000000000067941 */ /* 0x000fea0003800000 */
.L_x_4319:
        /* <DEDUP_REMOVED lines=10> */
[----:B------:R-:W-:Y:S02]  /*27400*/  IMAD.U32 R5, RZ, RZ, UR5 ;  /* 0x00000005ff057e24 */ /* 0x000fe4000f8e00ff */
[----:B------:R-:W-:Y:S02]  /*27410*/  IMAD.U32 R6, RZ, RZ, UR6 ;  /* 0x00000006ff067e24 */ /* 0x000fe4000f8e00ff */
[----:B------:R-:W-:-:S02]  /*27420*/  IMAD.U32 R7, RZ, RZ, UR7 ;  /* 0x00000007ff077e24 */ /* 0x000fc4000f8e00ff */
[----:B------:R-:W-:Y:S02]  /*27430*/  IMAD.U32 R11, RZ, RZ, UR9 ;  /* 0x00000009ff0b7e24 */ /* 0x000fe4000f8e00ff */
[----:B0-----:R-:W-:Y:S02]  /*27440*/  IMAD.MOV.U32 R8, RZ, RZ, 0x70 ;  /* 0x00000070ff087424 */ /* 0x001fe400078e00ff */
[----:B------:R-:W-:Y:S02]  /*27450*/  IMAD.MOV.U32 R12, RZ, RZ, 0x1 ;  /* 0x00000001ff0c7424 */ /* 0x000fe400078e00ff */
[----:B------:R-:W-:-:S07]  /*27460*/  IMAD.MOV.U32 R13, RZ, RZ, RZ ;  /* 0x000000ffff0d7224 */ /* 0x000fce00078e00ff */
[----:B------:R-:W-:-:S07]  /*27470*/  LEPC R20, `(.L_x_4322) ;  /* 0x000000001014794e */ /* 0x000fce0000000000 */
[----:B-1-3--:R-:W-:Y:S05]  /*27480*/  CALL.ABS.NOINC R2 ;  /* 0x0000000002007343 */ /* 0x00afea0003c00000 */
.L_x_4322:
[----:B------:R-:W-:Y:S05]  /*27490*/  BSYNC B6 ;  /* 0x0000000000067941 */ /* 0x000fea0003800000 */
.L_x_4321:
[----:B------:R-:W0:Y:S01]  /*274a0*/  LDL R21, [R1+0x10] ;  /* 0x0000100001157983 */ /* 0x000e220000100800 */
[----:B------:R-:W-:Y:S01]  /*274b0*/  ULDC.64 UR4, c[0x0][0x9f8] ;  /* 0x00027e0000047ab9 */ /* 0x000fe20000000a00 */
[----:B------:R-:W4:Y:S01]  /*274c0*/  LDC R11, c[0x0][0x430] ;  /* 0x00010c00ff0b7b82 */ /* 0x000f220000000800 */
[----:B------:R-:W-:Y:S01]  /*274d0*/  ISETP.NE.U32.AND P0, PT, RZ, UR4, PT ;  /* 0x00000004ff007c0c */ /* 0x000fe2000bf05070 */
[----:B------:R-:W1:Y:S03]  /*274e0*/  S2R R2, SR_TID.X ;  /* 0x0000000000027919 */ /* 0x000e660000002100 */
[----:B------:R-:W-:-:S13]  /*274f0*/  ISETP.NE.AND.EX P0, PT, RZ, UR5, PT, P0 ;  /* 0x00000005ff007c0c */ /* 0x000fda000bf05300 */
[----:B------:R-:W-:-:S04]  /*27500*/  @P0 IADD3 R28, P1, R28, UR4, RZ ;  /* 0x000000041c1c0c10 */ /* 0x000fc8000ff3e0ff */
[----:B------:R-:W-:-:S05]  /*27510*/  @P0 IADD3.X R29, R29, UR5, RZ, P1, !PT ;  /* 0x000000051d1d0c10 */ /* 0x000fca0008ffe4ff */
[----:B------:R-:W3:Y:S01]  /*27520*/  @P0 LDG.E R36, desc[UR50][R28.64] ;  /* 0x000000321c240981 */ /* 0x000ee2000c1e1900 */
[----:B----4-:R-:W-:Y:S02]  /*27530*/  ISETP.NE.AND P0, PT, R11, 0x1, PT ;  /* 0x000000010b00780c */ /* 0x010fe40003f05270 */
[----:B------:R-:W-:Y:S01]  /*27540*/  MOV R6, 0xa0 ;  /* 0x000000a000067802 */ /* 0x000fe20000000f00 */
[----:B------:R-:W4:Y:S01]  /*27550*/  S2R R20, SR_TID.X ;  /* 0x0000000000147919 */ /* 0x000f220000002100 */
[----:B-1----:R-:W-:Y:S01]  /*27560*/  LOP3.LUT R2, R2, 0x7f, RZ, 0xc0, !PT ;  /* 0x0000007f02027812 */ /* 0x002fe200078ec0ff */
[----:B------:R-:W1:Y:S02]  /*27570*/  S2R R35, SR_TID.X ;  /* 0x0000000000237919 */ /* 0x000e640000002100 */
[----:B------:R-:W-:Y:S01]  /*27580*/  IMAD R6, R33, R6, -0xa0 ;  /* 0xffffff6021067424 */ /* 0x000fe200078e0206 */
[----:B------:R-:W-:-:S05]  /*27590*/  SHF.R.U32.HI R2, RZ, 0x2, R2 ;  /* 0x00000002ff027819 */ /* 0x000fca0000011602 */
[----:B------:R-:W0:Y:S08]  /*275a0*/  @P0 LDC R5, c[0x0][0x434] ;  /* 0x00010d00ff050b82 */ /* 0x000e300000000800 */
[----:B--2---:R-:W2:Y:S08]  /*275b0*/  @P0 LDC R3, c[0x0][0x438] ;  /* 0x00010e00ff030b82 */ /* 0x004eb00000000800 */
[----:B------:R-:W2:Y:S01]  /*275c0*/  @P0 LDC R0, c[0x0][0x434] ;  /* 0x00010d00ff000b82 */ /* 0x000ea20000000800 */
[----:B----4-:R-:W-:-:S05]  /*275d0*/  IMAD.SHL.U32 R20, R20, 0x20, RZ ;  /* 0x0000002014147824 */ /* 0x010fca00078e00ff */
[----:B------:R-:W-:Y:S02]  /*275e0*/  LOP3.LUT R20, R2, 0x60, R20, 0xf8, !PT ;  /* 0x0000006002147812 */ /* 0x000fe400078ef814 */
[----:B------:R-:W4:Y:S03]  /*275f0*/  S2R R2, SR_TID.X ;  /* 0x0000000000027919 */ /* 0x000f260000002100 */
[----:B------:R-:W-:Y:S02]  /*27600*/  IMAD.IADD R4, R20, 0x1, R6 ;  /* 0x0000000114047824 */ /* 0x000fe400078e0206 */
[----:B-1----:R-:W-:-:S03]  /*27610*/  IMAD.SHL.U32 R20, R35, 0x20, RZ ;  /* 0x0000002023147824 */ /* 0x002fc600078e00ff */
[----:B------:R-:W-:Y:S02]  /*27620*/  ISETP.GE.AND P1, PT, R4, R27, PT ;  /* 0x0000001b0400720c */ /* 0x000fe40003f26270 */
[----:B----4-:R-:W-:-:S04]  /*27630*/  LOP3.LUT R2, R2, 0x7f, RZ, 0xc0, !PT ;  /* 0x0000007f02027812 */ /* 0x010fc800078ec0ff */
[----:B------:R-:W-:Y:S02]  /*27640*/  SHF.R.U32.HI R7, RZ, 0x2, R2 ;  /* 0x00000002ff077819 */ /* 0x000fe40000011602 */
[----:B------:R-:W1:Y:S02]  /*27650*/  @P0 LDC R2, c[0x0][0x438] ;  /* 0x00010e00ff020b82 */ /* 0x000e640000000800 */
[----:B------:R-:W-:-:S04]  /*27660*/  LOP3.LUT R20, R7, 0x60, R20, 0xf8, !PT ;  /* 0x0000006007147812 */ /* 0x000fc800078ef814 */
[----:B------:R-:W-:-:S05]  /*27670*/  LOP3.LUT R20, R20, 0x80, RZ, 0xfc, !PT ;  /* 0x0000008014147812 */ /* 0x000fca00078efcff */
[----:B------:R-:W-:Y:S01]  /*27680*/  IMAD.IADD R6, R20, 0x1, R6 ;  /* 0x0000000114067824 */ /* 0x000fe200078e0206 */
[----:B---3--:R-:W-:Y:S01]  /*27690*/  LOP3.LUT R31, R31, 0xfffffff7, RZ, 0xc0, !PT ;  /* 0xfffffff71f1f7812 */ /* 0x008fe200078ec0ff */
[--C-:B0-----:R-:W-:Y:S02]  /*276a0*/  IMAD.IADD R9, R4, 0x1, R21.reuse ;  /* 0x0000000104097824 */ /* 0x101fe400078e0215 */
[----:B------:R-:W-:Y:S02]  /*276b0*/  IMAD.IADD R8, R6, 0x1, R21 ;  /* 0x0000000106087824 */ /* 0x000fe400078e0215 */
[----:B------:R-:W-:Y:S01]  /*276c0*/  @P0 IMAD.HI.U32 R5, R9, R5, RZ ;  /* 0x0000000509050227 */ /* 0x000fe200078e00ff */
[----:B------:R-:W-:-:S04]  /*276d0*/  MOV R10, R9 ;  /* 0x00000009000a7202 */ /* 0x000fc80000000f00 */
[----:B--2---:R-:W-:Y:S01]  /*276e0*/  @P0 SHF.R.U32.HI R10, RZ, R3, R5 ;  /* 0x00000003ff0a0219 */ /* 0x004fe20000011605 */
[----:B------:R-:W-:Y:S01]  /*276f0*/  @P0 IMAD.HI.U32 R3, R8, R0, RZ ;  /* 0x0000000008030227 */ /* 0x000fe200078e00ff */
[----:B------:R-:W0:Y:S02]  /*27700*/  @!P1 LDC.64 R4, c[0x0][0x418] ;  /* 0x00010600ff049b82 */ /* 0x000e240000000a00 */
[----:B------:R-:W-:Y:S01]  /*27710*/  @!P1 SHF.R.S32.HI R7, RZ, 0x1f, R10 ;  /* 0x0000001fff079819 */ /* 0x000fe2000001140a */
[----:B------:R-:W-:Y:S01]  /*27720*/  IMAD.MOV.U32 R0, RZ, RZ, R8 ;  /* 0x000000ffff007224 */ /* 0x000fe200078e0008 */
[----:B-1----:R-:W-:Y:S02]  /*27730*/  @P0 SHF.R.U32.HI R0, RZ, R2, R3 ;  /* 0x00000002ff000219 */ /* 0x002fe40000011603 */
[----:B------:R-:W-:Y:S01]  /*27740*/  ISETP.GE.AND P0, PT, R6, R27, PT ;  /* 0x0000001b0600720c */ /* 0x000fe20003f06270 */
[----:B------:R-:W-:Y:S01]  /*27750*/  @!P1 IMAD.MOV.U32 R6, RZ, RZ, R10 ;  /* 0x000000ffff069224 */ /* 0x000fe200078e000a */
[----:B------:R-:W1:Y:S02]  /*27760*/  @!P1 LDC.64 R2, c[0x0][0x428] ;  /* 0x00010a00ff029b82 */ /* 0x000e640000000a00 */
[----:B------:R-:W-:-:S02]  /*27770*/  ISETP.GT.U32.OR P0, PT, R20, 0x9f, P0 ;  /* 0x0000009f1400780c */ /* 0x000fc40000704470 */
[----:B------:R-:W-:-:S05]  /*27780*/  SHF.R.S32.HI R14, RZ, 0x1f, R36 ;  /* 0x0000001fff0e7819 */ /* 0x000fca0000011424 */
[----:B------:R2:W-:Y:S01]  /*27790*/  STL [R1+0x14], R14 ;  /* 0x0000140e01007387 */ /* 0x0005e20000100800 */
[----:B-1----:R-:W-:-:S04]  /*277a0*/  @!P1 IMAD.WIDE.U32 R6, R36, R2, R6 ;  /* 0x0000000224069225 */ /* 0x002fc800078e0006 */
[----:B------:R-:W-:Y:S01]  /*277b0*/  @!P1 IMAD R2, R14, R2, RZ ;  /* 0x000000020e029224 */ /* 0x000fe200078e02ff */
[----:B0-----:R-:W-:-:S03]  /*277c0*/  @!P1 LEA R12, P2, R6, R4, 0x2 ;  /* 0x00000004060c9211 */ /* 0x001fc600078410ff */
[----:B------:R-:W-:-:S05]  /*277d0*/  @!P1 IMAD R3, R36, R3, R2 ;  /* 0x0000000324039224 */ /* 0x000fca00078e0202 */
[----:B------:R-:W-:Y:S02]  /*277e0*/  @!P1 IADD3 R3, R7, R3, RZ ;  /* 0x0000000307039210 */ /* 0x000fe40007ffe0ff */
[--C-:B------:R-:W-:Y:S02]  /*277f0*/  @!P0 SHF.R.S32.HI R7, RZ, 0x1f, R0.reuse ;  /* 0x0000001fff078819 */ /* 0x100fe40000011400 */
[----:B------:R-:W-:Y:S01]  /*27800*/  @!P1 LEA.HI.X R13, R6, R5, R3, 0x2, P2 ;  /* 0x00000005060d9211 */ /* 0x000fe200010f1403 */
[----:B------:R-:W-:Y:S01]  /*27810*/  @!P0 IMAD.MOV.U32 R6, RZ, RZ, R0 ;  /* 0x000000ffff068224 */ /* 0x000fe200078e0000 */
[----:B------:R-:W0:Y:S01]  /*27820*/  @!P0 LDC.64 R2, c[0x0][0x428] ;  /* 0x00010a00ff028b82 */ /* 0x000e220000000a00 */
[----:B------:R-:W-:-:S04]  /*27830*/  IMAD.MOV R5, RZ, RZ, -R10 ;  /* 0x000000ffff057224 */ /* 0x000fc800078e0a0a */
[----:B------:R-:W-:-:S03]  /*27840*/  IMAD R5, R11, R5, R9 ;  /* 0x000000050b057224 */ /* 0x000fc600078e0209 */
[----:B------:R-:W1:Y:S01]  /*27850*/  LDC R9, c[0x0][0x2f4] ;  /* 0x0000bd00ff097b82 */ /* 0x000e620000000800 */
[-C--:B0-----:R-:W-:Y:S02]  /*27860*/  @!P0 IMAD R4, R14, R2.reuse, RZ ;  /* 0x000000020e048224 */ /* 0x081fe400078e02ff */
[----:B------:R-:W-:-:S04]  /*27870*/  @!P0 IMAD.WIDE.U32 R6, R36, R2, R6 ;  /* 0x0000000224068225 */ /* 0x000fc800078e0006 */
[----:B------:R-:W-:Y:S02]  /*27880*/  @!P0 IMAD R4, R36, R3, R4 ;  /* 0x0000000324048224 */ /* 0x000fe400078e0204 */
[----:B------:R-:W0:Y:S02]  /*27890*/  @!P0 LDC.64 R2, c[0x0][0x418] ;  /* 0x00010600ff028b82 */ /* 0x000e240000000a00 */
[----:B------:R-:W-:Y:S02]  /*278a0*/  @!P0 IMAD.IADD R4, R4, 0x1, R7 ;  /* 0x0000000104048824 */ /* 0x000fe400078e0207 */
[----:B--2---:R-:W-:Y:S02]  /*278b0*/  IMAD.SHL.U32 R14, R35, 0x10, RZ ;  /* 0x00000010230e7824 */ /* 0x004fe400078e00ff */
[----:B------:R-:W-:-:S03]  /*278c0*/  IMAD.MOV R0, RZ, RZ, -R0 ;  /* 0x000000ffff007224 */ /* 0x000fc600078e0a00 */
[----:B------:R-:W-:Y:S02]  /*278d0*/  LOP3.LUT R14, R14, 0x30, RZ, 0xc0, !PT ;  /* 0x000000300e0e7812 */ /* 0x000fe400078ec0ff */
[----:B0-----:R-:W-:-:S04]  /*278e0*/  @!P0 LEA R2, P2, R6, R2, 0x2 ;  /* 0x0000000206028211 */ /* 0x001fc800078410ff */
[----:B------:R-:W-:Y:S02]  /*278f0*/  @!P0 LEA.HI.X R3, R6, R3, R4, 0x2, P2 ;  /* 0x0000000306038211 */ /* 0x000fe400010f1404 */
[----:B------:R-:W-:Y:S02]  /*27900*/  CS2R R6, SRZ ;  /* 0x0000000000067805 */ /* 0x000fe4000001ff00 */
[----:B------:R-:W-:Y:S01]  /*27910*/  ISETP.GT.U32.AND P2, PT, R20, 0x9f, PT ;  /* 0x0000009f1400780c */ /* 0x000fe20003f44070 */
[----:B------:R-:W-:Y:S01]  /*27920*/  IMAD R8, R11, R0, R8 ;  /* 0x000000000b087224 */ /* 0x000fe200078e0208 */
[----:B------:R-:W-:Y:S01]  /*27930*/  SHF.L.U32 R21, R35, 0x4, RZ ;  /* 0x0000000423157819 */ /* 0x000fe200000006ff */
[----:B------:R-:W-:Y:S01]  /*27940*/  IMAD.U32 R0, RZ, RZ, UR39 ;  /* 0x00000027ff007e24 */ /* 0x000fe2000f8e00ff */
[----:B------:R0:W5:Y:S01]  /*27950*/  @!P1 LDG.E R6, desc[UR50][R12.64] ;  /* 0x000000320c069981 */ /* 0x000162000c1e1900 */
[----:B-1----:R-:W-:Y:S02]  /*27960*/  ISETP.GE.AND P1, PT, R14, R9, PT ;  /* 0x000000090e00720c */ /* 0x002fe40003f26270 */
[----:B------:R-:W-:Y:S01]  /*27970*/  LOP3.LUT R21, R21, 0x30, RZ, 0xc0, !PT ;  /* 0x0000003015157812 */ /* 0x000fe200078ec0ff */
[----:B------:R0:W5:Y:S01]  /*27980*/  @!P0 LDG.E R7, desc[UR50][R2.64] ;  /* 0x0000003202078981 */ /* 0x000162000c1e1900 */
[----:B------:R-:W-:Y:S01]  /*27990*/  ISETP.NE.AND P3, PT, R0, 0x3, PT ;  /* 0x000000030000780c */ /* 0x000fe20003f65270 */
[----:B------:R-:W-:Y:S01]  /*279a0*/  UMOV UR4, 0xffffffff ;  /* 0xffffffff00047882 */ /* 0x000fe20000000000 */
[----:B------:R-:W-:-:S02]  /*279b0*/  LOP3.LUT R15, R21, 0x40, RZ, 0xfc, !PT ;  /* 0x00000040150f7812 */ /* 0x000fc400078efcff */
[----:B------:R-:W-:Y:S02]  /*279c0*/  @P2 LOP3.LUT R31, R31, 0x8, RZ, 0xfc, !PT ;  /* 0x000000081f1f2812 */ /* 0x000fe400078efcff */
[----:B------:R-:W-:Y:S02]  /*279d0*/  ISETP.GE.AND P0, PT, R15, R9, PT ;  /* 0x000000090f00720c */ /* 0x000fe40003f06270 */
[----:B------:R-:W-:Y:S02]  /*279e0*/  LOP3.LUT R31, R31, 0xffffffef, RZ, 0xc0, !PT ;  /* 0xffffffef1f1f7812 */ /* 0x000fe400078ec0ff */
[----:B------:R-:W-:Y:S02]  /*279f0*/  LOP3.LUT R14, R14, 0x80, RZ, 0xfc, !PT ;  /* 0x000000800e0e7812 */ /* 0x000fe400078efcff */
[----:B------:R-:W-:-:S04]  /*27a00*/  LOP3.LUT R31, R31, 0xfffffffb, RZ, 0xc0, !PT ;  /* 0xfffffffb1f1f7812 */ /* 0x000fc800078ec0ff */
[----:B------:R-:W-:-:S04]  /*27a10*/  @P1 LOP3.LUT R31, R31, 0x4, RZ, 0xfc, !PT ;  /* 0x000000041f1f1812 */ /* 0x000fc800078efcff */
[----:B------:R-:W-:-:S04]  /*27a20*/  @P3 LOP3.LUT R31, R31, 0x10, RZ, 0xfc, !PT ;  /* 0x000000101f1f3812 */ /* 0x000fc800078efcff */
[----:B------:R-:W-:-:S04]  /*27a30*/  LOP3.LUT R31, R31, 0xfffffffd, RZ, 0xc0, !PT ;  /* 0xfffffffd1f1f7812 */ /* 0x000fc800078ec0ff */
[----:B------:R-:W-:Y:S02]  /*27a40*/  @P0 LOP3.LUT R31, R31, 0x2, RZ, 0xfc, !PT ;  /* 0x000000021f1f0812 */ /* 0x000fe400078efcff */
[----:B------:R-:W-:Y:S02]  /*27a50*/  ISETP.GE.AND P0, PT, R14, R9, PT ;  /* 0x000000090e00720c */ /* 0x000fe40003f06270 */
[----:B------:R-:W-:-:S11]  /*27a60*/  LOP3.LUT R31, R31, 0xfffffffe, RZ, 0xc0, !PT ;  /* 0xfffffffe1f1f7812 */ /* 0x000fd600078ec0ff */
[----:B------:R-:W-:-:S05]  /*27a70*/  @P0 LOP3.LUT R31, R31, 0x1, RZ, 0xfc, !PT ;  /* 0x000000011f1f0812 */ /* 0x000fca00078efcff */
[----:B------:R0:W-:Y:S01]  /*27a80*/  STL [R1+0x4], R31 ;  /* 0x0000041f01007387 */ /* 0x0001e20000100800 */
[----:B------:R-:W-:Y:S05]  /*27a90*/  BRA.DIV UR4, `(.L_x_4323) ;  /* 0x0000008604287947 */ /* 0x000fea000b800000 */
.L_x_4526:
[----:B------:R-:W-:Y:S01]  /*27aa0*/  SHF.R.S32.HI R0, RZ, 0x1f, R18 ;  /* 0x0000001fff007819 */ /* 0x000fe20000011412 */
[----:B0-----:R-:W-:-:S04]  /*27ab0*/  VIADD R12, R33, 0xffffffff ;  /* 0xffffffff210c7836 */ /* 0x001fc80000000000 */
[----:B------:R0:W-:Y:S01]  /*27ac0*/  STL [R1+0xc], R0 ;  /* 0x00000c0001007387 */ /* 0x0001e20000100800 */
[----:B------:R-:W-:Y:S05]  /*27ad0*/  @!P3 BRA `(.L_x_4324) ;  /* 0x000000000004b947 */ /* 0x000fea0003800000 */
[----:B------:R-:W-:Y:S01]  /*27ae0*/  BPT.TRAP 0x1 ;  /* 0x000000040000795c */ /* 0x000fe20000300000 */
.L_x_4324:
[----:B------:R-:W-:Y:S01]  /*27af0*/  IMAD R4, R32, 0x8, R23 ;  /* 0x0000000820047824 */ /* 0x000fe200078e0217 */
[----:B0-----:R-:W-:Y:S01]  /*27b00*/  SHF.L.U32 R0, R37, 0x1f, RZ ;  /* 0x0000001f25007819 */ /* 0x001fe200000006ff */
[----:B------:R-:W-:Y:S03]  /*27b10*/  BSSY B0, `(.L_x_4325) ;  /* 0x0000006000007945 */ /* 0x000fe60003800000 */
[----:B------:R0:W1:Y:S01]  /*27b20*/  SYNCS.PHASECHK.TRANS64.TRYWAIT P0, [R4+URZ+0x33480], R0 ;  /* 0x03348000040075a7 */ /* 0x000062000800017f */
[----:B------:R0:W-:Y:S02]  /*27b30*/  STL [R1+0x34], R0 ;  /* 0x0000340001007387 */ /* 0x0001e40000100800 */
[----:B0-----:R-:W-:-:S05]  /*27b40*/  SHF.R.S32.HI R0, RZ, 0x1f, R5 ;  /* 0x0000001fff007819 */ /* 0x001fca0000011405 */
[----:B------:R0:W-:Y:S02]  /*27b50*/  STL [R1+0x30], R0 ;  /* 0x0000300001007387 */ /* 0x0001e40000100800 */
[----:B01----:R-:W-:Y:S05]  /*27b60*/  @!P0 BRA `(.L_x_4326) ;  /* 0x0000008400288947 */ /* 0x003fea0003800000 */
.L_x_4527:
[----:B------:R-:W-:Y:S05]  /*27b70*/  BSYNC B0 ;  /* 0x0000000000007941 */ /* 0x000fea0003800000 */
.L_x_4325:
[----:B0-----:R-:W2:Y:S01]  /*27b80*/  LDL R0, [R1+0x30] ;  /* 0x0000300001007983 */ /* 0x001ea20000100800 */
[----:B------:R-:W-:-:S03]  /*27b90*/  ULDC.64 UR4, c[0x0][0x328] ;  /* 0x0000ca0000047ab9 */ /* 0x000fc60000000a00 */
[----:B------:R-:W3:Y:S04]  /*27ba0*/  LDL R9, [R1+0xc] ;  /* 0x00000c0001097983 */ /* 0x000ee80000100800 */
[----:B------:R-:W4:Y:S01]  /*27bb0*/  LDL R14, [R1+0x1c] ;  /* 0x00001c00010e7983 */ /* 0x000f220000100800 */
[----:B-----5:R-:W-:Y:S01]  /*27bc0*/  SHF.R.S32.HI R35, RZ, 0x1f, R6 ;  /* 0x0000001fff237819 */ /* 0x020fe20000011406 */
[----:B------:R-:W-:Y:S01]  /*27bd0*/  ULDC.64 UR6, c[0x0][0x338] ;  /* 0x0000ce0000067ab9 */ /* 0x000fe20000000a00 */
[----:B------:R-:W-:Y:S01]  /*27be0*/  ULDC.64 UR8, c[0x0][0x330] ;  /* 0x0000cc0000087ab9 */ /* 0x000fe20000000a00 */
[----:B------:R-:W4:Y:S01]  /*27bf0*/  LDL.LU R13, [R1+0x4] ;  /* 0x00000400010d7983 */ /* 0x000f220000300800 */
[----:B------:R-:W-:Y:S01]  /*27c00*/  IMAD.WIDE.U32 R2, R5, UR4, RZ ;  /* 0x0000000405027c25 */ /* 0x000fe2000f8e00ff */
[----:B------:R-:W-:Y:S01]  /*27c10*/  ULDC.64 UR10, c[0x0][0x318] ;  /* 0x0000c600000a7ab9 */ /* 0x000fe20000000a00 */
[----:B------:R-:W0:Y:S02]  /*27c20*/  S2R R15, SR_TID.X ;  /* 0x00000000000f7919 */ /* 0x000e240000002100 */
[----:B------:R-:W-:Y:S01]  /*27c30*/  IMAD.WIDE.U32 R10, R7, UR6, RZ ;  /* 0x00000006070a7c25 */ /* 0x000fe2000f8e00ff */
[----:B------:R-:W-:-:S02]  /*27c40*/  SHF.R.S32.HI R20, RZ, 0x1f, R8 ;  /* 0x0000001fff147819 */ /* 0x000fc40000011408 */
[----:B0-----:R-:W-:-:S04]  /*27c50*/  LOP3.LUT R15, R15, 0x7f, RZ, 0xc0, !PT ;  /* 0x0000007f0f0f7812 */ /* 0x001fc800078ec0ff */
[----:B------:R-:W-:Y:S01]  /*27c60*/  SHF.R.U32.HI R15, RZ, 0x2, R15 ;  /* 0x00000002ff0f7819 */ /* 0x000fe2000001160f */
[----:B--2---:R-:W-:-:S04]  /*27c70*/  IMAD R0, R0, UR4, RZ ;  /* 0x0000000400007c24 */ /* 0x004fc8000f8e02ff */
[----:B------:R-:W-:-:S05]  /*27c80*/  IMAD R0, R5, UR5, R0 ;  /* 0x0000000505007c24 */ /* 0x000fca000f8e0200 */
[----:B------:R-:W-:Y:S01]  /*27c90*/  IADD3 R3, R3, R0, RZ ;  /* 0x0000000003037210 */ /* 0x000fe20007ffe0ff */
[----:B------:R-:W-:-:S04]  /*27ca0*/  IMAD R0, R35, UR6, RZ ;  /* 0x0000000623007c24 */ /* 0x000fc8000f8e02ff */
[C---:B------:R-:W-:Y:S02]  /*27cb0*/  IMAD R0, R6.reuse, UR7, R0 ;  /* 0x0000000706007c24 */ /* 0x040fe4000f8e0200 */
[----:B------:R-:W-:-:S04]  /*27cc0*/  IMAD.WIDE.U32 R2, R6, UR6, R2 ;  /* 0x0000000606027c25 */ /* 0x000fc8000f8e0002 */
[----:B------:R-:W-:Y:S02]  /*27cd0*/  IMAD.IADD R3, R3, 0x1, R0 ;  /* 0x0000000103037824 */ /* 0x000fe400078e0200 */
[----:B---3--:R-:W-:Y:S01]  /*27ce0*/  IMAD R0, R9, UR8, RZ ;  /* 0x0000000809007c24 */ /* 0x008fe2000f8e02ff */
[----:B------:R-:W-:-:S05]  /*27cf0*/  SHF.R.S32.HI R9, RZ, 0x1f, R7 ;  /* 0x0000001fff097819 */ /* 0x000fca0000011407 */
[----:B------:R0:W-:Y:S02]  /*27d00*/  STL [R1+0x28], R9 ;  /* 0x0000280901007387 */ /* 0x0001e40000100800 */
[----:B0-----:R-:W-:-:S04]  /*27d10*/  IMAD R9, R9, UR6, RZ ;  /* 0x0000000609097c24 */ /* 0x001fc8000f8e02ff */
[----:B------:R-:W-:-:S04]  /*27d20*/  IMAD R9, R7, UR7, R9 ;  /* 0x0000000707097c24 */ /* 0x000fc8000f8e0209 */
[----:B------:R-:W-:Y:S02]  /*27d30*/  IMAD.IADD R11, R11, 0x1, R9 ;  /* 0x000000010b0b7824 */ /* 0x000fe400078e0209 */
[----:B------:R-:W-:Y:S02]  /*27d40*/  IMAD R9, R20, UR4, RZ ;  /* 0x0000000414097c24 */ /* 0x000fe4000f8e02ff */
[----:B------:R-:W-:-:S04]  /*27d50*/  IMAD.WIDE.U32 R10, R8, UR4, R10 ;  /* 0x00000004080a7c25 */ /* 0x000fc8000f8e000a */
[----:B------:R-:W-:Y:S02]  /*27d60*/  IMAD R9, R8, UR5, R9 ;  /* 0x0000000508097c24 */ /* 0x000fe4000f8e0209 */
[----:B------:R-:W-:-:S04]  /*27d70*/  IMAD.WIDE.U32 R2, R18, UR8, R2 ;  /* 0x0000000812027c25 */ /* 0x000fc8000f8e0002 */
[----:B------:R-:W-:Y:S01]  /*27d80*/  IMAD.IADD R11, R11, 0x1, R9 ;  /* 0x000000010b0b7824 */ /* 0x000fe200078e0209 */
[----:B------:R-:W-:Y:S01]  /*27d90*/  IADD3 R2, P0, R2, UR10, RZ ;  /* 0x0000000a02027c10 */ /* 0x000fe2000ff1e0ff */
[C---:B------:R-:W-:Y:S02]  /*27da0*/  IMAD R0, R18.reuse, UR9, R0 ;  /* 0x0000000912007c24 */ /* 0x040fe4000f8e0200 */
[----:B------:R-:W-:-:S04]  /*27db0*/  IMAD.WIDE.U32 R10, R18, UR8, R10 ;  /* 0x00000008120a7c25 */ /* 0x000fc8000f8e000a */
[----:B------:R-:W-:Y:S01]  /*27dc0*/  IMAD R9, R12, -0xa0, R27 ;  /* 0xffffff600c097824 */ /* 0x000fe200078e021b */
[----:B------:R-:W-:Y:S02]  /*27dd0*/  IADD3.X R3, R3, UR11, R0, P0, !PT ;  /* 0x0000000b03037c10 */ /* 0x000fe400087fe400 */
[----:B------:R-:W-:Y:S01]  /*27de0*/  IADD3 R31, P0, R10, UR10, RZ ;  /* 0x0000000a0a1f7c10 */ /* 0x000fe2000ff1e0ff */
[----:B------:R-:W-:-:S03]  /*27df0*/  IMAD.IADD R9, R9, 0x1, -R15 ;  /* 0x0000000109097824 */ /* 0x000fc600078e0a0f */
[----:B------:R-:W-:Y:S02]  /*27e00*/  IADD3.X R29, R0, UR11, R11, P0, !PT ;  /* 0x0000000b001d7c10 */ /* 0x000fe400087fe40b */
[----:B------:R-:W-:Y:S02]  /*27e10*/  ISETP.GE.AND P0, PT, R9, 0x1, PT ;  /* 0x000000010900780c */ /* 0x000fe40003f06270 */
[----:B----4-:R-:W-:Y:S01]  /*27e20*/  LOP3.LUT R13, R13, 0xffffffdf, RZ, 0xc0, !PT ;  /* 0xffffffdf0d0d7812 */ /* 0x010fe200078ec0ff */
[----:B------:R0:W-:Y:S10]  /*27e30*/  STL [R1+0x2c], R20 ;  /* 0x00002c1401007387 */ /* 0x0001f40000100800 */
[----:B------:R-:W-:-:S05]  /*27e40*/  @P0 LOP3.LUT R13, R13, 0x20, RZ, 0xfc, !PT ;  /* 0x000000200d0d0812 */ /* 0x000fca00078efcff */
[----:B------:R0:W-:Y:S01]  /*27e50*/  STL [R1+0x4], R13 ;  /* 0x0000040d01007387 */ /* 0x0001e20000100800 */
[----:B------:R-:W-:Y:S01]  /*27e60*/  UMOV UR4, 0xffffffff ;  /* 0xffffffff00047882 */ /* 0x000fe20000000000 */
[----:B------:R-:W-:Y:S02]  /*27e70*/  IMAD R28, R32, 0x7800, R14 ;  /* 0x00007800201c7824 */ /* 0x000fe400078e020e */
[----:B------:R-:W-:Y:S05]  /*27e80*/  BRA.DIV UR4, `(.L_x_4327) ;  /* 0x0000008204787947 */ /* 0x000fea000b800000 */
[----:B------:R-:W0:Y:S01]  /*27e90*/  S2R R12, SR_TID.X ;  /* 0x00000000000c7919 */ /* 0x000e220000002100 */
[----:B------:R-:W1:Y:S01]  /*27ea0*/  LDC R14, c[0x0][0x2f4] ;  /* 0x0000bd00ff0e7b82 */ /* 0x000e620000000800 */
[----:B------:R-:W2:Y:S04]  /*27eb0*/  SHFL.IDX PT, R10, R2, RZ, 0x1c1f ;  /* 0x001c1fff020a7589 */ /* 0x000ea800000e0000 */
[----:B------:R-:W3:Y:S01]  /*27ec0*/  SHFL.IDX PT, R0, R3, RZ, 0x1c1f ;  /* 0x001c1fff03007589 */ /* 0x000ee200000e0000 */
[C---:B0-----:R-:W-:Y:S01]  /*27ed0*/  SHF.L.U32 R13, R12.reuse, 0x4, RZ ;  /* 0x000000040c0d7819 */ /* 0x041fe200000006ff */
[----:B------:R-:W-:-:S03]  /*27ee0*/  IMAD.SHL.U32 R12, R12, 0x10, RZ ;  /* 0x000000100c0c7824 */ /* 0x000fc600078e00ff */
[----:B------:R-:W-:Y:S02]  /*27ef0*/  LOP3.LUT R13, R13, 0x30, RZ, 0xc0, !PT ;  /* 0x000000300d0d7812 */ /* 0x000fe400078ec0ff */
[----:B------:R-:W-:Y:S02]  /*27f00*/  LOP3.LUT R12, R12, 0x30, RZ, 0xc0, !PT ;  /* 0x000000300c0c7812 */ /* 0x000fe400078ec0ff */
[C---:B--2---:R-:W-:Y:S02]  /*27f10*/  IADD3 R10, P0, R13.reuse, R10, RZ ;  /* 0x0000000a0d0a7210 */ /* 0x044fe40007f1e0ff */
[----:B-1----:R-:W-:Y:S02]  /*27f20*/  ISETP.GE.AND P3, PT, R13, R14, PT ;  /* 0x0000000e0d00720c */ /* 0x002fe40003f66270 */
[C---:B------:R-:W-:Y:S01]  /*27f30*/  LOP3.LUT R15, R12.reuse, 0x40, RZ, 0xfc, !PT ;  /* 0x000000400c0f7812 */ /* 0x040fe200078efcff */
[----:B---3--:R-:W-:Y:S01]  /*27f40*/  IMAD.X R11, RZ, RZ, R0, P0 ;  /* 0x000000ffff0b7224 */ /* 0x008fe200000e0600 */
[----:B------:R-:W-:Y:S01]  /*27f50*/  ISETP.LT.OR P0, PT, R9, 0x1, P3 ;  /* 0x000000010900780c */ /* 0x000fe20001f01670 */
[----:B------:R-:W-:Y:S01]  /*27f60*/  IMAD.IADD R0, R23, 0x1, R28 ;  /* 0x0000000117007824 */ /* 0x000fe200078e021c */
[----:B------:R-:W-:-:S02]  /*27f70*/  LOP3.LUT R12, R12, 0x80, RZ, 0xfc, !PT ;  /* 0x000000800c0c7812 */ /* 0x000fc400078efcff */
[----:B------:R-:W-:-:S09]  /*27f80*/  ISETP.GE.AND P2, PT, R15, R14, PT ;  /* 0x0000000e0f00720c */ /* 0x000fd20003f46270 */
[----:B------:R-:W-:Y:S01]  /*27f90*/  @!PT LDS RZ, [RZ] ;  /* 0x00000000fffff984 */ /* 0x000fe20000000800 */
[----:B------:R-:W-:Y:S01]  /*27fa0*/  LDGSTS.E.BYPASS.LTC128B.128 [R0+0xf200], desc[UR50][R10.64], !P0 ;  /* 0x0f2000000a007fae */ /* 0x000fe2000c101d72 */
[----:B------:R-:W-:-:S03]  /*27fb0*/  ISETP.GE.AND P0, PT, R12, R14, PT ;  /* 0x0000000e0c00720c */ /* 0x000fc60003f06270 */
[----:B------:R-:W2:Y:S01]  /*27fc0*/  LDL.LU R12, [R1+0x4] ;  /* 0x00000400010c7983 */ /* 0x000ea20000300800 */
[C---:B------:R-:W-:Y:S02]  /*27fd0*/  ISETP.LT.OR P1, PT, R9.reuse, 0x1, P2 ;  /* 0x000000010900780c */ /* 0x040fe40001721670 */
[C---:B------:R-:W-:Y:S01]  /*27fe0*/  ISETP.GE.AND P6, PT, R9.reuse, 0x81, PT ;  /* 0x000000810900780c */ /* 0x040fe20003fc6270 */
[----:B------:R-:W-:Y:S01]  /*27ff0*/  SHFL.IDX PT, R21, R3, 0x1, 0x1c1f ;  /* 0x003c1f0003157f89 */ /* 0x000fe200000e0000 */
[C---:B------:R-:W-:Y:S02]  /*28000*/  ISETP.GE.AND P5, PT, R9.reuse, 0x21, PT ;  /* 0x000000210900780c */ /* 0x040fe40003fa6270 */
[----:B------:R-:W-:-:S07]  /*28010*/  ISETP.GE.AND P4, PT, R9, 0x41, PT ;  /* 0x000000410900780c */ /* 0x000fce0003f86270 */
[----:B------:R-:W-:Y:S01]  /*28020*/  LDGSTS.E.BYPASS.LTC128B.128 [R0+0x11a00], desc[UR50][R10.64+0x40], !P1 ;  /* 0x11a000400a007fae */ /* 0x000fe2000c901d72 */
[----:B------:R-:W-:-:S13]  /*28030*/  ISETP.LT.OR P1, PT, R9, 0x1, P0 ;  /* 0x000000010900780c */ /* 0x000fda0000721670 */
[----:B------:R0:W-:Y:S04]  /*28040*/  LDGSTS.E.BYPASS.LTC128B.128 [R0+0x14200], desc[UR50][R10.64+0x80], !P1 ;  /* 0x142000800a007fae */ /* 0x0001e8000c901d72 */
[----:B0-----:R-:W0:Y:S02]  /*28050*/  SHFL.IDX PT, R10, R2, 0x1, 0x1c1f ;  /* 0x003c1f00020a7f89 */ /* 0x001e2400000e0000 */
[----:B0-----:R-:W-:-:S05]  /*28060*/  IADD3 R10, P1, R13, R10, RZ ;  /* 0x0000000a0d0a7210 */ /* 0x001fca0007f3e0ff */
[----:B------:R-:W-:Y:S01]  /*28070*/  IMAD.X R11, RZ, RZ, R21, P1 ;  /* 0x000000ffff0b7224 */ /* 0x000fe200008e0615 */
[C---:B------:R-:W-:Y:S01]  /*28080*/  ISETP.LT.OR P1, PT, R9.reuse, 0x21, P3 ;  /* 0x000000210900780c */ /* 0x040fe20001f21670 */
[----:B------:R-:W-:Y:S04]  /*28090*/  SHFL.IDX PT, R21, R3, 0x2, 0x1c1f ;  /* 0x005c1f0003157f89 */ /* 0x000fe800000e0000 */
[----:B------:R-:W-:Y:S08]  /*280a0*/  SHFL.IDX PT, R3, R3, 0x3, 0x1c1f ;  /* 0x007c1f0003037f89 */ /* 0x000ff000000e0000 */
[----:B------:R-:W-:Y:S01]  /*280b0*/  LDGSTS.E.BYPASS.LTC128B.128 [R0+0xfa00], desc[UR50][R10.64], !P1 ;  /* 0x0fa000000a007fae */ /* 0x000fe2000c901d72 */
[----:B------:R-:W-:-:S13]  /*280c0*/  ISETP.LT.OR P1, PT, R9, 0x21, P2 ;  /* 0x000000210900780c */ /* 0x000fda0001721670 */
[----:B------:R-:W-:Y:S01]  /*280d0*/  LDGSTS.E.BYPASS.LTC128B.128 [R0+0x12200], desc[UR50][R10.64+0x40], !P1 ;  /* 0x122000400a007fae */ /* 0x000fe2000c901d72 */
[----:B------:R-:W-:-:S13]  /*280e0*/  ISETP.LT.OR P1, PT, R9, 0x21, P0 ;  /* 0x000000210900780c */ /* 0x000fda0000721670 */
[----:B------:R0:W-:Y:S04]  /*280f0*/  LDGSTS.E.BYPASS.LTC128B.128 [R0+0x14a00], desc[UR50][R10.64+0x80], !P1 ;  /* 0x14a000800a007fae */ /* 0x0001e8000c901d72 */
[----:B0-----:R-:W0:Y:S04]  /*28100*/  SHFL.IDX PT, R10, R2, 0x2, 0x1c1f ;  /* 0x005c1f00020a7f89 */ /* 0x001e2800000e0000 */
[----:B------:R-:W1:Y:S01]  /*28110*/  SHFL.IDX PT, R2, R2, 0x3, 0x1c1f ;  /* 0x007c1f0002027f89 */ /* 0x000e6200000e0000 */
[----:B0-----:R-:W-:-:S04]  /*28120*/  IADD3 R10, P1, R13, R10, RZ ;  /* 0x0000000a0d0a7210 */ /* 0x001fc80007f3e0ff */
[----:B------:R-:W-:Y:S02]  /*28130*/  IADD3.X R11, RZ, R21, RZ, P1, !PT ;  /* 0x00000015ff0b7210 */ /* 0x000fe40000ffe4ff */
[----:B------:R-:W-:-:S13]  /*28140*/  ISETP.LT.OR P1, PT, R9, 0x41, P3 ;  /* 0x000000410900780c */ /* 0x000fda0001f21670 */
[----:B------:R-:W-:Y:S01]  /*28150*/  LDGSTS.E.BYPASS.LTC128B.128 [R0+0x10200], desc[UR50][R10.64], !P1 ;  /* 0x102000000a007fae */ /* 0x000fe2000c901d72 */
[----:B------:R-:W-:-:S13]  /*28160*/  ISETP.LT.OR P1, PT, R9, 0x41, P2 ;  /* 0x000000410900780c */ /* 0x000fda0001721670 */
[----:B------:R-:W-:Y:S01]  /*28170*/  LDGSTS.E.BYPASS.LTC128B.128 [R0+0x12a00], desc[UR50][R10.64+0x40], !P1 ;  /* 0x12a000400a007fae */ /* 0x000fe2000c901d72 */
[----:B------:R-:W-:-:S13]  /*28180*/  ISETP.LT.OR P1, PT, R9, 0x41, P0 ;  /* 0x000000410900780c */ /* 0x000fda0000721670 */
[----:B------:R-:W-:Y:S01]  /*28190*/  LDGSTS.E.BYPASS.LTC128B.128 [R0+0x15200], desc[UR50][R10.64+0x80], !P1 ;  /* 0x152000800a007fae */ /* 0x000fe2000c901d72 */
[----:B-1----:R-:W-:-:S05]  /*281a0*/  IADD3 R2, P1, R13, R2, RZ ;  /* 0x000000020d027210 */ /* 0x002fca0007f3e0ff */
        /* <DEDUP_REMOVED lines=8> */
[----:B0-----:R0:W1:Y:S04]  /*28230*/  SHFL.IDX PT, R3, R29, RZ, 0x1c1f ;  /* 0x001c1fff1d037589 */ /* 0x00106800000e0000 */
[----:B------:R0:W3:Y:S01]  /*28240*/  SHFL.IDX PT, R2, R31, RZ, 0x1c1f ;  /* 0x001c1fff1f027589 */ /* 0x0000e200000e0000 */
[----:B--2---:R-:W-:-:S04]  /*28250*/  LOP3.LUT R12, R12, 0xffffffbf, RZ, 0xc0, !PT ;  /* 0xffffffbf0c0c7812 */ /* 0x004fc800078ec0ff */
[----:B------:R-:W-:-:S05]  /*28260*/  @P6 LOP3.LUT R12, R12, 0x40, RZ, 0xfc, !PT ;  /* 0x000000400c0c6812 */ /* 0x000fca00078efcff */
[----:B-1-3--:R0:W-:Y:S02]  /*28270*/  STL [R1+0x4], R12 ;  /* 0x0000040c01007387 */ /* 0x00a1e40000100800 */
.L_x_4539:
[----:B------:R-:W2:Y:S01]  /*28280*/  S2R R10, SR_TID.X ;  /* 0x00000000000a7919 */ /* 0x000ea20000002100 */
[C---:B------:R-:W-:Y:S02]  /*28290*/  ISETP.LT.OR P3, PT, R9.reuse, 0x81, P3 ;  /* 0x000000810900780c */ /* 0x040fe40001f61670 */
[C---:B------:R-:W-:Y:S02]  /*282a0*/  ISETP.LT.OR P2, PT, R9.reuse, 0x81, P2 ;  /* 0x000000810900780c */ /* 0x040fe40001741670 */
[----:B------:R-:W-:Y:S01]  /*282b0*/  ISETP.LT.OR P0, PT, R9, 0x81, P0 ;  /* 0x000000810900780c */ /* 0x000fe20000701670 */
[----:B--2---:R-:W-:-:S05]  /*282c0*/  IMAD.SHL.U32 R10, R10, 0x10, RZ ;  /* 0x000000100a0a7824 */ /* 0x004fca00078e00ff */
[----:B------:R-:W-:-:S04]  /*282d0*/  LOP3.LUT R10, R10, 0x30, RZ, 0xc0, !PT ;  /* 0x000000300a0a7812 */ /* 0x000fc800078ec0ff */
[----:B------:R-:W-:-:S05]  /*282e0*/  IADD3 R2, P6, R10, R2, RZ ;  /* 0x000000020a027210 */ /* 0x000fca0007fde0ff */
        /* <DEDUP_REMOVED lines=9> */
.L_x_4328:
        /* <DEDUP_REMOVED lines=11> */
.L_x_4329:
[----:B------:R2:W-:Y:S01]  /*28430*/  SYNCS.ARRIVE.TRANS64.A1T0 RZ, [R4+URZ+0x33470], RZ ;  /* 0x033470ff04ff79a7 */ /* 0x0005e2000810003f */
[----:B------:R-:W-:Y:S05]  /*28440*/  @!P3 BRA `(.L_x_4330) ;  /* 0x000000000004b947 */ /* 0x000fea0003800000 */
[----:B------:R-:W-:Y:S01]  /*28450*/  BPT.TRAP 0x1 ;  /* 0x000000040000795c */ /* 0x000fe20000300000 */
.L_x_4330:
[----:B------:R-:W3:Y:S01]  /*28460*/  LDL R2, [R1+0x34] ;  /* 0x0000340001027983 */ /* 0x000ee20000100800 */
[----:B------:R-:W-:Y:S01]  /*28470*/  BSSY B0, `(.L_x_4331) ;  /* 0x0000003000007945 */ /* 0x000fe20003800000 */
[----:B---3--:R-:W3:Y:S03]  /*28480*/  SYNCS.PHASECHK.TRANS64.TRYWAIT P0, [R4+URZ+0x33440], R2 ;  /* 0x03344002040075a7 */ /* 0x008ee6000800017f */
[----:B---3--:R-:W-:Y:S05]  /*28490*/  @!P0 BRA `(.L_x_4332) ;  /* 0x00000084002c8947 */ /* 0x008fea0003800000 */
.L_x_4540:
[----:B------:R-:W-:Y:S05]  /*284a0*/  BSYNC B0 ;  /* 0x0000000000007941 */ /* 0x000fea0003800000 */
.L_x_4331:
[----:B------:R-:W4:Y:S01]  /*284b0*/  LDL.LU R11, [R1+0x30] ;  /* 0x00003000010b7983 */ /* 0x000f220000300800 */
[----:B------:R-:W-:Y:S01]  /*284c0*/  ULDC.64 UR4, c[0x0][0x310] ;  /* 0x0000c40000047ab9 */ /* 0x000fe20000000a00 */
[----:B------:R-:W-:Y:S02]  /*284d0*/  ULDC.64 UR6, c[0x0][0x300] ;  /* 0x0000c00000067ab9 */ /* 0x000fe40000000a00 */
[----:B------:R-:W2:Y:S04]  /*284e0*/  LDL.LU R13, [R1+0x28] ;  /* 0x00002800010d7983 */ /* 0x000ea80000300800 */
[----:B------:R-:W2:Y:S04]  /*284f0*/  LDL.LU R9, [R1+0x2c] ;  /* 0x00002c0001097983 */ /* 0x000ea80000300800 */
[----:B0-----:R-:W2:Y:S01]  /*28500*/  LDL R12, [R1+0xc] ;  /* 0x00000c00010c7983 */ /* 0x001ea20000100800 */
[----:B------:R-:W-:-:S02]  /*28510*/  IMAD R35, R35, UR4, RZ ;  /* 0x0000000423237c24 */ /* 0x000fc4000f8e02ff */
[C---:B---3--:R-:W-:Y:S01]  /*28520*/  IMAD.WIDE.U32 R2, R6.reuse, UR4, RZ ;  /* 0x0000000406027c25 */ /* 0x048fe2000f8e00ff */
[----:B------:R0:W5:Y:S03]  /*28530*/  LDL R20, [R1+0x4] ;  /* 0x0000040001147983 */ /* 0x0001660000100800 */
[----:B------:R-:W-:-:S05]  /*28540*/  IMAD R35, R6, UR5, R35 ;  /* 0x0000000506237c24 */ /* 0x000fca000f8e0223 */
[----:B------:R-:W-:-:S03]  /*28550*/  IADD3 R3, R3, R35, RZ ;  /* 0x0000002303037210 */ /* 0x000fc60007ffe0ff */
[----:B------:R-:W-:-:S04]  /*28560*/  IMAD.WIDE.U32 R2, R5, UR6, R2 ;  /* 0x0000000605027c25 */ /* 0x000fc8000f8e0002 */
[----:B------:R-:W-:Y:S02]  /*28570*/  IMAD.MOV.U32 R10, RZ, RZ, R2 ;  /* 0x000000ffff0a7224 */ /* 0x000fe400078e0002 */
[----:B----4-:R-:W-:-:S04]  /*28580*/  IMAD R6, R11, UR6, RZ ;  /* 0x000000060b067c24 */ /* 0x010fc8000f8e02ff */
[----:B------:R-:W-:Y:S02]  /*28590*/  IMAD R6, R5, UR7, R6 ;  /* 0x0000000705067c24 */ /* 0x000fe4000f8e0206 */
[----:B--2---:R-:W-:Y:S02]  /*285a0*/  IMAD R5, R13, UR4, RZ ;  /* 0x000000040d057c24 */ /* 0x004fe4000f8e02ff */
[----:B------:R-:W-:Y:S02]  /*285b0*/  IMAD.IADD R11, R3, 0x1, R6 ;  /* 0x00000001030b7824 */ /* 0x000fe400078e0206 */
        /* <DEDUP_REMOVED lines=9> */
[----:B------:R-:W-:Y:S02]  /*28650*/  IMAD R8, R12, UR4, RZ ;  /* 0x000000040c087c24 */ /* 0x000fe4000f8e02ff */
[----:B------:R-:W-:Y:S01]  /*28660*/  IMAD.IADD R3, R3, 0x1, R9 ;  /* 0x0000000103037824 */ /* 0x000fe200078e0209 */
[----:B------:R-:W-:Y:S01]  /*28670*/  IADD3 R5, P0, R6, UR6, RZ ;  /* 0x0000000606057c10 */ /* 0x000fe2000ff1e0ff */
[C---:B------:R-:W-:Y:S02]  /*28680*/  IMAD R8, R18.reuse, UR5, R8 ;  /* 0x0000000512087c24 */ /* 0x040fe4000f8e0208 */
[----:B------:R-:W-:-:S03]  /*28690*/  IMAD.WIDE.U32 R2, R18, UR4, R2 ;  /* 0x0000000412027c25 */ /* 0x000fc6000f8e0002 */
[----:B------:R-:W-:Y:S02]  /*286a0*/  IADD3.X R6, R7, UR7, R8, P0, !PT ;  /* 0x0000000707067c10 */ /* 0x000fe400087fe408 */
[----:B------:R-:W-:Y:S01]  /*286b0*/  IADD3 R7, P0, R2, UR6, RZ ;  /* 0x0000000602077c10 */ /* 0x000fe2000ff1e0ff */
[----:B------:R-:W-:-:S03]  /*286c0*/  UMOV UR4, 0xffffffff ;  /* 0xffffffff00047882 */ /* 0x000fc60000000000 */
[----:B------:R-:W-:Y:S01]  /*286d0*/  IADD3.X R8, R8, UR7, R3, P0, !PT ;  /* 0x0000000708087c10 */ /* 0x000fe200087fe403 */
[----:B0-----:R-:W-:Y:S08]  /*286e0*/  BRA.DIV UR4, `(.L_x_4333) ;  /* 0x0000008204b07947 */ /* 0x001ff0000b800000 */
[----:B------:R-:W0:Y:S01]  /*286f0*/  S2R R10, SR_TID.X ;  /* 0x00000000000a7919 */ /* 0x000e220000002100 */
[----:B-----5:R-:W-:Y:S01]  /*28700*/  LOP3.LUT R20, R20, 0xfffffeff, RZ, 0xc0, !PT ;  /* 0xfffffeff14147812 */ /* 0x020fe200078ec0ff */
[----:B------:R-:W2:Y:S01]  /*28710*/  LDC R11, c[0x0][0x2f4] ;  /* 0x0000bd00ff0b7b82 */ /* 0x000ea20000000800 */
[----:B------:R-:W3:Y:S02]  /*28720*/  SHFL.IDX PT, R3, R5, RZ, 0x1c1f ;  /* 0x001c1fff05037589 */ /* 0x000ee400000e0000 */
[----:B------:R-:W-:Y:S02]  /*28730*/  @P1 LOP3.LUT R20, R20, 0x100, RZ, 0xfc, !PT ;  /* 0x0000010014141812 */ /* 0x000fe400078efcff */
[----:B------:R-:W4:Y:S02]  /*28740*/  SHFL.IDX PT, R2, R6, RZ, 0x1c1f ;  /* 0x001c1fff06027589 */ /* 0x000f2400000e0000 */
[----:B------:R-:W-:Y:S02]  /*28750*/  LOP3.LUT P1, RZ, R20, 0x20, RZ, 0xc0, !PT ;  /* 0x0000002014ff7812 */ /* 0x000fe4000782c0ff */
[----:B------:R-:W-:Y:S04]  /*28760*/  STL [R1+0x4], R20 ;  /* 0x0000041401007387 */ /* 0x000fe80000100800 */
[----:B------:R-:W-:Y:S01]  /*28770*/  SHFL.IDX PT, R8, R8, RZ, 0x1c1f ;  /* 0x001c1fff08087589 */ /* 0x000fe200000e0000 */
[C---:B0-----:R-:W-:Y:S01]  /*28780*/  SHF.L.U32 R9, R10.reuse, 0x4, RZ ;  /* 0x000000040a097819 */ /* 0x041fe200000006ff */
[----:B------:R-:W-:-:S03]  /*28790*/  IMAD.SHL.U32 R10, R10, 0x10, RZ ;  /* 0x000000100a0a7824 */ /* 0x000fc600078e00ff */
[----:B------:R-:W-:Y:S02]  /*287a0*/  LOP3.LUT R9, R9, 0x30, RZ, 0xc0, !PT ;  /* 0x0000003009097812 */ /* 0x000fe400078ec0ff */
[----:B------:R-:W-:Y:S02]  /*287b0*/  LOP3.LUT R10, R10, 0x30, RZ, 0xc0, !PT ;  /* 0x000000300a0a7812 */ /* 0x000fe400078ec0ff */
[C---:B---3--:R-:W-:Y:S02]  /*287c0*/  @P1 IADD3 R3, P0, R9.reuse, R3, RZ ;  /* 0x0000000309031210 */ /* 0x048fe40007f1e0ff */
[C---:B------:R-:W-:Y:S02]  /*287d0*/  LOP3.LUT R12, R10.reuse, 0x40, RZ, 0xfc, !PT ;  /* 0x000000400a0c7812 */ /* 0x040fe400078efcff */
[----:B------:R-:W-:Y:S01]  /*287e0*/  LOP3.LUT R10, R10, 0x80, RZ, 0xfc, !PT ;  /* 0x000000800a0a7812 */ /* 0x000fe200078efcff */
[----:B----4-:R-:W-:Y:S01]  /*287f0*/  @P1 IMAD.X R2, RZ, RZ, R2, P0 ;  /* 0x000000ffff021224 */ /* 0x010fe200000e0602 */
[----:B--2---:R-:W-:-:S02]  /*28800*/  ISETP.GE.AND P6, PT, R9, R11, PT ;  /* 0x0000000b0900720c */ /* 0x004fc40003fc6270 */
[-C--:B------:R-:W-:Y:S02]  /*28810*/  ISETP.GE.AND P3, PT, R12, R11.reuse, PT ;  /* 0x0000000b0c00720c */ /* 0x080fe40003f66270 */
[-C--:B------:R-:W-:Y:S02]  /*28820*/  @P1 LOP3.LUT R3, R3, R2.reuse, RZ, 0x3c, !PT ;  /* 0x0000000203031212 */ /* 0x080fe400078e3cff */
[----:B------:R-:W-:Y:S02]  /*28830*/  ISETP.GE.AND P2, PT, R10, R11, PT ;  /* 0x0000000b0a00720c */ /* 0x000fe40003f46270 */
[----:B------:R-:W-:-:S04]  /*28840*/  @P1 LOP3.LUT R2, R3, R2, RZ, 0x3c, !PT ;  /* 0x0000000203021212 */ /* 0x000fc800078e3cff */
[----:B------:R-:W-:-:S05]  /*28850*/  @P1 LOP3.LUT R3, R3, R2, RZ, 0x3c, !PT ;  /* 0x0000000203031212 */ /* 0x000fca00078e3cff */
[----:B------:R-:W-:Y:S04]  /*28860*/  @P1 LDGSTS.E.BYPASS.LTC128B.128 [R0+0x24200], desc[UR50][R2.64], !P6 ;  /* 0x2420000002001fae */ /* 0x000fe8000f101d72 */
[----:B------:R-:W-:Y:S04]  /*28870*/  @P1 LDGSTS.E.BYPASS.LTC128B.128 [R0+0x26a00], desc[UR50][R2.64+0x40], !P3 ;  /* 0x26a0004002001fae */ /* 0x000fe8000d901d72 */
[----:B------:R0:W-:Y:S01]  /*28880*/  @P1 LDGSTS.E.BYPASS.LTC128B.128 [R0+0x29200], desc[UR50][R2.64+0x80], !P2 ;  /* 0x2920008002001fae */ /* 0x0001e2000d101d72 */
[----:B------:R-:W-:-:S03]  /*28890*/  LOP3.LUT P1, RZ, R20, 0x100, RZ, 0xc0, !PT ;  /* 0x0000010014ff7812 */ /* 0x000fc6000782c0ff */
[----:B0-----:R-:W0:Y:S04]  /*288a0*/  SHFL.IDX PT, R3, R5, 0x1, 0x1c1f ;  /* 0x003c1f0005037f89 */ /* 0x001e2800000e0000 */
[----:B------:R-:W2:Y:S01]  /*288b0*/  SHFL.IDX PT, R2, R6, 0x1, 0x1c1f ;  /* 0x003c1f0006027f89 */ /* 0x000ea200000e0000 */
[----:B0-----:R-:W-:-:S05]  /*288c0*/  @P5 IADD3 R3, P0, R9, R3, RZ ;  /* 0x0000000309035210 */ /* 0x001fca0007f1e0ff */
[----:B--2---:R-:W-:-:S05]  /*288d0*/  @P5 IMAD.X R2, RZ, RZ, R2, P0 ;  /* 0x000000ffff025224 */ /* 0x004fca00000e0602 */
[----:B------:R-:W-:-:S04]  /*288e0*/  @P5 LOP3.LUT R3, R3, R2, RZ, 0x3c, !PT ;  /* 0x0000000203035212 */ /* 0x000fc800078e3cff */
[----:B------:R-:W-:-:S04]  /*288f0*/  @P5 LOP3.LUT R2, R3, R2, RZ, 0x3c, !PT ;  /* 0x0000000203025212 */ /* 0x000fc800078e3cff */
[----:B------:R-:W-:-:S05]  /*28900*/  @P5 LOP3.LUT R3, R3, R2, RZ, 0x3c, !PT ;  /* 0x0000000203035212 */ /* 0x000fca00078e3cff */
[----:B------:R-:W-:Y:S04]  /*28910*/  @P5 LDGSTS.E.BYPASS.LTC128B.128 [R0+0x24a00], desc[UR50][R2.64], !P6 ;  /* 0x24a0000002005fae */ /* 0x000fe8000f101d72 */
[----:B------:R-:W-:Y:S04]  /*28920*/  @P5 LDGSTS.E.BYPASS.LTC128B.128 [R0+0x27200], desc[UR50][R2.64+0x40], !P3 ;  /* 0x2720004002005fae */ /* 0x000fe8000d901d72 */
[----:B------:R0:W-:Y:S04]  /*28930*/  @P5 LDGSTS.E.BYPASS.LTC128B.128 [R0+0x29a00], desc[UR50][R2.64+0x80], !P2 ;  /* 0x29a0008002005fae */ /* 0x0001e8000d101d72 */
[----:B0-----:R-:W0:Y:S04]  /*28940*/  SHFL.IDX PT, R3, R5, 0x2, 0x1c1f ;  /* 0x005c1f0005037f89 */ /* 0x001e2800000e0000 */
[----:B------:R-:W2:Y:S04]  /*28950*/  SHFL.IDX PT, R2, R6, 0x2, 0x1c1f ;  /* 0x005c1f0006027f89 */ /* 0x000ea800000e0000 */
[----:B------:R-:W3:Y:S04]  /*28960*/  SHFL.IDX PT, R5, R5, 0x3, 0x1c1f ;  /* 0x007c1f0005057f89 */ /* 0x000ee800000e0000 */
[----:B------:R-:W4:Y:S01]  /*28970*/  SHFL.IDX PT, R6, R6, 0x3, 0x1c1f ;  /* 0x007c1f0006067f89 */ /* 0x000f2200000e0000 */
[----:B0-----:R-:W-:-:S05]  /*28980*/  @P4 IADD3 R3, P0, R9, R3, RZ ;  /* 0x0000000309034210 */ /* 0x001fca0007f1e0ff */
[----:B--2---:R-:W-:-:S05]  /*28990*/  @P4 IMAD.X R2, RZ, RZ, R2, P0 ;  /* 0x000000ffff024224 */ /* 0x004fca00000e0602 */
[----:B------:R-:W-:-:S04]  /*289a0*/  @P4 LOP3.LUT R3, R3, R2, RZ, 0x3c, !PT ;  /* 0x0000000203034212 */ /* 0x000fc800078e3cff */
[----:B------:R-:W-:-:S04]  /*289b0*/  @P4 LOP3.LUT R2, R3, R2, RZ, 0x3c, !PT ;  /* 0x0000000203024212 */ /* 0x000fc800078e3cff */
[----:B------:R-:W-:-:S05]  /*289c0*/  @P4 LOP3.LUT R3, R3, R2, RZ, 0x3c, !PT ;  /* 0x0000000203034212 */ /* 0x000fca00078e3cff */
[----:B------:R-:W-:Y:S04]  /*289d0*/  @P4 LDGSTS.E.BYPASS.LTC128B.128 [R0+0x25200], desc[UR50][R2.64], !P6 ;  /* 0x2520000002004fae */ /* 0x000fe8000f101d72 */
[----:B------:R-:W-:Y:S04]  /*289e0*/  @P4 LDGSTS.E.BYPASS.LTC128B.128 [R0+0x27a00], desc[UR50][R2.64+0x40], !P3 ;  /* 0x27a0004002004fae */ /* 0x000fe8000d901d72 */
[----:B------:R3:W-:Y:S02]  /*289f0*/  @P4 LDGSTS.E.BYPASS.LTC128B.128 [R0+0x2a200], desc[UR50][R2.64+0x80], !P2 ;  /* 0x2a20008002004fae */ /* 0x0007e4000d101d72 */
[----:B---3--:R-:W-:-:S04]  /*28a00*/  @P1 IADD3 R2, P0, R9, R5, RZ ;  /* 0x0000000509021210 */ /* 0x008fc80007f1e0ff */
[----:B----4-:R-:W-:-:S05]  /*28a10*/  @P1 IADD3.X R3, RZ, R6, RZ, P0, !PT ;  /* 0x00000006ff031210 */ /* 0x010fca00007fe4ff */
[----:B------:R-:W-:Y:S04]  /*28a20*/  @P1 LDGSTS.E.BYPASS.LTC128B.128 [R0+0x25a00], desc[UR50][R2.64], !P6 ;  /* 0x25a0000002001fae */ /* 0x000fe8000f101d72 */
[----:B------:R-:W-:Y:S04]  /*28a30*/  @P1 LDGSTS.E.BYPASS.LTC128B.128 [R0+0x28200], desc[UR50][R2.64+0x40], !P3 ;  /* 0x2820004002001fae */ /* 0x000fe8000d901d72 */
[----:B------:R0:W-:Y:S04]  /*28a40*/  @P1 LDGSTS.E.BYPASS.LTC128B.128 [R0+0x2aa00], desc[UR50][R2.64+0x80], !P2 ;  /* 0x2aa0008002001fae */ /* 0x0001e8000d101d72 */
[----:B0-----:R0:W2:Y:S02]  /*28a50*/  SHFL.IDX PT, R2, R7, RZ, 0x1c1f ;  /* 0x001c1fff07027589 */ /* 0x0010a400000e0000 */
.L_x_4552:
[----:B------:R-:W-:Y:S01]  /*28a60*/  LOP3.LUT P0, RZ, R20, 0x40, RZ, 0xc0, !PT ;  /* 0x0000004014ff7812 */ /* 0x000fe2000780c0ff */
[----:B------:R-:W-:-:S12]  /*28a70*/  BSSY B0, `(.L_x_4334) ;  /* 0x0000013000007945 */ /* 0x000fd80003800000 */
[----:B------:R-:W-:Y:S05]  /*28a80*/  @!P0 BRA `(.L_x_4335) ;  /* 0x0000000000448947 */ /* 0x000fea0003800000 */
[----:B------:R-:W3:Y:S01]  /*28a90*/  S2R R3, SR_TID.X ;  /* 0x0000000000037919 */ /* 0x000ee20000002100 */
[----:B------:R-:W4:Y:S01]  /*28aa0*/  LDC R6, c[0x0][0x2f4] ;  /* 0x0000bd00ff067b82 */ /* 0x000f220000000800 */
[----:B---3--:R-:W-:-:S05]  /*28ab0*/  IMAD.SHL.U32 R9, R3, 0x10, RZ ;  /* 0x0000001003097824 */ /* 0x008fca00078e00ff */
[----:B------:R-:W-:-:S04]  /*28ac0*/  LOP3.LUT R9, R9, 0x30, RZ, 0xc0, !PT ;  /* 0x0000003009097812 */ /* 0x000fc800078ec0ff */
[C---:B0-----:R-:W-:Y:S02]  /*28ad0*/  LOP3.LUT R7, R9.reuse, 0x40, RZ, 0xfc, !PT ;  /* 0x0000004009077812 */ /* 0x041fe400078efcff */
[C---:B------:R-:W-:Y:S02]  /*28ae0*/  LOP3.LUT R5, R9.reuse, 0x80, RZ, 0xfc, !PT ;  /* 0x0000008009057812 */ /* 0x040fe400078efcff */
[-C--:B----4-:R-:W-:Y:S02]  /*28af0*/  ISETP.GE.AND P3, PT, R9, R6.reuse, PT ;  /* 0x000000060900720c */ /* 0x090fe40003f66270 */
[-C--:B------:R-:W-:Y:S02]  /*28b00*/  ISETP.GE.AND P2, PT, R7, R6.reuse, PT ;  /* 0x000000060700720c */ /* 0x080fe40003f46270 */
[----:B------:R-:W-:Y:S02]  /*28b10*/  ISETP.GE.AND P1, PT, R5, R6, PT ;  /* 0x000000060500720c */ /* 0x000fe40003f26270 */
        /* <DEDUP_REMOVED lines=8> */
.L_x_4335:
[----:B------:R-:W-:Y:S05]  /*28ba0*/  BSYNC B0 ;  /* 0x0000000000007941 */ /* 0x000fea0003800000 */
.L_x_4334:
[----:B------:R-:W-:Y:S01]  /*28bb0*/  NOP ;  /* 0x0000000000007918 */ /* 0x000fe20000000000 */
[----:B------:R-:W-:-:S13]  /*28bc0*/  PLOP3.LUT P0, PT, PT, PT, PT, 0x80, 0x0 ;  /* 0x000000000000781c */ /* 0x000fda0003f0f070 */
.L_x_4336:
        /* <DEDUP_REMOVED lines=11> */
.L_x_4337:
[----:B------:R3:W5:Y:S01]  /*28c80*/  LDL.LU R3, [R1+0x38] ;  /* 0x0000380001037983 */ /* 0x0007620000300800 */
[----:B------:R3:W-:Y:S02]  /*28c90*/  SYNCS.ARRIVE.TRANS64.A1T0 RZ, [R4+URZ+0x33430], RZ ;  /* 0x033430ff04ff79a7 */ /* 0x0007e4000810003f */
[----:B------:R-:W-:Y:S05]  /*28ca0*/  WARPSYNC.ALL ;  /* 0x0000000000007948 */ /* 0x000fea0003800000 */
[----:B------:R-:W-:Y:S01]  /*28cb0*/  ULDC.64 UR6, c[0x0][0xa00] ;  /* 0x0002800000067ab9 */ /* 0x000fe20000000a00 */
[----:B--2---:R-:W-:Y:S01]  /*28cc0*/  VIADD R2, R23, 0x1e200 ;  /* 0x0001e20017027836 */ /* 0x004fe20000000000 */
[----:B------:R-:W-:Y:S01]  /*28cd0*/  BAR.SYNC.DEFER_BLOCKING 0x8, 0x180 ;  /* 0x0206000000007b1d */ /* 0x000fe20000010000 */
[----:B------:R-:W-:Y:S02]  /*28ce0*/  ISETP.NE.U32.AND P0, PT, RZ, UR6, PT ;  /* 0x00000006ff007c0c */ /* 0x000fe4000bf05070 */
[----:B------:R-:W-:-:S02]  /*28cf0*/  SHF.R.S32.HI R0, RZ, 0x1f, R30 ;  /* 0x0000001fff007819 */ /* 0x000fc4000001141e */
[----:B------:R-:W-:Y:S01]  /*28d00*/  ISETP.NE.AND.EX P0, PT, RZ, UR7, PT, P0 ;  /* 0x00000007ff007c0c */ /* 0x000fe2000bf05300 */
[----:B------:R-:W-:Y:S01]  /*28d10*/  ULDC.64 UR4, c[0x0][0x298] ;  /* 0x0000a60000047ab9 */ /* 0x000fe20000000a00 */
[----:B------:R-:W-:Y:S01]  /*28d20*/  BSSY B6, `(.L_x_4338) ;  /* 0x0000019000067945 */ /* 0x000fe20003800000 */
[----:B------:R-:W-:Y:S01]  /*28d30*/  IMAD R0, R0, UR4, RZ ;  /* 0x0000000400007c24 */ /* 0x000fe2000f8e02ff */
[----:B------:R-:W-:-:S03]  /*28d40*/  SEL R26, R26, RZ, !P0 ;  /* 0x000000ff1a1a7207 */ /* 0x000fc60004000000 */
[C---:B------:R-:W-:Y:S02]  /*28d50*/  IMAD R0, R30.reuse, UR5, R0 ;  /* 0x000000051e007c24 */ /* 0x040fe4000f8e0200 */
[----:B------:R-:W-:-:S05]  /*28d60*/  IMAD.WIDE.U32 R30, R30, UR4, RZ ;  /* 0x000000041e1e7c25 */ /* 0x000fca000f8e00ff */
[----:B-1----:R-:W-:Y:S02]  /*28d70*/  IADD3 R28, R31, R0, RZ ;  /* 0x000000001f1c7210 */ /* 0x002fe40007ffe0ff */
[----:B-----5:R-:W-:Y:S02]  /*28d80*/  SEL R29, R3, RZ, !P0 ;  /* 0x000000ff031d7207 */ /* 0x020fe40004000000 */
[----:B------:R-:W-:-:S13]  /*28d90*/  LOP3.LUT P0, RZ, R2, 0x1bf, RZ, 0xc0, !PT ;  /* 0x000001bf02ff7812 */ /* 0x000fda000780c0ff */
[----:B------:R-:W-:Y:S05]  /*28da0*/  @!P0 BRA `(.L_x_4339) ;  /* 0x0000000000408947 */ /* 0x000fea0003800000 */
[----:B------:R-:W-:Y:S01]  /*28db0*/  MOV R2, 0x0 ;  /* 0x0000000000027802 */ /* 0x000fe20000000f00 */
[----:B------:R-:W-:Y:S01]  /*28dc0*/  ULDC.64 UR4, c[0x4][0x1b0] ;  /* 0x01006c0000047ab9 */ /* 0x000fe20000000a00 */
[----:B------:R-:W-:Y:S01]  /*28dd0*/  ULDC.64 UR6, c[0x4][0x1b8] ;  /* 0x01006e0000067ab9 */ /* 0x000fe20000000a00 */
[----:B------:R-:W-:Y:S01]  /*28de0*/  ULDC.64 UR8, c[0x4][0xd0] ;  /* 0x0100340000087ab9 */ /* 0x000fe20000000a00 */
[----:B---3--:R-:W-:Y:S01]  /*28df0*/  IMAD.U32 R4, RZ, RZ, UR4 ;  /* 0x00000004ff047e24 */ /* 0x008fe2000f8e00ff */
[----:B------:R-:W-:Y:S01]  /*28e00*/  MOV R10, UR8 ;  /* 0x00000008000a7c02 */ /* 0x000fe20008000f00 */
[----:B------:R-:W1:Y:S01]  /*28e10*/  LDC.64 R2, c[0x4][R2] ;  /* 0x0100000002027b82 */ /* 0x000e620000000a00 */
[----:B------:R-:W-:Y:S02]  /*28e20*/  IMAD.U32 R5, RZ, RZ, UR5 ;  /* 0x00000005ff057e24 */ /* 0x000fe4000f8e00ff */
[----:B------:R-:W-:Y:S02]  /*28e30*/  IMAD.U32 R6, RZ, RZ, UR6 ;  /* 0x00000006ff067e24 */ /* 0x000fe4000f8e00ff */
[----:B0-----:R-:W-:-:S02]  /*28e40*/  IMAD.U32 R7, RZ, RZ, UR7 ;  /* 0x00000007ff077e24 */ /* 0x001fc4000f8e00ff */
[----:B------:R-:W-:Y:S02]  /*28e50*/  IMAD.U32 R11, RZ, RZ, UR9 ;  /* 0x00000009ff0b7e24 */ /* 0x000fe4000f8e00ff */
[----:B------:R-:W-:Y:S02]  /*28e60*/  IMAD.MOV.U32 R8, RZ, RZ, 0x70 ;  /* 0x00000070ff087424 */ /* 0x000fe400078e00ff */
[----:B------:R-:W-:Y:S02]  /*28e70*/  IMAD.MOV.U32 R12, RZ, RZ, 0x1 ;  /* 0x00000001ff0c7424 */ /* 0x000fe400078e00ff */
[----:B------:R-:W-:-:S07]  /*28e80*/  IMAD.MOV.U32 R13, RZ, RZ, RZ ;  /* 0x000000ffff0d7224 */ /* 0x000fce00078e00ff */
[----:B------:R-:W-:-:S07]  /*28e90*/  LEPC R20, `(.L_x_4339) ;  /* 0x000000001014794e */ /* 0x000fce0000000000 */
[----:B-1----:R-:W-:Y:S05]  /*28ea0*/  CALL.ABS.NOINC R2 ;  /* 0x0000000002007343 */ /* 0x002fea0003c00000 */
.L_x_4339:
[----:B------:R-:W-:Y:S05]  /*28eb0*/  BSYNC B6 ;  /* 0x0000000000067941 */ /* 0x000fea0003800000 */
.L_x_4338:
[----:B------:R-:W2:Y:S01]  /*28ec0*/  LDL R20, [R1+0xc] ;  /* 0x00000c0001147983 */ /* 0x000ea20000100800 */
[----:B------:R-:W-:Y:S01]  /*28ed0*/  ULDC.64 UR4, c[0x0][0x2d8] ;  /* 0x0000b60000047ab9 */ /* 0x000fe20000000a00 */
[----:B------:R-:W-:Y:S01]  /*28ee0*/  SHF.L.U32 R17, R17, 0x7, RZ ;  /* 0x0000000711117819 */ /* 0x000fe200000006ff */
[----:B0-----:R-:W0:Y:S01]  /*28ef0*/  LDC R7, c[0x0][0x448] ;  /* 0x00011200ff077b82 */ /* 0x001e220000000800 */
[----:B------:R1:W5:Y:S01]  /*28f00*/  LDL R8, [R1+0x20] ;  /* 0x0000200001087983 */ /* 0x0003620000100800 */
[----:B------:R-:W-:Y:S01]  /*28f10*/  MOV R2, R30 ;  /* 0x0000001e00027202 */ /* 0x000fe20000000f00 */
[----:B------:R-:W-:-:S04]  /*28f20*/  IMAD.MOV.U32 R3, RZ, RZ, R28 ;  /* 0x000000ffff037224 */ /* 0x000fc800078e001c */
[----:B------:R-:W-:Y:S01]  /*28f30*/  IMAD.WIDE.U32 R2, R18, UR4, R2 ;  /* 0x0000000412027c25 */ /* 0x000fe2000f8e0002 */
[----:B0-----:R-:W-:-:S13]  /*28f40*/  ISETP.NE.AND P0, PT, R7, 0x1, PT ;  /* 0x000000010700780c */ /* 0x001fda0003f05270 */
[----:B---3--:R-:W0:Y:S01]  /*28f50*/  @P0 LDC R4, c[0x0][0x44c] ;  /* 0x00011300ff040b82 */ /* 0x008e220000000800 */
[----:B--2---:R-:W-:Y:S02]  /*28f60*/  IMAD R0, R20, UR4, RZ ;  /* 0x0000000414007c24 */ /* 0x004fe4000f8e02ff */
[----:B------:R-:W2:Y:S02]  /*28f70*/  S2R R20, SR_TID.X ;  /* 0x0000000000147919 */ /* 0x000ea40000002100 */
        /* <DEDUP_REMOVED lines=12> */
[----:B------:R-:W-:-:S04]  /*29040*/  LOP3.LUT R20, R21, 0x60, R20, 0xf8, !PT ;  /* 0x0000006015147812 */ /* 0x000fc800078ef814 */
[----:B------:R-:W-:Y:S02]  /*29050*/  LOP3.LUT R5, R20, R17, RZ, 0xfc, !PT ;  /* 0x0000001114057212 */ /* 0x000fe400078efcff */
[----:B------:R1:W5:Y:S03]  /*29060*/  LDL R20, [R1+0x3c] ;  /* 0x00003c0001147983 */ /* 0x0003660000100800 */
[----:B0-----:R-:W-:Y:S01]  /*29070*/  @P0 IMAD.HI.U32 R6, R5, R4, RZ ;  /* 0x0000000405060227 */ /* 0x001fe200078e00ff */
[----:B------:R-:W0:Y:S03]  /*29080*/  S2R R21, SR_TID.X ;  /* 0x0000000000157919 */ /* 0x000e260000002100 */
[----:B------:R-:W-:Y:S01]  /*29090*/  IMAD.MOV.U32 R4, RZ, RZ, R5 ;  /* 0x000000ffff047224 */ /* 0x000fe200078e0005 */
[----:B---3--:R-:W-:-:S05]  /*290a0*/  @P0 SHF.R.U32.HI R4, RZ, R0, R6 ;  /* 0x00000000ff040219 */ /* 0x008fca0000011606 */
        /* <DEDUP_REMOVED lines=11> */
[----:B0-----:R-:W-:-:S03]  /*29160*/  SHF.L.U32 R35, R21, 0x4, RZ ;  /* 0x0000000415237819 */ /* 0x001fc600000006ff */
[----:B------:R-:W-:Y:S01]  /*29170*/  IMAD R4, R0, UR5, R4 ;  /* 0x0000000500047c24 */ /* 0x000fe2000f8e0204 */
[----:B------:R-:W-:Y:S01]  /*29180*/  ULDC.64 UR4, c[0x0][0x280] ;  /* 0x0000a00000047ab9 */ /* 0x000fe20000000a00 */
[----:B------:R-:W-:Y:S01]  /*29190*/  IMAD.SHL.U32 R9, R21, 0x10, RZ ;  /* 0x0000001015097824 */ /* 0x000fe200078e00ff */
[----:B------:R-:W-:Y:S02]  /*291a0*/  LOP3.LUT R35, R35, 0x30, RZ, 0xc0, !PT ;  /* 0x0000003023237812 */ /* 0x000fe400078ec0ff */
[----:B------:R-:W-:Y:S01]  /*291b0*/  IADD3 R0, P0, R2, UR4, RZ ;  /* 0x0000000402007c10 */ /* 0x000fe2000ff1e0ff */
[----:B------:R-:W-:Y:S01]  /*291c0*/  ULDC UR4, c[0x0][0x2b8] ;  /* 0x0000ae0000047ab9 */ /* 0x000fe20000000800 */
[----:B------:R-:W-:Y:S02]  /*291d0*/  LOP3.LUT R9, R9, 0x30, RZ, 0xc0, !PT ;  /* 0x0000003009097812 */ /* 0x000fe400078ec0ff */
[C---:B------:R-:W-:Y:S02]  /*291e0*/  LOP3.LUT R10, R35.reuse, 0x40, RZ, 0xfc, !PT ;  /* 0x00000040230a7812 */ /* 0x040fe400078efcff */
[----:B------:R-:W-:-:S02]  /*291f0*/  LOP3.LUT R11, R35, 0x80, RZ, 0xfc, !PT ;  /* 0x00000080230b7812 */ /* 0x000fc400078efcff */
[----:B------:R-:W-:Y:S01]  /*29200*/  IADD3.X R4, R3, UR5, R4, P0, !PT ;  /* 0x0000000503047c10 */ /* 0x000fe200087fe404 */
[----:B------:R-:W-:Y:S01]  /*29210*/  UMOV UR5, 0xffffffff ;  /* 0xffffffff00057882 */ /* 0x000fe20000000000 */
[----:B------:R-:W-:Y:S02]  /*29220*/  LOP3.LUT R21, R21, 0x7f, RZ, 0xc0, !PT ;  /* 0x0000007f15157812 */ /* 0x000fe400078ec0ff */
[----:B------:R-:W-:Y:S02]  /*29230*/  ISETP.GE.AND P3, PT, R9, UR4, PT ;  /* 0x0000000409007c0c */ /* 0x000fe4000bf66270 */
[----:B------:R-:W-:Y:S02]  /*29240*/  ISETP.GE.AND P2, PT, R10, UR4, PT ;  /* 0x000000040a007c0c */ /* 0x000fe4000bf46270 */
[----:B------:R-:W-:Y:S02]  /*29250*/  ISETP.GE.AND P0, PT, R11, UR4, PT ;  /* 0x000000040b007c0c */ /* 0x000fe4000bf06270 */
[----:B------:R-:W-:Y:S01]  /*29260*/  SHF.R.U32.HI R10, RZ, 0x2, R21 ;  /* 0x00000002ff0a7819 */ /* 0x000fe20000011615 */
[----:B-1----:R-:W-:Y:S10]  /*29270*/  BRA.DIV UR5, `(.L_x_4340) ;  /* 0x0000007e05bc7947 */ /* 0x002ff4000b800000 */
[----:B------:R-:W0:Y:S01]  /*29280*/  SHFL.IDX PT, R3, R0, RZ, 0x1c1f ;  /* 0x001c1fff00037589 */ /* 0x000e2200000e0000 */
[----:B-----5:R-:W-:Y:S02]  /*29290*/  IMAD R5, R20, R7, RZ ;  /* 0x0000000714057224 */ /* 0x020fe400078e02ff */
[----:B------:R-:W-:Y:S01]  /*292a0*/  IMAD.IADD R17, R10, 0x1, R17 ;  /* 0x000000010a117824 */ /* 0x000fe200078e0211 */
[----:B------:R-:W1:Y:S04]  /*292b0*/  SHFL.IDX PT, R2, R4, RZ, 0x1c1f ;  /* 0x001c1fff04027589 */ /* 0x000e6800000e0000 */
[----:B------:R-:W-:Y:S01]  /*292c0*/  ISETP.GE.AND P1, PT, R17, R5, PT ;  /* 0x000000051100720c */ /* 0x000fe20003f26270 */
[----:B------:R-:W-:-:S12]  /*292d0*/  SHFL.IDX PT, R14, R0, 0x3, 0x1c1f ;  /* 0x007c1f00000e7f89 */ /* 0x000fd800000e0000 */
[----:B0-----:R-:W-:-:S05]  /*292e0*/  @!P1 IADD3 R3, P4, R9, R3, RZ ;  /* 0x0000000309039210 */ /* 0x001fca0007f9e0ff */
[----:B-1----:R-:W-:-:S05]  /*292f0*/  @!P1 IMAD.X R2, RZ, RZ, R2, P4 ;  /* 0x000000ffff029224 */ /* 0x002fca00020e0602 */
[----:B------:R-:W-:-:S04]  /*29300*/  @!P1 LOP3.LUT R3, R3, R2, RZ, 0x3c, !PT ;  /* 0x0000000203039212 */ /* 0x000fc800078e3cff */
[----:B------:R-:W-:-:S04]  /*29310*/  @!P1 LOP3.LUT R2, R3, R2, RZ, 0x3c, !PT ;  /* 0x0000000203029212 */ /* 0x000fc800078e3cff */
[----:B------:R-:W-:-:S05]  /*29320*/  @!P1 LOP3.LUT R3, R3, R2, RZ, 0x3c, !PT ;  /* 0x0000000203039212 */ /* 0x000fca00078e3cff */
[----:B------:R-:W-:Y:S04]  /*29330*/  @!P1 LDGSTS.E.BYPASS.LTC128B.128 [R8+0x1e200], desc[UR50][R2.64], !P3 ;  /* 0x1e20000002089fae */ /* 0x000fe8000d901d72 */
[----:B------:R-:W-:Y:S04]  /*29340*/  @!P1 LDGSTS.E.BYPASS.LTC128B.128 [R8+0x20200], desc[UR50][R2.64+0x40], !P2 ;  /* 0x2020004002089fae */ /* 0x000fe8000d101d72 */
[----:B------:R0:W-:Y:S02]  /*29350*/  @!P1 LDGSTS.E.BYPASS.LTC128B.128 [R8+0x22200], desc[UR50][R2.64+0x80], !P0 ;  /* 0x2220008002089fae */ /* 0x0001e4000c101d72 */
[----:B0-----:R-:W-:-:S02]  /*29360*/  VIADD R2, R17, 0x20 ;  /* 0x0000002011027836 */ /* 0x001fc40000000000 */
[----:B------:R-:W0:Y:S03]  /*29370*/  SHFL.IDX PT, R3, R0, 0x1, 0x1c1f ;  /* 0x003c1f0000037f89 */ /* 0x000e2600000e0000 */
[----:B------:R-:W-:Y:S02]  /*29380*/  ISETP.GE.AND P1, PT, R2, R5, PT ;  /* 0x000000050200720c */ /* 0x000fe40003f26270 */
[----:B------:R-:W1:Y:S11]  /*29390*/  SHFL.IDX PT, R2, R4, 0x1, 0x1c1f ;  /* 0x003c1f0004027f89 */ /* 0x000e7600000e0000 */
        /* <DEDUP_REMOVED lines=8> */
[----:B0-----:R-:W-:-:S02]  /*29420*/  IADD3 R2, R17, 0x40, RZ ;  /* 0x0000004011027810 */ /* 0x001fc40007ffe0ff */
[----:B------:R-:W0:Y:S02]  /*29430*/  SHFL.IDX PT, R3, R0, 0x2, 0x1c1f ;  /* 0x005c1f0000037f89 */ /* 0x000e2400000e0000 */
[----:B------:R-:W-:Y:S02]  /*29440*/  ISETP.GE.AND P1, PT, R2, R5, PT ;  /* 0x000000050200720c */ /* 0x000fe40003f26270 */
[----:B------:R-:W1:Y:S04]  /*29450*/  SHFL.IDX PT, R2, R4, 0x2, 0x1c1f ;  /* 0x005c1f0004027f89 */ /* 0x000e6800000e0000 */
[----:B------:R-:W2:Y:S07]  /*29460*/  SHFL.IDX PT, R4, R4, 0x3, 0x1c1f ;  /* 0x007c1f0004047f89 */ /* 0x000eae00000e0000 */
[----:B0-----:R-:W-:-:S05]  /*29470*/  @!P1 IADD3 R3, P4, R9, R3, RZ ;  /* 0x0000000309039210 */ /* 0x001fca0007f9e0ff */
[----:B-1----:R-:W-:-:S05]  /*29480*/  @!P1 IMAD.X R2, RZ, RZ, R2, P4 ;  /* 0x000000ffff029224 */ /* 0x002fca00020e0602 */
[----:B------:R-:W-:-:S04]  /*29490*/  @!P1 LOP3.LUT R3, R3, R2, RZ, 0x3c, !PT ;  /* 0x0000000203039212 */ /* 0x000fc800078e3cff */
[----:B------:R-:W-:-:S04]  /*294a0*/  @!P1 LOP3.LUT R2, R3, R2, RZ, 0x3c, !PT ;  /* 0x0000000203029212 */ /* 0x000fc800078e3cff */
[----:B------:R-:W-:-:S05]  /*294b0*/  @!P1 LOP3.LUT R3, R3, R2, RZ, 0x3c, !PT ;  /* 0x0000000203039212 */ /* 0x000fca00078e3cff */
[----:B------:R0:W-:Y:S04]  /*294c0*/  @!P1 LDGSTS.E.BYPASS.LTC128B.128 [R8+0x1f200], desc[UR50][R2.64], !P3 ;  /* 0x1f20000002089fae */ /* 0x0001e8000d901d72 */
[----:B------:R0:W-:Y:S04]  /*294d0*/  @!P1 LDGSTS.E.BYPASS.LTC128B.128 [R8+0x21200], desc[UR50][R2.64+0x40], !P2 ;  /* 0x2120004002089fae */ /* 0x0001e8000d101d72 */
[----:B--2---:R0:W-:Y:S02]  /*294e0*/  @!P1 LDGSTS.E.BYPASS.LTC128B.128 [R8+0x23200], desc[UR50][R2.64+0x80], !P0 ;  /* 0x2320008002089fae */ /* 0x0041e4000c101d72 */
.L_x_4561:
[----:B------:R-:W-:Y:S01]  /*294f0*/  VIADD R0, R17, 0x60 ;  /* 0x0000006011007836 */ /* 0x000fe20000000000 */
[----:B------:R-:W-:Y:S04]  /*29500*/  BSSY B0, `(.L_x_4341) ;  /* 0x000000b000007945 */ /* 0x000fe80003800000 */
[----:B------:R-:W-:-:S13]  /*29510*/  ISETP.GE.AND P1, PT, R0, R5, PT ;  /* 0x000000050000720c */ /* 0x000fda0003f26270 */
[----:B------:R-:W-:Y:S05]  /*29520*/  @P1 BRA `(.L_x_4342) ;  /* 0x0000000000201947 */ /* 0x000fea0003800000 */
[----:B0-----:R-:W-:-:S05]  /*29530*/  IADD3 R2, P1, R9, R14, RZ ;  /* 0x0000000e09027210 */ /* 0x001fca0007f3e0ff */
[----:B------:R-:W-:-:S05]  /*29540*/  IMAD.X R3, RZ, RZ, R4, P1 ;  /* 0x000000ffff037224 */ /* 0x000fca00008e0604 */
[----:B------:R-:W-:Y:S01]  /*29550*/  @!PT LDS RZ, [RZ] ;  /* 0x00000000fffff984 */ /* 0x000fe20000000800 */
[----:B------:R-:W-:Y:S01]  /*29560*/  @!PT LDS RZ, [RZ] ;  /* 0x00000000fffff984 */ /* 0x000fe20000000800 */
[----:B------:R-:W-:Y:S01]  /*29570*/  @!PT LDS RZ, [RZ] ;  /* 0x00000000fffff984 */ /* 0x000fe20000000800 */
[----:B------:R1:W-:Y:S04]  /*29580*/  LDGSTS.E.BYPASS.LTC128B.128 [R8+0x1fa00], desc[UR50][R2.64], !P3 ;  /* 0x1fa0000002087fae */ /* 0x0003e8000d901d72 */
[----:B------:R1:W-:Y:S04]  /*29590*/  LDGSTS.E.BYPASS.LTC128B.128 [R8+0x21a00], desc[UR50][R2.64+0x40], !P2 ;  /* 0x21a0004002087fae */ /* 0x0003e8000d101d72 */
[----:B------:R1:W-:Y:S02]  /*295a0*/  LDGSTS.E.BYPASS.LTC128B.128 [R8+0x23a00], desc[UR50][R2.64+0x80], !P0 ;  /* 0x23a0008002087fae */ /* 0x0003e4000c101d72 */
.L_x_4342:
[----:B------:R-:W-:Y:S05]  /*295b0*/  BSYNC B0 ;  /* 0x0000000000007941 */ /* 0x000fea0003800000 */
.L_x_4341:
[----:B------:R-:W-:Y:S01]  /*295c0*/  NOP ;  /* 0x0000000000007918 */ /* 0x000fe20000000000 */
[----:B------:R-:W-:-:S13]  /*295d0*/  PLOP3.LUT P0, PT, PT, PT, PT, 0x80, 0x0 ;  /* 0x000000000000781c */ /* 0x000fda0003f0f070 */
.L_x_4343:
[----:B------:R-:W-:Y:S02]  /*295e0*/  PLOP3.LUT P1, PT, P1, P0, PT, 0xa2, 0x0 ;  /* 0x000000000000781c */ /* 0x000fe40000f21472 */
[----:B------:R-:W-:-:S08]  /*295f0*/  @P0 R2UR P1, UR4, R23 ;  /* 0x00000000170402ca */ /* 0x000fd00000020000 */
[----:B------:R-:W-:-:S05]  /*29600*/  @P0 PLOP3.LUT P0, PT, P1, PT, PT, 0x80, 0x0 ;  /* 0x000000000000081c */ /* 0x000fca0000f0f070 */
[----:B------:R-:W-:Y:S01]  /*29610*/  @!P1 SYNCS.ARRIVE.TRANS64.RED.A0T1 RZ, [UR4+0x33400], RZ ;  /* 0x033400ffffff99a7 */ /* 0x000fe20008200404 */
[----:B------:R-:W-:Y:S07]  /*29620*/  @!P1 ARRIVES.LDGSTSBAR.64.TRANSCNT [UR4+0x33400] ;  /* 0x03340000ff0099b0 */ /* 0x000fee0008000a84 */
[----:B------:R-:W-:Y:S05]  /*29630*/  @P0 BRA.U.ANY `(.L_x_4343) ;  /* 0xfffffffd00e80947 */ /* 0x000fea000393ffff */
[----:B01----:R-:W2:Y:S02]  /*29640*/  LDL.LU R2, [R1+0x40] ;  /* 0x0000400001027983 */ /* 0x003ea40000300800 */
        /* <DEDUP_REMOVED lines=9> */
[----:B------:R-:W1:Y:S03]  /*296e0*/  SYNCS.PHASECHK.TRANS64.TRYWAIT P0, [R23+URZ+0x33420], R0 ;  /* 0x03342000170075a7 */ /* 0x000e66000800017f */
[----:B01----:R-:W-:Y:S05]  /*296f0*/  @!P0 BRA `(.L_x_4345) ;  /* 0x0000007c00f48947 */ /* 0x003fea0003800000 */
.L_x_4562:
[----:B------:R-:W-:Y:S05]  /*29700*/  BSYNC B0 ;  /* 0x0000000000007941 */ /* 0x000fea0003800000 */
.L_x_4344:
[----:B------:R-:W-:-:S13]  /*29710*/  ISETP.GE.AND P0, PT, R27, 0xa1, PT ;  /* 0x000000a11b00780c */ /* 0x000fda0003f06270 */
[----:B------:R-:W-:Y:S05]  /*29720*/  @!P0 BRA `(.L_x_4346) ;  /* 0x0000001c00988947 */ /* 0x000fea0003800000 */
[----:B------:R-:W-:Y:S02]  /*29730*/  VIADD R33, R33, 0xfffffffe ;  /* 0xfffffffe21217836 */ /* 0x000fe40000000000 */
[----:B------:R-:W-:Y:S02]  /*29740*/  IMAD.MOV.U32 R20, RZ, RZ, R37 ;  /* 0x000000ffff147224 */ /* 0x000fe400078e0025 */
[----:B------:R-:W-:-:S07]  /*29750*/  IMAD.MOV.U32 R17, RZ, RZ, R32 ;  /* 0x000000ffff117224 */ /* 0x000fce00078e0020 */
.L_x_4366:
[----:B0-2---:R-:W2:Y:S01]  /*29760*/  LDL R0, [R1+0x10] ;  /* 0x0000100001007983 */ /* 0x005ea20000100800 */
[----:B------:R-:W0:Y:S03]  /*29770*/  LDC R6, c[0x0][0x430] ;  /* 0x00010c00ff067b82 */ /* 0x000e260000000800 */
[----:B------:R-:W3:Y:S01]  /*29780*/  LDL R9, [R1+0x14] ;  /* 0x0000140001097983 */ /* 0x000ee20000100800 */
[----:B-1----:R-:W1:Y:S01]  /*29790*/  S2R R2, SR_TID.X ;  /* 0x0000000000027919 */ /* 0x002e620000002100 */
[----:B------:R-:W4:Y:S01]  /*297a0*/  S2R R8, SR_TID.X ;  /* 0x0000000000087919 */ /* 0x000f220000002100 */
[----:B0-----:R-:W-:-:S13]  /*297b0*/  ISETP.NE.AND P0, PT, R6, 0x1, PT ;  /* 0x000000010600780c */ /* 0x001fda0003f05270 */
[----:B------:R-:W0:Y:S01]  /*297c0*/  @P0 LDC R4, c[0x0][0x434] ;  /* 0x00010d00ff040b82 */ /* 0x000e220000000800 */
[C---:B-1----:R-:W-:Y:S01]  /*297d0*/  LOP3.LUT R3, R2.reuse, 0x7f, RZ, 0xc0, !PT ;  /* 0x0000007f02037812 */ /* 0x042fe200078ec0ff */
[----:B------:R-:W-:-:S03]  /*297e0*/  IMAD.SHL.U32 R5, R2, 0x20, RZ ;  /* 0x0000002002057824 */ /* 0x000fc600078e00ff */
[----:B------:R-:W-:-:S04]  /*297f0*/  SHF.R.U32.HI R3, RZ, 0x2, R3 ;  /* 0x00000002ff037819 */ /* 0x000fc80000011603 */
[----:B------:R-:W-:Y:S02]  /*29800*/  LOP3.LUT R5, R3, 0x60, R5, 0xf8, !PT ;  /* 0x0000006003057812 */ /* 0x000fe400078ef805 */
[----:B------:R-:W1:Y:S01]  /*29810*/  @P0 LDC R3, c[0x0][0x438] ;  /* 0x00010e00ff030b82 */ /* 0x000e620000000800 */
[----:B------:R-:W-:Y:S01]  /*29820*/  LOP3.LUT R2, R2, 0x7f, RZ, 0xc0, !PT ;  /* 0x0000007f02027812 */ /* 0x000fe200078ec0ff */
[----:B----4-:R-:W-:-:S03]  /*29830*/  IMAD.SHL.U32 R8, R8, 0x20, RZ ;  /* 0x0000002008087824 */ /* 0x010fc600078e00ff */
[----:B------:R-:W-:-:S04]  /*29840*/  SHF.R.U32.HI R7, RZ, 0x2, R2 ;  /* 0x00000002ff077819 */ /* 0x000fc80000011602 */
[----:B------:R-:W-:Y:S02]  /*29850*/  LOP3.LUT R8, R7, 0x60, R8, 0xf8, !PT ;  /* 0x0000006007087812 */ /* 0x000fe400078ef808 */
[----:B------:R-:W4:Y:S02]  /*29860*/  @P0 LDC R7, c[0x0][0x434] ;  /* 0x00010d00ff070b82 */ /* 0x000f240000000800 */
[----:B------:R-:W-:Y:S01]  /*29870*/  LOP3.LUT R8, R8, 0x80, RZ, 0xfc, !PT ;  /* 0x0000008008087812 */ /* 0x000fe200078efcff */
[----:B------:R-:W-:Y:S05]  /*29880*/  YIELD ;  /* 0x0000000000007946 */ /* 0x000fea0003800000 */
[----:B------:R-:W-:Y:S01]  /*29890*/  ULDC.64 UR4, c[0x0][0x428] ;  /* 0x00010a0000047ab9 */ /* 0x000fe20000000a00 */
[----:B------:R-:W-:Y:S01]  /*298a0*/  ULDC.64 UR6, c[0x0][0x418] ;  /* 0x0001060000067ab9 */ /* 0x000fe20000000a00 */
[----:B------:R-:W-:Y:S01]  /*298b0*/  ISETP.GT.U32.AND P1, PT, R8, 0x9f, PT ;  /* 0x0000009f0800780c */ /* 0x000fe20003f24070 */
[----:B--2---:R-:W-:-:S05]  /*298c0*/  IMAD R0, R33, 0xa0, R0 ;  /* 0x000000a021007824 */ /* 0x004fca00078e0200 */
[----:B------:R-:W-:-:S05]  /*298d0*/  IADD3 R5, R5, R0, RZ ;  /* 0x0000000005057210 */ /* 0x000fca0007ffe0ff */
[----:B0-----:R-:W-:-:S04]  /*298e0*/  @P0 IMAD.HI.U32 R4, R5, R4, RZ ;  /* 0x0000000405040227 */ /* 0x001fc800078e00ff */
[----:B------:R-:W-:Y:S01]  /*298f0*/  IMAD.MOV.U32 R2, RZ, RZ, R5 ;  /* 0x000000ffff027224 */ /* 0x000fe200078e0005 */
[----:B-1----:R-:W-:Y:S02]  /*29900*/  @P0 SHF.R.U32.HI R2, RZ, R3, R4 ;  /* 0x00000003ff020219 */ /* 0x002fe40000011604 */
[----:B------:R-:W0:Y:S01]  /*29910*/  @P0 LDC R3, c[0x0][0x438] ;  /* 0x00010e00ff030b82 */ /* 0x000e220000000800 */
[----:B------:R-:W-:-:S04]  /*29920*/  IMAD.IADD R0, R8, 0x1, R0 ;  /* 0x0000000108007824 */ /* 0x000fc800078e0200 */
[----:B----4-:R-:W-:-:S04]  /*29930*/  @P0 IMAD.HI.U32 R7, R0, R7, RZ ;  /* 0x0000000700070227 */ /* 0x010fc800078e00ff */
[----:B------:R-:W-:Y:S01]  /*29940*/  IMAD.MOV.U32 R4, RZ, RZ, R0 ;  /* 0x000000ffff047224 */ /* 0x000fe200078e0000 */
[----:B0-----:R-:W-:Y:S02]  /*29950*/  @P0 SHF.R.U32.HI R4, RZ, R3, R7 ;  /* 0x00000003ff040219 */ /* 0x001fe40000011607 */
[----:B------:R-:W-:-:S03]  /*29960*/  IADD3 R7, -R2, RZ, RZ ;  /* 0x000000ff02077210 */ /* 0x000fc60007ffe1ff */
[----:B------:R-:W-:Y:S02]  /*29970*/  IMAD.MOV R3, RZ, RZ, -R4 ;  /* 0x000000ffff037224 */ /* 0x000fe400078e0a04 */
[C---:B------:R-:W-:Y:S02]  /*29980*/  IMAD R5, R6.reuse, R7, R5 ;  /* 0x0000000706057224 */ /* 0x040fe400078e0205 */
[----:B------:R-:W-:Y:S01]  /*29990*/  IMAD R6, R6, R3, R0 ;  /* 0x0000000306067224 */ /* 0x000fe200078e0200 */
[----:B------:R-:W-:Y:S01]  /*299a0*/  SHF.R.S32.HI R3, RZ, 0x1f, R2 ;  /* 0x0000001fff037819 */ /* 0x000fe20000011402 */
[----:B---3--:R-:W-:-:S04]  /*299b0*/  IMAD R0, R9, UR4, RZ ;  /* 0x0000000409007c24 */ /* 0x008fc8000f8e02ff */
[C---:B------:R-:W-:Y:S02]  /*299c0*/  IMAD R0, R36.reuse, UR5, R0 ;  /* 0x0000000524007c24 */ /* 0x040fe4000f8e0200 */
[----:B------:R-:W-:-:S04]  /*299d0*/  IMAD.WIDE.U32 R2, R36, UR4, R2 ;  /* 0x0000000424027c25 */ /* 0x000fc8000f8e0002 */
[----:B------:R-:W-:Y:S01]  /*299e0*/  IMAD.IADD R3, R0, 0x1, R3 ;  /* 0x0000000100037824 */ /* 0x000fe200078e0203 */
[----:B------:R-:W-:-:S04]  /*299f0*/  LEA R8, P0, R2, UR6, 0x2 ;  /* 0x0000000602087c11 */ /* 0x000fc8000f8010ff */
[----:B------:R-:W-:-:S05]  /*29a00*/  LEA.HI.X R9, R2, UR7, R3, 0x2, P0 ;  /* 0x0000000702097c11 */ /* 0x000fca00080f1403 */
[----:B------:R0:W2:Y:S01]  /*29a10*/  LDG.E R7, desc[UR50][R8.64] ;  /* 0x0000003208077981 */ /* 0x0000a2000c1e1900 */
[--C-:B------:R-:W-:Y:S01]  /*29a20*/  @!P1 SHF.R.S32.HI R3, RZ, 0x1f, R4.reuse ;  /* 0x0000001fff039819 */ /* 0x100fe20000011404 */
[----:B------:R-:W-:Y:S02]  /*29a30*/  @!P1 IMAD.MOV.U32 R2, RZ, RZ, R4 ;  /* 0x000000ffff029224 */ /* 0x000fe400078e0004 */
[----:B------:R-:W-:Y:S02]  /*29a40*/  IMAD.U32 R12, RZ, RZ, UR39 ;  /* 0x00000027ff0c7e24 */ /* 0x000fe4000f8e00ff */
[----:B------:R-:W-:-:S03]  /*29a50*/  @!P1 IMAD.WIDE.U32 R2, R36, UR4, R2 ;  /* 0x0000000424029c25 */ /* 0x000fc6000f8e0002 */
[----:B------:R-:W-:Y:S01]  /*29a60*/  ISETP.NE.AND P2, PT, R12, 0x3, PT ;  /* 0x000000030c00780c */ /* 0x000fe20003f45270 */
[----:B------:R-:W-:Y:S01]  /*29a70*/  @!P1 IMAD.IADD R0, R0, 0x1, R3 ;  /* 0x0000000100009824 */ /* 0x000fe200078e0203 */
[C---:B------:R-:W-:Y:S01]  /*29a80*/  @!P1 LEA R10, P0, R2.reuse, UR6, 0x2 ;  /* 0x00000006020a9c11 */ /* 0x040fe2000f8010ff */
[----:B------:R-:W-:Y:S01]  /*29a90*/  VIADD R32, R17, 0x1 ;  /* 0x0000000111207836 */ /* 0x000fe20000000000 */
[----:B0-----:R-:W-:Y:S02]  /*29aa0*/  MOV R8, RZ ;  /* 0x000000ff00087202 */ /* 0x001fe40000000f00 */
[----:B------:R-:W-:Y:S02]  /*29ab0*/  @!P1 LEA.HI.X R11, R2, UR7, R0, 0x2, P0 ;  /* 0x00000007020b9c11 */ /* 0x000fe400080f1400 */
[C---:B------:R-:W-:Y:S01]  /*29ac0*/  ISETP.NE.AND P0, PT, R32.reuse, 0x2, PT ;  /* 0x000000022000780c */ /* 0x040fe20003f05270 */
[----:B------:R-:W-:Y:S02]  /*29ad0*/  IMAD.MOV.U32 R0, RZ, RZ, R33 ;  /* 0x000000ffff007224 */ /* 0x000fe400078e0021 */
[----:B------:R0:W5:Y:S01]  /*29ae0*/  @!P1 LDG.E R8, desc[UR50][R10.64] ;  /* 0x000000320a089981 */ /* 0x000162000c1e1900 */
[----:B------:R-:W-:Y:S01]  /*29af0*/  SEL R37, RZ, 0x1, P0 ;  /* 0x00000001ff257807 */ /* 0x000fe20000000000 */
[----:B------:R-:W-:Y:S01]  /*29b00*/  VIADD R33, R33, 0xffffffff ;  /* 0xffffffff21217836 */ /* 0x000fe20000000000 */
[----:B------:R-:W-:-:S02]  /*29b10*/  SEL R32, R32, RZ, P0 ;  /* 0x000000ff20207207 */ /* 0x000fc40000000000 */
[----:B------:R-:W-:Y:S02]  /*29b20*/  ISETP.GT.AND P1, PT, R0, RZ, PT ;  /* 0x000000ff0000720c */ /* 0x000fe40003f24270 */
[----:B------:R-:W-:Y:S02]  /*29b30*/  LOP3.LUT R37, R20, R37, RZ, 0x3c, !PT ;  /* 0x0000002514257212 */ /* 0x000fe400078e3cff */
[----:B--2---:R-:W-:Y:S01]  /*29b40*/  SHF.R.S32.HI R29, RZ, 0x1f, R7 ;  /* 0x0000001fff1d7819 */ /* 0x004fe20000011407 */
[----:B0-----:R-:W-:Y:S08]  /*29b50*/  @!P2 BRA `(.L_x_4347) ;  /* 0x000000000004a947 */ /* 0x001ff00003800000 */
[----:B------:R-:W-:Y:S01]  /*29b60*/  BPT.TRAP 0x1 ;  /* 0x000000040000795c */ /* 0x000fe20000300000 */
.L_x_4347:
[----:B------:R-:W-:Y:S01]  /*29b70*/  LEA R4, R32, R23, 0x3 ;  /* 0x0000001720047211 */ /* 0x000fe200078e18ff */
[----:B------:R-:W-:Y:S01]  /*29b80*/  BSSY B0, `(.L_x_4348) ;  /* 0x0000005000007945 */ /* 0x000fe20003800000 */
[----:B------:R-:W-:Y:S02]  /*29b90*/  SHF.L.U32 R31, R37, 0x1f, RZ ;  /* 0x0000001f251f7819 */ /* 0x000fe400000006ff */
[----:B------:R-:W-:Y:S02]  /*29ba0*/  SHF.R.S32.HI R30, RZ, 0x1f, R5 ;  /* 0x0000001fff1e7819 */ /* 0x000fe40000011405 */
[----:B------:R-:W0:Y:S02]  /*29bb0*/  SYNCS.PHASECHK.TRANS64.TRYWAIT P0, [R4+URZ+0x33480], R31 ;  /* 0x0334801f040075a7 */ /* 0x000e24000800017f */
[----:B0-----:R-:W-:Y:S05]  /*29bc0*/  @!P0 BRA `(.L_x_4349) ;  /* 0x0000007800d48947 */ /* 0x001fea0003800000 */
.L_x_4563:
[----:B------:R-:W-:Y:S05]  /*29bd0*/  BSYNC B0 ;  /* 0x0000000000007941 */ /* 0x000fea0003800000 */
.L_x_4348:
[----:B------:R-:W2:Y:S01]  /*29be0*/  LDL R9, [R1+0xc] ;  /* 0x00000c0001097983 */ /* 0x000ea20000100800 */
[----:B------:R-:W-:Y:S01]  /*29bf0*/  ULDC.64 UR4, c[0x0][0x328] ;  /* 0x0000ca0000047ab9 */ /* 0x000fe20000000a00 */
[----:B------:R-:W-:Y:S01]  /*29c00*/  ULDC.64 UR6, c[0x0][0x338] ;  /* 0x0000ce0000067ab9 */ /* 0x000fe20000000a00 */
[----:B------:R-:W-:Y:S01]  /*29c10*/  IMAD R0, R30, UR4, RZ ;  /* 0x000000041e007c24 */ /* 0x000fe2000f8e02ff */
[----:B------:R-:W3:Y:S01]  /*29c20*/  LDL R14, [R1+0x1c] ;  /* 0x00001c00010e7983 */ /* 0x000ee20000100800 */
[C---:B------:R-:W-:Y:S01]  /*29c30*/  IMAD.WIDE.U32 R2, R5.reuse, UR4, RZ ;  /* 0x0000000405027c25 */ /* 0x040fe2000f8e00ff */
[----:B------:R-:W-:Y:S01]  /*29c40*/  ULDC.64 UR8, c[0x0][0x330] ;  /* 0x0000cc0000087ab9 */ /* 0x000fe20000000a00 */
[----:B-----5:R-:W-:Y:S01]  /*29c50*/  SHF.R.S32.HI R27, RZ, 0x1f, R8 ;  /* 0x0000001fff1b7819 */ /* 0x020fe20000011408 */
[----:B------:R-:W1:Y:S01]  /*29c60*/  S2R R13, SR_TID.X ;  /* 0x00000000000d7919 */ /* 0x000e620000002100 */
[----:B------:R-:W-:Y:S01]  /*29c70*/  IMAD R0, R5, UR5, R0 ;  /* 0x0000000505007c24 */ /* 0x000fe2000f8e0200 */
[----:B------:R-:W-:Y:S01]  /*29c80*/  ULDC.64 UR10, c[0x0][0x318] ;  /* 0x0000c600000a7ab9 */ /* 0x000fe20000000a00 */
[----:B------:R-:W-:Y:S01]  /*29c90*/  SHF.R.S32.HI R28, RZ, 0x1f, R6 ;  /* 0x0000001fff1c7819 */ /* 0x000fe20000011406 */
[----:B------:R-:W4:Y:S01]  /*29ca0*/  LDC R11, c[0x0][0x2f4] ;  /* 0x0000bd00ff0b7b82 */ /* 0x000f220000000800 */
[----:B------:R-:W-:-:S02]  /*29cb0*/  IMAD.IADD R3, R3, 0x1, R0 ;  /* 0x0000000103037824 */ /* 0x000fc400078e0200 */
[----:B------:R-:W-:Y:S02]  /*29cc0*/  IMAD R0, R29, UR6, RZ ;  /* 0x000000061d007c24 */ /* 0x000fe4000f8e02ff */
[----:B------:R-:W-:-:S04]  /*29cd0*/  IMAD.WIDE.U32 R2, R7, UR6, R2 ;  /* 0x0000000607027c25 */ /* 0x000fc8000f8e0002 */
[----:B------:R-:W-:-:S04]  /*29ce0*/  IMAD R0, R7, UR7, R0 ;  /* 0x0000000707007c24 */ /* 0x000fc8000f8e0200 */
[----:B------:R-:W-:Y:S02]  /*29cf0*/  IMAD.IADD R3, R3, 0x1, R0 ;  /* 0x0000000103037824 */ /* 0x000fe400078e0200 */
[----:B------:R-:W-:-:S04]  /*29d00*/  IMAD.WIDE.U32 R2, R18, UR8, R2 ;  /* 0x0000000812027c25 */ /* 0x000fc8000f8e0002 */
[----:B------:R-:W-:-:S04]  /*29d10*/  IMAD R0, R27, UR6, RZ ;  /* 0x000000061b007c24 */ /* 0x000fc8000f8e02ff */
[----:B------:R-:W-:Y:S01]  /*29d20*/  IMAD R0, R8, UR7, R0 ;  /* 0x0000000708007c24 */ /* 0x000fe2000f8e0200 */
[----:B-1----:R-:W-:-:S04]  /*29d30*/  SHF.L.U32 R12, R13, 0x4, RZ ;  /* 0x000000040d0c7819 */ /* 0x002fc800000006ff */
[----:B------:R-:W-:Y:S01]  /*29d40*/  LOP3.LUT R12, R12, 0x30, RZ, 0xc0, !PT ;  /* 0x000000300c0c7812 */ /* 0x000fe200078ec0ff */
[----:B--2---:R-:W-:Y:S01]  /*29d50*/  IMAD R21, R9, UR8, RZ ;  /* 0x0000000809157c24 */ /* 0x004fe2000f8e02ff */
[----:B------:R-:W-:-:S03]  /*29d60*/  IADD3 R9, P0, R2, UR10, RZ ;  /* 0x0000000a02097c10 */ /* 0x000fc6000ff1e0ff */
[----:B------:R-:W-:-:S05]  /*29d70*/  IMAD R21, R18, UR9, R21 ;  /* 0x0000000912157c24 */ /* 0x000fca000f8e0215 */
[----:B------:R-:W-:Y:S01]  /*29d80*/  IADD3.X R10, R21, UR11, R3, P0, !PT ;  /* 0x0000000b150a7c10 */ /* 0x000fe200087fe403 */
[----:B------:R-:W-:-:S04]  /*29d90*/  IMAD.WIDE.U32 R2, R8, UR6, RZ ;  /* 0x0000000608027c25 */ /* 0x000fc8000f8e00ff */
        /* <DEDUP_REMOVED lines=8> */
[----:B------:R-:W-:Y:S01]  /*29e20*/  IMAD.SHL.U32 R3, R13, 0x10, RZ ;  /* 0x000000100d037824 */ /* 0x000fe200078e00ff */
[C---:B------:R-:W-:Y:S01]  /*29e30*/  LOP3.LUT R13, R12.reuse, 0x80, RZ, 0xfc, !PT ;  /* 0x000000800c0d7812 */ /* 0x040fe200078efcff */
[----:B------:R-:W-:Y:S01]  /*29e40*/  UMOV UR4, 0xffffffff ;  /* 0xffffffff00047882 */ /* 0x000fe20000000000 */
[----:B------:R-:W-:Y:S02]  /*29e50*/  LOP3.LUT R12, R12, 0x40, RZ, 0xfc, !PT ;  /* 0x000000400c0c7812 */ /* 0x000fe400078efcff */
[----:B------:R-:W-:Y:S01]  /*29e60*/  LOP3.LUT R3, R3, 0x30, RZ, 0xc0, !PT ;  /* 0x0000003003037812 */ /* 0x000fe200078ec0ff */
[----:B---3--:R-:W-:Y:S01]  /*29e70*/  IMAD R35, R32, 0x7800, R14 ;  /* 0x0000780020237824 */ /* 0x008fe200078e020e */
[-C--:B----4-:R-:W-:Y:S02]  /*29e80*/  ISETP.GE.AND P2, PT, R13, R11.reuse, PT ;  /* 0x0000000b0d00720c */ /* 0x090fe40003f46270 */
[----:B------:R-:W-:-:S02]  /*29e90*/  ISETP.GE.AND P3, PT, R12, R11, PT ;  /* 0x0000000b0c00720c */ /* 0x000fc40003f66270 */
[----:B------:R-:W-:Y:S01]  /*29ea0*/  ISETP.GE.AND P4, PT, R3, R11, PT ;  /* 0x0000000b0300720c */ /* 0x000fe20003f86270 */
[----:B------:R-:W-:-:S12]  /*29eb0*/  BRA.DIV UR4, `(.L_x_4350) ;  /* 0x0000007a042c7947 */ /* 0x000fd8000b800000 */
[----:B------:R-:W1:Y:S01]  /*29ec0*/  S2R R3, SR_TID.X ;  /* 0x0000000000037919 */ /* 0x000e620000002100 */
[----:B------:R-:W2:Y:S04]  /*29ed0*/  SHFL.IDX PT, R2, R9, RZ, 0x1c1f ;  /* 0x001c1fff09027589 */ /* 0x000ea800000e0000 */
[----:B------:R-:W3:Y:S04]  /*29ee0*/  SHFL.IDX PT, R0, R10, RZ, 0x1c1f ;  /* 0x001c1fff0a007589 */ /* 0x000ee800000e0000 */
[----:B------:R-:W-:Y:S01]  /*29ef0*/  SHFL.IDX PT, R21, R21, RZ, 0x1c1f ;  /* 0x001c1fff15157589 */ /* 0x000fe200000e0000 */
[----:B-1----:R-:W-:-:S05]  /*29f00*/  IMAD.SHL.U32 R11, R3, 0x10, RZ ;  /* 0x00000010030b7824 */ /* 0x002fca00078e00ff */
[----:B------:R-:W-:-:S04]  /*29f10*/  LOP3.LUT R11, R11, 0x30, RZ, 0xc0, !PT ;  /* 0x000000300b0b7812 */ /* 0x000fc800078ec0ff */
[----:B--2---:R-:W-:-:S05]  /*29f20*/  IADD3 R2, P0, R11, R2, RZ ;  /* 0x000000020b027210 */ /* 0x004fca0007f1e0ff */
[----:B---3--:R-:W-:Y:S02]  /*29f30*/  IMAD.X R3, RZ, RZ, R0, P0 ;  /* 0x000000ffff037224 */ /* 0x008fe400000e0600 */
[----:B------:R-:W-:Y:S02]  /*29f40*/  IMAD.IADD R0, R23, 0x1, R35 ;  /* 0x0000000117007824 */ /* 0x000fe400078e0223 */
[----:B------:R-:W-:Y:S04]  /*29f50*/  SHFL.IDX PT, R35, R10, 0x2, 0x1c1f ;  /* 0x005c1f000a237f89 */ /* 0x000fe800000e0000 */
[----:B------:R-:W-:Y:S04]  /*29f60*/  LDGSTS.E.BYPASS.LTC128B.128 [R0+0xf200], desc[UR50][R2.64], !P4 ;  /* 0x0f20000002007fae */ /* 0x000fe8000e101d72 */
[----:B------:R-:W-:Y:S04]  /*29f70*/  LDGSTS.E.BYPASS.LTC128B.128 [R0+0x11a00], desc[UR50][R2.64+0x40], !P3 ;  /* 0x11a0004002007fae */ /* 0x000fe8000d901d72 */
[----:B------:R1:W-:Y:S04]  /*29f80*/  LDGSTS.E.BYPASS.LTC128B.128 [R0+0x14200], desc[UR50][R2.64+0x80], !P2 ;  /* 0x1420008002007fae */ /* 0x0003e8000d101d72 */
[----:B-1----:R-:W1:Y:S04]  /*29f90*/  SHFL.IDX PT, R2, R9, 0x1, 0x1c1f ;  /* 0x003c1f0009027f89 */ /* 0x002e6800000e0000 */
[----:B------:R-:W2:Y:S01]  /*29fa0*/  SHFL.IDX PT, R3, R10, 0x1, 0x1c1f ;  /* 0x003c1f000a037f89 */ /* 0x000ea200000e0000 */
[----:B-1----:R-:W-:-:S04]  /*29fb0*/  IADD3 R2, P0, R11, R2, RZ ;  /* 0x000000020b027210 */ /* 0x002fc80007f1e0ff */
[----:B--2---:R-:W-:-:S05]  /*29fc0*/  IADD3.X R3, RZ, R3, RZ, P0, !PT ;  /* 0x00000003ff037210 */ /* 0x004fca00007fe4ff */
        /* <DEDUP_REMOVED lines=17> */
.L_x_4575:
[----:B------:R-:W3:Y:S02]  /*2a0e0*/  S2R R3, SR_TID.X ;  /* 0x0000000000037919 */ /* 0x000ee40000002100 */
[----:B---3--:R-:W-:-:S05]  /*2a0f0*/  IMAD.SHL.U32 R3, R3, 0x10, RZ ;  /* 0x0000001003037824 */ /* 0x008fca00078e00ff */
[----:B------:R-:W-:-:S04]  /*2a100*/  LOP3.LUT R3, R3, 0x30, RZ, 0xc0, !PT ;  /* 0x0000003003037812 */ /* 0x000fc800078ec0ff */
        /* <DEDUP_REMOVED lines=10> */
.L_x_4351:
        /* <DEDUP_REMOVED lines=11> */
.L_x_4352:
[----:B------:R2:W-:Y:S01]  /*2a260*/  SYNCS.ARRIVE.TRANS64.A1T0 RZ, [R4+URZ+0x33470], RZ ;  /* 0x033470ff04ff79a7 */ /* 0x0005e2000810003f */
[----:B------:R-:W-:Y:S05]  /*2a270*/  @!P3 BRA `(.L_x_4353) ;  /* 0x000000000004b947 */ /* 0x000fea0003800000 */
[----:B------:R-:W-:Y:S01]  /*2a280*/  BPT.TRAP 0x1 ;  /* 0x000000040000795c */ /* 0x000fe20000300000 */
.L_x_4353:
[----:B------:R-:W3:Y:S01]  /*2a290*/  SYNCS.PHASECHK.TRANS64.TRYWAIT P0, [R4+URZ+0x33440], R31 ;  /* 0x0334401f040075a7 */ /* 0x000ee2000800017f */
[----:B------:R-:W-:Y:S04]  /*2a2a0*/  BSSY B0, `(.L_x_4354) ;  /* 0x0000002000007945 */ /* 0x000fe80003800000 */
[----:B---3--:R-:W-:Y:S05]  /*2a2b0*/  @!P0 BRA `(.L_x_4355) ;  /* 0x0000007800d08947 */ /* 0x008fea0003800000 */
.L_x_4576:
[----:B------:R-:W-:Y:S05]  /*2a2c0*/  BSYNC B0 ;  /* 0x0000000000007941 */ /* 0x000fea0003800000 */
.L_x_4354:
[----:B------:R-:W4:Y:S01]  /*2a2d0*/  LDL R12, [R1+0xc] ;  /* 0x00000c00010c7983 */ /* 0x000f220000100800 */
[----:B------:R-:W-:Y:S01]  /*2a2e0*/  ULDC.64 UR4, c[0x0][0x310] ;  /* 0x0000c40000047ab9 */ /* 0x000fe20000000a00 */
[----:B------:R-:W-:Y:S01]  /*2a2f0*/  ULDC.64 UR6, c[0x0][0x300] ;  /* 0x0000c00000067ab9 */ /* 0x000fe20000000a00 */
[----:B------:R-:W-:Y:S01]  /*2a300*/  IMAD R9, R29, UR4, RZ ;  /* 0x000000041d097c24 */ /* 0x000fe2000f8e02ff */
[----:B------:R-:W5:Y:S01]  /*2a310*/  S2R R14, SR_TID.X ;  /* 0x00000000000e7919 */ /* 0x000f620000002100 */
[----:B------:R-:W-:-:S04]  /*2a320*/  IMAD.WIDE.U32 R2, R7, UR4, RZ ;  /* 0x0000000407027c25 */ /* 0x000fc8000f8e00ff */
[----:B------:R-:W-:Y:S02]  /*2a330*/  IMAD R9, R7, UR5, R9 ;  /* 0x0000000507097c24 */ /* 0x000fe4000f8e0209 */
[----:B------:R-:W-:Y:S02]  /*2a340*/  IMAD R30, R30, UR6, RZ ;  /* 0x000000061e1e7c24 */ /* 0x000fe4000f8e02ff */
[----:B------:R-:W-:Y:S02]  /*2a350*/  IMAD.IADD R3, R3, 0x1, R9 ;  /* 0x0000000103037824 */ /* 0x000fe400078e0209 */
[C---:B------:R-:W-:Y:S02]  /*2a360*/  IMAD R30, R5.reuse, UR7, R30 ;  /* 0x00000007051e7c24 */ /* 0x040fe4000f8e021e */
[----:B------:R-:W-:-:S04]  /*2a370*/  IMAD.WIDE.U32 R2, R5, UR6, R2 ;  /* 0x0000000605027c25 */ /* 0x000fc8000f8e0002 */
[----:B------:R-:W-:Y:S02]  /*2a380*/  IMAD R5, R27, UR4, RZ ;  /* 0x000000041b057c24 */ /* 0x000fe4000f8e02ff */
[----:B------:R-:W-:Y:S02]  /*2a390*/  IMAD.IADD R11, R3, 0x1, R30 ;  /* 0x00000001030b7824 */ /* 0x000fe400078e021e */
        /* <DEDUP_REMOVED lines=9> */
[----:B------:R-:W-:-:S03]  /*2a430*/  IMAD.WIDE.U32 R10, R18, UR4, R10 ;  /* 0x00000004120a7c25 */ /* 0x000fc6000f8e000a */
[----:B------:R-:W-:Y:S01]  /*2a440*/  IADD3 R3, R3, R7, RZ ;  /* 0x0000000703037210 */ /* 0x000fe20007ffe0ff */
[----:B-----5:R-:W-:Y:S01]  /*2a450*/  IMAD.SHL.U32 R13, R14, 0x10, RZ ;  /* 0x000000100e0d7824 */ /* 0x020fe200078e00ff */
[----:B------:R-:W-:Y:S01]  /*2a460*/  IADD3 R5, P0, R10, UR6, RZ ;  /* 0x000000060a057c10 */ /* 0x000fe2000ff1e0ff */
[----:B------:R-:W-:Y:S02]  /*2a470*/  IMAD.SHL.U32 R21, R14, 0x10, RZ ;  /* 0x000000100e157824 */ /* 0x000fe400078e00ff */
[----:B------:R-:W-:Y:S01]  /*2a480*/  IMAD.WIDE.U32 R2, R18, UR4, R2 ;  /* 0x0000000412027c25 */ /* 0x000fe2000f8e0002 */
[----:B------:R-:W-:Y:S02]  /*2a490*/  LOP3.LUT R13, R13, 0x30, RZ, 0xc0, !PT ;  /* 0x000000300d0d7812 */ /* 0x000fe400078ec0ff */
[----:B------:R-:W-:Y:S02]  /*2a4a0*/  LOP3.LUT R21, R21, 0x30, RZ, 0xc0, !PT ;  /* 0x0000003015157812 */ /* 0x000fe400078ec0ff */
[----:B------:R-:W-:-:S02]  /*2a4b0*/  LOP3.LUT R14, R13, 0x80, RZ, 0xfc, !PT ;  /* 0x000000800d0e7812 */ /* 0x000fc400078efcff */
[----:B------:R-:W-:Y:S01]  /*2a4c0*/  LOP3.LUT R13, R13, 0x40, RZ, 0xfc, !PT ;  /* 0x000000400d0d7812 */ /* 0x000fe200078efcff */
        /* <DEDUP_REMOVED lines=28> */
[----:B----4-:R-:W-:-:S04]  /*2a690*/  IADD3 R2, P0, R21, R2, RZ ;  /* 0x0000000215027210 */ /* 0x010fc80007f1e0ff */
[----:B------:R-:W-:Y:S02]  /*2a6a0*/  IADD3.X R3, RZ, R8, RZ, P0, !PT ;  /* 0x00000008ff037210 */ /* 0x000fe400007fe4ff */
[----:B------:R-:W-:Y:S04]  /*2a6b0*/  SHFL.IDX PT, R8, R10, 0x3, 0x1c1f ;  /* 0x007c1f000a087f89 */ /* 0x000fe800000e0000 */
[----:B------:R-:W-:Y:S04]  /*2a6c0*/  LDGSTS.E.BYPASS.LTC128B.128 [R0+0x25200], desc[UR50][R2.64], !P4 ;  /* 0x2520000002007fae */ /* 0x000fe8000e101d72 */
[----:B------:R-:W-:Y:S04]  /*2a6d0*/  LDGSTS.E.BYPASS.LTC128B.128 [R0+0x27a00], desc[UR50][R2.64+0x40], !P3 ;  /* 0x27a0004002007fae */ /* 0x000fe8000d901d72 */
[----:B------:R4:W-:Y:S04]  /*2a6e0*/  LDGSTS.E.BYPASS.LTC128B.128 [R0+0x2a200], desc[UR50][R2.64+0x80], !P2 ;  /* 0x2a20008002007fae */ /* 0x0009e8000d101d72 */
[----:B----4-:R-:W4:Y:S02]  /*2a6f0*/  SHFL.IDX PT, R2, R5, 0x3, 0x1c1f ;  /* 0x007c1f0005027f89 */ /* 0x010f2400000e0000 */
[----:B----4-:R-:W-:-:S05]  /*2a700*/  IADD3 R2, P0, R21, R2, RZ ;  /* 0x0000000215027210 */ /* 0x010fca0007f1e0ff */
[----:B------:R-:W-:-:S05]  /*2a710*/  IMAD.X R3, RZ, RZ, R8, P0 ;  /* 0x000000ffff037224 */ /* 0x000fca00000e0608 */
[----:B------:R-:W-:Y:S04]  /*2a720*/  LDGSTS.E.BYPASS.LTC128B.128 [R0+0x25a00], desc[UR50][R2.64], !P4 ;  /* 0x25a0000002007fae */ /* 0x000fe8000e101d72 */
[----:B------:R-:W-:Y:S04]  /*2a730*/  LDGSTS.E.BYPASS.LTC128B.128 [R0+0x28200], desc[UR50][R2.64+0x40], !P3 ;  /* 0x2820004002007fae */ /* 0x000fe8000d901d72 */
[----:B------:R4:W-:Y:S04]  /*2a740*/  LDGSTS.E.BYPASS.LTC128B.128 [R0+0x2aa00], desc[UR50][R2.64+0x80], !P2 ;  /* 0x2aa0008002007fae */ /* 0x0009e8000d101d72 */
[----:B----4-:R4:W0:Y:S02]  /*2a750*/  SHFL.IDX PT, R2, R6, RZ, 0x1c1f ;  /* 0x001c1fff06027589 */ /* 0x01082400000e0000 */
.L_x_4588:
        /* <DEDUP_REMOVED lines=10> */
.L_x_4357:
        /* <DEDUP_REMOVED lines=11> */
.L_x_4358:
[----:B------:R-:W-:Y:S01]  /*2a8b0*/  IMAD.U32 R0, RZ, RZ, UR37 ;  /* 0x00000025ff007e24 */ /* 0x000fe2000f8e00ff */
[----:B------:R0:W-:Y:S04]  /*2a8c0*/  SYNCS.ARRIVE.TRANS64.A1T0 RZ, [R4+URZ+0x33430], RZ ;  /* 0x033430ff04ff79a7 */ /* 0x0001e8000810003f */
[----:B------:R-:W-:-:S13]  /*2a8d0*/  ISETP.NE.AND P0, PT, R0, 0x3, PT ;  /* 0x000000030000780c */ /* 0x000fda0003f05270 */
[----:B0-----:R-:W-:Y:S05]  /*2a8e0*/  @!P0 BRA `(.L_x_4359) ;  /* 0x0000000000048947 */ /* 0x001fea0003800000 */
[----:B------:R-:W-:Y:S01]  /*2a8f0*/  BPT.TRAP 0x1 ;  /* 0x000000040000795c */ /* 0x000fe20000300000 */
.L_x_4359:
[----:B------:R-:W-:Y:S01]  /*2a900*/  LOP3.LUT R3, R20, 0x1, RZ, 0x3c, !PT ;  /* 0x0000000114037812 */ /* 0x000fe200078e3cff */
[----:B------:R-:W-:Y:S01]  /*2a910*/  BSSY B0, `(.L_x_4360) ;  /* 0x0000005000007945 */ /* 0x000fe20003800000 */
[----:B------:R-:W-:Y:S02]  /*2a920*/  LEA R2, R17, R23, 0x3 ;  /* 0x0000001711027211 */ /* 0x000fe400078e18ff */
[----:B------:R-:W-:-:S04]  /*2a930*/  SHF.L.U32 R3, R3, 0x1f, RZ ;  /* 0x0000001f03037819 */ /* 0x000fc800000006ff */
[----:B------:R-:W0:Y:S02]  /*2a940*/  SYNCS.PHASECHK.TRANS64.TRYWAIT P2, [R2+URZ+0x33470], R3 ;  /* 0x03347003020075a7 */ /* 0x000e24000804017f */
[----:B0-----:R-:W-:Y:S05]  /*2a950*/  @!P2 BRA `(.L_x_4361) ;  /* 0x0000007800b8a947 */ /* 0x001fea0003800000 */
.L_x_4589:
[----:B------:R-:W-:Y:S05]  /*2a960*/  BSYNC B0 ;  /* 0x0000000000007941 */ /* 0x000fea0003800000 */
.L_x_4360:
[----:B------:R-:W-:-:S05]  /*2a970*/  IMAD.U32 R0, RZ, RZ, UR39 ;  /* 0x00000027ff007e24 */ /* 0x000fca000f8e00ff */
[----:B------:R-:W-:-:S13]  /*2a980*/  ISETP.NE.AND P2, PT, R0, 0x3, PT ;  /* 0x000000030000780c */ /* 0x000fda0003f45270 */
[----:B------:R-:W-:Y:S05]  /*2a990*/  @!P2 BRA `(.L_x_4362) ;  /* 0x000000000004a947 */ /* 0x000fea0003800000 */
[----:B------:R-:W-:Y:S01]  /*2a9a0*/  BPT.TRAP 0x1 ;  /* 0x000000040000795c */ /* 0x000fe20000300000 */
.L_x_4362:
[----:B------:R-:W-:Y:S01]  /*2a9b0*/  SHF.L.U32 R3, R20, 0x1f, RZ ;  /* 0x0000001f14037819 */ /* 0x000fe200000006ff */
[----:B------:R-:W-:-:S03]  /*2a9c0*/  IMAD R0, R17, 0x7800, RZ ;  /* 0x0000780011007824 */ /* 0x000fc600078e02ff */
[----:B------:R-:W0:Y:S02]  /*2a9d0*/  SYNCS.PHASECHK.TRANS64.TRYWAIT P2, [R2+URZ+0x33460], R3 ;  /* 0x03346003020075a7 */ /* 0x000e24000804017f */
[----:B0-----:R-:W-:Y:S05]  /*2a9e0*/  @!P2 BRA `(.L_x_4363) ;  /* 0x0000007800a8a947 */ /* 0x001fea0003800000 */
.L_x_4590:
[C---:B--23--:R-:W-:Y:S01]  /*2a9f0*/  LOP3.LUT R4, R0.reuse, R25, RZ, 0xfc, !PT ;  /* 0x0000001900047212 */ /* 0x04cfe200078efcff */
[----:B------:R-:W-:Y:S05]  /*2aa00*/  WARPSYNC.ALL ;  /* 0x0000000000007948 */ /* 0x000fea0003800000 */
[----:B------:R-:W-:Y:S01]  /*2aa10*/  IMAD.IADD R5, R23, 0x1, R4 ;  /* 0x0000000117057824 */ /* 0x000fe200078e0204 */
[C---:B------:R-:W-:Y:S01]  /*2aa20*/  LOP3.LUT R3, R0.reuse, R22, RZ, 0xfc, !PT ;  /* 0x0000001600037212 */ /* 0x040fe200078efcff */
[C---:B------:R-:W-:Y:S01]  /*2aa30*/  VIADD R12, R0.reuse, 0x2800 ;  /* 0x00002800000c7836 */ /* 0x040fe20000000000 */
[C---:B------:R-:W-:Y:S01]  /*2aa40*/  IADD3 R17, R0.reuse, 0x3000, RZ ;  /* 0x0000300000117810 */ /* 0x040fe20007ffe0ff */
[----:B------:R-:W-:Y:S01]  /*2aa50*/  VIADD R13, R0, 0x800 ;  /* 0x00000800000d7836 */ /* 0x000fe20000000000 */
[----:B------:R-:W-:Y:S01]  /*2aa60*/  MOV R21, UR39 ;  /* 0x0000002700157c02 */ /* 0x000fe20008000f00 */
[----:B----4-:R-:W0:Y:S01]  /*2aa70*/  LDSM.16.MT88.4 R4, [R5+0xf200] ;  /* 0x00f200000504783b */ /* 0x010e220000004200 */
[----:B------:R-:W-:-:S02]  /*2aa80*/  IMAD.IADD R3, R24, 0x1, R3 ;  /* 0x0000000118037824 */ /* 0x000fc400078e0203 */
[C---:B------:R-:W-:Y:S01]  /*2aa90*/  VIADD R20, R0.reuse, 0x5000 ;  /* 0x0000500000147836 */ /* 0x040fe20000000000 */
[----:B------:R-:W-:Y:S01]  /*2aaa0*/  ISETP.NE.AND P2, PT, R21, 0x3, PT ;  /* 0x000000031500780c */ /* 0x000fe20003f45270 */
[C---:B------:R-:W-:Y:S02]  /*2aab0*/  VIADD R15, R0.reuse, 0x2000 ;  /* 0x00002000000f7836 */ /* 0x040fe40000000000 */
[----:B------:R-:W-:Y:S01]  /*2aac0*/  VIADD R14, R0, 0x5800 ;  /* 0x00005800000e7836 */ /* 0x000fe20000000000 */
[C-C-:B0-----:R-:W-:Y:S02]  /*2aad0*/  PRMT R8, R4.reuse, 0x6420, R5.reuse ;  /* 0x0000642004087816 */ /* 0x141fe40000000005 */
[----:B------:R-:W-:Y:S02]  /*2aae0*/  PRMT R9, R4, 0x7531, R5 ;  /* 0x0000753104097816 */ /* 0x000fe40000000005 */
[----:B------:R-:W-:Y:S02]  /*2aaf0*/  LOP3.LUT R4, R12, R25, RZ, 0xfc, !PT ;  /* 0x000000190c047212 */ /* 0x000fe400078efcff */
[----:B------:R-:W-:-:S02]  /*2ab00*/  PRMT R10, R6, 0x6420, R7 ;  /* 0x00006420060a7816 */ /* 0x000fc40000000007 */
[----:B------:R-:W-:Y:S02]  /*2ab10*/  PRMT R11, R6, 0x7531, R7 ;  /* 0x00007531060b7816 */ /* 0x000fe40000000007 */
[----:B------:R-:W-:Y:S02]  /*2ab20*/  IADD3 R4, R23, R4, RZ ;  /* 0x0000000417047210 */ /* 0x000fe40007ffe0ff */
[-C--:B------:R-:W-:Y:S01]  /*2ab30*/  LOP3.LUT R12, R12, R22.reuse, RZ, 0xfc, !PT ;  /* 0x000000160c0c7212 */ /* 0x080fe200078efcff */
[----:B------:R0:W-:Y:S04]  /*2ab40*/  STSM.16.M88.4 [R3], R8 ;  /* 0x0000000803007844 */ /* 0x0001e80000000200 */
[----:B------:R-:W2:Y:S01]  /*2ab50*/  LDSM.16.MT88.4 R4, [R4+0xf200] ;  /* 0x00f200000404783b */ /* 0x000ea20000004200 */
[----:B------:R-:W-:Y:S01]  /*2ab60*/  IMAD.IADD R12, R24, 0x1, R12 ;  /* 0x00000001180c7824 */ /* 0x000fe200078e020c */
[----:B0-----:R-:W-:-:S02]  /*2ab70*/  LOP3.LUT R3, R13, R22, RZ, 0xfc, !PT ;  /* 0x000000160d037212 */ /* 0x001fc400078efcff */
[----:B------:R-:W-:-:S03]  /*2ab80*/  LOP3.LUT R13, R13, R25, RZ, 0xfc, !PT ;  /* 0x000000190d0d7212 */ /* 0x000fc600078efcff */
[----:B------:R-:W-:Y:S01]  /*2ab90*/  IMAD.IADD R3, R24, 0x1, R3 ;  /* 0x0000000118037824 */ /* 0x000fe200078e0203 */
[C-C-:B--2---:R-:W-:Y:S02]  /*2aba0*/  PRMT R8, R4.reuse, 0x6420, R5.reuse ;  /* 0x0000642004087816 */ /* 0x144fe40000000005 */
[----:B------:R-:W-:Y:S02]  /*2abb0*/  PRMT R9, R4, 0x7531, R5 ;  /* 0x0000753104097816 */ /* 0x000fe40000000005 */
[C-C-:B------:R-:W-:Y:S02]  /*2abc0*/  PRMT R10, R6.reuse, 0x6420, R7.reuse ;  /* 0x00006420060a7816 */ /* 0x140fe40000000007 */
[----:B------:R-:W-:-:S05]  /*2abd0*/  PRMT R11, R6, 0x7531, R7 ;  /* 0x00007531060b7816 */ /* 0x000fca0000000007 */
[----:B------:R0:W-:Y:S02]  /*2abe0*/  STSM.16.M88.4 [R3], R8 ;  /* 0x0000000803007844 */ /* 0x0001e40000000200 */
[C---:B0-----:R-:W-:Y:S02]  /*2abf0*/  LOP3.LUT R3, R20.reuse, R25, RZ, 0xfc, !PT ;  /* 0x0000001914037212 */ /* 0x041fe400078efcff */
[----:B------:R-:W-:-:S03]  /*2ac00*/  LOP3.LUT R20, R20, R22, RZ, 0xfc, !PT ;  /* 0x0000001614147212 */ /* 0x000fc600078efcff */
[----:B------:R-:W-:Y:S01]  /*2ac10*/  IMAD.IADD R3, R23, 0x1, R3 ;  /* 0x0000000117037824 */ /* 0x000fe200078e0203 */
[----:B------:R-:W-:-:S04]  /*2ac20*/  IADD3 R20, R24, R20, RZ ;  /* 0x0000001418147210 */ /* 0x000fc80007ffe0ff */
[----:B------:R0:W2:Y:S02]  /*2ac30*/  LDSM.16.MT88.4 R4, [R3+0xf200] ;  /* 0x00f200000304783b */ /* 0x0000a40000004200 */
[----:B0-----:R-:W-:Y:S02]  /*2ac40*/  IADD3 R3, R0, 0x1000, RZ ;  /* 0x0000100000037810 */ /* 0x001fe40007ffe0ff */
[C-C-:B--2---:R-:W-:Y:S02]  /*2ac50*/  PRMT R8, R4.reuse, 0x6420, R5.reuse ;  /* 0x0000642004087816 */ /* 0x144fe40000000005 */
[----:B------:R-:W-:Y:S02]  /*2ac60*/  PRMT R9, R4, 0x7531, R5 ;  /* 0x0000753104097816 */ /* 0x000fe40000000005 */
[----:B------:R-:W-:Y:S02]  /*2ac70*/  LOP3.LUT R4, R3, R22, RZ, 0xfc, !PT ;  /* 0x0000001603047212 */ /* 0x000fe400078efcff */
[----:B------:R-:W-:-:S02]  /*2ac80*/  PRMT R10, R6, 0x6420, R7 ;  /* 0x00006420060a7816 */ /* 0x000fc40000000007 */
[----:B------:R-:W-:Y:S01]  /*2ac90*/  PRMT R11, R6, 0x7531, R7 ;  /* 0x00007531060b7816 */ /* 0x000fe20000000007 */
[----:B------:R-:W-:Y:S01]  /*2aca0*/  IMAD.IADD R4, R24, 0x1, R4 ;  /* 0x0000000118047824 */ /* 0x000fe200078e0204 */
[----:B------:R-:W-:-:S04]  /*2acb0*/  LOP3.LUT R3, R3, R25, RZ, 0xfc, !PT ;  /* 0x0000001903037212 */ /* 0x000fc800078efcff */
[----:B------:R0:W-:Y:S01]  /*2acc0*/  STSM.16.M88.4 [R4], R8 ;  /* 0x0000000804007844 */ /* 0x0001e20000000200 */
[C---:B------:R-:W-:Y:S02]  /*2acd0*/  IMAD.IADD R3, R23.reuse, 0x1, R3 ;  /* 0x0000000117037824 */ /* 0x040fe400078e0203 */
[----:B0-----:R-:W-:Y:S02]  /*2ace0*/  IMAD.IADD R4, R23, 0x1, R13 ;  /* 0x0000000117047824 */ /* 0x001fe400078e020d */
[----:B------:R-:W-:-:S04]  /*2acf0*/  VIADD R13, R0, 0x1800 ;  /* 0x00001800000d7836 */ /* 0x000fc80000000000 */
[----:B------:R-:W0:Y:S02]  /*2ad00*/  LDSM.16.MT88.4 R4, [R4+0xf200] ;  /* 0x00f200000404783b */ /* 0x000e240000004200 */
[C-C-:B0-----:R-:W-:Y:S02]  /*2ad10*/  PRMT R8, R4.reuse, 0x6420, R5.reuse ;  /* 0x0000642004087816 */ /* 0x141fe40000000005 */
[----:B------:R-:W-:Y:S02]  /*2ad20*/  PRMT R9, R4, 0x7531, R5 ;  /* 0x0000753104097816 */ /* 0x000fe40000000005 */
[C---:B------:R-:W-:Y:S02]  /*2ad30*/  LOP3.LUT R4, R13.reuse, R22, RZ, 0xfc, !PT ;  /* 0x000000160d047212 */ /* 0x040fe400078efcff */
[C-C-:B------:R-:W-:Y:S02]  /*2ad40*/  PRMT R10, R6.reuse, 0x6420, R7.reuse ;  /* 0x00006420060a7816 */ /* 0x140fe40000000007 */
[----:B------:R-:W-:Y:S01]  /*2ad50*/  PRMT R11, R6, 0x7531, R7 ;  /* 0x00007531060b7816 */ /* 0x000fe20000000007 */
[----:B------:R-:W-:Y:S01]  /*2ad60*/  IMAD.IADD R4, R24, 0x1, R4 ;  /* 0x0000000118047824 */ /* 0x000fe200078e0204 */
[----:B------:R-:W-:-:S04]  /*2ad70*/  LOP3.LUT R13, R13, R25, RZ, 0xfc, !PT ;  /* 0x000000190d0d7212 */ /* 0x000fc800078efcff */
[----:B------:R0:W-:Y:S02]  /*2ad80*/  STSM.16.M88.4 [R4], R8 ;  /* 0x0000000804007844 */ /* 0x0001e40000000200 */
[C---:B0-----:R-:W-:Y:S02]  /*2ad90*/  LOP3.LUT R4, R17.reuse, R25, RZ, 0xfc, !PT ;  /* 0x0000001911047212 */ /* 0x041fe400078efcff */
[----:B------:R-:W-:-:S03]  /*2ada0*/  LOP3.LUT R17, R17, R22, RZ, 0xfc, !PT ;  /* 0x0000001611117212 */ /* 0x000fc600078efcff */
[----:B------:R-:W-:Y:S02]  /*2adb0*/  IMAD.IADD R4, R23, 0x1, R4 ;  /* 0x0000000117047824 */ /* 0x000fe400078e0204 */
[----:B------:R-:W-:-:S04]  /*2adc0*/  IMAD.IADD R17, R24, 0x1, R17 ;  /* 0x0000000118117824 */ /* 0x000fc800078e0211 */
        /* <DEDUP_REMOVED lines=10> */
[----:B------:R-:W-:Y:S02]  /*2ae70*/  LOP3.LUT R14, R14, R22, RZ, 0xfc, !PT ;  /* 0x000000160e0e7212 */ /* 0x000fe400078efcff */
[----:B------:R-:W-:-:S03]  /*2ae80*/  IADD3 R4, R23, R4, RZ ;  /* 0x0000000417047210 */ /* 0x000fc60007ffe0ff */
[----:B------:R-:W-:-:S03]  /*2ae90*/  IMAD.IADD R14, R24, 0x1, R14 ;  /* 0x00000001180e7824 */ /* 0x000fc600078e020e */
[----:B------:R-:W0:Y:S02]  /*2aea0*/  LDSM.16.MT88.4 R4, [R4+0xf200] ;  /* 0x00f200000404783b */ /* 0x000e240000004200 */
[C-C-:B0-----:R-:W-:Y:S02]  /*2aeb0*/  PRMT R8, R4.reuse, 0x6420, R5.reuse ;  /* 0x0000642004087816 */ /* 0x141fe40000000005 */
[----:B------:R-:W-:Y:S02]  /*2aec0*/  PRMT R9, R4, 0x7531, R5 ;  /* 0x0000753104097816 */ /* 0x000fe40000000005 */
[C-C-:B------:R-:W-:Y:S02]  /*2aed0*/  PRMT R10, R6.reuse, 0x6420, R7.reuse ;  /* 0x00006420060a7816 */ /* 0x140fe40000000007 */
[----:B------:R-:W-:-:S05]  /*2aee0*/  PRMT R11, R6, 0x7531, R7 ;  /* 0x00007531060b7816 */ /* 0x000fca0000000007 */
[----:B------:R-:W-:Y:S04]  /*2aef0*/  STSM.16.M88.4 [R12], R8 ;  /* 0x000000080c007844 */ /* 0x000fe80000000200 */
[----:B------:R0:W2:Y:S02]  /*2af00*/  LDSM.16.MT88.4 R4, [R3+0xf200] ;  /* 0x00f200000304783b */ /* 0x0000a40000004200 */
[C---:B0-----:R-:W-:Y:S02]  /*2af10*/  VIADD R3, R0.reuse, 0x3800 ;  /* 0x0000380000037836 */ /* 0x041fe40000000000 */
[----:B------:R-:W-:Y:S01]  /*2af20*/  VIADD R12, R0, 0x6000 ;  /* 0x00006000000c7836 */ /* 0x000fe20000000000 */
[C-C-:B--2---:R-:W-:Y:S02]  /*2af30*/  PRMT R8, R4.reuse, 0x6420, R5.reuse ;  /* 0x0000642004087816 */ /* 0x144fe40000000005 */
[----:B------:R-:W-:-:S02]  /*2af40*/  PRMT R9, R4, 0x7531, R5 ;  /* 0x0000753104097816 */ /* 0x000fc40000000005 */
[----:B------:R-:W-:Y:S02]  /*2af50*/  LOP3.LUT R4, R3, R25, RZ, 0xfc, !PT ;  /* 0x0000001903047212 */ /* 0x000fe400078efcff */
[C-C-:B------:R-:W-:Y:S02]  /*2af60*/  PRMT R10, R6.reuse, 0x6420, R7.reuse ;  /* 0x00006420060a7816 */ /* 0x140fe40000000007 */
[----:B------:R-:W-:Y:S02]  /*2af70*/  PRMT R11, R6, 0x7531, R7 ;  /* 0x00007531060b7816 */ /* 0x000fe40000000007 */
[----:B------:R-:W-:Y:S02]  /*2af80*/  IADD3 R4, R23, R4, RZ ;  /* 0x0000000417047210 */ /* 0x000fe40007ffe0ff */
[----:B------:R-:W-:Y:S01]  /*2af90*/  LOP3.LUT R3, R3, R22, RZ, 0xfc, !PT ;  /* 0x0000001603037212 */ /* 0x000fe200078efcff */
[----:B------:R0:W-:Y:S04]  /*2afa0*/  STSM.16.M88.4 [R17], R8 ;  /* 0x0000000811007844 */ /* 0x0001e80000000200 */
[----:B------:R-:W2:Y:S01]  /*2afb0*/  LDSM.16.MT88.4 R4, [R4+0xf200] ;  /* 0x00f200000404783b */ /* 0x000ea20000004200 */
[----:B------:R-:W-:-:S02]  /*2afc0*/  IMAD.IADD R3, R24, 0x1, R3 ;  /* 0x0000000118037824 */ /* 0x000fc400078e0203 */
[----:B0-----:R-:W-:Y:S01]  /*2afd0*/  VIADD R17, R0, 0x4000 ;  /* 0x0000400000117836 */ /* 0x001fe20000000000 */
        /* <DEDUP_REMOVED lines=10> */
[C---:B0-----:R-:W-:Y:S02]  /*2b080*/  LOP3.LUT R3, R17.reuse, R22, RZ, 0xfc, !PT ;  /* 0x0000001611037212 */ /* 0x041fe400078efcff */
[----:B------:R-:W-:Y:S02]  /*2b090*/  LOP3.LUT R17, R17, R25, RZ, 0xfc, !PT ;  /* 0x0000001911117212 */ /* 0x000fe400078efcff */
[----:B------:R-:W-:Y:S02]  /*2b0a0*/  IADD3 R3, R24, R3, RZ ;  /* 0x0000000318037210 */ /* 0x000fe40007ffe0ff */
        /* <DEDUP_REMOVED lines=15> */
[----:B------:R-:W-:-:S05]  /*2b1a0*/  IMAD.IADD R4, R24, 0x1, R4 ;  /* 0x0000000118047824 */ /* 0x000fca00078e0204 */
[----:B------:R0:W-:Y:S02]  /*2b1b0*/  STSM.16.M88.4 [R4], R8 ;  /* 0x0000000804007844 */ /* 0x0001e40000000200 */
[----:B0-----:R-:W-:-:S06]  /*2b1c0*/  IMAD.IADD R4, R23, 0x1, R17 ;  /* 0x0000000117047824 */ /* 0x001fcc00078e0211 */
[----:B------:R-:W0:Y:S02]  /*2b1d0*/  LDSM.16.MT88.4 R4, [R4+0xf200] ;  /* 0x00f200000404783b */ /* 0x000e240000004200 */
[C-C-:B0-----:R-:W-:Y:S02]  /*2b1e0*/  PRMT R8, R4.reuse, 0x6420, R5.reuse ;  /* 0x0000642004087816 */ /* 0x141fe40000000005 */
[----:B------:R-:W-:Y:S02]  /*2b1f0*/  PRMT R9, R4, 0x7531, R5 ;  /* 0x0000753104097816 */ /* 0x000fe40000000005 */
[----:B------:R-:W-:Y:S02]  /*2b200*/  LOP3.LUT R4, R13, R25, RZ, 0xfc, !PT ;  /* 0x000000190d047212 */ /* 0x000fe400078efcff */
        /* <DEDUP_REMOVED lines=8> */
[----:B------:R-:W-:Y:S01]  /*2b290*/  PRMT R9, R4, 0x7531, R5 ;  /* 0x0000753104097816 */ /* 0x000fe20000000005 */
[----:B------:R-:W-:Y:S01]  /*2b2a0*/  IMAD.IADD R4, R23, 0x1, R15 ;  /* 0x0000000117047824 */ /* 0x000fe200078e020f */
[----:B------:R-:W-:-:S02]  /*2b2b0*/  PRMT R10, R6, 0x6420, R7 ;  /* 0x00006420060a7816 */ /* 0x000fc40000000007 */
[----:B------:R-:W-:-:S05]  /*2b2c0*/  PRMT R11, R6, 0x7531, R7 ;  /* 0x00007531060b7816 */ /* 0x000fca0000000007 */
[----:B------:R-:W-:Y:S04]  /*2b2d0*/  STSM.16.M88.4 [R14], R8 ;  /* 0x000000080e007844 */ /* 0x000fe80000000200 */
[----:B------:R-:W0:Y:S02]  /*2b2e0*/  LDSM.16.MT88.4 R4, [R4+0xf200] ;  /* 0x00f200000404783b */ /* 0x000e240000004200 */
[C-C-:B0-----:R-:W-:Y:S02]  /*2b2f0*/  PRMT R10, R6.reuse, 0x6420, R7.reuse ;  /* 0x00006420060a7816 */ /* 0x141fe40000000007 */
[----:B------:R-:W-:Y:S02]  /*2b300*/  PRMT R11, R6, 0x7531, R7 ;  /* 0x00007531060b7816 */ /* 0x000fe40000000007 */
[----:B------:R-:W-:-:S02]  /*2b310*/  LOP3.LUT R6, R3, R25, RZ, 0xfc, !PT ;  /* 0x0000001903067212 */ /* 0x000fc400078efcff */
[C-C-:B------:R-:W-:Y:S02]  /*2b320*/  PRMT R8, R4.reuse, 0x6420, R5.reuse ;  /* 0x0000642004087816 */ /* 0x140fe40000000005 */
[----:B------:R-:W-:Y:S01]  /*2b330*/  PRMT R9, R4, 0x7531, R5 ;  /* 0x0000753104097816 */ /* 0x000fe20000000005 */
[----:B------:R-:W-:-:S04]  /*2b340*/  IMAD.IADD R6, R23, 0x1, R6 ;  /* 0x0000000117067824 */ /* 0x000fc800078e0206 */
        /* <DEDUP_REMOVED lines=25> */
.L_x_4364:
[----:B--2---:R2:W-:Y:S01]  /*2b4e0*/  SYNCS.ARRIVE.TRANS64.A1T0 RZ, [R2+URZ+0x33450], RZ ;  /* 0x033450ff02ff79a7 */ /* 0x0045e2000810003f */
[----:B------:R-:W-:Y:S06]  /*2b4f0*/  BAR.SYNC.DEFER_BLOCKING 0x2, 0x80 ;  /* 0x0082000000007b1d */ /* 0x000fec0000010000 */
[----:B------:R-:W-:Y:S05]  /*2b500*/  @!P0 BRA `(.L_x_4365) ;  /* 0x0000000000048947 */ /* 0x000fea0003800000 */
[----:B------:R-:W-:Y:S01]  /*2b510*/  BPT.TRAP 0x1 ;  /* 0x000000040000795c */ /* 0x000fe20000300000 */
.L_x_4365:
[----:B0-----:R-:W3:Y:S01]  /*2b520*/  LDL R0, [R1+0x18] ;  /* 0x0000180001007983 */ /* 0x001ee20000100800 */
[----:B--2---:R-:W-:Y:S02]  /*2b530*/  VIADD R2, R2, 0x33480 ;  /* 0x0003348002027836 */ /* 0x004fe40000000000 */
[----:B------:R-:W-:Y:S02]  /*2b540*/  IMAD.MOV.U32 R20, RZ, RZ, R37 ;  /* 0x000000ffff147224 */ /* 0x000fe400078e0025 */
[----:B------:R-:W-:Y:S01]  /*2b550*/  IMAD.MOV.U32 R17, RZ, RZ, R32 ;  /* 0x000000ffff117224 */ /* 0x000fe200078e0020 */
[----:B---3--:R-:W-:-:S04]  /*2b560*/  PRMT R2, R0, 0x654, R2 ;  /* 0x0000065400027816 */ /* 0x008fc80000000002 */
[----:B------:R2:W-:Y:S01]  /*2b570*/  SYNCS.ARRIVE.TRANS64.RED.A1T0 RZ, [R2+URZ], RZ ;  /* 0x000000ff02ff79a7 */ /* 0x0005e2000810043f */
[----:B------:R-:W-:Y:S05]  /*2b580*/  @P1 BRA `(.L_x_4366) ;  /* 0xffffffe000741947 */ /* 0x000fea000383ffff */
.L_x_4346:
[----:B0-----:R-:W2:Y:S01]  /*2b590*/  S2R R0, SR_TID.X ;  /* 0x0000000000007919 */ /* 0x001ea20000002100 */
[----:B------:R-:W-:Y:S01]  /*2b5a0*/  BSSY B0, `(.L_x_4367) ;  /* 0x0000012000007945 */ /* 0x000fe20003800000 */
[----:B--2---:R-:W-:Y:S02]  /*2b5b0*/  LOP3.LUT R2, R0, 0x7f, RZ, 0xc0, !PT ;  /* 0x0000007f00027812 */ /* 0x004fe400078ec0ff */
[----:B------:R-:W-:Y:S02]  /*2b5c0*/  MOV R0, UR37 ;  /* 0x0000002500007c02 */ /* 0x000fe40008000f00 */
[----:B------:R-:W-:Y:S02]  /*2b5d0*/  ISETP.NE.AND P1, PT, R2, RZ, PT ;  /* 0x000000ff0200720c */ /* 0x000fe40003f25270 */
[----:B------:R-:W-:-:S11]  /*2b5e0*/  ISETP.NE.AND P0, PT, R0, 0x3, PT ;  /* 0x000000030000780c */ /* 0x000fd60003f05270 */
[----:B------:R-:W-:Y:S05]  /*2b5f0*/  @P1 BRA `(.L_x_4368) ;  /* 0x0000000000301947 */ /* 0x000fea0003800000 */
[----:B------:R-:W0:Y:S01]  /*2b600*/  S2R R5, SR_LANEID ;  /* 0x0000000000057919 */ /* 0x000e220000000000 */
        /* <DEDUP_REMOVED lines=10> */
[----:B0-----:R-:W-:-:S07]  /*2b6b0*/  IADD3 R16, R0, UR38, R7 ;  /* 0x0000002600107c10 */ /* 0x001fce000fffe007 */
.L_x_4368:
[----:B------:R-:W-:Y:S05]  /*2b6c0*/  BSYNC B0 ;  /* 0x0000000000007941 */ /* 0x000fea0003800000 */
.L_x_4367:
[----:B------:R-:W-:Y:S05]  /*2b6d0*/  @!P0 BRA `(.L_x_4369) ;  /* 0x0000000000048947 */ /* 0x000fea0003800000 */
[----:B------:R-:W-:Y:S01]  /*2b6e0*/  BPT.TRAP 0x1 ;  /* 0x000000040000795c */ /* 0x000fe20000300000 */
.L_x_4369:
[----:B------:R-:W-:Y:S01]  /*2b6f0*/  LOP3.LUT R3, R37, 0x1, RZ, 0x3c, !PT ;  /* 0x0000000125037812 */ /* 0x000fe200078e3cff */
[----:B------:R-:W-:Y:S01]  /*2b700*/  IMAD R0, R32, 0x8, R23 ;  /* 0x0000000820007824 */ /* 0x000fe200078e0217 */
[----:B------:R-:W-:Y:S02]  /*2b710*/  BSSY B0, `(.L_x_4370) ;  /* 0x0000004000007945 */ /* 0x000fe40003800000 */
[----:B------:R-:W-:-:S04]  /*2b720*/  SHF.L.U32 R3, R3, 0x1f, RZ ;  /* 0x0000001f03037819 */ /* 0x000fc800000006ff */
[----:B------:R-:W0:Y:S02]  /*2b730*/  SYNCS.PHASECHK.TRANS64.TRYWAIT P1, [R0+URZ+0x33470], R3 ;  /* 0x03347003000075a7 */ /* 0x000e24000802017f */
[----:B0-----:R-:W-:Y:S05]  /*2b740*/  @!P1 BRA `(.L_x_4371) ;  /* 0x0000006c00649947 */ /* 0x001fea0003800000 */
.L_x_4591:
[----:B------:R-:W-:Y:S05]  /*2b750*/  BSYNC B0 ;  /* 0x0000000000007941 */ /* 0x000fea0003800000 */
.L_x_4370:
[----:B------:R-:W-:-:S05]  /*2b760*/  IMAD.U32 R2, RZ, RZ, UR39 ;  /* 0x00000027ff027e24 */ /* 0x000fca000f8e00ff */
[----:B------:R-:W-:-:S13]  /*2b770*/  ISETP.NE.AND P1, PT, R2, 0x3, PT ;  /* 0x000000030200780c */ /* 0x000fda0003f25270 */
[----:B------:R-:W-:Y:S05]  /*2b780*/  @!P1 BRA `(.L_x_4372) ;  /* 0x0000000000049947 */ /* 0x000fea0003800000 */
[----:B------:R-:W-:Y:S01]  /*2b790*/  BPT.TRAP 0x1 ;  /* 0x000000040000795c */ /* 0x000fe20000300000 */
.L_x_4372:
[----:B0-----:R-:W-:-:S04]  /*2b7a0*/  SHF.L.U32 R3, R37, 0x1f, RZ ;  /* 0x0000001f25037819 */ /* 0x001fc800000006ff */
[----:B------:R-:W0:Y:S02]  /*2b7b0*/  SYNCS.PHASECHK.TRANS64.TRYWAIT P1, [R0+URZ+0x33460], R3 ;  /* 0x03346003000075a7 */ /* 0x000e24000802017f */
[----:B0-----:R-:W-:Y:S05]  /*2b7c0*/  @!P1 BRA `(.L_x_4373) ;  /* 0x0000006c00589947 */ /* 0x001fea0003800000 */
.L_x_4592:
[----:B------:R-:W-:Y:S01]  /*2b7d0*/  IMAD R2, R32, 0x7800, RZ ;  /* 0x0000780020027824 */ /* 0x000fe200078e02ff */
[----:B------:R-:W-:Y:S05]  /*2b7e0*/  WARPSYNC.ALL ;  /* 0x0000000000007948 */ /* 0x000fea0003800000 */
[C---:B------:R-:W-:Y:S01]  /*2b7f0*/  LOP3.LUT R4, R2.reuse, R25, RZ, 0xfc, !PT ;  /* 0x0000001902047212 */ /* 0x040fe200078efcff */
[C---:B------:R-:W-:Y:S01]  /*2b800*/  VIADD R18, R2.reuse, 0x5000 ;  /* 0x0000500002127836 */ /* 0x040fe20000000000 */
[C---:B------:R-:W-:Y:S01]  /*2b810*/  IADD3 R13, R2.reuse, 0x2800, RZ ;  /* 0x00002800020d7810 */ /* 0x040fe20007ffe0ff */
[C---:B------:R-:W-:Y:S01]  /*2b820*/  VIADD R17, R2.reuse, 0x2000 ;  /* 0x0000200002117836 */ /* 0x040fe20000000000 */
[----:B0-----:R-:W-:Y:S01]  /*2b830*/  LOP3.LUT R3, R2, R22, RZ, 0xfc, !PT ;  /* 0x0000001602037212 */ /* 0x001fe200078efcff */
[----:B------:R-:W-:-:S02]  /*2b840*/  IMAD.IADD R5, R23, 0x1, R4 ;  /* 0x0000000117057824 */ /* 0x000fc400078e0204 */
[----:B------:R-:W-:Y:S02]  /*2b850*/  IMAD.U32 R21, RZ, RZ, UR39 ;  /* 0x00000027ff157e24 */ /* 0x000fe4000f8e00ff */
[----:B------:R-:W-:Y:S02]  /*2b860*/  IMAD.IADD R12, R24, 0x1, R3 ;  /* 0x00000001180c7824 */ /* 0x000fe400078e0203 */
[----:B------:R-:W0:Y:S01]  /*2b870*/  LDSM.16.MT88.4 R4, [R5+0xf200] ;  /* 0x00f200000504783b */ /* 0x000e220000004200 */
[----:B------:R-:W-:Y:S01]  /*2b880*/  VIADD R3, R2, 0x800 ;  /* 0x0000080002037836 */ /* 0x000fe20000000000 */
[----:B------:R-:W-:Y:S02]  /*2b890*/  ISETP.NE.AND P1, PT, R21, 0x3, PT ;  /* 0x000000031500780c */ /* 0x000fe40003f25270 */
[C-C-:B0-----:R-:W-:Y:S02]  /*2b8a0*/  PRMT R8, R4.reuse, 0x6420, R5.reuse ;  /* 0x0000642004087816 */ /* 0x141fe40000000005 */
        /* <DEDUP_REMOVED lines=13> */
[----:B------:R-:W-:Y:S02]  /*2b980*/  LOP3.LUT R4, R18, R25, RZ, 0xfc, !PT ;  /* 0x0000001912047212 */ /* 0x000fe400078efcff */
[----:B------:R-:W-:Y:S01]  /*2b990*/  PRMT R10, R6, 0x6420, R7 ;  /* 0x00006420060a7816 */ /* 0x000fe20000000007 */
[----:B------:R-:W-:Y:S01]  /*2b9a0*/  IMAD.IADD R14, R24, 0x1, R5 ;  /* 0x00000001180e7824 */ /* 0x000fe200078e0205 */
        /* <DEDUP_REMOVED lines=9> */
[-C--:B------:R-:W-:Y:S02]  /*2ba40*/  LOP3.LUT R5, R12, R22.reuse, RZ, 0xfc, !PT ;  /* 0x000000160c057212 */ /* 0x080fe400078efcff */
[----:B------:R-:W-:Y:S02]  /*2ba50*/  LOP3.LUT R4, R3, R25, RZ, 0xfc, !PT ;  /* 0x0000001903047212 */ /* 0x000fe400078efcff */
[----:B------:R-:W-:Y:S01]  /*2ba60*/  PRMT R10, R6, 0x6420, R7 ;  /* 0x00006420060a7816 */ /* 0x000fe20000000007 */
[----:B------:R-:W-:Y:S01]  /*2ba70*/  IMAD.IADD R15, R24, 0x1, R5 ;  /* 0x00000001180f7824 */ /* 0x000fe200078e0205 */
[----:B------:R-:W-:Y:S01]  /*2ba80*/  PRMT R11, R6, 0x7531, R7 ;  /* 0x00007531060b7816 */ /* 0x000fe20000000007 */
[----:B------:R-:W-:Y:S01]  /*2ba90*/  IMAD.IADD R5, R23, 0x1, R4 ;  /* 0x0000000117057824 */ /* 0x000fe200078e0204 */
[----:B------:R-:W-:-:S02]  /*2baa0*/  LOP3.LUT R3, R14, R22, RZ, 0xfc, !PT ;  /* 0x000000160e037212 */ /* 0x000fc400078efcff */
[----:B------:R-:W-:Y:S01]  /*2bab0*/  LOP3.LUT R12, R12, R25, RZ, 0xfc, !PT ;  /* 0x000000190c0c7212 */ /* 0x000fe200078efcff */
[----:B------:R0:W-:Y:S01]  /*2bac0*/  STSM.16.M88.4 [R15], R8 ;  /* 0x000000080f007844 */ /* 0x0001e20000000200 */
[----:B------:R-:W-:Y:S01]  /*2bad0*/  IADD3 R20, R24, R3, RZ ;  /* 0x0000000318147210 */ /* 0x000fe20007ffe0ff */
[----:B------:R-:W-:Y:S01]  /*2bae0*/  VIADD R3, R2, 0x3000 ;  /* 0x0000300002037836 */ /* 0x000fe20000000000 */
[----:B------:R-:W-:Y:S01]  /*2baf0*/  LOP3.LUT R14, R14, R25, RZ, 0xfc, !PT ;  /* 0x000000190e0e7212 */ /* 0x000fe200078efcff */
[----:B------:R-:W2:Y:S01]  /*2bb00*/  LDSM.16.MT88.4 R4, [R5+0xf200] ;  /* 0x00f200000504783b */ /* 0x000ea20000004200 */
[----:B0-----:R-:W-:Y:S02]  /*2bb10*/  IADD3 R15, R2, 0x5800, RZ ;  /* 0x00005800020f7810 */ /* 0x001fe40007ffe0ff */
[C-C-:B--2---:R-:W-:Y:S02]  /*2bb20*/  PRMT R8, R4.reuse, 0x6420, R5.reuse ;  /* 0x0000642004087816 */ /* 0x144fe40000000005 */
[----:B------:R-:W-:-:S02]  /*2bb30*/  PRMT R9, R4, 0x7531, R5 ;  /* 0x0000753104097816 */ /* 0x000fc40000000005 */
[----:B------:R-:W-:Y:S02]  /*2bb40*/  LOP3.LUT R4, R3, R25, RZ, 0xfc, !PT ;  /* 0x0000001903047212 */ /* 0x000fe400078efcff */
[C-C-:B------:R-:W-:Y:S02]  /*2bb50*/  PRMT R10, R6.reuse, 0x6420, R7.reuse ;  /* 0x00006420060a7816 */ /* 0x140fe40000000007 */
[----:B------:R-:W-:Y:S01]  /*2bb60*/  PRMT R11, R6, 0x7531, R7 ;  /* 0x00007531060b7816 */ /* 0x000fe20000000007 */
[----:B------:R-:W-:Y:S01]  /*2bb70*/  IMAD.IADD R5, R23, 0x1, R4 ;  /* 0x0000000117057824 */ /* 0x000fe200078e0204 */
[----:B------:R-:W-:-:S03]  /*2bb80*/  LOP3.LUT R3, R3, R22, RZ, 0xfc, !PT ;  /* 0x0000001603037212 */ /* 0x000fc600078efcff */
[----:B------:R-:W-:Y:S04]  /*2bb90*/  STSM.16.M88.4 [R20], R8 ;  /* 0x0000000814007844 */ /* 0x000fe80000000200 */
[----:B------:R-:W0:Y:S02]  /*2bba0*/  LDSM.16.MT88.4 R4, [R5+0xf200] ;  /* 0x00f200000504783b */ /* 0x000e240000004200 */
[C-C-:B0-----:R-:W-:Y:S02]  /*2bbb0*/  PRMT R8, R4.reuse, 0x6420, R5.reuse ;  /* 0x0000642004087816 */ /* 0x141fe40000000005 */
[----:B------:R-:W-:Y:S02]  /*2bbc0*/  PRMT R9, R4, 0x7531, R5 ;  /* 0x0000753104097816 */ /* 0x000fe40000000005 */
[----:B------:R-:W-:-:S02]  /*2bbd0*/  PRMT R10, R6, 0x6420, R7 ;  /* 0x00006420060a7816 */ /* 0x000fc40000000007 */
[----:B------:R-:W-:Y:S02]  /*2bbe0*/  PRMT R11, R6, 0x7531, R7 ;  /* 0x00007531060b7816 */ /* 0x000fe40000000007 */
[-C--:B------:R-:W-:Y:S02]  /*2bbf0*/  LOP3.LUT R4, R17, R22.reuse, RZ, 0xfc, !PT ;  /* 0x0000001611047212 */ /* 0x080fe400078efcff */
[C---:B------:R-:W-:Y:S02]  /*2bc00*/  LOP3.LUT R6, R15.reuse, R25, RZ, 0xfc, !PT ;  /* 0x000000190f067212 */ /* 0x040fe400078efcff */
[----:B------:R-:W-:Y:S01]  /*2bc10*/  LOP3.LUT R15, R15, R22, RZ, 0xfc, !PT ;  /* 0x000000160f0f7212 */ /* 0x000fe200078efcff */
[C---:B------:R-:W-:Y:S02]  /*2bc20*/  IMAD.IADD R4, R24.reuse, 0x1, R4 ;  /* 0x0000000118047824 */ /* 0x040fe400078e0204 */
[----:B------:R-:W-:Y:S02]  /*2bc30*/  IMAD.IADD R20, R23, 0x1, R6 ;  /* 0x0000000117147824 */ /* 0x000fe400078e0206 */
[----:B------:R-:W-:Y:S01]  /*2bc40*/  IMAD.IADD R15, R24, 0x1, R15 ;  /* 0x00000001180f7824 */ /* 0x000fe200078e020f */
[----:B------:R-:W-:Y:S04]  /*2bc50*/  STSM.16.M88.4 [R4], R8 ;  /* 0x0000000804007844 */ /* 0x000fe80000000200 */
[----:B------:R-:W0:Y:S02]  /*2bc60*/  LDSM.16.MT88.4 R4, [R20+0xf200] ;  /* 0x00f200001404783b */ /* 0x000e240000004200 */
[----:B0-----:R-:W-:-:S02]  /*2bc70*/  PRMT R8, R4, 0x6420, R5 ;  /* 0x0000642004087816 */ /* 0x001fc40000000005 */
[----:B------:R-:W-:Y:S01]  /*2bc80*/  PRMT R9, R4, 0x7531, R5 ;  /* 0x0000753104097816 */ /* 0x000fe20000000005 */
[----:B------:R-:W-:Y:S01]  /*2bc90*/  IMAD.IADD R5, R23, 0x1, R12 ;  /* 0x0000000117057824 */ /* 0x000fe200078e020c */
[----:B------:R-:W-:Y:S01]  /*2bca0*/  PRMT R10, R6, 0x6420, R7 ;  /* 0x00006420060a7816 */ /* 0x000fe20000000007 */
[----:B------:R-:W-:Y:S01]  /*2bcb0*/  IMAD.IADD R12, R24, 0x1, R3 ;  /* 0x00000001180c7824 */ /* 0x000fe200078e0203 */
[----:B------:R-:W-:Y:S02]  /*2bcc0*/  PRMT R11, R6, 0x7531, R7 ;  /* 0x00007531060b7816 */ /* 0x000fe40000000007 */
[----:B------:R-:W-:-:S03]  /*2bcd0*/  IADD3 R3, R2, 0x3800, RZ ;  /* 0x0000380002037810 */ /* 0x000fc60007ffe0ff */
        /* <DEDUP_REMOVED lines=11> */
[----:B------:R-:W-:Y:S01]  /*2bd90*/  IMAD.IADD R20, R24, 0x1, R3 ;  /* 0x0000000118147824 */ /* 0x000fe200078e0203 */
[C---:B------:R-:W-:Y:S01]  /*2bda0*/  IADD3 R3, R2.reuse, 0x4000, RZ ;  /* 0x0000400002037810 */ /* 0x040fe20007ffe0ff */
        /* <DEDUP_REMOVED lines=17> */
[----:B------:R-:W-:Y:S02]  /*2bec0*/  IMAD.IADD R4, R24, 0x1, R4 ;  /* 0x0000000118047824 */ /* 0x000fe400078e0204 */
[----:B------:R-:W-:-:S03]  /*2bed0*/  IMAD.IADD R7, R23, 0x1, R14 ;  /* 0x0000000117077824 */ /* 0x000fc600078e020e */
[----:B------:R-:W-:Y:S04]  /*2bee0*/  STSM.16.M88.4 [R4], R8 ;  /* 0x0000000804007844 */ /* 0x000fe80000000200 */
[----:B------:R-:W0:Y:S02]  /*2bef0*/  LDSM.16.MT88.4 R4, [R7+0xf200] ;  /* 0x00f200000704783b */ /* 0x000e240000004200 */
[C-C-:B0-----:R-:W-:Y:S02]  /*2bf00*/  PRMT R8, R4.reuse, 0x6420, R5.reuse ;  /* 0x0000642004087816 */ /* 0x141fe40000000005 */
[----:B------:R-:W-:Y:S02]  /*2bf10*/  PRMT R9, R4, 0x7531, R5 ;  /* 0x0000753104097816 */ /* 0x000fe40000000005 */
[----:B------:R-:W-:-:S02]  /*2bf20*/  PRMT R10, R6, 0x6420, R7 ;  /* 0x00006420060a7816 */ /* 0x000fc40000000007 */
[----:B------:R-:W-:Y:S02]  /*2bf30*/  PRMT R11, R6, 0x7531, R7 ;  /* 0x00007531060b7816 */ /* 0x000fe40000000007 */
[----:B------:R-:W-:Y:S02]  /*2bf40*/  LOP3.LUT R4, R12, R22, RZ, 0xfc, !PT ;  /* 0x000000160c047212 */ /* 0x000fe400078efcff */
[-C--:B------:R-:W-:Y:S01]  /*2bf50*/  LOP3.LUT R6, R3, R25.reuse, RZ, 0xfc, !PT ;  /* 0x0000001903067212 */ /* 0x080fe200078efcff */
[----:B------:R-:W-:Y:S01]  /*2bf60*/  VIADD R3, R2, 0x6800 ;  /* 0x0000680002037836 */ /* 0x000fe20000000000 */
[----:B------:R-:W-:Y:S01]  /*2bf70*/  LOP3.LUT R12, R12, R25, RZ, 0xfc, !PT ;  /* 0x000000190c0c7212 */ /* 0x000fe200078efcff */
[----:B------:R-:W-:Y:S01]  /*2bf80*/  IMAD.IADD R4, R24, 0x1, R4 ;  /* 0x0000000118047824 */ /* 0x000fe200078e0204 */
[----:B------:R-:W-:Y:S01]  /*2bf90*/  IADD3 R6, R23, R6, RZ ;  /* 0x0000000617067210 */ /* 0x000fe20007ffe0ff */
[----:B------:R-:W-:-:S03]  /*2bfa0*/  VIADD R2, R2, 0x7000 ;  /* 0x0000700002027836 */ /* 0x000fc60000000000 */
        /* <DEDUP_REMOVED lines=16> */
[----:B------:R-:W-:Y:S02]  /*2c0b0*/  PRMT R11, R6, 0x7531, R7 ;  /* 0x00007531060b7816 */ /* 0x000fe40000000007 */
[----:B------:R-:W-:-:S03]  /*2c0c0*/  IADD3 R17, R23, R4, RZ ;  /* 0x0000000417117210 */ /* 0x000fc60007ffe0ff */
[----:B------:R-:W-:Y:S04]  /*2c0d0*/  STSM.16.M88.4 [R15], R8 ;  /* 0x000000080f007844 */ /* 0x000fe80000000200 */
[----:B------:R-:W0:Y:S02]  /*2c0e0*/  LDSM.16.MT88.4 R4, [R17+0xf200] ;  /* 0x00f200001104783b */ /* 0x000e240000004200 */
[C-C-:B0-----:R-:W-:Y:S02]  /*2c0f0*/  PRMT R8, R4.reuse, 0x6420, R5.reuse ;  /* 0x0000642004087816 */ /* 0x141fe40000000005 */
[----:B------:R-:W-:Y:S01]  /*2c100*/  PRMT R9, R4, 0x7531, R5 ;  /* 0x0000753104097816 */ /* 0x000fe20000000005 */
[----:B------:R-:W-:Y:S01]  /*2c110*/  IMAD.IADD R5, R23, 0x1, R12 ;  /* 0x0000000117057824 */ /* 0x000fe200078e020c */
[----:B------:R-:W-:-:S02]  /*2c120*/  PRMT R10, R6, 0x6420, R7 ;  /* 0x00006420060a7816 */ /* 0x000fc40000000007 */
[----:B------:R-:W-:-:S05]  /*2c130*/  PRMT R11, R6, 0x7531, R7 ;  /* 0x00007531060b7816 */ /* 0x000fca0000000007 */
[----:B------:R0:W-:Y:S04]  /*2c140*/  STSM.16.M88.4 [R13], R8 ;  /* 0x000000080d007844 */ /* 0x0001e80000000200 */
[----:B------:R-:W2:Y:S01]  /*2c150*/  LDSM.16.MT88.4 R4, [R5+0xf200] ;  /* 0x00f200000504783b */ /* 0x000ea20000004200 */
[----:B0-----:R-:W-:-:S05]  /*2c160*/  LOP3.LUT R13, R2, R22, RZ, 0xfc, !PT ;  /* 0x00000016020d7212 */ /* 0x001fca00078efcff */
[----:B------:R-:W-:Y:S01]  /*2c170*/  IMAD.IADD R13, R24, 0x1, R13 ;  /* 0x00000001180d7824 */ /* 0x000fe200078e020d */
[C-C-:B--2---:R-:W-:Y:S02]  /*2c180*/  PRMT R8, R4.reuse, 0x6420, R5.reuse ;  /* 0x0000642004087816 */ /* 0x144fe40000000005 */
[----:B------:R-:W-:Y:S02]  /*2c190*/  PRMT R9, R4, 0x7531, R5 ;  /* 0x0000753104097816 */ /* 0x000fe40000000005 */
[----:B------:R-:W-:Y:S02]  /*2c1a0*/  LOP3.LUT R4, R2, R25, RZ, 0xfc, !PT ;  /* 0x0000001902047212 */ /* 0x000fe400078efcff */
[C-C-:B------:R-:W-:Y:S02]  /*2c1b0*/  PRMT R10, R6.reuse, 0x6420, R7.reuse ;  /* 0x00006420060a7816 */ /* 0x140fe40000000007 */
[----:B------:R-:W-:Y:S02]  /*2c1c0*/  PRMT R11, R6, 0x7531, R7 ;  /* 0x00007531060b7816 */ /* 0x000fe40000000007 */
[----:B------:R-:W-:-:S03]  /*2c1d0*/  IADD3 R4, R23, R4, RZ ;  /* 0x0000000417047210 */ /* 0x000fc60007ffe0ff */
        /* <DEDUP_REMOVED lines=15> */
.L_x_4374:
[----:B--2---:R2:W-:Y:S01]  /*2c2d0*/  SYNCS.ARRIVE.TRANS64.A1T0 RZ, [R0+URZ+0x33450], RZ ;  /* 0x033450ff00ff79a7 */ /* 0x0045e2000810003f */
[----:B------:R-:W-:Y:S06]  /*2c2e0*/  BAR.SYNC.DEFER_BLOCKING 0x2, 0x80 ;  /* 0x0082000000007b1d */ /* 0x000fec0000010000 */
[----:B------:R-:W-:Y:S05]  /*2c2f0*/  @!P0 BRA `(.L_x_4375) ;  /* 0x0000000000048947 */ /* 0x000fea0003800000 */
[----:B------:R-:W-:Y:S01]  /*2c300*/  BPT.TRAP 0x1 ;  /* 0x000000040000795c */ /* 0x000fe20000300000 */
.L_x_4375:
[----:B------:R-:W3:Y:S01]  /*2c310*/  LDL R2, [R1+0x18] ;  /* 0x0000180001027983 */ /* 0x000ee20000100800 */
[----:B--2---:R-:W-:Y:S02]  /*2c320*/  VIADD R0, R0, 0x33480 ;  /* 0x0003348000007836 */ /* 0x004fe40000000000 */
[----:B------:R-:W-:-:S05]  /*2c330*/  VIADD R32, R32, 0x1 ;  /* 0x0000000120207836 */ /* 0x000fca0000000000 */
[----:B------:R-:W-:-:S04]  /*2c340*/  ISETP.NE.AND P0, PT, R32, 0x2, PT ;  /* 0x000000022000780c */ /* 0x000fc80003f05270 */
[----:B------:R-:W-:Y:S02]  /*2c350*/  SEL R32, R32, RZ, P0 ;  /* 0x000000ff20207207 */ /* 0x000fe40000000000 */
[----:B---3--:R-:W-:-:S04]  /*2c360*/  PRMT R0, R2, 0x654, R0 ;  /* 0x0000065402007816 */ /* 0x008fc80000000000 */
[----:B------:R2:W-:Y:S02]  /*2c370*/  SYNCS.ARRIVE.TRANS64.RED.A1T0 RZ, [R0+URZ], RZ ;  /* 0x000000ff00ff79a7 */ /* 0x0005e4000810043f */
[----:B--2---:R-:W-:-:S04]  /*2c380*/  SEL R0, RZ, 0x1, P0 ;  /* 0x00000001ff007807 */ /* 0x004fc80000000000 */
[----:B------:R-:W-:-:S07]  /*2c390*/  LOP3.LUT R37, R37, R0, RZ, 0x3c, !PT ;  /* 0x0000000025257212 */ /* 0x000fce00078e3cff */
.L_x_4314:
[----:B------:R-:W3:Y:S02]  /*2c3a0*/  LDL R0, [R1+0x4] ;  /* 0x0000040001007983 */ /* 0x000ee40000100800 */
[----:B---3--:R-:W-:-:S13]  /*2c3b0*/  LOP3.LUT P0, RZ, R0, 0x80, RZ, 0xc0, !PT ;  /* 0x0000008000ff7812 */ /* 0x008fda000780c0ff */
[----:B------:R-:W-:Y:S05]  /*2c3c0*/  @!P0 BRA `(.L_x_4376) ;  /* 0x0000000000288947 */ /* 0x000fea0003800000 */
[----:B------:R-:W-:Y:S05]  /*2c3d0*/  WARPSYNC.ALL ;  /* 0x0000000000007948 */ /* 0x000fea0003800000 */
[----:B------:R-:W3:Y:S08]  /*2c3e0*/  S2UR UR4, SR_CgaCtaId ;  /* 0x00000000000479c3 */ /* 0x000ef00000008800 */
[----:B------:R-:W-:Y:S01]  /*2c3f0*/  BAR.SYNC.DEFER_BLOCKING 0x5, 0x180 ;  /* 0x0146000000007b1d */ /* 0x000fe20000010000 */
[----:B------:R-:W-:-:S02]  /*2c400*/  MOV R23, 0x400 ;  /* 0x0000040000177802 */ /* 0x000fc40000000f00 */
[----:B---3--:R-:W-:-:S04]  /*2c410*/  MOV R0, UR4 ;  /* 0x0000000400007c02 */ /* 0x008fc80008000f00 */
[----:B------:R-:W-:Y:S01]  /*2c420*/  LEA R23, R0, R23, 0x18 ;  /* 0x0000001700177211 */ /* 0x000fe200078ec0ff */
[----:B------:R3:W-:Y:S04]  /*2c430*/  STL [R1+0x18], R0 ;  /* 0x0000180001007387 */ /* 0x0007e80000100800 */
[----:B------:R3:W4:Y:S01]  /*2c440*/  LDS.128 R16, [R23+0x334d0] ;  /* 0x0334d00017107984 */ /* 0x0007220000000c00 */
[----:B------:R-:W-:Y:S06]  /*2c450*/  BAR.ARV 0x4, 0x180 ;  /* 0x0106000000007b1d */ /* 0x000fec0000002000 */
[----:B------:R-:W-:Y:S05]  /*2c460*/  BRA `(.L_x_4377) ;  /* 0x0000000800487947 */ /* 0x000fea0003800000 */
.L_x_4376:
        /* <DEDUP_REMOVED lines=8> */
[----:B-12---:R-:W0:Y:S02]  /*2c4f0*/  @!P1 LDC.64 R2, c[0x0][0xc80] ;  /* 0x00032000ff029b82 */ /* 0x006e240000000a00 */
        /* <DEDUP_REMOVED lines=8> */
[----:B------:R-:W-:Y:S01]  /*2c580*/  SHFL.IDX PT, R4, R16, 0x1, 0x1f ;  /* 0x00201f0010047f89 */ /* 0x000fe200000e0000 */
[----:B--2---:R-:W-:Y:S01]  /*2c590*/  @!P1 IMAD.MOV.U32 R5, RZ, RZ, R2 ;  /* 0x000000ffff059224 */ /* 0x004fe200078e0002 */
[----:B------:R-:W-:-:S04]  /*2c5a0*/  ISETP.NE.AND P1, PT, R8, RZ, PT ;  /* 0x000000ff0800720c */ /* 0x000fc80003f25270 */
        /* <DEDUP_REMOVED lines=16> */
.L_x_4602:
[----:B------:R-:W-:Y:S02]  /*2c6b0*/  ULDC UR4, c[0x0][0xc38] ;  /* 0x00030e0000047ab9 */ /* 0x000fe40000000800 */
[----:B------:R-:W-:-:S04]  /*2c6c0*/  IMAD.U32 R7, RZ, RZ, UR4 ;  /* 0x00000004ff077e24 */ /* 0x000fc8000f8e00ff */
[----:B-1----:R-:W-:-:S05]  /*2c6d0*/  IMAD R14, R14, R7, RZ ;  /* 0x000000070e0e7224 */ /* 0x002fca00078e02ff */
[----:B------:R-:W-:-:S04]  /*2c6e0*/  IADD3 R9, R4, R14, RZ ;  /* 0x0000000e04097210 */ /* 0x000fc80007ffe0ff */
[----:B------:R-:W-:-:S13]  /*2c6f0*/  ISETP.GT.AND P6, PT, R9, R0, PT ;  /* 0x000000000900720c */ /* 0x000fda0003fc4270 */
[----:B------:R-:W-:Y:S05]  /*2c700*/  @P6 BRA `(.L_x_4379) ;  /* 0x00000000009c6947 */ /* 0x000fea0003800000 */
.L_x_4384:
[----:B0-----:R-:W0:Y:S01]  /*2c710*/  LDC R2, c[0x0][0xc3c] ;  /* 0x00030f00ff027b82 */ /* 0x001e220000000800 */
[----:B------:R-:W-:-:S05]  /*2c720*/  VIADD R19, R19, 0x1f ;  /* 0x0000001f13137836 */ /* 0x000fca0000000000 */
[----:B0-----:R-:W-:-:S13]  /*2c730*/  ISETP.GE.AND P6, PT, R19, R2, PT ;  /* 0x000000021300720c */ /* 0x001fda0003fc6270 */
[----:B------:R-:W-:Y:S05]  /*2c740*/  @P6 BRA `(.L_x_4380) ;  /* 0x0000000400446947 */ /* 0x000fea0003800000 */
[----:B------:R-:W0:Y:S01]  /*2c750*/  S2R R3, SR_TID.X ;  /* 0x0000000000037919 */ /* 0x000e220000002100 */
        /* <DEDUP_REMOVED lines=9> */
.L_x_4382:
[----:B------:R-:W-:Y:S05]  /*2c7f0*/  BSYNC B0 ;  /* 0x0000000000007941 */ /* 0x000fea0003800000 */
.L_x_4381:
        /* <DEDUP_REMOVED lines=18> */
.L_x_4610:
[----:B------:R-:W-:Y:S02]  /*2c920*/  ULDC UR4, c[0x0][0xc38] ;  /* 0x00030e0000047ab9 */ /* 0x000fe40000000800 */
[----:B------:R-:W-:-:S04]  /*2c930*/  IMAD.U32 R7, RZ, RZ, UR4 ;  /* 0x00000004ff077e24 */ /* 0x000fc8000f8e00ff */
[----:B-1----:R-:W-:-:S05]  /*2c940*/  IMAD R14, R14, R7, RZ ;  /* 0x000000070e0e7224 */ /* 0x002fca00078e02ff */
[----:B------:R-:W-:-:S04]  /*2c950*/  IADD3 R9, R14, R9, RZ ;  /* 0x000000090e097210 */ /* 0x000fc80007ffe0ff */
[----:B------:R-:W-:-:S13]  /*2c960*/  ISETP.GT.AND P6, PT, R9, R0, PT ;  /* 0x000000000900720c */ /* 0x000fda0003fc4270 */
[----:B------:R-:W-:Y:S05]  /*2c970*/  @!P6 BRA `(.L_x_4384) ;  /* 0xfffffffc0064e947 */ /* 0x000fea000383ffff */
.L_x_4379:
        /* <DEDUP_REMOVED lines=8> */
.L_x_4614:
[----:B------:R-:W-:Y:S01]  /*2ca00*/  ISETP.NE.AND P0, PT, R3, RZ, PT ;  /* 0x000000ff0300720c */ /* 0x000fe20003f05270 */
[----:B------:R-:W-:-:S12]  /*2ca10*/  IMAD.MOV.U32 R14, RZ, RZ, RZ ;  /* 0x000000ffff0e7224 */ /* 0x000fd800078e00ff */
[----:B------:R-:W-:Y:S05]  /*2ca20*/  @!P0 BRA `(.L_x_4386) ;  /* 0x0000000000108947 */ /* 0x000fea0003800000 */
[----:B------:R-:W-:Y:S01]  /*2ca30*/  UMOV UR4, 0xffffffff ;  /* 0xffffffff00047882 */ /* 0x000fe20000000000 */
[----:B------:R-:W-:Y:S02]  /*2ca40*/  VIADD R12, R4, 0xffffffff ;  /* 0xffffffff040c7836 */ /* 0x000fe40000000000 */
[----:B------:R-:W-:Y:S05]  /*2ca50*/  BRA.DIV UR4, `(.L_x_4387) ;  /* 0x0000006204f07947 */ /* 0x000fea000b800000 */
[----:B------:R3:W4:Y:S02]  /*2ca60*/  SHFL.IDX PT, R14, R2, R12, 0x1f ;  /* 0x00001f0c020e7589 */ /* 0x00072400000e0000 */
.L_x_4386:
[----:B--2---:R-:W-:Y:S01]  /*2ca70*/  IABS R6, R5 ;  /* 0x0000000500067213 */ /* 0x004fe20000000000 */
[----:B----4-:R-:W-:Y:S02]  /*2ca80*/  IMAD R16, R14, R7, R16 ;  /* 0x000000070e107224 */ /* 0x010fe400078e0210 */
[----:B------:R-:W-:Y:S01]  /*2ca90*/  IMAD.IADD R19, R4, 0x1, R19 ;  /* 0x0000000104137824 */ /* 0x000fe200078e0213 */
[----:B------:R-:W2:Y:S01]  /*2caa0*/  I2F.RP R8, R6 ;  /* 0x0000000600087306 */ /* 0x000ea20000209400 */
[----:B------:R-:W-:-:S07]  /*2cab0*/  IMAD.IADD R0, R0, 0x1, -R16 ;  /* 0x0000000100007824 */ /* 0x000fce00078e0a10 */
[----:B--2---:R-:W0:Y:S02]  /*2cac0*/  MUFU.RCP R8, R8 ;  /* 0x0000000800087308 */ /* 0x004e240000001000 */
[----:B0--3--:R-:W-:-:S06]  /*2cad0*/  VIADD R2, R8, 0xffffffe ;  /* 0x0ffffffe08027836 */ /* 0x009fcc0000000000 */
[----:B------:R0:W2:Y:S02]  /*2cae0*/  F2I.FTZ.U32.TRUNC.NTZ R3, R2 ;  /* 0x0000000200037305 */ /* 0x0000a4000021f000 */
[----:B0-----:R-:W-:Y:S01]  /*2caf0*/  IMAD.MOV.U32 R2, RZ, RZ, RZ ;  /* 0x000000ffff027224 */ /* 0x001fe200078e00ff */
[----:B--2---:R-:W-:-:S05]  /*2cb00*/  IADD3 R7, RZ, -R3, RZ ;  /* 0x80000003ff077210 */ /* 0x004fca0007ffe0ff */
[----:B------:R-:W-:-:S04]  /*2cb10*/  IMAD R7, R7, R6, RZ ;  /* 0x0000000607077224 */ /* 0x000fc800078e02ff */
        /* <DEDUP_REMOVED lines=9> */
[----:B------:R-:W-:Y:S01]  /*2cbb0*/  @!P1 IMAD.IADD R7, R7, 0x1, -R6 ;  /* 0x0000000107079824 */ /* 0x000fe200078e0a06 */
[----:B------:R-:W-:Y:S02]  /*2cbc0*/  @!P1 IADD3 R3, R3, 0x1, RZ ;  /* 0x0000000103039810 */ /* 0x000fe40007ffe0ff */
[----:B------:R-:W-:Y:S02]  /*2cbd0*/  ISETP.NE.AND P1, PT, R5, RZ, PT ;  /* 0x000000ff0500720c */ /* 0x000fe40003f25270 */
[----:B------:R-:W-:-:S13]  /*2cbe0*/  ISETP.GE.U32.AND P0, PT, R7, R6, PT ;  /* 0x000000060700720c */ /* 0x000fda0003f06070 */
[----:B------:R-:W-:-:S04]  /*2cbf0*/  @P0 VIADD R3, R3, 0x1 ;  /* 0x0000000103030836 */ /* 0x000fc80000000000 */
[----:B------:R-:W-:Y:S01]  /*2cc00*/  @!P2 IMAD.MOV R3, RZ, RZ, -R3 ;  /* 0x000000ffff03a224 */ /* 0x000fe200078e0a03 */
[----:B------:R-:W-:-:S04]  /*2cc10*/  @!P1 LOP3.LUT R3, RZ, R5, RZ, 0x33, !PT ;  /* 0x00000005ff039212 */ /* 0x000fc800078e33ff */
[----:B------:R-:W-:Y:S01]  /*2cc20*/  MOV R18, R3 ;  /* 0x0000000300127202 */ /* 0x000fe20000000f00 */
[----:B------:R-:W-:-:S04]  /*2cc30*/  IMAD.MOV R17, RZ, RZ, -R3 ;  /* 0x000000ffff117224 */ /* 0x000fc800078e0a03 */
[----:B------:R-:W-:Y:S01]  /*2cc40*/  IMAD R17, R5, R17, R0 ;  /* 0x0000001105117224 */ /* 0x000fe200078e0200 */
[----:B------:R-:W-:Y:S06]  /*2cc50*/  BRA `(.L_x_4388) ;  /* 0x00000000001c7947 */ /* 0x000fec0003800000 */
.L_x_4380:
[----:B------:R-:W-:Y:S01]  /*2cc60*/  UMOV UR4, URZ ;  /* 0x0000003f00047c82 */ /* 0x000fe20008000000 */
[----:B------:R-:W-:Y:S01]  /*2cc70*/  UMOV UR5, URZ ;  /* 0x0000003f00057c82 */ /* 0x000fe20008000000 */
[----:B------:R-:W-:Y:S01]  /*2cc80*/  ULDC UR6, c[0x0][0xc3c] ;  /* 0x00030f0000067ab9 */ /* 0x000fe20000000800 */
[----:B------:R-:W-:Y:S02]  /*2cc90*/  IMAD.MOV.U32 R16, RZ, RZ, R0 ;  /* 0x000000ffff107224 */ /* 0x000fe400078e0000 */
[----:B------:R-:W-:Y:S02]  /*2cca0*/  IMAD.U32 R17, RZ, RZ, UR4 ;  /* 0x00000004ff117e24 */ /* 0x000fe4000f8e00ff */
[----:B------:R-:W-:Y:S02]  /*2ccb0*/  IMAD.U32 R18, RZ, RZ, UR5 ;  /* 0x00000005ff127e24 */ /* 0x000fe4000f8e00ff */
[----:B------:R-:W-:-:S07]  /*2ccc0*/  IMAD.U32 R19, RZ, RZ, UR6 ;  /* 0x00000006ff137e24 */ /* 0x000fce000f8e00ff */
.L_x_4388:
        /* <DEDUP_REMOVED lines=12> */
.L_x_4377:
[----:B------:R-:W-:Y:S02]  /*2cd90*/  ULDC UR4, c[0x0][0xc3c] ;  /* 0x00030f0000047ab9 */ /* 0x000fe40000000800 */
[----:B----4-:R-:W-:-:S13]  /*2cda0*/  ISETP.GE.AND P0, PT, R19, UR4, PT ;  /* 0x0000000413007c0c */ /* 0x010fda000bf06270 */
[----:B------:R-:W-:Y:S05]  /*2cdb0*/  @!P0 BRA `(.L_x_4389) ;  /* 0xffffff8400648947 */ /* 0x000fea000383ffff */
[----:B------:R-:W-:Y:S05]  /*2cdc0*/  BSYNC B7 ;  /* 0x0000000000077941 */ /* 0x000fea0003800000 */
.L_x_4269:
[----:B--23--:R-:W2:Y:S01]  /*2cdd0*/  LDL.LU R0, [R1+0x40] ;  /* 0x0000400001007983 */ /* 0x00cea20000300800 */
[----:B------:R-:W-:Y:S01]  /*2cde0*/  BSSY B0, `(.L_x_4390) ;  /* 0x000000b000007945 */ /* 0x000fe20003800000 */
[----:B------:R-:W3:Y:S01]  /*2cdf0*/  S2R R5, SR_CgaCtaId ;  /* 0x0000000000057919 */ /* 0x000ee20000008800 */
[----:B--2---:R-:W-:-:S04]  /*2ce00*/  IADD3 R0, R0, 0x1, RZ ;  /* 0x0000000100007810 */ /* 0x004fc80007ffe0ff */
[----:B0-----:R-:W-:-:S04]  /*2ce10*/  LEA.HI R2, R0, R0, RZ, 0x1 ;  /* 0x0000000000027211 */ /* 0x001fc800078f08ff */
[----:B-1----:R-:W-:Y:S02]  /*2ce20*/  LOP3.LUT R3, R2, 0xfffffffe, RZ, 0xc0, !PT ;  /* 0xfffffffe02037812 */ /* 0x002fe400078ec0ff */
[----:B------:R-:W-:-:S03]  /*2ce30*/  MOV R2, 0x400 ;  /* 0x0000040000027802 */ /* 0x000fc60000000f00 */
[----:B------:R-:W-:Y:S01]  /*2ce40*/  IMAD.IADD R0, R0, 0x1, -R3 ;  /* 0x0000000100007824 */ /* 0x000fe200078e0a03 */
[----:B---3--:R-:W-:-:S04]  /*2ce50*/  LEA R5, R5, R2, 0x18 ;  /* 0x0000000205057211 */ /* 0x008fc800078ec0ff */
[----:B------:R-:W-:-:S04]  /*2ce60*/  SHF.L.U32 R0, R0, 0x1f, RZ ;  /* 0x0000001f00007819 */ /* 0x000fc800000006ff */
[----:B------:R-:W0:Y:S02]  /*2ce70*/  SYNCS.PHASECHK.TRANS64.TRYWAIT P0, [R5+URZ+0x33420], R0 ;  /* 0x03342000050075a7 */ /* 0x000e24000800017f */
[----:B0-----:R-:W-:Y:S05]  /*2ce80*/  @!P0 BRA `(.L_x_4391) ;  /* 0x0000006000088947 */ /* 0x001fea0003800000 */
.L_x_4617:
[----:B------:R-:W-:Y:S05]  /*2ce90*/  BSYNC B0 ;  /* 0x0000000000007941 */ /* 0x000fea0003800000 */
.L_x_4390:
[----:B------:R-:W-:-:S03]  /*2cea0*/  UMOV UR4, 0xffffffff ;  /* 0xffffffff00047882 */ /* 0x000fc60000000000 */
[----:B------:R-:W-:Y:S05]  /*2ceb0*/  BRA.DIV UR4, `(.L_x_4392) ;  /* 0x0000006204107947 */ /* 0x000fea000b800000 */
[----:B0-----:R-:W0:Y:S02]  /*2cec0*/  S2R R0, SR_TID.X ;  /* 0x0000000000007919 */ /* 0x001e240000002100 */
[----:B0-----:R-:W-:-:S04]  /*2ced0*/  SHF.R.U32.HI R0, RZ, 0x5, R0 ;  /* 0x00000005ff007819 */ /* 0x001fc80000011600 */
[----:B------:R-:W-:-:S05]  /*2cee0*/  LOP3.LUT R0, R0, 0x3, RZ, 0xc0, !PT ;  /* 0x0000000300007812 */ /* 0x000fca00078ec0ff */
[----:B------:R0:W1:Y:S02]  /*2cef0*/  SHFL.IDX PT, R14, R0, RZ, 0x1f ;  /* 0x00001fff000e7589 */ /* 0x00006400000e0000 */
.L_x_4620:
[----:B-1----:R-:W-:-:S13]  /*2cf00*/  ISETP.NE.AND P0, PT, R14, RZ, PT ;  /* 0x000000ff0e00720c */ /* 0x002fda0003f05270 */
[----:B------:R-:W-:Y:S05]  /*2cf10*/  @P0 BRA `(.L_x_4061) ;  /* 0x0000000000a80947 */ /* 0x000fea0003800000 */
[----:B------:R-:W-:-:S03]  /*2cf20*/  UMOV UR4, 0xffffffff ;  /* 0xffffffff00047882 */ /* 0x000fc60000000000 */
[----:B------:R-:W-:Y:S05]  /*2cf30*/  BRA.DIV UR4, `(.L_x_4393) ;  /* 0x0000006204247947 */ /* 0x000fea000b800000 */
[----:B------:R-:W-:-:S13]  /*2cf40*/  ELECT P6, URZ, PT ;  /* 0x00000000003f782f */ /* 0x000fda00038c0000 */
.L_x_4623:
[----:B------:R-:W-:Y:S05]  /*2cf50*/  @!P6 BRA `(.L_x_4061) ;  /* 0x000000000098e947 */ /* 0x000fea0003800000 */
[----:B------:R-:W-:-:S06]  /*2cf60*/  ULOP3.LUT UR4, UR36, 0x2, URZ, 0xfc, !UPT ;  /* 0x0000000224047892 */ /* 0x000fcc000f8efc3f */
[----:B0-----:R-:W-:-:S05]  /*2cf70*/  IMAD.U32 R0, RZ, RZ, UR4 ;  /* 0x00000004ff007e24 */ /* 0x001fca000f8e00ff */
[----:B------:R-:W-:-:S13]  /*2cf80*/  ISETP.NE.AND P0, PT, R0, 0x3, PT ;  /* 0x000000030000780c */ /* 0x000fda0003f05270 */
[----:B------:R-:W-:Y:S05]  /*2cf90*/  @!P0 BRA `(.L_x_4394) ;  /* 0x0000000000048947 */ /* 0x000fea0003800000 */
[----:B------:R-:W-:Y:S01]  /*2cfa0*/  BPT.TRAP 0x1 ;  /* 0x000000040000795c */ /* 0x000fe20000300000 */
.L_x_4394:
[C---:B------:R-:W-:Y:S01]  /*2cfb0*/  IMAD R3, R32.reuse, 0x8, R5 ;  /* 0x0000000820037824 */ /* 0x040fe200078e0205 */
[----:B------:R-:W-:Y:S01]  /*2cfc0*/  SHF.L.U32 R2, R37, 0x1f, RZ ;  /* 0x0000001f25027819 */ /* 0x000fe200000006ff */
[----:B------:R-:W-:-:S03]  /*2cfd0*/  VIADD R32, R32, 0x1 ;  /* 0x0000000120207836 */ /* 0x000fc60000000000 */
[----:B------:R-:W0:Y:S02]  /*2cfe0*/  SYNCS.PHASECHK.TRANS64.TRYWAIT P1, [R3+URZ+0x33440], R2 ;  /* 0x03344002030075a7 */ /* 0x000e24000802017f */
[----:B------:R-:W-:-:S04]  /*2cff0*/  ISETP.NE.AND P2, PT, R32, 0x2, PT ;  /* 0x000000022000780c */ /* 0x000fc80003f45270 */
[----:B------:R-:W-:Y:S01]  /*2d000*/  SEL R0, RZ, 0x1, P2 ;  /* 0x00000001ff007807 */ /* 0x000fe20001000000 */
[----:B0-----:R-:W-:Y:S08]  /*2d010*/  @!P1 BRA `(.L_x_4395) ;  /* 0x00000060000c9947 */ /* 0x001ff00003800000 */
.L_x_4624:
[----:B------:R-:W-:Y:S02]  /*2d020*/  SEL R32, R32, RZ, P2 ;  /* 0x000000ff20207207 */ /* 0x000fe40001000000 */
[----:B------:R-:W-:Y:S01]  /*2d030*/  LOP3.LUT R0, R37, R0, RZ, 0x3c, !PT ;  /* 0x0000000025007212 */ /* 0x000fe200078e3cff */
[----:B------:R-:W-:Y:S06]  /*2d040*/  @!P0 BRA `(.L_x_4396) ;  /* 0x0000000000048947 */ /* 0x000fec0003800000 */
[----:B------:R-:W-:Y:S01]  /*2d050*/  BPT.TRAP 0x1 ;  /* 0x000000040000795c */ /* 0x000fe20000300000 */
.L_x_4396:
[----:B------:R-:W-:Y:S02]  /*2d060*/  LEA R5, R32, R5, 0x3 ;  /* 0x0000000520057211 */ /* 0x000fe400078e18ff */
[----:B------:R-:W-:-:S04]  /*2d070*/  SHF.L.U32 R0, R0, 0x1f, RZ ;  /* 0x0000001f00007819 */ /* 0x000fc800000006ff */
[----:B------:R-:W1:Y:S02]  /*2d080*/  SYNCS.PHASECHK.TRANS64.TRYWAIT P1, [R5+URZ+0x33440], R0 ;  /* 0x03344000050075a7 */ /* 0x000e64000802017f */
[----:B-1----:R-:W-:Y:S05]  /*2d090*/  @!P1 BRA `(.L_x_4397) ;  /* 0x0000006000009947 */ /* 0x002fea0003800000 */
.L_x_4625:
[----:B------:R-:W-:Y:S05]  /*2d0a0*/  @!P0 BRA `(.L_x_4398) ;  /* 0x0000000000048947 */ /* 0x000fea0003800000 */
[----:B------:R-:W-:Y:S01]  /*2d0b0*/  BPT.TRAP 0x1 ;  /* 0x000000040000795c */ /* 0x000fe20000300000 */
.L_x_4398:
[----:B------:R-:W2:Y:S02]  /*2d0c0*/  SYNCS.PHASECHK.TRANS64.TRYWAIT P1, [R3+URZ+0x33460], R2 ;  /* 0x03346002030075a7 */ /* 0x000ea4000802017f */
[----:B--2---:R-:W-:Y:S05]  /*2d0d0*/  @!P1 BRA `(.L_x_4399) ;  /* 0x0000006000049947 */ /* 0x004fea0003800000 */
.L_x_4626:
[----:B------:R-:W-:Y:S05]  /*2d0e0*/  @!P0 BRA `(.L_x_4400) ;  /* 0x0000000000048947 */ /* 0x000fea0003800000 */
[----:B------:R-:W-:Y:S01]  /*2d0f0*/  BPT.TRAP 0x1 ;  /* 0x000000040000795c */ /* 0x000fe20000300000 */
.L_x_4400:
[----:B------:R-:W3:Y:S02]  /*2d100*/  SYNCS.PHASECHK.TRANS64.TRYWAIT P1, [R5+URZ+0x33460], R0 ;  /* 0x03346000050075a7 */ /* 0x000ee4000802017f */
[----:B---3--:R-:W-:Y:S05]  /*2d110*/  @!P1 BRA `(.L_x_4401) ;  /* 0x0000006000089947 */ /* 0x008fea0003800000 */
.L_x_4627:
[----:B------:R-:W-:Y:S05]  /*2d120*/  @!P0 BRA `(.L_x_4402) ;  /* 0x0000000000048947 */ /* 0x000fea0003800000 */
[----:B------:R-:W-:Y:S01]  /*2d130*/  BPT.TRAP 0x1 ;  /* 0x000000040000795c */ /* 0x000fe20000300000 */
.L_x_4402:
[----:B------:R-:W4:Y:S02]  /*2d140*/  SYNCS.PHASECHK.TRANS64.TRYWAIT P1, [R3+URZ+0x33480], R2 ;  /* 0x03348002030075a7 */ /* 0x000f24000802017f */
[----:B----4-:R-:W-:Y:S05]  /*2d150*/  @!P1 BRA `(.L_x_4403) ;  /* 0x00000060000c9947 */ /* 0x010fea0003800000 */
.L_x_4628:
[----:B------:R-:W-:Y:S05]  /*2d160*/  @!P0 BRA `(.L_x_4404) ;  /* 0x0000000000048947 */ /* 0x000fea0003800000 */
[----:B------:R-:W-:Y:S01]  /*2d170*/  BPT.TRAP 0x1 ;  /* 0x000000040000795c */ /* 0x000fe20000300000 */
.L_x_4404:
[----:B------:R0:W0:Y:S02]  /*2d180*/  SYNCS.PHASECHK.TRANS64.TRYWAIT P0, [R5+URZ+0x33480], R0 ;  /* 0x03348000050075a7 */ /* 0x000024000800017f */
[----:B0-----:R-:W-:Y:S05]  /*2d190*/  @!P0 NANOSLEEP.SYNCS 0x989680 ;  /* 0x009896800000895d */ /* 0x001fea0003900000 */
[----:B------:R-:W0:Y:S02]  /*2d1a0*/  @!P0 SYNCS.PHASECHK.TRANS64 P0, [R5+URZ+0x33480], R0 ;  /* 0x03348000050085a7 */ /* 0x000e24000800007f */
[----:B0-----:R-:W-:Y:S05]  /*2d1b0*/  @!P0 BRA `(.L_x_4404) ;  /* 0xfffffffc00f08947 */ /* 0x001fea000383ffff */
.L_x_4061:
[----:B------:R-:W-:Y:S05]  /*2d1c0*/  BSYNC B8 ;  /* 0x0000000000087941 */ /* 0x000fea0003800000 */
.L_x_4058:
[----:B------:R-:W-:Y:S05]  /*2d1d0*/  EXIT ;  /* 0x000000000000794d */ /* 0x000fea0003800000 */
.L_x_4079:
[----:B-1----:R1:W2:Y:S02]  /*2d1e0*/  SYNCS.PHASECHK.TRANS64.TRYWAIT P5, [R93+URZ+0x33490], R94 ;  /* 0x0334905e5d0075a7 */ /* 0x0022a400080a017f */
[----:B--2---:R-:W-:Y:S05]  /*2d1f0*/  @!P5 NANOSLEEP.SYNCS 0x989680 ;  /* 0x009896800000d95d */ /* 0x004fea0003900000 */
[----:B------:R-:W2:Y:S02]  /*2d200*/  @!P5 SYNCS.PHASECHK.TRANS64 P5, [R93+URZ+0x33490], R94 ;  /* 0x0334905e5d00d5a7 */ /* 0x000ea400080a007f */
[----:B--2---:R-:W-:Y:S05]  /*2d210*/  @!P5 BRA `(.L_x_4079) ;  /* 0xfffffffc00f0d947 */ /* 0x004fea000383ffff */
[----:B------:R-:W-:Y:S05]  /*2d220*/  BRA `(.L_x_4405) ;  /* 0xfffffd60006c7947 */ /* 0x000fea000383ffff */
.L_x_4080:
[----:B------:R-:W-:Y:S01]  /*2d230*/  BSSY B1, `(.L_x_4406) ;  /* 0x0000008000017945 */ /* 0x000fe20003800000 */
[----:B0-----:R-:W-:Y:S02]  /*2d240*/  IMAD.MOV.U32 R13, RZ, RZ, R119 ;  /* 0x000000ffff0d7224 */ /* 0x001fe400078e0077 */
[----:B------:R-:W-:Y:S02]  /*2d250*/  IMAD.MOV.U32 R12, RZ, RZ, RZ ;  /* 0x000000ffff0c7224 */ /* 0x000fe400078e00ff */
[----:B------:R-:W-:Y:S02]  /*2d260*/  IMAD.MOV.U32 R11, RZ, RZ, 0x1e1f ;  /* 0x00001e1fff0b7424 */ /* 0x000fe400078e00ff */
[----:B------:R-:W-:-:S07]  /*2d270*/  IMAD.MOV.U32 R15, RZ, RZ, -0x1 ;  /* 0xffffffffff0f7424 */ /* 0x000fce00078e00ff */
[----:B-1----:R-:W-:Y:S05]  /*2d280*/  WARPSYNC.COLLECTIVE R15, `(.L_x_4407) ;  /* 0x000000000f087348 */ /* 0x002fea0003c00000 */
[----:B------:R0:W2:Y:S02]  /*2d290*/  SHFL.IDX P6, R14, R13, R12, R11 ;  /* 0x0000000c0d0e7389 */ /* 0x0000a400000c000b */
[----:B012---:R-:W-:Y:S01]  /*2d2a0*/  ENDCOLLECTIVE ;  /* 0x000000000000791b */ /* 0x007fe20003800000 */
.L_x_4407:
[----:B------:R-:W-:Y:S05]  /*2d2b0*/  BSYNC B1 ;  /* 0x0000000000017941 */ /* 0x000fea0003800000 */
.L_x_4406:
        /* <DEDUP_REMOVED lines=8> */
.L_x_4408:
[----:B------:R-:W-:Y:S01]  /*2d340*/  MOV R145, R14 ;  /* 0x0000000e00917202 */ /* 0x000fe20000000f00 */
[----:B------:R-:W-:Y:S06]  /*2d350*/  BRA `(.L_x_4409) ;  /* 0xfffffd6000347947 */ /* 0x000fec000383ffff */
.L_x_4105:
        /* <DEDUP_REMOVED lines=8> */
.L_x_4411:
[----:B------:R-:W-:Y:S05]  /*2d3e0*/  BSYNC B1 ;  /* 0x0000000000017941 */ /* 0x000fea0003800000 */
.L_x_4410:
        /* <DEDUP_REMOVED lines=8> */
.L_x_4412:
[----:B------:R-:W-:Y:S01]  /*2d470*/  MOV R63, R14 ;  /* 0x0000000e003f7202 */ /* 0x000fe20000000f00 */
[----:B------:R-:W-:Y:S06]  /*2d480*/  BRA `(.L_x_4413) ;  /* 0xfffffd8c00607947 */ /* 0x000fec000383ffff */
.L_x_4135:
[----:B-1----:R1:W2:Y:S02]  /*2d490*/  SYNCS.PHASECHK.TRANS64.TRYWAIT P5, [R93+URZ+0x33490], R94 ;  /* 0x0334905e5d0075a7 */ /* 0x0022a400080a017f */
[----:B--2---:R-:W-:Y:S05]  /*2d4a0*/  @!P5 NANOSLEEP.SYNCS 0x989680 ;  /* 0x009896800000d95d */ /* 0x004fea0003900000 */
[----:B------:R-:W2:Y:S02]  /*2d4b0*/  @!P5 SYNCS.PHASECHK.TRANS64 P5, [R93+URZ+0x33490], R94 ;  /* 0x0334905e5d00d5a7 */ /* 0x000ea400080a007f */
[----:B--2---:R-:W-:Y:S05]  /*2d4c0*/  @!P5 BRA `(.L_x_4135) ;  /* 0xfffffffc00f0d947 */ /* 0x004fea000383ffff */
[----:B------:R-:W-:Y:S05]  /*2d4d0*/  BRA `(.L_x_4414) ;  /* 0xfffffdc000d47947 */ /* 0x000fea000383ffff */
.L_x_4136:
        /* <DEDUP_REMOVED lines=8> */
.L_x_4416:
[----:B------:R-:W-:Y:S05]  /*2d560*/  BSYNC B1 ;  /* 0x0000000000017941 */ /* 0x000fea0003800000 */
.L_x_4415:
        /* <DEDUP_REMOVED lines=8> */
.L_x_4417:
[----:B------:R-:W-:Y:S01]  /*2d5f0*/  MOV R156, R14 ;  /* 0x0000000e009c7202 */ /* 0x000fe20000000f00 */
[----:B------:R-:W-:Y:S06]  /*2d600*/  BRA `(.L_x_4418) ;  /* 0xfffffdc000a07947 */ /* 0x000fec000383ffff */
.L_x_4149:
        /* <DEDUP_REMOVED lines=8> */
.L_x_4420:
[----:B------:R-:W-:Y:S05]  /*2d690*/  BSYNC B1 ;  /* 0x0000000000017941 */ /* 0x000fea0003800000 */
.L_x_4419:
[----:B------:R-:W-:Y:S01]  /*2d6a0*/  IMAD.MOV.U32 R13, RZ, RZ, R120 ;  /* 0x000000ffff0d7224 */ /* 0x000fe200078e0078 */
[----:B------:R-:W-:Y:S01]  /*2d6b0*/  MOV R15, 0xffffffff ;  /* 0xffffffff000f7802 */ /* 0x000fe20000000f00 */
[----:B------:R-:W-:Y:S01]  /*2d6c0*/  IMAD.MOV.U32 R12, RZ, RZ, 0x1 ;  /* 0x00000001ff0c7424 */ /* 0x000fe200078e00ff */
[----:B------:R-:W-:Y:S01]  /*2d6d0*/  MOV R44, R14 ;  /* 0x0000000e002c7202 */ /* 0x000fe20000000f00 */
[----:B------:R-:W-:-:S07]  /*2d6e0*/  IMAD.MOV.U32 R11, RZ, RZ, 0x1e1f ;  /* 0x00001e1fff0b7424 */ /* 0x000fce00078e00ff */
[----:B------:R-:W-:Y:S05]  /*2d6f0*/  WARPSYNC.COLLECTIVE R15, `(.L_x_4421) ;  /* 0x000000000f087348 */ /* 0x000fea0003c00000 */
[----:B------:R0:W1:Y:S02]  /*2d700*/  SHFL.IDX P6, R14, R13, R12, R11 ;  /* 0x0000000c0d0e7389 */ /* 0x00006400000c000b */
[----:B01----:R-:W-:Y:S01]  /*2d710*/  ENDCOLLECTIVE ;  /* 0x000000000000791b */ /* 0x003fe20003800000 */
.L_x_4421:
[----:B------:R-:W-:Y:S01]  /*2d720*/  IMAD.MOV.U32 R120, RZ, RZ, R14 ;  /* 0x000000ffff787224 */ /* 0x000fe200078e000e */
[----:B------:R-:W-:Y:S06]  /*2d730*/  BRA `(.L_x_4422) ;  /* 0xfffffdf0004c7947 */ /* 0x000fec000383ffff */
.L_x_4162:
[----:B0-----:R0:W1:Y:S02]  /*2d740*/  SYNCS.PHASECHK.TRANS64.TRYWAIT P3, [R93+URZ+0x33490], R94 ;  /* 0x0334905e5d0075a7 */ /* 0x001064000806017f */
[----:B-1----:R-:W-:Y:S05]  /*2d750*/  @!P3 NANOSLEEP.SYNCS 0x989680 ;  /* 0x009896800000b95d */ /* 0x002fea0003900000 */
[----:B------:R-:W1:Y:S02]  /*2d760*/  @!P3 SYNCS.PHASECHK.TRANS64 P3, [R93+URZ+0x33490], R94 ;  /* 0x0334905e5d00b5a7 */ /* 0x000e64000806007f */
[----:B-1----:R-:W-:Y:S05]  /*2d770*/  @!P3 BRA `(.L_x_4162) ;  /* 0xfffffffc00f0b947 */ /* 0x002fea000383ffff */
[----:B------:R-:W-:Y:S05]  /*2d780*/  BRA `(.L_x_4423) ;  /* 0xfffffe2000547947 */ /* 0x000fea000383ffff */
.L_x_4163:
        /* <DEDUP_REMOVED lines=8> */
.L_x_4425:
[----:B------:R-:W-:Y:S05]  /*2d810*/  BSYNC B1 ;  /* 0x0000000000017941 */ /* 0x000fea0003800000 */
.L_x_4424:
        /* <DEDUP_REMOVED lines=8> */
.L_x_4426:
[----:B------:R-:W-:Y:S01]  /*2d8a0*/  IMAD.MOV.U32 R43, RZ, RZ, R14 ;  /* 0x000000ffff2b7224 */ /* 0x000fe200078e000e */
[----:B------:R-:W-:Y:S06]  /*2d8b0*/  BRA `(.L_x_4427) ;  /* 0xfffffe2000887947 */ /* 0x000fec000383ffff */
.L_x_4166:
        /* <DEDUP_REMOVED lines=8> */
.L_x_4429:
[----:B------:R-:W-:Y:S05]  /*2d940*/  BSYNC B1 ;  /* 0x0000000000017941 */ /* 0x000fea0003800000 */
.L_x_4428:
        /* <DEDUP_REMOVED lines=8> */
.L_x_4430:
[----:B------:R-:W-:Y:S01]  /*2d9d0*/  IMAD.MOV.U32 R43, RZ, RZ, R14 ;  /* 0x000000ffff2b7224 */ /* 0x000fe200078e000e */
[----:B------:R-:W-:Y:S06]  /*2d9e0*/  BRA `(.L_x_4431) ;  /* 0xfffffe2000ec7947 */ /* 0x000fec000383ffff */
.L_x_4170:
[----:B------:R0:W0:Y:S02]  /*2d9f0*/  SYNCS.PHASECHK.TRANS64.TRYWAIT P2, [R93+URZ+0x334b0], R94 ;  /* 0x0334b05e5d0075a7 */ /* 0x000024000804017f */
[----:B0-----:R-:W-:Y:S05]  /*2da00*/  @!P2 NANOSLEEP.SYNCS 0x989680 ;  /* 0x009896800000a95d */ /* 0x001fea0003900000 */
[----:B------:R-:W0:Y:S02]  /*2da10*/  @!P2 SYNCS.PHASECHK.TRANS64 P2, [R93+URZ+0x334b0], R94 ;  /* 0x0334b05e5d00a5a7 */ /* 0x000e24000804007f */
[----:B0-----:R-:W-:Y:S05]  /*2da20*/  @!P2 BRA `(.L_x_4170) ;  /* 0xfffffffc00f0a947 */ /* 0x001fea000383ffff */
[----:B------:R-:W-:Y:S05]  /*2da30*/  BRA `(.L_x_4432) ;  /* 0xfffffe2400cc7947 */ /* 0x000fea000383ffff */
.L_x_4178:
[----:B------:R-:W-:Y:S01]  /*2da40*/  BSSY B0, `(.L_x_4433) ;  /* 0x0000007000007945 */ /* 0x000fe20003800000 */
[----:B------:R-:W-:Y:S01]  /*2da50*/  IMAD.MOV.U32 R12, RZ, RZ, RZ ;  /* 0x000000ffff0c7224 */ /* 0x000fe200078e00ff */
[----:B------:R-:W-:Y:S01]  /*2da60*/  MOV R15, 0xffffffff ;  /* 0xffffffff000f7802 */ /* 0x000fe20000000f00 */
[----:B------:R-:W-:-:S07]  /*2da70*/  IMAD.MOV.U32 R11, RZ, RZ, 0x1f ;  /* 0x0000001fff0b7424 */ /* 0x000fce00078e00ff */
[----:B------:R-:W-:Y:S05]  /*2da80*/  WARPSYNC.COLLECTIVE R15, `(.L_x_4434) ;  /* 0x000000000f087348 */ /* 0x000fea0003c00000 */
[----:B------:R0:W1:Y:S02]  /*2da90*/  SHFL.IDX P6, R14, R13, R12, R11 ;  /* 0x0000000c0d0e7389 */ /* 0x00006400000c000b */
[----:B01----:R-:W-:Y:S01]  /*2daa0*/  ENDCOLLECTIVE ;  /* 0x000000000000791b */ /* 0x003fe20003800000 */
.L_x_4434:
[----:B------:R-:W-:Y:S05]  /*2dab0*/  BSYNC B0 ;  /* 0x0000000000007941 */ /* 0x000fea0003800000 */
.L_x_4433:
[----:B------:R-:W-:Y:S01]  /*2dac0*/  IMAD.MOV.U32 R220, RZ, RZ, R14 ;  /* 0x000000ffffdc7224 */ /* 0x000fe200078e000e */
[----:B------:R-:W-:Y:S06]  /*2dad0*/  BRA `(.L_x_4435) ;  /* 0xfffffe3000b87947 */ /* 0x000fec000383ffff */
.L_x_4188:
        /* <DEDUP_REMOVED lines=8> */
.L_x_4437:
[----:B------:R-:W-:Y:S05]  /*2db60*/  BSYNC B1 ;  /* 0x0000000000017941 */ /* 0x000fea0003800000 */
.L_x_4436:
        /* <DEDUP_REMOVED lines=8> */
.L_x_4438:
[----:B------:R-:W-:Y:S01]  /*2dbf0*/  MOV R13, R27 ;  /* 0x0000001b000d7202 */ /* 0x000fe20000000f00 */
[----:B------:R-:W-:-:S07]  /*2dc00*/  IMAD.MOV.U32 R3, RZ, RZ, R14 ;  /* 0x000000ffff037224 */ /* 0x000fce00078e000e */
[----:B------:R-:W-:Y:S05]  /*2dc10*/  WARPSYNC.COLLECTIVE R15, `(.L_x_4439) ;  /* 0x000000000f087348 */ /* 0x000fea0003c00000 */
[----:B------:R0:W1:Y:S02]  /*2dc20*/  SHFL.IDX P6, R14, R13, R12, R11 ;  /* 0x0000000c0d0e7389 */ /* 0x00006400000c000b */
[----:B01----:R-:W-:Y:S01]  /*2dc30*/  ENDCOLLECTIVE ;  /* 0x000000000000791b */ /* 0x003fe20003800000 */
.L_x_4439:
[----:B------:R-:W-:Y:S02]  /*2dc40*/  IMAD.MOV.U32 R13, RZ, RZ, R28 ;  /* 0x000000ffff0d7224 */ /* 0x000fe400078e001c */
[----:B------:R-:W-:-:S07]  /*2dc50*/  IMAD.MOV.U32 R4, RZ, RZ, R14 ;  /* 0x000000ffff047224 */ /* 0x000fce00078e000e */
[----:B------:R-:W-:Y:S05]  /*2dc60*/  WARPSYNC.COLLECTIVE R15, `(.L_x_4440) ;  /* 0x000000000f087348 */ /* 0x000fea0003c00000 */
[----:B------:R0:W1:Y:S02]  /*2dc70*/  SHFL.IDX P6, R14, R13, R12, R11 ;  /* 0x0000000c0d0e7389 */ /* 0x00006400000c000b */
[----:B01----:R-:W-:Y:S01]  /*2dc80*/  ENDCOLLECTIVE ;  /* 0x000000000000791b */ /* 0x003fe20003800000 */
.L_x_4440:
[----:B------:R-:W-:Y:S05]  /*2dc90*/  BRA `(.L_x_4441) ;  /* 0xfffffe38005c7947 */ /* 0x000fea000383ffff */
.L_x_4192:
[----:B0-----:R0:W1:Y:S02]  /*2dca0*/  SYNCS.PHASECHK.TRANS64.TRYWAIT P0, [R18+URZ+0x33400], R3 ;  /* 0x03340003120075a7 */ /* 0x001064000800017f */
[----:B-1----:R-:W-:Y:S05]  /*2dcb0*/  @!P0 NANOSLEEP.SYNCS 0x989680 ;  /* 0x009896800000895d */ /* 0x002fea0003900000 */
[----:B------:R-:W1:Y:S02]  /*2dcc0*/  @!P0 SYNCS.PHASECHK.TRANS64 P0, [R18+URZ+0x33400], R3 ;  /* 0x03340003120085a7 */ /* 0x000e64000800007f */
[----:B-1----:R-:W-:Y:S05]  /*2dcd0*/  @!P0 BRA `(.L_x_4192) ;  /* 0xfffffffc00f08947 */ /* 0x002fea000383ffff */
[----:B------:R-:W-:Y:S05]  /*2dce0*/  BRA `(.L_x_4442) ;  /* 0xfffffe3c00c47947 */ /* 0x000fea000383ffff */
.L_x_4204:
[----:B------:R-:W-:Y:S01]  /*2dcf0*/  BSSY B1, `(.L_x_4443) ;  /* 0x0000008000017945 */ /* 0x000fe20003800000 */
[----:B------:R-:W-:Y:S01]  /*2dd00*/  IMAD.MOV.U32 R13, RZ, RZ, R26 ;  /* 0x000000ffff0d7224 */ /* 0x000fe200078e001a */
[----:B------:R-:W-:Y:S01]  /*2dd10*/  MOV R12, RZ ;  /* 0x000000ff000c7202 */ /* 0x000fe20000000f00 */
[----:B------:R-:W-:Y:S02]  /*2dd20*/  IMAD.MOV.U32 R11, RZ, RZ, 0x1e1f ;  /* 0x00001e1fff0b7424 */ /* 0x000fe400078e00ff */
[----:B------:R-:W-:-:S07]  /*2dd30*/  IMAD.MOV.U32 R15, RZ, RZ, -0x1 ;  /* 0xffffffffff0f7424 */ /* 0x000fce00078e00ff */
[----:B------:R-:W-:Y:S05]  /*2dd40*/  WARPSYNC.COLLECTIVE R15, `(.L_x_4444) ;  /* 0x000000000f087348 */ /* 0x000fea0003c00000 */
[----:B------:R0:W1:Y:S02]  /*2dd50*/  SHFL.IDX P6, R14, R13, R12, R11 ;  /* 0x0000000c0d0e7389 */ /* 0x00006400000c000b */
[----:B01----:R-:W-:Y:S01]  /*2dd60*/  ENDCOLLECTIVE ;  /* 0x000000000000791b */ /* 0x003fe20003800000 */
.L_x_4444:
[----:B------:R-:W-:Y:S05]  /*2dd70*/  BSYNC B1 ;  /* 0x0000000000017941 */ /* 0x000fea0003800000 */
.L_x_4443:
        /* <DEDUP_REMOVED lines=8> */
.L_x_4445:
[----:B------:R-:W-:Y:S01]  /*2de00*/  IMAD.MOV.U32 R13, RZ, RZ, R27 ;  /* 0x000000ffff0d7224 */ /* 0x000fe200078e001b */
[----:B------:R-:W-:-:S07]  /*2de10*/  MOV R5, R14 ;  /* 0x0000000e00057202 */ /* 0x000fce0000000f00 */
[----:B------:R-:W-:Y:S05]  /*2de20*/  WARPSYNC.COLLECTIVE R15, `(.L_x_4446) ;  /* 0x000000000f087348 */ /* 0x000fea0003c00000 */
[----:B------:R0:W1:Y:S02]  /*2de30*/  SHFL.IDX P6, R14, R13, R12, R11 ;  /* 0x0000000c0d0e7389 */ /* 0x00006400000c000b */
[----:B01----:R-:W-:Y:S01]  /*2de40*/  ENDCOLLECTIVE ;  /* 0x000000000000791b */ /* 0x003fe20003800000 */
.L_x_4446:
[----:B------:R-:W-:Y:S02]  /*2de50*/  IMAD.MOV.U32 R13, RZ, RZ, R28 ;  /* 0x000000ffff0d7224 */ /* 0x000fe400078e001c */
[----:B------:R-:W-:-:S07]  /*2de60*/  IMAD.MOV.U32 R7, RZ, RZ, R14 ;  /* 0x000000ffff077224 */ /* 0x000fce00078e000e */
[----:B------:R-:W-:Y:S05]  /*2de70*/  WARPSYNC.COLLECTIVE R15, `(.L_x_4447) ;  /* 0x000000000f087348 */ /* 0x000fea0003c00000 */
[----:B------:R0:W1:Y:S02]  /*2de80*/  SHFL.IDX P6, R14, R13, R12, R11 ;  /* 0x0000000c0d0e7389 */ /* 0x00006400000c000b */
[----:B01----:R-:W-:Y:S01]  /*2de90*/  ENDCOLLECTIVE ;  /* 0x000000000000791b */ /* 0x003fe20003800000 */
.L_x_4447:
[----:B------:R-:W-:Y:S05]  /*2dea0*/  BRA `(.L_x_4448) ;  /* 0xfffffe6c00687947 */ /* 0x000fea000383ffff */
.L_x_4208:
[----:B0-----:R0:W1:Y:S02]  /*2deb0*/  SYNCS.PHASECHK.TRANS64.TRYWAIT P0, [R18+URZ+0x33400], R3 ;  /* 0x03340003120075a7 */ /* 0x001064000800017f */
[----:B-1----:R-:W-:Y:S05]  /*2dec0*/  @!P0 NANOSLEEP.SYNCS 0x989680 ;  /* 0x009896800000895d */ /* 0x002fea0003900000 */
[----:B------:R-:W1:Y:S02]  /*2ded0*/  @!P0 SYNCS.PHASECHK.TRANS64 P0, [R18+URZ+0x33400], R3 ;  /* 0x03340003120085a7 */ /* 0x000e64000800007f */
[----:B-1----:R-:W-:Y:S05]  /*2dee0*/  @!P0 BRA `(.L_x_4208) ;  /* 0xfffffffc00f08947 */ /* 0x002fea000383ffff */
[----:B------:R-:W-:Y:S05]  /*2def0*/  BRA `(.L_x_4449) ;  /* 0xfffffe7000787947 */ /* 0x000fea000383ffff */
.L_x_4216:
[----:B-1----:R1:W2:Y:S02]  /*2df00*/  SYNCS.PHASECHK.TRANS64.TRYWAIT P1, [R0+URZ+0x33430], R3 ;  /* 0x03343003000075a7 */ /* 0x0022a4000802017f */
[----:B--2---:R-:W-:Y:S05]  /*2df10*/  @!P1 NANOSLEEP.SYNCS 0x989680 ;  /* 0x009896800000995d */ /* 0x004fea0003900000 */
[----:B------:R-:W2:Y:S02]  /*2df20*/  @!P1 SYNCS.PHASECHK.TRANS64 P1, [R0+URZ+0x33430], R3 ;  /* 0x03343003000095a7 */ /* 0x000ea4000802007f */
[----:B--2---:R-:W-:Y:S05]  /*2df30*/  @!P1 BRA `(.L_x_4216) ;  /* 0xfffffffc00f09947 */ /* 0x004fea000383ffff */
[----:B------:R-:W-:Y:S05]  /*2df40*/  BRA `(.L_x_4215) ;  /* 0xfffffea000c87947 */ /* 0x000fea000383ffff */
.L_x_4223:
[----:B--2---:R2:W3:Y:S02]  /*2df50*/  SYNCS.PHASECHK.TRANS64.TRYWAIT P2, [R5+URZ+0x33430], R4 ;  /* 0x03343004050075a7 */ /* 0x0044e4000804017f */
[----:B---3--:R-:W-:Y:S05]  /*2df60*/  @!P2 NANOSLEEP.SYNCS 0x989680 ;  /* 0x009896800000a95d */ /* 0x008fea0003900000 */
[----:B------:R-:W3:Y:S02]  /*2df70*/  @!P2 SYNCS.PHASECHK.TRANS64 P2, [R5+URZ+0x33430], R4 ;  /* 0x033430040500a5a7 */ /* 0x000ee4000804007f */
[----:B---3--:R-:W-:Y:S05]  /*2df80*/  @!P2 BRA `(.L_x_4223) ;  /* 0xfffffffc00f0a947 */ /* 0x008fea000383ffff */
[----:B------:R-:W-:Y:S05]  /*2df90*/  BRA `(.L_x_4222) ;  /* 0xfffffee800087947 */ /* 0x000fea000383ffff */
.L_x_4227:
[----:B-1----:R1:W2:Y:S02]  /*2dfa0*/  SYNCS.PHASECHK.TRANS64.TRYWAIT P1, [R4+URZ+0x33450], R3 ;  /* 0x03345003040075a7 */ /* 0x0022a4000802017f */
[----:B--2---:R-:W-:Y:S05]  /*2dfb0*/  @!P1 NANOSLEEP.SYNCS 0x989680 ;  /* 0x009896800000995d */ /* 0x004fea0003900000 */
[----:B------:R-:W2:Y:S02]  /*2dfc0*/  @!P1 SYNCS.PHASECHK.TRANS64 P1, [R4+URZ+0x33450], R3 ;  /* 0x03345003040095a7 */ /* 0x000ea4000802007f */
[----:B--2---:R-:W-:Y:S05]  /*2dfd0*/  @!P1 BRA `(.L_x_4227) ;  /* 0xfffffffc00f09947 */ /* 0x004fea000383ffff */
[----:B------:R-:W-:Y:S05]  /*2dfe0*/  BRA `(.L_x_4224) ;  /* 0xfffffef800487947 */ /* 0x000fea000383ffff */
.L_x_4234:
[----:B-1----:R1:W2:Y:S02]  /*2dff0*/  SYNCS.PHASECHK.TRANS64.TRYWAIT P1, [R13+URZ+0x33450], R0 ;  /* 0x033450000d0075a7 */ /* 0x0022a4000802017f */
[----:B--2---:R-:W-:Y:S05]  /*2e000*/  @!P1 NANOSLEEP.SYNCS 0x989680 ;  /* 0x009896800000995d */ /* 0x004fea0003900000 */
[----:B------:R-:W2:Y:S02]  /*2e010*/  @!P1 SYNCS.PHASECHK.TRANS64 P1, [R13+URZ+0x33450], R0 ;  /* 0x033450000d0095a7 */ /* 0x000ea4000802007f */
[----:B--2---:R-:W-:Y:S05]  /*2e020*/  @!P1 BRA `(.L_x_4234) ;  /* 0xfffffffc00f09947 */ /* 0x004fea000383ffff */
[----:B------:R-:W-:Y:S05]  /*2e030*/  BRA `(.L_x_4233) ;  /* 0xffffff24006c7947 */ /* 0x000fea000383ffff */
.L_x_4238:
[----:B------:R-:W-:Y:S01]  /*2e040*/  SEL R7, R25, R120, P0 ;  /* 0x0000007819077207 */ /* 0x000fe20000000000 */
[----:B------:R-:W-:Y:S01]  /*2e050*/  IMAD.MOV.U32 R11, RZ, RZ, 0x1c1f ;  /* 0x00001c1fff0b7424 */ /* 0x000fe200078e00ff */
[----:B------:R-:W-:Y:S01]  /*2e060*/  SEL R8, R120, R25, P0 ;  /* 0x0000001978087207 */ /* 0x000fe20000000000 */
[----:B------:R-:W-:Y:S01]  /*2e070*/  IMAD.MOV.U32 R15, RZ, RZ, -0x1 ;  /* 0xffffffffff0f7424 */ /* 0x000fe200078e00ff */
[----:B------:R-:W-:Y:S02]  /*2e080*/  SEL R25, R12, R39, P0 ;  /* 0x000000270c197207 */ /* 0x000fe40000000000 */
[----:B------:R-:W-:Y:S02]  /*2e090*/  SEL R28, R39, R12, P0 ;  /* 0x0000000c271c7207 */ /* 0x000fe40000000000 */
[----:B------:R-:W-:Y:S02]  /*2e0a0*/  MOV R12, R0 ;  /* 0x00000000000c7202 */ /* 0x000fe40000000f00 */
[----:B------:R-:W-:-:S02]  /*2e0b0*/  SEL R9, R24, R41, P0 ;  /* 0x0000002918097207 */ /* 0x000fc40000000000 */
[----:B------:R-:W-:-:S07]  /*2e0c0*/  SEL R20, R41, R24, P0 ;  /* 0x0000001829147207 */ /* 0x000fce0000000000 */
[----:B01----:R-:W-:Y:S05]  /*2e0d0*/  WARPSYNC.COLLECTIVE R15, `(.L_x_4450) ;  /* 0x000000000f087348 */ /* 0x003fea0003c00000 */
[----:B------:R2:W3:Y:S02]  /*2e0e0*/  SHFL.IDX P6, R14, R13, R12, R11 ;  /* 0x0000000c0d0e7389 */ /* 0x0004e400000c000b */
[----:B0123--:R-:W-:Y:S01]  /*2e0f0*/  ENDCOLLECTIVE ;  /* 0x000000000000791b */ /* 0x00ffe20003800000 */
.L_x_4450:
        /* <DEDUP_REMOVED lines=18> */
.L_x_4451:
        /* <DEDUP_REMOVED lines=18> */
.L_x_4452:
        /* <DEDUP_REMOVED lines=19> */
.L_x_4453:
[----:B------:R-:W-:Y:S02]  /*2e470*/  SEL R78, R93, R78, P0 ;  /* 0x0000004e5d4e7207 */ /* 0x000fe40000000000 */
[----:B------:R-:W-:Y:S02]  /*2e480*/  SEL R65, R80, R119, P0 ;  /* 0x0000007750417207 */ /* 0x000fe40000000000 */
[----:B------:R-:W-:Y:S02]  /*2e490*/  SEL R80, R119, R80, P0 ;  /* 0x0000005077507207 */ /* 0x000fe40000000000 */
        /* <DEDUP_REMOVED lines=8> */
.L_x_4454:
        /* <DEDUP_REMOVED lines=8> */
.L_x_4455:
[----:B------:R-:W-:Y:S01]  /*2e5a0*/  IMAD.MOV.U32 R13, RZ, RZ, R21 ;  /* 0x000000ffff0d7224 */ /* 0x000fe200078e0015 */
[----:B------:R-:W-:Y:S01]  /*2e5b0*/  MOV R12, R0 ;  /* 0x00000000000c7202 */ /* 0x000fe20000000f00 */
[----:B------:R-:W-:-:S07]  /*2e5c0*/  IMAD.MOV.U32 R9, RZ, RZ, R14 ;  /* 0x000000ffff097224 */ /* 0x000fce00078e000e */
[----:B------:R-:W-:Y:S05]  /*2e5d0*/  WARPSYNC.COLLECTIVE R15, `(.L_x_4456) ;  /* 0x000000000f087348 */ /* 0x000fea0003c00000 */
[----:B------:R0:W1:Y:S02]  /*2e5e0*/  SHFL.IDX P6, R14, R13, R12, R11 ;  /* 0x0000000c0d0e7389 */ /* 0x00006400000c000b */
[----:B01----:R-:W-:Y:S01]  /*2e5f0*/  ENDCOLLECTIVE ;  /* 0x000000000000791b */ /* 0x003fe20003800000 */
.L_x_4456:
        /* <DEDUP_REMOVED lines=8> */
.L_x_4457:
[----:B------:R-:W-:Y:S02]  /*2e680*/  IMAD.MOV.U32 R13, RZ, RZ, R25 ;  /* 0x000000ffff0d7224 */ /* 0x000fe400078e0019 */
[----:B------:R-:W-:Y:S01]  /*2e690*/  IMAD.MOV.U32 R12, RZ, RZ, R0 ;  /* 0x000000ffff0c7224 */ /* 0x000fe200078e0000 */
[----:B------:R-:W-:-:S07]  /*2e6a0*/  MOV R21, R14 ;  /* 0x0000000e00157202 */ /* 0x000fce0000000f00 */
[----:B------:R-:W-:Y:S05]  /*2e6b0*/  WARPSYNC.COLLECTIVE R15, `(.L_x_4458) ;  /* 0x000000000f087348 */ /* 0x000fea0003c00000 */
[----:B------:R0:W1:Y:S02]  /*2e6c0*/  SHFL.IDX P6, R14, R13, R12, R11 ;  /* 0x0000000c0d0e7389 */ /* 0x00006400000c000b */
[----:B01----:R-:W-:Y:S01]  /*2e6d0*/  ENDCOLLECTIVE ;  /* 0x000000000000791b */ /* 0x003fe20003800000 */
.L_x_4458:
[----:B------:R-:W-:Y:S01]  /*2e6e0*/  MOV R13, R28 ;  /* 0x0000001c000d7202 */ /* 0x000fe20000000f00 */
[----:B------:R-:W-:Y:S01]  /*2e6f0*/  IMAD.MOV.U32 R12, RZ, RZ, R3 ;  /* 0x000000ffff0c7224 */ /* 0x000fe200078e0003 */
[----:B------:R-:W-:Y:S02]  /*2e700*/  SEL R28, R30, R21, P0 ;  /* 0x000000151e1c7207 */ /* 0x000fe40000000000 */
[----:B------:R-:W-:Y:S01]  /*2e710*/  SEL R30, R21, R30, P0 ;  /* 0x0000001e151e7207 */ /* 0x000fe20000000000 */
[----:B------:R-:W-:-:S07]  /*2e720*/  IMAD.MOV.U32 R34, RZ, RZ, R14 ;  /* 0x000000ffff227224 */ /* 0x000fce00078e000e */
[----:B------:R-:W-:Y:S05]  /*2e730*/  WARPSYNC.COLLECTIVE R15, `(.L_x_4459) ;  /* 0x000000000f087348 */ /* 0x000fea0003c00000 */
[----:B------:R0:W1:Y:S02]  /*2e740*/  SHFL.IDX P6, R14, R13, R12, R11 ;  /* 0x0000000c0d0e7389 */ /* 0x00006400000c000b */
[----:B01----:R-:W-:Y:S01]  /*2e750*/  ENDCOLLECTIVE ;  /* 0x000000000000791b */ /* 0x003fe20003800000 */
.L_x_4459:
[----:B------:R-:W-:Y:S01]  /*2e760*/  IMAD.MOV.U32 R13, RZ, RZ, R27 ;  /* 0x000000ffff0d7224 */ /* 0x000fe200078e001b */
[----:B------:R-:W-:Y:S01]  /*2e770*/  MOV R12, R0 ;  /* 0x00000000000c7202 */ /* 0x000fe20000000f00 */
[----:B------:R-:W-:-:S07]  /*2e780*/  IMAD.MOV.U32 R25, RZ, RZ, R14 ;  /* 0x000000ffff197224 */ /* 0x000fce00078e000e */
[----:B------:R-:W-:Y:S05]  /*2e790*/  WARPSYNC.COLLECTIVE R15, `(.L_x_4460) ;  /* 0x000000000f087348 */ /* 0x000fea0003c00000 */
[----:B------:R0:W1:Y:S02]  /*2e7a0*/  SHFL.IDX P6, R14, R13, R12, R11 ;  /* 0x0000000c0d0e7389 */ /* 0x00006400000c000b */
[----:B01----:R-:W-:Y:S01]  /*2e7b0*/  ENDCOLLECTIVE ;  /* 0x000000000000791b */ /* 0x003fe20003800000 */
.L_x_4460:
        /* <DEDUP_REMOVED lines=8> */
.L_x_4461:
[----:B------:R-:W-:Y:S02]  /*2e840*/  IMAD.MOV.U32 R13, RZ, RZ, R29 ;  /* 0x000000ffff0d7224 */ /* 0x000fe400078e001d */
[----:B------:R-:W-:Y:S01]  /*2e850*/  IMAD.MOV.U32 R12, RZ, RZ, R0 ;  /* 0x000000ffff0c7224 */ /* 0x000fe200078e0000 */
[----:B------:R-:W-:-:S07]  /*2e860*/  MOV R27, R14 ;  /* 0x0000000e001b7202 */ /* 0x000fce0000000f00 */
[----:B------:R-:W-:Y:S05]  /*2e870*/  WARPSYNC.COLLECTIVE R15, `(.L_x_4462) ;  /* 0x000000000f087348 */ /* 0x000fea0003c00000 */
[----:B------:R0:W1:Y:S02]  /*2e880*/  SHFL.IDX P6, R14, R13, R12, R11 ;  /* 0x0000000c0d0e7389 */ /* 0x00006400000c000b */
[----:B01----:R-:W-:Y:S01]  /*2e890*/  ENDCOLLECTIVE ;  /* 0x000000000000791b */ /* 0x003fe20003800000 */
.L_x_4462:
        /* <DEDUP_REMOVED lines=8> */
.L_x_4463:
[----:B------:R-:W-:Y:S01]  /*2e920*/  IMAD.MOV.U32 R13, RZ, RZ, R31 ;  /* 0x000000ffff0d7224 */ /* 0x000fe200078e001f */
[----:B------:R-:W-:Y:S01]  /*2e930*/  MOV R12, R0 ;  /* 0x00000000000c7202 */ /* 0x000fe20000000f00 */
[----:B------:R-:W-:-:S07]  /*2e940*/  IMAD.MOV.U32 R40, RZ, RZ, R14 ;  /* 0x000000ffff287224 */ /* 0x000fce00078e000e */
[----:B------:R-:W-:Y:S05]  /*2e950*/  WARPSYNC.COLLECTIVE R15, `(.L_x_4464) ;  /* 0x000000000f087348 */ /* 0x000fea0003c00000 */
[----:B------:R0:W1:Y:S02]  /*2e960*/  SHFL.IDX P6, R14, R13, R12, R11 ;  /* 0x0000000c0d0e7389 */ /* 0x00006400000c000b */
[----:B01----:R-:W-:Y:S01]  /*2e970*/  ENDCOLLECTIVE ;  /* 0x000000000000791b */ /* 0x003fe20003800000 */
.L_x_4464:
[----:B------:R-:W-:Y:S02]  /*2e980*/  IMAD.MOV.U32 R13, RZ, RZ, R42 ;  /* 0x000000ffff0d7224 */ /* 0x000fe400078e002a */
[----:B------:R-:W-:Y:S02]  /*2e990*/  IMAD.MOV.U32 R12, RZ, RZ, R3 ;  /* 0x000000ffff0c7224 */ /* 0x000fe400078e0003 */
[----:B------:R-:W-:-:S07]  /*2e9a0*/  IMAD.MOV.U32 R31, RZ, RZ, R14 ;  /* 0x000000ffff1f7224 */ /* 0x000fce00078e000e */
[----:B------:R-:W-:Y:S05]  /*2e9b0*/  WARPSYNC.COLLECTIVE R15, `(.L_x_4465) ;  /* 0x000000000f087348 */ /* 0x000fea0003c00000 */
[----:B------:R0:W1:Y:S02]  /*2e9c0*/  SHFL.IDX P6, R14, R13, R12, R11 ;  /* 0x0000000c0d0e7389 */ /* 0x00006400000c000b */
[----:B01----:R-:W-:Y:S01]  /*2e9d0*/  ENDCOLLECTIVE ;  /* 0x000000000000791b */ /* 0x003fe20003800000 */
.L_x_4465:
[----:B------:R-:W-:Y:S02]  /*2e9e0*/  IMAD.MOV.U32 R13, RZ, RZ, R33 ;  /* 0x000000ffff0d7224 */ /* 0x000fe400078e0021 */
[----:B------:R-:W-:Y:S01]  /*2e9f0*/  IMAD.MOV.U32 R12, RZ, RZ, R0 ;  /* 0x000000ffff0c7224 */ /* 0x000fe200078e0000 */
[----:B------:R-:W-:-:S07]  /*2ea00*/  MOV R42, R14 ;  /* 0x0000000e002a7202 */ /* 0x000fce0000000f00 */
[----:B------:R-:W-:Y:S05]  /*2ea10*/  WARPSYNC.COLLECTIVE R15, `(.L_x_4466) ;  /* 0x000000000f087348 */ /* 0x000fea0003c00000 */
[----:B------:R0:W1:Y:S02]  /*2ea20*/  SHFL.IDX P6, R14, R13, R12, R11 ;  /* 0x0000000c0d0e7389 */ /* 0x00006400000c000b */
[----:B01----:R-:W-:Y:S01]  /*2ea30*/  ENDCOLLECTIVE ;  /* 0x000000000000791b */ /* 0x003fe20003800000 */
.L_x_4466:
[----:B------:R-:W-:Y:S01]  /*2ea40*/  MOV R13, R44 ;  /* 0x0000002c000d7202 */ /* 0x000fe20000000f00 */
[----:B------:R-:W-:Y:S02]  /*2ea50*/  IMAD.MOV.U32 R12, RZ, RZ, R3 ;  /* 0x000000ffff0c7224 */ /* 0x000fe400078e0003 */
[----:B------:R-:W-:-:S07]  /*2ea60*/  IMAD.MOV.U32 R33, RZ, RZ, R14 ;  /* 0x000000ffff217224 */ /* 0x000fce00078e000e */
[----:B------:R-:W-:Y:S05]  /*2ea70*/  WARPSYNC.COLLECTIVE R15, `(.L_x_4467) ;  /* 0x000000000f087348 */ /* 0x000fea0003c00000 */
[----:B------:R0:W1:Y:S02]  /*2ea80*/  SHFL.IDX P6, R14, R13, R12, R11 ;  /* 0x0000000c0d0e7389 */ /* 0x00006400000c000b */
[----:B01----:R-:W-:Y:S01]  /*2ea90*/  ENDCOLLECTIVE ;  /* 0x000000000000791b */ /* 0x003fe20003800000 */
.L_x_4467:
[----:B------:R-:W-:Y:S01]  /*2eaa0*/  IMAD.MOV.U32 R13, RZ, RZ, R35 ;  /* 0x000000ffff0d7224 */ /* 0x000fe200078e0023 */
[----:B------:R-:W-:Y:S01]  /*2eab0*/  MOV R12, R0 ;  /* 0x00000000000c7202 */ /* 0x000fe20000000f00 */
[----:B------:R-:W-:-:S07]  /*2eac0*/  IMAD.MOV.U32 R44, RZ, RZ, R14 ;  /* 0x000000ffff2c7224 */ /* 0x000fce00078e000e */
[----:B------:R-:W-:Y:S05]  /*2ead0*/  WARPSYNC.COLLECTIVE R15, `(.L_x_4468) ;  /* 0x000000000f087348 */ /* 0x000fea0003c00000 */
[----:B------:R0:W1:Y:S02]  /*2eae0*/  SHFL.IDX P6, R14, R13, R12, R11 ;  /* 0x0000000c0d0e7389 */ /* 0x00006400000c000b */
[----:B01----:R-:W-:Y:S01]  /*2eaf0*/  ENDCOLLECTIVE ;  /* 0x000000000000791b */ /* 0x003fe20003800000 */
.L_x_4468:
[----:B------:R-:W-:Y:S02]  /*2eb00*/  IMAD.MOV.U32 R13, RZ, RZ, R46 ;  /* 0x000000ffff0d7224 */ /* 0x000fe400078e002e */
[----:B------:R-:W-:Y:S02]  /*2eb10*/  IMAD.MOV.U32 R12, RZ, RZ, R3 ;  /* 0x000000ffff0c7224 */ /* 0x000fe400078e0003 */
[----:B------:R-:W-:-:S07]  /*2eb20*/  IMAD.MOV.U32 R35, RZ, RZ, R14 ;  /* 0x000000ffff237224 */ /* 0x000fce00078e000e */
[----:B------:R-:W-:Y:S05]  /*2eb30*/  WARPSYNC.COLLECTIVE R15, `(.L_x_4469) ;  /* 0x000000000f087348 */ /* 0x000fea0003c00000 */
[----:B------:R0:W1:Y:S02]  /*2eb40*/  SHFL.IDX P6, R14, R13, R12, R11 ;  /* 0x0000000c0d0e7389 */ /* 0x00006400000c000b */
[----:B01----:R-:W-:Y:S01]  /*2eb50*/  ENDCOLLECTIVE ;  /* 0x000000000000791b */ /* 0x003fe20003800000 */
.L_x_4469:
[----:B------:R-:W-:Y:S02]  /*2eb60*/  IMAD.MOV.U32 R13, RZ, RZ, R37 ;  /* 0x000000ffff0d7224 */ /* 0x000fe400078e0025 */
[----:B------:R-:W-:Y:S01]  /*2eb70*/  IMAD.MOV.U32 R12, RZ, RZ, R0 ;  /* 0x000000ffff0c7224 */ /* 0x000fe200078e0000 */
[----:B------:R-:W-:-:S07]  /*2eb80*/  MOV R46, R14 ;  /* 0x0000000e002e7202 */ /* 0x000fce0000000f00 */
[----:B------:R-:W-:Y:S05]  /*2eb90*/  WARPSYNC.COLLECTIVE R15, `(.L_x_4470) ;  /* 0x000000000f087348 */ /* 0x000fea0003c00000 */
[----:B------:R0:W1:Y:S02]  /*2eba0*/  SHFL.IDX P6, R14, R13, R12, R11 ;  /* 0x0000000c0d0e7389 */ /* 0x00006400000c000b */
[----:B01----:R-:W-:Y:S01]  /*2ebb0*/  ENDCOLLECTIVE ;  /* 0x000000000000791b */ /* 0x003fe20003800000 */
.L_x_4470:
[----:B------:R-:W-:Y:S01]  /*2ebc0*/  MOV R13, R48 ;  /* 0x00000030000d7202 */ /* 0x000fe20000000f00 */
[----:B------:R-:W-:Y:S01]  /*2ebd0*/  IMAD.MOV.U32 R12, RZ, RZ, R3 ;  /* 0x000000ffff0c7224 */ /* 0x000fe200078e0003 */
[----:B------:R-:W-:Y:S01]  /*2ebe0*/  SEL R48, R33, R44, P0 ;  /* 0x0000002c21307207 */ /* 0x000fe20000000000 */
[----:B------:R-:W-:-:S07]  /*2ebf0*/  IMAD.MOV.U32 R37, RZ, RZ, R14 ;  /* 0x000000ffff257224 */ /* 0x000fce00078e000e */
[----:B------:R-:W-:Y:S05]  /*2ec00*/  WARPSYNC.COLLECTIVE R15, `(.L_x_4471) ;  /* 0x000000000f087348 */ /* 0x000fea0003c00000 */
[----:B------:R0:W1:Y:S02]  /*2ec10*/  SHFL.IDX P6, R14, R13, R12, R11 ;  /* 0x0000000c0d0e7389 */ /* 0x00006400000c000b */
[----:B01----:R-:W-:Y:S01]  /*2ec20*/  ENDCOLLECTIVE ;  /* 0x000000000000791b */ /* 0x003fe20003800000 */
.L_x_4471:
[----:B------:R-:W-:Y:S01]  /*2ec30*/  IMAD.MOV.U32 R13, RZ, RZ, R39 ;  /* 0x000000ffff0d7224 */ /* 0x000fe200078e0027 */
[----:B------:R-:W-:Y:S01]  /*2ec40*/  MOV R12, R0 ;  /* 0x00000000000c7202 */ /* 0x000fe20000000f00 */
[----:B------:R-:W-:-:S07]  /*2ec50*/  IMAD.MOV.U32 R58, RZ, RZ, R14 ;  /* 0x000000ffff3a7224 */ /* 0x000fce00078e000e */
[----:B------:R-:W-:Y:S05]  /*2ec60*/  WARPSYNC.COLLECTIVE R15, `(.L_x_4472) ;  /* 0x000000000f087348 */ /* 0x000fea0003c00000 */
[----:B------:R0:W1:Y:S02]  /*2ec70*/  SHFL.IDX P6, R14, R13, R12, R11 ;  /* 0x0000000c0d0e7389 */ /* 0x00006400000c000b */
[----:B01----:R-:W-:Y:S01]  /*2ec80*/  ENDCOLLECTIVE ;  /* 0x000000000000791b */ /* 0x003fe20003800000 */
.L_x_4472:
[----:B------:R-:W-:Y:S01]  /*2ec90*/  IMAD.MOV.U32 R13, RZ, RZ, R50 ;  /* 0x000000ffff0d7224 */ /* 0x000fe200078e0032 */
[----:B------:R-:W-:Y:S01]  /*2eca0*/  SEL R50, R44, R33, P0 ;  /* 0x000000212c327207 */ /* 0x000fe20000000000 */
[----:B------:R-:W-:Y:S01]  /*2ecb0*/  IMAD.MOV.U32 R12, RZ, RZ, R3 ;  /* 0x000000ffff0c7224 */ /* 0x000fe200078e0003 */
[----:B------:R-:W-:Y:S02]  /*2ecc0*/  SEL R44, R35, R46, P0 ;  /* 0x0000002e232c7207 */ /* 0x000fe40000000000 */
[----:B------:R-:W-:Y:S01]  /*2ecd0*/  SEL R46, R46, R35, P0 ;  /* 0x000000232e2e7207 */ /* 0x000fe20000000000 */
[----:B------:R-:W-:-:S07]  /*2ece0*/  IMAD.MOV.U32 R62, RZ, RZ, R14 ;  /* 0x000000ffff3e7224 */ /* 0x000fce00078e000e */
[----:B------:R-:W-:Y:S05]  /*2ecf0*/  WARPSYNC.COLLECTIVE R15, `(.L_x_4473) ;  /* 0x000000000f087348 */ /* 0x000fea0003c00000 */
[----:B------:R0:W1:Y:S02]  /*2ed00*/  SHFL.IDX P6, R14, R13, R12, R11 ;  /* 0x0000000c0d0e7389 */ /* 0x00006400000c000b */
[----:B01----:R-:W-:Y:S01]  /*2ed10*/  ENDCOLLECTIVE ;  /* 0x000000000000791b */ /* 0x003fe20003800000 */
.L_x_4473:
[----:B------:R-:W-:Y:S02]  /*2ed20*/  IMAD.MOV.U32 R13, RZ, RZ, R41 ;  /* 0x000000ffff0d7224 */ /* 0x000fe400078e0029 */
[----:B------:R-:W-:Y:S01]  /*2ed30*/  IMAD.MOV.U32 R12, RZ, RZ, R0 ;  /* 0x000000ffff0c7224 */ /* 0x000fe200078e0000 */
[----:B------:R-:W-:-:S07]  /*2ed40*/  MOV R39, R14 ;  /* 0x0000000e00277202 */ /* 0x000fce0000000f00 */
[----:B------:R-:W-:Y:S05]  /*2ed50*/  WARPSYNC.COLLECTIVE R15, `(.L_x_4474) ;  /* 0x000000000f087348 */ /* 0x000fea0003c00000 */
[----:B------:R0:W1:Y:S02]  /*2ed60*/  SHFL.IDX P6, R14, R13, R12, R11 ;  /* 0x0000000c0d0e7389 */ /* 0x00006400000c000b */
[----:B01----:R-:W-:Y:S01]  /*2ed70*/  ENDCOLLECTIVE ;  /* 0x000000000000791b */ /* 0x003fe20003800000 */
.L_x_4474:
[----:B------:R-:W-:Y:S01]  /*2ed80*/  MOV R13, R54 ;  /* 0x00000036000d7202 */ /* 0x000fe20000000f00 */
[----:B------:R-:W-:Y:S02]  /*2ed90*/  IMAD.MOV.U32 R12, RZ, RZ, R3 ;  /* 0x000000ffff0c7224 */ /* 0x000fe400078e0003 */
[----:B------:R-:W-:-:S07]  /*2eda0*/  IMAD.MOV.U32 R41, RZ, RZ, R14 ;  /* 0x000000ffff297224 */ /* 0x000fce00078e000e */
[----:B------:R-:W-:Y:S05]  /*2edb0*/  WARPSYNC.COLLECTIVE R15, `(.L_x_4475) ;  /* 0x000000000f087348 */ /* 0x000fea0003c00000 */
[----:B------:R0:W1:Y:S02]  /*2edc0*/  SHFL.IDX P6, R14, R13, R12, R11 ;  /* 0x0000000c0d0e7389 */ /* 0x00006400000c000b */
[----:B01----:R-:W-:Y:S01]  /*2edd0*/  ENDCOLLECTIVE ;  /* 0x000000000000791b */ /* 0x003fe20003800000 */
.L_x_4475:
[----:B------:R-:W-:Y:S01]  /*2ede0*/  IMAD.MOV.U32 R13, RZ, RZ, R43 ;  /* 0x000000ffff0d7224 */ /* 0x000fe200078e002b */
[----:B------:R-:W-:Y:S01]  /*2edf0*/  MOV R12, R0 ;  /* 0x00000000000c7202 */ /* 0x000fe20000000f00 */
[----:B------:R-:W-:-:S07]  /*2ee00*/  IMAD.MOV.U32 R54, RZ, RZ, R14 ;  /* 0x000000ffff367224 */ /* 0x000fce00078e000e */
[----:B------:R-:W-:Y:S05]  /*2ee10*/  WARPSYNC.COLLECTIVE R15, `(.L_x_4476) ;  /* 0x000000000f087348 */ /* 0x000fea0003c00000 */
[----:B------:R0:W1:Y:S02]  /*2ee20*/  SHFL.IDX P6, R14, R13, R12, R11 ;  /* 0x0000000c0d0e7389 */ /* 0x00006400000c000b */
[----:B01----:R-:W-:Y:S01]  /*2ee30*/  ENDCOLLECTIVE ;  /* 0x000000000000791b */ /* 0x003fe20003800000 */
.L_x_4476:
[----:B------:R-:W-:Y:S02]  /*2ee40*/  SEL R5, R41, R54, P0 ;  /* 0x0000003629057207 */ /* 0x000fe40000000000 */
[----:B------:R-:W-:Y:S01]  /*2ee50*/  SEL R7, R54, R41, P0 ;  /* 0x0000002936077207 */ /* 0x000fe20000000000 */
        /* <DEDUP_REMOVED lines=8> */
.L_x_4477:
[----:B------:R-:W-:Y:S02]  /*2eee0*/  IMAD.MOV.U32 R13, RZ, RZ, R45 ;  /* 0x000000ffff0d7224 */ /* 0x000fe400078e002d */
[----:B------:R-:W-:Y:S01]  /*2eef0*/  IMAD.MOV.U32 R12, RZ, RZ, R0 ;  /* 0x000000ffff0c7224 */ /* 0x000fe200078e0000 */
[----:B------:R-:W-:-:S07]  /*2ef00*/  MOV R2, R14 ;  /* 0x0000000e00027202 */ /* 0x000fce0000000f00 */
[----:B------:R-:W-:Y:S05]  /*2ef10*/  WARPSYNC.COLLECTIVE R15, `(.L_x_4478) ;  /* 0x000000000f087348 */ /* 0x000fea0003c00000 */
[----:B------:R0:W1:Y:S02]  /*2ef20*/  SHFL.IDX P6, R14, R13, R12, R11 ;  /* 0x0000000c0d0e7389 */ /* 0x00006400000c000b */
[----:B01----:R-:W-:Y:S01]  /*2ef30*/  ENDCOLLECTIVE ;  /* 0x000000000000791b */ /* 0x003fe20003800000 */
.L_x_4478:
[----:B------:R-:W-:Y:S02]  /*2ef40*/  SEL R9, R43, R2, P0 ;  /* 0x000000022b097207 */ /* 0x000fe40000000000 */
        /* <DEDUP_REMOVED lines=8> */
.L_x_4479:
[----:B------:R-:W-:Y:S01]  /*2efd0*/  IMAD.MOV.U32 R13, RZ, RZ, R47 ;  /* 0x000000ffff0d7224 */ /* 0x000fe200078e002f */
[----:B------:R-:W-:Y:S01]  /*2efe0*/  MOV R12, R0 ;  /* 0x00000000000c7202 */ /* 0x000fe20000000f00 */
[----:B------:R-:W-:-:S07]  /*2eff0*/  IMAD.MOV.U32 R20, RZ, RZ, R14 ;  /* 0x000000ffff147224 */ /* 0x000fce00078e000e */
[----:B------:R-:W-:Y:S05]  /*2f000*/  WARPSYNC.COLLECTIVE R15, `(.L_x_4480) ;  /* 0x000000000f087348 */ /* 0x000fea0003c00000 */
[----:B------:R0:W1:Y:S02]  /*2f010*/  SHFL.IDX P6, R14, R13, R12, R11 ;  /* 0x0000000c0d0e7389 */ /* 0x00006400000c000b */
[----:B01----:R-:W-:Y:S01]  /*2f020*/  ENDCOLLECTIVE ;  /* 0x000000000000791b */ /* 0x003fe20003800000 */
.L_x_4480:
        /* <DEDUP_REMOVED lines=8> */
.L_x_4481:
[----:B------:R-:W-:Y:S02]  /*2f0b0*/  IMAD.MOV.U32 R13, RZ, RZ, R49 ;  /* 0x000000ffff0d7224 */ /* 0x000fe400078e0031 */
[----:B------:R-:W-:Y:S01]  /*2f0c0*/  IMAD.MOV.U32 R12, RZ, RZ, R0 ;  /* 0x000000ffff0c7224 */ /* 0x000fe200078e0000 */
[----:B------:R-:W-:-:S07]  /*2f0d0*/  MOV R64, R14 ;  /* 0x0000000e00407202 */ /* 0x000fce0000000f00 */
[----:B------:R-:W-:Y:S05]  /*2f0e0*/  WARPSYNC.COLLECTIVE R15, `(.L_x_4482) ;  /* 0x000000000f087348 */ /* 0x000fea0003c00000 */
[----:B------:R0:W1:Y:S02]  /*2f0f0*/  SHFL.IDX P6, R14, R13, R12, R11 ;  /* 0x0000000c0d0e7389 */ /* 0x00006400000c000b */
[----:B01----:R-:W-:Y:S01]  /*2f100*/  ENDCOLLECTIVE ;  /* 0x000000000000791b */ /* 0x003fe20003800000 */
.L_x_4482:
[----:B------:R-:W-:Y:S01]  /*2f110*/  MOV R13, R66 ;  /* 0x00000042000d7202 */ /* 0x000fe20000000f00 */
[----:B------:R-:W-:Y:S02]  /*2f120*/  IMAD.MOV.U32 R12, RZ, RZ, R3 ;  /* 0x000000ffff0c7224 */ /* 0x000fe400078e0003 */
[----:B------:R-:W-:-:S07]  /*2f130*/  IMAD.MOV.U32 R49, RZ, RZ, R14 ;  /* 0x000000ffff317224 */ /* 0x000fce00078e000e */
[----:B------:R-:W-:Y:S05]  /*2f140*/  WARPSYNC.COLLECTIVE R15, `(.L_x_4483) ;  /* 0x000000000f087348 */ /* 0x000fea0003c00000 */
[----:B------:R0:W1:Y:S02]  /*2f150*/  SHFL.IDX P6, R14, R13, R12, R11 ;  /* 0x0000000c0d0e7389 */ /* 0x00006400000c000b */
[----:B01----:R-:W-:Y:S01]  /*2f160*/  ENDCOLLECTIVE ;  /* 0x000000000000791b */ /* 0x003fe20003800000 */
.L_x_4483:
[----:B------:R-:W-:Y:S01]  /*2f170*/  IMAD.MOV.U32 R13, RZ, RZ, R51 ;  /* 0x000000ffff0d7224 */ /* 0x000fe200078e0033 */
[----:B------:R-:W-:Y:S01]  /*2f180*/  MOV R12, R0 ;  /* 0x00000000000c7202 */ /* 0x000fe20000000f00 */
[----:B------:R-:W-:-:S07]  /*2f190*/  IMAD.MOV.U32 R66, RZ, RZ, R14 ;  /* 0x000000ffff427224 */ /* 0x000fce00078e000e */
[----:B------:R-:W-:Y:S05]  /*2f1a0*/  WARPSYNC.COLLECTIVE R15, `(.L_x_4484) ;  /* 0x000000000f087348 */ /* 0x000fea0003c00000 */
[----:B------:R0:W1:Y:S02]  /*2f1b0*/  SHFL.IDX P6, R14, R13, R12, R11 ;  /* 0x0000000c0d0e7389 */ /* 0x00006400000c000b */
[----:B01----:R-:W-:Y:S01]  /*2f1c0*/  ENDCOLLECTIVE ;  /* 0x000000000000791b */ /* 0x003fe20003800000 */
.L_x_4484:
        /* <DEDUP_REMOVED lines=8> */
.L_x_4485:
[----:B------:R-:W-:Y:S02]  /*2f250*/  IMAD.MOV.U32 R13, RZ, RZ, R55 ;  /* 0x000000ffff0d7224 */ /* 0x000fe400078e0037 */
[----:B------:R-:W-:Y:S01]  /*2f260*/  IMAD.MOV.U32 R12, RZ, RZ, R0 ;  /* 0x000000ffff0c7224 */ /* 0x000fe200078e0000 */
[----:B------:R-:W-:-:S07]  /*2f270*/  MOV R68, R14 ;  /* 0x0000000e00447202 */ /* 0x000fce0000000f00 */
[----:B------:R-:W-:Y:S05]  /*2f280*/  WARPSYNC.COLLECTIVE R15, `(.L_x_4486) ;  /* 0x000000000f087348 */ /* 0x000fea0003c00000 */
[----:B------:R0:W1:Y:S02]  /*2f290*/  SHFL.IDX P6, R14, R13, R12, R11 ;  /* 0x0000000c0d0e7389 */ /* 0x00006400000c000b */
[----:B01----:R-:W-:Y:S01]  /*2f2a0*/  ENDCOLLECTIVE ;  /* 0x000000000000791b */ /* 0x003fe20003800000 */
.L_x_4486:
        /* <DEDUP_REMOVED lines=8> */
.L_x_4487:
[----:B------:R-:W-:Y:S01]  /*2f330*/  IMAD.MOV.U32 R13, RZ, RZ, R57 ;  /* 0x000000ffff0d7224 */ /* 0x000fe200078e0039 */
[----:B------:R-:W-:Y:S01]  /*2f340*/  MOV R12, R0 ;  /* 0x00000000000c7202 */ /* 0x000fe20000000f00 */
[----:B------:R-:W-:-:S07]  /*2f350*/  IMAD.MOV.U32 R70, RZ, RZ, R14 ;  /* 0x000000ffff467224 */ /* 0x000fce00078e000e */
[----:B------:R-:W-:Y:S05]  /*2f360*/  WARPSYNC.COLLECTIVE R15, `(.L_x_4488) ;  /* 0x000000000f087348 */ /* 0x000fea0003c00000 */
[----:B------:R0:W1:Y:S02]  /*2f370*/  SHFL.IDX P6, R14, R13, R12, R11 ;  /* 0x0000000c0d0e7389 */ /* 0x00006400000c000b */
[----:B01----:R-:W-:Y:S01]  /*2f380*/  ENDCOLLECTIVE ;  /* 0x000000000000791b */ /* 0x003fe20003800000 */
.L_x_4488:
[----:B------:R-:W-:Y:S02]  /*2f390*/  IMAD.MOV.U32 R13, RZ, RZ, R72 ;  /* 0x000000ffff0d7224 */ /* 0x000fe400078e0048 */
[----:B------:R-:W-:Y:S02]  /*2f3a0*/  IMAD.MOV.U32 R12, RZ, RZ, R3 ;  /* 0x000000ffff0c7224 */ /* 0x000fe400078e0003 */
[----:B------:R-:W-:-:S07]  /*2f3b0*/  IMAD.MOV.U32 R57, RZ, RZ, R14 ;  /* 0x000000ffff397224 */ /* 0x000fce00078e000e */
[----:B------:R-:W-:Y:S05]  /*2f3c0*/  WARPSYNC.COLLECTIVE R15, `(.L_x_4489) ;  /* 0x000000000f087348 */ /* 0x000fea0003c00000 */
[----:B------:R0:W1:Y:S02]  /*2f3d0*/  SHFL.IDX P6, R14, R13, R12, R11 ;  /* 0x0000000c0d0e7389 */ /* 0x00006400000c000b */
[----:B01----:R-:W-:Y:S01]  /*2f3e0*/  ENDCOLLECTIVE ;  /* 0x000000000000791b */ /* 0x003fe20003800000 */
.L_x_4489:
[----:B------:R-:W-:Y:S02]  /*2f3f0*/  IMAD.MOV.U32 R13, RZ, RZ, R59 ;  /* 0x000000ffff0d7224 */ /* 0x000fe400078e003b */
[----:B------:R-:W-:Y:S01]  /*2f400*/  IMAD.MOV.U32 R12, RZ, RZ, R0 ;  /* 0x000000ffff0c7224 */ /* 0x000fe200078e0000 */
[----:B------:R-:W-:-:S07]  /*2f410*/  MOV R72, R14 ;  /* 0x0000000e00487202 */ /* 0x000fce0000000f00 */
[----:B------:R-:W-:Y:S05]  /*2f420*/  WARPSYNC.COLLECTIVE R15, `(.L_x_4490) ;  /* 0x000000000f087348 */ /* 0x000fea0003c00000 */
[----:B------:R0:W1:Y:S02]  /*2f430*/  SHFL.IDX P6, R14, R13, R12, R11 ;  /* 0x0000000c0d0e7389 */ /* 0x00006400000c000b */
[----:B01----:R-:W-:Y:S01]  /*2f440*/  ENDCOLLECTIVE ;  /* 0x000000000000791b */ /* 0x003fe20003800000 */
.L_x_4490:
[----:B------:R-:W-:Y:S02]  /*2f450*/  SEL R41, R57, R72, P0 ;  /* 0x0000004839297207 */ /* 0x000fe40000000000 */
[----:B------:R-:W-:Y:S01]  /*2f460*/  MOV R13, R74 ;  /* 0x0000004a000d7202 */ /* 0x000fe20000000f00 */
[----:B------:R-:W-:Y:S02]  /*2f470*/  IMAD.MOV.U32 R12, RZ, RZ, R3 ;  /* 0x000000ffff0c7224 */ /* 0x000fe400078e0003 */
[----:B------:R-:W-:-:S07]  /*2f480*/  IMAD.MOV.U32 R59, RZ, RZ, R14 ;  /* 0x000000ffff3b7224 */ /* 0x000fce00078e000e */
[----:B------:R-:W-:Y:S05]  /*2f490*/  WARPSYNC.COLLECTIVE R15, `(.L_x_4491) ;  /* 0x000000000f087348 */ /* 0x000fea0003c00000 */
[----:B------:R0:W1:Y:S02]  /*2f4a0*/  SHFL.IDX P6, R14, R13, R12, R11 ;  /* 0x0000000c0d0e7389 */ /* 0x00006400000c000b */
[----:B01----:R-:W-:Y:S01]  /*2f4b0*/  ENDCOLLECTIVE ;  /* 0x000000000000791b */ /* 0x003fe20003800000 */
.L_x_4491:
[----:B------:R-:W-:Y:S01]  /*2f4c0*/  IMAD.MOV.U32 R13, RZ, RZ, R61 ;  /* 0x000000ffff0d7224 */ /* 0x000fe200078e003d */
[----:B------:R-:W-:Y:S01]  /*2f4d0*/  MOV R12, R0 ;  /* 0x00000000000c7202 */ /* 0x000fe20000000f00 */
[----:B------:R-:W-:-:S07]  /*2f4e0*/  IMAD.MOV.U32 R74, RZ, RZ, R14 ;  /* 0x000000ffff4a7224 */ /* 0x000fce00078e000e */
[----:B------:R-:W-:Y:S05]  /*2f4f0*/  WARPSYNC.COLLECTIVE R15, `(.L_x_4492) ;  /* 0x000000000f087348 */ /* 0x000fea0003c00000 */
[----:B------:R0:W1:Y:S02]  /*2f500*/  SHFL.IDX P6, R14, R13, R12, R11 ;  /* 0x0000000c0d0e7389 */ /* 0x00006400000c000b */
[----:B01----:R-:W-:Y:S01]  /*2f510*/  ENDCOLLECTIVE ;  /* 0x000000000000791b */ /* 0x003fe20003800000 */
.L_x_4492:
        /* <DEDUP_REMOVED lines=8> */
.L_x_4493:
[----:B------:R-:W-:Y:S02]  /*2f5a0*/  IMAD.MOV.U32 R13, RZ, RZ, R63 ;  /* 0x000000ffff0d7224 */ /* 0x000fe400078e003f */
[----:B------:R-:W-:Y:S01]  /*2f5b0*/  IMAD.MOV.U32 R12, RZ, RZ, R0 ;  /* 0x000000ffff0c7224 */ /* 0x000fe200078e0000 */
[----:B------:R-:W-:-:S07]  /*2f5c0*/  MOV R76, R14 ;  /* 0x0000000e004c7202 */ /* 0x000fce0000000f00 */
[----:B------:R-:W-:Y:S05]  /*2f5d0*/  WARPSYNC.COLLECTIVE R15, `(.L_x_4494) ;  /* 0x000000000f087348 */ /* 0x000fea0003c00000 */
[----:B------:R0:W1:Y:S02]  /*2f5e0*/  SHFL.IDX P6, R14, R13, R12, R11 ;  /* 0x0000000c0d0e7389 */ /* 0x00006400000c000b */
[----:B01----:R-:W-:Y:S01]  /*2f5f0*/  ENDCOLLECTIVE ;  /* 0x000000000000791b */ /* 0x003fe20003800000 */
.L_x_4494:
[----:B------:R-:W-:Y:S02]  /*2f600*/  SEL R45, R61, R76, P0 ;  /* 0x0000004c3d2d7207 */ /* 0x000fe40000000000 */
[----:B------:R-:W-:Y:S01]  /*2f610*/  MOV R13, R78 ;  /* 0x0000004e000d7202 */ /* 0x000fe20000000f00 */
[----:B------:R-:W-:Y:S02]  /*2f620*/  IMAD.MOV.U32 R12, RZ, RZ, R3 ;  /* 0x000000ffff0c7224 */ /* 0x000fe400078e0003 */
[----:B------:R-:W-:-:S07]  /*2f630*/  IMAD.MOV.U32 R63, RZ, RZ, R14 ;  /* 0x000000ffff3f7224 */ /* 0x000fce00078e000e */
[----:B------:R-:W-:Y:S05]  /*2f640*/  WARPSYNC.COLLECTIVE R15, `(.L_x_4495) ;  /* 0x000000000f087348 */ /* 0x000fea0003c00000 */
[----:B------:R0:W1:Y:S02]  /*2f650*/  SHFL.IDX P6, R14, R13, R12, R11 ;  /* 0x0000000c0d0e7389 */ /* 0x00006400000c000b */
[----:B01----:R-:W-:Y:S01]  /*2f660*/  ENDCOLLECTIVE ;  /* 0x000000000000791b */ /* 0x003fe20003800000 */
.L_x_4495:
[----:B------:R-:W-:Y:S01]  /*2f670*/  IMAD.MOV.U32 R13, RZ, RZ, R65 ;  /* 0x000000ffff0d7224 */ /* 0x000fe200078e0041 */
[----:B------:R-:W-:Y:S01]  /*2f680*/  MOV R12, R0 ;  /* 0x00000000000c7202 */ /* 0x000fe20000000f00 */
[----:B------:R-:W-:Y:S02]  /*2f690*/  IMAD.MOV.U32 R0, RZ, RZ, RZ ;  /* 0x000000ffff007224 */ /* 0x000fe400078e00ff */
[----:B------:R-:W-:-:S07]  /*2f6a0*/  IMAD.MOV.U32 R78, RZ, RZ, R14 ;  /* 0x000000ffff4e7224 */ /* 0x000fce00078e000e */
[----:B------:R-:W-:Y:S05]  /*2f6b0*/  WARPSYNC.COLLECTIVE R15, `(.L_x_4496) ;  /* 0x000000000f087348 */ /* 0x000fea0003c00000 */
[----:B------:R0:W1:Y:S02]  /*2f6c0*/  SHFL.IDX P6, R14, R13, R12, R11 ;  /* 0x0000000c0d0e7389 */ /* 0x00006400000c000b */
[----:B01----:R-:W-:Y:S01]  /*2f6d0*/  ENDCOLLECTIVE ;  /* 0x000000000000791b */ /* 0x003fe20003800000 */
.L_x_4496:
[----:B------:R-:W-:Y:S01]  /*2f6e0*/  SEL R59, R78, R63, P0 ;  /* 0x0000003f4e3b7207 */ /* 0x000fe20000000000 */
[----:B------:R-:W-:Y:S02]  /*2f6f0*/  IMAD.MOV.U32 R13, RZ, RZ, R80 ;  /* 0x000000ffff0d7224 */ /* 0x000fe400078e0050 */
[----:B------:R-:W-:Y:S02]  /*2f700*/  IMAD.MOV.U32 R12, RZ, RZ, R3 ;  /* 0x000000ffff0c7224 */ /* 0x000fe400078e0003 */
[----:B------:R-:W-:-:S07]  /*2f710*/  IMAD.MOV.U32 R65, RZ, RZ, R14 ;  /* 0x000000ffff417224 */ /* 0x000fce00078e000e */
[----:B------:R-:W-:Y:S05]  /*2f720*/  WARPSYNC.COLLECTIVE R15, `(.L_x_4497) ;  /* 0x000000000f087348 */ /* 0x000fea0003c00000 */
[----:B------:R0:W1:Y:S02]  /*2f730*/  SHFL.IDX P6, R14, R13, R12, R11 ;  /* 0x0000000c0d0e7389 */ /* 0x00006400000c000b */
[----:B01----:R-:W-:Y:S01]  /*2f740*/  ENDCOLLECTIVE ;  /* 0x000000000000791b */ /* 0x003fe20003800000 */
.L_x_4497:
[----:B------:R-:W-:Y:S02]  /*2f750*/  SEL R12, R29, R40, P0 ;  /* 0x000000281d0c7207 */ /* 0x000fe40000000000 */
[----:B------:R-:W-:Y:S02]  /*2f760*/  SEL R11, R2, R43, P0 ;  /* 0x0000002b020b7207 */ /* 0x000fe40000000000 */
[----:B------:R-:W-:Y:S02]  /*2f770*/  SEL R43, R72, R57, P0 ;  /* 0x00000039482b7207 */ /* 0x000fe40000000000 */
[----:B------:R-:W-:Y:S02]  /*2f780*/  SEL R13, R55, R70, P0 ;  /* 0x00000046370d7207 */ /* 0x000fe40000000000 */
[----:B------:R-:W-:Y:S02]  /*2f790*/  SEL R15, R70, R55, P0 ;  /* 0x00000037460f7207 */ /* 0x000fe40000000000 */
[----:B------:R-:W-:-:S02]  /*2f7a0*/  MOV R80, R14 ;  /* 0x0000000e00507202 */ /* 0x000fc40000000f00 */
        /* <DEDUP_REMOVED lines=8> */
.L_x_4250:
[----:B------:R-:W-:Y:S01]  /*2f830*/  IMAD.MOV.U32 R13, RZ, RZ, R3 ;  /* 0x000000ffff0d7224 */ /* 0x000fe200078e0003 */
[----:B------:R-:W-:Y:S01]  /*2f840*/  MOV R11, 0x181f ;  /* 0x0000181f000b7802 */ /* 0x000fe20000000f00 */
[----:B------:R-:W-:Y:S02]  /*2f850*/  IMAD.MOV.U32 R12, RZ, RZ, RZ ;  /* 0x000000ffff0c7224 */ /* 0x000fe400078e00ff */
[----:B------:R-:W-:-:S07]  /*2f860*/  IMAD.MOV.U32 R15, RZ, RZ, -0x1 ;  /* 0xffffffffff0f7424 */ /* 0x000fce00078e00ff */
[----:B01----:R-:W-:Y:S05]  /*2f870*/  WARPSYNC.COLLECTIVE R15, `(.L_x_4499) ;  /* 0x000000000f087348 */ /* 0x003fea0003c00000 */
[----:B------:R2:W3:Y:S02]  /*2f880*/  SHFL.IDX P6, R14, R13, R12, R11 ;  /* 0x0000000c0d0e7389 */ /* 0x0004e400000c000b */
[----:B0123--:R-:W-:Y:S01]  /*2f890*/  ENDCOLLECTIVE ;  /* 0x000000000000791b */ /* 0x00ffe20003800000 */
.L_x_4499:
[----:B------:R-:W-:Y:S02]  /*2f8a0*/  IMAD.MOV.U32 R13, RZ, RZ, R2 ;  /* 0x000000ffff0d7224 */ /* 0x000fe400078e0002 */
[----:B------:R-:W-:-:S07]  /*2f8b0*/  IMAD.MOV.U32 R0, RZ, RZ, R14 ;  /* 0x000000ffff007224 */ /* 0x000fce00078e000e */
[----:B------:R-:W-:Y:S05]  /*2f8c0*/  WARPSYNC.COLLECTIVE R15, `(.L_x_4500) ;  /* 0x000000000f087348 */ /* 0x000fea0003c00000 */
[----:B------:R0:W1:Y:S02]  /*2f8d0*/  SHFL.IDX P6, R14, R13, R12, R11 ;  /* 0x0000000c0d0e7389 */ /* 0x00006400000c000b */
[----:B01----:R-:W-:Y:S01]  /*2f8e0*/  ENDCOLLECTIVE ;  /* 0x000000000000791b */ /* 0x003fe20003800000 */
.L_x_4500:
[----:B------:R-:W-:Y:S05]  /*2f8f0*/  BRA `(.L_x_4501) ;  /* 0xffffff4800147947 */ /* 0x000fea000383ffff */
.L_x_4253:
[----:B------:R-:W-:Y:S01]  /*2f900*/  BSSY B1, `(.L_x_4502) ;  /* 0x0000008000017945 */ /* 0x000fe20003800000 */
[----:B---3--:R-:W-:Y:S01]  /*2f910*/  MOV R13, R3 ;  /* 0x00000003000d7202 */ /* 0x008fe20000000f00 */
[----:B------:R-:W-:Y:S02]  /*2f920*/  IMAD.MOV.U32 R12, RZ, RZ, 0x1 ;  /* 0x00000001ff0c7424 */ /* 0x000fe400078e00ff */
[----:B------:R-:W-:Y:S02]  /*2f930*/  IMAD.MOV.U32 R11, RZ, RZ, 0x181f ;  /* 0x0000181fff0b7424 */ /* 0x000fe400078e00ff */
[----:B------:R-:W-:-:S07]  /*2f940*/  IMAD.MOV.U32 R15, RZ, RZ, -0x1 ;  /* 0xffffffffff0f7424 */ /* 0x000fce00078e00ff */
[----:B012-4-:R-:W-:Y:S05]  /*2f950*/  WARPSYNC.COLLECTIVE R15, `(.L_x_4503) ;  /* 0x000000000f087348 */ /* 0x017fea0003c00000 */
[----:B----4-:R3:W4:Y:S02]  /*2f960*/  SHFL.IDX P6, R14, R13, R12, R11 ;  /* 0x0000000c0d0e7389 */ /* 0x01072400000c000b */
[----:B01234-:R-:W-:Y:S01]  /*2f970*/  ENDCOLLECTIVE ;  /* 0x000000000000791b */ /* 0x01ffe20003800000 */
.L_x_4503:
[----:B------:R-:W-:Y:S05]  /*2f980*/  BSYNC B1 ;  /* 0x0000000000017941 */ /* 0x000fea0003800000 */
.L_x_4502:
        /* <DEDUP_REMOVED lines=8> */
.L_x_4504:
[----:B------:R-:W-:Y:S05]  /*2fa10*/  BRA `(.L_x_4505) ;  /* 0xffffff4800287947 */ /* 0x000fea000383ffff */
.L_x_4256:
[----:B------:R-:W-:Y:S01]  /*2fa20*/  BSSY B1, `(.L_x_4506) ;  /* 0x0000008000017945 */ /* 0x000fe20003800000 */
[----:B0-----:R-:W-:Y:S01]  /*2fa30*/  IMAD.MOV.U32 R13, RZ, RZ, R3 ;  /* 0x000000ffff0d7224 */ /* 0x001fe200078e0003 */
[----:B------:R-:W-:Y:S01]  /*2fa40*/  MOV R15, 0xffffffff ;  /* 0xffffffff000f7802 */ /* 0x000fe20000000f00 */
[----:B------:R-:W-:Y:S02]  /*2fa50*/  IMAD.MOV.U32 R12, RZ, RZ, 0x2 ;  /* 0x00000002ff0c7424 */ /* 0x000fe400078e00ff */
[----:B------:R-:W-:-:S07]  /*2fa60*/  IMAD.MOV.U32 R11, RZ, RZ, 0x181f ;  /* 0x0000181fff0b7424 */ /* 0x000fce00078e00ff */
[----:B-1234-:R-:W-:Y:S05]  /*2fa70*/  WARPSYNC.COLLECTIVE R15, `(.L_x_4507) ;  /* 0x000000000f087348 */ /* 0x01efea0003c00000 */
[----:B----4-:R0:W4:Y:S02]  /*2fa80*/  SHFL.IDX P6, R14, R13, R12, R11 ;  /* 0x0000000c0d0e7389 */ /* 0x01012400000c000b */
[----:B01234-:R-:W-:Y:S01]  /*2fa90*/  ENDCOLLECTIVE ;  /* 0x000000000000791b */ /* 0x01ffe20003800000 */
.L_x_4507:
[----:B------:R-:W-:Y:S05]  /*2faa0*/  BSYNC B1 ;  /* 0x0000000000017941 */ /* 0x000fea0003800000 */
.L_x_4506:
        /* <DEDUP_REMOVED lines=8> */
.L_x_4508:
[----:B------:R-:W-:Y:S05]  /*2fb30*/  BRA `(.L_x_4509) ;  /* 0xffffff4800387947 */ /* 0x000fea000383ffff */
.L_x_4259:
        /* <DEDUP_REMOVED lines=8> */
.L_x_4511:
[----:B------:R-:W-:Y:S05]  /*2fbc0*/  BSYNC B1 ;  /* 0x0000000000017941 */ /* 0x000fea0003800000 */
.L_x_4510:
        /* <DEDUP_REMOVED lines=8> */
.L_x_4512:
[----:B------:R-:W-:Y:S05]  /*2fc50*/  BRA `(.L_x_4513) ;  /* 0xffffff4800487947 */ /* 0x000fea000383ffff */
.L_x_4275:
[----:B0-----:R-:W0:Y:S01]  /*2fc60*/  S2R R8, SR_TID.X ;  /* 0x0000000000087919 */ /* 0x001e220000002100 */
[----:B------:R-:W-:Y:S01]  /*2fc70*/  BSSY B1, `(.L_x_4514) ;  /* 0x000000a000017945 */ /* 0x000fe20003800000 */
[----:B------:R-:W-:Y:S01]  /*2fc80*/  MOV R12, RZ ;  /* 0x000000ff000c7202 */ /* 0x000fe20000000f00 */
        /* <DEDUP_REMOVED lines=8> */
.L_x_4515:
[----:B------:R-:W-:Y:S05]  /*2fd10*/  BSYNC B1 ;  /* 0x0000000000017941 */ /* 0x000fea0003800000 */
.L_x_4514:
[----:B------:R-:W-:Y:S05]  /*2fd20*/  BRA `(.L_x_4516) ;  /* 0xffffff5c002c7947 */ /* 0x000fea000383ffff */
.L_x_4277:
[----:B------:R-:W-:Y:S01]  /*2fd30*/  BSSY B1, `(.L_x_4517) ;  /* 0x0000006000017945 */ /* 0x000fe20003800000 */
[----:B------:R-:W-:-:S07]  /*2fd40*/  IMAD.MOV.U32 R15, RZ, RZ, -0x1 ;  /* 0xffffffffff0f7424 */ /* 0x000fce00078e00ff */
[----:B01----:R-:W-:Y:S05]  /*2fd50*/  WARPSYNC.COLLECTIVE R15, `(.L_x_4518) ;  /* 0x000000000f0c7348 */ /* 0x003fea0003c00000 */
[----:B------:R-:W-:Y:S02]  /*2fd60*/  ELECT P6, UR62, PT ;  /* 0x00000000003e782f */ /* 0x000fe400038c0000 */
[----:B------:R-:W-:Y:S01]  /*2fd70*/  MOV R14, UR62 ;  /* 0x0000003e000e7c02 */ /* 0x000fe20008000f00 */
[----:B01----:R-:W-:Y:S10]  /*2fd80*/  ENDCOLLECTIVE ;  /* 0x000000000000791b */ /* 0x003ff40003800000 */
.L_x_4518:
[----:B------:R-:W-:Y:S05]  /*2fd90*/  BSYNC B1 ;  /* 0x0000000000017941 */ /* 0x000fea0003800000 */
.L_x_4517:
[----:B------:R-:W-:Y:S05]  /*2fda0*/  BRA `(.L_x_4276) ;  /* 0xffffff5c00247947 */ /* 0x000fea000383ffff */
.L_x_4279:
[----:B-1----:R1:W2:Y:S02]  /*2fdb0*/  SYNCS.PHASECHK.TRANS64.TRYWAIT P0, [R23+URZ+0x33420], R3 ;  /* 0x03342003170075a7 */ /* 0x0022a4000800017f */
[----:B--2---:R-:W-:Y:S05]  /*2fdc0*/  @!P0 NANOSLEEP.SYNCS 0x989680 ;  /* 0x009896800000895d */ /* 0x004fea0003900000 */
[----:B------:R-:W2:Y:S02]  /*2fdd0*/  @!P0 SYNCS.PHASECHK.TRANS64 P0, [R23+URZ+0x33420], R3 ;  /* 0x03342003170085a7 */ /* 0x000ea4000800007f */
[----:B--2---:R-:W-:Y:S05]  /*2fde0*/  @!P0 BRA `(.L_x_4279) ;  /* 0xfffffffc00f08947 */ /* 0x004fea000383ffff */
[----:B------:R-:W-:Y:S05]  /*2fdf0*/  BRA `(.L_x_4519) ;  /* 0xffffff5c00347947 */ /* 0x000fea000383ffff */
.L_x_4283:
[----:B0-----:R0:W2:Y:S02]  /*2fe00*/  SYNCS.PHASECHK.TRANS64.TRYWAIT P0, [R9+URZ+0x334a0], R8 ;  /* 0x0334a008090075a7 */ /* 0x0010a4000800017f */
[----:B--2---:R-:W-:Y:S05]  /*2fe10*/  @!P0 NANOSLEEP.SYNCS 0x989680 ;  /* 0x009896800000895d */ /* 0x004fea0003900000 */
[----:B------:R-:W2:Y:S02]  /*2fe20*/  @!P0 SYNCS.PHASECHK.TRANS64 P0, [R9+URZ+0x334a0], R8 ;  /* 0x0334a008090085a7 */ /* 0x000ea4000800007f */
[----:B--2---:R-:W-:Y:S05]  /*2fe30*/  @!P0 BRA `(.L_x_4283) ;  /* 0xfffffffc00f08947 */ /* 0x004fea000383ffff */
[----:B------:R-:W-:Y:S05]  /*2fe40*/  BRA `(.L_x_4520) ;  /* 0xffffff5c00507947 */ /* 0x000fea000383ffff */
.L_x_4290:
[----:B-1----:R1:W2:Y:S02]  /*2fe50*/  SYNCS.PHASECHK.TRANS64.TRYWAIT P0, [R9+URZ+0x334c0], R8 ;  /* 0x0334c008090075a7 */ /* 0x0022a4000800017f */
[----:B--2---:R-:W-:Y:S05]  /*2fe60*/  @!P0 NANOSLEEP.SYNCS 0x989680 ;  /* 0x009896800000895d */ /* 0x004fea0003900000 */
[----:B------:R-:W2:Y:S02]  /*2fe70*/  @!P0 SYNCS.PHASECHK.TRANS64 P0, [R9+URZ+0x334c0], R8 ;  /* 0x0334c008090085a7 */ /* 0x000ea4000800007f */
[----:B--2---:R-:W-:Y:S05]  /*2fe80*/  @!P0 BRA `(.L_x_4290) ;  /* 0xfffffffc00f08947 */ /* 0x004fea000383ffff */
[----:B------:R-:W-:Y:S05]  /*2fe90*/  BRA `(.L_x_4521) ;  /* 0xffffff60004c7947 */ /* 0x000fea000383ffff */
.L_x_4299:
[----:B-1----:R1:W2:Y:S02]  /*2fea0*/  SYNCS.PHASECHK.TRANS64.TRYWAIT P1, [R6+URZ+0x334a0], R3 ;  /* 0x0334a003060075a7 */ /* 0x0022a4000802017f */
[----:B--2---:R-:W-:Y:S05]  /*2feb0*/  @!P1 NANOSLEEP.SYNCS 0x989680 ;  /* 0x009896800000995d */ /* 0x004fea0003900000 */
[----:B------:R-:W2:Y:S02]  /*2fec0*/  @!P1 SYNCS.PHASECHK.TRANS64 P1, [R6+URZ+0x334a0], R3 ;  /* 0x0334a003060095a7 */ /* 0x000ea4000802007f */
[----:B--2---:R-:W-:Y:S05]  /*2fed0*/  @!P1 BRA `(.L_x_4299) ;  /* 0xfffffffc00f09947 */ /* 0x004fea000383ffff */
[----:B------:R-:W-:Y:S05]  /*2fee0*/  BRA `(.L_x_4522) ;  /* 0xffffff64008c7947 */ /* 0x000fea000383ffff */
.L_x_4306:
[----:B0-----:R0:W2:Y:S02]  /*2fef0*/  SYNCS.PHASECHK.TRANS64.TRYWAIT P1, [R6+URZ+0x334c0], R3 ;  /* 0x0334c003060075a7 */ /* 0x0010a4000802017f */
[----:B--2---:R-:W-:Y:S05]  /*2ff00*/  @!P1 NANOSLEEP.SYNCS 0x989680 ;  /* 0x009896800000995d */ /* 0x004fea0003900000 */
[----:B------:R-:W2:Y:S02]  /*2ff10*/  @!P1 SYNCS.PHASECHK.TRANS64 P1, [R6+URZ+0x334c0], R3 ;  /* 0x0334c003060095a7 */ /* 0x000ea4000802007f */
[----:B--2---:R-:W-:Y:S05]  /*2ff20*/  @!P1 BRA `(.L_x_4306) ;  /* 0xfffffffc00f09947 */ /* 0x004fea000383ffff */
[----:B------:R-:W-:Y:S05]  /*2ff30*/  BRA `(.L_x_4523) ;  /* 0xffffff6800847947 */ /* 0x000fea000383ffff */
.L_x_4323:
[----:B------:R-:W1:Y:S01]  /*2ff40*/  S2R R20, SR_TID.X ;  /* 0x0000000000147919 */ /* 0x000e620000002100 */
[----:B------:R-:W-:Y:S01]  /*2ff50*/  BSSY B0, `(.L_x_4524) ;  /* 0x000000a000007945 */ /* 0x000fe20003800000 */
[----:B0-----:R-:W-:Y:S02]  /*2ff60*/  IMAD.MOV.U32 R12, RZ, RZ, RZ ;  /* 0x000000ffff0c7224 */ /* 0x001fe400078e00ff */
[----:B------:R-:W-:Y:S02]  /*2ff70*/  IMAD.MOV.U32 R11, RZ, RZ, 0x1f ;  /* 0x0000001fff0b7424 */ /* 0x000fe400078e00ff */
[----:B------:R-:W-:Y:S01]  /*2ff80*/  IMAD.MOV.U32 R15, RZ, RZ, -0x1 ;  /* 0xffffffffff0f7424 */ /* 0x000fe200078e00ff */
[----:B-1----:R-:W-:-:S04]  /*2ff90*/  SHF.R.U32.HI R9, RZ, 0x5, R20 ;  /* 0x00000005ff097819 */ /* 0x002fc80000011614 */
[----:B------:R-:W-:-:S04]  /*2ffa0*/  LOP3.LUT R9, R9, 0x3, RZ, 0xc0, !PT ;  /* 0x0000000309097812 */ /* 0x000fc800078ec0ff */
[----:B------:R-:W-:-:S07]  /*2ffb0*/  MOV R13, R9 ;  /* 0x00000009000d7202 */ /* 0x000fce0000000f00 */
[----:B-----5:R-:W-:Y:S05]  /*2ffc0*/  WARPSYNC.COLLECTIVE R15, `(.L_x_4525) ;  /* 0x000000000f087348 */ /* 0x020fea0003c00000 */
[----:B------:R0:W1:Y:S02]  /*2ffd0*/  SHFL.IDX P6, R14, R13, R12, R11 ;  /* 0x0000000c0d0e7389 */ /* 0x00006400000c000b */
[----:B01---5:R-:W-:Y:S01]  /*2ffe0*/  ENDCOLLECTIVE ;  /* 0x000000000000791b */ /* 0x023fe20003800000 */
.L_x_4525:
[----:B------:R-:W-:Y:S05]  /*2fff0*/  BSYNC B0 ;  /* 0x0000000000007941 */ /* 0x000fea0003800000 */
.L_x_4524:
[----:B------:R-:W-:Y:S05]  /*30000*/  BRA `(.L_x_4526) ;  /* 0xffffff7800a47947 */ /* 0x000fea000383ffff */
.L_x_4326:
[----:B0-----:R-:W2:Y:S02]  /*30010*/  LDL R0, [R1+0x34] ;  /* 0x0000340001007983 */ /* 0x001ea40000100800 */
[----:B--2---:R0:W1:Y:S02]  /*30020*/  SYNCS.PHASECHK.TRANS64.TRYWAIT P0, [R4+URZ+0x33480], R0 ;  /* 0x03348000040075a7 */ /* 0x004064000800017f */
[----:B-1----:R-:W-:Y:S05]  /*30030*/  @!P0 NANOSLEEP.SYNCS 0x989680 ;  /* 0x009896800000895d */ /* 0x002fea0003900000 */
[----:B------:R-:W1:Y:S02]  /*30040*/  @!P0 SYNCS.PHASECHK.TRANS64 P0, [R4+URZ+0x33480], R0 ;  /* 0x03348000040085a7 */ /* 0x000e64000800007f */
[----:B-1----:R-:W-:Y:S05]  /*30050*/  @!P0 BRA `(.L_x_4326) ;  /* 0xfffffffc00ec8947 */ /* 0x002fea000383ffff */
[----:B------:R-:W-:Y:S05]  /*30060*/  BRA `(.L_x_4527) ;  /* 0xffffff7800c07947 */ /* 0x000fea000383ffff */
.L_x_4327:
[----:B------:R-:W-:Y:S01]  /*30070*/  BSSY B0, `(.L_x_4528) ;  /* 0x0000008000007945 */ /* 0x000fe20003800000 */
[----:B0-----:R-:W-:Y:S01]  /*30080*/  MOV R13, R3 ;  /* 0x00000003000d7202 */ /* 0x001fe20000000f00 */
[----:B------:R-:W-:Y:S02]  /*30090*/  IMAD.MOV.U32 R12, RZ, RZ, RZ ;  /* 0x000000ffff0c7224 */ /* 0x000fe400078e00ff */
[----:B------:R-:W-:Y:S02]  /*300a0*/  IMAD.MOV.U32 R11, RZ, RZ, 0x1c1f ;  /* 0x00001c1fff0b7424 */ /* 0x000fe400078e00ff */
[----:B------:R-:W-:-:S07]  /*300b0*/  IMAD.MOV.U32 R15, RZ, RZ, -0x1 ;  /* 0xffffffffff0f7424 */ /* 0x000fce00078e00ff */
[----:B------:R-:W-:Y:S05]  /*300c0*/  WARPSYNC.COLLECTIVE R15, `(.L_x_4529) ;  /* 0x000000000f087348 */ /* 0x000fea0003c00000 */
[----:B------:R0:W1:Y:S02]  /*300d0*/  SHFL.IDX P6, R14, R13, R12, R11 ;  /* 0x0000000c0d0e7389 */ /* 0x00006400000c000b */
[----:B01----:R-:W-:Y:S01]  /*300e0*/  ENDCOLLECTIVE ;  /* 0x000000000000791b */ /* 0x003fe20003800000 */
.L_x_4529:
[----:B------:R-:W-:Y:S05]  /*300f0*/  BSYNC B0 ;  /* 0x0000000000007941 */ /* 0x000fea0003800000 */
.L_x_4528:
[----:B------:R-:W0:Y:S01]  /*30100*/  S2R R20, SR_TID.X ;  /* 0x0000000000147919 */ /* 0x000e220000002100 */
[----:B------:R-:W-:Y:S01]  /*30110*/  IMAD.MOV.U32 R13, RZ, RZ, R2 ;  /* 0x000000ffff0d7224 */ /* 0x000fe200078e0002 */
[----:B------:R-:W-:Y:S01]  /*30120*/  MOV R15, 0xffffffff ;  /* 0xffffffff000f7802 */ /* 0x000fe20000000f00 */
[----:B------:R-:W-:Y:S01]  /*30130*/  IMAD.MOV.U32 R12, RZ, RZ, RZ ;  /* 0x000000ffff0c7224 */ /* 0x000fe200078e00ff */
[----:B------:R-:W-:Y:S01]  /*30140*/  MOV R0, R14 ;  /* 0x0000000e00007202 */ /* 0x000fe20000000f00 */
[----:B------:R-:W-:-:S07]  /*30150*/  IMAD.MOV.U32 R11, RZ, RZ, 0x1c1f ;  /* 0x00001c1fff0b7424 */ /* 0x000fce00078e00ff */
[----:B0-----:R-:W-:Y:S05]  /*30160*/  WARPSYNC.COLLECTIVE R15, `(.L_x_4530) ;  /* 0x000000000f087348 */ /* 0x001fea0003c00000 */
[----:B------:R1:W2:Y:S02]  /*30170*/  SHFL.IDX P6, R14, R13, R12, R11 ;  /* 0x0000000c0d0e7389 */ /* 0x0002a400000c000b */
[----:B012---:R-:W-:Y:S01]  /*30180*/  ENDCOLLECTIVE ;  /* 0x000000000000791b */ /* 0x007fe20003800000 */
.L_x_4530:
[----:B------:R-:W0:Y:S01]  /*30190*/  LDC R11, c[0x0][0x2f4] ;  /* 0x0000bd00ff0b7b82 */ /* 0x000e220000000800 */
[----:B------:R-:W-:Y:S02]  /*301a0*/  IMAD.SHL.U32 R15, R20, 0x10, RZ ;  /* 0x00000010140f7824 */ /* 0x000fe400078e00ff */
[----:B------:R-:W-:-:S03]  /*301b0*/  IMAD.MOV.U32 R10, RZ, RZ, R14 ;  /* 0x000000ffff0a7224 */ /* 0x000fc600078e000e */
[----:B------:R-:W-:-:S04]  /*301c0*/  LOP3.LUT R15, R15, 0x30, RZ, 0xc0, !PT ;  /* 0x000000300f0f7812 */ /* 0x000fc800078ec0ff */
[C---:B------:R-:W-:Y:S02]  /*301d0*/  IADD3 R20, P0, R15.reuse, R10, RZ ;  /* 0x0000000a0f147210 */ /* 0x040fe40007f1e0ff */
[----:B------:R-:W-:-:S03]  /*301e0*/  LOP3.LUT R12, R15, 0x40, RZ, 0xfc, !PT ;  /* 0x000000400f0c7812 */ /* 0x000fc600078efcff */
[----:B------:R-:W-:Y:S01]  /*301f0*/  IMAD.X R21, RZ, RZ, R0, P0 ;  /* 0x000000ffff157224 */ /* 0x000fe200000e0600 */
[----:B------:R-:W-:Y:S02]  /*30200*/  IADD3 R0, R23, R28, RZ ;  /* 0x0000001c17007210 */ /* 0x000fe40007ffe0ff */
[----:B------:R1:W5:Y:S01]  /*30210*/  LDL.LU R28, [R1+0x4] ;  /* 0x00000400011c7983 */ /* 0x0003620000300800 */
[CC--:B0-----:R-:W-:Y:S02]  /*30220*/  ISETP.GE.AND P3, PT, R15.reuse, R11.reuse, PT ;  /* 0x0000000b0f00720c */ /* 0x0c1fe40003f66270 */
[----:B------:R-:W-:Y:S02]  /*30230*/  LOP3.LUT R15, R15, 0x80, RZ, 0xfc, !PT ;  /* 0x000000800f0f7812 */ /* 0x000fe400078efcff */
[----:B------:R-:W-:Y:S02]  /*30240*/  ISETP.LT.OR P0, PT, R9, 0x1, P3 ;  /* 0x000000010900780c */ /* 0x000fe40001f01670 */
[----:B------:R-:W-:Y:S01]  /*30250*/  ISETP.GE.AND P2, PT, R12, R11, PT ;  /* 0x0000000b0c00720c */ /* 0x000fe20003f46270 */
[----:B------:R-:W-:-:S02]  /*30260*/  IMAD.MOV.U32 R13, RZ, RZ, R3 ;  /* 0x000000ffff0d7224 */ /* 0x000fc400078e0003 */
[----:B------:R-:W-:Y:S01]  /*30270*/  IMAD.MOV.U32 R12, RZ, RZ, 0x1 ;  /* 0x00000001ff0c7424 */ /* 0x000fe200078e00ff */
[----:B------:R-:W-:-:S07]  /*30280*/  ISETP.LT.OR P1, PT, R9, 0x1, P2 ;  /* 0x000000010900780c */ /* 0x000fce0001721670 */
[----:B------:R-:W-:Y:S01]  /*30290*/  @!PT LDS RZ, [RZ] ;  /* 0x00000000fffff984 */ /* 0x000fe20000000800 */
[----:B------:R-:W-:Y:S01]  /*302a0*/  @!PT LDS RZ, [RZ] ;  /* 0x00000000fffff984 */ /* 0x000fe20000000800 */
[----:B------:R-:W-:Y:S01]  /*302b0*/  @!PT LDS RZ, [RZ] ;  /* 0x00000000fffff984 */ /* 0x000fe20000000800 */
[----:B------:R1:W-:Y:S01]  /*302c0*/  LDGSTS.E.BYPASS.LTC128B.128 [R0+0xf200], desc[UR50][R20.64], !P0 ;  /* 0x0f20000014007fae */ /* 0x0003e2000c101d72 */
[----:B------:R-:W-:Y:S01]  /*302d0*/  ISETP.GE.AND P0, PT, R15, R11, PT ;  /* 0x0000000b0f00720c */ /* 0x000fe20003f06270 */
[----:B------:R-:W-:Y:S01]  /*302e0*/  IMAD.MOV.U32 R11, RZ, RZ, 0x1c1f ;  /* 0x00001c1fff0b7424 */ /* 0x000fe200078e00ff */
[----:B------:R-:W-:-:S03]  /*302f0*/  MOV R15, 0xffffffff ;  /* 0xffffffff000f7802 */ /* 0x000fc60000000f00 */
[----:B------:R1:W-:Y:S08]  /*30300*/  LDGSTS.E.BYPASS.LTC128B.128 [R0+0x11a00], desc[UR50][R20.64+0x40], !P1 ;  /* 0x11a0004014007fae */ /* 0x0003f0000c901d72 */
[----:B-1---5:R-:W-:Y:S05]  /*30310*/  WARPSYNC.COLLECTIVE R15, `(.L_x_4531) ;  /* 0x000000000f087348 */ /* 0x022fea0003c00000 */
[----:B------:R0:W2:Y:S02]  /*30320*/  SHFL.IDX P6, R14, R13, R12, R11 ;  /* 0x0000000c0d0e7389 */ /* 0x0000a400000c000b */
[----:B012--5:R-:W-:Y:S01]  /*30330*/  ENDCOLLECTIVE ;  /* 0x000000000000791b */ /* 0x027fe20003800000 */
.L_x_4531:
[----:B------:R-:W-:Y:S01]  /*30340*/  ISETP.LT.OR P1, PT, R9, 0x1, P0 ;  /* 0x000000010900780c */ /* 0x000fe20000721670 */
[----:B------:R-:W0:Y:S01]  /*30350*/  S2R R10, SR_TID.X ;  /* 0x00000000000a7919 */ /* 0x000e220000002100 */
[----:B------:R-:W-:-:S11]  /*30360*/  IMAD.MOV.U32 R13, RZ, RZ, R2 ;  /* 0x000000ffff0d7224 */ /* 0x000fd600078e0002 */
[----:B------:R-:W-:Y:S01]  /*30370*/  @!PT LDS RZ, [RZ] ;  /* 0x00000000fffff984 */ /* 0x000fe20000000800 */
[----:B------:R-:W-:Y:S01]  /*30380*/  @!PT LDS RZ, [RZ] ;  /* 0x00000000fffff984 */ /* 0x000fe20000000800 */
[----:B------:R-:W-:Y:S01]  /*30390*/  @!PT LDS RZ, [RZ] ;  /* 0x00000000fffff984 */ /* 0x000fe20000000800 */
[----:B------:R1:W-:Y:S02]  /*303a0*/  LDGSTS.E.BYPASS.LTC128B.128 [R0+0x14200], desc[UR50][R20.64+0x80], !P1 ;  /* 0x1420008014007fae */ /* 0x0003e4000c901d72 */
[----:B-1----:R-:W-:-:S07]  /*303b0*/  IMAD.MOV.U32 R21, RZ, RZ, R14 ;  /* 0x000000ffff157224 */ /* 0x002fce00078e000e */
[----:B0-----:R-:W-:Y:S05]  /*303c0*/  WARPSYNC.COLLECTIVE R15, `(.L_x_4532) ;  /* 0x000000000f087348 */ /* 0x001fea0003c00000 */
[----:B------:R1:W2:Y:S02]  /*303d0*/  SHFL.IDX P6, R14, R13, R12, R11 ;  /* 0x0000000c0d0e7389 */ /* 0x0002a400000c000b */
[----:B012---:R-:W-:Y:S01]  /*303e0*/  ENDCOLLECTIVE ;  /* 0x000000000000791b */ /* 0x007fe20003800000 */
.L_x_4532:
[----:B------:R-:W-:-:S05]  /*303f0*/  IMAD.SHL.U32 R20, R10, 0x10, RZ ;  /* 0x000000100a147824 */ /* 0x000fca00078e00ff */
[----:B------:R-:W-:Y:S02]  /*30400*/  LOP3.LUT R20, R20, 0x30, RZ, 0xc0, !PT ;  /* 0x0000003014147812 */ /* 0x000fe400078ec0ff */
[----:B------:R-:W-:-:S04]  /*30410*/  MOV R10, R14 ;  /* 0x0000000e000a7202 */ /* 0x000fc80000000f00 */
[----:B------:R-:W-:-:S05]  /*30420*/  IADD3 R20, P1, R20, R10, RZ ;  /* 0x0000000a14147210 */ /* 0x000fca0007f3e0ff */
[----:B------:R-:W-:Y:S01]  /*30430*/  IMAD.X R21, RZ, RZ, R21, P1 ;  /* 0x000000ffff157224 */ /* 0x000fe200008e0615 */
[----:B------:R-:W-:Y:S01]  /*30440*/  ISETP.LT.OR P1, PT, R9, 0x21, P3 ;  /* 0x000000210900780c */ /* 0x000fe20001f21670 */
[----:B------:R-:W-:Y:S02]  /*30450*/  IMAD.MOV.U32 R13, RZ, RZ, R3 ;  /* 0x000000ffff0d7224 */ /* 0x000fe400078e0003 */
[----:B------:R-:W-:-:S10]  /*30460*/  IMAD.MOV.U32 R12, RZ, RZ, 0x2 ;  /* 0x00000002ff0c7424 */ /* 0x000fd400078e00ff */
[----:B------:R-:W-:Y:S05]  /*30470*/  WARPSYNC.COLLECTIVE R15, `(.L_x_4533) ;  /* 0x000000000f087348 */ /* 0x000fea0003c00000 */
[----:B------:R0:W1:Y:S02]  /*30480*/  SHFL.IDX P6, R14, R13, R12, R11 ;  /* 0x0000000c0d0e7389 */ /* 0x00006400000c000b */
[----:B01----:R-:W-:Y:S01]  /*30490*/  ENDCOLLECTIVE ;  /* 0x000000000000791b */ /* 0x003fe20003800000 */
.L_x_4533:
[----:B------:R-:W-:Y:S01]  /*304a0*/  @!PT LDS RZ, [RZ] ;  /* 0x00000000fffff984 */ /* 0x000fe20000000800 */
[----:B------:R-:W-:Y:S01]  /*304b0*/  @!PT LDS RZ, [RZ] ;  /* 0x00000000fffff984 */ /* 0x000fe20000000800 */
[----:B------:R-:W-:Y:S01]  /*304c0*/  @!PT LDS RZ, [RZ] ;  /* 0x00000000fffff984 */ /* 0x000fe20000000800 */
[----:B------:R-:W-:Y:S01]  /*304d0*/  LDGSTS.E.BYPASS.LTC128B.128 [R0+0xfa00], desc[UR50][R20.64], !P1 ;  /* 0x0fa0000014007fae */ /* 0x000fe2000c901d72 */
[----:B------:R-:W-:Y:S01]  /*304e0*/  ISETP.LT.OR P1, PT, R9, 0x21, P2 ;  /* 0x000000210900780c */ /* 0x000fe20001721670 */
[----:B------:R-:W0:-:S12]  /*304f0*/  S2R R10, SR_TID.X ;  /* 0x00000000000a7919 */ /* 0x000e180000002100 */
[----:B------:R-:W-:Y:S01]  /*30500*/  LDGSTS.E.BYPASS.LTC128B.128 [R0+0x12200], desc[UR50][R20.64+0x40], !P1 ;  /* 0x1220004014007fae */ /* 0x000fe2000c901d72 */
[----:B------:R-:W-:Y:S01]  /*30510*/  ISETP.LT.OR P1, PT, R9, 0x21, P0 ;  /* 0x000000210900780c */ /* 0x000fe20000721670 */
[----:B------:R-:W-:-:S12]  /*30520*/  IMAD.MOV.U32 R13, RZ, RZ, R2 ;  /* 0x000000ffff0d7224 */ /* 0x000fd800078e0002 */
[----:B------:R1:W-:Y:S02]  /*30530*/  LDGSTS.E.BYPASS.LTC128B.128 [R0+0x14a00], desc[UR50][R20.64+0x80], !P1 ;  /* 0x14a0008014007fae */ /* 0x0003e4000c901d72 */
[----:B01----:R-:W-:-:S07]  /*30540*/  MOV R21, R14 ;  /* 0x0000000e00157202 */ /* 0x003fce0000000f00 */
[----:B------:R-:W-:Y:S05]  /*30550*/  WARPSYNC.COLLECTIVE R15, `(.L_x_4534) ;  /* 0x000000000f087348 */ /* 0x000fea0003c00000 */
[----:B------:R0:W1:Y:S02]  /*30560*/  SHFL.IDX P6, R14, R13, R12, R11 ;  /* 0x0000000c0d0e7389 */ /* 0x00006400000c000b */
[----:B01----:R-:W-:Y:S01]  /*30570*/  ENDCOLLECTIVE ;  /* 0x000000000000791b */ /* 0x003fe20003800000 */
.L_x_4534:
[----:B------:R-:W-:-:S05]  /*30580*/  IMAD.SHL.U32 R20, R10, 0x10, RZ ;  /* 0x000000100a147824 */ /* 0x000fca00078e00ff */
[----:B------:R-:W-:Y:S01]  /*30590*/  LOP3.LUT R20, R20, 0x30, RZ, 0xc0, !PT ;  /* 0x0000003014147812 */ /* 0x000fe200078ec0ff */
[----:B------:R-:W-:Y:S02]  /*305a0*/  IMAD.MOV.U32 R13, RZ, RZ, R3 ;  /* 0x000000ffff0d7224 */ /* 0x000fe400078e0003 */
[----:B------:R-:W-:Y:S02]  /*305b0*/  IMAD.MOV.U32 R12, RZ, RZ, 0x3 ;  /* 0x00000003ff0c7424 */ /* 0x000fe400078e00ff */
[----:B------:R-:W-:-:S07]  /*305c0*/  IMAD.MOV.U32 R10, RZ, RZ, R14 ;  /* 0x000000ffff0a7224 */ /* 0x000fce00078e000e */
[----:B------:R-:W-:Y:S05]  /*305d0*/  WARPSYNC.COLLECTIVE R15, `(.L_x_4535) ;  /* 0x000000000f087348 */ /* 0x000fea0003c00000 */
[----:B------:R0:W1:Y:S02]  /*305e0*/  SHFL.IDX P6, R14, R13, R12, R11 ;  /* 0x0000000c0d0e7389 */ /* 0x00006400000c000b */
[----:B01----:R-:W-:Y:S01]  /*305f0*/  ENDCOLLECTIVE ;  /* 0x000000000000791b */ /* 0x003fe20003800000 */
.L_x_4535:
[----:B------:R-:W-:Y:S02]  /*30600*/  IADD3 R20, P1, R20, R10, RZ ;  /* 0x0000000a14147210 */ /* 0x000fe40007f3e0ff */
[----:B------:R-:W0:Y:S02]  /*30610*/  S2R R10, SR_TID.X ;  /* 0x00000000000a7919 */ /* 0x000e240000002100 */
[----:B------:R-:W-:Y:S02]  /*30620*/  IADD3.X R21, RZ, R21, RZ, P1, !PT ;  /* 0x00000015ff157210 */ /* 0x000fe40000ffe4ff */
[----:B------:R-:W-:Y:S02]  /*30630*/  ISETP.LT.OR P1, PT, R9, 0x41, P3 ;  /* 0x000000410900780c */ /* 0x000fe40001f21670 */
[----:B------:R-:W-:-:S11]  /*30640*/  MOV R13, R2 ;  /* 0x00000002000d7202 */ /* 0x000fd60000000f00 */
[----:B------:R-:W-:Y:S01]  /*30650*/  @!PT LDS RZ, [RZ] ;  /* 0x00000000fffff984 */ /* 0x000fe20000000800 */
[----:B------:R-:W-:Y:S01]  /*30660*/  @!PT LDS RZ, [RZ] ;  /* 0x00000000fffff984 */ /* 0x000fe20000000800 */
[----:B------:R-:W-:Y:S01]  /*30670*/  @!PT LDS RZ, [RZ] ;  /* 0x00000000fffff984 */ /* 0x000fe20000000800 */
[----:B------:R1:W-:Y:S01]  /*30680*/  LDGSTS.E.BYPASS.LTC128B.128 [R0+0x10200], desc[UR50][R20.64], !P1 ;  /* 0x1020000014007fae */ /* 0x0003e2000c901d72 */
[----:B------:R-:W-:Y:S01]  /*30690*/  IMAD.MOV.U32 R3, RZ, RZ, R14 ;  /* 0x000000ffff037224 */ /* 0x000fe200078e000e */
[----:B------:R-:W-:-:S13]  /*306a0*/  ISETP.LT.OR P1, PT, R9, 0x41, P2 ;  /* 0x000000410900780c */ /* 0x000fda0001721670 */
[----:B01----:R-:W-:Y:S05]  /*306b0*/  WARPSYNC.COLLECTIVE R15, `(.L_x_4536) ;  /* 0x000000000f087348 */ /* 0x003fea0003c00000 */
[----:B------:R2:W3:Y:S02]  /*306c0*/  SHFL.IDX P6, R14, R13, R12, R11 ;  /* 0x0000000c0d0e7389 */ /* 0x0004e400000c000b */
[----:B0123--:R-:W-:Y:S01]  /*306d0*/  ENDCOLLECTIVE ;  /* 0x000000000000791b */ /* 0x00ffe20003800000 */
.L_x_4536:
[----:B------:R-:W-:Y:S01]  /*306e0*/  @!PT LDS RZ, [RZ] ;  /* 0x00000000fffff984 */ /* 0x000fe20000000800 */
[----:B------:R-:W-:Y:S01]  /*306f0*/  @!PT LDS RZ, [RZ] ;  /* 0x00000000fffff984 */ /* 0x000fe20000000800 */
[----:B------:R-:W-:Y:S01]  /*30700*/  @!PT LDS RZ, [RZ] ;  /* 0x00000000fffff984 */ /* 0x000fe20000000800 */
[----:B------:R0:W-:Y:S01]  /*30710*/  LDGSTS.E.BYPASS.LTC128B.128 [R0+0x12a00], desc[UR50][R20.64+0x40], !P1 ;  /* 0x12a0004014007fae */ /* 0x0001e2000c901d72 */
[----:B------:R-:W-:Y:S01]  /*30720*/  ISETP.LT.OR P1, PT, R9, 0x41, P0 ;  /* 0x000000410900780c */ /* 0x000fe20000721670 */
[----:B------:R-:W-:-:S05]  /*30730*/  IMAD.SHL.U32 R10, R10, 0x10, RZ ;  /* 0x000000100a0a7824 */ /* 0x000fca00078e00ff */
[----:B------:R-:W-:Y:S01]  /*30740*/  LOP3.LUT R10, R10, 0x30, RZ, 0xc0, !PT ;  /* 0x000000300a0a7812 */ /* 0x000fe200078ec0ff */
[----:B------:R-:W-:-:S06]  /*30750*/  IMAD.MOV.U32 R2, RZ, RZ, R14 ;  /* 0x000000ffff027224 */ /* 0x000fcc00078e000e */
[----:B------:R0:W-:Y:S01]  /*30760*/  LDGSTS.E.BYPASS.LTC128B.128 [R0+0x15200], desc[UR50][R20.64+0x80], !P1 ;  /* 0x1520008014007fae */ /* 0x0001e2000c901d72 */
[----:B------:R-:W-:-:S05]  /*30770*/  IADD3 R2, P1, R10, R2, RZ ;  /* 0x000000020a027210 */ /* 0x000fca0007f3e0ff */
[----:B------:R-:W-:Y:S01]  /*30780*/  IMAD.X R3, RZ, RZ, R3, P1 ;  /* 0x000000ffff037224 */ /* 0x000fe200008e0603 */
[----:B------:R-:W-:Y:S01]  /*30790*/  ISETP.LT.OR P1, PT, R9, 0x61, P3 ;  /* 0x000000610900780c */ /* 0x000fe20001f21670 */
[----:B------:R-:W-:Y:S01]  /*307a0*/  IMAD.MOV.U32 R12, RZ, RZ, RZ ;  /* 0x000000ffff0c7224 */ /* 0x000fe200078e00ff */
[----:B------:R-:W-:-:S11]  /*307b0*/  MOV R13, R29 ;  /* 0x0000001d000d7202 */ /* 0x000fd60000000f00 */
[----:B0-----:R-:W-:Y:S05]  /*307c0*/  WARPSYNC.COLLECTIVE R15, `(.L_x_4537) ;  /* 0x000000000f087348 */ /* 0x001fea0003c00000 */
[----:B------:R1:W2:Y:S02]  /*307d0*/  SHFL.IDX P6, R14, R13, R12, R11 ;  /* 0x0000000c0d0e7389 */ /* 0x0002a400000c000b */
[----:B012---:R-:W-:Y:S01]  /*307e0*/  ENDCOLLECTIVE ;  /* 0x000000000000791b */ /* 0x007fe20003800000 */
.L_x_4537:
[----:B------:R-:W-:Y:S01]  /*307f0*/  @!PT LDS RZ, [RZ] ;  /* 0x00000000fffff984 */ /* 0x000fe20000000800 */
[----:B------:R-:W-:Y:S01]  /*30800*/  @!PT LDS RZ, [RZ] ;  /* 0x00000000fffff984 */ /* 0x000fe20000000800 */
[----:B------:R-:W-:Y:S01]  /*30810*/  @!PT LDS RZ, [RZ] ;  /* 0x00000000fffff984 */ /* 0x000fe20000000800 */
[----:B------:R-:W-:Y:S01]  /*30820*/  LDGSTS.E.BYPASS.LTC128B.128 [R0+0x10a00], desc[UR50][R2.64], !P1 ;  /* 0x10a0000002007fae */ /* 0x000fe2000c901d72 */
[----:B------:R-:W-:-:S13]  /*30830*/  ISETP.LT.OR P1, PT, R9, 0x61, P2 ;  /* 0x000000610900780c */ /* 0x000fda0001721670 */
        /* <DEDUP_REMOVED lines=8> */
.L_x_4538:
[----:B------:R-:W-:Y:S02]  /*308c0*/  LOP3.LUT R28, R28, 0xffffffbf, RZ, 0xc0, !PT ;  /* 0xffffffbf1c1c7812 */ /* 0x000fe400078ec0ff */
[----:B------:R-:W-:-:S13]  /*308d0*/  ISETP.GE.AND P6, PT, R9, 0x81, PT ;  /* 0x000000810900780c */ /* 0x000fda0003fc6270 */
[----:B------:R-:W-:-:S05]  /*308e0*/  @P6 LOP3.LUT R28, R28, 0x40, RZ, 0xfc, !PT ;  /* 0x000000401c1c6812 */ /* 0x000fca00078efcff */
[----:B------:R1:W-:Y:S01]  /*308f0*/  STL [R1+0x4], R28 ;  /* 0x0000041c01007387 */ /* 0x0003e20000100800 */
[----:B------:R-:W-:Y:S02]  /*30900*/  MOV R2, R14 ;  /* 0x0000000e00027202 */ /* 0x000fe40000000f00 */
[C---:B------:R-:W-:Y:S02]  /*30910*/  ISETP.GE.AND P5, PT, R9.reuse, 0x21, PT ;  /* 0x000000210900780c */ /* 0x040fe40003fa6270 */
[C---:B------:R-:W-:Y:S02]  /*30920*/  ISETP.GE.AND P4, PT, R9.reuse, 0x41, PT ;  /* 0x000000410900780c */ /* 0x040fe40003f86270 */
[----:B------:R-:W-:Y:S01]  /*30930*/  ISETP.GE.AND P1, PT, R9, 0x61, PT ;  /* 0x000000610900780c */ /* 0x000fe20003f26270 */
[----:B------:R-:W-:-:S12]  /*30940*/  BRA `(.L_x_4539) ;  /* 0xffffff78004c7947 */ /* 0x000fd8000383ffff */
.L_x_4332:
[----:B---3--:R-:W3:Y:S02]  /*30950*/  LDL R2, [R1+0x34] ;  /* 0x0000340001027983 */ /* 0x008ee40000100800 */
[----:B---3--:R3:W4:Y:S02]  /*30960*/  SYNCS.PHASECHK.TRANS64.TRYWAIT P0, [R4+URZ+0x33440], R2 ;  /* 0x03344002040075a7 */ /* 0x008724000800017f */
[----:B----4-:R-:W-:Y:S05]  /*30970*/  @!P0 NANOSLEEP.SYNCS 0x989680 ;  /* 0x009896800000895d */ /* 0x010fea0003900000 */
[----:B------:R-:W4:Y:S02]  /*30980*/  @!P0 SYNCS.PHASECHK.TRANS64 P0, [R4+URZ+0x33440], R2 ;  /* 0x03344002040085a7 */ /* 0x000f24000800007f */
[----:B----4-:R-:W-:Y:S05]  /*30990*/  @!P0 BRA `(.L_x_4332) ;  /* 0xfffffffc00ec8947 */ /* 0x010fea000383ffff */
[----:B------:R-:W-:Y:S05]  /*309a0*/  BRA `(.L_x_4540) ;  /* 0xffffff7800bc7947 */ /* 0x000fea000383ffff */
.L_x_4333:
[----:B------:R-:W-:Y:S01]  /*309b0*/  BSSY B0, `(.L_x_4541) ;  /* 0x0000008000007945 */ /* 0x000fe20003800000 */
[----:B------:R-:W-:Y:S01]  /*309c0*/  IMAD.MOV.U32 R13, RZ, RZ, R6 ;  /* 0x000000ffff0d7224 */ /* 0x000fe200078e0006 */
[----:B------:R-:W-:Y:S01]  /*309d0*/  MOV R15, 0xffffffff ;  /* 0xffffffff000f7802 */ /* 0x000fe20000000f00 */
[----:B------:R-:W-:Y:S02]  /*309e0*/  IMAD.MOV.U32 R12, RZ, RZ, RZ ;  /* 0x000000ffff0c7224 */ /* 0x000fe400078e00ff */
[----:B------:R-:W-:-:S07]  /*309f0*/  IMAD.MOV.U32 R11, RZ, RZ, 0x1c1f ;  /* 0x00001c1fff0b7424 */ /* 0x000fce00078e00ff */
[----:B-1---5:R-:W-:Y:S05]  /*30a00*/  WARPSYNC.COLLECTIVE R15, `(.L_x_4542) ;  /* 0x000000000f087348 */ /* 0x022fea0003c00000 */
[----:B------:R0:W2:Y:S02]  /*30a10*/  SHFL.IDX P6, R14, R13, R12, R11 ;  /* 0x0000000c0d0e7389 */ /* 0x0000a400000c000b */
[----:B012--5:R-:W-:Y:S01]  /*30a20*/  ENDCOLLECTIVE ;  /* 0x000000000000791b */ /* 0x027fe20003800000 */
.L_x_4542:
[----:B------:R-:W-:Y:S05]  /*30a30*/  BSYNC B0 ;  /* 0x0000000000007941 */ /* 0x000fea0003800000 */
.L_x_4541:
[----:B------:R-:W-:Y:S01]  /*30a40*/  IMAD.MOV.U32 R13, RZ, RZ, R5 ;  /* 0x000000ffff0d7224 */ /* 0x000fe200078e0005 */
[----:B------:R-:W-:Y:S01]  /*30a50*/  MOV R11, 0x1c1f ;  /* 0x00001c1f000b7802 */ /* 0x000fe20000000f00 */
[----:B------:R-:W-:Y:S01]  /*30a60*/  IMAD.MOV.U32 R12, RZ, RZ, RZ ;  /* 0x000000ffff0c7224 */ /* 0x000fe200078e00ff */
[----:B------:R-:W0:Y:S01]  /*30a70*/  S2R R28, SR_TID.X ;  /* 0x00000000001c7919 */ /* 0x000e220000002100 */
[----:B------:R-:W-:Y:S01]  /*30a80*/  IMAD.MOV.U32 R15, RZ, RZ, -0x1 ;  /* 0xffffffffff0f7424 */ /* 0x000fe200078e00ff */
[----:B------:R-:W1:Y:S01]  /*30a90*/  LDC R10, c[0x0][0x2f4] ;  /* 0x0000bd00ff0a7b82 */ /* 0x000e620000000800 */
[----:B------:R-:W-:-:S07]  /*30aa0*/  IMAD.MOV.U32 R2, RZ, RZ, R14 ;  /* 0x000000ffff027224 */ /* 0x000fce00078e000e */
[----:B01----:R-:W-:Y:S05]  /*30ab0*/  WARPSYNC.COLLECTIVE R15, `(.L_x_4543) ;  /* 0x000000000f087348 */ /* 0x003fea0003c00000 */
[----:B------:R2:W3:Y:S02]  /*30ac0*/  SHFL.IDX P6, R14, R13, R12, R11 ;  /* 0x0000000c0d0e7389 */ /* 0x0004e400000c000b */
[----:B0123--:R-:W-:Y:S01]  /*30ad0*/  ENDCOLLECTIVE ;  /* 0x000000000000791b */ /* 0x00ffe20003800000 */
.L_x_4543:
[----:B------:R-:W-:Y:S02]  /*30ae0*/  IMAD.MOV.U32 R13, RZ, RZ, R6 ;  /* 0x000000ffff0d7224 */ /* 0x000fe400078e0006 */
[----:B------:R-:W-:Y:S01]  /*30af0*/  IMAD.MOV.U32 R12, RZ, RZ, 0x1 ;  /* 0x00000001ff0c7424 */ /* 0x000fe200078e00ff */
[----:B------:R-:W-:Y:S01]  /*30b00*/  LOP3.LUT P6, RZ, R20, 0x20, RZ, 0xc0, !PT ;  /* 0x0000002014ff7812 */ /* 0x000fe200078cc0ff */
[C---:B------:R-:W-:Y:S01]  /*30b10*/  IMAD.SHL.U32 R21, R28.reuse, 0x10, RZ ;  /* 0x000000101c157824 */ /* 0x040fe200078e00ff */
[----:B------:R-:W-:Y:S01]  /*30b20*/  MOV R3, R14 ;  /* 0x0000000e00037202 */ /* 0x000fe20000000f00 */
[----:B------:R-:W-:-:S03]  /*30b30*/  IMAD.SHL.U32 R28, R28, 0x10, RZ ;  /* 0x000000101c1c7824 */ /* 0x000fc600078e00ff */
[----:B------:R-:W-:Y:S02]  /*30b40*/  LOP3.LUT R21, R21, 0x30, RZ, 0xc0, !PT ;  /* 0x0000003015157812 */ /* 0x000fe400078ec0ff */
[----:B------:R-:W-:-:S05]  /*30b50*/  LOP3.LUT R28, R28, 0x30, RZ, 0xc0, !PT ;  /* 0x000000301c1c7812 */ /* 0x000fca00078ec0ff */
[C---:B------:R-:W-:Y:S02]  /*30b60*/  @P6 IADD3 R3, P0, R21.reuse, R3, RZ ;  /* 0x0000000315036210 */ /* 0x040fe40007f1e0ff */
[C---:B------:R-:W-:Y:S02]  /*30b70*/  LOP3.LUT R29, R28.reuse, 0x40, RZ, 0xfc, !PT ;  /* 0x000000401c1d7812 */ /* 0x040fe400078efcff */
[----:B------:R-:W-:Y:S01]  /*30b80*/  LOP3.LUT R28, R28, 0x80, RZ, 0xfc, !PT ;  /* 0x000000801c1c7812 */ /* 0x000fe200078efcff */
[----:B------:R-:W-:Y:S01]  /*30b90*/  @P6 IMAD.X R2, RZ, RZ, R2, P0 ;  /* 0x000000ffff026224 */ /* 0x000fe200000e0602 */
[-C--:B------:R-:W-:Y:S02]  /*30ba0*/  ISETP.GE.AND P0, PT, R21, R10.reuse, PT ;  /* 0x0000000a1500720c */ /* 0x080fe40003f06270 */
[----:B------:R-:W-:Y:S02]  /*30bb0*/  ISETP.GE.AND P3, PT, R29, R10, PT ;  /* 0x0000000a1d00720c */ /* 0x000fe40003f66270 */
[----:B------:R-:W-:-:S02]  /*30bc0*/  @P6 LOP3.LUT R3, R3, R2, RZ, 0x3c, !PT ;  /* 0x0000000203036212 */ /* 0x000fc400078e3cff */
[----:B------:R-:W-:Y:S02]  /*30bd0*/  ISETP.GE.AND P2, PT, R28, R10, PT ;  /* 0x0000000a1c00720c */ /* 0x000fe40003f46270 */
        /* <DEDUP_REMOVED lines=11> */
.L_x_4544:
[----:B------:R-:W-:Y:S01]  /*30c90*/  IMAD.MOV.U32 R13, RZ, RZ, R5 ;  /* 0x000000ffff0d7224 */ /* 0x000fe200078e0005 */
[----:B------:R-:W-:-:S07]  /*30ca0*/  MOV R2, R14 ;  /* 0x0000000e00027202 */ /* 0x000fce0000000f00 */
[----:B------:R-:W-:Y:S05]  /*30cb0*/  WARPSYNC.COLLECTIVE R15, `(.L_x_4545) ;  /* 0x000000000f087348 */ /* 0x000fea0003c00000 */
[----:B------:R0:W1:Y:S02]  /*30cc0*/  SHFL.IDX P6, R14, R13, R12, R11 ;  /* 0x0000000c0d0e7389 */ /* 0x00006400000c000b */
[----:B01----:R-:W-:Y:S01]  /*30cd0*/  ENDCOLLECTIVE ;  /* 0x000000000000791b */ /* 0x003fe20003800000 */
.L_x_4545:
        /* <DEDUP_REMOVED lines=16> */
.L_x_4546:
        /* <DEDUP_REMOVED lines=11> */
.L_x_4547:
[----:B------:R-:W-:Y:S02]  /*30e90*/  IMAD.MOV.U32 R13, RZ, RZ, R6 ;  /* 0x000000ffff0d7224 */ /* 0x000fe400078e0006 */
[----:B------:R-:W-:Y:S01]  /*30ea0*/  IMAD.MOV.U32 R12, RZ, RZ, 0x3 ;  /* 0x00000003ff0c7424 */ /* 0x000fe200078e00ff */
[----:B------:R-:W-:-:S07]  /*30eb0*/  MOV R3, R14 ;  /* 0x0000000e00037202 */ /* 0x000fce0000000f00 */
[----:B------:R-:W-:Y:S05]  /*30ec0*/  WARPSYNC.COLLECTIVE R15, `(.L_x_4548) ;  /* 0x000000000f087348 */ /* 0x000fea0003c00000 */
[----:B------:R0:W1:Y:S02]  /*30ed0*/  SHFL.IDX P6, R14, R13, R12, R11 ;  /* 0x0000000c0d0e7389 */ /* 0x00006400000c000b */
[----:B01----:R-:W-:Y:S01]  /*30ee0*/  ENDCOLLECTIVE ;  /* 0x000000000000791b */ /* 0x003fe20003800000 */
.L_x_4548:
[----:B------:R-:W-:-:S05]  /*30ef0*/  @P4 IADD3 R3, P0, R21, R3, RZ ;  /* 0x0000000315034210 */ /* 0x000fca0007f1e0ff */
[----:B------:R-:W-:-:S05]  /*30f00*/  @P4 IMAD.X R2, RZ, RZ, R2, P0 ;  /* 0x000000ffff024224 */ /* 0x000fca00000e0602 */
[----:B------:R-:W-:Y:S01]  /*30f10*/  @P4 LOP3.LUT R3, R3, R2, RZ, 0x3c, !PT ;  /* 0x0000000203034212 */ /* 0x000fe200078e3cff */
[----:B------:R-:W-:-:S03]  /*30f20*/  IMAD.MOV.U32 R13, RZ, RZ, R5 ;  /* 0x000000ffff0d7224 */ /* 0x000fc600078e0005 */
[----:B------:R-:W-:-:S04]  /*30f30*/  @P4 LOP3.LUT R2, R3, R2, RZ, 0x3c, !PT ;  /* 0x0000000203024212 */ /* 0x000fc800078e3cff */
[----:B------:R-:W-:Y:S02]  /*30f40*/  @P4 LOP3.LUT R3, R3, R2, RZ, 0x3c, !PT ;  /* 0x0000000203034212 */ /* 0x000fe400078e3cff */
[----:B------:R-:W-:-:S03]  /*30f50*/  MOV R6, R14 ;  /* 0x0000000e00067202 */ /* 0x000fc60000000f00 */
[----:B------:R-:W-:Y:S01]  /*30f60*/  @!PT LDS RZ, [RZ] ;  /* 0x00000000fffff984 */ /* 0x000fe20000000800 */
[----:B------:R-:W-:Y:S01]  /*30f70*/  @!PT LDS RZ, [RZ] ;  /* 0x00000000fffff984 */ /* 0x000fe20000000800 */
[----:B------:R-:W-:Y:S01]  /*30f80*/  @!PT LDS RZ, [RZ] ;  /* 0x00000000fffff984 */ /* 0x000fe20000000800 */
[----:B------:R0:W-:Y:S04]  /*30f90*/  @P4 LDGSTS.E.BYPASS.LTC128B.128 [R0+0x25200], desc[UR50][R2.64], !P5 ;  /* 0x2520000002004fae */ /* 0x0001e8000e901d72 */
[----:B0-----:R-:W-:Y:S05]  /*30fa0*/  WARPSYNC.COLLECTIVE R15, `(.L_x_4549) ;  /* 0x000000000f087348 */ /* 0x001fea0003c00000 */
[----:B------:R1:W2:Y:S02]  /*30fb0*/  SHFL.IDX P6, R14, R13, R12, R11 ;  /* 0x0000000c0d0e7389 */ /* 0x0002a400000c000b */
[----:B012---:R-:W-:Y:S01]  /*30fc0*/  ENDCOLLECTIVE ;  /* 0x000000000000791b */ /* 0x007fe20003800000 */
.L_x_4549:
[----:B------:R-:W-:Y:S01]  /*30fd0*/  @!PT LDS RZ, [RZ] ;  /* 0x00000000fffff984 */ /* 0x000fe20000000800 */
[----:B------:R-:W-:Y:S01]  /*30fe0*/  @!PT LDS RZ, [RZ] ;  /* 0x00000000fffff984 */ /* 0x000fe20000000800 */
[----:B------:R-:W-:Y:S01]  /*30ff0*/  @!PT LDS RZ, [RZ] ;  /* 0x00000000fffff984 */ /* 0x000fe20000000800 */
[----:B------:R0:W-:Y:S04]  /*31000*/  @P4 LDGSTS.E.BYPASS.LTC128B.128 [R0+0x27a00], desc[UR50][R2.64+0x40], !P3 ;  /* 0x27a0004002004fae */ /* 0x0001e8000d901d72 */
[----:B------:R0:W-:Y:S01]  /*31010*/  @P4 LDGSTS.E.BYPASS.LTC128B.128 [R0+0x2a200], desc[UR50][R2.64+0x80], !P2 ;  /* 0x2a20008002004fae */ /* 0x0001e2000d101d72 */
[----:B------:R-:W-:Y:S01]  /*31020*/  MOV R13, R8 ;  /* 0x00000008000d7202 */ /* 0x000fe20000000f00 */
[----:B------:R-:W-:Y:S02]  /*31030*/  IMAD.MOV.U32 R12, RZ, RZ, RZ ;  /* 0x000000ffff0c7224 */ /* 0x000fe400078e00ff */
[----:B------:R-:W-:-:S07]  /*31040*/  IMAD.MOV.U32 R5, RZ, RZ, R14 ;  /* 0x000000ffff057224 */ /* 0x000fce00078e000e */
[----:B0-----:R-:W-:Y:S05]  /*31050*/  WARPSYNC.COLLECTIVE R15, `(.L_x_4550) ;  /* 0x000000000f087348 */ /* 0x001fea0003c00000 */
[----:B------:R1:W2:Y:S02]  /*31060*/  SHFL.IDX P6, R14, R13, R12, R11 ;  /* 0x0000000c0d0e7389 */ /* 0x0002a400000c000b */
[----:B012---:R-:W-:Y:S01]  /*31070*/  ENDCOLLECTIVE ;  /* 0x000000000000791b */ /* 0x007fe20003800000 */
.L_x_4550:
[----:B------:R-:W-:-:S05]  /*31080*/  @P1 IADD3 R2, P0, R21, R5, RZ ;  /* 0x0000000515021210 */ /* 0x000fca0007f1e0ff */
[----:B------:R-:W-:-:S05]  /*31090*/  @P1 IMAD.X R3, RZ, RZ, R6, P0 ;  /* 0x000000ffff031224 */ /* 0x000fca00000e0606 */
[----:B------:R-:W-:Y:S01]  /*310a0*/  @!PT LDS RZ, [RZ] ;  /* 0x00000000fffff984 */ /* 0x000fe20000000800 */
[----:B------:R-:W-:Y:S01]  /*310b0*/  @!PT LDS RZ, [RZ] ;  /* 0x00000000fffff984 */ /* 0x000fe20000000800 */
[----:B------:R-:W-:Y:S01]  /*310c0*/  @!PT LDS RZ, [RZ] ;  /* 0x00000000fffff984 */ /* 0x000fe20000000800 */
[----:B------:R0:W-:Y:S01]  /*310d0*/  @P1 LDGSTS.E.BYPASS.LTC128B.128 [R0+0x25a00], desc[UR50][R2.64], !P5 ;  /* 0x25a0000002001fae */ /* 0x0001e2000e901d72 */
[----:B------:R-:W-:-:S03]  /*310e0*/  IMAD.MOV.U32 R13, RZ, RZ, R7 ;  /* 0x000000ffff0d7224 */ /* 0x000fc600078e0007 */
[----:B------:R0:W-:Y:S04]  /*310f0*/  @P1 LDGSTS.E.BYPASS.LTC128B.128 [R0+0x28200], desc[UR50][R2.64+0x40], !P3 ;  /* 0x2820004002001fae */ /* 0x0001e8000d901d72 */
[----:B------:R0:W-:Y:S01]  /*31100*/  @P1 LDGSTS.E.BYPASS.LTC128B.128 [R0+0x2aa00], desc[UR50][R2.64+0x80], !P2 ;  /* 0x2aa0008002001fae */ /* 0x0001e2000d101d72 */
[----:B------:R-:W-:-:S07]  /*31110*/  IMAD.MOV.U32 R8, RZ, RZ, R14 ;  /* 0x000000ffff087224 */ /* 0x000fce00078e000e */
[----:B0-----:R-:W-:Y:S05]  /*31120*/  WARPSYNC.COLLECTIVE R15, `(.L_x_4551) ;  /* 0x000000000f087348 */ /* 0x001fea0003c00000 */
[----:B------:R1:W2:Y:S02]  /*31130*/  SHFL.IDX P6, R14, R13, R12, R11 ;  /* 0x0000000c0d0e7389 */ /* 0x0002a400000c000b */
[----:B012---:R-:W-:Y:S01]  /*31140*/  ENDCOLLECTIVE ;  /* 0x000000000000791b */ /* 0x007fe20003800000 */
.L_x_4551:
[----:B------:R-:W-:Y:S01]  /*31150*/  MOV R2, R14 ;  /* 0x0000000e00027202 */ /* 0x000fe20000000f00 */
[----:B------:R-:W-:Y:S06]  /*31160*/  BRA `(.L_x_4552) ;  /* 0xffffff78003c7947 */ /* 0x000fec000383ffff */
.L_x_4340:
[----:B------:R-:W-:Y:S01]  /*31170*/  IMAD.MOV.U32 R13, RZ, RZ, R4 ;  /* 0x000000ffff0d7224 */ /* 0x000fe200078e0004 */
[----:B------:R-:W-:Y:S01]  /*31180*/  MOV R15, 0xffffffff ;  /* 0xffffffff000f7802 */ /* 0x000fe20000000f00 */
[----:B------:R-:W-:Y:S01]  /*31190*/  IMAD.MOV.U32 R12, RZ, RZ, RZ ;  /* 0x000000ffff0c7224 */ /* 0x000fe200078e00ff */
[----:B------:R-:W-:Y:S01]  /*311a0*/  IADD3 R17, R10, R17, RZ ;  /* 0x000000110a117210 */ /* 0x000fe20007ffe0ff */
[----:B------:R-:W-:Y:S02]  /*311b0*/  IMAD.MOV.U32 R11, RZ, RZ, 0x1c1f ;  /* 0x00001c1fff0b7424 */ /* 0x000fe400078e00ff */
[----:B-----5:R-:W-:Y:S02]  /*311c0*/  IMAD R5, R20, R7, RZ ;  /* 0x0000000714057224 */ /* 0x020fe400078e02ff */
[----:B------:R-:W-:-:S07]  /*311d0*/  VIADD R6, R17, 0x20 ;  /* 0x0000002011067836 */ /* 0x000fce0000000000 */
[----:B------:R-:W-:Y:S05]  /*311e0*/  WARPSYNC.COLLECTIVE R15, `(.L_x_4553) ;  /* 0x000000000f087348 */ /* 0x000fea0003c00000 */
[----:B------:R0:W1:Y:S02]  /*311f0*/  SHFL.IDX P6, R14, R13, R12, R11 ;  /* 0x0000000c0d0e7389 */ /* 0x00006400000c000b */
[----:B01----:R-:W-:Y:S01]  /*31200*/  ENDCOLLECTIVE ;  /* 0x000000000000791b */ /* 0x003fe20003800000 */
.L_x_4553:
[----:B------:R-:W-:Y:S01]  /*31210*/  ISETP.GE.AND P1, PT, R17, R5, PT ;  /* 0x000000051100720c */ /* 0x000fe20003f26270 */
[----:B------:R-:W-:Y:S02]  /*31220*/  IMAD.MOV.U32 R13, RZ, RZ, R0 ;  /* 0x000000ffff0d7224 */ /* 0x000fe400078e0000 */
[----:B------:R-:W-:-:S10]  /*31230*/  IMAD.MOV.U32 R2, RZ, RZ, R14 ;  /* 0x000000ffff027224 */ /* 0x000fd400078e000e */
[----:B------:R-:W-:Y:S05]  /*31240*/  WARPSYNC.COLLECTIVE R15, `(.L_x_4554) ;  /* 0x000000000f087348 */ /* 0x000fea0003c00000 */
[----:B------:R0:W1:Y:S02]  /*31250*/  SHFL.IDX P6, R14, R13, R12, R11 ;  /* 0x0000000c0d0e7389 */ /* 0x00006400000c000b */
[----:B01----:R-:W-:Y:S01]  /*31260*/  ENDCOLLECTIVE ;  /* 0x000000000000791b */ /* 0x003fe20003800000 */
.L_x_4554:
[----:B------:R-:W-:Y:S01]  /*31270*/  IMAD.MOV.U32 R13, RZ, RZ, R4 ;  /* 0x000000ffff0d7224 */ /* 0x000fe200078e0004 */
[----:B------:R-:W-:Y:S01]  /*31280*/  MOV R12, 0x1 ;  /* 0x00000001000c7802 */ /* 0x000fe20000000f00 */
[----:B------:R-:W-:-:S07]  /*31290*/  IMAD.MOV.U32 R3, RZ, RZ, R14 ;  /* 0x000000ffff037224 */ /* 0x000fce00078e000e */
[----:B------:R-:W-:Y:S05]  /*312a0*/  WARPSYNC.COLLECTIVE R15, `(.L_x_4555) ;  /* 0x000000000f087348 */ /* 0x000fea0003c00000 */
[----:B------:R0:W1:Y:S02]  /*312b0*/  SHFL.IDX P6, R14, R13, R12, R11 ;  /* 0x0000000c0d0e7389 */ /* 0x00006400000c000b */
[----:B01----:R-:W-:Y:S01]  /*312c0*/  ENDCOLLECTIVE ;  /* 0x000000000000791b */ /* 0x003fe20003800000 */
.L_x_4555:
        /* <DEDUP_REMOVED lines=10> */
[----:B------:R-:W-:Y:S04]  /*31370*/  @!P1 LDGSTS.E.BYPASS.LTC128B.128 [R8+0x20200], desc[UR50][R2.64+0x40], !P2 ;  /* 0x2020004002089fae */ /* 0x000fe8000d101d72 */
[----:B------:R0:W-:Y:S01]  /*31380*/  @!P1 LDGSTS.E.BYPASS.LTC128B.128 [R8+0x22200], desc[UR50][R2.64+0x80], !P0 ;  /* 0x2220008002089fae */ /* 0x0001e2000c101d72 */
[----:B------:R-:W-:Y:S01]  /*31390*/  ISETP.GE.AND P1, PT, R6, R5, PT ;  /* 0x000000050600720c */ /* 0x000fe20003f26270 */
[----:B0-----:R-:W-:-:S12]  /*313a0*/  IMAD.MOV.U32 R2, RZ, RZ, R14 ;  /* 0x000000ffff027224 */ /* 0x001fd800078e000e */
[----:B------:R-:W-:Y:S05]  /*313b0*/  WARPSYNC.COLLECTIVE R15, `(.L_x_4556) ;  /* 0x000000000f087348 */ /* 0x000fea0003c00000 */
[----:B------:R0:W1:Y:S02]  /*313c0*/  SHFL.IDX P6, R14, R13, R12, R11 ;  /* 0x0000000c0d0e7389 */ /* 0x00006400000c000b */
[----:B01----:R-:W-:Y:S01]  /*313d0*/  ENDCOLLECTIVE ;  /* 0x000000000000791b */ /* 0x003fe20003800000 */
.L_x_4556:
[----:B------:R-:W-:Y:S02]  /*313e0*/  IMAD.MOV.U32 R13, RZ, RZ, R4 ;  /* 0x000000ffff0d7224 */ /* 0x000fe400078e0004 */
[----:B------:R-:W-:Y:S02]  /*313f0*/  IMAD.MOV.U32 R12, RZ, RZ, 0x2 ;  /* 0x00000002ff0c7424 */ /* 0x000fe400078e00ff */
[----:B------:R-:W-:-:S07]  /*31400*/  IMAD.MOV.U32 R3, RZ, RZ, R14 ;  /* 0x000000ffff037224 */ /* 0x000fce00078e000e */
[----:B------:R-:W-:Y:S05]  /*31410*/  WARPSYNC.COLLECTIVE R15, `(.L_x_4557) ;  /* 0x000000000f087348 */ /* 0x000fea0003c00000 */
[----:B------:R0:W1:Y:S02]  /*31420*/  SHFL.IDX P6, R14, R13, R12, R11 ;  /* 0x0000000c0d0e7389 */ /* 0x00006400000c000b */
[----:B01----:R-:W-:Y:S01]  /*31430*/  ENDCOLLECTIVE ;  /* 0x000000000000791b */ /* 0x003fe20003800000 */
.L_x_4557:
        /* <DEDUP_REMOVED lines=18> */
.L_x_4558:
[----:B------:R-:W-:Y:S01]  /*31560*/  MOV R13, R4 ;  /* 0x00000004000d7202 */ /* 0x000fe20000000f00 */
[----:B------:R-:W-:Y:S02]  /*31570*/  IMAD.MOV.U32 R12, RZ, RZ, 0x3 ;  /* 0x00000003ff0c7424 */ /* 0x000fe400078e00ff */
[----:B------:R-:W-:-:S07]  /*31580*/  IMAD.MOV.U32 R3, RZ, RZ, R14 ;  /* 0x000000ffff037224 */ /* 0x000fce00078e000e */
[----:B------:R-:W-:Y:S05]  /*31590*/  WARPSYNC.COLLECTIVE R15, `(.L_x_4559) ;  /* 0x000000000f087348 */ /* 0x000fea0003c00000 */
[----:B------:R0:W1:Y:S02]  /*315a0*/  SHFL.IDX P6, R14, R13, R12, R11 ;  /* 0x0000000c0d0e7389 */ /* 0x00006400000c000b */
[----:B01----:R-:W-:Y:S01]  /*315b0*/  ENDCOLLECTIVE ;  /* 0x000000000000791b */ /* 0x003fe20003800000 */
.L_x_4559:
[----:B------:R-:W-:-:S05]  /*315c0*/  @!P1 IADD3 R3, P4, R9, R3, RZ ;  /* 0x0000000309039210 */ /* 0x000fca0007f9e0ff */
[----:B------:R-:W-:-:S05]  /*315d0*/  @!P1 IMAD.X R2, RZ, RZ, R2, P4 ;  /* 0x000000ffff029224 */ /* 0x000fca00020e0602 */
        /* <DEDUP_REMOVED lines=8> */
[----:B------:R0:W-:Y:S04]  /*31660*/  @!P1 LDGSTS.E.BYPASS.LTC128B.128 [R8+0x1f200], desc[UR50][R2.64], !P3 ;  /* 0x1f20000002089fae */ /* 0x0001e8000d901d72 */
[----:B------:R0:W-:Y:S04]  /*31670*/  @!P1 LDGSTS.E.BYPASS.LTC128B.128 [R8+0x21200], desc[UR50][R2.64+0x40], !P2 ;  /* 0x2120004002089fae */ /* 0x0001e8000d101d72 */
[----:B------:R0:W-:Y:S02]  /*31680*/  @!P1 LDGSTS.E.BYPASS.LTC128B.128 [R8+0x23200], desc[UR50][R2.64+0x80], !P0 ;  /* 0x2320008002089fae */ /* 0x0001e4000c101d72 */
[----:B0-----:R-:W-:Y:S05]  /*31690*/  WARPSYNC.COLLECTIVE R15, `(.L_x_4560) ;  /* 0x000000000f087348 */ /* 0x001fea0003c00000 */
[----:B------:R1:W2:Y:S02]  /*316a0*/  SHFL.IDX P6, R14, R13, R12, R11 ;  /* 0x0000000c0d0e7389 */ /* 0x0002a400000c000b */
[----:B012---:R-:W-:Y:S01]  /*316b0*/  ENDCOLLECTIVE ;  /* 0x000000000000791b */ /* 0x007fe20003800000 */
.L_x_4560:
[----:B------:R-:W-:Y:S05]  /*316c0*/  BRA `(.L_x_4561) ;  /* 0xffffff7c00887947 */ /* 0x000fea000383ffff */
.L_x_4345:
[----:B0-----:R0:W1:Y:S02]  /*316d0*/  SYNCS.PHASECHK.TRANS64.TRYWAIT P0, [R23+URZ+0x33420], R0 ;  /* 0x03342000170075a7 */ /* 0x001064000800017f */
[----:B-1----:R-:W-:Y:S05]  /*316e0*/  @!P0 NANOSLEEP.SYNCS 0x989680 ;  /* 0x009896800000895d */ /* 0x002fea0003900000 */
[----:B------:R-:W1:Y:S02]  /*316f0*/  @!P0 SYNCS.PHASECHK.TRANS64 P0, [R23+URZ+0x33420], R0 ;  /* 0x03342000170085a7 */ /* 0x000e64000800007f */
[----:B-1----:R-:W-:Y:S05]  /*31700*/  @!P0 BRA `(.L_x_4345) ;  /* 0xfffffffc00f08947 */ /* 0x002fea000383ffff */
[----:B------:R-:W-:Y:S05]  /*31710*/  BRA `(.L_x_4562) ;  /* 0xffffff7c00f87947 */ /* 0x000fea000383ffff */
.L_x_4349:
[----:B0-----:R0:W1:Y:S02]  /*31720*/  SYNCS.PHASECHK.TRANS64.TRYWAIT P0, [R4+URZ+0x33480], R31 ;  /* 0x0334801f040075a7 */ /* 0x001064000800017f */
[----:B-1----:R-:W-:Y:S05]  /*31730*/  @!P0 NANOSLEEP.SYNCS 0x989680 ;  /* 0x009896800000895d */ /* 0x002fea0003900000 */
[----:B------:R-:W1:Y:S02]  /*31740*/  @!P0 SYNCS.PHASECHK.TRANS64 P0, [R4+URZ+0x33480], R31 ;  /* 0x0334801f040085a7 */ /* 0x000e64000800007f */
[----:B-1----:R-:W-:Y:S05]  /*31750*/  @!P0 BRA `(.L_x_4349) ;  /* 0xfffffffc00f08947 */ /* 0x002fea000383ffff */
[----:B------:R-:W-:Y:S05]  /*31760*/  BRA `(.L_x_4563) ;  /* 0xffffff8400187947 */ /* 0x000fea000383ffff */
.L_x_4350:
        /* <DEDUP_REMOVED lines=8> */
.L_x_4565:
[----:B------:R-:W-:Y:S05]  /*317f0*/  BSYNC B0 ;  /* 0x0000000000007941 */ /* 0x000fea0003800000 */
.L_x_4564:
[----:B------:R-:W-:Y:S01]  /*31800*/  IMAD.MOV.U32 R13, RZ, RZ, R9 ;  /* 0x000000ffff0d7224 */ /* 0x000fe200078e0009 */
[----:B------:R-:W-:Y:S01]  /*31810*/  MOV R15, 0xffffffff ;  /* 0xffffffff000f7802 */ /* 0x000fe20000000f00 */
[----:B------:R-:W-:Y:S01]  /*31820*/  IMAD.MOV.U32 R12, RZ, RZ, RZ ;  /* 0x000000ffff0c7224 */ /* 0x000fe200078e00ff */
[----:B------:R-:W-:Y:S01]  /*31830*/  MOV R0, R14 ;  /* 0x0000000e00007202 */ /* 0x000fe20000000f00 */
[----:B------:R-:W-:-:S07]  /*31840*/  IMAD.MOV.U32 R11, RZ, RZ, 0x1c1f ;  /* 0x00001c1fff0b7424 */ /* 0x000fce00078e00ff */
[----:B------:R-:W-:Y:S05]  /*31850*/  WARPSYNC.COLLECTIVE R15, `(.L_x_4566) ;  /* 0x000000000f087348 */ /* 0x000fea0003c00000 */
[----:B------:R0:W1:Y:S02]  /*31860*/  SHFL.IDX P6, R14, R13, R12, R11 ;  /* 0x0000000c0d0e7389 */ /* 0x00006400000c000b */
[----:B01----:R-:W-:Y:S01]  /*31870*/  ENDCOLLECTIVE ;  /* 0x000000000000791b */ /* 0x003fe20003800000 */
.L_x_4566:
[----:B------:R-:W-:Y:S01]  /*31880*/  MOV R13, R10 ;  /* 0x0000000a000d7202 */ /* 0x000fe20000000f00 */
[----:B------:R-:W-:Y:S02]  /*31890*/  IMAD.MOV.U32 R12, RZ, RZ, 0x1 ;  /* 0x00000001ff0c7424 */ /* 0x000fe400078e00ff */
[----:B------:R-:W-:-:S07]  /*318a0*/  IMAD.MOV.U32 R2, RZ, RZ, R14 ;  /* 0x000000ffff027224 */ /* 0x000fce00078e000e */
[----:B------:R-:W-:Y:S05]  /*318b0*/  WARPSYNC.COLLECTIVE R15, `(.L_x_4567) ;  /* 0x000000000f087348 */ /* 0x000fea0003c00000 */
[----:B------:R0:W1:Y:S02]  /*318c0*/  SHFL.IDX P6, R14, R13, R12, R11 ;  /* 0x0000000c0d0e7389 */ /* 0x00006400000c000b */
[----:B01----:R-:W-:Y:S01]  /*318d0*/  ENDCOLLECTIVE ;  /* 0x000000000000791b */ /* 0x003fe20003800000 */
.L_x_4567:
[----:B------:R-:W-:-:S05]  /*318e0*/  IADD3 R2, P0, R3, R2, RZ ;  /* 0x0000000203027210 */ /* 0x000fca0007f1e0ff */
[----:B------:R-:W-:Y:S02]  /*318f0*/  IMAD.X R3, RZ, RZ, R0, P0 ;  /* 0x000000ffff037224 */ /* 0x000fe400000e0600 */
[----:B------:R-:W-:Y:S02]  /*31900*/  IMAD.IADD R0, R23, 0x1, R35 ;  /* 0x0000000117007824 */ /* 0x000fe400078e0223 */
[----:B------:R-:W0:Y:S01]  /*31910*/  S2R R35, SR_TID.X ;  /* 0x0000000000237919 */ /* 0x000e220000002100 */
[----:B------:R-:W-:Y:S02]  /*31920*/  IMAD.MOV.U32 R13, RZ, RZ, R9 ;  /* 0x000000ffff0d7224 */ /* 0x000fe400078e0009 */
[----:B------:R-:W-:Y:S01]  /*31930*/  @!PT LDS RZ, [RZ] ;  /* 0x00000000fffff984 */ /* 0x000fe20000000800 */
[----:B------:R-:W-:Y:S01]  /*31940*/  @!PT LDS RZ, [RZ] ;  /* 0x00000000fffff984 */ /* 0x000fe20000000800 */
[----:B------:R-:W-:Y:S01]  /*31950*/  @!PT LDS RZ, [RZ] ;  /* 0x00000000fffff984 */ /* 0x000fe20000000800 */
[----:B------:R-:W-:Y:S04]  /*31960*/  LDGSTS.E.BYPASS.LTC128B.128 [R0+0xf200], desc[UR50][R2.64], !P4 ;  /* 0x0f20000002007fae */ /* 0x000fe8000e101d72 */
[----:B------:R-:W-:Y:S04]  /*31970*/  LDGSTS.E.BYPASS.LTC128B.128 [R0+0x11a00], desc[UR50][R2.64+0x40], !P3 ;  /* 0x11a0004002007fae */ /* 0x000fe8000d901d72 */
[----:B------:R1:W-:Y:S02]  /*31980*/  LDGSTS.E.BYPASS.LTC128B.128 [R0+0x14200], desc[UR50][R2.64+0x80], !P2 ;  /* 0x1420008002007fae */ /* 0x0003e4000d101d72 */
[----:B-1----:R-:W-:-:S07]  /*31990*/  IMAD.MOV.U32 R3, RZ, RZ, R14 ;  /* 0x000000ffff037224 */ /* 0x002fce00078e000e */
[----:B0-----:R-:W-:Y:S05]  /*319a0*/  WARPSYNC.COLLECTIVE R15, `(.L_x_4568) ;  /* 0x000000000f087348 */ /* 0x001fea0003c00000 */
[----:B------:R1:W2:Y:S02]  /*319b0*/  SHFL.IDX P6, R14, R13, R12, R11 ;  /* 0x0000000c0d0e7389 */ /* 0x0002a400000c000b */
[----:B012---:R-:W-:Y:S01]  /*319c0*/  ENDCOLLECTIVE ;  /* 0x000000000000791b */ /* 0x007fe20003800000 */
.L_x_4568:
[----:B------:R-:W-:-:S04]  /*319d0*/  SHF.L.U32 R35, R35, 0x4, RZ ;  /* 0x0000000423237819 */ /* 0x000fc800000006ff */
[----:B------:R-:W-:Y:S01]  /*319e0*/  LOP3.LUT R35, R35, 0x30, RZ, 0xc0, !PT ;  /* 0x0000003023237812 */ /* 0x000fe200078ec0ff */
[----:B------:R-:W-:Y:S01]  /*319f0*/  IMAD.MOV.U32 R13, RZ, RZ, R10 ;  /* 0x000000ffff0d7224 */ /* 0x000fe200078e000a */
[----:B------:R-:W-:Y:S01]  /*31a00*/  MOV R12, 0x2 ;  /* 0x00000002000c7802 */ /* 0x000fe20000000f00 */
[----:B------:R-:W-:-:S07]  /*31a10*/  IMAD.MOV.U32 R2, RZ, RZ, R14 ;  /* 0x000000ffff027224 */ /* 0x000fce00078e000e */
[----:B------:R-:W-:Y:S05]  /*31a20*/  WARPSYNC.COLLECTIVE R15, `(.L_x_4569) ;  /* 0x000000000f087348 */ /* 0x000fea0003c00000 */
[----:B------:R0:W1:Y:S02]  /*31a30*/  SHFL.IDX P6, R14, R13, R12, R11 ;  /* 0x0000000c0d0e7389 */ /* 0x00006400000c000b */
[----:B01----:R-:W-:Y:S01]  /*31a40*/  ENDCOLLECTIVE ;  /* 0x000000000000791b */ /* 0x003fe20003800000 */
.L_x_4569:
        /* <DEDUP_REMOVED lines=13> */
.L_x_4570:
[----:B------:R-:W0:Y:S01]  /*31b20*/  S2R R3, SR_TID.X ;  /* 0x0000000000037919 */ /* 0x000e220000002100 */
[----:B------:R-:W-:Y:S02]  /*31b30*/  IMAD.MOV.U32 R13, RZ, RZ, R10 ;  /* 0x000000ffff0d7224 */ /* 0x000fe400078e000a */
[----:B------:R-:W-:Y:S01]  /*31b40*/  IMAD.MOV.U32 R12, RZ, RZ, 0x3 ;  /* 0x00000003ff0c7424 */ /* 0x000fe200078e00ff */
[----:B------:R-:W-:-:S07]  /*31b50*/  MOV R2, R14 ;  /* 0x0000000e00027202 */ /* 0x000fce0000000f00 */
[----:B0-----:R-:W-:Y:S05]  /*31b60*/  WARPSYNC.COLLECTIVE R15, `(.L_x_4571) ;  /* 0x000000000f087348 */ /* 0x001fea0003c00000 */
[----:B------:R1:W2:Y:S02]  /*31b70*/  SHFL.IDX P6, R14, R13, R12, R11 ;  /* 0x0000000c0d0e7389 */ /* 0x0002a400000c000b */
[----:B012---:R-:W-:Y:S01]  /*31b80*/  ENDCOLLECTIVE ;  /* 0x000000000000791b */ /* 0x007fe20003800000 */
.L_x_4571:
[----:B------:R-:W-:Y:S02]  /*31b90*/  IMAD.SHL.U32 R3, R3, 0x10, RZ ;  /* 0x0000001003037824 */ /* 0x000fe400078e00ff */
[----:B------:R-:W-:-:S03]  /*31ba0*/  IMAD.MOV.U32 R13, RZ, RZ, R9 ;  /* 0x000000ffff0d7224 */ /* 0x000fc600078e0009 */
[----:B------:R-:W-:-:S04]  /*31bb0*/  LOP3.LUT R3, R3, 0x30, RZ, 0xc0, !PT ;  /* 0x0000003003037812 */ /* 0x000fc800078ec0ff */
[----:B------:R-:W-:-:S05]  /*31bc0*/  IADD3 R2, P0, R3, R2, RZ ;  /* 0x0000000203027210 */ /* 0x000fca0007f1e0ff */
[----:B------:R-:W-:Y:S01]  /*31bd0*/  IMAD.X R3, RZ, RZ, R35, P0 ;  /* 0x000000ffff037224 */ /* 0x000fe200000e0623 */
[----:B------:R-:W-:-:S07]  /*31be0*/  MOV R35, R14 ;  /* 0x0000000e00237202 */ /* 0x000fce0000000f00 */
[----:B------:R-:W-:Y:S05]  /*31bf0*/  WARPSYNC.COLLECTIVE R15, `(.L_x_4572) ;  /* 0x000000000f087348 */ /* 0x000fea0003c00000 */
[----:B------:R0:W1:Y:S02]  /*31c00*/  SHFL.IDX P6, R14, R13, R12, R11 ;  /* 0x0000000c0d0e7389 */ /* 0x00006400000c000b */
[----:B01----:R-:W-:Y:S01]  /*31c10*/  ENDCOLLECTIVE ;  /* 0x000000000000791b */ /* 0x003fe20003800000 */
.L_x_4572:
[----:B------:R-:W-:Y:S01]  /*31c20*/  @!PT LDS RZ, [RZ] ;  /* 0x00000000fffff984 */ /* 0x000fe20000000800 */
[----:B------:R-:W-:Y:S01]  /*31c30*/  @!PT LDS RZ, [RZ] ;  /* 0x00000000fffff984 */ /* 0x000fe20000000800 */
[----:B------:R-:W-:Y:S01]  /*31c40*/  @!PT LDS RZ, [RZ] ;  /* 0x00000000fffff984 */ /* 0x000fe20000000800 */
[----:B------:R-:W-:Y:S04]  /*31c50*/  LDGSTS.E.BYPASS.LTC128B.128 [R0+0x10200], desc[UR50][R2.64], !P4 ;  /* 0x1020000002007fae */ /* 0x000fe8000e101d72 */
[----:B------:R-:W-:Y:S04]  /*31c60*/  LDGSTS.E.BYPASS.LTC128B.128 [R0+0x12a00], desc[UR50][R2.64+0x40], !P3 ;  /* 0x12a0004002007fae */ /* 0x000fe8000d901d72 */
[----:B------:R0:W-:Y:S01]  /*31c70*/  LDGSTS.E.BYPASS.LTC128B.128 [R0+0x15200], desc[UR50][R2.64+0x80], !P2 ;  /* 0x1520008002007fae */ /* 0x0001e2000d101d72 */
[----:B------:R-:W-:Y:S02]  /*31c80*/  IMAD.MOV.U32 R13, RZ, RZ, R21 ;  /* 0x000000ffff0d7224 */ /* 0x000fe400078e0015 */
[----:B------:R-:W-:Y:S01]  /*31c90*/  IMAD.MOV.U32 R12, RZ, RZ, RZ ;  /* 0x000000ffff0c7224 */ /* 0x000fe200078e00ff */
[----:B0-----:R-:W0:Y:S01]  /*31ca0*/  S2R R3, SR_TID.X ;  /* 0x0000000000037919 */ /* 0x001e220000002100 */
[----:B------:R-:W-:-:S07]  /*31cb0*/  IMAD.MOV.U32 R2, RZ, RZ, R14 ;  /* 0x000000ffff027224 */ /* 0x000fce00078e000e */
[----:B0-----:R-:W-:Y:S05]  /*31cc0*/  WARPSYNC.COLLECTIVE R15, `(.L_x_4573) ;  /* 0x000000000f087348 */ /* 0x001fea0003c00000 */
[----:B------:R1:W2:Y:S02]  /*31cd0*/  SHFL.IDX P6, R14, R13, R12, R11 ;  /* 0x0000000c0d0e7389 */ /* 0x0002a400000c000b */
[----:B012---:R-:W-:Y:S01]  /*31ce0*/  ENDCOLLECTIVE ;  /* 0x000000000000791b */ /* 0x007fe20003800000 */
.L_x_4573:
[----:B------:R-:W-:Y:S01]  /*31cf0*/  MOV R13, R26 ;  /* 0x0000001a000d7202 */ /* 0x000fe20000000f00 */
[----:B------:R-:W-:-:S07]  /*31d00*/  IMAD.MOV.U32 R21, RZ, RZ, R14 ;  /* 0x000000ffff157224 */ /* 0x000fce00078e000e */
[----:B------:R-:W-:Y:S05]  /*31d10*/  WARPSYNC.COLLECTIVE R15, `(.L_x_4574) ;  /* 0x000000000f087348 */ /* 0x000fea0003c00000 */
[----:B------:R0:W1:Y:S02]  /*31d20*/  SHFL.IDX P6, R14, R13, R12, R11 ;  /* 0x0000000c0d0e7389 */ /* 0x00006400000c000b */
[----:B01----:R-:W-:Y:S01]  /*31d30*/  ENDCOLLECTIVE ;  /* 0x000000000000791b */ /* 0x003fe20003800000 */
.L_x_4574:
[----:B------:R-:W-:-:S05]  /*31d40*/  IMAD.SHL.U32 R3, R3, 0x10, RZ ;  /* 0x0000001003037824 */ /* 0x000fca00078e00ff */
[----:B------:R-:W-:-:S04]  /*31d50*/  LOP3.LUT R3, R3, 0x30, RZ, 0xc0, !PT ;  /* 0x0000003003037812 */ /* 0x000fc800078ec0ff */
[----:B------:R-:W-:-:S04]  /*31d60*/  IADD3 R2, P0, R3, R2, RZ ;  /* 0x0000000203027210 */ /* 0x000fc80007f1e0ff */
[----:B------:R-:W-:-:S05]  /*31d70*/  IADD3.X R3, RZ, R35, RZ, P0, !PT ;  /* 0x00000023ff037210 */ /* 0x000fca00007fe4ff */
[----:B------:R-:W-:Y:S01]  /*31d80*/  @!PT LDS RZ, [RZ] ;  /* 0x00000000fffff984 */ /* 0x000fe20000000800 */
[----:B------:R-:W-:Y:S01]  /*31d90*/  @!PT LDS RZ, [RZ] ;  /* 0x00000000fffff984 */ /* 0x000fe20000000800 */
[----:B------:R-:W-:Y:S01]  /*31da0*/  @!PT LDS RZ, [RZ] ;  /* 0x00000000fffff984 */ /* 0x000fe20000000800 */
[----:B------:R-:W-:Y:S04]  /*31db0*/  LDGSTS.E.BYPASS.LTC128B.128 [R0+0x10a00], desc[UR50][R2.64], !P4 ;  /* 0x10a0000002007fae */ /* 0x000fe8000e101d72 */
[----:B------:R-:W-:Y:S04]  /*31dc0*/  LDGSTS.E.BYPASS.LTC128B.128 [R0+0x13200], desc[UR50][R2.64+0x40], !P3 ;  /* 0x1320004002007fae */ /* 0x000fe8000d901d72 */
[----:B------:R0:W-:Y:S02]  /*31dd0*/  LDGSTS.E.BYPASS.LTC128B.128 [R0+0x15a00], desc[UR50][R2.64+0x80], !P2 ;  /* 0x15a0008002007fae */ /* 0x0001e4000d101d72 */
[----:B0-----:R-:W-:Y:S01]  /*31de0*/  IMAD.MOV.U32 R2, RZ, RZ, R14 ;  /* 0x000000ffff027224 */ /* 0x001fe200078e000e */
[----:B------:R-:W-:Y:S06]  /*31df0*/  BRA `(.L_x_4575) ;  /* 0xffffff8000b87947 */ /* 0x000fec000383ffff */
.L_x_4355:
[----:B---3--:R3:W4:Y:S02]  /*31e00*/  SYNCS.PHASECHK.TRANS64.TRYWAIT P0, [R4+URZ+0x33440], R31 ;  /* 0x0334401f040075a7 */ /* 0x008724000800017f */
[----:B----4-:R-:W-:Y:S05]  /*31e10*/  @!P0 NANOSLEEP.SYNCS 0x989680 ;  /* 0x009896800000895d */ /* 0x010fea0003900000 */
[----:B------:R-:W4:Y:S02]  /*31e20*/  @!P0 SYNCS.PHASECHK.TRANS64 P0, [R4+URZ+0x33440], R31 ;  /* 0x0334401f040085a7 */ /* 0x000f24000800007f */
[----:B----4-:R-:W-:Y:S05]  /*31e30*/  @!P0 BRA `(.L_x_4355) ;  /* 0xfffffffc00f08947 */ /* 0x010fea000383ffff */
[----:B------:R-:W-:Y:S05]  /*31e40*/  BRA `(.L_x_4576) ;  /* 0xffffff84001c7947 */ /* 0x000fea000383ffff */
.L_x_4356:
[----:B------:R-:W-:Y:S01]  /*31e50*/  BSSY B0, `(.L_x_4577) ;  /* 0x0000008000007945 */ /* 0x000fe20003800000 */
[----:B------:R-:W-:Y:S01]  /*31e60*/  IMAD.MOV.U32 R13, RZ, RZ, R10 ;  /* 0x000000ffff0d7224 */ /* 0x000fe200078e000a */
[----:B------:R-:W-:Y:S01]  /*31e70*/  MOV R11, 0x1c1f ;  /* 0x00001c1f000b7802 */ /* 0x000fe20000000f00 */
[----:B------:R-:W-:Y:S02]  /*31e80*/  IMAD.MOV.U32 R12, RZ, RZ, RZ ;  /* 0x000000ffff0c7224 */ /* 0x000fe400078e00ff */
[----:B------:R-:W-:-:S07]  /*31e90*/  IMAD.MOV.U32 R15, RZ, RZ, -0x1 ;  /* 0xffffffffff0f7424 */ /* 0x000fce00078e00ff */
[----:B0123--:R-:W-:Y:S05]  /*31ea0*/  WARPSYNC.COLLECTIVE R15, `(.L_x_4578) ;  /* 0x000000000f087348 */ /* 0x00ffea0003c00000 */
[----:B------:R4:W0:Y:S02]  /*31eb0*/  SHFL.IDX P6, R14, R13, R12, R11 ;  /* 0x0000000c0d0e7389 */ /* 0x00082400000c000b */
[----:B01234-:R-:W-:Y:S01]  /*31ec0*/  ENDCOLLECTIVE ;  /* 0x000000000000791b */ /* 0x01ffe20003800000 */
.L_x_4578:
[----:B------:R-:W-:Y:S05]  /*31ed0*/  BSYNC B0 ;  /* 0x0000000000007941 */ /* 0x000fea0003800000 */
.L_x_4577:
        /* <DEDUP_REMOVED lines=8> */
.L_x_4579:
[----:B------:R-:W-:Y:S02]  /*31f60*/  IMAD.MOV.U32 R13, RZ, RZ, R10 ;  /* 0x000000ffff0d7224 */ /* 0x000fe400078e000a */
[----:B------:R-:W-:Y:S02]  /*31f70*/  IMAD.MOV.U32 R12, RZ, RZ, 0x1 ;  /* 0x00000001ff0c7424 */ /* 0x000fe400078e00ff */
[----:B------:R-:W-:-:S07]  /*31f80*/  IMAD.MOV.U32 R2, RZ, RZ, R14 ;  /* 0x000000ffff027224 */ /* 0x000fce00078e000e */
[----:B------:R-:W-:Y:S05]  /*31f90*/  WARPSYNC.COLLECTIVE R15, `(.L_x_4580) ;  /* 0x000000000f087348 */ /* 0x000fea0003c00000 */
[----:B------:R0:W1:Y:S02]  /*31fa0*/  SHFL.IDX P6, R14, R13, R12, R11 ;  /* 0x0000000c0d0e7389 */ /* 0x00006400000c000b */
[----:B01----:R-:W-:Y:S01]  /*31fb0*/  ENDCOLLECTIVE ;  /* 0x000000000000791b */ /* 0x003fe20003800000 */
.L_x_4580:
[----:B------:R-:W-:-:S04]  /*31fc0*/  IADD3 R2, P0, R21, R2, RZ ;  /* 0x0000000215027210 */ /* 0x000fc80007f1e0ff */
[----:B------:R-:W-:-:S05]  /*31fd0*/  IADD3.X R3, RZ, R3, RZ, P0, !PT ;  /* 0x00000003ff037210 */ /* 0x000fca00007fe4ff */
[----:B------:R-:W-:Y:S01]  /*31fe0*/  @!PT LDS RZ, [RZ] ;  /* 0x00000000fffff984 */ /* 0x000fe20000000800 */
[----:B------:R-:W-:Y:S01]  /*31ff0*/  @!PT LDS RZ, [RZ] ;  /* 0x00000000fffff984 */ /* 0x000fe20000000800 */
[----:B------:R-:W-:Y:S01]  /*32000*/  @!PT LDS RZ, [RZ] ;  /* 0x00000000fffff984 */ /* 0x000fe20000000800 */
[----:B------:R-:W-:Y:S01]  /*32010*/  LDGSTS.E.BYPASS.LTC128B.128 [R0+0x24200], desc[UR50][R2.64], !P4 ;  /* 0x2420000002007fae */ /* 0x000fe2000e101d72 */
[----:B------:R-:W-:-:S03]  /*32020*/  MOV R13, R5 ;  /* 0x00000005000d7202 */ /* 0x000fc60000000f00 */
[----:B------:R-:W-:Y:S04]  /*32030*/  LDGSTS.E.BYPASS.LTC128B.128 [R0+0x26a00], desc[UR50][R2.64+0x40], !P3 ;  /* 0x26a0004002007fae */ /* 0x000fe8000d901d72 */
[----:B------:R0:W-:Y:S02]  /*32040*/  LDGSTS.E.BYPASS.LTC128B.128 [R0+0x29200], desc[UR50][R2.64+0x80], !P2 ;  /* 0x2920008002007fae */ /* 0x0001e4000d101d72 */
[----:B0-----:R-:W-:-:S07]  /*32050*/  IMAD.MOV.U32 R3, RZ, RZ, R14 ;  /* 0x000000ffff037224 */ /* 0x001fce00078e000e */
[----:B------:R-:W-:Y:S05]  /*32060*/  WARPSYNC.COLLECTIVE R15, `(.L_x_4581) ;  /* 0x000000000f087348 */ /* 0x000fea0003c00000 */
[----:B------:R0:W1:Y:S02]  /*32070*/  SHFL.IDX P6, R14, R13, R12, R11 ;  /* 0x0000000c0d0e7389 */ /* 0x00006400000c000b */
[----:B01----:R-:W-:Y:S01]  /*32080*/  ENDCOLLECTIVE ;  /* 0x000000000000791b */ /* 0x003fe20003800000 */
.L_x_4581:
[----:B------:R-:W-:Y:S01]  /*32090*/  IMAD.MOV.U32 R13, RZ, RZ, R10 ;  /* 0x000000ffff0d7224 */ /* 0x000fe200078e000a */
[----:B------:R-:W-:Y:S01]  /*320a0*/  MOV R12, 0x2 ;  /* 0x00000002000c7802 */ /* 0x000fe20000000f00 */
[----:B------:R-:W-:-:S07]  /*320b0*/  IMAD.MOV.U32 R2, RZ, RZ, R14 ;  /* 0x000000ffff027224 */ /* 0x000fce00078e000e */
[----:B------:R-:W-:Y:S05]  /*320c0*/  WARPSYNC.COLLECTIVE R15, `(.L_x_4582) ;  /* 0x000000000f087348 */ /* 0x000fea0003c00000 */
[----:B------:R0:W1:Y:S02]  /*320d0*/  SHFL.IDX P6, R14, R13, R12, R11 ;  /* 0x0000000c0d0e7389 */ /* 0x00006400000c000b */
[----:B01----:R-:W-:Y:S01]  /*320e0*/  ENDCOLLECTIVE ;  /* 0x000000000000791b */ /* 0x003fe20003800000 */
.L_x_4582:
        /* <DEDUP_REMOVED lines=13> */
.L_x_4583:
[----:B------:R-:W-:Y:S02]  /*321c0*/  IMAD.MOV.U32 R13, RZ, RZ, R10 ;  /* 0x000000ffff0d7224 */ /* 0x000fe400078e000a */
[----:B------:R-:W-:Y:S02]  /*321d0*/  IMAD.MOV.U32 R12, RZ, RZ, 0x3 ;  /* 0x00000003ff0c7424 */ /* 0x000fe400078e00ff */
[----:B------:R-:W-:-:S07]  /*321e0*/  IMAD.MOV.U32 R2, RZ, RZ, R14 ;  /* 0x000000ffff027224 */ /* 0x000fce00078e000e */
[----:B------:R-:W-:Y:S05]  /*321f0*/  WARPSYNC.COLLECTIVE R15, `(.L_x_4584) ;  /* 0x000000000f087348 */ /* 0x000fea0003c00000 */
[----:B------:R0:W1:Y:S02]  /*32200*/  SHFL.IDX P6, R14, R13, R12, R11 ;  /* 0x0000000c0d0e7389 */ /* 0x00006400000c000b */
[----:B01----:R-:W-:Y:S01]  /*32210*/  ENDCOLLECTIVE ;  /* 0x000000000000791b */ /* 0x003fe20003800000 */
.L_x_4584:
[----:B------:R-:W-:-:S04]  /*32220*/  IADD3 R2, P0, R21, R2, RZ ;  /* 0x0000000215027210 */ /* 0x000fc80007f1e0ff */
[----:B------:R-:W-:-:S05]  /*32230*/  IADD3.X R3, RZ, R8, RZ, P0, !PT ;  /* 0x00000008ff037210 */ /* 0x000fca00007fe4ff */
[----:B------:R-:W-:Y:S01]  /*32240*/  @!PT LDS RZ, [RZ] ;  /* 0x00000000fffff984 */ /* 0x000fe20000000800 */
[----:B------:R-:W-:Y:S01]  /*32250*/  @!PT LDS RZ, [RZ] ;  /* 0x00000000fffff984 */ /* 0x000fe20000000800 */
[----:B------:R-:W-:Y:S01]  /*32260*/  @!PT LDS RZ, [RZ] ;  /* 0x00000000fffff984 */ /* 0x000fe20000000800 */
[----:B------:R0:W-:Y:S01]  /*32270*/  LDGSTS.E.BYPASS.LTC128B.128 [R0+0x25200], desc[UR50][R2.64], !P4 ;  /* 0x2520000002007fae */ /* 0x0001e2000e101d72 */
[----:B------:R-:W-:-:S03]  /*32280*/  MOV R13, R5 ;  /* 0x00000005000d7202 */ /* 0x000fc60000000f00 */
[----:B------:R0:W-:Y:S04]  /*32290*/  LDGSTS.E.BYPASS.LTC128B.128 [R0+0x27a00], desc[UR50][R2.64+0x40], !P3 ;  /* 0x27a0004002007fae */ /* 0x0001e8000d901d72 */
[----:B------:R0:W-:Y:S01]  /*322a0*/  LDGSTS.E.BYPASS.LTC128B.128 [R0+0x2a200], desc[UR50][R2.64+0x80], !P2 ;  /* 0x2a20008002007fae */ /* 0x0001e2000d101d72 */
[----:B------:R-:W-:-:S07]  /*322b0*/  IMAD.MOV.U32 R8, RZ, RZ, R14 ;  /* 0x000000ffff087224 */ /* 0x000fce00078e000e */
[----:B0-----:R-:W-:Y:S05]  /*322c0*/  WARPSYNC.COLLECTIVE R15, `(.L_x_4585) ;  /* 0x000000000f087348 */ /* 0x001fea0003c00000 */
[----:B------:R1:W2:Y:S02]  /*322d0*/  SHFL.IDX P6, R14, R13, R12, R11 ;  /* 0x0000000c0d0e7389 */ /* 0x0002a400000c000b */
[----:B012---:R-:W-:Y:S01]  /*322e0*/  ENDCOLLECTIVE ;  /* 0x000000000000791b */ /* 0x007fe20003800000 */
.L_x_4585:
[----:B------:R-:W-:Y:S01]  /*322f0*/  IMAD.MOV.U32 R13, RZ, RZ, R7 ;  /* 0x000000ffff0d7224 */ /* 0x000fe200078e0007 */
[----:B------:R-:W-:Y:S01]  /*32300*/  MOV R12, RZ ;  /* 0x000000ff000c7202 */ /* 0x000fe20000000f00 */
[----:B------:R-:W-:-:S07]  /*32310*/  IMAD.MOV.U32 R2, RZ, RZ, R14 ;  /* 0x000000ffff027224 */ /* 0x000fce00078e000e */
[----:B------:R-:W-:Y:S05]  /*32320*/  WARPSYNC.COLLECTIVE R15, `(.L_x_4586) ;  /* 0x000000000f087348 */ /* 0x000fea0003c00000 */
[----:B------:R0:W1:Y:S02]  /*32330*/  SHFL.IDX P6, R14, R13, R12, R11 ;  /* 0x0000000c0d0e7389 */ /* 0x00006400000c000b */
[----:B01----:R-:W-:Y:S01]  /*32340*/  ENDCOLLECTIVE ;  /* 0x000000000000791b */ /* 0x003fe20003800000 */
.L_x_4586:
        /* <DEDUP_REMOVED lines=13> */
.L_x_4587:
[----:B------:R-:W-:Y:S01]  /*32420*/  IMAD.MOV.U32 R2, RZ, RZ, R14 ;  /* 0x000000ffff027224 */ /* 0x000fe200078e000e */
[----:B------:R-:W-:Y:S06]  /*32430*/  BRA `(.L_x_4588) ;  /* 0xffffff8000c87947 */ /* 0x000fec000383ffff */
.L_x_4361:
[----:B------:R0:W0:Y:S02]  /*32440*/  SYNCS.PHASECHK.TRANS64.TRYWAIT P2, [R2+URZ+0x33470], R3 ;  /* 0x03347003020075a7 */ /* 0x000024000804017f */
[----:B0-----:R-:W-:Y:S05]  /*32450*/  @!P2 NANOSLEEP.SYNCS 0x989680 ;  /* 0x009896800000a95d */ /* 0x001fea0003900000 */
[----:B------:R-:W0:Y:S02]  /*32460*/  @!P2 SYNCS.PHASECHK.TRANS64 P2, [R2+URZ+0x33470], R3 ;  /* 0x033470030200a5a7 */ /* 0x000e24000804007f */
[----:B0-----:R-:W-:Y:S05]  /*32470*/  @!P2 BRA `(.L_x_4361) ;  /* 0xfffffffc00f0a947 */ /* 0x001fea000383ffff */
[----:B------:R-:W-:Y:S05]  /*32480*/  BRA `(.L_x_4589) ;  /* 0xffffff8400347947 */ /* 0x000fea000383ffff */
.L_x_4363:
[----:B------:R0:W0:Y:S02]  /*32490*/  SYNCS.PHASECHK.TRANS64.TRYWAIT P2, [R2+URZ+0x33460], R3 ;  /* 0x03346003020075a7 */ /* 0x000024000804017f */
[----:B0-----:R-:W-:Y:S05]  /*324a0*/  @!P2 NANOSLEEP.SYNCS 0x989680 ;  /* 0x009896800000a95d */ /* 0x001fea0003900000 */
[----:B------:R-:W0:Y:S02]  /*324b0*/  @!P2 SYNCS.PHASECHK.TRANS64 P2, [R2+URZ+0x33460], R3 ;  /* 0x033460030200a5a7 */ /* 0x000e24000804007f */
[----:B0-----:R-:W-:Y:S05]  /*324c0*/  @!P2 BRA `(.L_x_4363) ;  /* 0xfffffffc00f0a947 */ /* 0x001fea000383ffff */
[----:B------:R-:W-:Y:S05]  /*324d0*/  BRA `(.L_x_4590) ;  /* 0xffffff8400447947 */ /* 0x000fea000383ffff */
.L_x_4371:
[----:B0-----:R0:W2:Y:S02]  /*324e0*/  SYNCS.PHASECHK.TRANS64.TRYWAIT P1, [R0+URZ+0x33470], R3 ;  /* 0x03347003000075a7 */ /* 0x0010a4000802017f */
[----:B--2---:R-:W-:Y:S05]  /*324f0*/  @!P1 NANOSLEEP.SYNCS 0x989680 ;  /* 0x009896800000995d */ /* 0x004fea0003900000 */
[----:B------:R-:W2:Y:S02]  /*32500*/  @!P1 SYNCS.PHASECHK.TRANS64 P1, [R0+URZ+0x33470], R3 ;  /* 0x03347003000095a7 */ /* 0x000ea4000802007f */
[----:B--2---:R-:W-:Y:S05]  /*32510*/  @!P1 BRA `(.L_x_4371) ;  /* 0xfffffffc00f09947 */ /* 0x004fea000383ffff */
[----:B------:R-:W-:Y:S05]  /*32520*/  BRA `(.L_x_4591) ;  /* 0xffffff9000887947 */ /* 0x000fea000383ffff */
.L_x_4373:
[----:B0-----:R0:W2:Y:S02]  /*32530*/  SYNCS.PHASECHK.TRANS64.TRYWAIT P1, [R0+URZ+0x33460], R3 ;  /* 0x03346003000075a7 */ /* 0x0010a4000802017f */
[----:B--2---:R-:W-:Y:S05]  /*32540*/  @!P1 NANOSLEEP.SYNCS 0x989680 ;  /* 0x009896800000995d */ /* 0x004fea0003900000 */
[----:B------:R-:W2:Y:S02]  /*32550*/  @!P1 SYNCS.PHASECHK.TRANS64 P1, [R0+URZ+0x33460], R3 ;  /* 0x03346003000095a7 */ /* 0x000ea4000802007f */
[----:B--2---:R-:W-:Y:S05]  /*32560*/  @!P1 BRA `(.L_x_4373) ;  /* 0xfffffffc00f09947 */ /* 0x004fea000383ffff */
[----:B------:R-:W-:Y:S05]  /*32570*/  BRA `(.L_x_4592) ;  /* 0xffffff9000947947 */ /* 0x000fea000383ffff */
.L_x_4378:
[----:B------:R-:W-:Y:S01]  /*32580*/  BSSY B0, `(.L_x_4593) ;  /* 0x0000008000007945 */ /* 0x000fe20003800000 */
[----:B------:R-:W-:Y:S01]  /*32590*/  MOV R13, R16 ;  /* 0x00000010000d7202 */ /* 0x000fe20000000f00 */
[----:B------:R-:W-:Y:S02]  /*325a0*/  IMAD.MOV.U32 R12, RZ, RZ, RZ ;  /* 0x000000ffff0c7224 */ /* 0x000fe400078e00ff */
[----:B------:R-:W-:Y:S02]  /*325b0*/  IMAD.MOV.U32 R11, RZ, RZ, 0x1f ;  /* 0x0000001fff0b7424 */ /* 0x000fe400078e00ff */
[----:B------:R-:W-:-:S07]  /*325c0*/  IMAD.MOV.U32 R15, RZ, RZ, -0x1 ;  /* 0xffffffffff0f7424 */ /* 0x000fce00078e00ff */
[----:B-12---:R-:W-:Y:S05]  /*325d0*/  WARPSYNC.COLLECTIVE R15, `(.L_x_4594) ;  /* 0x000000000f087348 */ /* 0x006fea0003c00000 */
[----:B------:R0:W3:Y:S02]  /*325e0*/  SHFL.IDX P6, R14, R13, R12, R11 ;  /* 0x0000000c0d0e7389 */ /* 0x0000e400000c000b */
[----:B0123--:R-:W-:Y:S01]  /*325f0*/  ENDCOLLECTIVE ;  /* 0x000000000000791b */ /* 0x00ffe20003800000 */
.L_x_4594:
[----:B------:R-:W-:Y:S05]  /*32600*/  BSYNC B0 ;  /* 0x0000000000007941 */ /* 0x000fea0003800000 */
.L_x_4593:
[----:B------:R-:W-:Y:S01]  /*32610*/  IMAD.MOV.U32 R13, RZ, RZ, R16 ;  /* 0x000000ffff0d7224 */ /* 0x000fe200078e0010 */
[----:B------:R-:W-:Y:S01]  /*32620*/  MOV R15, 0xffffffff ;  /* 0xffffffff000f7802 */ /* 0x000fe20000000f00 */
[----:B------:R-:W-:Y:S01]  /*32630*/  IMAD.MOV.U32 R12, RZ, RZ, 0x1 ;  /* 0x00000001ff0c7424 */ /* 0x000fe200078e00ff */
[----:B------:R-:W-:Y:S01]  /*32640*/  MOV R0, R14 ;  /* 0x0000000e00007202 */ /* 0x000fe20000000f00 */
[----:B------:R-:W-:Y:S02]  /*32650*/  IMAD.MOV.U32 R11, RZ, RZ, 0x1f ;  /* 0x0000001fff0b7424 */ /* 0x000fe400078e00ff */
[----:B------:R-:W-:-:S07]  /*32660*/  IMAD.IADD R5, R19, 0x1, R8 ;  /* 0x0000000113057824 */ /* 0x000fce00078e0208 */
[----:B------:R-:W-:Y:S05]  /*32670*/  WARPSYNC.COLLECTIVE R15, `(.L_x_4595) ;  /* 0x000000000f087348 */ /* 0x000fea0003c00000 */
[----:B------:R0:W1:Y:S02]  /*32680*/  SHFL.IDX P6, R14, R13, R12, R11 ;  /* 0x0000000c0d0e7389 */ /* 0x00006400000c000b */
[----:B01----:R-:W-:Y:S01]  /*32690*/  ENDCOLLECTIVE ;  /* 0x000000000000791b */ /* 0x003fe20003800000 */
.L_x_4595:
[----:B------:R-:W-:Y:S02]  /*326a0*/  ULDC UR4, c[0x0][0xc3c] ;  /* 0x00030f0000047ab9 */ /* 0x000fe40000000800 */
[----:B------:R-:W-:-:S13]  /*326b0*/  ISETP.GE.OR P1, PT, R5, UR4, !P0 ;  /* 0x0000000405007c0c */ /* 0x000fda000c726670 */
[----:B------:R-:W0:Y:S01]  /*326c0*/  @!P1 LDC.64 R2, c[0x0][0xc80] ;  /* 0x00032000ff029b82 */ /* 0x000e220000000a00 */
[----:B------:R-:W-:Y:S02]  /*326d0*/  IMAD.MOV.U32 R11, RZ, RZ, RZ ;  /* 0x000000ffff0b7224 */ /* 0x000fe400078e00ff */
[----:B------:R-:W-:Y:S02]  /*326e0*/  IMAD.MOV.U32 R4, RZ, RZ, R14 ;  /* 0x000000ffff047224 */ /* 0x000fe400078e000e */
[----:B0-----:R-:W-:-:S06]  /*326f0*/  @!P1 IMAD.WIDE R2, R5, 0x4, R2 ;  /* 0x0000000405029825 */ /* 0x001fcc00078e0202 */
[----:B------:R-:W2:Y:S01]  /*32700*/  @!P1 LDG.E R2, desc[UR50][R2.64] ;  /* 0x0000003202029981 */ /* 0x000ea2000c1e1900 */
[----:B------:R-:W-:Y:S01]  /*32710*/  IMAD.MOV.U32 R5, RZ, RZ, RZ ;  /* 0x000000ffff057224 */ /* 0x000fe200078e00ff */
[C---:B------:R-:W-:Y:S02]  /*32720*/  ISETP.GE.U32.AND P2, PT, R8.reuse, 0x2, PT ;  /* 0x000000020800780c */ /* 0x040fe40003f46070 */
[C---:B------:R-:W-:Y:S02]  /*32730*/  ISETP.GE.U32.AND P3, PT, R8.reuse, 0x4, PT ;  /* 0x000000040800780c */ /* 0x040fe40003f66070 */
[C---:B------:R-:W-:Y:S02]  /*32740*/  ISETP.GE.U32.AND P4, PT, R8.reuse, 0x8, PT ;  /* 0x000000080800780c */ /* 0x040fe40003f86070 */
[----:B------:R-:W-:Y:S02]  /*32750*/  ISETP.GE.U32.AND P5, PT, R8, 0x10, PT ;  /* 0x000000100800780c */ /* 0x000fe40003fa6070 */
[----:B--2---:R-:W-:-:S02]  /*32760*/  @!P1 MOV R5, R2 ;  /* 0x0000000200059202 */ /* 0x004fc40000000f00 */
[----:B------:R-:W-:-:S03]  /*32770*/  ISETP.NE.AND P1, PT, R8, RZ, PT ;  /* 0x000000ff0800720c */ /* 0x000fc60003f25270 */
[----:B------:R-:W-:-:S10]  /*32780*/  IMAD.MOV.U32 R13, RZ, RZ, R5 ;  /* 0x000000ffff0d7224 */ /* 0x000fd400078e0005 */
[----:B------:R-:W-:Y:S05]  /*32790*/  WARPSYNC.COLLECTIVE R15, `(.L_x_4596) ;  /* 0x000000000f087348 */ /* 0x000fea0003c00000 */
[----:B------:R0:W1:Y:S02]  /*327a0*/  SHFL.UP P6, R14, R13, R12, R11 ;  /* 0x0400000c0d0e7389 */ /* 0x00006400000c000b */
[----:B01----:R-:W-:Y:S01]  /*327b0*/  ENDCOLLECTIVE ;  /* 0x000000000000791b */ /* 0x003fe20003800000 */
.L_x_4596:
[----:B------:R-:W-:Y:S01]  /*327c0*/  IMAD.MOV.U32 R12, RZ, RZ, 0x2 ;  /* 0x00000002ff0c7424 */ /* 0x000fe200078e00ff */
[----:B------:R-:W-:-:S05]  /*327d0*/  SEL R6, R14, RZ, P1 ;  /* 0x000000ff0e067207 */ /* 0x000fca0000800000 */
[----:B------:R-:W-:-:S05]  /*327e0*/  IMAD.IADD R6, R5, 0x1, R6 ;  /* 0x0000000105067824 */ /* 0x000fca00078e0206 */
[----:B------:R-:W-:-:S07]  /*327f0*/  MOV R13, R6 ;  /* 0x00000006000d7202 */ /* 0x000fce0000000f00 */
[----:B------:R-:W-:Y:S05]  /*32800*/  WARPSYNC.COLLECTIVE R15, `(.L_x_4597) ;  /* 0x000000000f087348 */ /* 0x000fea0003c00000 */
[----:B------:R0:W1:Y:S02]  /*32810*/  SHFL.UP P6, R14, R13, R12, R11 ;  /* 0x0400000c0d0e7389 */ /* 0x00006400000c000b */
[----:B01----:R-:W-:Y:S01]  /*32820*/  ENDCOLLECTIVE ;  /* 0x000000000000791b */ /* 0x003fe20003800000 */
.L_x_4597:
[----:B------:R-:W-:Y:S02]  /*32830*/  MOV R12, 0x4 ;  /* 0x00000004000c7802 */ /* 0x000fe40000000f00 */
[----:B------:R-:W-:-:S05]  /*32840*/  SEL R7, R14, RZ, P2 ;  /* 0x000000ff0e077207 */ /* 0x000fca0001000000 */
[----:B------:R-:W-:-:S04]  /*32850*/  IMAD.IADD R7, R6, 0x1, R7 ;  /* 0x0000000106077824 */ /* 0x000fc800078e0207 */
[----:B------:R-:W-:-:S07]  /*32860*/  IMAD.MOV.U32 R13, RZ, RZ, R7 ;  /* 0x000000ffff0d7224 */ /* 0x000fce00078e0007 */
[----:B------:R-:W-:Y:S05]  /*32870*/  WARPSYNC.COLLECTIVE R15, `(.L_x_4598) ;  /* 0x000000000f087348 */ /* 0x000fea0003c00000 */
[----:B------:R0:W1:Y:S02]  /*32880*/  SHFL.UP P6, R14, R13, R12, R11 ;  /* 0x0400000c0d0e7389 */ /* 0x00006400000c000b */
[----:B01----:R-:W-:Y:S01]  /*32890*/  ENDCOLLECTIVE ;  /* 0x000000000000791b */ /* 0x003fe20003800000 */
.L_x_4598:
[----:B------:R-:W-:Y:S01]  /*328a0*/  IMAD.MOV.U32 R12, RZ, RZ, 0x8 ;  /* 0x00000008ff0c7424 */ /* 0x000fe200078e00ff */
[----:B------:R-:W-:-:S05]  /*328b0*/  SEL R2, R14, RZ, P3 ;  /* 0x000000ff0e027207 */ /* 0x000fca0001800000 */
[----:B------:R-:W-:-:S04]  /*328c0*/  IMAD.IADD R2, R7, 0x1, R2 ;  /* 0x0000000107027824 */ /* 0x000fc800078e0202 */
[----:B------:R-:W-:-:S07]  /*328d0*/  IMAD.MOV.U32 R13, RZ, RZ, R2 ;  /* 0x000000ffff0d7224 */ /* 0x000fce00078e0002 */
[----:B------:R-:W-:Y:S05]  /*328e0*/  WARPSYNC.COLLECTIVE R15, `(.L_x_4599) ;  /* 0x000000000f087348 */ /* 0x000fea0003c00000 */
[----:B------:R0:W1:Y:S02]  /*328f0*/  SHFL.UP P6, R14, R13, R12, R11 ;  /* 0x0400000c0d0e7389 */ /* 0x00006400000c000b */
[----:B01----:R-:W-:Y:S01]  /*32900*/  ENDCOLLECTIVE ;  /* 0x000000000000791b */ /* 0x003fe20003800000 */
.L_x_4599:
[----:B------:R-:W-:Y:S01]  /*32910*/  IMAD.MOV.U32 R12, RZ, RZ, 0x10 ;  /* 0x00000010ff0c7424 */ /* 0x000fe200078e00ff */
[----:B------:R-:W-:-:S04]  /*32920*/  SEL R3, R14, RZ, P4 ;  /* 0x000000ff0e037207 */ /* 0x000fc80002000000 */
[----:B------:R-:W-:-:S05]  /*32930*/  IADD3 R3, R2, R3, RZ ;  /* 0x0000000302037210 */ /* 0x000fca0007ffe0ff */
[----:B------:R-:W-:-:S07]  /*32940*/  IMAD.MOV.U32 R13, RZ, RZ, R3 ;  /* 0x000000ffff0d7224 */ /* 0x000fce00078e0003 */
[----:B------:R-:W-:Y:S05]  /*32950*/  WARPSYNC.COLLECTIVE R15, `(.L_x_4600) ;  /* 0x000000000f087348 */ /* 0x000fea0003c00000 */
[----:B------:R0:W1:Y:S02]  /*32960*/  SHFL.UP P6, R14, R13, R12, R11 ;  /* 0x0400000c0d0e7389 */ /* 0x00006400000c000b */
[----:B01----:R-:W-:Y:S01]  /*32970*/  ENDCOLLECTIVE ;  /* 0x000000000000791b */ /* 0x003fe20003800000 */
.L_x_4600:
        /* <DEDUP_REMOVED lines=8> */
.L_x_4601:
[----:B------:R-:W-:Y:S05]  /*32a00*/  BRA `(.L_x_4602) ;  /* 0xffffff9c00287947 */ /* 0x000fea000383ffff */
.L_x_4383:
[----:B------:R-:W-:Y:S01]  /*32a10*/  BSSY B0, `(.L_x_4603) ;  /* 0x0000008000007945 */ /* 0x000fe20003800000 */
[----:B-----5:R-:W-:Y:S01]  /*32a20*/  IMAD.MOV.U32 R13, RZ, RZ, R5 ;  /* 0x000000ffff0d7224 */ /* 0x020fe200078e0005 */
[----:B------:R-:W-:Y:S01]  /*32a30*/  MOV R12, 0x1 ;  /* 0x00000001000c7802 */ /* 0x000fe20000000f00 */
[----:B------:R-:W-:Y:S02]  /*32a40*/  IMAD.MOV.U32 R11, RZ, RZ, RZ ;  /* 0x000000ffff0b7224 */ /* 0x000fe400078e00ff */
[----:B------:R-:W-:-:S07]  /*32a50*/  IMAD.MOV.U32 R15, RZ, RZ, -0x1 ;  /* 0xffffffffff0f7424 */ /* 0x000fce00078e00ff */
[----:B0-----:R-:W-:Y:S05]  /*32a60*/  WARPSYNC.COLLECTIVE R15, `(.L_x_4604) ;  /* 0x000000000f087348 */ /* 0x001fea0003c00000 */
[----:B------:R1:W2:Y:S02]  /*32a70*/  SHFL.UP P6, R14, R13, R12, R11 ;  /* 0x0400000c0d0e7389 */ /* 0x0002a400000c000b */
[----:B012---:R-:W-:Y:S01]  /*32a80*/  ENDCOLLECTIVE ;  /* 0x000000000000791b */ /* 0x007fe20003800000 */
.L_x_4604:
[----:B------:R-:W-:Y:S05]  /*32a90*/  BSYNC B0 ;  /* 0x0000000000007941 */ /* 0x000fea0003800000 */
.L_x_4603:
[----:B------:R-:W-:Y:S01]  /*32aa0*/  SEL R14, R14, RZ, P1 ;  /* 0x000000ff0e0e7207 */ /* 0x000fe20000800000 */
[----:B------:R-:W-:Y:S01]  /*32ab0*/  IMAD.MOV.U32 R11, RZ, RZ, RZ ;  /* 0x000000ffff0b7224 */ /* 0x000fe200078e00ff */
[----:B------:R-:W-:Y:S01]  /*32ac0*/  MOV R12, 0x2 ;  /* 0x00000002000c7802 */ /* 0x000fe20000000f00 */
[----:B------:R-:W-:Y:S02]  /*32ad0*/  IMAD.MOV.U32 R15, RZ, RZ, -0x1 ;  /* 0xffffffffff0f7424 */ /* 0x000fe400078e00ff */
[----:B------:R-:W-:-:S07]  /*32ae0*/  IMAD.IADD R13, R5, 0x1, R14 ;  /* 0x00000001050d7824 */ /* 0x000fce00078e020e */
[----:B------:R-:W-:Y:S05]  /*32af0*/  WARPSYNC.COLLECTIVE R15, `(.L_x_4605) ;  /* 0x000000000f087348 */ /* 0x000fea0003c00000 */
[----:B------:R0:W1:Y:S02]  /*32b00*/  SHFL.UP P6, R14, R13, R12, R11 ;  /* 0x0400000c0d0e7389 */ /* 0x00006400000c000b */
[----:B01----:R-:W-:Y:S01]  /*32b10*/  ENDCOLLECTIVE ;  /* 0x000000000000791b */ /* 0x003fe20003800000 */
.L_x_4605:
[----:B------:R-:W-:Y:S01]  /*32b20*/  IMAD.MOV.U32 R12, RZ, RZ, 0x4 ;  /* 0x00000004ff0c7424 */ /* 0x000fe200078e00ff */
[----:B------:R-:W-:-:S05]  /*32b30*/  SEL R2, R14, RZ, P2 ;  /* 0x000000ff0e027207 */ /* 0x000fca0001000000 */
[----:B------:R-:W-:-:S05]  /*32b40*/  IMAD.IADD R2, R13, 0x1, R2 ;  /* 0x000000010d027824 */ /* 0x000fca00078e0202 */
[----:B------:R-:W-:-:S07]  /*32b50*/  MOV R13, R2 ;  /* 0x00000002000d7202 */ /* 0x000fce0000000f00 */
[----:B------:R-:W-:Y:S05]  /*32b60*/  WARPSYNC.COLLECTIVE R15, `(.L_x_4606) ;  /* 0x000000000f087348 */ /* 0x000fea0003c00000 */
[----:B------:R0:W1:Y:S02]  /*32b70*/  SHFL.UP P6, R14, R13, R12, R11 ;  /* 0x0400000c0d0e7389 */ /* 0x00006400000c000b */
[----:B01----:R-:W-:Y:S01]  /*32b80*/  ENDCOLLECTIVE ;  /* 0x000000000000791b */ /* 0x003fe20003800000 */
.L_x_4606:
[----:B------:R-:W-:Y:S02]  /*32b90*/  MOV R12, 0x8 ;  /* 0x00000008000c7802 */ /* 0x000fe40000000f00 */
[----:B------:R-:W-:-:S05]  /*32ba0*/  SEL R3, R14, RZ, P3 ;  /* 0x000000ff0e037207 */ /* 0x000fca0001800000 */
[----:B------:R-:W-:-:S04]  /*32bb0*/  IMAD.IADD R3, R2, 0x1, R3 ;  /* 0x0000000102037824 */ /* 0x000fc800078e0203 */
[----:B------:R-:W-:-:S07]  /*32bc0*/  IMAD.MOV.U32 R13, RZ, RZ, R3 ;  /* 0x000000ffff0d7224 */ /* 0x000fce00078e0003 */
[----:B------:R-:W-:Y:S05]  /*32bd0*/  WARPSYNC.COLLECTIVE R15, `(.L_x_4607) ;  /* 0x000000000f087348 */ /* 0x000fea0003c00000 */
[----:B------:R0:W1:Y:S02]  /*32be0*/  SHFL.UP P6, R14, R13, R12, R11 ;  /* 0x0400000c0d0e7389 */ /* 0x00006400000c000b */
[----:B01----:R-:W-:Y:S01]  /*32bf0*/  ENDCOLLECTIVE ;  /* 0x000000000000791b */ /* 0x003fe20003800000 */
.L_x_4607:
[----:B------:R-:W-:Y:S01]  /*32c00*/  IMAD.MOV.U32 R12, RZ, RZ, 0x10 ;  /* 0x00000010ff0c7424 */ /* 0x000fe200078e00ff */
[----:B------:R-:W-:-:S05]  /*32c10*/  SEL R4, R14, RZ, P4 ;  /* 0x000000ff0e047207 */ /* 0x000fca0002000000 */
[----:B------:R-:W-:-:S04]  /*32c20*/  IMAD.IADD R4, R3, 0x1, R4 ;  /* 0x0000000103047824 */ /* 0x000fc800078e0204 */
[----:B------:R-:W-:-:S07]  /*32c30*/  IMAD.MOV.U32 R13, RZ, RZ, R4 ;  /* 0x000000ffff0d7224 */ /* 0x000fce00078e0004 */
[----:B------:R-:W-:Y:S05]  /*32c40*/  WARPSYNC.COLLECTIVE R15, `(.L_x_4608) ;  /* 0x000000000f087348 */ /* 0x000fea0003c00000 */
[----:B------:R0:W1:Y:S02]  /*32c50*/  SHFL.UP P6, R14, R13, R12, R11 ;  /* 0x0400000c0d0e7389 */ /* 0x00006400000c000b */
[----:B01----:R-:W-:Y:S01]  /*32c60*/  ENDCOLLECTIVE ;  /* 0x000000000000791b */ /* 0x003fe20003800000 */
.L_x_4608:
[----:B------:R-:W-:Y:S02]  /*32c70*/  IMAD.MOV.U32 R12, RZ, RZ, 0x1f ;  /* 0x0000001fff0c7424 */ /* 0x000fe400078e00ff */
[----:B------:R-:W-:Y:S01]  /*32c80*/  IMAD.MOV.U32 R11, RZ, RZ, 0x1f ;  /* 0x0000001fff0b7424 */ /* 0x000fe200078e00ff */
[----:B------:R-:W-:-:S04]  /*32c90*/  SEL R3, R14, RZ, P5 ;  /* 0x000000ff0e037207 */ /* 0x000fc80002800000 */
[----:B------:R-:W-:-:S05]  /*32ca0*/  IADD3 R2, R4, R3, RZ ;  /* 0x0000000304027210 */ /* 0x000fca0007ffe0ff */
[----:B------:R-:W-:-:S07]  /*32cb0*/  IMAD.MOV.U32 R13, RZ, RZ, R2 ;  /* 0x000000ffff0d7224 */ /* 0x000fce00078e0002 */
[----:B------:R-:W-:Y:S05]  /*32cc0*/  WARPSYNC.COLLECTIVE R15, `(.L_x_4609) ;  /* 0x000000000f087348 */ /* 0x000fea0003c00000 */
[----:B------:R0:W1:Y:S02]  /*32cd0*/  SHFL.IDX P6, R14, R13, R12, R11 ;  /* 0x0000000c0d0e7389 */ /* 0x00006400000c000b */
[----:B01----:R-:W-:Y:S01]  /*32ce0*/  ENDCOLLECTIVE ;  /* 0x000000000000791b */ /* 0x003fe20003800000 */
.L_x_4609:
[----:B------:R-:W-:Y:S05]  /*32cf0*/  BRA `(.L_x_4610) ;  /* 0xffffff9c00087947 */ /* 0x000fea000383ffff */
.L_x_4385:
[----:B------:R-:W-:Y:S01]  /*32d00*/  BSSY B0, `(.L_x_4611) ;  /* 0x0000006000007945 */ /* 0x000fe20003800000 */
[----:B------:R-:W-:Y:S02]  /*32d10*/  PLOP3.LUT P6, PT, P6, PT, PT, 0x8, 0x0 ;  /* 0x000000000000781c */ /* 0x000fe400037ce170 */
[----:B------:R-:W-:-:S11]  /*32d20*/  MOV R15, 0xffffffff ;  /* 0xffffffff000f7802 */ /* 0x000fd60000000f00 */
[----:B0-----:R-:W-:Y:S05]  /*32d30*/  WARPSYNC.COLLECTIVE R15, `(.L_x_4612) ;  /* 0x000000000f087348 */ /* 0x001fea0003c00000 */
[----:B------:R-:W-:Y:S01]  /*32d40*/  VOTE.ANY R14, PT, P6 ;  /* 0x00000000000e7806 */ /* 0x000fe200030e0100 */
[----:B0-----:R-:W-:Y:S06]  /*32d50*/  ENDCOLLECTIVE ;  /* 0x000000000000791b */ /* 0x001fec0003800000 */
.L_x_4612:
[----:B------:R-:W-:Y:S05]  /*32d60*/  BSYNC B0 ;  /* 0x0000000000007941 */ /* 0x000fea0003800000 */
.L_x_4611:
[----:B------:R-:W-:Y:S01]  /*32d70*/  IMAD.MOV.U32 R3, RZ, RZ, R14 ;  /* 0x000000ffff037224 */ /* 0x000fe200078e000e */
[----:B------:R-:W-:Y:S01]  /*32d80*/  MOV R11, 0x1f ;  /* 0x0000001f000b7802 */ /* 0x000fe20000000f00 */
[----:B------:R-:W-:Y:S02]  /*32d90*/  IMAD.MOV.U32 R13, RZ, RZ, R5 ;  /* 0x000000ffff0d7224 */ /* 0x000fe400078e0005 */
[----:B------:R-:W0:Y:S01]  /*32da0*/  POPC R4, R3 ;  /* 0x0000000300047309 */ /* 0x000e220000000000 */
[----:B------:R-:W-:Y:S02]  /*32db0*/  IMAD.MOV.U32 R15, RZ, RZ, -0x1 ;  /* 0xffffffffff0f7424 */ /* 0x000fe400078e00ff */
[----:B0-----:R-:W-:-:S07]  /*32dc0*/  IMAD.MOV.U32 R12, RZ, RZ, R4 ;  /* 0x000000ffff0c7224 */ /* 0x001fce00078e0004 */
[----:B------:R-:W-:Y:S05]  /*32dd0*/  WARPSYNC.COLLECTIVE R15, `(.L_x_4613) ;  /* 0x000000000f087348 */ /* 0x000fea0003c00000 */
[----:B------:R0:W1:Y:S02]  /*32de0*/  SHFL.IDX P6, R14, R13, R12, R11 ;  /* 0x0000000c0d0e7389 */ /* 0x00006400000c000b */
[----:B01----:R-:W-:Y:S01]  /*32df0*/  ENDCOLLECTIVE ;  /* 0x000000000000791b */ /* 0x003fe20003800000 */
.L_x_4613:
[----:B------:R-:W-:Y:S01]  /*32e00*/  IMAD.MOV.U32 R5, RZ, RZ, R14 ;  /* 0x000000ffff057224 */ /* 0x000fe200078e000e */
[----:B------:R-:W-:Y:S06]  /*32e10*/  BRA `(.L_x_4614) ;  /* 0xffffff9800f87947 */ /* 0x000fec000383ffff */
.L_x_4387:
[----:B------:R-:W-:Y:S01]  /*32e20*/  BSSY B0, `(.L_x_4615) ;  /* 0x0000007000007945 */ /* 0x000fe20003800000 */
[----:B------:R-:W-:Y:S01]  /*32e30*/  IMAD.MOV.U32 R13, RZ, RZ, R2 ;  /* 0x000000ffff0d7224 */ /* 0x000fe200078e0002 */
[----:B------:R-:W-:Y:S01]  /*32e40*/  MOV R11, 0x1f ;  /* 0x0000001f000b7802 */ /* 0x000fe20000000f00 */
[----:B------:R-:W-:-:S07]  /*32e50*/  IMAD.MOV.U32 R15, RZ, RZ, -0x1 ;  /* 0xffffffffff0f7424 */ /* 0x000fce00078e00ff */
[----:B012---:R-:W-:Y:S05]  /*32e60*/  WARPSYNC.COLLECTIVE R15, `(.L_x_4616) ;  /* 0x000000000f087348 */ /* 0x007fea0003c00000 */
[----:B------:R3:W4:Y:S02]  /*32e70*/  SHFL.IDX P6, R14, R13, R12, R11 ;  /* 0x0000000c0d0e7389 */ /* 0x00072400000c000b */
[----:B01234-:R-:W-:Y:S01]  /*32e80*/  ENDCOLLECTIVE ;  /* 0x000000000000791b */ /* 0x01ffe20003800000 */
.L_x_4616:
[----:B------:R-:W-:Y:S05]  /*32e90*/  BSYNC B0 ;  /* 0x0000000000007941 */ /* 0x000fea0003800000 */
.L_x_4615:
[----:B------:R-:W-:Y:S05]  /*32ea0*/  BRA `(.L_x_4386) ;  /* 0xffffff9800f07947 */ /* 0x000fea000383ffff */
.L_x_4391:
[----:B0-----:R0:W1:Y:S02]  /*32eb0*/  SYNCS.PHASECHK.TRANS64.TRYWAIT P0, [R5+URZ+0x33420], R0 ;  /* 0x03342000050075a7 */ /* 0x001064000800017f */
[----:B-1----:R-:W-:Y:S05]  /*32ec0*/  @!P0 NANOSLEEP.SYNCS 0x989680 ;  /* 0x009896800000895d */ /* 0x002fea0003900000 */
[----:B------:R-:W1:Y:S02]  /*32ed0*/  @!P0 SYNCS.PHASECHK.TRANS64 P0, [R5+URZ+0x33420], R0 ;  /* 0x03342000050085a7 */ /* 0x000e64000800007f */
[----:B-1----:R-:W-:Y:S05]  /*32ee0*/  @!P0 BRA `(.L_x_4391) ;  /* 0xfffffffc00f08947 */ /* 0x002fea000383ffff */
[----:B------:R-:W-:Y:S05]  /*32ef0*/  BRA `(.L_x_4617) ;  /* 0xffffff9c00e47947 */ /* 0x000fea000383ffff */
.L_x_4392:
[----:B------:R-:W1:Y:S01]  /*32f00*/  S2R R2, SR_TID.X ;  /* 0x0000000000027919 */ /* 0x000e620000002100 */
[----:B------:R-:W-:Y:S01]  /*32f10*/  BSSY B0, `(.L_x_4618) ;  /* 0x000000a000007945 */ /* 0x000fe20003800000 */
[----:B------:R-:W-:Y:S01]  /*32f20*/  IMAD.MOV.U32 R12, RZ, RZ, RZ ;  /* 0x000000ffff0c7224 */ /* 0x000fe200078e00ff */
[----:B------:R-:W-:Y:S01]  /*32f30*/  MOV R11, 0x1f ;  /* 0x0000001f000b7802 */ /* 0x000fe20000000f00 */
[----:B------:R-:W-:Y:S01]  /*32f40*/  IMAD.MOV.U32 R15, RZ, RZ, -0x1 ;  /* 0xffffffffff0f7424 */ /* 0x000fe200078e00ff */
[----:B-1----:R-:W-:-:S04]  /*32f50*/  SHF.R.U32.HI R2, RZ, 0x5, R2 ;  /* 0x00000005ff027819 */ /* 0x002fc80000011602 */
[----:B------:R-:W-:-:S05]  /*32f60*/  LOP3.LUT R2, R2, 0x3, RZ, 0xc0, !PT ;  /* 0x0000000302027812 */ /* 0x000fca00078ec0ff */
[----:B------:R-:W-:-:S07]  /*32f70*/  IMAD.MOV.U32 R13, RZ, RZ, R2 ;  /* 0x000000ffff0d7224 */ /* 0x000fce00078e0002 */
[----:B0-----:R-:W-:Y:S05]  /*32f80*/  WARPSYNC.COLLECTIVE R15, `(.L_x_4619) ;  /* 0x000000000f087348 */ /* 0x001fea0003c00000 */
[----:B------:R1:W2:Y:S02]  /*32f90*/  SHFL.IDX P6, R14, R13, R12, R11 ;  /* 0x0000000c0d0e7389 */ /* 0x0002a400000c000b */
[----:B012---:R-:W-:Y:S01]  /*32fa0*/  ENDCOLLECTIVE ;  /* 0x000000000000791b */ /* 0x007fe20003800000 */
.L_x_4619:
[----:B------:R-:W-:Y:S05]  /*32fb0*/  BSYNC B0 ;  /* 0x0000000000007941 */ /* 0x000fea0003800000 */
.L_x_4618:
[----:B------:R-:W-:Y:S05]  /*32fc0*/  BRA `(.L_x_4620) ;  /* 0xffffff9c00cc7947 */ /* 0x000fea000383ffff */
.L_x_4393:
[----:B------:R-:W-:Y:S01]  /*32fd0*/  BSSY B0, `(.L_x_4621) ;  /* 0x0000006000007945 */ /* 0x000fe20003800000 */
[----:B------:R-:W-:-:S07]  /*32fe0*/  IMAD.MOV.U32 R15, RZ, RZ, -0x1 ;  /* 0xffffffffff0f7424 */ /* 0x000fce00078e00ff */
[----:B0-----:R-:W-:Y:S05]  /*32ff0*/  WARPSYNC.COLLECTIVE R15, `(.L_x_4622) ;  /* 0x000000000f0c7348 */ /* 0x001fea0003c00000 */
[----:B------:R-:W-:Y:S02]  /*33000*/  ELECT P6, UR62, PT ;  /* 0x00000000003e782f */ /* 0x000fe400038c0000 */
[----:B------:R-:W-:Y:S01]  /*33010*/  MOV R14, UR62 ;  /* 0x0000003e000e7c02 */ /* 0x000fe20008000f00 */
[----:B0-----:R-:W-:Y:S10]  /*33020*/  ENDCOLLECTIVE ;  /* 0x000000000000791b */ /* 0x001ff40003800000 */
.L_x_4622:
[----:B------:R-:W-:Y:S05]  /*33030*/  BSYNC B0 ;  /* 0x0000000000007941 */ /* 0x000fea0003800000 */
.L_x_4621:
[----:B------:R-:W-:Y:S05]  /*33040*/  BRA `(.L_x_4623) ;  /* 0xffffff9c00c07947 */ /* 0x000fea000383ffff */
.L_x_4395:
[----:B0-----:R0:W1:Y:S02]  /*33050*/  SYNCS.PHASECHK.TRANS64.TRYWAIT P1, [R3+URZ+0x33440], R2 ;  /* 0x03344002030075a7 */ /* 0x001064000802017f */
[----:B-1----:R-:W-:Y:S05]  /*33060*/  @!P1 NANOSLEEP.SYNCS 0x989680 ;  /* 0x009896800000995d */ /* 0x002fea0003900000 */
[----:B------:R-:W1:Y:S02]  /*33070*/  @!P1 SYNCS.PHASECHK.TRANS64 P1, [R3+URZ+0x33440], R2 ;  /* 0x03344002030095a7 */ /* 0x000e64000802007f */
[----:B-1----:R-:W-:Y:S05]  /*33080*/  @!P1 BRA `(.L_x_4395) ;  /* 0xfffffffc00f09947 */ /* 0x002fea000383ffff */
[----:B------:R-:W-:Y:S05]  /*33090*/  BRA `(.L_x_4624) ;  /* 0xffffff9c00e07947 */ /* 0x000fea000383ffff */
.L_x_4397:
[----:B-1----:R1:W2:Y:S02]  /*330a0*/  SYNCS.PHASECHK.TRANS64.TRYWAIT P1, [R5+URZ+0x33440], R0 ;  /* 0x03344000050075a7 */ /* 0x0022a4000802017f */
[----:B--2---:R-:W-:Y:S05]  /*330b0*/  @!P1 NANOSLEEP.SYNCS 0x989680 ;  /* 0x009896800000995d */ /* 0x004fea0003900000 */
[----:B------:R-:W2:Y:S02]  /*330c0*/  @!P1 SYNCS.PHASECHK.TRANS64 P1, [R5+URZ+0x33440], R0 ;  /* 0x03344000050095a7 */ /* 0x000ea4000802007f */
[----:B--2---:R-:W-:Y:S05]  /*330d0*/  @!P1 BRA `(.L_x_4397) ;  /* 0xfffffffc00f09947 */ /* 0x004fea000383ffff */
[----:B------:R-:W-:Y:S05]  /*330e0*/  BRA `(.L_x_4625) ;  /* 0xffffff9c00ec7947 */ /* 0x000fea000383ffff */
.L_x_4399:
[----:B--2---:R2:W3:Y:S02]  /*330f0*/  SYNCS.PHASECHK.TRANS64.TRYWAIT P1, [R3+URZ+0x33460], R2 ;  /* 0x03346002030075a7 */ /* 0x0044e4000802017f */
[----:B---3--:R-:W-:Y:S05]  /*33100*/  @!P1 NANOSLEEP.SYNCS 0x989680 ;  /* 0x009896800000995d */ /* 0x008fea0003900000 */
[----:B------:R-:W3:Y:S02]  /*33110*/  @!P1 SYNCS.PHASECHK.TRANS64 P1, [R3+URZ+0x33460], R2 ;  /* 0x03346002030095a7 */ /* 0x000ee4000802007f */
[----:B---3--:R-:W-:Y:S05]  /*33120*/  @!P1 BRA `(.L_x_4399) ;  /* 0xfffffffc00f09947 */ /* 0x008fea000383ffff */
[----:B------:R-:W-:Y:S05]  /*33130*/  BRA `(.L_x_4626) ;  /* 0xffffff9c00e87947 */ /* 0x000fea000383ffff */
.L_x_4401:
[----:B---3--:R3:W4:Y:S02]  /*33140*/  SYNCS.PHASECHK.TRANS64.TRYWAIT P1, [R5+URZ+0x33460], R0 ;  /* 0x03346000050075a7 */ /* 0x008724000802017f */
[----:B----4-:R-:W-:Y:S05]  /*33150*/  @!P1 NANOSLEEP.SYNCS 0x989680 ;  /* 0x009896800000995d */ /* 0x010fea0003900000 */
[----:B------:R-:W4:Y:S02]  /*33160*/  @!P1 SYNCS.PHASECHK.TRANS64 P1, [R5+URZ+0x33460], R0 ;  /* 0x03346000050095a7 */ /* 0x000f24000802007f */
[----:B----4-:R-:W-:Y:S05]  /*33170*/  @!P1 BRA `(.L_x_4401) ;  /* 0xfffffffc00f09947 */ /* 0x010fea000383ffff */
[----:B------:R-:W-:Y:S05]  /*33180*/  BRA `(.L_x_4627) ;  /* 0xffffff9c00e47947 */ /* 0x000fea000383ffff */
.L_x_4403:
[----:B----4-:R4:W0:Y:S02]  /*33190*/  SYNCS.PHASECHK.TRANS64.TRYWAIT P1, [R3+URZ+0x33480], R2 ;  /* 0x03348002030075a7 */ /* 0x010824000802017f */
[----:B0-----:R-:W-:Y:S05]  /*331a0*/  @!P1 NANOSLEEP.SYNCS 0x989680 ;  /* 0x009896800000995d */ /* 0x001fea0003900000 */
[----:B------:R-:W0:Y:S02]  /*331b0*/  @!P1 SYNCS.PHASECHK.TRANS64 P1, [R3+URZ+0x33480], R2 ;  /* 0x03348002030095a7 */ /* 0x000e24000802007f */
[----:B0-----:R-:W-:Y:S05]  /*331c0*/  @!P1 BRA `(.L_x_4403) ;  /* 0xfffffffc00f09947 */ /* 0x001fea000383ffff */
[----:B------:R-:W-:Y:S05]  /*331d0*/  BRA `(.L_x_4628) ;  /* 0xffffff9c00e07947 */ /* 0x000fea000383ffff */
.L_x_4629:
        /* <DEDUP_REMOVED lines=10> */
.L_x_15836:


//--------------------- .text._ZN7cutlass13device_kernelIN5flash11enable_sm90INS1_16FlashAttnFwdSm90INS1_25CollectiveMainloopFwdSm90ILi2EN4cute5tupleIJNS5_1CILi1EEES8_S8_EEENS6_IJNS7_ILi128EEESA_NS7_ILi192EEEEEELi192ENS_12float_e4m3_tEfNS_4arch4Sm90ELb0ELb1ELb1ELb0ELb1ELb0ELb0ELb1ELb1ELb1ELb0ELb0EEENS1_21CollectiveEpilogueFwdINS6_IJSA_SB_SA_EEES9_NS_10bfloat16_tESF_Li256ELb0ELb1ELb0ELb1EEENS1_30DynamicPersistentTileSchedulerILi256ELi128ELb0ELb1ELb1EEEEEEEEEvNT_6ParamsE --------------------------
	.section	.text._ZN7cutlass13device_kernelIN5flash11enable_sm90INS1_16FlashAttnFwdSm90INS1_25CollectiveMainloopFwdSm90ILi2EN4cute5tupleIJNS5_1CILi1EEES8_S8_EEENS6_IJNS7_ILi128EEESA_NS7_ILi192EEEEEELi192ENS_12float_e4m3_tEfNS_4arch4Sm90ELb0ELb1ELb1ELb0ELb1ELb0ELb0ELb1ELb1ELb1ELb0ELb0EEENS1_21CollectiveEpilogueFwdINS6_IJSA_SB_SA_EEES9_NS_10bfloat16_tESF_Li256ELb0ELb1ELb0ELb1EEENS1_30DynamicPersistentTileSchedulerILi256ELi128ELb0ELb1ELb1EEEEEEEEEvNT_6ParamsE,"ax",@progbits
	.align	128
.text._ZN7cutlass13device_kernelIN5flash11enable_sm90INS1_16FlashAttnFwdSm90INS1_25CollectiveMainloopFwdSm90ILi2EN4cute5tupleIJNS5_1CILi1EEES8_S8_EEENS6_IJNS7_ILi128EEESA_NS7_ILi192EEEEEELi192ENS_12float_e4m3_tEfNS_4arch4Sm90ELb0ELb1ELb1ELb0ELb1ELb0ELb0ELb1ELb1ELb1ELb0ELb0EEENS1_21CollectiveEpilogueFwdINS6_IJSA_SB_SA_EEES9_NS_10bfloat16_tESF_Li256ELb0ELb1ELb0ELb1EEENS1_30DynamicPersistentTileSchedulerILi256ELi128ELb0ELb1ELb1EEEEEEEEEvNT_6ParamsE:
        .type           _ZN7cutlass13device_kernelIN5flash11enable_sm90INS1_16FlashAttnFwdSm90INS1_25CollectiveMainloopFwdSm90ILi2EN4cute5tupleIJNS5_1CILi1EEES8_S8_EEENS6_IJNS7_ILi128EEESA_NS7_ILi192EEEEEELi192ENS_12float_e4m3_tEfNS_4arch4Sm90ELb0ELb1ELb1ELb0ELb1ELb0ELb0ELb1ELb1ELb1ELb0ELb0EEENS1_21CollectiveEpilogueFwdINS6_IJSA_SB_SA_EEES9_NS_10bfloat16_tESF_Li256ELb0ELb1ELb0ELb1EEENS1_30DynamicPersistentTileSchedulerILi256ELi128ELb0ELb1ELb1EEEEEEEEEvNT_6ParamsE,@function
        .size           _ZN7cutlass13device_kernelIN5flash11enable_sm90INS1_16FlashAttnFwdSm90INS1_25CollectiveMainloopFwdSm90ILi2EN4cute5tupleIJNS5_1CILi1EEES8_S8_EEENS6_IJNS7_ILi128EEESA_NS7_ILi192EEEEEELi192ENS_12float_e4m3_tEfNS_4arch4Sm90ELb0ELb1ELb1ELb0ELb1ELb0ELb0ELb1ELb1ELb1ELb0ELb0EEENS1_21CollectiveEpilogueFwdINS6_IJSA_SB_SA_EEES9_NS_10bfloat16_tESF_Li256ELb0ELb1ELb0ELb1EEENS1_30DynamicPersistentTileSchedulerILi256ELi128ELb0ELb1ELb1EEEEEEEEEvNT_6ParamsE,(.L_x_15837 - _ZN7cutlass13device_kernelIN5flash11enable_sm90INS1_16FlashAttnFwdSm90INS1_25CollectiveMainloopFwdSm90ILi2EN4cute5tupleIJNS5_1CILi1EEES8_S8_EEENS6_IJNS7_ILi128EEESA_NS7_ILi192EEEEEELi192ENS_12float_e4m3_tEfNS_4arch4Sm90ELb0ELb1ELb1ELb0ELb1ELb0ELb0ELb1ELb1ELb1ELb0ELb0EEENS1_21CollectiveEpilogueFwdINS6_IJSA_SB_SA_EEES9_NS_10bfloat16_tESF_Li256ELb0ELb1ELb0ELb1EEENS1_30DynamicPersistentTileSchedulerILi256ELi128ELb0ELb1ELb1EEEEEEEEEvNT_6ParamsE)
        .other          _ZN7cutlass13device_kernelIN5flash11enable_sm90INS1_16FlashAttnFwdSm90INS1_25CollectiveMainloopFwdSm90ILi2EN4cute5tupleIJNS5_1CILi1EEES8_S8_EEENS6_IJNS7_ILi128EEESA_NS7_ILi192EEEEEELi192ENS_12float_e4m3_tEfNS_4arch4Sm90ELb0ELb1ELb1ELb0ELb1ELb0ELb0ELb1ELb1ELb1ELb0ELb0EEENS1_21CollectiveEpilogueFwdINS6_IJSA_SB_SA_EEES9_NS_10bfloat16_tESF_Li256ELb0ELb1ELb0ELb1EEENS1_30DynamicPersistentTileSchedulerILi256ELi128ELb0ELb1ELb1EEEEEEEEEvNT_6ParamsE,@"STO_CUDA_ENTRY STV_DEFAULT"
_ZN7cutlass13device_kernelIN5flash11enable_sm90INS1_16FlashAttnFwdSm90INS1_25CollectiveMainloopFwdSm90ILi2EN4cute5tupleIJNS5_1CILi1EEES8_S8_EEENS6_IJNS7_ILi128EEESA_NS7_ILi192EEEEEELi192ENS_12float_e4m3_tEfNS_4arch4Sm90ELb0ELb1ELb1ELb0ELb1ELb0ELb0ELb1ELb1ELb1ELb0ELb0EEENS1_21CollectiveEpilogueFwdINS6_IJSA_SB_SA_EEES9_NS_10bfloat16_tESF_Li256ELb0ELb1ELb0ELb1EEENS1_30DynamicPersistentTileSchedulerILi256ELi128ELb0ELb1ELb1EEEEEEEEEvNT_6ParamsE:
        /* <DEDUP_REMOVED lines=45> */
.L_x_4630:
        /* <DEDUP_REMOVED lines=22> */
.L_x_4631:
        /* <DEDUP_REMOVED lines=18> */
.L_x_4632:
        /* <DEDUP_REMOVED lines=22> */
.L_x_4633:
        /* <DEDUP_REMOVED lines=24> */
.L_x_4634:
        /* <DEDUP_REMOVED lines=9> */
.L_x_4636:
        /* <DEDUP_REMOVED lines=16> */
[----:B------:R-:W-:Y:S01]  /*09c0*/  UMOV UR47, URZ ;  /* 0x0000003f002f7c82 */ /* 0x000fe20008000000 */
[----:B------:R-:W-:Y:S02]  /*09d0*/  UMOV UR46, URZ ;  /* 0x0000003f002e7c82 */ /* 0x000fe40008000000 */
[----:B------:R-:W-:Y:S01]  /*09e0*/  SHF.R.S32.HI R3, RZ, 0x1f, R208 ;  /* 0x0000001fff037819 */ /* 0x000fe200000114d0 */
[----:B------:R-:W-:-:S03]  /*09f0*/  UMOV UR45, URZ ;  /* 0x0000003f002d7c82 */ /* 0x000fc60008000000 */
[CC--:B------:R-:W-:Y:S02]  /*0a00*/  LEA.HI R5, R3.reuse, R208.reuse, RZ, 0x7 ;  /* 0x000000d003057211 */ /* 0x0c0fe400078f38ff */
[----:B------:R-:W-:Y:S02]  /*0a10*/  LEA.HI R0, R3, R208, RZ, 0x4 ;  /* 0x000000d003007211 */ /* 0x000fe400078f20ff */
[----:B------:R-:W-:Y:S02]  /*0a20*/  LOP3.LUT R201, R5, 0xffffff80, RZ, 0xc0, !PT ;  /* 0xffffff8005c97812 */ /* 0x000fe400078ec0ff */
[----:B------:R-:W-:Y:S02]  /*0a30*/  SHF.R.S32.HI R9, RZ, 0x4, R0 ;  /* 0x00000004ff097819 */ /* 0x000fe40000011400 */
[----:B------:R-:W-:Y:S01]  /*0a40*/  LOP3.LUT R7, R0, 0x3fffff0, RZ, 0xc0, !PT ;  /* 0x03fffff000077812 */ /* 0x000fe200078ec0ff */
[----:B------:R-:W-:Y:S01]  /*0a50*/  IMAD.IADD R201, R208, 0x1, -R201 ;  /* 0x00000001d0c97824 */ /* 0x000fe200078e0ac9 */
[----:B------:R-:W-:-:S02]  /*0a60*/  LEA.HI R0, R0, R9, RZ, 0x1 ;  /* 0x0000000900007211 */ /* 0x000fc400078f08ff */
[CC--:B------:R-:W-:Y:S01]  /*0a70*/  LEA.HI R2, R3.reuse, R208.reuse, RZ, 0x5 ;  /* 0x000000d003027211 */ /* 0x0c0fe200078f28ff */
[----:B------:R-:W-:Y:S01]  /*0a80*/  IMAD.IADD R7, R208, 0x1, -R7 ;  /* 0x00000001d0077824 */ /* 0x000fe200078e0a07 */
[----:B------:R-:W-:Y:S02]  /*0a90*/  SHF.R.S32.HI R4, RZ, 0x1f, R201 ;  /* 0x0000001fff047819 */ /* 0x000fe400000114c9 */
[----:B------:R-:W-:Y:S01]  /*0aa0*/  LOP3.LUT R0, R0, 0x1ffffffe, RZ, 0xc0, !PT ;  /* 0x1ffffffe00007812 */ /* 0x000fe200078ec0ff */
[----:B------:R-:W-:Y:S01]  /*0ab0*/  IMAD.SHL.U32 R2, R2, 0x20, RZ ;  /* 0x0000002002027824 */ /* 0x000fe200078e00ff */
[----:B------:R-:W-:Y:S02]  /*0ac0*/  LEA.HI R6, R4, R201, RZ, 0x2 ;  /* 0x000000c904067211 */ /* 0x000fe400078f10ff */
[----:B------:R-:W-:Y:S01]  /*0ad0*/  LEA.HI R10, R3, R208, RZ, 0x2 ;  /* 0x000000d0030a7211 */ /* 0x000fe200078f10ff */
[----:B------:R-:W-:Y:S01]  /*0ae0*/  IMAD.IADD R0, R9, 0x1, -R0 ;  /* 0x0000000109007824 */ /* 0x000fe200078e0a00 */
[----:B------:R-:W-:-:S02]  /*0af0*/  SHF.R.S32.HI R8, RZ, 0x2, R6 ;  /* 0x00000002ff087819 */ /* 0x000fc40000011406 */
[----:B------:R-:W-:Y:S02]  /*0b00*/  SHF.R.S32.HI R11, RZ, 0x1f, R6 ;  /* 0x0000001fff0b7819 */ /* 0x000fe40000011406 */
[----:B------:R-:W-:Y:S02]  /*0b10*/  LOP3.LUT R9, R10, 0xfffffffc, RZ, 0xc0, !PT ;  /* 0xfffffffc0a097812 */ /* 0x000fe400078ec0ff */
[----:B------:R-:W-:Y:S02]  /*0b20*/  LEA.HI R3, R3, R208, RZ, 0x3 ;  /* 0x000000d003037211 */ /* 0x000fe400078f18ff */
[----:B------:R-:W-:Y:S01]  /*0b30*/  LEA.HI R11, R11, R8, RZ, 0x3 ;  /* 0x000000080b0b7211 */ /* 0x000fe200078f18ff */
[----:B------:R-:W-:Y:S01]  /*0b40*/  IMAD.IADD R9, R208, 0x1, -R9 ;  /* 0x00000001d0097824 */ /* 0x000fe200078e0a09 */
[----:B------:R-:W-:Y:S02]  /*0b50*/  SHF.R.S32.HI R202, RZ, 0x7, R5 ;  /* 0x00000007ffca7819 */ /* 0x000fe40000011405 */
[----:B------:R-:W-:-:S02]  /*0b60*/  LOP3.LUT R2, R2, 0xfffffc00, RZ, 0xc0, !PT ;  /* 0xfffffc0002027812 */ /* 0x000fc400078ec0ff */
[----:B------:R-:W-:Y:S02]  /*0b70*/  LOP3.LUT R23, R3, 0xfffffff8, RZ, 0xc0, !PT ;  /* 0xfffffff803177812 */ /* 0x000fe400078ec0ff */
[----:B------:R-:W-:Y:S01]  /*0b80*/  LOP3.LUT R11, R11, 0xfffffff8, RZ, 0xc0, !PT ;  /* 0xfffffff80b0b7812 */ /* 0x000fe200078ec0ff */
[----:B------:R-:W-:Y:S01]  /*0b90*/  IMAD R7, R7, 0x40, R2 ;  /* 0x0000004007077824 */ /* 0x000fe200078e0202 */
        /* <DEDUP_REMOVED lines=23> */
.L_x_4741:
        /* <DEDUP_REMOVED lines=21> */
.L_x_4637:
[----:B------:R-:W-:Y:S01]  /*0e60*/  ULDC UR7, c[0x0][0xc54] ;  /* 0x0003150000077ab9 */ /* 0x000fe20000000800 */
[----:B------:R-:W-:Y:S01]  /*0e70*/  UMOV UR6, UR9 ;  /* 0x0000000900067c82 */ /* 0x000fe20008000000 */
[----:B------:R-:W-:-:S11]  /*0e80*/  UISETP.NE.AND UP0, UPT, UR7, 0x1, UPT ;  /* 0x000000010700788c */ /* 0x000fd6000bf05270 */
[----:B------:R-:W-:Y:S02]  /*0e90*/  @UP0 ULDC.64 UR10, c[0x0][0xc58] ;  /* 0x00031600000a0ab9 */ /* 0x000fe40000000a00 */
[----:B------:R-:W-:-:S04]  /*0ea0*/  UIMAD.WIDE.U32 UR4, UR9, UR10, URZ ;  /* 0x0000000a090472a5 */ /* 0x000fc8000f8e003f */
[----:B------:R-:W-:-:S04]  /*0eb0*/  @UP0 USHF.R.U32.HI UR6, URZ, UR11, UR5 ;  /* 0x0000000b3f060299 */ /* 0x000fc80008011605 */
[----:B------:R-:W-:-:S12]  /*0ec0*/  UIMAD UR4, UR6, UR7, URZ ;  /* 0x00000007060472a4 */ /* 0x000fd8000f8e023f */
.L_x_4638:
        /* <DEDUP_REMOVED lines=51> */
.L_x_4640:
[----:B------:R-:W-:-:S11]  /*1200*/  UISETP.NE.AND UP0, UPT, UR5, 0x1, UPT ;  /* 0x000000010500788c */ /* 0x000fd6000bf05270 */
[----:B------:R-:W-:Y:S02]  /*1210*/  @UP0 ULDC.64 UR8, c[0x0][0x9e8] ;  /* 0x00027a0000080ab9 */ /* 0x000fe40000000a00 */
[----:B------:R-:W-:-:S04]  /*1220*/  UIMAD.WIDE.U32 UR6, UR4, UR8, URZ ;  /* 0x00000008040672a5 */ /* 0x000fc8000f8e003f */
[----:B------:R-:W-:-:S12]  /*1230*/  @UP0 USHF.R.U32.HI UR4, URZ, UR9, UR7 ;  /* 0x000000093f040299 */ /* 0x000fd80008011607 */
.L_x_4641:
[----:B------:R-:W-:-:S06]  /*1240*/  UIMAD UR4, UR4, UR5, UR5 ;  /* 0x00000005040472a4 */ /* 0x000fcc000f8e0205 */
[----:B------:R-:W-:-:S07]  /*1250*/  VIMNMX R0, R0, UR4, PT ;  /* 0x0000000400007c48 */ /* 0x000fce000bfe0100 */
.L_x_4639:
        /* <DEDUP_REMOVED lines=32> */
.L_x_4643:
[----:B------:R-:W-:-:S11]  /*1460*/  UISETP.NE.AND UP0, UPT, UR5, 0x1, UPT ;  /* 0x000000010500788c */ /* 0x000fd6000bf05270 */
[----:B------:R-:W-:Y:S02]  /*1470*/  @UP0 ULDC.64 UR10, c[0x0][0x9e8] ;  /* 0x00027a00000a0ab9 */ /* 0x000fe40000000a00 */
[----:B------:R-:W-:-:S04]  /*1480*/  UIMAD.WIDE.U32 UR6, UR4, UR10, URZ ;  /* 0x0000000a040672a5 */ /* 0x000fc8000f8e003f */
[----:B------:R-:W-:-:S12]  /*1490*/  @UP0 USHF.R.U32.HI UR4, URZ, UR11, UR7 ;  /* 0x0000000b3f040299 */ /* 0x000fd80008011607 */
.L_x_4644:
[----:B------:R-:W-:-:S04]  /*14a0*/  UIMAD UR4, UR4, UR5, URZ ;  /* 0x00000005040472a4 */ /* 0x000fc8000f8e023f */
[----:B------:R-:W-:-:S04]  /*14b0*/  UISETP.LT.AND UP0, UPT, UR9, UR4, UPT ;  /* 0x000000040900728c */ /* 0x000fc8000bf01270 */
[----:B------:R-:W-:-:S12]  /*14c0*/  USEL UR9, UR9, UR4, !UP0 ;  /* 0x0000000409097287 */ /* 0x000fd8000c000000 */
.L_x_4642:
        /* <DEDUP_REMOVED lines=56> */
[----:B------:R-:W-:Y:S01]  /*1850*/  CS2R R130, SRZ ;  /* 0x0000000000827805 */ /* 0x000fe2000001ff00 */
[----:B------:R-:W-:-:S02]  /*1860*/  IMAD.MOV.U32 R104, RZ, RZ, RZ ;  /* 0x000000ffff687224 */ /* 0x000fc400078e00ff */
        /* <DEDUP_REMOVED lines=33> */
.L_x_4646:
        /* <DEDUP_REMOVED lines=56> */
.L_x_4831:
[----:B------:R-:W-:Y:S05]  /*1e00*/  @!P0 BRA `(.L_x_4648) ;  /* 0x0000000000048947 */ /* 0x000fea0003800000 */
[----:B------:R-:W-:Y:S01]  /*1e10*/  BPT.TRAP 0x1 ;  /* 0x000000040000795c */ /* 0x000fe20000300000 */
.L_x_4648:
[----:B------:R-:W-:Y:S02]  /*1e20*/  IMAD.U32 R15, RZ, RZ, UR45 ;  /* 0x0000002dff0f7e24 */ /* 0x000fe4000f8e00ff */
[----:B------:R-:W-:-:S03]  /*1e30*/  IMAD.U32 R2, RZ, RZ, UR46 ;  /* 0x0000002eff027e24 */ /* 0x000fc6000f8e00ff */
[----:B------:R-:W-:Y:S02]  /*1e40*/  LEA R15, R15, UR36, 0x3 ;  /* 0x000000240f0f7c11 */ /* 0x000fe4000f8e18ff */
[----:B------:R-:W-:-:S04]  /*1e50*/  SHF.L.U32 R2, R2, 0x1f, RZ ;  /* 0x0000001f02027819 */ /* 0x000fc800000006ff */
[----:B------:R1:W2:Y:S01]  /*1e60*/  SYNCS.PHASECHK.TRANS64.TRYWAIT P1, [R15+URZ+0x2a830], R2 ;  /* 0x02a830020f0075a7 */ /* 0x0002a2000802017f */
[----:B------:R-:W-:Y:S05]  /*1e70*/  @!P0 BRA `(.L_x_4649) ;  /* 0x0000000000048947 */ /* 0x000fea0003800000 */
[----:B------:R-:W-:Y:S01]  /*1e80*/  BPT.TRAP 0x1 ;  /* 0x000000040000795c */ /* 0x000fe20000300000 */
.L_x_4649:
[----:B--2---:R-:W-:Y:S05]  /*1e90*/  @P1 BRA `(.L_x_4650) ;  /* 0x0000000000081947 */ /* 0x004fea0003800000 */
[----:B------:R-:W2:Y:S02]  /*1ea0*/  SYNCS.PHASECHK.TRANS64.TRYWAIT P1, [R15+URZ+0x2a830], R2 ;  /* 0x02a830020f0075a7 */ /* 0x000ea4000802017f */
[----:B--2---:R-:W-:Y:S05]  /*1eb0*/  @!P1 BRA `(.L_x_4651) ;  /* 0x0000016400949947 */ /* 0x004fea0003800000 */
.L_x_4650:
        /* <DEDUP_REMOVED lines=8> */
[----:B------:R-:W-:Y:S01]  /*1f40*/  UMOV UR5, 0x80000020 ;  /* 0x8000002000057882 */ /* 0x000fe20000000000 */
[----:B------:R-:W-:Y:S02]  /*1f50*/  UMOV UR7, 0x80000020 ;  /* 0x8000002000077882 */ /* 0x000fe40000000000 */
[----:B------:R-:W-:Y:S02]  /*1f60*/  ULOP3.LUT UR28, UR4, 0x10000, URZ, 0xfc, !UPT ;  /* 0x00010000041c7892 */ /* 0x000fe4000f8efc3f */
[----:B------:R-:W-:Y:S02]  /*1f70*/  UIADD3 UR4, UR24, 0x2, URZ ;  /* 0x0000000218047890 */ /* 0x000fe4000fffe03f */
[----:B------:R-:W-:Y:S02]  /*1f80*/  UIMAD UR26, UR45, 0x600, UR28 ;  /* 0x000006002d1a78a4 */ /* 0x000fe4000f8e021c */
[----:B------:R-:W-:-:S02]  /*1f90*/  UIADD3 UR8, UR24, 0x200, URZ ;  /* 0x0000020018087890 */ /* 0x000fc4000fffe03f */
[----:B------:R-:W-:Y:S02]  /*1fa0*/  UIADD3 UR6, UR26, 0x2, URZ ;  /* 0x000000021a067890 */ /* 0x000fe4000fffe03f */
[----:B------:R-:W-:Y:S01]  /*1fb0*/  UIADD3 UR10, UR26, 0x200, URZ ;  /* 0x000002001a0a7890 */ /* 0x000fe2000fffe03f */
[----:B------:R-:W-:Y:S02]  /*1fc0*/  UMOV UR9, 0x80000020 ;  /* 0x8000002000097882 */ /* 0x000fe40000000000 */
[----:B------:R-:W-:Y:S01]  /*1fd0*/  QGMMA.64x128x32.F32.E4M3.E4M3 R24, gdesc[UR24], RZ, !UPT, gsb0 ;  /* 0x01e00000181879f3 */ /* 0x000fe2000c0008ff */
[----:B------:R-:W-:Y:S01]  /*1fe0*/  UMOV UR11, 0x80000020 ;  /* 0x80000020000b7882 */ /* 0x000fe20000000000 */
[----:B------:R-:W-:Y:S02]  /*1ff0*/  UIADD3 UR12, UR24, 0x202, URZ ;  /* 0x00000202180c7890 */ /* 0x000fe4000fffe03f */
        /* <DEDUP_REMOVED lines=27> */
[----:B------:R-:W-:Y:S05]  /*21b0*/  @!P0 BRA `(.L_x_4652) ;  /* 0x0000000000048947 */ /* 0x000fea0003800000 */
[----:B------:R-:W-:Y:S01]  /*21c0*/  BPT.TRAP 0x1 ;  /* 0x000000040000795c */ /* 0x000fe20000300000 */
.L_x_4652:
[----:B------:R-:W-:Y:S01]  /*21d0*/  UISETP.NE.AND UP1, UPT, UR50, URZ, UPT ;  /* 0x0000003f3200728c */ /* 0x000fe2000bf25270 */
[C---:B------:R-:W-:Y:S01]  /*21e0*/  FMUL.FTZ R56, R0.reuse, R56 ;  /* 0x0000003800387220 */ /* 0x040fe20000410000 */
[----:B------:R-:W-:Y:S01]  /*21f0*/  R2UR UR6, R15 ;  /* 0x000000000f0672ca */ /* 0x000fe200000e0000 */
[----:B------:R-:W3:Y:S01]  /*2200*/  LDC R137, c[0x0][0x2f0] ;  /* 0x0000bc00ff897b82 */ /* 0x000ee20000000800 */
[----:B-12---:R-:W-:Y:S01]  /*2210*/  IMAD.MOV.U32 R15, RZ, RZ, -0x80 ;  /* 0xffffff80ff0f7424 */ /* 0x006fe200078e00ff */
[----:B------:R1:W2:Y:S01]  /*2220*/  MUFU.TANH R93, R56 ;  /* 0x00000038005d7308 */ /* 0x0002a20000002400 */
[----:B------:R-:W-:Y:S01]  /*2230*/  PLOP3.LUT P1, PT, PT, PT, UP1, 0x80, 0x0 ;  /* 0x000000000000781c */ /* 0x000fe20003f2f018 */
[C---:B------:R-:W-:Y:S01]  /*2240*/  FMUL.FTZ R45, R0.reuse, R45 ;  /* 0x0000002d002d7220 */ /* 0x040fe20000410000 */
[----:B------:R-:W-:Y:S01]  /*2250*/  PLOP3.LUT P2, PT, PT, PT, UP1, 0x80, 0x0 ;  /* 0x000000000000781c */ /* 0x000fe20003f4f018 */
[C---:B------:R-:W-:Y:S01]  /*2260*/  FMUL.FTZ R10, R0.reuse, R82 ;  /* 0x00000052000a7220 */ /* 0x040fe20000410000 */
[----:B------:R-:W-:Y:S01]  /*2270*/  FMUL.FTZ R5, R0, R31 ;  /* 0x0000001f00057220 */ /* 0x000fe20000410000 */
[----:B------:R-:W-:Y:S01]  /*2280*/  @UP1 ULDC UR7, c[0x0][0x44c] ;  /* 0x0001130000071ab9 */ /* 0x000fe20000000800 */
[----:B------:R-:W4:Y:S01]  /*2290*/  LDC R136, c[0x0][0x288] ;  /* 0x0000a200ff887b82 */ /* 0x000f220000000800 */
[----:B------:R-:W-:Y:S01]  /*22a0*/  IMAD R82, R88, R15, 0x80 ;  /* 0x0000008058527424 */ /* 0x000fe200078e020f */
[----:B------:R5:W2:Y:S01]  /*22b0*/  MUFU.TANH R31, R45 ;  /* 0x0000002d001f7308 */ /* 0x000aa20000002400 */
[----:B-1----:R-:W-:-:S02]  /*22c0*/  VIADD R56, R17, UR42 ;  /* 0x0000002a11387c36 */ /* 0x002fc40008000000 */
[C---:B0-----:R-:W-:Y:S01]  /*22d0*/  FMUL.FTZ R6, R0.reuse, R33 ;  /* 0x0000002100067220 */ /* 0x041fe20000410000 */
[C---:B------:R-:W-:Y:S01]  /*22e0*/  FMUL.FTZ R40, R0.reuse, R40 ;  /* 0x0000002800287220 */ /* 0x040fe20000410000 */
[----:B------:R-:W-:Y:S01]  /*22f0*/  FMUL.FTZ R41, R0, R41 ;  /* 0x0000002900297220 */ /* 0x000fe20000410000 */
[----:B------:R-:W-:Y:S01]  /*2300*/  @P1 IMAD.HI.U32 R12, R56, UR7, RZ ;  /* 0x00000007380c1c27 */ /* 0x000fe2000f8e00ff */
[----:B------:R-:W-:Y:S01]  /*2310*/  @UP1 ULDC UR7, c[0x0][0x450] ;  /* 0x0001140000071ab9 */ /* 0x000fe20000000800 */
[----:B------:R-:W-:Y:S02]  /*2320*/  UIADD3 UR6, UR6, 0x2a840, URZ ;  /* 0x0002a84006067890 */ /* 0x000fe4000fffe03f */
[C---:B------:R-:W-:Y:S01]  /*2330*/  FMUL.FTZ R33, R0.reuse, R34 ;  /* 0x0000002200217220 */ /* 0x040fe20000410000 */
[C---:B-----5:R-:W-:Y:S01]  /*2340*/  FMUL.FTZ R45, R0.reuse, R58 ;  /* 0x0000003a002d7220 */ /* 0x060fe20000410000 */
[----:B------:R-:W-:Y:S01]  /*2350*/  @P2 SHF.R.U32.HI R56, RZ, UR7, R12 ;  /* 0x00000007ff382c19 */ /* 0x000fe2000801160c */
[C---:B------:R-:W-:Y:S01]  /*2360*/  FMUL.FTZ R7, R0.reuse, R36 ;  /* 0x0000002400077220 */ /* 0x040fe20000410000 */
[C---:B------:R-:W-:Y:S01]  /*2370*/  FMUL.FTZ R8, R0.reuse, R37 ;  /* 0x0000002500087220 */ /* 0x040fe20000410000 */
[C---:B------:R-:W-:Y:S01]  /*2380*/  FMUL.FTZ R44, R0.reuse, R44 ;  /* 0x0000002c002c7220 */ /* 0x040fe20000410000 */
[C---:B------:R-:W-:Y:S01]  /*2390*/  FMUL.FTZ R48, R0.reuse, R48 ;  /* 0x0000003000307220 */ /* 0x040fe20000410000 */
[----:B------:R-:W0:Y:S01]  /*23a0*/  SHFL.IDX PT, R58, R56, RZ, 0x1c1f ;  /* 0x001c1fff383a7589 */ /* 0x000e2200000e0000 */
[C---:B------:R-:W-:Y:S01]  /*23b0*/  FMUL.FTZ R49, R0.reuse, R49 ;  /* 0x0000003100317220 */ /* 0x040fe20000410000 */
[C---:B------:R-:W-:Y:S01]  /*23c0*/  FMUL.FTZ R52, R0.reuse, R52 ;  /* 0x0000003400347220 */ /* 0x040fe20000410000 */
[----:B------:R-:W-:Y:S01]  /*23d0*/  FMUL.FTZ R53, R0, R53 ;  /* 0x0000003500357220 */ /* 0x000fe20000410000 */
[----:B------:R-:W-:-:S02]  /*23e0*/  VIADD R15, R82, 0x1 ;  /* 0x00000001520f7836 */ /* 0x000fc40000000000 */
[C---:B------:R-:W-:Y:S01]  /*23f0*/  FMUL.FTZ R34, R0.reuse, R35 ;  /* 0x0000002300227220 */ /* 0x040fe20000410000 */
[----:B------:R-:W-:Y:S01]  /*2400*/  UISETP.NE.AND UP0, UPT, UR49, URZ, UPT ;  /* 0x0000003f3100728c */ /* 0x000fe2000bf05270 */
        /* <DEDUP_REMOVED lines=8> */
[----:B------:R1:W0:Y:S01]  /*2490*/  MUFU.TANH R28, R40 ;  /* 0x00000028001c7308 */ /* 0x0002220000002400 */
[C---:B------:R-:W-:Y:S01]  /*24a0*/  FMUL.FTZ R37, R0.reuse, R42 ;  /* 0x0000002a00257220 */ /* 0x040fe20000410000 */
[C---:B------:R-:W-:Y:S01]  /*24b0*/  FMUL.FTZ R38, R0.reuse, R43 ;  /* 0x0000002b00267220 */ /* 0x040fe20000410000 */
[----:B------:R-:W-:Y:S01]  /*24c0*/  UPRMT UR6, UR38, 0x654, UR6 ;  /* 0x0000065426067896 */ /* 0x000fe20008000006 */
[C---:B------:R-:W-:Y:S01]  /*24d0*/  FMUL.FTZ R39, R0.reuse, R46 ;  /* 0x0000002e00277220 */ /* 0x040fe20000410000 */
[C---:B------:R-:W-:Y:S01]  /*24e0*/  FMUL.FTZ R42, R0.reuse, R51 ;  /* 0x00000033002a7220 */ /* 0x040fe20000410000 */
[----:B------:R-:W-:Y:S01]  /*24f0*/  FMUL.FTZ R43, R0, R54 ;  /* 0x00000036002b7220 */ /* 0x000fe20000410000 */
[----:B------:R-:W-:Y:S01]  /*2500*/  IMAD R20, R16, -0x2, R15 ;  /* 0xfffffffe10147824 */ /* 0x000fe200078e020f */
[----:B------:R5:W0:Y:S01]  /*2510*/  MUFU.TANH R29, R41 ;  /* 0x00000029001d7308 */ /* 0x000a220000002400 */
[C---:B-1----:R-:W-:Y:S01]  /*2520*/  FMUL.FTZ R40, R0.reuse, R47 ;  /* 0x0000002f00287220 */ /* 0x042fe20000410000 */
[C---:B------:R-:W-:Y:S01]  /*2530*/  FMUL.FTZ R11, R0.reuse, R25 ;  /* 0x00000019000b7220 */ /* 0x040fe20000410000 */
[C---:B------:R-:W-:Y:S01]  /*2540*/  FMUL.FTZ R32, R0.reuse, R32 ;  /* 0x0000002000207220 */ /* 0x040fe20000410000 */
[C---:B------:R-:W-:Y:S01]  /*2550*/  FMUL.FTZ R46, R0.reuse, R59 ;  /* 0x0000003b002e7220 */ /* 0x040fe20000410000 */
[C---:B------:R-:W-:Y:S01]  /*2560*/  FMUL.FTZ R47, R0.reuse, R62 ;  /* 0x0000003e002f7220 */ /* 0x040fe20000410000 */
[C---:B------:R-:W-:Y:S01]  /*2570*/  FMUL.FTZ R51, R0.reuse, R70 ;  /* 0x0000004600337220 */ /* 0x040fe20000410000 */
[C---:B------:R-:W-:Y:S01]  /*2580*/  FMUL.FTZ R72, R0.reuse, R72 ;  /* 0x0000004800487220 */ /* 0x040fe20000410000 */
[----:B------:R1:W0:Y:S01]  /*2590*/  MUFU.TANH R24, R6 ;  /* 0x0000000600187308 */ /* 0x0002220000002400 */
[C---:B-----5:R-:W-:Y:S01]  /*25a0*/  FMUL.FTZ R41, R0.reuse, R50 ;  /* 0x0000003200297220 */ /* 0x060fe20000410000 */
[C---:B------:R-:W-:Y:S01]  /*25b0*/  FMUL.FTZ R50, R0.reuse, R67 ;  /* 0x0000004300327220 */ /* 0x040fe20000410000 */
[C---:B------:R-:W-:Y:S01]  /*25c0*/  FMUL.FTZ R54, R0.reuse, R75 ;  /* 0x0000004b00367220 */ /* 0x040fe20000410000 */
[C---:B------:R-:W-:Y:S01]  /*25d0*/  FMUL.FTZ R76, R0.reuse, R76 ;  /* 0x0000004c004c7220 */ /* 0x040fe20000410000 */
[C---:B------:R-:W-:Y:S01]  /*25e0*/  FMUL.FTZ R77, R0.reuse, R77 ;  /* 0x0000004d004d7220 */ /* 0x040fe20000410000 */
[C---:B------:R-:W-:Y:S01]  /*25f0*/  FMUL.FTZ R80, R0.reuse, R80 ;  /* 0x0000005000507220 */ /* 0x040fe20000410000 */
[C---:B------:R-:W-:Y:S01]  /*2600*/  FMUL.FTZ R81, R0.reuse, R81 ;  /* 0x0000005100517220 */ /* 0x040fe20000410000 */
        /* <DEDUP_REMOVED lines=14> */
[----:B------:R-:W-:Y:S01]  /*26f0*/  PLOP3.LUT P1, PT, PT, PT, UP0, 0x40, 0x0 ;  /* 0x000000000000781c */ /* 0x000fe20003f2e808 */
[C---:B---3--:R-:W-:Y:S01]  /*2700*/  IMAD R25, R137.reuse, UR41, R20 ;  /* 0x0000002989197c24 */ /* 0x048fe2000f8e0214 */
[----:B------:R3:W0:Y:S01]  /*2710*/  MUFU.TANH R30, R44 ;  /* 0x0000002c001e7308 */ /* 0x0006220000002400 */
[C---:B-1----:R-:W-:Y:S01]  /*2720*/  FMUL.FTZ R8, R0.reuse, R83 ;  /* 0x0000005300087220 */ /* 0x042fe20000410000 */
[----:B------:R-:W-:Y:S01]  /*2730*/  ULDC UR31, c[0x0][0x9dc] ;  /* 0x00027700001f7ab9 */ /* 0x000fe20000000800 */
[----:B------:R-:W-:Y:S01]  /*2740*/  SYNCS.ARRIVE.TRANS64.RED.A1T0 RZ, [UR6], RZ ;  /* 0x000000ffffff79a7 */ /* 0x000fe20008100406 */
[----:B------:R-:W-:Y:S01]  /*2750*/  ULOP3.LUT UR6, URZ, UR31, URZ, 0x33, !UPT ;  /* 0x0000001f3f067292 */ /* 0x000fe2000f8e333f */
[----:B------:R-:W-:Y:S01]  /*2760*/  IMAD R21, R137, UR41, R82 ;  /* 0x0000002989157c24 */ /* 0x000fe2000f8e0252 */
[----:B------:R-:W-:Y:S01]  /*2770*/  ULDC UR14, c[0x0][0x9e0] ;  /* 0x00027800000e7ab9 */ /* 0x000fe20000000800 */
[----:B----4-:R-:W-:Y:S01]  /*2780*/  IMAD.IADD R25, R25, 0x1, -R136 ;  /* 0x0000000119197824 */ /* 0x010fe200078e0a88 */
[----:B------:R1:W4:Y:S01]  /*2790*/  MUFU.TANH R89, R48 ;  /* 0x0000003000597308 */ /* 0x0003220000002400 */
[C---:B---3--:R-:W-:Y:S01]  /*27a0*/  FMUL.FTZ R44, R0.reuse, R55 ;  /* 0x00000037002c7220 */ /* 0x048fe20000410000 */
[C---:B------:R-:W-:Y:S01]  /*27b0*/  FMUL.FTZ R57, R0.reuse, R57 ;  /* 0x0000003900397220 */ /* 0x040fe20000410000 */
[----:B------:R-:W-:Y:S01]  /*27c0*/  FMUL.FTZ R69, R0, R69 ;  /* 0x0000004500457220 */ /* 0x000fe20000410000 */
[----:B------:R-:W-:Y:S01]  /*27d0*/  IMAD R79, R16, -0x2, R21 ;  /* 0xfffffffe104f7824 */ /* 0x000fe200078e0215 */
[----:B------:R-:W-:Y:S01]  /*27e0*/  LEA R78, R88, 0xffffff80, 0x7 ;  /* 0xffffff80584e7811 */ /* 0x000fe200078e38ff */
[----:B------:R-:W-:-:S02]  /*27f0*/  VIADD R86, R25, UR14 ;  /* 0x0000000e19567c36 */ /* 0x000fc40008000000 */
[----:B------:R3:W0:Y:S01]  /*2800*/  MUFU.TANH R90, R49 ;  /* 0x00000031005a7308 */ /* 0x0006220000002400 */
[----:B-1----:R-:W-:Y:S01]  /*2810*/  FMUL.FTZ R48, R0, R63 ;  /* 0x0000003f00307220 */ /* 0x002fe20000410000 */
[----:B------:R-:W-:-:S06]  /*2820*/  VIADD R83, R25, UR6 ;  /* 0x0000000619537c36 */ /* 0x000fcc0008000000 */
[----:B------:R1:W0:Y:S01]  /*2830*/  MUFU.TANH R91, R52 ;  /* 0x00000034005b7308 */ /* 0x0002220000002400 */
[----:B---3--:R-:W-:-:S07]  /*2840*/  FMUL.FTZ R49, R0, R66 ;  /* 0x0000004200317220 */ /* 0x008fce0000410000 */
[----:B------:R3:W0:Y:S01]  /*2850*/  MUFU.TANH R92, R53 ;  /* 0x00000035005c7308 */ /* 0x0006220000002400 */
[----:B-1----:R-:W-:-:S07]  /*2860*/  FMUL.FTZ R52, R0, R71 ;  /* 0x0000004700347220 */ /* 0x002fce0000410000 */
[----:B------:R-:W1:Y:S01]  /*2870*/  MUFU.TANH R9, R9 ;  /* 0x0000000900097308 */ /* 0x000e620000002400 */
[----:B---3--:R-:W-:-:S07]  /*2880*/  FMUL.FTZ R53, R0, R74 ;  /* 0x0000004a00357220 */ /* 0x008fce0000410000 */
        /* <DEDUP_REMOVED lines=51> */
[----:B0-----:R-:W-:Y:S01]  /*2bc0*/  VIADDMNMX R57, R58, R86, R79, PT ;  /* 0x000000563a397246 */ /* 0x001fe2000380014f */
[----:B-----5:R-:W-:Y:S01]  /*2bd0*/  IMAD.IADD R69, R83, 0x1, R58 ;  /* 0x0000000153457824 */ /* 0x020fe200078e023a */
        /* <DEDUP_REMOVED lines=15> */
.L_x_4655:
[----:B------:R-:W-:Y:S02]  /*2cd0*/  ULDC UR6, c[0x0][0x9e4] ;  /* 0x0002790000067ab9 */ /* 0x000fe40000000800 */
[----:B------:R-:W-:-:S05]  /*2ce0*/  IMAD.U32 R25, RZ, RZ, UR6 ;  /* 0x00000006ff197e24 */ /* 0x000fca000f8e00ff */
[----:B------:R-:W-:-:S13]  /*2cf0*/  ISETP.NE.AND P1, PT, R25, 0x1, PT ;  /* 0x000000011900780c */ /* 0x000fda0003f25270 */
[----:B------:R-:W0:Y:S02]  /*2d00*/  @P1 LDC.64 R58, c[0x0][0x9e8] ;  /* 0x00027a00ff3a1b82 */ /* 0x000e240000000a00 */
[----:B0-----:R-:W-:-:S05]  /*2d10*/  @P1 IMAD.HI.U32 R20, R21, R58, RZ ;  /* 0x0000003a15141227 */ /* 0x001fca00078e00ff */
[----:B------:R-:W-:-:S07]  /*2d20*/  @P1 SHF.R.U32.HI R21, RZ, R59, R20 ;  /* 0x0000003bff151219 */ /* 0x000fce0000011614 */
.L_x_4656:
[----:B------:R-:W-:Y:S05]  /*2d30*/  BSYNC B0 ;  /* 0x0000000000007941 */ /* 0x000fea0003800000 */
.L_x_4654:
[----:B------:R-:W-:-:S04]  /*2d40*/  IMAD R21, R21, R25, -R78 ;  /* 0x0000001915157224 */ /* 0x000fc800078e0a4e */
[----:B------:R-:W-:-:S05]  /*2d50*/  IMAD R20, R16, -0x2, R21 ;  /* 0xfffffffe10147824 */ /* 0x000fca00078e0215 */
[----:B------:R-:W-:Y:S02]  /*2d60*/  VIADDMNMX R57, R20, R25, R57, PT ;  /* 0x0000001914397246 */ /* 0x000fe40003800139 */
[----:B------:R-:W-:-:S07]  /*2d70*/  VIMNMX R69, R69, R20, !PT ;  /* 0x0000001445457248 */ /* 0x000fce0007fe0100 */
.L_x_4653:
[C---:B------:R-:W-:Y:S01]  /*2d80*/  ISETP.GE.AND P2, PT, R82.reuse, 0x9, PT ;  /* 0x000000095200780c */ /* 0x040fe20003f46270 */
[----:B------:R-:W0:Y:S01]  /*2d90*/  SHFL.IDX PT, R56, R56, 0x1, 0x1c1f ;  /* 0x003c1f0038387f89 */ /* 0x000e2200000e0000 */
[C---:B------:R-:W-:Y:S01]  /*2da0*/  ISETP.GE.AND P1, PT, R82.reuse, 0x2, PT ;  /* 0x000000025200780c */ /* 0x040fe20003f26270 */
[----:B------:R-:W-:Y:S01]  /*2db0*/  UISETP.NE.AND UP0, UPT, UR49, URZ, UPT ;  /* 0x0000003f3100728c */ /* 0x000fe2000bf05270 */
[C---:B------:R-:W-:Y:S02]  /*2dc0*/  ISETP.GT.AND P3, PT, R69.reuse, 0x8, !P2 ;  /* 0x000000084500780c */ /* 0x040fe40005764270 */
[----:B------:R-:W-:Y:S02]  /*2dd0*/  ISETP.GT.AND P4, PT, R69, 0x1, !P1 ;  /* 0x000000014500780c */ /* 0x000fe40004f84270 */
[----:B------:R-:W-:Y:S02]  /*2de0*/  ISETP.LT.OR P3, PT, R57, 0x9, P3 ;  /* 0x000000093900780c */ /* 0x000fe40001f61670 */
[----:B------:R-:W-:-:S02]  /*2df0*/  ISETP.GE.AND P5, PT, R82, 0x11, PT ;  /* 0x000000115200780c */ /* 0x000fc40003fa6270 */
[----:B------:R-:W-:Y:S02]  /*2e00*/  FSEL R75, R13, -INF , !P3 ;  /* 0xff8000000d4b7808 */ /* 0x000fe40005800000 */
[----:B------:R-:W-:Y:S02]  /*2e10*/  ISETP.LT.OR P4, PT, R57, 0x2, P4 ;  /* 0x000000023900780c */ /* 0x000fe40002781670 */
[----:B------:R-:W-:Y:S02]  /*2e20*/  ISETP.GT.AND P3, PT, R69, 0x10, !P5 ;  /* 0x000000104500780c */ /* 0x000fe40006f64270 */
[----:B------:R-:W-:Y:S02]  /*2e30*/  ISETP.GE.AND P6, PT, R82, 0xa, PT ;  /* 0x0000000a5200780c */ /* 0x000fe40003fc6270 */
[----:B------:R-:W-:Y:S02]  /*2e40*/  FSEL R55, R11, -INF , !P4 ;  /* 0xff8000000b377808 */ /* 0x000fe40006000000 */
[----:B------:R-:W-:-:S02]  /*2e50*/  P2R R102, PR, RZ, 0x20 ;  /* 0x00000020ff667803 */ /* 0x000fc40000000000 */
[----:B------:R-:W-:Y:S02]  /*2e60*/  ISETP.LT.OR P3, PT, R57, 0x11, P3 ;  /* 0x000000113900780c */ /* 0x000fe40001f61670 */
[----:B------:R-:W-:Y:S02]  /*2e70*/  ISETP.GT.AND P4, PT, R69, 0x9, !P6 ;  /* 0x000000094500780c */ /* 0x000fe40007784270 */
[----:B------:R-:W-:Y:S02]  /*2e80*/  ISETP.GE.AND P5, PT, R82, 0x12, PT ;  /* 0x000000125200780c */ /* 0x000fe40003fa6270 */
[----:B------:R-:W-:Y:S02]  /*2e90*/  FSEL R58, R32, -INF , !P3 ;  /* 0xff800000203a7808 */ /* 0x000fe40005800000 */
[----:B------:R-:W-:Y:S02]  /*2ea0*/  ISETP.LT.OR P4, PT, R57, 0xa, P4 ;  /* 0x0000000a3900780c */ /* 0x000fe40002781670 */
[----:B------:R-:W-:-:S02]  /*2eb0*/  ISETP.GT.AND P3, PT, R69, 0x11, !P5 ;  /* 0x000000114500780c */ /* 0x000fc40006f64270 */
[----:B------:R-:W-:Y:S02]  /*2ec0*/  FSEL R74, R14, -INF , !P4 ;  /* 0xff8000000e4a7808 */ /* 0x000fe40006000000 */
        /* <DEDUP_REMOVED lines=11> */
[C---:B------:R-:W-:Y:S02]  /*2f80*/  ISETP.GE.AND P4, PT, R82.reuse, 0x21, PT ;  /* 0x000000215200780c */ /* 0x040fe40003f86270 */
        /* <DEDUP_REMOVED lines=50> */
[----:B-1----:R-:W-:Y:S02]  /*32b0*/  FSEL R66, R94, -INF , !P3 ;  /* 0xff8000005e427808 */ /* 0x002fe40005800000 */
        /* <DEDUP_REMOVED lines=34> */
[----:B------:R-:W-:Y:S01]  /*34e0*/  FSEL R26, R72, -INF , !P3 ;  /* 0xff800000481a7808 */ /* 0x000fe20005800000 */
[----:B0-----:R-:W-:Y:S01]  /*34f0*/  IMAD.IADD R72, R83, 0x1, R56 ;  /* 0x0000000153487824 */ /* 0x001fe200078e0238 */
        /* <DEDUP_REMOVED lines=13> */
[----:B------:R-:W-:Y:S02]  /*35d0*/  P2R R103, PR, RZ, 0x20 ;  /* 0x00000020ff677803 */ /* 0x000fe40000000000 */
[----:B------:R-:W-:-:S02]  /*35e0*/  FSEL R21, R77, -INF , !P3 ;  /* 0xff8000004d157808 */ /* 0x000fc40005800000 */
[----:B------:R-:W-:Y:S02]  /*35f0*/  ISETP.GE.AND P3, PT, R82, 0x71, PT ;  /* 0x000000715200780c */ /* 0x000fe40003f66270 */
[----:B------:R-:W-:Y:S02]  /*3600*/  P2R R87, PR, RZ, 0x40 ;  /* 0x00000040ff577803 */ /* 0x000fe40000000000 */
        /* <DEDUP_REMOVED lines=18> */
[----:B------:R-:W-:Y:S02]  /*3730*/  ISETP.GT.AND P6, PT, R69, 0x79, !P6 ;  /* 0x000000794500780c */ /* 0x000fe400077c4270 */
[----:B------:R-:W-:Y:S02]  /*3740*/  VIADDMNMX R69, R56, R86, R79, PT ;  /* 0x0000005638457246 */ /* 0x000fe4000380014f */
[----:B------:R-:W-:-:S04]  /*3750*/  ISETP.LT.OR P6, PT, R57, 0x7a, P6 ;  /* 0x0000007a3900780c */ /* 0x000fc800037c1670 */
        /* <DEDUP_REMOVED lines=17> */
.L_x_4659:
[----:B------:R-:W-:Y:S02]  /*3870*/  ULDC UR6, c[0x0][0x9e4] ;  /* 0x0002790000067ab9 */ /* 0x000fe40000000800 */
[----:B------:R-:W-:-:S05]  /*3880*/  IMAD.U32 R76, RZ, RZ, UR6 ;  /* 0x00000006ff4c7e24 */ /* 0x000fca000f8e00ff */
[----:B------:R-:W-:-:S13]  /*3890*/  ISETP.NE.AND P6, PT, R76, 0x1, PT ;  /* 0x000000014c00780c */ /* 0x000fda0003fc5270 */
[----:B------:R-:W0:Y:S02]  /*38a0*/  @P6 LDC.64 R56, c[0x0][0x9e8] ;  /* 0x00027a00ff386b82 */ /* 0x000e240000000a00 */
[----:B0-----:R-:W-:-:S05]  /*38b0*/  @P6 IMAD.HI.U32 R56, R9, R56, RZ ;  /* 0x0000003809386227 */ /* 0x001fca00078e00ff */
[----:B------:R-:W-:-:S07]  /*38c0*/  @P6 SHF.R.U32.HI R9, RZ, R57, R56 ;  /* 0x00000039ff096219 */ /* 0x000fce0000011638 */
.L_x_4660:
[----:B------:R-:W-:Y:S05]  /*38d0*/  BSYNC B0 ;  /* 0x0000000000007941 */ /* 0x000fea0003800000 */
.L_x_4658:
[----:B------:R-:W-:-:S04]  /*38e0*/  IMAD R9, R9, R76, -R78 ;  /* 0x0000004c09097224 */ /* 0x000fc800078e0a4e */
[----:B------:R-:W-:-:S05]  /*38f0*/  IMAD R9, R16, -0x2, R9 ;  /* 0xfffffffe10097824 */ /* 0x000fca00078e0209 */
[----:B------:R-:W-:Y:S02]  /*3900*/  VIADDMNMX R69, R9, R76, R69, PT ;  /* 0x0000004c09457246 */ /* 0x000fe40003800145 */
[----:B------:R-:W-:-:S07]  /*3910*/  VIMNMX R72, R72, R9, !PT ;  /* 0x0000000948487248 */ /* 0x000fce0007fe0100 */
.L_x_4657:
[C---:B------:R-:W-:Y:S01]  /*3920*/  ISETP.GT.AND P1, PT, R72.reuse, 0x1, !P1 ;  /* 0x000000014800780c */ /* 0x040fe20004f24270 */
[----:B------:R-:W-:Y:S01]  /*3930*/  ULDC UR29, c[0x0][0x988] ;  /* 0x00026200001d7ab9 */ /* 0x000fe20000000800 */
[----:B------:R-:W-:Y:S01]  /*3940*/  ISETP.NE.AND P6, PT, R87, RZ, PT ;  /* 0x000000ff5700720c */ /* 0x000fe20003fc5270 */
[----:B------:R-:W-:Y:S01]  /*3950*/  UISETP.NE.AND UP1, UPT, UR50, URZ, UPT ;  /* 0x0000003f3200728c */ /* 0x000fe2000bf25270 */
[----:B------:R-:W-:Y:S01]  /*3960*/  ISETP.LT.OR P1, PT, R69, 0x2, P1 ;  /* 0x000000024500780c */ /* 0x000fe20000f21670 */
[----:B------:R-:W-:Y:S01]  /*3970*/  UISETP.NE.AND UP0, UPT, UR49, URZ, UPT ;  /* 0x0000003f3100728c */ /* 0x000fe2000bf05270 */
[----:B------:R-:W-:Y:S01]  /*3980*/  FMNMX.FTZ R56, R77, R55, !PT ;  /* 0x000000374d387209 */ /* 0x000fe20007810000 */
[----:B------:R-:W-:Y:S01]  /*3990*/  UMOV UR10, UR42 ;  /* 0x0000002a000a7c82 */ /* 0x000fe20008000000 */
[----:B------:R-:W-:Y:S02]  /*39a0*/  FSEL R3, R3, -INF , !P1 ;  /* 0xff80000003037808 */ /* 0x000fe40004800000 */
[----:B------:R-:W-:-:S02]  /*39b0*/  ISETP.GT.AND P1, PT, R72, 0x9, !P6 ;  /* 0x000000094800780c */ /* 0x000fc40007724270 */
[----:B------:R-:W-:Y:S02]  /*39c0*/  FMNMX.FTZ R9, R75, R56, !PT ;  /* 0x000000384b097209 */ /* 0x000fe40007810000 */
[----:B------:R-:W-:Y:S01]  /*39d0*/  ISETP.LT.OR P1, PT, R69, 0xa, P1 ;  /* 0x0000000a4500780c */ /* 0x000fe20000f21670 */
[----:B------:R-:W-:Y:S01]  /*39e0*/  @UP1 ULDC UR6, c[0x0][0x44c] ;  /* 0x0001130000061ab9 */ /* 0x000fe20000000800 */
[----:B------:R-:W-:Y:S01]  /*39f0*/  FMNMX.FTZ R9, R74, R9, !PT ;  /* 0x000000094a097209 */ /* 0x000fe20007810000 */
[----:B------:R-:W-:Y:S01]  /*3a00*/  UIMAD.WIDE.U32 UR6, UR42, UR6, URZ ;  /* 0x000000062a0672a5 */ /* 0x000fe2000f8e003f */
[----:B------:R-:W-:Y:S01]  /*3a10*/  FSEL R5, R5, -INF , !P1 ;  /* 0xff80000005057808 */ /* 0x000fe20004800000 */
[----:B------:R-:W-:Y:S01]  /*3a20*/  @UP1 ULDC UR11, c[0x0][0x450] ;  /* 0x00011400000b1ab9 */ /* 0x000fe20000000800 */
[----:B------:R-:W-:Y:S01]  /*3a30*/  ISETP.NE.AND P1, PT, R102, RZ, PT ;  /* 0x000000ff6600720c */ /* 0x000fe20003f25270 */
[----:B------:R-:W-:Y:S01]  /*3a40*/  @UP1 USHF.R.U32.HI UR10, URZ, UR11, UR7 ;  /* 0x0000000b3f0a1299 */ /* 0x000fe20008011607 */
[----:B------:R-:W-:-:S02]  /*3a50*/  FMNMX.FTZ R56, R58, R9, !PT ;  /* 0x000000093a387209 */ /* 0x000fc40007810000 */
[C---:B------:R-:W-:Y:S01]  /*3a60*/  ISETP.GT.AND P1, PT, R72.reuse, 0x10, !P1 ;  /* 0x000000104800780c */ /* 0x040fe20004f24270 */
[----:B------:R-:W-:Y:S01]  /*3a70*/  UIADD3 UR51, UR51, UR10, URZ ;  /* 0x0000000a33337290 */ /* 0x000fe2000fffe03f */
[----:B------:R-:W-:Y:S02]  /*3a80*/  FMNMX.FTZ R9, R59, R56, !PT ;  /* 0x000000383b097209 */ /* 0x000fe40007810000 */
[----:B------:R-:W-:Y:S01]  /*3a90*/  ISETP.LT.OR P1, PT, R69, 0x11, P1 ;  /* 0x000000114500780c */ /* 0x000fe20000f21670 */
[----:B------:R-:W-:Y:S01]  /*3aa0*/  UIADD3 UR14, UR51, UR14, URZ ;  /* 0x0000000e330e7290 */ /* 0x000fe2000fffe03f */
[----:B------:R-:W-:Y:S02]  /*3ab0*/  ISETP.GT.AND P2, PT, R72, 0x8, !P2 ;  /* 0x000000084800780c */ /* 0x000fe40005744270 */
[----:B------:R-:W-:Y:S02]  /*3ac0*/  FSEL R33, R33, -INF , !P1 ;  /* 0xff80000021217808 */ /* 0x000fe40004800000 */
[----:B------:R-:W-:-:S02]  /*3ad0*/  ISETP.NE.AND P1, PT, R103, RZ, PT ;  /* 0x000000ff6700720c */ /* 0x000fc40003f25270 */
[----:B------:R-:W-:Y:S02]  /*3ae0*/  FMNMX.FTZ R56, R60, R9, !PT ;  /* 0x000000093c387209 */ /* 0x000fe40007810000 */
[----:B------:R-:W-:Y:S02]  /*3af0*/  ISETP.GT.AND P1, PT, R72, 0x11, !P1 ;  /* 0x000000114800780c */ /* 0x000fe40004f24270 */
[C---:B------:R-:W-:Y:S02]  /*3b00*/  ISETP.LT.OR P2, PT, R69.reuse, 0x9, P2 ;  /* 0x000000094500780c */ /* 0x040fe40001741670 */
[----:B------:R-:W-:Y:S02]  /*3b10*/  ISETP.LT.OR P1, PT, R69, 0x12, P1 ;  /* 0x000000124500780c */ /* 0x000fe40000f21670 */
[----:B------:R-:W-:Y:S02]  /*3b20*/  FMNMX.FTZ R56, R73, R56, !PT ;  /* 0x0000003849387209 */ /* 0x000fe40007810000 */
[----:B------:R-:W-:-:S02]  /*3b30*/  FSEL R34, R34, -INF , !P1 ;  /* 0xff80000022227808 */ /* 0x000fc40004800000 */
[----:B------:R-:W-:Y:S02]  /*3b40*/  ISETP.NE.AND P1, PT, R104, RZ, PT ;  /* 0x000000ff6800720c */ /* 0x000fe40003f25270 */
[----:B------:R-:W-:Y:S02]  /*3b50*/  FSEL R4, R4, -INF , !P2 ;  /* 0xff80000004047808 */ /* 0x000fe40005000000 */
[----:B------:R-:W-:Y:S02]  /*3b60*/  ISETP.GT.AND P1, PT, R72, 0x18, !P1 ;  /* 0x000000184800780c */ /* 0x000fe40004f24270 */
[----:B------:R-:W-:Y:S02]  /*3b70*/  ISETP.NE.AND P2, PT, R89, RZ, PT ;  /* 0x000000ff5900720c */ /* 0x000fe40003f45270 */
[----:B------:R-:W-:Y:S02]  /*3b80*/  ISETP.LT.OR P1, PT, R69, 0x19, P1 ;  /* 0x000000194500780c */ /* 0x000fe40000f21670 */
[----:B------:R-:W-:-:S02]  /*3b90*/  FMNMX.FTZ R9, R61, R56, !PT ;  /* 0x000000383d097209 */ /* 0x000fc40007810000 */
[----:B------:R-:W-:Y:S02]  /*3ba0*/  FSEL R35, R35, -INF , !P1 ;  /* 0xff80000023237808 */ /* 0x000fe40004800000 */
[----:B------:R-:W-:Y:S02]  /*3bb0*/  ISETP.NE.AND P1, PT, R105, RZ, PT ;  /* 0x000000ff6900720c */ /* 0x000fe40003f25270 */
[----:B------:R-:W-:Y:S02]  /*3bc0*/  FMNMX.FTZ R56, R62, R9, !PT ;  /* 0x000000093e387209 */ /* 0x000fe40007810000 */
[----:B------:R-:W-:Y:S02]  /*3bd0*/  ISETP.GT.AND P1, PT, R72, 0x19, !P1 ;  /* 0x000000194800780c */ /* 0x000fe40004f24270 */
[----:B------:R-:W-:Y:S02]  /*3be0*/  ISETP.NE.AND P6, PT, R90, RZ, PT ;  /* 0x000000ff5a00720c */ /* 0x000fe40003fc5270 */
        /* <DEDUP_REMOVED lines=15> */
[----:B------:R-:W-:Y:S02]  /*3ce0*/  FMNMX.FTZ R9, R67, R56, !PT ;  /* 0x0000003843097209 */ /* 0x000fe40007810000 */
[----:B------:R-:W-:Y:S02]  /*3cf0*/  FSEL R38, R38, -INF , !P1 ;  /* 0xff80000026267808 */ /* 0x000fe40004800000 */
[----:B------:R-:W-:Y:S02]  /*3d00*/  ISETP.NE.AND P1, PT, R108, RZ, PT ;  /* 0x000000ff6c00720c */ /* 0x000fe40003f25270 */
[----:B------:R-:W-:-:S02]  /*3d10*/  FMNMX.FTZ R9, R66, R9, !PT ;  /* 0x0000000942097209 */ /* 0x000fc40007810000 */
[----:B------:R-:W-:Y:S02]  /*3d20*/  ISETP.GT.AND P1, PT, R72, 0x28, !P1 ;  /* 0x000000284800780c */ /* 0x000fe40004f24270 */
        /* <DEDUP_REMOVED lines=18> */
[----:B------:R-:W-:Y:S02]  /*3e50*/  ISETP.GT.AND P1, PT, R72, 0x31, !P2 ;  /* 0x000000314800780c */ /* 0x000fe40005724270 */
[----:B------:R-:W-:Y:S02]  /*3e60*/  FMNMX.FTZ R56, R24, R9, !PT ;  /* 0x0000000918387209 */ /* 0x000fe40007810000 */
[----:B------:R-:W-:Y:S02]  /*3e70*/  ISETP.LT.OR P1, PT, R69, 0x32, P1 ;  /* 0x000000324500780c */ /* 0x000fe40000f21670 */
[----:B------:R-:W-:Y:S02]  /*3e80*/  FMNMX.FTZ R9, R21, R56, !PT ;  /* 0x0000003815097209 */ /* 0x000fe40007810000 */
[----:B------:R-:W-:-:S02]  /*3e90*/  FSEL R42, R42, -INF , !P1 ;  /* 0xff8000002a2a7808 */ /* 0x000fc40004800000 */
        /* <DEDUP_REMOVED lines=10> */
[----:B------:R-:W-:Y:S01]  /*3f40*/  ISETP.NE.AND P2, PT, R100, RZ, PT ;  /* 0x000000ff6400720c */ /* 0x000fe20003f45270 */
[----:B------:R-:W0:Y:S01]  /*3f50*/  SHFL.BFLY PT, R9, R56, 0x2, 0x1f ;  /* 0x0c401f0038097f89 */ /* 0x000e2200000e0000 */
[----:B------:R-:W-:-:S02]  /*3f60*/  FSEL R44, R44, -INF , !P1 ;  /* 0xff8000002c2c7808 */ /* 0x000fc40004800000 */
[----:B------:R-:W-:Y:S02]  /*3f70*/  ISETP.NE.AND P1, PT, R92, RZ, PT ;  /* 0x000000ff5c00720c */ /* 0x000fe40003f25270 */
[----:B------:R-:W-:Y:S02]  /*3f80*/  ISETP.NE.AND P6, PT, R111, RZ, PT ;  /* 0x000000ff6f00720c */ /* 0x000fe40003fc5270 */
[C---:B------:R-:W-:Y:S02]  /*3f90*/  ISETP.GT.AND P1, PT, R72.reuse, 0x40, !P1 ;  /* 0x000000404800780c */ /* 0x040fe40004f24270 */
[C---:B------:R-:W-:Y:S02]  /*3fa0*/  ISETP.GT.AND P3, PT, R72.reuse, 0x70, !P3 ;  /* 0x000000704800780c */ /* 0x040fe40005f64270 */
[----:B------:R-:W-:Y:S02]  /*3fb0*/  ISETP.LT.OR P1, PT, R69, 0x41, P1 ;  /* 0x000000414500780c */ /* 0x000fe40000f21670 */
[----:B------:R-:W-:-:S02]  /*3fc0*/  ISETP.GT.AND P4, PT, R72, 0x71, !P4 ;  /* 0x000000714800780c */ /* 0x000fc40006784270 */
[----:B------:R-:W-:Y:S02]  /*3fd0*/  FSEL R45, R45, -INF , !P1 ;  /* 0xff8000002d2d7808 */ /* 0x000fe40004800000 */
[----:B------:R-:W-:Y:S02]  /*3fe0*/  ISETP.NE.AND P1, PT, R93, RZ, PT ;  /* 0x000000ff5d00720c */ /* 0x000fe40003f25270 */
[C---:B------:R-:W-:Y:S02]  /*3ff0*/  ISETP.GT.AND P5, PT, R72.reuse, 0x78, !P5 ;  /* 0x000000784800780c */ /* 0x040fe40006fa4270 */
[----:B------:R-:W-:Y:S02]  /*4000*/  ISETP.GT.AND P1, PT, R72, 0x41, !P1 ;  /* 0x000000414800780c */ /* 0x000fe40004f24270 */
[C---:B------:R-:W-:Y:S02]  /*4010*/  ISETP.LT.OR P3, PT, R69.reuse, 0x71, P3 ;  /* 0x000000714500780c */ /* 0x040fe40001f61670 */
[----:B------:R-:W-:-:S02]  /*4020*/  ISETP.LT.OR P1, PT, R69, 0x42, P1 ;  /* 0x000000424500780c */ /* 0x000fc40000f21670 */
[----:B0-----:R-:W-:Y:S02]  /*4030*/  FMNMX.FTZ R57, R56, R9, !PT ;  /* 0x0000000938397209 */ /* 0x001fe40007810000 */
[----:B------:R-:W-:Y:S02]  /*4040*/  FSEL R46, R46, -INF , !P1 ;  /* 0xff8000002e2e7808 */ /* 0x000fe40004800000 */
[----:B------:R-:W-:Y:S01]  /*4050*/  ISETP.NE.AND P1, PT, R94, RZ, PT ;  /* 0x000000ff5e00720c */ /* 0x000fe20003f25270 */
[----:B------:R-:W0:Y:S01]  /*4060*/  SHFL.BFLY PT, R76, R57, 0x1, 0x1f ;  /* 0x0c201f00394c7f89 */ /* 0x000e2200000e0000 */
[C---:B------:R-:W-:Y:S02]  /*4070*/  ISETP.LT.OR P4, PT, R69.reuse, 0x72, P4 ;  /* 0x000000724500780c */ /* 0x040fe40002781670 */
[----:B------:R-:W-:Y:S02]  /*4080*/  ISETP.GT.AND P1, PT, R72, 0x48, !P1 ;  /* 0x000000484800780c */ /* 0x000fe40004f24270 */
[----:B------:R-:W-:-:S02]  /*4090*/  ISETP.LT.OR P5, PT, R69, 0x79, P5 ;  /* 0x000000794500780c */ /* 0x000fc40002fa1670 */
[----:B------:R-:W-:-:S04]  /*40a0*/  ISETP.LT.OR P1, PT, R69, 0x49, P1 ;  /* 0x000000494500780c */ /* 0x000fc80000f21670 */
[----:B------:R-:W-:Y:S02]  /*40b0*/  FSEL R47, R47, -INF , !P1 ;  /* 0xff8000002f2f7808 */ /* 0x000fe40004800000 */
[----:B------:R-:W-:-:S04]  /*40c0*/  ISETP.NE.AND P1, PT, R95, RZ, PT ;  /* 0x000000ff5f00720c */ /* 0x000fc80003f25270 */
[----:B------:R-:W-:-:S04]  /*40d0*/  ISETP.GT.AND P1, PT, R72, 0x49, !P1 ;  /* 0x000000494800780c */ /* 0x000fc80004f24270 */
[----:B------:R-:W-:Y:S02]  /*40e0*/  ISETP.LT.OR P1, PT, R69, 0x4a, P1 ;  /* 0x0000004a4500780c */ /* 0x000fe40000f21670 */
[----:B0-----:R-:W-:Y:S01]  /*40f0*/  FMNMX.FTZ R9, R57, R76, !PT ;  /* 0x0000004c39097209 */ /* 0x001fe20007810000 */
[----:B------:R-:W-:Y:S01]  /*4100*/  IMAD.U32 R76, RZ, RZ, UR29 ;  /* 0x0000001dff4c7e24 */ /* 0x000fe2000f8e00ff */
[----:B------:R-:W-:Y:S02]  /*4110*/  FSEL R48, R48, -INF , !P1 ;  /* 0xff80000030307808 */ /* 0x000fe40004800000 */
[----:B------:R-:W-:Y:S01]  /*4120*/  ISETP.NE.AND P1, PT, R96, RZ, PT ;  /* 0x000000ff6000720c */ /* 0x000fe20003f25270 */
[----:B------:R-:W-:-:S03]  /*4130*/  FFMA.FTZ R76, R9, R76, -8 ;  /* 0xc1000000094c7423 */ /* 0x000fc6000001004c */
[----:B------:R-:W-:-:S04]  /*4140*/  ISETP.GT.AND P1, PT, R72, 0x50, !P1 ;  /* 0x000000504800780c */ /* 0x000fc80004f24270 */
[----:B------:R-:W-:-:S04]  /*4150*/  ISETP.LT.OR P1, PT, R69, 0x51, P1 ;  /* 0x000000514500780c */ /* 0x000fc80000f21670 */
[----:B------:R-:W-:Y:S02]  /*4160*/  FSEL R49, R49, -INF , !P1 ;  /* 0xff80000031317808 */ /* 0x000fe40004800000 */
[----:B------:R-:W-:-:S04]  /*4170*/  ISETP.NE.AND P1, PT, R97, RZ, PT ;  /* 0x000000ff6100720c */ /* 0x000fc80003f25270 */
        /* <DEDUP_REMOVED lines=11> */
[----:B------:R-:W-:Y:S02]  /*4230*/  ISETP.GT.AND P1, PT, R72, 0x60, !P2 ;  /* 0x000000604800780c */ /* 0x000fe40005724270 */
[----:B------:R-:W-:Y:S02]  /*4240*/  ISETP.NE.AND P2, PT, R112, RZ, PT ;  /* 0x000000ff7000720c */ /* 0x000fe40003f45270 */
[----:B------:R-:W-:Y:S02]  /*4250*/  ISETP.LT.OR P1, PT, R69, 0x61, P1 ;  /* 0x000000614500780c */ /* 0x000fe40000f21670 */
[----:B------:R-:W-:Y:S02]  /*4260*/  ISETP.GT.AND P2, PT, R72, 0x69, !P2 ;  /* 0x000000694800780c */ /* 0x000fe40005744270 */
[----:B------:R-:W-:-:S02]  /*4270*/  FSEL R53, R53, -INF , !P1 ;  /* 0xff80000035357808 */ /* 0x000fc40004800000 */
[----:B------:R-:W-:Y:S02]  /*4280*/  ISETP.GT.AND P1, PT, R72, 0x61, !P6 ;  /* 0x000000614800780c */ /* 0x000fe40007724270 */
[----:B------:R-:W-:Y:S02]  /*4290*/  ISETP.NE.AND P6, PT, R80, RZ, PT ;  /* 0x000000ff5000720c */ /* 0x000fe40003fc5270 */
[C---:B------:R-:W-:Y:S02]  /*42a0*/  ISETP.LT.OR P1, PT, R69.reuse, 0x62, P1 ;  /* 0x000000624500780c */ /* 0x040fe40000f21670 */
[----:B------:R-:W-:Y:S02]  /*42b0*/  ISETP.LT.OR P2, PT, R69, 0x6a, P2 ;  /* 0x0000006a4500780c */ /* 0x000fe40001741670 */
[----:B------:R-:W-:Y:S02]  /*42c0*/  FSEL R54, R54, -INF , !P1 ;  /* 0xff80000036367808 */ /* 0x000fe40004800000 */
[----:B------:R-:W-:-:S04]  /*42d0*/  FSETP.NEU.FTZ.AND P1, PT, R9, -INF , PT ;  /* 0xff8000000900780b */ /* 0x000fc80003f3d000 */
[----:B------:R-:W-:Y:S02]  /*42e0*/  FSEL R78, R76, RZ, P1 ;  /* 0x000000ff4c4e7208 */ /* 0x000fe40000800000 */
[----:B------:R-:W-:Y:S02]  /*42f0*/  ISETP.GT.AND P1, PT, R72, RZ, !P6 ;  /* 0x000000ff4800720c */ /* 0x000fe40007724270 */
[----:B------:R-:W-:Y:S01]  /*4300*/  ISETP.NE.AND P6, PT, R81, RZ, PT ;  /* 0x000000ff5100720c */ /* 0x000fe20003fc5270 */
[----:B------:R-:W-:-:S01]  /*4310*/  FFMA.FTZ R56, R75, UR29, -R78 ;  /* 0x0000001d4b387c23 */ /* 0x000fc2000801084e */
[----:B------:R-:W-:Y:S01]  /*4320*/  ISETP.LT.OR P1, PT, R69, 0x1, P1 ;  /* 0x000000014500780c */ /* 0x000fe20000f21670 */
[----:B------:R-:W-:-:S01]  /*4330*/  FFMA.FTZ R57, R74, UR29, -R78 ;  /* 0x0000001d4a397c23 */ /* 0x000fc2000801084e */
[--C-:B------:R-:W-:Y:S01]  /*4340*/  FFMA.FTZ R79, R68, UR29, -R78.reuse ;  /* 0x0000001d444f7c23 */ /* 0x100fe2000801084e */
[----:B------:R-:W-:Y:S01]  /*4350*/  ISETP.GT.AND P6, PT, R72, 0x79, !P6 ;  /* 0x000000794800780c */ /* 0x000fe200077c4270 */
[--C-:B------:R-:W-:Y:S01]  /*4360*/  FFMA.FTZ R55, R55, UR29, -R78.reuse ;  /* 0x0000001d37377c23 */ /* 0x100fe2000801084e */
[----:B------:R-:W-:Y:S01]  /*4370*/  FSEL R76, R2, -INF , !P1 ;  /* 0xff800000024c7808 */ /* 0x000fe20004800000 */
[--C-:B------:R-:W-:Y:S01]  /*4380*/  FFMA.FTZ R2, R77, UR29, -R78.reuse ;  /* 0x0000001d4d027c23 */ /* 0x100fe2000801084e */
[----:B------:R-:W-:-:S01]  /*4390*/  FFMA.FTZ R77, R70, UR29, -R78 ;  /* 0x0000001d464d7c23 */ /* 0x000fc2000801084e */
[----:B------:R-:W-:Y:S01]  /*43a0*/  ISETP.NE.AND P1, PT, R101, RZ, PT ;  /* 0x000000ff6500720c */ /* 0x000fe20003f25270 */
[----:B------:R-:W-:Y:S01]  /*43b0*/  MUFU.EX2 R56, R56 ;  /* 0x0000003800387308 */ /* 0x000fe20000000800 */
[----:B------:R-:W-:Y:S01]  /*43c0*/  FMNMX.FTZ R75, R76, R3, !PT ;  /* 0x000000034c4b7209 */ /* 0x000fe20007810000 */
[--C-:B------:R-:W-:Y:S01]  /*43d0*/  FFMA.FTZ R58, R58, UR29, -R78.reuse ;  /* 0x0000001d3a3a7c23 */ /* 0x100fe2000801084e */
[----:B------:R-:W-:Y:S01]  /*43e0*/  ISETP.GT.AND P1, PT, R72, 0x68, !P1 ;  /* 0x000000684800780c */ /* 0x000fe20004f24270 */
[--C-:B------:R-:W-:Y:S01]  /*43f0*/  FFMA.FTZ R72, R64, UR29, -R78.reuse ;  /* 0x0000001d40487c23 */ /* 0x100fe2000801084e */
[----:B------:R-:W-:Y:S01]  /*4400*/  FMNMX.FTZ R74, R4, R75, !PT ;  /* 0x0000004b044a7209 */ /* 0x000fe20007810000 */
[--C-:B------:R-:W-:Y:S01]  /*4410*/  FFMA.FTZ R59, R59, UR29, -R78.reuse ;  /* 0x0000001d3b3b7c23 */ /* 0x100fe2000801084e */
[----:B------:R-:W-:Y:S01]  /*4420*/  ISETP.LT.OR P1, PT, R69, 0x69, P1 ;  /* 0x000000694500780c */ /* 0x000fe20000f21670 */
[----:B------:R-:W-:Y:S01]  /*4430*/  MUFU.EX2 R2, R2 ;  /* 0x0000000200027308 */ /* 0x000fe20000000800 */
[----:B------:R-:W-:Y:S01]  /*4440*/  FMNMX.FTZ R74, R5, R74, !PT ;  /* 0x0000004a054a7209 */ /* 0x000fe20007810000 */
[--C-:B------:R-:W-:Y:S01]  /*4450*/  FFMA.FTZ R60, R60, UR29, -R78.reuse ;  /* 0x0000001d3c3c7c23 */ /* 0x100fe2000801084e */
[----:B------:R-:W-:Y:S01]  /*4460*/  FSEL R64, R7, -INF , !P1 ;  /* 0xff80000007407808 */ /* 0x000fe20004800000 */
[--C-:B------:R-:W-:Y:S01]  /*4470*/  FFMA.FTZ R61, R61, UR29, -R78.reuse ;  /* 0x0000001d3d3d7c23 */ /* 0x100fe2000801084e */
[----:B------:R-:W-:Y:S01]  /*4480*/  FMNMX.FTZ R75, R33, R74, !PT ;  /* 0x0000004a214b7209 */ /* 0x000fe20007810000 */
[--C-:B------:R-:W-:Y:S01]  /*4490*/  FFMA.FTZ R62, R62, UR29, -R78.reuse ;  /* 0x0000001d3e3e7c23 */ /* 0x100fe2000801084e */
[----:B------:R-:W-:Y:S01]  /*44a0*/  ISETP.LT.OR P6, PT, R69, 0x7a, P6 ;  /* 0x0000007a4500780c */ /* 0x000fe200037c1670 */
[----:B------:R-:W0:Y:S01]  /*44b0*/  MUFU.EX2 R55, R55 ;  /* 0x0000003700377308 */ /* 0x000e220000000800 */
[----:B------:R-:W-:Y:S01]  /*44c0*/  FMNMX.FTZ R74, R34, R75, !PT ;  /* 0x0000004b224a7209 */ /* 0x000fe20007810000 */
[--C-:B------:R-:W-:Y:S01]  /*44d0*/  FFMA.FTZ R63, R63, UR29, -R78.reuse ;  /* 0x0000001d3f3f7c23 */ /* 0x100fe2000801084e */
[----:B------:R-:W-:Y:S01]  /*44e0*/  FSEL R69, R15, -INF , !P6 ;  /* 0xff8000000f457808 */ /* 0x000fe20007000000 */
[--C-:B------:R-:W-:Y:S01]  /*44f0*/  FFMA.FTZ R15, R24, UR29, -R78.reuse ;  /* 0x0000001d180f7c23 */ /* 0x100fe2000801084e */
[----:B------:R-:W-:Y:S01]  /*4500*/  FMNMX.FTZ R75, R35, R74, !PT ;  /* 0x0000004a234b7209 */ /* 0x000fe20007810000 */
[--C-:B------:R-:W-:Y:S01]  /*4510*/  FFMA.FTZ R32, R32, UR29, -R78.reuse ;  /* 0x0000001d20207c23 */ /* 0x100fe2000801084e */
[----:B------:R-:W-:-:S01]  /*4520*/  FFMA.FTZ R31, R31, UR29, -R78 ;  /* 0x0000001d1f1f7c23 */ /* 0x000fc2000801084e */
[----:B------:R-:W1:Y:S01]  /*4530*/  MUFU.EX2 R57, R57 ;  /* 0x0000003900397308 */ /* 0x000e620000000800 */
[----:B------:R-:W-:Y:S01]  /*4540*/  FMNMX.FTZ R74, R36, R75, !PT ;  /* 0x0000004b244a7209 */ /* 0x000fe20007810000 */
[--C-:B------:R-:W-:Y:S01]  /*4550*/  FFMA.FTZ R75, R73, UR29, -R78.reuse ;  /* 0x0000001d494b7c23 */ /* 0x100fe2000801084e */
[----:B------:R-:W-:-:S01]  /*4560*/  FFMA.FTZ R27, R27, UR29, -R78 ;  /* 0x0000001d1b1b7c23 */ /* 0x000fc2000801084e */
[--C-:B------:R-:W-:Y:S01]  /*4570*/  FFMA.FTZ R30, R30, UR29, -R78.reuse ;  /* 0x0000001d1e1e7c23 */ /* 0x100fe2000801084e */
[----:B------:R-:W-:Y:S01]  /*4580*/  FMNMX.FTZ R73, R37, R74, !PT ;  /* 0x0000004a25497209 */ /* 0x000fe20007810000 */
[--C-:B------:R-:W-:Y:S01]  /*4590*/  FFMA.FTZ R26, R26, UR29, -R78.reuse ;  /* 0x0000001d1a1a7c23 */ /* 0x100fe2000801084e */
[----:B------:R-:W-:-:S01]  /*45a0*/  FFMA.FTZ R25, R25, UR29, -R78 ;  /* 0x0000001d19197c23 */ /* 0x000fc2000801084e */
[----:B------:R-:W2:Y:S01]  /*45b0*/  MUFU.EX2 R58, R58 ;  /* 0x0000003a003a7308 */ /* 0x000ea20000000800 */
[----:B------:R-:W-:-:S04]  /*45c0*/  FMNMX.FTZ R74, R38, R73, !PT ;  /* 0x00000049264a7209 */ /* 0x000fc80007810000 */
[----:B------:R-:W-:-:S03]  /*45d0*/  FMNMX.FTZ R73, R39, R74, !PT ;  /* 0x0000004a27497209 */ /* 0x000fc60007810000 */
[----:B------:R-:W3:Y:S01]  /*45e0*/  MUFU.EX2 R59, R59 ;  /* 0x0000003b003b7308 */ /* 0x000ee20000000800 */
[----:B------:R-:W-:-:S04]  /*45f0*/  FMNMX.FTZ R74, R40, R73, !PT ;  /* 0x00000049284a7209 */ /* 0x000fc80007810000 */
[----:B------:R-:W-:-:S03]  /*4600*/  FMNMX.FTZ R73, R41, R74, !PT ;  /* 0x0000004a29497209 */ /* 0x000fc60007810000 */
[----:B------:R-:W4:Y:S01]  /*4610*/  MUFU.EX2 R60, R60 ;  /* 0x0000003c003c7308 */ /* 0x000f220000000800 */
[----:B------:R-:W-:Y:S01]  /*4620*/  FMNMX.FTZ R74, R42, R73, !PT ;  /* 0x000000492a4a7209 */ /* 0x000fe20007810000 */
[----:B------:R-:W-:-:S03]  /*4630*/  FFMA.FTZ R73, R71, UR29, -R78 ;  /* 0x0000001d47497c23 */ /* 0x000fc6000801084e */
[----:B------:R-:W-:-:S03]  /*4640*/  FMNMX.FTZ R71, R43, R74, !PT ;  /* 0x0000004a2b477209 */ /* 0x000fc60007810000 */
[----:B------:R-:W5:Y:S01]  /*4650*/  MUFU.EX2 R75, R75 ;  /* 0x0000004b004b7308 */ /* 0x000f620000000800 */
[----:B------:R-:W-:-:S04]  /*4660*/  FMNMX.FTZ R74, R44, R71, !PT ;  /* 0x000000472c4a7209 */ /* 0x000fc80007810000 */
[----:B------:R-:W-:-:S03]  /*4670*/  FMNMX.FTZ R71, R45, R74, !PT ;  /* 0x0000004a2d477209 */ /* 0x000fc60007810000 */
[----:B------:R0:W-:Y:S01]  /*4680*/  MUFU.EX2 R74, R77 ;  /* 0x0000004d004a7308 */ /* 0x0001e20000000800 */
[----:B------:R-:W-:-:S04]  /*4690*/  FMNMX.FTZ R70, R46, R71, !PT ;  /* 0x000000472e467209 */ /* 0x000fc80007810000 */
[----:B------:R-:W-:-:S03]  /*46a0*/  FMNMX.FTZ R71, R47, R70, !PT ;  /* 0x000000462f477209 */ /* 0x000fc60007810000 */
[----:B------:R-:W5:Y:S01]  /*46b0*/  MUFU.EX2 R61, R61 ;  /* 0x0000003d003d7308 */ /* 0x000f620000000800 */
[----:B------:R-:W-:Y:S01]  /*46c0*/  FMNMX.FTZ R70, R48, R71, !PT ;  /* 0x0000004730467209 */ /* 0x000fe20007810000 */
[--C-:B0-----:R-:W-:Y:S01]  /*46d0*/  FFMA.FTZ R77, R67, UR29, -R78.reuse ;  /* 0x0000001d434d7c23 */ /* 0x101fe2000801084e */
[----:B------:R-:W-:Y:S01]  /*46e0*/  FSEL R67, R10, -INF , !P3 ;  /* 0xff8000000a437808 */ /* 0x000fe20005800000 */
[--C-:B------:R-:W-:Y:S01]  /*46f0*/  FFMA.FTZ R10, R28, UR29, -R78.reuse ;  /* 0x0000001d1c0a7c23 */ /* 0x100fe2000801084e */
[----:B------:R-:W-:Y:S01]  /*4700*/  FMNMX.FTZ R71, R49, R70, !PT ;  /* 0x0000004631477209 */ /* 0x000fe20007810000 */
[--C-:B------:R-:W-:Y:S02]  /*4710*/  FFMA.FTZ R28, R29, UR29, -R78.reuse ;  /* 0x0000001d1d1c7c23 */ /* 0x100fe4000801084e */
[----:B------:R-:W-:Y:S01]  /*4720*/  MUFU.EX2 R70, R79 ;  /* 0x0000004f00467308 */ /* 0x000fe20000000800 */
[----:B------:R-:W-:Y:S01]  /*4730*/  FMNMX.FTZ R68, R50, R71, !PT ;  /* 0x0000004732447209 */ /* 0x000fe20007810000 */
[----:B------:R-:W-:-:S03]  /*4740*/  FFMA.FTZ R71, R65, UR29, -R78 ;  /* 0x0000001d41477c23 */ /* 0x000fc6000801084e */
[----:B------:R-:W-:-:S03]  /*4750*/  FMNMX.FTZ R65, R51, R68, !PT ;  /* 0x0000004433417209 */ /* 0x000fc60007810000 */
[----:B------:R-:W-:Y:S01]  /*4760*/  MUFU.EX2 R79, R10 ;  /* 0x0000000a004f7308 */ /* 0x000fe20000000800 */
[----:B------:R-:W-:-:S04]  /*4770*/  FMNMX.FTZ R68, R52, R65, !PT ;  /* 0x0000004134447209 */ /* 0x000fc80007810000 */
[----:B------:R-:W-:Y:S02]  /*4780*/  FMNMX.FTZ R65, R53, R68, !PT ;  /* 0x0000004435417209 */ /* 0x000fe40007810000 */
[----:B------:R-:W-:Y:S01]  /*4790*/  FSEL R68, R8, -INF , !P4 ;  /* 0xff80000008447808 */ /* 0x000fe20006000000 */
[--C-:B------:R-:W-:Y:S01]  /*47a0*/  FFMA.FTZ R8, R66, UR29, -R78.reuse ;  /* 0x0000001d42087c23 */ /* 0x100fe2000801084e */
[----:B------:R-:W-:Y:S01]  /*47b0*/  FMNMX.FTZ R7, R54, R65, !PT ;  /* 0x0000004136077209 */ /* 0x000fe20007810000 */
[----:B------:R-:W-:Y:S01]  /*47c0*/  MUFU.EX2 R62, R62 ;  /* 0x0000003e003e7308 */ /* 0x000fe20000000800 */
[----:B------:R-:W-:Y:S02]  /*47d0*/  FSEL R65, R6, -INF , !P2 ;  /* 0xff80000006417808 */ /* 0x000fe40005000000 */
[----:B------:R-:W-:Y:S02]  /*47e0*/  FMNMX.FTZ R6, R64, R7, !PT ;  /* 0x0000000740067209 */ /* 0x000fe40007810000 */
[----:B------:R-:W-:Y:S01]  /*47f0*/  FSEL R66, R12, -INF , !P5 ;  /* 0xff8000000c427808 */ /* 0x000fe20006800000 */
[----:B------:R-:W-:Y:S01]  /*4800*/  FFMA.FTZ R12, R21, UR29, -R78 ;  /* 0x0000001d150c7c23 */ /* 0x000fe2000801084e */
[----:B------:R-:W-:Y:S01]  /*4810*/  FMNMX.FTZ R6, R65, R6, !PT ;  /* 0x0000000641067209 */ /* 0x000fe20007810000 */
[----:B------:R0:W-:Y:S01]  /*4820*/  MUFU.EX2 R80, R8 ;  /* 0x0000000800507308 */ /* 0x0001e20000000800 */
[----:B------:R-:W-:-:S02]  /*4830*/  IMAD.U32 R21, RZ, RZ, UR29 ;  /* 0x0000001dff157e24 */ /* 0x000fc4000f8e00ff */
[----:B------:R-:W-:-:S04]  /*4840*/  FMNMX.FTZ R7, R67, R6, !PT ;  /* 0x0000000643077209 */ /* 0x000fc80007810000 */
[----:B------:R-:W-:Y:S01]  /*4850*/  FMNMX.FTZ R7, R68, R7, !PT ;  /* 0x0000000744077209 */ /* 0x000fe20007810000 */
[----:B------:R-:W-:Y:S03]  /*4860*/  MUFU.EX2 R73, R73 ;  /* 0x0000004900497308 */ /* 0x000fe60000000800 */
[----:B------:R-:W-:-:S04]  /*4870*/  FMNMX.FTZ R6, R66, R7, !PT ;  /* 0x0000000742067209 */ /* 0x000fc80007810000 */
[----:B------:R-:W-:Y:S01]  /*4880*/  FMNMX.FTZ R6, R69, R6, !PT ;  /* 0x0000000645067209 */ /* 0x000fe20007810000 */
[----:B------:R-:W-:Y:S04]  /*4890*/  MUFU.EX2 R63, R63 ;  /* 0x0000003f003f7308 */ /* 0x000fe80000000800 */
[----:B------:R-:W0:Y:S04]  /*48a0*/  SHFL.BFLY PT, R7, R6, 0x2, 0x1f ;  /* 0x0c401f0006077f89 */ /* 0x000e2800000e0000 */
[----:B------:R-:W-:Y:S08]  /*48b0*/  MUFU.EX2 R71, R71 ;  /* 0x0000004700477308 */ /* 0x000ff00000000800 */
[----:B------:R-:W-:Y:S08]  /*48c0*/  MUFU.EX2 R72, R72 ;  /* 0x0000004800487308 */ /* 0x000ff00000000800 */
[----:B------:R-:W-:Y:S01]  /*48d0*/  MUFU.EX2 R77, R77 ;  /* 0x0000004d004d7308 */ /* 0x000fe20000000800 */
[----:B0-----:R-:W-:Y:S01]  /*48e0*/  FMNMX.FTZ R8, R6, R7, !PT ;  /* 0x0000000706087209 */ /* 0x001fe20007810000 */
[--C-:B------:R-:W-:Y:S01]  /*48f0*/  FFMA.FTZ R6, R14, UR29, -R78.reuse ;  /* 0x0000001d0e067c23 */ /* 0x100fe2000801084e */
[----:B------:R-:W-:-:S05]  /*4900*/  FFMA.FTZ R7, R20, UR29, -R78 ;  /* 0x0000001d14077c23 */ /* 0x000fca000801084e */
[----:B------:R-:W-:Y:S01]  /*4910*/  MUFU.EX2 R32, R32 ;  /* 0x0000002000207308 */ /* 0x000fe20000000800 */
[----:B------:R-:W0:Y:S07]  /*4920*/  SHFL.BFLY PT, R29, R8, 0x1, 0x1f ;  /* 0x0c201f00081d7f89 */ /* 0x000e2e00000e0000 */
[----:B------:R-:W-:Y:S08]  /*4930*/  MUFU.EX2 R31, R31 ;  /* 0x0000001f001f7308 */ /* 0x000ff00000000800 */
[----:B------:R-:W-:Y:S08]  /*4940*/  MUFU.EX2 R28, R28 ;  /* 0x0000001c001c7308 */ /* 0x000ff00000000800 */
[----:B------:R-:W-:Y:S01]  /*4950*/  MUFU.EX2 R27, R27 ;  /* 0x0000001b001b7308 */ /* 0x000fe20000000800 */
[----:B0-----:R-:W-:Y:S01]  /*4960*/  FMNMX.FTZ R10, R8, R29, !PT ;  /* 0x0000001d080a7209 */ /* 0x001fe20007810000 */
[--C-:B------:R-:W-:Y:S01]  /*4970*/  FFMA.FTZ R8, R11, UR29, -R78.reuse ;  /* 0x0000001d0b087c23 */ /* 0x100fe2000801084e */
[----:B------:R-:W-:-:S01]  /*4980*/  FFMA.FTZ R11, R13, UR29, -R78 ;  /* 0x0000001d0d0b7c23 */ /* 0x000fc2000801084e */
[----:B------:R-:W-:Y:S01]  /*4990*/  FADD.FTZ R13, R2, R55 ;  /* 0x00000037020d7221 */ /* 0x000fe20000010000 */
[C---:B------:R-:W-:Y:S01]  /*49a0*/  FSETP.NEU.FTZ.AND P1, PT, R10.reuse, -INF , PT ;  /* 0xff8000000a00780b */ /* 0x040fe20003f3d000 */
[----:B------:R-:W-:-:S02]  /*49b0*/  FFMA.FTZ R14, R10, R21, -8 ;  /* 0xc10000000a0e7423 */ /* 0x000fc40000010015 */
[----:B------:R-:W-:-:S01]  /*49c0*/  FADD.FTZ R20, R56, R13 ;  /* 0x0000000d38147221 */ /* 0x000fc20000010000 */
[C---:B-1----:R-:W-:Y:S01]  /*49d0*/  F2FP.SATFINITE.E4M3.F32.PACK_AB_MERGE_C R56, R57.reuse, R56, RZ ;  /* 0x000000383938723e */ /* 0x042fe200048070ff */
[----:B------:R-:W-:Y:S01]  /*49e0*/  MUFU.EX2 R30, R30 ;  /* 0x0000001e001e7308 */ /* 0x000fe20000000800 */
[----:B------:R-:W-:Y:S01]  /*49f0*/  FSEL R14, R14, RZ, P1 ;  /* 0x000000ff0e0e7208 */ /* 0x000fe20000800000 */
[----:B------:R-:W-:Y:S01]  /*4a00*/  FADD.FTZ R13, R57, R20 ;  /* 0x00000014390d7221 */ /* 0x000fe20000010000 */
[----:B------:R-:W-:Y:S02]  /*4a10*/  F2FP.SATFINITE.E4M3.F32.PACK_AB_MERGE_C R196, R55, R2, R56 ;  /* 0x0000000237c4723e */ /* 0x000fe40004807038 */
[----:B------:R-:W-:Y:S01]  /*4a20*/  PLOP3.LUT P1, PT, PT, PT, UP0, 0x40, 0x0 ;  /* 0x000000000000781c */ /* 0x000fe20003f2e808 */
        /* <DEDUP_REMOVED lines=16> */
[----:B----4-:R-:W-:Y:S01]  /*4b30*/  FADD.FTZ R24, R60, R21 ;  /* 0x000000153c187221 */ /* 0x010fe20000010000 */
        /* <DEDUP_REMOVED lines=27> */
[----:B------:R-:W-:-:S02]  /*4cf0*/  F2FP.SATFINITE.E4M3.F32.PACK_AB_MERGE_C R60, R75, R60, RZ ;  /* 0x0000003c4b3c723e */ /* 0x000fc400048070ff */
[----:B------:R-:W1:Y:S01]  /*4d00*/  MUFU.EX2 R34, R34 ;  /* 0x0000002200227308 */ /* 0x000e620000000800 */
[----:B--2---:R-:W-:-:S01]  /*4d10*/  FADD.FTZ R20, R5, R20 ;  /* 0x0000001405147221 */ /* 0x004fc20000010000 */
[----:B------:R-:W-:Y:S02]  /*4d20*/  F2FP.SATFINITE.E4M3.F32.PACK_AB_MERGE_C R4, R5, R4, RZ ;  /* 0x000000040504723e */ /* 0x000fe400048070ff */
[----:B------:R-:W-:Y:S02]  /*4d30*/  F2FP.SATFINITE.E4M3.F32.PACK_AB_MERGE_C R198, R59, R58, R60 ;  /* 0x0000003a3bc6723e */ /* 0x000fe4000480703c */
[----:B------:R-:W-:Y:S02]  /*4d40*/  F2FP.SATFINITE.E4M3.F32.PACK_AB_MERGE_C R197, R3, R76, R4 ;  /* 0x0000004c03c5723e */ /* 0x000fe40004807004 */
[----:B------:R-:W2:Y:S01]  /*4d50*/  MUFU.EX2 R35, R35 ;  /* 0x0000002300237308 */ /* 0x000ea20000000800 */
[----:B0-----:R-:W-:-:S01]  /*4d60*/  FADD.FTZ R13, R33, R20 ;  /* 0x00000014210d7221 */ /* 0x001fc20000010000 */
[----:B------:R-:W-:-:S04]  /*4d70*/  FADD.FTZ R20, R62, R21 ;  /* 0x000000153e147221 */ /* 0x000fc80000010000 */
[----:B------:R-:W-:Y:S01]  /*4d80*/  FADD.FTZ R21, R73, R20 ;  /* 0x0000001449157221 */ /* 0x000fe20000010000 */
[----:B------:R-:W-:Y:S01]  /*4d90*/  F2FP.SATFINITE.E4M3.F32.PACK_AB_MERGE_C R73, R74, R73, RZ ;  /* 0x000000494a49723e */ /* 0x000fe200048070ff */
[----:B------:R-:W0:Y:S01]  /*4da0*/  MUFU.EX2 R36, R36 ;  /* 0x0000002400247308 */ /* 0x000e220000000800 */
[----:B-1----:R-:W-:-:S01]  /*4db0*/  FADD.FTZ R2, R34, R13 ;  /* 0x0000000d22027221 */ /* 0x002fc20000010000 */
[----:B------:R-:W-:Y:S01]  /*4dc0*/  FADD.FTZ R74, R74, R21 ;  /* 0x000000154a4a7221 */ /* 0x000fe20000010000 */
[----:B------:R-:W-:-:S03]  /*4dd0*/  F2FP.SATFINITE.E4M3.F32.PACK_AB_MERGE_C R192, R62, R61, R73 ;  /* 0x0000003d3ec0723e */ /* 0x000fc60004807049 */
[----:B------:R-:W-:Y:S02]  /*4de0*/  FADD.FTZ R21, R63, R74 ;  /* 0x0000004a3f157221 */ /* 0x000fe40000010000 */
        /* <DEDUP_REMOVED lines=9> */
[----:B------:R-:W-:Y:S02]  /*4e80*/  F2FP.SATFINITE.E4M3.F32.PACK_AB_MERGE_C R20, R31, R32, RZ ;  /* 0x000000201f14723e */ /* 0x000fe400048070ff */
[----:B------:R-:W-:Y:S01]  /*4e90*/  F2FP.SATFINITE.E4M3.F32.PACK_AB_MERGE_C R35, R36, R35, RZ ;  /* 0x000000232423723e */ /* 0x000fe200048070ff */
[----:B------:R-:W-:-:S01]  /*4ea0*/  FADD.FTZ R21, R77, R72 ;  /* 0x000000484d157221 */ /* 0x000fc20000010000 */
[----:B------:R-:W-:Y:S01]  /*4eb0*/  F2FP.SATFINITE.E4M3.F32.PACK_AB_MERGE_C R188, R80, R77, R20 ;  /* 0x0000004d50bc723e */ /* 0x000fe20004807014 */
[----:B------:R-:W0:Y:S01]  /*4ec0*/  MUFU.EX2 R39, R39 ;  /* 0x0000002700277308 */ /* 0x000e220000000800 */
[----:B-1----:R-:W-:-:S01]  /*4ed0*/  FADD.FTZ R13, R37, R2 ;  /* 0x00000002250d7221 */ /* 0x002fc20000010000 */
[----:B------:R-:W-:Y:S01]  /*4ee0*/  FADD.FTZ R21, R80, R21 ;  /* 0x0000001550157221 */ /* 0x000fe20000010000 */
[----:B------:R-:W-:-:S03]  /*4ef0*/  F2FP.SATFINITE.E4M3.F32.PACK_AB_MERGE_C R199, R34, R33, R35 ;  /* 0x0000002122c7723e */ /* 0x000fc60004807023 */
[----:B------:R-:W-:Y:S02]  /*4f00*/  FADD.FTZ R32, R32, R21 ;  /* 0x0000001520207221 */ /* 0x000fe40000010000 */
[----:B------:R-:W1:Y:S01]  /*4f10*/  MUFU.EX2 R40, R40 ;  /* 0x0000002800287308 */ /* 0x000e620000000800 */
[----:B--2---:R-:W-:-:S01]  /*4f20*/  FADD.FTZ R2, R38, R13 ;  /* 0x0000000d26027221 */ /* 0x004fc20000010000 */
[----:B------:R-:W-:-:S06]  /*4f30*/  FADD.FTZ R32, R31, R32 ;  /* 0x000000201f207221 */ /* 0x000fcc0000010000 */
        /* <DEDUP_REMOVED lines=15> */
[----:B------:R-:W-:Y:S02]  /*5030*/  F2FP.SATFINITE.E4M3.F32.PACK_AB_MERGE_C R43, R44, R43, RZ ;  /* 0x0000002b2c2b723e */ /* 0x000fe400048070ff */
[----:B------:R-:W-:Y:S01]  /*5040*/  F2FP.SATFINITE.E4M3.F32.PACK_AB_MERGE_C R190, R30, R79, R13 ;  /* 0x0000004f1ebe723e */ /* 0x000fe2000480700d */
[----:B------:R-:W-:-:S01]  /*5050*/  FADD.FTZ R79, R79, R32 ;  /* 0x000000204f4f7221 */ /* 0x000fc20000010000 */
[----:B------:R-:W2:Y:S01]  /*5060*/  MUFU.EX2 R47, R47 ;  /* 0x0000002f002f7308 */ /* 0x000ea20000000800 */
[----:B0-----:R-:W-:-:S01]  /*5070*/  FADD.FTZ R5, R45, R2 ;  /* 0x000000022d057221 */ /* 0x001fc20000010000 */
[----:B------:R-:W-:Y:S01]  /*5080*/  F2FP.SATFINITE.E4M3.F32.PACK_AB_MERGE_C R195, R42, R41, R43 ;  /* 0x000000292ac3723e */ /* 0x000fe2000480702b */
[----:B------:R-:W-:-:S04]  /*5090*/  FADD.FTZ R79, R30, R79 ;  /* 0x0000004f1e4f7221 */ /* 0x000fc80000010000 */
[----:B------:R-:W-:Y:S01]  /*50a0*/  FADD.FTZ R28, R28, R79 ;  /* 0x0000004f1c1c7221 */ /* 0x000fe20000010000 */
[----:B------:R-:W0:Y:S01]  /*50b0*/  MUFU.EX2 R48, R48 ;  /* 0x0000003000307308 */ /* 0x000e220000000800 */
[----:B-1----:R-:W-:-:S02]  /*50c0*/  FADD.FTZ R2, R46, R5 ;  /* 0x000000052e027221 */ /* 0x002fc40000010000 */
[----:B------:R-:W-:-:S05]  /*50d0*/  FADD.FTZ R27, R27, R28 ;  /* 0x0000001c1b1b7221 */ /* 0x000fca0000010000 */
        /* <DEDUP_REMOVED lines=8> */
[----:B------:R-:W-:Y:S01]  /*5160*/  MUFU.EX2 R15, R15 ;  /* 0x0000000f000f7308 */ /* 0x000fe20000000800 */
[----:B--2---:R-:W-:-:S07]  /*5170*/  FADD.FTZ R2, R50, R5 ;  /* 0x0000000532027221 */ /* 0x004fce0000010000 */
[----:B------:R-:W1:Y:S01]  /*5180*/  MUFU.EX2 R12, R12 ;  /* 0x0000000c000c7308 */ /* 0x000e620000000800 */
[----:B0-----:R-:W-:-:S07]  /*5190*/  FADD.FTZ R3, R51, R2 ;  /* 0x0000000233037221 */ /* 0x001fce0000010000 */
[----:B------:R-:W0:Y:S08]  /*51a0*/  MUFU.EX2 R52, R52 ;  /* 0x0000003400347308 */ /* 0x000e300000000800 */
[----:B------:R-:W-:Y:S01]  /*51b0*/  MUFU.EX2 R26, R26 ;  /* 0x0000001a001a7308 */ /* 0x000fe20000000800 */
[----:B-1----:R-:W-:-:S07]  /*51c0*/  F2FP.SATFINITE.E4M3.F32.PACK_AB_MERGE_C R13, R12, R15, RZ ;  /* 0x0000000f0c0d723e */ /* 0x002fce00048070ff */
[----:B------:R-:W1:Y:S01]  /*51d0*/  MUFU.EX2 R25, R25 ;  /* 0x0000001900197308 */ /* 0x000e620000000800 */
[C---:B0-----:R-:W-:Y:S01]  /*51e0*/  F2FP.SATFINITE.E4M3.F32.PACK_AB_MERGE_C R51, R52.reuse, R51, RZ ;  /* 0x000000333433723e */ /* 0x041fe200048070ff */
[----:B------:R-:W-:-:S03]  /*51f0*/  FADD.FTZ R52, R52, R3 ;  /* 0x0000000334347221 */ /* 0x000fc60000010000 */
[----:B------:R-:W-:-:S03]  /*5200*/  F2FP.SATFINITE.E4M3.F32.PACK_AB_MERGE_C R191, R50, R49, R51 ;  /* 0x0000003132bf723e */ /* 0x000fc60004807033 */
[----:B------:R-:W0:Y:S08]  /*5210*/  MUFU.EX2 R53, R53 ;  /* 0x0000003500357308 */ /* 0x000e300000000800 */
[----:B------:R-:W-:Y:S01]  /*5220*/  MUFU.EX2 R8, R8 ;  /* 0x0000000800087308 */ /* 0x000fe20000000800 */
[----:B-1----:R-:W-:Y:S01]  /*5230*/  F2FP.SATFINITE.E4M3.F32.PACK_AB_MERGE_C R184, R25, R26, R13 ;  /* 0x0000001a19b8723e */ /* 0x002fe2000480700d */
[----:B------:R-:W-:-:S04]  /*5240*/  FADD.FTZ R26, R26, R27 ;  /* 0x0000001b1a1a7221 */ /* 0x000fc80000010000 */
[----:B------:R-:W-:Y:S02]  /*5250*/  FADD.FTZ R26, R25, R26 ;  /* 0x0000001a191a7221 */ /* 0x000fe40000010000 */
[----:B------:R-:W1:Y:S01]  /*5260*/  MUFU.EX2 R11, R11 ;  /* 0x0000000b000b7308 */ /* 0x000e620000000800 */
[----:B0-----:R-:W-:-:S01]  /*5270*/  FADD.FTZ R3, R53, R52 ;  /* 0x0000003435037221 */ /* 0x001fc20000010000 */
[----:B------:R-:W-:-:S04]  /*5280*/  FADD.FTZ R15, R15, R26 ;  /* 0x0000001a0f0f7221 */ /* 0x000fc80000010000 */
[----:B------:R-:W-:Y:S02]  /*5290*/  FADD.FTZ R12, R12, R15 ;  /* 0x0000000f0c0c7221 */ /* 0x000fe40000010000 */
[----:B------:R-:W0:Y:S08]  /*52a0*/  MUFU.EX2 R54, R54 ;  /* 0x0000003600367308 */ /* 0x000e300000000800 */
[----:B------:R-:W-:Y:S01]  /*52b0*/  MUFU.EX2 R7, R7 ;  /* 0x0000000700077308 */ /* 0x000fe20000000800 */
[----:B-1----:R-:W-:-:S07]  /*52c0*/  F2FP.SATFINITE.E4M3.F32.PACK_AB_MERGE_C R2, R11, R8, RZ ;  /* 0x000000080b02723e */ /* 0x002fce00048070ff */
[----:B------:R-:W1:Y:S01]  /*52d0*/  MUFU.EX2 R6, R6 ;  /* 0x0000000600067308 */ /* 0x000e620000000800 */
[----:B0-----:R-:W-:-:S07]  /*52e0*/  FADD.FTZ R3, R54, R3 ;  /* 0x0000000336037221 */ /* 0x001fce0000010000 */
[----:B------:R-:W0:Y:S08]  /*52f0*/  MUFU.EX2 R64, R64 ;  /* 0x0000004000407308 */ /* 0x000e300000000800 */
[----:B------:R-:W2:Y:S01]  /*5300*/  MUFU.EX2 R65, R65 ;  /* 0x0000004100417308 */ /* 0x000ea20000000800 */
[----:B-1----:R-:W-:Y:S01]  /*5310*/  F2FP.SATFINITE.E4M3.F32.PACK_AB_MERGE_C R186, R6, R7, R2 ;  /* 0x0000000706ba723e */ /* 0x002fe20004807002 */
[----:B------:R-:W-:-:S04]  /*5320*/  FADD.FTZ R7, R7, R12 ;  /* 0x0000000c07077221 */ /* 0x000fc80000010000 */
[----:B------:R-:W-:Y:S01]  /*5330*/  FADD.FTZ R7, R6, R7 ;  /* 0x0000000706077221 */ /* 0x000fe20000010000 */
[----:B------:R-:W-:Y:S01]  /*5340*/  VIADD R6, R88, 0xfffffffe ;  /* 0xfffffffe58067836 */ /* 0x000fe20000000000 */
[----:B------:R-:W1:Y:S01]  /*5350*/  MUFU.EX2 R67, R67 ;  /* 0x0000004300437308 */ /* 0x000e620000000800 */
[----:B0-----:R-:W-:-:S01]  /*5360*/  FADD.FTZ R2, R64, R3 ;  /* 0x0000000340027221 */ /* 0x001fc20000010000 */
[----:B------:R-:W-:-:S06]  /*5370*/  FADD.FTZ R8, R8, R7 ;  /* 0x0000000708087221 */ /* 0x000fcc0000010000 */
[----:B------:R-:W0:Y:S01]  /*5380*/  MUFU.EX2 R68, R68 ;  /* 0x0000004400447308 */ /* 0x000e220000000800 */
[----:B--2---:R-:W-:-:S01]  /*5390*/  FADD.FTZ R2, R65, R2 ;  /* 0x0000000241027221 */ /* 0x004fc20000010000 */
[----:B------:R-:W-:-:S04]  /*53a0*/  F2FP.SATFINITE.E4M3.F32.PACK_AB_MERGE_C R64, R65, R64, RZ ;  /* 0x000000404140723e */ /* 0x000fc800048070ff */
[----:B------:R-:W-:Y:S02]  /*53b0*/  F2FP.SATFINITE.E4M3.F32.PACK_AB_MERGE_C R185, R54, R53, R64 ;  /* 0x0000003536b9723e */ /* 0x000fe40004807040 */
[----:B------:R-:W2:Y:S01]  /*53c0*/  MUFU.EX2 R66, R66 ;  /* 0x0000004200427308 */ /* 0x000ea20000000800 */
[----:B-1----:R-:W-:-:S07]  /*53d0*/  FADD.FTZ R3, R67, R2 ;  /* 0x0000000243037221 */ /* 0x002fce0000010000 */
[----:B------:R-:W1:Y:S01]  /*53e0*/  MUFU.EX2 R5, R14 ;  /* 0x0000000e00057308 */ /* 0x000e620000000800 */
[----:B0-----:R-:W-:-:S04]  /*53f0*/  FADD.FTZ R3, R68, R3 ;  /* 0x0000000344037221 */ /* 0x001fc80000010000 */
[----:B--2---:R-:W-:Y:S01]  /*5400*/  FADD.FTZ R2, R66, R3 ;  /* 0x0000000342027221 */ /* 0x004fe20000010000 */
[----:B------:R-:W-:-:S01]  /*5410*/  FADD.FTZ R3, R11, R8 ;  /* 0x000000080b037221 */ /* 0x000fc20000010000 */
[C---:B-1----:R-:W-:Y:S02]  /*5420*/  F2FP.SATFINITE.E4M3.F32.PACK_AB_MERGE_C R4, R5.reuse, R66, RZ ;  /* 0x000000420504723e */ /* 0x042fe400048070ff */
[----:B------:R-:W-:-:S02]  /*5430*/  FADD.FTZ R2, R5, R2 ;  /* 0x0000000205027221 */ /* 0x000fc40000010000 */
[----:B------:R-:W-:Y:S01]  /*5440*/  F2FP.SATFINITE.E4M3.F32.PACK_AB_MERGE_C R187, R68, R67, R4 ;  /* 0x0000004344bb723e */ /* 0x000fe20004807004 */
[----:B------:R-:W-:Y:S06]  /*5450*/  @P1 BRA `(.L_x_4661) ;  /* 0x00000000004c1947 */ /* 0x000fec0003800000 */
        /* <DEDUP_REMOVED lines=11> */
.L_x_4662:
[----:B------:R-:W-:Y:S02]  /*5510*/  ULDC UR18, c[0x0][0x9e4] ;  /* 0x0002790000127ab9 */ /* 0x000fe40000000800 */
[----:B------:R-:W-:-:S11]  /*5520*/  UISETP.NE.AND UP0, UPT, UR18, 0x1, UPT ;  /* 0x000000011200788c */ /* 0x000fd6000bf05270 */
[----:B------:R-:W-:Y:S02]  /*5530*/  @UP0 ULDC.64 UR6, c[0x0][0x9e8] ;  /* 0x00027a0000060ab9 */ /* 0x000fe40000000a00 */
[----:B------:R-:W-:-:S04]  /*5540*/  UIMAD.WIDE.U32 UR10, UR15, UR6, URZ ;  /* 0x000000060f0a72a5 */ /* 0x000fc8000f8e003f */
[----:B------:R-:W-:-:S12]  /*5550*/  @UP0 USHF.R.U32.HI UR15, URZ, UR7, UR11 ;  /* 0x000000073f0f0299 */ /* 0x000fd8000801160b */
.L_x_4663:
[----:B------:R-:W-:-:S04]  /*5560*/  UIMAD UR15, UR15, UR18, UR18 ;  /* 0x000000120f0f72a4 */ /* 0x000fc8000f8e0212 */
[----:B------:R-:W-:-:S04]  /*5570*/  UISETP.LT.AND UP0, UPT, UR14, UR15, UPT ;  /* 0x0000000f0e00728c */ /* 0x000fc8000bf01270 */
[----:B------:R-:W-:-:S12]  /*5580*/  USEL UR14, UR14, UR15, UP0 ;  /* 0x0000000f0e0e7287 */ /* 0x000fd80008000000 */
.L_x_4661:
[----:B------:R-:W-:Y:S01]  /*5590*/  USHF.R.S32.HI UR6, URZ, 0x1f, UR14 ;  /* 0x0000001f3f067899 */ /* 0x000fe2000801140e */
[----:B------:R-:W-:Y:S02]  /*55a0*/  CS2R R118, SRZ ;  /* 0x0000000000767805 */ /* 0x000fe4000001ff00 */
[----:B------:R-:W-:Y:S02]  /*55b0*/  CS2R R116, SRZ ;  /* 0x0000000000747805 */ /* 0x000fe4000001ff00 */
[----:B------:R-:W-:Y:S01]  /*55c0*/  CS2R R114, SRZ ;  /* 0x0000000000727805 */ /* 0x000fe2000001ff00 */
[----:B------:R-:W-:Y:S01]  /*55d0*/  ULEA.HI UR6, UR6, UR14, URZ, 0x7 ;  /* 0x0000000e06067291 */ /* 0x000fe2000f8f383f */
[----:B------:R-:W-:Y:S02]  /*55e0*/  CS2R R112, SRZ ;  /* 0x0000000000707805 */ /* 0x000fe4000001ff00 */
[----:B------:R-:W-:Y:S02]  /*55f0*/  CS2R R110, SRZ ;  /* 0x00000000006e7805 */ /* 0x000fe4000001ff00 */
[----:B------:R-:W-:Y:S01]  /*5600*/  CS2R R108, SRZ ;  /* 0x00000000006c7805 */ /* 0x000fe2000001ff00 */
[----:B------:R-:W-:Y:S01]  /*5610*/  USHF.R.S32.HI UR6, URZ, 0x7, UR6 ;  /* 0x000000073f067899 */ /* 0x000fe20008011406 */
[----:B------:R-:W-:-:S02]  /*5620*/  CS2R R106, SRZ ;  /* 0x00000000006a7805 */ /* 0x000fc4000001ff00 */
[----:B------:R-:W-:Y:S02]  /*5630*/  CS2R R104, SRZ ;  /* 0x0000000000687805 */ /* 0x000fe4000001ff00 */
[----:B------:R-:W-:Y:S01]  /*5640*/  CS2R R102, SRZ ;  /* 0x0000000000667805 */ /* 0x000fe2000001ff00 */
[----:B------:R-:W-:Y:S01]  /*5650*/  UISETP.LT.AND UP0, UPT, UR39, UR6, UPT ;  /* 0x000000062700728c */ /* 0x000fe2000bf01270 */
[----:B------:R-:W-:Y:S02]  /*5660*/  CS2R R100, SRZ ;  /* 0x0000000000647805 */ /* 0x000fe4000001ff00 */
[----:B------:R-:W-:Y:S02]  /*5670*/  CS2R R98, SRZ ;  /* 0x0000000000627805 */ /* 0x000fe4000001ff00 */
[----:B------:R-:W-:Y:S01]  /*5680*/  CS2R R96, SRZ ;  /* 0x0000000000607805 */ /* 0x000fe2000001ff00 */
[----:B------:R-:W-:Y:S01]  /*5690*/  USEL UR33, UR39, UR6, !UP0 ;  /* 0x0000000627217287 */ /* 0x000fe2000c000000 */
[----:B------:R-:W-:-:S02]  /*56a0*/  CS2R R94, SRZ ;  /* 0x00000000005e7805 */ /* 0x000fc4000001ff00 */
[----:B------:R-:W-:Y:S02]  /*56b0*/  CS2R R92, SRZ ;  /* 0x00000000005c7805 */ /* 0x000fe4000001ff00 */
[----:B------:R-:W-:Y:S02]  /*56c0*/  CS2R R90, SRZ ;  /* 0x00000000005a7805 */ /* 0x000fe4000001ff00 */
[----:B------:R-:W-:Y:S02]  /*56d0*/  CS2R R88, SRZ ;  /* 0x0000000000587805 */ /* 0x000fe4000001ff00 */
[----:B------:R-:W-:Y:S02]  /*56e0*/  CS2R R86, SRZ ;  /* 0x0000000000567805 */ /* 0x000fe4000001ff00 */
[----:B------:R-:W-:Y:S02]  /*56f0*/  ISETP.GE.AND P1, PT, R6, UR33, PT ;  /* 0x0000002106007c0c */ /* 0x000fe4000bf26270 */
        /* <DEDUP_REMOVED lines=32> */
[----:B------:R-:W-:Y:S01]  /*5900*/  IMAD.MOV.U32 R5, RZ, RZ, R10 ;  /* 0x000000ffff057224 */ /* 0x000fe200078e000a */
[----:B------:R-:W-:Y:S01]  /*5910*/  UMOV UR35, UR46 ;  /* 0x0000002e00237c82 */ /* 0x000fe20008000000 */
[----:B------:R-:W-:Y:S01]  /*5920*/  IMAD.MOV.U32 R4, RZ, RZ, R9 ;  /* 0x000000ffff047224 */ /* 0x000fe200078e0009 */
[----:B------:R-:W-:Y:S01]  /*5930*/  UMOV UR34, UR45 ;  /* 0x0000002d00227c82 */ /* 0x000fe20008000000 */
[----:B------:R-:W-:Y:S01]  /*5940*/  IMAD.MOV.U32 R119, RZ, RZ, RZ ;  /* 0x000000ffff777224 */ /* 0x000fe200078e00ff */
[----:B------:R-:W-:Y:S01]  /*5950*/  ULDC UR30, c[0x0][0x9e4] ;  /* 0x00027900001e7ab9 */ /* 0x000fe20000000800 */
[----:B------:R-:W-:Y:S01]  /*5960*/  ULDC UR31, c[0x0][0x9dc] ;  /* 0x00027700001f7ab9 */ /* 0x000fe20000000800 */
[----:B------:R-:W-:Y:S01]  /*5970*/  ULDC UR29, c[0x0][0x988] ;  /* 0x00026200001d7ab9 */ /* 0x000fe20000000800 */
[----:B------:R-:W-:-:S05]  /*5980*/  ULDC UR32, c[0x0][0x9e0] ;  /* 0x0002780000207ab9 */ /* 0x000fca0000000800 */
.L_x_4683:
[----:B------:R-:W-:Y:S01]  /*5990*/  ISETP.NE.AND P2, PT, RZ, UR37, PT ;  /* 0x00000025ff007c0c */ /* 0x000fe2000bf45270 */
[----:B------:R-:W-:-:S04]  /*59a0*/  UISETP.NE.AND UP0, UPT, UR34, 0x1, UPT ;  /* 0x000000012200788c */ /* 0x000fc8000bf05270 */
[----:B------:R-:W-:-:S04]  /*59b0*/  USEL UR46, URZ, 0x1, UP0 ;  /* 0x000000013f2e7887 */ /* 0x000fc80008000000 */
[----:B------:R-:W-:-:S04]  /*59c0*/  ULOP3.LUT UR46, UR35, UR46, URZ, 0x3c, !UPT ;  /* 0x0000002e232e7292 */ /* 0x000fc8000f8e3c3f */
[----:B------:R-:W-:Y:S08]  /*59d0*/  @P2 BRA `(.L_x_4665) ;  /* 0x0000000000382947 */ /* 0x000ff00003800000 */
[----:B------:R-:W-:Y:S05]  /*59e0*/  @!P0 BRA `(.L_x_4666) ;  /* 0x0000000000048947 */ /* 0x000fea0003800000 */
[----:B------:R-:W-:Y:S01]  /*59f0*/  BPT.TRAP 0x1 ;  /* 0x000000040000795c */ /* 0x000fe20000300000 */
.L_x_4666:
        /* <DEDUP_REMOVED lines=9> */
.L_x_4667:
[----:B-1----:R-:W-:Y:S05]  /*5a90*/  @P1 BRA `(.L_x_4665) ;  /* 0x0000000000081947 */ /* 0x002fea0003800000 */
[----:B------:R-:W1:Y:S02]  /*5aa0*/  SYNCS.PHASECHK.TRANS64.TRYWAIT P1, [UR6+0x2a830], R7 ;  /* 0x02a83007ff0075a7 */ /* 0x000e640008020146 */
[----:B-1----:R-:W-:Y:S05]  /*5ab0*/  @!P1 BRA `(.L_x_4668) ;  /* 0x0000012800a89947 */ /* 0x002fea0003800000 */
.L_x_4665:
[----:B-1----:R-:W1:Y:S01]  /*5ac0*/  S2R R8, SR_TID.X ;  /* 0x0000000000087919 */ /* 0x002e620000002100 */
[----:B------:R-:W-:Y:S01]  /*5ad0*/  UIADD3 UR45, UR34, 0x1, URZ ;  /* 0x00000001222d7890 */ /* 0x000fe2000fffe03f */
[----:B------:R-:W-:Y:S01]  /*5ae0*/  UMOV UR27, 0x80000020 ;  /* 0x80000020001b7882 */ /* 0x000fe20000000000 */
[----:B------:R-:W-:Y:S02]  /*5af0*/  UMOV UR7, 0x80000020 ;  /* 0x8000002000077882 */ /* 0x000fe40000000000 */
[----:B------:R-:W-:Y:S01]  /*5b00*/  UISETP.NE.AND UP0, UPT, UR45, 0x2, UPT ;  /* 0x000000022d00788c */ /* 0x000fe2000bf05270 */
[----:B------:R-:W-:Y:S01]  /*5b10*/  UMOV UR11, 0x80000020 ;  /* 0x80000020000b7882 */ /* 0x000fe20000000000 */
[----:B------:R-:W-:Y:S02]  /*5b20*/  UMOV UR15, 0x80000020 ;  /* 0x80000020000f7882 */ /* 0x000fe40000000000 */
[----:B------:R-:W-:Y:S01]  /*5b30*/  USEL UR45, UR45, URZ, UP0 ;  /* 0x0000003f2d2d7287 */ /* 0x000fe20008000000 */
[----:B------:R-:W-:Y:S01]  /*5b40*/  UMOV UR19, 0x80000020 ;  /* 0x8000002000137882 */ /* 0x000fe20000000000 */
[----:B------:R-:W-:-:S02]  /*5b50*/  UMOV UR23, 0x80000020 ;  /* 0x8000002000177882 */ /* 0x000fc40000000000 */
[----:B------:R-:W-:-:S04]  /*5b60*/  UIMAD UR26, UR45, 0x600, UR28 ;  /* 0x000006002d1a78a4 */ /* 0x000fc8000f8e021c */
[----:B------:R-:W-:Y:S02]  /*5b70*/  UIADD3 UR6, UR26, 0x2, URZ ;  /* 0x000000021a067890 */ /* 0x000fe4000fffe03f */
[----:B------:R-:W-:Y:S02]  /*5b80*/  UIADD3 UR10, UR26, 0x200, URZ ;  /* 0x000002001a0a7890 */ /* 0x000fe4000fffe03f */
[----:B------:R-:W-:Y:S02]  /*5b90*/  UIADD3 UR14, UR26, 0x202, URZ ;  /* 0x000002021a0e7890 */ /* 0x000fe4000fffe03f */
[----:B------:R-:W-:Y:S02]  /*5ba0*/  UIADD3 UR18, UR26, 0x400, URZ ;  /* 0x000004001a127890 */ /* 0x000fe4000fffe03f */
[----:B------:R-:W-:Y:S01]  /*5bb0*/  UIADD3 UR22, UR26, 0x402, URZ ;  /* 0x000004021a167890 */ /* 0x000fe2000fffe03f */
[----:B-1----:R-:W-:-:S05]  /*5bc0*/  SHF.R.U32.HI R8, RZ, 0x7, R8 ;  /* 0x00000007ff087819 */ /* 0x002fca0000011608 */
[----:B0-----:R-:W-:-:S05]  /*5bd0*/  VIADD R7, R8, 0x8 ;  /* 0x0000000808077836 */ /* 0x001fca0000000000 */
[----:B------:R0:W-:Y:S06]  /*5be0*/  BAR.SYNC.DEFER_BLOCKING R7, 0x100 ;  /* 0x000400070000751d */ /* 0x0001ec0000010000 */
[----:B------:R-:W-:-:S06]  /*5bf0*/  WARPGROUP.ARRIVE ;  /* 0x00000000000079c5 */ /* 0x000fcc0000000000 */
        /* <DEDUP_REMOVED lines=17> */
[----:B0-----:R-:W-:Y:S05]  /*5d10*/  @P2 BRA `(.L_x_4669) ;  /* 0x00000000002c2947 */ /* 0x001fea0003800000 */
[----:B------:R-:W-:Y:S05]  /*5d20*/  @!P0 BRA `(.L_x_4670) ;  /* 0x0000000000048947 */ /* 0x000fea0003800000 */
[----:B------:R-:W-:Y:S01]  /*5d30*/  BPT.TRAP 0x1 ;  /* 0x000000040000795c */ /* 0x000fe20000300000 */
.L_x_4670:
[----:B------:R-:W-:Y:S01]  /*5d40*/  ULEA UR6, UR34, UR36, 0x3 ;  /* 0x0000002422067291 */ /* 0x000fe2000f8e183f */
[----:B------:R-:W-:-:S05]  /*5d50*/  IMAD.U32 R7, RZ, RZ, UR35 ;  /* 0x00000023ff077e24 */ /* 0x000fca000f8e00ff */
[----:B------:R-:W-:-:S04]  /*5d60*/  SHF.L.U32 R7, R7, 0x1f, RZ ;  /* 0x0000001f07077819 */ /* 0x000fc800000006ff */
[----:B------:R0:W1:Y:S01]  /*5d70*/  SYNCS.PHASECHK.TRANS64.TRYWAIT P1, [UR6+0x2a850], R7 ;  /* 0x02a85007ff0075a7 */ /* 0x0000620008020146 */
[----:B------:R-:W-:Y:S05]  /*5d80*/  @!P0 BRA `(.L_x_4671) ;  /* 0x0000000000048947 */ /* 0x000fea0003800000 */
[----:B------:R-:W-:Y:S01]  /*5d90*/  BPT.TRAP 0x1 ;  /* 0x000000040000795c */ /* 0x000fe20000300000 */
.L_x_4671:
[----:B-1----:R-:W-:Y:S05]  /*5da0*/  @P1 BRA `(.L_x_4669) ;  /* 0x0000000000081947 */ /* 0x002fea0003800000 */
[----:B------:R-:W1:Y:S02]  /*5db0*/  SYNCS.PHASECHK.TRANS64.TRYWAIT P1, [UR6+0x2a850], R7 ;  /* 0x02a85007ff0075a7 */ /* 0x000e640008020146 */
[----:B-1----:R-:W-:Y:S05]  /*5dc0*/  @!P1 BRA `(.L_x_4672) ;  /* 0x0000012400fc9947 */ /* 0x002fea0003800000 */
.L_x_4669:
[----:B------:R-:W-:Y:S01]  /*5dd0*/  UIADD3 UR6, UR36, 0x400, URZ ;  /* 0x0000040024067890 */ /* 0x000fe2000fffe03f */
[----:B------:R-:W-:Y:S01]  /*5de0*/  WARPGROUP.ARRIVE ;  /* 0x00000000000079c5 */ /* 0x000fe20000000000 */
[----:B------:R-:W-:-:S05]  /*5df0*/  UMOV UR7, 0x40000040 ;  /* 0x4000004000077882 */ /* 0x000fca0000000000 */
[----:B-1----:R-:W1:Y:S01]  /*5e00*/  S2R R8, SR_TID.X ;  /* 0x0000000000087919 */ /* 0x002e620000002100 */
        /* <DEDUP_REMOVED lines=8> */
[----:B-1----:R-:W-:-:S04]  /*5e90*/  SHF.R.U32.HI R8, RZ, 0x7, R8 ;  /* 0x00000007ff087819 */ /* 0x002fc80000011608 */
[----:B0-----:R-:W-:Y:S01]  /*5ea0*/  IADD3 R7, -R8, 0xb, RZ ;  /* 0x0000000b08077810 */ /* 0x001fe20007ffe1ff */
        /* <DEDUP_REMOVED lines=17> */
.L_x_4673:
[----:B------:R-:W-:Y:S01]  /*5fc0*/  UISETP.NE.AND UP1, UPT, UR50, URZ, UPT ;  /* 0x0000003f3200728c */ /* 0x000fe2000bf25270 */
[C---:B------:R-:W-:Y:S01]  /*5fd0*/  FMUL.FTZ R189, R0.reuse, R141 ;  /* 0x0000008d00bd7220 */ /* 0x040fe20000410000 */
[C---:B------:R-:W-:Y:S01]  /*5fe0*/  FMUL.FTZ R141, R0.reuse, R167 ;  /* 0x000000a7008d7220 */ /* 0x040fe20000410000 */
[----:B------:R-:W-:Y:S02]  /*5ff0*/  VIADD R167, R17, UR42 ;  /* 0x0000002a11a77c36 */ /* 0x000fe40008000000 */
[C---:B------:R-:W-:Y:S01]  /*6000*/  FMUL.FTZ R187, R0.reuse, R137 ;  /* 0x0000008900bb7220 */ /* 0x040fe20000410000 */
[C---:B------:R-:W-:Y:S01]  /*6010*/  FMUL.FTZ R188, R0.reuse, R136 ;  /* 0x0000008800bc7220 */ /* 0x040fe20000410000 */
[----:B------:R-:W-:Y:S01]  /*6020*/  PLOP3.LUT P1, PT, PT, PT, UP1, 0x80, 0x0 ;  /* 0x000000000000781c */ /* 0x000fe20003f2f018 */
[----:B------:R-:W1:Y:S01]  /*6030*/  LDC R137, c[0x0][0x2f0] ;  /* 0x0000bc00ff897b82 */ /* 0x000e620000000800 */
[----:B------:R-:W-:Y:S01]  /*6040*/  PLOP3.LUT P2, PT, PT, PT, UP1, 0x80, 0x0 ;  /* 0x000000000000781c */ /* 0x000fe20003f4f018 */
[C---:B------:R-:W-:Y:S01]  /*6050*/  FMUL.FTZ R9, R0.reuse, R120 ;  /* 0x0000007800097220 */ /* 0x040fe20000410000 */
[C---:B------:R-:W-:Y:S01]  /*6060*/  FMUL.FTZ R120, R0.reuse, R131 ;  /* 0x0000008300787220 */ /* 0x040fe20000410000 */
[----:B------:R-:W-:Y:S01]  /*6070*/  @UP1 ULDC UR7, c[0x0][0x44c] ;  /* 0x0001130000071ab9 */ /* 0x000fe20000000800 */
[C---:B------:R-:W-:Y:S01]  /*6080*/  FMUL.FTZ R131, R0.reuse, R151 ;  /* 0x0000009700837220 */ /* 0x040fe20000410000 */
[C---:B------:R-:W-:Y:S01]  /*6090*/  FMUL.FTZ R20, R0.reuse, R130 ;  /* 0x0000008200147220 */ /* 0x040fe20000410000 */
[C---:B------:R-:W-:Y:S01]  /*60a0*/  FMUL.FTZ R151, R0.reuse, R152 ;  /* 0x0000009800977220 */ /* 0x040fe20000410000 */
[----:B------:R-:W2:Y:S01]  /*60b0*/  LDC R136, c[0x0][0x288] ;  /* 0x0000a200ff887b82 */ /* 0x000ea20000000800 */
[C---:B------:R-:W-:Y:S01]  /*60c0*/  FMUL.FTZ R130, R0.reuse, R150 ;  /* 0x0000009600827220 */ /* 0x040fe20000410000 */
[----:B------:R-:W-:Y:S01]  /*60d0*/  FMUL.FTZ R152, R0, R157 ;  /* 0x0000009d00987220 */ /* 0x000fe20000410000 */
[----:B------:R-:W-:Y:S01]  /*60e0*/  ULEA UR6, UR45, UR36, 0x3 ;  /* 0x000000242d067291 */ /* 0x000fe2000f8e183f */
[----:B------:R-:W-:Y:S01]  /*60f0*/  @P1 IMAD.HI.U32 R10, R167, UR7, RZ ;  /* 0x00000007a70a1c27 */ /* 0x000fe2000f8e00ff */
[----:B------:R-:W-:-:S03]  /*6100*/  @UP1 ULDC UR7, c[0x0][0x450] ;  /* 0x0001140000071ab9 */ /* 0x000fc60000000800 */
[C---:B------:R-:W-:Y:S01]  /*6110*/  FMUL.FTZ R150, R0.reuse, R153 ;  /* 0x0000009900967220 */ /* 0x040fe20000410000 */
[C---:B------:R-:W-:Y:S01]  /*6120*/  FMUL.FTZ R157, R0.reuse, R164 ;  /* 0x000000a4009d7220 */ /* 0x040fe20000410000 */
[----:B------:R-:W-:Y:S01]  /*6130*/  FMUL.FTZ R153, R0, R156 ;  /* 0x0000009c00997220 */ /* 0x000fe20000410000 */
[----:B------:R-:W-:Y:S01]  /*6140*/  @P2 SHF.R.U32.HI R167, RZ, UR7, R10 ;  /* 0x00000007ffa72c19 */ /* 0x000fe2000801160a */
[----:B------:R-:W-:Y:S02]  /*6150*/  IMAD.SHL.U32 R164, R6, 0x80, RZ ;  /* 0x0000008006a47824 */ /* 0x000fe400078e00ff */
[C---:B------:R-:W-:Y:S01]  /*6160*/  FMUL.FTZ R156, R0.reuse, R165 ;  /* 0x000000a5009c7220 */ /* 0x040fe20000410000 */
[----:B------:R-:W-:Y:S01]  /*6170*/  UIADD3 UR6, UR6, 0x2a840, URZ ;  /* 0x0002a84006067890 */ /* 0x000fe2000fffe03f */
[C---:B------:R-:W-:Y:S01]  /*6180*/  FMUL.FTZ R8, R0.reuse, R123 ;  /* 0x0000007b00087220 */ /* 0x040fe20000410000 */
[----:B------:R-:W3:Y:S01]  /*6190*/  SHFL.IDX PT, R165, R167, RZ, 0x1c1f ;  /* 0x001c1fffa7a57589 */ /* 0x000ee200000e0000 */
[----:B------:R-:W-:Y:S01]  /*61a0*/  UISETP.NE.AND UP0, UPT, UR49, URZ, UPT ;  /* 0x0000003f3100728c */ /* 0x000fe2000bf05270 */
[C---:B------:R-:W-:Y:S01]  /*61b0*/  FMUL.FTZ R13, R0.reuse, R121 ;  /* 0x00000079000d7220 */ /* 0x040fe20000410000 */
[C---:B0-----:R-:W-:Y:S01]  /*61c0*/  FMUL.FTZ R7, R0.reuse, R122 ;  /* 0x0000007a00077220 */ /* 0x041fe20000410000 */
[C---:B------:R-:W-:Y:S01]  /*61d0*/  FMUL.FTZ R15, R0.reuse, R124 ;  /* 0x0000007c000f7220 */ /* 0x040fe20000410000 */
        /* <DEDUP_REMOVED lines=50> */
[----:B------:R-:W-:Y:S01]  /*6500*/  SYNCS.ARRIVE.TRANS64.RED.A1T0 RZ, [UR6], RZ ;  /* 0x000000ffffff79a7 */ /* 0x000fe20008100406 */
[----:B-1----:R-:W-:Y:S01]  /*6510*/  IMAD R11, R137, UR41, R10 ;  /* 0x00000029890b7c24 */ /* 0x002fe2000f8e020a */
[----:B------:R-:W-:-:S03]  /*6520*/  ULOP3.LUT UR6, URZ, UR31, URZ, 0x33, !UPT ;  /* 0x0000001f3f067292 */ /* 0x000fc6000f8e333f */
[----:B--2---:R-:W-:Y:S02]  /*6530*/  IMAD.IADD R11, R11, 0x1, -R136 ;  /* 0x000000010b0b7824 */ /* 0x004fe400078e0a88 */
[----:B------:R-:W1:Y:S02]  /*6540*/  MUFU.TANH R13, R13 ;  /* 0x0000000d000d7308 */ /* 0x000e640000002400 */
[C---:B------:R-:W-:Y:S02]  /*6550*/  VIADD R170, R11.reuse, UR32 ;  /* 0x000000200baa7c36 */ /* 0x040fe40008000000 */
[----:B------:R-:W-:Y:S02]  /*6560*/  VIADD R172, R11, UR6 ;  /* 0x000000060bac7c36 */ /* 0x000fe40008000000 */
[--C-:B---3--:R-:W-:Y:S02]  /*6570*/  IMAD.IADD R174, R170, 0x1, R165.reuse ;  /* 0x00000001aaae7824 */ /* 0x108fe400078e02a5 */
[----:B------:R-:W2:Y:S01]  /*6580*/  MUFU.TANH R7, R7 ;  /* 0x0000000700077308 */ /* 0x000ea20000002400 */
[----:B------:R-:W-:-:S07]  /*6590*/  IMAD.IADD R176, R172, 0x1, R165 ;  /* 0x00000001acb07824 */ /* 0x000fce00078e02a5 */
        /* <DEDUP_REMOVED lines=61> */
[----:B-1234-:R-:W-:Y:S05]  /*6970*/  @P1 BRA `(.L_x_4674) ;  /* 0x00000000005c1947 */ /* 0x01efea0003800000 */
        /* <DEDUP_REMOVED lines=13> */
.L_x_4676:
[----:B------:R-:W-:-:S05]  /*6a50*/  IMAD.U32 R169, RZ, RZ, UR30 ;  /* 0x0000001effa97e24 */ /* 0x000fca000f8e00ff */
[----:B------:R-:W-:-:S13]  /*6a60*/  ISETP.NE.AND P1, PT, R169, 0x1, PT ;  /* 0x00000001a900780c */ /* 0x000fda0003f25270 */
[----:B------:R-:W1:Y:S02]  /*6a70*/  @P1 LDC.64 R10, c[0x0][0x9e8] ;  /* 0x00027a00ff0a1b82 */ /* 0x000e640000000a00 */
[----:B-1----:R-:W-:-:S05]  /*6a80*/  @P1 IMAD.HI.U32 R10, R165, R10, RZ ;  /* 0x0000000aa50a1227 */ /* 0x002fca00078e00ff */
[----:B------:R-:W-:-:S07]  /*6a90*/  @P1 SHF.R.U32.HI R165, RZ, R11, R10 ;  /* 0x0000000bffa51219 */ /* 0x000fce000001160a */
.L_x_4677:
[----:B------:R-:W-:Y:S05]  /*6aa0*/  BSYNC B0 ;  /* 0x0000000000007941 */ /* 0x000fea0003800000 */
.L_x_4675:
[----:B------:R-:W-:-:S04]  /*6ab0*/  IMAD R165, R165, R169, -R164 ;  /* 0x000000a9a5a57224 */ /* 0x000fc800078e0aa4 */
[----:B------:R-:W-:-:S05]  /*6ac0*/  IMAD R165, R16, -0x2, R165 ;  /* 0xfffffffe10a57824 */ /* 0x000fca00078e02a5 */
[----:B------:R-:W-:Y:S02]  /*6ad0*/  VIADDMNMX R174, R165, R169, R174, PT ;  /* 0x000000a9a5ae7246 */ /* 0x000fe400038001ae */
[----:B------:R-:W-:-:S07]  /*6ae0*/  VIMNMX R176, R176, R165, !PT ;  /* 0x000000a5b0b07248 */ /* 0x000fce0007fe0100 */
.L_x_4674:
[----:B------:R-:W-:Y:S01]  /*6af0*/  ISETP.GT.AND P1, PT, R6, -0x1, PT ;  /* 0xffffffff0600780c */ /* 0x000fe20003f24270 */
[----:B------:R1:W2:Y:S01]  /*6b00*/  SHFL.IDX PT, R11, R167, 0x1, 0x1c1f ;  /* 0x003c1f00a70b7f89 */ /* 0x0002a200000e0000 */
[----:B------:R-:W-:Y:S02]  /*6b10*/  UISETP.NE.AND UP0, UPT, UR49, URZ, UPT ;  /* 0x0000003f3100728c */ /* 0x000fe4000bf05270 */
[C---:B------:R-:W-:Y:S02]  /*6b20*/  ISETP.GT.AND P3, PT, R176.reuse, 0x8, P1 ;  /* 0x00000008b000780c */ /* 0x040fe40000f64270 */
[----:B------:R-:W-:Y:S02]  /*6b30*/  ISETP.GT.AND P6, PT, R176, RZ, P1 ;  /* 0x000000ffb000720c */ /* 0x000fe40000fc4270 */
[----:B------:R-:W-:Y:S02]  /*6b40*/  ISETP.LT.OR P3, PT, R174, 0x9, P3 ;  /* 0x00000009ae00780c */ /* 0x000fe40001f61670 */
[----:B------:R-:W-:-:S02]  /*6b50*/  ISETP.GT.AND P2, PT, R176, 0x1, P1 ;  /* 0x00000001b000780c */ /* 0x000fc40000f44270 */
[C---:B------:R-:W-:Y:S02]  /*6b60*/  ISETP.GT.AND P4, PT, R176.reuse, 0x10, P1 ;  /* 0x00000010b000780c */ /* 0x040fe40000f84270 */
[----:B------:R-:W-:Y:S02]  /*6b70*/  FSEL R173, R15, -INF , !P3 ;  /* 0xff8000000fad7808 */ /* 0x000fe40005800000 */
[----:B------:R-:W-:Y:S02]  /*6b80*/  ISETP.GT.AND P3, PT, R176, 0x19, P1 ;  /* 0x00000019b000780c */ /* 0x000fe40000f64270 */
[C---:B------:R-:W-:Y:S02]  /*6b90*/  ISETP.LT.OR P6, PT, R174.reuse, 0x1, P6 ;  /* 0x00000001ae00780c */ /* 0x040fe400037c1670 */
[C---:B------:R-:W-:Y:S02]  /*6ba0*/  ISETP.LT.OR P2, PT, R174.reuse, 0x2, P2 ;  /* 0x00000002ae00780c */ /* 0x040fe40001741670 */
[----:B------:R-:W-:-:S02]  /*6bb0*/  ISETP.LT.OR P4, PT, R174, 0x11, P4 ;  /* 0x00000011ae00780c */ /* 0x000fc40002781670 */
[----:B------:R-:W-:Y:S02]  /*6bc0*/  ISETP.LT.OR P3, PT, R174, 0x1a, P3 ;  /* 0x0000001aae00780c */ /* 0x000fe40001f61670 */
[C---:B------:R-:W-:Y:S02]  /*6bd0*/  ISETP.GT.AND P5, PT, R176.reuse, 0x9, P1 ;  /* 0x00000009b000780c */ /* 0x040fe40000fa4270 */
[----:B0-----:R-:W-:Y:S02]  /*6be0*/  FSEL R175, R9, -INF , !P6 ;  /* 0xff80000009af7808 */ /* 0x001fe40007000000 */
[----:B------:R-:W-:Y:S02]  /*6bf0*/  FSEL R165, R13, -INF , !P2 ;  /* 0xff8000000da57808 */ /* 0x000fe40005000000 */
[C---:B------:R-:W-:Y:S02]  /*6c00*/  ISETP.GT.AND P6, PT, R176.reuse, 0x11, P1 ;  /* 0x00000011b000780c */ /* 0x040fe40000fc4270 */
[----:B------:R-:W-:-:S02]  /*6c10*/  ISETP.GT.AND P2, PT, R176, 0x18, P1 ;  /* 0x00000018b000780c */ /* 0x000fc40000f44270 */
[----:B------:R-:W-:Y:S02]  /*6c20*/  FSEL R169, R121, -INF , !P4 ;  /* 0xff80000079a97808 */ /* 0x000fe40006000000 */
[C---:B------:R-:W-:Y:S02]  /*6c30*/  ISETP.GT.AND P4, PT, R176.reuse, 0x21, P1 ;  /* 0x00000021b000780c */ /* 0x040fe40000f84270 */
[----:B------:R-:W-:Y:S02]  /*6c40*/  FSEL R185, R185, -INF , !P3 ;  /* 0xff800000b9b97808 */ /* 0x000fe40005800000 */
[----:B------:R-:W-:Y:S02]  /*6c50*/  ISETP.GT.AND P3, PT, R176, 0x30, P1 ;  /* 0x00000030b000780c */ /* 0x000fe40000f64270 */
[C---:B------:R-:W-:Y:S02]  /*6c60*/  ISETP.LT.OR P5, PT, R174.reuse, 0xa, P5 ;  /* 0x0000000aae00780c */ /* 0x040fe40002fa1670 */
[----:B------:R-:W-:-:S02]  /*6c70*/  ISETP.LT.OR P6, PT, R174, 0x12, P6 ;  /* 0x00000012ae00780c */ /* 0x000fc400037c1670 */
[C---:B------:R-:W-:Y:S02]  /*6c80*/  ISETP.LT.OR P2, PT, R174.reuse, 0x19, P2 ;  /* 0x00000019ae00780c */ /* 0x040fe40001741670 */
[C---:B------:R-:W-:Y:S02]  /*6c90*/  ISETP.LT.OR P4, PT, R174.reuse, 0x22, P4 ;  /* 0x00000022ae00780c */ /* 0x040fe40002781670 */
[----:B------:R-:W-:Y:S02]  /*6ca0*/  ISETP.LT.OR P3, PT, R174, 0x31, P3 ;  /* 0x00000031ae00780c */ /* 0x000fe40001f61670 */
[----:B------:R-:W-:Y:S02]  /*6cb0*/  FSEL R171, R21, -INF , !P5 ;  /* 0xff80000015ab7808 */ /* 0x000fe40006800000 */
[----:B------:R-:W-:Y:S02]  /*6cc0*/  ISETP.GT.AND P5, PT, R176, 0x20, P1 ;  /* 0x00000020b000780c */ /* 0x000fe40000fa4270 */
[----:B-1----:R-:W-:-:S02]  /*6cd0*/  FSEL R167, R184, -INF , !P6 ;  /* 0xff800000b8a77808 */ /* 0x002fc40007000000 */
[----:B------:R-:W-:Y:S02]  /*6ce0*/  FSEL R186, R186, -INF , !P2 ;  /* 0xff800000baba7808 */ /* 0x000fe40005000000 */
[C---:B------:R-:W-:Y:S02]  /*6cf0*/  ISETP.GT.AND P6, PT, R176.reuse, 0x28, P1 ;  /* 0x00000028b000780c */ /* 0x040fe40000fc4270 */
[C---:B------:R-:W-:Y:S02]  /*6d00*/  ISETP.GT.AND P2, PT, R176.reuse, 0x29, P1 ;  /* 0x00000029b000780c */ /* 0x040fe40000f44270 */
[----:B------:R-:W-:Y:S02]  /*6d10*/  FSEL R187, R187, -INF , !P4 ;  /* 0xff800000bbbb7808 */ /* 0x000fe40006000000 */
[----:B------:R-:W-:Y:S02]  /*6d20*/  ISETP.GT.AND P4, PT, R176, 0x38, P1 ;  /* 0x00000038b000780c */ /* 0x000fe40000f84270 */
[----:B------:R-:W-:-:S02]  /*6d30*/  FSEL R192, R192, -INF , !P3 ;  /* 0xff800000c0c07808 */ /* 0x000fc40005800000 */
[----:B------:R-:W-:Y:S02]  /*6d40*/  ISETP.GT.AND P3, PT, R176, 0x41, P1 ;  /* 0x00000041b000780c */ /* 0x000fe40000f64270 */
[C---:B------:R-:W-:Y:S02]  /*6d50*/  ISETP.LT.OR P5, PT, R174.reuse, 0x21, P5 ;  /* 0x00000021ae00780c */ /* 0x040fe40002fa1670 */
[C---:B------:R-:W-:Y:S02]  /*6d60*/  ISETP.LT.OR P6, PT, R174.reuse, 0x29, P6 ;  /* 0x00000029ae00780c */ /* 0x040fe400037c1670 */
[C---:B------:R-:W-:Y:S02]  /*6d70*/  ISETP.LT.OR P2, PT, R174.reuse, 0x2a, P2 ;  /* 0x0000002aae00780c */ /* 0x040fe40001741670 */
[C---:B------:R-:W-:Y:S02]  /*6d80*/  ISETP.LT.OR P4, PT, R174.reuse, 0x39, P4 ;  /* 0x00000039ae00780c */ /* 0x040fe40002781670 */
[----:B------:R-:W-:-:S02]  /*6d90*/  ISETP.LT.OR P3, PT, R174, 0x42, P3 ;  /* 0x00000042ae00780c */ /* 0x000fc40001f61670 */
[----:B------:R-:W-:Y:S02]  /*6da0*/  FSEL R188, R188, -INF , !P5 ;  /* 0xff800000bcbc7808 */ /* 0x000fe40006800000 */
[----:B------:R-:W-:Y:S02]  /*6db0*/  ISETP.GT.AND P5, PT, R176, 0x31, P1 ;  /* 0x00000031b000780c */ /* 0x000fe40000fa4270 */
[----:B------:R-:W-:Y:S02]  /*6dc0*/  FSEL R190, R190, -INF , !P6 ;  /* 0xff800000bebe7808 */ /* 0x000fe40007000000 */
[----:B------:R-:W-:Y:S02]  /*6dd0*/  FSEL R189, R189, -INF , !P2 ;  /* 0xff800000bdbd7808 */ /* 0x000fe40005000000 */
[C---:B------:R-:W-:Y:S02]  /*6de0*/  ISETP.GT.AND P6, PT, R176.reuse, 0x39, P1 ;  /* 0x00000039b000780c */ /* 0x040fe40000fc4270 */
[----:B------:R-:W-:-:S02]  /*6df0*/  ISETP.GT.AND P2, PT, R176, 0x40, P1 ;  /* 0x00000040b000780c */ /* 0x000fc40000f44270 */
[----:B------:R-:W-:Y:S02]  /*6e00*/  FSEL R194, R194, -INF , !P4 ;  /* 0xff800000c2c27808 */ /* 0x000fe40006000000 */
[----:B------:R-:W-:Y:S02]  /*6e10*/  ISETP.GT.AND P4, PT, R176, 0x49, P1 ;  /* 0x00000049b000780c */ /* 0x000fe40000f84270 */
        /* <DEDUP_REMOVED lines=9> */
[----:B------:R-:W-:-:S02]  /*6eb0*/  FSEL R193, R193, -INF , !P6 ;  /* 0xff800000c1c17808 */ /* 0x000fc40007000000 */
[----:B------:R-:W-:Y:S02]  /*6ec0*/  FSEL R151, R151, -INF , !P2 ;  /* 0xff80000097977808 */ /* 0x000fe40005000000 */
[C---:B------:R-:W-:Y:S02]  /*6ed0*/  ISETP.GT.AND P6, PT, R176.reuse, 0x50, P1 ;  /* 0x00000050b000780c */ /* 0x040fe40000fc4270 */
[----:B------:R-:W-:Y:S02]  /*6ee0*/  ISETP.GT.AND P2, PT, R176, 0x51, P1 ;  /* 0x00000051b000780c */ /* 0x000fe40000f44270 */
[----:B------:R-:W-:Y:S02]  /*6ef0*/  FSEL R15, R152, -INF , !P4 ;  /* 0xff800000980f7808 */ /* 0x000fe40006000000 */
[----:B------:R-:W-:Y:S02]  /*6f00*/  FSEL R152, R157, -INF , !P3 ;  /* 0xff8000009d987808 */ /* 0x000fe40005800000 */
[----:B------:R-:W-:-:S02]  /*6f10*/  ISETP.GT.AND P3, PT, R176, 0x69, P1 ;  /* 0x00000069b000780c */ /* 0x000fc40000f64270 */
[C---:B------:R-:W-:Y:S02]  /*6f20*/  ISETP.LT.OR P5, PT, R174.reuse, 0x49, P5 ;  /* 0x00000049ae00780c */ /* 0x040fe40002fa1670 */
[C---:B------:R-:W-:Y:S02]  /*6f30*/  ISETP.LT.OR P6, PT, R174.reuse, 0x51, P6 ;  /* 0x00000051ae00780c */ /* 0x040fe400037c1670 */
[C---:B------:R-:W-:Y:S02]  /*6f40*/  ISETP.LT.OR P2, PT, R174.reuse, 0x52, P2 ;  /* 0x00000052ae00780c */ /* 0x040fe40001741670 */
[----:B------:R-:W-:Y:S02]  /*6f50*/  ISETP.LT.OR P3, PT, R174, 0x6a, P3 ;  /* 0x0000006aae00780c */ /* 0x000fe40001f61670 */
[----:B------:R-:W-:Y:S02]  /*6f60*/  FSEL R13, R153, -INF , !P5 ;  /* 0xff800000990d7808 */ /* 0x000fe40006800000 */
[----:B------:R-:W-:-:S02]  /*6f70*/  ISETP.GT.AND P5, PT, R176, 0x59, P1 ;  /* 0x00000059b000780c */ /* 0x000fc40000fa4270 */
[----:B------:R-:W-:Y:S02]  /*6f80*/  FSEL R21, R155, -INF , !P6 ;  /* 0xff8000009b157808 */ /* 0x000fe40007000000 */
[----:B------:R-:W-:Y:S02]  /*6f90*/  FSEL R121, R154, -INF , !P2 ;  /* 0xff8000009a797808 */ /* 0x000fe40005000000 */
[C---:B------:R-:W-:Y:S02]  /*6fa0*/  ISETP.GT.AND P4, PT, R176.reuse, 0x60, P1 ;  /* 0x00000060b000780c */ /* 0x040fe40000f84270 */
[C---:B------:R-:W-:Y:S02]  /*6fb0*/  ISETP.GT.AND P6, PT, R176.reuse, 0x61, P1 ;  /* 0x00000061b000780c */ /* 0x040fe40000fc4270 */
[----:B------:R-:W-:Y:S02]  /*6fc0*/  ISETP.GT.AND P2, PT, R176, 0x68, P1 ;  /* 0x00000068b000780c */ /* 0x000fe40000f44270 */
[----:B------:R-:W-:Y:S01]  /*6fd0*/  FSEL R155, R162, -INF , !P3 ;  /* 0xff800000a29b7808 */ /* 0x000fe20005800000 */
[----:B--2---:R-:W-:Y:S01]  /*6fe0*/  IMAD.IADD R162, R172, 0x1, R11 ;  /* 0x00000001aca27824 */ /* 0x004fe200078e020b */
[----:B------:R-:W-:-:S02]  /*6ff0*/  PLOP3.LUT P3, PT, PT, PT, UP0, 0x40, 0x0 ;  /* 0x000000000000781c */ /* 0x000fc40003f6e808 */
        /* <DEDUP_REMOVED lines=8> */
[----:B------:R-:W-:Y:S01]  /*7080*/  FSEL R156, R163, -INF , !P2 ;  /* 0xff800000a39c7808 */ /* 0x000fe20005000000 */
[----:B------:R-:W-:Y:S01]  /*7090*/  IMAD.IADD R163, R170, 0x1, R11 ;  /* 0x00000001aaa37824 */ /* 0x000fe200078e020b */
[C---:B------:R-:W-:Y:S02]  /*70a0*/  ISETP.GT.AND P4, PT, R176.reuse, 0x71, P1 ;  /* 0x00000071b000780c */ /* 0x040fe40000f84270 */
[C---:B------:R-:W-:Y:S02]  /*70b0*/  ISETP.GT.AND P6, PT, R176.reuse, 0x78, P1 ;  /* 0x00000078b000780c */ /* 0x040fe40000fc4270 */
[----:B------:R-:W-:-:S02]  /*70c0*/  ISETP.GT.AND P2, PT, R176, 0x79, P1 ;  /* 0x00000079b000780c */ /* 0x000fc40000f44270 */
[C---:B------:R-:W-:Y:S02]  /*70d0*/  ISETP.LT.OR P5, PT, R174.reuse, 0x71, P5 ;  /* 0x00000071ae00780c */ /* 0x040fe40002fa1670 */
[C---:B------:R-:W-:Y:S02]  /*70e0*/  ISETP.LT.OR P4, PT, R174.reuse, 0x72, P4 ;  /* 0x00000072ae00780c */ /* 0x040fe40002781670 */
[C---:B------:R-:W-:Y:S02]  /*70f0*/  ISETP.LT.OR P6, PT, R174.reuse, 0x79, P6 ;  /* 0x00000079ae00780c */ /* 0x040fe400037c1670 */
[----:B------:R-:W-:Y:S02]  /*7100*/  ISETP.LT.OR P2, PT, R174, 0x7a, P2 ;  /* 0x0000007aae00780c */ /* 0x000fe40001741670 */
[----:B------:R-:W-:Y:S02]  /*7110*/  FSEL R159, R161, -INF , !P5 ;  /* 0xff800000a19f7808 */ /* 0x000fe40006800000 */
[----:B------:R-:W-:-:S02]  /*7120*/  FSEL R160, R160, -INF , !P4 ;  /* 0xff800000a0a07808 */ /* 0x000fc40006000000 */
        /* <DEDUP_REMOVED lines=16> */
.L_x_4680:
[----:B------:R-:W-:-:S05]  /*7230*/  IMAD.U32 R166, RZ, RZ, UR30 ;  /* 0x0000001effa67e24 */ /* 0x000fca000f8e00ff */
[----:B------:R-:W-:-:S13]  /*7240*/  ISETP.NE.AND P2, PT, R166, 0x1, PT ;  /* 0x00000001a600780c */ /* 0x000fda0003f45270 */
[----:B------:R-:W0:Y:S02]  /*7250*/  @P2 LDC.64 R10, c[0x0][0x9e8] ;  /* 0x00027a00ff0a2b82 */ /* 0x000e240000000a00 */
[----:B0-----:R-:W-:-:S05]  /*7260*/  @P2 IMAD.HI.U32 R10, R9, R10, RZ ;  /* 0x0000000a090a2227 */ /* 0x001fca00078e00ff */
[----:B------:R-:W-:-:S07]  /*7270*/  @P2 SHF.R.U32.HI R9, RZ, R11, R10 ;  /* 0x0000000bff092219 */ /* 0x000fce000001160a */
.L_x_4681:
[----:B------:R-:W-:Y:S05]  /*7280*/  BSYNC B0 ;  /* 0x0000000000007941 */ /* 0x000fea0003800000 */
.L_x_4679:
[----:B------:R-:W-:-:S04]  /*7290*/  IMAD R9, R9, R166, -R164 ;  /* 0x000000a609097224 */ /* 0x000fc800078e0aa4 */
[----:B------:R-:W-:-:S05]  /*72a0*/  IMAD R9, R16, -0x2, R9 ;  /* 0xfffffffe10097824 */ /* 0x000fca00078e0209 */
[----:B------:R-:W-:Y:S02]  /*72b0*/  VIADDMNMX R163, R9, R166, R163, PT ;  /* 0x000000a609a37246 */ /* 0x000fe400038001a3 */
[----:B------:R-:W-:-:S07]  /*72c0*/  VIMNMX R162, R162, R9, !PT ;  /* 0x00000009a2a27248 */ /* 0x000fce0007fe0100 */
.L_x_4678:
[----:B------:R-:W-:Y:S01]  /*72d0*/  FMNMX.FTZ R10, R175, R4, !PT ;  /* 0x00000004af0a7209 */ /* 0x000fe20007810000 */
[----:B------:R-:W-:Y:S01]  /*72e0*/  IMAD.U32 R166, RZ, RZ, UR29 ;  /* 0x0000001dffa67e24 */ /* 0x000fe2000f8e00ff */
        /* <DEDUP_REMOVED lines=30> */
[----:B------:R-:W-:Y:S02]  /*74d0*/  ISETP.LT.OR P4, PT, R163, 0xa, P4 ;  /* 0x0000000aa300780c */ /* 0x000fe40002781670 */
[----:B------:R-:W-:Y:S02]  /*74e0*/  FMNMX.FTZ R9, R151, R10, !PT ;  /* 0x0000000a97097209 */ /* 0x000fe40007810000 */
[----:B------:R-:W-:Y:S02]  /*74f0*/  FSEL R12, R12, -INF , !P3 ;  /* 0xff8000000c0c7808 */ /* 0x000fe40005800000 */
[----:B------:R-:W-:Y:S02]  /*7500*/  FMNMX.FTZ R10, R150, R9, !PT ;  /* 0x00000009960a7209 */ /* 0x000fe40007810000 */
[----:B------:R-:W-:-:S02]  /*7510*/  ISETP.GT.AND P2, PT, R162, 0x11, P1 ;  /* 0x00000011a200780c */ /* 0x000fc40000f44270 */
[----:B------:R-:W-:Y:S02]  /*7520*/  FMNMX.FTZ R10, R13, R10, !PT ;  /* 0x0000000a0d0a7209 */ /* 0x000fe40007810000 */
[----:B------:R-:W-:Y:S02]  /*7530*/  ISETP.GT.AND P3, PT, R162, 0x18, P1 ;  /* 0x00000018a200780c */ /* 0x000fe40000f64270 */
[----:B------:R-:W-:Y:S02]  /*7540*/  FMNMX.FTZ R10, R15, R10, !PT ;  /* 0x0000000a0f0a7209 */ /* 0x000fe40007810000 */
[----:B------:R-:W-:Y:S02]  /*7550*/  ISETP.LT.OR P2, PT, R163, 0x12, P2 ;  /* 0x00000012a300780c */ /* 0x000fe40001741670 */
[----:B------:R-:W-:Y:S02]  /*7560*/  FMNMX.FTZ R10, R21, R10, !PT ;  /* 0x0000000a150a7209 */ /* 0x000fe40007810000 */
[----:B------:R-:W-:-:S02]  /*7570*/  ISETP.LT.OR P3, PT, R163, 0x19, P3 ;  /* 0x00000019a300780c */ /* 0x000fc40001f61670 */
[----:B------:R-:W-:Y:S02]  /*7580*/  FMNMX.FTZ R9, R121, R10, !PT ;  /* 0x0000000a79097209 */ /* 0x000fe40007810000 */
[----:B------:R-:W-:Y:S02]  /*7590*/  FSEL R120, R120, -INF , !P2 ;  /* 0xff80000078787808 */ /* 0x000fe40005000000 */
[----:B------:R-:W-:Y:S02]  /*75a0*/  FMNMX.FTZ R10, R152, R9, !PT ;  /* 0x00000009980a7209 */ /* 0x000fe40007810000 */
[----:B------:R-:W-:Y:S02]  /*75b0*/  FSEL R122, R122, -INF , !P3 ;  /* 0xff8000007a7a7808 */ /* 0x000fe40005800000 */
[----:B------:R-:W-:Y:S02]  /*75c0*/  FMNMX.FTZ R9, R153, R10, !PT ;  /* 0x0000000a99097209 */ /* 0x000fe40007810000 */
[----:B------:R-:W-:-:S02]  /*75d0*/  ISETP.GT.AND P2, PT, R162, 0x21, P1 ;  /* 0x00000021a200780c */ /* 0x000fc40000f44270 */
[----:B------:R-:W-:Y:S02]  /*75e0*/  FMNMX.FTZ R10, R154, R9, !PT ;  /* 0x000000099a0a7209 */ /* 0x000fe40007810000 */
[----:B------:R-:W-:Y:S02]  /*75f0*/  ISETP.GT.AND P3, PT, R162, 0x28, P1 ;  /* 0x00000028a200780c */ /* 0x000fe40000f64270 */
[----:B------:R-:W-:Y:S02]  /*7600*/  FMNMX.FTZ R9, R157, R10, !PT ;  /* 0x0000000a9d097209 */ /* 0x000fe40007810000 */
[C---:B------:R-:W-:Y:S02]  /*7610*/  ISETP.LT.OR P2, PT, R163.reuse, 0x22, P2 ;  /* 0x00000022a300780c */ /* 0x040fe40001741670 */
[----:B------:R-:W-:Y:S02]  /*7620*/  FMNMX.FTZ R10, R156, R9, !PT ;  /* 0x000000099c0a7209 */ /* 0x000fe40007810000 */
[----:B------:R-:W-:-:S02]  /*7630*/  ISETP.LT.OR P3, PT, R163, 0x29, P3 ;  /* 0x00000029a300780c */ /* 0x000fc40001f61670 */
[----:B------:R-:W-:Y:S02]  /*7640*/  FMNMX.FTZ R10, R155, R10, !PT ;  /* 0x0000000a9b0a7209 */ /* 0x000fe40007810000 */
[----:B------:R-:W-:Y:S02]  /*7650*/  FSEL R125, R125, -INF , !P2 ;  /* 0xff8000007d7d7808 */ /* 0x000fe40005000000 */
[----:B------:R-:W-:Y:S02]  /*7660*/  FMNMX.FTZ R9, R159, R10, !PT ;  /* 0x0000000a9f097209 */ /* 0x000fe40007810000 */
[----:B------:R-:W-:Y:S02]  /*7670*/  ISETP.GT.AND P2, PT, R162, 0x30, P1 ;  /* 0x00000030a200780c */ /* 0x000fe40000f44270 */
[----:B------:R-:W-:Y:S02]  /*7680*/  FMNMX.FTZ R10, R160, R9, !PT ;  /* 0x00000009a00a7209 */ /* 0x000fe40007810000 */
[----:B------:R-:W-:-:S02]  /*7690*/  FSEL R126, R126, -INF , !P3 ;  /* 0xff8000007e7e7808 */ /* 0x000fc40005800000 */
[----:B------:R-:W-:Y:S02]  /*76a0*/  FMNMX.FTZ R9, R161, R10, !PT ;  /* 0x0000000aa1097209 */ /* 0x000fe40007810000 */
[----:B------:R-:W-:Y:S02]  /*76b0*/  ISETP.GT.AND P3, PT, R162, 0x31, P1 ;  /* 0x00000031a200780c */ /* 0x000fe40000f64270 */
[----:B------:R-:W-:Y:S02]  /*76c0*/  FMNMX.FTZ R10, R158, R9, !PT ;  /* 0x000000099e0a7209 */ /* 0x000fe40007810000 */
[----:B------:R-:W-:Y:S02]  /*76d0*/  ISETP.LT.OR P2, PT, R163, 0x31, P2 ;  /* 0x00000031a300780c */ /* 0x000fe40001741670 */
[----:B------:R-:W-:Y:S01]  /*76e0*/  ISETP.GT.AND P5, PT, R162, 0x38, P1 ;  /* 0x00000038a200780c */ /* 0x000fe20000fa4270 */
[----:B------:R-:W0:Y:S01]  /*76f0*/  SHFL.BFLY PT, R9, R10, 0x2, 0x1f ;  /* 0x0c401f000a097f89 */ /* 0x000e2200000e0000 */
[----:B------:R-:W-:-:S02]  /*7700*/  FSEL R128, R128, -INF , !P2 ;  /* 0xff80000080807808 */ /* 0x000fc40005000000 */
[C---:B------:R-:W-:Y:S02]  /*7710*/  ISETP.LT.OR P3, PT, R163.reuse, 0x32, P3 ;  /* 0x00000032a300780c */ /* 0x040fe40001f61670 */
[----:B------:R-:W-:Y:S02]  /*7720*/  ISETP.LT.OR P5, PT, R163, 0x39, P5 ;  /* 0x00000039a300780c */ /* 0x000fe40002fa1670 */
[----:B------:R-:W-:Y:S02]  /*7730*/  FSEL R129, R129, -INF , !P3 ;  /* 0xff80000081817808 */ /* 0x000fe40005800000 */
[C---:B------:R-:W-:Y:S02]  /*7740*/  ISETP.GT.AND P2, PT, R162.reuse, 0x40, P1 ;  /* 0x00000040a200780c */ /* 0x040fe40000f44270 */
[----:B------:R-:W-:Y:S02]  /*7750*/  ISETP.GT.AND P3, PT, R162, 0x41, P1 ;  /* 0x00000041a200780c */ /* 0x000fe40000f64270 */
[----:B------:R-:W-:-:S02]  /*7760*/  ISETP.LT.OR P2, PT, R163, 0x41, P2 ;  /* 0x00000041a300780c */ /* 0x000fc40001741670 */
[----:B------:R-:W-:Y:S02]  /*7770*/  ISETP.LT.OR P3, PT, R163, 0x42, P3 ;  /* 0x00000042a300780c */ /* 0x000fe40001f61670 */
[----:B------:R-:W-:Y:S02]  /*7780*/  FSEL R132, R132, -INF , !P2 ;  /* 0xff80000084847808 */ /* 0x000fe40005000000 */
[----:B------:R-:W-:Y:S02]  /*7790*/  FSEL R133, R133, -INF , !P3 ;  /* 0xff80000085857808 */ /* 0x000fe40005800000 */
[C---:B------:R-:W-:Y:S02]  /*77a0*/  ISETP.GT.AND P2, PT, R162.reuse, 0x50, P1 ;  /* 0x00000050a200780c */ /* 0x040fe40000f44270 */
[----:B------:R-:W-:Y:S02]  /*77b0*/  ISETP.GT.AND P3, PT, R162, 0x51, P1 ;  /* 0x00000051a200780c */ /* 0x000fe40000f64270 */
[----:B0-----:R-:W-:-:S02]  /*77c0*/  FMNMX.FTZ R11, R10, R9, !PT ;  /* 0x000000090a0b7209 */ /* 0x001fc40007810000 */
[C---:B------:R-:W-:Y:S02]  /*77d0*/  ISETP.LT.OR P2, PT, R163.reuse, 0x51, P2 ;  /* 0x00000051a300780c */ /* 0x040fe40001741670 */
[----:B------:R-:W-:Y:S01]  /*77e0*/  ISETP.LT.OR P3, PT, R163, 0x52, P3 ;  /* 0x00000052a300780c */ /* 0x000fe20001f61670 */
[----:B------:R-:W0:Y:S01]  /*77f0*/  SHFL.BFLY PT, R164, R11, 0x1, 0x1f ;  /* 0x0c201f000ba47f89 */ /* 0x000e2200000e0000 */
[----:B------:R-:W-:Y:S02]  /*7800*/  FSEL R138, R138, -INF , !P2 ;  /* 0xff8000008a8a7808 */ /* 0x000fe40005000000 */
[----:B------:R-:W-:Y:S02]  /*7810*/  FSEL R139, R139, -INF , !P3 ;  /* 0xff8000008b8b7808 */ /* 0x000fe40005800000 */
[C---:B------:R-:W-:Y:S02]  /*7820*/  ISETP.GT.AND P2, PT, R162.reuse, 0x60, P1 ;  /* 0x00000060a200780c */ /* 0x040fe40000f44270 */
[----:B------:R-:W-:-:S02]  /*7830*/  ISETP.GT.AND P3, PT, R162, 0x61, P1 ;  /* 0x00000061a200780c */ /* 0x000fc40000f64270 */
[C---:B------:R-:W-:Y:S02]  /*7840*/  ISETP.LT.OR P2, PT, R163.reuse, 0x61, P2 ;  /* 0x00000061a300780c */ /* 0x040fe40001741670 */
[----:B------:R-:W-:Y:S02]  /*7850*/  ISETP.LT.OR P3, PT, R163, 0x62, P3 ;  /* 0x00000062a300780c */ /* 0x000fe40001f61670 */
[----:B------:R-:W-:Y:S02]  /*7860*/  FSEL R142, R142, -INF , !P2 ;  /* 0xff8000008e8e7808 */ /* 0x000fe40005000000 */
[----:B------:R-:W-:Y:S02]  /*7870*/  FSEL R143, R143, -INF , !P3 ;  /* 0xff8000008f8f7808 */ /* 0x000fe40005800000 */
[C---:B------:R-:W-:Y:S02]  /*7880*/  ISETP.GT.AND P2, PT, R162.reuse, 0x70, P1 ;  /* 0x00000070a200780c */ /* 0x040fe40000f44270 */
[----:B------:R-:W-:-:S02]  /*7890*/  ISETP.GT.AND P3, PT, R162, 0x71, P1 ;  /* 0x00000071a200780c */ /* 0x000fc40000f64270 */
[C---:B------:R-:W-:Y:S02]  /*78a0*/  ISETP.LT.OR P2, PT, R163.reuse, 0x71, P2 ;  /* 0x00000071a300780c */ /* 0x040fe40001741670 */
[----:B------:R-:W-:Y:S02]  /*78b0*/  ISETP.LT.OR P3, PT, R163, 0x72, P3 ;  /* 0x00000072a300780c */ /* 0x000fe40001f61670 */
[----:B0-----:R-:W-:Y:S02]  /*78c0*/  FMNMX.FTZ R9, R11, R164, !PT ;  /* 0x000000a40b097209 */ /* 0x001fe40007810000 */
[----:B------:R-:W-:Y:S02]  /*78d0*/  FSEL R11, R14, -INF , !P4 ;  /* 0xff8000000e0b7808 */ /* 0x000fe40006000000 */
[C---:B------:R-:W-:Y:S01]  /*78e0*/  FSETP.NEU.FTZ.AND P6, PT, R9.reuse, -INF , PT ;  /* 0xff8000000900780b */ /* 0x040fe20003fdd000 */
[----:B------:R-:W-:-:S01]  /*78f0*/  FFMA.FTZ R164, R9, R166, -8 ;  /* 0xc100000009a47423 */ /* 0x000fc200000100a6 */
[----:B------:R-:W-:-:S02]  /*7900*/  ISETP.GT.AND P4, PT, R162, 0x19, P1 ;  /* 0x00000019a200780c */ /* 0x000fc40000f84270 */
[----:B------:R-:W-:Y:S02]  /*7910*/  FSEL R146, R146, -INF , !P2 ;  /* 0xff80000092927808 */ /* 0x000fe40005000000 */
[----:B------:R-:W-:Y:S02]  /*7920*/  FSEL R10, R164, RZ, P6 ;  /* 0x000000ffa40a7208 */ /* 0x000fe40003000000 */
[----:B------:R-:W-:Y:S02]  /*7930*/  ISETP.LT.OR P4, PT, R163, 0x1a, P4 ;  /* 0x0000001aa300780c */ /* 0x000fe40002781670 */
[----:B------:R-:W-:Y:S01]  /*7940*/  FSEL R147, R147, -INF , !P3 ;  /* 0xff80000093937808 */ /* 0x000fe20005800000 */
[----:B------:R-:W-:-:S01]  /*7950*/  FFMA.FTZ R166, R171, UR29, -R10 ;  /* 0x0000001daba67c23 */ /* 0x000fc2000801080a */
[--C-:B------:R-:W-:Y:S01]  /*7960*/  FFMA.FTZ R171, R169, UR29, -R10.reuse ;  /* 0x0000001da9ab7c23 */ /* 0x100fe2000801080a */
[----:B------:R-:W-:Y:S01]  /*7970*/  FMNMX.FTZ R169, R168, R5, !PT ;  /* 0x00000005a8a97209 */ /* 0x000fe20007810000 */
[--C-:B------:R-:W-:Y:S01]  /*7980*/  FFMA.FTZ R173, R173, UR29, -R10.reuse ;  /* 0x0000001dadad7c23 */ /* 0x100fe2000801080a */
[----:B------:R-:W-:Y:S01]  /*7990*/  FSEL R164, R123, -INF , !P4 ;  /* 0xff8000007ba47808 */ /* 0x000fe20006000000 */
[----:B------:R0:W-:Y:S01]  /*79a0*/  MUFU.EX2 R7, R171 ;  /* 0x000000ab00077308 */ /* 0x0001e20000000800 */
[----:B------:R-:W-:Y:S01]  /*79b0*/  FMNMX.FTZ R169, R8, R169, !PT ;  /* 0x000000a908a97209 */ /* 0x000fe20007810000 */
[--C-:B------:R-:W-:Y:S01]  /*79c0*/  FFMA.FTZ R175, R175, UR29, -R10.reuse ;  /* 0x0000001dafaf7c23 */ /* 0x100fe2000801080a */
[----:B------:R-:W-:Y:S01]  /*79d0*/  ISETP.GT.AND P4, PT, R162, 0x29, P1 ;  /* 0x00000029a200780c */ /* 0x000fe20000f84270 */
[--C-:B------:R-:W-:Y:S01]  /*79e0*/  FFMA.FTZ R181, R151, UR29, -R10.reuse ;  /* 0x0000001d97b57c23 */ /* 0x100fe2000801080a */
[----:B------:R-:W-:Y:S01]  /*79f0*/  FMNMX.FTZ R172, R12, R169, !PT ;  /* 0x000000a90cac7209 */ /* 0x000fe20007810000 */
[--C-:B------:R-:W-:Y:S01]  /*7a00*/  FFMA.FTZ R182, R150, UR29, -R10.reuse ;  /* 0x0000001d96b67c23 */ /* 0x100fe2000801080a */
[----:B------:R-:W-:Y:S01]  /*7a10*/  ISETP.LT.OR P4, PT, R163, 0x2a, P4 ;  /* 0x0000002aa300780c */ /* 0x000fe20002781670 */
[----:B------:R1:W-:Y:S01]  /*7a20*/  MUFU.EX2 R123, R173 ;  /* 0x000000ad007b7308 */ /* 0x0003e20000000800 */
[----:B------:R-:W-:Y:S01]  /*7a30*/  FMNMX.FTZ R169, R11, R172, !PT ;  /* 0x000000ac0ba97209 */ /* 0x000fe20007810000 */
[--C-:B------:R-:W-:Y:S01]  /*7a40*/  FFMA.FTZ R170, R167, UR29, -R10.reuse ;  /* 0x0000001da7aa7c23 */ /* 0x100fe2000801080a */
[----:B------:R-:W-:Y:S01]  /*7a50*/  FSEL R127, R127, -INF , !P4 ;  /* 0xff8000007f7f7808 */ /* 0x000fe20006000000 */
[--C-:B------:R-:W-:Y:S01]  /*7a60*/  FFMA.FTZ R165, R165, UR29, -R10.reuse ;  /* 0x0000001da5a57c23 */ /* 0x100fe2000801080a */
[----:B------:R-:W-:Y:S01]  /*7a70*/  FMNMX.FTZ R169, R20, R169, !PT ;  /* 0x000000a914a97209 */ /* 0x000fe20007810000 */
[--C-:B------:R-:W-:Y:S01]  /*7a80*/  FFMA.FTZ R167, R186, UR29, -R10.reuse ;  /* 0x0000001dbaa77c23 */ /* 0x100fe2000801080a */
[----:B------:R-:W-:Y:S01]  /*7a90*/  ISETP.GT.AND P4, PT, R162, 0x39, P1 ;  /* 0x00000039a200780c */ /* 0x000fe20000f84270 */
[----:B------:R2:W-:Y:S01]  /*7aa0*/  MUFU.EX2 R14, R175 ;  /* 0x000000af000e7308 */ /* 0x0005e20000000800 */
[----:B0-----:R-:W-:Y:S01]  /*7ab0*/  FMNMX.FTZ R171, R120, R169, !PT ;  /* 0x000000a978ab7209 */ /* 0x001fe20007810000 */
[--C-:B------:R-:W-:Y:S01]  /*7ac0*/  FFMA.FTZ R185, R185, UR29, -R10.reuse ;  /* 0x0000001db9b97c23 */ /* 0x100fe2000801080a */
[----:B------:R-:W-:Y:S01]  /*7ad0*/  FSEL R169, R130, -INF , !P5 ;  /* 0xff80000082a97808 */ /* 0x000fe20006800000 */
[--C-:B------:R-:W-:Y:S01]  /*7ae0*/  FFMA.FTZ R188, R188, UR29, -R10.reuse ;  /* 0x0000001dbcbc7c23 */ /* 0x100fe2000801080a */
[----:B------:R-:W-:Y:S01]  /*7af0*/  FMNMX.FTZ R171, R122, R171, !PT ;  /* 0x000000ab7aab7209 */ /* 0x000fe20007810000 */
[--C-:B------:R-:W-:Y:S01]  /*7b00*/  FFMA.FTZ R187, R187, UR29, -R10.reuse ;  /* 0x0000001dbbbb7c23 */ /* 0x100fe2000801080a */
[----:B------:R-:W-:Y:S01]  /*7b10*/  ISETP.LT.OR P4, PT, R163, 0x3a, P4 ;  /* 0x0000003aa300780c */ /* 0x000fe20002781670 */
[--C-:B------:R-:W-:Y:S01]  /*7b20*/  FFMA.FTZ R190, R190, UR29, -R10.reuse ;  /* 0x0000001dbebe7c23 */ /* 0x100fe2000801080a */
[----:B-1----:R-:W-:Y:S01]  /*7b30*/  FMNMX.FTZ R173, R164, R171, !PT ;  /* 0x000000aba4ad7209 */ /* 0x002fe20007810000 */
[--C-:B------:R-:W-:Y:S01]  /*7b40*/  FFMA.FTZ R189, R189, UR29, -R10.reuse ;  /* 0x0000001dbdbd7c23 */ /* 0x100fe2000801080a */
[----:B------:R-:W-:Y:S01]  /*7b50*/  FSEL R171, R131, -INF , !P4 ;  /* 0xff80000083ab7808 */ /* 0x000fe20006000000 */
[--C-:B------:R-:W-:Y:S01]  /*7b60*/  FFMA.FTZ R191, R191, UR29, -R10.reuse ;  /* 0x0000001dbfbf7c23 */ /* 0x100fe2000801080a */
[----:B------:R-:W-:Y:S01]  /*7b70*/  FMNMX.FTZ R172, R124, R173, !PT ;  /* 0x000000ad7cac7209 */ /* 0x000fe20007810000 */
[--C-:B------:R-:W-:Y:S01]  /*7b80*/  FFMA.FTZ R194, R194, UR29, -R10.reuse ;  /* 0x0000001dc2c27c23 */ /* 0x100fe2000801080a */
[C---:B------:R-:W-:Y:S01]  /*7b90*/  ISETP.GT.AND P5, PT, R162.reuse, 0x48, P1 ;  /* 0x00000048a200780c */ /* 0x040fe20000fa4270 */
[--C-:B------:R-:W-:Y:S01]  /*7ba0*/  FFMA.FTZ R193, R193, UR29, -R10.reuse ;  /* 0x0000001dc1c17c23 */ /* 0x100fe2000801080a */
[----:B------:R-:W-:Y:S01]  /*7bb0*/  FMNMX.FTZ R173, R125, R172, !PT ;  /* 0x000000ac7dad7209 */ /* 0x000fe20007810000 */
[--C-:B------:R-:W-:Y:S01]  /*7bc0*/  FFMA.FTZ R13, R13, UR29, -R10.reuse ;  /* 0x0000001d0d0d7c23 */ /* 0x100fe2000801080a */
[----:B------:R-:W-:Y:S01]  /*7bd0*/  ISETP.GT.AND P4, PT, R162, 0x49, P1 ;  /* 0x00000049a200780c */ /* 0x000fe20000f84270 */
[--C-:B------:R-:W-:Y:S01]  /*7be0*/  FFMA.FTZ R160, R160, UR29, -R10.reuse ;  /* 0x0000001da0a07c23 */ /* 0x100fe2000801080a */
[----:B------:R-:W-:Y:S01]  /*7bf0*/  FMNMX.FTZ R174, R126, R173, !PT ;  /* 0x000000ad7eae7209 */ /* 0x000fe20007810000 */
[----:B------:R-:W-:Y:S01]  /*7c00*/  FFMA.FTZ R158, R158, UR29, -R10 ;  /* 0x0000001d9e9e7c23 */ /* 0x000fe2000801080a */
[----:B------:R-:W-:Y:S01]  /*7c10*/  ISETP.LT.OR P5, PT, R163, 0x49, P5 ;  /* 0x00000049a300780c */ /* 0x000fe20002fa1670 */
[----:B------:R-:W-:Y:S01]  /*7c20*/  MUFU.EX2 R165, R165 ;  /* 0x000000a500a57308 */ /* 0x000fe20000000800 */
[----:B--2---:R-:W-:-:S02]  /*7c30*/  FMNMX.FTZ R175, R127, R174, !PT ;  /* 0x000000ae7faf7209 */ /* 0x004fc40007810000 */
[----:B------:R-:W-:Y:S02]  /*7c40*/  FSEL R173, R134, -INF , !P5 ;  /* 0xff80000086ad7808 */ /* 0x000fe40006800000 */
[----:B------:R-:W-:Y:S01]  /*7c50*/  FMNMX.FTZ R174, R128, R175, !PT ;  /* 0x000000af80ae7209 */ /* 0x000fe20007810000 */
[----:B------:R-:W-:Y:S01]  /*7c60*/  FFMA.FTZ R175, R192, UR29, -R10 ;  /* 0x0000001dc0af7c23 */ /* 0x000fe2000801080a */
[----:B------:R-:W-:Y:S01]  /*7c70*/  ISETP.LT.OR P4, PT, R163, 0x4a, P4 ;  /* 0x0000004aa300780c */ /* 0x000fe20002781670 */
[----:B------:R-:W-:Y:S01]  /*7c80*/  MUFU.EX2 R166, R166 ;  /* 0x000000a600a67308 */ /* 0x000fe20000000800 */
[----:B------:R-:W-:Y:S02]  /*7c90*/  FMNMX.FTZ R176, R129, R174, !PT ;  /* 0x000000ae81b07209 */ /* 0x000fe40007810000 */
[----:B------:R-:W-:Y:S02]  /*7ca0*/  FSEL R174, R135, -INF , !P4 ;  /* 0xff80000087ae7808 */ /* 0x000fe40006000000 */
[----:B------:R-:W-:-:S02]  /*7cb0*/  FMNMX.FTZ R176, R169, R176, !PT ;  /* 0x000000b0a9b07209 */ /* 0x000fc40007810000 */
[C---:B------:R-:W-:Y:S01]  /*7cc0*/  ISETP.GT.AND P5, PT, R162.reuse, 0x58, P1 ;  /* 0x00000058a200780c */ /* 0x040fe20000fa4270 */
[----:B------:R-:W-:Y:S01]  /*7cd0*/  MUFU.EX2 R170, R170 ;  /* 0x000000aa00aa7308 */ /* 0x000fe20000000800 */
[----:B------:R-:W-:Y:S02]  /*7ce0*/  FMNMX.FTZ R177, R171, R176, !PT ;  /* 0x000000b0abb17209 */ /* 0x000fe40007810000 */
[----:B------:R-:W-:Y:S02]  /*7cf0*/  ISETP.GT.AND P4, PT, R162, 0x59, P1 ;  /* 0x00000059a200780c */ /* 0x000fe40000f84270 */
[----:B------:R-:W-:Y:S02]  /*7d00*/  FMNMX.FTZ R176, R132, R177, !PT ;  /* 0x000000b184b07209 */ /* 0x000fe40007810000 */
[----:B------:R-:W-:Y:S01]  /*7d10*/  ISETP.LT.OR P5, PT, R163, 0x59, P5 ;  /* 0x00000059a300780c */ /* 0x000fe20002fa1670 */
[----:B------:R-:W-:Y:S01]  /*7d20*/  MUFU.EX2 R167, R167 ;  /* 0x000000a700a77308 */ /* 0x000fe20000000800 */
[----:B------:R-:W-:-:S02]  /*7d30*/  FMNMX.FTZ R178, R133, R176, !PT ;  /* 0x000000b085b27209 */ /* 0x000fc40007810000 */
[----:B------:R-:W-:Y:S02]  /*7d40*/  FSEL R176, R140, -INF , !P5 ;  /* 0xff8000008cb07808 */ /* 0x000fe40006800000 */
[----:B------:R-:W-:Y:S02]  /*7d50*/  FMNMX.FTZ R177, R173, R178, !PT ;  /* 0x000000b2adb17209 */ /* 0x000fe40007810000 */
        /* <DEDUP_REMOVED lines=20> */
[----:B------:R-:W-:Y:S01]  /*7ea0*/  ISETP.GT.AND P5, PT, R162, 0x78, P1 ;  /* 0x00000078a200780c */ /* 0x000fe20000fa4270 */
[----:B------:R0:W-:Y:S01]  /*7eb0*/  MUFU.EX2 R145, R182 ;  /* 0x000000b600917308 */ /* 0x0001e20000000800 */
[----:B------:R-:W-:Y:S02]  /*7ec0*/  FMNMX.FTZ R179, R150, R179, !PT ;  /* 0x000000b396b37209 */ /* 0x000fe40007810000 */
[----:B------:R-:W-:Y:S02]  /*7ed0*/  ISETP.GT.AND P1, PT, R162, 0x79, P1 ;  /* 0x00000079a200780c */ /* 0x000fe40000f24270 */
[----:B------:R-:W-:Y:S02]  /*7ee0*/  ISETP.LT.OR P5, PT, R163, 0x79, P5 ;  /* 0x00000079a300780c */ /* 0x000fe40002fa1670 */
[----:B------:R-:W-:Y:S01]  /*7ef0*/  FMNMX.FTZ R162, R146, R179, !PT ;  /* 0x000000b392a27209 */ /* 0x000fe20007810000 */
[----:B------:R-:W-:-:S01]  /*7f00*/  FFMA.FTZ R179, R15, UR29, -R10 ;  /* 0x0000001d0fb37c23 */ /* 0x000fc2000801080a */
[----:B------:R-:W-:Y:S01]  /*7f10*/  ISETP.LT.OR P1, PT, R163, 0x7a, P1 ;  /* 0x0000007aa300780c */ /* 0x000fe20000f21670 */
[----:B------:R-:W-:Y:S01]  /*7f20*/  MUFU.EX2 R134, R190 ;  /* 0x000000be00867308 */ /* 0x000fe20000000800 */
[----:B------:R-:W-:-:S02]  /*7f30*/  FSEL R148, R148, -INF , !P5 ;  /* 0xff80000094947808 */ /* 0x000fc40006800000 */
[----:B------:R-:W-:Y:S02]  /*7f40*/  FMNMX.FTZ R15, R147, R162, !PT ;  /* 0x000000a2930f7209 */ /* 0x000fe40007810000 */
[----:B------:R-:W-:Y:S02]  /*7f50*/  FSEL R149, R149, -INF , !P1 ;  /* 0xff80000095957808 */ /* 0x000fe40004800000 */
        /* <DEDUP_REMOVED lines=8> */
[--C-:B------:R-:W-:Y:S01]  /*7fe0*/  FFMA.FTZ R154, R157, UR29, -R10.reuse ;  /* 0x0000001d9d9a7c23 */ /* 0x100fe2000801080a */
[----:B0-----:R-:W0:Y:S01]  /*7ff0*/  SHFL.BFLY PT, R182, R163, 0x2, 0x1f ;  /* 0x0c401f00a3b67f89 */ /* 0x001e2200000e0000 */
[----:B------:R-:W-:-:S01]  /*8000*/  FFMA.FTZ R156, R155, UR29, -R10 ;  /* 0x0000001d9b9c7c23 */ /* 0x000fc2000801080a */
[--C-:B------:R-:W-:Y:S01]  /*8010*/  FFMA.FTZ R155, R159, UR29, -R10.reuse ;  /* 0x0000001d9f9b7c23 */ /* 0x100fe2000801080a */
[----:B------:R-:W-:-:S01]  /*8020*/  FFMA.FTZ R157, R161, UR29, -R10 ;  /* 0x0000001da19d7c23 */ /* 0x000fc2000801080a */
[----:B------:R-:W-:Y:S01]  /*8030*/  FSEL R159, R9, RZ, P6 ;  /* 0x000000ff099f7208 */ /* 0x000fe20003000000 */
[----:B------:R1:W-:Y:S04]  /*8040*/  MUFU.EX2 R162, R179 ;  /* 0x000000b300a27308 */ /* 0x0003e80000000800 */
[----:B------:R-:W-:-:S04]  /*8050*/  FADD.FTZ R159, -R159, R4 ;  /* 0x000000049f9f7221 */ /* 0x000fc80000010100 */
[----:B------:R-:W-:Y:S01]  /*8060*/  FMUL.FTZ R161, R159, UR29 ;  /* 0x0000001d9fa17c20 */ /* 0x000fe20008410000 */
[----:B------:R-:W-:Y:S08]  /*8070*/  MUFU.EX2 R4, R158 ;  /* 0x0000009e00047308 */ /* 0x000ff00000000800 */
[----:B------:R-:W2:Y:S01]  /*8080*/  MUFU.EX2 R161, R161 ;  /* 0x000000a100a17308 */ /* 0x000ea20000000800 */
[----:B0-----:R-:W-:-:S05]  /*8090*/  FMNMX.FTZ R182, R163, R182, !PT ;  /* 0x000000b6a3b67209 */ /* 0x001fca0007810000 */
[----:B------:R-:W0:Y:S02]  /*80a0*/  SHFL.BFLY PT, R163, R182, 0x1, 0x1f ;  /* 0x0c201f00b6a37f89 */ /* 0x000e2400000e0000 */
[----:B------:R-:W-:Y:S08]  /*80b0*/  MUFU.EX2 R135, R189 ;  /* 0x000000bd00877308 */ /* 0x000ff00000000800 */
[----:B------:R-:W-:Y:S08]  /*80c0*/  MUFU.EX2 R175, R175 ;  /* 0x000000af00af7308 */ /* 0x000ff00000000800 */
[----:B------:R-:W-:Y:S01]  /*80d0*/  MUFU.EX2 R140, R191 ;  /* 0x000000bf008c7308 */ /* 0x000fe20000000800 */
[----:B0-----:R-:W-:Y:S01]  /*80e0*/  FMNMX.FTZ R10, R182, R163, !PT ;  /* 0x000000a3b60a7209 */ /* 0x001fe20007810000 */
[----:B------:R-:W-:-:S06]  /*80f0*/  IMAD.U32 R163, RZ, RZ, UR29 ;  /* 0x0000001dffa37e24 */ /* 0x000fcc000f8e00ff */
[----:B------:R-:W-:Y:S01]  /*8100*/  MUFU.EX2 R141, R194 ;  /* 0x000000c2008d7308 */ /* 0x000fe20000000800 */
[C---:B------:R-:W-:Y:S01]  /*8110*/  FSETP.NEU.FTZ.AND P1, PT, R10.reuse, -INF , PT ;  /* 0xff8000000a00780b */ /* 0x040fe20003f3d000 */
[----:B------:R-:W-:-:S05]  /*8120*/  FFMA.FTZ R163, R10, R163, -8 ;  /* 0xc10000000aa37423 */ /* 0x000fca00000100a3 */
[----:B------:R-:W-:Y:S01]  /*8130*/  FSEL R159, R163, RZ, P1 ;  /* 0x000000ffa39f7208 */ /* 0x000fe20000800000 */
[----:B------:R-:W-:Y:S04]  /*8140*/  MUFU.EX2 R178, R193 ;  /* 0x000000c100b27308 */ /* 0x000fe80000000800 */
[----:B-1----:R-:W-:-:S01]  /*8150*/  FFMA.FTZ R179, R120, UR29, -R159 ;  /* 0x0000001d78b37c23 */ /* 0x002fc2000801089f */
[--C-:B------:R-:W-:Y:S01]  /*8160*/  FFMA.FTZ R120, R122, UR29, -R159.reuse ;  /* 0x0000001d7a787c23 */ /* 0x100fe2000801089f */
[----:B------:R-:W-:-:S01]  /*8170*/  FFMA.FTZ R122, R124, UR29, -R159 ;  /* 0x0000001d7c7a7c23 */ /* 0x000fc2000801089f */
[--C-:B------:R-:W-:Y:S01]  /*8180*/  FFMA.FTZ R124, R126, UR29, -R159.reuse ;  /* 0x0000001d7e7c7c23 */ /* 0x100fe2000801089f */
[----:B------:R-:W-:-:S01]  /*8190*/  FFMA.FTZ R126, R128, UR29, -R159 ;  /* 0x0000001d807e7c23 */ /* 0x000fc2000801089f */
[----:B------:R-:W-:Y:S01]  /*81a0*/  FSEL R128, R10, RZ, P1 ;  /* 0x000000ff0a807208 */ /* 0x000fe20000800000 */
[----:B------:R-:W-:-:S01]  /*81b0*/  FFMA.FTZ R163, R168, UR29, -R159 ;  /* 0x0000001da8a37c23 */ /* 0x000fc2000801089f */
[--C-:B------:R-:W-:Y:S01]  /*81c0*/  FFMA.FTZ R8, R8, UR29, -R159.reuse ;  /* 0x0000001d08087c23 */ /* 0x100fe2000801089f */
[----:B------:R-:W-:-:S01]  /*81d0*/  FFMA.FTZ R12, R12, UR29, -R159 ;  /* 0x0000001d0c0c7c23 */ /* 0x000fc2000801089f */
[----:B------:R-:W-:Y:S01]  /*81e0*/  FFMA.FTZ R11, R11, UR29, -R159 ;  /* 0x0000001d0b0b7c23 */ /* 0x000fe2000801089f */
[----:B------:R-:W-:-:S01]  /*81f0*/  FADD.FTZ R128, -R128, R5 ;  /* 0x0000000580807221 */ /* 0x000fc20000010100 */
[----:B------:R-:W-:Y:S01]  /*8200*/  FFMA.FTZ R20, R20, UR29, -R159 ;  /* 0x0000001d14147c23 */ /* 0x000fe2000801089f */
[----:B------:R-:W-:Y:S01]  /*8210*/  MUFU.EX2 R163, R163 ;  /* 0x000000a300a37308 */ /* 0x000fe20000000800 */
[----:B--2---:R-:W-:-:S01]  /*8220*/  FFMA.FTZ R168, R161, R3, R14 ;  /* 0x00000003a1a87223 */ /* 0x004fc2000001000e */
[----:B------:R-:W-:Y:S01]  /*8230*/  FMUL.FTZ R128, R128, UR29 ;  /* 0x0000001d80807c20 */ /* 0x000fe20008410000 */
[----:B------:R-:W-:-:S01]  /*8240*/  FFMA.FTZ R181, R164, UR29, -R159 ;  /* 0x0000001da4b57c23 */ /* 0x000fc2000801089f */
[----:B------:R-:W-:Y:S01]  /*8250*/  FFMA.FTZ R158, R171, UR29, -R159 ;  /* 0x0000001dab9e7c23 */ /* 0x000fe2000801089f */
[----:B------:R-:W-:-:S01]  /*8260*/  FADD.FTZ R168, R165, R168 ;  /* 0x000000a8a5a87221 */ /* 0x000fc20000010000 */
[--C-:B------:R-:W-:Y:S01]  /*8270*/  FFMA.FTZ R125, R125, UR29, -R159.reuse ;  /* 0x0000001d7d7d7c23 */ /* 0x100fe2000801089f */
[----:B------:R-:W-:-:S01]  /*8280*/  FFMA.FTZ R127, R127, UR29, -R159 ;  /* 0x0000001d7f7f7c23 */ /* 0x000fc2000801089f */
[----:B------:R-:W0:Y:S01]  /*8290*/  MUFU.EX2 R128, R128 ;  /* 0x0000008000807308 */ /* 0x000e220000000800 */
[----:B------:R-:W-:-:S01]  /*82a0*/  FADD.FTZ R171, R123, R168 ;  /* 0x000000a87bab7221 */ /* 0x000fc20000010000 */
[--C-:B------:R-:W-:Y:S01]  /*82b0*/  FFMA.FTZ R169, R169, UR29, -R159.reuse ;  /* 0x0000001da9a97c23 */ /* 0x100fe2000801089f */
[----:B------:R-:W-:-:S01]  /*82c0*/  FFMA.FTZ R129, R129, UR29, -R159 ;  /* 0x0000001d81817c23 */ /* 0x000fc2000801089f */
[----:B------:R-:W-:Y:S01]  /*82d0*/  FFMA.FTZ R164, R173, UR29, -R159 ;  /* 0x0000001dada47c23 */ /* 0x000fe2000801089f */
[----:B------:R-:W-:-:S01]  /*82e0*/  FADD.FTZ R168, R166, R171 ;  /* 0x000000aba6a87221 */ /* 0x000fc20000010000 */
        /* <DEDUP_REMOVED lines=20> */
[----:B------:R-:W-:-:S06]  /*8430*/  FFMA.FTZ R149, R149, UR29, -R159 ;  /* 0x0000001d95957c23 */ /* 0x000fcc000801089f */
        /* <DEDUP_REMOVED lines=14> */
[----:B------:R2:W-:Y:S01]  /*8520*/  MUFU.EX2 R5, R169 ;  /* 0x000000a900057308 */ /* 0x0005e20000000800 */
[----:B0-----:R-:W-:-:S07]  /*8530*/  FADD.FTZ R173, R125, R2 ;  /* 0x000000027dad7221 */ /* 0x001fce0000010000 */
[----:B------:R-:W0:Y:S01]  /*8540*/  MUFU.EX2 R127, R127 ;  /* 0x0000007f007f7308 */ /* 0x000e220000000800 */
[----:B--2---:R-:W-:-:S01]  /*8550*/  FFMA.FTZ R169, R174, UR29, -R159 ;  /* 0x0000001daea97c23 */ /* 0x004fc2000801089f */
[----:B------:R-:W-:-:S04]  /*8560*/  FADD.FTZ R174, R130, R171 ;  /* 0x000000ab82ae7221 */ /* 0x000fc80000010000 */
[----:B------:R-:W-:Y:S01]  /*8570*/  FADD.FTZ R171, R131, R174 ;  /* 0x000000ae83ab7221 */ /* 0x000fe20000010000 */
[----:B-1----:R-:W-:-:S01]  /*8580*/  FADD.FTZ R174, R124, R173 ;  /* 0x000000ad7cae7221 */ /* 0x002fc20000010000 */
[----:B------:R-:W1:Y:S02]  /*8590*/  MUFU.EX2 R126, R126 ;  /* 0x0000007e007e7308 */ /* 0x000e640000000800 */
[----:B------:R-:W-:-:S01]  /*85a0*/  FADD.FTZ R3, R172, R171 ;  /* 0x000000abac037221 */ /* 0x000fc20000010000 */
[----:B------:R-:W-:-:S03]  /*85b0*/  FFMA.FTZ R171, R177, UR29, -R159 ;  /* 0x0000001db1ab7c23 */ /* 0x000fc6000801089f */
[----:B------:R-:W-:Y:S02]  /*85c0*/  FADD.FTZ R2, R134, R3 ;  /* 0x0000000386027221 */ /* 0x000fe40000010000 */
[----:B------:R-:W2:Y:S01]  /*85d0*/  MUFU.EX2 R129, R129 ;  /* 0x0000008100817308 */ /* 0x000ea20000000800 */
[----:B0-----:R-:W-:-:S01]  /*85e0*/  FADD.FTZ R3, R127, R174 ;  /* 0x000000ae7f037221 */ /* 0x001fc20000010000 */
[----:B------:R-:W-:-:S04]  /*85f0*/  FADD.FTZ R2, R135, R2 ;  /* 0x0000000287027221 */ /* 0x000fc80000010000 */
[----:B------:R-:W-:Y:S02]  /*8600*/  FADD.FTZ R173, R175, R2 ;  /* 0x00000002afad7221 */ /* 0x000fe40000010000 */
[----:B------:R-:W0:Y:S01]  /*8610*/  MUFU.EX2 R158, R158 ;  /* 0x0000009e009e7308 */ /* 0x000e220000000800 */
[----:B-1----:R-:W-:-:S01]  /*8620*/  FADD.FTZ R2, R126, R3 ;  /* 0x000000037e027221 */ /* 0x002fc20000010000 */
[----:B------:R-:W-:-:S04]  /*8630*/  FADD.FTZ R174, R140, R173 ;  /* 0x000000ad8cae7221 */ /* 0x000fc80000010000 */
[----:B------:R-:W-:Y:S02]  /*8640*/  FADD.FTZ R3, R141, R174 ;  /* 0x000000ae8d037221 */ /* 0x000fe40000010000 */
[----:B------:R-:W1:Y:S01]  /*8650*/  MUFU.EX2 R132, R132 ;  /* 0x0000008400847308 */ /* 0x000e620000000800 */
[----:B--2---:R-:W-:-:S01]  /*8660*/  FADD.FTZ R2, R129, R2 ;  /* 0x0000000281027221 */ /* 0x004fc20000010000 */
[----:B------:R-:W-:-:S03]  /*8670*/  FADD.FTZ R3, R178, R3 ;  /* 0x00000003b2037221 */ /* 0x000fc60000010000 */
[----:B------:R-:W-:Y:S01]  /*8680*/  FADD.FTZ R173, R5, R2 ;  /* 0x0000000205ad7221 */ /* 0x000fe20000010000 */
[----:B------:R-:W-:-:S02]  /*8690*/  FADD.FTZ R2, R144, R3 ;  /* 0x0000000390027221 */ /* 0x000fc40000010000 */
        /* <DEDUP_REMOVED lines=8> */
[----:B0-----:R-:W-:-:S04]  /*8720*/  FADD.FTZ R173, R13, R2 ;  /* 0x000000020dad7221 */ /* 0x001fc80000010000 */
[----:B------:R-:W-:-:S03]  /*8730*/  FADD.FTZ R174, R162, R173 ;  /* 0x000000ada2ae7221 */ /* 0x000fc60000010000 */
        /* <DEDUP_REMOVED lines=36> */
[----:B------:R-:W-:Y:S01]  /*8980*/  MUFU.EX2 R160, R160 ;  /* 0x000000a000a07308 */ /* 0x000fe20000000800 */
[----:B-1----:R-:W-:-:S07]  /*8990*/  FADD.FTZ R3, R155, R2 ;  /* 0x000000029b037221 */ /* 0x002fce0000010000 */
[----:B------:R-:W0:Y:S01]  /*89a0*/  MUFU.EX2 R147, R147 ;  /* 0x0000009300937308 */ /* 0x000e220000000800 */
[----:B--2---:R-:W-:-:S07]  /*89b0*/  FADD.FTZ R2, R146, R159 ;  /* 0x0000009f92027221 */ /* 0x004fce0000010000 */
[----:B------:R-:W1:Y:S08]  /*89c0*/  MUFU.EX2 R157, R157 ;  /* 0x0000009d009d7308 */ /* 0x000e700000000800 */
[----:B------:R2:W3:Y:S01]  /*89d0*/  MUFU.EX2 R177, R148 ;  /* 0x0000009400b17308 */ /* 0x0004e20000000800 */
[----:B0-----:R-:W-:-:S07]  /*89e0*/  FADD.FTZ R2, R147, R2 ;  /* 0x0000000293027221 */ /* 0x001fce0000010000 */
[----:B------:R-:W0:Y:S01]  /*89f0*/  MUFU.EX2 R149, R149 ;  /* 0x0000009500957308 */ /* 0x000e220000000800 */
[----:B--2---:R-:W-:-:S04]  /*8a00*/  FADD.FTZ R148, R160, R3 ;  /* 0x00000003a0947221 */ /* 0x004fc80000010000 */
[----:B-1----:R-:W-:Y:S01]  /*8a10*/  FADD.FTZ R3, R157, R148 ;  /* 0x000000949d037221 */ /* 0x002fe20000010000 */
[----:B---3--:R-:W-:-:S03]  /*8a20*/  FADD.FTZ R2, R177, R2 ;  /* 0x00000002b1027221 */ /* 0x008fc60000010000 */
[----:B------:R-:W-:Y:S01]  /*8a30*/  FADD.FTZ R3, R4, R3 ;  /* 0x0000000304037221 */ /* 0x000fe20000010000 */
[----:B0-----:R-:W-:-:S01]  /*8a40*/  FADD.FTZ R2, R149, R2 ;  /* 0x0000000295027221 */ /* 0x001fc20000010000 */
[----:B------:R-:W-:Y:S06]  /*8a50*/  @!P0 BRA `(.L_x_4682) ;  /* 0x0000000000048947 */ /* 0x000fec0003800000 */
[----:B------:R-:W-:Y:S01]  /*8a60*/  BPT.TRAP 0x1 ;  /* 0x000000040000795c */ /* 0x000fe20000300000 */
.L_x_4682:
[----:B------:R-:W-:Y:S01]  /*8a70*/  ULEA UR6, UR34, UR36, 0x3 ;  /* 0x0000002422067291 */ /* 0x000fe2000f8e183f */
[----:B------:R-:W-:Y:S01]  /*8a80*/  ISETP.GT.AND P1, PT, R6, UR33, PT ;  /* 0x0000002106007c0c */ /* 0x000fe2000bf24270 */
[----:B------:R-:W-:Y:S01]  /*8a90*/  UMOV UR35, UR46 ;  /* 0x0000002e00237c82 */ /* 0x000fe20008000000 */
[----:B------:R-:W-:Y:S01]  /*8aa0*/  F2FP.SATFINITE.E4M3.F32.PACK_AB_MERGE_C R11, R11, R12, RZ ;  /* 0x0000000c0b0b723e */ /* 0x000fe200048070ff */
[----:B------:R-:W-:Y:S01]  /*8ab0*/  UIADD3 UR6, UR6, 0x2a860, URZ ;  /* 0x0002a86006067890 */ /* 0x000fe2000fffe03f */
[----:B------:R-:W-:Y:S01]  /*8ac0*/  F2FP.SATFINITE.E4M3.F32.PACK_AB_MERGE_C R5, R158, R5, RZ ;  /* 0x000000059e05723e */ /* 0x000fe200048070ff */
[----:B------:R-:W-:Y:S01]  /*8ad0*/  UMOV UR34, UR45 ;  /* 0x0000002d00227c82 */ /* 0x000fe20008000000 */
[----:B------:R-:W-:Y:S01]  /*8ae0*/  F2FP.SATFINITE.E4M3.F32.PACK_AB_MERGE_C R4, R4, R157, RZ ;  /* 0x0000009d0404723e */ /* 0x000fe200048070ff */
[----:B------:R-:W-:Y:S01]  /*8af0*/  UPRMT UR6, UR38, 0x654, UR6 ;  /* 0x0000065426067896 */ /* 0x000fe20008000006 */
[----:B------:R-:W-:Y:S01]  /*8b00*/  F2FP.SATFINITE.E4M3.F32.PACK_AB_MERGE_C R123, R166, R123, RZ ;  /* 0x0000007ba67b723e */ /* 0x000fe200048070ff */
[----:B------:R-:W-:Y:S01]  /*8b10*/  FMUL.FTZ R24, R24, R161 ;  /* 0x000000a118187220 */ /* 0x000fe20000410000 */
[----:B------:R-:W-:Y:S01]  /*8b20*/  F2FP.SATFINITE.E4M3.F32.PACK_AB_MERGE_C R130, R130, R167, RZ ;  /* 0x000000a78282723e */ /* 0x000fe200048070ff */
[-C--:B------:R-:W-:Y:S01]  /*8b30*/  FMUL.FTZ R25, R25, R161.reuse ;  /* 0x000000a119197220 */ /* 0x080fe20000410000 */
[----:B------:R-:W-:Y:S01]  /*8b40*/  F2FP.SATFINITE.E4M3.F32.PACK_AB_MERGE_C R120, R181, R120, RZ ;  /* 0x00000078b578723e */ /* 0x000fe200048070ff */
[-C--:B------:R-:W-:Y:S01]  /*8b50*/  FMUL.FTZ R28, R28, R161.reuse ;  /* 0x000000a11c1c7220 */ /* 0x080fe20000410000 */
[----:B------:R-:W-:Y:S01]  /*8b60*/  F2FP.SATFINITE.E4M3.F32.PACK_AB_MERGE_C R134, R135, R134, RZ ;  /* 0x000000868786723e */ /* 0x000fe200048070ff */
[----:B------:R-:W-:Y:S01]  /*8b70*/  FMUL.FTZ R29, R29, R161 ;  /* 0x000000a11d1d7220 */ /* 0x000fe20000410000 */
[----:B------:R-:W-:Y:S01]  /*8b80*/  F2FP.SATFINITE.E4M3.F32.PACK_AB_MERGE_C R124, R127, R124, RZ ;  /* 0x0000007c7f7c723e */ /* 0x000fe200048070ff */
[----:B------:R-:W-:Y:S01]  /*8b90*/  SYNCS.ARRIVE.TRANS64.RED.A1T0 RZ, [UR6], RZ ;  /* 0x000000ffffff79a7 */ /* 0x000fe20008100406 */
        /* <DEDUP_REMOVED lines=116> */
[----:B------:R-:W-:-:S02]  /*92e0*/  VIADD R6, R6, 0xffffffff ;  /* 0xffffffff06067836 */ /* 0x000fc40000000000 */
[----:B------:R-:W-:Y:S02]  /*92f0*/  IMAD.MOV.U32 R5, RZ, RZ, R10 ;  /* 0x000000ffff057224 */ /* 0x000fe400078e000a */
[----:B------:R-:W-:Y:S01]  /*9300*/  IMAD.MOV.U32 R4, RZ, RZ, R9 ;  /* 0x000000ffff047224 */ /* 0x000fe200078e0009 */
[----:B------:R-:W-:Y:S06]  /*9310*/  @P1 BRA `(.L_x_4683) ;  /* 0xffffffc4009c1947 */ /* 0x000fec000383ffff */
.L_x_4664:
        /* <DEDUP_REMOVED lines=23> */
.L_x_4685:
[----:B------:R-:W0:Y:S02]  /*9490*/  LDC R11, c[0x0][0x9e4] ;  /* 0x00027900ff0b7b82 */ /* 0x000e240000000800 */
[----:B0-----:R-:W-:-:S13]  /*94a0*/  ISETP.NE.AND P1, PT, R11, 0x1, PT ;  /* 0x000000010b00780c */ /* 0x001fda0003f25270 */
[----:B------:R-:W0:Y:S02]  /*94b0*/  @P1 LDC.64 R12, c[0x0][0x9e8] ;  /* 0x00027a00ff0c1b82 */ /* 0x000e240000000a00 */
[----:B0-----:R-:W-:-:S05]  /*94c0*/  @P1 IMAD.HI.U32 R8, R4, R12, RZ ;  /* 0x0000000c04081227 */ /* 0x001fca00078e00ff */
[----:B------:R-:W-:-:S07]  /*94d0*/  @P1 SHF.R.U32.HI R4, RZ, R13, R8 ;  /* 0x0000000dff041219 */ /* 0x000fce0000011608 */
.L_x_4686:
[----:B------:R-:W-:-:S05]  /*94e0*/  IMAD R4, R4, R11, RZ ;  /* 0x0000000b04047224 */ /* 0x000fca00078e02ff */
[----:B------:R-:W-:-:S07]  /*94f0*/  VIMNMX R5, R5, R4, !PT ;  /* 0x0000000405057248 */ /* 0x000fce0007fe0100 */
.L_x_4684:
        /* <DEDUP_REMOVED lines=8> */
[----:B------:R-:W-:Y:S01]  /*9580*/  UMOV UR31, UR46 ;  /* 0x0000002e001f7c82 */ /* 0x000fe20008000000 */
[----:B------:R-:W-:Y:S01]  /*9590*/  IMAD.MOV.U32 R4, RZ, RZ, R9 ;  /* 0x000000ffff047224 */ /* 0x000fe200078e0009 */
[----:B------:R-:W-:Y:S01]  /*95a0*/  UMOV UR30, UR45 ;  /* 0x0000002d001e7c82 */ /* 0x000fe20008000000 */
[----:B------:R-:W-:-:S05]  /*95b0*/  ULDC UR29, c[0x0][0x988] ;  /* 0x00026200001d7ab9 */ /* 0x000fca0000000800 */
.L_x_4698:
[----:B------:R-:W-:Y:S01]  /*95c0*/  ISETP.NE.AND P2, PT, RZ, UR37, PT ;  /* 0x00000025ff007c0c */ /* 0x000fe2000bf45270 */
[----:B------:R-:W-:-:S04]  /*95d0*/  UISETP.NE.AND UP0, UPT, UR30, 0x1, UPT ;  /* 0x000000011e00788c */ /* 0x000fc8000bf05270 */
[----:B------:R-:W-:-:S04]  /*95e0*/  USEL UR46, URZ, 0x1, UP0 ;  /* 0x000000013f2e7887 */ /* 0x000fc80008000000 */
[----:B------:R-:W-:-:S04]  /*95f0*/  ULOP3.LUT UR46, UR31, UR46, URZ, 0x3c, !UPT ;  /* 0x0000002e1f2e7292 */ /* 0x000fc8000f8e3c3f */
[----:B------:R-:W-:Y:S08]  /*9600*/  @P2 BRA `(.L_x_4688) ;  /* 0x0000000000382947 */ /* 0x000ff00003800000 */
[----:B------:R-:W-:Y:S05]  /*9610*/  @!P0 BRA `(.L_x_4689) ;  /* 0x0000000000048947 */ /* 0x000fea0003800000 */
[----:B------:R-:W-:Y:S01]  /*9620*/  BPT.TRAP 0x1 ;  /* 0x000000040000795c */ /* 0x000fe20000300000 */
.L_x_4689:
        /* <DEDUP_REMOVED lines=9> */
.L_x_4690:
[----:B-1----:R-:W-:Y:S05]  /*96c0*/  @P1 BRA `(.L_x_4688) ;  /* 0x0000000000081947 */ /* 0x002fea0003800000 */
[----:B------:R-:W1:Y:S02]  /*96d0*/  SYNCS.PHASECHK.TRANS64.TRYWAIT P1, [UR6+0x2a830], R8 ;  /* 0x02a83008ff0075a7 */ /* 0x000e640008020146 */
[----:B-1----:R-:W-:Y:S05]  /*96e0*/  @!P1 BRA `(.L_x_4691) ;  /* 0x000000ec00cc9947 */ /* 0x002fea0003800000 */
.L_x_4688:
        /* <DEDUP_REMOVED lines=40> */
.L_x_4693:
[----:B------:R-:W-:Y:S01]  /*9970*/  ULEA UR6, UR30, UR36, 0x3 ;  /* 0x000000241e067291 */ /* 0x000fe2000f8e183f */
[----:B------:R-:W-:-:S05]  /*9980*/  IMAD.U32 R8, RZ, RZ, UR31 ;  /* 0x0000001fff087e24 */ /* 0x000fca000f8e00ff */
[----:B------:R-:W-:-:S04]  /*9990*/  SHF.L.U32 R8, R8, 0x1f, RZ ;  /* 0x0000001f08087819 */ /* 0x000fc800000006ff */
[----:B------:R0:W1:Y:S01]  /*99a0*/  SYNCS.PHASECHK.TRANS64.TRYWAIT P1, [UR6+0x2a850], R8 ;  /* 0x02a85008ff0075a7 */ /* 0x0000620008020146 */
[----:B------:R-:W-:Y:S05]  /*99b0*/  @!P0 BRA `(.L_x_4694) ;  /* 0x0000000000048947 */ /* 0x000fea0003800000 */
[----:B------:R-:W-:Y:S01]  /*99c0*/  BPT.TRAP 0x1 ;  /* 0x000000040000795c */ /* 0x000fe20000300000 */
.L_x_4694:
[----:B-1----:R-:W-:Y:S05]  /*99d0*/  @P1 BRA `(.L_x_4692) ;  /* 0x0000000000081947 */ /* 0x002fea0003800000 */
[----:B------:R-:W1:Y:S02]  /*99e0*/  SYNCS.PHASECHK.TRANS64.TRYWAIT P1, [UR6+0x2a850], R8 ;  /* 0x02a85008ff0075a7 */ /* 0x000e640008020146 */
[----:B-1----:R-:W-:Y:S05]  /*99f0*/  @!P1 BRA `(.L_x_4695) ;  /* 0x000000ec00209947 */ /* 0x002fea0003800000 */
.L_x_4692:
        /* <DEDUP_REMOVED lines=31> */
.L_x_4696:
        /* <DEDUP_REMOVED lines=72> */
[----:B------:R-:W-:-:S04]  /*a070*/  ULEA UR6, UR45, UR36, 0x3 ;  /* 0x000000242d067291 */ /* 0x000fc8000f8e183f */
[----:B------:R-:W-:Y:S02]  /*a080*/  UIADD3 UR6, UR6, 0x2a840, URZ ;  /* 0x0002a84006067890 */ /* 0x000fe4000fffe03f */
[----:B------:R-:W0:Y:S01]  /*a090*/  MUFU.TANH R122, R122 ;  /* 0x0000007a007a7308 */ /* 0x000e220000002400 */
[----:B-1----:R-:W-:Y:S01]  /*a0a0*/  FMNMX.FTZ R163, R21, R162, !PT ;  /* 0x000000a215a37209 */ /* 0x002fe20007810000 */
[----:B------:R-:W-:-:S06]  /*a0b0*/  UPRMT UR6, UR38, 0x654, UR6 ;  /* 0x0000065426067896 */ /* 0x000fcc0008000006 */
[----:B------:R-:W1:Y:S01]  /*a0c0*/  MUFU.TANH R121, R121 ;  /* 0x0000007900797308 */ /* 0x000e620000002400 */
[----:B--2---:R-:W-:Y:S02]  /*a0d0*/  FMNMX.FTZ R10, R120, R9, !PT ;  /* 0x00000009780a7209 */ /* 0x004fe40007810000 */
[----:B------:R-:W-:Y:S05]  /*a0e0*/  SYNCS.ARRIVE.TRANS64.RED.A1T0 RZ, [UR6], RZ ;  /* 0x000000ffffff79a7 */ /* 0x000fea0008100406 */
        /* <DEDUP_REMOVED lines=13> */
[----:B0-----:R-:W-:Y:S01]  /*a1c0*/  FMNMX.FTZ R163, R127, R162, !PT ;  /* 0x000000a27fa37209 */ /* 0x001fe20007810000 */
[C---:B------:R-:W-:Y:S01]  /*a1d0*/  FMUL.FTZ R162, R0.reuse, R174 ;  /* 0x000000ae00a27220 */ /* 0x040fe20000410000 */
[----:B------:R-:W-:Y:S01]  /*a1e0*/  FMUL.FTZ R174, R0, R180 ;  /* 0x000000b400ae7220 */ /* 0x000fe20000410000 */
[----:B------:R-:W-:-:S04]  /*a1f0*/  IMAD.U32 R180, RZ, RZ, UR29 ;  /* 0x0000001dffb47e24 */ /* 0x000fc8000f8e00ff */
[----:B------:R-:W0:Y:S01]  /*a200*/  MUFU.TANH R129, R129 ;  /* 0x0000008100817308 */ /* 0x000e220000002400 */
[----:B-1----:R-:W-:-:S07]  /*a210*/  FMNMX.FTZ R10, R128, R9, !PT ;  /* 0x00000009800a7209 */ /* 0x002fce0007810000 */
[----:B------:R-:W1:Y:S01]  /*a220*/  MUFU.TANH R131, R131 ;  /* 0x0000008300837308 */ /* 0x000e620000002400 */
[----:B--2---:R-:W-:Y:S01]  /*a230*/  FMNMX.FTZ R164, R130, R163, !PT ;  /* 0x000000a382a47209 */ /* 0x004fe20007810000 */
[C---:B------:R-:W-:Y:S01]  /*a240*/  FMUL.FTZ R163, R0.reuse, R175 ;  /* 0x000000af00a37220 */ /* 0x040fe20000410000 */
[----:B------:R-:W-:-:S05]  /*a250*/  FMUL.FTZ R175, R0, R181 ;  /* 0x000000b500af7220 */ /* 0x000fca0000410000 */
        /* <DEDUP_REMOVED lines=28> */
[----:B------:R-:W-:-:S06]  /*a420*/  FMUL.FTZ R164, R0, R178 ;  /* 0x000000b200a47220 */ /* 0x000fcc0000410000 */
[----:B------:R-:W1:Y:S01]  /*a430*/  MUFU.TANH R147, R147 ;  /* 0x0000009300937308 */ /* 0x000e620000002400 */
[----:B--2---:R-:W-:-:S07]  /*a440*/  FMNMX.FTZ R10, R146, R9, !PT ;  /* 0x00000009920a7209 */ /* 0x004fce0007810000 */
[----:B------:R-:W2:Y:S01]  /*a450*/  MUFU.TANH R145, R145 ;  /* 0x0000009100917308 */ /* 0x000ea20000002400 */
[----:B0-----:R-:W-:Y:S01]  /*a460*/  FMNMX.FTZ R166, R144, R165, !PT ;  /* 0x000000a590a67209 */ /* 0x001fe20007810000 */
[----:B------:R-:W-:-:S06]  /*a470*/  FMUL.FTZ R165, R0, R179 ;  /* 0x000000b300a57220 */ /* 0x000fcc0000410000 */
        /* <DEDUP_REMOVED lines=28> */
[----:B------:R-:W-:-:S06]  /*a640*/  FMUL.FTZ R166, R0, R182 ;  /* 0x000000b600a67220 */ /* 0x000fcc0000410000 */
        /* <DEDUP_REMOVED lines=28> */
[----:B-1----:R-:W-:Y:S02]  /*a810*/  FMNMX.FTZ R176, R166, R177, !PT ;  /* 0x000000b1a6b07209 */ /* 0x002fe40007810000 */
[----:B--2---:R-:W-:-:S05]  /*a820*/  FMNMX.FTZ R177, R175, R10, !PT ;  /* 0x0000000aafb17209 */ /* 0x004fca0007810000 */
[----:B------:R-:W1:Y:S01]  /*a830*/  SHFL.BFLY PT, R10, R177, 0x2, 0x1f ;  /* 0x0c401f00b10a7f89 */ /* 0x000e6200000e0000 */
[----:B0-----:R-:W-:-:S05]  /*a840*/  FMNMX.FTZ R176, R167, R176, !PT ;  /* 0x000000b0a7b07209 */ /* 0x001fca0007810000 */
[----:B------:R-:W0:Y:S01]  /*a850*/  SHFL.BFLY PT, R9, R176, 0x2, 0x1f ;  /* 0x0c401f00b0097f89 */ /* 0x000e2200000e0000 */
[----:B-1----:R-:W-:Y:S02]  /*a860*/  FMNMX.FTZ R178, R177, R10, !PT ;  /* 0x0000000ab1b27209 */ /* 0x002fe40007810000 */
[----:B0-----:R-:W-:-:S03]  /*a870*/  FMNMX.FTZ R179, R176, R9, !PT ;  /* 0x00000009b0b37209 */ /* 0x001fc60007810000 */
[----:B------:R-:W0:Y:S04]  /*a880*/  SHFL.BFLY PT, R9, R178, 0x1, 0x1f ;  /* 0x0c201f00b2097f89 */ /* 0x000e2800000e0000 */
[----:B------:R-:W1:Y:S01]  /*a890*/  SHFL.BFLY PT, R10, R179, 0x1, 0x1f ;  /* 0x0c201f00b30a7f89 */ /* 0x000e6200000e0000 */
[----:B0-----:R-:W-:Y:S02]  /*a8a0*/  FMNMX.FTZ R9, R178, R9, !PT ;  /* 0x00000009b2097209 */ /* 0x001fe40007810000 */
[----:B-1----:R-:W-:-:S03]  /*a8b0*/  FMNMX.FTZ R10, R179, R10, !PT ;  /* 0x0000000ab30a7209 */ /* 0x002fc60007810000 */
[C---:B------:R-:W-:Y:S01]  /*a8c0*/  FFMA.FTZ R176, R9.reuse, R180, -8 ;  /* 0xc100000009b07423 */ /* 0x040fe200000100b4 */
[----:B------:R-:W-:Y:S02]  /*a8d0*/  IMAD.U32 R179, RZ, RZ, UR29 ;  /* 0x0000001dffb37e24 */ /* 0x000fe4000f8e00ff */
[----:B------:R-:W-:Y:S01]  /*a8e0*/  FADD.FTZ R4, -R9, R4 ;  /* 0x0000000409047221 */ /* 0x000fe20000010100 */
[----:B------:R-:W-:-:S01]  /*a8f0*/  FFMA.FTZ R177, R175, UR29, -R176 ;  /* 0x0000001dafb17c23 */ /* 0x000fc200080108b0 */
[C---:B------:R-:W-:Y:S01]  /*a900*/  FADD.FTZ R7, -R10.reuse, R7 ;  /* 0x000000070a077221 */ /* 0x040fe20000010100 */
[----:B------:R-:W-:-:S01]  /*a910*/  FFMA.FTZ R175, R10, R179, -8 ;  /* 0xc10000000aaf7423 */ /* 0x000fc200000100b3 */
[----:B------:R-:W-:Y:S01]  /*a920*/  FMUL.FTZ R4, R4, UR29 ;  /* 0x0000001d04047c20 */ /* 0x000fe20008410000 */
[----:B------:R-:W-:-:S01]  /*a930*/  FFMA.FTZ R11, R11, UR29, -R176 ;  /* 0x0000001d0b0b7c23 */ /* 0x000fc200080108b0 */
[----:B------:R-:W-:Y:S01]  /*a940*/  FMUL.FTZ R7, R7, UR29 ;  /* 0x0000001d07077c20 */ /* 0x000fe20008410000 */
[----:B------:R-:W-:-:S01]  /*a950*/  FFMA.FTZ R12, R12, UR29, -R175 ;  /* 0x0000001d0c0c7c23 */ /* 0x000fc200080108af */
[----:B------:R-:W-:Y:S01]  /*a960*/  FFMA.FTZ R8, R8, UR29, -R176 ;  /* 0x0000001d08087c23 */ /* 0x000fe200080108b0 */
[----:B------:R-:W-:-:S01]  /*a970*/  FFMA.FTZ R13, R13, UR29, -R175 ;  /* 0x0000001d0d0d7c23 */ /* 0x000fc200080108af */
[----:B------:R-:W-:Y:S01]  /*a980*/  MUFU.EX2 R4, R4 ;  /* 0x0000000400047308 */ /* 0x000fe20000000800 */
[----:B------:R-:W-:-:S01]  /*a990*/  FFMA.FTZ R14, R14, UR29, -R176 ;  /* 0x0000001d0e0e7c23 */ /* 0x000fc200080108b0 */
[----:B------:R-:W-:Y:S01]  /*a9a0*/  FFMA.FTZ R20, R20, UR29, -R175 ;  /* 0x0000001d14147c23 */ /* 0x000fe200080108af */
[----:B------:R-:W-:-:S01]  /*a9b0*/  FFMA.FTZ R15, R15, UR29, -R176 ;  /* 0x0000001d0f0f7c23 */ /* 0x000fc200080108b0 */
[----:B------:R-:W-:Y:S01]  /*a9c0*/  FFMA.FTZ R21, R21, UR29, -R175 ;  /* 0x0000001d15157c23 */ /* 0x000fe200080108af */
[----:B------:R-:W-:-:S01]  /*a9d0*/  FFMA.FTZ R120, R120, UR29, -R176 ;  /* 0x0000001d78787c23 */ /* 0x000fc200080108b0 */
[----:B------:R-:W-:Y:S01]  /*a9e0*/  FFMA.FTZ R122, R122, UR29, -R175 ;  /* 0x0000001d7a7a7c23 */ /* 0x000fe200080108af */
[----:B------:R-:W-:-:S01]  /*a9f0*/  FFMA.FTZ R121, R121, UR29, -R176 ;  /* 0x0000001d79797c23 */ /* 0x000fc200080108b0 */
[----:B------:R-:W0:Y:S01]  /*aa00*/  MUFU.EX2 R11, R11 ;  /* 0x0000000b000b7308 */ /* 0x000e220000000800 */
[----:B------:R-:W-:-:S01]  /*aa10*/  FFMA.FTZ R123, R123, UR29, -R175 ;  /* 0x0000001d7b7b7c23 */ /* 0x000fc200080108af */
[----:B------:R-:W-:Y:S01]  /*aa20*/  FFMA.FTZ R124, R124, UR29, -R176 ;  /* 0x0000001d7c7c7c23 */ /* 0x000fe200080108b0 */
[----:B------:R-:W-:-:S01]  /*aa30*/  FFMA.FTZ R126, R126, UR29, -R175 ;  /* 0x0000001d7e7e7c23 */ /* 0x000fc200080108af */
[----:B------:R-:W-:Y:S01]  /*aa40*/  FFMA.FTZ R125, R125, UR29, -R176 ;  /* 0x0000001d7d7d7c23 */ /* 0x000fe200080108b0 */
        /* <DEDUP_REMOVED lines=29> */
[----:B------:R-:W-:Y:S01]  /*ac20*/  FFMA.FTZ R174, R174, UR29, -R176 ;  /* 0x0000001daeae7c23 */ /* 0x000fe200080108b0 */
[----:B------:R-:W-:-:S01]  /*ac30*/  FFMA.FTZ R130, R130, UR29, -R175 ;  /* 0x0000001d82827c23 */ /* 0x000fc200080108af */
[--C-:B------:R-:W-:Y:S01]  /*ac40*/  FFMA.FTZ R131, R131, UR29, -R175.reuse ;  /* 0x0000001d83837c23 */ /* 0x100fe200080108af */
[----:B------:R-:W-:-:S01]  /*ac50*/  FFMA.FTZ R134, R134, UR29, -R175 ;  /* 0x0000001d86867c23 */ /* 0x000fc200080108af */
[--C-:B------:R-:W-:Y:S01]  /*ac60*/  FFMA.FTZ R135, R135, UR29, -R175.reuse ;  /* 0x0000001d87877c23 */ /* 0x100fe200080108af */
[----:B------:R-:W-:-:S01]  /*ac70*/  FFMA.FTZ R138, R138, UR29, -R175 ;  /* 0x0000001d8a8a7c23 */ /* 0x000fc200080108af */
[----:B------:R-:W1:Y:S01]  /*ac80*/  MUFU.EX2 R14, R14 ;  /* 0x0000000e000e7308 */ /* 0x000e620000000800 */
        /* <DEDUP_REMOVED lines=19> */
[--C-:B------:R-:W-:Y:S01]  /*adc0*/  FFMA.FTZ R166, R166, UR29, -R175.reuse ;  /* 0x0000001da6a67c23 */ /* 0x100fe200080108af */
[----:B------:R-:W-:-:S03]  /*add0*/  FFMA.FTZ R167, R167, UR29, -R175 ;  /* 0x0000001da7a77c23 */ /* 0x000fc600080108af */
        /* <DEDUP_REMOVED lines=58> */
[--C-:B------:R-:W-:Y:S01]  /*b180*/  FFMA.FTZ R179, R163, UR29, -R175.reuse ;  /* 0x0000001da3b37c23 */ /* 0x100fe200080108af */
[----:B------:R-:W-:-:S05]  /*b190*/  FFMA.FTZ R163, R164, UR29, -R175 ;  /* 0x0000001da4a37c23 */ /* 0x000fca00080108af */
        /* <DEDUP_REMOVED lines=20> */
[----:B------:R-:W-:-:S06]  /*b2e0*/  FFMA.FTZ R164, R165, UR29, -R175 ;  /* 0x0000001da5a47c23 */ /* 0x000fcc00080108af */
        /* <DEDUP_REMOVED lines=36> */
[----:B0-----:R-:W-:-:S03]  /*b530*/  FADD.FTZ R3, R177, R2 ;  /* 0x00000002b1037221 */ /* 0x001fc60000010000 */
[----:B--2---:R-:W-:Y:S01]  /*b540*/  FADD.FTZ R2, R167, R165 ;  /* 0x000000a5a7027221 */ /* 0x004fe20000010000 */
[----:B------:R-:W-:Y:S06]  /*b550*/  @!P0 BRA `(.L_x_4697) ;  /* 0x0000000000048947 */ /* 0x000fec0003800000 */
[----:B------:R-:W-:Y:S01]  /*b560*/  BPT.TRAP 0x1 ;  /* 0x000000040000795c */ /* 0x000fe20000300000 */
.L_x_4697:
[----:B------:R-:W-:Y:S01]  /*b570*/  ULEA UR6, UR30, UR36, 0x3 ;  /* 0x000000241e067291 */ /* 0x000fe2000f8e183f */
[----:B------:R-:W-:Y:S01]  /*b580*/  ISETP.GT.AND P1, PT, R6, R5, PT ;  /* 0x000000050600720c */ /* 0x000fe20003f24270 */
        /* <DEDUP_REMOVED lines=16> */
[----:B------:R-:W-:Y:S01]  /*b690*/  SYNCS.ARRIVE.TRANS64.RED.A1T0 RZ, [UR6], RZ ;  /* 0x000000ffffff79a7 */ /* 0x000fe20008100406 */
        /* <DEDUP_REMOVED lines=118> */
[----:B------:R-:W-:Y:S01]  /*be00*/  F2FP.SATFINITE.E4M3.F32.PACK_AB_MERGE_C R187, R164, R163, R15 ;  /* 0x000000a3a4bb723e */ /* 0x000fe2000480700f */
[----:B------:R-:W-:Y:S06]  /*be10*/  @P1 BRA `(.L_x_4698) ;  /* 0xffffffd400e81947 */ /* 0x000fec000383ffff */
.L_x_4687:
[----:B------:R-:W-:-:S13]  /*be20*/  ISETP.GE.AND P1, PT, R6, UR39, PT ;  /* 0x0000002706007c0c */ /* 0x000fda000bf26270 */
[----:B------:R-:W-:Y:S05]  /*be30*/  @!P1 BRA `(.L_x_4699) ;  /* 0x0000003800749947 */ /* 0x000fea0003800000 */
[----:B------:R-:W-:Y:S01]  /*be40*/  IMAD.MOV.U32 R5, RZ, RZ, R10 ;  /* 0x000000ffff057224 */ /* 0x000fe200078e000a */
[----:B------:R-:W-:Y:S01]  /*be50*/  UMOV UR35, UR46 ;  /* 0x0000002e00237c82 */ /* 0x000fe20008000000 */
[----:B------:R-:W-:Y:S01]  /*be60*/  IMAD.MOV.U32 R4, RZ, RZ, R9 ;  /* 0x000000ffff047224 */ /* 0x000fe200078e0009 */
[----:B------:R-:W-:Y:S01]  /*be70*/  UMOV UR34, UR45 ;  /* 0x0000002d00227c82 */ /* 0x000fe20008000000 */
[----:B------:R-:W-:Y:S01]  /*be80*/  ULDC UR30, c[0x0][0x9e4] ;  /* 0x00027900001e7ab9 */ /* 0x000fe20000000800 */
[----:B------:R-:W-:Y:S01]  /*be90*/  ULDC UR33, c[0x0][0x9dc] ;  /* 0x0002770000217ab9 */ /* 0x000fe20000000800 */
[----:B------:R-:W-:Y:S01]  /*bea0*/  ULDC UR32, c[0x0][0x288] ;  /* 0x0000a20000207ab9 */ /* 0x000fe20000000800 */
[----:B------:R-:W-:Y:S01]  /*beb0*/  ULDC UR29, c[0x0][0x988] ;  /* 0x00026200001d7ab9 */ /* 0x000fe20000000800 */
[----:B------:R-:W-:-:S05]  /*bec0*/  ULDC UR31, c[0x0][0x9e0] ;  /* 0x00027800001f7ab9 */ /* 0x000fca0000000800 */
.L_x_4718:
[----:B------:R-:W-:Y:S01]  /*bed0*/  UIADD3 UR45, UR34, 0x1, URZ ;  /* 0x00000001222d7890 */ /* 0x000fe2000fffe03f */
[----:B------:R-:W-:-:S03]  /*bee0*/  ISETP.NE.AND P2, PT, RZ, UR37, PT ;  /* 0x00000025ff007c0c */ /* 0x000fc6000bf45270 */
[----:B------:R-:W-:-:S04]  /*bef0*/  UISETP.NE.AND UP0, UPT, UR45, 0x2, UPT ;  /* 0x000000022d00788c */ /* 0x000fc8000bf05270 */
[----:B------:R-:W-:Y:S02]  /*bf00*/  USEL UR46, URZ, 0x1, UP0 ;  /* 0x000000013f2e7887 */ /* 0x000fe40008000000 */
[----:B------:R-:W-:Y:S02]  /*bf10*/  USEL UR45, UR45, URZ, UP0 ;  /* 0x0000003f2d2d7287 */ /* 0x000fe40008000000 */
[----:B------:R-:W-:Y:S02]  /*bf20*/  ULOP3.LUT UR46, UR35, UR46, URZ, 0x3c, !UPT ;  /* 0x0000002e232e7292 */ /* 0x000fe4000f8e3c3f */
[----:B------:R-:W-:Y:S10]  /*bf30*/  @P2 BRA `(.L_x_4700) ;  /* 0x00000000002c2947 */ /* 0x000ff40003800000 */
[----:B------:R-:W-:Y:S05]  /*bf40*/  @!P0 BRA `(.L_x_4701) ;  /* 0x0000000000048947 */ /* 0x000fea0003800000 */
[----:B------:R-:W-:Y:S01]  /*bf50*/  BPT.TRAP 0x1 ;  /* 0x000000040000795c */ /* 0x000fe20000300000 */
.L_x_4701:
[----:B------:R-:W-:Y:S01]  /*bf60*/  ULEA UR6, UR45, UR36, 0x3 ;  /* 0x000000242d067291 */ /* 0x000fe2000f8e183f */
[----:B------:R-:W-:-:S05]  /*bf70*/  IMAD.U32 R7, RZ, RZ, UR46 ;  /* 0x0000002eff077e24 */ /* 0x000fca000f8e00ff */
[----:B------:R-:W-:-:S04]  /*bf80*/  SHF.L.U32 R7, R7, 0x1f, RZ ;  /* 0x0000001f07077819 */ /* 0x000fc800000006ff */
[----:B------:R0:W1:Y:S01]  /*bf90*/  SYNCS.PHASECHK.TRANS64.TRYWAIT P1, [UR6+0x2a830], R7 ;  /* 0x02a83007ff0075a7 */ /* 0x0000620008020146 */
[----:B------:R-:W-:Y:S05]  /*bfa0*/  @!P0 BRA `(.L_x_4702) ;  /* 0x0000000000048947 */ /* 0x000fea0003800000 */
[----:B------:R-:W-:Y:S01]  /*bfb0*/  BPT.TRAP 0x1 ;  /* 0x000000040000795c */ /* 0x000fe20000300000 */
.L_x_4702:
[----:B-1----:R-:W-:Y:S05]  /*bfc0*/  @P1 BRA `(.L_x_4700) ;  /* 0x0000000000081947 */ /* 0x002fea0003800000 */
[----:B------:R-:W1:Y:S02]  /*bfd0*/  SYNCS.PHASECHK.TRANS64.TRYWAIT P1, [UR6+0x2a830], R7 ;  /* 0x02a83007ff0075a7 */ /* 0x000e640008020146 */
[----:B-1----:R-:W-:Y:S05]  /*bfe0*/  @!P1 BRA `(.L_x_4703) ;  /* 0x000000c400bc9947 */ /* 0x002fea0003800000 */
.L_x_4700:
[----:B-1----:R-:W1:Y:S01]  /*bff0*/  S2R R8, SR_TID.X ;  /* 0x0000000000087919 */ /* 0x002e620000002100 */
[----:B------:R-:W-:Y:S01]  /*c000*/  UIMAD UR26, UR45, 0x600, UR28 ;  /* 0x000006002d1a78a4 */ /* 0x000fe2000f8e021c */
[----:B------:R-:W-:Y:S01]  /*c010*/  UMOV UR27, 0x80000020 ;  /* 0x80000020001b7882 */ /* 0x000fe20000000000 */
[----:B------:R-:W-:Y:S02]  /*c020*/  UMOV UR7, 0x80000020 ;  /* 0x8000002000077882 */ /* 0x000fe40000000000 */
[----:B------:R-:W-:Y:S02]  /*c030*/  UIADD3 UR6, UR26, 0x2, URZ ;  /* 0x000000021a067890 */ /* 0x000fe4000fffe03f */
        /* <DEDUP_REMOVED lines=32> */
.L_x_4705:
[----:B------:R-:W-:Y:S01]  /*c240*/  ULEA UR6, UR34, UR36, 0x3 ;  /* 0x0000002422067291 */ /* 0x000fe2000f8e183f */
[----:B------:R-:W-:-:S05]  /*c250*/  IMAD.U32 R7, RZ, RZ, UR35 ;  /* 0x00000023ff077e24 */ /* 0x000fca000f8e00ff */
[----:B------:R-:W-:-:S04]  /*c260*/  SHF.L.U32 R7, R7, 0x1f, RZ ;  /* 0x0000001f07077819 */ /* 0x000fc800000006ff */
[----:B------:R0:W1:Y:S01]  /*c270*/  SYNCS.PHASECHK.TRANS64.TRYWAIT P1, [UR6+0x2a850], R7 ;  /* 0x02a85007ff0075a7 */ /* 0x0000620008020146 */
[----:B------:R-:W-:Y:S05]  /*c280*/  @!P0 BRA `(.L_x_4706) ;  /* 0x0000000000048947 */ /* 0x000fea0003800000 */
[----:B------:R-:W-:Y:S01]  /*c290*/  BPT.TRAP 0x1 ;  /* 0x000000040000795c */ /* 0x000fe20000300000 */
.L_x_4706:
[----:B-1----:R-:W-:Y:S05]  /*c2a0*/  @P1 BRA `(.L_x_4704) ;  /* 0x0000000000081947 */ /* 0x002fea0003800000 */
[----:B------:R-:W1:Y:S02]  /*c2b0*/  SYNCS.PHASECHK.TRANS64.TRYWAIT P1, [UR6+0x2a850], R7 ;  /* 0x02a85007ff0075a7 */ /* 0x000e640008020146 */
[----:B-1----:R-:W-:Y:S05]  /*c2c0*/  @!P1 BRA `(.L_x_4707) ;  /* 0x000000c4001c9947 */ /* 0x002fea0003800000 */
.L_x_4704:
        /* <DEDUP_REMOVED lines=31> */
.L_x_4708:
[----:B------:R-:W-:Y:S01]  /*c4c0*/  UISETP.NE.AND UP1, UPT, UR50, URZ, UPT ;  /* 0x0000003f3200728c */ /* 0x000fe2000bf25270 */
[C---:B------:R-:W-:Y:S01]  /*c4d0*/  FMUL.FTZ R189, R0.reuse, R137 ;  /* 0x0000008900bd7220 */ /* 0x040fe20000410000 */
[C---:B------:R-:W-:Y:S01]  /*c4e0*/  FMUL.FTZ R137, R0.reuse, R167 ;  /* 0x000000a700897220 */ /* 0x040fe20000410000 */
[C---:B------:R-:W-:Y:S01]  /*c4f0*/  FMUL.FTZ R190, R0.reuse, R136 ;  /* 0x0000008800be7220 */ /* 0x040fe20000410000 */
[----:B------:R-:W-:Y:S02]  /*c500*/  VIADD R167, R17, UR42 ;  /* 0x0000002a11a77c36 */ /* 0x000fe40008000000 */
[C---:B------:R-:W-:Y:S01]  /*c510*/  FMUL.FTZ R136, R0.reuse, R166 ;  /* 0x000000a600887220 */ /* 0x040fe20000410000 */
[----:B------:R-:W-:Y:S01]  /*c520*/  PLOP3.LUT P1, PT, PT, PT, UP1, 0x80, 0x0 ;  /* 0x000000000000781c */ /* 0x000fe20003f2f018 */
[----:B------:R-:W1:Y:S01]  /*c530*/  LDC R166, c[0x0][0x2f0] ;  /* 0x0000bc00ffa67b82 */ /* 0x000e620000000800 */
[----:B------:R-:W-:Y:S01]  /*c540*/  PLOP3.LUT P2, PT, PT, PT, UP1, 0x80, 0x0 ;  /* 0x000000000000781c */ /* 0x000fe20003f4f018 */
[C---:B------:R-:W-:Y:S01]  /*c550*/  FMUL.FTZ R21, R0.reuse, R131 ;  /* 0x0000008300157220 */ /* 0x040fe20000410000 */
[C---:B------:R-:W-:Y:S01]  /*c560*/  FMUL.FTZ R131, R0.reuse, R155 ;  /* 0x0000009b00837220 */ /* 0x040fe20000410000 */
[----:B------:R-:W-:Y:S01]  /*c570*/  @UP1 ULDC UR7, c[0x0][0x44c] ;  /* 0x0001130000071ab9 */ /* 0x000fe20000000800 */
[----:B------:R-:W-:Y:S01]  /*c580*/  ULEA UR6, UR45, UR36, 0x3 ;  /* 0x000000242d067291 */ /* 0x000fe2000f8e183f */
[C---:B------:R-:W-:Y:S01]  /*c590*/  FMUL.FTZ R188, R0.reuse, R132 ;  /* 0x0000008400bc7220 */ /* 0x040fe20000410000 */
[C---:B------:R-:W-:Y:S01]  /*c5a0*/  FMUL.FTZ R155, R0.reuse, R165 ;  /* 0x000000a5009b7220 */ /* 0x040fe20000410000 */
[----:B------:R-:W-:Y:S01]  /*c5b0*/  FMUL.FTZ R132, R0, R158 ;  /* 0x0000009e00847220 */ /* 0x000fe20000410000 */
[----:B------:R-:W-:-:S02]  /*c5c0*/  IMAD.SHL.U32 R165, R6, 0x80, RZ ;  /* 0x0000008006a57824 */ /* 0x000fc400078e00ff */
[----:B------:R-:W-:Y:S01]  /*c5d0*/  FMUL.FTZ R158, R0, R169 ;  /* 0x000000a9009e7220 */ /* 0x000fe20000410000 */
[----:B------:R-:W-:Y:S01]  /*c5e0*/  UIADD3 UR6, UR6, 0x2a840, URZ ;  /* 0x0002a84006067890 */ /* 0x000fe2000fffe03f */
[----:B------:R-:W-:Y:S01]  /*c5f0*/  @P1 IMAD.HI.U32 R10, R167, UR7, RZ ;  /* 0x00000007a70a1c27 */ /* 0x000fe2000f8e00ff */
[----:B------:R-:W-:-:S03]  /*c600*/  @UP1 ULDC UR7, c[0x0][0x450] ;  /* 0x0001140000071ab9 */ /* 0x000fc60000000800 */
[C---:B------:R-:W-:Y:S01]  /*c610*/  FMUL.FTZ R14, R0.reuse, R127 ;  /* 0x0000007f000e7220 */ /* 0x040fe20000410000 */
[C---:B------:R-:W-:Y:S01]  /*c620*/  FMUL.FTZ R185, R0.reuse, R128 ;  /* 0x0000008000b97220 */ /* 0x040fe20000410000 */
[C---:B------:R-:W-:Y:S01]  /*c630*/  FMUL.FTZ R186, R0.reuse, R129 ;  /* 0x0000008100ba7220 */ /* 0x040fe20000410000 */
[----:B------:R-:W-:Y:S01]  /*c640*/  @P2 SHF.R.U32.HI R167, RZ, UR7, R10 ;  /* 0x00000007ffa72c19 */ /* 0x000fe2000801160a */
[C---:B------:R-:W-:Y:S01]  /*c650*/  FMUL.FTZ R127, R0.reuse, R147 ;  /* 0x00000093007f7220 */ /* 0x040fe20000410000 */
[----:B------:R-:W-:Y:S01]  /*c660*/  UISETP.NE.AND UP0, UPT, UR49, URZ, UPT ;  /* 0x0000003f3100728c */ /* 0x000fe2000bf05270 */
[C---:B------:R-:W-:Y:S01]  /*c670*/  FMUL.FTZ R9, R0.reuse, R120 ;  /* 0x0000007800097220 */ /* 0x040fe20000410000 */
[C---:B0-----:R-:W-:Y:S01]  /*c680*/  FMUL.FTZ R7, R0.reuse, R122 ;  /* 0x0000007a00077220 */ /* 0x041fe20000410000 */
[----:B------:R-:W0:Y:S01]  /*c690*/  SHFL.IDX PT, R169, R167, RZ, 0x1c1f ;  /* 0x001c1fffa7a97589 */ /* 0x000e2200000e0000 */
[C---:B------:R-:W-:Y:S01]  /*c6a0*/  FMUL.FTZ R20, R0.reuse, R130 ;  /* 0x0000008200147220 */ /* 0x040fe20000410000 */
[C---:B------:R-:W-:Y:S01]  /*c6b0*/  FMUL.FTZ R147, R0.reuse, R149 ;  /* 0x0000009500937220 */ /* 0x040fe20000410000 */
[C---:B------:R-:W-:Y:S01]  /*c6c0*/  FMUL.FTZ R128, R0.reuse, R150 ;  /* 0x0000009600807220 */ /* 0x040fe20000410000 */
[C---:B------:R-:W-:Y:S01]  /*c6d0*/  FMUL.FTZ R129, R0.reuse, R151 ;  /* 0x0000009700817220 */ /* 0x040fe20000410000 */
        /* <DEDUP_REMOVED lines=48> */
[----:B------:R-:W2:Y:S01]  /*c9e0*/  MUFU.TANH R9, R9 ;  /* 0x0000000900097308 */ /* 0x000ea20000002400 */
[----:B------:R-:W-:Y:S01]  /*c9f0*/  SYNCS.ARRIVE.TRANS64.RED.A1T0 RZ, [UR6], RZ ;  /* 0x000000ffffff79a7 */ /* 0x000fe20008100406 */
[----:B-1----:R-:W-:Y:S01]  /*ca00*/  IMAD R11, R166, UR41, R11 ;  /* 0x00000029a60b7c24 */ /* 0x002fe2000f8e020b */
[----:B------:R-:W-:-:S03]  /*ca10*/  ULOP3.LUT UR6, URZ, UR33, URZ, 0x33, !UPT ;  /* 0x000000213f067292 */ /* 0x000fc6000f8e333f */
[----:B------:R-:W-:Y:S02]  /*ca20*/  VIADD R11, R11, -UR32 ;  /* 0x800000200b0b7c36 */ /* 0x000fe40008000000 */
[----:B------:R-:W1:Y:S02]  /*ca30*/  MUFU.TANH R13, R13 ;  /* 0x0000000d000d7308 */ /* 0x000e640000002400 */
[C---:B------:R-:W-:Y:S02]  /*ca40*/  VIADD R164, R11.reuse, UR31 ;  /* 0x0000001f0ba47c36 */ /* 0x040fe40008000000 */
[----:B------:R-:W-:Y:S02]  /*ca50*/  VIADD R163, R11, UR6 ;  /* 0x000000060ba37c36 */ /* 0x000fe40008000000 */
[--C-:B0-----:R-:W-:Y:S02]  /*ca60*/  IMAD.IADD R174, R164, 0x1, R169.reuse ;  /* 0x00000001a4ae7824 */ /* 0x101fe400078e02a9 */
[----:B------:R-:W0:Y:S01]  /*ca70*/  MUFU.TANH R7, R7 ;  /* 0x0000000700077308 */ /* 0x000e220000002400 */
        /* <DEDUP_REMOVED lines=76> */
.L_x_4711:
[----:B------:R-:W-:-:S05]  /*cf40*/  IMAD.U32 R176, RZ, RZ, UR30 ;  /* 0x0000001effb07e24 */ /* 0x000fca000f8e00ff */
[----:B------:R-:W-:-:S13]  /*cf50*/  ISETP.NE.AND P1, PT, R176, 0x1, PT ;  /* 0x00000001b000780c */ /* 0x000fda0003f25270 */
[----:B------:R-:W1:Y:S02]  /*cf60*/  @P1 LDC.64 R10, c[0x0][0x9e8] ;  /* 0x00027a00ff0a1b82 */ /* 0x000e640000000a00 */
[----:B-1----:R-:W-:-:S05]  /*cf70*/  @P1 IMAD.HI.U32 R10, R169, R10, RZ ;  /* 0x0000000aa90a1227 */ /* 0x002fca00078e00ff */
[----:B------:R-:W-:-:S07]  /*cf80*/  @P1 SHF.R.U32.HI R169, RZ, R11, R10 ;  /* 0x0000000bffa91219 */ /* 0x000fce000001160a */
.L_x_4712:
[----:B------:R-:W-:Y:S05]  /*cf90*/  BSYNC B0 ;  /* 0x0000000000007941 */ /* 0x000fea0003800000 */
.L_x_4710:
[----:B------:R-:W-:-:S04]  /*cfa0*/  IMAD R169, R169, R176, -R165 ;  /* 0x000000b0a9a97224 */ /* 0x000fc800078e0aa5 */
[----:B------:R-:W-:-:S05]  /*cfb0*/  IMAD R169, R16, -0x2, R169 ;  /* 0xfffffffe10a97824 */ /* 0x000fca00078e02a9 */
[----:B------:R-:W-:Y:S02]  /*cfc0*/  VIADDMNMX R174, R169, R176, R174, PT ;  /* 0x000000b0a9ae7246 */ /* 0x000fe400038001ae */
[----:B------:R-:W-:-:S07]  /*cfd0*/  VIMNMX R172, R172, R169, !PT ;  /* 0x000000a9acac7248 */ /* 0x000fce0007fe0100 */
.L_x_4709:
[----:B------:R-:W-:Y:S01]  /*cfe0*/  ISETP.GT.AND P1, PT, R6, -0x1, PT ;  /* 0xffffffff0600780c */ /* 0x000fe20003f24270 */
[----:B------:R-:W1:Y:S01]  /*cff0*/  SHFL.IDX PT, R11, R167, 0x1, 0x1c1f ;  /* 0x003c1f00a70b7f89 */ /* 0x000e6200000e0000 */
[----:B------:R-:W-:Y:S02]  /*d000*/  UISETP.NE.AND UP0, UPT, UR49, URZ, UPT ;  /* 0x0000003f3100728c */ /* 0x000fe4000bf05270 */
[C---:B------:R-:W-:Y:S02]  /*d010*/  ISETP.GT.AND P2, PT, R172.reuse, 0x1, P1 ;  /* 0x00000001ac00780c */ /* 0x040fe40000f44270 */
[----:B------:R-:W-:Y:S02]  /*d020*/  ISETP.GT.AND P3, PT, R172, 0x8, P1 ;  /* 0x00000008ac00780c */ /* 0x000fe40000f64270 */
[C---:B------:R-:W-:Y:S02]  /*d030*/  ISETP.LT.OR P2, PT, R174.reuse, 0x2, P2 ;  /* 0x00000002ae00780c */ /* 0x040fe40001741670 */
[----:B------:R-:W-:-:S02]  /*d040*/  ISETP.LT.OR P3, PT, R174, 0x9, P3 ;  /* 0x00000009ae00780c */ /* 0x000fc40001f61670 */
[C---:B------:R-:W-:Y:S02]  /*d050*/  ISETP.GT.AND P6, PT, R172.reuse, RZ, P1 ;  /* 0x000000ffac00720c */ /* 0x040fe40000fc4270 */
[C---:B------:R-:W-:Y:S02]  /*d060*/  ISETP.GT.AND P5, PT, R172.reuse, 0x9, P1 ;  /* 0x00000009ac00780c */ /* 0x040fe40000fa4270 */
[----:B------:R-:W-:Y:S02]  /*d070*/  FSEL R175, R13, -INF , !P2 ;  /* 0xff8000000daf7808 */ /* 0x000fe40005000000 */
[C---:B------:R-:W-:Y:S02]  /*d080*/  ISETP.GT.AND P2, PT, R172.reuse, 0x18, P1 ;  /* 0x00000018ac00780c */ /* 0x040fe40000f44270 */
[----:B------:R-:W-:Y:S02]  /*d090*/  FSEL R173, R15, -INF , !P3 ;  /* 0xff8000000fad7808 */ /* 0x000fe40005800000 */
[----:B------:R-:W-:-:S02]  /*d0a0*/  ISETP.GT.AND P3, PT, R172, 0x19, P1 ;  /* 0x00000019ac00780c */ /* 0x000fc40000f64270 */
[----:B------:R-:W-:Y:S01]  /*d0b0*/  ISETP.LT.OR P6, PT, R174, 0x1, P6 ;  /* 0x00000001ae00780c */ /* 0x000fe200037c1670 */
[--C-:B-1----:R-:W-:Y:S01]  /*d0c0*/  IMAD.IADD R164, R164, 0x1, R11.reuse ;  /* 0x00000001a4a47824 */ /* 0x102fe200078e020b */
[C---:B------:R-:W-:Y:S01]  /*d0d0*/  ISETP.LT.OR P5, PT, R174.reuse, 0xa, P5 ;  /* 0x0000000aae00780c */ /* 0x040fe20002fa1670 */
[----:B------:R-:W-:Y:S01]  /*d0e0*/  IMAD.IADD R163, R163, 0x1, R11 ;  /* 0x00000001a3a37824 */ /* 0x000fe200078e020b */
[C---:B------:R-:W-:Y:S02]  /*d0f0*/  ISETP.LT.OR P2, PT, R174.reuse, 0x19, P2 ;  /* 0x00000019ae00780c */ /* 0x040fe40001741670 */
[----:B------:R-:W-:Y:S02]  /*d100*/  ISETP.LT.OR P3, PT, R174, 0x1a, P3 ;  /* 0x0000001aae00780c */ /* 0x000fe40001f61670 */
[----:B------:R-:W-:Y:S02]  /*d110*/  ISETP.GT.AND P4, PT, R172, 0x10, P1 ;  /* 0x00000010ac00780c */ /* 0x000fe40000f84270 */
[----:B------:R-:W-:-:S02]  /*d120*/  FSEL R177, R9, -INF , !P6 ;  /* 0xff80000009b17808 */ /* 0x000fc40007000000 */
[----:B0-----:R-:W-:Y:S02]  /*d130*/  FSEL R171, R184, -INF , !P5 ;  /* 0xff800000b8ab7808 */ /* 0x001fe40006800000 */
[C---:B------:R-:W-:Y:S02]  /*d140*/  ISETP.GT.AND P6, PT, R172.reuse, 0x11, P1 ;  /* 0x00000011ac00780c */ /* 0x040fe40000fc4270 */
[----:B------:R-:W-:Y:S02]  /*d150*/  ISETP.GT.AND P5, PT, R172, 0x20, P1 ;  /* 0x00000020ac00780c */ /* 0x000fe40000fa4270 */
        /* <DEDUP_REMOVED lines=43> */
[----:B------:R-:W-:Y:S02]  /*d410*/  ISETP.GT.AND P6, PT, R172, 0x50, P1 ;  /* 0x00000050ac00780c */ /* 0x000fe40000fc4270 */
[----:B------:R-:W-:-:S02]  /*d420*/  FSEL R152, R153, -INF , !P2 ;  /* 0xff80000099987808 */ /* 0x000fc40005000000 */
[----:B------:R-:W-:Y:S02]  /*d430*/  FSEL R153, R156, -INF , !P3 ;  /* 0xff8000009c997808 */ /* 0x000fe40005800000 */
[----:B------:R-:W-:Y:S02]  /*d440*/  ISETP.GT.AND P3, PT, R172, 0x69, P1 ;  /* 0x00000069ac00780c */ /* 0x000fe40000f64270 */
[C---:B------:R-:W-:Y:S02]  /*d450*/  ISETP.LT.OR P4, PT, R174.reuse, 0x4a, P4 ;  /* 0x0000004aae00780c */ /* 0x040fe40002781670 */
[C---:B------:R-:W-:Y:S02]  /*d460*/  ISETP.LT.OR P6, PT, R174.reuse, 0x51, P6 ;  /* 0x00000051ae00780c */ /* 0x040fe400037c1670 */
[----:B------:R-:W-:Y:S02]  /*d470*/  ISETP.LT.OR P3, PT, R174, 0x6a, P3 ;  /* 0x0000006aae00780c */ /* 0x000fe40001f61670 */
[----:B------:R-:W-:-:S02]  /*d480*/  ISETP.GT.AND P5, PT, R172, 0x59, P1 ;  /* 0x00000059ac00780c */ /* 0x000fc40000fa4270 */
[----:B------:R-:W-:Y:S02]  /*d490*/  FSEL R150, R151, -INF , !P4 ;  /* 0xff80000097967808 */ /* 0x000fe40006000000 */
[----:B------:R-:W-:Y:S02]  /*d4a0*/  ISETP.GT.AND P4, PT, R172, 0x60, P1 ;  /* 0x00000060ac00780c */ /* 0x000fe40000f84270 */
[----:B------:R-:W-:Y:S02]  /*d4b0*/  FSEL R151, R154, -INF , !P6 ;  /* 0xff8000009a977808 */ /* 0x000fe40007000000 */
[C---:B------:R-:W-:Y:S02]  /*d4c0*/  ISETP.GT.AND P6, PT, R172.reuse, 0x61, P1 ;  /* 0x00000061ac00780c */ /* 0x040fe40000fc4270 */
[----:B------:R-:W-:Y:S02]  /*d4d0*/  ISETP.GT.AND P2, PT, R172, 0x68, P1 ;  /* 0x00000068ac00780c */ /* 0x000fe40000f44270 */
[----:B------:R-:W-:-:S02]  /*d4e0*/  FSEL R156, R159, -INF , !P3 ;  /* 0xff8000009f9c7808 */ /* 0x000fc40005800000 */
[C---:B------:R-:W-:Y:S02]  /*d4f0*/  ISETP.LT.OR P5, PT, R174.reuse, 0x5a, P5 ;  /* 0x0000005aae00780c */ /* 0x040fe40002fa1670 */
[----:B------:R-:W-:Y:S02]  /*d500*/  PLOP3.LUT P3, PT, PT, PT, UP0, 0x40, 0x0 ;  /* 0x000000000000781c */ /* 0x000fe40003f6e808 */
[C---:B------:R-:W-:Y:S02]  /*d510*/  ISETP.LT.OR P4, PT, R174.reuse, 0x61, P4 ;  /* 0x00000061ae00780c */ /* 0x040fe40002781670 */
[C---:B------:R-:W-:Y:S02]  /*d520*/  ISETP.LT.OR P6, PT, R174.reuse, 0x62, P6 ;  /* 0x00000062ae00780c */ /* 0x040fe400037c1670 */
[----:B------:R-:W-:Y:S02]  /*d530*/  ISETP.LT.OR P2, PT, R174, 0x69, P2 ;  /* 0x00000069ae00780c */ /* 0x000fe40001741670 */
[----:B------:R-:W-:-:S02]  /*d540*/  FSEL R154, R155, -INF , !P5 ;  /* 0xff8000009b9a7808 */ /* 0x000fc40006800000 */
[----:B------:R-:W-:Y:S02]  /*d550*/  FSEL R155, R157, -INF , !P4 ;  /* 0xff8000009d9b7808 */ /* 0x000fe40006000000 */
[----:B------:R-:W-:Y:S02]  /*d560*/  FSEL R158, R158, -INF , !P6 ;  /* 0xff8000009e9e7808 */ /* 0x000fe40007000000 */
[----:B------:R-:W-:Y:S02]  /*d570*/  FSEL R157, R162, -INF , !P2 ;  /* 0xff800000a29d7808 */ /* 0x000fe40005000000 */
[C---:B------:R-:W-:Y:S02]  /*d580*/  ISETP.GT.AND P5, PT, R172.reuse, 0x70, P1 ;  /* 0x00000070ac00780c */ /* 0x040fe40000fa4270 */
[C---:B------:R-:W-:Y:S02]  /*d590*/  ISETP.GT.AND P4, PT, R172.reuse, 0x71, P1 ;  /* 0x00000071ac00780c */ /* 0x040fe40000f84270 */
[----:B------:R-:W-:-:S02]  /*d5a0*/  ISETP.GT.AND P6, PT, R172, 0x78, P1 ;  /* 0x00000078ac00780c */ /* 0x000fc40000fc4270 */
[----:B------:R-:W-:Y:S02]  /*d5b0*/  ISETP.GT.AND P2, PT, R172, 0x79, P1 ;  /* 0x00000079ac00780c */ /* 0x000fe40000f44270 */
[C---:B------:R-:W-:Y:S02]  /*d5c0*/  ISETP.LT.OR P5, PT, R174.reuse, 0x71, P5 ;  /* 0x00000071ae00780c */ /* 0x040fe40002fa1670 */
[C---:B------:R-:W-:Y:S02]  /*d5d0*/  ISETP.LT.OR P4, PT, R174.reuse, 0x72, P4 ;  /* 0x00000072ae00780c */ /* 0x040fe40002781670 */
[C---:B------:R-:W-:Y:S02]  /*d5e0*/  ISETP.LT.OR P6, PT, R174.reuse, 0x79, P6 ;  /* 0x00000079ae00780c */ /* 0x040fe400037c1670 */
[----:B------:R-:W-:Y:S02]  /*d5f0*/  ISETP.LT.OR P2, PT, R174, 0x7a, P2 ;  /* 0x0000007aae00780c */ /* 0x000fe40001741670 */
[----:B------:R-:W-:-:S02]  /*d600*/  FSEL R160, R160, -INF , !P5 ;  /* 0xff800000a0a07808 */ /* 0x000fc40006800000 */
[----:B------:R-:W-:Y:S02]  /*d610*/  FSEL R161, R161, -INF , !P4 ;  /* 0xff800000a1a17808 */ /* 0x000fe40006000000 */
[----:B------:R-:W-:Y:S02]  /*d620*/  FSEL R162, R168, -INF , !P6 ;  /* 0xff800000a8a27808 */ /* 0x000fe40007000000 */
[----:B------:R-:W-:Y:S01]  /*d630*/  FSEL R159, R170, -INF , !P2 ;  /* 0xff800000aa9f7808 */ /* 0x000fe20005000000 */
[----:B------:R-:W-:Y:S06]  /*d640*/  @P3 BRA `(.L_x_4713) ;  /* 0x00000000005c3947 */ /* 0x000fec0003800000 */
        /* <DEDUP_REMOVED lines=13> */
.L_x_4715:
[----:B------:R-:W-:-:S05]  /*d720*/  IMAD.U32 R168, RZ, RZ, UR30 ;  /* 0x0000001effa87e24 */ /* 0x000fca000f8e00ff */
[----:B------:R-:W-:-:S13]  /*d730*/  ISETP.NE.AND P2, PT, R168, 0x1, PT ;  /* 0x00000001a800780c */ /* 0x000fda0003f45270 */
[----:B------:R-:W0:Y:S02]  /*d740*/  @P2 LDC.64 R10, c[0x0][0x9e8] ;  /* 0x00027a00ff0a2b82 */ /* 0x000e240000000a00 */
[----:B0-----:R-:W-:-:S05]  /*d750*/  @P2 IMAD.HI.U32 R10, R166, R10, RZ ;  /* 0x0000000aa60a2227 */ /* 0x001fca00078e00ff */
[----:B------:R-:W-:-:S07]  /*d760*/  @P2 SHF.R.U32.HI R166, RZ, R11, R10 ;  /* 0x0000000bffa62219 */ /* 0x000fce000001160a */
.L_x_4716:
[----:B------:R-:W-:Y:S05]  /*d770*/  BSYNC B0 ;  /* 0x0000000000007941 */ /* 0x000fea0003800000 */
.L_x_4714:
[----:B------:R-:W-:-:S04]  /*d780*/  IMAD R165, R166, R168, -R165 ;  /* 0x000000a8a6a57224 */ /* 0x000fc800078e0aa5 */
[----:B------:R-:W-:-:S05]  /*d790*/  IMAD R165, R16, -0x2, R165 ;  /* 0xfffffffe10a57824 */ /* 0x000fca00078e02a5 */
[----:B------:R-:W-:Y:S02]  /*d7a0*/  VIADDMNMX R164, R165, R168, R164, PT ;  /* 0x000000a8a5a47246 */ /* 0x000fe400038001a4 */
[----:B------:R-:W-:-:S07]  /*d7b0*/  VIMNMX R163, R163, R165, !PT ;  /* 0x000000a5a3a37248 */ /* 0x000fce0007fe0100 */
.L_x_4713:
        /* <DEDUP_REMOVED lines=48> */
[----:B------:R-:W-:-:S02]  /*dac0*/  ISETP.LT.OR P3, PT, R164, 0x29, P3 ;  /* 0x00000029a400780c */ /* 0x000fc40001f61670 */
[----:B------:R-:W-:Y:S02]  /*dad0*/  FMNMX.FTZ R9, R155, R10, !PT ;  /* 0x0000000a9b097209 */ /* 0x000fe40007810000 */
[----:B------:R-:W-:Y:S02]  /*dae0*/  FSEL R124, R124, -INF , !P3 ;  /* 0xff8000007c7c7808 */ /* 0x000fe40005800000 */
[----:B------:R-:W-:Y:S02]  /*daf0*/  FMNMX.FTZ R10, R158, R9, !PT ;  /* 0x000000099e0a7209 */ /* 0x000fe40007810000 */
[----:B------:R-:W-:Y:S02]  /*db00*/  ISETP.GT.AND P3, PT, R163, 0x31, P1 ;  /* 0x00000031a300780c */ /* 0x000fe40000f64270 */
[----:B------:R-:W-:Y:S02]  /*db10*/  FMNMX.FTZ R9, R157, R10, !PT ;  /* 0x0000000a9d097209 */ /* 0x000fe40007810000 */
[----:B------:R-:W-:-:S02]  /*db20*/  ISETP.GT.AND P5, PT, R163, 0x38, P1 ;  /* 0x00000038a300780c */ /* 0x000fc40000fa4270 */
[----:B------:R-:W-:Y:S02]  /*db30*/  FMNMX.FTZ R9, R156, R9, !PT ;  /* 0x000000099c097209 */ /* 0x000fe40007810000 */
[----:B------:R-:W-:Y:S02]  /*db40*/  ISETP.LT.OR P3, PT, R164, 0x32, P3 ;  /* 0x00000032a400780c */ /* 0x000fe40001f61670 */
[----:B------:R-:W-:Y:S02]  /*db50*/  FMNMX.FTZ R10, R160, R9, !PT ;  /* 0x00000009a00a7209 */ /* 0x000fe40007810000 */
[----:B------:R-:W-:Y:S02]  /*db60*/  ISETP.LT.OR P5, PT, R164, 0x39, P5 ;  /* 0x00000039a400780c */ /* 0x000fe40002fa1670 */
[----:B------:R-:W-:Y:S02]  /*db70*/  FMNMX.FTZ R9, R161, R10, !PT ;  /* 0x0000000aa1097209 */ /* 0x000fe40007810000 */
[----:B------:R-:W-:-:S02]  /*db80*/  FSEL R127, R127, -INF , !P3 ;  /* 0xff8000007f7f7808 */ /* 0x000fc40005800000 */
[----:B------:R-:W-:Y:S02]  /*db90*/  FMNMX.FTZ R10, R162, R9, !PT ;  /* 0x00000009a20a7209 */ /* 0x000fe40007810000 */
[----:B------:R-:W-:Y:S02]  /*dba0*/  ISETP.GT.AND P3, PT, R163, 0x41, P1 ;  /* 0x00000041a300780c */ /* 0x000fe40000f64270 */
[----:B------:R-:W-:Y:S02]  /*dbb0*/  FMNMX.FTZ R10, R159, R10, !PT ;  /* 0x0000000a9f0a7209 */ /* 0x000fe40007810000 */
[----:B------:R-:W-:-:S03]  /*dbc0*/  ISETP.LT.OR P3, PT, R164, 0x42, P3 ;  /* 0x00000042a400780c */ /* 0x000fc60001f61670 */
[----:B------:R-:W0:Y:S01]  /*dbd0*/  SHFL.BFLY PT, R9, R10, 0x2, 0x1f ;  /* 0x0c401f000a097f89 */ /* 0x000e2200000e0000 */
[----:B------:R-:W-:Y:S02]  /*dbe0*/  FSEL R131, R131, -INF , !P3 ;  /* 0xff80000083837808 */ /* 0x000fe40005800000 */
[----:B------:R-:W-:-:S04]  /*dbf0*/  ISETP.GT.AND P3, PT, R163, 0x51, P1 ;  /* 0x00000051a300780c */ /* 0x000fc80000f64270 */
[----:B------:R-:W-:-:S04]  /*dc00*/  ISETP.LT.OR P3, PT, R164, 0x52, P3 ;  /* 0x00000052a400780c */ /* 0x000fc80001f61670 */
[----:B------:R-:W-:Y:S02]  /*dc10*/  FSEL R135, R135, -INF , !P3 ;  /* 0xff80000087877808 */ /* 0x000fe40005800000 */
[----:B------:R-:W-:-:S04]  /*dc20*/  ISETP.GT.AND P3, PT, R163, 0x61, P1 ;  /* 0x00000061a300780c */ /* 0x000fc80000f64270 */
[----:B------:R-:W-:-:S04]  /*dc30*/  ISETP.LT.OR P3, PT, R164, 0x62, P3 ;  /* 0x00000062a400780c */ /* 0x000fc80001f61670 */
[----:B------:R-:W-:Y:S02]  /*dc40*/  FSEL R139, R139, -INF , !P3 ;  /* 0xff8000008b8b7808 */ /* 0x000fe40005800000 */
[----:B------:R-:W-:Y:S02]  /*dc50*/  ISETP.GT.AND P3, PT, R163, 0x71, P1 ;  /* 0x00000071a300780c */ /* 0x000fe40000f64270 */
[----:B0-----:R-:W-:Y:S02]  /*dc60*/  FMNMX.FTZ R11, R10, R9, !PT ;  /* 0x000000090a0b7209 */ /* 0x001fe40007810000 */
[----:B------:R-:W-:-:S03]  /*dc70*/  ISETP.LT.OR P3, PT, R164, 0x72, P3 ;  /* 0x00000072a400780c */ /* 0x000fc60001f61670 */
[----:B------:R-:W0:Y:S01]  /*dc80*/  SHFL.BFLY PT, R166, R11, 0x1, 0x1f ;  /* 0x0c201f000ba67f89 */ /* 0x000e2200000e0000 */
[----:B------:R-:W-:Y:S02]  /*dc90*/  FSEL R143, R143, -INF , !P3 ;  /* 0xff8000008f8f7808 */ /* 0x000fe40005800000 */
[----:B0-----:R-:W-:Y:S02]  /*dca0*/  FMNMX.FTZ R9, R11, R166, !PT ;  /* 0x000000a60b097209 */ /* 0x001fe40007810000 */
[----:B------:R-:W-:Y:S02]  /*dcb0*/  FSEL R11, R14, -INF , !P4 ;  /* 0xff8000000e0b7808 */ /* 0x000fe40006000000 */
[C---:B------:R-:W-:Y:S01]  /*dcc0*/  FSETP.NEU.FTZ.AND P6, PT, R9.reuse, -INF , PT ;  /* 0xff8000000900780b */ /* 0x040fe20003fdd000 */
[----:B------:R-:W-:-:S01]  /*dcd0*/  FFMA.FTZ R165, R9, R168, -8 ;  /* 0xc100000009a57423 */ /* 0x000fc200000100a8 */
[----:B------:R-:W-:-:S04]  /*dce0*/  ISETP.GT.AND P4, PT, R163, 0x19, P1 ;  /* 0x00000019a300780c */ /* 0x000fc80000f84270 */
[----:B------:R-:W-:Y:S02]  /*dcf0*/  FSEL R10, R165, RZ, P6 ;  /* 0x000000ffa50a7208 */ /* 0x000fe40003000000 */
[----:B------:R-:W-:Y:S02]  /*dd00*/  FSEL R165, R21, -INF , !P2 ;  /* 0xff80000015a57808 */ /* 0x000fe40005000000 */
[----:B------:R-:W-:Y:S01]  /*dd10*/  ISETP.LT.OR P4, PT, R164, 0x1a, P4 ;  /* 0x0000001aa400780c */ /* 0x000fe20002781670 */
[----:B------:R-:W-:-:S01]  /*dd20*/  FFMA.FTZ R168, R171, UR29, -R10 ;  /* 0x0000001daba87c23 */ /* 0x000fc2000801080a */
[----:B------:R-:W-:Y:S01]  /*dd30*/  FMNMX.FTZ R171, R170, R5, !PT ;  /* 0x00000005aaab7209 */ /* 0x000fe20007810000 */
[----:B------:R-:W-:-:S01]  /*dd40*/  FFMA.FTZ R172, R169, UR29, -R10 ;  /* 0x0000001da9ac7c23 */ /* 0x000fc2000801080a */
[--C-:B------:R-:W-:Y:S01]  /*dd50*/  FFMA.FTZ R173, R173, UR29, -R10.reuse ;  /* 0x0000001dadad7c23 */ /* 0x100fe2000801080a */
[----:B------:R-:W-:Y:S01]  /*dd60*/  ISETP.GT.AND P2, PT, R163, 0x21, P1 ;  /* 0x00000021a300780c */ /* 0x000fe20000f44270 */
[--C-:B------:R-:W-:Y:S01]  /*dd70*/  FFMA.FTZ R175, R175, UR29, -R10.reuse ;  /* 0x0000001dafaf7c23 */ /* 0x100fe2000801080a */
[----:B------:R-:W-:Y:S01]  /*dd80*/  FMNMX.FTZ R171, R8, R171, !PT ;  /* 0x000000ab08ab7209 */ /* 0x000fe20007810000 */
[--C-:B------:R-:W-:Y:S01]  /*dd90*/  FFMA.FTZ R177, R177, UR29, -R10.reuse ;  /* 0x0000001db1b17c23 */ /* 0x100fe2000801080a */
[----:B------:R-:W-:Y:S01]  /*dda0*/  FSEL R166, R121, -INF , !P4 ;  /* 0xff80000079a67808 */ /* 0x000fe20006000000 */
[----:B------:R-:W-:Y:S01]  /*ddb0*/  MUFU.EX2 R21, R175 ;  /* 0x000000af00157308 */ /* 0x000fe20000000800 */
[----:B------:R-:W-:Y:S01]  /*ddc0*/  FMNMX.FTZ R174, R12, R171, !PT ;  /* 0x000000ab0cae7209 */ /* 0x000fe20007810000 */
[--C-:B------:R-:W-:Y:S01]  /*ddd0*/  FFMA.FTZ R179, R148, UR29, -R10.reuse ;  /* 0x0000001d94b37c23 */ /* 0x100fe2000801080a */
[----:B------:R-:W-:Y:S01]  /*dde0*/  ISETP.LT.OR P2, PT, R164, 0x22, P2 ;  /* 0x00000022a400780c */ /* 0x000fe20001741670 */
[--C-:B------:R-:W-:Y:S01]  /*ddf0*/  FFMA.FTZ R185, R185, UR29, -R10.reuse ;  /* 0x0000001db9b97c23 */ /* 0x100fe2000801080a */
[----:B------:R-:W-:Y:S01]  /*de00*/  FMNMX.FTZ R169, R11, R174, !PT ;  /* 0x000000ae0ba97209 */ /* 0x000fe20007810000 */
[--C-:B------:R-:W-:Y:S01]  /*de10*/  FFMA.FTZ R167, R167, UR29, -R10.reuse ;  /* 0x0000001da7a77c23 */ /* 0x100fe2000801080a */
[----:B------:R-:W-:Y:S01]  /*de20*/  ISETP.GT.AND P4, PT, R163, 0x29, P1 ;  /* 0x00000029a300780c */ /* 0x000fe20000f84270 */
        /* <DEDUP_REMOVED lines=9> */
[----:B------:R-:W-:Y:S01]  /*dec0*/  FMNMX.FTZ R171, R120, R171, !PT ;  /* 0x000000ab78ab7209 */ /* 0x000fe20007810000 */
[--C-:B------:R-:W-:Y:S01]  /*ded0*/  FFMA.FTZ R192, R192, UR29, -R10.reuse ;  /* 0x0000001dc0c07c23 */ /* 0x100fe2000801080a */
[----:B------:R-:W-:Y:S01]  /*dee0*/  ISETP.LT.OR P4, PT, R164, 0x2a, P4 ;  /* 0x0000002aa400780c */ /* 0x000fe20002781670 */
[--C-:B------:R-:W-:Y:S01]  /*def0*/  FFMA.FTZ R191, R191, UR29, -R10.reuse ;  /* 0x0000001dbfbf7c23 */ /* 0x100fe2000801080a */
[----:B0-----:R-:W-:Y:S01]  /*df00*/  FMNMX.FTZ R173, R166, R171, !PT ;  /* 0x000000aba6ad7209 */ /* 0x001fe20007810000 */
[--C-:B------:R-:W-:Y:S01]  /*df10*/  FFMA.FTZ R193, R193, UR29, -R10.reuse ;  /* 0x0000001dc1c17c23 */ /* 0x100fe2000801080a */
[----:B------:R-:W-:Y:S01]  /*df20*/  ISETP.LT.OR P2, PT, R164, 0x31, P2 ;  /* 0x00000031a400780c */ /* 0x000fe20001741670 */
[--C-:B------:R-:W-:Y:S01]  /*df30*/  FFMA.FTZ R145, R145, UR29, -R10.reuse ;  /* 0x0000001d91917c23 */ /* 0x100fe2000801080a */
[----:B------:R-:W-:Y:S01]  /*df40*/  FMNMX.FTZ R174, R122, R173, !PT ;  /* 0x000000ad7aae7209 */ /* 0x000fe20007810000 */
[--C-:B------:R-:W-:Y:S01]  /*df50*/  FFMA.FTZ R13, R13, UR29, -R10.reuse ;  /* 0x0000001d0d0d7c23 */ /* 0x100fe2000801080a */
[----:B------:R-:W-:Y:S01]  /*df60*/  FSEL R125, R125, -INF , !P4 ;  /* 0xff8000007d7d7808 */ /* 0x000fe20006000000 */
[----:B------:R-:W-:Y:S01]  /*df70*/  FFMA.FTZ R156, R156, UR29, -R10 ;  /* 0x0000001d9c9c7c23 */ /* 0x000fe2000801080a */
[----:B------:R-:W-:Y:S01]  /*df80*/  FMNMX.FTZ R173, R123, R174, !PT ;  /* 0x000000ae7bad7209 */ /* 0x000fe20007810000 */
[----:B------:R-:W-:Y:S01]  /*df90*/  MUFU.EX2 R168, R168 ;  /* 0x000000a800a87308 */ /* 0x000fe20000000800 */
[----:B------:R-:W-:-:S02]  /*dfa0*/  FSEL R126, R126, -INF , !P2 ;  /* 0xff8000007e7e7808 */ /* 0x000fc40005000000 */
[----:B------:R-:W-:Y:S02]  /*dfb0*/  FMNMX.FTZ R176, R124, R173, !PT ;  /* 0x000000ad7cb07209 */ /* 0x000fe40007810000 */
[----:B------:R-:W-:Y:S02]  /*dfc0*/  ISETP.GT.AND P4, PT, R163, 0x39, P1 ;  /* 0x00000039a300780c */ /* 0x000fe40000f84270 */
[----:B------:R-:W-:Y:S01]  /*dfd0*/  FMNMX.FTZ R175, R125, R176, !PT ;  /* 0x000000b07daf7209 */ /* 0x000fe20007810000 */
[----:B------:R-:W-:Y:S01]  /*dfe0*/  MUFU.EX2 R7, R185 ;  /* 0x000000b900077308 */ /* 0x000fe20000000800 */
[----:B------:R-:W-:Y:S02]  /*dff0*/  ISETP.GT.AND P2, PT, R163, 0x40, P1 ;  /* 0x00000040a300780c */ /* 0x000fe40000f44270 */
[----:B------:R-:W-:Y:S02]  /*e000*/  FMNMX.FTZ R176, R126, R175, !PT ;  /* 0x000000af7eb07209 */ /* 0x000fe40007810000 */
[----:B------:R-:W-:-:S02]  /*e010*/  FSEL R169, R128, -INF , !P5 ;  /* 0xff80000080a97808 */ /* 0x000fc40006800000 */
[C---:B------:R-:W-:Y:S01]  /*e020*/  ISETP.LT.OR P4, PT, R164.reuse, 0x3a, P4 ;  /* 0x0000003aa400780c */ /* 0x040fe20002781670 */
[----:B------:R-:W-:Y:S01]  /*e030*/  MUFU.EX2 R172, R172 ;  /* 0x000000ac00ac7308 */ /* 0x000fe20000000800 */
[----:B------:R-:W-:Y:S02]  /*e040*/  FMNMX.FTZ R176, R127, R176, !PT ;  /* 0x000000b07fb07209 */ /* 0x000fe40007810000 */
[----:B------:R-:W-:Y:S02]  /*e050*/  ISETP.LT.OR P2, PT, R164, 0x41, P2 ;  /* 0x00000041a400780c */ /* 0x000fe40001741670 */
[----:B------:R-:W-:Y:S02]  /*e060*/  FSEL R171, R129, -INF , !P4 ;  /* 0xff80000081ab7808 */ /* 0x000fe40006000000 */
[----:B------:R-:W-:Y:S01]  /*e070*/  FMNMX.FTZ R176, R169, R176, !PT ;  /* 0x000000b0a9b07209 */ /* 0x000fe20007810000 */
[----:B------:R-:W-:Y:S01]  /*e080*/  MUFU.EX2 R167, R167 ;  /* 0x000000a700a77308 */ /* 0x000fe20000000800 */
[----:B------:R-:W-:-:S02]  /*e090*/  ISETP.GT.AND P5, PT, R163, 0x48, P1 ;  /* 0x00000048a300780c */ /* 0x000fc40000fa4270 */
[----:B------:R-:W-:Y:S02]  /*e0a0*/  FSEL R130, R130, -INF , !P2 ;  /* 0xff80000082827808 */ /* 0x000fe40005000000 */
[----:B-1----:R-:W-:Y:S02]  /*e0b0*/  FMNMX.FTZ R177, R171, R176, !PT ;  /* 0x000000b0abb17209 */ /* 0x002fe40007810000 */
[C---:B------:R-:W-:Y:S01]  /*e0c0*/  ISETP.GT.AND P4, PT, R163.reuse, 0x49, P1 ;  /* 0x00000049a300780c */ /* 0x040fe20000f84270 */
[----:B------:R-:W-:Y:S01]  /*e0d0*/  MUFU.EX2 R128, R187 ;  /* 0x000000bb00807308 */ /* 0x000fe20000000800 */
[----:B------:R-:W-:Y:S02]  /*e0e0*/  ISETP.LT.OR P5, PT, R164, 0x49, P5 ;  /* 0x00000049a400780c */ /* 0x000fe40002fa1670 */
[----:B------:R-:W-:Y:S02]  /*e0f0*/  FMNMX.FTZ R178, R130, R177, !PT ;  /* 0x000000b182b27209 */ /* 0x000fe40007810000 */
[----:B------:R-:W-:-:S02]  /*e100*/  ISETP.GT.AND P2, PT, R163, 0x50, P1 ;  /* 0x00000050a300780c */ /* 0x000fc40000f44270 */
[----:B------:R-:W-:Y:S01]  /*e110*/  FSEL R173, R132, -INF , !P5 ;  /* 0xff80000084ad7808 */ /* 0x000fe20006800000 */
[----:B------:R-:W-:Y:S01]  /*e120*/  MUFU.EX2 R129, R190 ;  /* 0x000000be00817308 */ /* 0x000fe20000000800 */
[C---:B------:R-:W-:Y:S02]  /*e130*/  ISETP.LT.OR P4, PT, R164.reuse, 0x4a, P4 ;  /* 0x0000004aa400780c */ /* 0x040fe40002781670 */
[----:B------:R-:W-:Y:S02]  /*e140*/  FMNMX.FTZ R178, R131, R178, !PT ;  /* 0x000000b283b27209 */ /* 0x000fe40007810000 */
[----:B------:R-:W-:Y:S02]  /*e150*/  ISETP.LT.OR P2, PT, R164, 0x51, P2 ;  /* 0x00000051a400780c */ /* 0x000fe40001741670 */
[----:B------:R-:W-:Y:S01]  /*e160*/  FSEL R175, R133, -INF , !P4 ;  /* 0xff80000085af7808 */ /* 0x000fe20006000000 */
[----:B------:R-:W-:Y:S01]  /*e170*/  MUFU.EX2 R174, R189 ;  /* 0x000000bd00ae7308 */ /* 0x000fe20000000800 */
[----:B------:R-:W-:-:S02]  /*e180*/  FMNMX.FTZ R178, R173, R178, !PT ;  /* 0x000000b2adb27209 */ /* 0x000fc40007810000 */
[----:B------:R-:W-:Y:S02]  /*e190*/  ISETP.GT.AND P5, PT, R163, 0x58, P1 ;  /* 0x00000058a300780c */ /* 0x000fe40000fa4270 */
[----:B------:R-:W-:Y:S02]  /*e1a0*/  FSEL R134, R134, -INF , !P2 ;  /* 0xff80000086867808 */ /* 0x000fe40005000000 */
[----:B------:R-:W-:Y:S01]  /*e1b0*/  FMNMX.FTZ R177, R175, R178, !PT ;  /* 0x000000b2afb17209 */ /* 0x000fe20007810000 */
[----:B------:R-:W-:Y:S01]  /*e1c0*/  MUFU.EX2 R132, R192 ;  /* 0x000000c000847308 */ /* 0x000fe20000000800 */
[----:B------:R-:W-:Y:S02]  /*e1d0*/  ISETP.GT.AND P4, PT, R163, 0x59, P1 ;  /* 0x00000059a300780c */ /* 0x000fe40000f84270 */
[----:B------:R-:W-:Y:S02]  /*e1e0*/  ISETP.LT.OR P5, PT, R164, 0x59, P5 ;  /* 0x00000059a400780c */ /* 0x000fe40002fa1670 */
[----:B------:R-:W-:Y:S01]  /*e1f0*/  FMNMX.FTZ R178, R134, R177, !PT ;  /* 0x000000b186b27209 */ /* 0x000fe20007810000 */
[----:B------:R-:W-:Y:S01]  /*e200*/  FFMA.FTZ R177, R147, UR29, -R10 ;  /* 0x0000001d93b17c23 */ /* 0x000fe2000801080a */
[----:B------:R-:W-:Y:S01]  /*e210*/  ISETP.GT.AND P2, PT, R163, 0x60, P1 ;  /* 0x00000060a300780c */ /* 0x000fe20000f44270 */
[----:B------:R-:W-:Y:S01]  /*e220*/  MUFU.EX2 R133, R191 ;  /* 0x000000bf00857308 */ /* 0x000fe20000000800 */
[----:B------:R-:W-:-:S02]  /*e230*/  FSEL R136, R136, -INF , !P5 ;  /* 0xff80000088887808 */ /* 0x000fc40006800000 */
[C---:B------:R-:W-:Y:S02]  /*e240*/  ISETP.LT.OR P4, PT, R164.reuse, 0x5a, P4 ;  /* 0x0000005aa400780c */ /* 0x040fe40002781670 */
[----:B------:R-:W-:Y:S02]  /*e250*/  FMNMX.FTZ R147, R135, R178, !PT ;  /* 0x000000b287937209 */ /* 0x000fe40007810000 */
[----:B------:R-:W-:Y:S01]  /*e260*/  ISETP.GT.AND P5, PT, R163, 0x68, P1 ;  /* 0x00000068a300780c */ /* 0x000fe20000fa4270 */
[----:B------:R0:W-:Y:S01]  /*e270*/  MUFU.EX2 R178, R177 ;  /* 0x000000b100b27308 */ /* 0x0001e20000000800 */
[----:B------:R-:W-:Y:S02]  /*e280*/  ISETP.LT.OR P2, PT, R164, 0x61, P2 ;  /* 0x00000061a400780c */ /* 0x000fe40001741670 */
[----:B------:R-:W-:Y:S02]  /*e290*/  FSEL R148, R137, -INF , !P4 ;  /* 0xff80000089947808 */ /* 0x000fe40006000000 */
[----:B------:R-:W-:-:S02]  /*e2a0*/  FMNMX.FTZ R147, R136, R147, !PT ;  /* 0x0000009388937209 */ /* 0x000fc40007810000 */
[----:B------:R-:W-:Y:S01]  /*e2b0*/  FSEL R138, R138, -INF , !P2 ;  /* 0xff8000008a8a7808 */ /* 0x000fe20005000000 */
[----:B------:R-:W-:Y:S01]  /*e2c0*/  MUFU.EX2 R137, R179 ;  /* 0x000000b300897308 */ /* 0x000fe20000000800 */
[----:B------:R-:W-:Y:S01]  /*e2d0*/  ISETP.LT.OR P5, PT, R164, 0x69, P5 ;  /* 0x00000069a400780c */ /* 0x000fe20002fa1670 */
[----:B0-----:R-:W-:Y:S01]  /*e2e0*/  FFMA.FTZ R177, R150, UR29, -R10 ;  /* 0x0000001d96b17c23 */ /* 0x001fe2000801080a */
[----:B------:R-:W-:Y:S02]  /*e2f0*/  FMNMX.FTZ R147, R148, R147, !PT ;  /* 0x0000009394937209 */ /* 0x000fe40007810000 */
[----:B------:R-:W-:Y:S02]  /*e300*/  ISETP.GT.AND P4, PT, R163, 0x69, P1 ;  /* 0x00000069a300780c */ /* 0x000fe40000f84270 */
[----:B------:R-:W-:Y:S01]  /*e310*/  FSEL R140, R140, -INF , !P5 ;  /* 0xff8000008c8c7808 */ /* 0x000fe20006800000 */
[----:B------:R-:W-:Y:S01]  /*e320*/  MUFU.EX2 R176, R193 ;  /* 0x000000c100b07308 */ /* 0x000fe20000000800 */
[----:B------:R-:W-:-:S02]  /*e330*/  FMNMX.FTZ R180, R138, R147, !PT ;  /* 0x000000938ab47209 */ /* 0x000fc40007810000 */
[C---:B------:R-:W-:Y:S02]  /*e340*/  ISETP.GT.AND P2, PT, R163.reuse, 0x70, P1 ;  /* 0x00000070a300780c */ /* 0x040fe40000f44270 */
[C---:B------:R-:W-:Y:S02]  /*e350*/  ISETP.GT.AND P5, PT, R163.reuse, 0x78, P1 ;  /* 0x00000078a300780c */ /* 0x040fe40000fa4270 */
[----:B------:R-:W-:Y:S01]  /*e360*/  ISETP.GT.AND P1, PT, R163, 0x79, P1 ;  /* 0x00000079a300780c */ /* 0x000fe20000f24270 */
[----:B------:R-:W-:-:S01]  /*e370*/  FFMA.FTZ R163, R15, UR29, -R10 ;  /* 0x0000001d0fa37c23 */ /* 0x000fc2000801080a */
[C---:B------:R-:W-:Y:S01]  /*e380*/  ISETP.LT.OR P4, PT, R164.reuse, 0x6a, P4 ;  /* 0x0000006aa400780c */ /* 0x040fe20002781670 */
[----:B------:R-:W-:Y:S01]  /*e390*/  MUFU.EX2 R145, R145 ;  /* 0x0000009100917308 */ /* 0x000fe20000000800 */
[----:B------:R-:W-:Y:S02]  /*e3a0*/  FMNMX.FTZ R15, R139, R180, !PT ;  /* 0x000000b48b0f7209 */ /* 0x000fe40007810000 */
[----:B------:R-:W-:-:S02]  /*e3b0*/  ISETP.LT.OR P2, PT, R164, 0x71, P2 ;  /* 0x00000071a400780c */ /* 0x000fc40001741670 */
[----:B------:R-:W-:Y:S02]  /*e3c0*/  FSEL R141, R141, -INF , !P4 ;  /* 0xff8000008d8d7808 */ /* 0x000fe40006000000 */
[----:B------:R-:W-:Y:S01]  /*e3d0*/  FMNMX.FTZ R182, R140, R15, !PT ;  /* 0x0000000f8cb67209 */ /* 0x000fe20007810000 */
[----:B------:R-:W-:-:S01]  /*e3e0*/  FFMA.FTZ R15, R149, UR29, -R10 ;  /* 0x0000001d950f7c23 */ /* 0x000fc2000801080a */
[----:B------:R-:W-:Y:S01]  /*e3f0*/  FSEL R142, R142, -INF , !P2 ;  /* 0xff8000008e8e7808 */ /* 0x000fe20005000000 */
[----:B------:R0:W-:Y:S01]  /*e400*/  MUFU.EX2 R180, R163 ;  /* 0x000000a300b47308 */ /* 0x0001e20000000800 */
[----:B------:R-:W-:Y:S02]  /*e410*/  FMNMX.FTZ R147, R141, R182, !PT ;  /* 0x000000b68d937209 */ /* 0x000fe40007810000 */
[----:B------:R-:W-:Y:S02]  /*e420*/  ISETP.LT.OR P5, PT, R164, 0x79, P5 ;  /* 0x00000079a400780c */ /* 0x000fe40002fa1670 */
[----:B------:R-:W-:-:S02]  /*e430*/  FMNMX.FTZ R182, R142, R147, !PT ;  /* 0x000000938eb67209 */ /* 0x000fc40007810000 */
[----:B------:R-:W-:Y:S01]  /*e440*/  ISETP.LT.OR P1, PT, R164, 0x7a, P1 ;  /* 0x0000007aa400780c */ /* 0x000fe20000f21670 */
[----:B------:R-:W-:Y:S01]  /*e450*/  MUFU.EX2 R13, R13 ;  /* 0x0000000d000d7308 */ /* 0x000fe20000000800 */
[----:B------:R-:W-:Y:S02]  /*e460*/  FSEL R144, R144, -INF , !P5 ;  /* 0xff80000090907808 */ /* 0x000fe40006800000 */
[----:B------:R-:W-:Y:S02]  /*e470*/  FMNMX.FTZ R149, R143, R182, !PT ;  /* 0x000000b68f957209 */ /* 0x000fe40007810000 */
[----:B------:R-:W-:Y:S02]  /*e480*/  FSEL R147, R146, -INF , !P1 ;  /* 0xff80000092937808 */ /* 0x000fe40004800000 */
[----:B------:R-:W-:Y:S01]  /*e490*/  FMNMX.FTZ R150, R144, R149, !PT ;  /* 0x0000009590967209 */ /* 0x000fe20007810000 */
[----:B------:R-:W-:-:S01]  /*e4a0*/  FFMA.FTZ R149, R151, UR29, -R10 ;  /* 0x0000001d97957c23 */ /* 0x000fc2000801080a */
[--C-:B------:R-:W-:Y:S01]  /*e4b0*/  FFMA.FTZ R151, R153, UR29, -R10.reuse ;  /* 0x0000001d99977c23 */ /* 0x100fe2000801080a */
[----:B------:R-:W-:-:S01]  /*e4c0*/  FFMA.FTZ R153, R155, UR29, -R10 ;  /* 0x0000001d9b997c23 */ /* 0x000fc2000801080a */
[----:B0-----:R-:W-:Y:S01]  /*e4d0*/  FMNMX.FTZ R163, R147, R150, !PT ;  /* 0x0000009693a37209 */ /* 0x001fe20007810000 */
[----:B------:R-:W-:-:S01]  /*e4e0*/  FFMA.FTZ R150, R152, UR29, -R10 ;  /* 0x0000001d98967c23 */ /* 0x000fc2000801080a */
[--C-:B------:R-:W-:Y:S01]  /*e4f0*/  FFMA.FTZ R155, R157, UR29, -R10.reuse ;  /* 0x0000001d9d9b7c23 */ /* 0x100fe2000801080a */
[----:B------:R-:W-:-:S01]  /*e500*/  FFMA.FTZ R152, R154, UR29, -R10 ;  /* 0x0000001d9a987c23 */ /* 0x000fc2000801080a */
[--C-:B------:R-:W-:Y:S01]  /*e510*/  FFMA.FTZ R157, R160, UR29, -R10.reuse ;  /* 0x0000001da09d7c23 */ /* 0x100fe2000801080a */
[----:B------:R-:W0:Y:S01]  /*e520*/  SHFL.BFLY PT, R164, R163, 0x2, 0x1f ;  /* 0x0c401f00a3a47f89 */ /* 0x000e2200000e0000 */
[----:B------:R-:W-:-:S01]  /*e530*/  FFMA.FTZ R154, R158, UR29, -R10 ;  /* 0x0000001d9e9a7c23 */ /* 0x000fc2000801080a */
[--C-:B------:R-:W-:Y:S01]  /*e540*/  FFMA.FTZ R160, R162, UR29, -R10.reuse ;  /* 0x0000001da2a07c23 */ /* 0x100fe2000801080a */
[----:B------:R-:W-:-:S01]  /*e550*/  FFMA.FTZ R158, R161, UR29, -R10 ;  /* 0x0000001da19e7c23 */ /* 0x000fc2000801080a */
[----:B------:R-:W-:Y:S01]  /*e560*/  FFMA.FTZ R162, R159, UR29, -R10 ;  /* 0x0000001d9fa27c23 */ /* 0x000fe2000801080a */
[----:B------:R-:W-:Y:S01]  /*e570*/  IMAD.U32 R161, RZ, RZ, UR29 ;  /* 0x0000001dffa17e24 */ /* 0x000fe2000f8e00ff */
[----:B------:R-:W-:Y:S01]  /*e580*/  FSEL R159, R9, RZ, P6 ;  /* 0x000000ff099f7208 */ /* 0x000fe20003000000 */
[----:B------:R1:W-:Y:S04]  /*e590*/  MUFU.EX2 R146, R177 ;  /* 0x000000b100927308 */ /* 0x0003e80000000800 */
[----:B------:R-:W-:-:S04]  /*e5a0*/  FADD.FTZ R4, -R159, R4 ;  /* 0x000000049f047221 */ /* 0x000fc80000010100 */
[----:B------:R-:W-:Y:S08]  /*e5b0*/  MUFU.EX2 R159, R162 ;  /* 0x000000a2009f7308 */ /* 0x000ff00000000800 */
[----:B------:R-:W-:Y:S01]  /*e5c0*/  MUFU.EX2 R15, R15 ;  /* 0x0000000f000f7308 */ /* 0x000fe20000000800 */
[----:B0-----:R-:W-:-:S05]  /*e5d0*/  FMNMX.FTZ R164, R163, R164, !PT ;  /* 0x000000a4a3a47209 */ /* 0x001fca0007810000 */
[----:B------:R-:W0:Y:S02]  /*e5e0*/  SHFL.BFLY PT, R163, R164, 0x1, 0x1f ;  /* 0x0c201f00a4a37f89 */ /* 0x000e2400000e0000 */
[----:B------:R-:W-:Y:S08]  /*e5f0*/  MUFU.EX2 R149, R149 ;  /* 0x0000009500957308 */ /* 0x000ff00000000800 */
[----:B------:R-:W-:Y:S08]  /*e600*/  MUFU.EX2 R150, R150 ;  /* 0x0000009600967308 */ /* 0x000ff00000000800 */
[----:B------:R-:W-:Y:S01]  /*e610*/  MUFU.EX2 R151, R151 ;  /* 0x0000009700977308 */ /* 0x000fe20000000800 */
[----:B0-----:R-:W-:Y:S01]  /*e620*/  FMNMX.FTZ R10, R164, R163, !PT ;  /* 0x000000a3a40a7209 */ /* 0x001fe20007810000 */
[----:B------:R-:W-:-:S06]  /*e630*/  FMUL.FTZ R163, R4, UR29 ;  /* 0x0000001d04a37c20 */ /* 0x000fcc0008410000 */
[----:B------:R-:W-:Y:S01]  /*e640*/  MUFU.EX2 R152, R152 ;  /* 0x0000009800987308 */ /* 0x000fe20000000800 */
[C---:B------:R-:W-:Y:S01]  /*e650*/  FSETP.NEU.FTZ.AND P1, PT, R10.reuse, -INF , PT ;  /* 0xff8000000a00780b */ /* 0x040fe20003f3d000 */
[----:B------:R-:W-:-:S05]  /*e660*/  FFMA.FTZ R161, R10, R161, -8 ;  /* 0xc10000000aa17423 */ /* 0x000fca00000100a1 */
[----:B------:R-:W-:Y:S01]  /*e670*/  FSEL R161, R161, RZ, P1 ;  /* 0x000000ffa1a17208 */ /* 0x000fe20000800000 */
[----:B------:R-:W0:Y:S04]  /*e680*/  MUFU.EX2 R163, R163 ;  /* 0x000000a300a37308 */ /* 0x000e280000000800 */
[----:B------:R-:W-:-:S01]  /*e690*/  FFMA.FTZ R4, R8, UR29, -R161 ;  /* 0x0000001d08047c23 */ /* 0x000fc200080108a1 */
[--C-:B------:R-:W-:Y:S01]  /*e6a0*/  FFMA.FTZ R8, R12, UR29, -R161.reuse ;  /* 0x0000001d0c087c23 */ /* 0x100fe200080108a1 */
[----:B------:R-:W-:-:S01]  /*e6b0*/  FFMA.FTZ R12, R20, UR29, -R161 ;  /* 0x0000001d140c7c23 */ /* 0x000fc200080108a1 */
[--C-:B------:R-:W-:Y:S01]  /*e6c0*/  FFMA.FTZ R20, R120, UR29, -R161.reuse ;  /* 0x0000001d78147c23 */ /* 0x100fe200080108a1 */
[----:B------:R-:W-:-:S01]  /*e6d0*/  FFMA.FTZ R120, R122, UR29, -R161 ;  /* 0x0000001d7a787c23 */ /* 0x000fc200080108a1 */
[--C-:B------:R-:W-:Y:S01]  /*e6e0*/  FFMA.FTZ R122, R124, UR29, -R161.reuse ;  /* 0x0000001d7c7a7c23 */ /* 0x100fe200080108a1 */
[----:B------:R-:W-:-:S01]  /*e6f0*/  FFMA.FTZ R124, R126, UR29, -R161 ;  /* 0x0000001d7e7c7c23 */ /* 0x000fc200080108a1 */
[----:B------:R-:W-:Y:S01]  /*e700*/  FSEL R126, R10, RZ, P1 ;  /* 0x000000ff0a7e7208 */ /* 0x000fe20000800000 */
[----:B-1----:R-:W-:-:S01]  /*e710*/  FFMA.FTZ R177, R170, UR29, -R161 ;  /* 0x0000001daab17c23 */ /* 0x002fc200080108a1 */
[----:B------:R-:W-:Y:S01]  /*e720*/  MUFU.EX2 R4, R4 ;  /* 0x0000000400047308 */ /* 0x000fe20000000800 */
[----:B------:R-:W-:-:S01]  /*e730*/  FFMA.FTZ R11, R11, UR29, -R161 ;  /* 0x0000001d0b0b7c23 */ /* 0x000fc200080108a1 */
[----:B------:R-:W-:Y:S01]  /*e740*/  FFMA.FTZ R165, R165, UR29, -R161 ;  /* 0x0000001da5a57c23 */ /* 0x000fe200080108a1 */
[----:B------:R-:W-:-:S01]  /*e750*/  FADD.FTZ R126, -R126, R5 ;  /* 0x000000057e7e7221 */ /* 0x000fc20000010100 */
[----:B------:R-:W-:Y:S01]  /*e760*/  FFMA.FTZ R179, R166, UR29, -R161 ;  /* 0x0000001da6b37c23 */ /* 0x000fe200080108a1 */
[----:B0-----:R-:W-:-:S01]  /*e770*/  FFMA.FTZ R166, R163, R3, R14 ;  /* 0x00000003a3a67223 */ /* 0x001fc2000001000e */
[----:B------:R-:W-:Y:S01]  /*e780*/  FFMA.FTZ R162, R171, UR29, -R161 ;  /* 0x0000001daba27c23 */ /* 0x000fe200080108a1 */
[----:B------:R-:W-:Y:S01]  /*e790*/  FMUL.FTZ R126, R126, UR29 ;  /* 0x0000001d7e7e7c20 */ /* 0x000fe20008410000 */
[----:B------:R-:W-:Y:S01]  /*e7a0*/  MUFU.EX2 R177, R177 ;  /* 0x000000b100b17308 */ /* 0x000fe20000000800 */
[----:B------:R-:W-:-:S01]  /*e7b0*/  FADD.FTZ R166, R21, R166 ;  /* 0x000000a615a67221 */ /* 0x000fc20000010000 */
[--C-:B------:R-:W-:Y:S01]  /*e7c0*/  FFMA.FTZ R123, R123, UR29, -R161.reuse ;  /* 0x0000001d7b7b7c23 */ /* 0x100fe200080108a1 */
        /* <DEDUP_REMOVED lines=23> */
[----:B------:R-:W-:-:S03]  /*e940*/  FADD.FTZ R166, R128, R171 ;  /* 0x000000ab80a67221 */ /* 0x000fc60000010000 */
[----:B------:R-:W-:Y:S01]  /*e950*/  FADD.FTZ R3, R4, R3 ;  /* 0x0000000304037221 */ /* 0x000fe20000010000 */
[----:B------:R-:W-:-:S02]  /*e960*/  FADD.FTZ R171, R129, R166 ;  /* 0x000000a681ab7221 */ /* 0x000fc40000010000 */
        /* <DEDUP_REMOVED lines=15> */
[----:B------:R-:W-:-:S05]  /*ea60*/  FFMA.FTZ R171, R148, UR29, -R161 ;  /* 0x0000001d94ab7c23 */ /* 0x000fca00080108a1 */
[----:B------:R-:W1:Y:S01]  /*ea70*/  MUFU.EX2 R125, R125 ;  /* 0x0000007d007d7308 */ /* 0x000e620000000800 */
[----:B--2---:R-:W-:-:S01]  /*ea80*/  FADD.FTZ R173, R123, R2 ;  /* 0x000000027bad7221 */ /* 0x004fc20000010000 */
[----:B------:R-:W-:-:S04]  /*ea90*/  FADD.FTZ R2, R132, R3 ;  /* 0x0000000384027221 */ /* 0x000fc80000010000 */
        /* <DEDUP_REMOVED lines=9> */
[----:B------:R1:W3:Y:S01]  /*eb30*/  MUFU.EX2 R5, R169 ;  /* 0x000000a900057308 */ /* 0x0002e20000000800 */
[----:B--2---:R-:W-:-:S01]  /*eb40*/  FADD.FTZ R148, R124, R173 ;  /* 0x000000ad7c947221 */ /* 0x004fc20000010000 */
[----:B------:R-:W-:-:S06]  /*eb50*/  FADD.FTZ R3, R13, R2 ;  /* 0x000000020d037221 */ /* 0x000fcc0000010000 */
[----:B------:R-:W2:Y:S01]  /*eb60*/  MUFU.EX2 R162, R162 ;  /* 0x000000a200a27308 */ /* 0x000ea20000000800 */
[----:B0-----:R-:W-:-:S01]  /*eb70*/  FADD.FTZ R148, R127, R148 ;  /* 0x000000947f947221 */ /* 0x001fc20000010000 */
[----:B-1----:R-:W-:-:S06]  /*eb80*/  FFMA.FTZ R169, R175, UR29, -R161 ;  /* 0x0000001dafa97c23 */ /* 0x002fcc00080108a1 */
[----:B------:R-:W0:Y:S01]  /*eb90*/  MUFU.EX2 R130, R130 ;  /* 0x0000008200827308 */ /* 0x000e220000000800 */
[----:B---3--:R-:W-:-:S01]  /*eba0*/  FADD.FTZ R173, R5, R148 ;  /* 0x0000009405ad7221 */ /* 0x008fc20000010000 */
[----:B------:R-:W-:-:S06]  /*ebb0*/  FADD.FTZ R148, R180, R3 ;  /* 0x00000003b4947221 */ /* 0x000fcc0000010000 */
[----:B------:R-:W1:Y:S01]  /*ebc0*/  MUFU.EX2 R131, R131 ;  /* 0x0000008300837308 */ /* 0x000e620000000800 */
[----:B--2---:R-:W-:-:S07]  /*ebd0*/  FADD.FTZ R173, R162, R173 ;  /* 0x000000ada2ad7221 */ /* 0x004fce0000010000 */
[----:B------:R-:W2:Y:S01]  /*ebe0*/  MUFU.EX2 R164, R164 ;  /* 0x000000a400a47308 */ /* 0x000ea20000000800 */
[----:B0-----:R-:W-:-:S01]  /*ebf0*/  FADD.FTZ R2, R130, R173 ;  /* 0x000000ad82027221 */ /* 0x001fc20000010000 */
[----:B------:R-:W-:Y:S01]  /*ec00*/  FFMA.FTZ R173, R141, UR29, -R161 ;  /* 0x0000001d8dad7c23 */ /* 0x000fe200080108a1 */
[----:B------:R-:W-:-:S04]  /*ec10*/  FADD.FTZ R141, R15, R148 ;  /* 0x000000940f8d7221 */ /* 0x000fc80000010000 */
[----:B------:R-:W-:Y:S01]  /*ec20*/  FADD.FTZ R148, R146, R141 ;  /* 0x0000008d92947221 */ /* 0x000fe20000010000 */
[----:B------:R-:W0:Y:S01]  /*ec30*/  MUFU.EX2 R169, R169 ;  /* 0x000000a900a97308 */ /* 0x000e220000000800 */
[----:B-1----:R-:W-:-:S01]  /*ec40*/  FADD.FTZ R3, R131, R2 ;  /* 0x0000000283037221 */ /* 0x002fc20000010000 */
[----:B------:R-:W-:Y:S01]  /*ec50*/  FFMA.FTZ R141, R142, UR29, -R161 ;  /* 0x0000001d8e8d7c23 */ /* 0x000fe200080108a1 */
[----:B------:R-:W-:-:S01]  /*ec60*/  FADD.FTZ R175, R149, R148 ;  /* 0x0000009495af7221 */ /* 0x000fc20000010000 */
[----:B------:R-:W-:-:S03]  /*ec70*/  FFMA.FTZ R142, R143, UR29, -R161 ;  /* 0x0000001d8f8e7c23 */ /* 0x000fc600080108a1 */
[----:B------:R-:W-:Y:S01]  /*ec80*/  FADD.FTZ R148, R150, R175 ;  /* 0x000000af96947221 */ /* 0x000fe20000010000 */
[----:B------:R-:W1:Y:S01]  /*ec90*/  MUFU.EX2 R134, R134 ;  /* 0x0000008600867308 */ /* 0x000e620000000800 */
[----:B--2---:R-:W-:-:S02]  /*eca0*/  FADD.FTZ R2, R164, R3 ;  /* 0x00000003a4027221 */ /* 0x004fc40000010000 */
[----:B------:R-:W-:-:S04]  /*ecb0*/  FADD.FTZ R143, R151, R148 ;  /* 0x00000094978f7221 */ /* 0x000fc80000010000 */
[----:B------:R-:W-:Y:S01]  /*ecc0*/  FADD.FTZ R148, R152, R143 ;  /* 0x0000008f98947221 */ /* 0x000fe20000010000 */
        /* <DEDUP_REMOVED lines=35> */
[----:B--2---:R-:W-:-:S04]  /*ef00*/  FADD.FTZ R2, R160, R3 ;  /* 0x00000003a0027221 */ /* 0x004fc80000010000 */
[----:B------:R-:W-:Y:S01]  /*ef10*/  FADD.FTZ R3, R159, R2 ;  /* 0x000000029f037221 */ /* 0x000fe20000010000 */
[----:B0-----:R-:W-:-:S04]  /*ef20*/  FADD.FTZ R143, R144, R143 ;  /* 0x0000008f908f7221 */ /* 0x001fc80000010000 */
[----:B-1----:R-:W-:Y:S01]  /*ef30*/  FADD.FTZ R2, R147, R143 ;  /* 0x0000008f93027221 */ /* 0x002fe20000010000 */
[----:B------:R-:W-:Y:S06]  /*ef40*/  @!P0 BRA `(.L_x_4717) ;  /* 0x0000000000048947 */ /* 0x000fec0003800000 */
[----:B------:R-:W-:Y:S01]  /*ef50*/  BPT.TRAP 0x1 ;  /* 0x000000040000795c */ /* 0x000fe20000300000 */
.L_x_4717:
        /* <DEDUP_REMOVED lines=139> */
.L_x_4699:
[----:B------:R-:W-:Y:S06]  /*f810*/  BAR.ARV 0x8, 0x180 ;  /* 0x0206000000007b1d */ /* 0x000fec0000002000 */
[----:B------:R-:W-:Y:S05]  /*f820*/  @!P0 BRA `(.L_x_4719) ;  /* 0x0000000000048947 */ /* 0x000fea0003800000 */
[----:B------:R-:W-:Y:S01]  /*f830*/  BPT.TRAP 0x1 ;  /* 0x000000040000795c */ /* 0x000fe20000300000 */
.L_x_4719:
[----:B------:R-:W-:Y:S01]  /*f840*/  ULEA UR9, UR45, UR36, 0x3 ;  /* 0x000000242d097291 */ /* 0x000fe2000f8e183f */
[----:B------:R-:W-:-:S05]  /*f850*/  IMAD.U32 R0, RZ, RZ, UR46 ;  /* 0x0000002eff007e24 */ /* 0x000fca000f8e00ff */
[----:B------:R-:W-:-:S04]  /*f860*/  SHF.L.U32 R0, R0, 0x1f, RZ ;  /* 0x0000001f00007819 */ /* 0x000fc800000006ff */
[----:B------:R0:W1:Y:S01]  /*f870*/  SYNCS.PHASECHK.TRANS64.TRYWAIT P1, [UR9+0x2a850], R0 ;  /* 0x02a85000ff0075a7 */ /* 0x0000620008020149 */
[----:B------:R-:W-:Y:S05]  /*f880*/  @!P0 BRA `(.L_x_4720) ;  /* 0x0000000000048947 */ /* 0x000fea0003800000 */
[----:B------:R-:W-:Y:S01]  /*f890*/  BPT.TRAP 0x1 ;  /* 0x000000040000795c */ /* 0x000fe20000300000 */
.L_x_4720:
[----:B-1----:R-:W-:Y:S05]  /*f8a0*/  @P1 BRA `(.L_x_4721) ;  /* 0x0000000000081947 */ /* 0x002fea0003800000 */
[----:B------:R-:W1:Y:S02]  /*f8b0*/  SYNCS.PHASECHK.TRANS64.TRYWAIT P1, [UR9+0x2a850], R0 ;  /* 0x02a85000ff0075a7 */ /* 0x000e640008020149 */
[----:B-1----:R-:W-:Y:S05]  /*f8c0*/  @!P1 BRA `(.L_x_4722) ;  /* 0x0000008c00b49947 */ /* 0x002fea0003800000 */
.L_x_4721:
        /* <DEDUP_REMOVED lines=11> */
[----:B------:R-:W-:-:S03]  /*f980*/  PLOP3.LUT P1, PT, PT, PT, UP0, 0x80, 0x0 ;  /* 0x000000000000781c */ /* 0x000fc60003f2f008 */
[----:B------:R-:W-:Y:S01]  /*f990*/  UIADD3 UR4, UR8, 0x2, URZ ;  /* 0x0000000208047890 */ /* 0x000fe2000fffe03f */
[----:B------:R-:W-:Y:S02]  /*f9a0*/  @UP0 ULDC.64 UR12, c[0x0][0x9c8] ;  /* 0x00027200000c0ab9 */ /* 0x000fe40000000a00 */
[----:B------:R-:W-:-:S06]  /*f9b0*/  UMOV UR6, UR8 ;  /* 0x0000000800067c82 */ /* 0x000fcc0008000000 */
[----:B------:R-:W-:Y:S01]  /*f9c0*/  QGMMA.64x192x32.F32.E4M3.E4M3 R24, R196, gdesc[UR4], R24, gsb0 ;  /* 0x02e00004c4187df3 */ /* 0x000fe20008000818 */
[----:B------:R-:W-:Y:S01]  /*f9d0*/  UMOV UR7, 0x40000040 ;  /* 0x4000004000077882 */ /* 0x000fe20000000000 */
[----:B------:R-:W-:Y:S01]  /*f9e0*/  UMOV UR6, UR4 ;  /* 0x0000000400067c82 */ /* 0x000fe20008000000 */
[----:B------:R-:W-:Y:S01]  /*f9f0*/  @UP0 UIMAD.WIDE.U32 UR4, UR44, UR12, URZ ;  /* 0x0000000c2c0402a5 */ /* 0x000fe2000f8e003f */
[----:B------:R-:W-:Y:S02]  /*fa00*/  WARPGROUP.DEPBAR.LE gsb0, 0x0 ;  /* 0x00008000000079c5 */ /* 0x000fe40000010000 */
[----:B------:R-:W-:-:S14]  /*fa10*/  WARPGROUP.ARRIVE ;  /* 0x00000000000079c5 */ /* 0x000fdc0000000000 */
[----:B------:R-:W-:Y:S01]  /*fa20*/  QGMMA.64x192x32.F32.E4M3.E4M3 R24, R192, gdesc[UR4], R24, gsb0 ;  /* 0x02e00004c0187df3 */ /* 0x000fe20008000818 */
[----:B------:R-:W-:Y:S02]  /*fa30*/  @UP0 USHF.R.S32.HI UR6, URZ, 0x1f, UR44 ;  /* 0x0000001f3f060899 */ /* 0x000fe4000801142c */
[----:B------:R-:W-:Y:S02]  /*fa40*/  @UP0 USHF.R.S32.HI UR7, URZ, 0x1f, UR40 ;  /* 0x0000001f3f070899 */ /* 0x000fe40008011428 */
[----:B------:R-:W-:-:S04]  /*fa50*/  @UP0 UIMAD UR6, UR6, UR12, URZ ;  /* 0x0000000c060602a4 */ /* 0x000fc8000f8e023f */
        /* <DEDUP_REMOVED lines=10> */
[----:B-1----:R-:W-:-:S05]  /*fb00*/  IMAD.U32 R5, RZ, RZ, UR7 ;  /* 0x00000007ff057e24 */ /* 0x002fca000f8e00ff */
[----:B------:R1:W2:Y:S01]  /*fb10*/  @P1 LDG.E R6, desc[UR52][R4.64] ;  /* 0x0000003404061981 */ /* 0x0002a2000c1e1900 */
[----:B------:R-:W-:Y:S01]  /*fb20*/  UIADD3 UR4, UR8, 0x4, URZ ;  /* 0x0000000408047890 */ /* 0x000fe2000fffe03f */
[----:B------:R-:W-:-:S06]  /*fb30*/  UMOV UR7, 0x40000040 ;  /* 0x4000004000077882 */ /* 0x000fcc0000000000 */
[----:B------:R-:W-:Y:S01]  /*fb40*/  UMOV UR6, UR4 ;  /* 0x0000000400067c82 */ /* 0x000fe20008000000 */
[----:B------:R-:W-:Y:S01]  /*fb50*/  UIADD3 UR8, UR8, 0x6, URZ ;  /* 0x0000000608087890 */ /* 0x000fe2000fffe03f */
[----:B------:R-:W-:Y:S02]  /*fb60*/  WARPGROUP.DEPBAR.LE gsb0, 0x0 ;  /* 0x00008000000079c5 */ /* 0x000fe40000010000 */
[----:B------:R-:W-:-:S06]  /*fb70*/  WARPGROUP.ARRIVE ;  /* 0x00000000000079c5 */ /* 0x000fcc0000000000 */
[----:B------:R-:W-:Y:S01]  /*fb80*/  QGMMA.64x192x32.F32.E4M3.E4M3 R24, R188, gdesc[UR4], R24, gsb0 ;  /* 0x02e00004bc187df3 */ /* 0x000fe20008000818 */
[----:B------:R-:W-:Y:S01]  /*fb90*/  UMOV UR6, UR8 ;  /* 0x0000000800067c82 */ /* 0x000fe20008000000 */
[----:B------:R-:W-:Y:S01]  /*fba0*/  UMOV UR7, 0x40000040 ;  /* 0x4000004000077882 */ /* 0x000fe20000000000 */
[----:B0-----:R-:W0:Y:S04]  /*fbb0*/  SHFL.BFLY PT, R0, R3, 0x2, 0x1f ;  /* 0x0c401f0003007f89 */ /* 0x001e2800000e0000 */
[----:B------:R-:W3:Y:S01]  /*fbc0*/  SHFL.BFLY PT, R11, R2, 0x2, 0x1f ;  /* 0x0c401f00020b7f89 */ /* 0x000ee200000e0000 */
[----:B0-----:R-:W-:-:S01]  /*fbd0*/  FADD.FTZ R0, R0, R3 ;  /* 0x0000000300007221 */ /* 0x001fc20000010000 */
[----:B---3--:R-:W-:-:S04]  /*fbe0*/  FADD.FTZ R11, R11, R2 ;  /* 0x000000020b0b7221 */ /* 0x008fc80000010000 */
[----:B------:R-:W0:Y:S04]  /*fbf0*/  SHFL.BFLY PT, R7, R0, 0x1, 0x1f ;  /* 0x0c201f0000077f89 */ /* 0x000e2800000e0000 */
[----:B-1----:R-:W1:Y:S01]  /*fc00*/  SHFL.BFLY PT, R4, R11, 0x1, 0x1f ;  /* 0x0c201f000b047f89 */ /* 0x002e6200000e0000 */
        /* <DEDUP_REMOVED lines=16> */
[----:B------:R-:W3:Y:S01]  /*fd10*/  @P1 MUFU.RCP R7, R13 ;  /* 0x0000000d00071308 */ /* 0x000ee20000001000 */
        /* <DEDUP_REMOVED lines=10> */
[-C--:B--2---:R-:W-:Y:S01]  /*fdc0*/  FMUL.FTZ R3, R3, R6.reuse ;  /* 0x0000000603037220 */ /* 0x084fe20000410000 */
[----:B---3--:R-:W-:Y:S01]  /*fdd0*/  FMUL.FTZ R4, R7, R6 ;  /* 0x0000000607047220 */ /* 0x008fe20000410000 */
[----:B------:R-:W-:-:S02]  /*fde0*/  WARPGROUP.DEPBAR.LE gsb0, 0x0 ;  /* 0x00008000000079c5 */ /* 0x000fc40000010000 */
[----:B------:R-:W-:Y:S05]  /*fdf0*/  @!P0 BRA `(.L_x_4723) ;  /* 0x0000000000048947 */ /* 0x000fea0003800000 */
[----:B------:R-:W-:Y:S01]  /*fe00*/  BPT.TRAP 0x1 ;  /* 0x000000040000795c */ /* 0x000fe20000300000 */
.L_x_4723:
        /* <DEDUP_REMOVED lines=39> */
[----:B------:R-:W-:Y:S01]  /*10080*/  USEL UR4, URZ, 0x1, UP0 ;  /* 0x000000013f047887 */ /* 0x000fe20008000000 */
        /* <DEDUP_REMOVED lines=66> */
.L_x_4645:
[----:B------:R-:W0:Y:S01]  /*104b0*/  S2R R4, SR_CgaCtaId ;  /* 0x0000000000047919 */ /* 0x000e220000008800 */
[----:B------:R-:W-:Y:S01]  /*104c0*/  MOV R3, 0x400 ;  /* 0x0000040000037802 */ /* 0x000fe20000000f00 */
[----:B------:R-:W-:Y:S01]  /*104d0*/  BSSY B0, `(.L_x_4724) ;  /* 0x00002c3000007945 */ /* 0x000fe20003800000 */
[----:B------:R-:W-:Y:S02]  /*104e0*/  BAR.SYNC.DEFER_BLOCKING 0x5, 0x180 ;  /* 0x0146000000007b1d */ /* 0x000fe40000010000 */
[----:B0-----:R-:W-:-:S05]  /*104f0*/  LEA R3, R4, R3, 0x18 ;  /* 0x0000000304037211 */ /* 0x001fca00078ec0ff */
[----:B------:R-:W0:Y:S02]  /*10500*/  LDS R4, [R3+0x2a8d0] ;  /* 0x02a8d00003047984 */ /* 0x000e240000000800 */
[----:B0-----:R-:W-:Y:S01]  /*10510*/  R2UR UR4, R4 ;  /* 0x00000000040472ca */ /* 0x001fe200000e0000 */
[----:B------:R-:W-:Y:S06]  /*10520*/  BAR.ARV 0x4, 0x180 ;  /* 0x0106000000007b1d */ /* 0x000fec0000002000 */
[----:B------:R-:W-:Y:S08]  /*10530*/  @P0 BRA `(.L_x_4725) ;  /* 0x00000020005c0947 */ /* 0x000ff00003800000 */
[----:B------:R-:W0:Y:S01]  /*10540*/  S2R R50, SR_TID.X ;  /* 0x0000000000327919 */ /* 0x000e220000002100 */
[----:B------:R-:W-:Y:S01]  /*10550*/  ULDC.64 UR6, c[0x4][0xd8] ;  /* 0x0100360000067ab9 */ /* 0x000fe20000000a00 */
        /* <DEDUP_REMOVED lines=49> */
[----:B------:R-:W-:Y:S02]  /*10870*/  BAR.SYNC.DEFER_BLOCKING 0x1, 0x100 ;  /* 0x0044000000007b1d */ /* 0x000fe40000010000 */
[----:B------:R-:W-:-:S05]  /*10880*/  IADD3 R4, P0, R4, UR6, RZ ;  /* 0x0000000604047c10 */ /* 0x000fca000ff1e0ff */
[----:B------:R-:W-:-:S05]  /*10890*/  IMAD.X R5, RZ, RZ, UR7, P0 ;  /* 0x00000007ff057e24 */ /* 0x000fca00080e06ff */
[----:B------:R0:W2:Y:S01]  /*108a0*/  LDG.E.CONSTANT R34, desc[UR52][R4.64] ;  /* 0x0000003404227981 */ /* 0x0000a2000c1e9900 */
[----:B------:R-:W-:Y:S01]  /*108b0*/  F2FP.BF16.F32.PACK_AB R31, R78, R31 ;  /* 0x0000001f4e1f723e */ /* 0x000fe200000010ff */
[----:B------:R-:W-:Y:S01]  /*108c0*/  UIMAD UR5, UR10, UR8, URZ ;  /* 0x000000080a0572a4 */ /* 0x000fe2000f8e023f */
[----:B------:R-:W-:Y:S01]  /*108d0*/  F2FP.BF16.F32.PACK_AB R27, R86, R27 ;  /* 0x0000001b561b723e */ /* 0x000fe200000010ff */
[----:B------:R-:W1:Y:S01]  /*108e0*/  S2R R48, SR_SWINHI ;  /* 0x0000000000307919 */ /* 0x000e620000002f00 */
[----:B------:R-:W-:Y:S02]  /*108f0*/  UIMAD.WIDE.U32 UR6, UR40, UR8, URZ ;  /* 0x00000008280672a5 */ /* 0x000fe4000f8e003f */
[----:B------:R-:W-:Y:S02]  /*10900*/  UIMAD UR5, UR40, UR9, UR5 ;  /* 0x00000009280572a4 */ /* 0x000fe4000f8e0205 */
[----:B------:R-:W-:Y:S01]  /*10910*/  USHF.R.S32.HI UR12, URZ, 0x1f, UR44 ;  /* 0x0000001f3f0c7899 */ /* 0x000fe2000801142c */
[----:B0-----:R-:W-:Y:S01]  /*10920*/  LOP3.LUT P0, R5, R50, 0x3, RZ, 0xc0, !PT ;  /* 0x0000000332057812 */ /* 0x001fe2000780c0ff */
[----:B------:R-:W-:Y:S01]  /*10930*/  ULDC.64 UR8, c[0x0][0xb98] ;  /* 0x0002e60000087ab9 */ /* 0x000fe20000000a00 */
[----:B------:R-:W-:Y:S01]  /*10940*/  F2FP.BF16.F32.PACK_AB R4, R47, R56 ;  /* 0x000000382f04723e */ /* 0x000fe200000010ff */
[----:B------:R-:W-:Y:S01]  /*10950*/  UIADD3 UR7, UR7, UR5, URZ ;  /* 0x0000000507077290 */ /* 0x000fe2000fffe03f */
[----:B------:R-:W-:Y:S01]  /*10960*/  ISETP.EQ.OR P0, PT, R5, 0x3, !P0 ;  /* 0x000000030500780c */ /* 0x000fe20004702670 */
[----:B------:R-:W-:Y:S01]  /*10970*/  IMAD R5, R200, 0x40, R18 ;  /* 0x00000040c8057824 */ /* 0x000fe200078e0212 */
[----:B------:R-:W-:-:S02]  /*10980*/  UIMAD UR5, UR12, UR8, URZ ;  /* 0x000000080c0572a4 */ /* 0x000fc4000f8e023f */
[----:B------:R-:W-:Y:S01]  /*10990*/  SEL R97, R33, R32, P0 ;  /* 0x0000002021617207 */ /* 0x000fe20000000000 */
[----:B------:R-:W-:Y:S01]  /*109a0*/  UIMAD.WIDE.U32 UR6, UR44, UR8, UR6 ;  /* 0x000000082c0672a5 */ /* 0x000fe2000f8e0006 */
[----:B------:R-:W-:Y:S01]  /*109b0*/  SEL R67, R32, R33, P0 ;  /* 0x0000002120437207 */ /* 0x000fe20000000000 */
[----:B------:R-:W-:Y:S01]  /*109c0*/  UIMAD UR5, UR44, UR9, UR5 ;  /* 0x000000092c0572a4 */ /* 0x000fe2000f8e0205 */
[----:B------:R-:W-:Y:S02]  /*109d0*/  SEL R89, R52, R53, P0 ;  /* 0x0000003534597207 */ /* 0x000fe40000000000 */
[----:B------:R-:W-:Y:S01]  /*109e0*/  SEL R57, R53, R52, P0 ;  /* 0x0000003435397207 */ /* 0x000fe20000000000 */
[----:B------:R-:W-:Y:S01]  /*109f0*/  ULDC.64 UR8, c[0x0][0xae8] ;  /* 0x0002ba0000087ab9 */ /* 0x000fe20000000a00 */
[----:B------:R-:W-:Y:S02]  /*10a00*/  SEL R85, R126, R127, P0 ;  /* 0x0000007f7e557207 */ /* 0x000fe40000000000 */
[----:B------:R-:W-:-:S02]  /*10a10*/  SEL R55, R127, R126, P0 ;  /* 0x0000007e7f377207 */ /* 0x000fc40000000000 */
[----:B------:R-:W-:Y:S02]  /*10a20*/  SEL R107, R81, R96, P0 ;  /* 0x00000060516b7207 */ /* 0x000fe40000000000 */
[----:B------:R-:W-:Y:S02]  /*10a30*/  SEL R80, R96, R81, P0 ;  /* 0x0000005160507207 */ /* 0x000fe40000000000 */
[----:B------:R-:W-:Y:S02]  /*10a40*/  SEL R101, R21, R20, P0 ;  /* 0x0000001415657207 */ /* 0x000fe40000000000 */
[----:B------:R-:W-:Y:S02]  /*10a50*/  MOV R32, R3 ;  /* 0x0000000300207202 */ /* 0x000fe40000000f00 */
[----:B-1----:R-:W-:Y:S02]  /*10a60*/  MOV R33, R48 ;  /* 0x0000003000217202 */ /* 0x002fe40000000f00 */
[----:B------:R-:W-:-:S02]  /*10a70*/  SEL R69, R20, R21, P0 ;  /* 0x0000001514457207 */ /* 0x000fc40000000000 */
[----:B------:R-:W-:Y:S01]  /*10a80*/  SEL R127, R15, R14, P0 ;  /* 0x0000000e0f7f7207 */ /* 0x000fe20000000000 */
[--C-:B------:R-:W-:Y:S01]  /*10a90*/  IMAD.WIDE R52, R204, 0x2, R32.reuse ;  /* 0x00000002cc347825 */ /* 0x100fe200078e0220 */
[----:B------:R-:W-:Y:S02]  /*10aa0*/  SEL R81, R14, R15, P0 ;  /* 0x0000000f0e517207 */ /* 0x000fe40000000000 */
[----:B------:R-:W-:Y:S01]  /*10ab0*/  SEL R103, R13, R12, P0 ;  /* 0x0000000c0d677207 */ /* 0x000fe20000000000 */
[----:B------:R-:W-:Y:S01]  /*10ac0*/  IMAD.WIDE R32, R5, 0x2, R32 ;  /* 0x0000000205207825 */ /* 0x000fe200078e0220 */
[C---:B------:R-:W-:Y:S02]  /*10ad0*/  IADD3 R21, P6, R52.reuse, 0x8020, RZ ;  /* 0x0000802034157810 */ /* 0x040fe40007fde0ff */
[----:B------:R-:W-:Y:S02]  /*10ae0*/  IADD3 R15, P2, R52, 0x4060, RZ ;  /* 0x00004060340f7810 */ /* 0x000fe40007f5e0ff */
[----:B------:R-:W-:Y:S01]  /*10af0*/  SEL R70, R12, R13, P0 ;  /* 0x0000000d0c467207 */ /* 0x000fe20000000000 */
[--C-:B------:R-:W-:Y:S01]  /*10b00*/  IMAD.X R61, RZ, RZ, R53.reuse, P6 ;  /* 0x000000ffff3d7224 */ /* 0x100fe200030e0635 */
[----:B------:R-:W-:Y:S01]  /*10b10*/  SEL R111, R49, R4, P0 ;  /* 0x00000004316f7207 */ /* 0x000fe20000000000 */
[----:B------:R-:W-:Y:S01]  /*10b20*/  IMAD.X R63, RZ, RZ, R53, P2 ;  /* 0x000000ffff3f7224 */ /* 0x000fe200010e0635 */
[----:B------:R-:W-:-:S02]  /*10b30*/  SEL R73, R4, R49, P0 ;  /* 0x0000003104497207 */ /* 0x000fc40000000000 */
[----:B------:R-:W-:Y:S02]  /*10b40*/  LOP3.LUT R12, R21, 0x380, RZ, 0xc0, !PT ;  /* 0x00000380150c7812 */ /* 0x000fe400078ec0ff */
[----:B------:R-:W-:Y:S02]  /*10b50*/  LOP3.LUT R4, R15, 0x380, RZ, 0xc0, !PT ;  /* 0x000003800f047812 */ /* 0x000fe400078ec0ff */
[----:B------:R-:W-:Y:S02]  /*10b60*/  SEL R105, R9, R8, P0 ;  /* 0x0000000809697207 */ /* 0x000fe40000000000 */
[----:B------:R-:W-:Y:S02]  /*10b70*/  SEL R71, R8, R9, P0 ;  /* 0x0000000908477207 */ /* 0x000fe40000000000 */
[----:B------:R-:W-:Y:S02]  /*10b80*/  IADD3 R9, P2, R52, 0x40, RZ ;  /* 0x0000004034097810 */ /* 0x000fe40007f5e0ff */
[----:B------:R-:W-:-:S02]  /*10b90*/  SEL R129, R7, R6, P0 ;  /* 0x0000000607817207 */ /* 0x000fc40000000000 */
[----:B------:R-:W-:Y:S02]  /*10ba0*/  SEL R84, R6, R7, P0 ;  /* 0x0000000706547207 */ /* 0x000fe40000000000 */
[----:B------:R-:W-:Y:S02]  /*10bb0*/  SHF.R.U64 R12, R12, 0x3, RZ ;  /* 0x000000030c0c7819 */ /* 0x000fe400000012ff */
[----:B------:R-:W-:Y:S02]  /*10bc0*/  SHF.R.U64 R4, R4, 0x3, RZ ;  /* 0x0000000304047819 */ /* 0x000fe400000012ff */
[----:B------:R-:W-:Y:S02]  /*10bd0*/  SEL R109, R65, R72, P0 ;  /* 0x00000048416d7207 */ /* 0x000fe40000000000 */
[----:B------:R-:W-:Y:S02]  /*10be0*/  IADD3 R7, P1, R52, 0x20, RZ ;  /* 0x0000002034077810 */ /* 0x000fe40007f3e0ff */
[----:B------:R-:W-:-:S02]  /*10bf0*/  SEL R72, R72, R65, P0 ;  /* 0x0000004148487207 */ /* 0x000fc40000000000 */
[----:B------:R-:W-:Y:S01]  /*10c00*/  SEL R95, R37, R36, P0 ;  /* 0x00000024255f7207 */ /* 0x000fe20000000000 */
[--C-:B------:R-:W-:Y:S01]  /*10c10*/  IMAD.X R47, RZ, RZ, R53.reuse, P1 ;  /* 0x000000ffff2f7224 */ /* 0x100fe200008e0635 */
[----:B------:R-:W-:Y:S01]  /*10c20*/  SEL R66, R36, R37, P0 ;  /* 0x0000002524427207 */ /* 0x000fe20000000000 */
[----:B------:R-:W-:Y:S01]  /*10c30*/  IMAD.X R37, RZ, RZ, R53, P2 ;  /* 0x000000ffff257224 */ /* 0x000fe200010e0635 */
[----:B------:R-:W-:Y:S02]  /*10c40*/  IADD3 R65, P4, R52, 0x8060, RZ ;  /* 0x0000806034417810 */ /* 0x000fe40007f9e0ff */
[----:B------:R-:W-:Y:S02]  /*10c50*/  LOP3.LUT R60, R12, R21, RZ, 0x3c, !PT ;  /* 0x000000150c3c7212 */ /* 0x000fe400078e3cff */
[----:B------:R-:W-:Y:S02]  /*10c60*/  LOP3.LUT R62, R4, R15, RZ, 0x3c, !PT ;  /* 0x0000000f043e7212 */ /* 0x000fe400078e3cff */
[----:B------:R-:W-:-:S02]  /*10c70*/  LOP3.LUT R4, R7, 0x380, RZ, 0xc0, !PT ;  /* 0x0000038007047812 */ /* 0x000fc400078ec0ff */
[----:B------:R-:W-:Y:S02]  /*10c80*/  IADD3 R21, P2, R32, 0x5000, RZ ;  /* 0x0000500020157810 */ /* 0x000fe40007f5e0ff */
[----:B------:R-:W-:Y:S02]  /*10c90*/  LOP3.LUT R64, R65, 0x380, RZ, 0xc0, !PT ;  /* 0x0000038041407812 */ /* 0x000fe400078ec0ff */
[----:B------:R-:W-:Y:S02]  /*10ca0*/  SEL R87, R122, R123, P0 ;  /* 0x0000007b7a577207 */ /* 0x000fe40000000000 */
[----:B------:R-:W-:Y:S02]  /*10cb0*/  SEL R56, R123, R122, P0 ;  /* 0x0000007a7b387207 */ /* 0x000fe40000000000 */
[----:B------:R-:W-:Y:S02]  /*10cc0*/  SHF.R.U64 R4, R4, 0x3, RZ ;  /* 0x0000000304047819 */ /* 0x000fe400000012ff */
[----:B------:R-:W-:-:S02]  /*10cd0*/  LOP3.LUT R20, R21, 0x380, RZ, 0xc0, !PT ;  /* 0x0000038015147812 */ /* 0x000fc400078ec0ff */
[----:B------:R-:W-:Y:S02]  /*10ce0*/  SEL R123, R25, R24, P0 ;  /* 0x00000018197b7207 */ /* 0x000fe40000000000 */
[----:B------:R-:W-:Y:S02]  /*10cf0*/  SEL R79, R24, R25, P0 ;  /* 0x00000019184f7207 */ /* 0x000fe40000000000 */
[----:B------:R-:W-:Y:S02]  /*10d00*/  SEL R125, R11, R10, P0 ;  /* 0x0000000a0b7d7207 */ /* 0x000fe40000000000 */
[----:B------:R-:W-:Y:S02]  /*10d10*/  SEL R82, R10, R11, P0 ;  /* 0x0000000b0a527207 */ /* 0x000fe40000000000 */
[----:B------:R-:W-:Y:S02]  /*10d20*/  LOP3.LUT R5, R52, 0x380, RZ, 0xc0, !PT ;  /* 0x0000038034057812 */ /* 0x000fe400078ec0ff */
[----:B------:R-:W-:-:S02]  /*10d30*/  SHF.R.U64 R64, R64, 0x3, RZ ;  /* 0x0000000340407819 */ /* 0x000fc400000012ff */
[C---:B------:R-:W-:Y:S02]  /*10d40*/  IADD3 R25, P3, R52.reuse, 0x8040, RZ ;  /* 0x0000804034197810 */ /* 0x040fe40007f7e0ff */
[----:B------:R-:W-:Y:S02]  /*10d50*/  IADD3 R10, P5, R52, 0x8000, RZ ;  /* 0x00008000340a7810 */ /* 0x000fe40007fbe0ff */
[----:B------:R-:W-:Y:S01]  /*10d60*/  SEL R113, R43, R46, P0 ;  /* 0x0000002e2b717207 */ /* 0x000fe20000000000 */
[--C-:B------:R-:W-:Y:S01]  /*10d70*/  IMAD.X R51, RZ, RZ, R53.reuse, P3 ;  /* 0x000000ffff337224 */ /* 0x100fe200018e0635 */
[----:B------:R-:W-:Y:S01]  /*10d80*/  SEL R74, R46, R43, P0 ;  /* 0x0000002b2e4a7207 */ /* 0x000fe20000000000 */
[----:B------:R-:W-:Y:S01]  /*10d90*/  IMAD.X R49, RZ, RZ, R53, P5 ;  /* 0x000000ffff317224 */ /* 0x000fe200028e0635 */
[----:B------:R-:W-:Y:S02]  /*10da0*/  LOP3.LUT R46, R4, R7, RZ, 0x3c, !PT ;  /* 0x00000007042e7212 */ /* 0x000fe400078e3cff */
[----:B------:R-:W-:-:S02]  /*10db0*/  SHF.R.U64 R20, R20, 0x3, RZ ;  /* 0x0000000314147819 */ /* 0x000fc400000012ff */
[----:B------:R-:W-:Y:S02]  /*10dc0*/  SHF.R.U64 R5, R5, 0x3, RZ ;  /* 0x0000000305057819 */ /* 0x000fe400000012ff */
[----:B------:R-:W-:Y:S02]  /*10dd0*/  LOP3.LUT R4, R9, 0x380, RZ, 0xc0, !PT ;  /* 0x0000038009047812 */ /* 0x000fe400078ec0ff */
[----:B------:R-:W-:Y:S01]  /*10de0*/  LOP3.LUT R64, R64, R65, RZ, 0x3c, !PT ;  /* 0x0000004140407212 */ /* 0x000fe200078e3cff */
[----:B------:R-:W-:Y:S01]  /*10df0*/  IMAD.X R65, RZ, RZ, R53, P4 ;  /* 0x000000ffff417224 */ /* 0x000fe200020e0635 */
[C---:B------:R-:W-:Y:S02]  /*10e00*/  IADD3 R13, P4, R52.reuse, 0x4040, RZ ;  /* 0x00004040340d7810 */ /* 0x040fe40007f9e0ff */
[C---:B------:R-:W-:Y:S02]  /*10e10*/  IADD3 R11, P3, R52.reuse, 0x4020, RZ ;  /* 0x00004020340b7810 */ /* 0x040fe40007f7e0ff */
[----:B------:R-:W-:-:S02]  /*10e20*/  IADD3 R8, P6, R52, 0x4000, RZ ;  /* 0x0000400034087810 */ /* 0x000fc40007fde0ff */
[----:B------:R-:W-:Y:S01]  /*10e30*/  IADD3 R6, P5, R52, 0x60, RZ ;  /* 0x0000006034067810 */ /* 0x000fe20007fbe0ff */
[----:B------:R-:W-:Y:S01]  /*10e40*/  IMAD.X R43, RZ, RZ, R53, P3 ;  /* 0x000000ffff2b7224 */ /* 0x000fe200018e0635 */
[----:B------:R-:W-:Y:S01]  /*10e50*/  LOP3.LUT R20, R20, R21, RZ, 0x3c, !PT ;  /* 0x0000001514147212 */ /* 0x000fe200078e3cff */
[----:B------:R-:W-:Y:S01]  /*10e60*/  IMAD.X R21, RZ, RZ, R33, P2 ;  /* 0x000000ffff157224 */ /* 0x000fe200010e0621 */
[----:B------:R-:W-:Y:S02]  /*10e70*/  SEL R117, R35, R38, P0 ;  /* 0x0000002623757207 */ /* 0x000fe40000000000 */
[----:B------:R-:W-:Y:S02]  /*10e80*/  SEL R76, R38, R35, P0 ;  /* 0x00000023264c7207 */ /* 0x000fe40000000000 */
[----:B------:R-:W-:Y:S02]  /*10e90*/  LOP3.LUT R52, R5, R52, RZ, 0x3c, !PT ;  /* 0x0000003405347212 */ /* 0x000fe400078e3cff */
[----:B------:R-:W-:-:S02]  /*10ea0*/  SHF.R.U64 R4, R4, 0x3, RZ ;  /* 0x0000000304047819 */ /* 0x000fc400000012ff */
[----:B------:R-:W-:Y:S02]  /*10eb0*/  LOP3.LUT R5, R10, 0x380, RZ, 0xc0, !PT ;  /* 0x000003800a057812 */ /* 0x000fe400078ec0ff */
[----:B------:R-:W-:Y:S02]  /*10ec0*/  IADD3 R35, P2, R32, 0xb000, RZ ;  /* 0x0000b00020237810 */ /* 0x000fe40007f5e0ff */
[----:B------:R-:W-:Y:S02]  /*10ed0*/  LOP3.LUT R36, R4, R9, RZ, 0x3c, !PT ;  /* 0x0000000904247212 */ /* 0x000fe400078e3cff */
[----:B------:R-:W-:Y:S02]  /*10ee0*/  SHF.R.U64 R5, R5, 0x3, RZ ;  /* 0x0000000305057819 */ /* 0x000fe400000012ff */
[----:B------:R-:W-:Y:S02]  /*10ef0*/  LOP3.LUT R4, R35, 0x380, RZ, 0xc0, !PT ;  /* 0x0000038023047812 */ /* 0x000fe400078ec0ff */
[----:B------:R-:W-:-:S02]  /*10f00*/  SEL R99, R29, R28, P0 ;  /* 0x0000001c1d637207 */ /* 0x000fc40000000000 */
[----:B------:R-:W-:Y:S02]  /*10f10*/  SEL R68, R28, R29, P0 ;  /* 0x0000001d1c447207 */ /* 0x000fe40000000000 */
[----:B------:R-:W-:Y:S02]  /*10f20*/  LOP3.LUT R48, R5, R10, RZ, 0x3c, !PT ;  /* 0x0000000a05307212 */ /* 0x000fe400078e3cff */
[----:B------:R-:W-:Y:S02]  /*10f30*/  SHF.R.U64 R4, R4, 0x3, RZ ;  /* 0x0000000304047819 */ /* 0x000fe400000012ff */
[----:B------:R-:W-:Y:S02]  /*10f40*/  LOP3.LUT R5, R8, 0x380, RZ, 0xc0, !PT ;  /* 0x0000038008057812 */ /* 0x000fe400078ec0ff */
[----:B------:R-:W-:Y:S02]  /*10f50*/  IADD3 R29, P3, R32, 0x2000, RZ ;  /* 0x00002000201d7810 */ /* 0x000fe40007f7e0ff */
[----:B------:R-:W-:-:S02]  /*10f60*/  LOP3.LUT R4, R4, R35, RZ, 0x3c, !PT ;  /* 0x0000002304047212 */ /* 0x000fc400078e3cff */
[----:B------:R-:W-:Y:S01]  /*10f70*/  SHF.R.U64 R5, R5, 0x3, RZ ;  /* 0x0000000305057819 */ /* 0x000fe200000012ff */
[----:B------:R-:W0:Y:S01]  /*10f80*/  LDC R35, c[0x0][0xbe8] ;  /* 0x0002fa00ff237b82 */ /* 0x000e220000000800 */
[----:B------:R-:W-:Y:S02]  /*10f90*/  LOP3.LUT R28, R29, 0x380, RZ, 0xc0, !PT ;  /* 0x000003801d1c7812 */ /* 0x000fe400078ec0ff */
[----:B------:R-:W-:Y:S02]  /*10fa0*/  SEL R93, R41, R40, P0 ;  /* 0x00000028295d7207 */ /* 0x000fe40000000000 */
[----:B------:R-:W-:Y:S01]  /*10fb0*/  SEL R59, R40, R41, P0 ;  /* 0x00000029283b7207 */ /* 0x000fe20000000000 */
[----:B------:R-:W-:Y:S01]  /*10fc0*/  IMAD.X R41, RZ, RZ, R53, P6 ;  /* 0x000000ffff297224 */ /* 0x000fe200030e0635 */
[----:B------:R-:W-:Y:S02]  /*10fd0*/  LOP3.LUT R40, R5, R8, RZ, 0x3c, !PT ;  /* 0x0000000805287212 */ /* 0x000fe400078e3cff */
[----:B------:R-:W-:-:S02]  /*10fe0*/  SHF.R.U64 R28, R28, 0x3, RZ ;  /* 0x000000031c1c7819 */ /* 0x000fc400000012ff */
[----:B------:R-:W-:Y:S02]  /*10ff0*/  LOP3.LUT R5, R6, 0x380, RZ, 0xc0, !PT ;  /* 0x0000038006057812 */ /* 0x000fe400078ec0ff */
[----:B------:R-:W-:Y:S01]  /*11000*/  LOP3.LUT R28, R28, R29, RZ, 0x3c, !PT ;  /* 0x0000001d1c1c7212 */ /* 0x000fe200078e3cff */
[----:B------:R-:W-:Y:S01]  /*11010*/  IMAD.X R29, RZ, RZ, R33, P3 ;  /* 0x000000ffff1d7224 */ /* 0x000fe200018e0621 */
[----:B------:R-:W-:Y:S02]  /*11020*/  SHF.R.U64 R5, R5, 0x3, RZ ;  /* 0x0000000305057819 */ /* 0x000fe400000012ff */
[----:B------:R-:W-:Y:S02]  /*11030*/  IADD3 R7, P3, R32, 0x8000, RZ ;  /* 0x0000800020077810 */ /* 0x000fe40007f7e0ff */
[----:B------:R-:W-:Y:S02]  /*11040*/  LOP3.LUT R38, R5, R6, RZ, 0x3c, !PT ;  /* 0x0000000605267212 */ /* 0x000fe400078e3cff */
[----:B------:R-:W-:-:S02]  /*11050*/  LOP3.LUT R6, R7, 0x380, RZ, 0xc0, !PT ;  /* 0x0000038007067812 */ /* 0x000fc400078ec0ff */
[----:B------:R-:W-:Y:S02]  /*11060*/  LOP3.LUT R10, R11, 0x380, RZ, 0xc0, !PT ;  /* 0x000003800b0a7812 */ /* 0x000fe400078ec0ff */
[----:B------:R-:W-:Y:S02]  /*11070*/  SHF.R.U64 R6, R6, 0x3, RZ ;  /* 0x0000000306067819 */ /* 0x000fe400000012ff */
[----:B------:R-:W-:Y:S02]  /*11080*/  LOP3.LUT R14, R25, 0x380, RZ, 0xc0, !PT ;  /* 0x00000380190e7812 */ /* 0x000fe400078ec0ff */
[----:B------:R-:W-:Y:S01]  /*11090*/  LOP3.LUT R6, R6, R7, RZ, 0x3c, !PT ;  /* 0x0000000706067212 */ /* 0x000fe200078e3cff */
[----:B------:R-:W-:Y:S01]  /*110a0*/  IMAD.X R7, RZ, RZ, R33, P3 ;  /* 0x000000ffff077224 */ /* 0x000fe200018e0621 */
[----:B0-----:R-:W-:Y:S02]  /*110b0*/  ISETP.NE.AND P3, PT, R35, 0x1, PT ;  /* 0x000000012300780c */ /* 0x001fe40003f65270 */
[----:B------:R-:W-:-:S02]  /*110c0*/  SHF.R.U64 R10, R10, 0x3, RZ ;  /* 0x000000030a0a7819 */ /* 0x000fc400000012ff */
[----:B------:R-:W-:Y:S02]  /*110d0*/  SEL R83, R130, R131, P0 ;  /* 0x0000008382537207 */ /* 0x000fe40000000000 */
[----:B------:R-:W-:Y:S02]  /*110e0*/  SEL R54, R131, R130, P0 ;  /* 0x0000008283367207 */ /* 0x000fe40000000000 */
[----:B------:R-:W-:Y:S02]  /*110f0*/  MOV R100, R40 ;  /* 0x0000002800647202 */ /* 0x000fe40000000f00 */
[----:B------:R-:W-:Y:S02]  /*11100*/  SEL R115, R39, R42, P0 ;  /* 0x0000002a27737207 */ /* 0x000fe40000000000 */
[----:B------:R-:W-:Y:S01]  /*11110*/  SEL R75, R42, R39, P0 ;  /* 0x000000272a4b7207 */ /* 0x000fe20000000000 */
[----:B------:R-:W0:Y:S01]  /*11120*/  @P3 LDC R40, c[0x0][0xbec] ;  /* 0x0002fb00ff283b82 */ /* 0x000e220000000800 */
[----:B------:R-:W-:Y:S01]  /*11130*/  SHF.R.U64 R14, R14, 0x3, RZ ;  /* 0x000000030e0e7819 */ /* 0x000fe200000012ff */
[----:B------:R-:W-:Y:S01]  /*11140*/  IMAD.X R39, RZ, RZ, R53, P5 ;  /* 0x000000ffff277224 */ /* 0x000fe200028e0635 */
[----:B------:R-:W-:-:S02]  /*11150*/  LOP3.LUT R42, R10, R11, RZ, 0x3c, !PT ;  /* 0x0000000b0a2a7212 */ /* 0x000fc400078e3cff */
[----:B------:R-:W-:Y:S02]  /*11160*/  LOP3.LUT R50, R14, R25, RZ, 0x3c, !PT ;  /* 0x000000190e327212 */ /* 0x000fe400078e3cff */
[----:B------:R-:W-:Y:S02]  /*11170*/  MOV R98, R42 ;  /* 0x0000002a00627202 */ /* 0x000fe40000000f00 */
[----:B------:R-:W1:Y:S01]  /*11180*/  @P3 LDC R43, c[0x0][0xbf0] ;  /* 0x0002fc00ff2b3b82 */ /* 0x000e620000000800 */
[----:B------:R-:W-:Y:S02]  /*11190*/  MOV R60, R60 ;  /* 0x0000003c003c7202 */ /* 0x000fe40000000f00 */
[----:B------:R-:W-:Y:S02]  /*111a0*/  MOV R64, R64 ;  /* 0x0000004000407202 */ /* 0x000fe40000000f00 */
[----:B------:R-:W-:Y:S01]  /*111b0*/  MOV R61, R48 ;  /* 0x00000030003d7202 */ /* 0x000fe20000000f00 */
[----:B------:R-:W-:Y:S01]  /*111c0*/  VIADD R49, R17, UR42 ;  /* 0x0000002a11317c36 */ /* 0x000fe20008000000 */
[----:B------:R-:W-:-:S02]  /*111d0*/  MOV R65, R50 ;  /* 0x0000003200417202 */ /* 0x000fc40000000f00 */
[----:B------:R-:W-:Y:S02]  /*111e0*/  SEL R91, R45, R44, P0 ;  /* 0x0000002c2d5b7207 */ /* 0x000fe40000000000 */
[----:B------:R-:W-:Y:S01]  /*111f0*/  SEL R58, R44, R45, P0 ;  /* 0x0000002d2c3a7207 */ /* 0x000fe20000000000 */
[----:B------:R-:W-:Y:S01]  /*11200*/  IMAD.X R45, RZ, RZ, R53, P4 ;  /* 0x000000ffff2d7224 */ /* 0x000fe200020e0635 */
[----:B------:R-:W-:Y:S01]  /*11210*/  LOP3.LUT R12, R13, 0x380, RZ, 0xc0, !PT ;  /* 0x000003800d0c7812 */ /* 0x000fe200078ec0ff */
[----:B0-----:R-:W-:Y:S01]  /*11220*/  @P3 IMAD.HI.U32 R40, R49, R40, RZ ;  /* 0x0000002831283227 */ /* 0x001fe200078e00ff */
[----:B------:R-:W-:Y:S02]  /*11230*/  SEL R119, R31, R30, P0 ;  /* 0x0000001e1f777207 */ /* 0x000fe40000000000 */
[----:B------:R-:W-:Y:S02]  /*11240*/  SEL R121, R27, R26, P0 ;  /* 0x0000001a1b797207 */ /* 0x000fe40000000000 */
[----:B------:R-:W-:-:S02]  /*11250*/  SHF.R.U64 R12, R12, 0x3, RZ ;  /* 0x000000030c0c7819 */ /* 0x000fc400000012ff */
[----:B------:R-:W-:Y:S02]  /*11260*/  SEL R78, R26, R27, P0 ;  /* 0x0000001b1a4e7207 */ /* 0x000fe40000000000 */
[----:B------:R-:W-:Y:S02]  /*11270*/  MOV R102, R38 ;  /* 0x0000002600667202 */ /* 0x000fe40000000f00 */
[----:B------:R-:W-:Y:S02]  /*11280*/  MOV R104, R36 ;  /* 0x0000002400687202 */ /* 0x000fe40000000f00 */
[----:B------:R-:W-:Y:S02]  /*11290*/  SEL R77, R30, R31, P0 ;  /* 0x0000001f1e4d7207 */ /* 0x000fe40000000000 */
[----:B------:R-:W-:Y:S02]  /*112a0*/  IADD3 R15, P1, R32, 0x6000, RZ ;  /* 0x00006000200f7810 */ /* 0x000fe40007f3e0ff */
[----:B------:R-:W-:Y:S01]  /*112b0*/  MOV R106, R52 ;  /* 0x00000034006a7202 */ /* 0x000fe20000000f00 */
[----:B------:R-:W-:Y:S01]  /*112c0*/  IMAD.MOV.U32 R53, RZ, RZ, R49 ;  /* 0x000000ffff357224 */ /* 0x000fe200078e0031 */
[----:B------:R-:W-:-:S02]  /*112d0*/  LOP3.LUT R44, R12, R13, RZ, 0x3c, !PT ;  /* 0x0000000d0c2c7212 */ /* 0x000fc400078e3cff */
[----:B------:R-:W-:Y:S02]  /*112e0*/  IADD3 R31, P4, R32, 0x1000, RZ ;  /* 0x00001000201f7810 */ /* 0x000fe40007f9e0ff */
[----:B-1----:R-:W-:Y:S02]  /*112f0*/  @P3 SHF.R.U32.HI R53, RZ, R43, R40 ;  /* 0x0000002bff353219 */ /* 0x002fe40000011628 */
[----:B------:R-:W-:Y:S02]  /*11300*/  LOP3.LUT R14, R15, 0x380, RZ, 0xc0, !PT ;  /* 0x000003800f0e7812 */ /* 0x000fe400078ec0ff */
[----:B------:R-:W-:Y:S02]  /*11310*/  MOV R62, R62 ;  /* 0x0000003e003e7202 */ /* 0x000fe40000000f00 */
[----:B------:R-:W-:Y:S02]  /*11320*/  LOP3.LUT R30, R31, 0x380, RZ, 0xc0, !PT ;  /* 0x000003801f1e7812 */ /* 0x000fe400078ec0ff */
[----:B------:R-:W-:-:S02]  /*11330*/  MOV R51, R46 ;  /* 0x0000002e00337202 */ /* 0x000fc40000000f00 */
[----:B------:R-:W-:Y:S02]  /*11340*/  MOV R63, R44 ;  /* 0x0000002c003f7202 */ /* 0x000fe40000000f00 */
[----:B------:R-:W-:Y:S02]  /*11350*/  SHF.R.U64 R14, R14, 0x3, RZ ;  /* 0x000000030e0e7819 */ /* 0x000fe400000012ff */
[----:B------:R-:W-:Y:S02]  /*11360*/  SHF.R.U64 R30, R30, 0x3, RZ ;  /* 0x000000031e1e7819 */ /* 0x000fe400000012ff */
[----:B------:R-:W-:Y:S01]  /*11370*/  LOP3.LUT R14, R14, R15, RZ, 0x3c, !PT ;  /* 0x0000000f0e0e7212 */ /* 0x000fe200078e3cff */
[--C-:B------:R-:W-:Y:S01]  /*11380*/  IMAD.X R15, RZ, RZ, R33.reuse, P1 ;  /* 0x000000ffff0f7224 */ /* 0x100fe200008e0621 */
[----:B------:R-:W-:Y:S01]  /*11390*/  LOP3.LUT R30, R30, R31, RZ, 0x3c, !PT ;  /* 0x0000001f1e1e7212 */ /* 0x000fe200078e3cff */
[----:B------:R-:W-:Y:S01]  /*113a0*/  IMAD.X R31, RZ, RZ, R33, P4 ;  /* 0x000000ffff1f7224 */ /* 0x000fe200020e0621 */
[----:B------:R-:W-:-:S02]  /*113b0*/  IADD3 R13, P4, R32, 0x7000, RZ ;  /* 0x00007000200d7810 */ /* 0x000fc40007f9e0ff */
[C---:B------:R-:W-:Y:S02]  /*113c0*/  IADD3 R27, P6, R32.reuse, 0x3000, RZ ;  /* 0x00003000201b7810 */ /* 0x040fe40007fde0ff */
[----:B------:R-:W-:Y:S02]  /*113d0*/  LOP3.LUT R12, R13, 0x380, RZ, 0xc0, !PT ;  /* 0x000003800d0c7812 */ /* 0x000fe400078ec0ff */
[----:B------:R-:W-:Y:S02]  /*113e0*/  IADD3 R25, P5, R32, 0x4000, RZ ;  /* 0x0000400020197810 */ /* 0x000fe40007fbe0ff */
[----:B------:R-:W-:Y:S02]  /*113f0*/  SHF.R.U64 R12, R12, 0x3, RZ ;  /* 0x000000030c0c7819 */ /* 0x000fe400000012ff */
[----:B------:R-:W-:Y:S02]  /*11400*/  LOP3.LUT R26, R27, 0x380, RZ, 0xc0, !PT ;  /* 0x000003801b1a7812 */ /* 0x000fe400078ec0ff */
[----:B--2---:R-:W-:Y:S01]  /*11410*/  LOP3.LUT R41, R34, 0x2, RZ, 0x3c, !PT ;  /* 0x0000000222297812 */ /* 0x004fe200078e3cff */
[----:B------:R-:W-:Y:S01]  /*11420*/  SHFL.IDX PT, R83, R83, R34, 0x1c1f ;  /* 0x001c1f2253537589 */ /* 0x000fe200000e0000 */
[----:B------:R-:W-:-:S02]  /*11430*/  LOP3.LUT R24, R25, 0x380, RZ, 0xc0, !PT ;  /* 0x0000038019187812 */ /* 0x000fc400078ec0ff */
[----:B------:R-:W-:Y:S01]  /*11440*/  LOP3.LUT R12, R12, R13, RZ, 0x3c, !PT ;  /* 0x0000000d0c0c7212 */ /* 0x000fe200078e3cff */
[----:B------:R-:W-:Y:S01]  /*11450*/  SHFL.IDX PT, R107, R107, R34, 0x1c1f ;  /* 0x001c1f226b6b7589 */ /* 0x000fe200000e0000 */
[----:B------:R-:W-:Y:S01]  /*11460*/  LOP3.LUT R5, R32, 0x380, RZ, 0xc0, !PT ;  /* 0x0000038020057812 */ /* 0x000fe200078ec0ff */
[--C-:B------:R-:W-:Y:S01]  /*11470*/  IMAD.X R13, RZ, RZ, R33.reuse, P4 ;  /* 0x000000ffff0d7224 */ /* 0x100fe200020e0621 */
[----:B------:R-:W-:Y:S01]  /*11480*/  SHF.R.U64 R26, R26, 0x3, RZ ;  /* 0x000000031a1a7819 */ /* 0x000fe200000012ff */
[----:B------:R-:W0:Y:S01]  /*11490*/  SHFL.IDX PT, R54, R54, R41, 0x1c1f ;  /* 0x001c1f2936367589 */ /* 0x000e2200000e0000 */
[----:B------:R-:W-:Y:S02]  /*114a0*/  SHF.R.U64 R24, R24, 0x3, RZ ;  /* 0x0000000318187819 */ /* 0x000fe400000012ff */
[----:B------:R-:W-:Y:S01]  /*114b0*/  SHF.R.U64 R5, R5, 0x3, RZ ;  /* 0x0000000305057819 */ /* 0x000fe200000012ff */
[----:B------:R-:W1:Y:S01]  /*114c0*/  SHFL.IDX PT, R80, R80, R41, 0x1c1f ;  /* 0x001c1f2950507589 */ /* 0x000e6200000e0000 */
[----:B------:R-:W-:Y:S01]  /*114d0*/  LOP3.LUT R26, R26, R27, RZ, 0x3c, !PT ;  /* 0x0000001b1a1a7212 */ /* 0x000fe200078e3cff */
[--C-:B------:R-:W-:Y:S01]  /*114e0*/  IMAD.X R27, RZ, RZ, R33.reuse, P6 ;  /* 0x000000ffff1b7224 */ /* 0x100fe200030e0621 */
[----:B------:R-:W-:Y:S01]  /*114f0*/  LOP3.LUT R24, R24, R25, RZ, 0x3c, !PT ;  /* 0x0000001918187212 */ /* 0x000fe200078e3cff */
[----:B------:R-:W-:Y:S01]  /*11500*/  SHFL.IDX PT, R85, R85, R34, 0x1c1f ;  /* 0x001c1f2255557589 */ /* 0x000fe200000e0000 */
[----:B------:R-:W-:Y:S01]  /*11510*/  IMAD.X R25, RZ, RZ, R33, P5 ;  /* 0x000000ffff197224 */ /* 0x000fe200028e0621 */
[----:B------:R-:W-:-:S02]  /*11520*/  IADD3 R9, P6, R32, 0x9000, RZ ;  /* 0x0000900020097810 */ /* 0x000fc40007fde0ff */
[----:B------:R-:W2:Y:S01]  /*11530*/  SHFL.IDX PT, R42, R55, R41, 0x1c1f ;  /* 0x001c1f29372a7589 */ /* 0x000ea200000e0000 */
[----:B------:R-:W-:Y:S02]  /*11540*/  IADD3 R11, P5, R32, 0xa000, RZ ;  /* 0x0000a000200b7810 */ /* 0x000fe40007fbe0ff */
[----:B------:R-:W-:Y:S01]  /*11550*/  LOP3.LUT R32, R5, R32, RZ, 0x3c, !PT ;  /* 0x0000002005207212 */ /* 0x000fe200078e3cff */
[----:B------:R-:W-:Y:S01]  /*11560*/  SHFL.IDX PT, R89, R89, R34, 0x1c1f ;  /* 0x001c1f2259597589 */ /* 0x000fe200000e0000 */
[----:B------:R-:W-:Y:S01]  /*11570*/  IMAD.X R5, RZ, RZ, R33, P2 ;  /* 0x000000ffff057224 */ /* 0x000fe200010e0621 */
[----:B------:R-:W-:Y:S02]  /*11580*/  LOP3.LUT R8, R9, 0x380, RZ, 0xc0, !PT ;  /* 0x0000038009087812 */ /* 0x000fe400078ec0ff */
[----:B------:R-:W-:Y:S01]  /*11590*/  SHFL.IDX PT, R109, R109, R34, 0x1c1f ;  /* 0x001c1f226d6d7589 */ /* 0x000fe200000e0000 */
[----:B------:R-:W-:Y:S02]  /*115a0*/  LOP3.LUT R10, R11, 0x380, RZ, 0xc0, !PT ;  /* 0x000003800b0a7812 */ /* 0x000fe400078ec0ff */
[----:B------:R-:W-:Y:S01]  /*115b0*/  SHF.R.U64 R8, R8, 0x3, RZ ;  /* 0x0000000308087819 */ /* 0x000fe200000012ff */
[----:B------:R-:W-:Y:S01]  /*115c0*/  SHFL.IDX PT, R48, R57, R41, 0x1c1f ;  /* 0x001c1f2939307589 */ /* 0x000fe200000e0000 */
[----:B0-----:R-:W-:-:S02]  /*115d0*/  SEL R36, R83, R54, P0 ;  /* 0x0000003653247207 */ /* 0x001fc40000000000 */
[----:B------:R-:W-:Y:S01]  /*115e0*/  SEL R38, R54, R83, P0 ;  /* 0x0000005336267207 */ /* 0x000fe20000000000 */
[----:B------:R-:W0:Y:S01]  /*115f0*/  SHFL.IDX PT, R72, R72, R41, 0x1c1f ;  /* 0x001c1f2948487589 */ /* 0x000e2200000e0000 */
[----:B-1----:R-:W-:Y:S02]  /*11600*/  SEL R37, R107, R80, P0 ;  /* 0x000000506b257207 */ /* 0x002fe40000000000 */
[----:B------:R-:W-:Y:S01]  /*11610*/  SEL R39, R80, R107, P0 ;  /* 0x0000006b50277207 */ /* 0x000fe20000000000 */
[----:B------:R-:W-:Y:S01]  /*11620*/  SHFL.IDX PT, R87, R87, R34, 0x1c1f ;  /* 0x001c1f2257577589 */ /* 0x000fe200000e0000 */
[----:B------:R-:W-:Y:S02]  /*11630*/  SHF.R.U64 R10, R10, 0x3, RZ ;  /* 0x000000030a0a7819 */ /* 0x000fe400000012ff */
[----:B------:R-:W-:Y:S01]  /*11640*/  LOP3.LUT R8, R8, R9, RZ, 0x3c, !PT ;  /* 0x0000000908087212 */ /* 0x000fe200078e3cff */
[----:B------:R-:W-:Y:S01]  /*11650*/  SHFL.IDX PT, R111, R111, R34, 0x1c1f ;  /* 0x001c1f226f6f7589 */ /* 0x000fe200000e0000 */
[----:B--2---:R-:W-:Y:S01]  /*11660*/  SEL R40, R85, R42, P0 ;  /* 0x0000002a55287207 */ /* 0x004fe20000000000 */
[--C-:B------:R-:W-:Y:S01]  /*11670*/  IMAD.X R9, RZ, RZ, R33.reuse, P6 ;  /* 0x000000ffff097224 */ /* 0x100fe200030e0621 */
[----:B------:R-:W-:Y:S01]  /*11680*/  SEL R42, R42, R85, P0 ;  /* 0x000000552a2a7207 */ /* 0x000fe20000000000 */
[----:B------:R-:W1:Y:S01]  /*11690*/  SHFL.IDX PT, R56, R56, R41, 0x1c1f ;  /* 0x001c1f2938387589 */ /* 0x000e6200000e0000 */
[----:B------:R-:W-:Y:S01]  /*116a0*/  LOP3.LUT R10, R10, R11, RZ, 0x3c, !PT ;  /* 0x0000000b0a0a7212 */ /* 0x000fe200078e3cff */
[----:B------:R-:W-:-:S02]  /*116b0*/  IMAD.X R11, RZ, RZ, R33, P5 ;  /* 0x000000ffff0b7224 */ /* 0x000fc400028e0621 */
[----:B------:R-:W2:Y:S04]  /*116c0*/  SHFL.IDX PT, R50, R73, R41, 0x1c1f ;  /* 0x001c1f2949327589 */ /* 0x000ea800000e0000 */
[----:B------:R-:W-:Y:S04]  /*116d0*/  SHFL.IDX PT, R113, R113, R34, 0x1c1f ;  /* 0x001c1f2271717589 */ /* 0x000fe800000e0000 */
[----:B------:R-:W-:Y:S01]  /*116e0*/  SHFL.IDX PT, R74, R74, R41, 0x1c1f ;  /* 0x001c1f294a4a7589 */ /* 0x000fe200000e0000 */
[----:B0-----:R-:W-:-:S03]  /*116f0*/  SEL R43, R72, R109, P0 ;  /* 0x0000006d482b7207 */ /* 0x001fc60000000000 */
[----:B------:R-:W-:Y:S04]  /*11700*/  SHFL.IDX PT, R91, R91, R34, 0x1c1f ;  /* 0x001c1f225b5b7589 */ /* 0x000fe800000e0000 */
[----:B------:R-:W-:Y:S04]  /*11710*/  SHFL.IDX PT, R115, R115, R34, 0x1c1f ;  /* 0x001c1f2273737589 */ /* 0x000fe800000e0000 */
[----:B------:R-:W0:Y:S01]  /*11720*/  SHFL.IDX PT, R58, R58, R41, 0x1c1f ;  /* 0x001c1f293a3a7589 */ /* 0x000e2200000e0000 */
[----:B-1----:R-:W-:Y:S02]  /*11730*/  SEL R44, R87, R56, P0 ;  /* 0x00000038572c7207 */ /* 0x002fe40000000000 */
[----:B------:R-:W-:Y:S01]  /*11740*/  SEL R46, R56, R87, P0 ;  /* 0x00000057382e7207 */ /* 0x000fe20000000000 */
[----:B------:R-:W-:Y:S01]  /*11750*/  SHFL.IDX PT, R90, R75, R41, 0x1c1f ;  /* 0x001c1f294b5a7589 */ /* 0x000fe200000e0000 */
[----:B--2---:R-:W-:-:S02]  /*11760*/  SEL R45, R111, R50, P0 ;  /* 0x000000326f2d7207 */ /* 0x004fc40000000000 */
[----:B------:R-:W-:Y:S01]  /*11770*/  SEL R47, R50, R111, P0 ;  /* 0x0000006f322f7207 */ /* 0x000fe20000000000 */
[----:B------:R-:W-:Y:S04]  /*11780*/  SHFL.IDX PT, R93, R93, R34, 0x1c1f ;  /* 0x001c1f225d5d7589 */ /* 0x000fe800000e0000 */
[----:B------:R-:W-:Y:S04]  /*11790*/  SHFL.IDX PT, R95, R95, R34, 0x1c1f ;  /* 0x001c1f225f5f7589 */ /* 0x000fe800000e0000 */
[----:B------:R-:W-:Y:S04]  /*117a0*/  SHFL.IDX PT, R97, R97, R34, 0x1c1f ;  /* 0x001c1f2261617589 */ /* 0x000fe800000e0000 */
[----:B------:R-:W-:Y:S04]  /*117b0*/  SHFL.IDX PT, R99, R99, R34, 0x1c1f ;  /* 0x001c1f2263637589 */ /* 0x000fe800000e0000 */
[----:B------:R-:W-:Y:S01]  /*117c0*/  SHFL.IDX PT, R101, R101, R34, 0x1c1f ;  /* 0x001c1f2265657589 */ /* 0x000fe200000e0000 */
[----:B0-----:R-:W-:-:S03]  /*117d0*/  SEL R50, R58, R91, P0 ;  /* 0x0000005b3a327207 */ /* 0x001fc60000000000 */
[----:B------:R-:W-:Y:S04]  /*117e0*/  SHFL.IDX PT, R103, R103, R34, 0x1c1f ;  /* 0x001c1f2267677589 */ /* 0x000fe800000e0000 */
        /* <DEDUP_REMOVED lines=20> */
[----:B------:R-:W-:Y:S04]  /*11930*/  SHFL.IDX PT, R82, R82, R41, 0x1c1f ;  /* 0x001c1f2952527589 */ /* 0x000fe800000e0000 */
[----:B------:R1:W2:Y:S04]  /*11940*/  SHFL.IDX PT, R84, R84, R41, 0x1c1f ;  /* 0x001c1f2954547589 */ /* 0x0002a800000e0000 */
[----:B------:R3:W-:Y:S01]  /*11950*/  STSM.16.M88.4 [R106], R36 ;  /* 0x000000246a007844 */ /* 0x0007e20000000200 */
[----:B-1----:R-:W-:-:S05]  /*11960*/  SEL R41, R109, R72, P0 ;  /* 0x000000486d297207 */ /* 0x002fca0000000000 */
[----:B------:R1:W-:Y:S01]  /*11970*/  STSM.16.M88.4 [R51], R40 ;  /* 0x0000002833007844 */ /* 0x0003e20000000200 */
[----:B0-----:R-:W-:Y:S02]  /*11980*/  SEL R85, R127, R96, P0 ;  /* 0x000000607f557207 */ /* 0x001fe40000000000 */
[----:B------:R-:W-:Y:S01]  /*11990*/  SEL R87, R96, R127, P0 ;  /* 0x0000007f60577207 */ /* 0x000fe20000000000 */
[----:B------:R0:W-:Y:S01]  /*119a0*/  STSM.16.M88.4 [R104], R44 ;  /* 0x0000002c68007844 */ /* 0x0001e20000000200 */
[----:B---3--:R-:W-:Y:S02]  /*119b0*/  SEL R36, R89, R48, P0 ;  /* 0x0000003059247207 */ /* 0x008fe40000000000 */
[----:B------:R-:W-:Y:S01]  /*119c0*/  SEL R38, R48, R89, P0 ;  /* 0x0000005930267207 */ /* 0x000fe20000000000 */
[----:B------:R-:W-:Y:S01]  /*119d0*/  IMAD.MOV R48, RZ, RZ, -R53 ;  /* 0x000000ffff307224 */ /* 0x000fe200078e0a35 */
[----:B------:R-:W-:Y:S02]  /*119e0*/  SEL R37, R113, R74, P0 ;  /* 0x0000004a71257207 */ /* 0x000fe40000000000 */
[----:B------:R-:W-:Y:S01]  /*119f0*/  SEL R39, R74, R113, P0 ;  /* 0x000000714a277207 */ /* 0x000fe20000000000 */
[----:B------:R-:W-:Y:S01]  /*11a00*/  IMAD R55, R35, R48, R49 ;  /* 0x0000003023377224 */ /* 0x000fe200078e0231 */
[----:B------:R-:W-:-:S02]  /*11a10*/  SEL R48, R91, R58, P0 ;  /* 0x0000003a5b307207 */ /* 0x000fc40000000000 */
[----:B------:R-:W-:Y:S01]  /*11a20*/  SEL R49, R115, R90, P0 ;  /* 0x0000005a73317207 */ /* 0x000fe20000000000 */
[----:B------:R3:W-:Y:S01]  /*11a30*/  STSM.16.M88.4 [R102], R36 ;  /* 0x0000002466007844 */ /* 0x0007e20000000200 */
[----:B-1----:R-:W-:Y:S02]  /*11a40*/  SEL R51, R90, R115, P0 ;  /* 0x000000735a337207 */ /* 0x002fe40000000000 */
[----:B------:R-:W-:Y:S01]  /*11a50*/  SEL R40, R93, R52, P0 ;  /* 0x000000345d287207 */ /* 0x000fe20000000000 */
[----:B0-----:R-:W-:Y:S01]  /*11a60*/  IMAD.U32 R44, RZ, RZ, UR5 ;  /* 0x00000005ff2c7e24 */ /* 0x001fe2000f8e00ff */
[----:B------:R-:W-:Y:S01]  /*11a70*/  SEL R42, R52, R93, P0 ;  /* 0x0000005d342a7207 */ /* 0x000fe20000000000 */
[----:B------:R-:W-:Y:S01]  /*11a80*/  STSM.16.M88.4 [R100], R48 ;  /* 0x0000003064007844 */ /* 0x000fe20000000200 */
[----:B------:R-:W-:Y:S01]  /*11a90*/  SEL R41, R117, R76, P0 ;  /* 0x0000004c75297207 */ /* 0x000fe20000000000 */
[----:B------:R-:W-:Y:S01]  /*11aa0*/  VIADD R52, R203, UR42 ;  /* 0x0000002acb347c36 */ /* 0x000fe20008000000 */
[----:B------:R-:W-:Y:S01]  /*11ab0*/  SEL R43, R76, R117, P0 ;  /* 0x000000754c2b7207 */ /* 0x000fe20000000000 */
[----:B------:R-:W-:Y:S01]  /*11ac0*/  ULDC UR5, c[0x0][0xa88] ;  /* 0x0002a20000057ab9 */ /* 0x000fe20000000800 */
[----:B------:R-:W-:Y:S01]  /*11ad0*/  SEL R46, R66, R95, P0 ;  /* 0x0000005f422e7207 */ /* 0x000fe20000000000 */
[----:B------:R-:W-:Y:S01]  /*11ae0*/  IMAD R89, R35, UR5, RZ ;  /* 0x0000000523597c24 */ /* 0x000fe2000f8e02ff */
[----:B------:R-:W-:Y:S01]  /*11af0*/  SEL R45, R119, R92, P0 ;  /* 0x0000005c772d7207 */ /* 0x000fe20000000000 */
[----:B------:R0:W-:Y:S01]  /*11b00*/  STSM.16.M88.4 [R98], R40 ;  /* 0x0000002862007844 */ /* 0x0001e20000000200 */
[----:B------:R-:W-:-:S02]  /*11b10*/  SEL R47, R92, R119, P0 ;  /* 0x000000775c2f7207 */ /* 0x000fc40000000000 */
[----:B---3--:R-:W-:Y:S02]  /*11b20*/  SHF.R.S32.HI R37, RZ, 0x1f, R53 ;  /* 0x0000001fff257819 */ /* 0x008fe40000011435 */
[----:B------:R-:W-:Y:S02]  /*11b30*/  IADD3 R36, P1, R53, UR6, RZ ;  /* 0x0000000635247c10 */ /* 0x000fe4000ff3e0ff */
[----:B------:R-:W-:Y:S02]  /*11b40*/  SHF.R.S32.HI R38, RZ, 0x1f, R55 ;  /* 0x0000001fff267819 */ /* 0x000fe40000011437 */
[----:B------:R-:W-:Y:S01]  /*11b50*/  IADD3.X R37, R37, UR7, R44, P1, !PT ;  /* 0x0000000725257c10 */ /* 0x000fe20008ffe42c */
[----:B------:R-:W-:Y:S01]  /*11b60*/  ULDC.64 UR6, c[0x0][0xb88] ;  /* 0x0002e20000067ab9 */ /* 0x000fe20000000a00 */
[----:B------:R-:W-:Y:S01]  /*11b70*/  SEL R44, R95, R66, P0 ;  /* 0x000000425f2c7207 */ /* 0x000fe20000000000 */
[----:B------:R-:W-:Y:S01]  /*11b80*/  IMAD R38, R38, UR6, RZ ;  /* 0x0000000626267c24 */ /* 0x000fe2000f8e02ff */
[----:B------:R-:W-:Y:S01]  /*11b90*/  LOP3.LUT P1, RZ, R201, 0x3, RZ, 0xc0, !PT ;  /* 0x00000003c9ff7812 */ /* 0x000fe2000782c0ff */
[----:B------:R-:W-:Y:S01]  /*11ba0*/  IMAD.WIDE.U32 R36, R55, UR6, R36 ;  /* 0x0000000637247c25 */ /* 0x000fe2000f8e0024 */
[----:B--2---:R-:W-:Y:S01]  /*11bb0*/  SEL R39, R84, R129, P0 ;  /* 0x0000008154277207 */ /* 0x004fe20000000000 */
[----:B------:R1:W-:Y:S01]  /*11bc0*/  STSM.16.M88.4 [R63], R44 ;  /* 0x0000002c3f007844 */ /* 0x0003e20000000200 */
[----:B0-----:R-:W-:Y:S01]  /*11bd0*/  SEL R40, R97, R34, P0 ;  /* 0x0000002261287207 */ /* 0x001fe20000000000 */
[----:B------:R-:W-:Y:S01]  /*11be0*/  IMAD R55, R55, UR7, R38 ;  /* 0x0000000737377c24 */ /* 0x000fe2000f8e0226 */
[----:B------:R-:W-:Y:S01]  /*11bf0*/  ULDC.64 UR6, c[0x0][0xb50] ;  /* 0x0002d40000067ab9 */ /* 0x000fe20000000a00 */
[----:B------:R-:W-:Y:S01]  /*11c00*/  VIADD R38, R52, 0x8 ;  /* 0x0000000834267836 */ /* 0x000fe20000000000 */
[----:B------:R-:W-:Y:S01]  /*11c10*/  LEA R48, P4, R36, UR6, 0x2 ;  /* 0x0000000624307c11 */ /* 0x000fe2000f8810ff */
[----:B------:R-:W-:Y:S01]  /*11c20*/  IMAD.IADD R37, R37, 0x1, R55 ;  /* 0x0000000125257824 */ /* 0x000fe200078e0237 */
[----:B------:R-:W-:-:S02]  /*11c30*/  SEL R42, R34, R97, P0 ;  /* 0x00000061222a7207 */ /* 0x000fc40000000000 */
[----:B------:R-:W-:Y:S01]  /*11c40*/  SEL R41, R121, R78, P0 ;  /* 0x0000004e79297207 */ /* 0x000fe20000000000 */
[----:B------:R-:W-:Y:S01]  /*11c50*/  SHFL.IDX PT, R66, R48, RZ, 0x1c1f ;  /* 0x001c1fff30427589 */ /* 0x000fe200000e0000 */
[----:B------:R-:W-:Y:S02]  /*11c60*/  LEA.HI.X R36, R36, UR7, R37, 0x2, P4 ;  /* 0x0000000724247c11 */ /* 0x000fe4000a0f1425 */
[----:B------:R-:W-:Y:S01]  /*11c70*/  SEL R37, R129, R84, P0 ;  /* 0x0000005481257207 */ /* 0x000fe20000000000 */
[----:B------:R-:W-:Y:S01]  /*11c80*/  SHFL.IDX PT, R72, R48, 0x1, 0x1c1f ;  /* 0x003c1f0030487f89 */ /* 0x000fe200000e0000 */
[----:B------:R-:W-:Y:S02]  /*11c90*/  SEL R43, R78, R121, P0 ;  /* 0x000000794e2b7207 */ /* 0x000fe40000000000 */
[----:B-1----:R-:W-:Y:S01]  /*11ca0*/  SEL R44, R99, R68, P0 ;  /* 0x00000044632c7207 */ /* 0x002fe20000000000 */
[----:B------:R-:W0:Y:S01]  /*11cb0*/  SHFL.IDX PT, R67, R36, RZ, 0x1c1f ;  /* 0x001c1fff24437589 */ /* 0x000e2200000e0000 */
[----:B------:R-:W-:-:S02]  /*11cc0*/  SEL R46, R68, R99, P0 ;  /* 0x00000063442e7207 */ /* 0x000fc40000000000 */
[----:B------:R-:W-:Y:S01]  /*11cd0*/  SEL R45, R123, R94, P0 ;  /* 0x0000005e7b2d7207 */ /* 0x000fe20000000000 */
[----:B------:R1:W2:Y:S01]  /*11ce0*/  SHFL.IDX PT, R73, R36, 0x1, 0x1c1f ;  /* 0x003c1f0024497f89 */ /* 0x0002a200000e0000 */
[----:B------:R-:W-:Y:S02]  /*11cf0*/  SEL R47, R94, R123, P0 ;  /* 0x0000007b5e2f7207 */ /* 0x000fe40000000000 */
[----:B------:R-:W-:Y:S01]  /*11d00*/  SEL R84, R101, R86, P0 ;  /* 0x0000005665547207 */ /* 0x000fe20000000000 */
[----:B------:R-:W-:Y:S01]  /*11d10*/  STSM.16.M88.4 [R62], R40 ;  /* 0x000000283e007844 */ /* 0x000fe20000000200 */
[----:B------:R-:W-:Y:S02]  /*11d20*/  ISETP.GE.OR P2, PT, R52, R89, P1 ;  /* 0x000000593400720c */ /* 0x000fe40000f46670 */
[----:B------:R-:W-:Y:S01]  /*11d30*/  SEL R86, R86, R101, P0 ;  /* 0x0000006556567207 */ /* 0x000fe20000000000 */
[----:B------:R-:W-:Y:S01]  /*11d40*/  STSM.16.M88.4 [R61], R44 ;  /* 0x0000002c3d007844 */ /* 0x000fe20000000200 */
[----:B------:R-:W-:-:S02]  /*11d50*/  ISETP.GE.OR P1, PT, R38, R89, P1 ;  /* 0x000000592600720c */ /* 0x000fc40000f26670 */
[----:B------:R-:W-:Y:S01]  /*11d60*/  SEL R76, R103, R70, P0 ;  /* 0x00000046674c7207 */ /* 0x000fe20000000000 */
[----:B------:R-:W-:Y:S01]  /*11d70*/  STSM.16.M88.4 [R60], R84 ;  /* 0x000000543c007844 */ /* 0x000fe20000000200 */
[----:B------:R-:W-:Y:S02]  /*11d80*/  SEL R78, R70, R103, P0 ;  /* 0x00000067464e7207 */ /* 0x000fe40000000000 */
[----:B------:R-:W-:Y:S02]  /*11d90*/  SEL R77, R125, R82, P0 ;  /* 0x000000527d4d7207 */ /* 0x000fe40000000000 */
[----:B------:R-:W-:Y:S02]  /*11da0*/  SEL R79, R82, R125, P0 ;  /* 0x0000007d524f7207 */ /* 0x000fe40000000000 */
[----:B-1----:R-:W-:Y:S02]  /*11db0*/  SEL R36, R105, R88, P0 ;  /* 0x0000005869247207 */ /* 0x002fe40000000000 */
[----:B------:R-:W-:Y:S01]  /*11dc0*/  SEL R38, R88, R105, P0 ;  /* 0x0000006958267207 */ /* 0x000fe20000000000 */
[----:B------:R-:W-:Y:S04]  /*11dd0*/  STSM.16.M88.4 [R65], R76 ;  /* 0x0000004c41007844 */ /* 0x000fe80000000200 */
[----:B------:R-:W-:Y:S01]  /*11de0*/  STSM.16.M88.4 [R64], R36 ;  /* 0x0000002440007844 */ /* 0x000fe20000000200 */
[----:B------:R-:W-:Y:S01]  /*11df0*/  BAR.SYNC.DEFER_BLOCKING 0x1, 0x100 ;  /* 0x0044000000007b1d */ /* 0x000fe20000010000 */
[----:B------:R-:W-:-:S05]  /*11e00*/  UIMAD UR5, UR10, UR8, URZ ;  /* 0x000000080a0572a4 */ /* 0x000fca000f8e023f */
[----:B0-----:R-:W-:Y:S01]  /*11e10*/  @!P2 ST.E desc[UR52][R66.64], R2 ;  /* 0x000000024200a985 */ /* 0x001fe2000c101934 */
[----:B------:R-:W-:Y:S01]  /*11e20*/  UIMAD.WIDE.U32 UR6, UR40, UR8, URZ ;  /* 0x00000008280672a5 */ /* 0x000fe2000f8e003f */
[----:B------:R-:W-:Y:S02]  /*11e30*/  ULDC.64 UR10, c[0x0][0xaf0] ;  /* 0x0002bc00000a7ab9 */ /* 0x000fe40000000a00 */
[----:B--2---:R0:W-:Y:S04]  /*11e40*/  @!P1 ST.E desc[UR52][R72.64], R0 ;  /* 0x0000000048009985 */ /* 0x0041e8000c101934 */
[----:B------:R1:W5:Y:S04]  /*11e50*/  LD.E.128 R52, desc[UR52][R30.64] ;  /* 0x000000341e347980 */ /* 0x000368000c101d00 */
[----:B------:R2:W5:Y:S01]  /*11e60*/  LD.E.128 R48, desc[UR52][R28.64] ;  /* 0x000000341c307980 */ /* 0x000562000c101d00 */
[----:B0-----:R-:W-:-:S03]  /*11e70*/  IMAD R0, R23, 0x20, R200 ;  /* 0x0000002017007824 */ /* 0x001fc600078e02c8 */
[----:B------:R0:W5:Y:S01]  /*11e80*/  LD.E.128 R80, desc[UR52][R6.64] ;  /* 0x0000003406507980 */ /* 0x000162000c101d00 */
[----:B-1----:R-:W1:Y:S01]  /*11e90*/  @P3 LDC R31, c[0x0][0xbec] ;  /* 0x0002fb00ff1f3b82 */ /* 0x002e620000000800 */
[----:B------:R-:W-:Y:S02]  /*11ea0*/  UIMAD UR5, UR40, UR9, UR5 ;  /* 0x00000009280572a4 */ /* 0x000fe4000f8e0205 */
[----:B------:R-:W-:Y:S01]  /*11eb0*/  UIMAD UR8, UR12, UR10, URZ ;  /* 0x0000000a0c0872a4 */ /* 0x000fe2000f8e023f */
[----:B------:R3:W5:Y:S04]  /*11ec0*/  LD.E.128 R64, desc[UR52][R4.64] ;  /* 0x0000003404407980 */ /* 0x000768000c101d00 */
[----:B--2---:R-:W2:Y:S01]  /*11ed0*/  @P3 LDC R29, c[0x0][0xbf0] ;  /* 0x0002fc00ff1d3b82 */ /* 0x004ea20000000800 */
[----:B0-----:R-:W-:Y:S01]  /*11ee0*/  VIADD R6, R0, UR42 ;  /* 0x0000002a00067c36 */ /* 0x001fe20008000000 */
[----:B------:R-:W-:Y:S01]  /*11ef0*/  UIADD3 UR7, UR7, UR5, URZ ;  /* 0x0000000507077290 */ /* 0x000fe2000fffe03f */
[----:B------:R-:W5:Y:S02]  /*11f00*/  LD.E.128 R56, desc[UR52][R32.64] ;  /* 0x0000003420387980 */ /* 0x000f64000c101d00 */
[----:B------:R-:W-:Y:S01]  /*11f10*/  IMAD.MOV.U32 R7, RZ, RZ, R6 ;  /* 0x000000ffff077224 */ /* 0x000fe200078e0006 */
[----:B------:R-:W-:Y:S01]  /*11f20*/  UIMAD UR5, UR44, UR11, UR8 ;  /* 0x0000000b2c0572a4 */ /* 0x000fe2000f8e0208 */
[----:B------:R-:W5:Y:S01]  /*11f30*/  LD.E.128 R40, desc[UR52][R26.64] ;  /* 0x000000341a287980 */ /* 0x000f62000c101d00 */
[----:B------:R-:W-:Y:S01]  /*11f40*/  UIMAD.WIDE.U32 UR6, UR44, UR10, UR6 ;  /* 0x0000000a2c0672a5 */ /* 0x000fe2000f8e0006 */
[----:B------:R-:W-:-:S02]  /*11f50*/  ULDC.64 UR8, c[0x0][0xae0] ;  /* 0x0002b80000087ab9 */ /* 0x000fc40000000a00 */
[----:B------:R-:W5:Y:S04]  /*11f60*/  LD.E.128 R68, desc[UR52][R24.64] ;  /* 0x0000003418447980 */ /* 0x000f68000c101d00 */
[----:B------:R-:W5:Y:S01]  /*11f70*/  LD.E.128 R60, desc[UR52][R20.64] ;  /* 0x00000034143c7980 */ /* 0x000f62000c101d00 */
[----:B-1----:R-:W-:Y:S01]  /*11f80*/  @P3 IMAD.HI.U32 R0, R6, R31, RZ ;  /* 0x0000001f06003227 */ /* 0x002fe200078e00ff */
[----:B------:R-:W-:Y:S02]  /*11f90*/  UIADD3 UR5, UR7, UR5, URZ ;  /* 0x0000000507057290 */ /* 0x000fe4000fffe03f */
[----:B------:R-:W5:Y:S04]  /*11fa0*/  LD.E.128 R44, desc[UR52][R14.64] ;  /* 0x000000340e2c7980 */ /* 0x000f68000c101d00 */
[----:B------:R-:W5:Y:S01]  /*11fb0*/  LD.E.128 R36, desc[UR52][R12.64] ;  /* 0x000000340c247980 */ /* 0x000f62000c101d00 */
[----:B--2---:R-:W-:-:S03]  /*11fc0*/  @P3 SHF.R.U32.HI R7, RZ, R29, R0 ;  /* 0x0000001dff073219 */ /* 0x004fc60000011600 */
[----:B------:R0:W5:Y:S01]  /*11fd0*/  LD.E.128 R76, desc[UR52][R8.64] ;  /* 0x00000034084c7980 */ /* 0x000162000c101d00 */
[--C-:B------:R-:W-:Y:S01]  /*11fe0*/  SHF.R.S32.HI R0, RZ, 0x1f, R7.reuse ;  /* 0x0000001fff007819 */ /* 0x100fe20000011407 */
[----:B------:R-:W-:Y:S02]  /*11ff0*/  IMAD.MOV R2, RZ, RZ, -R7 ;  /* 0x000000ffff027224 */ /* 0x000fe400078e0a07 */
[----:B---3--:R-:W-:Y:S01]  /*12000*/  IMAD.U32 R5, RZ, RZ, UR7 ;  /* 0x00000007ff057e24 */ /* 0x008fe2000f8e00ff */
[----:B------:R1:W5:Y:S01]  /*12010*/  LD.E.128 R72, desc[UR52][R10.64] ;  /* 0x000000340a487980 */ /* 0x000362000c101d00 */
[----:B------:R-:W-:Y:S02]  /*12020*/  IMAD R0, R0, UR8, RZ ;  /* 0x0000000800007c24 */ /* 0x000fe4000f8e02ff */
[----:B------:R-:W-:Y:S01]  /*12030*/  IMAD R35, R35, R2, R6 ;  /* 0x0000000223237224 */ /* 0x000fe200078e0206 */
[----:B------:R-:W-:Y:S01]  /*12040*/  @!PT LDS RZ, [RZ] ;  /* 0x00000000fffff984 */ /* 0x000fe20000000800 */
[----:B------:R-:W-:Y:S01]  /*12050*/  @!PT LDS RZ, [RZ] ;  /* 0x00000000fffff984 */ /* 0x000fe20000000800 */
[----:B------:R-:W-:Y:S01]  /*12060*/  @!PT LDS RZ, [RZ] ;  /* 0x00000000fffff984 */ /* 0x000fe20000000800 */
[----:B------:R-:W-:Y:S01]  /*12070*/  @!PT LDS RZ, [RZ] ;  /* 0x00000000fffff984 */ /* 0x000fe20000000800 */
[----:B------:R2:W-:Y:S06]  /*12080*/  MEMBAR.ALL.CTA ;  /* 0x0000000000007992 */ /* 0x0005ec0000008000 */
[----:B--2---:R-:W2:Y:S01]  /*12090*/  FENCE.VIEW.ASYNC.S ;  /* 0x00000000000073c6 */ /* 0x004ea20000000000 */
[----:B------:R-:W-:Y:S01]  /*120a0*/  IMAD.U32 R4, RZ, RZ, UR6 ;  /* 0x00000006ff047e24 */ /* 0x000fe2000f8e00ff */
[----:B------:R-:W-:Y:S01]  /*120b0*/  ULDC.64 UR6, c[0x0][0xad8] ;  /* 0x0002b60000067ab9 */ /* 0x000fe20000000a00 */
[----:B------:R-:W-:-:S02]  /*120c0*/  IMAD.U32 R5, RZ, RZ, UR5 ;  /* 0x00000005ff057e24 */ /* 0x000fc4000f8e00ff */
[C---:B0-----:R-:W-:Y:S01]  /*120d0*/  IMAD R9, R7.reuse, UR9, R0 ;  /* 0x0000000907097c24 */ /* 0x041fe2000f8e0200 */
[----:B------:R-:W-:Y:S01]  /*120e0*/  SHF.R.S32.HI R0, RZ, 0x1f, R35 ;  /* 0x0000001fff007819 */ /* 0x000fe20000011423 */
[----:B------:R-:W-:-:S04]  /*120f0*/  IMAD.WIDE.U32 R4, R7, UR8, R4 ;  /* 0x0000000807047c25 */ /* 0x000fc8000f8e0004 */
[----:B------:R-:W-:Y:S02]  /*12100*/  IMAD.IADD R5, R5, 0x1, R9 ;  /* 0x0000000105057824 */ /* 0x000fe400078e0209 */
[----:B------:R-:W-:Y:S02]  /*12110*/  IMAD R2, R0, UR6, RZ ;  /* 0x0000000600027c24 */ /* 0x000fe4000f8e02ff */
[----:B-1----:R-:W-:Y:S02]  /*12120*/  VIADD R10, R200, UR42 ;  /* 0x0000002ac80a7c36 */ /* 0x002fe40008000000 */
[C---:B------:R-:W-:Y:S02]  /*12130*/  IMAD R7, R35.reuse, UR7, R2 ;  /* 0x0000000723077c24 */ /* 0x040fe4000f8e0202 */
[----:B------:R-:W-:Y:S01]  /*12140*/  IMAD.WIDE.U32 R4, R35, UR6, R4 ;  /* 0x0000000623047c25 */ /* 0x000fe2000f8e0004 */
[----:B------:R-:W-:Y:S01]  /*12150*/  ISETP.GE.AND P2, PT, R10, R89, PT ;  /* 0x000000590a00720c */ /* 0x000fe20003f46270 */
[----:B------:R-:W-:-:S02]  /*12160*/  ULDC.64 UR6, c[0x0][0xa80] ;  /* 0x0002a00000067ab9 */ /* 0x000fc40000000a00 */
[----:B------:R-:W-:Y:S01]  /*12170*/  VIADD R0, R10, 0x20 ;  /* 0x000000200a007836 */ /* 0x000fe20000000000 */
[----:B------:R-:W-:Y:S01]  /*12180*/  LEA R8, P3, R4, UR6, 0x1 ;  /* 0x0000000604087c11 */ /* 0x000fe2000f8608ff */
[----:B------:R-:W-:Y:S02]  /*12190*/  IMAD.IADD R5, R5, 0x1, R7 ;  /* 0x0000000105057824 */ /* 0x000fe400078e0207 */
[----:B------:R-:W-:Y:S01]  /*121a0*/  VIADD R3, R3, 0x2a820 ;  /* 0x0002a82003037836 */ /* 0x000fe20000000000 */
[-C--:B------:R-:W-:Y:S01]  /*121b0*/  ISETP.GE.AND P1, PT, R0, R89.reuse, PT ;  /* 0x000000590000720c */ /* 0x080fe20003f26270 */
[----:B------:R-:W-:Y:S01]  /*121c0*/  VIADD R0, R10, 0x40 ;  /* 0x000000400a007836 */ /* 0x000fe20000000000 */
[----:B------:R-:W-:Y:S02]  /*121d0*/  LEA.HI.X R9, R4, UR7, R5, 0x1, P3 ;  /* 0x0000000704097c11 */ /* 0x000fe400098f0c05 */
[----:B------:R-:W-:Y:S01]  /*121e0*/  PRMT R3, RZ, 0x654, R3 ;  /* 0x00000654ff037816 */ /* 0x000fe20000000003 */
[----:B--2---:R0:W1:Y:S01]  /*121f0*/  SHFL.IDX PT, R7, R8, RZ, 0x181f ;  /* 0x00181fff08077589 */ /* 0x00406200000e0000 */
        /* <DEDUP_REMOVED lines=9> */
[CC--:B-1----:R-:W-:Y:S02]  /*12290*/  @!P4 LEA R2, P6, R18.reuse, R7.reuse, 0x1 ;  /* 0x000000071202c211 */ /* 0x0c2fe400078c08ff */
[CC--:B------:R-:W-:Y:S02]  /*122a0*/  @!P3 LEA R4, P5, R19.reuse, R7.reuse, 0x1 ;  /* 0x000000071304b211 */ /* 0x0c0fe400078a08ff */
[-C--:B0-2---:R-:W-:Y:S02]  /*122b0*/  @!P4 LEA.HI.X R3, R18, R0.reuse, R207, 0x1, P6 ;  /* 0x000000001203c211 */ /* 0x085fe400030f0ccf */
[C---:B------:R-:W-:Y:S02]  /*122c0*/  @!P2 LEA R6, P6, R22.reuse, R7, 0x1 ;  /* 0x000000071606a211 */ /* 0x040fe400078c08ff */
[-C--:B------:R-:W-:Y:S01]  /*122d0*/  @!P3 LEA.HI.X R5, R19, R0.reuse, R206, 0x1, P5 ;  /* 0x000000001305b211 */ /* 0x080fe200028f0cce */
[----:B-----5:R3:W-:Y:S01]  /*122e0*/  @!P4 ST.E.128 desc[UR52][R2.64], R56 ;  /* 0x000000380200c985 */ /* 0x0207e2000c101d34 */
[----:B------:R-:W-:-:S03]  /*122f0*/  @!P2 LEA.HI.X R7, R22, R0, R205, 0x1, P6 ;  /* 0x000000001607a211 */ /* 0x000fc600030f0ccd */
[----:B------:R3:W-:Y:S04]  /*12300*/  @!P3 ST.E.128 desc[UR52][R4.64], R68 ;  /* 0x000000440400b985 */ /* 0x0007e8000c101d34 */
[----:B------:R3:W-:Y:S02]  /*12310*/  @!P2 ST.E.128 desc[UR52][R6.64], R80 ;  /* 0x000000500600a985 */ /* 0x0007e4000c101d34 */
.L_x_4727:
[----:B------:R-:W-:Y:S05]  /*12320*/  BSYNC B1 ;  /* 0x0000000000017941 */ /* 0x000fea0003800000 */
.L_x_4726:
        /* <DEDUP_REMOVED lines=9> */
[CC--:B------:R-:W-:Y:S02]  /*123c0*/  @!P5 LEA R4, P2, R19.reuse, R7.reuse, 0x1 ;  /* 0x000000071304d211 */ /* 0x0c0fe400078408ff */
[----:B------:R-:W-:Y:S02]  /*123d0*/  @!P6 LEA R6, P3, R22, R7, 0x1 ;  /* 0x000000071606e211 */ /* 0x000fe400078608ff */
[-C--:B0---4-:R-:W-:Y:S02]  /*123e0*/  @!P4 LEA.HI.X R3, R18, R0.reuse, R207, 0x1, P1 ;  /* 0x000000001203c211 */ /* 0x091fe400008f0ccf */
[-C--:B------:R-:W-:Y:S02]  /*123f0*/  @!P5 LEA.HI.X R5, R19, R0.reuse, R206, 0x1, P2 ;  /* 0x000000001305d211 */ /* 0x080fe400010f0cce */
[----:B------:R-:W-:Y:S01]  /*12400*/  @!P6 LEA.HI.X R7, R22, R0, R205, 0x1, P3 ;  /* 0x000000001607e211 */ /* 0x000fe200018f0ccd */
[----:B-----5:R3:W-:Y:S04]  /*12410*/  @!P4 ST.E.128 desc[UR52][R2.64], R52 ;  /* 0x000000340200c985 */ /* 0x0207e8000c101d34 */
[----:B------:R3:W-:Y:S04]  /*12420*/  @!P5 ST.E.128 desc[UR52][R4.64], R60 ;  /* 0x0000003c0400d985 */ /* 0x0007e8000c101d34 */
[----:B------:R3:W-:Y:S02]  /*12430*/  @!P6 ST.E.128 desc[UR52][R6.64], R76 ;  /* 0x0000004c0600e985 */ /* 0x0007e4000c101d34 */
.L_x_4729:
[----:B------:R-:W-:Y:S05]  /*12440*/  BSYNC B1 ;  /* 0x0000000000017941 */ /* 0x000fea0003800000 */
.L_x_4728:
        /* <DEDUP_REMOVED lines=11> */
[-C--:B0-----:R-:W-:Y:S02]  /*12500*/  @!P3 LEA.HI.X R3, R18, R0.reuse, R207, 0x1, P0 ;  /* 0x000000001203b211 */ /* 0x081fe400000f0ccf */
[-C--:B------:R-:W-:Y:S02]  /*12510*/  @!P4 LEA.HI.X R5, R19, R0.reuse, R206, 0x1, P1 ;  /* 0x000000001305c211 */ /* 0x080fe400008f0cce */
[----:B------:R-:W-:Y:S01]  /*12520*/  @!P5 LEA.HI.X R7, R22, R0, R205, 0x1, P2 ;  /* 0x000000001607d211 */ /* 0x000fe200010f0ccd */
[----:B-----5:R3:W-:Y:S04]  /*12530*/  @!P3 ST.E.128 desc[UR52][R2.64], R48 ;  /* 0x000000300200b985 */ /* 0x0207e8000c101d34 */
[----:B------:R3:W-:Y:S04]  /*12540*/  @!P4 ST.E.128 desc[UR52][R4.64], R44 ;  /* 0x0000002c0400c985 */ /* 0x0007e8000c101d34 */
[----:B------:R3:W-:Y:S02]  /*12550*/  @!P5 ST.E.128 desc[UR52][R6.64], R72 ;  /* 0x000000480600d985 */ /* 0x0007e4000c101d34 */
.L_x_4731:
[----:B------:R-:W-:Y:S05]  /*12560*/  BSYNC B1 ;  /* 0x0000000000017941 */ /* 0x000fea0003800000 */
.L_x_4730:
[----:B0-----:R-:W-:Y:S01]  /*12570*/  VIADD R0, R10, 0x60 ;  /* 0x000000600a007836 */ /* 0x001fe20000000000 */
[----:B--2-4-:R-:W0:Y:S04]  /*12580*/  SHFL.IDX PT, R9, R9, 0x3, 0x181f ;  /* 0x00781f0009097f89 */ /* 0x014e2800000e0000 */
[----:B------:R-:W-:Y:S01]  /*12590*/  ISETP.GE.AND P0, PT, R0, R89, PT ;  /* 0x000000590000720c */ /* 0x000fe20003f06270 */
[----:B-1-3--:R1:W2:-:S12]  /*125a0*/  SHFL.IDX PT, R7, R8, 0x3, 0x181f ;  /* 0x00781f0008077f89 */ /* 0x00a29800000e0000 */
[----:B-1----:R-:W-:Y:S05]  /*125b0*/  @P0 BRA `(.L_x_4732) ;  /* 0x0000000800d00947 */ /* 0x002fea0003800000 */
[----:B------:R-:W-:Y:S02]  /*125c0*/  ULDC UR5, c[0x0][0xac8] ;  /* 0x0002b20000057ab9 */ /* 0x000fe40000000800 */
[----:B------:R-:W-:Y:S02]  /*125d0*/  ISETP.GE.AND P2, PT, R18, UR5, PT ;  /* 0x0000000512007c0c */ /* 0x000fe4000bf46270 */
[----:B------:R-:W-:-:S11]  /*125e0*/  ISETP.GE.AND P3, PT, R19, UR5, PT ;  /* 0x0000000513007c0c */ /* 0x000fd6000bf66270 */
[CC--:B--2---:R-:W-:Y:S02]  /*125f0*/  @!P2 LEA R2, P0, R18.reuse, R7.reuse, 0x1 ;  /* 0x000000071202a211 */ /* 0x0c4fe400078008ff */
[C---:B------:R-:W-:Y:S02]  /*12600*/  @!P3 LEA R4, P1, R19.reuse, R7, 0x1 ;  /* 0x000000071304b211 */ /* 0x040fe400078208ff */
[-C--:B0-----:R-:W-:Y:S02]  /*12610*/  @!P2 LEA.HI.X R3, R18, R9.reuse, R207, 0x1, P0 ;  /* 0x000000091203a211 */ /* 0x081fe400000f0ccf */
[----:B------:R-:W-:Y:S02]  /*12620*/  @!P3 LEA.HI.X R5, R19, R9, R206, 0x1, P1 ;  /* 0x000000091305b211 */ /* 0x000fe400008f0cce */
[----:B------:R-:W-:Y:S01]  /*12630*/  ISETP.GE.AND P0, PT, R22, UR5, PT ;  /* 0x0000000516007c0c */ /* 0x000fe2000bf06270 */
[----:B-----5:R1:W-:Y:S04]  /*12640*/  @!P2 ST.E.128 desc[UR52][R2.64], R40 ;  /* 0x000000280200a985 */ /* 0x0203e8000c101d34 */
[----:B------:R1:W-:Y:S08]  /*12650*/  @!P3 ST.E.128 desc[UR52][R4.64], R36 ;  /* 0x000000240400b985 */ /* 0x0003f0000c101d34 */
[----:B------:R-:W-:Y:S05]  /*12660*/  @P0 BRA `(.L_x_4732) ;  /* 0x0000000800a40947 */ /* 0x000fea0003800000 */
[----:B-1----:R-:W-:-:S04]  /*12670*/  LEA R2, P0, R22, R7, 0x1 ;  /* 0x0000000716027211 */ /* 0x002fc800078008ff */
[----:B------:R-:W-:-:S05]  /*12680*/  LEA.HI.X R3, R22, R9, R205, 0x1, P0 ;  /* 0x0000000916037211 */ /* 0x000fca00000f0ccd */
[----:B------:R3:W-:Y:S01]  /*12690*/  ST.E.128 desc[UR52][R2.64], R64 ;  /* 0x0000004002007985 */ /* 0x0007e2000c101d34 */
[----:B------:R-:W-:Y:S05]  /*126a0*/  BRA `(.L_x_4732) ;  /* 0x0000000800947947 */ /* 0x000fea0003800000 */
.L_x_4725:
        /* <DEDUP_REMOVED lines=50> */
.L_x_4734:
[----:B------:R-:W-:Y:S05]  /*129d0*/  BSYNC B1 ;  /* 0x0000000000017941 */ /* 0x000fea0003800000 */
.L_x_4733:
        /* <DEDUP_REMOVED lines=23> */
[----:B------:R-:W-:Y:S01]  /*12b50*/  IMAD.U32 R3, RZ, RZ, UR5 ;  /* 0x00000005ff037e24 */ /* 0x000fe2000f8e00ff */
[----:B------:R-:W-:Y:S01]  /*12b60*/  ULDC UR5, c[0x0][0xa88] ;  /* 0x0002a20000057ab9 */ /* 0x000fe20000000800 */
[C---:B------:R-:W-:Y:S01]  /*12b70*/  IMAD R9, R5.reuse, UR9, R0 ;  /* 0x0000000905097c24 */ /* 0x040fe2000f8e0200 */
[----:B------:R-:W-:Y:S01]  /*12b80*/  SHF.R.S32.HI R0, RZ, 0x1f, R7 ;  /* 0x0000001fff007819 */ /* 0x000fe20000011407 */
[----:B------:R-:W-:-:S04]  /*12b90*/  IMAD.WIDE.U32 R2, R5, UR8, R2 ;  /* 0x0000000805027c25 */ /* 0x000fc8000f8e0002 */
        /* <DEDUP_REMOVED lines=21> */
[----:B------:R-:W-:-:S09]  /*12cf0*/  ISETP.GE.AND P2, PT, R22, UR5, PT ;  /* 0x0000000516007c0c */ /* 0x000fd2000bf46270 */
[CC--:B-1----:R-:W-:Y:S02]  /*12d00*/  @!P4 LEA R10, P6, R18.reuse, R3.reuse, 0x1 ;  /* 0x00000003120ac211 */ /* 0x0c2fe400078c08ff */
[CC--:B------:R-:W-:Y:S02]  /*12d10*/  @!P3 LEA R12, P5, R19.reuse, R3.reuse, 0x1 ;  /* 0x00000003130cb211 */ /* 0x0c0fe400078a08ff */
[-C--:B--2---:R-:W-:Y:S02]  /*12d20*/  @!P4 LEA.HI.X R11, R18, R0.reuse, R207, 0x1, P6 ;  /* 0x00000000120bc211 */ /* 0x084fe400030f0ccf */
[C---:B------:R-:W-:Y:S02]  /*12d30*/  @!P2 LEA R2, P6, R22.reuse, R3, 0x1 ;  /* 0x000000031602a211 */ /* 0x040fe400078c08ff */
[-C--:B------:R-:W-:Y:S01]  /*12d40*/  @!P3 LEA.HI.X R13, R19, R0.reuse, R206, 0x1, P5 ;  /* 0x00000000130db211 */ /* 0x080fe200028f0cce */
[----:B------:R3:W-:Y:S01]  /*12d50*/  @!P4 ST.E.128 desc[UR52][R10.64], RZ ;  /* 0x000000ff0a00c985 */ /* 0x0007e2000c101d34 */
[----:B------:R-:W-:-:S03]  /*12d60*/  @!P2 LEA.HI.X R3, R22, R0, R205, 0x1, P6 ;  /* 0x000000001603a211 */ /* 0x000fc600030f0ccd */
[----:B------:R3:W-:Y:S04]  /*12d70*/  @!P3 ST.E.128 desc[UR52][R12.64], RZ ;  /* 0x000000ff0c00b985 */ /* 0x0007e8000c101d34 */
[----:B------:R3:W-:Y:S02]  /*12d80*/  @!P2 ST.E.128 desc[UR52][R2.64], RZ ;  /* 0x000000ff0200a985 */ /* 0x0007e4000c101d34 */
.L_x_4736:
[----:B------:R-:W-:Y:S05]  /*12d90*/  BSYNC B1 ;  /* 0x0000000000017941 */ /* 0x000fea0003800000 */
.L_x_4735:
        /* <DEDUP_REMOVED lines=11> */
[-C--:B----4-:R-:W-:Y:S02]  /*12e50*/  @!P4 LEA.HI.X R11, R18, R0.reuse, R207, 0x1, P1 ;  /* 0x00000000120bc211 */ /* 0x090fe400008f0ccf */
[-C--:B------:R-:W-:Y:S02]  /*12e60*/  @!P5 LEA.HI.X R13, R19, R0.reuse, R206, 0x1, P2 ;  /* 0x00000000130dd211 */ /* 0x080fe400010f0cce */
[----:B------:R-:W-:Y:S01]  /*12e70*/  @!P6 LEA.HI.X R3, R22, R0, R205, 0x1, P3 ;  /* 0x000000001603e211 */ /* 0x000fe200018f0ccd */
[----:B------:R3:W-:Y:S04]  /*12e80*/  @!P4 ST.E.128 desc[UR52][R10.64], RZ ;  /* 0x000000ff0a00c985 */ /* 0x0007e8000c101d34 */
[----:B------:R3:W-:Y:S04]  /*12e90*/  @!P5 ST.E.128 desc[UR52][R12.64], RZ ;  /* 0x000000ff0c00d985 */ /* 0x0007e8000c101d34 */
[----:B------:R3:W-:Y:S02]  /*12ea0*/  @!P6 ST.E.128 desc[UR52][R2.64], RZ ;  /* 0x000000ff0200e985 */ /* 0x0007e4000c101d34 */
.L_x_4738:
[----:B------:R-:W-:Y:S05]  /*12eb0*/  BSYNC B1 ;  /* 0x0000000000017941 */ /* 0x000fea0003800000 */
.L_x_4737:
        /* <DEDUP_REMOVED lines=14> */
[----:B------:R3:W-:Y:S04]  /*12fa0*/  @!P3 ST.E.128 desc[UR52][R10.64], RZ ;  /* 0x000000ff0a00b985 */ /* 0x0007e8000c101d34 */
[----:B------:R3:W-:Y:S04]  /*12fb0*/  @!P4 ST.E.128 desc[UR52][R12.64], RZ ;  /* 0x000000ff0c00c985 */ /* 0x0007e8000c101d34 */
[----:B------:R3:W-:Y:S02]  /*12fc0*/  @!P5 ST.E.128 desc[UR52][R2.64], RZ ;  /* 0x000000ff0200d985 */ /* 0x0007e4000c101d34 */
.L_x_4740:
[----:B------:R-:W-:Y:S05]  /*12fd0*/  BSYNC B1 ;  /* 0x0000000000017941 */ /* 0x000fea0003800000 */
.L_x_4739:
        /* <DEDUP_REMOVED lines=8> */
[----:B------:R-:W-:-:S09]  /*13060*/  ISETP.GE.AND P5, PT, R22, UR5, PT ;  /* 0x0000000516007c0c */ /* 0x000fd2000bfa6270 */
[-C--:B-12-4-:R-:W-:Y:S02]  /*13070*/  @!P3 LEA R4, P0, R18, R3.reuse, 0x1 ;  /* 0x000000031204b211 */ /* 0x096fe400078008ff */
[CC--:B------:R-:W-:Y:S02]  /*13080*/  @!P4 LEA R6, P1, R19.reuse, R3.reuse, 0x1 ;  /* 0x000000031306c211 */ /* 0x0c0fe400078208ff */
[----:B------:R-:W-:Y:S02]  /*13090*/  @!P5 LEA R2, P2, R22, R3, 0x1 ;  /* 0x000000031602d211 */ /* 0x000fe400078408ff */
[-C--:B---3--:R-:W-:Y:S02]  /*130a0*/  @!P3 LEA.HI.X R5, R18, R0.reuse, R207, 0x1, P0 ;  /* 0x000000001205b211 */ /* 0x088fe400000f0ccf */
[-C--:B------:R-:W-:Y:S02]  /*130b0*/  @!P4 LEA.HI.X R7, R19, R0.reuse, R206, 0x1, P1 ;  /* 0x000000001307c211 */ /* 0x080fe400008f0cce */
[----:B------:R-:W-:Y:S01]  /*130c0*/  @!P5 LEA.HI.X R3, R22, R0, R205, 0x1, P2 ;  /* 0x000000001603d211 */ /* 0x000fe200010f0ccd */
[----:B------:R0:W-:Y:S04]  /*130d0*/  @!P3 ST.E.128 desc[UR52][R4.64], RZ ;  /* 0x000000ff0400b985 */ /* 0x0001e8000c101d34 */
[----:B------:R0:W-:Y:S04]  /*130e0*/  @!P4 ST.E.128 desc[UR52][R6.64], RZ ;  /* 0x000000ff0600c985 */ /* 0x0001e8000c101d34 */
[----:B------:R0:W-:Y:S02]  /*130f0*/  @!P5 ST.E.128 desc[UR52][R2.64], RZ ;  /* 0x000000ff0200d985 */ /* 0x0001e4000c101d34 */
.L_x_4732:
[----:B------:R-:W-:Y:S05]  /*13100*/  BSYNC B0 ;  /* 0x0000000000007941 */ /* 0x000fea0003800000 */
.L_x_4724:
[----:B------:R-:W-:Y:S02]  /*13110*/  ULDC UR5, c[0x0][0xc38] ;  /* 0x00030e0000057ab9 */ /* 0x000fe40000000800 */
[----:B------:R-:W-:-:S06]  /*13120*/  UISETP.GE.AND UP0, UPT, UR4, UR5, UPT ;  /* 0x000000050400728c */ /* 0x000fcc000bf06270 */
[----:B------:R-:W-:-:S13]  /*13130*/  PLOP3.LUT P0, PT, PT, PT, UP0, 0x80, 0x0 ;  /* 0x000000000000781c */ /* 0x000fda0003f0f008 */
[----:B------:R-:W-:Y:S05]  /*13140*/  @!P0 BRA `(.L_x_4741) ;  /* 0xfffffed800f08947 */ /* 0x000fea000383ffff */
[----:B------:R-:W-:Y:S05]  /*13150*/  EXIT ;  /* 0x000000000000794d */ /* 0x000fea0003800000 */
.L_x_4635:
        /* <DEDUP_REMOVED lines=26> */
[----:B------:R-:W-:Y:S01]  /*13300*/  IMAD.MOV.U32 R23, RZ, RZ, RZ ;  /* 0x000000ffff177224 */ /* 0x000fe200078e00ff */
[----:B------:R-:W-:-:S02]  /*13310*/  UIMAD UR40, UR40, UR39, URZ ;  /* 0x00000027282872a4 */ /* 0x000fc4000f8e023f */
[----:B------:R-:W-:Y:S01]  /*13320*/  USEL UR4, UR4, 0x1, UP0 ;  /* 0x0000000104047887 */ /* 0x000fe20008000000 */
[----:B------:R-:W-:Y:S01]  /*13330*/  ULDC UR49, c[0x0][0xc] ;  /* 0x0000030000317ab9 */ /* 0x000fe20000000800 */
[----:B------:R-:W-:Y:S02]  /*13340*/  ULOP3.LUT UR48, UR43, 0x2, URZ, 0xfc, !UPT ;  /* 0x000000022b307892 */ /* 0x000fe4000f8efc3f */
[----:B------:R-:W-:Y:S02]  /*13350*/  UIMAD UR41, UR4, UR6, URZ ;  /* 0x00000006042972a4 */ /* 0x000fe4000f8e023f */
[----:B------:R-:W-:Y:S02]  /*13360*/  ULOP3.LUT UR47, UR43, 0x1, URZ, 0xfc, !UPT ;  /* 0x000000012b2f7892 */ /* 0x000fe4000f8efc3f */
[----:B------:R-:W-:Y:S02]  /*13370*/  UIADD3 UR4, UR41, 0x7f, URZ ;  /* 0x0000007f29047890 */ /* 0x000fe4000fffe03f */
[----:B------:R-:W-:-:S02]  /*13380*/  UIADD3 UR46, UR41, 0x1, -UR39 ;  /* 0x00000001292e7890 */ /* 0x000fc4000fffe827 */
[----:B------:R-:W-:Y:S01]  /*13390*/  UIADD3 UR39, UR41, -UR39, URZ ;  /* 0x8000002729277290 */ /* 0x000fe2000fffe03f */
[C---:B0-----:R-:W-:Y:S01]  /*133a0*/  IMAD.SHL.U32 R2, R10.reuse, 0x80, RZ ;  /* 0x000000800a027824 */ /* 0x041fe200078e00ff */
[C---:B------:R-:W-:Y:S01]  /*133b0*/  LOP3.LUT R9, R10.reuse, 0x7f, RZ, 0xc0, !PT ;  /* 0x0000007f0a097812 */ /* 0x040fe200078ec0ff */
[C---:B------:R-:W-:Y:S01]  /*133c0*/  IMAD.SHL.U32 R29, R10.reuse, 0x10, RZ ;  /* 0x000000100a1d7824 */ /* 0x040fe200078e00ff */
[----:B------:R-:W-:Y:S01]  /*133d0*/  SHF.R.U32.HI R0, RZ, 0x1, R10 ;  /* 0x00000001ff007819 */ /* 0x000fe2000001160a */
[----:B------:R-:W-:Y:S01]  /*133e0*/  IMAD.SHL.U32 R17, R10, 0x40, RZ ;  /* 0x000000400a117824 */ /* 0x000fe200078e00ff */
[----:B------:R-:W-:Y:S01]  /*133f0*/  LOP3.LUT R4, R2, 0x380, RZ, 0xc0, !PT ;  /* 0x0000038002047812 */ /* 0x000fe200078ec0ff */
[----:B------:R-:W-:Y:S01]  /*13400*/  IMAD.SHL.U32 R7, R10, 0x2, RZ ;  /* 0x000000020a077824 */ /* 0x000fe200078e00ff */
[----:B------:R-:W-:Y:S02]  /*13410*/  LOP3.LUT R2, R2, 0x400, RZ, 0xc0, !PT ;  /* 0x0000040002027812 */ /* 0x000fe400078ec0ff */
[----:B------:R-:W-:-:S02]  /*13420*/  SHF.R.U32.HI R5, RZ, 0x5, R9 ;  /* 0x00000005ff057819 */ /* 0x000fc40000011609 */
[----:B------:R-:W-:Y:S02]  /*13430*/  LOP3.LUT R8, R29, 0x40, RZ, 0xc0, !PT ;  /* 0x000000401d087812 */ /* 0x000fe400078ec0ff */
[----:B------:R-:W-:Y:S01]  /*13440*/  LOP3.LUT R3, R17, 0x180, RZ, 0xc0, !PT ;  /* 0x0000018011037812 */ /* 0x000fe200078ec0ff */
[C---:B------:R-:W-:Y:S01]  /*13450*/  IMAD R2, R5.reuse, 0x800, R2 ;  /* 0x0000080005027824 */ /* 0x040fe200078e0202 */
[----:B------:R-:W-:Y:S01]  /*13460*/  LOP3.LUT R4, R4, 0x10, R10, 0xf8, !PT ;  /* 0x0000001004047812 */ /* 0x000fe200078ef80a */
[----:B------:R-:W-:Y:S01]  /*13470*/  IMAD R37, R5, 0x200, R8 ;  /* 0x0000020005257824 */ /* 0x000fe200078e0208 */
[----:B------:R-:W-:Y:S01]  /*13480*/  LOP3.LUT R0, R3, 0x30, R0, 0xf8, !PT ;  /* 0x0000003003007812 */ /* 0x000fe200078ef800 */
[----:B------:R-:W-:Y:S01]  /*13490*/  IMAD.SHL.U32 R3, R10, 0x8, RZ ;  /* 0x000000080a037824 */ /* 0x000fe200078e00ff */
[C---:B------:R-:W-:Y:S02]  /*134a0*/  LOP3.LUT R6, R29.reuse, 0x1b0, RZ, 0xc0, !PT ;  /* 0x000001b01d067812 */ /* 0x040fe400078ec0ff */
[----:B------:R-:W-:Y:S01]  /*134b0*/  LOP3.LUT R5, R4, 0x70, R29, 0x78, !PT ;  /* 0x0000007004057812 */ /* 0x000fe200078e781d */
[----:B------:R-:W-:Y:S01]  /*134c0*/  IMAD.U32 R4, RZ, RZ, UR5 ;  /* 0x00000005ff047e24 */ /* 0x000fe2000f8e00ff */
[----:B------:R-:W-:Y:S01]  /*134d0*/  LOP3.LUT R29, R29, 0x30, RZ, 0xc0, !PT ;  /* 0x000000301d1d7812 */ /* 0x000fe200078ec0ff */
[----:B------:R-:W-:Y:S01]  /*134e0*/  USHF.R.S32.HI UR5, URZ, 0x1f, UR4 ;  /* 0x0000001f3f057899 */ /* 0x000fe20008011404 */
[----:B------:R-:W-:Y:S01]  /*134f0*/  LOP3.LUT R0, R0, 0x30, R3, 0x78, !PT ;  /* 0x0000003000007812 */ /* 0x000fe200078e7803 */
[----:B------:R-:W-:Y:S01]  /*13500*/  IMAD.IADD R36, R2, 0x1, R5 ;  /* 0x0000000102247824 */ /* 0x000fe200078e0205 */
[----:B------:R-:W-:Y:S01]  /*13510*/  LOP3.LUT R3, R29, 0x40, RZ, 0xfc, !PT ;  /* 0x000000401d037812 */ /* 0x000fe200078efcff */
[----:B------:R-:W-:Y:S01]  /*13520*/  IMAD.MOV.U32 R2, RZ, RZ, 0x20 ;  /* 0x00000020ff027424 */ /* 0x000fe200078e00ff */
[----:B------:R-:W-:Y:S01]  /*13530*/  R2P PR, R10, 0x6 ;  /* 0x000000060a007804 */ /* 0x000fe20000000000 */
[----:B------:R-:W-:Y:S01]  /*13540*/  VIADD R33, R36, 0x40 ;  /* 0x0000004024217836 */ /* 0x000fe20000000000 */
[C---:B------:R-:W-:Y:S01]  /*13550*/  ISETP.GE.AND P4, PT, R3.reuse, UR7, PT ;  /* 0x0000000703007c0c */ /* 0x040fe2000bf86270 */
[----:B------:R0:W-:Y:S01]  /*13560*/  STL [R1+0x8], R4 ;  /* 0x0000080401007387 */ /* 0x0001e20000100800 */
[C---:B------:R-:W-:Y:S01]  /*13570*/  ISETP.GE.AND P3, PT, R3.reuse, UR7, PT ;  /* 0x0000000703007c0c */ /* 0x040fe2000bf66270 */
[----:B------:R-:W-:Y:S01]  /*13580*/  ULEA.HI UR5, UR5, UR4, URZ, 0x7 ;  /* 0x0000000405057291 */ /* 0x000fe2000f8f383f */
[----:B------:R-:W-:Y:S01]  /*13590*/  ISETP.GE.AND P0, PT, R3, UR8, PT ;  /* 0x0000000803007c0c */ /* 0x000fe2000bf06270 */
[----:B------:R-:W-:Y:S01]  /*135a0*/  STL [R1+0xc], RZ ;  /* 0x00000cff01007387 */ /* 0x000fe20000100800 */
[----:B------:R-:W-:Y:S01]  /*135b0*/  LOP3.LUT R3, R29, 0x80, RZ, 0xfc, !PT ;  /* 0x000000801d037812 */ /* 0x000fe200078efcff */
[----:B------:R-:W-:Y:S01]  /*135c0*/  USHF.R.S32.HI UR38, URZ, 0x7, UR5 ;  /* 0x000000073f267899 */ /* 0x000fe20008011405 */
[----:B------:R-:W-:-:S02]  /*135d0*/  SEL R2, R2, 0xffffffe0, !P1 ;  /* 0xffffffe002027807 */ /* 0x000fc40004800000 */
[----:B------:R-:W-:Y:S01]  /*135e0*/  ISETP.GE.AND P1, PT, R3, UR7, PT ;  /* 0x0000000703007c0c */ /* 0x000fe2000bf26270 */
[----:B------:R-:W-:Y:S01]  /*135f0*/  @P2 VIADD R33, R36, 0xffffffc0 ;  /* 0xffffffc024212836 */ /* 0x000fe20000000000 */
[----:B------:R-:W-:Y:S01]  /*13600*/  ISETP.GE.AND P2, PT, R29, UR7, PT ;  /* 0x000000071d007c0c */ /* 0x000fe2000bf46270 */
[----:B------:R-:W-:Y:S01]  /*13610*/  IMAD.IADD R34, R2, 0x1, R36 ;  /* 0x0000000102227824 */ /* 0x000fe200078e0224 */
[----:B------:R-:W-:Y:S02]  /*13620*/  @P4 LOP3.LUT R16, R16, 0x2, RZ, 0xfc, !PT ;  /* 0x0000000210104812 */ /* 0x000fe400078efcff */
[----:B------:R-:W-:Y:S01]  /*13630*/  LOP3.LUT R17, R0, 0x640, R17, 0xf8, !PT ;  /* 0x0000064000117812 */ /* 0x000fe200078ef811 */
[----:B------:R-:W-:Y:S01]  /*13640*/  IMAD.SHL.U32 R0, R10, 0x20, RZ ;  /* 0x000000200a007824 */ /* 0x000fe200078e00ff */
[----:B------:R-:W-:Y:S02]  /*13650*/  LOP3.LUT R16, R16, 0xffffffbf, RZ, 0xc0, !PT ;  /* 0xffffffbf10107812 */ /* 0x000fe400078ec0ff */
[----:B------:R-:W-:-:S02]  /*13660*/  LOP3.LUT R6, R6, 0x30, R7, 0x78, !PT ;  /* 0x0000003006067812 */ /* 0x000fc400078e7807 */
[----:B------:R-:W-:Y:S02]  /*13670*/  @P3 LOP3.LUT R16, R16, 0x40, RZ, 0xfc, !PT ;  /* 0x0000004010103812 */ /* 0x000fe400078efcff */
[----:B------:R-:W-:Y:S01]  /*13680*/  LOP3.LUT R0, R0, 0x60, RZ, 0xc0, !PT ;  /* 0x0000006000007812 */ /* 0x000fe200078ec0ff */
[----:B------:R-:W-:Y:S01]  /*13690*/  IMAD.IADD R37, R6, 0x1, R37 ;  /* 0x0000000106257824 */ /* 0x000fe200078e0225 */
[----:B------:R-:W-:Y:S02]  /*136a0*/  LOP3.LUT R16, R16, 0xfffffdff, RZ, 0xc0, !PT ;  /* 0xfffffdff10107812 */ /* 0x000fe400078ec0ff */
[----:B0-----:R-:W-:Y:S02]  /*136b0*/  SHF.R.U32.HI R4, RZ, 0x2, R9 ;  /* 0x00000002ff047819 */ /* 0x001fe40000011609 */
[----:B------:R-:W-:Y:S02]  /*136c0*/  @P0 LOP3.LUT R16, R16, 0x200, RZ, 0xfc, !PT ;  /* 0x0000020010100812 */ /* 0x000fe400078efcff */
[----:B------:R-:W-:-:S02]  /*136d0*/  ISETP.GE.AND P0, PT, R3, UR7, PT ;  /* 0x0000000703007c0c */ /* 0x000fc4000bf06270 */
[----:B------:R-:W-:-:S11]  /*136e0*/  LOP3.LUT R16, R16, 0xfffffffe, RZ, 0xc0, !PT ;  /* 0xfffffffe10107812 */ /* 0x000fd600078ec0ff */
[----:B------:R-:W-:Y:S02]  /*136f0*/  @P0 LOP3.LUT R16, R16, 0x1, RZ, 0xfc, !PT ;  /* 0x0000000110100812 */ /* 0x000fe400078efcff */
[----:B------:R-:W-:Y:S02]  /*13700*/  ISETP.GE.AND P0, PT, R3, UR8, PT ;  /* 0x0000000803007c0c */ /* 0x000fe4000bf06270 */
[----:B------:R-:W-:Y:S02]  /*13710*/  LOP3.LUT R16, R16, 0xffffffdf, RZ, 0xc0, !PT ;  /* 0xffffffdf10107812 */ /* 0x000fe400078ec0ff */
[----:B------:R-:W-:Y:S02]  /*13720*/  MOV R3, 0x400 ;  /* 0x0000040000037802 */ /* 0x000fe40000000f00 */
[----:B------:R-:W-:Y:S02]  /*13730*/  @P1 LOP3.LUT R16, R16, 0x20, RZ, 0xfc, !PT ;  /* 0x0000002010101812 */ /* 0x000fe400078efcff */
[----:B------:R-:W-:-:S02]  /*13740*/  LEA R18, R32, R3, 0x18 ;  /* 0x0000000320127211 */ /* 0x000fc400078ec0ff */
[----:B------:R-:W-:Y:S02]  /*13750*/  LOP3.LUT R16, R16, 0xfffffeff, RZ, 0xc0, !PT ;  /* 0xfffffeff10107812 */ /* 0x000fe400078ec0ff */
[C---:B------:R-:W-:Y:S02]  /*13760*/  ISETP.GE.AND P1, PT, R29.reuse, UR7, PT ;  /* 0x000000071d007c0c */ /* 0x040fe4000bf26270 */
[----:B------:R-:W-:Y:S02]  /*13770*/  @P0 LOP3.LUT R16, R16, 0x100, RZ, 0xfc, !PT ;  /* 0x0000010010100812 */ /* 0x000fe400078efcff */
[----:B------:R-:W-:Y:S01]  /*13780*/  LOP3.LUT R3, R4, R0, RZ, 0xfc, !PT ;  /* 0x0000000004037212 */ /* 0x000fe200078efcff */
[----:B------:R-:W-:Y:S01]  /*13790*/  IMAD.IADD R0, R18, 0x1, R37 ;  /* 0x0000000112007824 */ /* 0x000fe200078e0225 */
[----:B------:R-:W-:Y:S02]  /*137a0*/  LOP3.LUT R16, R16, 0xfffffffb, RZ, 0xc0, !PT ;  /* 0xfffffffb10107812 */ /* 0x000fe400078ec0ff */
[----:B------:R-:W-:-:S02]  /*137b0*/  ISETP.GE.AND P0, PT, R29, UR8, PT ;  /* 0x000000081d007c0c */ /* 0x000fc4000bf06270 */
[----:B------:R-:W-:Y:S01]  /*137c0*/  @P2 LOP3.LUT R16, R16, 0x4, RZ, 0xfc, !PT ;  /* 0x0000000410102812 */ /* 0x000fe200078efcff */
[----:B------:R0:W-:Y:S01]  /*137d0*/  STL [R1+0x4], R0 ;  /* 0x0000040001007387 */ /* 0x0001e20000100800 */
[C---:B------:R-:W-:Y:S02]  /*137e0*/  LOP3.LUT R3, R17.reuse, 0x2800, RZ, 0xfc, !PT ;  /* 0x0000280011037812 */ /* 0x040fe400078efcff */
[----:B------:R-:W-:Y:S02]  /*137f0*/  LOP3.LUT R16, R16, 0xfffffbff, RZ, 0xc0, !PT ;  /* 0xfffffbff10107812 */ /* 0x000fe400078ec0ff */
[----:B------:R-:W-:Y:S02]  /*13800*/  LOP3.LUT R3, R17, 0x5000, RZ, 0xfc, !PT ;  /* 0x0000500011037812 */ /* 0x000fe400078efcff */
[----:B------:R-:W-:Y:S01]  /*13810*/  LOP3.LUT R16, R16, 0xffffff7f, RZ, 0xc0, !PT ;  /* 0xffffff7f10107812 */ /* 0x000fe200078ec0ff */
[----:B0-----:R-:W-:-:S03]  /*13820*/  IMAD.IADD R0, R2, 0x1, R33 ;  /* 0x0000000102007824 */ /* 0x001fc600078e0221 */
[----:B------:R-:W-:Y:S02]  /*13830*/  @P1 LOP3.LUT R16, R16, 0x80, RZ, 0xfc, !PT ;  /* 0x0000008010101812 */ /* 0x000fe400078efcff */
[C---:B------:R-:W-:Y:S01]  /*13840*/  LOP3.LUT R2, R17.reuse, 0x4800, RZ, 0xfc, !PT ;  /* 0x0000480011027812 */ /* 0x040fe200078efcff */
[----:B------:R0:W-:Y:S01]  /*13850*/  STL [R1], R0 ;  /* 0x0000000001007387 */ /* 0x0001e20000100800 */
[C---:B------:R-:W-:Y:S02]  /*13860*/  LOP3.LUT R2, R17.reuse, 0x3800, RZ, 0xfc, !PT ;  /* 0x0000380011027812 */ /* 0x040fe400078efcff */
[----:B------:R-:W-:Y:S02]  /*13870*/  @P0 LOP3.LUT R16, R16, 0x400, RZ, 0xfc, !PT ;  /* 0x0000040010100812 */ /* 0x000fe400078efcff */
[C---:B0-----:R-:W-:Y:S02]  /*13880*/  LOP3.LUT R0, R17.reuse, 0x3000, RZ, 0xfc, !PT ;  /* 0x0000300011007812 */ /* 0x041fe400078efcff */
[----:B------:R-:W-:-:S07]  /*13890*/  LOP3.LUT R0, R17, 0x5800, RZ, 0xfc, !PT ;  /* 0x0000580011007812 */ /* 0x000fce00078efcff */
.L_x_4813:
[----:B------:R-:W2:Y:S01]  /*138a0*/  LDL R0, [R1+0x8] ;  /* 0x0000080001007983 */ /* 0x000ea20000100800 */
        /* <DEDUP_REMOVED lines=22> */
.L_x_4743:
[----:B------:R-:W-:Y:S01]  /*13a10*/  ULDC UR8, c[0x0][0xc54] ;  /* 0x0003150000087ab9 */ /* 0x000fe20000000800 */
[----:B------:R-:W-:Y:S01]  /*13a20*/  UMOV UR6, UR7 ;  /* 0x0000000700067c82 */ /* 0x000fe20008000000 */
[----:B------:R-:W-:-:S11]  /*13a30*/  UISETP.NE.AND UP0, UPT, UR8, 0x1, UPT ;  /* 0x000000010800788c */ /* 0x000fd6000bf05270 */
[----:B------:R-:W-:Y:S02]  /*13a40*/  @UP0 ULDC.64 UR10, c[0x0][0xc58] ;  /* 0x00031600000a0ab9 */ /* 0x000fe40000000a00 */
[----:B------:R-:W-:-:S04]  /*13a50*/  UIMAD.WIDE.U32 UR4, UR7, UR10, URZ ;  /* 0x0000000a070472a5 */ /* 0x000fc8000f8e003f */
[----:B------:R-:W-:-:S04]  /*13a60*/  @UP0 USHF.R.U32.HI UR6, URZ, UR11, UR5 ;  /* 0x0000000b3f060299 */ /* 0x000fc80008011605 */
[----:B------:R-:W-:-:S12]  /*13a70*/  UIMAD UR4, UR6, UR8, URZ ;  /* 0x00000008060472a4 */ /* 0x000fd8000f8e023f */
.L_x_4744:
        /* <DEDUP_REMOVED lines=48> */
.L_x_4746:
[----:B------:R-:W-:-:S11]  /*13d80*/  UISETP.NE.AND UP1, UPT, UR5, 0x1, UPT ;  /* 0x000000010500788c */ /* 0x000fd6000bf25270 */
[----:B------:R-:W-:Y:S02]  /*13d90*/  @UP1 ULDC.64 UR10, c[0x0][0x9e8] ;  /* 0x00027a00000a1ab9 */ /* 0x000fe40000000a00 */
[----:B------:R-:W-:-:S04]  /*13da0*/  UIMAD.WIDE.U32 UR6, UR8, UR10, URZ ;  /* 0x0000000a080672a5 */ /* 0x000fc8000f8e003f */
[----:B------:R-:W-:-:S12]  /*13db0*/  @UP1 USHF.R.U32.HI UR8, URZ, UR11, UR7 ;  /* 0x0000000b3f081299 */ /* 0x000fd80008011607 */
.L_x_4747:
[----:B------:R-:W-:-:S04]  /*13dc0*/  UIMAD UR8, UR8, UR5, UR5 ;  /* 0x00000005080872a4 */ /* 0x000fc8000f8e0205 */
[----:B------:R-:W-:-:S04]  /*13dd0*/  UISETP.LT.AND UP1, UPT, UR4, UR8, UPT ;  /* 0x000000080400728c */ /* 0x000fc8000bf21270 */
[----:B------:R-:W-:-:S12]  /*13de0*/  USEL UR4, UR4, UR8, UP1 ;  /* 0x0000000804047287 */ /* 0x000fd80008800000 */
.L_x_4745:
        /* <DEDUP_REMOVED lines=27> */
.L_x_4749:
[----:B------:R-:W-:-:S11]  /*13fa0*/  UISETP.NE.AND UP0, UPT, UR5, 0x1, UPT ;  /* 0x000000010500788c */ /* 0x000fd6000bf05270 */
[----:B------:R-:W-:Y:S02]  /*13fb0*/  @UP0 ULDC.64 UR10, c[0x0][0x9e8] ;  /* 0x00027a00000a0ab9 */ /* 0x000fe40000000a00 */
[----:B------:R-:W-:-:S04]  /*13fc0*/  UIMAD.WIDE.U32 UR6, UR4, UR10, URZ ;  /* 0x0000000a040672a5 */ /* 0x000fc8000f8e003f */
[----:B------:R-:W-:-:S12]  /*13fd0*/  @UP0 USHF.R.U32.HI UR4, URZ, UR11, UR7 ;  /* 0x0000000b3f040299 */ /* 0x000fd80008011607 */
.L_x_4750:
[----:B------:R-:W-:-:S04]  /*13fe0*/  UIMAD UR4, UR4, UR5, URZ ;  /* 0x00000005040472a4 */ /* 0x000fc8000f8e023f */
[----:B------:R-:W-:-:S04]  /*13ff0*/  UISETP.LT.AND UP0, UPT, UR8, UR4, UPT ;  /* 0x000000040800728c */ /* 0x000fc8000bf01270 */
[----:B------:R-:W-:-:S12]  /*14000*/  USEL UR8, UR8, UR4, !UP0 ;  /* 0x0000000408087287 */ /* 0x000fd8000c000000 */
.L_x_4748:
        /* <DEDUP_REMOVED lines=27> */
.L_x_4752:
        /* <DEDUP_REMOVED lines=20> */
.L_x_4755:
[----:B------:R-:W-:Y:S05]  /*14300*/  BSYNC B6 ;  /* 0x0000000000067941 */ /* 0x000fea0003800000 */
.L_x_4754:
        /* <DEDUP_REMOVED lines=22> */
.L_x_4757:
[----:B------:R-:W-:Y:S05]  /*14470*/  BSYNC B6 ;  /* 0x0000000000067941 */ /* 0x000fea0003800000 */
.L_x_4756:
        /* <DEDUP_REMOVED lines=20> */
.L_x_4759:
[----:B------:R-:W-:Y:S05]  /*145c0*/  BSYNC B6 ;  /* 0x0000000000067941 */ /* 0x000fea0003800000 */
.L_x_4758:
        /* <DEDUP_REMOVED lines=19> */
.L_x_4761:
[----:B------:R-:W-:Y:S05]  /*14700*/  BSYNC B6 ;  /* 0x0000000000067941 */ /* 0x000fea0003800000 */
.L_x_4760:
        /* <DEDUP_REMOVED lines=17> */
.L_x_4833:
[----:B-1----:R-:W1:Y:S01]  /*14820*/  S2R R2, SR_TID.X ;  /* 0x0000000000027919 */ /* 0x002e620000002100 */
[----:B0-----:R-:W-:Y:S02]  /*14830*/  ISETP.NE.AND P1, PT, R9, 0x1, PT ;  /* 0x000000010900780c */ /* 0x001fe40003f25270 */
[----:B-----5:R-:W-:Y:S02]  /*14840*/  SHF.R.S32.HI R30, RZ, 0x1f, R26 ;  /* 0x0000001fff1e7819 */ /* 0x020fe4000001141a */
[----:B------:R-:W-:-:S09]  /*14850*/  LOP3.LUT R16, R16, 0xffffffef, RZ, 0xc0, !PT ;  /* 0xffffffef10107812 */ /* 0x000fd200078ec0ff */
[----:B------:R-:W0:Y:S01]  /*14860*/  @P1 LDC R5, c[0x0][0x434] ;  /* 0x00010d00ff051b82 */ /* 0x000e220000000800 */
[----:B------:R-:W-:-:S07]  /*14870*/  @P1 LOP3.LUT R16, R16, 0x10, RZ, 0xfc, !PT ;  /* 0x0000001010101812 */ /* 0x000fce00078efcff */
[----:B------:R-:W2:Y:S01]  /*14880*/  @P1 LDC R4, c[0x0][0x438] ;  /* 0x00010e00ff041b82 */ /* 0x000ea20000000800 */
[C---:B-1----:R-:W-:Y:S01]  /*14890*/  LOP3.LUT R0, R2.reuse, 0x7f, RZ, 0xc0, !PT ;  /* 0x0000007f02007812 */ /* 0x042fe200078ec0ff */
[----:B------:R-:W-:-:S03]  /*148a0*/  IMAD.SHL.U32 R2, R2, 0x20, RZ ;  /* 0x0000002002027824 */ /* 0x000fc600078e00ff */
[----:B------:R-:W-:Y:S02]  /*148b0*/  SHF.R.U32.HI R0, RZ, 0x2, R0 ;  /* 0x00000002ff007819 */ /* 0x000fe40000011600 */
[----:B------:R-:W-:-:S04]  /*148c0*/  LOP3.LUT R2, R2, 0x60, RZ, 0xc0, !PT ;  /* 0x0000006002027812 */ /* 0x000fc800078ec0ff */
[----:B------:R-:W-:-:S04]  /*148d0*/  LOP3.LUT R6, R8, R0, R2, 0xfe, !PT ;  /* 0x0000000008067212 */ /* 0x000fc800078efe02 */
[C---:B------:R-:W-:Y:S01]  /*148e0*/  ISETP.GE.AND P0, PT, R6.reuse, UR41, PT ;  /* 0x0000002906007c0c */ /* 0x040fe2000bf06270 */
[----:B------:R-:W-:-:S04]  /*148f0*/  IMAD.IADD R6, R6, 0x1, R31 ;  /* 0x0000000106067824 */ /* 0x000fc800078e021f */
[----:B0-----:R-:W-:-:S04]  /*14900*/  @P1 IMAD.HI.U32 R5, R6, R5, RZ ;  /* 0x0000000506051227 */ /* 0x001fc800078e00ff */
[----:B------:R-:W-:Y:S01]  /*14910*/  IMAD.MOV.U32 R0, RZ, RZ, R6 ;  /* 0x000000ffff007224 */ /* 0x000fe200078e0006 */
[----:B--2---:R-:W-:-:S03]  /*14920*/  @P1 SHF.R.U32.HI R0, RZ, R4, R5 ;  /* 0x00000004ff001219 */ /* 0x004fc60000011605 */
[----:B------:R-:W0:Y:S01]  /*14930*/  @!P0 LDC.64 R2, c[0x0][0x428] ;  /* 0x00010a00ff028b82 */ /* 0x000e220000000a00 */
[--C-:B------:R-:W-:Y:S01]  /*14940*/  @!P0 SHF.R.S32.HI R5, RZ, 0x1f, R0.reuse ;  /* 0x0000001fff058819 */ /* 0x100fe20000011400 */
[----:B------:R-:W-:Y:S02]  /*14950*/  @!P0 IMAD.MOV.U32 R4, RZ, RZ, R0 ;  /* 0x000000ffff048224 */ /* 0x000fe400078e0000 */
[-C--:B0-----:R-:W-:Y:S02]  /*14960*/  @!P0 IMAD R7, R30, R2.reuse, RZ ;  /* 0x000000021e078224 */ /* 0x081fe400078e02ff */
[----:B------:R-:W-:-:S04]  /*14970*/  @!P0 IMAD.WIDE.U32 R4, R26, R2, R4 ;  /* 0x000000021a048225 */ /* 0x000fc800078e0004 */
[----:B------:R-:W-:Y:S02]  /*14980*/  @!P0 IMAD R7, R26, R3, R7 ;  /* 0x000000031a078224 */ /* 0x000fe400078e0207 */
[----:B------:R-:W0:Y:S02]  /*14990*/  @!P0 LDC.64 R2, c[0x0][0x418] ;  /* 0x00010600ff028b82 */ /* 0x000e240000000a00 */
[----:B------:R-:W-:Y:S01]  /*149a0*/  @!P0 IMAD.IADD R7, R5, 0x1, R7 ;  /* 0x0000000105078824 */ /* 0x000fe200078e0207 */
[----:B0-----:R-:W-:-:S04]  /*149b0*/  @!P0 LEA R2, P1, R4, R2, 0x2 ;  /* 0x0000000204028211 */ /* 0x001fc800078210ff */
[----:B------:R-:W-:Y:S01]  /*149c0*/  @!P0 LEA.HI.X R3, R4, R3, R7, 0x2, P1 ;  /* 0x0000000304038211 */ /* 0x000fe200008f1407 */
[----:B------:R-:W-:-:S06]  /*149d0*/  IMAD.MOV.U32 R7, RZ, RZ, RZ ;  /* 0x000000ffff077224 */ /* 0x000fcc00078e00ff */
[----:B------:R0:W5:Y:S01]  /*149e0*/  @!P0 LDG.E R7, desc[UR52][R2.64] ;  /* 0x0000003402078981 */ /* 0x000162000c1e1900 */
[----:B------:R-:W-:Y:S01]  /*149f0*/  IMAD R5, RZ, RZ, -UR36 ;  /* 0x80000024ff057e24 */ /* 0x000fe2000f8e02ff */
[----:B------:R-:W-:-:S03]  /*14a00*/  LOP3.LUT R16, R16, 0xfffffff7, RZ, 0xc0, !PT ;  /* 0xfffffff710107812 */ /* 0x000fc600078ec0ff */
[----:B------:R-:W-:Y:S02]  /*14a10*/  IMAD R22, R22, R5, UR37 ;  /* 0x0000002516167e24 */ /* 0x000fe4000f8e0205 */
[----:B------:R-:W-:Y:S02]  /*14a20*/  IMAD.MOV R5, RZ, RZ, -R0 ;  /* 0x000000ffff057224 */ /* 0x000fe400078e0a00 */
[----:B------:R-:W-:Y:S01]  /*14a30*/  IMAD.U32 R0, RZ, RZ, UR48 ;  /* 0x00000030ff007e24 */ /* 0x000fe2000f8e00ff */
[----:B------:R-:W-:Y:S01]  /*14a40*/  SHF.R.S32.HI R28, RZ, 0x1f, R22 ;  /* 0x0000001fff1c7819 */ /* 0x000fe20000011416 */
[----:B------:R-:W-:-:S03]  /*14a50*/  IMAD R6, R9, R5, R6 ;  /* 0x0000000509067224 */ /* 0x000fc600078e0206 */
[----:B------:R-:W-:-:S13]  /*14a60*/  ISETP.NE.AND P2, PT, R0, 0x3, PT ;  /* 0x000000030000780c */ /* 0x000fda0003f45270 */
[----:B------:R-:W-:Y:S01]  /*14a70*/  @P2 LOP3.LUT R16, R16, 0x8, RZ, 0xfc, !PT ;  /* 0x0000000810102812 */ /* 0x000fe200078efcff */
[----:B0-----:R-:W-:Y:S06]  /*14a80*/  @!P2 BRA `(.L_x_4763) ;  /* 0x000000000004a947 */ /* 0x001fec0003800000 */
[----:B------:R-:W-:Y:S01]  /*14a90*/  BPT.TRAP 0x1 ;  /* 0x000000040000795c */ /* 0x000fe20000300000 */
.L_x_4763:
[----:B------:R-:W-:Y:S01]  /*14aa0*/  IMAD R4, R23, 0x8, R18 ;  /* 0x0000000817047824 */ /* 0x000fe200078e0212 */
[----:B------:R-:W-:Y:S01]  /*14ab0*/  SHF.L.U32 R25, R24, 0x1f, RZ ;  /* 0x0000001f18197819 */ /* 0x000fe200000006ff */
[----:B------:R-:W-:Y:S01]  /*14ac0*/  BSSY B0, `(.L_x_4764) ;  /* 0x0000004000007945 */ /* 0x000fe20003800000 */
[----:B------:R-:W-:Y:S02]  /*14ad0*/  SHF.R.S32.HI R20, RZ, 0x1f, R6 ;  /* 0x0000001fff147819 */ /* 0x000fe40000011406 */
[----:B------:R-:W0:Y:S02]  /*14ae0*/  SYNCS.PHASECHK.TRANS64.TRYWAIT P0, [R4+URZ+0x2a880], R25 ;  /* 0x02a88019040075a7 */ /* 0x000e24000800017f */
[----:B0-----:R-:W-:Y:S05]  /*14af0*/  @!P0 BRA `(.L_x_4765) ;  /* 0x0000003c006c8947 */ /* 0x001fea0003800000 */
.L_x_4834:
[----:B------:R-:W-:Y:S05]  /*14b00*/  BSYNC B0 ;  /* 0x0000000000007941 */ /* 0x000fea0003800000 */
.L_x_4764:
[----:B------:R-:W1:Y:S01]  /*14b10*/  S2R R5, SR_TID.X ;  /* 0x0000000000057919 */ /* 0x000e620000002100 */
[----:B------:R-:W-:Y:S01]  /*14b20*/  ULDC.64 UR4, c[0x0][0x328] ;  /* 0x0000ca0000047ab9 */ /* 0x000fe20000000a00 */
[----:B-----5:R-:W-:Y:S01]  /*14b30*/  SHF.R.S32.HI R21, RZ, 0x1f, R7 ;  /* 0x0000001fff157819 */ /* 0x020fe20000011407 */
[----:B------:R-:W-:Y:S01]  /*14b40*/  IMAD R0, R20, UR4, RZ ;  /* 0x0000000414007c24 */ /* 0x000fe2000f8e02ff */
[----:B------:R-:W-:Y:S01]  /*14b50*/  ULDC.64 UR6, c[0x0][0x318] ;  /* 0x0000c60000067ab9 */ /* 0x000fe20000000a00 */
        /* <DEDUP_REMOVED lines=14> */
[----:B-1----:R-:W-:-:S04]  /*14c40*/  LOP3.LUT R5, R5, 0x7f, RZ, 0xc0, !PT ;  /* 0x0000007f05057812 */ /* 0x002fc800078ec0ff */
[----:B------:R-:W-:Y:S02]  /*14c50*/  SHF.R.U32.HI R10, RZ, 0x2, R5 ;  /* 0x00000002ff0a7819 */ /* 0x000fe40000011605 */
[----:B------:R-:W-:Y:S02]  /*14c60*/  IADD3 R5, P0, R2, UR6, RZ ;  /* 0x0000000602057c10 */ /* 0x000fe4000ff1e0ff */
[----:B------:R-:W-:Y:S01]  /*14c70*/  IADD3 R8, -R10, UR41, -R8 ;  /* 0x000000290a087c10 */ /* 0x000fe2000fffe908 */
[----:B------:R-:W-:Y:S01]  /*14c80*/  IMAD R10, R23, 0x6000, R37 ;  /* 0x00006000170a7824 */ /* 0x000fe200078e0225 */
[----:B------:R-:W-:Y:S02]  /*14c90*/  IADD3.X R9, R3, UR7, R9, P0, !PT ;  /* 0x0000000703097c10 */ /* 0x000fe400087fe409 */
[----:B------:R-:W-:Y:S01]  /*14ca0*/  ISETP.GE.AND P4, PT, R8, 0x1, PT ;  /* 0x000000010800780c */ /* 0x000fe20003f86270 */
[----:B------:R-:W-:-:S12]  /*14cb0*/  BRA.DIV UR4, `(.L_x_4766) ;  /* 0x0000003e04107947 */ /* 0x000fd8000b800000 */
[----:B------:R-:W1:Y:S01]  /*14cc0*/  SHFL.IDX PT, R2, R5, RZ, 0x1c1f ;  /* 0x001c1fff05027589 */ /* 0x000e6200000e0000 */
[C---:B------:R-:W-:Y:S02]  /*14cd0*/  LOP3.LUT P5, RZ, R16.reuse, 0x80, RZ, 0xc0, !PT ;  /* 0x0000008010ff7812 */ /* 0x040fe400078ac0ff */
[----:B------:R-:W-:Y:S01]  /*14ce0*/  LOP3.LUT P6, RZ, R16, 0x40, RZ, 0xc0, !PT ;  /* 0x0000004010ff7812 */ /* 0x000fe200078cc0ff */
[----:B------:R-:W2:Y:S01]  /*14cf0*/  SHFL.IDX PT, R0, R9, RZ, 0x1c1f ;  /* 0x001c1fff09007589 */ /* 0x000ea200000e0000 */
[C---:B------:R-:W-:Y:S02]  /*14d00*/  ISETP.GE.AND P3, PT, R8.reuse, 0x21, PT ;  /* 0x000000210800780c */ /* 0x040fe40003f66270 */
[----:B------:R-:W-:Y:S02]  /*14d10*/  ISETP.GE.AND P1, PT, R8, 0x41, PT ;  /* 0x000000410800780c */ /* 0x000fe40003f26270 */
[----:B-1----:R-:W-:-:S05]  /*14d20*/  IADD3 R2, P0, R29, R2, RZ ;  /* 0x000000021d027210 */ /* 0x002fca0007f1e0ff */
[----:B--2---:R-:W-:Y:S01]  /*14d30*/  IMAD.X R3, RZ, RZ, R0, P0 ;  /* 0x000000ffff037224 */ /* 0x004fe200000e0600 */
[----:B------:R-:W-:Y:S01]  /*14d40*/  ISETP.LT.OR P0, PT, R8, 0x1, P5 ;  /* 0x000000010800780c */ /* 0x000fe20002f01670 */
[----:B------:R-:W-:-:S12]  /*14d50*/  IMAD.IADD R0, R18, 0x1, R10 ;  /* 0x0000000112007824 */ /* 0x000fd800078e020a */
[----:B------:R-:W-:Y:S01]  /*14d60*/  @!PT LDS RZ, [RZ] ;  /* 0x00000000fffff984 */ /* 0x000fe20000000800 */
[----:B------:R-:W-:Y:S01]  /*14d70*/  LDGSTS.E.BYPASS.LTC128B.128 [R0+0xc400], desc[UR52][R2.64], !P0 ;  /* 0x0c40000002007fae */ /* 0x000fe2000c101d74 */
        /* <DEDUP_REMOVED lines=19> */
[C---:B------:R-:W-:Y:S02]  /*14eb0*/  ISETP.LT.OR P0, PT, R8.reuse, 0x41, P5 ;  /* 0x000000410800780c */ /* 0x040fe40002f01670 */
[----:B------:R-:W-:-:S11]  /*14ec0*/  ISETP.GE.AND P5, PT, R8, 0x61, PT ;  /* 0x000000610800780c */ /* 0x000fd60003fa6270 */
[----:B------:R-:W-:Y:S01]  /*14ed0*/  LDGSTS.E.BYPASS.LTC128B.128 [R0+0xd400], desc[UR52][R2.64], !P0 ;  /* 0x0d40000002007fae */ /* 0x000fe2000c101d74 */
[----:B------:R-:W-:-:S13]  /*14ee0*/  ISETP.LT.OR P0, PT, R8, 0x41, P6 ;  /* 0x000000410800780c */ /* 0x000fda0003701670 */
[----:B------:R-:W-:Y:S01]  /*14ef0*/  LDGSTS.E.BYPASS.LTC128B.128 [R0+0xf400], desc[UR52][R2.64+0x40], !P0 ;  /* 0x0f40004002007fae */ /* 0x000fe2000c101d74 */
[----:B------:R-:W-:-:S13]  /*14f00*/  ISETP.LT.OR P0, PT, R8, 0x41, P2 ;  /* 0x000000410800780c */ /* 0x000fda0001701670 */
[----:B------:R1:W-:Y:S04]  /*14f10*/  LDGSTS.E.BYPASS.LTC128B.128 [R0+0x11400], desc[UR52][R2.64+0x80], !P0 ;  /* 0x1140008002007fae */ /* 0x0003e8000c101d74 */
[----:B-1-3--:R1:W2:Y:S02]  /*14f20*/  SHFL.IDX PT, R2, R5, 0x3, 0x1c1f ;  /* 0x007c1f0005027f89 */ /* 0x00a2a400000e0000 */
.L_x_4844:
[----:B--2---:R-:W-:Y:S02]  /*14f30*/  IADD3 R2, P0, R29, R2, RZ ;  /* 0x000000021d027210 */ /* 0x004fe40007f1e0ff */
[----:B------:R-:W-:-:S03]  /*14f40*/  LOP3.LUT P6, RZ, R16, 0x40, RZ, 0xc0, !PT ;  /* 0x0000004010ff7812 */ /* 0x000fc600078cc0ff */
[----:B------:R-:W-:Y:S01]  /*14f50*/  IMAD.X R3, RZ, RZ, R9, P0 ;  /* 0x000000ffff037224 */ /* 0x000fe200000e0609 */
[----:B------:R-:W-:-:S04]  /*14f60*/  LOP3.LUT P0, RZ, R16, 0x80, RZ, 0xc0, !PT ;  /* 0x0000008010ff7812 */ /* 0x000fc8000780c0ff */
[----:B------:R-:W-:-:S13]  /*14f70*/  ISETP.LT.OR P0, PT, R8, 0x61, P0 ;  /* 0x000000610800780c */ /* 0x000fda0000701670 */
[----:B------:R-:W-:Y:S01]  /*14f80*/  @!PT LDS RZ, [RZ] ;  /* 0x00000000fffff984 */ /* 0x000fe20000000800 */
[----:B------:R-:W-:Y:S01]  /*14f90*/  @!PT LDS RZ, [RZ] ;  /* 0x00000000fffff984 */ /* 0x000fe20000000800 */
[----:B------:R-:W-:Y:S01]  /*14fa0*/  @!PT LDS RZ, [RZ] ;  /* 0x00000000fffff984 */ /* 0x000fe20000000800 */
[----:B------:R2:W-:Y:S01]  /*14fb0*/  LDGSTS.E.BYPASS.LTC128B.128 [R0+0xdc00], desc[UR52][R2.64], !P0 ;  /* 0x0dc0000002007fae */ /* 0x0005e2000c101d74 */
[----:B------:R-:W-:-:S13]  /*14fc0*/  ISETP.LT.OR P0, PT, R8, 0x61, P6 ;  /* 0x000000610800780c */ /* 0x000fda0003701670 */
[----:B------:R2:W-:Y:S01]  /*14fd0*/  LDGSTS.E.BYPASS.LTC128B.128 [R0+0xfc00], desc[UR52][R2.64+0x40], !P0 ;  /* 0x0fc0004002007fae */ /* 0x0005e2000c101d74 */
[----:B------:R-:W-:-:S13]  /*14fe0*/  ISETP.LT.OR P0, PT, R8, 0x61, P2 ;  /* 0x000000610800780c */ /* 0x000fda0001701670 */
[----:B------:R2:W-:Y:S01]  /*14ff0*/  LDGSTS.E.BYPASS.LTC128B.128 [R0+0x11c00], desc[UR52][R2.64+0x80], !P0 ;  /* 0x11c0008002007fae */ /* 0x0005e2000c101d74 */
[----:B------:R-:W-:Y:S01]  /*15000*/  PLOP3.LUT P0, PT, PT, PT, PT, 0x80, 0x0 ;  /* 0x000000000000781c */ /* 0x000fe20003f0f070 */
[----:B------:R-:W-:-:S12]  /*15010*/  NOP ;  /* 0x0000000000007918 */ /* 0x000fd80000000000 */
.L_x_4767:
        /* <DEDUP_REMOVED lines=11> */
.L_x_4768:
[----:B------:R2:W-:Y:S01]  /*150d0*/  SYNCS.ARRIVE.TRANS64.A1T0 RZ, [R4+URZ+0x2a870], RZ ;  /* 0x02a870ff04ff79a7 */ /* 0x0005e2000810003f */
[----:B------:R-:W-:Y:S05]  /*150e0*/  @!P6 BRA `(.L_x_4769) ;  /* 0x000000000004e947 */ /* 0x000fea0003800000 */
[----:B------:R-:W-:Y:S01]  /*150f0*/  BPT.TRAP 0x1 ;  /* 0x000000040000795c */ /* 0x000fe20000300000 */
.L_x_4769:
[----:B------:R-:W3:Y:S01]  /*15100*/  SYNCS.PHASECHK.TRANS64.TRYWAIT P0, [R4+URZ+0x2a840], R25 ;  /* 0x02a84019040075a7 */ /* 0x000ee2000800017f */
[----:B------:R-:W-:Y:S04]  /*15110*/  BSSY B0, `(.L_x_4770) ;  /* 0x0000002000007945 */ /* 0x000fe80003800000 */
[----:B---3--:R-:W-:Y:S05]  /*15120*/  @!P0 BRA `(.L_x_4771) ;  /* 0x0000003c006c8947 */ /* 0x008fea0003800000 */
.L_x_4845:
[----:B------:R-:W-:Y:S05]  /*15130*/  BSYNC B0 ;  /* 0x0000000000007941 */ /* 0x000fea0003800000 */
.L_x_4770:
[----:B------:R-:W-:Y:S01]  /*15140*/  ULDC.64 UR4, c[0x0][0x300] ;  /* 0x0000c00000047ab9 */ /* 0x000fe20000000a00 */
[----:B------:R-:W-:Y:S01]  /*15150*/  ULDC.64 UR6, c[0x0][0x2e8] ;  /* 0x0000ba0000067ab9 */ /* 0x000fe20000000a00 */
[----:B-1----:R-:W-:Y:S01]  /*15160*/  IMAD R5, R20, UR4, RZ ;  /* 0x0000000414057c24 */ /* 0x002fe2000f8e02ff */
[----:B------:R-:W-:Y:S01]  /*15170*/  LOP3.LUT P2, RZ, R16, 0x1, RZ, 0xc0, !PT ;  /* 0x0000000110ff7812 */ /* 0x000fe2000784c0ff */
        /* <DEDUP_REMOVED lines=16> */
[----:B------:R-:W1:Y:S01]  /*15280*/  SHFL.IDX PT, R3, R5, RZ, 0x1c1f ;  /* 0x001c1fff05037589 */ /* 0x000e6200000e0000 */
[----:B------:R-:W-:-:S03]  /*15290*/  LOP3.LUT P6, RZ, R16, 0x2, RZ, 0xc0, !PT ;  /* 0x0000000210ff7812 */ /* 0x000fc600078cc0ff */
[----:B------:R-:W4:Y:S01]  /*152a0*/  SHFL.IDX PT, R2, R6, RZ, 0x1c1f ;  /* 0x001c1fff06027589 */ /* 0x000f2200000e0000 */
[----:B-1----:R-:W-:-:S05]  /*152b0*/  @P4 IADD3 R3, P0, R29, R3, RZ ;  /* 0x000000031d034210 */ /* 0x002fca0007f1e0ff */
[----:B----4-:R-:W-:Y:S01]  /*152c0*/  @P4 IMAD.X R2, RZ, RZ, R2, P0 ;  /* 0x000000ffff024224 */ /* 0x010fe200000e0602 */
[----:B------:R-:W-:-:S04]  /*152d0*/  LOP3.LUT P0, RZ, R16, 0x4, RZ, 0xc0, !PT ;  /* 0x0000000410ff7812 */ /* 0x000fc8000780c0ff */
[----:B------:R-:W-:-:S04]  /*152e0*/  @P4 LOP3.LUT R3, R3, R2, RZ, 0x3c, !PT ;  /* 0x0000000203034212 */ /* 0x000fc800078e3cff */
[----:B------:R-:W-:-:S04]  /*152f0*/  @P4 LOP3.LUT R2, R3, R2, RZ, 0x3c, !PT ;  /* 0x0000000203024212 */ /* 0x000fc800078e3cff */
[----:B------:R-:W-:-:S05]  /*15300*/  @P4 LOP3.LUT R3, R3, R2, RZ, 0x3c, !PT ;  /* 0x0000000203034212 */ /* 0x000fca00078e3cff */
[----:B------:R-:W-:Y:S01]  /*15310*/  @!PT LDS RZ, [RZ] ;  /* 0x00000000fffff984 */ /* 0x000fe20000000800 */
[----:B------:R-:W-:Y:S04]  /*15320*/  @P4 LDGSTS.E.BYPASS.LTC128B.128 [R0+0x1e400], desc[UR52][R2.64], !P0 ;  /* 0x1e40000002004fae */ /* 0x000fe8000c101d74 */
[----:B------:R-:W-:Y:S04]  /*15330*/  @P4 LDGSTS.E.BYPASS.LTC128B.128 [R0+0x20400], desc[UR52][R2.64+0x40], !P6 ;  /* 0x2040004002004fae */ /* 0x000fe8000f101d74 */
[----:B------:R1:W-:Y:S01]  /*15340*/  @P4 LDGSTS.E.BYPASS.LTC128B.128 [R0+0x22400], desc[UR52][R2.64+0x80], !P2 ;  /* 0x2240008002004fae */ /* 0x0003e2000d101d74 */
[----:B------:R-:W-:-:S03]  /*15350*/  LOP3.LUT P4, RZ, R16, 0x4, RZ, 0xc0, !PT ;  /* 0x0000000410ff7812 */ /* 0x000fc6000788c0ff */
[----:B-1----:R-:W1:Y:S04]  /*15360*/  SHFL.IDX PT, R3, R5, 0x1, 0x1c1f ;  /* 0x003c1f0005037f89 */ /* 0x002e6800000e0000 */
[----:B------:R-:W4:Y:S01]  /*15370*/  SHFL.IDX PT, R2, R6, 0x1, 0x1c1f ;  /* 0x003c1f0006027f89 */ /* 0x000f2200000e0000 */
[----:B-1----:R-:W-:-:S05]  /*15380*/  @P3 IADD3 R3, P0, R29, R3, RZ ;  /* 0x000000031d033210 */ /* 0x002fca0007f1e0ff */
[----:B----4-:R-:W-:-:S05]  /*15390*/  @P3 IMAD.X R2, RZ, RZ, R2, P0 ;  /* 0x000000ffff023224 */ /* 0x010fca00000e0602 */
[----:B------:R-:W-:-:S04]  /*153a0*/  @P3 LOP3.LUT R3, R3, R2, RZ, 0x3c, !PT ;  /* 0x0000000203033212 */ /* 0x000fc800078e3cff */
[----:B------:R-:W-:-:S04]  /*153b0*/  @P3 LOP3.LUT R2, R3, R2, RZ, 0x3c, !PT ;  /* 0x0000000203023212 */ /* 0x000fc800078e3cff */
[----:B------:R-:W-:-:S05]  /*153c0*/  @P3 LOP3.LUT R3, R3, R2, RZ, 0x3c, !PT ;  /* 0x0000000203033212 */ /* 0x000fca00078e3cff */
[----:B------:R-:W-:Y:S04]  /*153d0*/  @P3 LDGSTS.E.BYPASS.LTC128B.128 [R0+0x1ec00], desc[UR52][R2.64], !P4 ;  /* 0x1ec0000002003fae */ /* 0x000fe8000e101d74 */
[----:B------:R-:W-:Y:S04]  /*153e0*/  @P3 LDGSTS.E.BYPASS.LTC128B.128 [R0+0x20c00], desc[UR52][R2.64+0x40], !P6 ;  /* 0x20c0004002003fae */ /* 0x000fe8000f101d74 */
[----:B------:R1:W-:Y:S04]  /*153f0*/  @P3 LDGSTS.E.BYPASS.LTC128B.128 [R0+0x22c00], desc[UR52][R2.64+0x80], !P2 ;  /* 0x22c0008002003fae */ /* 0x0003e8000d101d74 */
[----:B-1----:R-:W1:Y:S04]  /*15400*/  SHFL.IDX PT, R3, R5, 0x2, 0x1c1f ;  /* 0x005c1f0005037f89 */ /* 0x002e6800000e0000 */
[----:B------:R-:W4:Y:S04]  /*15410*/  SHFL.IDX PT, R2, R6, 0x2, 0x1c1f ;  /* 0x005c1f0006027f89 */ /* 0x000f2800000e0000 */
[----:B------:R-:W0:Y:S04]  /*15420*/  SHFL.IDX PT, R5, R5, 0x3, 0x1c1f ;  /* 0x007c1f0005057f89 */ /* 0x000e2800000e0000 */
[----:B------:R-:W0:Y:S01]  /*15430*/  SHFL.IDX PT, R6, R6, 0x3, 0x1c1f ;  /* 0x007c1f0006067f89 */ /* 0x000e2200000e0000 */
[----:B-1----:R-:W-:-:S05]  /*15440*/  @P1 IADD3 R3, P0, R29, R3, RZ ;  /* 0x000000031d031210 */ /* 0x002fca0007f1e0ff */
[----:B----4-:R-:W-:-:S05]  /*15450*/  @P1 IMAD.X R2, RZ, RZ, R2, P0 ;  /* 0x000000ffff021224 */ /* 0x010fca00000e0602 */
[----:B------:R-:W-:-:S04]  /*15460*/  @P1 LOP3.LUT R3, R3, R2, RZ, 0x3c, !PT ;  /* 0x0000000203031212 */ /* 0x000fc800078e3cff */
[----:B------:R-:W-:-:S04]  /*15470*/  @P1 LOP3.LUT R2, R3, R2, RZ, 0x3c, !PT ;  /* 0x0000000203021212 */ /* 0x000fc800078e3cff */
[----:B------:R-:W-:-:S05]  /*15480*/  @P1 LOP3.LUT R3, R3, R2, RZ, 0x3c, !PT ;  /* 0x0000000203031212 */ /* 0x000fca00078e3cff */
[----:B------:R1:W-:Y:S04]  /*15490*/  @P1 LDGSTS.E.BYPASS.LTC128B.128 [R0+0x1f400], desc[UR52][R2.64], !P4 ;  /* 0x1f40000002001fae */ /* 0x0003e8000e101d74 */
[----:B------:R1:W-:Y:S04]  /*154a0*/  @P1 LDGSTS.E.BYPASS.LTC128B.128 [R0+0x21400], desc[UR52][R2.64+0x40], !P6 ;  /* 0x2140004002001fae */ /* 0x0003e8000f101d74 */
[----:B0-----:R1:W-:Y:S02]  /*154b0*/  @P1 LDGSTS.E.BYPASS.LTC128B.128 [R0+0x23400], desc[UR52][R2.64+0x80], !P2 ;  /* 0x2340008002001fae */ /* 0x0013e4000d101d74 */
.L_x_4855:
[C---:B------:R-:W-:Y:S02]  /*154c0*/  LOP3.LUT P3, RZ, R16.reuse, 0x4, RZ, 0xc0, !PT ;  /* 0x0000000410ff7812 */ /* 0x040fe4000786c0ff */
[----:B------:R-:W-:Y:S02]  /*154d0*/  LOP3.LUT P1, RZ, R16, 0x2, RZ, 0xc0, !PT ;  /* 0x0000000210ff7812 */ /* 0x000fe4000782c0ff */
[----:B01----:R-:W-:-:S05]  /*154e0*/  @P5 IADD3 R2, P0, R29, R5, RZ ;  /* 0x000000051d025210 */ /* 0x003fca0007f1e0ff */
[----:B------:R-:W-:Y:S01]  /*154f0*/  @P5 IMAD.X R3, RZ, RZ, R6, P0 ;  /* 0x000000ffff035224 */ /* 0x000fe200000e0606 */
[----:B------:R-:W-:-:S04]  /*15500*/  PLOP3.LUT P0, PT, PT, PT, PT, 0x80, 0x0 ;  /* 0x000000000000781c */ /* 0x000fc80003f0f070 */
[----:B------:R-:W-:Y:S01]  /*15510*/  @!PT LDS RZ, [RZ] ;  /* 0x00000000fffff984 */ /* 0x000fe20000000800 */
[----:B------:R-:W-:Y:S01]  /*15520*/  @!PT LDS RZ, [RZ] ;  /* 0x00000000fffff984 */ /* 0x000fe20000000800 */
[----:B------:R-:W-:Y:S01]  /*15530*/  @!PT LDS RZ, [RZ] ;  /* 0x00000000fffff984 */ /* 0x000fe20000000800 */
[----:B------:R0:W-:Y:S04]  /*15540*/  @P5 LDGSTS.E.BYPASS.LTC128B.128 [R0+0x1fc00], desc[UR52][R2.64], !P3 ;  /* 0x1fc0000002005fae */ /* 0x0001e8000d901d74 */
[----:B------:R0:W-:Y:S04]  /*15550*/  @P5 LDGSTS.E.BYPASS.LTC128B.128 [R0+0x21c00], desc[UR52][R2.64+0x40], !P1 ;  /* 0x21c0004002005fae */ /* 0x0001e8000c901d74 */
[----:B------:R0:W-:Y:S01]  /*15560*/  @P5 LDGSTS.E.BYPASS.LTC128B.128 [R0+0x23c00], desc[UR52][R2.64+0x80], !P2 ;  /* 0x23c0008002005fae */ /* 0x0001e2000d101d74 */
[----:B------:R-:W-:Y:S01]  /*15570*/  NOP ;  /* 0x0000000000007918 */ /* 0x000fe20000000000 */
.L_x_4773:
        /* <DEDUP_REMOVED lines=11> */
.L_x_4774:
[----:B------:R-:W-:Y:S01]  /*15630*/  VIADD R0, R18, 0x18400 ;  /* 0x0001840012007836 */ /* 0x000fe20000000000 */
[----:B------:R0:W-:Y:S06]  /*15640*/  SYNCS.ARRIVE.TRANS64.A1T0 RZ, [R4+URZ+0x2a830], RZ ;  /* 0x02a830ff04ff79a7 */ /* 0x0001ec000810003f */
[----:B------:R-:W-:Y:S05]  /*15650*/  WARPSYNC.ALL ;  /* 0x0000000000007948 */ /* 0x000fea0003800000 */
[----:B------:R-:W-:Y:S01]  /*15660*/  BAR.SYNC.DEFER_BLOCKING 0x8, 0x180 ;  /* 0x0206000000007b1d */ /* 0x000fe20000010000 */
[----:B------:R-:W-:-:S05]  /*15670*/  LOP3.LUT P0, RZ, R0, 0x1bf, RZ, 0xc0, !PT ;  /* 0x000001bf00ff7812 */ /* 0x000fca000780c0ff */
[----:B------:R-:W-:Y:S08]  /*15680*/  BSSY B6, `(.L_x_4775) ;  /* 0x0000012000067945 */ /* 0x000ff00003800000 */
[----:B------:R-:W-:Y:S05]  /*15690*/  @!P0 BRA `(.L_x_4776) ;  /* 0x0000000000408947 */ /* 0x000fea0003800000 */
[----:B------:R-:W-:Y:S01]  /*156a0*/  MOV R2, 0x0 ;  /* 0x0000000000027802 */ /* 0x000fe20000000f00 */
[----:B------:R-:W-:Y:S01]  /*156b0*/  ULDC.64 UR6, c[0x4][0x1b0] ;  /* 0x01006c0000067ab9 */ /* 0x000fe20000000a00 */
[----:B------:R-:W-:Y:S01]  /*156c0*/  ULDC.64 UR8, c[0x4][0x1b8] ;  /* 0x01006e0000087ab9 */ /* 0x000fe20000000a00 */
[----:B------:R-:W-:Y:S01]  /*156d0*/  ULDC.64 UR4, c[0x4][0xd0] ;  /* 0x0100340000047ab9 */ /* 0x000fe20000000a00 */
[----:B0-23--:R-:W-:Y:S02]  /*156e0*/  IMAD.U32 R4, RZ, RZ, UR6 ;  /* 0x00000006ff047e24 */ /* 0x00dfe4000f8e00ff */
        /* <DEDUP_REMOVED lines=11> */
.L_x_4776:
[----:B------:R-:W-:Y:S05]  /*157a0*/  BSYNC B6 ;  /* 0x0000000000067941 */ /* 0x000fea0003800000 */
.L_x_4775:
[----:B------:R1:W5:Y:S01]  /*157b0*/  LDL R7, [R1+0x4] ;  /* 0x0000040001077983 */ /* 0x0003620000100800 */
[----:B------:R-:W-:Y:S01]  /*157c0*/  UISETP.NE.AND UP0, UPT, UR50, URZ, UPT ;  /* 0x0000003f3200728c */ /* 0x000fe2000bf05270 */
[----:B------:R-:W4:Y:S01]  /*157d0*/  S2R R20, SR_TID.X ;  /* 0x0000000000147919 */ /* 0x000f220000002100 */
[----:B------:R-:W-:Y:S01]  /*157e0*/  R2UR UR6, R28 ;  /* 0x000000001c0672ca */ /* 0x000fe200000e0000 */
[----:B------:R-:W-:-:S03]  /*157f0*/  ULDC.64 UR8, c[0x0][0x2d8] ;  /* 0x0000b60000087ab9 */ /* 0x000fc60000000a00 */
[----:B------:R-:W-:Y:S02]  /*15800*/  PLOP3.LUT P0, PT, PT, PT, UP0, 0x80, 0x0 ;  /* 0x000000000000781c */ /* 0x000fe40003f0f008 */
[C---:B------:R-:W-:Y:S02]  /*15810*/  LOP3.LUT P3, RZ, R16.reuse, 0x400, RZ, 0xc0, !PT ;  /* 0x0000040010ff7812 */ /* 0x040fe4000786c0ff */
[C---:B------:R-:W-:Y:S01]  /*15820*/  LOP3.LUT P4, RZ, R16.reuse, 0x200, RZ, 0xc0, !PT ;  /* 0x0000020010ff7812 */ /* 0x040fe2000788c0ff */
[----:B------:R-:W-:Y:S01]  /*15830*/  @UP0 ULDC UR4, c[0x0][0x44c] ;  /* 0x0001130000040ab9 */ /* 0x000fe20000000800 */
[----:B------:R-:W-:Y:S02]  /*15840*/  LOP3.LUT P5, RZ, R16, 0x100, RZ, 0xc0, !PT ;  /* 0x0000010010ff7812 */ /* 0x000fe400078ac0ff */
[C---:B----4-:R-:W-:Y:S01]  /*15850*/  LOP3.LUT R2, R20.reuse, 0x7f, RZ, 0xc0, !PT ;  /* 0x0000007f14027812 */ /* 0x050fe200078ec0ff */
[----:B------:R-:W-:-:S03]  /*15860*/  IMAD.SHL.U32 R20, R20, 0x20, RZ ;  /* 0x0000002014147824 */ /* 0x000fc600078e00ff */
[----:B------:R-:W-:Y:S02]  /*15870*/  SHF.R.U32.HI R2, RZ, 0x2, R2 ;  /* 0x00000002ff027819 */ /* 0x000fe40000011602 */
[----:B------:R-:W-:-:S04]  /*15880*/  LOP3.LUT R20, R20, 0x60, RZ, 0xc0, !PT ;  /* 0x0000006014147812 */ /* 0x000fc800078ec0ff */
[----:B------:R-:W-:-:S05]  /*15890*/  LOP3.LUT R2, R2, R20, RZ, 0xfc, !PT ;  /* 0x0000001402027212 */ /* 0x000fca00078efcff */
[----:B------:R-:W-:-:S04]  /*158a0*/  VIADD R0, R2, UR42 ;  /* 0x0000002a02007c36 */ /* 0x000fc80008000000 */
        /* <DEDUP_REMOVED lines=10> */
[----:B------:R-:W4:Y:S01]  /*15950*/  S2R R20, SR_TID.X ;  /* 0x0000000000147919 */ /* 0x000f220000002100 */
[----:B0-23--:R-:W-:-:S08]  /*15960*/  SHF.R.S32.HI R4, RZ, 0x1f, R2 ;  /* 0x0000001fff047819 */ /* 0x00dfd00000011402 */
[----:B------:R-:W-:-:S03]  /*15970*/  UIMAD.WIDE.U32 UR4, UR4, UR8, URZ ;  /* 0x00000008040472a5 */ /* 0x000fc6000f8e003f */
[----:B------:R-:W-:Y:S01]  /*15980*/  ULDC.64 UR8, c[0x0][0x2e0] ;  /* 0x0000b80000087ab9 */ /* 0x000fe20000000a00 */
[----:B------:R-:W-:Y:S02]  /*15990*/  UIADD3 UR5, UR5, UR7, URZ ;  /* 0x0000000705057290 */ /* 0x000fe4000fffe03f */
[----:B------:R-:W-:Y:S01]  /*159a0*/  UIMAD UR6, UR6, UR8, URZ ;  /* 0x00000008060672a4 */ /* 0x000fe2000f8e023f */
[----:B------:R-:W-:Y:S01]  /*159b0*/  IMAD.MOV R3, RZ, RZ, -R2 ;  /* 0x000000ffff037224 */ /* 0x000fe200078e0a02 */
[----:B------:R-:W-:Y:S02]  /*159c0*/  UIMAD.WIDE.U32 UR4, UR36, UR8, UR4 ;  /* 0x00000008240472a5 */ /* 0x000fe4000f8e0004 */
[----:B------:R-:W-:Y:S01]  /*159d0*/  UIMAD UR6, UR36, UR9, UR6 ;  /* 0x00000009240672a4 */ /* 0x000fe2000f8e0206 */
[----:B------:R-:W-:Y:S02]  /*159e0*/  ULDC UR7, c[0x0][0x448] ;  /* 0x0001120000077ab9 */ /* 0x000fe40000000800 */
[----:B------:R-:W-:Y:S01]  /*159f0*/  ULDC.64 UR8, c[0x0][0x2d0] ;  /* 0x0000b40000087ab9 */ /* 0x000fe20000000a00 */
[----:B------:R-:W-:Y:S01]  /*15a00*/  UIADD3 UR5, UR5, UR6, URZ ;  /* 0x0000000605057290 */ /* 0x000fe2000fffe03f */
[----:B------:R-:W-:-:S02]  /*15a10*/  IMAD R0, R3, UR7, R0 ;  /* 0x0000000703007c24 */ /* 0x000fc4000f8e0200 */
[----:B------:R-:W-:Y:S02]  /*15a20*/  IMAD R4, R4, UR8, RZ ;  /* 0x0000000804047c24 */ /* 0x000fe4000f8e02ff */
[----:B------:R-:W-:Y:S02]  /*15a30*/  IMAD.U32 R3, RZ, RZ, UR8 ;  /* 0x00000008ff037e24 */ /* 0x000fe4000f8e00ff */
[C---:B------:R-:W-:Y:S02]  /*15a40*/  IMAD R4, R2.reuse, UR9, R4 ;  /* 0x0000000902047c24 */ /* 0x040fe4000f8e0204 */
[----:B------:R-:W-:Y:S01]  /*15a50*/  IMAD.WIDE.U32 R2, R2, R3, UR4 ;  /* 0x0000000402027e25 */ /* 0x000fe2000f8e0003 */
[----:B------:R-:W-:-:S03]  /*15a60*/  ULDC.64 UR4, c[0x0][0x2c8] ;  /* 0x0000b20000047ab9 */ /* 0x000fc60000000a00 */
[----:B------:R-:W-:Y:S01]  /*15a70*/  IMAD.IADD R3, R3, 0x1, R4 ;  /* 0x0000000103037824 */ /* 0x000fe200078e0204 */
[----:B------:R-:W-:Y:S01]  /*15a80*/  SHF.R.S32.HI R4, RZ, 0x1f, R0 ;  /* 0x0000001fff047819 */ /* 0x000fe20000011400 */
[----:B------:R-:W-:-:S04]  /*15a90*/  IMAD.WIDE.U32 R2, R0, UR4, R2 ;  /* 0x0000000400027c25 */ /* 0x000fc8000f8e0002 */
[----:B------:R-:W-:-:S04]  /*15aa0*/  IMAD R4, R4, UR4, RZ ;  /* 0x0000000404047c24 */ /* 0x000fc8000f8e02ff */
[----:B------:R-:W-:Y:S01]  /*15ab0*/  IMAD R4, R0, UR5, R4 ;  /* 0x0000000500047c24 */ /* 0x000fe2000f8e0204 */
[----:B------:R-:W-:Y:S02]  /*15ac0*/  ULDC.64 UR4, c[0x0][0x280] ;  /* 0x0000a00000047ab9 */ /* 0x000fe40000000a00 */
[----:B------:R-:W-:Y:S01]  /*15ad0*/  IADD3 R0, P0, R2, UR4, RZ ;  /* 0x0000000402007c10 */ /* 0x000fe2000ff1e0ff */
[----:B------:R-:W-:Y:S01]  /*15ae0*/  UMOV UR4, 0xffffffff ;  /* 0xffffffff00047882 */ /* 0x000fe20000000000 */
[----:B----4-:R-:W-:Y:S02]  /*15af0*/  LOP3.LUT R20, R20, 0x7f, RZ, 0xc0, !PT ;  /* 0x0000007f14147812 */ /* 0x010fe400078ec0ff */
[----:B------:R-:W-:Y:S02]  /*15b00*/  IADD3.X R4, R3, UR5, R4, P0, !PT ;  /* 0x0000000503047c10 */ /* 0x000fe400087fe404 */
[----:B------:R-:W-:Y:S01]  /*15b10*/  SHF.R.U32.HI R8, RZ, 0x2, R20 ;  /* 0x00000002ff087819 */ /* 0x000fe20000011614 */
[----:B-1----:R-:W-:Y:S06]  /*15b20*/  BRA.DIV UR4, `(.L_x_4777) ;  /* 0x0000003a04787947 */ /* 0x002fec000b800000 */
[----:B------:R-:W0:Y:S01]  /*15b30*/  SHFL.IDX PT, R3, R0, RZ, 0x1c1f ;  /* 0x001c1fff00037589 */ /* 0x000e2200000e0000 */
[----:B------:R-:W-:-:S03]  /*15b40*/  VIADD R5, R8, UR42 ;  /* 0x0000002a08057c36 */ /* 0x000fc60008000000 */
[----:B------:R-:W1:Y:S02]  /*15b50*/  SHFL.IDX PT, R2, R4, RZ, 0x1c1f ;  /* 0x001c1fff04027589 */ /* 0x000e6400000e0000 */
[----:B------:R-:W-:-:S13]  /*15b60*/  ISETP.GE.AND P1, PT, R5, UR40, PT ;  /* 0x0000002805007c0c */ /* 0x000fda000bf26270 */
[----:B0-----:R-:W-:-:S05]  /*15b70*/  @!P1 IADD3 R3, P0, R29, R3, RZ ;  /* 0x000000031d039210 */ /* 0x001fca0007f1e0ff */
[----:B-1----:R-:W-:-:S05]  /*15b80*/  @!P1 IMAD.X R2, RZ, RZ, R2, P0 ;  /* 0x000000ffff029224 */ /* 0x002fca00000e0602 */
[----:B------:R-:W-:-:S04]  /*15b90*/  @!P1 LOP3.LUT R3, R3, R2, RZ, 0x3c, !PT ;  /* 0x0000000203039212 */ /* 0x000fc800078e3cff */
[----:B------:R-:W-:-:S04]  /*15ba0*/  @!P1 LOP3.LUT R2, R3, R2, RZ, 0x3c, !PT ;  /* 0x0000000203029212 */ /* 0x000fc800078e3cff */
[----:B------:R-:W-:-:S05]  /*15bb0*/  @!P1 LOP3.LUT R3, R3, R2, RZ, 0x3c, !PT ;  /* 0x0000000203039212 */ /* 0x000fca00078e3cff */
[----:B------:R-:W-:Y:S01]  /*15bc0*/  @!PT LDS RZ, [RZ] ;  /* 0x00000000fffff984 */ /* 0x000fe20000000800 */
[----:B-----5:R-:W-:Y:S04]  /*15bd0*/  @!P1 LDGSTS.E.BYPASS.LTC128B.128 [R7+0x18400], desc[UR52][R2.64], !P3 ;  /* 0x1840000002079fae */ /* 0x020fe8000d901d74 */
[----:B------:R-:W-:Y:S04]  /*15be0*/  @!P1 LDGSTS.E.BYPASS.LTC128B.128 [R7+0x1a400], desc[UR52][R2.64+0x40], !P4 ;  /* 0x1a40004002079fae */ /* 0x000fe8000e101d74 */
[----:B------:R0:W-:Y:S02]  /*15bf0*/  @!P1 LDGSTS.E.BYPASS.LTC128B.128 [R7+0x1c400], desc[UR52][R2.64+0x80], !P5 ;  /* 0x1c40008002079fae */ /* 0x0001e4000e901d74 */
[----:B0-----:R-:W-:-:S02]  /*15c00*/  VIADD R2, R5, 0x20 ;  /* 0x0000002005027836 */ /* 0x001fc40000000000 */
[----:B------:R-:W0:Y:S03]  /*15c10*/  SHFL.IDX PT, R3, R0, 0x1, 0x1c1f ;  /* 0x003c1f0000037f89 */ /* 0x000e2600000e0000 */
[----:B------:R-:W-:Y:S02]  /*15c20*/  ISETP.GE.AND P1, PT, R2, UR40, PT ;  /* 0x0000002802007c0c */ /* 0x000fe4000bf26270 */
        /* <DEDUP_REMOVED lines=11> */
[----:B------:R-:W-:Y:S01]  /*15ce0*/  ISETP.GE.AND P1, PT, R2, UR40, PT ;  /* 0x0000002802007c0c */ /* 0x000fe2000bf26270 */
[----:B------:R-:W-:Y:S04]  /*15cf0*/  SHFL.IDX PT, R0, R0, 0x3, 0x1c1f ;  /* 0x007c1f0000007f89 */ /* 0x000fe800000e0000 */
[----:B------:R-:W1:Y:S04]  /*15d00*/  SHFL.IDX PT, R2, R4, 0x2, 0x1c1f ;  /* 0x005c1f0004027f89 */ /* 0x000e6800000e0000 */
[----:B------:R-:W2:Y:S04]  /*15d10*/  SHFL.IDX PT, R4, R4, 0x3, 0x1c1f ;  /* 0x007c1f0004047f89 */ /* 0x000ea800000e0000 */
        /* <DEDUP_REMOVED lines=8> */
.L_x_4864:
        /* <DEDUP_REMOVED lines=8> */
[----:B------:R0:W-:Y:S04]  /*15e20*/  @!P0 LDGSTS.E.BYPASS.LTC128B.128 [R7+0x1bc00], desc[UR52][R2.64+0x40], !P4 ;  /* 0x1bc0004002078fae */ /* 0x0001e8000e101d74 */
[----:B------:R0:W-:Y:S01]  /*15e30*/  @!P0 LDGSTS.E.BYPASS.LTC128B.128 [R7+0x1dc00], desc[UR52][R2.64+0x80], !P5 ;  /* 0x1dc0008002078fae */ /* 0x0001e2000e901d74 */
[----:B------:R-:W-:Y:S01]  /*15e40*/  PLOP3.LUT P0, PT, PT, PT, PT, 0x80, 0x0 ;  /* 0x000000000000781c */ /* 0x000fe20003f0f070 */
[----:B------:R-:W-:-:S12]  /*15e50*/  NOP ;  /* 0x0000000000007918 */ /* 0x000fd80000000000 */
.L_x_4778:
        /* <DEDUP_REMOVED lines=18> */
.L_x_4865:
[----:B------:R-:W-:Y:S05]  /*15f80*/  BSYNC B0 ;  /* 0x0000000000007941 */ /* 0x000fea0003800000 */
.L_x_4779:
[----:B------:R-:W-:-:S04]  /*15f90*/  UIADD3 UR4, UR44, -0x2, URZ ;  /* 0xfffffffe2c047890 */ /* 0x000fc8000fffe03f */
[----:B------:R-:W-:-:S06]  /*15fa0*/  UISETP.GE.AND UP0, UPT, UR4, UR45, UPT ;  /* 0x0000002d0400728c */ /* 0x000fcc000bf06270 */
[----:B------:R-:W-:-:S13]  /*15fb0*/  PLOP3.LUT P0, PT, PT, PT, UP0, 0x40, 0x0 ;  /* 0x000000000000781c */ /* 0x000fda0003f0e808 */
[----:B------:R-:W-:Y:S05]  /*15fc0*/  @P0 BRA `(.L_x_4781) ;  /* 0x00000014003c0947 */ /* 0x000fea0003800000 */
[----:B------:R-:W-:Y:S02]  /*15fd0*/  IMAD.MOV.U32 R5, RZ, RZ, R23 ;  /* 0x000000ffff057224 */ /* 0x000fe400078e0017 */
[----:B------:R-:W-:Y:S02]  /*15fe0*/  IMAD.MOV.U32 R6, RZ, RZ, R24 ;  /* 0x000000ffff067224 */ /* 0x000fe400078e0018 */
[----:B------:R-:W-:-:S07]  /*15ff0*/  IMAD.U32 R21, RZ, RZ, UR4 ;  /* 0x00000004ff157e24 */ /* 0x000fce000f8e00ff */
.L_x_4801:
[----:B0--3--:R-:W0:Y:S01]  /*16000*/  LDC R3, c[0x0][0x430] ;  /* 0x00010c00ff037b82 */ /* 0x009e220000000800 */
[----:B-1----:R-:W1:Y:S01]  /*16010*/  S2R R2, SR_TID.X ;  /* 0x0000000000027919 */ /* 0x002e620000002100 */
[----:B------:R-:W-:Y:S05]  /*16020*/  YIELD ;  /* 0x0000000000007946 */ /* 0x000fea0003800000 */
[----:B------:R-:W-:Y:S01]  /*16030*/  ULDC UR4, c[0x0][0x430] ;  /* 0x00010c0000047ab9 */ /* 0x000fe20000000800 */
[----:B0-----:R-:W-:Y:S02]  /*16040*/  ISETP.NE.AND P0, PT, R3, 0x1, PT ;  /* 0x000000010300780c */ /* 0x001fe40003f05270 */
[C---:B-12---:R-:W-:Y:S01]  /*16050*/  LOP3.LUT R0, R2.reuse, 0x7f, RZ, 0xc0, !PT ;  /* 0x0000007f02007812 */ /* 0x046fe200078ec0ff */
[----:B------:R-:W-:-:S10]  /*16060*/  IMAD.SHL.U32 R2, R2, 0x20, RZ ;  /* 0x0000002002027824 */ /* 0x000fd400078e00ff */
[----:B------:R-:W0:Y:S01]  /*16070*/  @P0 LDC R4, c[0x0][0x434] ;  /* 0x00010d00ff040b82 */ /* 0x000e220000000800 */
[----:B------:R-:W-:Y:S02]  /*16080*/  SHF.R.U32.HI R3, RZ, 0x2, R0 ;  /* 0x00000002ff037819 */ /* 0x000fe40000011600 */
[----:B------:R-:W-:-:S03]  /*16090*/  LOP3.LUT R2, R2, 0x60, RZ, 0xc0, !PT ;  /* 0x0000006002027812 */ /* 0x000fc600078ec0ff */
[----:B------:R-:W-:Y:S02]  /*160a0*/  IMAD R3, R21, 0x80, R3 ;  /* 0x0000008015037824 */ /* 0x000fe400078e0203 */
[----:B------:R-:W1:Y:S03]  /*160b0*/  @P0 LDC R0, c[0x0][0x438] ;  /* 0x00010e00ff000b82 */ /* 0x000e660000000800 */
[----:B------:R-:W-:-:S05]  /*160c0*/  IADD3 R3, R2, R3, R31 ;  /* 0x0000000302037210 */ /* 0x000fca0007ffe01f */
[----:B------:R-:W-:Y:S02]  /*160d0*/  IMAD.MOV.U32 R2, RZ, RZ, R3 ;  /* 0x000000ffff027224 */ /* 0x000fe400078e0003 */
[----:B0-----:R-:W-:-:S05]  /*160e0*/  @P0 IMAD.HI.U32 R4, R3, R4, RZ ;  /* 0x0000000403040227 */ /* 0x001fca00078e00ff */
[----:B-1----:R-:W-:-:S05]  /*160f0*/  @P0 SHF.R.U32.HI R2, RZ, R0, R4 ;  /* 0x00000000ff020219 */ /* 0x002fca0000011604 */
[----:B------:R-:W-:-:S04]  /*16100*/  IMAD.MOV R7, RZ, RZ, -R2 ;  /* 0x000000ffff077224 */ /* 0x000fc800078e0a02 */
[----:B------:R-:W-:Y:S01]  /*16110*/  IMAD R7, R7, UR4, R3 ;  /* 0x0000000407077c24 */ /* 0x000fe2000f8e0203 */
[----:B------:R-:W-:Y:S01]  /*16120*/  ULDC.64 UR4, c[0x0][0x428] ;  /* 0x00010a0000047ab9 */ /* 0x000fe20000000a00 */
[----:B------:R-:W-:Y:S01]  /*16130*/  SHF.R.S32.HI R3, RZ, 0x1f, R2 ;  /* 0x0000001fff037819 */ /* 0x000fe20000011402 */
[----:B------:R-:W-:-:S04]  /*16140*/  IMAD R0, R30, UR4, RZ ;  /* 0x000000041e007c24 */ /* 0x000fc8000f8e02ff */
[C---:B------:R-:W-:Y:S02]  /*16150*/  IMAD R0, R26.reuse, UR5, R0 ;  /* 0x000000051a007c24 */ /* 0x040fe4000f8e0200 */
[----:B------:R-:W-:Y:S01]  /*16160*/  IMAD.WIDE.U32 R2, R26, UR4, R2 ;  /* 0x000000041a027c25 */ /* 0x000fe2000f8e0002 */
[----:B------:R-:W-:-:S03]  /*16170*/  ULDC.64 UR4, c[0x0][0x418] ;  /* 0x0001060000047ab9 */ /* 0x000fc60000000a00 */
[----:B------:R-:W-:Y:S01]  /*16180*/  IMAD.IADD R0, R0, 0x1, R3 ;  /* 0x0000000100007824 */ /* 0x000fe200078e0203 */
[----:B------:R-:W-:-:S04]  /*16190*/  LEA R8, P0, R2, UR4, 0x2 ;  /* 0x0000000402087c11 */ /* 0x000fc8000f8010ff */
[----:B------:R-:W-:-:S05]  /*161a0*/  LEA.HI.X R9, R2, UR5, R0, 0x2, P0 ;  /* 0x0000000502097c11 */ /* 0x000fca00080f1400 */
[----:B------:R-:W2:Y:S01]  /*161b0*/  LDG.E R8, desc[UR52][R8.64] ;  /* 0x0000003408087981 */ /* 0x000ea2000c1e1900 */
[----:B------:R-:W-:Y:S01]  /*161c0*/  IMAD.U32 R10, RZ, RZ, UR48 ;  /* 0x00000030ff0a7e24 */ /* 0x000fe2000f8e00ff */
[----:B------:R-:W-:Y:S01]  /*161d0*/  ISETP.GT.AND P1, PT, R21, UR45, PT ;  /* 0x0000002d15007c0c */ /* 0x000fe2000bf24270 */
[----:B------:R-:W-:Y:S02]  /*161e0*/  VIADD R23, R5, 0x1 ;  /* 0x0000000105177836 */ /* 0x000fe40000000000 */
[----:B------:R-:W-:Y:S01]  /*161f0*/  VIADD R21, R21, 0xffffffff ;  /* 0xffffffff15157836 */ /* 0x000fe20000000000 */
[----:B------:R-:W-:Y:S02]  /*16200*/  ISETP.NE.AND P2, PT, R10, 0x3, PT ;  /* 0x000000030a00780c */ /* 0x000fe40003f45270 */
[----:B------:R-:W-:-:S04]  /*16210*/  ISETP.NE.AND P0, PT, R23, 0x2, PT ;  /* 0x000000021700780c */ /* 0x000fc80003f05270 */
[----:B------:R-:W-:Y:S02]  /*16220*/  SEL R24, RZ, 0x1, P0 ;  /* 0x00000001ff187807 */ /* 0x000fe40000000000 */
[----:B------:R-:W-:Y:S02]  /*16230*/  SEL R23, R23, RZ, P0 ;  /* 0x000000ff17177207 */ /* 0x000fe40000000000 */
[----:B------:R-:W-:Y:S02]  /*16240*/  LOP3.LUT R24, R6, R24, RZ, 0x3c, !PT ;  /* 0x0000001806187212 */ /* 0x000fe400078e3cff */
[----:B--2---:R-:W-:Y:S01]  /*16250*/  SHF.R.S32.HI R10, RZ, 0x1f, R8 ;  /* 0x0000001fff0a7819 */ /* 0x004fe20000011408 */
[----:B------:R-:W-:Y:S06]  /*16260*/  @!P2 BRA `(.L_x_4782) ;  /* 0x000000000004a947 */ /* 0x000fec0003800000 */
[----:B------:R-:W-:Y:S01]  /*16270*/  BPT.TRAP 0x1 ;  /* 0x000000040000795c */ /* 0x000fe20000300000 */
.L_x_4782:
[----:B------:R-:W-:Y:S01]  /*16280*/  IMAD R4, R23, 0x8, R18 ;  /* 0x0000000817047824 */ /* 0x000fe200078e0212 */
[----:B------:R-:W-:Y:S01]  /*16290*/  SHF.L.U32 R20, R24, 0x1f, RZ ;  /* 0x0000001f18147819 */ /* 0x000fe200000006ff */
[----:B------:R-:W-:Y:S01]  /*162a0*/  BSSY B0, `(.L_x_4783) ;  /* 0x0000004000007945 */ /* 0x000fe20003800000 */
[----:B------:R-:W-:Y:S02]  /*162b0*/  SHF.R.S32.HI R9, RZ, 0x1f, R7 ;  /* 0x0000001fff097819 */ /* 0x000fe40000011407 */
[----:B------:R-:W0:Y:S02]  /*162c0*/  SYNCS.PHASECHK.TRANS64.TRYWAIT P0, [R4+URZ+0x2a880], R20 ;  /* 0x02a88014040075a7 */ /* 0x000e24000800017f */
[----:B0-----:R-:W-:Y:S05]  /*162d0*/  @!P0 BRA `(.L_x_4784) ;  /* 0x0000003400f88947 */ /* 0x001fea0003800000 */
.L_x_4866:
[----:B------:R-:W-:Y:S05]  /*162e0*/  BSYNC B0 ;  /* 0x0000000000007941 */ /* 0x000fea0003800000 */
.L_x_4783:
[----:B------:R-:W-:Y:S01]  /*162f0*/  ULDC.64 UR4, c[0x0][0x328] ;  /* 0x0000ca0000047ab9 */ /* 0x000fe20000000a00 */
[----:B------:R-:W-:Y:S01]  /*16300*/  ULDC.64 UR6, c[0x0][0x318] ;  /* 0x0000c60000067ab9 */ /* 0x000fe20000000a00 */
[----:B------:R-:W-:Y:S01]  /*16310*/  IMAD R0, R9, UR4, RZ ;  /* 0x0000000409007c24 */ /* 0x000fe2000f8e02ff */
[C---:B------:R-:W-:Y:S01]  /*16320*/  LOP3.LUT P4, RZ, R16.reuse, 0x4, RZ, 0xc0, !PT ;  /* 0x0000000410ff7812 */ /* 0x040fe2000788c0ff */
[C---:B------:R-:W-:Y:S01]  /*16330*/  IMAD.WIDE.U32 R2, R7.reuse, UR4, RZ ;  /* 0x0000000407027c25 */ /* 0x040fe2000f8e00ff */
[C---:B------:R-:W-:Y:S02]  /*16340*/  LOP3.LUT P3, RZ, R16.reuse, 0x2, RZ, 0xc0, !PT ;  /* 0x0000000210ff7812 */ /* 0x040fe4000786c0ff */
[----:B------:R-:W-:Y:S01]  /*16350*/  LOP3.LUT P2, RZ, R16, 0x1, RZ, 0xc0, !PT ;  /* 0x0000000110ff7812 */ /* 0x000fe2000784c0ff */
[----:B------:R-:W-:Y:S01]  /*16360*/  IMAD R0, R7, UR5, R0 ;  /* 0x0000000507007c24 */ /* 0x000fe2000f8e0200 */
[----:B------:R-:W-:Y:S01]  /*16370*/  ULDC.64 UR4, c[0x0][0x338] ;  /* 0x0000ce0000047ab9 */ /* 0x000fe20000000a00 */
[----:B------:R-:W-:-:S02]  /*16380*/  IMAD R35, R23, 0x6000, R37 ;  /* 0x0000600017237824 */ /* 0x000fc400078e0225 */
        /* <DEDUP_REMOVED lines=13> */
[----:B------:R-:W1:Y:S04]  /*16460*/  SHFL.IDX PT, R2, R25, RZ, 0x1c1f ;  /* 0x001c1fff19027589 */ /* 0x000e6800000e0000 */
[----:B------:R-:W2:Y:S01]  /*16470*/  SHFL.IDX PT, R0, R27, RZ, 0x1c1f ;  /* 0x001c1fff1b007589 */ /* 0x000ea200000e0000 */
[----:B-1----:R-:W-:-:S05]  /*16480*/  IADD3 R2, P0, R29, R2, RZ ;  /* 0x000000021d027210 */ /* 0x002fca0007f1e0ff */
[----:B--2---:R-:W-:Y:S02]  /*16490*/  IMAD.X R3, RZ, RZ, R0, P0 ;  /* 0x000000ffff037224 */ /* 0x004fe400000e0600 */
        /* <DEDUP_REMOVED lines=15> */
[----:B------:R1:W2:Y:S04]  /*16590*/  SHFL.IDX PT, R35, R27, 0x3, 0x1c1f ;  /* 0x007c1f001b237f89 */ /* 0x0002a800000e0000 */
[----:B------:R-:W-:Y:S04]  /*165a0*/  LDGSTS.E.BYPASS.LTC128B.128 [R0+0xd400], desc[UR52][R2.64], !P4 ;  /* 0x0d40000002007fae */ /* 0x000fe8000e101d74 */
[----:B------:R-:W-:Y:S04]  /*165b0*/  LDGSTS.E.BYPASS.LTC128B.128 [R0+0xf400], desc[UR52][R2.64+0x40], !P3 ;  /* 0x0f40004002007fae */ /* 0x000fe8000d901d74 */
[----:B------:R3:W-:Y:S04]  /*165c0*/  LDGSTS.E.BYPASS.LTC128B.128 [R0+0x11400], desc[UR52][R2.64+0x80], !P2 ;  /* 0x1140008002007fae */ /* 0x0007e8000d101d74 */
[----:B--23--:R1:W3:Y:S02]  /*165d0*/  SHFL.IDX PT, R2, R25, 0x3, 0x1c1f ;  /* 0x007c1f0019027f89 */ /* 0x00c2e400000e0000 */
.L_x_4876:
[----:B---3--:R-:W-:-:S05]  /*165e0*/  IADD3 R2, P0, R29, R2, RZ ;  /* 0x000000021d027210 */ /* 0x008fca0007f1e0ff */
        /* <DEDUP_REMOVED lines=9> */
.L_x_4786:
        /* <DEDUP_REMOVED lines=11> */
.L_x_4787:
[----:B------:R2:W-:Y:S01]  /*16730*/  SYNCS.ARRIVE.TRANS64.A1T0 RZ, [R4+URZ+0x2a870], RZ ;  /* 0x02a870ff04ff79a7 */ /* 0x0005e2000810003f */
[----:B------:R-:W-:Y:S05]  /*16740*/  @!P3 BRA `(.L_x_4788) ;  /* 0x000000000004b947 */ /* 0x000fea0003800000 */
[----:B------:R-:W-:Y:S01]  /*16750*/  BPT.TRAP 0x1 ;  /* 0x000000040000795c */ /* 0x000fe20000300000 */
.L_x_4788:
[----:B------:R-:W3:Y:S01]  /*16760*/  SYNCS.PHASECHK.TRANS64.TRYWAIT P0, [R4+URZ+0x2a840], R20 ;  /* 0x02a84014040075a7 */ /* 0x000ee2000800017f */
[----:B------:R-:W-:Y:S04]  /*16770*/  BSSY B0, `(.L_x_4789) ;  /* 0x0000002000007945 */ /* 0x000fe80003800000 */
[----:B---3--:R-:W-:Y:S05]  /*16780*/  @!P0 BRA `(.L_x_4790) ;  /* 0x0000003800148947 */ /* 0x008fea0003800000 */
.L_x_4877:
[----:B------:R-:W-:Y:S05]  /*16790*/  BSYNC B0 ;  /* 0x0000000000007941 */ /* 0x000fea0003800000 */
.L_x_4789:
        /* <DEDUP_REMOVED lines=8> */
[----:B------:R-:W-:Y:S02]  /*16820*/  ULDC.64 UR4, c[0x0][0x310] ;  /* 0x0000c40000047ab9 */ /* 0x000fe40000000a00 */
[----:B------:R-:W-:-:S02]  /*16830*/  IMAD R10, R10, UR4, RZ ;  /* 0x000000040a0a7c24 */ /* 0x000fc4000f8e02ff */
        /* <DEDUP_REMOVED lines=30> */
[----:B------:R4:W0:Y:S04]  /*16a20*/  SHFL.IDX PT, R9, R8, 0x3, 0x1c1f ;  /* 0x007c1f0008097f89 */ /* 0x00082800000e0000 */
[----:B------:R-:W-:Y:S04]  /*16a30*/  LDGSTS.E.BYPASS.LTC128B.128 [R0+0x1f400], desc[UR52][R2.64], !P4 ;  /* 0x1f40000002007fae */ /* 0x000fe8000e101d74 */
[----:B------:R-:W-:Y:S04]  /*16a40*/  LDGSTS.E.BYPASS.LTC128B.128 [R0+0x21400], desc[UR52][R2.64+0x40], !P3 ;  /* 0x2140004002007fae */ /* 0x000fe8000d901d74 */
[----:B------:R5:W-:Y:S04]  /*16a50*/  LDGSTS.E.BYPASS.LTC128B.128 [R0+0x23400], desc[UR52][R2.64+0x80], !P2 ;  /* 0x2340008002007fae */ /* 0x000be8000d101d74 */
[----:B-----5:R4:W0:Y:S02]  /*16a60*/  SHFL.IDX PT, R2, R7, 0x3, 0x1c1f ;  /* 0x007c1f0007027f89 */ /* 0x02082400000e0000 */
.L_x_4887:
        /* <DEDUP_REMOVED lines=10> */
.L_x_4792:
        /* <DEDUP_REMOVED lines=11> */
.L_x_4793:
[----:B------:R-:W-:Y:S01]  /*16bc0*/  IMAD.U32 R0, RZ, RZ, UR47 ;  /* 0x0000002fff007e24 */ /* 0x000fe2000f8e00ff */
[----:B------:R0:W-:Y:S04]  /*16bd0*/  SYNCS.ARRIVE.TRANS64.A1T0 RZ, [R4+URZ+0x2a830], RZ ;  /* 0x02a830ff04ff79a7 */ /* 0x0001e8000810003f */
[----:B------:R-:W-:-:S13]  /*16be0*/  ISETP.NE.AND P0, PT, R0, 0x3, PT ;  /* 0x000000030000780c */ /* 0x000fda0003f05270 */
[----:B0-----:R-:W-:Y:S05]  /*16bf0*/  @!P0 BRA `(.L_x_4794) ;  /* 0x0000000000048947 */ /* 0x001fea0003800000 */
[----:B------:R-:W-:Y:S01]  /*16c00*/  BPT.TRAP 0x1 ;  /* 0x000000040000795c */ /* 0x000fe20000300000 */
.L_x_4794:
[----:B------:R-:W-:Y:S01]  /*16c10*/  LOP3.LUT R2, R6, 0x1, RZ, 0x3c, !PT ;  /* 0x0000000106027812 */ /* 0x000fe200078e3cff */
[----:B------:R-:W-:Y:S01]  /*16c20*/  IMAD R0, R5, 0x8, R18 ;  /* 0x0000000805007824 */ /* 0x000fe200078e0212 */
[----:B------:R-:W-:Y:S02]  /*16c30*/  BSSY B0, `(.L_x_4795) ;  /* 0x0000004000007945 */ /* 0x000fe40003800000 */
[----:B------:R-:W-:-:S04]  /*16c40*/  SHF.L.U32 R2, R2, 0x1f, RZ ;  /* 0x0000001f02027819 */ /* 0x000fc800000006ff */
[----:B------:R-:W0:Y:S02]  /*16c50*/  SYNCS.PHASECHK.TRANS64.TRYWAIT P2, [R0+URZ+0x2a870], R2 ;  /* 0x02a87002000075a7 */ /* 0x000e24000804017f */
[----:B0-----:R-:W-:Y:S05]  /*16c60*/  @!P2 BRA `(.L_x_4796) ;  /* 0x000000380020a947 */ /* 0x001fea0003800000 */
.L_x_4888:
[----:B------:R-:W-:Y:S05]  /*16c70*/  BSYNC B0 ;  /* 0x0000000000007941 */ /* 0x000fea0003800000 */
.L_x_4795:
[----:B------:R-:W-:-:S05]  /*16c80*/  IMAD.U32 R3, RZ, RZ, UR48 ;  /* 0x00000030ff037e24 */ /* 0x000fca000f8e00ff */
[----:B------:R-:W-:-:S13]  /*16c90*/  ISETP.NE.AND P2, PT, R3, 0x3, PT ;  /* 0x000000030300780c */ /* 0x000fda0003f45270 */
[----:B------:R-:W-:Y:S05]  /*16ca0*/  @!P2 BRA `(.L_x_4797) ;  /* 0x000000000004a947 */ /* 0x000fea0003800000 */
[----:B------:R-:W-:Y:S01]  /*16cb0*/  BPT.TRAP 0x1 ;  /* 0x000000040000795c */ /* 0x000fe20000300000 */
.L_x_4797:
[----:B------:R-:W-:Y:S01]  /*16cc0*/  SHF.L.U32 R3, R6, 0x1f, RZ ;  /* 0x0000001f06037819 */ /* 0x000fe200000006ff */
[----:B------:R-:W-:-:S03]  /*16cd0*/  IMAD R2, R5, 0x6000, RZ ;  /* 0x0000600005027824 */ /* 0x000fc600078e02ff */
[----:B------:R-:W0:Y:S02]  /*16ce0*/  SYNCS.PHASECHK.TRANS64.TRYWAIT P2, [R0+URZ+0x2a860], R3 ;  /* 0x02a86003000075a7 */ /* 0x000e24000804017f */
[----:B0-----:R-:W-:Y:S05]  /*16cf0*/  @!P2 BRA `(.L_x_4798) ;  /* 0x000000380010a947 */ /* 0x001fea0003800000 */
.L_x_4889:
[----:B------:R-:W-:Y:S01]  /*16d00*/  LOP3.LUT R3, R2, R17, RZ, 0xfc, !PT ;  /* 0x0000001102037212 */ /* 0x000fe200078efcff */
[----:B------:R-:W-:Y:S05]  /*16d10*/  WARPSYNC.ALL ;  /* 0x0000000000007948 */ /* 0x000fea0003800000 */
[----:B------:R-:W-:Y:S01]  /*16d20*/  IMAD.IADD R3, R18, 0x1, R3 ;  /* 0x0000000112037824 */ /* 0x000fe200078e0203 */
[----:B------:R-:W-:Y:S01]  /*16d30*/  LOP3.LUT R12, R17, 0x2800, RZ, 0xfc, !PT ;  /* 0x00002800110c7812 */ /* 0x000fe200078efcff */
[----:B------:R-:W5:Y:S04]  /*16d40*/  LDL R13, [R1] ;  /* 0x00000000010d7983 */ /* 0x000f680000100800 */
[----:B--234-:R0:W2:Y:S02]  /*16d50*/  LDSM.16.MT88.4 R4, [R3+0xc400] ;  /* 0x00c400000304783b */ /* 0x01c0a40000004200 */
[----:B0-----:R-:W-:-:S02]  /*16d60*/  IADD3 R3, R19, R2, R36 ;  /* 0x0000000213037210 */ /* 0x001fc40007ffe024 */
[C-C-:B--2---:R-:W-:Y:S02]  /*16d70*/  PRMT R8, R4.reuse, 0x6420, R5.reuse ;  /* 0x0000642004087816 */ /* 0x144fe40000000005 */
[----:B------:R-:W-:Y:S01]  /*16d80*/  PRMT R9, R4, 0x7531, R5 ;  /* 0x0000753104097816 */ /* 0x000fe20000000005 */
[----:B------:R-:W-:Y:S01]  /*16d90*/  VIADD R4, R2, 0x2000 ;  /* 0x0000200002047836 */ /* 0x000fe20000000000 */
[C-C-:B------:R-:W-:Y:S02]  /*16da0*/  PRMT R10, R6.reuse, 0x6420, R7.reuse ;  /* 0x00006420060a7816 */ /* 0x140fe40000000007 */
[----:B------:R-:W-:Y:S02]  /*16db0*/  PRMT R11, R6, 0x7531, R7 ;  /* 0x00007531060b7816 */ /* 0x000fe40000000007 */
[----:B------:R-:W-:-:S03]  /*16dc0*/  LOP3.LUT R4, R4, R17, RZ, 0xfc, !PT ;  /* 0x0000001104047212 */ /* 0x000fc600078efcff */
[----:B------:R-:W-:Y:S02]  /*16dd0*/  STSM.16.M88.4 [R3], R8 ;  /* 0x0000000803007844 */ /* 0x000fe40000000200 */
[----:B------:R-:W-:-:S06]  /*16de0*/  IMAD.IADD R4, R18, 0x1, R4 ;  /* 0x0000000112047824 */ /* 0x000fcc00078e0204 */
[----:B------:R-:W0:Y:S02]  /*16df0*/  LDSM.16.MT88.4 R4, [R4+0xc400] ;  /* 0x00c400000404783b */ /* 0x000e240000004200 */
[C-C-:B0-----:R-:W-:Y:S02]  /*16e00*/  PRMT R8, R4.reuse, 0x6420, R5.reuse ;  /* 0x0000642004087816 */ /* 0x141fe40000000005 */
[----:B------:R-:W-:Y:S01]  /*16e10*/  PRMT R9, R4, 0x7531, R5 ;  /* 0x0000753104097816 */ /* 0x000fe20000000005 */
[----:B------:R-:W-:Y:S01]  /*16e20*/  VIADD R4, R2, 0x4000 ;  /* 0x0000400002047836 */ /* 0x000fe20000000000 */
[C-C-:B------:R-:W-:Y:S02]  /*16e30*/  PRMT R10, R6.reuse, 0x6420, R7.reuse ;  /* 0x00006420060a7816 */ /* 0x140fe40000000007 */
[----:B------:R-:W-:Y:S02]  /*16e40*/  PRMT R11, R6, 0x7531, R7 ;  /* 0x00007531060b7816 */ /* 0x000fe40000000007 */
[----:B------:R-:W-:-:S03]  /*16e50*/  LOP3.LUT R4, R4, R17, RZ, 0xfc, !PT ;  /* 0x0000001104047212 */ /* 0x000fc600078efcff */
[----:B------:R-:W-:Y:S02]  /*16e60*/  STSM.16.M88.4 [R3+0x2000], R8 ;  /* 0x0020000803007844 */ /* 0x000fe40000000200 */
[----:B------:R-:W-:-:S06]  /*16e70*/  IMAD.IADD R4, R18, 0x1, R4 ;  /* 0x0000000112047824 */ /* 0x000fcc00078e0204 */
[----:B------:R-:W0:Y:S02]  /*16e80*/  LDSM.16.MT88.4 R4, [R4+0xc400] ;  /* 0x00c400000404783b */ /* 0x000e240000004200 */
[C-C-:B0-----:R-:W-:Y:S02]  /*16e90*/  PRMT R8, R4.reuse, 0x6420, R5.reuse ;  /* 0x0000642004087816 */ /* 0x141fe40000000005 */
[----:B------:R-:W-:Y:S02]  /*16ea0*/  PRMT R9, R4, 0x7531, R5 ;  /* 0x0000753104097816 */ /* 0x000fe40000000005 */
[C-C-:B------:R-:W-:Y:S02]  /*16eb0*/  PRMT R10, R6.reuse, 0x6420, R7.reuse ;  /* 0x00006420060a7816 */ /* 0x140fe40000000007 */
[----:B------:R-:W-:-:S05]  /*16ec0*/  PRMT R11, R6, 0x7531, R7 ;  /* 0x00007531060b7816 */ /* 0x000fca0000000007 */
[----:B------:R0:W-:Y:S02]  /*16ed0*/  STSM.16.M88.4 [R3+0x4000], R8 ;  /* 0x0040000803007844 */ /* 0x0001e40000000200 */
[----:B0-----:R-:W-:-:S05]  /*16ee0*/  LOP3.LUT R3, R2, 0x800, R17, 0xfe, !PT ;  /* 0x0000080002037812 */ /* 0x001fca00078efe11 */
[----:B------:R-:W-:-:S05]  /*16ef0*/  IMAD.IADD R3, R18, 0x1, R3 ;  /* 0x0000000112037824 */ /* 0x000fca00078e0203 */
[----:B------:R0:W2:Y:S02]  /*16f00*/  LDSM.16.MT88.4 R4, [R3+0xc400] ;  /* 0x00c400000304783b */ /* 0x0000a40000004200 */
[----:B0-----:R-:W-:Y:S02]  /*16f10*/  IADD3 R3, R19, R34, R2 ;  /* 0x0000002213037210 */ /* 0x001fe40007ffe002 */
[C-C-:B--2---:R-:W-:Y:S02]  /*16f20*/  PRMT R8, R4.reuse, 0x6420, R5.reuse ;  /* 0x0000642004087816 */ /* 0x144fe40000000005 */
[----:B------:R-:W-:Y:S02]  /*16f30*/  PRMT R9, R4, 0x7531, R5 ;  /* 0x0000753104097816 */ /* 0x000fe40000000005 */
[C-C-:B------:R-:W-:Y:S02]  /*16f40*/  PRMT R10, R6.reuse, 0x6420, R7.reuse ;  /* 0x00006420060a7816 */ /* 0x140fe40000000007 */
[----:B------:R-:W-:-:S02]  /*16f50*/  PRMT R11, R6, 0x7531, R7 ;  /* 0x00007531060b7816 */ /* 0x000fc40000000007 */
[----:B------:R-:W-:Y:S02]  /*16f60*/  IADD3 R4, R18, R12, R2 ;  /* 0x0000000c12047210 */ /* 0x000fe40007ffe002 */
[----:B------:R-:W-:Y:S01]  /*16f70*/  LOP3.LUT R12, R17, 0x4800, RZ, 0xfc, !PT ;  /* 0x00004800110c7812 */ /* 0x000fe200078efcff */
[----:B------:R-:W-:Y:S04]  /*16f80*/  STSM.16.M88.4 [R3], R8 ;  /* 0x0000000803007844 */ /* 0x000fe80000000200 */
[----:B------:R-:W0:Y:S02]  /*16f90*/  LDSM.16.MT88.4 R4, [R4+0xc400] ;  /* 0x00c400000404783b */ /* 0x000e240000004200 */
[C-C-:B0-----:R-:W-:Y:S02]  /*16fa0*/  PRMT R8, R4.reuse, 0x6420, R5.reuse ;  /* 0x0000642004087816 */ /* 0x141fe40000000005 */
[----:B------:R-:W-:-:S02]  /*16fb0*/  PRMT R9, R4, 0x7531, R5 ;  /* 0x0000753104097816 */ /* 0x000fc40000000005 */
[C-C-:B------:R-:W-:Y:S02]  /*16fc0*/  PRMT R10, R6.reuse, 0x6420, R7.reuse ;  /* 0x00006420060a7816 */ /* 0x140fe40000000007 */
[----:B------:R-:W-:Y:S02]  /*16fd0*/  PRMT R11, R6, 0x7531, R7 ;  /* 0x00007531060b7816 */ /* 0x000fe40000000007 */
[----:B------:R-:W-:-:S03]  /*16fe0*/  IADD3 R4, R18, R12, R2 ;  /* 0x0000000c12047210 */ /* 0x000fc60007ffe002 */
[----:B------:R-:W-:Y:S04]  /*16ff0*/  STSM.16.M88.4 [R3+0x2000], R8 ;  /* 0x0020000803007844 */ /* 0x000fe80000000200 */
[----:B------:R-:W0:Y:S02]  /*17000*/  LDSM.16.MT88.4 R4, [R4+0xc400] ;  /* 0x00c400000404783b */ /* 0x000e240000004200 */
[C-C-:B0-----:R-:W-:Y:S02]  /*17010*/  PRMT R8, R4.reuse, 0x6420, R5.reuse ;  /* 0x0000642004087816 */ /* 0x141fe40000000005 */
[----:B------:R-:W-:Y:S02]  /*17020*/  PRMT R9, R4, 0x7531, R5 ;  /* 0x0000753104097816 */ /* 0x000fe40000000005 */
[----:B------:R-:W-:-:S02]  /*17030*/  PRMT R10, R6, 0x6420, R7 ;  /* 0x00006420060a7816 */ /* 0x000fc40000000007 */
[----:B------:R-:W-:-:S05]  /*17040*/  PRMT R11, R6, 0x7531, R7 ;  /* 0x00007531060b7816 */ /* 0x000fca0000000007 */
[----:B------:R0:W-:Y:S02]  /*17050*/  STSM.16.M88.4 [R3+0x4000], R8 ;  /* 0x0040000803007844 */ /* 0x0001e40000000200 */
[----:B0-----:R-:W-:-:S05]  /*17060*/  LOP3.LUT R3, R2, 0x1000, R17, 0xfe, !PT ;  /* 0x0000100002037812 */ /* 0x001fca00078efe11 */
[----:B------:R-:W-:-:S05]  /*17070*/  IMAD.IADD R3, R18, 0x1, R3 ;  /* 0x0000000112037824 */ /* 0x000fca00078e0203 */
[----:B------:R0:W2:Y:S01]  /*17080*/  LDSM.16.MT88.4 R4, [R3+0xc400] ;  /* 0x00c400000304783b */ /* 0x0000a20000004200 */
[----:B------:R-:W-:Y:S02]  /*17090*/  LOP3.LUT R12, R17, 0x3000, RZ, 0xfc, !PT ;  /* 0x00003000110c7812 */ /* 0x000fe400078efcff */
[----:B0-----:R-:W-:Y:S02]  /*170a0*/  IADD3 R3, R19, R33, R2 ;  /* 0x0000002113037210 */ /* 0x001fe40007ffe002 */
[C-C-:B--2---:R-:W-:Y:S02]  /*170b0*/  PRMT R8, R4.reuse, 0x6420, R5.reuse ;  /* 0x0000642004087816 */ /* 0x144fe40000000005 */
[----:B------:R-:W-:Y:S02]  /*170c0*/  PRMT R9, R4, 0x7531, R5 ;  /* 0x0000753104097816 */ /* 0x000fe40000000005 */
[C-C-:B------:R-:W-:Y:S02]  /*170d0*/  PRMT R10, R6.reuse, 0x6420, R7.reuse ;  /* 0x00006420060a7816 */ /* 0x140fe40000000007 */
[----:B------:R-:W-:-:S02]  /*170e0*/  PRMT R11, R6, 0x7531, R7 ;  /* 0x00007531060b7816 */ /* 0x000fc40000000007 */
[----:B------:R-:W-:-:S03]  /*170f0*/  IADD3 R4, R18, R12, R2 ;  /* 0x0000000c12047210 */ /* 0x000fc60007ffe002 */
[----:B------:R-:W-:Y:S04]  /*17100*/  STSM.16.M88.4 [R3], R8 ;  /* 0x0000000803007844 */ /* 0x000fe80000000200 */
[----:B------:R-:W0:Y:S01]  /*17110*/  LDSM.16.MT88.4 R4, [R4+0xc400] ;  /* 0x00c400000404783b */ /* 0x000e220000004200 */
[----:B------:R-:W-:Y:S02]  /*17120*/  LOP3.LUT R12, R17, 0x5000, RZ, 0xfc, !PT ;  /* 0x00005000110c7812 */ /* 0x000fe400078efcff */
[C-C-:B0-----:R-:W-:Y:S02]  /*17130*/  PRMT R8, R4.reuse, 0x6420, R5.reuse ;  /* 0x0000642004087816 */ /* 0x141fe40000000005 */
[----:B------:R-:W-:Y:S02]  /*17140*/  PRMT R9, R4, 0x7531, R5 ;  /* 0x0000753104097816 */ /* 0x000fe40000000005 */
[----:B------:R-:W-:-:S02]  /*17150*/  PRMT R10, R6, 0x6420, R7 ;  /* 0x00006420060a7816 */ /* 0x000fc40000000007 */
        /* <DEDUP_REMOVED lines=11> */
[----:B------:R5:W0:Y:S01]  /*17210*/  LDSM.16.MT88.4 R4, [R3+0xc400] ;  /* 0x00c400000304783b */ /* 0x000a220000004200 */
[----:B------:R-:W-:Y:S02]  /*17220*/  LOP3.LUT R12, R17, 0x3800, RZ, 0xfc, !PT ;  /* 0x00003800110c7812 */ /* 0x000fe400078efcff */
[----:B-----5:R-:W-:Y:S02]  /*17230*/  IADD3 R3, R19, R13, R2 ;  /* 0x0000000d13037210 */ /* 0x020fe40007ffe002 */
[C-C-:B0-----:R-:W-:Y:S02]  /*17240*/  PRMT R8, R4.reuse, 0x6420, R5.reuse ;  /* 0x0000642004087816 */ /* 0x141fe40000000005 */
        /* <DEDUP_REMOVED lines=13> */
[----:B------:R-:W0:Y:S01]  /*17320*/  LDSM.16.MT88.4 R4, [R4+0xc400] ;  /* 0x00c400000404783b */ /* 0x000e220000004200 */
[----:B------:R-:W-:-:S05]  /*17330*/  IMAD.U32 R12, RZ, RZ, UR48 ;  /* 0x00000030ff0c7e24 */ /* 0x000fca000f8e00ff */
[----:B------:R-:W-:Y:S02]  /*17340*/  ISETP.NE.AND P2, PT, R12, 0x3, PT ;  /* 0x000000030c00780c */ /* 0x000fe40003f45270 */
[C-C-:B0-----:R-:W-:Y:S02]  /*17350*/  PRMT R8, R4.reuse, 0x6420, R5.reuse ;  /* 0x0000642004087816 */ /* 0x141fe40000000005 */
        /* <DEDUP_REMOVED lines=12> */
.L_x_4799:
[----:B--2---:R2:W-:Y:S01]  /*17420*/  SYNCS.ARRIVE.TRANS64.A1T0 RZ, [R0+URZ+0x2a850], RZ ;  /* 0x02a850ff00ff79a7 */ /* 0x0045e2000810003f */
[----:B------:R-:W-:Y:S06]  /*17430*/  BAR.SYNC.DEFER_BLOCKING 0x2, 0x80 ;  /* 0x0082000000007b1d */ /* 0x000fec0000010000 */
[----:B------:R-:W-:Y:S05]  /*17440*/  @!P0 BRA `(.L_x_4800) ;  /* 0x0000000000048947 */ /* 0x000fea0003800000 */
[----:B------:R-:W-:Y:S01]  /*17450*/  BPT.TRAP 0x1 ;  /* 0x000000040000795c */ /* 0x000fe20000300000 */
.L_x_4800:
[----:B0-----:R-:W-:Y:S02]  /*17460*/  VIADD R3, R0, 0x2a880 ;  /* 0x0002a88000037836 */ /* 0x001fe40000000000 */
[----:B------:R-:W-:Y:S02]  /*17470*/  IMAD.MOV.U32 R5, RZ, RZ, R23 ;  /* 0x000000ffff057224 */ /* 0x000fe400078e0017 */
[----:B------:R-:W-:Y:S01]  /*17480*/  IMAD.MOV.U32 R6, RZ, RZ, R24 ;  /* 0x000000ffff067224 */ /* 0x000fe200078e0018 */
[----:B------:R-:W-:-:S04]  /*17490*/  PRMT R3, R32, 0x654, R3 ;  /* 0x0000065420037816 */ /* 0x000fc80000000003 */
[----:B------:R3:W-:Y:S01]  /*174a0*/  SYNCS.ARRIVE.TRANS64.RED.A1T0 RZ, [R3+URZ], RZ ;  /* 0x000000ff03ff79a7 */ /* 0x0007e2000810043f */
[----:B------:R-:W-:Y:S05]  /*174b0*/  @P1 BRA `(.L_x_4801) ;  /* 0xffffffe800d01947 */ /* 0x000fea000383ffff */
.L_x_4781:
[----:B--2---:R-:W2:Y:S01]  /*174c0*/  S2R R0, SR_TID.X ;  /* 0x0000000000007919 */ /* 0x004ea20000002100 */
[----:B------:R-:W-:Y:S01]  /*174d0*/  BSSY B0, `(.L_x_4802) ;  /* 0x0000012000007945 */ /* 0x000fe20003800000 */
[----:B------:R-:W-:Y:S01]  /*174e0*/  IMAD.U32 R6, RZ, RZ, UR47 ;  /* 0x0000002fff067e24 */ /* 0x000fe2000f8e00ff */
[----:B--2---:R-:W-:-:S04]  /*174f0*/  LOP3.LUT R0, R0, 0x7f, RZ, 0xc0, !PT ;  /* 0x0000007f00007812 */ /* 0x004fc800078ec0ff */
[----:B------:R-:W-:-:S13]  /*17500*/  ISETP.NE.AND P0, PT, R0, RZ, PT ;  /* 0x000000ff0000720c */ /* 0x000fda0003f05270 */
[----:B------:R-:W-:Y:S05]  /*17510*/  @P0 BRA `(.L_x_4803) ;  /* 0x0000000000340947 */ /* 0x000fea0003800000 */
[----:B------:R-:W2:Y:S01]  /*17520*/  S2R R7, SR_LANEID ;  /* 0x0000000000077919 */ /* 0x000ea20000000000 */
[----:B------:R-:W-:Y:S01]  /*17530*/  VOTEU.ANY UR4, UPT, PT ;  /* 0x0000000000047886 */ /* 0x000fe200038e0100 */
[----:B0--3--:R-:W0:Y:S01]  /*17540*/  LDC.64 R2, c[0x0][0xc80] ;  /* 0x00032000ff027b82 */ /* 0x009e220000000a00 */
[----:B------:R-:W2:Y:S08]  /*17550*/  FLO.U32 R0, UR4 ;  /* 0x0000000400007d00 */ /* 0x000eb000080e0000 */
[----:B------:R-:W0:Y:S01]  /*17560*/  POPC R5, UR4 ;  /* 0x0000000400057d09 */ /* 0x000e220008000000 */
[----:B--2---:R-:W-:-:S13]  /*17570*/  ISETP.EQ.U32.AND P1, PT, R0, R7, PT ;  /* 0x000000070000720c */ /* 0x004fda0003f22070 */
[----:B0-----:R-:W2:Y:S01]  /*17580*/  @P1 ATOMG.E.ADD.STRONG.GPU PT, R3, desc[UR52][R2.64], R5 ;  /* 0x00000005020319a8 */ /* 0x001ea200081ee1f4 */
[----:B------:R-:W0:Y:S02]  /*17590*/  S2R R4, SR_LTMASK ;  /* 0x0000000000047919 */ /* 0x000e240000003900 */
[----:B0-----:R-:W-:-:S04]  /*175a0*/  LOP3.LUT R4, R4, UR4, RZ, 0xc0, !PT ;  /* 0x0000000404047c12 */ /* 0x001fc8000f8ec0ff */
[----:B------:R-:W0:Y:S01]  /*175b0*/  POPC R7, R4 ;  /* 0x0000000400077309 */ /* 0x000e220000000000 */
[----:B--2---:R-:W0:Y:S02]  /*175c0*/  SHFL.IDX PT, R0, R3, R0, 0x1f ;  /* 0x00001f0003007589 */ /* 0x004e2400000e0000 */
[----:B0-----:R-:W-:-:S05]  /*175d0*/  IADD3 R0, R0, UR49, R7 ;  /* 0x0000003100007c10 */ /* 0x001fca000fffe007 */
[----:B------:R2:W-:Y:S02]  /*175e0*/  STL [R1+0x8], R0 ;  /* 0x0000080001007387 */ /* 0x0005e40000100800 */
.L_x_4803:
[----:B------:R-:W-:Y:S05]  /*175f0*/  BSYNC B0 ;  /* 0x0000000000007941 */ /* 0x000fea0003800000 */
.L_x_4802:
[----:B------:R-:W-:-:S13]  /*17600*/  ISETP.NE.AND P1, PT, R6, 0x3, PT ;  /* 0x000000030600780c */ /* 0x000fda0003f25270 */
[----:B------:R-:W-:Y:S05]  /*17610*/  @!P1 BRA `(.L_x_4804) ;  /* 0x0000000000049947 */ /* 0x000fea0003800000 */
[----:B------:R-:W-:Y:S01]  /*17620*/  BPT.TRAP 0x1 ;  /* 0x000000040000795c */ /* 0x000fe20000300000 */
.L_x_4804:
[----:B0--3--:R-:W-:Y:S01]  /*17630*/  LOP3.LUT R3, R24, 0x1, RZ, 0x3c, !PT ;  /* 0x0000000118037812 */ /* 0x009fe200078e3cff */
[----:B--2---:R-:W-:Y:S01]  /*17640*/  IMAD R0, R23, 0x8, R18 ;  /* 0x0000000817007824 */ /* 0x004fe200078e0212 */
[----:B------:R-:W-:Y:S02]  /*17650*/  BSSY B0, `(.L_x_4805) ;  /* 0x0000004000007945 */ /* 0x000fe40003800000 */
[----:B------:R-:W-:-:S04]  /*17660*/  SHF.L.U32 R3, R3, 0x1f, RZ ;  /* 0x0000001f03037819 */ /* 0x000fc800000006ff */
[----:B------:R-:W0:Y:S02]  /*17670*/  SYNCS.PHASECHK.TRANS64.TRYWAIT P2, [R0+URZ+0x2a870], R3 ;  /* 0x02a87003000075a7 */ /* 0x000e24000804017f */
[----:B0-----:R-:W-:Y:S05]  /*17680*/  @!P2 BRA `(.L_x_4806) ;  /* 0x0000002c00c0a947 */ /* 0x001fea0003800000 */
.L_x_4890:
[----:B------:R-:W-:Y:S05]  /*17690*/  BSYNC B0 ;  /* 0x0000000000007941 */ /* 0x000fea0003800000 */
.L_x_4805:
[----:B------:R-:W-:-:S05]  /*176a0*/  IMAD.U32 R2, RZ, RZ, UR48 ;  /* 0x00000030ff027e24 */ /* 0x000fca000f8e00ff */
[----:B------:R-:W-:-:S13]  /*176b0*/  ISETP.NE.AND P2, PT, R2, 0x3, PT ;  /* 0x000000030200780c */ /* 0x000fda0003f45270 */
[----:B------:R-:W-:Y:S05]  /*176c0*/  @!P2 BRA `(.L_x_4807) ;  /* 0x000000000004a947 */ /* 0x000fea0003800000 */
[----:B------:R-:W-:Y:S01]  /*176d0*/  BPT.TRAP 0x1 ;  /* 0x000000040000795c */ /* 0x000fe20000300000 */
.L_x_4807:
[----:B0-----:R-:W-:-:S04]  /*176e0*/  SHF.L.U32 R3, R24, 0x1f, RZ ;  /* 0x0000001f18037819 */ /* 0x001fc800000006ff */
[----:B------:R-:W0:Y:S02]  /*176f0*/  SYNCS.PHASECHK.TRANS64.TRYWAIT P2, [R0+URZ+0x2a860], R3 ;  /* 0x02a86003000075a7 */ /* 0x000e24000804017f */
[----:B0-----:R-:W-:Y:S05]  /*17700*/  @!P2 BRA `(.L_x_4808) ;  /* 0x0000002c00b4a947 */ /* 0x001fea0003800000 */
.L_x_4891:
[----:B0-----:R-:W-:Y:S01]  /*17710*/  IMAD R3, R23, 0x6000, RZ ;  /* 0x0000600017037824 */ /* 0x001fe200078e02ff */
[----:B------:R-:W-:Y:S05]  /*17720*/  WARPSYNC.ALL ;  /* 0x0000000000007948 */ /* 0x000fea0003800000 */
[----:B------:R-:W-:Y:S01]  /*17730*/  LOP3.LUT R5, R3, R17, RZ, 0xfc, !PT ;  /* 0x0000001103057212 */ /* 0x000fe200078efcff */
[----:B------:R-:W2:Y:S01]  /*17740*/  LDL R15, [R1] ;  /* 0x00000000010f7983 */ /* 0x000ea20000100800 */
[----:B------:R-:W-:Y:S02]  /*17750*/  IADD3 R2, R19, R3, R36 ;  /* 0x0000000313027210 */ /* 0x000fe40007ffe024 */
[----:B------:R-:W-:Y:S01]  /*17760*/  LOP3.LUT R14, R17, 0x2800, RZ, 0xfc, !PT ;  /* 0x00002800110e7812 */ /* 0x000fe200078efcff */
[----:B------:R-:W-:-:S05]  /*17770*/  IMAD.IADD R12, R18, 0x1, R5 ;  /* 0x00000001120c7824 */ /* 0x000fca00078e0205 */
[----:B------:R-:W0:Y:S02]  /*17780*/  LDSM.16.MT88.4 R4, [R12+0xc400] ;  /* 0x00c400000c04783b */ /* 0x000e240000004200 */
[C-C-:B0-----:R-:W-:Y:S02]  /*17790*/  PRMT R8, R4.reuse, 0x6420, R5.reuse ;  /* 0x0000642004087816 */ /* 0x141fe40000000005 */
[----:B------:R-:W-:Y:S01]  /*177a0*/  PRMT R9, R4, 0x7531, R5 ;  /* 0x0000753104097816 */ /* 0x000fe20000000005 */
[----:B------:R-:W-:Y:S01]  /*177b0*/  VIADD R4, R3, 0x2000 ;  /* 0x0000200003047836 */ /* 0x000fe20000000000 */
[C-C-:B------:R-:W-:Y:S02]  /*177c0*/  PRMT R10, R6.reuse, 0x6420, R7.reuse ;  /* 0x00006420060a7816 */ /* 0x140fe40000000007 */
[----:B------:R-:W-:Y:S02]  /*177d0*/  PRMT R11, R6, 0x7531, R7 ;  /* 0x00007531060b7816 */ /* 0x000fe40000000007 */
[----:B------:R-:W-:-:S03]  /*177e0*/  LOP3.LUT R5, R4, R17, RZ, 0xfc, !PT ;  /* 0x0000001104057212 */ /* 0x000fc600078efcff */
[----:B------:R-:W-:Y:S02]  /*177f0*/  STSM.16.M88.4 [R2], R8 ;  /* 0x0000000802007844 */ /* 0x000fe40000000200 */
        /* <DEDUP_REMOVED lines=9> */
[----:B------:R-:W-:-:S05]  /*17890*/  IMAD.IADD R12, R18, 0x1, R5 ;  /* 0x00000001120c7824 */ /* 0x000fca00078e0205 */
[----:B------:R0:W3:Y:S02]  /*178a0*/  LDSM.16.MT88.4 R4, [R12+0xc400] ;  /* 0x00c400000c04783b */ /* 0x0000e40000004200 */
[----:B0-----:R-:W-:Y:S02]  /*178b0*/  IADD3 R12, R18, R14, R3 ;  /* 0x0000000e120c7210 */ /* 0x001fe40007ffe003 */
[----:B------:R-:W-:Y:S02]  /*178c0*/  LOP3.LUT R14, R17, 0x4800, RZ, 0xfc, !PT ;  /* 0x00004800110e7812 */ /* 0x000fe400078efcff */
[C-C-:B---3--:R-:W-:Y:S02]  /*178d0*/  PRMT R8, R4.reuse, 0x6420, R5.reuse ;  /* 0x0000642004087816 */ /* 0x148fe40000000005 */
[----:B------:R-:W-:Y:S02]  /*178e0*/  PRMT R9, R4, 0x7531, R5 ;  /* 0x0000753104097816 */ /* 0x000fe40000000005 */
[----:B------:R-:W-:-:S02]  /*178f0*/  LOP3.LUT R5, R3, 0x800, R17, 0xfe, !PT ;  /* 0x0000080003057812 */ /* 0x000fc400078efe11 */
[C-C-:B------:R-:W-:Y:S02]  /*17900*/  PRMT R10, R6.reuse, 0x6420, R7.reuse ;  /* 0x00006420060a7816 */ /* 0x140fe40000000007 */
[----:B------:R-:W-:Y:S01]  /*17910*/  PRMT R11, R6, 0x7531, R7 ;  /* 0x00007531060b7816 */ /* 0x000fe20000000007 */
[----:B------:R-:W-:-:S04]  /*17920*/  IMAD.IADD R13, R18, 0x1, R5 ;  /* 0x00000001120d7824 */ /* 0x000fc800078e0205 */
[----:B------:R-:W-:Y:S04]  /*17930*/  STSM.16.M88.4 [R2+0x4000], R8 ;  /* 0x0040000802007844 */ /* 0x000fe80000000200 */
[----:B------:R0:W3:Y:S02]  /*17940*/  LDSM.16.MT88.4 R4, [R13+0xc400] ;  /* 0x00c400000d04783b */ /* 0x0000e40000004200 */
[--C-:B0-----:R-:W-:Y:S02]  /*17950*/  IADD3 R13, R18, R14, R3.reuse ;  /* 0x0000000e120d7210 */ /* 0x101fe40007ffe003 */
[----:B------:R-:W-:Y:S02]  /*17960*/  IADD3 R2, R19, R34, R3 ;  /* 0x0000002213027210 */ /* 0x000fe40007ffe003 */
[----:B---3--:R-:W-:-:S02]  /*17970*/  PRMT R8, R4, 0x6420, R5 ;  /* 0x0000642004087816 */ /* 0x008fc40000000005 */
        /* <DEDUP_REMOVED lines=9> */
[----:B------:R-:W-:Y:S04]  /*17a10*/  STSM.16.M88.4 [R2+0x2000], R8 ;  /* 0x0020000802007844 */ /* 0x000fe80000000200 */
[----:B------:R-:W0:Y:S02]  /*17a20*/  LDSM.16.MT88.4 R4, [R13+0xc400] ;  /* 0x00c400000d04783b */ /* 0x000e240000004200 */
[C-C-:B0-----:R-:W-:Y:S02]  /*17a30*/  PRMT R8, R4.reuse, 0x6420, R5.reuse ;  /* 0x0000642004087816 */ /* 0x141fe40000000005 */
[----:B------:R-:W-:Y:S02]  /*17a40*/  PRMT R9, R4, 0x7531, R5 ;  /* 0x0000753104097816 */ /* 0x000fe40000000005 */
[----:B------:R-:W-:-:S02]  /*17a50*/  LOP3.LUT R5, R3, 0x1000, R17, 0xfe, !PT ;  /* 0x0000100003057812 */ /* 0x000fc400078efe11 */
[C-C-:B------:R-:W-:Y:S02]  /*17a60*/  PRMT R10, R6.reuse, 0x6420, R7.reuse ;  /* 0x00006420060a7816 */ /* 0x140fe40000000007 */
[----:B------:R-:W-:Y:S01]  /*17a70*/  PRMT R11, R6, 0x7531, R7 ;  /* 0x00007531060b7816 */ /* 0x000fe20000000007 */
[----:B------:R-:W-:-:S04]  /*17a80*/  IMAD.IADD R12, R18, 0x1, R5 ;  /* 0x00000001120c7824 */ /* 0x000fc800078e0205 */
[----:B------:R0:W-:Y:S04]  /*17a90*/  STSM.16.M88.4 [R2+0x4000], R8 ;  /* 0x0040000802007844 */ /* 0x0001e80000000200 */
[----:B------:R-:W3:Y:S01]  /*17aa0*/  LDSM.16.MT88.4 R4, [R12+0xc400] ;  /* 0x00c400000c04783b */ /* 0x000ee20000004200 */
[----:B------:R-:W-:-:S04]  /*17ab0*/  LOP3.LUT R14, R17, 0x3000, RZ, 0xfc, !PT ;  /* 0x00003000110e7812 */ /* 0x000fc800078efcff */
[--C-:B------:R-:W-:Y:S02]  /*17ac0*/  IADD3 R13, R18, R14, R3.reuse ;  /* 0x0000000e120d7210 */ /* 0x100fe40007ffe003 */
[----:B0-----:R-:W-:Y:S02]  /*17ad0*/  IADD3 R2, R19, R33, R3 ;  /* 0x0000002113027210 */ /* 0x001fe40007ffe003 */
[C-C-:B---3--:R-:W-:Y:S02]  /*17ae0*/  PRMT R8, R4.reuse, 0x6420, R5.reuse ;  /* 0x0000642004087816 */ /* 0x148fe40000000005 */
[----:B------:R-:W-:Y:S02]  /*17af0*/  PRMT R9, R4, 0x7531, R5 ;  /* 0x0000753104097816 */ /* 0x000fe40000000005 */
[C-C-:B------:R-:W-:Y:S02]  /*17b00*/  PRMT R10, R6.reuse, 0x6420, R7.reuse ;  /* 0x00006420060a7816 */ /* 0x140fe40000000007 */
[----:B------:R-:W-:-:S05]  /*17b10*/  PRMT R11, R6, 0x7531, R7 ;  /* 0x00007531060b7816 */ /* 0x000fca0000000007 */
[----:B------:R-:W-:Y:S04]  /*17b20*/  STSM.16.M88.4 [R2], R8 ;  /* 0x0000000802007844 */ /* 0x000fe80000000200 */
[----:B------:R-:W0:Y:S01]  /*17b30*/  LDSM.16.MT88.4 R4, [R13+0xc400] ;  /* 0x00c400000d04783b */ /* 0x000e220000004200 */
[----:B------:R-:W-:-:S04]  /*17b40*/  LOP3.LUT R14, R17, 0x5000, RZ, 0xfc, !PT ;  /* 0x00005000110e7812 */ /* 0x000fc800078efcff */
[----:B------:R-:W-:Y:S02]  /*17b50*/  IADD3 R12, R18, R14, R3 ;  /* 0x0000000e120c7210 */ /* 0x000fe40007ffe003 */
        /* <DEDUP_REMOVED lines=12> */
[----:B------:R-:W-:Y:S04]  /*17c20*/  STSM.16.M88.4 [R2+0x4000], R8 ;  /* 0x0040000802007844 */ /* 0x000fe80000000200 */
[----:B------:R-:W0:Y:S01]  /*17c30*/  LDSM.16.MT88.4 R4, [R13+0xc400] ;  /* 0x00c400000d04783b */ /* 0x000e220000004200 */
[----:B------:R-:W-:Y:S02]  /*17c40*/  LOP3.LUT R14, R17, 0x3800, RZ, 0xfc, !PT ;  /* 0x00003800110e7812 */ /* 0x000fe400078efcff */
[--C-:B--2---:R-:W-:Y:S02]  /*17c50*/  IADD3 R19, R19, R15, R3.reuse ;  /* 0x0000000f13137210 */ /* 0x104fe40007ffe003 */
[----:B------:R-:W-:Y:S02]  /*17c60*/  IADD3 R12, R18, R14, R3 ;  /* 0x0000000e120c7210 */ /* 0x000fe40007ffe003 */
[----:B0-----:R-:W-:-:S02]  /*17c70*/  PRMT R8, R4, 0x6420, R5 ;  /* 0x0000642004087816 */ /* 0x001fc40000000005 */
[----:B------:R-:W-:Y:S02]  /*17c80*/  PRMT R9, R4, 0x7531, R5 ;  /* 0x0000753104097816 */ /* 0x000fe40000000005 */
[C-C-:B------:R-:W-:Y:S02]  /*17c90*/  PRMT R10, R6.reuse, 0x6420, R7.reuse ;  /* 0x00006420060a7816 */ /* 0x140fe40000000007 */
[----:B------:R-:W-:-:S05]  /*17ca0*/  PRMT R11, R6, 0x7531, R7 ;  /* 0x00007531060b7816 */ /* 0x000fca0000000007 */
        /* <DEDUP_REMOVED lines=25> */
.L_x_4809:
[----:B--2---:R2:W-:Y:S01]  /*17e40*/  SYNCS.ARRIVE.TRANS64.A1T0 RZ, [R0+URZ+0x2a850], RZ ;  /* 0x02a850ff00ff79a7 */ /* 0x0045e2000810003f */
[----:B------:R-:W-:Y:S06]  /*17e50*/  BAR.SYNC.DEFER_BLOCKING 0x2, 0x80 ;  /* 0x0082000000007b1d */ /* 0x000fec0000010000 */
[----:B------:R-:W-:Y:S05]  /*17e60*/  @!P1 BRA `(.L_x_4810) ;  /* 0x0000000000049947 */ /* 0x000fea0003800000 */
[----:B------:R-:W-:Y:S01]  /*17e70*/  BPT.TRAP 0x1 ;  /* 0x000000040000795c */ /* 0x000fe20000300000 */
.L_x_4810:
        /* <DEDUP_REMOVED lines=8> */
.L_x_4753:
[----:B------:R-:W-:Y:S05]  /*17f00*/  BSYNC B7 ;  /* 0x0000000000077941 */ /* 0x000fea0003800000 */
.L_x_4751:
[----:B--2-4-:R2:W5:Y:S01]  /*17f10*/  LDL R0, [R1+0x8] ;  /* 0x0000080001007983 */ /* 0x0145620000100800 */
[----:B------:R-:W-:-:S13]  /*17f20*/  LOP3.LUT P1, RZ, R16, 0x800, RZ, 0xc0, !PT ;  /* 0x0000080010ff7812 */ /* 0x000fda000782c0ff */
[----:B--2---:R-:W-:Y:S05]  /*17f30*/  @!P1 BRA `(.L_x_4811) ;  /* 0x0000000000249947 */ /* 0x004fea0003800000 */
[----:B------:R-:W2:Y:S08]  /*17f40*/  S2UR UR4, SR_CgaCtaId ;  /* 0x00000000000479c3 */ /* 0x000eb00000008800 */
[----:B------:R-:W-:Y:S01]  /*17f50*/  BAR.SYNC.DEFER_BLOCKING 0x5, 0x180 ;  /* 0x0146000000007b1d */ /* 0x000fe20000010000 */
[----:B---3--:R-:W-:Y:S01]  /*17f60*/  MOV R3, 0x400 ;  /* 0x0000040000037802 */ /* 0x008fe20000000f00 */
[----:B--2---:R-:W-:-:S05]  /*17f70*/  IMAD.U32 R32, RZ, RZ, UR4 ;  /* 0x00000004ff207e24 */ /* 0x004fca000f8e00ff */
[----:B------:R-:W-:-:S05]  /*17f80*/  LEA R18, R32, R3, 0x18 ;  /* 0x0000000320127211 */ /* 0x000fca00078ec0ff */
[----:B-----5:R-:W2:Y:S04]  /*17f90*/  LDS R0, [R18+0x2a8d0] ;  /* 0x02a8d00012007984 */ /* 0x020ea80000000800 */
[----:B--2---:R3:W-:Y:S01]  /*17fa0*/  STL [R1+0x8], R0 ;  /* 0x0000080001007387 */ /* 0x0047e20000100800 */
[----:B------:R-:W-:Y:S06]  /*17fb0*/  BAR.ARV 0x4, 0x180 ;  /* 0x0106000000007b1d */ /* 0x000fec0000002000 */
[----:B------:R-:W-:Y:S05]  /*17fc0*/  BRA `(.L_x_4812) ;  /* 0x0000000000207947 */ /* 0x000fea0003800000 */
.L_x_4811:
[----:B------:R-:W2:Y:S01]  /*17fd0*/  @!P0 S2R R32, SR_CgaCtaId ;  /* 0x0000000000208919 */ /* 0x000ea20000008800 */
[----:B---3--:R-:W-:Y:S01]  /*17fe0*/  @!P0 MOV R3, 0x400 ;  /* 0x0000040000038802 */ /* 0x008fe20000000f00 */
[----:B------:R-:W-:Y:S03]  /*17ff0*/  BAR.SYNC.DEFER_BLOCKING 0x4, 0x180 ;  /* 0x0106000000007b1d */ /* 0x000fe60000010000 */
[----:B--2---:R-:W-:-:S05]  /*18000*/  @!P0 LEA R18, R32, R3, 0x18 ;  /* 0x0000000320128211 */ /* 0x004fca00078ec0ff */
[----:B-----5:R-:W-:Y:S04]  /*18010*/  @!P0 STS [R18+0x2a8d0], R0 ;  /* 0x02a8d00012008388 */ /* 0x020fe80000000800 */
[----:B------:R-:W2:Y:S04]  /*18020*/  SHFL.IDX PT, R0, R0, RZ, 0x1f ;  /* 0x00001fff00007589 */ /* 0x000ea800000e0000 */
[----:B--2---:R2:W-:Y:S01]  /*18030*/  STL [R1+0x8], R0 ;  /* 0x0000080001007387 */ /* 0x0045e20000100800 */
[----:B------:R-:W-:Y:S06]  /*18040*/  BAR.ARV 0x5, 0x180 ;  /* 0x0146000000007b1d */ /* 0x000fec0000002000 */
.L_x_4812:
[----:B--23--:R-:W2:Y:S01]  /*18050*/  LDL R0, [R1+0x8] ;  /* 0x0000080001007983 */ /* 0x00cea20000100800 */
[----:B------:R-:W-:Y:S02]  /*18060*/  ULDC UR4, c[0x0][0xc38] ;  /* 0x00030e0000047ab9 */ /* 0x000fe40000000800 */
[----:B--2---:R-:W-:-:S13]  /*18070*/  ISETP.GE.AND P0, PT, R0, UR4, PT ;  /* 0x0000000400007c0c */ /* 0x004fda000bf06270 */
[----:B------:R-:W-:Y:S05]  /*18080*/  @!P0 BRA `(.L_x_4813) ;  /* 0xffffffb800048947 */ /* 0x000fea000383ffff */
.L_x_4742:
[----:B------:R-:W2:Y:S01]  /*18090*/  LDL.LU R0, [R1+0xc] ;  /* 0x00000c0001007983 */ /* 0x000ea20000300800 */
[----:B------:R-:W-:Y:S01]  /*180a0*/  BSSY B0, `(.L_x_4814) ;  /* 0x000000b000007945 */ /* 0x000fe20003800000 */
[----:B------:R-:W3:Y:S01]  /*180b0*/  S2R R5, SR_CgaCtaId ;  /* 0x0000000000057919 */ /* 0x000ee20000008800 */
[----:B--2---:R-:W-:-:S05]  /*180c0*/  VIADD R0, R0, 0x1 ;  /* 0x0000000100007836 */ /* 0x004fca0000000000 */
[----:B------:R-:W-:-:S04]  /*180d0*/  LEA.HI R2, R0, R0, RZ, 0x1 ;  /* 0x0000000000027211 */ /* 0x000fc800078f08ff */
[----:B------:R-:W-:Y:S02]  /*180e0*/  LOP3.LUT R3, R2, 0xfffffffe, RZ, 0xc0, !PT ;  /* 0xfffffffe02037812 */ /* 0x000fe400078ec0ff */
[----:B------:R-:W-:-:S03]  /*180f0*/  MOV R2, 0x400 ;  /* 0x0000040000027802 */ /* 0x000fc60000000f00 */
[----:B------:R-:W-:Y:S01]  /*18100*/  IMAD.IADD R0, R0, 0x1, -R3 ;  /* 0x0000000100007824 */ /* 0x000fe200078e0a03 */
[----:B---3--:R-:W-:-:S04]  /*18110*/  LEA R4, R5, R2, 0x18 ;  /* 0x0000000205047211 */ /* 0x008fc800078ec0ff */
[----:B------:R-:W-:-:S04]  /*18120*/  SHF.L.U32 R0, R0, 0x1f, RZ ;  /* 0x0000001f00007819 */ /* 0x000fc800000006ff */
[----:B------:R-:W2:Y:S02]  /*18130*/  SYNCS.PHASECHK.TRANS64.TRYWAIT P0, [R4+URZ+0x2a820], R0 ;  /* 0x02a82000040075a7 */ /* 0x000ea4000800017f */
[----:B--2---:R-:W-:Y:S05]  /*18140*/  @!P0 BRA `(.L_x_4815) ;  /* 0x0000002400388947 */ /* 0x004fea0003800000 */
.L_x_4892:
[----:B------:R-:W-:Y:S05]  /*18150*/  BSYNC B0 ;  /* 0x0000000000007941 */ /* 0x000fea0003800000 */
.L_x_4814:
[----:B------:R-:W-:-:S03]  /*18160*/  UMOV UR4, 0xffffffff ;  /* 0xffffffff00047882 */ /* 0x000fc60000000000 */
[----:B------:R-:W-:Y:S05]  /*18170*/  BRA.DIV UR4, `(.L_x_4816) ;  /* 0x0000002604407947 */ /* 0x000fea000b800000 */
[----:B--2---:R-:W2:Y:S02]  /*18180*/  S2R R0, SR_TID.X ;  /* 0x0000000000007919 */ /* 0x004ea40000002100 */
[----:B--2---:R-:W-:-:S04]  /*18190*/  SHF.R.U32.HI R0, RZ, 0x5, R0 ;  /* 0x00000005ff007819 */ /* 0x004fc80000011600 */
[----:B------:R-:W-:-:S05]  /*181a0*/  LOP3.LUT R0, R0, 0x3, RZ, 0xc0, !PT ;  /* 0x0000000300007812 */ /* 0x000fca00078ec0ff */
[----:B------:R2:W3:Y:S02]  /*181b0*/  SHFL.IDX PT, R14, R0, RZ, 0x1f ;  /* 0x00001fff000e7589 */ /* 0x0004e400000e0000 */
.L_x_4895:
[----:B---3--:R-:W-:Y:S01]  /*181c0*/  ISETP.NE.AND P0, PT, R14, RZ, PT ;  /* 0x000000ff0e00720c */ /* 0x008fe20003f05270 */
[----:B------:R-:W-:-:S12]  /*181d0*/  BSSY B0, `(.L_x_4817) ;  /* 0x000002c000007945 */ /* 0x000fd80003800000 */
[----:B------:R-:W-:Y:S05]  /*181e0*/  @P0 BRA `(.L_x_4818) ;  /* 0x0000000000a80947 */ /* 0x000fea0003800000 */
[----:B------:R-:W-:-:S03]  /*181f0*/  UMOV UR4, 0xffffffff ;  /* 0xffffffff00047882 */ /* 0x000fc60000000000 */
[----:B------:R-:W-:Y:S05]  /*18200*/  BRA.DIV UR4, `(.L_x_4819) ;  /* 0x0000002604507947 */ /* 0x000fea000b800000 */
[----:B------:R-:W-:-:S13]  /*18210*/  ELECT P6, URZ, PT ;  /* 0x00000000003f782f */ /* 0x000fda00038c0000 */
.L_x_4898:
[----:B------:R-:W-:Y:S05]  /*18220*/  @!P6 BRA `(.L_x_4818) ;  /* 0x000000000098e947 */ /* 0x000fea0003800000 */
[----:B------:R-:W-:-:S06]  /*18230*/  ULOP3.LUT UR4, UR43, 0x2, URZ, 0xfc, !UPT ;  /* 0x000000022b047892 */ /* 0x000fcc000f8efc3f */
[----:B--2---:R-:W-:-:S05]  /*18240*/  IMAD.U32 R0, RZ, RZ, UR4 ;  /* 0x00000004ff007e24 */ /* 0x004fca000f8e00ff */
[----:B------:R-:W-:-:S13]  /*18250*/  ISETP.NE.AND P0, PT, R0, 0x3, PT ;  /* 0x000000030000780c */ /* 0x000fda0003f05270 */
[----:B------:R-:W-:Y:S05]  /*18260*/  @!P0 BRA `(.L_x_4820) ;  /* 0x0000000000048947 */ /* 0x000fea0003800000 */
[----:B------:R-:W-:Y:S01]  /*18270*/  BPT.TRAP 0x1 ;  /* 0x000000040000795c */ /* 0x000fe20000300000 */
.L_x_4820:
[C---:B------:R-:W-:Y:S01]  /*18280*/  IMAD R5, R23.reuse, 0x8, R4 ;  /* 0x0000000817057824 */ /* 0x040fe200078e0204 */
[----:B------:R-:W-:Y:S01]  /*18290*/  SHF.L.U32 R0, R24, 0x1f, RZ ;  /* 0x0000001f18007819 */ /* 0x000fe200000006ff */
[----:B------:R-:W-:-:S03]  /*182a0*/  VIADD R23, R23, 0x1 ;  /* 0x0000000117177836 */ /* 0x000fc60000000000 */
[----:B------:R-:W2:Y:S02]  /*182b0*/  SYNCS.PHASECHK.TRANS64.TRYWAIT P1, [R5+URZ+0x2a840], R0 ;  /* 0x02a84000050075a7 */ /* 0x000ea4000802017f */
[----:B------:R-:W-:-:S04]  /*182c0*/  ISETP.NE.AND P2, PT, R23, 0x2, PT ;  /* 0x000000021700780c */ /* 0x000fc80003f45270 */
[----:B------:R-:W-:Y:S01]  /*182d0*/  SEL R3, RZ, 0x1, P2 ;  /* 0x00000001ff037807 */ /* 0x000fe20001000000 */
[----:B--2---:R-:W-:Y:S08]  /*182e0*/  @!P1 BRA `(.L_x_4821) ;  /* 0x0000002400389947 */ /* 0x004ff00003800000 */
.L_x_4899:
[----:B------:R-:W-:Y:S02]  /*182f0*/  SEL R23, R23, RZ, P2 ;  /* 0x000000ff17177207 */ /* 0x000fe40001000000 */
[----:B------:R-:W-:Y:S01]  /*18300*/  LOP3.LUT R2, R24, R3, RZ, 0x3c, !PT ;  /* 0x0000000318027212 */ /* 0x000fe200078e3cff */
[----:B------:R-:W-:Y:S06]  /*18310*/  @!P0 BRA `(.L_x_4822) ;  /* 0x0000000000048947 */ /* 0x000fec0003800000 */
[----:B------:R-:W-:Y:S01]  /*18320*/  BPT.TRAP 0x1 ;  /* 0x000000040000795c */ /* 0x000fe20000300000 */
.L_x_4822:
[----:B------:R-:W-:Y:S01]  /*18330*/  IMAD R23, R23, 0x8, R4 ;  /* 0x0000000817177824 */ /* 0x000fe200078e0204 */
[----:B------:R-:W-:-:S04]  /*18340*/  SHF.L.U32 R2, R2, 0x1f, RZ ;  /* 0x0000001f02027819 */ /* 0x000fc800000006ff */
[----:B------:R-:W3:Y:S02]  /*18350*/  SYNCS.PHASECHK.TRANS64.TRYWAIT P1, [R23+URZ+0x2a840], R2 ;  /* 0x02a84002170075a7 */ /* 0x000ee4000802017f */
[----:B---3--:R-:W-:Y:S05]  /*18360*/  @!P1 BRA `(.L_x_4823) ;  /* 0x00000024002c9947 */ /* 0x008fea0003800000 */
.L_x_4900:
[----:B------:R-:W-:Y:S05]  /*18370*/  @!P0 BRA `(.L_x_4824) ;  /* 0x0000000000048947 */ /* 0x000fea0003800000 */
[----:B------:R-:W-:Y:S01]  /*18380*/  BPT.TRAP 0x1 ;  /* 0x000000040000795c */ /* 0x000fe20000300000 */
.L_x_4824:
[----:B------:R-:W4:Y:S02]  /*18390*/  SYNCS.PHASECHK.TRANS64.TRYWAIT P1, [R5+URZ+0x2a860], R0 ;  /* 0x02a86000050075a7 */ /* 0x000f24000802017f */
[----:B----4-:R-:W-:Y:S05]  /*183a0*/  @!P1 BRA `(.L_x_4825) ;  /* 0x0000002400309947 */ /* 0x010fea0003800000 */
.L_x_4901:
[----:B------:R-:W-:Y:S05]  /*183b0*/  @!P0 BRA `(.L_x_4826) ;  /* 0x0000000000048947 */ /* 0x000fea0003800000 */
[----:B------:R-:W-:Y:S01]  /*183c0*/  BPT.TRAP 0x1 ;  /* 0x000000040000795c */ /* 0x000fe20000300000 */
.L_x_4826:
[----:B------:R-:W5:Y:S02]  /*183d0*/  SYNCS.PHASECHK.TRANS64.TRYWAIT P1, [R23+URZ+0x2a860], R2 ;  /* 0x02a86002170075a7 */ /* 0x000f64000802017f */
[----:B-----5:R-:W-:Y:S05]  /*183e0*/  @!P1 BRA `(.L_x_4827) ;  /* 0x0000002400349947 */ /* 0x020fea0003800000 */
.L_x_4902:
[----:B------:R-:W-:Y:S05]  /*183f0*/  @!P0 BRA `(.L_x_4828) ;  /* 0x0000000000048947 */ /* 0x000fea0003800000 */
[----:B------:R-:W-:Y:S01]  /*18400*/  BPT.TRAP 0x1 ;  /* 0x000000040000795c */ /* 0x000fe20000300000 */
.L_x_4828:
[----:B------:R-:W5:Y:S02]  /*18410*/  SYNCS.PHASECHK.TRANS64.TRYWAIT P1, [R5+URZ+0x2a880], R0 ;  /* 0x02a88000050075a7 */ /* 0x000f64000802017f */
[----:B-----5:R-:W-:Y:S05]  /*18420*/  @!P1 BRA `(.L_x_4829) ;  /* 0x0000002400389947 */ /* 0x020fea0003800000 */
.L_x_4903:
[----:B------:R-:W-:Y:S05]  /*18430*/  @!P0 BRA `(.L_x_4830) ;  /* 0x0000000000048947 */ /* 0x000fea0003800000 */
[----:B------:R-:W-:Y:S01]  /*18440*/  BPT.TRAP 0x1 ;  /* 0x000000040000795c */ /* 0x000fe20000300000 */
.L_x_4830:
[----:B------:R0:W0:Y:S02]  /*18450*/  SYNCS.PHASECHK.TRANS64.TRYWAIT P0, [R23+URZ+0x2a880], R2 ;  /* 0x02a88002170075a7 */ /* 0x000024000800017f */
[----:B0-----:R-:W-:Y:S05]  /*18460*/  @!P0 NANOSLEEP.SYNCS 0x989680 ;  /* 0x009896800000895d */ /* 0x001fea0003900000 */
[----:B------:R-:W0:Y:S02]  /*18470*/  @!P0 SYNCS.PHASECHK.TRANS64 P0, [R23+URZ+0x2a880], R2 ;  /* 0x02a88002170085a7 */ /* 0x000e24000800007f */
[----:B0-----:R-:W-:Y:S05]  /*18480*/  @!P0 BRA `(.L_x_4830) ;  /* 0xfffffffc00f08947 */ /* 0x001fea000383ffff */
.L_x_4818:
[----:B------:R-:W-:Y:S05]  /*18490*/  BSYNC B0 ;  /* 0x0000000000007941 */ /* 0x000fea0003800000 */
.L_x_4817:
[----:B------:R-:W-:Y:S05]  /*184a0*/  EXIT ;  /* 0x000000000000794d */ /* 0x000fea0003800000 */
.L_x_4647:
[----:B0-----:R-:W-:-:S04]  /*184b0*/  IMAD.U32 R3, RZ, RZ, UR36 ;  /* 0x00000024ff037e24 */ /* 0x001fc8000f8e00ff */
[----:B------:R0:W1:Y:S03]  /*184c0*/  SYNCS.PHASECHK.TRANS64.TRYWAIT P1, [R3+URZ+0x2a800], R6 ;  /* 0x02a80006030075a7 */ /* 0x000066000802017f */
[----:B-1----:R-:W-:Y:S05]  /*184d0*/  @!P1 NANOSLEEP.SYNCS 0x989680 ;  /* 0x009896800000995d */ /* 0x002fea0003900000 */
[----:B------:R-:W1:Y:S02]  /*184e0*/  @!P1 SYNCS.PHASECHK.TRANS64 P1, [R3+URZ+0x2a800], R6 ;  /* 0x02a80006030095a7 */ /* 0x000e64000802007f */
[----:B-1----:R-:W-:Y:S05]  /*184f0*/  @!P1 BRA `(.L_x_4647) ;  /* 0xfffffffc00ec9947 */ /* 0x002fea000383ffff */
[----:B------:R-:W-:Y:S05]  /*18500*/  BRA `(.L_x_4831) ;  /* 0xfffffe98003c7947 */ /* 0x000fea000383ffff */
.L_x_4651:
[----:B--2---:R2:W3:Y:S02]  /*18510*/  SYNCS.PHASECHK.TRANS64.TRYWAIT P1, [R15+URZ+0x2a830], R2 ;  /* 0x02a830020f0075a7 */ /* 0x0044e4000802017f */
[----:B---3--:R-:W-:Y:S05]  /*18520*/  @!P1 NANOSLEEP.SYNCS 0x989680 ;  /* 0x009896800000995d */ /* 0x008fea0003900000 */
[----:B------:R-:W3:Y:S02]  /*18530*/  @!P1 SYNCS.PHASECHK.TRANS64 P1, [R15+URZ+0x2a830], R2 ;  /* 0x02a830020f0095a7 */ /* 0x000ee4000802007f */
[----:B---3--:R-:W-:Y:S05]  /*18540*/  @!P1 BRA `(.L_x_4651) ;  /* 0xfffffffc00f09947 */ /* 0x008fea000383ffff */
[----:B------:R-:W-:Y:S05]  /*18550*/  BRA `(.L_x_4650) ;  /* 0xfffffe9800587947 */ /* 0x000fea000383ffff */
.L_x_4668:
[----:B-1----:R-:W-:-:S04]  /*18560*/  IMAD.U32 R8, RZ, RZ, UR6 ;  /* 0x00000006ff087e24 */ /* 0x002fc8000f8e00ff */
[----:B------:R1:W2:Y:S03]  /*18570*/  SYNCS.PHASECHK.TRANS64.TRYWAIT P1, [R8+URZ+0x2a830], R7 ;  /* 0x02a83007080075a7 */ /* 0x0002a6000802017f */
[----:B--2---:R-:W-:Y:S05]  /*18580*/  @!P1 NANOSLEEP.SYNCS 0x989680 ;  /* 0x009896800000995d */ /* 0x004fea0003900000 */
[----:B------:R-:W2:Y:S02]  /*18590*/  @!P1 SYNCS.PHASECHK.TRANS64 P1, [R8+URZ+0x2a830], R7 ;  /* 0x02a83007080095a7 */ /* 0x000ea4000802007f */
[----:B--2---:R-:W-:Y:S05]  /*185a0*/  @!P1 BRA `(.L_x_4668) ;  /* 0xfffffffc00ec9947 */ /* 0x004fea000383ffff */
[----:B------:R-:W-:Y:S05]  /*185b0*/  BRA `(.L_x_4665) ;  /* 0xfffffed400407947 */ /* 0x000fea000383ffff */
.L_x_4672:
[----:B-1----:R-:W-:-:S04]  /*185c0*/  IMAD.U32 R8, RZ, RZ, UR6 ;  /* 0x00000006ff087e24 */ /* 0x002fc8000f8e00ff */
[----:B------:R1:W2:Y:S03]  /*185d0*/  SYNCS.PHASECHK.TRANS64.TRYWAIT P1, [R8+URZ+0x2a850], R7 ;  /* 0x02a85007080075a7 */ /* 0x0002a6000802017f */
[----:B--2---:R-:W-:Y:S05]  /*185e0*/  @!P1 NANOSLEEP.SYNCS 0x989680 ;  /* 0x009896800000995d */ /* 0x004fea0003900000 */
[----:B------:R-:W2:Y:S02]  /*185f0*/  @!P1 SYNCS.PHASECHK.TRANS64 P1, [R8+URZ+0x2a850], R7 ;  /* 0x02a85007080095a7 */ /* 0x000ea4000802007f */
[----:B--2---:R-:W-:Y:S05]  /*18600*/  @!P1 BRA `(.L_x_4672) ;  /* 0xfffffffc00ec9947 */ /* 0x004fea000383ffff */
[----:B------:R-:W-:Y:S05]  /*18610*/  BRA `(.L_x_4669) ;  /* 0xfffffed400ec7947 */ /* 0x000fea000383ffff */
.L_x_4691:
[----:B-1----:R-:W-:-:S04]  /*18620*/  IMAD.U32 R9, RZ, RZ, UR6 ;  /* 0x00000006ff097e24 */ /* 0x002fc8000f8e00ff */
[----:B------:R1:W2:Y:S03]  /*18630*/  SYNCS.PHASECHK.TRANS64.TRYWAIT P1, [R9+URZ+0x2a830], R8 ;  /* 0x02a83008090075a7 */ /* 0x0002a6000802017f */
[----:B--2---:R-:W-:Y:S05]  /*18640*/  @!P1 NANOSLEEP.SYNCS 0x989680 ;  /* 0x009896800000995d */ /* 0x004fea0003900000 */
[----:B------:R-:W2:Y:S02]  /*18650*/  @!P1 SYNCS.PHASECHK.TRANS64 P1, [R9+URZ+0x2a830], R8 ;  /* 0x02a83008090095a7 */ /* 0x000ea4000802007f */
[----:B--2---:R-:W-:Y:S05]  /*18660*/  @!P1 BRA `(.L_x_4691) ;  /* 0xfffffffc00ec9947 */ /* 0x004fea000383ffff */
[----:B------:R-:W-:Y:S05]  /*18670*/  BRA `(.L_x_4688) ;  /* 0xffffff10001c7947 */ /* 0x000fea000383ffff */
.L_x_4695:
[----:B-1----:R-:W-:-:S04]  /*18680*/  IMAD.U32 R9, RZ, RZ, UR6 ;  /* 0x00000006ff097e24 */ /* 0x002fc8000f8e00ff */
[----:B------:R1:W2:Y:S03]  /*18690*/  SYNCS.PHASECHK.TRANS64.TRYWAIT P1, [R9+URZ+0x2a850], R8 ;  /* 0x02a85008090075a7 */ /* 0x0002a6000802017f */
[----:B--2---:R-:W-:Y:S05]  /*186a0*/  @!P1 NANOSLEEP.SYNCS 0x989680 ;  /* 0x009896800000995d */ /* 0x004fea0003900000 */
[----:B------:R-:W2:Y:S02]  /*186b0*/  @!P1 SYNCS.PHASECHK.TRANS64 P1, [R9+URZ+0x2a850], R8 ;  /* 0x02a85008090095a7 */ /* 0x000ea4000802007f */
[----:B--2---:R-:W-:Y:S05]  /*186c0*/  @!P1 BRA `(.L_x_4695) ;  /* 0xfffffffc00ec9947 */ /* 0x004fea000383ffff */
[----:B------:R-:W-:Y:S05]  /*186d0*/  BRA `(.L_x_4692) ;  /* 0xffffff1000c87947 */ /* 0x000fea000383ffff */
.L_x_4703:
[----:B-1----:R-:W-:-:S04]  /*186e0*/  IMAD.U32 R8, RZ, RZ, UR6 ;  /* 0x00000006ff087e24 */ /* 0x002fc8000f8e00ff */
[----:B------:R1:W2:Y:S03]  /*186f0*/  SYNCS.PHASECHK.TRANS64.TRYWAIT P1, [R8+URZ+0x2a830], R7 ;  /* 0x02a83007080075a7 */ /* 0x0002a6000802017f */
[----:B--2---:R-:W-:Y:S05]  /*18700*/  @!P1 NANOSLEEP.SYNCS 0x989680 ;  /* 0x009896800000995d */ /* 0x004fea0003900000 */
[----:B------:R-:W2:Y:S02]  /*18710*/  @!P1 SYNCS.PHASECHK.TRANS64 P1, [R8+URZ+0x2a830], R7 ;  /* 0x02a83007080095a7 */ /* 0x000ea4000802007f */
[----:B--2---:R-:W-:Y:S05]  /*18720*/  @!P1 BRA `(.L_x_4703) ;  /* 0xfffffffc00ec9947 */ /* 0x004fea000383ffff */
[----:B------:R-:W-:Y:S05]  /*18730*/  BRA `(.L_x_4700) ;  /* 0xffffff38002c7947 */ /* 0x000fea000383ffff */
.L_x_4707:
[----:B-1----:R-:W-:-:S04]  /*18740*/  IMAD.U32 R8, RZ, RZ, UR6 ;  /* 0x00000006ff087e24 */ /* 0x002fc8000f8e00ff */
[----:B------:R1:W2:Y:S03]  /*18750*/  SYNCS.PHASECHK.TRANS64.TRYWAIT P1, [R8+URZ+0x2a850], R7 ;  /* 0x02a85007080075a7 */ /* 0x0002a6000802017f */
[----:B--2---:R-:W-:Y:S05]  /*18760*/  @!P1 NANOSLEEP.SYNCS 0x989680 ;  /* 0x009896800000995d */ /* 0x004fea0003900000 */
[----:B------:R-:W2:Y:S02]  /*18770*/  @!P1 SYNCS.PHASECHK.TRANS64 P1, [R8+URZ+0x2a850], R7 ;  /* 0x02a85007080095a7 */ /* 0x000ea4000802007f */
[----:B--2---:R-:W-:Y:S05]  /*18780*/  @!P1 BRA `(.L_x_4707) ;  /* 0xfffffffc00ec9947 */ /* 0x004fea000383ffff */
[----:B------:R-:W-:Y:S05]  /*18790*/  BRA `(.L_x_4704) ;  /* 0xffffff3800cc7947 */ /* 0x000fea000383ffff */
.L_x_4722:
[----:B-1----:R-:W-:-:S04]  /*187a0*/  IMAD.U32 R5, RZ, RZ, UR9 ;  /* 0x00000009ff057e24 */ /* 0x002fc8000f8e00ff */
[----:B------:R1:W2:Y:S03]  /*187b0*/  SYNCS.PHASECHK.TRANS64.TRYWAIT P1, [R5+URZ+0x2a850], R0 ;  /* 0x02a85000050075a7 */ /* 0x0002a6000802017f */
[----:B--2---:R-:W-:Y:S05]  /*187c0*/  @!P1 NANOSLEEP.SYNCS 0x989680 ;  /* 0x009896800000995d */ /* 0x004fea0003900000 */
[----:B------:R-:W2:Y:S02]  /*187d0*/  @!P1 SYNCS.PHASECHK.TRANS64 P1, [R5+URZ+0x2a850], R0 ;  /* 0x02a85000050095a7 */ /* 0x000ea4000802007f */
[----:B--2---:R-:W-:Y:S05]  /*187e0*/  @!P1 BRA `(.L_x_4722) ;  /* 0xfffffffc00ec9947 */ /* 0x004fea000383ffff */
[----:B------:R-:W-:Y:S05]  /*187f0*/  BRA `(.L_x_4721) ;  /* 0xffffff7000347947 */ /* 0x000fea000383ffff */
.L_x_4762:
        /* <DEDUP_REMOVED lines=10> */
.L_x_4832:
[----:B------:R-:W-:Y:S05]  /*188a0*/  BRA `(.L_x_4833) ;  /* 0xffffffbc00dc7947 */ /* 0x000fea000383ffff */
.L_x_4765:
[----:B0-----:R0:W1:Y:S02]  /*188b0*/  SYNCS.PHASECHK.TRANS64.TRYWAIT P0, [R4+URZ+0x2a880], R25 ;  /* 0x02a88019040075a7 */ /* 0x001064000800017f */
[----:B-1----:R-:W-:Y:S05]  /*188c0*/  @!P0 NANOSLEEP.SYNCS 0x989680 ;  /* 0x009896800000895d */ /* 0x002fea0003900000 */
[----:B------:R-:W1:Y:S02]  /*188d0*/  @!P0 SYNCS.PHASECHK.TRANS64 P0, [R4+URZ+0x2a880], R25 ;  /* 0x02a88019040085a7 */ /* 0x000e64000800007f */
[----:B-1----:R-:W-:Y:S05]  /*188e0*/  @!P0 BRA `(.L_x_4765) ;  /* 0xfffffffc00f08947 */ /* 0x002fea000383ffff */
[----:B------:R-:W-:Y:S05]  /*188f0*/  BRA `(.L_x_4834) ;  /* 0xffffffc000807947 */ /* 0x000fea000383ffff */
.L_x_4766:
        /* <DEDUP_REMOVED lines=8> */
.L_x_4836:
[----:B------:R-:W-:Y:S05]  /*18980*/  BSYNC B0 ;  /* 0x0000000000007941 */ /* 0x000fea0003800000 */
.L_x_4835:
[----:B------:R-:W-:Y:S01]  /*18990*/  IMAD.MOV.U32 R13, RZ, RZ, R5 ;  /* 0x000000ffff0d7224 */ /* 0x000fe200078e0005 */
[C---:B------:R-:W-:Y:S01]  /*189a0*/  LOP3.LUT P3, RZ, R16.reuse, 0x80, RZ, 0xc0, !PT ;  /* 0x0000008010ff7812 */ /* 0x040fe2000786c0ff */
[----:B------:R-:W-:Y:S01]  /*189b0*/  IMAD.MOV.U32 R12, RZ, RZ, RZ ;  /* 0x000000ffff0c7224 */ /* 0x000fe200078e00ff */
[----:B------:R-:W-:Y:S01]  /*189c0*/  LOP3.LUT P1, RZ, R16, 0x40, RZ, 0xc0, !PT ;  /* 0x0000004010ff7812 */ /* 0x000fe2000782c0ff */
[----:B------:R-:W-:Y:S01]  /*189d0*/  IMAD.MOV.U32 R11, RZ, RZ, 0x1c1f ;  /* 0x00001c1fff0b7424 */ /* 0x000fe200078e00ff */
[----:B------:R-:W-:Y:S01]  /*189e0*/  ISETP.GE.AND P5, PT, R8, 0x61, PT ;  /* 0x000000610800780c */ /* 0x000fe20003fa6270 */
[----:B------:R-:W-:Y:S02]  /*189f0*/  IMAD.MOV.U32 R15, RZ, RZ, -0x1 ;  /* 0xffffffffff0f7424 */ /* 0x000fe400078e00ff */
[----:B------:R-:W-:-:S10]  /*18a00*/  IMAD.MOV.U32 R0, RZ, RZ, R14 ;  /* 0x000000ffff007224 */ /* 0x000fd400078e000e */
[----:B------:R-:W-:Y:S05]  /*18a10*/  WARPSYNC.COLLECTIVE R15, `(.L_x_4837) ;  /* 0x000000000f087348 */ /* 0x000fea0003c00000 */
[----:B------:R0:W1:Y:S02]  /*18a20*/  SHFL.IDX P6, R14, R13, R12, R11 ;  /* 0x0000000c0d0e7389 */ /* 0x00006400000c000b */
[----:B01----:R-:W-:Y:S01]  /*18a30*/  ENDCOLLECTIVE ;  /* 0x000000000000791b */ /* 0x003fe20003800000 */
.L_x_4837:
[----:B------:R-:W-:Y:S02]  /*18a40*/  IMAD.MOV.U32 R13, RZ, RZ, R9 ;  /* 0x000000ffff0d7224 */ /* 0x000fe400078e0009 */
[----:B------:R-:W-:Y:S02]  /*18a50*/  IMAD.MOV.U32 R12, RZ, RZ, 0x1 ;  /* 0x00000001ff0c7424 */ /* 0x000fe400078e00ff */
[----:B------:R-:W-:-:S07]  /*18a60*/  IMAD.MOV.U32 R2, RZ, RZ, R14 ;  /* 0x000000ffff027224 */ /* 0x000fce00078e000e */
[----:B------:R-:W-:Y:S05]  /*18a70*/  WARPSYNC.COLLECTIVE R15, `(.L_x_4838) ;  /* 0x000000000f087348 */ /* 0x000fea0003c00000 */
[----:B------:R0:W1:Y:S02]  /*18a80*/  SHFL.IDX P6, R14, R13, R12, R11 ;  /* 0x0000000c0d0e7389 */ /* 0x00006400000c000b */
[----:B01----:R-:W-:Y:S01]  /*18a90*/  ENDCOLLECTIVE ;  /* 0x000000000000791b */ /* 0x003fe20003800000 */
.L_x_4838:
[----:B------:R-:W-:-:S05]  /*18aa0*/  IADD3 R2, P0, R29, R2, RZ ;  /* 0x000000021d027210 */ /* 0x000fca0007f1e0ff */
[----:B------:R-:W-:Y:S01]  /*18ab0*/  IMAD.X R3, RZ, RZ, R0, P0 ;  /* 0x000000ffff037224 */ /* 0x000fe200000e0600 */
[----:B------:R-:W-:Y:S01]  /*18ac0*/  ISETP.LT.OR P0, PT, R8, 0x1, P3 ;  /* 0x000000010800780c */ /* 0x000fe20001f01670 */
[----:B------:R-:W-:Y:S02]  /*18ad0*/  IMAD.IADD R0, R18, 0x1, R10 ;  /* 0x0000000112007824 */ /* 0x000fe400078e020a */
[----:B------:R-:W-:-:S10]  /*18ae0*/  IMAD.MOV.U32 R13, RZ, RZ, R5 ;  /* 0x000000ffff0d7224 */ /* 0x000fd400078e0005 */
        /* <DEDUP_REMOVED lines=12> */
.L_x_4839:
[----:B------:R-:W-:Y:S02]  /*18bb0*/  IMAD.MOV.U32 R13, RZ, RZ, R9 ;  /* 0x000000ffff0d7224 */ /* 0x000fe400078e0009 */
[----:B------:R-:W-:Y:S02]  /*18bc0*/  IMAD.MOV.U32 R12, RZ, RZ, 0x2 ;  /* 0x00000002ff0c7424 */ /* 0x000fe400078e00ff */
[----:B------:R-:W-:-:S07]  /*18bd0*/  IMAD.MOV.U32 R2, RZ, RZ, R14 ;  /* 0x000000ffff027224 */ /* 0x000fce00078e000e */
[----:B------:R-:W-:Y:S05]  /*18be0*/  WARPSYNC.COLLECTIVE R15, `(.L_x_4840) ;  /* 0x000000000f087348 */ /* 0x000fea0003c00000 */
[----:B------:R0:W1:Y:S02]  /*18bf0*/  SHFL.IDX P6, R14, R13, R12, R11 ;  /* 0x0000000c0d0e7389 */ /* 0x00006400000c000b */
[----:B01----:R-:W-:Y:S01]  /*18c00*/  ENDCOLLECTIVE ;  /* 0x000000000000791b */ /* 0x003fe20003800000 */
.L_x_4840:
        /* <DEDUP_REMOVED lines=16> */
.L_x_4841:
[----:B------:R-:W-:Y:S02]  /*18d10*/  IMAD.MOV.U32 R13, RZ, RZ, R9 ;  /* 0x000000ffff0d7224 */ /* 0x000fe400078e0009 */
[----:B------:R-:W-:Y:S02]  /*18d20*/  IMAD.MOV.U32 R12, RZ, RZ, 0x3 ;  /* 0x00000003ff0c7424 */ /* 0x000fe400078e00ff */
[----:B------:R-:W-:-:S07]  /*18d30*/  IMAD.MOV.U32 R2, RZ, RZ, R14 ;  /* 0x000000ffff027224 */ /* 0x000fce00078e000e */
[----:B------:R-:W-:Y:S05]  /*18d40*/  WARPSYNC.COLLECTIVE R15, `(.L_x_4842) ;  /* 0x000000000f087348 */ /* 0x000fea0003c00000 */
[----:B------:R0:W1:Y:S02]  /*18d50*/  SHFL.IDX P6, R14, R13, R12, R11 ;  /* 0x0000000c0d0e7389 */ /* 0x00006400000c000b */
[----:B01----:R-:W-:Y:S01]  /*18d60*/  ENDCOLLECTIVE ;  /* 0x000000000000791b */ /* 0x003fe20003800000 */
.L_x_4842:
        /* <DEDUP_REMOVED lines=15> */
.L_x_4843:
[----:B------:R-:W-:Y:S01]  /*18e60*/  @!PT LDS RZ, [RZ] ;  /* 0x00000000fffff984 */ /* 0x000fe20000000800 */
[----:B------:R-:W-:Y:S01]  /*18e70*/  @!PT LDS RZ, [RZ] ;  /* 0x00000000fffff984 */ /* 0x000fe20000000800 */
[----:B------:R-:W-:Y:S01]  /*18e80*/  @!PT LDS RZ, [RZ] ;  /* 0x00000000fffff984 */ /* 0x000fe20000000800 */
[----:B------:R-:W-:Y:S01]  /*18e90*/  LDGSTS.E.BYPASS.LTC128B.128 [R0+0xf400], desc[UR52][R2.64+0x40], !P0 ;  /* 0x0f40004002007fae */ /* 0x000fe2000c101d74 */
[----:B------:R-:W-:-:S13]  /*18ea0*/  ISETP.LT.OR P0, PT, R8, 0x41, P2 ;  /* 0x000000410800780c */ /* 0x000fda0001701670 */
[----:B------:R0:W-:Y:S02]  /*18eb0*/  LDGSTS.E.BYPASS.LTC128B.128 [R0+0x11400], desc[UR52][R2.64+0x80], !P0 ;  /* 0x1140008002007fae */ /* 0x0001e4000c101d74 */
[----:B0-----:R-:W-:Y:S01]  /*18ec0*/  IMAD.MOV.U32 R2, RZ, RZ, R14 ;  /* 0x000000ffff027224 */ /* 0x001fe200078e000e */
[----:B------:R-:W-:Y:S06]  /*18ed0*/  BRA `(.L_x_4844) ;  /* 0xffffffc000147947 */ /* 0x000fec000383ffff */
.L_x_4771:
[----:B---3--:R3:W4:Y:S02]  /*18ee0*/  SYNCS.PHASECHK.TRANS64.TRYWAIT P0, [R4+URZ+0x2a840], R25 ;  /* 0x02a84019040075a7 */ /* 0x008724000800017f */
[----:B----4-:R-:W-:Y:S05]  /*18ef0*/  @!P0 NANOSLEEP.SYNCS 0x989680 ;  /* 0x009896800000895d */ /* 0x010fea0003900000 */
[----:B------:R-:W4:Y:S02]  /*18f00*/  @!P0 SYNCS.PHASECHK.TRANS64 P0, [R4+URZ+0x2a840], R25 ;  /* 0x02a84019040085a7 */ /* 0x000f24000800007f */
[----:B----4-:R-:W-:Y:S05]  /*18f10*/  @!P0 BRA `(.L_x_4771) ;  /* 0xfffffffc00f08947 */ /* 0x010fea000383ffff */
[----:B------:R-:W-:Y:S05]  /*18f20*/  BRA `(.L_x_4845) ;  /* 0xffffffc000807947 */ /* 0x000fea000383ffff */
.L_x_4772:
        /* <DEDUP_REMOVED lines=8> */
.L_x_4847:
[----:B------:R-:W-:Y:S05]  /*18fb0*/  BSYNC B0 ;  /* 0x0000000000007941 */ /* 0x000fea0003800000 */
.L_x_4846:
[----:B------:R-:W-:Y:S01]  /*18fc0*/  IMAD.MOV.U32 R13, RZ, RZ, R5 ;  /* 0x000000ffff0d7224 */ /* 0x000fe200078e0005 */
[----:B------:R-:W-:Y:S01]  /*18fd0*/  LOP3.LUT R16, R16, 0xf7ffffff, RZ, 0xc0, !PT ;  /* 0xf7ffffff10107812 */ /* 0x000fe200078ec0ff */
[----:B------:R-:W-:Y:S02]  /*18fe0*/  IMAD.MOV.U32 R12, RZ, RZ, RZ ;  /* 0x000000ffff0c7224 */ /* 0x000fe400078e00ff */
[----:B------:R-:W-:Y:S01]  /*18ff0*/  IMAD.MOV.U32 R11, RZ, RZ, 0x1c1f ;  /* 0x00001c1fff0b7424 */ /* 0x000fe200078e00ff */
[----:B------:R-:W-:Y:S01]  /*19000*/  @P5 LOP3.LUT R16, R16, 0x8000000, RZ, 0xfc, !PT ;  /* 0x0800000010105812 */ /* 0x000fe200078efcff */
[----:B------:R-:W-:Y:S02]  /*19010*/  IMAD.MOV.U32 R15, RZ, RZ, -0x1 ;  /* 0xffffffffff0f7424 */ /* 0x000fe400078e00ff */
[----:B------:R-:W-:Y:S01]  /*19020*/  IMAD.MOV.U32 R2, RZ, RZ, R14 ;  /* 0x000000ffff027224 */ /* 0x000fe200078e000e */
[----:B------:R-:W-:-:S13]  /*19030*/  LOP3.LUT P5, RZ, R16, 0x2, RZ, 0xc0, !PT ;  /* 0x0000000210ff7812 */ /* 0x000fda00078ac0ff */
[----:B------:R-:W-:Y:S05]  /*19040*/  WARPSYNC.COLLECTIVE R15, `(.L_x_4848) ;  /* 0x000000000f087348 */ /* 0x000fea0003c00000 */
[----:B------:R0:W1:Y:S02]  /*19050*/  SHFL.IDX P6, R14, R13, R12, R11 ;  /* 0x0000000c0d0e7389 */ /* 0x00006400000c000b */
[----:B01----:R-:W-:Y:S01]  /*19060*/  ENDCOLLECTIVE ;  /* 0x000000000000791b */ /* 0x003fe20003800000 */
.L_x_4848:
[----:B------:R-:W-:Y:S02]  /*19070*/  IMAD.MOV.U32 R13, RZ, RZ, R6 ;  /* 0x000000ffff0d7224 */ /* 0x000fe400078e0006 */
[----:B------:R-:W-:Y:S02]  /*19080*/  IMAD.MOV.U32 R12, RZ, RZ, 0x1 ;  /* 0x00000001ff0c7424 */ /* 0x000fe400078e00ff */
[----:B------:R-:W-:Y:S01]  /*19090*/  IMAD.MOV.U32 R3, RZ, RZ, R14 ;  /* 0x000000ffff037224 */ /* 0x000fe200078e000e */
[----:B------:R-:W-:-:S04]  /*190a0*/  LOP3.LUT P6, RZ, R16, 0x4, RZ, 0xc0, !PT ;  /* 0x0000000410ff7812 */ /* 0x000fc800078cc0ff */
        /* <DEDUP_REMOVED lines=12> */
.L_x_4849:
[----:B------:R-:W-:Y:S01]  /*19170*/  @!PT LDS RZ, [RZ] ;  /* 0x00000000fffff984 */ /* 0x000fe20000000800 */
[----:B------:R-:W-:Y:S01]  /*19180*/  @!PT LDS RZ, [RZ] ;  /* 0x00000000fffff984 */ /* 0x000fe20000000800 */
[----:B------:R-:W-:Y:S01]  /*19190*/  @!PT LDS RZ, [RZ] ;  /* 0x00000000fffff984 */ /* 0x000fe20000000800 */
[----:B------:R-:W-:Y:S04]  /*191a0*/  @P4 LDGSTS.E.BYPASS.LTC128B.128 [R0+0x20400], desc[UR52][R2.64+0x40], !P5 ;  /* 0x2040004002004fae */ /* 0x000fe8000e901d74 */
[----:B------:R0:W-:Y:S01]  /*191b0*/  @P4 LDGSTS.E.BYPASS.LTC128B.128 [R0+0x22400], desc[UR52][R2.64+0x80], !P2 ;  /* 0x2240008002004fae */ /* 0x0001e2000d101d74 */
[----:B------:R-:W-:Y:S01]  /*191c0*/  LOP3.LUT P4, RZ, R16, 0x4, RZ, 0xc0, !PT ;  /* 0x0000000410ff7812 */ /* 0x000fe2000788c0ff */
[----:B------:R-:W-:Y:S02]  /*191d0*/  IMAD.MOV.U32 R13, RZ, RZ, R5 ;  /* 0x000000ffff0d7224 */ /* 0x000fe400078e0005 */
[----:B0-----:R-:W-:-:S10]  /*191e0*/  IMAD.MOV.U32 R2, RZ, RZ, R14 ;  /* 0x000000ffff027224 */ /* 0x001fd400078e000e */
[----:B------:R-:W-:Y:S05]  /*191f0*/  WARPSYNC.COLLECTIVE R15, `(.L_x_4850) ;  /* 0x000000000f087348 */ /* 0x000fea0003c00000 */
[----:B------:R0:W1:Y:S02]  /*19200*/  SHFL.IDX P6, R14, R13, R12, R11 ;  /* 0x0000000c0d0e7389 */ /* 0x00006400000c000b */
[----:B01----:R-:W-:Y:S01]  /*19210*/  ENDCOLLECTIVE ;  /* 0x000000000000791b */ /* 0x003fe20003800000 */
.L_x_4850:
[----:B------:R-:W-:Y:S02]  /*19220*/  IMAD.MOV.U32 R13, RZ, RZ, R6 ;  /* 0x000000ffff0d7224 */ /* 0x000fe400078e0006 */
[----:B------:R-:W-:Y:S02]  /*19230*/  IMAD.MOV.U32 R12, RZ, RZ, 0x2 ;  /* 0x00000002ff0c7424 */ /* 0x000fe400078e00ff */
[----:B------:R-:W-:-:S07]  /*19240*/  IMAD.MOV.U32 R3, RZ, RZ, R14 ;  /* 0x000000ffff037224 */ /* 0x000fce00078e000e */
[----:B------:R-:W-:Y:S05]  /*19250*/  WARPSYNC.COLLECTIVE R15, `(.L_x_4851) ;  /* 0x000000000f087348 */ /* 0x000fea0003c00000 */
[----:B------:R0:W1:Y:S02]  /*19260*/  SHFL.IDX P6, R14, R13, R12, R11 ;  /* 0x0000000c0d0e7389 */ /* 0x00006400000c000b */
[----:B01----:R-:W-:Y:S01]  /*19270*/  ENDCOLLECTIVE ;  /* 0x000000000000791b */ /* 0x003fe20003800000 */
.L_x_4851:
        /* <DEDUP_REMOVED lines=10> */
[----:B------:R-:W-:Y:S04]  /*19320*/  @P3 LDGSTS.E.BYPASS.LTC128B.128 [R0+0x20c00], desc[UR52][R2.64+0x40], !P5 ;  /* 0x20c0004002003fae */ /* 0x000fe8000e901d74 */
[----:B------:R0:W-:Y:S02]  /*19330*/  @P3 LDGSTS.E.BYPASS.LTC128B.128 [R0+0x22c00], desc[UR52][R2.64+0x80], !P2 ;  /* 0x22c0008002003fae */ /* 0x0001e4000d101d74 */
[----:B0-----:R-:W-:-:S07]  /*19340*/  IMAD.MOV.U32 R2, RZ, RZ, R14 ;  /* 0x000000ffff027224 */ /* 0x001fce00078e000e */
[----:B------:R-:W-:Y:S05]  /*19350*/  WARPSYNC.COLLECTIVE R15, `(.L_x_4852) ;  /* 0x000000000f087348 */ /* 0x000fea0003c00000 */
[----:B------:R0:W1:Y:S02]  /*19360*/  SHFL.IDX P6, R14, R13, R12, R11 ;  /* 0x0000000c0d0e7389 */ /* 0x00006400000c000b */
[----:B01----:R-:W-:Y:S01]  /*19370*/  ENDCOLLECTIVE ;  /* 0x000000000000791b */ /* 0x003fe20003800000 */
.L_x_4852:
[----:B------:R-:W-:Y:S02]  /*19380*/  IMAD.MOV.U32 R13, RZ, RZ, R6 ;  /* 0x000000ffff0d7224 */ /* 0x000fe400078e0006 */
[----:B------:R-:W-:Y:S02]  /*19390*/  IMAD.MOV.U32 R12, RZ, RZ, 0x3 ;  /* 0x00000003ff0c7424 */ /* 0x000fe400078e00ff */
[----:B------:R-:W-:-:S07]  /*193a0*/  IMAD.MOV.U32 R3, RZ, RZ, R14 ;  /* 0x000000ffff037224 */ /* 0x000fce00078e000e */
[----:B------:R-:W-:Y:S05]  /*193b0*/  WARPSYNC.COLLECTIVE R15, `(.L_x_4853) ;  /* 0x000000000f087348 */ /* 0x000fea0003c00000 */
[----:B------:R0:W1:Y:S02]  /*193c0*/  SHFL.IDX P6, R14, R13, R12, R11 ;  /* 0x0000000c0d0e7389 */ /* 0x00006400000c000b */
[----:B01----:R-:W-:Y:S01]  /*193d0*/  ENDCOLLECTIVE ;  /* 0x000000000000791b */ /* 0x003fe20003800000 */
.L_x_4853:
        /* <DEDUP_REMOVED lines=10> */
.L_x_4854:
[----:B------:R-:W-:Y:S01]  /*19480*/  @!PT LDS RZ, [RZ] ;  /* 0x00000000fffff984 */ /* 0x000fe20000000800 */
[----:B------:R-:W-:Y:S01]  /*19490*/  @!PT LDS RZ, [RZ] ;  /* 0x00000000fffff984 */ /* 0x000fe20000000800 */
[----:B------:R-:W-:Y:S01]  /*194a0*/  @!PT LDS RZ, [RZ] ;  /* 0x00000000fffff984 */ /* 0x000fe20000000800 */
[----:B------:R0:W-:Y:S04]  /*194b0*/  @P1 LDGSTS.E.BYPASS.LTC128B.128 [R0+0x1f400], desc[UR52][R2.64], !P4 ;  /* 0x1f40000002001fae */ /* 0x0001e8000e101d74 */
[----:B------:R0:W-:Y:S01]  /*194c0*/  @P1 LDGSTS.E.BYPASS.LTC128B.128 [R0+0x21400], desc[UR52][R2.64+0x40], !P5 ;  /* 0x2140004002001fae */ /* 0x0001e2000e901d74 */
[----:B------:R-:W-:-:S03]  /*194d0*/  LOP3.LUT P5, RZ, R16, 0x8000000, RZ, 0xc0, !PT ;  /* 0x0800000010ff7812 */ /* 0x000fc600078ac0ff */
[----:B------:R0:W-:Y:S01]  /*194e0*/  @P1 LDGSTS.E.BYPASS.LTC128B.128 [R0+0x23400], desc[UR52][R2.64+0x80], !P2 ;  /* 0x2340008002001fae */ /* 0x0001e2000d101d74 */
[----:B------:R-:W-:Y:S01]  /*194f0*/  IMAD.MOV.U32 R5, RZ, RZ, R14 ;  /* 0x000000ffff057224 */ /* 0x000fe200078e000e */
[----:B------:R-:W-:Y:S08]  /*19500*/  BRA `(.L_x_4855) ;  /* 0xffffffbc00ec7947 */ /* 0x000ff0000383ffff */
.L_x_4777:
[----:B------:R-:W-:Y:S02]  /*19510*/  IMAD.MOV.U32 R13, RZ, RZ, R4 ;  /* 0x000000ffff0d7224 */ /* 0x000fe400078e0004 */
[----:B------:R-:W-:Y:S02]  /*19520*/  IMAD.MOV.U32 R12, RZ, RZ, RZ ;  /* 0x000000ffff0c7224 */ /* 0x000fe400078e00ff */
[----:B------:R-:W-:Y:S02]  /*19530*/  IMAD.MOV.U32 R11, RZ, RZ, 0x1c1f ;  /* 0x00001c1fff0b7424 */ /* 0x000fe400078e00ff */
[----:B------:R-:W-:Y:S02]  /*19540*/  IMAD.MOV.U32 R15, RZ, RZ, -0x1 ;  /* 0xffffffffff0f7424 */ /* 0x000fe400078e00ff */
[----:B------:R-:W-:-:S07]  /*19550*/  VIADD R5, R8, UR42 ;  /* 0x0000002a08057c36 */ /* 0x000fce0008000000 */
[----:B-----5:R-:W-:Y:S05]  /*19560*/  WARPSYNC.COLLECTIVE R15, `(.L_x_4856) ;  /* 0x000000000f087348 */ /* 0x020fea0003c00000 */
[----:B------:R0:W1:Y:S02]  /*19570*/  SHFL.IDX P6, R14, R13, R12, R11 ;  /* 0x0000000c0d0e7389 */ /* 0x00006400000c000b */
[----:B01---5:R-:W-:Y:S01]  /*19580*/  ENDCOLLECTIVE ;  /* 0x000000000000791b */ /* 0x023fe20003800000 */
.L_x_4856:
[C---:B------:R-:W-:Y:S01]  /*19590*/  VIADD R6, R5.reuse, 0x20 ;  /* 0x0000002005067836 */ /* 0x040fe20000000000 */
[----:B------:R-:W-:Y:S01]  /*195a0*/  ISETP.GE.AND P1, PT, R5, UR40, PT ;  /* 0x0000002805007c0c */ /* 0x000fe2000bf26270 */
[----:B------:R-:W-:Y:S02]  /*195b0*/  IMAD.MOV.U32 R13, RZ, RZ, R0 ;  /* 0x000000ffff0d7224 */ /* 0x000fe400078e0000 */
[----:B------:R-:W-:-:S10]  /*195c0*/  IMAD.MOV.U32 R2, RZ, RZ, R14 ;  /* 0x000000ffff027224 */ /* 0x000fd400078e000e */
[----:B------:R-:W-:Y:S05]  /*195d0*/  WARPSYNC.COLLECTIVE R15, `(.L_x_4857) ;  /* 0x000000000f087348 */ /* 0x000fea0003c00000 */
[----:B------:R0:W1:Y:S02]  /*195e0*/  SHFL.IDX P6, R14, R13, R12, R11 ;  /* 0x0000000c0d0e7389 */ /* 0x00006400000c000b */
[----:B01----:R-:W-:Y:S01]  /*195f0*/  ENDCOLLECTIVE ;  /* 0x000000000000791b */ /* 0x003fe20003800000 */
.L_x_4857:
[----:B------:R-:W-:Y:S02]  /*19600*/  IMAD.MOV.U32 R13, RZ, RZ, R4 ;  /* 0x000000ffff0d7224 */ /* 0x000fe400078e0004 */
[----:B------:R-:W-:Y:S02]  /*19610*/  IMAD.MOV.U32 R12, RZ, RZ, 0x1 ;  /* 0x00000001ff0c7424 */ /* 0x000fe400078e00ff */
[----:B------:R-:W-:-:S07]  /*19620*/  IMAD.MOV.U32 R3, RZ, RZ, R14 ;  /* 0x000000ffff037224 */ /* 0x000fce00078e000e */
[----:B------:R-:W-:Y:S05]  /*19630*/  WARPSYNC.COLLECTIVE R15, `(.L_x_4858) ;  /* 0x000000000f087348 */ /* 0x000fea0003c00000 */
[----:B------:R0:W1:Y:S02]  /*19640*/  SHFL.IDX P6, R14, R13, R12, R11 ;  /* 0x0000000c0d0e7389 */ /* 0x00006400000c000b */
[----:B01----:R-:W-:Y:S01]  /*19650*/  ENDCOLLECTIVE ;  /* 0x000000000000791b */ /* 0x003fe20003800000 */
.L_x_4858:
        /* <DEDUP_REMOVED lines=12> */
[----:B------:R-:W-:Y:S01]  /*19720*/  ISETP.GE.AND P1, PT, R6, UR40, PT ;  /* 0x0000002806007c0c */ /* 0x000fe2000bf26270 */
[----:B0-----:R-:W-:-:S12]  /*19730*/  IMAD.MOV.U32 R2, RZ, RZ, R14 ;  /* 0x000000ffff027224 */ /* 0x001fd800078e000e */
[----:B------:R-:W-:Y:S05]  /*19740*/  WARPSYNC.COLLECTIVE R15, `(.L_x_4859) ;  /* 0x000000000f087348 */ /* 0x000fea0003c00000 */
[----:B------:R0:W1:Y:S02]  /*19750*/  SHFL.IDX P6, R14, R13, R12, R11 ;  /* 0x0000000c0d0e7389 */ /* 0x00006400000c000b */
[----:B01----:R-:W-:Y:S01]  /*19760*/  ENDCOLLECTIVE ;  /* 0x000000000000791b */ /* 0x003fe20003800000 */
.L_x_4859:
[----:B------:R-:W-:Y:S02]  /*19770*/  IMAD.MOV.U32 R13, RZ, RZ, R4 ;  /* 0x000000ffff0d7224 */ /* 0x000fe400078e0004 */
[----:B------:R-:W-:Y:S02]  /*19780*/  IMAD.MOV.U32 R12, RZ, RZ, 0x2 ;  /* 0x00000002ff0c7424 */ /* 0x000fe400078e00ff */
[----:B------:R-:W-:-:S07]  /*19790*/  IMAD.MOV.U32 R3, RZ, RZ, R14 ;  /* 0x000000ffff037224 */ /* 0x000fce00078e000e */
[----:B------:R-:W-:Y:S05]  /*197a0*/  WARPSYNC.COLLECTIVE R15, `(.L_x_4860) ;  /* 0x000000000f087348 */ /* 0x000fea0003c00000 */
[----:B------:R0:W1:Y:S02]  /*197b0*/  SHFL.IDX P6, R14, R13, R12, R11 ;  /* 0x0000000c0d0e7389 */ /* 0x00006400000c000b */
[----:B01----:R-:W-:Y:S01]  /*197c0*/  ENDCOLLECTIVE ;  /* 0x000000000000791b */ /* 0x003fe20003800000 */
.L_x_4860:
        /* <DEDUP_REMOVED lines=13> */
[----:B------:R-:W-:Y:S01]  /*198a0*/  ISETP.GE.AND P1, PT, R2, UR40, PT ;  /* 0x0000002802007c0c */ /* 0x000fe2000bf26270 */
[----:B------:R-:W-:-:S12]  /*198b0*/  IMAD.MOV.U32 R2, RZ, RZ, R14 ;  /* 0x000000ffff027224 */ /* 0x000fd800078e000e */
[----:B------:R-:W-:Y:S05]  /*198c0*/  WARPSYNC.COLLECTIVE R15, `(.L_x_4861) ;  /* 0x000000000f087348 */ /* 0x000fea0003c00000 */
[----:B------:R0:W1:Y:S02]  /*198d0*/  SHFL.IDX P6, R14, R13, R12, R11 ;  /* 0x0000000c0d0e7389 */ /* 0x00006400000c000b */
[----:B01----:R-:W-:Y:S01]  /*198e0*/  ENDCOLLECTIVE ;  /* 0x000000000000791b */ /* 0x003fe20003800000 */
.L_x_4861:
[----:B------:R-:W-:Y:S02]  /*198f0*/  IMAD.MOV.U32 R13, RZ, RZ, R4 ;  /* 0x000000ffff0d7224 */ /* 0x000fe400078e0004 */
[----:B------:R-:W-:Y:S02]  /*19900*/  IMAD.MOV.U32 R12, RZ, RZ, 0x3 ;  /* 0x00000003ff0c7424 */ /* 0x000fe400078e00ff */
[----:B------:R-:W-:-:S07]  /*19910*/  IMAD.MOV.U32 R3, RZ, RZ, R14 ;  /* 0x000000ffff037224 */ /* 0x000fce00078e000e */
[----:B------:R-:W-:Y:S05]  /*19920*/  WARPSYNC.COLLECTIVE R15, `(.L_x_4862) ;  /* 0x000000000f087348 */ /* 0x000fea0003c00000 */
[----:B------:R0:W1:Y:S02]  /*19930*/  SHFL.IDX P6, R14, R13, R12, R11 ;  /* 0x0000000c0d0e7389 */ /* 0x00006400000c000b */
[----:B01----:R-:W-:Y:S01]  /*19940*/  ENDCOLLECTIVE ;  /* 0x000000000000791b */ /* 0x003fe20003800000 */
.L_x_4862:
        /* <DEDUP_REMOVED lines=10> */
.L_x_4863:
[----:B------:R-:W-:Y:S01]  /*199f0*/  @!PT LDS RZ, [RZ] ;  /* 0x00000000fffff984 */ /* 0x000fe20000000800 */
[----:B------:R-:W-:Y:S01]  /*19a00*/  @!PT LDS RZ, [RZ] ;  /* 0x00000000fffff984 */ /* 0x000fe20000000800 */
[----:B------:R-:W-:Y:S01]  /*19a10*/  @!PT LDS RZ, [RZ] ;  /* 0x00000000fffff984 */ /* 0x000fe20000000800 */
[----:B------:R0:W-:Y:S04]  /*19a20*/  @!P1 LDGSTS.E.BYPASS.LTC128B.128 [R7+0x19400], desc[UR52][R2.64], !P3 ;  /* 0x1940000002079fae */ /* 0x0001e8000d901d74 */
[----:B------:R0:W-:Y:S04]  /*19a30*/  @!P1 LDGSTS.E.BYPASS.LTC128B.128 [R7+0x1b400], desc[UR52][R2.64+0x40], !P4 ;  /* 0x1b40004002079fae */ /* 0x0001e8000e101d74 */
[----:B------:R0:W-:Y:S01]  /*19a40*/  @!P1 LDGSTS.E.BYPASS.LTC128B.128 [R7+0x1d400], desc[UR52][R2.64+0x80], !P5 ;  /* 0x1d40008002079fae */ /* 0x0001e2000e901d74 */
[----:B------:R-:W-:Y:S01]  /*19a50*/  IMAD.MOV.U32 R0, RZ, RZ, R14 ;  /* 0x000000ffff007224 */ /* 0x000fe200078e000e */
[----:B------:R-:W-:Y:S06]  /*19a60*/  BRA `(.L_x_4864) ;  /* 0xffffffc000cc7947 */ /* 0x000fec000383ffff */
.L_x_4780:
[----:B0-----:R0:W1:Y:S02]  /*19a70*/  SYNCS.PHASECHK.TRANS64.TRYWAIT P0, [R18+URZ+0x2a820], R3 ;  /* 0x02a82003120075a7 */ /* 0x001064000800017f */
[----:B-1----:R-:W-:Y:S05]  /*19a80*/  @!P0 NANOSLEEP.SYNCS 0x989680 ;  /* 0x009896800000895d */ /* 0x002fea0003900000 */
[----:B------:R-:W1:Y:S02]  /*19a90*/  @!P0 SYNCS.PHASECHK.TRANS64 P0, [R18+URZ+0x2a820], R3 ;  /* 0x02a82003120085a7 */ /* 0x000e64000800007f */
[----:B-1----:R-:W-:Y:S05]  /*19aa0*/  @!P0 BRA `(.L_x_4780) ;  /* 0xfffffffc00f08947 */ /* 0x002fea000383ffff */
[----:B------:R-:W-:Y:S05]  /*19ab0*/  BRA `(.L_x_4865) ;  /* 0xffffffc400307947 */ /* 0x000fea000383ffff */
.L_x_4784:
[----:B0-----:R0:W1:Y:S02]  /*19ac0*/  SYNCS.PHASECHK.TRANS64.TRYWAIT P0, [R4+URZ+0x2a880], R20 ;  /* 0x02a88014040075a7 */ /* 0x001064000800017f */
[----:B-1----:R-:W-:Y:S05]  /*19ad0*/  @!P0 NANOSLEEP.SYNCS 0x989680 ;  /* 0x009896800000895d */ /* 0x002fea0003900000 */
[----:B------:R-:W1:Y:S02]  /*19ae0*/  @!P0 SYNCS.PHASECHK.TRANS64 P0, [R4+URZ+0x2a880], R20 ;  /* 0x02a88014040085a7 */ /* 0x000e64000800007f */
[----:B-1----:R-:W-:Y:S05]  /*19af0*/  @!P0 BRA `(.L_x_4784) ;  /* 0xfffffffc00f08947 */ /* 0x002fea000383ffff */
[----:B------:R-:W-:Y:S05]  /*19b00*/  BRA `(.L_x_4866) ;  /* 0xffffffc400f47947 */ /* 0x000fea000383ffff */
.L_x_4785:
        /* <DEDUP_REMOVED lines=8> */
.L_x_4868:
[----:B------:R-:W-:Y:S05]  /*19b90*/  BSYNC B0 ;  /* 0x0000000000007941 */ /* 0x000fea0003800000 */
.L_x_4867:
        /* <DEDUP_REMOVED lines=8> */
.L_x_4869:
[----:B------:R-:W-:Y:S02]  /*19c20*/  IMAD.MOV.U32 R13, RZ, RZ, R27 ;  /* 0x000000ffff0d7224 */ /* 0x000fe400078e001b */
[----:B------:R-:W-:Y:S02]  /*19c30*/  IMAD.MOV.U32 R12, RZ, RZ, 0x1 ;  /* 0x00000001ff0c7424 */ /* 0x000fe400078e00ff */
[----:B------:R-:W-:-:S07]  /*19c40*/  IMAD.MOV.U32 R2, RZ, RZ, R14 ;  /* 0x000000ffff027224 */ /* 0x000fce00078e000e */
[----:B------:R-:W-:Y:S05]  /*19c50*/  WARPSYNC.COLLECTIVE R15, `(.L_x_4870) ;  /* 0x000000000f087348 */ /* 0x000fea0003c00000 */
[----:B------:R0:W1:Y:S02]  /*19c60*/  SHFL.IDX P6, R14, R13, R12, R11 ;  /* 0x0000000c0d0e7389 */ /* 0x00006400000c000b */
[----:B01----:R-:W-:Y:S01]  /*19c70*/  ENDCOLLECTIVE ;  /* 0x000000000000791b */ /* 0x003fe20003800000 */
.L_x_4870:
        /* <DEDUP_REMOVED lines=14> */
.L_x_4871:
[----:B------:R-:W-:Y:S02]  /*19d60*/  IMAD.MOV.U32 R13, RZ, RZ, R27 ;  /* 0x000000ffff0d7224 */ /* 0x000fe400078e001b */
[----:B------:R-:W-:Y:S02]  /*19d70*/  IMAD.MOV.U32 R12, RZ, RZ, 0x2 ;  /* 0x00000002ff0c7424 */ /* 0x000fe400078e00ff */
[----:B------:R-:W-:-:S07]  /*19d80*/  IMAD.MOV.U32 R2, RZ, RZ, R14 ;  /* 0x000000ffff027224 */ /* 0x000fce00078e000e */
[----:B------:R-:W-:Y:S05]  /*19d90*/  WARPSYNC.COLLECTIVE R15, `(.L_x_4872) ;  /* 0x000000000f087348 */ /* 0x000fea0003c00000 */
[----:B------:R0:W1:Y:S02]  /*19da0*/  SHFL.IDX P6, R14, R13, R12, R11 ;  /* 0x0000000c0d0e7389 */ /* 0x00006400000c000b */
[----:B01----:R-:W-:Y:S01]  /*19db0*/  ENDCOLLECTIVE ;  /* 0x000000000000791b */ /* 0x003fe20003800000 */
.L_x_4872:
        /* <DEDUP_REMOVED lines=13> */
.L_x_4873:
[----:B------:R-:W-:Y:S02]  /*19e90*/  IMAD.MOV.U32 R13, RZ, RZ, R27 ;  /* 0x000000ffff0d7224 */ /* 0x000fe400078e001b */
[----:B------:R-:W-:Y:S02]  /*19ea0*/  IMAD.MOV.U32 R12, RZ, RZ, 0x3 ;  /* 0x00000003ff0c7424 */ /* 0x000fe400078e00ff */
[----:B------:R-:W-:-:S07]  /*19eb0*/  IMAD.MOV.U32 R2, RZ, RZ, R14 ;  /* 0x000000ffff027224 */ /* 0x000fce00078e000e */
[----:B------:R-:W-:Y:S05]  /*19ec0*/  WARPSYNC.COLLECTIVE R15, `(.L_x_4874) ;  /* 0x000000000f087348 */ /* 0x000fea0003c00000 */
[----:B------:R0:W1:Y:S02]  /*19ed0*/  SHFL.IDX P6, R14, R13, R12, R11 ;  /* 0x0000000c0d0e7389 */ /* 0x00006400000c000b */
[----:B01----:R-:W-:Y:S01]  /*19ee0*/  ENDCOLLECTIVE ;  /* 0x000000000000791b */ /* 0x003fe20003800000 */
.L_x_4874:
        /* <DEDUP_REMOVED lines=13> */
.L_x_4875:
[----:B------:R-:W-:Y:S01]  /*19fc0*/  IMAD.MOV.U32 R2, RZ, RZ, R14 ;  /* 0x000000ffff027224 */ /* 0x000fe200078e000e */
[----:B------:R-:W-:Y:S06]  /*19fd0*/  BRA `(.L_x_4876) ;  /* 0xffffffc400807947 */ /* 0x000fec000383ffff */
.L_x_4790:
[----:B---3--:R3:W4:Y:S02]  /*19fe0*/  SYNCS.PHASECHK.TRANS64.TRYWAIT P0, [R4+URZ+0x2a840], R20 ;  /* 0x02a84014040075a7 */ /* 0x008724000800017f */
[----:B----4-:R-:W-:Y:S05]  /*19ff0*/  @!P0 NANOSLEEP.SYNCS 0x989680 ;  /* 0x009896800000895d */ /* 0x010fea0003900000 */
[----:B------:R-:W4:Y:S02]  /*1a000*/  @!P0 SYNCS.PHASECHK.TRANS64 P0, [R4+URZ+0x2a840], R20 ;  /* 0x02a84014040085a7 */ /* 0x000f24000800007f */
[----:B----4-:R-:W-:Y:S05]  /*1a010*/  @!P0 BRA `(.L_x_4790) ;  /* 0xfffffffc00f08947 */ /* 0x010fea000383ffff */
[----:B------:R-:W-:Y:S05]  /*1a020*/  BRA `(.L_x_4877) ;  /* 0xffffffc400d87947 */ /* 0x000fea000383ffff */
.L_x_4791:
        /* <DEDUP_REMOVED lines=8> */
.L_x_4879:
[----:B------:R-:W-:Y:S05]  /*1a0b0*/  BSYNC B0 ;  /* 0x0000000000007941 */ /* 0x000fea0003800000 */
.L_x_4878:
        /* <DEDUP_REMOVED lines=8> */
.L_x_4880:
[----:B------:R-:W-:Y:S02]  /*1a140*/  IMAD.MOV.U32 R13, RZ, RZ, R8 ;  /* 0x000000ffff0d7224 */ /* 0x000fe400078e0008 */
[----:B------:R-:W-:Y:S02]  /*1a150*/  IMAD.MOV.U32 R12, RZ, RZ, 0x1 ;  /* 0x00000001ff0c7424 */ /* 0x000fe400078e00ff */
[----:B------:R-:W-:-:S07]  /*1a160*/  IMAD.MOV.U32 R2, RZ, RZ, R14 ;  /* 0x000000ffff027224 */ /* 0x000fce00078e000e */
[----:B------:R-:W-:Y:S05]  /*1a170*/  WARPSYNC.COLLECTIVE R15, `(.L_x_4881) ;  /* 0x000000000f087348 */ /* 0x000fea0003c00000 */
[----:B------:R0:W1:Y:S02]  /*1a180*/  SHFL.IDX P6, R14, R13, R12, R11 ;  /* 0x0000000c0d0e7389 */ /* 0x00006400000c000b */
[----:B01----:R-:W-:Y:S01]  /*1a190*/  ENDCOLLECTIVE ;  /* 0x000000000000791b */ /* 0x003fe20003800000 */
.L_x_4881:
        /* <DEDUP_REMOVED lines=13> */
.L_x_4882:
[----:B------:R-:W-:Y:S02]  /*1a270*/  IMAD.MOV.U32 R13, RZ, RZ, R8 ;  /* 0x000000ffff0d7224 */ /* 0x000fe400078e0008 */
[----:B------:R-:W-:Y:S02]  /*1a280*/  IMAD.MOV.U32 R12, RZ, RZ, 0x2 ;  /* 0x00000002ff0c7424 */ /* 0x000fe400078e00ff */
[----:B------:R-:W-:-:S07]  /*1a290*/  IMAD.MOV.U32 R2, RZ, RZ, R14 ;  /* 0x000000ffff027224 */ /* 0x000fce00078e000e */
[----:B------:R-:W-:Y:S05]  /*1a2a0*/  WARPSYNC.COLLECTIVE R15, `(.L_x_4883) ;  /* 0x000000000f087348 */ /* 0x000fea0003c00000 */
[----:B------:R0:W1:Y:S02]  /*1a2b0*/  SHFL.IDX P6, R14, R13, R12, R11 ;  /* 0x0000000c0d0e7389 */ /* 0x00006400000c000b */
[----:B01----:R-:W-:Y:S01]  /*1a2c0*/  ENDCOLLECTIVE ;  /* 0x000000000000791b */ /* 0x003fe20003800000 */
.L_x_4883:
        /* <DEDUP_REMOVED lines=13> */
.L_x_4884:
[----:B------:R-:W-:Y:S02]  /*1a3a0*/  IMAD.MOV.U32 R13, RZ, RZ, R8 ;  /* 0x000000ffff0d7224 */ /* 0x000fe400078e0008 */
[----:B------:R-:W-:Y:S02]  /*1a3b0*/  IMAD.MOV.U32 R12, RZ, RZ, 0x3 ;  /* 0x00000003ff0c7424 */ /* 0x000fe400078e00ff */
[----:B------:R-:W-:-:S07]  /*1a3c0*/  IMAD.MOV.U32 R2, RZ, RZ, R14 ;  /* 0x000000ffff027224 */ /* 0x000fce00078e000e */
[----:B------:R-:W-:Y:S05]  /*1a3d0*/  WARPSYNC.COLLECTIVE R15, `(.L_x_4885) ;  /* 0x000000000f087348 */ /* 0x000fea0003c00000 */
[----:B------:R0:W1:Y:S02]  /*1a3e0*/  SHFL.IDX P6, R14, R13, R12, R11 ;  /* 0x0000000c0d0e7389 */ /* 0x00006400000c000b */
[----:B01----:R-:W-:Y:S01]  /*1a3f0*/  ENDCOLLECTIVE ;  /* 0x000000000000791b */ /* 0x003fe20003800000 */
.L_x_4885:
        /* <DEDUP_REMOVED lines=13> */
.L_x_4886:
[----:B------:R-:W-:Y:S01]  /*1a4d0*/  IMAD.MOV.U32 R2, RZ, RZ, R14 ;  /* 0x000000ffff027224 */ /* 0x000fe200078e000e */
[----:B------:R-:W-:Y:S06]  /*1a4e0*/  BRA `(.L_x_4887) ;  /* 0xffffffc400607947 */ /* 0x000fec000383ffff */
.L_x_4796:
[----:B------:R0:W0:Y:S02]  /*1a4f0*/  SYNCS.PHASECHK.TRANS64.TRYWAIT P2, [R0+URZ+0x2a870], R2 ;  /* 0x02a87002000075a7 */ /* 0x000024000804017f */
[----:B0-----:R-:W-:Y:S05]  /*1a500*/  @!P2 NANOSLEEP.SYNCS 0x989680 ;  /* 0x009896800000a95d */ /* 0x001fea0003900000 */
[----:B------:R-:W0:Y:S02]  /*1a510*/  @!P2 SYNCS.PHASECHK.TRANS64 P2, [R0+URZ+0x2a870], R2 ;  /* 0x02a870020000a5a7 */ /* 0x000e24000804007f */
[----:B0-----:R-:W-:Y:S05]  /*1a520*/  @!P2 BRA `(.L_x_4796) ;  /* 0xfffffffc00f0a947 */ /* 0x001fea000383ffff */
[----:B------:R-:W-:Y:S05]  /*1a530*/  BRA `(.L_x_4888) ;  /* 0xffffffc400cc7947 */ /* 0x000fea000383ffff */
.L_x_4798:
[----:B------:R0:W0:Y:S02]  /*1a540*/  SYNCS.PHASECHK.TRANS64.TRYWAIT P2, [R0+URZ+0x2a860], R3 ;  /* 0x02a86003000075a7 */ /* 0x000024000804017f */
[----:B0-----:R-:W-:Y:S05]  /*1a550*/  @!P2 NANOSLEEP.SYNCS 0x989680 ;  /* 0x009896800000a95d */ /* 0x001fea0003900000 */
[----:B------:R-:W0:Y:S02]  /*1a560*/  @!P2 SYNCS.PHASECHK.TRANS64 P2, [R0+URZ+0x2a860], R3 ;  /* 0x02a860030000a5a7 */ /* 0x000e24000804007f */
[----:B0-----:R-:W-:Y:S05]  /*1a570*/  @!P2 BRA `(.L_x_4798) ;  /* 0xfffffffc00f0a947 */ /* 0x001fea000383ffff */
[----:B------:R-:W-:Y:S05]  /*1a580*/  BRA `(.L_x_4889) ;  /* 0xffffffc400dc7947 */ /* 0x000fea000383ffff */
.L_x_4806:
[----:B0-----:R0:W2:Y:S02]  /*1a590*/  SYNCS.PHASECHK.TRANS64.TRYWAIT P2, [R0+URZ+0x2a870], R3 ;  /* 0x02a87003000075a7 */ /* 0x0010a4000804017f */
[----:B--2---:R-:W-:Y:S05]  /*1a5a0*/  @!P2 NANOSLEEP.SYNCS 0x989680 ;  /* 0x009896800000a95d */ /* 0x004fea0003900000 */
[----:B------:R-:W2:Y:S02]  /*1a5b0*/  @!P2 SYNCS.PHASECHK.TRANS64 P2, [R0+URZ+0x2a870], R3 ;  /* 0x02a870030000a5a7 */ /* 0x000ea4000804007f */
[----:B--2---:R-:W-:Y:S05]  /*1a5c0*/  @!P2 BRA `(.L_x_4806) ;  /* 0xfffffffc00f0a947 */ /* 0x004fea000383ffff */
[----:B------:R-:W-:Y:S05]  /*1a5d0*/  BRA `(.L_x_4890) ;  /* 0xffffffd0002c7947 */ /* 0x000fea000383ffff */
.L_x_4808:
[----:B0-----:R0:W2:Y:S02]  /*1a5e0*/  SYNCS.PHASECHK.TRANS64.TRYWAIT P2, [R0+URZ+0x2a860], R3 ;  /* 0x02a86003000075a7 */ /* 0x0010a4000804017f */
[----:B--2---:R-:W-:Y:S05]  /*1a5f0*/  @!P2 NANOSLEEP.SYNCS 0x989680 ;  /* 0x009896800000a95d */ /* 0x004fea0003900000 */
[----:B------:R-:W2:Y:S02]  /*1a600*/  @!P2 SYNCS.PHASECHK.TRANS64 P2, [R0+URZ+0x2a860], R3 ;  /* 0x02a860030000a5a7 */ /* 0x000ea4000804007f */
[----:B--2---:R-:W-:Y:S05]  /*1a610*/  @!P2 BRA `(.L_x_4808) ;  /* 0xfffffffc00f0a947 */ /* 0x004fea000383ffff */
[----:B------:R-:W-:Y:S05]  /*1a620*/  BRA `(.L_x_4891) ;  /* 0xffffffd000387947 */ /* 0x000fea000383ffff */
.L_x_4815:
[----:B--2---:R2:W3:Y:S02]  /*1a630*/  SYNCS.PHASECHK.TRANS64.TRYWAIT P0, [R4+URZ+0x2a820], R0 ;  /* 0x02a82000040075a7 */ /* 0x0044e4000800017f */
[----:B---3--:R-:W-:Y:S05]  /*1a640*/  @!P0 NANOSLEEP.SYNCS 0x989680 ;  /* 0x009896800000895d */ /* 0x008fea0003900000 */
[----:B------:R-:W3:Y:S02]  /*1a650*/  @!P0 SYNCS.PHASECHK.TRANS64 P0, [R4+URZ+0x2a820], R0 ;  /* 0x02a82000040085a7 */ /* 0x000ee4000800007f */
[----:B---3--:R-:W-:Y:S05]  /*1a660*/  @!P0 BRA `(.L_x_4815) ;  /* 0xfffffffc00f08947 */ /* 0x008fea000383ffff */
[----:B------:R-:W-:Y:S05]  /*1a670*/  BRA `(.L_x_4892) ;  /* 0xffffffd800b47947 */ /* 0x000fea000383ffff */
.L_x_4816:
[----:B------:R-:W3:Y:S01]  /*1a680*/  S2R R2, SR_TID.X ;  /* 0x0000000000027919 */ /* 0x000ee20000002100 */
[----:B------:R-:W-:Y:S01]  /*1a690*/  BSSY B0, `(.L_x_4893) ;  /* 0x000000a000007945 */ /* 0x000fe20003800000 */
[----:B------:R-:W-:Y:S02]  /*1a6a0*/  IMAD.MOV.U32 R12, RZ, RZ, RZ ;  /* 0x000000ffff0c7224 */ /* 0x000fe400078e00ff */
[----:B0-----:R-:W-:Y:S02]  /*1a6b0*/  IMAD.MOV.U32 R11, RZ, RZ, 0x1f ;  /* 0x0000001fff0b7424 */ /* 0x001fe400078e00ff */
[----:B------:R-:W-:Y:S01]  /*1a6c0*/  IMAD.MOV.U32 R15, RZ, RZ, -0x1 ;  /* 0xffffffffff0f7424 */ /* 0x000fe200078e00ff */
[----:B---3--:R-:W-:-:S04]  /*1a6d0*/  SHF.R.U32.HI R2, RZ, 0x5, R2 ;  /* 0x00000005ff027819 */ /* 0x008fc80000011602 */
[----:B------:R-:W-:-:S05]  /*1a6e0*/  LOP3.LUT R2, R2, 0x3, RZ, 0xc0, !PT ;  /* 0x0000000302027812 */ /* 0x000fca00078ec0ff */
[----:B------:R-:W-:-:S07]  /*1a6f0*/  IMAD.MOV.U32 R13, RZ, RZ, R2 ;  /* 0x000000ffff0d7224 */ /* 0x000fce00078e0002 */
[----:B-12---:R-:W-:Y:S05]  /*1a700*/  WARPSYNC.COLLECTIVE R15, `(.L_x_4894) ;  /* 0x000000000f087348 */ /* 0x006fea0003c00000 */
[----:B------:R0:W3:Y:S02]  /*1a710*/  SHFL.IDX P6, R14, R13, R12, R11 ;  /* 0x0000000c0d0e7389 */ /* 0x0000e400000c000b */
[----:B0123--:R-:W-:Y:S01]  /*1a720*/  ENDCOLLECTIVE ;  /* 0x000000000000791b */ /* 0x00ffe20003800000 */
.L_x_4894:
[----:B------:R-:W-:Y:S05]  /*1a730*/  BSYNC B0 ;  /* 0x0000000000007941 */ /* 0x000fea0003800000 */
.L_x_4893:
[----:B------:R-:W-:Y:S05]  /*1a740*/  BRA `(.L_x_4895) ;  /* 0xffffffd8009c7947 */ /* 0x000fea000383ffff */
.L_x_4819:
[----:B------:R-:W-:Y:S01]  /*1a750*/  BSSY B1, `(.L_x_4896) ;  /* 0x0000006000017945 */ /* 0x000fe20003800000 */
[----:B------:R-:W-:-:S07]  /*1a760*/  IMAD.MOV.U32 R15, RZ, RZ, -0x1 ;  /* 0xffffffffff0f7424 */ /* 0x000fce00078e00ff */
[----:B012---:R-:W-:Y:S05]  /*1a770*/  WARPSYNC.COLLECTIVE R15, `(.L_x_4897) ;  /* 0x000000000f0c7348 */ /* 0x007fea0003c00000 */
[----:B------:R-:W-:Y:S02]  /*1a780*/  ELECT P6, UR62, PT ;  /* 0x00000000003e782f */ /* 0x000fe400038c0000 */
[----:B------:R-:W-:Y:S01]  /*1a790*/  MOV R14, UR62 ;  /* 0x0000003e000e7c02 */ /* 0x000fe20008000f00 */
[----:B012---:R-:W-:Y:S10]  /*1a7a0*/  ENDCOLLECTIVE ;  /* 0x000000000000791b */ /* 0x007ff40003800000 */
.L_x_4897:
[----:B------:R-:W-:Y:S05]  /*1a7b0*/  BSYNC B1 ;  /* 0x0000000000017941 */ /* 0x000fea0003800000 */
.L_x_4896:
[----:B------:R-:W-:Y:S05]  /*1a7c0*/  BRA `(.L_x_4898) ;  /* 0xffffffd800947947 */ /* 0x000fea000383ffff */
.L_x_4821:
[----:B--2---:R2:W3:Y:S02]  /*1a7d0*/  SYNCS.PHASECHK.TRANS64.TRYWAIT P1, [R5+URZ+0x2a840], R0 ;  /* 0x02a84000050075a7 */ /* 0x0044e4000802017f */
[----:B---3--:R-:W-:Y:S05]  /*1a7e0*/  @!P1 NANOSLEEP.SYNCS 0x989680 ;  /* 0x009896800000995d */ /* 0x008fea0003900000 */
[----:B------:R-:W3:Y:S02]  /*1a7f0*/  @!P1 SYNCS.PHASECHK.TRANS64 P1, [R5+URZ+0x2a840], R0 ;  /* 0x02a84000050095a7 */ /* 0x000ee4000802007f */
[----:B---3--:R-:W-:Y:S05]  /*1a800*/  @!P1 BRA `(.L_x_4821) ;  /* 0xfffffffc00f09947 */ /* 0x008fea000383ffff */
[----:B------:R-:W-:Y:S05]  /*1a810*/  BRA `(.L_x_4899) ;  /* 0xffffffd800b47947 */ /* 0x000fea000383ffff */
.L_x_4823:
[----:B---3--:R3:W4:Y:S02]  /*1a820*/  SYNCS.PHASECHK.TRANS64.TRYWAIT P1, [R23+URZ+0x2a840], R2 ;  /* 0x02a84002170075a7 */ /* 0x008724000802017f */
[----:B----4-:R-:W-:Y:S05]  /*1a830*/  @!P1 NANOSLEEP.SYNCS 0x989680 ;  /* 0x009896800000995d */ /* 0x010fea0003900000 */
[----:B------:R-:W4:Y:S02]  /*1a840*/  @!P1 SYNCS.PHASECHK.TRANS64 P1, [R23+URZ+0x2a840], R2 ;  /* 0x02a84002170095a7 */ /* 0x000f24000802007f */
[----:B----4-:R-:W-:Y:S05]  /*1a850*/  @!P1 BRA `(.L_x_4823) ;  /* 0xfffffffc00f09947 */ /* 0x010fea000383ffff */
[----:B------:R-:W-:Y:S05]  /*1a860*/  BRA `(.L_x_4900) ;  /* 0xffffffd800c07947 */ /* 0x000fea000383ffff */
.L_x_4825:
[----:B----4-:R4:W0:Y:S02]  /*1a870*/  SYNCS.PHASECHK.TRANS64.TRYWAIT P1, [R5+URZ+0x2a860], R0 ;  /* 0x02a86000050075a7 */ /* 0x010824000802017f */
[----:B0-----:R-:W-:Y:S05]  /*1a880*/  @!P1 NANOSLEEP.SYNCS 0x989680 ;  /* 0x009896800000995d */ /* 0x001fea0003900000 */
[----:B------:R-:W0:Y:S02]  /*1a890*/  @!P1 SYNCS.PHASECHK.TRANS64 P1, [R5+URZ+0x2a860], R0 ;  /* 0x02a86000050095a7 */ /* 0x000e24000802007f */
[----:B0-----:R-:W-:Y:S05]  /*1a8a0*/  @!P1 BRA `(.L_x_4825) ;  /* 0xfffffffc00f09947 */ /* 0x001fea000383ffff */
[----:B------:R-:W-:Y:S05]  /*1a8b0*/  BRA `(.L_x_4901) ;  /* 0xffffffd800bc7947 */ /* 0x000fea000383ffff */
.L_x_4827:
[----:B------:R0:W0:Y:S02]  /*1a8c0*/  SYNCS.PHASECHK.TRANS64.TRYWAIT P1, [R23+URZ+0x2a860], R2 ;  /* 0x02a86002170075a7 */ /* 0x000024000802017f */
[----:B0-----:R-:W-:Y:S05]  /*1a8d0*/  @!P1 NANOSLEEP.SYNCS 0x989680 ;  /* 0x009896800000995d */ /* 0x001fea0003900000 */
[----:B------:R-:W0:Y:S02]  /*1a8e0*/  @!P1 SYNCS.PHASECHK.TRANS64 P1, [R23+URZ+0x2a860], R2 ;  /* 0x02a86002170095a7 */ /* 0x000e24000802007f */
[----:B0-----:R-:W-:Y:S05]  /*1a8f0*/  @!P1 BRA `(.L_x_4827) ;  /* 0xfffffffc00f09947 */ /* 0x001fea000383ffff */
[----:B------:R-:W-:Y:S05]  /*1a900*/  BRA `(.L_x_4902) ;  /* 0xffffffd800b87947 */ /* 0x000fea000383ffff */
.L_x_4829:
[----:B------:R0:W0:Y:S02]  /*1a910*/  SYNCS.PHASECHK.TRANS64.TRYWAIT P1, [R5+URZ+0x2a880], R0 ;  /* 0x02a88000050075a7 */ /* 0x000024000802017f */
[----:B0-----:R-:W-:Y:S05]  /*1a920*/  @!P1 NANOSLEEP.SYNCS 0x989680 ;  /* 0x009896800000995d */ /* 0x001fea0003900000 */
[----:B------:R-:W0:Y:S02]  /*1a930*/  @!P1 SYNCS.PHASECHK.TRANS64 P1, [R5+URZ+0x2a880], R0 ;  /* 0x02a88000050095a7 */ /* 0x000e24000802007f */
[----:B0-----:R-:W-:Y:S05]  /*1a940*/  @!P1 BRA `(.L_x_4829) ;  /* 0xfffffffc00f09947 */ /* 0x001fea000383ffff */
[----:B------:R-:W-:Y:S05]  /*1a950*/  BRA `(.L_x_4903) ;  /* 0xffffffd800b47947 */ /* 0x000fea000383ffff */
.L_x_4904:
        /* <DEDUP_REMOVED lines=10> */
.L_x_15837:


//--------------------- .text._ZN7cutlass13device_kernelIN5flash11enable_sm90INS1_16FlashAttnFwdSm90INS1_25CollectiveMainloopFwdSm90ILi2EN4cute5tupleIJNS5_1CILi1EEES8_S8_EEENS6_IJNS7_ILi128EEESA_NS7_ILi192EEEEEELi192ENS_12float_e4m3_tEfNS_4arch4Sm90ELb0ELb1ELb1ELb1ELb1ELb0ELb0ELb1ELb1ELb1ELb0ELb0EEENS1_21CollectiveEpilogueFwdINS6_IJSA_SB_SA_EEES9_NS_10bfloat16_tESF_Li256ELb1ELb1ELb0ELb1EEENS1_36VarlenDynamicPersistentTileSchedulerILi128ELi128ELi256ELi128ELb0ELb1ELb1ELb1ELb0ELb1EEEEEEEEEvNT_6ParamsE --------------------------
	.section	.text._ZN7cutlass13device_kernelIN5flash11enable_sm90INS1_16FlashAttnFwdSm90INS1_25CollectiveMainloopFwdSm90ILi2EN4cute5tupleIJNS5_1CILi1EEES8_S8_EEENS6_IJNS7_ILi128EEESA_NS7_ILi192EEEEEELi192ENS_12float_e4m3_tEfNS_4arch4Sm90ELb0ELb1ELb1ELb1ELb1ELb0ELb0ELb1ELb1ELb1ELb0ELb0EEENS1_21CollectiveEpilogueFwdINS6_IJSA_SB_SA_EEES9_NS_10bfloat16_tESF_Li256ELb1ELb1ELb0ELb1EEENS1_36VarlenDynamicPersistentTileSchedulerILi128ELi128ELi256ELi128ELb0ELb1ELb1ELb1ELb0ELb1EEEEEEEEEvNT_6ParamsE,"ax",@progbits
	.align	128
.text._ZN7cutlass13device_kernelIN5flash11enable_sm90INS1_16FlashAttnFwdSm90INS1_25CollectiveMainloopFwdSm90ILi2EN4cute5tupleIJNS5_1CILi1EEES8_S8_EEENS6_IJNS7_ILi128EEESA_NS7_ILi192EEEEEELi192ENS_12float_e4m3_tEfNS_4arch4Sm90ELb0ELb1ELb1ELb1ELb1ELb0ELb0ELb1ELb1ELb1ELb0ELb0EEENS1_21CollectiveEpilogueFwdINS6_IJSA_SB_SA_EEES9_NS_10bfloat16_tESF_Li256ELb1ELb1ELb0ELb1EEENS1_36VarlenDynamicPersistentTileSchedulerILi128ELi128ELi256ELi128ELb0ELb1ELb1ELb1ELb0ELb1EEEEEEEEEvNT_6ParamsE:
        .type           _ZN7cutlass13device_kernelIN5flash11enable_sm90INS1_16FlashAttnFwdSm90INS1_25CollectiveMainloopFwdSm90ILi2EN4cute5tupleIJNS5_1CILi1EEES8_S8_EEENS6_IJNS7_ILi128EEESA_NS7_ILi192EEEEEELi192ENS_12float_e4m3_tEfNS_4arch4Sm90ELb0ELb1ELb1ELb1ELb1ELb0ELb0ELb1ELb1ELb1ELb0ELb0EEENS1_21CollectiveEpilogueFwdINS6_IJSA_SB_SA_EEES9_NS_10bfloat16_tESF_Li256ELb1ELb1ELb0ELb1EEENS1_36VarlenDynamicPersistentTileSchedulerILi128ELi128ELi256ELi128ELb0ELb1ELb1ELb1ELb0ELb1EEEEEEEEEvNT_6ParamsE,@function
        .size           _ZN7cutlass13device_kernelIN5flash11enable_sm90INS1_16FlashAttnFwdSm90INS1_25CollectiveMainloopFwdSm90ILi2EN4cute5tupleIJNS5_1CILi1EEES8_S8_EEENS6_IJNS7_ILi128EEESA_NS7_ILi192EEEEEELi192ENS_12float_e4m3_tEfNS_4arch4Sm90ELb0ELb1ELb1ELb1ELb1ELb0ELb0ELb1ELb1ELb1ELb0ELb0EEENS1_21CollectiveEpilogueFwdINS6_IJSA_SB_SA_EEES9_NS_10bfloat16_tESF_Li256ELb1ELb1ELb0ELb1EEENS1_36VarlenDynamicPersistentTileSchedulerILi128ELi128ELi256ELi128ELb0ELb1ELb1ELb1ELb0ELb1EEEEEEEEEvNT_6ParamsE,(.L_x_15838 - _ZN7cutlass13device_kernelIN5flash11enable_sm90INS1_16FlashAttnFwdSm90INS1_25CollectiveMainloopFwdSm90ILi2EN4cute5tupleIJNS5_1CILi1EEES8_S8_EEENS6_IJNS7_ILi128EEESA_NS7_ILi192EEEEEELi192ENS_12float_e4m3_tEfNS_4arch4Sm90ELb0ELb1ELb1ELb1ELb1ELb0ELb0ELb1ELb1ELb1ELb0ELb0EEENS1_21CollectiveEpilogueFwdINS6_IJSA_SB_SA_EEES9_NS_10bfloat16_tESF_Li256ELb1ELb1ELb0ELb1EEENS1_36VarlenDynamicPersistentTileSchedulerILi128ELi128ELi256ELi128ELb0ELb1ELb1ELb1ELb0ELb1EEEEEEEEEvNT_6ParamsE)
        .other          _ZN7cutlass13device_kernelIN5flash11enable_sm90INS1_16FlashAttnFwdSm90INS1_25CollectiveMainloopFwdSm90ILi2EN4cute5tupleIJNS5_1CILi1EEES8_S8_EEENS6_IJNS7_ILi128EEESA_NS7_ILi192EEEEEELi192ENS_12float_e4m3_tEfNS_4arch4Sm90ELb0ELb1ELb1ELb1ELb1ELb0ELb0ELb1ELb1ELb1ELb0ELb0EEENS1_21CollectiveEpilogueFwdINS6_IJSA_SB_SA_EEES9_NS_10bfloat16_tESF_Li256ELb1ELb1ELb0ELb1EEENS1_36VarlenDynamicPersistentTileSchedulerILi128ELi128ELi256ELi128ELb0ELb1ELb1ELb1ELb0ELb1EEEEEEEEEvNT_6ParamsE,@"STO_CUDA_ENTRY STV_DEFAULT"
_ZN7cutlass13device_kernelIN5flash11enable_sm90INS1_16FlashAttnFwdSm90INS1_25CollectiveMainloopFwdSm90ILi2EN4cute5tupleIJNS5_1CILi1EEES8_S8_EEENS6_IJNS7_ILi128EEESA_NS7_ILi192EEEEEELi192ENS_12float_e4m3_tEfNS_4arch4Sm90ELb0ELb1ELb1ELb1ELb1ELb0ELb0ELb1ELb1ELb1ELb0ELb0EEENS1_21CollectiveEpilogueFwdINS6_IJSA_SB_SA_EEES9_NS_10bfloat16_tESF_Li256ELb1ELb1ELb0ELb1EEENS1_36VarlenDynamicPersistentTileSchedulerILi128ELi128ELi256ELi128ELb0ELb1ELb1ELb1ELb0ELb1EEEEEEEEEvNT_6ParamsE:
        /* <DEDUP_REMOVED lines=45> */
.L_x_4905:
        /* <DEDUP_REMOVED lines=22> */
.L_x_4906:
        /* <DEDUP_REMOVED lines=18> */
.L_x_4907:
        /* <DEDUP_REMOVED lines=22> */
.L_x_4908:
        /* <DEDUP_REMOVED lines=24> */
.L_x_4909:
        /* <DEDUP_REMOVED lines=8> */
.L_x_4911:
        /* <DEDUP_REMOVED lines=20> */
[----:B------:R-:W-:Y:S01]  /*09f0*/  ULOP3.LUT UR49, UR43, 0x1, URZ, 0xfc, !UPT ;  /* 0x000000012b317892 */ /* 0x000fe2000f8efc3f */
[----:B------:R-:W-:Y:S01]  /*0a00*/  R2UR UR51, R10 ;  /* 0x000000000a3372ca */ /* 0x000fe200000e0000 */
[----:B------:R-:W-:Y:S01]  /*0a10*/  UMOV UR48, URZ ;  /* 0x0000003f00307c82 */ /* 0x000fe20008000000 */
[----:B------:R-:W-:Y:S01]  /*0a20*/  SHF.R.S32.HI R3, RZ, 0x1f, R208 ;  /* 0x0000001fff037819 */ /* 0x000fe200000114d0 */
[----:B------:R-:W-:Y:S01]  /*0a30*/  UMOV UR47, URZ ;  /* 0x0000003f002f7c82 */ /* 0x000fe20008000000 */
[----:B------:R-:W-:Y:S01]  /*0a40*/  R2UR UR50, R11 ;  /* 0x000000000b3272ca */ /* 0x000fe200000e0000 */
[----:B------:R-:W-:Y:S01]  /*0a50*/  UMOV UR46, URZ ;  /* 0x0000003f002e7c82 */ /* 0x000fe20008000000 */
[CC--:B------:R-:W-:Y:S02]  /*0a60*/  LEA.HI R5, R3.reuse, R208.reuse, RZ, 0x7 ;  /* 0x000000d003057211 */ /* 0x0c0fe400078f38ff */
[----:B------:R-:W-:-:S02]  /*0a70*/  LEA.HI R0, R3, R208, RZ, 0x4 ;  /* 0x000000d003007211 */ /* 0x000fc400078f20ff */
[----:B------:R-:W-:Y:S02]  /*0a80*/  LOP3.LUT R201, R5, 0xffffff80, RZ, 0xc0, !PT ;  /* 0xffffff8005c97812 */ /* 0x000fe400078ec0ff */
[----:B------:R-:W-:Y:S02]  /*0a90*/  SHF.R.S32.HI R9, RZ, 0x4, R0 ;  /* 0x00000004ff097819 */ /* 0x000fe40000011400 */
[----:B------:R-:W-:Y:S01]  /*0aa0*/  LOP3.LUT R7, R0, 0x3fffff0, RZ, 0xc0, !PT ;  /* 0x03fffff000077812 */ /* 0x000fe200078ec0ff */
[----:B------:R-:W-:Y:S01]  /*0ab0*/  IMAD.IADD R201, R208, 0x1, -R201 ;  /* 0x00000001d0c97824 */ /* 0x000fe200078e0ac9 */
[----:B------:R-:W-:Y:S02]  /*0ac0*/  LEA.HI R0, R0, R9, RZ, 0x1 ;  /* 0x0000000900007211 */ /* 0x000fe400078f08ff */
[----:B------:R-:W-:Y:S01]  /*0ad0*/  LEA.HI R2, R3, R208, RZ, 0x5 ;  /* 0x000000d003027211 */ /* 0x000fe200078f28ff */
[----:B------:R-:W-:Y:S01]  /*0ae0*/  IMAD.IADD R7, R208, 0x1, -R7 ;  /* 0x00000001d0077824 */ /* 0x000fe200078e0a07 */
[----:B------:R-:W-:-:S02]  /*0af0*/  SHF.R.S32.HI R4, RZ, 0x1f, R201 ;  /* 0x0000001fff047819 */ /* 0x000fc400000114c9 */
[----:B------:R-:W-:Y:S01]  /*0b00*/  LOP3.LUT R0, R0, 0x1ffffffe, RZ, 0xc0, !PT ;  /* 0x1ffffffe00007812 */ /* 0x000fe200078ec0ff */
[----:B------:R-:W-:Y:S01]  /*0b10*/  IMAD.SHL.U32 R2, R2, 0x20, RZ ;  /* 0x0000002002027824 */ /* 0x000fe200078e00ff */
[----:B------:R-:W-:Y:S02]  /*0b20*/  LEA.HI R6, R4, R201, RZ, 0x2 ;  /* 0x000000c904067211 */ /* 0x000fe400078f10ff */
[----:B------:R-:W-:Y:S01]  /*0b30*/  LEA.HI R10, R3, R208, RZ, 0x2 ;  /* 0x000000d0030a7211 */ /* 0x000fe200078f10ff */
[----:B------:R-:W-:Y:S01]  /*0b40*/  IMAD.IADD R0, R9, 0x1, -R0 ;  /* 0x0000000109007824 */ /* 0x000fe200078e0a00 */
[--C-:B------:R-:W-:Y:S02]  /*0b50*/  SHF.R.S32.HI R8, RZ, 0x2, R6.reuse ;  /* 0x00000002ff087819 */ /* 0x100fe40000011406 */
[----:B------:R-:W-:Y:S02]  /*0b60*/  SHF.R.S32.HI R11, RZ, 0x1f, R6 ;  /* 0x0000001fff0b7819 */ /* 0x000fe40000011406 */
[----:B------:R-:W-:-:S02]  /*0b70*/  LOP3.LUT R9, R10, 0xfffffffc, RZ, 0xc0, !PT ;  /* 0xfffffffc0a097812 */ /* 0x000fc400078ec0ff */
[----:B------:R-:W-:Y:S02]  /*0b80*/  LEA.HI R3, R3, R208, RZ, 0x3 ;  /* 0x000000d003037211 */ /* 0x000fe400078f18ff */
[----:B------:R-:W-:Y:S01]  /*0b90*/  LEA.HI R11, R11, R8, RZ, 0x3 ;  /* 0x000000080b0b7211 */ /* 0x000fe200078f18ff */
[----:B------:R-:W-:Y:S01]  /*0ba0*/  IMAD.IADD R9, R208, 0x1, -R9 ;  /* 0x00000001d0097824 */ /* 0x000fe200078e0a09 */
[----:B------:R-:W-:Y:S02]  /*0bb0*/  SHF.R.S32.HI R202, RZ, 0x7, R5 ;  /* 0x00000007ffca7819 */ /* 0x000fe40000011405 */
[----:B------:R-:W-:Y:S02]  /*0bc0*/  LOP3.LUT R2, R2, 0xfffffc00, RZ, 0xc0, !PT ;  /* 0xfffffc0002027812 */ /* 0x000fe400078ec0ff */
        /* <DEDUP_REMOVED lines=26> */
.L_x_5019:
        /* <DEDUP_REMOVED lines=12> */
[----:B01----:R-:W-:Y:S02]  /*0e30*/  IMAD.U32 R2, RZ, RZ, UR6 ;  /* 0x00000006ff027e24 */ /* 0x003fe4000f8e00ff */
[----:B--2---:R-:W-:Y:S01]  /*0e40*/  IMAD.U32 R3, RZ, RZ, UR7 ;  /* 0x00000007ff037e24 */ /* 0x004fe2000f8e00ff */
[----:B------:R-:W-:-:S04]  /*0e50*/  @UP1 UIMAD.WIDE UR6, UR50, 0x4, UR8 ;  /* 0x00000004320618a5 */ /* 0x000fc8000f8e0208 */
[----:B------:R-:W2:Y:S02]  /*0e60*/  @P0 LDG.E R2, desc[UR54][R2.64] ;  /* 0x0000003602020981 */ /* 0x000ea4000c1e1900 */
        /* <DEDUP_REMOVED lines=30> */
.L_x_4912:
        /* <DEDUP_REMOVED lines=10> */
.L_x_4913:
        /* <DEDUP_REMOVED lines=13> */
.L_x_4914:
        /* <DEDUP_REMOVED lines=29> */
.L_x_4916:
[----:B------:R-:W-:-:S11]  /*1390*/  UISETP.NE.AND UP0, UPT, UR5, 0x1, UPT ;  /* 0x000000010500788c */ /* 0x000fd6000bf05270 */
[----:B------:R-:W-:Y:S02]  /*13a0*/  @UP0 ULDC.64 UR8, c[0x0][0x9e8] ;  /* 0x00027a0000080ab9 */ /* 0x000fe40000000a00 */
[----:B------:R-:W-:-:S04]  /*13b0*/  UIMAD.WIDE.U32 UR6, UR4, UR8, URZ ;  /* 0x00000008040672a5 */ /* 0x000fc8000f8e003f */
[----:B------:R-:W-:-:S12]  /*13c0*/  @UP0 USHF.R.U32.HI UR4, URZ, UR9, UR7 ;  /* 0x000000093f040299 */ /* 0x000fd80008011607 */
.L_x_4917:
[----:B------:R-:W-:-:S06]  /*13d0*/  UIMAD UR4, UR4, UR5, UR5 ;  /* 0x00000005040472a4 */ /* 0x000fcc000f8e0205 */
[----:B------:R-:W-:-:S07]  /*13e0*/  VIMNMX R0, R0, UR4, PT ;  /* 0x0000000400007c48 */ /* 0x000fce000bfe0100 */
.L_x_4915:
        /* <DEDUP_REMOVED lines=32> */
.L_x_4919:
[----:B------:R-:W-:-:S11]  /*15f0*/  UISETP.NE.AND UP0, UPT, UR5, 0x1, UPT ;  /* 0x000000010500788c */ /* 0x000fd6000bf05270 */
[----:B------:R-:W-:Y:S02]  /*1600*/  @UP0 ULDC.64 UR10, c[0x0][0x9e8] ;  /* 0x00027a00000a0ab9 */ /* 0x000fe40000000a00 */
[----:B------:R-:W-:-:S04]  /*1610*/  UIMAD.WIDE.U32 UR6, UR4, UR10, URZ ;  /* 0x0000000a040672a5 */ /* 0x000fc8000f8e003f */
[----:B------:R-:W-:-:S12]  /*1620*/  @UP0 USHF.R.U32.HI UR4, URZ, UR11, UR7 ;  /* 0x0000000b3f040299 */ /* 0x000fd80008011607 */
.L_x_4920:
[----:B------:R-:W-:-:S04]  /*1630*/  UIMAD UR4, UR4, UR5, URZ ;  /* 0x00000005040472a4 */ /* 0x000fc8000f8e023f */
[----:B------:R-:W-:-:S04]  /*1640*/  UISETP.LT.AND UP0, UPT, UR9, UR4, UPT ;  /* 0x000000040900728c */ /* 0x000fc8000bf01270 */
[----:B------:R-:W-:-:S12]  /*1650*/  USEL UR9, UR9, UR4, !UP0 ;  /* 0x0000000409097287 */ /* 0x000fd8000c000000 */
.L_x_4918:
        /* <DEDUP_REMOVED lines=55> */
[----:B------:R-:W-:Y:S01]  /*19d0*/  CS2R R130, SRZ ;  /* 0x0000000000827805 */ /* 0x000fe2000001ff00 */
[----:B------:R-:W-:Y:S01]  /*19e0*/  IMAD.MOV.U32 R104, RZ, RZ, RZ ;  /* 0x000000ffff687224 */ /* 0x000fe200078e00ff */
        /* <DEDUP_REMOVED lines=33> */
.L_x_4922:
        /* <DEDUP_REMOVED lines=56> */
.L_x_5127:
[----:B------:R-:W-:Y:S05]  /*1f80*/  @!P0 BRA `(.L_x_4924) ;  /* 0x0000000000048947 */ /* 0x000fea0003800000 */
[----:B------:R-:W-:Y:S01]  /*1f90*/  BPT.TRAP 0x1 ;  /* 0x000000040000795c */ /* 0x000fe20000300000 */
.L_x_4924:
[----:B------:R-:W-:Y:S02]  /*1fa0*/  IMAD.U32 R9, RZ, RZ, UR46 ;  /* 0x0000002eff097e24 */ /* 0x000fe4000f8e00ff */
[----:B------:R-:W-:-:S03]  /*1fb0*/  IMAD.U32 R2, RZ, RZ, UR47 ;  /* 0x0000002fff027e24 */ /* 0x000fc6000f8e00ff */
[----:B------:R-:W-:Y:S02]  /*1fc0*/  LEA R9, R9, UR36, 0x3 ;  /* 0x0000002409097c11 */ /* 0x000fe4000f8e18ff */
[----:B------:R-:W-:-:S04]  /*1fd0*/  SHF.L.U32 R2, R2, 0x1f, RZ ;  /* 0x0000001f02027819 */ /* 0x000fc800000006ff */
[----:B------:R1:W2:Y:S01]  /*1fe0*/  SYNCS.PHASECHK.TRANS64.TRYWAIT P1, [R9+URZ+0x2a830], R2 ;  /* 0x02a83002090075a7 */ /* 0x0002a2000802017f */
[----:B------:R-:W-:Y:S05]  /*1ff0*/  @!P0 BRA `(.L_x_4925) ;  /* 0x0000000000048947 */ /* 0x000fea0003800000 */
[----:B------:R-:W-:Y:S01]  /*2000*/  BPT.TRAP 0x1 ;  /* 0x000000040000795c */ /* 0x000fe20000300000 */
.L_x_4925:
[----:B--2---:R-:W-:Y:S05]  /*2010*/  @P1 BRA `(.L_x_4926) ;  /* 0x0000000000081947 */ /* 0x004fea0003800000 */
[----:B------:R-:W2:Y:S02]  /*2020*/  SYNCS.PHASECHK.TRANS64.TRYWAIT P1, [R9+URZ+0x2a830], R2 ;  /* 0x02a83002090075a7 */ /* 0x000ea4000802017f */
[----:B--2---:R-:W-:Y:S05]  /*2030*/  @!P1 BRA `(.L_x_4927) ;  /* 0x0000017c00c09947 */ /* 0x004fea0003800000 */
.L_x_4926:
        /* <DEDUP_REMOVED lines=49> */
.L_x_4928:
[----:B------:R-:W-:Y:S01]  /*2350*/  UISETP.NE.AND UP1, UPT, UR53, URZ, UPT ;  /* 0x0000003f3500728c */ /* 0x000fe2000bf25270 */
[C---:B------:R-:W-:Y:S01]  /*2360*/  FMUL.FTZ R89, R0.reuse, R31 ;  /* 0x0000001f00597220 */ /* 0x040fe20000410000 */
[----:B------:R-:W-:Y:S01]  /*2370*/  VIADD R31, R17, UR40 ;  /* 0x00000028111f7c36 */ /* 0x000fe20008000000 */
[----:B------:R-:W-:Y:S01]  /*2380*/  R2UR UR6, R9 ;  /* 0x00000000090672ca */ /* 0x000fe200000e0000 */
[C---:B------:R-:W-:Y:S01]  /*2390*/  FMUL.FTZ R56, R0.reuse, R56 ;  /* 0x0000003800387220 */ /* 0x040fe20000410000 */
[C---:B------:R-:W-:Y:S01]  /*23a0*/  FMUL.FTZ R53, R0.reuse, R53 ;  /* 0x0000003500357220 */ /* 0x040fe20000410000 */
[----:B------:R-:W-:Y:S01]  /*23b0*/  PLOP3.LUT P1, PT, PT, PT, UP1, 0x80, 0x0 ;  /* 0x000000000000781c */ /* 0x000fe20003f2f018 */
[----:B------:R-:W-:Y:S01]  /*23c0*/  IMAD.MOV.U32 R15, RZ, RZ, -0x80 ;  /* 0xffffff80ff0f7424 */ /* 0x000fe200078e00ff */
[----:B------:R-:W-:Y:S01]  /*23d0*/  PLOP3.LUT P2, PT, PT, PT, UP1, 0x80, 0x0 ;  /* 0x000000000000781c */ /* 0x000fe20003f4f018 */
[----:B------:R3:W4:Y:S01]  /*23e0*/  MUFU.TANH R93, R53 ;  /* 0x00000035005d7308 */ /* 0x0007220000002400 */
[C---:B------:R-:W-:Y:S01]  /*23f0*/  FMUL.FTZ R4, R0.reuse, R33 ;  /* 0x0000002100047220 */ /* 0x040fe20000410000 */
[----:B------:R-:W-:Y:S01]  /*2400*/  @UP1 ULDC UR7, c[0x0][0x44c] ;  /* 0x0001130000071ab9 */ /* 0x000fe20000000800 */
[C---:B------:R-:W-:Y:S01]  /*2410*/  FMUL.FTZ R40, R0.reuse, R40 ;  /* 0x0000002800287220 */ /* 0x040fe20000410000 */
[C---:B------:R-:W-:Y:S01]  /*2420*/  FMUL.FTZ R41, R0.reuse, R41 ;  /* 0x0000002900297220 */ /* 0x040fe20000410000 */
[C---:B------:R-:W-:Y:S01]  /*2430*/  FMUL.FTZ R33, R0.reuse, R34 ;  /* 0x0000002200217220 */ /* 0x040fe20000410000 */
[C---:B------:R-:W-:Y:S01]  /*2440*/  FMUL.FTZ R5, R0.reuse, R36 ;  /* 0x0000002400057220 */ /* 0x040fe20000410000 */
[----:B------:R-:W-:Y:S01]  /*2450*/  UIADD3 UR6, UR6, 0x2a840, URZ ;  /* 0x0002a84006067890 */ /* 0x000fe2000fffe03f */
[----:B------:R5:W4:Y:S01]  /*2460*/  MUFU.TANH R94, R56 ;  /* 0x00000038005e7308 */ /* 0x000b220000002400 */
[----:B---3--:R-:W-:Y:S01]  /*2470*/  FMUL.FTZ R53, R0, R74 ;  /* 0x0000004a00357220 */ /* 0x008fe20000410000 */
[----:B-12---:R-:W-:Y:S01]  /*2480*/  @P1 IMAD.HI.U32 R9, R31, UR7, RZ ;  /* 0x000000071f091c27 */ /* 0x006fe2000f8e00ff */
[----:B------:R-:W-:-:S03]  /*2490*/  @UP1 ULDC UR7, c[0x0][0x450] ;  /* 0x0001140000071ab9 */ /* 0x000fc60000000800 */
[C---:B0-----:R-:W-:Y:S01]  /*24a0*/  FMUL.FTZ R6, R0.reuse, R37 ;  /* 0x0000002500067220 */ /* 0x041fe20000410000 */
[C---:B------:R-:W-:Y:S01]  /*24b0*/  FMUL.FTZ R44, R0.reuse, R44 ;  /* 0x0000002c002c7220 */ /* 0x040fe20000410000 */
[C---:B------:R-:W-:Y:S01]  /*24c0*/  FMUL.FTZ R45, R0.reuse, R45 ;  /* 0x0000002d002d7220 */ /* 0x040fe20000410000 */
[----:B------:R-:W-:Y:S01]  /*24d0*/  @P2 SHF.R.U32.HI R31, RZ, UR7, R9 ;  /* 0x00000007ff1f2c19 */ /* 0x000fe20008011609 */
[C---:B------:R-:W-:Y:S01]  /*24e0*/  FMUL.FTZ R48, R0.reuse, R48 ;  /* 0x0000003000307220 */ /* 0x040fe20000410000 */
[C---:B------:R-:W-:Y:S01]  /*24f0*/  FMUL.FTZ R49, R0.reuse, R49 ;  /* 0x0000003100317220 */ /* 0x040fe20000410000 */
[----:B------:R-:W-:Y:S01]  /*2500*/  FMUL.FTZ R52, R0, R52 ;  /* 0x0000003400347220 */ /* 0x000fe20000410000 */
[----:B------:R-:W-:Y:S01]  /*2510*/  IMAD R74, R88, R15, 0x80 ;  /* 0x00000080584a7424 */ /* 0x000fe200078e020f */
[----:B-----5:R-:W0:Y:S01]  /*2520*/  SHFL.IDX PT, R56, R31, RZ, 0x1c1f ;  /* 0x001c1fff1f387589 */ /* 0x020e2200000e0000 */
        /* <DEDUP_REMOVED lines=11> */
[----:B------:R1:W2:Y:S01]  /*25e0*/  MUFU.TANH R27, R40 ;  /* 0x00000028001b7308 */ /* 0x0002a20000002400 */
[C---:B------:R-:W-:Y:S01]  /*25f0*/  FMUL.FTZ R37, R0.reuse, R42 ;  /* 0x0000002a00257220 */ /* 0x040fe20000410000 */
[C---:B------:R-:W-:Y:S01]  /*2600*/  FMUL.FTZ R38, R0.reuse, R43 ;  /* 0x0000002b00267220 */ /* 0x040fe20000410000 */
[----:B------:R-:W-:Y:S01]  /*2610*/  UPRMT UR6, UR37, 0x654, UR6 ;  /* 0x0000065425067896 */ /* 0x000fe20008000006 */
[C---:B------:R-:W-:Y:S01]  /*2620*/  FMUL.FTZ R39, R0.reuse, R46 ;  /* 0x0000002e00277220 */ /* 0x040fe20000410000 */
[C---:B------:R-:W-:Y:S01]  /*2630*/  FMUL.FTZ R42, R0.reuse, R51 ;  /* 0x00000033002a7220 */ /* 0x040fe20000410000 */
[----:B------:R-:W-:Y:S01]  /*2640*/  FMUL.FTZ R43, R0, R54 ;  /* 0x00000036002b7220 */ /* 0x000fe20000410000 */
[----:B------:R-:W-:Y:S01]  /*2650*/  VIADD R15, R74, 0x1 ;  /* 0x000000014a0f7836 */ /* 0x000fe20000000000 */
        /* <DEDUP_REMOVED lines=9> */
[C---:B---3--:R-:W-:Y:S01]  /*26f0*/  FMUL.FTZ R41, R0.reuse, R50 ;  /* 0x0000003200297220 */ /* 0x048fe20000410000 */
        /* <DEDUP_REMOVED lines=19> */
[----:B------:R-:W-:Y:S01]  /*2830*/  FMUL.FTZ R73, R0, R73 ;  /* 0x0000004900497220 */ /* 0x000fe20000410000 */
[----:B------:R-:W-:Y:S01]  /*2840*/  IMAD R20, R16, -0x2, R15 ;  /* 0xfffffffe10147824 */ /* 0x000fe200078e020f */
[----:B------:R-:W-:Y:S01]  /*2850*/  PLOP3.LUT P1, PT, PT, PT, UP0, 0x40, 0x0 ;  /* 0x000000000000781c */ /* 0x000fe20003f2e808 */
[----:B------:R3:W0:Y:S01]  /*2860*/  MUFU.TANH R29, R44 ;  /* 0x0000002c001d7308 */ /* 0x0006220000002400 */
[----:B-1----:R-:W-:Y:S01]  /*2870*/  FMUL.FTZ R6, R0, R83 ;  /* 0x0000005300067220 */ /* 0x002fe20000410000 */
[----:B------:R-:W-:Y:S01]  /*2880*/  ULDC UR31, c[0x0][0x9dc] ;  /* 0x00027700001f7ab9 */ /* 0x000fe20000000800 */
[----:B------:R-:W-:Y:S01]  /*2890*/  SYNCS.ARRIVE.TRANS64.RED.A1T0 RZ, [UR6], RZ ;  /* 0x000000ffffff79a7 */ /* 0x000fe20008100406 */
[----:B------:R-:W-:Y:S01]  /*28a0*/  ULOP3.LUT UR6, URZ, UR31, URZ, 0x33, !UPT ;  /* 0x0000001f3f067292 */ /* 0x000fe2000f8e333f */
[----:B------:R-:W-:Y:S01]  /*28b0*/  VIADD R15, R74, UR39 ;  /* 0x000000274a0f7c36 */ /* 0x000fe20008000000 */
[----:B------:R-:W-:Y:S01]  /*28c0*/  ULDC UR14, c[0x0][0x9e0] ;  /* 0x00027800000e7ab9 */ /* 0x000fe20000000800 */
[C---:B------:R-:W-:Y:S01]  /*28d0*/  FMUL.FTZ R32, R0.reuse, R32 ;  /* 0x0000002000207220 */ /* 0x040fe20000410000 */
[----:B------:R1:W0:Y:S01]  /*28e0*/  MUFU.TANH R30, R45 ;  /* 0x0000002d001e7308 */ /* 0x0002220000002400 */
[----:B---3--:R-:W-:Y:S01]  /*28f0*/  FMUL.FTZ R44, R0, R55 ;  /* 0x00000037002c7220 */ /* 0x008fe20000410000 */
[----:B------:R-:W-:-:S02]  /*2900*/  IMAD.U32 R55, RZ, RZ, UR45 ;  /* 0x0000002dff377e24 */ /* 0x000fc4000f8e00ff */
[----:B------:R-:W-:Y:S01]  /*2910*/  FMUL.FTZ R69, R0, R69 ;  /* 0x0000004500457220 */ /* 0x000fe20000410000 */
[----:B------:R-:W-:Y:S01]  /*2920*/  IMAD R75, R16, -0x2, R15 ;  /* 0xfffffffe104b7824 */ /* 0x000fe200078e020f */
[----:B------:R-:W-:Y:S02]  /*2930*/  LEA R78, R88, 0xffffff80, 0x7 ;  /* 0xffffff80584e7811 */ /* 0x000fe400078e38ff */
[----:B------:R-:W-:Y:S01]  /*2940*/  IADD3 R20, -R55, UR39, R20 ;  /* 0x0000002737147c10 */ /* 0x000fe2000fffe114 */
[----:B------:R3:W0:Y:S01]  /*2950*/  MUFU.TANH R90, R48 ;  /* 0x00000030005a7308 */ /* 0x0006220000002400 */
[----:B-1----:R-:W-:-:S03]  /*2960*/  FMUL.FTZ R45, R0, R58 ;  /* 0x0000003a002d7220 */ /* 0x002fc60000410000 */
[C---:B------:R-:W-:Y:S02]  /*2970*/  VIADD R82, R20.reuse, UR14 ;  /* 0x0000000e14527c36 */ /* 0x040fe40008000000 */
[----:B------:R-:W-:Y:S02]  /*2980*/  VIADD R79, R20, UR6 ;  /* 0x00000006144f7c36 */ /* 0x000fe40008000000 */
        /* <DEDUP_REMOVED lines=74> */
.L_x_4931:
[----:B------:R-:W-:Y:S02]  /*2e30*/  ULDC UR6, c[0x0][0x9e4] ;  /* 0x0002790000067ab9 */ /* 0x000fe40000000800 */
[----:B------:R-:W-:-:S05]  /*2e40*/  IMAD.U32 R55, RZ, RZ, UR6 ;  /* 0x00000006ff377e24 */ /* 0x000fca000f8e00ff */
[----:B------:R-:W-:-:S13]  /*2e50*/  ISETP.NE.AND P1, PT, R55, 0x1, PT ;  /* 0x000000013700780c */ /* 0x000fda0003f25270 */
[----:B------:R-:W0:Y:S02]  /*2e60*/  @P1 LDC.64 R56, c[0x0][0x9e8] ;  /* 0x00027a00ff381b82 */ /* 0x000e240000000a00 */
[----:B0-----:R-:W-:-:S05]  /*2e70*/  @P1 IMAD.HI.U32 R20, R15, R56, RZ ;  /* 0x000000380f141227 */ /* 0x001fca00078e00ff */
[----:B------:R-:W-:-:S07]  /*2e80*/  @P1 SHF.R.U32.HI R15, RZ, R57, R20 ;  /* 0x00000039ff0f1219 */ /* 0x000fce0000011614 */
.L_x_4932:
[----:B------:R-:W-:Y:S05]  /*2e90*/  BSYNC B0 ;  /* 0x0000000000007941 */ /* 0x000fea0003800000 */
.L_x_4930:
[----:B------:R-:W-:-:S04]  /*2ea0*/  IMAD R15, R15, R55, -R78 ;  /* 0x000000370f0f7224 */ /* 0x000fc800078e0a4e */
[----:B------:R-:W-:-:S05]  /*2eb0*/  IMAD R15, R16, -0x2, R15 ;  /* 0xfffffffe100f7824 */ /* 0x000fca00078e020f */
[----:B------:R-:W-:Y:S02]  /*2ec0*/  VIADDMNMX R32, R15, R55, R32, PT ;  /* 0x000000370f207246 */ /* 0x000fe40003800120 */
[----:B------:R-:W-:-:S07]  /*2ed0*/  VIMNMX R69, R69, R15, !PT ;  /* 0x0000000f45457248 */ /* 0x000fce0007fe0100 */
.L_x_4929:
[C---:B------:R-:W-:Y:S01]  /*2ee0*/  ISETP.GE.AND P2, PT, R74.reuse, 0x9, PT ;  /* 0x000000094a00780c */ /* 0x040fe20003f46270 */
[----:B------:R-:W-:Y:S01]  /*2ef0*/  UISETP.NE.AND UP0, UPT, UR52, URZ, UPT ;  /* 0x0000003f3400728c */ /* 0x000fe2000bf05270 */
[----:B------:R-:W-:Y:S02]  /*2f00*/  ISETP.GE.AND P1, PT, R74, 0x2, PT ;  /* 0x000000024a00780c */ /* 0x000fe40003f26270 */
        /* <DEDUP_REMOVED lines=13> */
[----:B-1----:R-:W-:Y:S02]  /*2fe0*/  FSEL R57, R21, -INF , !P3 ;  /* 0xff80000015397808 */ /* 0x002fe40005800000 */
        /* <DEDUP_REMOVED lines=138> */
[----:B------:R-:W0:Y:S02]  /*3890*/  SHFL.IDX PT, R32, R31, 0x1, 0x1c1f ;  /* 0x003c1f001f207f89 */ /* 0x000e2400000e0000 */
[----:B------:R-:W-:Y:S02]  /*38a0*/  FSEL R10, R85, -INF , !P6 ;  /* 0xff800000550a7808 */ /* 0x000fe40007000000 */
[----:B------:R-:W-:Y:S02]  /*38b0*/  PLOP3.LUT P6, PT, PT, PT, UP0, 0x40, 0x0 ;  /* 0x000000000000781c */ /* 0x000fe40003fce808 */
[----:B0-----:R-:W-:Y:S01]  /*38c0*/  VIADDMNMX R69, R32, R82, R75, PT ;  /* 0x0000005220457246 */ /* 0x001fe2000380014b */
[----:B------:R-:W-:-:S10]  /*38d0*/  IMAD.IADD R72, R79, 0x1, R32 ;  /* 0x000000014f487824 */ /* 0x000fd400078e0220 */
        /* <DEDUP_REMOVED lines=15> */
.L_x_4935:
[----:B------:R-:W-:Y:S02]  /*39d0*/  ULDC UR6, c[0x0][0x9e4] ;  /* 0x0002790000067ab9 */ /* 0x000fe40000000800 */
[----:B------:R-:W-:-:S05]  /*39e0*/  IMAD.U32 R32, RZ, RZ, UR6 ;  /* 0x00000006ff207e24 */ /* 0x000fca000f8e00ff */
[----:B------:R-:W-:-:S13]  /*39f0*/  ISETP.NE.AND P6, PT, R32, 0x1, PT ;  /* 0x000000012000780c */ /* 0x000fda0003fc5270 */
[----:B------:R-:W0:Y:S02]  /*3a00*/  @P6 LDC.64 R74, c[0x0][0x9e8] ;  /* 0x00027a00ff4a6b82 */ /* 0x000e240000000a00 */
[----:B0-----:R-:W-:-:S05]  /*3a10*/  @P6 IMAD.HI.U32 R74, R31, R74, RZ ;  /* 0x0000004a1f4a6227 */ /* 0x001fca00078e00ff */
[----:B------:R-:W-:-:S07]  /*3a20*/  @P6 SHF.R.U32.HI R31, RZ, R75, R74 ;  /* 0x0000004bff1f6219 */ /* 0x000fce000001164a */
.L_x_4936:
[----:B------:R-:W-:Y:S05]  /*3a30*/  BSYNC B0 ;  /* 0x0000000000007941 */ /* 0x000fea0003800000 */
.L_x_4934:
[----:B------:R-:W-:-:S04]  /*3a40*/  IMAD R31, R31, R32, -R78 ;  /* 0x000000201f1f7224 */ /* 0x000fc800078e0a4e */
[----:B------:R-:W-:-:S05]  /*3a50*/  IMAD R31, R16, -0x2, R31 ;  /* 0xfffffffe101f7824 */ /* 0x000fca00078e021f */
[----:B------:R-:W-:Y:S02]  /*3a60*/  VIADDMNMX R69, R31, R32, R69, PT ;  /* 0x000000201f457246 */ /* 0x000fe40003800145 */
[----:B------:R-:W-:-:S07]  /*3a70*/  VIMNMX R72, R72, R31, !PT ;  /* 0x0000001f48487248 */ /* 0x000fce0007fe0100 */
.L_x_4933:
[C---:B------:R-:W-:Y:S01]  /*3a80*/  ISETP.GT.AND P1, PT, R72.reuse, 0x1, !P1 ;  /* 0x000000014800780c */ /* 0x040fe20004f24270 */
[----:B------:R-:W-:Y:S01]  /*3a90*/  ULDC UR29, c[0x0][0x988] ;  /* 0x00026200001d7ab9 */ /* 0x000fe20000000800 */
[----:B------:R-:W-:Y:S01]  /*3aa0*/  ISETP.NE.AND P6, PT, R83, RZ, PT ;  /* 0x000000ff5300720c */ /* 0x000fe20003fc5270 */
[----:B------:R-:W-:Y:S01]  /*3ab0*/  UISETP.NE.AND UP1, UPT, UR53, URZ, UPT ;  /* 0x0000003f3500728c */ /* 0x000fe2000bf25270 */
[----:B------:R-:W-:Y:S01]  /*3ac0*/  ISETP.LT.OR P1, PT, R69, 0x2, P1 ;  /* 0x000000024500780c */ /* 0x000fe20000f21670 */
[----:B------:R-:W-:Y:S01]  /*3ad0*/  UISETP.NE.AND UP0, UPT, UR52, URZ, UPT ;  /* 0x0000003f3400728c */ /* 0x000fe2000bf05270 */
[C---:B------:R-:W-:Y:S01]  /*3ae0*/  ISETP.GT.AND P2, PT, R72.reuse, 0x8, !P2 ;  /* 0x000000084800780c */ /* 0x040fe20005744270 */
[----:B------:R-:W-:Y:S01]  /*3af0*/  UMOV UR10, UR40 ;  /* 0x00000028000a7c82 */ /* 0x000fe20008000000 */
[----:B------:R-:W-:Y:S02]  /*3b00*/  FSEL R3, R3, -INF , !P1 ;  /* 0xff80000003037808 */ /* 0x000fe40004800000 */
[----:B------:R-:W-:-:S02]  /*3b10*/  ISETP.GT.AND P1, PT, R72, 0x9, !P6 ;  /* 0x000000094800780c */ /* 0x000fc40007724270 */
[C---:B------:R-:W-:Y:S02]  /*3b20*/  ISETP.LT.OR P2, PT, R69.reuse, 0x9, P2 ;  /* 0x000000094500780c */ /* 0x040fe40001741670 */
[----:B------:R-:W-:Y:S01]  /*3b30*/  ISETP.LT.OR P1, PT, R69, 0xa, P1 ;  /* 0x0000000a4500780c */ /* 0x000fe20000f21670 */
[----:B------:R-:W-:Y:S01]  /*3b40*/  @UP1 ULDC UR6, c[0x0][0x44c] ;  /* 0x0001130000061ab9 */ /* 0x000fe20000000800 */
[----:B------:R-:W-:Y:S01]  /*3b50*/  FSEL R31, R14, -INF , !P2 ;  /* 0xff8000000e1f7808 */ /* 0x000fe20005000000 */
[----:B------:R-:W-:Y:S01]  /*3b60*/  UIMAD.WIDE.U32 UR6, UR40, UR6, URZ ;  /* 0x00000006280672a5 */ /* 0x000fe2000f8e003f */
[----:B------:R-:W-:Y:S01]  /*3b70*/  FSEL R32, R89, -INF , !P1 ;  /* 0xff80000059207808 */ /* 0x000fe20004800000 */
[----:B------:R-:W-:Y:S01]  /*3b80*/  @UP1 ULDC UR11, c[0x0][0x450] ;  /* 0x00011400000b1ab9 */ /* 0x000fe20000000800 */
[----:B------:R-:W-:Y:S01]  /*3b90*/  ISETP.NE.AND P1, PT, R86, RZ, PT ;  /* 0x000000ff5600720c */ /* 0x000fe20003f25270 */
[----:B------:R-:W-:Y:S01]  /*3ba0*/  @UP1 USHF.R.U32.HI UR10, URZ, UR11, UR7 ;  /* 0x0000000b3f0a1299 */ /* 0x000fe20008011607 */
[----:B------:R-:W-:-:S02]  /*3bb0*/  ISETP.NE.AND P2, PT, R90, RZ, PT ;  /* 0x000000ff5a00720c */ /* 0x000fc40003f45270 */
[----:B------:R-:W-:Y:S01]  /*3bc0*/  ISETP.GT.AND P1, PT, R72, 0x10, !P1 ;  /* 0x000000104800780c */ /* 0x000fe20004f24270 */
[----:B------:R-:W-:Y:S01]  /*3bd0*/  UIADD3 UR56, UR56, UR10, URZ ;  /* 0x0000000a38387290 */ /* 0x000fe2000fffe03f */
[----:B------:R-:W-:Y:S02]  /*3be0*/  FMNMX.FTZ R75, R81, R55, !PT ;  /* 0x00000037514b7209 */ /* 0x000fe40007810000 */
[----:B------:R-:W-:Y:S01]  /*3bf0*/  ISETP.LT.OR P1, PT, R69, 0x11, P1 ;  /* 0x000000114500780c */ /* 0x000fe20000f21670 */
[----:B------:R-:W-:Y:S01]  /*3c00*/  UIADD3 UR14, UR56, UR14, URZ ;  /* 0x0000000e380e7290 */ /* 0x000fe2000fffe03f */
[----:B------:R-:W-:Y:S02]  /*3c10*/  FMNMX.FTZ R14, R56, R75, !PT ;  /* 0x0000004b380e7209 */ /* 0x000fe40007810000 */
[----:B------:R-:W-:Y:S02]  /*3c20*/  FSEL R33, R33, -INF , !P1 ;  /* 0xff80000021217808 */ /* 0x000fe40004800000 */
[----:B------:R-:W-:-:S02]  /*3c30*/  ISETP.NE.AND P1, PT, R87, RZ, PT ;  /* 0x000000ff5700720c */ /* 0x000fc40003f25270 */
[----:B------:R-:W-:Y:S02]  /*3c40*/  ISETP.NE.AND P6, PT, R91, RZ, PT ;  /* 0x000000ff5b00720c */ /* 0x000fe40003fc5270 */
        /* <DEDUP_REMOVED lines=80> */
[C---:B------:R-:W-:Y:S02]  /*4150*/  ISETP.LT.OR P3, PT, R69.reuse, 0x71, P3 ;  /* 0x000000714500780c */ /* 0x040fe40001f61670 */
[C---:B------:R-:W-:Y:S02]  /*4160*/  ISETP.GT.AND P1, PT, R72.reuse, 0x41, !P1 ;  /* 0x000000414800780c */ /* 0x040fe40004f24270 */
[----:B------:R-:W-:Y:S02]  /*4170*/  ISETP.GT.AND P5, PT, R72, 0x78, !P5 ;  /* 0x000000784800780c */ /* 0x000fe40006fa4270 */
[----:B------:R-:W-:-:S02]  /*4180*/  ISETP.LT.OR P1, PT, R69, 0x42, P1 ;  /* 0x000000424500780c */ /* 0x000fc40000f21670 */
[----:B------:R-:W-:Y:S02]  /*4190*/  ISETP.LT.OR P4, PT, R69, 0x72, P4 ;  /* 0x000000724500780c */ /* 0x000fe40002781670 */
[----:B------:R-:W-:Y:S02]  /*41a0*/  FSEL R46, R46, -INF , !P1 ;  /* 0xff8000002e2e7808 */ /* 0x000fe40004800000 */
[----:B------:R-:W-:Y:S02]  /*41b0*/  ISETP.NE.AND P1, PT, R95, RZ, PT ;  /* 0x000000ff5f00720c */ /* 0x000fe40003f25270 */
[----:B------:R-:W-:Y:S02]  /*41c0*/  ISETP.LT.OR P5, PT, R69, 0x79, P5 ;  /* 0x000000794500780c */ /* 0x000fe40002fa1670 */
        /* <DEDUP_REMOVED lines=23> */
[C---:B------:R-:W-:Y:S02]  /*4340*/  ISETP.GT.AND P1, PT, R72.reuse, 0x60, !P2 ;  /* 0x000000604800780c */ /* 0x040fe40005724270 */
[----:B------:R-:W-:Y:S02]  /*4350*/  ISETP.NE.AND P2, PT, R111, RZ, PT ;  /* 0x000000ff6f00720c */ /* 0x000fe40003f45270 */
[----:B------:R-:W-:Y:S02]  /*4360*/  ISETP.LT.OR P1, PT, R69, 0x61, P1 ;  /* 0x000000614500780c */ /* 0x000fe40000f21670 */
[----:B------:R-:W-:Y:S02]  /*4370*/  ISETP.GT.AND P2, PT, R72, 0x69, !P2 ;  /* 0x000000694800780c */ /* 0x000fe40005744270 */
[----:B------:R-:W-:-:S02]  /*4380*/  FSEL R53, R53, -INF , !P1 ;  /* 0xff80000035357808 */ /* 0x000fc40004800000 */
[----:B------:R-:W-:Y:S02]  /*4390*/  ISETP.GT.AND P1, PT, R72, 0x61, !P6 ;  /* 0x000000614800780c */ /* 0x000fe40007724270 */
[----:B------:R-:W-:Y:S02]  /*43a0*/  ISETP.NE.AND P6, PT, R76, RZ, PT ;  /* 0x000000ff4c00720c */ /* 0x000fe40003fc5270 */
[----:B0-----:R-:W-:Y:S02]  /*43b0*/  FMNMX.FTZ R76, R75, R14, !PT ;  /* 0x0000000e4b4c7209 */ /* 0x001fe40007810000 */
[C---:B------:R-:W-:Y:S02]  /*43c0*/  ISETP.LT.OR P1, PT, R69.reuse, 0x62, P1 ;  /* 0x000000624500780c */ /* 0x040fe40000f21670 */
[----:B------:R-:W-:Y:S01]  /*43d0*/  ISETP.LT.OR P2, PT, R69, 0x6a, P2 ;  /* 0x0000006a4500780c */ /* 0x000fe20001741670 */
[----:B------:R-:W0:Y:S01]  /*43e0*/  SHFL.BFLY PT, R77, R76, 0x1, 0x1f ;  /* 0x0c201f004c4d7f89 */ /* 0x000e2200000e0000 */
[----:B------:R-:W-:-:S02]  /*43f0*/  FSEL R54, R54, -INF , !P1 ;  /* 0xff80000036367808 */ /* 0x000fc40004800000 */
[----:B0-----:R-:W-:Y:S01]  /*4400*/  FMNMX.FTZ R14, R76, R77, !PT ;  /* 0x0000004d4c0e7209 */ /* 0x001fe20007810000 */
[----:B------:R-:W-:-:S03]  /*4410*/  IMAD.U32 R77, RZ, RZ, UR29 ;  /* 0x0000001dff4d7e24 */ /* 0x000fc6000f8e00ff */
[C---:B------:R-:W-:Y:S01]  /*4420*/  FSETP.NEU.FTZ.AND P1, PT, R14.reuse, -INF , PT ;  /* 0xff8000000e00780b */ /* 0x040fe20003f3d000 */
[----:B------:R-:W-:-:S05]  /*4430*/  FFMA.FTZ R74, R14, R77, -8 ;  /* 0xc10000000e4a7423 */ /* 0x000fca000001004d */
[----:B------:R-:W-:Y:S02]  /*4440*/  FSEL R78, R74, RZ, P1 ;  /* 0x000000ff4a4e7208 */ /* 0x000fe40000800000 */
[----:B------:R-:W-:Y:S02]  /*4450*/  ISETP.GT.AND P1, PT, R72, RZ, !P6 ;  /* 0x000000ff4800720c */ /* 0x000fe40007724270 */
[----:B------:R-:W-:Y:S01]  /*4460*/  ISETP.NE.AND P6, PT, R80, RZ, PT ;  /* 0x000000ff5000720c */ /* 0x000fe20003fc5270 */
[----:B------:R-:W-:-:S01]  /*4470*/  FFMA.FTZ R77, R68, UR29, -R78 ;  /* 0x0000001d444d7c23 */ /* 0x000fc2000801084e */
[----:B------:R-:W-:Y:S01]  /*4480*/  ISETP.LT.OR P1, PT, R69, 0x1, P1 ;  /* 0x000000014500780c */ /* 0x000fe20000f21670 */
[----:B------:R-:W-:-:S01]  /*4490*/  FFMA.FTZ R55, R55, UR29, -R78 ;  /* 0x0000001d37377c23 */ /* 0x000fc2000801084e */
[----:B------:R-:W-:Y:S01]  /*44a0*/  ISETP.GT.AND P6, PT, R72, 0x79, !P6 ;  /* 0x000000794800780c */ /* 0x000fe200077c4270 */
[----:B------:R-:W-:-:S01]  /*44b0*/  FFMA.FTZ R56, R56, UR29, -R78 ;  /* 0x0000001d38387c23 */ /* 0x000fc2000801084e */
[----:B------:R-:W-:Y:S01]  /*44c0*/  FSEL R74, R2, -INF , !P1 ;  /* 0xff800000024a7808 */ /* 0x000fe20004800000 */
        /* <DEDUP_REMOVED lines=22> */
[----:B------:R-:W-:Y:S01]  /*4630*/  FFMA.FTZ R12, R20, UR29, -R78 ;  /* 0x0000001d140c7c23 */ /* 0x000fe2000801084e */
[----:B------:R-:W-:Y:S01]  /*4640*/  FMNMX.FTZ R75, R35, R76, !PT ;  /* 0x0000004c234b7209 */ /* 0x000fe20007810000 */
[----:B------:R-:W-:-:S02]  /*4650*/  IMAD.U32 R20, RZ, RZ, UR29 ;  /* 0x0000001dff147e24 */ /* 0x000fc4000f8e00ff */
        /* <DEDUP_REMOVED lines=13> */
[--C-:B------:R-:W-:Y:S01]  /*4730*/  FFMA.FTZ R24, R24, UR29, -R78.reuse ;  /* 0x0000001d18187c23 */ /* 0x100fe2000801084e */
[----:B------:R-:W-:Y:S01]  /*4740*/  FMNMX.FTZ R73, R39, R76, !PT ;  /* 0x0000004c27497209 */ /* 0x000fe20007810000 */
[----:B------:R-:W-:-:S02]  /*4750*/  FFMA.FTZ R21, R21, UR29, -R78 ;  /* 0x0000001d15157c23 */ /* 0x000fc4000801084e */
[----:B------:R-:W3:Y:S01]  /*4760*/  MUFU.EX2 R59, R59 ;  /* 0x0000003b003b7308 */ /* 0x000ee20000000800 */
[----:B------:R-:W-:Y:S01]  /*4770*/  FMNMX.FTZ R76, R40, R73, !PT ;  /* 0x00000049284c7209 */ /* 0x000fe20007810000 */
[----:B--2---:R-:W-:-:S03]  /*4780*/  FFMA.FTZ R75, R70, UR29, -R78 ;  /* 0x0000001d464b7c23 */ /* 0x004fc6000801084e */
[----:B------:R-:W-:-:S03]  /*4790*/  FMNMX.FTZ R73, R41, R76, !PT ;  /* 0x0000004c29497209 */ /* 0x000fc60007810000 */
[----:B------:R-:W2:Y:S01]  /*47a0*/  MUFU.EX2 R57, R57 ;  /* 0x0000003900397308 */ /* 0x000ea20000000800 */
[----:B------:R-:W-:Y:S01]  /*47b0*/  FMNMX.FTZ R76, R42, R73, !PT ;  /* 0x000000492a4c7209 */ /* 0x000fe20007810000 */
[----:B------:R-:W-:-:S03]  /*47c0*/  FFMA.FTZ R73, R71, UR29, -R78 ;  /* 0x0000001d47497c23 */ /* 0x000fc6000801084e */
[----:B------:R-:W-:-:S03]  /*47d0*/  FMNMX.FTZ R71, R43, R76, !PT ;  /* 0x0000004c2b477209 */ /* 0x000fc60007810000 */
[----:B------:R-:W4:Y:S01]  /*47e0*/  MUFU.EX2 R58, R58 ;  /* 0x0000003a003a7308 */ /* 0x000f220000000800 */
[----:B------:R-:W-:-:S04]  /*47f0*/  FMNMX.FTZ R76, R44, R71, !PT ;  /* 0x000000472c4c7209 */ /* 0x000fc80007810000 */
[----:B------:R-:W-:-:S03]  /*4800*/  FMNMX.FTZ R71, R45, R76, !PT ;  /* 0x0000004c2d477209 */ /* 0x000fc60007810000 */
[----:B------:R-:W-:Y:S01]  /*4810*/  MUFU.EX2 R76, R75 ;  /* 0x0000004b004c7308 */ /* 0x000fe20000000800 */
[----:B------:R-:W-:-:S04]  /*4820*/  FMNMX.FTZ R70, R46, R71, !PT ;  /* 0x000000472e467209 */ /* 0x000fc80007810000 */
[----:B------:R-:W-:-:S03]  /*4830*/  FMNMX.FTZ R71, R47, R70, !PT ;  /* 0x000000462f477209 */ /* 0x000fc60007810000 */
[----:B------:R-:W5:Y:S01]  /*4840*/  MUFU.EX2 R61, R61 ;  /* 0x0000003d003d7308 */ /* 0x000f620000000800 */
[----:B------:R-:W-:-:S04]  /*4850*/  FMNMX.FTZ R70, R48, R71, !PT ;  /* 0x0000004730467209 */ /* 0x000fc80007810000 */
[----:B------:R-:W-:Y:S01]  /*4860*/  FMNMX.FTZ R71, R49, R70, !PT ;  /* 0x0000004631477209 */ /* 0x000fe20007810000 */
[----:B------:R-:W-:-:S02]  /*4870*/  FFMA.FTZ R70, R67, UR29, -R78 ;  /* 0x0000001d43467c23 */ /* 0x000fc4000801084e */
[----:B------:R-:W5:Y:S01]  /*4880*/  MUFU.EX2 R60, R60 ;  /* 0x0000003c003c7308 */ /* 0x000f620000000800 */
[----:B------:R-:W-:Y:S01]  /*4890*/  FMNMX.FTZ R68, R50, R71, !PT ;  /* 0x0000004732447209 */ /* 0x000fe20007810000 */
[----:B------:R-:W-:Y:S01]  /*48a0*/  FFMA.FTZ R71, R66, UR29, -R78 ;  /* 0x0000001d42477c23 */ /* 0x000fe2000801084e */
[----:B------:R-:W-:Y:S02]  /*48b0*/  FSEL R66, R5, -INF , !P1 ;  /* 0xff80000005427808 */ /* 0x000fe40004800000 */
[----:B------:R-:W-:-:S03]  /*48c0*/  FMNMX.FTZ R67, R51, R68, !PT ;  /* 0x0000004433437209 */ /* 0x000fc60007810000 */
[----:B------:R-:W5:Y:S01]  /*48d0*/  MUFU.EX2 R63, R63 ;  /* 0x0000003f003f7308 */ /* 0x000f620000000800 */
[----:B------:R-:W-:-:S04]  /*48e0*/  FMNMX.FTZ R68, R52, R67, !PT ;  /* 0x0000004334447209 */ /* 0x000fc80007810000 */
[----:B------:R-:W-:Y:S02]  /*48f0*/  FMNMX.FTZ R67, R53, R68, !PT ;  /* 0x0000004435437209 */ /* 0x000fe40007810000 */
[----:B------:R-:W-:Y:S01]  /*4900*/  FSEL R68, R6, -INF , !P4 ;  /* 0xff80000006447808 */ /* 0x000fe20006000000 */
[--C-:B------:R-:W-:Y:S01]  /*4910*/  FFMA.FTZ R6, R64, UR29, -R78.reuse ;  /* 0x0000001d40067c23 */ /* 0x100fe2000801084e */
[----:B------:R-:W-:Y:S01]  /*4920*/  FMNMX.FTZ R5, R54, R67, !PT ;  /* 0x0000004336057209 */ /* 0x000fe20007810000 */
[----:B------:R-:W5:Y:S01]  /*4930*/  MUFU.EX2 R73, R73 ;  /* 0x0000004900497308 */ /* 0x000f620000000800 */
[----:B------:R-:W-:Y:S02]  /*4940*/  FSEL R67, R4, -INF , !P2 ;  /* 0xff80000004437808 */ /* 0x000fe40005000000 */
[----:B------:R-:W-:Y:S02]  /*4950*/  FMNMX.FTZ R4, R66, R5, !PT ;  /* 0x0000000542047209 */ /* 0x000fe40007810000 */
[----:B------:R-:W-:Y:S01]  /*4960*/  FSEL R64, R9, -INF , !P5 ;  /* 0xff80000009407808 */ /* 0x000fe20006800000 */
[----:B------:R-:W-:Y:S01]  /*4970*/  FFMA.FTZ R9, R15, UR29, -R78 ;  /* 0x0000001d0f097c23 */ /* 0x000fe2000801084e */
[----:B------:R-:W-:Y:S01]  /*4980*/  FMNMX.FTZ R4, R67, R4, !PT ;  /* 0x0000000443047209 */ /* 0x000fe20007810000 */
[----:B------:R0:W-:Y:S03]  /*4990*/  MUFU.EX2 R75, R6 ;  /* 0x00000006004b7308 */ /* 0x0001e60000000800 */
        /* <DEDUP_REMOVED lines=11> */
[----:B------:R-:W-:Y:S01]  /*4a50*/  FFMA.FTZ R5, R13, UR29, -R78 ;  /* 0x0000001d0d057c23 */ /* 0x000fe2000801084e */
[----:B------:R-:W-:-:S01]  /*4a60*/  FADD.FTZ R13, R2, R55 ;  /* 0x00000037020d7221 */ /* 0x000fc20000010000 */
[--C-:B------:R-:W-:Y:S01]  /*4a70*/  FFMA.FTZ R4, R11, UR29, -R78.reuse ;  /* 0x0000001d0b047c23 */ /* 0x100fe2000801084e */
[----:B------:R-:W-:-:S01]  /*4a80*/  FFMA.FTZ R11, R10, UR29, -R78 ;  /* 0x0000001d0a0b7c23 */ /* 0x000fc2000801084e */
[----:B------:R-:W0:Y:S01]  /*4a90*/  SHFL.BFLY PT, R7, R6, 0x1, 0x1f ;  /* 0x0c201f0006077f89 */ /* 0x000e2200000e0000 */
[----:B-1----:R-:W-:-:S01]  /*4aa0*/  FADD.FTZ R10, R56, R13 ;  /* 0x0000000d380a7221 */ /* 0x002fc20000010000 */
[C---:B---3--:R-:W-:Y:S01]  /*4ab0*/  F2FP.SATFINITE.E4M3.F32.PACK_AB_MERGE_C R56, R59.reuse, R56, RZ ;  /* 0x000000383b38723e */ /* 0x048fe200048070ff */
[----:B------:R-:W-:Y:S02]  /*4ac0*/  MUFU.EX2 R29, R29 ;  /* 0x0000001d001d7308 */ /* 0x000fe40000000800 */
[----:B------:R-:W-:-:S01]  /*4ad0*/  FADD.FTZ R10, R59, R10 ;  /* 0x0000000a3b0a7221 */ /* 0x000fc20000010000 */
[----:B------:R-:W-:-:S03]  /*4ae0*/  F2FP.SATFINITE.E4M3.F32.PACK_AB_MERGE_C R196, R55, R2, R56 ;  /* 0x0000000237c4723e */ /* 0x000fc60004807038 */
[----:B--2---:R-:W-:Y:S02]  /*4af0*/  FADD.FTZ R13, R57, R10 ;  /* 0x0000000a390d7221 */ /* 0x004fe40000010000 */
[----:B------:R-:W-:Y:S08]  /*4b00*/  MUFU.EX2 R72, R72 ;  /* 0x0000004800487308 */ /* 0x000ff00000000800 */
[----:B------:R-:W-:Y:S01]  /*4b10*/  MUFU.EX2 R82, R27 ;  /* 0x0000001b00527308 */ /* 0x000fe20000000800 */
[----:B0-----:R-:W-:Y:S01]  /*4b20*/  FMNMX.FTZ R7, R6, R7, !PT ;  /* 0x0000000706077209 */ /* 0x001fe20007810000 */
[----:B------:R-:W-:-:S06]  /*4b30*/  FFMA.FTZ R6, R8, UR29, -R78 ;  /* 0x0000001d08067c23 */ /* 0x000fcc000801084e */
[----:B------:R-:W-:Y:S01]  /*4b40*/  MUFU.EX2 R25, R25 ;  /* 0x0000001900197308 */ /* 0x000fe20000000800 */
[C---:B------:R-:W-:Y:S01]  /*4b50*/  FSETP.NEU.FTZ.AND P1, PT, R7.reuse, -INF , PT ;  /* 0xff8000000700780b */ /* 0x040fe20003f3d000 */
[----:B------:R-:W-:Y:S01]  /*4b60*/  FFMA.FTZ R8, R7, R20, -8 ;  /* 0xc100000007087423 */ /* 0x000fe20000010014 */
[----:B----4-:R-:W-:-:S04]  /*4b70*/  FADD.FTZ R20, R58, R13 ;  /* 0x0000000d3a147221 */ /* 0x010fc80000010000 */
[----:B------:R-:W-:Y:S01]  /*4b80*/  FSEL R8, R8, RZ, P1 ;  /* 0x000000ff08087208 */ /* 0x000fe20000800000 */
[----:B-----5:R-:W-:-:S01]  /*4b90*/  FADD.FTZ R15, R61, R20 ;  /* 0x000000143d0f7221 */ /* 0x020fc20000010000 */
[----:B------:R-:W-:Y:S01]  /*4ba0*/  MUFU.EX2 R28, R28 ;  /* 0x0000001c001c7308 */ /* 0x000fe20000000800 */
[----:B------:R-:W-:Y:S02]  /*4bb0*/  PLOP3.LUT P1, PT, PT, PT, UP0, 0x40, 0x0 ;  /* 0x000000000000781c */ /* 0x000fe40003f2e808 */
        /* <DEDUP_REMOVED lines=16> */
[----:B------:R-:W-:Y:S01]  /*4cc0*/  FFMA.FTZ R42, R42, UR29, -R8 ;  /* 0x0000001d2a2a7c23 */ /* 0x000fe20008010808 */
[----:B------:R-:W-:-:S01]  /*4cd0*/  FADD.FTZ R20, R60, R15 ;  /* 0x0000000f3c147221 */ /* 0x000fc20000010000 */
[--C-:B------:R-:W-:Y:S01]  /*4ce0*/  FFMA.FTZ R43, R43, UR29, -R8.reuse ;  /* 0x0000001d2b2b7c23 */ /* 0x100fe20008010808 */
[----:B------:R-:W-:-:S01]  /*4cf0*/  FFMA.FTZ R44, R44, UR29, -R8 ;  /* 0x0000001d2c2c7c23 */ /* 0x000fc20008010808 */
[----:B------:R-:W-:Y:S01]  /*4d00*/  FFMA.FTZ R45, R45, UR29, -R8 ;  /* 0x0000001d2d2d7c23 */ /* 0x000fe20008010808 */
[----:B------:R-:W-:-:S01]  /*4d10*/  FADD.FTZ R20, R63, R20 ;  /* 0x000000143f147221 */ /* 0x000fc20000010000 */
[----:B------:R-:W1:Y:S01]  /*4d20*/  MUFU.EX2 R31, R31 ;  /* 0x0000001f001f7308 */ /* 0x000e620000000800 */
[----:B------:R-:W-:-:S01]  /*4d30*/  FFMA.FTZ R46, R46, UR29, -R8 ;  /* 0x0000001d2e2e7c23 */ /* 0x000fc20008010808 */
[----:B------:R-:W-:Y:S01]  /*4d40*/  FFMA.FTZ R47, R47, UR29, -R8 ;  /* 0x0000001d2f2f7c23 */ /* 0x000fe20008010808 */
[----:B------:R-:W-:-:S01]  /*4d50*/  FADD.FTZ R15, R73, R20 ;  /* 0x00000014490f7221 */ /* 0x000fc20000010000 */
[--C-:B------:R-:W-:Y:S01]  /*4d60*/  FFMA.FTZ R48, R48, UR29, -R8.reuse ;  /* 0x0000001d30307c23 */ /* 0x100fe20008010808 */
[----:B------:R-:W-:-:S01]  /*4d70*/  FFMA.FTZ R49, R49, UR29, -R8 ;  /* 0x0000001d31317c23 */ /* 0x000fc20008010808 */
[----:B------:R-:W-:Y:S01]  /*4d80*/  FFMA.FTZ R50, R50, UR29, -R8 ;  /* 0x0000001d32327c23 */ /* 0x000fe20008010808 */
[----:B------:R-:W-:-:S01]  /*4d90*/  FADD.FTZ R15, R76, R15 ;  /* 0x0000000f4c0f7221 */ /* 0x000fc20000010000 */
        /* <DEDUP_REMOVED lines=18> */
[----:B------:R-:W-:Y:S02]  /*4ec0*/  F2FP.SATFINITE.E4M3.F32.PACK_AB_MERGE_C R73, R76, R73, RZ ;  /* 0x000000494c49723e */ /* 0x000fe400048070ff */
[----:B------:R-:W-:Y:S02]  /*4ed0*/  F2FP.SATFINITE.E4M3.F32.PACK_AB_MERGE_C R197, R3, R74, R31 ;  /* 0x0000004a03c5723e */ /* 0x000fe4000480701f */
[----:B------:R-:W2:Y:S01]  /*4ee0*/  MUFU.EX2 R35, R35 ;  /* 0x0000002300237308 */ /* 0x000ea20000000800 */
[----:B0-----:R-:W-:-:S01]  /*4ef0*/  FADD.FTZ R13, R33, R10 ;  /* 0x0000000a210d7221 */ /* 0x001fc20000010000 */
[----:B------:R-:W-:Y:S01]  /*4f00*/  FADD.FTZ R10, R62, R15 ;  /* 0x0000000f3e0a7221 */ /* 0x000fe20000010000 */
[----:B------:R-:W-:-:S02]  /*4f10*/  F2FP.SATFINITE.E4M3.F32.PACK_AB_MERGE_C R198, R58, R57, R61 ;  /* 0x000000393ac6723e */ /* 0x000fc4000480703d */
[----:B------:R-:W-:Y:S01]  /*4f20*/  F2FP.SATFINITE.E4M3.F32.PACK_AB_MERGE_C R192, R63, R60, R73 ;  /* 0x0000003c3fc0723e */ /* 0x000fe20004807049 */
[----:B------:R-:W-:-:S01]  /*4f30*/  FADD.FTZ R15, R77, R10 ;  /* 0x0000000a4d0f7221 */ /* 0x000fc20000010000 */
[----:B------:R-:W-:Y:S01]  /*4f40*/  F2FP.SATFINITE.E4M3.F32.PACK_AB_MERGE_C R10, R71, R70, RZ ;  /* 0x00000046470a723e */ /* 0x000fe200048070ff */
[----:B------:R-:W0:Y:S01]  /*4f50*/  MUFU.EX2 R36, R36 ;  /* 0x0000002400247308 */ /* 0x000e220000000800 */
[----:B-1----:R-:W-:-:S01]  /*4f60*/  FADD.FTZ R2, R34, R13 ;  /* 0x0000000d22027221 */ /* 0x002fc20000010000 */
[----:B------:R-:W-:Y:S01]  /*4f70*/  FADD.FTZ R70, R70, R15 ;  /* 0x0000000f46467221 */ /* 0x000fe20000010000 */
[----:B------:R-:W-:Y:S02]  /*4f80*/  F2FP.SATFINITE.E4M3.F32.PACK_AB_MERGE_C R194, R77, R62, R10 ;  /* 0x0000003e4dc2723e */ /* 0x000fe4000480700a */
[----:B------:R-:W-:Y:S01]  /*4f90*/  F2FP.SATFINITE.E4M3.F32.PACK_AB_MERGE_C R15, R29, R30, RZ ;  /* 0x0000001e1d0f723e */ /* 0x000fe200048070ff */
[----:B------:R-:W-:-:S02]  /*4fa0*/  FADD.FTZ R71, R71, R70 ;  /* 0x0000004647477221 */ /* 0x000fc40000010000 */
[----:B------:R-:W1:Y:S01]  /*4fb0*/  MUFU.EX2 R37, R37 ;  /* 0x0000002500257308 */ /* 0x000e620000000800 */
[----:B--2---:R-:W-:-:S01]  /*4fc0*/  FADD.FTZ R13, R35, R2 ;  /* 0x00000002230d7221 */ /* 0x004fc20000010000 */
[----:B------:R-:W-:Y:S01]  /*4fd0*/  FADD.FTZ R10, R72, R71 ;  /* 0x00000047480a7221 */ /* 0x000fe20000010000 */
[----:B------:R-:W-:-:S03]  /*4fe0*/  F2FP.SATFINITE.E4M3.F32.PACK_AB_MERGE_C R188, R75, R72, R15 ;  /* 0x000000484bbc723e */ /* 0x000fc6000480700f */
[----:B------:R-:W-:Y:S01]  /*4ff0*/  FADD.FTZ R75, R75, R10 ;  /* 0x0000000a4b4b7221 */ /* 0x000fe20000010000 */
[----:B------:R-:W-:Y:S01]  /*5000*/  F2FP.SATFINITE.E4M3.F32.PACK_AB_MERGE_C R10, R25, R82, RZ ;  /* 0x00000052190a723e */ /* 0x000fe200048070ff */
[----:B------:R-:W2:Y:S01]  /*5010*/  MUFU.EX2 R38, R38 ;  /* 0x0000002600267308 */ /* 0x000ea20000000800 */
[----:B0-----:R-:W-:-:S01]  /*5020*/  FADD.FTZ R2, R36, R13 ;  /* 0x0000000d24027221 */ /* 0x001fc20000010000 */
[----:B------:R-:W-:Y:S01]  /*5030*/  FADD.FTZ R30, R30, R75 ;  /* 0x0000004b1e1e7221 */ /* 0x000fe20000010000 */
[----:B------:R-:W-:Y:S02]  /*5040*/  F2FP.SATFINITE.E4M3.F32.PACK_AB_MERGE_C R190, R28, R79, R10 ;  /* 0x0000004f1cbe723e */ /* 0x000fe4000480700a */
[----:B------:R-:W-:Y:S01]  /*5050*/  F2FP.SATFINITE.E4M3.F32.PACK_AB_MERGE_C R35, R36, R35, RZ ;  /* 0x000000232423723e */ /* 0x000fe200048070ff */
[----:B------:R-:W-:-:S02]  /*5060*/  FADD.FTZ R30, R29, R30 ;  /* 0x0000001e1d1e7221 */ /* 0x000fc40000010000 */
[----:B------:R-:W0:Y:S01]  /*5070*/  MUFU.EX2 R39, R39 ;  /* 0x0000002700277308 */ /* 0x000e220000000800 */
[----:B-1----:R-:W-:-:S01]  /*5080*/  FADD.FTZ R13, R37, R2 ;  /* 0x00000002250d7221 */ /* 0x002fc20000010000 */
[----:B------:R-:W-:Y:S01]  /*5090*/  FADD.FTZ R79, R79, R30 ;  /* 0x0000001e4f4f7221 */ /* 0x000fe20000010000 */
[----:B------:R-:W-:-:S03]  /*50a0*/  F2FP.SATFINITE.E4M3.F32.PACK_AB_MERGE_C R199, R34, R33, R35 ;  /* 0x0000002122c7723e */ /* 0x000fc60004807023 */
[----:B------:R-:W-:Y:S02]  /*50b0*/  FADD.FTZ R79, R28, R79 ;  /* 0x0000004f1c4f7221 */ /* 0x000fe40000010000 */
[----:B------:R-:W1:Y:S01]  /*50c0*/  MUFU.EX2 R40, R40 ;  /* 0x0000002800287308 */ /* 0x000e620000000800 */
[----:B--2---:R-:W-:-:S01]  /*50d0*/  FADD.FTZ R2, R38, R13 ;  /* 0x0000000d26027221 */ /* 0x004fc20000010000 */
[----:B------:R-:W-:-:S04]  /*50e0*/  FADD.FTZ R82, R82, R79 ;  /* 0x0000004f52527221 */ /* 0x000fc80000010000 */
[----:B------:R-:W-:Y:S02]  /*50f0*/  FADD.FTZ R25, R25, R82 ;  /* 0x0000005219197221 */ /* 0x000fe40000010000 */
        /* <DEDUP_REMOVED lines=26> */
[----:B------:R-:W-:Y:S01]  /*52a0*/  MUFU.EX2 R12, R12 ;  /* 0x0000000c000c7308 */ /* 0x000fe20000000800 */
[----:B-1----:R-:W-:-:S07]  /*52b0*/  FADD.FTZ R13, R49, R2 ;  /* 0x00000002310d7221 */ /* 0x002fce0000010000 */
[----:B------:R-:W0:Y:S01]  /*52c0*/  MUFU.EX2 R9, R9 ;  /* 0x0000000900097308 */ /* 0x000e220000000800 */
[----:B--2---:R-:W-:-:S07]  /*52d0*/  FADD.FTZ R2, R50, R13 ;  /* 0x0000000d32027221 */ /* 0x004fce0000010000 */
[----:B------:R-:W1:Y:S08]  /*52e0*/  MUFU.EX2 R51, R51 ;  /* 0x0000003300337308 */ /* 0x000e700000000800 */
[----:B------:R-:W-:Y:S01]  /*52f0*/  MUFU.EX2 R24, R24 ;  /* 0x0000001800187308 */ /* 0x000fe20000000800 */
[----:B0-----:R-:W-:-:S07]  /*5300*/  F2FP.SATFINITE.E4M3.F32.PACK_AB_MERGE_C R10, R9, R12, RZ ;  /* 0x0000000c090a723e */ /* 0x001fce00048070ff */
[----:B------:R-:W0:Y:S01]  /*5310*/  MUFU.EX2 R21, R21 ;  /* 0x0000001500157308 */ /* 0x000e220000000800 */
[----:B-1----:R-:W-:-:S07]  /*5320*/  FADD.FTZ R3, R51, R2 ;  /* 0x0000000233037221 */ /* 0x002fce0000010000 */
[----:B------:R-:W1:Y:S08]  /*5330*/  MUFU.EX2 R52, R52 ;  /* 0x0000003400347308 */ /* 0x000e700000000800 */
[----:B------:R-:W2:Y:S01]  /*5340*/  MUFU.EX2 R53, R53 ;  /* 0x0000003500357308 */ /* 0x000ea20000000800 */
[----:B0-----:R-:W-:Y:S01]  /*5350*/  F2FP.SATFINITE.E4M3.F32.PACK_AB_MERGE_C R184, R21, R24, R10 ;  /* 0x0000001815b8723e */ /* 0x001fe2000480700a */
[----:B------:R-:W-:-:S04]  /*5360*/  FADD.FTZ R24, R24, R25 ;  /* 0x0000001918187221 */ /* 0x000fc80000010000 */
[----:B------:R-:W-:Y:S02]  /*5370*/  FADD.FTZ R21, R21, R24 ;  /* 0x0000001815157221 */ /* 0x000fe40000010000 */
[----:B------:R-:W-:Y:S01]  /*5380*/  MUFU.EX2 R6, R6 ;  /* 0x0000000600067308 */ /* 0x000fe20000000800 */
[C---:B-1----:R-:W-:Y:S01]  /*5390*/  F2FP.SATFINITE.E4M3.F32.PACK_AB_MERGE_C R51, R52.reuse, R51, RZ ;  /* 0x000000333433723e */ /* 0x042fe200048070ff */
[----:B------:R-:W-:Y:S01]  /*53a0*/  FADD.FTZ R52, R52, R3 ;  /* 0x0000000334347221 */ /* 0x000fe20000010000 */
[----:B------:R-:W-:-:S02]  /*53b0*/  FADD.FTZ R12, R12, R21 ;  /* 0x000000150c0c7221 */ /* 0x000fc40000010000 */
[----:B------:R-:W-:Y:S02]  /*53c0*/  F2FP.SATFINITE.E4M3.F32.PACK_AB_MERGE_C R191, R50, R49, R51 ;  /* 0x0000003132bf723e */ /* 0x000fe40004807033 */
[----:B------:R-:W-:-:S01]  /*53d0*/  FADD.FTZ R12, R9, R12 ;  /* 0x0000000c090c7221 */ /* 0x000fc20000010000 */
        /* <DEDUP_REMOVED lines=20> */
[----:B0-----:R-:W-:-:S07]  /*5520*/  FADD.FTZ R3, R65, R2 ;  /* 0x0000000241037221 */ /* 0x001fce0000010000 */
[----:B------:R-:W0:Y:S01]  /*5530*/  MUFU.EX2 R9, R8 ;  /* 0x0000000800097308 */ /* 0x000e220000000800 */
[----:B-1----:R-:W-:-:S04]  /*5540*/  FADD.FTZ R3, R68, R3 ;  /* 0x0000000344037221 */ /* 0x002fc80000010000 */
[----:B--2---:R-:W-:Y:S01]  /*5550*/  FADD.FTZ R2, R64, R3 ;  /* 0x0000000340027221 */ /* 0x004fe20000010000 */
[----:B------:R-:W-:-:S01]  /*5560*/  FADD.FTZ R3, R11, R6 ;  /* 0x000000060b037221 */ /* 0x000fc20000010000 */
[----:B------:R-:W-:Y:S01]  /*5570*/  VIADD R6, R88, 0xfffffffe ;  /* 0xfffffffe58067836 */ /* 0x000fe20000000000 */
[C---:B0-----:R-:W-:Y:S01]  /*5580*/  F2FP.SATFINITE.E4M3.F32.PACK_AB_MERGE_C R4, R9.reuse, R64, RZ ;  /* 0x000000400904723e */ /* 0x041fe200048070ff */
[----:B------:R-:W-:-:S03]  /*5590*/  FADD.FTZ R2, R9, R2 ;  /* 0x0000000209027221 */ /* 0x000fc60000010000 */
        /* <DEDUP_REMOVED lines=13> */
.L_x_4938:
[----:B------:R-:W-:Y:S02]  /*5670*/  ULDC UR18, c[0x0][0x9e4] ;  /* 0x0002790000127ab9 */ /* 0x000fe40000000800 */
[----:B------:R-:W-:-:S11]  /*5680*/  UISETP.NE.AND UP0, UPT, UR18, 0x1, UPT ;  /* 0x000000011200788c */ /* 0x000fd6000bf05270 */
[----:B------:R-:W-:Y:S02]  /*5690*/  @UP0 ULDC.64 UR6, c[0x0][0x9e8] ;  /* 0x00027a0000060ab9 */ /* 0x000fe40000000a00 */
[----:B------:R-:W-:-:S04]  /*56a0*/  UIMAD.WIDE.U32 UR10, UR15, UR6, URZ ;  /* 0x000000060f0a72a5 */ /* 0x000fc8000f8e003f */
[----:B------:R-:W-:-:S12]  /*56b0*/  @UP0 USHF.R.U32.HI UR15, URZ, UR7, UR11 ;  /* 0x000000073f0f0299 */ /* 0x000fd8000801160b */
.L_x_4939:
[----:B------:R-:W-:-:S04]  /*56c0*/  UIMAD UR15, UR15, UR18, UR18 ;  /* 0x000000120f0f72a4 */ /* 0x000fc8000f8e0212 */
[----:B------:R-:W-:-:S04]  /*56d0*/  UISETP.LT.AND UP0, UPT, UR14, UR15, UPT ;  /* 0x0000000f0e00728c */ /* 0x000fc8000bf01270 */
[----:B------:R-:W-:-:S12]  /*56e0*/  USEL UR14, UR14, UR15, UP0 ;  /* 0x0000000f0e0e7287 */ /* 0x000fd80008000000 */
.L_x_4937:
        /* <DEDUP_REMOVED lines=64> */
.L_x_4959:
[----:B------:R-:W-:Y:S01]  /*5af0*/  ISETP.NE.AND P2, PT, RZ, UR44, PT ;  /* 0x0000002cff007c0c */ /* 0x000fe2000bf45270 */
[----:B------:R-:W-:-:S04]  /*5b00*/  UISETP.NE.AND UP0, UPT, UR34, 0x1, UPT ;  /* 0x000000012200788c */ /* 0x000fc8000bf05270 */
[----:B------:R-:W-:-:S04]  /*5b10*/  USEL UR47, URZ, 0x1, UP0 ;  /* 0x000000013f2f7887 */ /* 0x000fc80008000000 */
[----:B------:R-:W-:-:S04]  /*5b20*/  ULOP3.LUT UR47, UR35, UR47, URZ, 0x3c, !UPT ;  /* 0x0000002f232f7292 */ /* 0x000fc8000f8e3c3f */
[----:B------:R-:W-:Y:S08]  /*5b30*/  @P2 BRA `(.L_x_4941) ;  /* 0x0000000000382947 */ /* 0x000ff00003800000 */
[----:B------:R-:W-:Y:S05]  /*5b40*/  @!P0 BRA `(.L_x_4942) ;  /* 0x0000000000048947 */ /* 0x000fea0003800000 */
[----:B------:R-:W-:Y:S01]  /*5b50*/  BPT.TRAP 0x1 ;  /* 0x000000040000795c */ /* 0x000fe20000300000 */
.L_x_4942:
        /* <DEDUP_REMOVED lines=9> */
.L_x_4943:
[----:B-1----:R-:W-:Y:S05]  /*5bf0*/  @P1 BRA `(.L_x_4941) ;  /* 0x0000000000081947 */ /* 0x002fea0003800000 */
[----:B------:R-:W1:Y:S02]  /*5c00*/  SYNCS.PHASECHK.TRANS64.TRYWAIT P1, [UR6+0x2a830], R7 ;  /* 0x02a83007ff0075a7 */ /* 0x000e640008020146 */
[----:B-1----:R-:W-:Y:S05]  /*5c10*/  @!P1 BRA `(.L_x_4944) ;  /* 0x0000014000dc9947 */ /* 0x002fea0003800000 */
.L_x_4941:
        /* <DEDUP_REMOVED lines=40> */
.L_x_4946:
[----:B------:R-:W-:Y:S01]  /*5ea0*/  ULEA UR6, UR34, UR36, 0x3 ;  /* 0x0000002422067291 */ /* 0x000fe2000f8e183f */
[----:B------:R-:W-:-:S05]  /*5eb0*/  IMAD.U32 R7, RZ, RZ, UR35 ;  /* 0x00000023ff077e24 */ /* 0x000fca000f8e00ff */
[----:B------:R-:W-:-:S04]  /*5ec0*/  SHF.L.U32 R7, R7, 0x1f, RZ ;  /* 0x0000001f07077819 */ /* 0x000fc800000006ff */
[----:B------:R0:W1:Y:S01]  /*5ed0*/  SYNCS.PHASECHK.TRANS64.TRYWAIT P1, [UR6+0x2a850], R7 ;  /* 0x02a85007ff0075a7 */ /* 0x0000620008020146 */
[----:B------:R-:W-:Y:S05]  /*5ee0*/  @!P0 BRA `(.L_x_4947) ;  /* 0x0000000000048947 */ /* 0x000fea0003800000 */
[----:B------:R-:W-:Y:S01]  /*5ef0*/  BPT.TRAP 0x1 ;  /* 0x000000040000795c */ /* 0x000fe20000300000 */
.L_x_4947:
[----:B-1----:R-:W-:Y:S05]  /*5f00*/  @P1 BRA `(.L_x_4945) ;  /* 0x0000000000081947 */ /* 0x002fea0003800000 */
[----:B------:R-:W1:Y:S02]  /*5f10*/  SYNCS.PHASECHK.TRANS64.TRYWAIT P1, [UR6+0x2a850], R7 ;  /* 0x02a85007ff0075a7 */ /* 0x000e640008020146 */
[----:B-1----:R-:W-:Y:S05]  /*5f20*/  @!P1 BRA `(.L_x_4948) ;  /* 0x0000014000309947 */ /* 0x002fea0003800000 */
.L_x_4945:
        /* <DEDUP_REMOVED lines=31> */
.L_x_4949:
[----:B------:R-:W-:Y:S01]  /*6120*/  UISETP.NE.AND UP1, UPT, UR53, URZ, UPT ;  /* 0x0000003f3500728c */ /* 0x000fe2000bf25270 */
[C---:B------:R-:W-:Y:S01]  /*6130*/  FMUL.FTZ R187, R0.reuse, R125 ;  /* 0x0000007d00bb7220 */ /* 0x040fe20000410000 */
[C---:B------:R-:W-:Y:S01]  /*6140*/  FMUL.FTZ R125, R0.reuse, R150 ;  /* 0x00000096007d7220 */ /* 0x040fe20000410000 */
[C---:B------:R-:W-:Y:S01]  /*6150*/  FMUL.FTZ R150, R0.reuse, R157 ;  /* 0x0000009d00967220 */ /* 0x040fe20000410000 */
[C---:B------:R-:W-:Y:S01]  /*6160*/  FMUL.FTZ R157, R0.reuse, R168 ;  /* 0x000000a8009d7220 */ /* 0x040fe20000410000 */
[----:B------:R-:W-:Y:S01]  /*6170*/  VIADD R168, R17, UR40 ;  /* 0x0000002811a87c36 */ /* 0x000fe20008000000 */
[----:B------:R-:W-:Y:S01]  /*6180*/  PLOP3.LUT P1, PT, PT, PT, UP1, 0x80, 0x0 ;  /* 0x000000000000781c */ /* 0x000fe20003f2f018 */
[C---:B------:R-:W-:Y:S01]  /*6190*/  FMUL.FTZ R8, R0.reuse, R123 ;  /* 0x0000007b00087220 */ /* 0x040fe20000410000 */
[----:B------:R-:W-:Y:S01]  /*61a0*/  PLOP3.LUT P2, PT, PT, PT, UP1, 0x80, 0x0 ;  /* 0x000000000000781c */ /* 0x000fe20003f4f018 */
[C---:B------:R-:W-:Y:S01]  /*61b0*/  FMUL.FTZ R123, R0.reuse, R146 ;  /* 0x00000092007b7220 */ /* 0x040fe20000410000 */
[----:B------:R-:W-:Y:S01]  /*61c0*/  ULEA UR6, UR46, UR36, 0x3 ;  /* 0x000000242e067291 */ /* 0x000fe2000f8e183f */
[C---:B------:R-:W-:Y:S01]  /*61d0*/  FMUL.FTZ R146, R0.reuse, R149 ;  /* 0x0000009500927220 */ /* 0x040fe20000410000 */
[----:B------:R-:W-:Y:S01]  /*61e0*/  @UP1 ULDC UR7, c[0x0][0x44c] ;  /* 0x0001130000071ab9 */ /* 0x000fe20000000800 */
[C---:B------:R-:W-:Y:S01]  /*61f0*/  FMUL.FTZ R190, R0.reuse, R133 ;  /* 0x0000008500be7220 */ /* 0x040fe20000410000 */
[C---:B------:R-:W-:Y:S01]  /*6200*/  FMUL.FTZ R149, R0.reuse, R156 ;  /* 0x0000009c00957220 */ /* 0x040fe20000410000 */
[C---:B------:R-:W-:Y:S01]  /*6210*/  FMUL.FTZ R156, R0.reuse, R165 ;  /* 0x000000a5009c7220 */ /* 0x040fe20000410000 */
[C---:B------:R-:W-:Y:S01]  /*6220*/  FMUL.FTZ R133, R0.reuse, R166 ;  /* 0x000000a600857220 */ /* 0x040fe20000410000 */
[----:B0-----:R-:W-:Y:S01]  /*6230*/  FMUL.FTZ R7, R0, R122 ;  /* 0x0000007a00077220 */ /* 0x001fe20000410000 */
[----:B------:R-:W-:Y:S01]  /*6240*/  UIADD3 UR6, UR6, 0x2a840, URZ ;  /* 0x0002a84006067890 */ /* 0x000fe2000fffe03f */
[----:B------:R-:W-:Y:S01]  /*6250*/  @P1 IMAD.HI.U32 R14, R168, UR7, RZ ;  /* 0x00000007a80e1c27 */ /* 0x000fe2000f8e00ff */
[----:B------:R-:W-:-:S03]  /*6260*/  @UP1 ULDC UR7, c[0x0][0x450] ;  /* 0x0001140000071ab9 */ /* 0x000fc60000000800 */
[C---:B------:R-:W-:Y:S01]  /*6270*/  FMUL.FTZ R122, R0.reuse, R143 ;  /* 0x0000008f007a7220 */ /* 0x040fe20000410000 */
[----:B------:R-:W-:Y:S01]  /*6280*/  FMUL.FTZ R143, R0, R144 ;  /* 0x00000090008f7220 */ /* 0x000fe20000410000 */
[----:B------:R-:W-:Y:S01]  /*6290*/  IMAD.SHL.U32 R165, R6, 0x80, RZ ;  /* 0x0000008006a57824 */ /* 0x000fe200078e00ff */
[----:B------:R-:W-:Y:S01]  /*62a0*/  @P2 SHF.R.U32.HI R168, RZ, UR7, R14 ;  /* 0x00000007ffa82c19 */ /* 0x000fe2000801160e */
[----:B------:R-:W-:Y:S01]  /*62b0*/  UISETP.NE.AND UP0, UPT, UR52, URZ, UPT ;  /* 0x0000003f3400728c */ /* 0x000fe2000bf05270 */
[C---:B------:R-:W-:Y:S01]  /*62c0*/  FMUL.FTZ R186, R0.reuse, R124 ;  /* 0x0000007c00ba7220 */ /* 0x040fe20000410000 */
[C---:B------:R-:W-:Y:S01]  /*62d0*/  FMUL.FTZ R9, R0.reuse, R126 ;  /* 0x0000007e00097220 */ /* 0x040fe20000410000 */
[C---:B------:R-:W-:Y:S01]  /*62e0*/  FMUL.FTZ R10, R0.reuse, R127 ;  /* 0x0000007f000a7220 */ /* 0x040fe20000410000 */
[----:B------:R-:W0:Y:S01]  /*62f0*/  SHFL.IDX PT, R166, R168, RZ, 0x1c1f ;  /* 0x001c1fffa8a67589 */ /* 0x000e2200000e0000 */
        /* <DEDUP_REMOVED lines=51> */
[----:B------:R-:W1:Y:S01]  /*6630*/  MUFU.TANH R184, R184 ;  /* 0x000000b800b87308 */ /* 0x000e620000002400 */
[----:B------:R-:W-:Y:S01]  /*6640*/  IMAD.U32 R14, RZ, RZ, UR45 ;  /* 0x0000002dff0e7e24 */ /* 0x000fe2000f8e00ff */
[----:B------:R-:W-:Y:S01]  /*6650*/  SYNCS.ARRIVE.TRANS64.RED.A1T0 RZ, [UR6], RZ ;  /* 0x000000ffffff79a7 */ /* 0x000fe20008100406 */
[----:B------:R-:W-:-:S03]  /*6660*/  ULOP3.LUT UR6, URZ, UR31, URZ, 0x33, !UPT ;  /* 0x0000001f3f067292 */ /* 0x000fc6000f8e333f */
[----:B------:R-:W-:Y:S02]  /*6670*/  IADD3 R15, -R14, UR39, R15 ;  /* 0x000000270e0f7c10 */ /* 0x000fe4000fffe10f */
[----:B------:R-:W2:Y:S03]  /*6680*/  MUFU.TANH R185, R185 ;  /* 0x000000b900b97308 */ /* 0x000ea60000002400 */
[C---:B------:R-:W-:Y:S02]  /*6690*/  VIADD R164, R15.reuse, UR32 ;  /* 0x000000200fa47c36 */ /* 0x040fe40008000000 */
[----:B------:R-:W-:Y:S02]  /*66a0*/  VIADD R163, R15, UR6 ;  /* 0x000000060fa37c36 */ /* 0x000fe40008000000 */
[--C-:B0-----:R-:W-:Y:S01]  /*66b0*/  IMAD.IADD R167, R164, 0x1, R166.reuse ;  /* 0x00000001a4a77824 */ /* 0x101fe200078e02a6 */
        /* <DEDUP_REMOVED lines=77> */
.L_x_4952:
[----:B------:R-:W-:-:S05]  /*6b90*/  IMAD.U32 R170, RZ, RZ, UR30 ;  /* 0x0000001effaa7e24 */ /* 0x000fca000f8e00ff */
[----:B------:R-:W-:-:S13]  /*6ba0*/  ISETP.NE.AND P1, PT, R170, 0x1, PT ;  /* 0x00000001aa00780c */ /* 0x000fda0003f25270 */
[----:B------:R-:W1:Y:S02]  /*6bb0*/  @P1 LDC.64 R14, c[0x0][0x9e8] ;  /* 0x00027a00ff0e1b82 */ /* 0x000e640000000a00 */
[----:B-1----:R-:W-:-:S05]  /*6bc0*/  @P1 IMAD.HI.U32 R14, R166, R14, RZ ;  /* 0x0000000ea60e1227 */ /* 0x002fca00078e00ff */
[----:B------:R-:W-:-:S07]  /*6bd0*/  @P1 SHF.R.U32.HI R166, RZ, R15, R14 ;  /* 0x0000000fffa61219 */ /* 0x000fce000001160e */
.L_x_4953:
[----:B------:R-:W-:Y:S05]  /*6be0*/  BSYNC B0 ;  /* 0x0000000000007941 */ /* 0x000fea0003800000 */
.L_x_4951:
[----:B------:R-:W-:-:S04]  /*6bf0*/  IMAD R15, R166, R170, -R165 ;  /* 0x000000aaa60f7224 */ /* 0x000fc800078e0aa5 */
[----:B------:R-:W-:-:S05]  /*6c00*/  IMAD R14, R16, -0x2, R15 ;  /* 0xfffffffe100e7824 */ /* 0x000fca00078e020f */
[----:B------:R-:W-:Y:S02]  /*6c10*/  VIADDMNMX R167, R14, R170, R167, PT ;  /* 0x000000aa0ea77246 */ /* 0x000fe400038001a7 */
[----:B------:R-:W-:-:S07]  /*6c20*/  VIMNMX R169, R169, R14, !PT ;  /* 0x0000000ea9a97248 */ /* 0x000fce0007fe0100 */
.L_x_4950:
[----:B------:R-:W-:Y:S01]  /*6c30*/  ISETP.GT.AND P1, PT, R6, -0x1, PT ;  /* 0xffffffff0600780c */ /* 0x000fe20003f24270 */
[----:B------:R-:W1:Y:S01]  /*6c40*/  SHFL.IDX PT, R14, R168, 0x1, 0x1c1f ;  /* 0x003c1f00a80e7f89 */ /* 0x000e6200000e0000 */
[----:B------:R-:W-:Y:S02]  /*6c50*/  UISETP.NE.AND UP0, UPT, UR52, URZ, UPT ;  /* 0x0000003f3400728c */ /* 0x000fe4000bf05270 */
[C---:B------:R-:W-:Y:S02]  /*6c60*/  ISETP.GT.AND P3, PT, R169.reuse, 0x8, P1 ;  /* 0x00000008a900780c */ /* 0x040fe40000f64270 */
[----:B------:R-:W-:Y:S02]  /*6c70*/  ISETP.GT.AND P6, PT, R169, RZ, P1 ;  /* 0x000000ffa900720c */ /* 0x000fe40000fc4270 */
[----:B------:R-:W-:Y:S02]  /*6c80*/  ISETP.LT.OR P3, PT, R167, 0x9, P3 ;  /* 0x00000009a700780c */ /* 0x000fe40001f61670 */
[----:B------:R-:W-:-:S02]  /*6c90*/  ISETP.GT.AND P2, PT, R169, 0x1, P1 ;  /* 0x00000001a900780c */ /* 0x000fc40000f44270 */
[----:B------:R-:W-:Y:S02]  /*6ca0*/  FSEL R186, R186, -INF , !P3 ;  /* 0xff800000baba7808 */ /* 0x000fe40005800000 */
[----:B------:R-:W-:Y:S02]  /*6cb0*/  ISETP.GT.AND P3, PT, R169, 0x19, P1 ;  /* 0x00000019a900780c */ /* 0x000fe40000f64270 */
[C---:B------:R-:W-:Y:S02]  /*6cc0*/  ISETP.LT.OR P6, PT, R167.reuse, 0x1, P6 ;  /* 0x00000001a700780c */ /* 0x040fe400037c1670 */
[C---:B------:R-:W-:Y:S02]  /*6cd0*/  ISETP.LT.OR P2, PT, R167.reuse, 0x2, P2 ;  /* 0x00000002a700780c */ /* 0x040fe40001741670 */
[----:B------:R-:W-:Y:S02]  /*6ce0*/  ISETP.LT.OR P3, PT, R167, 0x1a, P3 ;  /* 0x0000001aa700780c */ /* 0x000fe40001f61670 */
[----:B------:R-:W-:-:S02]  /*6cf0*/  FSEL R184, R184, -INF , !P6 ;  /* 0xff800000b8b87808 */ /* 0x000fc40007000000 */
[----:B------:R-:W-:Y:S01]  /*6d00*/  FSEL R166, R185, -INF , !P2 ;  /* 0xff800000b9a67808 */ /* 0x000fe20005000000 */
[--C-:B-1----:R-:W-:Y:S01]  /*6d10*/  IMAD.IADD R164, R164, 0x1, R14.reuse ;  /* 0x00000001a4a47824 */ /* 0x102fe200078e020e */
[----:B------:R-:W-:Y:S01]  /*6d20*/  ISETP.GT.AND P5, PT, R169, 0x9, P1 ;  /* 0x00000009a900780c */ /* 0x000fe20000fa4270 */
[----:B------:R-:W-:Y:S01]  /*6d30*/  IMAD.IADD R163, R163, 0x1, R14 ;  /* 0x00000001a3a37824 */ /* 0x000fe200078e020e */
[C---:B------:R-:W-:Y:S02]  /*6d40*/  ISETP.GT.AND P4, PT, R169.reuse, 0x10, P1 ;  /* 0x00000010a900780c */ /* 0x040fe40000f84270 */
[C---:B------:R-:W-:Y:S02]  /*6d50*/  ISETP.GT.AND P6, PT, R169.reuse, 0x11, P1 ;  /* 0x00000011a900780c */ /* 0x040fe40000fc4270 */
[----:B------:R-:W-:Y:S02]  /*6d60*/  ISETP.GT.AND P2, PT, R169, 0x18, P1 ;  /* 0x00000018a900780c */ /* 0x000fe40000f44270 */
[----:B0-----:R-:W-:-:S02]  /*6d70*/  FSEL R190, R190, -INF , !P3 ;  /* 0xff800000bebe7808 */ /* 0x001fc40005800000 */
[----:B------:R-:W-:Y:S02]  /*6d80*/  ISETP.GT.AND P3, PT, R169, 0x30, P1 ;  /* 0x00000030a900780c */ /* 0x000fe40000f64270 */
[C---:B------:R-:W-:Y:S02]  /*6d90*/  ISETP.LT.OR P5, PT, R167.reuse, 0xa, P5 ;  /* 0x0000000aa700780c */ /* 0x040fe40002fa1670 */
[C---:B------:R-:W-:Y:S02]  /*6da0*/  ISETP.LT.OR P4, PT, R167.reuse, 0x11, P4 ;  /* 0x00000011a700780c */ /* 0x040fe40002781670 */
[C---:B------:R-:W-:Y:S02]  /*6db0*/  ISETP.LT.OR P6, PT, R167.reuse, 0x12, P6 ;  /* 0x00000012a700780c */ /* 0x040fe400037c1670 */
[C---:B------:R-:W-:Y:S02]  /*6dc0*/  ISETP.LT.OR P2, PT, R167.reuse, 0x19, P2 ;  /* 0x00000019a700780c */ /* 0x040fe40001741670 */
[----:B------:R-:W-:-:S02]  /*6dd0*/  ISETP.LT.OR P3, PT, R167, 0x31, P3 ;  /* 0x00000031a700780c */ /* 0x000fc40001f61670 */
[----:B------:R-:W-:Y:S02]  /*6de0*/  FSEL R178, R187, -INF , !P5 ;  /* 0xff800000bbb27808 */ /* 0x000fe40006800000 */
[----:B------:R-:W-:Y:S02]  /*6df0*/  FSEL R188, R188, -INF , !P4 ;  /* 0xff800000bcbc7808 */ /* 0x000fe40006000000 */
[----:B------:R-:W-:Y:S02]  /*6e00*/  FSEL R176, R189, -INF , !P6 ;  /* 0xff800000bdb07808 */ /* 0x000fe40007000000 */
[----:B------:R-:W-:Y:S02]  /*6e10*/  FSEL R174, R191, -INF , !P2 ;  /* 0xff800000bfae7808 */ /* 0x000fe40005000000 */
[C---:B------:R-:W-:Y:S02]  /*6e20*/  ISETP.GT.AND P5, PT, R169.reuse, 0x20, P1 ;  /* 0x00000020a900780c */ /* 0x040fe40000fa4270 */
[----:B------:R-:W-:-:S02]  /*6e30*/  ISETP.GT.AND P4, PT, R169, 0x21, P1 ;  /* 0x00000021a900780c */ /* 0x000fc40000f84270 */
[C---:B------:R-:W-:Y:S02]  /*6e40*/  ISETP.GT.AND P6, PT, R169.reuse, 0x28, P1 ;  /* 0x00000028a900780c */ /* 0x040fe40000fc4270 */
        /* <DEDUP_REMOVED lines=47> */
[----:B------:R-:W-:Y:S02]  /*7140*/  PLOP3.LUT P3, PT, PT, PT, UP0, 0x40, 0x0 ;  /* 0x000000000000781c */ /* 0x000fe40003f6e808 */
[C---:B------:R-:W-:Y:S02]  /*7150*/  ISETP.LT.OR P5, PT, R167.reuse, 0x5a, P5 ;  /* 0x0000005aa700780c */ /* 0x040fe40002fa1670 */
        /* <DEDUP_REMOVED lines=33> */
.L_x_4956:
[----:B------:R-:W-:-:S05]  /*7370*/  IMAD.U32 R180, RZ, RZ, UR30 ;  /* 0x0000001effb47e24 */ /* 0x000fca000f8e00ff */
[----:B------:R-:W-:-:S13]  /*7380*/  ISETP.NE.AND P2, PT, R180, 0x1, PT ;  /* 0x00000001b400780c */ /* 0x000fda0003f45270 */
[----:B------:R-:W0:Y:S02]  /*7390*/  @P2 LDC.64 R14, c[0x0][0x9e8] ;  /* 0x00027a00ff0e2b82 */ /* 0x000e240000000a00 */
[----:B0-----:R-:W-:-:S05]  /*73a0*/  @P2 IMAD.HI.U32 R14, R167, R14, RZ ;  /* 0x0000000ea70e2227 */ /* 0x001fca00078e00ff */
[----:B------:R-:W-:-:S07]  /*73b0*/  @P2 SHF.R.U32.HI R167, RZ, R15, R14 ;  /* 0x0000000fffa72219 */ /* 0x000fce000001160e */
.L_x_4957:
[----:B------:R-:W-:Y:S05]  /*73c0*/  BSYNC B0 ;  /* 0x0000000000007941 */ /* 0x000fea0003800000 */
.L_x_4955:
[----:B------:R-:W-:-:S04]  /*73d0*/  IMAD R165, R167, R180, -R165 ;  /* 0x000000b4a7a57224 */ /* 0x000fc800078e0aa5 */
[----:B------:R-:W-:-:S05]  /*73e0*/  IMAD R165, R16, -0x2, R165 ;  /* 0xfffffffe10a57824 */ /* 0x000fca00078e02a5 */
[----:B------:R-:W-:Y:S02]  /*73f0*/  VIADDMNMX R164, R165, R180, R164, PT ;  /* 0x000000b4a5a47246 */ /* 0x000fe400038001a4 */
[----:B------:R-:W-:-:S07]  /*7400*/  VIMNMX R163, R163, R165, !PT ;  /* 0x000000a5a3a37248 */ /* 0x000fce0007fe0100 */
.L_x_4954:
        /* <DEDUP_REMOVED lines=20> */
[C---:B------:R-:W-:Y:S02]  /*7550*/  ISETP.GT.AND P3, PT, R163.reuse, 0x8, P1 ;  /* 0x00000008a300780c */ /* 0x040fe40000f64270 */
[----:B------:R-:W-:Y:S02]  /*7560*/  FMNMX.FTZ R15, R170, R15, !PT ;  /* 0x0000000faa0f7209 */ /* 0x000fe40007810000 */
[----:B------:R-:W-:Y:S02]  /*7570*/  ISETP.LT.OR P2, PT, R164, 0x2, P2 ;  /* 0x00000002a400780c */ /* 0x000fe40001741670 */
[----:B------:R-:W-:Y:S02]  /*7580*/  FMNMX.FTZ R14, R168, R15, !PT ;  /* 0x0000000fa80e7209 */ /* 0x000fe40007810000 */
[----:B------:R-:W-:-:S02]  /*7590*/  ISETP.GT.AND P4, PT, R163, 0x9, P1 ;  /* 0x00000009a300780c */ /* 0x000fc40000f84270 */
[----:B------:R-:W-:Y:S02]  /*75a0*/  FMNMX.FTZ R15, R143, R14, !PT ;  /* 0x0000000e8f0f7209 */ /* 0x000fe40007810000 */
[----:B------:R-:W-:Y:S02]  /*75b0*/  ISETP.LT.OR P3, PT, R164, 0x9, P3 ;  /* 0x00000009a400780c */ /* 0x000fe40001f61670 */
[----:B------:R-:W-:Y:S02]  /*75c0*/  FMNMX.FTZ R14, R144, R15, !PT ;  /* 0x0000000f900e7209 */ /* 0x000fe40007810000 */
[----:B------:R-:W-:Y:S02]  /*75d0*/  FSEL R8, R8, -INF , !P2 ;  /* 0xff80000008087808 */ /* 0x000fe40005000000 */
[----:B------:R-:W-:Y:S02]  /*75e0*/  FMNMX.FTZ R15, R145, R14, !PT ;  /* 0x0000000e910f7209 */ /* 0x000fe40007810000 */
[----:B------:R-:W-:-:S02]  /*75f0*/  ISETP.LT.OR P4, PT, R164, 0xa, P4 ;  /* 0x0000000aa400780c */ /* 0x000fc40002781670 */
[----:B------:R-:W-:Y:S02]  /*7600*/  FMNMX.FTZ R14, R146, R15, !PT ;  /* 0x0000000f920e7209 */ /* 0x000fe40007810000 */
[----:B------:R-:W-:Y:S02]  /*7610*/  FSEL R9, R9, -INF , !P3 ;  /* 0xff80000009097808 */ /* 0x000fe40005800000 */
[----:B------:R-:W-:Y:S02]  /*7620*/  FMNMX.FTZ R15, R147, R14, !PT ;  /* 0x0000000e930f7209 */ /* 0x000fe40007810000 */
[C---:B------:R-:W-:Y:S02]  /*7630*/  ISETP.GT.AND P2, PT, R163.reuse, 0x11, P1 ;  /* 0x00000011a300780c */ /* 0x040fe40000f44270 */
        /* <DEDUP_REMOVED lines=25> */
[----:B------:R-:W-:-:S02]  /*77d0*/  ISETP.GT.AND P3, PT, R163, 0x31, P1 ;  /* 0x00000031a300780c */ /* 0x000fc40000f64270 */
[----:B------:R-:W-:Y:S02]  /*77e0*/  FMNMX.FTZ R14, R162, R15, !PT ;  /* 0x0000000fa20e7209 */ /* 0x000fe40007810000 */
[C---:B------:R-:W-:Y:S02]  /*77f0*/  ISETP.LT.OR P2, PT, R164.reuse, 0x31, P2 ;  /* 0x00000031a400780c */ /* 0x040fe40001741670 */
[----:B------:R-:W-:Y:S02]  /*7800*/  FMNMX.FTZ R15, R159, R14, !PT ;  /* 0x0000000e9f0f7209 */ /* 0x000fe40007810000 */
[----:B------:R-:W-:Y:S02]  /*7810*/  FSEL R123, R123, -INF , !P2 ;  /* 0xff8000007b7b7808 */ /* 0x000fe40005000000 */
[----:B------:R-:W-:Y:S01]  /*7820*/  ISETP.LT.OR P3, PT, R164, 0x32, P3 ;  /* 0x00000032a400780c */ /* 0x000fe20001f61670 */
[----:B------:R-:W0:Y:S01]  /*7830*/  SHFL.BFLY PT, R14, R15, 0x2, 0x1f ;  /* 0x0c401f000f0e7f89 */ /* 0x000e2200000e0000 */
[----:B------:R-:W-:-:S02]  /*7840*/  ISETP.GT.AND P2, PT, R163, 0x40, P1 ;  /* 0x00000040a300780c */ /* 0x000fc40000f44270 */
[----:B------:R-:W-:Y:S02]  /*7850*/  FSEL R124, R124, -INF , !P3 ;  /* 0xff8000007c7c7808 */ /* 0x000fe40005800000 */
[----:B------:R-:W-:Y:S02]  /*7860*/  ISETP.GT.AND P3, PT, R163, 0x41, P1 ;  /* 0x00000041a300780c */ /* 0x000fe40000f64270 */
[C---:B------:R-:W-:Y:S02]  /*7870*/  ISETP.LT.OR P2, PT, R164.reuse, 0x41, P2 ;  /* 0x00000041a400780c */ /* 0x040fe40001741670 */
[----:B------:R-:W-:Y:S02]  /*7880*/  ISETP.LT.OR P3, PT, R164, 0x42, P3 ;  /* 0x00000042a400780c */ /* 0x000fe40001f61670 */
[----:B------:R-:W-:Y:S02]  /*7890*/  FSEL R127, R127, -INF , !P2 ;  /* 0xff8000007f7f7808 */ /* 0x000fe40005000000 */
[----:B------:R-:W-:-:S02]  /*78a0*/  FSEL R128, R128, -INF , !P3 ;  /* 0xff80000080807808 */ /* 0x000fc40005800000 */
[C---:B------:R-:W-:Y:S02]  /*78b0*/  ISETP.GT.AND P2, PT, R163.reuse, 0x50, P1 ;  /* 0x00000050a300780c */ /* 0x040fe40000f44270 */
[----:B------:R-:W-:Y:S02]  /*78c0*/  ISETP.GT.AND P3, PT, R163, 0x51, P1 ;  /* 0x00000051a300780c */ /* 0x000fe40000f64270 */
[C---:B------:R-:W-:Y:S02]  /*78d0*/  ISETP.LT.OR P2, PT, R164.reuse, 0x51, P2 ;  /* 0x00000051a400780c */ /* 0x040fe40001741670 */
[----:B------:R-:W-:Y:S02]  /*78e0*/  ISETP.LT.OR P3, PT, R164, 0x52, P3 ;  /* 0x00000052a400780c */ /* 0x000fe40001f61670 */
[----:B------:R-:W-:Y:S02]  /*78f0*/  FSEL R131, R131, -INF , !P2 ;  /* 0xff80000083837808 */ /* 0x000fe40005000000 */
[----:B0-----:R-:W-:-:S02]  /*7900*/  FMNMX.FTZ R165, R15, R14, !PT ;  /* 0x0000000e0fa57209 */ /* 0x001fc40007810000 */
[----:B------:R-:W-:Y:S02]  /*7910*/  FSEL R132, R132, -INF , !P3 ;  /* 0xff80000084847808 */ /* 0x000fe40005800000 */
[C---:B------:R-:W-:Y:S01]  /*7920*/  ISETP.GT.AND P2, PT, R163.reuse, 0x60, P1 ;  /* 0x00000060a300780c */ /* 0x040fe20000f44270 */
[----:B------:R-:W0:Y:S01]  /*7930*/  SHFL.BFLY PT, R14, R165, 0x1, 0x1f ;  /* 0x0c201f00a50e7f89 */ /* 0x000e2200000e0000 */
[----:B------:R-:W-:Y:S02]  /*7940*/  ISETP.GT.AND P3, PT, R163, 0x61, P1 ;  /* 0x00000061a300780c */ /* 0x000fe40000f64270 */
[C---:B------:R-:W-:Y:S02]  /*7950*/  ISETP.LT.OR P2, PT, R164.reuse, 0x61, P2 ;  /* 0x00000061a400780c */ /* 0x040fe40001741670 */
[----:B------:R-:W-:Y:S02]  /*7960*/  ISETP.LT.OR P3, PT, R164, 0x62, P3 ;  /* 0x00000062a400780c */ /* 0x000fe40001f61670 */
[----:B------:R-:W-:-:S02]  /*7970*/  FSEL R135, R135, -INF , !P2 ;  /* 0xff80000087877808 */ /* 0x000fc40005000000 */
[----:B------:R-:W-:Y:S02]  /*7980*/  FSEL R136, R136, -INF , !P3 ;  /* 0xff80000088887808 */ /* 0x000fe40005800000 */
[C---:B------:R-:W-:Y:S02]  /*7990*/  ISETP.GT.AND P2, PT, R163.reuse, 0x70, P1 ;  /* 0x00000070a300780c */ /* 0x040fe40000f44270 */
[----:B------:R-:W-:Y:S02]  /*79a0*/  ISETP.GT.AND P3, PT, R163, 0x71, P1 ;  /* 0x00000071a300780c */ /* 0x000fe40000f64270 */
[C---:B------:R-:W-:Y:S02]  /*79b0*/  ISETP.LT.OR P2, PT, R164.reuse, 0x71, P2 ;  /* 0x00000071a400780c */ /* 0x040fe40001741670 */
[----:B------:R-:W-:Y:S02]  /*79c0*/  ISETP.LT.OR P3, PT, R164, 0x72, P3 ;  /* 0x00000072a400780c */ /* 0x000fe40001f61670 */
[----:B------:R-:W-:-:S02]  /*79d0*/  FSEL R139, R139, -INF , !P2 ;  /* 0xff8000008b8b7808 */ /* 0x000fc40005000000 */
[----:B0-----:R-:W-:Y:S02]  /*79e0*/  FMNMX.FTZ R14, R165, R14, !PT ;  /* 0x0000000ea50e7209 */ /* 0x001fe40007810000 */
[----:B------:R-:W-:Y:S02]  /*79f0*/  FSEL R165, R10, -INF , !P4 ;  /* 0xff8000000aa57808 */ /* 0x000fe40006000000 */
[C---:B------:R-:W-:Y:S01]  /*7a00*/  FSETP.NEU.FTZ.AND P6, PT, R14.reuse, -INF , PT ;  /* 0xff8000000e00780b */ /* 0x040fe20003fdd000 */
[----:B------:R-:W-:-:S01]  /*7a10*/  FFMA.FTZ R167, R14, R167, -8 ;  /* 0xc10000000ea77423 */ /* 0x000fc200000100a7 */
[----:B------:R-:W-:-:S04]  /*7a20*/  ISETP.GT.AND P4, PT, R163, 0x19, P1 ;  /* 0x00000019a300780c */ /* 0x000fc80000f84270 */
[----:B------:R-:W-:Y:S02]  /*7a30*/  FSEL R15, R167, RZ, P6 ;  /* 0x000000ffa70f7208 */ /* 0x000fe40003000000 */
[----:B------:R-:W-:-:S03]  /*7a40*/  ISETP.LT.OR P4, PT, R164, 0x1a, P4 ;  /* 0x0000001aa400780c */ /* 0x000fc60002781670 */
[--C-:B------:R-:W-:Y:S01]  /*7a50*/  FFMA.FTZ R169, R178, UR29, -R15.reuse ;  /* 0x0000001db2a97c23 */ /* 0x100fe2000801080f */
[----:B------:R-:W-:Y:S01]  /*7a60*/  FSEL R178, R7, -INF , !P5 ;  /* 0xff80000007b27808 */ /* 0x000fe20006800000 */
[--C-:B------:R-:W-:Y:S01]  /*7a70*/  FFMA.FTZ R175, R176, UR29, -R15.reuse ;  /* 0x0000001db0af7c23 */ /* 0x100fe2000801080f */
[----:B------:R-:W-:-:S01]  /*7a80*/  FFMA.FTZ R167, R166, UR29, -R15 ;  /* 0x0000001da6a77c23 */ /* 0x000fc2000801080f */
[----:B------:R-:W-:Y:S01]  /*7a90*/  FSEL R166, R20, -INF , !P4 ;  /* 0xff80000014a67808 */ /* 0x000fe20006000000 */
[----:B------:R-:W-:-:S01]  /*7aa0*/  FFMA.FTZ R179, R172, UR29, -R15 ;  /* 0x0000001dacb37c23 */ /* 0x000fc2000801080f */
[----:B------:R-:W-:Y:S01]  /*7ab0*/  FMNMX.FTZ R7, R178, R5, !PT ;  /* 0x00000005b2077209 */ /* 0x000fe20007810000 */
[----:B------:R-:W-:-:S01]  /*7ac0*/  FFMA.FTZ R180, R168, UR29, -R15 ;  /* 0x0000001da8b47c23 */ /* 0x000fc2000801080f */
[----:B------:R-:W-:Y:S01]  /*7ad0*/  ISETP.GT.AND P4, PT, R163, 0x29, P1 ;  /* 0x00000029a300780c */ /* 0x000fe20000f84270 */
[----:B------:R-:W-:-:S01]  /*7ae0*/  FFMA.FTZ R184, R184, UR29, -R15 ;  /* 0x0000001db8b87c23 */ /* 0x000fc2000801080f */
[----:B------:R-:W-:Y:S01]  /*7af0*/  FMNMX.FTZ R176, R8, R7, !PT ;  /* 0x0000000708b07209 */ /* 0x000fe20007810000 */
[----:B------:R-:W-:-:S01]  /*7b00*/  FFMA.FTZ R186, R186, UR29, -R15 ;  /* 0x0000001dbaba7c23 */ /* 0x000fc2000801080f */
[----:B------:R-:W-:Y:S01]  /*7b10*/  ISETP.LT.OR P4, PT, R164, 0x2a, P4 ;  /* 0x0000002aa400780c */ /* 0x000fe20002781670 */
[----:B------:R-:W-:-:S01]  /*7b20*/  FFMA.FTZ R171, R188, UR29, -R15 ;  /* 0x0000001dbcab7c23 */ /* 0x000fc2000801080f */
[----:B------:R-:W-:Y:S01]  /*7b30*/  FMNMX.FTZ R176, R9, R176, !PT ;  /* 0x000000b009b07209 */ /* 0x000fe20007810000 */
[----:B------:R-:W-:-:S01]  /*7b40*/  FFMA.FTZ R174, R174, UR29, -R15 ;  /* 0x0000001daeae7c23 */ /* 0x000fc2000801080f */
[----:B------:R-:W-:Y:S01]  /*7b50*/  FSEL R173, R122, -INF , !P4 ;  /* 0xff8000007aad7808 */ /* 0x000fe20006000000 */
[----:B------:R-:W-:-:S01]  /*7b60*/  FFMA.FTZ R190, R190, UR29, -R15 ;  /* 0x0000001dbebe7c23 */ /* 0x000fc2000801080f */
[----:B------:R-:W-:Y:S01]  /*7b70*/  FMNMX.FTZ R176, R165, R176, !PT ;  /* 0x000000b0a5b07209 */ /* 0x000fe20007810000 */
[----:B------:R0:W-:Y:S01]  /*7b80*/  MUFU.EX2 R122, R175 ;  /* 0x000000af007a7308 */ /* 0x0001e20000000800 */
[----:B------:R-:W-:Y:S01]  /*7b90*/  ISETP.GT.AND P5, PT, R163, 0x38, P1 ;  /* 0x00000038a300780c */ /* 0x000fe20000fa4270 */
[--C-:B------:R-:W-:Y:S01]  /*7ba0*/  FFMA.FTZ R177, R192, UR29, -R15.reuse ;  /* 0x0000001dc0b17c23 */ /* 0x100fe2000801080f */
[----:B------:R-:W-:Y:S01]  /*7bb0*/  FMNMX.FTZ R7, R11, R176, !PT ;  /* 0x000000b00b077209 */ /* 0x000fe20007810000 */
[--C-:B------:R-:W-:Y:S01]  /*7bc0*/  FFMA.FTZ R143, R143, UR29, -R15.reuse ;  /* 0x0000001d8f8f7c23 */ /* 0x100fe2000801080f */
[----:B------:R-:W-:Y:S01]  /*7bd0*/  ISETP.GT.AND P4, PT, R163, 0x39, P1 ;  /* 0x00000039a300780c */ /* 0x000fe20000f84270 */
[--C-:B------:R-:W-:Y:S01]  /*7be0*/  FFMA.FTZ R144, R144, UR29, -R15.reuse ;  /* 0x0000001d90907c23 */ /* 0x100fe2000801080f */
[----:B------:R-:W-:Y:S01]  /*7bf0*/  FMNMX.FTZ R176, R12, R7, !PT ;  /* 0x000000070cb07209 */ /* 0x000fe20007810000 */
[--C-:B------:R-:W-:Y:S01]  /*7c00*/  FFMA.FTZ R153, R153, UR29, -R15.reuse ;  /* 0x0000001d99997c23 */ /* 0x100fe2000801080f */
[----:B------:R-:W-:Y:S01]  /*7c10*/  ISETP.LT.OR P5, PT, R164, 0x39, P5 ;  /* 0x00000039a400780c */ /* 0x000fe20002fa1670 */
[--C-:B------:R-:W-:Y:S01]  /*7c20*/  FFMA.FTZ R152, R152, UR29, -R15.reuse ;  /* 0x0000001d98987c23 */ /* 0x100fe2000801080f */
[----:B------:R-:W-:Y:S01]  /*7c30*/  FMNMX.FTZ R7, R13, R176, !PT ;  /* 0x000000b00d077209 */ /* 0x000fe20007810000 */
[----:B------:R-:W-:Y:S01]  /*7c40*/  FFMA.FTZ R161, R161, UR29, -R15 ;  /* 0x0000001da1a17c23 */ /* 0x000fe2000801080f */
[----:B0-----:R-:W-:Y:S01]  /*7c50*/  FSEL R175, R125, -INF , !P5 ;  /* 0xff8000007daf7808 */ /* 0x001fe20006800000 */
[----:B------:R-:W-:Y:S01]  /*7c60*/  MUFU.EX2 R10, R184 ;  /* 0x000000b8000a7308 */ /* 0x000fe20000000800 */
[----:B------:R-:W-:-:S02]  /*7c70*/  FMNMX.FTZ R176, R166, R7, !PT ;  /* 0x00000007a6b07209 */ /* 0x000fc40007810000 */
[----:B------:R-:W-:Y:S02]  /*7c80*/  ISETP.LT.OR P4, PT, R164, 0x3a, P4 ;  /* 0x0000003aa400780c */ /* 0x000fe40002781670 */
[----:B------:R-:W-:Y:S02]  /*7c90*/  FMNMX.FTZ R7, R21, R176, !PT ;  /* 0x000000b015077209 */ /* 0x000fe40007810000 */
[----:B------:R-:W-:Y:S01]  /*7ca0*/  FSEL R172, R126, -INF , !P4 ;  /* 0xff8000007eac7808 */ /* 0x000fe20006000000 */
[----:B------:R-:W-:Y:S01]  /*7cb0*/  MUFU.EX2 R167, R167 ;  /* 0x000000a700a77308 */ /* 0x000fe20000000800 */
[----:B------:R-:W-:Y:S02]  /*7cc0*/  FMNMX.FTZ R176, R120, R7, !PT ;  /* 0x0000000778b07209 */ /* 0x000fe40007810000 */
[----:B------:R-:W-:Y:S02]  /*7cd0*/  ISETP.GT.AND P5, PT, R163, 0x48, P1 ;  /* 0x00000048a300780c */ /* 0x000fe40000fa4270 */
[----:B------:R-:W-:-:S02]  /*7ce0*/  FMNMX.FTZ R176, R121, R176, !PT ;  /* 0x000000b079b07209 */ /* 0x000fc40007810000 */
[----:B------:R-:W-:Y:S01]  /*7cf0*/  ISETP.GT.AND P4, PT, R163, 0x49, P1 ;  /* 0x00000049a300780c */ /* 0x000fe20000f84270 */
[----:B------:R0:W-:Y:S01]  /*7d00*/  MUFU.EX2 R126, R179 ;  /* 0x000000b3007e7308 */ /* 0x0001e20000000800 */
[----:B------:R-:W-:Y:S02]  /*7d10*/  FMNMX.FTZ R176, R173, R176, !PT ;  /* 0x000000b0adb07209 */ /* 0x000fe40007810000 */
[C---:B------:R-:W-:Y:S02]  /*7d20*/  ISETP.LT.OR P5, PT, R164.reuse, 0x49, P5 ;  /* 0x00000049a400780c */ /* 0x040fe40002fa1670 */
[----:B------:R-:W-:Y:S02]  /*7d30*/  FMNMX.FTZ R7, R123, R176, !PT ;  /* 0x000000b07b077209 */ /* 0x000fe40007810000 */
[----:B------:R-:W-:Y:S01]  /*7d40*/  ISETP.LT.OR P4, PT, R164, 0x4a, P4 ;  /* 0x0000004aa400780c */ /* 0x000fe20002781670 */
[----:B------:R-:W-:Y:S01]  /*7d50*/  MUFU.EX2 R20, R186 ;  /* 0x000000ba00147308 */ /* 0x000fe20000000800 */
[----:B------:R-:W-:Y:S01]  /*7d60*/  FMNMX.FTZ R176, R124, R7, !PT ;  /* 0x000000077cb07209 */ /* 0x000fe20007810000 */
[----:B0-----:R-:W-:Y:S01]  /*7d70*/  FFMA.FTZ R179, R170, UR29, -R15 ;  /* 0x0000001daab37c23 */ /* 0x001fe2000801080f */
[----:B------:R-:W-:-:S02]  /*7d80*/  FSEL R170, R129, -INF , !P5 ;  /* 0xff80000081aa7808 */ /* 0x000fc40006800000 */
[----:B------:R-:W-:Y:S02]  /*7d90*/  FMNMX.FTZ R7, R175, R176, !PT ;  /* 0x000000b0af077209 */ /* 0x000fe40007810000 */
[----:B------:R-:W-:Y:S01]  /*7da0*/  FSEL R168, R130, -INF , !P4 ;  /* 0xff80000082a87808 */ /* 0x000fe20006000000 */
[----:B------:R0:W-:Y:S01]  /*7db0*/  MUFU.EX2 R129, R179 ;  /* 0x000000b300817308 */ /* 0x0001e20000000800 */
[----:B------:R-:W-:Y:S02]  /*7dc0*/  FMNMX.FTZ R176, R172, R7, !PT ;  /* 0x00000007acb07209 */ /* 0x000fe40007810000 */
[----:B------:R-:W-:Y:S02]  /*7dd0*/  ISETP.GT.AND P5, PT, R163, 0x58, P1 ;  /* 0x00000058a300780c */ /* 0x000fe40000fa4270 */
[----:B------:R-:W-:Y:S02]  /*7de0*/  FMNMX.FTZ R7, R127, R176, !PT ;  /* 0x000000b07f077209 */ /* 0x000fe40007810000 */
[----:B------:R-:W-:Y:S01]  /*7df0*/  ISETP.GT.AND P4, PT, R163, 0x59, P1 ;  /* 0x00000059a300780c */ /* 0x000fe20000f84270 */
[----:B------:R1:W-:Y:S01]  /*7e00*/  MUFU.EX2 R130, R180 ;  /* 0x000000b400827308 */ /* 0x0003e20000000800 */
[----:B------:R-:W-:Y:S01]  /*7e10*/  FMNMX.FTZ R7, R128, R7, !PT ;  /* 0x0000000780077209 */ /* 0x000fe20007810000 */
[----:B0-----:R-:W-:Y:S01]  /*7e20*/  FFMA.FTZ R179, R146, UR29, -R15 ;  /* 0x0000001d92b37c23 */ /* 0x001fe2000801080f */
[----:B------:R-:W-:-:S02]  /*7e30*/  ISETP.LT.OR P5, PT, R164, 0x59, P5 ;  /* 0x00000059a400780c */ /* 0x000fc40002fa1670 */
[----:B------:R-:W-:Y:S02]  /*7e40*/  FMNMX.FTZ R7, R170, R7, !PT ;  /* 0x00000007aa077209 */ /* 0x000fe40007810000 */
[----:B------:R-:W-:Y:S01]  /*7e50*/  FSEL R133, R133, -INF , !P5 ;  /* 0xff80000085857808 */ /* 0x000fe20006800000 */
[----:B------:R-:W-:Y:S01]  /*7e60*/  MUFU.EX2 R169, R169 ;  /* 0x000000a900a97308 */ /* 0x000fe20000000800 */
[----:B------:R-:W-:Y:S01]  /*7e70*/  FMNMX.FTZ R176, R168, R7, !PT ;  /* 0x00000007a8b07209 */ /* 0x000fe20007810000 */
[----:B-1----:R-:W-:Y:S01]  /*7e80*/  FFMA.FTZ R180, R145, UR29, -R15 ;  /* 0x0000001d91b47c23 */ /* 0x002fe2000801080f */
[----:B------:R-:W-:Y:S02]  /*7e90*/  ISETP.LT.OR P4, PT, R164, 0x5a, P4 ;  /* 0x0000005aa400780c */ /* 0x000fe40002781670 */
[----:B------:R-:W-:Y:S02]  /*7ea0*/  FMNMX.FTZ R7, R131, R176, !PT ;  /* 0x000000b083077209 */ /* 0x000fe40007810000 */
[----:B------:R-:W-:Y:S01]  /*7eb0*/  FSEL R145, R134, -INF , !P4 ;  /* 0xff80000086917808 */ /* 0x000fe20006000000 */
[----:B------:R-:W-:Y:S01]  /*7ec0*/  MUFU.EX2 R171, R171 ;  /* 0x000000ab00ab7308 */ /* 0x000fe20000000800 */
[----:B------:R-:W-:-:S02]  /*7ed0*/  FMNMX.FTZ R146, R132, R7, !PT ;  /* 0x0000000784927209 */ /* 0x000fc40007810000 */
[----:B------:R-:W-:Y:S02]  /*7ee0*/  ISETP.GT.AND P5, PT, R163, 0x68, P1 ;  /* 0x00000068a300780c */ /* 0x000fe40000fa4270 */
[----:B------:R-:W-:Y:S02]  /*7ef0*/  FMNMX.FTZ R146, R133, R146, !PT ;  /* 0x0000009285927209 */ /* 0x000fe40007810000 */
[----:B------:R-:W-:Y:S01]  /*7f00*/  ISETP.GT.AND P4, PT, R163, 0x69, P1 ;  /* 0x00000069a300780c */ /* 0x000fe20000f84270 */
[----:B------:R0:W-:Y:S01]  /*7f10*/  MUFU.EX2 R134, R180 ;  /* 0x000000b400867308 */ /* 0x0001e20000000800 */
[----:B------:R-:W-:Y:S02]  /*7f20*/  FMNMX.FTZ R176, R145, R146, !PT ;  /* 0x0000009291b07209 */ /* 0x000fe40007810000 */
[----:B------:R-:W-:Y:S02]  /*7f30*/  ISETP.LT.OR P5, PT, R164, 0x69, P5 ;  /* 0x00000069a400780c */ /* 0x000fe40002fa1670 */
[----:B------:R-:W-:-:S02]  /*7f40*/  FMNMX.FTZ R7, R135, R176, !PT ;  /* 0x000000b087077209 */ /* 0x000fc40007810000 */
[----:B------:R-:W-:Y:S01]  /*7f50*/  FSEL R146, R137, -INF , !P5 ;  /* 0xff80000089927808 */ /* 0x000fe20006800000 */
[----:B------:R-:W-:Y:S01]  /*7f60*/  MUFU.EX2 R174, R174 ;  /* 0x000000ae00ae7308 */ /* 0x000fe20000000800 */
[----:B------:R-:W-:Y:S01]  /*7f70*/  ISETP.LT.OR P4, PT, R164, 0x6a, P4 ;  /* 0x0000006aa400780c */ /* 0x000fe20002781670 */
[--C-:B0-----:R-:W-:Y:S01]  /*7f80*/  FFMA.FTZ R180, R147, UR29, -R15.reuse ;  /* 0x0000001d93b47c23 */ /* 0x101fe2000801080f */
[----:B------:R-:W-:Y:S02]  /*7f90*/  FMNMX.FTZ R7, R136, R7, !PT ;  /* 0x0000000788077209 */ /* 0x000fe40007810000 */
[C---:B------:R-:W-:Y:S02]  /*7fa0*/  ISETP.GT.AND P5, PT, R163.reuse, 0x78, P1 ;  /* 0x00000078a300780c */ /* 0x040fe40000fa4270 */
[----:B------:R-:W-:Y:S01]  /*7fb0*/  ISETP.GT.AND P1, PT, R163, 0x79, P1 ;  /* 0x00000079a300780c */ /* 0x000fe20000f24270 */
[----:B------:R-:W-:Y:S01]  /*7fc0*/  FFMA.FTZ R163, R148, UR29, -R15 ;  /* 0x0000001d94a37c23 */ /* 0x000fe2000801080f */
[----:B------:R-:W-:Y:S01]  /*7fd0*/  FSEL R147, R138, -INF , !P4 ;  /* 0xff8000008a937808 */ /* 0x000fe20006000000 */
[----:B------:R0:W-:Y:S01]  /*7fe0*/  MUFU.EX2 R137, R180 ;  /* 0x000000b400897308 */ /* 0x0001e20000000800 */
[----:B------:R-:W-:-:S02]  /*7ff0*/  FMNMX.FTZ R148, R146, R7, !PT ;  /* 0x0000000792947209 */ /* 0x000fc40007810000 */
[----:B------:R-:W-:Y:S02]  /*8000*/  ISETP.LT.OR P5, PT, R164, 0x79, P5 ;  /* 0x00000079a400780c */ /* 0x000fe40002fa1670 */
[----:B------:R-:W-:Y:S02]  /*8010*/  FMNMX.FTZ R176, R147, R148, !PT ;  /* 0x0000009493b07209 */ /* 0x000fe40007810000 */
[----:B------:R-:W-:Y:S01]  /*8020*/  FSEL R148, R140, -INF , !P3 ;  /* 0xff8000008c947808 */ /* 0x000fe20005800000 */
[----:B------:R1:W-:Y:S01]  /*8030*/  MUFU.EX2 R138, R163 ;  /* 0x000000a3008a7308 */ /* 0x0003e20000000800 */
[----:B------:R-:W-:Y:S01]  /*8040*/  FMNMX.FTZ R7, R139, R176, !PT ;  /* 0x000000b08b077209 */ /* 0x000fe20007810000 */
[--C-:B0-----:R-:W-:Y:S01]  /*8050*/  FFMA.FTZ R180, R149, UR29, -R15.reuse ;  /* 0x0000001d95b47c23 */ /* 0x101fe2000801080f */
[----:B------:R-:W-:-:S01]  /*8060*/  FFMA.FTZ R149, R150, UR29, -R15 ;  /* 0x0000001d96957c23 */ /* 0x000fc2000801080f */
[----:B------:R-:W-:Y:S02]  /*8070*/  ISETP.LT.OR P1, PT, R164, 0x7a, P1 ;  /* 0x0000007aa400780c */ /* 0x000fe40000f21670 */
[----:B------:R-:W-:-:S02]  /*8080*/  FSEL R141, R141, -INF , !P5 ;  /* 0xff8000008d8d7808 */ /* 0x000fc40006800000 */
[----:B------:R-:W-:Y:S01]  /*8090*/  FMNMX.FTZ R150, R148, R7, !PT ;  /* 0x0000000794967209 */ /* 0x000fe20007810000 */
[----:B------:R-:W-:Y:S01]  /*80a0*/  MUFU.EX2 R125, R190 ;  /* 0x000000be007d7308 */ /* 0x000fe20000000800 */
        /* <DEDUP_REMOVED lines=10> */
[----:B------:R-:W0:Y:S01]  /*8150*/  SHFL.BFLY PT, R164, R7, 0x2, 0x1f ;  /* 0x0c401f0007a47f89 */ /* 0x000e2200000e0000 */
[----:B------:R-:W-:-:S01]  /*8160*/  FFMA.FTZ R160, R162, UR29, -R15 ;  /* 0x0000001da2a07c23 */ /* 0x000fc2000801080f */
[----:B------:R-:W-:Y:S01]  /*8170*/  FFMA.FTZ R162, R159, UR29, -R15 ;  /* 0x0000001d9fa27c23 */ /* 0x000fe2000801080f */
[----:B------:R-:W-:Y:S01]  /*8180*/  FSEL R15, R14, RZ, P6 ;  /* 0x000000ff0e0f7208 */ /* 0x000fe20003000000 */
[----:B------:R-:W-:Y:S04]  /*8190*/  MUFU.EX2 R177, R177 ;  /* 0x000000b100b17308 */ /* 0x000fe80000000800 */
[----:B------:R-:W-:-:S04]  /*81a0*/  FADD.FTZ R4, -R15, R4 ;  /* 0x000000040f047221 */ /* 0x000fc80000010100 */
[----:B------:R-:W-:Y:S01]  /*81b0*/  FMUL.FTZ R159, R4, UR29 ;  /* 0x0000001d049f7c20 */ /* 0x000fe20008410000 */
[----:B------:R2:W-:Y:S08]  /*81c0*/  MUFU.EX2 R15, R162 ;  /* 0x000000a2000f7308 */ /* 0x0005f00000000800 */
[----:B------:R-:W3:Y:S01]  /*81d0*/  MUFU.EX2 R159, R159 ;  /* 0x0000009f009f7308 */ /* 0x000ee20000000800 */
        /* <DEDUP_REMOVED lines=9> */
[----:B-1----:R-:W-:-:S03]  /*8270*/  FFMA.FTZ R163, R7, R164, -8 ;  /* 0xc100000007a37423 */ /* 0x002fc600000100a4 */
[----:B------:R-:W-:Y:S02]  /*8280*/  FSEL R176, R7, RZ, P1 ;  /* 0x000000ff07b07208 */ /* 0x000fe40000800000 */
[----:B------:R-:W-:Y:S01]  /*8290*/  FSEL R4, R163, RZ, P1 ;  /* 0x000000ffa3047208 */ /* 0x000fe20000800000 */
[----:B------:R-:W-:Y:S02]  /*82a0*/  MUFU.EX2 R149, R149 ;  /* 0x0000009500957308 */ /* 0x000fe40000000800 */
[----:B------:R-:W-:-:S02]  /*82b0*/  FADD.FTZ R176, -R176, R5 ;  /* 0x00000005b0b07221 */ /* 0x000fc40000010100 */
[--C-:B------:R-:W-:Y:S01]  /*82c0*/  FFMA.FTZ R163, R178, UR29, -R4.reuse ;  /* 0x0000001db2a37c23 */ /* 0x100fe20008010804 */
[----:B------:R-:W-:-:S01]  /*82d0*/  FFMA.FTZ R8, R8, UR29, -R4 ;  /* 0x0000001d08087c23 */ /* 0x000fc20008010804 */
[----:B------:R-:W-:Y:S01]  /*82e0*/  FMUL.FTZ R176, R176, UR29 ;  /* 0x0000001db0b07c20 */ /* 0x000fe20008410000 */
[----:B------:R-:W-:-:S01]  /*82f0*/  FFMA.FTZ R9, R9, UR29, -R4 ;  /* 0x0000001d09097c23 */ /* 0x000fc20008010804 */
[--C-:B--2---:R-:W-:Y:S01]  /*8300*/  FFMA.FTZ R162, R165, UR29, -R4.reuse ;  /* 0x0000001da5a27c23 */ /* 0x104fe20008010804 */
[----:B------:R-:W-:-:S01]  /*8310*/  FFMA.FTZ R11, R11, UR29, -R4 ;  /* 0x0000001d0b0b7c23 */ /* 0x000fc20008010804 */
[----:B------:R-:W-:Y:S01]  /*8320*/  MUFU.EX2 R163, R163 ;  /* 0x000000a300a37308 */ /* 0x000fe20000000800 */
[----:B------:R-:W-:-:S01]  /*8330*/  FFMA.FTZ R12, R12, UR29, -R4 ;  /* 0x0000001d0c0c7c23 */ /* 0x000fc20008010804 */
[----:B------:R-:W-:Y:S01]  /*8340*/  FFMA.FTZ R165, R170, UR29, -R4 ;  /* 0x0000001daaa57c23 */ /* 0x000fe20008010804 */
[----:B---3--:R-:W-:-:S01]  /*8350*/  FFMA.FTZ R170, R159, R3, R10 ;  /* 0x000000039faa7223 */ /* 0x008fc2000001000a */
        /* <DEDUP_REMOVED lines=29> */
[----:B-1----:R-:W-:-:S07]  /*8530*/  FADD.FTZ R2, R8, R3 ;  /* 0x0000000308027221 */ /* 0x002fce0000010000 */
[----:B------:R-:W1:Y:S01]  /*8540*/  MUFU.EX2 R11, R11 ;  /* 0x0000000b000b7308 */ /* 0x000e620000000800 */
[----:B--2---:R-:W-:-:S07]  /*8550*/  FADD.FTZ R3, R9, R2 ;  /* 0x0000000209037221 */ /* 0x004fce0000010000 */
[----:B------:R-:W2:Y:S01]  /*8560*/  MUFU.EX2 R12, R12 ;  /* 0x0000000c000c7308 */ /* 0x000ea20000000800 */
[----:B0-----:R-:W-:-:S01]  /*8570*/  FADD.FTZ R2, R162, R3 ;  /* 0x00000003a2027221 */ /* 0x001fc20000010000 */
[----:B------:R-:W-:-:S04]  /*8580*/  FADD.FTZ R3, R171, R170 ;  /* 0x000000aaab037221 */ /* 0x000fc80000010000 */
[----:B------:R-:W-:Y:S02]  /*8590*/  FADD.FTZ R3, R122, R3 ;  /* 0x000000037a037221 */ /* 0x000fe40000010000 */
[----:B------:R-:W0:Y:S01]  /*85a0*/  MUFU.EX2 R13, R13 ;  /* 0x0000000d000d7308 */ /* 0x000e220000000800 */
[----:B-1----:R-:W-:-:S01]  /*85b0*/  FADD.FTZ R173, R11, R2 ;  /* 0x000000020bad7221 */ /* 0x002fc20000010000 */
[----:B------:R-:W-:-:S06]  /*85c0*/  FADD.FTZ R170, R174, R3 ;  /* 0x00000003aeaa7221 */ /* 0x000fcc0000010000 */
[----:B------:R-:W1:Y:S01]  /*85d0*/  MUFU.EX2 R164, R164 ;  /* 0x000000a400a47308 */ /* 0x000e620000000800 */
[----:B--2---:R-:W-:-:S01]  /*85e0*/  FADD.FTZ R2, R12, R173 ;  /* 0x000000ad0c027221 */ /* 0x004fc20000010000 */
[----:B------:R-:W-:-:S04]  /*85f0*/  FADD.FTZ R173, R125, R170 ;  /* 0x000000aa7dad7221 */ /* 0x000fc80000010000 */
[----:B------:R-:W-:Y:S02]  /*8600*/  FADD.FTZ R170, R126, R173 ;  /* 0x000000ad7eaa7221 */ /* 0x000fe40000010000 */
[----:B------:R-:W2:Y:S01]  /*8610*/  MUFU.EX2 R21, R21 ;  /* 0x0000001500157308 */ /* 0x000ea20000000800 */
[----:B0-----:R-:W-:-:S07]  /*8620*/  FADD.FTZ R3, R13, R2 ;  /* 0x000000020d037221 */ /* 0x001fce0000010000 */
[----:B------:R-:W0:Y:S01]  /*8630*/  MUFU.EX2 R120, R120 ;  /* 0x0000007800787308 */ /* 0x000e220000000800 */
[----:B-1----:R-:W-:-:S07]  /*8640*/  FADD.FTZ R2, R164, R3 ;  /* 0x00000003a4027221 */ /* 0x002fce0000010000 */
[----:B------:R-:W1:Y:S01]  /*8650*/  MUFU.EX2 R121, R121 ;  /* 0x0000007900797308 */ /* 0x000e620000000800 */
[----:B--2---:R-:W-:-:S01]  /*8660*/  FADD.FTZ R3, R21, R2 ;  /* 0x0000000215037221 */ /* 0x004fc20000010000 */
[----:B------:R-:W-:Y:S01]  /*8670*/  FADD.FTZ R2, R177, R170 ;  /* 0x000000aab1027221 */ /* 0x000fe20000010000 */
[----:B------:R-:W-:-:S05]  /*8680*/  FFMA.FTZ R170, R145, UR29, -R4 ;  /* 0x0000001d91aa7c23 */ /* 0x000fca0008010804 */
        /* <DEDUP_REMOVED lines=16> */
[--C-:B------:R-:W-:Y:S01]  /*8790*/  FFMA.FTZ R145, R146, UR29, -R4.reuse ;  /* 0x0000001d92917c23 */ /* 0x100fe20008010804 */
[----:B------:R-:W-:-:S01]  /*87a0*/  FFMA.FTZ R146, R147, UR29, -R4 ;  /* 0x0000001d93927c23 */ /* 0x000fc20008010804 */
[----:B------:R-:W-:-:S04]  /*87b0*/  FFMA.FTZ R4, R142, UR29, -R4 ;  /* 0x0000001d8e047c23 */ /* 0x000fc80008010804 */
        /* <DEDUP_REMOVED lines=63> */
.L_x_4958:
        /* <DEDUP_REMOVED lines=33> */
[----:B------:R-:W-:Y:S01]  /*8dc0*/  F2FP.SATFINITE.E4M3.F32.PACK_AB_MERGE_C R15, R15, R160, RZ ;  /* 0x000000a00f0f723e */ /* 0x000fe200048070ff */
        /* <DEDUP_REMOVED lines=105> */
.L_x_4940:
        /* <DEDUP_REMOVED lines=24> */
.L_x_4961:
[----:B------:R-:W-:Y:S02]  /*95e0*/  ULDC UR15, c[0x0][0x9e4] ;  /* 0x00027900000f7ab9 */ /* 0x000fe40000000800 */
[----:B------:R-:W-:-:S11]  /*95f0*/  UISETP.NE.AND UP0, UPT, UR15, 0x1, UPT ;  /* 0x000000010f00788c */ /* 0x000fd6000bf05270 */
[----:B------:R-:W-:Y:S02]  /*9600*/  @UP0 ULDC.64 UR6, c[0x0][0x9e8] ;  /* 0x00027a0000060ab9 */ /* 0x000fe40000000a00 */
[----:B------:R-:W-:-:S04]  /*9610*/  UIMAD.WIDE.U32 UR10, UR14, UR6, URZ ;  /* 0x000000060e0a72a5 */ /* 0x000fc8000f8e003f */
[----:B------:R-:W-:-:S12]  /*9620*/  @UP0 USHF.R.U32.HI UR14, URZ, UR7, UR11 ;  /* 0x000000073f0e0299 */ /* 0x000fd8000801160b */
.L_x_4962:
[----:B------:R-:W-:-:S04]  /*9630*/  UIMAD UR14, UR14, UR15, URZ ;  /* 0x0000000f0e0e72a4 */ /* 0x000fc8000f8e023f */
[----:B------:R-:W-:-:S04]  /*9640*/  UISETP.LT.AND UP0, UPT, UR31, UR14, UPT ;  /* 0x0000000e1f00728c */ /* 0x000fc8000bf01270 */
[----:B------:R-:W-:-:S12]  /*9650*/  USEL UR31, UR31, UR14, !UP0 ;  /* 0x0000000e1f1f7287 */ /* 0x000fd8000c000000 */
.L_x_4960:
        /* <DEDUP_REMOVED lines=9> */
[----:B------:R-:W-:Y:S01]  /*96f0*/  UMOV UR32, UR47 ;  /* 0x0000002f00207c82 */ /* 0x000fe20008000000 */
[----:B------:R-:W-:Y:S01]  /*9700*/  IMAD.MOV.U32 R5, RZ, RZ, R14 ;  /* 0x000000ffff057224 */ /* 0x000fe200078e000e */
[----:B------:R-:W-:Y:S01]  /*9710*/  UMOV UR31, UR46 ;  /* 0x0000002e001f7c82 */ /* 0x000fe20008000000 */
[----:B------:R-:W-:-:S05]  /*9720*/  ULDC UR29, c[0x0][0x988] ;  /* 0x00026200001d7ab9 */ /* 0x000fca0000000800 */
.L_x_4974:
[----:B------:R-:W-:Y:S01]  /*9730*/  ISETP.NE.AND P2, PT, RZ, UR44, PT ;  /* 0x0000002cff007c0c */ /* 0x000fe2000bf45270 */
[----:B------:R-:W-:-:S04]  /*9740*/  UISETP.NE.AND UP0, UPT, UR31, 0x1, UPT ;  /* 0x000000011f00788c */ /* 0x000fc8000bf05270 */
[----:B------:R-:W-:-:S04]  /*9750*/  USEL UR47, URZ, 0x1, UP0 ;  /* 0x000000013f2f7887 */ /* 0x000fc80008000000 */
[----:B------:R-:W-:-:S04]  /*9760*/  ULOP3.LUT UR47, UR32, UR47, URZ, 0x3c, !UPT ;  /* 0x0000002f202f7292 */ /* 0x000fc8000f8e3c3f */
[----:B------:R-:W-:Y:S08]  /*9770*/  @P2 BRA `(.L_x_4964) ;  /* 0x0000000000382947 */ /* 0x000ff00003800000 */
[----:B------:R-:W-:Y:S05]  /*9780*/  @!P0 BRA `(.L_x_4965) ;  /* 0x0000000000048947 */ /* 0x000fea0003800000 */
[----:B------:R-:W-:Y:S01]  /*9790*/  BPT.TRAP 0x1 ;  /* 0x000000040000795c */ /* 0x000fe20000300000 */
.L_x_4965:
        /* <DEDUP_REMOVED lines=9> */
.L_x_4966:
[----:B-1----:R-:W-:Y:S05]  /*9830*/  @P1 BRA `(.L_x_4964) ;  /* 0x0000000000081947 */ /* 0x002fea0003800000 */
[----:B------:R-:W1:Y:S02]  /*9840*/  SYNCS.PHASECHK.TRANS64.TRYWAIT P1, [UR6+0x2a830], R7 ;  /* 0x02a83007ff0075a7 */ /* 0x000e640008020146 */
[----:B-1----:R-:W-:Y:S05]  /*9850*/  @!P1 BRA `(.L_x_4967) ;  /* 0x0000010400fc9947 */ /* 0x002fea0003800000 */
.L_x_4964:
        /* <DEDUP_REMOVED lines=40> */
.L_x_4969:
[----:B------:R-:W-:Y:S01]  /*9ae0*/  ULEA UR6, UR31, UR36, 0x3 ;  /* 0x000000241f067291 */ /* 0x000fe2000f8e183f */
[----:B------:R-:W-:-:S05]  /*9af0*/  IMAD.U32 R7, RZ, RZ, UR32 ;  /* 0x00000020ff077e24 */ /* 0x000fca000f8e00ff */
[----:B------:R-:W-:-:S04]  /*9b00*/  SHF.L.U32 R7, R7, 0x1f, RZ ;  /* 0x0000001f07077819 */ /* 0x000fc800000006ff */
[----:B------:R0:W1:Y:S01]  /*9b10*/  SYNCS.PHASECHK.TRANS64.TRYWAIT P1, [UR6+0x2a850], R7 ;  /* 0x02a85007ff0075a7 */ /* 0x0000620008020146 */
[----:B------:R-:W-:Y:S05]  /*9b20*/  @!P0 BRA `(.L_x_4970) ;  /* 0x0000000000048947 */ /* 0x000fea0003800000 */
[----:B------:R-:W-:Y:S01]  /*9b30*/  BPT.TRAP 0x1 ;  /* 0x000000040000795c */ /* 0x000fe20000300000 */
.L_x_4970:
[----:B-1----:R-:W-:Y:S05]  /*9b40*/  @P1 BRA `(.L_x_4968) ;  /* 0x0000000000081947 */ /* 0x002fea0003800000 */
[----:B------:R-:W1:Y:S02]  /*9b50*/  SYNCS.PHASECHK.TRANS64.TRYWAIT P1, [UR6+0x2a850], R7 ;  /* 0x02a85007ff0075a7 */ /* 0x000e640008020146 */
[----:B-1----:R-:W-:Y:S05]  /*9b60*/  @!P1 BRA `(.L_x_4971) ;  /* 0x0000010400509947 */ /* 0x002fea0003800000 */
.L_x_4968:
        /* <DEDUP_REMOVED lines=31> */
.L_x_4972:
        /* <DEDUP_REMOVED lines=71> */
[----:B-1----:R-:W-:Y:S01]  /*a1d0*/  FMNMX.FTZ R160, R13, R160, !PT ;  /* 0x000000a00da07209 */ /* 0x002fe20007810000 */
[C---:B------:R-:W-:Y:S01]  /*a1e0*/  FMUL.FTZ R172, R0.reuse, R180 ;  /* 0x000000b400ac7220 */ /* 0x040fe20000410000 */
[----:B------:R-:W-:Y:S01]  /*a1f0*/  FMUL.FTZ R173, R0, R181 ;  /* 0x000000b500ad7220 */ /* 0x000fe20000410000 */
[----:B------:R-:W-:-:S04]  /*a200*/  ULEA UR6, UR46, UR36, 0x3 ;  /* 0x000000242e067291 */ /* 0x000fc8000f8e183f */
[----:B------:R-:W1:Y:S01]  /*a210*/  MUFU.TANH R121, R121 ;  /* 0x0000007900797308 */ /* 0x000e620000002400 */
[----:B0-----:R-:W-:Y:S01]  /*a220*/  FMNMX.FTZ R14, R20, R7, !PT ;  /* 0x00000007140e7209 */ /* 0x001fe20007810000 */
[----:B------:R-:W-:-:S04]  /*a230*/  UIADD3 UR6, UR6, 0x2a840, URZ ;  /* 0x0002a84006067890 */ /* 0x000fc8000fffe03f */
[----:B------:R-:W-:Y:S02]  /*a240*/  UPRMT UR6, UR37, 0x654, UR6 ;  /* 0x0000065425067896 */ /* 0x000fe40008000006 */
[----:B------:R-:W0:Y:S01]  /*a250*/  MUFU.TANH R120, R120 ;  /* 0x0000007800787308 */ /* 0x000e220000002400 */
[----:B--2---:R-:W-:-:S06]  /*a260*/  FMNMX.FTZ R7, R21, R160, !PT ;  /* 0x000000a015077209 */ /* 0x004fcc0007810000 */
[----:B------:R-:W-:Y:S01]  /*a270*/  SYNCS.ARRIVE.TRANS64.RED.A1T0 RZ, [UR6], RZ ;  /* 0x000000ffffff79a7 */ /* 0x000fe20008100406 */
[----:B------:R-:W2:Y:S01]  /*a280*/  MUFU.TANH R122, R122 ;  /* 0x0000007a007a7308 */ /* 0x000ea20000002400 */
[----:B-1----:R-:W-:-:S07]  /*a290*/  FMNMX.FTZ R159, R121, R14, !PT ;  /* 0x0000000e799f7209 */ /* 0x002fce0007810000 */
[----:B------:R-:W1:Y:S01]  /*a2a0*/  MUFU.TANH R123, R123 ;  /* 0x0000007b007b7308 */ /* 0x000e620000002400 */
[----:B0-----:R-:W-:-:S07]  /*a2b0*/  FMNMX.FTZ R14, R120, R7, !PT ;  /* 0x00000007780e7209 */ /* 0x001fce0007810000 */
[----:B------:R-:W0:Y:S01]  /*a2c0*/  MUFU.TANH R125, R125 ;  /* 0x0000007d007d7308 */ /* 0x000e220000002400 */
[----:B--2---:R-:W-:-:S07]  /*a2d0*/  FMNMX.FTZ R160, R122, R159, !PT ;  /* 0x0000009f7aa07209 */ /* 0x004fce0007810000 */
[----:B------:R-:W2:Y:S01]  /*a2e0*/  MUFU.TANH R124, R124 ;  /* 0x0000007c007c7308 */ /* 0x000ea20000002400 */
[----:B-1----:R-:W-:-:S07]  /*a2f0*/  FMNMX.FTZ R7, R123, R14, !PT ;  /* 0x0000000e7b077209 */ /* 0x002fce0007810000 */
[----:B------:R-:W1:Y:S01]  /*a300*/  MUFU.TANH R126, R126 ;  /* 0x0000007e007e7308 */ /* 0x000e620000002400 */
[----:B0-----:R-:W-:-:S07]  /*a310*/  FMNMX.FTZ R159, R125, R160, !PT ;  /* 0x000000a07d9f7209 */ /* 0x001fce0007810000 */
[----:B------:R-:W0:Y:S01]  /*a320*/  MUFU.TANH R127, R127 ;  /* 0x0000007f007f7308 */ /* 0x000e220000002400 */
[----:B--2---:R-:W-:-:S07]  /*a330*/  FMNMX.FTZ R14, R124, R7, !PT ;  /* 0x000000077c0e7209 */ /* 0x004fce0007810000 */
[----:B------:R-:W2:Y:S01]  /*a340*/  MUFU.TANH R129, R129 ;  /* 0x0000008100817308 */ /* 0x000ea20000002400 */
[----:B-1----:R-:W-:Y:S01]  /*a350*/  FMNMX.FTZ R160, R126, R159, !PT ;  /* 0x0000009f7ea07209 */ /* 0x002fe20007810000 */
[----:B------:R-:W-:-:S06]  /*a360*/  FMUL.FTZ R159, R0, R174 ;  /* 0x000000ae009f7220 */ /* 0x000fcc0000410000 */
[----:B------:R-:W1:Y:S01]  /*a370*/  MUFU.TANH R128, R128 ;  /* 0x0000008000807308 */ /* 0x000e620000002400 */
[----:B0-----:R-:W-:-:S07]  /*a380*/  FMNMX.FTZ R7, R127, R14, !PT ;  /* 0x0000000e7f077209 */ /* 0x001fce0007810000 */
[----:B------:R-:W0:Y:S01]  /*a390*/  MUFU.TANH R130, R130 ;  /* 0x0000008200827308 */ /* 0x000e220000002400 */
[----:B--2---:R-:W-:Y:S01]  /*a3a0*/  FMNMX.FTZ R161, R129, R160, !PT ;  /* 0x000000a081a17209 */ /* 0x004fe20007810000 */
[----:B------:R-:W-:-:S06]  /*a3b0*/  FMUL.FTZ R160, R0, R175 ;  /* 0x000000af00a07220 */ /* 0x000fcc0000410000 */
        /* <DEDUP_REMOVED lines=27> */
[----:B0-----:R-:W-:Y:S01]  /*a570*/  FMNMX.FTZ R14, R140, R161, !PT ;  /* 0x000000a18c0e7209 */ /* 0x001fe20007810000 */
[----:B------:R-:W-:Y:S01]  /*a580*/  FMUL.FTZ R161, R0, R178 ;  /* 0x000000b200a17220 */ /* 0x000fe20000410000 */
[----:B------:R-:W-:-:S05]  /*a590*/  IMAD.U32 R178, RZ, RZ, UR29 ;  /* 0x0000001dffb27e24 */ /* 0x000fca000f8e00ff */
        /* <DEDUP_REMOVED lines=10> */
[----:B------:R-:W-:Y:S01]  /*a640*/  FMUL.FTZ R162, R0, R179 ;  /* 0x000000b300a27220 */ /* 0x000fe20000410000 */
[----:B------:R-:W-:-:S05]  /*a650*/  IMAD.U32 R179, RZ, RZ, UR29 ;  /* 0x0000001dffb37e24 */ /* 0x000fca000f8e00ff */
        /* <DEDUP_REMOVED lines=51> */
[----:B0-----:R-:W-:Y:S02]  /*a990*/  FMNMX.FTZ R7, R163, R14, !PT ;  /* 0x0000000ea3077209 */ /* 0x001fe40007810000 */
[----:B--2---:R-:W-:Y:S02]  /*a9a0*/  FMNMX.FTZ R174, R173, R174, !PT ;  /* 0x000000aeadae7209 */ /* 0x004fe40007810000 */
[----:B-1----:R-:W-:-:S03]  /*a9b0*/  FMNMX.FTZ R165, R164, R7, !PT ;  /* 0x00000007a4a57209 */ /* 0x002fc60007810000 */
[----:B------:R-:W0:Y:S04]  /*a9c0*/  SHFL.BFLY PT, R7, R174, 0x2, 0x1f ;  /* 0x0c401f00ae077f89 */ /* 0x000e2800000e0000 */
[----:B------:R-:W1:Y:S01]  /*a9d0*/  SHFL.BFLY PT, R14, R165, 0x2, 0x1f ;  /* 0x0c401f00a50e7f89 */ /* 0x000e6200000e0000 */
[----:B0-----:R-:W-:Y:S02]  /*a9e0*/  FMNMX.FTZ R175, R174, R7, !PT ;  /* 0x00000007aeaf7209 */ /* 0x001fe40007810000 */
[----:B-1----:R-:W-:-:S03]  /*a9f0*/  FMNMX.FTZ R176, R165, R14, !PT ;  /* 0x0000000ea5b07209 */ /* 0x002fc60007810000 */
[----:B------:R-:W0:Y:S04]  /*aa00*/  SHFL.BFLY PT, R14, R175, 0x1, 0x1f ;  /* 0x0c201f00af0e7f89 */ /* 0x000e2800000e0000 */
[----:B------:R-:W1:Y:S01]  /*aa10*/  SHFL.BFLY PT, R7, R176, 0x1, 0x1f ;  /* 0x0c201f00b0077f89 */ /* 0x000e6200000e0000 */
[----:B0-----:R-:W-:Y:S02]  /*aa20*/  FMNMX.FTZ R14, R175, R14, !PT ;  /* 0x0000000eaf0e7209 */ /* 0x001fe40007810000 */
[----:B-1----:R-:W-:-:S03]  /*aa30*/  FMNMX.FTZ R7, R176, R7, !PT ;  /* 0x00000007b0077209 */ /* 0x002fc60007810000 */
[C---:B------:R-:W-:Y:S01]  /*aa40*/  FFMA.FTZ R174, R14.reuse, R179, -8 ;  /* 0xc10000000eae7423 */ /* 0x040fe200000100b3 */
[----:B------:R-:W-:-:S03]  /*aa50*/  FADD.FTZ R5, -R14, R5 ;  /* 0x000000050e057221 */ /* 0x000fc60000010100 */
        /* <DEDUP_REMOVED lines=11> */
[----:B------:R-:W-:Y:S01]  /*ab10*/  FMUL.FTZ R177, R5, UR29 ;  /* 0x0000001d05b17c20 */ /* 0x000fe20008410000 */
[--C-:B------:R-:W-:Y:S01]  /*ab20*/  FFMA.FTZ R141, R144, UR29, -R174.reuse ;  /* 0x0000001d908d7c23 */ /* 0x100fe200080108ae */
[----:B------:R-:W-:-:S01]  /*ab30*/  FFMA.FTZ R175, R173, UR29, -R174 ;  /* 0x0000001dadaf7c23 */ /* 0x000fc200080108ae */
[----:B------:R-:W-:Y:S01]  /*ab40*/  FADD.FTZ R5, -R7, R4 ;  /* 0x0000000407057221 */ /* 0x000fe20000010100 */
[----:B------:R-:W-:-:S01]  /*ab50*/  FFMA.FTZ R144, R145, UR29, -R174 ;  /* 0x0000001d91907c23 */ /* 0x000fc200080108ae */
[----:B------:R-:W-:Y:S01]  /*ab60*/  FFMA.FTZ R173, R7, R178, -8 ;  /* 0xc100000007ad7423 */ /* 0x000fe200000100b2 */
        /* <DEDUP_REMOVED lines=17> */
[----:B------:R-:W-:Y:S01]  /*ac80*/  FFMA.FTZ R172, R172, UR29, -R174 ;  /* 0x0000001dacac7c23 */ /* 0x000fe200080108ae */
[----:B------:R-:W-:Y:S01]  /*ac90*/  FMUL.FTZ R5, R5, UR29 ;  /* 0x0000001d05057c20 */ /* 0x000fe20008410000 */
        /* <DEDUP_REMOVED lines=27> */
[----:B0-----:R-:W-:-:S07]  /*ae50*/  FFMA.FTZ R3, R4, R3, R165 ;  /* 0x0000000304037223 */ /* 0x001fce00000100a5 */
[----:B------:R-:W0:Y:S08]  /*ae60*/  MUFU.EX2 R8, R8 ;  /* 0x0000000800087308 */ /* 0x000e300000000800 */
[----:B------:R-:W2:Y:S01]  /*ae70*/  MUFU.EX2 R11, R11 ;  /* 0x0000000b000b7308 */ /* 0x000ea20000000800 */
[----:B-1----:R-:W-:-:S07]  /*ae80*/  FFMA.FTZ R2, R5, R2, R174 ;  /* 0x0000000205027223 */ /* 0x002fce00000100ae */
        /* <DEDUP_REMOVED lines=18> */
[--C-:B------:R-:W-:Y:S01]  /*afb0*/  FFMA.FTZ R153, R154, UR29, -R173.reuse ;  /* 0x0000001d9a997c23 */ /* 0x100fe200080108ad */
[----:B------:R-:W-:-:S05]  /*afc0*/  FFMA.FTZ R154, R155, UR29, -R173 ;  /* 0x0000001d9b9a7c23 */ /* 0x000fca00080108ad */
        /* <DEDUP_REMOVED lines=34> */
[--C-:B------:R-:W-:Y:S01]  /*b1f0*/  FFMA.FTZ R157, R158, UR29, -R173.reuse ;  /* 0x0000001d9e9d7c23 */ /* 0x100fe200080108ad */
[----:B------:R-:W-:-:S05]  /*b200*/  FFMA.FTZ R158, R159, UR29, -R173 ;  /* 0x0000001d9f9e7c23 */ /* 0x000fca00080108ad */
        /* <DEDUP_REMOVED lines=8> */
[----:B------:R-:W-:-:S06]  /*b290*/  FFMA.FTZ R177, R160, UR29, -R173 ;  /* 0x0000001da0b17c23 */ /* 0x000fcc00080108ad */
        /* <DEDUP_REMOVED lines=16> */
[----:B------:R-:W-:-:S06]  /*b3a0*/  FFMA.FTZ R159, R161, UR29, -R173 ;  /* 0x0000001da19f7c23 */ /* 0x000fcc00080108ad */
        /* <DEDUP_REMOVED lines=51> */
.L_x_4973:
        /* <DEDUP_REMOVED lines=139> */
.L_x_4963:
        /* <DEDUP_REMOVED lines=9> */
[----:B------:R-:W-:-:S05]  /*c020*/  ULDC UR31, c[0x0][0x9e0] ;  /* 0x00027800001f7ab9 */ /* 0x000fca0000000800 */
.L_x_4994:
        /* <DEDUP_REMOVED lines=9> */
.L_x_4977:
[----:B------:R-:W-:Y:S01]  /*c0c0*/  ULEA UR6, UR46, UR36, 0x3 ;  /* 0x000000242e067291 */ /* 0x000fe2000f8e183f */
[----:B------:R-:W-:-:S05]  /*c0d0*/  IMAD.U32 R7, RZ, RZ, UR47 ;  /* 0x0000002fff077e24 */ /* 0x000fca000f8e00ff */
[----:B------:R-:W-:-:S04]  /*c0e0*/  SHF.L.U32 R7, R7, 0x1f, RZ ;  /* 0x0000001f07077819 */ /* 0x000fc800000006ff */
[----:B------:R0:W1:Y:S01]  /*c0f0*/  SYNCS.PHASECHK.TRANS64.TRYWAIT P1, [UR6+0x2a830], R7 ;  /* 0x02a83007ff0075a7 */ /* 0x0000620008020146 */
[----:B------:R-:W-:Y:S05]  /*c100*/  @!P0 BRA `(.L_x_4978) ;  /* 0x0000000000048947 */ /* 0x000fea0003800000 */
[----:B------:R-:W-:Y:S01]  /*c110*/  BPT.TRAP 0x1 ;  /* 0x000000040000795c */ /* 0x000fe20000300000 */
.L_x_4978:
[----:B-1----:R-:W-:Y:S05]  /*c120*/  @P1 BRA `(.L_x_4976) ;  /* 0x0000000000081947 */ /* 0x002fea0003800000 */
[----:B------:R-:W1:Y:S02]  /*c130*/  SYNCS.PHASECHK.TRANS64.TRYWAIT P1, [UR6+0x2a830], R7 ;  /* 0x02a83007ff0075a7 */ /* 0x000e640008020146 */
[----:B-1----:R-:W-:Y:S05]  /*c140*/  @!P1 BRA `(.L_x_4979) ;  /* 0x000000dc00f09947 */ /* 0x002fea0003800000 */
.L_x_4976:
        /* <DEDUP_REMOVED lines=37> */
.L_x_4981:
[----:B------:R-:W-:Y:S01]  /*c3a0*/  ULEA UR6, UR33, UR36, 0x3 ;  /* 0x0000002421067291 */ /* 0x000fe2000f8e183f */
[----:B------:R-:W-:-:S05]  /*c3b0*/  IMAD.U32 R7, RZ, RZ, UR34 ;  /* 0x00000022ff077e24 */ /* 0x000fca000f8e00ff */
[----:B------:R-:W-:-:S04]  /*c3c0*/  SHF.L.U32 R7, R7, 0x1f, RZ ;  /* 0x0000001f07077819 */ /* 0x000fc800000006ff */
[----:B------:R0:W1:Y:S01]  /*c3d0*/  SYNCS.PHASECHK.TRANS64.TRYWAIT P1, [UR6+0x2a850], R7 ;  /* 0x02a85007ff0075a7 */ /* 0x0000620008020146 */
[----:B------:R-:W-:Y:S05]  /*c3e0*/  @!P0 BRA `(.L_x_4982) ;  /* 0x0000000000048947 */ /* 0x000fea0003800000 */
[----:B------:R-:W-:Y:S01]  /*c3f0*/  BPT.TRAP 0x1 ;  /* 0x000000040000795c */ /* 0x000fe20000300000 */
.L_x_4982:
[----:B-1----:R-:W-:Y:S05]  /*c400*/  @P1 BRA `(.L_x_4980) ;  /* 0x0000000000081947 */ /* 0x002fea0003800000 */
[----:B------:R-:W1:Y:S02]  /*c410*/  SYNCS.PHASECHK.TRANS64.TRYWAIT P1, [UR6+0x2a850], R7 ;  /* 0x02a85007ff0075a7 */ /* 0x000e640008020146 */
[----:B-1----:R-:W-:Y:S05]  /*c420*/  @!P1 BRA `(.L_x_4983) ;  /* 0x000000dc00509947 */ /* 0x002fea0003800000 */
.L_x_4980:
        /* <DEDUP_REMOVED lines=31> */
.L_x_4984:
        /* <DEDUP_REMOVED lines=167> */
.L_x_4987:
[----:B------:R-:W-:-:S05]  /*d090*/  IMAD.U32 R170, RZ, RZ, UR30 ;  /* 0x0000001effaa7e24 */ /* 0x000fca000f8e00ff */
[----:B------:R-:W-:-:S13]  /*d0a0*/  ISETP.NE.AND P1, PT, R170, 0x1, PT ;  /* 0x00000001aa00780c */ /* 0x000fda0003f25270 */
[----:B------:R-:W1:Y:S02]  /*d0b0*/  @P1 LDC.64 R14, c[0x0][0x9e8] ;  /* 0x00027a00ff0e1b82 */ /* 0x000e640000000a00 */
[----:B-1----:R-:W-:-:S05]  /*d0c0*/  @P1 IMAD.HI.U32 R14, R166, R14, RZ ;  /* 0x0000000ea60e1227 */ /* 0x002fca00078e00ff */
[----:B------:R-:W-:-:S07]  /*d0d0*/  @P1 SHF.R.U32.HI R166, RZ, R15, R14 ;  /* 0x0000000fffa61219 */ /* 0x000fce000001160e */
.L_x_4988:
[----:B------:R-:W-:Y:S05]  /*d0e0*/  BSYNC B0 ;  /* 0x0000000000007941 */ /* 0x000fea0003800000 */
.L_x_4986:
[----:B------:R-:W-:-:S04]  /*d0f0*/  IMAD R15, R166, R170, -R165 ;  /* 0x000000aaa60f7224 */ /* 0x000fc800078e0aa5 */
[----:B------:R-:W-:-:S05]  /*d100*/  IMAD R14, R16, -0x2, R15 ;  /* 0xfffffffe100e7824 */ /* 0x000fca00078e020f */
[----:B------:R-:W-:Y:S02]  /*d110*/  VIADDMNMX R167, R14, R170, R167, PT ;  /* 0x000000aa0ea77246 */ /* 0x000fe400038001a7 */
[----:B------:R-:W-:-:S07]  /*d120*/  VIMNMX R169, R169, R14, !PT ;  /* 0x0000000ea9a97248 */ /* 0x000fce0007fe0100 */
.L_x_4985:
        /* <DEDUP_REMOVED lines=116> */
.L_x_4991:
[----:B------:R-:W-:-:S05]  /*d870*/  IMAD.U32 R180, RZ, RZ, UR30 ;  /* 0x0000001effb47e24 */ /* 0x000fca000f8e00ff */
[----:B------:R-:W-:-:S13]  /*d880*/  ISETP.NE.AND P2, PT, R180, 0x1, PT ;  /* 0x00000001b400780c */ /* 0x000fda0003f45270 */
[----:B------:R-:W0:Y:S02]  /*d890*/  @P2 LDC.64 R14, c[0x0][0x9e8] ;  /* 0x00027a00ff0e2b82 */ /* 0x000e240000000a00 */
[----:B0-----:R-:W-:-:S05]  /*d8a0*/  @P2 IMAD.HI.U32 R14, R167, R14, RZ ;  /* 0x0000000ea70e2227 */ /* 0x001fca00078e00ff */
[----:B------:R-:W-:-:S07]  /*d8b0*/  @P2 SHF.R.U32.HI R167, RZ, R15, R14 ;  /* 0x0000000fffa72219 */ /* 0x000fce000001160e */
.L_x_4992:
[----:B------:R-:W-:Y:S05]  /*d8c0*/  BSYNC B0 ;  /* 0x0000000000007941 */ /* 0x000fea0003800000 */
.L_x_4990:
[----:B------:R-:W-:-:S04]  /*d8d0*/  IMAD R165, R167, R180, -R165 ;  /* 0x000000b4a7a57224 */ /* 0x000fc800078e0aa5 */
[----:B------:R-:W-:-:S05]  /*d8e0*/  IMAD R165, R16, -0x2, R165 ;  /* 0xfffffffe10a57824 */ /* 0x000fca00078e02a5 */
[----:B------:R-:W-:Y:S02]  /*d8f0*/  VIADDMNMX R164, R165, R180, R164, PT ;  /* 0x000000b4a5a47246 */ /* 0x000fe400038001a4 */
[----:B------:R-:W-:-:S07]  /*d900*/  VIMNMX R163, R163, R165, !PT ;  /* 0x000000a5a3a37248 */ /* 0x000fce0007fe0100 */
.L_x_4989:
        /* <DEDUP_REMOVED lines=378> */
.L_x_4993:
        /* <DEDUP_REMOVED lines=139> */
.L_x_4975:
[----:B------:R-:W-:Y:S06]  /*f960*/  BAR.ARV 0x8, 0x180 ;  /* 0x0206000000007b1d */ /* 0x000fec0000002000 */
[----:B------:R-:W-:Y:S05]  /*f970*/  @!P0 BRA `(.L_x_4995) ;  /* 0x0000000000048947 */ /* 0x000fea0003800000 */
[----:B------:R-:W-:Y:S01]  /*f980*/  BPT.TRAP 0x1 ;  /* 0x000000040000795c */ /* 0x000fe20000300000 */
.L_x_4995:
[----:B------:R-:W-:Y:S01]  /*f990*/  ULEA UR9, UR46, UR36, 0x3 ;  /* 0x000000242e097291 */ /* 0x000fe2000f8e183f */
[----:B------:R-:W-:-:S05]  /*f9a0*/  IMAD.U32 R0, RZ, RZ, UR47 ;  /* 0x0000002fff007e24 */ /* 0x000fca000f8e00ff */
[----:B------:R-:W-:-:S04]  /*f9b0*/  SHF.L.U32 R0, R0, 0x1f, RZ ;  /* 0x0000001f00007819 */ /* 0x000fc800000006ff */
[----:B------:R0:W1:Y:S01]  /*f9c0*/  SYNCS.PHASECHK.TRANS64.TRYWAIT P1, [UR9+0x2a850], R0 ;  /* 0x02a85000ff0075a7 */ /* 0x0000620008020149 */
[----:B------:R-:W-:Y:S05]  /*f9d0*/  @!P0 BRA `(.L_x_4996) ;  /* 0x0000000000048947 */ /* 0x000fea0003800000 */
[----:B------:R-:W-:Y:S01]  /*f9e0*/  BPT.TRAP 0x1 ;  /* 0x000000040000795c */ /* 0x000fe20000300000 */
.L_x_4996:
[----:B-1----:R-:W-:Y:S05]  /*f9f0*/  @P1 BRA `(.L_x_4997) ;  /* 0x0000000000081947 */ /* 0x002fea0003800000 */
[----:B------:R-:W1:Y:S02]  /*fa00*/  SYNCS.PHASECHK.TRANS64.TRYWAIT P1, [UR9+0x2a850], R0 ;  /* 0x02a85000ff0075a7 */ /* 0x000e640008020149 */
[----:B-1----:R-:W-:Y:S05]  /*fa10*/  @!P1 BRA `(.L_x_4998) ;  /* 0x000000a400ec9947 */ /* 0x002fea0003800000 */
.L_x_4997:
        /* <DEDUP_REMOVED lines=12> */
[----:B------:R-:W-:Y:S02]  /*fae0*/  @UP0 ULDC.64 UR12, c[0x0][0x9c8] ;  /* 0x00027200000c0ab9 */ /* 0x000fe40000000a00 */
[----:B------:R-:W-:Y:S01]  /*faf0*/  UMOV UR6, UR8 ;  /* 0x0000000800067c82 */ /* 0x000fe20008000000 */
[----:B------:R-:W-:-:S09]  /*fb00*/  @UP0 UIMAD.WIDE.U32 UR4, UR50, UR12, URZ ;  /* 0x0000000c320402a5 */ /* 0x000fd2000f8e003f */
[----:B------:R-:W-:Y:S01]  /*fb10*/  QGMMA.64x192x32.F32.E4M3.E4M3 R24, R196, gdesc[UR4], R24, gsb0 ;  /* 0x02e00004c4187df3 */ /* 0x000fe20008000818 */
[----:B------:R-:W-:Y:S01]  /*fb20*/  UIADD3 UR6, UR8, 0x2, URZ ;  /* 0x0000000208067890 */ /* 0x000fe2000fffe03f */
[----:B------:R-:W-:Y:S01]  /*fb30*/  UMOV UR7, 0x40000040 ;  /* 0x4000004000077882 */ /* 0x000fe20000000000 */
[----:B------:R-:W-:Y:S02]  /*fb40*/  WARPGROUP.DEPBAR.LE gsb0, 0x0 ;  /* 0x00008000000079c5 */ /* 0x000fe40000010000 */
[----:B------:R-:W-:-:S15]  /*fb50*/  WARPGROUP.ARRIVE ;  /* 0x00000000000079c5 */ /* 0x000fde0000000000 */
        /* <DEDUP_REMOVED lines=63> */
.L_x_4999:
        /* <DEDUP_REMOVED lines=106> */
.L_x_4921:
[----:B------:R-:W0:Y:S01]  /*105f0*/  S2R R4, SR_CgaCtaId ;  /* 0x0000000000047919 */ /* 0x000e220000008800 */
[----:B------:R-:W-:Y:S01]  /*10600*/  MOV R3, 0x400 ;  /* 0x0000040000037802 */ /* 0x000fe20000000f00 */
[----:B------:R-:W-:Y:S01]  /*10610*/  BSSY B0, `(.L_x_5000) ;  /* 0x000030c000007945 */ /* 0x000fe20003800000 */
[----:B------:R-:W-:Y:S02]  /*10620*/  BAR.SYNC.DEFER_BLOCKING 0x5, 0x180 ;  /* 0x0146000000007b1d */ /* 0x000fe40000010000 */
[----:B0-----:R-:W-:-:S05]  /*10630*/  LEA R3, R4, R3, 0x18 ;  /* 0x0000000304037211 */ /* 0x001fca00078ec0ff */
[----:B------:R-:W0:Y:S02]  /*10640*/  LDS.128 R32, [R3+0x2a8d0] ;  /* 0x02a8d00003207984 */ /* 0x000e240000000c00 */
[----:B0-----:R-:W-:Y:S02]  /*10650*/  R2UR UR5, R33 ;  /* 0x00000000210572ca */ /* 0x001fe400000e0000 */
[----:B------:R-:W-:Y:S02]  /*10660*/  R2UR UR51, R34 ;  /* 0x00000000223372ca */ /* 0x000fe400000e0000 */
        /* <DEDUP_REMOVED lines=9> */
[----:B------:R-:W0:Y:S01]  /*10700*/  S2R R32, SR_SWINHI ;  /* 0x0000000000207919 */ /* 0x000e220000002f00 */
[----:B------:R-:W-:Y:S01]  /*10710*/  F2FP.BF16.F32.PACK_AB R52, R52, R121 ;  /* 0x000000793434723e */ /* 0x000fe200000010ff */
[----:B------:R-:W-:Y:S02]  /*10720*/  ULDC.64 UR6, c[0x0][0xc00] ;  /* 0x0003000000067ab9 */ /* 0x000fe40000000a00 */
[----:B------:R1:W2:Y:S01]  /*10730*/  LDG.E.CONSTANT R4, desc[UR54][R4.64] ;  /* 0x0000003604047981 */ /* 0x0002a2000c1e9900 */
[----:B------:R-:W-:Y:S01]  /*10740*/  F2FP.BF16.F32.PACK_AB R53, R53, R120 ;  /* 0x000000783535723e */ /* 0x000fe200000010ff */
[----:B------:R-:W-:Y:S01]  /*10750*/  UISETP.NE.U32.AND UP0, UPT, UR6, URZ, UPT ;  /* 0x0000003f0600728c */ /* 0x000fe2000bf05070 */
[----:B------:R-:W-:Y:S02]  /*10760*/  F2FP.BF16.F32.PACK_AB R49, R60, R49 ;  /* 0x000000313c31723e */ /* 0x000fe400000010ff */
[----:B------:R-:W-:Y:S01]  /*10770*/  F2FP.BF16.F32.PACK_AB R48, R61, R48 ;  /* 0x000000303d30723e */ /* 0x000fe200000010ff */
[----:B------:R-:W-:Y:S01]  /*10780*/  UISETP.NE.AND.EX UP0, UPT, UR7, URZ, UPT, UP0 ;  /* 0x0000003f0700728c */ /* 0x000fe2000bf05300 */
[----:B------:R-:W-:-:S02]  /*10790*/  F2FP.BF16.F32.PACK_AB R45, R68, R45 ;  /* 0x0000002d442d723e */ /* 0x000fc400000010ff */
[----:B------:R-:W-:Y:S01]  /*107a0*/  F2FP.BF16.F32.PACK_AB R44, R69, R44 ;  /* 0x0000002c452c723e */ /* 0x000fe200000010ff */
[----:B------:R-:W-:Y:S01]  /*107b0*/  ULDC.64 UR6, c[0x0][0xc00] ;  /* 0x0003000000067ab9 */ /* 0x000fe20000000a00 */
[----:B-1----:R-:W-:Y:S01]  /*107c0*/  LOP3.LUT P0, R5, R50, 0x3, RZ, 0xc0, !PT ;  /* 0x0000000332057812 */ /* 0x002fe2000780c0ff */
[----:B------:R-:W-:Y:S01]  /*107d0*/  UIMAD.WIDE UR6, UR41, 0x4, UR6 ;  /* 0x00000004290678a5 */ /* 0x000fe2000f8e0206 */
[----:B------:R-:W-:Y:S02]  /*107e0*/  F2FP.BF16.F32.PACK_AB R41, R76, R41 ;  /* 0x000000294c29723e */ /* 0x000fe400000010ff */
[----:B------:R-:W-:Y:S02]  /*107f0*/  ISETP.EQ.OR P0, PT, R5, 0x3, !P0 ;  /* 0x000000030500780c */ /* 0x000fe40004702670 */
[----:B------:R-:W-:Y:S02]  /*10800*/  F2FP.BF16.F32.PACK_AB R40, R77, R40 ;  /* 0x000000284d28723e */ /* 0x000fe400000010ff */
[----:B------:R-:W-:-:S02]  /*10810*/  SEL R59, R52, R53, P0 ;  /* 0x00000035343b7207 */ /* 0x000fc40000000000 */
[----:B------:R-:W-:Y:S02]  /*10820*/  SEL R52, R53, R52, P0 ;  /* 0x0000003435347207 */ /* 0x000fe40000000000 */
[----:B------:R-:W-:Y:S02]  /*10830*/  SEL R53, R49, R48, P0 ;  /* 0x0000003031357207 */ /* 0x000fe40000000000 */
[----:B------:R-:W-:Y:S02]  /*10840*/  F2FP.BF16.F32.PACK_AB R118, R118, R7 ;  /* 0x000000077676723e */ /* 0x000fe400000010ff */
[----:B------:R-:W-:Y:S02]  /*10850*/  F2FP.BF16.F32.PACK_AB R119, R119, R6 ;  /* 0x000000067777723e */ /* 0x000fe400000010ff */
[----:B------:R-:W-:Y:S02]  /*10860*/  SEL R48, R48, R49, P0 ;  /* 0x0000003130307207 */ /* 0x000fe40000000000 */
[----:B------:R-:W-:-:S02]  /*10870*/  F2FP.BF16.F32.PACK_AB R37, R84, R37 ;  /* 0x000000255425723e */ /* 0x000fc400000010ff */
[----:B------:R-:W-:Y:S02]  /*10880*/  F2FP.BF16.F32.PACK_AB R36, R85, R36 ;  /* 0x000000245524723e */ /* 0x000fe400000010ff */
[----:B------:R-:W-:Y:S02]  /*10890*/  SEL R49, R45, R44, P0 ;  /* 0x0000002c2d317207 */ /* 0x000fe40000000000 */
[----:B------:R-:W-:Y:S02]  /*108a0*/  MOV R6, R3 ;  /* 0x0000000300067202 */ /* 0x000fe40000000f00 */
[----:B0-----:R-:W-:Y:S02]  /*108b0*/  MOV R7, R32 ;  /* 0x0000002000077202 */ /* 0x001fe40000000f00 */
[----:B------:R-:W-:Y:S02]  /*108c0*/  SEL R44, R44, R45, P0 ;  /* 0x0000002d2c2c7207 */ /* 0x000fe40000000000 */
[----:B------:R-:W-:-:S02]  /*108d0*/  SEL R45, R41, R40, P0 ;  /* 0x00000028292d7207 */ /* 0x000fc40000000000 */
[----:B------:R-:W-:Y:S02]  /*108e0*/  SEL R40, R40, R41, P0 ;  /* 0x0000002928287207 */ /* 0x000fe40000000000 */
[----:B------:R-:W-:Y:S02]  /*108f0*/  SEL R41, R37, R36, P0 ;  /* 0x0000002425297207 */ /* 0x000fe40000000000 */
[----:B------:R-:W-:Y:S01]  /*10900*/  SEL R50, R36, R37, P0 ;  /* 0x0000002524327207 */ /* 0x000fe20000000000 */
[----:B------:R-:W-:Y:S01]  /*10910*/  IMAD.WIDE R36, R204, 0x2, R6 ;  /* 0x00000002cc247825 */ /* 0x000fe200078e0206 */
[----:B------:R-:W-:Y:S02]  /*10920*/  F2FP.BF16.F32.PACK_AB R26, R87, R26 ;  /* 0x0000001a571a723e */ /* 0x000fe400000010ff */
[----:B------:R-:W-:Y:S02]  /*10930*/  F2FP.BF16.F32.PACK_AB R11, R110, R11 ;  /* 0x0000000b6e0b723e */ /* 0x000fe400000010ff */
[----:B------:R-:W-:-:S02]  /*10940*/  F2FP.BF16.F32.PACK_AB R10, R111, R10 ;  /* 0x0000000a6f0a723e */ /* 0x000fc400000010ff */
[----:B------:R-:W-:Y:S02]  /*10950*/  IADD3 R87, P5, R36, 0x40, RZ ;  /* 0x0000004024577810 */ /* 0x000fe40007fbe0ff */
[----:B------:R-:W-:Y:S02]  /*10960*/  F2FP.BF16.F32.PACK_AB R80, R80, R81 ;  /* 0x000000515050723e */ /* 0x000fe400000010ff */
[----:B------:R-:W-:Y:S01]  /*10970*/  F2FP.BF16.F32.PACK_AB R73, R72, R73 ;  /* 0x000000494849723e */ /* 0x000fe200000010ff */
[----:B------:R-:W-:Y:S01]  /*10980*/  IMAD.X R33, RZ, RZ, R37, P5 ;  /* 0x000000ffff217224 */ /* 0x000fe200028e0625 */
[----:B------:R-:W-:Y:S02]  /*10990*/  F2FP.BF16.F32.PACK_AB R9, R116, R9 ;  /* 0x000000097409723e */ /* 0x000fe400000010ff */
[----:B------:R-:W-:Y:S02]  /*109a0*/  F2FP.BF16.F32.PACK_AB R8, R117, R8 ;  /* 0x000000087508723e */ /* 0x000fe400000010ff */
[----:B------:R-:W-:-:S02]  /*109b0*/  SEL R81, R11, R10, P0 ;  /* 0x0000000a0b517207 */ /* 0x000fc40000000000 */
[----:B------:R-:W-:Y:S02]  /*109c0*/  SEL R72, R10, R11, P0 ;  /* 0x0000000b0a487207 */ /* 0x000fe40000000000 */
[----:B------:R-:W-:Y:S02]  /*109d0*/  F2FP.BF16.F32.PACK_AB R64, R64, R65 ;  /* 0x000000414040723e */ /* 0x000fe400000010ff */
[----:B------:R-:W-:Y:S02]  /*109e0*/  F2FP.BF16.F32.PACK_AB R57, R56, R57 ;  /* 0x000000393839723e */ /* 0x000fe400000010ff */
[----:B------:R-:W-:Y:S02]  /*109f0*/  IADD3 R85, P4, R36, 0x20, RZ ;  /* 0x0000002024557810 */ /* 0x000fe40007f9e0ff */
[----:B------:R-:W-:Y:S02]  /*10a00*/  LOP3.LUT R10, R87, 0x380, RZ, 0xc0, !PT ;  /* 0x00000380570a7812 */ /* 0x000fe400078ec0ff */
[----:B------:R-:W-:Y:S01]  /*10a10*/  F2FP.BF16.F32.PACK_AB R38, R71, R38 ;  /* 0x000000264726723e */ /* 0x000fe200000010ff */
[----:B------:R-:W-:Y:S01]  /*10a20*/  IMAD.X R35, RZ, RZ, R37, P4 ;  /* 0x000000ffff237224 */ /* 0x000fe200020e0625 */
[----:B------:R-:W-:-:S02]  /*10a30*/  F2FP.BF16.F32.PACK_AB R47, R54, R47 ;  /* 0x0000002f362f723e */ /* 0x000fc400000010ff */
[----:B------:R-:W-:Y:S02]  /*10a40*/  F2FP.BF16.F32.PACK_AB R46, R55, R46 ;  /* 0x0000002e372e723e */ /* 0x000fe400000010ff */
[----:B------:R-:W-:Y:S02]  /*10a50*/  SEL R71, R80, R73, P0 ;  /* 0x0000004950477207 */ /* 0x000fe40000000000 */
[----:B------:R-:W-:Y:S02]  /*10a60*/  F2FP.BF16.F32.PACK_AB R96, R89, R96 ;  /* 0x000000605960723e */ /* 0x000fe400000010ff */
[----:B------:R-:W-:Y:S02]  /*10a70*/  F2FP.BF16.F32.PACK_AB R13, R108, R13 ;  /* 0x0000000d6c0d723e */ /* 0x000fe400000010ff */
[----:B------:R-:W-:Y:S02]  /*10a80*/  F2FP.BF16.F32.PACK_AB R12, R109, R12 ;  /* 0x0000000c6d0c723e */ /* 0x000fe400000010ff */
[----:B------:R-:W-:-:S02]  /*10a90*/  SEL R67, R9, R8, P0 ;  /* 0x0000000809437207 */ /* 0x000fc40000000000 */
[----:B------:R-:W-:Y:S02]  /*10aa0*/  SEL R60, R8, R9, P0 ;  /* 0x00000009083c7207 */ /* 0x000fe40000000000 */
[----:B------:R-:W-:Y:S02]  /*10ab0*/  SEL R80, R73, R80, P0 ;  /* 0x0000005049507207 */ /* 0x000fe40000000000 */
[----:B------:R-:W-:Y:S02]  /*10ac0*/  F2FP.BF16.F32.PACK_AB R43, R62, R43 ;  /* 0x0000002b3e2b723e */ /* 0x000fe400000010ff */
[----:B------:R-:W-:Y:S02]  /*10ad0*/  F2FP.BF16.F32.PACK_AB R42, R63, R42 ;  /* 0x0000002a3f2a723e */ /* 0x000fe400000010ff */
[----:B------:R-:W-:Y:S02]  /*10ae0*/  F2FP.BF16.F32.PACK_AB R28, R93, R28 ;  /* 0x0000001c5d1c723e */ /* 0x000fe400000010ff */
[----:B------:R-:W-:-:S02]  /*10af0*/  SEL R73, R64, R57, P0 ;  /* 0x0000003940497207 */ /* 0x000fc40000000000 */
[----:B------:R-:W-:Y:S02]  /*10b00*/  IADD3 R89, P6, R36, 0x60, RZ ;  /* 0x0000006024597810 */ /* 0x000fe40007fde0ff */
[----:B------:R-:W-:Y:S02]  /*10b10*/  LOP3.LUT R8, R85, 0x380, RZ, 0xc0, !PT ;  /* 0x0000038055087812 */ /* 0x000fe400078ec0ff */
[----:B------:R-:W-:Y:S02]  /*10b20*/  SHF.R.U64 R10, R10, 0x3, RZ ;  /* 0x000000030a0a7819 */ /* 0x000fe400000012ff */
[----:B------:R-:W-:Y:S02]  /*10b30*/  SEL R64, R57, R64, P0 ;  /* 0x0000004039407207 */ /* 0x000fe40000000000 */
[----:B------:R-:W-:Y:S02]  /*10b40*/  IADD3 R93, P2, R36, 0x4020, RZ ;  /* 0x00004020245d7810 */ /* 0x000fe40007f5e0ff */
[----:B------:R-:W-:-:S02]  /*10b50*/  F2FP.BF16.F32.PACK_AB R39, R70, R39 ;  /* 0x000000274627723e */ /* 0x000fc400000010ff */
[----:B------:R-:W-:Y:S02]  /*10b60*/  SEL R57, R47, R46, P0 ;  /* 0x0000002e2f397207 */ /* 0x000fe40000000000 */
[----:B------:R-:W-:Y:S02]  /*10b70*/  SEL R65, R13, R12, P0 ;  /* 0x0000000c0d417207 */ /* 0x000fe40000000000 */
[----:B------:R-:W-:Y:S02]  /*10b80*/  SEL R58, R12, R13, P0 ;  /* 0x0000000d0c3a7207 */ /* 0x000fe40000000000 */
[----:B------:R-:W-:Y:S02]  /*10b90*/  SEL R46, R46, R47, P0 ;  /* 0x0000002f2e2e7207 */ /* 0x000fe40000000000 */
[----:B------:R-:W-:Y:S02]  /*10ba0*/  F2FP.BF16.F32.PACK_AB R31, R78, R31 ;  /* 0x0000001f4e1f723e */ /* 0x000fe400000010ff */
[----:B------:R-:W-:-:S02]  /*10bb0*/  F2FP.BF16.F32.PACK_AB R30, R79, R30 ;  /* 0x0000001e4f1e723e */ /* 0x000fc400000010ff */
[----:B------:R-:W-:Y:S02]  /*10bc0*/  SEL R47, R43, R42, P0 ;  /* 0x0000002a2b2f7207 */ /* 0x000fe40000000000 */
[----:B------:R-:W-:Y:S02]  /*10bd0*/  LOP3.LUT R12, R89, 0x380, RZ, 0xc0, !PT ;  /* 0x00000380590c7812 */ /* 0x000fe400078ec0ff */
[----:B------:R-:W-:Y:S02]  /*10be0*/  SHF.R.U64 R8, R8, 0x3, RZ ;  /* 0x0000000308087819 */ /* 0x000fe400000012ff */
[----:B------:R-:W-:Y:S02]  /*10bf0*/  LOP3.LUT R32, R10, R87, RZ, 0x3c, !PT ;  /* 0x000000570a207212 */ /* 0x000fe400078e3cff */
[----:B------:R-:W-:Y:S02]  /*10c00*/  F2FP.BF16.F32.PACK_AB R25, R94, R25 ;  /* 0x000000195e19723e */ /* 0x000fe400000010ff */
[----:B------:R-:W-:-:S02]  /*10c10*/  F2FP.BF16.F32.PACK_AB R24, R95, R24 ;  /* 0x000000185f18723e */ /* 0x000fc400000010ff */
[----:B------:R-:W-:Y:S02]  /*10c20*/  SEL R42, R42, R43, P0 ;  /* 0x0000002b2a2a7207 */ /* 0x000fe40000000000 */
[----:B------:R-:W-:Y:S02]  /*10c30*/  IADD3 R91, P1, R36, 0x4000, RZ ;  /* 0x00004000245b7810 */ /* 0x000fe40007f3e0ff */
[----:B------:R-:W-:Y:S02]  /*10c40*/  LOP3.LUT R10, R93, 0x380, RZ, 0xc0, !PT ;  /* 0x000003805d0a7812 */ /* 0x000fe400078ec0ff */
[----:B------:R-:W-:Y:S02]  /*10c50*/  SEL R43, R39, R38, P0 ;  /* 0x00000026272b7207 */ /* 0x000fe40000000000 */
[----:B------:R-:W-:Y:S02]  /*10c60*/  F2FP.BF16.F32.PACK_AB R97, R97, R104 ;  /* 0x000000686161723e */ /* 0x000fe400000010ff */
[----:B------:R-:W-:-:S02]  /*10c70*/  SEL R38, R38, R39, P0 ;  /* 0x0000002726267207 */ /* 0x000fc40000000000 */
[----:B------:R-:W-:Y:S02]  /*10c80*/  SEL R39, R31, R30, P0 ;  /* 0x0000001e1f277207 */ /* 0x000fe40000000000 */
[----:B------:R-:W-:Y:S01]  /*10c90*/  SEL R62, R30, R31, P0 ;  /* 0x0000001f1e3e7207 */ /* 0x000fe20000000000 */
[----:B------:R-:W-:Y:S01]  /*10ca0*/  IMAD.X R31, RZ, RZ, R37, P6 ;  /* 0x000000ffff1f7224 */ /* 0x000fe200030e0625 */
[----:B------:R-:W-:Y:S02]  /*10cb0*/  SHF.R.U64 R12, R12, 0x3, RZ ;  /* 0x000000030c0c7819 */ /* 0x000fe400000012ff */
[----:B------:R-:W-:Y:S02]  /*10cc0*/  LOP3.LUT R34, R8, R85, RZ, 0x3c, !PT ;  /* 0x0000005508227212 */ /* 0x000fe400078e3cff */
[----:B------:R-:W-:Y:S02]  /*10cd0*/  F2FP.BF16.F32.PACK_AB R29, R92, R29 ;  /* 0x0000001d5c1d723e */ /* 0x000fe400000010ff */
[----:B------:R-:W-:-:S02]  /*10ce0*/  F2FP.BF16.F32.PACK_AB R20, R101, R20 ;  /* 0x000000146514723e */ /* 0x000fc400000010ff */
[----:B------:R-:W-:Y:S02]  /*10cf0*/  SEL R77, R25, R24, P0 ;  /* 0x00000018194d7207 */ /* 0x000fe40000000000 */
[----:B------:R-:W-:Y:S01]  /*10d00*/  SEL R68, R24, R25, P0 ;  /* 0x0000001918447207 */ /* 0x000fe20000000000 */
[----:B------:R-:W-:Y:S01]  /*10d10*/  IMAD.X R25, RZ, RZ, R37, P2 ;  /* 0x000000ffff197224 */ /* 0x000fe200010e0625 */
[----:B------:R-:W-:Y:S02]  /*10d20*/  IADD3 R95, P3, R36, 0x4040, RZ ;  /* 0x00004040245f7810 */ /* 0x000fe40007f7e0ff */
[----:B------:R-:W-:Y:S02]  /*10d30*/  LOP3.LUT R8, R91, 0x380, RZ, 0xc0, !PT ;  /* 0x000003805b087812 */ /* 0x000fe400078ec0ff */
[----:B------:R-:W-:Y:S02]  /*10d40*/  SHF.R.U64 R10, R10, 0x3, RZ ;  /* 0x000000030a0a7819 */ /* 0x000fe400000012ff */
[----:B------:R-:W-:-:S02]  /*10d50*/  IADD3 R101, P6, R36, 0x8020, RZ ;  /* 0x0000802024657810 */ /* 0x000fc40007fde0ff */
[----:B------:R-:W-:Y:S02]  /*10d60*/  SEL R69, R97, R96, P0 ;  /* 0x0000006061457207 */ /* 0x000fe40000000000 */
[----:B------:R-:W-:Y:S01]  /*10d70*/  IADD3 R105, P2, R36, 0x8060, RZ ;  /* 0x0000806024697810 */ /* 0x000fe20007f5e0ff */
[----:B------:R-:W-:Y:S01]  /*10d80*/  IMAD.X R13, RZ, RZ, R37, P6 ;  /* 0x000000ffff0d7224 */ /* 0x000fe200030e0625 */
[----:B------:R-:W-:Y:S02]  /*10d90*/  F2FP.BF16.F32.PACK_AB R15, R102, R15 ;  /* 0x0000000f660f723e */ /* 0x000fe400000010ff */
[----:B------:R-:W-:Y:S02]  /*10da0*/  F2FP.BF16.F32.PACK_AB R14, R103, R14 ;  /* 0x0000000e670e723e */ /* 0x000fe400000010ff */
[----:B------:R-:W-:Y:S02]  /*10db0*/  SEL R96, R96, R97, P0 ;  /* 0x0000006160607207 */ /* 0x000fe40000000000 */
[----:B------:R-:W-:-:S02]  /*10dc0*/  LOP3.LUT R30, R12, R89, RZ, 0x3c, !PT ;  /* 0x000000590c1e7212 */ /* 0x000fc400078e3cff */
[----:B------:R-:W-:Y:S02]  /*10dd0*/  SEL R61, R29, R28, P0 ;  /* 0x0000001c1d3d7207 */ /* 0x000fe40000000000 */
[----:B------:R-:W-:Y:S01]  /*10de0*/  SEL R54, R28, R29, P0 ;  /* 0x0000001d1c367207 */ /* 0x000fe20000000000 */
[----:B------:R-:W-:Y:S01]  /*10df0*/  IMAD.X R29, RZ, RZ, R37, P1 ;  /* 0x000000ffff1d7224 */ /* 0x000fe200008e0625 */
[----:B------:R-:W-:Y:S02]  /*10e00*/  IADD3 R97, P4, R36, 0x4060, RZ ;  /* 0x0000406024617810 */ /* 0x000fe40007f9e0ff */
[----:B------:R-:W-:Y:S02]  /*10e10*/  LOP3.LUT R12, R95, 0x380, RZ, 0xc0, !PT ;  /* 0x000003805f0c7812 */ /* 0x000fe400078ec0ff */
[----:B------:R-:W-:Y:S02]  /*10e20*/  SHF.R.U64 R8, R8, 0x3, RZ ;  /* 0x0000000308087819 */ /* 0x000fe400000012ff */
[----:B------:R-:W-:-:S02]  /*10e30*/  LOP3.LUT R24, R10, R93, RZ, 0x3c, !PT ;  /* 0x0000005d0a187212 */ /* 0x000fc400078e3cff */
[C---:B------:R-:W-:Y:S02]  /*10e40*/  LOP3.LUT R11, R36.reuse, 0x380, RZ, 0xc0, !PT ;  /* 0x00000380240b7812 */ /* 0x040fe400078ec0ff */
[C---:B------:R-:W-:Y:S02]  /*10e50*/  IADD3 R99, P5, R36.reuse, 0x8000, RZ ;  /* 0x0000800024637810 */ /* 0x040fe40007fbe0ff */
[----:B------:R-:W-:Y:S02]  /*10e60*/  LOP3.LUT R10, R101, 0x380, RZ, 0xc0, !PT ;  /* 0x00000380650a7812 */ /* 0x000fe400078ec0ff */
[----:B------:R-:W-:Y:S02]  /*10e70*/  IADD3 R103, P1, R36, 0x8040, RZ ;  /* 0x0000804024677810 */ /* 0x000fe40007f3e0ff */
[----:B------:R-:W-:Y:S02]  /*10e80*/  LOP3.LUT R76, R105, 0x380, RZ, 0xc0, !PT ;  /* 0x00000380694c7812 */ /* 0x000fe400078ec0ff */
[----:B------:R-:W-:Y:S01]  /*10e90*/  F2FP.BF16.F32.PACK_AB R27, R86, R27 ;  /* 0x0000001b561b723e */ /* 0x000fe200000010ff */
[----:B------:R-:W-:Y:S01]  /*10ea0*/  IMAD.X R9, RZ, RZ, R37, P1 ;  /* 0x000000ffff097224 */ /* 0x000fe200008e0625 */
[----:B------:R-:W-:-:S02]  /*10eb0*/  SEL R79, R15, R14, P0 ;  /* 0x0000000e0f4f7207 */ /* 0x000fc40000000000 */
[----:B------:R-:W-:Y:S01]  /*10ec0*/  SEL R70, R14, R15, P0 ;  /* 0x0000000f0e467207 */ /* 0x000fe20000000000 */
[----:B------:R-:W-:Y:S01]  /*10ed0*/  IMAD.X R15, RZ, RZ, R37, P5 ;  /* 0x000000ffff0f7224 */ /* 0x000fe200028e0625 */
[----:B------:R-:W-:Y:S02]  /*10ee0*/  LOP3.LUT R14, R97, 0x380, RZ, 0xc0, !PT ;  /* 0x00000380610e7812 */ /* 0x000fe400078ec0ff */
[----:B------:R-:W-:Y:S02]  /*10ef0*/  SHF.R.U64 R12, R12, 0x3, RZ ;  /* 0x000000030c0c7819 */ /* 0x000fe400000012ff */
[----:B------:R-:W-:Y:S02]  /*10f00*/  LOP3.LUT R28, R8, R91, RZ, 0x3c, !PT ;  /* 0x0000005b081c7212 */ /* 0x000fe400078e3cff */
[----:B------:R-:W-:Y:S02]  /*10f10*/  SHF.R.U64 R11, R11, 0x3, RZ ;  /* 0x000000030b0b7819 */ /* 0x000fe400000012ff */
[----:B------:R-:W-:-:S02]  /*10f20*/  LOP3.LUT R8, R99, 0x380, RZ, 0xc0, !PT ;  /* 0x0000038063087812 */ /* 0x000fc400078ec0ff */
[----:B------:R-:W-:Y:S02]  /*10f30*/  SHF.R.U64 R10, R10, 0x3, RZ ;  /* 0x000000030a0a7819 */ /* 0x000fe400000012ff */
[----:B------:R-:W-:Y:S02]  /*10f40*/  LOP3.LUT R74, R103, 0x380, RZ, 0xc0, !PT ;  /* 0x00000380674a7812 */ /* 0x000fe400078ec0ff */
[----:B------:R-:W-:Y:S02]  /*10f50*/  SHF.R.U64 R76, R76, 0x3, RZ ;  /* 0x000000034c4c7819 */ /* 0x000fe400000012ff */
[----:B------:R-:W-:Y:S02]  /*10f60*/  F2FP.BF16.F32.PACK_AB R132, R132, R133 ;  /* 0x000000858484723e */ /* 0x000fe400000010ff */
[----:B------:R-:W-:Y:S02]  /*10f70*/  F2FP.BF16.F32.PACK_AB R131, R130, R131 ;  /* 0x000000838283723e */ /* 0x000fe400000010ff */
[----:B------:R-:W-:-:S02]  /*10f80*/  F2FP.BF16.F32.PACK_AB R21, R100, R21 ;  /* 0x000000156415723e */ /* 0x000fc400000010ff */
[----:B------:R-:W-:Y:S02]  /*10f90*/  SEL R75, R27, R26, P0 ;  /* 0x0000001a1b4b7207 */ /* 0x000fe40000000000 */
[----:B------:R-:W-:Y:S01]  /*10fa0*/  SEL R66, R26, R27, P0 ;  /* 0x0000001b1a427207 */ /* 0x000fe20000000000 */
[--C-:B------:R-:W-:Y:S01]  /*10fb0*/  IMAD.X R27, RZ, RZ, R37.reuse, P3 ;  /* 0x000000ffff1b7224 */ /* 0x100fe200018e0625 */
[----:B------:R-:W-:Y:S02]  /*10fc0*/  SHF.R.U64 R14, R14, 0x3, RZ ;  /* 0x000000030e0e7819 */ /* 0x000fe400000012ff */
[----:B------:R-:W-:Y:S02]  /*10fd0*/  LOP3.LUT R26, R12, R95, RZ, 0x3c, !PT ;  /* 0x0000005f0c1a7212 */ /* 0x000fe400078e3cff */
[----:B------:R-:W-:Y:S01]  /*10fe0*/  LOP3.LUT R36, R11, R36, RZ, 0x3c, !PT ;  /* 0x000000240b247212 */ /* 0x000fe200078e3cff */
[----:B------:R-:W-:Y:S01]  /*10ff0*/  IMAD.X R11, RZ, RZ, R37, P2 ;  /* 0x000000ffff0b7224 */ /* 0x000fe200010e0625 */
[----:B------:R-:W-:-:S02]  /*11000*/  SHF.R.U64 R8, R8, 0x3, RZ ;  /* 0x0000000308087819 */ /* 0x000fc400000012ff */
[----:B------:R-:W-:Y:S02]  /*11010*/  LOP3.LUT R12, R10, R101, RZ, 0x3c, !PT ;  /* 0x000000650a0c7212 */ /* 0x000fe400078e3cff */
[----:B------:R-:W-:Y:S02]  /*11020*/  SHF.R.U64 R74, R74, 0x3, RZ ;  /* 0x000000034a4a7819 */ /* 0x000fe400000012ff */
[----:B------:R-:W-:Y:S02]  /*11030*/  LOP3.LUT R10, R76, R105, RZ, 0x3c, !PT ;  /* 0x000000694c0a7212 */ /* 0x000fe400078e3cff */
[----:B------:R-:W-:Y:S02]  /*11040*/  SEL R5, R132, R131, P0 ;  /* 0x0000008384057207 */ /* 0x000fe40000000000 */
[----:B------:R-:W-:Y:S02]  /*11050*/  SEL R63, R21, R20, P0 ;  /* 0x00000014153f7207 */ /* 0x000fe40000000000 */
[----:B------:R-:W-:Y:S01]  /*11060*/  SEL R56, R20, R21, P0 ;  /* 0x0000001514387207 */ /* 0x000fe20000000000 */
[----:B------:R-:W-:Y:S01]  /*11070*/  IMAD.X R21, RZ, RZ, R37, P4 ;  /* 0x000000ffff157224 */ /* 0x000fe200020e0625 */
[----:B------:R-:W-:-:S02]  /*11080*/  LOP3.LUT R20, R14, R97, RZ, 0x3c, !PT ;  /* 0x000000610e147212 */ /* 0x000fc400078e3cff */
[----:B------:R-:W-:Y:S02]  /*11090*/  LOP3.LUT R14, R8, R99, RZ, 0x3c, !PT ;  /* 0x00000063080e7212 */ /* 0x000fe400078e3cff */
[----:B------:R-:W-:Y:S02]  /*110a0*/  F2FP.BF16.F32.PACK_AB R128, R128, R129 ;  /* 0x000000818080723e */ /* 0x000fe400000010ff */
[----:B------:R-:W-:Y:S02]  /*110b0*/  F2FP.BF16.F32.PACK_AB R127, R126, R127 ;  /* 0x0000007f7e7f723e */ /* 0x000fe400000010ff */
[----:B------:R-:W-:Y:S02]  /*110c0*/  LOP3.LUT R8, R74, R103, RZ, 0x3c, !PT ;  /* 0x000000674a087212 */ /* 0x000fe400078e3cff */
[----:B------:R-:W-:Y:S02]  /*110d0*/  F2FP.BF16.F32.PACK_AB R124, R124, R125 ;  /* 0x0000007d7c7c723e */ /* 0x000fe400000010ff */
[----:B------:R-:W-:-:S02]  /*110e0*/  F2FP.BF16.F32.PACK_AB R123, R122, R123 ;  /* 0x0000007b7a7b723e */ /* 0x000fc400000010ff */
[----:B------:R-:W-:Y:S02]  /*110f0*/  MOV R74, R10 ;  /* 0x0000000a004a7202 */ /* 0x000fe40000000f00 */
[----:B------:R-:W-:Y:S02]  /*11100*/  SEL R132, R131, R132, P0 ;  /* 0x0000008483847207 */ /* 0x000fe40000000000 */
[----:B------:R-:W-:Y:S02]  /*11110*/  SEL R51, R128, R127, P0 ;  /* 0x0000007f80337207 */ /* 0x000fe40000000000 */
[----:B------:R-:W-:Y:S02]  /*11120*/  SEL R128, R127, R128, P0 ;  /* 0x000000807f807207 */ /* 0x000fe40000000000 */
[----:B------:R-:W-:Y:S02]  /*11130*/  SEL R55, R124, R123, P0 ;  /* 0x0000007b7c377207 */ /* 0x000fe40000000000 */
[----:B------:R-:W-:-:S02]  /*11140*/  SEL R124, R123, R124, P0 ;  /* 0x0000007c7b7c7207 */ /* 0x000fc40000000000 */
[----:B------:R-:W-:Y:S02]  /*11150*/  MOV R76, R8 ;  /* 0x00000008004c7202 */ /* 0x000fe40000000f00 */
[----:B------:R-:W-:Y:S02]  /*11160*/  SEL R83, R118, R119, P0 ;  /* 0x0000007776537207 */ /* 0x000fe40000000000 */
[----:B------:R-:W-:Y:S02]  /*11170*/  MOV R84, R20 ;  /* 0x0000001400547202 */ /* 0x000fe40000000f00 */
[----:B------:R-:W-:Y:S02]  /*11180*/  SEL R118, R119, R118, P0 ;  /* 0x0000007677767207 */ /* 0x000fe40000000000 */
[----:B------:R-:W-:Y:S02]  /*11190*/  MOV R91, R36 ;  /* 0x00000024005b7202 */ /* 0x000fe40000000f00 */
[----:B------:R-:W-:Y:S01]  /*111a0*/  MOV R82, R14 ;  /* 0x0000000e00527202 */ /* 0x000fe20000000f00 */
[----:B--2---:R0:W-:Y:S01]  /*111b0*/  SHFL.IDX PT, R10, R5, R4, 0x1c1f ;  /* 0x001c1f04050a7589 */ /* 0x0041e200000e0000 */
[----:B------:R-:W-:-:S02]  /*111c0*/  MOV R78, R12 ;  /* 0x0000000c004e7202 */ /* 0x000fc40000000f00 */
[----:B------:R-:W-:Y:S01]  /*111d0*/  MOV R90, R34 ;  /* 0x00000022005a7202 */ /* 0x000fe20000000f00 */
[----:B------:R-:W-:Y:S01]  /*111e0*/  SHFL.IDX PT, R69, R69, R4, 0x1c1f ;  /* 0x001c1f0445457589 */ /* 0x000fe200000e0000 */
[----:B------:R-:W-:Y:S02]  /*111f0*/  MOV R86, R24 ;  /* 0x0000001800567202 */ /* 0x000fe40000000f00 */
[----:B------:R-:W-:Y:S01]  /*11200*/  MOV R85, R26 ;  /* 0x0000001a00557202 */ /* 0x000fe20000000f00 */
[----:B------:R-:W-:Y:S01]  /*11210*/  SHFL.IDX PT, R51, R51, R4, 0x1c1f ;  /* 0x001c1f0433337589 */ /* 0x000fe200000e0000 */
[----:B------:R-:W-:Y:S02]  /*11220*/  MOV R89, R32 ;  /* 0x0000002000597202 */ /* 0x000fe40000000f00 */
[----:B0-----:R-:W-:Y:S01]  /*11230*/  LOP3.LUT R5, R4, 0x2, RZ, 0x3c, !PT ;  /* 0x0000000204057812 */ /* 0x001fe200078e3cff */
[----:B------:R-:W-:Y:S01]  /*11240*/  SHFL.IDX PT, R71, R71, R4, 0x1c1f ;  /* 0x001c1f0447477589 */ /* 0x000fe200000e0000 */
[----:B------:R-:W-:-:S02]  /*11250*/  MOV R88, R30 ;  /* 0x0000001e00587202 */ /* 0x000fc40000000f00 */
[----:B------:R-:W-:Y:S01]  /*11260*/  MOV R87, R28 ;  /* 0x0000001c00577202 */ /* 0x000fe20000000f00 */
[----:B------:R-:W0:Y:S01]  /*11270*/  SHFL.IDX PT, R9, R132, R5, 0x1c1f ;  /* 0x001c1f0584097589 */ /* 0x000e2200000e0000 */
[----:B------:R-:W-:-:S03]  /*11280*/  PLOP3.LUT P2, PT, PT, PT, UP0, 0x80, 0x0 ;  /* 0x000000000000781c */ /* 0x000fc60003f4f008 */
        /* <DEDUP_REMOVED lines=9> */
[----:B-1----:R-:W-:Y:S02]  /*11320*/  SEL R9, R69, R96, P0 ;  /* 0x0000006045097207 */ /* 0x002fe40000000000 */
        /* <DEDUP_REMOVED lines=15> */
[----:B------:R-:W-:Y:S04]  /*11420*/  SHFL.IDX PT, R45, R45, R4, 0x1c1f ;  /* 0x001c1f042d2d7589 */ /* 0x000fe800000e0000 */
[----:B------:R-:W-:Y:S04]  /*11430*/  SHFL.IDX PT, R41, R41, R4, 0x1c1f ;  /* 0x001c1f0429297589 */ /* 0x000fe800000e0000 */
[----:B------:R-:W-:Y:S01]  /*11440*/  SHFL.IDX PT, R61, R61, R4, 0x1c1f ;  /* 0x001c1f043d3d7589 */ /* 0x000fe200000e0000 */
[----:B-1----:R-:W-:-:S02]  /*11450*/  SEL R28, R59, R52, P0 ;  /* 0x000000343b1c7207 */ /* 0x002fc40000000000 */
[----:B------:R-:W-:Y:S01]  /*11460*/  SEL R30, R52, R59, P0 ;  /* 0x0000003b341e7207 */ /* 0x000fe20000000000 */
[----:B------:R-:W-:Y:S01]  /*11470*/  SHFL.IDX PT, R63, R63, R4, 0x1c1f ;  /* 0x001c1f043f3f7589 */ /* 0x000fe200000e0000 */
[----:B--2---:R-:W-:Y:S02]  /*11480*/  SEL R29, R57, R46, P0 ;  /* 0x0000002e391d7207 */ /* 0x004fe40000000000 */
        /* <DEDUP_REMOVED lines=14> */
[----:B------:R3:W4:Y:S01]  /*11570*/  SHFL.IDX PT, R4, R38, R5, 0x1c1f ;  /* 0x001c1f0526047589 */ /* 0x00072200000e0000 */
[----:B------:R-:W-:Y:S06]  /*11580*/  BAR.SYNC.DEFER_BLOCKING 0x1, 0x100 ;  /* 0x0044000000007b1d */ /* 0x000fec0000010000 */
[----:B------:R-:W-:Y:S01]  /*11590*/  SHFL.IDX PT, R40, R40, R5, 0x1c1f ;  /* 0x001c1f0528287589 */ /* 0x000fe200000e0000 */
[----:B0-----:R-:W-:-:S02]  /*115a0*/  SEL R32, R53, R48, P0 ;  /* 0x0000003035207207 */ /* 0x001fc40000000000 */
[----:B------:R-:W-:Y:S01]  /*115b0*/  SEL R34, R48, R53, P0 ;  /* 0x0000003530227207 */ /* 0x000fe20000000000 */
[----:B------:R-:W0:Y:S01]  /*115c0*/  SHFL.IDX PT, R50, R50, R5, 0x1c1f ;  /* 0x001c1f0532327589 */ /* 0x000e2200000e0000 */
[----:B-1----:R-:W-:Y:S02]  /*115d0*/  SEL R33, R47, R42, P0 ;  /* 0x0000002a2f217207 */ /* 0x002fe40000000000 */
[----:B------:R-:W-:Y:S01]  /*115e0*/  SEL R35, R42, R47, P0 ;  /* 0x0000002f2a237207 */ /* 0x000fe20000000000 */
[----:B------:R-:W-:Y:S01]  /*115f0*/  SHFL.IDX PT, R21, R62, R5, 0x1c1f ;  /* 0x001c1f053e157589 */ /* 0x000fe200000e0000 */
[----:B--2---:R-:W-:Y:S02]  /*11600*/  SEL R36, R49, R44, P0 ;  /* 0x0000002c31247207 */ /* 0x004fe40000000000 */
[----:B---3--:R-:W-:Y:S01]  /*11610*/  SEL R38, R44, R49, P0 ;  /* 0x000000312c267207 */ /* 0x008fe20000000000 */
[----:B------:R-:W1:Y:S01]  /*11620*/  SHFL.IDX PT, R54, R54, R5, 0x1c1f ;  /* 0x001c1f0536367589 */ /* 0x000e6200000e0000 */
[----:B----4-:R-:W-:-:S02]  /*11630*/  SEL R37, R43, R4, P0 ;  /* 0x000000042b257207 */ /* 0x010fc40000000000 */
[----:B------:R-:W-:Y:S01]  /*11640*/  SEL R39, R4, R43, P0 ;  /* 0x0000002b04277207 */ /* 0x000fe20000000000 */
[----:B------:R-:W2:Y:S01]  /*11650*/  SHFL.IDX PT, R66, R66, R5, 0x1c1f ;  /* 0x001c1f0542427589 */ /* 0x000ea200000e0000 */
[----:B------:R-:W-:-:S03]  /*11660*/  IMAD.U32 R4, RZ, RZ, UR6 ;  /* 0x00000006ff047e24 */ /* 0x000fc6000f8e00ff */
[----:B------:R-:W-:Y:S04]  /*11670*/  SHFL.IDX PT, R56, R56, R5, 0x1c1f ;  /* 0x001c1f0538387589 */ /* 0x000fe800000e0000 */
[----:B------:R-:W3:Y:S04]  /*11680*/  SHFL.IDX PT, R68, R68, R5, 0x1c1f ;  /* 0x001c1f0544447589 */ /* 0x000ee800000e0000 */
[----:B------:R-:W-:Y:S01]  /*11690*/  SHFL.IDX PT, R58, R58, R5, 0x1c1f ;  /* 0x001c1f053a3a7589 */ /* 0x000fe200000e0000 */
[----:B0-----:R-:W-:Y:S02]  /*116a0*/  SEL R48, R41, R50, P0 ;  /* 0x0000003229307207 */ /* 0x001fe40000000000 */
[----:B------:R-:W-:Y:S01]  /*116b0*/  SEL R50, R50, R41, P0 ;  /* 0x0000002932327207 */ /* 0x000fe20000000000 */
[----:B------:R-:W-:Y:S04]  /*116c0*/  SHFL.IDX PT, R70, R70, R5, 0x1c1f ;  /* 0x001c1f0546467589 */ /* 0x000fe800000e0000 */
[----:B------:R-:W0:Y:S01]  /*116d0*/  SHFL.IDX PT, R72, R72, R5, 0x1c1f ;  /* 0x001c1f0548487589 */ /* 0x000e2200000e0000 */
[----:B-1----:R-:W-:-:S02]  /*116e0*/  SEL R52, R61, R54, P0 ;  /* 0x000000363d347207 */ /* 0x002fc40000000000 */
[----:B------:R-:W-:Y:S01]  /*116f0*/  SEL R54, R54, R61, P0 ;  /* 0x0000003d36367207 */ /* 0x000fe20000000000 */
[----:B------:R-:W-:Y:S01]  /*11700*/  SHFL.IDX PT, R60, R60, R5, 0x1c1f ;  /* 0x001c1f053c3c7589 */ /* 0x000fe200000e0000 */
[----:B--2---:R-:W-:Y:S02]  /*11710*/  SEL R49, R75, R66, P0 ;  /* 0x000000424b317207 */ /* 0x004fe40000000000 */
[----:B------:R-:W-:Y:S01]  /*11720*/  SEL R51, R66, R75, P0 ;  /* 0x0000004b42337207 */ /* 0x000fe20000000000 */
[----:B------:R1:W2:Y:S04]  /*11730*/  SHFL.IDX PT, R118, R118, R5, 0x1c1f ;  /* 0x001c1f0576767589 */ /* 0x0002a800000e0000 */
[----:B------:R4:W-:Y:S01]  /*11740*/  STSM.16.M88.4 [R91], R8 ;  /* 0x000000085b007844 */ /* 0x0009e20000000200 */
[----:B---3--:R-:W-:-:S02]  /*11750*/  SEL R53, R77, R68, P0 ;  /* 0x000000444d357207 */ /* 0x008fc40000000000 */
[----:B------:R-:W-:Y:S01]  /*11760*/  SEL R55, R68, R77, P0 ;  /* 0x0000004d44377207 */ /* 0x000fe20000000000 */
[----:B------:R3:W-:Y:S01]  /*11770*/  STSM.16.M88.4 [R90], R12 ;  /* 0x0000000c5a007844 */ /* 0x0007e20000000200 */
[----:B-1----:R-:W-:Y:S01]  /*11780*/  IMAD.U32 R5, RZ, RZ, UR7 ;  /* 0x00000007ff057e24 */ /* 0x002fe2000f8e00ff */
[----:B------:R-:W-:Y:S02]  /*11790*/  ULDC.64 UR6, c[0x0][0xc08] ;  /* 0x0003020000067ab9 */ /* 0x000fe40000000a00 */
[----:B------:R2:W-:Y:S04]  /*117a0*/  STSM.16.M88.4 [R89], R24 ;  /* 0x0000001859007844 */ /* 0x0005e80000000200 */
[----:B------:R-:W-:Y:S01]  /*117b0*/  STSM.16.M88.4 [R88], R28 ;  /* 0x0000001c58007844 */ /* 0x000fe20000000200 */
[----:B0-----:R-:W-:-:S02]  /*117c0*/  SEL R57, R81, R72, P0 ;  /* 0x0000004851397207 */ /* 0x001fc40000000000 */
[----:B------:R-:W-:Y:S01]  /*117d0*/  SEL R59, R72, R81, P0 ;  /* 0x00000051483b7207 */ /* 0x000fe20000000000 */
[----:B------:R-:W-:Y:S01]  /*117e0*/  STSM.16.M88.4 [R87], R32 ;  /* 0x0000002057007844 */ /* 0x000fe20000000200 */
[----:B----4-:R-:W-:Y:S02]  /*117f0*/  SEL R8, R45, R40, P0 ;  /* 0x000000282d087207 */ /* 0x010fe40000000000 */
[----:B------:R-:W-:Y:S01]  /*11800*/  SEL R10, R40, R45, P0 ;  /* 0x0000002d280a7207 */ /* 0x000fe20000000000 */
[----:B------:R-:W-:Y:S01]  /*11810*/  STSM.16.M88.4 [R86], R36 ;  /* 0x0000002456007844 */ /* 0x000fe20000000200 */
[----:B------:R-:W-:Y:S02]  /*11820*/  SEL R9, R20, R21, P0 ;  /* 0x0000001514097207 */ /* 0x000fe40000000000 */
[----:B------:R-:W-:Y:S02]  /*11830*/  SEL R11, R21, R20, P0 ;  /* 0x00000014150b7207 */ /* 0x000fe40000000000 */
[----:B---3--:R-:W-:-:S02]  /*11840*/  SEL R12, R63, R56, P0 ;  /* 0x000000383f0c7207 */ /* 0x008fc40000000000 */
[----:B------:R-:W-:Y:S01]  /*11850*/  SEL R14, R56, R63, P0 ;  /* 0x0000003f380e7207 */ /* 0x000fe20000000000 */
[----:B------:R0:W-:Y:S01]  /*11860*/  STSM.16.M88.4 [R85], R8 ;  /* 0x0000000855007844 */ /* 0x0001e20000000200 */
[----:B------:R-:W-:Y:S02]  /*11870*/  SEL R13, R79, R70, P0 ;  /* 0x000000464f0d7207 */ /* 0x000fe40000000000 */
[----:B------:R-:W-:Y:S01]  /*11880*/  SEL R15, R70, R79, P0 ;  /* 0x0000004f460f7207 */ /* 0x000fe20000000000 */
[----:B------:R-:W-:Y:S01]  /*11890*/  STSM.16.M88.4 [R84], R48 ;  /* 0x0000003054007844 */ /* 0x000fe20000000200 */
[----:B------:R-:W-:Y:S01]  /*118a0*/  SEL R56, R65, R58, P0 ;  /* 0x0000003a41387207 */ /* 0x000fe20000000000 */
[----:B------:R-:W-:Y:S01]  /*118b0*/  UISETP.NE.U32.AND UP1, UPT, UR6, URZ, UPT ;  /* 0x0000003f0600728c */ /* 0x000fe2000bf25070 */
[----:B------:R-:W-:Y:S01]  /*118c0*/  SEL R58, R58, R65, P0 ;  /* 0x000000413a3a7207 */ /* 0x000fe20000000000 */
[----:B------:R-:W-:Y:S01]  /*118d0*/  STSM.16.M88.4 [R82], R52 ;  /* 0x0000003452007844 */ /* 0x000fe20000000200 */
[----:B--2---:R-:W-:Y:S01]  /*118e0*/  SEL R25, R83, R118, P0 ;  /* 0x0000007653197207 */ /* 0x004fe20000000000 */
[----:B------:R-:W-:Y:S01]  /*118f0*/  ULDC UR8, c[0x0][0xa88] ;  /* 0x0002a20000087ab9 */ /* 0x000fe20000000800 */
[----:B------:R-:W-:Y:S01]  /*11900*/  SEL R27, R118, R83, P0 ;  /* 0x00000053761b7207 */ /* 0x000fe20000000000 */
[----:B------:R1:W-:Y:S01]  /*11910*/  STSM.16.M88.4 [R78], R12 ;  /* 0x0000000c4e007844 */ /* 0x0003e20000000200 */
[----:B------:R-:W-:Y:S01]  /*11920*/  SEL R24, R67, R60, P0 ;  /* 0x0000003c43187207 */ /* 0x000fe20000000000 */
[----:B------:R-:W2:Y:S01]  /*11930*/  LDC R63, c[0x0][0xbe8] ;  /* 0x0002fa00ff3f7b82 */ /* 0x000ea20000000800 */
[----:B------:R-:W-:Y:S01]  /*11940*/  SEL R26, R60, R67, P0 ;  /* 0x000000433c1a7207 */ /* 0x000fe20000000000 */
[----:B------:R3:W-:Y:S04]  /*11950*/  STSM.16.M88.4 [R76], R56 ;  /* 0x000000384c007844 */ /* 0x0007e80000000200 */
[----:B------:R3:W-:Y:S02]  /*11960*/  STSM.16.M88.4 [R74], R24 ;  /* 0x000000184a007844 */ /* 0x0007e40000000200 */
[----:B------:R-:W-:Y:S01]  /*11970*/  BAR.SYNC.DEFER_BLOCKING 0x1, 0x100 ;  /* 0x0044000000007b1d */ /* 0x000fe20000010000 */
[----:B------:R-:W-:-:S06]  /*11980*/  UISETP.NE.AND.EX UP1, UPT, UR7, URZ, UPT, UP1 ;  /* 0x0000003f0700728c */ /* 0x000fcc000bf25310 */
[----:B------:R-:W-:-:S05]  /*11990*/  PLOP3.LUT P0, PT, PT, PT, UP1, 0x80, 0x0 ;  /* 0x000000000000781c */ /* 0x000fca0003f0f018 */
[----:B------:R-:W-:Y:S02]  /*119a0*/  @UP1 ULDC.64 UR6, c[0x0][0xc08] ;  /* 0x0003020000061ab9 */ /* 0x000fe40000000a00 */
[----:B------:R-:W-:Y:S01]  /*119b0*/  @UP1 UIMAD.WIDE UR6, UR41, 0x4, UR6 ;  /* 0x00000004290618a5 */ /* 0x000fe2000f8e0206 */
[----:B0-----:R-:W-:-:S05]  /*119c0*/  IMAD.U32 R10, RZ, RZ, UR8 ;  /* 0x00000008ff0a7e24 */ /* 0x001fca000f8e00ff */
[----:B-1----:R-:W-:Y:S02]  /*119d0*/  IMAD.U32 R14, RZ, RZ, UR6 ;  /* 0x00000006ff0e7e24 */ /* 0x002fe4000f8e00ff */
[----:B------:R-:W-:Y:S01]  /*119e0*/  IMAD.U32 R15, RZ, RZ, UR7 ;  /* 0x00000007ff0f7e24 */ /* 0x000fe2000f8e00ff */
[----:B------:R-:W4:Y:S01]  /*119f0*/  @P2 LDG.E R8, desc[UR54][R4.64] ;  /* 0x0000003604082981 */ /* 0x000f22000c1e1900 */
[----:B--2---:R-:W-:Y:S01]  /*11a00*/  ISETP.NE.AND P1, PT, R63, 0x1, PT ;  /* 0x000000013f00780c */ /* 0x004fe20003f25270 */
[----:B------:R-:W-:Y:S02]  /*11a10*/  UMOV UR4, URZ ;  /* 0x0000003f00047c82 */ /* 0x000fe40008000000 */
[----:B------:R3:W5:Y:S10]  /*11a20*/  @P0 LDG.E R10, desc[UR54][R14.64] ;  /* 0x000000360e0a0981 */ /* 0x000774000c1e1900 */
[----:B------:R-:W0:Y:S08]  /*11a30*/  @P1 LDC R9, c[0x0][0xbec] ;  /* 0x0002fb00ff091b82 */ /* 0x000e300000000800 */
[----:B------:R-:W1:Y:S01]  /*11a40*/  @P1 LDC R12, c[0x0][0xbf0] ;  /* 0x0002fc00ff0c1b82 */ /* 0x000e620000000800 */
[----:B----4-:R-:W-:Y:S01]  /*11a50*/  @P2 R2UR UR4, R8 ;  /* 0x00000000080422ca */ /* 0x010fe200000e0000 */
[----:B01-3--:R-:W-:-:S14]  /*11a60*/  @P0 BRA `(.L_x_5002) ;  /* 0x0000000000100947 */ /* 0x00bfdc0003800000 */
[----:B------:R-:W-:Y:S05]  /*11a70*/  @!P2 BRA `(.L_x_5002) ;  /* 0x00000000000ca947 */ /* 0x000fea0003800000 */
[----:B------:R-:W2:Y:S04]  /*11a80*/  LDG.E R11, desc[UR54][R4.64] ;  /* 0x00000036040b7981 */ /* 0x000ea8000c1e1900 */
[----:B-----5:R-:W2:Y:S02]  /*11a90*/  LDG.E R10, desc[UR54][R4.64+0x4] ;  /* 0x00000436040a7981 */ /* 0x020ea4000c1e1900 */
[----:B--2---:R-:W-:-:S07]  /*11aa0*/  IMAD.IADD R10, R10, 0x1, -R11 ;  /* 0x000000010a0a7824 */ /* 0x004fce00078e0a0b */
.L_x_5002:
[----:B------:R-:W-:Y:S01]  /*11ab0*/  USHF.R.S32.HI UR16, URZ, 0x1f, UR42 ;  /* 0x0000001f3f107899 */ /* 0x000fe2000801142a */
[----:B------:R-:W-:Y:S01]  /*11ac0*/  VIADD R14, R17, UR40 ;  /* 0x00000028110e7c36 */ /* 0x000fe20008000000 */
[----:B------:R-:W-:Y:S01]  /*11ad0*/  ULDC.64 UR12, c[0x0][0xb90] ;  /* 0x0002e400000c7ab9 */ /* 0x000fe20000000a00 */
[----:B------:R-:W-:Y:S01]  /*11ae0*/  USHF.R.S32.HI UR15, URZ, 0x1f, UR41 ;  /* 0x0000001f3f0f7899 */ /* 0x000fe20008011429 */
[----:B------:R-:W-:Y:S01]  /*11af0*/  VIADD R28, R203, UR40 ;  /* 0x00000028cb1c7c36 */ /* 0x000fe20008000000 */
[----:B------:R-:W-:Y:S01]  /*11b00*/  USHF.R.S32.HI UR7, URZ, 0x1f, UR4 ;  /* 0x0000001f3f077899 */ /* 0x000fe20008011404 */
[----:B------:R-:W-:Y:S01]  /*11b10*/  @P1 IMAD.HI.U32 R5, R14, R9, RZ ;  /* 0x000000090e051227 */ /* 0x000fe200078e00ff */
[----:B------:R-:W-:Y:S01]  /*11b20*/  UIMAD UR10, UR16, UR12, URZ ;  /* 0x0000000c100a72a4 */ /* 0x000fe2000f8e023f */
[----:B------:R-:W0:Y:S01]  /*11b30*/  @P1 LDC R65, c[0x0][0xbf0] ;  /* 0x0002fc00ff411b82 */ /* 0x000e220000000800 */
[----:B------:R-:W-:Y:S01]  /*11b40*/  UMOV UR6, UR4 ;  /* 0x0000000400067c82 */ /* 0x000fe20008000000 */
[----:B------:R-:W-:Y:S01]  /*11b50*/  USEL UR15, UR15, URZ, !UP0 ;  /* 0x0000003f0f0f7287 */ /* 0x000fe2000c000000 */
[----:B------:R-:W-:Y:S01]  /*11b60*/  IMAD.MOV.U32 R4, RZ, RZ, R14 ;  /* 0x000000ffff047224 */ /* 0x000fe200078e000e */
[----:B------:R-:W-:Y:S01]  /*11b70*/  UIMAD.WIDE.U32 UR8, UR42, UR12, UR6 ;  /* 0x0000000c2a0872a5 */ /* 0x000fe2000f8e0006 */
[----:B------:R-:W-:Y:S01]  /*11b80*/  @P1 SHF.R.U32.HI R4, RZ, R12, R5 ;  /* 0x0000000cff041219 */ /* 0x000fe20000011605 */
[----:B------:R-:W-:Y:S01]  /*11b90*/  UIMAD UR10, UR42, UR13, UR10 ;  /* 0x0000000d2a0a72a4 */ /* 0x000fe2000f8e020a */
[----:B------:R-:W-:Y:S01]  /*11ba0*/  IMAD R5, R200, 0x40, R18 ;  /* 0x00000040c8057824 */ /* 0x000fe200078e0212 */
[----:B------:R-:W-:Y:S01]  /*11bb0*/  USEL UR14, UR41, URZ, !UP0 ;  /* 0x0000003f290e7287 */ /* 0x000fe2000c000000 */
[----:B-----5:R-:W-:Y:S01]  /*11bc0*/  IMAD R67, R10, R63, RZ ;  /* 0x0000003f0a437224 */ /* 0x020fe200078e02ff */
        /* <DEDUP_REMOVED lines=10> */
[----:B------:R-:W-:Y:S01]  /*11c70*/  ULDC.64 UR10, c[0x0][0xaa0] ;  /* 0x0002a800000a7ab9 */ /* 0x000fe20000000a00 */
[----:B------:R-:W-:-:S02]  /*11c80*/  IADD3 R4, P0, R4, UR8, RZ ;  /* 0x0000000804047c10 */ /* 0x000fc4000ff1e0ff */
[----:B------:R-:W-:Y:S01]  /*11c90*/  IMAD.U32 R12, RZ, RZ, UR6 ;  /* 0x00000006ff0c7e24 */ /* 0x000fe2000f8e00ff */
[----:B------:R-:W-:Y:S02]  /*11ca0*/  SHF.R.S32.HI R8, RZ, 0x1f, R9 ;  /* 0x0000001fff087819 */ /* 0x000fe40000011409 */
[----:B------:R-:W-:Y:S02]  /*11cb0*/  IADD3 R11, P6, R6, 0x2000, RZ ;  /* 0x00002000060b7810 */ /* 0x000fe40007fde0ff */
[----:B------:R-:W-:Y:S01]  /*11cc0*/  IADD3.X R5, R5, UR9, R12, P0, !PT ;  /* 0x0000000905057c10 */ /* 0x000fe200087fe40c */
[----:B------:R-:W-:Y:S01]  /*11cd0*/  ULDC.64 UR8, c[0x0][0xb88] ;  /* 0x0002e20000087ab9 */ /* 0x000fe20000000a00 */
[----:B------:R-:W-:Y:S01]  /*11ce0*/  LOP3.LUT R12, R13, 0x380, RZ, 0xc0, !PT ;  /* 0x000003800d0c7812 */ /* 0x000fe200078ec0ff */
[----:B------:R-:W-:Y:S01]  /*11cf0*/  IMAD R14, R8, UR8, RZ ;  /* 0x00000008080e7c24 */ /* 0x000fe2000f8e02ff */
[----:B------:R-:W-:Y:S01]  /*11d00*/  LOP3.LUT R8, R11, 0x380, RZ, 0xc0, !PT ;  /* 0x000003800b087812 */ /* 0x000fe200078ec0ff */
[----:B------:R-:W-:Y:S01]  /*11d10*/  IMAD.WIDE.U32 R4, R9, UR8, R4 ;  /* 0x0000000809047c25 */ /* 0x000fe2000f8e0004 */
[----:B------:R-:W-:-:S02]  /*11d20*/  SHF.R.U64 R12, R12, 0x3, RZ ;  /* 0x000000030c0c7819 */ /* 0x000fc400000012ff */
[----:B------:R-:W-:Y:S01]  /*11d30*/  IADD3 R45, P4, R6, 0x4000, RZ ;  /* 0x00004000062d7810 */ /* 0x000fe20007f9e0ff */
[----:B------:R-:W-:Y:S01]  /*11d40*/  IMAD R15, R9, UR9, R14 ;  /* 0x00000009090f7c24 */ /* 0x000fe2000f8e020e */
[----:B------:R-:W-:Y:S01]  /*11d50*/  ULDC.64 UR8, c[0x0][0xb50] ;  /* 0x0002d40000087ab9 */ /* 0x000fe20000000a00 */
[----:B------:R-:W-:Y:S01]  /*11d60*/  LOP3.LUT R12, R12, R13, RZ, 0x3c, !PT ;  /* 0x0000000d0c0c7212 */ /* 0x000fe200078e3cff */
[----:B------:R-:W-:Y:S01]  /*11d70*/  IMAD.X R13, RZ, RZ, R7, P2 ;  /* 0x000000ffff0d7224 */ /* 0x000fe200010e0607 */
[----:B------:R-:W-:Y:S01]  /*11d80*/  LEA R14, P0, R4, UR8, 0x2 ;  /* 0x00000008040e7c11 */ /* 0x000fe2000f8010ff */
[----:B------:R-:W-:Y:S01]  /*11d90*/  IMAD.IADD R5, R5, 0x1, R15 ;  /* 0x0000000105057824 */ /* 0x000fe200078e020f */
[C---:B------:R-:W-:Y:S01]  /*11da0*/  IADD3 R25, P2, R6.reuse, 0x7000, RZ ;  /* 0x0000700006197810 */ /* 0x040fe20007f5e0ff */
[----:B------:R-:W-:Y:S01]  /*11db0*/  IMAD.X R9, RZ, RZ, R7, P6 ;  /* 0x000000ffff097224 */ /* 0x000fe200030e0607 */
[----:B------:R-:W-:Y:S01]  /*11dc0*/  IADD3 R33, P3, R6, 0x6000, RZ ;  /* 0x0000600006217810 */ /* 0x000fe20007f7e0ff */
[----:B------:R-:W-:Y:S01]  /*11dd0*/  SHFL.IDX PT, R20, R14, RZ, 0x1c1f ;  /* 0x001c1fff0e147589 */ /* 0x000fe200000e0000 */
[----:B------:R-:W-:-:S02]  /*11de0*/  LEA.HI.X R26, R4, UR9, R5, 0x2, P0 ;  /* 0x00000009041a7c11 */ /* 0x000fc400080f1405 */
[----:B------:R-:W-:Y:S01]  /*11df0*/  IADD3 R41, P0, R6, 0x5000, RZ ;  /* 0x0000500006297810 */ /* 0x000fe20007f1e0ff */
[----:B------:R-:W-:Y:S01]  /*11e00*/  SHFL.IDX PT, R38, R14, 0x1, 0x1c1f ;  /* 0x003c1f000e267f89 */ /* 0x000fe200000e0000 */
[----:B------:R-:W-:Y:S02]  /*11e10*/  LOP3.LUT R24, R25, 0x380, RZ, 0xc0, !PT ;  /* 0x0000038019187812 */ /* 0x000fe400078ec0ff */
[----:B------:R-:W-:Y:S01]  /*11e20*/  LOP3.LUT R40, R41, 0x380, RZ, 0xc0, !PT ;  /* 0x0000038029287812 */ /* 0x000fe200078ec0ff */
[----:B------:R-:W1:Y:S01]  /*11e30*/  SHFL.IDX PT, R21, R26, RZ, 0x1c1f ;  /* 0x001c1fff1a157589 */ /* 0x000e6200000e0000 */
[----:B------:R-:W-:Y:S02]  /*11e40*/  SHF.R.U64 R24, R24, 0x3, RZ ;  /* 0x0000000318187819 */ /* 0x000fe400000012ff */
[----:B------:R-:W-:Y:S01]  /*11e50*/  SHF.R.U64 R40, R40, 0x3, RZ ;  /* 0x0000000328287819 */ /* 0x000fe200000012ff */
[----:B------:R-:W2:Y:S01]  /*11e60*/  SHFL.IDX PT, R39, R26, 0x1, 0x1c1f ;  /* 0x003c1f001a277f89 */ /* 0x000ea200000e0000 */
[----:B------:R-:W-:Y:S01]  /*11e70*/  LOP3.LUT R24, R24, R25, RZ, 0x3c, !PT ;  /* 0x0000001918187212 */ /* 0x000fe200078e3cff */
[--C-:B------:R-:W-:Y:S01]  /*11e80*/  IMAD.X R25, RZ, RZ, R7.reuse, P2 ;  /* 0x000000ffff197224 */ /* 0x100fe200010e0607 */
[----:B------:R-:W-:Y:S01]  /*11e90*/  LOP3.LUT R40, R40, R41, RZ, 0x3c, !PT ;  /* 0x0000002928287212 */ /* 0x000fe200078e3cff */
[----:B------:R-:W-:Y:S01]  /*11ea0*/  IMAD.X R41, RZ, RZ, R7, P0 ;  /* 0x000000ffff297224 */ /* 0x000fe200000e0607 */
[----:B------:R-:W-:Y:S01]  /*11eb0*/  LOP3.LUT P0, RZ, R201, 0x3, RZ, 0xc0, !PT ;  /* 0x00000003c9ff7812 */ /* 0x000fe2000780c0ff */
[----:B------:R-:W-:Y:S01]  /*11ec0*/  UIMAD UR8, UR7, UR10, URZ ;  /* 0x0000000a070872a4 */ /* 0x000fe2000f8e023f */
[----:B------:R-:W-:-:S02]  /*11ed0*/  IADD3 R5, P5, R6, 0x3000, RZ ;  /* 0x0000300006057810 */ /* 0x000fc40007fbe0ff */
[----:B------:R-:W-:Y:S02]  /*11ee0*/  ISETP.GE.OR P2, PT, R28, R67, P0 ;  /* 0x000000431c00720c */ /* 0x000fe40000746670 */
[----:B------:R-:W-:Y:S01]  /*11ef0*/  SHF.R.U64 R8, R8, 0x3, RZ ;  /* 0x0000000308087819 */ /* 0x000fe200000012ff */
[----:B------:R-:W-:Y:S01]  /*11f00*/  UIMAD.WIDE.U32 UR6, UR4, UR10, URZ ;  /* 0x0000000a040672a5 */ /* 0x000fe2000f8e003f */
[----:B------:R-:W-:Y:S01]  /*11f10*/  LOP3.LUT R4, R5, 0x380, RZ, 0xc0, !PT ;  /* 0x0000038005047812 */ /* 0x000fe200078ec0ff */
[----:B------:R-:W-:Y:S01]  /*11f20*/  UIMAD UR8, UR4, UR11, UR8 ;  /* 0x0000000b040872a4 */ /* 0x000fe2000f8e0208 */
[----:B------:R-:W-:Y:S02]  /*11f30*/  LOP3.LUT R44, R45, 0x380, RZ, 0xc0, !PT ;  /* 0x000003802d2c7812 */ /* 0x000fe400078ec0ff */
[----:B------:R-:W-:Y:S01]  /*11f40*/  LOP3.LUT R32, R33, 0x380, RZ, 0xc0, !PT ;  /* 0x0000038021207812 */ /* 0x000fe200078ec0ff */
[----:B------:R-:W-:Y:S01]  /*11f50*/  ULDC.64 UR10, c[0x0][0xae8] ;  /* 0x0002ba00000a7ab9 */ /* 0x000fe20000000a00 */
[----:B------:R-:W-:Y:S01]  /*11f60*/  LOP3.LUT R8, R8, R11, RZ, 0x3c, !PT ;  /* 0x0000000b08087212 */ /* 0x000fe200078e3cff */
[----:B------:R-:W-:Y:S01]  /*11f70*/  VIADD R11, R28, 0x8 ;  /* 0x000000081c0b7836 */ /* 0x000fe20000000000 */
[----:B------:R-:W-:Y:S01]  /*11f80*/  SHF.R.U64 R4, R4, 0x3, RZ ;  /* 0x0000000304047819 */ /* 0x000fe200000012ff */
[----:B-1----:R1:W-:Y:S01]  /*11f90*/  @!P2 ST.E desc[UR54][R20.64], R0 ;  /* 0x000000001400a985 */ /* 0x0023e2000c101936 */
[----:B------:R-:W-:Y:S01]  /*11fa0*/  SHF.R.U64 R44, R44, 0x3, RZ ;  /* 0x000000032c2c7819 */ /* 0x000fe200000012ff */
[----:B------:R-:W-:Y:S01]  /*11fb0*/  UIADD3 UR7, UR7, UR8, URZ ;  /* 0x0000000807077290 */ /* 0x000fe2000fffe03f */
[----:B------:R-:W-:Y:S01]  /*11fc0*/  SHF.R.U64 R32, R32, 0x3, RZ ;  /* 0x0000000320207819 */ /* 0x000fe200000012ff */
[----:B------:R-:W-:Y:S01]  /*11fd0*/  UIMAD UR4, UR16, UR10, URZ ;  /* 0x0000000a100472a4 */ /* 0x000fe2000f8e023f */
[----:B------:R-:W-:Y:S01]  /*11fe0*/  LOP3.LUT R4, R4, R5, RZ, 0x3c, !PT ;  /* 0x0000000504047212 */ /* 0x000fe200078e3cff */
[--C-:B------:R-:W-:Y:S01]  /*11ff0*/  IMAD.X R5, RZ, RZ, R7.reuse, P5 ;  /* 0x000000ffff057224 */ /* 0x100fe200028e0607 */
[----:B------:R-:W-:Y:S01]  /*12000*/  LOP3.LUT R44, R44, R45, RZ, 0x3c, !PT ;  /* 0x0000002d2c2c7212 */ /* 0x000fe200078e3cff */
[----:B------:R-:W-:Y:S01]  /*12010*/  IMAD.X R45, RZ, RZ, R7, P4 ;  /* 0x000000ffff2d7224 */ /* 0x000fe200020e0607 */
[----:B------:R-:W-:-:S02]  /*12020*/  ISETP.GE.OR P0, PT, R11, R67, P0 ;  /* 0x000000430b00720c */ /* 0x000fc40000706670 */
[----:B------:R-:W-:Y:S01]  /*12030*/  IADD3 R57, P6, R6, 0x8000, RZ ;  /* 0x0000800006397810 */ /* 0x000fe20007fde0ff */
[----:B-1----:R-:W1:Y:S01]  /*12040*/  @P1 LDC R21, c[0x0][0xbec] ;  /* 0x0002fb00ff151b82 */ /* 0x002e620000000800 */
[----:B------:R-:W-:Y:S01]  /*12050*/  IMAD R0, R23, 0x20, R200 ;  /* 0x0000002017007824 */ /* 0x000fe200078e02c8 */
[----:B------:R-:W-:Y:S01]  /*12060*/  LOP3.LUT R32, R32, R33, RZ, 0x3c, !PT ;  /* 0x0000002120207212 */ /* 0x000fe200078e3cff */
[----:B------:R-:W-:Y:S01]  /*12070*/  UIMAD UR4, UR42, UR11, UR4 ;  /* 0x0000000b2a0472a4 */ /* 0x000fe2000f8e0204 */
[----:B------:R-:W-:Y:S01]  /*12080*/  IADD3 R53, P5, R6, 0x9000, RZ ;  /* 0x0000900006357810 */ /* 0x000fe20007fbe0ff */
[----:B------:R-:W-:Y:S01]  /*12090*/  VIADD R60, R0, UR40 ;  /* 0x00000028003c7c36 */ /* 0x000fe20008000000 */
[----:B------:R-:W-:Y:S01]  /*120a0*/  UIMAD.WIDE.U32 UR6, UR42, UR10, UR6 ;  /* 0x0000000a2a0672a5 */ /* 0x000fe2000f8e0006 */
[C---:B------:R-:W-:Y:S01]  /*120b0*/  IADD3 R49, P4, R6.reuse, 0xa000, RZ ;  /* 0x0000a00006317810 */ /* 0x040fe20007f9e0ff */
[--C-:B------:R-:W-:Y:S01]  /*120c0*/  IMAD.X R33, RZ, RZ, R7.reuse, P3 ;  /* 0x000000ffff217224 */ /* 0x100fe200018e0607 */
[C---:B------:R-:W-:Y:S01]  /*120d0*/  LOP3.LUT R29, R6.reuse, 0x380, RZ, 0xc0, !PT ;  /* 0x00000380061d7812 */ /* 0x040fe200078ec0ff */
[----:B------:R-:W-:Y:S01]  /*120e0*/  ULDC.64 UR8, c[0x0][0xaf0] ;  /* 0x0002bc0000087ab9 */ /* 0x000fe20000000a00 */
[----:B------:R-:W-:Y:S01]  /*120f0*/  IADD3 R15, P3, R6, 0xb000, RZ ;  /* 0x0000b000060f7810 */ /* 0x000fe20007f7e0ff */
[----:B------:R-:W-:Y:S01]  /*12100*/  UIADD3 UR7, UR7, UR4, URZ ;  /* 0x0000000407077290 */ /* 0x000fe2000fffe03f */
[----:B------:R-:W-:Y:S01]  /*12110*/  LOP3.LUT R56, R57, 0x380, RZ, 0xc0, !PT ;  /* 0x0000038039387812 */ /* 0x000fe200078ec0ff */
[----:B------:R-:W-:Y:S01]  /*12120*/  UIMAD UR4, UR15, UR8, URZ ;  /* 0x000000080f0472a4 */ /* 0x000fe2000f8e023f */
[----:B------:R-:W-:Y:S01]  /*12130*/  LOP3.LUT R52, R53, 0x380, RZ, 0xc0, !PT ;  /* 0x0000038035347812 */ /* 0x000fe200078ec0ff */
[----:B------:R-:W-:Y:S01]  /*12140*/  IMAD.MOV.U32 R61, RZ, RZ, R60 ;  /* 0x000000ffff3d7224 */ /* 0x000fe200078e003c */
[----:B------:R-:W-:Y:S01]  /*12150*/  LOP3.LUT R48, R49, 0x380, RZ, 0xc0, !PT ;  /* 0x0000038031307812 */ /* 0x000fe200078ec0ff */
[----:B--2---:R2:W-:Y:S01]  /*12160*/  @!P0 ST.E desc[UR54][R38.64], R2 ;  /* 0x0000000226008985 */ /* 0x0045e2000c101936 */
[----:B------:R-:W-:Y:S01]  /*12170*/  SHF.R.U64 R29, R29, 0x3, RZ ;  /* 0x000000031d1d7819 */ /* 0x000fe200000012ff */
[----:B------:R-:W-:Y:S01]  /*12180*/  IMAD.X R37, RZ, RZ, R7, P3 ;  /* 0x000000ffff257224 */ /* 0x000fe200018e0607 */
[----:B------:R-:W-:Y:S01]  /*12190*/  LOP3.LUT R10, R15, 0x380, RZ, 0xc0, !PT ;  /* 0x000003800f0a7812 */ /* 0x000fe200078ec0ff */
[----:B-1----:R-:W-:Y:S01]  /*121a0*/  @P1 IMAD.HI.U32 R0, R60, R21, RZ ;  /* 0x000000153c001227 */ /* 0x002fe200078e00ff */
[----:B------:R-:W-:Y:S01]  /*121b0*/  SHF.R.U64 R56, R56, 0x3, RZ ;  /* 0x0000000338387819 */ /* 0x000fe200000012ff */
[----:B------:R-:W-:Y:S01]  /*121c0*/  UIMAD UR4, UR14, UR9, UR4 ;  /* 0x000000090e0472a4 */ /* 0x000fe2000f8e0204 */
[----:B------:R-:W-:Y:S01]  /*121d0*/  SHF.R.U64 R52, R52, 0x3, RZ ;  /* 0x0000000334347819 */ /* 0x000fe200000012ff */
[----:B------:R-:W-:Y:S01]  /*121e0*/  UIMAD.WIDE.U32 UR6, UR14, UR8, UR6 ;  /* 0x000000080e0672a5 */ /* 0x000fe2000f8e0006 */
[----:B0-----:R-:W-:Y:S01]  /*121f0*/  @P1 SHF.R.U32.HI R61, RZ, R65, R0 ;  /* 0x00000041ff3d1219 */ /* 0x001fe20000011600 */
[----:B------:R-:W5:Y:S01]  /*12200*/  LD.E.128 R44, desc[UR54][R44.64] ;  /* 0x000000362c2c7980 */ /* 0x000f62000c101d00 */
[----:B------:R-:W-:-:S02]  /*12210*/  SHF.R.U64 R48, R48, 0x3, RZ ;  /* 0x0000000330307819 */ /* 0x000fc400000012ff */
[----:B------:R-:W-:Y:S01]  /*12220*/  LOP3.LUT R28, R29, R6, RZ, 0x3c, !PT ;  /* 0x000000061d1c7212 */ /* 0x000fe200078e3cff */
[----:B------:R-:W-:Y:S01]  /*12230*/  UIADD3 UR4, UR7, UR4, URZ ;  /* 0x0000000407047290 */ /* 0x000fe2000fffe03f */
[----:B------:R-:W-:Y:S01]  /*12240*/  SHF.R.U64 R6, R10, 0x3, RZ ;  /* 0x000000030a067819 */ /* 0x000fe200000012ff */
[--C-:B--2---:R-:W-:Y:S01]  /*12250*/  IMAD.MOV R2, RZ, RZ, -R61.reuse ;  /* 0x000000ffff027224 */ /* 0x104fe200078e0a3d */
[----:B------:R-:W-:Y:S01]  /*12260*/  SHF.R.S32.HI R0, RZ, 0x1f, R61 ;  /* 0x0000001fff007819 */ /* 0x000fe2000001143d */
[--C-:B------:R-:W-:Y:S01]  /*12270*/  IMAD.MOV.U32 R29, RZ, RZ, R7.reuse ;  /* 0x000000ffff1d7224 */ /* 0x100fe200078e0007 */
        /* <DEDUP_REMOVED lines=36> */
[----:B------:R-:W-:Y:S02]  /*124c0*/  VIADD R64, R200, UR40 ;  /* 0x00000028c8407c36 */ /* 0x000fe40008000000 */
        /* <DEDUP_REMOVED lines=31> */
.L_x_5004:
[----:B------:R-:W-:Y:S05]  /*126c0*/  BSYNC B1 ;  /* 0x0000000000017941 */ /* 0x000fea0003800000 */
.L_x_5003:
[----:B--2---:R2:W4:Y:S01]  /*126d0*/  SHFL.IDX PT, R0, R63, 0x1, 0x181f ;  /* 0x00381f003f007f89 */ /* 0x00452200000e0000 */
[----:B------:R-:W-:Y:S03]  /*126e0*/  BSSY B1, `(.L_x_5005) ;  /* 0x0000010000017945 */ /* 0x000fe60003800000 */
[----:B---3-5:R2:W3:Y:S01]  /*126f0*/  SHFL.IDX PT, R29, R62, 0x1, 0x181f ;  /* 0x00381f003e1d7f89 */ /* 0x0284e200000e0000 */
[----:B------:R-:W-:Y:S05]  /*12700*/  @P1 BRA `(.L_x_5006) ;  /* 0x0000000000341947 */ /* 0x000fea0003800000 */
[----:B------:R-:W-:Y:S02]  /*12710*/  ULDC UR4, c[0x0][0xac8] ;  /* 0x0002b20000047ab9 */ /* 0x000fe40000000800 */
[----:B------:R-:W-:Y:S02]  /*12720*/  ISETP.GE.AND P4, PT, R18, UR4, PT ;  /* 0x0000000412007c0c */ /* 0x000fe4000bf86270 */
[----:B------:R-:W-:Y:S02]  /*12730*/  ISETP.GE.AND P5, PT, R19, UR4, PT ;  /* 0x0000000413007c0c */ /* 0x000fe4000bfa6270 */
[----:B------:R-:W-:-:S09]  /*12740*/  ISETP.GE.AND P6, PT, R22, UR4, PT ;  /* 0x0000000416007c0c */ /* 0x000fd2000bfc6270 */
[-C--:B---3--:R-:W-:Y:S02]  /*12750*/  @!P4 LEA R2, P1, R18, R29.reuse, 0x1 ;  /* 0x0000001d1202c211 */ /* 0x088fe400078208ff */
[CC--:B------:R-:W-:Y:S02]  /*12760*/  @!P5 LEA R20, P2, R19.reuse, R29.reuse, 0x1 ;  /* 0x0000001d1314d211 */ /* 0x0c0fe400078408ff */
[----:B------:R-:W-:Y:S02]  /*12770*/  @!P6 LEA R28, P3, R22, R29, 0x1 ;  /* 0x0000001d161ce211 */ /* 0x000fe400078608ff */
[-C--:B0---4-:R-:W-:Y:S02]  /*12780*/  @!P4 LEA.HI.X R3, R18, R0.reuse, R207, 0x1, P1 ;  /* 0x000000001203c211 */ /* 0x091fe400008f0ccf */
[-C--:B------:R-:W-:Y:S02]  /*12790*/  @!P5 LEA.HI.X R21, R19, R0.reuse, R206, 0x1, P2 ;  /* 0x000000001315d211 */ /* 0x080fe400010f0cce */
[----:B------:R-:W-:Y:S01]  /*127a0*/  @!P6 LEA.HI.X R29, R22, R0, R205, 0x1, P3 ;  /* 0x00000000161de211 */ /* 0x000fe200018f0ccd */
[----:B------:R0:W-:Y:S04]  /*127b0*/  @!P4 ST.E.128 desc[UR54][R2.64], R12 ;  /* 0x0000000c0200c985 */ /* 0x0001e8000c101d36 */
[----:B------:R0:W-:Y:S04]  /*127c0*/  @!P5 ST.E.128 desc[UR54][R20.64], R40 ;  /* 0x000000281400d985 */ /* 0x0001e8000c101d36 */
[----:B------:R0:W-:Y:S02]  /*127d0*/  @!P6 ST.E.128 desc[UR54][R28.64], R52 ;  /* 0x000000341c00e985 */ /* 0x0001e4000c101d36 */
.L_x_5006:
[----:B------:R-:W-:Y:S05]  /*127e0*/  BSYNC B1 ;  /* 0x0000000000017941 */ /* 0x000fea0003800000 */
.L_x_5005:
        /* <DEDUP_REMOVED lines=8> */
[-C--:B0-----:R-:W-:Y:S02]  /*12870*/  @!P3 LEA R2, P0, R18, R15.reuse, 0x1 ;  /* 0x0000000f1202b211 */ /* 0x081fe400078008ff */
[CC--:B------:R-:W-:Y:S02]  /*12880*/  @!P4 LEA R12, P1, R19.reuse, R15.reuse, 0x1 ;  /* 0x0000000f130cc211 */ /* 0x0c0fe400078208ff */
[----:B------:R-:W-:Y:S02]  /*12890*/  @!P5 LEA R14, P2, R22, R15, 0x1 ;  /* 0x0000000f160ed211 */ /* 0x000fe400078408ff */
[-C--:B-1----:R-:W-:Y:S02]  /*128a0*/  @!P3 LEA.HI.X R3, R18, R0.reuse, R207, 0x1, P0 ;  /* 0x000000001203b211 */ /* 0x082fe400000f0ccf */
[-C--:B------:R-:W-:Y:S02]  /*128b0*/  @!P4 LEA.HI.X R13, R19, R0.reuse, R206, 0x1, P1 ;  /* 0x00000000130dc211 */ /* 0x080fe400008f0cce */
[----:B------:R-:W-:Y:S01]  /*128c0*/  @!P5 LEA.HI.X R15, R22, R0, R205, 0x1, P2 ;  /* 0x00000000160fd211 */ /* 0x000fe200010f0ccd */
[----:B------:R0:W-:Y:S04]  /*128d0*/  @!P3 ST.E.128 desc[UR54][R2.64], R8 ;  /* 0x000000080200b985 */ /* 0x0001e8000c101d36 */
[----:B------:R0:W-:Y:S04]  /*128e0*/  @!P4 ST.E.128 desc[UR54][R12.64], R32 ;  /* 0x000000200c00c985 */ /* 0x0001e8000c101d36 */
[----:B------:R0:W-:Y:S02]  /*128f0*/  @!P5 ST.E.128 desc[UR54][R14.64], R48 ;  /* 0x000000300e00d985 */ /* 0x0001e4000c101d36 */
.L_x_5008:
[----:B------:R-:W-:Y:S05]  /*12900*/  BSYNC B1 ;  /* 0x0000000000017941 */ /* 0x000fea0003800000 */
.L_x_5007:
[----:B-1----:R-:W-:Y:S01]  /*12910*/  VIADD R0, R64, 0x60 ;  /* 0x0000006040007836 */ /* 0x002fe20000000000 */
[----:B--2-4-:R-:W4:Y:S04]  /*12920*/  SHFL.IDX PT, R63, R63, 0x3, 0x181f ;  /* 0x00781f003f3f7f89 */ /* 0x014f2800000e0000 */
[----:B------:R-:W-:Y:S01]  /*12930*/  ISETP.GE.AND P0, PT, R0, R67, PT ;  /* 0x000000430000720c */ /* 0x000fe20003f06270 */
[----:B0-----:R0:W1:-:S12]  /*12940*/  SHFL.IDX PT, R11, R62, 0x3, 0x181f ;  /* 0x00781f003e0b7f89 */ /* 0x00105800000e0000 */
[----:B0-----:R-:W-:Y:S05]  /*12950*/  @P0 BRA `(.L_x_5009) ;  /* 0x0000000c005c0947 */ /* 0x001fea0003800000 */
[----:B------:R-:W-:Y:S02]  /*12960*/  ULDC UR4, c[0x0][0xac8] ;  /* 0x0002b20000047ab9 */ /* 0x000fe40000000800 */
[----:B------:R-:W-:Y:S02]  /*12970*/  ISETP.GE.AND P2, PT, R18, UR4, PT ;  /* 0x0000000412007c0c */ /* 0x000fe4000bf46270 */
[----:B------:R-:W-:-:S11]  /*12980*/  ISETP.GE.AND P3, PT, R19, UR4, PT ;  /* 0x0000000413007c0c */ /* 0x000fd6000bf66270 */
[CC--:B-1----:R-:W-:Y:S02]  /*12990*/  @!P2 LEA R2, P0, R18.reuse, R11.reuse, 0x1 ;  /* 0x0000000b1202a211 */ /* 0x0c2fe400078008ff */
[C---:B------:R-:W-:Y:S02]  /*129a0*/  @!P3 LEA R8, P1, R19.reuse, R11, 0x1 ;  /* 0x0000000b1308b211 */ /* 0x040fe400078208ff */
[-C--:B----4-:R-:W-:Y:S02]  /*129b0*/  @!P2 LEA.HI.X R3, R18, R63.reuse, R207, 0x1, P0 ;  /* 0x0000003f1203a211 */ /* 0x090fe400000f0ccf */
[----:B------:R-:W-:Y:S02]  /*129c0*/  @!P3 LEA.HI.X R9, R19, R63, R206, 0x1, P1 ;  /* 0x0000003f1309b211 */ /* 0x000fe400008f0cce */
[----:B------:R-:W-:Y:S01]  /*129d0*/  ISETP.GE.AND P0, PT, R22, UR4, PT ;  /* 0x0000000416007c0c */ /* 0x000fe2000bf06270 */
[----:B------:R0:W-:Y:S04]  /*129e0*/  @!P2 ST.E.128 desc[UR54][R2.64], R4 ;  /* 0x000000040200a985 */ /* 0x0001e8000c101d36 */
[----:B------:R0:W-:Y:S08]  /*129f0*/  @!P3 ST.E.128 desc[UR54][R8.64], R24 ;  /* 0x000000180800b985 */ /* 0x0001f0000c101d36 */
[----:B------:R-:W-:Y:S05]  /*12a00*/  @P0 BRA `(.L_x_5009) ;  /* 0x0000000c00300947 */ /* 0x000fea0003800000 */
[----:B0-----:R-:W-:-:S04]  /*12a10*/  LEA R2, P0, R22, R11, 0x1 ;  /* 0x0000000b16027211 */ /* 0x001fc800078008ff */
[----:B------:R-:W-:-:S05]  /*12a20*/  LEA.HI.X R3, R22, R63, R205, 0x1, P0 ;  /* 0x0000003f16037211 */ /* 0x000fca00000f0ccd */
[----:B------:R0:W-:Y:S01]  /*12a30*/  ST.E.128 desc[UR54][R2.64], R36 ;  /* 0x0000002402007985 */ /* 0x0001e2000c101d36 */
[----:B------:R-:W-:Y:S05]  /*12a40*/  BRA `(.L_x_5009) ;  /* 0x0000000c00207947 */ /* 0x000fea0003800000 */
.L_x_5001:
        /* <DEDUP_REMOVED lines=32> */
.L_x_5010:
        /* <DEDUP_REMOVED lines=47> */
.L_x_5012:
[----:B------:R-:W-:Y:S05]  /*12f40*/  BSYNC B1 ;  /* 0x0000000000017941 */ /* 0x000fea0003800000 */
.L_x_5011:
        /* <DEDUP_REMOVED lines=65> */
.L_x_5014:
[----:B------:R-:W-:Y:S05]  /*13360*/  BSYNC B1 ;  /* 0x0000000000017941 */ /* 0x000fea0003800000 */
.L_x_5013:
        /* <DEDUP_REMOVED lines=17> */
.L_x_5016:
[----:B------:R-:W-:Y:S05]  /*13480*/  BSYNC B1 ;  /* 0x0000000000017941 */ /* 0x000fea0003800000 */
.L_x_5015:
        /* <DEDUP_REMOVED lines=17> */
.L_x_5018:
[----:B------:R-:W-:Y:S05]  /*135a0*/  BSYNC B1 ;  /* 0x0000000000017941 */ /* 0x000fea0003800000 */
.L_x_5017:
        /* <DEDUP_REMOVED lines=18> */
.L_x_5009:
[----:B------:R-:W-:Y:S05]  /*136d0*/  BSYNC B0 ;  /* 0x0000000000007941 */ /* 0x000fea0003800000 */
.L_x_5000:
[----:B------:R-:W-:Y:S02]  /*136e0*/  ULDC UR4, c[0x0][0xc3c] ;  /* 0x00030f0000047ab9 */ /* 0x000fe40000000800 */
[----:B------:R-:W-:-:S06]  /*136f0*/  UISETP.GE.AND UP0, UPT, UR50, UR4, UPT ;  /* 0x000000043200728c */ /* 0x000fcc000bf06270 */
[----:B------:R-:W-:-:S13]  /*13700*/  PLOP3.LUT P0, PT, PT, PT, UP0, 0x80, 0x0 ;  /* 0x000000000000781c */ /* 0x000fda0003f0f008 */
[----:B------:R-:W-:Y:S05]  /*13710*/  @!P0 BRA `(.L_x_5019) ;  /* 0xfffffed400948947 */ /* 0x000fea000383ffff */
[----:B------:R-:W-:Y:S05]  /*13720*/  EXIT ;  /* 0x000000000000794d */ /* 0x000fea0003800000 */
.L_x_4910:
        /* <DEDUP_REMOVED lines=16> */
[----:B------:R-:W3:Y:S01]  /*13830*/  LDC R9, c[0x0][0xc38] ;  /* 0x00030e00ff097b82 */ /* 0x000ee20000000800 */
[----:B--2---:R-:W-:-:S04]  /*13840*/  LOP3.LUT R5, R4, 0x1f, RZ, 0xc0, !PT ;  /* 0x0000001f04057812 */ /* 0x004fc800078ec0ff */
[----:B------:R-:W-:-:S04]  /*13850*/  ISETP.NE.AND P0, PT, R5, 0x1f, PT ;  /* 0x0000001f0500780c */ /* 0x000fc80003f05270 */
[----:B------:R-:W-:-:S13]  /*13860*/  ISETP.GE.OR P1, PT, R5, UR4, !P0 ;  /* 0x0000000405007c0c */ /* 0x000fda000c726670 */
[----:B0-----:R-:W0:Y:S02]  /*13870*/  @!P1 LDC.64 R2, c[0x0][0xc80] ;  /* 0x00032000ff029b82 */ /* 0x001e240000000a00 */
[----:B0-----:R-:W-:-:S05]  /*13880*/  @!P1 IMAD.WIDE.U32 R2, R5, 0x4, R2 ;  /* 0x0000000405029825 */ /* 0x001fca00078e0002 */
[----:B------:R-:W2:Y:S01]  /*13890*/  @!P1 LDG.E R0, desc[UR54][R2.64] ;  /* 0x0000003602009981 */ /* 0x000ea2000c1e1900 */
[C---:B------:R-:W-:Y:S01]  /*138a0*/  ISETP.NE.AND P1, PT, R5.reuse, RZ, PT ;  /* 0x000000ff0500720c */ /* 0x040fe20003f25270 */
[----:B-1----:R-:W-:Y:S01]  /*138b0*/  IMAD.MOV.U32 R16, RZ, RZ, RZ ;  /* 0x000000ffff107224 */ /* 0x002fe200078e00ff */
        /* <DEDUP_REMOVED lines=20> */
[----:B------:R-:W3:Y:S02]  /*13a00*/  SHFL.IDX PT, R4, R8, 0x1f, 0x1f ;  /* 0x03e01f0008047f89 */ /* 0x000ee400000e0000 */
[----:B---3--:R-:W-:Y:S02]  /*13a10*/  IMAD R6, R4, R9, RZ ;  /* 0x0000000904067224 */ /* 0x008fe400078e02ff */
[----:B------:R-:W-:Y:S02]  /*13a20*/  IMAD.MOV.U32 R4, RZ, RZ, RZ ;  /* 0x000000ffff047224 */ /* 0x000fe400078e00ff */
[----:B------:R-:W-:Y:S01]  /*13a30*/  IMAD.MOV.U32 R3, RZ, RZ, R6 ;  /* 0x000000ffff037224 */ /* 0x000fe200078e0006 */
[----:B0-----:R-:W-:-:S13]  /*13a40*/  ISETP.GT.AND P6, PT, R6, R7, PT ;  /* 0x000000070600720c */ /* 0x001fda0003fc4270 */
[----:B------:R-:W-:Y:S05]  /*13a50*/  @P6 BRA `(.L_x_5021) ;  /* 0x0000000000906947 */ /* 0x000fea0003800000 */
[----:B------:R-:W-:Y:S01]  /*13a60*/  IMAD.MOV.U32 R6, RZ, RZ, R3 ;  /* 0x000000ffff067224 */ /* 0x000fe200078e0003 */
[----:B------:R-:W-:Y:S01]  /*13a70*/  ULDC UR4, c[0x0][0xc3c] ;  /* 0x00030f0000047ab9 */ /* 0x000fe20000000800 */
[----:B------:R-:W-:-:S07]  /*13a80*/  IMAD.MOV.U32 R4, RZ, RZ, RZ ;  /* 0x000000ffff047224 */ /* 0x000fce00078e00ff */
.L_x_5025:
        /* <DEDUP_REMOVED lines=11> */
.L_x_5024:
[----:B------:R-:W-:Y:S05]  /*13b40*/  BSYNC B0 ;  /* 0x0000000000007941 */ /* 0x000fea0003800000 */
.L_x_5023:
        /* <DEDUP_REMOVED lines=21> */
.L_x_5021:
        /* <DEDUP_REMOVED lines=20> */
.L_x_5026:
[----:B---3--:R-:W-:Y:S01]  /*13de0*/  IMAD R16, R16, R9, R13 ;  /* 0x0000000910107224 */ /* 0x008fe200078e020d */
[----:B------:R-:W-:Y:S01]  /*13df0*/  IABS R2, R4 ;  /* 0x0000000400027213 */ /* 0x000fe20000000000 */
[----:B-12---:R-:W-:Y:S02]  /*13e00*/  IMAD.MOV R11, RZ, RZ, -R3 ;  /* 0x000000ffff0b7224 */ /* 0x006fe400078e0a03 */
        /* <DEDUP_REMOVED lines=23> */
[----:B------:R-:W-:Y:S02]  /*13f80*/  IMAD R4, R4, R2, R7 ;  /* 0x0000000204047224 */ /* 0x000fe400078e0207 */
[----:B------:R-:W-:Y:S01]  /*13f90*/  IMAD.MOV.U32 R2, RZ, RZ, RZ ;  /* 0x000000ffff027224 */ /* 0x000fe200078e00ff */
[----:B------:R-:W-:-:S04]  /*13fa0*/  VIADDMNMX R13, R3, R9, R6, PT ;  /* 0x00000009030d7246 */ /* 0x000fc80003800106 */
[-C--:B------:R-:W-:Y:S01]  /*13fb0*/  IABS R8, R13.reuse ;  /* 0x0000000d00087213 */ /* 0x080fe20000000000 */
[----:B------:R-:W-:Y:S01]  /*13fc0*/  IMAD.MOV R18, RZ, RZ, -R13 ;  /* 0x000000ffff127224 */ /* 0x000fe200078e0a0d */
[----:B------:R-:W-:Y:S02]  /*13fd0*/  IABS R10, R13 ;  /* 0x0000000d000a7213 */ /* 0x000fe40000000000 */
[----:B------:R-:W1:Y:S08]  /*13fe0*/  I2F.RP R6, R8 ;  /* 0x0000000800067306 */ /* 0x000e700000209400 */
[----:B-1----:R-:W1:Y:S02]  /*13ff0*/  MUFU.RCP R6, R6 ;  /* 0x0000000600067308 */ /* 0x002e640000001000 */
[----:B-1----:R-:W-:-:S06]  /*14000*/  VIADD R3, R6, 0xffffffe ;  /* 0x0ffffffe06037836 */ /* 0x002fcc0000000000 */
[----:B------:R-:W1:Y:S02]  /*14010*/  F2I.FTZ.U32.TRUNC.NTZ R3, R3 ;  /* 0x0000000300037305 */ /* 0x000e64000021f000 */
[----:B-1----:R-:W-:-:S04]  /*14020*/  IMAD.MOV R9, RZ, RZ, -R3 ;  /* 0x000000ffff097224 */ /* 0x002fc800078e0a03 */
[----:B------:R-:W-:Y:S01]  /*14030*/  IMAD.MOV.U32 R7, RZ, RZ, R9 ;  /* 0x000000ffff077224 */ /* 0x000fe200078e0009 */
[----:B------:R-:W-:-:S03]  /*14040*/  IABS R9, R4 ;  /* 0x0000000400097213 */ /* 0x000fc60000000000 */
        /* <DEDUP_REMOVED lines=20> */
.L_x_5022:
[----:B------:R-:W0:Y:S01]  /*14190*/  LDC R19, c[0x0][0xc3c] ;  /* 0x00030f00ff137b82 */ /* 0x000e220000000800 */
[----:B------:R-:W-:Y:S02]  /*141a0*/  IMAD.MOV.U32 R16, RZ, RZ, R7 ;  /* 0x000000ffff107224 */ /* 0x000fe400078e0007 */
[----:B------:R-:W-:Y:S02]  /*141b0*/  IMAD.MOV.U32 R17, RZ, RZ, RZ ;  /* 0x000000ffff117224 */ /* 0x000fe400078e00ff */
[----:B------:R-:W-:-:S07]  /*141c0*/  IMAD.MOV.U32 R18, RZ, RZ, RZ ;  /* 0x000000ffff127224 */ /* 0x000fce00078e00ff */
.L_x_5027:
[----:B------:R-:W-:-:S13]  /*141d0*/  ISETP.NE.AND P0, PT, R5, RZ, PT ;  /* 0x000000ff0500720c */ /* 0x000fda0003f05270 */
[----:B------:R-:W1:Y:S01]  /*141e0*/  @!P0 S2R R3, SR_CgaCtaId ;  /* 0x0000000000038919 */ /* 0x000e620000008800 */
[----:B------:R-:W-:-:S04]  /*141f0*/  @!P0 MOV R0, 0x400 ;  /* 0x0000040000008802 */ /* 0x000fc80000000f00 */
[----:B-1----:R-:W-:-:S05]  /*14200*/  @!P0 LEA R0, R3, R0, 0x18 ;  /* 0x0000000003008211 */ /* 0x002fca00078ec0ff */
[----:B0-----:R2:W-:Y:S01]  /*14210*/  @!P0 STS.128 [R0+0x2a8d0], R16 ;  /* 0x02a8d01000008388 */ /* 0x0015e20000000c00 */
[----:B------:R-:W-:Y:S06]  /*14220*/  BAR.ARV 0x5, 0x180 ;  /* 0x0146000000007b1d */ /* 0x000fec0000002000 */
.L_x_5020:
[----:B------:R3:W-:Y:S01]  /*14230*/  STL [R1+0x18], RZ ;  /* 0x000018ff01007387 */ /* 0x0007e20000100800 */
[----:B------:R-:W-:Y:S01]  /*14240*/  ULDC UR4, c[0x0][0xc3c] ;  /* 0x00030f0000047ab9 */ /* 0x000fe20000000800 */
[----:B------:R-:W-:Y:S01]  /*14250*/  IMAD.MOV.U32 R26, RZ, RZ, 0x1 ;  /* 0x00000001ff1a7424 */ /* 0x000fe200078e00ff */
[----:B-1----:R-:W-:Y:S01]  /*14260*/  ISETP.GE.AND P0, PT, R19, UR4, PT ;  /* 0x0000000413007c0c */ /* 0x002fe2000bf06270 */
[----:B------:R-:W-:-:S12]  /*14270*/  IMAD.MOV.U32 R24, RZ, RZ, RZ ;  /* 0x000000ffff187224 */ /* 0x000fd800078e00ff */
[----:B---3--:R-:W-:Y:S05]  /*14280*/  @P0 BRA `(.L_x_5028) ;  /* 0x00000058000c0947 */ /* 0x008fea0003800000 */
[----:B------:R-:W0:Y:S01]  /*14290*/  S2R R11, SR_TID.X ;  /* 0x00000000000b7919 */ /* 0x000e220000002100 */
[----:B------:R-:W1:Y:S01]  /*142a0*/  S2UR UR4, SR_CgaCtaId ;  /* 0x00000000000479c3 */ /* 0x000e620000008800 */
[----:B------:R-:W-:Y:S01]  /*142b0*/  IMAD.MOV.U32 R26, RZ, RZ, 0x1 ;  /* 0x00000001ff1a7424 */ /* 0x000fe200078e00ff */
[----:B------:R-:W-:Y:S01]  /*142c0*/  ULOP3.LUT UR42, UR43, 0x2, URZ, 0xfc, !UPT ;  /* 0x000000022b2a7892 */ /* 0x000fe2000f8efc3f */
[----:B------:R-:W-:Y:S01]  /*142d0*/  IMAD.MOV.U32 R24, RZ, RZ, RZ ;  /* 0x000000ffff187224 */ /* 0x000fe200078e00ff */
[----:B------:R-:W-:Y:S01]  /*142e0*/  ULOP3.LUT UR44, UR43, 0x1, URZ, 0xfc, !UPT ;  /* 0x000000012b2c7892 */ /* 0x000fe2000f8efc3f */
[----:B------:R-:W-:Y:S01]  /*142f0*/  ULDC UR45, c[0x0][0xc] ;  /* 0x00000300002d7ab9 */ /* 0x000fe20000000800 */
[----:B-1----:R-:W-:Y:S02]  /*14300*/  IMAD.U32 R33, RZ, RZ, UR4 ;  /* 0x00000004ff217e24 */ /* 0x002fe4000f8e00ff */
[C---:B0-----:R-:W-:Y:S01]  /*14310*/  IMAD.SHL.U32 R2, R11.reuse, 0x80, RZ ;  /* 0x000000800b027824 */ /* 0x041fe200078e00ff */
[C---:B------:R-:W-:Y:S01]  /*14320*/  LOP3.LUT R10, R11.reuse, 0x7f, RZ, 0xc0, !PT ;  /* 0x0000007f0b0a7812 */ /* 0x040fe200078ec0ff */
[C---:B------:R-:W-:Y:S01]  /*14330*/  IMAD.SHL.U32 R22, R11.reuse, 0x40, RZ ;  /* 0x000000400b167824 */ /* 0x040fe200078e00ff */
[----:B--2---:R-:W-:Y:S01]  /*14340*/  SHF.R.U32.HI R0, RZ, 0x1, R11 ;  /* 0x00000001ff007819 */ /* 0x004fe2000001160b */
[C---:B------:R-:W-:Y:S01]  /*14350*/  IMAD.SHL.U32 R31, R11.reuse, 0x10, RZ ;  /* 0x000000100b1f7824 */ /* 0x040fe200078e00ff */
[----:B------:R-:W-:Y:S01]  /*14360*/  LOP3.LUT R4, R2, 0x380, RZ, 0xc0, !PT ;  /* 0x0000038002047812 */ /* 0x000fe200078ec0ff */
[----:B------:R-:W-:Y:S01]  /*14370*/  IMAD.SHL.U32 R7, R11, 0x2, RZ ;  /* 0x000000020b077824 */ /* 0x000fe200078e00ff */
[----:B------:R-:W-:-:S02]  /*14380*/  LOP3.LUT R3, R22, 0x180, RZ, 0xc0, !PT ;  /* 0x0000018016037812 */ /* 0x000fc400078ec0ff */
[----:B------:R-:W-:Y:S02]  /*14390*/  LOP3.LUT R2, R2, 0x400, RZ, 0xc0, !PT ;  /* 0x0000040002027812 */ /* 0x000fe400078ec0ff */
[----:B------:R-:W-:Y:S02]  /*143a0*/  SHF.R.U32.HI R5, RZ, 0x5, R10 ;  /* 0x00000005ff057819 */ /* 0x000fe4000001160a */
[----:B------:R-:W-:Y:S02]  /*143b0*/  LOP3.LUT R4, R4, 0x10, R11, 0xf8, !PT ;  /* 0x0000001004047812 */ /* 0x000fe400078ef80b */
[----:B------:R-:W-:Y:S01]  /*143c0*/  LOP3.LUT R0, R3, 0x30, R0, 0xf8, !PT ;  /* 0x0000003003007812 */ /* 0x000fe200078ef800 */
[----:B------:R-:W-:Y:S01]  /*143d0*/  IMAD.SHL.U32 R3, R11, 0x8, RZ ;  /* 0x000000080b037824 */ /* 0x000fe200078e00ff */
[----:B------:R-:W-:Y:S01]  /*143e0*/  LOP3.LUT R8, R31, 0x40, RZ, 0xc0, !PT ;  /* 0x000000401f087812 */ /* 0x000fe200078ec0ff */
[----:B------:R-:W-:Y:S01]  /*143f0*/  IMAD R2, R5, 0x800, R2 ;  /* 0x0000080005027824 */ /* 0x000fe200078e0202 */
[----:B------:R-:W-:-:S02]  /*14400*/  LOP3.LUT R6, R31, 0x1b0, RZ, 0xc0, !PT ;  /* 0x000001b01f067812 */ /* 0x000fc400078ec0ff */
[----:B------:R-:W-:Y:S01]  /*14410*/  LOP3.LUT R37, R4, 0x70, R31, 0x78, !PT ;  /* 0x0000007004257812 */ /* 0x000fe200078e781f */
[----:B------:R-:W-:Y:S01]  /*14420*/  IMAD R5, R5, 0x200, R8 ;  /* 0x0000020005057824 */ /* 0x000fe200078e0208 */
[C---:B------:R-:W-:Y:S02]  /*14430*/  R2P PR, R11.reuse, 0x6 ;  /* 0x000000060b007804 */ /* 0x040fe40000000000 */
[----:B------:R-:W-:Y:S01]  /*14440*/  LOP3.LUT R6, R6, 0x30, R7, 0x78, !PT ;  /* 0x0000003006067812 */ /* 0x000fe200078e7807 */
[----:B------:R-:W-:Y:S01]  /*14450*/  IMAD.IADD R37, R2, 0x1, R37 ;  /* 0x0000000102257824 */ /* 0x000fe200078e0225 */
[----:B------:R-:W-:Y:S01]  /*14460*/  LOP3.LUT R3, R0, 0x30, R3, 0x78, !PT ;  /* 0x0000003000037812 */ /* 0x000fe200078e7803 */
[----:B------:R-:W-:Y:S01]  /*14470*/  IMAD.SHL.U32 R0, R11, 0x20, RZ ;  /* 0x000000200b007824 */ /* 0x000fe200078e00ff */
[----:B------:R-:W-:Y:S01]  /*14480*/  MOV R4, 0x400 ;  /* 0x0000040000047802 */ /* 0x000fe20000000f00 */
[----:B------:R-:W-:Y:S01]  /*14490*/  IMAD.MOV.U32 R2, RZ, RZ, 0x20 ;  /* 0x00000020ff027424 */ /* 0x000fe200078e00ff */
[----:B------:R-:W-:Y:S01]  /*144a0*/  LOP3.LUT R22, R3, 0x640, R22, 0xf8, !PT ;  /* 0x0000064003167812 */ /* 0x000fe200078ef816 */
[----:B------:R-:W-:Y:S01]  /*144b0*/  IMAD.IADD R9, R6, 0x1, R5 ;  /* 0x0000000106097824 */ /* 0x000fe200078e0205 */
[----:B------:R-:W-:Y:S01]  /*144c0*/  LOP3.LUT R5, R0, 0x60, RZ, 0xc0, !PT ;  /* 0x0000006000057812 */ /* 0x000fe200078ec0ff */
[C---:B------:R-:W-:Y:S01]  /*144d0*/  VIADD R34, R37.reuse, 0x40 ;  /* 0x0000004025227836 */ /* 0x040fe20000000000 */
[----:B------:R-:W-:Y:S01]  /*144e0*/  SEL R0, R2, 0xffffffe0, !P1 ;  /* 0xffffffe002007807 */ /* 0x000fe20004800000 */
[----:B------:R-:W-:Y:S01]  /*144f0*/  @P2 VIADD R34, R37, 0xffffffc0 ;  /* 0xffffffc025222836 */ /* 0x000fe20000000000 */
[----:B------:R-:W-:Y:S01]  /*14500*/  SHF.R.U32.HI R3, RZ, 0x2, R10 ;  /* 0x00000002ff037819 */ /* 0x000fe2000001160a */
[----:B------:R-:W-:Y:S01]  /*14510*/  STL [R1], R9 ;  /* 0x0000000901007387 */ /* 0x000fe20000100800 */
[----:B------:R-:W-:Y:S01]  /*14520*/  LEA R23, R33, R4, 0x18 ;  /* 0x0000000421177211 */ /* 0x000fe200078ec0ff */
[C---:B------:R-:W-:Y:S01]  /*14530*/  IMAD.IADD R36, R0.reuse, 0x1, R37 ;  /* 0x0000000100247824 */ /* 0x040fe200078e0225 */
[----:B------:R-:W-:Y:S01]  /*14540*/  LOP3.LUT R31, R31, 0x30, RZ, 0xc0, !PT ;  /* 0x000000301f1f7812 */ /* 0x000fe200078ec0ff */
[----:B------:R-:W-:Y:S01]  /*14550*/  IMAD.IADD R0, R0, 0x1, R34 ;  /* 0x0000000100007824 */ /* 0x000fe200078e0222 */
[----:B------:R-:W-:Y:S02]  /*14560*/  STL [R1+0x18], RZ ;  /* 0x000018ff01007387 */ /* 0x000fe40000100800 */
[----:B------:R-:W-:-:S02]  /*14570*/  LOP3.LUT R2, R31, 0x80, RZ, 0xfc, !PT ;  /* 0x000000801f027812 */ /* 0x000fc400078efcff */
[----:B------:R0:W-:Y:S01]  /*14580*/  STL [R1+0x4], R0 ;  /* 0x0000040001007387 */ /* 0x0001e20000100800 */
[C---:B------:R-:W-:Y:S02]  /*14590*/  LOP3.LUT R2, R22.reuse, 0x4800, RZ, 0xfc, !PT ;  /* 0x0000480016027812 */ /* 0x040fe400078efcff */
[C---:B------:R-:W-:Y:S02]  /*145a0*/  LOP3.LUT R2, R22.reuse, 0x3800, RZ, 0xfc, !PT ;  /* 0x0000380016027812 */ /* 0x040fe400078efcff */
[----:B0-----:R-:W-:Y:S01]  /*145b0*/  LOP3.LUT R0, R3, R5, RZ, 0xfc, !PT ;  /* 0x0000000503007212 */ /* 0x001fe200078efcff */
[----:B------:R-:W-:Y:S01]  /*145c0*/  IMAD.IADD R0, R23, 0x1, R9 ;  /* 0x0000000117007824 */ /* 0x000fe200078e0209 */
[----:B------:R-:W-:Y:S02]  /*145d0*/  LOP3.LUT R3, R31, 0x40, RZ, 0xfc, !PT ;  /* 0x000000401f037812 */ /* 0x000fe400078efcff */
[C---:B------:R-:W-:Y:S02]  /*145e0*/  LOP3.LUT R3, R22.reuse, 0x2800, RZ, 0xfc, !PT ;  /* 0x0000280016037812 */ /* 0x040fe400078efcff */
[----:B------:R0:W-:Y:S01]  /*145f0*/  STL [R1+0x8], R0 ;  /* 0x0000080001007387 */ /* 0x0001e20000100800 */
[----:B------:R-:W-:-:S02]  /*14600*/  LOP3.LUT R3, R22, 0x5000, RZ, 0xfc, !PT ;  /* 0x0000500016037812 */ /* 0x000fc400078efcff */
[C---:B0-----:R-:W-:Y:S02]  /*14610*/  LOP3.LUT R0, R22.reuse, 0x3000, RZ, 0xfc, !PT ;  /* 0x0000300016007812 */ /* 0x041fe400078efcff */
[----:B------:R-:W-:-:S07]  /*14620*/  LOP3.LUT R0, R22, 0x5800, RZ, 0xfc, !PT ;  /* 0x0000580016007812 */ /* 0x000fce00078efcff */
.L_x_5109:
[----:B0-2---:R-:W0:Y:S02]  /*14630*/  LDC.64 R2, c[0x0][0xa28] ;  /* 0x00028a00ff027b82 */ /* 0x005e240000000a00 */
[----:B0-----:R-:W-:-:S04]  /*14640*/  ISETP.NE.U32.AND P0, PT, R2, RZ, PT ;  /* 0x000000ff0200720c */ /* 0x001fc80003f05070 */
[----:B------:R-:W-:-:S13]  /*14650*/  ISETP.NE.AND.EX P0, PT, R3, RZ, PT, P0 ;  /* 0x000000ff0300720c */ /* 0x000fda0003f05300 */
[----:B------:R-:W0:Y:S02]  /*14660*/  @P0 LDC.64 R2, c[0x0][0xa28] ;  /* 0x00028a00ff020b82 */ /* 0x000e240000000a00 */
[----:B0-----:R-:W-:-:S05]  /*14670*/  @P0 IMAD.WIDE R2, R19, 0x4, R2 ;  /* 0x0000000413020825 */ /* 0x001fca00078e0202 */
[----:B------:R0:W2:Y:S01]  /*14680*/  @P0 LDG.E R0, desc[UR54][R2.64] ;  /* 0x0000003602000981 */ /* 0x0000a2000c1e1900 */
[----:B------:R-:W-:Y:S01]  /*14690*/  LOP3.LUT R30, R30, 0xffffffbf, RZ, 0xc0, !PT ;  /* 0xffffffbf1e1e7812 */ /* 0x000fe200078ec0ff */
[----:B0-----:R-:W0:Y:S02]  /*146a0*/  LDC.64 R2, c[0x0][0xa00] ;  /* 0x00028000ff027b82 */ /* 0x001e240000000a00 */
[----:B0-----:R-:W-:-:S04]  /*146b0*/  ISETP.NE.U32.AND P1, PT, R2, RZ, PT ;  /* 0x000000ff0200720c */ /* 0x001fc80003f25070 */
[----:B------:R-:W-:Y:S02]  /*146c0*/  ISETP.NE.AND.EX P2, PT, R3, RZ, PT, P1 ;  /* 0x000000ff0300720c */ /* 0x000fe40003f45310 */
[----:B------:R-:W0:Y:S01]  /*146d0*/  LDC.64 R2, c[0x0][0xa18] ;  /* 0x00028600ff027b82 */ /* 0x000e220000000a00 */
[----:B-1---5:R-:W-:Y:S01]  /*146e0*/  IMAD.MOV.U32 R25, RZ, RZ, RZ ;  /* 0x000000ffff197224 */ /* 0x022fe200078e00ff */
[----:B------:R-:W-:-:S09]  /*146f0*/  UMOV UR36, URZ ;  /* 0x0000003f00247c82 */ /* 0x000fd20008000000 */
[----:B------:R-:W-:Y:S02]  /*14700*/  @P2 LOP3.LUT R30, R30, 0x40, RZ, 0xfc, !PT ;  /* 0x000000401e1e2812 */ /* 0x000fe400078efcff */
[----:B0-----:R-:W-:-:S04]  /*14710*/  ISETP.NE.U32.AND P1, PT, R2, RZ, PT ;  /* 0x000000ff0200720c */ /* 0x001fc80003f25070 */
[----:B------:R-:W-:-:S13]  /*14720*/  ISETP.NE.AND.EX P1, PT, R3, RZ, PT, P1 ;  /* 0x000000ff0300720c */ /* 0x000fda0003f25310 */
[----:B------:R-:W0:Y:S02]  /*14730*/  @P1 LDC.64 R2, c[0x0][0xa18] ;  /* 0x00028600ff021b82 */ /* 0x000e240000000a00 */
[----:B0-----:R-:W-:-:S05]  /*14740*/  @P1 IMAD.WIDE R2, R19, 0x4, R2 ;  /* 0x0000000413021825 */ /* 0x001fca00078e0202 */
[----:B---3--:R0:W3:Y:S02]  /*14750*/  @P1 LDG.E R4, desc[UR54][R2.64] ;  /* 0x0000003602041981 */ /* 0x0080e4000c1e1900 */
[----:B0-----:R-:W0:Y:S02]  /*14760*/  LDC.64 R2, c[0x0][0xa00] ;  /* 0x00028000ff027b82 */ /* 0x001e240000000a00 */
[----:B0-----:R-:W-:-:S05]  /*14770*/  IMAD.WIDE R2, R19, 0x4, R2 ;  /* 0x0000000413027825 */ /* 0x001fca00078e0202 */
[----:B------:R0:W5:Y:S01]  /*14780*/  @P2 LDG.E R25, desc[UR54][R2.64] ;  /* 0x0000003602192981 */ /* 0x000162000c1e1900 */
[----:B--2---:R-:W-:Y:S02]  /*14790*/  @P0 R2UR UR36, R0 ;  /* 0x00000000002402ca */ /* 0x004fe400000e0000 */
[----:B---3--:R-:W-:Y:S01]  /*147a0*/  @P1 R2UR UR37, R4 ;  /* 0x00000000042512ca */ /* 0x008fe200000e0000 */
        /* <DEDUP_REMOVED lines=8> */
.L_x_5029:
[----:B------:R-:W-:Y:S01]  /*14830*/  ULDC.64 UR6, c[0x0][0xa20] ;  /* 0x0002880000067ab9 */ /* 0x000fe20000000a00 */
[----:B------:R-:W-:Y:S01]  /*14840*/  ULDC.64 UR4, c[0x0][0x418] ;  /* 0x0001060000047ab9 */ /* 0x000fe20000000a00 */
[----:B------:R-:W-:Y:S01]  /*14850*/  ISETP.NE.U32.AND P0, PT, RZ, UR6, PT ;  /* 0x00000006ff007c0c */ /* 0x000fe2000bf05070 */
[----:B------:R-:W-:Y:S01]  /*14860*/  UISETP.NE.U32.AND UP0, UPT, UR4, URZ, UPT ;  /* 0x0000003f0400728c */ /* 0x000fe2000bf05070 */
[----:B------:R-:W-:Y:S02]  /*14870*/  ULDC UR39, c[0x0][0x2f0] ;  /* 0x0000bc0000277ab9 */ /* 0x000fe40000000800 */
[----:B------:R-:W-:Y:S01]  /*14880*/  ISETP.NE.AND.EX P0, PT, RZ, UR7, PT, P0 ;  /* 0x00000007ff007c0c */ /* 0x000fe2000bf05300 */
[----:B------:R-:W-:Y:S01]  /*14890*/  UISETP.NE.AND.EX UP0, UPT, UR5, URZ, UPT, UP0 ;  /* 0x0000003f0500728c */ /* 0x000fe2000bf05300 */
[----:B------:R-:W-:-:S03]  /*148a0*/  ULDC UR4, c[0x0][0x424] ;  /* 0x0001090000047ab9 */ /* 0x000fc60000000800 */
[----:B------:R-:W-:-:S04]  /*148b0*/  USEL UR4, UR4, 0x1, UP0 ;  /* 0x0000000104047887 */ /* 0x000fc80008000000 */
[----:B------:R-:W-:-:S04]  /*148c0*/  UIMAD UR39, UR4, UR39, URZ ;  /* 0x00000027042772a4 */ /* 0x000fc8000f8e023f */
[----:B------:R-:W-:Y:S08]  /*148d0*/  @!P0 BRA `(.L_x_5030) ;  /* 0x0000000000148947 */ /* 0x000ff00003800000 */
[----:B------:R-:W0:Y:S02]  /*148e0*/  LDC.64 R2, c[0x0][0xa20] ;  /* 0x00028800ff027b82 */ /* 0x000e240000000a00 */
[----:B0-----:R-:W-:-:S06]  /*148f0*/  IMAD.WIDE R2, R19, 0x4, R2 ;  /* 0x0000000413027825 */ /* 0x001fcc00078e0202 */
[----:B------:R-:W2:Y:S02]  /*14900*/  LDG.E R2, desc[UR54][R2.64] ;  /* 0x0000003602027981 */ /* 0x000ea4000c1e1900 */
[----:B--2---:R-:W-:Y:S01]  /*14910*/  R2UR UR39, R2 ;  /* 0x00000000022772ca */ /* 0x004fe200000e0000 */
[----:B------:R-:W-:-:S14]  /*14920*/  BRA `(.L_x_5031) ;  /* 0x00000000002c7947 */ /* 0x000fdc0003800000 */
.L_x_5030:
        /* <DEDUP_REMOVED lines=11> */
.L_x_5031:
[----:B------:R-:W-:Y:S01]  /*149e0*/  R2UR UR38, R17 ;  /* 0x00000000112672ca */ /* 0x000fe200000e0000 */
[----:B------:R-:W-:Y:S01]  /*149f0*/  ULDC UR4, c[0x0][0x448] ;  /* 0x0001120000047ab9 */ /* 0x000fe20000000800 */
[----:B------:R-:W-:Y:S02]  /*14a00*/  UIADD3 UR39, -UR36, UR39, URZ ;  /* 0x0000002724277290 */ /* 0x000fe4000fffe13f */
[----:B------:R-:W-:Y:S02]  /*14a10*/  UISETP.NE.AND UP0, UPT, UR4, 0x1, UPT ;  /* 0x000000010400788c */ /* 0x000fe4000bf05270 */
[----:B------:R-:W-:Y:S01]  /*14a20*/  UIADD3 UR9, UR39, 0x1, -UR37 ;  /* 0x0000000127097890 */ /* 0x000fe2000fffe825 */
[----:B------:R-:W-:Y:S01]  /*14a30*/  ULDC.64 UR4, c[0x0][0x9e0] ;  /* 0x0002780000047ab9 */ /* 0x000fe20000000a00 */
[----:B------:R-:W-:-:S05]  /*14a40*/  UP2UR UR46, UPR, URZ, 0x1 ;  /* 0x000000013f2e7883 */ /* 0x000fca0008000000 */
[----:B------:R-:W-:Y:S02]  /*14a50*/  USHF.L.U32 UR38, UR38, 0x7, URZ ;  /* 0x0000000726267899 */ /* 0x000fe4000800063f */
[----:B------:R-:W-:Y:S01]  /*14a60*/  @UP0 ULDC UR6, c[0x0][0x44c] ;  /* 0x0001130000060ab9 */ /* 0x000fe20000000800 */
[----:B------:R-:W-:Y:S01]  /*14a70*/  @UP0 ULDC UR10, c[0x0][0x450] ;  /* 0x00011400000a0ab9 */ /* 0x000fe20000000800 */
[----:B------:R-:W-:-:S04]  /*14a80*/  UIADD3 UR8, UR38, 0x7f, URZ ;  /* 0x0000007f26087890 */ /* 0x000fc8000fffe03f */
[----:B------:R-:W-:-:S04]  /*14a90*/  UIMAD.WIDE.U32 UR6, UR8, UR6, URZ ;  /* 0x00000006080672a5 */ /* 0x000fc8000f8e003f */
        /* <DEDUP_REMOVED lines=16> */
.L_x_5033:
[----:B------:R-:W-:-:S11]  /*14ba0*/  UISETP.NE.AND UP0, UPT, UR5, 0x1, UPT ;  /* 0x000000010500788c */ /* 0x000fd6000bf05270 */
[----:B------:R-:W-:Y:S02]  /*14bb0*/  @UP0 ULDC.64 UR10, c[0x0][0x9e8] ;  /* 0x00027a00000a0ab9 */ /* 0x000fe40000000a00 */
[----:B------:R-:W-:-:S04]  /*14bc0*/  UIMAD.WIDE.U32 UR6, UR8, UR10, URZ ;  /* 0x0000000a080672a5 */ /* 0x000fc8000f8e003f */
[----:B------:R-:W-:-:S12]  /*14bd0*/  @UP0 USHF.R.U32.HI UR8, URZ, UR11, UR7 ;  /* 0x0000000b3f080299 */ /* 0x000fd80008011607 */
.L_x_5034:
[----:B------:R-:W-:-:S04]  /*14be0*/  UIMAD UR8, UR8, UR5, UR5 ;  /* 0x00000005080872a4 */ /* 0x000fc8000f8e0205 */
[----:B------:R-:W-:-:S04]  /*14bf0*/  UISETP.LT.AND UP0, UPT, UR4, UR8, UPT ;  /* 0x000000080400728c */ /* 0x000fc8000bf01270 */
[----:B------:R-:W-:-:S12]  /*14c00*/  USEL UR4, UR4, UR8, UP0 ;  /* 0x0000000804047287 */ /* 0x000fd80008000000 */
.L_x_5032:
        /* <DEDUP_REMOVED lines=31> */
.L_x_5036:
[----:B------:R-:W-:-:S11]  /*14e00*/  UISETP.NE.AND UP0, UPT, UR5, 0x1, UPT ;  /* 0x000000010500788c */ /* 0x000fd6000bf05270 */
[----:B------:R-:W-:Y:S02]  /*14e10*/  @UP0 ULDC.64 UR10, c[0x0][0x9e8] ;  /* 0x00027a00000a0ab9 */ /* 0x000fe40000000a00 */
[----:B------:R-:W-:-:S04]  /*14e20*/  UIMAD.WIDE.U32 UR6, UR4, UR10, URZ ;  /* 0x0000000a040672a5 */ /* 0x000fc8000f8e003f */
[----:B------:R-:W-:-:S12]  /*14e30*/  @UP0 USHF.R.U32.HI UR4, URZ, UR11, UR7 ;  /* 0x0000000b3f040299 */ /* 0x000fd80008011607 */
.L_x_5037:
[----:B------:R-:W-:-:S04]  /*14e40*/  UIMAD UR4, UR4, UR5, URZ ;  /* 0x00000005040472a4 */ /* 0x000fc8000f8e023f */
[----:B------:R-:W-:-:S04]  /*14e50*/  UISETP.LT.AND UP0, UPT, UR8, UR4, UPT ;  /* 0x000000040800728c */ /* 0x000fc8000bf01270 */
[----:B------:R-:W-:-:S12]  /*14e60*/  USEL UR8, UR8, UR4, !UP0 ;  /* 0x0000000408087287 */ /* 0x000fd8000c000000 */
.L_x_5035:
        /* <DEDUP_REMOVED lines=26> */
.L_x_5039:
        /* <DEDUP_REMOVED lines=20> */
.L_x_5042:
[----:B------:R-:W-:Y:S05]  /*15150*/  BSYNC B6 ;  /* 0x0000000000067941 */ /* 0x000fea0003800000 */
.L_x_5041:
        /* <DEDUP_REMOVED lines=22> */
.L_x_5044:
[----:B------:R-:W-:Y:S05]  /*152c0*/  BSYNC B6 ;  /* 0x0000000000067941 */ /* 0x000fea0003800000 */
.L_x_5043:
        /* <DEDUP_REMOVED lines=20> */
.L_x_5046:
[----:B------:R-:W-:Y:S05]  /*15410*/  BSYNC B6 ;  /* 0x0000000000067941 */ /* 0x000fea0003800000 */
.L_x_5045:
        /* <DEDUP_REMOVED lines=19> */
.L_x_5048:
[----:B------:R-:W-:Y:S05]  /*15550*/  BSYNC B6 ;  /* 0x0000000000067941 */ /* 0x000fea0003800000 */
.L_x_5047:
[----:B------:R-:W0:Y:S01]  /*15560*/  LDC.64 R2, c[0x0][0x9f8] ;  /* 0x00027e00ff027b82 */ /* 0x000e220000000a00 */
[----:B------:R-:W-:-:S07]  /*15570*/  IMAD.MOV.U32 R28, RZ, RZ, R19 ;  /* 0x000000ffff1c7224 */ /* 0x000fce00078e0013 */
[----:B------:R-:W1:Y:S01]  /*15580*/  LDC R4, c[0x0][0x430] ;  /* 0x00010c00ff047b82 */ /* 0x000e620000000800 */
[----:B------:R-:W2:Y:S01]  /*15590*/  S2R R21, SR_TID.X ;  /* 0x0000000000157919 */ /* 0x000ea20000002100 */
[----:B------:R-:W3:Y:S01]  /*155a0*/  S2R R20, SR_TID.X ;  /* 0x0000000000147919 */ /* 0x000ee20000002100 */
[----:B------:R-:W-:-:S05]  /*155b0*/  IMAD.U32 R7, RZ, RZ, UR40 ;  /* 0x00000028ff077e24 */ /* 0x000fca000f8e00ff */
[----:B------:R-:W4:Y:S01]  /*155c0*/  LDC R11, c[0x0][0x2f4] ;  /* 0x0000bd00ff0b7b82 */ /* 0x000f220000000800 */
[----:B0-----:R-:W-:-:S04]  /*155d0*/  ISETP.NE.U32.AND P0, PT, R2, RZ, PT ;  /* 0x000000ff0200720c */ /* 0x001fc80003f05070 */
[----:B------:R-:W-:-:S13]  /*155e0*/  ISETP.NE.AND.EX P0, PT, R3, RZ, PT, P0 ;  /* 0x000000ff0300720c */ /* 0x000fda0003f05300 */
[----:B------:R-:W0:Y:S02]  /*155f0*/  @P0 LDC.64 R2, c[0x0][0x9f8] ;  /* 0x00027e00ff020b82 */ /* 0x000e240000000a00 */
[----:B0-----:R-:W-:-:S05]  /*15600*/  @P0 IMAD.WIDE R2, R19, 0x4, R2 ;  /* 0x0000000413020825 */ /* 0x001fca00078e0202 */
[----:B------:R0:W4:Y:S01]  /*15610*/  @P0 LDG.E R28, desc[UR54][R2.64] ;  /* 0x00000036021c0981 */ /* 0x000122000c1e1900 */
[----:B-1----:R-:W-:Y:S01]  /*15620*/  ISETP.NE.AND P1, PT, R4, 0x1, PT ;  /* 0x000000010400780c */ /* 0x002fe20003f25270 */
[----:B--2---:R-:W-:Y:S01]  /*15630*/  IMAD.SHL.U32 R21, R21, 0x20, RZ ;  /* 0x0000002015157824 */ /* 0x004fe200078e00ff */
[----:B---3--:R-:W-:Y:S02]  /*15640*/  LOP3.LUT R20, R20, 0x7f, RZ, 0xc0, !PT ;  /* 0x0000007f14147812 */ /* 0x008fe400078ec0ff */
[----:B------:R-:W-:Y:S02]  /*15650*/  LEA R7, R7, 0xffffff80, 0x7 ;  /* 0xffffff8007077811 */ /* 0x000fe400078e38ff */
[----:B------:R-:W-:Y:S02]  /*15660*/  SHF.R.U32.HI R20, RZ, 0x2, R20 ;  /* 0x00000002ff147819 */ /* 0x000fe40000011614 */
[----:B------:R-:W-:Y:S02]  /*15670*/  LOP3.LUT R21, R21, 0x60, RZ, 0xc0, !PT ;  /* 0x0000006015157812 */ /* 0x000fe400078ec0ff */
[----:B------:R-:W-:-:S02]  /*15680*/  LOP3.LUT R30, R30, 0xffffffef, RZ, 0xc0, !PT ;  /* 0xffffffef1e1e7812 */ /* 0x000fc400078ec0ff */
[----:B------:R-:W-:Y:S01]  /*15690*/  LOP3.LUT R0, R7, R20, R21, 0xfe, !PT ;  /* 0x0000001407007212 */ /* 0x000fe200078efe15 */
[----:B0-----:R-:W0:Y:S01]  /*156a0*/  @P1 LDC R3, c[0x0][0x434] ;  /* 0x00010d00ff031b82 */ /* 0x001e220000000800 */
[----:B----4-:R-:W-:Y:S02]  /*156b0*/  ISETP.GE.AND P3, PT, R31, R11, PT ;  /* 0x0000000b1f00720c */ /* 0x010fe40003f66270 */
[C---:B------:R-:W-:Y:S01]  /*156c0*/  ISETP.GE.AND P0, PT, R0.reuse, UR39, PT ;  /* 0x0000002700007c0c */ /* 0x040fe2000bf06270 */
[----:B------:R-:W-:Y:S01]  /*156d0*/  VIADD R0, R0, UR36 ;  /* 0x0000002400007c36 */ /* 0x000fe20008000000 */
[----:B------:R-:W-:-:S03]  /*156e0*/  @P1 LOP3.LUT R30, R30, 0x10, RZ, 0xfc, !PT ;  /* 0x000000101e1e1812 */ /* 0x000fc600078efcff */
[----:B------:R-:W1:Y:S01]  /*156f0*/  @P1 LDC R2, c[0x0][0x438] ;  /* 0x00010e00ff021b82 */ /* 0x000e620000000800 */
[----:B------:R-:W-:Y:S02]  /*15700*/  IMAD.MOV.U32 R8, RZ, RZ, R0 ;  /* 0x000000ffff087224 */ /* 0x000fe400078e0000 */
[----:B0-----:R-:W-:-:S05]  /*15710*/  @P1 IMAD.HI.U32 R3, R0, R3, RZ ;  /* 0x0000000300031227 */ /* 0x001fca00078e00ff */
[----:B-1----:R-:W-:Y:S02]  /*15720*/  @P1 SHF.R.U32.HI R8, RZ, R2, R3 ;  /* 0x00000002ff081219 */ /* 0x002fe40000011603 */
[----:B------:R-:W0:Y:S02]  /*15730*/  @!P0 LDC.64 R2, c[0x0][0x428] ;  /* 0x00010a00ff028b82 */ /* 0x000e240000000a00 */
[--C-:B------:R-:W-:Y:S01]  /*15740*/  @!P0 SHF.R.S32.HI R9, RZ, 0x1f, R8.reuse ;  /* 0x0000001fff098819 */ /* 0x100fe20000011408 */
[----:B------:R-:W-:-:S04]  /*15750*/  IMAD.MOV R6, RZ, RZ, -R8 ;  /* 0x000000ffff067224 */ /* 0x000fc800078e0a08 */
[----:B------:R-:W-:Y:S02]  /*15760*/  IMAD R6, R4, R6, R0 ;  /* 0x0000000604067224 */ /* 0x000fe400078e0200 */
[----:B------:R-:W1:Y:S01]  /*15770*/  @!P0 LDC.64 R4, c[0x0][0x418] ;  /* 0x00010600ff048b82 */ /* 0x000e620000000a00 */
[----:B------:R-:W-:Y:S02]  /*15780*/  LOP3.LUT R20, R31, 0x40, RZ, 0xfc, !PT ;  /* 0x000000401f147812 */ /* 0x000fe400078efcff */
[----:B------:R-:W-:Y:S01]  /*15790*/  LOP3.LUT R30, R30, 0xfffffffb, RZ, 0xc0, !PT ;  /* 0xfffffffb1e1e7812 */ /* 0x000fe200078ec0ff */
[----:B------:R-:W-:-:S03]  /*157a0*/  IMAD.U32 R12, RZ, RZ, UR42 ;  /* 0x0000002aff0c7e24 */ /* 0x000fc6000f8e00ff */
[----:B------:R-:W-:Y:S02]  /*157b0*/  @P3 LOP3.LUT R30, R30, 0x4, RZ, 0xfc, !PT ;  /* 0x000000041e1e3812 */ /* 0x000fe400078efcff */
[----:B------:R-:W-:Y:S02]  /*157c0*/  ISETP.NE.AND P2, PT, R12, 0x3, PT ;  /* 0x000000030c00780c */ /* 0x000fe40003f45270 */
[----:B------:R-:W-:Y:S02]  /*157d0*/  LOP3.LUT R30, R30, 0xfffffff7, RZ, 0xc0, !PT ;  /* 0xfffffff71e1e7812 */ /* 0x000fe400078ec0ff */
[----:B------:R-:W-:Y:S02]  /*157e0*/  LOP3.LUT R10, R31, 0x80, RZ, 0xfc, !PT ;  /* 0x000000801f0a7812 */ /* 0x000fe400078efcff */
[----:B------:R-:W-:Y:S01]  /*157f0*/  LOP3.LUT R30, R30, 0xfffffffd, RZ, 0xc0, !PT ;  /* 0xfffffffd1e1e7812 */ /* 0x000fe200078ec0ff */
[----:B------:R-:W-:Y:S01]  /*15800*/  UMOV UR4, 0xffffffff ;  /* 0xffffffff00047882 */ /* 0x000fe20000000000 */
[----:B------:R-:W-:Y:S01]  /*15810*/  SHF.R.S32.HI R32, RZ, 0x1f, R28 ;  /* 0x0000001fff207819 */ /* 0x000fe2000001141c */
[----:B0-----:R-:W-:-:S04]  /*15820*/  @!P0 IMAD.WIDE.U32 R8, R28, R2, R8 ;  /* 0x000000021c088225 */ /* 0x001fc800078e0008 */
[----:B------:R-:W-:-:S04]  /*15830*/  @!P0 IMAD R2, R32, R2, RZ ;  /* 0x0000000220028224 */ /* 0x000fc800078e02ff */
[----:B------:R-:W-:Y:S01]  /*15840*/  @!P0 IMAD R0, R28, R3, R2 ;  /* 0x000000031c008224 */ /* 0x000fe200078e0202 */
[----:B-1----:R-:W-:-:S03]  /*15850*/  @!P0 LEA R2, P1, R8, R4, 0x2 ;  /* 0x0000000408028211 */ /* 0x002fc600078210ff */
[----:B------:R-:W-:-:S05]  /*15860*/  @!P0 IMAD.IADD R0, R9, 0x1, R0 ;  /* 0x0000000109008824 */ /* 0x000fca00078e0200 */
[----:B------:R-:W-:Y:S01]  /*15870*/  @!P0 LEA.HI.X R3, R8, R5, R0, 0x2, P1 ;  /* 0x0000000508038211 */ /* 0x000fe200008f1400 */
[----:B------:R-:W-:Y:S01]  /*15880*/  IMAD.MOV.U32 R5, RZ, RZ, RZ ;  /* 0x000000ffff057224 */ /* 0x000fe200078e00ff */
[----:B------:R-:W-:-:S05]  /*15890*/  ISETP.GE.AND P1, PT, R20, R11, PT ;  /* 0x0000000b1400720c */ /* 0x000fca0003f26270 */
[----:B------:R0:W5:Y:S01]  /*158a0*/  @!P0 LDG.E R5, desc[UR54][R2.64] ;  /* 0x0000003602058981 */ /* 0x000162000c1e1900 */
[----:B------:R-:W-:-:S07]  /*158b0*/  ISETP.GE.AND P0, PT, R10, R11, PT ;  /* 0x0000000b0a00720c */ /* 0x000fce0003f06270 */
[----:B------:R-:W-:-:S04]  /*158c0*/  @P1 LOP3.LUT R30, R30, 0x2, RZ, 0xfc, !PT ;  /* 0x000000021e1e1812 */ /* 0x000fc800078efcff */
[----:B------:R-:W-:-:S04]  /*158d0*/  @P2 LOP3.LUT R30, R30, 0x8, RZ, 0xfc, !PT ;  /* 0x000000081e1e2812 */ /* 0x000fc800078efcff */
[----:B------:R-:W-:-:S04]  /*158e0*/  LOP3.LUT R30, R30, 0xfffffffe, RZ, 0xc0, !PT ;  /* 0xfffffffe1e1e7812 */ /* 0x000fc800078ec0ff */
[----:B------:R-:W-:Y:S01]  /*158f0*/  @P0 LOP3.LUT R30, R30, 0x1, RZ, 0xfc, !PT ;  /* 0x000000011e1e0812 */ /* 0x000fe200078efcff */
[----:B0-----:R-:W-:Y:S06]  /*15900*/  BRA.DIV UR4, `(.L_x_5049) ;  /* 0x0000004a04487947 */ /* 0x001fec000b800000 */
.L_x_5129:
[----:B------:R-:W-:Y:S01]  /*15910*/  SHF.R.S32.HI R29, RZ, 0x1f, R18 ;  /* 0x0000001fff1d7819 */ /* 0x000fe20000011412 */
[----:B------:R-:W-:Y:S06]  /*15920*/  @!P2 BRA `(.L_x_5050) ;  /* 0x000000000004a947 */ /* 0x000fec0003800000 */
[----:B------:R-:W-:Y:S01]  /*15930*/  BPT.TRAP 0x1 ;  /* 0x000000040000795c */ /* 0x000fe20000300000 */
.L_x_5050:
[----:B------:R-:W-:Y:S01]  /*15940*/  IMAD R4, R24, 0x8, R23 ;  /* 0x0000000818047824 */ /* 0x000fe200078e0217 */
[----:B------:R-:W-:Y:S01]  /*15950*/  SHF.L.U32 R27, R26, 0x1f, RZ ;  /* 0x0000001f1a1b7819 */ /* 0x000fe200000006ff */
[----:B------:R-:W-:Y:S01]  /*15960*/  BSSY B0, `(.L_x_5051) ;  /* 0x0000004000007945 */ /* 0x000fe20003800000 */
[----:B------:R-:W-:Y:S02]  /*15970*/  SHF.R.S32.HI R20, RZ, 0x1f, R6 ;  /* 0x0000001fff147819 */ /* 0x000fe40000011406 */
[----:B------:R-:W0:Y:S02]  /*15980*/  SYNCS.PHASECHK.TRANS64.TRYWAIT P0, [R4+URZ+0x2a880], R27 ;  /* 0x02a8801b040075a7 */ /* 0x000e24000800017f */
[----:B0-----:R-:W-:Y:S05]  /*15990*/  @!P0 BRA `(.L_x_5052) ;  /* 0x0000004800508947 */ /* 0x001fea0003800000 */
.L_x_5130:
[----:B------:R-:W-:Y:S05]  /*159a0*/  BSYNC B0 ;  /* 0x0000000000007941 */ /* 0x000fea0003800000 */
.L_x_5051:
[----:B------:R-:W2:Y:S01]  /*159b0*/  LDL R10, [R1] ;  /* 0x00000000010a7983 */ /* 0x000ea20000100800 */
[----:B------:R-:W-:Y:S01]  /*159c0*/  ULDC.64 UR4, c[0x0][0x328] ;  /* 0x0000ca0000047ab9 */ /* 0x000fe20000000a00 */
[----:B-----5:R-:W-:Y:S01]  /*159d0*/  SHF.R.S32.HI R21, RZ, 0x1f, R5 ;  /* 0x0000001fff157819 */ /* 0x020fe20000011405 */
[----:B------:R-:W-:Y:S01]  /*159e0*/  IMAD R0, R20, UR4, RZ ;  /* 0x0000000414007c24 */ /* 0x000fe2000f8e02ff */
[----:B------:R-:W1:Y:S01]  /*159f0*/  S2R R8, SR_TID.X ;  /* 0x0000000000087919 */ /* 0x000e620000002100 */
[----:B------:R-:W-:Y:S01]  /*15a00*/  IMAD.WIDE.U32 R2, R6, UR4, RZ ;  /* 0x0000000406027c25 */ /* 0x000fe2000f8e00ff */
[----:B------:R-:W-:-:S03]  /*15a10*/  ULDC.64 UR6, c[0x0][0x318] ;  /* 0x0000c60000067ab9 */ /* 0x000fc60000000a00 */
        /* <DEDUP_REMOVED lines=15> */
[----:B------:R-:W-:Y:S02]  /*15b10*/  IADD3 R7, -R11, UR39, -R7 ;  /* 0x000000270b077c10 */ /* 0x000fe4000fffe907 */
[----:B------:R-:W-:Y:S02]  /*15b20*/  IADD3.X R9, R3, UR7, R9, P0, !PT ;  /* 0x0000000703097c10 */ /* 0x000fe400087fe409 */
[----:B------:R-:W-:Y:S01]  /*15b30*/  ISETP.GE.AND P5, PT, R7, 0x1, PT ;  /* 0x000000010700780c */ /* 0x000fe20003fa6270 */
[----:B--2---:R-:W-:Y:S01]  /*15b40*/  IMAD R10, R24, 0x6000, R10 ;  /* 0x00006000180a7824 */ /* 0x004fe200078e020a */
[----:B------:R-:W-:Y:S11]  /*15b50*/  BRA.DIV UR4, `(.L_x_5053) ;  /* 0x0000004604f47947 */ /* 0x000ff6000b800000 */
[----:B------:R-:W1:Y:S01]  /*15b60*/  SHFL.IDX PT, R2, R8, RZ, 0x1c1f ;  /* 0x001c1fff08027589 */ /* 0x000e6200000e0000 */
[----:B------:R-:W2:Y:S01]  /*15b70*/  LDC R12, c[0x0][0x2f4] ;  /* 0x0000bd00ff0c7b82 */ /* 0x000ea20000000800 */
[C---:B------:R-:W-:Y:S02]  /*15b80*/  LOP3.LUT R13, R31.reuse, 0x40, RZ, 0xfc, !PT ;  /* 0x000000401f0d7812 */ /* 0x040fe400078efcff */
[----:B------:R-:W3:Y:S01]  /*15b90*/  SHFL.IDX PT, R0, R9, RZ, 0x1c1f ;  /* 0x001c1fff09007589 */ /* 0x000ee200000e0000 */
[----:B------:R-:W-:Y:S02]  /*15ba0*/  LOP3.LUT R11, R31, 0x80, RZ, 0xfc, !PT ;  /* 0x000000801f0b7812 */ /* 0x000fe400078efcff */
[C---:B------:R-:W-:Y:S02]  /*15bb0*/  ISETP.GE.AND P6, PT, R7.reuse, 0x61, PT ;  /* 0x000000610700780c */ /* 0x040fe40003fc6270 */
[----:B------:R-:W-:Y:S02]  /*15bc0*/  LOP3.LUT R30, R30, 0xffffffdf, RZ, 0xc0, !PT ;  /* 0xffffffdf1e1e7812 */ /* 0x000fe400078ec0ff */
[----:B------:R-:W-:-:S09]  /*15bd0*/  ISETP.GE.AND P4, PT, R7, 0x21, PT ;  /* 0x000000210700780c */ /* 0x000fd20003f86270 */
[----:B------:R-:W-:Y:S02]  /*15be0*/  @P6 LOP3.LUT R30, R30, 0x20, RZ, 0xfc, !PT ;  /* 0x000000201e1e6812 */ /* 0x000fe400078efcff */
[C---:B-1----:R-:W-:Y:S02]  /*15bf0*/  IADD3 R2, P0, R31.reuse, R2, RZ ;  /* 0x000000021f027210 */ /* 0x042fe40007f1e0ff */
[-C--:B--2---:R-:W-:Y:S02]  /*15c00*/  ISETP.GE.AND P3, PT, R31, R12.reuse, PT ;  /* 0x0000000c1f00720c */ /* 0x084fe40003f66270 */
[----:B------:R-:W-:Y:S01]  /*15c10*/  ISETP.GE.AND P2, PT, R13, R12, PT ;  /* 0x0000000c0d00720c */ /* 0x000fe20003f46270 */
[----:B---3--:R-:W-:Y:S01]  /*15c20*/  IMAD.X R3, RZ, RZ, R0, P0 ;  /* 0x000000ffff037224 */ /* 0x008fe200000e0600 */
[----:B------:R-:W-:Y:S01]  /*15c30*/  ISETP.LT.OR P0, PT, R7, 0x1, P3 ;  /* 0x000000010700780c */ /* 0x000fe20001f01670 */
[----:B------:R-:W-:Y:S01]  /*15c40*/  IMAD.IADD R0, R23, 0x1, R10 ;  /* 0x0000000117007824 */ /* 0x000fe200078e020a */
[----:B------:R-:W-:-:S11]  /*15c50*/  ISETP.LT.OR P1, PT, R7, 0x1, P2 ;  /* 0x000000010700780c */ /* 0x000fd60001721670 */
[----:B------:R-:W-:Y:S01]  /*15c60*/  @!PT LDS RZ, [RZ] ;  /* 0x00000000fffff984 */ /* 0x000fe20000000800 */
[----:B------:R-:W-:Y:S01]  /*15c70*/  LDGSTS.E.BYPASS.LTC128B.128 [R0+0xc400], desc[UR54][R2.64], !P0 ;  /* 0x0c40000002007fae */ /* 0x000fe2000c101d76 */
[----:B------:R-:W-:-:S03]  /*15c80*/  ISETP.GE.AND P0, PT, R11, R12, PT ;  /* 0x0000000c0b00720c */ /* 0x000fc60003f06270 */
        /* <DEDUP_REMOVED lines=21> */
[----:B------:R-:W-:Y:S01]  /*15de0*/  LDGSTS.E.BYPASS.LTC128B.128 [R0+0xf400], desc[UR54][R2.64+0x40], !P1 ;  /* 0x0f40004002007fae */ /* 0x000fe2000c901d76 */
[----:B------:R-:W-:-:S13]  /*15df0*/  ISETP.LT.OR P1, PT, R7, 0x41, P0 ;  /* 0x000000410700780c */ /* 0x000fda0000721670 */
[----:B------:R1:W-:Y:S01]  /*15e00*/  LDGSTS.E.BYPASS.LTC128B.128 [R0+0x11400], desc[UR54][R2.64+0x80], !P1 ;  /* 0x1140008002007fae */ /* 0x0003e2000c901d76 */
[----:B------:R-:W-:-:S03]  /*15e10*/  ISETP.GE.AND P1, PT, R7, 0x41, PT ;  /* 0x000000410700780c */ /* 0x000fc60003f26270 */
[----:B-1-3--:R1:W2:Y:S10]  /*15e20*/  SHFL.IDX PT, R2, R8, 0x3, 0x1c1f ;  /* 0x007c1f0008027f89 */ /* 0x00a2b400000e0000 */
.L_x_5140:
[C---:B------:R-:W-:Y:S02]  /*15e30*/  ISETP.LT.OR P3, PT, R7.reuse, 0x61, P3 ;  /* 0x000000610700780c */ /* 0x040fe40001f61670 */
        /* <DEDUP_REMOVED lines=12> */
.L_x_5054:
        /* <DEDUP_REMOVED lines=11> */
.L_x_5055:
[----:B------:R2:W-:Y:S01]  /*15fb0*/  SYNCS.ARRIVE.TRANS64.A1T0 RZ, [R4+URZ+0x2a870], RZ ;  /* 0x02a870ff04ff79a7 */ /* 0x0005e2000810003f */
[----:B------:R-:W-:Y:S05]  /*15fc0*/  @!P3 BRA `(.L_x_5056) ;  /* 0x000000000004b947 */ /* 0x000fea0003800000 */
[----:B------:R-:W-:Y:S01]  /*15fd0*/  BPT.TRAP 0x1 ;  /* 0x000000040000795c */ /* 0x000fe20000300000 */
.L_x_5056:
[----:B------:R-:W3:Y:S01]  /*15fe0*/  SYNCS.PHASECHK.TRANS64.TRYWAIT P0, [R4+URZ+0x2a840], R27 ;  /* 0x02a8401b040075a7 */ /* 0x000ee2000800017f */
[----:B------:R-:W-:Y:S04]  /*15ff0*/  BSSY B0, `(.L_x_5057) ;  /* 0x0000002000007945 */ /* 0x000fe80003800000 */
[----:B---3--:R-:W-:Y:S05]  /*16000*/  @!P0 BRA `(.L_x_5058) ;  /* 0x00000048006c8947 */ /* 0x008fea0003800000 */
.L_x_5141:
[----:B------:R-:W-:Y:S05]  /*16010*/  BSYNC B0 ;  /* 0x0000000000007941 */ /* 0x000fea0003800000 */
.L_x_5057:
[----:B------:R-:W-:Y:S01]  /*16020*/  ULDC.64 UR4, c[0x0][0x300] ;  /* 0x0000c00000047ab9 */ /* 0x000fe20000000a00 */
[----:B-1----:R-:W1:Y:S01]  /*16030*/  LDC R8, c[0x0][0x2f4] ;  /* 0x0000bd00ff087b82 */ /* 0x002e620000000800 */
[----:B------:R-:W-:Y:S01]  /*16040*/  IMAD R7, R20, UR4, RZ ;  /* 0x0000000414077c24 */ /* 0x000fe2000f8e02ff */
[----:B------:R-:W-:Y:S01]  /*16050*/  ULDC.64 UR6, c[0x0][0x2e8] ;  /* 0x0000ba0000067ab9 */ /* 0x000fe20000000a00 */
[C---:B------:R-:W-:Y:S01]  /*16060*/  IMAD.WIDE.U32 R2, R6.reuse, UR4, RZ ;  /* 0x0000000406027c25 */ /* 0x040fe2000f8e00ff */
[C---:B------:R-:W-:Y:S02]  /*16070*/  LOP3.LUT R10, R31.reuse, 0x80, RZ, 0xfc, !PT ;  /* 0x000000801f0a7812 */ /* 0x040fe400078efcff */
[----:B------:R-:W-:Y:S01]  /*16080*/  LOP3.LUT R9, R31, 0x40, RZ, 0xfc, !PT ;  /* 0x000000401f097812 */ /* 0x000fe200078efcff */
        /* <DEDUP_REMOVED lines=11> */
[-C--:B-1----:R-:W-:Y:S02]  /*16140*/  ISETP.GE.AND P2, PT, R10, R8.reuse, PT ;  /* 0x000000080a00720c */ /* 0x082fe40003f46270 */
[----:B------:R-:W-:Y:S01]  /*16150*/  IMAD R6, R18, UR5, R6 ;  /* 0x0000000512067c24 */ /* 0x000fe2000f8e0206 */
[----:B------:R-:W-:Y:S02]  /*16160*/  IADD3 R5, P0, R2, UR6, RZ ;  /* 0x0000000602057c10 */ /* 0x000fe4000ff1e0ff */
[----:B------:R-:W-:-:S02]  /*16170*/  ISETP.GE.AND P3, PT, R9, R8, PT ;  /* 0x000000080900720c */ /* 0x000fc40003f66270 */
[----:B------:R-:W-:Y:S01]  /*16180*/  IADD3.X R6, R3, UR7, R6, P0, !PT ;  /* 0x0000000703067c10 */ /* 0x000fe200087fe406 */
[----:B------:R-:W-:Y:S10]  /*16190*/  BRA.DIV UR4, `(.L_x_5059) ;  /* 0x0000004a041c7947 */ /* 0x000ff4000b800000 */
[----:B------:R-:W1:Y:S01]  /*161a0*/  SHFL.IDX PT, R3, R5, RZ, 0x1c1f ;  /* 0x001c1fff05037589 */ /* 0x000e6200000e0000 */
[----:B------:R-:W-:-:S03]  /*161b0*/  ISETP.GE.AND P6, PT, R31, R8, PT ;  /* 0x000000081f00720c */ /* 0x000fc60003fc6270 */
[----:B------:R-:W4:Y:S01]  /*161c0*/  SHFL.IDX PT, R2, R6, RZ, 0x1c1f ;  /* 0x001c1fff06027589 */ /* 0x000f2200000e0000 */
[----:B-1----:R-:W-:-:S05]  /*161d0*/  @P5 IADD3 R3, P0, R31, R3, RZ ;  /* 0x000000031f035210 */ /* 0x002fca0007f1e0ff */
[----:B----4-:R-:W-:-:S05]  /*161e0*/  @P5 IMAD.X R2, RZ, RZ, R2, P0 ;  /* 0x000000ffff025224 */ /* 0x010fca00000e0602 */
[----:B------:R-:W-:-:S04]  /*161f0*/  @P5 LOP3.LUT R3, R3, R2, RZ, 0x3c, !PT ;  /* 0x0000000203035212 */ /* 0x000fc800078e3cff */
[----:B------:R-:W-:-:S04]  /*16200*/  @P5 LOP3.LUT R2, R3, R2, RZ, 0x3c, !PT ;  /* 0x0000000203025212 */ /* 0x000fc800078e3cff */
[----:B------:R-:W-:-:S05]  /*16210*/  @P5 LOP3.LUT R3, R3, R2, RZ, 0x3c, !PT ;  /* 0x0000000203035212 */ /* 0x000fca00078e3cff */
[----:B------:R-:W-:Y:S01]  /*16220*/  @!PT LDS RZ, [RZ] ;  /* 0x00000000fffff984 */ /* 0x000fe20000000800 */
[----:B------:R-:W-:Y:S04]  /*16230*/  @P5 LDGSTS.E.BYPASS.LTC128B.128 [R0+0x1e400], desc[UR54][R2.64], !P6 ;  /* 0x1e40000002005fae */ /* 0x000fe8000f101d76 */
[----:B------:R-:W-:Y:S04]  /*16240*/  @P5 LDGSTS.E.BYPASS.LTC128B.128 [R0+0x20400], desc[UR54][R2.64+0x40], !P3 ;  /* 0x2040004002005fae */ /* 0x000fe8000d901d76 */
[----:B------:R1:W-:Y:S04]  /*16250*/  @P5 LDGSTS.E.BYPASS.LTC128B.128 [R0+0x22400], desc[UR54][R2.64+0x80], !P2 ;  /* 0x2240008002005fae */ /* 0x0003e8000d101d76 */
        /* <DEDUP_REMOVED lines=22> */
.L_x_5151:
[----:B------:R-:W-:Y:S02]  /*163c0*/  LOP3.LUT P1, RZ, R30, 0x20, RZ, 0xc0, !PT ;  /* 0x000000201eff7812 */ /* 0x000fe4000782c0ff */
[----:B------:R-:W-:-:S11]  /*163d0*/  ISETP.GE.AND P4, PT, R31, R8, PT ;  /* 0x000000081f00720c */ /* 0x000fd60003f86270 */
        /* <DEDUP_REMOVED lines=10> */
.L_x_5060:
        /* <DEDUP_REMOVED lines=11> */
.L_x_5061:
[----:B------:R0:W-:Y:S02]  /*16530*/  SYNCS.ARRIVE.TRANS64.A1T0 RZ, [R4+URZ+0x2a830], RZ ;  /* 0x02a830ff04ff79a7 */ /* 0x0001e4000810003f */
[----:B------:R-:W-:Y:S05]  /*16540*/  WARPSYNC.ALL ;  /* 0x0000000000007948 */ /* 0x000fea0003800000 */
[----:B------:R-:W-:Y:S01]  /*16550*/  ULDC.64 UR4, c[0x0][0x298] ;  /* 0x0000a60000047ab9 */ /* 0x000fe20000000a00 */
[----:B------:R-:W-:Y:S01]  /*16560*/  VIADD R2, R23, 0x18400 ;  /* 0x0001840017027836 */ /* 0x000fe20000000000 */
[----:B------:R-:W-:Y:S01]  /*16570*/  SHF.R.S32.HI R0, RZ, 0x1f, R25 ;  /* 0x0000001fff007819 */ /* 0x000fe20000011419 */
[----:B0-23--:R-:W-:Y:S01]  /*16580*/  IMAD.WIDE.U32 R4, R25, UR4, RZ ;  /* 0x0000000419047c25 */ /* 0x00dfe2000f8e00ff */
        /* <DEDUP_REMOVED lines=24> */
.L_x_5063:
[----:B------:R-:W-:Y:S05]  /*16710*/  BSYNC B6 ;  /* 0x0000000000067941 */ /* 0x000fea0003800000 */
.L_x_5062:
[----:B------:R-:W2:Y:S01]  /*16720*/  LDL.LU.64 R20, [R1+0x10] ;  /* 0x0000100001147983 */ /* 0x000ea20000300a00 */
[----:B------:R-:W-:Y:S01]  /*16730*/  ULDC.64 UR4, c[0x0][0x2d8] ;  /* 0x0000b60000047ab9 */ /* 0x000fe20000000a00 */
[----:B------:R-:W-:Y:S01]  /*16740*/  UISETP.NE.AND UP0, UPT, UR46, URZ, UPT ;  /* 0x0000003f2e00728c */ /* 0x000fe2000bf05270 */
[----:B------:R-:W-:Y:S01]  /*16750*/  IMAD.MOV.U32 R3, RZ, RZ, R25 ;  /* 0x000000ffff037224 */ /* 0x000fe200078e0019 */
[----:B------:R1:W5:Y:S01]  /*16760*/  LDL R7, [R1+0x8] ;  /* 0x0000080001077983 */ /* 0x0003620000100800 */
[----:B------:R-:W-:Y:S01]  /*16770*/  IMAD R0, R29, UR4, RZ ;  /* 0x000000041d007c24 */ /* 0x000fe2000f8e02ff */
[----:B------:R-:W-:Y:S01]  /*16780*/  LOP3.LUT P6, RZ, R30, 0x40, RZ, 0xc0, !PT ;  /* 0x000000401eff7812 */ /* 0x000fe200078cc0ff */
[----:B------:R-:W3:Y:S01]  /*16790*/  LDC R6, c[0x0][0x448] ;  /* 0x00011200ff067b82 */ /* 0x000ee20000000800 */
[----:B0-----:R-:W-:Y:S01]  /*167a0*/  SHF.R.S32.HI R4, RZ, 0x1f, R19 ;  /* 0x0000001fff047819 */ /* 0x001fe20000011413 */
[----:B------:R-:W-:Y:S01]  /*167b0*/  IMAD R0, R18, UR5, R0 ;  /* 0x0000000512007c24 */ /* 0x000fe2000f8e0200 */
[----:B------:R-:W-:-:S02]  /*167c0*/  PLOP3.LUT P0, PT, PT, PT, UP0, 0x80, 0x0 ;  /* 0x000000000000781c */ /* 0x000fc40003f0f008 */
[----:B------:R-:W-:Y:S02]  /*167d0*/  SEL R4, R4, RZ, !P6 ;  /* 0x000000ff04047207 */ /* 0x000fe40007000000 */
[C---:B------:R-:W-:Y:S02]  /*167e0*/  LOP3.LUT R9, R31.reuse, 0x40, RZ, 0xfc, !PT ;  /* 0x000000401f097812 */ /* 0x040fe400078efcff */
[----:B------:R-:W-:Y:S01]  /*167f0*/  LOP3.LUT R8, R31, 0x80, RZ, 0xfc, !PT ;  /* 0x000000801f087812 */ /* 0x000fe200078efcff */
[----:B--2---:R-:W-:Y:S01]  /*16800*/  IMAD.MOV.U32 R2, RZ, RZ, R20 ;  /* 0x000000ffff027224 */ /* 0x004fe200078e0014 */
[----:B------:R-:W0:Y:S03]  /*16810*/  S2R R21, SR_TID.X ;  /* 0x0000000000157919 */ /* 0x000e260000002100 */
[----:B------:R-:W-:Y:S01]  /*16820*/  IMAD.WIDE.U32 R2, R18, UR4, R2 ;  /* 0x0000000412027c25 */ /* 0x000fe2000f8e0002 */
[----:B------:R-:W2:Y:S01]  /*16830*/  S2R R20, SR_TID.X ;  /* 0x0000000000147919 */ /* 0x000ea20000002100 */
[----:B------:R-:W-:-:S02]  /*16840*/  ULDC.64 UR4, c[0x0][0x2e0] ;  /* 0x0000b80000047ab9 */ /* 0x000fc40000000a00 */
[----:B------:R-:W-:Y:S01]  /*16850*/  IMAD.IADD R3, R3, 0x1, R0 ;  /* 0x0000000103037824 */ /* 0x000fe200078e0200 */
[----:B------:R-:W-:Y:S01]  /*16860*/  SEL R0, R19, RZ, !P6 ;  /* 0x000000ff13007207 */ /* 0x000fe20007000000 */
[----:B------:R-:W-:-:S04]  /*16870*/  IMAD R4, R4, UR4, RZ ;  /* 0x0000000404047c24 */ /* 0x000fc8000f8e02ff */
[----:B------:R-:W-:Y:S01]  /*16880*/  IMAD.WIDE.U32 R2, R0, UR4, R2 ;  /* 0x0000000400027c25 */ /* 0x000fe2000f8e0002 */
[----:B------:R-:W-:-:S03]  /*16890*/  @UP0 ULDC UR4, c[0x0][0x44c] ;  /* 0x0001130000040ab9 */ /* 0x000fc60000000800 */
[----:B------:R-:W-:-:S04]  /*168a0*/  IMAD R4, R0, UR5, R4 ;  /* 0x0000000500047c24 */ /* 0x000fc8000f8e0204 */
[----:B------:R-:W-:Y:S02]  /*168b0*/  IMAD.IADD R3, R3, 0x1, R4 ;  /* 0x0000000103037824 */ /* 0x000fe400078e0204 */
[----:B0-----:R-:W-:Y:S01]  /*168c0*/  IMAD.SHL.U32 R21, R21, 0x20, RZ ;  /* 0x0000002015157824 */ /* 0x001fe200078e00ff */
[----:B--2---:R-:W-:-:S04]  /*168d0*/  LOP3.LUT R20, R20, 0x7f, RZ, 0xc0, !PT ;  /* 0x0000007f14147812 */ /* 0x004fc800078ec0ff */
[----:B------:R-:W-:Y:S02]  /*168e0*/  LOP3.LUT R21, R21, 0x60, RZ, 0xc0, !PT ;  /* 0x0000006015157812 */ /* 0x000fe400078ec0ff */
[----:B------:R-:W-:-:S04]  /*168f0*/  SHF.R.U32.HI R20, RZ, 0x2, R20 ;  /* 0x00000002ff147819 */ /* 0x000fc80000011614 */
[----:B------:R-:W-:-:S05]  /*16900*/  LOP3.LUT R20, R20, R21, RZ, 0xfc, !PT ;  /* 0x0000001514147212 */ /* 0x000fca00078efcff */
[----:B------:R-:W-:-:S04]  /*16910*/  VIADD R0, R20, UR38 ;  /* 0x0000002614007c36 */ /* 0x000fc80008000000 */
[----:B------:R-:W-:Y:S01]  /*16920*/  @P0 IMAD.HI.U32 R5, R0, UR4, RZ ;  /* 0x0000000400050c27 */ /* 0x000fe2000f8e00ff */
[----:B------:R-:W-:Y:S01]  /*16930*/  PLOP3.LUT P0, PT, PT, PT, UP0, 0x80, 0x0 ;  /* 0x000000000000781c */ /* 0x000fe20003f0f008 */
[----:B------:R-:W-:Y:S02]  /*16940*/  @UP0 ULDC UR4, c[0x0][0x450] ;  /* 0x0001140000040ab9 */ /* 0x000fe40000000800 */
[----:B------:R-:W-:Y:S01]  /*16950*/  IMAD.MOV.U32 R4, RZ, RZ, R0 ;  /* 0x000000ffff047224 */ /* 0x000fe200078e0000 */
[----:B------:R-:W0:Y:S09]  /*16960*/  S2R R20, SR_TID.X ;  /* 0x0000000000147919 */ /* 0x000e320000002100 */
[----:B------:R-:W-:Y:S01]  /*16970*/  @P0 SHF.R.U32.HI R4, RZ, UR4, R5 ;  /* 0x00000004ff040c19 */ /* 0x000fe20008011605 */
[----:B------:R-:W-:-:S04]  /*16980*/  ULDC.64 UR4, c[0x0][0x2d0] ;  /* 0x0000b40000047ab9 */ /* 0x000fc80000000a00 */
[----:B------:R-:W-:-:S04]  /*16990*/  IMAD.MOV R5, RZ, RZ, -R4 ;  /* 0x000000ffff057224 */ /* 0x000fc800078e0a04 */
[----:B---3--:R-:W-:Y:S01]  /*169a0*/  IMAD R0, R6, R5, R0 ;  /* 0x0000000506007224 */ /* 0x008fe200078e0200 */
        /* <DEDUP_REMOVED lines=12> */
[----:B------:R-:W-:Y:S01]  /*16a70*/  ULDC UR4, c[0x0][0x2b8] ;  /* 0x0000ae0000047ab9 */ /* 0x000fe20000000800 */
[----:B0-----:R-:W-:Y:S02]  /*16a80*/  LOP3.LUT R20, R20, 0x7f, RZ, 0xc0, !PT ;  /* 0x0000007f14147812 */ /* 0x001fe400078ec0ff */
[----:B------:R-:W-:Y:S01]  /*16a90*/  IADD3.X R4, R3, UR5, R4, P0, !PT ;  /* 0x0000000503047c10 */ /* 0x000fe200087fe404 */
[----:B------:R-:W-:Y:S01]  /*16aa0*/  UMOV UR5, 0xffffffff ;  /* 0xffffffff00057882 */ /* 0x000fe20000000000 */
[----:B------:R-:W-:Y:S02]  /*16ab0*/  ISETP.GE.AND P3, PT, R31, UR4, PT ;  /* 0x000000041f007c0c */ /* 0x000fe4000bf66270 */
[----:B------:R-:W-:-:S02]  /*16ac0*/  ISETP.GE.AND P2, PT, R9, UR4, PT ;  /* 0x0000000409007c0c */ /* 0x000fc4000bf46270 */
[----:B------:R-:W-:Y:S02]  /*16ad0*/  ISETP.GE.AND P0, PT, R8, UR4, PT ;  /* 0x0000000408007c0c */ /* 0x000fe4000bf06270 */
[----:B------:R-:W-:Y:S01]  /*16ae0*/  SHF.R.U32.HI R9, RZ, 0x2, R20 ;  /* 0x00000002ff097819 */ /* 0x000fe20000011614 */
[----:B-1----:R-:W-:Y:S10]  /*16af0*/  BRA.DIV UR5, `(.L_x_5064) ;  /* 0x00000046052c7947 */ /* 0x002ff4000b800000 */
[----:B------:R-:W0:Y:S01]  /*16b00*/  SHFL.IDX PT, R3, R0, RZ, 0x1c1f ;  /* 0x001c1fff00037589 */ /* 0x000e2200000e0000 */
[----:B------:R-:W-:Y:S02]  /*16b10*/  IMAD R5, R6, UR37, RZ ;  /* 0x0000002506057c24 */ /* 0x000fe4000f8e02ff */
[----:B------:R-:W-:Y:S01]  /*16b20*/  VIADD R6, R9, UR38 ;  /* 0x0000002609067c36 */ /* 0x000fe20008000000 */
        /* <DEDUP_REMOVED lines=25> */
[----:B------:R-:W-:Y:S01]  /*16cc0*/  ISETP.GE.AND P1, PT, R2, R5, PT ;  /* 0x000000050200720c */ /* 0x000fe20003f26270 */
        /* <DEDUP_REMOVED lines=11> */
.L_x_5160:
        /* <DEDUP_REMOVED lines=10> */
[----:B------:R2:W-:Y:S04]  /*16e20*/  LDGSTS.E.BYPASS.LTC128B.128 [R7+0x1bc00], desc[UR54][R2.64+0x40], !P2 ;  /* 0x1bc0004002077fae */ /* 0x0005e8000d101d76 */
[----:B------:R2:W-:Y:S02]  /*16e30*/  LDGSTS.E.BYPASS.LTC128B.128 [R7+0x1dc00], desc[UR54][R2.64+0x80], !P0 ;  /* 0x1dc0008002077fae */ /* 0x0005e4000c101d76 */
.L_x_5066:
[----:B------:R-:W-:Y:S05]  /*16e40*/  BSYNC B0 ;  /* 0x0000000000007941 */ /* 0x000fea0003800000 */
.L_x_5065:
[----:B------:R-:W-:Y:S01]  /*16e50*/  NOP ;  /* 0x0000000000007918 */ /* 0x000fe20000000000 */
[----:B------:R-:W-:-:S13]  /*16e60*/  PLOP3.LUT P0, PT, PT, PT, PT, 0x80, 0x0 ;  /* 0x000000000000781c */ /* 0x000fda0003f0f070 */
.L_x_5067:
        /* <DEDUP_REMOVED lines=18> */
.L_x_5161:
[----:B------:R-:W-:Y:S05]  /*16f90*/  BSYNC B0 ;  /* 0x0000000000007941 */ /* 0x000fea0003800000 */
.L_x_5068:
[----:B------:R-:W-:-:S04]  /*16fa0*/  UIADD3 UR4, UR40, -0x2, URZ ;  /* 0xfffffffe28047890 */ /* 0x000fc8000fffe03f */
[----:B------:R-:W-:-:S06]  /*16fb0*/  UISETP.GE.AND UP0, UPT, UR4, UR41, UPT ;  /* 0x000000290400728c */ /* 0x000fcc000bf06270 */
[----:B------:R-:W-:-:S13]  /*16fc0*/  PLOP3.LUT P0, PT, PT, PT, UP0, 0x80, 0x0 ;  /* 0x000000000000781c */ /* 0x000fda0003f0f008 */
[----:B------:R-:W-:Y:S05]  /*16fd0*/  @!P0 BRA `(.L_x_5070) ;  /* 0x00000014005c8947 */ /* 0x000fea0003800000 */
[----:B------:R-:W-:Y:S02]  /*16fe0*/  IMAD.MOV.U32 R5, RZ, RZ, R24 ;  /* 0x000000ffff057224 */ /* 0x000fe400078e0018 */
[----:B------:R-:W-:Y:S02]  /*16ff0*/  IMAD.MOV.U32 R6, RZ, RZ, R26 ;  /* 0x000000ffff067224 */ /* 0x000fe400078e001a */
[----:B------:R-:W-:-:S07]  /*17000*/  IMAD.U32 R21, RZ, RZ, UR4 ;  /* 0x00000004ff157e24 */ /* 0x000fce000f8e00ff */
.L_x_5090:
[----:B01----:R-:W1:Y:S01]  /*17010*/  LDC R3, c[0x0][0x430] ;  /* 0x00010c00ff037b82 */ /* 0x003e620000000800 */
[----:B------:R-:W0:Y:S01]  /*17020*/  S2R R2, SR_TID.X ;  /* 0x0000000000027919 */ /* 0x000e220000002100 */
[----:B------:R-:W-:Y:S05]  /*17030*/  YIELD ;  /* 0x0000000000007946 */ /* 0x000fea0003800000 */
[----:B------:R-:W-:Y:S01]  /*17040*/  ULDC UR4, c[0x0][0x430] ;  /* 0x00010c0000047ab9 */ /* 0x000fe20000000800 */
[----:B-1----:R-:W-:Y:S02]  /*17050*/  ISETP.NE.AND P0, PT, R3, 0x1, PT ;  /* 0x000000010300780c */ /* 0x002fe40003f05270 */
[C---:B0-2---:R-:W-:Y:S01]  /*17060*/  LOP3.LUT R0, R2.reuse, 0x7f, RZ, 0xc0, !PT ;  /* 0x0000007f02007812 */ /* 0x045fe200078ec0ff */
[----:B------:R-:W-:-:S10]  /*17070*/  IMAD.SHL.U32 R2, R2, 0x20, RZ ;  /* 0x0000002002027824 */ /* 0x000fd400078e00ff */
[----:B------:R-:W0:Y:S01]  /*17080*/  @P0 LDC R4, c[0x0][0x434] ;  /* 0x00010d00ff040b82 */ /* 0x000e220000000800 */
[----:B------:R-:W-:Y:S02]  /*17090*/  SHF.R.U32.HI R3, RZ, 0x2, R0 ;  /* 0x00000002ff037819 */ /* 0x000fe40000011600 */
[----:B------:R-:W-:-:S03]  /*170a0*/  LOP3.LUT R2, R2, 0x60, RZ, 0xc0, !PT ;  /* 0x0000006002027812 */ /* 0x000fc600078ec0ff */
[----:B------:R-:W-:Y:S02]  /*170b0*/  IMAD R3, R21, 0x80, R3 ;  /* 0x0000008015037824 */ /* 0x000fe400078e0203 */
[----:B------:R-:W1:Y:S03]  /*170c0*/  @P0 LDC R0, c[0x0][0x438] ;  /* 0x00010e00ff000b82 */ /* 0x000e660000000800 */
[----:B------:R-:W-:-:S05]  /*170d0*/  IADD3 R3, R2, UR36, R3 ;  /* 0x0000002402037c10 */ /* 0x000fca000fffe003 */
        /* <DEDUP_REMOVED lines=15> */
[----:B------:R-:W-:Y:S02]  /*171d0*/  IMAD.U32 R10, RZ, RZ, UR42 ;  /* 0x0000002aff0a7e24 */ /* 0x000fe4000f8e00ff */
[----:B------:R-:W-:Y:S02]  /*171e0*/  VIADD R24, R5, 0x1 ;  /* 0x0000000105187836 */ /* 0x000fe40000000000 */
[----:B------:R-:W-:Y:S01]  /*171f0*/  IMAD.MOV.U32 R0, RZ, RZ, R21 ;  /* 0x000000ffff007224 */ /* 0x000fe200078e0015 */
[----:B------:R-:W-:Y:S01]  /*17200*/  ISETP.NE.AND P2, PT, R10, 0x3, PT ;  /* 0x000000030a00780c */ /* 0x000fe20003f45270 */
[----:B------:R-:W-:Y:S01]  /*17210*/  VIADD R21, R21, 0xffffffff ;  /* 0xffffffff15157836 */ /* 0x000fe20000000000 */
[----:B------:R-:W-:Y:S02]  /*17220*/  ISETP.NE.AND P0, PT, R24, 0x2, PT ;  /* 0x000000021800780c */ /* 0x000fe40003f05270 */
[----:B------:R-:W-:-:S02]  /*17230*/  ISETP.GT.AND P1, PT, R0, UR41, PT ;  /* 0x0000002900007c0c */ /* 0x000fc4000bf24270 */
[----:B------:R-:W-:Y:S02]  /*17240*/  SEL R26, RZ, 0x1, P0 ;  /* 0x00000001ff1a7807 */ /* 0x000fe40000000000 */
[----:B------:R-:W-:Y:S02]  /*17250*/  SEL R24, R24, RZ, P0 ;  /* 0x000000ff18187207 */ /* 0x000fe40000000000 */
[----:B------:R-:W-:Y:S02]  /*17260*/  LOP3.LUT R26, R6, R26, RZ, 0x3c, !PT ;  /* 0x0000001a061a7212 */ /* 0x000fe400078e3cff */
[----:B--2---:R-:W-:Y:S01]  /*17270*/  SHF.R.S32.HI R10, RZ, 0x1f, R8 ;  /* 0x0000001fff0a7819 */ /* 0x004fe20000011408 */
[----:B------:R-:W-:Y:S06]  /*17280*/  @!P2 BRA `(.L_x_5071) ;  /* 0x000000000004a947 */ /* 0x000fec0003800000 */
[----:B------:R-:W-:Y:S01]  /*17290*/  BPT.TRAP 0x1 ;  /* 0x000000040000795c */ /* 0x000fe20000300000 */
.L_x_5071:
[----:B------:R-:W-:Y:S01]  /*172a0*/  IMAD R4, R24, 0x8, R23 ;  /* 0x0000000818047824 */ /* 0x000fe200078e0217 */
[----:B------:R-:W-:Y:S01]  /*172b0*/  SHF.L.U32 R20, R26, 0x1f, RZ ;  /* 0x0000001f1a147819 */ /* 0x000fe200000006ff */
[----:B------:R-:W-:Y:S01]  /*172c0*/  BSSY B0, `(.L_x_5072) ;  /* 0x0000004000007945 */ /* 0x000fe20003800000 */
[----:B------:R-:W-:Y:S02]  /*172d0*/  SHF.R.S32.HI R9, RZ, 0x1f, R7 ;  /* 0x0000001fff097819 */ /* 0x000fe40000011407 */
[----:B------:R-:W0:Y:S02]  /*172e0*/  SYNCS.PHASECHK.TRANS64.TRYWAIT P0, [R4+URZ+0x2a880], R20 ;  /* 0x02a88014040075a7 */ /* 0x000e24000800017f */
[----:B0-----:R-:W-:Y:S05]  /*172f0*/  @!P0 BRA `(.L_x_5073) ;  /* 0x00000040009c8947 */ /* 0x001fea0003800000 */
.L_x_5162:
[----:B------:R-:W-:Y:S05]  /*17300*/  BSYNC B0 ;  /* 0x0000000000007941 */ /* 0x000fea0003800000 */
.L_x_5072:
[----:B------:R-:W2:Y:S01]  /*17310*/  LDL R14, [R1] ;  /* 0x00000000010e7983 */ /* 0x000ea20000100800 */
[----:B------:R-:W-:Y:S01]  /*17320*/  ULDC.64 UR4, c[0x0][0x328] ;  /* 0x0000ca0000047ab9 */ /* 0x000fe20000000a00 */
[----:B------:R-:W1:Y:S01]  /*17330*/  LDC R11, c[0x0][0x2f4] ;  /* 0x0000bd00ff0b7b82 */ /* 0x000e620000000800 */
[----:B------:R-:W-:Y:S01]  /*17340*/  IMAD R0, R9, UR4, RZ ;  /* 0x0000000409007c24 */ /* 0x000fe2000f8e02ff */
[----:B------:R-:W-:Y:S01]  /*17350*/  ULDC.64 UR6, c[0x0][0x318] ;  /* 0x0000c60000067ab9 */ /* 0x000fe20000000a00 */
[----:B------:R-:W-:Y:S01]  /*17360*/  IMAD.WIDE.U32 R2, R7, UR4, RZ ;  /* 0x0000000407027c25 */ /* 0x000fe2000f8e00ff */
[C---:B------:R-:W-:Y:S02]  /*17370*/  LOP3.LUT R13, R31.reuse, 0x80, RZ, 0xfc, !PT ;  /* 0x000000801f0d7812 */ /* 0x040fe400078efcff */
[----:B------:R-:W-:Y:S01]  /*17380*/  LOP3.LUT R12, R31, 0x40, RZ, 0xfc, !PT ;  /* 0x000000401f0c7812 */ /* 0x000fe200078efcff */
        /* <DEDUP_REMOVED lines=11> */
[-C--:B------:R-:W-:Y:S01]  /*17440*/  ISETP.GE.AND P3, PT, R12, R11.reuse, PT ;  /* 0x0000000b0c00720c */ /* 0x080fe20003f66270 */
[----:B------:R-:W-:Y:S01]  /*17450*/  IMAD.WIDE.U32 R2, R18, UR4, R2 ;  /* 0x0000000412027c25 */ /* 0x000fe2000f8e0002 */
[----:B------:R-:W-:Y:S01]  /*17460*/  UMOV UR4, 0xffffffff ;  /* 0xffffffff00047882 */ /* 0x000fe20000000000 */
[----:B------:R-:W-:-:S02]  /*17470*/  ISETP.GE.AND P4, PT, R31, R11, PT ;  /* 0x0000000b1f00720c */ /* 0x000fc40003f86270 */
[----:B------:R-:W-:-:S04]  /*17480*/  IADD3 R25, P0, R2, UR6, RZ ;  /* 0x0000000602197c10 */ /* 0x000fc8000ff1e0ff */
[----:B------:R-:W-:Y:S01]  /*17490*/  IADD3.X R27, R27, UR7, R3, P0, !PT ;  /* 0x000000071b1b7c10 */ /* 0x000fe200087fe403 */
[----:B--2---:R-:W-:Y:S01]  /*174a0*/  IMAD R35, R24, 0x6000, R14 ;  /* 0x0000600018237824 */ /* 0x004fe200078e020e */
[----:B------:R-:W-:Y:S07]  /*174b0*/  BRA.DIV UR4, `(.L_x_5074) ;  /* 0x0000004204407947 */ /* 0x000fee000b800000 */
        /* <DEDUP_REMOVED lines=24> */
.L_x_5172:
        /* <DEDUP_REMOVED lines=10> */
.L_x_5075:
        /* <DEDUP_REMOVED lines=11> */
.L_x_5076:
[----:B------:R2:W-:Y:S01]  /*17790*/  SYNCS.ARRIVE.TRANS64.A1T0 RZ, [R4+URZ+0x2a870], RZ ;  /* 0x02a870ff04ff79a7 */ /* 0x0005e2000810003f */
[----:B------:R-:W-:Y:S05]  /*177a0*/  @!P3 BRA `(.L_x_5077) ;  /* 0x000000000004b947 */ /* 0x000fea0003800000 */
[----:B------:R-:W-:Y:S01]  /*177b0*/  BPT.TRAP 0x1 ;  /* 0x000000040000795c */ /* 0x000fe20000300000 */
.L_x_5077:
[----:B------:R-:W3:Y:S01]  /*177c0*/  SYNCS.PHASECHK.TRANS64.TRYWAIT P0, [R4+URZ+0x2a840], R20 ;  /* 0x02a84014040075a7 */ /* 0x000ee2000800017f */
[----:B------:R-:W-:Y:S04]  /*177d0*/  BSSY B0, `(.L_x_5078) ;  /* 0x0000002000007945 */ /* 0x000fe80003800000 */
[----:B---3--:R-:W-:Y:S05]  /*177e0*/  @!P0 BRA `(.L_x_5079) ;  /* 0x0000004000a88947 */ /* 0x008fea0003800000 */
.L_x_5173:
[----:B------:R-:W-:Y:S05]  /*177f0*/  BSYNC B0 ;  /* 0x0000000000007941 */ /* 0x000fea0003800000 */
.L_x_5078:
[----:B------:R-:W-:Y:S01]  /*17800*/  ULDC.64 UR4, c[0x0][0x300] ;  /* 0x0000c00000047ab9 */ /* 0x000fe20000000a00 */
[----:B------:R-:W4:Y:S01]  /*17810*/  LDC R11, c[0x0][0x2f4] ;  /* 0x0000bd00ff0b7b82 */ /* 0x000f220000000800 */
[----:B------:R-:W-:Y:S01]  /*17820*/  IMAD R9, R9, UR4, RZ ;  /* 0x0000000409097c24 */ /* 0x000fe2000f8e02ff */
[----:B------:R-:W-:Y:S01]  /*17830*/  ULDC.64 UR6, c[0x0][0x2e8] ;  /* 0x0000ba0000067ab9 */ /* 0x000fe20000000a00 */
[----:B------:R-:W-:Y:S01]  /*17840*/  IMAD.WIDE.U32 R2, R7, UR4, RZ ;  /* 0x0000000407027c25 */ /* 0x000fe2000f8e00ff */
        /* <DEDUP_REMOVED lines=13> */
[-C--:B----4-:R-:W-:Y:S02]  /*17920*/  ISETP.GE.AND P2, PT, R13, R11.reuse, PT ;  /* 0x0000000b0d00720c */ /* 0x090fe40003f46270 */
[----:B------:R-:W-:Y:S01]  /*17930*/  IMAD R8, R18, UR5, R8 ;  /* 0x0000000512087c24 */ /* 0x000fe2000f8e0208 */
[----:B------:R-:W-:Y:S02]  /*17940*/  IADD3 R7, P0, R2, UR6, RZ ;  /* 0x0000000602077c10 */ /* 0x000fe4000ff1e0ff */
[----:B------:R-:W-:-:S02]  /*17950*/  ISETP.GE.AND P3, PT, R12, R11, PT ;  /* 0x0000000b0c00720c */ /* 0x000fc40003f66270 */
[----:B------:R-:W-:Y:S02]  /*17960*/  IADD3.X R8, R8, UR7, R3, P0, !PT ;  /* 0x0000000708087c10 */ /* 0x000fe400087fe403 */
[----:B------:R-:W-:Y:S01]  /*17970*/  ISETP.GE.AND P4, PT, R31, R11, PT ;  /* 0x0000000b1f00720c */ /* 0x000fe20003f86270 */
[----:B------:R-:W-:-:S12]  /*17980*/  BRA.DIV UR4, `(.L_x_5080) ;  /* 0x0000004204547947 */ /* 0x000fd8000b800000 */
        /* <DEDUP_REMOVED lines=23> */
.L_x_5183:
        /* <DEDUP_REMOVED lines=10> */
.L_x_5081:
        /* <DEDUP_REMOVED lines=11> */
.L_x_5082:
[----:B------:R-:W-:Y:S01]  /*17c50*/  IMAD.U32 R0, RZ, RZ, UR44 ;  /* 0x0000002cff007e24 */ /* 0x000fe2000f8e00ff */
[----:B------:R0:W-:Y:S04]  /*17c60*/  SYNCS.ARRIVE.TRANS64.A1T0 RZ, [R4+URZ+0x2a830], RZ ;  /* 0x02a830ff04ff79a7 */ /* 0x0001e8000810003f */
[----:B------:R-:W-:-:S13]  /*17c70*/  ISETP.NE.AND P0, PT, R0, 0x3, PT ;  /* 0x000000030000780c */ /* 0x000fda0003f05270 */
[----:B0-----:R-:W-:Y:S05]  /*17c80*/  @!P0 BRA `(.L_x_5083) ;  /* 0x0000000000048947 */ /* 0x001fea0003800000 */
[----:B------:R-:W-:Y:S01]  /*17c90*/  BPT.TRAP 0x1 ;  /* 0x000000040000795c */ /* 0x000fe20000300000 */
.L_x_5083:
[----:B------:R-:W-:Y:S01]  /*17ca0*/  LOP3.LUT R2, R6, 0x1, RZ, 0x3c, !PT ;  /* 0x0000000106027812 */ /* 0x000fe200078e3cff */
[----:B------:R-:W-:Y:S01]  /*17cb0*/  IMAD R0, R5, 0x8, R23 ;  /* 0x0000000805007824 */ /* 0x000fe200078e0217 */
[----:B------:R-:W-:Y:S02]  /*17cc0*/  BSSY B0, `(.L_x_5084) ;  /* 0x0000004000007945 */ /* 0x000fe40003800000 */
[----:B------:R-:W-:-:S04]  /*17cd0*/  SHF.L.U32 R2, R2, 0x1f, RZ ;  /* 0x0000001f02027819 */ /* 0x000fc800000006ff */
[----:B------:R-:W0:Y:S02]  /*17ce0*/  SYNCS.PHASECHK.TRANS64.TRYWAIT P2, [R0+URZ+0x2a870], R2 ;  /* 0x02a87002000075a7 */ /* 0x000e24000804017f */
[----:B0-----:R-:W-:Y:S05]  /*17cf0*/  @!P2 BRA `(.L_x_5085) ;  /* 0x0000004000a8a947 */ /* 0x001fea0003800000 */
.L_x_5184:
[----:B------:R-:W-:Y:S05]  /*17d00*/  BSYNC B0 ;  /* 0x0000000000007941 */ /* 0x000fea0003800000 */
.L_x_5084:
[----:B------:R-:W-:-:S05]  /*17d10*/  IMAD.U32 R3, RZ, RZ, UR42 ;  /* 0x0000002aff037e24 */ /* 0x000fca000f8e00ff */
[----:B------:R-:W-:-:S13]  /*17d20*/  ISETP.NE.AND P2, PT, R3, 0x3, PT ;  /* 0x000000030300780c */ /* 0x000fda0003f45270 */
[----:B------:R-:W-:Y:S05]  /*17d30*/  @!P2 BRA `(.L_x_5086) ;  /* 0x000000000004a947 */ /* 0x000fea0003800000 */
[----:B------:R-:W-:Y:S01]  /*17d40*/  BPT.TRAP 0x1 ;  /* 0x000000040000795c */ /* 0x000fe20000300000 */
.L_x_5086:
[----:B------:R-:W-:Y:S01]  /*17d50*/  SHF.L.U32 R3, R6, 0x1f, RZ ;  /* 0x0000001f06037819 */ /* 0x000fe200000006ff */
[----:B------:R-:W-:-:S03]  /*17d60*/  IMAD R2, R5, 0x6000, RZ ;  /* 0x0000600005027824 */ /* 0x000fc600078e02ff */
[----:B------:R-:W0:Y:S02]  /*17d70*/  SYNCS.PHASECHK.TRANS64.TRYWAIT P2, [R0+URZ+0x2a860], R3 ;  /* 0x02a86003000075a7 */ /* 0x000e24000804017f */
[----:B0-----:R-:W-:Y:S05]  /*17d80*/  @!P2 BRA `(.L_x_5087) ;  /* 0x000000400098a947 */ /* 0x001fea0003800000 */
.L_x_5185:
[----:B------:R-:W-:Y:S01]  /*17d90*/  LOP3.LUT R3, R2, R22, RZ, 0xfc, !PT ;  /* 0x0000001602037212 */ /* 0x000fe200078efcff */
[----:B------:R-:W-:Y:S05]  /*17da0*/  WARPSYNC.ALL ;  /* 0x0000000000007948 */ /* 0x000fea0003800000 */
[----:B------:R-:W-:Y:S01]  /*17db0*/  IMAD.IADD R3, R23, 0x1, R3 ;  /* 0x0000000117037824 */ /* 0x000fe200078e0203 */
[----:B------:R-:W-:Y:S01]  /*17dc0*/  LOP3.LUT R12, R22, 0x2800, RZ, 0xfc, !PT ;  /* 0x00002800160c7812 */ /* 0x000fe200078efcff */
[----:B------:R-:W5:Y:S04]  /*17dd0*/  LDL R13, [R1+0x4] ;  /* 0x00000400010d7983 */ /* 0x000f680000100800 */
        /* <DEDUP_REMOVED lines=109> */
.L_x_5088:
[----:B--2---:R2:W-:Y:S01]  /*184b0*/  SYNCS.ARRIVE.TRANS64.A1T0 RZ, [R0+URZ+0x2a850], RZ ;  /* 0x02a850ff00ff79a7 */ /* 0x0045e2000810003f */
[----:B------:R-:W-:Y:S06]  /*184c0*/  BAR.SYNC.DEFER_BLOCKING 0x2, 0x80 ;  /* 0x0082000000007b1d */ /* 0x000fec0000010000 */
[----:B------:R-:W-:Y:S05]  /*184d0*/  @!P0 BRA `(.L_x_5089) ;  /* 0x0000000000048947 */ /* 0x000fea0003800000 */
[----:B------:R-:W-:Y:S01]  /*184e0*/  BPT.TRAP 0x1 ;  /* 0x000000040000795c */ /* 0x000fe20000300000 */
.L_x_5089:
[----:B--2---:R-:W-:Y:S02]  /*184f0*/  VIADD R0, R0, 0x2a880 ;  /* 0x0002a88000007836 */ /* 0x004fe40000000000 */
[----:B------:R-:W-:Y:S02]  /*18500*/  IMAD.MOV.U32 R5, RZ, RZ, R24 ;  /* 0x000000ffff057224 */ /* 0x000fe400078e0018 */
[----:B------:R-:W-:Y:S01]  /*18510*/  IMAD.MOV.U32 R6, RZ, RZ, R26 ;  /* 0x000000ffff067224 */ /* 0x000fe200078e001a */
[----:B------:R-:W-:-:S04]  /*18520*/  PRMT R0, R33, 0x654, R0 ;  /* 0x0000065421007816 */ /* 0x000fc80000000000 */
[----:B------:R2:W-:Y:S01]  /*18530*/  SYNCS.ARRIVE.TRANS64.RED.A1T0 RZ, [R0+URZ], RZ ;  /* 0x000000ff00ff79a7 */ /* 0x0005e2000810043f */
[----:B------:R-:W-:Y:S05]  /*18540*/  @P1 BRA `(.L_x_5090) ;  /* 0xffffffe800b01947 */ /* 0x000fea000383ffff */
.L_x_5070:
[----:B0-2---:R-:W0:Y:S01]  /*18550*/  S2R R0, SR_TID.X ;  /* 0x0000000000007919 */ /* 0x005e220000002100 */
        /* <DEDUP_REMOVED lines=18> */
.L_x_5092:
[----:B------:R-:W-:Y:S05]  /*18680*/  BSYNC B0 ;  /* 0x0000000000007941 */ /* 0x000fea0003800000 */
.L_x_5091:
[----:B------:R-:W-:Y:S05]  /*18690*/  @!P0 BRA `(.L_x_5093) ;  /* 0x0000000000048947 */ /* 0x000fea0003800000 */
[----:B------:R-:W-:Y:S01]  /*186a0*/  BPT.TRAP 0x1 ;  /* 0x000000040000795c */ /* 0x000fe20000300000 */
.L_x_5093:
[----:B------:R-:W-:Y:S01]  /*186b0*/  LOP3.LUT R3, R26, 0x1, RZ, 0x3c, !PT ;  /* 0x000000011a037812 */ /* 0x000fe200078e3cff */
[----:B------:R-:W-:Y:S01]  /*186c0*/  IMAD R2, R24, 0x8, R23 ;  /* 0x0000000818027824 */ /* 0x000fe200078e0217 */
[----:B------:R-:W-:Y:S02]  /*186d0*/  BSSY B0, `(.L_x_5094) ;  /* 0x0000004000007945 */ /* 0x000fe40003800000 */
[----:B------:R-:W-:-:S04]  /*186e0*/  SHF.L.U32 R3, R3, 0x1f, RZ ;  /* 0x0000001f03037819 */ /* 0x000fc800000006ff */
[----:B------:R-:W0:Y:S02]  /*186f0*/  SYNCS.PHASECHK.TRANS64.TRYWAIT P1, [R2+URZ+0x2a870], R3 ;  /* 0x02a87003020075a7 */ /* 0x000e24000802017f */
[----:B0-----:R-:W-:Y:S05]  /*18700*/  @!P1 BRA `(.L_x_5095) ;  /* 0x00000038004c9947 */ /* 0x001fea0003800000 */
.L_x_5186:
[----:B------:R-:W-:Y:S05]  /*18710*/  BSYNC B0 ;  /* 0x0000000000007941 */ /* 0x000fea0003800000 */
.L_x_5094:
[----:B------:R-:W-:-:S05]  /*18720*/  IMAD.U32 R0, RZ, RZ, UR42 ;  /* 0x0000002aff007e24 */ /* 0x000fca000f8e00ff */
[----:B------:R-:W-:-:S13]  /*18730*/  ISETP.NE.AND P1, PT, R0, 0x3, PT ;  /* 0x000000030000780c */ /* 0x000fda0003f25270 */
[----:B------:R-:W-:Y:S05]  /*18740*/  @!P1 BRA `(.L_x_5096) ;  /* 0x0000000000049947 */ /* 0x000fea0003800000 */
[----:B------:R-:W-:Y:S01]  /*18750*/  BPT.TRAP 0x1 ;  /* 0x000000040000795c */ /* 0x000fe20000300000 */
.L_x_5096:
[----:B0-----:R-:W-:-:S04]  /*18760*/  SHF.L.U32 R3, R26, 0x1f, RZ ;  /* 0x0000001f1a037819 */ /* 0x001fc800000006ff */
[----:B------:R-:W0:Y:S02]  /*18770*/  SYNCS.PHASECHK.TRANS64.TRYWAIT P1, [R2+URZ+0x2a860], R3 ;  /* 0x02a86003020075a7 */ /* 0x000e24000802017f */
[----:B0-----:R-:W-:Y:S05]  /*18780*/  @!P1 BRA `(.L_x_5097) ;  /* 0x0000003800409947 */ /* 0x001fea0003800000 */
.L_x_5187:
[----:B0-----:R-:W-:Y:S01]  /*18790*/  IMAD R3, R24, 0x6000, RZ ;  /* 0x0000600018037824 */ /* 0x001fe200078e02ff */
[----:B------:R-:W-:Y:S05]  /*187a0*/  WARPSYNC.ALL ;  /* 0x0000000000007948 */ /* 0x000fea0003800000 */
[----:B------:R-:W-:Y:S01]  /*187b0*/  LOP3.LUT R0, R3, R22, RZ, 0xfc, !PT ;  /* 0x0000001603007212 */ /* 0x000fe200078efcff */
[----:B------:R-:W2:Y:S01]  /*187c0*/  LDL R15, [R1+0x4] ;  /* 0x00000400010f7983 */ /* 0x000ea20000100800 */
[----:B------:R-:W-:-:S03]  /*187d0*/  LOP3.LUT R14, R22, 0x2800, RZ, 0xfc, !PT ;  /* 0x00002800160e7812 */ /* 0x000fc600078efcff */
[----:B------:R-:W-:Y:S01]  /*187e0*/  IMAD.IADD R12, R23, 0x1, R0 ;  /* 0x00000001170c7824 */ /* 0x000fe200078e0200 */
[----:B------:R-:W-:-:S04]  /*187f0*/  IADD3 R0, R17, R3, R37 ;  /* 0x0000000311007210 */ /* 0x000fc80007ffe025 */
        /* <DEDUP_REMOVED lines=108> */
.L_x_5098:
[----:B--2---:R2:W-:Y:S01]  /*18ec0*/  SYNCS.ARRIVE.TRANS64.A1T0 RZ, [R2+URZ+0x2a850], RZ ;  /* 0x02a850ff02ff79a7 */ /* 0x0045e2000810003f */
[----:B------:R-:W-:Y:S06]  /*18ed0*/  BAR.SYNC.DEFER_BLOCKING 0x2, 0x80 ;  /* 0x0082000000007b1d */ /* 0x000fec0000010000 */
[----:B------:R-:W-:Y:S05]  /*18ee0*/  @!P0 BRA `(.L_x_5099) ;  /* 0x0000000000048947 */ /* 0x000fea0003800000 */
[----:B------:R-:W-:Y:S01]  /*18ef0*/  BPT.TRAP 0x1 ;  /* 0x000000040000795c */ /* 0x000fe20000300000 */
.L_x_5099:
[----:B--2---:R-:W-:Y:S02]  /*18f00*/  VIADD R2, R2, 0x2a880 ;  /* 0x0002a88002027836 */ /* 0x004fe40000000000 */
[----:B------:R-:W-:-:S03]  /*18f10*/  VIADD R24, R24, 0x1 ;  /* 0x0000000118187836 */ /* 0x000fc60000000000 */
[----:B------:R-:W-:Y:S02]  /*18f20*/  PRMT R2, R33, 0x654, R2 ;  /* 0x0000065421027816 */ /* 0x000fe40000000002 */
[C---:B------:R-:W-:Y:S02]  /*18f30*/  ISETP.NE.AND P0, PT, R24.reuse, 0x2, PT ;  /* 0x000000021800780c */ /* 0x040fe40003f05270 */
[----:B------:R2:W-:Y:S02]  /*18f40*/  SYNCS.ARRIVE.TRANS64.RED.A1T0 RZ, [R2+URZ], RZ ;  /* 0x000000ff02ff79a7 */ /* 0x0005e4000810043f */
[----:B------:R-:W-:Y:S02]  /*18f50*/  SEL R3, RZ, 0x1, P0 ;  /* 0x00000001ff037807 */ /* 0x000fe40000000000 */
[----:B------:R-:W-:Y:S02]  /*18f60*/  SEL R24, R24, RZ, P0 ;  /* 0x000000ff18187207 */ /* 0x000fe40000000000 */
[----:B------:R-:W-:-:S07]  /*18f70*/  LOP3.LUT R26, R26, R3, RZ, 0x3c, !PT ;  /* 0x000000031a1a7212 */ /* 0x000fce00078e3cff */
.L_x_5040:
[----:B------:R-:W-:Y:S05]  /*18f80*/  BSYNC B7 ;  /* 0x0000000000077941 */ /* 0x000fea0003800000 */
.L_x_5038:
[----:B------:R-:W-:-:S13]  /*18f90*/  LOP3.LUT P0, RZ, R30, 0x80, RZ, 0xc0, !PT ;  /* 0x000000801eff7812 */ /* 0x000fda000780c0ff */
[----:B------:R-:W-:Y:S05]  /*18fa0*/  @!P0 BRA `(.L_x_5100) ;  /* 0x0000000000208947 */ /* 0x000fea0003800000 */
[----:B------:R-:W3:Y:S08]  /*18fb0*/  S2UR UR4, SR_CgaCtaId ;  /* 0x00000000000479c3 */ /* 0x000ef00000008800 */
[----:B------:R-:W-:Y:S01]  /*18fc0*/  BAR.SYNC.DEFER_BLOCKING 0x5, 0x180 ;  /* 0x0146000000007b1d */ /* 0x000fe20000010000 */
[----:B------:R-:W-:Y:S01]  /*18fd0*/  MOV R0, 0x400 ;  /* 0x0000040000007802 */ /* 0x000fe20000000f00 */
[----:B---3--:R-:W-:-:S05]  /*18fe0*/  IMAD.U32 R33, RZ, RZ, UR4 ;  /* 0x00000004ff217e24 */ /* 0x008fca000f8e00ff */
[----:B------:R-:W-:-:S05]  /*18ff0*/  LEA R23, R33, R0, 0x18 ;  /* 0x0000000021177211 */ /* 0x000fca00078ec0ff */
[----:B0-----:R3:W4:Y:S01]  /*19000*/  LDS.128 R16, [R23+0x2a8d0] ;  /* 0x02a8d00017107984 */ /* 0x0017220000000c00 */
[----:B------:R-:W-:Y:S06]  /*19010*/  BAR.ARV 0x4, 0x180 ;  /* 0x0106000000007b1d */ /* 0x000fec0000002000 */
[----:B------:R-:W-:Y:S05]  /*19020*/  BRA `(.L_x_5101) ;  /* 0x0000000800987947 */ /* 0x000fea0003800000 */
.L_x_5100:
        /* <DEDUP_REMOVED lines=8> */
[----:B--2---:R-:W0:Y:S02]  /*190b0*/  @!P1 LDC.64 R2, c[0x0][0xc80] ;  /* 0x00032000ff029b82 */ /* 0x004e240000000a00 */
[----:B0-----:R-:W-:-:S05]  /*190c0*/  @!P1 IMAD.WIDE R2, R5, 0x4, R2 ;  /* 0x0000000405029825 */ /* 0x001fca00078e0202 */
[----:B------:R-:W2:Y:S01]  /*190d0*/  @!P1 LDG.E R17, desc[UR54][R2.64] ;  /* 0x0000003602119981 */ /* 0x000ea2000c1e1900 */
[C---:B------:R-:W-:Y:S02]  /*190e0*/  ISETP.NE.AND P1, PT, R6.reuse, RZ, PT ;  /* 0x000000ff0600720c */ /* 0x040fe40003f25270 */
[C---:B------:R-:W-:Y:S02]  /*190f0*/  ISETP.GE.U32.AND P2, PT, R6.reuse, 0x2, PT ;  /* 0x000000020600780c */ /* 0x040fe40003f46070 */
[C---:B------:R-:W-:Y:S02]  /*19100*/  ISETP.GE.U32.AND P3, PT, R6.reuse, 0x4, PT ;  /* 0x000000040600780c */ /* 0x040fe40003f66070 */
[C---:B------:R-:W-:Y:S02]  /*19110*/  ISETP.GE.U32.AND P4, PT, R6.reuse, 0x8, PT ;  /* 0x000000080600780c */ /* 0x040fe40003f86070 */
[----:B------:R-:W-:Y:S02]  /*19120*/  ISETP.GE.U32.AND P5, PT, R6, 0x10, PT ;  /* 0x000000100600780c */ /* 0x000fe40003fa6070 */
[----:B------:R-:W-:Y:S04]  /*19130*/  SHFL.IDX PT, R6, R16, 0x1, 0x1f ;  /* 0x00201f0010067f89 */ /* 0x000fe800000e0000 */
        /* <DEDUP_REMOVED lines=10> */
[----:B------:R-:W2:Y:S02]  /*191e0*/  SHFL.UP PT, R3, R2, 0x8, RZ ;  /* 0x0500000002037989 */ /* 0x000ea400000e00ff */
[----:B--2---:R-:W-:-:S05]  /*191f0*/  SEL R3, R3, RZ, P4 ;  /* 0x000000ff03037207 */ /* 0x004fca0002000000 */
[----:B------:R-:W-:-:S05]  /*19200*/  IMAD.IADD R3, R2, 0x1, R3 ;  /* 0x0000000102037824 */ /* 0x000fca00078e0203 */
[----:B------:R-:W2:Y:S02]  /*19210*/  SHFL.UP PT, R0, R3, 0x10, RZ ;  /* 0x0600000003007989 */ /* 0x000ea400000e00ff */
[----:B--2---:R-:W-:-:S05]  /*19220*/  SEL R0, R0, RZ, P5 ;  /* 0x000000ff00007207 */ /* 0x004fca0002800000 */
[----:B------:R-:W-:Y:S02]  /*19230*/  IMAD.IADD R5, R3, 0x1, R0 ;  /* 0x0000000103057824 */ /* 0x000fe400078e0200 */
[----:B------:R-:W-:Y:S04]  /*19240*/  SHFL.IDX PT, R0, R16, RZ, 0x1f ;  /* 0x00001fff10007589 */ /* 0x000fe800000e0000 */
[----:B------:R-:W0:Y:S02]  /*19250*/  SHFL.IDX PT, R7, R5, 0x1f, 0x1f ;  /* 0x03e01f0005077f89 */ /* 0x000e2400000e0000 */
[----:B0-----:R-:W-:-:S04]  /*19260*/  IMAD R7, R7, R4, RZ ;  /* 0x0000000407077224 */ /* 0x001fc800078e02ff */
[----:B------:R-:W-:-:S05]  /*19270*/  IMAD.IADD R16, R6, 0x1, R7 ;  /* 0x0000000106107824 */ /* 0x000fca00078e0207 */
[----:B------:R-:W-:-:S13]  /*19280*/  ISETP.GT.AND P6, PT, R16, R0, PT ;  /* 0x000000001000720c */ /* 0x000fda0003fc4270 */
[----:B------:R-:W-:Y:S05]  /*19290*/  @P6 BRA `(.L_x_5102) ;  /* 0x0000000000946947 */ /* 0x000fea0003800000 */
.L_x_5106:
        /* <DEDUP_REMOVED lines=13> */
.L_x_5105:
[----:B------:R-:W-:Y:S05]  /*19370*/  BSYNC B0 ;  /* 0x0000000000007941 */ /* 0x000fea0003800000 */
.L_x_5104:
        /* <DEDUP_REMOVED lines=23> */
.L_x_5102:
[----:B------:R-:W-:-:S04]  /*194f0*/  IMAD.IADD R16, R16, 0x1, -R7 ;  /* 0x0000000110107824 */ /* 0x000fc800078e0a07 */
[----:B------:R-:W-:-:S05]  /*19500*/  IMAD R3, R5, R4, R16 ;  /* 0x0000000405037224 */ /* 0x000fca00078e0210 */
[----:B------:R-:W-:Y:S02]  /*19510*/  ISETP.GT.AND P0, PT, R3, R0, PT ;  /* 0x000000000300720c */ /* 0x000fe40003f04270 */
[----:B------:R-:W0:Y:S11]  /*19520*/  LDC.64 R2, c[0x0][0xc90] ;  /* 0x00032400ff027b82 */ /* 0x000e360000000a00 */
[----:B------:R-:W-:-:S04]  /*19530*/  VOTE.ANY R8, PT, !P0 ;  /* 0x0000000000087806 */ /* 0x000fc800040e0100 */
[----:B------:R-:W2:Y:S01]  /*19540*/  POPC R7, R8 ;  /* 0x0000000800077309 */ /* 0x000ea20000000000 */
[----:B------:R-:W-:Y:S01]  /*19550*/  ISETP.NE.AND P0, PT, R8, RZ, PT ;  /* 0x000000ff0800720c */ /* 0x000fe20003f05270 */
[----:B--2---:R-:W-:Y:S01]  /*19560*/  IMAD.IADD R19, R7, 0x1, R19 ;  /* 0x0000000107137824 */ /* 0x004fe200078e0213 */
[----:B------:R2:W3:Y:S03]  /*19570*/  SHFL.IDX PT, R17, R17, R7, 0x1f ;  /* 0x00001f0711117589 */ /* 0x0004e600000e0000 */
[----:B0-----:R-:W-:-:S05]  /*19580*/  IMAD.WIDE R2, R19, 0x4, R2 ;  /* 0x0000000413027825 */ /* 0x001fca00078e0202 */
[----:B------:R0:W5:Y:S02]  /*19590*/  LDG.E R6, desc[UR54][R2.64] ;  /* 0x0000003602067981 */ /* 0x000164000c1e1900 */
[----:B0-----:R-:W-:Y:S01]  /*195a0*/  IMAD.MOV.U32 R2, RZ, RZ, RZ ;  /* 0x000000ffff027224 */ /* 0x001fe200078e00ff */
[----:B--23--:R-:W-:Y:S06]  /*195b0*/  @!P0 BRA `(.L_x_5107) ;  /* 0x0000000000088947 */ /* 0x00cfec0003800000 */
[----:B------:R-:W-:-:S06]  /*195c0*/  VIADD R2, R7, 0xffffffff ;  /* 0xffffffff07027836 */ /* 0x000fcc0000000000 */
[----:B------:R0:W2:Y:S02]  /*195d0*/  SHFL.IDX PT, R2, R5, R2, 0x1f ;  /* 0x00001f0205027589 */ /* 0x0000a400000e0000 */
.L_x_5107:
[----:B0----5:R-:W-:Y:S02]  /*195e0*/  IMAD R5, R17, R6, RZ ;  /* 0x0000000611057224 */ /* 0x021fe400078e02ff */
[----:B--2---:R-:W-:-:S03]  /*195f0*/  IMAD R16, R2, R4, R16 ;  /* 0x0000000402107224 */ /* 0x004fc600078e0210 */
[----:B------:R-:W-:Y:S01]  /*19600*/  IABS R7, R5 ;  /* 0x0000000500077213 */ /* 0x000fe20000000000 */
[----:B------:R-:W-:-:S03]  /*19610*/  IMAD.IADD R0, R0, 0x1, -R16 ;  /* 0x0000000100007824 */ /* 0x000fc600078e0a10 */
[----:B------:R-:W0:Y:S08]  /*19620*/  I2F.RP R3, R7 ;  /* 0x0000000700037306 */ /* 0x000e300000209400 */
[----:B0-----:R-:W0:Y:S02]  /*19630*/  MUFU.RCP R3, R3 ;  /* 0x0000000300037308 */ /* 0x001e240000001000 */
[----:B0-----:R-:W-:-:S06]  /*19640*/  VIADD R3, R3, 0xffffffe ;  /* 0x0ffffffe03037836 */ /* 0x001fcc0000000000 */
[----:B------:R-:W0:Y:S02]  /*19650*/  F2I.FTZ.U32.TRUNC.NTZ R3, R3 ;  /* 0x0000000300037305 */ /* 0x000e24000021f000 */
[----:B0-----:R-:W-:-:S04]  /*19660*/  IMAD.MOV R2, RZ, RZ, -R3 ;  /* 0x000000ffff027224 */ /* 0x001fc800078e0a03 */
[----:B------:R-:W-:Y:S02]  /*19670*/  IMAD R8, R2, R7, RZ ;  /* 0x0000000702087224 */ /* 0x000fe400078e02ff */
[----:B------:R-:W-:-:S04]  /*19680*/  IMAD.MOV.U32 R2, RZ, RZ, RZ ;  /* 0x000000ffff027224 */ /* 0x000fc800078e00ff */
[----:B------:R-:W-:Y:S01]  /*19690*/  IMAD.HI.U32 R2, R3, R8, R2 ;  /* 0x0000000803027227 */ /* 0x000fe200078e0002 */
[----:B------:R-:W-:Y:S02]  /*196a0*/  IABS R8, R5 ;  /* 0x0000000500087213 */ /* 0x000fe40000000000 */
[----:B------:R-:W-:-:S03]  /*196b0*/  IABS R3, R0 ;  /* 0x0000000000037213 */ /* 0x000fc60000000000 */
        /* <DEDUP_REMOVED lines=30> */
[----:B------:R-:W-:-:S04]  /*198a0*/  IMAD.HI.U32 R2, R2, R3, RZ ;  /* 0x0000000302027227 */ /* 0x000fc800078e00ff */
[----:B------:R-:W-:-:S04]  /*198b0*/  IMAD.MOV R5, RZ, RZ, -R5 ;  /* 0x000000ffff057224 */ /* 0x000fc800078e0a05 */
        /* <DEDUP_REMOVED lines=10> */
[----:B------:R-:W-:Y:S01]  /*19960*/  @!P1 LOP3.LUT R2, RZ, R4, RZ, 0x33, !PT ;  /* 0x00000004ff029212 */ /* 0x000fe200078e33ff */
[----:B------:R-:W-:-:S04]  /*19970*/  IMAD.MOV R4, RZ, RZ, -R4 ;  /* 0x000000ffff047224 */ /* 0x000fc800078e0a04 */
[----:B------:R-:W-:Y:S01]  /*19980*/  IMAD R18, R2, R4, R7 ;  /* 0x0000000402127224 */ /* 0x000fe200078e0207 */
[----:B------:R-:W-:-:S05]  /*19990*/  LOP3.LUT R2, RZ, R2, RZ, 0x33, !PT ;  /* 0x00000002ff027212 */ /* 0x000fca00078e33ff */
[----:B------:R-:W-:Y:S01]  /*199a0*/  IMAD.IADD R17, R17, 0x1, R2 ;  /* 0x0000000111117824 */ /* 0x000fe200078e0202 */
[----:B------:R-:W-:Y:S06]  /*199b0*/  BRA `(.L_x_5108) ;  /* 0x0000000000107947 */ /* 0x000fec0003800000 */
.L_x_5103:
[----:B------:R-:W0:Y:S01]  /*199c0*/  LDC R19, c[0x0][0xc3c] ;  /* 0x00030f00ff137b82 */ /* 0x000e220000000800 */
[----:B------:R-:W-:Y:S02]  /*199d0*/  IMAD.MOV.U32 R16, RZ, RZ, R0 ;  /* 0x000000ffff107224 */ /* 0x000fe400078e0000 */
[----:B------:R-:W-:Y:S02]  /*199e0*/  IMAD.MOV.U32 R17, RZ, RZ, RZ ;  /* 0x000000ffff117224 */ /* 0x000fe400078e00ff */
[----:B------:R-:W-:-:S07]  /*199f0*/  IMAD.MOV.U32 R18, RZ, RZ, RZ ;  /* 0x000000ffff127224 */ /* 0x000fce00078e00ff */
.L_x_5108:
[----:B------:R-:W2:Y:S01]  /*19a00*/  S2R R0, SR_TID.X ;  /* 0x0000000000007919 */ /* 0x000ea20000002100 */
[----:B------:R-:W-:Y:S01]  /*19a10*/  BAR.SYNC.DEFER_BLOCKING 0x4, 0x180 ;  /* 0x0106000000007b1d */ /* 0x000fe20000010000 */
[----:B--2---:R-:W-:-:S04]  /*19a20*/  LOP3.LUT R0, R0, 0x1f, RZ, 0xc0, !PT ;  /* 0x0000001f00007812 */ /* 0x004fc800078ec0ff */
[----:B------:R-:W-:-:S13]  /*19a30*/  ISETP.NE.AND P0, PT, R0, RZ, PT ;  /* 0x000000ff0000720c */ /* 0x000fda0003f05270 */
[----:B------:R-:W2:Y:S01]  /*19a40*/  @!P0 S2R R33, SR_CgaCtaId ;  /* 0x0000000000218919 */ /* 0x000ea20000008800 */
[----:B------:R-:W-:-:S04]  /*19a50*/  @!P0 MOV R0, 0x400 ;  /* 0x0000040000008802 */ /* 0x000fc80000000f00 */
[----:B--2---:R-:W-:-:S05]  /*19a60*/  @!P0 LEA R23, R33, R0, 0x18 ;  /* 0x0000000021178211 */ /* 0x004fca00078ec0ff */
[----:B0-----:R0:W-:Y:S01]  /*19a70*/  @!P0 STS.128 [R23+0x2a8d0], R16 ;  /* 0x02a8d01017008388 */ /* 0x0011e20000000c00 */
[----:B------:R-:W-:Y:S06]  /*19a80*/  BAR.ARV 0x5, 0x180 ;  /* 0x0146000000007b1d */ /* 0x000fec0000002000 */
.L_x_5101:
[----:B------:R-:W-:Y:S02]  /*19a90*/  ULDC UR4, c[0x0][0xc3c] ;  /* 0x00030f0000047ab9 */ /* 0x000fe40000000800 */
[----:B----4-:R-:W-:-:S13]  /*19aa0*/  ISETP.GE.AND P0, PT, R19, UR4, PT ;  /* 0x0000000413007c0c */ /* 0x010fda000bf06270 */
[----:B------:R-:W-:Y:S05]  /*19ab0*/  @!P0 BRA `(.L_x_5109) ;  /* 0xffffffa800dc8947 */ /* 0x000fea000383ffff */
.L_x_5028:
[----:B--2---:R-:W2:Y:S01]  /*19ac0*/  LDL.LU R0, [R1+0x18] ;  /* 0x0000180001007983 */ /* 0x004ea20000300800 */
[----:B------:R-:W-:Y:S01]  /*19ad0*/  BSSY B0, `(.L_x_5110) ;  /* 0x000000b000007945 */ /* 0x000fe20003800000 */
[----:B------:R-:W4:Y:S01]  /*19ae0*/  S2R R5, SR_CgaCtaId ;  /* 0x0000000000057919 */ /* 0x000f220000008800 */
[----:B--2---:R-:W-:-:S05]  /*19af0*/  VIADD R0, R0, 0x1 ;  /* 0x0000000100007836 */ /* 0x004fca0000000000 */
[----:B0-----:R-:W-:-:S04]  /*19b00*/  LEA.HI R2, R0, R0, RZ, 0x1 ;  /* 0x0000000000027211 */ /* 0x001fc800078f08ff */
[----:B------:R-:W-:Y:S02]  /*19b10*/  LOP3.LUT R3, R2, 0xfffffffe, RZ, 0xc0, !PT ;  /* 0xfffffffe02037812 */ /* 0x000fe400078ec0ff */
[----:B------:R-:W-:-:S03]  /*19b20*/  MOV R2, 0x400 ;  /* 0x0000040000027802 */ /* 0x000fc60000000f00 */
[----:B------:R-:W-:Y:S01]  /*19b30*/  IMAD.IADD R0, R0, 0x1, -R3 ;  /* 0x0000000100007824 */ /* 0x000fe200078e0a03 */
[----:B----4-:R-:W-:-:S04]  /*19b40*/  LEA R7, R5, R2, 0x18 ;  /* 0x0000000205077211 */ /* 0x010fc800078ec0ff */
[----:B------:R-:W-:-:S04]  /*19b50*/  SHF.L.U32 R0, R0, 0x1f, RZ ;  /* 0x0000001f00007819 */ /* 0x000fc800000006ff */
[----:B------:R-:W0:Y:S02]  /*19b60*/  SYNCS.PHASECHK.TRANS64.TRYWAIT P0, [R7+URZ+0x2a820], R0 ;  /* 0x02a82000070075a7 */ /* 0x000e24000800017f */
[----:B0-----:R-:W-:Y:S05]  /*19b70*/  @!P0 BRA `(.L_x_5111) ;  /* 0x0000002400588947 */ /* 0x001fea0003800000 */
.L_x_5188:
[----:B------:R-:W-:Y:S05]  /*19b80*/  BSYNC B0 ;  /* 0x0000000000007941 */ /* 0x000fea0003800000 */
.L_x_5110:
[----:B------:R-:W-:-:S03]  /*19b90*/  UMOV UR4, 0xffffffff ;  /* 0xffffffff00047882 */ /* 0x000fc60000000000 */
[----:B------:R-:W-:Y:S05]  /*19ba0*/  BRA.DIV UR4, `(.L_x_5112) ;  /* 0x0000002604607947 */ /* 0x000fea000b800000 */
[----:B0-----:R-:W0:Y:S02]  /*19bb0*/  S2R R0, SR_TID.X ;  /* 0x0000000000007919 */ /* 0x001e240000002100 */
[----:B0-----:R-:W-:-:S04]  /*19bc0*/  SHF.R.U32.HI R0, RZ, 0x5, R0 ;  /* 0x00000005ff007819 */ /* 0x001fc80000011600 */
[----:B------:R-:W-:-:S05]  /*19bd0*/  LOP3.LUT R0, R0, 0x3, RZ, 0xc0, !PT ;  /* 0x0000000300007812 */ /* 0x000fca00078ec0ff */
[----:B------:R0:W2:Y:S02]  /*19be0*/  SHFL.IDX PT, R14, R0, RZ, 0x1f ;  /* 0x00001fff000e7589 */ /* 0x0000a400000e0000 */
.L_x_5191:
[----:B--2---:R-:W-:Y:S01]  /*19bf0*/  ISETP.NE.AND P0, PT, R14, RZ, PT ;  /* 0x000000ff0e00720c */ /* 0x004fe20003f05270 */
[----:B------:R-:W-:-:S12]  /*19c00*/  BSSY B0, `(.L_x_5113) ;  /* 0x000002c000007945 */ /* 0x000fd80003800000 */
[----:B------:R-:W-:Y:S05]  /*19c10*/  @P0 BRA `(.L_x_5114) ;  /* 0x0000000000a80947 */ /* 0x000fea0003800000 */
[----:B------:R-:W-:-:S03]  /*19c20*/  UMOV UR4, 0xffffffff ;  /* 0xffffffff00047882 */ /* 0x000fc60000000000 */
[----:B------:R-:W-:Y:S05]  /*19c30*/  BRA.DIV UR4, `(.L_x_5115) ;  /* 0x0000002604707947 */ /* 0x000fea000b800000 */
[----:B------:R-:W-:-:S13]  /*19c40*/  ELECT P6, URZ, PT ;  /* 0x00000000003f782f */ /* 0x000fda00038c0000 */
.L_x_5194:
[----:B------:R-:W-:Y:S05]  /*19c50*/  @!P6 BRA `(.L_x_5114) ;  /* 0x000000000098e947 */ /* 0x000fea0003800000 */
[----:B------:R-:W-:-:S06]  /*19c60*/  ULOP3.LUT UR4, UR43, 0x2, URZ, 0xfc, !UPT ;  /* 0x000000022b047892 */ /* 0x000fcc000f8efc3f */
[----:B0-----:R-:W-:-:S05]  /*19c70*/  IMAD.U32 R0, RZ, RZ, UR4 ;  /* 0x00000004ff007e24 */ /* 0x001fca000f8e00ff */
[----:B------:R-:W-:-:S13]  /*19c80*/  ISETP.NE.AND P0, PT, R0, 0x3, PT ;  /* 0x000000030000780c */ /* 0x000fda0003f05270 */
[----:B------:R-:W-:Y:S05]  /*19c90*/  @!P0 BRA `(.L_x_5116) ;  /* 0x0000000000048947 */ /* 0x000fea0003800000 */
[----:B------:R-:W-:Y:S01]  /*19ca0*/  BPT.TRAP 0x1 ;  /* 0x000000040000795c */ /* 0x000fe20000300000 */
.L_x_5116:
[----:B------:R-:W-:Y:S01]  /*19cb0*/  IMAD R5, R24, 0x8, R7 ;  /* 0x0000000818057824 */ /* 0x000fe200078e0207 */
[----:B------:R-:W-:Y:S01]  /*19cc0*/  SHF.L.U32 R0, R26, 0x1f, RZ ;  /* 0x0000001f1a007819 */ /* 0x000fe200000006ff */
[----:B------:R-:W-:-:S03]  /*19cd0*/  VIADD R24, R24, 0x1 ;  /* 0x0000000118187836 */ /* 0x000fc60000000000 */
[----:B------:R-:W0:Y:S02]  /*19ce0*/  SYNCS.PHASECHK.TRANS64.TRYWAIT P1, [R5+URZ+0x2a840], R0 ;  /* 0x02a84000050075a7 */ /* 0x000e24000802017f */
[----:B------:R-:W-:-:S04]  /*19cf0*/  ISETP.NE.AND P2, PT, R24, 0x2, PT ;  /* 0x000000021800780c */ /* 0x000fc80003f45270 */
[----:B------:R-:W-:Y:S01]  /*19d00*/  SEL R3, RZ, 0x1, P2 ;  /* 0x00000001ff037807 */ /* 0x000fe20001000000 */
[----:B0-----:R-:W-:Y:S08]  /*19d10*/  @!P1 BRA `(.L_x_5117) ;  /* 0x0000002400589947 */ /* 0x001ff00003800000 */
.L_x_5195:
[----:B------:R-:W-:Y:S02]  /*19d20*/  SEL R24, R24, RZ, P2 ;  /* 0x000000ff18187207 */ /* 0x000fe40001000000 */
[----:B------:R-:W-:Y:S01]  /*19d30*/  LOP3.LUT R2, R26, R3, RZ, 0x3c, !PT ;  /* 0x000000031a027212 */ /* 0x000fe200078e3cff */
[----:B------:R-:W-:Y:S06]  /*19d40*/  @!P0 BRA `(.L_x_5118) ;  /* 0x0000000000048947 */ /* 0x000fec0003800000 */
[----:B------:R-:W-:Y:S01]  /*19d50*/  BPT.TRAP 0x1 ;  /* 0x000000040000795c */ /* 0x000fe20000300000 */
.L_x_5118:
[----:B------:R-:W-:Y:S01]  /*19d60*/  IMAD R3, R24, 0x8, R7 ;  /* 0x0000000818037824 */ /* 0x000fe200078e0207 */
[----:B------:R-:W-:-:S04]  /*19d70*/  SHF.L.U32 R2, R2, 0x1f, RZ ;  /* 0x0000001f02027819 */ /* 0x000fc800000006ff */
[----:B------:R-:W2:Y:S02]  /*19d80*/  SYNCS.PHASECHK.TRANS64.TRYWAIT P1, [R3+URZ+0x2a840], R2 ;  /* 0x02a84002030075a7 */ /* 0x000ea4000802017f */
[----:B--2---:R-:W-:Y:S05]  /*19d90*/  @!P1 BRA `(.L_x_5119) ;  /* 0x00000024004c9947 */ /* 0x004fea0003800000 */
.L_x_5196:
[----:B------:R-:W-:Y:S05]  /*19da0*/  @!P0 BRA `(.L_x_5120) ;  /* 0x0000000000048947 */ /* 0x000fea0003800000 */
[----:B------:R-:W-:Y:S01]  /*19db0*/  BPT.TRAP 0x1 ;  /* 0x000000040000795c */ /* 0x000fe20000300000 */
.L_x_5120:
[----:B------:R-:W4:Y:S02]  /*19dc0*/  SYNCS.PHASECHK.TRANS64.TRYWAIT P1, [R5+URZ+0x2a860], R0 ;  /* 0x02a86000050075a7 */ /* 0x000f24000802017f */
[----:B----4-:R-:W-:Y:S05]  /*19dd0*/  @!P1 BRA `(.L_x_5121) ;  /* 0x0000002400509947 */ /* 0x010fea0003800000 */
.L_x_5197:
[----:B------:R-:W-:Y:S05]  /*19de0*/  @!P0 BRA `(.L_x_5122) ;  /* 0x0000000000048947 */ /* 0x000fea0003800000 */
[----:B------:R-:W-:Y:S01]  /*19df0*/  BPT.TRAP 0x1 ;  /* 0x000000040000795c */ /* 0x000fe20000300000 */
.L_x_5122:
[----:B------:R-:W0:Y:S02]  /*19e00*/  SYNCS.PHASECHK.TRANS64.TRYWAIT P1, [R3+URZ+0x2a860], R2 ;  /* 0x02a86002030075a7 */ /* 0x000e24000802017f */
[----:B0-----:R-:W-:Y:S05]  /*19e10*/  @!P1 BRA `(.L_x_5123) ;  /* 0x0000002400549947 */ /* 0x001fea0003800000 */
.L_x_5198:
[----:B------:R-:W-:Y:S05]  /*19e20*/  @!P0 BRA `(.L_x_5124) ;  /* 0x0000000000048947 */ /* 0x000fea0003800000 */
[----:B------:R-:W-:Y:S01]  /*19e30*/  BPT.TRAP 0x1 ;  /* 0x000000040000795c */ /* 0x000fe20000300000 */
.L_x_5124:
[----:B------:R-:W0:Y:S02]  /*19e40*/  SYNCS.PHASECHK.TRANS64.TRYWAIT P1, [R5+URZ+0x2a880], R0 ;  /* 0x02a88000050075a7 */ /* 0x000e24000802017f */
[----:B0-----:R-:W-:Y:S05]  /*19e50*/  @!P1 BRA `(.L_x_5125) ;  /* 0x0000002400589947 */ /* 0x001fea0003800000 */
.L_x_5199:
[----:B------:R-:W-:Y:S05]  /*19e60*/  @!P0 BRA `(.L_x_5126) ;  /* 0x0000000000048947 */ /* 0x000fea0003800000 */
[----:B------:R-:W-:Y:S01]  /*19e70*/  BPT.TRAP 0x1 ;  /* 0x000000040000795c */ /* 0x000fe20000300000 */
.L_x_5126:
[----:B------:R0:W0:Y:S02]  /*19e80*/  SYNCS.PHASECHK.TRANS64.TRYWAIT P0, [R3+URZ+0x2a880], R2 ;  /* 0x02a88002030075a7 */ /* 0x000024000800017f */
[----:B0-----:R-:W-:Y:S05]  /*19e90*/  @!P0 NANOSLEEP.SYNCS 0x989680 ;  /* 0x009896800000895d */ /* 0x001fea0003900000 */
[----:B------:R-:W0:Y:S02]  /*19ea0*/  @!P0 SYNCS.PHASECHK.TRANS64 P0, [R3+URZ+0x2a880], R2 ;  /* 0x02a88002030085a7 */ /* 0x000e24000800007f */
[----:B0-----:R-:W-:Y:S05]  /*19eb0*/  @!P0 BRA `(.L_x_5126) ;  /* 0xfffffffc00f08947 */ /* 0x001fea000383ffff */
.L_x_5114:
[----:B------:R-:W-:Y:S05]  /*19ec0*/  BSYNC B0 ;  /* 0x0000000000007941 */ /* 0x000fea0003800000 */
.L_x_5113:
[----:B------:R-:W-:Y:S05]  /*19ed0*/  EXIT ;  /* 0x000000000000794d */ /* 0x000fea0003800000 */
.L_x_4923:
[----:B0-----:R-:W-:-:S04]  /*19ee0*/  IMAD.U32 R3, RZ, RZ, UR36 ;  /* 0x00000024ff037e24 */ /* 0x001fc8000f8e00ff */
[----:B------:R0:W1:Y:S03]  /*19ef0*/  SYNCS.PHASECHK.TRANS64.TRYWAIT P1, [R3+URZ+0x2a800], R6 ;  /* 0x02a80006030075a7 */ /* 0x000066000802017f */
[----:B-1----:R-:W-:Y:S05]  /*19f00*/  @!P1 NANOSLEEP.SYNCS 0x989680 ;  /* 0x009896800000995d */ /* 0x002fea0003900000 */
[----:B------:R-:W1:Y:S02]  /*19f10*/  @!P1 SYNCS.PHASECHK.TRANS64 P1, [R3+URZ+0x2a800], R6 ;  /* 0x02a80006030095a7 */ /* 0x000e64000802007f */
[----:B-1----:R-:W-:Y:S05]  /*19f20*/  @!P1 BRA `(.L_x_4923) ;  /* 0xfffffffc00ec9947 */ /* 0x002fea000383ffff */
[----:B------:R-:W-:Y:S05]  /*19f30*/  BRA `(.L_x_5127) ;  /* 0xfffffe8000107947 */ /* 0x000fea000383ffff */
.L_x_4927:
[----:B--2---:R2:W3:Y:S02]  /*19f40*/  SYNCS.PHASECHK.TRANS64.TRYWAIT P1, [R9+URZ+0x2a830], R2 ;  /* 0x02a83002090075a7 */ /* 0x0044e4000802017f */
[----:B---3--:R-:W-:Y:S05]  /*19f50*/  @!P1 NANOSLEEP.SYNCS 0x989680 ;  /* 0x009896800000995d */ /* 0x008fea0003900000 */
[----:B------:R-:W3:Y:S02]  /*19f60*/  @!P1 SYNCS.PHASECHK.TRANS64 P1, [R9+URZ+0x2a830], R2 ;  /* 0x02a83002090095a7 */ /* 0x000ee4000802007f */
[----:B---3--:R-:W-:Y:S05]  /*19f70*/  @!P1 BRA `(.L_x_4927) ;  /* 0xfffffffc00f09947 */ /* 0x008fea000383ffff */
[----:B------:R-:W-:Y:S05]  /*19f80*/  BRA `(.L_x_4926) ;  /* 0xfffffe80002c7947 */ /* 0x000fea000383ffff */
.L_x_4944:
[----:B-1----:R-:W-:-:S04]  /*19f90*/  IMAD.U32 R8, RZ, RZ, UR6 ;  /* 0x00000006ff087e24 */ /* 0x002fc8000f8e00ff */
[----:B------:R1:W2:Y:S03]  /*19fa0*/  SYNCS.PHASECHK.TRANS64.TRYWAIT P1, [R8+URZ+0x2a830], R7 ;  /* 0x02a83007080075a7 */ /* 0x0002a6000802017f */
[----:B--2---:R-:W-:Y:S05]  /*19fb0*/  @!P1 NANOSLEEP.SYNCS 0x989680 ;  /* 0x009896800000995d */ /* 0x004fea0003900000 */
[----:B------:R-:W2:Y:S02]  /*19fc0*/  @!P1 SYNCS.PHASECHK.TRANS64 P1, [R8+URZ+0x2a830], R7 ;  /* 0x02a83007080095a7 */ /* 0x000ea4000802007f */
[----:B--2---:R-:W-:Y:S05]  /*19fd0*/  @!P1 BRA `(.L_x_4944) ;  /* 0xfffffffc00ec9947 */ /* 0x004fea000383ffff */
[----:B------:R-:W-:Y:S05]  /*19fe0*/  BRA `(.L_x_4941) ;  /* 0xfffffebc000c7947 */ /* 0x000fea000383ffff */
.L_x_4948:
[----:B-1----:R-:W-:-:S04]  /*19ff0*/  IMAD.U32 R8, RZ, RZ, UR6 ;  /* 0x00000006ff087e24 */ /* 0x002fc8000f8e00ff */
[----:B------:R1:W2:Y:S03]  /*1a000*/  SYNCS.PHASECHK.TRANS64.TRYWAIT P1, [R8+URZ+0x2a850], R7 ;  /* 0x02a85007080075a7 */ /* 0x0002a6000802017f */
[----:B--2---:R-:W-:Y:S05]  /*1a010*/  @!P1 NANOSLEEP.SYNCS 0x989680 ;  /* 0x009896800000995d */ /* 0x004fea0003900000 */
[----:B------:R-:W2:Y:S02]  /*1a020*/  @!P1 SYNCS.PHASECHK.TRANS64 P1, [R8+URZ+0x2a850], R7 ;  /* 0x02a85007080095a7 */ /* 0x000ea4000802007f */
[----:B--2---:R-:W-:Y:S05]  /*1a030*/  @!P1 BRA `(.L_x_4948) ;  /* 0xfffffffc00ec9947 */ /* 0x004fea000383ffff */
[----:B------:R-:W-:Y:S05]  /*1a040*/  BRA `(.L_x_4945) ;  /* 0xfffffebc00b87947 */ /* 0x000fea000383ffff */
.L_x_4967:
[----:B-1----:R-:W-:-:S04]  /*1a050*/  IMAD.U32 R8, RZ, RZ, UR6 ;  /* 0x00000006ff087e24 */ /* 0x002fc8000f8e00ff */
[----:B------:R1:W2:Y:S03]  /*1a060*/  SYNCS.PHASECHK.TRANS64.TRYWAIT P1, [R8+URZ+0x2a830], R7 ;  /* 0x02a83007080075a7 */ /* 0x0002a6000802017f */
[----:B--2---:R-:W-:Y:S05]  /*1a070*/  @!P1 NANOSLEEP.SYNCS 0x989680 ;  /* 0x009896800000995d */ /* 0x004fea0003900000 */
[----:B------:R-:W2:Y:S02]  /*1a080*/  @!P1 SYNCS.PHASECHK.TRANS64 P1, [R8+URZ+0x2a830], R7 ;  /* 0x02a83007080095a7 */ /* 0x000ea4000802007f */
[----:B--2---:R-:W-:Y:S05]  /*1a090*/  @!P1 BRA `(.L_x_4967) ;  /* 0xfffffffc00ec9947 */ /* 0x004fea000383ffff */
[----:B------:R-:W-:Y:S05]  /*1a0a0*/  BRA `(.L_x_4964) ;  /* 0xfffffef400ec7947 */ /* 0x000fea000383ffff */
.L_x_4971:
[----:B-1----:R-:W-:-:S04]  /*1a0b0*/  IMAD.U32 R8, RZ, RZ, UR6 ;  /* 0x00000006ff087e24 */ /* 0x002fc8000f8e00ff */
[----:B------:R1:W2:Y:S03]  /*1a0c0*/  SYNCS.PHASECHK.TRANS64.TRYWAIT P1, [R8+URZ+0x2a850], R7 ;  /* 0x02a85007080075a7 */ /* 0x0002a6000802017f */
[----:B--2---:R-:W-:Y:S05]  /*1a0d0*/  @!P1 NANOSLEEP.SYNCS 0x989680 ;  /* 0x009896800000995d */ /* 0x004fea0003900000 */
[----:B------:R-:W2:Y:S02]  /*1a0e0*/  @!P1 SYNCS.PHASECHK.TRANS64 P1, [R8+URZ+0x2a850], R7 ;  /* 0x02a85007080095a7 */ /* 0x000ea4000802007f */
[----:B--2---:R-:W-:Y:S05]  /*1a0f0*/  @!P1 BRA `(.L_x_4971) ;  /* 0xfffffffc00ec9947 */ /* 0x004fea000383ffff */
[----:B------:R-:W-:Y:S05]  /*1a100*/  BRA `(.L_x_4968) ;  /* 0xfffffef800987947 */ /* 0x000fea000383ffff */
.L_x_4979:
[----:B-1----:R-:W-:-:S04]  /*1a110*/  IMAD.U32 R8, RZ, RZ, UR6 ;  /* 0x00000006ff087e24 */ /* 0x002fc8000f8e00ff */
[----:B------:R1:W2:Y:S03]  /*1a120*/  SYNCS.PHASECHK.TRANS64.TRYWAIT P1, [R8+URZ+0x2a830], R7 ;  /* 0x02a83007080075a7 */ /* 0x0002a6000802017f */
[----:B--2---:R-:W-:Y:S05]  /*1a130*/  @!P1 NANOSLEEP.SYNCS 0x989680 ;  /* 0x009896800000995d */ /* 0x004fea0003900000 */
[----:B------:R-:W2:Y:S02]  /*1a140*/  @!P1 SYNCS.PHASECHK.TRANS64 P1, [R8+URZ+0x2a830], R7 ;  /* 0x02a83007080095a7 */ /* 0x000ea4000802007f */
[----:B--2---:R-:W-:Y:S05]  /*1a150*/  @!P1 BRA `(.L_x_4979) ;  /* 0xfffffffc00ec9947 */ /* 0x004fea000383ffff */
[----:B------:R-:W-:Y:S05]  /*1a160*/  BRA `(.L_x_4976) ;  /* 0xffffff1c00f87947 */ /* 0x000fea000383ffff */
.L_x_4983:
[----:B-1----:R-:W-:-:S04]  /*1a170*/  IMAD.U32 R8, RZ, RZ, UR6 ;  /* 0x00000006ff087e24 */ /* 0x002fc8000f8e00ff */
[----:B------:R1:W2:Y:S03]  /*1a180*/  SYNCS.PHASECHK.TRANS64.TRYWAIT P1, [R8+URZ+0x2a850], R7 ;  /* 0x02a85007080075a7 */ /* 0x0002a6000802017f */
[----:B--2---:R-:W-:Y:S05]  /*1a190*/  @!P1 NANOSLEEP.SYNCS 0x989680 ;  /* 0x009896800000995d */ /* 0x004fea0003900000 */
[----:B------:R-:W2:Y:S02]  /*1a1a0*/  @!P1 SYNCS.PHASECHK.TRANS64 P1, [R8+URZ+0x2a850], R7 ;  /* 0x02a85007080095a7 */ /* 0x000ea4000802007f */
[----:B--2---:R-:W-:Y:S05]  /*1a1b0*/  @!P1 BRA `(.L_x_4983) ;  /* 0xfffffffc00ec9947 */ /* 0x004fea000383ffff */
[----:B------:R-:W-:Y:S05]  /*1a1c0*/  BRA `(.L_x_4980) ;  /* 0xffffff2000987947 */ /* 0x000fea000383ffff */
.L_x_4998:
[----:B-1----:R-:W-:-:S04]  /*1a1d0*/  IMAD.U32 R5, RZ, RZ, UR9 ;  /* 0x00000009ff057e24 */ /* 0x002fc8000f8e00ff */
[----:B------:R1:W2:Y:S03]  /*1a1e0*/  SYNCS.PHASECHK.TRANS64.TRYWAIT P1, [R5+URZ+0x2a850], R0 ;  /* 0x02a85000050075a7 */ /* 0x0002a6000802017f */
[----:B--2---:R-:W-:Y:S05]  /*1a1f0*/  @!P1 NANOSLEEP.SYNCS 0x989680 ;  /* 0x009896800000995d */ /* 0x004fea0003900000 */
[----:B------:R-:W2:Y:S02]  /*1a200*/  @!P1 SYNCS.PHASECHK.TRANS64 P1, [R5+URZ+0x2a850], R0 ;  /* 0x02a85000050095a7 */ /* 0x000ea4000802007f */
[----:B--2---:R-:W-:Y:S05]  /*1a210*/  @!P1 BRA `(.L_x_4998) ;  /* 0xfffffffc00ec9947 */ /* 0x004fea000383ffff */
[----:B------:R-:W-:Y:S05]  /*1a220*/  BRA `(.L_x_4997) ;  /* 0xffffff5400fc7947 */ /* 0x000fea000383ffff */
.L_x_5049:
        /* <DEDUP_REMOVED lines=10> */
.L_x_5128:
[----:B------:R-:W-:Y:S05]  /*1a2d0*/  BRA `(.L_x_5129) ;  /* 0xffffffb4008c7947 */ /* 0x000fea000383ffff */
.L_x_5052:
[----:B0-----:R0:W1:Y:S02]  /*1a2e0*/  SYNCS.PHASECHK.TRANS64.TRYWAIT P0, [R4+URZ+0x2a880], R27 ;  /* 0x02a8801b040075a7 */ /* 0x001064000800017f */
[----:B-1----:R-:W-:Y:S05]  /*1a2f0*/  @!P0 NANOSLEEP.SYNCS 0x989680 ;  /* 0x009896800000895d */ /* 0x002fea0003900000 */
[----:B------:R-:W1:Y:S02]  /*1a300*/  @!P0 SYNCS.PHASECHK.TRANS64 P0, [R4+URZ+0x2a880], R27 ;  /* 0x02a8801b040085a7 */ /* 0x000e64000800007f */
[----:B-1----:R-:W-:Y:S05]  /*1a310*/  @!P0 BRA `(.L_x_5052) ;  /* 0xfffffffc00f08947 */ /* 0x002fea000383ffff */
[----:B------:R-:W-:Y:S05]  /*1a320*/  BRA `(.L_x_5130) ;  /* 0xffffffb4009c7947 */ /* 0x000fea000383ffff */
.L_x_5053:
        /* <DEDUP_REMOVED lines=8> */
.L_x_5132:
[----:B------:R-:W-:Y:S05]  /*1a3b0*/  BSYNC B0 ;  /* 0x0000000000007941 */ /* 0x000fea0003800000 */
.L_x_5131:
[----:B------:R-:W-:Y:S01]  /*1a3c0*/  IMAD.MOV.U32 R13, RZ, RZ, R8 ;  /* 0x000000ffff0d7224 */ /* 0x000fe200078e0008 */
[----:B------:R-:W-:Y:S01]  /*1a3d0*/  LOP3.LUT R35, R31, 0x80, RZ, 0xfc, !PT ;  /* 0x000000801f237812 */ /* 0x000fe200078efcff */
[----:B------:R-:W-:Y:S01]  /*1a3e0*/  IMAD.MOV.U32 R12, RZ, RZ, RZ ;  /* 0x000000ffff0c7224 */ /* 0x000fe200078e00ff */
[----:B------:R-:W-:Y:S01]  /*1a3f0*/  LOP3.LUT R30, R30, 0xffffffdf, RZ, 0xc0, !PT ;  /* 0xffffffdf1e1e7812 */ /* 0x000fe200078ec0ff */
[----:B------:R-:W-:Y:S01]  /*1a400*/  IMAD.MOV.U32 R11, RZ, RZ, 0x1c1f ;  /* 0x00001c1fff0b7424 */ /* 0x000fe200078e00ff */
[----:B------:R-:W-:Y:S01]  /*1a410*/  ISETP.GE.AND P4, PT, R7, 0x21, PT ;  /* 0x000000210700780c */ /* 0x000fe20003f86270 */
[----:B------:R-:W-:Y:S02]  /*1a420*/  IMAD.MOV.U32 R15, RZ, RZ, -0x1 ;  /* 0xffffffffff0f7424 */ /* 0x000fe400078e00ff */
[----:B------:R-:W-:-:S10]  /*1a430*/  IMAD.MOV.U32 R0, RZ, RZ, R14 ;  /* 0x000000ffff007224 */ /* 0x000fd400078e000e */
[----:B------:R-:W-:Y:S05]  /*1a440*/  WARPSYNC.COLLECTIVE R15, `(.L_x_5133) ;  /* 0x000000000f087348 */ /* 0x000fea0003c00000 */
[----:B------:R0:W1:Y:S02]  /*1a450*/  SHFL.IDX P6, R14, R13, R12, R11 ;  /* 0x0000000c0d0e7389 */ /* 0x00006400000c000b */
[----:B01----:R-:W-:Y:S01]  /*1a460*/  ENDCOLLECTIVE ;  /* 0x000000000000791b */ /* 0x003fe20003800000 */
.L_x_5133:
[----:B------:R-:W0:Y:S01]  /*1a470*/  LDC R15, c[0x0][0x2f4] ;  /* 0x0000bd00ff0f7b82 */ /* 0x000e220000000800 */
[----:B------:R-:W-:Y:S01]  /*1a480*/  LOP3.LUT R11, R31, 0x40, RZ, 0xfc, !PT ;  /* 0x000000401f0b7812 */ /* 0x000fe200078efcff */
[----:B------:R-:W-:Y:S02]  /*1a490*/  IMAD.MOV.U32 R13, RZ, RZ, R9 ;  /* 0x000000ffff0d7224 */ /* 0x000fe400078e0009 */
[----:B------:R-:W-:Y:S02]  /*1a4a0*/  IMAD.MOV.U32 R12, RZ, RZ, 0x1 ;  /* 0x00000001ff0c7424 */ /* 0x000fe400078e00ff */
        /* <DEDUP_REMOVED lines=14> */
[----:B------:R-:W-:Y:S02]  /*1a590*/  IMAD.MOV.U32 R15, RZ, RZ, -0x1 ;  /* 0xffffffffff0f7424 */ /* 0x000fe400078e00ff */
[----:B------:R0:W-:Y:S01]  /*1a5a0*/  LDGSTS.E.BYPASS.LTC128B.128 [R0+0xe400], desc[UR54][R2.64+0x40], !P1 ;  /* 0x0e40004002007fae */ /* 0x0001e2000c901d76 */
[----:B------:R-:W-:-:S13]  /*1a5b0*/  ISETP.LT.OR P1, PT, R7, 0x1, P0 ;  /* 0x000000010700780c */ /* 0x000fda0000721670 */
[----:B0-----:R-:W-:Y:S05]  /*1a5c0*/  WARPSYNC.COLLECTIVE R15, `(.L_x_5134) ;  /* 0x000000000f087348 */ /* 0x001fea0003c00000 */
[----:B------:R1:W2:Y:S02]  /*1a5d0*/  SHFL.IDX P6, R14, R13, R12, R11 ;  /* 0x0000000c0d0e7389 */ /* 0x0002a400000c000b */
[----:B012---:R-:W-:Y:S01]  /*1a5e0*/  ENDCOLLECTIVE ;  /* 0x000000000000791b */ /* 0x007fe20003800000 */
.L_x_5134:
        /* <DEDUP_REMOVED lines=9> */
.L_x_5135:
[----:B------:R-:W-:Y:S02]  /*1a680*/  IMAD.MOV.U32 R13, RZ, RZ, R9 ;  /* 0x000000ffff0d7224 */ /* 0x000fe400078e0009 */
[----:B------:R-:W-:Y:S02]  /*1a690*/  IMAD.MOV.U32 R12, RZ, RZ, 0x2 ;  /* 0x00000002ff0c7424 */ /* 0x000fe400078e00ff */
[----:B------:R-:W-:-:S07]  /*1a6a0*/  IMAD.MOV.U32 R2, RZ, RZ, R14 ;  /* 0x000000ffff027224 */ /* 0x000fce00078e000e */
[----:B------:R-:W-:Y:S05]  /*1a6b0*/  WARPSYNC.COLLECTIVE R15, `(.L_x_5136) ;  /* 0x000000000f087348 */ /* 0x000fea0003c00000 */
[----:B------:R0:W1:Y:S02]  /*1a6c0*/  SHFL.IDX P6, R14, R13, R12, R11 ;  /* 0x0000000c0d0e7389 */ /* 0x00006400000c000b */
[----:B01----:R-:W-:Y:S01]  /*1a6d0*/  ENDCOLLECTIVE ;  /* 0x000000000000791b */ /* 0x003fe20003800000 */
.L_x_5136:
        /* <DEDUP_REMOVED lines=16> */
.L_x_5137:
[----:B------:R-:W-:Y:S02]  /*1a7e0*/  IMAD.MOV.U32 R13, RZ, RZ, R9 ;  /* 0x000000ffff0d7224 */ /* 0x000fe400078e0009 */
[----:B------:R-:W-:Y:S02]  /*1a7f0*/  IMAD.MOV.U32 R12, RZ, RZ, 0x3 ;  /* 0x00000003ff0c7424 */ /* 0x000fe400078e00ff */
[----:B------:R-:W-:-:S07]  /*1a800*/  IMAD.MOV.U32 R2, RZ, RZ, R14 ;  /* 0x000000ffff027224 */ /* 0x000fce00078e000e */
[----:B------:R-:W-:Y:S05]  /*1a810*/  WARPSYNC.COLLECTIVE R15, `(.L_x_5138) ;  /* 0x000000000f087348 */ /* 0x000fea0003c00000 */
[----:B------:R0:W1:Y:S02]  /*1a820*/  SHFL.IDX P6, R14, R13, R12, R11 ;  /* 0x0000000c0d0e7389 */ /* 0x00006400000c000b */
[----:B01----:R-:W-:Y:S01]  /*1a830*/  ENDCOLLECTIVE ;  /* 0x000000000000791b */ /* 0x003fe20003800000 */
.L_x_5138:
        /* <DEDUP_REMOVED lines=13> */
.L_x_5139:
        /* <DEDUP_REMOVED lines=11> */
.L_x_5058:
[----:B---3--:R3:W4:Y:S02]  /*1a9c0*/  SYNCS.PHASECHK.TRANS64.TRYWAIT P0, [R4+URZ+0x2a840], R27 ;  /* 0x02a8401b040075a7 */ /* 0x008724000800017f */
[----:B----4-:R-:W-:Y:S05]  /*1a9d0*/  @!P0 NANOSLEEP.SYNCS 0x989680 ;  /* 0x009896800000895d */ /* 0x010fea0003900000 */
[----:B------:R-:W4:Y:S02]  /*1a9e0*/  @!P0 SYNCS.PHASECHK.TRANS64 P0, [R4+URZ+0x2a840], R27 ;  /* 0x02a8401b040085a7 */ /* 0x000f24000800007f */
[----:B----4-:R-:W-:Y:S05]  /*1a9f0*/  @!P0 BRA `(.L_x_5058) ;  /* 0xfffffffc00f08947 */ /* 0x010fea000383ffff */
[----:B------:R-:W-:Y:S05]  /*1aa00*/  BRA `(.L_x_5141) ;  /* 0xffffffb400807947 */ /* 0x000fea000383ffff */
.L_x_5059:
        /* <DEDUP_REMOVED lines=8> */
.L_x_5143:
[----:B------:R-:W-:Y:S05]  /*1aa90*/  BSYNC B0 ;  /* 0x0000000000007941 */ /* 0x000fea0003800000 */
.L_x_5142:
        /* <DEDUP_REMOVED lines=8> */
.L_x_5144:
        /* <DEDUP_REMOVED lines=16> */
.L_x_5145:
        /* <DEDUP_REMOVED lines=11> */
.L_x_5146:
[----:B------:R-:W-:Y:S02]  /*1acd0*/  IMAD.MOV.U32 R13, RZ, RZ, R6 ;  /* 0x000000ffff0d7224 */ /* 0x000fe400078e0006 */
[----:B------:R-:W-:Y:S02]  /*1ace0*/  IMAD.MOV.U32 R12, RZ, RZ, 0x2 ;  /* 0x00000002ff0c7424 */ /* 0x000fe400078e00ff */
[----:B------:R-:W-:-:S07]  /*1acf0*/  IMAD.MOV.U32 R3, RZ, RZ, R14 ;  /* 0x000000ffff037224 */ /* 0x000fce00078e000e */
[----:B------:R-:W-:Y:S05]  /*1ad00*/  WARPSYNC.COLLECTIVE R15, `(.L_x_5147) ;  /* 0x000000000f087348 */ /* 0x000fea0003c00000 */
[----:B------:R0:W1:Y:S02]  /*1ad10*/  SHFL.IDX P6, R14, R13, R12, R11 ;  /* 0x0000000c0d0e7389 */ /* 0x00006400000c000b */
[----:B01----:R-:W-:Y:S01]  /*1ad20*/  ENDCOLLECTIVE ;  /* 0x000000000000791b */ /* 0x003fe20003800000 */
.L_x_5147:
        /* <DEDUP_REMOVED lines=16> */
.L_x_5148:
[----:B------:R-:W-:Y:S02]  /*1ae30*/  IMAD.MOV.U32 R13, RZ, RZ, R6 ;  /* 0x000000ffff0d7224 */ /* 0x000fe400078e0006 */
[----:B------:R-:W-:Y:S02]  /*1ae40*/  IMAD.MOV.U32 R12, RZ, RZ, 0x3 ;  /* 0x00000003ff0c7424 */ /* 0x000fe400078e00ff */
[----:B------:R-:W-:-:S07]  /*1ae50*/  IMAD.MOV.U32 R3, RZ, RZ, R14 ;  /* 0x000000ffff037224 */ /* 0x000fce00078e000e */
[----:B------:R-:W-:Y:S05]  /*1ae60*/  WARPSYNC.COLLECTIVE R15, `(.L_x_5149) ;  /* 0x000000000f087348 */ /* 0x000fea0003c00000 */
[----:B------:R0:W1:Y:S02]  /*1ae70*/  SHFL.IDX P6, R14, R13, R12, R11 ;  /* 0x0000000c0d0e7389 */ /* 0x00006400000c000b */
[----:B01----:R-:W-:Y:S01]  /*1ae80*/  ENDCOLLECTIVE ;  /* 0x000000000000791b */ /* 0x003fe20003800000 */
.L_x_5149:
        /* <DEDUP_REMOVED lines=10> */
.L_x_5150:
[----:B------:R-:W-:Y:S01]  /*1af30*/  @!PT LDS RZ, [RZ] ;  /* 0x00000000fffff984 */ /* 0x000fe20000000800 */
[----:B------:R-:W-:Y:S01]  /*1af40*/  @!PT LDS RZ, [RZ] ;  /* 0x00000000fffff984 */ /* 0x000fe20000000800 */
[----:B------:R-:W-:Y:S01]  /*1af50*/  @!PT LDS RZ, [RZ] ;  /* 0x00000000fffff984 */ /* 0x000fe20000000800 */
[----:B------:R0:W-:Y:S04]  /*1af60*/  @P1 LDGSTS.E.BYPASS.LTC128B.128 [R0+0x1f400], desc[UR54][R2.64], !P5 ;  /* 0x1f40000002001fae */ /* 0x0001e8000e901d76 */
[----:B------:R0:W-:Y:S04]  /*1af70*/  @P1 LDGSTS.E.BYPASS.LTC128B.128 [R0+0x21400], desc[UR54][R2.64+0x40], !P3 ;  /* 0x2140004002001fae */ /* 0x0001e8000d901d76 */
[----:B------:R0:W-:Y:S01]  /*1af80*/  @P1 LDGSTS.E.BYPASS.LTC128B.128 [R0+0x23400], desc[UR54][R2.64+0x80], !P2 ;  /* 0x2340008002001fae */ /* 0x0001e2000d101d76 */
[----:B------:R-:W-:Y:S01]  /*1af90*/  IMAD.MOV.U32 R5, RZ, RZ, R14 ;  /* 0x000000ffff057224 */ /* 0x000fe200078e000e */
[----:B------:R-:W-:Y:S06]  /*1afa0*/  BRA `(.L_x_5151) ;  /* 0xffffffb400047947 */ /* 0x000fec000383ffff */
.L_x_5064:
        /* <DEDUP_REMOVED lines=9> */
.L_x_5152:
[C---:B------:R-:W-:Y:S01]  /*1b040*/  VIADD R8, R6.reuse, 0x20 ;  /* 0x0000002006087836 */ /* 0x040fe20000000000 */
[----:B------:R-:W-:Y:S01]  /*1b050*/  ISETP.GE.AND P1, PT, R6, R5, PT ;  /* 0x000000050600720c */ /* 0x000fe20003f26270 */
[----:B------:R-:W-:Y:S02]  /*1b060*/  IMAD.MOV.U32 R13, RZ, RZ, R0 ;  /* 0x000000ffff0d7224 */ /* 0x000fe400078e0000 */
[----:B------:R-:W-:-:S10]  /*1b070*/  IMAD.MOV.U32 R2, RZ, RZ, R14 ;  /* 0x000000ffff027224 */ /* 0x000fd400078e000e */
[----:B------:R-:W-:Y:S05]  /*1b080*/  WARPSYNC.COLLECTIVE R15, `(.L_x_5153) ;  /* 0x000000000f087348 */ /* 0x000fea0003c00000 */
[----:B------:R0:W1:Y:S02]  /*1b090*/  SHFL.IDX P6, R14, R13, R12, R11 ;  /* 0x0000000c0d0e7389 */ /* 0x00006400000c000b */
[----:B01----:R-:W-:Y:S01]  /*1b0a0*/  ENDCOLLECTIVE ;  /* 0x000000000000791b */ /* 0x003fe20003800000 */
.L_x_5153:
[----:B------:R-:W-:Y:S02]  /*1b0b0*/  IMAD.MOV.U32 R13, RZ, RZ, R4 ;  /* 0x000000ffff0d7224 */ /* 0x000fe400078e0004 */
[----:B------:R-:W-:Y:S02]  /*1b0c0*/  IMAD.MOV.U32 R12, RZ, RZ, 0x1 ;  /* 0x00000001ff0c7424 */ /* 0x000fe400078e00ff */
[----:B------:R-:W-:-:S07]  /*1b0d0*/  IMAD.MOV.U32 R3, RZ, RZ, R14 ;  /* 0x000000ffff037224 */ /* 0x000fce00078e000e */
[----:B------:R-:W-:Y:S05]  /*1b0e0*/  WARPSYNC.COLLECTIVE R15, `(.L_x_5154) ;  /* 0x000000000f087348 */ /* 0x000fea0003c00000 */
[----:B------:R0:W1:Y:S02]  /*1b0f0*/  SHFL.IDX P6, R14, R13, R12, R11 ;  /* 0x0000000c0d0e7389 */ /* 0x00006400000c000b */
[----:B01----:R-:W-:Y:S01]  /*1b100*/  ENDCOLLECTIVE ;  /* 0x000000000000791b */ /* 0x003fe20003800000 */
.L_x_5154:
        /* <DEDUP_REMOVED lines=17> */
.L_x_5155:
[----:B------:R-:W-:Y:S02]  /*1b220*/  IMAD.MOV.U32 R13, RZ, RZ, R4 ;  /* 0x000000ffff0d7224 */ /* 0x000fe400078e0004 */
[----:B------:R-:W-:Y:S02]  /*1b230*/  IMAD.MOV.U32 R12, RZ, RZ, 0x2 ;  /* 0x00000002ff0c7424 */ /* 0x000fe400078e00ff */
[----:B------:R-:W-:-:S07]  /*1b240*/  IMAD.MOV.U32 R3, RZ, RZ, R14 ;  /* 0x000000ffff037224 */ /* 0x000fce00078e000e */
[----:B------:R-:W-:Y:S05]  /*1b250*/  WARPSYNC.COLLECTIVE R15, `(.L_x_5156) ;  /* 0x000000000f087348 */ /* 0x000fea0003c00000 */
[----:B------:R0:W1:Y:S02]  /*1b260*/  SHFL.IDX P6, R14, R13, R12, R11 ;  /* 0x0000000c0d0e7389 */ /* 0x00006400000c000b */
[----:B01----:R-:W-:Y:S01]  /*1b270*/  ENDCOLLECTIVE ;  /* 0x000000000000791b */ /* 0x003fe20003800000 */
.L_x_5156:
        /* <DEDUP_REMOVED lines=18> */
.L_x_5157:
[----:B------:R-:W-:Y:S02]  /*1b3a0*/  IMAD.MOV.U32 R13, RZ, RZ, R4 ;  /* 0x000000ffff0d7224 */ /* 0x000fe400078e0004 */
[----:B------:R-:W-:Y:S02]  /*1b3b0*/  IMAD.MOV.U32 R12, RZ, RZ, 0x3 ;  /* 0x00000003ff0c7424 */ /* 0x000fe400078e00ff */
[----:B------:R-:W-:-:S07]  /*1b3c0*/  IMAD.MOV.U32 R3, RZ, RZ, R14 ;  /* 0x000000ffff037224 */ /* 0x000fce00078e000e */
[----:B------:R-:W-:Y:S05]  /*1b3d0*/  WARPSYNC.COLLECTIVE R15, `(.L_x_5158) ;  /* 0x000000000f087348 */ /* 0x000fea0003c00000 */
[----:B------:R0:W1:Y:S02]  /*1b3e0*/  SHFL.IDX P6, R14, R13, R12, R11 ;  /* 0x0000000c0d0e7389 */ /* 0x00006400000c000b */
[----:B01----:R-:W-:Y:S01]  /*1b3f0*/  ENDCOLLECTIVE ;  /* 0x000000000000791b */ /* 0x003fe20003800000 */
.L_x_5158:
        /* <DEDUP_REMOVED lines=10> */
.L_x_5159:
        /* <DEDUP_REMOVED lines=8> */
.L_x_5069:
[----:B0-----:R0:W1:Y:S02]  /*1b520*/  SYNCS.PHASECHK.TRANS64.TRYWAIT P0, [R23+URZ+0x2a820], R0 ;  /* 0x02a82000170075a7 */ /* 0x001064000800017f */
[----:B-1----:R-:W-:Y:S05]  /*1b530*/  @!P0 NANOSLEEP.SYNCS 0x989680 ;  /* 0x009896800000895d */ /* 0x002fea0003900000 */
[----:B------:R-:W1:Y:S02]  /*1b540*/  @!P0 SYNCS.PHASECHK.TRANS64 P0, [R23+URZ+0x2a820], R0 ;  /* 0x02a82000170085a7 */ /* 0x000e64000800007f */
[----:B-1----:R-:W-:Y:S05]  /*1b550*/  @!P0 BRA `(.L_x_5069) ;  /* 0xfffffffc00f08947 */ /* 0x002fea000383ffff */
[----:B------:R-:W-:Y:S05]  /*1b560*/  BRA `(.L_x_5161) ;  /* 0xffffffb800887947 */ /* 0x000fea000383ffff */
.L_x_5073:
[----:B0-----:R0:W1:Y:S02]  /*1b570*/  SYNCS.PHASECHK.TRANS64.TRYWAIT P0, [R4+URZ+0x2a880], R20 ;  /* 0x02a88014040075a7 */ /* 0x001064000800017f */
[----:B-1----:R-:W-:Y:S05]  /*1b580*/  @!P0 NANOSLEEP.SYNCS 0x989680 ;  /* 0x009896800000895d */ /* 0x002fea0003900000 */
[----:B------:R-:W1:Y:S02]  /*1b590*/  @!P0 SYNCS.PHASECHK.TRANS64 P0, [R4+URZ+0x2a880], R20 ;  /* 0x02a88014040085a7 */ /* 0x000e64000800007f */
[----:B-1----:R-:W-:Y:S05]  /*1b5a0*/  @!P0 BRA `(.L_x_5073) ;  /* 0xfffffffc00f08947 */ /* 0x002fea000383ffff */
[----:B------:R-:W-:Y:S05]  /*1b5b0*/  BRA `(.L_x_5162) ;  /* 0xffffffbc00507947 */ /* 0x000fea000383ffff */
.L_x_5074:
        /* <DEDUP_REMOVED lines=8> */
.L_x_5164:
[----:B------:R-:W-:Y:S05]  /*1b640*/  BSYNC B0 ;  /* 0x0000000000007941 */ /* 0x000fea0003800000 */
.L_x_5163:
        /* <DEDUP_REMOVED lines=8> */
.L_x_5165:
[----:B------:R-:W-:Y:S02]  /*1b6d0*/  IMAD.MOV.U32 R13, RZ, RZ, R27 ;  /* 0x000000ffff0d7224 */ /* 0x000fe400078e001b */
[----:B------:R-:W-:Y:S02]  /*1b6e0*/  IMAD.MOV.U32 R12, RZ, RZ, 0x1 ;  /* 0x00000001ff0c7424 */ /* 0x000fe400078e00ff */
[----:B------:R-:W-:-:S07]  /*1b6f0*/  IMAD.MOV.U32 R2, RZ, RZ, R14 ;  /* 0x000000ffff027224 */ /* 0x000fce00078e000e */
[----:B------:R-:W-:Y:S05]  /*1b700*/  WARPSYNC.COLLECTIVE R15, `(.L_x_5166) ;  /* 0x000000000f087348 */ /* 0x000fea0003c00000 */
[----:B------:R0:W1:Y:S02]  /*1b710*/  SHFL.IDX P6, R14, R13, R12, R11 ;  /* 0x0000000c0d0e7389 */ /* 0x00006400000c000b */
[----:B01----:R-:W-:Y:S01]  /*1b720*/  ENDCOLLECTIVE ;  /* 0x000000000000791b */ /* 0x003fe20003800000 */
.L_x_5166:
        /* <DEDUP_REMOVED lines=14> */
.L_x_5167:
[----:B------:R-:W-:Y:S02]  /*1b810*/  IMAD.MOV.U32 R13, RZ, RZ, R27 ;  /* 0x000000ffff0d7224 */ /* 0x000fe400078e001b */
[----:B------:R-:W-:Y:S02]  /*1b820*/  IMAD.MOV.U32 R12, RZ, RZ, 0x2 ;  /* 0x00000002ff0c7424 */ /* 0x000fe400078e00ff */
[----:B------:R-:W-:-:S07]  /*1b830*/  IMAD.MOV.U32 R2, RZ, RZ, R14 ;  /* 0x000000ffff027224 */ /* 0x000fce00078e000e */
[----:B------:R-:W-:Y:S05]  /*1b840*/  WARPSYNC.COLLECTIVE R15, `(.L_x_5168) ;  /* 0x000000000f087348 */ /* 0x000fea0003c00000 */
[----:B------:R0:W1:Y:S02]  /*1b850*/  SHFL.IDX P6, R14, R13, R12, R11 ;  /* 0x0000000c0d0e7389 */ /* 0x00006400000c000b */
[----:B01----:R-:W-:Y:S01]  /*1b860*/  ENDCOLLECTIVE ;  /* 0x000000000000791b */ /* 0x003fe20003800000 */
.L_x_5168:
        /* <DEDUP_REMOVED lines=13> */
.L_x_5169:
[----:B------:R-:W-:Y:S02]  /*1b940*/  IMAD.MOV.U32 R13, RZ, RZ, R27 ;  /* 0x000000ffff0d7224 */ /* 0x000fe400078e001b */
[----:B------:R-:W-:Y:S02]  /*1b950*/  IMAD.MOV.U32 R12, RZ, RZ, 0x3 ;  /* 0x00000003ff0c7424 */ /* 0x000fe400078e00ff */
[----:B------:R-:W-:-:S07]  /*1b960*/  IMAD.MOV.U32 R2, RZ, RZ, R14 ;  /* 0x000000ffff027224 */ /* 0x000fce00078e000e */
[----:B------:R-:W-:Y:S05]  /*1b970*/  WARPSYNC.COLLECTIVE R15, `(.L_x_5170) ;  /* 0x000000000f087348 */ /* 0x000fea0003c00000 */
[----:B------:R0:W1:Y:S02]  /*1b980*/  SHFL.IDX P6, R14, R13, R12, R11 ;  /* 0x0000000c0d0e7389 */ /* 0x00006400000c000b */
[----:B01----:R-:W-:Y:S01]  /*1b990*/  ENDCOLLECTIVE ;  /* 0x000000000000791b */ /* 0x003fe20003800000 */
.L_x_5170:
        /* <DEDUP_REMOVED lines=13> */
.L_x_5171:
[----:B------:R-:W-:Y:S01]  /*1ba70*/  IMAD.MOV.U32 R2, RZ, RZ, R14 ;  /* 0x000000ffff027224 */ /* 0x000fe200078e000e */
[----:B------:R-:W-:Y:S06]  /*1ba80*/  BRA `(.L_x_5172) ;  /* 0xffffffb800ec7947 */ /* 0x000fec000383ffff */
.L_x_5079:
[----:B---3--:R3:W4:Y:S02]  /*1ba90*/  SYNCS.PHASECHK.TRANS64.TRYWAIT P0, [R4+URZ+0x2a840], R20 ;  /* 0x02a84014040075a7 */ /* 0x008724000800017f */
[----:B----4-:R-:W-:Y:S05]  /*1baa0*/  @!P0 NANOSLEEP.SYNCS 0x989680 ;  /* 0x009896800000895d */ /* 0x010fea0003900000 */
[----:B------:R-:W4:Y:S02]  /*1bab0*/  @!P0 SYNCS.PHASECHK.TRANS64 P0, [R4+URZ+0x2a840], R20 ;  /* 0x02a84014040085a7 */ /* 0x000f24000800007f */
[----:B----4-:R-:W-:Y:S05]  /*1bac0*/  @!P0 BRA `(.L_x_5079) ;  /* 0xfffffffc00f08947 */ /* 0x010fea000383ffff */
[----:B------:R-:W-:Y:S05]  /*1bad0*/  BRA `(.L_x_5173) ;  /* 0xffffffbc00447947 */ /* 0x000fea000383ffff */
.L_x_5080:
        /* <DEDUP_REMOVED lines=8> */
.L_x_5175:
[----:B------:R-:W-:Y:S05]  /*1bb60*/  BSYNC B0 ;  /* 0x0000000000007941 */ /* 0x000fea0003800000 */
.L_x_5174:
        /* <DEDUP_REMOVED lines=8> */
.L_x_5176:
[----:B------:R-:W-:Y:S02]  /*1bbf0*/  IMAD.MOV.U32 R13, RZ, RZ, R8 ;  /* 0x000000ffff0d7224 */ /* 0x000fe400078e0008 */
[----:B------:R-:W-:Y:S02]  /*1bc00*/  IMAD.MOV.U32 R12, RZ, RZ, 0x1 ;  /* 0x00000001ff0c7424 */ /* 0x000fe400078e00ff */
[----:B------:R-:W-:-:S07]  /*1bc10*/  IMAD.MOV.U32 R2, RZ, RZ, R14 ;  /* 0x000000ffff027224 */ /* 0x000fce00078e000e */
[----:B------:R-:W-:Y:S05]  /*1bc20*/  WARPSYNC.COLLECTIVE R15, `(.L_x_5177) ;  /* 0x000000000f087348 */ /* 0x000fea0003c00000 */
[----:B------:R0:W1:Y:S02]  /*1bc30*/  SHFL.IDX P6, R14, R13, R12, R11 ;  /* 0x0000000c0d0e7389 */ /* 0x00006400000c000b */
[----:B01----:R-:W-:Y:S01]  /*1bc40*/  ENDCOLLECTIVE ;  /* 0x000000000000791b */ /* 0x003fe20003800000 */
.L_x_5177:
        /* <DEDUP_REMOVED lines=13> */
.L_x_5178:
[----:B------:R-:W-:Y:S02]  /*1bd20*/  IMAD.MOV.U32 R13, RZ, RZ, R8 ;  /* 0x000000ffff0d7224 */ /* 0x000fe400078e0008 */
[----:B------:R-:W-:Y:S02]  /*1bd30*/  IMAD.MOV.U32 R12, RZ, RZ, 0x2 ;  /* 0x00000002ff0c7424 */ /* 0x000fe400078e00ff */
[----:B------:R-:W-:-:S07]  /*1bd40*/  IMAD.MOV.U32 R2, RZ, RZ, R14 ;  /* 0x000000ffff027224 */ /* 0x000fce00078e000e */
[----:B------:R-:W-:Y:S05]  /*1bd50*/  WARPSYNC.COLLECTIVE R15, `(.L_x_5179) ;  /* 0x000000000f087348 */ /* 0x000fea0003c00000 */
[----:B------:R0:W1:Y:S02]  /*1bd60*/  SHFL.IDX P6, R14, R13, R12, R11 ;  /* 0x0000000c0d0e7389 */ /* 0x00006400000c000b */
[----:B01----:R-:W-:Y:S01]  /*1bd70*/  ENDCOLLECTIVE ;  /* 0x000000000000791b */ /* 0x003fe20003800000 */
.L_x_5179:
        /* <DEDUP_REMOVED lines=13> */
.L_x_5180:
[----:B------:R-:W-:Y:S02]  /*1be50*/  IMAD.MOV.U32 R13, RZ, RZ, R8 ;  /* 0x000000ffff0d7224 */ /* 0x000fe400078e0008 */
[----:B------:R-:W-:Y:S02]  /*1be60*/  IMAD.MOV.U32 R12, RZ, RZ, 0x3 ;  /* 0x00000003ff0c7424 */ /* 0x000fe400078e00ff */
[----:B------:R-:W-:-:S07]  /*1be70*/  IMAD.MOV.U32 R2, RZ, RZ, R14 ;  /* 0x000000ffff027224 */ /* 0x000fce00078e000e */
[----:B------:R-:W-:Y:S05]  /*1be80*/  WARPSYNC.COLLECTIVE R15, `(.L_x_5181) ;  /* 0x000000000f087348 */ /* 0x000fea0003c00000 */
[----:B------:R0:W1:Y:S02]  /*1be90*/  SHFL.IDX P6, R14, R13, R12, R11 ;  /* 0x0000000c0d0e7389 */ /* 0x00006400000c000b */
[----:B01----:R-:W-:Y:S01]  /*1bea0*/  ENDCOLLECTIVE ;  /* 0x000000000000791b */ /* 0x003fe20003800000 */
.L_x_5181:
        /* <DEDUP_REMOVED lines=13> */
.L_x_5182:
[----:B------:R-:W-:Y:S01]  /*1bf80*/  IMAD.MOV.U32 R2, RZ, RZ, R14 ;  /* 0x000000ffff027224 */ /* 0x000fe200078e000e */
[----:B------:R-:W-:Y:S06]  /*1bf90*/  BRA `(.L_x_5183) ;  /* 0xffffffb800d87947 */ /* 0x000fec000383ffff */
.L_x_5085:
[----:B------:R0:W0:Y:S02]  /*1bfa0*/  SYNCS.PHASECHK.TRANS64.TRYWAIT P2, [R0+URZ+0x2a870], R2 ;  /* 0x02a87002000075a7 */ /* 0x000024000804017f */
[----:B0-----:R-:W-:Y:S05]  /*1bfb0*/  @!P2 NANOSLEEP.SYNCS 0x989680 ;  /* 0x009896800000a95d */ /* 0x001fea0003900000 */
[----:B------:R-:W0:Y:S02]  /*1bfc0*/  @!P2 SYNCS.PHASECHK.TRANS64 P2, [R0+URZ+0x2a870], R2 ;  /* 0x02a870020000a5a7 */ /* 0x000e24000804007f */
[----:B0-----:R-:W-:Y:S05]  /*1bfd0*/  @!P2 BRA `(.L_x_5085) ;  /* 0xfffffffc00f0a947 */ /* 0x001fea000383ffff */
[----:B------:R-:W-:Y:S05]  /*1bfe0*/  BRA `(.L_x_5184) ;  /* 0xffffffbc00447947 */ /* 0x000fea000383ffff */
.L_x_5087:
[----:B------:R0:W0:Y:S02]  /*1bff0*/  SYNCS.PHASECHK.TRANS64.TRYWAIT P2, [R0+URZ+0x2a860], R3 ;  /* 0x02a86003000075a7 */ /* 0x000024000804017f */
[----:B0-----:R-:W-:Y:S05]  /*1c000*/  @!P2 NANOSLEEP.SYNCS 0x989680 ;  /* 0x009896800000a95d */ /* 0x001fea0003900000 */
[----:B------:R-:W0:Y:S02]  /*1c010*/  @!P2 SYNCS.PHASECHK.TRANS64 P2, [R0+URZ+0x2a860], R3 ;  /* 0x02a860030000a5a7 */ /* 0x000e24000804007f */
[----:B0-----:R-:W-:Y:S05]  /*1c020*/  @!P2 BRA `(.L_x_5087) ;  /* 0xfffffffc00f0a947 */ /* 0x001fea000383ffff */
[----:B------:R-:W-:Y:S05]  /*1c030*/  BRA `(.L_x_5185) ;  /* 0xffffffbc00547947 */ /* 0x000fea000383ffff */
.L_x_5095:
[----:B0-----:R0:W2:Y:S02]  /*1c040*/  SYNCS.PHASECHK.TRANS64.TRYWAIT P1, [R2+URZ+0x2a870], R3 ;  /* 0x02a87003020075a7 */ /* 0x0010a4000802017f */
[----:B--2---:R-:W-:Y:S05]  /*1c050*/  @!P1 NANOSLEEP.SYNCS 0x989680 ;  /* 0x009896800000995d */ /* 0x004fea0003900000 */
[----:B------:R-:W2:Y:S02]  /*1c060*/  @!P1 SYNCS.PHASECHK.TRANS64 P1, [R2+URZ+0x2a870], R3 ;  /* 0x02a87003020095a7 */ /* 0x000ea4000802007f */
[----:B--2---:R-:W-:Y:S05]  /*1c070*/  @!P1 BRA `(.L_x_5095) ;  /* 0xfffffffc00f09947 */ /* 0x004fea000383ffff */
[----:B------:R-:W-:Y:S05]  /*1c080*/  BRA `(.L_x_5186) ;  /* 0xffffffc400a07947 */ /* 0x000fea000383ffff */
.L_x_5097:
[----:B0-----:R0:W2:Y:S02]  /*1c090*/  SYNCS.PHASECHK.TRANS64.TRYWAIT P1, [R2+URZ+0x2a860], R3 ;  /* 0x02a86003020075a7 */ /* 0x0010a4000802017f */
[----:B--2---:R-:W-:Y:S05]  /*1c0a0*/  @!P1 NANOSLEEP.SYNCS 0x989680 ;  /* 0x009896800000995d */ /* 0x004fea0003900000 */
[----:B------:R-:W2:Y:S02]  /*1c0b0*/  @!P1 SYNCS.PHASECHK.TRANS64 P1, [R2+URZ+0x2a860], R3 ;  /* 0x02a86003020095a7 */ /* 0x000ea4000802007f */
[----:B--2---:R-:W-:Y:S05]  /*1c0c0*/  @!P1 BRA `(.L_x_5097) ;  /* 0xfffffffc00f09947 */ /* 0x004fea000383ffff */
[----:B------:R-:W-:Y:S05]  /*1c0d0*/  BRA `(.L_x_5187) ;  /* 0xffffffc400ac7947 */ /* 0x000fea000383ffff */
.L_x_5111:
[----:B0-----:R0:W2:Y:S02]  /*1c0e0*/  SYNCS.PHASECHK.TRANS64.TRYWAIT P0, [R7+URZ+0x2a820], R0 ;  /* 0x02a82000070075a7 */ /* 0x0010a4000800017f */
[----:B--2---:R-:W-:Y:S05]  /*1c0f0*/  @!P0 NANOSLEEP.SYNCS 0x989680 ;  /* 0x009896800000895d */ /* 0x004fea0003900000 */
[----:B------:R-:W2:Y:S02]  /*1c100*/  @!P0 SYNCS.PHASECHK.TRANS64 P0, [R7+URZ+0x2a820], R0 ;  /* 0x02a82000070085a7 */ /* 0x000ea4000800007f */
[----:B--2---:R-:W-:Y:S05]  /*1c110*/  @!P0 BRA `(.L_x_5111) ;  /* 0xfffffffc00f08947 */ /* 0x004fea000383ffff */
[----:B------:R-:W-:Y:S05]  /*1c120*/  BRA `(.L_x_5188) ;  /* 0xffffffd800947947 */ /* 0x000fea000383ffff */
.L_x_5112:
        /* <DEDUP_REMOVED lines=8> */
[----:B01-3-5:R-:W-:Y:S05]  /*1c1b0*/  WARPSYNC.COLLECTIVE R15, `(.L_x_5190) ;  /* 0x000000000f087348 */ /* 0x02bfea0003c00000 */
[----:B------:R2:W4:Y:S02]  /*1c1c0*/  SHFL.IDX P6, R14, R13, R12, R11 ;  /* 0x0000000c0d0e7389 */ /* 0x00052400000c000b */
[----:B012345:R-:W-:Y:S01]  /*1c1d0*/  ENDCOLLECTIVE ;  /* 0x000000000000791b */ /* 0x03ffe20003800000 */
.L_x_5190:
[----:B------:R-:W-:Y:S05]  /*1c1e0*/  BSYNC B0 ;  /* 0x0000000000007941 */ /* 0x000fea0003800000 */
.L_x_5189:
[----:B------:R-:W-:Y:S05]  /*1c1f0*/  BRA `(.L_x_5191) ;  /* 0xffffffd8007c7947 */ /* 0x000fea000383ffff */
.L_x_5115:
[----:B------:R-:W-:Y:S01]  /*1c200*/  BSSY B1, `(.L_x_5192) ;  /* 0x0000006000017945 */ /* 0x000fe20003800000 */
[----:B------:R-:W-:-:S07]  /*1c210*/  IMAD.MOV.U32 R15, RZ, RZ, -0x1 ;  /* 0xffffffffff0f7424 */ /* 0x000fce00078e00ff */
[----:B01-3-5:R-:W-:Y:S05]  /*1c220*/  WARPSYNC.COLLECTIVE R15, `(.L_x_5193) ;  /* 0x000000000f0c7348 */ /* 0x02bfea0003c00000 */
[----:B------:R-:W-:Y:S02]  /*1c230*/  ELECT P6, UR62, PT ;  /* 0x00000000003e782f */ /* 0x000fe400038c0000 */
[----:B------:R-:W-:Y:S01]  /*1c240*/  MOV R14, UR62 ;  /* 0x0000003e000e7c02 */ /* 0x000fe20008000f00 */
[----:B01-3-5:R-:W-:Y:S10]  /*1c250*/  ENDCOLLECTIVE ;  /* 0x000000000000791b */ /* 0x02bff40003800000 */
.L_x_5193:
[----:B------:R-:W-:Y:S05]  /*1c260*/  BSYNC B1 ;  /* 0x0000000000017941 */ /* 0x000fea0003800000 */
.L_x_5192:
[----:B------:R-:W-:Y:S05]  /*1c270*/  BRA `(.L_x_5194) ;  /* 0xffffffd800747947 */ /* 0x000fea000383ffff */
.L_x_5117:
[----:B0-----:R0:W2:Y:S02]  /*1c280*/  SYNCS.PHASECHK.TRANS64.TRYWAIT P1, [R5+URZ+0x2a840], R0 ;  /* 0x02a84000050075a7 */ /* 0x0010a4000802017f */
[----:B--2---:R-:W-:Y:S05]  /*1c290*/  @!P1 NANOSLEEP.SYNCS 0x989680 ;  /* 0x009896800000995d */ /* 0x004fea0003900000 */
[----:B------:R-:W2:Y:S02]  /*1c2a0*/  @!P1 SYNCS.PHASECHK.TRANS64 P1, [R5+URZ+0x2a840], R0 ;  /* 0x02a84000050095a7 */ /* 0x000ea4000802007f */
[----:B--2---:R-:W-:Y:S05]  /*1c2b0*/  @!P1 BRA `(.L_x_5117) ;  /* 0xfffffffc00f09947 */ /* 0x004fea000383ffff */
[----:B------:R-:W-:Y:S05]  /*1c2c0*/  BRA `(.L_x_5195) ;  /* 0xffffffd800947947 */ /* 0x000fea000383ffff */
.L_x_5119:
[----:B--2---:R2:W4:Y:S02]  /*1c2d0*/  SYNCS.PHASECHK.TRANS64.TRYWAIT P1, [R3+URZ+0x2a840], R2 ;  /* 0x02a84002030075a7 */ /* 0x004524000802017f */
[----:B----4-:R-:W-:Y:S05]  /*1c2e0*/  @!P1 NANOSLEEP.SYNCS 0x989680 ;  /* 0x009896800000995d */ /* 0x010fea0003900000 */
[----:B------:R-:W4:Y:S02]  /*1c2f0*/  @!P1 SYNCS.PHASECHK.TRANS64 P1, [R3+URZ+0x2a840], R2 ;  /* 0x02a84002030095a7 */ /* 0x000f24000802007f */
[----:B----4-:R-:W-:Y:S05]  /*1c300*/  @!P1 BRA `(.L_x_5119) ;  /* 0xfffffffc00f09947 */ /* 0x010fea000383ffff */
[----:B------:R-:W-:Y:S05]  /*1c310*/  BRA `(.L_x_5196) ;  /* 0xffffffd800a07947 */ /* 0x000fea000383ffff */
.L_x_5121:
[----:B----4-:R4:W0:Y:S02]  /*1c320*/  SYNCS.PHASECHK.TRANS64.TRYWAIT P1, [R5+URZ+0x2a860], R0 ;  /* 0x02a86000050075a7 */ /* 0x010824000802017f */
[----:B0-----:R-:W-:Y:S05]  /*1c330*/  @!P1 NANOSLEEP.SYNCS 0x989680 ;  /* 0x009896800000995d */ /* 0x001fea0003900000 */
[----:B------:R-:W0:Y:S02]  /*1c340*/  @!P1 SYNCS.PHASECHK.TRANS64 P1, [R5+URZ+0x2a860], R0 ;  /* 0x02a86000050095a7 */ /* 0x000e24000802007f */
[----:B0-----:R-:W-:Y:S05]  /*1c350*/  @!P1 BRA `(.L_x_5121) ;  /* 0xfffffffc00f09947 */ /* 0x001fea000383ffff */
[----:B------:R-:W-:Y:S05]  /*1c360*/  BRA `(.L_x_5197) ;  /* 0xffffffd8009c7947 */ /* 0x000fea000383ffff */
.L_x_5123:
[----:B------:R0:W0:Y:S02]  /*1c370*/  SYNCS.PHASECHK.TRANS64.TRYWAIT P1, [R3+URZ+0x2a860], R2 ;  /* 0x02a86002030075a7 */ /* 0x000024000802017f */
[----:B0-----:R-:W-:Y:S05]  /*1c380*/  @!P1 NANOSLEEP.SYNCS 0x989680 ;  /* 0x009896800000995d */ /* 0x001fea0003900000 */
[----:B------:R-:W0:Y:S02]  /*1c390*/  @!P1 SYNCS.PHASECHK.TRANS64 P1, [R3+URZ+0x2a860], R2 ;  /* 0x02a86002030095a7 */ /* 0x000e24000802007f */
[----:B0-----:R-:W-:Y:S05]  /*1c3a0*/  @!P1 BRA `(.L_x_5123) ;  /* 0xfffffffc00f09947 */ /* 0x001fea000383ffff */
[----:B------:R-:W-:Y:S05]  /*1c3b0*/  BRA `(.L_x_5198) ;  /* 0xffffffd800987947 */ /* 0x000fea000383ffff */
.L_x_5125:
[----:B------:R0:W0:Y:S02]  /*1c3c0*/  SYNCS.PHASECHK.TRANS64.TRYWAIT P1, [R5+URZ+0x2a880], R0 ;  /* 0x02a88000050075a7 */ /* 0x000024000802017f */
[----:B0-----:R-:W-:Y:S05]  /*1c3d0*/  @!P1 NANOSLEEP.SYNCS 0x989680 ;  /* 0x009896800000995d */ /* 0x001fea0003900000 */
[----:B------:R-:W0:Y:S02]  /*1c3e0*/  @!P1 SYNCS.PHASECHK.TRANS64 P1, [R5+URZ+0x2a880], R0 ;  /* 0x02a88000050095a7 */ /* 0x000e24000802007f */
[----:B0-----:R-:W-:Y:S05]  /*1c3f0*/  @!P1 BRA `(.L_x_5125) ;  /* 0xfffffffc00f09947 */ /* 0x001fea000383ffff */
[----:B------:R-:W-:Y:S05]  /*1c400*/  BRA `(.L_x_5199) ;  /* 0xffffffd800947947 */ /* 0x000fea000383ffff */
.L_x_5200:
        /* <DEDUP_REMOVED lines=15> */
.L_x_15838:


//--------------------- .text._ZN7cutlass13device_kernelIN5flash11enable_sm90INS1_16FlashAttnFwdSm90INS1_25CollectiveMainloopFwdSm90ILi2EN4cute5tupleIJNS5_1CILi1EEES8_S8_EEENS6_IJNS7_ILi128EEESA_NS7_ILi192EEEEEELi192ENS_12float_e4m3_tEfNS_4arch4Sm90ELb0ELb1ELb1ELb1ELb1ELb1ELb0ELb1ELb1ELb1ELb0ELb0EEENS1_21CollectiveEpilogueFwdINS6_IJSA_SB_SA_EEES9_NS_10bfloat16_tESF_Li256ELb1ELb1ELb0ELb1EEENS1_36VarlenDynamicPersistentTileSchedulerILi128ELi128ELi256ELi128ELb0ELb1ELb1ELb1ELb0ELb1EEEEEEEEEvNT_6ParamsE --------------------------
	.section	.text._ZN7cutlass13device_kernelIN5flash11enable_sm90INS1_16FlashAttnFwdSm90INS1_25CollectiveMainloopFwdSm90ILi2EN4cute5tupleIJNS5_1CILi1EEES8_S8_EEENS6_IJNS7_ILi128EEESA_NS7_ILi192EEEEEELi192ENS_12float_e4m3_tEfNS_4arch4Sm90ELb0ELb1ELb1ELb1ELb1ELb1ELb0ELb1ELb1ELb1ELb0ELb0EEENS1_21CollectiveEpilogueFwdINS6_IJSA_SB_SA_EEES9_NS_10bfloat16_tESF_Li256ELb1ELb1ELb0ELb1EEENS1_36VarlenDynamicPersistentTileSchedulerILi128ELi128ELi256ELi128ELb0ELb1ELb1ELb1ELb0ELb1EEEEEEEEEvNT_6ParamsE,"ax",@progbits
	.align	128
.text._ZN7cutlass13device_kernelIN5flash11enable_sm90INS1_16FlashAttnFwdSm90INS1_25CollectiveMainloopFwdSm90ILi2EN4cute5tupleIJNS5_1CILi1EEES8_S8_EEENS6_IJNS7_ILi128EEESA_NS7_ILi192EEEEEELi192ENS_12float_e4m3_tEfNS_4arch4Sm90ELb0ELb1ELb1ELb1ELb1ELb1ELb0ELb1ELb1ELb1ELb0ELb0EEENS1_21CollectiveEpilogueFwdINS6_IJSA_SB_SA_EEES9_NS_10bfloat16_tESF_Li256ELb1ELb1ELb0ELb1EEENS1_36VarlenDynamicPersistentTileSchedulerILi128ELi128ELi256ELi128ELb0ELb1ELb1ELb1ELb0ELb1EEEEEEEEEvNT_6ParamsE:
        .type           _ZN7cutlass13device_kernelIN5flash11enable_sm90INS1_16FlashAttnFwdSm90INS1_25CollectiveMainloopFwdSm90ILi2EN4cute5tupleIJNS5_1CILi1EEES8_S8_EEENS6_IJNS7_ILi128EEESA_NS7_ILi192EEEEEELi192ENS_12float_e4m3_tEfNS_4arch4Sm90ELb0ELb1ELb1ELb1ELb1ELb1ELb0ELb1ELb1ELb1ELb0ELb0EEENS1_21CollectiveEpilogueFwdINS6_IJSA_SB_SA_EEES9_NS_10bfloat16_tESF_Li256ELb1ELb1ELb0ELb1EEENS1_36VarlenDynamicPersistentTileSchedulerILi128ELi128ELi256ELi128ELb0ELb1ELb1ELb1ELb0ELb1EEEEEEEEEvNT_6ParamsE,@function
        .size           _ZN7cutlass13device_kernelIN5flash11enable_sm90INS1_16FlashAttnFwdSm90INS1_25CollectiveMainloopFwdSm90ILi2EN4cute5tupleIJNS5_1CILi1EEES8_S8_EEENS6_IJNS7_ILi128EEESA_NS7_ILi192EEEEEELi192ENS_12float_e4m3_tEfNS_4arch4Sm90ELb0ELb1ELb1ELb1ELb1ELb1ELb0ELb1ELb1ELb1ELb0ELb0EEENS1_21CollectiveEpilogueFwdINS6_IJSA_SB_SA_EEES9_NS_10bfloat16_tESF_Li256ELb1ELb1ELb0ELb1EEENS1_36VarlenDynamicPersistentTileSchedulerILi128ELi128ELi256ELi128ELb0ELb1ELb1ELb1ELb0ELb1EEEEEEEEEvNT_6ParamsE,(.L_x_15839 - _ZN7cutlass13device_kernelIN5flash11enable_sm90INS1_16FlashAttnFwdSm90INS1_25CollectiveMainloopFwdSm90ILi2EN4cute5tupleIJNS5_1CILi1EEES8_S8_EEENS6_IJNS7_ILi128EEESA_NS7_ILi192EEEEEELi192ENS_12float_e4m3_tEfNS_4arch4Sm90ELb0ELb1ELb1ELb1ELb1ELb1ELb0ELb1ELb1ELb1ELb0ELb0EEENS1_21CollectiveEpilogueFwdINS6_IJSA_SB_SA_EEES9_NS_10bfloat16_tESF_Li256ELb1ELb1ELb0ELb1EEENS1_36VarlenDynamicPersistentTileSchedulerILi128ELi128ELi256ELi128ELb0ELb1ELb1ELb1ELb0ELb1EEEEEEEEEvNT_6ParamsE)
        .other          _ZN7cutlass13device_kernelIN5flash11enable_sm90INS1_16FlashAttnFwdSm90INS1_25CollectiveMainloopFwdSm90ILi2EN4cute5tupleIJNS5_1CILi1EEES8_S8_EEENS6_IJNS7_ILi128EEESA_NS7_ILi192EEEEEELi192ENS_12float_e4m3_tEfNS_4arch4Sm90ELb0ELb1ELb1ELb1ELb1ELb1ELb0ELb1ELb1ELb1ELb0ELb0EEENS1_21CollectiveEpilogueFwdINS6_IJSA_SB_SA_EEES9_NS_10bfloat16_tESF_Li256ELb1ELb1ELb0ELb1EEENS1_36VarlenDynamicPersistentTileSchedulerILi128ELi128ELi256ELi128ELb0ELb1ELb1ELb1ELb0ELb1EEEEEEEEEvNT_6ParamsE,@"STO_CUDA_ENTRY STV_DEFAULT"
_ZN7cutlass13device_kernelIN5flash11enable_sm90INS1_16FlashAttnFwdSm90INS1_25CollectiveMainloopFwdSm90ILi2EN4cute5tupleIJNS5_1CILi1EEES8_S8_EEENS6_IJNS7_ILi128EEESA_NS7_ILi192EEEEEELi192ENS_12float_e4m3_tEfNS_4arch4Sm90ELb0ELb1ELb1ELb1ELb1ELb1ELb0ELb1ELb1ELb1ELb0ELb0EEENS1_21CollectiveEpilogueFwdINS6_IJSA_SB_SA_EEES9_NS_10bfloat16_tESF_Li256ELb1ELb1ELb0ELb1EEENS1_36VarlenDynamicPersistentTileSchedulerILi128ELi128ELi256ELi128ELb0ELb1ELb1ELb1ELb0ELb1EEEEEEEEEvNT_6ParamsE:
        /* <DEDUP_REMOVED lines=18> */
.L_x_5202:
[----:B------:R-:W-:Y:S05]  /*0120*/  BSYNC B0 ;  /* 0x0000000000007941 */ /* 0x000fea0003800000 */
.L_x_5201:
        /* <DEDUP_REMOVED lines=41> */
.L_x_5203:
        /* <DEDUP_REMOVED lines=22> */
.L_x_5204:
        /* <DEDUP_REMOVED lines=18> */
.L_x_5205:
        /* <DEDUP_REMOVED lines=22> */
.L_x_5206:
        /* <DEDUP_REMOVED lines=23> */
.L_x_5207:
        /* <DEDUP_REMOVED lines=8> */
.L_x_5210:
        /* <DEDUP_REMOVED lines=20> */
[----:B------:R-:W-:Y:S02]  /*0ad0*/  R2UR UR39, R16 ;  /* 0x00000000102772ca */ /* 0x000fe400000e0000 */
[----:B------:R-:W-:Y:S01]  /*0ae0*/  CS2R R200, SRZ ;  /* 0x0000000000c87805 */ /* 0x000fe2000001ff00 */
[----:B------:R-:W-:Y:S01]  /*0af0*/  IMAD.MOV.U32 R210, RZ, RZ, RZ ;  /* 0x000000ffffd27224 */ /* 0x000fe200078e00ff */
[----:B------:R-:W-:Y:S01]  /*0b00*/  ULOP3.LUT UR40, UR36, 0x1, URZ, 0xfc, !UPT ;  /* 0x0000000124287892 */ /* 0x000fe2000f8efc3f */
[----:B------:R-:W-:-:S08]  /*0b10*/  UMOV UR37, URZ ;  /* 0x0000003f00257c82 */ /* 0x000fd00008000000 */
[----:B------:R-:W-:Y:S01]  /*0b20*/  UIADD3 UR39, UR39, 0x18400, URZ ;  /* 0x0001840027277890 */ /* 0x000fe2000fffe03f */
[----:B0-----:R-:W-:-:S05]  /*0b30*/  VIADD R18, R0, 0xffffff80 ;  /* 0xffffff8000127836 */ /* 0x001fca0000000000 */
[----:B------:R-:W-:Y:S02]  /*0b40*/  SHF.R.S32.HI R0, RZ, 0x1f, R18 ;  /* 0x0000001fff007819 */ /* 0x000fe40000011412 */
[-C--:B------:R-:W-:Y:S02]  /*0b50*/  LEA.HI R4, R18, R18.reuse, RZ, 0x1 ;  /* 0x0000001212047211 */ /* 0x080fe400078f08ff */
[CC--:B------:R-:W-:Y:S02]  /*0b60*/  LEA.HI R2, R0.reuse, R18.reuse, RZ, 0x5 ;  /* 0x0000001200027211 */ /* 0x0c0fe400078f28ff */
[----:B------:R-:W-:Y:S02]  /*0b70*/  LEA.HI R7, R0, R18, RZ, 0x4 ;  /* 0x0000001200077211 */ /* 0x000fe400078f20ff */
[----:B------:R-:W-:Y:S01]  /*0b80*/  SHF.R.S32.HI R211, RZ, 0x1, R4 ;  /* 0x00000001ffd37819 */ /* 0x000fe20000011404 */
[----:B------:R-:W-:Y:S01]  /*0b90*/  IMAD.SHL.U32 R3, R2, 0x20, RZ ;  /* 0x0000002002037824 */ /* 0x000fe200078e00ff */
[----:B------:R-:W-:-:S02]  /*0ba0*/  LOP3.LUT R2, R7, 0x3fffff0, RZ, 0xc0, !PT ;  /* 0x03fffff007027812 */ /* 0x000fc400078ec0ff */
[----:B------:R-:W-:Y:S02]  /*0bb0*/  SHF.R.S32.HI R8, RZ, 0x4, R7 ;  /* 0x00000004ff087819 */ /* 0x000fe40000011407 */
[----:B------:R-:W-:Y:S01]  /*0bc0*/  LOP3.LUT R5, R3, 0xfffffc00, RZ, 0xc0, !PT ;  /* 0xfffffc0003057812 */ /* 0x000fe200078ec0ff */
[----:B------:R-:W-:Y:S01]  /*0bd0*/  IMAD.IADD R2, R18, 0x1, -R2 ;  /* 0x0000000112027824 */ /* 0x000fe200078e0a02 */
[C---:B------:R-:W-:Y:S02]  /*0be0*/  LOP3.LUT R3, R4.reuse, 0xfffffffe, RZ, 0xc0, !PT ;  /* 0xfffffffe04037812 */ /* 0x040fe400078ec0ff */
[----:B------:R-:W-:Y:S01]  /*0bf0*/  LEA.HI R4, R4, R211, RZ, 0x1 ;  /* 0x000000d304047211 */ /* 0x000fe200078f08ff */
[----:B------:R-:W-:Y:S01]  /*0c00*/  IMAD R10, R2, 0x40, R5 ;  /* 0x00000040020a7824 */ /* 0x000fe200078e0205 */
[-C--:B------:R-:W-:Y:S01]  /*0c10*/  LEA.HI R2, R0, R18.reuse, RZ, 0x7 ;  /* 0x0000001200027211 */ /* 0x080fe200078f38ff */
[----:B------:R-:W-:Y:S01]  /*0c20*/  IMAD.IADD R15, R18, 0x1, -R3 ;  /* 0x00000001120f7824 */ /* 0x000fe200078e0a03 */
[----:B------:R-:W-:-:S02]  /*0c30*/  LEA.HI R5, R0, R18, RZ, 0x2 ;  /* 0x0000001200057211 */ /* 0x000fc400078f10ff */
[----:B------:R-:W-:Y:S01]  /*0c40*/  LOP3.LUT R9, R2, 0xffffff80, RZ, 0xc0, !PT ;  /* 0xffffff8002097812 */ /* 0x000fe200078ec0ff */
[----:B------:R-:W-:Y:S01]  /*0c50*/  IMAD.SHL.U32 R206, R15, 0x8, RZ ;  /* 0x000000080fce7824 */ /* 0x000fe200078e00ff */
[----:B------:R-:W-:Y:S02]  /*0c60*/  LOP3.LUT R6, R4, 0x3fffffe, RZ, 0xc0, !PT ;  /* 0x03fffffe04067812 */ /* 0x000fe400078ec0ff */
[----:B------:R-:W-:Y:S01]  /*0c70*/  SHF.R.S32.HI R3, RZ, 0x2, R5 ;  /* 0x00000002ff037819 */ /* 0x000fe20000011405 */
[----:B------:R-:W-:Y:S01]  /*0c80*/  IMAD.IADD R13, R18, 0x1, -R9 ;  /* 0x00000001120d7824 */ /* 0x000fe200078e0a09 */
[----:B------:R-:W-:Y:S01]  /*0c90*/  LEA.HI R7, R7, R8, RZ, 0x1 ;  /* 0x0000000807077211 */ /* 0x000fe200078f08ff */
[----:B------:R-:W-:Y:S01]  /*0ca0*/  IMAD.IADD R6, R211, 0x1, -R6 ;  /* 0x00000001d3067824 */ /* 0x000fe200078e0a06 */
[----:B------:R-:W-:Y:S01]  /*0cb0*/  SHF.R.S32.HI R4, RZ, 0x1f, R5 ;  /* 0x0000001fff047819 */ /* 0x000fe20000011405 */
[----:B------:R-:W-:Y:S01]  /*0cc0*/  VIADD R222, R206, 0x20 ;  /* 0x00000020cede7836 */ /* 0x000fe20000000000 */
[----:B------:R-:W-:Y:S01]  /*0cd0*/  LOP3.LUT R7, R7, 0x1ffffffe, RZ, 0xc0, !PT ;  /* 0x1ffffffe07077812 */ /* 0x000fe200078ec0ff */
[----:B------:R-:W-:Y:S01]  /*0ce0*/  IMAD R217, R8, 0x8, R6 ;  /* 0x0000000808d97824 */ /* 0x000fe200078e0206 */
[----:B------:R-:W-:Y:S01]  /*0cf0*/  LEA.HI R4, R4, R3, RZ, 0x2 ;  /* 0x0000000304047211 */ /* 0x000fe200078f10ff */
[----:B------:R-:W-:Y:S01]  /*0d00*/  IMAD.IADD R9, R206, 0x1, R222 ;  /* 0x00000001ce097824 */ /* 0x000fe200078e02de */
[----:B------:R-:W-:Y:S01]  /*0d10*/  SHF.R.S32.HI R6, RZ, 0x1f, R13 ;  /* 0x0000001fff067819 */ /* 0x000fe2000001140d */
[----:B------:R-:W-:Y:S01]  /*0d20*/  IMAD.IADD R7, R8, 0x1, -R7 ;  /* 0x0000000108077824 */ /* 0x000fe200078e0a07 */
[----:B------:R-:W-:Y:S01]  /*0d30*/  LOP3.LUT R4, R4, 0xfffffffc, RZ, 0xc0, !PT ;  /* 0xfffffffc04047812 */ /* 0x000fe200078ec0ff */
[----:B------:R-:W-:Y:S01]  /*0d40*/  VIADD R223, R206, 0x10 ;  /* 0x00000010cedf7836 */ /* 0x000fe20000000000 */
[----:B------:R-:W-:Y:S01]  /*0d50*/  LEA.HI R8, R6, R13, RZ, 0x2 ;  /* 0x0000000d06087211 */ /* 0x000fe200078f10ff */
[----:B------:R-:W-:Y:S01]  /*0d60*/  IMAD R7, R7, 0x8, R10 ;  /* 0x0000000807077824 */ /* 0x000fe200078e020a */
[----:B------:R-:W-:Y:S01]  /*0d70*/  SHF.R.S32.HI R17, RZ, 0x7, R2 ;  /* 0x00000007ff117819 */ /* 0x000fe20000011402 */
[----:B------:R-:W-:Y:S01]  /*0d80*/  IMAD.IADD R20, R3, 0x1, -R4 ;  /* 0x0000000103147824 */ /* 0x000fe200078e0a04 */
[--C-:B------:R-:W-:Y:S01]  /*0d90*/  SHF.R.S32.HI R3, RZ, 0x2, R8.reuse ;  /* 0x00000002ff037819 */ /* 0x100fe20000011408 */
[C---:B------:R-:W-:Y:S01]  /*0da0*/  VIADD R224, R206.reuse, 0x40 ;  /* 0x00000040cee07836 */ /* 0x040fe20000000000 */
[----:B------:R-:W-:Y:S01]  /*0db0*/  SHF.R.S32.HI R4, RZ, 0x1f, R8 ;  /* 0x0000001fff047819 */ /* 0x000fe20000011408 */
[----:B------:R-:W-:Y:S01]  /*0dc0*/  VIADD R225, R206, 0x30 ;  /* 0x00000030cee17836 */ /* 0x000fe20000000000 */
[----:B------:R-:W-:Y:S01]  /*0dd0*/  SHF.R.S32.HI R12, RZ, 0x1f, R9 ;  /* 0x0000001fff0c7819 */ /* 0x000fe20000011409 */
[----:B------:R-:W-:Y:S01]  /*0de0*/  STL [R1+0x4], R20 ;  /* 0x0000041401007387 */ /* 0x000fe20000100800 */
[----:B------:R-:W-:Y:S01]  /*0df0*/  LEA.HI R4, R4, R3, RZ, 0x3 ;  /* 0x0000000304047211 */ /* 0x000fe200078f18ff */
[----:B------:R-:W-:Y:S01]  /*0e00*/  IMAD.IADD R11, R206, 0x1, R224 ;  /* 0x00000001ce0b7824 */ /* 0x000fe200078e02e0 */
[----:B------:R-:W-:Y:S01]  /*0e10*/  LEA.HI R6, R6, R13, RZ, 0x5 ;  /* 0x0000000d06067211 */ /* 0x000fe200078f28ff */
[----:B------:R0:W-:Y:S01]  /*0e20*/  STL [R1+0x50], R7 ;  /* 0x0000500701007387 */ /* 0x0001e20000100800 */
[----:B------:R-:W-:Y:S01]  /*0e30*/  LOP3.LUT R4, R4, 0xfffffff8, RZ, 0xc0, !PT ;  /* 0xfffffff804047812 */ /* 0x000fe200078ec0ff */
[----:B------:R-:W-:Y:S01]  /*0e40*/  VIADD R226, R206, 0x50 ;  /* 0x00000050cee27836 */ /* 0x000fe20000000000 */
[----:B------:R-:W-:Y:S01]  /*0e50*/  LEA.HI R2, R2, R17, RZ, 0x1 ;  /* 0x0000001102027211 */ /* 0x000fe200078f08ff */
[----:B------:R-:W-:Y:S01]  /*0e60*/  IMAD.SHL.U32 R215, R20, 0x80, RZ ;  /* 0x0000008014d77824 */ /* 0x000fe200078e00ff */
[CC--:B------:R-:W-:Y:S01]  /*0e70*/  LEA.HI R10, R12.reuse, R9.reuse, RZ, 0x4 ;  /* 0x000000090c0a7211 */ /* 0x0c0fe200078f20ff */
[----:B------:R-:W-:Y:S01]  /*0e80*/  IMAD.IADD R3, R3, 0x1, -R4 ;  /* 0x0000000103037824 */ /* 0x000fe200078e0a04 */
[----:B------:R-:W-:Y:S01]  /*0e90*/  LEA.HI R9, R12, R9, RZ, 0x6 ;  /* 0x000000090c097211 */ /* 0x000fe200078f30ff */
[----:B------:R-:W-:Y:S01]  /*0ea0*/  IMAD.SHL.U32 R217, R217, 0x40, RZ ;  /* 0x00000040d9d97824 */ /* 0x000fe200078e00ff */
[----:B------:R-:W-:-:S02]  /*0eb0*/  SHF.R.S32.HI R6, RZ, 0x5, R6 ;  /* 0x00000005ff067819 */ /* 0x000fc40000011406 */
[----:B------:R-:W-:Y:S01]  /*0ec0*/  LOP3.LUT R2, R2, 0x3fffffe, RZ, 0xc0, !PT ;  /* 0x03fffffe02027812 */ /* 0x000fe200078ec0ff */
[----:B------:R-:W-:Y:S01]  /*0ed0*/  IMAD.SHL.U32 R9, R9, 0x80, RZ ;  /* 0x0000008009097824 */ /* 0x000fe200078e00ff */
[----:B------:R-:W-:Y:S01]  /*0ee0*/  LEA.HI R0, R0, R18, RZ, 0x3 ;  /* 0x0000001200007211 */ /* 0x000fe200078f18ff */
[----:B------:R-:W-:Y:S01]  /*0ef0*/  IMAD R3, R6, 0x10, R3 ;  /* 0x0000001006037824 */ /* 0x000fe200078e0203 */
[----:B------:R-:W-:Y:S01]  /*0f00*/  LOP3.LUT R5, R5, 0xfffffffc, RZ, 0xc0, !PT ;  /* 0xfffffffc05057812 */ /* 0x000fe200078ec0ff */
[----:B------:R-:W-:Y:S01]  /*0f10*/  IMAD.IADD R2, R17, 0x1, -R2 ;  /* 0x0000000111027824 */ /* 0x000fe200078e0a02 */
[----:B------:R-:W-:Y:S01]  /*0f20*/  LOP3.LUT R6, R9, 0xffffe000, RZ, 0xc0, !PT ;  /* 0xffffe00009067812 */ /* 0x000fe200078ec0ff */
[----:B------:R-:W-:Y:S01]  /*0f30*/  IMAD.MOV.U32 R17, RZ, RZ, RZ ;  /* 0x000000ffff117224 */ /* 0x000fe200078e00ff */
[----:B------:R-:W-:Y:S01]  /*0f40*/  SHF.R.S32.HI R14, RZ, 0x1f, R11 ;  /* 0x0000001fff0e7819 */ /* 0x000fe2000001140b */
[----:B------:R-:W-:Y:S01]  /*0f50*/  IMAD R9, R2, 0x40, R3 ;  /* 0x0000004002097824 */ /* 0x000fe200078e0203 */
[----:B------:R-:W-:Y:S01]  /*0f60*/  LOP3.LUT R2, R0, 0xfffffff8, RZ, 0xc0, !PT ;  /* 0xfffffff800027812 */ /* 0x000fe200078ec0ff */
[----:B------:R-:W-:Y:S01]  /*0f70*/  IMAD.IADD R5, R18, 0x1, -R5 ;  /* 0x0000000112057824 */ /* 0x000fe200078e0a05 */
[----:B------:R-:W-:-:S02]  /*0f80*/  LEA.HI R214, R14, R11, RZ, 0x4 ;  /* 0x0000000b0ed67211 */ /* 0x000fc400078f20ff */
[----:B------:R-:W-:Y:S01]  /*0f90*/  STL [R1+0x4c], R9 ;  /* 0x00004c0901007387 */ /* 0x000fe20000100800 */
[----:B------:R-:W-:Y:S01]  /*0fa0*/  IMAD.IADD R3, R18, 0x1, -R2 ;  /* 0x0000000112037824 */ /* 0x000fe200078e0a02 */
[----:B------:R-:W-:Y:S01]  /*0fb0*/  LEA.HI R4, R5, R5, RZ, 0x1 ;  /* 0x0000000505047211 */ /* 0x000fe200078f08ff */
[----:B------:R-:W-:Y:S01]  /*0fc0*/  IMAD.SHL.U32 R18, R15, 0x10, RZ ;  /* 0x000000100f127824 */ /* 0x000fe200078e00ff */
[----:B------:R-:W-:Y:S01]  /*0fd0*/  LEA.HI R11, R14, R11, RZ, 0x6 ;  /* 0x0000000b0e0b7211 */ /* 0x000fe200078f30ff */
[----:B------:R-:W-:Y:S01]  /*0fe0*/  IMAD.SHL.U32 R228, R3, 0x8, RZ ;  /* 0x0000000803e47824 */ /* 0x000fe200078e00ff */
[----:B------:R-:W-:Y:S01]  /*0ff0*/  LOP3.LUT R4, R4, 0x1ffffffe, RZ, 0xc0, !PT ;  /* 0x1ffffffe04047812 */ /* 0x000fe200078ec0ff */
[----:B------:R-:W-:Y:S01]  /*1000*/  VIADD R208, R18, 0x60 ;  /* 0x0000006012d07836 */ /* 0x000fe20000000000 */
[----:B------:R-:W-:Y:S01]  /*1010*/  LOP3.LUT R215, R215, 0x180, RZ, 0xc0, !PT ;  /* 0x00000180d7d77812 */ /* 0x000fe200078ec0ff */
[----:B------:R-:W-:Y:S01]  /*1020*/  VIADD R2, R228, 0x40 ;  /* 0x00000040e4027836 */ /* 0x000fe20000000000 */
[----:B------:R-:W-:Y:S01]  /*1030*/  SHF.R.S32.HI R3, RZ, 0x1f, R228 ;  /* 0x0000001fff037819 */ /* 0x000fe200000114e4 */
[----:B------:R-:W-:Y:S01]  /*1040*/  IMAD.IADD R4, R5, 0x1, -R4 ;  /* 0x0000000105047824 */ /* 0x000fe200078e0a04 */
[----:B------:R-:W-:Y:S01]  /*1050*/  SHF.R.S32.HI R3, RZ, 0x1f, R223 ;  /* 0x0000001fff037819 */ /* 0x000fe200000114df */
[----:B------:R-:W-:Y:S01]  /*1060*/  IMAD.SHL.U32 R12, R11, 0x80, RZ ;  /* 0x000000800b0c7824 */ /* 0x000fe200078e00ff */
[----:B------:R-:W-:Y:S01]  /*1070*/  SHF.R.S32.HI R5, RZ, 0x1f, R222 ;  /* 0x0000001fff057819 */ /* 0x000fe200000114de */
[----:B------:R-:W-:Y:S01]  /*1080*/  VIADD R209, R18, 0xa0 ;  /* 0x000000a012d17836 */ /* 0x000fe20000000000 */
[----:B------:R-:W-:Y:S01]  /*1090*/  SHF.R.S32.HI R0, RZ, 0x3, R0 ;  /* 0x00000003ff007819 */ /* 0x000fe20000011400 */
[----:B------:R1:W-:Y:S01]  /*10a0*/  STL [R1+0x3c], R3 ;  /* 0x00003c0301007387 */ /* 0x0003e20000100800 */
[----:B------:R-:W-:Y:S01]  /*10b0*/  VIADD R0, R228, 0x80 ;  /* 0x00000080e4007836 */ /* 0x000fe20000000000 */
[----:B------:R-:W-:Y:S01]  /*10c0*/  SHF.R.U32.HI R216, RZ, 0x3, R215 ;  /* 0x00000003ffd87819 */ /* 0x000fe200000116d7 */
[----:B------:R-:W-:Y:S01]  /*10d0*/  IMAD R227, R4, 0x8, R9 ;  /* 0x0000000804e37824 */ /* 0x000fe200078e0209 */
[----:B------:R2:W-:Y:S01]  /*10e0*/  STL [R1+0x38], R5 ;  /* 0x0000380501007387 */ /* 0x0005e20000100800 */
[----:B0-----:R-:W-:-:S02]  /*10f0*/  LOP3.LUT R7, R215, 0x30, R10, 0xf8, !PT ;  /* 0x00000030d7077812 */ /* 0x001fc400078ef80a */
[----:B------:R-:W-:Y:S02]  /*1100*/  LOP3.LUT R11, R215, 0x30, R214, 0xf8, !PT ;  /* 0x00000030d70b7812 */ /* 0x000fe400078ef8d6 */
[----:B------:R-:W-:Y:S02]  /*1110*/  SHF.R.S32.HI R2, RZ, 0x1f, R2 ;  /* 0x0000001fff027819 */ /* 0x000fe40000011402 */
[----:B-1----:R-:W-:Y:S02]  /*1120*/  SHF.R.S32.HI R3, RZ, 0x1f, R225 ;  /* 0x0000001fff037819 */ /* 0x002fe400000114e1 */
[----:B------:R-:W-:Y:S02]  /*1130*/  SHF.R.S32.HI R2, RZ, 0x1f, R0 ;  /* 0x0000001fff027819 */ /* 0x000fe40000011400 */
[----:B--2---:R-:W-:Y:S01]  /*1140*/  SHF.R.S32.HI R5, RZ, 0x1f, R224 ;  /* 0x0000001fff057819 */ /* 0x004fe200000114e0 */
[----:B------:R0:W-:Y:S01]  /*1150*/  STL [R1+0x34], R3 ;  /* 0x0000340301007387 */ /* 0x0001e20000100800 */
[----:B------:R-:W-:-:S02]  /*1160*/  LOP3.LUT R7, R7, R216, RZ, 0x3c, !PT ;  /* 0x000000d807077212 */ /* 0x000fc400078e3cff */
[----:B------:R-:W-:Y:S01]  /*1170*/  LOP3.LUT R12, R12, 0xffffe000, RZ, 0xc0, !PT ;  /* 0xffffe0000c0c7812 */ /* 0x000fe200078ec0ff */
[----:B------:R1:W-:Y:S01]  /*1180*/  STL [R1+0x30], R5 ;  /* 0x0000300501007387 */ /* 0x0003e20000100800 */
[----:B------:R-:W-:Y:S02]  /*1190*/  LOP3.LUT R11, R11, R216, RZ, 0x3c, !PT ;  /* 0x000000d80b0b7212 */ /* 0x000fe400078e3cff */
[-C--:B------:R-:W-:Y:S02]  /*11a0*/  IADD3 R7, R7, R217.reuse, R6 ;  /* 0x000000d907077210 */ /* 0x080fe40007ffe006 */
[----:B------:R-:W-:Y:S02]  /*11b0*/  IADD3 R11, R11, R217, R12 ;  /* 0x000000d90b0b7210 */ /* 0x000fe40007ffe00c */
[----:B0-----:R-:W-:Y:S01]  /*11c0*/  SHF.R.S32.HI R3, RZ, 0x1f, R226 ;  /* 0x0000001fff037819 */ /* 0x001fe200000114e2 */
[----:B------:R-:W-:Y:S01]  /*11d0*/  IMAD.IADD R2, R16, 0x1, R7 ;  /* 0x0000000110027824 */ /* 0x000fe200078e0207 */
[----:B------:R-:W-:-:S02]  /*11e0*/  LOP3.LUT R204, R8, 0x7ffffffc, RZ, 0xc0, !PT ;  /* 0x7ffffffc08cc7812 */ /* 0x000fc400078ec0ff */
[----:B-1----:R-:W-:Y:S01]  /*11f0*/  LOP3.LUT R5, R215, 0x30, R18, 0xf8, !PT ;  /* 0x00000030d7057812 */ /* 0x002fe200078ef812 */
[----:B------:R0:W-:Y:S01]  /*1200*/  STL [R1+0x2c], R3 ;  /* 0x00002c0301007387 */ /* 0x0001e20000100800 */
[----:B------:R-:W-:Y:S01]  /*1210*/  IADD3 R205, R18, 0x80, RZ ;  /* 0x0000008012cd7810 */ /* 0x000fe20007ffe0ff */
[----:B------:R-:W-:Y:S01]  /*1220*/  IMAD.IADD R204, R13, 0x1, -R204 ;  /* 0x000000010dcc7824 */ /* 0x000fe200078e0acc */
[----:B------:R-:W-:Y:S02]  /*1230*/  LOP3.LUT R5, R5, R216, RZ, 0x3c, !PT ;  /* 0x000000d805057212 */ /* 0x000fe400078e3cff */
[----:B------:R-:W-:Y:S02]  /*1240*/  SHF.R.S32.HI R19, RZ, 0x1f, R18 ;  /* 0x0000001fff137819 */ /* 0x000fe40000011412 */
[----:B------:R-:W-:Y:S02]  /*1250*/  SHF.R.S32.HI R221, RZ, 0x1f, R208 ;  /* 0x0000001fffdd7819 */ /* 0x000fe400000114d0 */
[----:B------:R-:W-:-:S02]  /*1260*/  SHF.R.S32.HI R220, RZ, 0x1f, R205 ;  /* 0x0000001fffdc7819 */ /* 0x000fc400000114cd */
[----:B0-----:R-:W-:Y:S02]  /*1270*/  LOP3.LUT R3, R215, 0x10, R18, 0xf8, !PT ;  /* 0x00000010d7037812 */ /* 0x001fe400078ef812 */
[----:B------:R-:W-:Y:S02]  /*1280*/  SHF.R.S32.HI R219, RZ, 0x1f, R209 ;  /* 0x0000001fffdb7819 */ /* 0x000fe400000114d1 */
[----:B------:R-:W-:Y:S02]  /*1290*/  LOP3.LUT R0, R3, R216, RZ, 0x3c, !PT ;  /* 0x000000d803007212 */ /* 0x000fe400078e3cff */
[----:B------:R-:W-:Y:S02]  /*12a0*/  IADD3 R3, R16, R217, R5 ;  /* 0x000000d910037210 */ /* 0x000fe40007ffe005 */
[----:B------:R-:W-:Y:S01]  /*12b0*/  SHF.R.S32.HI R213, RZ, 0x4, R10 ;  /* 0x00000004ffd57819 */ /* 0x000fe2000001140a */
[----:B------:R-:W-:Y:S01]  /*12c0*/  IMAD.IADD R0, R217, 0x1, R0 ;  /* 0x00000001d9007824 */ /* 0x000fe200078e0200 */
[----:B------:R-:W-:-:S04]  /*12d0*/  SHF.R.S32.HI R214, RZ, 0x4, R214 ;  /* 0x00000004ffd67819 */ /* 0x000fc800000114d6 */
[----:B------:R0:W-:Y:S04]  /*12e0*/  STL [R1], R0 ;  /* 0x0000000001007387 */ /* 0x0001e80000100800 */
[----:B------:R1:W-:Y:S04]  /*12f0*/  STL [R1+0x48], R3 ;  /* 0x0000480301007387 */ /* 0x0003e80000100800 */
[----:B------:R1:W-:Y:S01]  /*1300*/  STL [R1+0x44], R2 ;  /* 0x0000440201007387 */ /* 0x0003e20000100800 */
[----:B0-----:R-:W-:-:S05]  /*1310*/  IMAD.IADD R0, R16, 0x1, R11 ;  /* 0x0000000110007824 */ /* 0x001fca00078e020b */
[----:B------:R1:W-:Y:S02]  /*1320*/  STL [R1+0x40], R0 ;  /* 0x0000400001007387 */ /* 0x0003e40000100800 */
.L_x_5437:
[----:B------:R-:W-:Y:S05]  /*1330*/  YIELD ;  /* 0x0000000000007946 */ /* 0x000fea0003800000 */
[----:B------:R-:W-:Y:S01]  /*1340*/  ULDC.64 UR4, c[0x0][0xa28] ;  /* 0x00028a0000047ab9 */ /* 0x000fe20000000a00 */
[----:B0--3--:R-:W0:Y:S01]  /*1350*/  LDC.64 R4, c[0x0][0xa08] ;  /* 0x00028200ff047b82 */ /* 0x009e220000000a00 */
[----:B------:R-:W-:Y:S01]  /*1360*/  ISETP.NE.U32.AND P1, PT, RZ, UR4, PT ;  /* 0x00000004ff007c0c */ /* 0x000fe2000bf25070 */
[----:B------:R-:W-:Y:S02]  /*1370*/  IMAD.MOV.U32 R29, RZ, RZ, RZ ;  /* 0x000000ffff1d7224 */ /* 0x000fe400078e00ff */
[----:B------:R-:W-:Y:S01]  /*1380*/  IMAD.MOV.U32 R11, RZ, RZ, RZ ;  /* 0x000000ffff0b7224 */ /* 0x000fe200078e00ff */
        /* <DEDUP_REMOVED lines=13> */
[----:B------:R-:W5:Y:S01]  /*1460*/  @P0 LDG.E R29, desc[UR42][R8.64] ;  /* 0x0000002a081d0981 */ /* 0x000f62000c1e1900 */
[----:B-1----:R-:W-:-:S04]  /*1470*/  @P1 IMAD.WIDE R2, R23, 0x4, R2 ;  /* 0x0000000417021825 */ /* 0x002fc800078e0202 */
[----:B0-----:R-:W-:Y:S01]  /*1480*/  @P2 IMAD.WIDE R4, R23, 0x4, R6 ;  /* 0x0000000417042825 */ /* 0x001fe200078e0206 */
[----:B------:R-:W-:Y:S01]  /*1490*/  UISETP.NE.U32.AND UP0, UPT, UR4, URZ, UPT ;  /* 0x0000003f0400728c */ /* 0x000fe2000bf05070 */
[----:B------:R0:W5:Y:S02]  /*14a0*/  @P1 LDG.E R11, desc[UR42][R2.64] ;  /* 0x0000002a020b1981 */ /* 0x000164000c1e1900 */
[----:B------:R-:W-:Y:S02]  /*14b0*/  ULDC UR4, c[0x0][0x424] ;  /* 0x0001090000047ab9 */ /* 0x000fe40000000800 */
[----:B------:R1:W5:Y:S01]  /*14c0*/  @P2 LDG.E R202, desc[UR42][R4.64] ;  /* 0x0000002a04ca2981 */ /* 0x000362000c1e1900 */
[----:B------:R-:W-:-:S03]  /*14d0*/  UISETP.NE.AND.EX UP0, UPT, UR5, URZ, UPT, UP0 ;  /* 0x0000003f0500728c */ /* 0x000fc6000bf05300 */
[----:B------:R-:W-:Y:S01]  /*14e0*/  ULDC UR5, c[0x0][0x2f0] ;  /* 0x0000bc0000057ab9 */ /* 0x000fe20000000800 */
[----:B------:R-:W-:-:S04]  /*14f0*/  USEL UR4, UR4, 0x1, UP0 ;  /* 0x0000000104047887 */ /* 0x000fc80008000000 */
[----:B------:R-:W-:-:S03]  /*1500*/  UIMAD UR4, UR4, UR5, URZ ;  /* 0x00000005040472a4 */ /* 0x000fc6000f8e023f */
[----:B------:R-:W-:Y:S02]  /*1510*/  ULDC UR5, c[0x0][0x348] ;  /* 0x0000d20000057ab9 */ /* 0x000fe40000000800 */
[----:B0-----:R-:W-:Y:S02]  /*1520*/  IMAD.U32 R2, RZ, RZ, UR5 ;  /* 0x00000005ff027e24 */ /* 0x001fe4000f8e00ff */
[----:B------:R-:W-:Y:S01]  /*1530*/  IMAD.U32 R28, RZ, RZ, UR4 ;  /* 0x00000004ff1c7e24 */ /* 0x000fe2000f8e00ff */
[----:B-12-4-:R-:W-:Y:S06]  /*1540*/  @P2 BRA `(.L_x_5212) ;  /* 0x0000000000242947 */ /* 0x016fec0003800000 */
        /* <DEDUP_REMOVED lines=9> */
.L_x_5212:
[----:B------:R-:W-:Y:S01]  /*15e0*/  ULDC.64 UR4, c[0x0][0xa20] ;  /* 0x0002880000047ab9 */ /* 0x000fe20000000a00 */
[----:B------:R0:W-:Y:S01]  /*15f0*/  STL [R1+0x14], R22 ;  /* 0x0000141601007387 */ /* 0x0001e20000100800 */
[----:B------:R-:W-:-:S03]  /*1600*/  ISETP.NE.U32.AND P1, PT, RZ, UR4, PT ;  /* 0x00000004ff007c0c */ /* 0x000fc6000bf25070 */
[----:B------:R0:W-:Y:S01]  /*1610*/  STL [R1+0x18], R23 ;  /* 0x0000181701007387 */ /* 0x0001e20000100800 */
[----:B------:R-:W-:-:S13]  /*1620*/  ISETP.NE.AND.EX P1, PT, RZ, UR5, PT, P1 ;  /* 0x00000005ff007c0c */ /* 0x000fda000bf25310 */
[----:B0-----:R-:W-:Y:S05]  /*1630*/  @!P1 BRA `(.L_x_5213) ;  /* 0x0000000000109947 */ /* 0x001fea0003800000 */
[----:B------:R-:W0:Y:S02]  /*1640*/  LDC.64 R4, c[0x0][0xa20] ;  /* 0x00028800ff047b82 */ /* 0x000e240000000a00 */
[----:B0-----:R-:W-:-:S05]  /*1650*/  IMAD.WIDE R4, R23, 0x4, R4 ;  /* 0x0000000417047825 */ /* 0x001fca00078e0204 */
[----:B------:R0:W5:Y:S01]  /*1660*/  LDG.E R28, desc[UR42][R4.64] ;  /* 0x0000002a041c7981 */ /* 0x000162000c1e1900 */
[----:B------:R-:W-:Y:S05]  /*1670*/  BRA `(.L_x_5214) ;  /* 0x0000000000107947 */ /* 0x000fea0003800000 */
.L_x_5213:
[----:B------:R-:W-:Y:S05]  /*1680*/  @!P0 BRA `(.L_x_5214) ;  /* 0x00000000000c8947 */ /* 0x000fea0003800000 */
[----:B------:R-:W2:Y:S04]  /*1690*/  LDG.E R3, desc[UR42][R8.64] ;  /* 0x0000002a08037981 */ /* 0x000ea8000c1e1900 */
[----:B------:R-:W2:Y:S02]  /*16a0*/  LDG.E R28, desc[UR42][R8.64+0x4] ;  /* 0x0000042a081c7981 */ /* 0x000ea4000c1e1900 */
[----:B--2---:R-:W-:-:S07]  /*16b0*/  IMAD.IADD R28, R28, 0x1, -R3 ;  /* 0x000000011c1c7824 */ /* 0x004fce00078e0a03 */
.L_x_5214:
[----:B------:R-:W-:Y:S01]  /*16c0*/  ULDC.64 UR4, c[0x0][0xa10] ;  /* 0x0002840000047ab9 */ /* 0x000fe20000000a00 */
[----:B------:R-:W1:Y:S01]  /*16d0*/  LDC R8, c[0x0][0x448] ;  /* 0x00011200ff087b82 */ /* 0x000e620000000800 */
[----:B------:R-:W-:-:S04]  /*16e0*/  ISETP.NE.U32.AND P0, PT, RZ, UR4, PT ;  /* 0x00000004ff007c0c */ /* 0x000fc8000bf05070 */
[----:B------:R-:W-:Y:S01]  /*16f0*/  ISETP.NE.AND.EX P0, PT, RZ, UR5, PT, P0 ;  /* 0x00000005ff007c0c */ /* 0x000fe2000bf05300 */
[----:B------:R-:W-:Y:S02]  /*1700*/  ULDC.64 UR4, c[0x0][0xa30] ;  /* 0x00028c0000047ab9 */ /* 0x000fe40000000a00 */
[----:B------:R-:W-:Y:S01]  /*1710*/  ISETP.NE.U32.AND P1, PT, RZ, UR4, PT ;  /* 0x00000004ff007c0c */ /* 0x000fe2000bf25070 */
[----:B-----5:R-:W-:Y:S01]  /*1720*/  IMAD.MOV.U32 R24, RZ, RZ, R28 ;  /* 0x000000ffff187224 */ /* 0x020fe200078e001c */
[----:B------:R-:W2:Y:S02]  /*1730*/  LDC.64 R12, c[0x0][0x9e0] ;  /* 0x00027800ff0c7b82 */ /* 0x000ea40000000a00 */
[----:B------:R-:W-:-:S06]  /*1740*/  ISETP.NE.AND.EX P1, PT, RZ, UR5, PT, P1 ;  /* 0x00000005ff007c0c */ /* 0x000fcc000bf25310 */
[----:B0-----:R-:W0:Y:S08]  /*1750*/  @P0 LDC.64 R4, c[0x0][0xa10] ;  /* 0x00028400ff040b82 */ /* 0x001e300000000a00 */
[----:B------:R-:W3:Y:S01]  /*1760*/  @P1 LDC.64 R6, c[0x0][0xa30] ;  /* 0x00028c00ff061b82 */ /* 0x000ee20000000a00 */
[----:B0-----:R-:W-:-:S05]  /*1770*/  @P0 IMAD.WIDE R4, R23, 0x4, R4 ;  /* 0x0000000417040825 */ /* 0x001fca00078e0204 */
[----:B------:R-:W4:Y:S04]  /*1780*/  @P0 LDG.E R0, desc[UR42][R4.64] ;  /* 0x0000002a04000981 */ /* 0x000f28000c1e1900 */
[----:B------:R-:W4:Y:S01]  /*1790*/  @P0 LDG.E R3, desc[UR42][R4.64+0x4] ;  /* 0x0000042a04030981 */ /* 0x000f22000c1e1900 */
        /* <DEDUP_REMOVED lines=12> */
[C---:B------:R-:W-:Y:S01]  /*1860*/  IADD3 R5, R203.reuse, 0x1, -R202 ;  /* 0x00000001cb057810 */ /* 0x040fe20007ffe8ca */
[----:B------:R-:W-:Y:S01]  /*1870*/  IMAD.MOV.U32 R4, RZ, RZ, R0 ;  /* 0x000000ffff047224 */ /* 0x000fe200078e0000 */
[----:B--2---:R-:W-:Y:S01]  /*1880*/  @P1 SHF.R.U32.HI R4, RZ, R8, R3 ;  /* 0x00000008ff041219 */ /* 0x004fe20000011603 */
[----:B------:R-:W-:-:S04]  /*1890*/  VIADD R0, R203, 0x7f ;  /* 0x0000007fcb007836 */ /* 0x000fc80000000000 */
[----:B0-----:R-:W-:Y:S01]  /*18a0*/  IMAD.IADD R7, R5, 0x1, R4 ;  /* 0x0000000105077824 */ /* 0x001fe200078e0204 */
        /* <DEDUP_REMOVED lines=16> */
.L_x_5217:
[----:B------:R-:W-:-:S13]  /*19b0*/  ISETP.NE.AND P0, PT, R13, 0x1, PT ;  /* 0x000000010d00780c */ /* 0x000fda0003f05270 */
[----:B------:R-:W0:Y:S02]  /*19c0*/  @P0 LDC.64 R4, c[0x0][0x9e8] ;  /* 0x00027a00ff040b82 */ /* 0x000e240000000a00 */
[----:B0-----:R-:W-:-:S05]  /*19d0*/  @P0 IMAD.HI.U32 R4, R3, R4, RZ ;  /* 0x0000000403040227 */ /* 0x001fca00078e00ff */
[----:B------:R-:W-:-:S07]  /*19e0*/  @P0 SHF.R.U32.HI R3, RZ, R5, R4 ;  /* 0x00000005ff030219 */ /* 0x000fce0000011604 */
.L_x_5218:
[----:B------:R-:W-:Y:S05]  /*19f0*/  BSYNC B0 ;  /* 0x0000000000007941 */ /* 0x000fea0003800000 */
.L_x_5216:
[----:B------:R-:W-:-:S05]  /*1a00*/  IMAD R3, R3, R13, R13 ;  /* 0x0000000d03037224 */ /* 0x000fca00078e020d */
[----:B------:R-:W-:-:S07]  /*1a10*/  VIMNMX R0, R0, R3, PT ;  /* 0x0000000300007248 */ /* 0x000fce0003fe0100 */
.L_x_5215:
[----:B------:R-:W0:Y:S01]  /*1a20*/  @P1 LDC R3, c[0x0][0x44c] ;  /* 0x00011300ff031b82 */ /* 0x000e220000000800 */
[----:B------:R-:W-:Y:S01]  /*1a30*/  IMAD.IADD R88, R203, 0x1, -R202 ;  /* 0x00000001cb587824 */ /* 0x000fe200078e0aca */
[----:B------:R-:W-:-:S06]  /*1a40*/  ULDC UR4, c[0x0][0x9dc] ;  /* 0x0002770000047ab9 */ /* 0x000fcc0000000800 */
[----:B------:R-:W1:Y:S01]  /*1a50*/  @P1 LDC R5, c[0x0][0x450] ;  /* 0x00011400ff051b82 */ /* 0x000e620000000800 */
[----:B0-----:R-:W-:-:S04]  /*1a60*/  @P1 IMAD.HI.U32 R4, R212, R3, RZ ;  /* 0x00000003d4041227 */ /* 0x001fc800078e00ff */
[----:B------:R-:W-:Y:S01]  /*1a70*/  IMAD.MOV.U32 R3, RZ, RZ, R212 ;  /* 0x000000ffff037224 */ /* 0x000fe200078e00d4 */
[----:B-1----:R-:W-:-:S05]  /*1a80*/  @P1 SHF.R.U32.HI R3, RZ, R5, R4 ;  /* 0x00000005ff031219 */ /* 0x002fca0000011604 */
[----:B------:R-:W-:-:S05]  /*1a90*/  IMAD.IADD R3, R88, 0x1, R3 ;  /* 0x0000000158037824 */ /* 0x000fca00078e0203 */
[----:B------:R-:W-:Y:S01]  /*1aa0*/  IADD3 R4, R3, -UR4, RZ ;  /* 0x8000000403047c10 */ /* 0x000fe2000fffe0ff */
        /* <DEDUP_REMOVED lines=11> */
.L_x_5221:
[----:B------:R-:W-:-:S13]  /*1b60*/  ISETP.NE.AND P0, PT, R13, 0x1, PT ;  /* 0x000000010d00780c */ /* 0x000fda0003f05270 */
[----:B------:R-:W0:Y:S02]  /*1b70*/  @P0 LDC.64 R6, c[0x0][0x9e8] ;  /* 0x00027a00ff060b82 */ /* 0x000e240000000a00 */
[----:B0-----:R-:W-:-:S05]  /*1b80*/  @P0 IMAD.HI.U32 R6, R3, R6, RZ ;  /* 0x0000000603060227 */ /* 0x001fca00078e00ff */
[----:B------:R-:W-:-:S07]  /*1b90*/  @P0 SHF.R.U32.HI R3, RZ, R7, R6 ;  /* 0x00000007ff030219 */ /* 0x000fce0000011606 */
.L_x_5222:
[----:B------:R-:W-:Y:S05]  /*1ba0*/  BSYNC B0 ;  /* 0x0000000000007941 */ /* 0x000fea0003800000 */
.L_x_5220:
[----:B------:R-:W-:-:S05]  /*1bb0*/  IMAD R3, R3, R13, RZ ;  /* 0x0000000d03037224 */ /* 0x000fca00078e02ff */
[----:B------:R-:W-:-:S07]  /*1bc0*/  VIMNMX R4, R4, R3, !PT ;  /* 0x0000000304047248 */ /* 0x000fce0007fe0100 */
.L_x_5219:
[----:B------:R-:W-:Y:S01]  /*1bd0*/  VIADD R0, R0, 0x7f ;  /* 0x0000007f00007836 */ /* 0x000fe20000000000 */
[----:B------:R-:W-:-:S04]  /*1be0*/  SHF.R.S32.HI R5, RZ, 0x1f, R4 ;  /* 0x0000001fff057819 */ /* 0x000fc80000011404 */
[----:B------:R-:W-:Y:S02]  /*1bf0*/  SHF.R.S32.HI R3, RZ, 0x1f, R0 ;  /* 0x0000001fff037819 */ /* 0x000fe40000011400 */
[----:B------:R-:W-:Y:S02]  /*1c00*/  LEA.HI R5, R5, R4, RZ, 0x7 ;  /* 0x0000000405057211 */ /* 0x000fe400078f38ff */
[----:B------:R-:W-:Y:S02]  /*1c10*/  LEA.HI R3, R3, R0, RZ, 0x7 ;  /* 0x0000000003037211 */ /* 0x000fe400078f38ff */
[----:B------:R-:W-:Y:S02]  /*1c20*/  SHF.R.S32.HI R5, RZ, 0x7, R5 ;  /* 0x00000007ff057819 */ /* 0x000fe40000011405 */
[----:B------:R-:W-:Y:S02]  /*1c30*/  SHF.R.S32.HI R0, RZ, 0x7, R3 ;  /* 0x00000007ff007819 */ /* 0x000fe40000011403 */
[----:B------:R-:W-:-:S02]  /*1c40*/  VIMNMX R5, RZ, R5, !PT ;  /* 0x00000005ff057248 */ /* 0x000fc40007fe0100 */
        /* <DEDUP_REMOVED lines=35> */
.L_x_5225:
[----:B------:R-:W-:Y:S05]  /*1e80*/  BSYNC B6 ;  /* 0x0000000000067941 */ /* 0x000fea0003800000 */
.L_x_5224:
        /* <DEDUP_REMOVED lines=20> */
.L_x_5227:
[----:B------:R-:W-:Y:S05]  /*1fd0*/  BSYNC B6 ;  /* 0x0000000000067941 */ /* 0x000fea0003800000 */
.L_x_5226:
[----:B------:R-:W-:Y:S01]  /*1fe0*/  ULDC.64 UR4, c[0x0][0x9f8] ;  /* 0x00027e0000047ab9 */ /* 0x000fe20000000a00 */
[----:B------:R-:W2:Y:S01]  /*1ff0*/  LDL R32, [R1+0x4] ;  /* 0x0000040001207983 */ /* 0x000ea20000100800 */
[----:B------:R-:W-:Y:S01]  /*2000*/  ISETP.NE.U32.AND P0, PT, RZ, UR4, PT ;  /* 0x00000004ff007c0c */ /* 0x000fe2000bf05070 */
[----:B------:R-:W-:Y:S01]  /*2010*/  IMAD.MOV.U32 R81, RZ, RZ, R23 ;  /* 0x000000ffff517224 */ /* 0x000fe200078e0017 */
[----:B------:R-:W0:Y:S01]  /*2020*/  LDC.64 R70, c[0x0][0x408] ;  /* 0x00010200ff467b82 */ /* 0x000e220000000a00 */
[----:B------:R-:W1:Y:S01]  /*2030*/  S2R R31, SR_TID.X ;  /* 0x00000000001f7919 */ /* 0x000e620000002100 */
[----:B------:R-:W-:Y:S01]  /*2040*/  ISETP.NE.AND.EX P0, PT, RZ, UR5, PT, P0 ;  /* 0x00000005ff007c0c */ /* 0x000fe2000bf05300 */
[----:B------:R-:W-:-:S05]  /*2050*/  VIADD R80, R18, 0x20 ;  /* 0x0000002012507836 */ /* 0x000fca0000000000 */
[----:B------:R-:W3:Y:S08]  /*2060*/  LDC.64 R68, c[0x0][0x3f8] ;  /* 0x0000fe00ff447b82 */ /* 0x000ef00000000a00 */
[----:B------:R-:W4:Y:S08]  /*2070*/  @P0 LDC.64 R4, c[0x0][0x9f8] ;  /* 0x00027e00ff040b82 */ /* 0x000f300000000a00 */
[----:B------:R-:W3:Y:S01]  /*2080*/  LDC R11, c[0x0][0x3f4] ;  /* 0x0000fd00ff0b7b82 */ /* 0x000ee20000000800 */
[----:B-1----:R-:W-:-:S04]  /*2090*/  SHF.R.U32.HI R30, RZ, 0x7, R31 ;  /* 0x00000007ff1e7819 */ /* 0x002fc8000001161f */
[----:B------:R-:W-:Y:S01]  /*20a0*/  ISETP.NE.AND P6, PT, R30, 0x1, PT ;  /* 0x000000011e00780c */ /* 0x000fe20003fc5270 */
[----:B----4-:R-:W-:-:S05]  /*20b0*/  @P0 IMAD.WIDE R4, R23, 0x4, R4 ;  /* 0x0000000417040825 */ /* 0x010fca00078e0204 */
[----:B------:R1:W4:Y:S01]  /*20c0*/  @P0 LDG.E R81, desc[UR42][R4.64] ;  /* 0x0000002a04510981 */ /* 0x000322000c1e1900 */
[----:B------:R-:W-:Y:S01]  /*20d0*/  VIADD R79, R18, 0x40 ;  /* 0x00000040124f7836 */ /* 0x000fe20000000000 */
[----:B------:R-:W-:Y:S01]  /*20e0*/  SHF.R.S32.HI R207, RZ, 0x1f, R206 ;  /* 0x0000001fffcf7819 */ /* 0x000fe200000114ce */
[----:B0-----:R-:W-:Y:S01]  /*20f0*/  IMAD.WIDE.U32 R20, R211, R70, R18 ;  /* 0x00000046d3147225 */ /* 0x001fe200078e0012 */
[----:B---3--:R-:W-:-:S03]  /*2100*/  ISETP.GE.AND P3, PT, R80, R11, PT ;  /* 0x0000000b5000720c */ /* 0x008fc60003f66270 */
[----:B------:R-:W-:Y:S05]  /*2110*/  @!P6 WARPSYNC.ALL ;  /* 0x000000000000e948 */ /* 0x000fea0003800000 */
[----:B------:R-:W-:Y:S01]  /*2120*/  ULDC UR4, c[0x0][0x2f4] ;  /* 0x0000bd0000047ab9 */ /* 0x000fe20000000800 */
[----:B-1----:R-:W-:Y:S01]  /*2130*/  SHF.R.S32.HI R5, RZ, 0x1f, R211 ;  /* 0x0000001fff057819 */ /* 0x002fe200000114d3 */
[-CC-:B------:R-:W-:Y:S01]  /*2140*/  IMAD.WIDE.U32 R48, R211, R70.reuse, R206.reuse ;  /* 0x00000046d3307225 */ /* 0x180fe200078e00ce */
[----:B------:R-:W-:Y:S02]  /*2150*/  ISETP.GE.AND P1, PT, R80, UR4, PT ;  /* 0x0000000450007c0c */ /* 0x000fe4000bf26270 */
[----:B------:R-:W-:Y:S01]  /*2160*/  ISETP.GE.AND P0, PT, R18, UR4, PT ;  /* 0x0000000412007c0c */ /* 0x000fe2000bf06270 */
[----:B------:R-:W-:Y:S01]  /*2170*/  IMAD R4, R5, R70, RZ ;  /* 0x0000004605047224 */ /* 0x000fe200078e02ff */
[----:B------:R-:W-:Y:S01]  /*2180*/  SEL R3, RZ, 0xffffffff, P1 ;  /* 0xffffffffff037807 */ /* 0x000fe20000800000 */
[----:B------:R-:W-:Y:S01]  /*2190*/  IMAD.WIDE.U32 R52, R211, R68, R206 ;  /* 0x00000044d3347225 */ /* 0x000fe200078e00ce */
[----:B------:R-:W-:-:S02]  /*21a0*/  SEL R0, RZ, 0x1, P0 ;  /* 0x00000001ff007807 */ /* 0x000fc40000000000 */
[----:B------:R-:W-:Y:S01]  /*21b0*/  ISETP.GE.AND P1, PT, R208, UR4, PT ;  /* 0x00000004d0007c0c */ /* 0x000fe2000bf26270 */
[----:B------:R-:W-:Y:S01]  /*21c0*/  IMAD.SHL.U32 R3, R3, 0x2, RZ ;  /* 0x0000000203037824 */ /* 0x000fe200078e00ff */
[----:B------:R-:W-:Y:S01]  /*21d0*/  ISETP.GE.AND P0, PT, R79, UR4, PT ;  /* 0x000000044f007c0c */ /* 0x000fe2000bf06270 */
[C---:B------:R-:W-:Y:S01]  /*21e0*/  IMAD R7, R211.reuse, R71, R4 ;  /* 0x00000047d3077224 */ /* 0x040fe200078e0204 */
[----:B------:R-:W-:Y:S01]  /*21f0*/  SEL R4, RZ, 0x8, P1 ;  /* 0x00000008ff047807 */ /* 0x000fe20000800000 */
[----:B------:R-:W-:Y:S01]  /*2200*/  IMAD.WIDE.U32 R50, R211, R68, R18 ;  /* 0x00000044d3327225 */ /* 0x000fe200078e0012 */
[----:B------:R-:W-:Y:S02]  /*2210*/  LOP3.LUT R0, R3, 0x2, R0, 0xe2, !PT ;  /* 0x0000000203007812 */ /* 0x000fe400078ee200 */
[----:B------:R-:W-:Y:S01]  /*2220*/  SEL R3, RZ, 0x4, P0 ;  /* 0x00000004ff037807 */ /* 0x000fe20000000000 */
[----:B------:R-:W-:Y:S01]  /*2230*/  IMAD.IADD R21, R21, 0x1, R7 ;  /* 0x0000000115157824 */ /* 0x000fe200078e0207 */
[----:B------:R-:W-:Y:S01]  /*2240*/  ISETP.GE.AND P0, PT, R205, UR4, PT ;  /* 0x00000004cd007c0c */ /* 0x000fe2000bf06270 */
[----:B------:R-:W-:Y:S01]  /*2250*/  IMAD.IADD R49, R7, 0x1, R49 ;  /* 0x0000000107317824 */ /* 0x000fe200078e0231 */
[----:B------:R-:W-:Y:S01]  /*2260*/  LOP3.LUT R0, R4, R0, R3, 0xfe, !PT ;  /* 0x0000000004007212 */ /* 0x000fe200078efe03 */
[----:B------:R-:W-:Y:S01]  /*2270*/  IMAD R4, R5, R68, RZ ;  /* 0x0000004405047224 */ /* 0x000fe200078e02ff */
[----:B------:R-:W-:Y:S01]  /*2280*/  SEL R3, RZ, 0x10, P0 ;  /* 0x00000010ff037807 */ /* 0x000fe20000000000 */
[----:B------:R-:W-:Y:S01]  /*2290*/  VIADD R31, R31, 0xffffff80 ;  /* 0xffffff801f1f7836 */ /* 0x000fe20000000000 */
[----:B------:R-:W-:Y:S01]  /*22a0*/  ISETP.GE.AND P0, PT, R18, R11, PT ;  /* 0x0000000b1200720c */ /* 0x000fe20003f06270 */
[----:B------:R-:W-:Y:S01]  /*22b0*/  IMAD R7, R211, R69, R4 ;  /* 0x00000045d3077224 */ /* 0x000fe200078e0204 */
[----:B------:R-:W-:Y:S01]  /*22c0*/  ISETP.GE.AND P2, PT, R79, R11, PT ;  /* 0x0000000b4f00720c */ /* 0x000fe20003f46270 */
[----:B-----5:R-:W-:Y:S01]  /*22d0*/  IMAD.WIDE.U32 R20, R24, R70, R20 ;  /* 0x0000004618147225 */ /* 0x020fe200078e0014 */
[----:B------:R-:W-:-:S02]  /*22e0*/  LOP3.LUT R0, R0, R3, RZ, 0xfc, !PT ;  /* 0x0000000300007212 */ /* 0x000fc400078efcff */
[----:B------:R-:W-:Y:S01]  /*22f0*/  SEL R3, R11, RZ, P0 ;  /* 0x000000ff0b037207 */ /* 0x000fe20000000000 */
[----:B------:R-:W-:Y:S01]  /*2300*/  IMAD.IADD R51, R51, 0x1, R7 ;  /* 0x0000000133337824 */ /* 0x000fe200078e0207 */
[C---:B------:R-:W-:Y:S01]  /*2310*/  SEL R5, R11.reuse, RZ, P3 ;  /* 0x000000ff0b057207 */ /* 0x040fe20001800000 */
[-C--:B------:R-:W-:Y:S01]  /*2320*/  IMAD.WIDE.U32 R48, R24, R70.reuse, R48 ;  /* 0x0000004618307225 */ /* 0x080fe200078e0030 */
[----:B------:R-:W-:Y:S02]  /*2330*/  SEL R4, R11, RZ, P2 ;  /* 0x000000ff0b047207 */ /* 0x000fe40001000000 */
[----:B------:R-:W-:Y:S01]  /*2340*/  IADD3 R53, R7, R53, RZ ;  /* 0x0000003507357210 */ /* 0x000fe20007ffe0ff */
[----:B------:R-:W-:Y:S01]  /*2350*/  IMAD.IADD R3, R18, 0x1, R3 ;  /* 0x0000000112037824 */ /* 0x000fe200078e0203 */
[----:B------:R-:W-:Y:S01]  /*2360*/  SHF.R.S32.HI R9, RZ, 0x1f, R24 ;  /* 0x0000001fff097819 */ /* 0x000fe20000011418 */
[----:B------:R-:W-:Y:S01]  /*2370*/  IMAD.IADD R5, R80, 0x1, R5 ;  /* 0x0000000150057824 */ /* 0x000fe200078e0205 */
[----:B------:R-:W-:Y:S01]  /*2380*/  LEA.HI R12, R31, R31, RZ, 0x1 ;  /* 0x0000001f1f0c7211 */ /* 0x000fe200078f08ff */
[----:B------:R-:W-:Y:S01]  /*2390*/  IMAD.IADD R7, R79, 0x1, R4 ;  /* 0x000000014f077824 */ /* 0x000fe200078e0204 */
[----:B------:R-:W-:Y:S01]  /*23a0*/  SHF.R.S32.HI R4, RZ, 0x1f, R3 ;  /* 0x0000001fff047819 */ /* 0x000fe20000011403 */
[C---:B------:R-:W-:Y:S01]  /*23b0*/  IMAD R10, R9.reuse, R70, RZ ;  /* 0x00000046090a7224 */ /* 0x040fe200078e02ff */
[----:B------:R-:W-:Y:S01]  /*23c0*/  SHF.R.S32.HI R6, RZ, 0x1f, R5 ;  /* 0x0000001fff067819 */ /* 0x000fe20000011405 */
[-C--:B------:R-:W-:Y:S01]  /*23d0*/  IMAD R9, R9, R68.reuse, RZ ;  /* 0x0000004409097224 */ /* 0x080fe200078e02ff */
[----:B------:R-:W-:Y:S01]  /*23e0*/  SHF.R.S32.HI R8, RZ, 0x1f, R7 ;  /* 0x0000001fff087819 */ /* 0x000fe20000011407 */
[----:B------:R-:W-:Y:S01]  /*23f0*/  IMAD R61, R24, R71, R10 ;  /* 0x00000047183d7224 */ /* 0x000fe200078e020a */
[----:B------:R-:W-:Y:S01]  /*2400*/  LEA.HI R77, R4, R3, RZ, 0x4 ;  /* 0x00000003044d7211 */ /* 0x000fe200078f20ff */
[----:B------:R-:W-:Y:S01]  /*2410*/  IMAD R9, R24, R69, R9 ;  /* 0x0000004518097224 */ /* 0x000fe200078e0209 */
[----:B------:R-:W-:Y:S01]  /*2420*/  LEA.HI R3, R4, R3, RZ, 0x6 ;  /* 0x0000000304037211 */ /* 0x000fe200078f30ff */
[----:B------:R-:W-:Y:S01]  /*2430*/  IMAD.WIDE.U32 R50, R24, R68, R50 ;  /* 0x0000004418327225 */ /* 0x000fe200078e0032 */
[----:B------:R-:W-:-:S02]  /*2440*/  LEA.HI R76, R6, R5, RZ, 0x4 ;  /* 0x00000005064c7211 */ /* 0x000fc400078f20ff */
[----:B------:R-:W-:Y:S01]  /*2450*/  LEA.HI R75, R8, R7, RZ, 0x4 ;  /* 0x00000007084b7211 */ /* 0x000fe200078f20ff */
[----:B------:R-:W-:Y:S01]  /*2460*/  IMAD.SHL.U32 R4, R3, 0x80, RZ ;  /* 0x0000008003047824 */ /* 0x000fe200078e00ff */
[----:B------:R-:W-:Y:S01]  /*2470*/  LEA.HI R5, R6, R5, RZ, 0x6 ;  /* 0x0000000506057211 */ /* 0x000fe200078f30ff */
[----:B------:R-:W-:Y:S01]  /*2480*/  IMAD.WIDE.U32 R52, R24, R68, R52 ;  /* 0x0000004418347225 */ /* 0x000fe200078e0034 */
[----:B------:R-:W-:Y:S02]  /*2490*/  LEA.HI R7, R8, R7, RZ, 0x6 ;  /* 0x0000000708077211 */ /* 0x000fe400078f30ff */
[----:B------:R-:W-:Y:S01]  /*24a0*/  LOP3.LUT R3, R215, 0x30, R77, 0xf8, !PT ;  /* 0x00000030d7037812 */ /* 0x000fe200078ef84d */
[----:B------:R-:W-:Y:S01]  /*24b0*/  IMAD.SHL.U32 R6, R5, 0x80, RZ ;  /* 0x0000008005067824 */ /* 0x000fe200078e00ff */
[----:B------:R-:W-:Y:S01]  /*24c0*/  LOP3.LUT R12, R12, 0xfffffffe, RZ, 0xc0, !PT ;  /* 0xfffffffe0c0c7812 */ /* 0x000fe200078ec0ff */
[----:B------:R-:W-:Y:S01]  /*24d0*/  IMAD.SHL.U32 R8, R7, 0x80, RZ ;  /* 0x0000008007087824 */ /* 0x000fe200078e00ff */
[----:B------:R-:W-:Y:S01]  /*24e0*/  LOP3.LUT R5, R215, 0x30, R76, 0xf8, !PT ;  /* 0x00000030d7057812 */ /* 0x000fe200078ef84c */
[----:B------:R-:W-:Y:S01]  /*24f0*/  IMAD.IADD R62, R21, 0x1, R61 ;  /* 0x00000001153e7824 */ /* 0x000fe200078e023d */
[----:B------:R-:W-:Y:S01]  /*2500*/  LOP3.LUT R7, R215, 0x30, R75, 0xf8, !PT ;  /* 0x00000030d7077812 */ /* 0x000fe200078ef84b */
[----:B------:R-:W-:Y:S01]  /*2510*/  IMAD.IADD R12, R31, 0x1, -R12 ;  /* 0x000000011f0c7824 */ /* 0x000fe200078e0a0c */
[----:B------:R-:W-:Y:S01]  /*2520*/  LOP3.LUT R4, R4, 0xffffe000, RZ, 0xc0, !PT ;  /* 0xffffe00004047812 */ /* 0x000fe200078ec0ff */
[----:B------:R-:W-:Y:S01]  /*2530*/  IMAD.IADD R78, R29, 0x1, R28 ;  /* 0x000000011d4e7824 */ /* 0x000fe200078e021c */
[-C--:B------:R-:W-:Y:S01]  /*2540*/  LOP3.LUT R3, R3, R216.reuse, RZ, 0x3c, !PT ;  /* 0x000000d803037212 */ /* 0x080fe200078e3cff */
[----:B------:R-:W-:Y:S01]  /*2550*/  IMAD R66, R12, 0x80, R211 ;  /* 0x000000800c427824 */ /* 0x000fe200078e02d3 */
[----:B------:R-:W-:Y:S01]  /*2560*/  LOP3.LUT R6, R6, 0xffffe000, RZ, 0xc0, !PT ;  /* 0xffffe00006067812 */ /* 0x000fe200078ec0ff */
[----:B------:R-:W-:Y:S01]  /*2570*/  VIADD R65, R30, 0x8 ;  /* 0x000000081e417836 */ /* 0x000fe20000000000 */
[-C--:B------:R-:W-:Y:S01]  /*2580*/  LOP3.LUT R5, R5, R216.reuse, RZ, 0x3c, !PT ;  /* 0x000000d805057212 */ /* 0x080fe200078e3cff */
[----:B------:R-:W-:Y:S01]  /*2590*/  IMAD.SHL.U32 R64, R11, 0x2, RZ ;  /* 0x000000020b407824 */ /* 0x000fe200078e00ff */
[----:B------:R-:W-:Y:S01]  /*25a0*/  LOP3.LUT R8, R8, 0xffffe000, RZ, 0xc0, !PT ;  /* 0xffffe00008087812 */ /* 0x000fe200078ec0ff */
[----:B------:R-:W-:Y:S01]  /*25b0*/  IMAD.IADD R61, R61, 0x1, R49 ;  /* 0x000000013d3d7824 */ /* 0x000fe200078e0231 */
[----:B------:R-:W-:Y:S01]  /*25c0*/  LOP3.LUT R7, R7, R216, RZ, 0x3c, !PT ;  /* 0x000000d807077212 */ /* 0x000fe200078e3cff */
[----:B------:R-:W-:Y:S01]  /*25d0*/  IMAD.IADD R60, R51, 0x1, R9 ;  /* 0x00000001333c7824 */ /* 0x000fe200078e0209 */
[----:B------:R-:W-:Y:S01]  /*25e0*/  IADD3 R74, R3, R4, R217 ;  /* 0x00000004034a7210 */ /* 0x000fe20007ffe0d9 */
[----:B------:R-:W-:Y:S01]  /*25f0*/  IMAD.IADD R59, R9, 0x1, R53 ;  /* 0x00000001093b7824 */ /* 0x000fe200078e0235 */
[C---:B------:R-:W-:Y:S01]  /*2600*/  SHF.L.U64.HI R71, R70.reuse, 0x7, R71 ;  /* 0x0000000746477819 */ /* 0x040fe20000010247 */
[----:B------:R-:W-:Y:S01]  /*2610*/  IMAD.SHL.U32 R70, R70, 0x80, RZ ;  /* 0x0000008046467824 */ /* 0x000fe200078e00ff */
[C---:B------:R-:W-:Y:S01]  /*2620*/  SHF.L.U64.HI R69, R68.reuse, 0x7, R69 ;  /* 0x0000000744457819 */ /* 0x040fe20000010245 */
[----:B------:R-:W-:Y:S01]  /*2630*/  IMAD.SHL.U32 R68, R68, 0x80, RZ ;  /* 0x0000008044447824 */ /* 0x000fe200078e00ff */
[----:B------:R-:W-:-:S02]  /*2640*/  LOP3.LUT R54, R0, 0x1, RZ, 0xc0, !PT ;  /* 0x0000000100367812 */ /* 0x000fc400078ec0ff */
[----:B------:R-:W-:Y:S02]  /*2650*/  P2R R83, PR, RZ, 0x8 ;  /* 0x00000008ff537803 */ /* 0x000fe40000000000 */
[----:B------:R-:W-:Y:S02]  /*2660*/  P2R R84, PR, RZ, 0x4 ;  /* 0x00000004ff547803 */ /* 0x000fe40000000000 */
[--C-:B------:R-:W-:Y:S02]  /*2670*/  IADD3 R73, R5, R6, R217.reuse ;  /* 0x0000000605497210 */ /* 0x100fe40007ffe0d9 */
[----:B------:R-:W-:Y:S02]  /*2680*/  IADD3 R72, R7, R8, R217 ;  /* 0x0000000807487210 */ /* 0x000fe40007ffe0d9 */
[----:B------:R-:W-:Y:S02]  /*2690*/  SHF.R.S32.HI R67, RZ, 0x1f, R22 ;  /* 0x0000001fff437819 */ /* 0x000fe40000011416 */
[----:B------:R-:W-:-:S02]  /*26a0*/  LOP3.LUT R58, R77, 0xfffffff0, RZ, 0xc0, !PT ;  /* 0xfffffff04d3a7812 */ /* 0x000fc400078ec0ff */
[----:B------:R-:W-:Y:S02]  /*26b0*/  LOP3.LUT R56, R76, 0xfffffff0, RZ, 0xc0, !PT ;  /* 0xfffffff04c387812 */ /* 0x000fe400078ec0ff */
[----:B------:R-:W-:Y:S01]  /*26c0*/  LOP3.LUT R55, R75, 0xfffffff0, RZ, 0xc0, !PT ;  /* 0xfffffff04b377812 */ /* 0x000fe200078ec0ff */
[----:B------:R-:W-:Y:S01]  /*26d0*/  @!P6 BAR.SYNC.DEFER_BLOCKING 0x9, 0x100 ;  /* 0x024400000000eb1d */ /* 0x000fe20000010000 */
[----:B--2---:R-:W-:Y:S02]  /*26e0*/  LOP3.LUT P1, RZ, R32, 0x2, RZ, 0xc0, !PT ;  /* 0x0000000220ff7812 */ /* 0x004fe4000782c0ff */
[----:B------:R-:W-:-:S04]  /*26f0*/  ISETP.GE.AND P1, PT, R209, UR4, PT ;  /* 0x00000004d1007c0c */ /* 0x000fc8000bf26270 */
[----:B------:R-:W-:-:S04]  /*2700*/  SEL R57, RZ, 0x20, P1 ;  /* 0x00000020ff397807 */ /* 0x000fc80000800000 */
[----:B------:R-:W-:-:S04]  /*2710*/  LOP3.LUT R57, R0, R57, RZ, 0xfc, !PT ;  /* 0x0000003900397212 */ /* 0x000fc800078efcff */
[C---:B------:R-:W-:Y:S02]  /*2720*/  LOP3.LUT R3, R57.reuse, 0x2, RZ, 0xc0, !PT ;  /* 0x0000000239037812 */ /* 0x040fe400078ec0ff */
[----:B------:R-:W-:Y:S02]  /*2730*/  LOP3.LUT R0, R57, 0x4, RZ, 0xc0, !PT ;  /* 0x0000000439007812 */ /* 0x000fe400078ec0ff */
[----:B----4-:R-:W-:-:S07]  /*2740*/  SHF.R.S32.HI R63, RZ, 0x1f, R81 ;  /* 0x0000001fff3f7819 */ /* 0x010fce0000011451 */
.L_x_5286:
[----:B------:R-:W2:Y:S01]  /*2750*/  LDL R8, [R1+0x4] ;  /* 0x0000040001087983 */ /* 0x000ea20000100800 */
[----:B0-----:R-:W0:Y:S03]  /*2760*/  LDC R89, c[0x0][0x430] ;  /* 0x00010c00ff597b82 */ /* 0x001e260000000800 */
[----:B---3--:R-:W3:Y:S01]  /*2770*/  LDL R10, [R1] ;  /* 0x00000000010a7983 */ /* 0x008ee20000100800 */
[----:B------:R-:W-:-:S04]  /*2780*/  VIADD R25, R25, 0xffffffff ;  /* 0xffffffff19197836 */ /* 0x000fc80000000000 */
[----:B------:R-:W-:Y:S01]  /*2790*/  IMAD R9, R25, 0x80, R66 ;  /* 0x0000008019097824 */ /* 0x000fe200078e0242 */
[----:B------:R-:W1:Y:S04]  /*27a0*/  LDC R96, c[0x0][0x3f4] ;  /* 0x0000fd00ff607b82 */ /* 0x000e680000000800 */
[----:B------:R-:W-:-:S04]  /*27b0*/  ISETP.GE.AND P1, PT, R9, R2, PT ;  /* 0x000000020900720c */ /* 0x000fc80003f26270 */
[----:B------:R-:W-:Y:S02]  /*27c0*/  ISETP.GT.OR P1, PT, R66, 0x7f, P1 ;  /* 0x0000007f4200780c */ /* 0x000fe40000f24670 */
[----:B0-----:R-:W-:-:S11]  /*27d0*/  ISETP.NE.AND P2, PT, R89, 0x1, PT ;  /* 0x000000015900780c */ /* 0x001fd60003f45270 */
[----:B------:R-:W0:Y:S08]  /*27e0*/  @!P1 LDC.64 R6, c[0x0][0x428] ;  /* 0x00010a00ff069b82 */ /* 0x000e300000000a00 */
[----:B----4-:R-:W4:Y:S08]  /*27f0*/  @P2 LDC R4, c[0x0][0x434] ;  /* 0x00010d00ff042b82 */ /* 0x010f300000000800 */
[----:B------:R-:W1:Y:S01]  /*2800*/  @P2 LDC R5, c[0x0][0x438] ;  /* 0x00010e00ff052b82 */ /* 0x000e620000000800 */
[----:B------:R-:W-:-:S07]  /*2810*/  IMAD.IADD R11, R78, 0x1, R9 ;  /* 0x000000014e0b7824 */ /* 0x000fce00078e0209 */
[----:B------:R-:W0:Y:S01]  /*2820*/  @!P1 LDC.64 R12, c[0x0][0x418] ;  /* 0x00010600ff0c9b82 */ /* 0x000e220000000a00 */
[----:B------:R-:W-:Y:S02]  /*2830*/  IMAD.MOV.U32 R9, RZ, RZ, R11 ;  /* 0x000000ffff097224 */ /* 0x000fe400078e000b */
[----:B----4-:R-:W-:-:S05]  /*2840*/  @P2 IMAD.HI.U32 R4, R11, R4, RZ ;  /* 0x000000040b042227 */ /* 0x010fca00078e00ff */
[----:B-1----:R-:W-:Y:S01]  /*2850*/  @P2 SHF.R.U32.HI R9, RZ, R5, R4 ;  /* 0x00000005ff092219 */ /* 0x002fe20000011604 */
[----:B0-----:R-:W-:-:S03]  /*2860*/  @!P1 IMAD R4, R63, R6, RZ ;  /* 0x000000063f049224 */ /* 0x001fc600078e02ff */
[--C-:B------:R-:W-:Y:S01]  /*2870*/  @!P1 SHF.R.S32.HI R5, RZ, 0x1f, R9.reuse ;  /* 0x0000001fff059819 */ /* 0x100fe20000011409 */
[----:B------:R-:W-:Y:S02]  /*2880*/  @!P1 IMAD R7, R81, R7, R4 ;  /* 0x0000000751079224 */ /* 0x000fe400078e0204 */
[----:B------:R-:W-:-:S04]  /*2890*/  @!P1 IMAD.MOV.U32 R4, RZ, RZ, R9 ;  /* 0x000000ffff049224 */ /* 0x000fc800078e0009 */
[----:B------:R-:W-:-:S04]  /*28a0*/  @!P1 IMAD.WIDE.U32 R4, R81, R6, R4 ;  /* 0x0000000651049225 */ /* 0x000fc800078e0004 */
[----:B------:R-:W-:Y:S01]  /*28b0*/  @!P1 IMAD.IADD R5, R5, 0x1, R7 ;  /* 0x0000000105059824 */ /* 0x000fe200078e0207 */
[----:B------:R-:W-:-:S04]  /*28c0*/  @!P1 LEA R6, P2, R4, R12, 0x2 ;  /* 0x0000000c04069211 */ /* 0x000fc800078410ff */
[----:B------:R-:W-:Y:S02]  /*28d0*/  @!P1 LEA.HI.X R7, R4, R13, R5, 0x2, P2 ;  /* 0x0000000d04079211 */ /* 0x000fe400010f1405 */
[----:B------:R-:W-:Y:S01]  /*28e0*/  ISETP.GE.AND P2, PT, R96, 0x1, PT ;  /* 0x000000016000780c */ /* 0x000fe20003f46270 */
[----:B------:R-:W-:Y:S01]  /*28f0*/  IMAD.MOV.U32 R87, RZ, RZ, RZ ;  /* 0x000000ffff577224 */ /* 0x000fe200078e00ff */
[----:B------:R-:W-:Y:S05]  /*2900*/  YIELD ;  /* 0x0000000000007946 */ /* 0x000fea0003800000 */
[----:B------:R-:W-:Y:S01]  /*2910*/  IMAD.MOV R4, RZ, RZ, -R9 ;  /* 0x000000ffff047224 */ /* 0x000fe200078e0a09 */
[----:B------:R-:W-:Y:S01]  /*2920*/  BSSY B0, `(.L_x_5228) ;  /* 0x00006cc000007945 */ /* 0x000fe20003800000 */
[----:B------:R0:W5:Y:S01]  /*2930*/  @!P1 LDG.E R87, desc[UR42][R6.64] ;  /* 0x0000002a06579981 */ /* 0x000162000c1e1900 */
[----:B------:R-:W-:Y:S01]  /*2940*/  ISETP.GT.AND P1, PT, R25, R26, PT ;  /* 0x0000001a1900720c */ /* 0x000fe20003f24270 */
[----:B------:R-:W-:Y:S01]  /*2950*/  IMAD R89, R89, R4, R11 ;  /* 0x0000000459597224 */ /* 0x000fe200078e020b */
[----:B--2---:R-:W-:Y:S01]  /*2960*/  LOP3.LUT P3, RZ, R8, 0x2, RZ, 0xc0, !PT ;  /* 0x0000000208ff7812 */ /* 0x004fe2000786c0ff */
[----:B---3--:R-:W-:-:S04]  /*2970*/  IMAD R5, R200, 0x6000, R10 ;  /* 0x00006000c8057824 */ /* 0x008fc800078e020a */
[----:B------:R-:W-:-:S08]  /*2980*/  VIADD R85, R5, 0x20 ;  /* 0x0000002005557836 */ /* 0x000fd00000000000 */
[----:B------:R-:W-:Y:S02]  /*2990*/  @P3 VIADD R85, R5, 0xffffffe0 ;  /* 0xffffffe005553836 */ /* 0x000fe40000000000 */
        /* <DEDUP_REMOVED lines=8> */
[----:B------:R-:W-:Y:S02]  /*2a20*/  IMAD R8, R71, R25, RZ ;  /* 0x0000001947087224 */ /* 0x000fe400078e02ff */
[----:B------:R-:W-:Y:S01]  /*2a30*/  IMAD R7, R89, UR5, R6 ;  /* 0x0000000559077c24 */ /* 0x000fe2000f8e0206 */
[----:B------:R-:W-:Y:S01]  /*2a40*/  ULDC.64 UR4, c[0x0][0x310] ;  /* 0x0000c40000047ab9 */ /* 0x000fe20000000a00 */
[----:B------:R-:W-:Y:S02]  /*2a50*/  IMAD R92, R25, -0x80, R2 ;  /* 0xffffff80195c7824 */ /* 0x000fe400078e0202 */
[----:B------:R-:W-:Y:S02]  /*2a60*/  IMAD R6, R91, UR4, RZ ;  /* 0x000000045b067c24 */ /* 0x000fe4000f8e02ff */
[----:B------:R-:W-:Y:S01]  /*2a70*/  IMAD.IADD R5, R5, 0x1, R7 ;  /* 0x0000000105057824 */ /* 0x000fe200078e0207 */
[----:B------:R-:W-:Y:S01]  /*2a80*/  VIMNMX R92, R92, 0x80, PT ;  /* 0x000000805c5c7848 */ /* 0x000fe20003fe0100 */
[----:B------:R-:W-:-:S02]  /*2a90*/  IMAD R7, R87, UR5, R6 ;  /* 0x0000000557077c24 */ /* 0x000fc4000f8e0206 */
[----:B------:R-:W-:Y:S01]  /*2aa0*/  IMAD.WIDE.U32 R4, R87, UR4, R4 ;  /* 0x0000000457047c25 */ /* 0x000fe2000f8e0004 */
[----:B------:R-:W-:-:S03]  /*2ab0*/  ULDC.64 UR4, c[0x0][0x308] ;  /* 0x0000c20000047ab9 */ /* 0x000fc60000000a00 */
[----:B------:R-:W-:Y:S01]  /*2ac0*/  IMAD.IADD R5, R5, 0x1, R7 ;  /* 0x0000000105057824 */ /* 0x000fe200078e0207 */
[----:B------:R-:W-:Y:S01]  /*2ad0*/  SHF.R.S32.HI R7, RZ, 0x1f, R25 ;  /* 0x0000001fff077819 */ /* 0x000fe20000011419 */
[----:B------:R-:W-:Y:S02]  /*2ae0*/  IMAD R9, R67, UR4, RZ ;  /* 0x0000000443097c24 */ /* 0x000fe4000f8e02ff */
[----:B------:R-:W-:-:S04]  /*2af0*/  IMAD.WIDE.U32 R4, R22, UR4, R4 ;  /* 0x0000000416047c25 */ /* 0x000fc8000f8e0004 */
[----:B------:R-:W-:Y:S01]  /*2b00*/  IMAD R9, R22, UR5, R9 ;  /* 0x0000000516097c24 */ /* 0x000fe2000f8e0209 */
[----:B------:R-:W-:Y:S01]  /*2b10*/  ULDC.64 UR4, c[0x0][0x2e8] ;  /* 0x0000ba0000047ab9 */ /* 0x000fe20000000a00 */
[-C--:B------:R-:W-:Y:S01]  /*2b20*/  IMAD R6, R69, R25.reuse, RZ ;  /* 0x0000001945067224 */ /* 0x080fe200078e02ff */
[----:B------:R-:W-:Y:S01]  /*2b30*/  IADD3 R99, P2, R4, UR4, RZ ;  /* 0x0000000404637c10 */ /* 0x000fe2000ff5e0ff */
[----:B------:R-:W-:Y:S01]  /*2b40*/  ULDC.U8 UR4, c[0x0][0x410] ;  /* 0x0001040000047ab9 */ /* 0x000fe20000000000 */
[----:B------:R-:W-:Y:S02]  /*2b50*/  IMAD.WIDE.U32 R12, R68, R25, RZ ;  /* 0x00000019440c7225 */ /* 0x000fe400078e00ff */
[----:B------:R-:W-:Y:S02]  /*2b60*/  IADD3.X R97, R5, UR5, R9, P2, !PT ;  /* 0x0000000505617c10 */ /* 0x000fe400097fe409 */
[----:B------:R-:W-:Y:S01]  /*2b70*/  ISETP.NE.AND P2, PT, RZ, UR4, PT ;  /* 0x00000004ff007c0c */ /* 0x000fe2000bf45270 */
[----:B------:R-:W-:-:S02]  /*2b80*/  IMAD R15, R7, R68, R6 ;  /* 0x00000044070f7224 */ /* 0x000fc400078e0206 */
[----:B------:R-:W-:Y:S02]  /*2b90*/  IMAD R7, R7, R70, R8 ;  /* 0x0000004607077224 */ /* 0x000fe400078e0208 */
[----:B------:R-:W-:-:S04]  /*2ba0*/  IMAD.WIDE.U32 R10, R70, R25, RZ ;  /* 0x00000019460a7225 */ /* 0x000fc800078e00ff */
[----:B------:R-:W-:Y:S02]  /*2bb0*/  IMAD.IADD R15, R13, 0x1, R15 ;  /* 0x000000010d0f7824 */ /* 0x000fe400078e020f */
[----:B------:R-:W-:Y:S02]  /*2bc0*/  IMAD.IADD R14, R11, 0x1, R7 ;  /* 0x000000010b0e7824 */ /* 0x000fe400078e0207 */
[----:B------:R-:W-:Y:S05]  /*2bd0*/  @!P2 BRA `(.L_x_5230) ;  /* 0x000000300074a947 */ /* 0x000fea0003800000 */
[----:B------:R-:W-:Y:S01]  /*2be0*/  ISETP.GE.AND P3, PT, R211, R92, PT ;  /* 0x0000005cd300720c */ /* 0x000fe20003f66270 */
        /* <DEDUP_REMOVED lines=50> */
.L_x_5232:
[----:B------:R-:W-:Y:S05]  /*2f10*/  BSYNC B1 ;  /* 0x0000000000017941 */ /* 0x000fea0003800000 */
.L_x_5231:
[----:B------:R-:W-:Y:S01]  /*2f20*/  UISETP.NE.AND UP0, UPT, UR40, 0x3, UPT ;  /* 0x000000032800788c */ /* 0x000fe2000bf05270 */
[----:B-----5:R-:W-:Y:S01]  /*2f30*/  MOV R98, R8 ;  /* 0x0000000800627202 */ /* 0x020fe20000000f00 */
[----:B------:R-:W-:Y:S02]  /*2f40*/  IMAD.MOV.U32 R101, RZ, RZ, R30 ;  /* 0x000000ffff657224 */ /* 0x000fe400078e001e */
[----:B------:R-:W-:Y:S02]  /*2f50*/  IMAD.MOV.U32 R103, RZ, RZ, R34 ;  /* 0x000000ffff677224 */ /* 0x000fe400078e0022 */
[----:B------:R-:W-:Y:S01]  /*2f60*/  PLOP3.LUT P2, PT, PT, PT, UP0, 0x80, 0x0 ;  /* 0x000000000000781c */ /* 0x000fe20003f4f008 */
        /* <DEDUP_REMOVED lines=11> */
.L_x_5233:
[----:B------:R-:W-:Y:S01]  /*3020*/  IMAD R82, R200, 0x8, R16 ;  /* 0x00000008c8527824 */ /* 0x000fe200078e0210 */
[----:B------:R-:W-:Y:S01]  /*3030*/  SHF.L.U32 R93, R210, 0x1f, RZ ;  /* 0x0000001fd25d7819 */ /* 0x000fe200000006ff */
[----:B------:R-:W-:Y:S03]  /*3040*/  BSSY B1, `(.L_x_5234) ;  /* 0x0000003000017945 */ /* 0x000fe60003800000 */
[----:B------:R-:W1:Y:S02]  /*3050*/  SYNCS.PHASECHK.TRANS64.TRYWAIT P4, [R82+URZ+0x2a890], R93 ;  /* 0x02a8905d520075a7 */ /* 0x000e64000808017f */
[----:B-1----:R-:W-:Y:S05]  /*3060*/  @!P4 BRA `(.L_x_5235) ;  /* 0x00000288004cc947 */ /* 0x002fea0003800000 */
.L_x_5596:
[----:B------:R-:W-:Y:S05]  /*3070*/  BSYNC B1 ;  /* 0x0000000000017941 */ /* 0x000fea0003800000 */
.L_x_5234:
[----:B------:R-:W-:-:S03]  /*3080*/  UMOV UR4, 0xffffffff ;  /* 0xffffffff00047882 */ /* 0x000fc60000000000 */
[----:B------:R-:W-:Y:S05]  /*3090*/  BRA.DIV UR4, `(.L_x_5236) ;  /* 0x0000028a04547947 */ /* 0x000fea000b800000 */
[----:B------:R-:W2:Y:S04]  /*30a0*/  SHFL.IDX PT, R97, R97, RZ, 0x1e1f ;  /* 0x001e1fff61617589 */ /* 0x000ea800000e0000 */
[----:B------:R3:W4:Y:S02]  /*30b0*/  SHFL.IDX PT, R14, R99, RZ, 0x1e1f ;  /* 0x001e1fff630e7589 */ /* 0x00072400000e0000 */
.L_x_5600:
[----:B------:R-:W-:Y:S05]  /*30c0*/  @P3 BRA `(.L_x_5237) ;  /* 0x0000006400443947 */ /* 0x000fea0003800000 */
[----:B------:R-:W-:Y:S01]  /*30d0*/  ISETP.NE.AND P3, PT, R54, RZ, PT ;  /* 0x000000ff3600720c */ /* 0x000fe20003f65270 */
[----:B------:R-:W-:-:S12]  /*30e0*/  BSSY B1, `(.L_x_5238) ;  /* 0x0000075000017945 */ /* 0x000fd80003800000 */
[----:B------:R-:W-:Y:S05]  /*30f0*/  @!P3 BRA `(.L_x_5239) ;  /* 0x0000000400ccb947 */ /* 0x000fea0003800000 */
[----:B------:R1:W1:Y:S01]  /*3100*/  LDS.128 R4, [R86+0x1e400] ;  /* 0x01e4000056047984 */ /* 0x0002620000000c00 */
[----:B0---4-:R-:W-:Y:S01]  /*3110*/  IADD3 R10, P3, R18, R14, RZ ;  /* 0x0000000e120a7210 */ /* 0x011fe20007f7e0ff */
[----:B------:R-:W-:Y:S04]  /*3120*/  BSSY B2, `(.L_x_5240) ;  /* 0x000006f000027945 */ /* 0x000fe80003800000 */
[----:B--2---:R-:W-:Y:S01]  /*3130*/  IMAD.X R11, R97, 0x1, R19, P3 ;  /* 0x00000001610b7824 */ /* 0x004fe200018e0613 */
[----:B------:R-:W-:-:S13]  /*3140*/  ISETP.GE.AND P3, PT, R206, R96, PT ;  /* 0x00000060ce00720c */ /* 0x000fda0003f66270 */
[----:B------:R-:W-:Y:S05]  /*3150*/  @P3 BRA `(.L_x_5241) ;  /* 0x0000000400ac3947 */ /* 0x000fea0003800000 */
[----:B------:R-:W-:Y:S02]  /*3160*/  SHF.R.U32.HI R109, RZ, 0x8, R47 ;  /* 0x00000008ff6d7819 */ /* 0x000fe4000001162f */
[----:B------:R-:W-:Y:S02]  /*3170*/  LOP3.LUT R13, R95, 0xff, RZ, 0xc0, !PT ;  /* 0x000000ff5f0d7812 */ /* 0x000fe400078ec0ff */
[----:B------:R-:W-:Y:S02]  /*3180*/  SHF.R.U32.HI R94, RZ, 0x18, R95 ;  /* 0x00000018ff5e7819 */ /* 0x000fe4000001165f */
[----:B------:R-:W-:Y:S02]  /*3190*/  LOP3.LUT R12, R47, 0xff, RZ, 0xc0, !PT ;  /* 0x000000ff2f0c7812 */ /* 0x000fe400078ec0ff */
[----:B---3--:R-:W-:Y:S02]  /*31a0*/  SHF.R.U32.HI R99, RZ, 0x18, R47 ;  /* 0x00000018ff637819 */ /* 0x008fe4000001162f */
[----:B------:R-:W-:-:S02]  /*31b0*/  SHF.R.U32.HI R15, RZ, 0x8, R95 ;  /* 0x00000008ff0f7819 */ /* 0x000fc4000001165f */
[----:B------:R-:W-:Y:S01]  /*31c0*/  PRMT R94, R94, 0x654, R13 ;  /* 0x000006545e5e7816 */ /* 0x000fe2000000000d */
[----:B------:R-:W-:Y:S01]  /*31d0*/  IMAD.SHL.U32 R13, R109, 0x100, RZ ;  /* 0x000001006d0d7824 */ /* 0x000fe200078e00ff */
[----:B------:R-:W-:Y:S01]  /*31e0*/  SHF.R.U32.HI R110, RZ, 0x10, R47 ;  /* 0x00000010ff6e7819 */ /* 0x000fe2000001162f */
[----:B------:R-:W-:Y:S01]  /*31f0*/  IMAD.SHL.U32 R15, R15, 0x100, RZ ;  /* 0x000001000f0f7824 */ /* 0x000fe200078e00ff */
[----:B------:R-:W-:Y:S02]  /*3200*/  SHF.R.U32.HI R47, RZ, 0x10, R95 ;  /* 0x00000010ff2f7819 */ /* 0x000fe4000001165f */
[----:B------:R-:W-:Y:S01]  /*3210*/  PRMT R46, R99, 0x654, R12 ;  /* 0x00000654632e7816 */ /* 0x000fe2000000000c */
[----:B-1----:R-:W-:Y:S01]  /*3220*/  IMAD.MOV.U32 R12, RZ, RZ, R4 ;  /* 0x000000ffff0c7224 */ /* 0x002fe200078e0004 */
[----:B------:R-:W-:Y:S01]  /*3230*/  LOP3.LUT R94, R94, 0xff00, R15, 0xf8, !PT ;  /* 0x0000ff005e5e7812 */ /* 0x000fe200078ef80f */
[----:B------:R-:W-:Y:S01]  /*3240*/  IMAD.U32 R47, R47, 0x10000, RZ ;  /* 0x000100002f2f7824 */ /* 0x000fe200078e00ff */
[----:B------:R-:W-:Y:S01]  /*3250*/  LOP3.LUT R46, R46, 0xff00, R13, 0xf8, !PT ;  /* 0x0000ff002e2e7812 */ /* 0x000fe200078ef80d */
[----:B------:R-:W-:Y:S01]  /*3260*/  IMAD.U32 R13, R110, 0x10000, RZ ;  /* 0x000100006e0d7824 */ /* 0x000fe200078e00ff */
[----:B------:R-:W-:-:S02]  /*3270*/  F2FP.F16.E4M3.UNPACK_B R4, R5 ;  /* 0x00000005ff04723e */ /* 0x000fc400020006ff */
[----:B------:R-:W-:Y:S02]  /*3280*/  F2FP.F16.E4M3.UNPACK_B R15, R115.H1 ;  /* 0x00000073ff0f723e */ /* 0x000fe400030006ff */
[----:B------:R-:W-:Y:S01]  /*3290*/  LOP3.LUT R95, R46, 0xff0000, R13, 0xf8, !PT ;  /* 0x00ff00002e5f7812 */ /* 0x000fe200078ef80d */
[--C-:B------:R-:W-:Y:S01]  /*32a0*/  HADD2.F32 R13, -RZ, R4.reuse.H1_H1 ;  /* 0x30000004ff0d7230 */ /* 0x100fe20000004100 */
[----:B------:R-:W-:Y:S01]  /*32b0*/  LOP3.LUT R110, R94, 0xff0000, R47, 0xf8, !PT ;  /* 0x00ff00005e6e7812 */ /* 0x000fe200078ef82f */
[--C-:B------:R-:W-:Y:S01]  /*32c0*/  HADD2.F32 R99, -RZ, R15.reuse.H0_H0 ;  /* 0x2000000fff637230 */ /* 0x100fe20000004100 */
[----:B------:R-:W-:Y:S01]  /*32d0*/  F2FP.F16.E4M3.UNPACK_B R47, R113.H1 ;  /* 0x00000071ff2f723e */ /* 0x000fe200030006ff */
[----:B------:R-:W-:Y:S01]  /*32e0*/  HADD2.F32 R4, -RZ, R4.H0_H0 ;  /* 0x20000004ff047230 */ /* 0x000fe20000004100 */
[----:B------:R-:W-:Y:S01]  /*32f0*/  F2FP.F16.E4M3.UNPACK_B R5, R5.H1 ;  /* 0x00000005ff05723e */ /* 0x000fe200030006ff */
[----:B------:R-:W-:Y:S02]  /*3300*/  HADD2.F32 R109, -RZ, R15.H1_H1 ;  /* 0x3000000fff6d7230 */ /* 0x000fe40000004100 */
[----:B------:R-:W-:Y:S01]  /*3310*/  FMUL.FTZ R111, R13, R99 ;  /* 0x000000630d6f7220 */ /* 0x000fe20000410000 */
[----:B------:R-:W-:-:S02]  /*3320*/  HADD2.F32 R94, -RZ, R47.H0_H0 ;  /* 0x2000002fff5e7230 */ /* 0x000fc40000004100 */
[----:B------:R-:W-:Y:S01]  /*3330*/  FMUL.FTZ R112, R4, R99 ;  /* 0x0000006304707220 */ /* 0x000fe20000410000 */
[--C-:B------:R-:W-:Y:S01]  /*3340*/  HADD2.F32 R46, -RZ, R5.reuse.H1_H1 ;  /* 0x30000005ff2e7230 */ /* 0x100fe20000004100 */
[----:B------:R-:W-:Y:S01]  /*3350*/  F2FP.F16.E4M3.UNPACK_B R99, R115 ;  /* 0x00000073ff63723e */ /* 0x000fe200020006ff */
[----:B------:R-:W-:Y:S02]  /*3360*/  HADD2.F32 R15, -RZ, R5.H0_H0 ;  /* 0x20000005ff0f7230 */ /* 0x000fe40000004100 */
[----:B------:R-:W-:Y:S01]  /*3370*/  FFMA.FTZ R5, R13, R94, R112 ;  /* 0x0000005e0d057223 */ /* 0x000fe20000010070 */
[----:B------:R-:W-:Y:S02]  /*3380*/  HADD2.F32 R47, -RZ, R47.H1_H1 ;  /* 0x3000002fff2f7230 */ /* 0x000fe40000004100 */
[-C--:B------:R-:W-:Y:S01]  /*3390*/  FMUL.FTZ R114, R46, R109.reuse ;  /* 0x0000006d2e727220 */ /* 0x080fe20000410000 */
[-C--:B------:R-:W-:Y:S01]  /*33a0*/  F2FP.F16.E4M3.UNPACK_B R13, R12.reuse.H1 ;  /* 0x0000000cff0d723e */ /* 0x080fe200030006ff */
[C---:B------:R-:W-:Y:S01]  /*33b0*/  FMUL.FTZ R109, R15.reuse, R109 ;  /* 0x0000006d0f6d7220 */ /* 0x040fe20000410000 */
[----:B------:R-:W-:Y:S01]  /*33c0*/  F2FP.F16.E4M3.UNPACK_B R12, R12 ;  /* 0x0000000cff0c723e */ /* 0x000fe200020006ff */
[----:B------:R-:W-:Y:S01]  /*33d0*/  FFMA.FTZ R4, R4, R94, -R111 ;  /* 0x0000005e04047223 */ /* 0x000fe2000001086f */
[-C--:B------:R-:W-:Y:S01]  /*33e0*/  FFMA.FTZ R111, R15, R47.reuse, -R114 ;  /* 0x0000002f0f6f7223 */ /* 0x080fe20000010872 */
[----:B------:R-:W-:Y:S01]  /*33f0*/  FFMA.FTZ R116, R46, R47, R109 ;  /* 0x0000002f2e747223 */ /* 0x000fe2000001006d */
[--C-:B------:R-:W-:Y:S01]  /*3400*/  HADD2.F32 R15, -RZ, R13.reuse.H0_H0 ;  /* 0x2000000dff0f7230 */ /* 0x100fe20000004100 */
[----:B------:R-:W-:Y:S01]  /*3410*/  F2FP.F16.E4M3.UNPACK_B R47, R113 ;  /* 0x00000071ff2f723e */ /* 0x000fe200020006ff */
[----:B------:R-:W-:-:S02]  /*3420*/  HADD2.F32 R46, -RZ, R13.H1_H1 ;  /* 0x3000000dff2e7230 */ /* 0x000fc40000004100 */
[--C-:B------:R-:W-:Y:S01]  /*3430*/  HADD2.F32 R109, -RZ, R99.reuse.H1_H1 ;  /* 0x30000063ff6d7230 */ /* 0x100fe20000004100 */
[----:B------:R-:W-:Y:S01]  /*3440*/  F2FP.SATFINITE.E4M3.F32.PACK_AB_MERGE_C R119, R116, R111, RZ ;  /* 0x0000006f7477723e */ /* 0x000fe200048070ff */
[--C-:B------:R-:W-:Y:S02]  /*3450*/  HADD2.F32 R13, -RZ, R12.reuse.H0_H0 ;  /* 0x2000000cff0d7230 */ /* 0x100fe40000004100 */
[----:B------:R-:W-:Y:S02]  /*3460*/  HADD2.F32 R99, -RZ, R99.H0_H0 ;  /* 0x20000063ff637230 */ /* 0x000fe40000004100 */
[-C--:B------:R-:W-:Y:S01]  /*3470*/  FMUL.FTZ R114, R46, R109.reuse ;  /* 0x0000006d2e727220 */ /* 0x080fe20000410000 */
[----:B------:R-:W-:Y:S02]  /*3480*/  HADD2.F32 R12, -RZ, R12.H1_H1 ;  /* 0x3000000cff0c7230 */ /* 0x000fe40000004100 */
[----:B------:R-:W-:Y:S01]  /*3490*/  FMUL.FTZ R109, R15, R109 ;  /* 0x0000006d0f6d7220 */ /* 0x000fe20000410000 */
[--C-:B------:R-:W-:Y:S01]  /*34a0*/  HADD2.F32 R94, -RZ, R47.reuse.H1_H1 ;  /* 0x3000002fff5e7230 */ /* 0x100fe20000004100 */
[----:B------:R-:W-:Y:S01]  /*34b0*/  F2FP.SATFINITE.E4M3.F32.PACK_AB_MERGE_C R5, R5, R4, R119 ;  /* 0x000000040505723e */ /* 0x000fe20004807077 */
        /* <DEDUP_REMOVED lines=9> */
[-C--:B------:R-:W-:Y:S01]  /*3550*/  F2FP.F16.E4M3.UNPACK_B R47, R95.reuse.H1 ;  /* 0x0000005fff2f723e */ /* 0x080fe200030006ff */
        /* <DEDUP_REMOVED lines=24> */
[----:B------:R-:W-:Y:S01]  /*36e0*/  HADD2.F32 R13, -RZ, R7.H1_H1 ;  /* 0x30000007ff0d7230 */ /* 0x000fe20000004100 */
[----:B------:R-:W-:Y:S01]  /*36f0*/  F2FP.SATFINITE.E4M3.F32.PACK_AB_MERGE_C R4, R113, R112, R118 ;  /* 0x000000707104723e */ /* 0x000fe20004807076 */
[--C-:B------:R-:W-:Y:S02]  /*3700*/  HADD2.F32 R7, -RZ, R6.reuse.H0_H0 ;  /* 0x20000006ff077230 */ /* 0x100fe40000004100 */
[-C--:B------:R-:W-:Y:S01]  /*3710*/  FMUL.FTZ R94, R12, R99.reuse ;  /* 0x000000630c5e7220 */ /* 0x080fe20000410000 */
[----:B------:R-:W-:Y:S02]  /*3720*/  HADD2.F32 R6, -RZ, R6.H1_H1 ;  /* 0x30000006ff067230 */ /* 0x000fe40000004100 */
[----:B------:R-:W-:Y:S01]  /*3730*/  FMUL.FTZ R109, R13, R99 ;  /* 0x000000630d6d7220 */ /* 0x000fe20000410000 */
[----:B------:R-:W-:Y:S01]  /*3740*/  HADD2.F32 R110, -RZ, R110.H0_H0 ;  /* 0x2000006eff6e7230 */ /* 0x000fe20000004100 */
[----:B------:R-:W-:Y:S01]  /*3750*/  F2FP.SATFINITE.E4M3.F32.PACK_AB_MERGE_C R111, R114, R111, RZ ;  /* 0x0000006f726f723e */ /* 0x000fe200048070ff */
[----:B------:R-:W-:Y:S01]  /*3760*/  HADD2.F32 R47, -RZ, R47.H0_H0 ;  /* 0x2000002fff2f7230 */ /* 0x000fe20000004100 */
[----:B------:R-:W-:Y:S01]  /*3770*/  F2FP.SATFINITE.E4M3.F32.PACK_AB_MERGE_C R115, R116, R115, RZ ;  /* 0x000000737473723e */ /* 0x000fe200048070ff */
[----:B------:R-:W-:-:S02]  /*3780*/  HADD2.F32 R95, -RZ, R95.H0_H0 ;  /* 0x2000005fff5f7230 */ /* 0x000fc40000004100 */
[-C--:B------:R-:W-:Y:S01]  /*3790*/  FMUL.FTZ R46, R6, R110.reuse ;  /* 0x0000006e062e7220 */ /* 0x080fe20000410000 */
[----:B------:R-:W-:Y:S01]  /*37a0*/  FMUL.FTZ R15, R7, R110 ;  /* 0x0000006e070f7220 */ /* 0x000fe20000410000 */
[-C--:B------:R-:W-:Y:S01]  /*37b0*/  FFMA.FTZ R109, R12, R47.reuse, -R109 ;  /* 0x0000002f0c6d7223 */ /* 0x080fe2000001086d */
[----:B------:R-:W-:Y:S01]  /*37c0*/  FFMA.FTZ R94, R13, R47, R94 ;  /* 0x0000002f0d5e7223 */ /* 0x000fe2000001005e */
[-C--:B------:R-:W-:Y:S01]  /*37d0*/  FFMA.FTZ R46, R7, R95.reuse, -R46 ;  /* 0x0000005f072e7223 */ /* 0x080fe2000001082e */
[----:B------:R-:W-:-:S03]  /*37e0*/  FFMA.FTZ R15, R6, R95, R15 ;  /* 0x0000005f060f7223 */ /* 0x000fc6000001000f */
[----:B------:R-:W-:Y:S02]  /*37f0*/  F2FP.SATFINITE.E4M3.F32.PACK_AB_MERGE_C R7, R94, R109, R115 ;  /* 0x0000006d5e07723e */ /* 0x000fe40004807073 */
[----:B------:R-:W-:-:S07]  /*3800*/  F2FP.SATFINITE.E4M3.F32.PACK_AB_MERGE_C R6, R15, R46, R111 ;  /* 0x0000002e0f06723e */ /* 0x000fce000480706f */
.L_x_5241:
[----:B------:R-:W-:Y:S05]  /*3810*/  BSYNC B2 ;  /* 0x0000000000027941 */ /* 0x000fea0003800000 */
.L_x_5240:
[----:B-1----:R0:W-:Y:S02]  /*3820*/  ST.E.128 desc[UR42][R10.64], R4 ;  /* 0x000000040a007985 */ /* 0x0021e4000c101d2a */
.L_x_5239:
[----:B------:R-:W-:Y:S05]  /*3830*/  BSYNC B1 ;  /* 0x0000000000017941 */ /* 0x000fea0003800000 */
.L_x_5238:
[----:B------:R-:W-:Y:S01]  /*3840*/  ISETP.NE.AND P3, PT, R3, RZ, PT ;  /* 0x000000ff0300720c */ /* 0x000fe20003f65270 */
[----:B------:R-:W-:-:S12]  /*3850*/  BSSY B1, `(.L_x_5242) ;  /* 0x0000076000017945 */ /* 0x000fd80003800000 */
[----:B------:R-:W-:Y:S05]  /*3860*/  @!P3 BRA `(.L_x_5243) ;  /* 0x0000000400d0b947 */ /* 0x000fea0003800000 */
[----:B0-----:R-:W-:Y:S01]  /*3870*/  IMAD.SHL.U32 R4, R213, 0x10, RZ ;  /* 0x00000010d5047824 */ /* 0x001fe200078e00ff */
[----:B------:R-:W-:Y:S04]  /*3880*/  BSSY B2, `(.L_x_5244) ;  /* 0x0000071000027945 */ /* 0x000fe80003800000 */
[----:B----4-:R-:W-:-:S04]  /*3890*/  IADD3 R10, P3, R14, R4, RZ ;  /* 0x000000040e0a7210 */ /* 0x010fc80007f7e0ff */
[----:B--2---:R-:W-:Y:S02]  /*38a0*/  LEA.HI.X.SX32 R11, R4, R97, 0x1, P3 ;  /* 0x00000061040b7211 */ /* 0x004fe400018f0eff */
[----:B------:R0:W2:Y:S01]  /*38b0*/  LDS.128 R4, [R85+0x1e400] ;  /* 0x01e4000055047984 */ /* 0x0000a20000000c00 */
[----:B------:R-:W-:-:S13]  /*38c0*/  ISETP.GE.AND P3, PT, R223, R96, PT ;  /* 0x00000060df00720c */ /* 0x000fda0003f66270 */
[----:B0-----:R-:W-:Y:S05]  /*38d0*/  @P3 BRA `(.L_x_5245) ;  /* 0x0000000400ac3947 */ /* 0x001fea0003800000 */
[----:B------:R-:W-:Y:S02]  /*38e0*/  SHF.R.U32.HI R94, RZ, 0x8, R43 ;  /* 0x00000008ff5e7819 */ /* 0x000fe4000001162b */
[----:B------:R-:W-:Y:S02]  /*38f0*/  SHF.R.U32.HI R42, RZ, 0x18, R45 ;  /* 0x00000018ff2a7819 */ /* 0x000fe4000001162d */
[----:B------:R-:W-:Y:S02]  /*3900*/  LOP3.LUT R15, R45, 0xff, RZ, 0xc0, !PT ;  /* 0x000000ff2d0f7812 */ /* 0x000fe400078ec0ff */
[----:B------:R-:W-:Y:S02]  /*3910*/  SHF.R.U32.HI R13, RZ, 0x18, R43 ;  /* 0x00000018ff0d7819 */ /* 0x000fe4000001162b */
[----:B------:R-:W-:Y:S02]  /*3920*/  LOP3.LUT R12, R43, 0xff, RZ, 0xc0, !PT ;  /* 0x000000ff2b0c7812 */ /* 0x000fe400078ec0ff */
[----:B------:R-:W-:-:S02]  /*3930*/  SHF.R.U32.HI R44, RZ, 0x8, R45 ;  /* 0x00000008ff2c7819 */ /* 0x000fc4000001162d */
[----:B------:R-:W-:Y:S01]  /*3940*/  PRMT R15, R42, 0x654, R15 ;  /* 0x000006542a0f7816 */ /* 0x000fe2000000000f */
[----:B------:R-:W-:Y:S01]  /*3950*/  IMAD.SHL.U32 R42, R94, 0x100, RZ ;  /* 0x000001005e2a7824 */ /* 0x000fe200078e00ff */
[----:B------:R-:W-:Y:S01]  /*3960*/  SHF.R.U32.HI R47, RZ, 0x10, R43 ;  /* 0x00000010ff2f7819 */ /* 0x000fe2000001162b */
[----:B------:R-:W-:Y:S01]  /*3970*/  IMAD.SHL.U32 R44, R44, 0x100, RZ ;  /* 0x000001002c2c7824 */ /* 0x000fe200078e00ff */
[----:B------:R-:W-:Y:S01]  /*3980*/  PRMT R13, R13, 0x654, R12 ;  /* 0x000006540d0d7816 */ /* 0x000fe2000000000c */
[----:B--2---:R-:W-:Y:S01]  /*3990*/  IMAD.MOV.U32 R12, RZ, RZ, R4 ;  /* 0x000000ffff0c7224 */ /* 0x004fe200078e0004 */
[----:B------:R-:W-:Y:S02]  /*39a0*/  SHF.R.U32.HI R46, RZ, 0x10, R45 ;  /* 0x00000010ff2e7819 */ /* 0x000fe4000001162d */
[----:B------:R-:W-:Y:S01]  /*39b0*/  LOP3.LUT R13, R13, 0xff00, R42, 0xf8, !PT ;  /* 0x0000ff000d0d7812 */ /* 0x000fe200078ef82a */
[----:B------:R-:W-:Y:S01]  /*39c0*/  IMAD.U32 R42, R47, 0x10000, RZ ;  /* 0x000100002f2a7824 */ /* 0x000fe200078e00ff */
[----:B------:R-:W-:Y:S01]  /*39d0*/  LOP3.LUT R43, R15, 0xff00, R44, 0xf8, !PT ;  /* 0x0000ff000f2b7812 */ /* 0x000fe200078ef82c */
[----:B------:R-:W-:Y:S01]  /*39e0*/  IMAD.U32 R46, R46, 0x10000, RZ ;  /* 0x000100002e2e7824 */ /* 0x000fe200078e00ff */
[----:B------:R-:W-:-:S02]  /*39f0*/  F2FP.F16.E4M3.UNPACK_B R15, R108.H1 ;  /* 0x0000006cff0f723e */ /* 0x000fc400030006ff */
[-C--:B------:R-:W-:Y:S02]  /*3a00*/  F2FP.F16.E4M3.UNPACK_B R4, R5.reuse ;  /* 0x00000005ff04723e */ /* 0x080fe400020006ff */
[----:B------:R-:W-:Y:S01]  /*3a10*/  F2FP.F16.E4M3.UNPACK_B R5, R5.H1 ;  /* 0x00000005ff05723e */ /* 0x000fe200030006ff */
[--C-:B------:R-:W-:Y:S01]  /*3a20*/  HADD2.F32 R45, -RZ, R15.reuse.H0_H0 ;  /* 0x2000000fff2d7230 */ /* 0x100fe20000004100 */
[----:B------:R-:W-:Y:S01]  /*3a30*/  LOP3.LUT R44, R13, 0xff0000, R42, 0xf8, !PT ;  /* 0x00ff00000d2c7812 */ /* 0x000fe200078ef82a */
[--C-:B------:R-:W-:Y:S01]  /*3a40*/  HADD2.F32 R13, -RZ, R4.reuse.H1_H1 ;  /* 0x30000004ff0d7230 */ /* 0x100fe20000004100 */
[----:B------:R-:W-:Y:S01]  /*3a50*/  LOP3.LUT R47, R43, 0xff0000, R46, 0xf8, !PT ;  /* 0x00ff00002b2f7812 */ /* 0x000fe200078ef82e */
[----:B------:R-:W-:Y:S01]  /*3a60*/  HADD2.F32 R46, -RZ, R15.H1_H1 ;  /* 0x3000000fff2e7230 */ /* 0x000fe20000004100 */
[----:B------:R-:W-:Y:S01]  /*3a70*/  F2FP.F16.E4M3.UNPACK_B R42, R107.H1 ;  /* 0x0000006bff2a723e */ /* 0x000fe200030006ff */
[----:B------:R-:W-:Y:S02]  /*3a80*/  HADD2.F32 R15, -RZ, R5.H1_H1 ;  /* 0x30000005ff0f7230 */ /* 0x000fe40000004100 */
[----:B------:R-:W-:Y:S01]  /*3a90*/  FMUL.FTZ R95, R13, R45 ;  /* 0x0000002d0d5f7220 */ /* 0x000fe20000410000 */
[----:B------:R-:W-:Y:S01]  /*3aa0*/  HADD2.F32 R4, -RZ, R4.H0_H0 ;  /* 0x20000004ff047230 */ /* 0x000fe20000004100 */
[----:B------:R-:W-:Y:S01]  /*3ab0*/  F2FP.F16.E4M3.UNPACK_B R108, R108 ;  /* 0x0000006cff6c723e */ /* 0x000fe200020006ff */
[----:B------:R-:W-:-:S02]  /*3ac0*/  HADD2.F32 R43, -RZ, R42.H0_H0 ;  /* 0x2000002aff2b7230 */ /* 0x000fc40000004100 */
[-C--:B------:R-:W-:Y:S01]  /*3ad0*/  FMUL.FTZ R110, R15, R46.reuse ;  /* 0x0000002e0f6e7220 */ /* 0x080fe20000410000 */
[----:B------:R-:W-:Y:S02]  /*3ae0*/  HADD2.F32 R5, -RZ, R5.H0_H0 ;  /* 0x20000005ff057230 */ /* 0x000fe40000004100 */
[C---:B------:R-:W-:Y:S01]  /*3af0*/  FMUL.FTZ R94, R4.reuse, R45 ;  /* 0x0000002d045e7220 */ /* 0x040fe20000410000 */
[----:B------:R-:W-:Y:S01]  /*3b00*/  HADD2.F32 R42, -RZ, R42.H1_H1 ;  /* 0x3000002aff2a7230 */ /* 0x000fe20000004100 */
[----:B------:R-:W-:Y:S01]  /*3b10*/  F2FP.F16.E4M3.UNPACK_B R107, R107 ;  /* 0x0000006bff6b723e */ /* 0x000fe200020006ff */
[-C--:B------:R-:W-:Y:S01]  /*3b20*/  FFMA.FTZ R4, R4, R43.reuse, -R95 ;  /* 0x0000002b04047223 */ /* 0x080fe2000001085f */
[----:B------:R-:W-:Y:S01]  /*3b30*/  FMUL.FTZ R46, R5, R46 ;  /* 0x0000002e052e7220 */ /* 0x000fe20000410000 */
[----:B---3--:R-:W-:Y:S01]  /*3b40*/  FFMA.FTZ R99, R13, R43, R94 ;  /* 0x0000002b0d637223 */ /* 0x008fe2000001005e */
        /* <DEDUP_REMOVED lines=10> */
[--C-:B------:R-:W-:Y:S02]  /*3bf0*/  HADD2.F32 R5, -RZ, R12.reuse.H0_H0 ;  /* 0x2000000cff057230 */ /* 0x100fe40000004100 */
[----:B------:R-:W-:Y:S01]  /*3c00*/  FMUL.FTZ R94, R15, R46 ;  /* 0x0000002e0f5e7220 */ /* 0x000fe20000410000 */
[----:B------:R-:W-:-:S02]  /*3c10*/  HADD2.F32 R12, -RZ, R12.H1_H1 ;  /* 0x3000000cff0c7230 */ /* 0x000fc40000004100 */
[--C-:B------:R-:W-:Y:S02]  /*3c20*/  HADD2.F32 R42, -RZ, R107.reuse.H1_H1 ;  /* 0x3000006bff2a7230 */ /* 0x100fe40000004100 */
[-C--:B------:R-:W-:Y:S01]  /*3c30*/  FMUL.FTZ R43, R5, R108.reuse ;  /* 0x0000006c052b7220 */ /* 0x080fe20000410000 */
[----:B------:R-:W-:Y:S02]  /*3c40*/  HADD2.F32 R107, -RZ, R107.H0_H0 ;  /* 0x2000006bff6b7230 */ /* 0x000fe40000004100 */
[C---:B------:R-:W-:Y:S01]  /*3c50*/  FMUL.FTZ R46, R12.reuse, R108 ;  /* 0x0000006c0c2e7220 */ /* 0x040fe20000410000 */
[-C--:B------:R-:W-:Y:S01]  /*3c60*/  FFMA.FTZ R94, R13, R42.reuse, -R94 ;  /* 0x0000002a0d5e7223 */ /* 0x080fe2000001085e */
[----:B------:R-:W-:Y:S01]  /*3c70*/  FFMA.FTZ R15, R15, R42, R110 ;  /* 0x0000002a0f0f7223 */ /* 0x000fe2000001006e */
[----:B------:R-:W-:Y:S01]  /*3c80*/  FFMA.FTZ R108, R12, R107, R43 ;  /* 0x0000006b0c6c7223 */ /* 0x000fe2000001002b */
[----:B------:R-:W-:Y:S01]  /*3c90*/  F2FP.F16.E4M3.UNPACK_B R12, R7.H1 ;  /* 0x00000007ff0c723e */ /* 0x000fe200030006ff */
        /* <DEDUP_REMOVED lines=19> */
[----:B------:R-:W-:Y:S01]  /*3dd0*/  FMUL.FTZ R94, R12, R45 ;  /* 0x0000002d0c5e7220 */ /* 0x000fe20000410000 */
        /* <DEDUP_REMOVED lines=16> */
[CC--:B------:R-:W-:Y:S01]  /*3ee0*/  FMUL.FTZ R13, R7.reuse, R43.reuse ;  /* 0x0000002b070d7220 */ /* 0x0c0fe20000410000 */
[----:B------:R-:W-:Y:S01]  /*3ef0*/  FMUL.FTZ R110, R12, R43 ;  /* 0x0000002b0c6e7220 */ /* 0x000fe20000410000 */
        /* <DEDUP_REMOVED lines=9> */
.L_x_5245:
[----:B------:R-:W-:Y:S05]  /*3f90*/  BSYNC B2 ;  /* 0x0000000000027941 */ /* 0x000fea0003800000 */
.L_x_5244:
[----:B--2---:R0:W-:Y:S02]  /*3fa0*/  ST.E.128 desc[UR42][R10.64], R4 ;  /* 0x000000040a007985 */ /* 0x0041e4000c101d2a */
.L_x_5243:
[----:B------:R-:W-:Y:S05]  /*3fb0*/  BSYNC B1 ;  /* 0x0000000000017941 */ /* 0x000fea0003800000 */
.L_x_5242:
        /* <DEDUP_REMOVED lines=10> */
[--C-:B------:R-:W-:Y:S01]  /*4060*/  SHF.R.U32.HI R45, RZ, 0x10, R39.reuse ;  /* 0x00000010ff2d7819 */ /* 0x100fe20000011627 */
[----:B--2---:R-:W-:Y:S01]  /*4070*/  IMAD.MOV.U32 R13, RZ, RZ, R6 ;  /* 0x000000ffff0d7224 */ /* 0x004fe200078e0006 */
        /* <DEDUP_REMOVED lines=14> */
[----:B------:R-:W-:Y:S01]  /*4160*/  LOP3.LUT R12, R7, 0xff00, R6, 0xf8, !PT ;  /* 0x0000ff00070c7812 */ /* 0x000fe200078ef806 */
[----:B------:R-:W-:Y:S01]  /*4170*/  IMAD.U32 R7, R45, 0x10000, RZ ;  /* 0x000100002d077824 */ /* 0x000fe200078e00ff */
[----:B------:R-:W-:Y:S02]  /*4180*/  F2FP.F16.E4M3.UNPACK_B R39, R106.H1 ;  /* 0x0000006aff27723e */ /* 0x000fe400030006ff */
[----:B------:R-:W-:Y:S02]  /*4190*/  F2FP.F16.E4M3.UNPACK_B R6, R5 ;  /* 0x00000005ff06723e */ /* 0x000fe400020006ff */
        /* <DEDUP_REMOVED lines=16> */
[CC--:B------:R-:W-:Y:S01]  /*42a0*/  FMUL.FTZ R6, R12.reuse, R42.reuse ;  /* 0x0000002a0c067220 */ /* 0x0c0fe20000410000 */
        /* <DEDUP_REMOVED lines=25> */
[----:B------:R-:W-:Y:S02]  /*4440*/  F2FP.F16.E4M3.UNPACK_B R39, R43.H1 ;  /* 0x0000002bff27723e */ /* 0x000fe400030006ff */
[----:B---3--:R-:W-:Y:S01]  /*4450*/  F2FP.SATFINITE.E4M3.F32.PACK_AB_MERGE_C R99, R42, R41, RZ ;  /* 0x000000292a63723e */ /* 0x008fe200048070ff */
        /* <DEDUP_REMOVED lines=44> */
.L_x_5249:
[----:B------:R-:W-:Y:S05]  /*4720*/  BSYNC B2 ;  /* 0x0000000000027941 */ /* 0x000fea0003800000 */
.L_x_5248:
[----:B--2---:R0:W-:Y:S02]  /*4730*/  ST.E.128 desc[UR42][R10.64], R4 ;  /* 0x000000040a007985 */ /* 0x0041e4000c101d2a */
.L_x_5247:
[----:B------:R-:W-:Y:S05]  /*4740*/  BSYNC B1 ;  /* 0x0000000000017941 */ /* 0x000fea0003800000 */
.L_x_5246:
[----:B------:R-:W-:Y:S01]  /*4750*/  LOP3.LUT P3, RZ, R57, 0x8, RZ, 0xc0, !PT ;  /* 0x0000000839ff7812 */ /* 0x000fe2000786c0ff */
[----:B------:R-:W-:-:S12]  /*4760*/  BSSY B1, `(.L_x_5250) ;  /* 0x0000076000017945 */ /* 0x000fd80003800000 */
[----:B------:R-:W-:Y:S05]  /*4770*/  @!P3 BRA `(.L_x_5251) ;  /* 0x0000000400d0b947 */ /* 0x000fea0003800000 */
[----:B0-----:R0:W0:Y:S01]  /*4780*/  LDS.128 R4, [R85+0x20400] ;  /* 0x0204000055047984 */ /* 0x0010220000000c00 */
[----:B----4-:R-:W-:Y:S01]  /*4790*/  IADD3 R10, P3, R208, R14, RZ ;  /* 0x0000000ed00a7210 */ /* 0x010fe20007f7e0ff */
[----:B------:R-:W-:Y:S04]  /*47a0*/  BSSY B2, `(.L_x_5252) ;  /* 0x0000070000027945 */ /* 0x000fe80003800000 */
[----:B--2---:R-:W-:Y:S01]  /*47b0*/  IMAD.X R11, R97, 0x1, R221, P3 ;  /* 0x00000001610b7824 */ /* 0x004fe200018e06dd */
[----:B------:R-:W-:-:S13]  /*47c0*/  ISETP.GE.AND P3, PT, R225, R96, PT ;  /* 0x00000060e100720c */ /* 0x000fda0003f66270 */
[----:B------:R-:W-:Y:S05]  /*47d0*/  @P3 BRA `(.L_x_5253) ;  /* 0x0000000400b03947 */ /* 0x000fea0003800000 */
[----:B------:R-:W-:Y:S01]  /*47e0*/  SHF.R.U32.HI R41, RZ, 0x18, R35 ;  /* 0x00000018ff297819 */ /* 0x000fe20000011623 */
[----:B0-----:R-:W-:Y:S01]  /*47f0*/  IMAD.MOV.U32 R15, RZ, RZ, R7 ;  /* 0x000000ffff0f7224 */ /* 0x001fe200078e0007 */
[----:B------:R-:W-:Y:S02]  /*4800*/  LOP3.LUT R12, R35, 0xff, RZ, 0xc0, !PT ;  /* 0x000000ff230c7812 */ /* 0x000fe400078ec0ff */
[--C-:B------:R-:W-:Y:S02]  /*4810*/  SHF.R.U32.HI R38, RZ, 0x8, R35.reuse ;  /* 0x00000008ff267819 */ /* 0x100fe40000011623 */
[----:B------:R-:W-:Y:S02]  /*4820*/  SHF.R.U32.HI R36, RZ, 0x10, R35 ;  /* 0x00000010ff247819 */ /* 0x000fe40000011623 */
[--C-:B------:R-:W-:Y:S01]  /*4830*/  SHF.R.U32.HI R35, RZ, 0x8, R37.reuse ;  /* 0x00000008ff237819 */ /* 0x100fe20000011625 */
[----:B------:R-:W-:Y:S01]  /*4840*/  IMAD.SHL.U32 R7, R38, 0x100, RZ ;  /* 0x0000010026077824 */ /* 0x000fe200078e00ff */
[----:B------:R-:W-:-:S02]  /*4850*/  SHF.R.U32.HI R39, RZ, 0x18, R37 ;  /* 0x00000018ff277819 */ /* 0x000fc40000011625 */
[----:B------:R-:W-:Y:S01]  /*4860*/  LOP3.LUT R34, R37, 0xff, RZ, 0xc0, !PT ;  /* 0x000000ff25227812 */ /* 0x000fe200078ec0ff */
[----:B------:R-:W-:Y:S01]  /*4870*/  IMAD.SHL.U32 R35, R35, 0x100, RZ ;  /* 0x0000010023237824 */ /* 0x000fe200078e00ff */
[----:B------:R-:W-:Y:S02]  /*4880*/  SHF.R.U32.HI R37, RZ, 0x10, R37 ;  /* 0x00000010ff257819 */ /* 0x000fe40000011625 */
[----:B------:R-:W-:Y:S02]  /*4890*/  PRMT R12, R41, 0x654, R12 ;  /* 0x00000654290c7816 */ /* 0x000fe4000000000c */
[----:B------:R-:W-:Y:S01]  /*48a0*/  PRMT R34, R39, 0x654, R34 ;  /* 0x0000065427227816 */ /* 0x000fe20000000022 */
[----:B------:R-:W-:Y:S01]  /*48b0*/  IMAD.U32 R37, R37, 0x10000, RZ ;  /* 0x0001000025257824 */ /* 0x000fe200078e00ff */
[----:B------:R-:W-:Y:S01]  /*48c0*/  LOP3.LUT R7, R12, 0xff00, R7, 0xf8, !PT ;  /* 0x0000ff000c077812 */ /* 0x000fe200078ef807 */
[----:B------:R-:W-:Y:S01]  /*48d0*/  IMAD.U32 R12, R36, 0x10000, RZ ;  /* 0x00010000240c7824 */ /* 0x000fe200078e00ff */
[----:B------:R-:W-:-:S02]  /*48e0*/  MOV R13, R6 ;  /* 0x00000006000d7202 */ /* 0x000fc40000000f00 */
[----:B------:R-:W-:Y:S02]  /*48f0*/  LOP3.LUT R34, R34, 0xff00, R35, 0xf8, !PT ;  /* 0x0000ff0022227812 */ /* 0x000fe400078ef823 */
        /* <DEDUP_REMOVED lines=90> */
.L_x_5253:
[----:B------:R-:W-:Y:S05]  /*4ea0*/  BSYNC B2 ;  /* 0x0000000000027941 */ /* 0x000fea0003800000 */
.L_x_5252:
[----:B0-----:R0:W-:Y:S02]  /*4eb0*/  ST.E.128 desc[UR42][R10.64], R4 ;  /* 0x000000040a007985 */ /* 0x0011e4000c101d2a */
.L_x_5251:
[----:B------:R-:W-:Y:S05]  /*4ec0*/  BSYNC B1 ;  /* 0x0000000000017941 */ /* 0x000fea0003800000 */
.L_x_5250:
        /* <DEDUP_REMOVED lines=9> */
[--C-:B------:R-:W-:Y:S01]  /*4f60*/  SHF.R.U32.HI R37, RZ, 0x10, R31.reuse ;  /* 0x00000010ff257819 */ /* 0x100fe2000001161f */
[----:B0-----:R-:W-:Y:S01]  /*4f70*/  IMAD.MOV.U32 R13, RZ, RZ, R6 ;  /* 0x000000ffff0d7224 */ /* 0x001fe200078e0006 */
        /* <DEDUP_REMOVED lines=106> */
.L_x_5257:
[----:B------:R-:W-:Y:S05]  /*5620*/  BSYNC B2 ;  /* 0x0000000000027941 */ /* 0x000fea0003800000 */
.L_x_5256:
[----:B0-----:R0:W-:Y:S02]  /*5630*/  ST.E.128 desc[UR42][R10.64], R4 ;  /* 0x000000040a007985 */ /* 0x0011e4000c101d2a */
.L_x_5255:
[----:B------:R-:W-:Y:S05]  /*5640*/  BSYNC B1 ;  /* 0x0000000000017941 */ /* 0x000fea0003800000 */
.L_x_5254:
[----:B------:R-:W-:-:S13]  /*5650*/  LOP3.LUT P3, RZ, R57, 0x20, RZ, 0xc0, !PT ;  /* 0x0000002039ff7812 */ /* 0x000fda000786c0ff */
        /* <DEDUP_REMOVED lines=9> */
[----:B------:R-:W-:Y:S02]  /*56f0*/  SHF.R.U32.HI R14, RZ, 0x8, R29 ;  /* 0x00000008ff0e7819 */ /* 0x000fe4000001161d */
[--C-:B------:R-:W-:Y:S01]  /*5700*/  SHF.R.U32.HI R31, RZ, 0x18, R9.reuse ;  /* 0x00000018ff1f7819 */ /* 0x100fe20000011609 */
[----:B------:R-:W-:Y:S01]  /*5710*/  IMAD.SHL.U32 R7, R30, 0x100, RZ ;  /* 0x000001001e077824 */ /* 0x000fe200078e00ff */
[----:B------:R-:W-:Y:S02]  /*5720*/  LOP3.LUT R8, R9, 0xff, RZ, 0xc0, !PT ;  /* 0x000000ff09087812 */ /* 0x000fe400078ec0ff */
[----:B------:R-:W-:Y:S01]  /*5730*/  SHF.R.U32.HI R15, RZ, 0x10, R9 ;  /* 0x00000010ff0f7819 */ /* 0x000fe20000011609 */
[----:B------:R-:W-:Y:S01]  /*5740*/  IMAD.MOV.U32 R9, RZ, RZ, R6 ;  /* 0x000000ffff097224 */ /* 0x000fe200078e0006 */
[----:B------:R-:W-:Y:S01]  /*5750*/  SHF.R.U32.HI R28, RZ, 0x10, R29 ;  /* 0x00000010ff1c7819 */ /* 0x000fe2000001161d */
[----:B------:R-:W-:Y:S01]  /*5760*/  IMAD.SHL.U32 R6, R14, 0x100, RZ ;  /* 0x000001000e067824 */ /* 0x000fe200078e00ff */
[----:B------:R-:W-:-:S02]  /*5770*/  PRMT R8, R31, 0x654, R8 ;  /* 0x000006541f087816 */ /* 0x000fc40000000008 */
[----:B------:R-:W-:Y:S01]  /*5780*/  LOP3.LUT R13, R29, 0xff0000ff, RZ, 0xc0, !PT ;  /* 0xff0000ff1d0d7812 */ /* 0x000fe200078ec0ff */
[----:B------:R-:W-:Y:S01]  /*5790*/  IMAD.U32 R28, R28, 0x10000, RZ ;  /* 0x000100001c1c7824 */ /* 0x000fe200078e00ff */
[----:B------:R-:W-:Y:S01]  /*57a0*/  LOP3.LUT R7, R8, 0xff00, R7, 0xf8, !PT ;  /* 0x0000ff0008077812 */ /* 0x000fe200078ef807 */
[----:B------:R-:W-:Y:S01]  /*57b0*/  IMAD.U32 R8, R15, 0x10000, RZ ;  /* 0x000100000f087824 */ /* 0x000fe200078e00ff */
[----:B------:R-:W-:Y:S02]  /*57c0*/  LOP3.LUT R13, R13, 0xff00, R6, 0xf8, !PT ;  /* 0x0000ff000d0d7812 */ /* 0x000fe400078ef806 */
        /* <DEDUP_REMOVED lines=11> */
[----:B------:R-:W-:Y:S01]  /*5880*/  HADD2.F32 R14, -RZ, R13.H0_H0 ;  /* 0x2000000dff0e7230 */ /* 0x000fe20000004100 */
        /* <DEDUP_REMOVED lines=10> */
[-C--:B------:R-:W-:Y:S01]  /*5930*/  FFMA.FTZ R34, R5, R13.reuse, -R6 ;  /* 0x0000000d05227223 */ /* 0x080fe20000010806 */
[-C--:B------:R-:W-:Y:S01]  /*5940*/  F2FP.F16.E4M3.UNPACK_B R5, R4.reuse.H1 ;  /* 0x00000004ff05723e */ /* 0x080fe200030006ff */
        /* <DEDUP_REMOVED lines=45> */
[----:B------:R-:W-:Y:S02]  /*5c20*/  HADD2.F32 R9, -RZ, R9.H1_H1 ;  /* 0x30000009ff097230 */ /* 0x000fe40000004100 */
[----:B------:R-:W-:Y:S01]  /*5c30*/  FFMA.FTZ R34, R7, R13, R34 ;  /* 0x0000000d07227223 */ /* 0x000fe20000010022 */
[--C-:B------:R-:W-:Y:S02]  /*5c40*/  HADD2.F32 R5, -RZ, R12.reuse.H0_H0 ;  /* 0x2000000cff057230 */ /* 0x100fe40000004100 */
        /* <DEDUP_REMOVED lines=13> */
[----:B------:R-:W-:-:S02]  /*5d20*/  F2FP.SATFINITE.E4M3.F32.PACK_AB_MERGE_C R34, R34, R35, RZ ;  /* 0x000000232222723e */ /* 0x000fc400048070ff */
[----:B------:R-:W-:Y:S02]  /*5d30*/  F2FP.SATFINITE.E4M3.F32.PACK_AB_MERGE_C R28, R30, R7, R28 ;  /* 0x000000071e1c723e */ /* 0x000fe4000480701c */
[----:B------:R-:W-:Y:S02]  /*5d40*/  F2FP.SATFINITE.E4M3.F32.PACK_AB_MERGE_C R7, R13, R6, R34 ;  /* 0x000000060d07723e */ /* 0x000fe40004807022 */
[----:B------:R-:W-:Y:S01]  /*5d50*/  F2FP.SATFINITE.E4M3.F32.PACK_AB_MERGE_C R5, R33, R32, R37 ;  /* 0x000000202105723e */ /* 0x000fe20004807025 */
[----:B------:R-:W-:Y:S01]  /*5d60*/  IMAD.MOV.U32 R6, RZ, RZ, R28 ;  /* 0x000000ffff067224 */ /* 0x000fe200078e001c */
[----:B------:R-:W-:-:S07]  /*5d70*/  F2FP.SATFINITE.E4M3.F32.PACK_AB_MERGE_C R4, R98, R31, R36 ;  /* 0x0000001f6204723e */ /* 0x000fce0004807024 */
.L_x_5259:
[----:B------:R-:W-:Y:S05]  /*5d80*/  BSYNC B1 ;  /* 0x0000000000017941 */ /* 0x000fea0003800000 */
.L_x_5258:
[----:B0-----:R0:W-:Y:S01]  /*5d90*/  ST.E.128 desc[UR42][R10.64], R4 ;  /* 0x000000040a007985 */ /* 0x0011e2000c101d2a */
[----:B------:R-:W-:Y:S05]  /*5da0*/  BRA `(.L_x_5237) ;  /* 0x00000038000c7947 */ /* 0x000fea0003800000 */
.L_x_5230:
        /* <DEDUP_REMOVED lines=42> */
.L_x_5261:
[----:B------:R-:W-:Y:S05]  /*6050*/  BSYNC B1 ;  /* 0x0000000000017941 */ /* 0x000fea0003800000 */
.L_x_5260:
[----:B------:R-:W-:Y:S01]  /*6060*/  UISETP.NE.AND UP0, UPT, UR40, 0x3, UPT ;  /* 0x000000032800788c */ /* 0x000fe2000bf05270 */
[----:B-----5:R-:W-:Y:S02]  /*6070*/  IMAD.MOV.U32 R98, RZ, RZ, R6 ;  /* 0x000000ffff627224 */ /* 0x020fe400078e0006 */
[----:B------:R-:W-:Y:S02]  /*6080*/  IMAD.MOV.U32 R100, RZ, RZ, R4 ;  /* 0x000000ffff647224 */ /* 0x000fe400078e0004 */
[----:B------:R-:W-:Y:S01]  /*6090*/  IMAD.MOV.U32 R104, RZ, RZ, R30 ;  /* 0x000000ffff687224 */ /* 0x000fe200078e001e */
        /* <DEDUP_REMOVED lines=12> */
.L_x_5262:
[----:B------:R-:W-:Y:S01]  /*6160*/  IMAD R82, R200, 0x8, R16 ;  /* 0x00000008c8527824 */ /* 0x000fe200078e0210 */
[----:B------:R-:W-:Y:S01]  /*6170*/  SHF.L.U32 R93, R210, 0x1f, RZ ;  /* 0x0000001fd25d7819 */ /* 0x000fe200000006ff */
[----:B------:R-:W-:Y:S03]  /*6180*/  BSSY B1, `(.L_x_5263) ;  /* 0x0000003000017945 */ /* 0x000fe60003800000 */
[----:B------:R-:W1:Y:S02]  /*6190*/  SYNCS.PHASECHK.TRANS64.TRYWAIT P4, [R82+URZ+0x2a890], R93 ;  /* 0x02a8905d520075a7 */ /* 0x000e64000808017f */
[----:B-1----:R-:W-:Y:S05]  /*61a0*/  @!P4 BRA `(.L_x_5264) ;  /* 0x000002580058c947 */ /* 0x002fea0003800000 */
.L_x_5601:
[----:B------:R-:W-:Y:S05]  /*61b0*/  BSYNC B1 ;  /* 0x0000000000017941 */ /* 0x000fea0003800000 */
.L_x_5263:
[----:B------:R-:W-:-:S03]  /*61c0*/  UMOV UR4, 0xffffffff ;  /* 0xffffffff00047882 */ /* 0x000fc60000000000 */
[----:B------:R-:W-:Y:S05]  /*61d0*/  BRA.DIV UR4, `(.L_x_5265) ;  /* 0x0000025a04607947 */ /* 0x000fea000b800000 */
[----:B------:R-:W2:Y:S04]  /*61e0*/  SHFL.IDX PT, R97, R97, RZ, 0x1e1f ;  /* 0x001e1fff61617589 */ /* 0x000ea800000e0000 */
[----:B------:R-:W3:Y:S02]  /*61f0*/  SHFL.IDX PT, R99, R99, RZ, 0x1e1f ;  /* 0x001e1fff63637589 */ /* 0x000ee400000e0000 */
.L_x_5605:
[----:B------:R-:W-:Y:S05]  /*6200*/  @P3 BRA `(.L_x_5237) ;  /* 0x0000003000f43947 */ /* 0x000fea0003800000 */
[----:B------:R-:W4:Y:S01]  /*6210*/  LDC R103, c[0x0][0x2f4] ;  /* 0x0000bd00ff677b82 */ /* 0x000f220000000800 */
[----:B------:R-:W-:Y:S01]  /*6220*/  ISETP.NE.AND P3, PT, R54, RZ, PT ;  /* 0x000000ff3600720c */ /* 0x000fe20003f65270 */
[----:B------:R-:W-:Y:S01]  /*6230*/  BSSY B1, `(.L_x_5266) ;  /* 0x00000fc000017945 */ /* 0x000fe20003800000 */
[----:B----4-:R-:W-:-:S11]  /*6240*/  IMAD.IADD R105, R103, 0x1, -R64 ;  /* 0x0000000167697824 */ /* 0x010fd600078e0a40 */
[----:B------:R-:W-:Y:S05]  /*6250*/  @!P3 BRA `(.L_x_5267) ;  /* 0x0000000c00e4b947 */ /* 0x000fea0003800000 */
[----:B------:R-:W-:Y:S01]  /*6260*/  SEL R8, R64, R105, !P0 ;  /* 0x0000006940087207 */ /* 0x000fe20004000000 */
[----:B------:R-:W-:Y:S01]  /*6270*/  BSSY B2, `(.L_x_5268) ;  /* 0x00000f2000027945 */ /* 0x000fe20003800000 */
[C---:B---3--:R-:W-:Y:S02]  /*6280*/  IADD3 R94, P3, R58.reuse, R99, RZ ;  /* 0x000000633a5e7210 */ /* 0x048fe40007f7e0ff */
[----:B------:R-:W-:Y:S02]  /*6290*/  SHF.R.S32.HI R9, RZ, 0x1f, R8 ;  /* 0x0000001fff097819 */ /* 0x000fe40000011408 */
[----:B--2---:R-:W-:Y:S02]  /*62a0*/  LEA.HI.X.SX32 R95, R58, R97, 0x1, P3 ;  /* 0x000000613a5f7211 */ /* 0x004fe400018f0eff */
[----:B------:R-:W-:Y:S02]  /*62b0*/  LEA.HI R9, R9, R8, RZ, 0x5 ;  /* 0x0000000809097211 */ /* 0x000fe400078f28ff */
[----:B------:R-:W-:-:S02]  /*62c0*/  ISETP.GE.AND P3, PT, R18, R96, PT ;  /* 0x000000601200720c */ /* 0x000fc40003f66270 */
[----:B------:R-:W-:-:S04]  /*62d0*/  SHF.R.S32.HI R8, RZ, 0x5, R9 ;  /* 0x00000005ff087819 */ /* 0x000fc80000011409 */
        /* <DEDUP_REMOVED lines=8> */
[----:B0-----:R-:W-:Y:S01]  /*6360*/  IADD3 R11, R9, R8, R217 ;  /* 0x00000008090b7210 */ /* 0x001fe20007ffe0d9 */
[----:B------:R-:W-:-:S04]  /*6370*/  IMAD R9, R200, 0x6000, R74 ;  /* 0x00006000c8097824 */ /* 0x000fc800078e024a */
        /* <DEDUP_REMOVED lines=9> */
[----:B------:R-:W-:Y:S01]  /*6410*/  IMAD.MOV.U32 R32, RZ, RZ, R9 ;  /* 0x000000ffff207224 */ /* 0x000fe200078e0009 */
[----:B------:R-:W-:Y:S01]  /*6420*/  SHF.R.U32.HI R123, RZ, 0x18, R33 ;  /* 0x00000018ff7b7819 */ /* 0x000fe20000011621 */
[----:B------:R-:W-:Y:S01]  /*6430*/  IMAD.SHL.U32 R8, R124, 0x100, RZ ;  /* 0x000001007c087824 */ /* 0x000fe200078e00ff */
[--C-:B------:R-:W-:Y:S02]  /*6440*/  SHF.R.U32.HI R121, RZ, 0x8, R35.reuse ;  /* 0x00000008ff797819 */ /* 0x100fe40000011623 */
[----:B------:R-:W-:Y:S02]  /*6450*/  PRMT R9, R123, 0x654, R34 ;  /* 0x000006547b097816 */ /* 0x000fe40000000022 */
[----:B------:R-:W-:-:S02]  /*6460*/  SHF.R.U32.HI R122, RZ, 0x10, R35 ;  /* 0x00000010ff7a7819 */ /* 0x000fc40000011623 */
[----:B------:R-:W-:Y:S02]  /*6470*/  LOP3.LUT R46, R35, 0xff, RZ, 0xc0, !PT ;  /* 0x000000ff232e7812 */ /* 0x000fe400078ec0ff */
[----:B------:R-:W-:Y:S02]  /*6480*/  SHF.R.U32.HI R119, RZ, 0x8, R45 ;  /* 0x00000008ff777819 */ /* 0x000fe4000001162d */
[----:B------:R-:W-:Y:S02]  /*6490*/  SHF.R.U32.HI R35, RZ, 0x18, R35 ;  /* 0x00000018ff237819 */ /* 0x000fe40000011623 */
[--C-:B------:R-:W-:Y:S02]  /*64a0*/  SHF.R.U32.HI R120, RZ, 0x10, R45.reuse ;  /* 0x00000010ff787819 */ /* 0x100fe4000001162d */
[----:B------:R-:W-:Y:S02]  /*64b0*/  LOP3.LUT R114, R45, 0xff, RZ, 0xc0, !PT ;  /* 0x000000ff2d727812 */ /* 0x000fe400078ec0ff */
[----:B------:R-:W-:-:S02]  /*64c0*/  SHF.R.U32.HI R45, RZ, 0x18, R45 ;  /* 0x00000018ff2d7819 */ /* 0x000fc4000001162d */
[--C-:B------:R-:W-:Y:S02]  /*64d0*/  SHF.R.U32.HI R118, RZ, 0x10, R47.reuse ;  /* 0x00000010ff767819 */ /* 0x100fe4000001162f */
[--C-:B------:R-:W-:Y:S02]  /*64e0*/  SHF.R.U32.HI R117, RZ, 0x8, R47.reuse ;  /* 0x00000008ff757819 */ /* 0x100fe4000001162f */
[----:B------:R-:W-:Y:S01]  /*64f0*/  LOP3.LUT R115, R47, 0xff, RZ, 0xc0, !PT ;  /* 0x000000ff2f737812 */ /* 0x000fe200078ec0ff */
[----:B------:R-:W-:Y:S01]  /*6500*/  IMAD.U32 R118, R118, 0x10000, RZ ;  /* 0x0001000076767824 */ /* 0x000fe200078e00ff */
[----:B------:R-:W-:Y:S01]  /*6510*/  SHF.R.U32.HI R116, RZ, 0x18, R47 ;  /* 0x00000018ff747819 */ /* 0x000fe2000001162f */
[----:B--2---:R-:W-:Y:S01]  /*6520*/  IMAD.MOV.U32 R47, RZ, RZ, R12 ;  /* 0x000000ffff2f7224 */ /* 0x004fe200078e000c */
[----:B------:R-:W-:Y:S01]  /*6530*/  LOP3.LUT R9, R9, 0xff00, R8, 0xf8, !PT ;  /* 0x0000ff0009097812 */ /* 0x000fe200078ef808 */
[----:B------:R-:W-:Y:S01]  /*6540*/  IMAD.SHL.U32 R8, R121, 0x100, RZ ;  /* 0x0000010079087824 */ /* 0x000fe200078e00ff */
[----:B------:R-:W-:Y:S01]  /*6550*/  SHF.R.U32.HI R125, RZ, 0x10, R33 ;  /* 0x00000010ff7d7819 */ /* 0x000fe20000011621 */
[----:B------:R-:W-:Y:S01]  /*6560*/  IMAD.SHL.U32 R12, R119, 0x100, RZ ;  /* 0x00000100770c7824 */ /* 0x000fe200078e00ff */
[----:B------:R-:W-:Y:S01]  /*6570*/  PRMT R35, R35, 0x654, R46 ;  /* 0x0000065423237816 */ /* 0x000fe2000000002e */
[----:B------:R-:W-:Y:S01]  /*6580*/  IMAD.MOV.U32 R33, RZ, RZ, R10 ;  /* 0x000000ffff217224 */ /* 0x000fe200078e000a */
[----:B------:R-:W-:Y:S01]  /*6590*/  PRMT R45, R45, 0x654, R114 ;  /* 0x000006542d2d7816 */ /* 0x000fe20000000072 */
[----:B------:R-:W-:Y:S01]  /*65a0*/  IMAD.SHL.U32 R34, R117, 0x100, RZ ;  /* 0x0000010075227824 */ /* 0x000fe200078e00ff */
[----:B------:R-:W-:Y:S01]  /*65b0*/  LOP3.LUT R35, R35, 0xff00, R8, 0xf8, !PT ;  /* 0x0000ff0023237812 */ /* 0x000fe200078ef808 */
[----:B------:R-:W-:Y:S01]  /*65c0*/  IMAD.U32 R10, R125, 0x10000, RZ ;  /* 0x000100007d0a7824 */ /* 0x000fe200078e00ff */
[----:B------:R-:W-:Y:S01]  /*65d0*/  PRMT R115, R116, 0x654, R115 ;  /* 0x0000065474737816 */ /* 0x000fe20000000073 */
[----:B------:R-:W-:Y:S01]  /*65e0*/  IMAD.U32 R8, R122, 0x10000, RZ ;  /* 0x000100007a087824 */ /* 0x000fe200078e00ff */
[----:B------:R-:W-:Y:S01]  /*65f0*/  LOP3.LUT R117, R45, 0xff00, R12, 0xf8, !PT ;  /* 0x0000ff002d757812 */ /* 0x000fe200078ef80c */
[----:B------:R-:W-:Y:S01]  /*6600*/  IMAD.U32 R12, R120, 0x10000, RZ ;  /* 0x00010000780c7824 */ /* 0x000fe200078e00ff */
[----:B------:R-:W-:-:S02]  /*6610*/  F2FP.F16.E4M3.UNPACK_B R116, R113.H1 ;  /* 0x00000071ff74723e */ /* 0x000fc400030006ff */
[----:B------:R-:W-:Y:S02]  /*6620*/  F2FP.F16.E4M3.UNPACK_B R114, R47.H1 ;  /* 0x0000002fff72723e */ /* 0x000fe400030006ff */
[----:B------:R-:W-:Y:S02]  /*6630*/  F2FP.F16.E4M3.UNPACK_B R45, R44.H1 ;  /* 0x0000002cff2d723e */ /* 0x000fe400030006ff */
[----:B------:R-:W-:Y:S02]  /*6640*/  LOP3.LUT R119, R115, 0xff00, R34, 0xf8, !PT ;  /* 0x0000ff0073777812 */ /* 0x000fe400078ef822 */
[----:B------:R-:W-:Y:S01]  /*6650*/  LOP3.LUT R10, R9, 0xff0000, R10, 0xf8, !PT ;  /* 0x00ff0000090a7812 */ /* 0x000fe200078ef80a */
[----:B------:R-:W-:Y:S01]  /*6660*/  HADD2.F32 R9, -RZ, R116.H0_H0 ;  /* 0x20000074ff097230 */ /* 0x000fe20000004100 */
[----:B------:R-:W-:Y:S01]  /*6670*/  LOP3.LUT R8, R35, 0xff0000, R8, 0xf8, !PT ;  /* 0x00ff000023087812 */ /* 0x000fe200078ef808 */
[--C-:B------:R-:W-:Y:S01]  /*6680*/  HADD2.F32 R35, -RZ, R114.reuse.H0_H0 ;  /* 0x20000072ff237230 */ /* 0x100fe20000004100 */
[----:B------:R-:W-:Y:S01]  /*6690*/  F2FP.F16.E4M3.UNPACK_B R46, R112.H1 ;  /* 0x00000070ff2e723e */ /* 0x000fe200030006ff */
[----:B------:R-:W-:Y:S01]  /*66a0*/  HADD2.F32 R34, -RZ, R45.H0_H0 ;  /* 0x2000002dff227230 */ /* 0x000fe20000004100 */
[----:B------:R-:W-:Y:S01]  /*66b0*/  F2FP.F16.E4M3.UNPACK_B R44, R44 ;  /* 0x0000002cff2c723e */ /* 0x000fe200020006ff */
[----:B------:R-:W-:-:S02]  /*66c0*/  HADD2.F32 R114, -RZ, R114.H1_H1 ;  /* 0x30000072ff727230 */ /* 0x000fc40000004100 */
[-C--:B------:R-:W-:Y:S01]  /*66d0*/  FMUL.FTZ R121, R35, R9.reuse ;  /* 0x0000000923797220 */ /* 0x080fe20000410000 */
[----:B------:R-:W-:Y:S02]  /*66e0*/  HADD2.F32 R115, -RZ, R46.H0_H0 ;  /* 0x2000002eff737230 */ /* 0x000fe40000004100 */
[C---:B------:R-:W-:Y:S01]  /*66f0*/  FMUL.FTZ R120, R34.reuse, R9 ;  /* 0x0000000922787220 */ /* 0x040fe20000410000 */
        /* <DEDUP_REMOVED lines=39> */
[----:B------:R-:W-:Y:S01]  /*6970*/  FMUL.FTZ R120, R112, R115 ;  /* 0x0000007370787220 */ /* 0x000fe20000410000 */
        /* <DEDUP_REMOVED lines=13> */
[----:B------:R-:W-:Y:S01]  /*6a50*/  FFMA.FTZ R124, R46, R45, R113 ;  /* 0x0000002d2e7c7223 */ /* 0x000fe20000010071 */
[----:B------:R-:W-:-:S02]  /*6a60*/  HADD2.F32 R47, -RZ, R111.H0_H0 ;  /* 0x2000006fff2f7230 */ /* 0x000fc40000004100 */
[----:B------:R-:W-:Y:S02]  /*6a70*/  HADD2.F32 R14, -RZ, R33.H0_H0 ;  /* 0x20000021ff0e7230 */ /* 0x000fe40000004100 */
[--C-:B------:R-:W-:Y:S01]  /*6a80*/  HADD2.F32 R45, -RZ, R44.reuse.H0_H0 ;  /* 0x2000002cff2d7230 */ /* 0x100fe20000004100 */
[----:B------:R-:W-:Y:S01]  /*6a90*/  F2FP.SATFINITE.E4M3.F32.PACK_AB_MERGE_C R123, R124, R123, RZ ;  /* 0x0000007b7c7b723e */ /* 0x000fe200048070ff */
[----:B------:R-:W-:Y:S02]  /*6aa0*/  HADD2.F32 R111, -RZ, R111.H1_H1 ;  /* 0x3000006fff6f7230 */ /* 0x000fe40000004100 */
[-C--:B------:R-:W-:Y:S01]  /*6ab0*/  FMUL.FTZ R112, R14, R47.reuse ;  /* 0x0000002f0e707220 */ /* 0x080fe20000410000 */
[----:B------:R-:W-:Y:S02]  /*6ac0*/  HADD2.F32 R44, -RZ, R44.H1_H1 ;  /* 0x3000002cff2c7230 */ /* 0x000fe40000004100 */
[----:B------:R-:W-:Y:S01]  /*6ad0*/  FMUL.FTZ R113, R45, R47 ;  /* 0x0000002f2d717220 */ /* 0x000fe20000410000 */
[----:B------:R-:W-:-:S02]  /*6ae0*/  HADD2.F32 R46, -RZ, R109.H0_H0 ;  /* 0x2000006dff2e7230 */ /* 0x000fc40000004100 */
        /* <DEDUP_REMOVED lines=10> */
[----:B------:R-:W-:Y:S01]  /*6b90*/  F2FP.F16.E4M3.UNPACK_B R45, R32 ;  /* 0x00000020ff2d723e */ /* 0x000fe200020006ff */
[----:B------:R-:W-:Y:S01]  /*6ba0*/  HADD2.F32 R47, -RZ, R46.H0_H0 ;  /* 0x2000002eff2f7230 */ /* 0x000fe20000004100 */
[----:B------:R-:W-:Y:S01]  /*6bb0*/  F2FP.SATFINITE.E4M3.F32.PACK_AB_MERGE_C R33, R121, R34, RZ ;  /* 0x000000227921723e */ /* 0x000fe200048070ff */
[----:B------:R-:W-:Y:S01]  /*6bc0*/  HADD2.F32 R114, -RZ, R113.H0_H0 ;  /* 0x20000071ff727230 */ /* 0x000fe20000004100 */
[----:B------:R-:W-:Y:S01]  /*6bd0*/  F2FP.SATFINITE.E4M3.F32.PACK_AB_MERGE_C R34, R122, R35, RZ ;  /* 0x000000237a22723e */ /* 0x000fe200048070ff */
[----:B------:R-:W-:Y:S01]  /*6be0*/  HADD2.F32 R44, -RZ, R45.H0_H0 ;  /* 0x2000002dff2c7230 */ /* 0x000fe20000004100 */
[----:B------:R-:W-:Y:S01]  /*6bf0*/  F2FP.SATFINITE.E4M3.F32.PACK_AB_MERGE_C R35, R125, R120, RZ ;  /* 0x000000787d23723e */ /* 0x000fe200048070ff */
[----:B------:R-:W-:Y:S01]  /*6c00*/  HADD2.F32 R113, -RZ, R113.H1_H1 ;  /* 0x30000071ff717230 */ /* 0x000fe20000004100 */
[----:B------:R-:W-:-:S02]  /*6c10*/  F2FP.F16.E4M3.UNPACK_B R111, R10 ;  /* 0x0000000aff6f723e */ /* 0x000fc400020006ff */
[----:B------:R-:W-:Y:S01]  /*6c20*/  F2FP.SATFINITE.E4M3.F32.PACK_AB_MERGE_C R35, R115, R14, R35 ;  /* 0x0000000e7323723e */ /* 0x000fe20004807023 */
[----:B------:R-:W-:Y:S01]  /*6c30*/  FMUL.FTZ R115, R47, R114 ;  /* 0x000000722f737220 */ /* 0x000fe20000410000 */
[----:B------:R-:W-:Y:S01]  /*6c40*/  F2FP.SATFINITE.E4M3.F32.PACK_AB_MERGE_C R14, R109, R112, R123 ;  /* 0x000000706d0e723e */ /* 0x000fe2000480707b */
[----:B------:R-:W-:Y:S02]  /*6c50*/  HADD2.F32 R112, -RZ, R111.H0_H0 ;  /* 0x2000006fff707230 */ /* 0x000fe40000004100 */
[----:B------:R-:W-:Y:S01]  /*6c60*/  FMUL.FTZ R114, R44, R114 ;  /* 0x000000722c727220 */ /* 0x000fe20000410000 */
[----:B------:R-:W-:Y:S01]  /*6c70*/  HADD2.F32 R109, -RZ, R46.H1_H1 ;  /* 0x3000002eff6d7230 */ /* 0x000fe20000004100 */
[----:B------:R-:W-:Y:S01]  /*6c80*/  F2FP.SATFINITE.E4M3.F32.PACK_AB_MERGE_C R33, R116, R117, R33 ;  /* 0x000000757421723e */ /* 0x000fe20004807021 */
[----:B------:R-:W-:Y:S02]  /*6c90*/  HADD2.F32 R46, -RZ, R45.H1_H1 ;  /* 0x3000002dff2e7230 */ /* 0x000fe40000004100 */
[----:B------:R-:W-:Y:S01]  /*6ca0*/  FFMA.FTZ R45, R47, R112, R114 ;  /* 0x000000702f2d7223 */ /* 0x000fe20000010072 */
[----:B------:R-:W-:-:S02]  /*6cb0*/  HADD2.F32 R111, -RZ, R111.H1_H1 ;  /* 0x3000006fff6f7230 */ /* 0x000fc40000004100 */
[CC--:B------:R-:W-:Y:S01]  /*6cc0*/  FMUL.FTZ R47, R109.reuse, R113.reuse ;  /* 0x000000716d2f7220 */ /* 0x0c0fe20000410000 */
[----:B------:R-:W-:Y:S01]  /*6cd0*/  FFMA.FTZ R44, R44, R112, -R115 ;  /* 0x000000702c2c7223 */ /* 0x000fe20000010873 */
[----:B------:R-:W-:Y:S01]  /*6ce0*/  F2FP.F16.E4M3.UNPACK_B R32, R32.H1 ;  /* 0x00000020ff20723e */ /* 0x000fe200030006ff */
[C---:B------:R-:W-:Y:S01]  /*6cf0*/  FMUL.FTZ R112, R46.reuse, R113 ;  /* 0x000000712e707220 */ /* 0x040fe20000410000 */
[----:B------:R-:W-:Y:S01]  /*6d00*/  FFMA.FTZ R117, R46, R111, -R47 ;  /* 0x0000006f2e757223 */ /* 0x000fe2000001082f */
[----:B------:R-:W-:Y:S02]  /*6d10*/  F2FP.F16.E4M3.UNPACK_B R13, R13.H1 ;  /* 0x0000000dff0d723e */ /* 0x000fe400030006ff */
[----:B------:R-:W-:Y:S01]  /*6d20*/  F2FP.F16.E4M3.UNPACK_B R47, R12.H1 ;  /* 0x0000000cff2f723e */ /* 0x000fe200030006ff */
[----:B------:R-:W-:Y:S01]  /*6d30*/  FFMA.FTZ R116, R109, R111, R112 ;  /* 0x0000006f6d747223 */ /* 0x000fe20000010070 */
[----:B------:R-:W-:Y:S01]  /*6d40*/  HADD2.F32 R12, -RZ, R32.H0_H0 ;  /* 0x20000020ff0c7230 */ /* 0x000fe20000004100 */
[----:B------:R-:W-:Y:S01]  /*6d50*/  F2FP.F16.E4M3.UNPACK_B R10, R10.H1 ;  /* 0x0000000aff0a723e */ /* 0x000fe200030006ff */
[----:B------:R-:W-:Y:S01]  /*6d60*/  HADD2.F32 R46, -RZ, R13.H0_H0 ;  /* 0x2000000dff2e7230 */ /* 0x000fe20000004100 */
[----:B------:R-:W-:Y:S01]  /*6d70*/  F2FP.SATFINITE.E4M3.F32.PACK_AB_MERGE_C R34, R119, R118, R34 ;  /* 0x000000767722723e */ /* 0x000fe20004807022 */
[----:B------:R-:W-:Y:S01]  /*6d80*/  HADD2.F32 R109, -RZ, R47.H0_H0 ;  /* 0x2000002fff6d7230 */ /* 0x000fe20000004100 */
[----:B------:R-:W-:Y:S01]  /*6d90*/  F2FP.F16.E4M3.UNPACK_B R112, R9 ;  /* 0x00000009ff70723e */ /* 0x000fe200020006ff */
[----:B------:R-:W-:-:S02]  /*6da0*/  HADD2.F32 R13, -RZ, R13.H1_H1 ;  /* 0x3000000dff0d7230 */ /* 0x000fc40000004100 */
[----:B------:R-:W-:Y:S02]  /*6db0*/  HADD2.F32 R111, -RZ, R47.H1_H1 ;  /* 0x3000002fff6f7230 */ /* 0x000fe40000004100 */
[-C--:B------:R-:W-:Y:S01]  /*6dc0*/  FMUL.FTZ R113, R46, R109.reuse ;  /* 0x0000006d2e717220 */ /* 0x080fe20000410000 */
[----:B------:R-:W-:Y:S02]  /*6dd0*/  HADD2.F32 R47, -RZ, R10.H0_H0 ;  /* 0x2000000aff2f7230 */ /* 0x000fe40000004100 */
[C---:B------:R-:W-:Y:S01]  /*6de0*/  FMUL.FTZ R115, R12.reuse, R109 ;  /* 0x0000006d0c737220 */ /* 0x040fe20000410000 */
[----:B------:R-:W-:Y:S02]  /*6df0*/  HADD2.F32 R32, -RZ, R32.H1_H1 ;  /* 0x30000020ff207230 */ /* 0x000fe40000004100 */
[C---:B------:R-:W-:Y:S01]  /*6e00*/  FMUL.FTZ R121, R13.reuse, R111 ;  /* 0x0000006f0d797220 */ /* 0x040fe20000410000 */
[----:B------:R-:W-:Y:S02]  /*6e10*/  HADD2.F32 R109, -RZ, R10.H1_H1 ;  /* 0x3000000aff6d7230 */ /* 0x000fe40000004100 */
[----:B------:R-:W-:Y:S01]  /*6e20*/  FFMA.FTZ R118, R12, R47, -R113 ;  /* 0x0000002f0c767223 */ /* 0x000fe20000010871 */
[----:B------:R-:W-:Y:S01]  /*6e30*/  F2FP.F16.E4M3.UNPACK_B R113, R9.H1 ;  /* 0x00000009ff71723e */ /* 0x000fe200030006ff */
[----:B------:R-:W-:Y:S01]  /*6e40*/  FMUL.FTZ R12, R32, R111 ;  /* 0x0000006f200c7220 */ /* 0x000fe20000410000 */
[----:B------:R-:W-:Y:S01]  /*6e50*/  FFMA.FTZ R119, R46, R47, R115 ;  /* 0x0000002f2e777223 */ /* 0x000fe20000010073 */
[----:B------:R-:W-:Y:S01]  /*6e60*/  FFMA.FTZ R121, R32, R109, -R121 ;  /* 0x0000006d20797223 */ /* 0x000fe20000010879 */
[----:B------:R-:W-:Y:S01]  /*6e70*/  F2FP.F16.E4M3.UNPACK_B R32, R15 ;  /* 0x0000000fff20723e */ /* 0x000fe200020006ff */
[----:B------:R-:W-:Y:S01]  /*6e80*/  HADD2.F32 R115, -RZ, R112.H0_H0 ;  /* 0x20000070ff737230 */ /* 0x000fe20000004100 */
[----:B------:R-:W-:Y:S01]  /*6e90*/  F2FP.F16.E4M3.UNPACK_B R10, R11 ;  /* 0x0000000bff0a723e */ /* 0x000fe200020006ff */
[----:B------:R-:W-:Y:S01]  /*6ea0*/  FFMA.FTZ R120, R13, R109, R12 ;  /* 0x0000006d0d787223 */ /* 0x000fe2000001000c */
        /* <DEDUP_REMOVED lines=10> */
[----:B------:R-:W-:Y:S01]  /*6f50*/  FMUL.FTZ R115, R12, R115 ;  /* 0x000000730c737220 */ /* 0x000fe20000410000 */
[----:B------:R-:W-:Y:S02]  /*6f60*/  HADD2.F32 R13, -RZ, R11.H0_H0 ;  /* 0x2000000bff0d7230 */ /* 0x000fe40000004100 */
[----:B------:R-:W-:Y:S01]  /*6f70*/  FMUL.FTZ R122, R8, R114 ;  /* 0x00000072087a7220 */ /* 0x000fe20000410000 */
[----:B------:R-:W-:Y:S02]  /*6f80*/  HADD2.F32 R111, -RZ, R47.H0_H0 ;  /* 0x2000002fff6f7230 */ /* 0x000fe40000004100 */
[----:B------:R-:W-:Y:S01]  /*6f90*/  FFMA.FTZ R123, R12, R109, -R123 ;  /* 0x0000006d0c7b7223 */ /* 0x000fe2000001087b */
[----:B------:R-:W-:-:S02]  /*6fa0*/  HADD2.F32 R15, -RZ, R15.H1_H1 ;  /* 0x3000000fff0f7230 */ /* 0x000fc40000004100 */
[C---:B------:R-:W-:Y:S01]  /*6fb0*/  FMUL.FTZ R125, R13.reuse, R114 ;  /* 0x000000720d7d7220 */ /* 0x040fe20000410000 */
[----:B------:R-:W-:Y:S02]  /*6fc0*/  HADD2.F32 R12, -RZ, R113.H1_H1 ;  /* 0x30000071ff0c7230 */ /* 0x000fe40000004100 */
[----:B------:R-:W-:Y:S01]  /*6fd0*/  FFMA.FTZ R122, R13, R111, -R122 ;  /* 0x0000006f0d7a7223 */ /* 0x000fe2000001087a */
[----:B------:R-:W-:Y:S02]  /*6fe0*/  HADD2.F32 R11, -RZ, R11.H1_H1 ;  /* 0x3000000bff0b7230 */ /* 0x000fe40000004100 */
[----:B------:R-:W-:Y:S01]  /*6ff0*/  FFMA.FTZ R115, R46, R109, R115 ;  /* 0x0000006d2e737223 */ /* 0x000fe20000010073 */
[----:B------:R-:W-:Y:S01]  /*7000*/  FFMA.FTZ R125, R8, R111, R125 ;  /* 0x0000006f087d7223 */ /* 0x000fe2000001007d */
[----:B------:R-:W-:Y:S02]  /*7010*/  HADD2.F32 R32, -RZ, R32.H1_H1 ;  /* 0x30000020ff207230 */ /* 0x000fe40000004100 */
[----:B------:R-:W-:Y:S01]  /*7020*/  FMUL.FTZ R46, R15, R12 ;  /* 0x0000000c0f2e7220 */ /* 0x000fe20000410000 */
[----:B------:R-:W-:-:S02]  /*7030*/  HADD2.F32 R13, -RZ, R112.H1_H1 ;  /* 0x30000070ff0d7230 */ /* 0x000fc40000004100 */
[----:B------:R-:W-:Y:S01]  /*7040*/  FMUL.FTZ R12, R11, R12 ;  /* 0x0000000c0b0c7220 */ /* 0x000fe20000410000 */
[----:B------:R-:W-:Y:S01]  /*7050*/  HADD2.F32 R10, -RZ, R10.H1_H1 ;  /* 0x3000000aff0a7230 */ /* 0x000fe20000004100 */
[----:B------:R-:W-:Y:S01]  /*7060*/  F2FP.SATFINITE.E4M3.F32.PACK_AB_MERGE_C R118, R121, R118, RZ ;  /* 0x000000767976723e */ /* 0x000fe200048070ff */
        /* <DEDUP_REMOVED lines=17> */
[----:B------:R-:W-:-:S07]  /*7180*/  F2FP.SATFINITE.E4M3.F32.PACK_AB_MERGE_C R13, R116, R45, R119 ;  /* 0x0000002d740d723e */ /* 0x000fce0004807077 */
.L_x_5269:
[----:B------:R-:W-:Y:S05]  /*7190*/  BSYNC B2 ;  /* 0x0000000000027941 */ /* 0x000fea0003800000 */
.L_x_5268:
[----:B------:R-:W-:Y:S01]  /*71a0*/  ISETP.GE.AND P3, PT, R110, R103, PT ;  /* 0x000000676e00720c */ /* 0x000fe20003f66270 */
[----:B0-----:R4:W-:-:S12]  /*71b0*/  ST.E.128 desc[UR42][R94.64], R8 ;  /* 0x000000085e007985 */ /* 0x0019d8000c101d2a */
[----:B------:R-:W-:-:S04]  /*71c0*/  @!P3 IADD3 R32, P4, R99, R110, RZ ;  /* 0x0000006e6320b210 */ /* 0x000fc80007f9e0ff */
[----:B------:R-:W-:-:S05]  /*71d0*/  @!P3 LEA.HI.X.SX32 R33, R110, R97, 0x1, P4 ;  /* 0x000000616e21b211 */ /* 0x000fca00020f0eff */
[----:B--2---:R4:W-:Y:S04]  /*71e0*/  @!P3 ST.E.128 desc[UR42][R32.64], R12 ;  /* 0x0000000c2000b985 */ /* 0x0049e8000c101d2a */
.L_x_5267:
[----:B------:R-:W-:Y:S05]  /*71f0*/  BSYNC B1 ;  /* 0x0000000000017941 */ /* 0x000fea0003800000 */
.L_x_5266:
[----:B------:R-:W-:Y:S01]  /*7200*/  ISETP.NE.AND P3, PT, R3, RZ, PT ;  /* 0x000000ff0300720c */ /* 0x000fe20003f65270 */
[----:B------:R-:W-:-:S12]  /*7210*/  BSSY B1, `(.L_x_5270) ;  /* 0x00000fd000017945 */ /* 0x000fd80003800000 */
[----:B------:R-:W-:Y:S05]  /*7220*/  @!P3 BRA `(.L_x_5271) ;  /* 0x0000000c00ecb947 */ /* 0x000fea0003800000 */
[----:B------:R-:W-:Y:S01]  /*7230*/  ISETP.NE.AND P4, PT, R83, RZ, PT ;  /* 0x000000ff5300720c */ /* 0x000fe20003f85270 */
[----:B------:R-:W-:Y:S01]  /*7240*/  BSSY B2, `(.L_x_5272) ;  /* 0x00000f4000027945 */ /* 0x000fe20003800000 */
[----:B---34-:R-:W-:Y:S02]  /*7250*/  IADD3 R32, P3, R56, R99, RZ ;  /* 0x0000006338207210 */ /* 0x018fe40007f7e0ff */
[----:B------:R-:W-:Y:S02]  /*7260*/  SEL R8, R64, R105, !P4 ;  /* 0x0000006940087207 */ /* 0x000fe40006000000 */
[----:B--2---:R-:W-:Y:S02]  /*7270*/  LEA.HI.X.SX32 R33, R56, R97, 0x1, P3 ;  /* 0x0000006138217211 */ /* 0x004fe400018f0eff */
[----:B------:R-:W-:Y:S02]  /*7280*/  SHF.R.S32.HI R9, RZ, 0x1f, R8 ;  /* 0x0000001fff097819 */ /* 0x000fe40000011408 */
[----:B------:R-:W-:-:S02]  /*7290*/  ISETP.GE.AND P3, PT, R80, R96, PT ;  /* 0x000000605000720c */ /* 0x000fc40003f66270 */
[----:B------:R-:W-:-:S04]  /*72a0*/  LEA.HI R9, R9, R8, RZ, 0x5 ;  /* 0x0000000809097211 */ /* 0x000fc800078f28ff */
[----:B------:R-:W-:-:S04]  /*72b0*/  SHF.R.S32.HI R9, RZ, 0x5, R9 ;  /* 0x00000005ff097819 */ /* 0x000fc80000011409 */
        /* <DEDUP_REMOVED lines=22> */
[--C-:B------:R-:W-:Y:S01]  /*7420*/  SHF.R.U32.HI R111, RZ, 0x18, R31.reuse ;  /* 0x00000018ff6f7819 */ /* 0x100fe2000001161f */
[----:B--2---:R-:W-:Y:S01]  /*7430*/  IMAD.MOV.U32 R40, RZ, RZ, R12 ;  /* 0x000000ffff287224 */ /* 0x004fe200078e000c */
[----:B------:R-:W-:Y:S02]  /*7440*/  LOP3.LUT R42, R31, 0xff, RZ, 0xc0, !PT ;  /* 0x000000ff1f2a7812 */ /* 0x000fe400078ec0ff */
[----:B------:R-:W-:-:S02]  /*7450*/  SHF.R.U32.HI R110, RZ, 0x8, R31 ;  /* 0x00000008ff6e7819 */ /* 0x000fc4000001161f */
[----:B------:R-:W-:Y:S02]  /*7460*/  SHF.R.U32.HI R109, RZ, 0x10, R31 ;  /* 0x00000010ff6d7819 */ /* 0x000fe4000001161f */
[----:B------:R-:W-:Y:S02]  /*7470*/  SHF.R.U32.HI R44, RZ, 0x8, R43 ;  /* 0x00000008ff2c7819 */ /* 0x000fe4000001162b */
[----:B------:R-:W-:Y:S01]  /*7480*/  SHF.R.U32.HI R112, RZ, 0x10, R29 ;  /* 0x00000010ff707819 */ /* 0x000fe2000001161d */
[----:B------:R-:W-:Y:S01]  /*7490*/  IMAD.MOV.U32 R29, RZ, RZ, R14 ;  /* 0x000000ffff1d7224 */ /* 0x000fe200078e000e */
[--C-:B------:R-:W-:Y:S02]  /*74a0*/  SHF.R.U32.HI R94, RZ, 0x18, R41.reuse ;  /* 0x00000018ff5e7819 */ /* 0x100fe40000011629 */
[----:B------:R-:W-:Y:S02]  /*74b0*/  LOP3.LUT R31, R41, 0xff, RZ, 0xc0, !PT ;  /* 0x000000ff291f7812 */ /* 0x000fe400078ec0ff */
[----:B------:R-:W-:-:S02]  /*74c0*/  SHF.R.U32.HI R45, RZ, 0x8, R41 ;  /* 0x00000008ff2d7819 */ /* 0x000fc40000011629 */
[----:B------:R-:W-:Y:S02]  /*74d0*/  SHF.R.U32.HI R47, RZ, 0x10, R41 ;  /* 0x00000010ff2f7819 */ /* 0x000fe40000011629 */
[----:B------:R-:W-:Y:S02]  /*74e0*/  SHF.R.U32.HI R46, RZ, 0x18, R43 ;  /* 0x00000018ff2e7819 */ /* 0x000fe4000001162b */
[----:B------:R-:W-:Y:S01]  /*74f0*/  LOP3.LUT R41, R43, 0xff, RZ, 0xc0, !PT ;  /* 0x000000ff2b297812 */ /* 0x000fe200078ec0ff */
[----:B------:R-:W-:Y:S01]  /*7500*/  IMAD.U32 R47, R47, 0x10000, RZ ;  /* 0x000100002f2f7824 */ /* 0x000fe200078e00ff */
[----:B------:R-:W-:Y:S02]  /*7510*/  PRMT R35, R114, 0x654, R35 ;  /* 0x0000065472237816 */ /* 0x000fe40000000023 */
[----:B------:R-:W-:Y:S01]  /*7520*/  SHF.R.U32.HI R95, RZ, 0x10, R43 ;  /* 0x00000010ff5f7819 */ /* 0x000fe2000001162b */
[----:B------:R-:W-:Y:S01]  /*7530*/  IMAD.SHL.U32 R43, R44, 0x100, RZ ;  /* 0x000001002c2b7824 */ /* 0x000fe200078e00ff */
[----:B------:R-:W-:Y:S01]  /*7540*/  PRMT R10, R94, 0x654, R31 ;  /* 0x000006545e0a7816 */ /* 0x000fe2000000001f */
[----:B------:R-:W-:Y:S01]  /*7550*/  IMAD.U32 R31, R112, 0x10000, RZ ;  /* 0x00010000701f7824 */ /* 0x000fe200078e00ff */
[----:B------:R-:W-:Y:S01]  /*7560*/  PRMT R12, R46, 0x654, R41 ;  /* 0x000006542e0c7816 */ /* 0x000fe20000000029 */
[----:B------:R-:W-:Y:S01]  /*7570*/  IMAD.SHL.U32 R41, R45, 0x100, RZ ;  /* 0x000001002d297824 */ /* 0x000fe200078e00ff */
[----:B------:R-:W-:Y:S01]  /*7580*/  LOP3.LUT R8, R35, 0xff00, R8, 0xf8, !PT ;  /* 0x0000ff0023087812 */ /* 0x000fe200078ef808 */
[----:B------:R-:W-:Y:S01]  /*7590*/  IMAD.SHL.U32 R35, R110, 0x100, RZ ;  /* 0x000001006e237824 */ /* 0x000fe200078e00ff */
[----:B------:R-:W-:-:S02]  /*75a0*/  PRMT R42, R111, 0x654, R42 ;  /* 0x000006546f2a7816 */ /* 0x000fc4000000002a */
[----:B------:R-:W-:Y:S02]  /*75b0*/  LOP3.LUT R46, R12, 0xff00, R43, 0xf8, !PT ;  /* 0x0000ff000c2e7812 */ /* 0x000fe400078ef82b */
[----:B------:R-:W-:Y:S01]  /*75c0*/  LOP3.LUT R12, R8, 0xff0000, R31, 0xf8, !PT ;  /* 0x00ff0000080c7812 */ /* 0x000fe200078ef81f */
[----:B------:R-:W-:Y:S01]  /*75d0*/  IMAD.U32 R8, R109, 0x10000, RZ ;  /* 0x000100006d087824 */ /* 0x000fe200078e00ff */
[----:B------:R-:W-:Y:S02]  /*75e0*/  LOP3.LUT R35, R42, 0xff00, R35, 0xf8, !PT ;  /* 0x0000ff002a237812 */ /* 0x000fe400078ef823 */
[----:B------:R-:W-:Y:S02]  /*75f0*/  LOP3.LUT R14, R10, 0xff00, R41, 0xf8, !PT ;  /* 0x0000ff000a0e7812 */ /* 0x000fe400078ef829 */
[----:B------:R-:W-:Y:S02]  /*7600*/  F2FP.F16.E4M3.UNPACK_B R45, R108.H1 ;  /* 0x0000006cff2d723e */ /* 0x000fe400030006ff */
[----:B------:R-:W-:-:S02]  /*7610*/  F2FP.F16.E4M3.UNPACK_B R31, R30.H1 ;  /* 0x0000001eff1f723e */ /* 0x000fc400030006ff */
[----:B------:R-:W-:Y:S01]  /*7620*/  F2FP.F16.E4M3.UNPACK_B R41, R40.H1 ;  /* 0x00000028ff29723e */ /* 0x000fe200030006ff */
[----:B------:R-:W-:Y:S01]  /*7630*/  HADD2.F32 R10, -RZ, R45.H0_H0 ;  /* 0x2000002dff0a7230 */ /* 0x000fe20000004100 */
[----:B------:R-:W-:Y:S01]  /*7640*/  LOP3.LUT R8, R35, 0xff0000, R8, 0xf8, !PT ;  /* 0x00ff000023087812 */ /* 0x000fe200078ef808 */
[----:B------:R-:W-:Y:S01]  /*7650*/  HADD2.F32 R35, -RZ, R31.H0_H0 ;  /* 0x2000001fff237230 */ /* 0x000fe20000004100 */
[----:B------:R-:W-:Y:S01]  /*7660*/  F2FP.F16.E4M3.UNPACK_B R43, R106.H1 ;  /* 0x0000006aff2b723e */ /* 0x000fe200030006ff */
[----:B------:R-:W-:Y:S01]  /*7670*/  HADD2.F32 R42, -RZ, R41.H0_H0 ;  /* 0x20000029ff2a7230 */ /* 0x000fe20000004100 */
[----:B------:R-:W-:Y:S01]  /*7680*/  SHF.L.U32 R95, R95, 0x10, RZ ;  /* 0x000000105f5f7819 */ /* 0x000fe200000006ff */
[----:B------:R-:W-:Y:S02]  /*7690*/  HADD2.F32 R45, -RZ, R45.H1_H1 ;  /* 0x3000002dff2d7230 */ /* 0x000fe40000004100 */
[----:B------:R-:W-:Y:S01]  /*76a0*/  FMUL.FTZ R109, R35, R10 ;  /* 0x0000000a236d7220 */ /* 0x000fe20000410000 */
[----:B------:R-:W-:-:S02]  /*76b0*/  HADD2.F32 R44, -RZ, R43.H0_H0 ;  /* 0x2000002bff2c7230 */ /* 0x000fc40000004100 */
[----:B------:R-:W-:Y:S01]  /*76c0*/  FMUL.FTZ R94, R42, R10 ;  /* 0x0000000a2a5e7220 */ /* 0x000fe20000410000 */
[----:B------:R-:W-:Y:S01]  /*76d0*/  LOP3.LUT R10, R46, 0xff0000, R95, 0xf8, !PT ;  /* 0x00ff00002e0a7812 */ /* 0x000fe200078ef85f */
[----:B------:R-:W-:Y:S01]  /*76e0*/  HADD2.F32 R43, -RZ, R43.H1_H1 ;  /* 0x3000002bff2b7230 */ /* 0x000fe20000004100 */
[----:B------:R-:W-:Y:S01]  /*76f0*/  F2FP.F16.E4M3.UNPACK_B R108, R108 ;  /* 0x0000006cff6c723e */ /* 0x000fe200020006ff */
[-C--:B------:R-:W-:Y:S01]  /*7700*/  FFMA.FTZ R109, R42, R44.reuse, R109 ;  /* 0x0000002c2a6d7223 */ /* 0x080fe2000001006d */
[----:B------:R-:W-:Y:S01]  /*7710*/  FFMA.FTZ R95, R35, R44, -R94 ;  /* 0x0000002c235f7223 */ /* 0x000fe2000001085e */
[----:B------:R-:W-:Y:S01]  /*7720*/  HADD2.F32 R42, -RZ, R41.H1_H1 ;  /* 0x30000029ff2a7230 */ /* 0x000fe20000004100 */
[----:B------:R-:W-:Y:S01]  /*7730*/  F2FP.F16.E4M3.UNPACK_B R40, R40 ;  /* 0x00000028ff28723e */ /* 0x000fe200020006ff */
[----:B------:R-:W-:Y:S01]  /*7740*/  HADD2.F32 R35, -RZ, R31.H1_H1 ;  /* 0x3000001fff237230 */ /* 0x000fe20000004100 */
[----:B------:R-:W-:Y:S01]  /*7750*/  F2FP.F16.E4M3.UNPACK_B R30, R30 ;  /* 0x0000001eff1e723e */ /* 0x000fe200020006ff */
[----:B------:R-:W-:-:S02]  /*7760*/  HADD2.F32 R44, -RZ, R108.H0_H0 ;  /* 0x2000006cff2c7230 */ /* 0x000fc40000004100 */
[CC--:B------:R-:W-:Y:S01]  /*7770*/  FMUL.FTZ R46, R42.reuse, R45.reuse ;  /* 0x0000002d2a2e7220 */ /* 0x0c0fe20000410000 */
[----:B------:R-:W-:Y:S01]  /*7780*/  F2FP.F16.E4M3.UNPACK_B R106, R106 ;  /* 0x0000006aff6a723e */ /* 0x000fe200020006ff */
        /* <DEDUP_REMOVED lines=16> */
[----:B------:R-:W-:Y:S02]  /*7890*/  F2FP.F16.E4M3.UNPACK_B R44, R107.H1 ;  /* 0x0000006bff2c723e */ /* 0x000fe400030006ff */
[----:B------:R-:W-:Y:S01]  /*78a0*/  F2FP.F16.E4M3.UNPACK_B R35, R29.H1 ;  /* 0x0000001dff23723e */ /* 0x000fe200030006ff */
[C---:B------:R-:W-:Y:S01]  /*78b0*/  FMUL.FTZ R43, R30.reuse, R43 ;  /* 0x0000002b1e2b7220 */ /* 0x040fe20000410000 */
        /* <DEDUP_REMOVED lines=8> */
[----:B------:R-:W-:Y:S02]  /*7940*/  HADD2.F32 R31, -RZ, R30.H0_H0 ;  /* 0x2000001eff1f7230 */ /* 0x000fe40000004100 */
[----:B------:R-:W-:Y:S01]  /*7950*/  FMUL.FTZ R108, R41, R46 ;  /* 0x0000002e296c7220 */ /* 0x000fe20000410000 */
[----:B------:R-:W-:Y:S01]  /*7960*/  HADD2.F32 R44, -RZ, R44.H1_H1 ;  /* 0x3000002cff2c7230 */ /* 0x000fe20000004100 */
        /* <DEDUP_REMOVED lines=9> */
[----:B------:R-:W-:Y:S01]  /*7a00*/  FFMA.FTZ R43, R41, R40, R46 ;  /* 0x00000028292b7223 */ /* 0x000fe2000001002e */
[-C--:B------:R-:W-:Y:S01]  /*7a10*/  FFMA.FTZ R111, R30, R42.reuse, -R31 ;  /* 0x0000002a1e6f7223 */ /* 0x080fe2000001081f */
[----:B------:R-:W-:Y:S01]  /*7a20*/  F2FP.F16.E4M3.UNPACK_B R30, R29 ;  /* 0x0000001dff1e723e */ /* 0x000fe200020006ff */
[----:B------:R-:W-:Y:S01]  /*7a30*/  FFMA.FTZ R114, R35, R42, R44 ;  /* 0x0000002a23727223 */ /* 0x000fe2000001002c */
[----:B------:R-:W-:-:S02]  /*7a40*/  HADD2.F32 R42, -RZ, R107.H0_H0 ;  /* 0x2000006bff2a7230 */ /* 0x000fc40000004100 */
[----:B------:R-:W-:Y:S01]  /*7a50*/  HADD2.F32 R107, -RZ, R107.H1_H1 ;  /* 0x3000006bff6b7230 */ /* 0x000fe20000004100 */
[----:B------:R-:W-:Y:S01]  /*7a60*/  F2FP.SATFINITE.E4M3.F32.PACK_AB_MERGE_C R108, R111, R108, RZ ;  /* 0x0000006c6f6c723e */ /* 0x000fe200048070ff */
[----:B------:R-:W-:Y:S01]  /*7a70*/  HADD2.F32 R31, -RZ, R30.H0_H0 ;  /* 0x2000001eff1f7230 */ /* 0x000fe20000004100 */
[----:B------:R-:W-:Y:S01]  /*7a80*/  F2FP.SATFINITE.E4M3.F32.PACK_AB_MERGE_C R114, R114, R43, RZ ;  /* 0x0000002b7272723e */ /* 0x000fe200048070ff */
[----:B------:R-:W-:Y:S01]  /*7a90*/  HADD2.F32 R29, -RZ, R28.H0_H0 ;  /* 0x2000001cff1d7230 */ /* 0x000fe20000004100 */
[----:B------:R-:W-:Y:S01]  /*7aa0*/  F2FP.F16.E4M3.UNPACK_B R43, R12 ;  /* 0x0000000cff2b723e */ /* 0x000fe200020006ff */
[----:B------:R-:W-:Y:S02]  /*7ab0*/  HADD2.F32 R30, -RZ, R30.H1_H1 ;  /* 0x3000001eff1e7230 */ /* 0x000fe40000004100 */
[-C--:B------:R-:W-:Y:S01]  /*7ac0*/  FMUL.FTZ R44, R31, R42.reuse ;  /* 0x0000002a1f2c7220 */ /* 0x080fe20000410000 */
[----:B------:R-:W-:Y:S02]  /*7ad0*/  HADD2.F32 R28, -RZ, R28.H1_H1 ;  /* 0x3000001cff1c7230 */ /* 0x000fe40000004100 */
[----:B------:R-:W-:Y:S01]  /*7ae0*/  FMUL.FTZ R42, R29, R42 ;  /* 0x0000002a1d2a7220 */ /* 0x000fe20000410000 */
[----:B------:R-:W-:-:S02]  /*7af0*/  HADD2.F32 R40, -RZ, R104.H0_H0 ;  /* 0x20000068ff287230 */ /* 0x000fc40000004100 */
[-C--:B------:R-:W-:Y:S01]  /*7b00*/  FMUL.FTZ R41, R30, R107.reuse ;  /* 0x0000006b1e297220 */ /* 0x080fe20000410000 */
[----:B------:R-:W-:Y:S02]  /*7b10*/  HADD2.F32 R35, -RZ, R104.H1_H1 ;  /* 0x30000068ff237230 */ /* 0x000fe40000004100 */
[C---:B------:R-:W-:Y:S01]  /*7b20*/  FMUL.FTZ R107, R28.reuse, R107 ;  /* 0x0000006b1c6b7220 */ /* 0x040fe20000410000 */
[----:B------:R-:W-:Y:S01]  /*7b30*/  F2FP.F16.E4M3.UNPACK_B R12, R12.H1 ;  /* 0x0000000cff0c723e */ /* 0x000fe200030006ff */
[----:B------:R-:W-:Y:S01]  /*7b40*/  FFMA.FTZ R29, R29, R40, -R44 ;  /* 0x000000281d1d7223 */ /* 0x000fe2000001082c */
[----:B------:R-:W-:Y:S01]  /*7b50*/  F2FP.F16.E4M3.UNPACK_B R44, R14 ;  /* 0x0000000eff2c723e */ /* 0x000fe200020006ff */
[-C--:B------:R-:W-:Y:S01]  /*7b60*/  FFMA.FTZ R28, R28, R35.reuse, -R41 ;  /* 0x000000231c1c7223 */ /* 0x080fe20000010829 */
[----:B------:R-:W-:Y:S01]  /*7b70*/  FFMA.FTZ R107, R30, R35, R107 ;  /* 0x000000231e6b7223 */ /* 0x000fe2000001006b */
[----:B------:R-:W-:Y:S01]  /*7b80*/  F2FP.SATFINITE.E4M3.F32.PACK_AB_MERGE_C R30, R112, R109, RZ ;  /* 0x0000006d701e723e */ /* 0x000fe200048070ff */
[----:B------:R-:W-:Y:S01]  /*7b90*/  FFMA.FTZ R46, R31, R40, R42 ;  /* 0x000000281f2e7223 */ /* 0x000fe2000001002a */
[----:B------:R-:W-:-:S02]  /*7ba0*/  F2FP.F16.E4M3.UNPACK_B R41, R13 ;  /* 0x0000000dff29723e */ /* 0x000fc400020006ff */
[----:B------:R-:W-:Y:S02]  /*7bb0*/  F2FP.F16.E4M3.UNPACK_B R35, R9 ;  /* 0x00000009ff23723e */ /* 0x000fe400020006ff */
[----:B------:R-:W-:Y:S01]  /*7bc0*/  F2FP.SATFINITE.E4M3.F32.PACK_AB_MERGE_C R30, R106, R47, R30 ;  /* 0x0000002f6a1e723e */ /* 0x000fe2000480701e */
[----:B------:R-:W-:Y:S01]  /*7bd0*/  HADD2.F32 R42, -RZ, R41.H0_H0 ;  /* 0x20000029ff2a7230 */ /* 0x000fe20000004100 */
[----:B------:R-:W-:Y:S01]  /*7be0*/  F2FP.SATFINITE.E4M3.F32.PACK_AB_MERGE_C R31, R110, R95, RZ ;  /* 0x0000005f6e1f723e */ /* 0x000fe200048070ff */
[----:B------:R-:W-:Y:S01]  /*7bf0*/  HADD2.F32 R47, -RZ, R44.H0_H0 ;  /* 0x2000002cff2f7230 */ /* 0x000fe20000004100 */
[----:B------:R-:W-:Y:S01]  /*7c00*/  F2FP.SATFINITE.E4M3.F32.PACK_AB_MERGE_C R29, R28, R29, R108 ;  /* 0x0000001d1c1d723e */ /* 0x000fe2000480706c */
[----:B------:R-:W-:Y:S01]  /*7c10*/  HADD2.F32 R40, -RZ, R35.H0_H0 ;  /* 0x20000023ff287230 */ /* 0x000fe20000004100 */
[----:B------:R-:W-:Y:S01]  /*7c20*/  F2FP.SATFINITE.E4M3.F32.PACK_AB_MERGE_C R31, R94, R45, R31 ;  /* 0x0000002d5e1f723e */ /* 0x000fe2000480701f */
[----:B------:R-:W-:Y:S02]  /*7c30*/  HADD2.F32 R45, -RZ, R43.H0_H0 ;  /* 0x2000002bff2d7230 */ /* 0x000fe40000004100 */
[----:B------:R-:W-:Y:S01]  /*7c40*/  FMUL.FTZ R95, R42, R47 ;  /* 0x0000002f2a5f7220 */ /* 0x000fe20000410000 */
[----:B------:R-:W-:-:S02]  /*7c50*/  HADD2.F32 R41, -RZ, R41.H1_H1 ;  /* 0x30000029ff297230 */ /* 0x000fc40000004100 */
[----:B------:R-:W-:Y:S01]  /*7c60*/  FMUL.FTZ R47, R40, R47 ;  /* 0x0000002f282f7220 */ /* 0x000fe20000410000 */
[----:B------:R-:W-:Y:S01]  /*7c70*/  HADD2.F32 R44, -RZ, R44.H1_H1 ;  /* 0x3000002cff2c7230 */ /* 0x000fe20000004100 */
[----:B------:R-:W-:Y:S01]  /*7c80*/  F2FP.SATFINITE.E4M3.F32.PACK_AB_MERGE_C R28, R107, R46, R114 ;  /* 0x0000002e6b1c723e */ /* 0x000fe20004807072 */
[----:B------:R-:W-:Y:S02]  /*7c90*/  HADD2.F32 R35, -RZ, R35.H1_H1 ;  /* 0x30000023ff237230 */ /* 0x000fe40000004100 */
[-C--:B------:R-:W-:Y:S01]  /*7ca0*/  FFMA.FTZ R47, R42, R45.reuse, R47 ;  /* 0x0000002d2a2f7223 */ /* 0x080fe2000001002f */
[----:B------:R-:W-:Y:S02]  /*7cb0*/  HADD2.F32 R42, -RZ, R43.H1_H1 ;  /* 0x3000002bff2a7230 */ /* 0x000fe40000004100 */
[-C--:B------:R-:W-:Y:S01]  /*7cc0*/  FMUL.FTZ R46, R41, R44.reuse ;  /* 0x0000002c292e7220 */ /* 0x080fe20000410000 */
[----:B------:R-:W-:Y:S01]  /*7cd0*/  FFMA.FTZ R95, R40, R45, -R95 ;  /* 0x0000002d285f7223 */ /* 0x000fe2000001085f */
[C---:B------:R-:W-:Y:S01]  /*7ce0*/  FMUL.FTZ R44, R35.reuse, R44 ;  /* 0x0000002c232c7220 */ /* 0x040fe20000410000 */
[----:B------:R-:W-:Y:S01]  /*7cf0*/  F2FP.F16.E4M3.UNPACK_B R40, R13.H1 ;  /* 0x0000000dff28723e */ /* 0x000fe200030006ff */
[----:B------:R-:W-:Y:S01]  /*7d00*/  FFMA.FTZ R94, R35, R42, -R46 ;  /* 0x0000002a235e7223 */ /* 0x000fe2000001082e */
[----:B------:R-:W-:Y:S01]  /*7d10*/  F2FP.F16.E4M3.UNPACK_B R35, R14.H1 ;  /* 0x0000000eff23723e */ /* 0x000fe200030006ff */
[----:B------:R-:W-:Y:S01]  /*7d20*/  FFMA.FTZ R104, R41, R42, R44 ;  /* 0x0000002a29687223 */ /* 0x000fe2000001002c */
[----:B------:R-:W-:Y:S01]  /*7d30*/  F2FP.F16.E4M3.UNPACK_B R9, R9.H1 ;  /* 0x00000009ff09723e */ /* 0x000fe200030006ff */
[----:B------:R-:W-:Y:S01]  /*7d40*/  HADD2.F32 R14, -RZ, R40.H0_H0 ;  /* 0x20000028ff0e7230 */ /* 0x000fe20000004100 */
[----:B------:R-:W-:Y:S01]  /*7d50*/  F2FP.F16.E4M3.UNPACK_B R43, R10 ;  /* 0x0000000aff2b723e */ /* 0x000fe200020006ff */
[----:B------:R-:W-:-:S02]  /*7d60*/  HADD2.F32 R41, -RZ, R35.H0_H0 ;  /* 0x20000023ff297230 */ /* 0x000fc40000004100 */
[----:B------:R-:W-:Y:S02]  /*7d70*/  HADD2.F32 R13, -RZ, R9.H0_H0 ;  /* 0x20000009ff0d7230 */ /* 0x000fe40000004100 */
[----:B------:R-:W-:Y:S02]  /*7d80*/  HADD2.F32 R40, -RZ, R40.H1_H1 ;  /* 0x30000028ff287230 */ /* 0x000fe40000004100 */
[-C--:B------:R-:W-:Y:S01]  /*7d90*/  FMUL.FTZ R44, R14, R41.reuse ;  /* 0x000000290e2c7220 */ /* 0x080fe20000410000 */
[----:B------:R-:W-:Y:S02]  /*7da0*/  HADD2.F32 R42, -RZ, R35.H1_H1 ;  /* 0x30000023ff2a7230 */ /* 0x000fe40000004100 */
[----:B------:R-:W-:Y:S01]  /*7db0*/  FMUL.FTZ R41, R13, R41 ;  /* 0x000000290d297220 */ /* 0x000fe20000410000 */
[----:B------:R-:W-:Y:S02]  /*7dc0*/  HADD2.F32 R35, -RZ, R12.H0_H0 ;  /* 0x2000000cff237230 */ /* 0x000fe40000004100 */
        /* <DEDUP_REMOVED lines=55> */
[----:B------:R-:W-:Y:S01]  /*8140*/  F2FP.SATFINITE.E4M3.F32.PACK_AB_MERGE_C R9, R94, R95, R106 ;  /* 0x0000005f5e09723e */ /* 0x000fe2000480706a */
[----:B------:R-:W-:Y:S01]  /*8150*/  IMAD.MOV.U32 R14, RZ, RZ, R28 ;  /* 0x000000ffff0e7224 */ /* 0x000fe200078e001c */
[----:B------:R-:W-:-:S02]  /*8160*/  F2FP.SATFINITE.E4M3.F32.PACK_AB_MERGE_C R13, R104, R47, R107 ;  /* 0x0000002f680d723e */ /* 0x000fc4000480706b */
[----:B------:R-:W-:-:S07]  /*8170*/  F2FP.SATFINITE.E4M3.F32.PACK_AB_MERGE_C R15, R43, R110, R44 ;  /* 0x0000006e2b0f723e */ /* 0x000fce000480702c */
.L_x_5273:
[----:B------:R-:W-:Y:S05]  /*8180*/  BSYNC B2 ;  /* 0x0000000000027941 */ /* 0x000fea0003800000 */
.L_x_5272:
[----:B------:R-:W-:Y:S01]  /*8190*/  ISETP.GE.AND P3, PT, R34, R103, PT ;  /* 0x000000672200720c */ /* 0x000fe20003f66270 */
[----:B0-----:R0:W-:-:S12]  /*81a0*/  ST.E.128 desc[UR42][R32.64], R8 ;  /* 0x0000000820007985 */ /* 0x0011d8000c101d2a */
[----:B------:R-:W-:-:S04]  /*81b0*/  @!P3 IADD3 R28, P4, R99, R34, RZ ;  /* 0x00000022631cb210 */ /* 0x000fc80007f9e0ff */
[----:B------:R-:W-:-:S05]  /*81c0*/  @!P3 LEA.HI.X.SX32 R29, R34, R97, 0x1, P4 ;  /* 0x00000061221db211 */ /* 0x000fca00020f0eff */
[----:B--2---:R0:W-:Y:S04]  /*81d0*/  @!P3 ST.E.128 desc[UR42][R28.64], R12 ;  /* 0x0000000c1c00b985 */ /* 0x0041e8000c101d2a */
.L_x_5271:
[----:B------:R-:W-:Y:S05]  /*81e0*/  BSYNC B1 ;  /* 0x0000000000017941 */ /* 0x000fea0003800000 */
.L_x_5270:
[----:B------:R-:W-:-:S13]  /*81f0*/  ISETP.NE.AND P3, PT, R0, RZ, PT ;  /* 0x000000ff0000720c */ /* 0x000fda0003f65270 */
[----:B------:R-:W-:Y:S05]  /*8200*/  @!P3 BRA `(.L_x_5237) ;  /* 0x0000001000f4b947 */ /* 0x000fea0003800000 */
[----:B------:R-:W-:Y:S01]  /*8210*/  ISETP.NE.AND P4, PT, R84, RZ, PT ;  /* 0x000000ff5400720c */ /* 0x000fe20003f85270 */
[----:B------:R-:W-:Y:S01]  /*8220*/  BSSY B1, `(.L_x_5274) ;  /* 0x00000ee000017945 */ /* 0x000fe20003800000 */
[C---:B0--3--:R-:W-:Y:S02]  /*8230*/  IADD3 R28, P3, R55.reuse, R99, RZ ;  /* 0x00000063371c7210 */ /* 0x049fe40007f7e0ff */
[----:B------:R-:W-:Y:S02]  /*8240*/  SEL R105, R64, R105, !P4 ;  /* 0x0000006940697207 */ /* 0x000fe40006000000 */
[----:B--2---:R-:W-:Y:S02]  /*8250*/  LEA.HI.X.SX32 R29, R55, R97, 0x1, P3 ;  /* 0x00000061371d7211 */ /* 0x004fe400018f0eff */
[----:B----4-:R-:W-:Y:S02]  /*8260*/  SHF.R.S32.HI R8, RZ, 0x1f, R105 ;  /* 0x0000001fff087819 */ /* 0x010fe40000011469 */
        /* <DEDUP_REMOVED lines=20> */
[----:B--2---:R-:W-:Y:S01]  /*83b0*/  IMAD.MOV.U32 R31, RZ, RZ, R12 ;  /* 0x000000ffff1f7224 */ /* 0x004fe200078e000c */
[--C-:B------:R-:W-:Y:S02]  /*83c0*/  SHF.R.U32.HI R34, RZ, 0x8, R5.reuse ;  /* 0x00000008ff227819 */ /* 0x100fe40000011605 */
[----:B------:R-:W-:Y:S02]  /*83d0*/  LOP3.LUT R4, R5, 0xff, RZ, 0xc0, !PT ;  /* 0x000000ff05047812 */ /* 0x000fe400078ec0ff */
[----:B------:R-:W-:Y:S02]  /*83e0*/  SHF.R.U32.HI R5, RZ, 0x18, R5 ;  /* 0x00000018ff057819 */ /* 0x000fe40000011605 */
[--C-:B------:R-:W-:Y:S02]  /*83f0*/  SHF.R.U32.HI R38, RZ, 0x8, R37.reuse ;  /* 0x00000008ff267819 */ /* 0x100fe40000011625 */
[----:B------:R-:W-:Y:S01]  /*8400*/  PRMT R5, R5, 0x654, R4 ;  /* 0x0000065405057816 */ /* 0x000fe20000000004 */
[----:B------:R-:W-:Y:S01]  /*8410*/  IMAD.SHL.U32 R4, R34, 0x100, RZ ;  /* 0x0000010022047824 */ /* 0x000fe200078e00ff */
[----:B------:R-:W-:Y:S01]  /*8420*/  LOP3.LUT R32, R37, 0xff, RZ, 0xc0, !PT ;  /* 0x000000ff25207812 */ /* 0x000fe200078ec0ff */
[----:B------:R-:W-:Y:S01]  /*8430*/  IMAD.SHL.U32 R12, R38, 0x100, RZ ;  /* 0x00000100260c7824 */ /* 0x000fe200078e00ff */
[----:B------:R-:W-:Y:S01]  /*8440*/  SHF.R.U32.HI R33, RZ, 0x18, R37 ;  /* 0x00000018ff217819 */ /* 0x000fe20000011625 */
[----:B------:R-:W-:Y:S01]  /*8450*/  IMAD.MOV.U32 R34, RZ, RZ, R14 ;  /* 0x000000ffff227224 */ /* 0x000fe200078e000e */
[----:B------:R-:W-:-:S02]  /*8460*/  SHF.R.U32.HI R40, RZ, 0x8, R7 ;  /* 0x00000008ff287819 */ /* 0x000fc40000011607 */
[----:B------:R-:W-:Y:S02]  /*8470*/  SHF.R.U32.HI R43, RZ, 0x10, R7 ;  /* 0x00000010ff2b7819 */ /* 0x000fe40000011607 */
[----:B------:R-:W-:Y:S02]  /*8480*/  LOP3.LUT R6, R7, 0xff, RZ, 0xc0, !PT ;  /* 0x000000ff07067812 */ /* 0x000fe400078ec0ff */
[----:B------:R-:W-:Y:S02]  /*8490*/  SHF.R.U32.HI R36, RZ, 0x8, R39 ;  /* 0x00000008ff247819 */ /* 0x000fe40000011627 */
[----:B------:R-:W-:Y:S02]  /*84a0*/  SHF.R.U32.HI R7, RZ, 0x18, R7 ;  /* 0x00000018ff077819 */ /* 0x000fe40000011607 */
[----:B------:R-:W-:Y:S01]  /*84b0*/  PRMT R33, R33, 0x654, R32 ;  /* 0x0000065421217816 */ /* 0x000fe20000000020 */
[----:B------:R-:W-:Y:S01]  /*84c0*/  IMAD.SHL.U32 R14, R36, 0x100, RZ ;  /* 0x00000100240e7824 */ /* 0x000fe200078e00ff */
[----:B------:R-:W-:Y:S01]  /*84d0*/  LOP3.LUT R5, R5, 0xff00, R4, 0xf8, !PT ;  /* 0x0000ff0005057812 */ /* 0x000fe200078ef804 */
[----:B------:R-:W-:Y:S01]  /*84e0*/  IMAD.SHL.U32 R4, R40, 0x100, RZ ;  /* 0x0000010028047824 */ /* 0x000fe200078e00ff */
[----:B------:R-:W-:Y:S01]  /*84f0*/  PRMT R7, R7, 0x654, R6 ;  /* 0x0000065407077816 */ /* 0x000fe20000000006 */
[----:B------:R-:W-:Y:S01]  /*8500*/  IMAD.U32 R6, R44, 0x10000, RZ ;  /* 0x000100002c067824 */ /* 0x000fe200078e00ff */
[----:B------:R-:W-:-:S02]  /*8510*/  SHF.R.U32.HI R42, RZ, 0x10, R37 ;  /* 0x00000010ff2a7819 */ /* 0x000fc40000011625 */
[----:B------:R-:W-:Y:S02]  /*8520*/  LOP3.LUT R35, R39, 0xff0000ff, RZ, 0xc0, !PT ;  /* 0xff0000ff27237812 */ /* 0x000fe400078ec0ff */
[----:B------:R-:W-:Y:S02]  /*8530*/  LOP3.LUT R38, R33, 0xff00, R12, 0xf8, !PT ;  /* 0x0000ff0021267812 */ /* 0x000fe400078ef80c */
[----:B------:R-:W-:Y:S02]  /*8540*/  F2FP.F16.E4M3.UNPACK_B R37, R102.H1 ;  /* 0x00000066ff25723e */ /* 0x000fe400030006ff */
[----:B------:R-:W-:Y:S02]  /*8550*/  F2FP.F16.E4M3.UNPACK_B R32, R31.H1 ;  /* 0x0000001fff20723e */ /* 0x000fe400030006ff */
[----:B0-----:R-:W-:Y:S02]  /*8560*/  F2FP.F16.E4M3.UNPACK_B R12, R8.H1 ;  /* 0x00000008ff0c723e */ /* 0x001fe400030006ff */
[----:B------:R-:W-:Y:S01]  /*8570*/  LOP3.LUT R7, R7, 0xff00, R4, 0xf8, !PT ;  /* 0x0000ff0007077812 */ /* 0x000fe200078ef804 */
[----:B------:R-:W-:Y:S01]  /*8580*/  IMAD.U32 R4, R43, 0x10000, RZ ;  /* 0x000100002b047824 */ /* 0x000fe200078e00ff */
[----:B------:R-:W-:Y:S01]  /*8590*/  SHF.R.U32.HI R41, RZ, 0x10, R39 ;  /* 0x00000010ff297819 */ /* 0x000fe20000011627 */
[----:B------:R-:W-:Y:S01]  /*85a0*/  HADD2.F32 R33, -RZ, R32.H0_H0 ;  /* 0x20000020ff217230 */ /* 0x000fe20000004100 */
[----:B------:R-:W-:Y:S01]  /*85b0*/  LOP3.LUT R40, R35, 0xff00, R14, 0xf8, !PT ;  /* 0x0000ff0023287812 */ /* 0x000fe200078ef80e */
[----:B------:R-:W-:Y:S01]  /*85c0*/  HADD2.F32 R14, -RZ, R12.H0_H0 ;  /* 0x2000000cff0e7230 */ /* 0x000fe20000004100 */
[----:B------:R-:W-:Y:S01]  /*85d0*/  LOP3.LUT R6, R5, 0xff0000, R6, 0xf8, !PT ;  /* 0x00ff000005067812 */ /* 0x000fe200078ef806 */
[----:B------:R-:W-:Y:S01]  /*85e0*/  HADD2.F32 R5, -RZ, R37.H0_H0 ;  /* 0x20000025ff057230 */ /* 0x000fe20000004100 */
[----:B------:R-:W-:Y:S01]  /*85f0*/  F2FP.F16.E4M3.UNPACK_B R35, R100.H1 ;  /* 0x00000064ff23723e */ /* 0x000fe200030006ff */
[----:B------:R-:W-:Y:S01]  /*8600*/  IMAD.U32 R39, R41, 0x10000, RZ ;  /* 0x0001000029277824 */ /* 0x000fe200078e00ff */
[----:B------:R-:W-:Y:S01]  /*8610*/  LOP3.LUT R4, R7, 0xff0000, R4, 0xf8, !PT ;  /* 0x00ff000007047812 */ /* 0x000fe200078ef804 */
[----:B------:R-:W-:-:S02]  /*8620*/  IMAD.U32 R7, R42, 0x10000, RZ ;  /* 0x000100002a077824 */ /* 0x000fc400078e00ff */
        /* <DEDUP_REMOVED lines=14> */
[----:B------:R-:W-:-:S02]  /*8710*/  HADD2.F32 R37, -RZ, R102.H0_H0 ;  /* 0x20000066ff257230 */ /* 0x000fc40000004100 */
[CC--:B------:R-:W-:Y:S01]  /*8720*/  FMUL.FTZ R39, R33.reuse, R36.reuse ;  /* 0x0000002421277220 */ /* 0x0c0fe20000410000 */
[----:B------:R-:W-:Y:S02]  /*8730*/  HADD2.F32 R32, -RZ, R31.H0_H0 ;  /* 0x2000001fff207230 */ /* 0x000fe40000004100 */
[C---:B------:R-:W-:Y:S01]  /*8740*/  FMUL.FTZ R36, R14.reuse, R36 ;  /* 0x000000240e247220 */ /* 0x040fe20000410000 */
[----:B------:R-:W-:Y:S02]  /*8750*/  HADD2.F32 R12, -RZ, R8.H0_H0 ;  /* 0x20000008ff0c7230 */ /* 0x000fe40000004100 */
[-C--:B------:R-:W-:Y:S01]  /*8760*/  FFMA.FTZ R43, R14, R35.reuse, -R39 ;  /* 0x000000230e2b7223 */ /* 0x080fe20000010827 */
[----:B------:R-:W-:Y:S02]  /*8770*/  HADD2.F32 R102, -RZ, R102.H1_H1 ;  /* 0x30000066ff667230 */ /* 0x000fe40000004100 */
[----:B------:R-:W-:Y:S01]  /*8780*/  FFMA.FTZ R45, R33, R35, R36 ;  /* 0x00000023212d7223 */ /* 0x000fe20000010024 */
[----:B------:R-:W-:-:S02]  /*8790*/  HADD2.F32 R33, -RZ, R100.H0_H0 ;  /* 0x20000064ff217230 */ /* 0x000fc40000004100 */
[-C--:B------:R-:W-:Y:S01]  /*87a0*/  FMUL.FTZ R35, R32, R37.reuse ;  /* 0x0000002520237220 */ /* 0x080fe20000410000 */
[----:B------:R-:W-:Y:S01]  /*87b0*/  FMUL.FTZ R37, R12, R37 ;  /* 0x000000250c257220 */ /* 0x000fe20000410000 */
        /* <DEDUP_REMOVED lines=28> */
[----:B------:R-:W-:Y:S01]  /*8980*/  F2FP.F16.E4M3.UNPACK_B R10, R10 ;  /* 0x0000000aff0a723e */ /* 0x000fe200020006ff */
[----:B------:R-:W-:Y:S01]  /*8990*/  FFMA.FTZ R32, R32, R31, R35 ;  /* 0x0000001f20207223 */ /* 0x000fe20000010023 */
[C---:B------:R-:W-:Y:S01]  /*89a0*/  FMUL.FTZ R37, R8.reuse, R37 ;  /* 0x0000002508257220 */ /* 0x040fe20000410000 */
[----:B------:R-:W-:Y:S01]  /*89b0*/  FFMA.FTZ R95, R8, R33, -R47 ;  /* 0x00000021085f7223 */ /* 0x000fe2000001082f */
[----:B------:R-:W-:Y:S01]  /*89c0*/  HADD2.F32 R35, -RZ, R101.H0_H0 ;  /* 0x20000065ff237230 */ /* 0x000fe20000004100 */
[----:B------:R-:W-:Y:S01]  /*89d0*/  F2FP.F16.E4M3.UNPACK_B R98, R98 ;  /* 0x00000062ff62723e */ /* 0x000fe200020006ff */
[----:B------:R-:W-:-:S02]  /*89e0*/  HADD2.F32 R12, -RZ, R34.H0_H0 ;  /* 0x20000022ff0c7230 */ /* 0x000fc40000004100 */
[----:B------:R-:W-:Y:S01]  /*89f0*/  FFMA.FTZ R105, R14, R33, R37 ;  /* 0x000000210e697223 */ /* 0x000fe20000010025 */
[----:B------:R-:W-:Y:S01]  /*8a00*/  HADD2.F32 R101, -RZ, R101.H1_H1 ;  /* 0x30000065ff657230 */ /* 0x000fe20000004100 */
[----:B------:R-:W-:Y:S01]  /*8a10*/  F2FP.SATFINITE.E4M3.F32.PACK_AB_MERGE_C R46, R95, R46, RZ ;  /* 0x0000002e5f2e723e */ /* 0x000fe200048070ff */
[----:B------:R-:W-:Y:S02]  /*8a20*/  HADD2.F32 R8, -RZ, R10.H0_H0 ;  /* 0x2000000aff087230 */ /* 0x000fe40000004100 */
[-C--:B------:R-:W-:Y:S01]  /*8a30*/  FMUL.FTZ R37, R12, R35.reuse ;  /* 0x000000230c257220 */ /* 0x080fe20000410000 */
[----:B------:R-:W-:Y:S01]  /*8a40*/  HADD2.F32 R34, -RZ, R34.H1_H1 ;  /* 0x30000022ff227230 */ /* 0x000fe20000004100 */
[----:B------:R-:W-:Y:S01]  /*8a50*/  F2FP.SATFINITE.E4M3.F32.PACK_AB_MERGE_C R105, R105, R32, RZ ;  /* 0x000000206969723e */ /* 0x000fe200048070ff */
[----:B------:R-:W-:Y:S02]  /*8a60*/  HADD2.F32 R10, -RZ, R10.H1_H1 ;  /* 0x3000000aff0a7230 */ /* 0x000fe40000004100 */
[----:B------:R-:W-:Y:S01]  /*8a70*/  FMUL.FTZ R35, R8, R35 ;  /* 0x0000002308237220 */ /* 0x000fe20000410000 */
[----:B------:R-:W-:-:S02]  /*8a80*/  HADD2.F32 R31, -RZ, R98.H0_H0 ;  /* 0x20000062ff1f7230 */ /* 0x000fc40000004100 */
[-C--:B------:R-:W-:Y:S01]  /*8a90*/  FMUL.FTZ R47, R34, R101.reuse ;  /* 0x00000065222f7220 */ /* 0x080fe20000410000 */
[----:B------:R-:W-:Y:S02]  /*8aa0*/  HADD2.F32 R33, -RZ, R98.H1_H1 ;  /* 0x30000062ff217230 */ /* 0x000fe40000004100 */
[----:B------:R-:W-:Y:S01]  /*8ab0*/  FMUL.FTZ R101, R10, R101 ;  /* 0x000000650a657220 */ /* 0x000fe20000410000 */
[-C--:B------:R-:W-:Y:S01]  /*8ac0*/  FFMA.FTZ R14, R8, R31.reuse, -R37 ;  /* 0x0000001f080e7223 */ /* 0x080fe20000010825 */
[----:B------:R-:W-:Y:S02]  /*8ad0*/  FFMA.FTZ R35, R12, R31, R35 ;  /* 0x0000001f0c237223 */ /* 0x000fe40000010023 */
[-C--:B------:R-:W-:Y:S01]  /*8ae0*/  FFMA.FTZ R44, R34, R33.reuse, R101 ;  /* 0x00000021222c7223 */ /* 0x080fe20000010065 */
[----:B------:R-:W-:Y:S01]  /*8af0*/  FFMA.FTZ R47, R10, R33, -R47 ;  /* 0x000000210a2f7223 */ /* 0x000fe2000001082f */
[----:B------:R-:W-:Y:S02]  /*8b00*/  F2FP.F16.E4M3.UNPACK_B R31, R13 ;  /* 0x0000000dff1f723e */ /* 0x000fe400020006ff */
[----:B------:R-:W-:-:S02]  /*8b10*/  F2FP.F16.E4M3.UNPACK_B R34, R7 ;  /* 0x00000007ff22723e */ /* 0x000fc400020006ff */
[----:B------:R-:W-:Y:S01]  /*8b20*/  F2FP.F16.E4M3.UNPACK_B R10, R9 ;  /* 0x00000009ff0a723e */ /* 0x000fe200020006ff */
[--C-:B------:R-:W-:Y:S01]  /*8b30*/  HADD2.F32 R32, -RZ, R31.reuse.H0_H0 ;  /* 0x2000001fff207230 */ /* 0x100fe20000004100 */
[----:B------:R-:W-:Y:S01]  /*8b40*/  F2FP.SATFINITE.E4M3.F32.PACK_AB_MERGE_C R8, R43, R40, RZ ;  /* 0x000000282b08723e */ /* 0x000fe200048070ff */
[----:B------:R-:W-:Y:S01]  /*8b50*/  HADD2.F32 R37, -RZ, R34.H0_H0 ;  /* 0x20000022ff257230 */ /* 0x000fe20000004100 */
[----:B------:R-:W-:Y:S01]  /*8b60*/  F2FP.F16.E4M3.UNPACK_B R33, R6 ;  /* 0x00000006ff21723e */ /* 0x000fe200020006ff */
[----:B------:R-:W-:Y:S01]  /*8b70*/  HADD2.F32 R31, -RZ, R31.H1_H1 ;  /* 0x3000001fff1f7230 */ /* 0x000fe20000004100 */
[----:B------:R-:W-:Y:S01]  /*8b80*/  F2FP.SATFINITE.E4M3.F32.PACK_AB_MERGE_C R47, R47, R14, R46 ;  /* 0x0000000e2f2f723e */ /* 0x000fe2000480702e */
[----:B------:R-:W-:Y:S01]  /*8b90*/  HADD2.F32 R14, -RZ, R10.H0_H0 ;  /* 0x2000000aff0e7230 */ /* 0x000fe20000004100 */
[----:B------:R-:W-:Y:S01]  /*8ba0*/  F2FP.SATFINITE.E4M3.F32.PACK_AB_MERGE_C R8, R39, R36, R8 ;  /* 0x000000242708723e */ /* 0x000fe20004807008 */
[----:B------:R-:W-:Y:S01]  /*8bb0*/  FMUL.FTZ R39, R32, R37 ;  /* 0x0000002520277220 */ /* 0x000fe20000410000 */
[----:B------:R-:W-:Y:S01]  /*8bc0*/  F2FP.SATFINITE.E4M3.F32.PACK_AB_MERGE_C R105, R44, R35, R105 ;  /* 0x000000232c69723e */ /* 0x000fe20004807069 */
[----:B------:R-:W-:-:S02]  /*8bd0*/  HADD2.F32 R35, -RZ, R33.H0_H0 ;  /* 0x20000021ff237230 */ /* 0x000fc40000004100 */
[C---:B------:R-:W-:Y:S01]  /*8be0*/  FMUL.FTZ R37, R14.reuse, R37 ;  /* 0x000000250e257220 */ /* 0x040fe20000410000 */
[----:B------:R-:W-:Y:S01]  /*8bf0*/  HADD2.F32 R34, -RZ, R34.H1_H1 ;  /* 0x30000022ff227230 */ /* 0x000fe20000004100 */
[----:B------:R-:W-:Y:S01]  /*8c00*/  F2FP.SATFINITE.E4M3.F32.PACK_AB_MERGE_C R12, R45, R42, RZ ;  /* 0x0000002a2d0c723e */ /* 0x000fe200048070ff */
[----:B------:R-:W-:Y:S02]  /*8c10*/  HADD2.F32 R10, -RZ, R10.H1_H1 ;  /* 0x3000000aff0a7230 */ /* 0x000fe40000004100 */
[-C--:B------:R-:W-:Y:S01]  /*8c20*/  FFMA.FTZ R39, R14, R35.reuse, -R39 ;  /* 0x000000230e277223 */ /* 0x080fe20000010827 */
[----:B------:R-:W-:Y:S01]  /*8c30*/  FFMA.FTZ R37, R32, R35, R37 ;  /* 0x0000002320257223 */ /* 0x000fe20000010025 */
[----:B------:R-:W-:Y:S02]  /*8c40*/  HADD2.F32 R33, -RZ, R33.H1_H1 ;  /* 0x30000021ff217230 */ /* 0x000fe40000004100 */
[-C--:B------:R-:W-:Y:S01]  /*8c50*/  FMUL.FTZ R35, R31, R34.reuse ;  /* 0x000000221f237220 */ /* 0x080fe20000410000 */
[----:B------:R-:W-:Y:S01]  /*8c60*/  FMUL.FTZ R34, R10, R34 ;  /* 0x000000220a227220 */ /* 0x000fe20000410000 */
[----:B------:R-:W-:-:S02]  /*8c70*/  F2FP.F16.E4M3.UNPACK_B R13, R13.H1 ;  /* 0x0000000dff0d723e */ /* 0x000fc400030006ff */
[----:B------:R-:W-:Y:S01]  /*8c80*/  F2FP.F16.E4M3.UNPACK_B R14, R7.H1 ;  /* 0x00000007ff0e723e */ /* 0x000fe200030006ff */
[----:B------:R-:W-:Y:S01]  /*8c90*/  FFMA.FTZ R40, R31, R33, R34 ;  /* 0x000000211f287223 */ /* 0x000fe20000010022 */
[----:B------:R-:W-:Y:S02]  /*8ca0*/  F2FP.F16.E4M3.UNPACK_B R9, R9.H1 ;  /* 0x00000009ff09723e */ /* 0x000fe400030006ff */
[----:B------:R-:W-:Y:S01]  /*8cb0*/  F2FP.SATFINITE.E4M3.F32.PACK_AB_MERGE_C R12, R41, R38, R12 ;  /* 0x00000026290c723e */ /* 0x000fe2000480700c */
[----:B------:R-:W-:Y:S01]  /*8cc0*/  FFMA.FTZ R38, R10, R33, -R35 ;  /* 0x000000210a267223 */ /* 0x000fe20000010823 */
[----:B------:R-:W-:Y:S01]  /*8cd0*/  HADD2.F32 R10, -RZ, R13.H0_H0 ;  /* 0x2000000dff0a7230 */ /* 0x000fe20000004100 */
[----:B------:R-:W-:Y:S01]  /*8ce0*/  F2FP.F16.E4M3.UNPACK_B R6, R6.H1 ;  /* 0x00000006ff06723e */ /* 0x000fe200030006ff */
[----:B------:R-:W-:Y:S01]  /*8cf0*/  HADD2.F32 R31, -RZ, R14.H0_H0 ;  /* 0x2000000eff1f7230 */ /* 0x000fe20000004100 */
[----:B------:R-:W-:Y:S01]  /*8d00*/  F2FP.F16.E4M3.UNPACK_B R33, R5 ;  /* 0x00000005ff21723e */ /* 0x000fe200020006ff */
[----:B------:R-:W-:-:S02]  /*8d10*/  HADD2.F32 R7, -RZ, R9.H0_H0 ;  /* 0x20000009ff077230 */ /* 0x000fc40000004100 */
[----:B------:R-:W-:Y:S02]  /*8d20*/  HADD2.F32 R13, -RZ, R13.H1_H1 ;  /* 0x3000000dff0d7230 */ /* 0x000fe40000004100 */
[-C--:B------:R-:W-:Y:S01]  /*8d30*/  FMUL.FTZ R36, R10, R31.reuse ;  /* 0x0000001f0a247220 */ /* 0x080fe20000410000 */
[----:B------:R-:W-:Y:S02]  /*8d40*/  HADD2.F32 R34, -RZ, R14.H1_H1 ;  /* 0x3000000eff227230 */ /* 0x000fe40000004100 */
[----:B------:R-:W-:Y:S01]  /*8d50*/  FMUL.FTZ R31, R7, R31 ;  /* 0x0000001f071f7220 */ /* 0x000fe20000410000 */
[----:B------:R-:W-:Y:S02]  /*8d60*/  HADD2.F32 R9, -RZ, R9.H1_H1 ;  /* 0x30000009ff097230 */ /* 0x000fe40000004100 */
[--C-:B------:R-:W-:Y:S02]  /*8d70*/  HADD2.F32 R14, -RZ, R6.reuse.H0_H0 ;  /* 0x20000006ff0e7230 */ /* 0x100fe40000004100 */
[----:B------:R-:W-:-:S02]  /*8d80*/  HADD2.F32 R32, -RZ, R6.H1_H1 ;  /* 0x30000006ff207230 */ /* 0x000fc40000004100 */
[-C--:B------:R-:W-:Y:S01]  /*8d90*/  FMUL.FTZ R6, R13, R34.reuse ;  /* 0x000000220d067220 */ /* 0x080fe20000410000 */
[C---:B------:R-:W-:Y:S01]  /*8da0*/  FMUL.FTZ R34, R9.reuse, R34 ;  /* 0x0000002209227220 */ /* 0x040fe20000410000 */
[----:B------:R-:W-:Y:S01]  /*8db0*/  FFMA.FTZ R42, R10, R14, R31 ;  /* 0x0000000e0a2a7223 */ /* 0x000fe2000001001f */
[----:B------:R-:W-:Y:S01]  /*8dc0*/  F2FP.F16.E4M3.UNPACK_B R10, R15 ;  /* 0x0000000fff0a723e */ /* 0x000fe200020006ff */
[-C--:B------:R-:W-:Y:S01]  /*8dd0*/  FFMA.FTZ R44, R9, R32.reuse, -R6 ;  /* 0x00000020092c7223 */ /* 0x080fe20000010806 */
[----:B------:R-:W-:Y:S01]  /*8de0*/  FFMA.FTZ R43, R13, R32, R34 ;  /* 0x000000200d2b7223 */ /* 0x000fe20000010022 */
[----:B------:R-:W-:Y:S01]  /*8df0*/  F2FP.F16.E4M3.UNPACK_B R6, R11 ;  /* 0x0000000bff06723e */ /* 0x000fe200020006ff */
[----:B------:R-:W-:Y:S01]  /*8e00*/  FFMA.FTZ R41, R7, R14, -R36 ;  /* 0x0000000e07297223 */ /* 0x000fe20000010824 */
        /* <DEDUP_REMOVED lines=44> */
[----:B------:R-:W-:Y:S02]  /*90d0*/  F2FP.SATFINITE.E4M3.F32.PACK_AB_MERGE_C R11, R7, R46, R11 ;  /* 0x0000002e070b723e */ /* 0x000fe4000480700b */
[----:B------:R-:W-:Y:S02]  /*90e0*/  F2FP.SATFINITE.E4M3.F32.PACK_AB_MERGE_C R13, R40, R37, R42 ;  /* 0x00000025280d723e */ /* 0x000fe4000480702a */
[----:B------:R-:W-:-:S07]  /*90f0*/  F2FP.SATFINITE.E4M3.F32.PACK_AB_MERGE_C R15, R33, R36, R34 ;  /* 0x00000024210f723e */ /* 0x000fce0004807022 */
.L_x_5275:
[----:B------:R-:W-:Y:S05]  /*9100*/  BSYNC B1 ;  /* 0x0000000000017941 */ /* 0x000fea0003800000 */
.L_x_5274:
[----:B0-----:R0:W-:Y:S01]  /*9110*/  ST.E.128 desc[UR42][R28.64], R8 ;  /* 0x000000081c007985 */ /* 0x0011e2000c101d2a */
[----:B------:R-:W-:-:S13]  /*9120*/  ISETP.GE.AND P3, PT, R30, R103, PT ;  /* 0x000000671e00720c */ /* 0x000fda0003f66270 */
[----:B------:R-:W-:Y:S05]  /*9130*/  @P3 BRA `(.L_x_5237) ;  /* 0x0000000400283947 */ /* 0x000fea0003800000 */
[----:B------:R-:W-:-:S04]  /*9140*/  IADD3 R4, P3, R99, R30, RZ ;  /* 0x0000001e63047210 */ /* 0x000fc80007f7e0ff */
[----:B------:R-:W-:-:S05]  /*9150*/  LEA.HI.X.SX32 R5, R30, R97, 0x1, P3 ;  /* 0x000000611e057211 */ /* 0x000fca00018f0eff */
[----:B--2---:R2:W-:Y:S01]  /*9160*/  ST.E.128 desc[UR42][R4.64], R12 ;  /* 0x0000000c04007985 */ /* 0x0045e2000c101d2a */
[----:B------:R-:W-:Y:S05]  /*9170*/  BRA `(.L_x_5237) ;  /* 0x0000000400187947 */ /* 0x000fea0003800000 */
.L_x_5229:
[----:B------:R-:W-:-:S06]  /*9180*/  UISETP.NE.AND UP0, UPT, UR40, 0x3, UPT ;  /* 0x000000032800788c */ /* 0x000fcc000bf05270 */
[----:B------:R-:W-:-:S13]  /*9190*/  PLOP3.LUT P2, PT, PT, PT, UP0, 0x80, 0x0 ;  /* 0x000000000000781c */ /* 0x000fda0003f4f008 */
[----:B------:R-:W-:Y:S05]  /*91a0*/  @!P2 BRA `(.L_x_5276) ;  /* 0x000000000004a947 */ /* 0x000fea0003800000 */
[----:B------:R-:W-:Y:S01]  /*91b0*/  BPT.TRAP 0x1 ;  /* 0x000000040000795c */ /* 0x000fe20000300000 */
.L_x_5276:
[----:B------:R-:W-:Y:S01]  /*91c0*/  IMAD R82, R200, 0x8, R16 ;  /* 0x00000008c8527824 */ /* 0x000fe200078e0210 */
[----:B------:R-:W-:Y:S01]  /*91d0*/  SHF.L.U32 R93, R210, 0x1f, RZ ;  /* 0x0000001fd25d7819 */ /* 0x000fe200000006ff */
[----:B------:R-:W-:Y:S01]  /*91e0*/  BSSY B1, `(.L_x_5277) ;  /* 0x0000004000017945 */ /* 0x000fe20003800000 */
[----:B------:R-:W-:Y:S02]  /*91f0*/  SHF.R.S32.HI R90, RZ, 0x1f, R89 ;  /* 0x0000001fff5a7819 */ /* 0x000fe40000011459 */
[----:B------:R-:W0:Y:S02]  /*9200*/  SYNCS.PHASECHK.TRANS64.TRYWAIT P3, [R82+URZ+0x2a890], R93 ;  /* 0x02a8905d520075a7 */ /* 0x000e24000806017f */
[----:B0-----:R-:W-:Y:S05]  /*9210*/  @!P3 BRA `(.L_x_5278) ;  /* 0x00000228009cb947 */ /* 0x001fea0003800000 */
.L_x_5606:
[----:B------:R-:W-:Y:S05]  /*9220*/  BSYNC B1 ;  /* 0x0000000000017941 */ /* 0x000fea0003800000 */
.L_x_5277:
        /* <DEDUP_REMOVED lines=20> */
[----:B------:R-:W-:Y:S02]  /*9370*/  IADD3.X R13, R5, UR7, R7, P3, !PT ;  /* 0x00000007050d7c10 */ /* 0x000fe40009ffe407 */
[----:B------:R-:W-:Y:S01]  /*9380*/  ISETP.GT.AND P3, PT, R92, R211, PT ;  /* 0x000000d35c00720c */ /* 0x000fe20003f64270 */
[----:B------:R-:W-:-:S12]  /*9390*/  BRA.DIV UR4, `(.L_x_5279) ;  /* 0x0000022a04507947 */ /* 0x000fd8000b800000 */
[----:B------:R1:W2:Y:S04]  /*93a0*/  SHFL.IDX PT, R30, R13, RZ, 0x1e1f ;  /* 0x001e1fff0d1e7589 */ /* 0x0002a800000e0000 */
[----:B------:R-:W3:Y:S02]  /*93b0*/  SHFL.IDX PT, R31, R31, RZ, 0x1e1f ;  /* 0x001e1fff1f1f7589 */ /* 0x000ee400000e0000 */
.L_x_5610:
[----:B------:R-:W-:Y:S05]  /*93c0*/  @!P3 BRA `(.L_x_5237) ;  /* 0x000000000084b947 */ /* 0x000fea0003800000 */
[----:B------:R-:W-:Y:S02]  /*93d0*/  ULDC UR4, c[0x0][0x2f4] ;  /* 0x0000bd0000047ab9 */ /* 0x000fe40000000800 */
[----:B------:R-:W-:-:S13]  /*93e0*/  ISETP.GE.AND P5, PT, R18, UR4, PT ;  /* 0x0000000412007c0c */ /* 0x000fda000bfa6270 */
[----:B------:R-:W4:Y:S01]  /*93f0*/  @!P5 LDS.128 R4, [R86+0x1e400] ;  /* 0x01e400005604d984 */ /* 0x000f220000000c00 */
[----:B---3--:R-:W-:-:S05]  /*9400*/  @!P5 IADD3 R12, P3, R18, R31, RZ ;  /* 0x0000001f120cd210 */ /* 0x008fca0007f7e0ff */
[----:B-12---:R-:W-:Y:S01]  /*9410*/  @!P5 IMAD.X R13, R30, 0x1, R19, P3 ;  /* 0x000000011e0dd824 */ /* 0x006fe200018e0613 */
[----:B------:R-:W-:-:S13]  /*9420*/  ISETP.GE.AND P3, PT, R208, UR4, PT ;  /* 0x00000004d0007c0c */ /* 0x000fda000bf66270 */
[----:B------:R-:W-:-:S05]  /*9430*/  @!P3 IADD3 R10, P4, R208, R31, RZ ;  /* 0x0000001fd00ab210 */ /* 0x000fca0007f9e0ff */
[----:B------:R-:W-:Y:S01]  /*9440*/  @!P3 IMAD.X R11, R30, 0x1, R221, P4 ;  /* 0x000000011e0bb824 */ /* 0x000fe200020e06dd */
[----:B------:R-:W-:-:S13]  /*9450*/  ISETP.GE.AND P4, PT, R205, UR4, PT ;  /* 0x00000004cd007c0c */ /* 0x000fda000bf86270 */
[----:B------:R-:W-:Y:S01]  /*9460*/  @!P4 IADD3 R8, P6, R205, R31, RZ ;  /* 0x0000001fcd08c210 */ /* 0x000fe20007fde0ff */
[----:B----4-:R-:W-:Y:S01]  /*9470*/  @!P5 ST.E.128 desc[UR42][R12.64], R4 ;  /* 0x000000040c00d985 */ /* 0x010fe2000c101d2a */
[----:B------:R-:W-:-:S03]  /*9480*/  ISETP.GE.AND P5, PT, R80, UR4, PT ;  /* 0x0000000450007c0c */ /* 0x000fc6000bfa6270 */
[----:B------:R-:W-:-:S10]  /*9490*/  @!P4 IMAD.X R9, R30, 0x1, R220, P6 ;  /* 0x000000011e09c824 */ /* 0x000fd400030e06dc */
[----:B------:R-:W1:Y:S01]  /*94a0*/  @!P5 LDS.128 R4, [R85+0x1e400] ;  /* 0x01e400005504d984 */ /* 0x000e620000000c00 */
[----:B------:R-:W-:-:S05]  /*94b0*/  @!P5 IMAD.SHL.U32 R15, R213, 0x10, RZ ;  /* 0x00000010d50fd824 */ /* 0x000fca00078e00ff */
[----:B------:R-:W-:-:S04]  /*94c0*/  @!P5 IADD3 R14, P6, R15, R31, RZ ;  /* 0x0000001f0f0ed210 */ /* 0x000fc80007fde0ff */
[----:B------:R-:W-:-:S05]  /*94d0*/  @!P5 LEA.HI.X.SX32 R15, R15, R30, 0x1, P6 ;  /* 0x0000001e0f0fd211 */ /* 0x000fca00030f0eff */
[----:B-1----:R-:W-:Y:S01]  /*94e0*/  @!P5 ST.E.128 desc[UR42][R14.64], R4 ;  /* 0x000000040e00d985 */ /* 0x002fe2000c101d2a */
[----:B------:R-:W-:-:S13]  /*94f0*/  ISETP.GE.AND P5, PT, R79, UR4, PT ;  /* 0x000000044f007c0c */ /* 0x000fda000bfa6270 */
[----:B------:R-:W1:Y:S01]  /*9500*/  @!P5 LDS.128 R4, [R86+0x20400] ;  /* 0x020400005604d984 */ /* 0x000e620000000c00 */
[----:B------:R-:W-:-:S05]  /*9510*/  @!P5 IMAD.SHL.U32 R29, R214, 0x10, RZ ;  /* 0x00000010d61dd824 */ /* 0x000fca00078e00ff */
        /* <DEDUP_REMOVED lines=12> */
.L_x_5237:
[----:B------:R-:W-:Y:S05]  /*95e0*/  BSYNC B0 ;  /* 0x0000000000007941 */ /* 0x000fea0003800000 */
.L_x_5228:
[----:B0-2-4-:R-:W0:Y:S01]  /*95f0*/  S2R R4, SR_TID.X ;  /* 0x0000000000047919 */ /* 0x015e220000002100 */
        /* <DEDUP_REMOVED lines=9> */
[----:B0-----:R-:W-:-:S13]  /*9690*/  LOP3.LUT P3, RZ, R4, 0x7f, RZ, 0xc0, !PT ;  /* 0x0000007f04ff7812 */ /* 0x001fda000786c0ff */
[----:B------:R-:W-:-:S05]  /*96a0*/  @!P3 VIADD R4, R82, 0x2a8a0 ;  /* 0x0002a8a05204b836 */ /* 0x000fca0000000000 */
[----:B------:R-:W-:-:S04]  /*96b0*/  @!P3 PRMT R4, RZ, 0x654, R4 ;  /* 0x00000654ff04b816 */ /* 0x000fc80000000004 */
[----:B------:R2:W-:Y:S01]  /*96c0*/  @!P3 SYNCS.ARRIVE.TRANS64.RED.A1T0 RZ, [R4+URZ], RZ ;  /* 0x000000ff04ffb9a7 */ /* 0x0005e2000810043f */
[----:B------:R-:W-:Y:S05]  /*96d0*/  @!P2 BRA `(.L_x_5281) ;  /* 0x000000000004a947 */ /* 0x000fea0003800000 */
[----:B------:R-:W-:Y:S01]  /*96e0*/  BPT.TRAP 0x1 ;  /* 0x000000040000795c */ /* 0x000fe20000300000 */
.L_x_5281:
[----:B------:R-:W-:Y:S05]  /*96f0*/  BSYNC B0 ;  /* 0x0000000000007941 */ /* 0x000fea0003800000 */
.L_x_5280:
[----:B------:R-:W0:Y:S01]  /*9700*/  SYNCS.PHASECHK.TRANS64.TRYWAIT P2, [R82+URZ+0x2a8b0], R93 ;  /* 0x02a8b05d520075a7 */ /* 0x000e22000804017f */
[----:B------:R-:W-:Y:S04]  /*9710*/  BSSY B0, `(.L_x_5282) ;  /* 0x0000002000007945 */ /* 0x000fe80003800000 */
[----:B0-----:R-:W-:Y:S05]  /*9720*/  @!P2 BRA `(.L_x_5283) ;  /* 0x0000022400b4a947 */ /* 0x001fea0003800000 */
.L_x_5611:
[----:B------:R-:W-:Y:S05]  /*9730*/  BSYNC B0 ;  /* 0x0000000000007941 */ /* 0x000fea0003800000 */
.L_x_5282:
[----:B------:R-:W-:Y:S01]  /*9740*/  ULDC.64 UR4, c[0x0][0x328] ;  /* 0x0000ca0000047ab9 */ /* 0x000fe20000000a00 */
[----:B------:R-:W-:Y:S01]  /*9750*/  ULDC.64 UR6, c[0x0][0x318] ;  /* 0x0000c60000067ab9 */ /* 0x000fe20000000a00 */
[----:B------:R-:W-:Y:S01]  /*9760*/  IMAD R90, R90, UR4, RZ ;  /* 0x000000045a5a7c24 */ /* 0x000fe2000f8e02ff */
[----:B------:R-:W-:Y:S01]  /*9770*/  BSSY B0, `(.L_x_5284) ;  /* 0x0000034000007945 */ /* 0x000fe20003800000 */
        /* <DEDUP_REMOVED lines=14> */
[----:B---3--:R2:W3:Y:S01]  /*9860*/  SHFL.IDX PT, R31, R4, RZ, 0x1e1f ;  /* 0x001e1fff041f7589 */ /* 0x0084e200000e0000 */
[----:B------:R-:W-:-:S03]  /*9870*/  ISETP.GT.AND P2, PT, R92, R211, PT ;  /* 0x000000d35c00720c */ /* 0x000fc60003f44270 */
[----:B------:R2:W4:Y:S10]  /*9880*/  SHFL.IDX PT, R30, R5, RZ, 0x1e1f ;  /* 0x001e1fff051e7589 */ /* 0x00053400000e0000 */
[----:B--2---:R-:W-:Y:S05]  /*9890*/  @!P2 BRA `(.L_x_5285) ;  /* 0x000000000084a947 */ /* 0x004fea0003800000 */
[----:B------:R-:W-:Y:S02]  /*98a0*/  ULDC UR4, c[0x0][0x2f4] ;  /* 0x0000bd0000047ab9 */ /* 0x000fe40000000800 */
[----:B------:R-:W-:-:S13]  /*98b0*/  ISETP.GE.AND P5, PT, R18, UR4, PT ;  /* 0x0000000412007c0c */ /* 0x000fda000bfa6270 */
[----:B------:R-:W2:Y:S01]  /*98c0*/  @!P5 LDS.128 R4, [R86+0xc400] ;  /* 0x00c400005604d984 */ /* 0x000ea20000000c00 */
[----:B---3--:R-:W-:-:S05]  /*98d0*/  @!P5 IADD3 R12, P2, R18, R31, RZ ;  /* 0x0000001f120cd210 */ /* 0x008fca0007f5e0ff */
[----:B-1--4-:R-:W-:Y:S01]  /*98e0*/  @!P5 IMAD.X R13, R30, 0x1, R19, P2 ;  /* 0x000000011e0dd824 */ /* 0x012fe200010e0613 */
[----:B------:R-:W-:-:S13]  /*98f0*/  ISETP.GE.AND P2, PT, R208, UR4, PT ;  /* 0x00000004d0007c0c */ /* 0x000fda000bf46270 */
[----:B------:R-:W-:-:S04]  /*9900*/  @!P2 IADD3 R10, P4, R208, R31, RZ ;  /* 0x0000001fd00aa210 */ /* 0x000fc80007f9e0ff */
[----:B------:R-:W-:Y:S02]  /*9910*/  @!P2 IADD3.X R11, R30, R221, RZ, P4, !PT ;  /* 0x000000dd1e0ba210 */ /* 0x000fe400027fe4ff */
[----:B------:R-:W-:-:S13]  /*9920*/  ISETP.GE.AND P4, PT, R205, UR4, PT ;  /* 0x00000004cd007c0c */ /* 0x000fda000bf86270 */
[----:B------:R-:W-:Y:S01]  /*9930*/  @!P4 IADD3 R8, P6, R205, R31, RZ ;  /* 0x0000001fcd08c210 */ /* 0x000fe20007fde0ff */
[----:B--2---:R-:W-:Y:S01]  /*9940*/  @!P5 ST.E.128 desc[UR42][R12.64], R4 ;  /* 0x000000040c00d985 */ /* 0x004fe2000c101d2a */
        /* <DEDUP_REMOVED lines=22> */
.L_x_5285:
[----:B------:R-:W-:Y:S05]  /*9ab0*/  BSYNC B0 ;  /* 0x0000000000007941 */ /* 0x000fea0003800000 */
.L_x_5284:
[----:B------:R-:W-:Y:S01]  /*9ac0*/  @!PT LDS RZ, [RZ] ;  /* 0x00000000fffff984 */ /* 0x000fe20000000800 */
[----:B------:R-:W-:Y:S01]  /*9ad0*/  @!PT LDS RZ, [RZ] ;  /* 0x00000000fffff984 */ /* 0x000fe20000000800 */
[----:B------:R-:W-:Y:S01]  /*9ae0*/  @!PT LDS RZ, [RZ] ;  /* 0x00000000fffff984 */ /* 0x000fe20000000800 */
[----:B------:R-:W-:Y:S01]  /*9af0*/  @!PT LDS RZ, [RZ] ;  /* 0x00000000fffff984 */ /* 0x000fe20000000800 */
[----:B------:R5:W-:Y:S06]  /*9b00*/  MEMBAR.ALL.CTA ;  /* 0x0000000000007992 */ /* 0x000bec0000008000 */
[----:B-----5:R-:W5:Y:S01]  /*9b10*/  FENCE.VIEW.ASYNC.S ;  /* 0x00000000000073c6 */ /* 0x020f620000000000 */
[----:B------:R-:W-:Y:S02]  /*9b20*/  VIADD R200, R200, 0x1 ;  /* 0x00000001c8c87836 */ /* 0x000fe40000000000 */
[----:B01----:R-:W-:Y:S01]  /*9b30*/  @!P3 VIADD R82, R82, 0x2a8c0 ;  /* 0x0002a8c05252b836 */ /* 0x003fe20000000000 */
[----:B-----5:R0:W-:Y:S02]  /*9b40*/  BAR.SYNC.DEFER_BLOCKING R65, 0x80 ;  /* 0x000200410000751d */ /* 0x0201e40000010000 */
[----:B------:R-:W-:-:S02]  /*9b50*/  ISETP.NE.AND P2, PT, R200, 0x2, PT ;  /* 0x00000002c800780c */ /* 0x000fc40003f45270 */
[----:B------:R-:W-:Y:S02]  /*9b60*/  @!P3 PRMT R82, RZ, 0x654, R82 ;  /* 0x00000654ff52b816 */ /* 0x000fe40000000052 */
[----:B--2---:R-:W-:Y:S02]  /*9b70*/  SEL R5, RZ, 0x1, P2 ;  /* 0x00000001ff057807 */ /* 0x004fe40001000000 */
[----:B------:R-:W-:Y:S02]  /*9b80*/  SEL R200, R200, RZ, P2 ;  /* 0x000000ffc8c87207 */ /* 0x000fe40001000000 */
[----:B------:R-:W-:Y:S01]  /*9b90*/  LOP3.LUT R210, R210, R5, RZ, 0x3c, !PT ;  /* 0x00000005d2d27212 */ /* 0x000fe200078e3cff */
[----:B------:R0:W-:Y:S01]  /*9ba0*/  @!P3 SYNCS.ARRIVE.TRANS64.RED.A1T0 RZ, [R82+URZ], RZ ;  /* 0x000000ff52ffb9a7 */ /* 0x0001e2000810043f */
[----:B------:R-:W-:Y:S05]  /*9bb0*/  @P1 BRA `(.L_x_5286) ;  /* 0xffffff8800e41947 */ /* 0x000fea000383ffff */
[----:B------:R-:W1:Y:S01]  /*9bc0*/  S2R R4, SR_TID.X ;  /* 0x0000000000047919 */ /* 0x000e620000002100 */
[----:B------:R-:W-:Y:S02]  /*9bd0*/  PLOP3.LUT P0, PT, PT, PT, PT, 0x8, 0x0 ;  /* 0x000000000000781c */ /* 0x000fe40003f0e170 */
[----:B-1----:R-:W-:-:S04]  /*9be0*/  SHF.R.U32.HI R4, RZ, 0x7, R4 ;  /* 0x00000007ff047819 */ /* 0x002fc80000011604 */
[----:B------:R-:W-:-:S13]  /*9bf0*/  ISETP.NE.AND P4, PT, R4, 0x1, PT ;  /* 0x000000010400780c */ /* 0x000fda0003f85270 */
[----:B------:R-:W-:Y:S06]  /*9c00*/  @!P4 BAR.ARV 0x9, 0x100 ;  /* 0x024400000000cb1d */ /* 0x000fec0000002000 */
.L_x_5223:
[----:B------:R-:W1:Y:S01]  /*9c10*/  LDC R0, c[0x0][0x448] ;  /* 0x00011200ff007b82 */ /* 0x000e620000000800 */
[----:B------:R-:W-:-:S07]  /*9c20*/  IADD3 R5, R203, 0x1, -R202 ;  /* 0x00000001cb057810 */ /* 0x000fce0007ffe8ca */
[----:B------:R-:W2:Y:S01]  /*9c30*/  LDC.64 R6, c[0x0][0x9e0] ;  /* 0x00027800ff067b82 */ /* 0x000ea20000000a00 */
[----:B-1----:R-:W-:Y:S01]  /*9c40*/  ISETP.NE.AND P1, PT, R0, 0x1, PT ;  /* 0x000000010000780c */ /* 0x002fe20003f25270 */
[----:B------:R-:W-:Y:S01]  /*9c50*/  VIADD R0, R212, 0x7f ;  /* 0x0000007fd4007836 */ /* 0x000fe20000000000 */
[----:B--2---:R-:W-:-:S11]  /*9c60*/  ISETP.GE.AND P2, PT, R7, 0x1, PT ;  /* 0x000000010700780c */ /* 0x004fd60003f46270 */
[----:B------:R-:W1:Y:S08]  /*9c70*/  @P1 LDC R3, c[0x0][0x44c] ;  /* 0x00011300ff031b82 */ /* 0x000e700000000800 */
[----:B------:R-:W2:Y:S01]  /*9c80*/  @P1 LDC R2, c[0x0][0x450] ;  /* 0x00011400ff021b82 */ /* 0x000ea20000000800 */
[----:B-1----:R-:W-:-:S05]  /*9c90*/  @P1 IMAD.HI.U32 R3, R0, R3, RZ ;  /* 0x0000000300031227 */ /* 0x002fca00078e00ff */
[----:B--2---:R-:W-:-:S05]  /*9ca0*/  @P1 SHF.R.U32.HI R0, RZ, R2, R3 ;  /* 0x00000002ff001219 */ /* 0x004fca0000011603 */
[----:B------:R-:W-:Y:S01]  /*9cb0*/  IMAD.IADD R3, R5, 0x1, R0 ;  /* 0x0000000105037824 */ /* 0x000fe200078e0200 */
[----:B------:R-:W-:Y:S06]  /*9cc0*/  @P0 BRA `(.L_x_5287) ;  /* 0x00000000000c0947 */ /* 0x000fec0003800000 */
[----:B------:R-:W1:Y:S01]  /*9cd0*/  FENCE.VIEW.ASYNC.G ;  /* 0x00000000000073c6 */ /* 0x000e620000000100 */
[----:B------:R-:W-:Y:S05]  /*9ce0*/  WARPSYNC.ALL ;  /* 0x0000000000007948 */ /* 0x000fea0003800000 */
[----:B-1----:R-:W-:Y:S06]  /*9cf0*/  BAR.ARV 0xc, 0x180 ;  /* 0x0306000000007b1d */ /* 0x002fec0000002000 */
.L_x_5287:
[----:B------:R-:W-:Y:S01]  /*9d00*/  IMAD.IADD R0, R3, 0x1, R6 ;  /* 0x0000000103007824 */ /* 0x000fe200078e0206 */
[----:B------:R-:W-:Y:S06]  /*9d10*/  @!P2 BRA `(.L_x_5288) ;  /* 0x000000000048a947 */ /* 0x000fec0003800000 */
        /* <DEDUP_REMOVED lines=11> */
.L_x_5290:
[----:B------:R-:W-:-:S13]  /*9dd0*/  ISETP.NE.AND P0, PT, R7, 0x1, PT ;  /* 0x000000010700780c */ /* 0x000fda0003f05270 */
[----:B------:R-:W1:Y:S02]  /*9de0*/  @P0 LDC.64 R4, c[0x0][0x9e8] ;  /* 0x00027a00ff040b82 */ /* 0x000e640000000a00 */
[----:B-1----:R-:W-:-:S05]  /*9df0*/  @P0 IMAD.HI.U32 R4, R2, R4, RZ ;  /* 0x0000000402040227 */ /* 0x002fca00078e00ff */
[----:B------:R-:W-:-:S07]  /*9e00*/  @P0 SHF.R.U32.HI R2, RZ, R5, R4 ;  /* 0x00000005ff020219 */ /* 0x000fce0000011604 */
.L_x_5291:
[----:B------:R-:W-:Y:S05]  /*9e10*/  BSYNC B0 ;  /* 0x0000000000007941 */ /* 0x000fea0003800000 */
.L_x_5289:
[----:B------:R-:W-:-:S05]  /*9e20*/  IMAD R3, R2, R7, R7 ;  /* 0x0000000702037224 */ /* 0x000fca00078e0207 */
[----:B------:R-:W-:-:S07]  /*9e30*/  VIMNMX R0, R0, R3, PT ;  /* 0x0000000300007248 */ /* 0x000fce0003fe0100 */
.L_x_5288:
[----:B------:R-:W1:Y:S01]  /*9e40*/  @P1 LDC R5, c[0x0][0x44c] ;  /* 0x00011300ff051b82 */ /* 0x000e620000000800 */
[----:B------:R-:W-:Y:S01]  /*9e50*/  VIADD R0, R0, 0x7f ;  /* 0x0000007f00007836 */ /* 0x000fe20000000000 */
[----:B------:R-:W-:-:S04]  /*9e60*/  ULDC UR4, c[0x0][0x9dc] ;  /* 0x0002770000047ab9 */ /* 0x000fc80000000800 */
[----:B------:R-:W-:Y:S02]  /*9e70*/  SHF.R.S32.HI R3, RZ, 0x1f, R0 ;  /* 0x0000001fff037819 */ /* 0x000fe40000011400 */
[----:B------:R-:W2:Y:S02]  /*9e80*/  @P1 LDC R9, c[0x0][0x450] ;  /* 0x00011400ff091b82 */ /* 0x000ea40000000800 */
[----:B------:R-:W-:-:S04]  /*9e90*/  LEA.HI R3, R3, R0, RZ, 0x7 ;  /* 0x0000000003037211 */ /* 0x000fc800078f38ff */
[----:B------:R-:W-:-:S04]  /*9ea0*/  SHF.R.S32.HI R0, RZ, 0x7, R3 ;  /* 0x00000007ff007819 */ /* 0x000fc80000011403 */
[----:B------:R-:W-:Y:S01]  /*9eb0*/  VIMNMX R89, R27, R0, PT ;  /* 0x000000001b597248 */ /* 0x000fe20003fe0100 */
[----:B-1----:R-:W-:-:S04]  /*9ec0*/  @P1 IMAD.HI.U32 R2, R212, R5, RZ ;  /* 0x00000005d4021227 */ /* 0x002fc800078e00ff */
[----:B------:R-:W-:Y:S01]  /*9ed0*/  IMAD.MOV.U32 R5, RZ, RZ, R212 ;  /* 0x000000ffff057224 */ /* 0x000fe200078e00d4 */
[----:B--2---:R-:W-:-:S05]  /*9ee0*/  @P1 SHF.R.U32.HI R5, RZ, R9, R2 ;  /* 0x00000009ff051219 */ /* 0x004fca0000011602 */
        /* <DEDUP_REMOVED lines=8> */
[----:B------:R-:W1:Y:S02]  /*9f70*/  @P0 LDC.64 R4, c[0x0][0x9e8] ;  /* 0x00027a00ff040b82 */ /* 0x000e640000000a00 */
[----:B-1----:R-:W-:-:S05]  /*9f80*/  @P0 IMAD.HI.U32 R2, R3, R4, RZ ;  /* 0x0000000403020227 */ /* 0x002fca00078e00ff */
[----:B------:R-:W-:-:S04]  /*9f90*/  @P0 SHF.R.U32.HI R3, RZ, R5, R2 ;  /* 0x00000005ff030219 */ /* 0x000fc80000011602 */
[----:B------:R-:W-:Y:S01]  /*9fa0*/  LOP3.LUT R2, RZ, R3, RZ, 0x33, !PT ;  /* 0x00000003ff027212 */ /* 0x000fe200078e33ff */
[----:B------:R-:W-:Y:S06]  /*9fb0*/  BRA `(.L_x_5295) ;  /* 0x0000000000107947 */ /* 0x000fec0003800000 */
.L_x_5294:
[----:B------:R-:W-:-:S13]  /*9fc0*/  ISETP.NE.AND P0, PT, R7, 0x1, PT ;  /* 0x000000010700780c */ /* 0x000fda0003f05270 */
[----:B------:R-:W1:Y:S02]  /*9fd0*/  @P0 LDC.64 R4, c[0x0][0x9e8] ;  /* 0x00027a00ff040b82 */ /* 0x000e640000000a00 */
[----:B-1----:R-:W-:-:S05]  /*9fe0*/  @P0 IMAD.HI.U32 R4, R2, R4, RZ ;  /* 0x0000000402040227 */ /* 0x002fca00078e00ff */
[----:B------:R-:W-:-:S07]  /*9ff0*/  @P0 SHF.R.U32.HI R2, RZ, R5, R4 ;  /* 0x00000005ff020219 */ /* 0x000fce0000011604 */
.L_x_5295:
[----:B------:R-:W-:Y:S05]  /*a000*/  BSYNC B0 ;  /* 0x0000000000007941 */ /* 0x000fea0003800000 */
.L_x_5293:
[----:B------:R-:W-:-:S05]  /*a010*/  IMAD R3, R2, R7, RZ ;  /* 0x0000000702037224 */ /* 0x000fca00078e02ff */
[----:B------:R-:W-:-:S07]  /*a020*/  VIMNMX R0, R0, R3, !PT ;  /* 0x0000000300007248 */ /* 0x000fce0007fe0100 */
.L_x_5292:
[----:B------:R-:W-:Y:S02]  /*a030*/  SHF.R.S32.HI R3, RZ, 0x1f, R0 ;  /* 0x0000001fff037819 */ /* 0x000fe40000011400 */
[----:B------:R-:W-:Y:S02]  /*a040*/  CS2R R120, SRZ ;  /* 0x0000000000787805 */ /* 0x000fe4000001ff00 */
[----:B------:R-:W-:Y:S01]  /*a050*/  PLOP3.LUT P0, PT, PT, PT, PT, 0x80, 0x0 ;  /* 0x000000000000781c */ /* 0x000fe20003f0f070 */
[----:B------:R-:W-:Y:S01]  /*a060*/  IMAD.MOV.U32 R119, RZ, RZ, RZ ;  /* 0x000000ffff777224 */ /* 0x000fe200078e00ff */
[----:B------:R-:W-:Y:S02]  /*a070*/  LEA.HI R3, R3, R0, RZ, 0x7 ;  /* 0x0000000003037211 */ /* 0x000fe400078f38ff */
[----:B------:R-:W-:Y:S02]  /*a080*/  CS2R R26, SRZ ;  /* 0x00000000001a7805 */ /* 0x000fe4000001ff00 */
[----:B------:R-:W-:-:S02]  /*a090*/  CS2R R12, SRZ ;  /* 0x00000000000c7805 */ /* 0x000fc4000001ff00 */
[----:B------:R-:W-:Y:S02]  /*a0a0*/  CS2R R112, SRZ ;  /* 0x0000000000707805 */ /* 0x000fe4000001ff00 */
[----:B------:R-:W-:Y:S02]  /*a0b0*/  SHF.R.S32.HI R3, RZ, 0x7, R3 ;  /* 0x00000007ff037819 */ /* 0x000fe40000011403 */
[----:B------:R-:W-:Y:S02]  /*a0c0*/  CS2R R84, SRZ ;  /* 0x0000000000547805 */ /* 0x000fe4000001ff00 */
[----:B------:R-:W-:Y:S01]  /*a0d0*/  CS2R R68, SRZ ;  /* 0x0000000000447805 */ /* 0x000fe2000001ff00 */
[----:B------:R-:W-:Y:S01]  /*a0e0*/  IMAD.MOV.U32 R91, RZ, RZ, RZ ;  /* 0x000000ffff5b7224 */ /* 0x000fe200078e00ff */
[----:B------:R-:W-:Y:S02]  /*a0f0*/  VIMNMX R229, RZ, R3, !PT ;  /* 0x00000003ffe57248 */ /* 0x000fe40007fe0100 */
[----:B---34-:R-:W-:-:S02]  /*a100*/  CS2R R30, SRZ ;  /* 0x00000000001e7805 */ /* 0x018fc4000001ff00 */
[----:B------:R-:W-:Y:S02]  /*a110*/  CS2R R10, SRZ ;  /* 0x00000000000a7805 */ /* 0x000fe4000001ff00 */
[----:B------:R-:W-:Y:S02]  /*a120*/  CS2R R104, SRZ ;  /* 0x0000000000687805 */ /* 0x000fe4000001ff00 */
[----:B------:R-:W-:Y:S01]  /*a130*/  ISETP.GT.AND P1, PT, R89, R229, PT ;  /* 0x000000e55900720c */ /* 0x000fe20003f24270 */
[----:B0-----:R-:W-:Y:S01]  /*a140*/  IMAD.MOV.U32 R82, RZ, RZ, RZ ;  /* 0x000000ffff527224 */ /* 0x001fe200078e00ff */
[----:B------:R-:W-:Y:S01]  /*a150*/  CS2R R60, SRZ ;  /* 0x00000000003c7805 */ /* 0x000fe2000001ff00 */
[----:B------:R-:W-:Y:S01]  /*a160*/  IMAD.MOV.U32 R67, RZ, RZ, RZ ;  /* 0x000000ffff437224 */ /* 0x000fe200078e00ff */
[----:B------:R-:W-:Y:S02]  /*a170*/  CS2R R38, SRZ ;  /* 0x0000000000267805 */ /* 0x000fe4000001ff00 */
[----:B------:R-:W-:-:S02]  /*a180*/  CS2R R8, SRZ ;  /* 0x0000000000087805 */ /* 0x000fc4000001ff00 */
[----:B------:R-:W-:Y:S01]  /*a190*/  CS2R R96, SRZ ;  /* 0x0000000000607805 */ /* 0x000fe2000001ff00 */
[----:B------:R-:W-:Y:S01]  /*a1a0*/  IMAD.MOV.U32 R102, RZ, RZ, RZ ;  /* 0x000000ffff667224 */ /* 0x000fe200078e00ff */
        /* <DEDUP_REMOVED lines=8> */
[----:B------:R-:W-:Y:S01]  /*a230*/  CS2R R14, SRZ ;  /* 0x00000000000e7805 */ /* 0x000fe2000001ff00 */
[----:B------:R-:W-:Y:S01]  /*a240*/  IMAD.MOV.U32 R46, RZ, RZ, RZ ;  /* 0x000000ffff2e7224 */ /* 0x000fe200078e00ff */
[----:B------:R-:W-:Y:S02]  /*a250*/  CS2R R80, SRZ ;  /* 0x0000000000507805 */ /* 0x000fe4000001ff00 */
        /* <DEDUP_REMOVED lines=23> */
[----:B------:R-:W-:Y:S02]  /*a3d0*/  IMAD.MOV.U32 R132, RZ, RZ, RZ ;  /* 0x000000ffff847224 */ /* 0x000fe400078e00ff */
[----:B------:R-:W-:Y:S02]  /*a3e0*/  IMAD.MOV.U32 R25, RZ, RZ, RZ ;  /* 0x000000ffff197224 */ /* 0x000fe400078e00ff */
[----:B------:R-:W-:Y:S01]  /*a3f0*/  IMAD.MOV.U32 R134, RZ, RZ, RZ ;  /* 0x000000ffff867224 */ /* 0x000fe200078e00ff */
        /* <DEDUP_REMOVED lines=9> */
.L_x_5614:
[----:B01----:R-:W-:Y:S01]  /*a490*/  LEA.HI R0, R218, R218, RZ, 0x1 ;  /* 0x000000dada007211 */ /* 0x003fe200078f08ff */
        /* <DEDUP_REMOVED lines=24> */
.L_x_5298:
        /* <DEDUP_REMOVED lines=47> */
[----:B------:R-:W-:-:S05]  /*a910*/  IMAD.U32 R3, RZ, RZ, UR4 ;  /* 0x00000004ff037e24 */ /* 0x000fca000f8e00ff */
[----:B------:R-:W-:-:S04]  /*a920*/  SHF.L.U32 R3, R3, 0x1f, RZ ;  /* 0x0000001f03037819 */ /* 0x000fc800000006ff */
[----:B------:R0:W1:Y:S03]  /*a930*/  SYNCS.PHASECHK.TRANS64.TRYWAIT P0, [R16+URZ+0x2a800], R3 ;  /* 0x02a80003100075a7 */ /* 0x000066000800017f */
[----:B-1----:R-:W-:Y:S05]  /*a940*/  @!P0 NANOSLEEP.SYNCS 0x989680 ;  /* 0x009896800000895d */ /* 0x002fea0003900000 */
[----:B------:R-:W1:Y:S01]  /*a950*/  @!P0 SYNCS.PHASECHK.TRANS64 P0, [R16+URZ+0x2a800], R3 ;  /* 0x02a80003100085a7 */ /* 0x000e62000800007f */
[----:B------:R-:W-:Y:S04]  /*a960*/  BSSY B0, `(.L_x_5300) ;  /* 0x0000006000007945 */ /* 0x000fe80003800000 */
[----:B-1----:R-:W-:Y:S05]  /*a970*/  @P0 BRA `(.L_x_5301) ;  /* 0x0000000000100947 */ /* 0x002fea0003800000 */
.L_x_5302:
[----:B-1----:R1:W2:Y:S02]  /*a980*/  SYNCS.PHASECHK.TRANS64.TRYWAIT P0, [R16+URZ+0x2a800], R3 ;  /* 0x02a80003100075a7 */ /* 0x0022a4000800017f */
[----:B--2---:R-:W-:Y:S05]  /*a990*/  @!P0 NANOSLEEP.SYNCS 0x989680 ;  /* 0x009896800000895d */ /* 0x004fea0003900000 */
[----:B------:R-:W2:Y:S02]  /*a9a0*/  @!P0 SYNCS.PHASECHK.TRANS64 P0, [R16+URZ+0x2a800], R3 ;  /* 0x02a80003100085a7 */ /* 0x000ea4000800007f */
[----:B--2---:R-:W-:Y:S05]  /*a9b0*/  @!P0 BRA `(.L_x_5302) ;  /* 0xfffffffc00f08947 */ /* 0x004fea000383ffff */
.L_x_5301:
[----:B------:R-:W-:Y:S05]  /*a9c0*/  BSYNC B0 ;  /* 0x0000000000007941 */ /* 0x000fea0003800000 */
.L_x_5300:
[----:B------:R-:W-:Y:S05]  /*a9d0*/  BRA `(.L_x_5303) ;  /* 0x0000006c00e07947 */ /* 0x000fea0003800000 */
.L_x_5299:
[----:B------:R-:W-:Y:S01]  /*a9e0*/  ULOP3.LUT UP0, URZ, UR39, 0x1bf, URZ, 0xc0, !UPT ;  /* 0x000001bf273f7892 */ /* 0x000fe2000f80c03f */
[----:B-----5:R-:W-:Y:S01]  /*a9f0*/  SHF.R.S32.HI R0, RZ, 0x1f, R24 ;  /* 0x0000001fff007819 */ /* 0x020fe20000011418 */
[----:B------:R-:W-:Y:S01]  /*aa00*/  ULDC.64 UR4, c[0x0][0x3f8] ;  /* 0x0000fe0000047ab9 */ /* 0x000fe20000000a00 */
[----:B------:R-:W-:Y:S01]  /*aa10*/  ULDC.64 UR6, c[0x0][0x408] ;  /* 0x0001020000067ab9 */ /* 0x000fe20000000a00 */
[----:B------:R-:W-:Y:S02]  /*aa20*/  IMAD.WIDE.U32 R26, R24, UR4, RZ ;  /* 0x00000004181a7c25 */ /* 0x000fe4000f8e00ff */
[----:B------:R-:W-:Y:S02]  /*aa30*/  PLOP3.LUT P0, PT, PT, PT, UP0, 0x80, 0x0 ;  /* 0x000000000000781c */ /* 0x000fe40003f0f008 */
[C---:B------:R-:W-:Y:S02]  /*aa40*/  IMAD R3, R0.reuse, UR4, RZ ;  /* 0x0000000400037c24 */ /* 0x040fe4000f8e02ff */
[----:B------:R-:W-:-:S02]  /*aa50*/  IMAD R5, R0, UR6, RZ ;  /* 0x0000000600057c24 */ /* 0x000fc4000f8e02ff */
[C---:B------:R-:W-:Y:S02]  /*aa60*/  IMAD R3, R24.reuse, UR5, R3 ;  /* 0x0000000518037c24 */ /* 0x040fe4000f8e0203 */
[C---:B------:R-:W-:Y:S02]  /*aa70*/  IMAD R5, R24.reuse, UR7, R5 ;  /* 0x0000000718057c24 */ /* 0x040fe4000f8e0205 */
[----:B------:R-:W-:-:S04]  /*aa80*/  IMAD.WIDE.U32 R24, R24, UR6, RZ ;  /* 0x0000000618187c25 */ /* 0x000fc8000f8e00ff */
        /* <DEDUP_REMOVED lines=19> */
.L_x_5304:
[----:B------:R-:W-:Y:S01]  /*abc0*/  ULDC.U8 UR4, c[0x0][0x410] ;  /* 0x0001040000047ab9 */ /* 0x000fe20000000000 */
[----:B------:R-:W-:Y:S01]  /*abd0*/  BSSY B0, `(.L_x_5305) ;  /* 0x00006d0000007945 */ /* 0x000fe20003800000 */
[----:B------:R-:W-:Y:S01]  /*abe0*/  ISETP.NE.AND P0, PT, RZ, UR4, PT ;  /* 0x00000004ff007c0c */ /* 0x000fe2000bf05270 */
[----:B------:R-:W-:-:S12]  /*abf0*/  IMAD.IADD R10, R211, 0x1, R212 ;  /* 0x00000001d30a7824 */ /* 0x000fd800078e02d4 */
[----:B------:R-:W-:Y:S05]  /*ac00*/  @!P0 BRA `(.L_x_5306) ;  /* 0x0000003400a08947 */ /* 0x000fea0003800000 */
[----:B------:R-:W0:Y:S01]  /*ac10*/  LDC R21, c[0x0][0x448] ;  /* 0x00011200ff157b82 */ /* 0x000e220000000800 */
[----:B------:R-:W-:Y:S01]  /*ac20*/  IMAD.MOV.U32 R11, RZ, RZ, R10 ;  /* 0x000000ffff0b7224 */ /* 0x000fe200078e000a */
[----:B------:R-:W-:Y:S01]  /*ac30*/  ULDC.64 UR4, c[0x0][0x3f8] ;  /* 0x0000fe0000047ab9 */ /* 0x000fe20000000a00 */
[----:B------:R-:W-:Y:S01]  /*ac40*/  IMAD.MOV.U32 R8, RZ, RZ, R24 ;  /* 0x000000ffff087224 */ /* 0x000fe200078e0018 */
[----:B------:R-:W-:Y:S01]  /*ac50*/  ULDC.64 UR6, c[0x0][0x408] ;  /* 0x0001020000067ab9 */ /* 0x000fe20000000a00 */
[----:B------:R-:W-:Y:S01]  /*ac60*/  IMAD.MOV.U32 R9, RZ, RZ, R31 ;  /* 0x000000ffff097224 */ /* 0x000fe200078e001f */
[----:B------:R-:W-:Y:S01]  /*ac70*/  ULDC.64 UR8, c[0x0][0x400] ;  /* 0x0001000000087ab9 */ /* 0x000fe20000000a00 */
[----:B------:R-:W-:Y:S02]  /*ac80*/  IMAD.MOV.U32 R6, RZ, RZ, R26 ;  /* 0x000000ffff067224 */ /* 0x000fe400078e001a */
[----:B------:R-:W-:Y:S01]  /*ac90*/  IMAD.MOV.U32 R7, RZ, RZ, R29 ;  /* 0x000000ffff077224 */ /* 0x000fe200078e001d */
[----:B0-----:R-:W-:-:S13]  /*aca0*/  ISETP.NE.AND P0, PT, R21, 0x1, PT ;  /* 0x000000011500780c */ /* 0x001fda0003f05270 */
[----:B------:R-:W0:Y:S08]  /*acb0*/  @P0 LDC R3, c[0x0][0x44c] ;  /* 0x00011300ff030b82 */ /* 0x000e300000000800 */
[----:B------:R-:W1:Y:S01]  /*acc0*/  @P0 LDC R5, c[0x0][0x450] ;  /* 0x00011400ff050b82 */ /* 0x000e620000000800 */
[----:B0-----:R-:W-:-:S05]  /*acd0*/  @P0 IMAD.HI.U32 R0, R10, R3, RZ ;  /* 0x000000030a000227 */ /* 0x001fca00078e00ff */
[----:B-1----:R-:W-:-:S04]  /*ace0*/  @P0 SHF.R.U32.HI R11, RZ, R5, R0 ;  /* 0x00000005ff0b0219 */ /* 0x002fc80000011600 */
[----:B------:R-:W-:Y:S01]  /*acf0*/  SHF.R.S32.HI R0, RZ, 0x1f, R11 ;  /* 0x0000001fff007819 */ /* 0x000fe2000001140b */
[----:B------:R-:W-:-:S04]  /*ad00*/  IMAD.WIDE.U32 R8, R11, UR6, R8 ;  /* 0x000000060b087c25 */ /* 0x000fc8000f8e0008 */
[----:B------:R-:W-:Y:S01]  /*ad10*/  IMAD R4, R0, UR4, RZ ;  /* 0x0000000400047c24 */ /* 0x000fe2000f8e02ff */
[----:B------:R-:W-:Y:S01]  /*ad20*/  IADD3 R5, P1, R8, UR8, RZ ;  /* 0x0000000808057c10 */ /* 0x000fe2000ff3e0ff */
[----:B------:R-:W-:-:S04]  /*ad30*/  IMAD.WIDE.U32 R6, R11, UR4, R6 ;  /* 0x000000040b067c25 */ /* 0x000fc8000f8e0006 */
[----:B------:R-:W-:Y:S02]  /*ad40*/  IMAD R0, R0, UR6, RZ ;  /* 0x0000000600007c24 */ /* 0x000fe4000f8e02ff */
        /* <DEDUP_REMOVED lines=9> */
[----:B------:R-:W2:Y:S04]  /*ade0*/  SHFL.IDX PT, R3, R3, RZ, 0x1e1f ;  /* 0x001e1fff03037589 */ /* 0x000ea800000e0000 */
[----:B------:R-:W3:Y:S04]  /*adf0*/  SHFL.IDX PT, R4, R4, RZ, 0x1e1f ;  /* 0x001e1fff04047589 */ /* 0x000ee800000e0000 */
[----:B------:R0:W4:Y:S02]  /*ae00*/  SHFL.IDX PT, R14, R5, RZ, 0x1e1f ;  /* 0x001e1fff050e7589 */ /* 0x00012400000e0000 */
.L_x_5620:
[----:B0-----:R-:W-:Y:S01]  /*ae10*/  IMAD R5, R202, R21, RZ ;  /* 0x00000015ca057224 */ /* 0x001fe200078e02ff */
[----:B------:R-:W-:Y:S01]  /*ae20*/  BSSY B1, `(.L_x_5308) ;  /* 0x000004c000017945 */ /* 0x000fe20003800000 */
[----:B------:R-:W-:Y:S02]  /*ae30*/  CS2R R8, SRZ ;  /* 0x0000000000087805 */ /* 0x000fe4000001ff00 */
[----:B------:R-:W-:Y:S02]  /*ae40*/  CS2R R12, SRZ ;  /* 0x00000000000c7805 */ /* 0x000fe4000001ff00 */
[----:B------:R-:W-:Y:S02]  /*ae50*/  CS2R R24, SRZ ;  /* 0x0000000000187805 */ /* 0x000fe4000001ff00 */
[----:B------:R-:W-:Y:S02]  /*ae60*/  ISETP.GE.AND P0, PT, R10, R5, PT ;  /* 0x000000050a00720c */ /* 0x000fe40003f06270 */
        /* <DEDUP_REMOVED lines=10> */
[----:B------:R-:W3:Y:S01]  /*af10*/  LDL R43, [R1+0x3c] ;  /* 0x00003c00012b7983 */ /* 0x000ee20000100800 */
[----:B------:R-:W-:-:S03]  /*af20*/  ULDC UR4, c[0x0][0x3f4] ;  /* 0x0000fd0000047ab9 */ /* 0x000fc60000000800 */
[----:B------:R-:W3:Y:S04]  /*af30*/  LDL R42, [R1+0x38] ;  /* 0x00003800012a7983 */ /* 0x000ee80000100800 */
[----:B------:R-:W3:Y:S04]  /*af40*/  LDL R15, [R1+0x34] ;  /* 0x00003400010f7983 */ /* 0x000ee80000100800 */
[----:B------:R-:W3:Y:S04]  /*af50*/  LDL R50, [R1+0x30] ;  /* 0x0000300001327983 */ /* 0x000ee80000100800 */
[----:B------:R-:W3:Y:S01]  /*af60*/  LDL R45, [R1+0x2c] ;  /* 0x00002c00012d7983 */ /* 0x000ee20000100800 */
[----:B------:R-:W-:-:S02]  /*af70*/  ISETP.GE.AND P5, PT, R206, UR4, PT ;  /* 0x00000004ce007c0c */ /* 0x000fc4000bfa6270 */
[----:B------:R-:W-:Y:S02]  /*af80*/  CS2R R38, SRZ ;  /* 0x0000000000267805 */ /* 0x000fe4000001ff00 */
[----:B------:R-:W-:Y:S02]  /*af90*/  ISETP.GE.AND P2, PT, R223, UR4, PT ;  /* 0x00000004df007c0c */ /* 0x000fe4000bf46270 */
[----:B------:R-:W-:Y:S02]  /*afa0*/  CS2R R36, SRZ ;  /* 0x0000000000247805 */ /* 0x000fe4000001ff00 */
[----:B------:R-:W-:Y:S02]  /*afb0*/  ISETP.GE.AND P3, PT, R222, UR4, PT ;  /* 0x00000004de007c0c */ /* 0x000fe4000bf66270 */
[----:B------:R-:W-:-:S03]  /*afc0*/  CS2R R32, SRZ ;  /* 0x0000000000207805 */ /* 0x000fc6000001ff00 */
[----:B------:R-:W-:Y:S02]  /*afd0*/  @!P5 SHF.R.S32.HI R9, RZ, 0x1f, R206 ;  /* 0x0000001fff09d819 */ /* 0x000fe400000114ce */
[CC--:B--2---:R-:W-:Y:S02]  /*afe0*/  @!P5 IADD3 R6, P0, R206.reuse, R3.reuse, RZ ;  /* 0x00000003ce06d210 */ /* 0x0c4fe40007f1e0ff */
[----:B----4-:R-:W-:Y:S02]  /*aff0*/  @!P5 IADD3 R8, P1, R206, R14, RZ ;  /* 0x0000000ece08d210 */ /* 0x010fe40007f3e0ff */
[----:B------:R-:W-:Y:S01]  /*b000*/  @!P2 IADD3 R10, P4, R223, R3, RZ ;  /* 0x00000003df0aa210 */ /* 0x000fe20007f9e0ff */
[--C-:B-1----:R-:W-:Y:S02]  /*b010*/  @!P5 IMAD.X R7, R0, 0x1, R9.reuse, P0 ;  /* 0x000000010007d824 */ /* 0x102fe400000e0609 */
[----:B---3--:R-:W-:Y:S01]  /*b020*/  @!P5 IMAD.X R9, R4, 0x1, R9, P1 ;  /* 0x000000010409d824 */ /* 0x008fe200008e0609 */
[----:B------:R-:W-:-:S02]  /*b030*/  ISETP.GE.AND P1, PT, R225, UR4, PT ;  /* 0x00000004e1007c0c */ /* 0x000fc4000bf26270 */
[----:B------:R-:W-:Y:S01]  /*b040*/  @!P2 IADD3 R12, P0, R223, R14, RZ ;  /* 0x0000000edf0ca210 */ /* 0x000fe20007f1e0ff */
[----:B------:R-:W5:Y:S01]  /*b050*/  @!P5 LD.E.64 R38, desc[UR42][R6.64] ;  /* 0x0000002a0626d980 */ /* 0x000f62000c101b00 */
[----:B------:R-:W-:-:S03]  /*b060*/  CS2R R34, SRZ ;  /* 0x0000000000227805 */ /* 0x000fc6000001ff00 */
[----:B------:R0:W5:Y:S01]  /*b070*/  @!P5 LD.E.64 R36, desc[UR42][R8.64] ;  /* 0x0000002a0824d980 */ /* 0x000162000c101b00 */
[----:B------:R-:W-:Y:S02]  /*b080*/  @!P3 IADD3 R40, P5, R222, R14, RZ ;  /* 0x0000000ede28b210 */ /* 0x000fe40007fbe0ff */
[----:B------:R-:W-:Y:S02]  /*b090*/  CS2R R28, SRZ ;  /* 0x00000000001c7805 */ /* 0x000fe4000001ff00 */
[----:B------:R-:W-:Y:S02]  /*b0a0*/  CS2R R30, SRZ ;  /* 0x00000000001e7805 */ /* 0x000fe4000001ff00 */
[----:B------:R-:W-:Y:S02]  /*b0b0*/  CS2R R24, SRZ ;  /* 0x0000000000187805 */ /* 0x000fe4000001ff00 */
[----:B------:R-:W-:Y:S02]  /*b0c0*/  CS2R R26, SRZ ;  /* 0x00000000001a7805 */ /* 0x000fe4000001ff00 */
[----:B0-----:R-:W-:Y:S01]  /*b0d0*/  CS2R R8, SRZ ;  /* 0x0000000000087805 */ /* 0x001fe2000001ff00 */
[--C-:B------:R-:W-:Y:S01]  /*b0e0*/  @!P2 IMAD.X R11, R0, 0x1, R43.reuse, P4 ;  /* 0x00000001000ba824 */ /* 0x100fe200020e062b */
[----:B------:R-:W-:Y:S01]  /*b0f0*/  @!P3 IADD3 R20, P4, R222, R3, RZ ;  /* 0x00000003de14b210 */ /* 0x000fe20007f9e0ff */
[C---:B------:R-:W-:Y:S01]  /*b100*/  @!P2 IMAD.X R13, R4.reuse, 0x1, R43, P0 ;  /* 0x00000001040da824 */ /* 0x040fe200000e062b */
[----:B------:R-:W-:-:S02]  /*b110*/  @!P3 IADD3.X R41, R4, R42, RZ, P5, !PT ;  /* 0x0000002a0429b210 */ /* 0x000fc40002ffe4ff */
[----:B------:R-:W5:Y:S01]  /*b120*/  @!P2 LD.E.64 R32, desc[UR42][R10.64] ;  /* 0x0000002a0a20a980 */ /* 0x000f62000c101b00 */
[----:B------:R-:W-:Y:S01]  /*b130*/  @!P3 IMAD.X R21, R0, 0x1, R42, P4 ;  /* 0x000000010015b824 */ /* 0x000fe200020e062a */
[----:B------:R-:W-:Y:S02]  /*b140*/  ISETP.GE.AND P0, PT, R224, UR4, PT ;  /* 0x00000004e0007c0c */ /* 0x000fe4000bf06270 */
[----:B------:R-:W5:Y:S01]  /*b150*/  @!P2 LD.E.64 R34, desc[UR42][R12.64] ;  /* 0x0000002a0c22a980 */ /* 0x000f62000c101b00 */
[----:B------:R-:W-:Y:S02]  /*b160*/  ISETP.GE.AND P2, PT, R226, UR4, PT ;  /* 0x00000004e2007c0c */ /* 0x000fe4000bf46270 */
[C---:B------:R-:W-:Y:S01]  /*b170*/  @!P1 IADD3 R42, P4, R225.reuse, R14, RZ ;  /* 0x0000000ee12a9210 */ /* 0x040fe20007f9e0ff */
[----:B------:R-:W5:Y:S04]  /*b180*/  @!P3 LD.E.64 R28, desc[UR42][R20.64] ;  /* 0x0000002a141cb980 */ /* 0x000f68000c101b00 */
[----:B------:R0:W5:Y:S01]  /*b190*/  @!P3 LD.E.64 R30, desc[UR42][R40.64] ;  /* 0x0000002a281eb980 */ /* 0x000162000c101b00 */
[----:B------:R-:W-:Y:S01]  /*b1a0*/  @!P1 IADD3 R6, P3, R225, R3, RZ ;  /* 0x00000003e1069210 */ /* 0x000fe20007f7e0ff */
[----:B------:R-:W-:-:S04]  /*b1b0*/  @!P1 IMAD.X R43, R4, 0x1, R15, P4 ;  /* 0x00000001042b9824 */ /* 0x000fc800020e060f */
[----:B------:R-:W-:Y:S01]  /*b1c0*/  @!P1 IMAD.X R7, R0, 0x1, R15, P3 ;  /* 0x0000000100079824 */ /* 0x000fe200018e060f */
[----:B------:R1:W5:Y:S01]  /*b1d0*/  @!P1 LD.E.64 R26, desc[UR42][R42.64] ;  /* 0x0000002a2a1a9980 */ /* 0x000362000c101b00 */
[----:B------:R-:W-:-:S03]  /*b1e0*/  @!P0 IADD3 R46, P5, R224, R3, RZ ;  /* 0x00000003e02e8210 */ /* 0x000fc60007fbe0ff */
[----:B------:R1:W5:Y:S01]  /*b1f0*/  @!P1 LD.E.64 R24, desc[UR42][R6.64] ;  /* 0x0000002a06189980 */ /* 0x000362000c101b00 */
[-C--:B0-----:R-:W-:Y:S02]  /*b200*/  @!P0 IADD3 R40, P1, R224, R14.reuse, RZ ;  /* 0x0000000ee0288210 */ /* 0x081fe40007f3e0ff */
[C---:B------:R-:W-:Y:S02]  /*b210*/  @!P2 IADD3 R48, P3, R226.reuse, R3, RZ ;  /* 0x00000003e230a210 */ /* 0x040fe40007f7e0ff */
[----:B------:R-:W-:Y:S02]  /*b220*/  @!P2 IADD3 R14, P4, R226, R14, RZ ;  /* 0x0000000ee20ea210 */ /* 0x000fe40007f9e0ff */
[----:B------:R-:W-:Y:S02]  /*b230*/  CS2R R12, SRZ ;  /* 0x00000000000c7805 */ /* 0x000fe4000001ff00 */
[----:B------:R-:W-:Y:S02]  /*b240*/  CS2R R20, SRZ ;  /* 0x0000000000147805 */ /* 0x000fe4000001ff00 */
[----:B------:R-:W-:Y:S01]  /*b250*/  CS2R R10, SRZ ;  /* 0x00000000000a7805 */ /* 0x000fe2000001ff00 */
[----:B------:R-:W-:-:S02]  /*b260*/  @!P0 IMAD.X R47, R0, 0x1, R50, P5 ;  /* 0x00000001002f8824 */ /* 0x000fc400028e0632 */
[----:B------:R-:W-:Y:S02]  /*b270*/  @!P0 IMAD.X R41, R4, 0x1, R50, P1 ;  /* 0x0000000104298824 */ /* 0x000fe400008e0632 */
[--C-:B------:R-:W-:Y:S01]  /*b280*/  @!P2 IMAD.X R49, R0, 0x1, R45.reuse, P3 ;  /* 0x000000010031a824 */ /* 0x100fe200018e062d */
[----:B------:R1:W5:Y:S01]  /*b290*/  @!P0 LD.E.64 R12, desc[UR42][R46.64] ;  /* 0x0000002a2e0c8980 */ /* 0x000362000c101b00 */
[----:B------:R-:W-:-:S03]  /*b2a0*/  @!P2 IMAD.X R15, R4, 0x1, R45, P4 ;  /* 0x00000001040fa824 */ /* 0x000fc600020e062d */
[----:B------:R1:W5:Y:S04]  /*b2b0*/  @!P0 LD.E.64 R20, desc[UR42][R40.64] ;  /* 0x0000002a28148980 */ /* 0x000368000c101b00 */
[----:B------:R1:W5:Y:S04]  /*b2c0*/  @!P2 LD.E.64 R8, desc[UR42][R48.64] ;  /* 0x0000002a3008a980 */ /* 0x000368000c101b00 */
[----:B------:R1:W5:Y:S02]  /*b2d0*/  @!P2 LD.E.64 R10, desc[UR42][R14.64] ;  /* 0x0000002a0e0aa980 */ /* 0x000364000c101b00 */
.L_x_5309:
[----:B------:R-:W-:Y:S05]  /*b2e0*/  BSYNC B1 ;  /* 0x0000000000017941 */ /* 0x000fea0003800000 */
.L_x_5308:
[----:B------:R-:W-:Y:S01]  /*b2f0*/  ULEA.HI UR4, UR37, UR37, URZ, 0x1 ;  /* 0x0000002525047291 */ /* 0x000fe2000f8f083f */
[----:B-1----:R-:W-:Y:S01]  /*b300*/  VIADDMNMX R0, R5, -R212, 0x80, PT ;  /* 0x0000008005007446 */ /* 0x002fe200038009d4 */
[----:B------:R-:W-:Y:S02]  /*b310*/  BSSY B1, `(.L_x_5310) ;  /* 0x0000008000017945 */ /* 0x000fe40003800000 */
[----:B------:R-:W-:Y:S01]  /*b320*/  ULOP3.LUT UR4, UR4, 0xfffffffe, URZ, 0xc0, !UPT ;  /* 0xfffffffe04047892 */ /* 0x000fe2000f8ec03f */
[----:B------:R-:W-:-:S03]  /*b330*/  ISETP.GE.AND P1, PT, R211, R0, PT ;  /* 0x00000000d300720c */ /* 0x000fc60003f26270 */
[----:B------:R-:W-:-:S06]  /*b340*/  UIADD3 UR4, UR37, -UR4, URZ ;  /* 0x8000000425047290 */ /* 0x000fcc000fffe03f */
[----:B--2---:R-:W-:-:S05]  /*b350*/  IMAD.U32 R3, RZ, RZ, UR4 ;  /* 0x00000004ff037e24 */ /* 0x004fca000f8e00ff */
[----:B------:R-:W-:-:S04]  /*b360*/  SHF.L.U32 R3, R3, 0x1f, RZ ;  /* 0x0000001f03037819 */ /* 0x000fc800000006ff */
[----:B------:R-:W0:Y:S02]  /*b370*/  SYNCS.PHASECHK.TRANS64.TRYWAIT P0, [R16+URZ+0x2a800], R3 ;  /* 0x02a80003100075a7 */ /* 0x000e24000800017f */
[----:B0-----:R-:W-:Y:S05]  /*b380*/  @!P0 BRA `(.L_x_5311) ;  /* 0x0000020c005c8947 */ /* 0x001fea0003800000 */
.L_x_5621:
[----:B------:R-:W-:Y:S05]  /*b390*/  BSYNC B1 ;  /* 0x0000000000017941 */ /* 0x000fea0003800000 */
.L_x_5310:
[----:B------:R-:W-:Y:S05]  /*b3a0*/  @P1 BRA `(.L_x_5312) ;  /* 0x0000006400481947 */ /* 0x000fea0003800000 */
[----:B------:R-:W0:Y:S01]  /*b3b0*/  LDL R0, [R1] ;  /* 0x0000000001007983 */ /* 0x000e220000100800 */
[----:B------:R-:W1:Y:S03]  /*b3c0*/  LDC R5, c[0x0][0x3f4] ;  /* 0x0000fd00ff057b82 */ /* 0x000e660000000800 */
[----:B---3--:R-:W2:Y:S01]  /*b3d0*/  LDL R4, [R1+0x4] ;  /* 0x0000040001047983 */ /* 0x008ea20000100800 */
[----:B------:R-:W-:Y:S01]  /*b3e0*/  BSSY B1, `(.L_x_5313) ;  /* 0x0000081000017945 */ /* 0x000fe20003800000 */
[-C--:B-1----:R-:W-:Y:S02]  /*b3f0*/  ISETP.GE.AND P6, PT, R206, R5.reuse, PT ;  /* 0x00000005ce00720c */ /* 0x082fe40003fc6270 */
[-C--:B------:R-:W-:Y:S02]  /*b400*/  ISETP.GE.AND P0, PT, R223, R5.reuse, PT ;  /* 0x00000005df00720c */ /* 0x080fe40003f06270 */
[----:B------:R-:W-:-:S02]  /*b410*/  ISETP.GE.AND P1, PT, R222, R5, PT ;  /* 0x00000005de00720c */ /* 0x000fc40003f26270 */
[-C--:B------:R-:W-:Y:S02]  /*b420*/  ISETP.GE.AND P2, PT, R225, R5.reuse, PT ;  /* 0x00000005e100720c */ /* 0x080fe40003f46270 */
[-C--:B------:R-:W-:Y:S02]  /*b430*/  ISETP.GE.AND P3, PT, R224, R5.reuse, PT ;  /* 0x00000005e000720c */ /* 0x080fe40003f66270 */
[----:B------:R-:W-:Y:S01]  /*b440*/  ISETP.GE.AND P4, PT, R226, R5, PT ;  /* 0x00000005e200720c */ /* 0x000fe20003f86270 */
[----:B0-----:R-:W-:-:S04]  /*b450*/  IMAD.IADD R3, R16, 0x1, R0 ;  /* 0x0000000110037824 */ /* 0x001fc800078e0200 */
[----:B------:R-:W-:Y:S01]  /*b460*/  VIADD R0, R3, 0x20 ;  /* 0x0000002003007836 */ /* 0x000fe20000000000 */
[----:B--2---:R-:W-:Y:S01]  /*b470*/  LOP3.LUT P5, RZ, R4, 0x2, RZ, 0xc0, !PT ;  /* 0x0000000204ff7812 */ /* 0x004fe200078ac0ff */
        /* <DEDUP_REMOVED lines=17> */
[----:B----4-:R-:W-:-:S02]  /*b590*/  LOP3.LUT R14, R38, 0xff, RZ, 0xc0, !PT ;  /* 0x000000ff260e7812 */ /* 0x010fc400078ec0ff */
        /* <DEDUP_REMOVED lines=19> */
[----:B------:R-:W-:Y:S01]  /*b6d0*/  HADD2.F32 R46, -RZ, R46.H0_H0 ;  /* 0x2000002eff2e7230 */ /* 0x000fe20000004100 */
[----:B------:R-:W-:Y:S01]  /*b6e0*/  LOP3.LUT R40, R15, 0xff000000, R38, 0xf8, !PT ;  /* 0xff0000000f287812 */ /* 0x000fe200078ef826 */
[C---:B------:R-:W-:Y:S01]  /*b6f0*/  FMUL.FTZ R48, R14.reuse, R47 ;  /* 0x0000002f0e307220 */ /* 0x040fe20000410000 */
[----:B------:R-:W-:Y:S01]  /*b700*/  FMUL.FTZ R52, R14, R42 ;  /* 0x0000002a0e347220 */ /* 0x000fe20000410000 */
[-C--:B------:R-:W-:Y:S01]  /*b710*/  F2FP.F16.E4M3.UNPACK_B R14, R5.reuse ;  /* 0x00000005ff0e723e */ /* 0x080fe200020006ff */
[----:B------:R-:W-:Y:S01]  /*b720*/  HADD2.F32 R39, -RZ, R39.H0_H0 ;  /* 0x20000027ff277230 */ /* 0x000fe20000004100 */
[----:B------:R-:W-:Y:S01]  /*b730*/  F2FP.F16.E4M3.UNPACK_B R15, R5.H1 ;  /* 0x00000005ff0f723e */ /* 0x000fe200030006ff */
[----:B------:R-:W-:-:S02]  /*b740*/  HADD2.F32 R5, -RZ, R36.H1_H1 ;  /* 0x30000024ff057230 */ /* 0x000fc40000004100 */
[C---:B------:R-:W-:Y:S01]  /*b750*/  FFMA.FTZ R50, R37.reuse, R42, -R48 ;  /* 0x0000002a25327223 */ /* 0x040fe20000010830 */
[----:B------:R-:W-:Y:S01]  /*b760*/  FFMA.FTZ R51, R37, R47, R52 ;  /* 0x0000002f25337223 */ /* 0x000fe20000010034 */
[----:B------:R-:W-:Y:S01]  /*b770*/  HADD2.F32 R36, -RZ, R36.H0_H0 ;  /* 0x20000024ff247230 */ /* 0x000fe20000004100 */
[----:B------:R-:W-:Y:S01]  /*b780*/  F2FP.F16.E4M3.UNPACK_B R38, R7 ;  /* 0x00000007ff26723e */ /* 0x000fe200020006ff */
[C---:B------:R-:W-:Y:S01]  /*b790*/  FMUL.FTZ R37, R5.reuse, R46 ;  /* 0x0000002e05257220 */ /* 0x040fe20000410000 */
[----:B------:R-:W-:Y:S01]  /*b7a0*/  F2FP.F16.E4M3.UNPACK_B R45, R45.H1 ;  /* 0x0000002dff2d723e */ /* 0x000fe200030006ff */
[----:B------:R-:W-:Y:S01]  /*b7b0*/  FMUL.FTZ R49, R5, R39 ;  /* 0x0000002705317220 */ /* 0x000fe20000410000 */
[----:B------:R-:W-:Y:S01]  /*b7c0*/  F2FP.F16.E4M3.UNPACK_B R41, R41.H1 ;  /* 0x00000029ff29723e */ /* 0x000fe200030006ff */
[----:B------:R-:W-:Y:S01]  /*b7d0*/  FFMA.FTZ R47, R36, R39, -R37 ;  /* 0x00000027242f7223 */ /* 0x000fe20000010825 */
[----:B------:R-:W-:Y:S01]  /*b7e0*/  F2FP.F16.E4M3.UNPACK_B R7, R7.H1 ;  /* 0x00000007ff07723e */ /* 0x000fe200030006ff */
        /* <DEDUP_REMOVED lines=64> */
.L_x_5314:
[----:B------:R-:W-:Y:S05]  /*bbf0*/  BSYNC B1 ;  /* 0x0000000000017941 */ /* 0x000fea0003800000 */
.L_x_5313:
        /* <DEDUP_REMOVED lines=10> */
[----:B----4-:R-:W-:Y:S02]  /*bca0*/  SHF.R.U32.HI R14, RZ, 0x8, R32 ;  /* 0x00000008ff0e7819 */ /* 0x010fe40000011620 */
        /* <DEDUP_REMOVED lines=114> */
.L_x_5316:
[----:B------:R-:W-:Y:S05]  /*c3d0*/  BSYNC B1 ;  /* 0x0000000000017941 */ /* 0x000fea0003800000 */
.L_x_5315:
        /* <DEDUP_REMOVED lines=120> */
.L_x_5318:
[----:B------:R-:W-:Y:S05]  /*cb60*/  BSYNC B1 ;  /* 0x0000000000017941 */ /* 0x000fea0003800000 */
.L_x_5317:
        /* <DEDUP_REMOVED lines=124> */
.L_x_5320:
[----:B------:R-:W-:Y:S05]  /*d330*/  BSYNC B1 ;  /* 0x0000000000017941 */ /* 0x000fea0003800000 */
.L_x_5319:
        /* <DEDUP_REMOVED lines=120> */
.L_x_5322:
[----:B------:R-:W-:Y:S05]  /*dac0*/  BSYNC B1 ;  /* 0x0000000000017941 */ /* 0x000fea0003800000 */
.L_x_5321:
[----:B------:R-:W-:Y:S05]  /*dad0*/  @P4 BRA `(.L_x_5312) ;  /* 0x0000003c007c4947 */ /* 0x000fea0003800000 */
[----:B0123--:R-:W0:Y:S01]  /*dae0*/  LDS.128 R4, [R0+0x1c400] ;  /* 0x01c4000000047984 */ /* 0x00fe220000000c00 */
[----:B-----5:R-:W-:Y:S02]  /*daf0*/  SHF.R.U32.HI R13, RZ, 0x8, R9 ;  /* 0x00000008ff0d7819 */ /* 0x020fe40000011609 */
[----:B------:R-:W-:Y:S02]  /*db00*/  SHF.R.U32.HI R24, RZ, 0x8, R11 ;  /* 0x00000008ff187819 */ /* 0x000fe4000001160b */
[----:B------:R-:W-:Y:S02]  /*db10*/  SHF.R.U32.HI R15, RZ, 0x8, R10 ;  /* 0x00000008ff0f7819 */ /* 0x000fe4000001160a */
[----:B----4-:R-:W-:Y:S02]  /*db20*/  LOP3.LUT R14, R9, 0xff, RZ, 0xc0, !PT ;  /* 0x000000ff090e7812 */ /* 0x010fe400078ec0ff */
        /* <DEDUP_REMOVED lines=12> */
[----:B------:R-:W-:Y:S02]  /*dbf0*/  LOP3.LUT R24, R24, 0xff, RZ, 0xc0, !PT ;  /* 0x000000ff18187812 */ /* 0x000fe400078ec0ff */
[----:B------:R-:W-:-:S02]  /*dc00*/  LOP3.LUT R21, R10, 0xff, RZ, 0xc0, !PT ;  /* 0x000000ff0a157812 */ /* 0x000fc400078ec0ff */
[----:B------:R-:W-:Y:S02]  /*dc10*/  PRMT R12, R3, 0x7604, R12 ;  /* 0x00007604030c7816 */ /* 0x000fe4000000000c */
[----:B------:R-:W-:Y:S02]  /*dc20*/  SHF.R.U32.HI R3, RZ, 0x10, R8 ;  /* 0x00000010ff037819 */ /* 0x000fe40000011608 */
[----:B------:R-:W-:Y:S02]  /*dc30*/  SHF.R.U32.HI R13, RZ, 0x10, R10 ;  /* 0x00000010ff0d7819 */ /* 0x000fe4000001160a */
[----:B------:R-:W-:Y:S02]  /*dc40*/  PRMT R15, R14, 0x7054, R15 ;  /* 0x000070540e0f7816 */ /* 0x000fe4000000000f */
        /* <DEDUP_REMOVED lines=100> */
.L_x_5306:
[----:B------:R-:W0:Y:S01]  /*e290*/  LDC R9, c[0x0][0x448] ;  /* 0x00011200ff097b82 */ /* 0x000e220000000800 */
        /* <DEDUP_REMOVED lines=9> */
[----:B0-----:R-:W-:-:S04]  /*e330*/  @P0 IMAD.HI.U32 R0, R10, R3, RZ ;  /* 0x000000030a000227 */ /* 0x001fc800078e00ff */
[----:B------:R-:W-:Y:S01]  /*e340*/  IMAD.MOV.U32 R3, RZ, RZ, R10 ;  /* 0x000000ffff037224 */ /* 0x000fe200078e000a */
[----:B-1----:R-:W-:Y:S01]  /*e350*/  @P0 SHF.R.U32.HI R3, RZ, R5, R0 ;  /* 0x00000005ff030219 */ /* 0x002fe20000011600 */
[----:B------:R-:W-:-:S03]  /*e360*/  IMAD.MOV.U32 R5, RZ, RZ, R29 ;  /* 0x000000ffff057224 */ /* 0x000fc600078e001d */
        /* <DEDUP_REMOVED lines=17> */
[----:B0-----:R-:W4:Y:S02]  /*e480*/  SHFL.IDX PT, R39, R39, RZ, 0x1e1f ;  /* 0x001e1fff27277589 */ /* 0x001f2400000e0000 */
.L_x_5627:
[----:B------:R-:W-:Y:S01]  /*e490*/  IMAD R45, R202, R9, RZ ;  /* 0x00000009ca2d7224 */ /* 0x000fe200078e02ff */
        /* <DEDUP_REMOVED lines=15> */
[C---:B------:R-:W-:Y:S01]  /*e590*/  VIADD R0, R18.reuse, 0x20 ;  /* 0x0000002012007836 */ /* 0x040fe20000000000 */
[----:B------:R-:W-:Y:S01]  /*e5a0*/  ULDC UR4, c[0x0][0x3f4] ;  /* 0x0000fd0000047ab9 */ /* 0x000fe20000000800 */
[C---:B------:R-:W-:Y:S01]  /*e5b0*/  VIADD R4, R18.reuse, 0x40 ;  /* 0x0000004012047836 */ /* 0x040fe20000000000 */
[----:B------:R-:W-:Y:S02]  /*e5c0*/  ISETP.GE.AND P2, PT, R18, UR4, PT ;  /* 0x0000000412007c0c */ /* 0x000fe4000bf46270 */
[----:B------:R-:W-:Y:S02]  /*e5d0*/  CS2R R24, SRZ ;  /* 0x0000000000187805 */ /* 0x000fe4000001ff00 */
[----:B------:R-:W-:Y:S02]  /*e5e0*/  ISETP.GE.AND P1, PT, R0, UR4, PT ;  /* 0x0000000400007c0c */ /* 0x000fe4000bf26270 */
[----:B------:R-:W-:Y:S02]  /*e5f0*/  CS2R R26, SRZ ;  /* 0x00000000001a7805 */ /* 0x000fe4000001ff00 */
[----:B------:R-:W-:-:S02]  /*e600*/  ISETP.GE.AND P0, PT, R4, UR4, PT ;  /* 0x0000000404007c0c */ /* 0x000fc4000bf06270 */
[----:B------:R-:W-:Y:S02]  /*e610*/  CS2R R4, SRZ ;  /* 0x0000000000047805 */ /* 0x000fe4000001ff00 */
[----:B------:R-:W-:Y:S02]  /*e620*/  CS2R R6, SRZ ;  /* 0x0000000000067805 */ /* 0x000fe4000001ff00 */
[----:B------:R-:W-:Y:S02]  /*e630*/  CS2R R28, SRZ ;  /* 0x00000000001c7805 */ /* 0x000fe4000001ff00 */
[----:B------:R-:W-:Y:S02]  /*e640*/  CS2R R30, SRZ ;  /* 0x00000000001e7805 */ /* 0x000fe4000001ff00 */
[----:B--2---:R-:W-:Y:S01]  /*e650*/  @!P2 IADD3 R40, P3, R18, R21, RZ ;  /* 0x000000151228a210 */ /* 0x004fe20007f7e0ff */
[----:B------:R-:W-:Y:S02]  /*e660*/  @!P1 IMAD.SHL.U32 R46, R213, 0x10, RZ ;  /* 0x00000010d52e9824 */ /* 0x000fe400078e00ff */
[----:B------:R-:W-:-:S02]  /*e670*/  @!P0 IMAD.SHL.U32 R48, R214, 0x10, RZ ;  /* 0x00000010d6308824 */ /* 0x000fc400078e00ff */
[C---:B-1----:R-:W-:Y:S01]  /*e680*/  @!P2 IMAD.X R41, R3.reuse, 0x1, R19, P3 ;  /* 0x000000010329a824 */ /* 0x042fe200018e0613 */
[----:B------:R-:W-:Y:S02]  /*e690*/  @!P1 SHF.R.S32.HI R0, RZ, 0x1f, R46 ;  /* 0x0000001fff009819 */ /* 0x000fe4000001142e */
[C---:B------:R-:W-:Y:S02]  /*e6a0*/  @!P1 IADD3 R42, P5, R46.reuse, R21, RZ ;  /* 0x000000152e2a9210 */ /* 0x040fe40007fbe0ff */
[----:B----4-:R-:W-:Y:S02]  /*e6b0*/  @!P1 IADD3 R46, P4, R46, R39, RZ ;  /* 0x000000272e2e9210 */ /* 0x010fe40007f9e0ff */
[----:B------:R-:W-:Y:S02]  /*e6c0*/  CS2R R10, SRZ ;  /* 0x00000000000a7805 */ /* 0x000fe4000001ff00 */
[C---:B------:R-:W-:Y:S01]  /*e6d0*/  @!P0 IADD3 R38, P3, R48.reuse, R21, RZ ;  /* 0x0000001530268210 */ /* 0x040fe20007f7e0ff */
[----:B------:R-:W-:Y:S01]  /*e6e0*/  @!P1 IMAD.X R43, R3, 0x1, R0, P5 ;  /* 0x00000001032b9824 */ /* 0x000fe200028e0600 */
[----:B------:R-:W-:Y:S01]  /*e6f0*/  @!P0 SHF.R.S32.HI R8, RZ, 0x1f, R48 ;  /* 0x0000001fff088819 */ /* 0x000fe20000011430 */
[----:B---3--:R-:W-:Y:S01]  /*e700*/  @!P1 IMAD.X R47, R37, 0x1, R0, P4 ;  /* 0x00000001252f9824 */ /* 0x008fe200020e0600 */
[----:B------:R-:W-:-:S02]  /*e710*/  @!P0 IADD3 R48, P5, R48, R39, RZ ;  /* 0x0000002730308210 */ /* 0x000fc40007fbe0ff */
[----:B------:R-:W-:Y:S02]  /*e720*/  CS2R R32, SRZ ;  /* 0x0000000000207805 */ /* 0x000fe4000001ff00 */
[----:B------:R-:W-:Y:S01]  /*e730*/  @!P2 IADD3 R20, P4, R18, R39, RZ ;  /* 0x000000271214a210 */ /* 0x000fe20007f9e0ff */
[--C-:B------:R-:W-:Y:S01]  /*e740*/  @!P0 IMAD.X R39, R3, 0x1, R8.reuse, P3 ;  /* 0x0000000103278824 */ /* 0x100fe200018e0608 */
[----:B------:R-:W-:Y:S01]  /*e750*/  CS2R R34, SRZ ;  /* 0x0000000000227805 */ /* 0x000fe2000001ff00 */
[C---:B------:R-:W-:Y:S01]  /*e760*/  @!P0 IMAD.X R49, R37.reuse, 0x1, R8, P5 ;  /* 0x0000000125318824 */ /* 0x040fe200028e0608 */
[----:B------:R-:W-:Y:S02]  /*e770*/  CS2R R8, SRZ ;  /* 0x0000000000087805 */ /* 0x000fe4000001ff00 */
[----:B------:R-:W-:Y:S02]  /*e780*/  CS2R R12, SRZ ;  /* 0x00000000000c7805 */ /* 0x000fe4000001ff00 */
[----:B------:R-:W-:Y:S01]  /*e790*/  CS2R R14, SRZ ;  /* 0x00000000000e7805 */ /* 0x000fe2000001ff00 */
[----:B------:R-:W-:Y:S01]  /*e7a0*/  @!P2 IMAD.X R21, R37, 0x1, R19, P4 ;  /* 0x000000012515a824 */ /* 0x000fe200020e0613 */
[----:B------:R0:W5:Y:S04]  /*e7b0*/  @!P2 LD.E.128 R24, desc[UR42][R40.64] ;  /* 0x0000002a2818a980 */ /* 0x000168000c101d00 */
[----:B------:R0:W5:Y:S04]  /*e7c0*/  @!P2 LD.E.128 R4, desc[UR42][R20.64] ;  /* 0x0000002a1404a980 */ /* 0x000168000c101d00 */
[----:B------:R0:W5:Y:S04]  /*e7d0*/  @!P1 LD.E.128 R28, desc[UR42][R42.64] ;  /* 0x0000002a2a1c9980 */ /* 0x000168000c101d00 */
[----:B------:R0:W5:Y:S04]  /*e7e0*/  @!P1 LD.E.128 R8, desc[UR42][R46.64] ;  /* 0x0000002a2e089980 */ /* 0x000168000c101d00 */
[----:B------:R0:W5:Y:S04]  /*e7f0*/  @!P0 LD.E.128 R32, desc[UR42][R38.64] ;  /* 0x0000002a26208980 */ /* 0x000168000c101d00 */
[----:B------:R0:W5:Y:S02]  /*e800*/  @!P0 LD.E.128 R12, desc[UR42][R48.64] ;  /* 0x0000002a300c8980 */ /* 0x000164000c101d00 */
.L_x_5325:
[----:B------:R-:W-:Y:S05]  /*e810*/  BSYNC B1 ;  /* 0x0000000000017941 */ /* 0x000fea0003800000 */
.L_x_5324:
[----:B------:R-:W-:Y:S01]  /*e820*/  ULEA.HI UR4, UR37, UR37, URZ, 0x1 ;  /* 0x0000002525047291 */ /* 0x000fe2000f8f083f */
[----:B------:R-:W-:Y:S01]  /*e830*/  VIADDMNMX R0, R45, -R212, 0x80, PT ;  /* 0x000000802d007446 */ /* 0x000fe200038009d4 */
[----:B------:R-:W-:Y:S02]  /*e840*/  BSSY B1, `(.L_x_5326) ;  /* 0x0000008000017945 */ /* 0x000fe40003800000 */
[----:B------:R-:W-:Y:S01]  /*e850*/  ULOP3.LUT UR4, UR4, 0xfffffffe, URZ, 0xc0, !UPT ;  /* 0xfffffffe04047892 */ /* 0x000fe2000f8ec03f */
[----:B------:R-:W-:-:S03]  /*e860*/  ISETP.GE.AND P1, PT, R211, R0, PT ;  /* 0x00000000d300720c */ /* 0x000fc60003f26270 */
[----:B------:R-:W-:-:S06]  /*e870*/  UIADD3 UR4, UR37, -UR4, URZ ;  /* 0x8000000425047290 */ /* 0x000fcc000fffe03f */
[----:B-1----:R-:W-:-:S05]  /*e880*/  IMAD.U32 R3, RZ, RZ, UR4 ;  /* 0x00000004ff037e24 */ /* 0x002fca000f8e00ff */
[----:B------:R-:W-:-:S04]  /*e890*/  SHF.L.U32 R3, R3, 0x1f, RZ ;  /* 0x0000001f03037819 */ /* 0x000fc800000006ff */
[----:B------:R-:W1:Y:S02]  /*e8a0*/  SYNCS.PHASECHK.TRANS64.TRYWAIT P0, [R16+URZ+0x2a800], R3 ;  /* 0x02a80003100075a7 */ /* 0x000e64000800017f */
[----:B-1----:R-:W-:Y:S05]  /*e8b0*/  @!P0 BRA `(.L_x_5327) ;  /* 0x000001d800948947 */ /* 0x002fea0003800000 */
.L_x_5628:
[----:B------:R-:W-:Y:S05]  /*e8c0*/  BSYNC B1 ;  /* 0x0000000000017941 */ /* 0x000fea0003800000 */
.L_x_5326:
[----:B------:R-:W-:Y:S05]  /*e8d0*/  @P1 BRA `(.L_x_5312) ;  /* 0x0000002c00fc1947 */ /* 0x000fea0003800000 */
[----:B-1----:R-:W1:Y:S01]  /*e8e0*/  LDC R3, c[0x0][0x3f4] ;  /* 0x0000fd00ff037b82 */ /* 0x002e620000000800 */
[C---:B------:R-:W-:Y:S01]  /*e8f0*/  VIADD R0, R18.reuse, 0x20 ;  /* 0x0000002012007836 */ /* 0x040fe20000000000 */
[C---:B0-----:R-:W-:Y:S01]  /*e900*/  IADD3 R20, R18.reuse, 0x40, RZ ;  /* 0x0000004012147810 */ /* 0x041fe20007ffe0ff */
[----:B------:R-:W-:Y:S01]  /*e910*/  BSSY B1, `(.L_x_5328) ;  /* 0x0000101000017945 */ /* 0x000fe20003800000 */
[-C--:B-1----:R-:W-:Y:S02]  /*e920*/  ISETP.GE.AND P0, PT, R18, R3.reuse, PT ;  /* 0x000000031200720c */ /* 0x082fe40003f06270 */
[-C--:B------:R-:W-:Y:S02]  /*e930*/  ISETP.GE.AND P1, PT, R0, R3.reuse, PT ;  /* 0x000000030000720c */ /* 0x080fe40003f26270 */
[----:B------:R-:W-:-:S09]  /*e940*/  ISETP.GE.AND P2, PT, R20, R3, PT ;  /* 0x000000031400720c */ /* 0x000fd20003f46270 */
[----:B------:R-:W-:Y:S05]  /*e950*/  @P0 BRA `(.L_x_5329) ;  /* 0x0000000c00f00947 */ /* 0x000fea0003800000 */
[----:B------:R-:W4:Y:S01]  /*e960*/  LDL R67, [R1+0x48] ;  /* 0x0000480001437983 */ /* 0x000f220000100800 */
[----:B--2---:R-:W0:Y:S01]  /*e970*/  S2R R21, SR_TID.X ;  /* 0x0000000000157919 */ /* 0x004e220000002100 */
[----:B-----5:R-:W-:Y:S02]  /*e980*/  SHF.R.U32.HI R0, RZ, 0x8, R24 ;  /* 0x00000008ff007819 */ /* 0x020fe40000011618 */
[----:B------:R-:W-:Y:S01]  /*e990*/  LOP3.LUT R20, R24, 0xff, RZ, 0xc0, !PT ;  /* 0x000000ff18147812 */ /* 0x000fe200078ec0ff */
[----:B0-----:R-:W-:-:S05]  /*e9a0*/  VIADD R21, R21, 0xffffff80 ;  /* 0xffffff8015157836 */ /* 0x001fca0000000000 */
[----:B------:R-:W-:-:S04]  /*e9b0*/  LEA.HI R40, R21, R21, RZ, 0x1 ;  /* 0x0000001515287211 */ /* 0x000fc800078f08ff */
[----:B------:R-:W-:-:S05]  /*e9c0*/  LOP3.LUT R40, R40, 0xfffffffe, RZ, 0xc0, !PT ;  /* 0xfffffffe28287812 */ /* 0x000fca00078ec0ff */
[----:B------:R-:W-:Y:S01]  /*e9d0*/  IMAD.IADD R40, R21, 0x1, -R40 ;  /* 0x0000000115287824 */ /* 0x000fe200078e0a28 */
[----:B------:R-:W-:-:S04]  /*e9e0*/  LOP3.LUT R21, R0, 0xff, RZ, 0xc0, !PT ;  /* 0x000000ff00157812 */ /* 0x000fc800078ec0ff */
[----:B------:R-:W-:Y:S02]  /*e9f0*/  LEA.HI R0, R3, R40, RZ, 0x1c ;  /* 0x0000002803007211 */ /* 0x000fe400078fe0ff */
[----:B------:R-:W-:Y:S02]  /*ea00*/  PRMT R45, R21, 0x7604, R20 ;  /* 0x00007604152d7816 */ /* 0x000fe40000000014 */
[----:B------:R-:W-:-:S04]  /*ea10*/  SHF.R.S32.HI R21, RZ, 0x1f, R0 ;  /* 0x0000001fff157819 */ /* 0x000fc80000011400 */
[----:B------:R-:W-:Y:S01]  /*ea20*/  LEA.HI R20, R21, R0, RZ, 0x2 ;  /* 0x0000000015147211 */ /* 0x000fe200078f10ff */
[----:B------:R-:W-:-:S04]  /*ea30*/  IMAD.SHL.U32 R0, R0, 0x10, RZ ;  /* 0x0000001000007824 */ /* 0x000fc800078e00ff */
[----:B------:R-:W-:Y:S01]  /*ea40*/  IMAD.SHL.U32 R20, R20, 0x800, RZ ;  /* 0x0000080014147824 */ /* 0x000fe200078e00ff */
[----:B------:R-:W-:Y:S02]  /*ea50*/  LOP3.LUT R21, R215, 0x30, R0, 0xf8, !PT ;  /* 0x00000030d7157812 */ /* 0x000fe400078ef800 */
[----:B---3--:R-:W-:Y:S02]  /*ea60*/  SHF.R.U32.HI R37, RZ, 0x8, R25 ;  /* 0x00000008ff257819 */ /* 0x008fe40000011619 */
[----:B----4-:R-:W-:Y:S02]  /*ea70*/  SHF.R.U32.HI R39, RZ, 0x8, R26 ;  /* 0x00000008ff277819 */ /* 0x010fe4000001161a */
[----:B------:R-:W-:Y:S02]  /*ea80*/  LOP3.LUT R21, R21, R216, RZ, 0x3c, !PT ;  /* 0x000000d815157212 */ /* 0x000fe400078e3cff */
[----:B------:R-:W-:Y:S02]  /*ea90*/  LOP3.LUT R20, R20, 0xffffe000, RZ, 0xc0, !PT ;  /* 0xffffe00014147812 */ /* 0x000fe400078ec0ff */
[----:B------:R-:W-:-:S02]  /*eaa0*/  LOP3.LUT R36, R25, 0xff, RZ, 0xc0, !PT ;  /* 0x000000ff19247812 */ /* 0x000fc400078ec0ff */
[----:B------:R-:W-:Y:S02]  /*eab0*/  LOP3.LUT R38, R26, 0xff, RZ, 0xc0, !PT ;  /* 0x000000ff1a267812 */ /* 0x000fe400078ec0ff */
[----:B------:R-:W-:Y:S02]  /*eac0*/  LOP3.LUT R37, R37, 0xff, RZ, 0xc0, !PT ;  /* 0x000000ff25257812 */ /* 0x000fe400078ec0ff */
[----:B------:R-:W-:Y:S02]  /*ead0*/  LOP3.LUT R39, R39, 0xff, RZ, 0xc0, !PT ;  /* 0x000000ff27277812 */ /* 0x000fe400078ec0ff */
[----:B------:R-:W-:Y:S02]  /*eae0*/  IADD3 R21, R21, R217, R20 ;  /* 0x000000d915157210 */ /* 0x000fe40007ffe014 */
[----:B------:R-:W-:Y:S02]  /*eaf0*/  PRMT R46, R37, 0x7604, R36 ;  /* 0x00007604252e7816 */ /* 0x000fe40000000024 */
[----:B------:R-:W-:Y:S01]  /*eb00*/  PRMT R47, R39, 0x7604, R38 ;  /* 0x00007604272f7816 */ /* 0x000fe20000000026 */
[----:B------:R-:W-:Y:S01]  /*eb10*/  IMAD.IADD R0, R16, 0x1, R21 ;  /* 0x0000000110007824 */ /* 0x000fe200078e0215 */
[----:B------:R-:W-:-:S02]  /*eb20*/  SHF.R.U32.HI R37, RZ, 0x8, R27 ;  /* 0x00000008ff257819 */ /* 0x000fc4000001161b */
[----:B------:R-:W-:Y:S02]  /*eb30*/  SHF.R.U32.HI R39, RZ, 0x8, R4 ;  /* 0x00000008ff277819 */ /* 0x000fe40000011604 */
[----:B------:R-:W-:Y:S02]  /*eb40*/  SHF.R.U32.HI R40, RZ, 0x8, R5 ;  /* 0x00000008ff287819 */ /* 0x000fe40000011605 */
[----:B------:R-:W-:Y:S02]  /*eb50*/  LOP3.LUT R36, R27, 0xff, RZ, 0xc0, !PT ;  /* 0x000000ff1b247812 */ /* 0x000fe400078ec0ff */
[----:B------:R-:W-:Y:S02]  /*eb60*/  LOP3.LUT R38, R4, 0xff, RZ, 0xc0, !PT ;  /* 0x000000ff04267812 */ /* 0x000fe400078ec0ff */
[----:B------:R-:W-:Y:S02]  /*eb70*/  LOP3.LUT R37, R37, 0xff, RZ, 0xc0, !PT ;  /* 0x000000ff25257812 */ /* 0x000fe400078ec0ff */
[----:B------:R-:W-:-:S02]  /*eb80*/  LOP3.LUT R39, R39, 0xff, RZ, 0xc0, !PT ;  /* 0x000000ff27277812 */ /* 0x000fc400078ec0ff */
[----:B------:R-:W-:Y:S02]  /*eb90*/  LOP3.LUT R21, R40, 0xff, RZ, 0xc0, !PT ;  /* 0x000000ff28157812 */ /* 0x000fe400078ec0ff */
[----:B------:R-:W0:Y:S01]  /*eba0*/  LDS.128 R40, [R0+0x18400] ;  /* 0x0184000000287984 */ /* 0x000e220000000c00 */
[----:B------:R-:W-:Y:S02]  /*ebb0*/  PRMT R48, R37, 0x7604, R36 ;  /* 0x0000760425307816 */ /* 0x000fe40000000024 */
[----:B------:R-:W-:Y:S02]  /*ebc0*/  PRMT R53, R39, 0x7604, R38 ;  /* 0x0000760427357816 */ /* 0x000fe40000000026 */
[----:B------:R-:W-:Y:S02]  /*ebd0*/  SHF.R.U32.HI R52, RZ, 0x8, R7 ;  /* 0x00000008ff347819 */ /* 0x000fe40000011607 */
[----:B------:R-:W-:Y:S02]  /*ebe0*/  SHF.R.U32.HI R50, RZ, 0x8, R6 ;  /* 0x00000008ff327819 */ /* 0x000fe40000011606 */
[----:B------:R-:W-:-:S02]  /*ebf0*/  LOP3.LUT R51, R7, 0xff, RZ, 0xc0, !PT ;  /* 0x000000ff07337812 */ /* 0x000fc400078ec0ff */
[----:B------:R-:W-:Y:S02]  /*ec00*/  LOP3.LUT R52, R52, 0xff, RZ, 0xc0, !PT ;  /* 0x000000ff34347812 */ /* 0x000fe400078ec0ff */
[----:B------:R-:W-:Y:S02]  /*ec10*/  LOP3.LUT R20, R5, 0xff, RZ, 0xc0, !PT ;  /* 0x000000ff05147812 */ /* 0x000fe400078ec0ff */
[----:B------:R-:W-:Y:S02]  /*ec20*/  LOP3.LUT R49, R6, 0xff, RZ, 0xc0, !PT ;  /* 0x000000ff06317812 */ /* 0x000fe400078ec0ff */
[----:B------:R-:W-:Y:S02]  /*ec30*/  LOP3.LUT R50, R50, 0xff, RZ, 0xc0, !PT ;  /* 0x000000ff32327812 */ /* 0x000fe400078ec0ff */
[----:B------:R-:W-:Y:S02]  /*ec40*/  PRMT R52, R52, 0x7604, R51 ;  /* 0x0000760434347816 */ /* 0x000fe40000000033 */
[----:B------:R-:W-:-:S02]  /*ec50*/  PRMT R20, R21, 0x7604, R20 ;  /* 0x0000760415147816 */ /* 0x000fc40000000014 */
[----:B------:R-:W-:Y:S02]  /*ec60*/  SHF.R.U32.HI R51, RZ, 0x10, R5 ;  /* 0x00000010ff337819 */ /* 0x000fe40000011605 */
[----:B------:R-:W-:Y:S02]  /*ec70*/  SHF.R.U32.HI R21, RZ, 0x10, R25 ;  /* 0x00000010ff157819 */ /* 0x000fe40000011619 */
[----:B------:R-:W-:Y:S02]  /*ec80*/  PRMT R57, R50, 0x7604, R49 ;  /* 0x0000760432397816 */ /* 0x000fe40000000031 */
[----:B------:R-:W-:Y:S01]  /*ec90*/  SHF.R.U32.HI R49, RZ, 0x10, R27 ;  /* 0x00000010ff317819 */ /* 0x000fe2000001161b */
[----:B------:R-:W-:Y:S01]  /*eca0*/  IMAD.U32 R51, R51, 0x10000, RZ ;  /* 0x0001000033337824 */ /* 0x000fe200078e00ff */
[----:B------:R-:W-:Y:S01]  /*ecb0*/  SHF.R.U32.HI R59, RZ, 0x10, R7 ;  /* 0x00000010ff3b7819 */ /* 0x000fe20000011607 */
[----:B------:R-:W-:Y:S02]  /*ecc0*/  IMAD.U32 R21, R21, 0x10000, RZ ;  /* 0x0001000015157824 */ /* 0x000fe400078e00ff */
[----:B------:R-:W-:Y:S01]  /*ecd0*/  IMAD.U32 R49, R49, 0x10000, RZ ;  /* 0x0001000031317824 */ /* 0x000fe200078e00ff */
[----:B------:R-:W-:Y:S01]  /*ece0*/  LOP3.LUT R55, R20, 0xff0000, R51, 0xf8, !PT ;  /* 0x00ff000014377812 */ /* 0x000fe200078ef833 */
[----:B------:R-:W-:Y:S01]  /*ecf0*/  IMAD.U32 R59, R59, 0x10000, RZ ;  /* 0x000100003b3b7824 */ /* 0x000fe200078e00ff */
        /* <DEDUP_REMOVED lines=11> */
[----:B------:R-:W-:Y:S02]  /*edb0*/  F2FP.F16.E4M3.UNPACK_B R27, R55 ;  /* 0x00000037ff1b723e */ /* 0x000fe400020006ff */
[----:B0-----:R-:W-:-:S02]  /*edc0*/  F2FP.F16.E4M3.UNPACK_B R24, R41 ;  /* 0x00000029ff18723e */ /* 0x001fc400020006ff */
[----:B------:R-:W-:Y:S02]  /*edd0*/  F2FP.F16.E4M3.UNPACK_B R26, R52 ;  /* 0x00000034ff1a723e */ /* 0x000fe400020006ff */
[----:B------:R-:W-:Y:S01]  /*ede0*/  LOP3.LUT R56, R21, 0xff000000, R4, 0xf8, !PT ;  /* 0xff00000015387812 */ /* 0x000fe200078ef804 */
[----:B------:R-:W-:Y:S01]  /*edf0*/  HADD2.F32 R58, -RZ, R27.H0_H0 ;  /* 0x2000001bff3a7230 */ /* 0x000fe20000004100 */
[----:B------:R-:W-:Y:S01]  /*ee00*/  LOP3.LUT R57, R57, 0xff0000, R6, 0xf8, !PT ;  /* 0x00ff000039397812 */ /* 0x000fe200078ef806 */
[----:B------:R-:W-:Y:S02]  /*ee10*/  HADD2.F32 R5, -RZ, R24.H0_H0 ;  /* 0x20000018ff057230 */ /* 0x000fe40000004100 */
[----:B------:R-:W-:Y:S01]  /*ee20*/  HADD2.F32 R54, -RZ, R26.H0_H0 ;  /* 0x2000001aff367230 */ /* 0x000fe20000004100 */
[----:B------:R-:W-:Y:S02]  /*ee30*/  F2FP.F16.E4M3.UNPACK_B R47, R41.H1 ;  /* 0x00000029ff2f723e */ /* 0x000fe400030006ff */
[----:B------:R-:W-:-:S02]  /*ee40*/  F2FP.F16.E4M3.UNPACK_B R49, R43 ;  /* 0x0000002bff31723e */ /* 0x000fc400020006ff */
[----:B------:R-:W-:Y:S02]  /*ee50*/  F2FP.F16.E4M3.UNPACK_B R50, R43.H1 ;  /* 0x0000002bff32723e */ /* 0x000fe400030006ff */
[-C--:B------:R-:W-:Y:S02]  /*ee60*/  F2FP.F16.E4M3.UNPACK_B R41, R40.reuse ;  /* 0x00000028ff29723e */ /* 0x080fe400020006ff */
[----:B------:R-:W-:Y:S01]  /*ee70*/  F2FP.F16.E4M3.UNPACK_B R43, R40.H1 ;  /* 0x00000028ff2b723e */ /* 0x000fe200030006ff */
[----:B------:R-:W-:Y:S01]  /*ee80*/  FMUL.FTZ R40, R5, R58 ;  /* 0x0000003a05287220 */ /* 0x000fe20000410000 */
[----:B------:R-:W-:Y:S01]  /*ee90*/  LOP3.LUT R6, R57, 0xff000000, R6, 0xf8, !PT ;  /* 0xff00000039067812 */ /* 0x000fe200078ef806 */
[----:B------:R-:W-:Y:S01]  /*eea0*/  FMUL.FTZ R57, R5, R54 ;  /* 0x0000003605397220 */ /* 0x000fe20000410000 */
[----:B------:R-:W-:Y:S02]  /*eeb0*/  F2FP.F16.E4M3.UNPACK_B R55, R55.H1 ;  /* 0x00000037ff37723e */ /* 0x000fe400030006ff */
[----:B------:R-:W-:Y:S01]  /*eec0*/  F2FP.F16.E4M3.UNPACK_B R52, R52.H1 ;  /* 0x00000034ff34723e */ /* 0x000fe200030006ff */
[----:B------:R-:W-:Y:S01]  /*eed0*/  HADD2.F32 R24, -RZ, R24.H1_H1 ;  /* 0x30000018ff187230 */ /* 0x000fe20000004100 */
[----:B------:R-:W-:-:S02]  /*eee0*/  LOP3.LUT R59, R59, 0xff000000, R7, 0xf8, !PT ;  /* 0xff0000003b3b7812 */ /* 0x000fc400078ef807 */
[-C--:B------:R-:W-:Y:S02]  /*eef0*/  F2FP.F16.E4M3.UNPACK_B R7, R42.reuse ;  /* 0x0000002aff07723e */ /* 0x080fe400020006ff */
[----:B------:R-:W-:Y:S01]  /*ef00*/  F2FP.F16.E4M3.UNPACK_B R48, R42.H1 ;  /* 0x0000002aff30723e */ /* 0x000fe200030006ff */
[--C-:B------:R-:W-:Y:S02]  /*ef10*/  HADD2.F32 R42, -RZ, R52.reuse.H0_H0 ;  /* 0x20000034ff2a7230 */ /* 0x100fe40000004100 */
[----:B------:R-:W-:Y:S01]  /*ef20*/  HADD2.F32 R52, -RZ, R52.H1_H1 ;  /* 0x30000034ff347230 */ /* 0x000fe20000004100 */
[----:B------:R-:W0:Y:S02]  /*ef30*/  LDS.128 R36, [R67+0x18400] ;  /* 0x0184000043247984 */ /* 0x000e240000000c00 */
[----:B0-----:R-:W-:-:S05]  /*ef40*/  F2FP.F16.E4M3.UNPACK_B R21, R37 ;  /* 0x00000025ff15723e */ /* 0x001fca00020006ff */
[----:B------:R-:W-:Y:S01]  /*ef50*/  HADD2.F32 R25, -RZ, R21.H0_H0 ;  /* 0x20000015ff197230 */ /* 0x000fe20000004100 */
[----:B------:R-:W-:-:S04]  /*ef60*/  F2FP.F16.E4M3.UNPACK_B R45, R37.H1 ;  /* 0x00000025ff2d723e */ /* 0x000fc800030006ff */
[C---:B------:R-:W-:Y:S01]  /*ef70*/  FFMA.FTZ R5, R25.reuse, R54, -R40 ;  /* 0x0000003619057223 */ /* 0x040fe20000010828 */
[----:B------:R-:W-:Y:S01]  /*ef80*/  FFMA.FTZ R25, R25, R58, R57 ;  /* 0x0000003a19197223 */ /* 0x000fe20000010039 */
[----:B------:R-:W-:Y:S02]  /*ef90*/  HADD2.F32 R40, -RZ, R26.H1_H1 ;  /* 0x3000001aff287230 */ /* 0x000fe40000004100 */
[----:B------:R-:W-:Y:S02]  /*efa0*/  HADD2.F32 R54, -RZ, R27.H1_H1 ;  /* 0x3000001bff367230 */ /* 0x000fe40000004100 */
[----:B------:R-:W-:Y:S02]  /*efb0*/  HADD2.F32 R57, -RZ, R55.H0_H0 ;  /* 0x20000037ff397230 */ /* 0x000fe40000004100 */
[----:B------:R-:W-:Y:S02]  /*efc0*/  HADD2.F32 R26, -RZ, R47.H0_H0 ;  /* 0x2000002fff1a7230 */ /* 0x000fe40000004100 */
[----:B------:R-:W-:Y:S01]  /*efd0*/  FMUL.FTZ R58, R24, R54 ;  /* 0x00000036183a7220 */ /* 0x000fe20000410000 */
[----:B------:R-:W-:-:S02]  /*efe0*/  HADD2.F32 R21, -RZ, R21.H1_H1 ;  /* 0x30000015ff157230 */ /* 0x000fc40000004100 */
[----:B------:R-:W-:Y:S01]  /*eff0*/  FMUL.FTZ R61, R24, R40 ;  /* 0x00000028183d7220 */ /* 0x000fe20000410000 */
[----:B------:R-:W-:Y:S02]  /*f000*/  HADD2.F32 R27, -RZ, R45.H0_H0 ;  /* 0x2000002dff1b7230 */ /* 0x000fe40000004100 */
[CC--:B------:R-:W-:Y:S01]  /*f010*/  FMUL.FTZ R60, R26.reuse, R57.reuse ;  /* 0x000000391a3c7220 */ /* 0x0c0fe20000410000 */
[----:B------:R-:W-:Y:S01]  /*f020*/  FMUL.FTZ R62, R26, R42 ;  /* 0x0000002a1a3e7220 */ /* 0x000fe20000410000 */
[C---:B------:R-:W-:Y:S01]  /*f030*/  FFMA.FTZ R24, R21.reuse, R40, -R58 ;  /* 0x0000002815187223 */ /* 0x040fe2000001083a */
[----:B------:R-:W-:Y:S01]  /*f040*/  FFMA.FTZ R26, R21, R54, R61 ;  /* 0x00000036151a7223 */ /* 0x000fe2000001003d */
[C---:B------:R-:W-:Y:S01]  /*f050*/  FFMA.FTZ R21, R27.reuse, R42, -R60 ;  /* 0x0000002a1b157223 */ /* 0x040fe2000001083c */
[----:B------:R-:W-:Y:S01]  /*f060*/  FFMA.FTZ R27, R27, R57, R62 ;  /* 0x000000391b1b7223 */ /* 0x000fe2000001003e */
[----:B------:R-:W-:Y:S02]  /*f070*/  F2FP.F16.E4M3.UNPACK_B R57, R59 ;  /* 0x0000003bff39723e */ /* 0x000fe400020006ff */
[----:B------:R-:W-:Y:S01]  /*f080*/  F2FP.F16.E4M3.UNPACK_B R54, R53 ;  /* 0x00000035ff36723e */ /* 0x000fe200020006ff */
[----:B------:R-:W-:Y:S01]  /*f090*/  HADD2.F32 R58, -RZ, R55.H1_H1 ;  /* 0x30000037ff3a7230 */ /* 0x000fe20000004100 */
[----:B------:R-:W-:Y:S01]  /*f0a0*/  F2FP.F16.E4M3.UNPACK_B R46, R39 ;  /* 0x00000027ff2e723e */ /* 0x000fe200020006ff */
[----:B------:R-:W-:-:S02]  /*f0b0*/  HADD2.F32 R47, -RZ, R47.H1_H1 ;  /* 0x3000002fff2f7230 */ /* 0x000fc40000004100 */
[----:B------:R-:W-:Y:S02]  /*f0c0*/  HADD2.F32 R61, -RZ, R57.H0_H0 ;  /* 0x20000039ff3d7230 */ /* 0x000fe40000004100 */
[----:B------:R-:W-:Y:S02]  /*f0d0*/  HADD2.F32 R42, -RZ, R49.H0_H0 ;  /* 0x20000031ff2a7230 */ /* 0x000fe40000004100 */
[----:B------:R-:W-:Y:S02]  /*f0e0*/  HADD2.F32 R55, -RZ, R54.H0_H0 ;  /* 0x20000036ff377230 */ /* 0x000fe40000004100 */
[----:B------:R-:W-:Y:S01]  /*f0f0*/  FMUL.FTZ R60, R47, R58 ;  /* 0x0000003a2f3c7220 */ /* 0x000fe20000410000 */
[----:B------:R-:W-:Y:S02]  /*f100*/  HADD2.F32 R45, -RZ, R45.H1_H1 ;  /* 0x3000002dff2d7230 */ /* 0x000fe40000004100 */
[----:B------:R-:W-:Y:S01]  /*f110*/  FMUL.FTZ R63, R42, R61 ;  /* 0x0000003d2a3f7220 */ /* 0x000fe20000410000 */
[----:B------:R-:W-:-:S02]  /*f120*/  HADD2.F32 R40, -RZ, R46.H0_H0 ;  /* 0x2000002eff287230 */ /* 0x000fc40000004100 */
[----:B------:R-:W-:Y:S01]  /*f130*/  FMUL.FTZ R47, R47, R52 ;  /* 0x000000342f2f7220 */ /* 0x000fe20000410000 */
[----:B------:R-:W-:Y:S01]  /*f140*/  FMUL.FTZ R42, R42, R55 ;  /* 0x000000372a2a7220 */ /* 0x000fe20000410000 */
[----:B------:R-:W-:Y:S02]  /*f150*/  F2FP.F16.E4M3.UNPACK_B R59, R59.H1 ;  /* 0x0000003bff3b723e */ /* 0x000fe400030006ff */
[----:B------:R-:W-:Y:S01]  /*f160*/  F2FP.F16.E4M3.UNPACK_B R53, R53.H1 ;  /* 0x00000035ff35723e */ /* 0x000fe200030006ff */
[C---:B------:R-:W-:Y:S01]  /*f170*/  FFMA.FTZ R58, R45.reuse, R58, R47 ;  /* 0x0000003a2d3a7223 */ /* 0x040fe2000001002f */
[----:B------:R-:W-:Y:S01]  /*f180*/  FFMA.FTZ R61, R40, R61, R42 ;  /* 0x0000003d283d7223 */ /* 0x000fe2000001002a */
[----:B------:R-:W-:Y:S01]  /*f190*/  HADD2.F32 R54, -RZ, R54.H1_H1 ;  /* 0x30000036ff367230 */ /* 0x000fe20000004100 */
[----:B------:R-:W-:Y:S01]  /*f1a0*/  F2FP.F16.E4M3.UNPACK_B R39, R39.H1 ;  /* 0x00000027ff27723e */ /* 0x000fe200030006ff */
[----:B------:R-:W-:Y:S02]  /*f1b0*/  HADD2.F32 R57, -RZ, R57.H1_H1 ;  /* 0x30000039ff397230 */ /* 0x000fe40000004100 */
[----:B------:R-:W-:Y:S01]  /*f1c0*/  FFMA.FTZ R60, R45, R52, -R60 ;  /* 0x000000342d3c7223 */ /* 0x000fe2000001083c */
[----:B------:R-:W-:-:S02]  /*f1d0*/  HADD2.F32 R49, -RZ, R49.H1_H1 ;  /* 0x30000031ff317230 */ /* 0x000fc40000004100 */
[----:B------:R-:W-:Y:S02]  /*f1e0*/  HADD2.F32 R47, -RZ, R59.H0_H0 ;  /* 0x2000003bff2f7230 */ /* 0x000fe40000004100 */
[----:B------:R-:W-:Y:S02]  /*f1f0*/  HADD2.F32 R42, -RZ, R50.H0_H0 ;  /* 0x20000032ff2a7230 */ /* 0x000fe40000004100 */
[----:B------:R-:W-:Y:S02]  /*f200*/  HADD2.F32 R45, -RZ, R53.H0_H0 ;  /* 0x20000035ff2d7230 */ /* 0x000fe40000004100 */
[----:B------:R-:W-:Y:S01]  /*f210*/  FFMA.FTZ R63, R40, R55, -R63 ;  /* 0x00000037283f7223 */ /* 0x000fe2000001083f */
[C---:B------:R-:W-:Y:S01]  /*f220*/  FMUL.FTZ R55, R49.reuse, R57 ;  /* 0x0000003931377220 */ /* 0x040fe20000410000 */
[----:B------:R-:W-:Y:S01]  /*f230*/  FMUL.FTZ R52, R49, R54 ;  /* 0x0000003631347220 */ /* 0x000fe20000410000 */
[----:B------:R-:W-:Y:S02]  /*f240*/  HADD2.F32 R46, -RZ, R46.H1_H1 ;  /* 0x3000002eff2e7230 */ /* 0x000fe40000004100 */
[----:B------:R-:W-:Y:S01]  /*f250*/  FMUL.FTZ R49, R42, R47 ;  /* 0x0000002f2a317220 */ /* 0x000fe20000410000 */
[----:B------:R-:W-:-:S02]  /*f260*/  HADD2.F32 R40, -RZ, R39.H0_H0 ;  /* 0x20000027ff287230 */ /* 0x000fc40000004100 */
[----:B------:R-:W-:Y:S01]  /*f270*/  FMUL.FTZ R42, R42, R45 ;  /* 0x0000002d2a2a7220 */ /* 0x000fe20000410000 */
[----:B------:R-:W-:-:S03]  /*f280*/  FFMA.FTZ R64, R46, R57, R52 ;  /* 0x000000392e407223 */ /* 0x000fc60000010034 */
[C---:B------:R-:W-:Y:S01]  /*f290*/  FFMA.FTZ R65, R40.reuse, R47, R42 ;  /* 0x0000002f28417223 */ /* 0x040fe2000001002a */
[----:B------:R-:W-:Y:S01]  /*f2a0*/  FFMA.FTZ R57, R40, R45, -R49 ;  /* 0x0000002d28397223 */ /* 0x000fe20000010831 */
[----:B------:R-:W-:Y:S02]  /*f2b0*/  F2FP.F16.E4M3.UNPACK_B R47, R56.H1 ;  /* 0x00000038ff2f723e */ /* 0x000fe400030006ff */
[----:B------:R-:W-:Y:S01]  /*f2c0*/  F2FP.F16.E4M3.UNPACK_B R45, R51.H1 ;  /* 0x00000033ff2d723e */ /* 0x000fe200030006ff */
[----:B------:R-:W-:Y:S01]  /*f2d0*/  HADD2.F32 R53, -RZ, R53.H1_H1 ;  /* 0x30000035ff357230 */ /* 0x000fe20000004100 */
[-C--:B------:R-:W-:Y:S01]  /*f2e0*/  F2FP.F16.E4M3.UNPACK_B R37, R36.reuse ;  /* 0x00000024ff25723e */ /* 0x080fe200020006ff */
[----:B------:R-:W-:Y:S01]  /*f2f0*/  HADD2.F32 R59, -RZ, R59.H1_H1 ;  /* 0x3000003bff3b7230 */ /* 0x000fe20000004100 */
[----:B------:R-:W-:Y:S01]  /*f300*/  F2FP.F16.E4M3.UNPACK_B R36, R36.H1 ;  /* 0x00000024ff24723e */ /* 0x000fe200030006ff */
[----:B------:R-:W-:Y:S02]  /*f310*/  HADD2.F32 R50, -RZ, R50.H1_H1 ;  /* 0x30000032ff327230 */ /* 0x000fe40000004100 */
[----:B------:R-:W-:Y:S01]  /*f320*/  FFMA.FTZ R62, R46, R54, -R55 ;  /* 0x000000362e3e7223 */ /* 0x000fe20000010837 */
[----:B------:R-:W-:-:S02]  /*f330*/  HADD2.F32 R49, -RZ, R47.H0_H0 ;  /* 0x2000002fff317230 */ /* 0x000fc40000004100 */
[----:B------:R-:W-:Y:S02]  /*f340*/  HADD2.F32 R42, -RZ, R43.H0_H0 ;  /* 0x2000002bff2a7230 */ /* 0x000fe40000004100 */
[----:B------:R-:W-:Y:S02]  /*f350*/  HADD2.F32 R46, -RZ, R45.H0_H0 ;  /* 0x2000002dff2e7230 */ /* 0x000fe40000004100 */
[C---:B------:R-:W-:Y:S01]  /*f360*/  FMUL.FTZ R55, R50.reuse, R59 ;  /* 0x0000003b32377220 */ /* 0x040fe20000410000 */
[----:B------:R-:W-:Y:S02]  /*f370*/  HADD2.F32 R40, -RZ, R39.H1_H1 ;  /* 0x30000027ff287230 */ /* 0x000fe40000004100 */
[----:B------:R-:W-:Y:S01]  /*f380*/  FMUL.FTZ R52, R50, R53 ;  /* 0x0000003532347220 */ /* 0x000fe20000410000 */
[----:B------:R-:W-:Y:S02]  /*f390*/  HADD2.F32 R39, -RZ, R36.H0_H0 ;  /* 0x20000024ff277230 */ /* 0x000fe40000004100 */
[----:B------:R-:W-:Y:S01]  /*f3a0*/  FMUL.FTZ R50, R42, R49 ;  /* 0x000000312a327220 */ /* 0x000fe20000410000 */
[----:B------:R-:W-:-:S02]  /*f3b0*/  HADD2.F32 R47, -RZ, R47.H1_H1 ;  /* 0x3000002fff2f7230 */ /* 0x000fc40000004100 */
[----:B------:R-:W-:Y:S01]  /*f3c0*/  FMUL.FTZ R42, R42, R46 ;  /* 0x0000002e2a2a7220 */ /* 0x000fe20000410000 */
[----:B------:R-:W-:Y:S01]  /*f3d0*/  HADD2.F32 R43, -RZ, R43.H1_H1 ;  /* 0x3000002bff2b7230 */ /* 0x000fe20000004100 */
[----:B------:R-:W-:Y:S01]  /*f3e0*/  F2FP.F16.E4M3.UNPACK_B R56, R56 ;  /* 0x00000038ff38723e */ /* 0x000fe200020006ff */
[----:B------:R-:W-:Y:S02]  /*f3f0*/  HADD2.F32 R45, -RZ, R45.H1_H1 ;  /* 0x3000002dff2d7230 */ /* 0x000fe40000004100 */
[C---:B------:R-:W-:Y:S01]  /*f400*/  FFMA.FTZ R66, R40.reuse, R53, -R55 ;  /* 0x0000003528427223 */ /* 0x040fe20000010837 */
[----:B------:R-:W-:Y:S01]  /*f410*/  FFMA.FTZ R68, R40, R59, R52 ;  /* 0x0000003b28447223 */ /* 0x000fe20000010034 */
[----:B------:R-:W-:Y:S02]  /*f420*/  HADD2.F32 R36, -RZ, R36.H1_H1 ;  /* 0x30000024ff247230 */ /* 0x000fe40000004100 */
[C---:B------:R-:W-:Y:S01]  /*f430*/  FFMA.FTZ R50, R39.reuse, R46, -R50 ;  /* 0x0000002e27327223 */ /* 0x040fe20000010832 */
[----:B------:R-:W-:Y:S01]  /*f440*/  FFMA.FTZ R49, R39, R49, R42 ;  /* 0x0000003127317223 */ /* 0x000fe2000001002a */
[----:B------:R-:W-:Y:S01]  /*f450*/  F2FP.F16.E4M3.UNPACK_B R51, R51 ;  /* 0x00000033ff33723e */ /* 0x000fe200020006ff */
[C---:B------:R-:W-:Y:S01]  /*f460*/  FMUL.FTZ R53, R43.reuse, R47 ;  /* 0x0000002f2b357220 */ /* 0x040fe20000410000 */
[----:B------:R-:W-:Y:S01]  /*f470*/  FMUL.FTZ R40, R43, R45 ;  /* 0x0000002d2b287220 */ /* 0x000fe20000410000 */
[----:B------:R-:W-:-:S02]  /*f480*/  HADD2.F32 R42, -RZ, R56.H0_H0 ;  /* 0x20000038ff2a7230 */ /* 0x000fc40000004100 */
[----:B------:R-:W-:Y:S02]  /*f490*/  HADD2.F32 R39, -RZ, R41.H0_H0 ;  /* 0x20000029ff277230 */ /* 0x000fe40000004100 */
[C---:B------:R-:W-:Y:S01]  /*f4a0*/  FFMA.FTZ R53, R36.reuse, R45, -R53 ;  /* 0x0000002d24357223 */ /* 0x040fe20000010835 */
[----:B------:R-:W-:Y:S01]  /*f4b0*/  FFMA.FTZ R52, R36, R47, R40 ;  /* 0x0000002f24347223 */ /* 0x000fe20000010028 */
[----:B------:R-:W-:Y:S02]  /*f4c0*/  HADD2.F32 R40, -RZ, R51.H0_H0 ;  /* 0x20000033ff287230 */ /* 0x000fe40000004100 */
[----:B------:R-:W-:Y:S02]  /*f4d0*/  HADD2.F32 R36, -RZ, R37.H0_H0 ;  /* 0x20000025ff247230 */ /* 0x000fe40000004100 */
[----:B------:R-:W-:Y:S01]  /*f4e0*/  FMUL.FTZ R43, R39, R42 ;  /* 0x0000002a272b7220 */ /* 0x000fe20000410000 */
[----:B------:R-:W-:Y:S02]  /*f4f0*/  HADD2.F32 R56, -RZ, R56.H1_H1 ;  /* 0x30000038ff387230 */ /* 0x000fe40000004100 */
[----:B------:R-:W-:-:S02]  /*f500*/  HADD2.F32 R41, -RZ, R41.H1_H1 ;  /* 0x30000029ff297230 */ /* 0x000fc40000004100 */
[-C--:B------:R-:W-:Y:S01]  /*f510*/  FMUL.FTZ R39, R39, R40.reuse ;  /* 0x0000002827277220 */ /* 0x080fe20000410000 */
[C---:B------:R-:W-:Y:S01]  /*f520*/  FFMA.FTZ R45, R36.reuse, R40, -R43 ;  /* 0x00000028242d7223 */ /* 0x040fe2000001082b */
[----:B------:R-:W-:Y:S01]  /*f530*/  HADD2.F32 R40, -RZ, R51.H1_H1 ;  /* 0x30000033ff287230 */ /* 0x000fe20000004100 */
[----:B------:R-:W-:Y:S01]  /*f540*/  F2FP.F16.E4M3.UNPACK_B R43, R6.H1 ;  /* 0x00000006ff2b723e */ /* 0x000fe200030006ff */
[----:B------:R-:W-:Y:S02]  /*f550*/  HADD2.F32 R37, -RZ, R37.H1_H1 ;  /* 0x30000025ff257230 */ /* 0x000fe40000004100 */
[C---:B------:R-:W-:Y:S01]  /*f560*/  FMUL.FTZ R46, R41.reuse, R56 ;  /* 0x00000038292e7220 */ /* 0x040fe20000410000 */
[----:B------:R-:W-:Y:S01]  /*f570*/  FFMA.FTZ R42, R36, R42, R39 ;  /* 0x0000002a242a7223 */ /* 0x000fe20000010027 */
[----:B------:R-:W-:Y:S01]  /*f580*/  F2FP.F16.E4M3.UNPACK_B R4, R38 ;  /* 0x00000026ff04723e */ /* 0x000fe200020006ff */
[----:B------:R-:W-:Y:S01]  /*f590*/  FMUL.FTZ R41, R41, R40 ;  /* 0x0000002829297220 */ /* 0x000fe20000410000 */
[----:B------:R-:W-:Y:S01]  /*f5a0*/  F2FP.F16.E4M3.UNPACK_B R36, R20.H1 ;  /* 0x00000014ff24723e */ /* 0x000fe200030006ff */
[----:B------:R-:W-:Y:S01]  /*f5b0*/  FFMA.FTZ R46, R37, R40, -R46 ;  /* 0x00000028252e7223 */ /* 0x000fe2000001082e */
[----:B------:R-:W-:Y:S01]  /*f5c0*/  F2FP.F16.E4M3.UNPACK_B R38, R38.H1 ;  /* 0x00000026ff26723e */ /* 0x000fe200030006ff */
[----:B------:R-:W-:-:S02]  /*f5d0*/  HADD2.F32 R40, -RZ, R43.H0_H0 ;  /* 0x2000002bff287230 */ /* 0x000fc40000004100 */
[----:B------:R-:W-:Y:S02]  /*f5e0*/  HADD2.F32 R39, -RZ, R48.H0_H0 ;  /* 0x20000030ff277230 */ /* 0x000fe40000004100 */
[----:B------:R-:W-:Y:S01]  /*f5f0*/  FFMA.FTZ R47, R37, R56, R41 ;  /* 0x00000038252f7223 */ /* 0x000fe20000010029 */
[--C-:B------:R-:W-:Y:S02]  /*f600*/  HADD2.F32 R37, -RZ, R36.reuse.H0_H0 ;  /* 0x20000024ff257230 */ /* 0x100fe40000004100 */
[----:B------:R-:W-:Y:S02]  /*f610*/  HADD2.F32 R41, -RZ, R36.H1_H1 ;  /* 0x30000024ff297230 */ /* 0x000fe40000004100 */
[----:B------:R-:W-:Y:S01]  /*f620*/  FMUL.FTZ R51, R39, R40 ;  /* 0x0000002827337220 */ /* 0x000fe20000410000 */
[----:B------:R-:W-:Y:S02]  /*f630*/  HADD2.F32 R36, -RZ, R38.H0_H0 ;  /* 0x20000026ff247230 */ /* 0x000fe40000004100 */
[----:B------:R-:W-:-:S02]  /*f640*/  HADD2.F32 R43, -RZ, R43.H1_H1 ;  /* 0x3000002bff2b7230 */ /* 0x000fc40000004100 */
[----:B------:R-:W-:Y:S02]  /*f650*/  HADD2.F32 R48, -RZ, R48.H1_H1 ;  /* 0x30000030ff307230 */ /* 0x000fe40000004100 */
[-C--:B------:R-:W-:Y:S01]  /*f660*/  FMUL.FTZ R39, R39, R37.reuse ;  /* 0x0000002527277220 */ /* 0x080fe20000410000 */
[----:B------:R-:W-:Y:S01]  /*f670*/  FFMA.FTZ R51, R36, R37, -R51 ;  /* 0x0000002524337223 */ /* 0x000fe20000010833 */
[----:B------:R-:W-:Y:S01]  /*f680*/  HADD2.F32 R38, -RZ, R38.H1_H1 ;  /* 0x30000026ff267230 */ /* 0x000fe20000004100 */
[----:B------:R-:W-:Y:S01]  /*f690*/  F2FP.F16.E4M3.UNPACK_B R20, R20 ;  /* 0x00000014ff14723e */ /* 0x000fe200020006ff */
[C---:B------:R-:W-:Y:S01]  /*f6a0*/  FMUL.FTZ R37, R48.reuse, R43 ;  /* 0x0000002b30257220 */ /* 0x040fe20000410000 */
[----:B------:R-:W-:Y:S01]  /*f6b0*/  F2FP.F16.E4M3.UNPACK_B R6, R6 ;  /* 0x00000006ff06723e */ /* 0x000fe200020006ff */
[-C--:B------:R-:W-:Y:S01]  /*f6c0*/  FMUL.FTZ R54, R48, R41.reuse ;  /* 0x0000002930367220 */ /* 0x080fe20000410000 */
[----:B------:R-:W-:Y:S01]  /*f6d0*/  FFMA.FTZ R40, R36, R40, R39 ;  /* 0x0000002824287223 */ /* 0x000fe20000010027 */
[----:B------:R-:W-:Y:S01]  /*f6e0*/  FFMA.FTZ R48, R38, R41, -R37 ;  /* 0x0000002926307223 */ /* 0x000fe20000010825 */
[----:B------:R-:W-:-:S02]  /*f6f0*/  HADD2.F32 R37, -RZ, R20.H0_H0 ;  /* 0x20000014ff257230 */ /* 0x000fc40000004100 */
[----:B------:R-:W-:Y:S01]  /*f700*/  FFMA.FTZ R55, R38, R43, R54 ;  /* 0x0000002b26377223 */ /* 0x000fe20000010036 */
[----:B------:R-:W-:Y:S02]  /*f710*/  HADD2.F32 R36, -RZ, R20.H1_H1 ;  /* 0x30000014ff247230 */ /* 0x000fe40000004100 */
[--C-:B------:R-:W-:Y:S02]  /*f720*/  HADD2.F32 R39, -RZ, R6.reuse.H0_H0 ;  /* 0x20000006ff277230 */ /* 0x100fe40000004100 */
[--C-:B------:R-:W-:Y:S02]  /*f730*/  HADD2.F32 R20, -RZ, R7.reuse.H0_H0 ;  /* 0x20000007ff147230 */ /* 0x100fe40000004100 */
[----:B------:R-:W-:Y:S02]  /*f740*/  HADD2.F32 R38, -RZ, R6.H1_H1 ;  /* 0x30000006ff267230 */ /* 0x000fe40000004100 */
[----:B------:R-:W-:Y:S02]  /*f750*/  HADD2.F32 R7, -RZ, R7.H1_H1 ;  /* 0x30000007ff077230 */ /* 0x000fe40000004100 */
[----:B------:R-:W-:Y:S01]  /*f760*/  FMUL.FTZ R41, R20, R39 ;  /* 0x0000002714297220 */ /* 0x000fe20000410000 */
[----:B------:R-:W-:-:S02]  /*f770*/  HADD2.F32 R6, -RZ, R4.H0_H0 ;  /* 0x20000004ff067230 */ /* 0x000fc40000004100 */
[-C--:B------:R-:W-:Y:S01]  /*f780*/  FMUL.FTZ R20, R20, R37.reuse ;  /* 0x0000002514147220 */ /* 0x080fe20000410000 */
[----:B------:R-:W-:Y:S02]  /*f790*/  HADD2.F32 R4, -RZ, R4.H1_H1 ;  /* 0x30000004ff047230 */ /* 0x000fe40000004100 */
[C---:B------:R-:W-:Y:S01]  /*f7a0*/  FMUL.FTZ R43, R7.reuse, R38 ;  /* 0x00000026072b7220 */ /* 0x040fe20000410000 */
        /* <DEDUP_REMOVED lines=18> */
[----:B------:R-:W-:-:S02]  /*f8d0*/  F2FP.SATFINITE.E4M3.F32.PACK_AB_MERGE_C R27, R64, R61, R65 ;  /* 0x0000003d401b723e */ /* 0x000fc40004807041 */
[----:B------:R-:W-:Y:S02]  /*f8e0*/  F2FP.SATFINITE.E4M3.F32.PACK_AB_MERGE_C R24, R47, R42, R49 ;  /* 0x0000002a2f18723e */ /* 0x000fe40004807031 */
[----:B------:R-:W-:Y:S01]  /*f8f0*/  F2FP.SATFINITE.E4M3.F32.PACK_AB_MERGE_C R26, R37, R20, R40 ;  /* 0x00000014251a723e */ /* 0x000fe20004807028 */
[----:B------:R0:W-:Y:S04]  /*f900*/  STS.128 [R67+0x18400], R4 ;  /* 0x0184000443007388 */ /* 0x0001e80000000c00 */
[----:B------:R0:W-:Y:S02]  /*f910*/  STS.128 [R0+0x18400], R24 ;  /* 0x0184001800007388 */ /* 0x0001e40000000c00 */
.L_x_5329:
[----:B------:R-:W-:Y:S05]  /*f920*/  BSYNC B1 ;  /* 0x0000000000017941 */ /* 0x000fea0003800000 */
.L_x_5328:
[----:B------:R-:W-:Y:S04]  /*f930*/  BSSY B1, `(.L_x_5330) ;  /* 0x0000101000017945 */ /* 0x000fe80003800000 */
[----:B------:R-:W-:Y:S05]  /*f940*/  @P1 BRA `(.L_x_5331) ;  /* 0x0000000c00fc1947 */ /* 0x000fea0003800000 */
[----:B------:R-:W4:Y:S01]  /*f950*/  LDL R61, [R1+0x44] ;  /* 0x00004400013d7983 */ /* 0x000f220000100800 */
[----:B0----5:R-:W-:Y:S02]  /*f960*/  SHF.R.U32.HI R0, RZ, 0x8, R28 ;  /* 0x00000008ff007819 */ /* 0x021fe4000001161c */
[----:B------:R-:W-:Y:S02]  /*f970*/  LOP3.LUT R5, R28, 0xff, RZ, 0xc0, !PT ;  /* 0x000000ff1c057812 */ /* 0x000fe400078ec0ff */
[----:B------:R-:W-:Y:S02]  /*f980*/  LOP3.LUT R4, R0, 0xff, RZ, 0xc0, !PT ;  /* 0x000000ff00047812 */ /* 0x000fe400078ec0ff */
[----:B------:R-:W-:Y:S02]  /*f990*/  LEA.HI R0, R3, R213, RZ, 0x1c ;  /* 0x000000d503007211 */ /* 0x000fe400078fe0ff */
[----:B---3--:R-:W-:Y:S02]  /*f9a0*/  PRMT R37, R4, 0x7604, R5 ;  /* 0x0000760404257816 */ /* 0x008fe40000000005 */
[----:B------:R-:W-:-:S02]  /*f9b0*/  SHF.R.S32.HI R5, RZ, 0x1f, R0 ;  /* 0x0000001fff057819 */ /* 0x000fc40000011400 */
[----:B------:R-:W-:Y:S02]  /*f9c0*/  SHF.R.U32.HI R24, RZ, 0x8, R31 ;  /* 0x00000008ff187819 */ /* 0x000fe4000001161f */
[----:B------:R-:W-:Y:S01]  /*f9d0*/  LEA.HI R4, R5, R0, RZ, 0x2 ;  /* 0x0000000005047211 */ /* 0x000fe200078f10ff */
[----:B------:R-:W-:Y:S01]  /*f9e0*/  IMAD.SHL.U32 R0, R0, 0x10, RZ ;  /* 0x0000001000007824 */ /* 0x000fe200078e00ff */
[----:B--2---:R-:W-:Y:S02]  /*f9f0*/  LOP3.LUT R21, R31, 0xff, RZ, 0xc0, !PT ;  /* 0x000000ff1f157812 */ /* 0x004fe400078ec0ff */
[----:B------:R-:W-:Y:S01]  /*fa00*/  SHF.R.U32.HI R20, RZ, 0x8, R8 ;  /* 0x00000008ff147819 */ /* 0x000fe20000011608 */
[----:B------:R-:W-:Y:S01]  /*fa10*/  IMAD.SHL.U32 R4, R4, 0x800, RZ ;  /* 0x0000080004047824 */ /* 0x000fe200078e00ff */
[----:B------:R-:W-:Y:S02]  /*fa20*/  LOP3.LUT R5, R215, 0x30, R0, 0xf8, !PT ;  /* 0x00000030d7057812 */ /* 0x000fe400078ef800 */
[----:B------:R-:W-:-:S02]  /*fa30*/  LOP3.LUT R0, R24, 0xff, RZ, 0xc0, !PT ;  /* 0x000000ff18007812 */ /* 0x000fc400078ec0ff */
[----:B------:R-:W-:Y:S02]  /*fa40*/  SHF.R.U32.HI R6, RZ, 0x8, R29 ;  /* 0x00000008ff067819 */ /* 0x000fe4000001161d */
[----:B------:R-:W-:Y:S02]  /*fa50*/  LOP3.LUT R25, R8, 0xff, RZ, 0xc0, !PT ;  /* 0x000000ff08197812 */ /* 0x000fe400078ec0ff */
[----:B------:R-:W-:Y:S02]  /*fa60*/  LOP3.LUT R20, R20, 0xff, RZ, 0xc0, !PT ;  /* 0x000000ff14147812 */ /* 0x000fe400078ec0ff */
[----:B------:R-:W-:Y:S02]  /*fa70*/  PRMT R41, R0, 0x7604, R21 ;  /* 0x0000760400297816 */ /* 0x000fe40000000015 */
[----:B------:R-:W-:Y:S02]  /*fa80*/  LOP3.LUT R5, R5, R216, RZ, 0x3c, !PT ;  /* 0x000000d805057212 */ /* 0x000fe400078e3cff */
[----:B------:R-:W-:-:S02]  /*fa90*/  LOP3.LUT R4, R4, 0xffffe000, RZ, 0xc0, !PT ;  /* 0xffffe00004047812 */ /* 0x000fc400078ec0ff */
[----:B------:R-:W-:Y:S02]  /*faa0*/  SHF.R.U32.HI R0, RZ, 0x8, R9 ;  /* 0x00000008ff007819 */ /* 0x000fe40000011609 */
[----:B------:R-:W-:Y:S02]  /*fab0*/  LOP3.LUT R7, R29, 0xff, RZ, 0xc0, !PT ;  /* 0x000000ff1d077812 */ /* 0x000fe400078ec0ff */
[----:B------:R-:W-:Y:S02]  /*fac0*/  LOP3.LUT R6, R6, 0xff, RZ, 0xc0, !PT ;  /* 0x000000ff06067812 */ /* 0x000fe400078ec0ff */
[----:B------:R-:W-:Y:S02]  /*fad0*/  PRMT R45, R20, 0x7604, R25 ;  /* 0x00007604142d7816 */ /* 0x000fe40000000019 */
[----:B------:R-:W-:Y:S02]  /*fae0*/  IADD3 R21, R5, R217, R4 ;  /* 0x000000d905157210 */ /* 0x000fe40007ffe004 */
[----:B------:R-:W-:-:S02]  /*faf0*/  LOP3.LUT R25, R9, 0xff, RZ, 0xc0, !PT ;  /* 0x000000ff09197812 */ /* 0x000fc400078ec0ff */
[----:B------:R-:W-:Y:S02]  /*fb00*/  SHF.R.U32.HI R24, RZ, 0x8, R11 ;  /* 0x00000008ff187819 */ /* 0x000fe4000001160b */
[----:B------:R-:W-:Y:S02]  /*fb10*/  LOP3.LUT R0, R0, 0xff, RZ, 0xc0, !PT ;  /* 0x000000ff00007812 */ /* 0x000fe400078ec0ff */
[----:B------:R-:W-:Y:S02]  /*fb20*/  SHF.R.U32.HI R20, RZ, 0x8, R10 ;  /* 0x00000008ff147819 */ /* 0x000fe4000001160a */
[----:B------:R-:W-:Y:S02]  /*fb30*/  PRMT R36, R6, 0x7604, R7 ;  /* 0x0000760406247816 */ /* 0x000fe40000000007 */
[----:B------:R-:W-:Y:S02]  /*fb40*/  SHF.R.U32.HI R6, RZ, 0x8, R30 ;  /* 0x00000008ff067819 */ /* 0x000fe4000001161e */
[----:B------:R-:W-:-:S02]  /*fb50*/  LOP3.LUT R27, R10, 0xff, RZ, 0xc0, !PT ;  /* 0x000000ff0a1b7812 */ /* 0x000fc400078ec0ff */
[----:B------:R-:W-:Y:S02]  /*fb60*/  LOP3.LUT R24, R24, 0xff, RZ, 0xc0, !PT ;  /* 0x000000ff18187812 */ /* 0x000fe400078ec0ff */
[----:B------:R-:W-:Y:S01]  /*fb70*/  PRMT R49, R0, 0x7604, R25 ;  /* 0x0000760400317816 */ /* 0x000fe20000000019 */
[----:B------:R-:W-:Y:S01]  /*fb80*/  IMAD.IADD R0, R16, 0x1, R21 ;  /* 0x0000000110007824 */ /* 0x000fe200078e0215 */
[----:B------:R-:W-:Y:S02]  /*fb90*/  LOP3.LUT R20, R20, 0xff, RZ, 0xc0, !PT ;  /* 0x000000ff14147812 */ /* 0x000fe400078ec0ff */
[----:B------:R-:W-:Y:S02]  /*fba0*/  LOP3.LUT R43, R11, 0xff, RZ, 0xc0, !PT ;  /* 0x000000ff0b2b7812 */ /* 0x000fe400078ec0ff */
[----:B------:R-:W-:Y:S02]  /*fbb0*/  LOP3.LUT R7, R30, 0xff, RZ, 0xc0, !PT ;  /* 0x000000ff1e077812 */ /* 0x000fe400078ec0ff */
[----:B------:R-:W-:-:S02]  /*fbc0*/  LOP3.LUT R6, R6, 0xff, RZ, 0xc0, !PT ;  /* 0x000000ff06067812 */ /* 0x000fc400078ec0ff */
[----:B------:R-:W-:Y:S02]  /*fbd0*/  PRMT R51, R20, 0x7604, R27 ;  /* 0x0000760414337816 */ /* 0x000fe4000000001b */
[----:B------:R-:W-:Y:S02]  /*fbe0*/  PRMT R53, R24, 0x7604, R43 ;  /* 0x0000760418357816 */ /* 0x000fe4000000002b */
[----:B------:R-:W0:Y:S01]  /*fbf0*/  LDS.128 R24, [R0+0x18400] ;  /* 0x0184000000187984 */ /* 0x000e220000000c00 */
[----:B----4-:R-:W-:Y:S02]  /*fc00*/  PRMT R39, R6, 0x7604, R7 ;  /* 0x0000760406277816 */ /* 0x010fe40000000007 */
        /* <DEDUP_REMOVED lines=13> */
[----:B------:R-:W-:Y:S02]  /*fce0*/  SHF.R.U32.HI R38, RZ, 0x10, R10 ;  /* 0x00000010ff267819 */ /* 0x000fe4000001160a */
[----:B------:R-:W-:-:S02]  /*fcf0*/  PRMT R49, R36, 0x7054, R49 ;  /* 0x0000705424317816 */ /* 0x000fc40000000031 */
[----:B------:R-:W-:Y:S02]  /*fd00*/  LOP3.LUT R40, R40, 0xff, RZ, 0xc0, !PT ;  /* 0x000000ff28287812 */ /* 0x000fe400078ec0ff */
[----:B------:R-:W-:Y:S02]  /*fd10*/  LOP3.LUT R20, R20, 0xff, RZ, 0xc0, !PT ;  /* 0x000000ff14147812 */ /* 0x000fe400078ec0ff */
[----:B------:R-:W-:Y:S02]  /*fd20*/  LOP3.LUT R38, R38, 0xff, RZ, 0xc0, !PT ;  /* 0x000000ff26267812 */ /* 0x000fe400078ec0ff */
[----:B------:R-:W-:Y:S02]  /*fd30*/  LOP3.LUT R49, R49, 0xff000000, R9, 0xf8, !PT ;  /* 0xff00000031317812 */ /* 0x000fe400078ef809 */
[----:B------:R-:W-:Y:S02]  /*fd40*/  PRMT R43, R40, 0x7054, R41 ;  /* 0x00007054282b7816 */ /* 0x000fe40000000029 */
[----:B------:R-:W-:-:S02]  /*fd50*/  PRMT R47, R20, 0x7054, R45 ;  /* 0x00007054142f7816 */ /* 0x000fc4000000002d */
[----:B------:R-:W-:Y:S02]  /*fd60*/  PRMT R51, R38, 0x7054, R51 ;  /* 0x0000705426337816 */ /* 0x000fe40000000033 */
[----:B------:R-:W-:Y:S02]  /*fd70*/  LOP3.LUT R41, R21, 0xff000000, R29, 0xf8, !PT ;  /* 0xff00000015297812 */ /* 0x000fe400078ef81d */
[----:B------:R-:W-:Y:S02]  /*fd80*/  F2FP.F16.E4M3.UNPACK_B R48, R49 ;  /* 0x00000031ff30723e */ /* 0x000fe400020006ff */
[----:B0-----:R-:W-:Y:S02]  /*fd90*/  F2FP.F16.E4M3.UNPACK_B R36, R25 ;  /* 0x00000019ff24723e */ /* 0x001fe400020006ff */
[----:B------:R-:W-:Y:S01]  /*fda0*/  SHF.R.U32.HI R40, RZ, 0x10, R11 ;  /* 0x00000010ff287819 */ /* 0x000fe2000001160b */
[----:B------:R-:W-:Y:S01]  /*fdb0*/  HADD2.F32 R50, -RZ, R48.H0_H0 ;  /* 0x20000030ff327230 */ /* 0x000fe20000004100 */
[----:B------:R-:W-:-:S02]  /*fdc0*/  LOP3.LUT R47, R47, 0xff000000, R8, 0xf8, !PT ;  /* 0xff0000002f2f7812 */ /* 0x000fc400078ef808 */
[----:B------:R-:W-:Y:S01]  /*fdd0*/  LOP3.LUT R8, R51, 0xff000000, R10, 0xf8, !PT ;  /* 0xff00000033087812 */ /* 0x000fe200078ef80a */
[----:B------:R-:W-:Y:S01]  /*fde0*/  HADD2.F32 R51, -RZ, R48.H1_H1 ;  /* 0x30000030ff337230 */ /* 0x000fe20000004100 */
[----:B------:R-:W-:Y:S02]  /*fdf0*/  F2FP.F16.E4M3.UNPACK_B R42, R41 ;  /* 0x00000029ff2a723e */ /* 0x000fe400020006ff */
[----:B------:R-:W-:Y:S02]  /*fe00*/  LOP3.LUT R40, R40, 0xff, RZ, 0xc0, !PT ;  /* 0x000000ff28287812 */ /* 0x000fe400078ec0ff */
[----:B------:R-:W-:Y:S01]  /*fe10*/  LOP3.LUT R20, R39, 0xff000000, R30, 0xf8, !PT ;  /* 0xff00000027147812 */ /* 0x000fe200078ef81e */
[--C-:B------:R-:W-:Y:S01]  /*fe20*/  HADD2.F32 R46, -RZ, R42.reuse.H0_H0 ;  /* 0x2000002aff2e7230 */ /* 0x100fe20000004100 */
[----:B------:R-:W-:Y:S01]  /*fe30*/  LOP3.LUT R45, R43, 0xff000000, R31, 0xf8, !PT ;  /* 0xff0000002b2d7812 */ /* 0x000fe200078ef81f */
[----:B------:R-:W-:Y:S01]  /*fe40*/  HADD2.F32 R43, -RZ, R42.H1_H1 ;  /* 0x3000002aff2b7230 */ /* 0x000fe20000004100 */
[----:B------:R-:W-:-:S02]  /*fe50*/  F2FP.F16.E4M3.UNPACK_B R38, R27 ;  /* 0x0000001bff26723e */ /* 0x000fc400020006ff */
[----:B------:R-:W-:Y:S02]  /*fe60*/  F2FP.F16.E4M3.UNPACK_B R39, R27.H1 ;  /* 0x0000001bff27723e */ /* 0x000fe400030006ff */
[----:B------:R-:W-:Y:S02]  /*fe70*/  PRMT R53, R40, 0x7054, R53 ;  /* 0x0000705428357816 */ /* 0x000fe40000000035 */
[-C--:B------:R-:W-:Y:S02]  /*fe80*/  F2FP.F16.E4M3.UNPACK_B R27, R24.reuse ;  /* 0x00000018ff1b723e */ /* 0x080fe400020006ff */
[----:B------:R-:W-:Y:S02]  /*fe90*/  F2FP.F16.E4M3.UNPACK_B R31, R24.H1 ;  /* 0x00000018ff1f723e */ /* 0x000fe400030006ff */
[----:B------:R-:W-:Y:S02]  /*fea0*/  LOP3.LUT R40, R37, 0xff000000, R28, 0xf8, !PT ;  /* 0xff00000025287812 */ /* 0x000fe400078ef81c */
[----:B------:R-:W-:-:S02]  /*feb0*/  F2FP.F16.E4M3.UNPACK_B R37, R25.H1 ;  /* 0x00000019ff25723e */ /* 0x000fc400030006ff */
[----:B------:R-:W-:Y:S02]  /*fec0*/  F2FP.F16.E4M3.UNPACK_B R49, R49.H1 ;  /* 0x00000031ff31723e */ /* 0x000fe400030006ff */
[----:B------:R-:W-:Y:S02]  /*fed0*/  F2FP.F16.E4M3.UNPACK_B R41, R41.H1 ;  /* 0x00000029ff29723e */ /* 0x000fe400030006ff */
[----:B------:R-:W-:-:S03]  /*fee0*/  LOP3.LUT R53, R53, 0xff000000, R11, 0xf8, !PT ;  /* 0xff00000035357812 */ /* 0x000fc600078ef80b */
[----:B------:R-:W-:Y:S01]  /*fef0*/  HADD2.F32 R42, -RZ, R41.H0_H0 ;  /* 0x20000029ff2a7230 */ /* 0x000fe20000004100 */
[----:B------:R-:W0:Y:S02]  /*ff00*/  LDS.128 R4, [R61+0x18400] ;  /* 0x018400003d047984 */ /* 0x000e240000000c00 */
[-C--:B0-----:R-:W-:Y:S02]  /*ff10*/  F2FP.F16.E4M3.UNPACK_B R10, R5.reuse ;  /* 0x00000005ff0a723e */ /* 0x081fe400020006ff */
[----:B------:R-:W-:Y:S01]  /*ff20*/  F2FP.F16.E4M3.UNPACK_B R21, R5.H1 ;  /* 0x00000005ff15723e */ /* 0x000fe200030006ff */
[----:B------:R-:W-:Y:S01]  /*ff30*/  HADD2.F32 R5, -RZ, R36.H0_H0 ;  /* 0x20000024ff057230 */ /* 0x000fe20000004100 */
[-C--:B------:R-:W-:Y:S01]  /*ff40*/  F2FP.F16.E4M3.UNPACK_B R29, R7.reuse ;  /* 0x00000007ff1d723e */ /* 0x080fe200020006ff */
[----:B------:R-:W-:Y:S01]  /*ff50*/  HADD2.F32 R9, -RZ, R10.H0_H0 ;  /* 0x2000000aff097230 */ /* 0x000fe20000004100 */
[----:B------:R-:W-:Y:S01]  /*ff60*/  F2FP.F16.E4M3.UNPACK_B R30, R7.H1 ;  /* 0x00000007ff1e723e */ /* 0x000fe200030006ff */
[----:B------:R-:W-:-:S02]  /*ff70*/  HADD2.F32 R36, -RZ, R36.H1_H1 ;  /* 0x30000024ff247230 */ /* 0x000fc40000004100 */
[C---:B------:R-:W-:Y:S01]  /*ff80*/  FMUL.FTZ R24, R5.reuse, R50 ;  /* 0x0000003205187220 */ /* 0x040fe20000410000 */
[----:B------:R-:W-:Y:S01]  /*ff90*/  FMUL.FTZ R25, R5, R46 ;  /* 0x0000002e05197220 */ /* 0x000fe20000410000 */
[----:B------:R-:W-:Y:S02]  /*ffa0*/  F2FP.F16.E4M3.UNPACK_B R11, R4.H1 ;  /* 0x00000004ff0b723e */ /* 0x000fe400030006ff */
[C---:B------:R-:W-:Y:S01]  /*ffb0*/  FFMA.FTZ R5, R9.reuse, R46, -R24 ;  /* 0x0000002e09057223 */ /* 0x040fe20000010818 */
[----:B------:R-:W-:Y:S02]  /*ffc0*/  HADD2.F32 R24, -RZ, R10.H1_H1 ;  /* 0x3000000aff187230 */ /* 0x000fe40000004100 */
[----:B------:R-:W-:Y:S01]  /*ffd0*/  FFMA.FTZ R9, R9, R50, R25 ;  /* 0x0000003209097223 */ /* 0x000fe20000010019 */
[----:B------:R-:W-:Y:S02]  /*ffe0*/  HADD2.F32 R46, -RZ, R49.H0_H0 ;  /* 0x20000031ff2e7230 */ /* 0x000fe40000004100 */
[----:B------:R-:W-:Y:S01]  /*fff0*/  FMUL.FTZ R55, R36, R51 ;  /* 0x0000003324377220 */ /* 0x000fe20000410000 */
[----:B------:R-:W-:-:S02]  /*10000*/  HADD2.F32 R10, -RZ, R37.H0_H0 ;  /* 0x20000025ff0a7230 */ /* 0x000fc40000004100 */
[-C--:B------:R-:W-:Y:S01]  /*10010*/  FMUL.FTZ R36, R36, R43.reuse ;  /* 0x0000002b24247220 */ /* 0x080fe20000410000 */
[----:B------:R-:W-:Y:S01]  /*10020*/  HADD2.F32 R25, -RZ, R21.H0_H0 ;  /* 0x20000015ff197230 */ /* 0x000fe20000004100 */
[----:B------:R-:W-:Y:S01]  /*10030*/  F2FP.F16.E4M3.UNPACK_B R7, R4 ;  /* 0x00000004ff07723e */ /* 0x000fe200020006ff */
[----:B------:R-:W-:Y:S02]  /*10040*/  HADD2.F32 R37, -RZ, R37.H1_H1 ;  /* 0x30000025ff257230 */ /* 0x000fe40000004100 */
[C---:B------:R-:W-:Y:S01]  /*10050*/  FMUL.FTZ R48, R10.reuse, R46 ;  /* 0x0000002e0a307220 */ /* 0x040fe20000410000 */
[-C--:B------:R-:W-:Y:S01]  /*10060*/  FMUL.FTZ R57, R10, R42.reuse ;  /* 0x0000002a0a397220 */ /* 0x080fe20000410000 */
[C---:B------:R-:W-:Y:S01]  /*10070*/  FFMA.FTZ R10, R24.reuse, R43, -R55 ;  /* 0x0000002b180a7223 */ /* 0x040fe20000010837 */
[----:B------:R-:W-:Y:S01]  /*10080*/  FFMA.FTZ R24, R24, R51, R36 ;  /* 0x0000003318187223 */ /* 0x000fe20000010024 */
[C---:B------:R-:W-:Y:S01]  /*10090*/  FFMA.FTZ R51, R25.reuse, R42, -R48 ;  /* 0x0000002a19337223 */ /* 0x040fe20000010830 */
[----:B------:R-:W-:Y:S01]  /*100a0*/  HADD2.F32 R42, -RZ, R41.H1_H1 ;  /* 0x30000029ff2a7230 */ /* 0x000fe20000004100 */
        /* <DEDUP_REMOVED lines=16> */
[----:B------:R-:W-:Y:S01]  /*101b0*/  FFMA.FTZ R52, R21, R42, -R50 ;  /* 0x0000002a15347223 */ /* 0x000fe20000010832 */
[----:B------:R-:W-:Y:S02]  /*101c0*/  HADD2.F32 R38, -RZ, R38.H1_H1 ;  /* 0x30000026ff267230 */ /* 0x000fe40000004100 */
[C---:B------:R-:W-:Y:S01]  /*101d0*/  FFMA.FTZ R56, R25.reuse, R43, -R56 ;  /* 0x0000002b19387223 */ /* 0x040fe20000010838 */
[----:B------:R-:W-:Y:S02]  /*101e0*/  HADD2.F32 R48, -RZ, R48.H1_H1 ;  /* 0x30000030ff307230 */ /* 0x000fe40000004100 */
[----:B------:R-:W-:Y:S01]  /*101f0*/  FFMA.FTZ R49, R25, R49, R36 ;  /* 0x0000003119317223 */ /* 0x000fe20000010024 */
        /* <DEDUP_REMOVED lines=10> */
[C---:B------:R-:W-:Y:S01]  /*102a0*/  FMUL.FTZ R38, R25.reuse, R42 ;  /* 0x0000002a19267220 */ /* 0x040fe20000410000 */
[----:B------:R-:W-:Y:S01]  /*102b0*/  F2FP.F16.E4M3.UNPACK_B R37, R47.H1 ;  /* 0x0000002fff25723e */ /* 0x000fe200030006ff */
[----:B------:R-:W-:Y:S01]  /*102c0*/  FMUL.FTZ R25, R25, R36 ;  /* 0x0000002419197220 */ /* 0x000fe20000410000 */
[----:B------:R-:W-:Y:S01]  /*102d0*/  F2FP.F16.E4M3.UNPACK_B R29, R40.H1 ;  /* 0x00000028ff1d723e */ /* 0x000fe200030006ff */
[----:B------:R-:W-:Y:S01]  /*102e0*/  FFMA.FTZ R59, R21, R36, -R38 ;  /* 0x00000024153b7223 */ /* 0x000fe20000010826 */
[----:B------:R-:W-:-:S02]  /*102f0*/  HADD2.F32 R53, -RZ, R53.H1_H1 ;  /* 0x30000035ff357230 */ /* 0x000fc40000004100 */
[----:B------:R-:W-:Y:S01]  /*10300*/  FFMA.FTZ R60, R21, R42, R25 ;  /* 0x0000002a153c7223 */ /* 0x000fe20000010019 */
[----:B------:R-:W-:Y:S01]  /*10310*/  HADD2.F32 R39, -RZ, R39.H1_H1 ;  /* 0x30000027ff277230 */ /* 0x000fe20000004100 */
[----:B------:R-:W-:Y:S01]  /*10320*/  F2FP.F16.E4M3.UNPACK_B R47, R47 ;  /* 0x0000002fff2f723e */ /* 0x000fe200020006ff */
[----:B------:R-:W-:Y:S01]  /*10330*/  HADD2.F32 R38, -RZ, R37.H0_H0 ;  /* 0x20000025ff267230 */ /* 0x000fe20000004100 */
[----:B------:R-:W-:Y:S01]  /*10340*/  F2FP.F16.E4M3.UNPACK_B R40, R40 ;  /* 0x00000028ff28723e */ /* 0x000fe200020006ff */
[----:B------:R-:W-:Y:S02]  /*10350*/  HADD2.F32 R25, -RZ, R31.H0_H0 ;  /* 0x2000001fff197230 */ /* 0x000fe40000004100 */
[----:B------:R-:W-:Y:S01]  /*10360*/  FMUL.FTZ R41, R39, R53 ;  /* 0x0000003527297220 */ /* 0x000fe20000410000 */
[----:B------:R-:W-:Y:S01]  /*10370*/  HADD2.F32 R36, -RZ, R29.H0_H0 ;  /* 0x2000001dff247230 */ /* 0x000fe20000004100 */
[----:B------:R-:W-:Y:S01]  /*10380*/  F2FP.F16.E4M3.UNPACK_B R4, R6 ;  /* 0x00000006ff04723e */ /* 0x000fe200020006ff */
        /* <DEDUP_REMOVED lines=9> */
[C---:B------:R-:W-:Y:S01]  /*10420*/  FFMA.FTZ R41, R21.reuse, R38, R25 ;  /* 0x0000002615297223 */ /* 0x040fe20000010019 */
[----:B------:R-:W-:Y:S01]  /*10430*/  FFMA.FTZ R53, R30, R53, R46 ;  /* 0x000000351e357223 */ /* 0x000fe2000001002e */
[----:B------:R-:W-:Y:S02]  /*10440*/  HADD2.F32 R38, -RZ, R37.H1_H1 ;  /* 0x30000025ff267230 */ /* 0x000fe40000004100 */
[----:B------:R-:W-:Y:S01]  /*10450*/  FFMA.FTZ R39, R21, R36, -R42 ;  /* 0x0000002415277223 */ /* 0x000fe2000001082a */
[----:B------:R-:W-:Y:S01]  /*10460*/  HADD2.F32 R30, -RZ, R29.H1_H1 ;  /* 0x3000001dff1e7230 */ /* 0x000fe20000004100 */
[----:B------:R-:W-:Y:S01]  /*10470*/  F2FP.F16.E4M3.UNPACK_B R28, R6.H1 ;  /* 0x00000006ff1c723e */ /* 0x000fe200030006ff */
[----:B------:R-:W-:Y:S02]  /*10480*/  HADD2.F32 R36, -RZ, R47.H0_H0 ;  /* 0x2000002fff247230 */ /* 0x000fe40000004100 */
[----:B------:R-:W-:Y:S01]  /*10490*/  FMUL.FTZ R42, R31, R38 ;  /* 0x000000261f2a7220 */ /* 0x000fe20000410000 */
[----:B------:R-:W-:-:S02]  /*104a0*/  HADD2.F32 R21, -RZ, R27.H0_H0 ;  /* 0x2000001bff157230 */ /* 0x000fc40000004100 */
[-C--:B------:R-:W-:Y:S01]  /*104b0*/  FMUL.FTZ R31, R31, R30.reuse ;  /* 0x0000001e1f1f7220 */ /* 0x080fe20000410000 */
[----:B------:R-:W-:Y:S02]  /*104c0*/  HADD2.F32 R27, -RZ, R27.H1_H1 ;  /* 0x3000001bff1b7230 */ /* 0x000fe40000004100 */
[C---:B------:R-:W-:Y:S01]  /*104d0*/  FFMA.FTZ R48, R11.reuse, R30, -R42 ;  /* 0x0000001e0b307223 */ /* 0x040fe2000001082a */
[--C-:B------:R-:W-:Y:S02]  /*104e0*/  HADD2.F32 R30, -RZ, R40.reuse.H0_H0 ;  /* 0x20000028ff1e7230 */ /* 0x100fe40000004100 */
[----:B------:R-:W-:Y:S01]  /*104f0*/  FFMA.FTZ R50, R11, R38, R31 ;  /* 0x000000260b327223 */ /* 0x000fe2000001001f */
[----:B------:R-:W-:Y:S02]  /*10500*/  HADD2.F32 R11, -RZ, R7.H0_H0 ;  /* 0x20000007ff0b7230 */ /* 0x000fe40000004100 */
[----:B------:R-:W-:Y:S01]  /*10510*/  FMUL.FTZ R42, R21, R36 ;  /* 0x00000024152a7220 */ /* 0x000fe20000410000 */
[----:B------:R-:W-:Y:S01]  /*10520*/  HADD2.F32 R38, -RZ, R47.H1_H1 ;  /* 0x3000002fff267230 */ /* 0x000fe20000004100 */
[----:B------:R-:W-:Y:S01]  /*10530*/  F2FP.F16.E4M3.UNPACK_B R6, R26 ;  /* 0x0000001aff06723e */ /* 0x000fe200020006ff */
[----:B------:R-:W-:-:S02]  /*10540*/  HADD2.F32 R40, -RZ, R40.H1_H1 ;  /* 0x30000028ff287230 */ /* 0x000fc40000004100 */
[-C--:B------:R-:W-:Y:S01]  /*10550*/  FMUL.FTZ R46, R21, R30.reuse ;  /* 0x0000001e152e7220 */ /* 0x080fe20000410000 */
[----:B------:R-:W-:Y:S01]  /*10560*/  FFMA.FTZ R42, R11, R30, -R42 ;  /* 0x0000001e0b2a7223 */ /* 0x000fe2000001082a */
[----:B------:R-:W-:Y:S01]  /*10570*/  HADD2.F32 R7, -RZ, R7.H1_H1 ;  /* 0x30000007ff077230 */ /* 0x000fe20000004100 */
[----:B------:R-:W-:Y:S01]  /*10580*/  F2FP.F16.E4M3.UNPACK_B R26, R26.H1 ;  /* 0x0000001aff1a723e */ /* 0x000fe200030006ff */
[C---:B------:R-:W-:Y:S01]  /*10590*/  FMUL.FTZ R30, R27.reuse, R38 ;  /* 0x000000261b1e7220 */ /* 0x040fe20000410000 */
[----:B------:R-:W-:Y:S01]  /*105a0*/  F2FP.F16.E4M3.UNPACK_B R25, R8.H1 ;  /* 0x00000008ff19723e */ /* 0x000fe200030006ff */
[----:B------:R-:W-:Y:S01]  /*105b0*/  FMUL.FTZ R29, R27, R40 ;  /* 0x000000281b1d7220 */ /* 0x000fe20000410000 */
[----:B------:R-:W-:Y:S01]  /*105c0*/  F2FP.F16.E4M3.UNPACK_B R21, R20.H1 ;  /* 0x00000014ff15723e */ /* 0x000fe200030006ff */
[----:B------:R-:W-:Y:S01]  /*105d0*/  FFMA.FTZ R46, R11, R36, R46 ;  /* 0x000000240b2e7223 */ /* 0x000fe2000001002e */
[----:B------:R-:W-:Y:S01]  /*105e0*/  FFMA.FTZ R27, R7, R40, -R30 ;  /* 0x00000028071b7223 */ /* 0x000fe2000001081e */
[----:B------:R-:W-:-:S02]  /*105f0*/  HADD2.F32 R36, -RZ, R25.H0_H0 ;  /* 0x20000019ff247230 */ /* 0x000fc40000004100 */
[----:B------:R-:W-:Y:S01]  /*10600*/  FFMA.FTZ R29, R7, R38, R29 ;  /* 0x00000026071d7223 */ /* 0x000fe2000001001d */
[--C-:B------:R-:W-:Y:S01]  /*10610*/  HADD2.F32 R11, -RZ, R26.reuse.H0_H0 ;  /* 0x2000001aff0b7230 */ /* 0x100fe20000004100 */
[----:B------:R-:W-:Y:S01]  /*10620*/  F2FP.F16.E4M3.UNPACK_B R20, R20 ;  /* 0x00000014ff14723e */ /* 0x000fe200020006ff */
[----:B------:R-:W-:Y:S01]  /*10630*/  HADD2.F32 R30, -RZ, R21.H0_H0 ;  /* 0x20000015ff1e7230 */ /* 0x000fe20000004100 */
[----:B------:R-:W-:Y:S01]  /*10640*/  F2FP.F16.E4M3.UNPACK_B R8, R8 ;  /* 0x00000008ff08723e */ /* 0x000fe200020006ff */
        /* <DEDUP_REMOVED lines=15> */
[--C-:B------:R-:W-:Y:S01]  /*10740*/  HADD2.F32 R11, -RZ, R20.reuse.H0_H0 ;  /* 0x20000014ff0b7230 */ /* 0x100fe20000004100 */
[----:B------:R-:W-:Y:S01]  /*10750*/  F2FP.SATFINITE.E4M3.F32.PACK_AB_MERGE_C R5, R10, R5, R51 ;  /* 0x000000050a05723e */ /* 0x000fe20004807033 */
[----:B------:R-:W-:Y:S01]  /*10760*/  HADD2.F32 R21, -RZ, R20.H1_H1 ;  /* 0x30000014ff157230 */ /* 0x000fe20000004100 */
[----:B------:R-:W-:Y:S01]  /*10770*/  F2FP.SATFINITE.E4M3.F32.PACK_AB_MERGE_C R38, R43, R38, RZ ;  /* 0x000000262b26723e */ /* 0x000fe200048070ff */
[----:B------:R-:W-:Y:S01]  /*10780*/  HADD2.F32 R20, -RZ, R8.H0_H0 ;  /* 0x20000008ff147230 */ /* 0x000fe20000004100 */
[----:B------:R-:W-:Y:S01]  /*10790*/  F2FP.SATFINITE.E4M3.F32.PACK_AB_MERGE_C R40, R45, R40, RZ ;  /* 0x000000282d28723e */ /* 0x000fe200048070ff */
[----:B------:R-:W-:Y:S01]  /*107a0*/  HADD2.F32 R7, -RZ, R6.H0_H0 ;  /* 0x20000006ff077230 */ /* 0x000fe20000004100 */
[----:B------:R-:W-:Y:S01]  /*107b0*/  F2FP.SATFINITE.E4M3.F32.PACK_AB_MERGE_C R9, R24, R9, R54 ;  /* 0x000000091809723e */ /* 0x000fe20004807036 */
[----:B------:R-:W-:-:S02]  /*107c0*/  HADD2.F32 R25, -RZ, R8.H1_H1 ;  /* 0x30000008ff197230 */ /* 0x000fc40000004100 */
[----:B------:R-:W-:Y:S02]  /*107d0*/  HADD2.F32 R8, -RZ, R6.H1_H1 ;  /* 0x30000006ff087230 */ /* 0x000fe40000004100 */
[CC--:B------:R-:W-:Y:S01]  /*107e0*/  FMUL.FTZ R31, R7.reuse, R20.reuse ;  /* 0x00000014071f7220 */ /* 0x0c0fe20000410000 */
        /* <DEDUP_REMOVED lines=21> */
.L_x_5331:
[----:B------:R-:W-:Y:S05]  /*10940*/  BSYNC B1 ;  /* 0x0000000000017941 */ /* 0x000fea0003800000 */
.L_x_5330:
[----:B------:R-:W-:Y:S05]  /*10950*/  @P2 BRA `(.L_x_5312) ;  /* 0x0000000c00dc2947 */ /* 0x000fea0003800000 */
[----:B------:R-:W3:Y:S01]  /*10960*/  LDL R51, [R1+0x40] ;  /* 0x0000400001337983 */ /* 0x000ee20000100800 */
[----:B01---5:R-:W-:Y:S02]  /*10970*/  SHF.R.U32.HI R4, RZ, 0x8, R32 ;  /* 0x00000008ff047819 */ /* 0x023fe40000011620 */
[----:B------:R-:W-:Y:S02]  /*10980*/  LOP3.LUT R0, R32, 0xff, RZ, 0xc0, !PT ;  /* 0x000000ff20007812 */ /* 0x000fe400078ec0ff */
[----:B------:R-:W-:Y:S02]  /*10990*/  SHF.R.U32.HI R8, RZ, 0x8, R34 ;  /* 0x00000008ff087819 */ /* 0x000fe40000011622 */
[----:B------:R-:W-:Y:S02]  /*109a0*/  LOP3.LUT R5, R4, 0xff, RZ, 0xc0, !PT ;  /* 0x000000ff04057812 */ /* 0x000fe400078ec0ff */
[----:B------:R-:W-:Y:S02]  /*109b0*/  LEA.HI R3, R3, R214, RZ, 0x1c ;  /* 0x000000d603037211 */ /* 0x000fe400078fe0ff */
[----:B------:R-:W-:-:S02]  /*109c0*/  LOP3.LUT R4, R34, 0xff, RZ, 0xc0, !PT ;  /* 0x000000ff22047812 */ /* 0x000fc400078ec0ff */
[----:B------:R-:W-:Y:S02]  /*109d0*/  LOP3.LUT R9, R8, 0xff, RZ, 0xc0, !PT ;  /* 0x000000ff08097812 */ /* 0x000fe400078ec0ff */
[----:B--2---:R-:W-:Y:S02]  /*109e0*/  PRMT R21, R5, 0x7604, R0 ;  /* 0x0000760405157816 */ /* 0x004fe40000000000 */
[----:B------:R-:W-:Y:S02]  /*109f0*/  SHF.R.S32.HI R0, RZ, 0x1f, R3 ;  /* 0x0000001fff007819 */ /* 0x000fe40000011403 */
[----:B------:R-:W-:Y:S02]  /*10a00*/  PRMT R25, R9, 0x7604, R4 ;  /* 0x0000760409197816 */ /* 0x000fe40000000004 */
[----:B------:R-:W-:Y:S01]  /*10a10*/  LEA.HI R4, R0, R3, RZ, 0x2 ;  /* 0x0000000300047211 */ /* 0x000fe200078f10ff */
[----:B------:R-:W-:Y:S01]  /*10a20*/  IMAD.SHL.U32 R0, R3, 0x10, RZ ;  /* 0x0000001003007824 */ /* 0x000fe200078e00ff */
[----:B------:R-:W-:-:S02]  /*10a30*/  SHF.R.U32.HI R7, RZ, 0x8, R33 ;  /* 0x00000008ff077819 */ /* 0x000fc40000011621 */
[----:B------:R-:W-:Y:S01]  /*10a40*/  LOP3.LUT R6, R33, 0xff, RZ, 0xc0, !PT ;  /* 0x000000ff21067812 */ /* 0x000fe200078ec0ff */
[----:B------:R-:W-:Y:S01]  /*10a50*/  IMAD.SHL.U32 R4, R4, 0x800, RZ ;  /* 0x0000080004047824 */ /* 0x000fe200078e00ff */
[----:B------:R-:W-:Y:S02]  /*10a60*/  LOP3.LUT R3, R215, 0x30, R0, 0xf8, !PT ;  /* 0x00000030d7037812 */ /* 0x000fe400078ef800 */
[----:B------:R-:W-:Y:S02]  /*10a70*/  LOP3.LUT R7, R7, 0xff, RZ, 0xc0, !PT ;  /* 0x000000ff07077812 */ /* 0x000fe400078ec0ff */
[----:B------:R-:W-:Y:S02]  /*10a80*/  SHF.R.U32.HI R8, RZ, 0x8, R12 ;  /* 0x00000008ff087819 */ /* 0x000fe4000001160c */
[----:B------:R-:W-:Y:S02]  /*10a90*/  LOP3.LUT R3, R3, R216, RZ, 0x3c, !PT ;  /* 0x000000d803037212 */ /* 0x000fe400078e3cff */
[----:B------:R-:W-:-:S02]  /*10aa0*/  LOP3.LUT R0, R4, 0xffffe000, RZ, 0xc0, !PT ;  /* 0xffffe00004007812 */ /* 0x000fc400078ec0ff */
[----:B------:R-:W-:Y:S02]  /*10ab0*/  PRMT R20, R7, 0x7604, R6 ;  /* 0x0000760407147816 */ /* 0x000fe40000000006 */
[----:B------:R-:W-:Y:S02]  /*10ac0*/  LOP3.LUT R7, R12, 0xff, RZ, 0xc0, !PT ;  /* 0x000000ff0c077812 */ /* 0x000fe400078ec0ff */
[----:B------:R-:W-:Y:S02]  /*10ad0*/  LOP3.LUT R8, R8, 0xff, RZ, 0xc0, !PT ;  /* 0x000000ff08087812 */ /* 0x000fe400078ec0ff */
[----:B------:R-:W-:Y:S02]  /*10ae0*/  IADD3 R3, R3, R217, R0 ;  /* 0x000000d903037210 */ /* 0x000fe40007ffe000 */
[----:B------:R-:W-:Y:S02]  /*10af0*/  PRMT R29, R8, 0x7604, R7 ;  /* 0x00007604081d7816 */ /* 0x000fe40000000007 */
[----:B------:R-:W-:Y:S01]  /*10b00*/  SHF.R.U32.HI R6, RZ, 0x8, R35 ;  /* 0x00000008ff067819 */ /* 0x000fe20000011623 */
[----:B------:R-:W-:Y:S01]  /*10b10*/  IMAD.IADD R0, R16, 0x1, R3 ;  /* 0x0000000110007824 */ /* 0x000fe200078e0203 */
[----:B------:R-:W-:-:S02]  /*10b20*/  SHF.R.U32.HI R8, RZ, 0x8, R13 ;  /* 0x00000008ff087819 */ /* 0x000fc4000001160d */
[----:B------:R-:W-:Y:S02]  /*10b30*/  LOP3.LUT R5, R35, 0xff, RZ, 0xc0, !PT ;  /* 0x000000ff23057812 */ /* 0x000fe400078ec0ff */
[----:B------:R-:W-:Y:S02]  /*10b40*/  LOP3.LUT R6, R6, 0xff, RZ, 0xc0, !PT ;  /* 0x000000ff06067812 */ /* 0x000fe400078ec0ff */
[----:B------:R-:W-:Y:S02]  /*10b50*/  LOP3.LUT R3, R8, 0xff, RZ, 0xc0, !PT ;  /* 0x000000ff08037812 */ /* 0x000fe400078ec0ff */
[----:B------:R-:W0:Y:S01]  /*10b60*/  LDS.128 R8, [R0+0x18400] ;  /* 0x0184000000087984 */ /* 0x000e220000000c00 */
[----:B------:R-:W-:Y:S02]  /*10b70*/  PRMT R24, R6, 0x7604, R5 ;  /* 0x0000760406187816 */ /* 0x000fe40000000005 */
[----:B------:R-:W-:Y:S02]  /*10b80*/  SHF.R.U32.HI R31, RZ, 0x8, R15 ;  /* 0x00000008ff1f7819 */ /* 0x000fe4000001160f */
[----:B------:R-:W-:-:S02]  /*10b90*/  LOP3.LUT R30, R15, 0xff, RZ, 0xc0, !PT ;  /* 0x000000ff0f1e7812 */ /* 0x000fc400078ec0ff */
[----:B------:R-:W-:Y:S02]  /*10ba0*/  LOP3.LUT R31, R31, 0xff, RZ, 0xc0, !PT ;  /* 0x000000ff1f1f7812 */ /* 0x000fe400078ec0ff */
[----:B------:R-:W-:Y:S02]  /*10bb0*/  LOP3.LUT R26, R13, 0xff, RZ, 0xc0, !PT ;  /* 0x000000ff0d1a7812 */ /* 0x000fe400078ec0ff */
[----:B------:R-:W-:Y:S02]  /*10bc0*/  SHF.R.U32.HI R28, RZ, 0x8, R14 ;  /* 0x00000008ff1c7819 */ /* 0x000fe4000001160e */
[----:B------:R-:W-:Y:S02]  /*10bd0*/  PRMT R30, R31, 0x7604, R30 ;  /* 0x000076041f1e7816 */ /* 0x000fe4000000001e */
[----:B------:R-:W-:Y:S02]  /*10be0*/  PRMT R26, R3, 0x7604, R26 ;  /* 0x00007604031a7816 */ /* 0x000fe4000000001a */
[----:B------:R-:W-:-:S02]  /*10bf0*/  SHF.R.U32.HI R31, RZ, 0x10, R13 ;  /* 0x00000010ff1f7819 */ /* 0x000fc4000001160d */
[----:B------:R-:W-:Y:S02]  /*10c00*/  LOP3.LUT R27, R14, 0xff, RZ, 0xc0, !PT ;  /* 0x000000ff0e1b7812 */ /* 0x000fe400078ec0ff */
[----:B------:R-:W-:Y:S01]  /*10c10*/  LOP3.LUT R28, R28, 0xff, RZ, 0xc0, !PT ;  /* 0x000000ff1c1c7812 */ /* 0x000fe200078ec0ff */
[----:B------:R-:W-:Y:S01]  /*10c20*/  IMAD.U32 R31, R31, 0x10000, RZ ;  /* 0x000100001f1f7824 */ /* 0x000fe200078e00ff */
[----:B------:R-:W-:Y:S02]  /*10c30*/  SHF.R.U32.HI R3, RZ, 0x10, R33 ;  /* 0x00000010ff037819 */ /* 0x000fe40000011621 */
[----:B----4-:R-:W-:Y:S02]  /*10c40*/  SHF.R.U32.HI R39, RZ, 0x10, R15 ;  /* 0x00000010ff277819 */ /* 0x010fe4000001160f */
[----:B---3--:R-:W-:Y:S01]  /*10c50*/  PRMT R37, R28, 0x7604, R27 ;  /* 0x000076041c257816 */ /* 0x008fe2000000001b */
[----:B------:R-:W-:Y:S01]  /*10c60*/  IMAD.U32 R3, R3, 0x10000, RZ ;  /* 0x0001000003037824 */ /* 0x000fe200078e00ff */
[----:B------:R-:W-:Y:S01]  /*10c70*/  SHF.R.U32.HI R27, RZ, 0x10, R35 ;  /* 0x00000010ff1b7819 */ /* 0x000fe20000011623 */
[----:B------:R-:W-:Y:S01]  /*10c80*/  IMAD.U32 R39, R39, 0x10000, RZ ;  /* 0x0001000027277824 */ /* 0x000fe200078e00ff */
[----:B------:R-:W-:-:S02]  /*10c90*/  LOP3.LUT R21, R21, 0xff0000, R32, 0xf8, !PT ;  /* 0x00ff000015157812 */ /* 0x000fc400078ef820 */
[----:B------:R-:W-:Y:S01]  /*10ca0*/  LOP3.LUT R31, R26, 0xff0000, R31, 0xf8, !PT ;  /* 0x00ff00001a1f7812 */ /* 0x000fe200078ef81f */
[----:B------:R-:W-:Y:S01]  /*10cb0*/  IMAD.U32 R27, R27, 0x10000, RZ ;  /* 0x000100001b1b7824 */ /* 0x000fe200078e00ff */
        /* <DEDUP_REMOVED lines=10> */
[----:B------:R-:W-:-:S02]  /*10d60*/  F2FP.F16.E4M3.UNPACK_B R37, R36 ;  /* 0x00000024ff25723e */ /* 0x000fc400020006ff */
[-C--:B0-----:R-:W-:Y:S02]  /*10d70*/  F2FP.F16.E4M3.UNPACK_B R24, R9.reuse ;  /* 0x00000009ff18723e */ /* 0x081fe400020006ff */
[----:B------:R-:W-:Y:S01]  /*10d80*/  LOP3.LUT R20, R25, 0xff000000, R34, 0xf8, !PT ;  /* 0xff00000019147812 */ /* 0x000fe200078ef822 */
[--C-:B------:R-:W-:Y:S01]  /*10d90*/  HADD2.F32 R38, -RZ, R37.reuse.H0_H0 ;  /* 0x20000025ff267230 */ /* 0x100fe20000004100 */
[----:B------:R-:W-:Y:S01]  /*10da0*/  F2FP.F16.E4M3.UNPACK_B R31, R32 ;  /* 0x00000020ff1f723e */ /* 0x000fe200020006ff */
[----:B------:R-:W-:Y:S01]  /*10db0*/  HADD2.F32 R37, -RZ, R37.H1_H1 ;  /* 0x30000025ff257230 */ /* 0x000fe20000004100 */
[----:B------:R-:W-:Y:S02]  /*10dc0*/  LOP3.LUT R34, R27, 0xff000000, R35, 0xf8, !PT ;  /* 0xff0000001b227812 */ /* 0x000fe400078ef823 */
[----:B------:R-:W-:Y:S01]  /*10dd0*/  LOP3.LUT R35, R29, 0xff000000, R12, 0xf8, !PT ;  /* 0xff0000001d237812 */ /* 0x000fe200078ef80c */
[--C-:B------:R-:W-:Y:S01]  /*10de0*/  HADD2.F32 R33, -RZ, R31.reuse.H0_H0 ;  /* 0x2000001fff217230 */ /* 0x100fe20000004100 */
[----:B------:R-:W-:Y:S01]  /*10df0*/  F2FP.F16.E4M3.UNPACK_B R25, R9.H1 ;  /* 0x00000009ff19723e */ /* 0x000fe200030006ff */
[----:B------:R-:W-:Y:S01]  /*10e00*/  HADD2.F32 R31, -RZ, R31.H1_H1 ;  /* 0x3000001fff1f7230 */ /* 0x000fe20000004100 */
[----:B------:R-:W-:-:S02]  /*10e10*/  LOP3.LUT R41, R39, 0xff000000, R15, 0xf8, !PT ;  /* 0xff00000027297812 */ /* 0x000fc400078ef80f */
        /* <DEDUP_REMOVED lines=10> */
[----:B------:R-:W0:Y:S02]  /*10ec0*/  LDS.128 R4, [R51+0x18400] ;  /* 0x0184000033047984 */ /* 0x000e240000000c00 */
[-C--:B0-----:R-:W-:Y:S02]  /*10ed0*/  F2FP.F16.E4M3.UNPACK_B R12, R5.reuse ;  /* 0x00000005ff0c723e */ /* 0x081fe400020006ff */
[----:B------:R-:W-:Y:S01]  /*10ee0*/  F2FP.F16.E4M3.UNPACK_B R13, R5.H1 ;  /* 0x00000005ff0d723e */ /* 0x000fe200030006ff */
[--C-:B------:R-:W-:Y:S01]  /*10ef0*/  HADD2.F32 R5, -RZ, R24.reuse.H0_H0 ;  /* 0x20000018ff057230 */ /* 0x100fe20000004100 */
[-C--:B------:R-:W-:Y:S01]  /*10f00*/  F2FP.F16.E4M3.UNPACK_B R3, R6.reuse ;  /* 0x00000006ff03723e */ /* 0x080fe200020006ff */
[----:B------:R-:W-:Y:S01]  /*10f10*/  HADD2.F32 R24, -RZ, R24.H1_H1 ;  /* 0x30000018ff187230 */ /* 0x000fe20000004100 */
[----:B------:R-:W-:Y:S01]  /*10f20*/  F2FP.F16.E4M3.UNPACK_B R14, R6.H1 ;  /* 0x00000006ff0e723e */ /* 0x000fe200030006ff */
[----:B------:R-:W-:-:S02]  /*10f30*/  HADD2.F32 R6, -RZ, R12.H0_H0 ;  /* 0x2000000cff067230 */ /* 0x000fc40000004100 */
[CC--:B------:R-:W-:Y:S01]  /*10f40*/  FMUL.FTZ R9, R5.reuse, R38.reuse ;  /* 0x0000002605097220 */ /* 0x0c0fe20000410000 */
[----:B------:R-:W-:Y:S01]  /*10f50*/  FMUL.FTZ R39, R5, R33 ;  /* 0x0000002105277220 */ /* 0x000fe20000410000 */
[----:B------:R-:W-:Y:S02]  /*10f60*/  HADD2.F32 R12, -RZ, R12.H1_H1 ;  /* 0x3000000cff0c7230 */ /* 0x000fe40000004100 */
[----:B------:R-:W-:Y:S01]  /*10f70*/  FMUL.FTZ R43, R24, R37 ;  /* 0x00000025182b7220 */ /* 0x000fe20000410000 */
[C---:B------:R-:W-:Y:S01]  /*10f80*/  FFMA.FTZ R5, R6.reuse, R33, -R9 ;  /* 0x0000002106057223 */ /* 0x040fe20000010809 */
[----:B------:R-:W-:Y:S01]  /*10f90*/  FFMA.FTZ R9, R6, R38, R39 ;  /* 0x0000002606097223 */ /* 0x000fe20000010027 */
        /* <DEDUP_REMOVED lines=10> */
[-C--:B------:R-:W-:Y:S01]  /*11040*/  F2FP.F16.E4M3.UNPACK_B R12, R34.reuse ;  /* 0x00000022ff0c723e */ /* 0x080fe200020006ff */
        /* <DEDUP_REMOVED lines=8> */
[----:B------:R-:W-:Y:S01]  /*110d0*/  HADD2.F32 R32, -RZ, R32.H1_H1 ;  /* 0x30000020ff207230 */ /* 0x000fe20000004100 */
[----:B------:R-:W-:Y:S01]  /*110e0*/  F2FP.F16.E4M3.UNPACK_B R21, R7.H1 ;  /* 0x00000007ff15723e */ /* 0x000fe200030006ff */
[--C-:B------:R-:W-:Y:S02]  /*110f0*/  HADD2.F32 R31, -RZ, R12.reuse.H0_H0 ;  /* 0x2000000cff1f7230 */ /* 0x100fe40000004100 */
[C---:B------:R-:W-:Y:S01]  /*11100*/  FMUL.FTZ R37, R10.reuse, R33 ;  /* 0x000000210a257220 */ /* 0x040fe20000410000 */
[----:B------:R-:W-:Y:S02]  /*11110*/  HADD2.F32 R13, -RZ, R13.H1_H1 ;  /* 0x3000000dff0d7230 */ /* 0x000fe40000004100 */
[----:B------:R-:W-:Y:S01]  /*11120*/  FMUL.FTZ R25, R25, R32 ;  /* 0x0000002019197220 */ /* 0x000fe20000410000 */
        /* <DEDUP_REMOVED lines=12> */
[C---:B------:R-:W-:Y:S01]  /*111f0*/  FMUL.FTZ R32, R28.reuse, R24 ;  /* 0x000000181c207220 */ /* 0x040fe20000410000 */
[----:B------:R-:W-:Y:S02]  /*11200*/  HADD2.F32 R10, -RZ, R29.H0_H0 ;  /* 0x2000001dff0a7230 */ /* 0x000fe40000004100 */
[-C--:B------:R-:W-:Y:S01]  /*11210*/  FMUL.FTZ R31, R28, R12.reuse ;  /* 0x0000000c1c1f7220 */ /* 0x080fe20000410000 */
[--C-:B------:R-:W-:Y:S02]  /*11220*/  HADD2.F32 R13, -RZ, R34.reuse.H0_H0 ;  /* 0x20000022ff0d7230 */ /* 0x100fe40000004100 */
        /* <DEDUP_REMOVED lines=8> */
[----:B------:R-:W-:Y:S01]  /*112b0*/  HADD2.F32 R24, -RZ, R41.H1_H1 ;  /* 0x30000029ff187230 */ /* 0x000fe20000004100 */
[----:B------:R-:W-:Y:S01]  /*112c0*/  F2FP.F16.E4M3.UNPACK_B R4, R4.H1 ;  /* 0x00000004ff04723e */ /* 0x000fe200030006ff */
[----:B------:R-:W-:-:S02]  /*112d0*/  HADD2.F32 R29, -RZ, R29.H1_H1 ;  /* 0x3000001dff1d7230 */ /* 0x000fc40000004100 */
[C---:B------:R-:W-:Y:S01]  /*112e0*/  FFMA.FTZ R49, R6.reuse, R25, R10 ;  /* 0x0000001906317223 */ /* 0x040fe2000001000a */
[----:B------:R-:W-:Y:S02]  /*112f0*/  HADD2.F32 R25, -RZ, R15.H0_H0 ;  /* 0x2000000fff197230 */ /* 0x000fe40000004100 */
[----:B------:R-:W-:Y:S01]  /*11300*/  FFMA.FTZ R47, R6, R13, -R33 ;  /* 0x0000000d062f7223 */ /* 0x000fe20000010821 */
        /* <DEDUP_REMOVED lines=9> */
[-C--:B------:R-:W-:Y:S01]  /*113a0*/  FMUL.FTZ R10, R10, R13.reuse ;  /* 0x0000000d0a0a7220 */ /* 0x080fe20000410000 */
[----:B------:R-:W-:Y:S02]  /*113b0*/  HADD2.F32 R21, -RZ, R15.H1_H1 ;  /* 0x3000000fff157230 */ /* 0x000fe40000004100 */
[C---:B------:R-:W-:Y:S01]  /*113c0*/  FFMA.FTZ R29, R6.reuse, R13, -R29 ;  /* 0x0000000d061d7223 */ /* 0x040fe2000001081d */
[----:B------:R-:W-:Y:S02]  /*113d0*/  HADD2.F32 R8, -RZ, R8.H1_H1 ;  /* 0x30000008ff087230 */ /* 0x000fe40000004100 */
[----:B------:R-:W-:Y:S01]  /*113e0*/  FFMA.FTZ R24, R6, R25, R10 ;  /* 0x0000001906187223 */ /* 0x000fe2000001000a */
[----:B------:R-:W-:Y:S01]  /*113f0*/  HADD2.F32 R13, -RZ, R12.H1_H1 ;  /* 0x3000000cff0d7230 */ /* 0x000fe20000004100 */
[----:B------:R-:W-:Y:S01]  /*11400*/  F2FP.F16.E4M3.UNPACK_B R35, R35 ;  /* 0x00000023ff23723e */ /* 0x000fe200020006ff */
[----:B------:R-:W-:Y:S01]  /*11410*/  HADD2.F32 R4, -RZ, R4.H1_H1 ;  /* 0x30000004ff047230 */ /* 0x000fe20000004100 */
[----:B------:R-:W-:Y:S01]  /*11420*/  F2FP.F16.E4M3.UNPACK_B R30, R30 ;  /* 0x0000001eff1e723e */ /* 0x000fe200020006ff */
[C---:B------:R-:W-:Y:S01]  /*11430*/  FMUL.FTZ R25, R8.reuse, R21 ;  /* 0x0000001508197220 */ /* 0x040fe20000410000 */
[-C--:B------:R-:W-:Y:S01]  /*11440*/  FMUL.FTZ R8, R8, R13.reuse ;  /* 0x0000000d08087220 */ /* 0x080fe20000410000 */
[----:B------:R-:W-:Y:S01]  /*11450*/  HADD2.F32 R15, -RZ, R35.H0_H0 ;  /* 0x20000023ff0f7230 */ /* 0x000fe20000004100 */
[----:B------:R-:W-:Y:S01]  /*11460*/  F2FP.F16.E4M3.UNPACK_B R10, R40.H1 ;  /* 0x00000028ff0a723e */ /* 0x000fe200030006ff */
[----:B------:R-:W-:Y:S01]  /*11470*/  FFMA.FTZ R28, R4, R13, -R25 ;  /* 0x0000000d041c7223 */ /* 0x000fe20000010819 */
[----:B------:R-:W-:-:S02]  /*11480*/  HADD2.F32 R6, -RZ, R11.H0_H0 ;  /* 0x2000000bff067230 */ /* 0x000fc40000004100 */
[----:B------:R-:W-:Y:S01]  /*11490*/  FFMA.FTZ R31, R4, R21, R8 ;  /* 0x00000015041f7223 */ /* 0x000fe20000010008 */
[--C-:B------:R-:W-:Y:S01]  /*114a0*/  HADD2.F32 R13, -RZ, R30.reuse.H0_H0 ;  /* 0x2000001eff0d7230 */ /* 0x100fe20000004100 */
[----:B------:R-:W-:Y:S01]  /*114b0*/  F2FP.F16.E4M3.UNPACK_B R40, R40 ;  /* 0x00000028ff28723e */ /* 0x000fe200020006ff */
[----:B------:R-:W-:Y:S02]  /*114c0*/  HADD2.F32 R8, -RZ, R35.H1_H1 ;  /* 0x30000023ff087230 */ /* 0x000fe40000004100 */
[C---:B------:R-:W-:Y:S01]  /*114d0*/  FMUL.FTZ R21, R6.reuse, R15 ;  /* 0x0000000f06157220 */ /* 0x040fe20000410000 */
[----:B------:R-:W-:Y:S02]  /*114e0*/  HADD2.F32 R11, -RZ, R11.H1_H1 ;  /* 0x3000000bff0b7230 */ /* 0x000fe40000004100 */
[----:B------:R-:W-:Y:S01]  /*114f0*/  FMUL.FTZ R25, R6, R13 ;  /* 0x0000000d06197220 */ /* 0x000fe20000410000 */
[----:B------:R-:W-:Y:S01]  /*11500*/  HADD2.F32 R4, -RZ, R7.H0_H0 ;  /* 0x20000007ff047230 */ /* 0x000fe20000004100 */
[----:B------:R-:W-:Y:S01]  /*11510*/  F2FP.SATFINITE.E4M3.F32.PACK_AB_MERGE_C R45, R46, R45, RZ ;  /* 0x0000002d2e2d723e */ /* 0x000fe200048070ff */
[----:B------:R-:W-:-:S02]  /*11520*/  HADD2.F32 R30, -RZ, R30.H1_H1 ;  /* 0x3000001eff1e7230 */ /* 0x000fc40000004100 */
        /* <DEDUP_REMOVED lines=12> */
[----:B------:R-:W-:Y:S01]  /*115f0*/  F2FP.SATFINITE.E4M3.F32.PACK_AB_MERGE_C R36, R36, R39, RZ ;  /* 0x000000272424723e */ /* 0x000fe200048070ff */
[----:B------:R-:W-:Y:S02]  /*11600*/  HADD2.F32 R8, -RZ, R4.H1_H1 ;  /* 0x30000004ff087230 */ /* 0x000fe40000004100 */
[C---:B------:R-:W-:Y:S01]  /*11610*/  FMUL.FTZ R13, R6.reuse, R11 ;  /* 0x0000000b060d7220 */ /* 0x040fe20000410000 */
[----:B------:R-:W-:Y:S02]  /*11620*/  HADD2.F32 R4, -RZ, R14.H0_H0 ;  /* 0x2000000eff047230 */ /* 0x000fe40000004100 */
[----:B------:R-:W-:Y:S01]  /*11630*/  FMUL.FTZ R15, R6, R7 ;  /* 0x00000007060f7220 */ /* 0x000fe20000410000 */
[----:B------:R-:W-:Y:S01]  /*11640*/  HADD2.F32 R10, -RZ, R10.H1_H1 ;  /* 0x3000000aff0a7230 */ /* 0x000fe20000004100 */
[----:B------:R-:W-:Y:S01]  /*11650*/  F2FP.SATFINITE.E4M3.F32.PACK_AB_MERGE_C R5, R38, R5, R45 ;  /* 0x000000052605723e */ /* 0x000fe2000480702d */
[----:B------:R-:W-:-:S02]  /*11660*/  HADD2.F32 R27, -RZ, R27.H1_H1 ;  /* 0x3000001bff1b7230 */ /* 0x000fc40000004100 */
[----:B------:R-:W-:Y:S01]  /*11670*/  FFMA.FTZ R32, R4, R7, -R13 ;  /* 0x0000000704207223 */ /* 0x000fe2000001080d */
[----:B------:R-:W-:Y:S01]  /*11680*/  HADD2.F32 R14, -RZ, R14.H1_H1 ;  /* 0x3000000eff0e7230 */ /* 0x000fe20000004100 */
[----:B------:R-:W-:Y:S01]  /*11690*/  F2FP.SATFINITE.E4M3.F32.PACK_AB_MERGE_C R9, R42, R9, R36 ;  /* 0x000000092a09723e */ /* 0x000fe20004807024 */
[----:B------:R-:W-:Y:S02]  /*116a0*/  HADD2.F32 R6, -RZ, R26.H0_H0 ;  /* 0x2000001aff067230 */ /* 0x000fe40000004100 */
[C---:B------:R-:W-:Y:S01]  /*116b0*/  FMUL.FTZ R7, R27.reuse, R10 ;  /* 0x0000000a1b077220 */ /* 0x040fe20000410000 */
[-C--:B------:R-:W-:Y:S01]  /*116c0*/  FMUL.FTZ R13, R27, R8.reuse ;  /* 0x000000081b0d7220 */ /* 0x080fe20000410000 */
[----:B------:R-:W-:Y:S01]  /*116d0*/  FFMA.FTZ R27, R4, R11, R15 ;  /* 0x0000000b041b7223 */ /* 0x000fe2000001000f */
        /* <DEDUP_REMOVED lines=8> */
[----:B------:R-:W-:Y:S01]  /*11760*/  HADD2.F32 R20, -RZ, R20.H1_H1 ;  /* 0x30000014ff147230 */ /* 0x000fe20000004100 */
[----:B------:R-:W-:Y:S01]  /*11770*/  F2FP.SATFINITE.E4M3.F32.PACK_AB_MERGE_C R32, R33, R32, RZ ;  /* 0x000000202120723e */ /* 0x000fe200048070ff */
[--C-:B------:R-:W-:Y:S02]  /*11780*/  HADD2.F32 R4, -RZ, R3.reuse.H0_H0 ;  /* 0x20000003ff047230 */ /* 0x100fe40000004100 */
[----:B------:R-:W-:Y:S01]  /*11790*/  FMUL.FTZ R14, R26, R40 ;  /* 0x000000281a0e7220 */ /* 0x000fe20000410000 */
[----:B------:R-:W-:-:S02]  /*117a0*/  HADD2.F32 R3, -RZ, R3.H1_H1 ;  /* 0x30000003ff037230 */ /* 0x000fc40000004100 */
[-C--:B------:R-:W-:Y:S01]  /*117b0*/  FMUL.FTZ R15, R26, R20.reuse ;  /* 0x000000141a0f7220 */ /* 0x080fe20000410000 */
[----:B------:R-:W-:Y:S01]  /*117c0*/  F2FP.SATFINITE.E4M3.F32.PACK_AB_MERGE_C R27, R34, R27, RZ ;  /* 0x0000001b221b723e */ /* 0x000fe200048070ff */
[C---:B------:R-:W-:Y:S01]  /*117d0*/  FFMA.FTZ R6, R4.reuse, R7, -R13 ;  /* 0x0000000704067223 */ /* 0x040fe2000001080d */
[----:B------:R-:W-:Y:S01]  /*117e0*/  FFMA.FTZ R10, R4, R11, R8 ;  /* 0x0000000b040a7223 */ /* 0x000fe20000010008 */
[C---:B------:R-:W-:Y:S01]  /*117f0*/  FFMA.FTZ R13, R3.reuse, R20, -R14 ;  /* 0x00000014030d7223 */ /* 0x040fe2000001080e */
[----:B------:R-:W-:Y:S01]  /*11800*/  FFMA.FTZ R15, R3, R40, R15 ;  /* 0x00000028030f7223 */ /* 0x000fe2000001000f */
[----:B------:R-:W-:Y:S02]  /*11810*/  F2FP.SATFINITE.E4M3.F32.PACK_AB_MERGE_C R7, R52, R47, RZ ;  /* 0x0000002f3407723e */ /* 0x000fe400048070ff */
[----:B------:R-:W-:Y:S02]  /*11820*/  F2FP.SATFINITE.E4M3.F32.PACK_AB_MERGE_C R4, R28, R29, RZ ;  /* 0x0000001d1c04723e */ /* 0x000fe400048070ff */
        /* <DEDUP_REMOVED lines=10> */
.L_x_5312:
[----:B------:R-:W-:Y:S05]  /*118d0*/  BSYNC B0 ;  /* 0x0000000000007941 */ /* 0x000fea0003800000 */
.L_x_5305:
        /* <DEDUP_REMOVED lines=8> */
.L_x_5303:
[----:B0--3--:R-:W-:-:S05]  /*11960*/  IMAD.U32 R0, RZ, RZ, UR40 ;  /* 0x00000028ff007e24 */ /* 0x009fca000f8e00ff */
[----:B------:R-:W-:-:S13]  /*11970*/  ISETP.NE.AND P0, PT, R0, 0x3, PT ;  /* 0x000000030000780c */ /* 0x000fda0003f05270 */
[----:B------:R-:W-:Y:S05]  /*11980*/  @!P0 BRA `(.L_x_5332) ;  /* 0x0000000000048947 */ /* 0x000fea0003800000 */
[----:B------:R-:W-:Y:S01]  /*11990*/  BPT.TRAP 0x1 ;  /* 0x000000040000795c */ /* 0x000fe20000300000 */
.L_x_5332:
[----:B-----5:R-:W-:Y:S01]  /*119a0*/  IMAD R8, R17, 0x8, R16 ;  /* 0x0000000811087824 */ /* 0x020fe200078e0210 */
[----:B-12---:R-:W-:-:S04]  /*119b0*/  SHF.L.U32 R3, R201, 0x1f, RZ ;  /* 0x0000001fc9037819 */ /* 0x006fc800000006ff */
[----:B------:R0:W1:Y:S01]  /*119c0*/  SYNCS.PHASECHK.TRANS64.TRYWAIT P1, [R8+URZ+0x2a830], R3 ;  /* 0x02a83003080075a7 */ /* 0x000062000802017f */
[----:B------:R-:W-:Y:S05]  /*119d0*/  @!P0 BRA `(.L_x_5333) ;  /* 0x0000000000048947 */ /* 0x000fea0003800000 */
[----:B------:R-:W-:Y:S01]  /*119e0*/  BPT.TRAP 0x1 ;  /* 0x000000040000795c */ /* 0x000fe20000300000 */
.L_x_5333:
[----:B-1----:R-:W-:Y:S05]  /*119f0*/  @P1 BRA `(.L_x_5334) ;  /* 0x0000000000081947 */ /* 0x002fea0003800000 */
[----:B------:R-:W1:Y:S02]  /*11a00*/  SYNCS.PHASECHK.TRANS64.TRYWAIT P1, [R8+URZ+0x2a830], R3 ;  /* 0x02a83003080075a7 */ /* 0x000e64000802017f */
[----:B-1----:R-:W-:Y:S05]  /*11a10*/  @!P1 BRA `(.L_x_5335) ;  /* 0x000001a800509947 */ /* 0x002fea0003800000 */
.L_x_5334:
[----:B------:R-:W-:Y:S05]  /*11a20*/  WARPSYNC.ALL ;  /* 0x0000000000007948 */ /* 0x000fea0003800000 */
[----:B------:R-:W-:Y:S01]  /*11a30*/  VIADD R0, R16, 0x1e400 ;  /* 0x0001e40010007836 */ /* 0x000fe20000000000 */
[----:B------:R-:W-:Y:S01]  /*11a40*/  R2UR UR24, R44 ;  /* 0x000000002c1872ca */ /* 0x000fe200000e0000 */
[----:B------:R-:W-:Y:S01]  /*11a50*/  IMAD.MOV.U32 R7, RZ, RZ, -0x7fffffe0 ;  /* 0x80000020ff077424 */ /* 0x000fe200078e00ff */
[----:B----4-:R-:W-:Y:S01]  /*11a60*/  WARPGROUP.ARRIVE ;  /* 0x00000000000079c5 */ /* 0x010fe20000000000 */
[----:B------:R-:W-:Y:S01]  /*11a70*/  UMOV UR25, 0x80000020 ;  /* 0x8000002000197882 */ /* 0x000fe20000000000 */
[----:B------:R-:W-:Y:S01]  /*11a80*/  SHF.R.U32.HI R0, RZ, 0x4, R0 ;  /* 0x00000004ff007819 */ /* 0x000fe20000011600 */
[----:B------:R-:W-:Y:S01]  /*11a90*/  IMAD.MOV.U32 R11, RZ, RZ, -0x7fffffe0 ;  /* 0x80000020ff0b7424 */ /* 0x000fe200078e00ff */
[----:B------:R-:W-:Y:S01]  /*11aa0*/  R2UR UR27, R7 ;  /* 0x00000000071b72ca */ /* 0x000fe200000e0000 */
[----:B------:R-:W-:Y:S01]  /*11ab0*/  UMOV UR5, 0x80000020 ;  /* 0x8000002000057882 */ /* 0x000fe20000000000 */
[----:B------:R-:W-:Y:S01]  /*11ac0*/  LOP3.LUT R0, R0, 0x3fff, RZ, 0xc0, !PT ;  /* 0x00003fff00007812 */ /* 0x000fe200078ec0ff */
[----:B------:R-:W-:Y:S01]  /*11ad0*/  UMOV UR9, 0x80000020 ;  /* 0x8000002000097882 */ /* 0x000fe20000000000 */
[----:B------:R-:W-:Y:S01]  /*11ae0*/  R2UR UR7, R11 ;  /* 0x000000000b0772ca */ /* 0x000fe200000e0000 */
[----:B------:R-:W-:Y:S01]  /*11af0*/  IMAD.MOV.U32 R11, RZ, RZ, -0x7fffffe0 ;  /* 0x80000020ff0b7424 */ /* 0x000fe200078e00ff */
[----:B------:R-:W-:Y:S01]  /*11b00*/  LOP3.LUT R5, R0, 0x10000, RZ, 0xfc, !PT ;  /* 0x0001000000057812 */ /* 0x000fe200078efcff */
[----:B------:R-:W-:Y:S01]  /*11b10*/  ULOP3.LUT UR24, UR24, 0x10000, URZ, 0xfc, !UPT ;  /* 0x0001000018187892 */ /* 0x000fe2000f8efc3f */
[----:B------:R-:W-:Y:S01]  /*11b20*/  IMAD.MOV.U32 R7, RZ, RZ, -0x7fffffe0 ;  /* 0x80000020ff077424 */ /* 0x000fe200078e00ff */
[----:B------:R-:W-:Y:S01]  /*11b30*/  UMOV UR13, 0x80000020 ;  /* 0x80000020000d7882 */ /* 0x000fe20000000000 */
[----:B------:R-:W-:Y:S01]  /*11b40*/  R2UR UR11, R11 ;  /* 0x000000000b0b72ca */ /* 0x000fe200000e0000 */
[----:B------:R-:W-:Y:S01]  /*11b50*/  IMAD R6, R17, 0x600, R5 ;  /* 0x0000060011067824 */ /* 0x000fe200078e0205 */
[----:B------:R-:W-:Y:S01]  /*11b60*/  UIADD3 UR4, UR24, 0x2, URZ ;  /* 0x0000000218047890 */ /* 0x000fe2000fffe03f */
[----:B------:R-:W-:Y:S01]  /*11b70*/  IMAD.MOV.U32 R11, RZ, RZ, -0x7fffffe0 ;  /* 0x80000020ff0b7424 */ /* 0x000fe200078e00ff */
[----:B------:R-:W-:Y:S01]  /*11b80*/  UIADD3 UR8, UR24, 0x200, URZ ;  /* 0x0000020018087890 */ /* 0x000fe2000fffe03f */
[C---:B------:R-:W-:Y:S01]  /*11b90*/  VIADD R10, R6.reuse, 0x2 ;  /* 0x00000002060a7836 */ /* 0x040fe20000000000 */
[----:B------:R-:W-:Y:S01]  /*11ba0*/  R2UR UR26, R6 ;  /* 0x00000000061a72ca */ /* 0x000fe200000e0000 */
[----:B------:R-:W-:Y:S01]  /*11bb0*/  UIADD3 UR12, UR24, 0x202, URZ ;  /* 0x00000202180c7890 */ /* 0x000fe2000fffe03f */
[----:B------:R-:W-:Y:S01]  /*11bc0*/  R2UR UR15, R11 ;  /* 0x000000000b0f72ca */ /* 0x000fe200000e0000 */
[----:B------:R-:W-:Y:S01]  /*11bd0*/  IMAD.MOV.U32 R11, RZ, RZ, -0x7fffffe0 ;  /* 0x80000020ff0b7424 */ /* 0x000fe200078e00ff */
[----:B------:R-:W-:Y:S01]  /*11be0*/  R2UR UR6, R10 ;  /* 0x000000000a0672ca */ /* 0x000fe200000e0000 */
[----:B------:R-:W-:Y:S01]  /*11bf0*/  VIADD R10, R6, 0x200 ;  /* 0x00000200060a7836 */ /* 0x000fe20000000000 */
[----:B------:R-:W-:Y:S01]  /*11c00*/  UIADD3 UR16, UR24, 0x400, URZ ;  /* 0x0000040018107890 */ /* 0x000fe2000fffe03f */
[----:B------:R-:W-:Y:S01]  /*11c10*/  R2UR UR23, R7 ;  /* 0x00000000071772ca */ /* 0x000fe200000e0000 */
[----:B------:R-:W-:Y:S01]  /*11c20*/  UMOV UR17, 0x80000020 ;  /* 0x8000002000117882 */ /* 0x000fe20000000000 */
[----:B------:R-:W-:Y:S01]  /*11c30*/  R2UR UR19, R11 ;  /* 0x000000000b1372ca */ /* 0x000fe200000e0000 */
[----:B------:R-:W-:Y:S01]  /*11c40*/  UIADD3 UR20, UR24, 0x402, URZ ;  /* 0x0000040218147890 */ /* 0x000fe2000fffe03f */
[----:B------:R-:W-:Y:S01]  /*11c50*/  R2UR UR10, R10 ;  /* 0x000000000a0a72ca */ /* 0x000fe200000e0000 */
[----:B------:R-:W-:Y:S01]  /*11c60*/  VIADD R10, R6, 0x202 ;  /* 0x00000202060a7836 */ /* 0x000fe20000000000 */
[----:B------:R-:W-:Y:S01]  /*11c70*/  QGMMA.64x128x32.F32.E4M3.E4M3 R24, gdesc[UR24], RZ, !UPT, gsb0 ;  /* 0x01e00000181879f3 */ /* 0x000fe2000c0008ff */
[----:B------:R-:W-:-:S03]  /*11c80*/  UMOV UR21, 0x80000020 ;  /* 0x8000002000157882 */ /* 0x000fc60000000000 */
[----:B------:R-:W-:Y:S01]  /*11c90*/  R2UR UR14, R10 ;  /* 0x000000000a0e72ca */ /* 0x000fe200000e0000 */
[C---:B------:R-:W-:Y:S02]  /*11ca0*/  VIADD R10, R6.reuse, 0x400 ;  /* 0x00000400060a7836 */ /* 0x040fe40000000000 */
[----:B------:R-:W-:-:S03]  /*11cb0*/  VIADD R6, R6, 0x402 ;  /* 0x0000040206067836 */ /* 0x000fc60000000000 */
        /* <DEDUP_REMOVED lines=20> */
.L_x_5336:
[----:B------:R-:W2:Y:S01]  /*11e00*/  LDC R6, c[0x0][0x448] ;  /* 0x00011200ff067b82 */ /* 0x000ea20000000800 */
[C---:B------:R-:W-:Y:S01]  /*11e10*/  FMUL.FTZ R10, R2.reuse, R30 ;  /* 0x0000001e020a7220 */ /* 0x040fe20000410000 */
[C---:B------:R-:W-:Y:S01]  /*11e20*/  FMUL.FTZ R30, R2.reuse, R54 ;  /* 0x00000036021e7220 */ /* 0x040fe20000410000 */
[C---:B------:R-:W-:Y:S01]  /*11e30*/  FMUL.FTZ R54, R2.reuse, R78 ;  /* 0x0000004e02367220 */ /* 0x040fe20000410000 */
[----:B------:R-:W-:Y:S01]  /*11e40*/  IADD3 R78, R227, R212, RZ ;  /* 0x000000d4e34e7210 */ /* 0x000fe20007ffe0ff */
[C---:B------:R-:W-:Y:S01]  /*11e50*/  FMUL.FTZ R92, R2.reuse, R52 ;  /* 0x00000034025c7220 */ /* 0x040fe20000410000 */
[C---:B------:R-:W-:Y:S01]  /*11e60*/  FMUL.FTZ R12, R2.reuse, R34 ;  /* 0x00000022020c7220 */ /* 0x040fe20000410000 */
[----:B------:R-:W-:Y:S02]  /*11e70*/  IMAD.MOV.U32 R52, RZ, RZ, -0x80 ;  /* 0xffffff80ff347424 */ /* 0x000fe400078e00ff */
[C---:B------:R-:W-:Y:S01]  /*11e80*/  FMUL.FTZ R34, R2.reuse, R58 ;  /* 0x0000003a02227220 */ /* 0x040fe20000410000 */
[----:B------:R-:W-:Y:S01]  /*11e90*/  FMUL.FTZ R58, R2, R60 ;  /* 0x0000003c023a7220 */ /* 0x000fe20000410000 */
[----:B01----:R-:W-:-:S02]  /*11ea0*/  VIADD R8, R8, 0x2a840 ;  /* 0x0002a84008087836 */ /* 0x003fc40000000000 */
[C---:B------:R-:W-:Y:S01]  /*11eb0*/  FMUL.FTZ R0, R2.reuse, R26 ;  /* 0x0000001a02007220 */ /* 0x040fe20000410000 */
[----:B------:R-:W-:Y:S02]  /*11ec0*/  IMAD R100, R89, R52, 0x80 ;  /* 0x0000008059647424 */ /* 0x000fe400078e0234 */
        /* <DEDUP_REMOVED lines=11> */
[----:B--2---:R-:W-:Y:S01]  /*11f80*/  ISETP.NE.AND P1, PT, R6, 0x1, PT ;  /* 0x000000010600780c */ /* 0x004fe20003f25270 */
        /* <DEDUP_REMOVED lines=12> */
[----:B------:R-:W0:Y:S01]  /*12050*/  @P1 LDC R7, c[0x0][0x44c] ;  /* 0x00011300ff071b82 */ /* 0x000e220000000800 */
[C---:B------:R-:W-:Y:S01]  /*12060*/  FMUL.FTZ R29, R2.reuse, R29 ;  /* 0x0000001d021d7220 */ /* 0x040fe20000410000 */
[C---:B------:R-:W-:Y:S01]  /*12070*/  FMUL.FTZ R32, R2.reuse, R32 ;  /* 0x0000002002207220 */ /* 0x040fe20000410000 */
[C---:B------:R-:W-:Y:S01]  /*12080*/  FMUL.FTZ R33, R2.reuse, R33 ;  /* 0x0000002102217220 */ /* 0x040fe20000410000 */
[C---:B------:R-:W-:Y:S01]  /*12090*/  FMUL.FTZ R36, R2.reuse, R36 ;  /* 0x0000002402247220 */ /* 0x040fe20000410000 */
[C---:B------:R-:W-:Y:S01]  /*120a0*/  FMUL.FTZ R37, R2.reuse, R37 ;  /* 0x0000002502257220 */ /* 0x040fe20000410000 */
[C---:B------:R-:W-:Y:S01]  /*120b0*/  FMUL.FTZ R40, R2.reuse, R40 ;  /* 0x0000002802287220 */ /* 0x040fe20000410000 */
[C---:B------:R-:W-:Y:S01]  /*120c0*/  FMUL.FTZ R41, R2.reuse, R41 ;  /* 0x0000002902297220 */ /* 0x040fe20000410000 */
[----:B------:R-:W1:Y:S01]  /*120d0*/  @P1 LDC R9, c[0x0][0x450] ;  /* 0x00011400ff091b82 */ /* 0x000e620000000800 */
        /* <DEDUP_REMOVED lines=15> */
[----:B0-----:R-:W-:-:S04]  /*121d0*/  @P1 IMAD.HI.U32 R6, R78, R7, RZ ;  /* 0x000000074e061227 */ /* 0x001fc800078e00ff */
[C---:B------:R-:W-:Y:S01]  /*121e0*/  FMUL.FTZ R70, R2.reuse, R72 ;  /* 0x0000004802467220 */ /* 0x040fe20000410000 */
[C---:B------:R-:W-:Y:S01]  /*121f0*/  FMUL.FTZ R99, R2.reuse, R73 ;  /* 0x0000004902637220 */ /* 0x040fe20000410000 */
[C---:B------:R-:W-:Y:S01]  /*12200*/  FMUL.FTZ R55, R2.reuse, R79 ;  /* 0x0000004f02377220 */ /* 0x040fe20000410000 */
[C---:B------:R-:W-:Y:S01]  /*12210*/  FMUL.FTZ R76, R2.reuse, R80 ;  /* 0x00000050024c7220 */ /* 0x040fe20000410000 */
[C---:B------:R-:W-:Y:S01]  /*12220*/  FMUL.FTZ R77, R2.reuse, R81 ;  /* 0x00000051024d7220 */ /* 0x040fe20000410000 */
[C---:B------:R-:W-:Y:S01]  /*12230*/  FMUL.FTZ R57, R2.reuse, R82 ;  /* 0x0000005202397220 */ /* 0x040fe20000410000 */
[C---:B------:R-:W-:Y:S01]  /*12240*/  FMUL.FTZ R46, R2.reuse, R83 ;  /* 0x00000053022e7220 */ /* 0x040fe20000410000 */
[----:B-1----:R-:W-:Y:S01]  /*12250*/  @P1 SHF.R.U32.HI R78, RZ, R9, R6 ;  /* 0x00000009ff4e1219 */ /* 0x002fe20000011606 */
[----:B------:R-:W-:Y:S01]  /*12260*/  IMAD.U32 R9, RZ, RZ, UR38 ;  /* 0x00000026ff097e24 */ /* 0x000fe2000f8e00ff */
[----:B------:R-:W0:Y:S01]  /*12270*/  LDC.64 R6, c[0x0][0x9e0] ;  /* 0x00027800ff067b82 */ /* 0x000e220000000a00 */
[C---:B------:R-:W-:Y:S01]  /*12280*/  FMUL.FTZ R84, R2.reuse, R84 ;  /* 0x0000005402547220 */ /* 0x040fe20000410000 */
[----:B------:R-:W-:Y:S01]  /*12290*/  FMUL.FTZ R85, R2, R85 ;  /* 0x0000005502557220 */ /* 0x000fe20000410000 */
[----:B------:R-:W1:Y:S01]  /*122a0*/  SHFL.IDX PT, R60, R78, RZ, 0x1c1f ;  /* 0x001c1fff4e3c7589 */ /* 0x000e6200000e0000 */
[----:B------:R-:W-:Y:S01]  /*122b0*/  PRMT R8, R9, 0x654, R8 ;  /* 0x0000065409087816 */ /* 0x000fe20000000008 */
[----:B------:R-:W-:-:S02]  /*122c0*/  VIADD R9, R100, 0x1 ;  /* 0x0000000164097836 */ /* 0x000fc40000000000 */
[C---:B------:R-:W-:Y:S01]  /*122d0*/  FMUL.FTZ R52, R2.reuse, R86 ;  /* 0x0000005602347220 */ /* 0x040fe20000410000 */
[----:B------:R-:W-:Y:S01]  /*122e0*/  FMUL.FTZ R53, R2, R87 ;  /* 0x0000005702357220 */ /* 0x000fe20000410000 */
[----:B------:R2:W-:Y:S01]  /*122f0*/  SYNCS.ARRIVE.TRANS64.RED.A1T0 RZ, [R8+URZ], RZ ;  /* 0x000000ff08ff79a7 */ /* 0x0005e2000810043f */
[----:B------:R-:W3:Y:S01]  /*12300*/  MUFU.TANH R13, R13 ;  /* 0x0000000d000d7308 */ /* 0x000ee20000002400 */
[----:B------:R-:W-:Y:S01]  /*12310*/  ULDC UR41, c[0x0][0x9dc] ;  /* 0x0002770000297ab9 */ /* 0x000fe20000000800 */
[----:B------:R-:W-:Y:S01]  /*12320*/  LEA R82, R89, 0xffffff80, 0x7 ;  /* 0xffffff8059527811 */ /* 0x000fe200078e38ff */
[----:B------:R-:W-:Y:S01]  /*12330*/  ULOP3.LUT UR41, URZ, UR41, URZ, 0x33, !UPT ;  /* 0x000000293f297292 */ /* 0x000fe2000f8e333f */
[----:B--2---:R-:W-:-:S04]  /*12340*/  IMAD R8, R204, -0x2, R9 ;  /* 0xfffffffecc087824 */ /* 0x004fc800078e0209 */
[----:B------:R-:W2:Y:S01]  /*12350*/  MUFU.TANH R90, R90 ;  /* 0x0000005a005a7308 */ /* 0x000ea20000002400 */
[----:B------:R-:W-:Y:S01]  /*12360*/  IMAD.IADD R9, R203, 0x1, R100 ;  /* 0x00000001cb097824 */ /* 0x000fe200078e0264 */
[----:B------:R-:W-:-:S03]  /*12370*/  IADD3 R59, -R202, R8, R203 ;  /* 0x00000008ca3b7210 */ /* 0x000fc60007ffe1cb */
[----:B------:R-:W-:Y:S01]  /*12380*/  IMAD R81, R204, -0x2, R9 ;  /* 0xfffffffecc517824 */ /* 0x000fe200078e0209 */
[----:B0-----:R-:W-:Y:S02]  /*12390*/  ISETP.GE.AND P2, PT, R7, 0x1, PT ;  /* 0x000000010700780c */ /* 0x001fe40003f46270 */
[----:B------:R-:W0:Y:S01]  /*123a0*/  MUFU.TANH R0, R0 ;  /* 0x0000000000007308 */ /* 0x000e220000002400 */
[C---:B------:R-:W-:Y:S02]  /*123b0*/  IMAD.IADD R86, R59.reuse, 0x1, R6 ;  /* 0x000000013b567824 */ /* 0x040fe400078e0206 */
[----:B------:R-:W-:-:S03]  /*123c0*/  VIADD R83, R59, UR41 ;  /* 0x000000293b537c36 */ /* 0x000fc60008000000 */
[----:B-1----:R-:W-:Y:S01]  /*123d0*/  VIADDMNMX R80, R60, R86, R81, PT ;  /* 0x000000563c507246 */ /* 0x002fe20003800151 */
[----:B------:R-:W-:Y:S01]  /*123e0*/  IMAD.IADD R79, R83, 0x1, R60 ;  /* 0x00000001534f7824 */ /* 0x000fe200078e023c */
[----:B------:R-:W1:Y:S08]  /*123f0*/  MUFU.TANH R3, R3 ;  /* 0x0000000300037308 */ /* 0x000e700000002400 */
        /* <DEDUP_REMOVED lines=60> */
[----:B-1234-:R-:W-:Y:S05]  /*127c0*/  @!P2 BRA `(.L_x_5337) ;  /* 0x000000000050a947 */ /* 0x01efea0003800000 */
[----:B------:R-:W-:Y:S01]  /*127d0*/  IADD3 R59, -R202, R203, R60 ;  /* 0x000000cbca3b7210 */ /* 0x000fe20007ffe13c */
[----:B------:R-:W-:Y:S03]  /*127e0*/  BSSY B0, `(.L_x_5338) ;  /* 0x000000e000007945 */ /* 0x000fe60003800000 */
[----:B------:R-:W-:-:S13]  /*127f0*/  ISETP.GT.AND P3, PT, R59, -0x1, PT ;  /* 0xffffffff3b00780c */ /* 0x000fda0003f64270 */
        /* <DEDUP_REMOVED lines=8> */
.L_x_5339:
[----:B------:R-:W-:-:S13]  /*12880*/  ISETP.NE.AND P3, PT, R7, 0x1, PT ;  /* 0x000000010700780c */ /* 0x000fda0003f65270 */
[----:B------:R-:W1:Y:S02]  /*12890*/  @P3 LDC.64 R8, c[0x0][0x9e8] ;  /* 0x00027a00ff083b82 */ /* 0x000e640000000a00 */
[----:B-1----:R-:W-:-:S05]  /*128a0*/  @P3 IMAD.HI.U32 R8, R59, R8, RZ ;  /* 0x000000083b083227 */ /* 0x002fca00078e00ff */
[----:B------:R-:W-:-:S07]  /*128b0*/  @P3 SHF.R.U32.HI R59, RZ, R9, R8 ;  /* 0x00000009ff3b3219 */ /* 0x000fce0000011608 */
.L_x_5340:
[----:B------:R-:W-:Y:S05]  /*128c0*/  BSYNC B0 ;  /* 0x0000000000007941 */ /* 0x000fea0003800000 */
.L_x_5338:
[----:B------:R-:W-:-:S04]  /*128d0*/  IMAD R59, R59, R7, -R82 ;  /* 0x000000073b3b7224 */ /* 0x000fc800078e0a52 */
[----:B------:R-:W-:-:S05]  /*128e0*/  IMAD R8, R204, -0x2, R59 ;  /* 0xfffffffecc087824 */ /* 0x000fca00078e023b */
[----:B------:R-:W-:Y:S02]  /*128f0*/  VIMNMX R79, R79, R8, !PT ;  /* 0x000000084f4f7248 */ /* 0x000fe40007fe0100 */
[----:B------:R-:W-:-:S07]  /*12900*/  VIADDMNMX R80, R8, R7, R80, PT ;  /* 0x0000000708507246 */ /* 0x000fce0003800150 */
.L_x_5337:
[C---:B------:R-:W-:Y:S02]  /*12910*/  ISETP.GE.AND P3, PT, R100.reuse, 0x2, PT ;  /* 0x000000026400780c */ /* 0x040fe40003f66270 */
[----:B------:R-:W-:Y:S02]  /*12920*/  ISETP.GE.AND P5, PT, R100, 0x9, PT ;  /* 0x000000096400780c */ /* 0x000fe40003fa6270 */
[----:B------:R-:W-:Y:S02]  /*12930*/  ISETP.GT.AND P4, PT, R79, 0x1, !P3 ;  /* 0x000000014f00780c */ /* 0x000fe40005f84270 */
[----:B------:R-:W-:Y:S02]  /*12940*/  P2R R87, PR, RZ, 0x20 ;  /* 0x00000020ff577803 */ /* 0x000fe40000000000 */
[----:B------:R-:W-:-:S04]  /*12950*/  ISETP.LT.OR P4, PT, R80, 0x2, P4 ;  /* 0x000000025000780c */ /* 0x000fc80002781670 */
[----:B------:R-:W-:Y:S02]  /*12960*/  FSEL R90, R90, -INF , !P4 ;  /* 0xff8000005a5a7808 */ /* 0x000fe40006000000 */
[----:B------:R-:W-:Y:S02]  /*12970*/  ISETP.GT.AND P4, PT, R79, 0x8, !P5 ;  /* 0x000000084f00780c */ /* 0x000fe40006f84270 */
[----:B------:R-:W-:Y:S02]  /*12980*/  ISETP.GE.AND P5, PT, R100, 0xa, PT ;  /* 0x0000000a6400780c */ /* 0x000fe40003fa6270 */
[----:B------:R-:W-:Y:S02]  /*12990*/  ISETP.LT.OR P4, PT, R80, 0x9, P4 ;  /* 0x000000095000780c */ /* 0x000fe40002781670 */
[----:B------:R-:W-:Y:S02]  /*129a0*/  P2R R101, PR, RZ, 0x20 ;  /* 0x00000020ff657803 */ /* 0x000fe40000000000 */
[----:B------:R-:W-:-:S02]  /*129b0*/  FSEL R73, R28, -INF , !P4 ;  /* 0xff8000001c497808 */ /* 0x000fc40006000000 */
[----:B------:R-:W-:Y:S02]  /*129c0*/  ISETP.GT.AND P4, PT, R79, 0x9, !P5 ;  /* 0x000000094f00780c */ /* 0x000fe40006f84270 */
[----:B------:R-:W-:Y:S02]  /*129d0*/  ISETP.GE.AND P5, PT, R100, 0x11, PT ;  /* 0x000000116400780c */ /* 0x000fe40003fa6270 */
[----:B------:R-:W-:Y:S02]  /*129e0*/  ISETP.LT.OR P4, PT, R80, 0xa, P4 ;  /* 0x0000000a5000780c */ /* 0x000fe40002781670 */
[----:B------:R-:W-:Y:S02]  /*129f0*/  P2R R102, PR, RZ, 0x20 ;  /* 0x00000020ff667803 */ /* 0x000fe40000000000 */
[----:B0-----:R-:W-:Y:S02]  /*12a00*/  FSEL R72, R29, -INF , !P4 ;  /* 0xff8000001d487808 */ /* 0x001fe40006000000 */
[----:B------:R-:W-:-:S02]  /*12a10*/  ISETP.GT.AND P4, PT, R79, 0x10, !P5 ;  /* 0x000000104f00780c */ /* 0x000fc40006f84270 */
[----:B------:R-:W-:Y:S02]  /*12a20*/  ISETP.GE.AND P5, PT, R100, 0x12, PT ;  /* 0x000000126400780c */ /* 0x000fe40003fa6270 */
[----:B------:R-:W-:Y:S02]  /*12a30*/  ISETP.LT.OR P4, PT, R80, 0x11, P4 ;  /* 0x000000115000780c */ /* 0x000fe40002781670 */
[----:B------:R-:W-:Y:S02]  /*12a40*/  P2R R103, PR, RZ, 0x20 ;  /* 0x00000020ff677803 */ /* 0x000fe40000000000 */
[----:B------:R-:W-:Y:S02]  /*12a50*/  FSEL R71, R32, -INF , !P4 ;  /* 0xff80000020477808 */ /* 0x000fe40006000000 */
[----:B------:R-:W-:Y:S02]  /*12a60*/  ISETP.GT.AND P4, PT, R79, 0x11, !P5 ;  /* 0x000000114f00780c */ /* 0x000fe40006f84270 */
[----:B------:R-:W-:-:S02]  /*12a70*/  ISETP.GE.AND P5, PT, R100, 0x19, PT ;  /* 0x000000196400780c */ /* 0x000fc40003fa6270 */
[----:B------:R-:W-:Y:S02]  /*12a80*/  ISETP.LT.OR P4, PT, R80, 0x12, P4 ;  /* 0x000000125000780c */ /* 0x000fe40002781670 */
[----:B------:R-:W-:Y:S02]  /*12a90*/  P2R R104, PR, RZ, 0x20 ;  /* 0x00000020ff687803 */ /* 0x000fe40000000000 */
[----:B------:R-:W-:Y:S02]  /*12aa0*/  FSEL R68, R33, -INF , !P4 ;  /* 0xff80000021447808 */ /* 0x000fe40006000000 */
[----:B------:R-:W-:Y:S02]  /*12ab0*/  ISETP.GT.AND P4, PT, R79, 0x18, !P5 ;  /* 0x000000184f00780c */ /* 0x000fe40006f84270 */
[----:B------:R-:W-:Y:S02]  /*12ac0*/  ISETP.GE.AND P5, PT, R100, 0x1a, PT ;  /* 0x0000001a6400780c */ /* 0x000fe40003fa6270 */
[----:B------:R-:W-:-:S02]  /*12ad0*/  ISETP.LT.OR P4, PT, R80, 0x19, P4 ;  /* 0x000000195000780c */ /* 0x000fc40002781670 */
[----:B------:R-:W-:Y:S02]  /*12ae0*/  P2R R105, PR, RZ, 0x20 ;  /* 0x00000020ff697803 */ /* 0x000fe40000000000 */
[----:B------:R-:W-:Y:S02]  /*12af0*/  FSEL R67, R36, -INF , !P4 ;  /* 0xff80000024437808 */ /* 0x000fe40006000000 */
[----:B------:R-:W-:Y:S02]  /*12b00*/  ISETP.GT.AND P4, PT, R79, 0x19, !P5 ;  /* 0x000000194f00780c */ /* 0x000fe40006f84270 */
[----:B------:R-:W-:Y:S02]  /*12b10*/  ISETP.GE.AND P5, PT, R100, 0x21, PT ;  /* 0x000000216400780c */ /* 0x000fe40003fa6270 */
[----:B------:R-:W-:Y:S02]  /*12b20*/  ISETP.LT.OR P4, PT, R80, 0x1a, P4 ;  /* 0x0000001a5000780c */ /* 0x000fe40002781670 */
[----:B------:R-:W-:-:S02]  /*12b30*/  P2R R106, PR, RZ, 0x20 ;  /* 0x00000020ff6a7803 */ /* 0x000fc40000000000 */
        /* <DEDUP_REMOVED lines=10> */
[----:B------:R-:W-:Y:S02]  /*12be0*/  FSEL R63, R41, -INF , !P4 ;  /* 0xff800000293f7808 */ /* 0x000fe40006000000 */
        /* <DEDUP_REMOVED lines=37> */
[----:B------:R-:W-:-:S04]  /*12e40*/  ISETP.LT.OR P4, PT, R80, 0x42, P4 ;  /* 0x000000425000780c */ /* 0x000fc80002781670 */
        /* <DEDUP_REMOVED lines=46> */
[----:B------:R-:W-:Y:S01]  /*13130*/  ISETP.GT.AND P4, PT, R79, 0x69, !P5 ;  /* 0x000000694f00780c */ /* 0x000fe20006f84270 */
[----:B------:R-:W0:Y:S01]  /*13140*/  SHFL.IDX PT, R74, R78, 0x1, 0x1c1f ;  /* 0x003c1f004e4a7f89 */ /* 0x000e2200000e0000 */
[----:B------:R-:W-:-:S02]  /*13150*/  P2R R119, PR, RZ, 0x20 ;  /* 0x00000020ff777803 */ /* 0x000fc40000000000 */
[----:B------:R-:W-:Y:S02]  /*13160*/  ISETP.LT.OR P4, PT, R80, 0x6a, P4 ;  /* 0x0000006a5000780c */ /* 0x000fe40002781670 */
[----:B------:R-:W-:Y:S02]  /*13170*/  ISETP.GE.AND P5, PT, R100, 0x71, PT ;  /* 0x000000716400780c */ /* 0x000fe40003fa6270 */
[----:B------:R-:W-:Y:S02]  /*13180*/  FSEL R40, R75, -INF , !P4 ;  /* 0xff8000004b287808 */ /* 0x000fe40006000000 */
[----:B------:R-:W-:Y:S02]  /*13190*/  ISETP.GT.AND P4, PT, R79, 0x70, !P5 ;  /* 0x000000704f00780c */ /* 0x000fe40006f84270 */
[----:B------:R-:W-:Y:S02]  /*131a0*/  P2R R120, PR, RZ, 0x20 ;  /* 0x00000020ff787803 */ /* 0x000fe40000000000 */
[----:B------:R-:W-:-:S04]  /*131b0*/  ISETP.LT.OR P4, PT, R80, 0x71, P4 ;  /* 0x000000715000780c */ /* 0x000fc80002781670 */
[----:B------:R-:W-:Y:S02]  /*131c0*/  FSEL R33, R76, -INF , !P4 ;  /* 0xff8000004c217808 */ /* 0x000fe40006000000 */
[----:B------:R-:W-:-:S04]  /*131d0*/  ISETP.GE.AND P4, PT, R100, 0x72, PT ;  /* 0x000000726400780c */ /* 0x000fc80003f86270 */
[----:B------:R-:W-:Y:S01]  /*131e0*/  ISETP.GT.AND P5, PT, R79, 0x71, !P4 ;  /* 0x000000714f00780c */ /* 0x000fe200067a4270 */
[----:B0-----:R-:W-:Y:S01]  /*131f0*/  IMAD.IADD R69, R83, 0x1, R74 ;  /* 0x0000000153457824 */ /* 0x001fe200078e024a */
[----:B------:R-:W-:Y:S02]  /*13200*/  VIADDMNMX R70, R74, R86, R81, PT ;  /* 0x000000564a467246 */ /* 0x000fe40003800151 */
        /* <DEDUP_REMOVED lines=14> */
[----:B------:R-:W-:-:S04]  /*132f0*/  ISETP.LT.OR P6, PT, R80, 0x7a, P6 ;  /* 0x0000007a5000780c */ /* 0x000fc800037c1670 */
[----:B------:R-:W-:Y:S01]  /*13300*/  FSEL R13, R85, -INF , !P6 ;  /* 0xff800000550d7808 */ /* 0x000fe20007000000 */
[----:B------:R-:W-:Y:S08]  /*13310*/  @!P2 BRA `(.L_x_5341) ;  /* 0x000000000050a947 */ /* 0x000ff00003800000 */
[----:B------:R-:W-:Y:S01]  /*13320*/  IADD3 R74, -R202, R203, R74 ;  /* 0x000000cbca4a7210 */ /* 0x000fe20007ffe14a */
[----:B------:R-:W-:Y:S03]  /*13330*/  BSSY B0, `(.L_x_5342) ;  /* 0x000000e000007945 */ /* 0x000fe60003800000 */
        /* <DEDUP_REMOVED lines=9> */
.L_x_5343:
[----:B------:R-:W-:-:S13]  /*133d0*/  ISETP.NE.AND P6, PT, R7, 0x1, PT ;  /* 0x000000010700780c */ /* 0x000fda0003fc5270 */
[----:B------:R-:W0:Y:S02]  /*133e0*/  @P6 LDC.64 R8, c[0x0][0x9e8] ;  /* 0x00027a00ff086b82 */ /* 0x000e240000000a00 */
[----:B0-----:R-:W-:-:S05]  /*133f0*/  @P6 IMAD.HI.U32 R8, R74, R8, RZ ;  /* 0x000000084a086227 */ /* 0x001fca00078e00ff */
[----:B------:R-:W-:-:S07]  /*13400*/  @P6 SHF.R.U32.HI R74, RZ, R9, R8 ;  /* 0x00000009ff4a6219 */ /* 0x000fce0000011608 */
.L_x_5344:
[----:B------:R-:W-:Y:S05]  /*13410*/  BSYNC B0 ;  /* 0x0000000000007941 */ /* 0x000fea0003800000 */
.L_x_5342:
[----:B------:R-:W-:-:S04]  /*13420*/  IMAD R9, R74, R7, -R82 ;  /* 0x000000074a097224 */ /* 0x000fc800078e0a52 */
[----:B------:R-:W-:-:S05]  /*13430*/  IMAD R8, R204, -0x2, R9 ;  /* 0xfffffffecc087824 */ /* 0x000fca00078e0209 */
[----:B------:R-:W-:Y:S02]  /*13440*/  VIMNMX R69, R69, R8, !PT ;  /* 0x0000000845457248 */ /* 0x000fe40007fe0100 */
[----:B------:R-:W-:-:S07]  /*13450*/  VIADDMNMX R70, R8, R7, R70, PT ;  /* 0x0000000708467246 */ /* 0x000fce0003800146 */
.L_x_5341:
[C---:B------:R-:W-:Y:S01]  /*13460*/  ISETP.GT.AND P3, PT, R69.reuse, 0x1, !P3 ;  /* 0x000000014500780c */ /* 0x040fe20005f64270 */
[----:B------:R-:W-:Y:S01]  /*13470*/  ULDC UR35, c[0x0][0x988] ;  /* 0x0002620000237ab9 */ /* 0x000fe20000000800 */
[----:B------:R-:W-:Y:S01]  /*13480*/  ISETP.NE.AND P6, PT, R104, RZ, PT ;  /* 0x000000ff6800720c */ /* 0x000fe20003fc5270 */
[----:B------:R-:W-:Y:S01]  /*13490*/  IMAD.U32 R79, RZ, RZ, UR35 ;  /* 0x00000023ff4f7e24 */ /* 0x000fe2000f8e00ff */
        /* <DEDUP_REMOVED lines=28> */
[C---:B------:R-:W-:Y:S02]  /*13660*/  ISETP.LT.OR P3, PT, R70.reuse, 0x12, P3 ;  /* 0x000000124600780c */ /* 0x040fe40001f61670 */
[----:B------:R-:W-:Y:S02]  /*13670*/  FMNMX.FTZ R77, R63, R10, !PT ;  /* 0x0000000a3f4d7209 */ /* 0x000fe40007810000 */
[----:B------:R-:W-:Y:S02]  /*13680*/  FSEL R11, R11, -INF , !P3 ;  /* 0xff8000000b0b7808 */ /* 0x000fe40005800000 */
        /* <DEDUP_REMOVED lines=54> */
[----:B------:R-:W-:Y:S01]  /*139f0*/  ISETP.NE.AND P3, PT, R112, RZ, PT ;  /* 0x000000ff7000720c */ /* 0x000fe20003f65270 */
[----:B------:R-:W0:Y:S01]  /*13a00*/  SHFL.BFLY PT, R77, R14, 0x2, 0x1f ;  /* 0x0c401f000e4d7f89 */ /* 0x000e2200000e0000 */
[----:B------:R-:W-:Y:S02]  /*13a10*/  FSEL R46, R46, -INF , !P4 ;  /* 0xff8000002e2e7808 */ /* 0x000fe40006000000 */
[----:B------:R-:W-:-:S02]  /*13a20*/  ISETP.GT.AND P3, PT, R69, 0x38, !P3 ;  /* 0x000000384500780c */ /* 0x000fc40005f64270 */
[----:B------:R-:W-:Y:S02]  /*13a30*/  FSEL R52, R52, -INF , !P5 ;  /* 0xff80000034347808 */ /* 0x000fe40006800000 */
[----:B------:R-:W-:-:S04]  /*13a40*/  ISETP.LT.OR P3, PT, R70, 0x39, P3 ;  /* 0x000000394600780c */ /* 0x000fc80001f61670 */
[----:B------:R-:W-:Y:S02]  /*13a50*/  FSEL R30, R30, -INF , !P3 ;  /* 0xff8000001e1e7808 */ /* 0x000fe40005800000 */
[----:B------:R-:W-:-:S04]  /*13a60*/  ISETP.NE.AND P3, PT, R113, RZ, PT ;  /* 0x000000ff7100720c */ /* 0x000fc80003f65270 */
[----:B------:R-:W-:-:S04]  /*13a70*/  ISETP.GT.AND P3, PT, R69, 0x39, !P3 ;  /* 0x000000394500780c */ /* 0x000fc80005f64270 */
[----:B------:R-:W-:Y:S02]  /*13a80*/  ISETP.LT.OR P3, PT, R70, 0x3a, P3 ;  /* 0x0000003a4600780c */ /* 0x000fe40001f61670 */
[----:B0-----:R-:W-:Y:S02]  /*13a90*/  FMNMX.FTZ R77, R14, R77, !PT ;  /* 0x0000004d0e4d7209 */ /* 0x001fe40007810000 */
[----:B------:R-:W-:Y:S02]  /*13aa0*/  FSEL R31, R31, -INF , !P3 ;  /* 0xff8000001f1f7808 */ /* 0x000fe40005800000 */
[----:B------:R-:W-:Y:S01]  /*13ab0*/  ISETP.NE.AND P3, PT, R114, RZ, PT ;  /* 0x000000ff7200720c */ /* 0x000fe20003f65270 */
[----:B------:R-:W0:Y:S03]  /*13ac0*/  SHFL.BFLY PT, R10, R77, 0x1, 0x1f ;  /* 0x0c201f004d0a7f89 */ /* 0x000e2600000e0000 */
[----:B------:R-:W-:-:S04]  /*13ad0*/  ISETP.GT.AND P3, PT, R69, 0x40, !P3 ;  /* 0x000000404500780c */ /* 0x000fc80005f64270 */
[----:B------:R-:W-:-:S04]  /*13ae0*/  ISETP.LT.OR P3, PT, R70, 0x41, P3 ;  /* 0x000000414600780c */ /* 0x000fc80001f61670 */
[----:B------:R-:W-:Y:S02]  /*13af0*/  FSEL R34, R34, -INF , !P3 ;  /* 0xff80000022227808 */ /* 0x000fe40005800000 */
[----:B------:R-:W-:Y:S02]  /*13b00*/  ISETP.GT.AND P3, PT, R69, 0x41, !P6 ;  /* 0x000000414500780c */ /* 0x000fe40007764270 */
[----:B------:R-:W-:Y:S02]  /*13b10*/  ISETP.NE.AND P6, PT, R120, RZ, PT ;  /* 0x000000ff7800720c */ /* 0x000fe40003fc5270 */
[----:B------:R-:W-:-:S04]  /*13b20*/  ISETP.LT.OR P3, PT, R70, 0x42, P3 ;  /* 0x000000424600780c */ /* 0x000fc80001f61670 */
[----:B------:R-:W-:Y:S02]  /*13b30*/  FSEL R35, R35, -INF , !P3 ;  /* 0xff80000023237808 */ /* 0x000fe40005800000 */
[----:B------:R-:W-:Y:S02]  /*13b40*/  ISETP.NE.AND P3, PT, R94, RZ, PT ;  /* 0x000000ff5e00720c */ /* 0x000fe40003f65270 */
[----:B0-----:R-:W-:Y:S02]  /*13b50*/  FMNMX.FTZ R10, R77, R10, !PT ;  /* 0x0000000a4d0a7209 */ /* 0x001fe40007810000 */
        /* <DEDUP_REMOVED lines=40> */
[----:B------:R-:W-:Y:S01]  /*13de0*/  ISETP.NE.AND P6, PT, R76, RZ, PT ;  /* 0x000000ff4c00720c */ /* 0x000fe20003fc5270 */
[----:B------:R-:W-:-:S01]  /*13df0*/  FFMA.FTZ R76, R10, R79, -8 ;  /* 0xc10000000a4c7423 */ /* 0x000fc2000001004f */
[----:B------:R-:W-:-:S04]  /*13e00*/  ISETP.LT.OR P3, PT, R70, 0x71, P3 ;  /* 0x000000714600780c */ /* 0x000fc80001f61670 */
        /* <DEDUP_REMOVED lines=9> */
[----:B------:R-:W-:-:S01]  /*13ea0*/  FFMA.FTZ R80, R62, UR35, -R76 ;  /* 0x000000233e507c23 */ /* 0x000fc2000801084c */
[----:B------:R-:W-:Y:S01]  /*13eb0*/  FSEL R74, R0, -INF , !P3 ;  /* 0xff800000004a7808 */ /* 0x000fe20005800000 */
[----:B------:R-:W-:-:S01]  /*13ec0*/  FFMA.FTZ R0, R75, UR35, -R76 ;  /* 0x000000234b007c23 */ /* 0x000fc2000801084c */
[----:B------:R-:W-:Y:S01]  /*13ed0*/  ISETP.GT.AND P3, PT, R69, 0x79, !P6 ;  /* 0x000000794500780c */ /* 0x000fe20007764270 */
[----:B------:R-:W-:-:S01]  /*13ee0*/  FFMA.FTZ R69, R59, UR35, -R76 ;  /* 0x000000233b457c23 */ /* 0x000fc2000801084c */
[----:B------:R-:W-:Y:S01]  /*13ef0*/  FMNMX.FTZ R77, R74, R9, !PT ;  /* 0x000000094a4d7209 */ /* 0x000fe20007810000 */
[----:B------:R-:W-:-:S01]  /*13f00*/  FFMA.FTZ R75, R90, UR35, -R76 ;  /* 0x000000235a4b7c23 */ /* 0x000fc2000801084c */
        /* <DEDUP_REMOVED lines=25> */
[----:B------:R-:W0:Y:S01]  /*140a0*/  MUFU.EX2 R72, R72 ;  /* 0x0000004800487308 */ /* 0x000e220000000800 */
        /* <DEDUP_REMOVED lines=10> */
[----:B------:R-:W-:-:S02]  /*14150*/  FFMA.FTZ R13, R13, UR35, -R76 ;  /* 0x000000230d0d7c23 */ /* 0x000fc4000801084c */
[----:B------:R-:W-:-:S03]  /*14160*/  FMNMX.FTZ R77, R25, R14, !PT ;  /* 0x0000000e194d7209 */ /* 0x000fc60007810000 */
[----:B------:R-:W-:Y:S01]  /*14170*/  MUFU.EX2 R71, R71 ;  /* 0x0000004700477308 */ /* 0x000fe20000000800 */
[----:B------:R-:W-:Y:S02]  /*14180*/  FMNMX.FTZ R14, R26, R77, !PT ;  /* 0x0000004d1a0e7209 */ /* 0x000fe40007810000 */
[----:B0-----:R-:W-:Y:S02]  /*14190*/  F2FP.SATFINITE.E4M3.F32.PACK_AB_MERGE_C R196, R72, R73, RZ ;  /* 0x0000004948c4723e */ /* 0x001fe400048070ff */
[----:B------:R-:W-:Y:S02]  /*141a0*/  FMNMX.FTZ R63, R27, R14, !PT ;  /* 0x0000000e1b3f7209 */ /* 0x000fe40007810000 */
[----:B------:R-:W-:Y:S01]  /*141b0*/  F2FP.SATFINITE.E4M3.F32.PACK_AB_MERGE_C R196, R75, R0, R196 ;  /* 0x000000004bc4723e */ /* 0x000fe200048070c4 */
        /* <DEDUP_REMOVED lines=9> */
[----:B------:R-:W1:Y:S01]  /*14250*/  MUFU.EX2 R66, R66 ;  /* 0x0000004200427308 */ /* 0x000e620000000800 */
[----:B------:R-:W-:-:S04]  /*14260*/  FMNMX.FTZ R14, R42, R77, !PT ;  /* 0x0000004d2a0e7209 */ /* 0x000fc80007810000 */
[----:B------:R-:W-:-:S03]  /*14270*/  FMNMX.FTZ R14, R43, R14, !PT ;  /* 0x0000000e2b0e7209 */ /* 0x000fc60007810000 */
[----:B------:R2:W-:Y:S01]  /*14280*/  MUFU.EX2 R77, R80 ;  /* 0x00000050004d7308 */ /* 0x0005e20000000800 */
[----:B0-----:R-:W-:-:S04]  /*14290*/  FMNMX.FTZ R79, R47, R14, !PT ;  /* 0x0000000e2f4f7209 */ /* 0x001fc80007810000 */
[----:B------:R-:W-:-:S03]  /*142a0*/  FMNMX.FTZ R79, R48, R79, !PT ;  /* 0x0000004f304f7209 */ /* 0x000fc60007810000 */
[----:B------:R-:W-:Y:S01]  /*142b0*/  MUFU.EX2 R65, R65 ;  /* 0x0000004100417308 */ /* 0x000fe20000000800 */
[----:B------:R-:W-:Y:S01]  /*142c0*/  FMNMX.FTZ R14, R50, R79, !PT ;  /* 0x0000004f320e7209 */ /* 0x000fe20007810000 */
[--C-:B--2---:R-:W-:Y:S01]  /*142d0*/  FFMA.FTZ R80, R45, UR35, -R76.reuse ;  /* 0x000000232d507c23 */ /* 0x104fe2000801084c */
[----:B------:R-:W-:-:S01]  /*142e0*/  FFMA.FTZ R45, R32, UR35, -R76 ;  /* 0x00000023202d7c23 */ /* 0x000fc2000801084c */
[--C-:B------:R-:W-:Y:S01]  /*142f0*/  FFMA.FTZ R32, R41, UR35, -R76.reuse ;  /* 0x0000002329207c23 */ /* 0x100fe2000801084c */
[----:B------:R-:W-:Y:S01]  /*14300*/  FMNMX.FTZ R81, R51, R14, !PT ;  /* 0x0000000e33517209 */ /* 0x000fe20007810000 */
[----:B------:R-:W-:Y:S01]  /*14310*/  FFMA.FTZ R41, R40, UR35, -R76 ;  /* 0x0000002328297c23 */ /* 0x000fe2000801084c */
[----:B-1----:R-:W-:Y:S01]  /*14320*/  F2FP.SATFINITE.E4M3.F32.PACK_AB_MERGE_C R198, R66, R67, RZ ;  /* 0x0000004342c6723e */ /* 0x002fe200048070ff */
[----:B------:R-:W-:Y:S01]  /*14330*/  MUFU.EX2 R78, R78 ;  /* 0x0000004e004e7308 */ /* 0x000fe20000000800 */
[----:B------:R-:W-:Y:S02]  /*14340*/  FMNMX.FTZ R14, R54, R81, !PT ;  /* 0x00000051360e7209 */ /* 0x000fe40007810000 */
[----:B------:R-:W-:-:S02]  /*14350*/  F2FP.SATFINITE.E4M3.F32.PACK_AB_MERGE_C R198, R68, R71, R198 ;  /* 0x0000004744c6723e */ /* 0x000fc400048070c6 */
[----:B------:R-:W-:-:S03]  /*14360*/  FMNMX.FTZ R14, R55, R14, !PT ;  /* 0x0000000e370e7209 */ /* 0x000fc60007810000 */
[----:B------:R-:W-:Y:S01]  /*14370*/  MUFU.EX2 R60, R60 ;  /* 0x0000003c003c7308 */ /* 0x000fe20000000800 */
[----:B------:R-:W-:-:S04]  /*14380*/  FMNMX.FTZ R59, R57, R14, !PT ;  /* 0x0000000e393b7209 */ /* 0x000fc80007810000 */
[----:B------:R-:W-:-:S03]  /*14390*/  FMNMX.FTZ R59, R46, R59, !PT ;  /* 0x0000003b2e3b7209 */ /* 0x000fc60007810000 */
[----:B------:R-:W-:Y:S01]  /*143a0*/  MUFU.EX2 R64, R64 ;  /* 0x0000004000407308 */ /* 0x000fe20000000800 */
[----:B------:R-:W-:-:S04]  /*143b0*/  FMNMX.FTZ R14, R52, R59, !PT ;  /* 0x0000003b340e7209 */ /* 0x000fc80007810000 */
[----:B------:R-:W-:-:S03]  /*143c0*/  FMNMX.FTZ R14, R53, R14, !PT ;  /* 0x0000000e350e7209 */ /* 0x000fc60007810000 */
[----:B------:R-:W-:Y:S02]  /*143d0*/  MUFU.EX2 R62, R62 ;  /* 0x0000003e003e7308 */ /* 0x000fe40000000800 */
[----:B------:R-:W0:Y:S06]  /*143e0*/  SHFL.BFLY PT, R59, R14, 0x2, 0x1f ;  /* 0x0c401f000e3b7f89 */ /* 0x000e2c00000e0000 */
[----:B------:R-:W-:Y:S08]  /*143f0*/  MUFU.EX2 R79, R93 ;  /* 0x0000005d004f7308 */ /* 0x000ff00000000800 */
        /* <DEDUP_REMOVED lines=36> */
[----:B------:R1:W-:Y:S01]  /*14640*/  MUFU.EX2 R76, R12 ;  /* 0x0000000c004c7308 */ /* 0x0003e20000000800 */
        /* <DEDUP_REMOVED lines=8> */
[----:B-1----:R-:W-:-:S01]  /*146d0*/  FFMA.FTZ R12, R26, UR35, -R59 ;  /* 0x000000231a0c7c23 */ /* 0x002fc2000801083b */
[----:B------:R-:W-:Y:S01]  /*146e0*/  FADD.FTZ R26, R0, R75 ;  /* 0x0000004b001a7221 */ /* 0x000fe20000010000 */
[----:B------:R-:W-:-:S01]  /*146f0*/  FFMA.FTZ R46, R46, UR35, -R59 ;  /* 0x000000232e2e7c23 */ /* 0x000fc2000801083b */
[--C-:B------:R-:W-:Y:S01]  /*14700*/  FFMA.FTZ R52, R52, UR35, -R59.reuse ;  /* 0x0000002334347c23 */ /* 0x100fe2000801083b */
[----:B------:R-:W-:-:S03]  /*14710*/  FFMA.FTZ R53, R53, UR35, -R59 ;  /* 0x0000002335357c23 */ /* 0x000fc6000801083b */
[----:B------:R1:W-:Y:S08]  /*14720*/  MUFU.EX2 R81, R15 ;  /* 0x0000000f00517308 */ /* 0x0003f00000000800 */
[----:B------:R-:W3:Y:S01]  /*14730*/  MUFU.EX2 R74, R74 ;  /* 0x0000004a004a7308 */ /* 0x000ee20000000800 */
[----:B-1----:R-:W-:-:S01]  /*14740*/  FFMA.FTZ R15, R27, UR35, -R59 ;  /* 0x000000231b0f7c23 */ /* 0x002fc2000801083b */
[----:B------:R-:W-:-:S04]  /*14750*/  FADD.FTZ R27, R73, R26 ;  /* 0x0000001a491b7221 */ /* 0x000fc80000010000 */
[----:B------:R-:W-:Y:S02]  /*14760*/  FADD.FTZ R26, R72, R27 ;  /* 0x0000001b481a7221 */ /* 0x000fe40000010000 */
[----:B------:R-:W1:Y:S02]  /*14770*/  MUFU.EX2 R4, R4 ;  /* 0x0000000400047308 */ /* 0x000e640000000800 */
[----:B------:R-:W-:-:S01]  /*14780*/  FADD.FTZ R27, R71, R26 ;  /* 0x0000001a471b7221 */ /* 0x000fc20000010000 */
[----:B0-----:R-:W-:-:S03]  /*14790*/  FADD.FTZ R26, R40, R9 ;  /* 0x00000009281a7221 */ /* 0x001fc60000010000 */
[----:B------:R-:W-:Y:S01]  /*147a0*/  FADD.FTZ R34, R68, R27 ;  /* 0x0000001b44227221 */ /* 0x000fe20000010000 */
[----:B--2---:R-:W-:-:S01]  /*147b0*/  FADD.FTZ R27, R69, R26 ;  /* 0x0000001a451b7221 */ /* 0x004fc20000010000 */
[----:B------:R-:W0:Y:S01]  /*147c0*/  MUFU.EX2 R11, R11 ;  /* 0x0000000b000b7308 */ /* 0x000e220000000800 */
[C---:B---3--:R-:W-:Y:S01]  /*147d0*/  F2FP.SATFINITE.E4M3.F32.PACK_AB_MERGE_C R69, R74.reuse, R69, RZ ;  /* 0x000000454a45723e */ /* 0x048fe200048070ff */
[----:B------:R-:W-:Y:S01]  /*147e0*/  FADD.FTZ R35, R67, R34 ;  /* 0x0000002243237221 */ /* 0x000fe20000010000 */
[----:B------:R-:W-:-:S02]  /*147f0*/  FADD.FTZ R27, R74, R27 ;  /* 0x0000001b4a1b7221 */ /* 0x000fc40000010000 */
[----:B------:R-:W-:Y:S01]  /*14800*/  F2FP.SATFINITE.E4M3.F32.PACK_AB_MERGE_C R197, R9, R40, R69 ;  /* 0x0000002809c5723e */ /* 0x000fe20004807045 */
[----:B------:R-:W-:-:S02]  /*14810*/  FADD.FTZ R34, R66, R35 ;  /* 0x0000002342227221 */ /* 0x000fc40000010000 */
[----:B------:R-:W2:Y:S01]  /*14820*/  MUFU.EX2 R3, R3 ;  /* 0x0000000300037308 */ /* 0x000ea20000000800 */
[----:B-1----:R-:W-:-:S01]  /*14830*/  FADD.FTZ R26, R4, R27 ;  /* 0x0000001b041a7221 */ /* 0x002fc20000010000 */
[----:B------:R-:W-:-:S04]  /*14840*/  FADD.FTZ R35, R65, R34 ;  /* 0x0000002241237221 */ /* 0x000fc80000010000 */
[----:B------:R-:W-:Y:S02]  /*14850*/  FADD.FTZ R35, R78, R35 ;  /* 0x000000234e237221 */ /* 0x000fe40000010000 */
[----:B------:R-:W1:Y:S01]  /*14860*/  MUFU.EX2 R8, R8 ;  /* 0x0000000800087308 */ /* 0x000e620000000800 */
[----:B0-----:R-:W-:-:S01]  /*14870*/  FADD.FTZ R27, R11, R26 ;  /* 0x0000001a0b1b7221 */ /* 0x001fc20000010000 */
[----:B------:R-:W-:Y:S01]  /*14880*/  FADD.FTZ R26, R60, R35 ;  /* 0x000000233c1a7221 */ /* 0x000fe20000010000 */
[C---:B------:R-:W-:Y:S02]  /*14890*/  F2FP.SATFINITE.E4M3.F32.PACK_AB_MERGE_C R60, R63.reuse, R60, RZ ;  /* 0x0000003c3f3c723e */ /* 0x040fe400048070ff */
[----:B------:R-:W-:Y:S01]  /*148a0*/  FADD.FTZ R0, R76, R27 ;  /* 0x0000001b4c007221 */ /* 0x000fe20000010000 */
[----:B------:R-:W-:-:S01]  /*148b0*/  FADD.FTZ R63, R63, R26 ;  /* 0x0000001a3f3f7221 */ /* 0x000fc20000010000 */
[----:B------:R-:W-:Y:S01]  /*148c0*/  F2FP.SATFINITE.E4M3.F32.PACK_AB_MERGE_C R26, R79, R62, RZ ;  /* 0x0000003e4f1a723e */ /* 0x000fe200048070ff */
[----:B------:R-:W0:Y:S01]  /*148d0*/  MUFU.EX2 R24, R24 ;  /* 0x0000001800187308 */ /* 0x000e220000000800 */
[----:B------:R-:W-:-:S01]  /*148e0*/  FADD.FTZ R0, R81, R0 ;  /* 0x0000000051007221 */ /* 0x000fc20000010000 */
[----:B------:R-:W-:-:S02]  /*148f0*/  F2FP.SATFINITE.E4M3.F32.PACK_AB_MERGE_C R76, R81, R76, RZ ;  /* 0x0000004c514c723e */ /* 0x000fc400048070ff */
[----:B------:R-:W-:Y:S01]  /*14900*/  F2FP.SATFINITE.E4M3.F32.PACK_AB_MERGE_C R194, R77, R64, R26 ;  /* 0x000000404dc2723e */ /* 0x000fe2000480701a */
[----:B--2---:R-:W-:Y:S01]  /*14910*/  FADD.FTZ R27, R3, R0 ;  /* 0x00000000031b7221 */ /* 0x004fe20000010000 */
[----:B------:R-:W-:-:S01]  /*14920*/  FADD.FTZ R0, R64, R63 ;  /* 0x0000003f40007221 */ /* 0x000fc20000010000 */
[----:B------:R-:W-:Y:S01]  /*14930*/  F2FP.SATFINITE.E4M3.F32.PACK_AB_MERGE_C R26, R37, R58, RZ ;  /* 0x0000003a251a723e */ /* 0x000fe200048070ff */
[----:B------:R-:W2:Y:S01]  /*14940*/  MUFU.EX2 R25, R25 ;  /* 0x0000001900197308 */ /* 0x000ea20000000800 */
[----:B-1----:R-:W-:-:S01]  /*14950*/  FADD.FTZ R27, R8, R27 ;  /* 0x0000001b081b7221 */ /* 0x002fc20000010000 */
[----:B------:R-:W-:Y:S01]  /*14960*/  FADD.FTZ R35, R77, R0 ;  /* 0x000000004d237221 */ /* 0x000fe20000010000 */
[----:B------:R-:W-:Y:S02]  /*14970*/  F2FP.SATFINITE.E4M3.F32.PACK_AB_MERGE_C R188, R70, R61, R26 ;  /* 0x0000003d46bc723e */ /* 0x000fe4000480701a */
[----:B------:R-:W-:Y:S01]  /*14980*/  F2FP.SATFINITE.E4M3.F32.PACK_AB_MERGE_C R26, R80, R49, RZ ;  /* 0x00000031501a723e */ /* 0x000fe200048070ff */
[----:B------:R-:W-:-:S01]  /*14990*/  FADD.FTZ R62, R62, R35 ;  /* 0x000000233e3e7221 */ /* 0x000fc20000010000 */
[----:B------:R-:W-:Y:S01]  /*149a0*/  F2FP.SATFINITE.E4M3.F32.PACK_AB_MERGE_C R199, R11, R4, R76 ;  /* 0x000000040bc7723e */ /* 0x000fe2000480704c */
[----:B------:R-:W1:Y:S01]  /*149b0*/  MUFU.EX2 R12, R12 ;  /* 0x0000000c000c7308 */ /* 0x000e620000000800 */
[----:B0-----:R-:W-:-:S01]  /*149c0*/  FADD.FTZ R0, R24, R27 ;  /* 0x0000001b18007221 */ /* 0x001fc20000010000 */
[----:B------:R-:W-:Y:S01]  /*149d0*/  FADD.FTZ R62, R79, R62 ;  /* 0x0000003e4f3e7221 */ /* 0x000fe20000010000 */
[----:B------:R-:W-:Y:S01]  /*149e0*/  F2FP.SATFINITE.E4M3.F32.PACK_AB_MERGE_C R190, R56, R29, R26 ;  /* 0x0000001d38be723e */ /* 0x000fe2000480701a */
[----:B------:R-:W0:Y:S01]  /*149f0*/  @P1 LDC R11, c[0x0][0x44c] ;  /* 0x00011300ff0b1b82 */ /* 0x000e220000000800 */
[----:B------:R-:W-:Y:S01]  /*14a00*/  F2FP.SATFINITE.E4M3.F32.PACK_AB_MERGE_C R192, R78, R65, R60 ;  /* 0x000000414ec0723e */ /* 0x000fe2000480703c */
[----:B------:R-:W-:-:S02]  /*14a10*/  FADD.FTZ R61, R61, R62 ;  /* 0x0000003e3d3d7221 */ /* 0x000fc40000010000 */
[----:B------:R-:W3:Y:S01]  /*14a20*/  MUFU.EX2 R15, R15 ;  /* 0x0000000f000f7308 */ /* 0x000ee20000000800 */
[----:B--2---:R-:W-:-:S01]  /*14a30*/  FADD.FTZ R27, R25, R0 ;  /* 0x00000000191b7221 */ /* 0x004fc20000010000 */
[----:B------:R-:W-:Y:S01]  /*14a40*/  FADD.FTZ R61, R70, R61 ;  /* 0x0000003d463d7221 */ /* 0x000fe20000010000 */
[----:B------:R-:W-:Y:S01]  /*14a50*/  F2FP.SATFINITE.E4M3.F32.PACK_AB_MERGE_C R24, R25, R24, RZ ;  /* 0x000000181918723e */ /* 0x000fe200048070ff */
[----:B------:R-:W2:Y:S02]  /*14a60*/  @P1 LDC R4, c[0x0][0x450] ;  /* 0x00011400ff041b82 */ /* 0x000ea40000000800 */
[----:B------:R-:W-:-:S01]  /*14a70*/  FADD.FTZ R58, R58, R61 ;  /* 0x0000003d3a3a7221 */ /* 0x000fc20000010000 */
[----:B------:R-:W-:Y:S01]  /*14a80*/  F2FP.SATFINITE.E4M3.F32.PACK_AB_MERGE_C R193, R8, R3, R24 ;  /* 0x0000000308c1723e */ /* 0x000fe20004807018 */
[----:B------:R-:W4:Y:S01]  /*14a90*/  MUFU.EX2 R30, R30 ;  /* 0x0000001e001e7308 */ /* 0x000f220000000800 */
[----:B-1----:R-:W-:-:S01]  /*14aa0*/  FADD.FTZ R0, R12, R27 ;  /* 0x0000001b0c007221 */ /* 0x002fc20000010000 */
[----:B------:R-:W-:-:S04]  /*14ab0*/  FADD.FTZ R58, R37, R58 ;  /* 0x0000003a253a7221 */ /* 0x000fc80000010000 */
[----:B------:R-:W-:Y:S02]  /*14ac0*/  FADD.FTZ R29, R29, R58 ;  /* 0x0000003a1d1d7221 */ /* 0x000fe40000010000 */
[----:B------:R-:W1:Y:S01]  /*14ad0*/  MUFU.EX2 R31, R31 ;  /* 0x0000001f001f7308 */ /* 0x000e620000000800 */
[----:B---3--:R-:W-:-:S01]  /*14ae0*/  FADD.FTZ R27, R15, R0 ;  /* 0x000000000f1b7221 */ /* 0x008fc20000010000 */
[----:B------:R-:W-:Y:S01]  /*14af0*/  FADD.FTZ R56, R56, R29 ;  /* 0x0000001d38387221 */ /* 0x000fe20000010000 */
[----:B0-----:R-:W-:-:S04]  /*14b00*/  @P1 IMAD.HI.U32 R11, R212, R11, RZ ;  /* 0x0000000bd40b1227 */ /* 0x001fc800078e00ff */
[----:B------:R-:W-:Y:S01]  /*14b10*/  FADD.FTZ R49, R49, R56 ;  /* 0x0000003831317221 */ /* 0x000fe20000010000 */
[----:B------:R-:W0:Y:S01]  /*14b20*/  MUFU.EX2 R20, R20 ;  /* 0x0000001400147308 */ /* 0x000e220000000800 */
[----:B----4-:R-:W-:-:S02]  /*14b30*/  FADD.FTZ R0, R30, R27 ;  /* 0x0000001b1e007221 */ /* 0x010fc40000010000 */
[----:B------:R-:W-:-:S05]  /*14b40*/  FADD.FTZ R49, R80, R49 ;  /* 0x0000003150317221 */ /* 0x000fca0000010000 */
[----:B------:R-:W3:Y:S01]  /*14b50*/  MUFU.EX2 R21, R21 ;  /* 0x0000001500157308 */ /* 0x000ee20000000800 */
[----:B-1----:R-:W-:-:S01]  /*14b60*/  FADD.FTZ R27, R31, R0 ;  /* 0x000000001f1b7221 */ /* 0x002fc20000010000 */
[----:B------:R-:W-:-:S04]  /*14b70*/  F2FP.SATFINITE.E4M3.F32.PACK_AB_MERGE_C R30, R31, R30, RZ ;  /* 0x0000001e1f1e723e */ /* 0x000fc800048070ff */
[----:B------:R-:W-:Y:S02]  /*14b80*/  F2FP.SATFINITE.E4M3.F32.PACK_AB_MERGE_C R195, R15, R12, R30 ;  /* 0x0000000c0fc3723e */ /* 0x000fe4000480701e */
[----:B------:R-:W1:Y:S01]  /*14b90*/  MUFU.EX2 R38, R38 ;  /* 0x0000002600267308 */ /* 0x000e620000000800 */
[----:B0-----:R-:W-:-:S07]  /*14ba0*/  FADD.FTZ R0, R20, R27 ;  /* 0x0000001b14007221 */ /* 0x001fce0000010000 */
[----:B------:R-:W0:Y:S01]  /*14bb0*/  MUFU.EX2 R39, R39 ;  /* 0x0000002700277308 */ /* 0x000e220000000800 */
[----:B---3--:R-:W-:-:S07]  /*14bc0*/  FADD.FTZ R27, R21, R0 ;  /* 0x00000000151b7221 */ /* 0x008fce0000010000 */
[----:B------:R-:W3:Y:S01]  /*14bd0*/  MUFU.EX2 R42, R42 ;  /* 0x0000002a002a7308 */ /* 0x000ee20000000800 */
[----:B-1----:R-:W-:-:S07]  /*14be0*/  FADD.FTZ R0, R38, R27 ;  /* 0x0000001b26007221 */ /* 0x002fce0000010000 */
[----:B------:R-:W1:Y:S01]  /*14bf0*/  MUFU.EX2 R43, R43 ;  /* 0x0000002b002b7308 */ /* 0x000e620000000800 */
[----:B0-----:R-:W-:-:S01]  /*14c00*/  FADD.FTZ R25, R39, R0 ;  /* 0x0000000027197221 */ /* 0x001fc20000010000 */
[----:B------:R-:W-:-:S04]  /*14c10*/  F2FP.SATFINITE.E4M3.F32.PACK_AB_MERGE_C R38, R39, R38, RZ ;  /* 0x000000262726723e */ /* 0x000fc800048070ff */
[----:B------:R-:W-:Y:S02]  /*14c20*/  F2FP.SATFINITE.E4M3.F32.PACK_AB_MERGE_C R189, R21, R20, R38 ;  /* 0x0000001415bd723e */ /* 0x000fe40004807026 */
[----:B------:R-:W0:Y:S01]  /*14c30*/  MUFU.EX2 R47, R47 ;  /* 0x0000002f002f7308 */ /* 0x000e220000000800 */
[----:B---3--:R-:W-:-:S07]  /*14c40*/  FADD.FTZ R0, R42, R25 ;  /* 0x000000192a007221 */ /* 0x008fce0000010000 */
[----:B------:R-:W-:Y:S01]  /*14c50*/  MUFU.EX2 R32, R32 ;  /* 0x0000002000207308 */ /* 0x000fe20000000800 */
[----:B-1----:R-:W-:-:S07]  /*14c60*/  FADD.FTZ R0, R43, R0 ;  /* 0x000000002b007221 */ /* 0x002fce0000010000 */
[----:B------:R-:W1:Y:S01]  /*14c70*/  MUFU.EX2 R41, R41 ;  /* 0x0000002900297308 */ /* 0x000e620000000800 */
[----:B0-----:R-:W-:-:S07]  /*14c80*/  FADD.FTZ R9, R47, R0 ;  /* 0x000000002f097221 */ /* 0x001fce0000010000 */
[----:B------:R-:W0:Y:S08]  /*14c90*/  MUFU.EX2 R48, R48 ;  /* 0x0000003000307308 */ /* 0x000e300000000800 */
[----:B------:R-:W-:Y:S01]  /*14ca0*/  MUFU.EX2 R44, R44 ;  /* 0x0000002c002c7308 */ /* 0x000fe20000000800 */
[----:B-1----:R-:W-:-:S07]  /*14cb0*/  F2FP.SATFINITE.E4M3.F32.PACK_AB_MERGE_C R0, R41, R32, RZ ;  /* 0x000000202900723e */ /* 0x002fce00048070ff */
[----:B------:R-:W1:Y:S01]  /*14cc0*/  MUFU.EX2 R45, R45 ;  /* 0x0000002d002d7308 */ /* 0x000e620000000800 */
[----:B0-----:R-:W-:-:S01]  /*14cd0*/  FADD.FTZ R9, R48, R9 ;  /* 0x0000000930097221 */ /* 0x001fc20000010000 */
[----:B------:R-:W-:-:S04]  /*14ce0*/  F2FP.SATFINITE.E4M3.F32.PACK_AB_MERGE_C R47, R48, R47, RZ ;  /* 0x0000002f302f723e */ /* 0x000fc800048070ff */
[----:B------:R-:W-:Y:S02]  /*14cf0*/  F2FP.SATFINITE.E4M3.F32.PACK_AB_MERGE_C R191, R43, R42, R47 ;  /* 0x0000002a2bbf723e */ /* 0x000fe4000480702f */
[----:B------:R-:W0:Y:S08]  /*14d00*/  MUFU.EX2 R50, R50 ;  /* 0x0000003200327308 */ /* 0x000e300000000800 */
[----:B------:R-:W3:Y:S01]  /*14d10*/  MUFU.EX2 R51, R51 ;  /* 0x0000003300337308 */ /* 0x000ee20000000800 */
[----:B-1----:R-:W-:Y:S01]  /*14d20*/  F2FP.SATFINITE.E4M3.F32.PACK_AB_MERGE_C R184, R45, R44, R0 ;  /* 0x0000002c2db8723e */ /* 0x002fe20004807000 */
[----:B------:R-:W-:-:S04]  /*14d30*/  FADD.FTZ R44, R44, R49 ;  /* 0x000000312c2c7221 */ /* 0x000fc80000010000 */
[----:B------:R-:W-:Y:S02]  /*14d40*/  FADD.FTZ R45, R45, R44 ;  /* 0x0000002c2d2d7221 */ /* 0x000fe40000010000 */
[----:B------:R-:W1:Y:S01]  /*14d50*/  MUFU.EX2 R54, R54 ;  /* 0x0000003600367308 */ /* 0x000e620000000800 */
[----:B0-----:R-:W-:-:S01]  /*14d60*/  FADD.FTZ R0, R50, R9 ;  /* 0x0000000932007221 */ /* 0x001fc20000010000 */
[----:B------:R-:W-:Y:S01]  /*14d70*/  FADD.FTZ R32, R32, R45 ;  /* 0x0000002d20207221 */ /* 0x000fe20000010000 */
[----:B------:R-:W-:Y:S01]  /*14d80*/  IMAD.MOV.U32 R9, RZ, RZ, R212 ;  /* 0x000000ffff097224 */ /* 0x000fe200078e00d4 */
[----:B--2---:R-:W-:Y:S02]  /*14d90*/  @P1 SHF.R.U32.HI R9, RZ, R4, R11 ;  /* 0x00000004ff091219 */ /* 0x004fe4000001160b */
[----:B------:R-:W-:-:S02]  /*14da0*/  FADD.FTZ R32, R41, R32 ;  /* 0x0000002029207221 */ /* 0x000fc40000010000 */
[----:B------:R-:W-:Y:S01]  /*14db0*/  MUFU.EX2 R28, R28 ;  /* 0x0000001c001c7308 */ /* 0x000fe20000000800 */
[----:B---3--:R-:W-:-:S01]  /*14dc0*/  FADD.FTZ R3, R51, R0 ;  /* 0x0000000033037221 */ /* 0x008fc20000010000 */
[----:B------:R-:W-:-:S04]  /*14dd0*/  IMAD.IADD R9, R88, 0x1, R9 ;  /* 0x0000000158097824 */ /* 0x000fc800078e0209 */
[----:B------:R-:W-:Y:S02]  /*14de0*/  IMAD.IADD R6, R9, 0x1, R6 ;  /* 0x0000000109067824 */ /* 0x000fe400078e0206 */
[----:B------:R-:W0:Y:S01]  /*14df0*/  MUFU.EX2 R13, R13 ;  /* 0x0000000d000d7308 */ /* 0x000e220000000800 */
[----:B-1----:R-:W-:-:S07]  /*14e00*/  FADD.FTZ R0, R54, R3 ;  /* 0x0000000336007221 */ /* 0x002fce0000010000 */
[----:B------:R-:W1:Y:S08]  /*14e10*/  MUFU.EX2 R55, R55 ;  /* 0x0000003700377308 */ /* 0x000e700000000800 */
[----:B------:R-:W-:Y:S01]  /*14e20*/  MUFU.EX2 R33, R33 ;  /* 0x0000002100217308 */ /* 0x000fe20000000800 */
[----:B0-----:R-:W-:-:S07]  /*14e30*/  F2FP.SATFINITE.E4M3.F32.PACK_AB_MERGE_C R3, R13, R28, RZ ;  /* 0x0000001c0d03723e */ /* 0x001fce00048070ff */
[----:B------:R-:W0:Y:S01]  /*14e40*/  MUFU.EX2 R36, R36 ;  /* 0x0000002400247308 */ /* 0x000e220000000800 */
[----:B-1----:R-:W-:-:S01]  /*14e50*/  FADD.FTZ R0, R55, R0 ;  /* 0x0000000037007221 */ /* 0x002fc20000010000 */
[----:B------:R-:W-:-:S04]  /*14e60*/  F2FP.SATFINITE.E4M3.F32.PACK_AB_MERGE_C R54, R55, R54, RZ ;  /* 0x000000363736723e */ /* 0x000fc800048070ff */
[----:B------:R-:W-:Y:S02]  /*14e70*/  F2FP.SATFINITE.E4M3.F32.PACK_AB_MERGE_C R185, R51, R50, R54 ;  /* 0x0000003233b9723e */ /* 0x000fe40004807036 */
[----:B------:R-:W1:Y:S08]  /*14e80*/  MUFU.EX2 R57, R57 ;  /* 0x0000003900397308 */ /* 0x000e700000000800 */
[----:B------:R-:W2:Y:S01]  /*14e90*/  MUFU.EX2 R46, R46 ;  /* 0x0000002e002e7308 */ /* 0x000ea20000000800 */
[----:B0-----:R-:W-:Y:S01]  /*14ea0*/  F2FP.SATFINITE.E4M3.F32.PACK_AB_MERGE_C R186, R36, R33, R3 ;  /* 0x0000002124ba723e */ /* 0x001fe20004807003 */
[----:B------:R-:W-:-:S04]  /*14eb0*/  FADD.FTZ R33, R33, R32 ;  /* 0x0000002021217221 */ /* 0x000fc80000010000 */
[----:B------:R-:W-:Y:S02]  /*14ec0*/  FADD.FTZ R33, R36, R33 ;  /* 0x0000002124217221 */ /* 0x000fe40000010000 */
[----:B------:R-:W-:Y:S01]  /*14ed0*/  MUFU.EX2 R52, R52 ;  /* 0x0000003400347308 */ /* 0x000fe20000000800 */
[----:B-1----:R-:W-:-:S01]  /*14ee0*/  FADD.FTZ R3, R57, R0 ;  /* 0x0000000039037221 */ /* 0x002fc20000010000 */
[----:B------:R-:W-:-:S04]  /*14ef0*/  FADD.FTZ R4, R28, R33 ;  /* 0x000000211c047221 */ /* 0x000fc80000010000 */
[----:B------:R-:W-:Y:S02]  /*14f00*/  FADD.FTZ R4, R13, R4 ;  /* 0x000000040d047221 */ /* 0x000fe40000010000 */
[----:B------:R-:W0:Y:S01]  /*14f10*/  MUFU.EX2 R53, R53 ;  /* 0x0000003500357308 */ /* 0x000e220000000800 */
[----:B--2---:R-:W-:-:S01]  /*14f20*/  FADD.FTZ R3, R46, R3 ;  /* 0x000000032e037221 */ /* 0x004fc20000010000 */
[----:B0-----:R-:W-:-:S03]  /*14f30*/  F2FP.SATFINITE.E4M3.F32.PACK_AB_MERGE_C R0, R53, R52, RZ ;  /* 0x000000343500723e */ /* 0x001fc600048070ff */
[----:B------:R-:W-:Y:S01]  /*14f40*/  FADD.FTZ R52, R52, R3 ;  /* 0x0000000334347221 */ /* 0x000fe20000010000 */
[----:B------:R-:W-:-:S03]  /*14f50*/  F2FP.SATFINITE.E4M3.F32.PACK_AB_MERGE_C R187, R46, R57, R0 ;  /* 0x000000392ebb723e */ /* 0x000fc60004807000 */
[----:B------:R-:W-:Y:S01]  /*14f60*/  FADD.FTZ R3, R53, R52 ;  /* 0x0000003435037221 */ /* 0x000fe20000010000 */
[----:B------:R-:W-:Y:S01]  /*14f70*/  VIADD R0, R89, 0xfffffffe ;  /* 0xfffffffe59007836 */ /* 0x000fe20000000000 */
        /* <DEDUP_REMOVED lines=12> */
.L_x_5347:
[----:B------:R-:W-:-:S13]  /*15040*/  ISETP.NE.AND P3, PT, R7, 0x1, PT ;  /* 0x000000010700780c */ /* 0x000fda0003f65270 */
[----:B------:R-:W0:Y:S02]  /*15050*/  @P3 LDC.64 R12, c[0x0][0x9e8] ;  /* 0x00027a00ff0c3b82 */ /* 0x000e240000000a00 */
[----:B0-----:R-:W-:-:S05]  /*15060*/  @P3 IMAD.HI.U32 R12, R8, R12, RZ ;  /* 0x0000000c080c3227 */ /* 0x001fca00078e00ff */
[----:B------:R-:W-:-:S07]  /*15070*/  @P3 SHF.R.U32.HI R8, RZ, R13, R12 ;  /* 0x0000000dff083219 */ /* 0x000fce000001160c */
.L_x_5348:
[----:B------:R-:W-:Y:S05]  /*15080*/  BSYNC B0 ;  /* 0x0000000000007941 */ /* 0x000fea0003800000 */
.L_x_5346:
[----:B------:R-:W-:-:S05]  /*15090*/  IMAD R7, R8, R7, R7 ;  /* 0x0000000708077224 */ /* 0x000fca00078e0207 */
[----:B------:R-:W-:-:S07]  /*150a0*/  VIMNMX R6, R6, R7, PT ;  /* 0x0000000706067248 */ /* 0x000fce0003fe0100 */
.L_x_5345:
        /* <DEDUP_REMOVED lines=9> */
[----:B------:R-:W-:Y:S01]  /*15140*/  ULDC UR33, c[0x0][0x9e0] ;  /* 0x0002780000217ab9 */ /* 0x000fe20000000800 */
[----:B------:R-:W-:-:S02]  /*15150*/  CS2R R118, SRZ ;  /* 0x0000000000767805 */ /* 0x000fc4000001ff00 */
[----:B------:R-:W-:Y:S02]  /*15160*/  CS2R R116, SRZ ;  /* 0x0000000000747805 */ /* 0x000fe4000001ff00 */
[----:B------:R-:W-:Y:S02]  /*15170*/  VIMNMX R11, R229, R6, !PT ;  /* 0x00000006e50b7248 */ /* 0x000fe40007fe0100 */
[----:B------:R-:W-:Y:S02]  /*15180*/  CS2R R114, SRZ ;  /* 0x0000000000727805 */ /* 0x000fe4000001ff00 */
[----:B------:R-:W-:Y:S02]  /*15190*/  CS2R R112, SRZ ;  /* 0x0000000000707805 */ /* 0x000fe4000001ff00 */
        /* <DEDUP_REMOVED lines=45> */
[----:B------:R-:W-:Y:S06]  /*15470*/  @!P3 BRA `(.L_x_5349) ;  /* 0x000000380090b947 */ /* 0x000fec0003800000 */
[----:B------:R-:W-:-:S07]  /*15480*/  IMAD.MOV.U32 R119, RZ, RZ, RZ ;  /* 0x000000ffff777224 */ /* 0x000fce00078e00ff */
.L_x_5369:
[----:B------:R-:W-:Y:S01]  /*15490*/  ISETP.NE.AND P3, PT, R218, RZ, PT ;  /* 0x000000ffda00720c */ /* 0x000fe20003f65270 */
[----:B------:R-:W-:Y:S01]  /*154a0*/  VIADD R12, R17, 0x1 ;  /* 0x00000001110c7836 */ /* 0x000fe20000000000 */
[----:B------:R-:W-:Y:S05]  /*154b0*/  YIELD ;  /* 0x0000000000007946 */ /* 0x000fea0003800000 */
[----:B------:R-:W-:-:S04]  /*154c0*/  ISETP.NE.AND P4, PT, R12, 0x2, PT ;  /* 0x000000020c00780c */ /* 0x000fc80003f85270 */
[----:B------:R-:W-:Y:S02]  /*154d0*/  SEL R6, RZ, 0x1, P4 ;  /* 0x00000001ff067807 */ /* 0x000fe40002000000 */
[----:B------:R-:W-:Y:S02]  /*154e0*/  SEL R12, R12, RZ, P4 ;  /* 0x000000ff0c0c7207 */ /* 0x000fe40002000000 */
[----:B------:R-:W-:Y:S01]  /*154f0*/  LOP3.LUT R13, R201, R6, RZ, 0x3c, !PT ;  /* 0x00000006c90d7212 */ /* 0x000fe200078e3cff */
[----:B------:R-:W-:Y:S06]  /*15500*/  @P3 BRA `(.L_x_5350) ;  /* 0x0000000000303947 */ /* 0x000fec0003800000 */
[----:B------:R-:W-:Y:S05]  /*15510*/  @!P0 BRA `(.L_x_5351) ;  /* 0x0000000000048947 */ /* 0x000fea0003800000 */
[----:B------:R-:W-:Y:S01]  /*15520*/  BPT.TRAP 0x1 ;  /* 0x000000040000795c */ /* 0x000fe20000300000 */
.L_x_5351:
[----:B------:R-:W-:Y:S01]  /*15530*/  IMAD R7, R12, 0x8, R16 ;  /* 0x000000080c077824 */ /* 0x000fe200078e0210 */
[----:B------:R-:W-:-:S04]  /*15540*/  SHF.L.U32 R6, R13, 0x1f, RZ ;  /* 0x0000001f0d067819 */ /* 0x000fc800000006ff */
[----:B------:R0:W1:Y:S01]  /*15550*/  SYNCS.PHASECHK.TRANS64.TRYWAIT P4, [R7+URZ+0x2a830], R6 ;  /* 0x02a83006070075a7 */ /* 0x000062000808017f */
[----:B------:R-:W-:Y:S05]  /*15560*/  @!P0 BRA `(.L_x_5352) ;  /* 0x0000000000048947 */ /* 0x000fea0003800000 */
[----:B------:R-:W-:Y:S01]  /*15570*/  BPT.TRAP 0x1 ;  /* 0x000000040000795c */ /* 0x000fe20000300000 */
.L_x_5352:
[----:B------:R-:W-:Y:S04]  /*15580*/  BSSY B0, `(.L_x_5350) ;  /* 0x0000004000007945 */ /* 0x000fe80003800000 */
[----:B-1----:R-:W-:Y:S05]  /*15590*/  @P4 BRA `(.L_x_5353) ;  /* 0x0000000000084947 */ /* 0x002fea0003800000 */
[----:B------:R-:W1:Y:S02]  /*155a0*/  SYNCS.PHASECHK.TRANS64.TRYWAIT P4, [R7+URZ+0x2a830], R6 ;  /* 0x02a83006070075a7 */ /* 0x000e64000808017f */
[----:B-1----:R-:W-:Y:S05]  /*155b0*/  @!P4 BRA `(.L_x_5354) ;  /* 0x0000016c007cc947 */ /* 0x002fea0003800000 */
.L_x_5353:
[----:B------:R-:W-:Y:S05]  /*155c0*/  BSYNC B0 ;  /* 0x0000000000007941 */ /* 0x000fea0003800000 */
.L_x_5350:
[----:B01----:R-:W0:Y:S01]  /*155d0*/  S2R R6, SR_TID.X ;  /* 0x0000000000067919 */ /* 0x003e220000002100 */
[----:B------:R-:W-:Y:S05]  /*155e0*/  WARPSYNC.ALL ;  /* 0x0000000000007948 */ /* 0x000fea0003800000 */
[----:B------:R-:W-:Y:S02]  /*155f0*/  IMAD.MOV.U32 R7, RZ, RZ, -0x7fffffe0 ;  /* 0x80000020ff077424 */ /* 0x000fe400078e00ff */
[----:B------:R-:W-:Y:S02]  /*15600*/  IMAD.MOV.U32 R121, RZ, RZ, -0x7fffffe0 ;  /* 0x80000020ff797424 */ /* 0x000fe400078e00ff */
[----:B------:R-:W-:Y:S01]  /*15610*/  IMAD.MOV.U32 R21, RZ, RZ, -0x7fffffe0 ;  /* 0x80000020ff157424 */ /* 0x000fe200078e00ff */
[----:B------:R-:W-:Y:S01]  /*15620*/  R2UR UR27, R7 ;  /* 0x00000000071b72ca */ /* 0x000fe200000e0000 */
[----:B------:R-:W-:Y:S01]  /*15630*/  IMAD.MOV.U32 R9, RZ, RZ, -0x7fffffe0 ;  /* 0x80000020ff097424 */ /* 0x000fe200078e00ff */
[----:B------:R-:W-:-:S02]  /*15640*/  R2UR UR19, R121 ;  /* 0x00000000791372ca */ /* 0x000fc400000e0000 */
[----:B------:R-:W-:Y:S02]  /*15650*/  R2UR UR7, R21 ;  /* 0x00000000150772ca */ /* 0x000fe400000e0000 */
[----:B------:R-:W-:Y:S02]  /*15660*/  R2UR UR11, R9 ;  /* 0x00000000090b72ca */ /* 0x000fe400000e0000 */
[----:B------:R-:W-:Y:S02]  /*15670*/  R2UR UR15, R21 ;  /* 0x00000000150f72ca */ /* 0x000fe400000e0000 */
[----:B------:R-:W-:Y:S02]  /*15680*/  R2UR UR23, R7 ;  /* 0x00000000071772ca */ /* 0x000fe400000e0000 */
[----:B0-----:R-:W-:Y:S01]  /*15690*/  SHF.R.U32.HI R8, RZ, 0x7, R6 ;  /* 0x00000007ff087819 */ /* 0x001fe20000011606 */
[----:B------:R-:W-:-:S04]  /*156a0*/  IMAD R6, R12, 0x600, R5 ;  /* 0x000006000c067824 */ /* 0x000fc800078e0205 */
[----:B------:R-:W-:Y:S01]  /*156b0*/  VIADD R15, R8, 0x8 ;  /* 0x00000008080f7836 */ /* 0x000fe20000000000 */
[C---:B------:R-:W-:Y:S01]  /*156c0*/  R2UR UR26, R6.reuse ;  /* 0x00000000061a72ca */ /* 0x040fe200000e0000 */
[C---:B------:R-:W-:Y:S02]  /*156d0*/  VIADD R120, R6.reuse, 0x400 ;  /* 0x0000040006787836 */ /* 0x040fe40000000000 */
[C---:B------:R-:W-:Y:S01]  /*156e0*/  VIADD R20, R6.reuse, 0x2 ;  /* 0x0000000206147836 */ /* 0x040fe20000000000 */
[----:B------:R0:W-:Y:S01]  /*156f0*/  BAR.SYNC.DEFER_BLOCKING R15, 0x100 ;  /* 0x0004000f0000751d */ /* 0x0001e20000010000 */
[----:B------:R-:W-:Y:S01]  /*15700*/  VIADD R8, R6, 0x200 ;  /* 0x0000020006087836 */ /* 0x000fe20000000000 */
[----:B------:R-:W-:Y:S02]  /*15710*/  R2UR UR18, R120 ;  /* 0x00000000781272ca */ /* 0x000fe400000e0000 */
[----:B------:R-:W-:Y:S01]  /*15720*/  R2UR UR6, R20 ;  /* 0x00000000140672ca */ /* 0x000fe200000e0000 */
[----:B------:R-:W-:Y:S01]  /*15730*/  VIADD R20, R6, 0x202 ;  /* 0x0000020206147836 */ /* 0x000fe20000000000 */
[----:B------:R-:W-:Y:S01]  /*15740*/  R2UR UR10, R8 ;  /* 0x00000000080a72ca */ /* 0x000fe200000e0000 */
[----:B------:R-:W-:-:S03]  /*15750*/  VIADD R6, R6, 0x402 ;  /* 0x0000040206067836 */ /* 0x000fc60000000000 */
[----:B------:R-:W-:Y:S02]  /*15760*/  R2UR UR14, R20 ;  /* 0x00000000140e72ca */ /* 0x000fe400000e0000 */
[----:B------:R-:W-:Y:S01]  /*15770*/  R2UR UR22, R6 ;  /* 0x00000000061672ca */ /* 0x000fe200000e0000 */
        /* <DEDUP_REMOVED lines=21> */
.L_x_5356:
[----:B------:R-:W-:Y:S01]  /*158d0*/  SHF.L.U32 R6, R201, 0x1f, RZ ;  /* 0x0000001fc9067819 */ /* 0x000fe200000006ff */
[----:B------:R-:W-:-:S04]  /*158e0*/  IMAD R7, R17, 0x8, R16 ;  /* 0x0000000811077824 */ /* 0x000fc800078e0210 */
[----:B------:R0:W1:Y:S01]  /*158f0*/  SYNCS.PHASECHK.TRANS64.TRYWAIT P3, [R7+URZ+0x2a850], R6 ;  /* 0x02a85006070075a7 */ /* 0x000062000806017f */
[----:B------:R-:W-:Y:S05]  /*15900*/  @!P0 BRA `(.L_x_5357) ;  /* 0x0000000000048947 */ /* 0x000fea0003800000 */
[----:B------:R-:W-:Y:S01]  /*15910*/  BPT.TRAP 0x1 ;  /* 0x000000040000795c */ /* 0x000fe20000300000 */
.L_x_5357:
[----:B-1----:R-:W-:Y:S05]  /*15920*/  @P3 BRA `(.L_x_5355) ;  /* 0x0000000000083947 */ /* 0x002fea0003800000 */
[----:B------:R-:W1:Y:S02]  /*15930*/  SYNCS.PHASECHK.TRANS64.TRYWAIT P3, [R7+URZ+0x2a850], R6 ;  /* 0x02a85006070075a7 */ /* 0x000e64000806017f */
[----:B-1----:R-:W-:Y:S05]  /*15940*/  @!P3 BRA `(.L_x_5358) ;  /* 0x0000016800acb947 */ /* 0x002fea0003800000 */
.L_x_5355:
[----:B01----:R-:W-:Y:S01]  /*15950*/  VIADD R6, R16, 0x400 ;  /* 0x0000040010067836 */ /* 0x003fe20000000000 */
[----:B------:R-:W-:Y:S05]  /*15960*/  WARPSYNC.ALL ;  /* 0x0000000000007948 */ /* 0x000fea0003800000 */
[----:B------:R-:W-:Y:S01]  /*15970*/  SHF.R.U32.HI R6, RZ, 0x4, R6 ;  /* 0x00000004ff067819 */ /* 0x000fe20000011606 */
[----:B------:R-:W-:Y:S01]  /*15980*/  IMAD.MOV.U32 R7, RZ, RZ, 0x40000040 ;  /* 0x40000040ff077424 */ /* 0x000fe200078e00ff */
[----:B------:R-:W-:Y:S01]  /*15990*/  WARPGROUP.ARRIVE ;  /* 0x00000000000079c5 */ /* 0x000fe20000000000 */
[----:B------:R-:W-:Y:S01]  /*159a0*/  IMAD.MOV.U32 R9, RZ, RZ, 0x40000040 ;  /* 0x40000040ff097424 */ /* 0x000fe200078e00ff */
[----:B------:R-:W-:-:S04]  /*159b0*/  LOP3.LUT R6, R6, 0x3fff, RZ, 0xc0, !PT ;  /* 0x00003fff06067812 */ /* 0x000fc800078ec0ff */
[----:B------:R-:W0:Y:S01]  /*159c0*/  S2R R15, SR_TID.X ;  /* 0x00000000000f7919 */ /* 0x000e220000002100 */
[----:B------:R-:W-:Y:S01]  /*159d0*/  R2UR UR7, R7 ;  /* 0x00000000070772ca */ /* 0x000fe200000e0000 */
[----:B------:R-:W-:Y:S01]  /*159e0*/  IMAD.MOV.U32 R7, RZ, RZ, 0x40000040 ;  /* 0x40000040ff077424 */ /* 0x000fe200078e00ff */
[----:B------:R-:W-:-:S05]  /*159f0*/  LOP3.LUT R6, R6, 0x10000, RZ, 0xfc, !PT ;  /* 0x0001000006067812 */ /* 0x000fca00078efcff */
[----:B------:R-:W-:-:S05]  /*15a00*/  IMAD R6, R17, 0x600, R6 ;  /* 0x0000060011067824 */ /* 0x000fca00078e0206 */
[C---:B------:R-:W-:Y:S02]  /*15a10*/  R2UR UR6, R6.reuse ;  /* 0x00000000060672ca */ /* 0x040fe400000e0000 */
[----:B------:R-:W-:-:S11]  /*15a20*/  IADD3 R8, R6, 0x2, RZ ;  /* 0x0000000206087810 */ /* 0x000fd60007ffe0ff */
[----:B------:R-:W-:Y:S01]  /*15a30*/  QGMMA.64x192x32.F32.E4M3.E4M3 R24, R196, gdesc[UR4], R24, gsb0 ;  /* 0x02e00004c4187df3 */ /* 0x000fe20008000818 */
[----:B------:R-:W-:Y:S01]  /*15a40*/  R2UR UR6, R8 ;  /* 0x00000000080672ca */ /* 0x000fe200000e0000 */
[C---:B------:R-:W-:Y:S01]  /*15a50*/  VIADD R8, R6.reuse, 0x4 ;  /* 0x0000000406087836 */ /* 0x040fe20000000000 */
[----:B------:R-:W-:Y:S01]  /*15a60*/  R2UR UR7, R9 ;  /* 0x00000000090772ca */ /* 0x000fe200000e0000 */
[----:B------:R-:W-:Y:S02]  /*15a70*/  IMAD.MOV.U32 R9, RZ, RZ, 0x40000040 ;  /* 0x40000040ff097424 */ /* 0x000fe400078e00ff */
[----:B------:R-:W-:Y:S01]  /*15a80*/  VIADD R6, R6, 0x6 ;  /* 0x0000000606067836 */ /* 0x000fe20000000000 */
[----:B0-----:R-:W-:Y:S01]  /*15a90*/  SHF.R.U32.HI R15, RZ, 0x7, R15 ;  /* 0x00000007ff0f7819 */ /* 0x001fe2000001160f */
[----:B------:R-:W-:Y:S02]  /*15aa0*/  WARPGROUP.DEPBAR.LE gsb0, 0x0 ;  /* 0x00008000000079c5 */ /* 0x000fe40000010000 */
[----:B------:R-:W-:-:S10]  /*15ab0*/  WARPGROUP.ARRIVE ;  /* 0x00000000000079c5 */ /* 0x000fd40000000000 */
[----:B------:R-:W-:Y:S01]  /*15ac0*/  QGMMA.64x192x32.F32.E4M3.E4M3 R24, R192, gdesc[UR4], R24, gsb0 ;  /* 0x02e00004c0187df3 */ /* 0x000fe20008000818 */
[----:B------:R-:W-:Y:S02]  /*15ad0*/  R2UR UR6, R8 ;  /* 0x00000000080672ca */ /* 0x000fe400000e0000 */
[----:B------:R-:W-:Y:S01]  /*15ae0*/  R2UR UR7, R9 ;  /* 0x00000000090772ca */ /* 0x000fe200000e0000 */
[----:B------:R-:W-:Y:S02]  /*15af0*/  WARPGROUP.DEPBAR.LE gsb0, 0x0 ;  /* 0x00008000000079c5 */ /* 0x000fe40000010000 */
[----:B------:R-:W-:-:S14]  /*15b00*/  WARPGROUP.ARRIVE ;  /* 0x00000000000079c5 */ /* 0x000fdc0000000000 */
[----:B------:R-:W-:Y:S01]  /*15b10*/  QGMMA.64x192x32.F32.E4M3.E4M3 R24, R188, gdesc[UR4], R24, gsb0 ;  /* 0x02e00004bc187df3 */ /* 0x000fe20008000818 */
[----:B------:R-:W-:Y:S02]  /*15b20*/  R2UR UR6, R6 ;  /* 0x00000000060672ca */ /* 0x000fe400000e0000 */
[----:B------:R-:W-:Y:S02]  /*15b30*/  R2UR UR7, R7 ;  /* 0x00000000070772ca */ /* 0x000fe400000e0000 */
[----:B------:R-:W-:Y:S01]  /*15b40*/  IADD3 R6, -R15, 0xb, RZ ;  /* 0x0000000b0f067810 */ /* 0x000fe20007ffe1ff */
[----:B------:R-:W-:Y:S02]  /*15b50*/  WARPGROUP.DEPBAR.LE gsb0, 0x0 ;  /* 0x00008000000079c5 */ /* 0x000fe40000010000 */
[----:B------:R-:W-:-:S12]  /*15b60*/  WARPGROUP.ARRIVE ;  /* 0x00000000000079c5 */ /* 0x000fd80000000000 */
[----:B------:R-:W-:Y:S03]  /*15b70*/  QGMMA.64x192x32.F32.E4M3.E4M3 R24, R184, gdesc[UR4], R24, gsb0 ;  /* 0x02e00004b8187df3 */ /* 0x000fe60008000818 */
[----:B------:R-:W-:Y:S02]  /*15b80*/  WARPGROUP.DEPBAR.LE gsb0, 0x0 ;  /* 0x00008000000079c5 */ /* 0x000fe40000010000 */
[----:B------:R0:W-:Y:S06]  /*15b90*/  BAR.ARV R6, 0x100 ;  /* 0x000400060000751d */ /* 0x0001ec0000002000 */
[----:B------:R-:W-:Y:S05]  /*15ba0*/  @!P0 BRA `(.L_x_5359) ;  /* 0x0000000000048947 */ /* 0x000fea0003800000 */
[----:B------:R-:W-:Y:S01]  /*15bb0*/  BPT.TRAP 0x1 ;  /* 0x000000040000795c */ /* 0x000fe20000300000 */
.L_x_5359:
[----:B------:R-:W1:Y:S01]  /*15bc0*/  @P1 LDC R8, c[0x0][0x44c] ;  /* 0x00011300ff081b82 */ /* 0x000e620000000800 */
[----:B0-----:R-:W-:Y:S02]  /*15bd0*/  IMAD.IADD R6, R227, 0x1, R212 ;  /* 0x00000001e3067824 */ /* 0x001fe400078e02d4 */
[C---:B------:R-:W-:Y:S01]  /*15be0*/  FMUL.FTZ R15, R2.reuse, R123 ;  /* 0x0000007b020f7220 */ /* 0x040fe20000410000 */
[C---:B------:R-:W-:Y:S01]  /*15bf0*/  FMUL.FTZ R123, R2.reuse, R129 ;  /* 0x00000081027b7220 */ /* 0x040fe20000410000 */
[C---:B------:R-:W-:Y:S01]  /*15c00*/  FMUL.FTZ R129, R2.reuse, R133 ;  /* 0x0000008502817220 */ /* 0x040fe20000410000 */
[C---:B------:R-:W-:Y:S01]  /*15c10*/  FMUL.FTZ R133, R2.reuse, R137 ;  /* 0x0000008902857220 */ /* 0x040fe20000410000 */
[C---:B------:R-:W-:Y:S01]  /*15c20*/  FMUL.FTZ R20, R2.reuse, R124 ;  /* 0x0000007c02147220 */ /* 0x040fe20000410000 */
[C---:B------:R-:W-:Y:S01]  /*15c30*/  FMUL.FTZ R137, R2.reuse, R143 ;  /* 0x0000008f02897220 */ /* 0x040fe20000410000 */
[----:B------:R-:W0:Y:S01]  /*15c40*/  @P1 LDC R7, c[0x0][0x450] ;  /* 0x00011400ff071b82 */ /* 0x000e220000000800 */
[----:B------:R-:W-:Y:S01]  /*15c50*/  FMUL.FTZ R143, R2, R145 ;  /* 0x00000091028f7220 */ /* 0x000fe20000410000 */
[----:B------:R-:W-:-:S02]  /*15c60*/  IMAD R124, R12, 0x8, R16 ;  /* 0x000000080c7c7824 */ /* 0x000fc400078e0210 */
        /* <DEDUP_REMOVED lines=9> */
[----:B------:R-:W-:Y:S02]  /*15d00*/  VIADD R124, R124, 0x2a840 ;  /* 0x0002a8407c7c7836 */ /* 0x000fe40000000000 */
[----:B------:R-:W-:Y:S01]  /*15d10*/  FMUL.FTZ R136, R2, R142 ;  /* 0x0000008e02887220 */ /* 0x000fe20000410000 */
[----:B------:R-:W-:-:S02]  /*15d20*/  IMAD.U32 R125, RZ, RZ, UR38 ;  /* 0x00000026ff7d7e24 */ /* 0x000fc4000f8e00ff */
[----:B------:R-:W-:Y:S01]  /*15d30*/  FMUL.FTZ R161, R2, R167 ;  /* 0x000000a702a17220 */ /* 0x000fe20000410000 */
[----:B-1----:R-:W-:-:S04]  /*15d40*/  @P1 IMAD.HI.U32 R8, R6, R8, RZ ;  /* 0x0000000806081227 */ /* 0x002fc800078e00ff */
[C---:B------:R-:W-:Y:S01]  /*15d50*/  FMUL.FTZ R142, R2.reuse, R144 ;  /* 0x00000090028e7220 */ /* 0x040fe20000410000 */
[C---:B------:R-:W-:Y:S01]  /*15d60*/  FMUL.FTZ R167, R2.reuse, R169 ;  /* 0x000000a902a77220 */ /* 0x040fe20000410000 */
[C---:B------:R-:W-:Y:S01]  /*15d70*/  FMUL.FTZ R144, R2.reuse, R150 ;  /* 0x0000009602907220 */ /* 0x040fe20000410000 */
[C---:B------:R-:W-:Y:S01]  /*15d80*/  FMUL.FTZ R169, R2.reuse, R175 ;  /* 0x000000af02a97220 */ /* 0x040fe20000410000 */
[C---:B------:R-:W-:Y:S01]  /*15d90*/  FMUL.FTZ R150, R2.reuse, R152 ;  /* 0x0000009802967220 */ /* 0x040fe20000410000 */
[C---:B------:R-:W-:Y:S01]  /*15da0*/  FMUL.FTZ R175, R2.reuse, R177 ;  /* 0x000000b102af7220 */ /* 0x040fe20000410000 */
[C---:B------:R-:W-:Y:S01]  /*15db0*/  FMUL.FTZ R152, R2.reuse, R158 ;  /* 0x0000009e02987220 */ /* 0x040fe20000410000 */
[----:B0-----:R-:W-:Y:S01]  /*15dc0*/  @P1 SHF.R.U32.HI R6, RZ, R7, R8 ;  /* 0x00000007ff061219 */ /* 0x001fe20000011608 */
        /* <DEDUP_REMOVED lines=21> */
[----:B------:R-:W-:Y:S01]  /*15f20*/  PRMT R124, R125, 0x654, R124 ;  /* 0x000006547d7c7816 */ /* 0x000fe2000000007c */
[----:B------:R-:W0:Y:S01]  /*15f30*/  SHFL.IDX PT, R185, R6, RZ, 0x1c1f ;  /* 0x001c1fff06b97589 */ /* 0x000e2200000e0000 */
        /* <DEDUP_REMOVED lines=13> */
[----:B------:R1:W-:Y:S01]  /*16010*/  SYNCS.ARRIVE.TRANS64.RED.A1T0 RZ, [R124+URZ], RZ ;  /* 0x000000ff7cff79a7 */ /* 0x0003e2000810043f */
[C---:B------:R-:W-:Y:S01]  /*16020*/  FMUL.FTZ R174, R2.reuse, R176 ;  /* 0x000000b002ae7220 */ /* 0x040fe20000410000 */
[C---:B------:R-:W-:Y:S01]  /*16030*/  FMUL.FTZ R172, R2.reuse, R178 ;  /* 0x000000b202ac7220 */ /* 0x040fe20000410000 */
[C---:B------:R-:W-:Y:S01]  /*16040*/  FMUL.FTZ R179, R2.reuse, R180 ;  /* 0x000000b402b37220 */ /* 0x040fe20000410000 */
[C---:B------:R-:W-:Y:S01]  /*16050*/  FMUL.FTZ R180, R2.reuse, R181 ;  /* 0x000000b502b47220 */ /* 0x040fe20000410000 */
[C---:B------:R-:W-:Y:S01]  /*16060*/  FMUL.FTZ R176, R2.reuse, R182 ;  /* 0x000000b602b07220 */ /* 0x040fe20000410000 */
[----:B------:R-:W-:Y:S01]  /*16070*/  FMUL.FTZ R178, R2, R183 ;  /* 0x000000b702b27220 */ /* 0x000fe20000410000 */
[----:B------:R-:W2:Y:S01]  /*16080*/  MUFU.TANH R7, R7 ;  /* 0x0000000700077308 */ /* 0x000ea20000002400 */
[----:B-1----:R-:W-:-:S05]  /*16090*/  IADD3 R124, -R177, 0x1, RZ ;  /* 0x00000001b17c7810 */ /* 0x002fca0007ffe1ff */
[----:B------:R-:W-:Y:S02]  /*160a0*/  IMAD R124, R204, -0x2, R124 ;  /* 0xfffffffecc7c7824 */ /* 0x000fe400078e027c */
[----:B------:R-:W1:Y:S03]  /*160b0*/  MUFU.TANH R8, R8 ;  /* 0x0000000800087308 */ /* 0x000e660000002400 */
[----:B------:R-:W-:-:S05]  /*160c0*/  IADD3 R124, -R202, R124, R203 ;  /* 0x0000007cca7c7210 */ /* 0x000fca0007ffe1cb */
[----:B------:R-:W3:Y:S01]  /*160d0*/  MUFU.TANH R9, R9 ;  /* 0x0000000900097308 */ /* 0x000ee20000002400 */
[C---:B------:R-:W-:Y:S02]  /*160e0*/  VIADD R181, R124.reuse, UR34 ;  /* 0x000000227cb57c36 */ /* 0x040fe40008000000 */
[----:B------:R-:W-:Y:S02]  /*160f0*/  VIADD R182, R124, UR41 ;  /* 0x000000297cb67c36 */ /* 0x000fe40008000000 */
[--C-:B0-----:R-:W-:Y:S02]  /*16100*/  IMAD.IADD R183, R181, 0x1, R185.reuse ;  /* 0x00000001b5b77824 */ /* 0x101fe400078e02b9 */
[----:B------:R-:W-:Y:S01]  /*16110*/  IMAD.IADD R184, R182, 0x1, R185 ;  /* 0x00000001b6b87824 */ /* 0x000fe200078e02b9 */
[----:B------:R-:W0:Y:S08]  /*16120*/  MUFU.TANH R15, R15 ;  /* 0x0000000f000f7308 */ /* 0x000e300000002400 */
        /* <DEDUP_REMOVED lines=73> */
.L_x_5362:
[----:B------:R-:W-:-:S05]  /*165c0*/  IMAD.U32 R186, RZ, RZ, UR32 ;  /* 0x00000020ffba7e24 */ /* 0x000fca000f8e00ff */
[----:B------:R-:W-:-:S13]  /*165d0*/  ISETP.NE.AND P3, PT, R186, 0x1, PT ;  /* 0x00000001ba00780c */ /* 0x000fda0003f65270 */
[----:B------:R-:W1:Y:S02]  /*165e0*/  @P3 LDC.64 R124, c[0x0][0x9e8] ;  /* 0x00027a00ff7c3b82 */ /* 0x000e640000000a00 */
[----:B-1----:R-:W-:-:S05]  /*165f0*/  @P3 IMAD.HI.U32 R124, R185, R124, RZ ;  /* 0x0000007cb97c3227 */ /* 0x002fca00078e00ff */
[----:B------:R-:W-:-:S07]  /*16600*/  @P3 SHF.R.U32.HI R185, RZ, R125, R124 ;  /* 0x0000007dffb93219 */ /* 0x000fce000001167c */
.L_x_5363:
[----:B------:R-:W-:Y:S05]  /*16610*/  BSYNC B0 ;  /* 0x0000000000007941 */ /* 0x000fea0003800000 */
.L_x_5361:
[----:B------:R-:W-:-:S04]  /*16620*/  IMAD R185, R185, R186, -R177 ;  /* 0x000000bab9b97224 */ /* 0x000fc800078e0ab1 */
[----:B------:R-:W-:-:S05]  /*16630*/  IMAD R185, R204, -0x2, R185 ;  /* 0xfffffffeccb97824 */ /* 0x000fca00078e02b9 */
[----:B------:R-:W-:Y:S02]  /*16640*/  VIMNMX R184, R184, R185, !PT ;  /* 0x000000b9b8b87248 */ /* 0x000fe40007fe0100 */
[----:B------:R-:W-:-:S07]  /*16650*/  VIADDMNMX R183, R185, R186, R183, PT ;  /* 0x000000bab9b77246 */ /* 0x000fce00038001b7 */
.L_x_5360:
[----:B------:R-:W-:Y:S01]  /*16660*/  ISETP.GT.AND P3, PT, R0, -0x1, PT ;  /* 0xffffffff0000780c */ /* 0x000fe20003f64270 */
[----:B------:R-:W1:Y:S03]  /*16670*/  SHFL.IDX PT, R6, R6, 0x1, 0x1c1f ;  /* 0x003c1f0006067f89 */ /* 0x000e6600000e0000 */
[C---:B------:R-:W-:Y:S02]  /*16680*/  ISETP.GT.AND P5, PT, R184.reuse, RZ, P3 ;  /* 0x000000ffb800720c */ /* 0x040fe40001fa4270 */
        /* <DEDUP_REMOVED lines=9> */
[----:B------:R-:W-:Y:S01]  /*16720*/  FSEL R20, R20, -INF , !P5 ;  /* 0xff80000014147808 */ /* 0x000fe20006800000 */
[--C-:B-1----:R-:W-:Y:S01]  /*16730*/  IMAD.IADD R181, R181, 0x1, R6.reuse ;  /* 0x00000001b5b57824 */ /* 0x102fe200078e0206 */
[----:B0-----:R-:W-:Y:S01]  /*16740*/  FSEL R21, R21, -INF , !P4 ;  /* 0xff80000015157808 */ /* 0x001fe20006000000 */
        /* <DEDUP_REMOVED lines=98> */
.L_x_5366:
[----:B------:R-:W-:-:S05]  /*16d70*/  IMAD.U32 R183, RZ, RZ, UR32 ;  /* 0x00000020ffb77e24 */ /* 0x000fca000f8e00ff */
[----:B------:R-:W-:-:S13]  /*16d80*/  ISETP.NE.AND P4, PT, R183, 0x1, PT ;  /* 0x00000001b700780c */ /* 0x000fda0003f85270 */
[----:B------:R-:W0:Y:S02]  /*16d90*/  @P4 LDC.64 R6, c[0x0][0x9e8] ;  /* 0x00027a00ff064b82 */ /* 0x000e240000000a00 */
[----:B0-----:R-:W-:-:S05]  /*16da0*/  @P4 IMAD.HI.U32 R6, R125, R6, RZ ;  /* 0x000000067d064227 */ /* 0x001fca00078e00ff */
[----:B------:R-:W-:-:S07]  /*16db0*/  @P4 SHF.R.U32.HI R125, RZ, R7, R6 ;  /* 0x00000007ff7d4219 */ /* 0x000fce0000011606 */
.L_x_5367:
[----:B------:R-:W-:Y:S05]  /*16dc0*/  BSYNC B0 ;  /* 0x0000000000007941 */ /* 0x000fea0003800000 */
.L_x_5365:
[----:B------:R-:W-:-:S04]  /*16dd0*/  IMAD R125, R125, R183, -R177 ;  /* 0x000000b77d7d7224 */ /* 0x000fc800078e0ab1 */
[----:B------:R-:W-:-:S05]  /*16de0*/  IMAD R125, R204, -0x2, R125 ;  /* 0xfffffffecc7d7824 */ /* 0x000fca00078e027d */
[----:B------:R-:W-:Y:S02]  /*16df0*/  VIMNMX R182, R182, R125, !PT ;  /* 0x0000007db6b67248 */ /* 0x000fe40007fe0100 */
[----:B------:R-:W-:-:S07]  /*16e00*/  VIADDMNMX R181, R125, R183, R181, PT ;  /* 0x000000b77db57246 */ /* 0x000fce00038001b5 */
.L_x_5364:
        /* <DEDUP_REMOVED lines=49> */
[----:B------:R-:W-:Y:S01]  /*17120*/  ISETP.GT.AND P4, PT, R182, 0x8, P3 ;  /* 0x00000008b600780c */ /* 0x000fe20001f84270 */
[--C-:B------:R-:W-:Y:S01]  /*17130*/  FFMA.FTZ R8, R8, UR35, -R125.reuse ;  /* 0x0000002308087c23 */ /* 0x100fe2000801087d */
[----:B------:R-:W-:Y:S01]  /*17140*/  FSEL R15, R15, -INF , !P5 ;  /* 0xff8000000f0f7808 */ /* 0x000fe20006800000 */
[--C-:B------:R-:W-:Y:S01]  /*17150*/  FFMA.FTZ R20, R20, UR35, -R125.reuse ;  /* 0x0000002314147c23 */ /* 0x100fe2000801087d */
[----:B------:R-:W-:Y:S01]  /*17160*/  ISETP.GT.AND P5, PT, R182, 0x9, P3 ;  /* 0x00000009b600780c */ /* 0x000fe20001fa4270 */
[----:B------:R-:W0:Y:S01]  /*17170*/  MUFU.EX2 R124, R124 ;  /* 0x0000007c007c7308 */ /* 0x000e220000000800 */
[----:B------:R-:W-:Y:S01]  /*17180*/  ISETP.LT.OR P4, PT, R181, 0x9, P4 ;  /* 0x00000009b500780c */ /* 0x000fe20002781670 */
[--C-:B------:R-:W-:Y:S01]  /*17190*/  FFMA.FTZ R21, R21, UR35, -R125.reuse ;  /* 0x0000002315157c23 */ /* 0x100fe2000801087d */
[----:B------:R-:W-:Y:S01]  /*171a0*/  ISETP.LT.OR P5, PT, R181, 0xa, P5 ;  /* 0x0000000ab500780c */ /* 0x000fe20002fa1670 */
[--C-:B------:R-:W-:Y:S01]  /*171b0*/  FFMA.FTZ R122, R122, UR35, -R125.reuse ;  /* 0x000000237a7a7c23 */ /* 0x100fe2000801087d */
[----:B------:R-:W-:Y:S01]  /*171c0*/  FSEL R120, R120, -INF , !P4 ;  /* 0xff80000078787808 */ /* 0x000fe20006000000 */
[--C-:B------:R-:W-:Y:S01]  /*171d0*/  FFMA.FTZ R123, R123, UR35, -R125.reuse ;  /* 0x000000237b7b7c23 */ /* 0x100fe2000801087d */
[----:B------:R-:W-:Y:S01]  /*171e0*/  FSEL R121, R121, -INF , !P5 ;  /* 0xff80000079797808 */ /* 0x000fe20006800000 */
[----:B------:R-:W1:Y:S01]  /*171f0*/  MUFU.EX2 R8, R8 ;  /* 0x0000000800087308 */ /* 0x000e620000000800 */
[----:B------:R-:W-:Y:S01]  /*17200*/  ISETP.GT.AND P5, PT, R182, 0x11, P3 ;  /* 0x00000011b600780c */ /* 0x000fe20001fa4270 */
[--C-:B------:R-:W-:Y:S01]  /*17210*/  FFMA.FTZ R128, R128, UR35, -R125.reuse ;  /* 0x0000002380807c23 */ /* 0x100fe2000801087d */
[----:B------:R-:W-:Y:S01]  /*17220*/  ISETP.GT.AND P4, PT, R182, 0x10, P3 ;  /* 0x00000010b600780c */ /* 0x000fe20001f84270 */
[--C-:B------:R-:W-:Y:S01]  /*17230*/  FFMA.FTZ R129, R129, UR35, -R125.reuse ;  /* 0x0000002381817c23 */ /* 0x100fe2000801087d */
[C---:B------:R-:W-:Y:S01]  /*17240*/  ISETP.LT.OR P5, PT, R181.reuse, 0x12, P5 ;  /* 0x00000012b500780c */ /* 0x040fe20002fa1670 */
[--C-:B------:R-:W-:Y:S01]  /*17250*/  FFMA.FTZ R132, R132, UR35, -R125.reuse ;  /* 0x0000002384847c23 */ /* 0x100fe2000801087d */
[----:B------:R-:W-:Y:S01]  /*17260*/  ISETP.LT.OR P4, PT, R181, 0x11, P4 ;  /* 0x00000011b500780c */ /* 0x000fe20002781670 */
[----:B------:R-:W-:Y:S01]  /*17270*/  MUFU.EX2 R20, R20 ;  /* 0x0000001400147308 */ /* 0x000fe20000000800 */
[----:B------:R-:W-:Y:S01]  /*17280*/  FSEL R127, R127, -INF , !P5 ;  /* 0xff8000007f7f7808 */ /* 0x000fe20006800000 */
[----:B0-----:R-:W-:Y:S01]  /*17290*/  FFMA.FTZ R4, R7, R4, R124 ;  /* 0x0000000407047223 */ /* 0x001fe2000001007c */
[----:B------:R-:W-:Y:S01]  /*172a0*/  ISETP.GT.AND P5, PT, R182, 0x19, P3 ;  /* 0x00000019b600780c */ /* 0x000fe20001fa4270 */
[--C-:B------:R-:W-:Y:S01]  /*172b0*/  FFMA.FTZ R133, R133, UR35, -R125.reuse ;  /* 0x0000002385857c23 */ /* 0x100fe2000801087d */
[----:B------:R-:W-:Y:S01]  /*172c0*/  FSEL R126, R126, -INF , !P4 ;  /* 0xff8000007e7e7808 */ /* 0x000fe20006000000 */
[--C-:B------:R-:W-:Y:S01]  /*172d0*/  FFMA.FTZ R138, R138, UR35, -R125.reuse ;  /* 0x000000238a8a7c23 */ /* 0x100fe2000801087d */
[----:B------:R-:W-:Y:S01]  /*172e0*/  ISETP.LT.OR P5, PT, R181, 0x1a, P5 ;  /* 0x0000001ab500780c */ /* 0x000fe20002fa1670 */
[----:B------:R-:W-:Y:S01]  /*172f0*/  MUFU.EX2 R21, R21 ;  /* 0x0000001500157308 */ /* 0x000fe20000000800 */
[----:B------:R-:W-:Y:S01]  /*17300*/  ISETP.GT.AND P4, PT, R182, 0x18, P3 ;  /* 0x00000018b600780c */ /* 0x000fe20001f84270 */
[----:B-1----:R-:W-:Y:S01]  /*17310*/  FADD.FTZ R4, R8, R4 ;  /* 0x0000000408047221 */ /* 0x002fe20000010000 */
[----:B------:R-:W-:Y:S01]  /*17320*/  FSEL R131, R131, -INF , !P5 ;  /* 0xff80000083837808 */ /* 0x000fe20006800000 */
[--C-:B------:R-:W-:Y:S01]  /*17330*/  FFMA.FTZ R139, R139, UR35, -R125.reuse ;  /* 0x000000238b8b7c23 */ /* 0x100fe2000801087d */
[----:B------:R-:W-:Y:S01]  /*17340*/  ISETP.GT.AND P5, PT, R182, 0x21, P3 ;  /* 0x00000021b600780c */ /* 0x000fe20001fa4270 */
[--C-:B------:R-:W-:Y:S01]  /*17350*/  FFMA.FTZ R143, R143, UR35, -R125.reuse ;  /* 0x000000238f8f7c23 */ /* 0x100fe2000801087d */
[C---:B------:R-:W-:Y:S01]  /*17360*/  ISETP.LT.OR P4, PT, R181.reuse, 0x19, P4 ;  /* 0x00000019b500780c */ /* 0x040fe20002781670 */
[----:B------:R-:W-:Y:S01]  /*17370*/  MUFU.EX2 R122, R122 ;  /* 0x0000007a007a7308 */ /* 0x000fe20000000800 */
[----:B------:R-:W-:Y:S01]  /*17380*/  ISETP.LT.OR P5, PT, R181, 0x22, P5 ;  /* 0x00000022b500780c */ /* 0x000fe20002fa1670 */
[--C-:B------:R-:W-:Y:S01]  /*17390*/  FFMA.FTZ R146, R146, UR35, -R125.reuse ;  /* 0x0000002392927c23 */ /* 0x100fe2000801087d */
[----:B------:R-:W-:Y:S01]  /*173a0*/  FSEL R130, R130, -INF , !P4 ;  /* 0xff80000082827808 */ /* 0x000fe20006000000 */
[--C-:B------:R-:W-:Y:S01]  /*173b0*/  FFMA.FTZ R147, R147, UR35, -R125.reuse ;  /* 0x0000002393937c23 */ /* 0x100fe2000801087d */
[----:B------:R-:W-:Y:S01]  /*173c0*/  FSEL R135, R135, -INF , !P5 ;  /* 0xff80000087877808 */ /* 0x000fe20006800000 */
[--C-:B------:R-:W-:Y:S01]  /*173d0*/  FFMA.FTZ R150, R150, UR35, -R125.reuse ;  /* 0x0000002396967c23 */ /* 0x100fe2000801087d */
[C---:B------:R-:W-:Y:S01]  /*173e0*/  ISETP.GT.AND P5, PT, R182.reuse, 0x29, P3 ;  /* 0x00000029b600780c */ /* 0x040fe20001fa4270 */
[----:B------:R-:W-:Y:S01]  /*173f0*/  MUFU.EX2 R123, R123 ;  /* 0x0000007b007b7308 */ /* 0x000fe20000000800 */
[----:B------:R-:W-:Y:S01]  /*17400*/  ISETP.GT.AND P4, PT, R182, 0x20, P3 ;  /* 0x00000020b600780c */ /* 0x000fe20001f84270 */
[--C-:B------:R-:W-:Y:S01]  /*17410*/  FFMA.FTZ R151, R151, UR35, -R125.reuse ;  /* 0x0000002397977c23 */ /* 0x100fe2000801087d */
[C---:B------:R-:W-:Y:S01]  /*17420*/  ISETP.LT.OR P5, PT, R181.reuse, 0x2a, P5 ;  /* 0x0000002ab500780c */ /* 0x040fe20002fa1670 */
[--C-:B------:R-:W-:Y:S01]  /*17430*/  FFMA.FTZ R154, R154, UR35, -R125.reuse ;  /* 0x000000239a9a7c23 */ /* 0x100fe2000801087d */
[----:B------:R-:W-:Y:S01]  /*17440*/  ISETP.LT.OR P4, PT, R181, 0x21, P4 ;  /* 0x00000021b500780c */ /* 0x000fe20002781670 */
[--C-:B------:R-:W-:Y:S01]  /*17450*/  FFMA.FTZ R155, R155, UR35, -R125.reuse ;  /* 0x000000239b9b7c23 */ /* 0x100fe2000801087d */
[----:B------:R-:W-:Y:S01]  /*17460*/  FSEL R137, R137, -INF , !P5 ;  /* 0xff80000089897808 */ /* 0x000fe20006800000 */
[----:B------:R-:W-:Y:S01]  /*17470*/  MUFU.EX2 R128, R128 ;  /* 0x0000008000807308 */ /* 0x000fe20000000800 */
[----:B------:R-:W-:Y:S01]  /*17480*/  ISETP.GT.AND P5, PT, R182, 0x31, P3 ;  /* 0x00000031b600780c */ /* 0x000fe20001fa4270 */
[--C-:B------:R-:W-:Y:S01]  /*17490*/  FFMA.FTZ R158, R158, UR35, -R125.reuse ;  /* 0x000000239e9e7c23 */ /* 0x100fe2000801087d */
[----:B------:R-:W-:Y:S01]  /*174a0*/  FSEL R134, R134, -INF , !P4 ;  /* 0xff80000086867808 */ /* 0x000fe20006000000 */
[--C-:B------:R-:W-:Y:S01]  /*174b0*/  FFMA.FTZ R159, R159, UR35, -R125.reuse ;  /* 0x000000239f9f7c23 */ /* 0x100fe2000801087d */
[----:B------:R-:W-:Y:S01]  /*174c0*/  ISETP.LT.OR P5, PT, R181, 0x32, P5 ;  /* 0x00000032b500780c */ /* 0x000fe20002fa1670 */
[--C-:B------:R-:W-:Y:S01]  /*174d0*/  FFMA.FTZ R162, R162, UR35, -R125.reuse ;  /* 0x00000023a2a27c23 */ /* 0x100fe2000801087d */
[C---:B------:R-:W-:Y:S01]  /*174e0*/  ISETP.GT.AND P4, PT, R182.reuse, 0x28, P3 ;  /* 0x00000028b600780c */ /* 0x040fe20001f84270 */
[----:B------:R-:W-:Y:S01]  /*174f0*/  MUFU.EX2 R129, R129 ;  /* 0x0000008100817308 */ /* 0x000fe20000000800 */
[----:B------:R-:W-:Y:S01]  /*17500*/  FSEL R141, R141, -INF , !P5 ;  /* 0xff8000008d8d7808 */ /* 0x000fe20006800000 */
[--C-:B------:R-:W-:Y:S01]  /*17510*/  FFMA.FTZ R163, R163, UR35, -R125.reuse ;  /* 0x00000023a3a37c23 */ /* 0x100fe2000801087d */
[----:B------:R-:W-:Y:S01]  /*17520*/  ISETP.GT.AND P5, PT, R182, 0x39, P3 ;  /* 0x00000039b600780c */ /* 0x000fe20001fa4270 */
[--C-:B------:R-:W-:Y:S01]  /*17530*/  FFMA.FTZ R166, R166, UR35, -R125.reuse ;  /* 0x00000023a6a67c23 */ /* 0x100fe2000801087d */
[----:B------:R-:W-:Y:S01]  /*17540*/  ISETP.LT.OR P4, PT, R181, 0x29, P4 ;  /* 0x00000029b500780c */ /* 0x000fe20002781670 */
[--C-:B------:R-:W-:Y:S01]  /*17550*/  FFMA.FTZ R167, R167, UR35, -R125.reuse ;  /* 0x00000023a7a77c23 */ /* 0x100fe2000801087d */
[----:B------:R-:W-:Y:S01]  /*17560*/  ISETP.LT.OR P5, PT, R181, 0x3a, P5 ;  /* 0x0000003ab500780c */ /* 0x000fe20002fa1670 */
[----:B------:R-:W-:Y:S01]  /*17570*/  MUFU.EX2 R132, R132 ;  /* 0x0000008400847308 */ /* 0x000fe20000000800 */
[----:B------:R-:W-:Y:S01]  /*17580*/  FSEL R136, R136, -INF , !P4 ;  /* 0xff80000088887808 */ /* 0x000fe20006000000 */
[--C-:B------:R-:W-:Y:S01]  /*17590*/  FFMA.FTZ R170, R170, UR35, -R125.reuse ;  /* 0x00000023aaaa7c23 */ /* 0x100fe2000801087d */
[----:B------:R-:W-:Y:S01]  /*175a0*/  FSEL R145, R145, -INF , !P5 ;  /* 0xff80000091917808 */ /* 0x000fe20006800000 */
[--C-:B------:R-:W-:Y:S01]  /*175b0*/  FFMA.FTZ R171, R171, UR35, -R125.reuse ;  /* 0x00000023abab7c23 */ /* 0x100fe2000801087d */
[----:B------:R-:W-:Y:S01]  /*175c0*/  ISETP.GT.AND P5, PT, R182, 0x41, P3 ;  /* 0x00000041b600780c */ /* 0x000fe20001fa4270 */
[--C-:B------:R-:W-:Y:S01]  /*175d0*/  FFMA.FTZ R174, R174, UR35, -R125.reuse ;  /* 0x00000023aeae7c23 */ /* 0x100fe2000801087d */
[----:B------:R-:W-:Y:S01]  /*175e0*/  ISETP.GT.AND P4, PT, R182, 0x30, P3 ;  /* 0x00000030b600780c */ /* 0x000fe20001f84270 */
[----:B------:R-:W-:Y:S01]  /*175f0*/  MUFU.EX2 R133, R133 ;  /* 0x0000008500857308 */ /* 0x000fe20000000800 */
[----:B------:R-:W-:Y:S01]  /*17600*/  ISETP.LT.OR P5, PT, R181, 0x42, P5 ;  /* 0x00000042b500780c */ /* 0x000fe20002fa1670 */
[--C-:B------:R-:W-:Y:S01]  /*17610*/  FFMA.FTZ R175, R175, UR35, -R125.reuse ;  /* 0x00000023afaf7c23 */ /* 0x100fe2000801087d */
[----:B------:R-:W-:Y:S01]  /*17620*/  ISETP.LT.OR P4, PT, R181, 0x31, P4 ;  /* 0x00000031b500780c */ /* 0x000fe20002781670 */
[--C-:B------:R-:W-:Y:S01]  /*17630*/  FFMA.FTZ R179, R179, UR35, -R125.reuse ;  /* 0x00000023b3b37c23 */ /* 0x100fe2000801087d */
[----:B------:R-:W-:Y:S01]  /*17640*/  FSEL R149, R149, -INF , !P5 ;  /* 0xff80000095957808 */ /* 0x000fe20006800000 */
[----:B------:R-:W-:Y:S01]  /*17650*/  FFMA.FTZ R125, R180, UR35, -R125 ;  /* 0x00000023b47d7c23 */ /* 0x000fe2000801087d */
[----:B------:R-:W-:Y:S01]  /*17660*/  ISETP.GT.AND P5, PT, R182, 0x49, P3 ;  /* 0x00000049b600780c */ /* 0x000fe20001fa4270 */
[----:B------:R-:W-:Y:S01]  /*17670*/  MUFU.EX2 R138, R138 ;  /* 0x0000008a008a7308 */ /* 0x000fe20000000800 */
[----:B------:R-:W-:-:S02]  /*17680*/  FSEL R140, R140, -INF , !P4 ;  /* 0xff8000008c8c7808 */ /* 0x000fc40006000000 */
[----:B------:R-:W-:Y:S02]  /*17690*/  ISETP.LT.OR P5, PT, R181, 0x4a, P5 ;  /* 0x0000004ab500780c */ /* 0x000fe40002fa1670 */
[C---:B------:R-:W-:Y:S02]  /*176a0*/  ISETP.GT.AND P4, PT, R182.reuse, 0x38, P3 ;  /* 0x00000038b600780c */ /* 0x040fe40001f84270 */
[----:B------:R-:W-:Y:S01]  /*176b0*/  FSEL R153, R153, -INF , !P5 ;  /* 0xff80000099997808 */ /* 0x000fe20006800000 */
[----:B------:R-:W-:Y:S01]  /*176c0*/  MUFU.EX2 R139, R139 ;  /* 0x0000008b008b7308 */ /* 0x000fe20000000800 */
[----:B------:R-:W-:Y:S02]  /*176d0*/  ISETP.GT.AND P5, PT, R182, 0x51, P3 ;  /* 0x00000051b600780c */ /* 0x000fe40001fa4270 */
[C---:B------:R-:W-:Y:S02]  /*176e0*/  ISETP.LT.OR P4, PT, R181.reuse, 0x39, P4 ;  /* 0x00000039b500780c */ /* 0x040fe40002781670 */
[----:B------:R-:W-:-:S02]  /*176f0*/  ISETP.LT.OR P5, PT, R181, 0x52, P5 ;  /* 0x00000052b500780c */ /* 0x000fc40002fa1670 */
[----:B------:R-:W-:Y:S01]  /*17700*/  FSEL R144, R144, -INF , !P4 ;  /* 0xff80000090907808 */ /* 0x000fe20006000000 */
[----:B------:R-:W-:Y:S01]  /*17710*/  MUFU.EX2 R143, R143 ;  /* 0x0000008f008f7308 */ /* 0x000fe20000000800 */
[----:B------:R-:W-:Y:S02]  /*17720*/  FSEL R157, R157, -INF , !P5 ;  /* 0xff8000009d9d7808 */ /* 0x000fe40006800000 */
[C---:B------:R-:W-:Y:S02]  /*17730*/  ISETP.GT.AND P5, PT, R182.reuse, 0x59, P3 ;  /* 0x00000059b600780c */ /* 0x040fe40001fa4270 */
[----:B------:R-:W-:Y:S02]  /*17740*/  ISETP.GT.AND P4, PT, R182, 0x40, P3 ;  /* 0x00000040b600780c */ /* 0x000fe40001f84270 */
[C---:B------:R-:W-:Y:S01]  /*17750*/  ISETP.LT.OR P5, PT, R181.reuse, 0x5a, P5 ;  /* 0x0000005ab500780c */ /* 0x040fe20002fa1670 */
[----:B------:R-:W-:Y:S01]  /*17760*/  MUFU.EX2 R146, R146 ;  /* 0x0000009200927308 */ /* 0x000fe20000000800 */
[----:B------:R-:W-:-:S02]  /*17770*/  ISETP.LT.OR P4, PT, R181, 0x41, P4 ;  /* 0x00000041b500780c */ /* 0x000fc40002781670 */
[----:B------:R-:W-:Y:S02]  /*17780*/  FSEL R161, R161, -INF , !P5 ;  /* 0xff800000a1a17808 */ /* 0x000fe40006800000 */
[----:B------:R-:W-:Y:S02]  /*17790*/  ISETP.GT.AND P5, PT, R182, 0x61, P3 ;  /* 0x00000061b600780c */ /* 0x000fe40001fa4270 */
[----:B------:R-:W-:Y:S01]  /*177a0*/  FSEL R148, R148, -INF , !P4 ;  /* 0xff80000094947808 */ /* 0x000fe20006000000 */
[----:B------:R-:W-:Y:S01]  /*177b0*/  MUFU.EX2 R147, R147 ;  /* 0x0000009300937308 */ /* 0x000fe20000000800 */
[----:B------:R-:W-:Y:S02]  /*177c0*/  ISETP.LT.OR P5, PT, R181, 0x62, P5 ;  /* 0x00000062b500780c */ /* 0x000fe40002fa1670 */
[----:B------:R-:W-:Y:S02]  /*177d0*/  ISETP.GT.AND P4, PT, R182, 0x48, P3 ;  /* 0x00000048b600780c */ /* 0x000fe40001f84270 */
[----:B------:R-:W-:-:S02]  /*177e0*/  FSEL R165, R165, -INF , !P5 ;  /* 0xff800000a5a57808 */ /* 0x000fc40006800000 */
[----:B------:R-:W-:Y:S01]  /*177f0*/  ISETP.GT.AND P5, PT, R182, 0x69, P3 ;  /* 0x00000069b600780c */ /* 0x000fe20001fa4270 */
[----:B------:R-:W-:Y:S01]  /*17800*/  MUFU.EX2 R150, R150 ;  /* 0x0000009600967308 */ /* 0x000fe20000000800 */
[C---:B------:R-:W-:Y:S02]  /*17810*/  ISETP.LT.OR P4, PT, R181.reuse, 0x49, P4 ;  /* 0x00000049b500780c */ /* 0x040fe40002781670 */
[----:B------:R-:W-:Y:S02]  /*17820*/  ISETP.LT.OR P5, PT, R181, 0x6a, P5 ;  /* 0x0000006ab500780c */ /* 0x000fe40002fa1670 */
[----:B------:R-:W-:Y:S02]  /*17830*/  FSEL R152, R152, -INF , !P4 ;  /* 0xff80000098987808 */ /* 0x000fe40006000000 */
[----:B------:R-:W-:Y:S01]  /*17840*/  FSEL R169, R169, -INF , !P5 ;  /* 0xff800000a9a97808 */ /* 0x000fe20006800000 */
[----:B------:R-:W-:Y:S01]  /*17850*/  MUFU.EX2 R151, R151 ;  /* 0x0000009700977308 */ /* 0x000fe20000000800 */
[----:B------:R-:W-:-:S02]  /*17860*/  ISETP.GT.AND P5, PT, R182, RZ, P3 ;  /* 0x000000ffb600720c */ /* 0x000fc40001fa4270 */
[----:B------:R-:W-:Y:S02]  /*17870*/  ISETP.GT.AND P4, PT, R182, 0x50, P3 ;  /* 0x00000050b600780c */ /* 0x000fe40001f84270 */
[C---:B------:R-:W-:Y:S02]  /*17880*/  ISETP.LT.OR P5, PT, R181.reuse, 0x1, P5 ;  /* 0x00000001b500780c */ /* 0x040fe40002fa1670 */
[----:B------:R-:W-:Y:S01]  /*17890*/  ISETP.LT.OR P4, PT, R181, 0x51, P4 ;  /* 0x00000051b500780c */ /* 0x000fe20002781670 */
[----:B------:R-:W-:Y:S01]  /*178a0*/  MUFU.EX2 R154, R154 ;  /* 0x0000009a009a7308 */ /* 0x000fe20000000800 */
[----:B------:R-:W-:Y:S02]  /*178b0*/  FSEL R9, R9, -INF , !P5 ;  /* 0xff80000009097808 */ /* 0x000fe40006800000 */
[----:B------:R-:W-:Y:S02]  /*178c0*/  FSEL R156, R156, -INF , !P4 ;  /* 0xff8000009c9c7808 */ /* 0x000fe40006000000 */
[----:B------:R-:W-:-:S02]  /*178d0*/  FMNMX.FTZ R10, R9, R14, !PT ;  /* 0x0000000e090a7209 */ /* 0x000fc40007810000 */
[----:B------:R-:W-:Y:S01]  /*178e0*/  ISETP.GT.AND P4, PT, R182, 0x58, P3 ;  /* 0x00000058b600780c */ /* 0x000fe20001f84270 */
[----:B------:R-:W-:Y:S01]  /*178f0*/  MUFU.EX2 R155, R155 ;  /* 0x0000009b009b7308 */ /* 0x000fe20000000800 */
[----:B------:R-:W-:Y:S02]  /*17900*/  FMNMX.FTZ R10, R15, R10, !PT ;  /* 0x0000000a0f0a7209 */ /* 0x000fe40007810000 */
[----:B------:R-:W-:Y:S02]  /*17910*/  ISETP.LT.OR P4, PT, R181, 0x59, P4 ;  /* 0x00000059b500780c */ /* 0x000fe40002781670 */
[----:B------:R-:W-:Y:S02]  /*17920*/  FMNMX.FTZ R10, R120, R10, !PT ;  /* 0x0000000a780a7209 */ /* 0x000fe40007810000 */
[----:B------:R-:W-:Y:S01]  /*17930*/  FSEL R160, R160, -INF , !P4 ;  /* 0xff800000a0a07808 */ /* 0x000fe20006000000 */
[----:B------:R-:W-:Y:S01]  /*17940*/  MUFU.EX2 R158, R158 ;  /* 0x0000009e009e7308 */ /* 0x000fe20000000800 */
[----:B------:R-:W-:-:S02]  /*17950*/  FMNMX.FTZ R10, R121, R10, !PT ;  /* 0x0000000a790a7209 */ /* 0x000fc40007810000 */
[----:B------:R-:W-:Y:S02]  /*17960*/  ISETP.GT.AND P4, PT, R182, 0x60, P3 ;  /* 0x00000060b600780c */ /* 0x000fe40001f84270 */
[----:B------:R-:W-:Y:S02]  /*17970*/  FMNMX.FTZ R10, R126, R10, !PT ;  /* 0x0000000a7e0a7209 */ /* 0x000fe40007810000 */
[----:B------:R-:W-:Y:S01]  /*17980*/  ISETP.LT.OR P4, PT, R181, 0x61, P4 ;  /* 0x00000061b500780c */ /* 0x000fe20002781670 */
[----:B------:R-:W-:Y:S01]  /*17990*/  MUFU.EX2 R159, R159 ;  /* 0x0000009f009f7308 */ /* 0x000fe20000000800 */
[----:B------:R-:W-:Y:S02]  /*179a0*/  FMNMX.FTZ R10, R127, R10, !PT ;  /* 0x0000000a7f0a7209 */ /* 0x000fe40007810000 */
        /* <DEDUP_REMOVED lines=32> */
[----:B------:R-:W-:Y:S01]  /*17bb0*/  ISETP.LT.OR P3, PT, R181, 0x7a, P3 ;  /* 0x0000007ab500780c */ /* 0x000fe20001f61670 */
[----:B------:R-:W-:Y:S01]  /*17bc0*/  MUFU.EX2 R174, R174 ;  /* 0x000000ae00ae7308 */ /* 0x000fe20000000800 */
[----:B------:R-:W-:Y:S02]  /*17bd0*/  FMNMX.FTZ R10, R153, R10, !PT ;  /* 0x0000000a990a7209 */ /* 0x000fe40007810000 */
[----:B------:R-:W-:Y:S02]  /*17be0*/  FSEL R176, R176, -INF , !P5 ;  /* 0xff800000b0b07808 */ /* 0x000fe40006800000 */
[----:B------:R-:W-:Y:S02]  /*17bf0*/  FMNMX.FTZ R10, R156, R10, !PT ;  /* 0x0000000a9c0a7209 */ /* 0x000fe40007810000 */
[----:B------:R-:W-:Y:S01]  /*17c00*/  FSEL R178, R178, -INF , !P3 ;  /* 0xff800000b2b27808 */ /* 0x000fe20005800000 */
[----:B------:R-:W-:Y:S01]  /*17c10*/  MUFU.EX2 R175, R175 ;  /* 0x000000af00af7308 */ /* 0x000fe20000000800 */
[----:B------:R-:W-:-:S04]  /*17c20*/  FMNMX.FTZ R10, R157, R10, !PT ;  /* 0x0000000a9d0a7209 */ /* 0x000fc80007810000 */
[----:B------:R-:W-:-:S03]  /*17c30*/  FMNMX.FTZ R10, R160, R10, !PT ;  /* 0x0000000aa00a7209 */ /* 0x000fc60007810000 */
[----:B------:R-:W-:Y:S01]  /*17c40*/  MUFU.EX2 R179, R179 ;  /* 0x000000b300b37308 */ /* 0x000fe20000000800 */
[----:B------:R-:W-:-:S04]  /*17c50*/  FMNMX.FTZ R10, R161, R10, !PT ;  /* 0x0000000aa10a7209 */ /* 0x000fc80007810000 */
[----:B------:R-:W-:-:S03]  /*17c60*/  FMNMX.FTZ R10, R164, R10, !PT ;  /* 0x0000000aa40a7209 */ /* 0x000fc60007810000 */
[----:B------:R-:W-:Y:S01]  /*17c70*/  MUFU.EX2 R125, R125 ;  /* 0x0000007d007d7308 */ /* 0x000fe20000000800 */
        /* <DEDUP_REMOVED lines=8> */
[----:B0-----:R-:W-:Y:S02]  /*17d00*/  FMNMX.FTZ R177, R10, R177, !PT ;  /* 0x000000b10ab17209 */ /* 0x001fe40007810000 */
[----:B------:R0:W-:Y:S03]  /*17d10*/  MUFU.EX2 R10, R142 ;  /* 0x0000008e000a7308 */ /* 0x0001e60000000800 */
[----:B0-----:R-:W0:Y:S02]  /*17d20*/  SHFL.BFLY PT, R142, R177, 0x1, 0x1f ;  /* 0x0c201f00b18e7f89 */ /* 0x001e2400000e0000 */
        /* <DEDUP_REMOVED lines=45> */
[----:B------:R-:W-:Y:S01]  /*18000*/  FFMA.FTZ R177, R178, UR35, -R177 ;  /* 0x00000023b2b17c23 */ /* 0x000fe200080108b1 */
[----:B-1----:R-:W-:-:S01]  /*18010*/  FADD.FTZ R178, R15, R3 ;  /* 0x000000030fb27221 */ /* 0x002fc20000010000 */
[----:B------:R-:W1:Y:S01]  /*18020*/  MUFU.EX2 R126, R126 ;  /* 0x0000007e007e7308 */ /* 0x000e620000000800 */
[----:B------:R-:W-:-:S02]  /*18030*/  FADD.FTZ R3, R20, R4 ;  /* 0x0000000414037221 */ /* 0x000fc40000010000 */
[----:B--2---:R-:W-:Y:S02]  /*18040*/  FADD.FTZ R4, R120, R178 ;  /* 0x000000b278047221 */ /* 0x004fe40000010000 */
[----:B------:R-:W-:-:S03]  /*18050*/  FADD.FTZ R3, R21, R3 ;  /* 0x0000000315037221 */ /* 0x000fc60000010000 */
        /* <DEDUP_REMOVED lines=81> */
[----:B0-----:R-:W-:Y:S01]  /*18570*/  FADD.FTZ R178, R176, R4 ;  /* 0x00000004b0b27221 */ /* 0x001fe20000010000 */
[----:B------:R-:W-:-:S03]  /*18580*/  FADD.FTZ R4, R125, R3 ;  /* 0x000000037d047221 */ /* 0x000fc60000010000 */
[----:B-1----:R-:W-:Y:S01]  /*18590*/  FADD.FTZ R3, R177, R178 ;  /* 0x000000b2b1037221 */ /* 0x002fe20000010000 */
[----:B------:R-:W-:Y:S06]  /*185a0*/  @!P0 BRA `(.L_x_5368) ;  /* 0x0000000000048947 */ /* 0x000fec0003800000 */
[----:B------:R-:W-:Y:S01]  /*185b0*/  BPT.TRAP 0x1 ;  /* 0x000000040000795c */ /* 0x000fe20000300000 */
.L_x_5368:
[----:B------:R-:W-:Y:S01]  /*185c0*/  IMAD R17, R17, 0x8, R16 ;  /* 0x0000000811117824 */ /* 0x000fe200078e0210 */
[----:B------:R-:W-:Y:S01]  /*185d0*/  ISETP.GT.AND P3, PT, R0, R11, PT ;  /* 0x0000000b0000720c */ /* 0x000fe20003f64270 */
[----:B------:R-:W-:Y:S01]  /*185e0*/  IMAD.U32 R178, RZ, RZ, UR38 ;  /* 0x00000026ffb27e24 */ /* 0x000fe2000f8e00ff */
[----:B------:R-:W-:Y:S01]  /*185f0*/  F2FP.SATFINITE.E4M3.F32.PACK_AB_MERGE_C R146, R147, R146, RZ ;  /* 0x000000929392723e */ /* 0x000fe200048070ff */
[----:B------:R-:W-:Y:S01]  /*18600*/  VIADD R17, R17, 0x2a860 ;  /* 0x0002a86011117836 */ /* 0x000fe20000000000 */
[----:B------:R-:W-:Y:S01]  /*18610*/  F2FP.SATFINITE.E4M3.F32.PACK_AB_MERGE_C R20, R21, R20, RZ ;  /* 0x000000141514723e */ /* 0x000fe200048070ff */
[----:B------:R-:W-:Y:S01]  /*18620*/  FMUL.FTZ R26, R26, R14 ;  /* 0x0000000e1a1a7220 */ /* 0x000fe20000410000 */
[----:B------:R-:W-:Y:S01]  /*18630*/  F2FP.SATFINITE.E4M3.F32.PACK_AB_MERGE_C R120, R121, R120, RZ ;  /* 0x000000787978723e */ /* 0x000fe200048070ff */
[-C--:B------:R-:W-:Y:S01]  /*18640*/  FMUL.FTZ R27, R27, R14.reuse ;  /* 0x0000000e1b1b7220 */ /* 0x080fe20000410000 */
[----:B------:R-:W-:Y:S01]  /*18650*/  PRMT R17, R178, 0x654, R17 ;  /* 0x00000654b2117816 */ /* 0x000fe20000000011 */
[----:B------:R-:W-:Y:S01]  /*18660*/  FMUL.FTZ R30, R30, R14 ;  /* 0x0000000e1e1e7220 */ /* 0x000fe20000410000 */
        /* <DEDUP_REMOVED lines=125> */
[----:B------:R-:W-:Y:S02]  /*18e40*/  IMAD.MOV.U32 R10, RZ, RZ, R6 ;  /* 0x000000ffff0a7224 */ /* 0x000fe400078e0006 */
[----:B------:R-:W-:Y:S02]  /*18e50*/  IMAD.MOV.U32 R201, RZ, RZ, R13 ;  /* 0x000000ffffc97224 */ /* 0x000fe400078e000d */
[----:B0-----:R-:W-:Y:S01]  /*18e60*/  IMAD.MOV.U32 R17, RZ, RZ, R12 ;  /* 0x000000ffff117224 */ /* 0x001fe200078e000c */
[----:B------:R-:W-:Y:S06]  /*18e70*/  @P3 BRA `(.L_x_5369) ;  /* 0xffffffc400843947 */ /* 0x000fec000383ffff */
[----:B------:R-:W-:Y:S01]  /*18e80*/  IMAD.MOV.U32 R14, RZ, RZ, R142 ;  /* 0x000000ffff0e7224 */ /* 0x000fe200078e008e */
[----:B------:R-:W-:Y:S01]  /*18e90*/  MOV R201, R13 ;  /* 0x0000000d00c97202 */ /* 0x000fe20000000f00 */
[----:B------:R-:W-:Y:S02]  /*18ea0*/  IMAD.MOV.U32 R10, RZ, RZ, R6 ;  /* 0x000000ffff0a7224 */ /* 0x000fe400078e0006 */
[----:B------:R-:W-:-:S07]  /*18eb0*/  IMAD.MOV.U32 R17, RZ, RZ, R12 ;  /* 0x000000ffff117224 */ /* 0x000fce00078e000c */
.L_x_5349:
[----:B------:R-:W0:Y:S01]  /*18ec0*/  LDC R6, c[0x0][0x448] ;  /* 0x00011200ff067b82 */ /* 0x000e220000000800 */
[----:B------:R-:W-:Y:S01]  /*18ed0*/  IADD3 R9, R203, 0x1, -R202 ;  /* 0x00000001cb097810 */ /* 0x000fe20007ffe8ca */
[----:B------:R-:W-:-:S06]  /*18ee0*/  ULDC UR6, c[0x0][0x9dc] ;  /* 0x0002770000067ab9 */ /* 0x000fcc0000000800 */
[----:B------:R-:W1:Y:S01]  /*18ef0*/  LDC R12, c[0x0][0x9e4] ;  /* 0x00027900ff0c7b82 */ /* 0x000e620000000800 */
[----:B0-----:R-:W-:Y:S01]  /*18f00*/  ISETP.NE.AND P4, PT, R6, 0x1, PT ;  /* 0x000000010600780c */ /* 0x001fe20003f85270 */
[----:B------:R-:W-:Y:S01]  /*18f10*/  VIADD R6, R212, 0x7f ;  /* 0x0000007fd4067836 */ /* 0x000fe20000000000 */
[----:B-1----:R-:W-:-:S11]  /*18f20*/  ISETP.GE.AND P5, PT, R12, 0x1, PT ;  /* 0x000000010c00780c */ /* 0x002fd60003fa6270 */
[----:B------:R-:W0:Y:S08]  /*18f30*/  @P4 LDC R7, c[0x0][0x44c] ;  /* 0x00011300ff074b82 */ /* 0x000e300000000800 */
[----:B------:R-:W1:Y:S01]  /*18f40*/  @P4 LDC R8, c[0x0][0x450] ;  /* 0x00011400ff084b82 */ /* 0x000e620000000800 */
[----:B0-----:R-:W-:-:S05]  /*18f50*/  @P4 IMAD.HI.U32 R7, R6, R7, RZ ;  /* 0x0000000706074227 */ /* 0x001fca00078e00ff */
[----:B-1----:R-:W-:-:S05]  /*18f60*/  @P4 SHF.R.U32.HI R6, RZ, R8, R7 ;  /* 0x00000008ff064219 */ /* 0x002fca0000011607 */
        /* <DEDUP_REMOVED lines=14> */
.L_x_5372:
[----:B------:R-:W-:-:S13]  /*19050*/  ISETP.NE.AND P1, PT, R12, 0x1, PT ;  /* 0x000000010c00780c */ /* 0x000fda0003f25270 */
[----:B------:R-:W0:Y:S02]  /*19060*/  @P1 LDC.64 R6, c[0x0][0x9e8] ;  /* 0x00027a00ff061b82 */ /* 0x000e240000000a00 */
[----:B0-----:R-:W-:-:S05]  /*19070*/  @P1 IMAD.HI.U32 R6, R9, R6, RZ ;  /* 0x0000000609061227 */ /* 0x001fca00078e00ff */
[----:B------:R-:W-:-:S07]  /*19080*/  @P1 SHF.R.U32.HI R9, RZ, R7, R6 ;  /* 0x00000007ff091219 */ /* 0x000fce0000011606 */
.L_x_5373:
[----:B------:R-:W-:Y:S05]  /*19090*/  BSYNC B0 ;  /* 0x0000000000007941 */ /* 0x000fea0003800000 */
.L_x_5371:
[----:B------:R-:W-:-:S05]  /*190a0*/  IMAD R9, R9, R12, RZ ;  /* 0x0000000c09097224 */ /* 0x000fca00078e02ff */
[----:B------:R-:W-:-:S07]  /*190b0*/  VIMNMX R8, R8, R9, !PT ;  /* 0x0000000908087248 */ /* 0x000fce0007fe0100 */
.L_x_5370:
[----:B------:R-:W-:-:S05]  /*190c0*/  VIADD R8, R8, 0x7f ;  /* 0x0000007f08087836 */ /* 0x000fca0000000000 */
[----:B------:R-:W-:-:S04]  /*190d0*/  SHF.R.S32.HI R7, RZ, 0x1f, R8 ;  /* 0x0000001fff077819 */ /* 0x000fc80000011408 */
[----:B------:R-:W-:-:S04]  /*190e0*/  LEA.HI R7, R7, R8, RZ, 0x7 ;  /* 0x0000000807077211 */ /* 0x000fc800078f38ff */
[----:B------:R-:W-:-:S04]  /*190f0*/  SHF.R.S32.HI R6, RZ, 0x7, R7 ;  /* 0x00000007ff067819 */ /* 0x000fc80000011407 */
[----:B------:R-:W-:-:S04]  /*19100*/  VIMNMX R13, R229, R6, !PT ;  /* 0x00000006e50d7248 */ /* 0x000fc80007fe0100 */
[----:B------:R-:W-:-:S13]  /*19110*/  ISETP.GE.AND P1, PT, R0, R13, PT ;  /* 0x0000000d0000720c */ /* 0x000fda0003f26270 */
[----:B------:R-:W-:Y:S05]  /*19120*/  @!P1 BRA `(.L_x_5374) ;  /* 0x0000002800849947 */ /* 0x000fea0003800000 */
[----:B------:R-:W-:Y:S02]  /*19130*/  IMAD.MOV.U32 R12, RZ, RZ, R14 ;  /* 0x000000ffff0c7224 */ /* 0x000fe400078e000e */
[----:B------:R-:W-:Y:S02]  /*19140*/  IMAD.MOV.U32 R11, RZ, RZ, R10 ;  /* 0x000000ffff0b7224 */ /* 0x000fe400078e000a */
[----:B------:R-:W-:Y:S02]  /*19150*/  IMAD.MOV.U32 R6, RZ, RZ, R201 ;  /* 0x000000ffff067224 */ /* 0x000fe400078e00c9 */
[----:B------:R-:W-:-:S07]  /*19160*/  IMAD.MOV.U32 R15, RZ, RZ, R17 ;  /* 0x000000ffff0f7224 */ /* 0x000fce00078e0011 */
.L_x_5386:
[----:B------:R-:W-:Y:S01]  /*19170*/  ISETP.NE.AND P1, PT, R15, 0x1, PT ;  /* 0x000000010f00780c */ /* 0x000fe20003f25270 */
[----:B------:R-:W-:Y:S05]  /*19180*/  YIELD ;  /* 0x0000000000007946 */ /* 0x000fea0003800000 */
[----:B------:R-:W-:Y:S02]  /*19190*/  SEL R201, RZ, 0x1, P1 ;  /* 0x00000001ffc97807 */ /* 0x000fe40000800000 */
[----:B------:R-:W-:Y:S02]  /*191a0*/  ISETP.NE.AND P1, PT, R218, RZ, PT ;  /* 0x000000ffda00720c */ /* 0x000fe40003f25270 */
[----:B------:R-:W-:-:S11]  /*191b0*/  LOP3.LUT R201, R6, R201, RZ, 0x3c, !PT ;  /* 0x000000c906c97212 */ /* 0x000fd600078e3cff */
[----:B------:R-:W-:Y:S05]  /*191c0*/  @P1 BRA `(.L_x_5375) ;  /* 0x00000000003c1947 */ /* 0x000fea0003800000 */
[----:B------:R-:W-:Y:S05]  /*191d0*/  @!P0 BRA `(.L_x_5376) ;  /* 0x0000000000048947 */ /* 0x000fea0003800000 */
[----:B------:R-:W-:Y:S01]  /*191e0*/  BPT.TRAP 0x1 ;  /* 0x000000040000795c */ /* 0x000fe20000300000 */
.L_x_5376:
[----:B------:R-:W-:Y:S01]  /*191f0*/  VIADD R7, R15, 0x1 ;  /* 0x000000010f077836 */ /* 0x000fe20000000000 */
[----:B------:R-:W-:-:S04]  /*19200*/  SHF.L.U32 R8, R201, 0x1f, RZ ;  /* 0x0000001fc9087819 */ /* 0x000fc800000006ff */
[----:B------:R-:W-:-:S04]  /*19210*/  ISETP.NE.AND P2, PT, R7, 0x2, PT ;  /* 0x000000020700780c */ /* 0x000fc80003f45270 */
[----:B------:R-:W-:-:S05]  /*19220*/  SEL R7, R7, RZ, P2 ;  /* 0x000000ff07077207 */ /* 0x000fca0001000000 */
[----:B------:R-:W-:-:S04]  /*19230*/  IMAD R7, R7, 0x8, R16 ;  /* 0x0000000807077824 */ /* 0x000fc800078e0210 */
[----:B------:R0:W1:Y:S01]  /*19240*/  SYNCS.PHASECHK.TRANS64.TRYWAIT P2, [R7+URZ+0x2a830], R8 ;  /* 0x02a83008070075a7 */ /* 0x000062000804017f */
[----:B------:R-:W-:Y:S05]  /*19250*/  @!P0 BRA `(.L_x_5377) ;  /* 0x0000000000048947 */ /* 0x000fea0003800000 */
[----:B------:R-:W-:Y:S01]  /*19260*/  BPT.TRAP 0x1 ;  /* 0x000000040000795c */ /* 0x000fe20000300000 */
.L_x_5377:
[----:B------:R-:W-:Y:S04]  /*19270*/  BSSY B0, `(.L_x_5375) ;  /* 0x0000004000007945 */ /* 0x000fe80003800000 */
[----:B-1----:R-:W-:Y:S05]  /*19280*/  @P2 BRA `(.L_x_5378) ;  /* 0x0000000000082947 */ /* 0x002fea0003800000 */
[----:B------:R-:W1:Y:S02]  /*19290*/  SYNCS.PHASECHK.TRANS64.TRYWAIT P2, [R7+URZ+0x2a830], R8 ;  /* 0x02a83008070075a7 */ /* 0x000e64000804017f */
[----:B-1----:R-:W-:Y:S05]  /*192a0*/  @!P2 BRA `(.L_x_5379) ;  /* 0x000001300068a947 */ /* 0x002fea0003800000 */
.L_x_5378:
[----:B------:R-:W-:Y:S05]  /*192b0*/  BSYNC B0 ;  /* 0x0000000000007941 */ /* 0x000fea0003800000 */
.L_x_5375:
[----:B01----:R-:W0:Y:S01]  /*192c0*/  S2R R7, SR_TID.X ;  /* 0x0000000000077919 */ /* 0x003e220000002100 */
[----:B------:R-:W-:Y:S01]  /*192d0*/  VIADD R17, R15, 0x1 ;  /* 0x000000010f117836 */ /* 0x000fe20000000000 */
[----:B------:R-:W-:Y:S05]  /*192e0*/  WARPSYNC.ALL ;  /* 0x0000000000007948 */ /* 0x000fea0003800000 */
[C---:B------:R-:W-:Y:S01]  /*192f0*/  ISETP.NE.AND P2, PT, R17.reuse, 0x2, PT ;  /* 0x000000021100780c */ /* 0x040fe20003f45270 */
[----:B------:R-:W-:Y:S02]  /*19300*/  IMAD.MOV.U32 R9, RZ, RZ, -0x7fffffe0 ;  /* 0x80000020ff097424 */ /* 0x000fe400078e00ff */
[----:B------:R-:W-:Y:S01]  /*19310*/  IMAD.MOV.U32 R121, RZ, RZ, -0x7fffffe0 ;  /* 0x80000020ff797424 */ /* 0x000fe200078e00ff */
[----:B------:R-:W-:Y:S01]  /*19320*/  SEL R17, R17, RZ, P2 ;  /* 0x000000ff11117207 */ /* 0x000fe20001000000 */
[----:B------:R-:W-:Y:S01]  /*19330*/  IMAD.MOV.U32 R123, RZ, RZ, -0x7fffffe0 ;  /* 0x80000020ff7b7424 */ /* 0x000fe200078e00ff */
[----:B------:R-:W-:Y:S01]  /*19340*/  R2UR UR27, R9 ;  /* 0x00000000091b72ca */ /* 0x000fe200000e0000 */
[----:B------:R-:W-:Y:S01]  /*19350*/  IMAD.MOV.U32 R21, RZ, RZ, -0x7fffffe0 ;  /* 0x80000020ff157424 */ /* 0x000fe200078e00ff */
[----:B------:R-:W-:Y:S01]  /*19360*/  R2UR UR7, R121 ;  /* 0x00000000790772ca */ /* 0x000fe200000e0000 */
[----:B------:R-:W-:Y:S01]  /*19370*/  IMAD R8, R17, 0x600, R5 ;  /* 0x0000060011087824 */ /* 0x000fe200078e0205 */
[----:B------:R-:W-:-:S02]  /*19380*/  R2UR UR15, R121 ;  /* 0x00000000790f72ca */ /* 0x000fc400000e0000 */
[----:B------:R-:W-:Y:S01]  /*19390*/  R2UR UR19, R123 ;  /* 0x000000007b1372ca */ /* 0x000fe200000e0000 */
[C---:B------:R-:W-:Y:S01]  /*193a0*/  VIADD R120, R8.reuse, 0x2 ;  /* 0x0000000208787836 */ /* 0x040fe20000000000 */
[C---:B------:R-:W-:Y:S01]  /*193b0*/  R2UR UR26, R8.reuse ;  /* 0x00000000081a72ca */ /* 0x040fe200000e0000 */
[C---:B------:R-:W-:Y:S01]  /*193c0*/  VIADD R122, R8.reuse, 0x400 ;  /* 0x00000400087a7836 */ /* 0x040fe20000000000 */
[----:B------:R-:W-:Y:S01]  /*193d0*/  R2UR UR11, R21 ;  /* 0x00000000150b72ca */ /* 0x000fe200000e0000 */
[----:B------:R-:W-:Y:S01]  /*193e0*/  VIADD R20, R8, 0x200 ;  /* 0x0000020008147836 */ /* 0x000fe20000000000 */
[----:B------:R-:W-:Y:S01]  /*193f0*/  R2UR UR6, R120 ;  /* 0x00000000780672ca */ /* 0x000fe200000e0000 */
[----:B------:R-:W-:Y:S01]  /*19400*/  VIADD R120, R8, 0x202 ;  /* 0x0000020208787836 */ /* 0x000fe20000000000 */
[----:B------:R-:W-:Y:S01]  /*19410*/  R2UR UR18, R122 ;  /* 0x000000007a1272ca */ /* 0x000fe200000e0000 */
[----:B------:R-:W-:Y:S01]  /*19420*/  VIADD R8, R8, 0x402 ;  /* 0x0000040208087836 */ /* 0x000fe20000000000 */
[----:B------:R-:W-:-:S02]  /*19430*/  R2UR UR10, R20 ;  /* 0x00000000140a72ca */ /* 0x000fc400000e0000 */
[----:B------:R-:W-:Y:S02]  /*19440*/  R2UR UR14, R120 ;  /* 0x00000000780e72ca */ /* 0x000fe400000e0000 */
[----:B0-----:R-:W-:Y:S02]  /*19450*/  SHF.R.U32.HI R7, RZ, 0x7, R7 ;  /* 0x00000007ff077819 */ /* 0x001fe40000011607 */
[----:B------:R-:W-:Y:S02]  /*19460*/  R2UR UR22, R8 ;  /* 0x00000000081672ca */ /* 0x000fe400000e0000 */
[----:B------:R-:W-:Y:S01]  /*19470*/  R2UR UR23, R9 ;  /* 0x00000000091772ca */ /* 0x000fe200000e0000 */
[----:B------:R-:W-:-:S05]  /*19480*/  VIADD R7, R7, 0x8 ;  /* 0x0000000807077836 */ /* 0x000fca0000000000 */
        /* <DEDUP_REMOVED lines=22> */
.L_x_5381:
[----:B------:R-:W-:Y:S01]  /*195f0*/  SHF.L.U32 R6, R6, 0x1f, RZ ;  /* 0x0000001f06067819 */ /* 0x000fe200000006ff */
[----:B------:R-:W-:-:S04]  /*19600*/  IMAD R7, R15, 0x8, R16 ;  /* 0x000000080f077824 */ /* 0x000fc800078e0210 */
[----:B------:R0:W1:Y:S01]  /*19610*/  SYNCS.PHASECHK.TRANS64.TRYWAIT P1, [R7+URZ+0x2a850], R6 ;  /* 0x02a85006070075a7 */ /* 0x000062000802017f */
[----:B------:R-:W-:Y:S05]  /*19620*/  @!P0 BRA `(.L_x_5382) ;  /* 0x0000000000048947 */ /* 0x000fea0003800000 */
[----:B------:R-:W-:Y:S01]  /*19630*/  BPT.TRAP 0x1 ;  /* 0x000000040000795c */ /* 0x000fe20000300000 */
.L_x_5382:
[----:B-1----:R-:W-:Y:S05]  /*19640*/  @P1 BRA `(.L_x_5380) ;  /* 0x0000000000081947 */ /* 0x002fea0003800000 */
[----:B------:R-:W1:Y:S02]  /*19650*/  SYNCS.PHASECHK.TRANS64.TRYWAIT P1, [R7+URZ+0x2a850], R6 ;  /* 0x02a85006070075a7 */ /* 0x000e64000802017f */
[----:B-1----:R-:W-:Y:S05]  /*19660*/  @!P1 BRA `(.L_x_5383) ;  /* 0x0000012c008c9947 */ /* 0x002fea0003800000 */
.L_x_5380:
        /* <DEDUP_REMOVED lines=11> */
[----:B------:R-:W-:-:S04]  /*19720*/  IMAD R6, R15, 0x600, R6 ;  /* 0x000006000f067824 */ /* 0x000fc800078e0206 */
[C---:B------:R-:W-:Y:S01]  /*19730*/  VIADD R8, R6.reuse, 0x2 ;  /* 0x0000000206087836 */ /* 0x040fe20000000000 */
[----:B------:R-:W-:-:S13]  /*19740*/  R2UR UR6, R6 ;  /* 0x00000000060672ca */ /* 0x000fda00000e0000 */
        /* <DEDUP_REMOVED lines=25> */
.L_x_5384:
[C---:B0-----:R-:W-:Y:S01]  /*198e0*/  FMUL.FTZ R6, R2.reuse, R120 ;  /* 0x0000007802067220 */ /* 0x041fe20000410000 */
[C---:B------:R-:W-:Y:S01]  /*198f0*/  FMUL.FTZ R7, R2.reuse, R121 ;  /* 0x0000007902077220 */ /* 0x040fe20000410000 */
[C---:B------:R-:W-:Y:S01]  /*19900*/  FMUL.FTZ R20, R2.reuse, R124 ;  /* 0x0000007c02147220 */ /* 0x040fe20000410000 */
[----:B------:R-:W-:Y:S02]  /*19910*/  IMAD R10, R17, 0x8, R16 ;  /* 0x00000008110a7824 */ /* 0x000fe400078e0210 */
[----:B------:R-:W-:Y:S01]  /*19920*/  FMUL.FTZ R21, R2, R125 ;  /* 0x0000007d02157220 */ /* 0x000fe20000410000 */
[----:B------:R-:W-:Y:S01]  /*19930*/  MOV R14, UR38 ;  /* 0x00000026000e7c02 */ /* 0x000fe20008000f00 */
[----:B------:R-:W0:Y:S01]  /*19940*/  MUFU.TANH R6, R6 ;  /* 0x0000000600067308 */ /* 0x000e220000002400 */
[----:B------:R-:W-:Y:S02]  /*19950*/  VIADD R10, R10, 0x2a840 ;  /* 0x0002a8400a0a7836 */ /* 0x000fe40000000000 */
[C---:B------:R-:W-:Y:S01]  /*19960*/  FMUL.FTZ R8, R2.reuse, R122 ;  /* 0x0000007a02087220 */ /* 0x040fe20000410000 */
[C---:B------:R-:W-:Y:S01]  /*19970*/  FMUL.FTZ R122, R2.reuse, R128 ;  /* 0x00000080027a7220 */ /* 0x040fe20000410000 */
[C---:B------:R-:W-:Y:S01]  /*19980*/  FMUL.FTZ R9, R2.reuse, R123 ;  /* 0x0000007b02097220 */ /* 0x040fe20000410000 */
[----:B------:R-:W-:Y:S01]  /*19990*/  FMUL.FTZ R123, R2, R129 ;  /* 0x00000081027b7220 */ /* 0x000fe20000410000 */
[----:B------:R-:W-:Y:S01]  /*199a0*/  PRMT R10, R14, 0x654, R10 ;  /* 0x000006540e0a7816 */ /* 0x000fe2000000000a */
[C---:B------:R-:W-:Y:S01]  /*199b0*/  FMUL.FTZ R120, R2.reuse, R126 ;  /* 0x0000007e02787220 */ /* 0x040fe20000410000 */
[----:B------:R-:W1:Y:S01]  /*199c0*/  MUFU.TANH R7, R7 ;  /* 0x0000000700077308 */ /* 0x000e620000002400 */
[C---:B------:R-:W-:Y:S01]  /*199d0*/  FMUL.FTZ R126, R2.reuse, R132 ;  /* 0x00000084027e7220 */ /* 0x040fe20000410000 */
[----:B------:R0:W-:Y:S01]  /*199e0*/  SYNCS.ARRIVE.TRANS64.RED.A1T0 RZ, [R10+URZ], RZ ;  /* 0x000000ff0aff79a7 */ /* 0x0001e2000810043f */
[C---:B------:R-:W-:Y:S01]  /*199f0*/  FMUL.FTZ R121, R2.reuse, R127 ;  /* 0x0000007f02797220 */ /* 0x040fe20000410000 */
[C---:B------:R-:W-:Y:S01]  /*19a00*/  FMUL.FTZ R127, R2.reuse, R133 ;  /* 0x00000085027f7220 */ /* 0x040fe20000410000 */
[C---:B------:R-:W-:Y:S01]  /*19a10*/  FMUL.FTZ R128, R2.reuse, R136 ;  /* 0x0000008802807220 */ /* 0x040fe20000410000 */
[C---:B------:R-:W-:Y:S01]  /*19a20*/  FMUL.FTZ R129, R2.reuse, R137 ;  /* 0x0000008902817220 */ /* 0x040fe20000410000 */
[C---:B------:R-:W-:Y:S01]  /*19a30*/  FMUL.FTZ R124, R2.reuse, R130 ;  /* 0x00000082027c7220 */ /* 0x040fe20000410000 */
[----:B------:R-:W2:Y:S01]  /*19a40*/  MUFU.TANH R20, R20 ;  /* 0x0000001400147308 */ /* 0x000ea20000002400 */
[----:B------:R-:W-:Y:S01]  /*19a50*/  FMUL.FTZ R130, R2, R140 ;  /* 0x0000008c02827220 */ /* 0x000fe20000410000 */
[----:B0-----:R-:W-:Y:S01]  /*19a60*/  FMNMX.FTZ R10, R6, R11, !PT ;  /* 0x0000000b060a7209 */ /* 0x001fe20007810000 */
        /* <DEDUP_REMOVED lines=63> */
[----:B------:R-:W-:Y:S01]  /*19e60*/  FMUL.FTZ R178, R2, R183 ;  /* 0x000000b702b27220 */ /* 0x000fe20000410000 */
[----:B------:R-:W-:-:S05]  /*19e70*/  UMOV UR35, UR30 ;  /* 0x0000001e00237c82 */ /* 0x000fca0008000000 */
        /* <DEDUP_REMOVED lines=45> */
[----:B-1----:R-:W-:-:S05]  /*1a150*/  FMNMX.FTZ R14, R169, R10, !PT ;  /* 0x0000000aa90e7209 */ /* 0x002fca0007810000 */
[----:B------:R-:W1:Y:S02]  /*1a160*/  SHFL.BFLY PT, R10, R14, 0x2, 0x1f ;  /* 0x0c401f000e0a7f89 */ /* 0x000e6400000e0000 */
[----:B------:R-:W3:Y:S08]  /*1a170*/  MUFU.TANH R120, R120 ;  /* 0x0000007800787308 */ /* 0x000ef00000002400 */
[----:B------:R-:W4:Y:S08]  /*1a180*/  MUFU.TANH R121, R121 ;  /* 0x0000007900797308 */ /* 0x000f300000002400 */
[----:B------:R-:W5:Y:S01]  /*1a190*/  MUFU.TANH R124, R124 ;  /* 0x0000007c007c7308 */ /* 0x000f620000002400 */
[----:B-1----:R-:W-:-:S07]  /*1a1a0*/  FMNMX.FTZ R10, R14, R10, !PT ;  /* 0x0000000a0e0a7209 */ /* 0x002fce0007810000 */
[----:B------:R-:W1:Y:S01]  /*1a1b0*/  MUFU.TANH R125, R125 ;  /* 0x0000007d007d7308 */ /* 0x000e620000002400 */
[----:B------:R-:W2:Y:S07]  /*1a1c0*/  SHFL.BFLY PT, R14, R10, 0x1, 0x1f ;  /* 0x0c201f000a0e7f89 */ /* 0x000eae00000e0000 */
[----:B------:R-:W1:Y:S08]  /*1a1d0*/  MUFU.TANH R134, R134 ;  /* 0x0000008600867308 */ /* 0x000e700000002400 */
[----:B------:R-:W1:Y:S08]  /*1a1e0*/  MUFU.TANH R135, R135 ;  /* 0x0000008700877308 */ /* 0x000e700000002400 */
[----:B------:R-:W1:Y:S01]  /*1a1f0*/  MUFU.TANH R138, R138 ;  /* 0x0000008a008a7308 */ /* 0x000e620000002400 */
[----:B--2---:R-:W-:-:S02]  /*1a200*/  FMNMX.FTZ R10, R10, R14, !PT ;  /* 0x0000000e0a0a7209 */ /* 0x004fc40007810000 */
[----:B------:R-:W-:-:S05]  /*1a210*/  FMNMX.FTZ R14, R8, R12, !PT ;  /* 0x0000000c080e7209 */ /* 0x000fca0007810000 */
[----:B------:R-:W2:Y:S01]  /*1a220*/  MUFU.TANH R139, R139 ;  /* 0x0000008b008b7308 */ /* 0x000ea20000002400 */
[----:B0-----:R-:W-:Y:S01]  /*1a230*/  FMNMX.FTZ R14, R9, R14, !PT ;  /* 0x0000000e090e7209 */ /* 0x001fe20007810000 */
[----:B------:R-:W-:-:S03]  /*1a240*/  FADD.FTZ R11, -R10, R11 ;  /* 0x0000000b0a0b7221 */ /* 0x000fc60000010100 */
[----:B---3--:R-:W-:Y:S01]  /*1a250*/  FMNMX.FTZ R14, R120, R14, !PT ;  /* 0x0000000e780e7209 */ /* 0x008fe20007810000 */
[----:B------:R-:W-:Y:S02]  /*1a260*/  FMUL.FTZ R11, R11, UR35 ;  /* 0x000000230b0b7c20 */ /* 0x000fe40008410000 */
[----:B------:R-:W0:Y:S01]  /*1a270*/  MUFU.TANH R142, R142 ;  /* 0x0000008e008e7308 */ /* 0x000e220000002400 */
[----:B----4-:R-:W-:-:S04]  /*1a280*/  FMNMX.FTZ R14, R121, R14, !PT ;  /* 0x0000000e790e7209 */ /* 0x010fc80007810000 */
[----:B-----5:R-:W-:-:S03]  /*1a290*/  FMNMX.FTZ R14, R124, R14, !PT ;  /* 0x0000000e7c0e7209 */ /* 0x020fc60007810000 */
[----:B------:R-:W3:Y:S01]  /*1a2a0*/  MUFU.TANH R143, R143 ;  /* 0x0000008f008f7308 */ /* 0x000ee20000002400 */
[----:B-1----:R-:W-:-:S04]  /*1a2b0*/  FMNMX.FTZ R14, R125, R14, !PT ;  /* 0x0000000e7d0e7209 */ /* 0x002fc80007810000 */
[----:B------:R-:W-:-:S03]  /*1a2c0*/  FMNMX.FTZ R14, R134, R14, !PT ;  /* 0x0000000e860e7209 */ /* 0x000fc60007810000 */
[----:B------:R-:W1:Y:S01]  /*1a2d0*/  MUFU.TANH R146, R146 ;  /* 0x0000009200927308 */ /* 0x000e620000002400 */
[----:B------:R-:W-:-:S04]  /*1a2e0*/  FMNMX.FTZ R14, R135, R14, !PT ;  /* 0x0000000e870e7209 */ /* 0x000fc80007810000 */
[----:B------:R-:W-:-:S03]  /*1a2f0*/  FMNMX.FTZ R14, R138, R14, !PT ;  /* 0x0000000e8a0e7209 */ /* 0x000fc60007810000 */
[----:B------:R-:W4:Y:S01]  /*1a300*/  MUFU.TANH R147, R147 ;  /* 0x0000009300937308 */ /* 0x000f220000002400 */
[----:B--2---:R-:W-:-:S04]  /*1a310*/  FMNMX.FTZ R14, R139, R14, !PT ;  /* 0x0000000e8b0e7209 */ /* 0x004fc80007810000 */
[----:B0-----:R-:W-:-:S03]  /*1a320*/  FMNMX.FTZ R14, R142, R14, !PT ;  /* 0x0000000e8e0e7209 */ /* 0x001fc60007810000 */
[----:B------:R-:W0:Y:S01]  /*1a330*/  MUFU.TANH R150, R150 ;  /* 0x0000009600967308 */ /* 0x000e220000002400 */
[----:B---3--:R-:W-:-:S04]  /*1a340*/  FMNMX.FTZ R14, R143, R14, !PT ;  /* 0x0000000e8f0e7209 */ /* 0x008fc80007810000 */
[----:B-1----:R-:W-:-:S03]  /*1a350*/  FMNMX.FTZ R14, R146, R14, !PT ;  /* 0x0000000e920e7209 */ /* 0x002fc60007810000 */
        /* <DEDUP_REMOVED lines=34> */
[----:B------:R-:W-:Y:S01]  /*1a580*/  MUFU.EX2 R11, R11 ;  /* 0x0000000b000b7308 */ /* 0x000fe20000000800 */
[----:B-1----:R-:W-:-:S04]  /*1a590*/  FMNMX.FTZ R14, R176, R14, !PT ;  /* 0x0000000eb00e7209 */ /* 0x002fc80007810000 */
[----:B--2---:R-:W-:-:S05]  /*1a5a0*/  FMNMX.FTZ R14, R178, R14, !PT ;  /* 0x0000000eb20e7209 */ /* 0x004fca0007810000 */
[----:B------:R-:W0:Y:S02]  /*1a5b0*/  SHFL.BFLY PT, R177, R14, 0x2, 0x1f ;  /* 0x0c401f000eb17f89 */ /* 0x000e2400000e0000 */
[----:B0-----:R-:W-:-:S05]  /*1a5c0*/  FMNMX.FTZ R14, R14, R177, !PT ;  /* 0x000000b10e0e7209 */ /* 0x001fca0007810000 */
[----:B------:R-:W0:Y:S02]  /*1a5d0*/  SHFL.BFLY PT, R177, R14, 0x1, 0x1f ;  /* 0x0c201f000eb17f89 */ /* 0x000e2400000e0000 */
[----:B0-----:R-:W-:Y:S01]  /*1a5e0*/  FMNMX.FTZ R14, R14, R177, !PT ;  /* 0x000000b10e0e7209 */ /* 0x001fe20007810000 */
[----:B------:R-:W-:-:S04]  /*1a5f0*/  IMAD.U32 R177, RZ, RZ, UR35 ;  /* 0x00000023ffb17e24 */ /* 0x000fc8000f8e00ff */
[----:B------:R-:W-:Y:S01]  /*1a600*/  FFMA.FTZ R177, R10, R177, -8 ;  /* 0xc10000000ab17423 */ /* 0x000fe200000100b1 */
        /* <DEDUP_REMOVED lines=33> */
[----:B------:R-:W-:-:S02]  /*1a820*/  IMAD.U32 R177, RZ, RZ, UR35 ;  /* 0x00000023ffb17e24 */ /* 0x000fc4000f8e00ff */
[----:B------:R-:W-:Y:S01]  /*1a830*/  FMUL.FTZ R12, R12, UR35 ;  /* 0x000000230c0c7c20 */ /* 0x000fe20008410000 */
[----:B------:R-:W0:Y:S01]  /*1a840*/  MUFU.EX2 R6, R6 ;  /* 0x0000000600067308 */ /* 0x000e220000000800 */
[----:B------:R-:W-:-:S04]  /*1a850*/  FFMA.FTZ R177, R14, R177, -8 ;  /* 0xc10000000eb17423 */ /* 0x000fc800000100b1 */
[--C-:B------:R-:W-:Y:S01]  /*1a860*/  FFMA.FTZ R8, R8, UR35, -R177.reuse ;  /* 0x0000002308087c23 */ /* 0x100fe200080108b1 */
[----:B------:R-:W-:-:S02]  /*1a870*/  FFMA.FTZ R9, R9, UR35, -R177 ;  /* 0x0000002309097c23 */ /* 0x000fc400080108b1 */
        /* <DEDUP_REMOVED lines=37> */
[----:B0-----:R-:W-:-:S03]  /*1aad0*/  FADD.FTZ R4, R7, R4 ;  /* 0x0000000407047221 */ /* 0x001fc60000010000 */
        /* <DEDUP_REMOVED lines=122> */
.L_x_5385:
[----:B------:R-:W-:Y:S01]  /*1b280*/  IMAD R15, R15, 0x8, R16 ;  /* 0x000000080f0f7824 */ /* 0x000fe200078e0210 */
[----:B------:R-:W-:Y:S01]  /*1b290*/  ISETP.GT.AND P1, PT, R0, R13, PT ;  /* 0x0000000d0000720c */ /* 0x000fe20003f24270 */
[----:B------:R-:W-:Y:S01]  /*1b2a0*/  IMAD.U32 R178, RZ, RZ, UR38 ;  /* 0x00000026ffb27e24 */ /* 0x000fe2000f8e00ff */
[----:B------:R-:W-:Y:S01]  /*1b2b0*/  F2FP.SATFINITE.E4M3.F32.PACK_AB_MERGE_C R20, R21, R20, RZ ;  /* 0x000000141514723e */ /* 0x000fe200048070ff */
[----:B------:R-:W-:Y:S01]  /*1b2c0*/  VIADD R15, R15, 0x2a860 ;  /* 0x0002a8600f0f7836 */ /* 0x000fe20000000000 */
[----:B------:R-:W-:Y:S01]  /*1b2d0*/  F2FP.SATFINITE.E4M3.F32.PACK_AB_MERGE_C R120, R121, R120, RZ ;  /* 0x000000787978723e */ /* 0x000fe200048070ff */
[-C--:B------:R-:W-:Y:S01]  /*1b2e0*/  FMUL.FTZ R24, R24, R11.reuse ;  /* 0x0000000b18187220 */ /* 0x080fe20000410000 */
[----:B------:R-:W-:Y:S01]  /*1b2f0*/  F2FP.SATFINITE.E4M3.F32.PACK_AB_MERGE_C R126, R127, R126, RZ ;  /* 0x0000007e7f7e723e */ /* 0x000fe200048070ff */
[-C--:B------:R-:W-:Y:S01]  /*1b300*/  FMUL.FTZ R25, R25, R11.reuse ;  /* 0x0000000b19197220 */ /* 0x080fe20000410000 */
[----:B------:R-:W-:Y:S01]  /*1b310*/  PRMT R15, R178, 0x654, R15 ;  /* 0x00000654b20f7816 */ /* 0x000fe2000000000f */
[-C--:B------:R-:W-:Y:S01]  /*1b320*/  FMUL.FTZ R28, R28, R11.reuse ;  /* 0x0000000b1c1c7220 */ /* 0x080fe20000410000 */
[----:B------:R-:W-:Y:S01]  /*1b330*/  F2FP.SATFINITE.E4M3.F32.PACK_AB_MERGE_C R134, R135, R134, RZ ;  /* 0x000000868786723e */ /* 0x000fe200048070ff */
[-C--:B------:R-:W-:Y:S01]  /*1b340*/  FMUL.FTZ R29, R29, R11.reuse ;  /* 0x0000000b1d1d7220 */ /* 0x080fe20000410000 */
[----:B------:R-:W-:Y:S01]  /*1b350*/  F2FP.SATFINITE.E4M3.F32.PACK_AB_MERGE_C R130, R131, R130, RZ ;  /* 0x000000828382723e */ /* 0x000fe200048070ff */
[----:B------:R0:W-:Y:S01]  /*1b360*/  SYNCS.ARRIVE.TRANS64.RED.A1T0 RZ, [R15+URZ], RZ ;  /* 0x000000ff0fff79a7 */ /* 0x0001e2000810043f */
        /* <DEDUP_REMOVED lines=110> */
[----:B------:R-:W-:Y:S01]  /*1ba50*/  F2FP.SATFINITE.E4M3.F32.PACK_AB_MERGE_C R192, R129, R128, R130 ;  /* 0x0000008081c0723e */ /* 0x000fe20004807082 */
[----:B------:R-:W-:Y:S01]  /*1ba60*/  IMAD.MOV.U32 R6, RZ, RZ, R201 ;  /* 0x000000ffff067224 */ /* 0x000fe200078e00c9 */
[----:B------:R-:W-:Y:S01]  /*1ba70*/  F2FP.SATFINITE.E4M3.F32.PACK_AB_MERGE_C R193, R139, R138, R142 ;  /* 0x0000008a8bc1723e */ /* 0x000fe2000480708e */
[----:B0-----:R-:W-:Y:S01]  /*1ba80*/  IMAD.MOV.U32 R15, RZ, RZ, R17 ;  /* 0x000000ffff0f7224 */ /* 0x001fe200078e0011 */
        /* <DEDUP_REMOVED lines=9> */
[----:B------:R-:W-:Y:S01]  /*1bb20*/  F2FP.SATFINITE.E4M3.F32.PACK_AB_MERGE_C R187, R175, R174, R176 ;  /* 0x000000aeafbb723e */ /* 0x000fe200048070b0 */
[----:B------:R-:W-:Y:S06]  /*1bb30*/  @P1 BRA `(.L_x_5386) ;  /* 0xffffffd4008c1947 */ /* 0x000fec000383ffff */
.L_x_5374:
[----:B------:R-:W-:-:S13]  /*1bb40*/  ISETP.GE.AND P1, PT, R0, R229, PT ;  /* 0x000000e50000720c */ /* 0x000fda0003f26270 */
[----:B------:R-:W-:Y:S05]  /*1bb50*/  @!P1 BRA `(.L_x_5387) ;  /* 0x00000038009c9947 */ /* 0x000fea0003800000 */
[----:B------:R-:W-:Y:S02]  /*1bb60*/  IMAD.MOV.U32 R11, RZ, RZ, R14 ;  /* 0x000000ffff0b7224 */ /* 0x000fe400078e000e */
[----:B------:R-:W-:Y:S02]  /*1bb70*/  IMAD.MOV.U32 R12, RZ, RZ, R10 ;  /* 0x000000ffff0c7224 */ /* 0x000fe400078e000a */
[----:B------:R-:W-:Y:S02]  /*1bb80*/  IMAD.MOV.U32 R6, RZ, RZ, R201 ;  /* 0x000000ffff067224 */ /* 0x000fe400078e00c9 */
[----:B------:R-:W-:-:S07]  /*1bb90*/  IMAD.MOV.U32 R13, RZ, RZ, R17 ;  /* 0x000000ffff0d7224 */ /* 0x000fce00078e0011 */
.L_x_5407:
        /* <DEDUP_REMOVED lines=8> */
.L_x_5389:
        /* <DEDUP_REMOVED lines=8> */
.L_x_5390:
[----:B------:R-:W-:Y:S04]  /*1bca0*/  BSSY B0, `(.L_x_5388) ;  /* 0x0000004000007945 */ /* 0x000fe80003800000 */
[----:B-1----:R-:W-:Y:S05]  /*1bcb0*/  @P2 BRA `(.L_x_5391) ;  /* 0x0000000000082947 */ /* 0x002fea0003800000 */
[----:B------:R-:W1:Y:S02]  /*1bcc0*/  SYNCS.PHASECHK.TRANS64.TRYWAIT P2, [R7+URZ+0x2a830], R8 ;  /* 0x02a83008070075a7 */ /* 0x000e64000804017f */
[----:B-1----:R-:W-:Y:S05]  /*1bcd0*/  @!P2 BRA `(.L_x_5392) ;  /* 0x000001080004a947 */ /* 0x002fea0003800000 */
.L_x_5391:
[----:B------:R-:W-:Y:S05]  /*1bce0*/  BSYNC B0 ;  /* 0x0000000000007941 */ /* 0x000fea0003800000 */
.L_x_5388:
        /* <DEDUP_REMOVED lines=19> */
[----:B------:R-:W-:Y:S02]  /*1be20*/  R2UR UR18, R120 ;  /* 0x00000000781272ca */ /* 0x000fe400000e0000 */
[----:B------:R-:W-:Y:S01]  /*1be30*/  R2UR UR6, R20 ;  /* 0x00000000140672ca */ /* 0x000fe200000e0000 */
[----:B------:R-:W-:Y:S01]  /*1be40*/  VIADD R20, R8, 0x202 ;  /* 0x0000020208147836 */ /* 0x000fe20000000000 */
[----:B------:R-:W-:Y:S01]  /*1be50*/  R2UR UR10, R14 ;  /* 0x000000000e0a72ca */ /* 0x000fe200000e0000 */
[----:B------:R-:W-:Y:S01]  /*1be60*/  VIADD R8, R8, 0x402 ;  /* 0x0000040208087836 */ /* 0x000fe20000000000 */
[----:B------:R-:W-:-:S02]  /*1be70*/  R2UR UR23, R9 ;  /* 0x00000000091772ca */ /* 0x000fc400000e0000 */
        /* <DEDUP_REMOVED lines=26> */
.L_x_5394:
[----:B------:R-:W-:Y:S01]  /*1c020*/  SHF.L.U32 R6, R6, 0x1f, RZ ;  /* 0x0000001f06067819 */ /* 0x000fe200000006ff */
[----:B------:R-:W-:-:S04]  /*1c030*/  IMAD R7, R13, 0x8, R16 ;  /* 0x000000080d077824 */ /* 0x000fc800078e0210 */
[----:B------:R0:W1:Y:S01]  /*1c040*/  SYNCS.PHASECHK.TRANS64.TRYWAIT P1, [R7+URZ+0x2a850], R6 ;  /* 0x02a85006070075a7 */ /* 0x000062000802017f */
[----:B------:R-:W-:Y:S05]  /*1c050*/  @!P0 BRA `(.L_x_5395) ;  /* 0x0000000000048947 */ /* 0x000fea0003800000 */
[----:B------:R-:W-:Y:S01]  /*1c060*/  BPT.TRAP 0x1 ;  /* 0x000000040000795c */ /* 0x000fe20000300000 */
.L_x_5395:
[----:B-1----:R-:W-:Y:S05]  /*1c070*/  @P1 BRA `(.L_x_5393) ;  /* 0x0000000000081947 */ /* 0x002fea0003800000 */
[----:B------:R-:W1:Y:S02]  /*1c080*/  SYNCS.PHASECHK.TRANS64.TRYWAIT P1, [R7+URZ+0x2a850], R6 ;  /* 0x02a85006070075a7 */ /* 0x000e64000802017f */
[----:B-1----:R-:W-:Y:S05]  /*1c090*/  @!P1 BRA `(.L_x_5396) ;  /* 0x0000010400289947 */ /* 0x002fea0003800000 */
.L_x_5393:
        /* <DEDUP_REMOVED lines=18> */
[----:B------:R-:W-:Y:S01]  /*1c1c0*/  VIADD R6, R6, 0x6 ;  /* 0x0000000606067836 */ /* 0x000fe20000000000 */
[----:B------:R-:W-:Y:S02]  /*1c1d0*/  MOV R9, 0x40000040 ;  /* 0x4000004000097802 */ /* 0x000fe40000000f00 */
        /* <DEDUP_REMOVED lines=19> */
.L_x_5397:
[----:B------:R-:W1:Y:S01]  /*1c310*/  @P4 LDC R8, c[0x0][0x44c] ;  /* 0x00011300ff084b82 */ /* 0x000e620000000800 */
[----:B0-----:R-:W-:Y:S02]  /*1c320*/  IMAD.IADD R6, R227, 0x1, R212 ;  /* 0x00000001e3067824 */ /* 0x001fe400078e02d4 */
[C---:B------:R-:W-:Y:S01]  /*1c330*/  FMUL.FTZ R9, R2.reuse, R122 ;  /* 0x0000007a02097220 */ /* 0x040fe20000410000 */
[----:B------:R-:W-:Y:S02]  /*1c340*/  IMAD R122, R17, 0x8, R16 ;  /* 0x00000008117a7824 */ /* 0x000fe400078e0210 */
[C---:B------:R-:W-:Y:S01]  /*1c350*/  FMUL.FTZ R14, R2.reuse, R123 ;  /* 0x0000007b020e7220 */ /* 0x040fe20000410000 */
[----:B------:R-:W-:Y:S02]  /*1c360*/  IMAD.U32 R123, RZ, RZ, UR38 ;  /* 0x00000026ff7b7e24 */ /* 0x000fe4000f8e00ff */
[----:B------:R-:W-:Y:S01]  /*1c370*/  FMUL.FTZ R20, R2, R125 ;  /* 0x0000007d02147220 */ /* 0x000fe20000410000 */
[----:B------:R-:W-:Y:S01]  /*1c380*/  VIADD R122, R122, 0x2a840 ;  /* 0x0002a8407a7a7836 */ /* 0x000fe20000000000 */
[----:B------:R-:W0:Y:S01]  /*1c390*/  @P4 LDC R7, c[0x0][0x450] ;  /* 0x00011400ff074b82 */ /* 0x000e220000000800 */
[C---:B------:R-:W-:Y:S01]  /*1c3a0*/  FMUL.FTZ R15, R2.reuse, R126 ;  /* 0x0000007e020f7220 */ /* 0x040fe20000410000 */
[C---:B------:R-:W-:Y:S01]  /*1c3b0*/  FMUL.FTZ R21, R2.reuse, R127 ;  /* 0x0000007f02157220 */ /* 0x040fe20000410000 */
[C---:B------:R-:W-:Y:S01]  /*1c3c0*/  FMUL.FTZ R125, R2.reuse, R131 ;  /* 0x00000083027d7220 */ /* 0x040fe20000410000 */
[----:B------:R-:W-:Y:S01]  /*1c3d0*/  PRMT R122, R123, 0x654, R122 ;  /* 0x000006547b7a7816 */ /* 0x000fe2000000007a */
        /* <DEDUP_REMOVED lines=36> */
[----:B--2---:R-:W0:Y:S01]  /*1c620*/  SHFL.IDX PT, R122, R6, RZ, 0x1c1f ;  /* 0x001c1fff067a7589 */ /* 0x004e2200000e0000 */
        /* <DEDUP_REMOVED lines=26> */
[----:B------:R-:W-:Y:S01]  /*1c7d0*/  FMUL.FTZ R175, R2, R183 ;  /* 0x000000b702af7220 */ /* 0x000fe20000410000 */
[----:B------:R-:W-:Y:S01]  /*1c7e0*/  IMAD R123, R204, -0x2, R123 ;  /* 0xfffffffecc7b7824 */ /* 0x000fe200078e027b */
[----:B------:R-:W1:Y:S04]  /*1c7f0*/  MUFU.TANH R7, R7 ;  /* 0x0000000700077308 */ /* 0x000e680000002400 */
[----:B------:R-:W-:-:S04]  /*1c800*/  IADD3 R123, -R202, R123, R203 ;  /* 0x0000007bca7b7210 */ /* 0x000fc80007ffe1cb */
[----:B------:R-:W2:Y:S01]  /*1c810*/  MUFU.TANH R8, R8 ;  /* 0x0000000800087308 */ /* 0x000ea20000002400 */
[C---:B------:R-:W-:Y:S02]  /*1c820*/  VIADD R179, R123.reuse, UR33 ;  /* 0x000000217bb37c36 */ /* 0x040fe40008000000 */
[----:B------:R-:W-:Y:S02]  /*1c830*/  VIADD R180, R123, UR41 ;  /* 0x000000297bb47c36 */ /* 0x000fe40008000000 */
[--C-:B0-----:R-:W-:Y:S02]  /*1c840*/  IMAD.IADD R181, R179, 0x1, R122.reuse ;  /* 0x00000001b3b57824 */ /* 0x101fe400078e027a */
[----:B------:R-:W-:Y:S01]  /*1c850*/  IMAD.IADD R182, R180, 0x1, R122 ;  /* 0x00000001b4b67824 */ /* 0x000fe200078e027a */
[----:B------:R-:W0:Y:S08]  /*1c860*/  MUFU.TANH R9, R9 ;  /* 0x0000000900097308 */ /* 0x000e300000002400 */
        /* <DEDUP_REMOVED lines=74> */
.L_x_5400:
[----:B------:R-:W-:-:S05]  /*1cd10*/  IMAD.U32 R184, RZ, RZ, UR29 ;  /* 0x0000001dffb87e24 */ /* 0x000fca000f8e00ff */
[----:B------:R-:W-:-:S13]  /*1cd20*/  ISETP.NE.AND P1, PT, R184, 0x1, PT ;  /* 0x00000001b800780c */ /* 0x000fda0003f25270 */
[----:B------:R-:W1:Y:S02]  /*1cd30*/  @P1 LDC.64 R122, c[0x0][0x9e8] ;  /* 0x00027a00ff7a1b82 */ /* 0x000e640000000a00 */
[----:B-1----:R-:W-:-:S05]  /*1cd40*/  @P1 IMAD.HI.U32 R122, R183, R122, RZ ;  /* 0x0000007ab77a1227 */ /* 0x002fca00078e00ff */
[----:B------:R-:W-:-:S07]  /*1cd50*/  @P1 SHF.R.U32.HI R183, RZ, R123, R122 ;  /* 0x0000007bffb71219 */ /* 0x000fce000001167a */
.L_x_5401:
[----:B------:R-:W-:Y:S05]  /*1cd60*/  BSYNC B0 ;  /* 0x0000000000007941 */ /* 0x000fea0003800000 */
.L_x_5399:
[----:B------:R-:W-:-:S04]  /*1cd70*/  IMAD R183, R183, R184, -R176 ;  /* 0x000000b8b7b77224 */ /* 0x000fc800078e0ab0 */
[----:B------:R-:W-:-:S05]  /*1cd80*/  IMAD R183, R204, -0x2, R183 ;  /* 0xfffffffeccb77824 */ /* 0x000fca00078e02b7 */
[----:B------:R-:W-:Y:S02]  /*1cd90*/  VIMNMX R182, R182, R183, !PT ;  /* 0x000000b7b6b67248 */ /* 0x000fe40007fe0100 */
[----:B------:R-:W-:-:S07]  /*1cda0*/  VIADDMNMX R181, R183, R184, R181, PT ;  /* 0x000000b8b7b57246 */ /* 0x000fce00038001b5 */
.L_x_5398:
        /* <DEDUP_REMOVED lines=113> */
.L_x_5404:
[----:B------:R-:W-:-:S05]  /*1d4c0*/  IMAD.U32 R181, RZ, RZ, UR29 ;  /* 0x0000001dffb57e24 */ /* 0x000fca000f8e00ff */
[----:B------:R-:W-:-:S13]  /*1d4d0*/  ISETP.NE.AND P2, PT, R181, 0x1, PT ;  /* 0x00000001b500780c */ /* 0x000fda0003f45270 */
[----:B------:R-:W0:Y:S02]  /*1d4e0*/  @P2 LDC.64 R6, c[0x0][0x9e8] ;  /* 0x00027a00ff062b82 */ /* 0x000e240000000a00 */
[----:B0-----:R-:W-:-:S05]  /*1d4f0*/  @P2 IMAD.HI.U32 R6, R10, R6, RZ ;  /* 0x000000060a062227 */ /* 0x001fca00078e00ff */
[----:B------:R-:W-:-:S07]  /*1d500*/  @P2 SHF.R.U32.HI R10, RZ, R7, R6 ;  /* 0x00000007ff0a2219 */ /* 0x000fce0000011606 */
.L_x_5405:
[----:B------:R-:W-:Y:S05]  /*1d510*/  BSYNC B0 ;  /* 0x0000000000007941 */ /* 0x000fea0003800000 */
.L_x_5403:
[----:B------:R-:W-:-:S04]  /*1d520*/  IMAD R10, R10, R181, -R176 ;  /* 0x000000b50a0a7224 */ /* 0x000fc800078e0ab0 */
[----:B------:R-:W-:-:S05]  /*1d530*/  IMAD R10, R204, -0x2, R10 ;  /* 0xfffffffecc0a7824 */ /* 0x000fca00078e020a */
[----:B------:R-:W-:Y:S02]  /*1d540*/  VIMNMX R180, R180, R10, !PT ;  /* 0x0000000ab4b47248 */ /* 0x000fe40007fe0100 */
[----:B------:R-:W-:-:S07]  /*1d550*/  VIADDMNMX R179, R10, R181, R179, PT ;  /* 0x000000b50ab37246 */ /* 0x000fce00038001b3 */
.L_x_5402:
        /* <DEDUP_REMOVED lines=45> */
[----:B------:R-:W-:Y:S01]  /*1d830*/  ISETP.LT.OR P3, PT, R179, 0x2, P2 ;  /* 0x00000002b300780c */ /* 0x000fe20001761670 */
[----:B------:R-:W-:Y:S01]  /*1d840*/  FMUL.FTZ R6, R6, UR35 ;  /* 0x0000002306067c20 */ /* 0x000fe20008410000 */
[----:B------:R-:W-:Y:S01]  /*1d850*/  ISETP.GT.AND P2, PT, R180, 0x8, P1 ;  /* 0x00000008b400780c */ /* 0x000fe20000f44270 */
[--C-:B------:R-:W-:Y:S01]  /*1d860*/  FFMA.FTZ R8, R8, UR35, -R7.reuse ;  /* 0x0000002308087c23 */ /* 0x100fe20008010807 */
[----:B------:R-:W-:Y:S01]  /*1d870*/  FSEL R12, R14, -INF , !P3 ;  /* 0xff8000000e0c7808 */ /* 0x000fe20005800000 */
        /* <DEDUP_REMOVED lines=8> */
[----:B------:R-:W0:Y:S01]  /*1d900*/  MUFU.EX2 R6, R6 ;  /* 0x0000000600067308 */ /* 0x000e220000000800 */
[----:B------:R-:W-:Y:S01]  /*1d910*/  FSEL R21, R21, -INF , !P3 ;  /* 0xff80000015157808 */ /* 0x000fe20005800000 */
[--C-:B------:R-:W-:Y:S01]  /*1d920*/  FFMA.FTZ R124, R124, UR35, -R7.reuse ;  /* 0x000000237c7c7c23 */ /* 0x100fe20008010807 */
[----:B------:R-:W-:Y:S01]  /*1d930*/  ISETP.GT.AND P3, PT, R180, 0x11, P1 ;  /* 0x00000011b400780c */ /* 0x000fe20000f64270 */
[--C-:B------:R-:W-:Y:S01]  /*1d940*/  FFMA.FTZ R126, R126, UR35, -R7.reuse ;  /* 0x000000237e7e7c23 */ /* 0x100fe20008010807 */
[----:B------:R-:W-:Y:S01]  /*1d950*/  ISETP.GT.AND P2, PT, R180, 0x10, P1 ;  /* 0x00000010b400780c */ /* 0x000fe20000f44270 */
[--C-:B------:R-:W-:Y:S01]  /*1d960*/  FFMA.FTZ R128, R128, UR35, -R7.reuse ;  /* 0x0000002380807c23 */ /* 0x100fe20008010807 */
[C---:B------:R-:W-:Y:S01]  /*1d970*/  ISETP.LT.OR P3, PT, R179.reuse, 0x12, P3 ;  /* 0x00000012b300780c */ /* 0x040fe20001f61670 */
[----:B------:R-:W1:Y:S01]  /*1d980*/  MUFU.EX2 R8, R8 ;  /* 0x0000000800087308 */ /* 0x000e620000000800 */
[----:B------:R-:W-:Y:S01]  /*1d990*/  ISETP.LT.OR P2, PT, R179, 0x11, P2 ;  /* 0x00000011b300780c */ /* 0x000fe20001741670 */
[--C-:B------:R-:W-:Y:S01]  /*1d9a0*/  FFMA.FTZ R130, R130, UR35, -R7.reuse ;  /* 0x0000002382827c23 */ /* 0x100fe20008010807 */
[----:B------:R-:W-:Y:S01]  /*1d9b0*/  FSEL R125, R125, -INF , !P3 ;  /* 0xff8000007d7d7808 */ /* 0x000fe20005800000 */
[--C-:B------:R-:W-:Y:S01]  /*1d9c0*/  FFMA.FTZ R132, R132, UR35, -R7.reuse ;  /* 0x0000002384847c23 */ /* 0x100fe20008010807 */
[----:B------:R-:W-:Y:S01]  /*1d9d0*/  ISETP.GT.AND P3, PT, R180, 0x19, P1 ;  /* 0x00000019b400780c */ /* 0x000fe20000f64270 */
[--C-:B------:R-:W-:Y:S01]  /*1d9e0*/  FFMA.FTZ R136, R136, UR35, -R7.reuse ;  /* 0x0000002388887c23 */ /* 0x100fe20008010807 */
[----:B------:R-:W-:Y:S01]  /*1d9f0*/  FSEL R121, R121, -INF , !P2 ;  /* 0xff80000079797808 */ /* 0x000fe20005000000 */
[----:B------:R-:W-:Y:S01]  /*1da00*/  MUFU.EX2 R123, R123 ;  /* 0x0000007b007b7308 */ /* 0x000fe20000000800 */
[----:B------:R-:W-:Y:S01]  /*1da10*/  ISETP.LT.OR P3, PT, R179, 0x1a, P3 ;  /* 0x0000001ab300780c */ /* 0x000fe20001f61670 */
[----:B0-----:R-:W-:Y:S01]  /*1da20*/  FFMA.FTZ R4, R6, R4, R122 ;  /* 0x0000000406047223 */ /* 0x001fe2000001007a */
[----:B------:R-:W-:Y:S01]  /*1da30*/  ISETP.GT.AND P2, PT, R180, 0x18, P1 ;  /* 0x00000018b400780c */ /* 0x000fe20000f44270 */
[--C-:B------:R-:W-:Y:S01]  /*1da40*/  FFMA.FTZ R138, R138, UR35, -R7.reuse ;  /* 0x000000238a8a7c23 */ /* 0x100fe20008010807 */
[----:B------:R-:W-:Y:S01]  /*1da50*/  FSEL R129, R129, -INF , !P3 ;  /* 0xff80000081817808 */ /* 0x000fe20005800000 */
[--C-:B------:R-:W-:Y:S01]  /*1da60*/  FFMA.FTZ R140, R140, UR35, -R7.reuse ;  /* 0x000000238c8c7c23 */ /* 0x100fe20008010807 */
[----:B------:R-:W-:Y:S01]  /*1da70*/  ISETP.GT.AND P3, PT, R180, 0x21, P1 ;  /* 0x00000021b400780c */ /* 0x000fe20000f64270 */
[----:B------:R-:W-:Y:S01]  /*1da80*/  MUFU.EX2 R20, R20 ;  /* 0x0000001400147308 */ /* 0x000fe20000000800 */
[C---:B------:R-:W-:Y:S01]  /*1da90*/  ISETP.LT.OR P2, PT, R179.reuse, 0x19, P2 ;  /* 0x00000019b300780c */ /* 0x040fe20001741670 */
[----:B-1----:R-:W-:Y:S01]  /*1daa0*/  FADD.FTZ R4, R8, R4 ;  /* 0x0000000408047221 */ /* 0x002fe20000010000 */
[----:B------:R-:W-:Y:S01]  /*1dab0*/  ISETP.LT.OR P3, PT, R179, 0x22, P3 ;  /* 0x00000022b300780c */ /* 0x000fe20001f61670 */
[--C-:B------:R-:W-:Y:S01]  /*1dac0*/  FFMA.FTZ R142, R142, UR35, -R7.reuse ;  /* 0x000000238e8e7c23 */ /* 0x100fe20008010807 */
[----:B------:R-:W-:Y:S01]  /*1dad0*/  FSEL R127, R127, -INF , !P2 ;  /* 0xff8000007f7f7808 */ /* 0x000fe20005000000 */
[--C-:B------:R-:W-:Y:S01]  /*1dae0*/  FFMA.FTZ R144, R144, UR35, -R7.reuse ;  /* 0x0000002390907c23 */ /* 0x100fe20008010807 */
[----:B------:R-:W-:Y:S01]  /*1daf0*/  FSEL R133, R133, -INF , !P3 ;  /* 0xff80000085857808 */ /* 0x000fe20005800000 */
[----:B------:R-:W-:Y:S01]  /*1db00*/  MUFU.EX2 R120, R120 ;  /* 0x0000007800787308 */ /* 0x000fe20000000800 */
        /* <DEDUP_REMOVED lines=9> */
[--C-:B------:R-:W-:Y:S01]  /*1dba0*/  FFMA.FTZ R152, R152, UR35, -R7.reuse ;  /* 0x0000002398987c23 */ /* 0x100fe20008010807 */
[----:B------:R-:W-:Y:S01]  /*1dbb0*/  ISETP.GT.AND P3, PT, R180, 0x31, P1 ;  /* 0x00000031b400780c */ /* 0x000fe20000f64270 */
[--C-:B------:R-:W-:Y:S01]  /*1dbc0*/  FFMA.FTZ R154, R154, UR35, -R7.reuse ;  /* 0x000000239a9a7c23 */ /* 0x100fe20008010807 */
[----:B------:R-:W-:Y:S01]  /*1dbd0*/  FSEL R131, R131, -INF , !P2 ;  /* 0xff80000083837808 */ /* 0x000fe20005000000 */
        /* <DEDUP_REMOVED lines=30> */
[----:B------:R-:W-:Y:S01]  /*1ddc0*/  FFMA.FTZ R7, R178, UR35, -R7 ;  /* 0x00000023b2077c23 */ /* 0x000fe20008010807 */
[----:B------:R-:W-:-:S02]  /*1ddd0*/  ISETP.LT.OR P3, PT, R179, 0x4a, P3 ;  /* 0x0000004ab300780c */ /* 0x000fc40001f61670 */
[C---:B------:R-:W-:Y:S01]  /*1dde0*/  ISETP.GT.AND P2, PT, R180.reuse, 0x38, P1 ;  /* 0x00000038b400780c */ /* 0x040fe20000f44270 */
[----:B------:R-:W-:Y:S01]  /*1ddf0*/  MUFU.EX2 R136, R136 ;  /* 0x0000008800887308 */ /* 0x000fe20000000800 */
[----:B------:R-:W-:Y:S02]  /*1de00*/  FSEL R151, R151, -INF , !P3 ;  /* 0xff80000097977808 */ /* 0x000fe40005800000 */
[----:B------:R-:W-:Y:S02]  /*1de10*/  ISETP.GT.AND P3, PT, R180, 0x51, P1 ;  /* 0x00000051b400780c */ /* 0x000fe40000f64270 */
[C---:B------:R-:W-:Y:S02]  /*1de20*/  ISETP.LT.OR P2, PT, R179.reuse, 0x39, P2 ;  /* 0x00000039b300780c */ /* 0x040fe40001741670 */
[----:B------:R-:W-:Y:S01]  /*1de30*/  ISETP.LT.OR P3, PT, R179, 0x52, P3 ;  /* 0x00000052b300780c */ /* 0x000fe20001f61670 */
[----:B------:R-:W-:Y:S01]  /*1de40*/  MUFU.EX2 R138, R138 ;  /* 0x0000008a008a7308 */ /* 0x000fe20000000800 */
[----:B------:R-:W-:-:S02]  /*1de50*/  FSEL R141, R141, -INF , !P2 ;  /* 0xff8000008d8d7808 */ /* 0x000fc40005000000 */
[----:B------:R-:W-:Y:S02]  /*1de60*/  FSEL R155, R155, -INF , !P3 ;  /* 0xff8000009b9b7808 */ /* 0x000fe40005800000 */
[C---:B------:R-:W-:Y:S02]  /*1de70*/  ISETP.GT.AND P3, PT, R180.reuse, 0x59, P1 ;  /* 0x00000059b400780c */ /* 0x040fe40000f64270 */
[----:B------:R-:W-:Y:S01]  /*1de80*/  ISETP.GT.AND P2, PT, R180, 0x40, P1 ;  /* 0x00000040b400780c */ /* 0x000fe20000f44270 */
[----:B------:R-:W-:Y:S01]  /*1de90*/  MUFU.EX2 R140, R140 ;  /* 0x0000008c008c7308 */ /* 0x000fe20000000800 */
[C---:B------:R-:W-:Y:S02]  /*1dea0*/  ISETP.LT.OR P3, PT, R179.reuse, 0x5a, P3 ;  /* 0x0000005ab300780c */ /* 0x040fe40001f61670 */
[----:B------:R-:W-:Y:S02]  /*1deb0*/  ISETP.LT.OR P2, PT, R179, 0x41, P2 ;  /* 0x00000041b300780c */ /* 0x000fe40001741670 */
[----:B------:R-:W-:-:S02]  /*1dec0*/  FSEL R159, R159, -INF , !P3 ;  /* 0xff8000009f9f7808 */ /* 0x000fc40005800000 */
[C---:B------:R-:W-:Y:S01]  /*1ded0*/  ISETP.GT.AND P3, PT, R180.reuse, 0x61, P1 ;  /* 0x00000061b400780c */ /* 0x040fe20000f64270 */
[----:B------:R-:W-:Y:S01]  /*1dee0*/  MUFU.EX2 R142, R142 ;  /* 0x0000008e008e7308 */ /* 0x000fe20000000800 */
[----:B------:R-:W-:Y:S02]  /*1def0*/  FSEL R145, R145, -INF , !P2 ;  /* 0xff80000091917808 */ /* 0x000fe40005000000 */
[----:B------:R-:W-:Y:S02]  /*1df00*/  ISETP.LT.OR P3, PT, R179, 0x62, P3 ;  /* 0x00000062b300780c */ /* 0x000fe40001f61670 */
[C---:B------:R-:W-:Y:S02]  /*1df10*/  ISETP.GT.AND P2, PT, R180.reuse, 0x48, P1 ;  /* 0x00000048b400780c */ /* 0x040fe40000f44270 */
[----:B------:R-:W-:Y:S01]  /*1df20*/  FSEL R163, R163, -INF , !P3 ;  /* 0xff800000a3a37808 */ /* 0x000fe20005800000 */
[----:B------:R-:W-:Y:S01]  /*1df30*/  MUFU.EX2 R144, R144 ;  /* 0x0000009000907308 */ /* 0x000fe20000000800 */
[----:B------:R-:W-:-:S02]  /*1df40*/  ISETP.GT.AND P3, PT, R180, 0x69, P1 ;  /* 0x00000069b400780c */ /* 0x000fc40000f64270 */
[C---:B------:R-:W-:Y:S02]  /*1df50*/  ISETP.LT.OR P2, PT, R179.reuse, 0x49, P2 ;  /* 0x00000049b300780c */ /* 0x040fe40001741670 */
[----:B------:R-:W-:Y:S02]  /*1df60*/  ISETP.LT.OR P3, PT, R179, 0x6a, P3 ;  /* 0x0000006ab300780c */ /* 0x000fe40001f61670 */
[----:B------:R-:W-:Y:S01]  /*1df70*/  FSEL R149, R149, -INF , !P2 ;  /* 0xff80000095957808 */ /* 0x000fe20005000000 */
[----:B------:R-:W-:Y:S01]  /*1df80*/  MUFU.EX2 R146, R146 ;  /* 0x0000009200927308 */ /* 0x000fe20000000800 */
[----:B------:R-:W-:Y:S02]  /*1df90*/  FSEL R167, R167, -INF , !P3 ;  /* 0xff800000a7a77808 */ /* 0x000fe40005800000 */
[C---:B------:R-:W-:Y:S02]  /*1dfa0*/  ISETP.GT.AND P3, PT, R180.reuse, RZ, P1 ;  /* 0x000000ffb400720c */ /* 0x040fe40000f64270 */
[----:B------:R-:W-:-:S02]  /*1dfb0*/  ISETP.GT.AND P2, PT, R180, 0x50, P1 ;  /* 0x00000050b400780c */ /* 0x000fc40000f44270 */
[C---:B------:R-:W-:Y:S01]  /*1dfc0*/  ISETP.LT.OR P3, PT, R179.reuse, 0x1, P3 ;  /* 0x00000001b300780c */ /* 0x040fe20001f61670 */
[----:B------:R-:W-:Y:S01]  /*1dfd0*/  MUFU.EX2 R148, R148 ;  /* 0x0000009400947308 */ /* 0x000fe20000000800 */
[----:B------:R-:W-:Y:S02]  /*1dfe0*/  ISETP.LT.OR P2, PT, R179, 0x51, P2 ;  /* 0x00000051b300780c */ /* 0x000fe40001741670 */
[----:B------:R-:W-:Y:S02]  /*1dff0*/  FSEL R9, R9, -INF , !P3 ;  /* 0xff80000009097808 */ /* 0x000fe40005800000 */
[----:B------:R-:W-:Y:S02]  /*1e000*/  FSEL R153, R153, -INF , !P2 ;  /* 0xff80000099997808 */ /* 0x000fe40005000000 */
[----:B------:R-:W-:Y:S01]  /*1e010*/  FMNMX.FTZ R14, R9, R11, !PT ;  /* 0x0000000b090e7209 */ /* 0x000fe20007810000 */
[----:B------:R-:W-:Y:S01]  /*1e020*/  MUFU.EX2 R150, R150 ;  /* 0x0000009600967308 */ /* 0x000fe20000000800 */
[----:B------:R-:W-:-:S02]  /*1e030*/  ISETP.GT.AND P2, PT, R180, 0x58, P1 ;  /* 0x00000058b400780c */ /* 0x000fc40000f44270 */
[----:B------:R-:W-:Y:S02]  /*1e040*/  FMNMX.FTZ R14, R12, R14, !PT ;  /* 0x0000000e0c0e7209 */ /* 0x000fe40007810000 */
[----:B------:R-:W-:Y:S02]  /*1e050*/  ISETP.LT.OR P2, PT, R179, 0x59, P2 ;  /* 0x00000059b300780c */ /* 0x000fe40001741670 */
[----:B------:R-:W-:Y:S01]  /*1e060*/  FMNMX.FTZ R14, R15, R14, !PT ;  /* 0x0000000e0f0e7209 */ /* 0x000fe20007810000 */
[----:B------:R-:W-:Y:S01]  /*1e070*/  MUFU.EX2 R152, R152 ;  /* 0x0000009800987308 */ /* 0x000fe20000000800 */
[----:B------:R-:W-:Y:S02]  /*1e080*/  FSEL R157, R157, -INF , !P2 ;  /* 0xff8000009d9d7808 */ /* 0x000fe40005000000 */
[----:B------:R-:W-:Y:S02]  /*1e090*/  FMNMX.FTZ R14, R21, R14, !PT ;  /* 0x0000000e150e7209 */ /* 0x000fe40007810000 */
[----:B------:R-:W-:-:S02]  /*1e0a0*/  ISETP.GT.AND P2, PT, R180, 0x60, P1 ;  /* 0x00000060b400780c */ /* 0x000fc40000f44270 */
[----:B------:R-:W-:Y:S01]  /*1e0b0*/  FMNMX.FTZ R14, R121, R14, !PT ;  /* 0x0000000e790e7209 */ /* 0x000fe20007810000 */
[----:B------:R-:W-:Y:S01]  /*1e0c0*/  MUFU.EX2 R154, R154 ;  /* 0x0000009a009a7308 */ /* 0x000fe20000000800 */
[----:B------:R-:W-:Y:S02]  /*1e0d0*/  ISETP.LT.OR P2, PT, R179, 0x61, P2 ;  /* 0x00000061b300780c */ /* 0x000fe40001741670 */
[----:B------:R-:W-:Y:S02]  /*1e0e0*/  FMNMX.FTZ R14, R125, R14, !PT ;  /* 0x0000000e7d0e7209 */ /* 0x000fe40007810000 */
        /* <DEDUP_REMOVED lines=20> */
[C---:B------:R-:W-:Y:S02]  /*1e230*/  ISETP.GT.AND P3, PT, R180.reuse, 0x78, P1 ;  /* 0x00000078b400780c */ /* 0x040fe40000f64270 */
[----:B------:R-:W-:Y:S01]  /*1e240*/  FMNMX.FTZ R14, R141, R14, !PT ;  /* 0x0000000e8d0e7209 */ /* 0x000fe20007810000 */
[----:B------:R-:W-:Y:S01]  /*1e250*/  MUFU.EX2 R164, R164 ;  /* 0x000000a400a47308 */ /* 0x000fe20000000800 */
[----:B------:R-:W-:Y:S02]  /*1e260*/  ISETP.LT.OR P2, PT, R179, 0x72, P2 ;  /* 0x00000072b300780c */ /* 0x000fe40001741670 */
        /* <DEDUP_REMOVED lines=9> */
[----:B------:R-:W-:-:S02]  /*1e300*/  ISETP.LT.OR P1, PT, R179, 0x7a, P1 ;  /* 0x0000007ab300780c */ /* 0x000fc40000f21670 */
[----:B------:R-:W-:Y:S02]  /*1e310*/  FMNMX.FTZ R14, R151, R14, !PT ;  /* 0x0000000e970e7209 */ /* 0x000fe40007810000 */
[----:B------:R-:W-:Y:S02]  /*1e320*/  FSEL R173, R173, -INF , !P3 ;  /* 0xff800000adad7808 */ /* 0x000fe40005800000 */
[----:B------:R-:W-:Y:S01]  /*1e330*/  FMNMX.FTZ R14, R153, R14, !PT ;  /* 0x0000000e990e7209 */ /* 0x000fe20007810000 */
[----:B------:R-:W-:Y:S01]  /*1e340*/  MUFU.EX2 R170, R170 ;  /* 0x000000aa00aa7308 */ /* 0x000fe20000000800 */
[----:B------:R-:W-:Y:S02]  /*1e350*/  FSEL R175, R175, -INF , !P1 ;  /* 0xff800000afaf7808 */ /* 0x000fe40004800000 */
[----:B------:R-:W-:-:S04]  /*1e360*/  FMNMX.FTZ R14, R155, R14, !PT ;  /* 0x0000000e9b0e7209 */ /* 0x000fc80007810000 */
[----:B------:R-:W-:Y:S01]  /*1e370*/  FMNMX.FTZ R14, R157, R14, !PT ;  /* 0x0000000e9d0e7209 */ /* 0x000fe20007810000 */
[----:B------:R-:W-:Y:S03]  /*1e380*/  MUFU.EX2 R172, R172 ;  /* 0x000000ac00ac7308 */ /* 0x000fe60000000800 */
        /* <DEDUP_REMOVED lines=152> */
.L_x_5406:
        /* <DEDUP_REMOVED lines=13> */
[----:B------:R0:W-:Y:S01]  /*1ede0*/  SYNCS.ARRIVE.TRANS64.RED.A1T0 RZ, [R13+URZ], RZ ;  /* 0x000000ff0dff79a7 */ /* 0x0001e2000810043f */
[----:B------:R-:W-:Y:S01]  /*1edf0*/  F2FP.SATFINITE.E4M3.F32.PACK_AB_MERGE_C R123, R146, R144, RZ ;  /* 0x00000090927b723e */ /* 0x000fe200048070ff */
[-C--:B------:R-:W-:Y:S01]  /*1ee00*/  FMUL.FTZ R32, R32, R6.reuse ;  /* 0x0000000620207220 */ /* 0x080fe20000410000 */
[----:B------:R-:W-:Y:S01]  /*1ee10*/  F2FP.SATFINITE.E4M3.F32.PACK_AB_MERGE_C R136, R151, R149, RZ ;  /* 0x000000959788723e */ /* 0x000fe200048070ff */
[-C--:B------:R-:W-:Y:S01]  /*1ee20*/  FMUL.FTZ R33, R33, R6.reuse ;  /* 0x0000000621217220 */ /* 0x080fe20000410000 */
[----:B------:R-:W-:Y:S01]  /*1ee30*/  F2FP.SATFINITE.E4M3.F32.PACK_AB_MERGE_C R138, R159, R157, RZ ;  /* 0x0000009d9f8a723e */ /* 0x000fe200048070ff */
[----:B------:R-:W-:Y:S01]  /*1ee40*/  FMUL.FTZ R36, R36, R6 ;  /* 0x0000000624247220 */ /* 0x000fe20000410000 */
[----:B------:R-:W-:Y:S01]  /*1ee50*/  F2FP.SATFINITE.E4M3.F32.PACK_AB_MERGE_C R135, R170, R168, RZ ;  /* 0x000000a8aa87723e */ /* 0x000fe200048070ff */
[----:B------:R-:W-:Y:S01]  /*1ee60*/  FMUL.FTZ R37, R37, R6 ;  /* 0x0000000625257220 */ /* 0x000fe20000410000 */
[----:B0-----:R-:W-:Y:S01]  /*1ee70*/  F2FP.SATFINITE.E4M3.F32.PACK_AB_MERGE_C R13, R128, R126, RZ ;  /* 0x0000007e800d723e */ /* 0x001fe200048070ff */
[-C--:B------:R-:W-:Y:S01]  /*1ee80*/  FMUL.FTZ R40, R40, R6.reuse ;  /* 0x0000000628287220 */ /* 0x080fe20000410000 */
[----:B------:R-:W-:Y:S01]  /*1ee90*/  F2FP.SATFINITE.E4M3.F32.PACK_AB_MERGE_C R126, R129, R127, RZ ;  /* 0x0000007f817e723e */ /* 0x000fe200048070ff */
[-C--:B------:R-:W-:Y:S01]  /*1eea0*/  FMUL.FTZ R41, R41, R6.reuse ;  /* 0x0000000629297220 */ /* 0x080fe20000410000 */
[----:B------:R-:W-:Y:S01]  /*1eeb0*/  F2FP.SATFINITE.E4M3.F32.PACK_AB_MERGE_C R128, R143, R141, RZ ;  /* 0x0000008d8f80723e */ /* 0x000fe200048070ff */
[----:B------:R-:W-:Y:S01]  /*1eec0*/  FMUL.FTZ R44, R44, R6 ;  /* 0x000000062c2c7220 */ /* 0x000fe20000410000 */
        /* <DEDUP_REMOVED lines=111> */
[----:B------:R-:W-:Y:S06]  /*1f5c0*/  @P1 BRA `(.L_x_5407) ;  /* 0xffffffc400741947 */ /* 0x000fec000383ffff */
.L_x_5387:
[----:B------:R-:W-:Y:S05]  /*1f5d0*/  WARPSYNC.ALL ;  /* 0x0000000000007948 */ /* 0x000fea0003800000 */
[----:B------:R-:W-:Y:S06]  /*1f5e0*/  BAR.ARV 0x8, 0x180 ;  /* 0x0206000000007b1d */ /* 0x000fec0000002000 */
[----:B------:R-:W-:Y:S05]  /*1f5f0*/  @!P0 BRA `(.L_x_5408) ;  /* 0x0000000000048947 */ /* 0x000fea0003800000 */
[----:B------:R-:W-:Y:S01]  /*1f600*/  BPT.TRAP 0x1 ;  /* 0x000000040000795c */ /* 0x000fe20000300000 */
.L_x_5408:
[----:B------:R-:W-:Y:S01]  /*1f610*/  IMAD R2, R17, 0x8, R16 ;  /* 0x0000000811027824 */ /* 0x000fe200078e0210 */
[----:B------:R-:W-:-:S04]  /*1f620*/  SHF.L.U32 R5, R201, 0x1f, RZ ;  /* 0x0000001fc9057819 */ /* 0x000fc800000006ff */
[----:B------:R0:W1:Y:S01]  /*1f630*/  SYNCS.PHASECHK.TRANS64.TRYWAIT P1, [R2+URZ+0x2a850], R5 ;  /* 0x02a85005020075a7 */ /* 0x000062000802017f */
[----:B------:R-:W-:Y:S05]  /*1f640*/  @!P0 BRA `(.L_x_5409) ;  /* 0x0000000000048947 */ /* 0x000fea0003800000 */
[----:B------:R-:W-:Y:S01]  /*1f650*/  BPT.TRAP 0x1 ;  /* 0x000000040000795c */ /* 0x000fe20000300000 */
.L_x_5409:
[----:B------:R-:W-:-:S05]  /*1f660*/  VIADD R16, R16, 0x400 ;  /* 0x0000040010107836 */ /* 0x000fca0000000000 */
[----:B------:R-:W-:-:S04]  /*1f670*/  SHF.R.U32.HI R16, RZ, 0x4, R16 ;  /* 0x00000004ff107819 */ /* 0x000fc80000011610 */
[----:B------:R-:W-:-:S04]  /*1f680*/  LOP3.LUT R16, R16, 0x3fff, RZ, 0xc0, !PT ;  /* 0x00003fff10107812 */ /* 0x000fc800078ec0ff */
[----:B------:R-:W-:Y:S01]  /*1f690*/  LOP3.LUT R16, R16, 0x10000, RZ, 0xfc, !PT ;  /* 0x0001000010107812 */ /* 0x000fe200078efcff */
[----:B-1----:R-:W-:Y:S06]  /*1f6a0*/  @P1 BRA `(.L_x_5410) ;  /* 0x0000000000081947 */ /* 0x002fec0003800000 */
[----:B------:R-:W1:Y:S02]  /*1f6b0*/  SYNCS.PHASECHK.TRANS64.TRYWAIT P1, [R2+URZ+0x2a850], R5 ;  /* 0x02a85005020075a7 */ /* 0x000e64000802017f */
[----:B-1----:R-:W-:Y:S05]  /*1f6c0*/  @!P1 BRA `(.L_x_5411) ;  /* 0x000000cc00b09947 */ /* 0x002fea0003800000 */
.L_x_5410:
[----:B------:R-:W-:Y:S01]  /*1f6d0*/  IMAD R6, R17, 0x600, R16 ;  /* 0x0000060011067824 */ /* 0x000fe200078e0210 */
[----:B------:R-:W-:Y:S05]  /*1f6e0*/  WARPSYNC.ALL ;  /* 0x0000000000007948 */ /* 0x000fea0003800000 */
[----:B------:R-:W-:Y:S01]  /*1f6f0*/  IMAD.MOV.U32 R7, RZ, RZ, 0x40000040 ;  /* 0x40000040ff077424 */ /* 0x000fe200078e00ff */
[C---:B------:R-:W-:Y:S01]  /*1f700*/  R2UR UR6, R6.reuse ;  /* 0x00000000060672ca */ /* 0x040fe200000e0000 */
[----:B------:R-:W-:Y:S01]  /*1f710*/  WARPGROUP.ARRIVE ;  /* 0x00000000000079c5 */ /* 0x000fe20000000000 */
[----:B------:R-:W-:Y:S01]  /*1f720*/  VIADD R8, R6, 0x2 ;  /* 0x0000000206087836 */ /* 0x000fe20000000000 */
[----:B------:R-:W-:Y:S01]  /*1f730*/  ULDC.64 UR4, c[0x0][0x9a0] ;  /* 0x0002680000047ab9 */ /* 0x000fe20000000a00 */
[----:B------:R-:W-:Y:S01]  /*1f740*/  R2UR UR7, R7 ;  /* 0x00000000070772ca */ /* 0x000fe200000e0000 */
[----:B------:R-:W-:Y:S01]  /*1f750*/  IMAD.MOV.U32 R9, RZ, RZ, 0x40000040 ;  /* 0x40000040ff097424 */ /* 0x000fe200078e00ff */
[----:B------:R-:W-:-:S04]  /*1f760*/  ISETP.NE.U32.AND P1, PT, RZ, UR4, PT ;  /* 0x00000004ff007c0c */ /* 0x000fc8000bf25070 */
[----:B------:R-:W-:-:S07]  /*1f770*/  ISETP.NE.AND.EX P1, PT, RZ, UR5, PT, P1 ;  /* 0x00000005ff007c0c */ /* 0x000fce000bf25310 */
[----:B------:R-:W-:Y:S01]  /*1f780*/  QGMMA.64x192x32.F32.E4M3.E4M3 R24, R196, gdesc[UR4], R24, gsb0 ;  /* 0x02e00004c4187df3 */ /* 0x000fe20008000818 */
[----:B------:R-:W-:Y:S02]  /*1f790*/  R2UR UR6, R8 ;  /* 0x00000000080672ca */ /* 0x000fe400000e0000 */
[----:B------:R-:W-:-:S03]  /*1f7a0*/  R2UR UR7, R9 ;  /* 0x00000000090772ca */ /* 0x000fc600000e0000 */
[----:B------:R-:W2:Y:S01]  /*1f7b0*/  @P1 LDC.64 R12, c[0x0][0x9c8] ;  /* 0x00027200ff0c1b82 */ /* 0x000ea20000000a00 */
[----:B01----:R-:W-:Y:S02]  /*1f7c0*/  @P1 SHF.R.S32.HI R5, RZ, 0x1f, R23 ;  /* 0x0000001fff051819 */ /* 0x003fe40000011417 */
[----:B------:R-:W-:-:S05]  /*1f7d0*/  @P1 SHF.R.S32.HI R7, RZ, 0x1f, R22 ;  /* 0x0000001fff071819 */ /* 0x000fca0000011416 */
[----:B------:R-:W0:Y:S01]  /*1f7e0*/  @P1 LDC.64 R8, c[0x0][0x9d0] ;  /* 0x00027400ff081b82 */ /* 0x000e220000000a00 */
[----:B--2---:R-:W-:-:S04]  /*1f7f0*/  @P1 IMAD R0, R5, R12, RZ ;  /* 0x0000000c05001224 */ /* 0x004fc800078e02ff */
[C---:B------:R-:W-:Y:S02]  /*1f800*/  @P1 IMAD R5, R23.reuse, R13, R0 ;  /* 0x0000000d17051224 */ /* 0x040fe400078e0200 */
[----:B------:R-:W-:-:S04]  /*1f810*/  @P1 IMAD.WIDE.U32 R12, R23, R12, RZ ;  /* 0x0000000c170c1225 */ /* 0x000fc800078e00ff */
[-C--:B0-----:R-:W-:Y:S02]  /*1f820*/  @P1 IMAD R0, R7, R8.reuse, RZ ;  /* 0x0000000807001224 */ /* 0x081fe400078e02ff */
[----:B------:R-:W-:Y:S02]  /*1f830*/  @P1 IMAD.IADD R13, R13, 0x1, R5 ;  /* 0x000000010d0d1824 */ /* 0x000fe400078e0205 */
[C---:B------:R-:W-:Y:S02]  /*1f840*/  @P1 IMAD R5, R22.reuse, R9, R0 ;  /* 0x0000000916051224 */ /* 0x040fe400078e0200 */
[----:B------:R-:W-:-:S04]  /*1f850*/  @P1 IMAD.WIDE.U32 R12, R22, R8, R12 ;  /* 0x00000008160c1225 */ /* 0x000fc800078e000c */
[----:B------:R-:W-:Y:S01]  /*1f860*/  IMAD.MOV.U32 R0, RZ, RZ, 0x3f800000 ;  /* 0x3f800000ff007424 */ /* 0x000fe200078e00ff */
[----:B------:R-:W-:Y:S02]  /*1f870*/  @P1 IADD3 R5, R13, R5, RZ ;  /* 0x000000050d051210 */ /* 0x000fe40007ffe0ff */
[----:B------:R-:W-:-:S04]  /*1f880*/  @P1 LEA R8, P2, R12, UR4, 0x2 ;  /* 0x000000040c081c11 */ /* 0x000fc8000f8410ff */
[----:B------:R-:W-:-:S05]  /*1f890*/  @P1 LEA.HI.X R9, R12, UR5, R5, 0x2, P2 ;  /* 0x000000050c091c11 */ /* 0x000fca00090f1405 */
[----:B------:R0:W2:Y:S01]  /*1f8a0*/  @P1 LDG.E R0, desc[UR42][R8.64] ;  /* 0x0000002a08001981 */ /* 0x0000a2000c1e1900 */
[----:B------:R-:W-:Y:S02]  /*1f8b0*/  VIADD R12, R6, 0x4 ;  /* 0x00000004060c7836 */ /* 0x000fe40000000000 */
[----:B------:R-:W-:Y:S01]  /*1f8c0*/  IMAD.MOV.U32 R13, RZ, RZ, 0x40000040 ;  /* 0x40000040ff0d7424 */ /* 0x000fe200078e00ff */
[----:B------:R-:W-:Y:S02]  /*1f8d0*/  WARPGROUP.DEPBAR.LE gsb0, 0x0 ;  /* 0x00008000000079c5 */ /* 0x000fe40000010000 */
[----:B------:R-:W-:-:S06]  /*1f8e0*/  WARPGROUP.ARRIVE ;  /* 0x00000000000079c5 */ /* 0x000fcc0000000000 */
[----:B------:R-:W-:Y:S01]  /*1f8f0*/  QGMMA.64x192x32.F32.E4M3.E4M3 R24, R192, gdesc[UR4], R24, gsb0 ;  /* 0x02e00004c0187df3 */ /* 0x000fe20008000818 */
[----:B------:R-:W-:Y:S02]  /*1f900*/  R2UR UR6, R12 ;  /* 0x000000000c0672ca */ /* 0x000fe400000e0000 */
[----:B------:R-:W-:Y:S01]  /*1f910*/  R2UR UR7, R13 ;  /* 0x000000000d0772ca */ /* 0x000fe200000e0000 */
[----:B------:R-:W-:Y:S02]  /*1f920*/  VIADD R6, R6, 0x6 ;  /* 0x0000000606067836 */ /* 0x000fe40000000000 */
[----:B------:R-:W-:Y:S01]  /*1f930*/  IMAD.MOV.U32 R7, RZ, RZ, 0x40000040 ;  /* 0x40000040ff077424 */ /* 0x000fe200078e00ff */
[----:B------:R-:W1:Y:S04]  /*1f940*/  SHFL.BFLY PT, R5, R4, 0x2, 0x1f ;  /* 0x0c401f0004057f89 */ /* 0x000e6800000e0000 */
[----:B------:R-:W3:Y:S01]  /*1f950*/  SHFL.BFLY PT, R12, R3, 0x2, 0x1f ;  /* 0x0c401f00030c7f89 */ /* 0x000ee200000e0000 */
[----:B------:R-:W-:-:S02]  /*1f960*/  WARPGROUP.DEPBAR.LE gsb0, 0x0 ;  /* 0x00008000000079c5 */ /* 0x000fc40000010000 */
[----:B------:R-:W-:-:S06]  /*1f970*/  WARPGROUP.ARRIVE ;  /* 0x00000000000079c5 */ /* 0x000fcc0000000000 */
[----:B------:R-:W-:Y:S01]  /*1f980*/  QGMMA.64x192x32.F32.E4M3.E4M3 R24, R188, gdesc[UR4], R24, gsb0 ;  /* 0x02e00004bc187df3 */ /* 0x000fe20008000818 */
[----:B------:R-:W-:Y:S02]  /*1f990*/  R2UR UR6, R6 ;  /* 0x00000000060672ca */ /* 0x000fe400000e0000 */
[----:B------:R-:W-:Y:S01]  /*1f9a0*/  R2UR UR7, R7 ;  /* 0x00000000070772ca */ /* 0x000fe200000e0000 */
[----:B-1----:R-:W-:-:S01]  /*1f9b0*/  FADD.FTZ R5, R5, R4 ;  /* 0x0000000405057221 */ /* 0x002fc20000010000 */
[----:B---3--:R-:W-:-:S04]  /*1f9c0*/  FADD.FTZ R12, R12, R3 ;  /* 0x000000030c0c7221 */ /* 0x008fc80000010000 */
[----:B------:R-:W0:Y:S04]  /*1f9d0*/  SHFL.BFLY PT, R6, R5, 0x1, 0x1f ;  /* 0x0c201f0005067f89 */ /* 0x000e2800000e0000 */
[----:B------:R-:W1:Y:S01]  /*1f9e0*/  SHFL.BFLY PT, R7, R12, 0x1, 0x1f ;  /* 0x0c201f000c077f89 */ /* 0x000e6200000e0000 */
[----:B0-----:R-:W-:-:S01]  /*1f9f0*/  FADD.FTZ R8, R5, R6 ;  /* 0x0000000605087221 */ /* 0x001fc20000010000 */
[----:B-1----:R-:W-:-:S04]  /*1fa00*/  FADD.FTZ R11, R12, R7 ;  /* 0x000000070c0b7221 */ /* 0x002fc80000010000 */
[C---:B------:R-:W-:Y:S01]  /*1fa10*/  FSETP.NE.FTZ.AND P1, PT, R8.reuse, RZ, PT ;  /* 0x000000ff0800720b */ /* 0x040fe20003f35000 */
[----:B------:R-:W-:Y:S01]  /*1fa20*/  FMUL.FTZ R9, R8, 0.00390625 ;  /* 0x3b80000008097820 */ /* 0x000fe20000410000 */
[----:B------:R-:W-:Y:S01]  /*1fa30*/  FMUL.FTZ R6, R11, 0.00390625 ;  /* 0x3b8000000b067820 */ /* 0x000fe20000410000 */
[----:B------:R-:W-:-:S03]  /*1fa40*/  IMAD.MOV.U32 R7, RZ, RZ, RZ ;  /* 0x000000ffff077224 */ /* 0x000fc600078e00ff */
[----:B------:R-:W-:Y:S02]  /*1fa50*/  FSETP.NE.FTZ.AND P2, PT, R9, RZ, PT ;  /* 0x000000ff0900720b */ /* 0x000fe40003f55000 */
[----:B------:R-:W-:-:S05]  /*1fa60*/  FSETP.NE.FTZ.AND P3, PT, R6, RZ, PT ;  /* 0x000000ff0600720b */ /* 0x000fca0003f75000 */
[----:B------:R-:W-:Y:S01]  /*1fa70*/  @P1 MUFU.RCP R7, R8 ;  /* 0x0000000800071308 */ /* 0x000fe20000001000 */
[----:B------:R-:W-:Y:S01]  /*1fa80*/  FSETP.NE.FTZ.AND P1, PT, R11, RZ, PT ;  /* 0x000000ff0b00720b */ /* 0x000fe20003f35000 */
[----:B------:R-:W-:-:S06]  /*1fa90*/  IMAD.MOV.U32 R5, RZ, RZ, RZ ;  /* 0x000000ffff057224 */ /* 0x000fcc00078e00ff */
[----:B------:R-:W0:Y:S08]  /*1faa0*/  @P2 MUFU.LG2 R4, R9 ;  /* 0x0000000900042308 */ /* 0x000e300000000c00 */
[----:B------:R-:W1:Y:S08]  /*1fab0*/  @P3 MUFU.LG2 R6, R6 ;  /* 0x0000000600063308 */ /* 0x000e700000000c00 */
[----:B------:R-:W3:Y:S01]  /*1fac0*/  @P1 MUFU.RCP R5, R11 ;  /* 0x0000000b00051308 */ /* 0x000ee20000001000 */
[----:B------:R-:W-:-:S02]  /*1fad0*/  WARPGROUP.DEPBAR.LE gsb0, 0x0 ;  /* 0x00008000000079c5 */ /* 0x000fc40000010000 */
[----:B------:R-:W-:-:S06]  /*1fae0*/  WARPGROUP.ARRIVE ;  /* 0x00000000000079c5 */ /* 0x000fcc0000000000 */
[----:B------:R-:W-:Y:S01]  /*1faf0*/  QGMMA.64x192x32.F32.E4M3.E4M3 R24, R184, gdesc[UR4], R24, gsb0 ;  /* 0x02e00004b8187df3 */ /* 0x000fe20008000818 */
[----:B------:R-:W-:Y:S02]  /*1fb00*/  IMAD.U32 R3, RZ, RZ, UR35 ;  /* 0x00000023ff037e24 */ /* 0x000fe4000f8e00ff */
[----:B------:R-:W-:Y:S02]  /*1fb10*/  IMAD.U32 R12, RZ, RZ, UR35 ;  /* 0x00000023ff0c7e24 */ /* 0x000fe4000f8e00ff */
[----:B0-----:R-:W-:Y:S01]  /*1fb20*/  @P2 FMUL.FTZ R4, R4, 0.69314718246459960938 ;  /* 0x3f31721804042820 */ /* 0x001fe20000410000 */
[----:B------:R-:W-:Y:S01]  /*1fb30*/  @P2 FMUL.FTZ R3, R3, 0.69314718246459960938 ;  /* 0x3f31721803032820 */ /* 0x000fe20000410000 */
[----:B-1----:R-:W-:Y:S01]  /*1fb40*/  @P3 FMUL.FTZ R9, R6, 0.69314718246459960938 ;  /* 0x3f31721806093820 */ /* 0x002fe20000410000 */
[----:B------:R-:W-:Y:S01]  /*1fb50*/  @P3 FMUL.FTZ R8, R12, 0.69314718246459960938 ;  /* 0x3f3172180c083820 */ /* 0x000fe20000410000 */
[----:B------:R-:W-:Y:S02]  /*1fb60*/  IMAD.MOV.U32 R120, RZ, RZ, -0x800000 ;  /* 0xff800000ff787424 */ /* 0x000fe400078e00ff */
[----:B--2---:R-:W-:Y:S01]  /*1fb70*/  FMUL.FTZ R12, R7, R0 ;  /* 0x00000000070c7220 */ /* 0x004fe20000410000 */
[----:B------:R-:W-:-:S02]  /*1fb80*/  IMAD.MOV.U32 R121, RZ, RZ, -0x800000 ;  /* 0xff800000ff797424 */ /* 0x000fc400078e00ff */
[----:B------:R-:W-:Y:S01]  /*1fb90*/  @P2 FFMA.FTZ R120, R3, R10, R4 ;  /* 0x0000000a03782223 */ /* 0x000fe20000010004 */
[----:B------:R-:W-:-:S01]  /*1fba0*/  @P3 FFMA.FTZ R121, R8, R14, R9 ;  /* 0x0000000e08793223 */ /* 0x000fc20000010009 */
[----:B---3--:R-:W-:Y:S01]  /*1fbb0*/  FMUL.FTZ R0, R5, R0 ;  /* 0x0000000005007220 */ /* 0x008fe20000410000 */
[----:B------:R-:W-:Y:S02]  /*1fbc0*/  WARPGROUP.DEPBAR.LE gsb0, 0x0 ;  /* 0x00008000000079c5 */ /* 0x000fe40000010000 */
[----:B------:R-:W-:Y:S05]  /*1fbd0*/  @!P0 BRA `(.L_x_5412) ;  /* 0x0000000000048947 */ /* 0x000fea0003800000 */
[----:B------:R-:W-:Y:S01]  /*1fbe0*/  BPT.TRAP 0x1 ;  /* 0x000000040000795c */ /* 0x000fe20000300000 */
.L_x_5412:
[----:B------:R-:W-:Y:S02]  /*1fbf0*/  VIADD R2, R2, 0x2a860 ;  /* 0x0002a86002027836 */ /* 0x000fe40000000000 */
[-C--:B------:R-:W-:Y:S01]  /*1fc00*/  FMUL.FTZ R125, R32, R12.reuse ;  /* 0x0000000c207d7220 */ /* 0x080fe20000410000 */
[----:B------:R-:W-:Y:S02]  /*1fc10*/  IMAD.U32 R3, RZ, RZ, UR38 ;  /* 0x00000026ff037e24 */ /* 0x000fe4000f8e00ff */
[-C--:B------:R-:W-:Y:S01]  /*1fc20*/  FMUL.FTZ R130, R36, R12.reuse ;  /* 0x0000000c24827220 */ /* 0x080fe20000410000 */
[----:B------:R-:W-:Y:S02]  /*1fc30*/  VIADD R17, R17, 0x1 ;  /* 0x0000000111117836 */ /* 0x000fe40000000000 */
[-C--:B------:R-:W-:Y:S01]  /*1fc40*/  FMUL.FTZ R15, R68, R12.reuse ;  /* 0x0000000c440f7220 */ /* 0x080fe20000410000 */
[-C--:B------:R-:W-:Y:S01]  /*1fc50*/  FMUL.FTZ R128, R28, R12.reuse ;  /* 0x0000000c1c807220 */ /* 0x080fe20000410000 */
[----:B------:R-:W-:Y:S01]  /*1fc60*/  PRMT R2, R3, 0x654, R2 ;  /* 0x0000065403027816 */ /* 0x000fe20000000002 */
[-C--:B------:R-:W-:Y:S01]  /*1fc70*/  FMUL.FTZ R126, R29, R12.reuse ;  /* 0x0000000c1d7e7220 */ /* 0x080fe20000410000 */
[----:B------:R-:W-:Y:S01]  /*1fc80*/  ISETP.NE.AND P1, PT, R17, 0x2, PT ;  /* 0x000000021100780c */ /* 0x000fe20003f25270 */
[-C--:B------:R-:W-:Y:S01]  /*1fc90*/  FMUL.FTZ R124, R37, R12.reuse ;  /* 0x0000000c257c7220 */ /* 0x080fe20000410000 */
[----:B------:R0:W-:Y:S01]  /*1fca0*/  SYNCS.ARRIVE.TRANS64.RED.A1T0 RZ, [R2+URZ], RZ ;  /* 0x000000ff02ff79a7 */ /* 0x0001e2000810043f */
[-C--:B------:R-:W-:Y:S01]  /*1fcb0*/  FMUL.FTZ R123, R44, R12.reuse ;  /* 0x0000000c2c7b7220 */ /* 0x080fe20000410000 */
[-C--:B------:R-:W-:Y:S01]  /*1fcc0*/  FMUL.FTZ R36, R61, R12.reuse ;  /* 0x0000000c3d247220 */ /* 0x080fe20000410000 */
[-C--:B------:R-:W-:Y:S01]  /*1fcd0*/  FMUL.FTZ R32, R69, R12.reuse ;  /* 0x0000000c45207220 */ /* 0x080fe20000410000 */
[-C--:B------:R-:W-:Y:S01]  /*1fce0*/  FMUL.FTZ R8, R101, R12.reuse ;  /* 0x0000000c65087220 */ /* 0x080fe20000410000 */
[----:B------:R-:W-:Y:S01]  /*1fcf0*/  FMUL.FTZ R10, R109, R12 ;  /* 0x0000000c6d0a7220 */ /* 0x000fe20000410000 */
[----:B------:R-:W-:Y:S01]  /*1fd00*/  FMUL.FTZ R68, R54, R0 ;  /* 0x0000000036447220 */ /* 0x000fe20000410000 */
[-C--:B------:R-:W-:Y:S01]  /*1fd10*/  FMUL.FTZ R7, R24, R12.reuse ;  /* 0x0000000c18077220 */ /* 0x080fe20000410000 */
[----:B0-----:R-:W-:Y:S01]  /*1fd20*/  SEL R2, RZ, 0x1, P1 ;  /* 0x00000001ff027807 */ /* 0x001fe20000800000 */
        /* <DEDUP_REMOVED lines=83> */
[----:B------:R-:W-:Y:S01]  /*20260*/  FMUL.FTZ R119, R119, R0 ;  /* 0x0000000077777220 */ /* 0x000fe20000410000 */
[----:B------:R-:W-:Y:S01]  /*20270*/  LOP3.LUT R201, R201, R2, RZ, 0x3c, !PT ;  /* 0x00000002c9c97212 */ /* 0x000fe200078e3cff */
[----:B------:R-:W-:Y:S01]  /*20280*/  UIADD3 UR37, UR37, 0x1, URZ ;  /* 0x0000000125257890 */ /* 0x000fe2000fffe03f */
[----:B------:R-:W-:-:S11]  /*20290*/  SEL R17, R17, RZ, P1 ;  /* 0x000000ff11117207 */ /* 0x000fd60000800000 */
.L_x_5296:
        /* <DEDUP_REMOVED lines=10> */
[----:B-----5:R-:W2:Y:S01]  /*20340*/  LDL R24, [R1+0x50] ;  /* 0x0000500001187983 */ /* 0x020ea20000100800 */
[----:B------:R-:W-:Y:S01]  /*20350*/  ULDC.64 UR4, c[0x4][0xd8] ;  /* 0x0100360000047ab9 */ /* 0x000fe20000000a00 */
[----:B------:R-:W3:Y:S02]  /*20360*/  S2R R90, SR_TID.X ;  /* 0x00000000005a7919 */ /* 0x000ee40000002100 */
[----:B---3--:R-:W-:-:S05]  /*20370*/  IMAD.SHL.U32 R0, R90, 0x4, RZ ;  /* 0x000000045a007824 */ /* 0x008fca00078e00ff */
[----:B------:R-:W-:-:S04]  /*20380*/  LOP3.LUT R0, R0, 0xc, RZ, 0xc0, !PT ;  /* 0x0000000c00007812 */ /* 0x000fc800078ec0ff */
[----:B------:R-:W-:-:S05]  /*20390*/  IADD3 R2, P0, R0, UR4, RZ ;  /* 0x0000000400027c10 */ /* 0x000fca000ff1e0ff */
[----:B------:R-:W-:-:S05]  /*203a0*/  IMAD.X R3, RZ, RZ, UR5, P0 ;  /* 0x00000005ff037e24 */ /* 0x000fca00080e06ff */
[----:B------:R3:W4:Y:S01]  /*203b0*/  LDG.E.CONSTANT R0, desc[UR42][R2.64] ;  /* 0x0000002a02007981 */ /* 0x000722000c1e9900 */
[----:B------:R-:W-:Y:S01]  /*203c0*/  F2FP.BF16.F32.PACK_AB R70, R35, R58 ;  /* 0x0000003a2346723e */ /* 0x000fe200000010ff */
[----:B------:R-:W-:Y:S01]  /*203d0*/  UMOV UR4, 0xffffffff ;  /* 0xffffffff00047882 */ /* 0x000fe20000000000 */
[----:B------:R-:W-:Y:S02]  /*203e0*/  F2FP.BF16.F32.PACK_AB R35, R36, R57 ;  /* 0x000000392423723e */ /* 0x000fe400000010ff */
[----:B------:R-:W-:Y:S02]  /*203f0*/  F2FP.BF16.F32.PACK_AB R57, R52, R85 ;  /* 0x000000553439723e */ /* 0x000fe400000010ff */
[----:B------:R-:W-:Y:S02]  /*20400*/  F2FP.BF16.F32.PACK_AB R53, R53, R60 ;  /* 0x0000003c3535723e */ /* 0x000fe400000010ff */
[----:B------:R-:W-:Y:S01]  /*20410*/  F2FP.BF16.F32.PACK_AB R52, R61, R104 ;  /* 0x000000683d34723e */ /* 0x000fe200000010ff */
[----:B---3--:R-:W3:Y:S01]  /*20420*/  S2R R3, SR_SWINHI ;  /* 0x0000000000037919 */ /* 0x008ee20000002f00 */
[----:B------:R-:W-:-:S02]  /*20430*/  F2FP.BF16.F32.PACK_AB R82, R82, R31 ;  /* 0x0000001f5252723e */ /* 0x000fc400000010ff */
[----:B------:R-:W-:Y:S02]  /*20440*/  F2FP.BF16.F32.PACK_AB R91, R91, R30 ;  /* 0x0000001e5b5b723e */ /* 0x000fe400000010ff */
[----:B------:R-:W-:Y:S02]  /*20450*/  F2FP.BF16.F32.PACK_AB R124, R124, R33 ;  /* 0x000000217c7c723e */ /* 0x000fe400000010ff */
[----:B------:R-:W-:Y:S02]  /*20460*/  F2FP.BF16.F32.PACK_AB R34, R34, R39 ;  /* 0x000000272222723e */ /* 0x000fe400000010ff */
[----:B------:R-:W-:Y:S02]  /*20470*/  F2FP.BF16.F32.PACK_AB R39, R32, R65 ;  /* 0x000000412027723e */ /* 0x000fe400000010ff */
[----:B------:R-:W-:Y:S02]  /*20480*/  F2FP.BF16.F32.PACK_AB R126, R126, R25 ;  /* 0x000000197e7e723e */ /* 0x000fe400000010ff */
[----:B-1----:R-:W-:-:S02]  /*20490*/  F2FP.BF16.F32.PACK_AB R20, R123, R40 ;  /* 0x000000287b14723e */ /* 0x002fc400000010ff */
        /* <DEDUP_REMOVED lines=9> */
[----:B------:R-:W-:Y:S02]  /*20530*/  MOV R60, R16 ;  /* 0x00000010003c7202 */ /* 0x000fe40000000f00 */
[----:B---3--:R-:W-:Y:S02]  /*20540*/  MOV R61, R3 ;  /* 0x00000003003d7202 */ /* 0x008fe40000000f00 */
[----:B------:R-:W-:-:S02]  /*20550*/  F2FP.BF16.F32.PACK_AB R105, R10, R105 ;  /* 0x000000690a69723e */ /* 0x000fc400000010ff */
[----:B------:R-:W-:Y:S02]  /*20560*/  F2FP.BF16.F32.PACK_AB R93, R119, R26 ;  /* 0x0000001a775d723e */ /* 0x000fe400000010ff */
[----:B------:R-:W-:Y:S02]  /*20570*/  LOP3.LUT P0, R2, R90, 0x3, RZ, 0xc0, !PT ;  /* 0x000000035a027812 */ /* 0x000fe4000780c0ff */
[----:B------:R-:W-:Y:S02]  /*20580*/  F2FP.BF16.F32.PACK_AB R7, R128, R7 ;  /* 0x000000078007723e */ /* 0x000fe400000010ff */
[----:B------:R-:W-:Y:S02]  /*20590*/  ISETP.EQ.OR P0, PT, R2, 0x3, !P0 ;  /* 0x000000030200780c */ /* 0x000fe40004702670 */
[----:B------:R-:W-:Y:S02]  /*205a0*/  F2FP.BF16.F32.PACK_AB R37, R37, R48 ;  /* 0x000000302525723e */ /* 0x000fe400000010ff */
[----:B------:R-:W-:-:S02]  /*205b0*/  F2FP.BF16.F32.PACK_AB R72, R13, R72 ;  /* 0x000000480d48723e */ /* 0x000fc400000010ff */
[----:B------:R-:W-:Y:S02]  /*205c0*/  F2FP.BF16.F32.PACK_AB R92, R92, R5 ;  /* 0x000000055c5c723e */ /* 0x000fe400000010ff */
[----:B------:R-:W-:Y:S02]  /*205d0*/  F2FP.BF16.F32.PACK_AB R48, R9, R96 ;  /* 0x000000600930723e */ /* 0x000fe400000010ff */
[----:B------:R-:W-:Y:S02]  /*205e0*/  SEL R13, R7, R126, P0 ;  /* 0x0000007e070d7207 */ /* 0x000fe40000000000 */
[----:B------:R-:W-:Y:S02]  /*205f0*/  SEL R2, R126, R7, P0 ;  /* 0x000000077e027207 */ /* 0x000fe40000000000 */
        /* <DEDUP_REMOVED lines=23> */
[----:B------:R-:W-:Y:S02]  /*20770*/  LOP3.LUT R32, R33, 0x380, RZ, 0xc0, !PT ;  /* 0x0000038021207812 */ /* 0x000fe400078ec0ff */
[----:B------:R-:W-:Y:S02]  /*20780*/  IADD3 R29, P2, R30, 0x8040, RZ ;  /* 0x000080401e1d7810 */ /* 0x000fe40007f5e0ff */
[----:B------:R-:W-:Y:S02]  /*20790*/  SHF.R.U64 R32, R32, 0x3, RZ ;  /* 0x0000000320207819 */ /* 0x000fe400000012ff */
[----:B------:R-:W-:-:S02]  /*207a0*/  IADD3 R27, P1, R30, 0x8020, RZ ;  /* 0x000080201e1b7810 */ /* 0x000fc40007f3e0ff */
[----:B------:R-:W-:Y:S01]  /*207b0*/  LOP3.LUT R32, R32, R33, RZ, 0x3c, !PT ;  /* 0x0000002120207212 */ /* 0x000fe200078e3cff */
[----:B------:R-:W-:Y:S01]  /*207c0*/  IMAD.X R33, RZ, RZ, R31, P3 ;  /* 0x000000ffff217224 */ /* 0x000fe200018e061f */
[C---:B------:R-:W-:Y:S02]  /*207d0*/  IADD3 R15, P4, R30.reuse, 0x4060, RZ ;  /* 0x000040601e0f7810 */ /* 0x040fe40007f9e0ff */
[----:B------:R-:W-:Y:S02]  /*207e0*/  IADD3 R11, P3, R30, 0x4040, RZ ;  /* 0x000040401e0b7810 */ /* 0x000fe40007f7e0ff */
[----:B------:R-:W-:Y:S02]  /*207f0*/  LOP3.LUT R24, R25, 0x380, RZ, 0xc0, !PT ;  /* 0x0000038019187812 */ /* 0x000fe400078ec0ff */
[----:B------:R-:W-:Y:S02]  /*20800*/  LOP3.LUT R28, R29, 0x380, RZ, 0xc0, !PT ;  /* 0x000003801d1c7812 */ /* 0x000fe400078ec0ff */
[----:B------:R-:W-:-:S02]  /*20810*/  LOP3.LUT R26, R27, 0x380, RZ, 0xc0, !PT ;  /* 0x000003801b1a7812 */ /* 0x000fc400078ec0ff */
[----:B------:R-:W-:Y:S02]  /*20820*/  LOP3.LUT R14, R15, 0x380, RZ, 0xc0, !PT ;  /* 0x000003800f0e7812 */ /* 0x000fe400078ec0ff */
[----:B------:R-:W-:Y:S02]  /*20830*/  LOP3.LUT R10, R11, 0x380, RZ, 0xc0, !PT ;  /* 0x000003800b0a7812 */ /* 0x000fe400078ec0ff */
[----:B------:R-:W-:Y:S02]  /*20840*/  SHF.R.U64 R24, R24, 0x3, RZ ;  /* 0x0000000318187819 */ /* 0x000fe400000012ff */
[----:B------:R-:W-:Y:S02]  /*20850*/  SHF.R.U64 R28, R28, 0x3, RZ ;  /* 0x000000031c1c7819 */ /* 0x000fe400000012ff */
[----:B------:R-:W-:Y:S02]  /*20860*/  SHF.R.U64 R26, R26, 0x3, RZ ;  /* 0x000000031a1a7819 */ /* 0x000fe400000012ff */
[----:B------:R-:W-:-:S02]  /*20870*/  SHF.R.U64 R14, R14, 0x3, RZ ;  /* 0x000000030e0e7819 */ /* 0x000fc400000012ff */
        /* <DEDUP_REMOVED lines=51> */
[----:B----4-:R-:W-:Y:S01]  /*20bb0*/  LOP3.LUT R3, R0, 0x2, RZ, 0x3c, !PT ;  /* 0x0000000200037812 */ /* 0x010fe200078e3cff */
[----:B------:R-:W-:Y:S06]  /*20bc0*/  BRA.DIV UR4, `(.L_x_5415) ;  /* 0x000000ba04847947 */ /* 0x000fec000b800000 */
[----:B------:R-:W-:Y:S01]  /*20bd0*/  SEL R29, R36, R39, P0 ;  /* 0x00000027241d7207 */ /* 0x000fe20000000000 */
[----:B------:R-:W-:Y:S01]  /*20be0*/  SHFL.IDX PT, R6, R13, R0, 0x1c1f ;  /* 0x001c1f000d067589 */ /* 0x000fe200000e0000 */
[----:B------:R-:W-:Y:S02]  /*20bf0*/  SEL R32, R39, R36, P0 ;  /* 0x0000002427207207 */ /* 0x000fe40000000000 */
[----:B------:R-:W-:Y:S01]  /*20c00*/  SEL R31, R72, R43, P0 ;  /* 0x0000002b481f7207 */ /* 0x000fe20000000000 */
[----:B------:R-:W1:Y:S01]  /*20c10*/  SHFL.IDX PT, R5, R2, R3, 0x1c1f ;  /* 0x001c1f0302057589 */ /* 0x000e6200000e0000 */
        /* <DEDUP_REMOVED lines=50> */
[----:B------:R-:W3:Y:S01]  /*20f40*/  SHFL.IDX PT, R7, R8, R3, 0x1c1f ;  /* 0x001c1f0308077589 */ /* 0x000ee200000e0000 */
        /* <DEDUP_REMOVED lines=8> */
[----:B------:R-:W5:Y:S01]  /*20fd0*/  SHFL.IDX PT, R29, R32, R3, 0x1c1f ;  /* 0x001c1f03201d7589 */ /* 0x000f6200000e0000 */
[----:B------:R-:W-:Y:S02]  /*20fe0*/  SEL R82, R91, R82, P0 ;  /* 0x000000525b527207 */ /* 0x000fe40000000000 */
[----:B------:R-:W-:Y:S01]  /*20ff0*/  SEL R67, R84, R93, P0 ;  /* 0x0000005d54437207 */ /* 0x000fe20000000000 */
[----:B------:R-:W0:Y:S01]  /*21000*/  SHFL.IDX PT, R35, R44, R3, 0x1c1f ;  /* 0x001c1f032c237589 */ /* 0x000e2200000e0000 */
[----:B------:R-:W-:Y:S02]  /*21010*/  SEL R84, R93, R84, P0 ;  /* 0x000000545d547207 */ /* 0x000fe40000000000 */
[----:B-1----:R-:W-:Y:S01]  /*21020*/  SEL R4, R6, R5, P0 ;  /* 0x0000000506047207 */ /* 0x002fe20000000000 */
[----:B------:R-:W1:Y:S01]  /*21030*/  SHFL.IDX PT, R37, R48, R3, 0x1c1f ;  /* 0x001c1f0330257589 */ /* 0x000e6200000e0000 */
[----:B--2---:R-:W-:-:S02]  /*21040*/  SEL R24, R26, R25, P0 ;  /* 0x000000191a187207 */ /* 0x004fc40000000000 */
[----:B------:R-:W-:Y:S01]  /*21050*/  SEL R36, R38, R31, P0 ;  /* 0x0000001f26247207 */ /* 0x000fe20000000000 */
[----:B------:R-:W2:Y:S01]  /*21060*/  SHFL.IDX PT, R39, R52, R3, 0x1c1f ;  /* 0x001c1f0334277589 */ /* 0x000ea200000e0000 */
[----:B---3--:R-:W-:Y:S02]  /*21070*/  SEL R8, R10, R7, P0 ;  /* 0x000000070a087207 */ /* 0x008fe40000000000 */
[----:B------:R-:W-:Y:S01]  /*21080*/  SEL R40, R42, R33, P0 ;  /* 0x000000212a287207 */ /* 0x000fe20000000000 */
[----:B------:R-:W-:Y:S01]  /*21090*/  SHFL.IDX PT, R9, R9, R0, 0x1c1f ;  /* 0x001c1f0009097589 */ /* 0x000fe200000e0000 */
[----:B------:R-:W-:Y:S02]  /*210a0*/  SEL R6, R5, R6, P0 ;  /* 0x0000000605067207 */ /* 0x000fe40000000000 */
[----:B------:R-:W-:Y:S01]  /*210b0*/  SEL R10, R7, R10, P0 ;  /* 0x0000000a070a7207 */ /* 0x000fe20000000000 */
[----:B------:R-:W3:Y:S01]  /*210c0*/  SHFL.IDX PT, R20, R20, R3, 0x1c1f ;  /* 0x001c1f0314147589 */ /* 0x000ee200000e0000 */
[----:B----4-:R-:W-:-:S02]  /*210d0*/  SEL R28, R30, R27, P0 ;  /* 0x0000001b1e1c7207 */ /* 0x010fc40000000000 */
[----:B------:R-:W-:Y:S01]  /*210e0*/  SEL R26, R25, R26, P0 ;  /* 0x0000001a191a7207 */ /* 0x000fe20000000000 */
[----:B------:R-:W4:Y:S01]  /*210f0*/  SHFL.IDX PT, R41, R56, R3, 0x1c1f ;  /* 0x001c1f0338297589 */ /* 0x000f2200000e0000 */
[----:B-----5:R-:W-:Y:S02]  /*21100*/  SEL R32, R34, R29, P0 ;  /* 0x0000001d22207207 */ /* 0x020fe40000000000 */
[----:B------:R-:W-:Y:S01]  /*21110*/  SEL R30, R27, R30, P0 ;  /* 0x0000001e1b1e7207 */ /* 0x000fe20000000000 */
[----:B------:R-:W-:Y:S01]  /*21120*/  SHFL.IDX PT, R51, R51, R0, 0x1c1f ;  /* 0x001c1f0033337589 */ /* 0x000fe200000e0000 */
[----:B0-----:R-:W-:Y:S02]  /*21130*/  SEL R44, R46, R35, P0 ;  /* 0x000000232e2c7207 */ /* 0x001fe40000000000 */
[----:B------:R-:W-:Y:S01]  /*21140*/  SEL R34, R29, R34, P0 ;  /* 0x000000221d227207 */ /* 0x000fe20000000000 */
[----:B------:R-:W-:Y:S01]  /*21150*/  SHFL.IDX PT, R53, R53, R0, 0x1c1f ;  /* 0x001c1f0035357589 */ /* 0x000fe200000e0000 */
[----:B-1----:R-:W-:-:S02]  /*21160*/  SEL R48, R50, R37, P0 ;  /* 0x0000002532307207 */ /* 0x002fc40000000000 */
[----:B------:R-:W-:Y:S01]  /*21170*/  SEL R38, R31, R38, P0 ;  /* 0x000000261f267207 */ /* 0x000fe20000000000 */
[----:B------:R-:W-:Y:S01]  /*21180*/  SHFL.IDX PT, R55, R55, R0, 0x1c1f ;  /* 0x001c1f0037377589 */ /* 0x000fe200000e0000 */
[----:B--2---:R-:W-:Y:S02]  /*21190*/  SEL R52, R54, R39, P0 ;  /* 0x0000002736347207 */ /* 0x004fe40000000000 */
[----:B------:R-:W-:Y:S01]  /*211a0*/  SEL R42, R33, R42, P0 ;  /* 0x0000002a212a7207 */ /* 0x000fe20000000000 */
[----:B------:R-:W0:Y:S01]  /*211b0*/  SHFL.IDX PT, R62, R62, R3, 0x1c1f ;  /* 0x001c1f033e3e7589 */ /* 0x000e2200000e0000 */
[----:B------:R-:W-:Y:S02]  /*211c0*/  SEL R46, R35, R46, P0 ;  /* 0x0000002e232e7207 */ /* 0x000fe40000000000 */
[----:B------:R-:W-:Y:S01]  /*211d0*/  SEL R50, R37, R50, P0 ;  /* 0x0000003225327207 */ /* 0x000fe20000000000 */
[----:B------:R-:W1:Y:S01]  /*211e0*/  SHFL.IDX PT, R64, R64, R3, 0x1c1f ;  /* 0x001c1f0340407589 */ /* 0x000e6200000e0000 */
[----:B---3--:R-:W-:-:S02]  /*211f0*/  SEL R12, R9, R20, P0 ;  /* 0x00000014090c7207 */ /* 0x008fc40000000000 */
[----:B------:R-:W-:Y:S01]  /*21200*/  SEL R14, R20, R9, P0 ;  /* 0x00000009140e7207 */ /* 0x000fe20000000000 */
[----:B------:R-:W2:Y:S01]  /*21210*/  SHFL.IDX PT, R66, R66, R3, 0x1c1f ;  /* 0x001c1f0342427589 */ /* 0x000ea200000e0000 */
[----:B------:R-:W-:Y:S02]  /*21220*/  SEL R54, R39, R54, P0 ;  /* 0x0000003627367207 */ /* 0x000fe40000000000 */
[----:B----4-:R-:W-:Y:S01]  /*21230*/  SEL R56, R58, R41, P0 ;  /* 0x000000293a387207 */ /* 0x010fe20000000000 */
[----:B------:R-:W3:Y:S01]  /*21240*/  SHFL.IDX PT, R68, R68, R3, 0x1c1f ;  /* 0x001c1f0344447589 */ /* 0x000ee200000e0000 */
[----:B------:R-:W-:-:S03]  /*21250*/  SEL R58, R41, R58, P0 ;  /* 0x0000003a293a7207 */ /* 0x000fc60000000000 */
[----:B------:R-:W4:Y:S04]  /*21260*/  SHFL.IDX PT, R70, R70, R3, 0x1c1f ;  /* 0x001c1f0346467589 */ /* 0x000f2800000e0000 */
[----:B------:R-:W5:Y:S04]  /*21270*/  SHFL.IDX PT, R72, R72, R3, 0x1c1f ;  /* 0x001c1f0348487589 */ /* 0x000f6800000e0000 */
[----:B------:R-:W5:Y:S01]  /*21280*/  SHFL.IDX PT, R74, R74, R3, 0x1c1f ;  /* 0x001c1f034a4a7589 */ /* 0x000f6200000e0000 */
        /* <DEDUP_REMOVED lines=14> */
[----:B------:R-:W0:Y:S01]  /*21370*/  SHFL.IDX PT, R76, R76, R3, 0x1c1f ;  /* 0x001c1f034c4c7589 */ /* 0x000e2200000e0000 */
[----:B-----5:R-:W-:Y:S02]  /*21380*/  SEL R33, R53, R72, P0 ;  /* 0x0000004835217207 */ /* 0x020fe40000000000 */
[----:B------:R-:W-:Y:S01]  /*21390*/  SEL R35, R72, R53, P0 ;  /* 0x0000003548237207 */ /* 0x000fe20000000000 */
[----:B------:R-:W1:Y:S01]  /*213a0*/  SHFL.IDX PT, R78, R78, R3, 0x1c1f ;  /* 0x001c1f034e4e7589 */ /* 0x000e6200000e0000 */
[----:B------:R-:W-:Y:S02]  /*213b0*/  SEL R37, R55, R74, P0 ;  /* 0x0000004a37257207 */ /* 0x000fe40000000000 */
[----:B------:R-:W-:Y:S01]  /*213c0*/  SEL R39, R74, R55, P0 ;  /* 0x000000374a277207 */ /* 0x000fe20000000000 */
[----:B------:R-:W2:Y:S04]  /*213d0*/  SHFL.IDX PT, R80, R80, R3, 0x1c1f ;  /* 0x001c1f0350507589 */ /* 0x000ea800000e0000 */
[----:B------:R-:W3:Y:S04]  /*213e0*/  SHFL.IDX PT, R82, R82, R3, 0x1c1f ;  /* 0x001c1f0352527589 */ /* 0x000ee800000e0000 */
[----:B------:R-:W4:Y:S04]  /*213f0*/  SHFL.IDX PT, R84, R84, R3, 0x1c1f ;  /* 0x001c1f0354547589 */ /* 0x000f2800000e0000 */
[----:B------:R5:W4:Y:S01]  /*21400*/  SHFL.IDX PT, R67, R67, R0, 0x1c1f ;  /* 0x001c1f0043437589 */ /* 0x000b2200000e0000 */
[----:B0-----:R-:W-:-:S02]  /*21410*/  SEL R41, R57, R76, P0 ;  /* 0x0000004c39297207 */ /* 0x001fc40000000000 */
[----:B------:R-:W-:Y:S02]  /*21420*/  SEL R43, R76, R57, P0 ;  /* 0x000000394c2b7207 */ /* 0x000fe40000000000 */
[----:B-1----:R-:W-:Y:S02]  /*21430*/  SEL R45, R59, R78, P0 ;  /* 0x0000004e3b2d7207 */ /* 0x002fe40000000000 */
[----:B------:R-:W-:Y:S01]  /*21440*/  SEL R47, R78, R59, P0 ;  /* 0x0000003b4e2f7207 */ /* 0x000fe20000000000 */
[----:B-----5:R-:W-:Y:S01]  /*21450*/  IMAD.MOV.U32 R0, RZ, RZ, RZ ;  /* 0x000000ffff007224 */ /* 0x020fe200078e00ff */
[----:B--2---:R-:W-:Y:S02]  /*21460*/  SEL R49, R63, R80, P0 ;  /* 0x000000503f317207 */ /* 0x004fe40000000000 */
[----:B------:R-:W-:Y:S02]  /*21470*/  SEL R51, R80, R63, P0 ;  /* 0x0000003f50337207 */ /* 0x000fe40000000000 */
[----:B---3--:R-:W-:-:S02]  /*21480*/  SEL R53, R65, R82, P0 ;  /* 0x0000005241357207 */ /* 0x008fc40000000000 */
[----:B------:R-:W-:-:S07]  /*21490*/  SEL R55, R82, R65, P0 ;  /* 0x0000004152377207 */ /* 0x000fce0000000000 */
.L_x_5677:
[----:B------:R-:W2:Y:S01]  /*214a0*/  LDL R63, [R1+0x18] ;  /* 0x00001800013f7983 */ /* 0x000ea20000100800 */
[----:B------:R-:W-:Y:S05]  /*214b0*/  WARPSYNC.ALL ;  /* 0x0000000000007948 */ /* 0x000fea0003800000 */
[----:B------:R-:W-:Y:S01]  /*214c0*/  BAR.SYNC.DEFER_BLOCKING 0x1, 0x100 ;  /* 0x0044000000007b1d */ /* 0x000fe20000010000 */
[----:B----4-:R-:W-:Y:S02]  /*214d0*/  SEL R57, R67, R84, P0 ;  /* 0x0000005443397207 */ /* 0x010fe40000000000 */
[----:B------:R-:W-:-:S03]  /*214e0*/  SEL R59, R84, R67, P0 ;  /* 0x00000043543b7207 */ /* 0x000fc60000000000 */
[----:B------:R-:W-:Y:S02]  /*214f0*/  ULDC.64 UR4, c[0x0][0xc00] ;  /* 0x0003000000047ab9 */ /* 0x000fe40000000a00 */
[----:B------:R-:W2:Y:S01]  /*21500*/  LDC.64 R2, c[0x0][0xc00] ;  /* 0x00030000ff027b82 */ /* 0x000ea20000000a00 */
[----:B------:R-:W-:-:S04]  /*21510*/  ISETP.NE.U32.AND P2, PT, RZ, UR4, PT ;  /* 0x00000004ff007c0c */ /* 0x000fc8000bf45070 */
[----:B------:R-:W-:Y:S01]  /*21520*/  ISETP.NE.AND.EX P2, PT, RZ, UR5, PT, P2 ;  /* 0x00000005ff007c0c */ /* 0x000fe2000bf45320 */
[----:B------:R-:W-:Y:S02]  /*21530*/  ULDC.64 UR4, c[0x0][0xc08] ;  /* 0x0003020000047ab9 */ /* 0x000fe40000000a00 */
[----:B------:R-:W-:Y:S01]  /*21540*/  ISETP.NE.U32.AND P0, PT, RZ, UR4, PT ;  /* 0x00000004ff007c0c */ /* 0x000fe2000bf05070 */
[----:B------:R-:W0:Y:S03]  /*21550*/  LDC R20, c[0x0][0xbe8] ;  /* 0x0002fa00ff147b82 */ /* 0x000e260000000800 */
[----:B------:R-:W-:Y:S01]  /*21560*/  ISETP.NE.AND.EX P0, PT, RZ, UR5, PT, P0 ;  /* 0x00000005ff007c0c */ /* 0x000fe2000bf05300 */
[----:B------:R1:W-:Y:S04]  /*21570*/  STSM.16.M88.4 [R85], R4 ;  /* 0x0000000455007844 */ /* 0x0003e80000000200 */
[----:B------:R-:W-:Y:S04]  /*21580*/  STSM.16.M88.4 [R88], R8 ;  /* 0x0000000858007844 */ /* 0x000fe80000000200 */
[----:B------:R-:W-:Y:S04]  /*21590*/  STSM.16.M88.4 [R87], R12 ;  /* 0x0000000c57007844 */ /* 0x000fe80000000200 */
        /* <DEDUP_REMOVED lines=9> */
[----:B------:R-:W-:-:S02]  /*21630*/  ULDC UR4, c[0x0][0xa88] ;  /* 0x0002a20000047ab9 */ /* 0x000fc40000000800 */
[----:B-1----:R-:W-:Y:S01]  /*21640*/  IMAD.U32 R7, RZ, RZ, UR4 ;  /* 0x00000004ff077e24 */ /* 0x002fe2000f8e00ff */
[----:B------:R-:W-:Y:S01]  /*21650*/  BAR.SYNC.DEFER_BLOCKING 0x1, 0x100 ;  /* 0x0044000000007b1d */ /* 0x000fe20000010000 */
[----:B--2---:R-:W-:-:S07]  /*21660*/  IMAD.WIDE R4, R63, 0x4, R2 ;  /* 0x000000043f047825 */ /* 0x004fce00078e0202 */
[----:B------:R-:W1:Y:S01]  /*21670*/  @P0 LDC.64 R2, c[0x0][0xc08] ;  /* 0x00030200ff020b82 */ /* 0x000e620000000a00 */
[----:B------:R4:W5:Y:S01]  /*21680*/  @P2 LDG.E R0, desc[UR42][R4.64] ;  /* 0x0000002a04002981 */ /* 0x000962000c1e1900 */
[----:B0-----:R-:W-:Y:S01]  /*21690*/  ISETP.NE.AND P1, PT, R20, 0x1, PT ;  /* 0x000000011400780c */ /* 0x001fe20003f25270 */
[----:B---3--:R-:W-:-:S12]  /*216a0*/  IMAD.IADD R25, R227, 0x1, R212 ;  /* 0x00000001e3197824 */ /* 0x008fd800078e02d4 */
[----:B------:R-:W0:Y:S01]  /*216b0*/  @P1 LDC R6, c[0x0][0xbec] ;  /* 0x0002fb00ff061b82 */ /* 0x000e220000000800 */
[----:B-1----:R-:W-:-:S07]  /*216c0*/  @P0 IMAD.WIDE R2, R63, 0x4, R2 ;  /* 0x000000043f020825 */ /* 0x002fce00078e0202 */
[----:B------:R-:W1:Y:S01]  /*216d0*/  @P1 LDC R11, c[0x0][0xbf0] ;  /* 0x0002fc00ff0b1b82 */ /* 0x000e620000000800 */
[----:B------:R4:W5:Y:S01]  /*216e0*/  @P0 LDG.E R7, desc[UR42][R2.64] ;  /* 0x0000002a02070981 */ /* 0x000962000c1e1900 */
[----:B------:R-:W-:Y:S05]  /*216f0*/  @P0 BRA `(.L_x_5416) ;  /* 0x0000000000100947 */ /* 0x000fea0003800000 */
[----:B------:R-:W-:Y:S05]  /*21700*/  @!P2 BRA `(.L_x_5416) ;  /* 0x00000000000ca947 */ /* 0x000fea0003800000 */
[----:B----4-:R-:W2:Y:S04]  /*21710*/  LDG.E R2, desc[UR42][R4.64] ;  /* 0x0000002a04027981 */ /* 0x010ea8000c1e1900 */
[----:B-----5:R-:W2:Y:S02]  /*21720*/  LDG.E R7, desc[UR42][R4.64+0x4] ;  /* 0x0000042a04077981 */ /* 0x020ea4000c1e1900 */
[----:B--2---:R-:W-:-:S07]  /*21730*/  IMAD.IADD R7, R7, 0x1, -R2 ;  /* 0x0000000107077824 */ /* 0x004fce00078e0a02 */
.L_x_5416:
[----:B------:R-:W2:Y:S01]  /*21740*/  LDL.LU R68, [R1+0x14] ;  /* 0x0000140001447983 */ /* 0x000ea20000300800 */
[----:B0---4-:R-:W-:Y:S01]  /*21750*/  @P1 IMAD.HI.U32 R2, R25, R6, RZ ;  /* 0x0000000619021227 */ /* 0x011fe200078e00ff */
[----:B------:R-:W-:Y:S01]  /*21760*/  IADD3 R67, R90, -0x80, RZ ;  /* 0xffffff805a437810 */ /* 0x000fe20007ffe0ff */
[----:B------:R-:W-:Y:S01]  /*21770*/  ULDC.64 UR4, c[0x0][0xb90] ;  /* 0x0002e40000047ab9 */ /* 0x000fe20000000a00 */
[----:B------:R-:W3:Y:S01]  /*21780*/  LDL R10, [R1+0x4c] ;  /* 0x00004c00010a7983 */ /* 0x000ee20000100800 */
[----:B------:R-:W-:Y:S01]  /*21790*/  IMAD.MOV.U32 R9, RZ, RZ, R25 ;  /* 0x000000ffff097224 */ /* 0x000fe200078e0019 */
[----:B-----5:R-:W-:Y:S01]  /*217a0*/  SHF.R.S32.HI R3, RZ, 0x1f, R0 ;  /* 0x0000001fff037819 */ /* 0x020fe20000011400 */
[----:B------:R-:W0:Y:S01]  /*217b0*/  @P1 LDC R65, c[0x0][0xbec] ;  /* 0x0002fb00ff411b82 */ /* 0x000e220000000800 */
[----:B-1----:R-:W-:Y:S01]  /*217c0*/  @P1 SHF.R.U32.HI R9, RZ, R11, R2 ;  /* 0x0000000bff091219 */ /* 0x002fe20000011602 */
[----:B------:R-:W-:Y:S01]  /*217d0*/  IMAD.MOV.U32 R2, RZ, RZ, R0 ;  /* 0x000000ffff027224 */ /* 0x000fe200078e0000 */
[----:B------:R-:W-:Y:S01]  /*217e0*/  SHF.R.S32.HI R66, RZ, 0x1f, R67 ;  /* 0x0000001fff427819 */ /* 0x000fe20000011443 */
[----:B------:R-:W1:Y:S01]  /*217f0*/  S2R R14, SR_TID.X ;  /* 0x00000000000e7919 */ /* 0x000e620000002100 */
[----:B------:R-:W-:Y:S01]  /*21800*/  SHF.R.S32.HI R62, RZ, 0x1f, R63 ;  /* 0x0000001fff3e7819 */ /* 0x000fe2000001143f */
[----:B------:R-:W-:Y:S01]  /*21810*/  IMAD.MOV R15, RZ, RZ, -R9 ;  /* 0x000000ffff0f7224 */ /* 0x000fe200078e0a09 */
[----:B------:R-:W-:-:S02]  /*21820*/  LEA.HI R66, R66, R67, RZ, 0x3 ;  /* 0x0000004342427211 */ /* 0x000fc400078f18ff */
[----:B------:R-:W-:Y:S02]  /*21830*/  SEL R62, R62, RZ, !P2 ;  /* 0x000000ff3e3e7207 */ /* 0x000fe40005000000 */
[----:B------:R-:W-:Y:S02]  /*21840*/  SHF.R.S32.HI R66, RZ, 0x3, R66 ;  /* 0x00000003ff427819 */ /* 0x000fe40000011442 */
[----:B------:R-:W-:-:S03]  /*21850*/  SEL R63, R63, RZ, !P2 ;  /* 0x000000ff3f3f7207 */ /* 0x000fc60005000000 */
[----:B------:R-:W-:-:S04]  /*21860*/  IMAD R13, R66, 0x40, R228 ;  /* 0x00000040420d7824 */ /* 0x000fc800078e02e4 */
[----:B------:R-:W-:Y:S01]  /*21870*/  IMAD.WIDE R60, R13, 0x2, R60 ;  /* 0x000000020d3c7825 */ /* 0x000fe200078e023c */
[----:B------:R-:W-:-:S03]  /*21880*/  SHF.R.S32.HI R13, RZ, 0x1f, R9 ;  /* 0x0000001fff0d7819 */ /* 0x000fc60000011409 */
[----:B-1----:R-:W-:-:S05]  /*21890*/  VIADD R26, R14, 0xffffff80 ;  /* 0xffffff800e1a7836 */ /* 0x002fca0000000000 */
[----:B------:R-:W-:-:S04]  /*218a0*/  SHF.R.S32.HI R14, RZ, 0x1f, R26 ;  /* 0x0000001fff0e7819 */ /* 0x000fc8000001141a */
[----:B------:R-:W-:-:S04]  /*218b0*/  LEA.HI R14, R14, R26, RZ, 0x7 ;  /* 0x0000001a0e0e7211 */ /* 0x000fc800078f38ff */
[----:B------:R-:W-:Y:S02]  /*218c0*/  LOP3.LUT R14, R14, 0xffffff80, RZ, 0xc0, !PT ;  /* 0xffffff800e0e7812 */ /* 0x000fe400078ec0ff */
[----:B------:R-:W-:-:S03]  /*218d0*/  IADD3 R29, P5, R60, 0x4000, RZ ;  /* 0x000040003c1d7810 */ /* 0x000fc60007fbe0ff */
[----:B------:R-:W-:Y:S01]  /*218e0*/  IMAD.IADD R14, R26, 0x1, -R14 ;  /* 0x000000011a0e7824 */ /* 0x000fe200078e0a0e */
[----:B------:R-:W-:Y:S02]  /*218f0*/  LOP3.LUT R28, R29, 0x380, RZ, 0xc0, !PT ;  /* 0x000003801d1c7812 */ /* 0x000fe400078ec0ff */
[----:B------:R-:W-:Y:S02]  /*21900*/  SHF.R.S32.HI R69, RZ, 0x1f, R67 ;  /* 0x0000001fff457819 */ /* 0x000fe40000011443 */
[----:B------:R-:W-:Y:S02]  /*21910*/  SHF.R.U64 R28, R28, 0x3, RZ ;  /* 0x000000031c1c7819 */ /* 0x000fe400000012ff */
[----:B------:R-:W-:Y:S02]  /*21920*/  LEA.HI R69, R69, R67, RZ, 0x3 ;  /* 0x0000004345457211 */ /* 0x000fe400078f18ff */
[----:B------:R-:W-:Y:S01]  /*21930*/  LOP3.LUT R28, R28, R29, RZ, 0x3c, !PT ;  /* 0x0000001d1c1c7212 */ /* 0x000fe200078e3cff */
[----:B------:R-:W-:Y:S01]  /*21940*/  IMAD.X R29, RZ, RZ, R61, P5 ;  /* 0x000000ffff1d7224 */ /* 0x000fe200028e063d */
[----:B------:R-:W-:-:S02]  /*21950*/  IADD3 R49, P5, R60, 0x9000, RZ ;  /* 0x000090003c317810 */ /* 0x000fc40007fbe0ff */
[----:B------:R-:W-:Y:S02]  /*21960*/  LOP3.LUT R69, R69, 0xfffffff8, RZ, 0xc0, !PT ;  /* 0xfffffff845457812 */ /* 0x000fe400078ec0ff */
[----:B------:R-:W-:-:S03]  /*21970*/  LOP3.LUT R48, R49, 0x380, RZ, 0xc0, !PT ;  /* 0x0000038031307812 */ /* 0x000fc600078ec0ff */
[----:B------:R-:W-:Y:S01]  /*21980*/  IMAD.IADD R69, R67, 0x1, -R69 ;  /* 0x0000000143457824 */ /* 0x000fe200078e0a45 */
[----:B------:R-:W-:Y:S01]  /*21990*/  SHF.R.U64 R48, R48, 0x3, RZ ;  /* 0x0000000330307819 */ /* 0x000fe200000012ff */
[----:B------:R-:W1:Y:S03]  /*219a0*/  @P1 LDC R67, c[0x0][0xbf0] ;  /* 0x0002fc00ff431b82 */ /* 0x000e660000000800 */
[----:B------:R-:W-:Y:S01]  /*219b0*/  LOP3.LUT R48, R48, R49, RZ, 0x3c, !PT ;  /* 0x0000003130307212 */ /* 0x000fe200078e3cff */
[----:B------:R-:W-:Y:S02]  /*219c0*/  IMAD.X R49, RZ, RZ, R61, P5 ;  /* 0x000000ffff317224 */ /* 0x000fe400028e063d */
[C---:B------:R-:W-:Y:S01]  /*219d0*/  VIADD R71, R228.reuse, 0x40 ;  /* 0x00000040e4477836 */ /* 0x040fe20000000000 */
[----:B------:R-:W-:Y:S01]  /*219e0*/  BSSY B1, `(.L_x_5417) ;  /* 0x00000a8000017945 */ /* 0x000fe20003800000 */
[----:B------:R-:W-:Y:S01]  /*219f0*/  VIADD R70, R228, 0x40 ;  /* 0x00000040e4467836 */ /* 0x000fe20000000000 */
[----:B------:R-:W-:-:S02]  /*21a00*/  SHF.R.S32.HI R72, RZ, 0x1f, R228 ;  /* 0x0000001fff487819 */ /* 0x000fc400000114e4 */
[----:B------:R-:W-:Y:S02]  /*21a10*/  SHF.R.S32.HI R71, RZ, 0x1f, R71 ;  /* 0x0000001fff477819 */ /* 0x000fe40000011447 */
[----:B--2---:R-:W-:Y:S01]  /*21a20*/  SHF.R.S32.HI R64, RZ, 0x1f, R68 ;  /* 0x0000001fff407819 */ /* 0x004fe20000011444 */
[----:B------:R-:W-:-:S04]  /*21a30*/  IMAD.WIDE.U32 R4, R68, UR4, R2 ;  /* 0x0000000444047c25 */ /* 0x000fc8000f8e0002 */
[----:B------:R-:W-:-:S04]  /*21a40*/  IMAD R6, R64, UR4, RZ ;  /* 0x0000000440067c24 */ /* 0x000fc8000f8e02ff */
[----:B------:R-:W-:Y:S01]  /*21a50*/  IMAD R11, R68, UR5, R6 ;  /* 0x00000005440b7c24 */ /* 0x000fe2000f8e0206 */
[----:B------:R-:W-:-:S03]  /*21a60*/  ULDC.64 UR4, c[0x0][0xb98] ;  /* 0x0002e60000047ab9 */ /* 0x000fc60000000a00 */
[----:B------:R-:W-:Y:S02]  /*21a70*/  IMAD.IADD R5, R5, 0x1, R11 ;  /* 0x0000000105057824 */ /* 0x000fe400078e020b */
[----:B------:R-:W-:Y:S02]  /*21a80*/  IMAD R11, R20, R15, R25 ;  /* 0x0000000f140b7224 */ /* 0x000fe400078e0219 */
[----:B------:R-:W-:Y:S02]  /*21a90*/  IMAD R2, R62, UR4, RZ ;  /* 0x000000043e027c24 */ /* 0x000fe4000f8e02ff */
[----:B------:R-:W-:-:S04]  /*21aa0*/  IMAD.WIDE.U32 R4, R63, UR4, R4 ;  /* 0x000000043f047c25 */ /* 0x000fc8000f8e0004 */
[----:B------:R-:W-:Y:S01]  /*21ab0*/  IMAD R6, R63, UR5, R2 ;  /* 0x000000053f067c24 */ /* 0x000fe2000f8e0202 */
[----:B------:R-:W-:Y:S01]  /*21ac0*/  SHF.R.S32.HI R2, RZ, 0x1f, R11 ;  /* 0x0000001fff027819 */ /* 0x000fe2000001140b */
[----:B------:R-:W-:Y:S01]  /*21ad0*/  ULDC.64 UR4, c[0x0][0xb88] ;  /* 0x0002e20000047ab9 */ /* 0x000fe20000000a00 */
[----:B------:R-:W-:-:S03]  /*21ae0*/  IADD3 R4, P0, R9, R4, RZ ;  /* 0x0000000409047210 */ /* 0x000fc60007f1e0ff */
[----:B------:R-:W-:Y:S01]  /*21af0*/  IMAD R2, R2, UR4, RZ ;  /* 0x0000000402027c24 */ /* 0x000fe2000f8e02ff */
[----:B------:R-:W-:-:S03]  /*21b00*/  IADD3.X R5, R13, R5, R6, P0, !PT ;  /* 0x000000050d057210 */ /* 0x000fc600007fe406 */
[C---:B------:R-:W-:Y:S02]  /*21b10*/  IMAD R13, R11.reuse, UR5, R2 ;  /* 0x000000050b0d7c24 */ /* 0x040fe4000f8e0202 */
[----:B------:R-:W-:Y:S01]  /*21b20*/  IMAD.WIDE.U32 R4, R11, UR4, R4 ;  /* 0x000000040b047c25 */ /* 0x000fe2000f8e0004 */
[----:B------:R-:W-:-:S03]  /*21b30*/  ULDC.64 UR4, c[0x0][0xb50] ;  /* 0x0002d40000047ab9 */ /* 0x000fc60000000a00 */
[----:B------:R-:W-:Y:S01]  /*21b40*/  IMAD.IADD R5, R5, 0x1, R13 ;  /* 0x0000000105057824 */ /* 0x000fe200078e020d */
[----:B------:R-:W-:Y:S02]  /*21b50*/  IADD3 R13, P2, R60, 0x2000, RZ ;  /* 0x000020003c0d7810 */ /* 0x000fe40007f5e0ff */
[----:B------:R-:W-:Y:S02]  /*21b60*/  LEA R6, P0, R4, UR4, 0x2 ;  /* 0x0000000404067c11 */ /* 0x000fe4000f8010ff */
[----:B------:R-:W-:Y:S02]  /*21b70*/  LOP3.LUT R12, R13, 0x380, RZ, 0xc0, !PT ;  /* 0x000003800d0c7812 */ /* 0x000fe400078ec0ff */
[C---:B------:R-:W-:Y:S02]  /*21b80*/  IADD3 R25, P3, R60.reuse, 0x3000, RZ ;  /* 0x000030003c197810 */ /* 0x040fe40007f7e0ff */
[----:B------:R-:W-:Y:S02]  /*21b90*/  IADD3 R9, P4, R60, 0x1000, RZ ;  /* 0x000010003c097810 */ /* 0x000fe40007f9e0ff */
[----:B------:R-:W-:-:S02]  /*21ba0*/  SHF.R.U64 R12, R12, 0x3, RZ ;  /* 0x000000030c0c7819 */ /* 0x000fc400000012ff */
[----:B------:R-:W-:Y:S01]  /*21bb0*/  LEA.HI.X R4, R4, UR5, R5, 0x2, P0 ;  /* 0x0000000504047c11 */ /* 0x000fe200080f1405 */
[----:B------:R-:W-:Y:S01]  /*21bc0*/  SHFL.IDX PT, R50, R6, RZ, 0x1c1f ;  /* 0x001c1fff06327589 */ /* 0x000fe200000e0000 */
[----:B------:R-:W-:Y:S01]  /*21bd0*/  IADD3 R33, P0, R60, 0x5000, RZ ;  /* 0x000050003c217810 */ /* 0x000fe20007f1e0ff */
[----:B------:R-:W-:Y:S01]  /*21be0*/  IMAD R2, R7, R20, RZ ;  /* 0x0000001407027224 */ /* 0x000fe200078e02ff */
[----:B------:R-:W-:Y:S01]  /*21bf0*/  LOP3.LUT R24, R25, 0x380, RZ, 0xc0, !PT ;  /* 0x0000038019187812 */ /* 0x000fe200078ec0ff */
[----:B------:R-:W-:Y:S01]  /*21c00*/  SHFL.IDX PT, R54, R6, 0x1, 0x1c1f ;  /* 0x003c1f0006367f89 */ /* 0x000fe200000e0000 */
[----:B------:R-:W-:Y:S01]  /*21c10*/  LOP3.LUT R8, R9, 0x380, RZ, 0xc0, !PT ;  /* 0x0000038009087812 */ /* 0x000fe200078ec0ff */
[----:B------:R-:W-:Y:S01]  /*21c20*/  ULDC.64 UR4, c[0x0][0xaa0] ;  /* 0x0002a80000047ab9 */ /* 0x000fe20000000a00 */
[----:B------:R-:W-:Y:S01]  /*21c30*/  LOP3.LUT R12, R12, R13, RZ, 0x3c, !PT ;  /* 0x0000000d0c0c7212 */ /* 0x000fe200078e3cff */
[----:B------:R-:W-:Y:S01]  /*21c40*/  IMAD.X R13, RZ, RZ, R61, P2 ;  /* 0x000000ffff0d7224 */ /* 0x000fe200010e063d */
[----:B------:R-:W-:-:S02]  /*21c50*/  LOP3.LUT R32, R33, 0x380, RZ, 0xc0, !PT ;  /* 0x0000038021207812 */ /* 0x000fc400078ec0ff */
[----:B------:R-:W-:Y:S02]  /*21c60*/  SHF.R.U64 R24, R24, 0x3, RZ ;  /* 0x0000000318187819 */ /* 0x000fe400000012ff */
[----:B------:R-:W-:Y:S02]  /*21c70*/  IADD3 R41, P2, R60, 0x7000, RZ ;  /* 0x000070003c297810 */ /* 0x000fe40007f5e0ff */
[----:B------:R-:W-:Y:S02]  /*21c80*/  SHF.R.U64 R8, R8, 0x3, RZ ;  /* 0x0000000308087819 */ /* 0x000fe400000012ff */
[----:B------:R-:W-:Y:S02]  /*21c90*/  SHF.R.U64 R32, R32, 0x3, RZ ;  /* 0x0000000320207819 */ /* 0x000fe400000012ff */
[----:B------:R-:W-:Y:S01]  /*21ca0*/  LOP3.LUT R24, R24, R25, RZ, 0x3c, !PT ;  /* 0x0000001918187212 */ /* 0x000fe200078e3cff */
[----:B------:R-:W-:Y:S01]  /*21cb0*/  IMAD.X R25, RZ, RZ, R61, P3 ;  /* 0x000000ffff197224 */ /* 0x000fe200018e063d */
[----:B------:R-:W-:-:S02]  /*21cc0*/  LOP3.LUT R40, R41, 0x380, RZ, 0xc0, !PT ;  /* 0x0000038029287812 */ /* 0x000fc400078ec0ff */
[----:B------:R-:W-:Y:S01]  /*21cd0*/  LOP3.LUT R8, R8, R9, RZ, 0x3c, !PT ;  /* 0x0000000908087212 */ /* 0x000fe200078e3cff */
[--C-:B------:R-:W-:Y:S01]  /*21ce0*/  IMAD.X R9, RZ, RZ, R61.reuse, P4 ;  /* 0x000000ffff097224 */ /* 0x100fe200020e063d */
[C---:B------:R-:W-:Y:S01]  /*21cf0*/  IADD3 R45, P3, R60.reuse, 0x8000, RZ ;  /* 0x000080003c2d7810 */ /* 0x040fe20007f7e0ff */
[----:B------:R-:W2:Y:S01]  /*21d00*/  SHFL.IDX PT, R51, R4, RZ, 0x1c1f ;  /* 0x001c1fff04337589 */ /* 0x000ea200000e0000 */
[----:B------:R-:W-:Y:S01]  /*21d10*/  IADD3 R37, P4, R60, 0x6000, RZ ;  /* 0x000060003c257810 */ /* 0x000fe20007f9e0ff */
[----:B---3--:R-:W-:Y:S01]  /*21d20*/  IMAD.IADD R5, R10, 0x1, R212 ;  /* 0x000000010a057824 */ /* 0x008fe200078e02d4 */
[----:B------:R-:W-:Y:S01]  /*21d30*/  LOP3.LUT R32, R32, R33, RZ, 0x3c, !PT ;  /* 0x0000002120207212 */ /* 0x000fe200078e3cff */
[----:B------:R-:W-:Y:S01]  /*21d40*/  IMAD.X R33, RZ, RZ, R61, P0 ;  /* 0x000000ffff217224 */ /* 0x000fe200000e063d */
[----:B------:R-:W-:Y:S01]  /*21d50*/  SHF.R.U64 R40, R40, 0x3, RZ ;  /* 0x0000000328287819 */ /* 0x000fe200000012ff */
[----:B------:R3:W4:Y:S01]  /*21d60*/  SHFL.IDX PT, R55, R4, 0x1, 0x1c1f ;  /* 0x003c1f0004377f89 */ /* 0x00072200000e0000 */
[----:B------:R-:W-:-:S02]  /*21d70*/  LOP3.LUT R44, R45, 0x380, RZ, 0xc0, !PT ;  /* 0x000003802d2c7812 */ /* 0x000fc400078ec0ff */
[----:B------:R-:W-:Y:S02]  /*21d80*/  LOP3.LUT P0, RZ, R14, 0x3, RZ, 0xc0, !PT ;  /* 0x000000030eff7812 */ /* 0x000fe4000780c0ff */
[----:B------:R-:W-:Y:S02]  /*21d90*/  LOP3.LUT R36, R37, 0x380, RZ, 0xc0, !PT ;  /* 0x0000038025247812 */ /* 0x000fe400078ec0ff */
[----:B------:R-:W-:Y:S01]  /*21da0*/  LOP3.LUT R40, R40, R41, RZ, 0x3c, !PT ;  /* 0x0000002928287212 */ /* 0x000fe200078e3cff */
[----:B------:R-:W-:Y:S01]  /*21db0*/  IMAD.X R41, RZ, RZ, R61, P2 ;  /* 0x000000ffff297224 */ /* 0x000fe200010e063d */
[----:B------:R-:W-:Y:S02]  /*21dc0*/  SHF.R.U64 R44, R44, 0x3, RZ ;  /* 0x000000032c2c7819 */ /* 0x000fe400000012ff */
[C---:B------:R-:W-:Y:S01]  /*21dd0*/  ISETP.GE.OR P2, PT, R5.reuse, R2, P0 ;  /* 0x000000020500720c */ /* 0x040fe20000746670 */
[----:B------:R-:W-:Y:S01]  /*21de0*/  VIADD R5, R5, 0x8 ;  /* 0x0000000805057836 */ /* 0x000fe20000000000 */
[----:B------:R-:W-:-:S02]  /*21df0*/  SHF.R.U64 R36, R36, 0x3, RZ ;  /* 0x0000000324247819 */ /* 0x000fc400000012ff */
[----:B------:R-:W-:Y:S01]  /*21e00*/  LOP3.LUT R44, R44, R45, RZ, 0x3c, !PT ;  /* 0x0000002d2c2c7212 */ /* 0x000fe200078e3cff */
[--C-:B------:R-:W-:Y:S01]  /*21e10*/  IMAD.X R45, RZ, RZ, R61.reuse, P3 ;  /* 0x000000ffff2d7224 */ /* 0x100fe200018e063d */
[----:B------:R-:W-:Y:S01]  /*21e20*/  LOP3.LUT R36, R36, R37, RZ, 0x3c, !PT ;  /* 0x0000002524247212 */ /* 0x000fe200078e3cff */
[----:B------:R-:W-:Y:S01]  /*21e30*/  IMAD.X R37, RZ, RZ, R61, P4 ;  /* 0x000000ffff257224 */ /* 0x000fe200020e063d */
[C---:B------:R-:W-:Y:S02]  /*21e40*/  IADD3 R7, P3, R60.reuse, 0xb000, RZ ;  /* 0x0000b0003c077810 */ /* 0x040fe40007f7e0ff */
[----:B------:R-:W-:Y:S02]  /*21e50*/  ISETP.GE.OR P0, PT, R5, R2, P0 ;  /* 0x000000020500720c */ /* 0x000fe40000706670 */
[C---:B------:R-:W-:Y:S02]  /*21e60*/  IADD3 R53, P4, R60.reuse, 0xa000, RZ ;  /* 0x0000a0003c357810 */ /* 0x040fe40007f9e0ff */
[----:B------:R-:W-:-:S02]  /*21e70*/  LOP3.LUT R11, R60, 0x380, RZ, 0xc0, !PT ;  /* 0x000003803c0b7812 */ /* 0x000fc400078ec0ff */
[----:B---3--:R-:W-:Y:S02]  /*21e80*/  LOP3.LUT R4, R7, 0x380, RZ, 0xc0, !PT ;  /* 0x0000038007047812 */ /* 0x008fe400078ec0ff */
[----:B------:R-:W-:Y:S02]  /*21e90*/  LOP3.LUT R52, R53, 0x380, RZ, 0xc0, !PT ;  /* 0x0000038035347812 */ /* 0x000fe400078ec0ff */
[----:B------:R-:W-:Y:S02]  /*21ea0*/  SHF.R.U64 R11, R11, 0x3, RZ ;  /* 0x000000030b0b7819 */ /* 0x000fe400000012ff */
[----:B------:R-:W-:Y:S02]  /*21eb0*/  SHF.R.U64 R4, R4, 0x3, RZ ;  /* 0x0000000304047819 */ /* 0x000fe400000012ff */
[----:B------:R-:W-:Y:S02]  /*21ec0*/  SHF.R.U64 R52, R52, 0x3, RZ ;  /* 0x0000000334347819 */ /* 0x000fe400000012ff */
[----:B------:R-:W-:Y:S01]  /*21ed0*/  LOP3.LUT R60, R11, R60, RZ, 0x3c, !PT ;  /* 0x0000003c0b3c7212 */ /* 0x000fe200078e3cff */
[----:B------:R-:W-:Y:S01]  /*21ee0*/  IMAD R3, R3, UR4, RZ ;  /* 0x0000000403037c24 */ /* 0x000fe2000f8e02ff */
[----:B--2---:R2:W-:Y:S01]  /*21ef0*/  @!P2 ST.E desc[UR42][R50.64], R120 ;  /* 0x000000783200a985 */ /* 0x0045e2000c10192a */
[----:B------:R-:W-:Y:S01]  /*21f00*/  LOP3.LUT R52, R52, R53, RZ, 0x3c, !PT ;  /* 0x0000003534347212 */ /* 0x000fe200078e3cff */
[--C-:B------:R-:W-:Y:S01]  /*21f10*/  IMAD.X R53, RZ, RZ, R61.reuse, P4 ;  /* 0x000000ffff357224 */ /* 0x100fe200020e063d */
[----:B------:R-:W-:Y:S01]  /*21f20*/  LOP3.LUT R56, R4, R7, RZ, 0x3c, !PT ;  /* 0x0000000704387212 */ /* 0x000fe200078e3cff */
[----:B----4-:R3:W-:Y:S01]  /*21f30*/  @!P0 ST.E desc[UR42][R54.64], R121 ;  /* 0x0000007936008985 */ /* 0x0107e2000c10192a */
[----:B------:R-:W-:-:S02]  /*21f40*/  IMAD.X R57, RZ, RZ, R61, P3 ;  /* 0x000000ffff397224 */ /* 0x000fc400018e063d */
[C---:B------:R-:W-:Y:S01]  /*21f50*/  IMAD R3, R0.reuse, UR5, R3 ;  /* 0x0000000500037c24 */ /* 0x040fe2000f8e0203 */
[----:B------:R4:W5:Y:S04]  /*21f60*/  LD.E.128 R4, desc[UR42][R60.64] ;  /* 0x0000002a3c047980 */ /* 0x000968000c101d00 */
[----:B------:R-:W5:Y:S04]  /*21f70*/  LD.E.128 R8, desc[UR42][R8.64] ;  /* 0x0000002a08087980 */ /* 0x000f68000c101d00 */
[----:B------:R-:W5:Y:S01]  /*21f80*/  LD.E.128 R12, desc[UR42][R12.64] ;  /* 0x0000002a0c0c7980 */ /* 0x000f62000c101d00 */
[----:B----4-:R-:W-:Y:S01]  /*21f90*/  IMAD.WIDE.U32 R60, R0, UR4, RZ ;  /* 0x00000004003c7c25 */ /* 0x010fe2000f8e00ff */
[----:B------:R-:W-:-:S02]  /*21fa0*/  ULDC.64 UR4, c[0x0][0xae8] ;  /* 0x0002ba0000047ab9 */ /* 0x000fc40000000a00 */
[----:B------:R-:W5:Y:S01]  /*21fb0*/  LD.E.128 R24, desc[UR42][R24.64] ;  /* 0x0000002a18187980 */ /* 0x000f62000c101d00 */
[----:B------:R-:W-:Y:S02]  /*21fc0*/  IMAD.IADD R61, R61, 0x1, R3 ;  /* 0x000000013d3d7824 */ /* 0x000fe400078e0203 */
[----:B------:R-:W-:Y:S01]  /*21fd0*/  IMAD R3, R69, 0x20, R66 ;  /* 0x0000002045037824 */ /* 0x000fe200078e0242 */
[----:B------:R-:W5:Y:S01]  /*21fe0*/  LD.E.128 R28, desc[UR42][R28.64] ;  /* 0x0000002a1c1c7980 */ /* 0x000f62000c101d00 */
[----:B------:R-:W-:Y:S02]  /*21ff0*/  IMAD R0, R64, UR4, RZ ;  /* 0x0000000440007c24 */ /* 0x000fe4000f8e02ff */
[----:B------:R-:W-:Y:S01]  /*22000*/  IMAD.IADD R64, R212, 0x1, R3 ;  /* 0x00000001d4407824 */ /* 0x000fe200078e0203 */
[----:B------:R-:W5:Y:S01]  /*22010*/  LD.E.128 R32, desc[UR42][R32.64] ;  /* 0x0000002a20207980 */ /* 0x000f62000c101d00 */
[C---:B------:R-:W-:Y:S02]  /*22020*/  IMAD R3, R68.reuse, UR5, R0 ;  /* 0x0000000544037c24 */ /* 0x040fe4000f8e0200 */
[----:B------:R-:W-:Y:S01]  /*22030*/  IMAD.WIDE.U32 R60, R68, UR4, R60 ;  /* 0x00000004443c7c25 */ /* 0x000fe2000f8e003c */
[----:B------:R-:W-:Y:S01]  /*22040*/  ULDC.64 UR4, c[0x0][0xaf0] ;  /* 0x0002bc0000047ab9 */ /* 0x000fe20000000a00 */
[----:B------:R-:W5:Y:S02]  /*22050*/  LD.E.128 R36, desc[UR42][R36.64] ;  /* 0x0000002a24247980 */ /* 0x000f64000c101d00 */
[----:B0-----:R-:W-:-:S02]  /*22060*/  @P1 IMAD.HI.U32 R0, R64, R65, RZ ;  /* 0x0000004140001227 */ /* 0x001fc400078e00ff */
[----:B------:R-:W5:Y:S02]  /*22070*/  LD.E.128 R40, desc[UR42][R40.64] ;  /* 0x0000002a28287980 */ /* 0x000f64000c101d00 */
[----:B------:R-:W-:Y:S02]  /*22080*/  IMAD.IADD R61, R61, 0x1, R3 ;  /* 0x000000013d3d7824 */ /* 0x000fe400078e0203 */
[----:B------:R-:W-:Y:S01]  /*22090*/  IMAD.MOV.U32 R3, RZ, RZ, R64 ;  /* 0x000000ffff037224 */ /* 0x000fe200078e0040 */
[----:B-1----:R-:W-:Y:S01]  /*220a0*/  @P1 SHF.R.U32.HI R3, RZ, R67, R0 ;  /* 0x00000043ff031219 */ /* 0x002fe20000011600 */
[----:B------:R-:W-:Y:S01]  /*220b0*/  IMAD R62, R62, UR4, RZ ;  /* 0x000000043e3e7c24 */ /* 0x000fe2000f8e02ff */
[----:B------:R-:W5:Y:S01]  /*220c0*/  LD.E.128 R44, desc[UR42][R44.64] ;  /* 0x0000002a2c2c7980 */ /* 0x000f62000c101d00 */
[C---:B------:R-:W-:Y:S01]  /*220d0*/  IMAD.WIDE.U32 R60, R63.reuse, UR4, R60 ;  /* 0x000000043f3c7c25 */ /* 0x040fe2000f8e003c */
[--C-:B------:R-:W-:Y:S02]  /*220e0*/  SHF.R.S32.HI R0, RZ, 0x1f, R3.reuse ;  /* 0x0000001fff007819 */ /* 0x100fe40000011403 */
[----:B--2---:R-:W5:Y:S01]  /*220f0*/  LD.E.128 R48, desc[UR42][R48.64] ;  /* 0x0000002a30307980 */ /* 0x004f62000c101d00 */
[----:B------:R-:W-:Y:S01]  /*22100*/  IMAD R65, R63, UR5, R62 ;  /* 0x000000053f417c24 */ /* 0x000fe2000f8e023e */
[----:B------:R-:W-:Y:S01]  /*22110*/  ULDC.64 UR4, c[0x0][0xae0] ;  /* 0x0002b80000047ab9 */ /* 0x000fe20000000a00 */
[----:B------:R-:W-:Y:S01]  /*22120*/  IMAD.MOV R63, RZ, RZ, -R3 ;  /* 0x000000ffff3f7224 */ /* 0x000fe200078e0a03 */
[----:B---3--:R-:W5:Y:S01]  /*22130*/  LD.E.128 R52, desc[UR42][R52.64] ;  /* 0x0000002a34347980 */ /* 0x008f62000c101d00 */
[----:B------:R-:W-:-:S02]  /*22140*/  IMAD R0, R0, UR4, RZ ;  /* 0x0000000400007c24 */ /* 0x000fc4000f8e02ff */
[----:B------:R-:W-:Y:S01]  /*22150*/  IMAD R63, R20, R63, R64 ;  /* 0x0000003f143f7224 */ /* 0x000fe200078e0240 */
[----:B------:R-:W5:Y:S01]  /*22160*/  LD.E.128 R56, desc[UR42][R56.64] ;  /* 0x0000002a38387980 */ /* 0x000f62000c101d00 */
[----:B------:R-:W-:Y:S02]  /*22170*/  IMAD.IADD R61, R61, 0x1, R65 ;  /* 0x000000013d3d7824 */ /* 0x000fe400078e0241 */
[C---:B------:R-:W-:Y:S01]  /*22180*/  IMAD R65, R3.reuse, UR5, R0 ;  /* 0x0000000503417c24 */ /* 0x040fe2000f8e0200 */
[----:B------:R-:W-:Y:S01]  /*22190*/  @!PT LDS RZ, [RZ] ;  /* 0x00000000fffff984 */ /* 0x000fe20000000800 */
[----:B------:R-:W-:Y:S01]  /*221a0*/  @!PT LDS RZ, [RZ] ;  /* 0x00000000fffff984 */ /* 0x000fe20000000800 */
[----:B------:R-:W-:Y:S01]  /*221b0*/  @!PT LDS RZ, [RZ] ;  /* 0x00000000fffff984 */ /* 0x000fe20000000800 */
[----:B------:R-:W-:Y:S01]  /*221c0*/  @!PT LDS RZ, [RZ] ;  /* 0x00000000fffff984 */ /* 0x000fe20000000800 */
[----:B------:R0:W-:Y:S06]  /*221d0*/  MEMBAR.ALL.CTA ;  /* 0x0000000000007992 */ /* 0x0001ec0000008000 */
[----:B0-----:R-:W0:Y:S01]  /*221e0*/  FENCE.VIEW.ASYNC.S ;  /* 0x00000000000073c6 */ /* 0x001e220000000000 */
[----:B------:R-:W-:Y:S01]  /*221f0*/  SHF.R.S32.HI R0, RZ, 0x1f, R63 ;  /* 0x0000001fff007819 */ /* 0x000fe2000001143f */
[----:B------:R-:W-:Y:S01]  /*22200*/  IMAD.WIDE.U32 R60, R3, UR4, R60 ;  /* 0x00000004033c7c25 */ /* 0x000fe2000f8e003c */
[----:B------:R-:W-:-:S03]  /*22210*/  ULDC.64 UR4, c[0x0][0xad8] ;  /* 0x0002b60000047ab9 */ /* 0x000fc60000000a00 */
[----:B------:R-:W-:Y:S02]  /*22220*/  IMAD.IADD R61, R61, 0x1, R65 ;  /* 0x000000013d3d7824 */ /* 0x000fe400078e0241 */
[----:B------:R-:W-:Y:S02]  /*22230*/  IMAD R0, R0, UR4, RZ ;  /* 0x0000000400007c24 */ /* 0x000fe4000f8e02ff */
[----:B------:R-:W-:Y:S02]  /*22240*/  IMAD.IADD R67, R66, 0x1, R212 ;  /* 0x0000000142437824 */ /* 0x000fe400078e02d4 */
[C---:B------:R-:W-:Y:S02]  /*22250*/  IMAD R65, R63.reuse, UR5, R0 ;  /* 0x000000053f417c24 */ /* 0x040fe4000f8e0200 */
[----:B------:R-:W-:Y:S01]  /*22260*/  IMAD.WIDE.U32 R60, R63, UR4, R60 ;  /* 0x000000043f3c7c25 */ /* 0x000fe2000f8e003c */
[----:B------:R-:W-:Y:S01]  /*22270*/  ISETP.GE.AND P2, PT, R67, R2, PT ;  /* 0x000000024300720c */ /* 0x000fe20003f46270 */
[----:B------:R-:W-:-:S02]  /*22280*/  ULDC.64 UR4, c[0x0][0xa80] ;  /* 0x0002a00000047ab9 */ /* 0x000fc40000000a00 */
[----:B------:R-:W-:Y:S01]  /*22290*/  VIADD R3, R67, 0x20 ;  /* 0x0000002043037836 */ /* 0x000fe20000000000 */
[----:B------:R-:W-:Y:S01]  /*222a0*/  IADD3 R61, R61, R65, RZ ;  /* 0x000000413d3d7210 */ /* 0x000fe20007ffe0ff */
[----:B------:R-:W-:Y:S01]  /*222b0*/  VIADD R0, R16, 0x2a820 ;  /* 0x0002a82010007836 */ /* 0x000fe20000000000 */
[C---:B------:R-:W-:Y:S02]  /*222c0*/  LEA R20, P3, R60.reuse, UR4, 0x1 ;  /* 0x000000043c147c11 */ /* 0x040fe4000f8608ff */
[-C--:B------:R-:W-:Y:S01]  /*222d0*/  ISETP.GE.AND P1, PT, R3, R2.reuse, PT ;  /* 0x000000020300720c */ /* 0x080fe20003f26270 */
[----:B------:R-:W-:Y:S01]  /*222e0*/  VIADD R3, R67, 0x40 ;  /* 0x0000004043037836 */ /* 0x000fe20000000000 */
[----:B------:R-:W-:Y:S02]  /*222f0*/  LEA.HI.X R66, R60, UR5, R61, 0x1, P3 ;  /* 0x000000053c427c11 */ /* 0x000fe400098f0c3d */
[----:B------:R-:W-:Y:S01]  /*22300*/  PRMT R0, RZ, 0x654, R0 ;  /* 0x00000654ff007816 */ /* 0x000fe20000000000 */
[C---:B------:R-:W-:Y:S01]  /*22310*/  VIADD R69, R228.reuse, 0x80 ;  /* 0x00000080e4457836 */ /* 0x040fe20000000000 */
[----:B------:R-:W-:Y:S01]  /*22320*/  ISETP.GE.AND P0, PT, R3, R2, PT ;  /* 0x000000020300720c */ /* 0x000fe20003f06270 */
[----:B0-----:R0:W1:Y:S01]  /*22330*/  SHFL.IDX PT, R65, R20, RZ, 0x181f ;  /* 0x00181fff14417589 */ /* 0x00106200000e0000 */
[----:B------:R0:W-:Y:S03]  /*22340*/  SYNCS.ARRIVE.TRANS64.RED.A1T0 RZ, [R0+URZ], RZ ;  /* 0x000000ff00ff79a7 */ /* 0x0001e6000810043f */
[----:B------:R0:W2:Y:S01]  /*22350*/  SHFL.IDX PT, R3, R66, RZ, 0x181f ;  /* 0x00181fff42037589 */ /* 0x0000a200000e0000 */
[----:B------:R-:W-:Y:S01]  /*22360*/  VIADD R68, R228, 0x80 ;  /* 0x00000080e4447836 */ /* 0x000fe20000000000 */
[----:B------:R-:W-:Y:S01]  /*22370*/  SHF.R.S32.HI R69, RZ, 0x1f, R69 ;  /* 0x0000001fff457819 */ /* 0x000fe20000011445 */
[----:B------:R-:W-:Y:S06]  /*22380*/  @P2 BRA `(.L_x_5418) ;  /* 0x0000000000342947 */ /* 0x000fec0003800000 */
        /* <DEDUP_REMOVED lines=13> */
.L_x_5418:
[----:B------:R-:W-:Y:S05]  /*22460*/  BSYNC B1 ;  /* 0x0000000000017941 */ /* 0x000fea0003800000 */
.L_x_5417:
        /* <DEDUP_REMOVED lines=17> */
.L_x_5420:
[----:B------:R-:W-:Y:S05]  /*22580*/  BSYNC B1 ;  /* 0x0000000000017941 */ /* 0x000fea0003800000 */
.L_x_5419:
[----:B----4-:R4:W0:Y:S01]  /*22590*/  SHFL.IDX PT, R3, R66, 0x2, 0x181f ;  /* 0x00581f0042037f89 */ /* 0x01082200000e0000 */
[----:B------:R-:W-:Y:S03]  /*225a0*/  BSSY B1, `(.L_x_5421) ;  /* 0x0000010000017945 */ /* 0x000fe60003800000 */
[----:B---3--:R4:W3:Y:S01]  /*225b0*/  SHFL.IDX PT, R9, R20, 0x2, 0x181f ;  /* 0x00581f0014097f89 */ /* 0x0088e200000e0000 */
[----:B------:R-:W-:Y:S05]  /*225c0*/  @P0 BRA `(.L_x_5422) ;  /* 0x0000000000340947 */ /* 0x000fea0003800000 */
[----:B------:R-:W-:Y:S02]  /*225d0*/  ULDC UR4, c[0x0][0xac8] ;  /* 0x0002b20000047ab9 */ /* 0x000fe40000000800 */
[----:B------:R-:W-:Y:S02]  /*225e0*/  ISETP.GE.AND P3, PT, R228, UR4, PT ;  /* 0x00000004e4007c0c */ /* 0x000fe4000bf66270 */
[----:B------:R-:W-:Y:S02]  /*225f0*/  ISETP.GE.AND P4, PT, R70, UR4, PT ;  /* 0x0000000446007c0c */ /* 0x000fe4000bf86270 */
[----:B------:R-:W-:-:S09]  /*22600*/  ISETP.GE.AND P5, PT, R68, UR4, PT ;  /* 0x0000000444007c0c */ /* 0x000fd2000bfa6270 */
[-C--:B---3--:R-:W-:Y:S02]  /*22610*/  @!P3 LEA R4, P0, R228, R9.reuse, 0x1 ;  /* 0x00000009e404b211 */ /* 0x088fe400078008ff */
[-C--:B------:R-:W-:Y:S02]  /*22620*/  @!P4 LEA R6, P1, R70, R9.reuse, 0x1 ;  /* 0x000000094606c211 */ /* 0x080fe400078208ff */
[----:B------:R-:W-:Y:S02]  /*22630*/  @!P5 LEA R8, P2, R68, R9, 0x1 ;  /* 0x000000094408d211 */ /* 0x000fe400078408ff */
[-C--:B0-----:R-:W-:Y:S02]  /*22640*/  @!P3 LEA.HI.X R5, R228, R3.reuse, R72, 0x1, P0 ;  /* 0x00000003e405b211 */ /* 0x081fe400000f0c48 */
[-C--:B------:R-:W-:Y:S02]  /*22650*/  @!P4 LEA.HI.X R7, R70, R3.reuse, R71, 0x1, P1 ;  /* 0x000000034607c211 */ /* 0x080fe400008f0c47 */
[----:B------:R-:W-:Y:S01]  /*22660*/  @!P5 LEA.HI.X R9, R68, R3, R69, 0x1, P2 ;  /* 0x000000034409d211 */ /* 0x000fe200010f0c45 */
[----:B------:R0:W-:Y:S04]  /*22670*/  @!P3 ST.E.128 desc[UR42][R4.64], R12 ;  /* 0x0000000c0400b985 */ /* 0x0001e8000c101d2a */
[----:B------:R0:W-:Y:S04]  /*22680*/  @!P4 ST.E.128 desc[UR42][R6.64], R36 ;  /* 0x000000240600c985 */ /* 0x0001e8000c101d2a */
[----:B------:R0:W-:Y:S02]  /*22690*/  @!P5 ST.E.128 desc[UR42][R8.64], R52 ;  /* 0x000000340800d985 */ /* 0x0001e4000c101d2a */
.L_x_5422:
[----:B------:R-:W-:Y:S05]  /*226a0*/  BSYNC B1 ;  /* 0x0000000000017941 */ /* 0x000fea0003800000 */
.L_x_5421:
[----:B0-----:R-:W-:Y:S01]  /*226b0*/  VIADD R3, R67, 0x60 ;  /* 0x0000006043037836 */ /* 0x001fe20000000000 */
[----:B------:R0:W0:Y:S04]  /*226c0*/  SHFL.IDX PT, R7, R66, 0x3, 0x181f ;  /* 0x00781f0042077f89 */ /* 0x00002800000e0000 */
[----:B------:R-:W-:Y:S01]  /*226d0*/  ISETP.GE.AND P0, PT, R3, R2, PT ;  /* 0x000000020300720c */ /* 0x000fe20003f06270 */
[----:B---3--:R3:W0:-:S12]  /*226e0*/  SHFL.IDX PT, R9, R20, 0x3, 0x181f ;  /* 0x00781f0014097f89 */ /* 0x00861800000e0000 */
        /* <DEDUP_REMOVED lines=12> */
[----:B---3--:R-:W-:-:S04]  /*227b0*/  LEA R2, P0, R68, R9, 0x1 ;  /* 0x0000000944027211 */ /* 0x008fc800078008ff */
[----:B------:R-:W-:-:S05]  /*227c0*/  LEA.HI.X R3, R68, R7, R69, 0x1, P0 ;  /* 0x0000000744037211 */ /* 0x000fca00000f0c45 */
[----:B------:R0:W-:Y:S01]  /*227d0*/  ST.E.128 desc[UR42][R2.64], R56 ;  /* 0x0000003802007985 */ /* 0x0001e2000c101d2a */
[----:B------:R-:W-:Y:S05]  /*227e0*/  BRA `(.L_x_5423) ;  /* 0x0000000c00a87947 */ /* 0x000fea0003800000 */
.L_x_5414:
[----:B------:R-:W2:Y:S01]  /*227f0*/  LDL R9, [R1+0x18] ;  /* 0x0000180001097983 */ /* 0x000ea20000100800 */
        /* <DEDUP_REMOVED lines=8> */
[----:B------:R-:W-:-:S13]  /*22880*/  ISETP.NE.AND.EX P1, PT, RZ, UR5, PT, P1 ;  /* 0x00000005ff007c0c */ /* 0x000fda000bf25310 */
[----:B------:R-:W4:Y:S01]  /*22890*/  @P1 LDC.64 R4, c[0x0][0xc08] ;  /* 0x00030200ff041b82 */ /* 0x000f220000000a00 */
[----:B------:R-:W-:Y:S02]  /*228a0*/  ULDC UR4, c[0x0][0xa88] ;  /* 0x0002a20000047ab9 */ /* 0x000fe40000000800 */
[----:B------:R-:W-:Y:S01]  /*228b0*/  IMAD.U32 R6, RZ, RZ, UR4 ;  /* 0x00000004ff067e24 */ /* 0x000fe2000f8e00ff */
[----:B------:R-:W0:Y:S01]  /*228c0*/  S2R R8, SR_TID.X ;  /* 0x0000000000087919 */ /* 0x000e220000002100 */
[----:B--2---:R-:W-:-:S04]  /*228d0*/  IMAD.WIDE R2, R9, 0x4, R2 ;  /* 0x0000000409027825 */ /* 0x004fc800078e0202 */
[----:B----4-:R-:W-:Y:S01]  /*228e0*/  @P1 IMAD.WIDE R4, R9, 0x4, R4 ;  /* 0x0000000409041825 */ /* 0x010fe200078e0204 */
[----:B------:R2:W5:Y:S04]  /*228f0*/  @P0 LDG.E R0, desc[UR42][R2.64] ;  /* 0x0000002a02000981 */ /* 0x000568000c1e1900 */
[----:B------:R2:W5:Y:S01]  /*22900*/  @P1 LDG.E R6, desc[UR42][R4.64] ;  /* 0x0000002a04061981 */ /* 0x000562000c1e1900 */
[----:B---3--:R-:W-:Y:S01]  /*22910*/  ISETP.NE.AND P2, PT, R27, 0x1, PT ;  /* 0x000000011b00780c */ /* 0x008fe20003f45270 */
[----:B0----5:R-:W-:Y:S01]  /*22920*/  VIADD R24, R8, 0xffffff80 ;  /* 0xffffff8008187836 */ /* 0x021fe20000000000 */
[----:B------:R-:W-:-:S04]  /*22930*/  SHF.R.S32.HI R7, RZ, 0x1f, R9 ;  /* 0x0000001fff077819 */ /* 0x000fc80000011409 */
[----:B------:R-:W-:-:S07]  /*22940*/  ISETP.GE.AND P3, PT, R24, 0x80, PT ;  /* 0x000000801800780c */ /* 0x000fce0003f66270 */
[----:B------:R-:W0:Y:S08]  /*22950*/  @P2 LDC R14, c[0x0][0xbec] ;  /* 0x0002fb00ff0e2b82 */ /* 0x000e300000000800 */
[----:B------:R-:W3:Y:S01]  /*22960*/  @P2 LDC R29, c[0x0][0xbf0] ;  /* 0x0002fc00ff1d2b82 */ /* 0x000ee20000000800 */
[----:B--2---:R-:W-:Y:S05]  /*22970*/  @P1 BRA `(.L_x_5424) ;  /* 0x0000000000101947 */ /* 0x004fea0003800000 */
[----:B------:R-:W-:Y:S05]  /*22980*/  @!P0 BRA `(.L_x_5424) ;  /* 0x00000000000c8947 */ /* 0x000fea0003800000 */
[----:B------:R-:W2:Y:S04]  /*22990*/  LDG.E R5, desc[UR42][R2.64] ;  /* 0x0000002a02057981 */ /* 0x000ea8000c1e1900 */
[----:B------:R-:W2:Y:S02]  /*229a0*/  LDG.E R6, desc[UR42][R2.64+0x4] ;  /* 0x0000042a02067981 */ /* 0x000ea4000c1e1900 */
[----:B--2---:R-:W-:-:S07]  /*229b0*/  IMAD.IADD R6, R6, 0x1, -R5 ;  /* 0x0000000106067824 */ /* 0x004fce00078e0a05 */
.L_x_5424:
[----:B-1----:R-:W2:Y:S01]  /*229c0*/  LDL R20, [R1+0x14] ;  /* 0x0000140001147983 */ /* 0x002ea20000100800 */
[----:B------:R-:W-:Y:S01]  /*229d0*/  BSSY B1, `(.L_x_5425) ;  /* 0x000002c000017945 */ /* 0x000fe20003800000 */
[----:B------:R-:W-:Y:S02]  /*229e0*/  SEL R13, R9, RZ, !P0 ;  /* 0x000000ff090d7207 */ /* 0x000fe40004000000 */
[----:B------:R-:W-:Y:S02]  /*229f0*/  SEL R12, R7, RZ, !P0 ;  /* 0x000000ff070c7207 */ /* 0x000fe40004000000 */
[----:B------:R-:W-:Y:S02]  /*22a00*/  SHF.R.S32.HI R11, RZ, 0x1f, R0 ;  /* 0x0000001fff0b7819 */ /* 0x000fe40000011400 */
[----:B--2---:R-:W-:Y:S01]  /*22a10*/  SHF.R.S32.HI R10, RZ, 0x1f, R20 ;  /* 0x0000001fff0a7819 */ /* 0x004fe20000011414 */
[----:B------:R-:W-:Y:S06]  /*22a20*/  @P3 BRA `(.L_x_5426) ;  /* 0x0000000000983947 */ /* 0x000fec0003800000 */
[----:B------:R-:W1:Y:S01]  /*22a30*/  LDC R9, c[0x0][0xbe8] ;  /* 0x0002fa00ff097b82 */ /* 0x000e620000000800 */
[----:B------:R-:W-:Y:S01]  /*22a40*/  IADD3 R8, R212, -0x80, R8 ;  /* 0xffffff80d4087810 */ /* 0x000fe20007ffe008 */
[----:B-1----:R-:W-:-:S05]  /*22a50*/  IMAD R2, R6, R9, RZ ;  /* 0x0000000906027224 */ /* 0x002fca00078e02ff */
        /* <DEDUP_REMOVED lines=9> */
[----:B------:R-:W1:Y:S01]  /*22af0*/  @P0 LDC R15, c[0x0][0xbec] ;  /* 0x0002fb00ff0f0b82 */ /* 0x000e620000000800 */
[----:B------:R-:W-:Y:S01]  /*22b00*/  IMAD R7, R20, UR5, R7 ;  /* 0x0000000514077c24 */ /* 0x000fe2000f8e0207 */
[----:B------:R-:W-:-:S03]  /*22b10*/  ULDC.64 UR4, c[0x0][0xb98] ;  /* 0x0002e60000047ab9 */ /* 0x000fc60000000a00 */
[----:B------:R-:W-:-:S03]  /*22b20*/  IMAD.IADD R3, R3, 0x1, R7 ;  /* 0x0000000103037824 */ /* 0x000fc600078e0207 */
[----:B------:R-:W2:Y:S01]  /*22b30*/  @P0 LDC R25, c[0x0][0xbf0] ;  /* 0x0002fc00ff190b82 */ /* 0x000ea20000000800 */
[----:B------:R-:W-:-:S04]  /*22b40*/  IMAD.WIDE.U32 R2, R13, UR4, R2 ;  /* 0x000000040d027c25 */ /* 0x000fc8000f8e0002 */
[----:B-1----:R-:W-:-:S05]  /*22b50*/  @P0 IMAD.HI.U32 R4, R8, R15, RZ ;  /* 0x0000000f08040227 */ /* 0x002fca00078e00ff */
[----:B--2---:R-:W-:Y:S01]  /*22b60*/  @P0 SHF.R.U32.HI R5, RZ, R25, R4 ;  /* 0x00000019ff050219 */ /* 0x004fe20000011604 */
        /* <DEDUP_REMOVED lines=18> */
.L_x_5426:
[----:B------:R-:W-:Y:S05]  /*22c90*/  BSYNC B1 ;  /* 0x0000000000017941 */ /* 0x000fea0003800000 */
.L_x_5425:
[--C-:B-1----:R-:W-:Y:S01]  /*22ca0*/  SHF.R.S32.HI R4, RZ, 0x1f, R24.reuse ;  /* 0x0000001fff047819 */ /* 0x102fe20000011418 */
[----:B------:R-:W-:Y:S01]  /*22cb0*/  ULDC.64 UR4, c[0x0][0xaa0] ;  /* 0x0002a80000047ab9 */ /* 0x000fe20000000a00 */
[----:B------:R-:W-:Y:S01]  /*22cc0*/  SHF.R.S32.HI R8, RZ, 0x1f, R24 ;  /* 0x0000001fff087819 */ /* 0x000fe20000011418 */
[----:B------:R-:W-:Y:S01]  /*22cd0*/  IMAD R3, R11, UR4, RZ ;  /* 0x000000040b037c24 */ /* 0x000fe2000f8e02ff */
[-C--:B------:R-:W-:Y:S02]  /*22ce0*/  LEA.HI R4, R4, R24.reuse, RZ, 0x3 ;  /* 0x0000001804047211 */ /* 0x080fe400078f18ff */
[----:B------:R-:W-:Y:S01]  /*22cf0*/  LEA.HI R8, R8, R24, RZ, 0x3 ;  /* 0x0000001808087211 */ /* 0x000fe200078f18ff */
[----:B------:R-:W-:Y:S01]  /*22d00*/  IMAD R5, R0, UR5, R3 ;  /* 0x0000000500057c24 */ /* 0x000fe2000f8e0203 */
[----:B------:R-:W-:Y:S01]  /*22d10*/  LOP3.LUT R4, R4, 0xfffffff8, RZ, 0xc0, !PT ;  /* 0xfffffff804047812 */ /* 0x000fe200078ec0ff */
[----:B------:R-:W-:Y:S01]  /*22d20*/  IMAD.WIDE.U32 R2, R0, UR4, RZ ;  /* 0x0000000400027c25 */ /* 0x000fe2000f8e00ff */
[----:B------:R-:W-:Y:S01]  /*22d30*/  SHF.R.S32.HI R8, RZ, 0x3, R8 ;  /* 0x00000003ff087819 */ /* 0x000fe20000011408 */
[----:B------:R-:W-:-:S02]  /*22d40*/  ULDC.64 UR4, c[0x0][0xae8] ;  /* 0x0002ba0000047ab9 */ /* 0x000fc40000000a00 */
[----:B------:R-:W-:Y:S02]  /*22d50*/  IMAD.IADD R4, R24, 0x1, -R4 ;  /* 0x0000000118047824 */ /* 0x000fe400078e0a04 */
[----:B------:R-:W-:Y:S02]  /*22d60*/  IMAD.IADD R3, R3, 0x1, R5 ;  /* 0x0000000103037824 */ /* 0x000fe400078e0205 */
[----:B------:R-:W-:Y:S02]  /*22d70*/  IMAD R7, R4, 0x20, R8 ;  /* 0x0000002004077824 */ /* 0x000fe400078e0208 */
[----:B------:R-:W-:Y:S02]  /*22d80*/  IMAD R4, R10, UR4, RZ ;  /* 0x000000040a047c24 */ /* 0x000fe4000f8e02ff */
[----:B------:R-:W-:Y:S02]  /*22d90*/  IMAD.IADD R9, R212, 0x1, R7 ;  /* 0x00000001d4097824 */ /* 0x000fe400078e0207 */
[----:B------:R-:W-:-:S02]  /*22da0*/  IMAD R7, R20, UR5, R4 ;  /* 0x0000000514077c24 */ /* 0x000fc4000f8e0204 */
[----:B0-----:R-:W-:-:S04]  /*22db0*/  @P2 IMAD.HI.U32 R0, R9, R14, RZ ;  /* 0x0000000e09002227 */ /* 0x001fc800078e00ff */
[----:B------:R-:W-:Y:S01]  /*22dc0*/  IMAD.WIDE.U32 R2, R20, UR4, R2 ;  /* 0x0000000414027c25 */ /* 0x000fe2000f8e0002 */
[----:B------:R-:W-:-:S03]  /*22dd0*/  ULDC.64 UR4, c[0x0][0xaf0] ;  /* 0x0002bc0000047ab9 */ /* 0x000fc60000000a00 */
[----:B------:R-:W-:Y:S01]  /*22de0*/  IMAD.MOV.U32 R5, RZ, RZ, R9 ;  /* 0x000000ffff057224 */ /* 0x000fe200078e0009 */
[----:B---3--:R-:W-:Y:S01]  /*22df0*/  @P2 SHF.R.U32.HI R5, RZ, R29, R0 ;  /* 0x0000001dff052219 */ /* 0x008fe20000011600 */
[----:B------:R-:W-:Y:S02]  /*22e00*/  IMAD R4, R12, UR4, RZ ;  /* 0x000000040c047c24 */ /* 0x000fe4000f8e02ff */
[----:B------:R-:W-:Y:S01]  /*22e10*/  IMAD.IADD R3, R3, 0x1, R7 ;  /* 0x0000000103037824 */ /* 0x000fe200078e0207 */
[----:B------:R-:W-:Y:S01]  /*22e20*/  SHF.R.S32.HI R0, RZ, 0x1f, R5 ;  /* 0x0000001fff007819 */ /* 0x000fe20000011405 */
[C---:B------:R-:W-:Y:S02]  /*22e30*/  IMAD R7, R13.reuse, UR5, R4 ;  /* 0x000000050d077c24 */ /* 0x040fe4000f8e0204 */
[----:B------:R-:W-:Y:S01]  /*22e40*/  IMAD.WIDE.U32 R2, R13, UR4, R2 ;  /* 0x000000040d027c25 */ /* 0x000fe2000f8e0002 */
[----:B------:R-:W-:-:S03]  /*22e50*/  ULDC.64 UR4, c[0x0][0xae0] ;  /* 0x0002b80000047ab9 */ /* 0x000fc60000000a00 */
[----:B------:R-:W-:Y:S02]  /*22e60*/  IMAD.MOV R4, RZ, RZ, -R5 ;  /* 0x000000ffff047224 */ /* 0x000fe400078e0a05 */
        /* <DEDUP_REMOVED lines=11> */
[----:B------:R-:W-:Y:S02]  /*22f20*/  ULDC.64 UR4, c[0x0][0xa80] ;  /* 0x0002a00000047ab9 */ /* 0x000fe40000000a00 */
[----:B------:R-:W-:Y:S01]  /*22f30*/  LEA R0, P0, R2, UR4, 0x1 ;  /* 0x0000000402007c11 */ /* 0x000fe2000f8008ff */
[----:B------:R-:W-:Y:S01]  /*22f40*/  IMAD.IADD R3, R3, 0x1, R7 ;  /* 0x0000000103037824 */ /* 0x000fe200078e0207 */
[----:B------:R-:W-:-:S04]  /*22f50*/  UMOV UR4, 0xffffffff ;  /* 0xffffffff00047882 */ /* 0x000fc80000000000 */
[----:B------:R-:W-:Y:S01]  /*22f60*/  LEA.HI.X R2, R2, UR5, R3, 0x1, P0 ;  /* 0x0000000502027c11 */ /* 0x000fe200080f0c03 */
[----:B------:R-:W-:Y:S06]  /*22f70*/  BRA.DIV UR4, `(.L_x_5427) ;  /* 0x000000ae04947947 */ /* 0x000fec000b800000 */
[----:B------:R0:W1:Y:S04]  /*22f80*/  SHFL.IDX PT, R3, R2, RZ, 0x181f ;  /* 0x00181fff02037589 */ /* 0x00006800000e0000 */
[----:B------:R0:W2:Y:S02]  /*22f90*/  SHFL.IDX PT, R14, R0, RZ, 0x181f ;  /* 0x00181fff000e7589 */ /* 0x0000a400000e0000 */
.L_x_5680:
[----:B------:R-:W-:Y:S01]  /*22fa0*/  IMAD R27, R6, R27, RZ ;  /* 0x0000001b061b7224 */ /* 0x000fe200078e02ff */
[----:B------:R-:W-:Y:S01]  /*22fb0*/  BSSY B1, `(.L_x_5428) ;  /* 0x0000018000017945 */ /* 0x000fe20003800000 */
[----:B------:R-:W-:-:S05]  /*22fc0*/  IMAD.IADD R212, R8, 0x1, R212 ;  /* 0x0000000108d47824 */ /* 0x000fca00078e02d4 */
[----:B------:R-:W-:-:S13]  /*22fd0*/  ISETP.GE.AND P0, PT, R212, R27, PT ;  /* 0x0000001bd400720c */ /* 0x000fda0003f06270 */
[----:B------:R-:W-:Y:S05]  /*22fe0*/  @P0 BRA `(.L_x_5429) ;  /* 0x0000000000500947 */ /* 0x000fea0003800000 */
[C---:B------:R-:W-:Y:S01]  /*22ff0*/  VIADD R10, R228.reuse, 0x40 ;  /* 0x00000040e40a7836 */ /* 0x040fe20000000000 */
[----:B------:R-:W-:Y:S01]  /*23000*/  ULDC UR4, c[0x0][0xac8] ;  /* 0x0002b20000047ab9 */ /* 0x000fe20000000800 */
[C---:B------:R-:W-:Y:S01]  /*23010*/  VIADD R8, R228.reuse, 0x80 ;  /* 0x00000080e4087836 */ /* 0x040fe20000000000 */
[C---:B------:R-:W-:Y:S01]  /*23020*/  ISETP.GE.AND P3, PT, R228.reuse, UR4, PT ;  /* 0x00000004e4007c0c */ /* 0x040fe2000bf66270 */
[----:B------:R-:W-:Y:S01]  /*23030*/  VIADD R11, R228, 0x40 ;  /* 0x00000040e40b7836 */ /* 0x000fe20000000000 */
[----:B------:R-:W-:Y:S01]  /*23040*/  ISETP.GE.AND P4, PT, R10, UR4, PT ;  /* 0x000000040a007c0c */ /* 0x000fe2000bf86270 */
[----:B------:R-:W-:Y:S01]  /*23050*/  VIADD R9, R228, 0x80 ;  /* 0x00000080e4097836 */ /* 0x000fe20000000000 */
[----:B------:R-:W-:Y:S02]  /*23060*/  ISETP.GE.AND P5, PT, R8, UR4, PT ;  /* 0x0000000408007c0c */ /* 0x000fe4000bfa6270 */
[----:B------:R-:W-:Y:S02]  /*23070*/  SHF.R.S32.HI R12, RZ, 0x1f, R228 ;  /* 0x0000001fff0c7819 */ /* 0x000fe400000114e4 */
[----:B------:R-:W-:-:S02]  /*23080*/  SHF.R.S32.HI R11, RZ, 0x1f, R11 ;  /* 0x0000001fff0b7819 */ /* 0x000fc4000001140b */
[----:B------:R-:W-:-:S03]  /*23090*/  SHF.R.S32.HI R9, RZ, 0x1f, R9 ;  /* 0x0000001fff097819 */ /* 0x000fc60000011409 */
[-C--:B--2---:R-:W-:Y:S02]  /*230a0*/  @!P3 LEA R4, P0, R228, R14.reuse, 0x1 ;  /* 0x0000000ee404b211 */ /* 0x084fe400078008ff */
[-C--:B------:R-:W-:Y:S02]  /*230b0*/  @!P4 LEA R6, P1, R10, R14.reuse, 0x1 ;  /* 0x0000000e0a06c211 */ /* 0x080fe400078208ff */
[----:B------:R-:W-:Y:S02]  /*230c0*/  @!P5 LEA R14, P2, R8, R14, 0x1 ;  /* 0x0000000e080ed211 */ /* 0x000fe400078408ff */
[-C--:B-1----:R-:W-:Y:S02]  /*230d0*/  @!P3 LEA.HI.X R5, R228, R3.reuse, R12, 0x1, P0 ;  /* 0x00000003e405b211 */ /* 0x082fe400000f0c0c */
[-C--:B------:R-:W-:Y:S02]  /*230e0*/  @!P4 LEA.HI.X R7, R10, R3.reuse, R11, 0x1, P1 ;  /* 0x000000030a07c211 */ /* 0x080fe400008f0c0b */
[----:B------:R-:W-:Y:S01]  /*230f0*/  @!P5 LEA.HI.X R15, R8, R3, R9, 0x1, P2 ;  /* 0x00000003080fd211 */ /* 0x000fe200010f0c09 */
[----:B------:R3:W-:Y:S04]  /*23100*/  @!P3 ST.E.128 desc[UR42][R4.64], RZ ;  /* 0x000000ff0400b985 */ /* 0x0007e8000c101d2a */
[----:B------:R3:W-:Y:S04]  /*23110*/  @!P4 ST.E.128 desc[UR42][R6.64], RZ ;  /* 0x000000ff0600c985 */ /* 0x0007e8000c101d2a */
[----:B------:R3:W-:Y:S02]  /*23120*/  @!P5 ST.E.128 desc[UR42][R14.64], RZ ;  /* 0x000000ff0e00d985 */ /* 0x0007e4000c101d2a */
.L_x_5429:
[----:B------:R-:W-:Y:S05]  /*23130*/  BSYNC B1 ;  /* 0x0000000000017941 */ /* 0x000fea0003800000 */
.L_x_5428:
[----:B------:R-:W-:-:S03]  /*23140*/  UMOV UR4, 0xffffffff ;  /* 0xffffffff00047882 */ /* 0x000fc60000000000 */
[----:B------:R-:W-:Y:S05]  /*23150*/  BRA.DIV UR4, `(.L_x_5430) ;  /* 0x000000ae04507947 */ /* 0x000fea000b800000 */
[----:B-1----:R1:W4:Y:S04]  /*23160*/  SHFL.IDX PT, R3, R2, 0x1, 0x181f ;  /* 0x00381f0002037f89 */ /* 0x00232800000e0000 */
[----:B--23--:R1:W2:Y:S02]  /*23170*/  SHFL.IDX PT, R14, R0, 0x1, 0x181f ;  /* 0x00381f00000e7f89 */ /* 0x00c2a400000e0000 */
.L_x_5684:
[----:B------:R-:W-:Y:S01]  /*23180*/  VIADD R4, R212, 0x20 ;  /* 0x00000020d4047836 */ /* 0x000fe20000000000 */
[----:B------:R-:W-:Y:S04]  /*23190*/  BSSY B1, `(.L_x_5431) ;  /* 0x0000017000017945 */ /* 0x000fe80003800000 */
[----:B------:R-:W-:-:S13]  /*231a0*/  ISETP.GE.AND P0, PT, R4, R27, PT ;  /* 0x0000001b0400720c */ /* 0x000fda0003f06270 */
[----:B------:R-:W-:Y:S05]  /*231b0*/  @P0 BRA `(.L_x_5432) ;  /* 0x0000000000500947 */ /* 0x000fea0003800000 */
[C---:B------:R-:W-:Y:S01]  /*231c0*/  VIADD R10, R228.reuse, 0x40 ;  /* 0x00000040e40a7836 */ /* 0x040fe20000000000 */
[C---:B------:R-:W-:Y:S01]  /*231d0*/  IADD3 R8, R228.reuse, 0x80, RZ ;  /* 0x00000080e4087810 */ /* 0x040fe20007ffe0ff */
[----:B------:R-:W-:Y:S01]  /*231e0*/  ULDC UR4, c[0x0][0xac8] ;  /* 0x0002b20000047ab9 */ /* 0x000fe20000000800 */
[C---:B------:R-:W-:Y:S01]  /*231f0*/  VIADD R11, R228.reuse, 0x40 ;  /* 0x00000040e40b7836 */ /* 0x040fe20000000000 */
[C---:B------:R-:W-:Y:S01]  /*23200*/  ISETP.GE.AND P3, PT, R228.reuse, UR4, PT ;  /* 0x00000004e4007c0c */ /* 0x040fe2000bf66270 */
[----:B------:R-:W-:Y:S01]  /*23210*/  VIADD R9, R228, 0x80 ;  /* 0x00000080e4097836 */ /* 0x000fe20000000000 */
[----:B------:R-:W-:Y:S02]  /*23220*/  ISETP.GE.AND P4, PT, R10, UR4, PT ;  /* 0x000000040a007c0c */ /* 0x000fe4000bf86270 */
[----:B------:R-:W-:Y:S02]  /*23230*/  ISETP.GE.AND P5, PT, R8, UR4, PT ;  /* 0x0000000408007c0c */ /* 0x000fe4000bfa6270 */
[----:B------:R-:W-:-:S02]  /*23240*/  SHF.R.S32.HI R12, RZ, 0x1f, R228 ;  /* 0x0000001fff0c7819 */ /* 0x000fc400000114e4 */
[----:B------:R-:W-:Y:S02]  /*23250*/  SHF.R.S32.HI R11, RZ, 0x1f, R11 ;  /* 0x0000001fff0b7819 */ /* 0x000fe4000001140b */
[----:B------:R-:W-:-:S03]  /*23260*/  SHF.R.S32.HI R9, RZ, 0x1f, R9 ;  /* 0x0000001fff097819 */ /* 0x000fc60000011409 */
[-C--:B--2---:R-:W-:Y:S02]  /*23270*/  @!P3 LEA R4, P0, R228, R14.reuse, 0x1 ;  /* 0x0000000ee404b211 */ /* 0x084fe400078008ff */
[-C--:B------:R-:W-:Y:S02]  /*23280*/  @!P4 LEA R6, P1, R10, R14.reuse, 0x1 ;  /* 0x0000000e0a06c211 */ /* 0x080fe400078208ff */
[----:B------:R-:W-:Y:S02]  /*23290*/  @!P5 LEA R14, P2, R8, R14, 0x1 ;  /* 0x0000000e080ed211 */ /* 0x000fe400078408ff */
[-C--:B----4-:R-:W-:Y:S02]  /*232a0*/  @!P3 LEA.HI.X R5, R228, R3.reuse, R12, 0x1, P0 ;  /* 0x00000003e405b211 */ /* 0x090fe400000f0c0c */
[-C--:B------:R-:W-:Y:S02]  /*232b0*/  @!P4 LEA.HI.X R7, R10, R3.reuse, R11, 0x1, P1 ;  /* 0x000000030a07c211 */ /* 0x080fe400008f0c0b */
[----:B------:R-:W-:Y:S01]  /*232c0*/  @!P5 LEA.HI.X R15, R8, R3, R9, 0x1, P2 ;  /* 0x00000003080fd211 */ /* 0x000fe200010f0c09 */
[----:B------:R3:W-:Y:S04]  /*232d0*/  @!P3 ST.E.128 desc[UR42][R4.64], RZ ;  /* 0x000000ff0400b985 */ /* 0x0007e8000c101d2a */
[----:B------:R3:W-:Y:S04]  /*232e0*/  @!P4 ST.E.128 desc[UR42][R6.64], RZ ;  /* 0x000000ff0600c985 */ /* 0x0007e8000c101d2a */
[----:B------:R3:W-:Y:S02]  /*232f0*/  @!P5 ST.E.128 desc[UR42][R14.64], RZ ;  /* 0x000000ff0e00d985 */ /* 0x0007e4000c101d2a */
.L_x_5432:
[----:B------:R-:W-:Y:S05]  /*23300*/  BSYNC B1 ;  /* 0x0000000000017941 */ /* 0x000fea0003800000 */
.L_x_5431:
[----:B------:R-:W-:-:S03]  /*23310*/  UMOV UR4, 0xffffffff ;  /* 0xffffffff00047882 */ /* 0x000fc60000000000 */
[----:B------:R-:W-:Y:S05]  /*23320*/  BRA.DIV UR4, `(.L_x_5433) ;  /* 0x000000ae04247947 */ /* 0x000fea000b800000 */
[----:B----4-:R4:W0:Y:S04]  /*23330*/  SHFL.IDX PT, R3, R2, 0x2, 0x181f ;  /* 0x00581f0002037f89 */ /* 0x01082800000e0000 */
[----:B--23--:R4:W2:Y:S02]  /*23340*/  SHFL.IDX PT, R14, R0, 0x2, 0x181f ;  /* 0x00581f00000e7f89 */ /* 0x00c8a400000e0000 */
.L_x_5688:
[----:B------:R-:W-:Y:S01]  /*23350*/  VIADD R4, R212, 0x40 ;  /* 0x00000040d4047836 */ /* 0x000fe20000000000 */
[----:B------:R-:W-:Y:S04]  /*23360*/  BSSY B1, `(.L_x_5434) ;  /* 0x0000017000017945 */ /* 0x000fe80003800000 */
        /* <DEDUP_REMOVED lines=22> */
.L_x_5435:
[----:B------:R-:W-:Y:S05]  /*234d0*/  BSYNC B1 ;  /* 0x0000000000017941 */ /* 0x000fea0003800000 */
.L_x_5434:
[----:B------:R-:W-:-:S03]  /*234e0*/  UMOV UR4, 0xffffffff ;  /* 0xffffffff00047882 */ /* 0x000fc60000000000 */
[----:B------:R-:W-:Y:S05]  /*234f0*/  BRA.DIV UR4, `(.L_x_5436) ;  /* 0x000000aa04f87947 */ /* 0x000fea000b800000 */
[----:B0-----:R0:W0:Y:S04]  /*23500*/  SHFL.IDX PT, R3, R2, 0x3, 0x181f ;  /* 0x00781f0002037f89 */ /* 0x00102800000e0000 */
[----:B--23--:R2:W3:Y:S02]  /*23510*/  SHFL.IDX PT, R14, R0, 0x3, 0x181f ;  /* 0x00781f00000e7f89 */ /* 0x00c4e400000e0000 */
.L_x_5692:
[----:B-12-4-:R-:W-:-:S05]  /*23520*/  VIADD R0, R212, 0x60 ;  /* 0x00000060d4007836 */ /* 0x016fca0000000000 */
[----:B------:R-:W-:-:S13]  /*23530*/  ISETP.GE.AND P0, PT, R0, R27, PT ;  /* 0x0000001b0000720c */ /* 0x000fda0003f06270 */
[----:B------:R-:W-:Y:S05]  /*23540*/  @P0 BRA `(.L_x_5423) ;  /* 0x0000000000500947 */ /* 0x000fea0003800000 */
[C---:B------:R-:W-:Y:S01]  /*23550*/  VIADD R9, R228.reuse, 0x40 ;  /* 0x00000040e4097836 */ /* 0x040fe20000000000 */
[----:B------:R-:W-:Y:S01]  /*23560*/  ULDC UR4, c[0x0][0xac8] ;  /* 0x0002b20000047ab9 */ /* 0x000fe20000000800 */
[C---:B0-----:R-:W-:Y:S01]  /*23570*/  VIADD R2, R228.reuse, 0x80 ;  /* 0x00000080e4027836 */ /* 0x041fe20000000000 */
[C---:B------:R-:W-:Y:S01]  /*23580*/  ISETP.GE.AND P3, PT, R228.reuse, UR4, PT ;  /* 0x00000004e4007c0c */ /* 0x040fe2000bf66270 */
[C---:B------:R-:W-:Y:S01]  /*23590*/  VIADD R10, R228.reuse, 0x40 ;  /* 0x00000040e40a7836 */ /* 0x040fe20000000000 */
[----:B------:R-:W-:Y:S01]  /*235a0*/  ISETP.GE.AND P4, PT, R9, UR4, PT ;  /* 0x0000000409007c0c */ /* 0x000fe2000bf86270 */
[----:B------:R-:W-:Y:S01]  /*235b0*/  VIADD R8, R228, 0x80 ;  /* 0x00000080e4087836 */ /* 0x000fe20000000000 */
[----:B------:R-:W-:Y:S02]  /*235c0*/  ISETP.GE.AND P5, PT, R2, UR4, PT ;  /* 0x0000000402007c0c */ /* 0x000fe4000bfa6270 */
[----:B------:R-:W-:Y:S02]  /*235d0*/  SHF.R.S32.HI R11, RZ, 0x1f, R228 ;  /* 0x0000001fff0b7819 */ /* 0x000fe400000114e4 */
[----:B------:R-:W-:-:S02]  /*235e0*/  SHF.R.S32.HI R10, RZ, 0x1f, R10 ;  /* 0x0000001fff0a7819 */ /* 0x000fc4000001140a */
[----:B------:R-:W-:-:S03]  /*235f0*/  SHF.R.S32.HI R8, RZ, 0x1f, R8 ;  /* 0x0000001fff087819 */ /* 0x000fc60000011408 */
[-C--:B---3--:R-:W-:Y:S02]  /*23600*/  @!P3 LEA R4, P0, R228, R14.reuse, 0x1 ;  /* 0x0000000ee404b211 */ /* 0x088fe400078008ff */
[CC--:B------:R-:W-:Y:S02]  /*23610*/  @!P4 LEA R6, P1, R9.reuse, R14.reuse, 0x1 ;  /* 0x0000000e0906c211 */ /* 0x0c0fe400078208ff */
[----:B------:R-:W-:Y:S02]  /*23620*/  @!P5 LEA R14, P2, R2, R14, 0x1 ;  /* 0x0000000e020ed211 */ /* 0x000fe400078408ff */
[-C--:B------:R-:W-:Y:S02]  /*23630*/  @!P3 LEA.HI.X R5, R228, R3.reuse, R11, 0x1, P0 ;  /* 0x00000003e405b211 */ /* 0x080fe400000f0c0b */
[-C--:B------:R-:W-:Y:S02]  /*23640*/  @!P4 LEA.HI.X R7, R9, R3.reuse, R10, 0x1, P1 ;  /* 0x000000030907c211 */ /* 0x080fe400008f0c0a */
[----:B------:R-:W-:Y:S01]  /*23650*/  @!P5 LEA.HI.X R15, R2, R3, R8, 0x1, P2 ;  /* 0x00000003020fd211 */ /* 0x000fe200010f0c08 */
[----:B------:R0:W-:Y:S04]  /*23660*/  @!P3 ST.E.128 desc[UR42][R4.64], RZ ;  /* 0x000000ff0400b985 */ /* 0x0001e8000c101d2a */
[----:B------:R0:W-:Y:S04]  /*23670*/  @!P4 ST.E.128 desc[UR42][R6.64], RZ ;  /* 0x000000ff0600c985 */ /* 0x0001e8000c101d2a */
[----:B------:R0:W-:Y:S02]  /*23680*/  @!P5 ST.E.128 desc[UR42][R14.64], RZ ;  /* 0x000000ff0e00d985 */ /* 0x0001e4000c101d2a */
.L_x_5423:
[----:B------:R-:W-:Y:S05]  /*23690*/  BSYNC B0 ;  /* 0x0000000000007941 */ /* 0x000fea0003800000 */
.L_x_5413:
[----:B------:R-:W-:Y:S02]  /*236a0*/  ULDC UR4, c[0x0][0xc3c] ;  /* 0x00030f0000047ab9 */ /* 0x000fe40000000800 */
[----:B------:R-:W-:-:S13]  /*236b0*/  ISETP.GE.AND P0, PT, R23, UR4, PT ;  /* 0x0000000417007c0c */ /* 0x000fda000bf06270 */
[----:B------:R-:W-:Y:S05]  /*236c0*/  @!P0 BRA `(.L_x_5437) ;  /* 0xfffffddc00188947 */ /* 0x000fea000383ffff */
[----:B------:R-:W-:Y:S05]  /*236d0*/  BRA `(.L_x_5211) ;  /* 0x0000008000a87947 */ /* 0x000fea0003800000 */
.L_x_5209:
        /* <DEDUP_REMOVED lines=56> */
.L_x_5443:
        /* <DEDUP_REMOVED lines=12> */
.L_x_5442:
[----:B------:R-:W-:Y:S05]  /*23b20*/  BSYNC B0 ;  /* 0x0000000000007941 */ /* 0x000fea0003800000 */
.L_x_5441:
        /* <DEDUP_REMOVED lines=20> */
.L_x_5439:
        /* <DEDUP_REMOVED lines=18> */
[----:B------:R-:W-:-:S05]  /*23d90*/  IADD3 R9, R13, -0x1, RZ ;  /* 0xffffffff0d097810 */ /* 0x000fca0007ffe0ff */
[----:B------:R2:W3:Y:S02]  /*23da0*/  SHFL.IDX PT, R16, R6, R9, 0x1f ;  /* 0x00001f0906107589 */ /* 0x0004e400000e0000 */
.L_x_5444:
        /* <DEDUP_REMOVED lines=31> */
[-C--:B------:R-:W-:Y:S01]  /*23fa0*/  IABS R8, R13.reuse ;  /* 0x0000000d00087213 */ /* 0x080fe20000000000 */
[----:B------:R-:W-:Y:S01]  /*23fb0*/  IMAD.MOV R18, RZ, RZ, -R13 ;  /* 0x000000ffff127224 */ /* 0x000fe200078e0a0d */
[----:B0-----:R-:W-:Y:S02]  /*23fc0*/  IABS R10, R13 ;  /* 0x0000000d000a7213 */ /* 0x001fe40000000000 */
[----:B------:R-:W0:Y:S08]  /*23fd0*/  I2F.RP R6, R8 ;  /* 0x0000000800067306 */ /* 0x000e300000209400 */
[----:B0-----:R-:W0:Y:S02]  /*23fe0*/  MUFU.RCP R6, R6 ;  /* 0x0000000600067308 */ /* 0x001e240000001000 */
[----:B0-----:R-:W-:-:S06]  /*23ff0*/  VIADD R3, R6, 0xffffffe ;  /* 0x0ffffffe06037836 */ /* 0x001fcc0000000000 */
[----:B------:R-:W0:Y:S02]  /*24000*/  F2I.FTZ.U32.TRUNC.NTZ R3, R3 ;  /* 0x0000000300037305 */ /* 0x000e24000021f000 */
[----:B0-----:R-:W-:-:S04]  /*24010*/  IMAD.MOV R7, RZ, RZ, -R3 ;  /* 0x000000ffff077224 */ /* 0x001fc800078e0a03 */
        /* <DEDUP_REMOVED lines=20> */
.L_x_5440:
[----:B------:R-:W-:Y:S02]  /*24160*/  IMAD.MOV.U32 R17, RZ, RZ, RZ ;  /* 0x000000ffff117224 */ /* 0x000fe400078e00ff */
[----:B------:R-:W-:Y:S02]  /*24170*/  IMAD.U32 R16, RZ, RZ, UR6 ;  /* 0x00000006ff107e24 */ /* 0x000fe4000f8e00ff */
[----:B------:R-:W-:-:S07]  /*24180*/  IMAD.MOV.U32 R18, RZ, RZ, RZ ;  /* 0x000000ffff127224 */ /* 0x000fce00078e00ff */
.L_x_5445:
[----:B------:R-:W-:-:S13]  /*24190*/  ISETP.NE.AND P0, PT, R5, RZ, PT ;  /* 0x000000ff0500720c */ /* 0x000fda0003f05270 */
[----:B------:R-:W0:Y:S01]  /*241a0*/  @!P0 S2R R3, SR_CgaCtaId ;  /* 0x0000000000038919 */ /* 0x000e220000008800 */
[----:B------:R-:W-:-:S04]  /*241b0*/  @!P0 MOV R0, 0x400 ;  /* 0x0000040000008802 */ /* 0x000fc80000000f00 */
[----:B0-----:R-:W-:-:S05]  /*241c0*/  @!P0 LEA R0, R3, R0, 0x18 ;  /* 0x0000000003008211 */ /* 0x001fca00078ec0ff */
[----:B------:R2:W-:Y:S01]  /*241d0*/  @!P0 STS.128 [R0+0x2a8d0], R16 ;  /* 0x02a8d01000008388 */ /* 0x0005e20000000c00 */
[----:B------:R-:W-:Y:S06]  /*241e0*/  BAR.ARV 0x5, 0x180 ;  /* 0x0146000000007b1d */ /* 0x000fec0000002000 */
.L_x_5438:
[----:B------:R3:W-:Y:S01]  /*241f0*/  STL [R1+0x30], RZ ;  /* 0x000030ff01007387 */ /* 0x0007e20000100800 */
[----:B------:R-:W-:Y:S01]  /*24200*/  ULDC UR4, c[0x0][0xc3c] ;  /* 0x00030f0000047ab9 */ /* 0x000fe20000000800 */
[----:B------:R-:W-:Y:S01]  /*24210*/  IMAD.MOV.U32 R28, RZ, RZ, 0x1 ;  /* 0x00000001ff1c7424 */ /* 0x000fe200078e00ff */
[----:B-1----:R-:W-:Y:S01]  /*24220*/  ISETP.GE.AND P0, PT, R19, UR4, PT ;  /* 0x0000000413007c0c */ /* 0x002fe2000bf06270 */
[----:B------:R-:W-:-:S12]  /*24230*/  IMAD.MOV.U32 R24, RZ, RZ, RZ ;  /* 0x000000ffff187224 */ /* 0x000fd800078e00ff */
[----:B---3--:R-:W-:Y:S05]  /*24240*/  @P0 BRA `(.L_x_5446) ;  /* 0x0000007000d00947 */ /* 0x008fea0003800000 */
[----:B------:R-:W1:Y:S01]  /*24250*/  S2R R14, SR_TID.X ;  /* 0x00000000000e7919 */ /* 0x000e620000002100 */
[----:B------:R-:W3:Y:S01]  /*24260*/  S2UR UR4, SR_CgaCtaId ;  /* 0x00000000000479c3 */ /* 0x000ee20000008800 */
[----:B------:R-:W-:Y:S01]  /*24270*/  MOV R23, 0x400 ;  /* 0x0000040000177802 */ /* 0x000fe20000000f00 */
[----:B------:R-:W-:Y:S01]  /*24280*/  BSSY B7, `(.L_x_5446) ;  /* 0x0000730000077945 */ /* 0x000fe20003800000 */
[----:B------:R-:W-:Y:S01]  /*24290*/  IMAD.MOV.U32 R29, RZ, RZ, 0x1 ;  /* 0x00000001ff1d7424 */ /* 0x000fe200078e00ff */
[----:B------:R-:W-:Y:S01]  /*242a0*/  ULDC.64 UR40, c[0x0][0x198] ;  /* 0x0000660000287ab9 */ /* 0x000fe20000000a00 */
[----:B------:R-:W-:Y:S01]  /*242b0*/  IMAD.MOV.U32 R26, RZ, RZ, RZ ;  /* 0x000000ffff1a7224 */ /* 0x000fe200078e00ff */
[----:B------:R-:W-:Y:S01]  /*242c0*/  ULOP3.LUT UR39, UR36, 0x2, URZ, 0xfc, !UPT ;  /* 0x0000000224277892 */ /* 0x000fe2000f8efc3f */
[----:B------:R-:W-:Y:S01]  /*242d0*/  IMAD.MOV.U32 R24, RZ, RZ, RZ ;  /* 0x000000ffff187224 */ /* 0x000fe200078e00ff */
[----:B------:R-:W-:Y:S01]  /*242e0*/  ULOP3.LUT UR37, UR36, 0x1, URZ, 0xfc, !UPT ;  /* 0x0000000124257892 */ /* 0x000fe2000f8efc3f */
[----:B------:R-:W-:Y:S01]  /*242f0*/  IMAD.MOV.U32 R28, RZ, RZ, 0x1 ;  /* 0x00000001ff1c7424 */ /* 0x000fe200078e00ff */
[----:B------:R-:W-:Y:S01]  /*24300*/  ULDC UR38, c[0x0][0xc] ;  /* 0x0000030000267ab9 */ /* 0x000fe20000000800 */
[C---:B-1----:R-:W-:Y:S01]  /*24310*/  IMAD.SHL.U32 R22, R14.reuse, 0x40, RZ ;  /* 0x000000400e167824 */ /* 0x042fe200078e00ff */
[C---:B------:R-:W-:Y:S01]  /*24320*/  LOP3.LUT R13, R14.reuse, 0x7f, RZ, 0xc0, !PT ;  /* 0x0000007f0e0d7812 */ /* 0x040fe200078ec0ff */
[C---:B0-----:R-:W-:Y:S01]  /*24330*/  IMAD.SHL.U32 R2, R14.reuse, 0x80, RZ ;  /* 0x000000800e027824 */ /* 0x041fe200078e00ff */
[----:B--2---:R-:W-:Y:S01]  /*24340*/  SHF.R.U32.HI R0, RZ, 0x1, R14 ;  /* 0x00000001ff007819 */ /* 0x004fe2000001160e */
[----:B------:R-:W-:Y:S01]  /*24350*/  IMAD.SHL.U32 R7, R14, 0x10, RZ ;  /* 0x000000100e077824 */ /* 0x000fe200078e00ff */
[----:B------:R-:W-:Y:S01]  /*24360*/  LOP3.LUT R3, R22, 0x180, RZ, 0xc0, !PT ;  /* 0x0000018016037812 */ /* 0x000fe200078ec0ff */
[----:B------:R-:W-:Y:S01]  /*24370*/  IMAD.SHL.U32 R9, R14, 0x2, RZ ;  /* 0x000000020e097824 */ /* 0x000fe200078e00ff */
[----:B------:R-:W-:-:S02]  /*24380*/  LOP3.LUT R4, R2, 0x380, RZ, 0xc0, !PT ;  /* 0x0000038002047812 */ /* 0x000fc400078ec0ff */
[----:B------:R-:W-:Y:S02]  /*24390*/  SHF.R.U32.HI R5, RZ, 0x5, R13 ;  /* 0x00000005ff057819 */ /* 0x000fe4000001160d */
[----:B------:R-:W-:Y:S02]  /*243a0*/  LOP3.LUT R2, R2, 0x400, RZ, 0xc0, !PT ;  /* 0x0000040002027812 */ /* 0x000fe400078ec0ff */
[C---:B------:R-:W-:Y:S02]  /*243b0*/  LOP3.LUT R8, R7.reuse, 0x40, RZ, 0xc0, !PT ;  /* 0x0000004007087812 */ /* 0x040fe400078ec0ff */
[----:B------:R-:W-:Y:S01]  /*243c0*/  LOP3.LUT R6, R7, 0x1b0, RZ, 0xc0, !PT ;  /* 0x000001b007067812 */ /* 0x000fe200078ec0ff */
[----:B------:R-:W-:Y:S01]  /*243d0*/  IMAD R2, R5, 0x800, R2 ;  /* 0x0000080005027824 */ /* 0x000fe200078e0202 */
[----:B------:R-:W-:Y:S01]  /*243e0*/  LOP3.LUT R0, R3, 0x30, R0, 0xf8, !PT ;  /* 0x0000003003007812 */ /* 0x000fe200078ef800 */
[----:B------:R-:W-:Y:S01]  /*243f0*/  IMAD.SHL.U32 R3, R14, 0x8, RZ ;  /* 0x000000080e037824 */ /* 0x000fe200078e00ff */
[----:B------:R-:W-:-:S02]  /*24400*/  LOP3.LUT R4, R4, 0x10, R14, 0xf8, !PT ;  /* 0x0000001004047812 */ /* 0x000fc400078ef80e */
[----:B------:R-:W-:Y:S02]  /*24410*/  R2P PR, R14, 0x6 ;  /* 0x000000060e007804 */ /* 0x000fe40000000000 */
[----:B------:R-:W-:Y:S02]  /*24420*/  LEA R11, R5, R8, 0x9 ;  /* 0x00000008050b7211 */ /* 0x000fe400078e48ff */
[----:B------:R-:W-:Y:S02]  /*24430*/  LOP3.LUT R6, R6, 0x30, R9, 0x78, !PT ;  /* 0x0000003006067812 */ /* 0x000fe400078e7809 */
[----:B------:R-:W-:Y:S02]  /*24440*/  LOP3.LUT R5, R4, 0x70, R7, 0x78, !PT ;  /* 0x0000007004057812 */ /* 0x000fe400078e7807 */
[----:B------:R-:W-:Y:S01]  /*24450*/  LOP3.LUT R3, R0, 0x30, R3, 0x78, !PT ;  /* 0x0000003000037812 */ /* 0x000fe200078e7803 */
[----:B------:R-:W-:Y:S01]  /*24460*/  IMAD.MOV.U32 R0, RZ, RZ, 0x20 ;  /* 0x00000020ff007424 */ /* 0x000fe200078e00ff */
[----:B------:R-:W-:Y:S01]  /*24470*/  LOP3.LUT R32, R7, 0x30, RZ, 0xc0, !PT ;  /* 0x0000003007207812 */ /* 0x000fe200078ec0ff */
[----:B------:R-:W-:Y:S01]  /*24480*/  IMAD.IADD R10, R6, 0x1, R11 ;  /* 0x00000001060a7824 */ /* 0x000fe200078e020b */
[----:B------:R-:W-:Y:S01]  /*24490*/  LOP3.LUT R22, R3, 0x640, R22, 0xf8, !PT ;  /* 0x0000064003167812 */ /* 0x000fe200078ef816 */
[----:B------:R-:W-:Y:S01]  /*244a0*/  IMAD.IADD R12, R2, 0x1, R5 ;  /* 0x00000001020c7824 */ /* 0x000fe200078e0205 */
[----:B------:R-:W-:Y:S01]  /*244b0*/  SEL R0, R0, 0xffffffe0, !P1 ;  /* 0xffffffe000007807 */ /* 0x000fe20004800000 */
[----:B---3--:R-:W-:Y:S01]  /*244c0*/  IMAD.U32 R5, RZ, RZ, UR4 ;  /* 0x00000004ff057e24 */ /* 0x008fe2000f8e00ff */
[----:B------:R-:W-:Y:S01]  /*244d0*/  STL [R1+0x10], R10 ;  /* 0x0000100a01007387 */ /* 0x000fe20000100800 */
[C---:B------:R-:W-:Y:S01]  /*244e0*/  VIADD R4, R12.reuse, 0x40 ;  /* 0x000000400c047836 */ /* 0x040fe20000000000 */
[----:B------:R-:W-:Y:S01]  /*244f0*/  SHF.R.U32.HI R3, RZ, 0x2, R13 ;  /* 0x00000002ff037819 */ /* 0x000fe2000001160d */
[----:B------:R-:W-:Y:S01]  /*24500*/  @P2 VIADD R4, R12, 0xffffffc0 ;  /* 0xffffffc00c042836 */ /* 0x000fe20000000000 */
[----:B------:R-:W-:Y:S01]  /*24510*/  STL [R1+0xc], R12 ;  /* 0x00000c0c01007387 */ /* 0x000fe20000100800 */
[----:B------:R-:W-:Y:S01]  /*24520*/  IMAD.SHL.U32 R2, R14, 0x20, RZ ;  /* 0x000000200e027824 */ /* 0x000fe200078e00ff */
[----:B------:R-:W-:-:S02]  /*24530*/  LEA R23, R5, R23, 0x18 ;  /* 0x0000001705177211 */ /* 0x000fc400078ec0ff */
[----:B------:R0:W-:Y:S02]  /*24540*/  STL [R1], R5 ;  /* 0x0000000501007387 */ /* 0x0001e40000100800 */
[----:B------:R-:W-:Y:S02]  /*24550*/  LOP3.LUT R2, R2, 0x60, RZ, 0xc0, !PT ;  /* 0x0000006002027812 */ /* 0x000fe400078ec0ff */
[----:B------:R-:W-:Y:S01]  /*24560*/  STL [R1+0x4], R4 ;  /* 0x0000040401007387 */ /* 0x000fe20000100800 */
[C---:B0-----:R-:W-:Y:S02]  /*24570*/  IMAD.IADD R5, R0.reuse, 0x1, R12 ;  /* 0x0000000100057824 */ /* 0x041fe400078e020c */
[----:B------:R-:W-:-:S03]  /*24580*/  IMAD.IADD R0, R0, 0x1, R4 ;  /* 0x0000000100007824 */ /* 0x000fc600078e0204 */
[----:B------:R-:W-:Y:S04]  /*24590*/  STL [R1+0x8], R5 ;  /* 0x0000080501007387 */ /* 0x000fe80000100800 */
[----:B------:R-:W-:Y:S04]  /*245a0*/  STL [R1+0x30], RZ ;  /* 0x000030ff01007387 */ /* 0x000fe80000100800 */
[----:B------:R0:W-:Y:S02]  /*245b0*/  STL [R1+0x14], R0 ;  /* 0x0000140001007387 */ /* 0x0001e40000100800 */
[----:B0-----:R-:W-:Y:S01]  /*245c0*/  LOP3.LUT R0, R3, R2, RZ, 0xfc, !PT ;  /* 0x0000000203007212 */ /* 0x001fe200078efcff */
[----:B------:R-:W-:Y:S01]  /*245d0*/  IMAD.IADD R0, R23, 0x1, R10 ;  /* 0x0000000117007824 */ /* 0x000fe200078e020a */
[----:B------:R-:W-:-:S02]  /*245e0*/  LOP3.LUT R3, R32, 0x40, RZ, 0xfc, !PT ;  /* 0x0000004020037812 */ /* 0x000fc400078efcff */
[----:B------:R-:W-:Y:S02]  /*245f0*/  LOP3.LUT R2, R32, 0x80, RZ, 0xfc, !PT ;  /* 0x0000008020027812 */ /* 0x000fe400078efcff */
[----:B------:R0:W-:Y:S01]  /*24600*/  STL [R1+0x18], R0 ;  /* 0x0000180001007387 */ /* 0x0001e20000100800 */
[C---:B------:R-:W-:Y:S02]  /*24610*/  LOP3.LUT R3, R22.reuse, 0x2800, RZ, 0xfc, !PT ;  /* 0x0000280016037812 */ /* 0x040fe400078efcff */
[C---:B------:R-:W-:Y:S02]  /*24620*/  LOP3.LUT R2, R22.reuse, 0x4800, RZ, 0xfc, !PT ;  /* 0x0000480016027812 */ /* 0x040fe400078efcff */
[C---:B------:R-:W-:Y:S02]  /*24630*/  LOP3.LUT R3, R22.reuse, 0x5000, RZ, 0xfc, !PT ;  /* 0x0000500016037812 */ /* 0x040fe400078efcff */
[C---:B------:R-:W-:Y:S02]  /*24640*/  LOP3.LUT R2, R22.reuse, 0x3800, RZ, 0xfc, !PT ;  /* 0x0000380016027812 */ /* 0x040fe400078efcff */
[----:B0-----:R-:W-:-:S02]  /*24650*/  LOP3.LUT R0, R22, 0x3000, RZ, 0xfc, !PT ;  /* 0x0000300016007812 */ /* 0x001fc400078efcff */
[----:B------:R-:W-:-:S07]  /*24660*/  LOP3.LUT R0, R22, 0x5800, RZ, 0xfc, !PT ;  /* 0x0000580016007812 */ /* 0x000fce00078efcff */
.L_x_5580:
[----:B------:R-:W-:Y:S05]  /*24670*/  YIELD ;  /* 0x0000000000007946 */ /* 0x000fea0003800000 */
[----:B------:R-:W-:Y:S01]  /*24680*/  ULDC.64 UR4, c[0x0][0xa28] ;  /* 0x00028a0000047ab9 */ /* 0x000fe20000000a00 */
[----:B------:R-:W-:Y:S01]  /*24690*/  IMAD.MOV.U32 R34, RZ, RZ, RZ ;  /* 0x000000ffff227224 */ /* 0x000fe200078e00ff */
[----:B------:R-:W-:Y:S01]  /*246a0*/  ISETP.NE.U32.AND P0, PT, RZ, UR4, PT ;  /* 0x00000004ff007c0c */ /* 0x000fe2000bf05070 */
[----:B0-----:R-:W0:Y:S01]  /*246b0*/  LDC.64 R4, c[0x0][0xa00] ;  /* 0x00028000ff047b82 */ /* 0x001e220000000a00 */
[----:B------:R-:W-:Y:S02]  /*246c0*/  ULDC.64 UR6, c[0x0][0xa10] ;  /* 0x0002840000067ab9 */ /* 0x000fe40000000a00 */
[----:B------:R-:W-:Y:S01]  /*246d0*/  ISETP.NE.AND.EX P0, PT, RZ, UR5, PT, P0 ;  /* 0x00000005ff007c0c */ /* 0x000fe2000bf05300 */
[----:B------:R-:W-:-:S12]  /*246e0*/  ULDC.64 UR4, c[0x0][0xa18] ;  /* 0x0002860000047ab9 */ /* 0x000fd80000000a00 */
[----:B-1----:R-:W1:Y:S01]  /*246f0*/  @P0 LDC.64 R2, c[0x0][0xa28] ;  /* 0x00028a00ff020b82 */ /* 0x002e620000000a00 */
[----:B------:R-:W-:Y:S01]  /*24700*/  ISETP.NE.U32.AND P1, PT, RZ, UR6, PT ;  /* 0x00000006ff007c0c */ /* 0x000fe2000bf25070 */
[----:B-1----:R-:W-:-:S05]  /*24710*/  @P0 IMAD.WIDE R2, R19, 0x4, R2 ;  /* 0x0000000413020825 */ /* 0x002fca00078e0202 */
[----:B------:R1:W5:Y:S01]  /*24720*/  @P0 LDG.E R34, desc[UR42][R2.64] ;  /* 0x0000002a02220981 */ /* 0x000362000c1e1900 */
[----:B------:R-:W-:Y:S01]  /*24730*/  ISETP.NE.U32.AND P0, PT, RZ, UR4, PT ;  /* 0x00000004ff007c0c */ /* 0x000fe2000bf05070 */
[----:B------:R-:W-:Y:S01]  /*24740*/  IMAD.MOV.U32 R8, RZ, RZ, RZ ;  /* 0x000000ffff087224 */ /* 0x000fe200078e00ff */
[----:B------:R-:W-:Y:S01]  /*24750*/  ISETP.NE.AND.EX P1, PT, RZ, UR7, PT, P1 ;  /* 0x00000007ff007c0c */ /* 0x000fe2000bf25310 */
[----:B0-----:R-:W-:Y:S01]  /*24760*/  IMAD.WIDE R4, R19, 0x4, R4 ;  /* 0x0000000413047825 */ /* 0x001fe200078e0204 */
[----:B------:R-:W-:Y:S01]  /*24770*/  ISETP.NE.AND.EX P2, PT, RZ, UR5, PT, P0 ;  /* 0x00000005ff007c0c */ /* 0x000fe2000bf45300 */
[----:B------:R-:W-:Y:S02]  /*24780*/  ULDC.64 UR4, c[0x0][0xa00] ;  /* 0x0002800000047ab9 */ /* 0x000fe40000000a00 */
[----:B------:R-:W-:Y:S01]  /*24790*/  ISETP.NE.U32.AND P0, PT, RZ, UR4, PT ;  /* 0x00000004ff007c0c */ /* 0x000fe2000bf05070 */
[----:B--2---:R-:W-:Y:S01]  /*247a0*/  IMAD.MOV.U32 R0, RZ, RZ, RZ ;  /* 0x000000ffff007224 */ /* 0x004fe200078e00ff */
[----:B-1----:R-:W0:Y:S02]  /*247b0*/  LDC.64 R2, c[0x0][0xa10] ;  /* 0x00028400ff027b82 */ /* 0x002e240000000a00 */
[----:B------:R-:W-:-:S06]  /*247c0*/  ISETP.NE.AND.EX P0, PT, RZ, UR5, PT, P0 ;  /* 0x00000005ff007c0c */ /* 0x000fcc000bf05300 */
[----:B------:R-:W1:Y:S07]  /*247d0*/  @P2 LDC.64 R6, c[0x0][0xa18] ;  /* 0x00028600ff062b82 */ /* 0x000e6e0000000a00 */
[----:B------:R-:W2:Y:S01]  /*247e0*/  @P0 LDG.E R8, desc[UR42][R4.64] ;  /* 0x0000002a04080981 */ /* 0x000ea2000c1e1900 */
[----:B0-----:R-:W-:-:S05]  /*247f0*/  IMAD.WIDE R2, R19, 0x4, R2 ;  /* 0x0000000413027825 */ /* 0x001fca00078e0202 */
[----:B------:R-:W5:Y:S01]  /*24800*/  @P1 LDG.E R0, desc[UR42][R2.64] ;  /* 0x0000002a02001981 */ /* 0x000f62000c1e1900 */
[----:B------:R-:W-:Y:S02]  /*24810*/  ULDC UR4, c[0x0][0x288] ;  /* 0x0000a20000047ab9 */ /* 0x000fe40000000800 */
[----:B------:R-:W-:Y:S01]  /*24820*/  IMAD.U32 R35, RZ, RZ, UR4 ;  /* 0x00000004ff237e24 */ /* 0x000fe2000f8e00ff */
[----:B------:R-:W-:Y:S02]  /*24830*/  ULDC.64 UR4, c[0x0][0x418] ;  /* 0x0001060000047ab9 */ /* 0x000fe40000000a00 */
[----:B------:R-:W-:-:S03]  /*24840*/  UISETP.NE.U32.AND UP0, UPT, UR4, URZ, UPT ;  /* 0x0000003f0400728c */ /* 0x000fc6000bf05070 */
[----:B------:R-:W-:Y:S01]  /*24850*/  ULDC UR4, c[0x0][0x424] ;  /* 0x0001090000047ab9 */ /* 0x000fe20000000800 */
[----:B------:R-:W-:Y:S01]  /*24860*/  UISETP.NE.AND.EX UP0, UPT, UR5, URZ, UPT, UP0 ;  /* 0x0000003f0500728c */ /* 0x000fe2000bf05300 */
[----:B-1----:R-:W-:Y:S02]  /*24870*/  @P2 IMAD.WIDE R6, R19, 0x4, R6 ;  /* 0x0000000413062825 */ /* 0x002fe400078e0206 */
[----:B------:R-:W-:Y:S01]  /*24880*/  ULDC UR5, c[0x0][0x2f0] ;  /* 0x0000bc0000057ab9 */ /* 0x000fe20000000800 */
[----:B------:R-:W-:Y:S02]  /*24890*/  USEL UR4, UR4, 0x1, UP0 ;  /* 0x0000000104047887 */ /* 0x000fe40008000000 */
[----:B------:R0:W5:Y:S02]  /*248a0*/  @P2 LDG.E R35, desc[UR42][R6.64] ;  /* 0x0000002a06232981 */ /* 0x000164000c1e1900 */
[----:B------:R-:W-:-:S03]  /*248b0*/  UIMAD UR4, UR4, UR5, URZ ;  /* 0x00000005040472a4 */ /* 0x000fc6000f8e023f */
[----:B------:R-:W-:Y:S02]  /*248c0*/  ULDC UR5, c[0x0][0x348] ;  /* 0x0000d20000057ab9 */ /* 0x000fe40000000800 */
[----:B0-----:R-:W-:Y:S01]  /*248d0*/  IMAD.U32 R6, RZ, RZ, UR5 ;  /* 0x00000005ff067e24 */ /* 0x001fe2000f8e00ff */
[----:B--2---:R0:W-:Y:S02]  /*248e0*/  STL [R1+0x1c], R8 ;  /* 0x00001c0801007387 */ /* 0x0041e40000100800 */
[----:B0-----:R-:W-:Y:S01]  /*248f0*/  IMAD.U32 R8, RZ, RZ, UR4 ;  /* 0x00000004ff087e24 */ /* 0x001fe2000f8e00ff */
[----:B------:R-:W-:Y:S06]  /*24900*/  @P2 BRA `(.L_x_5447) ;  /* 0x0000000000102947 */ /* 0x000fec0003800000 */
[----:B------:R-:W-:Y:S05]  /*24910*/  @!P0 BRA `(.L_x_5447) ;  /* 0x00000000000c8947 */ /* 0x000fea0003800000 */
[----:B-----5:R-:W2:Y:S04]  /*24920*/  LDG.E R35, desc[UR42][R4.64] ;  /* 0x0000002a04237981 */ /* 0x020ea8000c1e1900 */
[----:B------:R-:W2:Y:S02]  /*24930*/  LDG.E R4, desc[UR42][R4.64+0x4] ;  /* 0x0000042a04047981 */ /* 0x000ea4000c1e1900 */
[----:B--2---:R-:W-:-:S07]  /*24940*/  IMAD.IADD R35, R4, 0x1, -R35 ;  /* 0x0000000104237824 */ /* 0x004fce00078e0a23 */
.L_x_5447:
[----:B------:R-:W-:Y:S02]  /*24950*/  ULDC.64 UR4, c[0x0][0xa20] ;  /* 0x0002880000047ab9 */ /* 0x000fe40000000a00 */
[----:B------:R-:W-:-:S04]  /*24960*/  ISETP.NE.U32.AND P0, PT, RZ, UR4, PT ;  /* 0x00000004ff007c0c */ /* 0x000fc8000bf05070 */
[----:B------:R-:W-:-:S13]  /*24970*/  ISETP.NE.AND.EX P0, PT, RZ, UR5, PT, P0 ;  /* 0x00000005ff007c0c */ /* 0x000fda000bf05300 */
[----:B------:R-:W-:Y:S05]  /*24980*/  @!P0 BRA `(.L_x_5448) ;  /* 0x0000000000108947 */ /* 0x000fea0003800000 */
[----:B------:R-:W0:Y:S02]  /*24990*/  LDC.64 R4, c[0x0][0xa20] ;  /* 0x00028800ff047b82 */ /* 0x000e240000000a00 */
[----:B0-----:R-:W-:-:S05]  /*249a0*/  IMAD.WIDE R4, R19, 0x4, R4 ;  /* 0x0000000413047825 */ /* 0x001fca00078e0204 */
[----:B------:R0:W5:Y:S01]  /*249b0*/  LDG.E R8, desc[UR42][R4.64] ;  /* 0x0000002a04087981 */ /* 0x000162000c1e1900 */
[----:B------:R-:W-:Y:S05]  /*249c0*/  BRA `(.L_x_5449) ;  /* 0x0000000000247947 */ /* 0x000fea0003800000 */
.L_x_5448:
[----:B------:R-:W-:Y:S02]  /*249d0*/  ULDC.64 UR4, c[0x0][0xa08] ;  /* 0x0002820000047ab9 */ /* 0x000fe40000000a00 */
[----:B------:R-:W-:-:S04]  /*249e0*/  ISETP.NE.U32.AND P0, PT, RZ, UR4, PT ;  /* 0x00000004ff007c0c */ /* 0x000fc8000bf05070 */
[----:B------:R-:W-:-:S13]  /*249f0*/  ISETP.NE.AND.EX P0, PT, RZ, UR5, PT, P0 ;  /* 0x00000005ff007c0c */ /* 0x000fda000bf05300 */
[----:B------:R-:W-:Y:S05]  /*24a00*/  @!P0 BRA `(.L_x_5449) ;  /* 0x0000000000148947 */ /* 0x000fea0003800000 */
[----:B------:R-:W0:Y:S02]  /*24a10*/  LDC.64 R4, c[0x0][0xa08] ;  /* 0x00028200ff047b82 */ /* 0x000e240000000a00 */
[----:B0-----:R-:W-:-:S05]  /*24a20*/  IMAD.WIDE R4, R19, 0x4, R4 ;  /* 0x0000000413047825 */ /* 0x001fca00078e0204 */
[----:B------:R-:W2:Y:S04]  /*24a30*/  LDG.E R8, desc[UR42][R4.64] ;  /* 0x0000002a04087981 */ /* 0x000ea8000c1e1900 */
[----:B------:R-:W2:Y:S02]  /*24a40*/  LDG.E R4, desc[UR42][R4.64+0x4] ;  /* 0x0000042a04047981 */ /* 0x000ea4000c1e1900 */
[----:B--2---:R-:W-:-:S07]  /*24a50*/  IMAD.IADD R8, R4, 0x1, -R8 ;  /* 0x0000000104087824 */ /* 0x004fce00078e0a08 */
.L_x_5449:
[----:B0-----:R-:W2:Y:S04]  /*24a60*/  @P1 LDG.E R4, desc[UR42][R2.64] ;  /* 0x0000002a02041981 */ /* 0x001ea8000c1e1900 */
[----:B------:R0:W2:Y:S01]  /*24a70*/  @P1 LDG.E R5, desc[UR42][R2.64+0x4] ;  /* 0x0000042a02051981 */ /* 0x0000a2000c1e1900 */
[----:B------:R-:W-:Y:S02]  /*24a80*/  IMAD.SHL.U32 R25, R17, 0x80, RZ ;  /* 0x0000008011197824 */ /* 0x000fe400078e00ff */
[----:B-----5:R-:W-:Y:S02]  /*24a90*/  IMAD.IADD R8, R8, 0x1, -R34 ;  /* 0x0000000108087824 */ /* 0x020fe400078e0a22 */
[----:B------:R-:W-:Y:S01]  /*24aa0*/  VIADD R9, R25, 0x7f ;  /* 0x0000007f19097836 */ /* 0x000fe20000000000 */
[----:B0-----:R-:W0:Y:S02]  /*24ab0*/  LDC R2, c[0x0][0x448] ;  /* 0x00011200ff027b82 */ /* 0x001e240000000800 */
[----:B0-----:R-:W-:-:S13]  /*24ac0*/  ISETP.NE.AND P2, PT, R2, 0x1, PT ;  /* 0x000000010200780c */ /* 0x001fda0003f45270 */
[----:B------:R-:W0:Y:S08]  /*24ad0*/  @P2 LDC R3, c[0x0][0x44c] ;  /* 0x00011300ff032b82 */ /* 0x000e300000000800 */
[----:B------:R-:W1:Y:S01]  /*24ae0*/  @P2 LDC R2, c[0x0][0x450] ;  /* 0x00011400ff022b82 */ /* 0x000e620000000800 */
[----:B0-----:R-:W-:-:S05]  /*24af0*/  @P2 IMAD.HI.U32 R3, R9, R3, RZ ;  /* 0x0000000309032227 */ /* 0x001fca00078e00ff */
[----:B-1----:R-:W-:Y:S01]  /*24b00*/  @P2 SHF.R.U32.HI R9, RZ, R2, R3 ;  /* 0x00000002ff092219 */ /* 0x002fe20000011603 */
[----:B--2---:R-:W-:-:S04]  /*24b10*/  @P1 IMAD.IADD R6, R5, 0x1, -R4 ;  /* 0x0000000105061824 */ /* 0x004fc800078e0a04 */
[----:B------:R-:W-:-:S04]  /*24b20*/  IMAD.IADD R27, R8, 0x1, R6 ;  /* 0x00000001081b7824 */ /* 0x000fc800078e0206 */
[C---:B------:R-:W-:Y:S01]  /*24b30*/  VIADD R10, R27.reuse, 0x7f ;  /* 0x0000007f1b0a7836 */ /* 0x040fe20000000000 */
[----:B------:R-:W-:-:S04]  /*24b40*/  IADD3 R7, R27, 0x1, -R35 ;  /* 0x000000011b077810 */ /* 0x000fc80007ffe823 */
[----:B------:R-:W-:Y:S01]  /*24b50*/  SHF.R.S32.HI R2, RZ, 0x1f, R10 ;  /* 0x0000001fff027819 */ /* 0x000fe2000001140a */
[----:B------:R-:W-:-:S03]  /*24b60*/  IMAD.IADD R9, R7, 0x1, R9 ;  /* 0x0000000107097824 */ /* 0x000fc600078e0209 */
[----:B------:R-:W-:Y:S02]  /*24b70*/  LEA.HI R10, R2, R10, RZ, 0x7 ;  /* 0x0000000a020a7211 */ /* 0x000fe400078f38ff */
[----:B------:R-:W0:Y:S02]  /*24b80*/  LDC.64 R2, c[0x0][0x9e0] ;  /* 0x00027800ff027b82 */ /* 0x000e240000000a00 */
[----:B------:R-:W-:Y:S02]  /*24b90*/  SHF.R.S32.HI R10, RZ, 0x7, R10 ;  /* 0x00000007ff0a7819 */ /* 0x000fe4000001140a */
        /* <DEDUP_REMOVED lines=14> */
.L_x_5452:
[----:B------:R-:W-:-:S13]  /*24c80*/  ISETP.NE.AND P0, PT, R3, 0x1, PT ;  /* 0x000000010300780c */ /* 0x000fda0003f05270 */
[----:B------:R-:W0:Y:S02]  /*24c90*/  @P0 LDC.64 R4, c[0x0][0x9e8] ;  /* 0x00027a00ff040b82 */ /* 0x000e240000000a00 */
[----:B0-----:R-:W-:-:S05]  /*24ca0*/  @P0 IMAD.HI.U32 R4, R11, R4, RZ ;  /* 0x000000040b040227 */ /* 0x001fca00078e00ff */
[----:B------:R-:W-:-:S07]  /*24cb0*/  @P0 SHF.R.U32.HI R11, RZ, R5, R4 ;  /* 0x00000005ff0b0219 */ /* 0x000fce0000011604 */
.L_x_5453:
[----:B------:R-:W-:Y:S05]  /*24cc0*/  BSYNC B0 ;  /* 0x0000000000007941 */ /* 0x000fea0003800000 */
.L_x_5451:
[----:B------:R-:W-:-:S05]  /*24cd0*/  IMAD R11, R11, R3, R3 ;  /* 0x000000030b0b7224 */ /* 0x000fca00078e0203 */
[----:B------:R-:W-:-:S07]  /*24ce0*/  VIMNMX R2, R2, R11, PT ;  /* 0x0000000b02027248 */ /* 0x000fce0003fe0100 */
.L_x_5450:
[----:B------:R-:W0:Y:S01]  /*24cf0*/  @P2 LDC R9, c[0x0][0x44c] ;  /* 0x00011300ff092b82 */ /* 0x000e220000000800 */
[----:B------:R-:W-:Y:S01]  /*24d00*/  MOV R4, R25 ;  /* 0x0000001900047202 */ /* 0x000fe20000000f00 */
[----:B------:R-:W-:-:S06]  /*24d10*/  ULDC UR4, c[0x0][0x9dc] ;  /* 0x0002770000047ab9 */ /* 0x000fcc0000000800 */
[----:B------:R-:W1:Y:S01]  /*24d20*/  @P2 LDC R5, c[0x0][0x450] ;  /* 0x00011400ff052b82 */ /* 0x000e620000000800 */
[----:B0-----:R-:W-:-:S05]  /*24d30*/  @P2 IMAD.HI.U32 R9, R25, R9, RZ ;  /* 0x0000000919092227 */ /* 0x001fca00078e00ff */
[----:B-1----:R-:W-:Y:S01]  /*24d40*/  @P2 SHF.R.U32.HI R4, RZ, R5, R9 ;  /* 0x00000005ff042219 */ /* 0x002fe20000011609 */
[----:B------:R-:W-:-:S04]  /*24d50*/  IMAD.IADD R9, R27, 0x1, -R35 ;  /* 0x000000011b097824 */ /* 0x000fc800078e0a23 */
        /* <DEDUP_REMOVED lines=13> */
.L_x_5456:
[----:B------:R-:W-:-:S13]  /*24e30*/  ISETP.NE.AND P0, PT, R3, 0x1, PT ;  /* 0x000000010300780c */ /* 0x000fda0003f05270 */
[----:B------:R-:W0:Y:S02]  /*24e40*/  @P0 LDC.64 R4, c[0x0][0x9e8] ;  /* 0x00027a00ff040b82 */ /* 0x000e240000000a00 */
[----:B0-----:R-:W-:-:S05]  /*24e50*/  @P0 IMAD.HI.U32 R4, R12, R4, RZ ;  /* 0x000000040c040227 */ /* 0x001fca00078e00ff */
[----:B------:R-:W-:-:S07]  /*24e60*/  @P0 SHF.R.U32.HI R12, RZ, R5, R4 ;  /* 0x00000005ff0c0219 */ /* 0x000fce0000011604 */
.L_x_5457:
[----:B------:R-:W-:Y:S05]  /*24e70*/  BSYNC B0 ;  /* 0x0000000000007941 */ /* 0x000fea0003800000 */
.L_x_5455:
[----:B------:R-:W-:-:S05]  /*24e80*/  IMAD R3, R12, R3, RZ ;  /* 0x000000030c037224 */ /* 0x000fca00078e02ff */
[----:B------:R-:W-:-:S07]  /*24e90*/  VIMNMX R11, R11, R3, !PT ;  /* 0x000000030b0b7248 */ /* 0x000fce0007fe0100 */
.L_x_5454:
[----:B------:R-:W-:Y:S01]  /*24ea0*/  VIADD R2, R2, 0x7f ;  /* 0x0000007f02027836 */ /* 0x000fe20000000000 */
[----:B------:R-:W-:Y:S04]  /*24eb0*/  BSSY B0, `(.L_x_5458) ;  /* 0x0000157000007945 */ /* 0x000fe80003800000 */
        /* <DEDUP_REMOVED lines=29> */
.L_x_5695:
[----:B-1----:R-:W-:Y:S02]  /*25090*/  ISETP.NE.AND P0, PT, R14, RZ, PT ;  /* 0x000000ff0e00720c */ /* 0x002fe40003f05270 */
[----:B------:R-:W-:-:S11]  /*250a0*/  PLOP3.LUT P6, PT, PT, PT, PT, 0x8, 0x0 ;  /* 0x000000000000781c */ /* 0x000fd60003fce170 */
[----:B------:R-:W-:Y:S05]  /*250b0*/  @P0 BRA `(.L_x_5461) ;  /* 0x00000000000c0947 */ /* 0x000fea0003800000 */
[----:B------:R-:W-:-:S03]  /*250c0*/  UMOV UR4, 0xffffffff ;  /* 0xffffffff00047882 */ /* 0x000fc60000000000 */
[----:B------:R-:W-:Y:S05]  /*250d0*/  BRA.DIV UR4, `(.L_x_5462) ;  /* 0x00000092047c7947 */ /* 0x000fea000b800000 */
[----:B------:R-:W-:-:S13]  /*250e0*/  ELECT P6, URZ, PT ;  /* 0x00000000003f782f */ /* 0x000fda00038c0000 */
.L_x_5461:
        /* <DEDUP_REMOVED lines=9> */
.L_x_5698:
[----:B------:R-:W-:Y:S05]  /*25180*/  BSYNC B1 ;  /* 0x0000000000017941 */ /* 0x000fea0003800000 */
.L_x_5463:
        /* <DEDUP_REMOVED lines=10> */
.L_x_5699:
[----:B------:R-:W-:Y:S05]  /*25230*/  BSYNC B2 ;  /* 0x0000000000027941 */ /* 0x000fea0003800000 */
.L_x_5467:
        /* <DEDUP_REMOVED lines=9> */
.L_x_5470:
[----:B------:R-:W-:Y:S05]  /*252d0*/  BSYNC B2 ;  /* 0x0000000000027941 */ /* 0x000fea0003800000 */
.L_x_5469:
        /* <DEDUP_REMOVED lines=8> */
[----:B0-----:R-:W-:Y:S01]  /*25360*/  VIADD R3, R12, 0x2a890 ;  /* 0x0002a8900c037836 */ /* 0x001fe20000000000 */
[----:B------:R-:W-:Y:S01]  /*25370*/  UMOV UR6, 0x0 ;  /* 0x0000000000067882 */ /* 0x000fe20000000000 */
[----:B------:R-:W-:Y:S01]  /*25380*/  VIADD R13, R8, 0x1e400 ;  /* 0x0001e400080d7836 */ /* 0x000fe20000000000 */
[----:B------:R-:W-:-:S09]  /*25390*/  UMOV UR7, 0x12f00000 ;  /* 0x12f0000000077882 */ /* 0x000fd20000000000 */
.L_x_5471:
        /* <DEDUP_REMOVED lines=16> */
.L_x_5472:
        /* <DEDUP_REMOVED lines=16> */
.L_x_5473:
        /* <DEDUP_REMOVED lines=13> */
.L_x_5700:
[----:B------:R-:W-:Y:S05]  /*25670*/  BSYNC B2 ;  /* 0x0000000000027941 */ /* 0x000fea0003800000 */
.L_x_5474:
        /* <DEDUP_REMOVED lines=11> */
.L_x_5477:
[----:B------:R-:W-:Y:S05]  /*25730*/  BSYNC B2 ;  /* 0x0000000000027941 */ /* 0x000fea0003800000 */
.L_x_5476:
        /* <DEDUP_REMOVED lines=8> */
.L_x_5478:
        /* <DEDUP_REMOVED lines=15> */
.L_x_5479:
        /* <DEDUP_REMOVED lines=15> */
.L_x_5480:
        /* <DEDUP_REMOVED lines=10> */
.L_x_5466:
[----:B------:R-:W-:Y:S05]  /*25a40*/  BSYNC B1 ;  /* 0x0000000000017941 */ /* 0x000fea0003800000 */
.L_x_5465:
        /* <DEDUP_REMOVED lines=9> */
.L_x_5497:
[----:B------:R-:W-:Y:S05]  /*25ae0*/  YIELD ;  /* 0x0000000000007946 */ /* 0x000fea0003800000 */
[----:B------:R-:W-:Y:S04]  /*25af0*/  BSSY B1, `(.L_x_5481) ;  /* 0x000008a000017945 */ /* 0x000fe80003800000 */
[----:B------:R-:W-:Y:S05]  /*25b00*/  @!P6 BRA `(.L_x_5482) ;  /* 0x000000080020e947 */ /* 0x000fea0003800000 */
[----:B------:R-:W-:Y:S01]  /*25b10*/  IMAD R6, R26, 0x8, R23 ;  /* 0x000000081a067824 */ /* 0x000fe200078e0217 */
[----:B0-----:R-:W-:Y:S01]  /*25b20*/  SHF.L.U32 R3, R29, 0x1f, RZ ;  /* 0x0000001f1d037819 */ /* 0x001fe200000006ff */
[----:B------:R-:W0:Y:S01]  /*25b30*/  S2R R2, SR_TID.X ;  /* 0x0000000000027919 */ /* 0x000e220000002100 */
[----:B------:R-:W-:Y:S02]  /*25b40*/  BSSY B2, `(.L_x_5483) ;  /* 0x0000005000027945 */ /* 0x000fe40003800000 */
[----:B------:R-:W1:Y:S01]  /*25b50*/  SYNCS.PHASECHK.TRANS64.TRYWAIT P1, [R6+URZ+0x2a8a0], R3 ;  /* 0x02a8a003060075a7 */ /* 0x000e62000802017f */
[----:B0-----:R-:W-:-:S04]  /*25b60*/  LOP3.LUT R2, R2, 0x7f, RZ, 0xc0, !PT ;  /* 0x0000007f02027812 */ /* 0x001fc800078ec0ff */
[----:B------:R-:W-:Y:S01]  /*25b70*/  ISETP.NE.AND P2, PT, R2, RZ, PT ;  /* 0x000000ff0200720c */ /* 0x000fe20003f45270 */
[----:B-1----:R-:W-:-:S12]  /*25b80*/  @!P1 BRA `(.L_x_5484) ;  /* 0x00000088002c9947 */ /* 0x002fd80003800000 */
.L_x_5701:
[----:B------:R-:W-:Y:S05]  /*25b90*/  BSYNC B2 ;  /* 0x0000000000027941 */ /* 0x000fea0003800000 */
.L_x_5483:
[----:B------:R-:W-:Y:S04]  /*25ba0*/  BSSY B2, `(.L_x_5485) ;  /* 0x0000009000027945 */ /* 0x000fe80003800000 */
[----:B------:R-:W-:Y:S05]  /*25bb0*/  @P2 BRA `(.L_x_5486) ;  /* 0x00000000001c2947 */ /* 0x000fea0003800000 */
[----:B------:R-:W1:Y:S02]  /*25bc0*/  S2R R2, SR_TID.X ;  /* 0x0000000000027919 */ /* 0x000e640000002100 */
[----:B-1----:R-:W-:Y:S01]  /*25bd0*/  LOP3.LUT R11, R2, 0x1f, RZ, 0xc0, !PT ;  /* 0x0000001f020b7812 */ /* 0x002fe200078ec0ff */
[----:B------:R-:W-:-:S03]  /*25be0*/  IMAD.MOV.U32 R2, RZ, RZ, 0x6000 ;  /* 0x00006000ff027424 */ /* 0x000fc600078e00ff */
[----:B------:R-:W-:Y:S01]  /*25bf0*/  ISETP.NE.AND P1, PT, R11, RZ, PT ;  /* 0x000000ff0b00720c */ /* 0x000fe20003f25270 */
[----:B------:R1:W-:-:S12]  /*25c00*/  SYNCS.ARRIVE.TRANS64 RZ, [R6+URZ+0x2a890], R2 ;  /* 0x02a8900206ff79a7 */ /* 0x0003d8000800003f */
[----:B-1----:R-:W-:Y:S05]  /*25c10*/  @!P1 BRA `(.L_x_5486) ;  /* 0x0000000000049947 */ /* 0x002fea0003800000 */
[----:B------:R-:W-:Y:S01]  /*25c20*/  BPT.TRAP 0x1 ;  /* 0x000000040000795c */ /* 0x000fe20000300000 */
.L_x_5486:
[----:B------:R-:W-:Y:S05]  /*25c30*/  BSYNC B2 ;  /* 0x0000000000027941 */ /* 0x000fea0003800000 */
.L_x_5485:
[----:B------:R-:W-:Y:S01]  /*25c40*/  MOV R14, RZ ;  /* 0x000000ff000e7202 */ /* 0x000fe20000000f00 */
[----:B------:R-:W-:Y:S01]  /*25c50*/  IMAD R11, R26, 0x6000, R23 ;  /* 0x000060001a0b7824 */ /* 0x000fe200078e0217 */
        /* <DEDUP_REMOVED lines=9> */
.L_x_5487:
        /* <DEDUP_REMOVED lines=16> */
.L_x_5488:
        /* <DEDUP_REMOVED lines=16> */
.L_x_5489:
        /* <DEDUP_REMOVED lines=13> */
.L_x_5702:
[----:B------:R-:W-:Y:S05]  /*25fc0*/  BSYNC B2 ;  /* 0x0000000000027941 */ /* 0x000fea0003800000 */
.L_x_5490:
        /* <DEDUP_REMOVED lines=11> */
.L_x_5493:
[----:B------:R-:W-:Y:S05]  /*26080*/  BSYNC B2 ;  /* 0x0000000000027941 */ /* 0x000fea0003800000 */
.L_x_5492:
        /* <DEDUP_REMOVED lines=8> */
.L_x_5494:
        /* <DEDUP_REMOVED lines=15> */
.L_x_5495:
        /* <DEDUP_REMOVED lines=15> */
.L_x_5496:
        /* <DEDUP_REMOVED lines=10> */
.L_x_5482:
[----:B------:R-:W-:Y:S05]  /*26390*/  BSYNC B1 ;  /* 0x0000000000017941 */ /* 0x000fea0003800000 */
.L_x_5481:
        /* <DEDUP_REMOVED lines=8> */
.L_x_5459:
[----:B------:R-:W-:Y:S05]  /*26420*/  BSYNC B0 ;  /* 0x0000000000007941 */ /* 0x000fea0003800000 */
.L_x_5458:
[----:B------:R-:W1:Y:S01]  /*26430*/  LDC R0, c[0x0][0x448] ;  /* 0x00011200ff007b82 */ /* 0x000e620000000800 */
[----:B------:R-:W-:Y:S01]  /*26440*/  VIADD R2, R25, 0x7f ;  /* 0x0000007f19027836 */ /* 0x000fe20000000000 */
        /* <DEDUP_REMOVED lines=23> */
.L_x_5500:
[----:B------:R-:W-:-:S13]  /*265c0*/  ISETP.NE.AND P0, PT, R3, 0x1, PT ;  /* 0x000000010300780c */ /* 0x000fda0003f05270 */
[----:B------:R-:W0:Y:S02]  /*265d0*/  @P0 LDC.64 R4, c[0x0][0x9e8] ;  /* 0x00027a00ff040b82 */ /* 0x000e240000000a00 */
[----:B0-----:R-:W-:-:S05]  /*265e0*/  @P0 IMAD.HI.U32 R4, R0, R4, RZ ;  /* 0x0000000400040227 */ /* 0x001fca00078e00ff */
[----:B------:R-:W-:-:S07]  /*265f0*/  @P0 SHF.R.U32.HI R0, RZ, R5, R4 ;  /* 0x00000005ff000219 */ /* 0x000fce0000011604 */
.L_x_5501:
[----:B------:R-:W-:Y:S05]  /*26600*/  BSYNC B0 ;  /* 0x0000000000007941 */ /* 0x000fea0003800000 */
.L_x_5499:
[----:B------:R-:W-:-:S05]  /*26610*/  IMAD R0, R0, R3, R3 ;  /* 0x0000000300007224 */ /* 0x000fca00078e0203 */
[----:B------:R-:W-:-:S07]  /*26620*/  VIMNMX R2, R2, R0, PT ;  /* 0x0000000002027248 */ /* 0x000fce0003fe0100 */
.L_x_5498:
[----:B------:R-:W-:Y:S01]  /*26630*/  VIADD R2, R2, 0x7f ;  /* 0x0000007f02027836 */ /* 0x000fe20000000000 */
[----:B------:R-:W-:Y:S01]  /*26640*/  ULDC UR4, c[0x0][0x9dc] ;  /* 0x0002770000047ab9 */ /* 0x000fe20000000800 */
[----:B------:R-:W-:-:S03]  /*26650*/  IMAD.MOV.U32 R4, RZ, RZ, R25 ;  /* 0x000000ffff047224 */ /* 0x000fc600078e0019 */
[----:B------:R-:W-:-:S04]  /*26660*/  SHF.R.S32.HI R0, RZ, 0x1f, R2 ;  /* 0x0000001fff007819 */ /* 0x000fc80000011402 */
[----:B------:R-:W-:Y:S02]  /*26670*/  LEA.HI R0, R0, R2, RZ, 0x7 ;  /* 0x0000000200007211 */ /* 0x000fe400078f38ff */
[----:B------:R-:W0:Y:S02]  /*26680*/  @P1 LDC R2, c[0x0][0x44c] ;  /* 0x00011300ff021b82 */ /* 0x000e240000000800 */
[----:B------:R-:W-:-:S04]  /*26690*/  SHF.R.S32.HI R0, RZ, 0x7, R0 ;  /* 0x00000007ff007819 */ /* 0x000fc80000011400 */
[----:B------:R-:W-:Y:S02]  /*266a0*/  VIMNMX R31, R10, R0, PT ;  /* 0x000000000a1f7248 */ /* 0x000fe40003fe0100 */
[----:B------:R-:W1:Y:S03]  /*266b0*/  @P1 LDC R0, c[0x0][0x450] ;  /* 0x00011400ff001b82 */ /* 0x000e660000000800 */
[----:B------:R2:W-:Y:S01]  /*266c0*/  STL [R1+0x28], R31 ;  /* 0x0000281f01007387 */ /* 0x0005e20000100800 */
[----:B0-----:R-:W-:-:S05]  /*266d0*/  @P1 IMAD.HI.U32 R2, R25, R2, RZ ;  /* 0x0000000219021227 */ /* 0x001fca00078e00ff */
[----:B-1----:R-:W-:-:S05]  /*266e0*/  @P1 SHF.R.U32.HI R4, RZ, R0, R2 ;  /* 0x00000000ff041219 */ /* 0x002fca0000011602 */
[----:B------:R-:W-:-:S04]  /*266f0*/  IMAD.IADD R2, R9, 0x1, R4 ;  /* 0x0000000109027824 */ /* 0x000fc800078e0204 */
        /* <DEDUP_REMOVED lines=12> */
.L_x_5504:
[----:B------:R-:W-:-:S13]  /*267c0*/  ISETP.NE.AND P0, PT, R3, 0x1, PT ;  /* 0x000000010300780c */ /* 0x000fda0003f05270 */
[----:B------:R-:W0:Y:S02]  /*267d0*/  @P0 LDC.64 R4, c[0x0][0x9e8] ;  /* 0x00027a00ff040b82 */ /* 0x000e240000000a00 */
[----:B0-----:R-:W-:-:S05]  /*267e0*/  @P0 IMAD.HI.U32 R4, R2, R4, RZ ;  /* 0x0000000402040227 */ /* 0x001fca00078e00ff */
[----:B------:R-:W-:-:S07]  /*267f0*/  @P0 SHF.R.U32.HI R2, RZ, R5, R4 ;  /* 0x00000005ff020219 */ /* 0x000fce0000011604 */
.L_x_5505:
[----:B------:R-:W-:Y:S05]  /*26800*/  BSYNC B0 ;  /* 0x0000000000007941 */ /* 0x000fea0003800000 */
.L_x_5503:
[----:B------:R-:W-:-:S05]  /*26810*/  IMAD R2, R2, R3, RZ ;  /* 0x0000000302027224 */ /* 0x000fca00078e02ff */
[----:B------:R-:W-:-:S07]  /*26820*/  VIMNMX R0, R0, R2, !PT ;  /* 0x0000000200007248 */ /* 0x000fce0007fe0100 */
.L_x_5502:
        /* <DEDUP_REMOVED lines=23> */
.L_x_5506:
        /* <DEDUP_REMOVED lines=9> */
[----:B------:R-:W-:Y:S01]  /*26a30*/  MOV R8, 0x70 ;  /* 0x0000007000087802 */ /* 0x000fe20000000f00 */
[----:B------:R-:W0:Y:S01]  /*26a40*/  LDC.64 R2, c[0x4][R2] ;  /* 0x0100000002027b82 */ /* 0x000e220000000a00 */
[----:B------:R-:W-:Y:S02]  /*26a50*/  IMAD.U32 R5, RZ, RZ, UR7 ;  /* 0x00000007ff057e24 */ /* 0x000fe4000f8e00ff */
[----:B------:R-:W-:Y:S02]  /*26a60*/  IMAD.U32 R6, RZ, RZ, UR8 ;  /* 0x00000008ff067e24 */ /* 0x000fe4000f8e00ff */
[----:B------:R-:W-:-:S02]  /*26a70*/  IMAD.U32 R7, RZ, RZ, UR9 ;  /* 0x00000009ff077e24 */ /* 0x000fc4000f8e00ff */
[----:B------:R-:W-:Y:S02]  /*26a80*/  IMAD.U32 R10, RZ, RZ, UR4 ;  /* 0x00000004ff0a7e24 */ /* 0x000fe4000f8e00ff */
[----:B------:R-:W-:Y:S02]  /*26a90*/  IMAD.U32 R11, RZ, RZ, UR5 ;  /* 0x00000005ff0b7e24 */ /* 0x000fe4000f8e00ff */
[----:B------:R-:W-:Y:S02]  /*26aa0*/  IMAD.MOV.U32 R12, RZ, RZ, 0x1 ;  /* 0x00000001ff0c7424 */ /* 0x000fe400078e00ff */
[----:B------:R-:W-:-:S07]  /*26ab0*/  IMAD.MOV.U32 R13, RZ, RZ, RZ ;  /* 0x000000ffff0d7224 */ /* 0x000fce00078e00ff */
[----:B------:R-:W-:-:S07]  /*26ac0*/  LEPC R20, `(.L_x_5509) ;  /* 0x000000001014794e */ /* 0x000fce0000000000 */
[----:B0-----:R-:W-:Y:S05]  /*26ad0*/  CALL.ABS.NOINC R2 ;  /* 0x0000000002007343 */ /* 0x001fea0003c00000 */
.L_x_5509:
[----:B------:R-:W-:Y:S05]  /*26ae0*/  BSYNC B6 ;  /* 0x0000000000067941 */ /* 0x000fea0003800000 */
.L_x_5508:
        /* <DEDUP_REMOVED lines=22> */
.L_x_5511:
[----:B------:R-:W-:Y:S05]  /*26c50*/  BSYNC B6 ;  /* 0x0000000000067941 */ /* 0x000fea0003800000 */
.L_x_5510:
        /* <DEDUP_REMOVED lines=20> */
.L_x_5513:
[----:B------:R-:W-:Y:S05]  /*26da0*/  BSYNC B6 ;  /* 0x0000000000067941 */ /* 0x000fea0003800000 */
.L_x_5512:
        /* <DEDUP_REMOVED lines=19> */
.L_x_5515:
[----:B------:R-:W-:Y:S05]  /*26ee0*/  BSYNC B6 ;  /* 0x0000000000067941 */ /* 0x000fea0003800000 */
.L_x_5514:
        /* <DEDUP_REMOVED lines=9> */
[----:B------:R-:W4:Y:S02]  /*26f80*/  @P0 LDC.64 R2, c[0x0][0x9f8] ;  /* 0x00027e00ff020b82 */ /* 0x000f240000000a00 */
[----:B----4-:R-:W-:-:S05]  /*26f90*/  @P0 IMAD.WIDE R2, R19, 0x4, R2 ;  /* 0x0000000413020825 */ /* 0x010fca00078e0202 */
[----:B------:R4:W3:Y:S01]  /*26fa0*/  @P0 LDG.E R30, desc[UR42][R2.64] ;  /* 0x0000002a021e0981 */ /* 0x0008e2000c1e1900 */
[----:B0-----:R-:W-:Y:S02]  /*26fb0*/  ISETP.NE.AND P1, PT, R6, 0x1, PT ;  /* 0x000000010600780c */ /* 0x001fe40003f25270 */
[----:B-1----:R-:W-:Y:S02]  /*26fc0*/  LOP3.LUT R20, R20, 0x7f, RZ, 0xc0, !PT ;  /* 0x0000007f14147812 */ /* 0x002fe400078ec0ff */
[----:B--2---:R-:W-:Y:S02]  /*26fd0*/  SHF.L.U32 R21, R21, 0x5, RZ ;  /* 0x0000000515157819 */ /* 0x004fe400000006ff */
[----:B------:R-:W-:Y:S02]  /*26fe0*/  SHF.R.U32.HI R20, RZ, 0x2, R20 ;  /* 0x00000002ff147819 */ /* 0x000fe40000011614 */
[----:B------:R-:W-:-:S04]  /*26ff0*/  LOP3.LUT R21, R21, 0x60, RZ, 0xc0, !PT ;  /* 0x0000006015157812 */ /* 0x000fc800078ec0ff */
[----:B------:R-:W-:Y:S01]  /*27000*/  LOP3.LUT R5, R0, R20, R21, 0xfe, !PT ;  /* 0x0000001400057212 */ /* 0x000fe200078efe15 */
[----:B------:R-:W0:Y:S03]  /*27010*/  @P1 LDC R4, c[0x0][0x434] ;  /* 0x00010d00ff041b82 */ /* 0x000e260000000800 */
[C---:B------:R-:W-:Y:S01]  /*27020*/  ISETP.GE.AND P0, PT, R5.reuse, R27, PT ;  /* 0x0000001b0500720c */ /* 0x040fe20003f06270 */
[----:B----4-:R-:W-:-:S04]  /*27030*/  IMAD.IADD R3, R5, 0x1, R34 ;  /* 0x0000000105037824 */ /* 0x010fc800078e0222 */
        /* <DEDUP_REMOVED lines=9> */
[C---:B---3--:R-:W-:Y:S02]  /*270d0*/  ISETP.GE.AND P3, PT, R32.reuse, R10, PT ;  /* 0x0000000a2000720c */ /* 0x048fe40003f66270 */
[C---:B------:R-:W-:Y:S02]  /*270e0*/  LOP3.LUT R31, R32.reuse, 0x40, RZ, 0xfc, !PT ;  /* 0x00000040201f7812 */ /* 0x040fe400078efcff */
[----:B------:R-:W-:Y:S01]  /*270f0*/  LOP3.LUT R33, R33, 0xfffffffb, RZ, 0xc0, !PT ;  /* 0xfffffffb21217812 */ /* 0x000fe200078ec0ff */
[----:B------:R-:W-:Y:S01]  /*27100*/  IMAD.U32 R11, RZ, RZ, UR39 ;  /* 0x00000027ff0b7e24 */ /* 0x000fe2000f8e00ff */
[----:B------:R-:W-:-:S04]  /*27110*/  LOP3.LUT R21, R32, 0x80, RZ, 0xfc, !PT ;  /* 0x0000008020157812 */ /* 0x000fc800078efcff */
[----:B------:R-:W-:-:S03]  /*27120*/  ISETP.NE.AND P2, PT, R11, 0x3, PT ;  /* 0x000000030b00780c */ /* 0x000fc60003f45270 */
[----:B------:R-:W-:-:S04]  /*27130*/  @P3 LOP3.LUT R33, R33, 0x4, RZ, 0xfc, !PT ;  /* 0x0000000421213812 */ /* 0x000fc800078efcff */
[----:B------:R-:W-:-:S04]  /*27140*/  LOP3.LUT R33, R33, 0xfffffff7, RZ, 0xc0, !PT ;  /* 0xfffffff721217812 */ /* 0x000fc800078ec0ff */
[----:B------:R-:W-:Y:S01]  /*27150*/  LOP3.LUT R33, R33, 0xfffffffd, RZ, 0xc0, !PT ;  /* 0xfffffffd21217812 */ /* 0x000fe200078ec0ff */
[----:B------:R-:W-:Y:S01]  /*27160*/  UMOV UR4, 0xffffffff ;  /* 0xffffffff00047882 */ /* 0x000fe20000000000 */
[----:B------:R-:W-:Y:S01]  /*27170*/  SHF.R.S32.HI R36, RZ, 0x1f, R30 ;  /* 0x0000001fff247819 */ /* 0x000fe2000001141e */
[----:B-1----:R-:W-:-:S04]  /*27180*/  @!P0 IMAD.WIDE.U32 R8, R30, R2, R8 ;  /* 0x000000021e088225 */ /* 0x002fc800078e0008 */
[----:B------:R-:W-:-:S04]  /*27190*/  @!P0 IMAD R2, R36, R2, RZ ;  /* 0x0000000224028224 */ /* 0x000fc800078e02ff */
[----:B------:R-:W-:Y:S01]  /*271a0*/  @!P0 IMAD R3, R30, R3, R2 ;  /* 0x000000031e038224 */ /* 0x000fe200078e0202 */
[----:B0-----:R-:W-:Y:S01]  /*271b0*/  @!P0 LEA R2, P1, R8, R4, 0x2 ;  /* 0x0000000408028211 */ /* 0x001fe200078210ff */
[----:B------:R-:W-:Y:S02]  /*271c0*/  IMAD.MOV.U32 R4, RZ, RZ, RZ ;  /* 0x000000ffff047224 */ /* 0x000fe400078e00ff */
[----:B------:R-:W-:-:S05]  /*271d0*/  @!P0 IMAD.IADD R3, R9, 0x1, R3 ;  /* 0x0000000109038824 */ /* 0x000fca00078e0203 */
[----:B------:R-:W-:Y:S02]  /*271e0*/  @!P0 LEA.HI.X R3, R8, R5, R3, 0x2, P1 ;  /* 0x0000000508038211 */ /* 0x000fe400008f1403 */
[----:B------:R-:W-:-:S03]  /*271f0*/  ISETP.GE.AND P1, PT, R31, R10, PT ;  /* 0x0000000a1f00720c */ /* 0x000fc60003f26270 */
[----:B------:R0:W5:Y:S01]  /*27200*/  @!P0 LDG.E R4, desc[UR42][R2.64] ;  /* 0x0000002a02048981 */ /* 0x000162000c1e1900 */
[----:B------:R-:W-:-:S09]  /*27210*/  ISETP.GE.AND P0, PT, R21, R10, PT ;  /* 0x0000000a1500720c */ /* 0x000fd20003f06270 */
[----:B------:R-:W-:-:S04]  /*27220*/  @P1 LOP3.LUT R33, R33, 0x2, RZ, 0xfc, !PT ;  /* 0x0000000221211812 */ /* 0x000fc800078efcff */
[----:B------:R-:W-:-:S04]  /*27230*/  @P2 LOP3.LUT R33, R33, 0x8, RZ, 0xfc, !PT ;  /* 0x0000000821212812 */ /* 0x000fc800078efcff */
[----:B------:R-:W-:-:S04]  /*27240*/  LOP3.LUT R33, R33, 0xfffffffe, RZ, 0xc0, !PT ;  /* 0xfffffffe21217812 */ /* 0x000fc800078ec0ff */
[----:B------:R-:W-:Y:S01]  /*27250*/  @P0 LOP3.LUT R33, R33, 0x1, RZ, 0xfc, !PT ;  /* 0x0000000121210812 */ /* 0x000fe200078efcff */
[----:B0-----:R-:W-:Y:S06]  /*27260*/  BRA.DIV UR4, `(.L_x_5516) ;  /* 0x00000072049c7947 */ /* 0x001fec000b800000 */
.L_x_5705:
[----:B------:R-:W-:Y:S01]  /*27270*/  SHF.R.S32.HI R31, RZ, 0x1f, R18 ;  /* 0x0000001fff1f7819 */ /* 0x000fe20000011412 */
[----:B------:R-:W-:Y:S06]  /*27280*/  @!P2 BRA `(.L_x_5517) ;  /* 0x000000000004a947 */ /* 0x000fec0003800000 */
[----:B------:R-:W-:Y:S01]  /*27290*/  BPT.TRAP 0x1 ;  /* 0x000000040000795c */ /* 0x000fe20000300000 */
.L_x_5517:
[----:B------:R-:W-:Y:S01]  /*272a0*/  IMAD R6, R24, 0x8, R23 ;  /* 0x0000000818067824 */ /* 0x000fe200078e0217 */
[----:B------:R-:W-:Y:S01]  /*272b0*/  SHF.L.U32 R21, R28, 0x1f, RZ ;  /* 0x0000001f1c157819 */ /* 0x000fe200000006ff */
[----:B------:R-:W-:Y:S01]  /*272c0*/  BSSY B0, `(.L_x_5518) ;  /* 0x0000005000007945 */ /* 0x000fe20003800000 */
[----:B------:R-:W-:Y:S02]  /*272d0*/  IADD3 R27, -R20, R27, -R0 ;  /* 0x0000001b141b7210 */ /* 0x000fe40007ffe900 */
[----:B------:R-:W0:Y:S01]  /*272e0*/  SYNCS.PHASECHK.TRANS64.TRYWAIT P0, [R6+URZ+0x2a880], R21 ;  /* 0x02a88015060075a7 */ /* 0x000e22000800017f */
[----:B------:R-:W-:Y:S01]  /*272f0*/  SHF.R.S32.HI R10, RZ, 0x1f, R7 ;  /* 0x0000001fff0a7819 */ /* 0x000fe20000011407 */
[----:B0-----:R-:W-:Y:S06]  /*27300*/  @!P0 BRA `(.L_x_5519) ;  /* 0x0000007000a88947 */ /* 0x001fec0003800000 */
.L_x_5706:
[----:B------:R-:W-:Y:S05]  /*27310*/  BSYNC B0 ;  /* 0x0000000000007941 */ /* 0x000fea0003800000 */
.L_x_5518:
        /* <DEDUP_REMOVED lines=23> */
[----:B------:R-:W1:Y:S01]  /*27490*/  SHFL.IDX PT, R8, R2, RZ, 0x1c1f ;  /* 0x001c1fff02087589 */ /* 0x000e6200000e0000 */
[----:B------:R-:W2:Y:S01]  /*274a0*/  LDC R12, c[0x0][0x2f4] ;  /* 0x0000bd00ff0c7b82 */ /* 0x000ea20000000800 */
[C---:B------:R-:W-:Y:S02]  /*274b0*/  LOP3.LUT R13, R32.reuse, 0x40, RZ, 0xfc, !PT ;  /* 0x00000040200d7812 */ /* 0x040fe400078efcff */
[----:B------:R-:W3:Y:S01]  /*274c0*/  SHFL.IDX PT, R0, R3, RZ, 0x1c1f ;  /* 0x001c1fff03007589 */ /* 0x000ee200000e0000 */
[----:B------:R-:W-:Y:S02]  /*274d0*/  LOP3.LUT R11, R32, 0x80, RZ, 0xfc, !PT ;  /* 0x00000080200b7812 */ /* 0x000fe400078efcff */
[----:B------:R-:W-:Y:S02]  /*274e0*/  ISETP.GE.AND P6, PT, R27, 0x61, PT ;  /* 0x000000611b00780c */ /* 0x000fe40003fc6270 */
[----:B------:R-:W-:Y:S02]  /*274f0*/  LOP3.LUT R33, R33, 0xffffffef, RZ, 0xc0, !PT ;  /* 0xffffffef21217812 */ /* 0x000fe400078ec0ff */
[----:B------:R-:W-:-:S09]  /*27500*/  ISETP.GE.AND P4, PT, R27, 0x21, PT ;  /* 0x000000211b00780c */ /* 0x000fd20003f86270 */
[----:B------:R-:W-:Y:S02]  /*27510*/  @P6 LOP3.LUT R33, R33, 0x10, RZ, 0xfc, !PT ;  /* 0x0000001021216812 */ /* 0x000fe400078efcff */
[C---:B-1----:R-:W-:Y:S02]  /*27520*/  IADD3 R8, P0, R32.reuse, R8, RZ ;  /* 0x0000000820087210 */ /* 0x042fe40007f1e0ff */
[-C--:B--2---:R-:W-:Y:S02]  /*27530*/  ISETP.GE.AND P3, PT, R32, R12.reuse, PT ;  /* 0x0000000c2000720c */ /* 0x084fe40003f66270 */
[-C--:B------:R-:W-:Y:S01]  /*27540*/  ISETP.GE.AND P2, PT, R13, R12.reuse, PT ;  /* 0x0000000c0d00720c */ /* 0x080fe20003f46270 */
[----:B---3--:R-:W-:Y:S01]  /*27550*/  IMAD.X R9, RZ, RZ, R0, P0 ;  /* 0x000000ffff097224 */ /* 0x008fe200000e0600 */
[----:B------:R-:W-:Y:S01]  /*27560*/  ISETP.LT.OR P0, PT, R27, 0x1, P3 ;  /* 0x000000011b00780c */ /* 0x000fe20001f01670 */
[----:B------:R-:W-:Y:S01]  /*27570*/  IMAD.IADD R0, R23, 0x1, R5 ;  /* 0x0000000117007824 */ /* 0x000fe200078e0205 */
[----:B------:R-:W-:Y:S01]  /*27580*/  ISETP.LT.OR P1, PT, R27, 0x1, P2 ;  /* 0x000000011b00780c */ /* 0x000fe20001721670 */
[----:B------:R-:W-:Y:S10]  /*27590*/  SHFL.IDX PT, R5, R3, 0x1, 0x1c1f ;  /* 0x003c1f0003057f89 */ /* 0x000ff400000e0000 */
[----:B------:R-:W-:Y:S01]  /*275a0*/  LDGSTS.E.BYPASS.LTC128B.128 [R0+0xc400], desc[UR42][R8.64], !P0 ;  /* 0x0c40000008007fae */ /* 0x000fe2000c101d6a */
[----:B------:R-:W-:-:S03]  /*275b0*/  ISETP.GE.AND P0, PT, R11, R12, PT ;  /* 0x0000000c0b00720c */ /* 0x000fc60003f06270 */
[----:B------:R-:W-:Y:S01]  /*275c0*/  LDGSTS.E.BYPASS.LTC128B.128 [R0+0xe400], desc[UR42][R8.64+0x40], !P1 ;  /* 0x0e40004008007fae */ /* 0x000fe2000c901d6a */
[----:B------:R-:W-:-:S13]  /*275d0*/  ISETP.LT.OR P1, PT, R27, 0x1, P0 ;  /* 0x000000011b00780c */ /* 0x000fda0000721670 */
[----:B------:R1:W-:Y:S04]  /*275e0*/  LDGSTS.E.BYPASS.LTC128B.128 [R0+0x10400], desc[UR42][R8.64+0x80], !P1 ;  /* 0x1040008008007fae */ /* 0x0003e8000c901d6a */
[----:B-1----:R-:W1:Y:S02]  /*275f0*/  SHFL.IDX PT, R8, R2, 0x1, 0x1c1f ;  /* 0x003c1f0002087f89 */ /* 0x002e6400000e0000 */
[----:B-1----:R-:W-:-:S05]  /*27600*/  IADD3 R8, P1, R32, R8, RZ ;  /* 0x0000000820087210 */ /* 0x002fca0007f3e0ff */
        /* <DEDUP_REMOVED lines=17> */
[----:B------:R-:W-:-:S13]  /*27720*/  ISETP.LT.OR P1, PT, R27, 0x41, P0 ;  /* 0x000000411b00780c */ /* 0x000fda0000721670 */
[----:B------:R1:W-:Y:S01]  /*27730*/  LDGSTS.E.BYPASS.LTC128B.128 [R0+0x11400], desc[UR42][R8.64+0x80], !P1 ;  /* 0x1140008008007fae */ /* 0x0003e2000c901d6a */
[----:B--2---:R-:W-:-:S13]  /*27740*/  ISETP.GE.AND P1, PT, R27, 0x41, PT ;  /* 0x000000411b00780c */ /* 0x004fda0003f26270 */
.L_x_5716:
[C---:B------:R-:W-:Y:S02]  /*27750*/  ISETP.LT.OR P3, PT, R27.reuse, 0x61, P3 ;  /* 0x000000611b00780c */ /* 0x040fe40001f61670 */
        /* <DEDUP_REMOVED lines=12> */
.L_x_5521:
        /* <DEDUP_REMOVED lines=11> */
.L_x_5522:
[----:B------:R3:W-:Y:S01]  /*278d0*/  SYNCS.ARRIVE.TRANS64.A1T0 RZ, [R6+URZ+0x2a870], RZ ;  /* 0x02a870ff06ff79a7 */ /* 0x0007e2000810003f */
[----:B------:R-:W-:Y:S05]  /*278e0*/  @!P3 BRA `(.L_x_5523) ;  /* 0x000000000004b947 */ /* 0x000fea0003800000 */
[----:B------:R-:W-:Y:S01]  /*278f0*/  BPT.TRAP 0x1 ;  /* 0x000000040000795c */ /* 0x000fe20000300000 */
.L_x_5523:
[----:B------:R-:W4:Y:S01]  /*27900*/  SYNCS.PHASECHK.TRANS64.TRYWAIT P0, [R6+URZ+0x2a840], R21 ;  /* 0x02a84015060075a7 */ /* 0x000f22000800017f */
[----:B------:R-:W-:Y:S04]  /*27910*/  BSSY B0, `(.L_x_5524) ;  /* 0x0000002000007945 */ /* 0x000fe80003800000 */
[----:B----4-:R-:W-:Y:S05]  /*27920*/  @!P0 BRA `(.L_x_5525) ;  /* 0x0000007000e48947 */ /* 0x010fea0003800000 */
.L_x_5717:
[----:B------:R-:W-:Y:S05]  /*27930*/  BSYNC B0 ;  /* 0x0000000000007941 */ /* 0x000fea0003800000 */
.L_x_5524:
[----:B------:R-:W-:Y:S01]  /*27940*/  ULDC.64 UR4, c[0x0][0x300] ;  /* 0x0000c00000047ab9 */ /* 0x000fe20000000a00 */
[----:B-12---:R-:W1:Y:S01]  /*27950*/  LDC R8, c[0x0][0x2f4] ;  /* 0x0000bd00ff087b82 */ /* 0x006e620000000800 */
        /* <DEDUP_REMOVED lines=42> */
[----:B------:R-:W-:Y:S04]  /*27c00*/  @P4 LDGSTS.E.BYPASS.LTC128B.128 [R0+0x20c00], desc[UR42][R2.64+0x40], !P3 ;  /* 0x20c0004002004fae */ /* 0x000fe8000d901d6a */
[----:B------:R1:W-:Y:S04]  /*27c10*/  @P4 LDGSTS.E.BYPASS.LTC128B.128 [R0+0x22c00], desc[UR42][R2.64+0x80], !P2 ;  /* 0x22c0008002004fae */ /* 0x0003e8000d101d6a */
[----:B-1----:R-:W1:Y:S04]  /*27c20*/  SHFL.IDX PT, R3, R4, 0x2, 0x1c1f ;  /* 0x005c1f0004037f89 */ /* 0x002e6800000e0000 */
[----:B------:R-:W2:Y:S04]  /*27c30*/  SHFL.IDX PT, R2, R5, 0x2, 0x1c1f ;  /* 0x005c1f0005027f89 */ /* 0x000ea800000e0000 */
[----:B------:R-:W0:Y:S04]  /*27c40*/  SHFL.IDX PT, R4, R4, 0x3, 0x1c1f ;  /* 0x007c1f0004047f89 */ /* 0x000e2800000e0000 */
[----:B------:R-:W0:Y:S01]  /*27c50*/  SHFL.IDX PT, R5, R5, 0x3, 0x1c1f ;  /* 0x007c1f0005057f89 */ /* 0x000e2200000e0000 */
[----:B-1----:R-:W-:-:S05]  /*27c60*/  @P1 IADD3 R3, P0, R32, R3, RZ ;  /* 0x0000000320031210 */ /* 0x002fca0007f1e0ff */
[----:B--2---:R-:W-:-:S05]  /*27c70*/  @P1 IMAD.X R2, RZ, RZ, R2, P0 ;  /* 0x000000ffff021224 */ /* 0x004fca00000e0602 */
[----:B------:R-:W-:-:S04]  /*27c80*/  @P1 LOP3.LUT R3, R3, R2, RZ, 0x3c, !PT ;  /* 0x0000000203031212 */ /* 0x000fc800078e3cff */
[----:B------:R-:W-:-:S04]  /*27c90*/  @P1 LOP3.LUT R2, R3, R2, RZ, 0x3c, !PT ;  /* 0x0000000203021212 */ /* 0x000fc800078e3cff */
[----:B------:R-:W-:-:S05]  /*27ca0*/  @P1 LOP3.LUT R3, R3, R2, RZ, 0x3c, !PT ;  /* 0x0000000203031212 */ /* 0x000fca00078e3cff */
[----:B------:R1:W-:Y:S04]  /*27cb0*/  @P1 LDGSTS.E.BYPASS.LTC128B.128 [R0+0x1f400], desc[UR42][R2.64], !P6 ;  /* 0x1f40000002001fae */ /* 0x0003e8000f101d6a */
[----:B------:R1:W-:Y:S04]  /*27cc0*/  @P1 LDGSTS.E.BYPASS.LTC128B.128 [R0+0x21400], desc[UR42][R2.64+0x40], !P3 ;  /* 0x2140004002001fae */ /* 0x0003e8000d901d6a */
[----:B0-----:R1:W-:Y:S02]  /*27cd0*/  @P1 LDGSTS.E.BYPASS.LTC128B.128 [R0+0x23400], desc[UR42][R2.64+0x80], !P2 ;  /* 0x2340008002001fae */ /* 0x0013e4000d101d6a */
.L_x_5727:
        /* <DEDUP_REMOVED lines=12> */
.L_x_5527:
        /* <DEDUP_REMOVED lines=11> */
.L_x_5528:
[----:B------:R0:W5:Y:S01]  /*27e50*/  LDL.LU R3, [R1+0x1c] ;  /* 0x00001c0001037983 */ /* 0x0001620000300800 */
        /* <DEDUP_REMOVED lines=27> */
[----:B------:R-:W-:Y:S01]  /*28010*/  MOV R13, RZ ;  /* 0x000000ff000d7202 */ /* 0x000fe20000000f00 */
[----:B------:R-:W1:Y:S01]  /*28020*/  LDC.64 R2, c[0x4][R2] ;  /* 0x0100000002027b82 */ /* 0x000e620000000a00 */
[----:B------:R-:W-:Y:S02]  /*28030*/  IMAD.U32 R5, RZ, RZ, UR5 ;  /* 0x00000005ff057e24 */ /* 0x000fe4000f8e00ff */
[----:B0--34-:R-:W-:Y:S02]  /*28040*/  IMAD.U32 R6, RZ, RZ, UR6 ;  /* 0x00000006ff067e24 */ /* 0x019fe4000f8e00ff */
[----:B------:R-:W-:-:S02]  /*28050*/  IMAD.U32 R7, RZ, RZ, UR7 ;  /* 0x00000007ff077e24 */ /* 0x000fc4000f8e00ff */
[----:B------:R-:W-:Y:S02]  /*28060*/  IMAD.U32 R10, RZ, RZ, UR8 ;  /* 0x00000008ff0a7e24 */ /* 0x000fe4000f8e00ff */
[----:B------:R-:W-:Y:S02]  /*28070*/  IMAD.U32 R11, RZ, RZ, UR9 ;  /* 0x00000009ff0b7e24 */ /* 0x000fe4000f8e00ff */
[----:B------:R-:W-:Y:S02]  /*28080*/  IMAD.MOV.U32 R8, RZ, RZ, 0x70 ;  /* 0x00000070ff087424 */ /* 0x000fe400078e00ff */
[----:B------:R-:W-:-:S07]  /*28090*/  IMAD.MOV.U32 R12, RZ, RZ, 0x1 ;  /* 0x00000001ff0c7424 */ /* 0x000fce00078e00ff */
[----:B------:R-:W-:-:S07]  /*280a0*/  LEPC R20, `(.L_x_5530) ;  /* 0x000000001014794e */ /* 0x000fce0000000000 */
[----:B-1----:R-:W-:Y:S05]  /*280b0*/  CALL.ABS.NOINC R2 ;  /* 0x0000000002007343 */ /* 0x002fea0003c00000 */
.L_x_5530:
[----:B------:R-:W-:Y:S05]  /*280c0*/  BSYNC B6 ;  /* 0x0000000000067941 */ /* 0x000fea0003800000 */
.L_x_5529:
[----:B----4-:R-:W2:Y:S01]  /*280d0*/  LDL.LU R21, [R1+0x2c] ;  /* 0x00002c0001157983 */ /* 0x010ea20000300800 */
[----:B------:R-:W-:Y:S01]  /*280e0*/  ULDC.64 UR4, c[0x0][0x2d8] ;  /* 0x0000b60000047ab9 */ /* 0x000fe20000000a00 */
[----:B------:R-:W4:Y:S02]  /*280f0*/  LDC R7, c[0x0][0x448] ;  /* 0x00011200ff077b82 */ /* 0x000f240000000800 */
[----:B------:R-:W2:Y:S04]  /*28100*/  LDL.LU R20, [R1+0x1c] ;  /* 0x00001c0001147983 */ /* 0x000ea80000300800 */
[----:B-1----:R-:W2:Y:S01]  /*28110*/  LDL.LU.64 R2, [R1+0x20] ;  /* 0x0000200001027983 */ /* 0x002ea20000300a00 */
[----:B------:R-:W-:-:S03]  /*28120*/  IMAD R0, R31, UR4, RZ ;  /* 0x000000041f007c24 */ /* 0x000fc6000f8e02ff */
[----:B------:R1:W5:Y:S01]  /*28130*/  LDL R8, [R1+0x18] ;  /* 0x0000180001087983 */ /* 0x0003620000100800 */
[----:B------:R-:W-:Y:S01]  /*28140*/  IMAD R0, R18, UR5, R0 ;  /* 0x0000000512007c24 */ /* 0x000fe2000f8e0200 */
[----:B----4-:R-:W-:-:S13]  /*28150*/  ISETP.NE.AND P0, PT, R7, 0x1, PT ;  /* 0x000000010700780c */ /* 0x010fda0003f05270 */
[----:B0--3--:R-:W0:Y:S01]  /*28160*/  @P0 LDC R6, c[0x0][0x44c] ;  /* 0x00011300ff060b82 */ /* 0x009e220000000800 */
[C---:B------:R-:W-:Y:S02]  /*28170*/  LOP3.LUT R9, R32.reuse, 0x40, RZ, 0xfc, !PT ;  /* 0x0000004020097812 */ /* 0x040fe400078efcff */
[----:B------:R-:W-:Y:S01]  /*28180*/  LOP3.LUT R10, R32, 0x80, RZ, 0xfc, !PT ;  /* 0x00000080200a7812 */ /* 0x000fe200078efcff */
[----:B--2---:R-:W-:Y:S02]  /*28190*/  IMAD.MOV.U32 R3, RZ, RZ, R20 ;  /* 0x000000ffff037224 */ /* 0x004fe400078e0014 */
[----:B------:R-:W2:Y:S01]  /*281a0*/  S2R R20, SR_TID.X ;  /* 0x0000000000147919 */ /* 0x000ea20000002100 */
[----:B------:R-:W-:Y:S01]  /*281b0*/  IMAD.WIDE.U32 R2, R18, UR4, R2 ;  /* 0x0000000412027c25 */ /* 0x000fe2000f8e0002 */
[----:B------:R-:W-:-:S03]  /*281c0*/  ULDC.64 UR4, c[0x0][0x2e0] ;  /* 0x0000b80000047ab9 */ /* 0x000fc60000000a00 */
[----:B------:R-:W-:Y:S02]  /*281d0*/  IMAD.IADD R3, R3, 0x1, R0 ;  /* 0x0000000103037824 */ /* 0x000fe400078e0200 */
[----:B------:R-:W-:Y:S02]  /*281e0*/  IMAD R0, R21, UR4, RZ ;  /* 0x0000000415007c24 */ /* 0x000fe4000f8e02ff */
[----:B------:R-:W3:Y:S01]  /*281f0*/  S2R R21, SR_TID.X ;  /* 0x0000000000157919 */ /* 0x000ee20000002100 */
[----:B------:R-:W-:-:S04]  /*28200*/  IMAD.WIDE.U32 R2, R27, UR4, R2 ;  /* 0x000000041b027c25 */ /* 0x000fc8000f8e0002 */
[----:B------:R-:W-:Y:S01]  /*28210*/  IMAD R0, R27, UR5, R0 ;  /* 0x000000051b007c24 */ /* 0x000fe2000f8e0200 */
[----:B------:R-:W-:-:S03]  /*28220*/  ULDC.64 UR4, c[0x0][0x2d0] ;  /* 0x0000b40000047ab9 */ /* 0x000fc60000000a00 */
[----:B------:R-:W-:Y:S02]  /*28230*/  IMAD.IADD R3, R3, 0x1, R0 ;  /* 0x0000000103037824 */ /* 0x000fe400078e0200 */
[----:B------:R-:W4:Y:S01]  /*28240*/  @P0 LDC R0, c[0x0][0x450] ;  /* 0x00011400ff000b82 */ /* 0x000f220000000800 */
[----:B--2---:R-:W-:-:S04]  /*28250*/  LOP3.LUT R20, R20, 0x7f, RZ, 0xc0, !PT ;  /* 0x0000007f14147812 */ /* 0x004fc800078ec0ff */
[----:B------:R-:W-:Y:S01]  /*28260*/  SHF.R.U32.HI R20, RZ, 0x2, R20 ;  /* 0x00000002ff147819 */ /* 0x000fe20000011614 */
[----:B---3--:R-:W-:-:S05]  /*28270*/  IMAD.SHL.U32 R21, R21, 0x20, RZ ;  /* 0x0000002015157824 */ /* 0x008fca00078e00ff */
[----:B------:R-:W-:-:S04]  /*28280*/  LOP3.LUT R21, R21, 0x60, RZ, 0xc0, !PT ;  /* 0x0000006015157812 */ /* 0x000fc800078ec0ff */
[----:B------:R-:W-:-:S05]  /*28290*/  LOP3.LUT R20, R20, R21, RZ, 0xfc, !PT ;  /* 0x0000001514147212 */ /* 0x000fca00078efcff */
[----:B------:R-:W-:-:S04]  /*282a0*/  IMAD.IADD R5, R20, 0x1, R25 ;  /* 0x0000000114057824 */ /* 0x000fc800078e0219 */
[----:B0-----:R-:W-:-:S04]  /*282b0*/  @P0 IMAD.HI.U32 R6, R5, R6, RZ ;  /* 0x0000000605060227 */ /* 0x001fc800078e00ff */
[----:B------:R-:W-:Y:S01]  /*282c0*/  IMAD.MOV.U32 R4, RZ, RZ, R5 ;  /* 0x000000ffff047224 */ /* 0x000fe200078e0005 */
[----:B----4-:R-:W-:Y:S01]  /*282d0*/  @P0 SHF.R.U32.HI R4, RZ, R0, R6 ;  /* 0x00000000ff040219 */ /* 0x010fe20000011606 */
        /* <DEDUP_REMOVED lines=25> */
[----:B------:R-:W-:Y:S02]  /*28470*/  IMAD R35, R35, R7, RZ ;  /* 0x0000000723237224 */ /* 0x000fe400078e02ff */
        /* <DEDUP_REMOVED lines=34> */
[----:B------:R-:W-:Y:S04]  /*286a0*/  @!P2 LDGSTS.E.BYPASS.LTC128B.128 [R8+0x19400], desc[UR42][R2.64], !P3 ;  /* 0x194000000208afae */ /* 0x000fe8000d901d6a */
[----:B------:R-:W-:Y:S04]  /*286b0*/  @!P2 LDGSTS.E.BYPASS.LTC128B.128 [R8+0x1b400], desc[UR42][R2.64+0x40], !P0 ;  /* 0x1b4000400208afae */ /* 0x000fe8000c101d6a */
[----:B------:R0:W-:Y:S04]  /*286c0*/  @!P2 LDGSTS.E.BYPASS.LTC128B.128 [R8+0x1d400], desc[UR42][R2.64+0x80], !P1 ;  /* 0x1d4000800208afae */ /* 0x0001e8000c901d6a */
[----:B0-2---:R0:W1:Y:S02]  /*286d0*/  SHFL.IDX PT, R2, R4, 0x3, 0x1c1f ;  /* 0x007c1f0004027f89 */ /* 0x00506400000e0000 */
.L_x_5736:
[----:B------:R-:W-:Y:S01]  /*286e0*/  VIADD R25, R25, 0x60 ;  /* 0x0000006019197836 */ /* 0x000fe20000000000 */
[----:B------:R-:W-:Y:S04]  /*286f0*/  BSSY B0, `(.L_x_5532) ;  /* 0x000000b000007945 */ /* 0x000fe80003800000 */
[----:B------:R-:W-:-:S13]  /*28700*/  ISETP.GE.AND P2, PT, R25, R35, PT ;  /* 0x000000231900720c */ /* 0x000fda0003f46270 */
[----:B------:R-:W-:Y:S05]  /*28710*/  @P2 BRA `(.L_x_5533) ;  /* 0x0000000000202947 */ /* 0x000fea0003800000 */
[----:B-1----:R-:W-:-:S05]  /*28720*/  IADD3 R2, P2, R32, R2, RZ ;  /* 0x0000000220027210 */ /* 0x002fca0007f5e0ff */
[----:B------:R-:W-:-:S05]  /*28730*/  IMAD.X R3, RZ, RZ, R0, P2 ;  /* 0x000000ffff037224 */ /* 0x000fca00010e0600 */
[----:B------:R-:W-:Y:S01]  /*28740*/  @!PT LDS RZ, [RZ] ;  /* 0x00000000fffff984 */ /* 0x000fe20000000800 */
[----:B------:R-:W-:Y:S01]  /*28750*/  @!PT LDS RZ, [RZ] ;  /* 0x00000000fffff984 */ /* 0x000fe20000000800 */
[----:B------:R-:W-:Y:S01]  /*28760*/  @!PT LDS RZ, [RZ] ;  /* 0x00000000fffff984 */ /* 0x000fe20000000800 */
[----:B------:R2:W-:Y:S04]  /*28770*/  LDGSTS.E.BYPASS.LTC128B.128 [R8+0x19c00], desc[UR42][R2.64], !P3 ;  /* 0x19c0000002087fae */ /* 0x0005e8000d901d6a */
[----:B------:R2:W-:Y:S04]  /*28780*/  LDGSTS.E.BYPASS.LTC128B.128 [R8+0x1bc00], desc[UR42][R2.64+0x40], !P0 ;  /* 0x1bc0004002087fae */ /* 0x0005e8000c101d6a */
[----:B------:R2:W-:Y:S02]  /*28790*/  LDGSTS.E.BYPASS.LTC128B.128 [R8+0x1dc00], desc[UR42][R2.64+0x80], !P1 ;  /* 0x1dc0008002087fae */ /* 0x0005e4000c901d6a */
.L_x_5533:
[----:B------:R-:W-:Y:S05]  /*287a0*/  BSYNC B0 ;  /* 0x0000000000007941 */ /* 0x000fea0003800000 */
.L_x_5532:
[----:B------:R-:W-:Y:S01]  /*287b0*/  NOP ;  /* 0x0000000000007918 */ /* 0x000fe20000000000 */
[----:B------:R-:W-:-:S13]  /*287c0*/  PLOP3.LUT P0, PT, PT, PT, PT, 0x80, 0x0 ;  /* 0x000000000000781c */ /* 0x000fda0003f0f070 */
.L_x_5534:
[----:B------:R-:W-:Y:S02]  /*287d0*/  PLOP3.LUT P1, PT, P1, P0, PT, 0xa2, 0x0 ;  /* 0x000000000000781c */ /* 0x000fe40000f21472 */
[----:B------:R-:W-:-:S08]  /*287e0*/  @P0 R2UR P1, UR4, R23 ;  /* 0x00000000170402ca */ /* 0x000fd00000020000 */
[----:B------:R-:W-:-:S05]  /*287f0*/  @P0 PLOP3.LUT P0, PT, P1, PT, PT, 0x80, 0x0 ;  /* 0x000000000000081c */ /* 0x000fca0000f0f070 */
[----:B------:R-:W-:Y:S01]  /*28800*/  @!P1 SYNCS.ARRIVE.TRANS64.RED.A0T1 RZ, [UR4+0x2a800], RZ ;  /* 0x02a800ffffff99a7 */ /* 0x000fe20008200404 */
[----:B------:R-:W-:Y:S07]  /*28810*/  @!P1 ARRIVES.LDGSTSBAR.64.TRANSCNT [UR4+0x2a800] ;  /* 0x02a80000ff0099b0 */ /* 0x000fee0008000a84 */
[----:B------:R-:W-:Y:S05]  /*28820*/  @P0 BRA.U.ANY `(.L_x_5534) ;  /* 0xfffffffd00e80947 */ /* 0x000fea000393ffff */
[----:B-12---:R-:W2:Y:S02]  /*28830*/  LDL.LU R2, [R1+0x30] ;  /* 0x0000300001027983 */ /* 0x006ea40000300800 */
        /* <DEDUP_REMOVED lines=9> */
[----:B------:R-:W2:Y:S03]  /*288d0*/  SYNCS.PHASECHK.TRANS64.TRYWAIT P0, [R23+URZ+0x2a820], R0 ;  /* 0x02a82000170075a7 */ /* 0x000ea6000800017f */
[----:B-12---:R-:W-:Y:S05]  /*288e0*/  @!P0 BRA `(.L_x_5536) ;  /* 0x0000006c00cc8947 */ /* 0x006fea0003800000 */
.L_x_5737:
[----:B------:R-:W-:Y:S05]  /*288f0*/  BSYNC B0 ;  /* 0x0000000000007941 */ /* 0x000fea0003800000 */
.L_x_5535:
[----:B------:R-:W2:Y:S02]  /*28900*/  LDL.LU R2, [R1+0x28] ;  /* 0x0000280001027983 */ /* 0x000ea40000300800 */
[----:B--2---:R-:W-:-:S05]  /*28910*/  VIADD R21, R2, 0xfffffffe ;  /* 0xfffffffe02157836 */ /* 0x004fca0000000000 */
[----:B------:R-:W-:-:S13]  /*28920*/  ISETP.GE.AND P0, PT, R21, R37, PT ;  /* 0x000000251500720c */ /* 0x000fda0003f06270 */
[----:B------:R-:W-:Y:S05]  /*28930*/  @!P0 BRA `(.L_x_5537) ;  /* 0x0000001400648947 */ /* 0x000fea0003800000 */
[----:B------:R-:W-:Y:S02]  /*28940*/  IMAD.MOV.U32 R5, RZ, RZ, R24 ;  /* 0x000000ffff057224 */ /* 0x000fe400078e0018 */
[----:B------:R-:W-:-:S07]  /*28950*/  IMAD.MOV.U32 R6, RZ, RZ, R28 ;  /* 0x000000ffff067224 */ /* 0x000fce00078e001c */
.L_x_5557:
[----:B--2---:R-:W2:Y:S01]  /*28960*/  LDC R7, c[0x0][0x430] ;  /* 0x00010c00ff077b82 */ /* 0x004ea20000000800 */
[----:B-1----:R-:W1:Y:S01]  /*28970*/  S2R R2, SR_TID.X ;  /* 0x0000000000027919 */ /* 0x002e620000002100 */
[----:B------:R-:W-:Y:S05]  /*28980*/  YIELD ;  /* 0x0000000000007946 */ /* 0x000fea0003800000 */
[----:B------:R-:W-:Y:S01]  /*28990*/  ULDC.64 UR4, c[0x0][0x428] ;  /* 0x00010a0000047ab9 */ /* 0x000fe20000000a00 */
[----:B--2---:R-:W-:Y:S02]  /*289a0*/  ISETP.NE.AND P0, PT, R7, 0x1, PT ;  /* 0x000000010700780c */ /* 0x004fe40003f05270 */
[C---:B-1----:R-:W-:Y:S01]  /*289b0*/  LOP3.LUT R0, R2.reuse, 0x7f, RZ, 0xc0, !PT ;  /* 0x0000007f02007812 */ /* 0x042fe200078ec0ff */
[----:B------:R-:W-:-:S10]  /*289c0*/  IMAD.SHL.U32 R2, R2, 0x20, RZ ;  /* 0x0000002002027824 */ /* 0x000fd400078e00ff */
[----:B0-----:R-:W0:Y:S01]  /*289d0*/  @P0 LDC R4, c[0x0][0x434] ;  /* 0x00010d00ff040b82 */ /* 0x001e220000000800 */
        /* <DEDUP_REMOVED lines=9> */
[----:B------:R-:W-:Y:S01]  /*28a70*/  IMAD R7, R7, R0, R3 ;  /* 0x0000000007077224 */ /* 0x000fe200078e0203 */
        /* <DEDUP_REMOVED lines=15> */
[----:B------:R-:W-:-:S02]  /*28b70*/  ISETP.GT.AND P1, PT, R0, R37, PT ;  /* 0x000000250000720c */ /* 0x000fc40003f24270 */
[----:B------:R-:W-:Y:S02]  /*28b80*/  SEL R28, RZ, 0x1, P0 ;  /* 0x00000001ff1c7807 */ /* 0x000fe40000000000 */
[----:B------:R-:W-:Y:S02]  /*28b90*/  SEL R24, R24, RZ, P0 ;  /* 0x000000ff18187207 */ /* 0x000fe40000000000 */
[----:B------:R-:W-:Y:S02]  /*28ba0*/  LOP3.LUT R28, R6, R28, RZ, 0x3c, !PT ;  /* 0x0000001c061c7212 */ /* 0x000fe400078e3cff */
[----:B--2---:R-:W-:Y:S01]  /*28bb0*/  SHF.R.S32.HI R10, RZ, 0x1f, R8 ;  /* 0x0000001fff0a7819 */ /* 0x004fe20000011408 */
[----:B------:R-:W-:Y:S06]  /*28bc0*/  @!P2 BRA `(.L_x_5538) ;  /* 0x000000000004a947 */ /* 0x000fec0003800000 */
[----:B------:R-:W-:Y:S01]  /*28bd0*/  BPT.TRAP 0x1 ;  /* 0x000000040000795c */ /* 0x000fe20000300000 */
.L_x_5538:
[----:B------:R-:W-:Y:S01]  /*28be0*/  IMAD R4, R24, 0x8, R23 ;  /* 0x0000000818047824 */ /* 0x000fe200078e0217 */
[----:B------:R-:W-:Y:S01]  /*28bf0*/  SHF.L.U32 R20, R28, 0x1f, RZ ;  /* 0x0000001f1c147819 */ /* 0x000fe200000006ff */
[----:B------:R-:W-:Y:S01]  /*28c00*/  BSSY B0, `(.L_x_5539) ;  /* 0x0000004000007945 */ /* 0x000fe20003800000 */
[----:B------:R-:W-:Y:S02]  /*28c10*/  SHF.R.S32.HI R9, RZ, 0x1f, R7 ;  /* 0x0000001fff097819 */ /* 0x000fe40000011407 */
[----:B------:R-:W0:Y:S02]  /*28c20*/  SYNCS.PHASECHK.TRANS64.TRYWAIT P0, [R4+URZ+0x2a880], R20 ;  /* 0x02a88014040075a7 */ /* 0x000e24000800017f */
[----:B0-----:R-:W-:Y:S05]  /*28c30*/  @!P0 BRA `(.L_x_5540) ;  /* 0x0000006c000c8947 */ /* 0x001fea0003800000 */
.L_x_5738:
[----:B------:R-:W-:Y:S05]  /*28c40*/  BSYNC B0 ;  /* 0x0000000000007941 */ /* 0x000fea0003800000 */
.L_x_5539:
[----:B------:R-:W2:Y:S01]  /*28c50*/  LDL R14, [R1+0x10] ;  /* 0x00001000010e7983 */ /* 0x000ea20000100800 */
[----:B------:R-:W-:Y:S01]  /*28c60*/  ULDC.64 UR4, c[0x0][0x328] ;  /* 0x0000ca0000047ab9 */ /* 0x000fe20000000a00 */
[----:B------:R-:W1:Y:S01]  /*28c70*/  LDC R11, c[0x0][0x2f4] ;  /* 0x0000bd00ff0b7b82 */ /* 0x000e620000000800 */
[----:B------:R-:W-:Y:S01]  /*28c80*/  IMAD R0, R9, UR4, RZ ;  /* 0x0000000409007c24 */ /* 0x000fe2000f8e02ff */
[----:B------:R-:W-:Y:S01]  /*28c90*/  ULDC.64 UR6, c[0x0][0x318] ;  /* 0x0000c60000067ab9 */ /* 0x000fe20000000a00 */
[C---:B------:R-:W-:Y:S01]  /*28ca0*/  IMAD.WIDE.U32 R2, R7.reuse, UR4, RZ ;  /* 0x0000000407027c25 */ /* 0x040fe2000f8e00ff */
        /* <DEDUP_REMOVED lines=10> */
[----:B------:R-:W-:Y:S02]  /*28d50*/  IADD3 R3, R3, R0, RZ ;  /* 0x0000000003037210 */ /* 0x000fe40007ffe0ff */
[C---:B------:R-:W-:Y:S01]  /*28d60*/  IMAD R27, R18.reuse, UR5, R27 ;  /* 0x00000005121b7c24 */ /* 0x040fe2000f8e021b */
[-C--:B-1----:R-:W-:Y:S01]  /*28d70*/  ISETP.GE.AND P2, PT, R13, R11.reuse, PT ;  /* 0x0000000b0d00720c */ /* 0x082fe20003f46270 */
[----:B------:R-:W-:Y:S01]  /*28d80*/  IMAD.WIDE.U32 R2, R18, UR4, R2 ;  /* 0x0000000412027c25 */ /* 0x000fe2000f8e0002 */
[----:B------:R-:W-:Y:S01]  /*28d90*/  UMOV UR4, 0xffffffff ;  /* 0xffffffff00047882 */ /* 0x000fe20000000000 */
[----:B------:R-:W-:-:S02]  /*28da0*/  ISETP.GE.AND P3, PT, R12, R11, PT ;  /* 0x0000000b0c00720c */ /* 0x000fc40003f66270 */
[----:B------:R-:W-:Y:S02]  /*28db0*/  ISETP.GE.AND P4, PT, R32, R11, PT ;  /* 0x0000000b2000720c */ /* 0x000fe40003f86270 */
        /* <DEDUP_REMOVED lines=28> */
.L_x_5748:
        /* <DEDUP_REMOVED lines=10> */
.L_x_5542:
        /* <DEDUP_REMOVED lines=11> */
.L_x_5543:
[----:B------:R2:W-:Y:S01]  /*290d0*/  SYNCS.ARRIVE.TRANS64.A1T0 RZ, [R4+URZ+0x2a870], RZ ;  /* 0x02a870ff04ff79a7 */ /* 0x0005e2000810003f */
[----:B------:R-:W-:Y:S05]  /*290e0*/  @!P3 BRA `(.L_x_5544) ;  /* 0x000000000004b947 */ /* 0x000fea0003800000 */
[----:B------:R-:W-:Y:S01]  /*290f0*/  BPT.TRAP 0x1 ;  /* 0x000000040000795c */ /* 0x000fe20000300000 */
.L_x_5544:
[----:B------:R-:W3:Y:S01]  /*29100*/  SYNCS.PHASECHK.TRANS64.TRYWAIT P0, [R4+URZ+0x2a840], R20 ;  /* 0x02a84014040075a7 */ /* 0x000ee2000800017f */
[----:B------:R-:W-:Y:S04]  /*29110*/  BSSY B0, `(.L_x_5545) ;  /* 0x0000002000007945 */ /* 0x000fe80003800000 */
[----:B---3--:R-:W-:Y:S05]  /*29120*/  @!P0 BRA `(.L_x_5546) ;  /* 0x0000006c00188947 */ /* 0x008fea0003800000 */
.L_x_5749:
[----:B------:R-:W-:Y:S05]  /*29130*/  BSYNC B0 ;  /* 0x0000000000007941 */ /* 0x000fea0003800000 */
.L_x_5545:
[----:B------:R-:W-:Y:S01]  /*29140*/  ULDC.64 UR4, c[0x0][0x300] ;  /* 0x0000c00000047ab9 */ /* 0x000fe20000000a00 */
[----:B------:R-:W4:Y:S01]  /*29150*/  LDC R11, c[0x0][0x2f4] ;  /* 0x0000bd00ff0b7b82 */ /* 0x000f220000000800 */
        /* <DEDUP_REMOVED lines=46> */
.L_x_5759:
        /* <DEDUP_REMOVED lines=10> */
.L_x_5548:
        /* <DEDUP_REMOVED lines=11> */
.L_x_5549:
[----:B------:R-:W-:Y:S01]  /*29590*/  IMAD.U32 R0, RZ, RZ, UR37 ;  /* 0x00000025ff007e24 */ /* 0x000fe2000f8e00ff */
[----:B------:R0:W-:Y:S04]  /*295a0*/  SYNCS.ARRIVE.TRANS64.A1T0 RZ, [R4+URZ+0x2a830], RZ ;  /* 0x02a830ff04ff79a7 */ /* 0x0001e8000810003f */
[----:B------:R-:W-:-:S13]  /*295b0*/  ISETP.NE.AND P0, PT, R0, 0x3, PT ;  /* 0x000000030000780c */ /* 0x000fda0003f05270 */
[----:B0-----:R-:W-:Y:S05]  /*295c0*/  @!P0 BRA `(.L_x_5550) ;  /* 0x0000000000048947 */ /* 0x001fea0003800000 */
[----:B------:R-:W-:Y:S01]  /*295d0*/  BPT.TRAP 0x1 ;  /* 0x000000040000795c */ /* 0x000fe20000300000 */
.L_x_5550:
[----:B------:R-:W-:Y:S01]  /*295e0*/  LOP3.LUT R2, R6, 0x1, RZ, 0x3c, !PT ;  /* 0x0000000106027812 */ /* 0x000fe200078e3cff */
[----:B------:R-:W-:Y:S01]  /*295f0*/  IMAD R0, R5, 0x8, R23 ;  /* 0x0000000805007824 */ /* 0x000fe200078e0217 */
[----:B------:R-:W-:Y:S02]  /*29600*/  BSSY B0, `(.L_x_5551) ;  /* 0x0000004000007945 */ /* 0x000fe40003800000 */
[----:B------:R-:W-:-:S04]  /*29610*/  SHF.L.U32 R2, R2, 0x1f, RZ ;  /* 0x0000001f02027819 */ /* 0x000fc800000006ff */
[----:B------:R-:W0:Y:S02]  /*29620*/  SYNCS.PHASECHK.TRANS64.TRYWAIT P2, [R0+URZ+0x2a870], R2 ;  /* 0x02a87002000075a7 */ /* 0x000e24000804017f */
[----:B0-----:R-:W-:Y:S05]  /*29630*/  @!P2 BRA `(.L_x_5552) ;  /* 0x0000006c0018a947 */ /* 0x001fea0003800000 */
.L_x_5760:
[----:B------:R-:W-:Y:S05]  /*29640*/  BSYNC B0 ;  /* 0x0000000000007941 */ /* 0x000fea0003800000 */
.L_x_5551:
[----:B------:R-:W-:-:S05]  /*29650*/  IMAD.U32 R3, RZ, RZ, UR39 ;  /* 0x00000027ff037e24 */ /* 0x000fca000f8e00ff */
[----:B------:R-:W-:-:S13]  /*29660*/  ISETP.NE.AND P2, PT, R3, 0x3, PT ;  /* 0x000000030300780c */ /* 0x000fda0003f45270 */
[----:B------:R-:W-:Y:S05]  /*29670*/  @!P2 BRA `(.L_x_5553) ;  /* 0x000000000004a947 */ /* 0x000fea0003800000 */
[----:B------:R-:W-:Y:S01]  /*29680*/  BPT.TRAP 0x1 ;  /* 0x000000040000795c */ /* 0x000fe20000300000 */
.L_x_5553:
[----:B------:R-:W-:Y:S01]  /*29690*/  SHF.L.U32 R3, R6, 0x1f, RZ ;  /* 0x0000001f06037819 */ /* 0x000fe200000006ff */
[----:B------:R-:W-:-:S03]  /*296a0*/  IMAD R2, R5, 0x6000, RZ ;  /* 0x0000600005027824 */ /* 0x000fc600078e02ff */
[----:B------:R-:W0:Y:S02]  /*296b0*/  SYNCS.PHASECHK.TRANS64.TRYWAIT P2, [R0+URZ+0x2a860], R3 ;  /* 0x02a86003000075a7 */ /* 0x000e24000804017f */
[----:B0-----:R-:W-:Y:S05]  /*296c0*/  @!P2 BRA `(.L_x_5554) ;  /* 0x0000006c0008a947 */ /* 0x001fea0003800000 */
.L_x_5761:
[----:B------:R-:W5:Y:S04]  /*296d0*/  LDL R12, [R1+0xc] ;  /* 0x00000c00010c7983 */ /* 0x000f680000100800 */
[----:B------:R-:W5:Y:S01]  /*296e0*/  LDL R13, [R1+0x8] ;  /* 0x00000800010d7983 */ /* 0x000f620000100800 */
[----:B------:R-:W-:Y:S01]  /*296f0*/  LOP3.LUT R3, R2, R22, RZ, 0xfc, !PT ;  /* 0x0000001602037212 */ /* 0x000fe200078efcff */
[----:B------:R-:W-:Y:S05]  /*29700*/  WARPSYNC.ALL ;  /* 0x0000000000007948 */ /* 0x000fea0003800000 */
[----:B------:R-:W-:Y:S01]  /*29710*/  IMAD.IADD R3, R23, 0x1, R3 ;  /* 0x0000000117037824 */ /* 0x000fe200078e0203 */
[----:B------:R-:W5:Y:S04]  /*29720*/  LDL R14, [R1+0x4] ;  /* 0x00000400010e7983 */ /* 0x000f680000100800 */
[----:B--234-:R-:W0:Y:S02]  /*29730*/  LDSM.16.MT88.4 R4, [R3+0xc400] ;  /* 0x00c400000304783b */ /* 0x01ce240000004200 */
[----:B0-----:R-:W-:-:S02]  /*29740*/  PRMT R8, R4, 0x6420, R5 ;  /* 0x0000642004087816 */ /* 0x001fc40000000005 */
[----:B------:R-:W-:Y:S01]  /*29750*/  PRMT R9, R4, 0x7531, R5 ;  /* 0x0000753104097816 */ /* 0x000fe20000000005 */
[----:B------:R-:W-:Y:S01]  /*29760*/  VIADD R4, R2, 0x2000 ;  /* 0x0000200002047836 */ /* 0x000fe20000000000 */
[C-C-:B------:R-:W-:Y:S02]  /*29770*/  PRMT R10, R6.reuse, 0x6420, R7.reuse ;  /* 0x00006420060a7816 */ /* 0x140fe40000000007 */
[----:B------:R-:W-:Y:S02]  /*29780*/  PRMT R11, R6, 0x7531, R7 ;  /* 0x00007531060b7816 */ /* 0x000fe40000000007 */
[----:B------:R-:W-:-:S05]  /*29790*/  LOP3.LUT R4, R4, R22, RZ, 0xfc, !PT ;  /* 0x0000001604047212 */ /* 0x000fca00078efcff */
[----:B------:R-:W-:Y:S01]  /*297a0*/  IMAD.IADD R4, R23, 0x1, R4 ;  /* 0x0000000117047824 */ /* 0x000fe200078e0204 */
[----:B-----5:R-:W-:-:S05]  /*297b0*/  IADD3 R3, R17, R2, R12 ;  /* 0x0000000211037210 */ /* 0x020fca0007ffe00c */
[----:B------:R-:W-:Y:S04]  /*297c0*/  STSM.16.M88.4 [R3], R8 ;  /* 0x0000000803007844 */ /* 0x000fe80000000200 */
[----:B------:R-:W0:Y:S02]  /*297d0*/  LDSM.16.MT88.4 R4, [R4+0xc400] ;  /* 0x00c400000404783b */ /* 0x000e240000004200 */
[C-C-:B0-----:R-:W-:Y:S02]  /*297e0*/  PRMT R8, R4.reuse, 0x6420, R5.reuse ;  /* 0x0000642004087816 */ /* 0x141fe40000000005 */
[----:B------:R-:W-:Y:S01]  /*297f0*/  PRMT R9, R4, 0x7531, R5 ;  /* 0x0000753104097816 */ /* 0x000fe20000000005 */
[----:B------:R-:W-:-:S05]  /*29800*/  VIADD R4, R2, 0x4000 ;  /* 0x0000400002047836 */ /* 0x000fca0000000000 */
        /* <DEDUP_REMOVED lines=16> */
[----:B------:R-:W3:Y:S01]  /*29910*/  LDL R13, [R1+0x14] ;  /* 0x00001400010d7983 */ /* 0x000ee20000100800 */
[C-C-:B--2---:R-:W-:Y:S02]  /*29920*/  PRMT R8, R4.reuse, 0x6420, R5.reuse ;  /* 0x0000642004087816 */ /* 0x144fe40000000005 */
[----:B------:R-:W-:Y:S02]  /*29930*/  PRMT R9, R4, 0x7531, R5 ;  /* 0x0000753104097816 */ /* 0x000fe40000000005 */
[----:B------:R-:W-:-:S02]  /*29940*/  PRMT R10, R6, 0x6420, R7 ;  /* 0x00006420060a7816 */ /* 0x000fc40000000007 */
[----:B------:R-:W-:Y:S02]  /*29950*/  PRMT R11, R6, 0x7531, R7 ;  /* 0x00007531060b7816 */ /* 0x000fe40000000007 */
        /* <DEDUP_REMOVED lines=45> */
[----:B---3--:R-:W-:Y:S02]  /*29c30*/  IADD3 R3, R17, R13, R2 ;  /* 0x0000000d11037210 */ /* 0x008fe40007ffe002 */
        /* <DEDUP_REMOVED lines=30> */
.L_x_5555:
[----:B--2---:R2:W-:Y:S01]  /*29e20*/  SYNCS.ARRIVE.TRANS64.A1T0 RZ, [R0+URZ+0x2a850], RZ ;  /* 0x02a850ff00ff79a7 */ /* 0x0045e2000810003f */
[----:B------:R-:W-:Y:S06]  /*29e30*/  BAR.SYNC.DEFER_BLOCKING 0x2, 0x80 ;  /* 0x0082000000007b1d */ /* 0x000fec0000010000 */
[----:B------:R-:W-:Y:S05]  /*29e40*/  @!P0 BRA `(.L_x_5556) ;  /* 0x0000000000048947 */ /* 0x000fea0003800000 */
[----:B------:R-:W-:Y:S01]  /*29e50*/  BPT.TRAP 0x1 ;  /* 0x000000040000795c */ /* 0x000fe20000300000 */
.L_x_5556:
[----:B------:R-:W3:Y:S01]  /*29e60*/  LDL R2, [R1] ;  /* 0x0000000001027983 */ /* 0x000ee20000100800 */
[----:B--2---:R-:W-:Y:S02]  /*29e70*/  VIADD R0, R0, 0x2a880 ;  /* 0x0002a88000007836 */ /* 0x004fe40000000000 */
[----:B------:R-:W-:Y:S02]  /*29e80*/  IMAD.MOV.U32 R5, RZ, RZ, R24 ;  /* 0x000000ffff057224 */ /* 0x000fe400078e0018 */
[----:B------:R-:W-:Y:S01]  /*29e90*/  IMAD.MOV.U32 R6, RZ, RZ, R28 ;  /* 0x000000ffff067224 */ /* 0x000fe200078e001c */
[----:B---3--:R-:W-:-:S04]  /*29ea0*/  PRMT R0, R2, 0x654, R0 ;  /* 0x0000065402007816 */ /* 0x008fc80000000000 */
[----:B------:R2:W-:Y:S01]  /*29eb0*/  SYNCS.ARRIVE.TRANS64.RED.A1T0 RZ, [R0+URZ], RZ ;  /* 0x000000ff00ff79a7 */ /* 0x0005e2000810043f */
[----:B------:R-:W-:Y:S05]  /*29ec0*/  @P1 BRA `(.L_x_5557) ;  /* 0xffffffe800a41947 */ /* 0x000fea000383ffff */
.L_x_5537:
[----:B-12---:R-:W1:Y:S01]  /*29ed0*/  S2R R0, SR_TID.X ;  /* 0x0000000000007919 */ /* 0x006e620000002100 */
[----:B------:R-:W-:Y:S01]  /*29ee0*/  BSSY B0, `(.L_x_5558) ;  /* 0x0000012000007945 */ /* 0x000fe20003800000 */
[----:B-1----:R-:W-:Y:S01]  /*29ef0*/  LOP3.LUT R2, R0, 0x7f, RZ, 0xc0, !PT ;  /* 0x0000007f00027812 */ /* 0x002fe200078ec0ff */
[----:B------:R-:W-:-:S03]  /*29f00*/  IMAD.U32 R0, RZ, RZ, UR37 ;  /* 0x00000025ff007e24 */ /* 0x000fc6000f8e00ff */
[----:B------:R-:W-:Y:S02]  /*29f10*/  ISETP.NE.AND P1, PT, R2, RZ, PT ;  /* 0x000000ff0200720c */ /* 0x000fe40003f25270 */
[----:B------:R-:W-:-:S11]  /*29f20*/  ISETP.NE.AND P0, PT, R0, 0x3, PT ;  /* 0x000000030000780c */ /* 0x000fd60003f05270 */
[----:B------:R-:W-:Y:S05]  /*29f30*/  @P1 BRA `(.L_x_5559) ;  /* 0x0000000000301947 */ /* 0x000fea0003800000 */
[----:B0-----:R-:W0:Y:S01]  /*29f40*/  S2R R3, SR_LANEID ;  /* 0x0000000000037919 */ /* 0x001e220000000000 */
[----:B------:R-:W-:Y:S02]  /*29f50*/  VOTEU.ANY UR4, UPT, PT ;  /* 0x0000000000047886 */ /* 0x000fe400038e0100 */
[----:B------:R-:W0:Y:S08]  /*29f60*/  FLO.U32 R0, UR4 ;  /* 0x0000000400007d00 */ /* 0x000e3000080e0000 */
[----:B------:R-:W1:Y:S01]  /*29f70*/  POPC R5, UR4 ;  /* 0x0000000400057d09 */ /* 0x000e620008000000 */
[----:B0-----:R-:W-:-:S02]  /*29f80*/  ISETP.EQ.U32.AND P1, PT, R0, R3, PT ;  /* 0x000000030000720c */ /* 0x001fc40003f22070 */
[----:B------:R-:W1:Y:S11]  /*29f90*/  LDC.64 R2, c[0x0][0xc60] ;  /* 0x00031800ff027b82 */ /* 0x000e760000000a00 */
[----:B-1----:R-:W2:Y:S01]  /*29fa0*/  @P1 ATOMG.E.ADD.STRONG.GPU PT, R3, desc[UR42][R2.64], R5 ;  /* 0x00000005020319a8 */ /* 0x002ea200081ee1ea */
[----:B------:R-:W0:Y:S02]  /*29fb0*/  S2R R4, SR_LTMASK ;  /* 0x0000000000047919 */ /* 0x000e240000003900 */
[----:B0-----:R-:W-:-:S04]  /*29fc0*/  LOP3.LUT R4, R4, UR4, RZ, 0xc0, !PT ;  /* 0x0000000404047c12 */ /* 0x001fc8000f8ec0ff */
[----:B------:R-:W0:Y:S01]  /*29fd0*/  POPC R7, R4 ;  /* 0x0000000400077309 */ /* 0x000e220000000000 */
[----:B--2---:R-:W0:Y:S02]  /*29fe0*/  SHFL.IDX PT, R0, R3, R0, 0x1f ;  /* 0x00001f0003007589 */ /* 0x004e2400000e0000 */
[----:B0-----:R-:W-:-:S07]  /*29ff0*/  IADD3 R16, R0, UR38, R7 ;  /* 0x0000002600107c10 */ /* 0x001fce000fffe007 */
.L_x_5559:
[----:B------:R-:W-:Y:S05]  /*2a000*/  BSYNC B0 ;  /* 0x0000000000007941 */ /* 0x000fea0003800000 */
.L_x_5558:
[----:B------:R-:W-:Y:S05]  /*2a010*/  @!P0 BRA `(.L_x_5560) ;  /* 0x0000000000048947 */ /* 0x000fea0003800000 */
[----:B------:R-:W-:Y:S01]  /*2a020*/  BPT.TRAP 0x1 ;  /* 0x000000040000795c */ /* 0x000fe20000300000 */
.L_x_5560:
[----:B0-----:R-:W-:Y:S01]  /*2a030*/  LOP3.LUT R3, R28, 0x1, RZ, 0x3c, !PT ;  /* 0x000000011c037812 */ /* 0x001fe200078e3cff */
[----:B------:R-:W-:Y:S01]  /*2a040*/  IMAD R2, R24, 0x8, R23 ;  /* 0x0000000818027824 */ /* 0x000fe200078e0217 */
[----:B------:R-:W-:Y:S02]  /*2a050*/  BSSY B0, `(.L_x_5561) ;  /* 0x0000004000007945 */ /* 0x000fe40003800000 */
[----:B------:R-:W-:-:S04]  /*2a060*/  SHF.L.U32 R3, R3, 0x1f, RZ ;  /* 0x0000001f03037819 */ /* 0x000fc800000006ff */
[----:B------:R-:W0:Y:S02]  /*2a070*/  SYNCS.PHASECHK.TRANS64.TRYWAIT P1, [R2+URZ+0x2a870], R3 ;  /* 0x02a87003020075a7 */ /* 0x000e24000802017f */
[----:B0-----:R-:W-:Y:S05]  /*2a080*/  @!P1 BRA `(.L_x_5562) ;  /* 0x0000006000ac9947 */ /* 0x001fea0003800000 */
.L_x_5762:
[----:B------:R-:W-:Y:S05]  /*2a090*/  BSYNC B0 ;  /* 0x0000000000007941 */ /* 0x000fea0003800000 */
.L_x_5561:
[----:B------:R-:W-:-:S05]  /*2a0a0*/  IMAD.U32 R0, RZ, RZ, UR39 ;  /* 0x00000027ff007e24 */ /* 0x000fca000f8e00ff */
[----:B------:R-:W-:-:S13]  /*2a0b0*/  ISETP.NE.AND P1, PT, R0, 0x3, PT ;  /* 0x000000030000780c */ /* 0x000fda0003f25270 */
[----:B------:R-:W-:Y:S05]  /*2a0c0*/  @!P1 BRA `(.L_x_5563) ;  /* 0x0000000000049947 */ /* 0x000fea0003800000 */
[----:B------:R-:W-:Y:S01]  /*2a0d0*/  BPT.TRAP 0x1 ;  /* 0x000000040000795c */ /* 0x000fe20000300000 */
.L_x_5563:
[----:B0-----:R-:W-:-:S04]  /*2a0e0*/  SHF.L.U32 R3, R28, 0x1f, RZ ;  /* 0x0000001f1c037819 */ /* 0x001fc800000006ff */
[----:B------:R-:W0:Y:S02]  /*2a0f0*/  SYNCS.PHASECHK.TRANS64.TRYWAIT P1, [R2+URZ+0x2a860], R3 ;  /* 0x02a86003020075a7 */ /* 0x000e24000802017f */
[----:B0-----:R-:W-:Y:S05]  /*2a100*/  @!P1 BRA `(.L_x_5564) ;  /* 0x0000006000a09947 */ /* 0x001fea0003800000 */
.L_x_5763:
[----:B------:R-:W2:Y:S04]  /*2a110*/  LDL R13, [R1+0xc] ;  /* 0x00000c00010d7983 */ /* 0x000ea80000100800 */
[----:B------:R-:W3:Y:S01]  /*2a120*/  LDL R14, [R1+0x8] ;  /* 0x00000800010e7983 */ /* 0x000ee20000100800 */
[----:B0-----:R-:W-:Y:S01]  /*2a130*/  IMAD R3, R24, 0x6000, RZ ;  /* 0x0000600018037824 */ /* 0x001fe200078e02ff */
[----:B------:R-:W-:Y:S05]  /*2a140*/  WARPSYNC.ALL ;  /* 0x0000000000007948 */ /* 0x000fea0003800000 */
[----:B------:R-:W-:Y:S01]  /*2a150*/  LOP3.LUT R0, R3, R22, RZ, 0xfc, !PT ;  /* 0x0000001603007212 */ /* 0x000fe200078efcff */
[----:B------:R-:W4:Y:S04]  /*2a160*/  LDL R15, [R1+0x4] ;  /* 0x00000400010f7983 */ /* 0x000f280000100800 */
[----:B------:R-:W-:-:S05]  /*2a170*/  IMAD.IADD R12, R23, 0x1, R0 ;  /* 0x00000001170c7824 */ /* 0x000fca00078e0200 */
[----:B------:R-:W0:Y:S02]  /*2a180*/  LDSM.16.MT88.4 R4, [R12+0xc400] ;  /* 0x00c400000c04783b */ /* 0x000e240000004200 */
[C-C-:B0-----:R-:W-:Y:S02]  /*2a190*/  PRMT R8, R4.reuse, 0x6420, R5.reuse ;  /* 0x0000642004087816 */ /* 0x141fe40000000005 */
[----:B------:R-:W-:Y:S02]  /*2a1a0*/  PRMT R9, R4, 0x7531, R5 ;  /* 0x0000753104097816 */ /* 0x000fe40000000005 */
[----:B------:R-:W-:Y:S02]  /*2a1b0*/  IADD3 R4, R3, 0x2000, RZ ;  /* 0x0000200003047810 */ /* 0x000fe40007ffe0ff */
[----:B------:R-:W-:Y:S02]  /*2a1c0*/  PRMT R10, R6, 0x6420, R7 ;  /* 0x00006420060a7816 */ /* 0x000fe40000000007 */
[----:B------:R-:W-:-:S02]  /*2a1d0*/  LOP3.LUT R4, R4, R22, RZ, 0xfc, !PT ;  /* 0x0000001604047212 */ /* 0x000fc400078efcff */
[----:B------:R-:W-:-:S03]  /*2a1e0*/  PRMT R11, R6, 0x7531, R7 ;  /* 0x00007531060b7816 */ /* 0x000fc60000000007 */
[----:B------:R-:W-:Y:S01]  /*2a1f0*/  IMAD.IADD R4, R23, 0x1, R4 ;  /* 0x0000000117047824 */ /* 0x000fe200078e0204 */
[----:B--2---:R-:W-:-:S05]  /*2a200*/  IADD3 R0, R17, R3, R13 ;  /* 0x0000000311007210 */ /* 0x004fca0007ffe00d */
        /* <DEDUP_REMOVED lines=18> */
[----:B------:R-:W0:Y:S01]  /*2a330*/  LDSM.16.MT88.4 R4, [R12+0xc400] ;  /* 0x00c400000c04783b */ /* 0x000e220000004200 */
[----:B------:R-:W-:Y:S02]  /*2a340*/  LOP3.LUT R13, R22, 0x2800, RZ, 0xfc, !PT ;  /* 0x00002800160d7812 */ /* 0x000fe400078efcff */
[----:B---3--:R-:W-:Y:S02]  /*2a350*/  IADD3 R0, R17, R14, R3 ;  /* 0x0000000e11007210 */ /* 0x008fe40007ffe003 */
[----:B------:R-:W2:Y:S01]  /*2a360*/  LDL R14, [R1+0x14] ;  /* 0x00001400010e7983 */ /* 0x000ea20000100800 */
[----:B0-----:R-:W-:-:S02]  /*2a370*/  PRMT R8, R4, 0x6420, R5 ;  /* 0x0000642004087816 */ /* 0x001fc40000000005 */
[----:B------:R-:W-:Y:S02]  /*2a380*/  PRMT R9, R4, 0x7531, R5 ;  /* 0x0000753104097816 */ /* 0x000fe40000000005 */
[C-C-:B------:R-:W-:Y:S02]  /*2a390*/  PRMT R10, R6.reuse, 0x6420, R7.reuse ;  /* 0x00006420060a7816 */ /* 0x140fe40000000007 */
        /* <DEDUP_REMOVED lines=21> */
[----:B----4-:R-:W-:Y:S02]  /*2a4f0*/  IADD3 R0, R17, R15, R3 ;  /* 0x0000000f11007210 */ /* 0x010fe40007ffe003 */
[C-C-:B0-----:R-:W-:Y:S02]  /*2a500*/  PRMT R8, R4.reuse, 0x6420, R5.reuse ;  /* 0x0000642004087816 */ /* 0x141fe40000000005 */
[----:B------:R-:W-:-:S02]  /*2a510*/  PRMT R9, R4, 0x7531, R5 ;  /* 0x0000753104097816 */ /* 0x000fc40000000005 */
        /* <DEDUP_REMOVED lines=53> */
.L_x_5565:
[----:B-1----:R1:W-:Y:S01]  /*2a870*/  SYNCS.ARRIVE.TRANS64.A1T0 RZ, [R2+URZ+0x2a850], RZ ;  /* 0x02a850ff02ff79a7 */ /* 0x0023e2000810003f */
[----:B------:R-:W-:Y:S06]  /*2a880*/  BAR.SYNC.DEFER_BLOCKING 0x2, 0x80 ;  /* 0x0082000000007b1d */ /* 0x000fec0000010000 */
[----:B------:R-:W-:Y:S05]  /*2a890*/  @!P0 BRA `(.L_x_5566) ;  /* 0x0000000000048947 */ /* 0x000fea0003800000 */
[----:B------:R-:W-:Y:S01]  /*2a8a0*/  BPT.TRAP 0x1 ;  /* 0x000000040000795c */ /* 0x000fe20000300000 */
.L_x_5566:
[----:B------:R-:W2:Y:S01]  /*2a8b0*/  LDL R0, [R1] ;  /* 0x0000000001007983 */ /* 0x000ea20000100800 */
        /* <DEDUP_REMOVED lines=8> */
.L_x_5507:
[----:B------:R-:W-:-:S13]  /*2a940*/  LOP3.LUT P0, RZ, R33, 0x20, RZ, 0xc0, !PT ;  /* 0x0000002021ff7812 */ /* 0x000fda000780c0ff */
[----:B------:R-:W-:Y:S05]  /*2a950*/  @!P0 BRA `(.L_x_5567) ;  /* 0x0000000000288947 */ /* 0x000fea0003800000 */
[----:B------:R-:W-:Y:S05]  /*2a960*/  WARPSYNC.ALL ;  /* 0x0000000000007948 */ /* 0x000fea0003800000 */
[----:B------:R-:W2:Y:S08]  /*2a970*/  S2UR UR4, SR_CgaCtaId ;  /* 0x00000000000479c3 */ /* 0x000eb00000008800 */
[----:B------:R-:W-:Y:S01]  /*2a980*/  BAR.SYNC.DEFER_BLOCKING 0x5, 0x180 ;  /* 0x0146000000007b1d */ /* 0x000fe20000010000 */
[----:B------:R-:W-:Y:S01]  /*2a990*/  MOV R23, 0x400 ;  /* 0x0000040000177802 */ /* 0x000fe20000000f00 */
[----:B--2---:R-:W-:-:S05]  /*2a9a0*/  IMAD.U32 R0, RZ, RZ, UR4 ;  /* 0x00000004ff007e24 */ /* 0x004fca000f8e00ff */
[----:B------:R-:W-:Y:S01]  /*2a9b0*/  LEA R23, R0, R23, 0x18 ;  /* 0x0000001700177211 */ /* 0x000fe200078ec0ff */
[----:B------:R2:W-:Y:S04]  /*2a9c0*/  STL [R1], R0 ;  /* 0x0000000001007387 */ /* 0x0005e80000100800 */
[----:B0-----:R2:W3:Y:S01]  /*2a9d0*/  LDS.128 R16, [R23+0x2a8d0] ;  /* 0x02a8d00017107984 */ /* 0x0014e20000000c00 */
[----:B------:R-:W-:Y:S06]  /*2a9e0*/  BAR.ARV 0x4, 0x180 ;  /* 0x0106000000007b1d */ /* 0x000fec0000002000 */
[----:B------:R-:W-:Y:S05]  /*2a9f0*/  BRA `(.L_x_5568) ;  /* 0x0000000800d47947 */ /* 0x000fea0003800000 */
.L_x_5567:
[----:B------:R-:W2:Y:S01]  /*2aa00*/  S2R R0, SR_TID.X ;  /* 0x0000000000007919 */ /* 0x000ea20000002100 */
[----:B------:R-:W-:Y:S01]  /*2aa10*/  UMOV UR4, 0xffffffff ;  /* 0xffffffff00047882 */ /* 0x000fe20000000000 */
[----:B--2---:R-:W-:-:S04]  /*2aa20*/  LOP3.LUT R4, R0, 0x1f, RZ, 0xc0, !PT ;  /* 0x0000001f00047812 */ /* 0x004fc800078ec0ff */
[----:B------:R-:W-:Y:S01]  /*2aa30*/  ISETP.NE.AND P0, PT, R4, 0x1f, PT ;  /* 0x0000001f0400780c */ /* 0x000fe20003f05270 */
[----:B------:R-:W-:-:S12]  /*2aa40*/  BRA.DIV UR4, `(.L_x_5569) ;  /* 0x0000005a04647947 */ /* 0x000fd8000b800000 */
[----:B------:R-:W-:Y:S01]  /*2aa50*/  IMAD.IADD R5, R19, 0x1, R4 ;  /* 0x0000000113057824 */ /* 0x000fe200078e0204 */
[----:B------:R-:W-:-:S04]  /*2aa60*/  ULDC UR4, c[0x0][0xc3c] ;  /* 0x00030f0000047ab9 */ /* 0x000fc80000000800 */
[----:B------:R-:W-:-:S13]  /*2aa70*/  ISETP.GE.OR P1, PT, R5, UR4, !P0 ;  /* 0x0000000405007c0c */ /* 0x000fda000c726670 */
[----:B-1----:R-:W1:Y:S02]  /*2aa80*/  @!P1 LDC.64 R2, c[0x0][0xc80] ;  /* 0x00032000ff029b82 */ /* 0x002e640000000a00 */
[----:B-1----:R-:W-:-:S06]  /*2aa90*/  @!P1 IMAD.WIDE R2, R5, 0x4, R2 ;  /* 0x0000000405029825 */ /* 0x002fcc00078e0202 */
[----:B------:R1:W2:Y:S01]  /*2aaa0*/  @!P1 LDG.E R3, desc[UR42][R2.64] ;  /* 0x0000002a02039981 */ /* 0x0002a2000c1e1900 */
[C---:B------:R-:W-:Y:S02]  /*2aab0*/  ISETP.GE.U32.AND P2, PT, R4.reuse, 0x2, PT ;  /* 0x000000020400780c */ /* 0x040fe40003f46070 */
[C---:B------:R-:W-:Y:S01]  /*2aac0*/  ISETP.GE.U32.AND P3, PT, R4.reuse, 0x4, PT ;  /* 0x000000040400780c */ /* 0x040fe20003f66070 */
[----:B------:R-:W-:Y:S01]  /*2aad0*/  SHFL.IDX PT, R0, R16, RZ, 0x1f ;  /* 0x00001fff10007589 */ /* 0x000fe200000e0000 */
[C---:B------:R-:W-:Y:S02]  /*2aae0*/  ISETP.GE.U32.AND P4, PT, R4.reuse, 0x8, PT ;  /* 0x000000080400780c */ /* 0x040fe40003f86070 */
[C---:B------:R-:W-:Y:S01]  /*2aaf0*/  ISETP.GE.U32.AND P5, PT, R4.reuse, 0x10, PT ;  /* 0x000000100400780c */ /* 0x040fe20003fa6070 */
[----:B------:R-:W-:Y:S01]  /*2ab00*/  SHFL.IDX PT, R16, R16, 0x1, 0x1f ;  /* 0x00201f0010107f89 */ /* 0x000fe200000e0000 */
[----:B-1----:R-:W-:Y:S02]  /*2ab10*/  IMAD.MOV.U32 R2, RZ, RZ, RZ ;  /* 0x000000ffff027224 */ /* 0x002fe400078e00ff */
[----:B--2---:R-:W-:Y:S01]  /*2ab20*/  @!P1 IMAD.MOV.U32 R2, RZ, RZ, R3 ;  /* 0x000000ffff029224 */ /* 0x004fe200078e0003 */
[----:B------:R-:W-:-:S04]  /*2ab30*/  ISETP.NE.AND P1, PT, R4, RZ, PT ;  /* 0x000000ff0400720c */ /* 0x000fc80003f25270 */
        /* <DEDUP_REMOVED lines=15> */
[----:B------:R1:W2:Y:S02]  /*2ac30*/  SHFL.IDX PT, R14, R3, 0x1f, 0x1f ;  /* 0x03e01f00030e7f89 */ /* 0x0002a400000e0000 */
.L_x_5773:
[----:B------:R-:W-:Y:S02]  /*2ac40*/  ULDC UR4, c[0x0][0xc38] ;  /* 0x00030e0000047ab9 */ /* 0x000fe40000000800 */
[----:B------:R-:W-:-:S04]  /*2ac50*/  IMAD.U32 R4, RZ, RZ, UR4 ;  /* 0x00000004ff047e24 */ /* 0x000fc8000f8e00ff */
[----:B--2---:R-:W-:-:S04]  /*2ac60*/  IMAD R5, R14, R4, RZ ;  /* 0x000000040e057224 */ /* 0x004fc800078e02ff */
[----:B------:R-:W-:-:S05]  /*2ac70*/  IMAD.IADD R16, R16, 0x1, R5 ;  /* 0x0000000110107824 */ /* 0x000fca00078e0205 */
[----:B------:R-:W-:-:S13]  /*2ac80*/  ISETP.GT.AND P6, PT, R16, R0, PT ;  /* 0x000000001000720c */ /* 0x000fda0003fc4270 */
[----:B------:R-:W-:Y:S05]  /*2ac90*/  @P6 BRA `(.L_x_5570) ;  /* 0x00000000009c6947 */ /* 0x000fea0003800000 */
.L_x_5575:
[----:B------:R-:W2:Y:S01]  /*2aca0*/  LDC R2, c[0x0][0xc3c] ;  /* 0x00030f00ff027b82 */ /* 0x000ea20000000800 */
[----:B------:R-:W-:-:S05]  /*2acb0*/  VIADD R19, R19, 0x1f ;  /* 0x0000001f13137836 */ /* 0x000fca0000000000 */
[----:B--2---:R-:W-:-:S13]  /*2acc0*/  ISETP.GE.AND P6, PT, R19, R2, PT ;  /* 0x000000021300720c */ /* 0x004fda0003fc6270 */
[----:B------:R-:W-:Y:S05]  /*2acd0*/  @P6 BRA `(.L_x_5571) ;  /* 0x0000000400d06947 */ /* 0x000fea0003800000 */
[----:B-1----:R-:W1:Y:S01]  /*2ace0*/  S2R R3, SR_TID.X ;  /* 0x0000000000037919 */ /* 0x002e620000002100 */
[----:B------:R-:W-:Y:S01]  /*2acf0*/  BSSY B0, `(.L_x_5572) ;  /* 0x0000009000007945 */ /* 0x000fe20003800000 */
[----:B-1----:R-:W-:-:S05]  /*2ad00*/  LOP3.LUT R3, R3, 0x1f, RZ, 0xc0, !PT ;  /* 0x0000001f03037812 */ /* 0x002fca00078ec0ff */
[----:B------:R-:W-:-:S05]  /*2ad10*/  IMAD.IADD R5, R19, 0x1, R3 ;  /* 0x0000000113057824 */ /* 0x000fca00078e0203 */
[----:B------:R-:W-:Y:S01]  /*2ad20*/  ISETP.GE.OR P6, PT, R5, R2, !P0 ;  /* 0x000000020500720c */ /* 0x000fe200047c6670 */
[----:B------:R-:W-:-:S12]  /*2ad30*/  IMAD.MOV.U32 R2, RZ, RZ, RZ ;  /* 0x000000ffff027224 */ /* 0x000fd800078e00ff */
[----:B------:R-:W-:Y:S05]  /*2ad40*/  @P6 BRA `(.L_x_5573) ;  /* 0x00000000000c6947 */ /* 0x000fea0003800000 */
[----:B------:R-:W1:Y:S02]  /*2ad50*/  LDC.64 R2, c[0x0][0xc80] ;  /* 0x00032000ff027b82 */ /* 0x000e640000000a00 */
[----:B-1----:R-:W-:-:S06]  /*2ad60*/  IMAD.WIDE R2, R5, 0x4, R2 ;  /* 0x0000000405027825 */ /* 0x002fcc00078e0202 */
[----:B------:R1:W5:Y:S02]  /*2ad70*/  LDG.E R2, desc[UR42][R2.64] ;  /* 0x0000002a02027981 */ /* 0x000364000c1e1900 */
.L_x_5573:
[----:B------:R-:W-:Y:S05]  /*2ad80*/  BSYNC B0 ;  /* 0x0000000000007941 */ /* 0x000fea0003800000 */
.L_x_5572:
[----:B------:R-:W-:-:S03]  /*2ad90*/  UMOV UR4, 0xffffffff ;  /* 0xffffffff00047882 */ /* 0x000fc60000000000 */
[----:B------:R-:W-:Y:S05]  /*2ada0*/  BRA.DIV UR4, `(.L_x_5574) ;  /* 0x0000005a04b07947 */ /* 0x000fea000b800000 */
[----:B-----5:R-:W1:Y:S02]  /*2adb0*/  SHFL.UP PT, R14, R2, 0x1, RZ ;  /* 0x04200000020e7989 */ /* 0x020e6400000e00ff */
        /* <DEDUP_REMOVED lines=15> */
.L_x_5781:
[----:B------:R-:W-:Y:S02]  /*2aeb0*/  ULDC UR4, c[0x0][0xc38] ;  /* 0x00030e0000047ab9 */ /* 0x000fe40000000800 */
[----:B------:R-:W-:-:S04]  /*2aec0*/  IMAD.U32 R4, RZ, RZ, UR4 ;  /* 0x00000004ff047e24 */ /* 0x000fc8000f8e00ff */
[----:B--2---:R-:W-:-:S04]  /*2aed0*/  IMAD R5, R14, R4, RZ ;  /* 0x000000040e057224 */ /* 0x004fc800078e02ff */
[----:B------:R-:W-:-:S05]  /*2aee0*/  IMAD.IADD R16, R5, 0x1, R16 ;  /* 0x0000000105107824 */ /* 0x000fca00078e0210 */
[----:B------:R-:W-:-:S13]  /*2aef0*/  ISETP.GT.AND P6, PT, R16, R0, PT ;  /* 0x000000001000720c */ /* 0x000fda0003fc4270 */
[----:B------:R-:W-:Y:S05]  /*2af00*/  @!P6 BRA `(.L_x_5575) ;  /* 0xfffffffc0064e947 */ /* 0x000fea000383ffff */
.L_x_5570:
[----:B------:R-:W-:Y:S01]  /*2af10*/  IMAD.IADD R16, R16, 0x1, -R5 ;  /* 0x0000000110107824 */ /* 0x000fe200078e0a05 */
[----:B------:R-:W-:-:S03]  /*2af20*/  UMOV UR4, 0xffffffff ;  /* 0xffffffff00047882 */ /* 0x000fc60000000000 */
[----:B------:R-:W-:-:S05]  /*2af30*/  IMAD R5, R3, R4, R16 ;  /* 0x0000000403057224 */ /* 0x000fca00078e0210 */
[----:B------:R-:W-:Y:S01]  /*2af40*/  ISETP.GT.AND P6, PT, R5, R0, PT ;  /* 0x000000000500720c */ /* 0x000fe20003fc4270 */
[----:B------:R-:W-:-:S12]  /*2af50*/  BRA.DIV UR4, `(.L_x_5576) ;  /* 0x0000005e04047947 */ /* 0x000fd8000b800000 */
[----:B------:R-:W-:-:S04]  /*2af60*/  VOTE.ANY R5, PT, !P6 ;  /* 0x0000000000057806 */ /* 0x000fc800070e0100 */
[----:B------:R-:W0:Y:S02]  /*2af70*/  POPC R6, R5 ;  /* 0x0000000500067309 */ /* 0x000e240000000000 */
[----:B0-----:R0:W2:Y:S02]  /*2af80*/  SHFL.IDX PT, R17, R2, R6, 0x1f ;  /* 0x00001f0602117589 */ /* 0x0010a400000e0000 */
.L_x_5785:
[----:B------:R-:W-:Y:S01]  /*2af90*/  ISETP.NE.AND P0, PT, R5, RZ, PT ;  /* 0x000000ff0500720c */ /* 0x000fe20003f05270 */
[----:B------:R-:W-:-:S12]  /*2afa0*/  IMAD.MOV.U32 R5, RZ, RZ, RZ ;  /* 0x000000ffff057224 */ /* 0x000fd800078e00ff */
[----:B------:R-:W-:Y:S05]  /*2afb0*/  @!P0 BRA `(.L_x_5577) ;  /* 0x0000000000108947 */ /* 0x000fea0003800000 */
[----:B------:R-:W-:Y:S01]  /*2afc0*/  UMOV UR4, 0xffffffff ;  /* 0xffffffff00047882 */ /* 0x000fe20000000000 */
[----:B------:R-:W-:Y:S02]  /*2afd0*/  IADD3 R12, R6, -0x1, RZ ;  /* 0xffffffff060c7810 */ /* 0x000fe40007ffe0ff */
[----:B------:R-:W-:Y:S05]  /*2afe0*/  BRA.DIV UR4, `(.L_x_5578) ;  /* 0x0000005e04287947 */ /* 0x000fea000b800000 */
[----:B------:R3:W4:Y:S02]  /*2aff0*/  SHFL.IDX PT, R5, R3, R12, 0x1f ;  /* 0x00001f0c03057589 */ /* 0x00072400000e0000 */
.L_x_5577:
[----:B01-3--:R-:W0:Y:S01]  /*2b000*/  LDC.64 R2, c[0x0][0xc90] ;  /* 0x00032400ff027b82 */ /* 0x00be220000000a00 */
[----:B------:R-:W-:-:S04]  /*2b010*/  IMAD.IADD R19, R6, 0x1, R19 ;  /* 0x0000000106137824 */ /* 0x000fc800078e0213 */
[----:B0-----:R-:W-:-:S05]  /*2b020*/  IMAD.WIDE R2, R19, 0x4, R2 ;  /* 0x0000000413027825 */ /* 0x001fca00078e0202 */
[----:B------:R-:W2:Y:S01]  /*2b030*/  LDG.E R7, desc[UR42][R2.64] ;  /* 0x0000002a02077981 */ /* 0x000ea2000c1e1900 */
[----:B----4-:R-:W-:-:S04]  /*2b040*/  IMAD R16, R5, R4, R16 ;  /* 0x0000000405107224 */ /* 0x010fc800078e0210 */
[----:B------:R-:W-:Y:S02]  /*2b050*/  IMAD.IADD R0, R0, 0x1, -R16 ;  /* 0x0000000100007824 */ /* 0x000fe400078e0a10 */
[----:B--2---:R-:W-:-:S05]  /*2b060*/  IMAD R6, R17, R7, RZ ;  /* 0x0000000711067224 */ /* 0x004fca00078e02ff */
        /* <DEDUP_REMOVED lines=59> */
.L_x_5571:
[----:B------:R-:W-:Y:S01]  /*2b420*/  UMOV UR4, URZ ;  /* 0x0000003f00047c82 */ /* 0x000fe20008000000 */
[----:B------:R-:W-:Y:S01]  /*2b430*/  UMOV UR5, URZ ;  /* 0x0000003f00057c82 */ /* 0x000fe20008000000 */
[----:B------:R-:W-:Y:S01]  /*2b440*/  ULDC UR6, c[0x0][0xc3c] ;  /* 0x00030f0000067ab9 */ /* 0x000fe20000000800 */
[----:B------:R-:W-:Y:S02]  /*2b450*/  IMAD.MOV.U32 R16, RZ, RZ, R0 ;  /* 0x000000ffff107224 */ /* 0x000fe400078e0000 */
[----:B0-----:R-:W-:Y:S02]  /*2b460*/  IMAD.U32 R17, RZ, RZ, UR4 ;  /* 0x00000004ff117e24 */ /* 0x001fe4000f8e00ff */
[----:B------:R-:W-:Y:S02]  /*2b470*/  IMAD.U32 R18, RZ, RZ, UR5 ;  /* 0x00000005ff127e24 */ /* 0x000fe4000f8e00ff */
[----:B------:R-:W-:-:S07]  /*2b480*/  IMAD.U32 R19, RZ, RZ, UR6 ;  /* 0x00000006ff137e24 */ /* 0x000fce000f8e00ff */
.L_x_5579:
[----:B------:R0:W2:Y:S01]  /*2b490*/  LDL R2, [R1] ;  /* 0x0000000001027983 */ /* 0x0000a20000100800 */
        /* <DEDUP_REMOVED lines=8> */
[----:B------:R0:W-:Y:S04]  /*2b520*/  @!P0 STL [R1], R2 ;  /* 0x0000000201008387 */ /* 0x0001e80000100800 */
[----:B------:R0:W-:Y:S01]  /*2b530*/  @!P0 STS.128 [R23+0x2a8d0], R16 ;  /* 0x02a8d01017008388 */ /* 0x0001e20000000c00 */
[----:B------:R-:W-:Y:S06]  /*2b540*/  BAR.ARV 0x5, 0x180 ;  /* 0x0146000000007b1d */ /* 0x000fec0000002000 */
.L_x_5568:
[----:B------:R-:W-:Y:S02]  /*2b550*/  ULDC UR4, c[0x0][0xc3c] ;  /* 0x00030f0000047ab9 */ /* 0x000fe40000000800 */
[----:B---3--:R-:W-:-:S13]  /*2b560*/  ISETP.GE.AND P0, PT, R19, UR4, PT ;  /* 0x0000000413007c0c */ /* 0x008fda000bf06270 */
[----:B------:R-:W-:Y:S05]  /*2b570*/  @!P0 BRA `(.L_x_5580) ;  /* 0xffffff90003c8947 */ /* 0x000fea000383ffff */
[----:B------:R-:W-:Y:S05]  /*2b580*/  BSYNC B7 ;  /* 0x0000000000077941 */ /* 0x000fea0003800000 */
.L_x_5446:
        /* <DEDUP_REMOVED lines=12> */
.L_x_5788:
[----:B------:R-:W-:Y:S05]  /*2b650*/  BSYNC B0 ;  /* 0x0000000000007941 */ /* 0x000fea0003800000 */
.L_x_5581:
[----:B------:R-:W-:-:S03]  /*2b660*/  UMOV UR4, 0xffffffff ;  /* 0xffffffff00047882 */ /* 0x000fc60000000000 */
[----:B------:R-:W-:Y:S05]  /*2b670*/  BRA.DIV UR4, `(.L_x_5583) ;  /* 0x0000005604c07947 */ /* 0x000fea000b800000 */
[----:B0-----:R-:W0:Y:S02]  /*2b680*/  S2R R0, SR_TID.X ;  /* 0x0000000000007919 */ /* 0x001e240000002100 */
[----:B0-----:R-:W-:-:S04]  /*2b690*/  SHF.R.U32.HI R0, RZ, 0x5, R0 ;  /* 0x00000005ff007819 */ /* 0x001fc80000011600 */
[----:B------:R-:W-:-:S05]  /*2b6a0*/  LOP3.LUT R0, R0, 0x3, RZ, 0xc0, !PT ;  /* 0x0000000300007812 */ /* 0x000fca00078ec0ff */
[----:B------:R0:W1:Y:S02]  /*2b6b0*/  SHFL.IDX PT, R14, R0, RZ, 0x1f ;  /* 0x00001fff000e7589 */ /* 0x00006400000e0000 */
.L_x_5791:
[----:B-1----:R-:W-:-:S13]  /*2b6c0*/  ISETP.NE.AND P0, PT, R14, RZ, PT ;  /* 0x000000ff0e00720c */ /* 0x002fda0003f05270 */
[----:B------:R-:W-:Y:S05]  /*2b6d0*/  @P0 BRA `(.L_x_5211) ;  /* 0x0000000000a80947 */ /* 0x000fea0003800000 */
[----:B------:R-:W-:-:S03]  /*2b6e0*/  UMOV UR4, 0xffffffff ;  /* 0xffffffff00047882 */ /* 0x000fc60000000000 */
[----:B------:R-:W-:Y:S05]  /*2b6f0*/  BRA.DIV UR4, `(.L_x_5584) ;  /* 0x0000005604d47947 */ /* 0x000fea000b800000 */
[----:B------:R-:W-:-:S13]  /*2b700*/  ELECT P6, URZ, PT ;  /* 0x00000000003f782f */ /* 0x000fda00038c0000 */
.L_x_5794:
[----:B------:R-:W-:Y:S05]  /*2b710*/  @!P6 BRA `(.L_x_5211) ;  /* 0x000000000098e947 */ /* 0x000fea0003800000 */
[----:B------:R-:W-:-:S06]  /*2b720*/  ULOP3.LUT UR4, UR36, 0x2, URZ, 0xfc, !UPT ;  /* 0x0000000224047892 */ /* 0x000fcc000f8efc3f */
[----:B0-----:R-:W-:-:S05]  /*2b730*/  IMAD.U32 R0, RZ, RZ, UR4 ;  /* 0x00000004ff007e24 */ /* 0x001fca000f8e00ff */
[----:B------:R-:W-:-:S13]  /*2b740*/  ISETP.NE.AND P0, PT, R0, 0x3, PT ;  /* 0x000000030000780c */ /* 0x000fda0003f05270 */
[----:B------:R-:W-:Y:S05]  /*2b750*/  @!P0 BRA `(.L_x_5585) ;  /* 0x0000000000048947 */ /* 0x000fea0003800000 */
[----:B------:R-:W-:Y:S01]  /*2b760*/  BPT.TRAP 0x1 ;  /* 0x000000040000795c */ /* 0x000fe20000300000 */
.L_x_5585:
[----:B------:R-:W-:Y:S01]  /*2b770*/  IMAD R5, R24, 0x8, R7 ;  /* 0x0000000818057824 */ /* 0x000fe200078e0207 */
[----:B------:R-:W-:Y:S01]  /*2b780*/  SHF.L.U32 R0, R28, 0x1f, RZ ;  /* 0x0000001f1c007819 */ /* 0x000fe200000006ff */
[----:B------:R-:W-:-:S03]  /*2b790*/  VIADD R24, R24, 0x1 ;  /* 0x0000000118187836 */ /* 0x000fc60000000000 */
[----:B------:R-:W0:Y:S02]  /*2b7a0*/  SYNCS.PHASECHK.TRANS64.TRYWAIT P1, [R5+URZ+0x2a840], R0 ;  /* 0x02a84000050075a7 */ /* 0x000e24000802017f */
[----:B------:R-:W-:-:S04]  /*2b7b0*/  ISETP.NE.AND P2, PT, R24, 0x2, PT ;  /* 0x000000021800780c */ /* 0x000fc80003f45270 */
[----:B------:R-:W-:Y:S01]  /*2b7c0*/  SEL R3, RZ, 0x1, P2 ;  /* 0x00000001ff037807 */ /* 0x000fe20001000000 */
[----:B0-----:R-:W-:Y:S08]  /*2b7d0*/  @!P1 BRA `(.L_x_5586) ;  /* 0x0000005400bc9947 */ /* 0x001ff00003800000 */
.L_x_5795:
[----:B------:R-:W-:Y:S02]  /*2b7e0*/  SEL R24, R24, RZ, P2 ;  /* 0x000000ff18187207 */ /* 0x000fe40001000000 */
[----:B------:R-:W-:Y:S01]  /*2b7f0*/  LOP3.LUT R2, R28, R3, RZ, 0x3c, !PT ;  /* 0x000000031c027212 */ /* 0x000fe200078e3cff */
[----:B------:R-:W-:Y:S06]  /*2b800*/  @!P0 BRA `(.L_x_5587) ;  /* 0x0000000000048947 */ /* 0x000fec0003800000 */
[----:B------:R-:W-:Y:S01]  /*2b810*/  BPT.TRAP 0x1 ;  /* 0x000000040000795c */ /* 0x000fe20000300000 */
.L_x_5587:
[----:B------:R-:W-:Y:S02]  /*2b820*/  LEA R3, R24, R7, 0x3 ;  /* 0x0000000718037211 */ /* 0x000fe400078e18ff */
[----:B------:R-:W-:-:S04]  /*2b830*/  SHF.L.U32 R2, R2, 0x1f, RZ ;  /* 0x0000001f02027819 */ /* 0x000fc800000006ff */
[----:B------:R-:W1:Y:S02]  /*2b840*/  SYNCS.PHASECHK.TRANS64.TRYWAIT P1, [R3+URZ+0x2a840], R2 ;  /* 0x02a84002030075a7 */ /* 0x000e64000802017f */
[----:B-1----:R-:W-:Y:S05]  /*2b850*/  @!P1 BRA `(.L_x_5588) ;  /* 0x0000005400b09947 */ /* 0x002fea0003800000 */
.L_x_5796:
[----:B------:R-:W-:Y:S05]  /*2b860*/  @!P0 BRA `(.L_x_5589) ;  /* 0x0000000000048947 */ /* 0x000fea0003800000 */
[----:B------:R-:W-:Y:S01]  /*2b870*/  BPT.TRAP 0x1 ;  /* 0x000000040000795c */ /* 0x000fe20000300000 */
.L_x_5589:
[----:B------:R-:W2:Y:S02]  /*2b880*/  SYNCS.PHASECHK.TRANS64.TRYWAIT P1, [R5+URZ+0x2a860], R0 ;  /* 0x02a86000050075a7 */ /* 0x000ea4000802017f */
[----:B--2---:R-:W-:Y:S05]  /*2b890*/  @!P1 BRA `(.L_x_5590) ;  /* 0x0000005400b49947 */ /* 0x004fea0003800000 */
.L_x_5797:
[----:B------:R-:W-:Y:S05]  /*2b8a0*/  @!P0 BRA `(.L_x_5591) ;  /* 0x0000000000048947 */ /* 0x000fea0003800000 */
[----:B------:R-:W-:Y:S01]  /*2b8b0*/  BPT.TRAP 0x1 ;  /* 0x000000040000795c */ /* 0x000fe20000300000 */
.L_x_5591:
[----:B------:R-:W3:Y:S02]  /*2b8c0*/  SYNCS.PHASECHK.TRANS64.TRYWAIT P1, [R3+URZ+0x2a860], R2 ;  /* 0x02a86002030075a7 */ /* 0x000ee4000802017f */
[----:B---3--:R-:W-:Y:S05]  /*2b8d0*/  @!P1 BRA `(.L_x_5592) ;  /* 0x0000005400b89947 */ /* 0x008fea0003800000 */
.L_x_5798:
[----:B------:R-:W-:Y:S05]  /*2b8e0*/  @!P0 BRA `(.L_x_5593) ;  /* 0x0000000000048947 */ /* 0x000fea0003800000 */
[----:B------:R-:W-:Y:S01]  /*2b8f0*/  BPT.TRAP 0x1 ;  /* 0x000000040000795c */ /* 0x000fe20000300000 */
.L_x_5593:
[----:B------:R-:W4:Y:S02]  /*2b900*/  SYNCS.PHASECHK.TRANS64.TRYWAIT P1, [R5+URZ+0x2a880], R0 ;  /* 0x02a88000050075a7 */ /* 0x000f24000802017f */
[----:B----4-:R-:W-:Y:S05]  /*2b910*/  @!P1 BRA `(.L_x_5594) ;  /* 0x0000005400bc9947 */ /* 0x010fea0003800000 */
.L_x_5799:
[----:B------:R-:W-:Y:S05]  /*2b920*/  @!P0 BRA `(.L_x_5595) ;  /* 0x0000000000048947 */ /* 0x000fea0003800000 */
[----:B------:R-:W-:Y:S01]  /*2b930*/  BPT.TRAP 0x1 ;  /* 0x000000040000795c */ /* 0x000fe20000300000 */
.L_x_5595:
[----:B------:R0:W0:Y:S02]  /*2b940*/  SYNCS.PHASECHK.TRANS64.TRYWAIT P0, [R3+URZ+0x2a880], R2 ;  /* 0x02a88002030075a7 */ /* 0x000024000800017f */
[----:B0-----:R-:W-:Y:S05]  /*2b950*/  @!P0 NANOSLEEP.SYNCS 0x989680 ;  /* 0x009896800000895d */ /* 0x001fea0003900000 */
[----:B------:R-:W0:Y:S02]  /*2b960*/  @!P0 SYNCS.PHASECHK.TRANS64 P0, [R3+URZ+0x2a880], R2 ;  /* 0x02a88002030085a7 */ /* 0x000e24000800007f */
[----:B0-----:R-:W-:Y:S05]  /*2b970*/  @!P0 BRA `(.L_x_5595) ;  /* 0xfffffffc00f08947 */ /* 0x001fea000383ffff */
.L_x_5211:
[----:B------:R-:W-:Y:S05]  /*2b980*/  BSYNC B8 ;  /* 0x0000000000087941 */ /* 0x000fea0003800000 */
.L_x_5208:
[----:B------:R-:W-:Y:S05]  /*2b990*/  EXIT ;  /* 0x000000000000794d */ /* 0x000fea0003800000 */
.L_x_5235:
[----:B-1----:R1:W2:Y:S02]  /*2b9a0*/  SYNCS.PHASECHK.TRANS64.TRYWAIT P4, [R82+URZ+0x2a890], R93 ;  /* 0x02a8905d520075a7 */ /* 0x0022a4000808017f */
[----:B--2---:R-:W-:Y:S05]  /*2b9b0*/  @!P4 NANOSLEEP.SYNCS 0x989680 ;  /* 0x009896800000c95d */ /* 0x004fea0003900000 */
[----:B------:R-:W2:Y:S02]  /*2b9c0*/  @!P4 SYNCS.PHASECHK.TRANS64 P4, [R82+URZ+0x2a890], R93 ;  /* 0x02a8905d5200c5a7 */ /* 0x000ea4000808007f */
[----:B--2---:R-:W-:Y:S05]  /*2b9d0*/  @!P4 BRA `(.L_x_5235) ;  /* 0xfffffffc00f0c947 */ /* 0x004fea000383ffff */
[----:B------:R-:W-:Y:S05]  /*2b9e0*/  BRA `(.L_x_5596) ;  /* 0xfffffd7400a07947 */ /* 0x000fea000383ffff */
.L_x_5236:
        /* <DEDUP_REMOVED lines=8> */
.L_x_5598:
[----:B------:R-:W-:Y:S05]  /*2ba70*/  BSYNC B1 ;  /* 0x0000000000017941 */ /* 0x000fea0003800000 */
.L_x_5597:
        /* <DEDUP_REMOVED lines=8> */
.L_x_5599:
[----:B------:R-:W-:Y:S05]  /*2bb00*/  BRA `(.L_x_5600) ;  /* 0xfffffd74006c7947 */ /* 0x000fea000383ffff */
.L_x_5264:
[----:B-1----:R1:W2:Y:S02]  /*2bb10*/  SYNCS.PHASECHK.TRANS64.TRYWAIT P4, [R82+URZ+0x2a890], R93 ;  /* 0x02a8905d520075a7 */ /* 0x0022a4000808017f */
[----:B--2---:R-:W-:Y:S05]  /*2bb20*/  @!P4 NANOSLEEP.SYNCS 0x989680 ;  /* 0x009896800000c95d */ /* 0x004fea0003900000 */
[----:B------:R-:W2:Y:S02]  /*2bb30*/  @!P4 SYNCS.PHASECHK.TRANS64 P4, [R82+URZ+0x2a890], R93 ;  /* 0x02a8905d5200c5a7 */ /* 0x000ea4000808007f */
[----:B--2---:R-:W-:Y:S05]  /*2bb40*/  @!P4 BRA `(.L_x_5264) ;  /* 0xfffffffc00f0c947 */ /* 0x004fea000383ffff */
[----:B------:R-:W-:Y:S05]  /*2bb50*/  BRA `(.L_x_5601) ;  /* 0xfffffda400947947 */ /* 0x000fea000383ffff */
.L_x_5265:
        /* <DEDUP_REMOVED lines=8> */
.L_x_5603:
[----:B------:R-:W-:Y:S05]  /*2bbe0*/  BSYNC B1 ;  /* 0x0000000000017941 */ /* 0x000fea0003800000 */
.L_x_5602:
        /* <DEDUP_REMOVED lines=8> */
.L_x_5604:
[----:B------:R-:W-:Y:S01]  /*2bc70*/  IMAD.MOV.U32 R99, RZ, RZ, R14 ;  /* 0x000000ffff637224 */ /* 0x000fe200078e000e */
[----:B------:R-:W-:Y:S06]  /*2bc80*/  BRA `(.L_x_5605) ;  /* 0xfffffda4005c7947 */ /* 0x000fec000383ffff */
.L_x_5278:
[----:B0-----:R0:W1:Y:S02]  /*2bc90*/  SYNCS.PHASECHK.TRANS64.TRYWAIT P3, [R82+URZ+0x2a890], R93 ;  /* 0x02a8905d520075a7 */ /* 0x001064000806017f */
[----:B-1----:R-:W-:Y:S05]  /*2bca0*/  @!P3 NANOSLEEP.SYNCS 0x989680 ;  /* 0x009896800000b95d */ /* 0x002fea0003900000 */
[----:B------:R-:W1:Y:S02]  /*2bcb0*/  @!P3 SYNCS.PHASECHK.TRANS64 P3, [R82+URZ+0x2a890], R93 ;  /* 0x02a8905d5200b5a7 */ /* 0x000e64000806007f */
[----:B-1----:R-:W-:Y:S05]  /*2bcc0*/  @!P3 BRA `(.L_x_5278) ;  /* 0xfffffffc00f0b947 */ /* 0x002fea000383ffff */
[----:B------:R-:W-:Y:S05]  /*2bcd0*/  BRA `(.L_x_5606) ;  /* 0xfffffdd400507947 */ /* 0x000fea000383ffff */
.L_x_5279:
[----:B------:R-:W-:Y:S01]  /*2bce0*/  BSSY B1, `(.L_x_5607) ;  /* 0x0000007000017945 */ /* 0x000fe20003800000 */
[----:B------:R-:W-:Y:S02]  /*2bcf0*/  IMAD.MOV.U32 R12, RZ, RZ, RZ ;  /* 0x000000ffff0c7224 */ /* 0x000fe400078e00ff */
[----:B------:R-:W-:Y:S02]  /*2bd00*/  IMAD.MOV.U32 R11, RZ, RZ, 0x1e1f ;  /* 0x00001e1fff0b7424 */ /* 0x000fe400078e00ff */
[----:B------:R-:W-:-:S07]  /*2bd10*/  IMAD.MOV.U32 R15, RZ, RZ, -0x1 ;  /* 0xffffffffff0f7424 */ /* 0x000fce00078e00ff */
[----:B0-----:R-:W-:Y:S05]  /*2bd20*/  WARPSYNC.COLLECTIVE R15, `(.L_x_5608) ;  /* 0x000000000f087348 */ /* 0x001fea0003c00000 */
[----:B------:R1:W2:Y:S02]  /*2bd30*/  SHFL.IDX P6, R14, R13, R12, R11 ;  /* 0x0000000c0d0e7389 */ /* 0x0002a400000c000b */
[----:B012---:R-:W-:Y:S01]  /*2bd40*/  ENDCOLLECTIVE ;  /* 0x000000000000791b */ /* 0x007fe20003800000 */
.L_x_5608:
[----:B------:R-:W-:Y:S05]  /*2bd50*/  BSYNC B1 ;  /* 0x0000000000017941 */ /* 0x000fea0003800000 */
.L_x_5607:
        /* <DEDUP_REMOVED lines=8> */
.L_x_5609:
[----:B------:R-:W-:Y:S01]  /*2bde0*/  IMAD.MOV.U32 R31, RZ, RZ, R14 ;  /* 0x000000ffff1f7224 */ /* 0x000fe200078e000e */
[----:B------:R-:W-:Y:S06]  /*2bdf0*/  BRA `(.L_x_5610) ;  /* 0xfffffdd400707947 */ /* 0x000fec000383ffff */
.L_x_5283:
[----:B0-----:R0:W4:Y:S02]  /*2be00*/  SYNCS.PHASECHK.TRANS64.TRYWAIT P2, [R82+URZ+0x2a8b0], R93 ;  /* 0x02a8b05d520075a7 */ /* 0x001124000804017f */
[----:B----4-:R-:W-:Y:S05]  /*2be10*/  @!P2 NANOSLEEP.SYNCS 0x989680 ;  /* 0x009896800000a95d */ /* 0x010fea0003900000 */
[----:B------:R-:W4:Y:S02]  /*2be20*/  @!P2 SYNCS.PHASECHK.TRANS64 P2, [R82+URZ+0x2a8b0], R93 ;  /* 0x02a8b05d5200a5a7 */ /* 0x000f24000804007f */
[----:B----4-:R-:W-:Y:S05]  /*2be30*/  @!P2 BRA `(.L_x_5283) ;  /* 0xfffffffc00f0a947 */ /* 0x010fea000383ffff */
[----:B------:R-:W-:Y:S05]  /*2be40*/  BRA `(.L_x_5611) ;  /* 0xfffffdd800387947 */ /* 0x000fea000383ffff */
.L_x_5297:
[----:B------:R-:W0:Y:S01]  /*2be50*/  S2R R2, SR_TID.X ;  /* 0x0000000000027919 */ /* 0x000e220000002100 */
[----:B------:R-:W-:Y:S01]  /*2be60*/  BSSY B0, `(.L_x_5612) ;  /* 0x000000c000007945 */ /* 0x000fe20003800000 */
[----:B------:R-:W-:Y:S01]  /*2be70*/  IMAD.MOV.U32 R12, RZ, RZ, RZ ;  /* 0x000000ffff0c7224 */ /* 0x000fe200078e00ff */
[----:B------:R-:W-:Y:S01]  /*2be80*/  MOV R15, 0xffffffff ;  /* 0xffffffff000f7802 */ /* 0x000fe20000000f00 */
[----:B------:R-:W-:Y:S02]  /*2be90*/  IMAD.MOV.U32 R11, RZ, RZ, 0x1f ;  /* 0x0000001fff0b7424 */ /* 0x000fe400078e00ff */
[----:B0-----:R-:W-:-:S05]  /*2bea0*/  VIADD R20, R2, 0xffffff80 ;  /* 0xffffff8002147836 */ /* 0x001fca0000000000 */
[----:B------:R-:W-:-:S04]  /*2beb0*/  SHF.R.S32.HI R2, RZ, 0x1f, R20 ;  /* 0x0000001fff027819 */ /* 0x000fc80000011414 */
[----:B------:R-:W-:-:S04]  /*2bec0*/  LEA.HI R2, R2, R20, RZ, 0x7 ;  /* 0x0000001402027211 */ /* 0x000fc800078f38ff */
[----:B------:R-:W-:-:S05]  /*2bed0*/  SHF.R.S32.HI R2, RZ, 0x7, R2 ;  /* 0x00000007ff027819 */ /* 0x000fca0000011402 */
[----:B------:R-:W-:-:S07]  /*2bee0*/  IMAD.MOV.U32 R13, RZ, RZ, R2 ;  /* 0x000000ffff0d7224 */ /* 0x000fce00078e0002 */
[----:B-----5:R-:W-:Y:S05]  /*2bef0*/  WARPSYNC.COLLECTIVE R15, `(.L_x_5613) ;  /* 0x000000000f087348 */ /* 0x020fea0003c00000 */
[----:B------:R0:W1:Y:S02]  /*2bf00*/  SHFL.IDX P6, R14, R13, R12, R11 ;  /* 0x0000000c0d0e7389 */ /* 0x00006400000c000b */
[----:B01---5:R-:W-:Y:S01]  /*2bf10*/  ENDCOLLECTIVE ;  /* 0x000000000000791b */ /* 0x023fe20003800000 */
.L_x_5613:
[----:B------:R-:W-:Y:S05]  /*2bf20*/  BSYNC B0 ;  /* 0x0000000000007941 */ /* 0x000fea0003800000 */
.L_x_5612:
[----:B------:R-:W-:Y:S01]  /*2bf30*/  IMAD.MOV.U32 R218, RZ, RZ, R14 ;  /* 0x000000ffffda7224 */ /* 0x000fe200078e000e */
[----:B------:R-:W-:Y:S06]  /*2bf40*/  BRA `(.L_x_5614) ;  /* 0xfffffde400507947 */ /* 0x000fec000383ffff */
.L_x_5307:
[----:B------:R-:W-:Y:S01]  /*2bf50*/  BSSY B1, `(.L_x_5615) ;  /* 0x0000007000017945 */ /* 0x000fe20003800000 */
[----:B------:R-:W-:Y:S02]  /*2bf60*/  IMAD.MOV.U32 R12, RZ, RZ, RZ ;  /* 0x000000ffff0c7224 */ /* 0x000fe400078e00ff */
[----:B------:R-:W-:Y:S02]  /*2bf70*/  IMAD.MOV.U32 R11, RZ, RZ, 0x1e1f ;  /* 0x00001e1fff0b7424 */ /* 0x000fe400078e00ff */
[----:B------:R-:W-:-:S07]  /*2bf80*/  IMAD.MOV.U32 R15, RZ, RZ, -0x1 ;  /* 0xffffffffff0f7424 */ /* 0x000fce00078e00ff */
[----:B------:R-:W-:Y:S05]  /*2bf90*/  WARPSYNC.COLLECTIVE R15, `(.L_x_5616) ;  /* 0x000000000f087348 */ /* 0x000fea0003c00000 */
[----:B------:R0:W1:Y:S02]  /*2bfa0*/  SHFL.IDX P6, R14, R13, R12, R11 ;  /* 0x0000000c0d0e7389 */ /* 0x00006400000c000b */
[----:B01----:R-:W-:Y:S01]  /*2bfb0*/  ENDCOLLECTIVE ;  /* 0x000000000000791b */ /* 0x003fe20003800000 */
.L_x_5616:
[----:B------:R-:W-:Y:S05]  /*2bfc0*/  BSYNC B1 ;  /* 0x0000000000017941 */ /* 0x000fea0003800000 */
.L_x_5615:
        /* <DEDUP_REMOVED lines=8> */
.L_x_5617:
[----:B------:R-:W-:Y:S02]  /*2c050*/  IMAD.MOV.U32 R13, RZ, RZ, R4 ;  /* 0x000000ffff0d7224 */ /* 0x000fe400078e0004 */
[----:B------:R-:W-:-:S07]  /*2c060*/  IMAD.MOV.U32 R3, RZ, RZ, R14 ;  /* 0x000000ffff037224 */ /* 0x000fce00078e000e */
[----:B------:R-:W-:Y:S05]  /*2c070*/  WARPSYNC.COLLECTIVE R15, `(.L_x_5618) ;  /* 0x000000000f087348 */ /* 0x000fea0003c00000 */
[----:B------:R0:W1:Y:S02]  /*2c080*/  SHFL.IDX P6, R14, R13, R12, R11 ;  /* 0x0000000c0d0e7389 */ /* 0x00006400000c000b */
[----:B01----:R-:W-:Y:S01]  /*2c090*/  ENDCOLLECTIVE ;  /* 0x000000000000791b */ /* 0x003fe20003800000 */
.L_x_5618:
[----:B------:R-:W-:Y:S02]  /*2c0a0*/  IMAD.MOV.U32 R13, RZ, RZ, R5 ;  /* 0x000000ffff0d7224 */ /* 0x000fe400078e0005 */
[----:B------:R-:W-:-:S07]  /*2c0b0*/  IMAD.MOV.U32 R4, RZ, RZ, R14 ;  /* 0x000000ffff047224 */ /* 0x000fce00078e000e */
[----:B------:R-:W-:Y:S05]  /*2c0c0*/  WARPSYNC.COLLECTIVE R15, `(.L_x_5619) ;  /* 0x000000000f087348 */ /* 0x000fea0003c00000 */
[----:B------:R0:W1:Y:S02]  /*2c0d0*/  SHFL.IDX P6, R14, R13, R12, R11 ;  /* 0x0000000c0d0e7389 */ /* 0x00006400000c000b */
[----:B01----:R-:W-:Y:S01]  /*2c0e0*/  ENDCOLLECTIVE ;  /* 0x000000000000791b */ /* 0x003fe20003800000 */
.L_x_5619:
[----:B------:R-:W-:Y:S05]  /*2c0f0*/  BRA `(.L_x_5620) ;  /* 0xfffffdec00447947 */ /* 0x000fea000383ffff */
.L_x_5311:
[----:B0-----:R0:W1:Y:S02]  /*2c100*/  SYNCS.PHASECHK.TRANS64.TRYWAIT P0, [R16+URZ+0x2a800], R3 ;  /* 0x02a80003100075a7 */ /* 0x001064000800017f */
[----:B-1----:R-:W-:Y:S05]  /*2c110*/  @!P0 NANOSLEEP.SYNCS 0x989680 ;  /* 0x009896800000895d */ /* 0x002fea0003900000 */
[----:B------:R-:W1:Y:S02]  /*2c120*/  @!P0 SYNCS.PHASECHK.TRANS64 P0, [R16+URZ+0x2a800], R3 ;  /* 0x02a80003100085a7 */ /* 0x000e64000800007f */
[----:B-1----:R-:W-:Y:S05]  /*2c130*/  @!P0 BRA `(.L_x_5311) ;  /* 0xfffffffc00f08947 */ /* 0x002fea000383ffff */
[----:B------:R-:W-:Y:S05]  /*2c140*/  BRA `(.L_x_5621) ;  /* 0xfffffdf000907947 */ /* 0x000fea000383ffff */
.L_x_5323:
[----:B------:R-:W-:Y:S01]  /*2c150*/  BSSY B1, `(.L_x_5622) ;  /* 0x0000007000017945 */ /* 0x000fe20003800000 */
[----:B------:R-:W-:Y:S02]  /*2c160*/  IMAD.MOV.U32 R12, RZ, RZ, RZ ;  /* 0x000000ffff0c7224 */ /* 0x000fe400078e00ff */
[----:B------:R-:W-:Y:S02]  /*2c170*/  IMAD.MOV.U32 R11, RZ, RZ, 0x1e1f ;  /* 0x00001e1fff0b7424 */ /* 0x000fe400078e00ff */
[----:B------:R-:W-:-:S07]  /*2c180*/  IMAD.MOV.U32 R15, RZ, RZ, -0x1 ;  /* 0xffffffffff0f7424 */ /* 0x000fce00078e00ff */
[----:B------:R-:W-:Y:S05]  /*2c190*/  WARPSYNC.COLLECTIVE R15, `(.L_x_5623) ;  /* 0x000000000f087348 */ /* 0x000fea0003c00000 */
[----:B------:R0:W1:Y:S02]  /*2c1a0*/  SHFL.IDX P6, R14, R13, R12, R11 ;  /* 0x0000000c0d0e7389 */ /* 0x00006400000c000b */
[----:B01----:R-:W-:Y:S01]  /*2c1b0*/  ENDCOLLECTIVE ;  /* 0x000000000000791b */ /* 0x003fe20003800000 */
.L_x_5623:
[----:B------:R-:W-:Y:S05]  /*2c1c0*/  BSYNC B1 ;  /* 0x0000000000017941 */ /* 0x000fea0003800000 */
.L_x_5622:
        /* <DEDUP_REMOVED lines=8> */
.L_x_5624:
[----:B------:R-:W-:Y:S02]  /*2c250*/  IMAD.MOV.U32 R13, RZ, RZ, R37 ;  /* 0x000000ffff0d7224 */ /* 0x000fe400078e0025 */
[----:B------:R-:W-:-:S07]  /*2c260*/  IMAD.MOV.U32 R21, RZ, RZ, R14 ;  /* 0x000000ffff157224 */ /* 0x000fce00078e000e */
[----:B------:R-:W-:Y:S05]  /*2c270*/  WARPSYNC.COLLECTIVE R15, `(.L_x_5625) ;  /* 0x000000000f087348 */ /* 0x000fea0003c00000 */
[----:B------:R0:W1:Y:S02]  /*2c280*/  SHFL.IDX P6, R14, R13, R12, R11 ;  /* 0x0000000c0d0e7389 */ /* 0x00006400000c000b */
[----:B01----:R-:W-:Y:S01]  /*2c290*/  ENDCOLLECTIVE ;  /* 0x000000000000791b */ /* 0x003fe20003800000 */
.L_x_5625:
[----:B------:R-:W-:Y:S02]  /*2c2a0*/  IMAD.MOV.U32 R13, RZ, RZ, R39 ;  /* 0x000000ffff0d7224 */ /* 0x000fe400078e0027 */
[----:B------:R-:W-:-:S07]  /*2c2b0*/  IMAD.MOV.U32 R37, RZ, RZ, R14 ;  /* 0x000000ffff257224 */ /* 0x000fce00078e000e */
[----:B------:R-:W-:Y:S05]  /*2c2c0*/  WARPSYNC.COLLECTIVE R15, `(.L_x_5626) ;  /* 0x000000000f087348 */ /* 0x000fea0003c00000 */
[----:B------:R0:W1:Y:S02]  /*2c2d0*/  SHFL.IDX P6, R14, R13, R12, R11 ;  /* 0x0000000c0d0e7389 */ /* 0x00006400000c000b */
[----:B01----:R-:W-:Y:S01]  /*2c2e0*/  ENDCOLLECTIVE ;  /* 0x000000000000791b */ /* 0x003fe20003800000 */
.L_x_5626:
[----:B------:R-:W-:Y:S01]  /*2c2f0*/  IMAD.MOV.U32 R39, RZ, RZ, R14 ;  /* 0x000000ffff277224 */ /* 0x000fe200078e000e */
[----:B------:R-:W-:Y:S06]  /*2c300*/  BRA `(.L_x_5627) ;  /* 0xfffffe2000607947 */ /* 0x000fec000383ffff */
.L_x_5327:
[----:B-1----:R1:W0:Y:S02]  /*2c310*/  SYNCS.PHASECHK.TRANS64.TRYWAIT P0, [R16+URZ+0x2a800], R3 ;  /* 0x02a80003100075a7 */ /* 0x002224000800017f */
[----:B0-----:R-:W-:Y:S05]  /*2c320*/  @!P0 NANOSLEEP.SYNCS 0x989680 ;  /* 0x009896800000895d */ /* 0x001fea0003900000 */
[----:B------:R-:W0:Y:S02]  /*2c330*/  @!P0 SYNCS.PHASECHK.TRANS64 P0, [R16+URZ+0x2a800], R3 ;  /* 0x02a80003100085a7 */ /* 0x000e24000800007f */
[----:B0-----:R-:W-:Y:S05]  /*2c340*/  @!P0 BRA `(.L_x_5327) ;  /* 0xfffffffc00f08947 */ /* 0x001fea000383ffff */
[----:B------:R-:W-:Y:S05]  /*2c350*/  BRA `(.L_x_5628) ;  /* 0xfffffe2400587947 */ /* 0x000fea000383ffff */
.L_x_5335:
[----:B-1----:R1:W2:Y:S02]  /*2c360*/  SYNCS.PHASECHK.TRANS64.TRYWAIT P1, [R8+URZ+0x2a830], R3 ;  /* 0x02a83003080075a7 */ /* 0x0022a4000802017f */
[----:B--2---:R-:W-:Y:S05]  /*2c370*/  @!P1 NANOSLEEP.SYNCS 0x989680 ;  /* 0x009896800000995d */ /* 0x004fea0003900000 */
[----:B------:R-:W2:Y:S02]  /*2c380*/  @!P1 SYNCS.PHASECHK.TRANS64 P1, [R8+URZ+0x2a830], R3 ;  /* 0x02a83003080095a7 */ /* 0x000ea4000802007f */
[----:B--2---:R-:W-:Y:S05]  /*2c390*/  @!P1 BRA `(.L_x_5335) ;  /* 0xfffffffc00f09947 */ /* 0x004fea000383ffff */
[----:B------:R-:W-:Y:S05]  /*2c3a0*/  BRA `(.L_x_5334) ;  /* 0xfffffe54009c7947 */ /* 0x000fea000383ffff */
.L_x_5354:
[----:B-1----:R1:W2:Y:S02]  /*2c3b0*/  SYNCS.PHASECHK.TRANS64.TRYWAIT P4, [R7+URZ+0x2a830], R6 ;  /* 0x02a83006070075a7 */ /* 0x0022a4000808017f */
[----:B--2---:R-:W-:Y:S05]  /*2c3c0*/  @!P4 NANOSLEEP.SYNCS 0x989680 ;  /* 0x009896800000c95d */ /* 0x004fea0003900000 */
[----:B------:R-:W2:Y:S02]  /*2c3d0*/  @!P4 SYNCS.PHASECHK.TRANS64 P4, [R7+URZ+0x2a830], R6 ;  /* 0x02a830060700c5a7 */ /* 0x000ea4000808007f */
[----:B--2---:R-:W-:Y:S05]  /*2c3e0*/  @!P4 BRA `(.L_x_5354) ;  /* 0xfffffffc00f0c947 */ /* 0x004fea000383ffff */
[----:B------:R-:W-:Y:S05]  /*2c3f0*/  BRA `(.L_x_5353) ;  /* 0xfffffe9000707947 */ /* 0x000fea000383ffff */
.L_x_5358:
[----:B-1----:R1:W2:Y:S02]  /*2c400*/  SYNCS.PHASECHK.TRANS64.TRYWAIT P3, [R7+URZ+0x2a850], R6 ;  /* 0x02a85006070075a7 */ /* 0x0022a4000806017f */
[----:B--2---:R-:W-:Y:S05]  /*2c410*/  @!P3 NANOSLEEP.SYNCS 0x989680 ;  /* 0x009896800000b95d */ /* 0x004fea0003900000 */
[----:B------:R-:W2:Y:S02]  /*2c420*/  @!P3 SYNCS.PHASECHK.TRANS64 P3, [R7+URZ+0x2a850], R6 ;  /* 0x02a850060700b5a7 */ /* 0x000ea4000806007f */
[----:B--2---:R-:W-:Y:S05]  /*2c430*/  @!P3 BRA `(.L_x_5358) ;  /* 0xfffffffc00f0b947 */ /* 0x004fea000383ffff */
[----:B------:R-:W-:Y:S05]  /*2c440*/  BRA `(.L_x_5355) ;  /* 0xfffffe9400407947 */ /* 0x000fea000383ffff */
.L_x_5379:
[----:B-1----:R1:W2:Y:S02]  /*2c450*/  SYNCS.PHASECHK.TRANS64.TRYWAIT P2, [R7+URZ+0x2a830], R8 ;  /* 0x02a83008070075a7 */ /* 0x0022a4000804017f */
[----:B--2---:R-:W-:Y:S05]  /*2c460*/  @!P2 NANOSLEEP.SYNCS 0x989680 ;  /* 0x009896800000a95d */ /* 0x004fea0003900000 */
[----:B------:R-:W2:Y:S02]  /*2c470*/  @!P2 SYNCS.PHASECHK.TRANS64 P2, [R7+URZ+0x2a830], R8 ;  /* 0x02a830080700a5a7 */ /* 0x000ea4000804007f */
[----:B--2---:R-:W-:Y:S05]  /*2c480*/  @!P2 BRA `(.L_x_5379) ;  /* 0xfffffffc00f0a947 */ /* 0x004fea000383ffff */
[----:B------:R-:W-:Y:S05]  /*2c490*/  BRA `(.L_x_5378) ;  /* 0xfffffecc00847947 */ /* 0x000fea000383ffff */
.L_x_5383:
[----:B-1----:R1:W2:Y:S02]  /*2c4a0*/  SYNCS.PHASECHK.TRANS64.TRYWAIT P1, [R7+URZ+0x2a850], R6 ;  /* 0x02a85006070075a7 */ /* 0x0022a4000802017f */
[----:B--2---:R-:W-:Y:S05]  /*2c4b0*/  @!P1 NANOSLEEP.SYNCS 0x989680 ;  /* 0x009896800000995d */ /* 0x004fea0003900000 */
[----:B------:R-:W2:Y:S02]  /*2c4c0*/  @!P1 SYNCS.PHASECHK.TRANS64 P1, [R7+URZ+0x2a850], R6 ;  /* 0x02a85006070095a7 */ /* 0x000ea4000802007f */
[----:B--2---:R-:W-:Y:S05]  /*2c4d0*/  @!P1 BRA `(.L_x_5383) ;  /* 0xfffffffc00f09947 */ /* 0x004fea000383ffff */
[----:B------:R-:W-:Y:S05]  /*2c4e0*/  BRA `(.L_x_5380) ;  /* 0xfffffed000607947 */ /* 0x000fea000383ffff */
.L_x_5392:
[----:B-1----:R1:W2:Y:S02]  /*2c4f0*/  SYNCS.PHASECHK.TRANS64.TRYWAIT P2, [R7+URZ+0x2a830], R8 ;  /* 0x02a83008070075a7 */ /* 0x0022a4000804017f */
[----:B--2---:R-:W-:Y:S05]  /*2c500*/  @!P2 NANOSLEEP.SYNCS 0x989680 ;  /* 0x009896800000a95d */ /* 0x004fea0003900000 */
[----:B------:R-:W2:Y:S02]  /*2c510*/  @!P2 SYNCS.PHASECHK.TRANS64 P2, [R7+URZ+0x2a830], R8 ;  /* 0x02a830080700a5a7 */ /* 0x000ea4000804007f */
[----:B--2---:R-:W-:Y:S05]  /*2c520*/  @!P2 BRA `(.L_x_5392) ;  /* 0xfffffffc00f0a947 */ /* 0x004fea000383ffff */
[----:B------:R-:W-:Y:S05]  /*2c530*/  BRA `(.L_x_5391) ;  /* 0xfffffef400e87947 */ /* 0x000fea000383ffff */
.L_x_5396:
[----:B-1----:R1:W2:Y:S02]  /*2c540*/  SYNCS.PHASECHK.TRANS64.TRYWAIT P1, [R7+URZ+0x2a850], R6 ;  /* 0x02a85006070075a7 */ /* 0x0022a4000802017f */
[----:B--2---:R-:W-:Y:S05]  /*2c550*/  @!P1 NANOSLEEP.SYNCS 0x989680 ;  /* 0x009896800000995d */ /* 0x004fea0003900000 */
[----:B------:R-:W2:Y:S02]  /*2c560*/  @!P1 SYNCS.PHASECHK.TRANS64 P1, [R7+URZ+0x2a850], R6 ;  /* 0x02a85006070095a7 */ /* 0x000ea4000802007f */
[----:B--2---:R-:W-:Y:S05]  /*2c570*/  @!P1 BRA `(.L_x_5396) ;  /* 0xfffffffc00f09947 */ /* 0x004fea000383ffff */
[----:B------:R-:W-:Y:S05]  /*2c580*/  BRA `(.L_x_5393) ;  /* 0xfffffef800c47947 */ /* 0x000fea000383ffff */
.L_x_5411:
[----:B-1----:R1:W2:Y:S02]  /*2c590*/  SYNCS.PHASECHK.TRANS64.TRYWAIT P1, [R2+URZ+0x2a850], R5 ;  /* 0x02a85005020075a7 */ /* 0x0022a4000802017f */
[----:B--2---:R-:W-:Y:S05]  /*2c5a0*/  @!P1 NANOSLEEP.SYNCS 0x989680 ;  /* 0x009896800000995d */ /* 0x004fea0003900000 */
[----:B------:R-:W2:Y:S02]  /*2c5b0*/  @!P1 SYNCS.PHASECHK.TRANS64 P1, [R2+URZ+0x2a850], R5 ;  /* 0x02a85005020095a7 */ /* 0x000ea4000802007f */
[----:B--2---:R-:W-:Y:S05]  /*2c5c0*/  @!P1 BRA `(.L_x_5411) ;  /* 0xfffffffc00f09947 */ /* 0x004fea000383ffff */
[----:B------:R-:W-:Y:S05]  /*2c5d0*/  BRA `(.L_x_5410) ;  /* 0xffffff30003c7947 */ /* 0x000fea000383ffff */
.L_x_5415:
[----:B------:R-:W-:Y:S01]  /*2c5e0*/  IMAD.MOV.U32 R12, RZ, RZ, R0 ;  /* 0x000000ffff0c7224 */ /* 0x000fe200078e0000 */
[----:B------:R-:W-:Y:S01]  /*2c5f0*/  SEL R7, R125, R124, P0 ;  /* 0x0000007c7d077207 */ /* 0x000fe20000000000 */
[----:B------:R-:W-:Y:S01]  /*2c600*/  IMAD.MOV.U32 R11, RZ, RZ, 0x1c1f ;  /* 0x00001c1fff0b7424 */ /* 0x000fe200078e00ff */
[----:B------:R-:W-:Y:S01]  /*2c610*/  SEL R8, R124, R125, P0 ;  /* 0x0000007d7c087207 */ /* 0x000fe20000000000 */
[----:B------:R-:W-:Y:S01]  /*2c620*/  IMAD.MOV.U32 R15, RZ, RZ, -0x1 ;  /* 0xffffffffff0f7424 */ /* 0x000fe200078e00ff */
[----:B------:R-:W-:Y:S02]  /*2c630*/  SEL R9, R20, R41, P0 ;  /* 0x0000002914097207 */ /* 0x000fe40000000000 */
[----:B------:R-:W-:-:S07]  /*2c640*/  SEL R20, R41, R20, P0 ;  /* 0x0000001429147207 */ /* 0x000fce0000000000 */
[----:B0-----:R-:W-:Y:S05]  /*2c650*/  WARPSYNC.COLLECTIVE R15, `(.L_x_5629) ;  /* 0x000000000f087348 */ /* 0x001fea0003c00000 */
[----:B------:R1:W2:Y:S02]  /*2c660*/  SHFL.IDX P6, R14, R13, R12, R11 ;  /* 0x0000000c0d0e7389 */ /* 0x0002a400000c000b */
[----:B012---:R-:W-:Y:S01]  /*2c670*/  ENDCOLLECTIVE ;  /* 0x000000000000791b */ /* 0x007fe20003800000 */
.L_x_5629:
        /* <DEDUP_REMOVED lines=19> */
.L_x_5630:
        /* <DEDUP_REMOVED lines=18> */
.L_x_5631:
        /* <DEDUP_REMOVED lines=19> */
.L_x_5632:
[----:B------:R-:W-:Y:S02]  /*2ca00*/  SEL R65, R82, R91, P0 ;  /* 0x0000005b52417207 */ /* 0x000fe40000000000 */
[----:B------:R-:W-:Y:S02]  /*2ca10*/  SEL R82, R91, R82, P0 ;  /* 0x000000525b527207 */ /* 0x000fe40000000000 */
[----:B------:R-:W-:Y:S02]  /*2ca20*/  SEL R67, R84, R93, P0 ;  /* 0x0000005d54437207 */ /* 0x000fe40000000000 */
[----:B------:R-:W-:Y:S02]  /*2ca30*/  SEL R84, R93, R84, P0 ;  /* 0x000000545d547207 */ /* 0x000fe40000000000 */
[----:B------:R-:W-:Y:S02]  /*2ca40*/  SEL R4, R6, R5, P0 ;  /* 0x0000000506047207 */ /* 0x000fe40000000000 */
[----:B------:R-:W-:Y:S01]  /*2ca50*/  SEL R6, R5, R6, P0 ;  /* 0x0000000605067207 */ /* 0x000fe20000000000 */
[----:B------:R-:W-:-:S02]  /*2ca60*/  IMAD.MOV.U32 R13, RZ, RZ, R9 ;  /* 0x000000ffff0d7224 */ /* 0x000fc400078e0009 */
[----:B------:R-:W-:Y:S02]  /*2ca70*/  IMAD.MOV.U32 R12, RZ, RZ, R0 ;  /* 0x000000ffff0c7224 */ /* 0x000fe400078e0000 */
[----:B------:R-:W-:-:S07]  /*2ca80*/  IMAD.MOV.U32 R7, RZ, RZ, R14 ;  /* 0x000000ffff077224 */ /* 0x000fce00078e000e */
[----:B------:R-:W-:Y:S05]  /*2ca90*/  WARPSYNC.COLLECTIVE R15, `(.L_x_5633) ;  /* 0x000000000f087348 */ /* 0x000fea0003c00000 */
[----:B------:R0:W1:Y:S02]  /*2caa0*/  SHFL.IDX P6, R14, R13, R12, R11 ;  /* 0x0000000c0d0e7389 */ /* 0x00006400000c000b */
[----:B01----:R-:W-:Y:S01]  /*2cab0*/  ENDCOLLECTIVE ;  /* 0x000000000000791b */ /* 0x003fe20003800000 */
.L_x_5633:
        /* <DEDUP_REMOVED lines=8> */
.L_x_5634:
[----:B------:R-:W-:Y:S02]  /*2cb40*/  IMAD.MOV.U32 R13, RZ, RZ, R25 ;  /* 0x000000ffff0d7224 */ /* 0x000fe400078e0019 */
[----:B------:R-:W-:Y:S02]  /*2cb50*/  IMAD.MOV.U32 R12, RZ, RZ, R0 ;  /* 0x000000ffff0c7224 */ /* 0x000fe400078e0000 */
[----:B------:R-:W-:-:S07]  /*2cb60*/  IMAD.MOV.U32 R20, RZ, RZ, R14 ;  /* 0x000000ffff147224 */ /* 0x000fce00078e000e */
[----:B------:R-:W-:Y:S05]  /*2cb70*/  WARPSYNC.COLLECTIVE R15, `(.L_x_5635) ;  /* 0x000000000f087348 */ /* 0x000fea0003c00000 */
[----:B------:R0:W1:Y:S02]  /*2cb80*/  SHFL.IDX P6, R14, R13, R12, R11 ;  /* 0x0000000c0d0e7389 */ /* 0x00006400000c000b */
[----:B01----:R-:W-:Y:S01]  /*2cb90*/  ENDCOLLECTIVE ;  /* 0x000000000000791b */ /* 0x003fe20003800000 */
.L_x_5635:
[----:B------:R-:W-:Y:S02]  /*2cba0*/  IMAD.MOV.U32 R13, RZ, RZ, R24 ;  /* 0x000000ffff0d7224 */ /* 0x000fe400078e0018 */
[----:B------:R-:W-:Y:S02]  /*2cbb0*/  IMAD.MOV.U32 R12, RZ, RZ, R3 ;  /* 0x000000ffff0c7224 */ /* 0x000fe400078e0003 */
[----:B------:R-:W-:-:S07]  /*2cbc0*/  IMAD.MOV.U32 R26, RZ, RZ, R14 ;  /* 0x000000ffff1a7224 */ /* 0x000fce00078e000e */
[----:B------:R-:W-:Y:S05]  /*2cbd0*/  WARPSYNC.COLLECTIVE R15, `(.L_x_5636) ;  /* 0x000000000f087348 */ /* 0x000fea0003c00000 */
[----:B------:R0:W1:Y:S02]  /*2cbe0*/  SHFL.IDX P6, R14, R13, R12, R11 ;  /* 0x0000000c0d0e7389 */ /* 0x00006400000c000b */
[----:B01----:R-:W-:Y:S01]  /*2cbf0*/  ENDCOLLECTIVE ;  /* 0x000000000000791b */ /* 0x003fe20003800000 */
.L_x_5636:
[----:B------:R-:W-:Y:S02]  /*2cc00*/  IMAD.MOV.U32 R13, RZ, RZ, R27 ;  /* 0x000000ffff0d7224 */ /* 0x000fe400078e001b */
[----:B------:R-:W-:Y:S02]  /*2cc10*/  IMAD.MOV.U32 R12, RZ, RZ, R0 ;  /* 0x000000ffff0c7224 */ /* 0x000fe400078e0000 */
[----:B------:R-:W-:-:S07]  /*2cc20*/  IMAD.MOV.U32 R25, RZ, RZ, R14 ;  /* 0x000000ffff197224 */ /* 0x000fce00078e000e */
[----:B------:R-:W-:Y:S05]  /*2cc30*/  WARPSYNC.COLLECTIVE R15, `(.L_x_5637) ;  /* 0x000000000f087348 */ /* 0x000fea0003c00000 */
[----:B------:R0:W1:Y:S02]  /*2cc40*/  SHFL.IDX P6, R14, R13, R12, R11 ;  /* 0x0000000c0d0e7389 */ /* 0x00006400000c000b */
[----:B01----:R-:W-:Y:S01]  /*2cc50*/  ENDCOLLECTIVE ;  /* 0x000000000000791b */ /* 0x003fe20003800000 */
.L_x_5637:
        /* <DEDUP_REMOVED lines=8> */
.L_x_5638:
[----:B------:R-:W-:Y:S02]  /*2cce0*/  IMAD.MOV.U32 R13, RZ, RZ, R29 ;  /* 0x000000ffff0d7224 */ /* 0x000fe400078e001d */
[----:B------:R-:W-:Y:S02]  /*2ccf0*/  IMAD.MOV.U32 R12, RZ, RZ, R0 ;  /* 0x000000ffff0c7224 */ /* 0x000fe400078e0000 */
[----:B------:R-:W-:-:S07]  /*2cd00*/  IMAD.MOV.U32 R27, RZ, RZ, R14 ;  /* 0x000000ffff1b7224 */ /* 0x000fce00078e000e */
[----:B------:R-:W-:Y:S05]  /*2cd10*/  WARPSYNC.COLLECTIVE R15, `(.L_x_5639) ;  /* 0x000000000f087348 */ /* 0x000fea0003c00000 */
[----:B------:R0:W1:Y:S02]  /*2cd20*/  SHFL.IDX P6, R14, R13, R12, R11 ;  /* 0x0000000c0d0e7389 */ /* 0x00006400000c000b */
[----:B01----:R-:W-:Y:S01]  /*2cd30*/  ENDCOLLECTIVE ;  /* 0x000000000000791b */ /* 0x003fe20003800000 */
.L_x_5639:
        /* <DEDUP_REMOVED lines=8> */
.L_x_5640:
[----:B------:R-:W-:Y:S02]  /*2cdc0*/  IMAD.MOV.U32 R13, RZ, RZ, R31 ;  /* 0x000000ffff0d7224 */ /* 0x000fe400078e001f */
[----:B------:R-:W-:Y:S02]  /*2cdd0*/  IMAD.MOV.U32 R12, RZ, RZ, R0 ;  /* 0x000000ffff0c7224 */ /* 0x000fe400078e0000 */
[----:B------:R-:W-:-:S07]  /*2cde0*/  IMAD.MOV.U32 R29, RZ, RZ, R14 ;  /* 0x000000ffff1d7224 */ /* 0x000fce00078e000e */
[----:B------:R-:W-:Y:S05]  /*2cdf0*/  WARPSYNC.COLLECTIVE R15, `(.L_x_5641) ;  /* 0x000000000f087348 */ /* 0x000fea0003c00000 */
[----:B------:R0:W1:Y:S02]  /*2ce00*/  SHFL.IDX P6, R14, R13, R12, R11 ;  /* 0x0000000c0d0e7389 */ /* 0x00006400000c000b */
[----:B01----:R-:W-:Y:S01]  /*2ce10*/  ENDCOLLECTIVE ;  /* 0x000000000000791b */ /* 0x003fe20003800000 */
.L_x_5641:
        /* <DEDUP_REMOVED lines=8> */
.L_x_5642:
[----:B------:R-:W-:Y:S02]  /*2cea0*/  IMAD.MOV.U32 R13, RZ, RZ, R33 ;  /* 0x000000ffff0d7224 */ /* 0x000fe400078e0021 */
[----:B------:R-:W-:Y:S02]  /*2ceb0*/  IMAD.MOV.U32 R12, RZ, RZ, R0 ;  /* 0x000000ffff0c7224 */ /* 0x000fe400078e0000 */
[----:B------:R-:W-:-:S07]  /*2cec0*/  IMAD.MOV.U32 R31, RZ, RZ, R14 ;  /* 0x000000ffff1f7224 */ /* 0x000fce00078e000e */
[----:B------:R-:W-:Y:S05]  /*2ced0*/  WARPSYNC.COLLECTIVE R15, `(.L_x_5643) ;  /* 0x000000000f087348 */ /* 0x000fea0003c00000 */
[----:B------:R0:W1:Y:S02]  /*2cee0*/  SHFL.IDX P6, R14, R13, R12, R11 ;  /* 0x0000000c0d0e7389 */ /* 0x00006400000c000b */
[----:B01----:R-:W-:Y:S01]  /*2cef0*/  ENDCOLLECTIVE ;  /* 0x000000000000791b */ /* 0x003fe20003800000 */
.L_x_5643:
        /* <DEDUP_REMOVED lines=8> */
.L_x_5644:
[----:B------:R-:W-:Y:S02]  /*2cf80*/  IMAD.MOV.U32 R13, RZ, RZ, R35 ;  /* 0x000000ffff0d7224 */ /* 0x000fe400078e0023 */
[----:B------:R-:W-:Y:S02]  /*2cf90*/  IMAD.MOV.U32 R12, RZ, RZ, R0 ;  /* 0x000000ffff0c7224 */ /* 0x000fe400078e0000 */
[----:B------:R-:W-:-:S07]  /*2cfa0*/  IMAD.MOV.U32 R33, RZ, RZ, R14 ;  /* 0x000000ffff217224 */ /* 0x000fce00078e000e */
[----:B------:R-:W-:Y:S05]  /*2cfb0*/  WARPSYNC.COLLECTIVE R15, `(.L_x_5645) ;  /* 0x000000000f087348 */ /* 0x000fea0003c00000 */
[----:B------:R0:W1:Y:S02]  /*2cfc0*/  SHFL.IDX P6, R14, R13, R12, R11 ;  /* 0x0000000c0d0e7389 */ /* 0x00006400000c000b */
[----:B01----:R-:W-:Y:S01]  /*2cfd0*/  ENDCOLLECTIVE ;  /* 0x000000000000791b */ /* 0x003fe20003800000 */
.L_x_5645:
        /* <DEDUP_REMOVED lines=8> */
.L_x_5646:
[----:B------:R-:W-:Y:S02]  /*2d060*/  IMAD.MOV.U32 R13, RZ, RZ, R37 ;  /* 0x000000ffff0d7224 */ /* 0x000fe400078e0025 */
[----:B------:R-:W-:Y:S02]  /*2d070*/  IMAD.MOV.U32 R12, RZ, RZ, R0 ;  /* 0x000000ffff0c7224 */ /* 0x000fe400078e0000 */
[----:B------:R-:W-:-:S07]  /*2d080*/  IMAD.MOV.U32 R35, RZ, RZ, R14 ;  /* 0x000000ffff237224 */ /* 0x000fce00078e000e */
[----:B------:R-:W-:Y:S05]  /*2d090*/  WARPSYNC.COLLECTIVE R15, `(.L_x_5647) ;  /* 0x000000000f087348 */ /* 0x000fea0003c00000 */
[----:B------:R0:W1:Y:S02]  /*2d0a0*/  SHFL.IDX P6, R14, R13, R12, R11 ;  /* 0x0000000c0d0e7389 */ /* 0x00006400000c000b */
[----:B01----:R-:W-:Y:S01]  /*2d0b0*/  ENDCOLLECTIVE ;  /* 0x000000000000791b */ /* 0x003fe20003800000 */
.L_x_5647:
        /* <DEDUP_REMOVED lines=8> */
.L_x_5648:
[----:B------:R-:W-:Y:S02]  /*2d140*/  IMAD.MOV.U32 R13, RZ, RZ, R39 ;  /* 0x000000ffff0d7224 */ /* 0x000fe400078e0027 */
[----:B------:R-:W-:Y:S02]  /*2d150*/  IMAD.MOV.U32 R12, RZ, RZ, R0 ;  /* 0x000000ffff0c7224 */ /* 0x000fe400078e0000 */
[----:B------:R-:W-:-:S07]  /*2d160*/  IMAD.MOV.U32 R37, RZ, RZ, R14 ;  /* 0x000000ffff257224 */ /* 0x000fce00078e000e */
[----:B------:R-:W-:Y:S05]  /*2d170*/  WARPSYNC.COLLECTIVE R15, `(.L_x_5649) ;  /* 0x000000000f087348 */ /* 0x000fea0003c00000 */
[----:B------:R0:W1:Y:S02]  /*2d180*/  SHFL.IDX P6, R14, R13, R12, R11 ;  /* 0x0000000c0d0e7389 */ /* 0x00006400000c000b */
[----:B01----:R-:W-:Y:S01]  /*2d190*/  ENDCOLLECTIVE ;  /* 0x000000000000791b */ /* 0x003fe20003800000 */
.L_x_5649:
        /* <DEDUP_REMOVED lines=8> */
.L_x_5650:
[----:B------:R-:W-:Y:S02]  /*2d220*/  IMAD.MOV.U32 R13, RZ, RZ, R41 ;  /* 0x000000ffff0d7224 */ /* 0x000fe400078e0029 */
[----:B------:R-:W-:Y:S02]  /*2d230*/  IMAD.MOV.U32 R12, RZ, RZ, R0 ;  /* 0x000000ffff0c7224 */ /* 0x000fe400078e0000 */
[----:B------:R-:W-:-:S07]  /*2d240*/  IMAD.MOV.U32 R39, RZ, RZ, R14 ;  /* 0x000000ffff277224 */ /* 0x000fce00078e000e */
[----:B------:R-:W-:Y:S05]  /*2d250*/  WARPSYNC.COLLECTIVE R15, `(.L_x_5651) ;  /* 0x000000000f087348 */ /* 0x000fea0003c00000 */
[----:B------:R0:W1:Y:S02]  /*2d260*/  SHFL.IDX P6, R14, R13, R12, R11 ;  /* 0x0000000c0d0e7389 */ /* 0x00006400000c000b */
[----:B01----:R-:W-:Y:S01]  /*2d270*/  ENDCOLLECTIVE ;  /* 0x000000000000791b */ /* 0x003fe20003800000 */
.L_x_5651:
        /* <DEDUP_REMOVED lines=8> */
.L_x_5652:
[----:B------:R-:W-:Y:S02]  /*2d300*/  IMAD.MOV.U32 R13, RZ, RZ, R43 ;  /* 0x000000ffff0d7224 */ /* 0x000fe400078e002b */
[----:B------:R-:W-:Y:S01]  /*2d310*/  IMAD.MOV.U32 R12, RZ, RZ, R0 ;  /* 0x000000ffff0c7224 */ /* 0x000fe200078e0000 */
[----:B------:R-:W-:-:S07]  /*2d320*/  MOV R41, R14 ;  /* 0x0000000e00297202 */ /* 0x000fce0000000f00 */
[----:B------:R-:W-:Y:S05]  /*2d330*/  WARPSYNC.COLLECTIVE R15, `(.L_x_5653) ;  /* 0x000000000f087348 */ /* 0x000fea0003c00000 */
[----:B------:R0:W1:Y:S02]  /*2d340*/  SHFL.IDX P6, R14, R13, R12, R11 ;  /* 0x0000000c0d0e7389 */ /* 0x00006400000c000b */
[----:B01----:R-:W-:Y:S01]  /*2d350*/  ENDCOLLECTIVE ;  /* 0x000000000000791b */ /* 0x003fe20003800000 */
.L_x_5653:
        /* <DEDUP_REMOVED lines=8> */
.L_x_5654:
[----:B------:R-:W-:Y:S02]  /*2d3e0*/  IMAD.MOV.U32 R13, RZ, RZ, R45 ;  /* 0x000000ffff0d7224 */ /* 0x000fe400078e002d */
[----:B------:R-:W-:Y:S02]  /*2d3f0*/  IMAD.MOV.U32 R12, RZ, RZ, R0 ;  /* 0x000000ffff0c7224 */ /* 0x000fe400078e0000 */
[----:B------:R-:W-:-:S07]  /*2d400*/  IMAD.MOV.U32 R62, RZ, RZ, R14 ;  /* 0x000000ffff3e7224 */ /* 0x000fce00078e000e */
[----:B------:R-:W-:Y:S05]  /*2d410*/  WARPSYNC.COLLECTIVE R15, `(.L_x_5655) ;  /* 0x000000000f087348 */ /* 0x000fea0003c00000 */
[----:B------:R0:W1:Y:S02]  /*2d420*/  SHFL.IDX P6, R14, R13, R12, R11 ;  /* 0x0000000c0d0e7389 */ /* 0x00006400000c000b */
[----:B01----:R-:W-:Y:S01]  /*2d430*/  ENDCOLLECTIVE ;  /* 0x000000000000791b */ /* 0x003fe20003800000 */
.L_x_5655:
        /* <DEDUP_REMOVED lines=8> */
.L_x_5656:
[----:B------:R-:W-:Y:S02]  /*2d4c0*/  IMAD.MOV.U32 R13, RZ, RZ, R47 ;  /* 0x000000ffff0d7224 */ /* 0x000fe400078e002f */
[----:B------:R-:W-:Y:S02]  /*2d4d0*/  IMAD.MOV.U32 R12, RZ, RZ, R0 ;  /* 0x000000ffff0c7224 */ /* 0x000fe400078e0000 */
[----:B------:R-:W-:-:S07]  /*2d4e0*/  IMAD.MOV.U32 R64, RZ, RZ, R14 ;  /* 0x000000ffff407224 */ /* 0x000fce00078e000e */
[----:B------:R-:W-:Y:S05]  /*2d4f0*/  WARPSYNC.COLLECTIVE R15, `(.L_x_5657) ;  /* 0x000000000f087348 */ /* 0x000fea0003c00000 */
[----:B------:R0:W1:Y:S02]  /*2d500*/  SHFL.IDX P6, R14, R13, R12, R11 ;  /* 0x0000000c0d0e7389 */ /* 0x00006400000c000b */
[----:B01----:R-:W-:Y:S01]  /*2d510*/  ENDCOLLECTIVE ;  /* 0x000000000000791b */ /* 0x003fe20003800000 */
.L_x_5657:
[----:B------:R-:W-:Y:S02]  /*2d520*/  IMAD.MOV.U32 R13, RZ, RZ, R66 ;  /* 0x000000ffff0d7224 */ /* 0x000fe400078e0042 */
[----:B------:R-:W-:Y:S02]  /*2d530*/  IMAD.MOV.U32 R12, RZ, RZ, R3 ;  /* 0x000000ffff0c7224 */ /* 0x000fe400078e0003 */
[----:B------:R-:W-:-:S07]  /*2d540*/  IMAD.MOV.U32 R47, RZ, RZ, R14 ;  /* 0x000000ffff2f7224 */ /* 0x000fce00078e000e */
[----:B------:R-:W-:Y:S05]  /*2d550*/  WARPSYNC.COLLECTIVE R15, `(.L_x_5658) ;  /* 0x000000000f087348 */ /* 0x000fea0003c00000 */
[----:B------:R0:W1:Y:S02]  /*2d560*/  SHFL.IDX P6, R14, R13, R12, R11 ;  /* 0x0000000c0d0e7389 */ /* 0x00006400000c000b */
[----:B01----:R-:W-:Y:S01]  /*2d570*/  ENDCOLLECTIVE ;  /* 0x000000000000791b */ /* 0x003fe20003800000 */
.L_x_5658:
[----:B------:R-:W-:Y:S02]  /*2d580*/  IMAD.MOV.U32 R13, RZ, RZ, R49 ;  /* 0x000000ffff0d7224 */ /* 0x000fe400078e0031 */
[----:B------:R-:W-:Y:S02]  /*2d590*/  IMAD.MOV.U32 R12, RZ, RZ, R0 ;  /* 0x000000ffff0c7224 */ /* 0x000fe400078e0000 */
[----:B------:R-:W-:-:S07]  /*2d5a0*/  IMAD.MOV.U32 R66, RZ, RZ, R14 ;  /* 0x000000ffff427224 */ /* 0x000fce00078e000e */
[----:B------:R-:W-:Y:S05]  /*2d5b0*/  WARPSYNC.COLLECTIVE R15, `(.L_x_5659) ;  /* 0x000000000f087348 */ /* 0x000fea0003c00000 */
[----:B------:R0:W1:Y:S02]  /*2d5c0*/  SHFL.IDX P6, R14, R13, R12, R11 ;  /* 0x0000000c0d0e7389 */ /* 0x00006400000c000b */
[----:B01----:R-:W-:Y:S01]  /*2d5d0*/  ENDCOLLECTIVE ;  /* 0x000000000000791b */ /* 0x003fe20003800000 */
.L_x_5659:
[----:B------:R-:W-:Y:S02]  /*2d5e0*/  IMAD.MOV.U32 R13, RZ, RZ, R68 ;  /* 0x000000ffff0d7224 */ /* 0x000fe400078e0044 */
[----:B------:R-:W-:Y:S02]  /*2d5f0*/  IMAD.MOV.U32 R12, RZ, RZ, R3 ;  /* 0x000000ffff0c7224 */ /* 0x000fe400078e0003 */
[----:B------:R-:W-:-:S07]  /*2d600*/  IMAD.MOV.U32 R49, RZ, RZ, R14 ;  /* 0x000000ffff317224 */ /* 0x000fce00078e000e */
[----:B------:R-:W-:Y:S05]  /*2d610*/  WARPSYNC.COLLECTIVE R15, `(.L_x_5660) ;  /* 0x000000000f087348 */ /* 0x000fea0003c00000 */
[----:B------:R0:W1:Y:S02]  /*2d620*/  SHFL.IDX P6, R14, R13, R12, R11 ;  /* 0x0000000c0d0e7389 */ /* 0x00006400000c000b */
[----:B01----:R-:W-:Y:S01]  /*2d630*/  ENDCOLLECTIVE ;  /* 0x000000000000791b */ /* 0x003fe20003800000 */
.L_x_5660:
[----:B------:R-:W-:Y:S02]  /*2d640*/  IMAD.MOV.U32 R13, RZ, RZ, R51 ;  /* 0x000000ffff0d7224 */ /* 0x000fe400078e0033 */
[----:B------:R-:W-:Y:S02]  /*2d650*/  IMAD.MOV.U32 R12, RZ, RZ, R0 ;  /* 0x000000ffff0c7224 */ /* 0x000fe400078e0000 */
[----:B------:R-:W-:-:S07]  /*2d660*/  IMAD.MOV.U32 R68, RZ, RZ, R14 ;  /* 0x000000ffff447224 */ /* 0x000fce00078e000e */
[----:B------:R-:W-:Y:S05]  /*2d670*/  WARPSYNC.COLLECTIVE R15, `(.L_x_5661) ;  /* 0x000000000f087348 */ /* 0x000fea0003c00000 */
[----:B------:R0:W1:Y:S02]  /*2d680*/  SHFL.IDX P6, R14, R13, R12, R11 ;  /* 0x0000000c0d0e7389 */ /* 0x00006400000c000b */
[----:B01----:R-:W-:Y:S01]  /*2d690*/  ENDCOLLECTIVE ;  /* 0x000000000000791b */ /* 0x003fe20003800000 */
.L_x_5661:
        /* <DEDUP_REMOVED lines=8> */
.L_x_5662:
[----:B------:R-:W-:Y:S02]  /*2d720*/  IMAD.MOV.U32 R13, RZ, RZ, R53 ;  /* 0x000000ffff0d7224 */ /* 0x000fe400078e0035 */
[----:B------:R-:W-:Y:S02]  /*2d730*/  IMAD.MOV.U32 R12, RZ, RZ, R0 ;  /* 0x000000ffff0c7224 */ /* 0x000fe400078e0000 */
[----:B------:R-:W-:-:S07]  /*2d740*/  IMAD.MOV.U32 R70, RZ, RZ, R14 ;  /* 0x000000ffff467224 */ /* 0x000fce00078e000e */
[----:B------:R-:W-:Y:S05]  /*2d750*/  WARPSYNC.COLLECTIVE R15, `(.L_x_5663) ;  /* 0x000000000f087348 */ /* 0x000fea0003c00000 */
[----:B------:R0:W1:Y:S02]  /*2d760*/  SHFL.IDX P6, R14, R13, R12, R11 ;  /* 0x0000000c0d0e7389 */ /* 0x00006400000c000b */
[----:B01----:R-:W-:Y:S01]  /*2d770*/  ENDCOLLECTIVE ;  /* 0x000000000000791b */ /* 0x003fe20003800000 */
.L_x_5663:
        /* <DEDUP_REMOVED lines=8> */
.L_x_5664:
[----:B------:R-:W-:Y:S02]  /*2d800*/  IMAD.MOV.U32 R13, RZ, RZ, R55 ;  /* 0x000000ffff0d7224 */ /* 0x000fe400078e0037 */
[----:B------:R-:W-:Y:S02]  /*2d810*/  IMAD.MOV.U32 R12, RZ, RZ, R0 ;  /* 0x000000ffff0c7224 */ /* 0x000fe400078e0000 */
[----:B------:R-:W-:-:S07]  /*2d820*/  IMAD.MOV.U32 R72, RZ, RZ, R14 ;  /* 0x000000ffff487224 */ /* 0x000fce00078e000e */
[----:B------:R-:W-:Y:S05]  /*2d830*/  WARPSYNC.COLLECTIVE R15, `(.L_x_5665) ;  /* 0x000000000f087348 */ /* 0x000fea0003c00000 */
[----:B------:R0:W1:Y:S02]  /*2d840*/  SHFL.IDX P6, R14, R13, R12, R11 ;  /* 0x0000000c0d0e7389 */ /* 0x00006400000c000b */
[----:B01----:R-:W-:Y:S01]  /*2d850*/  ENDCOLLECTIVE ;  /* 0x000000000000791b */ /* 0x003fe20003800000 */
.L_x_5665:
        /* <DEDUP_REMOVED lines=8> */
.L_x_5666:
[----:B------:R-:W-:Y:S02]  /*2d8e0*/  IMAD.MOV.U32 R13, RZ, RZ, R57 ;  /* 0x000000ffff0d7224 */ /* 0x000fe400078e0039 */
[----:B------:R-:W-:Y:S02]  /*2d8f0*/  IMAD.MOV.U32 R12, RZ, RZ, R0 ;  /* 0x000000ffff0c7224 */ /* 0x000fe400078e0000 */
[----:B------:R-:W-:-:S07]  /*2d900*/  IMAD.MOV.U32 R74, RZ, RZ, R14 ;  /* 0x000000ffff4a7224 */ /* 0x000fce00078e000e */
[----:B------:R-:W-:Y:S05]  /*2d910*/  WARPSYNC.COLLECTIVE R15, `(.L_x_5667) ;  /* 0x000000000f087348 */ /* 0x000fea0003c00000 */
[----:B------:R0:W1:Y:S02]  /*2d920*/  SHFL.IDX P6, R14, R13, R12, R11 ;  /* 0x0000000c0d0e7389 */ /* 0x00006400000c000b */
[----:B01----:R-:W-:Y:S01]  /*2d930*/  ENDCOLLECTIVE ;  /* 0x000000000000791b */ /* 0x003fe20003800000 */
.L_x_5667:
        /* <DEDUP_REMOVED lines=8> */
.L_x_5668:
[----:B------:R-:W-:Y:S02]  /*2d9c0*/  IMAD.MOV.U32 R13, RZ, RZ, R59 ;  /* 0x000000ffff0d7224 */ /* 0x000fe400078e003b */
[----:B------:R-:W-:Y:S02]  /*2d9d0*/  IMAD.MOV.U32 R12, RZ, RZ, R0 ;  /* 0x000000ffff0c7224 */ /* 0x000fe400078e0000 */
[----:B------:R-:W-:-:S07]  /*2d9e0*/  IMAD.MOV.U32 R76, RZ, RZ, R14 ;  /* 0x000000ffff4c7224 */ /* 0x000fce00078e000e */
[----:B------:R-:W-:Y:S05]  /*2d9f0*/  WARPSYNC.COLLECTIVE R15, `(.L_x_5669) ;  /* 0x000000000f087348 */ /* 0x000fea0003c00000 */
[----:B------:R0:W1:Y:S02]  /*2da00*/  SHFL.IDX P6, R14, R13, R12, R11 ;  /* 0x0000000c0d0e7389 */ /* 0x00006400000c000b */
[----:B01----:R-:W-:Y:S01]  /*2da10*/  ENDCOLLECTIVE ;  /* 0x000000000000791b */ /* 0x003fe20003800000 */
.L_x_5669:
        /* <DEDUP_REMOVED lines=8> */
.L_x_5670:
[----:B------:R-:W-:Y:S02]  /*2daa0*/  IMAD.MOV.U32 R13, RZ, RZ, R63 ;  /* 0x000000ffff0d7224 */ /* 0x000fe400078e003f */
[----:B------:R-:W-:Y:S02]  /*2dab0*/  IMAD.MOV.U32 R12, RZ, RZ, R0 ;  /* 0x000000ffff0c7224 */ /* 0x000fe400078e0000 */
[----:B------:R-:W-:-:S07]  /*2dac0*/  IMAD.MOV.U32 R78, RZ, RZ, R14 ;  /* 0x000000ffff4e7224 */ /* 0x000fce00078e000e */
[----:B------:R-:W-:Y:S05]  /*2dad0*/  WARPSYNC.COLLECTIVE R15, `(.L_x_5671) ;  /* 0x000000000f087348 */ /* 0x000fea0003c00000 */
[----:B------:R0:W1:Y:S02]  /*2dae0*/  SHFL.IDX P6, R14, R13, R12, R11 ;  /* 0x0000000c0d0e7389 */ /* 0x00006400000c000b */
[----:B01----:R-:W-:Y:S01]  /*2daf0*/  ENDCOLLECTIVE ;  /* 0x000000000000791b */ /* 0x003fe20003800000 */
.L_x_5671:
[----:B------:R-:W-:Y:S02]  /*2db00*/  IMAD.MOV.U32 R13, RZ, RZ, R80 ;  /* 0x000000ffff0d7224 */ /* 0x000fe400078e0050 */
[----:B------:R-:W-:Y:S02]  /*2db10*/  IMAD.MOV.U32 R12, RZ, RZ, R3 ;  /* 0x000000ffff0c7224 */ /* 0x000fe400078e0003 */
[----:B------:R-:W-:-:S07]  /*2db20*/  IMAD.MOV.U32 R63, RZ, RZ, R14 ;  /* 0x000000ffff3f7224 */ /* 0x000fce00078e000e */
[----:B------:R-:W-:Y:S05]  /*2db30*/  WARPSYNC.COLLECTIVE R15, `(.L_x_5672) ;  /* 0x000000000f087348 */ /* 0x000fea0003c00000 */
[----:B------:R0:W1:Y:S02]  /*2db40*/  SHFL.IDX P6, R14, R13, R12, R11 ;  /* 0x0000000c0d0e7389 */ /* 0x00006400000c000b */
[----:B01----:R-:W-:Y:S01]  /*2db50*/  ENDCOLLECTIVE ;  /* 0x000000000000791b */ /* 0x003fe20003800000 */
.L_x_5672:
[----:B------:R-:W-:Y:S02]  /*2db60*/  IMAD.MOV.U32 R13, RZ, RZ, R65 ;  /* 0x000000ffff0d7224 */ /* 0x000fe400078e0041 */
[----:B------:R-:W-:Y:S02]  /*2db70*/  IMAD.MOV.U32 R12, RZ, RZ, R0 ;  /* 0x000000ffff0c7224 */ /* 0x000fe400078e0000 */
[----:B------:R-:W-:-:S07]  /*2db80*/  IMAD.MOV.U32 R80, RZ, RZ, R14 ;  /* 0x000000ffff507224 */ /* 0x000fce00078e000e */
[----:B------:R-:W-:Y:S05]  /*2db90*/  WARPSYNC.COLLECTIVE R15, `(.L_x_5673) ;  /* 0x000000000f087348 */ /* 0x000fea0003c00000 */
[----:B------:R0:W1:Y:S02]  /*2dba0*/  SHFL.IDX P6, R14, R13, R12, R11 ;  /* 0x0000000c0d0e7389 */ /* 0x00006400000c000b */
[----:B01----:R-:W-:Y:S01]  /*2dbb0*/  ENDCOLLECTIVE ;  /* 0x000000000000791b */ /* 0x003fe20003800000 */
.L_x_5673:
        /* <DEDUP_REMOVED lines=8> */
.L_x_5674:
[----:B------:R-:W-:Y:S02]  /*2dc40*/  IMAD.MOV.U32 R13, RZ, RZ, R67 ;  /* 0x000000ffff0d7224 */ /* 0x000fe400078e0043 */
[----:B------:R-:W-:Y:S02]  /*2dc50*/  IMAD.MOV.U32 R12, RZ, RZ, R0 ;  /* 0x000000ffff0c7224 */ /* 0x000fe400078e0000 */
[----:B------:R-:W-:Y:S01]  /*2dc60*/  IMAD.MOV.U32 R0, RZ, RZ, RZ ;  /* 0x000000ffff007224 */ /* 0x000fe200078e00ff */
[----:B------:R-:W-:-:S07]  /*2dc70*/  MOV R82, R14 ;  /* 0x0000000e00527202 */ /* 0x000fce0000000f00 */
[----:B------:R-:W-:Y:S05]  /*2dc80*/  WARPSYNC.COLLECTIVE R15, `(.L_x_5675) ;  /* 0x000000000f087348 */ /* 0x000fea0003c00000 */
[----:B------:R0:W1:Y:S02]  /*2dc90*/  SHFL.IDX P6, R14, R13, R12, R11 ;  /* 0x0000000c0d0e7389 */ /* 0x00006400000c000b */
[----:B01----:R-:W-:Y:S01]  /*2dca0*/  ENDCOLLECTIVE ;  /* 0x000000000000791b */ /* 0x003fe20003800000 */
.L_x_5675:
        /* <DEDUP_REMOVED lines=8> */
.L_x_5676:
        /* <DEDUP_REMOVED lines=8> */
[----:B------:R-:W-:Y:S01]  /*2ddb0*/  SEL R45, R59, R78, P0 ;  /* 0x0000004e3b2d7207 */ /* 0x000fe20000000000 */
[----:B------:R-:W-:Y:S06]  /*2ddc0*/  BRA `(.L_x_5677) ;  /* 0xffffff3400b47947 */ /* 0x000fec000383ffff */
.L_x_5427:
[----:B------:R-:W-:Y:S02]  /*2ddd0*/  IMAD.MOV.U32 R13, RZ, RZ, R2 ;  /* 0x000000ffff0d7224 */ /* 0x000fe400078e0002 */
[----:B------:R-:W-:Y:S02]  /*2dde0*/  IMAD.MOV.U32 R12, RZ, RZ, RZ ;  /* 0x000000ffff0c7224 */ /* 0x000fe400078e00ff */
[----:B------:R-:W-:Y:S02]  /*2ddf0*/  IMAD.MOV.U32 R11, RZ, RZ, 0x181f ;  /* 0x0000181fff0b7424 */ /* 0x000fe400078e00ff */
[----:B------:R-:W-:-:S07]  /*2de00*/  IMAD.MOV.U32 R15, RZ, RZ, -0x1 ;  /* 0xffffffffff0f7424 */ /* 0x000fce00078e00ff */
[----:B------:R-:W-:Y:S05]  /*2de10*/  WARPSYNC.COLLECTIVE R15, `(.L_x_5678) ;  /* 0x000000000f087348 */ /* 0x000fea0003c00000 */
[----:B------:R0:W1:Y:S02]  /*2de20*/  SHFL.IDX P6, R14, R13, R12, R11 ;  /* 0x0000000c0d0e7389 */ /* 0x00006400000c000b */
[----:B01----:R-:W-:Y:S01]  /*2de30*/  ENDCOLLECTIVE ;  /* 0x000000000000791b */ /* 0x003fe20003800000 */
.L_x_5678:
[----:B------:R-:W-:Y:S02]  /*2de40*/  IMAD.MOV.U32 R13, RZ, RZ, R0 ;  /* 0x000000ffff0d7224 */ /* 0x000fe400078e0000 */
[----:B------:R-:W-:-:S07]  /*2de50*/  IMAD.MOV.U32 R3, RZ, RZ, R14 ;  /* 0x000000ffff037224 */ /* 0x000fce00078e000e */
[----:B------:R-:W-:Y:S05]  /*2de60*/  WARPSYNC.COLLECTIVE R15, `(.L_x_5679) ;  /* 0x000000000f087348 */ /* 0x000fea0003c00000 */
[----:B------:R0:W1:Y:S02]  /*2de70*/  SHFL.IDX P6, R14, R13, R12, R11 ;  /* 0x0000000c0d0e7389 */ /* 0x00006400000c000b */
[----:B01----:R-:W-:Y:S01]  /*2de80*/  ENDCOLLECTIVE ;  /* 0x000000000000791b */ /* 0x003fe20003800000 */
.L_x_5679:
[----:B------:R-:W-:Y:S05]  /*2de90*/  BRA `(.L_x_5680) ;  /* 0xffffff5000407947 */ /* 0x000fea000383ffff */
.L_x_5430:
[----:B------:R-:W-:Y:S01]  /*2dea0*/  BSSY B1, `(.L_x_5681) ;  /* 0x0000008000017945 */ /* 0x000fe20003800000 */
[----:B------:R-:W-:Y:S02]  /*2deb0*/  IMAD.MOV.U32 R13, RZ, RZ, R2 ;  /* 0x000000ffff0d7224 */ /* 0x000fe400078e0002 */
[----:B------:R-:W-:Y:S02]  /*2dec0*/  IMAD.MOV.U32 R12, RZ, RZ, 0x1 ;  /* 0x00000001ff0c7424 */ /* 0x000fe400078e00ff */
[----:B------:R-:W-:Y:S02]  /*2ded0*/  IMAD.MOV.U32 R11, RZ, RZ, 0x181f ;  /* 0x0000181fff0b7424 */ /* 0x000fe400078e00ff */
[----:B---3--:R-:W-:-:S07]  /*2dee0*/  IMAD.MOV.U32 R15, RZ, RZ, -0x1 ;  /* 0xffffffffff0f7424 */ /* 0x008fce00078e00ff */
[----:B012---:R-:W-:Y:S05]  /*2def0*/  WARPSYNC.COLLECTIVE R15, `(.L_x_5682) ;  /* 0x000000000f087348 */ /* 0x007fea0003c00000 */
[----:B--2---:R2:W3:Y:S02]  /*2df00*/  SHFL.IDX P6, R14, R13, R12, R11 ;  /* 0x0000000c0d0e7389 */ /* 0x0044e400000c000b */
[----:B0123--:R-:W-:Y:S01]  /*2df10*/  ENDCOLLECTIVE ;  /* 0x000000000000791b */ /* 0x00ffe20003800000 */
.L_x_5682:
[----:B------:R-:W-:Y:S05]  /*2df20*/  BSYNC B1 ;  /* 0x0000000000017941 */ /* 0x000fea0003800000 */
.L_x_5681:
        /* <DEDUP_REMOVED lines=8> */
.L_x_5683:
[----:B------:R-:W-:Y:S05]  /*2dfb0*/  BRA `(.L_x_5684) ;  /* 0xffffff5000707947 */ /* 0x000fea000383ffff */
.L_x_5433:
        /* <DEDUP_REMOVED lines=8> */
.L_x_5686:
[----:B------:R-:W-:Y:S05]  /*2e040*/  BSYNC B1 ;  /* 0x0000000000017941 */ /* 0x000fea0003800000 */
.L_x_5685:
        /* <DEDUP_REMOVED lines=8> */
.L_x_5687:
[----:B------:R-:W-:Y:S05]  /*2e0d0*/  BRA `(.L_x_5688) ;  /* 0xffffff50009c7947 */ /* 0x000fea000383ffff */
.L_x_5436:
        /* <DEDUP_REMOVED lines=8> */
.L_x_5690:
[----:B------:R-:W-:Y:S05]  /*2e160*/  BSYNC B1 ;  /* 0x0000000000017941 */ /* 0x000fea0003800000 */
.L_x_5689:
        /* <DEDUP_REMOVED lines=8> */
.L_x_5691:
[----:B------:R-:W-:Y:S05]  /*2e1f0*/  BRA `(.L_x_5692) ;  /* 0xffffff5000c87947 */ /* 0x000fea000383ffff */
.L_x_5460:
[----:B------:R-:W0:Y:S01]  /*2e200*/  S2R R12, SR_TID.X ;  /* 0x00000000000c7919 */ /* 0x000e220000002100 */
[----:B------:R-:W-:Y:S01]  /*2e210*/  BSSY B1, `(.L_x_5693) ;  /* 0x000000a000017945 */ /* 0x000fe20003800000 */
[----:B------:R-:W-:Y:S02]  /*2e220*/  IMAD.MOV.U32 R11, RZ, RZ, 0x1f ;  /* 0x0000001fff0b7424 */ /* 0x000fe400078e00ff */
[----:B------:R-:W-:Y:S01]  /*2e230*/  IMAD.MOV.U32 R15, RZ, RZ, -0x1 ;  /* 0xffffffffff0f7424 */ /* 0x000fe200078e00ff */
[----:B0-----:R-:W-:-:S04]  /*2e240*/  SHF.R.U32.HI R12, RZ, 0x5, R12 ;  /* 0x00000005ff0c7819 */ /* 0x001fc8000001160c */
[----:B------:R-:W-:-:S05]  /*2e250*/  LOP3.LUT R12, R12, 0x3, RZ, 0xc0, !PT ;  /* 0x000000030c0c7812 */ /* 0x000fca00078ec0ff */
[----:B------:R-:W-:Y:S02]  /*2e260*/  IMAD.MOV.U32 R13, RZ, RZ, R12 ;  /* 0x000000ffff0d7224 */ /* 0x000fe400078e000c */
[----:B------:R-:W-:-:S07]  /*2e270*/  IMAD.MOV.U32 R12, RZ, RZ, RZ ;  /* 0x000000ffff0c7224 */ /* 0x000fce00078e00ff */
[----:B------:R-:W-:Y:S05]  /*2e280*/  WARPSYNC.COLLECTIVE R15, `(.L_x_5694) ;  /* 0x000000000f087348 */ /* 0x000fea0003c00000 */
[----:B------:R0:W1:Y:S02]  /*2e290*/  SHFL.IDX P6, R14, R13, R12, R11 ;  /* 0x0000000c0d0e7389 */ /* 0x00006400000c000b */
[----:B01----:R-:W-:Y:S01]  /*2e2a0*/  ENDCOLLECTIVE ;  /* 0x000000000000791b */ /* 0x003fe20003800000 */
.L_x_5694:
[----:B------:R-:W-:Y:S05]  /*2e2b0*/  BSYNC B1 ;  /* 0x0000000000017941 */ /* 0x000fea0003800000 */
.L_x_5693:
[----:B------:R-:W-:Y:S05]  /*2e2c0*/  BRA `(.L_x_5695) ;  /* 0xffffff6c00707947 */ /* 0x000fea000383ffff */
.L_x_5462:
[----:B------:R-:W-:Y:S01]  /*2e2d0*/  BSSY B1, `(.L_x_5696) ;  /* 0x0000006000017945 */ /* 0x000fe20003800000 */
[----:B------:R-:W-:-:S07]  /*2e2e0*/  IMAD.MOV.U32 R15, RZ, RZ, -0x1 ;  /* 0xffffffffff0f7424 */ /* 0x000fce00078e00ff */
[----:B0-----:R-:W-:Y:S05]  /*2e2f0*/  WARPSYNC.COLLECTIVE R15, `(.L_x_5697) ;  /* 0x000000000f0c7348 */ /* 0x001fea0003c00000 */
[----:B------:R-:W-:Y:S02]  /*2e300*/  ELECT P6, UR62, PT ;  /* 0x00000000003e782f */ /* 0x000fe400038c0000 */
[----:B------:R-:W-:Y:S01]  /*2e310*/  MOV R14, UR62 ;  /* 0x0000003e000e7c02 */ /* 0x000fe20008000f00 */
[----:B0-----:R-:W-:Y:S10]  /*2e320*/  ENDCOLLECTIVE ;  /* 0x000000000000791b */ /* 0x001ff40003800000 */
.L_x_5697:
[----:B------:R-:W-:Y:S05]  /*2e330*/  BSYNC B1 ;  /* 0x0000000000017941 */ /* 0x000fea0003800000 */
.L_x_5696:
[----:B------:R-:W-:Y:S05]  /*2e340*/  BRA `(.L_x_5461) ;  /* 0xffffff6c00687947 */ /* 0x000fea000383ffff */
.L_x_5464:
[----:B0-----:R0:W1:Y:S02]  /*2e350*/  SYNCS.PHASECHK.TRANS64.TRYWAIT P0, [R23+URZ+0x2a820], R3 ;  /* 0x02a82003170075a7 */ /* 0x001064000800017f */
[----:B-1----:R-:W-:Y:S05]  /*2e360*/  @!P0 NANOSLEEP.SYNCS 0x989680 ;  /* 0x009896800000895d */ /* 0x002fea0003900000 */
[----:B------:R-:W1:Y:S02]  /*2e370*/  @!P0 SYNCS.PHASECHK.TRANS64 P0, [R23+URZ+0x2a820], R3 ;  /* 0x02a82003170085a7 */ /* 0x000e64000800007f */
[----:B-1----:R-:W-:Y:S05]  /*2e380*/  @!P0 BRA `(.L_x_5464) ;  /* 0xfffffffc00f08947 */ /* 0x002fea000383ffff */
[----:B------:R-:W-:Y:S05]  /*2e390*/  BRA `(.L_x_5698) ;  /* 0xffffff6c00787947 */ /* 0x000fea000383ffff */
.L_x_5468:
[----:B-1----:R1:W2:Y:S02]  /*2e3a0*/  SYNCS.PHASECHK.TRANS64.TRYWAIT P0, [R12+URZ+0x2a8a0], R11 ;  /* 0x02a8a00b0c0075a7 */ /* 0x0022a4000800017f */
[----:B--2---:R-:W-:Y:S05]  /*2e3b0*/  @!P0 NANOSLEEP.SYNCS 0x989680 ;  /* 0x009896800000895d */ /* 0x004fea0003900000 */
[----:B------:R-:W2:Y:S02]  /*2e3c0*/  @!P0 SYNCS.PHASECHK.TRANS64 P0, [R12+URZ+0x2a8a0], R11 ;  /* 0x02a8a00b0c0085a7 */ /* 0x000ea4000800007f */
[----:B--2---:R-:W-:Y:S05]  /*2e3d0*/  @!P0 BRA `(.L_x_5468) ;  /* 0xfffffffc00f08947 */ /* 0x004fea000383ffff */
[----:B------:R-:W-:Y:S05]  /*2e3e0*/  BRA `(.L_x_5699) ;  /* 0xffffff6c00907947 */ /* 0x000fea000383ffff */
.L_x_5475:
[----:B0-----:R0:W2:Y:S02]  /*2e3f0*/  SYNCS.PHASECHK.TRANS64.TRYWAIT P0, [R12+URZ+0x2a8c0], R11 ;  /* 0x02a8c00b0c0075a7 */ /* 0x0010a4000800017f */
[----:B--2---:R-:W-:Y:S05]  /*2e400*/  @!P0 NANOSLEEP.SYNCS 0x989680 ;  /* 0x009896800000895d */ /* 0x004fea0003900000 */
[----:B------:R-:W2:Y:S02]  /*2e410*/  @!P0 SYNCS.PHASECHK.TRANS64 P0, [R12+URZ+0x2a8c0], R11 ;  /* 0x02a8c00b0c0085a7 */ /* 0x000ea4000800007f */
[----:B--2---:R-:W-:Y:S05]  /*2e420*/  @!P0 BRA `(.L_x_5475) ;  /* 0xfffffffc00f08947 */ /* 0x004fea000383ffff */
[----:B------:R-:W-:Y:S05]  /*2e430*/  BRA `(.L_x_5700) ;  /* 0xffffff70008c7947 */ /* 0x000fea000383ffff */
.L_x_5484:
[----:B0-----:R0:W1:Y:S02]  /*2e440*/  SYNCS.PHASECHK.TRANS64.TRYWAIT P1, [R6+URZ+0x2a8a0], R3 ;  /* 0x02a8a003060075a7 */ /* 0x001064000802017f */
[----:B-1----:R-:W-:Y:S05]  /*2e450*/  @!P1 NANOSLEEP.SYNCS 0x989680 ;  /* 0x009896800000995d */ /* 0x002fea0003900000 */
[----:B------:R-:W1:Y:S02]  /*2e460*/  @!P1 SYNCS.PHASECHK.TRANS64 P1, [R6+URZ+0x2a8a0], R3 ;  /* 0x02a8a003060095a7 */ /* 0x000e64000802007f */
[----:B-1----:R-:W-:Y:S05]  /*2e470*/  @!P1 BRA `(.L_x_5484) ;  /* 0xfffffffc00f09947 */ /* 0x002fea000383ffff */
[----:B------:R-:W-:Y:S05]  /*2e480*/  BRA `(.L_x_5701) ;  /* 0xffffff7400c07947 */ /* 0x000fea000383ffff */
.L_x_5491:
[----:B-1----:R1:W2:Y:S02]  /*2e490*/  SYNCS.PHASECHK.TRANS64.TRYWAIT P1, [R6+URZ+0x2a8c0], R3 ;  /* 0x02a8c003060075a7 */ /* 0x0022a4000802017f */
[----:B--2---:R-:W-:Y:S05]  /*2e4a0*/  @!P1 NANOSLEEP.SYNCS 0x989680 ;  /* 0x009896800000995d */ /* 0x004fea0003900000 */
[----:B------:R-:W2:Y:S02]  /*2e4b0*/  @!P1 SYNCS.PHASECHK.TRANS64 P1, [R6+URZ+0x2a8c0], R3 ;  /* 0x02a8c003060095a7 */ /* 0x000ea4000802007f */
[----:B--2---:R-:W-:Y:S05]  /*2e4c0*/  @!P1 BRA `(.L_x_5491) ;  /* 0xfffffffc00f09947 */ /* 0x004fea000383ffff */
[----:B------:R-:W-:Y:S05]  /*2e4d0*/  BRA `(.L_x_5702) ;  /* 0xffffff7800b87947 */ /* 0x000fea000383ffff */
.L_x_5516:
        /* <DEDUP_REMOVED lines=11> */
.L_x_5704:
[----:B------:R-:W-:Y:S05]  /*2e590*/  BSYNC B0 ;  /* 0x0000000000007941 */ /* 0x000fea0003800000 */
.L_x_5703:
[----:B------:R-:W-:Y:S05]  /*2e5a0*/  BRA `(.L_x_5705) ;  /* 0xffffff8c00307947 */ /* 0x000fea000383ffff */
.L_x_5519:
[----:B0-----:R0:W1:Y:S02]  /*2e5b0*/  SYNCS.PHASECHK.TRANS64.TRYWAIT P0, [R6+URZ+0x2a880], R21 ;  /* 0x02a88015060075a7 */ /* 0x001064000800017f */
[----:B-1----:R-:W-:Y:S05]  /*2e5c0*/  @!P0 NANOSLEEP.SYNCS 0x989680 ;  /* 0x009896800000895d */ /* 0x002fea0003900000 */
[----:B------:R-:W1:Y:S02]  /*2e5d0*/  @!P0 SYNCS.PHASECHK.TRANS64 P0, [R6+URZ+0x2a880], R21 ;  /* 0x02a88015060085a7 */ /* 0x000e64000800007f */
[----:B-1----:R-:W-:Y:S05]  /*2e5e0*/  @!P0 BRA `(.L_x_5519) ;  /* 0xfffffffc00f08947 */ /* 0x002fea000383ffff */
[----:B------:R-:W-:Y:S05]  /*2e5f0*/  BRA `(.L_x_5706) ;  /* 0xffffff8c00447947 */ /* 0x000fea000383ffff */
.L_x_5520:
        /* <DEDUP_REMOVED lines=8> */
.L_x_5708:
[----:B------:R-:W-:Y:S05]  /*2e680*/  BSYNC B0 ;  /* 0x0000000000007941 */ /* 0x000fea0003800000 */
.L_x_5707:
[----:B------:R-:W-:Y:S01]  /*2e690*/  IMAD.MOV.U32 R13, RZ, RZ, R2 ;  /* 0x000000ffff0d7224 */ /* 0x000fe200078e0002 */
[----:B------:R-:W-:Y:S01]  /*2e6a0*/  LOP3.LUT R33, R33, 0xffffffef, RZ, 0xc0, !PT ;  /* 0xffffffef21217812 */ /* 0x000fe200078ec0ff */
        /* <DEDUP_REMOVED lines=8> */
.L_x_5709:
        /* <DEDUP_REMOVED lines=18> */
[----:B------:R-:W-:Y:S02]  /*2e850*/  IMAD.MOV.U32 R11, RZ, RZ, 0x1c1f ;  /* 0x00001c1fff0b7424 */ /* 0x000fe400078e00ff */
[----:B------:R-:W-:Y:S01]  /*2e860*/  IMAD.MOV.U32 R15, RZ, RZ, -0x1 ;  /* 0xffffffffff0f7424 */ /* 0x000fe200078e00ff */
[----:B------:R0:W-:Y:S01]  /*2e870*/  LDGSTS.E.BYPASS.LTC128B.128 [R0+0xe400], desc[UR42][R8.64+0x40], !P1 ;  /* 0x0e40004008007fae */ /* 0x0001e2000c901d6a */
[----:B------:R-:W-:-:S13]  /*2e880*/  ISETP.LT.OR P1, PT, R27, 0x1, P0 ;  /* 0x000000011b00780c */ /* 0x000fda0000721670 */
[----:B0-----:R-:W-:Y:S05]  /*2e890*/  WARPSYNC.COLLECTIVE R15, `(.L_x_5710) ;  /* 0x000000000f087348 */ /* 0x001fea0003c00000 */
[----:B------:R1:W2:Y:S02]  /*2e8a0*/  SHFL.IDX P6, R14, R13, R12, R11 ;  /* 0x0000000c0d0e7389 */ /* 0x0002a400000c000b */
[----:B012---:R-:W-:Y:S01]  /*2e8b0*/  ENDCOLLECTIVE ;  /* 0x000000000000791b */ /* 0x007fe20003800000 */
.L_x_5710:
[----:B------:R-:W-:Y:S01]  /*2e8c0*/  @!PT LDS RZ, [RZ] ;  /* 0x00000000fffff984 */ /* 0x000fe20000000800 */
[----:B------:R-:W-:Y:S01]  /*2e8d0*/  @!PT LDS RZ, [RZ] ;  /* 0x00000000fffff984 */ /* 0x000fe20000000800 */
[----:B------:R-:W-:Y:S01]  /*2e8e0*/  @!PT LDS RZ, [RZ] ;  /* 0x00000000fffff984 */ /* 0x000fe20000000800 */
[----:B------:R0:W-:Y:S01]  /*2e8f0*/  LDGSTS.E.BYPASS.LTC128B.128 [R0+0x10400], desc[UR42][R8.64+0x80], !P1 ;  /* 0x1040008008007fae */ /* 0x0001e2000c901d6a */
[----:B------:R-:W-:Y:S01]  /*2e900*/  IMAD.MOV.U32 R13, RZ, RZ, R2 ;  /* 0x000000ffff0d7224 */ /* 0x000fe200078e0002 */
[----:B------:R-:W-:-:S07]  /*2e910*/  MOV R5, R14 ;  /* 0x0000000e00057202 */ /* 0x000fce0000000f00 */
[----:B0-----:R-:W-:Y:S05]  /*2e920*/  WARPSYNC.COLLECTIVE R15, `(.L_x_5711) ;  /* 0x000000000f087348 */ /* 0x001fea0003c00000 */
[----:B------:R1:W2:Y:S02]  /*2e930*/  SHFL.IDX P6, R14, R13, R12, R11 ;  /* 0x0000000c0d0e7389 */ /* 0x0002a400000c000b */
[----:B012---:R-:W-:Y:S01]  /*2e940*/  ENDCOLLECTIVE ;  /* 0x000000000000791b */ /* 0x007fe20003800000 */
.L_x_5711:
[----:B------:R-:W-:Y:S02]  /*2e950*/  IMAD.MOV.U32 R13, RZ, RZ, R3 ;  /* 0x000000ffff0d7224 */ /* 0x000fe400078e0003 */
[----:B------:R-:W-:Y:S02]  /*2e960*/  IMAD.MOV.U32 R12, RZ, RZ, 0x2 ;  /* 0x00000002ff0c7424 */ /* 0x000fe400078e00ff */
[----:B------:R-:W-:-:S07]  /*2e970*/  IMAD.MOV.U32 R8, RZ, RZ, R14 ;  /* 0x000000ffff087224 */ /* 0x000fce00078e000e */
[----:B------:R-:W-:Y:S05]  /*2e980*/  WARPSYNC.COLLECTIVE R15, `(.L_x_5712) ;  /* 0x000000000f087348 */ /* 0x000fea0003c00000 */
[----:B------:R0:W1:Y:S02]  /*2e990*/  SHFL.IDX P6, R14, R13, R12, R11 ;  /* 0x0000000c0d0e7389 */ /* 0x00006400000c000b */
[----:B01----:R-:W-:Y:S01]  /*2e9a0*/  ENDCOLLECTIVE ;  /* 0x000000000000791b */ /* 0x003fe20003800000 */
.L_x_5712:
        /* <DEDUP_REMOVED lines=13> */
.L_x_5713:
[----:B------:R-:W-:Y:S01]  /*2ea80*/  @!PT LDS RZ, [RZ] ;  /* 0x00000000fffff984 */ /* 0x000fe20000000800 */
[----:B------:R-:W-:Y:S01]  /*2ea90*/  @!PT LDS RZ, [RZ] ;  /* 0x00000000fffff984 */ /* 0x000fe20000000800 */
[----:B------:R-:W-:Y:S01]  /*2eaa0*/  @!PT LDS RZ, [RZ] ;  /* 0x00000000fffff984 */ /* 0x000fe20000000800 */
[----:B------:R-:W-:Y:S01]  /*2eab0*/  LDGSTS.E.BYPASS.LTC128B.128 [R0+0xec00], desc[UR42][R8.64+0x40], !P1 ;  /* 0x0ec0004008007fae */ /* 0x000fe2000c901d6a */
[----:B------:R-:W-:Y:S01]  /*2eac0*/  ISETP.LT.OR P1, PT, R27, 0x21, P0 ;  /* 0x000000211b00780c */ /* 0x000fe20000721670 */
[----:B------:R-:W-:Y:S02]  /*2ead0*/  IMAD.MOV.U32 R13, RZ, RZ, R3 ;  /* 0x000000ffff0d7224 */ /* 0x000fe400078e0003 */
[----:B------:R-:W-:-:S10]  /*2eae0*/  IMAD.MOV.U32 R12, RZ, RZ, 0x3 ;  /* 0x00000003ff0c7424 */ /* 0x000fd400078e00ff */
[----:B------:R0:W-:Y:S02]  /*2eaf0*/  LDGSTS.E.BYPASS.LTC128B.128 [R0+0x10c00], desc[UR42][R8.64+0x80], !P1 ;  /* 0x10c0008008007fae */ /* 0x0001e4000c901d6a */
[----:B0-----:R-:W-:-:S07]  /*2eb00*/  IMAD.MOV.U32 R8, RZ, RZ, R14 ;  /* 0x000000ffff087224 */ /* 0x001fce00078e000e */
[----:B------:R-:W-:Y:S05]  /*2eb10*/  WARPSYNC.COLLECTIVE R15, `(.L_x_5714) ;  /* 0x000000000f087348 */ /* 0x000fea0003c00000 */
[----:B------:R0:W1:Y:S02]  /*2eb20*/  SHFL.IDX P6, R14, R13, R12, R11 ;  /* 0x0000000c0d0e7389 */ /* 0x00006400000c000b */
[----:B01----:R-:W-:Y:S01]  /*2eb30*/  ENDCOLLECTIVE ;  /* 0x000000000000791b */ /* 0x003fe20003800000 */
.L_x_5714:
        /* <DEDUP_REMOVED lines=13> */
.L_x_5715:
[----:B------:R-:W-:Y:S01]  /*2ec10*/  @!PT LDS RZ, [RZ] ;  /* 0x00000000fffff984 */ /* 0x000fe20000000800 */
[----:B------:R-:W-:Y:S01]  /*2ec20*/  @!PT LDS RZ, [RZ] ;  /* 0x00000000fffff984 */ /* 0x000fe20000000800 */
[----:B------:R-:W-:Y:S01]  /*2ec30*/  @!PT LDS RZ, [RZ] ;  /* 0x00000000fffff984 */ /* 0x000fe20000000800 */
[----:B------:R2:W-:Y:S01]  /*2ec40*/  LDGSTS.E.BYPASS.LTC128B.128 [R0+0xf400], desc[UR42][R8.64+0x40], !P1 ;  /* 0x0f40004008007fae */ /* 0x0005e2000c901d6a */
[C---:B------:R-:W-:Y:S02]  /*2ec50*/  ISETP.LT.OR P1, PT, R27.reuse, 0x41, P0 ;  /* 0x000000411b00780c */ /* 0x040fe40000721670 */
[----:B------:R-:W-:-:S11]  /*2ec60*/  ISETP.GE.AND P6, PT, R27, 0x61, PT ;  /* 0x000000611b00780c */ /* 0x000fd60003fc6270 */
[----:B------:R2:W-:Y:S01]  /*2ec70*/  LDGSTS.E.BYPASS.LTC128B.128 [R0+0x11400], desc[UR42][R8.64+0x80], !P1 ;  /* 0x1140008008007fae */ /* 0x0005e2000c901d6a */
[----:B------:R-:W-:Y:S01]  /*2ec80*/  IMAD.MOV.U32 R2, RZ, RZ, R14 ;  /* 0x000000ffff027224 */ /* 0x000fe200078e000e */
[----:B------:R-:W-:Y:S02]  /*2ec90*/  ISETP.GE.AND P1, PT, R27, 0x41, PT ;  /* 0x000000411b00780c */ /* 0x000fe40003f26270 */
[----:B------:R-:W-:Y:S01]  /*2eca0*/  @P6 LOP3.LUT R33, R33, 0x10, RZ, 0xfc, !PT ;  /* 0x0000001021216812 */ /* 0x000fe200078efcff */
[----:B------:R-:W-:Y:S10]  /*2ecb0*/  BRA `(.L_x_5716) ;  /* 0xffffff8800a47947 */ /* 0x000ff4000383ffff */
.L_x_5525:
[----:B----4-:R4:W0:Y:S02]  /*2ecc0*/  SYNCS.PHASECHK.TRANS64.TRYWAIT P0, [R6+URZ+0x2a840], R21 ;  /* 0x02a84015060075a7 */ /* 0x010824000800017f */
[----:B0-----:R-:W-:Y:S05]  /*2ecd0*/  @!P0 NANOSLEEP.SYNCS 0x989680 ;  /* 0x009896800000895d */ /* 0x001fea0003900000 */
[----:B------:R-:W0:Y:S02]  /*2ece0*/  @!P0 SYNCS.PHASECHK.TRANS64 P0, [R6+URZ+0x2a840], R21 ;  /* 0x02a84015060085a7 */ /* 0x000e24000800007f */
[----:B0-----:R-:W-:Y:S05]  /*2ecf0*/  @!P0 BRA `(.L_x_5525) ;  /* 0xfffffffc00f08947 */ /* 0x001fea000383ffff */
[----:B------:R-:W-:Y:S05]  /*2ed00*/  BRA `(.L_x_5717) ;  /* 0xffffff8c00087947 */ /* 0x000fea000383ffff */
.L_x_5526:
[----:B------:R-:W-:Y:S01]  /*2ed10*/  BSSY B0, `(.L_x_5718) ;  /* 0x0000008000007945 */ /* 0x000fe20003800000 */
[----:B------:R-:W-:Y:S02]  /*2ed20*/  IMAD.MOV.U32 R13, RZ, RZ, R5 ;  /* 0x000000ffff0d7224 */ /* 0x000fe400078e0005 */
[----:B------:R-:W-:Y:S02]  /*2ed30*/  IMAD.MOV.U32 R12, RZ, RZ, RZ ;  /* 0x000000ffff0c7224 */ /* 0x000fe400078e00ff */
[----:B------:R-:W-:Y:S02]  /*2ed40*/  IMAD.MOV.U32 R11, RZ, RZ, 0x1c1f ;  /* 0x00001c1fff0b7424 */ /* 0x000fe400078e00ff */
[----:B------:R-:W-:-:S07]  /*2ed50*/  IMAD.MOV.U32 R15, RZ, RZ, -0x1 ;  /* 0xffffffffff0f7424 */ /* 0x000fce00078e00ff */
[----:B0--34-:R-:W-:Y:S05]  /*2ed60*/  WARPSYNC.COLLECTIVE R15, `(.L_x_5719) ;  /* 0x000000000f087348 */ /* 0x019fea0003c00000 */
[----:B------:R1:W2:Y:S02]  /*2ed70*/  SHFL.IDX P6, R14, R13, R12, R11 ;  /* 0x0000000c0d0e7389 */ /* 0x0002a400000c000b */
[----:B01234-:R-:W-:Y:S01]  /*2ed80*/  ENDCOLLECTIVE ;  /* 0x000000000000791b */ /* 0x01ffe20003800000 */
.L_x_5719:
[----:B------:R-:W-:Y:S05]  /*2ed90*/  BSYNC B0 ;  /* 0x0000000000007941 */ /* 0x000fea0003800000 */
.L_x_5718:
        /* <DEDUP_REMOVED lines=8> */
.L_x_5720:
        /* <DEDUP_REMOVED lines=16> */
.L_x_5721:
        /* <DEDUP_REMOVED lines=11> */
.L_x_5722:
[----:B------:R-:W-:Y:S01]  /*2efd0*/  IMAD.MOV.U32 R13, RZ, RZ, R5 ;  /* 0x000000ffff0d7224 */ /* 0x000fe200078e0005 */
[----:B------:R-:W-:Y:S01]  /*2efe0*/  MOV R12, 0x2 ;  /* 0x00000002000c7802 */ /* 0x000fe20000000f00 */
[----:B------:R-:W-:-:S07]  /*2eff0*/  IMAD.MOV.U32 R3, RZ, RZ, R14 ;  /* 0x000000ffff037224 */ /* 0x000fce00078e000e */
[----:B------:R-:W-:Y:S05]  /*2f000*/  WARPSYNC.COLLECTIVE R15, `(.L_x_5723) ;  /* 0x000000000f087348 */ /* 0x000fea0003c00000 */
[----:B------:R0:W1:Y:S02]  /*2f010*/  SHFL.IDX P6, R14, R13, R12, R11 ;  /* 0x0000000c0d0e7389 */ /* 0x00006400000c000b */
[----:B01----:R-:W-:Y:S01]  /*2f020*/  ENDCOLLECTIVE ;  /* 0x000000000000791b */ /* 0x003fe20003800000 */
.L_x_5723:
        /* <DEDUP_REMOVED lines=16> */
.L_x_5724:
[----:B------:R-:W-:Y:S02]  /*2f130*/  IMAD.MOV.U32 R13, RZ, RZ, R5 ;  /* 0x000000ffff0d7224 */ /* 0x000fe400078e0005 */
[----:B------:R-:W-:Y:S02]  /*2f140*/  IMAD.MOV.U32 R12, RZ, RZ, 0x3 ;  /* 0x00000003ff0c7424 */ /* 0x000fe400078e00ff */
[----:B------:R-:W-:-:S07]  /*2f150*/  IMAD.MOV.U32 R3, RZ, RZ, R14 ;  /* 0x000000ffff037224 */ /* 0x000fce00078e000e */
[----:B------:R-:W-:Y:S05]  /*2f160*/  WARPSYNC.COLLECTIVE R15, `(.L_x_5725) ;  /* 0x000000000f087348 */ /* 0x000fea0003c00000 */
[----:B------:R0:W1:Y:S02]  /*2f170*/  SHFL.IDX P6, R14, R13, R12, R11 ;  /* 0x0000000c0d0e7389 */ /* 0x00006400000c000b */
[----:B01----:R-:W-:Y:S01]  /*2f180*/  ENDCOLLECTIVE ;  /* 0x000000000000791b */ /* 0x003fe20003800000 */
.L_x_5725:
        /* <DEDUP_REMOVED lines=10> */
.L_x_5726:
        /* <DEDUP_REMOVED lines=8> */
.L_x_5531:
        /* <DEDUP_REMOVED lines=9> */
.L_x_5728:
[C---:B------:R-:W-:Y:S01]  /*2f340*/  VIADD R6, R25.reuse, 0x20 ;  /* 0x0000002019067836 */ /* 0x040fe20000000000 */
[----:B------:R-:W-:Y:S01]  /*2f350*/  ISETP.GE.AND P2, PT, R25, R35, PT ;  /* 0x000000231900720c */ /* 0x000fe20003f46270 */
[----:B------:R-:W-:Y:S02]  /*2f360*/  IMAD.MOV.U32 R13, RZ, RZ, R4 ;  /* 0x000000ffff0d7224 */ /* 0x000fe400078e0004 */
[----:B------:R-:W-:-:S10]  /*2f370*/  IMAD.MOV.U32 R2, RZ, RZ, R14 ;  /* 0x000000ffff027224 */ /* 0x000fd400078e000e */
[----:B------:R-:W-:Y:S05]  /*2f380*/  WARPSYNC.COLLECTIVE R15, `(.L_x_5729) ;  /* 0x000000000f087348 */ /* 0x000fea0003c00000 */
[----:B------:R0:W1:Y:S02]  /*2f390*/  SHFL.IDX P6, R14, R13, R12, R11 ;  /* 0x0000000c0d0e7389 */ /* 0x00006400000c000b */
[----:B01----:R-:W-:Y:S01]  /*2f3a0*/  ENDCOLLECTIVE ;  /* 0x000000000000791b */ /* 0x003fe20003800000 */
.L_x_5729:
[----:B------:R-:W-:Y:S02]  /*2f3b0*/  IMAD.MOV.U32 R13, RZ, RZ, R0 ;  /* 0x000000ffff0d7224 */ /* 0x000fe400078e0000 */
[----:B------:R-:W-:Y:S02]  /*2f3c0*/  IMAD.MOV.U32 R12, RZ, RZ, 0x1 ;  /* 0x00000001ff0c7424 */ /* 0x000fe400078e00ff */
[----:B------:R-:W-:-:S07]  /*2f3d0*/  IMAD.MOV.U32 R3, RZ, RZ, R14 ;  /* 0x000000ffff037224 */ /* 0x000fce00078e000e */
[----:B------:R-:W-:Y:S05]  /*2f3e0*/  WARPSYNC.COLLECTIVE R15, `(.L_x_5730) ;  /* 0x000000000f087348 */ /* 0x000fea0003c00000 */
[----:B------:R0:W1:Y:S02]  /*2f3f0*/  SHFL.IDX P6, R14, R13, R12, R11 ;  /* 0x0000000c0d0e7389 */ /* 0x00006400000c000b */
[----:B01----:R-:W-:Y:S01]  /*2f400*/  ENDCOLLECTIVE ;  /* 0x000000000000791b */ /* 0x003fe20003800000 */
.L_x_5730:
        /* <DEDUP_REMOVED lines=17> */
.L_x_5731:
[----:B------:R-:W-:Y:S02]  /*2f520*/  IMAD.MOV.U32 R13, RZ, RZ, R0 ;  /* 0x000000ffff0d7224 */ /* 0x000fe400078e0000 */
[----:B------:R-:W-:Y:S02]  /*2f530*/  IMAD.MOV.U32 R12, RZ, RZ, 0x2 ;  /* 0x00000002ff0c7424 */ /* 0x000fe400078e00ff */
[----:B------:R-:W-:-:S07]  /*2f540*/  IMAD.MOV.U32 R3, RZ, RZ, R14 ;  /* 0x000000ffff037224 */ /* 0x000fce00078e000e */
[----:B------:R-:W-:Y:S05]  /*2f550*/  WARPSYNC.COLLECTIVE R15, `(.L_x_5732) ;  /* 0x000000000f087348 */ /* 0x000fea0003c00000 */
[----:B------:R0:W1:Y:S02]  /*2f560*/  SHFL.IDX P6, R14, R13, R12, R11 ;  /* 0x0000000c0d0e7389 */ /* 0x00006400000c000b */
[----:B01----:R-:W-:Y:S01]  /*2f570*/  ENDCOLLECTIVE ;  /* 0x000000000000791b */ /* 0x003fe20003800000 */
.L_x_5732:
        /* <DEDUP_REMOVED lines=18> */
.L_x_5733:
[----:B------:R-:W-:Y:S01]  /*2f6a0*/  MOV R13, R0 ;  /* 0x00000000000d7202 */ /* 0x000fe20000000f00 */
[----:B------:R-:W-:Y:S02]  /*2f6b0*/  IMAD.MOV.U32 R12, RZ, RZ, 0x3 ;  /* 0x00000003ff0c7424 */ /* 0x000fe400078e00ff */
[----:B------:R-:W-:-:S07]  /*2f6c0*/  IMAD.MOV.U32 R3, RZ, RZ, R14 ;  /* 0x000000ffff037224 */ /* 0x000fce00078e000e */
[----:B------:R-:W-:Y:S05]  /*2f6d0*/  WARPSYNC.COLLECTIVE R15, `(.L_x_5734) ;  /* 0x000000000f087348 */ /* 0x000fea0003c00000 */
[----:B------:R0:W1:Y:S02]  /*2f6e0*/  SHFL.IDX P6, R14, R13, R12, R11 ;  /* 0x0000000c0d0e7389 */ /* 0x00006400000c000b */
[----:B01----:R-:W-:Y:S01]  /*2f6f0*/  ENDCOLLECTIVE ;  /* 0x000000000000791b */ /* 0x003fe20003800000 */
.L_x_5734:
        /* <DEDUP_REMOVED lines=10> */
.L_x_5735:
[----:B------:R-:W-:Y:S01]  /*2f7a0*/  @!PT LDS RZ, [RZ] ;  /* 0x00000000fffff984 */ /* 0x000fe20000000800 */
[----:B------:R-:W-:Y:S01]  /*2f7b0*/  @!PT LDS RZ, [RZ] ;  /* 0x00000000fffff984 */ /* 0x000fe20000000800 */
[----:B------:R-:W-:Y:S01]  /*2f7c0*/  @!PT LDS RZ, [RZ] ;  /* 0x00000000fffff984 */ /* 0x000fe20000000800 */
[----:B------:R-:W-:Y:S04]  /*2f7d0*/  @!P2 LDGSTS.E.BYPASS.LTC128B.128 [R8+0x19400], desc[UR42][R2.64], !P3 ;  /* 0x194000000208afae */ /* 0x000fe8000d901d6a */
[----:B------:R-:W-:Y:S04]  /*2f7e0*/  @!P2 LDGSTS.E.BYPASS.LTC128B.128 [R8+0x1b400], desc[UR42][R2.64+0x40], !P0 ;  /* 0x1b4000400208afae */ /* 0x000fe8000c101d6a */
[----:B------:R0:W-:Y:S02]  /*2f7f0*/  @!P2 LDGSTS.E.BYPASS.LTC128B.128 [R8+0x1d400], desc[UR42][R2.64+0x80], !P1 ;  /* 0x1d4000800208afae */ /* 0x0001e4000c901d6a */
[----:B0-----:R-:W-:Y:S01]  /*2f800*/  IMAD.MOV.U32 R2, RZ, RZ, R14 ;  /* 0x000000ffff027224 */ /* 0x001fe200078e000e */
[----:B------:R-:W-:Y:S06]  /*2f810*/  BRA `(.L_x_5736) ;  /* 0xffffff8c00b07947 */ /* 0x000fec000383ffff */
.L_x_5536:
[----:B-1----:R1:W2:Y:S02]  /*2f820*/  SYNCS.PHASECHK.TRANS64.TRYWAIT P0, [R23+URZ+0x2a820], R0 ;  /* 0x02a82000170075a7 */ /* 0x0022a4000800017f */
[----:B--2---:R-:W-:Y:S05]  /*2f830*/  @!P0 NANOSLEEP.SYNCS 0x989680 ;  /* 0x009896800000895d */ /* 0x004fea0003900000 */
[----:B------:R-:W2:Y:S02]  /*2f840*/  @!P0 SYNCS.PHASECHK.TRANS64 P0, [R23+URZ+0x2a820], R0 ;  /* 0x02a82000170085a7 */ /* 0x000ea4000800007f */
[----:B--2---:R-:W-:Y:S05]  /*2f850*/  @!P0 BRA `(.L_x_5536) ;  /* 0xfffffffc00f08947 */ /* 0x004fea000383ffff */
[----:B------:R-:W-:Y:S05]  /*2f860*/  BRA `(.L_x_5737) ;  /* 0xffffff9000207947 */ /* 0x000fea000383ffff */
.L_x_5540:
[----:B0-----:R0:W1:Y:S02]  /*2f870*/  SYNCS.PHASECHK.TRANS64.TRYWAIT P0, [R4+URZ+0x2a880], R20 ;  /* 0x02a88014040075a7 */ /* 0x001064000800017f */
[----:B-1----:R-:W-:Y:S05]  /*2f880*/  @!P0 NANOSLEEP.SYNCS 0x989680 ;  /* 0x009896800000895d */ /* 0x002fea0003900000 */
[----:B------:R-:W1:Y:S02]  /*2f890*/  @!P0 SYNCS.PHASECHK.TRANS64 P0, [R4+URZ+0x2a880], R20 ;  /* 0x02a88014040085a7 */ /* 0x000e64000800007f */
[----:B-1----:R-:W-:Y:S05]  /*2f8a0*/  @!P0 BRA `(.L_x_5540) ;  /* 0xfffffffc00f08947 */ /* 0x002fea000383ffff */
[----:B------:R-:W-:Y:S05]  /*2f8b0*/  BRA `(.L_x_5738) ;  /* 0xffffff9000e07947 */ /* 0x000fea000383ffff */
.L_x_5541:
        /* <DEDUP_REMOVED lines=8> */
.L_x_5740:
[----:B------:R-:W-:Y:S05]  /*2f940*/  BSYNC B0 ;  /* 0x0000000000007941 */ /* 0x000fea0003800000 */
.L_x_5739:
        /* <DEDUP_REMOVED lines=8> */
.L_x_5741:
[----:B------:R-:W-:Y:S02]  /*2f9d0*/  IMAD.MOV.U32 R13, RZ, RZ, R27 ;  /* 0x000000ffff0d7224 */ /* 0x000fe400078e001b */
[----:B------:R-:W-:Y:S02]  /*2f9e0*/  IMAD.MOV.U32 R12, RZ, RZ, 0x1 ;  /* 0x00000001ff0c7424 */ /* 0x000fe400078e00ff */
[----:B------:R-:W-:-:S07]  /*2f9f0*/  IMAD.MOV.U32 R2, RZ, RZ, R14 ;  /* 0x000000ffff027224 */ /* 0x000fce00078e000e */
[----:B------:R-:W-:Y:S05]  /*2fa00*/  WARPSYNC.COLLECTIVE R15, `(.L_x_5742) ;  /* 0x000000000f087348 */ /* 0x000fea0003c00000 */
[----:B------:R0:W1:Y:S02]  /*2fa10*/  SHFL.IDX P6, R14, R13, R12, R11 ;  /* 0x0000000c0d0e7389 */ /* 0x00006400000c000b */
[----:B01----:R-:W-:Y:S01]  /*2fa20*/  ENDCOLLECTIVE ;  /* 0x000000000000791b */ /* 0x003fe20003800000 */
.L_x_5742:
        /* <DEDUP_REMOVED lines=14> */
.L_x_5743:
[----:B------:R-:W-:Y:S02]  /*2fb10*/  IMAD.MOV.U32 R13, RZ, RZ, R27 ;  /* 0x000000ffff0d7224 */ /* 0x000fe400078e001b */
[----:B------:R-:W-:Y:S02]  /*2fb20*/  IMAD.MOV.U32 R12, RZ, RZ, 0x2 ;  /* 0x00000002ff0c7424 */ /* 0x000fe400078e00ff */
[----:B------:R-:W-:-:S07]  /*2fb30*/  IMAD.MOV.U32 R2, RZ, RZ, R14 ;  /* 0x000000ffff027224 */ /* 0x000fce00078e000e */
[----:B------:R-:W-:Y:S05]  /*2fb40*/  WARPSYNC.COLLECTIVE R15, `(.L_x_5744) ;  /* 0x000000000f087348 */ /* 0x000fea0003c00000 */
[----:B------:R0:W1:Y:S02]  /*2fb50*/  SHFL.IDX P6, R14, R13, R12, R11 ;  /* 0x0000000c0d0e7389 */ /* 0x00006400000c000b */
[----:B01----:R-:W-:Y:S01]  /*2fb60*/  ENDCOLLECTIVE ;  /* 0x000000000000791b */ /* 0x003fe20003800000 */
.L_x_5744:
        /* <DEDUP_REMOVED lines=13> */
.L_x_5745:
[----:B------:R-:W-:Y:S02]  /*2fc40*/  IMAD.MOV.U32 R13, RZ, RZ, R27 ;  /* 0x000000ffff0d7224 */ /* 0x000fe400078e001b */
[----:B------:R-:W-:Y:S02]  /*2fc50*/  IMAD.MOV.U32 R12, RZ, RZ, 0x3 ;  /* 0x00000003ff0c7424 */ /* 0x000fe400078e00ff */
[----:B------:R-:W-:-:S07]  /*2fc60*/  IMAD.MOV.U32 R2, RZ, RZ, R14 ;  /* 0x000000ffff027224 */ /* 0x000fce00078e000e */
[----:B------:R-:W-:Y:S05]  /*2fc70*/  WARPSYNC.COLLECTIVE R15, `(.L_x_5746) ;  /* 0x000000000f087348 */ /* 0x000fea0003c00000 */
[----:B------:R0:W1:Y:S02]  /*2fc80*/  SHFL.IDX P6, R14, R13, R12, R11 ;  /* 0x0000000c0d0e7389 */ /* 0x00006400000c000b */
[----:B01----:R-:W-:Y:S01]  /*2fc90*/  ENDCOLLECTIVE ;  /* 0x000000000000791b */ /* 0x003fe20003800000 */
.L_x_5746:
        /* <DEDUP_REMOVED lines=13> */
.L_x_5747:
[----:B------:R-:W-:Y:S01]  /*2fd70*/  MOV R2, R14 ;  /* 0x0000000e00027202 */ /* 0x000fe20000000f00 */
[----:B------:R-:W-:Y:S06]  /*2fd80*/  BRA `(.L_x_5748) ;  /* 0xffffff90007c7947 */ /* 0x000fec000383ffff */
.L_x_5546:
[----:B---3--:R3:W4:Y:S02]  /*2fd90*/  SYNCS.PHASECHK.TRANS64.TRYWAIT P0, [R4+URZ+0x2a840], R20 ;  /* 0x02a84014040075a7 */ /* 0x008724000800017f */
[----:B----4-:R-:W-:Y:S05]  /*2fda0*/  @!P0 NANOSLEEP.SYNCS 0x989680 ;  /* 0x009896800000895d */ /* 0x010fea0003900000 */
[----:B------:R-:W4:Y:S02]  /*2fdb0*/  @!P0 SYNCS.PHASECHK.TRANS64 P0, [R4+URZ+0x2a840], R20 ;  /* 0x02a84014040085a7 */ /* 0x000f24000800007f */
[----:B----4-:R-:W-:Y:S05]  /*2fdc0*/  @!P0 BRA `(.L_x_5546) ;  /* 0xfffffffc00f08947 */ /* 0x010fea000383ffff */
[----:B------:R-:W-:Y:S05]  /*2fdd0*/  BRA `(.L_x_5749) ;  /* 0xffffff9000d47947 */ /* 0x000fea000383ffff */
.L_x_5547:
        /* <DEDUP_REMOVED lines=8> */
.L_x_5751:
[----:B------:R-:W-:Y:S05]  /*2fe60*/  BSYNC B0 ;  /* 0x0000000000007941 */ /* 0x000fea0003800000 */
.L_x_5750:
        /* <DEDUP_REMOVED lines=8> */
.L_x_5752:
[----:B------:R-:W-:Y:S02]  /*2fef0*/  IMAD.MOV.U32 R13, RZ, RZ, R8 ;  /* 0x000000ffff0d7224 */ /* 0x000fe400078e0008 */
[----:B------:R-:W-:Y:S02]  /*2ff00*/  IMAD.MOV.U32 R12, RZ, RZ, 0x1 ;  /* 0x00000001ff0c7424 */ /* 0x000fe400078e00ff */
[----:B------:R-:W-:-:S07]  /*2ff10*/  IMAD.MOV.U32 R2, RZ, RZ, R14 ;  /* 0x000000ffff027224 */ /* 0x000fce00078e000e */
[----:B------:R-:W-:Y:S05]  /*2ff20*/  WARPSYNC.COLLECTIVE R15, `(.L_x_5753) ;  /* 0x000000000f087348 */ /* 0x000fea0003c00000 */
[----:B------:R0:W1:Y:S02]  /*2ff30*/  SHFL.IDX P6, R14, R13, R12, R11 ;  /* 0x0000000c0d0e7389 */ /* 0x00006400000c000b */
[----:B01----:R-:W-:Y:S01]  /*2ff40*/  ENDCOLLECTIVE ;  /* 0x000000000000791b */ /* 0x003fe20003800000 */
.L_x_5753:
        /* <DEDUP_REMOVED lines=13> */
.L_x_5754:
[----:B------:R-:W-:Y:S02]  /*30020*/  IMAD.MOV.U32 R13, RZ, RZ, R8 ;  /* 0x000000ffff0d7224 */ /* 0x000fe400078e0008 */
[----:B------:R-:W-:Y:S02]  /*30030*/  IMAD.MOV.U32 R12, RZ, RZ, 0x2 ;  /* 0x00000002ff0c7424 */ /* 0x000fe400078e00ff */
[----:B------:R-:W-:-:S07]  /*30040*/  IMAD.MOV.U32 R2, RZ, RZ, R14 ;  /* 0x000000ffff027224 */ /* 0x000fce00078e000e */
[----:B------:R-:W-:Y:S05]  /*30050*/  WARPSYNC.COLLECTIVE R15, `(.L_x_5755) ;  /* 0x000000000f087348 */ /* 0x000fea0003c00000 */
[----:B------:R0:W1:Y:S02]  /*30060*/  SHFL.IDX P6, R14, R13, R12, R11 ;  /* 0x0000000c0d0e7389 */ /* 0x00006400000c000b */
[----:B01----:R-:W-:Y:S01]  /*30070*/  ENDCOLLECTIVE ;  /* 0x000000000000791b */ /* 0x003fe20003800000 */
.L_x_5755:
        /* <DEDUP_REMOVED lines=13> */
.L_x_5756:
[----:B------:R-:W-:Y:S02]  /*30150*/  IMAD.MOV.U32 R13, RZ, RZ, R8 ;  /* 0x000000ffff0d7224 */ /* 0x000fe400078e0008 */
[----:B------:R-:W-:Y:S02]  /*30160*/  IMAD.MOV.U32 R12, RZ, RZ, 0x3 ;  /* 0x00000003ff0c7424 */ /* 0x000fe400078e00ff */
[----:B------:R-:W-:-:S07]  /*30170*/  IMAD.MOV.U32 R2, RZ, RZ, R14 ;  /* 0x000000ffff027224 */ /* 0x000fce00078e000e */
[----:B------:R-:W-:Y:S05]  /*30180*/  WARPSYNC.COLLECTIVE R15, `(.L_x_5757) ;  /* 0x000000000f087348 */ /* 0x000fea0003c00000 */
[----:B------:R0:W1:Y:S02]  /*30190*/  SHFL.IDX P6, R14, R13, R12, R11 ;  /* 0x0000000c0d0e7389 */ /* 0x00006400000c000b */
[----:B01----:R-:W-:Y:S01]  /*301a0*/  ENDCOLLECTIVE ;  /* 0x000000000000791b */ /* 0x003fe20003800000 */
.L_x_5757:
        /* <DEDUP_REMOVED lines=13> */
.L_x_5758:
[----:B------:R-:W-:Y:S01]  /*30280*/  IMAD.MOV.U32 R2, RZ, RZ, R14 ;  /* 0x000000ffff027224 */ /* 0x000fe200078e000e */
[----:B------:R-:W-:Y:S06]  /*30290*/  BRA `(.L_x_5759) ;  /* 0xffffff9000687947 */ /* 0x000fec000383ffff */
.L_x_5552:
[----:B------:R0:W0:Y:S02]  /*302a0*/  SYNCS.PHASECHK.TRANS64.TRYWAIT P2, [R0+URZ+0x2a870], R2 ;  /* 0x02a87002000075a7 */ /* 0x000024000804017f */
[----:B0-----:R-:W-:Y:S05]  /*302b0*/  @!P2 NANOSLEEP.SYNCS 0x989680 ;  /* 0x009896800000a95d */ /* 0x001fea0003900000 */
[----:B------:R-:W0:Y:S02]  /*302c0*/  @!P2 SYNCS.PHASECHK.TRANS64 P2, [R0+URZ+0x2a870], R2 ;  /* 0x02a870020000a5a7 */ /* 0x000e24000804007f */
[----:B0-----:R-:W-:Y:S05]  /*302d0*/  @!P2 BRA `(.L_x_5552) ;  /* 0xfffffffc00f0a947 */ /* 0x001fea000383ffff */
[----:B------:R-:W-:Y:S05]  /*302e0*/  BRA `(.L_x_5760) ;  /* 0xffffff9000d47947 */ /* 0x000fea000383ffff */
.L_x_5554:
[----:B------:R0:W0:Y:S02]  /*302f0*/  SYNCS.PHASECHK.TRANS64.TRYWAIT P2, [R0+URZ+0x2a860], R3 ;  /* 0x02a86003000075a7 */ /* 0x000024000804017f */
[----:B0-----:R-:W-:Y:S05]  /*30300*/  @!P2 NANOSLEEP.SYNCS 0x989680 ;  /* 0x009896800000a95d */ /* 0x001fea0003900000 */
[----:B------:R-:W0:Y:S02]  /*30310*/  @!P2 SYNCS.PHASECHK.TRANS64 P2, [R0+URZ+0x2a860], R3 ;  /* 0x02a860030000a5a7 */ /* 0x000e24000804007f */
[----:B0-----:R-:W-:Y:S05]  /*30320*/  @!P2 BRA `(.L_x_5554) ;  /* 0xfffffffc00f0a947 */ /* 0x001fea000383ffff */
[----:B------:R-:W-:Y:S05]  /*30330*/  BRA `(.L_x_5761) ;  /* 0xffffff9000e47947 */ /* 0x000fea000383ffff */
.L_x_5562:
[----:B0-----:R0:W1:Y:S02]  /*30340*/  SYNCS.PHASECHK.TRANS64.TRYWAIT P1, [R2+URZ+0x2a870], R3 ;  /* 0x02a87003020075a7 */ /* 0x001064000802017f */
[----:B-1----:R-:W-:Y:S05]  /*30350*/  @!P1 NANOSLEEP.SYNCS 0x989680 ;  /* 0x009896800000995d */ /* 0x002fea0003900000 */
[----:B------:R-:W1:Y:S02]  /*30360*/  @!P1 SYNCS.PHASECHK.TRANS64 P1, [R2+URZ+0x2a870], R3 ;  /* 0x02a87003020095a7 */ /* 0x000e64000802007f */
[----:B-1----:R-:W-:Y:S05]  /*30370*/  @!P1 BRA `(.L_x_5562) ;  /* 0xfffffffc00f09947 */ /* 0x002fea000383ffff */
[----:B------:R-:W-:Y:S05]  /*30380*/  BRA `(.L_x_5762) ;  /* 0xffffff9c00407947 */ /* 0x000fea000383ffff */
.L_x_5564:
[----:B0-----:R0:W1:Y:S02]  /*30390*/  SYNCS.PHASECHK.TRANS64.TRYWAIT P1, [R2+URZ+0x2a860], R3 ;  /* 0x02a86003020075a7 */ /* 0x001064000802017f */
[----:B-1----:R-:W-:Y:S05]  /*303a0*/  @!P1 NANOSLEEP.SYNCS 0x989680 ;  /* 0x009896800000995d */ /* 0x002fea0003900000 */
[----:B------:R-:W1:Y:S02]  /*303b0*/  @!P1 SYNCS.PHASECHK.TRANS64 P1, [R2+URZ+0x2a860], R3 ;  /* 0x02a86003020095a7 */ /* 0x000e64000802007f */
[----:B-1----:R-:W-:Y:S05]  /*303c0*/  @!P1 BRA `(.L_x_5564) ;  /* 0xfffffffc00f09947 */ /* 0x002fea000383ffff */
[----:B------:R-:W-:Y:S05]  /*303d0*/  BRA `(.L_x_5763) ;  /* 0xffffff9c004c7947 */ /* 0x000fea000383ffff */
.L_x_5569:
[----:B------:R-:W-:Y:S01]  /*303e0*/  BSSY B0, `(.L_x_5764) ;  /* 0x0000008000007945 */ /* 0x000fe20003800000 */
[----:B------:R-:W-:Y:S02]  /*303f0*/  IMAD.MOV.U32 R13, RZ, RZ, R16 ;  /* 0x000000ffff0d7224 */ /* 0x000fe400078e0010 */
[----:B------:R-:W-:Y:S02]  /*30400*/  IMAD.MOV.U32 R12, RZ, RZ, RZ ;  /* 0x000000ffff0c7224 */ /* 0x000fe400078e00ff */
[----:B0-----:R-:W-:Y:S02]  /*30410*/  IMAD.MOV.U32 R11, RZ, RZ, 0x1f ;  /* 0x0000001fff0b7424 */ /* 0x001fe400078e00ff */
[----:B------:R-:W-:-:S07]  /*30420*/  IMAD.MOV.U32 R15, RZ, RZ, -0x1 ;  /* 0xffffffffff0f7424 */ /* 0x000fce00078e00ff */
[----:B-1----:R-:W-:Y:S05]  /*30430*/  WARPSYNC.COLLECTIVE R15, `(.L_x_5765) ;  /* 0x000000000f087348 */ /* 0x002fea0003c00000 */
[----:B------:R0:W2:Y:S02]  /*30440*/  SHFL.IDX P6, R14, R13, R12, R11 ;  /* 0x0000000c0d0e7389 */ /* 0x0000a400000c000b */
[----:B012---:R-:W-:Y:S01]  /*30450*/  ENDCOLLECTIVE ;  /* 0x000000000000791b */ /* 0x007fe20003800000 */
.L_x_5765:
[----:B------:R-:W-:Y:S05]  /*30460*/  BSYNC B0 ;  /* 0x0000000000007941 */ /* 0x000fea0003800000 */
.L_x_5764:
        /* <DEDUP_REMOVED lines=9> */
.L_x_5766:
[----:B------:R-:W-:Y:S02]  /*30500*/  ULDC UR4, c[0x0][0xc3c] ;  /* 0x00030f0000047ab9 */ /* 0x000fe40000000800 */
[----:B------:R-:W-:-:S13]  /*30510*/  ISETP.GE.OR P1, PT, R5, UR4, !P0 ;  /* 0x0000000405007c0c */ /* 0x000fda000c726670 */
[----:B------:R-:W0:Y:S01]  /*30520*/  @!P1 LDC.64 R2, c[0x0][0xc80] ;  /* 0x00032000ff029b82 */ /* 0x000e220000000a00 */
[----:B------:R-:W-:Y:S02]  /*30530*/  IMAD.MOV.U32 R11, RZ, RZ, RZ ;  /* 0x000000ffff0b7224 */ /* 0x000fe400078e00ff */
[----:B------:R-:W-:Y:S02]  /*30540*/  IMAD.MOV.U32 R16, RZ, RZ, R14 ;  /* 0x000000ffff107224 */ /* 0x000fe400078e000e */
        /* <DEDUP_REMOVED lines=13> */
.L_x_5767:
[----:B------:R-:W-:Y:S01]  /*30620*/  IMAD.MOV.U32 R12, RZ, RZ, 0x2 ;  /* 0x00000002ff0c7424 */ /* 0x000fe200078e00ff */
[----:B------:R-:W-:-:S05]  /*30630*/  SEL R5, R14, RZ, P1 ;  /* 0x000000ff0e057207 */ /* 0x000fca0000800000 */
[----:B------:R-:W-:-:S04]  /*30640*/  IMAD.IADD R3, R2, 0x1, R5 ;  /* 0x0000000102037824 */ /* 0x000fc800078e0205 */
[----:B------:R-:W-:-:S07]  /*30650*/  IMAD.MOV.U32 R13, RZ, RZ, R3 ;  /* 0x000000ffff0d7224 */ /* 0x000fce00078e0003 */
[----:B------:R-:W-:Y:S05]  /*30660*/  WARPSYNC.COLLECTIVE R15, `(.L_x_5768) ;  /* 0x000000000f087348 */ /* 0x000fea0003c00000 */
[----:B------:R0:W1:Y:S02]  /*30670*/  SHFL.UP P6, R14, R13, R12, R11 ;  /* 0x0400000c0d0e7389 */ /* 0x00006400000c000b */
[----:B01----:R-:W-:Y:S01]  /*30680*/  ENDCOLLECTIVE ;  /* 0x000000000000791b */ /* 0x003fe20003800000 */
.L_x_5768:
[----:B------:R-:W-:Y:S01]  /*30690*/  IMAD.MOV.U32 R12, RZ, RZ, 0x4 ;  /* 0x00000004ff0c7424 */ /* 0x000fe200078e00ff */
[----:B------:R-:W-:-:S05]  /*306a0*/  SEL R14, R14, RZ, P2 ;  /* 0x000000ff0e0e7207 */ /* 0x000fca0001000000 */
[----:B------:R-:W-:-:S04]  /*306b0*/  IMAD.IADD R3, R3, 0x1, R14 ;  /* 0x0000000103037824 */ /* 0x000fc800078e020e */
[----:B------:R-:W-:-:S07]  /*306c0*/  IMAD.MOV.U32 R13, RZ, RZ, R3 ;  /* 0x000000ffff0d7224 */ /* 0x000fce00078e0003 */
[----:B------:R-:W-:Y:S05]  /*306d0*/  WARPSYNC.COLLECTIVE R15, `(.L_x_5769) ;  /* 0x000000000f087348 */ /* 0x000fea0003c00000 */
[----:B------:R0:W1:Y:S02]  /*306e0*/  SHFL.UP P6, R14, R13, R12, R11 ;  /* 0x0400000c0d0e7389 */ /* 0x00006400000c000b */
[----:B01----:R-:W-:Y:S01]  /*306f0*/  ENDCOLLECTIVE ;  /* 0x000000000000791b */ /* 0x003fe20003800000 */
.L_x_5769:
[----:B------:R-:W-:Y:S01]  /*30700*/  IMAD.MOV.U32 R12, RZ, RZ, 0x8 ;  /* 0x00000008ff0c7424 */ /* 0x000fe200078e00ff */
[----:B------:R-:W-:-:S05]  /*30710*/  SEL R14, R14, RZ, P3 ;  /* 0x000000ff0e0e7207 */ /* 0x000fca0001800000 */
[----:B------:R-:W-:-:S04]  /*30720*/  IMAD.IADD R3, R3, 0x1, R14 ;  /* 0x0000000103037824 */ /* 0x000fc800078e020e */
[----:B------:R-:W-:-:S07]  /*30730*/  IMAD.MOV.U32 R13, RZ, RZ, R3 ;  /* 0x000000ffff0d7224 */ /* 0x000fce00078e0003 */
[----:B------:R-:W-:Y:S05]  /*30740*/  WARPSYNC.COLLECTIVE R15, `(.L_x_5770) ;  /* 0x000000000f087348 */ /* 0x000fea0003c00000 */
[----:B------:R0:W1:Y:S02]  /*30750*/  SHFL.UP P6, R14, R13, R12, R11 ;  /* 0x0400000c0d0e7389 */ /* 0x00006400000c000b */
[----:B01----:R-:W-:Y:S01]  /*30760*/  ENDCOLLECTIVE ;  /* 0x000000000000791b */ /* 0x003fe20003800000 */
.L_x_5770:
[----:B------:R-:W-:Y:S01]  /*30770*/  IMAD.MOV.U32 R12, RZ, RZ, 0x10 ;  /* 0x00000010ff0c7424 */ /* 0x000fe200078e00ff */
[----:B------:R-:W-:-:S05]  /*30780*/  SEL R14, R14, RZ, P4 ;  /* 0x000000ff0e0e7207 */ /* 0x000fca0002000000 */
[----:B------:R-:W-:-:S04]  /*30790*/  IMAD.IADD R3, R3, 0x1, R14 ;  /* 0x0000000103037824 */ /* 0x000fc800078e020e */
[----:B------:R-:W-:-:S07]  /*307a0*/  IMAD.MOV.U32 R13, RZ, RZ, R3 ;  /* 0x000000ffff0d7224 */ /* 0x000fce00078e0003 */
[----:B------:R-:W-:Y:S05]  /*307b0*/  WARPSYNC.COLLECTIVE R15, `(.L_x_5771) ;  /* 0x000000000f087348 */ /* 0x000fea0003c00000 */
[----:B------:R0:W1:Y:S02]  /*307c0*/  SHFL.UP P6, R14, R13, R12, R11 ;  /* 0x0400000c0d0e7389 */ /* 0x00006400000c000b */
[----:B01----:R-:W-:Y:S01]  /*307d0*/  ENDCOLLECTIVE ;  /* 0x000000000000791b */ /* 0x003fe20003800000 */
.L_x_5771:
        /* <DEDUP_REMOVED lines=8> */
.L_x_5772:
[----:B------:R-:W-:Y:S05]  /*30860*/  BRA `(.L_x_5773) ;  /* 0xffffffa000f47947 */ /* 0x000fea000383ffff */
.L_x_5574:
[----:B------:R-:W-:Y:S01]  /*30870*/  BSSY B0, `(.L_x_5774) ;  /* 0x0000008000007945 */ /* 0x000fe20003800000 */
[----:B-----5:R-:W-:Y:S02]  /*30880*/  IMAD.MOV.U32 R13, RZ, RZ, R2 ;  /* 0x000000ffff0d7224 */ /* 0x020fe400078e0002 */
[----:B------:R-:W-:Y:S02]  /*30890*/  IMAD.MOV.U32 R12, RZ, RZ, 0x1 ;  /* 0x00000001ff0c7424 */ /* 0x000fe400078e00ff */
[----:B0-----:R-:W-:Y:S02]  /*308a0*/  IMAD.MOV.U32 R11, RZ, RZ, RZ ;  /* 0x000000ffff0b7224 */ /* 0x001fe400078e00ff */
[----:B------:R-:W-:-:S07]  /*308b0*/  IMAD.MOV.U32 R15, RZ, RZ, -0x1 ;  /* 0xffffffffff0f7424 */ /* 0x000fce00078e00ff */
[----:B-1----:R-:W-:Y:S05]  /*308c0*/  WARPSYNC.COLLECTIVE R15, `(.L_x_5775) ;  /* 0x000000000f087348 */ /* 0x002fea0003c00000 */
[----:B------:R0:W2:Y:S02]  /*308d0*/  SHFL.UP P6, R14, R13, R12, R11 ;  /* 0x0400000c0d0e7389 */ /* 0x0000a400000c000b */
[----:B012---:R-:W-:Y:S01]  /*308e0*/  ENDCOLLECTIVE ;  /* 0x000000000000791b */ /* 0x007fe20003800000 */
.L_x_5775:
[----:B------:R-:W-:Y:S05]  /*308f0*/  BSYNC B0 ;  /* 0x0000000000007941 */ /* 0x000fea0003800000 */
.L_x_5774:
[----:B------:R-:W-:Y:S01]  /*30900*/  SEL R3, R14, RZ, P1 ;  /* 0x000000ff0e037207 */ /* 0x000fe20000800000 */
[----:B------:R-:W-:Y:S01]  /*30910*/  IMAD.MOV.U32 R11, RZ, RZ, RZ ;  /* 0x000000ffff0b7224 */ /* 0x000fe200078e00ff */
[----:B------:R-:W-:Y:S01]  /*30920*/  MOV R12, 0x2 ;  /* 0x00000002000c7802 */ /* 0x000fe20000000f00 */
[----:B------:R-:W-:Y:S02]  /*30930*/  IMAD.MOV.U32 R15, RZ, RZ, -0x1 ;  /* 0xffffffffff0f7424 */ /* 0x000fe400078e00ff */
[----:B------:R-:W-:-:S04]  /*30940*/  IMAD.IADD R3, R2, 0x1, R3 ;  /* 0x0000000102037824 */ /* 0x000fc800078e0203 */
[----:B------:R-:W-:-:S07]  /*30950*/  IMAD.MOV.U32 R13, RZ, RZ, R3 ;  /* 0x000000ffff0d7224 */ /* 0x000fce00078e0003 */
[----:B------:R-:W-:Y:S05]  /*30960*/  WARPSYNC.COLLECTIVE R15, `(.L_x_5776) ;  /* 0x000000000f087348 */ /* 0x000fea0003c00000 */
[----:B------:R0:W1:Y:S02]  /*30970*/  SHFL.UP P6, R14, R13, R12, R11 ;  /* 0x0400000c0d0e7389 */ /* 0x00006400000c000b */
[----:B01----:R-:W-:Y:S01]  /*30980*/  ENDCOLLECTIVE ;  /* 0x000000000000791b */ /* 0x003fe20003800000 */
.L_x_5776:
[----:B------:R-:W-:Y:S01]  /*30990*/  IMAD.MOV.U32 R12, RZ, RZ, 0x4 ;  /* 0x00000004ff0c7424 */ /* 0x000fe200078e00ff */
[----:B------:R-:W-:-:S05]  /*309a0*/  SEL R14, R14, RZ, P2 ;  /* 0x000000ff0e0e7207 */ /* 0x000fca0001000000 */
[----:B------:R-:W-:-:S04]  /*309b0*/  IMAD.IADD R3, R3, 0x1, R14 ;  /* 0x0000000103037824 */ /* 0x000fc800078e020e */
[----:B------:R-:W-:-:S07]  /*309c0*/  IMAD.MOV.U32 R13, RZ, RZ, R3 ;  /* 0x000000ffff0d7224 */ /* 0x000fce00078e0003 */
[----:B------:R-:W-:Y:S05]  /*309d0*/  WARPSYNC.COLLECTIVE R15, `(.L_x_5777) ;  /* 0x000000000f087348 */ /* 0x000fea0003c00000 */
[----:B------:R0:W1:Y:S02]  /*309e0*/  SHFL.UP P6, R14, R13, R12, R11 ;  /* 0x0400000c0d0e7389 */ /* 0x00006400000c000b */
[----:B01----:R-:W-:Y:S01]  /*309f0*/  ENDCOLLECTIVE ;  /* 0x000000000000791b */ /* 0x003fe20003800000 */
.L_x_5777:
[----:B------:R-:W-:Y:S01]  /*30a00*/  IMAD.MOV.U32 R12, RZ, RZ, 0x8 ;  /* 0x00000008ff0c7424 */ /* 0x000fe200078e00ff */
[----:B------:R-:W-:-:S05]  /*30a10*/  SEL R14, R14, RZ, P3 ;  /* 0x000000ff0e0e7207 */ /* 0x000fca0001800000 */
[----:B------:R-:W-:-:S04]  /*30a20*/  IMAD.IADD R3, R3, 0x1, R14 ;  /* 0x0000000103037824 */ /* 0x000fc800078e020e */
[----:B------:R-:W-:-:S07]  /*30a30*/  IMAD.MOV.U32 R13, RZ, RZ, R3 ;  /* 0x000000ffff0d7224 */ /* 0x000fce00078e0003 */
[----:B------:R-:W-:Y:S05]  /*30a40*/  WARPSYNC.COLLECTIVE R15, `(.L_x_5778) ;  /* 0x000000000f087348 */ /* 0x000fea0003c00000 */
[----:B------:R0:W1:Y:S02]  /*30a50*/  SHFL.UP P6, R14, R13, R12, R11 ;  /* 0x0400000c0d0e7389 */ /* 0x00006400000c000b */
[----:B01----:R-:W-:Y:S01]  /*30a60*/  ENDCOLLECTIVE ;  /* 0x000000000000791b */ /* 0x003fe20003800000 */
.L_x_5778:
[----:B------:R-:W-:Y:S01]  /*30a70*/  IMAD.MOV.U32 R12, RZ, RZ, 0x10 ;  /* 0x00000010ff0c7424 */ /* 0x000fe200078e00ff */
[----:B------:R-:W-:-:S05]  /*30a80*/  SEL R14, R14, RZ, P4 ;  /* 0x000000ff0e0e7207 */ /* 0x000fca0002000000 */
[----:B------:R-:W-:-:S04]  /*30a90*/  IMAD.IADD R3, R3, 0x1, R14 ;  /* 0x0000000103037824 */ /* 0x000fc800078e020e */
[----:B------:R-:W-:-:S07]  /*30aa0*/  IMAD.MOV.U32 R13, RZ, RZ, R3 ;  /* 0x000000ffff0d7224 */ /* 0x000fce00078e0003 */
[----:B------:R-:W-:Y:S05]  /*30ab0*/  WARPSYNC.COLLECTIVE R15, `(.L_x_5779) ;  /* 0x000000000f087348 */ /* 0x000fea0003c00000 */
[----:B------:R0:W1:Y:S02]  /*30ac0*/  SHFL.UP P6, R14, R13, R12, R11 ;  /* 0x0400000c0d0e7389 */ /* 0x00006400000c000b */
[----:B01----:R-:W-:Y:S01]  /*30ad0*/  ENDCOLLECTIVE ;  /* 0x000000000000791b */ /* 0x003fe20003800000 */
.L_x_5779:
        /* <DEDUP_REMOVED lines=8> */
.L_x_5780:
[----:B------:R-:W-:Y:S05]  /*30b60*/  BRA `(.L_x_5781) ;  /* 0xffffffa000d07947 */ /* 0x000fea000383ffff */
.L_x_5576:
[----:B------:R-:W-:Y:S01]  /*30b70*/  BSSY B0, `(.L_x_5782) ;  /* 0x0000006000007945 */ /* 0x000fe20003800000 */
[----:B------:R-:W-:Y:S01]  /*30b80*/  PLOP3.LUT P6, PT, P6, PT, PT, 0x8, 0x0 ;  /* 0x000000000000781c */ /* 0x000fe200037ce170 */
[----:B------:R-:W-:-:S12]  /*30b90*/  IMAD.MOV.U32 R15, RZ, RZ, -0x1 ;  /* 0xffffffffff0f7424 */ /* 0x000fd800078e00ff */
[----:B01----:R-:W-:Y:S05]  /*30ba0*/  WARPSYNC.COLLECTIVE R15, `(.L_x_5783) ;  /* 0x000000000f087348 */ /* 0x003fea0003c00000 */
[----:B------:R-:W-:Y:S01]  /*30bb0*/  VOTE.ANY R14, PT, P6 ;  /* 0x00000000000e7806 */ /* 0x000fe200030e0100 */
[----:B01----:R-:W-:Y:S06]  /*30bc0*/  ENDCOLLECTIVE ;  /* 0x000000000000791b */ /* 0x003fec0003800000 */
.L_x_5783:
[----:B------:R-:W-:Y:S05]  /*30bd0*/  BSYNC B0 ;  /* 0x0000000000007941 */ /* 0x000fea0003800000 */
.L_x_5782:
[----:B------:R-:W-:Y:S02]  /*30be0*/  IMAD.MOV.U32 R5, RZ, RZ, R14 ;  /* 0x000000ffff057224 */ /* 0x000fe400078e000e */
[----:B------:R-:W-:Y:S02]  /*30bf0*/  IMAD.MOV.U32 R13, RZ, RZ, R2 ;  /* 0x000000ffff0d7224 */ /* 0x000fe400078e0002 */
[----:B------:R-:W0:Y:S01]  /*30c00*/  POPC R6, R5 ;  /* 0x0000000500067309 */ /* 0x000e220000000000 */
[----:B------:R-:W-:Y:S02]  /*30c10*/  IMAD.MOV.U32 R11, RZ, RZ, 0x1f ;  /* 0x0000001fff0b7424 */ /* 0x000fe400078e00ff */
[----:B------:R-:W-:Y:S02]  /*30c20*/  IMAD.MOV.U32 R15, RZ, RZ, -0x1 ;  /* 0xffffffffff0f7424 */ /* 0x000fe400078e00ff */
[----:B0-----:R-:W-:-:S07]  /*30c30*/  IMAD.MOV.U32 R12, RZ, RZ, R6 ;  /* 0x000000ffff0c7224 */ /* 0x001fce00078e0006 */
[----:B------:R-:W-:Y:S05]  /*30c40*/  WARPSYNC.COLLECTIVE R15, `(.L_x_5784) ;  /* 0x000000000f087348 */ /* 0x000fea0003c00000 */
[----:B------:R0:W1:Y:S02]  /*30c50*/  SHFL.IDX P6, R14, R13, R12, R11 ;  /* 0x0000000c0d0e7389 */ /* 0x00006400000c000b */
[----:B01----:R-:W-:Y:S01]  /*30c60*/  ENDCOLLECTIVE ;  /* 0x000000000000791b */ /* 0x003fe20003800000 */
.L_x_5784:
[----:B------:R-:W-:Y:S01]  /*30c70*/  IMAD.MOV.U32 R17, RZ, RZ, R14 ;  /* 0x000000ffff117224 */ /* 0x000fe200078e000e */
[----:B------:R-:W-:Y:S06]  /*30c80*/  BRA `(.L_x_5785) ;  /* 0xffffffa000c07947 */ /* 0x000fec000383ffff */
.L_x_5578:
[----:B------:R-:W-:Y:S01]  /*30c90*/  BSSY B0, `(.L_x_5786) ;  /* 0x0000007000007945 */ /* 0x000fe20003800000 */
[----:B------:R-:W-:Y:S02]  /*30ca0*/  IMAD.MOV.U32 R13, RZ, RZ, R3 ;  /* 0x000000ffff0d7224 */ /* 0x000fe400078e0003 */
[----:B------:R-:W-:Y:S02]  /*30cb0*/  IMAD.MOV.U32 R11, RZ, RZ, 0x1f ;  /* 0x0000001fff0b7424 */ /* 0x000fe400078e00ff */
[----:B------:R-:W-:-:S07]  /*30cc0*/  IMAD.MOV.U32 R15, RZ, RZ, -0x1 ;  /* 0xffffffffff0f7424 */ /* 0x000fce00078e00ff */
[----:B012---:R-:W-:Y:S05]  /*30cd0*/  WARPSYNC.COLLECTIVE R15, `(.L_x_5787) ;  /* 0x000000000f087348 */ /* 0x007fea0003c00000 */
[----:B------:R3:W4:Y:S02]  /*30ce0*/  SHFL.IDX P6, R14, R13, R12, R11 ;  /* 0x0000000c0d0e7389 */ /* 0x00072400000c000b */
[----:B01234-:R-:W-:Y:S01]  /*30cf0*/  ENDCOLLECTIVE ;  /* 0x000000000000791b */ /* 0x01ffe20003800000 */
.L_x_5787:
[----:B------:R-:W-:Y:S05]  /*30d00*/  BSYNC B0 ;  /* 0x0000000000007941 */ /* 0x000fea0003800000 */
.L_x_5786:
[----:B------:R-:W-:Y:S01]  /*30d10*/  IMAD.MOV.U32 R5, RZ, RZ, R14 ;  /* 0x000000ffff057224 */ /* 0x000fe200078e000e */
[----:B------:R-:W-:Y:S06]  /*30d20*/  BRA `(.L_x_5577) ;  /* 0xffffffa000b47947 */ /* 0x000fec000383ffff */
.L_x_5582:
[----:B0-----:R0:W1:Y:S02]  /*30d30*/  SYNCS.PHASECHK.TRANS64.TRYWAIT P0, [R7+URZ+0x2a820], R0 ;  /* 0x02a82000070075a7 */ /* 0x001064000800017f */
[----:B-1----:R-:W-:Y:S05]  /*30d40*/  @!P0 NANOSLEEP.SYNCS 0x989680 ;  /* 0x009896800000895d */ /* 0x002fea0003900000 */
[----:B------:R-:W1:Y:S02]  /*30d50*/  @!P0 SYNCS.PHASECHK.TRANS64 P0, [R7+URZ+0x2a820], R0 ;  /* 0x02a82000070085a7 */ /* 0x000e64000800007f */
[----:B-1----:R-:W-:Y:S05]  /*30d60*/  @!P0 BRA `(.L_x_5582) ;  /* 0xfffffffc00f08947 */ /* 0x002fea000383ffff */
[----:B------:R-:W-:Y:S05]  /*30d70*/  BRA `(.L_x_5788) ;  /* 0xffffffa800347947 */ /* 0x000fea000383ffff */
.L_x_5583:
        /* <DEDUP_REMOVED lines=11> */
.L_x_5790:
[----:B------:R-:W-:Y:S05]  /*30e30*/  BSYNC B0 ;  /* 0x0000000000007941 */ /* 0x000fea0003800000 */
.L_x_5789:
[----:B------:R-:W-:Y:S05]  /*30e40*/  BRA `(.L_x_5791) ;  /* 0xffffffa8001c7947 */ /* 0x000fea000383ffff */
.L_x_5584:
[----:B------:R-:W-:Y:S01]  /*30e50*/  BSSY B0, `(.L_x_5792) ;  /* 0x0000006000007945 */ /* 0x000fe20003800000 */
[----:B------:R-:W-:-:S07]  /*30e60*/  IMAD.MOV.U32 R15, RZ, RZ, -0x1 ;  /* 0xffffffffff0f7424 */ /* 0x000fce00078e00ff */
[----:B0-----:R-:W-:Y:S05]  /*30e70*/  WARPSYNC.COLLECTIVE R15, `(.L_x_5793) ;  /* 0x000000000f0c7348 */ /* 0x001fea0003c00000 */
[----:B------:R-:W-:Y:S02]  /*30e80*/  ELECT P6, UR62, PT ;  /* 0x00000000003e782f */ /* 0x000fe400038c0000 */
[----:B------:R-:W-:Y:S01]  /*30e90*/  MOV R14, UR62 ;  /* 0x0000003e000e7c02 */ /* 0x000fe20008000f00 */
[----:B0-----:R-:W-:Y:S10]  /*30ea0*/  ENDCOLLECTIVE ;  /* 0x000000000000791b */ /* 0x001ff40003800000 */
.L_x_5793:
[----:B------:R-:W-:Y:S05]  /*30eb0*/  BSYNC B0 ;  /* 0x0000000000007941 */ /* 0x000fea0003800000 */
.L_x_5792:
[----:B------:R-:W-:Y:S05]  /*30ec0*/  BRA `(.L_x_5794) ;  /* 0xffffffa800107947 */ /* 0x000fea000383ffff */
.L_x_5586:
[----:B0-----:R0:W1:Y:S02]  /*30ed0*/  SYNCS.PHASECHK.TRANS64.TRYWAIT P1, [R5+URZ+0x2a840], R0 ;  /* 0x02a84000050075a7 */ /* 0x001064000802017f */
[----:B-1----:R-:W-:Y:S05]  /*30ee0*/  @!P1 NANOSLEEP.SYNCS 0x989680 ;  /* 0x009896800000995d */ /* 0x002fea0003900000 */
[----:B------:R-:W1:Y:S02]  /*30ef0*/  @!P1 SYNCS.PHASECHK.TRANS64 P1, [R5+URZ+0x2a840], R0 ;  /* 0x02a84000050095a7 */ /* 0x000e64000802007f */
[----:B-1----:R-:W-:Y:S05]  /*30f00*/  @!P1 BRA `(.L_x_5586) ;  /* 0xfffffffc00f09947 */ /* 0x002fea000383ffff */
[----:B------:R-:W-:Y:S05]  /*30f10*/  BRA `(.L_x_5795) ;  /* 0xffffffa800307947 */ /* 0x000fea000383ffff */
.L_x_5588:
[----:B-1----:R1:W2:Y:S02]  /*30f20*/  SYNCS.PHASECHK.TRANS64.TRYWAIT P1, [R3+URZ+0x2a840], R2 ;  /* 0x02a84002030075a7 */ /* 0x0022a4000802017f */
[----:B--2---:R-:W-:Y:S05]  /*30f30*/  @!P1 NANOSLEEP.SYNCS 0x989680 ;  /* 0x009896800000995d */ /* 0x004fea0003900000 */
[----:B------:R-:W2:Y:S02]  /*30f40*/  @!P1 SYNCS.PHASECHK.TRANS64 P1, [R3+URZ+0x2a840], R2 ;  /* 0x02a84002030095a7 */ /* 0x000ea4000802007f */
[----:B--2---:R-:W-:Y:S05]  /*30f50*/  @!P1 BRA `(.L_x_5588) ;  /* 0xfffffffc00f09947 */ /* 0x004fea000383ffff */
[----:B------:R-:W-:Y:S05]  /*30f60*/  BRA `(.L_x_5796) ;  /* 0xffffffa8003c7947 */ /* 0x000fea000383ffff */
.L_x_5590:
[----:B--2---:R2:W3:Y:S02]  /*30f70*/  SYNCS.PHASECHK.TRANS64.TRYWAIT P1, [R5+URZ+0x2a860], R0 ;  /* 0x02a86000050075a7 */ /* 0x0044e4000802017f */
[----:B---3--:R-:W-:Y:S05]  /*30f80*/  @!P1 NANOSLEEP.SYNCS 0x989680 ;  /* 0x009896800000995d */ /* 0x008fea0003900000 */
[----:B------:R-:W3:Y:S02]  /*30f90*/  @!P1 SYNCS.PHASECHK.TRANS64 P1, [R5+URZ+0x2a860], R0 ;  /* 0x02a86000050095a7 */ /* 0x000ee4000802007f */
[----:B---3--:R-:W-:Y:S05]  /*30fa0*/  @!P1 BRA `(.L_x_5590) ;  /* 0xfffffffc00f09947 */ /* 0x008fea000383ffff */
[----:B------:R-:W-:Y:S05]  /*30fb0*/  BRA `(.L_x_5797) ;  /* 0xffffffa800387947 */ /* 0x000fea000383ffff */
.L_x_5592:
[----:B---3--:R3:W4:Y:S02]  /*30fc0*/  SYNCS.PHASECHK.TRANS64.TRYWAIT P1, [R3+URZ+0x2a860], R2 ;  /* 0x02a86002030075a7 */ /* 0x008724000802017f */
[----:B----4-:R-:W-:Y:S05]  /*30fd0*/  @!P1 NANOSLEEP.SYNCS 0x989680 ;  /* 0x009896800000995d */ /* 0x010fea0003900000 */
[----:B------:R-:W4:Y:S02]  /*30fe0*/  @!P1 SYNCS.PHASECHK.TRANS64 P1, [R3+URZ+0x2a860], R2 ;  /* 0x02a86002030095a7 */ /* 0x000f24000802007f */
[----:B----4-:R-:W-:Y:S05]  /*30ff0*/  @!P1 BRA `(.L_x_5592) ;  /* 0xfffffffc00f09947 */ /* 0x010fea000383ffff */
[----:B------:R-:W-:Y:S05]  /*31000*/  BRA `(.L_x_5798) ;  /* 0xffffffa800347947 */ /* 0x000fea000383ffff */
.L_x_5594:
[----:B----4-:R4:W0:Y:S02]  /*31010*/  SYNCS.PHASECHK.TRANS64.TRYWAIT P1, [R5+URZ+0x2a880], R0 ;  /* 0x02a88000050075a7 */ /* 0x010824000802017f */
[----:B0-----:R-:W-:Y:S05]  /*31020*/  @!P1 NANOSLEEP.SYNCS 0x989680 ;  /* 0x009896800000995d */ /* 0x001fea0003900000 */
[----:B------:R-:W0:Y:S02]  /*31030*/  @!P1 SYNCS.PHASECHK.TRANS64 P1, [R5+URZ+0x2a880], R0 ;  /* 0x02a88000050095a7 */ /* 0x000e24000802007f */
[----:B0-----:R-:W-:Y:S05]  /*31040*/  @!P1 BRA `(.L_x_5594) ;  /* 0xfffffffc00f09947 */ /* 0x001fea000383ffff */
[----:B------:R-:W-:Y:S05]  /*31050*/  BRA `(.L_x_5799) ;  /* 0xffffffa800307947 */ /* 0x000fea000383ffff */
.L_x_5800:
        /* <DEDUP_REMOVED lines=10> */
.L_x_15839:


//--------------------- .text._ZN7cutlass13device_kernelIN5flash11enable_sm90INS1_16FlashAttnFwdSm90INS1_25CollectiveMainloopFwdSm90ILi2EN4cute5tupleIJNS5_1CILi1EEES8_S8_EEENS6_IJNS7_ILi128EEENS7_ILi160EEENS7_ILi192EEEEEELi192ENS_12float_e4m3_tEfNS_4arch4Sm90ELb1ELb0ELb1ELb0ELb1ELb0ELb0ELb1ELb1ELb1ELb0ELb0EEENS1_21CollectiveEpilogueFwdINS6_IJSA_SC_SB_EEES9_NS_10bfloat16_tESG_Li256ELb0ELb1ELb0ELb1EEENS1_30DynamicPersistentTileSchedulerILi256ELi128ELb0ELb1ELb1EEEEEEEEEvNT_6ParamsE --------------------------
	.section	.text._ZN7cutlass13device_kernelIN5flash11enable_sm90INS1_16FlashAttnFwdSm90INS1_25CollectiveMainloopFwdSm90ILi2EN4cute5tupleIJNS5_1CILi1EEES8_S8_EEENS6_IJNS7_ILi128EEENS7_ILi160EEENS7_ILi192EEEEEELi192ENS_12float_e4m3_tEfNS_4arch4Sm90ELb1ELb0ELb1ELb0ELb1ELb0ELb0ELb1ELb1ELb1ELb0ELb0EEENS1_21CollectiveEpilogueFwdINS6_IJSA_SC_SB_EEES9_NS_10bfloat16_tESG_Li256ELb0ELb1ELb0ELb1EEENS1_30DynamicPersistentTileSchedulerILi256ELi128ELb0ELb1ELb1EEEEEEEEEvNT_6ParamsE,"ax",@progbits
	.align	128
.text._ZN7cutlass13device_kernelIN5flash11enable_sm90INS1_16FlashAttnFwdSm90INS1_25CollectiveMainloopFwdSm90ILi2EN4cute5tupleIJNS5_1CILi1EEES8_S8_EEENS6_IJNS7_ILi128EEENS7_ILi160EEENS7_ILi192EEEEEELi192ENS_12float_e4m3_tEfNS_4arch4Sm90ELb1ELb0ELb1ELb0ELb1ELb0ELb0ELb1ELb1ELb1ELb0ELb0EEENS1_21CollectiveEpilogueFwdINS6_IJSA_SC_SB_EEES9_NS_10bfloat16_tESG_Li256ELb0ELb1ELb0ELb1EEENS1_30DynamicPersistentTileSchedulerILi256ELi128ELb0ELb1ELb1EEEEEEEEEvNT_6ParamsE:
        .type           _ZN7cutlass13device_kernelIN5flash11enable_sm90INS1_16FlashAttnFwdSm90INS1_25CollectiveMainloopFwdSm90ILi2EN4cute5tupleIJNS5_1CILi1EEES8_S8_EEENS6_IJNS7_ILi128EEENS7_ILi160EEENS7_ILi192EEEEEELi192ENS_12float_e4m3_tEfNS_4arch4Sm90ELb1ELb0ELb1ELb0ELb1ELb0ELb0ELb1ELb1ELb1ELb0ELb0EEENS1_21CollectiveEpilogueFwdINS6_IJSA_SC_SB_EEES9_NS_10bfloat16_tESG_Li256ELb0ELb1ELb0ELb1EEENS1_30DynamicPersistentTileSchedulerILi256ELi128ELb0ELb1ELb1EEEEEEEEEvNT_6ParamsE,@function
        .size           _ZN7cutlass13device_kernelIN5flash11enable_sm90INS1_16FlashAttnFwdSm90INS1_25CollectiveMainloopFwdSm90ILi2EN4cute5tupleIJNS5_1CILi1EEES8_S8_EEENS6_IJNS7_ILi128EEENS7_ILi160EEENS7_ILi192EEEEEELi192ENS_12float_e4m3_tEfNS_4arch4Sm90ELb1ELb0ELb1ELb0ELb1ELb0ELb0ELb1ELb1ELb1ELb0ELb0EEENS1_21CollectiveEpilogueFwdINS6_IJSA_SC_SB_EEES9_NS_10bfloat16_tESG_Li256ELb0ELb1ELb0ELb1EEENS1_30DynamicPersistentTileSchedulerILi256ELi128ELb0ELb1ELb1EEEEEEEEEvNT_6ParamsE,(.L_x_15840 - _ZN7cutlass13device_kernelIN5flash11enable_sm90INS1_16FlashAttnFwdSm90INS1_25CollectiveMainloopFwdSm90ILi2EN4cute5tupleIJNS5_1CILi1EEES8_S8_EEENS6_IJNS7_ILi128EEENS7_ILi160EEENS7_ILi192EEEEEELi192ENS_12float_e4m3_tEfNS_4arch4Sm90ELb1ELb0ELb1ELb0ELb1ELb0ELb0ELb1ELb1ELb1ELb0ELb0EEENS1_21CollectiveEpilogueFwdINS6_IJSA_SC_SB_EEES9_NS_10bfloat16_tESG_Li256ELb0ELb1ELb0ELb1EEENS1_30DynamicPersistentTileSchedulerILi256ELi128ELb0ELb1ELb1EEEEEEEEEvNT_6ParamsE)
        .other          _ZN7cutlass13device_kernelIN5flash11enable_sm90INS1_16FlashAttnFwdSm90INS1_25CollectiveMainloopFwdSm90ILi2EN4cute5tupleIJNS5_1CILi1EEES8_S8_EEENS6_IJNS7_ILi128EEENS7_ILi160EEENS7_ILi192EEEEEELi192ENS_12float_e4m3_tEfNS_4arch4Sm90ELb1ELb0ELb1ELb0ELb1ELb0ELb0ELb1ELb1ELb1ELb0ELb0EEENS1_21CollectiveEpilogueFwdINS6_IJSA_SC_SB_EEES9_NS_10bfloat16_tESG_Li256ELb0ELb1ELb0ELb1EEENS1_30DynamicPersistentTileSchedulerILi256ELi128ELb0ELb1ELb1EEEEEEEEEvNT_6ParamsE,@"STO_CUDA_ENTRY STV_DEFAULT"
_ZN7cutlass13device_kernelIN5flash11enable_sm90INS1_16FlashAttnFwdSm90INS1_25CollectiveMainloopFwdSm90ILi2EN4cute5tupleIJNS5_1CILi1EEES8_S8_EEENS6_IJNS7_ILi128EEENS7_ILi160EEENS7_ILi192EEEEEELi192ENS_12float_e4m3_tEfNS_4arch4Sm90ELb1ELb0ELb1ELb0ELb1ELb0ELb0ELb1ELb1ELb1ELb0ELb0EEENS1_21CollectiveEpilogueFwdINS6_IJSA_SC_SB_EEES9_NS_10bfloat16_tESG_Li256ELb0ELb1ELb0ELb1EEENS1_30DynamicPersistentTileSchedulerILi256ELi128ELb0ELb1ELb1EEEEEEEEEvNT_6ParamsE:
        /* <DEDUP_REMOVED lines=45> */
.L_x_5801:
        /* <DEDUP_REMOVED lines=22> */
.L_x_5802:
        /* <DEDUP_REMOVED lines=18> */
.L_x_5803:
        /* <DEDUP_REMOVED lines=22> */
.L_x_5804:
        /* <DEDUP_REMOVED lines=24> */
.L_x_5805:
[----:B------:R-:W-:Y:S01]  /*0830*/  IMAD.U32 R2, RZ, RZ, UR10 ;  /* 0x0000000aff027e24 */ /* 0x000fe2000f8e00ff */
[----:B------:R-:W-:Y:S01]  /*0840*/  UISETP.NE.AND UP0, UPT, UR9, URZ, UPT ;  /* 0x0000003f0900728c */ /* 0x000fe2000bf05270 */
[----:B------:R-:W-:Y:S01]  /*0850*/  NOP ;  /* 0x0000000000007918 */ /* 0x000fe20000000000 */
[----:B------:R-:W-:Y:S01]  /*0860*/  UMOV UR36, 0x1 ;  /* 0x0000000100247882 */ /* 0x000fe20000000000 */
[----:B------:R-:W-:Y:S01]  /*0870*/  ULDC.64 UR50, c[0x0][0x208] ;  /* 0x0000820000327ab9 */ /* 0x000fe20000000a00 */
[----:B------:R0:W-:Y:S01]  /*0880*/  STL [R1+0x8], R2 ;  /* 0x0000080201007387 */ /* 0x0001e20000100800 */
[----:B------:R-:W-:Y:S01]  /*0890*/  USEL UR36, UR36, 0x2, !UP0 ;  /* 0x0000000224247887 */ /* 0x000fe2000c000000 */
[----:B01234-:R-:W-:Y:S01]  /*08a0*/  BAR.SYNC.DEFER_BLOCKING 0x0 ;  /* 0x0000000000007b1d */ /* 0x01ffe20000010000 */
[----:B------:R-:W-:-:S13]  /*08b0*/  PLOP3.LUT P0, PT, PT, PT, UP0, 0x80, 0x0 ;  /* 0x000000000000781c */ /* 0x000fda0003f0f008 */
[----:B------:R-:W-:Y:S05]  /*08c0*/  @!P0 BRA `(.L_x_5806) ;  /* 0x0000010400fc8947 */ /* 0x000fea0003800000 */
.L_x_5807:
        /* <DEDUP_REMOVED lines=69> */
.L_x_5864:
        /* <DEDUP_REMOVED lines=21> */
.L_x_5808:
[----:B------:R-:W-:Y:S01]  /*0e70*/  ULDC UR8, c[0x0][0xc54] ;  /* 0x0003150000087ab9 */ /* 0x000fe20000000800 */
[----:B------:R-:W-:Y:S01]  /*0e80*/  UMOV UR4, UR9 ;  /* 0x0000000900047c82 */ /* 0x000fe20008000000 */
[----:B------:R-:W-:-:S11]  /*0e90*/  UISETP.NE.AND UP0, UPT, UR8, 0x1, UPT ;  /* 0x000000010800788c */ /* 0x000fd6000bf05270 */
[----:B------:R-:W-:Y:S02]  /*0ea0*/  @UP0 ULDC.64 UR10, c[0x0][0xc58] ;  /* 0x00031600000a0ab9 */ /* 0x000fe40000000a00 */
[----:B------:R-:W-:-:S04]  /*0eb0*/  UIMAD.WIDE.U32 UR6, UR9, UR10, URZ ;  /* 0x0000000a090672a5 */ /* 0x000fc8000f8e003f */
[----:B------:R-:W-:-:S04]  /*0ec0*/  @UP0 USHF.R.U32.HI UR4, URZ, UR11, UR7 ;  /* 0x0000000b3f040299 */ /* 0x000fc80008011607 */
[----:B------:R-:W-:-:S12]  /*0ed0*/  UIMAD UR6, UR4, UR8, URZ ;  /* 0x00000008040672a4 */ /* 0x000fd8000f8e023f */
.L_x_5809:
[----:B------:R-:W-:Y:S01]  /*0ee0*/  ULOP3.LUT UR4, URZ, UR4, URZ, 0x33, !UPT ;  /* 0x000000043f047292 */ /* 0x000fe2000f8e333f */
[----:B------:R-:W-:Y:S01]  /*0ef0*/  PLOP3.LUT P0, PT, PT, PT, PT, 0x80, 0x0 ;  /* 0x000000000000781c */ /* 0x000fe20003f0f070 */
[----:B------:R-:W-:Y:S01]  /*0f00*/  UIADD3 UR10, UR9, -UR6, URZ ;  /* 0x80000006090a7290 */ /* 0x000fe2000fffe03f */
[----:B------:R-:W-:Y:S01]  /*0f10*/  IMAD.MOV.U32 R0, RZ, RZ, RZ ;  /* 0x000000ffff007224 */ /* 0x000fe200078e00ff */
[----:B------:R-:W-:Y:S01]  /*0f20*/  ULDC UR7, c[0x0][0x448] ;  /* 0x0001120000077ab9 */ /* 0x000fe20000000800 */
[----:B------:R-:W-:Y:S01]  /*0f30*/  ULDC UR6, c[0x0][0xc3c] ;  /* 0x00030f0000067ab9 */ /* 0x000fe20000000800 */
[----:B------:R-:W-:Y:S01]  /*0f40*/  UISETP.NE.AND UP2, UPT, UR7, 0x1, UPT ;  /* 0x000000010700788c */ /* 0x000fe2000bf45270 */
[----:B------:R-:W-:Y:S01]  /*0f50*/  IMAD.MOV.U32 R2, RZ, RZ, RZ ;  /* 0x000000ffff027224 */ /* 0x000fe200078e00ff */
[----:B------:R-:W-:Y:S01]  /*0f60*/  UIADD3 UR4, UR4, UR6, URZ ;  /* 0x0000000604047290 */ /* 0x000fe2000fffe03f */
[----:B------:R-:W-:Y:S01]  /*0f70*/  CS2R R118, SRZ ;  /* 0x0000000000767805 */ /* 0x000fe2000001ff00 */
[----:B------:R-:W-:Y:S01]  /*0f80*/  ULDC.64 UR12, c[0x0][0x418] ;  /* 0x00010600000c7ab9 */ /* 0x000fe20000000a00 */
[----:B------:R-:W-:Y:S01]  /*0f90*/  ULDC UR48, c[0x0][0x424] ;  /* 0x0001090000307ab9 */ /* 0x000fe20000000800 */
[----:B------:R-:W-:Y:S01]  /*0fa0*/  UISETP.NE.U32.AND UP0, UPT, UR12, URZ, UPT ;  /* 0x0000003f0c00728c */ /* 0x000fe2000bf05070 */
[----:B------:R-:W-:Y:S01]  /*0fb0*/  CS2R R6, SRZ ;  /* 0x0000000000067805 */ /* 0x000fe2000001ff00 */
[----:B------:R-:W-:Y:S01]  /*0fc0*/  USHF.L.U32 UR37, UR4, 0x7, URZ ;  /* 0x0000000704257899 */ /* 0x000fe2000800063f */
[----:B------:R-:W-:Y:S01]  /*0fd0*/  CS2R R116, SRZ ;  /* 0x0000000000747805 */ /* 0x000fe2000001ff00 */
[----:B------:R-:W-:Y:S01]  /*0fe0*/  UISETP.NE.AND.EX UP0, UPT, UR13, URZ, UPT, UP0 ;  /* 0x0000003f0d00728c */ /* 0x000fe2000bf05300 */
[----:B------:R-:W-:Y:S01]  /*0ff0*/  CS2R R8, SRZ ;  /* 0x0000000000087805 */ /* 0x000fe2000001ff00 */
[----:B------:R-:W-:Y:S01]  /*1000*/  UIADD3 UR4, UR37, 0x7f, URZ ;  /* 0x0000007f25047890 */ /* 0x000fe2000fffe03f */
[----:B------:R-:W-:Y:S01]  /*1010*/  CS2R R110, SRZ ;  /* 0x00000000006e7805 */ /* 0x000fe2000001ff00 */
[----:B------:R-:W-:Y:S01]  /*1020*/  ULDC UR8, c[0x0][0x288] ;  /* 0x0000a20000087ab9 */ /* 0x000fe20000000800 */
[----:B------:R-:W-:Y:S01]  /*1030*/  @UP2 ULDC UR6, c[0x0][0x44c] ;  /* 0x0001130000062ab9 */ /* 0x000fe20000000800 */
[----:B------:R-:W-:Y:S01]  /*1040*/  UIADD3 UR8, -UR8, 0xa0, URZ ;  /* 0x000000a008087890 */ /* 0x000fe2000fffe13f */
[----:B------:R-:W-:Y:S01]  /*1050*/  CS2R R10, SRZ ;  /* 0x00000000000a7805 */ /* 0x000fe2000001ff00 */
[----:B------:R-:W-:Y:S01]  /*1060*/  UIMAD.WIDE.U32 UR6, UR4, UR6, URZ ;  /* 0x00000006040672a5 */ /* 0x000fe2000f8e003f */
[----:B------:R-:W-:Y:S01]  /*1070*/  CS2R R108, SRZ ;  /* 0x00000000006c7805 */ /* 0x000fe2000001ff00 */
[----:B------:R-:W-:Y:S01]  /*1080*/  USEL UR48, UR48, 0x1, UP0 ;  /* 0x0000000130307887 */ /* 0x000fe20008000000 */
        /* <DEDUP_REMOVED lines=11> */
[----:B------:R-:W-:Y:S01]  /*1140*/  UIMAD.WIDE UR6, UR6, 0x66666667, URZ ;  /* 0x66666667060678a5 */ /* 0x000fe2000f8e023f */
[----:B------:R-:W-:Y:S01]  /*1150*/  CS2R R94, SRZ ;  /* 0x00000000005e7805 */ /* 0x000fe2000001ff00 */
[----:B------:R-:W-:Y:S01]  /*1160*/  UIMAD.WIDE UR8, UR8, 0x66666667, URZ ;  /* 0x66666667080878a5 */ /* 0x000fe2000f8e023f */
[----:B------:R-:W-:Y:S01]  /*1170*/  CS2R R24, SRZ ;  /* 0x0000000000187805 */ /* 0x000fe2000001ff00 */
[----:B------:R-:W-:Y:S01]  /*1180*/  ULDC UR11, c[0x0][0xc54] ;  /* 0x00031500000b7ab9 */ /* 0x000fe20000000800 */
[----:B------:R-:W-:Y:S01]  /*1190*/  USHF.R.U32.HI UR4, URZ, 0x1f, UR7 ;  /* 0x0000001f3f047899 */ /* 0x000fe20008011607 */
[----:B------:R-:W-:Y:S01]  /*11a0*/  CS2R R92, SRZ ;  /* 0x00000000005c7805 */ /* 0x000fe2000001ff00 */
[----:B------:R-:W-:Y:S01]  /*11b0*/  UIMAD UR11, UR5, UR11, UR10 ;  /* 0x0000000b050b72a4 */ /* 0x000fe2000f8e020a */
[----:B------:R-:W-:Y:S01]  /*11c0*/  CS2R R28, SRZ ;  /* 0x00000000001c7805 */ /* 0x000fe2000001ff00 */
[----:B------:R-:W-:Y:S01]  /*11d0*/  USHF.R.U32.HI UR5, URZ, 0x1f, UR9 ;  /* 0x0000001f3f057899 */ /* 0x000fe20008011609 */
[----:B------:R-:W-:Y:S01]  /*11e0*/  CS2R R86, SRZ ;  /* 0x0000000000567805 */ /* 0x000fe2000001ff00 */
[----:B------:R-:W-:Y:S01]  /*11f0*/  ULEA.HI.SX32 UR7, UR7, UR4, 0x1a ;  /* 0x0000000407077291 */ /* 0x000fe2000f8fd23f */
[----:B------:R-:W-:Y:S01]  /*1200*/  CS2R R26, SRZ ;  /* 0x00000000001a7805 */ /* 0x000fe2000001ff00 */
[----:B------:R-:W-:Y:S01]  /*1210*/  ULEA.HI.SX32 UR9, UR9, UR5, 0x1a ;  /* 0x0000000509097291 */ /* 0x000fe2000f8fd23f */
        /* <DEDUP_REMOVED lines=21> */
[----:B------:R-:W-:Y:S01]  /*1370*/  IMAD.MOV.U32 R35, RZ, RZ, RZ ;  /* 0x000000ffff237224 */ /* 0x000fe200078e00ff */
        /* <DEDUP_REMOVED lines=20> */
[----:B------:R-:W-:Y:S01]  /*14c0*/  IMAD.MOV.U32 R88, RZ, RZ, RZ ;  /* 0x000000ffff587224 */ /* 0x000fe200078e00ff */
[----:B------:R-:W-:Y:S01]  /*14d0*/  CS2R R130, SRZ ;  /* 0x0000000000827805 */ /* 0x000fe2000001ff00 */
[----:B------:R-:W-:Y:S02]  /*14e0*/  IMAD.MOV.U32 R96, RZ, RZ, RZ ;  /* 0x000000ffff607224 */ /* 0x000fe400078e00ff */
        /* <DEDUP_REMOVED lines=33> */
.L_x_5811:
        /* <DEDUP_REMOVED lines=19> */
[----:B------:R-:W-:Y:S02]  /*1830*/  @UP1 UIMAD.WIDE.U32 UR10, UR42, UR14, URZ ;  /* 0x0000000e2a0a12a5 */ /* 0x000fe4000f8e003f */
[----:B------:R-:W-:Y:S02]  /*1840*/  @UP1 UIMAD UR18, UR42, UR15, UR12 ;  /* 0x0000000f2a1212a4 */ /* 0x000fe4000f8e020c */
[----:B------:R-:W-:Y:S01]  /*1850*/  @UP1 USHF.R.S32.HI UR19, URZ, 0x1f, UR38 ;  /* 0x0000001f3f131899 */ /* 0x000fe20008011426 */
[----:B------:R-:W-:Y:S01]  /*1860*/  @UP0 ULDC.64 UR14, c[0x0][0x9b0] ;  /* 0x00026c00000e0ab9 */ /* 0x000fe20000000a00 */
[----:B------:R-:W-:Y:S01]  /*1870*/  @UP1 ULDC.64 UR12, c[0x0][0x9c0] ;  /* 0x00027000000c1ab9 */ /* 0x000fe20000000a00 */
[----:B------:R-:W-:Y:S02]  /*1880*/  @UP0 UIMAD UR16, UR16, UR14, URZ ;  /* 0x0000000e101002a4 */ /* 0x000fe4000f8e023f */
[----:B------:R-:W-:-:S02]  /*1890*/  @UP0 UIADD3 UR9, UR9, UR17, URZ ;  /* 0x0000001109090290 */ /* 0x000fc4000fffe03f */
        /* <DEDUP_REMOVED lines=30> */
.L_x_5950:
[----:B------:R-:W-:Y:S05]  /*1a80*/  @!P0 BRA `(.L_x_5813) ;  /* 0x0000000000048947 */ /* 0x000fea0003800000 */
[----:B------:R-:W-:Y:S01]  /*1a90*/  BPT.TRAP 0x1 ;  /* 0x000000040000795c */ /* 0x000fe20000300000 */
.L_x_5813:
[----:B------:R-:W-:Y:S02]  /*1aa0*/  IMAD.U32 R2, RZ, RZ, UR43 ;  /* 0x0000002bff027e24 */ /* 0x000fe4000f8e00ff */
[----:B0-----:R-:W-:-:S03]  /*1ab0*/  IMAD.U32 R3, RZ, RZ, UR44 ;  /* 0x0000002cff037e24 */ /* 0x001fc6000f8e00ff */
[----:B------:R-:W-:Y:S02]  /*1ac0*/  LEA R2, R2, UR41, 0x3 ;  /* 0x0000002902027c11 */ /* 0x000fe4000f8e18ff */
[----:B------:R-:W-:-:S04]  /*1ad0*/  SHF.L.U32 R3, R3, 0x1f, RZ ;  /* 0x0000001f03037819 */ /* 0x000fc800000006ff */
[----:B------:R0:W1:Y:S01]  /*1ae0*/  SYNCS.PHASECHK.TRANS64.TRYWAIT P1, [R2+URZ+0x33430], R3 ;  /* 0x03343003020075a7 */ /* 0x000062000802017f */
[----:B------:R-:W-:Y:S05]  /*1af0*/  @!P0 BRA `(.L_x_5814) ;  /* 0x0000000000048947 */ /* 0x000fea0003800000 */
[----:B------:R-:W-:Y:S01]  /*1b00*/  BPT.TRAP 0x1 ;  /* 0x000000040000795c */ /* 0x000fe20000300000 */
.L_x_5814:
[----:B-1----:R-:W-:Y:S05]  /*1b10*/  @P1 BRA `(.L_x_5815) ;  /* 0x0000000000081947 */ /* 0x002fea0003800000 */
[----:B------:R-:W1:Y:S02]  /*1b20*/  SYNCS.PHASECHK.TRANS64.TRYWAIT P1, [R2+URZ+0x33430], R3 ;  /* 0x03343003020075a7 */ /* 0x000e64000802017f */
[----:B-1----:R-:W-:Y:S05]  /*1b30*/  @!P1 BRA `(.L_x_5816) ;  /* 0x0000015400749947 */ /* 0x002fea0003800000 */
.L_x_5815:
        /* <DEDUP_REMOVED lines=204> */
.L_x_5817:
[----:B------:R-:W-:Y:S01]  /*2800*/  UISETP.NE.AND UP0, UPT, UR49, URZ, UPT ;  /* 0x0000003f3100728c */ /* 0x000fe2000bf05270 */
[C---:B------:R-:W-:Y:S01]  /*2810*/  FMUL.FTZ R74, R0.reuse, R74 ;  /* 0x0000004a004a7220 */ /* 0x040fe20000410000 */
[C---:B------:R-:W-:Y:S01]  /*2820*/  FMUL.FTZ R13, R0.reuse, R76 ;  /* 0x0000004c000d7220 */ /* 0x040fe20000410000 */
[----:B01----:R-:W-:Y:S01]  /*2830*/  FMUL.FTZ R3, R0, R88 ;  /* 0x0000005800037220 */ /* 0x003fe20000410000 */
[----:B------:R-:W-:Y:S01]  /*2840*/  VIADD R76, R18, UR37 ;  /* 0x00000025124c7c36 */ /* 0x000fe20008000000 */
[----:B------:R0:W-:Y:S01]  /*2850*/  MUFU.TANH R88, R74 ;  /* 0x0000004a00587308 */ /* 0x0001e20000002400 */
[----:B------:R-:W-:Y:S01]  /*2860*/  PLOP3.LUT P1, PT, PT, PT, UP0, 0x80, 0x0 ;  /* 0x000000000000781c */ /* 0x000fe20003f2f008 */
[C---:B------:R-:W-:Y:S01]  /*2870*/  FMUL.FTZ R63, R0.reuse, R63 ;  /* 0x0000003f003f7220 */ /* 0x040fe20000410000 */
[----:B------:R-:W-:Y:S01]  /*2880*/  PLOP3.LUT P2, PT, PT, PT, UP0, 0x80, 0x0 ;  /* 0x000000000000781c */ /* 0x000fe20003f4f008 */
[C---:B------:R-:W-:Y:S01]  /*2890*/  FMUL.FTZ R78, R0.reuse, R78 ;  /* 0x0000004e004e7220 */ /* 0x040fe20000410000 */
[----:B------:R-:W-:Y:S01]  /*28a0*/  ULDC UR14, c[0x0][0x2f0] ;  /* 0x0000bc00000e7ab9 */ /* 0x000fe20000000800 */
[----:B------:R-:W-:Y:S01]  /*28b0*/  @UP0 ULDC UR6, c[0x0][0x44c] ;  /* 0x0001130000060ab9 */ /* 0x000fe20000000800 */
[C---:B------:R-:W-:Y:S01]  /*28c0*/  FMUL.FTZ R12, R0.reuse, R73 ;  /* 0x00000049000c7220 */ /* 0x040fe20000410000 */
[----:B------:R1:W-:Y:S01]  /*28d0*/  MUFU.TANH R106, R63 ;  /* 0x0000003f006a7308 */ /* 0x0003e20000002400 */
[C---:B0-----:R-:W-:Y:S01]  /*28e0*/  FMUL.FTZ R74, R0.reuse, R58 ;  /* 0x0000003a004a7220 */ /* 0x041fe20000410000 */
[C---:B------:R-:W-:Y:S01]  /*28f0*/  FMUL.FTZ R58, R0.reuse, R61 ;  /* 0x0000003d003a7220 */ /* 0x040fe20000410000 */
[C---:B------:R-:W-:Y:S01]  /*2900*/  FMUL.FTZ R14, R0.reuse, R77 ;  /* 0x0000004d000e7220 */ /* 0x040fe20000410000 */
[C---:B------:R-:W-:Y:S01]  /*2910*/  FMUL.FTZ R73, R0.reuse, R56 ;  /* 0x0000003800497220 */ /* 0x040fe20000410000 */
[----:B------:R-:W-:Y:S01]  /*2920*/  FMUL.FTZ R67, R0, R67 ;  /* 0x0000004300437220 */ /* 0x000fe20000410000 */
[----:B------:R-:W-:Y:S01]  /*2930*/  @P1 IMAD.HI.U32 R61, R76, UR6, RZ ;  /* 0x000000064c3d1c27 */ /* 0x000fe2000f8e00ff */
[----:B------:R-:W-:Y:S01]  /*2940*/  @UP0 ULDC UR6, c[0x0][0x450] ;  /* 0x0001140000060ab9 */ /* 0x000fe20000000800 */
[----:B------:R0:W-:Y:S02]  /*2950*/  MUFU.TANH R77, R78 ;  /* 0x0000004e004d7308 */ /* 0x0001e40000002400 */
[C---:B------:R-:W-:Y:S01]  /*2960*/  FMUL.FTZ R56, R0.reuse, R57 ;  /* 0x0000003900387220 */ /* 0x040fe20000410000 */
[C---:B------:R-:W-:Y:S01]  /*2970*/  FMUL.FTZ R57, R0.reuse, R60 ;  /* 0x0000003c00397220 */ /* 0x040fe20000410000 */
[----:B------:R-:W-:Y:S01]  /*2980*/  @P2 SHF.R.U32.HI R76, RZ, UR6, R61 ;  /* 0x00000006ff4c2c19 */ /* 0x000fe2000801163d */
[----:B------:R-:W-:Y:S01]  /*2990*/  UIMAD UR6, UR52, -0xa0, URZ ;  /* 0xffffff60340678a4 */ /* 0x000fe2000f8e023f */
[C---:B------:R-:W-:Y:S01]  /*29a0*/  FMUL.FTZ R90, R0.reuse, R90 ;  /* 0x0000005a005a7220 */ /* 0x040fe20000410000 */
[C---:B------:R-:W-:Y:S01]  /*29b0*/  FMUL.FTZ R91, R0.reuse, R91 ;  /* 0x0000005b005b7220 */ /* 0x040fe20000410000 */
[C---:B------:R-:W-:Y:S01]  /*29c0*/  FMUL.FTZ R60, R0.reuse, R65 ;  /* 0x00000041003c7220 */ /* 0x040fe20000410000 */
[----:B-1----:R-:W1:Y:S01]  /*29d0*/  SHFL.IDX PT, R63, R76, 0x1, 0x1c1f ;  /* 0x003c1f004c3f7f89 */ /* 0x002e6200000e0000 */
[----:B------:R-:W-:Y:S01]  /*29e0*/  UIADD3 UR7, UR6, 0xa1, URZ ;  /* 0x000000a106077890 */ /* 0x000fe2000fffe03f */
[----:B------:R2:W-:Y:S01]  /*29f0*/  MUFU.TANH R65, R67 ;  /* 0x0000004300417308 */ /* 0x0005e20000002400 */
[----:B------:R-:W-:Y:S01]  /*2a00*/  UIMAD UR6, UR48, UR14, UR6 ;  /* 0x0000000e300672a4 */ /* 0x000fe2000f8e0206 */
[C---:B------:R-:W-:Y:S01]  /*2a10*/  FMUL.FTZ R94, R0.reuse, R94 ;  /* 0x0000005e005e7220 */ /* 0x040fe20000410000 */
[C---:B------:R-:W-:Y:S01]  /*2a20*/  FMUL.FTZ R15, R0.reuse, R80 ;  /* 0x00000050000f7220 */ /* 0x040fe20000410000 */
[C---:B------:R-:W-:Y:S01]  /*2a30*/  FMUL.FTZ R95, R0.reuse, R95 ;  /* 0x0000005f005f7220 */ /* 0x040fe20000410000 */
[----:B0-----:R-:W-:Y:S01]  /*2a40*/  IMAD.U32 R78, RZ, RZ, UR7 ;  /* 0x00000007ff4e7e24 */ /* 0x001fe2000f8e00ff */
[----:B------:R-:W-:Y:S01]  /*2a50*/  UIADD3 UR6, UR6, 0xa0, URZ ;  /* 0x000000a006067890 */ /* 0x000fe2000fffe03f */
[----:B------:R-:W-:Y:S01]  /*2a60*/  FMUL.FTZ R82, R0, R82 ;  /* 0x0000005200527220 */ /* 0x000fe20000410000 */
[----:B------:R-:W0:Y:S01]  /*2a70*/  MUFU.TANH R90, R90 ;  /* 0x0000005a005a7308 */ /* 0x000e220000002400 */
[----:B--2---:R-:W-:Y:S01]  /*2a80*/  IMAD.U32 R67, RZ, RZ, UR14 ;  /* 0x0000000eff437e24 */ /* 0x004fe2000f8e00ff */
[----:B------:R-:W-:Y:S01]  /*2a90*/  ULDC UR15, c[0x0][0x288] ;  /* 0x0000a200000f7ab9 */ /* 0x000fe20000000800 */
[----:B------:R-:W-:-:S02]  /*2aa0*/  IMAD R78, R17, -0x2, R78 ;  /* 0xfffffffe114e7824 */ /* 0x000fc400078e024e */
[C---:B------:R-:W-:Y:S01]  /*2ab0*/  FMUL.FTZ R98, R0.reuse, R98 ;  /* 0x0000006200627220 */ /* 0x040fe20000410000 */
[----:B------:R-:W-:Y:S02]  /*2ac0*/  IMAD.U32 R80, RZ, RZ, UR6 ;  /* 0x00000006ff507e24 */ /* 0x000fe4000f8e00ff */
[C---:B------:R-:W-:Y:S01]  /*2ad0*/  FMUL.FTZ R7, R0.reuse, R96 ;  /* 0x0000006000077220 */ /* 0x040fe20000410000 */
[----:B------:R-:W-:Y:S01]  /*2ae0*/  IMAD R78, R67, UR48, R78 ;  /* 0x00000030434e7c24 */ /* 0x000fe2000f8e024e */
[----:B------:R-:W-:Y:S01]  /*2af0*/  MUFU.TANH R91, R91 ;  /* 0x0000005b005b7308 */ /* 0x000fe20000002400 */
[----:B------:R-:W-:Y:S02]  /*2b00*/  IMAD R80, R17, -0x2, R80 ;  /* 0xfffffffe11507824 */ /* 0x000fe400078e0250 */
[C---:B------:R-:W-:Y:S01]  /*2b10*/  FMUL.FTZ R99, R0.reuse, R99 ;  /* 0x0000006300637220 */ /* 0x040fe20000410000 */
[C---:B------:R-:W-:Y:S01]  /*2b20*/  FMUL.FTZ R75, R0.reuse, R75 ;  /* 0x0000004b004b7220 */ /* 0x040fe20000410000 */
[C---:B------:R-:W-:Y:S01]  /*2b30*/  FMUL.FTZ R6, R0.reuse, R93 ;  /* 0x0000005d00067220 */ /* 0x040fe20000410000 */
[C---:B------:R-:W-:Y:S01]  /*2b40*/  FMUL.FTZ R9, R0.reuse, R101 ;  /* 0x0000006500097220 */ /* 0x040fe20000410000 */
[----:B-1----:R-:W-:Y:S01]  /*2b50*/  IADD3 R63, R63, -UR15, R78 ;  /* 0x8000000f3f3f7c10 */ /* 0x002fe2000fffe04e */
        /* <DEDUP_REMOVED lines=26> */
[----:B---3--:R-:W-:Y:S01]  /*2d00*/  VIMNMX R82, R80, R63, PT ;  /* 0x0000003f50527248 */ /* 0x008fe20003fe0100 */
[C---:B------:R-:W-:Y:S01]  /*2d10*/  FMUL.FTZ R63, R0.reuse, R40 ;  /* 0x00000028003f7220 */ /* 0x040fe20000410000 */
[C---:B------:R-:W-:Y:S01]  /*2d20*/  FMUL.FTZ R40, R0.reuse, R41 ;  /* 0x0000002900287220 */ /* 0x040fe20000410000 */
[----:B------:R-:W-:Y:S01]  /*2d30*/  FMUL.FTZ R46, R0, R46 ;  /* 0x0000002e002e7220 */ /* 0x000fe20000410000 */
[----:B------:R-:W-:Y:S01]  /*2d40*/  ISETP.GT.AND P1, PT, R82, RZ, PT ;  /* 0x000000ff5200720c */ /* 0x000fe20003f24270 */
[----:B------:R-:W-:Y:S01]  /*2d50*/  FMUL.FTZ R50, R0, R50 ;  /* 0x0000003200327220 */ /* 0x000fe20000410000 */
[C---:B------:R-:W-:Y:S01]  /*2d60*/  ISETP.GT.AND P2, PT, R82.reuse, 0x1, PT ;  /* 0x000000015200780c */ /* 0x040fe20003f44270 */
[----:B------:R3:W5:Y:S01]  /*2d70*/  MUFU.TANH R93, R99 ;  /* 0x00000063005d7308 */ /* 0x0007620000002400 */
[----:B------:R-:W-:Y:S01]  /*2d80*/  ISETP.GT.AND P3, PT, R82, 0x8, PT ;  /* 0x000000085200780c */ /* 0x000fe20003f64270 */
[----:B------:R-:W-:Y:S01]  /*2d90*/  FMUL.FTZ R26, R0, R26 ;  /* 0x0000001a001a7220 */ /* 0x000fe20000410000 */
[----:B0-----:R-:W-:Y:S01]  /*2da0*/  FSEL R101, R90, -INF , P1 ;  /* 0xff8000005a657808 */ /* 0x001fe20000800000 */
[----:B------:R-:W-:Y:S01]  /*2db0*/  FMUL.FTZ R51, R0, R51 ;  /* 0x0000003300337220 */ /* 0x000fe20000410000 */
[----:B------:R-:W-:Y:S01]  /*2dc0*/  ISETP.GT.AND P1, PT, R82, 0x9, PT ;  /* 0x000000095200780c */ /* 0x000fe20003f24270 */
[----:B------:R-:W-:Y:S01]  /*2dd0*/  FMUL.FTZ R54, R0, R54 ;  /* 0x0000003600367220 */ /* 0x000fe20000410000 */
[----:B-1----:R-:W-:Y:S01]  /*2de0*/  FSEL R97, R94, -INF , P3 ;  /* 0xff8000005e617808 */ /* 0x002fe20001800000 */
[----:B------:R0:W-:Y:S01]  /*2df0*/  MUFU.TANH R92, R75 ;  /* 0x0000004b005c7308 */ /* 0x0001e20000002400 */
[----:B---3--:R-:W-:Y:S01]  /*2e00*/  FSEL R99, R91, -INF , P2 ;  /* 0xff8000005b637808 */ /* 0x008fe20001000000 */
[----:B------:R-:W-:Y:S01]  /*2e10*/  FMUL.FTZ R55, R0, R55 ;  /* 0x0000003700377220 */ /* 0x000fe20000410000 */
[----:B------:R-:W-:Y:S01]  /*2e20*/  ISETP.GT.AND P2, PT, R82, 0x10, PT ;  /* 0x000000105200780c */ /* 0x000fe20003f44270 */
[C---:B------:R-:W-:Y:S01]  /*2e30*/  FMUL.FTZ R30, R0.reuse, R30 ;  /* 0x0000001e001e7220 */ /* 0x040fe20000410000 */
[----:B--2---:R-:W-:Y:S01]  /*2e40*/  FSEL R95, R95, -INF , P1 ;  /* 0xff8000005f5f7808 */ /* 0x004fe20000800000 */
[----:B------:R-:W-:Y:S01]  /*2e50*/  FMUL.FTZ R31, R0, R31 ;  /* 0x0000001f001f7220 */ /* 0x000fe20000410000 */
[----:B------:R-:W-:Y:S01]  /*2e60*/  ISETP.GT.AND P1, PT, R82, 0x11, PT ;  /* 0x000000115200780c */ /* 0x000fe20003f24270 */
[----:B------:R-:W1:Y:S01]  /*2e70*/  MUFU.TANH R89, R102 ;  /* 0x0000006600597308 */ /* 0x000e620000002400 */
[C---:B0-----:R-:W-:Y:S01]  /*2e80*/  FMUL.FTZ R75, R0.reuse, R59 ;  /* 0x0000003b004b7220 */ /* 0x041fe20000410000 */
[C---:B------:R-:W-:Y:S01]  /*2e90*/  FMUL.FTZ R59, R0.reuse, R64 ;  /* 0x00000040003b7220 */ /* 0x040fe20000410000 */
[----:B------:R-:W-:Y:S01]  /*2ea0*/  FMNMX.FTZ R64, R101, R99, !PT ;  /* 0x0000006365407209 */ /* 0x000fe20007810000 */
[----:B------:R-:W-:Y:S01]  /*2eb0*/  FMUL.FTZ R34, R0, R34 ;  /* 0x0000002200227220 */ /* 0x000fe20000410000 */
[----:B----4-:R-:W-:Y:S01]  /*2ec0*/  FSEL R91, R98, -INF , P2 ;  /* 0xff800000625b7808 */ /* 0x010fe20001000000 */
[----:B------:R-:W-:Y:S01]  /*2ed0*/  FMUL.FTZ R45, R0, R45 ;  /* 0x0000002d002d7220 */ /* 0x000fe20000410000 */
[----:B------:R-:W-:Y:S01]  /*2ee0*/  FMNMX.FTZ R64, R97, R64, !PT ;  /* 0x0000004061407209 */ /* 0x000fe20007810000 */
[----:B------:R-:W0:Y:S01]  /*2ef0*/  MUFU.TANH R103, R103 ;  /* 0x0000006700677308 */ /* 0x000e220000002400 */
[----:B------:R-:W-:Y:S01]  /*2f00*/  ISETP.GT.AND P2, PT, R82, 0x18, PT ;  /* 0x000000185200780c */ /* 0x000fe20003f44270 */
[----:B------:R-:W-:Y:S01]  /*2f10*/  SHFL.IDX PT, R76, R76, RZ, 0x1c1f ;  /* 0x001c1fff4c4c7589 */ /* 0x000fe200000e0000 */
[----:B------:R-:W-:Y:S01]  /*2f20*/  FMNMX.FTZ R64, R95, R64, !PT ;  /* 0x000000405f407209 */ /* 0x000fe20007810000 */
[----:B------:R-:W-:Y:S01]  /*2f30*/  FMUL.FTZ R25, R0, R25 ;  /* 0x0000001900197220 */ /* 0x000fe20000410000 */
[----:B-----5:R-:W-:Y:S01]  /*2f40*/  FSEL R93, R93, -INF , P1 ;  /* 0xff8000005d5d7808 */ /* 0x020fe20000800000 */
[----:B------:R-:W-:Y:S01]  /*2f50*/  ULDC UR6, c[0x0][0x988] ;  /* 0x0002620000067ab9 */ /* 0x000fe20000000800 */
[----:B------:R-:W-:Y:S01]  /*2f60*/  FMNMX.FTZ R64, R91, R64, !PT ;  /* 0x000000405b407209 */ /* 0x000fe20007810000 */
[----:B------:R-:W2:Y:S01]  /*2f70*/  MUFU.TANH R79, R79 ;  /* 0x0000004f004f7308 */ /* 0x000ea20000002400 */
[----:B------:R-:W-:Y:S01]  /*2f80*/  ISETP.GT.AND P1, PT, R82, 0x19, PT ;  /* 0x000000195200780c */ /* 0x000fe20003f24270 */
[C---:B------:R-:W-:Y:S01]  /*2f90*/  FMUL.FTZ R48, R0.reuse, R48 ;  /* 0x0000003000307220 */ /* 0x040fe20000410000 */
[----:B-1----:R-:W-:Y:S01]  /*2fa0*/  FSEL R89, R89, -INF , P2 ;  /* 0xff80000059597808 */ /* 0x002fe20001000000 */
[C---:B------:R-:W-:Y:S01]  /*2fb0*/  FMUL.FTZ R49, R0.reuse, R49 ;  /* 0x0000003100317220 */ /* 0x040fe20000410000 */
[----:B------:R-:W-:Y:S01]  /*2fc0*/  FMNMX.FTZ R64, R93, R64, !PT ;  /* 0x000000405d407209 */ /* 0x000fe20007810000 */
[----:B------:R-:W-:Y:S01]  /*2fd0*/  FMUL.FTZ R52, R0, R52 ;  /* 0x0000003400347220 */ /* 0x000fe20000410000 */
[----:B------:R-:W-:Y:S01]  /*2fe0*/  ISETP.GT.AND P2, PT, R82, 0x20, PT ;  /* 0x000000205200780c */ /* 0x000fe20003f44270 */
[----:B------:R0:W-:Y:S01]  /*2ff0*/  MUFU.TANH R84, R87 ;  /* 0x0000005700547308 */ /* 0x0001e20000002400 */
[----:B------:R-:W-:Y:S01]  /*3000*/  FMNMX.FTZ R64, R89, R64, !PT ;  /* 0x0000004059407209 */ /* 0x000fe20007810000 */
[----:B------:R-:W-:Y:S01]  /*3010*/  FMUL.FTZ R53, R0, R53 ;  /* 0x0000003500357220 */ /* 0x000fe20000410000 */
[----:B------:R-:W-:Y:S01]  /*3020*/  FSEL R85, R88, -INF , P2 ;  /* 0xff80000058557808 */ /* 0x000fe20001000000 */
[----:B------:R-:W-:Y:S01]  /*3030*/  @UP0 ULDC UR10, c[0x0][0x44c] ;  /* 0x00011300000a0ab9 */ /* 0x000fe20000000800 */
[----:B------:R-:W-:Y:S01]  /*3040*/  ISETP.GT.AND P2, PT, R82, 0x28, PT ;  /* 0x000000285200780c */ /* 0x000fe20003f44270 */
[----:B------:R-:W-:Y:S01]  /*3050*/  UIMAD.WIDE.U32 UR10, UR37, UR10, URZ ;  /* 0x0000000a250a72a5 */ /* 0x000fe2000f8e003f */
[----:B------:R-:W-:Y:S01]  /*3060*/  R2UR UR18, R2 ;  /* 0x00000000021272ca */ /* 0x000fe200000e0000 */
[----:B------:R1:W3:Y:S01]  /*3070*/  MUFU.TANH R100, R83 ;  /* 0x0000005300647308 */ /* 0x0002e20000002400 */
[----:B0-----:R-:W-:Y:S01]  /*3080*/  FSEL R87, R103, -INF , P1 ;  /* 0xff80000067577808 */ /* 0x001fe20000800000 */
[----:B------:R-:W-:Y:S01]  /*3090*/  @UP0 ULDC UR19, c[0x0][0x450] ;  /* 0x0001140000130ab9 */ /* 0x000fe20000000800 */
[----:B------:R-:W-:Y:S01]  /*30a0*/  ISETP.GT.AND P1, PT, R82, 0x21, PT ;  /* 0x000000215200780c */ /* 0x000fe20003f24270 */
[----:B------:R-:W-:Y:S01]  /*30b0*/  UMOV UR7, UR37 ;  /* 0x0000002500077c82 */ /* 0x000fe20008000000 */
[----:B------:R-:W-:Y:S01]  /*30c0*/  FMNMX.FTZ R64, R87, R64, !PT ;  /* 0x0000004057407209 */ /* 0x000fe20007810000 */
[----:B------:R-:W-:Y:S01]  /*30d0*/  UIMAD UR14, UR48, UR14, -UR15 ;  /* 0x0000000e300e72a4 */ /* 0x000fe2000f8e0a0f */
[----:B------:R-:W-:Y:S01]  /*30e0*/  FSEL R81, R77, -INF , P2 ;  /* 0xff8000004d517808 */ /* 0x000fe20001000000 */
[----:B------:R-:W0:Y:S01]  /*30f0*/  MUFU.TANH R86, R86 ;  /* 0x0000005600567308 */ /* 0x000e220000002400 */
[----:B-1----:R-:W-:Y:S01]  /*3100*/  FSEL R83, R92, -INF , P1 ;  /* 0xff8000005c537808 */ /* 0x002fe20000800000 */
[----:B------:R-:W-:Y:S01]  /*3110*/  @UP0 USHF.R.U32.HI UR7, URZ, UR19, UR11 ;  /* 0x000000133f070299 */ /* 0x000fe2000801160b */
[----:B------:R-:W-:Y:S01]  /*3120*/  FMNMX.FTZ R64, R85, R64, !PT ;  /* 0x0000004055407209 */ /* 0x000fe20007810000 */
[----:B------:R-:W-:Y:S01]  /*3130*/  UIADD3 UR56, UR52, -0x2, URZ ;  /* 0xfffffffe34387890 */ /* 0x000fe2000fffe03f */
[C---:B------:R-:W-:Y:S01]  /*3140*/  ISETP.GT.AND P1, PT, R82.reuse, 0x29, PT ;  /* 0x000000295200780c */ /* 0x040fe20003f24270 */
[----:B------:R-:W-:Y:S01]  /*3150*/  UIADD3 UR10, UR14, UR7, URZ ;  /* 0x000000070e0a7290 */ /* 0x000fe2000fffe03f */
[----:B------:R-:W-:Y:S01]  /*3160*/  FMNMX.FTZ R64, R83, R64, !PT ;  /* 0x0000004053407209 */ /* 0x000fe20007810000 */
[----:B------:R-:W-:Y:S01]  /*3170*/  MUFU.TANH R102, R74 ;  /* 0x0000004a00667308 */ /* 0x000fe20000002400 */
[----:B------:R-:W-:Y:S01]  /*3180*/  ISETP.GT.AND P2, PT, R82, 0x30, PT ;  /* 0x000000305200780c */ /* 0x000fe20003f44270 */
[----:B------:R-:W-:Y:S01]  /*3190*/  UIMAD.WIDE UR10, UR10, 0x66666667, URZ ;  /* 0x666666670a0a78a5 */ /* 0x000fe2000f8e023f */
[----:B--2---:R-:W-:-:S02]  /*31a0*/  FSEL R79, R79, -INF , P1 ;  /* 0xff8000004f4f7808 */ /* 0x004fc40000800000 */
[----:B------:R-:W-:Y:S02]  /*31b0*/  CS2R R118, SRZ ;  /* 0x0000000000767805 */ /* 0x000fe4000001ff00 */
[----:B------:R-:W-:Y:S01]  /*31c0*/  FMNMX.FTZ R64, R81, R64, !PT ;  /* 0x0000004051407209 */ /* 0x000fe20007810000 */
[----:B------:R-:W-:Y:S01]  /*31d0*/  USHF.R.U32.HI UR7, URZ, 0x1f, UR11 ;  /* 0x0000001f3f077899 */ /* 0x000fe2000801160b */
[----:B------:R-:W-:Y:S01]  /*31e0*/  ISETP.GT.AND P1, PT, R82, 0x31, PT ;  /* 0x000000315200780c */ /* 0x000fe20003f24270 */
[----:B------:R3:W1:Y:S01]  /*31f0*/  MUFU.TANH R104, R75 ;  /* 0x0000004b00687308 */ /* 0x0006620000002400 */
[----:B------:R-:W-:Y:S01]  /*3200*/  FSEL R77, R96, -INF , P2 ;  /* 0xff800000604d7808 */ /* 0x000fe20001000000 */
[----:B------:R-:W-:Y:S01]  /*3210*/  ULEA.HI.SX32 UR11, UR11, UR7, 0x1a ;  /* 0x000000070b0b7291 */ /* 0x000fe2000f8fd23f */
[----:B------:R-:W-:Y:S01]  /*3220*/  FMNMX.FTZ R64, R79, R64, !PT ;  /* 0x000000404f407209 */ /* 0x000fe20007810000 */
[----:B------:R-:W-:Y:S01]  /*3230*/  UIADD3 UR7, UR18, 0x33440, URZ ;  /* 0x0003344012077890 */ /* 0x000fe2000fffe03f */
[----:B------:R-:W-:Y:S01]  /*3240*/  ISETP.GT.AND P2, PT, R82, 0x38, PT ;  /* 0x000000385200780c */ /* 0x000fe20003f44270 */
[----:B------:R-:W-:Y:S01]  /*3250*/  UISETP.LT.AND UP0, UPT, URZ, UR11, UPT ;  /* 0x0000000b3f00728c */ /* 0x000fe2000bf01270 */
[----:B------:R-:W-:Y:S01]  /*3260*/  FMNMX.FTZ R64, R77, R64, !PT ;  /* 0x000000404d407209 */ /* 0x000fe20007810000 */
[----:B------:R2:W4:Y:S01]  /*3270*/  MUFU.TANH R105, R62 ;  /* 0x0000003e00697308 */ /* 0x0005220000002400 */
[----:B---3--:R-:W-:Y:S01]  /*3280*/  FSEL R75, R100, -INF , P1 ;  /* 0xff800000644b7808 */ /* 0x008fe20000800000 */
[----:B------:R-:W-:Y:S01]  /*3290*/  FMUL.FTZ R100, R0, R24 ;  /* 0x0000001800647220 */ /* 0x000fe20000410000 */
[----:B------:R-:W-:Y:S01]  /*32a0*/  ISETP.GT.AND P1, PT, R82, 0x39, PT ;  /* 0x000000395200780c */ /* 0x000fe20003f24270 */
[----:B------:R-:W-:Y:S01]  /*32b0*/  USEL UR54, URZ, UR11, !UP0 ;  /* 0x0000000b3f367287 */ /* 0x000fe2000c000000 */
[----:B0-----:R-:W-:Y:S01]  /*32c0*/  FSEL R74, R86, -INF , P2 ;  /* 0xff800000564a7808 */ /* 0x001fe20001000000 */
[----:B------:R-:W-:Y:S01]  /*32d0*/  UPRMT UR7, UR39, 0x654, UR7 ;  /* 0x0000065427077896 */ /* 0x000fe20008000007 */
[----:B------:R-:W-:Y:S01]  /*32e0*/  FMNMX.FTZ R41, R75, R64, !PT ;  /* 0x000000404b297209 */ /* 0x000fe20007810000 */
[----:B------:R0:W-:Y:S01]  /*32f0*/  MUFU.TANH R108, R71 ;  /* 0x00000047006c7308 */ /* 0x0001e20000002400 */
[----:B------:R-:W-:Y:S01]  /*3300*/  ISETP.GT.AND P2, PT, R82, 0x40, PT ;  /* 0x000000405200780c */ /* 0x000fe20003f44270 */
[----:B--2---:R-:W-:Y:S01]  /*3310*/  FMUL.FTZ R62, R0, R68 ;  /* 0x00000044003e7220 */ /* 0x004fe20000410000 */
[----:B------:R-:W-:Y:S01]  /*3320*/  UISETP.GE.AND UP0, UPT, UR56, UR54, UPT ;  /* 0x000000363800728c */ /* 0x000fe2000bf06270 */
[----:B------:R-:W-:-:S02]  /*3330*/  CS2R R116, SRZ ;  /* 0x0000000000747805 */ /* 0x000fc4000001ff00 */
[----:B------:R-:W-:Y:S02]  /*3340*/  CS2R R114, SRZ ;  /* 0x0000000000727805 */ /* 0x000fe4000001ff00 */
[----:B------:R-:W-:Y:S01]  /*3350*/  CS2R R112, SRZ ;  /* 0x0000000000707805 */ /* 0x000fe2000001ff00 */
[----:B------:R-:W-:Y:S01]  /*3360*/  SYNCS.ARRIVE.TRANS64.RED.A1T0 RZ, [UR7], RZ ;  /* 0x000000ffffff79a7 */ /* 0x000fe20008100407 */
[----:B------:R2:W-:Y:S01]  /*3370*/  MUFU.TANH R90, R42 ;  /* 0x0000002a005a7308 */ /* 0x0005e20000002400 */
[----:B0-----:R-:W-:Y:S02]  /*3380*/  FSEL R71, R84, -INF , P1 ;  /* 0xff80000054477808 */ /* 0x001fe40000800000 */
[----:B------:R-:W-:Y:S02]  /*3390*/  CS2R R110, SRZ ;  /* 0x00000000006e7805 */ /* 0x000fe4000001ff00 */
[----:B------:R-:W-:-:S04]  /*33a0*/  ISETP.GT.AND P1, PT, R82, 0x41, PT ;  /* 0x000000415200780c */ /* 0x000fc80003f24270 */
[----:B-1----:R-:W-:Y:S01]  /*33b0*/  FSEL R69, R104, -INF , P1 ;  /* 0xff80000068457808 */ /* 0x002fe20000800000 */
[----:B------:R-:W0:Y:S01]  /*33c0*/  MUFU.TANH R66, R66 ;  /* 0x0000004200427308 */ /* 0x000e220000002400 */
[----:B--2---:R-:W-:Y:S02]  /*33d0*/  FMNMX.FTZ R42, R74, R41, !PT ;  /* 0x000000294a2a7209 */ /* 0x004fe40007810000 */
[----:B------:R-:W-:Y:S02]  /*33e0*/  ISETP.GT.AND P1, PT, R82, 0x49, PT ;  /* 0x000000495200780c */ /* 0x000fe40003f24270 */
[----:B------:R-:W-:Y:S02]  /*33f0*/  FMNMX.FTZ R41, R71, R42, !PT ;  /* 0x0000002a47297209 */ /* 0x000fe40007810000 */
[----:B------:R-:W-:Y:S01]  /*3400*/  FSEL R67, R106, -INF , P1 ;  /* 0xff8000006a437808 */ /* 0x000fe20000800000 */
[----:B------:R1:W2:Y:S01]  /*3410*/  MUFU.TANH R107, R70 ;  /* 0x00000046006b7308 */ /* 0x0002a20000002400 */
[----:B------:R-:W-:-:S07]  /*3420*/  ISETP.GT.AND P1, PT, R82, 0x51, PT ;  /* 0x000000515200780c */ /* 0x000fce0003f24270 */
[----:B------:R-:W3:Y:S01]  /*3430*/  MUFU.TANH R94, R43 ;  /* 0x0000002b005e7308 */ /* 0x000ee20000002400 */
[----:B-1----:R-:W-:Y:S02]  /*3440*/  FSEL R70, R102, -INF , P2 ;  /* 0xff80000066467808 */ /* 0x002fe40001000000 */
[----:B------:R-:W-:Y:S02]  /*3450*/  ISETP.GT.AND P2, PT, R82, 0x48, PT ;  /* 0x000000485200780c */ /* 0x000fe40003f44270 */
[----:B------:R-:W-:Y:S02]  /*3460*/  FMNMX.FTZ R42, R70, R41, !PT ;  /* 0x00000029462a7209 */ /* 0x000fe40007810000 */
[----:B----4-:R-:W-:Y:S01]  /*3470*/  FSEL R68, R105, -INF , P2 ;  /* 0xff80000069447808 */ /* 0x010fe20001000000 */
[----:B------:R1:W4:Y:S01]  /*3480*/  MUFU.TANH R92, R47 ;  /* 0x0000002f005c7308 */ /* 0x0003220000002400 */
[----:B------:R-:W-:Y:S02]  /*3490*/  FMNMX.FTZ R41, R69, R42, !PT ;  /* 0x0000002a45297209 */ /* 0x000fe40007810000 */
[----:B------:R-:W-:-:S02]  /*34a0*/  ISETP.GT.AND P2, PT, R82, 0x50, PT ;  /* 0x000000505200780c */ /* 0x000fc40003f44270 */
[----:B------:R-:W-:Y:S02]  /*34b0*/  FMNMX.FTZ R42, R68, R41, !PT ;  /* 0x00000029442a7209 */ /* 0x000fe40007810000 */
[----:B0-----:R-:W-:Y:S01]  /*34c0*/  FSEL R66, R66, -INF , P2 ;  /* 0xff80000042427808 */ /* 0x001fe20001000000 */
[----:B------:R0:W5:Y:S01]  /*34d0*/  MUFU.TANH R88, R46 ;  /* 0x0000002e00587308 */ /* 0x0001620000002400 */
[----:B------:R-:W-:Y:S02]  /*34e0*/  FMNMX.FTZ R41, R67, R42, !PT ;  /* 0x0000002a43297209 */ /* 0x000fe40007810000 */
[----:B------:R-:W-:Y:S02]  /*34f0*/  ISETP.GT.AND P2, PT, R82, 0x58, PT ;  /* 0x000000585200780c */ /* 0x000fe40003f44270 */
[----:B-1----:R-:W-:Y:S02]  /*3500*/  FSEL R47, R65, -INF , P1 ;  /* 0xff800000412f7808 */ /* 0x002fe40000800000 */
[----:B------:R-:W-:Y:S01]  /*3510*/  FMNMX.FTZ R42, R66, R41, !PT ;  /* 0x00000029422a7209 */ /* 0x000fe20007810000 */
[----:B------:R-:W1:Y:S01]  /*3520*/  MUFU.TANH R96, R50 ;  /* 0x0000003200607308 */ /* 0x000e620000002400 */
[----:B------:R-:W-:Y:S01]  /*3530*/  ISETP.GT.AND P1, PT, R82, 0x59, PT ;  /* 0x000000595200780c */ /* 0x000fe20003f24270 */
[----:B0-----:R-:W-:Y:S01]  /*3540*/  FMUL.FTZ R46, R0, R27 ;  /* 0x0000001b002e7220 */ /* 0x001fe20000410000 */
[----:B--2---:R-:W-:-:S02]  /*3550*/  FSEL R43, R107, -INF , P2 ;  /* 0xff8000006b2b7808 */ /* 0x004fc40001000000 */
[----:B------:R-:W-:Y:S02]  /*3560*/  FMNMX.FTZ R42, R47, R42, !PT ;  /* 0x0000002a2f2a7209 */ /* 0x000fe40007810000 */
[----:B------:R-:W-:Y:S01]  /*3570*/  ISETP.GT.AND P2, PT, R82, 0x60, PT ;  /* 0x000000605200780c */ /* 0x000fe20003f44270 */
[----:B------:R0:W-:Y:S01]  /*3580*/  MUFU.TANH R86, R26 ;  /* 0x0000001a00567308 */ /* 0x0001e20000002400 */
[----:B------:R-:W-:Y:S02]  /*3590*/  FSEL R41, R108, -INF , P1 ;  /* 0xff8000006c297808 */ /* 0x000fe40000800000 */
[----:B------:R-:W-:Y:S02]  /*35a0*/  CS2R R108, SRZ ;  /* 0x00000000006c7805 */ /* 0x000fe4000001ff00 */
[----:B------:R-:W-:Y:S02]  /*35b0*/  FMNMX.FTZ R42, R43, R42, !PT ;  /* 0x0000002a2b2a7209 */ /* 0x000fe40007810000 */
[----:B------:R-:W-:-:S02]  /*35c0*/  ISETP.GT.AND P1, PT, R82, 0x61, PT ;  /* 0x000000615200780c */ /* 0x000fc40003f24270 */
[----:B------:R-:W-:Y:S01]  /*35d0*/  FSEL R27, R90, -INF , P2 ;  /* 0xff8000005a1b7808 */ /* 0x000fe20001000000 */
[----:B------:R2:W1:Y:S01]  /*35e0*/  MUFU.TANH R64, R51 ;  /* 0x0000003300407308 */ /* 0x0004620000002400 */
[----:B0-----:R-:W-:Y:S02]  /*35f0*/  FMNMX.FTZ R26, R41, R42, !PT ;  /* 0x0000002a291a7209 */ /* 0x001fe40007810000 */
[----:B------:R-:W-:Y:S02]  /*3600*/  ISETP.GT.AND P2, PT, R82, 0x68, PT ;  /* 0x000000685200780c */ /* 0x000fe40003f44270 */
[----:B---3--:R-:W-:Y:S02]  /*3610*/  FSEL R42, R94, -INF , P1 ;  /* 0xff8000005e2a7808 */ /* 0x008fe40000800000 */
[----:B------:R-:W-:Y:S01]  /*3620*/  ISETP.GT.AND P1, PT, R82, 0x69, PT ;  /* 0x000000695200780c */ /* 0x000fe20003f24270 */
[----:B------:R-:W0:Y:S01]  /*3630*/  MUFU.TANH R54, R54 ;  /* 0x0000003600367308 */ /* 0x000e220000002400 */
[----:B--2---:R-:W-:-:S02]  /*3640*/  FMNMX.FTZ R51, R27, R26, !PT ;  /* 0x0000001a1b337209 */ /* 0x004fc40007810000 */
[----:B----4-:R-:W-:Y:S02]  /*3650*/  FSEL R50, R92, -INF , P1 ;  /* 0xff8000005c327808 */ /* 0x010fe40000800000 */
[----:B------:R-:W-:Y:S02]  /*3660*/  FMNMX.FTZ R51, R42, R51, !PT ;  /* 0x000000332a337209 */ /* 0x000fe40007810000 */
[----:B------:R-:W-:Y:S01]  /*3670*/  ISETP.GT.AND P1, PT, R82, 0x71, PT ;  /* 0x000000715200780c */ /* 0x000fe20003f24270 */
[----:B------:R5:W-:Y:S08]  /*3680*/  MUFU.TANH R98, R46 ;  /* 0x0000002e00627308 */ /* 0x000bf00000002400 */
[----:B------:R2:W3:Y:S01]  /*3690*/  MUFU.TANH R84, R55 ;  /* 0x0000003700547308 */ /* 0x0004e20000002400 */
[----:B-----5:R-:W-:-:S02]  /*36a0*/  FSEL R46, R88, -INF , P2 ;  /* 0xff800000582e7808 */ /* 0x020fc40001000000 */
[----:B------:R-:W-:Y:S02]  /*36b0*/  ISETP.GT.AND P2, PT, R82, 0x70, PT ;  /* 0x000000705200780c */ /* 0x000fe40003f44270 */
[----:B------:R-:W-:Y:S02]  /*36c0*/  FMNMX.FTZ R51, R46, R51, !PT ;  /* 0x000000332e337209 */ /* 0x000fe40007810000 */
[----:B-1----:R-:W-:Y:S01]  /*36d0*/  FSEL R65, R96, -INF , P2 ;  /* 0xff80000060417808 */ /* 0x002fe20001000000 */
[----:B------:R1:W4:Y:S01]  /*36e0*/  MUFU.TANH R90, R30 ;  /* 0x0000001e005a7308 */ /* 0x0003220000002400 */
[----:B------:R-:W-:Y:S01]  /*36f0*/  FMNMX.FTZ R26, R50, R51, !PT ;  /* 0x00000033321a7209 */ /* 0x000fe20007810000 */
[----:B------:R-:W-:Y:S01]  /*3700*/  FMUL.FTZ R96, R0, R44 ;  /* 0x0000002c00607220 */ /* 0x000fe20000410000 */
[----:B------:R-:W-:Y:S02]  /*3710*/  ISETP.GT.AND P2, PT, R82, 0x78, PT ;  /* 0x000000785200780c */ /* 0x000fe40003f44270 */
[----:B--2---:R-:W-:-:S02]  /*3720*/  FSEL R55, R64, -INF , P1 ;  /* 0xff80000040377808 */ /* 0x004fc40000800000 */
[----:B------:R-:W-:Y:S01]  /*3730*/  ISETP.GT.AND P1, PT, R82, 0x79, PT ;  /* 0x000000795200780c */ /* 0x000fe20003f24270 */
[----:B------:R2:W5:Y:S01]  /*3740*/  MUFU.TANH R88, R31 ;  /* 0x0000001f00587308 */ /* 0x0005620000002400 */
[----:B-1----:R-:W-:Y:S01]  /*3750*/  FMNMX.FTZ R30, R65, R26, !PT ;  /* 0x0000001a411e7209 */ /* 0x002fe20007810000 */
[----:B------:R-:W-:Y:S01]  /*3760*/  FMUL.FTZ R26, R0, R35 ;  /* 0x00000023001a7220 */ /* 0x000fe20000410000 */
[----:B0-----:R-:W-:Y:S02]  /*3770*/  FSEL R54, R54, -INF , P2 ;  /* 0xff80000036367808 */ /* 0x001fe40001000000 */
[----:B------:R-:W-:Y:S02]  /*3780*/  ISETP.GT.AND P2, PT, R82, 0x80, PT ;  /* 0x000000805200780c */ /* 0x000fe40003f44270 */
[----:B---3--:R-:W-:Y:S01]  /*3790*/  FSEL R35, R84, -INF , P1 ;  /* 0xff80000054237808 */ /* 0x008fe20000800000 */
[----:B------:R0:W1:Y:S01]  /*37a0*/  MUFU.TANH R92, R34 ;  /* 0x00000022005c7308 */ /* 0x0000620000002400 */
[----:B--2---:R-:W-:Y:S01]  /*37b0*/  FMNMX.FTZ R31, R55, R30, !PT ;  /* 0x0000001e371f7209 */ /* 0x004fe20007810000 */
[----:B------:R-:W-:Y:S01]  /*37c0*/  FMUL.FTZ R30, R0, R38 ;  /* 0x00000026001e7220 */ /* 0x000fe20000410000 */
[----:B------:R-:W-:-:S02]  /*37d0*/  ISETP.GT.AND P1, PT, R82, 0x81, PT ;  /* 0x000000815200780c */ /* 0x000fc40003f24270 */
[----:B------:R-:W-:Y:S01]  /*37e0*/  FSEL R64, R86, -INF , P2 ;  /* 0xff80000056407808 */ /* 0x000fe20001000000 */
[----:B------:R-:W-:Y:S01]  /*37f0*/  FMUL.FTZ R86, R0, R33 ;  /* 0x0000002100567220 */ /* 0x000fe20000410000 */
[----:B------:R-:W-:Y:S01]  /*3800*/  ISETP.GT.AND P2, PT, R82, 0x88, PT ;  /* 0x000000885200780c */ /* 0x000fe20003f44270 */
[----:B------:R2:W3:Y:S01]  /*3810*/  MUFU.TANH R94, R26 ;  /* 0x0000001a005e7308 */ /* 0x0004e20000002400 */
[----:B0-----:R-:W-:Y:S01]  /*3820*/  FMNMX.FTZ R34, R54, R31, !PT ;  /* 0x0000001f36227209 */ /* 0x001fe20007810000 */
[----:B------:R-:W-:Y:S01]  /*3830*/  VIADD R33, R78, -UR15 ;  /* 0x8000000f4e217c36 */ /* 0x000fe20008000000 */
[----:B------:R-:W-:Y:S01]  /*3840*/  FSEL R51, R98, -INF , P1 ;  /* 0xff80000062337808 */ /* 0x000fe20000800000 */
[----:B------:R-:W-:Y:S01]  /*3850*/  FMUL.FTZ R98, R0, R28 ;  /* 0x0000001c00627220 */ /* 0x000fe20000410000 */
[----:B------:R-:W-:Y:S02]  /*3860*/  FMNMX.FTZ R31, R35, R34, !PT ;  /* 0x00000022231f7209 */ /* 0x000fe40007810000 */
[----:B------:R-:W-:Y:S01]  /*3870*/  ISETP.GT.AND P1, PT, R82, 0x89, PT ;  /* 0x000000895200780c */ /* 0x000fe20003f24270 */
[----:B------:R3:W0:Y:S01]  /*3880*/  MUFU.TANH R84, R30 ;  /* 0x0000001e00547308 */ /* 0x0006220000002400 */
[----:B------:R-:W-:Y:S01]  /*3890*/  FMNMX.FTZ R34, R64, R31, !PT ;  /* 0x0000001f40227209 */ /* 0x000fe20007810000 */
[----:B--2---:R-:W-:Y:S01]  /*38a0*/  FMUL.FTZ R26, R0, R39 ;  /* 0x00000027001a7220 */ /* 0x004fe20000410000 */
[----:B----4-:R-:W-:-:S02]  /*38b0*/  FSEL R39, R90, -INF , P2 ;  /* 0xff8000005a277808 */ /* 0x010fc40001000000 */
[----:B------:R-:W-:Y:S02]  /*38c0*/  FMNMX.FTZ R34, R51, R34, !PT ;  /* 0x0000002233227209 */ /* 0x000fe40007810000 */
[----:B------:R-:W-:Y:S01]  /*38d0*/  ISETP.GT.AND P2, PT, R82, 0x90, PT ;  /* 0x000000905200780c */ /* 0x000fe20003f44270 */
[----:B------:R-:W2:Y:S01]  /*38e0*/  MUFU.TANH R26, R26 ;  /* 0x0000001a001a7308 */ /* 0x000ea20000002400 */
[----:B-----5:R-:W-:Y:S01]  /*38f0*/  FSEL R38, R88, -INF , P1 ;  /* 0xff80000058267808 */ /* 0x020fe20000800000 */
[----:B------:R-:W-:Y:S01]  /*3900*/  FMUL.FTZ R88, R0, R37 ;  /* 0x0000002500587220 */ /* 0x000fe20000410000 */
[----:B------:R-:W-:Y:S02]  /*3910*/  FMNMX.FTZ R103, R39, R34, !PT ;  /* 0x0000002227677209 */ /* 0x000fe40007810000 */
[----:B------:R-:W-:Y:S02]  /*3920*/  ISETP.GT.AND P1, PT, R82, 0x91, PT ;  /* 0x000000915200780c */ /* 0x000fe40003f24270 */
[----:B-1----:R-:W-:Y:S01]  /*3930*/  FSEL R31, R92, -INF , P2 ;  /* 0xff8000005c1f7808 */ /* 0x002fe20001000000 */
[----:B------:R1:W-:Y:S01]  /*3940*/  MUFU.TANH R102, R45 ;  /* 0x0000002d00667308 */ /* 0x0003e20000002400 */
[----:B------:R-:W-:Y:S01]  /*3950*/  FMNMX.FTZ R34, R38, R103, !PT ;  /* 0x0000006726227209 */ /* 0x000fe20007810000 */
[----:B------:R-:W-:Y:S01]  /*3960*/  FMUL.FTZ R92, R0, R36 ;  /* 0x00000024005c7220 */ /* 0x000fe20000410000 */
[----:B------:R-:W-:-:S02]  /*3970*/  ISETP.GT.AND P2, PT, R82, 0x98, PT ;  /* 0x000000985200780c */ /* 0x000fc40003f44270 */
[----:B---3--:R-:W-:Y:S01]  /*3980*/  FSEL R30, R94, -INF , P1 ;  /* 0xff8000005e1e7808 */ /* 0x008fe20000800000 */
[----:B------:R-:W-:Y:S01]  /*3990*/  FMUL.FTZ R94, R0, R29 ;  /* 0x0000001d005e7220 */ /* 0x000fe20000410000 */
[----:B------:R-:W-:Y:S01]  /*39a0*/  FMNMX.FTZ R103, R31, R34, !PT ;  /* 0x000000221f677209 */ /* 0x000fe20007810000 */
[----:B------:R-:W3:Y:S01]  /*39b0*/  MUFU.TANH R3, R3 ;  /* 0x0000000300037308 */ /* 0x000ee20000002400 */
[----:B------:R-:W-:Y:S02]  /*39c0*/  ISETP.GT.AND P1, PT, R82, 0x99, PT ;  /* 0x000000995200780c */ /* 0x000fe40003f24270 */
[----:B0-----:R-:W-:Y:S01]  /*39d0*/  FSEL R34, R84, -INF , P2 ;  /* 0xff80000054227808 */ /* 0x001fe20001000000 */
[----:B------:R-:W-:Y:S01]  /*39e0*/  FMUL.FTZ R84, R0, R32 ;  /* 0x0000002000547220 */ /* 0x000fe20000410000 */
[----:B------:R-:W-:Y:S02]  /*39f0*/  FMNMX.FTZ R103, R30, R103, !PT ;  /* 0x000000671e677209 */ /* 0x000fe40007810000 */
[----:B--2---:R-:W-:Y:S01]  /*3a00*/  FSEL R26, R26, -INF , P1 ;  /* 0xff8000001a1a7808 */ /* 0x004fe20000800000 */
[----:B------:R-:W0:Y:S01]  /*3a10*/  MUFU.TANH R4, R4 ;  /* 0x0000000400047308 */ /* 0x000e220000002400 */
[----:B------:R-:W-:-:S04]  /*3a20*/  FMNMX.FTZ R103, R34, R103, !PT ;  /* 0x0000006722677209 */ /* 0x000fc80007810000 */
[----:B------:R-:W-:-:S03]  /*3a30*/  FMNMX.FTZ R103, R26, R103, !PT ;  /* 0x000000671a677209 */ /* 0x000fc60007810000 */
[----:B------:R-:W2:Y:S02]  /*3a40*/  MUFU.TANH R5, R5 ;  /* 0x0000000500057308 */ /* 0x000ea40000002400 */
[----:B------:R-:W4:Y:S06]  /*3a50*/  SHFL.BFLY PT, R44, R103, 0x2, 0x1f ;  /* 0x0c401f00672c7f89 */ /* 0x000f2c00000e0000 */
[----:B------:R-:W5:Y:S08]  /*3a60*/  MUFU.TANH R6, R6 ;  /* 0x0000000600067308 */ /* 0x000f700000002400 */
[----:B------:R-:W5:Y:S08]  /*3a70*/  MUFU.TANH R7, R7 ;  /* 0x0000000700077308 */ /* 0x000f700000002400 */
[----:B------:R-:W5:Y:S01]  /*3a80*/  MUFU.TANH R8, R8 ;  /* 0x0000000800087308 */ /* 0x000f620000002400 */
[----:B----4-:R-:W-:-:S05]  /*3a90*/  FMNMX.FTZ R44, R103, R44, !PT ;  /* 0x0000002c672c7209 */ /* 0x010fca0007810000 */
[----:B-1----:R-:W1:Y:S02]  /*3aa0*/  SHFL.BFLY PT, R45, R44, 0x1, 0x1f ;  /* 0x0c201f002c2d7f89 */ /* 0x002e6400000e0000 */
[----:B------:R4:W-:Y:S08]  /*3ab0*/  MUFU.TANH R103, R25 ;  /* 0x0000001900677308 */ /* 0x0009f00000002400 */
[----:B------:R-:W5:Y:S01]  /*3ac0*/  MUFU.TANH R10, R10 ;  /* 0x0000000a000a7308 */ /* 0x000f620000002400 */
[----:B----4-:R-:W-:-:S07]  /*3ad0*/  IMAD.U32 R25, RZ, RZ, UR6 ;  /* 0x00000006ff197e24 */ /* 0x010fce000f8e00ff */
[----:B------:R4:W-:Y:S01]  /*3ae0*/  MUFU.TANH R104, R48 ;  /* 0x0000003000687308 */ /* 0x0009e20000002400 */
[----:B-1----:R-:W-:-:S07]  /*3af0*/  FMNMX.FTZ R120, R44, R45, !PT ;  /* 0x0000002d2c787209 */ /* 0x002fce0007810000 */
[----:B------:R-:W-:Y:S01]  /*3b00*/  MUFU.TANH R9, R9 ;  /* 0x0000000900097308 */ /* 0x000fe20000002400 */
[C---:B------:R-:W-:Y:S01]  /*3b10*/  FSETP.NEU.FTZ.AND P1, PT, R120.reuse, -INF , PT ;  /* 0xff8000007800780b */ /* 0x040fe20003f3d000 */
[----:B------:R-:W-:-:S06]  /*3b20*/  FFMA.FTZ R24, R120, R25, -8 ;  /* 0xc100000078187423 */ /* 0x000fcc0000010019 */
[----:B------:R-:W1:Y:S01]  /*3b30*/  MUFU.TANH R11, R11 ;  /* 0x0000000b000b7308 */ /* 0x000e620000002400 */
[----:B------:R-:W-:-:S05]  /*3b40*/  FSEL R24, R24, RZ, P1 ;  /* 0x000000ff18187208 */ /* 0x000fca0000800000 */
[----:B------:R-:W-:Y:S01]  /*3b50*/  FFMA.FTZ R32, R95, UR6, -R24 ;  /* 0x000000065f207c23 */ /* 0x000fe20008010818 */
[----:B------:R-:W-:Y:S01]  /*3b60*/  VIADDMNMX R95, R76, R33, R80, PT ;  /* 0x000000214c5f7246 */ /* 0x000fe20003800150 */
[----:B------:R1:W-:Y:S01]  /*3b70*/  MUFU.TANH R105, R49 ;  /* 0x0000003100697308 */ /* 0x0003e20000002400 */
[----:B------:R-:W-:-:S01]  /*3b80*/  FFMA.FTZ R70, R70, UR6, -R24 ;  /* 0x0000000646467c23 */ /* 0x000fc20008010818 */
[--C-:B------:R-:W-:Y:S01]  /*3b90*/  FFMA.FTZ R71, R71, UR6, -R24.reuse ;  /* 0x0000000647477c23 */ /* 0x100fe20008010818 */
[----:B------:R-:W-:Y:S01]  /*3ba0*/  ISETP.GT.AND P1, PT, R95, RZ, PT ;  /* 0x000000ff5f00720c */ /* 0x000fe20003f24270 */
[--C-:B------:R-:W-:Y:S01]  /*3bb0*/  FFMA.FTZ R75, R75, UR6, -R24.reuse ;  /* 0x000000064b4b7c23 */ /* 0x100fe20008010818 */
[----:B------:R-:W-:Y:S01]  /*3bc0*/  ISETP.GT.AND P2, PT, R95, 0x1, PT ;  /* 0x000000015f00780c */ /* 0x000fe20003f44270 */
[--C-:B------:R-:W-:Y:S01]  /*3bd0*/  FFMA.FTZ R85, R85, UR6, -R24.reuse ;  /* 0x0000000655557c23 */ /* 0x100fe20008010818 */
[----:B------:R-:W-:Y:S01]  /*3be0*/  ISETP.GT.AND P3, PT, R95, 0x8, PT ;  /* 0x000000085f00780c */ /* 0x000fe20003f64270 */
[----:B------:R-:W1:Y:S01]  /*3bf0*/  MUFU.TANH R12, R12 ;  /* 0x0000000c000c7308 */ /* 0x000e620000002400 */
[----:B---3--:R-:W-:Y:S01]  /*3c00*/  FSEL R44, R3, -INF , P1 ;  /* 0xff800000032c7808 */ /* 0x008fe20000800000 */
[--C-:B------:R-:W-:Y:S01]  /*3c10*/  FFMA.FTZ R3, R89, UR6, -R24.reuse ;  /* 0x0000000659037c23 */ /* 0x100fe20008010818 */
[----:B0-----:R-:W-:Y:S01]  /*3c20*/  FSEL R45, R4, -INF , P2 ;  /* 0xff800000042d7808 */ /* 0x001fe20001000000 */
[--C-:B------:R-:W-:Y:S01]  /*3c30*/  FFMA.FTZ R33, R91, UR6, -R24.reuse ;  /* 0x000000065b217c23 */ /* 0x100fe20008010818 */
[----:B------:R-:W-:Y:S01]  /*3c40*/  ISETP.GT.AND P1, PT, R95, 0x9, PT ;  /* 0x000000095f00780c */ /* 0x000fe20003f24270 */
[--C-:B------:R-:W-:Y:S01]  /*3c50*/  FFMA.FTZ R25, R101, UR6, -R24.reuse ;  /* 0x0000000665197c23 */ /* 0x100fe20008010818 */
[----:B--2---:R-:W-:Y:S01]  /*3c60*/  FSEL R37, R5, -INF , P3 ;  /* 0xff80000005257808 */ /* 0x004fe20001800000 */
[----:B------:R-:W0:Y:S01]  /*3c70*/  MUFU.TANH R13, R13 ;  /* 0x0000000d000d7308 */ /* 0x000e220000002400 */
[----:B----4-:R-:W-:Y:S01]  /*3c80*/  FMNMX.FTZ R48, R44, R45, !PT ;  /* 0x0000002d2c307209 */ /* 0x010fe20007810000 */
[--C-:B------:R-:W-:Y:S01]  /*3c90*/  FFMA.FTZ R28, R99, UR6, -R24.reuse ;  /* 0x00000006631c7c23 */ /* 0x100fe20008010818 */
[----:B------:R-:W-:Y:S01]  /*3ca0*/  ISETP.GT.AND P2, PT, R95, 0x10, PT ;  /* 0x000000105f00780c */ /* 0x000fe20003f44270 */
[--C-:B------:R-:W-:Y:S01]  /*3cb0*/  FFMA.FTZ R29, R97, UR6, -R24.reuse ;  /* 0x00000006611d7c23 */ /* 0x100fe20008010818 */
[----:B-----5:R-:W-:Y:S01]  /*3cc0*/  FSEL R36, R6, -INF , P1 ;  /* 0xff80000006247808 */ /* 0x020fe20000800000 */
[--C-:B------:R-:W-:Y:S01]  /*3cd0*/  FFMA.FTZ R6, R87, UR6, -R24.reuse ;  /* 0x0000000657067c23 */ /* 0x100fe20008010818 */
[----:B------:R-:W-:Y:S01]  /*3ce0*/  FMNMX.FTZ R5, R37, R48, !PT ;  /* 0x0000003025057209 */ /* 0x000fe20007810000 */
[----:B------:R2:W-:Y:S01]  /*3cf0*/  MUFU.TANH R106, R52 ;  /* 0x00000034006a7308 */ /* 0x0005e20000002400 */
[----:B------:R-:W-:Y:S01]  /*3d00*/  ISETP.GT.AND P1, PT, R95, 0x11, PT ;  /* 0x000000115f00780c */ /* 0x000fe20003f24270 */
[--C-:B------:R-:W-:Y:S01]  /*3d10*/  FFMA.FTZ R93, R93, UR6, -R24.reuse ;  /* 0x000000065d5d7c23 */ /* 0x100fe20008010818 */
[----:B------:R-:W-:Y:S01]  /*3d20*/  FSEL R48, R7, -INF , P2 ;  /* 0xff80000007307808 */ /* 0x000fe20001000000 */
[--C-:B------:R-:W-:Y:S01]  /*3d30*/  FFMA.FTZ R43, R43, UR6, -R24.reuse ;  /* 0x000000062b2b7c23 */ /* 0x100fe20008010818 */
[----:B------:R-:W-:Y:S01]  /*3d40*/  FMNMX.FTZ R5, R36, R5, !PT ;  /* 0x0000000524057209 */ /* 0x000fe20007810000 */
[--C-:B------:R-:W-:Y:S01]  /*3d50*/  FFMA.FTZ R27, R27, UR6, -R24.reuse ;  /* 0x000000061b1b7c23 */ /* 0x100fe20008010818 */
[----:B-1----:R-:W-:Y:S01]  /*3d60*/  FSEL R49, R8, -INF , P1 ;  /* 0xff80000008317808 */ /* 0x002fe20000800000 */
[----:B------:R-:W1:Y:S01]  /*3d70*/  MUFU.TANH R14, R14 ;  /* 0x0000000e000e7308 */ /* 0x000e620000002400 */
[C---:B------:R-:W-:Y:S01]  /*3d80*/  ISETP.GT.AND P2, PT, R95.reuse, 0x18, PT ;  /* 0x000000185f00780c */ /* 0x040fe20003f44270 */
[--C-:B------:R-:W-:Y:S01]  /*3d90*/  FFMA.FTZ R42, R42, UR6, -R24.reuse ;  /* 0x000000062a2a7c23 */ /* 0x100fe20008010818 */
[----:B------:R-:W-:Y:S01]  /*3da0*/  FMNMX.FTZ R8, R48, R5, !PT ;  /* 0x0000000530087209 */ /* 0x000fe20007810000 */
[--C-:B------:R-:W-:Y:S01]  /*3db0*/  FFMA.FTZ R50, R50, UR6, -R24.reuse ;  /* 0x0000000632327c23 */ /* 0x100fe20008010818 */
[----:B------:R-:W-:Y:S01]  /*3dc0*/  ISETP.GT.AND P1, PT, R95, 0x19, PT ;  /* 0x000000195f00780c */ /* 0x000fe20003f24270 */
[--C-:B------:R-:W-:Y:S01]  /*3dd0*/  FFMA.FTZ R55, R55, UR6, -R24.reuse ;  /* 0x0000000637377c23 */ /* 0x100fe20008010818 */
[----:B--2---:R-:W-:Y:S01]  /*3de0*/  FSEL R52, R10, -INF , P2 ;  /* 0xff8000000a347808 */ /* 0x004fe20001000000 */
[----:B------:R2:W-:Y:S01]  /*3df0*/  MUFU.TANH R107, R53 ;  /* 0x00000035006b7308 */ /* 0x0005e20000002400 */
[----:B------:R-:W-:Y:S01]  /*3e00*/  FMNMX.FTZ R5, R49, R8, !PT ;  /* 0x0000000831057209 */ /* 0x000fe20007810000 */
[--C-:B------:R-:W-:Y:S01]  /*3e10*/  FFMA.FTZ R54, R54, UR6, -R24.reuse ;  /* 0x0000000636367c23 */ /* 0x100fe20008010818 */
[----:B------:R-:W-:Y:S01]  /*3e20*/  ISETP.GT.AND P2, PT, R95, 0x20, PT ;  /* 0x000000205f00780c */ /* 0x000fe20003f44270 */
[--C-:B------:R-:W-:Y:S01]  /*3e30*/  FFMA.FTZ R39, R39, UR6, -R24.reuse ;  /* 0x0000000627277c23 */ /* 0x100fe20008010818 */
[----:B------:R-:W-:Y:S01]  /*3e40*/  FMNMX.FTZ R8, R52, R5, !PT ;  /* 0x0000000534087209 */ /* 0x000fe20007810000 */
[--C-:B------:R-:W-:Y:S01]  /*3e50*/  FFMA.FTZ R38, R38, UR6, -R24.reuse ;  /* 0x0000000626267c23 */ /* 0x100fe20008010818 */
[----:B------:R-:W-:Y:S01]  /*3e60*/  FSEL R76, R11, -INF , P2 ;  /* 0xff8000000b4c7808 */ /* 0x000fe20001000000 */
[----:B------:R-:W3:Y:S01]  /*3e70*/  MUFU.TANH R15, R15 ;  /* 0x0000000f000f7308 */ /* 0x000ee20000002400 */
[----:B--2---:R-:W-:Y:S01]  /*3e80*/  FSEL R53, R9, -INF , P1 ;  /* 0xff80000009357808 */ /* 0x004fe20000800000 */
[--C-:B------:R-:W-:Y:S01]  /*3e90*/  FFMA.FTZ R11, R81, UR6, -R24.reuse ;  /* 0x00000006510b7c23 */ /* 0x100fe20008010818 */
[----:B------:R-:W-:Y:S01]  /*3ea0*/  ISETP.GT.AND P1, PT, R95, 0x21, PT ;  /* 0x000000215f00780c */ /* 0x000fe20003f24270 */
[--C-:B------:R-:W-:Y:S01]  /*3eb0*/  FFMA.FTZ R31, R31, UR6, -R24.reuse ;  /* 0x000000061f1f7c23 */ /* 0x100fe20008010818 */
[----:B------:R-:W-:Y:S01]  /*3ec0*/  FMNMX.FTZ R7, R53, R8, !PT ;  /* 0x0000000835077209 */ /* 0x000fe20007810000 */
[--C-:B------:R-:W-:Y:S01]  /*3ed0*/  FFMA.FTZ R8, R83, UR6, -R24.reuse ;  /* 0x0000000653087c23 */ /* 0x100fe20008010818 */
[C---:B------:R-:W-:Y:S01]  /*3ee0*/  ISETP.GT.AND P2, PT, R95.reuse, 0x28, PT ;  /* 0x000000285f00780c */ /* 0x040fe20003f44270 */
[----:B------:R-:W2:Y:S01]  /*3ef0*/  MUFU.TANH R20, R20 ;  /* 0x0000001400147308 */ /* 0x000ea20000002400 */
[----:B------:R-:W-:Y:S01]  /*3f00*/  FSEL R78, R12, -INF , P1 ;  /* 0xff8000000c4e7808 */ /* 0x000fe20000800000 */
[--C-:B------:R-:W-:Y:S01]  /*3f10*/  FFMA.FTZ R30, R30, UR6, -R24.reuse ;  /* 0x000000061e1e7c23 */ /* 0x100fe20008010818 */
[----:B------:R-:W-:Y:S01]  /*3f20*/  FMNMX.FTZ R7, R76, R7, !PT ;  /* 0x000000074c077209 */ /* 0x000fe20007810000 */
[--C-:B------:R-:W-:Y:S01]  /*3f30*/  FFMA.FTZ R34, R34, UR6, -R24.reuse ;  /* 0x0000000622227c23 */ /* 0x100fe20008010818 */
[----:B------:R-:W-:Y:S01]  /*3f40*/  ISETP.GT.AND P1, PT, R95, 0x29, PT ;  /* 0x000000295f00780c */ /* 0x000fe20003f24270 */
[--C-:B------:R-:W-:Y:S01]  /*3f50*/  FFMA.FTZ R26, R26, UR6, -R24.reuse ;  /* 0x000000061a1a7c23 */ /* 0x100fe20008010818 */
[----:B0-----:R-:W-:Y:S01]  /*3f60*/  FSEL R80, R13, -INF , P2 ;  /* 0xff8000000d507808 */ /* 0x001fe20001000000 */
[----:B------:R-:W0:Y:S01]  /*3f70*/  MUFU.TANH R72, R72 ;  /* 0x0000004800487308 */ /* 0x000e220000002400 */
[----:B------:R-:W-:Y:S01]  /*3f80*/  FMNMX.FTZ R7, R78, R7, !PT ;  /* 0x000000074e077209 */ /* 0x000fe20007810000 */
[----:B------:R-:W-:Y:S01]  /*3f90*/  FFMA.FTZ R13, R79, UR6, -R24 ;  /* 0x000000064f0d7c23 */ /* 0x000fe20008010818 */
[----:B------:R-:W-:-:S02]  /*3fa0*/  ISETP.GT.AND P2, PT, R95, 0x30, PT ;  /* 0x000000305f00780c */ /* 0x000fc40003f44270 */
[----:B-1----:R-:W-:Y:S02]  /*3fb0*/  FSEL R82, R14, -INF , P1 ;  /* 0xff8000000e527808 */ /* 0x002fe40000800000 */
        /* <DEDUP_REMOVED lines=10> */
[----:B0-----:R-:W-:Y:S01]  /*4060*/  FSEL R72, R72, -INF , P2 ;  /* 0xff80000048487808 */ /* 0x001fe20001000000 */
[----:B------:R-:W-:Y:S01]  /*4070*/  MUFU.TANH R56, R56 ;  /* 0x0000003800387308 */ /* 0x000fe20000002400 */
[----:B------:R-:W-:Y:S02]  /*4080*/  FMNMX.FTZ R9, R83, R12, !PT ;  /* 0x0000000c53097209 */ /* 0x000fe40007810000 */
[----:B------:R-:W-:Y:S02]  /*4090*/  ISETP.GT.AND P2, PT, R95, 0x40, PT ;  /* 0x000000405f00780c */ /* 0x000fe40003f44270 */
[----:B-1----:R-:W-:Y:S01]  /*40a0*/  FSEL R79, R21, -INF , P1 ;  /* 0xff800000154f7808 */ /* 0x002fe20000800000 */
[----:B------:R-:W-:Y:S01]  /*40b0*/  FFMA.FTZ R21, R68, UR6, -R24 ;  /* 0x0000000644157c23 */ /* 0x000fe20008010818 */
[----:B------:R-:W-:Y:S01]  /*40c0*/  FMNMX.FTZ R12, R72, R9, !PT ;  /* 0x00000009480c7209 */ /* 0x000fe20007810000 */
[----:B------:R-:W0:Y:S01]  /*40d0*/  MUFU.TANH R57, R57 ;  /* 0x0000003900397308 */ /* 0x000e220000002400 */
[----:B------:R-:W-:-:S02]  /*40e0*/  ISETP.GT.AND P1, PT, R95, 0x41, PT ;  /* 0x000000415f00780c */ /* 0x000fc40003f24270 */
[----:B---3--:R-:W-:Y:S02]  /*40f0*/  FSEL R73, R73, -INF , P2 ;  /* 0xff80000049497808 */ /* 0x008fe40001000000 */
[----:B------:R-:W-:Y:S02]  /*4100*/  FMNMX.FTZ R12, R79, R12, !PT ;  /* 0x0000000c4f0c7209 */ /* 0x000fe40007810000 */
[----:B------:R-:W-:Y:S01]  /*4110*/  ISETP.GT.AND P2, PT, R95, 0x48, PT ;  /* 0x000000485f00780c */ /* 0x000fe20003f44270 */
[----:B------:R-:W1:Y:S01]  /*4120*/  MUFU.TANH R58, R58 ;  /* 0x0000003a003a7308 */ /* 0x000e620000002400 */
[----:B------:R-:W-:-:S07]  /*4130*/  FMNMX.FTZ R14, R73, R12, !PT ;  /* 0x0000000c490e7209 */ /* 0x000fce0007810000 */
[----:B------:R-:W2:Y:S01]  /*4140*/  MUFU.TANH R59, R59 ;  /* 0x0000003b003b7308 */ /* 0x000ea20000002400 */
[----:B0-----:R-:W-:Y:S02]  /*4150*/  FSEL R57, R57, -INF , P2 ;  /* 0xff80000039397808 */ /* 0x001fe40001000000 */
[----:B------:R-:W-:-:S05]  /*4160*/  ISETP.GT.AND P2, PT, R95, 0x50, PT ;  /* 0x000000505f00780c */ /* 0x000fca0003f44270 */
[----:B------:R0:W-:Y:S08]  /*4170*/  MUFU.EX2 R7, R11 ;  /* 0x0000000b00077308 */ /* 0x0001f00000000800 */
[----:B------:R-:W3:Y:S01]  /*4180*/  MUFU.TANH R60, R60 ;  /* 0x0000003c003c7308 */ /* 0x000ee20000002400 */
[----:B0-----:R-:W-:-:S01]  /*4190*/  FFMA.FTZ R11, R77, UR6, -R24 ;  /* 0x000000064d0b7c23 */ /* 0x001fc20008010818 */
[----:B------:R-:W-:Y:S01]  /*41a0*/  FSEL R77, R56, -INF , P1 ;  /* 0xff800000384d7808 */ /* 0x000fe20000800000 */
[----:B------:R-:W-:-:S01]  /*41b0*/  FFMA.FTZ R56, R67, UR6, -R24 ;  /* 0x0000000643387c23 */ /* 0x000fc20008010818 */
[----:B------:R-:W-:-:S02]  /*41c0*/  ISETP.GT.AND P1, PT, R95, 0x49, PT ;  /* 0x000000495f00780c */ /* 0x000fc40003f24270 */
[----:B------:R-:W-:Y:S02]  /*41d0*/  FMNMX.FTZ R14, R77, R14, !PT ;  /* 0x0000000e4d0e7209 */ /* 0x000fe40007810000 */
[----:B------:R-:W0:Y:S01]  /*41e0*/  MUFU.TANH R62, R62 ;  /* 0x0000003e003e7308 */ /* 0x000e220000002400 */
[----:B-1----:R-:W-:Y:S02]  /*41f0*/  FSEL R58, R58, -INF , P1 ;  /* 0xff8000003a3a7808 */ /* 0x002fe40000800000 */
[----:B------:R-:W-:Y:S02]  /*4200*/  ISETP.GT.AND P1, PT, R95, 0x51, PT ;  /* 0x000000515f00780c */ /* 0x000fe40003f24270 */
[----:B--2---:R-:W-:Y:S02]  /*4210*/  FSEL R59, R59, -INF , P2 ;  /* 0xff8000003b3b7808 */ /* 0x004fe40001000000 */
[----:B------:R-:W-:Y:S01]  /*4220*/  ISETP.GT.AND P2, PT, R95, 0x58, PT ;  /* 0x000000585f00780c */ /* 0x000fe20003f44270 */
[----:B------:R-:W1:Y:S01]  /*4230*/  MUFU.TANH R61, R61 ;  /* 0x0000003d003d7308 */ /* 0x000e620000002400 */
[----:B---3--:R-:W-:-:S02]  /*4240*/  FSEL R60, R60, -INF , P1 ;  /* 0xff8000003c3c7808 */ /* 0x008fc40000800000 */
[----:B------:R-:W-:-:S05]  /*4250*/  ISETP.GT.AND P1, PT, R95, 0x59, PT ;  /* 0x000000595f00780c */ /* 0x000fca0003f24270 */
[----:B------:R2:W3:Y:S01]  /*4260*/  MUFU.EX2 R10, R13 ;  /* 0x0000000d000a7308 */ /* 0x0004e20000000800 */
[----:B0-----:R-:W-:Y:S02]  /*4270*/  FSEL R62, R62, -INF , P2 ;  /* 0xff8000003e3e7808 */ /* 0x001fe40001000000 */
[----:B------:R-:W-:-:S05]  /*4280*/  ISETP.GT.AND P2, PT, R95, 0x60, PT ;  /* 0x000000605f00780c */ /* 0x000fca0003f44270 */
[----:B------:R-:W0:Y:S01]  /*4290*/  MUFU.TANH R63, R63 ;  /* 0x0000003f003f7308 */ /* 0x000e220000002400 */
[----:B--2---:R-:W-:Y:S02]  /*42a0*/  FMNMX.FTZ R13, R57, R14, !PT ;  /* 0x0000000e390d7209 */ /* 0x004fe40007810000 */
[----:B-1----:R-:W-:Y:S02]  /*42b0*/  FSEL R89, R61, -INF , P1 ;  /* 0xff8000003d597808 */ /* 0x002fe40000800000 */
[----:B------:R-:W-:Y:S02]  /*42c0*/  FMNMX.FTZ R14, R58, R13, !PT ;  /* 0x0000000d3a0e7209 */ /* 0x000fe40007810000 */
[----:B------:R-:W-:Y:S01]  /*42d0*/  ISETP.GT.AND P1, PT, R95, 0x61, PT ;  /* 0x000000615f00780c */ /* 0x000fe20003f24270 */
[----:B------:R-:W1:Y:S01]  /*42e0*/  MUFU.TANH R40, R40 ;  /* 0x0000002800287308 */ /* 0x000e620000002400 */
[----:B------:R-:W-:Y:S02]  /*42f0*/  FMNMX.FTZ R13, R59, R14, !PT ;  /* 0x0000000e3b0d7209 */ /* 0x000fe40007810000 */
[----:B---3--:R-:W-:-:S02]  /*4300*/  F2FP.SATFINITE.E4M3.F32.PACK_AB_MERGE_C R213, R10, R7, RZ ;  /* 0x000000070ad5723e */ /* 0x008fc400048070ff */
[----:B------:R-:W-:-:S03]  /*4310*/  FMNMX.FTZ R13, R60, R13, !PT ;  /* 0x0000000d3c0d7209 */ /* 0x000fc60007810000 */
[----:B------:R-:W2:Y:S01]  /*4320*/  MUFU.TANH R96, R96 ;  /* 0x0000006000607308 */ /* 0x000ea20000002400 */
[----:B------:R-:W-:Y:S02]  /*4330*/  FMNMX.FTZ R20, R62, R13, !PT ;  /* 0x0000000d3e147209 */ /* 0x000fe40007810000 */
[----:B0-----:R-:W-:Y:S02]  /*4340*/  FSEL R90, R63, -INF , P2 ;  /* 0xff8000003f5a7808 */ /* 0x001fe40001000000 */
[----:B------:R-:W-:Y:S01]  /*4350*/  FMNMX.FTZ R15, R89, R20, !PT ;  /* 0x00000014590f7209 */ /* 0x000fe20007810000 */
[----:B------:R-:W-:Y:S01]  /*4360*/  FFMA.FTZ R20, R69, UR6, -R24 ;  /* 0x0000000645147c23 */ /* 0x000fe20008010818 */
[----:B------:R-:W-:Y:S01]  /*4370*/  ISETP.GT.AND P2, PT, R95, 0x68, PT ;  /* 0x000000685f00780c */ /* 0x000fe20003f44270 */
[----:B------:R-:W0:Y:S01]  /*4380*/  MUFU.TANH R100, R100 ;  /* 0x0000006400647308 */ /* 0x000e220000002400 */
[----:B-1----:R-:W-:Y:S02]  /*4390*/  FSEL R63, R40, -INF , P1 ;  /* 0xff800000283f7808 */ /* 0x002fe40000800000 */
[----:B------:R-:W-:-:S02]  /*43a0*/  FMNMX.FTZ R40, R90, R15, !PT ;  /* 0x0000000f5a287209 */ /* 0x000fc40007810000 */
[----:B------:R-:W-:Y:S02]  /*43b0*/  ISETP.GT.AND P1, PT, R95, 0x69, PT ;  /* 0x000000695f00780c */ /* 0x000fe40003f24270 */
[----:B------:R-:W-:Y:S01]  /*43c0*/  FMNMX.FTZ R40, R63, R40, !PT ;  /* 0x000000283f287209 */ /* 0x000fe20007810000 */
[----:B------:R1:W-:Y:S01]  /*43d0*/  MUFU.EX2 R13, R70 ;  /* 0x00000046000d7308 */ /* 0x0003e20000000800 */
[----:B--2---:R-:W-:Y:S02]  /*43e0*/  FSEL R69, R96, -INF , P2 ;  /* 0xff80000060457808 */ /* 0x004fe40001000000 */
[----:B------:R-:W-:Y:S02]  /*43f0*/  ISETP.GT.AND P2, PT, R95, 0x70, PT ;  /* 0x000000705f00780c */ /* 0x000fe40003f44270 */
[----:B------:R-:W-:Y:S02]  /*4400*/  FSEL R61, R102, -INF , P1 ;  /* 0xff800000663d7808 */ /* 0x000fe40000800000 */
[----:B------:R-:W-:Y:S01]  /*4410*/  FMNMX.FTZ R40, R69, R40, !PT ;  /* 0x0000002845287209 */ /* 0x000fe20007810000 */
[----:B------:R-:W2:Y:S01]  /*4420*/  MUFU.TANH R98, R98 ;  /* 0x0000006200627308 */ /* 0x000ea20000002400 */
[----:B------:R-:W-:-:S02]  /*4430*/  ISETP.GT.AND P1, PT, R95, 0x71, PT ;  /* 0x000000715f00780c */ /* 0x000fc40003f24270 */
[----:B------:R-:W-:Y:S02]  /*4440*/  FSEL R68, R104, -INF , P2 ;  /* 0xff80000068447808 */ /* 0x000fe40001000000 */
[----:B------:R-:W-:Y:S02]  /*4450*/  FMNMX.FTZ R15, R61, R40, !PT ;  /* 0x000000283d0f7209 */ /* 0x000fe40007810000 */
[----:B------:R-:W-:Y:S01]  /*4460*/  ISETP.GT.AND P2, PT, R95, 0x78, PT ;  /* 0x000000785f00780c */ /* 0x000fe20003f44270 */
[----:B------:R-:W3:Y:S01]  /*4470*/  MUFU.TANH R94, R94 ;  /* 0x0000005e005e7308 */ /* 0x000ee20000002400 */
[----:B-1----:R-:W-:Y:S02]  /*4480*/  FSEL R70, R105, -INF , P1 ;  /* 0xff80000069467808 */ /* 0x002fe40000800000 */
[----:B------:R-:W-:Y:S02]  /*4490*/  CS2R R104, SRZ ;  /* 0x0000000000687805 */ /* 0x000fe4000001ff00 */
[----:B------:R-:W-:-:S02]  /*44a0*/  FMNMX.FTZ R15, R68, R15, !PT ;  /* 0x0000000f440f7209 */ /* 0x000fc40007810000 */
[C---:B------:R-:W-:Y:S02]  /*44b0*/  ISETP.GT.AND P1, PT, R95.reuse, 0x79, PT ;  /* 0x000000795f00780c */ /* 0x040fe40003f24270 */
[----:B------:R-:W-:Y:S01]  /*44c0*/  FSEL R67, R106, -INF , P2 ;  /* 0xff8000006a437808 */ /* 0x000fe20001000000 */
[----:B------:R1:W-:Y:S01]  /*44d0*/  MUFU.EX2 R14, R71 ;  /* 0x00000047000e7308 */ /* 0x0003e20000000800 */
[----:B------:R-:W-:Y:S01]  /*44e0*/  FMNMX.FTZ R40, R70, R15, !PT ;  /* 0x0000000f46287209 */ /* 0x000fe20007810000 */
[----:B------:R-:W-:Y:S01]  /*44f0*/  FFMA.FTZ R15, R66, UR6, -R24 ;  /* 0x00000006420f7c23 */ /* 0x000fe20008010818 */
[----:B------:R-:W-:Y:S02]  /*4500*/  ISETP.GT.AND P2, PT, R95, 0x80, PT ;  /* 0x000000805f00780c */ /* 0x000fe40003f44270 */
[----:B------:R-:W-:-:S03]  /*4510*/  FMNMX.FTZ R40, R67, R40, !PT ;  /* 0x0000002843287209 */ /* 0x000fc60007810000 */
[----:B------:R4:W-:Y:S01]  /*4520*/  MUFU.EX2 R9, R11 ;  /* 0x0000000b00097308 */ /* 0x0009e20000000800 */
[----:B-1----:R-:W-:Y:S02]  /*4530*/  FSEL R71, R107, -INF , P1 ;  /* 0xff8000006b477808 */ /* 0x002fe40000800000 */
[----:B------:R-:W-:Y:S02]  /*4540*/  CS2R R106, SRZ ;  /* 0x00000000006a7805 */ /* 0x000fe4000001ff00 */
[----:B------:R-:W-:-:S04]  /*4550*/  ISETP.GT.AND P1, PT, R95, 0x81, PT ;  /* 0x000000815f00780c */ /* 0x000fc80003f24270 */
[----:B------:R-:W-:Y:S01]  /*4560*/  FSEL R66, R103, -INF , P1 ;  /* 0xff80000067427808 */ /* 0x000fe20000800000 */
[----:B------:R-:W-:Y:S01]  /*4570*/  MUFU.TANH R84, R84 ;  /* 0x0000005400547308 */ /* 0x000fe20000002400 */
[----:B----4-:R-:W-:-:S01]  /*4580*/  FFMA.FTZ R11, R74, UR6, -R24 ;  /* 0x000000064a0b7c23 */ /* 0x010fc20008010818 */
[----:B0-----:R-:W-:Y:S02]  /*4590*/  FSEL R74, R100, -INF , P2 ;  /* 0xff800000644a7808 */ /* 0x001fe40001000000 */
[----:B------:R-:W-:Y:S02]  /*45a0*/  CS2R R102, SRZ ;  /* 0x0000000000667805 */ /* 0x000fe4000001ff00 */
[C---:B------:R-:W-:Y:S02]  /*45b0*/  ISETP.GT.AND P2, PT, R95.reuse, 0x88, PT ;  /* 0x000000885f00780c */ /* 0x040fe40003f44270 */
[----:B------:R-:W-:Y:S02]  /*45c0*/  CS2R R100, SRZ ;  /* 0x0000000000647805 */ /* 0x000fe4000001ff00 */
[----:B------:R-:W-:Y:S01]  /*45d0*/  ISETP.GT.AND P1, PT, R95, 0x89, PT ;  /* 0x000000895f00780c */ /* 0x000fe20003f24270 */
[----:B------:R0:W-:Y:S08]  /*45e0*/  MUFU.EX2 R12, R75 ;  /* 0x0000004b000c7308 */ /* 0x0001f00000000800 */
[----:B------:R-:W1:Y:S01]  /*45f0*/  MUFU.TANH R86, R86 ;  /* 0x0000005600567308 */ /* 0x000e620000002400 */
[----:B0-----:R-:W-:Y:S01]  /*4600*/  FMNMX.FTZ R75, R71, R40, !PT ;  /* 0x00000028474b7209 */ /* 0x001fe20007810000 */
[----:B------:R-:W-:Y:S01]  /*4610*/  FFMA.FTZ R40, R47, UR6, -R24 ;  /* 0x000000062f287c23 */ /* 0x000fe20008010818 */
[----:B--2---:R-:W-:-:S02]  /*4620*/  FSEL R47, R98, -INF , P2 ;  /* 0xff800000622f7808 */ /* 0x004fc40001000000 */
[----:B------:R-:W-:Y:S02]  /*4630*/  CS2R R98, SRZ ;  /* 0x0000000000627805 */ /* 0x000fe4000001ff00 */
[----:B------:R-:W-:Y:S02]  /*4640*/  FMNMX.FTZ R75, R74, R75, !PT ;  /* 0x0000004b4a4b7209 */ /* 0x000fe40007810000 */
[----:B------:R-:W-:Y:S01]  /*4650*/  ISETP.GT.AND P2, PT, R95, 0x90, PT ;  /* 0x000000905f00780c */ /* 0x000fe20003f44270 */
[----:B------:R-:W0:Y:S01]  /*4660*/  MUFU.TANH R92, R92 ;  /* 0x0000005c005c7308 */ /* 0x000e220000002400 */
[----:B------:R-:W-:Y:S02]  /*4670*/  FMNMX.FTZ R96, R66, R75, !PT ;  /* 0x0000004b42607209 */ /* 0x000fe40007810000 */
[----:B---3--:R-:W-:Y:S02]  /*4680*/  FSEL R75, R94, -INF , P1 ;  /* 0xff8000005e4b7808 */ /* 0x008fe40000800000 */
[----:B------:R-:W-:-:S02]  /*4690*/  FMNMX.FTZ R96, R47, R96, !PT ;  /* 0x000000602f607209 */ /* 0x000fc40007810000 */
[----:B------:R-:W-:Y:S01]  /*46a0*/  ISETP.GT.AND P1, PT, R95, 0x91, PT ;  /* 0x000000915f00780c */ /* 0x000fe20003f24270 */
[----:B------:R-:W2:Y:S01]  /*46b0*/  MUFU.TANH R88, R88 ;  /* 0x0000005800587308 */ /* 0x000ea20000002400 */
[----:B------:R-:W-:Y:S02]  /*46c0*/  FMNMX.FTZ R96, R75, R96, !PT ;  /* 0x000000604b607209 */ /* 0x000fe40007810000 */
[----:B-1----:R-:W-:Y:S02]  /*46d0*/  FSEL R86, R86, -INF , P1 ;  /* 0xff80000056567808 */ /* 0x002fe40000800000 */
[----:B------:R-:W-:-:S03]  /*46e0*/  ISETP.GT.AND P1, PT, R95, 0x99, PT ;  /* 0x000000995f00780c */ /* 0x000fc60003f24270 */
[----:B------:R1:W-:Y:S08]  /*46f0*/  MUFU.EX2 R5, R85 ;  /* 0x0000005500057308 */ /* 0x0003f00000000800 */
[----:B------:R-:W-:Y:S01]  /*4700*/  MUFU.EX2 R25, R25 ;  /* 0x0000001900197308 */ /* 0x000fe20000000800 */
[----:B-1----:R-:W-:Y:S01]  /*4710*/  FSEL R85, R84, -INF , P2 ;  /* 0xff80000054557808 */ /* 0x002fe20001000000 */
[----:B------:R-:W-:Y:S01]  /*4720*/  FFMA.FTZ R84, R41, UR6, -R24 ;  /* 0x0000000629547c23 */ /* 0x000fe20008010818 */
[----:B------:R-:W-:-:S02]  /*4730*/  ISETP.GT.AND P2, PT, R95, 0x98, PT ;  /* 0x000000985f00780c */ /* 0x000fc40003f44270 */
[----:B------:R-:W-:Y:S02]  /*4740*/  FMNMX.FTZ R41, R85, R96, !PT ;  /* 0x0000006055297209 */ /* 0x000fe40007810000 */
[----:B0-----:R-:W-:Y:S01]  /*4750*/  FSEL R87, R92, -INF , P2 ;  /* 0xff8000005c577808 */ /* 0x001fe20001000000 */
[----:B------:R-:W0:Y:S01]  /*4760*/  MUFU.EX2 R28, R28 ;  /* 0x0000001c001c7308 */ /* 0x000e220000000800 */
[----:B------:R-:W-:Y:S02]  /*4770*/  FMNMX.FTZ R92, R86, R41, !PT ;  /* 0x00000029565c7209 */ /* 0x000fe40007810000 */
[----:B--2---:R-:W-:Y:S02]  /*4780*/  FSEL R88, R88, -INF , P1 ;  /* 0xff80000058587808 */ /* 0x004fe40000800000 */
[----:B------:R-:W-:-:S03]  /*4790*/  FMNMX.FTZ R41, R87, R92, !PT ;  /* 0x0000005c57297209 */ /* 0x000fc60007810000 */
[----:B------:R-:W-:Y:S01]  /*47a0*/  MUFU.EX2 R29, R29 ;  /* 0x0000001d001d7308 */ /* 0x000fe20000000800 */
[----:B------:R-:W-:Y:S01]  /*47b0*/  FMNMX.FTZ R91, R88, R41, !PT ;  /* 0x00000029585b7209 */ /* 0x000fe20007810000 */
[--C-:B------:R-:W-:Y:S01]  /*47c0*/  FFMA.FTZ R41, R46, UR6, -R24.reuse ;  /* 0x000000062e297c23 */ /* 0x100fe20008010818 */
[----:B------:R-:W-:-:S01]  /*47d0*/  FFMA.FTZ R46, R65, UR6, -R24 ;  /* 0x00000006412e7c23 */ /* 0x000fc20008010818 */
[--C-:B------:R-:W-:Y:S01]  /*47e0*/  FFMA.FTZ R65, R35, UR6, -R24.reuse ;  /* 0x0000000623417c23 */ /* 0x100fe20008010818 */
[----:B------:R-:W-:-:S01]  /*47f0*/  FFMA.FTZ R35, R64, UR6, -R24 ;  /* 0x0000000640237c23 */ /* 0x000fc20008010818 */
[----:B------:R-:W1:Y:S01]  /*4800*/  SHFL.BFLY PT, R92, R91, 0x2, 0x1f ;  /* 0x0c401f005b5c7f89 */ /* 0x000e6200000e0000 */
[----:B------:R-:W-:-:S01]  /*4810*/  FFMA.FTZ R64, R51, UR6, -R24 ;  /* 0x0000000633407c23 */ /* 0x000fc20008010818 */
[----:B------:R-:W2:Y:S01]  /*4820*/  MUFU.EX2 R32, R32 ;  /* 0x0000002000207308 */ /* 0x000ea20000000800 */
[----:B0-----:R-:W-:-:S07]  /*4830*/  FADD.FTZ R96, R25, R28 ;  /* 0x0000001c19607221 */ /* 0x001fce0000010000 */
[----:B------:R-:W-:Y:S08]  /*4840*/  MUFU.EX2 R33, R33 ;  /* 0x0000002100217308 */ /* 0x000ff00000000800 */
[----:B------:R-:W-:Y:S01]  /*4850*/  MUFU.EX2 R4, R93 ;  /* 0x0000005d00047308 */ /* 0x000fe20000000800 */
[----:B--2---:R-:W-:-:S04]  /*4860*/  F2FP.SATFINITE.E4M3.F32.PACK_AB_MERGE_C R217, R32, R29, RZ ;  /* 0x0000001d20d9723e */ /* 0x004fc800048070ff */
[----:B------:R-:W-:Y:S02]  /*4870*/  F2FP.SATFINITE.E4M3.F32.PACK_AB_MERGE_C R217, R28, R25, R217 ;  /* 0x000000191cd9723e */ /* 0x000fe400048070d9 */
[----:B-1----:R-:W-:Y:S01]  /*4880*/  FMNMX.FTZ R92, R91, R92, !PT ;  /* 0x0000005c5b5c7209 */ /* 0x002fe20007810000 */
[----:B------:R-:W-:Y:S04]  /*4890*/  MUFU.EX2 R3, R3 ;  /* 0x0000000300037308 */ /* 0x000fe80000000800 */
[----:B------:R-:W0:Y:S04]  /*48a0*/  SHFL.BFLY PT, R121, R92, 0x1, 0x1f ;  /* 0x0c201f005c797f89 */ /* 0x000e2800000e0000 */
[----:B------:R-:W1:Y:S08]  /*48b0*/  MUFU.EX2 R6, R6 ;  /* 0x0000000600067308 */ /* 0x000e700000000800 */
[----:B------:R-:W2:Y:S08]  /*48c0*/  MUFU.EX2 R8, R8 ;  /* 0x0000000800087308 */ /* 0x000eb00000000800 */
[----:B------:R-:W-:Y:S01]  /*48d0*/  MUFU.EX2 R11, R11 ;  /* 0x0000000b000b7308 */ /* 0x000fe20000000800 */
[----:B-1----:R-:W-:-:S02]  /*48e0*/  F2FP.SATFINITE.E4M3.F32.PACK_AB_MERGE_C R219, R6, R3, RZ ;  /* 0x0000000306db723e */ /* 0x002fc400048070ff */
[----:B0-----:R-:W-:Y:S01]  /*48f0*/  FMNMX.FTZ R121, R92, R121, !PT ;  /* 0x000000795c797209 */ /* 0x001fe20007810000 */
[----:B------:R-:W-:Y:S01]  /*4900*/  IMAD.U32 R92, RZ, RZ, UR6 ;  /* 0x00000006ff5c7e24 */ /* 0x000fe2000f8e00ff */
[----:B------:R-:W-:Y:S02]  /*4910*/  F2FP.SATFINITE.E4M3.F32.PACK_AB_MERGE_C R219, R4, R33, R219 ;  /* 0x0000002104db723e */ /* 0x000fe400048070db */
[C---:B------:R-:W-:Y:S01]  /*4920*/  FSETP.NEU.FTZ.AND P1, PT, R121.reuse, -INF , PT ;  /* 0xff8000007900780b */ /* 0x040fe20003f3d000 */
[----:B------:R-:W-:Y:S01]  /*4930*/  FFMA.FTZ R51, R121, R92, -8 ;  /* 0xc100000079337423 */ /* 0x000fe2000001005c */
[----:B------:R-:W-:Y:S01]  /*4940*/  MUFU.EX2 R20, R20 ;  /* 0x0000001400147308 */ /* 0x000fe20000000800 */
[----:B--2---:R-:W-:-:S03]  /*4950*/  F2FP.SATFINITE.E4M3.F32.PACK_AB_MERGE_C R213, R8, R5, R213 ;  /* 0x0000000508d5723e */ /* 0x004fc600048070d5 */
[----:B------:R-:W-:Y:S02]  /*4960*/  FSEL R92, R51, RZ, P1 ;  /* 0x000000ff335c7208 */ /* 0x000fe40000800000 */
[----:B------:R-:W-:Y:S02]  /*4970*/  PLOP3.LUT P1, PT, PT, PT, UP0, 0x80, 0x0 ;  /* 0x000000000000781c */ /* 0x000fe40003f2f008 */
        /* <DEDUP_REMOVED lines=46> */
[----:B0-----:R-:W-:-:S04]  /*4c60*/  F2FP.SATFINITE.E4M3.F32.PACK_AB_MERGE_C R216, R94, R51, RZ ;  /* 0x000000335ed8723e */ /* 0x001fc800048070ff */
[----:B------:R-:W-:-:S03]  /*4c70*/  F2FP.SATFINITE.E4M3.F32.PACK_AB_MERGE_C R216, R45, R44, R216 ;  /* 0x0000002c2dd8723e */ /* 0x000fc600048070d8 */
[----:B------:R0:W-:Y:S08]  /*4c80*/  MUFU.EX2 R93, R82 ;  /* 0x00000052005d7308 */ /* 0x0001f00000000800 */
[----:B------:R-:W-:Y:S01]  /*4c90*/  MUFU.EX2 R91, R78 ;  /* 0x0000004e005b7308 */ /* 0x000fe20000000800 */
[----:B0-----:R-:W-:-:S01]  /*4ca0*/  FADD.FTZ R82, R44, R45 ;  /* 0x0000002d2c527221 */ /* 0x001fc20000010000 */
[----:B------:R-:W-:-:S03]  /*4cb0*/  CS2R R44, SRZ ;  /* 0x00000000002c7805 */ /* 0x000fc6000001ff00 */
[----:B------:R-:W-:-:S03]  /*4cc0*/  FADD.FTZ R59, R51, R82 ;  /* 0x00000052333b7221 */ /* 0x000fc60000010000 */
[----:B------:R0:W-:Y:S01]  /*4cd0*/  MUFU.EX2 R78, R77 ;  /* 0x0000004d004e7308 */ /* 0x0001e20000000800 */
[----:B------:R-:W-:-:S01]  /*4ce0*/  FADD.FTZ R59, R94, R59 ;  /* 0x0000003b5e3b7221 */ /* 0x000fc20000010000 */
[----:B------:R-:W-:-:S03]  /*4cf0*/  CS2R R94, SRZ ;  /* 0x00000000005e7805 */ /* 0x000fc6000001ff00 */
[----:B-1----:R-:W-:-:S03]  /*4d00*/  FADD.FTZ R2, R36, R59 ;  /* 0x0000003b24027221 */ /* 0x002fc60000010000 */
[----:B------:R-:W1:Y:S01]  /*4d10*/  MUFU.EX2 R52, R52 ;  /* 0x0000003400347308 */ /* 0x000e620000000800 */
[----:B0-----:R-:W-:-:S01]  /*4d20*/  FADD.FTZ R77, R29, R96 ;  /* 0x000000601d4d7221 */ /* 0x001fc20000010000 */
[----:B--2---:R-:W-:-:S03]  /*4d30*/  FADD.FTZ R59, R37, R2 ;  /* 0x00000002253b7221 */ /* 0x004fc60000010000 */
[----:B------:R-:W-:-:S03]  /*4d40*/  FADD.FTZ R82, R32, R77 ;  /* 0x0000004d20527221 */ /* 0x000fc60000010000 */
[----:B------:R-:W0:Y:S01]  /*4d50*/  MUFU.EX2 R53, R53 ;  /* 0x0000003500357308 */ /* 0x000e220000000800 */
[----:B------:R-:W-:-:S04]  /*4d60*/  FADD.FTZ R77, R33, R82 ;  /* 0x00000052214d7221 */ /* 0x000fc80000010000 */
[----:B------:R-:W-:-:S03]  /*4d70*/  FADD.FTZ R82, R4, R77 ;  /* 0x0000004d04527221 */ /* 0x000fc60000010000 */
[----:B------:R-:W2:Y:S01]  /*4d80*/  MUFU.EX2 R76, R76 ;  /* 0x0000004c004c7308 */ /* 0x000ea20000000800 */
[----:B------:R-:W-:-:S01]  /*4d90*/  FADD.FTZ R77, R3, R82 ;  /* 0x00000052034d7221 */ /* 0x000fc20000010000 */
[----:B-1----:R-:W-:-:S03]  /*4da0*/  FADD.FTZ R2, R52, R59 ;  /* 0x0000003b34027221 */ /* 0x002fc60000010000 */
[----:B------:R-:W-:-:S03]  /*4db0*/  FADD.FTZ R24, R6, R77 ;  /* 0x0000004d06187221 */ /* 0x000fc60000010000 */
        /* <DEDUP_REMOVED lines=8> */
[----:B------:R-:W-:Y:S01]  /*4e40*/  FADD.FTZ R77, R7, R82 ;  /* 0x00000052074d7221 */ /* 0x000fe20000010000 */
[----:B------:R-:W-:Y:S02]  /*4e50*/  CS2R R36, SRZ ;  /* 0x0000000000247805 */ /* 0x000fe4000001ff00 */
[----:B------:R-:W-:Y:S01]  /*4e60*/  FADD.FTZ R59, R91, R24 ;  /* 0x000000185b3b7221 */ /* 0x000fe20000010000 */
[----:B------:R-:W-:-:S01]  /*4e70*/  FADD.FTZ R96, R10, R77 ;  /* 0x0000004d0a607221 */ /* 0x000fc20000010000 */
[----:B------:R-:W-:Y:S01]  /*4e80*/  FFMA.FTZ R24, R47, UR6, -R92 ;  /* 0x000000062f187c23 */ /* 0x000fe2000801085c */
[----:B------:R-:W2:Y:S01]  /*4e90*/  MUFU.EX2 R83, R83 ;  /* 0x0000005300537308 */ /* 0x000ea20000000800 */
[----:B-1----:R-:W-:-:S01]  /*4ea0*/  FADD.FTZ R82, R80, R59 ;  /* 0x0000003b50527221 */ /* 0x002fc20000010000 */
[----:B------:R-:W-:-:S02]  /*4eb0*/  F2FP.SATFINITE.E4M3.F32.PACK_AB_MERGE_C R212, R93, R80, RZ ;  /* 0x000000505dd4723e */ /* 0x000fc400048070ff */
[----:B------:R-:W-:Y:S01]  /*4ec0*/  CS2R R80, SRZ ;  /* 0x0000000000507805 */ /* 0x000fe2000001ff00 */
[----:B------:R-:W-:Y:S01]  /*4ed0*/  FADD.FTZ R59, R93, R82 ;  /* 0x000000525d3b7221 */ /* 0x000fe20000010000 */
[----:B------:R-:W-:Y:S02]  /*4ee0*/  F2FP.SATFINITE.E4M3.F32.PACK_AB_MERGE_C R212, R91, R76, R212 ;  /* 0x0000004c5bd4723e */ /* 0x000fe400048070d4 */
[----:B------:R-:W-:Y:S01]  /*4ef0*/  CS2R R92, SRZ ;  /* 0x00000000005c7805 */ /* 0x000fe2000001ff00 */
[----:B------:R-:W1:Y:S01]  /*4f00*/  MUFU.EX2 R72, R72 ;  /* 0x0000004800487308 */ /* 0x000e620000000800 */
[----:B0-----:R-:W-:-:S01]  /*4f10*/  FADD.FTZ R82, R48, R59 ;  /* 0x0000003b30527221 */ /* 0x001fc20000010000 */
[----:B------:R-:W-:-:S06]  /*4f20*/  CS2R R76, SRZ ;  /* 0x00000000004c7805 */ /* 0x000fcc000001ff00 */
[----:B------:R-:W0:Y:S01]  /*4f30*/  MUFU.EX2 R79, R79 ;  /* 0x0000004f004f7308 */ /* 0x000e220000000800 */
[----:B--2---:R-:W-:-:S07]  /*4f40*/  FADD.FTZ R59, R83, R82 ;  /* 0x00000052533b7221 */ /* 0x004fce0000010000 */
[----:B------:R2:W-:Y:S08]  /*4f50*/  MUFU.EX2 R2, R61 ;  /* 0x0000003d00027308 */ /* 0x0005f00000000800 */
[----:B------:R-:W3:Y:S01]  /*4f60*/  MUFU.EX2 R73, R73 ;  /* 0x0000004900497308 */ /* 0x000ee20000000800 */
[----:B--2---:R-:W-:-:S04]  /*4f70*/  FADD.FTZ R61, R9, R96 ;  /* 0x00000060093d7221 */ /* 0x004fc80000010000 */
[----:B------:R-:W-:-:S03]  /*4f80*/  FADD.FTZ R96, R12, R61 ;  /* 0x0000003d0c607221 */ /* 0x000fc60000010000 */
[----:B------:R-:W2:Y:S01]  /*4f90*/  MUFU.EX2 R57, R57 ;  /* 0x0000003900397308 */ /* 0x000ea20000000800 */
[----:B------:R-:W-:-:S01]  /*4fa0*/  FADD.FTZ R61, R11, R96 ;  /* 0x000000600b3d7221 */ /* 0x000fc20000010000 */
[----:B------:R-:W-:-:S03]  /*4fb0*/  CS2R R96, SRZ ;  /* 0x0000000000607805 */ /* 0x000fc6000001ff00 */
[C---:B------:R-:W-:Y:S01]  /*4fc0*/  FADD.FTZ R32, R14.reuse, R61 ;  /* 0x0000003d0e207221 */ /* 0x040fe20000010000 */
[----:B------:R-:W-:Y:S02]  /*4fd0*/  F2FP.SATFINITE.E4M3.F32.PACK_AB_MERGE_C R14, R14, R11, RZ ;  /* 0x0000000b0e0e723e */ /* 0x000fe400048070ff */
[----:B------:R1:W-:Y:S01]  /*4fe0*/  MUFU.EX2 R47, R70 ;  /* 0x00000046002f7308 */ /* 0x0003e20000000800 */
[----:B------:R-:W-:-:S01]  /*4ff0*/  FADD.FTZ R29, R13, R32 ;  /* 0x000000200d1d7221 */ /* 0x000fc20000010000 */
[----:B------:R-:W-:-:S03]  /*5000*/  F2FP.SATFINITE.E4M3.F32.PACK_AB_MERGE_C R215, R12, R9, R14 ;  /* 0x000000090cd7723e */ /* 0x000fc6000480700e */
[----:B------:R-:W-:-:S03]  /*5010*/  FADD.FTZ R52, R20, R29 ;  /* 0x0000001d14347221 */ /* 0x000fc60000010000 */
[----:B------:R-:W4:Y:S01]  /*5020*/  MUFU.EX2 R56, R56 ;  /* 0x0000003800387308 */ /* 0x000f220000000800 */
[----:B-1----:R-:W-:-:S01]  /*5030*/  FADD.FTZ R70, R72, R59 ;  /* 0x0000003b48467221 */ /* 0x002fc20000010000 */
[----:B------:R-:W-:Y:S01]  /*5040*/  FADD.FTZ R29, R21, R52 ;  /* 0x00000034151d7221 */ /* 0x000fe20000010000 */
[C---:B0-----:R-:W-:Y:S02]  /*5050*/  F2FP.SATFINITE.E4M3.F32.PACK_AB_MERGE_C R72, R79.reuse, R72, RZ ;  /* 0x000000484f48723e */ /* 0x041fe400048070ff */
[----:B------:R-:W-:Y:S01]  /*5060*/  CS2R R52, SRZ ;  /* 0x0000000000347805 */ /* 0x000fe2000001ff00 */
[----:B------:R-:W-:-:S01]  /*5070*/  FADD.FTZ R70, R79, R70 ;  /* 0x000000464f467221 */ /* 0x000fc20000010000 */
[----:B------:R-:W-:Y:S01]  /*5080*/  F2FP.SATFINITE.E4M3.F32.PACK_AB_MERGE_C R214, R83, R48, R72 ;  /* 0x0000003053d6723e */ /* 0x000fe20004807048 */
[----:B------:R-:W0:Y:S02]  /*5090*/  MUFU.EX2 R58, R58 ;  /* 0x0000003a003a7308 */ /* 0x000e240000000800 */
[----:B---3--:R-:W-:-:S01]  /*50a0*/  FADD.FTZ R3, R73, R70 ;  /* 0x0000004649037221 */ /* 0x008fc20000010000 */
[----:B------:R-:W-:-:S03]  /*50b0*/  CS2R R82, SRZ ;  /* 0x0000000000527805 */ /* 0x000fc6000001ff00 */
[----:B------:R-:W-:Y:S02]  /*50c0*/  FADD.FTZ R32, R78, R3 ;  /* 0x000000034e207221 */ /* 0x000fe40000010000 */
[----:B------:R-:W1:Y:S02]  /*50d0*/  MUFU.EX2 R15, R15 ;  /* 0x0000000f000f7308 */ /* 0x000e640000000800 */
[----:B--2---:R-:W-:-:S01]  /*50e0*/  FADD.FTZ R3, R57, R32 ;  /* 0x0000002039037221 */ /* 0x004fc20000010000 */
[C---:B----4-:R-:W-:Y:S01]  /*50f0*/  FADD.FTZ R32, R56.reuse, R29 ;  /* 0x0000001d38207221 */ /* 0x050fe20000010000 */
[----:B------:R-:W-:Y:S02]  /*5100*/  F2FP.SATFINITE.E4M3.F32.PACK_AB_MERGE_C R21, R56, R21, RZ ;  /* 0x000000153815723e */ /* 0x000fe400048070ff */
[----:B------:R-:W-:Y:S02]  /*5110*/  CS2R R28, SRZ ;  /* 0x00000000001c7805 */ /* 0x000fe4000001ff00 */
[----:B------:R-:W-:Y:S01]  /*5120*/  F2FP.SATFINITE.E4M3.F32.PACK_AB_MERGE_C R209, R20, R13, R21 ;  /* 0x0000000d14d1723e */ /* 0x000fe20004807015 */
[----:B------:R-:W2:Y:S01]  /*5130*/  MUFU.EX2 R49, R49 ;  /* 0x0000003100317308 */ /* 0x000ea20000000800 */
[----:B0-----:R-:W-:-:S01]  /*5140*/  FADD.FTZ R10, R58, R3 ;  /* 0x000000033a0a7221 */ /* 0x001fc20000010000 */
[----:B------:R-:W-:-:S02]  /*5150*/  F2FP.SATFINITE.E4M3.F32.PACK_AB_MERGE_C R57, R58, R57, RZ ;  /* 0x000000393a39723e */ /* 0x000fc400048070ff */
[----:B------:R-:W-:Y:S02]  /*5160*/  CS2R R58, SRZ ;  /* 0x00000000003a7805 */ /* 0x000fe4000001ff00 */
[----:B------:R-:W-:Y:S02]  /*5170*/  F2FP.SATFINITE.E4M3.F32.PACK_AB_MERGE_C R208, R78, R73, R57 ;  /* 0x000000494ed0723e */ /* 0x000fe40004807039 */
[----:B------:R-:W-:Y:S01]  /*5180*/  CS2R R78, SRZ ;  /* 0x00000000004e7805 */ /* 0x000fe2000001ff00 */
[----:B------:R-:W0:Y:S01]  /*5190*/  MUFU.EX2 R40, R40 ;  /* 0x0000002800287308 */ /* 0x000e220000000800 */
[----:B-1----:R-:W-:-:S01]  /*51a0*/  FADD.FTZ R11, R15, R32 ;  /* 0x000000200f0b7221 */ /* 0x002fc20000010000 */
[----:B------:R-:W-:Y:S02]  /*51b0*/  CS2R R72, SRZ ;  /* 0x0000000000487805 */ /* 0x000fe4000001ff00 */
[----:B------:R-:W-:Y:S02]  /*51c0*/  CS2R R56, SRZ ;  /* 0x0000000000387805 */ /* 0x000fe4000001ff00 */
[----:B------:R-:W-:-:S02]  /*51d0*/  CS2R R32, SRZ ;  /* 0x0000000000207805 */ /* 0x000fc4000001ff00 */
        /* <DEDUP_REMOVED lines=13> */
[----:B------:R-:W-:-:S03]  /*52b0*/  F2FP.SATFINITE.E4M3.F32.PACK_AB_MERGE_C R211, R40, R15, R43 ;  /* 0x0000000f28d3723e */ /* 0x000fc6000480702b */
[----:B------:R-:W1:Y:S01]  /*52c0*/  MUFU.EX2 R90, R90 ;  /* 0x0000005a005a7308 */ /* 0x000e620000000800 */
[C---:B--2---:R-:W-:Y:S01]  /*52d0*/  F2FP.SATFINITE.E4M3.F32.PACK_AB_MERGE_C R62, R89.reuse, R62, RZ ;  /* 0x0000003e593e723e */ /* 0x044fe200048070ff */
[----:B------:R-:W-:-:S03]  /*52e0*/  FADD.FTZ R89, R89, R4 ;  /* 0x0000000459597221 */ /* 0x000fc60000010000 */
[----:B------:R-:W-:Y:S02]  /*52f0*/  F2FP.SATFINITE.E4M3.F32.PACK_AB_MERGE_C R210, R60, R49, R62 ;  /* 0x000000313cd2723e */ /* 0x000fe4000480703e */
[----:B------:R-:W-:Y:S02]  /*5300*/  CS2R R60, SRZ ;  /* 0x00000000003c7805 */ /* 0x000fe4000001ff00 */
[----:B------:R-:W-:Y:S01]  /*5310*/  CS2R R48, SRZ ;  /* 0x0000000000307805 */ /* 0x000fe2000001ff00 */
        /* <DEDUP_REMOVED lines=15> */
[----:B------:R-:W-:Y:S01]  /*5410*/  CS2R R90, SRZ ;  /* 0x00000000005a7805 */ /* 0x000fe2000001ff00 */
[----:B------:R-:W2:Y:S01]  /*5420*/  MUFU.EX2 R68, R68 ;  /* 0x0000004400447308 */ /* 0x000ea20000000800 */
[----:B0-----:R-:W-:-:S01]  /*5430*/  FADD.FTZ R7, R50, R7 ;  /* 0x0000000732077221 */ /* 0x001fc20000010000 */
[----:B------:R-:W-:Y:S02]  /*5440*/  F2FP.SATFINITE.E4M3.F32.PACK_AB_MERGE_C R41, R50, R41, RZ ;  /* 0x000000293229723e */ /* 0x000fe400048070ff */
[----:B------:R-:W-:Y:S02]  /*5450*/  CS2R R62, SRZ ;  /* 0x00000000003e7805 */ /* 0x000fe4000001ff00 */
[----:B------:R-:W-:-:S02]  /*5460*/  CS2R R50, SRZ ;  /* 0x0000000000327805 */ /* 0x000fc4000001ff00 */
[----:B------:R-:W-:Y:S02]  /*5470*/  F2FP.SATFINITE.E4M3.F32.PACK_AB_MERGE_C R205, R42, R27, R41 ;  /* 0x0000001b2acd723e */ /* 0x000fe40004807029 */
[----:B------:R-:W-:Y:S01]  /*5480*/  CS2R R42, SRZ ;  /* 0x00000000002a7805 */ /* 0x000fe2000001ff00 */
[----:B------:R-:W0:Y:S01]  /*5490*/  MUFU.EX2 R55, R55 ;  /* 0x0000003700377308 */ /* 0x000e220000000800 */
[----:B-1----:R-:W-:-:S01]  /*54a0*/  FADD.FTZ R4, R46, R7 ;  /* 0x000000072e047221 */ /* 0x002fc20000010000 */
[----:B------:R-:W-:-:S06]  /*54b0*/  CS2R R40, SRZ ;  /* 0x0000000000287805 */ /* 0x000fcc000001ff00 */
[----:B------:R-:W1:Y:S01]  /*54c0*/  MUFU.EX2 R54, R54 ;  /* 0x0000003600367308 */ /* 0x000e620000000800 */
[----:B--2---:R-:W-:-:S04]  /*54d0*/  FADD.FTZ R2, R68, R5 ;  /* 0x0000000544027221 */ /* 0x004fc80000010000 */
[----:B------:R-:W-:-:S03]  /*54e0*/  FADD.FTZ R2, R47, R2 ;  /* 0x000000022f027221 */ /* 0x000fc60000010000 */
[----:B------:R-:W2:Y:S01]  /*54f0*/  MUFU.EX2 R67, R67 ;  /* 0x0000004300437308 */ /* 0x000ea20000000800 */
[----:B0-----:R-:W-:-:S07]  /*5500*/  FADD.FTZ R5, R55, R4 ;  /* 0x0000000437057221 */ /* 0x001fce0000010000 */
[----:B------:R-:W0:Y:S01]  /*5510*/  MUFU.EX2 R65, R65 ;  /* 0x0000004100417308 */ /* 0x000e220000000800 */
[----:B-1----:R-:W-:-:S07]  /*5520*/  FADD.FTZ R4, R54, R5 ;  /* 0x0000000536047221 */ /* 0x002fce0000010000 */
[----:B------:R1:W3:Y:S01]  /*5530*/  MUFU.EX2 R6, R71 ;  /* 0x0000004700067308 */ /* 0x0002e20000000800 */
[----:B--2---:R-:W-:-:S07]  /*5540*/  FADD.FTZ R5, R67, R2 ;  /* 0x0000000243057221 */ /* 0x004fce0000010000 */
[----:B------:R-:W2:Y:S01]  /*5550*/  MUFU.EX2 R35, R35 ;  /* 0x0000002300237308 */ /* 0x000ea20000000800 */
[----:B0-----:R-:W-:-:S01]  /*5560*/  FADD.FTZ R4, R65, R4 ;  /* 0x0000000441047221 */ /* 0x001fc20000010000 */
[----:B------:R-:W-:Y:S02]  /*5570*/  F2FP.SATFINITE.E4M3.F32.PACK_AB_MERGE_C R54, R65, R54, RZ ;  /* 0x000000364136723e */ /* 0x000fe400048070ff */
[----:B-1----:R-:W-:Y:S02]  /*5580*/  CS2R R70, SRZ ;  /* 0x0000000000467805 */ /* 0x002fe4000001ff00 */
[----:B------:R-:W-:Y:S02]  /*5590*/  F2FP.SATFINITE.E4M3.F32.PACK_AB_MERGE_C R207, R55, R46, R54 ;  /* 0x0000002e37cf723e */ /* 0x000fe40004807036 */
[----:B------:R-:W-:Y:S01]  /*55a0*/  CS2R R54, SRZ ;  /* 0x0000000000367805 */ /* 0x000fe2000001ff00 */
[----:B------:R-:W0:Y:S01]  /*55b0*/  MUFU.EX2 R74, R74 ;  /* 0x0000004a004a7308 */ /* 0x000e220000000800 */
[----:B---3--:R-:W-:-:S01]  /*55c0*/  FADD.FTZ R5, R6, R5 ;  /* 0x0000000506057221 */ /* 0x008fc20000010000 */
[----:B------:R-:W-:-:S04]  /*55d0*/  F2FP.SATFINITE.E4M3.F32.PACK_AB_MERGE_C R67, R6, R67, RZ ;  /* 0x000000430643723e */ /* 0x000fc800048070ff */
[----:B------:R-:W-:Y:S02]  /*55e0*/  F2FP.SATFINITE.E4M3.F32.PACK_AB_MERGE_C R206, R47, R68, R67 ;  /* 0x000000442fce723e */ /* 0x000fe40004807043 */
[----:B------:R-:W-:Y:S01]  /*55f0*/  CS2R R68, SRZ ;  /* 0x0000000000447805 */ /* 0x000fe2000001ff00 */
[----:B------:R-:W1:Y:S01]  /*5600*/  MUFU.EX2 R64, R64 ;  /* 0x0000004000407308 */ /* 0x000e620000000800 */
[----:B--2---:R-:W-:-:S01]  /*5610*/  FADD.FTZ R7, R35, R4 ;  /* 0x0000000423077221 */ /* 0x004fc20000010000 */
[----:B------:R-:W-:-:S06]  /*5620*/  CS2R R46, SRZ ;  /* 0x00000000002e7805 */ /* 0x000fcc000001ff00 */
[----:B------:R2:W3:Y:S01]  /*5630*/  MUFU.EX2 R3, R66 ;  /* 0x0000004200037308 */ /* 0x0004e20000000800 */
[----:B0-----:R-:W-:-:S07]  /*5640*/  FADD.FTZ R2, R74, R5 ;  /* 0x000000054a027221 */ /* 0x001fce0000010000 */
[----:B------:R-:W0:Y:S01]  /*5650*/  MUFU.EX2 R39, R39 ;  /* 0x0000002700277308 */ /* 0x000e220000000800 */
[----:B-1----:R-:W-:-:S01]  /*5660*/  FADD.FTZ R4, R64, R7 ;  /* 0x0000000740047221 */ /* 0x002fc20000010000 */
[----:B--2---:R-:W-:-:S06]  /*5670*/  CS2R R66, SRZ ;  /* 0x0000000000427805 */ /* 0x004fcc000001ff00 */
[----:B------:R-:W1:Y:S01]  /*5680*/  MUFU.EX2 R24, R24 ;  /* 0x0000001800187308 */ /* 0x000e620000000800 */
[----:B---3--:R-:W-:-:S07]  /*5690*/  FADD.FTZ R7, R3, R2 ;  /* 0x0000000203077221 */ /* 0x008fce0000010000 */
[----:B------:R-:W2:Y:S01]  /*56a0*/  MUFU.EX2 R38, R38 ;  /* 0x0000002600267308 */ /* 0x000ea20000000800 */
[----:B0-----:R-:W-:-:S07]  /*56b0*/  FADD.FTZ R9, R39, R4 ;  /* 0x0000000427097221 */ /* 0x001fce0000010000 */
[----:B------:R-:W0:Y:S01]  /*56c0*/  MUFU.EX2 R75, R75 ;  /* 0x0000004b004b7308 */ /* 0x000e220000000800 */
[----:B-1----:R-:W-:-:S07]  /*56d0*/  FADD.FTZ R2, R24, R7 ;  /* 0x0000000718027221 */ /* 0x002fce0000010000 */
[----:B------:R-:W1:Y:S01]  /*56e0*/  MUFU.EX2 R31, R31 ;  /* 0x0000001f001f7308 */ /* 0x000e620000000800 */
[C---:B--2---:R-:W-:Y:S01]  /*56f0*/  F2FP.SATFINITE.E4M3.F32.PACK_AB_MERGE_C R39, R38.reuse, R39, RZ ;  /* 0x000000272627723e */ /* 0x044fe200048070ff */
[----:B------:R-:W-:-:S03]  /*5700*/  FADD.FTZ R38, R38, R9 ;  /* 0x0000000926267221 */ /* 0x000fc60000010000 */
[----:B------:R-:W-:Y:S02]  /*5710*/  F2FP.SATFINITE.E4M3.F32.PACK_AB_MERGE_C R201, R64, R35, R39 ;  /* 0x0000002340c9723e */ /* 0x000fe40004807027 */
[----:B------:R-:W-:Y:S01]  /*5720*/  CS2R R64, SRZ ;  /* 0x0000000000407805 */ /* 0x000fe2000001ff00 */
[----:B------:R-:W2:Y:S01]  /*5730*/  MUFU.EX2 R85, R85 ;  /* 0x0000005500557308 */ /* 0x000ea20000000800 */
[----:B0-----:R-:W-:-:S01]  /*5740*/  FADD.FTZ R2, R75, R2 ;  /* 0x000000024b027221 */ /* 0x001fc20000010000 */
[----:B------:R-:W-:-:S04]  /*5750*/  F2FP.SATFINITE.E4M3.F32.PACK_AB_MERGE_C R24, R75, R24, RZ ;  /* 0x000000184b18723e */ /* 0x000fc800048070ff */
[----:B------:R-:W-:Y:S02]  /*5760*/  F2FP.SATFINITE.E4M3.F32.PACK_AB_MERGE_C R200, R3, R74, R24 ;  /* 0x0000004a03c8723e */ /* 0x000fe40004807018 */
[----:B------:R-:W-:Y:S01]  /*5770*/  CS2R R74, SRZ ;  /* 0x00000000004a7805 */ /* 0x000fe2000001ff00 */
[----:B------:R-:W0:Y:S01]  /*5780*/  MUFU.EX2 R30, R30 ;  /* 0x0000001e001e7308 */ /* 0x000e220000000800 */
[----:B-1----:R-:W-:-:S01]  /*5790*/  FADD.FTZ R9, R31, R38 ;  /* 0x000000261f097221 */ /* 0x002fc20000010000 */
[----:B------:R-:W-:Y:S02]  /*57a0*/  CS2R R38, SRZ ;  /* 0x0000000000267805 */ /* 0x000fe4000001ff00 */
[----:B------:R-:W-:-:S04]  /*57b0*/  CS2R R24, SRZ ;  /* 0x0000000000187805 */ /* 0x000fc8000001ff00 */
[----:B------:R-:W1:Y:S01]  /*57c0*/  MUFU.EX2 R86, R86 ;  /* 0x0000005600567308 */ /* 0x000e620000000800 */
[----:B--2---:R-:W-:-:S07]  /*57d0*/  FADD.FTZ R7, R85, R2 ;  /* 0x0000000255077221 */ /* 0x004fce0000010000 */
[----:B------:R-:W-:Y:S01]  /*57e0*/  MUFU.EX2 R34, R34 ;  /* 0x0000002200227308 */ /* 0x000fe20000000800 */
[----:B0-----:R-:W-:-:S07]  /*57f0*/  FADD.FTZ R9, R30, R9 ;  /* 0x000000091e097221 */ /* 0x001fce0000010000 */
[----:B------:R0:W2:Y:S01]  /*5800*/  MUFU.EX2 R5, R26 ;  /* 0x0000001a00057308 */ /* 0x0000a20000000800 */
[----:B-1----:R-:W-:-:S07]  /*5810*/  FADD.FTZ R2, R86, R7 ;  /* 0x0000000756027221 */ /* 0x002fce0000010000 */
[----:B------:R-:W1:Y:S01]  /*5820*/  MUFU.EX2 R87, R87 ;  /* 0x0000005700577308 */ /* 0x000e620000000800 */
[----:B0-----:R-:W-:-:S07]  /*5830*/  CS2R R26, SRZ ;  /* 0x00000000001a7805 */ /* 0x001fce000001ff00 */
[----:B------:R-:W0:Y:S01]  /*5840*/  MUFU.EX2 R88, R88 ;  /* 0x0000005800587308 */ /* 0x000e220000000800 */
[----:B--2---:R-:W-:Y:S01]  /*5850*/  F2FP.SATFINITE.E4M3.F32.PACK_AB_MERGE_C R6, R5, R34, RZ ;  /* 0x000000220506723e */ /* 0x004fe200048070ff */
[----:B------:R-:W-:-:S03]  /*5860*/  FADD.FTZ R34, R34, R9 ;  /* 0x0000000922227221 */ /* 0x000fc60000010000 */
[----:B------:R-:W-:Y:S02]  /*5870*/  F2FP.SATFINITE.E4M3.F32.PACK_AB_MERGE_C R203, R30, R31, R6 ;  /* 0x0000001f1ecb723e */ /* 0x000fe40004807006 */
[----:B------:R-:W-:Y:S01]  /*5880*/  CS2R R30, SRZ ;  /* 0x00000000001e7805 */ /* 0x000fe2000001ff00 */
[----:B-1----:R-:W-:Y:S01]  /*5890*/  FADD.FTZ R3, R87, R2 ;  /* 0x0000000257037221 */ /* 0x002fe20000010000 */
[----:B------:R-:W-:-:S01]  /*58a0*/  FADD.FTZ R2, R5, R34 ;  /* 0x0000002205027221 */ /* 0x000fc20000010000 */
[----:B------:R-:W-:Y:S02]  /*58b0*/  CS2R R34, SRZ ;  /* 0x0000000000227805 */ /* 0x000fe4000001ff00 */
[C---:B0-----:R-:W-:Y:S01]  /*58c0*/  F2FP.SATFINITE.E4M3.F32.PACK_AB_MERGE_C R4, R88.reuse, R87, RZ ;  /* 0x000000575804723e */ /* 0x041fe200048070ff */
[----:B------:R-:W-:Y:S01]  /*58d0*/  FADD.FTZ R3, R88, R3 ;  /* 0x0000000358037221 */ /* 0x000fe20000010000 */
[----:B------:R-:W-:Y:S02]  /*58e0*/  CS2R R88, SRZ ;  /* 0x0000000000587805 */ /* 0x000fe4000001ff00 */
[----:B------:R-:W-:-:S02]  /*58f0*/  F2FP.SATFINITE.E4M3.F32.PACK_AB_MERGE_C R202, R86, R85, R4 ;  /* 0x0000005556ca723e */ /* 0x000fc40004807004 */
        /* <DEDUP_REMOVED lines=9> */
[----:B------:R-:W-:-:S05]  /*5990*/  ULDC UR52, c[0x0][0x988] ;  /* 0x0002620000347ab9 */ /* 0x000fca0000000800 */
.L_x_5829:
[----:B------:R-:W-:Y:S01]  /*59a0*/  ISETP.NE.AND P2, PT, RZ, UR40, PT ;  /* 0x00000028ff007c0c */ /* 0x000fe2000bf45270 */
[----:B------:R-:W-:-:S04]  /*59b0*/  UISETP.NE.AND UP0, UPT, UR55, 0x1, UPT ;  /* 0x000000013700788c */ /* 0x000fc8000bf05270 */
[----:B------:R-:W-:-:S04]  /*59c0*/  USEL UR44, URZ, 0x1, UP0 ;  /* 0x000000013f2c7887 */ /* 0x000fc80008000000 */
[----:B------:R-:W-:-:S04]  /*59d0*/  ULOP3.LUT UR44, UR57, UR44, URZ, 0x3c, !UPT ;  /* 0x0000002c392c7292 */ /* 0x000fc8000f8e3c3f */
[----:B------:R-:W-:Y:S08]  /*59e0*/  @P2 BRA `(.L_x_5819) ;  /* 0x0000000000382947 */ /* 0x000ff00003800000 */
[----:B------:R-:W-:Y:S05]  /*59f0*/  @!P0 BRA `(.L_x_5820) ;  /* 0x0000000000048947 */ /* 0x000fea0003800000 */
[----:B------:R-:W-:Y:S01]  /*5a00*/  BPT.TRAP 0x1 ;  /* 0x000000040000795c */ /* 0x000fe20000300000 */
.L_x_5820:
        /* <DEDUP_REMOVED lines=9> */
.L_x_5821:
[----:B-1----:R-:W-:Y:S05]  /*5aa0*/  @P1 BRA `(.L_x_5819) ;  /* 0x0000000000081947 */ /* 0x002fea0003800000 */
[----:B------:R-:W1:Y:S02]  /*5ab0*/  SYNCS.PHASECHK.TRANS64.TRYWAIT P1, [UR6+0x33430], R6 ;  /* 0x03343006ff0075a7 */ /* 0x000e640008020146 */
[----:B-1----:R-:W-:Y:S05]  /*5ac0*/  @!P1 BRA `(.L_x_5822) ;  /* 0x0000011400a49947 */ /* 0x002fea0003800000 */
.L_x_5819:
[----:B-1----:R-:W1:Y:S01]  /*5ad0*/  S2R R7, SR_TID.X ;  /* 0x0000000000077919 */ /* 0x002e620000002100 */
[----:B------:R-:W-:Y:S01]  /*5ae0*/  UIADD3 UR43, UR55, 0x1, URZ ;  /* 0x00000001372b7890 */ /* 0x000fe2000fffe03f */
[----:B------:R-:W-:Y:S01]  /*5af0*/  UMOV UR27, 0x80000020 ;  /* 0x80000020001b7882 */ /* 0x000fe20000000000 */
[----:B------:R-:W-:Y:S02]  /*5b00*/  UMOV UR28, UR24 ;  /* 0x00000018001c7c82 */ /* 0x000fe40008000000 */
[----:B------:R-:W-:Y:S01]  /*5b10*/  UISETP.NE.AND UP0, UPT, UR43, 0x2, UPT ;  /* 0x000000022b00788c */ /* 0x000fe2000bf05270 */
[----:B------:R-:W-:Y:S01]  /*5b20*/  UMOV UR29, UR25 ;  /* 0x00000019001d7c82 */ /* 0x000fe20008000000 */
[----:B------:R-:W-:Y:S02]  /*5b30*/  UMOV UR31, 0x80000020 ;  /* 0x80000020001f7882 */ /* 0x000fe40000000000 */
[----:B------:R-:W-:Y:S01]  /*5b40*/  USEL UR43, UR43, URZ, UP0 ;  /* 0x0000003f2b2b7287 */ /* 0x000fe20008000000 */
[----:B------:R-:W-:Y:S01]  /*5b50*/  UMOV UR32, UR24 ;  /* 0x0000001800207c82 */ /* 0x000fe20008000000 */
[----:B------:R-:W-:-:S02]  /*5b60*/  UMOV UR33, UR25 ;  /* 0x0000001900217c82 */ /* 0x000fc40008000000 */
[----:B------:R-:W-:Y:S01]  /*5b70*/  UIMAD UR58, UR43, 0x780, UR47 ;  /* 0x000007802b3a78a4 */ /* 0x000fe2000f8e022f */
[----:B------:R-:W-:Y:S01]  /*5b80*/  UMOV UR35, 0x80000020 ;  /* 0x8000002000237882 */ /* 0x000fe20000000000 */
[----:B------:R-:W-:Y:S02]  /*5b90*/  UMOV UR7, 0x80000020 ;  /* 0x8000002000077882 */ /* 0x000fe40000000000 */
[----:B------:R-:W-:Y:S02]  /*5ba0*/  UIADD3 UR30, UR58, 0x80, URZ ;  /* 0x000000803a1e7890 */ /* 0x000fe4000fffe03f */
[----:B------:R-:W-:Y:S02]  /*5bb0*/  UIADD3 UR34, UR58, 0x100, URZ ;  /* 0x000001003a227890 */ /* 0x000fe4000fffe03f */
[----:B------:R-:W-:Y:S01]  /*5bc0*/  UMOV UR26, UR58 ;  /* 0x0000003a001a7c82 */ /* 0x000fe20008000000 */
[----:B------:R-:W-:Y:S02]  /*5bd0*/  UIADD3 UR6, UR58, 0x200, URZ ;  /* 0x000002003a067890 */ /* 0x000fe4000fffe03f */
[----:B------:R-:W-:Y:S01]  /*5be0*/  UIADD3 UR10, UR58, 0x202, URZ ;  /* 0x000002023a0a7890 */ /* 0x000fe2000fffe03f */
[----:B------:R-:W-:Y:S01]  /*5bf0*/  UMOV UR11, 0x80000020 ;  /* 0x80000020000b7882 */ /* 0x000fe20000000000 */
[----:B------:R-:W-:Y:S01]  /*5c00*/  UIADD3 UR14, UR58, 0x282, URZ ;  /* 0x000002823a0e7890 */ /* 0x000fe2000fffe03f */
[----:B------:R-:W-:Y:S01]  /*5c10*/  UMOV UR15, 0x80000020 ;  /* 0x80000020000f7882 */ /* 0x000fe20000000000 */
[----:B------:R-:W-:Y:S01]  /*5c20*/  UIADD3 UR18, UR58, 0x500, URZ ;  /* 0x000005003a127890 */ /* 0x000fe2000fffe03f */
[----:B-1----:R-:W-:Y:S01]  /*5c30*/  SHF.R.U32.HI R7, RZ, 0x7, R7 ;  /* 0x00000007ff077819 */ /* 0x002fe20000011607 */
[----:B------:R-:W-:Y:S01]  /*5c40*/  UMOV UR19, 0x80000020 ;  /* 0x8000002000137882 */ /* 0x000fe20000000000 */
[----:B------:R-:W-:Y:S01]  /*5c50*/  UIADD3 UR22, UR58, 0x502, URZ ;  /* 0x000005023a167890 */ /* 0x000fe2000fffe03f */
[----:B------:R-:W-:-:S02]  /*5c60*/  UMOV UR23, 0x80000020 ;  /* 0x8000002000177882 */ /* 0x000fc40000000000 */
[----:B0-----:R-:W-:-:S05]  /*5c70*/  VIADD R6, R7, 0x8 ;  /* 0x0000000807067836 */ /* 0x001fca0000000000 */
[----:B------:R0:W-:Y:S06]  /*5c80*/  BAR.SYNC.DEFER_BLOCKING R6, 0x100 ;  /* 0x000400060000751d */ /* 0x0001ec0000010000 */
[----:B------:R-:W-:-:S06]  /*5c90*/  WARPGROUP.ARRIVE ;  /* 0x00000000000079c5 */ /* 0x000fcc0000000000 */
[----:B------:R-:W-:Y:S01]  /*5ca0*/  QGMMA.64x32x32.F32.E4M3.E4M3 R184, gdesc[UR24], RZ, !UPT, gsb0 ;  /* 0x0060000018b879f3 */ /* 0x000fe2000c0008ff */
[----:B------:R-:W-:Y:S01]  /*5cb0*/  UIADD3 UR26, UR58, 0x180, URZ ;  /* 0x000001803a1a7890 */ /* 0x000fe2000fffe03f */
        /* <DEDUP_REMOVED lines=160> */
.L_x_5824:
[----:B------:R-:W-:Y:S01]  /*66c0*/  ULEA UR6, UR55, UR41, 0x3 ;  /* 0x0000002937067291 */ /* 0x000fe2000f8e183f */
[----:B------:R-:W-:-:S05]  /*66d0*/  IMAD.U32 R6, RZ, RZ, UR57 ;  /* 0x00000039ff067e24 */ /* 0x000fca000f8e00ff */
[----:B------:R-:W-:-:S04]  /*66e0*/  SHF.L.U32 R6, R6, 0x1f, RZ ;  /* 0x0000001f06067819 */ /* 0x000fc800000006ff */
[----:B------:R0:W1:Y:S01]  /*66f0*/  SYNCS.PHASECHK.TRANS64.TRYWAIT P1, [UR6+0x33450], R6 ;  /* 0x03345006ff0075a7 */ /* 0x0000620008020146 */
[----:B------:R-:W-:Y:S05]  /*6700*/  @!P0 BRA `(.L_x_5825) ;  /* 0x0000000000048947 */ /* 0x000fea0003800000 */
[----:B------:R-:W-:Y:S01]  /*6710*/  BPT.TRAP 0x1 ;  /* 0x000000040000795c */ /* 0x000fe20000300000 */
.L_x_5825:
[----:B-1----:R-:W-:Y:S05]  /*6720*/  @P1 BRA `(.L_x_5823) ;  /* 0x0000000000081947 */ /* 0x002fea0003800000 */
[----:B------:R-:W1:Y:S02]  /*6730*/  SYNCS.PHASECHK.TRANS64.TRYWAIT P1, [UR6+0x33450], R6 ;  /* 0x03345006ff0075a7 */ /* 0x000e640008020146 */
[----:B-1----:R-:W-:Y:S05]  /*6740*/  @!P1 BRA `(.L_x_5826) ;  /* 0x00000108009c9947 */ /* 0x002fea0003800000 */
.L_x_5823:
        /* <DEDUP_REMOVED lines=36> */
.L_x_5827:
[----:B------:R-:W-:Y:S01]  /*6990*/  UISETP.NE.AND UP0, UPT, UR49, URZ, UPT ;  /* 0x0000003f3100728c */ /* 0x000fe2000bf05270 */
[C---:B------:R-:W-:Y:S01]  /*69a0*/  FMUL.FTZ R13, R0.reuse, R191 ;  /* 0x000000bf000d7220 */ /* 0x040fe20000410000 */
[C---:B------:R-:W-:Y:S01]  /*69b0*/  FMUL.FTZ R191, R0.reuse, R156 ;  /* 0x0000009c00bf7220 */ /* 0x040fe20000410000 */
[----:B------:R-:W-:Y:S01]  /*69c0*/  FMUL.FTZ R11, R0, R189 ;  /* 0x000000bd000b7220 */ /* 0x000fe20000410000 */
[----:B------:R-:W-:Y:S02]  /*69d0*/  VIADD R156, R18, UR37 ;  /* 0x00000025129c7c36 */ /* 0x000fe40008000000 */
[C---:B------:R-:W-:Y:S01]  /*69e0*/  FMUL.FTZ R189, R0.reuse, R152 ;  /* 0x0000009800bd7220 */ /* 0x040fe20000410000 */
[----:B------:R-:W-:Y:S01]  /*69f0*/  PLOP3.LUT P1, PT, PT, PT, UP0, 0x80, 0x0 ;  /* 0x000000000000781c */ /* 0x000fe20003f2f008 */
[C---:B------:R-:W-:Y:S01]  /*6a00*/  FMUL.FTZ R152, R0.reuse, R154 ;  /* 0x0000009a00987220 */ /* 0x040fe20000410000 */
[----:B------:R-:W-:Y:S01]  /*6a10*/  PLOP3.LUT P2, PT, PT, PT, UP0, 0x80, 0x0 ;  /* 0x000000000000781c */ /* 0x000fe20003f4f008 */
[C---:B------:R-:W-:Y:S01]  /*6a20*/  FMUL.FTZ R154, R0.reuse, R158 ;  /* 0x0000009e009a7220 */ /* 0x040fe20000410000 */
[C---:B0-----:R-:W-:Y:S01]  /*6a30*/  FMUL.FTZ R6, R0.reuse, R184 ;  /* 0x000000b800067220 */ /* 0x041fe20000410000 */
[----:B------:R-:W-:Y:S01]  /*6a40*/  @UP0 ULDC UR6, c[0x0][0x44c] ;  /* 0x0001130000060ab9 */ /* 0x000fe20000000800 */
[C---:B------:R-:W-:Y:S01]  /*6a50*/  FMUL.FTZ R184, R0.reuse, R196 ;  /* 0x000000c400b87220 */ /* 0x040fe20000410000 */
[C---:B------:R-:W-:Y:S01]  /*6a60*/  FMUL.FTZ R12, R0.reuse, R190 ;  /* 0x000000be000c7220 */ /* 0x040fe20000410000 */
[----:B------:R-:W0:Y:S01]  /*6a70*/  LDC R196, c[0x0][0x2f0] ;  /* 0x0000bc00ffc47b82 */ /* 0x000e220000000800 */
        /* <DEDUP_REMOVED lines=12> */
[C---:B------:R-:W-:Y:S01]  /*6b40*/  FMUL.FTZ R180, R0.reuse, R181 ;  /* 0x000000b500b47220 */ /* 0x040fe20000410000 */
[----:B------:R-:W-:Y:S01]  /*6b50*/  UIMAD UR6, UR56, -0xa0, UR6 ;  /* 0xffffff60380678a4 */ /* 0x000fe2000f8e0206 */
[----:B------:R-:W1:Y:S01]  /*6b60*/  SHFL.IDX PT, R162, R156, RZ, 0x1c1f ;  /* 0x001c1fff9ca27589 */ /* 0x000e6200000e0000 */
[C---:B------:R-:W-:Y:S01]  /*6b70*/  FMUL.FTZ R181, R0.reuse, R182 ;  /* 0x000000b600b57220 */ /* 0x040fe20000410000 */
[C---:B------:R-:W-:Y:S01]  /*6b80*/  FMUL.FTZ R193, R0.reuse, R160 ;  /* 0x000000a000c17220 */ /* 0x040fe20000410000 */
[----:B------:R-:W-:Y:S01]  /*6b90*/  FMUL.FTZ R182, R0, R183 ;  /* 0x000000b700b67220 */ /* 0x000fe20000410000 */
[----:B------:R-:W-:-:S02]  /*6ba0*/  IMAD.MOV.U32 R160, RZ, RZ, -0x2 ;  /* 0xfffffffeffa07424 */ /* 0x000fc400078e00ff */
[C---:B------:R-:W-:Y:S01]  /*6bb0*/  FMUL.FTZ R183, R0.reuse, R153 ;  /* 0x0000009900b77220 */ /* 0x040fe20000410000 */
[C---:B------:R-:W-:Y:S01]  /*6bc0*/  FMUL.FTZ R7, R0.reuse, R185 ;  /* 0x000000b900077220 */ /* 0x040fe20000410000 */
[C---:B------:R-:W-:Y:S01]  /*6bd0*/  FMUL.FTZ R153, R0.reuse, R155 ;  /* 0x0000009b00997220 */ /* 0x040fe20000410000 */
[C---:B------:R-:W-:Y:S01]  /*6be0*/  FMUL.FTZ R155, R0.reuse, R159 ;  /* 0x0000009f009b7220 */ /* 0x040fe20000410000 */
[----:B------:R-:W2:Y:S01]  /*6bf0*/  MUFU.TANH R6, R6 ;  /* 0x0000000600067308 */ /* 0x000ea20000002400 */
[----:B------:R-:W-:Y:S02]  /*6c00*/  IMAD R159, R17, R160, UR6 ;  /* 0x00000006119f7e24 */ /* 0x000fe4000f8e02a0 */
[C---:B------:R-:W-:Y:S01]  /*6c10*/  FMUL.FTZ R14, R0.reuse, R192 ;  /* 0x000000c0000e7220 */ /* 0x040fe20000410000 */
[C---:B------:R-:W-:Y:S01]  /*6c20*/  FMUL.FTZ R158, R0.reuse, R163 ;  /* 0x000000a3009e7220 */ /* 0x040fe20000410000 */
[----:B------:R-:W-:Y:S01]  /*6c30*/  FMUL.FTZ R185, R0, R197 ;  /* 0x000000c500b97220 */ /* 0x000fe20000410000 */
[----:B0-----:R-:W-:-:S02]  /*6c40*/  IMAD R159, R196, UR48, R159 ;  /* 0x00000030c49f7c24 */ /* 0x001fc4000f8e029f */
        /* <DEDUP_REMOVED lines=8> */
[----:B------:R-:W-:Y:S01]  /*6cd0*/  FMUL.FTZ R169, R0, R169 ;  /* 0x000000a900a97220 */ /* 0x000fe20000410000 */
[--C-:B-1----:R-:W-:Y:S01]  /*6ce0*/  IADD3 R162, R162, -UR53, R159.reuse ;  /* 0x80000035a2a27c10 */ /* 0x102fe2000fffe09f */
[----:B------:R-:W1:Y:S01]  /*6cf0*/  MUFU.TANH R10, R10 ;  /* 0x0000000a000a7308 */ /* 0x000e620000002400 */
[C---:B------:R-:W-:Y:S01]  /*6d00*/  FMUL.FTZ R172, R0.reuse, R172 ;  /* 0x000000ac00ac7220 */ /* 0x040fe20000410000 */
[----:B------:R-:W-:Y:S01]  /*6d10*/  FMUL.FTZ R173, R0, R173 ;  /* 0x000000ad00ad7220 */ /* 0x000fe20000410000 */
[----:B------:R-:W-:Y:S01]  /*6d20*/  ISETP.GT.AND P1, PT, R162, RZ, PT ;  /* 0x000000ffa200720c */ /* 0x000fe20003f24270 */
[----:B------:R-:W-:Y:S01]  /*6d30*/  FMUL.FTZ R176, R0, R176 ;  /* 0x000000b000b07220 */ /* 0x000fe20000410000 */
[----:B------:R-:W-:Y:S01]  /*6d40*/  ISETP.GT.AND P2, PT, R162, 0x1, PT ;  /* 0x00000001a200780c */ /* 0x000fe20003f44270 */
[----:B------:R-:W-:Y:S01]  /*6d50*/  FMUL.FTZ R192, R0, R161 ;  /* 0x000000a100c07220 */ /* 0x000fe20000410000 */
[----:B--2---:R-:W-:Y:S01]  /*6d60*/  FSEL R163, R6, -INF , P1 ;  /* 0xff80000006a37808 */ /* 0x004fe20000800000 */
[----:B------:R-:W2:Y:S01]  /*6d70*/  MUFU.TANH R11, R11 ;  /* 0x0000000b000b7308 */ /* 0x000ea20000002400 */
[----:B------:R-:W-:Y:S01]  /*6d80*/  ISETP.GT.AND P1, PT, R162, 0x8, PT ;  /* 0x00000008a200780c */ /* 0x000fe20003f24270 */
[C---:B------:R-:W-:Y:S01]  /*6d90*/  FMUL.FTZ R161, R0.reuse, R167 ;  /* 0x000000a700a17220 */ /* 0x040fe20000410000 */
[----:B0-----:R-:W-:Y:S01]  /*6da0*/  FSEL R7, R7, -INF , P2 ;  /* 0xff80000007077808 */ /* 0x001fe20001000000 */
[C---:B------:R-:W-:Y:S01]  /*6db0*/  FMUL.FTZ R167, R0.reuse, R140 ;  /* 0x0000008c00a77220 */ /* 0x040fe20000410000 */
[----:B------:R-:W-:Y:S01]  /*6dc0*/  FMNMX.FTZ R6, R163, R4, !PT ;  /* 0x00000004a3067209 */ /* 0x000fe20007810000 */
[----:B------:R-:W-:Y:S01]  /*6dd0*/  FMUL.FTZ R21, R0, R195 ;  /* 0x000000c300157220 */ /* 0x000fe20000410000 */
[----:B------:R-:W-:Y:S01]  /*6de0*/  ISETP.GT.AND P2, PT, R162, 0x9, PT ;  /* 0x00000009a200780c */ /* 0x000fe20003f44270 */
[----:B------:R-:W0:Y:S01]  /*6df0*/  MUFU.TANH R14, R14 ;  /* 0x0000000e000e7308 */ /* 0x000e220000002400 */
[----:B-1----:R-:W-:Y:S01]  /*6e00*/  FSEL R10, R10, -INF , P1 ;  /* 0xff8000000a0a7808 */ /* 0x002fe20000800000 */
[C---:B------:R-:W-:Y:S01]  /*6e10*/  FMUL.FTZ R195, R0.reuse, R141 ;  /* 0x0000008d00c37220 */ /* 0x040fe20000410000 */
[----:B------:R-:W-:Y:S01]  /*6e20*/  FMNMX.FTZ R137, R7, R6, !PT ;  /* 0x0000000607897209 */ /* 0x000fe20007810000 */
[----:B------:R-:W-:Y:S01]  /*6e30*/  FMUL.FTZ R6, R0, R138 ;  /* 0x0000008a00067220 */ /* 0x000fe20000410000 */
[----:B------:R-:W-:Y:S01]  /*6e40*/  ISETP.GT.AND P1, PT, R162, 0x10, PT ;  /* 0x00000010a200780c */ /* 0x000fe20003f24270 */
[----:B------:R-:W-:Y:S01]  /*6e50*/  FMUL.FTZ R196, R0, R144 ;  /* 0x0000009000c47220 */ /* 0x000fe20000410000 */
[----:B------:R-:W-:Y:S01]  /*6e60*/  FMNMX.FTZ R136, R10, R137, !PT ;  /* 0x000000890a887209 */ /* 0x000fe20007810000 */
[----:B------:R-:W1:Y:S01]  /*6e70*/  MUFU.TANH R15, R15 ;  /* 0x0000000f000f7308 */ /* 0x000e620000002400 */
[----:B--2---:R-:W-:Y:S01]  /*6e80*/  FSEL R11, R11, -INF , P2 ;  /* 0xff8000000b0b7808 */ /* 0x004fe20001000000 */
[----:B------:R-:W-:Y:S01]  /*6e90*/  FMUL.FTZ R197, R0, R145 ;  /* 0x0000009100c57220 */ /* 0x000fe20000410000 */
[----:B------:R-:W-:Y:S01]  /*6ea0*/  ISETP.GT.AND P2, PT, R162, 0x11, PT ;  /* 0x00000011a200780c */ /* 0x000fe20003f44270 */
[C---:B------:R-:W-:Y:S01]  /*6eb0*/  FMUL.FTZ R8, R0.reuse, R186 ;  /* 0x000000ba00087220 */ /* 0x040fe20000410000 */
[----:B------:R-:W-:Y:S01]  /*6ec0*/  FMNMX.FTZ R137, R11, R136, !PT ;  /* 0x000000880b897209 */ /* 0x000fe20007810000 */
[C---:B------:R-:W-:Y:S01]  /*6ed0*/  FMUL.FTZ R136, R0.reuse, R139 ;  /* 0x0000008b00887220 */ /* 0x040fe20000410000 */
[----:B------:R-:W-:Y:S01]  /*6ee0*/  FMUL.FTZ R186, R0, R198 ;  /* 0x000000c600ba7220 */ /* 0x000fe20000410000 */
[----:B------:R-:W2:Y:S01]  /*6ef0*/  MUFU.TANH R184, R184 ;  /* 0x000000b800b87308 */ /* 0x000ea20000002400 */
[----:B0-----:R-:W-:Y:S01]  /*6f00*/  FSEL R14, R14, -INF , P1 ;  /* 0xff8000000e0e7808 */ /* 0x001fe20000800000 */
[----:B------:R-:W-:Y:S01]  /*6f10*/  FMUL.FTZ R198, R0, R148 ;  /* 0x0000009400c67220 */ /* 0x000fe20000410000 */
[----:B------:R-:W-:Y:S01]  /*6f20*/  ISETP.GT.AND P1, PT, R162, 0x18, PT ;  /* 0x00000018a200780c */ /* 0x000fe20003f24270 */
[----:B------:R-:W-:Y:S01]  /*6f30*/  FMUL.FTZ R148, R0, R124 ;  /* 0x0000007c00947220 */ /* 0x000fe20000410000 */
[----:B------:R-:W-:Y:S01]  /*6f40*/  FMNMX.FTZ R138, R14, R137, !PT ;  /* 0x000000890e8a7209 */ /* 0x000fe20007810000 */
[C---:B------:R-:W-:Y:S01]  /*6f50*/  FMUL.FTZ R149, R0.reuse, R149 ;  /* 0x0000009500957220 */ /* 0x040fe20000410000 */
[----:B------:R-:W-:Y:S01]  /*6f60*/  FMUL.FTZ R121, R0, R121 ;  /* 0x0000007900797220 */ /* 0x000fe20000410000 */
[----:B------:R-:W0:Y:S01]  /*6f70*/  MUFU.TANH R185, R185 ;  /* 0x000000b900b97308 */ /* 0x000e220000002400 */
[----:B-1----:R-:W-:Y:S01]  /*6f80*/  FSEL R15, R15, -INF , P2 ;  /* 0xff8000000f0f7808 */ /* 0x002fe20001000000 */
[----:B------:R-:W1:Y:S01]  /*6f90*/  SHFL.IDX PT, R156, R156, 0x1, 0x1c1f ;  /* 0x003c1f009c9c7f89 */ /* 0x000e6200000e0000 */
[----:B------:R-:W-:Y:S01]  /*6fa0*/  ISETP.GT.AND P2, PT, R162, 0x19, PT ;  /* 0x00000019a200780c */ /* 0x000fe20003f44270 */
[C---:B------:R-:W-:Y:S01]  /*6fb0*/  FMUL.FTZ R9, R0.reuse, R187 ;  /* 0x000000bb00097220 */ /* 0x040fe20000410000 */
[----:B------:R-:W-:Y:S01]  /*6fc0*/  FMNMX.FTZ R137, R15, R138, !PT ;  /* 0x0000008a0f897209 */ /* 0x000fe20007810000 */
[----:B------:R-:W-:Y:S01]  /*6fd0*/  UMOV UR6, UR52 ;  /* 0x0000003400067c82 */ /* 0x000fe20008000000 */
[----:B------:R-:W-:Y:S01]  /*6fe0*/  FMUL.FTZ R187, R0, R199 ;  /* 0x000000c700bb7220 */ /* 0x000fe20000410000 */
[----:B------:R-:W3:Y:S01]  /*6ff0*/  MUFU.TANH R168, R168 ;  /* 0x000000a800a87308 */ /* 0x000ee20000002400 */
[----:B--2---:R-:W-:Y:S01]  /*7000*/  FSEL R184, R184, -INF , P1 ;  /* 0xff800000b8b87808 */ /* 0x004fe20000800000 */
[----:B------:R-:W-:Y:S01]  /*7010*/  FMUL.FTZ R170, R0, R170 ;  /* 0x000000aa00aa7220 */ /* 0x000fe20000410000 */
[----:B------:R-:W-:Y:S01]  /*7020*/  ISETP.GT.AND P1, PT, R162, 0x20, PT ;  /* 0x00000020a200780c */ /* 0x000fe20003f24270 */
[----:B------:R-:W-:Y:S01]  /*7030*/  FMUL.FTZ R171, R0, R171 ;  /* 0x000000ab00ab7220 */ /* 0x000fe20000410000 */
[----:B------:R-:W-:Y:S01]  /*7040*/  FMNMX.FTZ R138, R184, R137, !PT ;  /* 0x00000089b88a7209 */ /* 0x000fe20007810000 */
[C---:B------:R-:W-:Y:S01]  /*7050*/  FMUL.FTZ R174, R0.reuse, R174 ;  /* 0x000000ae00ae7220 */ /* 0x040fe20000410000 */
[C---:B------:R-:W-:Y:S01]  /*7060*/  FMUL.FTZ R175, R0.reuse, R175 ;  /* 0x000000af00af7220 */ /* 0x040fe20000410000 */
[----:B------:R-:W2:Y:S01]  /*7070*/  MUFU.TANH R169, R169 ;  /* 0x000000a900a97308 */ /* 0x000ea20000002400 */
[----:B0-----:R-:W-:Y:S01]  /*7080*/  FSEL R185, R185, -INF , P2 ;  /* 0xff800000b9b97808 */ /* 0x001fe20001000000 */
[----:B------:R-:W-:Y:S01]  /*7090*/  FMUL.FTZ R146, R0, R146 ;  /* 0x0000009200927220 */ /* 0x000fe20000410000 */
[----:B------:R-:W-:Y:S01]  /*70a0*/  ISETP.GT.AND P2, PT, R162, 0x21, PT ;  /* 0x00000021a200780c */ /* 0x000fe20003f44270 */
[C---:B------:R-:W-:Y:S01]  /*70b0*/  FMUL.FTZ R147, R0.reuse, R147 ;  /* 0x0000009300937220 */ /* 0x040fe20000410000 */
[----:B------:R-:W-:Y:S01]  /*70c0*/  FMNMX.FTZ R137, R185, R138, !PT ;  /* 0x0000008ab9897209 */ /* 0x000fe20007810000 */
[C---:B------:R-:W-:Y:S01]  /*70d0*/  FMUL.FTZ R150, R0.reuse, R150 ;  /* 0x0000009600967220 */ /* 0x040fe20000410000 */
[----:B------:R-:W-:Y:S01]  /*70e0*/  FMUL.FTZ R151, R0, R151 ;  /* 0x0000009700977220 */ /* 0x000fe20000410000 */
[----:B------:R-:W0:Y:S01]  /*70f0*/  MUFU.TANH R172, R172 ;  /* 0x000000ac00ac7308 */ /* 0x000e220000002400 */
[----:B---3--:R-:W-:Y:S01]  /*7100*/  FSEL R168, R168, -INF , P1 ;  /* 0xff800000a8a87808 */ /* 0x008fe20000800000 */
[----:B------:R-:W-:Y:S01]  /*7110*/  FMUL.FTZ R122, R0, R122 ;  /* 0x0000007a007a7220 */ /* 0x000fe20000410000 */
[----:B------:R-:W-:Y:S01]  /*7120*/  ISETP.GT.AND P1, PT, R162, 0x28, PT ;  /* 0x00000028a200780c */ /* 0x000fe20003f24270 */
[----:B------:R-:W-:Y:S01]  /*7130*/  FMUL.FTZ R123, R0, R123 ;  /* 0x0000007b007b7220 */ /* 0x000fe20000410000 */
[----:B------:R-:W-:Y:S01]  /*7140*/  FMNMX.FTZ R138, R168, R137, !PT ;  /* 0x00000089a88a7209 */ /* 0x000fe20007810000 */
[----:B------:R-:W-:Y:S01]  /*7150*/  FMUL.FTZ R126, R0, R126 ;  /* 0x0000007e007e7220 */ /* 0x000fe20000410000 */
[----:B-1----:R-:W-:Y:S01]  /*7160*/  IADD3 R159, R156, -UR53, R159 ;  /* 0x800000359c9f7c10 */ /* 0x002fe2000fffe09f */
[----:B------:R-:W1:Y:S01]  /*7170*/  MUFU.TANH R173, R173 ;  /* 0x000000ad00ad7308 */ /* 0x000e620000002400 */
[----:B--2---:R-:W-:Y:S01]  /*7180*/  FSEL R169, R169, -INF , P2 ;  /* 0xff800000a9a97808 */ /* 0x004fe20001000000 */
[----:B------:R-:W-:Y:S01]  /*7190*/  FMUL.FTZ R127, R0, R127 ;  /* 0x0000007f007f7220 */ /* 0x000fe20000410000 */
[----:B------:R-:W-:Y:S01]  /*71a0*/  ISETP.GT.AND P2, PT, R162, 0x29, PT ;  /* 0x00000029a200780c */ /* 0x000fe20003f44270 */
[C---:B------:R-:W-:Y:S01]  /*71b0*/  FMUL.FTZ R130, R0.reuse, R130 ;  /* 0x0000008200827220 */ /* 0x040fe20000410000 */
[----:B------:R-:W-:Y:S01]  /*71c0*/  FMNMX.FTZ R137, R169, R138, !PT ;  /* 0x0000008aa9897209 */ /* 0x000fe20007810000 */
[----:B------:R-:W-:Y:S01]  /*71d0*/  FMUL.FTZ R131, R0, R131 ;  /* 0x0000008300837220 */ /* 0x000fe20000410000 */
[----:B------:R-:W-:Y:S01]  /*71e0*/  ISETP.GT.AND P3, PT, R159, 0x1, PT ;  /* 0x000000019f00780c */ /* 0x000fe20003f64270 */
[----:B------:R-:W2:Y:S01]  /*71f0*/  MUFU.TANH R176, R176 ;  /* 0x000000b000b07308 */ /* 0x000ea20000002400 */
[----:B0-----:R-:W-:Y:S01]  /*7200*/  FSEL R172, R172, -INF , P1 ;  /* 0xff800000acac7808 */ /* 0x001fe20000800000 */
[----:B------:R-:W-:Y:S01]  /*7210*/  FMUL.FTZ R135, R0, R135 ;  /* 0x0000008700877220 */ /* 0x000fe20000410000 */
[----:B------:R-:W-:Y:S01]  /*7220*/  ISETP.GT.AND P1, PT, R162, 0x30, PT ;  /* 0x00000030a200780c */ /* 0x000fe20003f24270 */
[----:B------:R-:W-:Y:S01]  /*7230*/  ULEA UR7, UR43, UR41, 0x3 ;  /* 0x000000292b077291 */ /* 0x000fe2000f8e183f */
[----:B------:R-:W-:-:S03]  /*7240*/  FMNMX.FTZ R138, R172, R137, !PT ;  /* 0x00000089ac8a7209 */ /* 0x000fc60007810000 */
[----:B------:R-:W0:Y:S01]  /*7250*/  MUFU.TANH R188, R188 ;  /* 0x000000bc00bc7308 */ /* 0x000e220000002400 */
[----:B-1----:R-:W-:Y:S01]  /*7260*/  FSEL R173, R173, -INF , P2 ;  /* 0xff800000adad7808 */ /* 0x002fe20001000000 */
[----:B------:R-:W-:Y:S01]  /*7270*/  UIADD3 UR7, UR7, 0x33440, URZ ;  /* 0x0003344007077890 */ /* 0x000fe2000fffe03f */
[----:B------:R-:W-:Y:S02]  /*7280*/  ISETP.GT.AND P2, PT, R162, 0x31, PT ;  /* 0x00000031a200780c */ /* 0x000fe40003f44270 */
[----:B------:R-:W-:Y:S01]  /*7290*/  FMNMX.FTZ R137, R173, R138, !PT ;  /* 0x0000008aad897209 */ /* 0x000fe20007810000 */
[----:B------:R-:W-:Y:S02]  /*72a0*/  UPRMT UR7, UR39, 0x654, UR7 ;  /* 0x0000065427077896 */ /* 0x000fe40008000007 */
[----:B------:R-:W1:Y:S01]  /*72b0*/  MUFU.TANH R179, R179 ;  /* 0x000000b300b37308 */ /* 0x000e620000002400 */
[----:B--2---:R-:W-:Y:S02]  /*72c0*/  FSEL R176, R176, -INF , P1 ;  /* 0xff800000b0b07808 */ /* 0x004fe40000800000 */
[----:B------:R-:W-:-:S02]  /*72d0*/  ISETP.GT.AND P1, PT, R162, 0x38, PT ;  /* 0x00000038a200780c */ /* 0x000fc40003f24270 */
[----:B------:R-:W-:Y:S02]  /*72e0*/  FMNMX.FTZ R137, R176, R137, !PT ;  /* 0x00000089b0897209 */ /* 0x000fe40007810000 */
[----:B------:R-:W-:Y:S01]  /*72f0*/  SYNCS.ARRIVE.TRANS64.RED.A1T0 RZ, [UR7], RZ ;  /* 0x000000ffffff79a7 */ /* 0x000fe20008100407 */
[----:B------:R-:W2:Y:S01]  /*7300*/  MUFU.TANH R180, R180 ;  /* 0x000000b400b47308 */ /* 0x000ea20000002400 */
[----:B0-----:R-:W-:Y:S02]  /*7310*/  FSEL R188, R188, -INF , P2 ;  /* 0xff800000bcbc7808 */ /* 0x001fe40001000000 */
[----:B------:R-:W-:Y:S02]  /*7320*/  ISETP.GT.AND P2, PT, R162, 0x39, PT ;  /* 0x00000039a200780c */ /* 0x000fe40003f44270 */
[----:B------:R-:W-:-:S03]  /*7330*/  FMNMX.FTZ R138, R188, R137, !PT ;  /* 0x00000089bc8a7209 */ /* 0x000fc60007810000 */
        /* <DEDUP_REMOVED lines=21> */
[----:B0-----:R-:W-:Y:S01]  /*7490*/  FSEL R138, R190, -INF , P2 ;  /* 0xff800000be8a7808 */ /* 0x001fe20001000000 */
[----:B------:R-:W-:Y:S01]  /*74a0*/  FMUL.FTZ R190, R0, R120 ;  /* 0x0000007800be7220 */ /* 0x000fe20000410000 */
        /* <DEDUP_REMOVED lines=15> */
[----:B-1----:R-:W-:Y:S01]  /*75a0*/  FSEL R141, R164, -INF , P2 ;  /* 0xff800000a48d7808 */ /* 0x002fe20001000000 */
[----:B------:R-:W-:Y:S01]  /*75b0*/  FMUL.FTZ R164, R0, R125 ;  /* 0x0000007d00a47220 */ /* 0x000fe20000410000 */
[----:B------:R-:W-:Y:S02]  /*75c0*/  ISETP.GT.AND P2, PT, R162, 0x61, PT ;  /* 0x00000061a200780c */ /* 0x000fe40003f44270 */
[----:B------:R-:W-:-:S03]  /*75d0*/  FMNMX.FTZ R145, R141, R144, !PT ;  /* 0x000000908d917209 */ /* 0x000fc60007810000 */
[----:B------:R-:W1:Y:S01]  /*75e0*/  MUFU.TANH R167, R167 ;  /* 0x000000a700a77308 */ /* 0x000e620000002400 */
[----:B--2---:R-:W-:Y:S01]  /*75f0*/  FSEL R124, R165, -INF , P1 ;  /* 0xff800000a57c7808 */ /* 0x004fe20000800000 */
[----:B------:R-:W-:Y:S01]  /*7600*/  FMUL.FTZ R165, R0, R128 ;  /* 0x0000008000a57220 */ /* 0x000fe20000410000 */
        /* <DEDUP_REMOVED lines=10> */
[----:B------:R-:W-:Y:S01]  /*76b0*/  MUFU.TANH R197, R197 ;  /* 0x000000c500c57308 */ /* 0x000fe20000002400 */
[----:B--2---:R-:W-:Y:S02]  /*76c0*/  FSEL R145, R195, -INF , P2 ;  /* 0xff800000c3917808 */ /* 0x004fe40001000000 */
[----:B------:R-:W-:Y:S02]  /*76d0*/  ISETP.GT.AND P2, PT, R162, 0x71, PT ;  /* 0x00000071a200780c */ /* 0x000fe40003f44270 */
[----:B------:R-:W-:Y:S01]  /*76e0*/  FMNMX.FTZ R167, R145, R166, !PT ;  /* 0x000000a691a77209 */ /* 0x000fe20007810000 */
[----:B------:R-:W-:Y:S02]  /*76f0*/  FMUL.FTZ R166, R0, R129 ;  /* 0x0000008100a67220 */ /* 0x000fe40000410000 */
[----:B------:R-:W1:Y:S01]  /*7700*/  MUFU.TANH R198, R198 ;  /* 0x000000c600c67308 */ /* 0x000e620000002400 */
[----:B0-----:R-:W-:Y:S02]  /*7710*/  FSEL R128, R196, -INF , P1 ;  /* 0xff800000c4807808 */ /* 0x001fe40000800000 */
[----:B------:R-:W-:-:S02]  /*7720*/  ISETP.GT.AND P1, PT, R162, 0x78, PT ;  /* 0x00000078a200780c */ /* 0x000fc40003f24270 */
[----:B------:R-:W-:-:S03]  /*7730*/  FMNMX.FTZ R167, R128, R167, !PT ;  /* 0x000000a780a77209 */ /* 0x000fc60007810000 */
[----:B------:R-:W0:Y:S08]  /*7740*/  MUFU.TANH R149, R149 ;  /* 0x0000009500957308 */ /* 0x000e300000002400 */
[----:B------:R-:W2:Y:S01]  /*7750*/  MUFU.TANH R190, R190 ;  /* 0x000000be00be7308 */ /* 0x000ea20000002400 */
[----:B-1----:R-:W-:Y:S02]  /*7760*/  FSEL R129, R198, -INF , P1 ;  /* 0xff800000c6817808 */ /* 0x002fe40000800000 */
[----:B------:R-:W-:-:S05]  /*7770*/  ISETP.GT.AND P1, PT, R162, 0x80, PT ;  /* 0x00000080a200780c */ /* 0x000fca0003f24270 */
[----:B------:R-:W1:Y:S08]  /*7780*/  MUFU.TANH R121, R121 ;  /* 0x0000007900797308 */ /* 0x000e700000002400 */
[----:B------:R3:W4:Y:S08]  /*7790*/  MUFU.TANH R191, R148 ;  /* 0x0000009400bf7308 */ /* 0x0007300000002400 */
[----:B------:R5:W4:Y:S01]  /*77a0*/  MUFU.TANH R192, R164 ;  /* 0x000000a400c07308 */ /* 0x000b220000002400 */
[----:B---3--:R-:W-:-:S02]  /*77b0*/  FSEL R148, R197, -INF , P2 ;  /* 0xff800000c5947808 */ /* 0x008fc40001000000 */
[----:B------:R-:W-:-:S04]  /*77c0*/  ISETP.GT.AND P2, PT, R162, 0x79, PT ;  /* 0x00000079a200780c */ /* 0x000fc80003f44270 */
[----:B0-----:R-:W-:Y:S01]  /*77d0*/  FSEL R149, R149, -INF , P2 ;  /* 0xff80000095957808 */ /* 0x001fe20001000000 */
[----:B------:R0:W3:Y:S01]  /*77e0*/  MUFU.TANH R193, R165 ;  /* 0x000000a500c17308 */ /* 0x0000e20000002400 */
[----:B-----5:R-:W-:Y:S01]  /*77f0*/  FMNMX.FTZ R164, R148, R167, !PT ;  /* 0x000000a794a47209 */ /* 0x020fe20007810000 */
[----:B------:R-:W-:Y:S01]  /*7800*/  FMUL.FTZ R167, R0, R132 ;  /* 0x0000008400a77220 */ /* 0x000fe20000410000 */
[----:B------:R-:W-:Y:S02]  /*7810*/  ISETP.GT.AND P2, PT, R162, 0x81, PT ;  /* 0x00000081a200780c */ /* 0x000fe40003f44270 */
[----:B------:R-:W-:Y:S02]  /*7820*/  FMNMX.FTZ R164, R129, R164, !PT ;  /* 0x000000a481a47209 */ /* 0x000fe40007810000 */
[----:B--2---:R-:W-:Y:S01]  /*7830*/  FSEL R132, R190, -INF , P1 ;  /* 0xff800000be847808 */ /* 0x004fe20000800000 */
[----:B------:R2:W5:Y:S01]  /*7840*/  MUFU.TANH R194, R166 ;  /* 0x000000a600c27308 */ /* 0x0005620000002400 */
[----:B0-----:R-:W-:-:S02]  /*7850*/  FMNMX.FTZ R165, R149, R164, !PT ;  /* 0x000000a495a57209 */ /* 0x001fc40007810000 */
[----:B------:R-:W-:Y:S02]  /*7860*/  ISETP.GT.AND P1, PT, R162, 0x88, PT ;  /* 0x00000088a200780c */ /* 0x000fe40003f24270 */
[----:B-1----:R-:W-:Y:S01]  /*7870*/  FSEL R164, R121, -INF , P2 ;  /* 0xff80000079a47808 */ /* 0x002fe20001000000 */
[----:B------:R-:W-:Y:S01]  /*7880*/  FMUL.FTZ R121, R0, R133 ;  /* 0x0000008500797220 */ /* 0x000fe20000410000 */
[----:B------:R-:W-:Y:S01]  /*7890*/  FMNMX.FTZ R165, R132, R165, !PT ;  /* 0x000000a584a57209 */ /* 0x000fe20007810000 */
[----:B------:R3:W0:Y:S01]  /*78a0*/  MUFU.TANH R195, R167 ;  /* 0x000000a700c37308 */ /* 0x0006220000002400 */
[----:B------:R-:W-:Y:S02]  /*78b0*/  ISETP.GT.AND P2, PT, R162, 0x89, PT ;  /* 0x00000089a200780c */ /* 0x000fe40003f44270 */
[----:B----4-:R-:W-:Y:S02]  /*78c0*/  FSEL R133, R191, -INF , P1 ;  /* 0xff800000bf857808 */ /* 0x010fe40000800000 */
[----:B--2---:R-:W-:-:S02]  /*78d0*/  FMNMX.FTZ R166, R164, R165, !PT ;  /* 0x000000a5a4a67209 */ /* 0x004fc40007810000 */
[----:B------:R-:W-:Y:S01]  /*78e0*/  ISETP.GT.AND P1, PT, R162, 0x90, PT ;  /* 0x00000090a200780c */ /* 0x000fe20003f24270 */
[----:B------:R1:W2:Y:S01]  /*78f0*/  MUFU.TANH R191, R121 ;  /* 0x0000007900bf7308 */ /* 0x0002a20000002400 */
[----:B------:R-:W-:Y:S02]  /*7900*/  FSEL R165, R192, -INF , P2 ;  /* 0xff800000c0a57808 */ /* 0x000fe40001000000 */
[----:B------:R-:W-:Y:S01]  /*7910*/  FMNMX.FTZ R190, R133, R166, !PT ;  /* 0x000000a685be7209 */ /* 0x000fe20007810000 */
[----:B------:R-:W-:Y:S01]  /*7920*/  FMUL.FTZ R166, R0, R142 ;  /* 0x0000008e00a67220 */ /* 0x000fe20000410000 */
[----:B------:R-:W-:Y:S02]  /*7930*/  ISETP.GT.AND P2, PT, R162, 0x91, PT ;  /* 0x00000091a200780c */ /* 0x000fe40003f44270 */
[----:B---3--:R-:W-:Y:S01]  /*7940*/  FSEL R167, R193, -INF , P1 ;  /* 0xff800000c1a77808 */ /* 0x008fe20000800000 */
[----:B------:R-:W3:Y:S01]  /*7950*/  MUFU.TANH R8, R8 ;  /* 0x0000000800087308 */ /* 0x000ee20000002400 */
[----:B------:R-:W-:-:S02]  /*7960*/  FMNMX.FTZ R190, R165, R190, !PT ;  /* 0x000000bea5be7209 */ /* 0x000fc40007810000 */
[----:B------:R-:W-:Y:S02]  /*7970*/  ISETP.GT.AND P1, PT, R162, 0x98, PT ;  /* 0x00000098a200780c */ /* 0x000fe40003f24270 */
[----:B-----5:R-:W-:Y:S02]  /*7980*/  FSEL R142, R194, -INF , P2 ;  /* 0xff800000c28e7808 */ /* 0x020fe40001000000 */
[----:B-1----:R-:W-:Y:S01]  /*7990*/  FMNMX.FTZ R121, R167, R190, !PT ;  /* 0x000000bea7797209 */ /* 0x002fe20007810000 */
[----:B------:R-:W-:Y:S01]  /*79a0*/  FMUL.FTZ R190, R0, R143 ;  /* 0x0000008f00be7220 */ /* 0x000fe20000410000 */
[----:B------:R-:W-:Y:S01]  /*79b0*/  ISETP.GT.AND P2, PT, R162, 0x99, PT ;  /* 0x00000099a200780c */ /* 0x000fe20003f44270 */
[----:B------:R-:W1:Y:S01]  /*79c0*/  MUFU.TANH R9, R9 ;  /* 0x0000000900097308 */ /* 0x000e620000002400 */
[----:B0-----:R-:W-:Y:S02]  /*79d0*/  FSEL R162, R195, -INF , P1 ;  /* 0xff800000c3a27808 */ /* 0x001fe40000800000 */
[----:B------:R-:W-:-:S02]  /*79e0*/  FMNMX.FTZ R121, R142, R121, !PT ;  /* 0x000000798e797209 */ /* 0x000fc40007810000 */
[----:B--2---:R-:W-:Y:S02]  /*79f0*/  FSEL R143, R191, -INF , P2 ;  /* 0xff800000bf8f7808 */ /* 0x004fe40001000000 */
[----:B------:R-:W-:Y:S01]  /*7a00*/  FMNMX.FTZ R192, R162, R121, !PT ;  /* 0x00000079a2c07209 */ /* 0x000fe20007810000 */
[----:B------:R-:W0:Y:S01]  /*7a10*/  MUFU.TANH R12, R12 ;  /* 0x0000000c000c7308 */ /* 0x000e220000002400 */
[----:B------:R-:W-:Y:S02]  /*7a20*/  ISETP.GT.AND P2, PT, R159, RZ, PT ;  /* 0x000000ff9f00720c */ /* 0x000fe40003f44270 */
[----:B------:R-:W-:Y:S02]  /*7a30*/  FMNMX.FTZ R192, R143, R192, !PT ;  /* 0x000000c08fc07209 */ /* 0x000fe40007810000 */
[----:B---3--:R-:W-:Y:S02]  /*7a40*/  FSEL R8, R8, -INF , P2 ;  /* 0xff80000008087808 */ /* 0x008fe40001000000 */
[----:B------:R-:W-:Y:S01]  /*7a50*/  ISETP.GT.AND P2, PT, R159, 0x8, PT ;  /* 0x000000089f00780c */ /* 0x000fe20003f44270 */
[----:B------:R-:W2:Y:S01]  /*7a60*/  SHFL.BFLY PT, R121, R192, 0x2, 0x1f ;  /* 0x0c401f00c0797f89 */ /* 0x000ea200000e0000 */
[----:B------:R-:W3:Y:S01]  /*7a70*/  MUFU.TANH R13, R13 ;  /* 0x0000000d000d7308 */ /* 0x000ee20000002400 */
[----:B-1----:R-:W-:-:S02]  /*7a80*/  FSEL R9, R9, -INF , P3 ;  /* 0xff80000009097808 */ /* 0x002fc40001800000 */
[----:B------:R-:W-:-:S05]  /*7a90*/  ISETP.GT.AND P3, PT, R159, 0x9, PT ;  /* 0x000000099f00780c */ /* 0x000fca0003f64270 */
[----:B------:R-:W1:Y:S01]  /*7aa0*/  MUFU.TANH R20, R20 ;  /* 0x0000001400147308 */ /* 0x000e620000002400 */
[----:B0-----:R-:W-:Y:S02]  /*7ab0*/  FSEL R156, R12, -INF , P2 ;  /* 0xff8000000c9c7808 */ /* 0x001fe40001000000 */
[----:B------:R-:W-:-:S05]  /*7ac0*/  ISETP.GT.AND P2, PT, R159, 0x10, PT ;  /* 0x000000109f00780c */ /* 0x000fca0003f44270 */
[----:B------:R-:W0:Y:S01]  /*7ad0*/  MUFU.TANH R21, R21 ;  /* 0x0000001500157308 */ /* 0x000e220000002400 */
[----:B---3--:R-:W-:Y:S02]  /*7ae0*/  FSEL R13, R13, -INF , P3 ;  /* 0xff8000000d0d7808 */ /* 0x008fe40001800000 */
[----:B------:R-:W-:Y:S02]  /*7af0*/  ISETP.GT.AND P3, PT, R159, 0x11, PT ;  /* 0x000000119f00780c */ /* 0x000fe40003f64270 */
[----:B--2---:R-:W-:-:S03]  /*7b00*/  FMNMX.FTZ R191, R192, R121, !PT ;  /* 0x00000079c0bf7209 */ /* 0x004fc60007810000 */
[----:B------:R-:W2:Y:S01]  /*7b10*/  MUFU.TANH R186, R186 ;  /* 0x000000ba00ba7308 */ /* 0x000ea20000002400 */
[----:B-1----:R-:W-:Y:S02]  /*7b20*/  FSEL R20, R20, -INF , P2 ;  /* 0xff80000014147808 */ /* 0x002fe40001000000 */
[----:B------:R-:W-:Y:S01]  /*7b30*/  ISETP.GT.AND P2, PT, R159, 0x18, PT ;  /* 0x000000189f00780c */ /* 0x000fe20003f44270 */
[----:B------:R-:W1:Y:S04]  /*7b40*/  SHFL.BFLY PT, R192, R191, 0x1, 0x1f ;  /* 0x0c201f00bfc07f89 */ /* 0x000e6800000e0000 */
[----:B------:R-:W3:Y:S01]  /*7b50*/  MUFU.TANH R187, R187 ;  /* 0x000000bb00bb7308 */ /* 0x000ee20000002400 */
[----:B0-----:R-:W-:Y:S02]  /*7b60*/  FSEL R21, R21, -INF , P3 ;  /* 0xff80000015157808 */ /* 0x001fe40001800000 */
[----:B------:R-:W-:-:S05]  /*7b70*/  ISETP.GT.AND P3, PT, R159, 0x19, PT ;  /* 0x000000199f00780c */ /* 0x000fca0003f64270 */
[----:B------:R-:W0:Y:S01]  /*7b80*/  MUFU.TANH R170, R170 ;  /* 0x000000aa00aa7308 */ /* 0x000e220000002400 */
[----:B--2---:R-:W-:Y:S02]  /*7b90*/  FSEL R186, R186, -INF , P2 ;  /* 0xff800000baba7808 */ /* 0x004fe40001000000 */
[----:B------:R-:W-:-:S05]  /*7ba0*/  ISETP.GT.AND P2, PT, R159, 0x20, PT ;  /* 0x000000209f00780c */ /* 0x000fca0003f44270 */
[----:B------:R-:W2:Y:S01]  /*7bb0*/  MUFU.TANH R171, R171 ;  /* 0x000000ab00ab7308 */ /* 0x000ea20000002400 */
[----:B---3--:R-:W-:Y:S02]  /*7bc0*/  FSEL R187, R187, -INF , P3 ;  /* 0xff800000bbbb7808 */ /* 0x008fe40001800000 */
[----:B------:R-:W-:Y:S02]  /*7bd0*/  ISETP.GT.AND P3, PT, R159, 0x21, PT ;  /* 0x000000219f00780c */ /* 0x000fe40003f64270 */
[----:B-1----:R-:W-:Y:S01]  /*7be0*/  FMNMX.FTZ R121, R191, R192, !PT ;  /* 0x000000c0bf797209 */ /* 0x002fe20007810000 */
[----:B------:R-:W-:Y:S01]  /*7bf0*/  FMUL.FTZ R191, R0, R134 ;  /* 0x0000008600bf7220 */ /* 0x000fe20000410000 */
[----:B------:R-:W-:Y:S01]  /*7c00*/  IMAD.U32 R134, RZ, RZ, UR6 ;  /* 0x00000006ff867e24 */ /* 0x000fe2000f8e00ff */
[----:B------:R-:W1:Y:S01]  /*7c10*/  MUFU.TANH R174, R174 ;  /* 0x000000ae00ae7308 */ /* 0x000e620000002400 */
[C---:B------:R-:W-:Y:S02]  /*7c20*/  FSETP.NEU.FTZ.AND P1, PT, R121.reuse, -INF , PT ;  /* 0xff8000007900780b */ /* 0x040fe40003f3d000 */
[----:B------:R-:W-:-:S01]  /*7c30*/  FFMA.FTZ R134, R121, R134, -8 ;  /* 0xc100000079867423 */ /* 0x000fc20000010086 */
[----:B0-----:R-:W-:-:S02]  /*7c40*/  FSEL R170, R170, -INF , P2 ;  /* 0xff800000aaaa7808 */ /* 0x001fc40001000000 */
[----:B------:R-:W-:Y:S02]  /*7c50*/  ISETP.GT.AND P2, PT, R159, 0x28, PT ;  /* 0x000000289f00780c */ /* 0x000fe40003f44270 */
[----:B------:R-:W-:Y:S01]  /*7c60*/  FSEL R134, R134, RZ, P1 ;  /* 0x000000ff86867208 */ /* 0x000fe20000800000 */
[----:B------:R-:W0:Y:S01]  /*7c70*/  MUFU.TANH R175, R175 ;  /* 0x000000af00af7308 */ /* 0x000e220000002400 */
[----:B--2---:R-:W-:Y:S02]  /*7c80*/  FSEL R171, R171, -INF , P3 ;  /* 0xff800000abab7808 */ /* 0x004fe40001800000 */
[----:B------:R-:W-:Y:S01]  /*7c90*/  ISETP.GT.AND P3, PT, R159, 0x29, PT ;  /* 0x000000299f00780c */ /* 0x000fe20003f64270 */
[----:B------:R-:W-:-:S01]  /*7ca0*/  FFMA.FTZ R193, R184, UR6, -R134 ;  /* 0x00000006b8c17c23 */ /* 0x000fc20008010886 */
[----:B------:R-:W-:Y:S01]  /*7cb0*/  FMNMX.FTZ R184, R8, R5, !PT ;  /* 0x0000000508b87209 */ /* 0x000fe20007810000 */
[----:B------:R-:W-:-:S01]  /*7cc0*/  FFMA.FTZ R192, R163, UR6, -R134 ;  /* 0x00000006a3c07c23 */ /* 0x000fc20008010886 */
[--C-:B------:R-:W-:Y:S01]  /*7cd0*/  FFMA.FTZ R194, R185, UR6, -R134.reuse ;  /* 0x00000006b9c27c23 */ /* 0x100fe20008010886 */
[----:B------:R-:W2:Y:S01]  /*7ce0*/  MUFU.TANH R177, R177 ;  /* 0x000000b100b17308 */ /* 0x000ea20000002400 */
[----:B------:R-:W-:Y:S01]  /*7cf0*/  FMNMX.FTZ R163, R9, R184, !PT ;  /* 0x000000b809a37209 */ /* 0x000fe20007810000 */
[--C-:B------:R-:W-:Y:S01]  /*7d00*/  FFMA.FTZ R195, R189, UR6, -R134.reuse ;  /* 0x00000006bdc37c23 */ /* 0x100fe20008010886 */
[----:B-1----:R-:W-:Y:S01]  /*7d10*/  FSEL R174, R174, -INF , P2 ;  /* 0xff800000aeae7808 */ /* 0x002fe20001000000 */
[--C-:B------:R-:W-:Y:S01]  /*7d20*/  FFMA.FTZ R7, R7, UR6, -R134.reuse ;  /* 0x0000000607077c23 */ /* 0x100fe20008010886 */
[----:B------:R-:W-:Y:S01]  /*7d30*/  FMNMX.FTZ R184, R156, R163, !PT ;  /* 0x000000a39cb87209 */ /* 0x000fe20007810000 */
[--C-:B------:R-:W-:Y:S01]  /*7d40*/  FFMA.FTZ R10, R10, UR6, -R134.reuse ;  /* 0x000000060a0a7c23 */ /* 0x100fe20008010886 */
[----:B------:R-:W-:Y:S01]  /*7d50*/  ISETP.GT.AND P2, PT, R159, 0x30, PT ;  /* 0x000000309f00780c */ /* 0x000fe20003f44270 */
[----:B------:R-:W1:Y:S01]  /*7d60*/  MUFU.TANH R178, R178 ;  /* 0x000000b200b27308 */ /* 0x000e620000002400 */
[----:B------:R-:W-:Y:S01]  /*7d70*/  FMNMX.FTZ R185, R13, R184, !PT ;  /* 0x000000b80db97209 */ /* 0x000fe20007810000 */
[--C-:B------:R-:W-:Y:S01]  /*7d80*/  FFMA.FTZ R11, R11, UR6, -R134.reuse ;  /* 0x000000060b0b7c23 */ /* 0x100fe20008010886 */
[----:B0-----:R-:W-:Y:S01]  /*7d90*/  FSEL R175, R175, -INF , P3 ;  /* 0xff800000afaf7808 */ /* 0x001fe20001800000 */
[--C-:B------:R-:W-:Y:S01]  /*7da0*/  FFMA.FTZ R14, R14, UR6, -R134.reuse ;  /* 0x000000060e0e7c23 */ /* 0x100fe20008010886 */
[----:B------:R-:W-:Y:S01]  /*7db0*/  FMNMX.FTZ R184, R20, R185, !PT ;  /* 0x000000b914b87209 */ /* 0x000fe20007810000 */
[--C-:B------:R-:W-:Y:S01]  /*7dc0*/  FFMA.FTZ R15, R15, UR6, -R134.reuse ;  /* 0x000000060f0f7c23 */ /* 0x100fe20008010886 */
[----:B------:R-:W-:Y:S01]  /*7dd0*/  ISETP.GT.AND P3, PT, R159, 0x31, PT ;  /* 0x000000319f00780c */ /* 0x000fe20003f64270 */
[----:B------:R-:W0:Y:S01]  /*7de0*/  MUFU.TANH R181, R181 ;  /* 0x000000b500b57308 */ /* 0x000e220000002400 */
[----:B------:R-:W-:Y:S01]  /*7df0*/  FMNMX.FTZ R185, R21, R184, !PT ;  /* 0x000000b815b97209 */ /* 0x000fe20007810000 */
[--C-:B------:R-:W-:Y:S01]  /*7e00*/  FFMA.FTZ R168, R168, UR6, -R134.reuse ;  /* 0x00000006a8a87c23 */ /* 0x100fe20008010886 */
[----:B--2---:R-:W-:Y:S01]  /*7e10*/  FSEL R177, R177, -INF , P2 ;  /* 0xff800000b1b17808 */ /* 0x004fe20001000000 */
[--C-:B------:R-:W-:Y:S01]  /*7e20*/  FFMA.FTZ R169, R169, UR6, -R134.reuse ;  /* 0x00000006a9a97c23 */ /* 0x100fe20008010886 */
[----:B------:R-:W-:Y:S01]  /*7e30*/  FMNMX.FTZ R184, R186, R185, !PT ;  /* 0x000000b9bab87209 */ /* 0x000fe20007810000 */
[--C-:B------:R-:W-:Y:S01]  /*7e40*/  FFMA.FTZ R172, R172, UR6, -R134.reuse ;  /* 0x00000006acac7c23 */ /* 0x100fe20008010886 */
[----:B------:R-:W-:Y:S01]  /*7e50*/  ISETP.GT.AND P2, PT, R159, 0x38, PT ;  /* 0x000000389f00780c */ /* 0x000fe20003f44270 */
        /* <DEDUP_REMOVED lines=29> */
[----:B------:R-:W-:Y:S01]  /*8030*/  ISETP.GT.AND P2, PT, R159, 0x48, PT ;  /* 0x000000489f00780c */ /* 0x000fe20003f44270 */
[--C-:B------:R-:W-:Y:S01]  /*8040*/  FFMA.FTZ R128, R128, UR6, -R134.reuse ;  /* 0x0000000680807c23 */ /* 0x100fe20008010886 */
[----:B------:R-:W-:-:S01]  /*8050*/  FFMA.FTZ R129, R129, UR6, -R134 ;  /* 0x0000000681817c23 */ /* 0x000fc20008010886 */
[----:B------:R-:W1:Y:S01]  /*8060*/  MUFU.TANH R155, R155 ;  /* 0x0000009b009b7308 */ /* 0x000e620000002400 */
[----:B0-----:R-:W-:Y:S01]  /*8070*/  FSEL R153, R153, -INF , P3 ;  /* 0xff80000099997808 */ /* 0x001fe20001800000 */
[--C-:B------:R-:W-:Y:S01]  /*8080*/  FFMA.FTZ R132, R132, UR6, -R134.reuse ;  /* 0x0000000684847c23 */ /* 0x100fe20008010886 */
[----:B------:R-:W-:Y:S01]  /*8090*/  ISETP.GT.AND P3, PT, R159, 0x49, PT ;  /* 0x000000499f00780c */ /* 0x000fe20003f64270 */
[--C-:B------:R-:W-:Y:S01]  /*80a0*/  FFMA.FTZ R133, R133, UR6, -R134.reuse ;  /* 0x0000000685857c23 */ /* 0x100fe20008010886 */
[----:B------:R-:W-:-:S01]  /*80b0*/  FFMA.FTZ R142, R142, UR6, -R134 ;  /* 0x000000068e8e7c23 */ /* 0x000fc20008010886 */
[--C-:B------:R-:W-:Y:S01]  /*80c0*/  FFMA.FTZ R162, R162, UR6, -R134.reuse ;  /* 0x00000006a2a27c23 */ /* 0x100fe20008010886 */
[----:B------:R-:W-:-:S01]  /*80d0*/  FFMA.FTZ R143, R143, UR6, -R134 ;  /* 0x000000068f8f7c23 */ /* 0x000fc20008010886 */
[----:B------:R0:W-:Y:S01]  /*80e0*/  MUFU.EX2 R12, R193 ;  /* 0x000000c1000c7308 */ /* 0x0001e20000000800 */
[----:B--2---:R-:W-:-:S02]  /*80f0*/  FSEL R179, R154, -INF , P2 ;  /* 0xff8000009ab37808 */ /* 0x004fc40001000000 */
[----:B------:R-:W-:-:S05]  /*8100*/  ISETP.GT.AND P2, PT, R159, 0x50, PT ;  /* 0x000000509f00780c */ /* 0x000fca0003f44270 */
[----:B------:R-:W-:Y:S01]  /*8110*/  MUFU.TANH R157, R157 ;  /* 0x0000009d009d7308 */ /* 0x000fe20000002400 */
[----:B0-----:R-:W-:Y:S02]  /*8120*/  FMNMX.FTZ R193, R181, R184, !PT ;  /* 0x000000b8b5c17209 */ /* 0x001fe40007810000 */
[----:B-1----:R-:W-:Y:S02]  /*8130*/  FSEL R155, R155, -INF , P3 ;  /* 0xff8000009b9b7808 */ /* 0x002fe40001800000 */
[----:B------:R-:W-:Y:S02]  /*8140*/  FMNMX.FTZ R193, R182, R193, !PT ;  /* 0x000000c1b6c17209 */ /* 0x000fe40007810000 */
[----:B------:R-:W-:Y:S01]  /*8150*/  ISETP.GT.AND P3, PT, R159, 0x51, PT ;  /* 0x000000519f00780c */ /* 0x000fe20003f64270 */
[----:B------:R-:W0:Y:S01]  /*8160*/  MUFU.TANH R158, R158 ;  /* 0x0000009e009e7308 */ /* 0x000e220000002400 */
[----:B------:R-:W-:-:S04]  /*8170*/  FMNMX.FTZ R184, R152, R193, !PT ;  /* 0x000000c198b87209 */ /* 0x000fc80007810000 */
[----:B------:R-:W-:-:S03]  /*8180*/  FMNMX.FTZ R184, R153, R184, !PT ;  /* 0x000000b899b87209 */ /* 0x000fc60007810000 */
[----:B------:R-:W1:Y:S01]  /*8190*/  MUFU.TANH R160, R160 ;  /* 0x000000a000a07308 */ /* 0x000e620000002400 */
[----:B------:R-:W-:-:S04]  /*81a0*/  FMNMX.FTZ R184, R179, R184, !PT ;  /* 0x000000b8b3b87209 */ /* 0x000fc80007810000 */
[----:B------:R-:W-:-:S03]  /*81b0*/  FMNMX.FTZ R193, R155, R184, !PT ;  /* 0x000000b89bc17209 */ /* 0x000fc60007810000 */
[----:B------:R-:W2:Y:S01]  /*81c0*/  MUFU.TANH R161, R161 ;  /* 0x000000a100a17308 */ /* 0x000ea20000002400 */
[----:B0-----:R-:W-:Y:S02]  /*81d0*/  FSEL R158, R158, -INF , P3 ;  /* 0xff8000009e9e7808 */ /* 0x001fe40001800000 */
[----:B------:R-:W-:-:S05]  /*81e0*/  ISETP.GT.AND P3, PT, R159, 0x59, PT ;  /* 0x000000599f00780c */ /* 0x000fca0003f64270 */
[----:B------:R0:W-:Y:S08]  /*81f0*/  MUFU.EX2 R163, R194 ;  /* 0x000000c200a37308 */ /* 0x0001f00000000800 */
[----:B------:R-:W3:Y:S01]  /*8200*/  MUFU.TANH R6, R6 ;  /* 0x0000000600067308 */ /* 0x000ee20000002400 */
[----:B0-----:R-:W-:-:S01]  /*8210*/  FFMA.FTZ R194, R180, UR6, -R134 ;  /* 0x00000006b4c27c23 */ /* 0x001fc20008010886 */
[----:B------:R-:W-:-:S02]  /*8220*/  FSEL R180, R157, -INF , P2 ;  /* 0xff8000009db47808 */ /* 0x000fc40001000000 */
[C---:B------:R-:W-:Y:S02]  /*8230*/  ISETP.GT.AND P2, PT, R159.reuse, 0x58, PT ;  /* 0x000000589f00780c */ /* 0x040fe40003f44270 */
[----:B------:R-:W-:Y:S02]  /*8240*/  FMNMX.FTZ R193, R180, R193, !PT ;  /* 0x000000c1b4c17209 */ /* 0x000fe40007810000 */
[----:B------:R-:W0:Y:S01]  /*8250*/  MUFU.TANH R136, R136 ;  /* 0x0000008800887308 */ /* 0x000e220000002400 */
[----:B-1----:R-:W-:Y:S02]  /*8260*/  FSEL R184, R160, -INF , P2 ;  /* 0xff800000a0b87808 */ /* 0x002fe40001000000 */
[----:B------:R-:W-:Y:S02]  /*8270*/  FMNMX.FTZ R193, R158, R193, !PT ;  /* 0x000000c19ec17209 */ /* 0x000fe40007810000 */
[----:B------:R-:W-:Y:S02]  /*8280*/  ISETP.GT.AND P2, PT, R159, 0x60, PT ;  /* 0x000000609f00780c */ /* 0x000fe40003f44270 */
[----:B--2---:R-:W-:Y:S01]  /*8290*/  FSEL R161, R161, -INF , P3 ;  /* 0xff800000a1a17808 */ /* 0x004fe20001800000 */
[----:B------:R-:W1:Y:S01]  /*82a0*/  MUFU.TANH R166, R166 ;  /* 0x000000a600a67308 */ /* 0x000e620000002400 */
[----:B------:R-:W-:-:S02]  /*82b0*/  ISETP.GT.AND P3, PT, R159, 0x61, PT ;  /* 0x000000619f00780c */ /* 0x000fc40003f64270 */
[----:B---3--:R-:W-:Y:S02]  /*82c0*/  FSEL R6, R6, -INF , P2 ;  /* 0xff80000006067808 */ /* 0x008fe40001000000 */
[----:B------:R-:W-:-:S03]  /*82d0*/  ISETP.GT.AND P2, PT, R159, 0x68, PT ;  /* 0x000000689f00780c */ /* 0x000fc60003f44270 */
[----:B------:R-:W2:Y:S01]  /*82e0*/  MUFU.TANH R190, R190 ;  /* 0x000000be00be7308 */ /* 0x000ea20000002400 */
[----:B0-----:R-:W-:Y:S02]  /*82f0*/  FSEL R136, R136, -INF , P3 ;  /* 0xff80000088887808 */ /* 0x001fe40001800000 */
[----:B------:R-:W-:-:S05]  /*8300*/  ISETP.GT.AND P3, PT, R159, 0x69, PT ;  /* 0x000000699f00780c */ /* 0x000fca0003f64270 */
[----:B------:R0:W-:Y:S01]  /*8310*/  MUFU.EX2 R154, R188 ;  /* 0x000000bc009a7308 */ /* 0x0001e20000000800 */
[----:B-1----:R-:W-:Y:S02]  /*8320*/  FSEL R166, R166, -INF , P2 ;  /* 0xff800000a6a67808 */ /* 0x002fe40001000000 */
[----:B------:R-:W-:-:S05]  /*8330*/  ISETP.GT.AND P2, PT, R159, 0x70, PT ;  /* 0x000000709f00780c */ /* 0x000fca0003f44270 */
[----:B------:R-:W1:Y:S01]  /*8340*/  MUFU.TANH R146, R146 ;  /* 0x0000009200927308 */ /* 0x000e620000002400 */
[----:B0-----:R-:W-:Y:S01]  /*8350*/  FMNMX.FTZ R188, R184, R193, !PT ;  /* 0x000000c1b8bc7209 */ /* 0x001fe20007810000 */
[----:B------:R-:W-:Y:S01]  /*8360*/  FFMA.FTZ R193, R120, UR6, -R134 ;  /* 0x0000000678c17c23 */ /* 0x000fe20008010886 */
[----:B--2---:R-:W-:Y:S02]  /*8370*/  FSEL R190, R190, -INF , P3 ;  /* 0xff800000bebe7808 */ /* 0x004fe40001800000 */
[----:B------:R-:W-:Y:S02]  /*8380*/  FMNMX.FTZ R189, R161, R188, !PT ;  /* 0x000000bca1bd7209 */ /* 0x000fe40007810000 */
[----:B------:R-:W-:Y:S01]  /*8390*/  ISETP.GT.AND P3, PT, R159, 0x71, PT ;  /* 0x000000719f00780c */ /* 0x000fe20003f64270 */
[----:B------:R-:W0:Y:S01]  /*83a0*/  MUFU.TANH R147, R147 ;  /* 0x0000009300937308 */ /* 0x000e220000002400 */
[----:B------:R-:W-:-:S04]  /*83b0*/  FMNMX.FTZ R189, R6, R189, !PT ;  /* 0x000000bd06bd7209 */ /* 0x000fc80007810000 */
[----:B------:R-:W-:-:S03]  /*83c0*/  FMNMX.FTZ R189, R136, R189, !PT ;  /* 0x000000bd88bd7209 */ /* 0x000fc60007810000 */
[----:B------:R-:W2:Y:S01]  /*83d0*/  MUFU.TANH R150, R150 ;  /* 0x0000009600967308 */ /* 0x000ea20000002400 */
[----:B------:R-:W-:Y:S02]  /*83e0*/  FMNMX.FTZ R189, R166, R189, !PT ;  /* 0x000000bda6bd7209 */ /* 0x000fe40007810000 */
[----:B-1----:R-:W-:Y:S02]  /*83f0*/  FSEL R146, R146, -INF , P2 ;  /* 0xff80000092927808 */ /* 0x002fe40001000000 */
[----:B------:R-:W-:Y:S02]  /*8400*/  FMNMX.FTZ R189, R190, R189, !PT ;  /* 0x000000bdbebd7209 */ /* 0x000fe40007810000 */
[----:B------:R-:W-:Y:S01]  /*8410*/  ISETP.GT.AND P2, PT, R159, 0x78, PT ;  /* 0x000000789f00780c */ /* 0x000fe20003f44270 */
[----:B------:R-:W1:Y:S01]  /*8420*/  MUFU.TANH R151, R151 ;  /* 0x0000009700977308 */ /* 0x000e620000002400 */
[----:B0-----:R-:W-:Y:S02]  /*8430*/  FSEL R147, R147, -INF , P3 ;  /* 0xff80000093937808 */ /* 0x001fe40001800000 */
[----:B------:R-:W-:-:S02]  /*8440*/  FMNMX.FTZ R120, R146, R189, !PT ;  /* 0x000000bd92787209 */ /* 0x000fc40007810000 */
[----:B------:R-:W-:Y:S02]  /*8450*/  ISETP.GT.AND P3, PT, R159, 0x79, PT ;  /* 0x000000799f00780c */ /* 0x000fe40003f64270 */
[----:B------:R-:W-:Y:S01]  /*8460*/  FMNMX.FTZ R189, R147, R120, !PT ;  /* 0x0000007893bd7209 */ /* 0x000fe20007810000 */
[----:B------:R-:W0:Y:S01]  /*8470*/  MUFU.TANH R122, R122 ;  /* 0x0000007a007a7308 */ /* 0x000e220000002400 */
[----:B--2---:R-:W-:Y:S02]  /*8480*/  FSEL R188, R150, -INF , P2 ;  /* 0xff80000096bc7808 */ /* 0x004fe40001000000 */
[----:B------:R-:W-:Y:S02]  /*8490*/  ISETP.GT.AND P2, PT, R159, 0x80, PT ;  /* 0x000000809f00780c */ /* 0x000fe40003f44270 */
[----:B------:R-:W-:-:S03]  /*84a0*/  FMNMX.FTZ R120, R188, R189, !PT ;  /* 0x000000bdbc787209 */ /* 0x000fc60007810000 */
[----:B------:R-:W2:Y:S01]  /*84b0*/  MUFU.TANH R123, R123 ;  /* 0x0000007b007b7308 */ /* 0x000ea20000002400 */
[----:B-1----:R-:W-:Y:S02]  /*84c0*/  FSEL R151, R151, -INF , P3 ;  /* 0xff80000097977808 */ /* 0x002fe40001800000 */
[----:B------:R-:W-:Y:S02]  /*84d0*/  ISETP.GT.AND P3, PT, R159, 0x81, PT ;  /* 0x000000819f00780c */ /* 0x000fe40003f64270 */
[----:B------:R-:W-:-:S03]  /*84e0*/  FMNMX.FTZ R189, R151, R120, !PT ;  /* 0x0000007897bd7209 */ /* 0x000fc60007810000 */
[----:B------:R-:W-:Y:S01]  /*84f0*/  MUFU.TANH R126, R126 ;  /* 0x0000007e007e7308 */ /* 0x000fe20000002400 */
[----:B0-----:R-:W-:Y:S02]  /*8500*/  FSEL R122, R122, -INF , P2 ;  /* 0xff8000007a7a7808 */ /* 0x001fe40001000000 */
[----:B------:R-:W-:Y:S02]  /*8510*/  ISETP.GT.AND P2, PT, R159, 0x88, PT ;  /* 0x000000889f00780c */ /* 0x000fe40003f44270 */
[----:B------:R-:W-:-:S03]  /*8520*/  FMNMX.FTZ R120, R122, R189, !PT ;  /* 0x000000bd7a787209 */ /* 0x000fc60007810000 */
[----:B------:R-:W0:Y:S01]  /*8530*/  MUFU.TANH R127, R127 ;  /* 0x0000007f007f7308 */ /* 0x000e220000002400 */
[----:B--2---:R-:W-:Y:S02]  /*8540*/  FSEL R123, R123, -INF , P3 ;  /* 0xff8000007b7b7808 */ /* 0x004fe40001800000 */
[----:B------:R-:W-:Y:S02]  /*8550*/  ISETP.GT.AND P3, PT, R159, 0x89, PT ;  /* 0x000000899f00780c */ /* 0x000fe40003f64270 */
[----:B------:R-:W-:-:S03]  /*8560*/  FMNMX.FTZ R189, R123, R120, !PT ;  /* 0x000000787bbd7209 */ /* 0x000fc60007810000 */
[----:B------:R-:W1:Y:S08]  /*8570*/  MUFU.TANH R130, R130 ;  /* 0x0000008200827308 */ /* 0x000e700000002400 */
[----:B------:R-:W2:Y:S01]  /*8580*/  MUFU.TANH R131, R131 ;  /* 0x0000008300837308 */ /* 0x000ea20000002400 */
[----:B0-----:R-:W-:Y:S02]  /*8590*/  FSEL R127, R127, -INF , P3 ;  /* 0xff8000007f7f7808 */ /* 0x001fe40001800000 */
[----:B------:R-:W-:-:S05]  /*85a0*/  ISETP.GT.AND P3, PT, R159, 0x91, PT ;  /* 0x000000919f00780c */ /* 0x000fca0003f64270 */
[----:B------:R0:W-:Y:S08]  /*85b0*/  MUFU.EX2 R150, R193 ;  /* 0x000000c100967308 */ /* 0x0001f00000000800 */
[----:B------:R-:W3:Y:S01]  /*85c0*/  MUFU.TANH R191, R191 ;  /* 0x000000bf00bf7308 */ /* 0x000ee20000002400 */
[----:B0-----:R-:W-:-:S01]  /*85d0*/  FFMA.FTZ R193, R140, UR6, -R134 ;  /* 0x000000068cc17c23 */ /* 0x001fc20008010886 */
[----:B------:R-:W-:-:S02]  /*85e0*/  FSEL R140, R126, -INF , P2 ;  /* 0xff8000007e8c7808 */ /* 0x000fc40001000000 */
[----:B------:R-:W-:Y:S02]  /*85f0*/  ISETP.GT.AND P2, PT, R159, 0x90, PT ;  /* 0x000000909f00780c */ /* 0x000fe40003f44270 */
[----:B------:R-:W-:Y:S02]  /*8600*/  FMNMX.FTZ R120, R140, R189, !PT ;  /* 0x000000bd8c787209 */ /* 0x000fe40007810000 */
[----:B------:R-:W0:Y:S01]  /*8610*/  MUFU.TANH R135, R135 ;  /* 0x0000008700877308 */ /* 0x000e220000002400 */
[----:B-1----:R-:W-:Y:S02]  /*8620*/  FSEL R130, R130, -INF , P2 ;  /* 0xff80000082827808 */ /* 0x002fe40001000000 */
[----:B------:R-:W-:Y:S02]  /*8630*/  FMNMX.FTZ R189, R127, R120, !PT ;  /* 0x000000787fbd7209 */ /* 0x000fe40007810000 */
[----:B------:R-:W-:Y:S02]  /*8640*/  ISETP.GT.AND P2, PT, R159, 0x98, PT ;  /* 0x000000989f00780c */ /* 0x000fe40003f44270 */
[----:B--2---:R-:W-:Y:S01]  /*8650*/  FSEL R131, R131, -INF , P3 ;  /* 0xff80000083837808 */ /* 0x004fe20001800000 */
[----:B------:R-:W-:Y:S01]  /*8660*/  MUFU.EX2 R192, R192 ;  /* 0x000000c000c07308 */ /* 0x000fe20000000800 */
[----:B------:R-:W-:-:S02]  /*8670*/  FMNMX.FTZ R120, R130, R189, !PT ;  /* 0x000000bd82787209 */ /* 0x000fc40007810000 */
[----:B------:R-:W-:Y:S01]  /*8680*/  ISETP.GT.AND P3, PT, R159, 0x99, PT ;  /* 0x000000999f00780c */ /* 0x000fe20003f64270 */
[----:B------:R-:W-:-:S01]  /*8690*/  FFMA.FTZ R159, R144, UR6, -R134 ;  /* 0x00000006909f7c23 */ /* 0x000fc20008010886 */
[----:B---3--:R-:W-:Y:S01]  /*86a0*/  FSEL R191, R191, -INF , P2 ;  /* 0xff800000bfbf7808 */ /* 0x008fe20001000000 */
[----:B------:R-:W-:-:S01]  /*86b0*/  FFMA.FTZ R144, R145, UR6, -R134 ;  /* 0x0000000691907c23 */ /* 0x000fc20008010886 */
[----:B------:R-:W-:Y:S01]  /*86c0*/  FMNMX.FTZ R120, R131, R120, !PT ;  /* 0x0000007883787209 */ /* 0x000fe20007810000 */
[----:B------:R-:W-:-:S01]  /*86d0*/  FFMA.FTZ R145, R148, UR6, -R134 ;  /* 0x0000000694917c23 */ /* 0x000fc20008010886 */
[----:B0-----:R-:W-:Y:S01]  /*86e0*/  FSEL R135, R135, -INF , P3 ;  /* 0xff80000087877808 */ /* 0x001fe20001800000 */
[----:B------:R-:W-:-:S01]  /*86f0*/  FFMA.FTZ R148, R149, UR6, -R134 ;  /* 0x0000000695947c23 */ /* 0x000fc20008010886 */
[----:B------:R-:W-:Y:S01]  /*8700*/  FMNMX.FTZ R120, R191, R120, !PT ;  /* 0x00000078bf787209 */ /* 0x000fe20007810000 */
[----:B------:R-:W-:-:S01]  /*8710*/  FFMA.FTZ R149, R164, UR6, -R134 ;  /* 0x00000006a4957c23 */ /* 0x000fc20008010886 */
[--C-:B------:R-:W-:Y:S01]  /*8720*/  FFMA.FTZ R164, R165, UR6, -R134.reuse ;  /* 0x00000006a5a47c23 */ /* 0x100fe20008010886 */
[----:B------:R-:W-:-:S01]  /*8730*/  FFMA.FTZ R165, R167, UR6, -R134 ;  /* 0x00000006a7a57c23 */ /* 0x000fc20008010886 */
[----:B------:R-:W-:Y:S01]  /*8740*/  FMNMX.FTZ R120, R135, R120, !PT ;  /* 0x0000007887787209 */ /* 0x000fe20007810000 */
[----:B------:R-:W-:Y:S01]  /*8750*/  IMAD.U32 R167, RZ, RZ, UR6 ;  /* 0x00000006ffa77e24 */ /* 0x000fe2000f8e00ff */
[----:B------:R-:W-:Y:S03]  /*8760*/  MUFU.EX2 R7, R7 ;  /* 0x0000000700077308 */ /* 0x000fe60000000800 */
[----:B------:R-:W0:Y:S05]  /*8770*/  SHFL.BFLY PT, R189, R120, 0x2, 0x1f ;  /* 0x0c401f0078bd7f89 */ /* 0x000e2a00000e0000 */
        /* <DEDUP_REMOVED lines=8> */
[----:B0-----:R-:W-:-:S07]  /*8800*/  FMNMX.FTZ R120, R189, R120, !PT ;  /* 0x00000078bd787209 */ /* 0x001fce0007810000 */
[----:B------:R-:W-:Y:S01]  /*8810*/  MUFU.EX2 R126, R193 ;  /* 0x000000c1007e7308 */ /* 0x000fe20000000800 */
[C---:B------:R-:W-:Y:S01]  /*8820*/  FSETP.NEU.FTZ.AND P2, PT, R120.reuse, -INF , PT ;  /* 0xff8000007800780b */ /* 0x040fe20003f5d000 */
[----:B------:R-:W-:-:S06]  /*8830*/  FFMA.FTZ R167, R120, R167, -8 ;  /* 0xc100000078a77423 */ /* 0x000fcc00000100a7 */
        /* <DEDUP_REMOVED lines=11> */
[----:B------:R-:W-:Y:S01]  /*88f0*/  MUFU.EX2 R189, R189 ;  /* 0x000000bd00bd7308 */ /* 0x000fe20000000800 */
[----:B------:R-:W-:Y:S01]  /*8900*/  FSEL R187, R121, RZ, P1 ;  /* 0x000000ff79bb7208 */ /* 0x000fe20000800000 */
[--C-:B------:R-:W-:Y:S01]  /*8910*/  FFMA.FTZ R170, R170, UR6, -R167.reuse ;  /* 0x00000006aaaa7c23 */ /* 0x100fe200080108a7 */
[----:B------:R-:W-:-:S01]  /*8920*/  FFMA.FTZ R171, R171, UR6, -R167 ;  /* 0x00000006abab7c23 */ /* 0x000fc200080108a7 */
[----:B------:R-:W-:Y:S01]  /*8930*/  FADD.FTZ R186, -R186, R5 ;  /* 0x00000005baba7221 */ /* 0x000fe20000010100 */
[----:B------:R-:W-:-:S01]  /*8940*/  FFMA.FTZ R174, R174, UR6, -R167 ;  /* 0x00000006aeae7c23 */ /* 0x000fc200080108a7 */
[----:B------:R-:W-:Y:S01]  /*8950*/  FADD.FTZ R187, -R187, R4 ;  /* 0x00000004bbbb7221 */ /* 0x000fe20000010100 */
[----:B------:R-:W-:-:S01]  /*8960*/  FFMA.FTZ R4, R179, UR6, -R167 ;  /* 0x00000006b3047c23 */ /* 0x000fc200080108a7 */
[----:B------:R-:W-:Y:S01]  /*8970*/  FMUL.FTZ R186, R186, UR6 ;  /* 0x00000006baba7c20 */ /* 0x000fe20008410000 */
        /* <DEDUP_REMOVED lines=28> */
[----:B------:R-:W-:Y:S01]  /*8b40*/  FFMA.FTZ R135, R135, UR6, -R167 ;  /* 0x0000000687877c23 */ /* 0x000fe200080108a7 */
[----:B------:R-:W-:-:S03]  /*8b50*/  FADD.FTZ R187, R7, R184 ;  /* 0x000000b807bb7221 */ /* 0x000fc60000010000 */
[----:B------:R-:W0:Y:S01]  /*8b60*/  MUFU.EX2 R134, R134 ;  /* 0x0000008600867308 */ /* 0x000e220000000800 */
[----:B-1----:R-:W-:-:S01]  /*8b70*/  FFMA.FTZ R3, R186, R2, R189 ;  /* 0x00000002ba037223 */ /* 0x002fc200000100bd */
[----:B------:R-:W-:-:S03]  /*8b80*/  FADD.FTZ R184, R10, R187 ;  /* 0x000000bb0ab87221 */ /* 0x000fc60000010000 */
[----:B------:R-:W-:Y:S01]  /*8b90*/  FADD.FTZ R2, R8, R3 ;  /* 0x0000000308027221 */ /* 0x000fe20000010000 */
[----:B------:R-:W-:-:S02]  /*8ba0*/  FADD.FTZ R187, R11, R184 ;  /* 0x000000b80bbb7221 */ /* 0x000fc40000010000 */
[----:B------:R-:W1:Y:S01]  /*8bb0*/  MUFU.EX2 R13, R13 ;  /* 0x0000000d000d7308 */ /* 0x000e620000000800 */
[----:B--2---:R-:W-:-:S01]  /*8bc0*/  FADD.FTZ R3, R9, R2 ;  /* 0x0000000209037221 */ /* 0x004fc20000010000 */
[----:B------:R-:W-:Y:S01]  /*8bd0*/  FADD.FTZ R184, R14, R187 ;  /* 0x000000bb0eb87221 */ /* 0x000fe20000010000 */
[----:B------:R-:W-:-:S03]  /*8be0*/  FFMA.FTZ R187, R136, UR6, -R167 ;  /* 0x0000000688bb7c23 */ /* 0x000fc600080108a7 */
[----:B------:R-:W-:Y:S02]  /*8bf0*/  FADD.FTZ R193, R15, R184 ;  /* 0x000000b80fc17221 */ /* 0x000fe40000010000 */
[----:B------:R-:W2:Y:S01]  /*8c00*/  MUFU.EX2 R20, R20 ;  /* 0x0000001400147308 */ /* 0x000ea20000000800 */
[----:B0-----:R-:W-:-:S01]  /*8c10*/  FADD.FTZ R2, R134, R3 ;  /* 0x0000000386027221 */ /* 0x001fc20000010000 */
[----:B------:R-:W-:-:S04]  /*8c20*/  FADD.FTZ R136, R12, R193 ;  /* 0x000000c10c887221 */ /* 0x000fc80000010000 */
[----:B------:R-:W-:Y:S01]  /*8c30*/  FADD.FTZ R193, R163, R136 ;  /* 0x00000088a3c17221 */ /* 0x000fe20000010000 */
[----:B------:R-:W-:-:S01]  /*8c40*/  FFMA.FTZ R136, R166, UR6, -R167 ;  /* 0x00000006a6887c23 */ /* 0x000fc200080108a7 */
[----:B------:R-:W0:Y:S01]  /*8c50*/  MUFU.EX2 R21, R21 ;  /* 0x0000001500157308 */ /* 0x000e220000000800 */
[----:B-1----:R-:W-:-:S07]  /*8c60*/  FADD.FTZ R3, R13, R2 ;  /* 0x000000020d037221 */ /* 0x002fce0000010000 */
[----:B------:R-:W1:Y:S01]  /*8c70*/  MUFU.EX2 R156, R156 ;  /* 0x0000009c009c7308 */ /* 0x000e620000000800 */
[----:B--2---:R-:W-:-:S07]  /*8c80*/  FADD.FTZ R2, R20, R3 ;  /* 0x0000000314027221 */ /* 0x004fce0000010000 */
[----:B------:R-:W2:Y:S01]  /*8c90*/  MUFU.EX2 R170, R170 ;  /* 0x000000aa00aa7308 */ /* 0x000ea20000000800 */
[----:B0-----:R-:W-:-:S01]  /*8ca0*/  FADD.FTZ R3, R21, R2 ;  /* 0x0000000215037221 */ /* 0x001fc20000010000 */
[----:B------:R-:W-:Y:S01]  /*8cb0*/  FADD.FTZ R2, R168, R193 ;  /* 0x000000c1a8027221 */ /* 0x000fe20000010000 */
[----:B------:R-:W-:-:S05]  /*8cc0*/  FFMA.FTZ R193, R190, UR6, -R167 ;  /* 0x00000006bec17c23 */ /* 0x000fca00080108a7 */
[----:B------:R-:W-:Y:S01]  /*8cd0*/  MUFU.EX2 R171, R171 ;  /* 0x000000ab00ab7308 */ /* 0x000fe20000000800 */
[----:B-1----:R-:W-:-:S07]  /*8ce0*/  FADD.FTZ R3, R156, R3 ;  /* 0x000000039c037221 */ /* 0x002fce0000010000 */
[----:B------:R-:W-:Y:S01]  /*8cf0*/  MUFU.EX2 R174, R174 ;  /* 0x000000ae00ae7308 */ /* 0x000fe20000000800 */
[----:B--2---:R-:W-:-:S01]  /*8d00*/  FADD.FTZ R166, R170, R3 ;  /* 0x00000003aaa67221 */ /* 0x004fc20000010000 */
[----:B------:R-:W-:-:S04]  /*8d10*/  FADD.FTZ R3, R169, R2 ;  /* 0x00000002a9037221 */ /* 0x000fc80000010000 */
[----:B------:R-:W-:Y:S02]  /*8d20*/  FADD.FTZ R2, R172, R3 ;  /* 0x00000003ac027221 */ /* 0x000fe40000010000 */
[----:B------:R-:W0:Y:S08]  /*8d30*/  MUFU.EX2 R173, R173 ;  /* 0x000000ad00ad7308 */ /* 0x000e300000000800 */
[----:B------:R-:W-:Y:S08]  /*8d40*/  MUFU.EX2 R175, R175 ;  /* 0x000000af00af7308 */ /* 0x000ff00000000800 */
[----:B------:R-:W1:Y:S01]  /*8d50*/  MUFU.EX2 R176, R176 ;  /* 0x000000b000b07308 */ /* 0x000e620000000800 */
[----:B0-----:R-:W-:-:S07]  /*8d60*/  FADD.FTZ R3, R173, R2 ;  /* 0x00000002ad037221 */ /* 0x001fce0000010000 */
[----:B------:R-:W-:Y:S08]  /*8d70*/  MUFU.EX2 R177, R177 ;  /* 0x000000b100b17308 */ /* 0x000ff00000000800 */
[----:B------:R-:W0:Y:S01]  /*8d80*/  MUFU.EX2 R185, R185 ;  /* 0x000000b900b97308 */ /* 0x000e220000000800 */
[----:B-1----:R-:W-:-:S07]  /*8d90*/  FADD.FTZ R2, R176, R3 ;  /* 0x00000003b0027221 */ /* 0x002fce0000010000 */
[----:B------:R1:W-:Y:S08]  /*8da0*/  MUFU.EX2 R160, R195 ;  /* 0x000000c300a07308 */ /* 0x0003f00000000800 */
[----:B------:R-:W2:Y:S01]  /*8db0*/  MUFU.EX2 R178, R178 ;  /* 0x000000b200b27308 */ /* 0x000ea20000000800 */
[----:B-1----:R-:W-:-:S04]  /*8dc0*/  FADD.FTZ R195, R171, R166 ;  /* 0x000000a6abc37221 */ /* 0x002fc80000010000 */
[----:B------:R-:W-:Y:S01]  /*8dd0*/  FADD.FTZ R166, R174, R195 ;  /* 0x000000c3aea67221 */ /* 0x000fe20000010000 */
[----:B0-----:R-:W-:-:S02]  /*8de0*/  FADD.FTZ R195, R185, R2 ;  /* 0x00000002b9c37221 */ /* 0x001fc40000010000 */
[----:B------:R-:W0:Y:S01]  /*8df0*/  MUFU.EX2 R181, R181 ;  /* 0x000000b500b57308 */ /* 0x000e220000000800 */
[----:B------:R-:W-:-:S04]  /*8e00*/  FADD.FTZ R166, R175, R166 ;  /* 0x000000a6afa67221 */ /* 0x000fc80000010000 */
[----:B------:R-:W-:Y:S01]  /*8e10*/  FADD.FTZ R3, R177, R166 ;  /* 0x000000a6b1037221 */ /* 0x000fe20000010000 */
[----:B------:R-:W-:-:S02]  /*8e20*/  FADD.FTZ R166, R154, R195 ;  /* 0x000000c39aa67221 */ /* 0x000fc40000010000 */
[----:B------:R-:W1:Y:S01]  /*8e30*/  MUFU.EX2 R157, R194 ;  /* 0x000000c2009d7308 */ /* 0x000e620000000800 */
[----:B--2---:R-:W-:-:S07]  /*8e40*/  FADD.FTZ R2, R178, R3 ;  /* 0x00000003b2027221 */ /* 0x004fce0000010000 */
[----:B------:R-:W2:Y:S01]  /*8e50*/  MUFU.EX2 R182, R182 ;  /* 0x000000b600b67308 */ /* 0x000ea20000000800 */
[----:B0-----:R-:W-:-:S07]  /*8e60*/  FADD.FTZ R3, R181, R2 ;  /* 0x00000002b5037221 */ /* 0x001fce0000010000 */
[----:B------:R-:W0:Y:S01]  /*8e70*/  MUFU.EX2 R152, R152 ;  /* 0x0000009800987308 */ /* 0x000e220000000800 */
[----:B-1----:R-:W-:-:S01]  /*8e80*/  FADD.FTZ R195, R157, R166 ;  /* 0x000000a69dc37221 */ /* 0x002fc20000010000 */
[----:B------:R-:W-:-:S03]  /*8e90*/  FFMA.FTZ R166, R188, UR6, -R167 ;  /* 0x00000006bca67c23 */ /* 0x000fc600080108a7 */
        /* <DEDUP_REMOVED lines=55> */
[----:B------:R-:W-:-:S06]  /*9210*/  FFMA.FTZ R184, R191, UR6, -R167 ;  /* 0x00000006bfb87c23 */ /* 0x000fcc00080108a7 */
        /* <DEDUP_REMOVED lines=36> */
[----:B-1----:R-:W-:-:S03]  /*9460*/  FADD.FTZ R3, R143, R2 ;  /* 0x000000028f037221 */ /* 0x002fc60000010000 */
[----:B--2---:R-:W-:Y:S01]  /*9470*/  FADD.FTZ R2, R135, R167 ;  /* 0x000000a787027221 */ /* 0x004fe20000010000 */
[----:B------:R-:W-:Y:S06]  /*9480*/  @!P0 BRA `(.L_x_5828) ;  /* 0x0000000000048947 */ /* 0x000fec0003800000 */
[----:B------:R-:W-:Y:S01]  /*9490*/  BPT.TRAP 0x1 ;  /* 0x000000040000795c */ /* 0x000fe20000300000 */
.L_x_5828:
[----:B------:R-:W-:Y:S01]  /*94a0*/  UISETP.GT.AND UP0, UPT, UR56, UR54, UPT ;  /* 0x000000363800728c */ /* 0x000fe2000bf04270 */
[----:B------:R-:W-:Y:S01]  /*94b0*/  F2FP.SATFINITE.E4M3.F32.PACK_AB_MERGE_C R4, R155, R4, RZ ;  /* 0x000000049b04723e */ /* 0x000fe200048070ff */
[----:B------:R-:W-:Y:S01]  /*94c0*/  ULEA UR7, UR55, UR41, 0x3 ;  /* 0x0000002937077291 */ /* 0x000fe2000f8e183f */
[----:B------:R-:W-:Y:S01]  /*94d0*/  F2FP.SATFINITE.E4M3.F32.PACK_AB_MERGE_C R10, R11, R10, RZ ;  /* 0x0000000a0b0a723e */ /* 0x000fe200048070ff */
[----:B------:R-:W-:Y:S01]  /*94e0*/  UIADD3 UR56, UR56, -0x1, URZ ;  /* 0xffffffff38387890 */ /* 0x000fe2000fffe03f */
[----:B------:R-:W-:Y:S01]  /*94f0*/  F2FP.SATFINITE.E4M3.F32.PACK_AB_MERGE_C R9, R134, R9, RZ ;  /* 0x000000098609723e */ /* 0x000fe200048070ff */
[----:B------:R-:W-:Y:S01]  /*9500*/  UIADD3 UR7, UR7, 0x33460, URZ ;  /* 0x0003346007077890 */ /* 0x000fe2000fffe03f */
[----:B------:R-:W-:Y:S01]  /*9510*/  PLOP3.LUT P1, PT, PT, PT, UP0, 0x80, 0x0 ;  /* 0x000000000000781c */ /* 0x000fe20003f2f008 */
[----:B------:R-:W-:Y:S01]  /*9520*/  UMOV UR57, UR44 ;  /* 0x0000002c00397c82 */ /* 0x000fe20008000000 */
[----:B------:R-:W-:Y:S01]  /*9530*/  F2FP.SATFINITE.E4M3.F32.PACK_AB_MERGE_C R12, R163, R12, RZ ;  /* 0x0000000ca30c723e */ /* 0x000fe200048070ff */
[----:B------:R-:W-:Y:S01]  /*9540*/  UPRMT UR7, UR39, 0x654, UR7 ;  /* 0x0000065427077896 */ /* 0x000fe20008000007 */
[----:B------:R-:W-:Y:S01]  /*9550*/  F2FP.SATFINITE.E4M3.F32.PACK_AB_MERGE_C R21, R156, R21, RZ ;  /* 0x000000159c15723e */ /* 0x000fe200048070ff */
[----:B------:R-:W-:Y:S01]  /*9560*/  UMOV UR55, UR43 ;  /* 0x0000002b00377c82 */ /* 0x000fe20008000000 */
        /* <DEDUP_REMOVED lines=132> */
[----:B------:R-:W-:-:S02]  /*9db0*/  IMAD.MOV.U32 R5, RZ, RZ, R120 ;  /* 0x000000ffff057224 */ /* 0x000fc400078e0078 */
[----:B------:R-:W-:Y:S01]  /*9dc0*/  IMAD.MOV.U32 R4, RZ, RZ, R121 ;  /* 0x000000ffff047224 */ /* 0x000fe200078e0079 */
[----:B------:R-:W-:Y:S06]  /*9dd0*/  @P1 BRA `(.L_x_5829) ;  /* 0xffffffb800f01947 */ /* 0x000fec000383ffff */
.L_x_5818:
[----:B------:R-:W-:-:S13]  /*9de0*/  ISETP.LE.AND P1, PT, RZ, UR56, PT ;  /* 0x00000038ff007c0c */ /* 0x000fda000bf23270 */
[----:B------:R-:W-:Y:S05]  /*9df0*/  @!P1 BRA `(.L_x_5830) ;  /* 0x0000003800449947 */ /* 0x000fea0003800000 */
[----:B------:R-:W-:Y:S01]  /*9e00*/  IMAD.MOV.U32 R5, RZ, RZ, R120 ;  /* 0x000000ffff057224 */ /* 0x000fe200078e0078 */
[----:B------:R-:W-:Y:S01]  /*9e10*/  UMOV UR52, UR44 ;  /* 0x0000002c00347c82 */ /* 0x000fe20008000000 */
[----:B------:R-:W-:Y:S01]  /*9e20*/  IMAD.MOV.U32 R4, RZ, RZ, R121 ;  /* 0x000000ffff047224 */ /* 0x000fe200078e0079 */
[----:B------:R-:W-:Y:S01]  /*9e30*/  UMOV UR49, UR43 ;  /* 0x0000002b00317c82 */ /* 0x000fe20008000000 */
[----:B------:R-:W-:-:S05]  /*9e40*/  ULDC UR48, c[0x0][0x988] ;  /* 0x0002620000307ab9 */ /* 0x000fca0000000800 */
.L_x_5841:
[----:B------:R-:W-:Y:S01]  /*9e50*/  ISETP.NE.AND P2, PT, RZ, UR40, PT ;  /* 0x00000028ff007c0c */ /* 0x000fe2000bf45270 */
[----:B------:R-:W-:-:S04]  /*9e60*/  UISETP.NE.AND UP0, UPT, UR49, 0x1, UPT ;  /* 0x000000013100788c */ /* 0x000fc8000bf05270 */
[----:B------:R-:W-:-:S04]  /*9e70*/  USEL UR44, URZ, 0x1, UP0 ;  /* 0x000000013f2c7887 */ /* 0x000fc80008000000 */
[----:B------:R-:W-:-:S04]  /*9e80*/  ULOP3.LUT UR44, UR52, UR44, URZ, 0x3c, !UPT ;  /* 0x0000002c342c7292 */ /* 0x000fc8000f8e3c3f */
[----:B------:R-:W-:Y:S08]  /*9e90*/  @P2 BRA `(.L_x_5831) ;  /* 0x0000000000382947 */ /* 0x000ff00003800000 */
[----:B------:R-:W-:Y:S05]  /*9ea0*/  @!P0 BRA `(.L_x_5832) ;  /* 0x0000000000048947 */ /* 0x000fea0003800000 */
[----:B------:R-:W-:Y:S01]  /*9eb0*/  BPT.TRAP 0x1 ;  /* 0x000000040000795c */ /* 0x000fe20000300000 */
.L_x_5832:
        /* <DEDUP_REMOVED lines=9> */
.L_x_5833:
[----:B-1----:R-:W-:Y:S05]  /*9f50*/  @P1 BRA `(.L_x_5831) ;  /* 0x0000000000081947 */ /* 0x002fea0003800000 */
[----:B------:R-:W1:Y:S02]  /*9f60*/  SYNCS.PHASECHK.TRANS64.TRYWAIT P1, [UR6+0x33430], R6 ;  /* 0x03343006ff0075a7 */ /* 0x000e640008020146 */
[----:B-1----:R-:W-:Y:S05]  /*9f70*/  @!P1 BRA `(.L_x_5834) ;  /* 0x000000d000a89947 */ /* 0x002fea0003800000 */
.L_x_5831:
        /* <DEDUP_REMOVED lines=191> */
.L_x_5836:
[----:B------:R-:W-:Y:S01]  /*ab70*/  ULEA UR6, UR49, UR41, 0x3 ;  /* 0x0000002931067291 */ /* 0x000fe2000f8e183f */
[----:B------:R-:W-:-:S05]  /*ab80*/  IMAD.U32 R6, RZ, RZ, UR52 ;  /* 0x00000034ff067e24 */ /* 0x000fca000f8e00ff */
[----:B------:R-:W-:-:S04]  /*ab90*/  SHF.L.U32 R6, R6, 0x1f, RZ ;  /* 0x0000001f06067819 */ /* 0x000fc800000006ff */
[----:B------:R0:W1:Y:S01]  /*aba0*/  SYNCS.PHASECHK.TRANS64.TRYWAIT P1, [UR6+0x33450], R6 ;  /* 0x03345006ff0075a7 */ /* 0x0000620008020146 */
[----:B------:R-:W-:Y:S05]  /*abb0*/  @!P0 BRA `(.L_x_5837) ;  /* 0x0000000000048947 */ /* 0x000fea0003800000 */
[----:B------:R-:W-:Y:S01]  /*abc0*/  BPT.TRAP 0x1 ;  /* 0x000000040000795c */ /* 0x000fe20000300000 */
.L_x_5837:
[----:B-1----:R-:W-:Y:S05]  /*abd0*/  @P1 BRA `(.L_x_5835) ;  /* 0x0000000000081947 */ /* 0x002fea0003800000 */
[----:B------:R-:W1:Y:S02]  /*abe0*/  SYNCS.PHASECHK.TRANS64.TRYWAIT P1, [UR6+0x33450], R6 ;  /* 0x03345006ff0075a7 */ /* 0x000e640008020146 */
[----:B-1----:R-:W-:Y:S05]  /*abf0*/  @!P1 BRA `(.L_x_5838) ;  /* 0x000000c400a09947 */ /* 0x002fea0003800000 */
.L_x_5835:
        /* <DEDUP_REMOVED lines=36> */
.L_x_5839:
        /* <DEDUP_REMOVED lines=111> */
[----:B0-----:R-:W-:Y:S01]  /*b530*/  FMNMX.FTZ R120, R184, R189, !PT ;  /* 0x000000bdb8787209 */ /* 0x001fe20007810000 */
[----:B------:R-:W-:Y:S02]  /*b540*/  FMUL.FTZ R189, R0, R121 ;  /* 0x0000007900bd7220 */ /* 0x000fe40000410000 */
[----:B------:R-:W-:Y:S04]  /*b550*/  SYNCS.ARRIVE.TRANS64.RED.A1T0 RZ, [UR7], RZ ;  /* 0x000000ffffff79a7 */ /* 0x000fe80008100407 */
        /* <DEDUP_REMOVED lines=129> */
[----:B--2---:R-:W-:Y:S02]  /*bd70*/  FMNMX.FTZ R190, R134, R191, !PT ;  /* 0x000000bf86be7209 */ /* 0x004fe40007810000 */
[----:B0-----:R-:W-:-:S05]  /*bd80*/  FMNMX.FTZ R191, R133, R120, !PT ;  /* 0x0000007885bf7209 */ /* 0x001fca0007810000 */
[----:B------:R-:W0:Y:S01]  /*bd90*/  SHFL.BFLY PT, R120, R191, 0x2, 0x1f ;  /* 0x0c401f00bf787f89 */ /* 0x000e2200000e0000 */
[----:B-1----:R-:W-:-:S05]  /*bda0*/  FMNMX.FTZ R190, R135, R190, !PT ;  /* 0x000000be87be7209 */ /* 0x002fca0007810000 */
[----:B------:R-:W1:Y:S01]  /*bdb0*/  SHFL.BFLY PT, R121, R190, 0x2, 0x1f ;  /* 0x0c401f00be797f89 */ /* 0x000e6200000e0000 */
[----:B0-----:R-:W-:Y:S01]  /*bdc0*/  FMNMX.FTZ R192, R191, R120, !PT ;  /* 0x00000078bfc07209 */ /* 0x001fe20007810000 */
[----:B------:R-:W-:Y:S01]  /*bdd0*/  IMAD.U32 R191, RZ, RZ, UR6 ;  /* 0x00000006ffbf7e24 */ /* 0x000fe2000f8e00ff */
        /* <DEDUP_REMOVED lines=47> */
[C---:B------:R-:W-:Y:S01]  /*c0d0*/  FADD.FTZ R5, -R120.reuse, R5 ;  /* 0x0000000578057221 */ /* 0x040fe20000010100 */
[----:B------:R-:W-:-:S01]  /*c0e0*/  FFMA.FTZ R190, R120, R191, -8 ;  /* 0xc100000078be7423 */ /* 0x000fc200000100bf */
        /* <DEDUP_REMOVED lines=50> */
[----:B0-----:R-:W-:-:S01]  /*c410*/  FADD.FTZ R3, R6, R3 ;  /* 0x0000000306037221 */ /* 0x001fc20000010000 */
[----:B------:R-:W-:-:S06]  /*c420*/  FFMA.FTZ R135, R135, UR6, -R190 ;  /* 0x0000000687877c23 */ /* 0x000fcc00080108be */
        /* <DEDUP_REMOVED lines=150> */
[----:B--2---:R-:W-:-:S03]  /*cd90*/  FADD.FTZ R3, R133, R2 ;  /* 0x0000000285037221 */ /* 0x004fc60000010000 */
[----:B-1----:R-:W-:Y:S01]  /*cda0*/  FADD.FTZ R2, R135, R191 ;  /* 0x000000bf87027221 */ /* 0x002fe20000010000 */
[----:B------:R-:W-:Y:S06]  /*cdb0*/  @!P0 BRA `(.L_x_5840) ;  /* 0x0000000000048947 */ /* 0x000fec0003800000 */
[----:B------:R-:W-:Y:S01]  /*cdc0*/  BPT.TRAP 0x1 ;  /* 0x000000040000795c */ /* 0x000fe20000300000 */
.L_x_5840:
        /* <DEDUP_REMOVED lines=148> */
.L_x_5830:
[----:B------:R-:W-:Y:S06]  /*d710*/  BAR.ARV 0x8, 0x180 ;  /* 0x0206000000007b1d */ /* 0x000fec0000002000 */
[----:B------:R-:W-:Y:S05]  /*d720*/  @!P0 BRA `(.L_x_5842) ;  /* 0x0000000000048947 */ /* 0x000fea0003800000 */
[----:B------:R-:W-:Y:S01]  /*d730*/  BPT.TRAP 0x1 ;  /* 0x000000040000795c */ /* 0x000fe20000300000 */
.L_x_5842:
[----:B------:R-:W-:Y:S01]  /*d740*/  ULEA UR11, UR43, UR41, 0x3 ;  /* 0x000000292b0b7291 */ /* 0x000fe2000f8e183f */
[----:B------:R-:W-:-:S05]  /*d750*/  IMAD.U32 R0, RZ, RZ, UR44 ;  /* 0x0000002cff007e24 */ /* 0x000fca000f8e00ff */
[----:B------:R-:W-:-:S04]  /*d760*/  SHF.L.U32 R0, R0, 0x1f, RZ ;  /* 0x0000001f00007819 */ /* 0x000fc800000006ff */
[----:B------:R0:W1:Y:S01]  /*d770*/  SYNCS.PHASECHK.TRANS64.TRYWAIT P1, [UR11+0x33450], R0 ;  /* 0x03345000ff0075a7 */ /* 0x000062000802014b */
[----:B------:R-:W-:Y:S05]  /*d780*/  @!P0 BRA `(.L_x_5843) ;  /* 0x0000000000048947 */ /* 0x000fea0003800000 */
[----:B------:R-:W-:Y:S01]  /*d790*/  BPT.TRAP 0x1 ;  /* 0x000000040000795c */ /* 0x000fe20000300000 */
.L_x_5843:
[----:B-1----:R-:W-:Y:S05]  /*d7a0*/  @P1 BRA `(.L_x_5844) ;  /* 0x0000000000081947 */ /* 0x002fea0003800000 */
[----:B------:R-:W1:Y:S02]  /*d7b0*/  SYNCS.PHASECHK.TRANS64.TRYWAIT P1, [UR11+0x33450], R0 ;  /* 0x03345000ff0075a7 */ /* 0x000e64000802014b */
[----:B-1----:R-:W-:Y:S05]  /*d7c0*/  @!P1 BRA `(.L_x_5845) ;  /* 0x0000009800c49947 */ /* 0x002fea0003800000 */
.L_x_5844:
        /* <DEDUP_REMOVED lines=12> */
[----:B------:R-:W-:Y:S02]  /*d890*/  UIADD3 UR4, UR10, 0x180, URZ ;  /* 0x000001800a047890 */ /* 0x000fe4000fffe03f */
[----:B------:R-:W-:Y:S01]  /*d8a0*/  @UP0 USHF.R.S32.HI UR7, URZ, 0x1f, UR42 ;  /* 0x0000001f3f070899 */ /* 0x000fe2000801142a */
[----:B------:R-:W-:Y:S01]  /*d8b0*/  UMOV UR14, UR10 ;  /* 0x0000000a000e7c82 */ /* 0x000fe20008000000 */
[----:B------:R-:W-:Y:S02]  /*d8c0*/  @UP0 ULDC.64 UR12, c[0x0][0x9c8] ;  /* 0x00027200000c0ab9 */ /* 0x000fe40000000a00 */
[----:B------:R-:W-:Y:S01]  /*d8d0*/  QGMMA.64x192x32.F32.E4M3.E4M3 R24, R216, gdesc[UR12], R24, gsb0 ;  /* 0x02e0000cd8187df3 */ /* 0x000fe20008000818 */
[----:B------:R-:W-:Y:S01]  /*d8e0*/  UMOV UR14, UR4 ;  /* 0x00000004000e7c82 */ /* 0x000fe20008000000 */
[----:B------:R-:W-:Y:S01]  /*d8f0*/  UMOV UR15, 0xc0000010 ;  /* 0xc0000010000f7882 */ /* 0x000fe20000000000 */
[----:B------:R-:W-:Y:S02]  /*d900*/  UIADD3 UR4, UR10, 0x300, URZ ;  /* 0x000003000a047890 */ /* 0x000fe4000fffe03f */
[----:B------:R-:W-:-:S04]  /*d910*/  @UP0 UIMAD UR7, UR7, UR12, URZ ;  /* 0x0000000c070702a4 */ /* 0x000fc8000f8e023f */
[----:B------:R-:W-:Y:S01]  /*d920*/  @UP0 UIMAD UR7, UR42, UR13, UR7 ;  /* 0x0000000d2a0702a4 */ /* 0x000fe2000f8e0207 */
[----:B------:R-:W-:Y:S02]  /*d930*/  WARPGROUP.DEPBAR.LE gsb0, 0x0 ;  /* 0x00008000000079c5 */ /* 0x000fe40000010000 */
[----:B------:R-:W-:-:S08]  /*d940*/  WARPGROUP.ARRIVE ;  /* 0x00000000000079c5 */ /* 0x000fd00000000000 */
[----:B------:R-:W-:Y:S01]  /*d950*/  QGMMA.64x192x32.F32.E4M3.E4M3 R24, R212, gdesc[UR12], R24, gsb0 ;  /* 0x02e0000cd4187df3 */ /* 0x000fe20008000818 */
[----:B------:R-:W-:Y:S01]  /*d960*/  UMOV UR14, UR4 ;  /* 0x00000004000e7c82 */ /* 0x000fe20008000000 */
[----:B------:R-:W-:Y:S01]  /*d970*/  UMOV UR15, 0xc0000010 ;  /* 0xc0000010000f7882 */ /* 0x000fe20000000000 */
[----:B------:R-:W-:-:S03]  /*d980*/  @UP0 UIMAD.WIDE.U32 UR4, UR42, UR12, URZ ;  /* 0x0000000c2a0402a5 */ /* 0x000fc6000f8e003f */
[----:B------:R-:W-:Y:S01]  /*d990*/  @UP0 ULDC.64 UR12, c[0x0][0x9d0] ;  /* 0x00027400000c0ab9 */ /* 0x000fe20000000a00 */
[----:B------:R-:W-:-:S04]  /*d9a0*/  @UP0 UIADD3 UR5, UR5, UR7, URZ ;  /* 0x0000000705050290 */ /* 0x000fc8000fffe03f */
[----:B------:R-:W-:-:S04]  /*d9b0*/  @UP0 UIMAD.WIDE.U32 UR4, UR38, UR12, UR4 ;  /* 0x0000000c260402a5 */ /* 0x000fc8000f8e0004 */
[----:B------:R-:W-:-:S06]  /*d9c0*/  @UP0 ULEA UR8, UP1, UR4, UR8, 0x2 ;  /* 0x0000000804080291 */ /* 0x000fcc000f82103f */
[----:B------:R-:W-:Y:S01]  /*d9d0*/  IMAD.U32 R4, RZ, RZ, UR8 ;  /* 0x00000008ff047e24 */ /* 0x000fe2000f8e00ff */
[----:B------:R-:W-:Y:S02]  /*d9e0*/  WARPGROUP.DEPBAR.LE gsb0, 0x0 ;  /* 0x00008000000079c5 */ /* 0x000fe40000010000 */
[----:B------:R-:W-:-:S06]  /*d9f0*/  WARPGROUP.ARRIVE ;  /* 0x00000000000079c5 */ /* 0x000fcc0000000000 */
[----:B------:R-:W-:Y:S01]  /*da00*/  QGMMA.64x192x32.F32.E4M3.E4M3 R24, R208, gdesc[UR12], R24, gsb0 ;  /* 0x02e0000cd0187df3 */ /* 0x000fe20008000818 */
[----:B------:R-:W-:-:S04]  /*da10*/  @UP0 USHF.R.S32.HI UR14, URZ, 0x1f, UR38 ;  /* 0x0000001f3f0e0899 */ /* 0x000fc80008011426 */
[----:B------:R-:W-:-:S04]  /*da20*/  @UP0 UIMAD UR7, UR14, UR12, URZ ;  /* 0x0000000c0e0702a4 */ /* 0x000fc8000f8e023f */
[----:B------:R-:W-:-:S04]  /*da30*/  @UP0 UIMAD UR7, UR38, UR13, UR7 ;  /* 0x0000000d260702a4 */ /* 0x000fc8000f8e0207 */
[----:B------:R-:W-:-:S04]  /*da40*/  @UP0 UIADD3 UR5, UR5, UR7, URZ ;  /* 0x0000000705050290 */ /* 0x000fc8000fffe03f */
[----:B------:R-:W-:-:S06]  /*da50*/  @UP0 ULEA.HI.X UR9, UR4, UR9, UR5, 0x2, UP1 ;  /* 0x0000000904090291 */ /* 0x000fcc00088f1405 */
        /* <DEDUP_REMOVED lines=49> */
.L_x_5846:
        /* <DEDUP_REMOVED lines=106> */
.L_x_5810:
        /* <DEDUP_REMOVED lines=487> */
.L_x_5850:
[----:B------:R-:W-:Y:S05]  /*10280*/  BSYNC B1 ;  /* 0x0000000000017941 */ /* 0x000fea0003800000 */
.L_x_5849:
        /* <DEDUP_REMOVED lines=17> */
.L_x_5852:
[----:B------:R-:W-:Y:S05]  /*103a0*/  BSYNC B1 ;  /* 0x0000000000017941 */ /* 0x000fea0003800000 */
.L_x_5851:
        /* <DEDUP_REMOVED lines=17> */
.L_x_5854:
[----:B------:R-:W-:Y:S05]  /*104c0*/  BSYNC B1 ;  /* 0x0000000000017941 */ /* 0x000fea0003800000 */
.L_x_5853:
        /* <DEDUP_REMOVED lines=20> */
.L_x_5848:
        /* <DEDUP_REMOVED lines=50> */
.L_x_5857:
[----:B------:R-:W-:Y:S05]  /*10930*/  BSYNC B1 ;  /* 0x0000000000017941 */ /* 0x000fea0003800000 */
.L_x_5856:
        /* <DEDUP_REMOVED lines=59> */
.L_x_5859:
[----:B------:R-:W-:Y:S05]  /*10cf0*/  BSYNC B1 ;  /* 0x0000000000017941 */ /* 0x000fea0003800000 */
.L_x_5858:
        /* <DEDUP_REMOVED lines=17> */
.L_x_5861:
[----:B------:R-:W-:Y:S05]  /*10e10*/  BSYNC B1 ;  /* 0x0000000000017941 */ /* 0x000fea0003800000 */
.L_x_5860:
        /* <DEDUP_REMOVED lines=17> */
.L_x_5863:
[----:B------:R-:W-:Y:S05]  /*10f30*/  BSYNC B1 ;  /* 0x0000000000017941 */ /* 0x000fea0003800000 */
.L_x_5862:
        /* <DEDUP_REMOVED lines=18> */
.L_x_5855:
[----:B------:R-:W-:Y:S05]  /*11060*/  BSYNC B0 ;  /* 0x0000000000007941 */ /* 0x000fea0003800000 */
.L_x_5847:
[----:B------:R-:W-:Y:S02]  /*11070*/  ULDC UR5, c[0x0][0xc38] ;  /* 0x00030e0000057ab9 */ /* 0x000fe40000000800 */
[----:B------:R-:W-:-:S06]  /*11080*/  UISETP.GE.AND UP0, UPT, UR4, UR5, UPT ;  /* 0x000000050400728c */ /* 0x000fcc000bf06270 */
[----:B------:R-:W-:-:S13]  /*11090*/  PLOP3.LUT P0, PT, PT, PT, UP0, 0x80, 0x0 ;  /* 0x000000000000781c */ /* 0x000fda0003f0f008 */
[----:B------:R-:W-:Y:S05]  /*110a0*/  @!P0 BRA `(.L_x_5864) ;  /* 0xfffffefc001c8947 */ /* 0x000fea000383ffff */
[----:B------:R-:W-:Y:S05]  /*110b0*/  EXIT ;  /* 0x000000000000794d */ /* 0x000fea0003800000 */
.L_x_5806:
        /* <DEDUP_REMOVED lines=15> */
[----:B------:R-:W2:Y:S01]  /*111b0*/  LDL R9, [R1+0x8] ;  /* 0x0000080001097983 */ /* 0x000ea20000100800 */
[----:B------:R-:W-:Y:S01]  /*111c0*/  ULDC.64 UR6, c[0x0][0x2f0] ;  /* 0x0000bc0000067ab9 */ /* 0x000fe20000000a00 */
[----:B------:R-:W0:Y:S01]  /*111d0*/  S2R R10, SR_TID.X ;  /* 0x00000000000a7919 */ /* 0x000e220000002100 */
[----:B------:R-:W-:Y:S01]  /*111e0*/  LOP3.LUT R22, R22, 0xfffffffd, RZ, 0xc0, !PT ;  /* 0xfffffffd16167812 */ /* 0x000fe200078ec0ff */
[----:B------:R-:W-:Y:S01]  /*111f0*/  ULDC UR8, c[0x0][0x2b8] ;  /* 0x0000ae0000087ab9 */ /* 0x000fe20000000800 */
[----:B------:R-:W-:Y:S01]  /*11200*/  ULDC.64 UR10, c[0x0][0x418] ;  /* 0x00010600000a7ab9 */ /* 0x000fe20000000a00 */
[----:B------:R-:W-:Y:S01]  /*11210*/  ULDC UR4, c[0x0][0x424] ;  /* 0x0001090000047ab9 */ /* 0x000fe20000000800 */
[----:B------:R-:W-:Y:S01]  /*11220*/  ULDC UR39, c[0x0][0x288] ;  /* 0x0000a20000277ab9 */ /* 0x000fe20000000800 */
[----:B------:R-:W-:Y:S01]  /*11230*/  ULDC UR38, c[0x0][0x448] ;  /* 0x0001120000267ab9 */ /* 0x000fe20000000800 */
[C---:B0-----:R-:W-:Y:S01]  /*11240*/  IMAD.SHL.U32 R16, R10.reuse, 0x40, RZ ;  /* 0x000000400a107824 */ /* 0x041fe200078e00ff */
[----:B------:R-:W-:Y:S01]  /*11250*/  SHF.R.U32.HI R0, RZ, 0x1, R10 ;  /* 0x00000001ff007819 */ /* 0x000fe2000001160a */
[----:B------:R-:W-:-:S03]  /*11260*/  IMAD.SHL.U32 R5, R10, 0x10, RZ ;  /* 0x000000100a057824 */ /* 0x000fc600078e00ff */
[----:B------:R-:W-:-:S04]  /*11270*/  LOP3.LUT R3, R16, 0x180, RZ, 0xc0, !PT ;  /* 0x0000018010037812 */ /* 0x000fc800078ec0ff */
[----:B------:R-:W-:Y:S01]  /*11280*/  LOP3.LUT R0, R3, 0x30, R0, 0xf8, !PT ;  /* 0x0000003003007812 */ /* 0x000fe200078ef800 */
[----:B------:R-:W-:Y:S01]  /*11290*/  IMAD.SHL.U32 R3, R10, 0x8, RZ ;  /* 0x000000080a037824 */ /* 0x000fe200078e00ff */
[----:B------:R-:W-:-:S04]  /*112a0*/  LOP3.LUT R37, R5, 0x30, RZ, 0xc0, !PT ;  /* 0x0000003005257812 */ /* 0x000fc800078ec0ff */
[----:B------:R-:W-:Y:S02]  /*112b0*/  LOP3.LUT R3, R0, 0x30, R3, 0x78, !PT ;  /* 0x0000003000037812 */ /* 0x000fe400078e7803 */
[----:B------:R-:W-:-:S04]  /*112c0*/  LOP3.LUT R0, R37, 0x40, RZ, 0xfc, !PT ;  /* 0x0000004025007812 */ /* 0x000fc800078efcff */
[C---:B------:R-:W-:Y:S02]  /*112d0*/  ISETP.GE.AND P2, PT, R0.reuse, UR7, PT ;  /* 0x0000000700007c0c */ /* 0x040fe4000bf46270 */
[C---:B------:R-:W-:Y:S02]  /*112e0*/  ISETP.GE.AND P1, PT, R0.reuse, UR7, PT ;  /* 0x0000000700007c0c */ /* 0x040fe4000bf26270 */
[----:B------:R-:W-:Y:S02]  /*112f0*/  ISETP.GE.AND P0, PT, R0, UR8, PT ;  /* 0x0000000800007c0c */ /* 0x000fe4000bf06270 */
[----:B------:R-:W-:-:S07]  /*11300*/  LOP3.LUT R0, R37, 0x80, RZ, 0xfc, !PT ;  /* 0x0000008025007812 */ /* 0x000fce00078efcff */
[----:B------:R-:W-:-:S04]  /*11310*/  @P2 LOP3.LUT R22, R22, 0x2, RZ, 0xfc, !PT ;  /* 0x0000000216162812 */ /* 0x000fc800078efcff */
[----:B------:R-:W-:-:S04]  /*11320*/  LOP3.LUT R22, R22, 0xfffffeff, RZ, 0xc0, !PT ;  /* 0xfffffeff16167812 */ /* 0x000fc800078ec0ff */
[----:B------:R-:W-:Y:S02]  /*11330*/  @P1 LOP3.LUT R22, R22, 0x100, RZ, 0xfc, !PT ;  /* 0x0000010016161812 */ /* 0x000fe400078efcff */
[----:B------:R-:W-:Y:S02]  /*11340*/  ISETP.GE.AND P2, PT, R0, UR7, PT ;  /* 0x0000000700007c0c */ /* 0x000fe4000bf46270 */
[----:B------:R-:W-:Y:S01]  /*11350*/  LOP3.LUT R22, R22, 0xfffff7ff, RZ, 0xc0, !PT ;  /* 0xfffff7ff16167812 */ /* 0x000fe200078ec0ff */
[C---:B------:R-:W-:Y:S01]  /*11360*/  IMAD.SHL.U32 R7, R10.reuse, 0x2, RZ ;  /* 0x000000020a077824 */ /* 0x040fe200078e00ff */
[----:B------:R-:W-:Y:S01]  /*11370*/  LOP3.LUT R4, R5, 0x1b0, RZ, 0xc0, !PT ;  /* 0x000001b005047812 */ /* 0x000fe200078ec0ff */
[----:B------:R-:W-:Y:S01]  /*11380*/  IMAD.SHL.U32 R2, R10, 0x20, RZ ;  /* 0x000000200a027824 */ /* 0x000fe200078e00ff */
[----:B------:R-:W-:Y:S02]  /*11390*/  @P0 LOP3.LUT R22, R22, 0x800, RZ, 0xfc, !PT ;  /* 0x0000080016160812 */ /* 0x000fe400078efcff */
[----:B------:R-:W-:-:S02]  /*113a0*/  ISETP.GE.AND P1, PT, R0, UR7, PT ;  /* 0x0000000700007c0c */ /* 0x000fc4000bf26270 */
[----:B------:R-:W-:Y:S02]  /*113b0*/  LOP3.LUT R6, R4, 0x30, R7, 0x78, !PT ;  /* 0x0000003004067812 */ /* 0x000fe400078e7807 */
[----:B------:R-:W-:Y:S02]  /*113c0*/  LOP3.LUT R22, R22, 0xfffffffe, RZ, 0xc0, !PT ;  /* 0xfffffffe16167812 */ /* 0x000fe400078ec0ff */
[----:B------:R-:W-:Y:S01]  /*113d0*/  LOP3.LUT R4, R2, 0x80, RZ, 0xc0, !PT ;  /* 0x0000008002047812 */ /* 0x000fe200078ec0ff */
[----:B------:R-:W-:Y:S01]  /*113e0*/  IMAD.SHL.U32 R7, R10, 0x4, RZ ;  /* 0x000000040a077824 */ /* 0x000fe200078e00ff */
[----:B------:R-:W-:Y:S02]  /*113f0*/  @P2 LOP3.LUT R22, R22, 0x1, RZ, 0xfc, !PT ;  /* 0x0000000116162812 */ /* 0x000fe400078efcff */
[----:B------:R-:W-:Y:S02]  /*11400*/  LOP3.LUT R4, R4, 0x10, R10, 0xf8, !PT ;  /* 0x0000001004047812 */ /* 0x000fe400078ef80a */
[----:B------:R-:W-:-:S02]  /*11410*/  LOP3.LUT R10, R10, 0x7f, RZ, 0xc0, !PT ;  /* 0x0000007f0a0a7812 */ /* 0x000fc400078ec0ff */
[----:B------:R-:W-:Y:S02]  /*11420*/  ISETP.GE.AND P0, PT, R0, UR8, PT ;  /* 0x0000000800007c0c */ /* 0x000fe4000bf06270 */
[----:B------:R-:W-:Y:S02]  /*11430*/  LOP3.LUT R8, R6, 0x640, R5, 0xf8, !PT ;  /* 0x0000064006087812 */ /* 0x000fe400078ef805 */
[----:B------:R-:W-:Y:S02]  /*11440*/  LOP3.LUT R22, R22, 0xffffff7f, RZ, 0xc0, !PT ;  /* 0xffffff7f16167812 */ /* 0x000fe400078ec0ff */
[----:B------:R-:W-:Y:S02]  /*11450*/  LOP3.LUT R5, R5, 0x600, RZ, 0xc0, !PT ;  /* 0x0000060005057812 */ /* 0x000fe400078ec0ff */
[----:B------:R-:W-:Y:S02]  /*11460*/  MOV R18, 0x400 ;  /* 0x0000040000127802 */ /* 0x000fe40000000f00 */
[----:B------:R-:W-:-:S02]  /*11470*/  SHF.R.U32.HI R0, RZ, 0x2, R10 ;  /* 0x00000002ff007819 */ /* 0x000fc4000001160a */
[----:B------:R-:W-:Y:S02]  /*11480*/  @P1 LOP3.LUT R22, R22, 0x80, RZ, 0xfc, !PT ;  /* 0x0000008016161812 */ /* 0x000fe400078efcff */
[--C-:B------:R-:W-:Y:S02]  /*11490*/  LOP3.LUT R5, R5, 0x60, R2.reuse, 0xf8, !PT ;  /* 0x0000006005057812 */ /* 0x100fe400078ef802 */
[----:B------:R-:W-:Y:S02]  /*114a0*/  LOP3.LUT R0, R0, 0x60, R2, 0xf8, !PT ;  /* 0x0000006000007812 */ /* 0x000fe400078ef802 */
[----:B------:R-:W-:Y:S02]  /*114b0*/  ISETP.GE.AND P2, PT, R37, UR7, PT ;  /* 0x0000000725007c0c */ /* 0x000fe4000bf46270 */
[----:B------:R-:W-:Y:S02]  /*114c0*/  LOP3.LUT R22, R22, 0xfffffbff, RZ, 0xc0, !PT ;  /* 0xfffffbff16167812 */ /* 0x000fe400078ec0ff */
[----:B------:R-:W-:Y:S01]  /*114d0*/  LOP3.LUT R16, R3, 0x640, R16, 0xf8, !PT ;  /* 0x0000064003107812 */ /* 0x000fe200078ef810 */
[----:B------:R-:W-:Y:S01]  /*114e0*/  IMAD.U32 R3, RZ, RZ, UR5 ;  /* 0x00000005ff037e24 */ /* 0x000fe2000f8e00ff */
[----:B------:R-:W-:Y:S01]  /*114f0*/  LOP3.LUT R5, R5, 0x100, R2, 0xf8, !PT ;  /* 0x0000010005057812 */ /* 0x000fe200078ef802 */
[----:B------:R-:W-:Y:S01]  /*11500*/  UISETP.NE.U32.AND UP0, UPT, UR10, URZ, UPT ;  /* 0x0000003f0a00728c */ /* 0x000fe2000bf05070 */
[----:B------:R-:W-:Y:S01]  /*11510*/  LOP3.LUT R2, R0, 0x80, RZ, 0xfc, !PT ;  /* 0x0000008000027812 */ /* 0x000fe200078efcff */
[----:B------:R0:W-:Y:S01]  /*11520*/  STL [R1+0xc], R8 ;  /* 0x00000c0801007387 */ /* 0x0001e20000100800 */
[----:B------:R-:W-:Y:S01]  /*11530*/  @P0 LOP3.LUT R22, R22, 0x400, RZ, 0xfc, !PT ;  /* 0x0000040016160812 */ /* 0x000fe200078efcff */
[----:B------:R-:W-:-:S02]  /*11540*/  UISETP.NE.AND.EX UP0, UPT, UR11, URZ, UPT, UP0 ;  /* 0x0000003f0b00728c */ /* 0x000fc4000bf05300 */
[----:B------:R0:W-:Y:S01]  /*11550*/  STL [R1+0x14], R3 ;  /* 0x0000140301007387 */ /* 0x0001e20000100800 */
[----:B------:R-:W-:-:S03]  /*11560*/  LOP3.LUT R22, R22, 0xfffffffb, RZ, 0xc0, !PT ;  /* 0xfffffffb16167812 */ /* 0x000fc600078ec0ff */
[----:B------:R0:W-:Y:S01]  /*11570*/  STL [R1+0x18], RZ ;  /* 0x000018ff01007387 */ /* 0x0001e20000100800 */
[----:B------:R-:W-:Y:S01]  /*11580*/  USEL UR4, UR4, 0x1, UP0 ;  /* 0x0000000104047887 */ /* 0x000fe20008000000 */
[C---:B------:R-:W-:Y:S02]  /*11590*/  ISETP.GE.AND P1, PT, R37.reuse, UR7, PT ;  /* 0x0000000725007c0c */ /* 0x040fe4000bf26270 */
[----:B------:R-:W-:Y:S01]  /*115a0*/  @P2 LOP3.LUT R22, R22, 0x4, RZ, 0xfc, !PT ;  /* 0x0000000416162812 */ /* 0x000fe200078efcff */
[----:B------:R-:W-:Y:S01]  /*115b0*/  UIMAD UR37, UR4, UR6, URZ ;  /* 0x00000006042572a4 */ /* 0x000fe2000f8e023f */
[----:B------:R-:W-:Y:S02]  /*115c0*/  ISETP.GE.AND P0, PT, R37, UR8, PT ;  /* 0x0000000825007c0c */ /* 0x000fe4000bf06270 */
[----:B------:R-:W-:Y:S01]  /*115d0*/  LOP3.LUT R22, R22, 0xffffefff, RZ, 0xc0, !PT ;  /* 0xffffefff16167812 */ /* 0x000fe200078ec0ff */
[----:B------:R-:W-:-:S03]  /*115e0*/  UIADD3 UR4, UR37, 0x9f, URZ ;  /* 0x0000009f25047890 */ /* 0x000fc6000fffe03f */
[----:B------:R-:W-:Y:S01]  /*115f0*/  LOP3.LUT R22, R22, 0xfffffdff, RZ, 0xc0, !PT ;  /* 0xfffffdff16167812 */ /* 0x000fe200078ec0ff */
[----:B------:R-:W-:Y:S01]  /*11600*/  UIMAD.WIDE UR4, UR4, 0x66666667, URZ ;  /* 0x66666667040478a5 */ /* 0x000fe2000f8e023f */
[----:B------:R-:W-:Y:S02]  /*11610*/  LOP3.LUT R4, R4, 0x10, R7, 0x78, !PT ;  /* 0x0000001004047812 */ /* 0x000fe400078e7807 */
[----:B------:R-:W-:Y:S01]  /*11620*/  @P1 LOP3.LUT R22, R22, 0x200, RZ, 0xfc, !PT ;  /* 0x0000020016161812 */ /* 0x000fe200078efcff */
[----:B------:R-:W-:Y:S01]  /*11630*/  USHF.R.U32.HI UR40, URZ, 0x1f, UR5 ;  /* 0x0000001f3f287899 */ /* 0x000fe20008011605 */
[----:B------:R-:W-:Y:S01]  /*11640*/  LOP3.LUT R17, R5, R4, RZ, 0xfc, !PT ;  /* 0x0000000405117212 */ /* 0x000fe200078efcff */
[----:B------:R-:W-:Y:S01]  /*11650*/  IMAD.MOV.U32 R34, RZ, RZ, 0x1 ;  /* 0x00000001ff227424 */ /* 0x000fe200078e00ff */
[----:B------:R-:W-:Y:S01]  /*11660*/  @P0 LOP3.LUT R22, R22, 0x1000, RZ, 0xfc, !PT ;  /* 0x0000100016160812 */ /* 0x000fe200078efcff */
[----:B------:R-:W-:Y:S01]  /*11670*/  IMAD.MOV.U32 R31, RZ, RZ, RZ ;  /* 0x000000ffff1f7224 */ /* 0x000fe200078e00ff */
[----:B------:R-:W-:Y:S01]  /*11680*/  UIMAD UR38, UR38, UR39, URZ ;  /* 0x00000027262672a4 */ /* 0x000fe2000f8e023f */
[----:B------:R-:W-:Y:S01]  /*11690*/  ULDC UR45, c[0x0][0xc] ;  /* 0x00000300002d7ab9 */ /* 0x000fe20000000800 */
[----:B------:R-:W-:-:S02]  /*116a0*/  ULOP3.LUT UR46, UR36, 0x2, URZ, 0xfc, !UPT ;  /* 0x00000002242e7892 */ /* 0x000fc4000f8efc3f */
[----:B------:R-:W-:Y:S02]  /*116b0*/  ULOP3.LUT UR47, UR36, 0x1, URZ, 0xfc, !UPT ;  /* 0x00000001242f7892 */ /* 0x000fe4000f8efc3f */
[----:B------:R-:W-:Y:S02]  /*116c0*/  UIADD3 UR39, UR37, 0xa0, -UR39 ;  /* 0x000000a025277890 */ /* 0x000fe4000fffe827 */
[----:B------:R-:W-:Y:S01]  /*116d0*/  ULEA.HI.SX32 UR40, UR5, UR40, 0x1a ;  /* 0x0000002805287291 */ /* 0x000fe2000f8fd23f */
[----:B--2---:R-:W-:-:S05]  /*116e0*/  LEA R18, R9, R18, 0x18 ;  /* 0x0000001209127211 */ /* 0x004fca00078ec0ff */
[----:B------:R-:W-:-:S05]  /*116f0*/  IMAD.IADD R0, R18, 0x1, R8 ;  /* 0x0000000112007824 */ /* 0x000fca00078e0208 */
[----:B------:R0:W-:Y:S02]  /*11700*/  STL [R1+0x10], R0 ;  /* 0x0000100001007387 */ /* 0x0001e40000100800 */
.L_x_5932:
[----:B0-----:R-:W2:Y:S01]  /*11710*/  LDL R0, [R1+0x14] ;  /* 0x0000140001007983 */ /* 0x001ea20000100800 */
        /* <DEDUP_REMOVED lines=22> */
.L_x_5866:
[----:B------:R-:W-:Y:S01]  /*11880*/  ULDC UR8, c[0x0][0xc54] ;  /* 0x0003150000087ab9 */ /* 0x000fe20000000800 */
[----:B------:R-:W-:Y:S01]  /*11890*/  UMOV UR6, UR7 ;  /* 0x0000000700067c82 */ /* 0x000fe20008000000 */
[----:B------:R-:W-:-:S11]  /*118a0*/  UISETP.NE.AND UP0, UPT, UR8, 0x1, UPT ;  /* 0x000000010800788c */ /* 0x000fd6000bf05270 */
[----:B------:R-:W-:Y:S02]  /*118b0*/  @UP0 ULDC.64 UR10, c[0x0][0xc58] ;  /* 0x00031600000a0ab9 */ /* 0x000fe40000000a00 */
[----:B------:R-:W-:-:S04]  /*118c0*/  UIMAD.WIDE.U32 UR4, UR7, UR10, URZ ;  /* 0x0000000a070472a5 */ /* 0x000fc8000f8e003f */
[----:B------:R-:W-:-:S04]  /*118d0*/  @UP0 USHF.R.U32.HI UR6, URZ, UR11, UR5 ;  /* 0x0000000b3f060299 */ /* 0x000fc80008011605 */
[----:B------:R-:W-:-:S12]  /*118e0*/  UIMAD UR4, UR6, UR8, URZ ;  /* 0x00000008060472a4 */ /* 0x000fd8000f8e023f */
.L_x_5867:
        /* <DEDUP_REMOVED lines=13> */
[----:B------:R-:W-:Y:S01]  /*119c0*/  PLOP3.LUT P0, PT, PT, PT, UP0, 0x80, 0x0 ;  /* 0x000000000000781c */ /* 0x000fe20003f0f008 */
[----:B------:R-:W-:-:S03]  /*119d0*/  @UP1 USHF.R.U32.HI UR42, URZ, UR7, UR5 ;  /* 0x000000073f2a1299 */ /* 0x000fc60008011605 */
[----:B------:R-:W-:Y:S02]  /*119e0*/  @UP0 ULDC.64 UR4, c[0x0][0xa28] ;  /* 0x00028a0000040ab9 */ /* 0x000fe40000000a00 */
[----:B------:R-:W-:-:S06]  /*119f0*/  @UP0 UIMAD.WIDE UR4, UR42, 0x4, UR4 ;  /* 0x000000042a0408a5 */ /* 0x000fcc000f8e0204 */
[----:B------:R-:W-:Y:S01]  /*11a00*/  IMAD.U32 R2, RZ, RZ, UR4 ;  /* 0x00000004ff027e24 */ /* 0x000fe2000f8e00ff */
[----:B------:R-:W-:Y:S01]  /*11a10*/  ULOP3.LUT UR43, UR6, 0x1ffffff, URZ, 0x3c, !UPT ;  /* 0x01ffffff062b7892 */ /* 0x000fe2000f8e3c3f */
[----:B------:R-:W-:Y:S01]  /*11a20*/  IMAD.U32 R3, RZ, RZ, UR5 ;  /* 0x00000005ff037e24 */ /* 0x000fe2000f8e00ff */
[----:B------:R-:W-:Y:S01]  /*11a30*/  ULDC UR5, c[0x0][0x448] ;  /* 0x0001120000057ab9 */ /* 0x000fe20000000800 */
[----:B------:R-:W-:-:S03]  /*11a40*/  ULDC UR4, c[0x0][0xc3c] ;  /* 0x00030f0000047ab9 */ /* 0x000fc60000000800 */
[----:B------:R-:W2:Y:S01]  /*11a50*/  @P0 LDG.E R24, desc[UR50][R2.64] ;  /* 0x0000003202180981 */ /* 0x000ea2000c1e1900 */
[----:B------:R-:W-:Y:S01]  /*11a60*/  UISETP.NE.AND UP2, UPT, UR5, 0x1, UPT ;  /* 0x000000010500788c */ /* 0x000fe2000bf45270 */
[----:B------:R-:W-:Y:S01]  /*11a70*/  BSSY B7, `(.L_x_5868) ;  /* 0x0000505000077945 */ /* 0x000fe20003800000 */
[----:B------:R-:W-:Y:S02]  /*11a80*/  UIADD3 UR43, UR43, UR4, URZ ;  /* 0x000000042b2b7290 */ /* 0x000fe4000fffe03f */
[----:B------:R-:W-:Y:S02]  /*11a90*/  UP2UR UR48, UPR, URZ, 0x4 ;  /* 0x000000043f307883 */ /* 0x000fe40008000000 */
[----:B------:R-:W-:-:S04]  /*11aa0*/  USHF.L.U32 UR6, UR43, 0x7, URZ ;  /* 0x000000072b067899 */ /* 0x000fc8000800063f */
[----:B------:R-:W-:Y:S01]  /*11ab0*/  UIADD3 UR6, UR6, 0x7f, URZ ;  /* 0x0000007f06067890 */ /* 0x000fe2000fffe03f */
[----:B------:R-:W-:Y:S01]  /*11ac0*/  @UP2 ULDC UR4, c[0x0][0x44c] ;  /* 0x0001130000042ab9 */ /* 0x000fe20000000800 */
[----:B------:R-:W-:Y:S02]  /*11ad0*/  @UP2 ULDC UR7, c[0x0][0x450] ;  /* 0x0001140000072ab9 */ /* 0x000fe40000000800 */
[----:B------:R-:W-:-:S04]  /*11ae0*/  UIMAD.WIDE.U32 UR4, UR6, UR4, URZ ;  /* 0x00000004060472a5 */ /* 0x000fc8000f8e003f */
[----:B------:R-:W-:-:S04]  /*11af0*/  @UP2 USHF.R.U32.HI UR6, URZ, UR7, UR5 ;  /* 0x000000073f062299 */ /* 0x000fc80008011605 */
[----:B------:R-:W-:-:S04]  /*11b00*/  UIADD3 UR4, UR39, UR6, URZ ;  /* 0x0000000627047290 */ /* 0x000fc8000fffe03f */
[----:B------:R-:W-:-:S04]  /*11b10*/  UIMAD.WIDE UR4, UR4, 0x66666667, URZ ;  /* 0x66666667040478a5 */ /* 0x000fc8000f8e023f */
[----:B------:R-:W-:-:S04]  /*11b20*/  USHF.R.U32.HI UR4, URZ, 0x1f, UR5 ;  /* 0x0000001f3f047899 */ /* 0x000fc80008011605 */
[----:B------:R-:W-:-:S04]  /*11b30*/  ULEA.HI.SX32 UR4, UR5, UR4, 0x1a ;  /* 0x0000000405047291 */ /* 0x000fc8000f8fd23f */
[----:B------:R-:W-:-:S04]  /*11b40*/  UISETP.LT.AND UP0, UPT, UR40, UR4, UPT ;  /* 0x000000042800728c */ /* 0x000fc8000bf01270 */
[----:B------:R-:W-:-:S06]  /*11b50*/  USEL UR44, UR40, UR4, UP0 ;  /* 0x00000004282c7287 */ /* 0x000fcc0008000000 */
[----:B------:R-:W-:Y:S01]  /*11b60*/  ISETP.LT.AND P0, PT, RZ, UR44, PT ;  /* 0x0000002cff007c0c */ /* 0x000fe2000bf01270 */
[----:B--2---:R0:W-:-:S12]  /*11b70*/  STL [R1+0x4], R24 ;  /* 0x0000041801007387 */ /* 0x0041d80000100800 */
[----:B------:R-:W-:Y:S05]  /*11b80*/  @P0 BRA `(.L_x_5869) ;  /* 0x0000000000480947 */ /* 0x000fea0003800000 */
[----:B------:R-:W1:Y:S02]  /*11b90*/  S2R R0, SR_TID.X ;  /* 0x0000000000007919 */ /* 0x000e640000002100 */
[----:B-1----:R-:W-:-:S04]  /*11ba0*/  LOP3.LUT R0, R0, 0x7f, RZ, 0xc0, !PT ;  /* 0x0000007f00007812 */ /* 0x002fc800078ec0ff */
[----:B------:R-:W-:-:S13]  /*11bb0*/  ISETP.NE.AND P0, PT, R0, RZ, PT ;  /* 0x000000ff0000720c */ /* 0x000fda0003f05270 */
[----:B------:R-:W-:Y:S05]  /*11bc0*/  @P0 BRA `(.L_x_5870) ;  /* 0x0000004c00bc0947 */ /* 0x000fea0003800000 */
[----:B------:R-:W1:Y:S01]  /*11bd0*/  S2R R7, SR_LANEID ;  /* 0x0000000000077919 */ /* 0x000e620000000000 */
[----:B------:R-:W-:Y:S01]  /*11be0*/  VOTEU.ANY UR4, UPT, PT ;  /* 0x0000000000047886 */ /* 0x000fe200038e0100 */
[----:B------:R-:W2:Y:S01]  /*11bf0*/  LDC.64 R2, c[0x0][0xc80] ;  /* 0x00032000ff027b82 */ /* 0x000ea20000000a00 */
[----:B------:R-:W1:Y:S08]  /*11c00*/  FLO.U32 R0, UR4 ;  /* 0x0000000400007d00 */ /* 0x000e7000080e0000 */
[----:B------:R-:W2:Y:S01]  /*11c10*/  POPC R5, UR4 ;  /* 0x0000000400057d09 */ /* 0x000ea20008000000 */
[----:B-1----:R-:W-:-:S13]  /*11c20*/  ISETP.EQ.U32.AND P1, PT, R0, R7, PT ;  /* 0x000000070000720c */ /* 0x002fda0003f22070 */
[----:B--2---:R-:W2:Y:S01]  /*11c30*/  @P1 ATOMG.E.ADD.STRONG.GPU PT, R3, desc[UR50][R2.64], R5 ;  /* 0x00000005020319a8 */ /* 0x004ea200081ee1f2 */
[----:B------:R-:W1:Y:S02]  /*11c40*/  S2R R4, SR_LTMASK ;  /* 0x0000000000047919 */ /* 0x000e640000003900 */
[----:B-1----:R-:W-:-:S04]  /*11c50*/  LOP3.LUT R4, R4, UR4, RZ, 0xc0, !PT ;  /* 0x0000000404047c12 */ /* 0x002fc8000f8ec0ff */
[----:B------:R-:W1:Y:S01]  /*11c60*/  POPC R7, R4 ;  /* 0x0000000400077309 */ /* 0x000e620000000000 */
[----:B--2---:R-:W1:Y:S02]  /*11c70*/  SHFL.IDX PT, R0, R3, R0, 0x1f ;  /* 0x00001f0003007589 */ /* 0x004e6400000e0000 */
[----:B-1----:R-:W-:-:S05]  /*11c80*/  IADD3 R0, R0, UR45, R7 ;  /* 0x0000002d00007c10 */ /* 0x002fca000fffe007 */
[----:B------:R1:W-:Y:S01]  /*11c90*/  STL [R1+0x14], R0 ;  /* 0x0000140001007387 */ /* 0x0003e20000100800 */
[----:B------:R-:W-:Y:S05]  /*11ca0*/  BRA `(.L_x_5870) ;  /* 0x0000004c00847947 */ /* 0x000fea0003800000 */
.L_x_5869:
        /* <DEDUP_REMOVED lines=20> */
.L_x_5872:
[----:B------:R-:W-:Y:S05]  /*11df0*/  BSYNC B6 ;  /* 0x0000000000067941 */ /* 0x000fea0003800000 */
.L_x_5871:
        /* <DEDUP_REMOVED lines=22> */
.L_x_5874:
[----:B------:R-:W-:Y:S05]  /*11f60*/  BSYNC B6 ;  /* 0x0000000000067941 */ /* 0x000fea0003800000 */
.L_x_5873:
        /* <DEDUP_REMOVED lines=20> */
.L_x_5876:
[----:B------:R-:W-:Y:S05]  /*120b0*/  BSYNC B6 ;  /* 0x0000000000067941 */ /* 0x000fea0003800000 */
.L_x_5875:
        /* <DEDUP_REMOVED lines=19> */
.L_x_5878:
[----:B------:R-:W-:Y:S05]  /*121f0*/  BSYNC B6 ;  /* 0x0000000000067941 */ /* 0x000fea0003800000 */
.L_x_5877:
        /* <DEDUP_REMOVED lines=12> */
[----:B------:R-:W-:Y:S01]  /*122c0*/  UMOV UR5, 0xffffffff ;  /* 0xffffffff00057882 */ /* 0x000fe20000000000 */
[----:B------:R-:W-:Y:S02]  /*122d0*/  IMAD.U32 R23, RZ, RZ, UR4 ;  /* 0x00000004ff177e24 */ /* 0x000fe4000f8e00ff */
[----:B------:R-:W-:Y:S05]  /*122e0*/  BRA.DIV UR5, `(.L_x_5879) ;  /* 0x0000005205147947 */ /* 0x000fea000b800000 */
.L_x_5952:
[----:B------:R-:W3:Y:S01]  /*122f0*/  S2R R0, SR_TID.X ;  /* 0x0000000000007919 */ /* 0x000ee20000002100 */
[----:B------:R-:W-:Y:S01]  /*12300*/  UMOV UR4, 0xa0 ;  /* 0x000000a000047882 */ /* 0x000fe20000000000 */
[----:B-1----:R-:W-:Y:S01]  /*12310*/  ISETP.NE.AND P2, PT, R20, 0x1, PT ;  /* 0x000000011400780c */ /* 0x002fe20003f45270 */
[----:B------:R-:W-:Y:S01]  /*12320*/  UIMAD UR4, UR44, UR4, -0xa0 ;  /* 0xffffff602c0474a4 */ /* 0x000fe2000f8e0204 */
[----:B------:R-:W1:Y:S01]  /*12330*/  S2R R9, SR_TID.X ;  /* 0x0000000000097919 */ /* 0x000e620000002100 */
[----:B-----5:R-:W-:Y:S02]  /*12340*/  SHF.R.S32.HI R8, RZ, 0x1f, R33 ;  /* 0x0000001fff087819 */ /* 0x020fe40000011421 */
[----:B------:R-:W-:-:S03]  /*12350*/  LOP3.LUT R22, R22, 0xffffffdf, RZ, 0xc0, !PT ;  /* 0xffffffdf16167812 */ /* 0x000fc600078ec0ff */
[----:B------:R4:W-:Y:S05]  /*12360*/  STL [R1], R8 ;  /* 0x0000000801007387 */ /* 0x0009ea0000100800 */
[----:B--2---:R-:W2:Y:S01]  /*12370*/  @P2 LDC R3, c[0x0][0x434] ;  /* 0x00010d00ff032b82 */ /* 0x004ea20000000800 */
[----:B------:R-:W-:-:S07]  /*12380*/  @P2 LOP3.LUT R22, R22, 0x20, RZ, 0xfc, !PT ;  /* 0x0000002016162812 */ /* 0x000fce00078efcff */
[----:B------:R-:W0:Y:S01]  /*12390*/  @P2 LDC R5, c[0x0][0x438] ;  /* 0x00010e00ff052b82 */ /* 0x000e220000000800 */
[----:B---3--:R-:W-:Y:S01]  /*123a0*/  LOP3.LUT R0, R0, 0x7f, RZ, 0xc0, !PT ;  /* 0x0000007f00007812 */ /* 0x008fe200078ec0ff */
[----:B-1----:R-:W-:-:S03]  /*123b0*/  IMAD.SHL.U32 R15, R9, 0x20, RZ ;  /* 0x00000020090f7824 */ /* 0x002fc600078e00ff */
[----:B------:R-:W-:Y:S01]  /*123c0*/  SHF.R.U32.HI R11, RZ, 0x2, R0 ;  /* 0x00000002ff0b7819 */ /* 0x000fe20000011600 */
[----:B------:R-:W-:-:S03]  /*123d0*/  IMAD.SHL.U32 R9, R9, 0x20, RZ ;  /* 0x0000002009097824 */ /* 0x000fc600078e00ff */
[C---:B------:R-:W-:Y:S02]  /*123e0*/  LOP3.LUT R15, R11.reuse, 0x60, R15, 0xf8, !PT ;  /* 0x000000600b0f7812 */ /* 0x040fe400078ef80f */
[----:B------:R-:W-:Y:S02]  /*123f0*/  LOP3.LUT R9, R11, 0x60, R9, 0xf8, !PT ;  /* 0x000000600b097812 */ /* 0x000fe400078ef809 */
[----:B------:R-:W-:-:S05]  /*12400*/  LOP3.LUT R15, R15, 0x80, RZ, 0xfc, !PT ;  /* 0x000000800f0f7812 */ /* 0x000fca00078efcff */
[----:B------:R-:W-:-:S05]  /*12410*/  VIADD R10, R15, UR4 ;  /* 0x000000040f0a7c36 */ /* 0x000fca0008000000 */
[C---:B------:R-:W-:Y:S01]  /*12420*/  ISETP.GE.AND P0, PT, R10.reuse, UR37, PT ;  /* 0x000000250a007c0c */ /* 0x040fe2000bf06270 */
[----:B------:R-:W-:-:S03]  /*12430*/  IMAD.IADD R10, R10, 0x1, R24 ;  /* 0x000000010a0a7824 */ /* 0x000fc600078e0218 */
[----:B------:R-:W-:Y:S01]  /*12440*/  ISETP.GT.U32.OR P0, PT, R15, 0x9f, P0 ;  /* 0x0000009f0f00780c */ /* 0x000fe20000704470 */
[----:B--2---:R-:W-:-:S04]  /*12450*/  @P2 IMAD.HI.U32 R2, R10, R3, RZ ;  /* 0x000000030a022227 */ /* 0x004fc800078e00ff */
[----:B------:R-:W-:Y:S01]  /*12460*/  IMAD.MOV.U32 R0, RZ, RZ, R10 ;  /* 0x000000ffff007224 */ /* 0x000fe200078e000a */
[----:B0-----:R-:W-:-:S07]  /*12470*/  @P2 SHF.R.U32.HI R0, RZ, R5, R2 ;  /* 0x00000005ff002219 */ /* 0x001fce0000011602 */
        /* <DEDUP_REMOVED lines=8> */
[----:B-1----:R-:W-:Y:S01]  /*12500*/  @!P0 LEA R12, P1, R2, R4, 0x2 ;  /* 0x00000004020c8211 */ /* 0x002fe200078210ff */
[----:B------:R-:W-:-:S03]  /*12510*/  VIADD R4, R9, UR4 ;  /* 0x0000000409047c36 */ /* 0x000fc60008000000 */
[----:B------:R-:W-:Y:S01]  /*12520*/  @!P0 LEA.HI.X R13, R2, R5, R3, 0x2, P1 ;  /* 0x00000005020d8211 */ /* 0x000fe200008f1403 */
[C---:B------:R-:W-:Y:S01]  /*12530*/  IMAD.IADD R11, R4.reuse, 0x1, R24 ;  /* 0x00000001040b7824 */ /* 0x040fe200078e0218 */
[----:B------:R-:W-:Y:S01]  /*12540*/  ISETP.GE.AND P1, PT, R4, UR37, PT ;  /* 0x0000002504007c0c */ /* 0x000fe2000bf26270 */
[----:B------:R-:W0:Y:S02]  /*12550*/  @P2 LDC R2, c[0x0][0x434] ;  /* 0x00010d00ff022b82 */ /* 0x000e240000000800 */
[----:B------:R-:W-:-:S06]  /*12560*/  IMAD.MOV.U32 R14, RZ, RZ, R11 ;  /* 0x000000ffff0e7224 */ /* 0x000fcc00078e000b */
[----:B------:R-:W1:Y:S08]  /*12570*/  @P2 LDC R3, c[0x0][0x438] ;  /* 0x00010e00ff032b82 */ /* 0x000e700000000800 */
[----:B------:R-:W2:Y:S08]  /*12580*/  @!P1 LDC.64 R6, c[0x0][0x428] ;  /* 0x00010a00ff069b82 */ /* 0x000eb00000000a00 */
[----:B------:R-:W4:Y:S01]  /*12590*/  @!P1 LDC.64 R4, c[0x0][0x418] ;  /* 0x00010600ff049b82 */ /* 0x000f220000000a00 */
[----:B0-----:R-:W-:-:S05]  /*125a0*/  @P2 IMAD.HI.U32 R2, R11, R2, RZ ;  /* 0x000000020b022227 */ /* 0x001fca00078e00ff */
[----:B-1----:R-:W-:-:S04]  /*125b0*/  @P2 SHF.R.U32.HI R14, RZ, R3, R2 ;  /* 0x00000003ff0e2219 */ /* 0x002fc80000011602 */
[----:B------:R-:W-:Y:S01]  /*125c0*/  @!P1 SHF.R.S32.HI R3, RZ, 0x1f, R14 ;  /* 0x0000001fff039819 */ /* 0x000fe2000001140e */
[----:B--2---:R-:W-:-:S04]  /*125d0*/  @!P1 IMAD R2, R8, R6, RZ ;  /* 0x0000000608029224 */ /* 0x004fc800078e02ff */
[----:B------:R-:W-:Y:S02]  /*125e0*/  @!P1 IMAD R7, R33, R7, R2 ;  /* 0x0000000721079224 */ /* 0x000fe400078e0202 */
[----:B------:R-:W-:-:S04]  /*125f0*/  @!P1 IMAD.MOV.U32 R2, RZ, RZ, R14 ;  /* 0x000000ffff029224 */ /* 0x000fc800078e000e */
[----:B------:R-:W-:-:S04]  /*12600*/  @!P1 IMAD.WIDE.U32 R2, R33, R6, R2 ;  /* 0x0000000621029225 */ /* 0x000fc800078e0002 */
[----:B------:R-:W-:Y:S01]  /*12610*/  @!P1 IMAD.IADD R3, R3, 0x1, R7 ;  /* 0x0000000103039824 */ /* 0x000fe200078e0207 */
[----:B----4-:R-:W-:-:S04]  /*12620*/  @!P1 LEA R8, P2, R2, R4, 0x2 ;  /* 0x0000000402089211 */ /* 0x010fc800078410ff */
[----:B------:R-:W-:Y:S01]  /*12630*/  @!P1 LEA.HI.X R9, R2, R5, R3, 0x2, P2 ;  /* 0x0000000502099211 */ /* 0x000fe200010f1403 */
[----:B------:R-:W-:Y:S02]  /*12640*/  IMAD.U32 R2, RZ, RZ, UR46 ;  /* 0x0000002eff027e24 */ /* 0x000fe4000f8e00ff */
[----:B------:R-:W-:-:S03]  /*12650*/  IMAD.MOV.U32 R5, RZ, RZ, RZ ;  /* 0x000000ffff057224 */ /* 0x000fc600078e00ff */
[----:B------:R-:W-:Y:S01]  /*12660*/  ISETP.NE.AND P3, PT, R2, 0x3, PT ;  /* 0x000000030200780c */ /* 0x000fe20003f65270 */
[----:B------:R-:W-:Y:S02]  /*12670*/  IMAD.MOV.U32 R6, RZ, RZ, RZ ;  /* 0x000000ffff067224 */ /* 0x000fe400078e00ff */
[----:B------:R-:W-:Y:S01]  /*12680*/  IMAD.MOV R7, RZ, RZ, -R0 ;  /* 0x000000ffff077224 */ /* 0x000fe200078e0a00 */
[----:B------:R-:W5:Y:S01]  /*12690*/  @!P0 LDG.E R5, desc[UR50][R12.64] ;  /* 0x000000320c058981 */ /* 0x000f62000c1e1900 */
[----:B------:R-:W-:Y:S01]  /*126a0*/  IMAD.MOV R0, RZ, RZ, -R14 ;  /* 0x000000ffff007224 */ /* 0x000fe200078e0a0e */
[----:B------:R-:W-:Y:S02]  /*126b0*/  ISETP.GT.U32.AND P0, PT, R15, 0x9f, PT ;  /* 0x0000009f0f00780c */ /* 0x000fe40003f04070 */
[----:B------:R-:W-:Y:S01]  /*126c0*/  LOP3.LUT R22, R22, 0xffffffef, RZ, 0xc0, !PT ;  /* 0xffffffef16167812 */ /* 0x000fe200078ec0ff */
[----:B------:R0:W5:Y:S01]  /*126d0*/  @!P1 LDG.E R6, desc[UR50][R8.64] ;  /* 0x0000003208069981 */ /* 0x000162000c1e1900 */
[----:B------:R-:W-:-:S03]  /*126e0*/  IMAD R7, R20, R7, R10 ;  /* 0x0000000714077224 */ /* 0x000fc600078e020a */
[----:B------:R-:W-:-:S04]  /*126f0*/  @P3 LOP3.LUT R22, R22, 0x10, RZ, 0xfc, !PT ;  /* 0x0000001016163812 */ /* 0x000fc800078efcff */
[----:B------:R-:W-:Y:S01]  /*12700*/  LOP3.LUT R22, R22, 0xfffffff7, RZ, 0xc0, !PT ;  /* 0xfffffff716167812 */ /* 0x000fe200078ec0ff */
[----:B0-----:R-:W-:Y:S02]  /*12710*/  IMAD R8, R20, R0, R11 ;  /* 0x0000000014087224 */ /* 0x001fe400078e020b */
[----:B------:R-:W-:Y:S01]  /*12720*/  IMAD R0, RZ, RZ, -UR42 ;  /* 0x8000002aff007e24 */ /* 0x000fe2000f8e02ff */
[----:B------:R-:W-:-:S03]  /*12730*/  @P0 LOP3.LUT R22, R22, 0x8, RZ, 0xfc, !PT ;  /* 0x0000000816160812 */ /* 0x000fc600078efcff */
[----:B------:R-:W-:Y:S02]  /*12740*/  IMAD R23, R23, R0, UR41 ;  /* 0x0000002917177e24 */ /* 0x000fe4000f8e0200 */
[----:B------:R-:W-:-:S03]  /*12750*/  IMAD.U32 R0, RZ, RZ, UR44 ;  /* 0x0000002cff007e24 */ /* 0x000fc6000f8e00ff */
[----:B------:R-:W-:Y:S01]  /*12760*/  SHF.R.S32.HI R36, RZ, 0x1f, R23 ;  /* 0x0000001fff247819 */ /* 0x000fe20000011417 */
[----:B------:R-:W-:Y:S01]  /*12770*/  VIADD R9, R0, 0xffffffff ;  /* 0xffffffff00097836 */ /* 0x000fe20000000000 */
[----:B------:R-:W-:Y:S06]  /*12780*/  @!P3 BRA `(.L_x_5880) ;  /* 0x000000000004b947 */ /* 0x000fec0003800000 */
[----:B------:R-:W-:Y:S01]  /*12790*/  BPT.TRAP 0x1 ;  /* 0x000000040000795c */ /* 0x000fe20000300000 */
.L_x_5880:
[----:B------:R-:W-:Y:S01]  /*127a0*/  IMAD R4, R31, 0x8, R18 ;  /* 0x000000081f047824 */ /* 0x000fe200078e0212 */
[----:B------:R-:W-:Y:S01]  /*127b0*/  SHF.L.U32 R30, R34, 0x1f, RZ ;  /* 0x0000001f221e7819 */ /* 0x000fe200000006ff */
[----:B------:R-:W-:Y:S01]  /*127c0*/  BSSY B0, `(.L_x_5881) ;  /* 0x0000004000007945 */ /* 0x000fe20003800000 */
[----:B------:R-:W-:Y:S02]  /*127d0*/  SHF.R.S32.HI R26, RZ, 0x1f, R8 ;  /* 0x0000001fff1a7819 */ /* 0x000fe40000011408 */
[----:B------:R-:W0:Y:S02]  /*127e0*/  SYNCS.PHASECHK.TRANS64.TRYWAIT P0, [R4+URZ+0x33480], R30 ;  /* 0x0334801e040075a7 */ /* 0x000e24000800017f */
[----:B0-----:R-:W-:Y:S05]  /*127f0*/  @!P0 BRA `(.L_x_5882) ;  /* 0x0000004800fc8947 */ /* 0x001fea0003800000 */
.L_x_5953:
[----:B------:R-:W-:Y:S05]  /*12800*/  BSYNC B0 ;  /* 0x0000000000007941 */ /* 0x000fea0003800000 */
.L_x_5881:
[----:B------:R-:W2:Y:S01]  /*12810*/  LDL R12, [R1+0xc] ;  /* 0x00000c00010c7983 */ /* 0x000ea20000100800 */
[----:B------:R-:W-:Y:S01]  /*12820*/  ULDC.64 UR4, c[0x0][0x328] ;  /* 0x0000ca0000047ab9 */ /* 0x000fe20000000a00 */
[----:B-----5:R-:W-:Y:S01]  /*12830*/  SHF.R.S32.HI R27, RZ, 0x1f, R6 ;  /* 0x0000001fff1b7819 */ /* 0x020fe20000011406 */
[----:B------:R-:W-:Y:S01]  /*12840*/  IMAD R3, R26, UR4, RZ ;  /* 0x000000041a037c24 */ /* 0x000fe2000f8e02ff */
[----:B------:R-:W-:Y:S01]  /*12850*/  ULDC.64 UR6, c[0x0][0x338] ;  /* 0x0000ce0000067ab9 */ /* 0x000fe20000000a00 */
[----:B------:R-:W-:Y:S01]  /*12860*/  ULDC.64 UR8, c[0x0][0x330] ;  /* 0x0000cc0000087ab9 */ /* 0x000fe20000000a00 */
[----:B------:R-:W-:Y:S01]  /*12870*/  SHF.R.S32.HI R28, RZ, 0x1f, R7 ;  /* 0x0000001fff1c7819 */ /* 0x000fe20000011407 */
[C---:B------:R-:W-:Y:S01]  /*12880*/  IMAD R11, R8.reuse, UR5, R3 ;  /* 0x00000005080b7c24 */ /* 0x040fe2000f8e0203 */
[----:B------:R-:W-:Y:S01]  /*12890*/  ULDC.64 UR10, c[0x0][0x318] ;  /* 0x0000c600000a7ab9 */ /* 0x000fe20000000a00 */
[----:B------:R-:W-:Y:S01]  /*128a0*/  IMAD.WIDE.U32 R2, R8, UR4, RZ ;  /* 0x0000000408027c25 */ /* 0x000fe2000f8e00ff */
[----:B------:R-:W1:Y:S01]  /*128b0*/  S2R R13, SR_TID.X ;  /* 0x00000000000d7919 */ /* 0x000e620000002100 */
[----:B------:R-:W-:-:S02]  /*128c0*/  SHF.R.S32.HI R29, RZ, 0x1f, R5 ;  /* 0x0000001fff1d7819 */ /* 0x000fc40000011405 */
[----:B------:R-:W-:Y:S01]  /*128d0*/  IMAD.IADD R3, R3, 0x1, R11 ;  /* 0x0000000103037824 */ /* 0x000fe200078e020b */
[----:B------:R-:W-:Y:S01]  /*128e0*/  LOP3.LUT P1, RZ, R22, 0x80, RZ, 0xc0, !PT ;  /* 0x0000008016ff7812 */ /* 0x000fe2000782c0ff */
[----:B------:R-:W-:Y:S02]  /*128f0*/  IMAD R11, R27, UR6, RZ ;  /* 0x000000061b0b7c24 */ /* 0x000fe4000f8e02ff */
[----:B------:R-:W-:-:S04]  /*12900*/  IMAD.WIDE.U32 R2, R6, UR6, R2 ;  /* 0x0000000606027c25 */ /* 0x000fc8000f8e0002 */
[----:B------:R-:W-:Y:S02]  /*12910*/  IMAD R0, R6, UR7, R11 ;  /* 0x0000000706007c24 */ /* 0x000fe4000f8e020b */
[----:B------:R-:W-:Y:S02]  /*12920*/  IMAD R11, R28, UR4, RZ ;  /* 0x000000041c0b7c24 */ /* 0x000fe4000f8e02ff */
[----:B------:R-:W-:Y:S02]  /*12930*/  IMAD.IADD R3, R3, 0x1, R0 ;  /* 0x0000000103037824 */ /* 0x000fe400078e0200 */
[----:B------:R-:W-:Y:S02]  /*12940*/  IMAD R0, R36, UR8, RZ ;  /* 0x0000000824007c24 */ /* 0x000fe4000f8e02ff */
[----:B------:R-:W-:-:S04]  /*12950*/  IMAD.WIDE.U32 R2, R23, UR8, R2 ;  /* 0x0000000817027c25 */ /* 0x000fc8000f8e0002 */
[----:B------:R-:W-:Y:S01]  /*12960*/  IMAD R0, R23, UR9, R0 ;  /* 0x0000000917007c24 */ /* 0x000fe2000f8e0200 */
[----:B------:R-:W-:Y:S01]  /*12970*/  IADD3 R20, P0, R2, UR10, RZ ;  /* 0x0000000a02147c10 */ /* 0x000fe2000ff1e0ff */
[----:B------:R-:W-:-:S03]  /*12980*/  IMAD R11, R7, UR5, R11 ;  /* 0x00000005070b7c24 */ /* 0x000fc6000f8e020b */
[----:B------:R-:W-:Y:S01]  /*12990*/  IADD3.X R10, R3, UR11, R0, P0, !PT ;  /* 0x0000000b030a7c10 */ /* 0x000fe200087fe400 */
[----:B------:R-:W-:Y:S01]  /*129a0*/  IMAD.WIDE.U32 R2, R7, UR4, RZ ;  /* 0x0000000407027c25 */ /* 0x000fe2000f8e00ff */
[----:B------:R-:W-:Y:S01]  /*129b0*/  UMOV UR4, 0xffffffff ;  /* 0xffffffff00047882 */ /* 0x000fe20000000000 */
[----:B-1----:R-:W-:Y:S02]  /*129c0*/  LOP3.LUT R13, R13, 0x7f, RZ, 0xc0, !PT ;  /* 0x0000007f0d0d7812 */ /* 0x002fe400078ec0ff */
[----:B------:R-:W-:Y:S02]  /*129d0*/  IMAD.IADD R3, R3, 0x1, R11 ;  /* 0x0000000103037824 */ /* 0x000fe400078e020b */
[----:B------:R-:W-:Y:S01]  /*129e0*/  IMAD R11, R29, UR6, RZ ;  /* 0x000000061d0b7c24 */ /* 0x000fe2000f8e02ff */
[----:B------:R-:W-:Y:S01]  /*129f0*/  SHF.R.U32.HI R13, RZ, 0x2, R13 ;  /* 0x00000002ff0d7819 */ /* 0x000fe2000001160d */
[----:B------:R-:W-:-:S04]  /*12a00*/  IMAD.WIDE.U32 R2, R5, UR6, R2 ;  /* 0x0000000605027c25 */ /* 0x000fc8000f8e0002 */
[----:B------:R-:W-:-:S04]  /*12a10*/  IMAD R11, R5, UR7, R11 ;  /* 0x00000007050b7c24 */ /* 0x000fc8000f8e020b */
[----:B------:R-:W-:Y:S02]  /*12a20*/  IMAD.IADD R3, R3, 0x1, R11 ;  /* 0x0000000103037824 */ /* 0x000fe400078e020b */
[----:B------:R-:W-:-:S03]  /*12a30*/  IMAD.WIDE.U32 R2, R23, UR8, R2 ;  /* 0x0000000817027c25 */ /* 0x000fc6000f8e0002 */
[----:B------:R-:W-:-:S04]  /*12a40*/  IADD3 R25, P0, R2, UR10, RZ ;  /* 0x0000000a02197c10 */ /* 0x000fc8000ff1e0ff */
[----:B------:R-:W-:Y:S01]  /*12a50*/  IADD3.X R24, R0, UR11, R3, P0, !PT ;  /* 0x0000000b00187c10 */ /* 0x000fe200087fe403 */
[----:B------:R-:W-:-:S04]  /*12a60*/  IMAD.MOV.U32 R0, RZ, RZ, -0xa0 ;  /* 0xffffff60ff007424 */ /* 0x000fc800078e00ff */
[----:B------:R-:W-:-:S04]  /*12a70*/  IMAD R9, R9, R0, UR37 ;  /* 0x0000002509097e24 */ /* 0x000fc8000f8e0200 */
[----:B------:R-:W-:-:S05]  /*12a80*/  IMAD.IADD R9, R9, 0x1, -R13 ;  /* 0x0000000109097824 */ /* 0x000fca00078e0a0d */
[----:B------:R-:W-:Y:S01]  /*12a90*/  ISETP.GE.AND P5, PT, R9, 0x1, PT ;  /* 0x000000010900780c */ /* 0x000fe20003fa6270 */
[----:B--2---:R-:W-:Y:S01]  /*12aa0*/  IMAD R21, R31, 0x7800, R12 ;  /* 0x000078001f157824 */ /* 0x004fe200078e020c */
[----:B------:R-:W-:Y:S11]  /*12ab0*/  BRA.DIV UR4, `(.L_x_5883) ;  /* 0x0000004a04607947 */ /* 0x000ff6000b800000 */
[----:B------:R-:W1:Y:S01]  /*12ac0*/  SHFL.IDX PT, R2, R20, RZ, 0x1c1f ;  /* 0x001c1fff14027589 */ /* 0x000e6200000e0000 */
[C---:B------:R-:W-:Y:S02]  /*12ad0*/  LOP3.LUT P2, RZ, R22.reuse, 0x200, RZ, 0xc0, !PT ;  /* 0x0000020016ff7812 */ /* 0x040fe4000784c0ff */
[C---:B------:R-:W-:Y:S01]  /*12ae0*/  LOP3.LUT P6, RZ, R22.reuse, 0x100, RZ, 0xc0, !PT ;  /* 0x0000010016ff7812 */ /* 0x040fe200078cc0ff */
[----:B------:R-:W2:Y:S01]  /*12af0*/  SHFL.IDX PT, R0, R10, RZ, 0x1c1f ;  /* 0x001c1fff0a007589 */ /* 0x000ea200000e0000 */
[----:B------:R-:W-:Y:S02]  /*12b00*/  LOP3.LUT R22, R22, 0xffffffbf, RZ, 0xc0, !PT ;  /* 0xffffffbf16167812 */ /* 0x000fe400078ec0ff */
[C---:B------:R-:W-:Y:S01]  /*12b10*/  ISETP.GE.AND P4, PT, R9.reuse, 0x21, PT ;  /* 0x000000210900780c */ /* 0x040fe20003f86270 */
[----:B------:R-:W-:Y:S01]  /*12b20*/  SHFL.IDX PT, R24, R24, RZ, 0x1c1f ;  /* 0x001c1fff18187589 */ /* 0x000fe200000e0000 */
[----:B------:R-:W-:Y:S02]  /*12b30*/  ISETP.GE.AND P3, PT, R9, 0x41, PT ;  /* 0x000000410900780c */ /* 0x000fe40003f66270 */
[----:B-1----:R-:W-:-:S05]  /*12b40*/  IADD3 R2, P0, R37, R2, RZ ;  /* 0x0000000225027210 */ /* 0x002fca0007f1e0ff */
[----:B--2---:R-:W-:Y:S01]  /*12b50*/  IMAD.X R3, RZ, RZ, R0, P0 ;  /* 0x000000ffff037224 */ /* 0x004fe200000e0600 */
[----:B------:R-:W-:Y:S01]  /*12b60*/  ISETP.LT.OR P0, PT, R9, 0x1, P2 ;  /* 0x000000010900780c */ /* 0x000fe20001701670 */
[----:B------:R-:W-:-:S12]  /*12b70*/  IMAD.IADD R0, R18, 0x1, R21 ;  /* 0x0000000112007824 */ /* 0x000fd800078e0215 */
        /* <DEDUP_REMOVED lines=17> */
[----:B------:R-:W-:Y:S01]  /*12c90*/  SHFL.IDX PT, R10, R10, 0x3, 0x1c1f ;  /* 0x007c1f000a0a7f89 */ /* 0x000fe200000e0000 */
        /* <DEDUP_REMOVED lines=8> */
[----:B-1----:R-:W1:Y:S02]  /*12d20*/  SHFL.IDX PT, R2, R20, 0x3, 0x1c1f ;  /* 0x007c1f0014027f89 */ /* 0x002e6400000e0000 */
[----:B-1----:R-:W-:-:S05]  /*12d30*/  IADD3 R2, P0, R37, R2, RZ ;  /* 0x0000000225027210 */ /* 0x002fca0007f1e0ff */
[----:B------:R-:W-:Y:S01]  /*12d40*/  IMAD.X R3, RZ, RZ, R10, P0 ;  /* 0x000000ffff037224 */ /* 0x000fe200000e060a */
[C---:B------:R-:W-:Y:S02]  /*12d50*/  ISETP.LT.OR P0, PT, R9.reuse, 0x61, P2 ;  /* 0x000000610900780c */ /* 0x040fe40001701670 */
[----:B------:R-:W-:-:S11]  /*12d60*/  ISETP.GE.AND P2, PT, R9, 0x61, PT ;  /* 0x000000610900780c */ /* 0x000fd60003f46270 */
[----:B------:R-:W-:Y:S01]  /*12d70*/  LDGSTS.E.BYPASS.LTC128B.128 [R0+0x10a00], desc[UR50][R2.64], !P0 ;  /* 0x10a0000002007fae */ /* 0x000fe2000c101d72 */
[----:B------:R-:W-:-:S13]  /*12d80*/  ISETP.LT.OR P0, PT, R9, 0x61, P6 ;  /* 0x000000610900780c */ /* 0x000fda0003701670 */
[----:B------:R-:W-:Y:S01]  /*12d90*/  LDGSTS.E.BYPASS.LTC128B.128 [R0+0x13200], desc[UR50][R2.64+0x40], !P0 ;  /* 0x1320004002007fae */ /* 0x000fe2000c101d72 */
[----:B------:R-:W-:-:S13]  /*12da0*/  ISETP.LT.OR P0, PT, R9, 0x61, P1 ;  /* 0x000000610900780c */ /* 0x000fda0000f01670 */
[----:B------:R1:W-:Y:S01]  /*12db0*/  LDGSTS.E.BYPASS.LTC128B.128 [R0+0x15a00], desc[UR50][R2.64+0x80], !P0 ;  /* 0x15a0008002007fae */ /* 0x0003e2000c101d72 */
[----:B------:R-:W-:-:S03]  /*12dc0*/  ISETP.GE.AND P0, PT, R9, 0x81, PT ;  /* 0x000000810900780c */ /* 0x000fc60003f06270 */
[----:B-1----:R1:W2:Y:S10]  /*12dd0*/  SHFL.IDX PT, R2, R25, RZ, 0x1c1f ;  /* 0x001c1fff19027589 */ /* 0x0022b400000e0000 */
[----:B------:R-:W-:-:S07]  /*12de0*/  @P0 LOP3.LUT R22, R22, 0x40, RZ, 0xfc, !PT ;  /* 0x0000004016160812 */ /* 0x000fce00078efcff */
.L_x_5965:
        /* <DEDUP_REMOVED lines=15> */
.L_x_5884:
        /* <DEDUP_REMOVED lines=11> */
.L_x_5885:
[----:B------:R2:W-:Y:S01]  /*12f90*/  SYNCS.ARRIVE.TRANS64.A1T0 RZ, [R4+URZ+0x33470], RZ ;  /* 0x033470ff04ff79a7 */ /* 0x0005e2000810003f */
[----:B------:R-:W-:Y:S05]  /*12fa0*/  @!P6 BRA `(.L_x_5886) ;  /* 0x000000000004e947 */ /* 0x000fea0003800000 */
[----:B------:R-:W-:Y:S01]  /*12fb0*/  BPT.TRAP 0x1 ;  /* 0x000000040000795c */ /* 0x000fe20000300000 */
.L_x_5886:
[----:B------:R-:W3:Y:S01]  /*12fc0*/  SYNCS.PHASECHK.TRANS64.TRYWAIT P0, [R4+URZ+0x33440], R30 ;  /* 0x0334401e040075a7 */ /* 0x000ee2000800017f */
[----:B------:R-:W-:Y:S04]  /*12fd0*/  BSSY B0, `(.L_x_5887) ;  /* 0x0000002000007945 */ /* 0x000fe80003800000 */
[----:B---3--:R-:W-:Y:S05]  /*12fe0*/  @!P0 BRA `(.L_x_5888) ;  /* 0x0000004800fc8947 */ /* 0x008fea0003800000 */
.L_x_5966:
[----:B------:R-:W-:Y:S05]  /*12ff0*/  BSYNC B0 ;  /* 0x0000000000007941 */ /* 0x000fea0003800000 */
.L_x_5887:
        /* <DEDUP_REMOVED lines=29> */
[----:B------:R-:W-:Y:S08]  /*131d0*/  BRA.DIV UR4, `(.L_x_5889) ;  /* 0x0000004a04947947 */ /* 0x000ff0000b800000 */
[----:B------:R-:W4:Y:S01]  /*131e0*/  SHFL.IDX PT, R14, R6, RZ, 0x1c1f ;  /* 0x001c1fff060e7589 */ /* 0x000f2200000e0000 */
[C---:B------:R-:W-:Y:S02]  /*131f0*/  LOP3.LUT P6, RZ, R22.reuse, 0x2, RZ, 0xc0, !PT ;  /* 0x0000000216ff7812 */ /* 0x040fe400078cc0ff */
[----:B------:R-:W-:Y:S01]  /*13200*/  LOP3.LUT P1, RZ, R22, 0x1, RZ, 0xc0, !PT ;  /* 0x0000000116ff7812 */ /* 0x000fe2000782c0ff */
[----:B------:R-:W5:Y:S04]  /*13210*/  SHFL.IDX PT, R2, R8, RZ, 0x1c1f ;  /* 0x001c1fff08027589 */ /* 0x000f6800000e0000 */
[----:B------:R-:W-:Y:S04]  /*13220*/  SHFL.IDX PT, R7, R8, 0x1, 0x1c1f ;  /* 0x003c1f0008077f89 */ /* 0x000fe800000e0000 */
[----:B------:R-:W-:Y:S01]  /*13230*/  SHFL.IDX PT, R9, R9, RZ, 0x1c1f ;  /* 0x001c1fff09097589 */ /* 0x000fe200000e0000 */
[----:B----4-:R-:W-:-:S05]  /*13240*/  @P5 IADD3 R14, P0, R37, R14, RZ ;  /* 0x0000000e250e5210 */ /* 0x010fca0007f1e0ff */
[----:B-----5:R-:W-:Y:S01]  /*13250*/  @P5 IMAD.X R3, RZ, RZ, R2, P0 ;  /* 0x000000ffff035224 */ /* 0x020fe200000e0602 */
[C---:B------:R-:W-:Y:S01]  /*13260*/  LOP3.LUT P0, RZ, R22.reuse, 0x4, RZ, 0xc0, !PT ;  /* 0x0000000416ff7812 */ /* 0x040fe2000780c0ff */
[----:B------:R-:W-:Y:S02]  /*13270*/  @P5 IMAD.MOV.U32 R2, RZ, RZ, R14 ;  /* 0x000000ffff025224 */ /* 0x000fe400078e000e */
[----:B------:R-:W4:Y:S10]  /*13280*/  SHFL.IDX PT, R14, R6, 0x1, 0x1c1f ;  /* 0x003c1f00060e7f89 */ /* 0x000f3400000e0000 */
[----:B------:R-:W-:Y:S04]  /*13290*/  @P5 LDGSTS.E.BYPASS.LTC128B.128 [R0+0x24200], desc[UR50][R2.64], !P0 ;  /* 0x2420000002005fae */ /* 0x000fe8000c101d72 */
[----:B------:R-:W-:Y:S04]  /*132a0*/  @P5 LDGSTS.E.BYPASS.LTC128B.128 [R0+0x26a00], desc[UR50][R2.64+0x40], !P6 ;  /* 0x26a0004002005fae */ /* 0x000fe8000f101d72 */
[----:B------:R5:W-:Y:S01]  /*132b0*/  @P5 LDGSTS.E.BYPASS.LTC128B.128 [R0+0x29200], desc[UR50][R2.64+0x80], !P1 ;  /* 0x2920008002005fae */ /* 0x000be2000c901d72 */
[----:B------:R-:W-:-:S02]  /*132c0*/  LOP3.LUT P5, RZ, R22, 0x4, RZ, 0xc0, !PT ;  /* 0x0000000416ff7812 */ /* 0x000fc400078ac0ff */
[----:B----4-:R-:W-:-:S05]  /*132d0*/  @P4 IADD3 R14, P0, R37, R14, RZ ;  /* 0x0000000e250e4210 */ /* 0x010fca0007f1e0ff */
[----:B------:R-:W-:Y:S02]  /*132e0*/  @P4 IMAD.X R7, RZ, RZ, R7, P0 ;  /* 0x000000ffff074224 */ /* 0x000fe400000e0607 */
[----:B-----5:R-:W-:Y:S02]  /*132f0*/  @P4 IMAD.MOV.U32 R2, RZ, RZ, R14 ;  /* 0x000000ffff024224 */ /* 0x020fe400078e000e */
[----:B------:R-:W4:Y:S01]  /*13300*/  SHFL.IDX PT, R14, R6, 0x2, 0x1c1f ;  /* 0x005c1f00060e7f89 */ /* 0x000f2200000e0000 */
[----:B------:R-:W-:-:S03]  /*13310*/  @P4 IMAD.MOV.U32 R3, RZ, RZ, R7 ;  /* 0x000000ffff034224 */ /* 0x000fc600078e0007 */
[----:B------:R-:W5:Y:S04]  /*13320*/  SHFL.IDX PT, R7, R8, 0x2, 0x1c1f ;  /* 0x005c1f0008077f89 */ /* 0x000f6800000e0000 */
[----:B------:R-:W-:Y:S04]  /*13330*/  @P4 LDGSTS.E.BYPASS.LTC128B.128 [R0+0x24a00], desc[UR50][R2.64], !P5 ;  /* 0x24a0000002004fae */ /* 0x000fe8000e901d72 */
[----:B------:R-:W-:Y:S04]  /*13340*/  @P4 LDGSTS.E.BYPASS.LTC128B.128 [R0+0x27200], desc[UR50][R2.64+0x40], !P6 ;  /* 0x2720004002004fae */ /* 0x000fe8000f101d72 */
[----:B------:R0:W-:Y:S01]  /*13350*/  @P4 LDGSTS.E.BYPASS.LTC128B.128 [R0+0x29a00], desc[UR50][R2.64+0x80], !P1 ;  /* 0x29a0008002004fae */ /* 0x0001e2000c901d72 */
[----:B----4-:R-:W-:-:S05]  /*13360*/  @P3 IADD3 R14, P0, R37, R14, RZ ;  /* 0x0000000e250e3210 */ /* 0x010fca0007f1e0ff */
[----:B-----5:R-:W-:Y:S02]  /*13370*/  @P3 IMAD.X R7, RZ, RZ, R7, P0 ;  /* 0x000000ffff073224 */ /* 0x020fe400000e0607 */
[----:B0-----:R-:W-:Y:S02]  /*13380*/  @P3 IMAD.MOV.U32 R2, RZ, RZ, R14 ;  /* 0x000000ffff023224 */ /* 0x001fe400078e000e */
[----:B------:R-:W0:Y:S01]  /*13390*/  SHFL.IDX PT, R14, R6, 0x3, 0x1c1f ;  /* 0x007c1f00060e7f89 */ /* 0x000e2200000e0000 */
[----:B------:R-:W-:-:S03]  /*133a0*/  @P3 IMAD.MOV.U32 R3, RZ, RZ, R7 ;  /* 0x000000ffff033224 */ /* 0x000fc600078e0007 */
[----:B------:R-:W4:Y:S04]  /*133b0*/  SHFL.IDX PT, R7, R8, 0x3, 0x1c1f ;  /* 0x007c1f0008077f89 */ /* 0x000f2800000e0000 */
[----:B------:R-:W-:Y:S04]  /*133c0*/  @P3 LDGSTS.E.BYPASS.LTC128B.128 [R0+0x25200], desc[UR50][R2.64], !P5 ;  /* 0x2520000002003fae */ /* 0x000fe8000e901d72 */
[----:B------:R-:W-:Y:S04]  /*133d0*/  @P3 LDGSTS.E.BYPASS.LTC128B.128 [R0+0x27a00], desc[UR50][R2.64+0x40], !P6 ;  /* 0x27a0004002003fae */ /* 0x000fe8000f101d72 */
[----:B------:R5:W-:Y:S01]  /*133e0*/  @P3 LDGSTS.E.BYPASS.LTC128B.128 [R0+0x2a200], desc[UR50][R2.64+0x80], !P1 ;  /* 0x2a20008002003fae */ /* 0x000be2000c901d72 */
[----:B0-----:R-:W-:-:S05]  /*133f0*/  @P2 IADD3 R14, P0, R37, R14, RZ ;  /* 0x0000000e250e2210 */ /* 0x001fca0007f1e0ff */
[----:B----4-:R-:W-:Y:S02]  /*13400*/  @P2 IMAD.X R7, RZ, RZ, R7, P0 ;  /* 0x000000ffff072224 */ /* 0x010fe400000e0607 */
[----:B-----5:R-:W-:Y:S02]  /*13410*/  @P2 IMAD.MOV.U32 R2, RZ, RZ, R14 ;  /* 0x000000ffff022224 */ /* 0x020fe400078e000e */
[----:B------:R-:W-:Y:S01]  /*13420*/  @P2 IMAD.MOV.U32 R3, RZ, RZ, R7 ;  /* 0x000000ffff032224 */ /* 0x000fe200078e0007 */
[----:B------:R0:W4:Y:S04]  /*13430*/  SHFL.IDX PT, R14, R5, RZ, 0x1c1f ;  /* 0x001c1fff050e7589 */ /* 0x00012800000e0000 */
[----:B------:R0:W-:Y:S04]  /*13440*/  @P2 LDGSTS.E.BYPASS.LTC128B.128 [R0+0x25a00], desc[UR50][R2.64], !P5 ;  /* 0x25a0000002002fae */ /* 0x0001e8000e901d72 */
[----:B------:R0:W-:Y:S04]  /*13450*/  @P2 LDGSTS.E.BYPASS.LTC128B.128 [R0+0x28200], desc[UR50][R2.64+0x40], !P6 ;  /* 0x2820004002002fae */ /* 0x0001e8000f101d72 */
[----:B------:R0:W-:Y:S02]  /*13460*/  @P2 LDGSTS.E.BYPASS.LTC128B.128 [R0+0x2aa00], desc[UR50][R2.64+0x80], !P1 ;  /* 0x2aa0008002002fae */ /* 0x0001e4000c901d72 */
.L_x_5978:
[----:B------:R-:W-:Y:S01]  /*13470*/  LOP3.LUT P0, RZ, R22, 0x40, RZ, 0xc0, !PT ;  /* 0x0000004016ff7812 */ /* 0x000fe2000780c0ff */
[----:B------:R-:W-:-:S12]  /*13480*/  BSSY B0, `(.L_x_5890) ;  /* 0x000000d000007945 */ /* 0x000fd80003800000 */
[----:B------:R-:W-:Y:S05]  /*13490*/  @!P0 BRA `(.L_x_5891) ;  /* 0x00000000002c8947 */ /* 0x000fea0003800000 */
[C---:B------:R-:W-:Y:S02]  /*134a0*/  LOP3.LUT P3, RZ, R22.reuse, 0x4, RZ, 0xc0, !PT ;  /* 0x0000000416ff7812 */ /* 0x040fe4000786c0ff */
[C---:B------:R-:W-:Y:S02]  /*134b0*/  LOP3.LUT P2, RZ, R22.reuse, 0x2, RZ, 0xc0, !PT ;  /* 0x0000000216ff7812 */ /* 0x040fe4000784c0ff */
[----:B------:R-:W-:Y:S02]  /*134c0*/  LOP3.LUT P1, RZ, R22, 0x1, RZ, 0xc0, !PT ;  /* 0x0000000116ff7812 */ /* 0x000fe4000782c0ff */
[----:B0---4-:R-:W-:-:S05]  /*134d0*/  IADD3 R2, P0, R37, R14, RZ ;  /* 0x0000000e25027210 */ /* 0x011fca0007f1e0ff */
[----:B------:R-:W-:-:S05]  /*134e0*/  IMAD.X R3, RZ, RZ, R9, P0 ;  /* 0x000000ffff037224 */ /* 0x000fca00000e0609 */
[----:B------:R-:W-:Y:S01]  /*134f0*/  @!PT LDS RZ, [RZ] ;  /* 0x00000000fffff984 */ /* 0x000fe20000000800 */
[----:B------:R-:W-:Y:S01]  /*13500*/  @!PT LDS RZ, [RZ] ;  /* 0x00000000fffff984 */ /* 0x000fe20000000800 */
[----:B------:R-:W-:Y:S01]  /*13510*/  @!PT LDS RZ, [RZ] ;  /* 0x00000000fffff984 */ /* 0x000fe20000000800 */
[----:B------:R0:W-:Y:S04]  /*13520*/  LDGSTS.E.BYPASS.LTC128B.128 [R0+0x26200], desc[UR50][R2.64], !P3 ;  /* 0x2620000002007fae */ /* 0x0001e8000d901d72 */
[----:B------:R0:W-:Y:S04]  /*13530*/  LDGSTS.E.BYPASS.LTC128B.128 [R0+0x28a00], desc[UR50][R2.64+0x40], !P2 ;  /* 0x28a0004002007fae */ /* 0x0001e8000d101d72 */
[----:B------:R0:W-:Y:S02]  /*13540*/  LDGSTS.E.BYPASS.LTC128B.128 [R0+0x2b200], desc[UR50][R2.64+0x80], !P1 ;  /* 0x2b20008002007fae */ /* 0x0001e4000c901d72 */
.L_x_5891:
[----:B------:R-:W-:Y:S05]  /*13550*/  BSYNC B0 ;  /* 0x0000000000007941 */ /* 0x000fea0003800000 */
.L_x_5890:
[----:B------:R-:W-:Y:S01]  /*13560*/  NOP ;  /* 0x0000000000007918 */ /* 0x000fe20000000000 */
[----:B------:R-:W-:-:S13]  /*13570*/  PLOP3.LUT P0, PT, PT, PT, PT, 0x80, 0x0 ;  /* 0x000000000000781c */ /* 0x000fda0003f0f070 */
.L_x_5892:
        /* <DEDUP_REMOVED lines=11> */
.L_x_5893:
        /* <DEDUP_REMOVED lines=22> */
[----:B01--4-:R-:W-:Y:S05]  /*13790*/  CALL.ABS.NOINC R2 ;  /* 0x0000000002007343 */ /* 0x013fea0003c00000 */
.L_x_5895:
[----:B------:R-:W-:Y:S05]  /*137a0*/  BSYNC B6 ;  /* 0x0000000000067941 */ /* 0x000fea0003800000 */
.L_x_5894:
[----:B------:R1:W5:Y:S01]  /*137b0*/  LDL R8, [R1+0x10] ;  /* 0x0000100001087983 */ /* 0x0003620000100800 */
[----:B------:R-:W-:Y:S01]  /*137c0*/  UISETP.NE.AND UP0, UPT, UR48, URZ, UPT ;  /* 0x0000003f3000728c */ /* 0x000fe2000bf05270 */
[----:B0-23--:R-:W-:Y:S01]  /*137d0*/  IMAD.U32 R4, RZ, RZ, UR43 ;  /* 0x0000002bff047e24 */ /* 0x00dfe2000f8e00ff */
[----:B------:R-:W0:Y:S01]  /*137e0*/  S2R R2, SR_TID.X ;  /* 0x0000000000027919 */ /* 0x000e220000002100 */
[----:B------:R-:W-:Y:S01]  /*137f0*/  R2UR UR6, R36 ;  /* 0x00000000240672ca */ /* 0x000fe200000e0000 */
[----:B------:R-:W-:Y:S02]  /*13800*/  ULDC.64 UR8, c[0x0][0x2d8] ;  /* 0x0000b60000087ab9 */ /* 0x000fe40000000a00 */
[----:B------:R-:W-:Y:S02]  /*13810*/  PLOP3.LUT P0, PT, PT, PT, UP0, 0x80, 0x0 ;  /* 0x000000000000781c */ /* 0x000fe40003f0f008 */
[C---:B------:R-:W-:Y:S02]  /*13820*/  LOP3.LUT P3, RZ, R22.reuse, 0x1000, RZ, 0xc0, !PT ;  /* 0x0000100016ff7812 */ /* 0x040fe4000786c0ff */
[C---:B------:R-:W-:Y:S01]  /*13830*/  LOP3.LUT P4, RZ, R22.reuse, 0x800, RZ, 0xc0, !PT ;  /* 0x0000080016ff7812 */ /* 0x040fe2000788c0ff */
[----:B------:R-:W-:Y:S01]  /*13840*/  @UP0 ULDC UR4, c[0x0][0x44c] ;  /* 0x0001130000040ab9 */ /* 0x000fe20000000800 */
[----:B------:R-:W-:-:S02]  /*13850*/  LOP3.LUT P5, RZ, R22, 0x400, RZ, 0xc0, !PT ;  /* 0x0000040016ff7812 */ /* 0x000fc400078ac0ff */
        /* <DEDUP_REMOVED lines=44> */
[----:B-1----:R-:W-:Y:S06]  /*13b20*/  BRA.DIV UR4, `(.L_x_5896) ;  /* 0x0000004604f47947 */ /* 0x002fec000b800000 */
[----:B----4-:R-:W0:Y:S01]  /*13b30*/  SHFL.IDX PT, R14, R0, RZ, 0x1c1f ;  /* 0x001c1fff000e7589 */ /* 0x010e2200000e0000 */
[----:B------:R-:W-:-:S03]  /*13b40*/  IMAD.U32 R5, RZ, RZ, UR43 ;  /* 0x0000002bff057e24 */ /* 0x000fc6000f8e00ff */
[----:B------:R-:W1:Y:S01]  /*13b50*/  SHFL.IDX PT, R2, R4, RZ, 0x1c1f ;  /* 0x001c1fff04027589 */ /* 0x000e6200000e0000 */
[----:B------:R-:W-:-:S03]  /*13b60*/  IMAD R5, R5, 0x80, R10 ;  /* 0x0000008005057824 */ /* 0x000fc600078e020a */
[----:B------:R-:W-:Y:S01]  /*13b70*/  SHFL.IDX PT, R6, R4, 0x1, 0x1c1f ;  /* 0x003c1f0004067f89 */ /* 0x000fe200000e0000 */
[C---:B------:R-:W-:Y:S01]  /*13b80*/  VIADD R7, R5.reuse, 0x20 ;  /* 0x0000002005077836 */ /* 0x040fe20000000000 */
[----:B------:R-:W-:-:S13]  /*13b90*/  ISETP.GE.AND P0, PT, R5, UR38, PT ;  /* 0x0000002605007c0c */ /* 0x000fda000bf06270 */
        /* <DEDUP_REMOVED lines=12> */
[----:B------:R-:W-:Y:S02]  /*13c60*/  @!P0 IMAD.MOV.U32 R3, RZ, RZ, R7 ;  /* 0x000000ffff038224 */ /* 0x000fe400078e0007 */
[----:B------:R-:W-:Y:S01]  /*13c70*/  VIADD R7, R5, 0x40 ;  /* 0x0000004005077836 */ /* 0x000fe20000000000 */
        /* <DEDUP_REMOVED lines=14> */
.L_x_5987:
        /* <DEDUP_REMOVED lines=12> */
.L_x_5897:
        /* <DEDUP_REMOVED lines=18> */
.L_x_5988:
[----:B------:R-:W-:Y:S05]  /*13f40*/  BSYNC B0 ;  /* 0x0000000000007941 */ /* 0x000fea0003800000 */
.L_x_5898:
[----:B------:R-:W-:-:S06]  /*13f50*/  UISETP.GE.AND UP0, UPT, UR44, 0x2, UPT ;  /* 0x000000022c00788c */ /* 0x000fcc000bf06270 */
[----:B------:R-:W-:-:S13]  /*13f60*/  PLOP3.LUT P0, PT, PT, PT, UP0, 0x40, 0x0 ;  /* 0x000000000000781c */ /* 0x000fda0003f0e808 */
[----:B------:R-:W-:Y:S05]  /*13f70*/  @P0 BRA `(.L_x_5900) ;  /* 0x0000001c00480947 */ /* 0x000fea0003800000 */
[----:B------:R-:W-:Y:S01]  /*13f80*/  UIADD3 UR4, UR44, -0x2, URZ ;  /* 0xfffffffe2c047890 */ /* 0x000fe2000fffe03f */
[----:B------:R-:W-:Y:S02]  /*13f90*/  IMAD.MOV.U32 R21, RZ, RZ, R34 ;  /* 0x000000ffff157224 */ /* 0x000fe400078e0022 */
[----:B------:R-:W-:-:S03]  /*13fa0*/  IMAD.MOV.U32 R20, RZ, RZ, R31 ;  /* 0x000000ffff147224 */ /* 0x000fc600078e001f */
[----:B------:R-:W-:-:S07]  /*13fb0*/  IMAD.U32 R32, RZ, RZ, UR4 ;  /* 0x00000004ff207e24 */ /* 0x000fce000f8e00ff */
.L_x_5920:
[----:B------:R-:W2:Y:S01]  /*13fc0*/  LDL R5, [R1+0x4] ;  /* 0x0000040001057983 */ /* 0x000ea20000100800 */
[----:B0-----:R-:W0:Y:S03]  /*13fd0*/  LDC R3, c[0x0][0x430] ;  /* 0x00010c00ff037b82 */ /* 0x001e260000000800 */
[----:B------:R-:W3:Y:S01]  /*13fe0*/  LDL R4, [R1] ;  /* 0x0000000001047983 */ /* 0x000ee20000100800 */
[----:B-1----:R-:W1:Y:S01]  /*13ff0*/  S2R R0, SR_TID.X ;  /* 0x0000000000007919 */ /* 0x002e620000002100 */
[----:B0-----:R-:W-:-:S13]  /*14000*/  ISETP.NE.AND P2, PT, R3, 0x1, PT ;  /* 0x000000010300780c */ /* 0x001fda0003f45270 */
[----:B------:R-:W0:Y:S01]  /*14010*/  @P2 LDC R3, c[0x0][0x438] ;  /* 0x00010e00ff032b82 */ /* 0x000e220000000800 */
[C---:B-1----:R-:W-:Y:S01]  /*14020*/  LOP3.LUT R2, R0.reuse, 0x7f, RZ, 0xc0, !PT ;  /* 0x0000007f00027812 */ /* 0x042fe200078ec0ff */
[----:B------:R-:W-:-:S03]  /*14030*/  IMAD.SHL.U32 R0, R0, 0x20, RZ ;  /* 0x0000002000007824 */ /* 0x000fc600078e00ff */
[----:B------:R-:W-:-:S04]  /*14040*/  SHF.R.U32.HI R2, RZ, 0x2, R2 ;  /* 0x00000002ff027819 */ /* 0x000fc80000011602 */
[----:B------:R-:W-:Y:S02]  /*14050*/  LOP3.LUT R0, R2, 0x60, R0, 0xf8, !PT ;  /* 0x0000006002007812 */ /* 0x000fe400078ef800 */
[----:B------:R-:W1:Y:S01]  /*14060*/  @P2 LDC R2, c[0x0][0x434] ;  /* 0x00010d00ff022b82 */ /* 0x000e620000000800 */
[----:B------:R-:W-:Y:S05]  /*14070*/  YIELD ;  /* 0x0000000000007946 */ /* 0x000fea0003800000 */
[----:B------:R-:W-:Y:S01]  /*14080*/  ULDC.64 UR4, c[0x0][0x428] ;  /* 0x00010a0000047ab9 */ /* 0x000fe20000000a00 */
[----:B------:R-:W-:Y:S01]  /*14090*/  ULDC.64 UR6, c[0x0][0x418] ;  /* 0x0001060000067ab9 */ /* 0x000fe20000000a00 */
[----:B------:R-:W4:Y:S01]  /*140a0*/  S2R R6, SR_TID.X ;  /* 0x0000000000067919 */ /* 0x000f220000002100 */
        /* <DEDUP_REMOVED lines=9> */
[----:B------:R-:W-:-:S04]  /*14140*/  IMAD.WIDE.U32 R2, R33, UR4, R2 ;  /* 0x0000000421027c25 */ /* 0x000fc8000f8e0002 */
[----:B------:R-:W-:Y:S01]  /*14150*/  IMAD.IADD R3, R4, 0x1, R3 ;  /* 0x0000000104037824 */ /* 0x000fe200078e0203 */
[----:B------:R-:W-:-:S04]  /*14160*/  LEA R8, P0, R2, UR6, 0x2 ;  /* 0x0000000602087c11 */ /* 0x000fc8000f8010ff */
[----:B------:R-:W-:Y:S01]  /*14170*/  LEA.HI.X R9, R2, UR7, R3, 0x2, P0 ;  /* 0x0000000702097c11 */ /* 0x000fe200080f1403 */
[----:B------:R-:W0:Y:S01]  /*14180*/  S2R R5, SR_TID.X ;  /* 0x0000000000057919 */ /* 0x000e220000002100 */
[----:B----4-:R-:W-:Y:S01]  /*14190*/  IMAD.SHL.U32 R6, R6, 0x20, RZ ;  /* 0x0000002006067824 */ /* 0x010fe200078e00ff */
[----:B------:R-:W1:Y:S02]  /*141a0*/  @P2 LDC R3, c[0x0][0x434] ;  /* 0x00010d00ff032b82 */ /* 0x000e640000000800 */
[----:B------:R-:W2:Y:S01]  /*141b0*/  LDG.E R8, desc[UR50][R8.64] ;  /* 0x0000003208087981 */ /* 0x000ea2000c1e1900 */
[----:B0-----:R-:W-:-:S04]  /*141c0*/  LOP3.LUT R5, R5, 0x7f, RZ, 0xc0, !PT ;  /* 0x0000007f05057812 */ /* 0x001fc800078ec0ff */
[----:B------:R-:W-:-:S04]  /*141d0*/  SHF.R.U32.HI R5, RZ, 0x2, R5 ;  /* 0x00000002ff057819 */ /* 0x000fc80000011605 */
[----:B------:R-:W-:Y:S02]  /*141e0*/  LOP3.LUT R6, R5, 0x60, R6, 0xf8, !PT ;  /* 0x0000006005067812 */ /* 0x000fe400078ef806 */
[----:B------:R-:W0:Y:S02]  /*141f0*/  @P2 LDC R5, c[0x0][0x438] ;  /* 0x00010e00ff052b82 */ /* 0x000e240000000800 */
[----:B------:R-:W-:-:S04]  /*14200*/  LOP3.LUT R6, R6, 0x80, RZ, 0xfc, !PT ;  /* 0x0000008006067812 */ /* 0x000fc800078efcff */
[C---:B------:R-:W-:Y:S01]  /*14210*/  ISETP.GT.U32.AND P1, PT, R6.reuse, 0x9f, PT ;  /* 0x0000009f0600780c */ /* 0x040fe20003f24070 */
[----:B------:R-:W-:-:S04]  /*14220*/  IMAD.IADD R10, R6, 0x1, R10 ;  /* 0x00000001060a7824 */ /* 0x000fc800078e020a */
[----:B-1----:R-:W-:-:S04]  /*14230*/  @P2 IMAD.HI.U32 R2, R10, R3, RZ ;  /* 0x000000030a022227 */ /* 0x002fc800078e00ff */
[----:B------:R-:W-:Y:S01]  /*14240*/  IMAD.MOV.U32 R11, RZ, RZ, R10 ;  /* 0x000000ffff0b7224 */ /* 0x000fe200078e000a */
[----:B0-----:R-:W-:-:S04]  /*14250*/  @P2 SHF.R.U32.HI R11, RZ, R5, R2 ;  /* 0x00000005ff0b2219 */ /* 0x001fc80000011602 */
        /* <DEDUP_REMOVED lines=12> */
[----:B------:R-:W-:Y:S01]  /*14320*/  IMAD.MOV R0, RZ, RZ, -R0 ;  /* 0x000000ffff007224 */ /* 0x000fe200078e0a00 */
[----:B------:R-:W-:Y:S01]  /*14330*/  ISETP.NE.AND P0, PT, R31, 0x2, PT ;  /* 0x000000021f00780c */ /* 0x000fe20003f05270 */
[----:B------:R-:W-:Y:S02]  /*14340*/  IMAD.MOV R3, RZ, RZ, -R11 ;  /* 0x000000ffff037224 */ /* 0x000fe400078e0a0b */
[----:B------:R-:W-:Y:S01]  /*14350*/  IMAD R7, R0, UR4, R7 ;  /* 0x0000000400077c24 */ /* 0x000fe2000f8e0207 */
[----:B------:R-:W-:Y:S01]  /*14360*/  SEL R34, RZ, 0x1, P0 ;  /* 0x00000001ff227807 */ /* 0x000fe20000000000 */
[----:B------:R-:W-:Y:S02]  /*14370*/  IMAD.MOV.U32 R0, RZ, RZ, R32 ;  /* 0x000000ffff007224 */ /* 0x000fe400078e0020 */
[----:B0-----:R-:W-:Y:S01]  /*14380*/  IMAD R5, R3, UR4, R10 ;  /* 0x0000000403057c24 */ /* 0x001fe2000f8e020a */
[----:B------:R-:W-:Y:S01]  /*14390*/  SEL R31, R31, RZ, P0 ;  /* 0x000000ff1f1f7207 */ /* 0x000fe20000000000 */
[----:B------:R-:W-:Y:S01]  /*143a0*/  VIADD R32, R32, 0xffffffff ;  /* 0xffffffff20207836 */ /* 0x000fe20000000000 */
[----:B------:R-:W-:-:S02]  /*143b0*/  LOP3.LUT R34, R21, R34, RZ, 0x3c, !PT ;  /* 0x0000002215227212 */ /* 0x000fc400078e3cff */
[----:B------:R-:W-:Y:S02]  /*143c0*/  ISETP.GT.AND P2, PT, R0, RZ, PT ;  /* 0x000000ff0000720c */ /* 0x000fe40003f44270 */
[----:B--2---:R-:W-:Y:S01]  /*143d0*/  SHF.R.S32.HI R27, RZ, 0x1f, R8 ;  /* 0x0000001fff1b7819 */ /* 0x004fe20000011408 */
[----:B------:R-:W-:Y:S10]  /*143e0*/  @!P1 BRA `(.L_x_5901) ;  /* 0x0000000000049947 */ /* 0x000ff40003800000 */
[----:B------:R-:W-:Y:S01]  /*143f0*/  BPT.TRAP 0x1 ;  /* 0x000000040000795c */ /* 0x000fe20000300000 */
.L_x_5901:
[----:B------:R-:W-:Y:S01]  /*14400*/  IMAD R4, R31, 0x8, R18 ;  /* 0x000000081f047824 */ /* 0x000fe200078e0212 */
[----:B------:R-:W-:Y:S01]  /*14410*/  SHF.L.U32 R29, R34, 0x1f, RZ ;  /* 0x0000001f221d7819 */ /* 0x000fe200000006ff */
[----:B------:R-:W-:Y:S01]  /*14420*/  BSSY B0, `(.L_x_5902) ;  /* 0x0000004000007945 */ /* 0x000fe20003800000 */
[----:B------:R-:W-:Y:S02]  /*14430*/  SHF.R.S32.HI R28, RZ, 0x1f, R7 ;  /* 0x0000001fff1c7819 */ /* 0x000fe40000011407 */
[----:B------:R-:W0:Y:S02]  /*14440*/  SYNCS.PHASECHK.TRANS64.TRYWAIT P0, [R4+URZ+0x33480], R29 ;  /* 0x0334801d040075a7 */ /* 0x000e24000800017f */
[----:B0-----:R-:W-:Y:S05]  /*14450*/  @!P0 BRA `(.L_x_5903) ;  /* 0x0000004000f88947 */ /* 0x001fea0003800000 */
.L_x_5989:
[----:B------:R-:W-:Y:S05]  /*14460*/  BSYNC B0 ;  /* 0x0000000000007941 */ /* 0x000fea0003800000 */
.L_x_5902:
        /* <DEDUP_REMOVED lines=10> */
[----:B------:R-:W-:Y:S01]  /*14510*/  LOP3.LUT P4, RZ, R22, 0x4, RZ, 0xc0, !PT ;  /* 0x0000000416ff7812 */ /* 0x000fe2000788c0ff */
[----:B------:R-:W-:Y:S01]  /*14520*/  IMAD R24, R36, UR8, RZ ;  /* 0x0000000824187c24 */ /* 0x000fe2000f8e02ff */
[C---:B------:R-:W-:Y:S01]  /*14530*/  LOP3.LUT P3, RZ, R22.reuse, 0x2, RZ, 0xc0, !PT ;  /* 0x0000000216ff7812 */ /* 0x040fe2000786c0ff */
[----:B------:R-:W-:Y:S01]  /*14540*/  IMAD.IADD R3, R3, 0x1, R0 ;  /* 0x0000000103037824 */ /* 0x000fe200078e0200 */
[----:B------:R-:W-:Y:S01]  /*14550*/  LOP3.LUT P1, RZ, R22, 0x1, RZ, 0xc0, !PT ;  /* 0x0000000116ff7812 */ /* 0x000fe2000782c0ff */
[----:B------:R-:W-:-:S02]  /*14560*/  IMAD R0, R27, UR6, RZ ;  /* 0x000000061b007c24 */ /* 0x000fc4000f8e02ff */
[----:B------:R-:W-:-:S04]  /*14570*/  IMAD.WIDE.U32 R2, R8, UR6, R2 ;  /* 0x0000000608027c25 */ /* 0x000fc8000f8e0002 */
[----:B------:R-:W-:Y:S02]  /*14580*/  IMAD R0, R8, UR7, R0 ;  /* 0x0000000708007c24 */ /* 0x000fe4000f8e0200 */
[----:B------:R-:W-:Y:S02]  /*14590*/  IMAD R24, R23, UR9, R24 ;  /* 0x0000000917187c24 */ /* 0x000fe4000f8e0218 */
[----:B------:R-:W-:Y:S02]  /*145a0*/  IMAD.IADD R3, R3, 0x1, R0 ;  /* 0x0000000103037824 */ /* 0x000fe400078e0200 */
[----:B------:R-:W-:Y:S02]  /*145b0*/  IMAD R0, R30, UR4, RZ ;  /* 0x000000041e007c24 */ /* 0x000fe4000f8e02ff */
[----:B------:R-:W-:-:S04]  /*145c0*/  IMAD.WIDE.U32 R2, R23, UR8, R2 ;  /* 0x0000000817027c25 */ /* 0x000fc8000f8e0002 */
[----:B------:R-:W-:Y:S01]  /*145d0*/  IMAD R0, R5, UR5, R0 ;  /* 0x0000000505007c24 */ /* 0x000fe2000f8e0200 */
[----:B------:R-:W-:-:S04]  /*145e0*/  IADD3 R9, P0, R2, UR10, RZ ;  /* 0x0000000a02097c10 */ /* 0x000fc8000ff1e0ff */
        /* <DEDUP_REMOVED lines=44> */
.L_x_6001:
        /* <DEDUP_REMOVED lines=10> */
.L_x_5905:
        /* <DEDUP_REMOVED lines=11> */
.L_x_5906:
[----:B------:R2:W-:Y:S01]  /*14a00*/  SYNCS.ARRIVE.TRANS64.A1T0 RZ, [R4+URZ+0x33470], RZ ;  /* 0x033470ff04ff79a7 */ /* 0x0005e2000810003f */
[----:B------:R-:W-:Y:S05]  /*14a10*/  @!P3 BRA `(.L_x_5907) ;  /* 0x000000000004b947 */ /* 0x000fea0003800000 */
[----:B------:R-:W-:Y:S01]  /*14a20*/  BPT.TRAP 0x1 ;  /* 0x000000040000795c */ /* 0x000fe20000300000 */
.L_x_5907:
[----:B------:R-:W3:Y:S01]  /*14a30*/  SYNCS.PHASECHK.TRANS64.TRYWAIT P0, [R4+URZ+0x33440], R29 ;  /* 0x0334401d040075a7 */ /* 0x000ee2000800017f */
[----:B------:R-:W-:Y:S04]  /*14a40*/  BSSY B0, `(.L_x_5908) ;  /* 0x0000002000007945 */ /* 0x000fe80003800000 */
[----:B---3--:R-:W-:Y:S05]  /*14a50*/  @!P0 BRA `(.L_x_5909) ;  /* 0x00000044000c8947 */ /* 0x008fea0003800000 */
.L_x_6002:
[----:B------:R-:W-:Y:S05]  /*14a60*/  BSYNC B0 ;  /* 0x0000000000007941 */ /* 0x000fea0003800000 */
.L_x_5908:
[----:B------:R-:W-:Y:S01]  /*14a70*/  ULDC.64 UR4, c[0x0][0x310] ;  /* 0x0000c40000047ab9 */ /* 0x000fe20000000a00 */
[----:B------:R-:W-:Y:S01]  /*14a80*/  ULDC.64 UR6, c[0x0][0x300] ;  /* 0x0000c00000067ab9 */ /* 0x000fe20000000a00 */
[----:B------:R-:W-:Y:S01]  /*14a90*/  IMAD R9, R27, UR4, RZ ;  /* 0x000000041b097c24 */ /* 0x000fe2000f8e02ff */
[----:B------:R-:W-:Y:S01]  /*14aa0*/  ULDC.64 UR8, c[0x0][0x2e8] ;  /* 0x0000ba0000087ab9 */ /* 0x000fe20000000a00 */
[----:B------:R-:W-:Y:S01]  /*14ab0*/  IMAD.WIDE.U32 R2, R8, UR4, RZ ;  /* 0x0000000408027c25 */ /* 0x000fe2000f8e00ff */
[C---:B------:R-:W-:Y:S02]  /*14ac0*/  LOP3.LUT P4, RZ, R22.reuse, 0x4, RZ, 0xc0, !PT ;  /* 0x0000000416ff7812 */ /* 0x040fe4000788c0ff */
[----:B------:R-:W-:Y:S01]  /*14ad0*/  LOP3.LUT P3, RZ, R22, 0x2, RZ, 0xc0, !PT ;  /* 0x0000000216ff7812 */ /* 0x000fe2000786c0ff */
[----:B------:R-:W-:Y:S01]  /*14ae0*/  IMAD R9, R8, UR5, R9 ;  /* 0x0000000508097c24 */ /* 0x000fe2000f8e0209 */
[----:B------:R-:W-:Y:S01]  /*14af0*/  LOP3.LUT P1, RZ, R22, 0x1, RZ, 0xc0, !PT ;  /* 0x0000000116ff7812 */ /* 0x000fe2000782c0ff */
[----:B------:R-:W-:-:S02]  /*14b00*/  IMAD R28, R28, UR6, RZ ;  /* 0x000000061c1c7c24 */ /* 0x000fc4000f8e02ff */
[----:B------:R-:W-:Y:S02]  /*14b10*/  IMAD.IADD R3, R3, 0x1, R9 ;  /* 0x0000000103037824 */ /* 0x000fe400078e0209 */
[----:B------:R-:W-:Y:S02]  /*14b20*/  IMAD R26, R26, UR4, RZ ;  /* 0x000000041a1a7c24 */ /* 0x000fe4000f8e02ff */
[----:B------:R-:W-:-:S04]  /*14b30*/  IMAD.WIDE.U32 R2, R7, UR6, R2 ;  /* 0x0000000607027c25 */ /* 0x000fc8000f8e0002 */
[----:B------:R-:W-:Y:S02]  /*14b40*/  IMAD R7, R7, UR7, R28 ;  /* 0x0000000707077c24 */ /* 0x000fe4000f8e021c */
[----:B------:R-:W-:Y:S02]  /*14b50*/  IMAD.MOV.U32 R8, RZ, RZ, R2 ;  /* 0x000000ffff087224 */ /* 0x000fe400078e0002 */
[----:B------:R-:W-:Y:S02]  /*14b60*/  IMAD.IADD R9, R3, 0x1, R7 ;  /* 0x0000000103097824 */ /* 0x000fe400078e0207 */
[C---:B------:R-:W-:Y:S02]  /*14b70*/  IMAD R26, R6.reuse, UR5, R26 ;  /* 0x00000005061a7c24 */ /* 0x040fe4000f8e021a */
[----:B------:R-:W-:Y:S01]  /*14b80*/  IMAD.WIDE.U32 R2, R6, UR4, RZ ;  /* 0x0000000406027c25 */ /* 0x000fe2000f8e00ff */
[----:B------:R-:W-:-:S03]  /*14b90*/  ULDC.64 UR4, c[0x0][0x308] ;  /* 0x0000c20000047ab9 */ /* 0x000fc60000000a00 */
[----:B------:R-:W-:Y:S02]  /*14ba0*/  IMAD.IADD R3, R3, 0x1, R26 ;  /* 0x0000000103037824 */ /* 0x000fe400078e021a */
[----:B------:R-:W-:Y:S02]  /*14bb0*/  IMAD R30, R30, UR6, RZ ;  /* 0x000000061e1e7c24 */ /* 0x000fe4000f8e02ff */
[----:B------:R-:W-:-:S04]  /*14bc0*/  IMAD.WIDE.U32 R2, R5, UR6, R2 ;  /* 0x0000000605027c25 */ /* 0x000fc8000f8e0002 */
[----:B------:R-:W-:Y:S02]  /*14bd0*/  IMAD R5, R5, UR7, R30 ;  /* 0x0000000705057c24 */ /* 0x000fe4000f8e021e */
[----:B------:R-:W-:-:S04]  /*14be0*/  IMAD.WIDE.U32 R8, R23, UR4, R8 ;  /* 0x0000000417087c25 */ /* 0x000fc8000f8e0008 */
[----:B------:R-:W-:Y:S01]  /*14bf0*/  IMAD R10, R36, UR4, RZ ;  /* 0x00000004240a7c24 */ /* 0x000fe2000f8e02ff */
[----:B------:R-:W-:Y:S01]  /*14c00*/  IADD3 R8, P0, R8, UR8, RZ ;  /* 0x0000000808087c10 */ /* 0x000fe2000ff1e0ff */
[----:B------:R-:W-:Y:S02]  /*14c10*/  IMAD.IADD R3, R3, 0x1, R5 ;  /* 0x0000000103037824 */ /* 0x000fe400078e0205 */
[C---:B------:R-:W-:Y:S02]  /*14c20*/  IMAD R10, R23.reuse, UR5, R10 ;  /* 0x00000005170a7c24 */ /* 0x040fe4000f8e020a */
[----:B------:R-:W-:Y:S01]  /*14c30*/  IMAD.WIDE.U32 R2, R23, UR4, R2 ;  /* 0x0000000417027c25 */ /* 0x000fe2000f8e0002 */
[----:B------:R-:W-:Y:S02]  /*14c40*/  UMOV UR4, 0xffffffff ;  /* 0xffffffff00047882 */ /* 0x000fe40000000000 */
[----:B------:R-:W-:Y:S02]  /*14c50*/  IADD3.X R9, R10, UR9, R9, P0, !PT ;  /* 0x000000090a097c10 */ /* 0x000fe400087fe409 */
[----:B------:R-:W-:-:S04]  /*14c60*/  IADD3 R5, P0, R2, UR8, RZ ;  /* 0x0000000802057c10 */ /* 0x000fc8000ff1e0ff */
[----:B------:R-:W-:Y:S01]  /*14c70*/  IADD3.X R10, R10, UR9, R3, P0, !PT ;  /* 0x000000090a0a7c10 */ /* 0x000fe200087fe403 */
[----:B------:R-:W-:Y:S08]  /*14c80*/  BRA.DIV UR4, `(.L_x_5910) ;  /* 0x0000004204947947 */ /* 0x000ff0000b800000 */
[----:B------:R-:W4:Y:S04]  /*14c90*/  SHFL.IDX PT, R14, R8, RZ, 0x1c1f ;  /* 0x001c1fff080e7589 */ /* 0x000f2800000e0000 */
[----:B------:R-:W5:Y:S04]  /*14ca0*/  SHFL.IDX PT, R3, R9, RZ, 0x1c1f ;  /* 0x001c1fff09037589 */ /* 0x000f6800000e0000 */
[----:B------:R-:W-:Y:S04]  /*14cb0*/  SHFL.IDX PT, R7, R9, 0x2, 0x1c1f ;  /* 0x005c1f0009077f89 */ /* 0x000fe800000e0000 */
[----:B------:R-:W-:Y:S01]  /*14cc0*/  SHFL.IDX PT, R10, R10, RZ, 0x1c1f ;  /* 0x001c1fff0a0a7589 */ /* 0x000fe200000e0000 */
[----:B----4-:R-:W-:-:S03]  /*14cd0*/  IADD3 R2, P0, R37, R14, RZ ;  /* 0x0000000e25027210 */ /* 0x010fc60007f1e0ff */
[----:B------:R-:W4:Y:S02]  /*14ce0*/  SHFL.IDX PT, R14, R8, 0x1, 0x1c1f ;  /* 0x003c1f00080e7f89 */ /* 0x000f2400000e0000 */
[----:B-----5:R-:W-:-:S05]  /*14cf0*/  IMAD.X R3, RZ, RZ, R3, P0 ;  /* 0x000000ffff037224 */ /* 0x020fca00000e0603 */
[----:B------:R-:W-:Y:S04]  /*14d00*/  LDGSTS.E.BYPASS.LTC128B.128 [R0+0x24200], desc[UR50][R2.64], !P4 ;  /* 0x2420000002007fae */ /* 0x000fe8000e101d72 */
[----:B------:R-:W-:Y:S04]  /*14d10*/  LDGSTS.E.BYPASS.LTC128B.128 [R0+0x26a00], desc[UR50][R2.64+0x40], !P3 ;  /* 0x26a0004002007fae */ /* 0x000fe8000d901d72 */
[----:B------:R5:W-:Y:S04]  /*14d20*/  LDGSTS.E.BYPASS.LTC128B.128 [R0+0x29200], desc[UR50][R2.64+0x80], !P1 ;  /* 0x2920008002007fae */ /* 0x000be8000c901d72 */
[----:B-----5:R-:W5:Y:S01]  /*14d30*/  SHFL.IDX PT, R3, R9, 0x1, 0x1c1f ;  /* 0x003c1f0009037f89 */ /* 0x020f6200000e0000 */
[----:B----4-:R-:W-:-:S03]  /*14d40*/  IADD3 R2, P0, R37, R14, RZ ;  /* 0x0000000e25027210 */ /* 0x010fc60007f1e0ff */
[----:B------:R-:W4:Y:S04]  /*14d50*/  SHFL.IDX PT, R14, R8, 0x2, 0x1c1f ;  /* 0x005c1f00080e7f89 */ /* 0x000f2800000e0000 */
[----:B------:R-:W-:Y:S01]  /*14d60*/  SHFL.IDX PT, R9, R9, 0x3, 0x1c1f ;  /* 0x007c1f0009097f89 */ /* 0x000fe200000e0000 */
[----:B-----5:R-:W-:Y:S01]  /*14d70*/  IMAD.X R3, RZ, RZ, R3, P0 ;  /* 0x000000ffff037224 */ /* 0x020fe200000e0603 */
[----:B----4-:R-:W-:-:S04]  /*14d80*/  IADD3 R6, P0, R37, R14, RZ ;  /* 0x0000000e25067210 */ /* 0x010fc80007f1e0ff */
[----:B------:R-:W-:Y:S04]  /*14d90*/  LDGSTS.E.BYPASS.LTC128B.128 [R0+0x24a00], desc[UR50][R2.64], !P4 ;  /* 0x24a0000002007fae */ /* 0x000fe8000e101d72 */
[----:B------:R-:W4:Y:S01]  /*14da0*/  SHFL.IDX PT, R14, R8, 0x3, 0x1c1f ;  /* 0x007c1f00080e7f89 */ /* 0x000f2200000e0000 */
[----:B------:R-:W-:-:S03]  /*14db0*/  IMAD.X R7, RZ, RZ, R7, P0 ;  /* 0x000000ffff077224 */ /* 0x000fc600000e0607 */
[----:B------:R-:W-:Y:S04]  /*14dc0*/  LDGSTS.E.BYPASS.LTC128B.128 [R0+0x27200], desc[UR50][R2.64+0x40], !P3 ;  /* 0x2720004002007fae */ /* 0x000fe8000d901d72 */
[----:B------:R4:W-:Y:S04]  /*14dd0*/  LDGSTS.E.BYPASS.LTC128B.128 [R0+0x29a00], desc[UR50][R2.64+0x80], !P1 ;  /* 0x29a0008002007fae */ /* 0x0009e8000c901d72 */
[----:B------:R0:W-:Y:S04]  /*14de0*/  LDGSTS.E.BYPASS.LTC128B.128 [R0+0x25200], desc[UR50][R6.64], !P4 ;  /* 0x2520000006007fae */ /* 0x0001e8000e101d72 */
[----:B------:R0:W-:Y:S04]  /*14df0*/  LDGSTS.E.BYPASS.LTC128B.128 [R0+0x27a00], desc[UR50][R6.64+0x40], !P3 ;  /* 0x27a0004006007fae */ /* 0x0001e8000d901d72 */
[----:B------:R0:W-:Y:S01]  /*14e00*/  LDGSTS.E.BYPASS.LTC128B.128 [R0+0x2a200], desc[UR50][R6.64+0x80], !P1 ;  /* 0x2a20008006007fae */ /* 0x0001e2000c901d72 */
[----:B----4-:R-:W-:-:S03]  /*14e10*/  IADD3 R2, P0, R37, R14, RZ ;  /* 0x0000000e25027210 */ /* 0x010fc60007f1e0ff */
[----:B------:R0:W4:Y:S02]  /*14e20*/  SHFL.IDX PT, R14, R5, RZ, 0x1c1f ;  /* 0x001c1fff050e7589 */ /* 0x00012400000e0000 */
[----:B------:R-:W-:-:S05]  /*14e30*/  IMAD.X R3, RZ, RZ, R9, P0 ;  /* 0x000000ffff037224 */ /* 0x000fca00000e0609 */
[----:B------:R0:W-:Y:S04]  /*14e40*/  LDGSTS.E.BYPASS.LTC128B.128 [R0+0x25a00], desc[UR50][R2.64], !P4 ;  /* 0x25a0000002007fae */ /* 0x0001e8000e101d72 */
[----:B------:R0:W-:Y:S04]  /*14e50*/  LDGSTS.E.BYPASS.LTC128B.128 [R0+0x28200], desc[UR50][R2.64+0x40], !P3 ;  /* 0x2820004002007fae */ /* 0x0001e8000d901d72 */
[----:B------:R0:W-:Y:S02]  /*14e60*/  LDGSTS.E.BYPASS.LTC128B.128 [R0+0x2aa00], desc[UR50][R2.64+0x80], !P1 ;  /* 0x2aa0008002007fae */ /* 0x0001e4000c901d72 */
.L_x_6014:
[----:B0---4-:R-:W-:-:S05]  /*14e70*/  IADD3 R2, P0, R37, R14, RZ ;  /* 0x0000000e25027210 */ /* 0x011fca0007f1e0ff */
        /* <DEDUP_REMOVED lines=9> */
.L_x_5911:
        /* <DEDUP_REMOVED lines=11> */
.L_x_5912:
[----:B------:R-:W-:Y:S01]  /*14fc0*/  IMAD.U32 R0, RZ, RZ, UR47 ;  /* 0x0000002fff007e24 */ /* 0x000fe2000f8e00ff */
[----:B------:R0:W-:Y:S04]  /*14fd0*/  SYNCS.ARRIVE.TRANS64.A1T0 RZ, [R4+URZ+0x33430], RZ ;  /* 0x033430ff04ff79a7 */ /* 0x0001e8000810003f */
[----:B------:R-:W-:-:S13]  /*14fe0*/  ISETP.NE.AND P0, PT, R0, 0x3, PT ;  /* 0x000000030000780c */ /* 0x000fda0003f05270 */
[----:B0-----:R-:W-:Y:S05]  /*14ff0*/  @!P0 BRA `(.L_x_5913) ;  /* 0x0000000000048947 */ /* 0x001fea0003800000 */
[----:B------:R-:W-:Y:S01]  /*15000*/  BPT.TRAP 0x1 ;  /* 0x000000040000795c */ /* 0x000fe20000300000 */
.L_x_5913:
[----:B------:R-:W-:Y:S01]  /*15010*/  LOP3.LUT R3, R21, 0x1, RZ, 0x3c, !PT ;  /* 0x0000000115037812 */ /* 0x000fe200078e3cff */
[----:B------:R-:W-:Y:S01]  /*15020*/  IMAD R2, R20, 0x8, R18 ;  /* 0x0000000814027824 */ /* 0x000fe200078e0212 */
[----:B------:R-:W-:Y:S02]  /*15030*/  BSSY B0, `(.L_x_5914) ;  /* 0x0000004000007945 */ /* 0x000fe40003800000 */
[----:B------:R-:W-:-:S04]  /*15040*/  SHF.L.U32 R3, R3, 0x1f, RZ ;  /* 0x0000001f03037819 */ /* 0x000fc800000006ff */
[----:B------:R-:W0:Y:S02]  /*15050*/  SYNCS.PHASECHK.TRANS64.TRYWAIT P1, [R2+URZ+0x33470], R3 ;  /* 0x03347003020075a7 */ /* 0x000e24000802017f */
[----:B0-----:R-:W-:Y:S05]  /*15060*/  @!P1 BRA `(.L_x_5915) ;  /* 0x0000004400049947 */ /* 0x001fea0003800000 */
.L_x_6015:
[----:B------:R-:W-:Y:S05]  /*15070*/  BSYNC B0 ;  /* 0x0000000000007941 */ /* 0x000fea0003800000 */
.L_x_5914:
[----:B------:R-:W-:-:S05]  /*15080*/  IMAD.U32 R0, RZ, RZ, UR46 ;  /* 0x0000002eff007e24 */ /* 0x000fca000f8e00ff */
[----:B------:R-:W-:-:S13]  /*15090*/  ISETP.NE.AND P1, PT, R0, 0x3, PT ;  /* 0x000000030000780c */ /* 0x000fda0003f25270 */
[----:B------:R-:W-:Y:S05]  /*150a0*/  @!P1 BRA `(.L_x_5916) ;  /* 0x0000000000049947 */ /* 0x000fea0003800000 */
[----:B------:R-:W-:Y:S01]  /*150b0*/  BPT.TRAP 0x1 ;  /* 0x000000040000795c */ /* 0x000fe20000300000 */
.L_x_5916:
[----:B0-----:R-:W-:Y:S01]  /*150c0*/  SHF.L.U32 R3, R21, 0x1f, RZ ;  /* 0x0000001f15037819 */ /* 0x001fe200000006ff */
[----:B------:R-:W-:-:S03]  /*150d0*/  IMAD R0, R20, 0x7800, RZ ;  /* 0x0000780014007824 */ /* 0x000fc600078e02ff */
[----:B------:R-:W0:Y:S02]  /*150e0*/  SYNCS.PHASECHK.TRANS64.TRYWAIT P1, [R2+URZ+0x33460], R3 ;  /* 0x03346003020075a7 */ /* 0x000e24000802017f */
[----:B0-----:R-:W-:Y:S05]  /*150f0*/  @!P1 BRA `(.L_x_5917) ;  /* 0x0000004000f49947 */ /* 0x001fea0003800000 */
.L_x_6016:
[----:B0-----:R-:W-:Y:S01]  /*15100*/  LOP3.LUT R3, R0, R16, RZ, 0xfc, !PT ;  /* 0x0000001000037212 */ /* 0x001fe200078efcff */
[----:B------:R-:W-:Y:S05]  /*15110*/  WARPSYNC.ALL ;  /* 0x0000000000007948 */ /* 0x000fea0003800000 */
[----:B------:R-:W-:Y:S02]  /*15120*/  IMAD.IADD R6, R18, 0x1, R3 ;  /* 0x0000000112067824 */ /* 0x000fe400078e0203 */
[C---:B------:R-:W-:Y:S02]  /*15130*/  VIADD R12, R0.reuse, 0x2800 ;  /* 0x00002800000c7836 */ /* 0x040fe40000000000 */
[----:B------:R-:W-:-:S02]  /*15140*/  VIADD R13, R0, 0x800 ;  /* 0x00000800000d7836 */ /* 0x000fc40000000000 */
[----:B--23--:R-:W0:Y:S01]  /*15150*/  LDSM.16.MT88.4 R4, [R6+0xf200] ;  /* 0x00f200000604783b */ /* 0x00ce220000004200 */
[C---:B------:R-:W-:Y:S02]  /*15160*/  VIADD R20, R0.reuse, 0x5000 ;  /* 0x0000500000147836 */ /* 0x040fe40000000000 */
[C---:B------:R-:W-:Y:S02]  /*15170*/  VIADD R21, R0.reuse, 0x3000 ;  /* 0x0000300000157836 */ /* 0x040fe40000000000 */
[----:B------:R-:W-:Y:S02]  /*15180*/  VIADD R15, R0, 0x2000 ;  /* 0x00002000000f7836 */ /* 0x000fe40000000000 */
[----:B-1----:R-:W-:-:S05]  /*15190*/  IMAD.U32 R25, RZ, RZ, UR46 ;  /* 0x0000002eff197e24 */ /* 0x002fca000f8e00ff */
[----:B------:R-:W-:Y:S02]  /*151a0*/  ISETP.NE.AND P1, PT, R25, 0x3, PT ;  /* 0x000000031900780c */ /* 0x000fe40003f25270 */
[C-C-:B0-----:R-:W-:Y:S02]  /*151b0*/  PRMT R8, R4.reuse, 0x6420, R5.reuse ;  /* 0x0000642004087816 */ /* 0x141fe40000000005 */
[----:B------:R-:W-:Y:S02]  /*151c0*/  PRMT R9, R4, 0x7531, R5 ;  /* 0x0000753104097816 */ /* 0x000fe40000000005 */
[-C--:B------:R-:W-:Y:S02]  /*151d0*/  LOP3.LUT R4, R0, R17.reuse, RZ, 0xfc, !PT ;  /* 0x0000001100047212 */ /* 0x080fe400078efcff */
        /* <DEDUP_REMOVED lines=9> */
[C---:B0-----:R-:W-:Y:S02]  /*15270*/  LOP3.LUT R3, R20.reuse, R16, RZ, 0xfc, !PT ;  /* 0x0000001014037212 */ /* 0x041fe400078efcff */
[----:B------:R-:W-:-:S05]  /*15280*/  LOP3.LUT R20, R20, R17, RZ, 0xfc, !PT ;  /* 0x0000001114147212 */ /* 0x000fca00078efcff */
[----:B------:R-:W-:Y:S01]  /*15290*/  IMAD.IADD R20, R19, 0x1, R20 ;  /* 0x0000000113147824 */ /* 0x000fe200078e0214 */
[C-C-:B-1----:R-:W-:Y:S02]  /*152a0*/  PRMT R8, R4.reuse, 0x6420, R5.reuse ;  /* 0x0000642004087816 */ /* 0x142fe40000000005 */
[----:B------:R-:W-:Y:S01]  /*152b0*/  PRMT R9, R4, 0x7531, R5 ;  /* 0x0000753104097816 */ /* 0x000fe20000000005 */
[----:B------:R-:W-:Y:S01]  /*152c0*/  IMAD.IADD R5, R18, 0x1, R3 ;  /* 0x0000000112057824 */ /* 0x000fe200078e0203 */
[----:B------:R-:W-:Y:S01]  /*152d0*/  LOP3.LUT R4, R13, R17, RZ, 0xfc, !PT ;  /* 0x000000110d047212 */ /* 0x000fe200078efcff */
[----:B------:R-:W-:Y:S01]  /*152e0*/  VIADD R3, R0, 0x1000 ;  /* 0x0000100000037836 */ /* 0x000fe20000000000 */
[C-C-:B------:R-:W-:Y:S02]  /*152f0*/  PRMT R10, R6.reuse, 0x6420, R7.reuse ;  /* 0x00006420060a7816 */ /* 0x140fe40000000007 */
[----:B------:R-:W-:Y:S01]  /*15300*/  PRMT R11, R6, 0x7531, R7 ;  /* 0x00007531060b7816 */ /* 0x000fe20000000007 */
[----:B------:R-:W-:Y:S01]  /*15310*/  IMAD.IADD R14, R19, 0x1, R4 ;  /* 0x00000001130e7824 */ /* 0x000fe200078e0204 */
[----:B------:R-:W-:-:S04]  /*15320*/  LOP3.LUT R13, R13, R16, RZ, 0xfc, !PT ;  /* 0x000000100d0d7212 */ /* 0x000fc800078efcff */
        /* <DEDUP_REMOVED lines=8> */
[----:B------:R-:W-:Y:S01]  /*153b0*/  LOP3.LUT R3, R3, R16, RZ, 0xfc, !PT ;  /* 0x0000001003037212 */ /* 0x000fe200078efcff */
[----:B------:R-:W-:Y:S02]  /*153c0*/  IMAD.IADD R6, R18, 0x1, R13 ;  /* 0x0000000112067824 */ /* 0x000fe400078e020d */
[C---:B------:R-:W-:Y:S01]  /*153d0*/  VIADD R13, R0.reuse, 0x1800 ;  /* 0x00001800000d7836 */ /* 0x040fe20000000000 */
[----:B------:R0:W-:Y:S04]  /*153e0*/  STSM.16.M88.4 [R14], R8 ;  /* 0x000000080e007844 */ /* 0x0001e80000000200 */
[----:B------:R-:W1:Y:S01]  /*153f0*/  LDSM.16.MT88.4 R4, [R6+0xf200] ;  /* 0x00f200000604783b */ /* 0x000e620000004200 */
[----:B0-----:R-:W-:Y:S01]  /*15400*/  VIADD R14, R0, 0x5800 ;  /* 0x00005800000e7836 */ /* 0x001fe20000000000 */
[----:B-1----:R-:W-:-:S02]  /*15410*/  PRMT R8, R4, 0x6420, R5 ;  /* 0x0000642004087816 */ /* 0x002fc40000000005 */
        /* <DEDUP_REMOVED lines=15> */
[-C--:B------:R-:W-:Y:S02]  /*15510*/  LOP3.LUT R5, R14, R16.reuse, RZ, 0xfc, !PT ;  /* 0x000000100e057212 */ /* 0x080fe400078efcff */
[C-C-:B------:R-:W-:Y:S01]  /*15520*/  PRMT R10, R6.reuse, 0x6420, R7.reuse ;  /* 0x00006420060a7816 */ /* 0x140fe20000000007 */
[----:B------:R-:W-:Y:S01]  /*15530*/  IMAD.IADD R4, R19, 0x1, R4 ;  /* 0x0000000113047824 */ /* 0x000fe200078e0204 */
[----:B------:R-:W-:Y:S01]  /*15540*/  PRMT R11, R6, 0x7531, R7 ;  /* 0x00007531060b7816 */ /* 0x000fe20000000007 */
[----:B------:R-:W-:Y:S01]  /*15550*/  IMAD.IADD R24, R18, 0x1, R5 ;  /* 0x0000000112187824 */ /* 0x000fe200078e0205 */
[----:B------:R-:W-:Y:S02]  /*15560*/  LOP3.LUT R14, R14, R17, RZ, 0xfc, !PT ;  /* 0x000000110e0e7212 */ /* 0x000fe400078efcff */
[----:B------:R-:W-:Y:S01]  /*15570*/  LOP3.LUT R15, R15, R16, RZ, 0xfc, !PT ;  /* 0x000000100f0f7212 */ /* 0x000fe200078efcff */
[----:B------:R-:W-:Y:S02]  /*15580*/  STSM.16.M88.4 [R4], R8 ;  /* 0x0000000804007844 */ /* 0x000fe40000000200 */
[----:B------:R-:W-:-:S02]  /*15590*/  IMAD.IADD R14, R19, 0x1, R14 ;  /* 0x00000001130e7824 */ /* 0x000fc400078e020e */
[----:B------:R-:W0:Y:S01]  /*155a0*/  LDSM.16.MT88.4 R4, [R24+0xf200] ;  /* 0x00f200001804783b */ /* 0x000e220000004200 */
[----:B------:R-:W-:Y:S01]  /*155b0*/  IMAD.IADD R15, R18, 0x1, R15 ;  /* 0x00000001120f7824 */ /* 0x000fe200078e020f */
[C-C-:B0-----:R-:W-:Y:S02]  /*155c0*/  PRMT R8, R4.reuse, 0x6420, R5.reuse ;  /* 0x0000642004087816 */ /* 0x141fe40000000005 */
        /* <DEDUP_REMOVED lines=17> */
[C---:B------:R-:W-:Y:S01]  /*156e0*/  LOP3.LUT R3, R12.reuse, R16, RZ, 0xfc, !PT ;  /* 0x000000100c037212 */ /* 0x040fe200078efcff */
[----:B------:R-:W1:Y:S01]  /*156f0*/  LDSM.16.MT88.4 R4, [R5+0xf200] ;  /* 0x00f200000504783b */ /* 0x000e620000004200 */
[----:B------:R-:W-:-:S05]  /*15700*/  LOP3.LUT R12, R12, R17, RZ, 0xfc, !PT ;  /* 0x000000110c0c7212 */ /* 0x000fca00078efcff */
[----:B------:R-:W-:Y:S02]  /*15710*/  IMAD.IADD R12, R19, 0x1, R12 ;  /* 0x00000001130c7824 */ /* 0x000fe400078e020c */
[----:B0-----:R-:W-:Y:S01]  /*15720*/  VIADD R21, R0, 0x4000 ;  /* 0x0000400000157836 */ /* 0x001fe20000000000 */
[C-C-:B-1----:R-:W-:Y:S02]  /*15730*/  PRMT R8, R4.reuse, 0x6420, R5.reuse ;  /* 0x0000642004087816 */ /* 0x142fe40000000005 */
[----:B------:R-:W-:Y:S01]  /*15740*/  PRMT R9, R4, 0x7531, R5 ;  /* 0x0000753104097816 */ /* 0x000fe20000000005 */
[----:B------:R-:W-:Y:S01]  /*15750*/  IMAD.IADD R4, R18, 0x1, R3 ;  /* 0x0000000112047824 */ /* 0x000fe200078e0203 */
[C-C-:B------:R-:W-:Y:S02]  /*15760*/  PRMT R10, R6.reuse, 0x6420, R7.reuse ;  /* 0x00006420060a7816 */ /* 0x140fe40000000007 */
[----:B------:R-:W-:Y:S02]  /*15770*/  PRMT R11, R6, 0x7531, R7 ;  /* 0x00007531060b7816 */ /* 0x000fe40000000007 */
[----:B------:R-:W-:-:S02]  /*15780*/  LOP3.LUT R3, R21, R17, RZ, 0xfc, !PT ;  /* 0x0000001115037212 */ /* 0x000fc400078efcff */
[----:B------:R-:W-:Y:S01]  /*15790*/  LOP3.LUT R21, R21, R16, RZ, 0xfc, !PT ;  /* 0x0000001015157212 */ /* 0x000fe200078efcff */
[----:B------:R-:W-:Y:S02]  /*157a0*/  STSM.16.M88.4 [R24], R8 ;  /* 0x0000000818007844 */ /* 0x000fe40000000200 */
[----:B------:R-:W-:Y:S02]  /*157b0*/  IMAD.IADD R3, R19, 0x1, R3 ;  /* 0x0000000113037824 */ /* 0x000fe400078e0203 */
        /* <DEDUP_REMOVED lines=9> */
[C---:B0-----:R-:W-:Y:S02]  /*15850*/  VIADD R3, R0.reuse, 0x4800 ;  /* 0x0000480000037836 */ /* 0x041fe40000000000 */
[----:B------:R-:W-:Y:S01]  /*15860*/  VIADD R0, R0, 0x7000 ;  /* 0x0000700000007836 */ /* 0x000fe20000000000 */
[C-C-:B-1----:R-:W-:Y:S02]  /*15870*/  PRMT R8, R4.reuse, 0x6420, R5.reuse ;  /* 0x0000642004087816 */ /* 0x142fe40000000005 */
        /* <DEDUP_REMOVED lines=55> */
.L_x_5918:
[----:B-1----:R1:W-:Y:S01]  /*15bf0*/  SYNCS.ARRIVE.TRANS64.A1T0 RZ, [R2+URZ+0x33450], RZ ;  /* 0x033450ff02ff79a7 */ /* 0x0023e2000810003f */
[----:B------:R-:W-:Y:S06]  /*15c00*/  BAR.SYNC.DEFER_BLOCKING 0x2, 0x80 ;  /* 0x0082000000007b1d */ /* 0x000fec0000010000 */
[----:B------:R-:W-:Y:S05]  /*15c10*/  @!P0 BRA `(.L_x_5919) ;  /* 0x0000000000048947 */ /* 0x000fea0003800000 */
[----:B------:R-:W-:Y:S01]  /*15c20*/  BPT.TRAP 0x1 ;  /* 0x000000040000795c */ /* 0x000fe20000300000 */
.L_x_5919:
[----:B0-----:R-:W2:Y:S01]  /*15c30*/  LDL R0, [R1+0x8] ;  /* 0x0000080001007983 */ /* 0x001ea20000100800 */
[----:B-1----:R-:W-:Y:S02]  /*15c40*/  VIADD R2, R2, 0x33480 ;  /* 0x0003348002027836 */ /* 0x002fe40000000000 */
[----:B------:R-:W-:Y:S02]  /*15c50*/  IMAD.MOV.U32 R21, RZ, RZ, R34 ;  /* 0x000000ffff157224 */ /* 0x000fe400078e0022 */
[----:B------:R-:W-:Y:S01]  /*15c60*/  IMAD.MOV.U32 R20, RZ, RZ, R31 ;  /* 0x000000ffff147224 */ /* 0x000fe200078e001f */
[----:B--2---:R-:W-:-:S04]  /*15c70*/  PRMT R2, R0, 0x654, R2 ;  /* 0x0000065400027816 */ /* 0x004fc80000000002 */
[----:B------:R1:W-:Y:S01]  /*15c80*/  SYNCS.ARRIVE.TRANS64.RED.A1T0 RZ, [R2+URZ], RZ ;  /* 0x000000ff02ff79a7 */ /* 0x0003e2000810043f */
[----:B------:R-:W-:Y:S05]  /*15c90*/  @P2 BRA `(.L_x_5920) ;  /* 0xffffffe000c82947 */ /* 0x000fea000383ffff */
.L_x_5900:
[----:B------:R-:W2:Y:S01]  /*15ca0*/  S2R R0, SR_TID.X ;  /* 0x0000000000007919 */ /* 0x000ea20000002100 */
[----:B------:R-:W-:Y:S01]  /*15cb0*/  BSSY B0, `(.L_x_5921) ;  /* 0x0000012000007945 */ /* 0x000fe20003800000 */
[----:B------:R-:W-:Y:S01]  /*15cc0*/  IMAD.U32 R6, RZ, RZ, UR47 ;  /* 0x0000002fff067e24 */ /* 0x000fe2000f8e00ff */
[----:B--2---:R-:W-:-:S04]  /*15cd0*/  LOP3.LUT R0, R0, 0x7f, RZ, 0xc0, !PT ;  /* 0x0000007f00007812 */ /* 0x004fc800078ec0ff */
[----:B------:R-:W-:-:S13]  /*15ce0*/  ISETP.NE.AND P0, PT, R0, RZ, PT ;  /* 0x000000ff0000720c */ /* 0x000fda0003f05270 */
[----:B------:R-:W-:Y:S05]  /*15cf0*/  @P0 BRA `(.L_x_5922) ;  /* 0x0000000000340947 */ /* 0x000fea0003800000 */
[----:B------:R-:W2:Y:S01]  /*15d00*/  S2R R7, SR_LANEID ;  /* 0x0000000000077919 */ /* 0x000ea20000000000 */
[----:B------:R-:W-:Y:S01]  /*15d10*/  VOTEU.ANY UR4, UPT, PT ;  /* 0x0000000000047886 */ /* 0x000fe200038e0100 */
[----:B01----:R-:W0:Y:S01]  /*15d20*/  LDC.64 R2, c[0x0][0xc80] ;  /* 0x00032000ff027b82 */ /* 0x003e220000000a00 */
        /* <DEDUP_REMOVED lines=10> */
.L_x_5922:
[----:B------:R-:W-:Y:S05]  /*15dd0*/  BSYNC B0 ;  /* 0x0000000000007941 */ /* 0x000fea0003800000 */
.L_x_5921:
[----:B------:R-:W-:-:S13]  /*15de0*/  ISETP.NE.AND P1, PT, R6, 0x3, PT ;  /* 0x000000030600780c */ /* 0x000fda0003f25270 */
[----:B------:R-:W-:Y:S05]  /*15df0*/  @!P1 BRA `(.L_x_5923) ;  /* 0x0000000000049947 */ /* 0x000fea0003800000 */
[----:B------:R-:W-:Y:S01]  /*15e00*/  BPT.TRAP 0x1 ;  /* 0x000000040000795c */ /* 0x000fe20000300000 */
.L_x_5923:
[----:B0-----:R-:W-:Y:S01]  /*15e10*/  LOP3.LUT R3, R34, 0x1, RZ, 0x3c, !PT ;  /* 0x0000000122037812 */ /* 0x001fe200078e3cff */
[----:B-1----:R-:W-:Y:S01]  /*15e20*/  IMAD R2, R31, 0x8, R18 ;  /* 0x000000081f027824 */ /* 0x002fe200078e0212 */
[----:B------:R-:W-:Y:S02]  /*15e30*/  BSSY B0, `(.L_x_5924) ;  /* 0x0000004000007945 */ /* 0x000fe40003800000 */
[----:B------:R-:W-:-:S04]  /*15e40*/  SHF.L.U32 R3, R3, 0x1f, RZ ;  /* 0x0000001f03037819 */ /* 0x000fc800000006ff */
[----:B------:R-:W0:Y:S02]  /*15e50*/  SYNCS.PHASECHK.TRANS64.TRYWAIT P2, [R2+URZ+0x33470], R3 ;  /* 0x03347003020075a7 */ /* 0x000e24000804017f */
[----:B0-----:R-:W-:Y:S05]  /*15e60*/  @!P2 BRA `(.L_x_5925) ;  /* 0x0000003400aca947 */ /* 0x001fea0003800000 */
.L_x_6017:
[----:B------:R-:W-:Y:S05]  /*15e70*/  BSYNC B0 ;  /* 0x0000000000007941 */ /* 0x000fea0003800000 */
.L_x_5924:
[----:B--2---:R-:W-:-:S05]  /*15e80*/  IMAD.U32 R0, RZ, RZ, UR46 ;  /* 0x0000002eff007e24 */ /* 0x004fca000f8e00ff */
[----:B------:R-:W-:-:S13]  /*15e90*/  ISETP.NE.AND P2, PT, R0, 0x3, PT ;  /* 0x000000030000780c */ /* 0x000fda0003f45270 */
[----:B------:R-:W-:Y:S05]  /*15ea0*/  @!P2 BRA `(.L_x_5926) ;  /* 0x000000000004a947 */ /* 0x000fea0003800000 */
[----:B------:R-:W-:Y:S01]  /*15eb0*/  BPT.TRAP 0x1 ;  /* 0x000000040000795c */ /* 0x000fe20000300000 */
.L_x_5926:
[----:B0-----:R-:W-:Y:S01]  /*15ec0*/  SHF.L.U32 R3, R34, 0x1f, RZ ;  /* 0x0000001f22037819 */ /* 0x001fe200000006ff */
[----:B------:R-:W-:-:S03]  /*15ed0*/  IMAD R0, R31, 0x7800, RZ ;  /* 0x000078001f007824 */ /* 0x000fc600078e02ff */
[----:B------:R-:W0:Y:S02]  /*15ee0*/  SYNCS.PHASECHK.TRANS64.TRYWAIT P2, [R2+URZ+0x33460], R3 ;  /* 0x03346003020075a7 */ /* 0x000e24000804017f */
[----:B0-----:R-:W-:Y:S05]  /*15ef0*/  @!P2 BRA `(.L_x_5927) ;  /* 0x00000034009ca947 */ /* 0x001fea0003800000 */
.L_x_6018:
[----:B0-----:R-:W-:Y:S01]  /*15f00*/  LOP3.LUT R3, R0, R16, RZ, 0xfc, !PT ;  /* 0x0000001000037212 */ /* 0x001fe200078efcff */
[----:B------:R-:W-:Y:S05]  /*15f10*/  WARPSYNC.ALL ;  /* 0x0000000000007948 */ /* 0x000fea0003800000 */
[----:B------:R-:W-:Y:S02]  /*15f20*/  IMAD.IADD R5, R18, 0x1, R3 ;  /* 0x0000000112057824 */ /* 0x000fe400078e0203 */
[C---:B------:R-:W-:Y:S02]  /*15f30*/  VIADD R13, R0.reuse, 0x2800 ;  /* 0x00002800000d7836 */ /* 0x040fe40000000000 */
[----:B------:R-:W-:-:S02]  /*15f40*/  VIADD R21, R0, 0x5000 ;  /* 0x0000500000157836 */ /* 0x000fc40000000000 */
[----:B------:R-:W0:Y:S01]  /*15f50*/  LDSM.16.MT88.4 R4, [R5+0xf200] ;  /* 0x00f200000504783b */ /* 0x000e220000004200 */
[----:B------:R-:W-:Y:S01]  /*15f60*/  LOP3.LUT R3, R13, R16, RZ, 0xfc, !PT ;  /* 0x000000100d037212 */ /* 0x000fe200078efcff */
[----:B------:R-:W-:Y:S02]  /*15f70*/  VIADD R20, R0, 0x2000 ;  /* 0x0000200000147836 */ /* 0x000fe40000000000 */
[----:B------:R-:W-:-:S05]  /*15f80*/  IMAD.U32 R25, RZ, RZ, UR46 ;  /* 0x0000002eff197e24 */ /* 0x000fca000f8e00ff */
[----:B------:R-:W-:Y:S02]  /*15f90*/  ISETP.NE.AND P2, PT, R25, 0x3, PT ;  /* 0x000000031900780c */ /* 0x000fe40003f45270 */
[C-C-:B0-----:R-:W-:Y:S02]  /*15fa0*/  PRMT R8, R4.reuse, 0x6420, R5.reuse ;  /* 0x0000642004087816 */ /* 0x141fe40000000005 */
[----:B------:R-:W-:Y:S02]  /*15fb0*/  PRMT R9, R4, 0x7531, R5 ;  /* 0x0000753104097816 */ /* 0x000fe40000000005 */
[----:B------:R-:W-:Y:S02]  /*15fc0*/  LOP3.LUT R4, R0, R17, RZ, 0xfc, !PT ;  /* 0x0000001100047212 */ /* 0x000fe400078efcff */
[C-C-:B------:R-:W-:Y:S02]  /*15fd0*/  PRMT R10, R6.reuse, 0x6420, R7.reuse ;  /* 0x00006420060a7816 */ /* 0x140fe40000000007 */
[----:B------:R-:W-:Y:S01]  /*15fe0*/  PRMT R11, R6, 0x7531, R7 ;  /* 0x00007531060b7816 */ /* 0x000fe20000000007 */
[----:B------:R-:W-:-:S02]  /*15ff0*/  IMAD.IADD R12, R19, 0x1, R4 ;  /* 0x00000001130c7824 */ /* 0x000fc400078e0204 */
[----:B------:R-:W-:Y:S02]  /*16000*/  IMAD.IADD R6, R18, 0x1, R3 ;  /* 0x0000000112067824 */ /* 0x000fe400078e0203 */
[C---:B------:R-:W-:Y:S01]  /*16010*/  VIADD R3, R0.reuse, 0x800 ;  /* 0x0000080000037836 */ /* 0x040fe20000000000 */
[----:B------:R0:W-:Y:S04]  /*16020*/  STSM.16.M88.4 [R12], R8 ;  /* 0x000000080c007844 */ /* 0x0001e80000000200 */
[----:B------:R-:W1:Y:S01]  /*16030*/  LDSM.16.MT88.4 R4, [R6+0xf200] ;  /* 0x00f200000604783b */ /* 0x000e620000004200 */
[----:B0-----:R-:W-:Y:S01]  /*16040*/  VIADD R12, R0, 0x1000 ;  /* 0x00001000000c7836 */ /* 0x001fe20000000000 */
[C-C-:B-1----:R-:W-:Y:S02]  /*16050*/  PRMT R8, R4.reuse, 0x6420, R5.reuse ;  /* 0x0000642004087816 */ /* 0x142fe40000000005 */
[----:B------:R-:W-:-:S02]  /*16060*/  PRMT R9, R4, 0x7531, R5 ;  /* 0x0000753104097816 */ /* 0x000fc40000000005 */
[----:B------:R-:W-:Y:S02]  /*16070*/  LOP3.LUT R4, R3, R17, RZ, 0xfc, !PT ;  /* 0x0000001103047212 */ /* 0x000fe400078efcff */
[-C--:B------:R-:W-:Y:S02]  /*16080*/  LOP3.LUT R5, R21, R16.reuse, RZ, 0xfc, !PT ;  /* 0x0000001015057212 */ /* 0x080fe400078efcff */
[C-C-:B------:R-:W-:Y:S01]  /*16090*/  PRMT R10, R6.reuse, 0x6420, R7.reuse ;  /* 0x00006420060a7816 */ /* 0x140fe20000000007 */
[----:B------:R-:W-:Y:S01]  /*160a0*/  IMAD.IADD R14, R19, 0x1, R4 ;  /* 0x00000001130e7824 */ /* 0x000fe200078e0204 */
[----:B------:R-:W-:Y:S01]  /*160b0*/  PRMT R11, R6, 0x7531, R7 ;  /* 0x00007531060b7816 */ /* 0x000fe20000000007 */
[----:B------:R-:W-:Y:S01]  /*160c0*/  IMAD.IADD R5, R18, 0x1, R5 ;  /* 0x0000000112057824 */ /* 0x000fe200078e0205 */
[----:B------:R-:W-:-:S03]  /*160d0*/  LOP3.LUT R3, R3, R16, RZ, 0xfc, !PT ;  /* 0x0000001003037212 */ /* 0x000fc600078efcff */
        /* <DEDUP_REMOVED lines=12> */
[----:B------:R-:W1:Y:S01]  /*161a0*/  LDSM.16.MT88.4 R4, [R6+0xf200] ;  /* 0x00f200000604783b */ /* 0x000e620000004200 */
[----:B0-----:R-:W-:Y:S01]  /*161b0*/  VIADD R15, R0, 0x5800 ;  /* 0x00005800000f7836 */ /* 0x001fe20000000000 */
[----:B-1----:R-:W-:-:S02]  /*161c0*/  PRMT R8, R4, 0x6420, R5 ;  /* 0x0000642004087816 */ /* 0x002fc40000000005 */
        /* <DEDUP_REMOVED lines=26> */
[----:B------:R-:W-:Y:S01]  /*16370*/  PRMT R11, R6, 0x7531, R7 ;  /* 0x00007531060b7816 */ /* 0x000fe20000000007 */
[----:B------:R-:W-:-:S04]  /*16380*/  IMAD.IADD R6, R18, 0x1, R5 ;  /* 0x0000000112067824 */ /* 0x000fc800078e0205 */
        /* <DEDUP_REMOVED lines=102> */
.L_x_5928:
[----:B-1----:R1:W-:Y:S01]  /*169f0*/  SYNCS.ARRIVE.TRANS64.A1T0 RZ, [R2+URZ+0x33450], RZ ;  /* 0x033450ff02ff79a7 */ /* 0x0023e2000810003f */
[----:B------:R-:W-:Y:S06]  /*16a00*/  BAR.SYNC.DEFER_BLOCKING 0x2, 0x80 ;  /* 0x0082000000007b1d */ /* 0x000fec0000010000 */
[----:B------:R-:W-:Y:S05]  /*16a10*/  @!P1 BRA `(.L_x_5929) ;  /* 0x0000000000049947 */ /* 0x000fea0003800000 */
[----:B------:R-:W-:Y:S01]  /*16a20*/  BPT.TRAP 0x1 ;  /* 0x000000040000795c */ /* 0x000fe20000300000 */
.L_x_5929:
        /* <DEDUP_REMOVED lines=9> */
.L_x_5870:
[----:B------:R-:W-:Y:S05]  /*16ac0*/  BSYNC B7 ;  /* 0x0000000000077941 */ /* 0x000fea0003800000 */
.L_x_5868:
[----:B-1----:R1:W5:Y:S04]  /*16ad0*/  LDL R0, [R1+0x8] ;  /* 0x0000080001007983 */ /* 0x0023680000100800 */
[----:B0-----:R1:W5:Y:S01]  /*16ae0*/  LDL R2, [R1+0x14] ;  /* 0x0000140001027983 */ /* 0x0013620000100800 */
[----:B------:R-:W-:-:S13]  /*16af0*/  LOP3.LUT P1, RZ, R22, 0x2000, RZ, 0xc0, !PT ;  /* 0x0000200016ff7812 */ /* 0x000fda000782c0ff */
[----:B-1----:R-:W-:Y:S05]  /*16b00*/  @!P1 BRA `(.L_x_5930) ;  /* 0x0000000000289947 */ /* 0x002fea0003800000 */
[----:B------:R-:W0:Y:S08]  /*16b10*/  S2UR UR4, SR_CgaCtaId ;  /* 0x00000000000479c3 */ /* 0x000e300000008800 */
[----:B------:R-:W-:Y:S01]  /*16b20*/  BAR.SYNC.DEFER_BLOCKING 0x5, 0x180 ;  /* 0x0146000000007b1d */ /* 0x000fe20000010000 */
[----:B------:R-:W-:Y:S01]  /*16b30*/  MOV R18, 0x400 ;  /* 0x0000040000127802 */ /* 0x000fe20000000f00 */
[----:B0----5:R-:W-:-:S05]  /*16b40*/  IMAD.U32 R0, RZ, RZ, UR4 ;  /* 0x00000004ff007e24 */ /* 0x021fca000f8e00ff */
[----:B------:R-:W-:Y:S01]  /*16b50*/  LEA R18, R0, R18, 0x18 ;  /* 0x0000001200127211 */ /* 0x000fe200078ec0ff */
[----:B------:R-:W-:Y:S04]  /*16b60*/  STL [R1+0x8], R0 ;  /* 0x0000080001007387 */ /* 0x000fe80000100800 */
[----:B------:R-:W0:Y:S04]  /*16b70*/  LDS R2, [R18+0x334d0] ;  /* 0x0334d00012027984 */ /* 0x000e280000000800 */
[----:B0-----:R0:W-:Y:S01]  /*16b80*/  STL [R1+0x14], R2 ;  /* 0x0000140201007387 */ /* 0x0011e20000100800 */
[----:B------:R-:W-:Y:S06]  /*16b90*/  BAR.ARV 0x4, 0x180 ;  /* 0x0106000000007b1d */ /* 0x000fec0000002000 */
[----:B------:R-:W-:Y:S05]  /*16ba0*/  BRA `(.L_x_5931) ;  /* 0x0000000000287947 */ /* 0x000fea0003800000 */
.L_x_5930:
[----:B-----5:R-:W-:Y:S01]  /*16bb0*/  IMAD.MOV.U32 R3, RZ, RZ, R0 ;  /* 0x000000ffff037224 */ /* 0x020fe200078e0000 */
[----:B------:R-:W-:Y:S01]  /*16bc0*/  @!P0 MOV R0, 0x400 ;  /* 0x0000040000008802 */ /* 0x000fe20000000f00 */
[----:B------:R-:W-:Y:S06]  /*16bd0*/  BAR.SYNC.DEFER_BLOCKING 0x4, 0x180 ;  /* 0x0106000000007b1d */ /* 0x000fec0000010000 */
[----:B------:R-:W0:Y:S02]  /*16be0*/  @!P0 S2R R3, SR_CgaCtaId ;  /* 0x0000000000038919 */ /* 0x000e240000008800 */
[----:B0-----:R-:W-:Y:S01]  /*16bf0*/  @!P0 LEA R18, R3, R0, 0x18 ;  /* 0x0000000003128211 */ /* 0x001fe200078ec0ff */
[----:B------:R-:W-:Y:S04]  /*16c00*/  @!P0 STL [R1+0x8], R3 ;  /* 0x0000080301008387 */ /* 0x000fe80000100800 */
[----:B------:R-:W0:Y:S04]  /*16c10*/  SHFL.IDX PT, R0, R2, RZ, 0x1f ;  /* 0x00001fff02007589 */ /* 0x000e2800000e0000 */
[----:B------:R1:W-:Y:S04]  /*16c20*/  @!P0 STS [R18+0x334d0], R2 ;  /* 0x0334d00212008388 */ /* 0x0003e80000000800 */
[----:B0-----:R1:W-:Y:S01]  /*16c30*/  STL [R1+0x14], R0 ;  /* 0x0000140001007387 */ /* 0x0013e20000100800 */
[----:B------:R-:W-:Y:S06]  /*16c40*/  BAR.ARV 0x5, 0x180 ;  /* 0x0146000000007b1d */ /* 0x000fec0000002000 */
.L_x_5931:
[----:B-1----:R-:W2:Y:S01]  /*16c50*/  LDL R0, [R1+0x14] ;  /* 0x0000140001007983 */ /* 0x002ea20000100800 */
[----:B------:R-:W-:Y:S02]  /*16c60*/  ULDC UR4, c[0x0][0xc38] ;  /* 0x00030e0000047ab9 */ /* 0x000fe40000000800 */
[----:B--2---:R-:W-:-:S13]  /*16c70*/  ISETP.GE.AND P0, PT, R0, UR4, PT ;  /* 0x0000000400007c0c */ /* 0x004fda000bf06270 */
[----:B------:R-:W-:Y:S05]  /*16c80*/  @!P0 BRA `(.L_x_5932) ;  /* 0xffffffa800a08947 */ /* 0x000fea000383ffff */
.L_x_5865:
[----:B------:R-:W2:Y:S01]  /*16c90*/  LDL.LU R0, [R1+0x18] ;  /* 0x0000180001007983 */ /* 0x000ea20000300800 */
[----:B------:R-:W-:Y:S01]  /*16ca0*/  BSSY B0, `(.L_x_5933) ;  /* 0x000000b000007945 */ /* 0x000fe20003800000 */
[----:B------:R-:W1:Y:S01]  /*16cb0*/  S2R R5, SR_CgaCtaId ;  /* 0x0000000000057919 */ /* 0x000e620000008800 */
[----:B--2---:R-:W-:-:S05]  /*16cc0*/  VIADD R0, R0, 0x1 ;  /* 0x0000000100007836 */ /* 0x004fca0000000000 */
[----:B0-----:R-:W-:-:S04]  /*16cd0*/  LEA.HI R2, R0, R0, RZ, 0x1 ;  /* 0x0000000000027211 */ /* 0x001fc800078f08ff */
[----:B------:R-:W-:Y:S02]  /*16ce0*/  LOP3.LUT R3, R2, 0xfffffffe, RZ, 0xc0, !PT ;  /* 0xfffffffe02037812 */ /* 0x000fe400078ec0ff */
[----:B------:R-:W-:-:S03]  /*16cf0*/  MOV R2, 0x400 ;  /* 0x0000040000027802 */ /* 0x000fc60000000f00 */
[----:B------:R-:W-:Y:S01]  /*16d00*/  IMAD.IADD R0, R0, 0x1, -R3 ;  /* 0x0000000100007824 */ /* 0x000fe200078e0a03 */
[----:B-1----:R-:W-:-:S04]  /*16d10*/  LEA R4, R5, R2, 0x18 ;  /* 0x0000000205047211 */ /* 0x002fc800078ec0ff */
[----:B------:R-:W-:-:S04]  /*16d20*/  SHF.L.U32 R0, R0, 0x1f, RZ ;  /* 0x0000001f00007819 */ /* 0x000fc800000006ff */
[----:B------:R-:W0:Y:S02]  /*16d30*/  SYNCS.PHASECHK.TRANS64.TRYWAIT P0, [R4+URZ+0x33420], R0 ;  /* 0x03342000040075a7 */ /* 0x000e24000800017f */
[----:B0-----:R-:W-:Y:S05]  /*16d40*/  @!P0 BRA `(.L_x_5934) ;  /* 0x00000028001c8947 */ /* 0x001fea0003800000 */
.L_x_6019:
[----:B------:R-:W-:Y:S05]  /*16d50*/  BSYNC B0 ;  /* 0x0000000000007941 */ /* 0x000fea0003800000 */
.L_x_5933:
[----:B------:R-:W-:-:S03]  /*16d60*/  UMOV UR4, 0xffffffff ;  /* 0xffffffff00047882 */ /* 0x000fc60000000000 */
[----:B------:R-:W-:Y:S05]  /*16d70*/  BRA.DIV UR4, `(.L_x_5935) ;  /* 0x0000002a04247947 */ /* 0x000fea000b800000 */
[----:B0-----:R-:W0:Y:S02]  /*16d80*/  S2R R0, SR_TID.X ;  /* 0x0000000000007919 */ /* 0x001e240000002100 */
[----:B0-----:R-:W-:-:S04]  /*16d90*/  SHF.R.U32.HI R0, RZ, 0x5, R0 ;  /* 0x00000005ff007819 */ /* 0x001fc80000011600 */
[----:B------:R-:W-:-:S05]  /*16da0*/  LOP3.LUT R0, R0, 0x3, RZ, 0xc0, !PT ;  /* 0x0000000300007812 */ /* 0x000fca00078ec0ff */
[----:B------:R0:W1:Y:S02]  /*16db0*/  SHFL.IDX PT, R14, R0, RZ, 0x1f ;  /* 0x00001fff000e7589 */ /* 0x00006400000e0000 */
.L_x_6022:
[----:B-1----:R-:W-:Y:S01]  /*16dc0*/  ISETP.NE.AND P0, PT, R14, RZ, PT ;  /* 0x000000ff0e00720c */ /* 0x002fe20003f05270 */
[----:B------:R-:W-:-:S12]  /*16dd0*/  BSSY B0, `(.L_x_5936) ;  /* 0x000002c000007945 */ /* 0x000fd80003800000 */
[----:B------:R-:W-:Y:S05]  /*16de0*/  @P0 BRA `(.L_x_5937) ;  /* 0x0000000000a80947 */ /* 0x000fea0003800000 */
[----:B------:R-:W-:-:S03]  /*16df0*/  UMOV UR4, 0xffffffff ;  /* 0xffffffff00047882 */ /* 0x000fc60000000000 */
[----:B------:R-:W-:Y:S05]  /*16e00*/  BRA.DIV UR4, `(.L_x_5938) ;  /* 0x0000002a04347947 */ /* 0x000fea000b800000 */
[----:B------:R-:W-:-:S13]  /*16e10*/  ELECT P6, URZ, PT ;  /* 0x00000000003f782f */ /* 0x000fda00038c0000 */
.L_x_6025:
[----:B------:R-:W-:Y:S05]  /*16e20*/  @!P6 BRA `(.L_x_5937) ;  /* 0x000000000098e947 */ /* 0x000fea0003800000 */
[----:B------:R-:W-:-:S06]  /*16e30*/  ULOP3.LUT UR4, UR36, 0x2, URZ, 0xfc, !UPT ;  /* 0x0000000224047892 */ /* 0x000fcc000f8efc3f */
[----:B0-----:R-:W-:-:S05]  /*16e40*/  IMAD.U32 R0, RZ, RZ, UR4 ;  /* 0x00000004ff007e24 */ /* 0x001fca000f8e00ff */
[----:B------:R-:W-:-:S13]  /*16e50*/  ISETP.NE.AND P0, PT, R0, 0x3, PT ;  /* 0x000000030000780c */ /* 0x000fda0003f05270 */
[----:B------:R-:W-:Y:S05]  /*16e60*/  @!P0 BRA `(.L_x_5939) ;  /* 0x0000000000048947 */ /* 0x000fea0003800000 */
[----:B------:R-:W-:Y:S01]  /*16e70*/  BPT.TRAP 0x1 ;  /* 0x000000040000795c */ /* 0x000fe20000300000 */
.L_x_5939:
[C---:B------:R-:W-:Y:S01]  /*16e80*/  IMAD R5, R31.reuse, 0x8, R4 ;  /* 0x000000081f057824 */ /* 0x040fe200078e0204 */
[----:B------:R-:W-:Y:S01]  /*16e90*/  SHF.L.U32 R0, R34, 0x1f, RZ ;  /* 0x0000001f22007819 */ /* 0x000fe200000006ff */
[----:B------:R-:W-:-:S03]  /*16ea0*/  VIADD R31, R31, 0x1 ;  /* 0x000000011f1f7836 */ /* 0x000fc60000000000 */
[----:B------:R-:W0:Y:S02]  /*16eb0*/  SYNCS.PHASECHK.TRANS64.TRYWAIT P1, [R5+URZ+0x33440], R0 ;  /* 0x03344000050075a7 */ /* 0x000e24000802017f */
[----:B------:R-:W-:-:S04]  /*16ec0*/  ISETP.NE.AND P2, PT, R31, 0x2, PT ;  /* 0x000000021f00780c */ /* 0x000fc80003f45270 */
[----:B------:R-:W-:Y:S01]  /*16ed0*/  SEL R3, RZ, 0x1, P2 ;  /* 0x00000001ff037807 */ /* 0x000fe20001000000 */
[----:B0-----:R-:W-:Y:S08]  /*16ee0*/  @!P1 BRA `(.L_x_5940) ;  /* 0x00000028001c9947 */ /* 0x001ff00003800000 */
.L_x_6026:
[----:B------:R-:W-:Y:S02]  /*16ef0*/  SEL R31, R31, RZ, P2 ;  /* 0x000000ff1f1f7207 */ /* 0x000fe40001000000 */
[----:B------:R-:W-:Y:S01]  /*16f00*/  LOP3.LUT R2, R34, R3, RZ, 0x3c, !PT ;  /* 0x0000000322027212 */ /* 0x000fe200078e3cff */
[----:B------:R-:W-:Y:S06]  /*16f10*/  @!P0 BRA `(.L_x_5941) ;  /* 0x0000000000048947 */ /* 0x000fec0003800000 */
[----:B------:R-:W-:Y:S01]  /*16f20*/  BPT.TRAP 0x1 ;  /* 0x000000040000795c */ /* 0x000fe20000300000 */
.L_x_5941:
[----:B------:R-:W-:Y:S01]  /*16f30*/  IMAD R31, R31, 0x8, R4 ;  /* 0x000000081f1f7824 */ /* 0x000fe200078e0204 */
[----:B------:R-:W-:-:S04]  /*16f40*/  SHF.L.U32 R2, R2, 0x1f, RZ ;  /* 0x0000001f02027819 */ /* 0x000fc800000006ff */
[----:B------:R-:W1:Y:S02]  /*16f50*/  SYNCS.PHASECHK.TRANS64.TRYWAIT P1, [R31+URZ+0x33440], R2 ;  /* 0x033440021f0075a7 */ /* 0x000e64000802017f */
[----:B-1----:R-:W-:Y:S05]  /*16f60*/  @!P1 BRA `(.L_x_5942) ;  /* 0x0000002800109947 */ /* 0x002fea0003800000 */
.L_x_6027:
[----:B------:R-:W-:Y:S05]  /*16f70*/  @!P0 BRA `(.L_x_5943) ;  /* 0x0000000000048947 */ /* 0x000fea0003800000 */
[----:B------:R-:W-:Y:S01]  /*16f80*/  BPT.TRAP 0x1 ;  /* 0x000000040000795c */ /* 0x000fe20000300000 */
.L_x_5943:
[----:B------:R-:W2:Y:S02]  /*16f90*/  SYNCS.PHASECHK.TRANS64.TRYWAIT P1, [R5+URZ+0x33460], R0 ;  /* 0x03346000050075a7 */ /* 0x000ea4000802017f */
[----:B--2---:R-:W-:Y:S05]  /*16fa0*/  @!P1 BRA `(.L_x_5944) ;  /* 0x0000002800149947 */ /* 0x004fea0003800000 */
.L_x_6028:
[----:B------:R-:W-:Y:S05]  /*16fb0*/  @!P0 BRA `(.L_x_5945) ;  /* 0x0000000000048947 */ /* 0x000fea0003800000 */
[----:B------:R-:W-:Y:S01]  /*16fc0*/  BPT.TRAP 0x1 ;  /* 0x000000040000795c */ /* 0x000fe20000300000 */
.L_x_5945:
[----:B------:R-:W3:Y:S02]  /*16fd0*/  SYNCS.PHASECHK.TRANS64.TRYWAIT P1, [R31+URZ+0x33460], R2 ;  /* 0x033460021f0075a7 */ /* 0x000ee4000802017f */
[----:B---3--:R-:W-:Y:S05]  /*16fe0*/  @!P1 BRA `(.L_x_5946) ;  /* 0x0000002800189947 */ /* 0x008fea0003800000 */
.L_x_6029:
[----:B------:R-:W-:Y:S05]  /*16ff0*/  @!P0 BRA `(.L_x_5947) ;  /* 0x0000000000048947 */ /* 0x000fea0003800000 */
[----:B------:R-:W-:Y:S01]  /*17000*/  BPT.TRAP 0x1 ;  /* 0x000000040000795c */ /* 0x000fe20000300000 */
.L_x_5947:
[----:B------:R-:W4:Y:S02]  /*17010*/  SYNCS.PHASECHK.TRANS64.TRYWAIT P1, [R5+URZ+0x33480], R0 ;  /* 0x03348000050075a7 */ /* 0x000f24000802017f */
[----:B----4-:R-:W-:Y:S05]  /*17020*/  @!P1 BRA `(.L_x_5948) ;  /* 0x00000028001c9947 */ /* 0x010fea0003800000 */
.L_x_6030:
[----:B------:R-:W-:Y:S05]  /*17030*/  @!P0 BRA `(.L_x_5949) ;  /* 0x0000000000048947 */ /* 0x000fea0003800000 */
[----:B------:R-:W-:Y:S01]  /*17040*/  BPT.TRAP 0x1 ;  /* 0x000000040000795c */ /* 0x000fe20000300000 */
.L_x_5949:
[----:B------:R0:W0:Y:S02]  /*17050*/  SYNCS.PHASECHK.TRANS64.TRYWAIT P0, [R31+URZ+0x33480], R2 ;  /* 0x033480021f0075a7 */ /* 0x000024000800017f */
[----:B0-----:R-:W-:Y:S05]  /*17060*/  @!P0 NANOSLEEP.SYNCS 0x989680 ;  /* 0x009896800000895d */ /* 0x001fea0003900000 */
[----:B------:R-:W0:Y:S02]  /*17070*/  @!P0 SYNCS.PHASECHK.TRANS64 P0, [R31+URZ+0x33480], R2 ;  /* 0x033480021f0085a7 */ /* 0x000e24000800007f */
[----:B0-----:R-:W-:Y:S05]  /*17080*/  @!P0 BRA `(.L_x_5949) ;  /* 0xfffffffc00f08947 */ /* 0x001fea000383ffff */
.L_x_5937:
[----:B------:R-:W-:Y:S05]  /*17090*/  BSYNC B0 ;  /* 0x0000000000007941 */ /* 0x000fea0003800000 */
.L_x_5936:
[----:B------:R-:W-:Y:S05]  /*170a0*/  EXIT ;  /* 0x000000000000794d */ /* 0x000fea0003800000 */
.L_x_5812:
[----:B0-----:R-:W-:-:S04]  /*170b0*/  IMAD.U32 R3, RZ, RZ, UR41 ;  /* 0x00000029ff037e24 */ /* 0x001fc8000f8e00ff */
[----:B------:R0:W1:Y:S03]  /*170c0*/  SYNCS.PHASECHK.TRANS64.TRYWAIT P1, [R3+URZ+0x33400], R6 ;  /* 0x03340006030075a7 */ /* 0x000066000802017f */
[----:B-1----:R-:W-:Y:S05]  /*170d0*/  @!P1 NANOSLEEP.SYNCS 0x989680 ;  /* 0x009896800000995d */ /* 0x002fea0003900000 */
[----:B------:R-:W1:Y:S02]  /*170e0*/  @!P1 SYNCS.PHASECHK.TRANS64 P1, [R3+URZ+0x33400], R6 ;  /* 0x03340006030095a7 */ /* 0x000e64000802007f */
[----:B-1----:R-:W-:Y:S05]  /*170f0*/  @!P1 BRA `(.L_x_5812) ;  /* 0xfffffffc00ec9947 */ /* 0x002fea000383ffff */
[----:B------:R-:W-:Y:S05]  /*17100*/  BRA `(.L_x_5950) ;  /* 0xfffffea8005c7947 */ /* 0x000fea000383ffff */
.L_x_5816:
[----:B-1----:R1:W2:Y:S02]  /*17110*/  SYNCS.PHASECHK.TRANS64.TRYWAIT P1, [R2+URZ+0x33430], R3 ;  /* 0x03343003020075a7 */ /* 0x0022a4000802017f */
[----:B--2---:R-:W-:Y:S05]  /*17120*/  @!P1 NANOSLEEP.SYNCS 0x989680 ;  /* 0x009896800000995d */ /* 0x004fea0003900000 */
[----:B------:R-:W2:Y:S02]  /*17130*/  @!P1 SYNCS.PHASECHK.TRANS64 P1, [R2+URZ+0x33430], R3 ;  /* 0x03343003020095a7 */ /* 0x000ea4000802007f */
[----:B--2---:R-:W-:Y:S05]  /*17140*/  @!P1 BRA `(.L_x_5816) ;  /* 0xfffffffc00f09947 */ /* 0x004fea000383ffff */
[----:B------:R-:W-:Y:S05]  /*17150*/  BRA `(.L_x_5815) ;  /* 0xfffffea800787947 */ /* 0x000fea000383ffff */
.L_x_5822:
[----:B-1----:R-:W-:-:S04]  /*17160*/  IMAD.U32 R7, RZ, RZ, UR6 ;  /* 0x00000006ff077e24 */ /* 0x002fc8000f8e00ff */
[----:B------:R1:W2:Y:S03]  /*17170*/  SYNCS.PHASECHK.TRANS64.TRYWAIT P1, [R7+URZ+0x33430], R6 ;  /* 0x03343006070075a7 */ /* 0x0002a6000802017f */
[----:B--2---:R-:W-:Y:S05]  /*17180*/  @!P1 NANOSLEEP.SYNCS 0x989680 ;  /* 0x009896800000995d */ /* 0x004fea0003900000 */
[----:B------:R-:W2:Y:S02]  /*17190*/  @!P1 SYNCS.PHASECHK.TRANS64 P1, [R7+URZ+0x33430], R6 ;  /* 0x03343006070095a7 */ /* 0x000ea4000802007f */
[----:B--2---:R-:W-:Y:S05]  /*171a0*/  @!P1 BRA `(.L_x_5822) ;  /* 0xfffffffc00ec9947 */ /* 0x004fea000383ffff */
[----:B------:R-:W-:Y:S05]  /*171b0*/  BRA `(.L_x_5819) ;  /* 0xfffffee800447947 */ /* 0x000fea000383ffff */
.L_x_5826:
[----:B-1----:R-:W-:-:S04]  /*171c0*/  IMAD.U32 R7, RZ, RZ, UR6 ;  /* 0x00000006ff077e24 */ /* 0x002fc8000f8e00ff */
[----:B------:R1:W2:Y:S03]  /*171d0*/  SYNCS.PHASECHK.TRANS64.TRYWAIT P1, [R7+URZ+0x33450], R6 ;  /* 0x03345006070075a7 */ /* 0x0002a6000802017f */
[----:B--2---:R-:W-:Y:S05]  /*171e0*/  @!P1 NANOSLEEP.SYNCS 0x989680 ;  /* 0x009896800000995d */ /* 0x004fea0003900000 */
[----:B------:R-:W2:Y:S02]  /*171f0*/  @!P1 SYNCS.PHASECHK.TRANS64 P1, [R7+URZ+0x33450], R6 ;  /* 0x03345006070095a7 */ /* 0x000ea4000802007f */
[----:B--2---:R-:W-:Y:S05]  /*17200*/  @!P1 BRA `(.L_x_5826) ;  /* 0xfffffffc00ec9947 */ /* 0x004fea000383ffff */
[----:B------:R-:W-:Y:S05]  /*17210*/  BRA `(.L_x_5823) ;  /* 0xfffffef4004c7947 */ /* 0x000fea000383ffff */
.L_x_5834:
[----:B-1----:R-:W-:-:S04]  /*17220*/  IMAD.U32 R7, RZ, RZ, UR6 ;  /* 0x00000006ff077e24 */ /* 0x002fc8000f8e00ff */
[----:B------:R1:W2:Y:S03]  /*17230*/  SYNCS.PHASECHK.TRANS64.TRYWAIT P1, [R7+URZ+0x33430], R6 ;  /* 0x03343006070075a7 */ /* 0x0002a6000802017f */
[----:B--2---:R-:W-:Y:S05]  /*17240*/  @!P1 NANOSLEEP.SYNCS 0x989680 ;  /* 0x009896800000995d */ /* 0x004fea0003900000 */
[----:B------:R-:W2:Y:S02]  /*17250*/  @!P1 SYNCS.PHASECHK.TRANS64 P1, [R7+URZ+0x33430], R6 ;  /* 0x03343006070095a7 */ /* 0x000ea4000802007f */
[----:B--2---:R-:W-:Y:S05]  /*17260*/  @!P1 BRA `(.L_x_5834) ;  /* 0xfffffffc00ec9947 */ /* 0x004fea000383ffff */
[----:B------:R-:W-:Y:S05]  /*17270*/  BRA `(.L_x_5831) ;  /* 0xffffff2c00407947 */ /* 0x000fea000383ffff */
.L_x_5838:
[----:B-1----:R-:W-:-:S04]  /*17280*/  IMAD.U32 R7, RZ, RZ, UR6 ;  /* 0x00000006ff077e24 */ /* 0x002fc8000f8e00ff */
[----:B------:R1:W2:Y:S03]  /*17290*/  SYNCS.PHASECHK.TRANS64.TRYWAIT P1, [R7+URZ+0x33450], R6 ;  /* 0x03345006070075a7 */ /* 0x0002a6000802017f */
[----:B--2---:R-:W-:Y:S05]  /*172a0*/  @!P1 NANOSLEEP.SYNCS 0x989680 ;  /* 0x009896800000995d */ /* 0x004fea0003900000 */
[----:B------:R-:W2:Y:S02]  /*172b0*/  @!P1 SYNCS.PHASECHK.TRANS64 P1, [R7+URZ+0x33450], R6 ;  /* 0x03345006070095a7 */ /* 0x000ea4000802007f */
[----:B--2---:R-:W-:Y:S05]  /*172c0*/  @!P1 BRA `(.L_x_5838) ;  /* 0xfffffffc00ec9947 */ /* 0x004fea000383ffff */
[----:B------:R-:W-:Y:S05]  /*172d0*/  BRA `(.L_x_5835) ;  /* 0xffffff3800487947 */ /* 0x000fea000383ffff */
.L_x_5845:
[----:B-1----:R-:W-:-:S04]  /*172e0*/  IMAD.U32 R5, RZ, RZ, UR11 ;  /* 0x0000000bff057e24 */ /* 0x002fc8000f8e00ff */
[----:B------:R1:W2:Y:S03]  /*172f0*/  SYNCS.PHASECHK.TRANS64.TRYWAIT P1, [R5+URZ+0x33450], R0 ;  /* 0x03345000050075a7 */ /* 0x0002a6000802017f */
[----:B--2---:R-:W-:Y:S05]  /*17300*/  @!P1 NANOSLEEP.SYNCS 0x989680 ;  /* 0x009896800000995d */ /* 0x004fea0003900000 */
[----:B------:R-:W2:Y:S02]  /*17310*/  @!P1 SYNCS.PHASECHK.TRANS64 P1, [R5+URZ+0x33450], R0 ;  /* 0x03345000050095a7 */ /* 0x000ea4000802007f */
[----:B--2---:R-:W-:Y:S05]  /*17320*/  @!P1 BRA `(.L_x_5845) ;  /* 0xfffffffc00ec9947 */ /* 0x004fea000383ffff */
[----:B------:R-:W-:Y:S05]  /*17330*/  BRA `(.L_x_5844) ;  /* 0xffffff6400247947 */ /* 0x000fea000383ffff */
.L_x_5879:
[----:B------:R-:W3:Y:S01]  /*17340*/  S2R R21, SR_TID.X ;  /* 0x0000000000157919 */ /* 0x000ee20000002100 */
[----:B------:R-:W-:Y:S02]  /*17350*/  IMAD.MOV.U32 R12, RZ, RZ, RZ ;  /* 0x000000ffff0c7224 */ /* 0x000fe400078e00ff */
[----:B------:R-:W-:Y:S02]  /*17360*/  IMAD.MOV.U32 R11, RZ, RZ, 0x1f ;  /* 0x0000001fff0b7424 */ /* 0x000fe400078e00ff */
[----:B------:R-:W-:Y:S01]  /*17370*/  IMAD.MOV.U32 R15, RZ, RZ, -0x1 ;  /* 0xffffffffff0f7424 */ /* 0x000fe200078e00ff */
[----:B---3--:R-:W-:-:S04]  /*17380*/  SHF.R.U32.HI R21, RZ, 0x5, R21 ;  /* 0x00000005ff157819 */ /* 0x008fc80000011615 */
[----:B------:R-:W-:-:S05]  /*17390*/  LOP3.LUT R21, R21, 0x3, RZ, 0xc0, !PT ;  /* 0x0000000315157812 */ /* 0x000fca00078ec0ff */
[----:B------:R-:W-:-:S07]  /*173a0*/  IMAD.MOV.U32 R13, RZ, RZ, R21 ;  /* 0x000000ffff0d7224 */ /* 0x000fce00078e0015 */
[----:B012--5:R-:W-:Y:S05]  /*173b0*/  WARPSYNC.COLLECTIVE R15, `(.L_x_5951) ;  /* 0x000000000f087348 */ /* 0x027fea0003c00000 */
[----:B------:R3:W4:Y:S02]  /*173c0*/  SHFL.IDX P6, R14, R13, R12, R11 ;  /* 0x0000000c0d0e7389 */ /* 0x00072400000c000b */
[----:B012345:R-:W-:Y:S01]  /*173d0*/  ENDCOLLECTIVE ;  /* 0x000000000000791b */ /* 0x03ffe20003800000 */
.L_x_5951:
[----:B------:R-:W-:Y:S05]  /*173e0*/  BRA `(.L_x_5952) ;  /* 0xffffffac00c07947 */ /* 0x000fea000383ffff */
.L_x_5882:
[----:B0-----:R0:W1:Y:S02]  /*173f0*/  SYNCS.PHASECHK.TRANS64.TRYWAIT P0, [R4+URZ+0x33480], R30 ;  /* 0x0334801e040075a7 */ /* 0x001064000800017f */
[----:B-1----:R-:W-:Y:S05]  /*17400*/  @!P0 NANOSLEEP.SYNCS 0x989680 ;  /* 0x009896800000895d */ /* 0x002fea0003900000 */
[----:B------:R-:W1:Y:S02]  /*17410*/  @!P0 SYNCS.PHASECHK.TRANS64 P0, [R4+URZ+0x33480], R30 ;  /* 0x0334801e040085a7 */ /* 0x000e64000800007f */
[----:B-1----:R-:W-:Y:S05]  /*17420*/  @!P0 BRA `(.L_x_5882) ;  /* 0xfffffffc00f08947 */ /* 0x002fea000383ffff */
[----:B------:R-:W-:Y:S05]  /*17430*/  BRA `(.L_x_5953) ;  /* 0xffffffb000f07947 */ /* 0x000fea000383ffff */
.L_x_5883:
        /* <DEDUP_REMOVED lines=8> */
.L_x_5955:
[----:B------:R-:W-:Y:S05]  /*174c0*/  BSYNC B0 ;  /* 0x0000000000007941 */ /* 0x000fea0003800000 */
.L_x_5954:
[----:B------:R-:W-:Y:S01]  /*174d0*/  IMAD.MOV.U32 R13, RZ, RZ, R20 ;  /* 0x000000ffff0d7224 */ /* 0x000fe200078e0014 */
[C---:B------:R-:W-:Y:S01]  /*174e0*/  LOP3.LUT P3, RZ, R22.reuse, 0x200, RZ, 0xc0, !PT ;  /* 0x0000020016ff7812 */ /* 0x040fe2000786c0ff */
[----:B------:R-:W-:Y:S01]  /*174f0*/  IMAD.MOV.U32 R12, RZ, RZ, RZ ;  /* 0x000000ffff0c7224 */ /* 0x000fe200078e00ff */
[C---:B------:R-:W-:Y:S01]  /*17500*/  LOP3.LUT P2, RZ, R22.reuse, 0x100, RZ, 0xc0, !PT ;  /* 0x0000010016ff7812 */ /* 0x040fe2000784c0ff */
[----:B------:R-:W-:Y:S01]  /*17510*/  IMAD.MOV.U32 R11, RZ, RZ, 0x1c1f ;  /* 0x00001c1fff0b7424 */ /* 0x000fe200078e00ff */
[----:B------:R-:W-:Y:S01]  /*17520*/  LOP3.LUT R22, R22, 0xffffffbf, RZ, 0xc0, !PT ;  /* 0xffffffbf16167812 */ /* 0x000fe200078ec0ff */
[----:B------:R-:W-:Y:S01]  /*17530*/  IMAD.MOV.U32 R15, RZ, RZ, -0x1 ;  /* 0xffffffffff0f7424 */ /* 0x000fe200078e00ff */
[----:B------:R-:W-:Y:S01]  /*17540*/  ISETP.GE.AND P4, PT, R9, 0x21, PT ;  /* 0x000000210900780c */ /* 0x000fe20003f86270 */
[----:B------:R-:W-:-:S12]  /*17550*/  IMAD.MOV.U32 R0, RZ, RZ, R14 ;  /* 0x000000ffff007224 */ /* 0x000fd800078e000e */
[----:B------:R-:W-:Y:S05]  /*17560*/  WARPSYNC.COLLECTIVE R15, `(.L_x_5956) ;  /* 0x000000000f087348 */ /* 0x000fea0003c00000 */
[----:B------:R0:W1:Y:S02]  /*17570*/  SHFL.IDX P6, R14, R13, R12, R11 ;  /* 0x0000000c0d0e7389 */ /* 0x00006400000c000b */
[----:B01----:R-:W-:Y:S01]  /*17580*/  ENDCOLLECTIVE ;  /* 0x000000000000791b */ /* 0x003fe20003800000 */
.L_x_5956:
[----:B------:R-:W-:Y:S02]  /*17590*/  IMAD.MOV.U32 R13, RZ, RZ, R10 ;  /* 0x000000ffff0d7224 */ /* 0x000fe400078e000a */
[----:B------:R-:W-:Y:S02]  /*175a0*/  IMAD.MOV.U32 R12, RZ, RZ, 0x1 ;  /* 0x00000001ff0c7424 */ /* 0x000fe400078e00ff */
[----:B------:R-:W-:-:S07]  /*175b0*/  IMAD.MOV.U32 R2, RZ, RZ, R14 ;  /* 0x000000ffff027224 */ /* 0x000fce00078e000e */
[----:B------:R-:W-:Y:S05]  /*175c0*/  WARPSYNC.COLLECTIVE R15, `(.L_x_5957) ;  /* 0x000000000f087348 */ /* 0x000fea0003c00000 */
[----:B------:R0:W1:Y:S02]  /*175d0*/  SHFL.IDX P6, R14, R13, R12, R11 ;  /* 0x0000000c0d0e7389 */ /* 0x00006400000c000b */
[----:B01----:R-:W-:Y:S01]  /*175e0*/  ENDCOLLECTIVE ;  /* 0x000000000000791b */ /* 0x003fe20003800000 */
.L_x_5957:
        /* <DEDUP_REMOVED lines=17> */
.L_x_5958:
[----:B------:R-:W-:Y:S02]  /*17700*/  IMAD.MOV.U32 R13, RZ, RZ, R10 ;  /* 0x000000ffff0d7224 */ /* 0x000fe400078e000a */
[----:B------:R-:W-:Y:S02]  /*17710*/  IMAD.MOV.U32 R12, RZ, RZ, 0x2 ;  /* 0x00000002ff0c7424 */ /* 0x000fe400078e00ff */
[----:B------:R-:W-:-:S07]  /*17720*/  IMAD.MOV.U32 R2, RZ, RZ, R14 ;  /* 0x000000ffff027224 */ /* 0x000fce00078e000e */
[----:B------:R-:W-:Y:S05]  /*17730*/  WARPSYNC.COLLECTIVE R15, `(.L_x_5959) ;  /* 0x000000000f087348 */ /* 0x000fea0003c00000 */
[----:B------:R0:W1:Y:S02]  /*17740*/  SHFL.IDX P6, R14, R13, R12, R11 ;  /* 0x0000000c0d0e7389 */ /* 0x00006400000c000b */
[----:B01----:R-:W-:Y:S01]  /*17750*/  ENDCOLLECTIVE ;  /* 0x000000000000791b */ /* 0x003fe20003800000 */
.L_x_5959:
        /* <DEDUP_REMOVED lines=16> */
.L_x_5960:
[----:B------:R-:W-:Y:S02]  /*17860*/  IMAD.MOV.U32 R13, RZ, RZ, R10 ;  /* 0x000000ffff0d7224 */ /* 0x000fe400078e000a */
[----:B------:R-:W-:Y:S02]  /*17870*/  IMAD.MOV.U32 R12, RZ, RZ, 0x3 ;  /* 0x00000003ff0c7424 */ /* 0x000fe400078e00ff */
[----:B------:R-:W-:-:S07]  /*17880*/  IMAD.MOV.U32 R2, RZ, RZ, R14 ;  /* 0x000000ffff027224 */ /* 0x000fce00078e000e */
[----:B------:R-:W-:Y:S05]  /*17890*/  WARPSYNC.COLLECTIVE R15, `(.L_x_5961) ;  /* 0x000000000f087348 */ /* 0x000fea0003c00000 */
[----:B------:R0:W1:Y:S02]  /*178a0*/  SHFL.IDX P6, R14, R13, R12, R11 ;  /* 0x0000000c0d0e7389 */ /* 0x00006400000c000b */
[----:B01----:R-:W-:Y:S01]  /*178b0*/  ENDCOLLECTIVE ;  /* 0x000000000000791b */ /* 0x003fe20003800000 */
.L_x_5961:
        /* <DEDUP_REMOVED lines=13> */
.L_x_5962:
        /* <DEDUP_REMOVED lines=12> */
.L_x_5963:
        /* <DEDUP_REMOVED lines=15> */
.L_x_5964:
[----:B------:R-:W-:Y:S01]  /*17b40*/  @!PT LDS RZ, [RZ] ;  /* 0x00000000fffff984 */ /* 0x000fe20000000800 */
[----:B------:R-:W-:Y:S01]  /*17b50*/  @!PT LDS RZ, [RZ] ;  /* 0x00000000fffff984 */ /* 0x000fe20000000800 */
[----:B------:R-:W-:Y:S01]  /*17b60*/  @!PT LDS RZ, [RZ] ;  /* 0x00000000fffff984 */ /* 0x000fe20000000800 */
[----:B------:R-:W-:Y:S01]  /*17b70*/  LDGSTS.E.BYPASS.LTC128B.128 [R0+0x13200], desc[UR50][R2.64+0x40], !P0 ;  /* 0x1320004002007fae */ /* 0x000fe2000c101d72 */
[----:B------:R-:W-:-:S13]  /*17b80*/  ISETP.LT.OR P0, PT, R9, 0x61, P1 ;  /* 0x000000610900780c */ /* 0x000fda0000f01670 */
[----:B------:R0:W-:Y:S01]  /*17b90*/  LDGSTS.E.BYPASS.LTC128B.128 [R0+0x15a00], desc[UR50][R2.64+0x80], !P0 ;  /* 0x15a0008002007fae */ /* 0x0001e2000c101d72 */
[----:B------:R-:W-:Y:S01]  /*17ba0*/  ISETP.GE.AND P0, PT, R9, 0x81, PT ;  /* 0x000000810900780c */ /* 0x000fe20003f06270 */
[----:B0-----:R-:W-:-:S12]  /*17bb0*/  IMAD.MOV.U32 R2, RZ, RZ, R14 ;  /* 0x000000ffff027224 */ /* 0x001fd800078e000e */
[----:B------:R-:W-:Y:S01]  /*17bc0*/  @P0 LOP3.LUT R22, R22, 0x40, RZ, 0xfc, !PT ;  /* 0x0000004016160812 */ /* 0x000fe200078efcff */
[----:B------:R-:W-:Y:S06]  /*17bd0*/  BRA `(.L_x_5965) ;  /* 0xffffffb000847947 */ /* 0x000fec000383ffff */
.L_x_5888:
[----:B---3--:R3:W4:Y:S02]  /*17be0*/  SYNCS.PHASECHK.TRANS64.TRYWAIT P0, [R4+URZ+0x33440], R30 ;  /* 0x0334401e040075a7 */ /* 0x008724000800017f */
[----:B----4-:R-:W-:Y:S05]  /*17bf0*/  @!P0 NANOSLEEP.SYNCS 0x989680 ;  /* 0x009896800000895d */ /* 0x010fea0003900000 */
[----:B------:R-:W4:Y:S02]  /*17c00*/  @!P0 SYNCS.PHASECHK.TRANS64 P0, [R4+URZ+0x33440], R30 ;  /* 0x0334401e040085a7 */ /* 0x000f24000800007f */
[----:B----4-:R-:W-:Y:S05]  /*17c10*/  @!P0 BRA `(.L_x_5888) ;  /* 0xfffffffc00f08947 */ /* 0x010fea000383ffff */
[----:B------:R-:W-:Y:S05]  /*17c20*/  BRA `(.L_x_5966) ;  /* 0xffffffb000f07947 */ /* 0x000fea000383ffff */
.L_x_5889:
        /* <DEDUP_REMOVED lines=8> */
.L_x_5968:
[----:B------:R-:W-:Y:S05]  /*17cb0*/  BSYNC B0 ;  /* 0x0000000000007941 */ /* 0x000fea0003800000 */
.L_x_5967:
[----:B------:R-:W-:Y:S01]  /*17cc0*/  IMAD.MOV.U32 R13, RZ, RZ, R6 ;  /* 0x000000ffff0d7224 */ /* 0x000fe200078e0006 */
[----:B------:R-:W-:Y:S01]  /*17cd0*/  LOP3.LUT P1, RZ, R22, 0x1, RZ, 0xc0, !PT ;  /* 0x0000000116ff7812 */ /* 0x000fe2000782c0ff */
[----:B------:R-:W-:Y:S02]  /*17ce0*/  IMAD.MOV.U32 R12, RZ, RZ, RZ ;  /* 0x000000ffff0c7224 */ /* 0x000fe400078e00ff */
[----:B------:R-:W-:Y:S02]  /*17cf0*/  IMAD.MOV.U32 R11, RZ, RZ, 0x1c1f ;  /* 0x00001c1fff0b7424 */ /* 0x000fe400078e00ff */
[----:B------:R-:W-:Y:S02]  /*17d00*/  IMAD.MOV.U32 R15, RZ, RZ, -0x1 ;  /* 0xffffffffff0f7424 */ /* 0x000fe400078e00ff */
[----:B------:R-:W-:-:S07]  /*17d10*/  IMAD.MOV.U32 R2, RZ, RZ, R14 ;  /* 0x000000ffff027224 */ /* 0x000fce00078e000e */
[----:B------:R-:W-:Y:S05]  /*17d20*/  WARPSYNC.COLLECTIVE R15, `(.L_x_5969) ;  /* 0x000000000f087348 */ /* 0x000fea0003c00000 */
[----:B------:R0:W1:Y:S02]  /*17d30*/  SHFL.IDX P6, R14, R13, R12, R11 ;  /* 0x0000000c0d0e7389 */ /* 0x00006400000c000b */
[----:B01----:R-:W-:Y:S01]  /*17d40*/  ENDCOLLECTIVE ;  /* 0x000000000000791b */ /* 0x003fe20003800000 */
.L_x_5969:
[----:B------:R-:W-:Y:S02]  /*17d50*/  IMAD.MOV.U32 R13, RZ, RZ, R8 ;  /* 0x000000ffff0d7224 */ /* 0x000fe400078e0008 */
[----:B------:R-:W-:Y:S01]  /*17d60*/  IMAD.MOV.U32 R12, RZ, RZ, 0x1 ;  /* 0x00000001ff0c7424 */ /* 0x000fe200078e00ff */
[----:B------:R-:W-:Y:S02]  /*17d70*/  @P5 IADD3 R14, P0, R37, R14, RZ ;  /* 0x0000000e250e5210 */ /* 0x000fe40007f1e0ff */
[----:B------:R-:W-:-:S03]  /*17d80*/  LOP3.LUT P6, RZ, R22, 0x2, RZ, 0xc0, !PT ;  /* 0x0000000216ff7812 */ /* 0x000fc600078cc0ff */
[----:B------:R-:W-:Y:S01]  /*17d90*/  @P5 IMAD.X R3, RZ, RZ, R2, P0 ;  /* 0x000000ffff035224 */ /* 0x000fe200000e0602 */
[----:B------:R-:W-:Y:S01]  /*17da0*/  LOP3.LUT P0, RZ, R22, 0x4, RZ, 0xc0, !PT ;  /* 0x0000000416ff7812 */ /* 0x000fe2000780c0ff */
[----:B------:R-:W-:-:S12]  /*17db0*/  @P5 IMAD.MOV.U32 R2, RZ, RZ, R14 ;  /* 0x000000ffff025224 */ /* 0x000fd800078e000e */
        /* <DEDUP_REMOVED lines=8> */
.L_x_5970:
        /* <DEDUP_REMOVED lines=10> */
.L_x_5971:
[----:B------:R-:W-:Y:S02]  /*17ee0*/  IMAD.MOV.U32 R13, RZ, RZ, R8 ;  /* 0x000000ffff0d7224 */ /* 0x000fe400078e0008 */
[----:B------:R-:W-:Y:S01]  /*17ef0*/  IMAD.MOV.U32 R12, RZ, RZ, 0x2 ;  /* 0x00000002ff0c7424 */ /* 0x000fe200078e00ff */
[----:B------:R-:W-:Y:S02]  /*17f00*/  @P4 IADD3 R14, P0, R37, R14, RZ ;  /* 0x0000000e250e4210 */ /* 0x000fe40007f1e0ff */
[----:B------:R-:W-:-:S03]  /*17f10*/  LOP3.LUT P6, RZ, R22, 0x4, RZ, 0xc0, !PT ;  /* 0x0000000416ff7812 */ /* 0x000fc600078cc0ff */
[----:B------:R-:W-:Y:S02]  /*17f20*/  @P4 IMAD.X R7, RZ, RZ, R7, P0 ;  /* 0x000000ffff074224 */ /* 0x000fe400000e0607 */
[----:B------:R-:W-:Y:S02]  /*17f30*/  @P4 IMAD.MOV.U32 R2, RZ, RZ, R14 ;  /* 0x000000ffff024224 */ /* 0x000fe400078e000e */
[----:B------:R-:W-:-:S06]  /*17f40*/  @P4 IMAD.MOV.U32 R3, RZ, RZ, R7 ;  /* 0x000000ffff034224 */ /* 0x000fcc00078e0007 */
[----:B------:R-:W-:Y:S01]  /*17f50*/  @!PT LDS RZ, [RZ] ;  /* 0x00000000fffff984 */ /* 0x000fe20000000800 */
[----:B------:R-:W-:Y:S01]  /*17f60*/  @!PT LDS RZ, [RZ] ;  /* 0x00000000fffff984 */ /* 0x000fe20000000800 */
[----:B------:R-:W-:Y:S01]  /*17f70*/  @!PT LDS RZ, [RZ] ;  /* 0x00000000fffff984 */ /* 0x000fe20000000800 */
[----:B------:R0:W-:Y:S02]  /*17f80*/  @P4 LDGSTS.E.BYPASS.LTC128B.128 [R0+0x24a00], desc[UR50][R2.64], !P6 ;  /* 0x24a0000002004fae */ /* 0x0001e4000f101d72 */
[----:B0-----:R-:W-:Y:S05]  /*17f90*/  WARPSYNC.COLLECTIVE R15, `(.L_x_5972) ;  /* 0x000000000f087348 */ /* 0x001fea0003c00000 */
[----:B------:R1:W2:Y:S02]  /*17fa0*/  SHFL.IDX P6, R14, R13, R12, R11 ;  /* 0x0000000c0d0e7389 */ /* 0x0002a400000c000b */
[----:B012---:R-:W-:Y:S01]  /*17fb0*/  ENDCOLLECTIVE ;  /* 0x000000000000791b */ /* 0x007fe20003800000 */
.L_x_5972:
[----:B------:R-:W-:Y:S01]  /*17fc0*/  @!PT LDS RZ, [RZ] ;  /* 0x00000000fffff984 */ /* 0x000fe20000000800 */
[----:B------:R-:W-:Y:S01]  /*17fd0*/  @!PT LDS RZ, [RZ] ;  /* 0x00000000fffff984 */ /* 0x000fe20000000800 */
[----:B------:R-:W-:Y:S01]  /*17fe0*/  @!PT LDS RZ, [RZ] ;  /* 0x00000000fffff984 */ /* 0x000fe20000000800 */
[----:B------:R0:W-:Y:S04]  /*17ff0*/  @P4 LDGSTS.E.BYPASS.LTC128B.128 [R0+0x27200], desc[UR50][R2.64+0x40], !P5 ;  /* 0x2720004002004fae */ /* 0x0001e8000e901d72 */
[----:B------:R0:W-:Y:S01]  /*18000*/  @P4 LDGSTS.E.BYPASS.LTC128B.128 [R0+0x29a00], desc[UR50][R2.64+0x80], !P1 ;  /* 0x29a0008002004fae */ /* 0x0001e2000c901d72 */
[----:B------:R-:W-:Y:S01]  /*18010*/  LOP3.LUT P4, RZ, R22, 0x4, RZ, 0xc0, !PT ;  /* 0x0000000416ff7812 */ /* 0x000fe2000788c0ff */
[----:B------:R-:W-:Y:S02]  /*18020*/  IMAD.MOV.U32 R13, RZ, RZ, R6 ;  /* 0x000000ffff0d7224 */ /* 0x000fe400078e0006 */
[----:B------:R-:W-:-:S10]  /*18030*/  IMAD.MOV.U32 R7, RZ, RZ, R14 ;  /* 0x000000ffff077224 */ /* 0x000fd400078e000e */
[----:B0-----:R-:W-:Y:S05]  /*18040*/  WARPSYNC.COLLECTIVE R15, `(.L_x_5973) ;  /* 0x000000000f087348 */ /* 0x001fea0003c00000 */
[----:B------:R1:W2:Y:S02]  /*18050*/  SHFL.IDX P6, R14, R13, R12, R11 ;  /* 0x0000000c0d0e7389 */ /* 0x0002a400000c000b */
[----:B012---:R-:W-:Y:S01]  /*18060*/  ENDCOLLECTIVE ;  /* 0x000000000000791b */ /* 0x007fe20003800000 */
.L_x_5973:
[----:B------:R-:W-:Y:S02]  /*18070*/  IMAD.MOV.U32 R13, RZ, RZ, R8 ;  /* 0x000000ffff0d7224 */ /* 0x000fe400078e0008 */
[----:B------:R-:W-:Y:S01]  /*18080*/  IMAD.MOV.U32 R12, RZ, RZ, 0x3 ;  /* 0x00000003ff0c7424 */ /* 0x000fe200078e00ff */
[----:B------:R-:W-:-:S05]  /*18090*/  @P3 IADD3 R14, P0, R37, R14, RZ ;  /* 0x0000000e250e3210 */ /* 0x000fca0007f1e0ff */
[----:B------:R-:W-:-:S08]  /*180a0*/  @P3 IMAD.MOV.U32 R2, RZ, RZ, R14 ;  /* 0x000000ffff023224 */ /* 0x000fd000078e000e */
[----:B------:R-:W-:Y:S05]  /*180b0*/  WARPSYNC.COLLECTIVE R15, `(.L_x_5974) ;  /* 0x000000000f087348 */ /* 0x000fea0003c00000 */
[----:B------:R0:W1:Y:S02]  /*180c0*/  SHFL.IDX P6, R14, R13, R12, R11 ;  /* 0x0000000c0d0e7389 */ /* 0x00006400000c000b */
[----:B01----:R-:W-:Y:S01]  /*180d0*/  ENDCOLLECTIVE ;  /* 0x000000000000791b */ /* 0x003fe20003800000 */
.L_x_5974:
[----:B------:R-:W-:-:S04]  /*180e0*/  @P3 IMAD.X R7, RZ, RZ, R7, P0 ;  /* 0x000000ffff073224 */ /* 0x000fc800000e0607 */
        /* <DEDUP_REMOVED lines=12> */
.L_x_5975:
[----:B------:R-:W-:Y:S02]  /*181b0*/  IMAD.MOV.U32 R13, RZ, RZ, R9 ;  /* 0x000000ffff0d7224 */ /* 0x000fe400078e0009 */
[----:B------:R-:W-:Y:S01]  /*181c0*/  IMAD.MOV.U32 R12, RZ, RZ, RZ ;  /* 0x000000ffff0c7224 */ /* 0x000fe200078e00ff */
[----:B------:R-:W-:-:S05]  /*181d0*/  @P2 IADD3 R14, P0, R37, R14, RZ ;  /* 0x0000000e250e2210 */ /* 0x000fca0007f1e0ff */
[----:B------:R-:W-:-:S08]  /*181e0*/  @P2 IMAD.MOV.U32 R2, RZ, RZ, R14 ;  /* 0x000000ffff022224 */ /* 0x000fd000078e000e */
[----:B------:R-:W-:Y:S05]  /*181f0*/  WARPSYNC.COLLECTIVE R15, `(.L_x_5976) ;  /* 0x000000000f087348 */ /* 0x000fea0003c00000 */
[----:B------:R0:W1:Y:S02]  /*18200*/  SHFL.IDX P6, R14, R13, R12, R11 ;  /* 0x0000000c0d0e7389 */ /* 0x00006400000c000b */
[----:B01----:R-:W-:Y:S01]  /*18210*/  ENDCOLLECTIVE ;  /* 0x000000000000791b */ /* 0x003fe20003800000 */
.L_x_5976:
        /* <DEDUP_REMOVED lines=13> */
.L_x_5977:
[----:B------:R-:W-:Y:S05]  /*182f0*/  BRA `(.L_x_5978) ;  /* 0xffffffb0005c7947 */ /* 0x000fea000383ffff */
.L_x_5896:
[----:B------:R-:W-:Y:S02]  /*18300*/  IMAD.MOV.U32 R13, RZ, RZ, R4 ;  /* 0x000000ffff0d7224 */ /* 0x000fe400078e0004 */
[----:B------:R-:W-:Y:S02]  /*18310*/  IMAD.MOV.U32 R12, RZ, RZ, RZ ;  /* 0x000000ffff0c7224 */ /* 0x000fe400078e00ff */
[----:B------:R-:W-:Y:S02]  /*18320*/  IMAD.MOV.U32 R11, RZ, RZ, 0x1c1f ;  /* 0x00001c1fff0b7424 */ /* 0x000fe400078e00ff */
[----:B------:R-:W-:Y:S02]  /*18330*/  IMAD.MOV.U32 R15, RZ, RZ, -0x1 ;  /* 0xffffffffff0f7424 */ /* 0x000fe400078e00ff */
[----:B------:R-:W-:-:S07]  /*18340*/  IMAD.U32 R5, RZ, RZ, UR43 ;  /* 0x0000002bff057e24 */ /* 0x000fce000f8e00ff */
[----:B----45:R-:W-:Y:S05]  /*18350*/  WARPSYNC.COLLECTIVE R15, `(.L_x_5979) ;  /* 0x000000000f087348 */ /* 0x030fea0003c00000 */
[----:B----4-:R0:W1:Y:S02]  /*18360*/  SHFL.IDX P6, R14, R13, R12, R11 ;  /* 0x0000000c0d0e7389 */ /* 0x01006400000c000b */
[----:B01---5:R-:W-:Y:S01]  /*18370*/  ENDCOLLECTIVE ;  /* 0x000000000000791b */ /* 0x023fe20003800000 */
.L_x_5979:
        /* <DEDUP_REMOVED lines=8> */
.L_x_5980:
        /* <DEDUP_REMOVED lines=8> */
.L_x_5981:
[----:B------:R-:W-:Y:S01]  /*18480*/  @!PT LDS RZ, [RZ] ;  /* 0x00000000fffff984 */ /* 0x000fe20000000800 */
[----:B------:R-:W-:Y:S01]  /*18490*/  @!PT LDS RZ, [RZ] ;  /* 0x00000000fffff984 */ /* 0x000fe20000000800 */
[----:B------:R-:W-:Y:S01]  /*184a0*/  @!PT LDS RZ, [RZ] ;  /* 0x00000000fffff984 */ /* 0x000fe20000000800 */
[----:B------:R0:W-:Y:S04]  /*184b0*/  @!P0 LDGSTS.E.BYPASS.LTC128B.128 [R8+0x1e200], desc[UR50][R2.64], !P3 ;  /* 0x1e20000002088fae */ /* 0x0001e8000d901d72 */
[----:B------:R0:W-:Y:S04]  /*184c0*/  @!P0 LDGSTS.E.BYPASS.LTC128B.128 [R8+0x20200], desc[UR50][R2.64+0x40], !P4 ;  /* 0x2020004002088fae */ /* 0x0001e8000e101d72 */
[----:B------:R0:W-:Y:S01]  /*184d0*/  @!P0 LDGSTS.E.BYPASS.LTC128B.128 [R8+0x22200], desc[UR50][R2.64+0x80], !P5 ;  /* 0x2220008002088fae */ /* 0x0001e2000e901d72 */
[----:B------:R-:W-:Y:S01]  /*184e0*/  ISETP.GE.AND P0, PT, R6, UR38, PT ;  /* 0x0000002606007c0c */ /* 0x000fe2000bf06270 */
[----:B------:R-:W-:-:S02]  /*184f0*/  IMAD.MOV.U32 R13, RZ, RZ, R0 ;  /* 0x000000ffff0d7224 */ /* 0x000fc400078e0000 */
[----:B------:R-:W-:-:S10]  /*18500*/  IMAD.MOV.U32 R6, RZ, RZ, R14 ;  /* 0x000000ffff067224 */ /* 0x000fd400078e000e */
[----:B0-----:R-:W-:Y:S05]  /*18510*/  WARPSYNC.COLLECTIVE R15, `(.L_x_5982) ;  /* 0x000000000f087348 */ /* 0x001fea0003c00000 */
[----:B------:R1:W2:Y:S02]  /*18520*/  SHFL.IDX P6, R14, R13, R12, R11 ;  /* 0x0000000c0d0e7389 */ /* 0x0002a400000c000b */
[----:B012---:R-:W-:Y:S01]  /*18530*/  ENDCOLLECTIVE ;  /* 0x000000000000791b */ /* 0x007fe20003800000 */
.L_x_5982:
[----:B------:R-:W-:Y:S02]  /*18540*/  IMAD.MOV.U32 R13, RZ, RZ, R4 ;  /* 0x000000ffff0d7224 */ /* 0x000fe400078e0004 */
[----:B------:R-:W-:Y:S01]  /*18550*/  IMAD.MOV.U32 R12, RZ, RZ, 0x2 ;  /* 0x00000002ff0c7424 */ /* 0x000fe200078e00ff */
[----:B------:R-:W-:-:S05]  /*18560*/  @!P0 IADD3 R14, P1, R37, R14, RZ ;  /* 0x0000000e250e8210 */ /* 0x000fca0007f3e0ff */
[----:B------:R-:W-:-:S08]  /*18570*/  @!P0 IMAD.MOV.U32 R2, RZ, RZ, R14 ;  /* 0x000000ffff028224 */ /* 0x000fd000078e000e */
[----:B------:R-:W-:Y:S05]  /*18580*/  WARPSYNC.COLLECTIVE R15, `(.L_x_5983) ;  /* 0x000000000f087348 */ /* 0x000fea0003c00000 */
[----:B------:R0:W1:Y:S02]  /*18590*/  SHFL.IDX P6, R14, R13, R12, R11 ;  /* 0x0000000c0d0e7389 */ /* 0x00006400000c000b */
[----:B01----:R-:W-:Y:S01]  /*185a0*/  ENDCOLLECTIVE ;  /* 0x000000000000791b */ /* 0x003fe20003800000 */
.L_x_5983:
        /* <DEDUP_REMOVED lines=15> */
.L_x_5984:
[----:B------:R-:W-:Y:S02]  /*186a0*/  IMAD.MOV.U32 R13, RZ, RZ, R4 ;  /* 0x000000ffff0d7224 */ /* 0x000fe400078e0004 */
[----:B------:R-:W-:Y:S01]  /*186b0*/  IMAD.MOV.U32 R12, RZ, RZ, 0x3 ;  /* 0x00000003ff0c7424 */ /* 0x000fe200078e00ff */
[----:B------:R-:W-:-:S05]  /*186c0*/  @!P0 IADD3 R14, P1, R37, R14, RZ ;  /* 0x0000000e250e8210 */ /* 0x000fca0007f3e0ff */
[----:B------:R-:W-:-:S08]  /*186d0*/  @!P0 IMAD.MOV.U32 R2, RZ, RZ, R14 ;  /* 0x000000ffff028224 */ /* 0x000fd000078e000e */
[----:B------:R-:W-:Y:S05]  /*186e0*/  WARPSYNC.COLLECTIVE R15, `(.L_x_5985) ;  /* 0x000000000f087348 */ /* 0x000fea0003c00000 */
[----:B------:R0:W1:Y:S02]  /*186f0*/  SHFL.IDX P6, R14, R13, R12, R11 ;  /* 0x0000000c0d0e7389 */ /* 0x00006400000c000b */
[----:B01----:R-:W-:Y:S01]  /*18700*/  ENDCOLLECTIVE ;  /* 0x000000000000791b */ /* 0x003fe20003800000 */
.L_x_5985:
        /* <DEDUP_REMOVED lines=13> */
.L_x_5986:
[----:B------:R-:W-:Y:S05]  /*187e0*/  BRA `(.L_x_5987) ;  /* 0xffffffb4005c7947 */ /* 0x000fea000383ffff */
.L_x_5899:
[----:B0-----:R0:W1:Y:S02]  /*187f0*/  SYNCS.PHASECHK.TRANS64.TRYWAIT P0, [R18+URZ+0x33420], R3 ;  /* 0x03342003120075a7 */ /* 0x001064000800017f */
[----:B-1----:R-:W-:Y:S05]  /*18800*/  @!P0 NANOSLEEP.SYNCS 0x989680 ;  /* 0x009896800000895d */ /* 0x002fea0003900000 */
[----:B------:R-:W1:Y:S02]  /*18810*/  @!P0 SYNCS.PHASECHK.TRANS64 P0, [R18+URZ+0x33420], R3 ;  /* 0x03342003120085a7 */ /* 0x000e64000800007f */
[----:B-1----:R-:W-:Y:S05]  /*18820*/  @!P0 BRA `(.L_x_5899) ;  /* 0xfffffffc00f08947 */ /* 0x002fea000383ffff */
[----:B------:R-:W-:Y:S05]  /*18830*/  BRA `(.L_x_5988) ;  /* 0xffffffb400c07947 */ /* 0x000fea000383ffff */
.L_x_5903:
[----:B0-----:R0:W1:Y:S02]  /*18840*/  SYNCS.PHASECHK.TRANS64.TRYWAIT P0, [R4+URZ+0x33480], R29 ;  /* 0x0334801d040075a7 */ /* 0x001064000800017f */
[----:B-1----:R-:W-:Y:S05]  /*18850*/  @!P0 NANOSLEEP.SYNCS 0x989680 ;  /* 0x009896800000895d */ /* 0x002fea0003900000 */
[----:B------:R-:W1:Y:S02]  /*18860*/  @!P0 SYNCS.PHASECHK.TRANS64 P0, [R4+URZ+0x33480], R29 ;  /* 0x0334801d040085a7 */ /* 0x000e64000800007f */
[----:B-1----:R-:W-:Y:S05]  /*18870*/  @!P0 BRA `(.L_x_5903) ;  /* 0xfffffffc00f08947 */ /* 0x002fea000383ffff */
[----:B------:R-:W-:Y:S05]  /*18880*/  BRA `(.L_x_5989) ;  /* 0xffffffb800f47947 */ /* 0x000fea000383ffff */
.L_x_5904:
        /* <DEDUP_REMOVED lines=8> */
.L_x_5991:
[----:B------:R-:W-:Y:S05]  /*18910*/  BSYNC B0 ;  /* 0x0000000000007941 */ /* 0x000fea0003800000 */
.L_x_5990:
        /* <DEDUP_REMOVED lines=8> */
.L_x_5992:
[----:B------:R-:W-:Y:S02]  /*189a0*/  IMAD.MOV.U32 R13, RZ, RZ, R10 ;  /* 0x000000ffff0d7224 */ /* 0x000fe400078e000a */
[----:B------:R-:W-:Y:S02]  /*189b0*/  IMAD.MOV.U32 R12, RZ, RZ, 0x1 ;  /* 0x00000001ff0c7424 */ /* 0x000fe400078e00ff */
[----:B------:R-:W-:-:S07]  /*189c0*/  IMAD.MOV.U32 R2, RZ, RZ, R14 ;  /* 0x000000ffff027224 */ /* 0x000fce00078e000e */
[----:B------:R-:W-:Y:S05]  /*189d0*/  WARPSYNC.COLLECTIVE R15, `(.L_x_5993) ;  /* 0x000000000f087348 */ /* 0x000fea0003c00000 */
[----:B------:R0:W1:Y:S02]  /*189e0*/  SHFL.IDX P6, R14, R13, R12, R11 ;  /* 0x0000000c0d0e7389 */ /* 0x00006400000c000b */
[----:B01----:R-:W-:Y:S01]  /*189f0*/  ENDCOLLECTIVE ;  /* 0x000000000000791b */ /* 0x003fe20003800000 */
.L_x_5993:
        /* <DEDUP_REMOVED lines=14> */
.L_x_5994:
[----:B------:R-:W-:Y:S02]  /*18ae0*/  IMAD.MOV.U32 R13, RZ, RZ, R10 ;  /* 0x000000ffff0d7224 */ /* 0x000fe400078e000a */
[----:B------:R-:W-:Y:S02]  /*18af0*/  IMAD.MOV.U32 R12, RZ, RZ, 0x2 ;  /* 0x00000002ff0c7424 */ /* 0x000fe400078e00ff */
[----:B------:R-:W-:-:S07]  /*18b00*/  IMAD.MOV.U32 R2, RZ, RZ, R14 ;  /* 0x000000ffff027224 */ /* 0x000fce00078e000e */
[----:B------:R-:W-:Y:S05]  /*18b10*/  WARPSYNC.COLLECTIVE R15, `(.L_x_5995) ;  /* 0x000000000f087348 */ /* 0x000fea0003c00000 */
[----:B------:R0:W1:Y:S02]  /*18b20*/  SHFL.IDX P6, R14, R13, R12, R11 ;  /* 0x0000000c0d0e7389 */ /* 0x00006400000c000b */
[----:B01----:R-:W-:Y:S01]  /*18b30*/  ENDCOLLECTIVE ;  /* 0x000000000000791b */ /* 0x003fe20003800000 */
.L_x_5995:
        /* <DEDUP_REMOVED lines=13> */
.L_x_5996:
[----:B------:R-:W-:Y:S02]  /*18c10*/  IMAD.MOV.U32 R13, RZ, RZ, R10 ;  /* 0x000000ffff0d7224 */ /* 0x000fe400078e000a */
[----:B------:R-:W-:Y:S02]  /*18c20*/  IMAD.MOV.U32 R12, RZ, RZ, 0x3 ;  /* 0x00000003ff0c7424 */ /* 0x000fe400078e00ff */
[----:B------:R-:W-:-:S07]  /*18c30*/  IMAD.MOV.U32 R2, RZ, RZ, R14 ;  /* 0x000000ffff027224 */ /* 0x000fce00078e000e */
[----:B------:R-:W-:Y:S05]  /*18c40*/  WARPSYNC.COLLECTIVE R15, `(.L_x_5997) ;  /* 0x000000000f087348 */ /* 0x000fea0003c00000 */
[----:B------:R0:W1:Y:S02]  /*18c50*/  SHFL.IDX P6, R14, R13, R12, R11 ;  /* 0x0000000c0d0e7389 */ /* 0x00006400000c000b */
[----:B01----:R-:W-:Y:S01]  /*18c60*/  ENDCOLLECTIVE ;  /* 0x000000000000791b */ /* 0x003fe20003800000 */
.L_x_5997:
        /* <DEDUP_REMOVED lines=13> */
.L_x_5998:
[----:B------:R-:W-:Y:S02]  /*18d40*/  IMAD.MOV.U32 R13, RZ, RZ, R24 ;  /* 0x000000ffff0d7224 */ /* 0x000fe400078e0018 */
[----:B------:R-:W-:Y:S02]  /*18d50*/  IMAD.MOV.U32 R12, RZ, RZ, RZ ;  /* 0x000000ffff0c7224 */ /* 0x000fe400078e00ff */
[----:B------:R-:W-:-:S07]  /*18d60*/  IMAD.MOV.U32 R2, RZ, RZ, R14 ;  /* 0x000000ffff027224 */ /* 0x000fce00078e000e */
[----:B------:R-:W-:Y:S05]  /*18d70*/  WARPSYNC.COLLECTIVE R15, `(.L_x_5999) ;  /* 0x000000000f087348 */ /* 0x000fea0003c00000 */
[----:B------:R0:W1:Y:S02]  /*18d80*/  SHFL.IDX P6, R14, R13, R12, R11 ;  /* 0x0000000c0d0e7389 */ /* 0x00006400000c000b */
[----:B01----:R-:W-:Y:S01]  /*18d90*/  ENDCOLLECTIVE ;  /* 0x000000000000791b */ /* 0x003fe20003800000 */
.L_x_5999:
        /* <DEDUP_REMOVED lines=13> */
.L_x_6000:
[----:B------:R-:W-:Y:S01]  /*18e70*/  IMAD.MOV.U32 R2, RZ, RZ, R14 ;  /* 0x000000ffff027224 */ /* 0x000fe200078e000e */
[----:B------:R-:W-:Y:S06]  /*18e80*/  BRA `(.L_x_6001) ;  /* 0xffffffb800887947 */ /* 0x000fec000383ffff */
.L_x_5909:
[----:B---3--:R3:W4:Y:S02]  /*18e90*/  SYNCS.PHASECHK.TRANS64.TRYWAIT P0, [R4+URZ+0x33440], R29 ;  /* 0x0334401d040075a7 */ /* 0x008724000800017f */
[----:B----4-:R-:W-:Y:S05]  /*18ea0*/  @!P0 NANOSLEEP.SYNCS 0x989680 ;  /* 0x009896800000895d */ /* 0x010fea0003900000 */
[----:B------:R-:W4:Y:S02]  /*18eb0*/  @!P0 SYNCS.PHASECHK.TRANS64 P0, [R4+URZ+0x33440], R29 ;  /* 0x0334401d040085a7 */ /* 0x000f24000800007f */
[----:B----4-:R-:W-:Y:S05]  /*18ec0*/  @!P0 BRA `(.L_x_5909) ;  /* 0xfffffffc00f08947 */ /* 0x010fea000383ffff */
[----:B------:R-:W-:Y:S05]  /*18ed0*/  BRA `(.L_x_6002) ;  /* 0xffffffb800e07947 */ /* 0x000fea000383ffff */
.L_x_5910:
        /* <DEDUP_REMOVED lines=8> */
.L_x_6004:
[----:B------:R-:W-:Y:S05]  /*18f60*/  BSYNC B0 ;  /* 0x0000000000007941 */ /* 0x000fea0003800000 */
.L_x_6003:
        /* <DEDUP_REMOVED lines=8> */
.L_x_6005:
[----:B------:R-:W-:Y:S02]  /*18ff0*/  IMAD.MOV.U32 R13, RZ, RZ, R9 ;  /* 0x000000ffff0d7224 */ /* 0x000fe400078e0009 */
[----:B------:R-:W-:Y:S01]  /*19000*/  IMAD.MOV.U32 R12, RZ, RZ, 0x1 ;  /* 0x00000001ff0c7424 */ /* 0x000fe200078e00ff */
[----:B------:R-:W-:-:S13]  /*19010*/  IADD3 R2, P0, R37, R14, RZ ;  /* 0x0000000e25027210 */ /* 0x000fda0007f1e0ff */
[----:B------:R-:W-:Y:S05]  /*19020*/  WARPSYNC.COLLECTIVE R15, `(.L_x_6006) ;  /* 0x000000000f087348 */ /* 0x000fea0003c00000 */
[----:B------:R0:W1:Y:S02]  /*19030*/  SHFL.IDX P6, R14, R13, R12, R11 ;  /* 0x0000000c0d0e7389 */ /* 0x00006400000c000b */
[----:B01----:R-:W-:Y:S01]  /*19040*/  ENDCOLLECTIVE ;  /* 0x000000000000791b */ /* 0x003fe20003800000 */
.L_x_6006:
        /* <DEDUP_REMOVED lines=12> */
.L_x_6007:
[----:B------:R-:W-:Y:S02]  /*19110*/  IMAD.MOV.U32 R13, RZ, RZ, R9 ;  /* 0x000000ffff0d7224 */ /* 0x000fe400078e0009 */
[----:B------:R-:W-:Y:S01]  /*19120*/  IMAD.MOV.U32 R12, RZ, RZ, 0x2 ;  /* 0x00000002ff0c7424 */ /* 0x000fe200078e00ff */
[----:B------:R-:W-:-:S13]  /*19130*/  IADD3 R2, P0, R37, R14, RZ ;  /* 0x0000000e25027210 */ /* 0x000fda0007f1e0ff */
[----:B------:R-:W-:Y:S05]  /*19140*/  WARPSYNC.COLLECTIVE R15, `(.L_x_6008) ;  /* 0x000000000f087348 */ /* 0x000fea0003c00000 */
[----:B------:R0:W1:Y:S02]  /*19150*/  SHFL.IDX P6, R14, R13, R12, R11 ;  /* 0x0000000c0d0e7389 */ /* 0x00006400000c000b */
[----:B01----:R-:W-:Y:S01]  /*19160*/  ENDCOLLECTIVE ;  /* 0x000000000000791b */ /* 0x003fe20003800000 */
.L_x_6008:
[----:B------:R-:W-:-:S05]  /*19170*/  IMAD.X R3, RZ, RZ, R3, P0 ;  /* 0x000000ffff037224 */ /* 0x000fca00000e0603 */
[----:B------:R-:W-:Y:S01]  /*19180*/  @!PT LDS RZ, [RZ] ;  /* 0x00000000fffff984 */ /* 0x000fe20000000800 */
[----:B------:R-:W-:Y:S01]  /*19190*/  @!PT LDS RZ, [RZ] ;  /* 0x00000000fffff984 */ /* 0x000fe20000000800 */
[----:B------:R-:W-:Y:S01]  /*191a0*/  @!PT LDS RZ, [RZ] ;  /* 0x00000000fffff984 */ /* 0x000fe20000000800 */
[----:B------:R0:W-:Y:S04]  /*191b0*/  LDGSTS.E.BYPASS.LTC128B.128 [R0+0x24a00], desc[UR50][R2.64], !P4 ;  /* 0x24a0000002007fae */ /* 0x0001e8000e101d72 */
[----:B------:R0:W-:Y:S01]  /*191c0*/  LDGSTS.E.BYPASS.LTC128B.128 [R0+0x27200], desc[UR50][R2.64+0x40], !P3 ;  /* 0x2720004002007fae */ /* 0x0001e2000d901d72 */
[----:B------:R-:W-:-:S03]  /*191d0*/  IMAD.MOV.U32 R13, RZ, RZ, R8 ;  /* 0x000000ffff0d7224 */ /* 0x000fc600078e0008 */
[----:B------:R0:W-:Y:S01]  /*191e0*/  LDGSTS.E.BYPASS.LTC128B.128 [R0+0x29a00], desc[UR50][R2.64+0x80], !P1 ;  /* 0x29a0008002007fae */ /* 0x0001e2000c901d72 */
[----:B------:R-:W-:-:S07]  /*191f0*/  IMAD.MOV.U32 R7, RZ, RZ, R14 ;  /* 0x000000ffff077224 */ /* 0x000fce00078e000e */
[----:B0-----:R-:W-:Y:S05]  /*19200*/  WARPSYNC.COLLECTIVE R15, `(.L_x_6009) ;  /* 0x000000000f087348 */ /* 0x001fea0003c00000 */
[----:B------:R1:W2:Y:S02]  /*19210*/  SHFL.IDX P6, R14, R13, R12, R11 ;  /* 0x0000000c0d0e7389 */ /* 0x0002a400000c000b */
[----:B012---:R-:W-:Y:S01]  /*19220*/  ENDCOLLECTIVE ;  /* 0x000000000000791b */ /* 0x007fe20003800000 */
.L_x_6009:
[----:B------:R-:W-:Y:S02]  /*19230*/  IMAD.MOV.U32 R13, RZ, RZ, R9 ;  /* 0x000000ffff0d7224 */ /* 0x000fe400078e0009 */
[----:B------:R-:W-:Y:S01]  /*19240*/  IMAD.MOV.U32 R12, RZ, RZ, 0x3 ;  /* 0x00000003ff0c7424 */ /* 0x000fe200078e00ff */
[----:B------:R-:W-:-:S13]  /*19250*/  IADD3 R2, P0, R37, R14, RZ ;  /* 0x0000000e25027210 */ /* 0x000fda0007f1e0ff */
[----:B------:R-:W-:Y:S05]  /*19260*/  WARPSYNC.COLLECTIVE R15, `(.L_x_6010) ;  /* 0x000000000f087348 */ /* 0x000fea0003c00000 */
[----:B------:R0:W1:Y:S02]  /*19270*/  SHFL.IDX P6, R14, R13, R12, R11 ;  /* 0x0000000c0d0e7389 */ /* 0x00006400000c000b */
[----:B01----:R-:W-:Y:S01]  /*19280*/  ENDCOLLECTIVE ;  /* 0x000000000000791b */ /* 0x003fe20003800000 */
.L_x_6010:
        /* <DEDUP_REMOVED lines=12> */
.L_x_6011:
[----:B------:R-:W-:Y:S02]  /*19350*/  IMAD.MOV.U32 R13, RZ, RZ, R10 ;  /* 0x000000ffff0d7224 */ /* 0x000fe400078e000a */
[----:B------:R-:W-:Y:S01]  /*19360*/  IMAD.MOV.U32 R12, RZ, RZ, RZ ;  /* 0x000000ffff0c7224 */ /* 0x000fe200078e00ff */
[----:B------:R-:W-:-:S13]  /*19370*/  IADD3 R2, P0, R37, R14, RZ ;  /* 0x0000000e25027210 */ /* 0x000fda0007f1e0ff */
[----:B------:R-:W-:Y:S05]  /*19380*/  WARPSYNC.COLLECTIVE R15, `(.L_x_6012) ;  /* 0x000000000f087348 */ /* 0x000fea0003c00000 */
[----:B------:R0:W1:Y:S02]  /*19390*/  SHFL.IDX P6, R14, R13, R12, R11 ;  /* 0x0000000c0d0e7389 */ /* 0x00006400000c000b */
[----:B01----:R-:W-:Y:S01]  /*193a0*/  ENDCOLLECTIVE ;  /* 0x000000000000791b */ /* 0x003fe20003800000 */
.L_x_6012:
        /* <DEDUP_REMOVED lines=12> */
.L_x_6013:
[----:B------:R-:W-:Y:S05]  /*19470*/  BRA `(.L_x_6014) ;  /* 0xffffffb8007c7947 */ /* 0x000fea000383ffff */
.L_x_5915:
[----:B0-----:R0:W4:Y:S02]  /*19480*/  SYNCS.PHASECHK.TRANS64.TRYWAIT P1, [R2+URZ+0x33470], R3 ;  /* 0x03347003020075a7 */ /* 0x001124000802017f */
[----:B----4-:R-:W-:Y:S05]  /*19490*/  @!P1 NANOSLEEP.SYNCS 0x989680 ;  /* 0x009896800000995d */ /* 0x010fea0003900000 */
[----:B------:R-:W4:Y:S02]  /*194a0*/  @!P1 SYNCS.PHASECHK.TRANS64 P1, [R2+URZ+0x33470], R3 ;  /* 0x03347003020095a7 */ /* 0x000f24000802007f */
[----:B----4-:R-:W-:Y:S05]  /*194b0*/  @!P1 BRA `(.L_x_5915) ;  /* 0xfffffffc00f09947 */ /* 0x010fea000383ffff */
[----:B------:R-:W-:Y:S05]  /*194c0*/  BRA `(.L_x_6015) ;  /* 0xffffffb800e87947 */ /* 0x000fea000383ffff */
.L_x_5917:
[----:B0-----:R0:W4:Y:S02]  /*194d0*/  SYNCS.PHASECHK.TRANS64.TRYWAIT P1, [R2+URZ+0x33460], R3 ;  /* 0x03346003020075a7 */ /* 0x001124000802017f */
[----:B----4-:R-:W-:Y:S05]  /*194e0*/  @!P1 NANOSLEEP.SYNCS 0x989680 ;  /* 0x009896800000995d */ /* 0x010fea0003900000 */
[----:B------:R-:W4:Y:S02]  /*194f0*/  @!P1 SYNCS.PHASECHK.TRANS64 P1, [R2+URZ+0x33460], R3 ;  /* 0x03346003020095a7 */ /* 0x000f24000802007f */
[----:B----4-:R-:W-:Y:S05]  /*19500*/  @!P1 BRA `(.L_x_5917) ;  /* 0xfffffffc00f09947 */ /* 0x010fea000383ffff */
[----:B------:R-:W-:Y:S05]  /*19510*/  BRA `(.L_x_6016) ;  /* 0xffffffb800f87947 */ /* 0x000fea000383ffff */
.L_x_5925:
[----:B0-----:R0:W1:Y:S02]  /*19520*/  SYNCS.PHASECHK.TRANS64.TRYWAIT P2, [R2+URZ+0x33470], R3 ;  /* 0x03347003020075a7 */ /* 0x001064000804017f */
[----:B-1----:R-:W-:Y:S05]  /*19530*/  @!P2 NANOSLEEP.SYNCS 0x989680 ;  /* 0x009896800000a95d */ /* 0x002fea0003900000 */
[----:B------:R-:W1:Y:S02]  /*19540*/  @!P2 SYNCS.PHASECHK.TRANS64 P2, [R2+URZ+0x33470], R3 ;  /* 0x033470030200a5a7 */ /* 0x000e64000804007f */
[----:B-1----:R-:W-:Y:S05]  /*19550*/  @!P2 BRA `(.L_x_5925) ;  /* 0xfffffffc00f0a947 */ /* 0x002fea000383ffff */
[----:B------:R-:W-:Y:S05]  /*19560*/  BRA `(.L_x_6017) ;  /* 0xffffffc800407947 */ /* 0x000fea000383ffff */
.L_x_5927:
[----:B0-----:R0:W1:Y:S02]  /*19570*/  SYNCS.PHASECHK.TRANS64.TRYWAIT P2, [R2+URZ+0x33460], R3 ;  /* 0x03346003020075a7 */ /* 0x001064000804017f */
[----:B-1----:R-:W-:Y:S05]  /*19580*/  @!P2 NANOSLEEP.SYNCS 0x989680 ;  /* 0x009896800000a95d */ /* 0x002fea0003900000 */
[----:B------:R-:W1:Y:S02]  /*19590*/  @!P2 SYNCS.PHASECHK.TRANS64 P2, [R2+URZ+0x33460], R3 ;  /* 0x033460030200a5a7 */ /* 0x000e64000804007f */
[----:B-1----:R-:W-:Y:S05]  /*195a0*/  @!P2 BRA `(.L_x_5927) ;  /* 0xfffffffc00f0a947 */ /* 0x002fea000383ffff */
[----:B------:R-:W-:Y:S05]  /*195b0*/  BRA `(.L_x_6018) ;  /* 0xffffffc800507947 */ /* 0x000fea000383ffff */
.L_x_5934:
[----:B0-----:R0:W1:Y:S02]  /*195c0*/  SYNCS.PHASECHK.TRANS64.TRYWAIT P0, [R4+URZ+0x33420], R0 ;  /* 0x03342000040075a7 */ /* 0x001064000800017f */
[----:B-1----:R-:W-:Y:S05]  /*195d0*/  @!P0 NANOSLEEP.SYNCS 0x989680 ;  /* 0x009896800000895d */ /* 0x002fea0003900000 */
[----:B------:R-:W1:Y:S02]  /*195e0*/  @!P0 SYNCS.PHASECHK.TRANS64 P0, [R4+URZ+0x33420], R0 ;  /* 0x03342000040085a7 */ /* 0x000e64000800007f */
[----:B-1----:R-:W-:Y:S05]  /*195f0*/  @!P0 BRA `(.L_x_5934) ;  /* 0xfffffffc00f08947 */ /* 0x002fea000383ffff */
[----:B------:R-:W-:Y:S05]  /*19600*/  BRA `(.L_x_6019) ;  /* 0xffffffd400d07947 */ /* 0x000fea000383ffff */
.L_x_5935:
        /* <DEDUP_REMOVED lines=11> */
.L_x_6021:
[----:B------:R-:W-:Y:S05]  /*196c0*/  BSYNC B0 ;  /* 0x0000000000007941 */ /* 0x000fea0003800000 */
.L_x_6020:
[----:B------:R-:W-:Y:S05]  /*196d0*/  BRA `(.L_x_6022) ;  /* 0xffffffd400b87947 */ /* 0x000fea000383ffff */
.L_x_5938:
[----:B------:R-:W-:Y:S01]  /*196e0*/  BSSY B1, `(.L_x_6023) ;  /* 0x0000006000017945 */ /* 0x000fe20003800000 */
[----:B------:R-:W-:-:S07]  /*196f0*/  IMAD.MOV.U32 R15, RZ, RZ, -0x1 ;  /* 0xffffffffff0f7424 */ /* 0x000fce00078e00ff */
[----:B0-----:R-:W-:Y:S05]  /*19700*/  WARPSYNC.COLLECTIVE R15, `(.L_x_6024) ;  /* 0x000000000f0c7348 */ /* 0x001fea0003c00000 */
[----:B------:R-:W-:Y:S02]  /*19710*/  ELECT P6, UR62, PT ;  /* 0x00000000003e782f */ /* 0x000fe400038c0000 */
[----:B------:R-:W-:Y:S01]  /*19720*/  MOV R14, UR62 ;  /* 0x0000003e000e7c02 */ /* 0x000fe20008000f00 */
[----:B0-----:R-:W-:Y:S10]  /*19730*/  ENDCOLLECTIVE ;  /* 0x000000000000791b */ /* 0x001ff40003800000 */
.L_x_6024:
[----:B------:R-:W-:Y:S05]  /*19740*/  BSYNC B1 ;  /* 0x0000000000017941 */ /* 0x000fea0003800000 */
.L_x_6023:
[----:B------:R-:W-:Y:S05]  /*19750*/  BRA `(.L_x_6025) ;  /* 0xffffffd400b07947 */ /* 0x000fea000383ffff */
.L_x_5940:
[----:B0-----:R0:W1:Y:S02]  /*19760*/  SYNCS.PHASECHK.TRANS64.TRYWAIT P1, [R5+URZ+0x33440], R0 ;  /* 0x03344000050075a7 */ /* 0x001064000802017f */
[----:B-1----:R-:W-:Y:S05]  /*19770*/  @!P1 NANOSLEEP.SYNCS 0x989680 ;  /* 0x009896800000995d */ /* 0x002fea0003900000 */
[----:B------:R-:W1:Y:S02]  /*19780*/  @!P1 SYNCS.PHASECHK.TRANS64 P1, [R5+URZ+0x33440], R0 ;  /* 0x03344000050095a7 */ /* 0x000e64000802007f */
[----:B-1----:R-:W-:Y:S05]  /*19790*/  @!P1 BRA `(.L_x_5940) ;  /* 0xfffffffc00f09947 */ /* 0x002fea000383ffff */
[----:B------:R-:W-:Y:S05]  /*197a0*/  BRA `(.L_x_6026) ;  /* 0xffffffd400d07947 */ /* 0x000fea000383ffff */
.L_x_5942:
[----:B-1----:R1:W2:Y:S02]  /*197b0*/  SYNCS.PHASECHK.TRANS64.TRYWAIT P1, [R31+URZ+0x33440], R2 ;  /* 0x033440021f0075a7 */ /* 0x0022a4000802017f */
[----:B--2---:R-:W-:Y:S05]  /*197c0*/  @!P1 NANOSLEEP.SYNCS 0x989680 ;  /* 0x009896800000995d */ /* 0x004fea0003900000 */
[----:B------:R-:W2:Y:S02]  /*197d0*/  @!P1 SYNCS.PHASECHK.TRANS64 P1, [R31+URZ+0x33440], R2 ;  /* 0x033440021f0095a7 */ /* 0x000ea4000802007f */
[----:B--2---:R-:W-:Y:S05]  /*197e0*/  @!P1 BRA `(.L_x_5942) ;  /* 0xfffffffc00f09947 */ /* 0x004fea000383ffff */
[----:B------:R-:W-:Y:S05]  /*197f0*/  BRA `(.L_x_6027) ;  /* 0xffffffd400dc7947 */ /* 0x000fea000383ffff */
.L_x_5944:
[----:B--2---:R2:W3:Y:S02]  /*19800*/  SYNCS.PHASECHK.TRANS64.TRYWAIT P1, [R5+URZ+0x33460], R0 ;  /* 0x03346000050075a7 */ /* 0x0044e4000802017f */
[----:B---3--:R-:W-:Y:S05]  /*19810*/  @!P1 NANOSLEEP.SYNCS 0x989680 ;  /* 0x009896800000995d */ /* 0x008fea0003900000 */
[----:B------:R-:W3:Y:S02]  /*19820*/  @!P1 SYNCS.PHASECHK.TRANS64 P1, [R5+URZ+0x33460], R0 ;  /* 0x03346000050095a7 */ /* 0x000ee4000802007f */
[----:B---3--:R-:W-:Y:S05]  /*19830*/  @!P1 BRA `(.L_x_5944) ;  /* 0xfffffffc00f09947 */ /* 0x008fea000383ffff */
[----:B------:R-:W-:Y:S05]  /*19840*/  BRA `(.L_x_6028) ;  /* 0xffffffd400d87947 */ /* 0x000fea000383ffff */
.L_x_5946:
[----:B---3--:R3:W4:Y:S02]  /*19850*/  SYNCS.PHASECHK.TRANS64.TRYWAIT P1, [R31+URZ+0x33460], R2 ;  /* 0x033460021f0075a7 */ /* 0x008724000802017f */
[----:B----4-:R-:W-:Y:S05]  /*19860*/  @!P1 NANOSLEEP.SYNCS 0x989680 ;  /* 0x009896800000995d */ /* 0x010fea0003900000 */
[----:B------:R-:W4:Y:S02]  /*19870*/  @!P1 SYNCS.PHASECHK.TRANS64 P1, [R31+URZ+0x33460], R2 ;  /* 0x033460021f0095a7 */ /* 0x000f24000802007f */
[----:B----4-:R-:W-:Y:S05]  /*19880*/  @!P1 BRA `(.L_x_5946) ;  /* 0xfffffffc00f09947 */ /* 0x010fea000383ffff */
[----:B------:R-:W-:Y:S05]  /*19890*/  BRA `(.L_x_6029) ;  /* 0xffffffd400d47947 */ /* 0x000fea000383ffff */
.L_x_5948:
[----:B----4-:R4:W0:Y:S02]  /*198a0*/  SYNCS.PHASECHK.TRANS64.TRYWAIT P1, [R5+URZ+0x33480], R0 ;  /* 0x03348000050075a7 */ /* 0x010824000802017f */
[----:B0-----:R-:W-:Y:S05]  /*198b0*/  @!P1 NANOSLEEP.SYNCS 0x989680 ;  /* 0x009896800000995d */ /* 0x001fea0003900000 */
[----:B------:R-:W0:Y:S02]  /*198c0*/  @!P1 SYNCS.PHASECHK.TRANS64 P1, [R5+URZ+0x33480], R0 ;  /* 0x03348000050095a7 */ /* 0x000e24000802007f */
[----:B0-----:R-:W-:Y:S05]  /*198d0*/  @!P1 BRA `(.L_x_5948) ;  /* 0xfffffffc00f09947 */ /* 0x001fea000383ffff */
[----:B------:R-:W-:Y:S05]  /*198e0*/  BRA `(.L_x_6030) ;  /* 0xffffffd400d07947 */ /* 0x000fea000383ffff */
.L_x_6031:
        /* <DEDUP_REMOVED lines=9> */
.L_x_15840:


//--------------------- .text._ZN7cutlass13device_kernelIN5flash11enable_sm90INS1_16FlashAttnFwdSm90INS1_25CollectiveMainloopFwdSm90ILi2EN4cute5tupleIJNS5_1CILi1EEES8_S8_EEENS6_IJNS7_ILi128EEENS7_ILi160EEENS7_ILi192EEEEEELi192ENS_12float_e4m3_tEfNS_4arch4Sm90ELb1ELb0ELb1ELb1ELb1ELb0ELb0ELb1ELb1ELb1ELb0ELb0EEENS1_21CollectiveEpilogueFwdINS6_IJSA_SC_SB_EEES9_NS_10bfloat16_tESG_Li256ELb1ELb1ELb0ELb1EEENS1_36VarlenDynamicPersistentTileSchedulerILi128ELi160ELi256ELi128ELb0ELb1ELb1ELb1ELb1ELb1EEEEEEEEEvNT_6ParamsE --------------------------
	.section	.text._ZN7cutlass13device_kernelIN5flash11enable_sm90INS1_16FlashAttnFwdSm90INS1_25CollectiveMainloopFwdSm90ILi2EN4cute5tupleIJNS5_1CILi1EEES8_S8_EEENS6_IJNS7_ILi128EEENS7_ILi160EEENS7_ILi192EEEEEELi192ENS_12float_e4m3_tEfNS_4arch4Sm90ELb1ELb0ELb1ELb1ELb1ELb0ELb0ELb1ELb1ELb1ELb0ELb0EEENS1_21CollectiveEpilogueFwdINS6_IJSA_SC_SB_EEES9_NS_10bfloat16_tESG_Li256ELb1ELb1ELb0ELb1EEENS1_36VarlenDynamicPersistentTileSchedulerILi128ELi160ELi256ELi128ELb0ELb1ELb1ELb1ELb1ELb1EEEEEEEEEvNT_6ParamsE,"ax",@progbits
	.align	128
.text._ZN7cutlass13device_kernelIN5flash11enable_sm90INS1_16FlashAttnFwdSm90INS1_25CollectiveMainloopFwdSm90ILi2EN4cute5tupleIJNS5_1CILi1EEES8_S8_EEENS6_IJNS7_ILi128EEENS7_ILi160EEENS7_ILi192EEEEEELi192ENS_12float_e4m3_tEfNS_4arch4Sm90ELb1ELb0ELb1ELb1ELb1ELb0ELb0ELb1ELb1ELb1ELb0ELb0EEENS1_21CollectiveEpilogueFwdINS6_IJSA_SC_SB_EEES9_NS_10bfloat16_tESG_Li256ELb1ELb1ELb0ELb1EEENS1_36VarlenDynamicPersistentTileSchedulerILi128ELi160ELi256ELi128ELb0ELb1ELb1ELb1ELb1ELb1EEEEEEEEEvNT_6ParamsE:
        .type           _ZN7cutlass13device_kernelIN5flash11enable_sm90INS1_16FlashAttnFwdSm90INS1_25CollectiveMainloopFwdSm90ILi2EN4cute5tupleIJNS5_1CILi1EEES8_S8_EEENS6_IJNS7_ILi128EEENS7_ILi160EEENS7_ILi192EEEEEELi192ENS_12float_e4m3_tEfNS_4arch4Sm90ELb1ELb0ELb1ELb1ELb1ELb0ELb0ELb1ELb1ELb1ELb0ELb0EEENS1_21CollectiveEpilogueFwdINS6_IJSA_SC_SB_EEES9_NS_10bfloat16_tESG_Li256ELb1ELb1ELb0ELb1EEENS1_36VarlenDynamicPersistentTileSchedulerILi128ELi160ELi256ELi128ELb0ELb1ELb1ELb1ELb1ELb1EEEEEEEEEvNT_6ParamsE,@function
        .size           _ZN7cutlass13device_kernelIN5flash11enable_sm90INS1_16FlashAttnFwdSm90INS1_25CollectiveMainloopFwdSm90ILi2EN4cute5tupleIJNS5_1CILi1EEES8_S8_EEENS6_IJNS7_ILi128EEENS7_ILi160EEENS7_ILi192EEEEEELi192ENS_12float_e4m3_tEfNS_4arch4Sm90ELb1ELb0ELb1ELb1ELb1ELb0ELb0ELb1ELb1ELb1ELb0ELb0EEENS1_21CollectiveEpilogueFwdINS6_IJSA_SC_SB_EEES9_NS_10bfloat16_tESG_Li256ELb1ELb1ELb0ELb1EEENS1_36VarlenDynamicPersistentTileSchedulerILi128ELi160ELi256ELi128ELb0ELb1ELb1ELb1ELb1ELb1EEEEEEEEEvNT_6ParamsE,(.L_x_15841 - _ZN7cutlass13device_kernelIN5flash11enable_sm90INS1_16FlashAttnFwdSm90INS1_25CollectiveMainloopFwdSm90ILi2EN4cute5tupleIJNS5_1CILi1EEES8_S8_EEENS6_IJNS7_ILi128EEENS7_ILi160EEENS7_ILi192EEEEEELi192ENS_12float_e4m3_tEfNS_4arch4Sm90ELb1ELb0ELb1ELb1ELb1ELb0ELb0ELb1ELb1ELb1ELb0ELb0EEENS1_21CollectiveEpilogueFwdINS6_IJSA_SC_SB_EEES9_NS_10bfloat16_tESG_Li256ELb1ELb1ELb0ELb1EEENS1_36VarlenDynamicPersistentTileSchedulerILi128ELi160ELi256ELi128ELb0ELb1ELb1ELb1ELb1ELb1EEEEEEEEEvNT_6ParamsE)
        .other          _ZN7cutlass13device_kernelIN5flash11enable_sm90INS1_16FlashAttnFwdSm90INS1_25CollectiveMainloopFwdSm90ILi2EN4cute5tupleIJNS5_1CILi1EEES8_S8_EEENS6_IJNS7_ILi128EEENS7_ILi160EEENS7_ILi192EEEEEELi192ENS_12float_e4m3_tEfNS_4arch4Sm90ELb1ELb0ELb1ELb1ELb1ELb0ELb0ELb1ELb1ELb1ELb0ELb0EEENS1_21CollectiveEpilogueFwdINS6_IJSA_SC_SB_EEES9_NS_10bfloat16_tESG_Li256ELb1ELb1ELb0ELb1EEENS1_36VarlenDynamicPersistentTileSchedulerILi128ELi160ELi256ELi128ELb0ELb1ELb1ELb1ELb1ELb1EEEEEEEEEvNT_6ParamsE,@"STO_CUDA_ENTRY STV_DEFAULT"
_ZN7cutlass13device_kernelIN5flash11enable_sm90INS1_16FlashAttnFwdSm90INS1_25CollectiveMainloopFwdSm90ILi2EN4cute5tupleIJNS5_1CILi1EEES8_S8_EEENS6_IJNS7_ILi128EEENS7_ILi160EEENS7_ILi192EEEEEELi192ENS_12float_e4m3_tEfNS_4arch4Sm90ELb1ELb0ELb1ELb1ELb1ELb0ELb0ELb1ELb1ELb1ELb0ELb0EEENS1_21CollectiveEpilogueFwdINS6_IJSA_SC_SB_EEES9_NS_10bfloat16_tESG_Li256ELb1ELb1ELb0ELb1EEENS1_36VarlenDynamicPersistentTileSchedulerILi128ELi160ELi256ELi128ELb0ELb1ELb1ELb1ELb1ELb1EEEEEEEEEvNT_6ParamsE:
        /* <DEDUP_REMOVED lines=45> */
.L_x_6032:
        /* <DEDUP_REMOVED lines=22> */
.L_x_6033:
        /* <DEDUP_REMOVED lines=18> */
.L_x_6034:
        /* <DEDUP_REMOVED lines=22> */
.L_x_6035:
        /* <DEDUP_REMOVED lines=24> */
.L_x_6036:
        /* <DEDUP_REMOVED lines=8> */
.L_x_6038:
        /* <DEDUP_REMOVED lines=25> */
[----:B------:R-:W-:Y:S02]  /*0a40*/  UMOV UR44, URZ ;  /* 0x0000003f002c7c82 */ /* 0x000fe40008000000 */
        /* <DEDUP_REMOVED lines=49> */
.L_x_6098:
[----:B012---:R-:W0:Y:S01]  /*0d60*/  LDC.64 R2, c[0x0][0xc88] ;  /* 0x00032200ff027b82 */ /* 0x007e220000000a00 */
        /* <DEDUP_REMOVED lines=50> */
.L_x_6039:
        /* <DEDUP_REMOVED lines=9> */
.L_x_6040:
        /* <DEDUP_REMOVED lines=13> */
.L_x_6041:
[----:B------:R-:W-:Y:S01]  /*11f0*/  UIADD3 UR50, -UR50, UR4, URZ ;  /* 0x0000000432327290 */ /* 0x000fe2000fffe13f */
[----:B------:R-:W-:Y:S01]  /*1200*/  PLOP3.LUT P0, PT, PT, PT, PT, 0x80, 0x0 ;  /* 0x000000000000781c */ /* 0x000fe20003f0f070 */
[----:B------:R-:W-:Y:S01]  /*1210*/  USHF.L.U32 UR39, UR5, 0x7, URZ ;  /* 0x0000000705277899 */ /* 0x000fe2000800063f */
[----:B------:R-:W-:Y:S01]  /*1220*/  IMAD.MOV.U32 R2, RZ, RZ, RZ ;  /* 0x000000ffff027224 */ /* 0x000fe200078e00ff */
[----:B------:R-:W-:Y:S01]  /*1230*/  ULDC UR4, c[0x0][0x448] ;  /* 0x0001120000047ab9 */ /* 0x000fe20000000800 */
[----:B------:R-:W-:Y:S01]  /*1240*/  UIADD3 UR7, UR50, 0xa0, -UR51 ;  /* 0x000000a032077890 */ /* 0x000fe2000fffe833 */
[----:B------:R-:W-:Y:S01]  /*1250*/  IMAD.MOV.U32 R0, RZ, RZ, RZ ;  /* 0x000000ffff007224 */ /* 0x000fe200078e00ff */
[----:B------:R-:W-:Y:S01]  /*1260*/  UISETP.NE.AND UP0, UPT, UR4, 0x1, UPT ;  /* 0x000000010400788c */ /* 0x000fe2000bf05270 */
[----:B------:R-:W-:Y:S01]  /*1270*/  CS2R R118, SRZ ;  /* 0x0000000000767805 */ /* 0x000fe2000001ff00 */
[----:B------:R-:W-:Y:S01]  /*1280*/  UIADD3 UR6, UR39, 0x7f, URZ ;  /* 0x0000007f27067890 */ /* 0x000fe2000fffe03f */
[----:B------:R-:W-:Y:S01]  /*1290*/  CS2R R6, SRZ ;  /* 0x0000000000067805 */ /* 0x000fe2000001ff00 */
[----:B------:R-:W-:Y:S01]  /*12a0*/  UP2UR UR52, UPR, URZ, 0x1 ;  /* 0x000000013f347883 */ /* 0x000fe20008000000 */
[----:B------:R-:W-:-:S02]  /*12b0*/  CS2R R116, SRZ ;  /* 0x0000000000747805 */ /* 0x000fc4000001ff00 */
[----:B------:R-:W-:Y:S02]  /*12c0*/  CS2R R8, SRZ ;  /* 0x0000000000087805 */ /* 0x000fe4000001ff00 */
[----:B------:R-:W-:Y:S02]  /*12d0*/  CS2R R110, SRZ ;  /* 0x00000000006e7805 */ /* 0x000fe4000001ff00 */
        /* <DEDUP_REMOVED lines=11> */
[----:B------:R-:W-:Y:S01]  /*1390*/  UIMAD.WIDE UR4, UR4, 0x66666667, URZ ;  /* 0x66666667040478a5 */ /* 0x000fe2000f8e023f */
[----:B------:R-:W-:Y:S01]  /*13a0*/  CS2R R20, SRZ ;  /* 0x0000000000147805 */ /* 0x000fe2000001ff00 */
[----:B------:R-:W-:Y:S01]  /*13b0*/  UIADD3 UR6, UR7, UR6, URZ ;  /* 0x0000000607067290 */ /* 0x000fe2000fffe03f */
[----:B------:R-:W-:Y:S01]  /*13c0*/  CS2R R94, SRZ ;  /* 0x00000000005e7805 */ /* 0x000fe2000001ff00 */
[----:B------:R-:W-:Y:S01]  /*13d0*/  USHF.R.U32.HI UR4, URZ, 0x1f, UR5 ;  /* 0x0000001f3f047899 */ /* 0x000fe20008011605 */
[----:B------:R-:W-:Y:S01]  /*13e0*/  CS2R R24, SRZ ;  /* 0x0000000000187805 */ /* 0x000fe2000001ff00 */
[----:B------:R-:W-:Y:S01]  /*13f0*/  UIMAD.WIDE UR6, UR6, 0x66666667, URZ ;  /* 0x66666667060678a5 */ /* 0x000fe2000f8e023f */
[----:B------:R-:W-:Y:S01]  /*1400*/  CS2R R92, SRZ ;  /* 0x00000000005c7805 */ /* 0x000fe2000001ff00 */
[----:B------:R-:W-:Y:S01]  /*1410*/  ULEA.HI.SX32 UR4, UR5, UR4, 0x1a ;  /* 0x0000000405047291 */ /* 0x000fe2000f8fd23f */
[----:B------:R-:W-:Y:S01]  /*1420*/  CS2R R28, SRZ ;  /* 0x00000000001c7805 */ /* 0x000fe2000001ff00 */
[----:B------:R-:W-:Y:S01]  /*1430*/  USHF.R.U32.HI UR6, URZ, 0x1f, UR7 ;  /* 0x0000001f3f067899 */ /* 0x000fe20008011607 */
[----:B------:R-:W-:-:S02]  /*1440*/  CS2R R86, SRZ ;  /* 0x0000000000567805 */ /* 0x000fc4000001ff00 */
[----:B------:R-:W-:Y:S02]  /*1450*/  CS2R R26, SRZ ;  /* 0x00000000001a7805 */ /* 0x000fe4000001ff00 */
[----:B------:R-:W-:Y:S01]  /*1460*/  CS2R R84, SRZ ;  /* 0x0000000000547805 */ /* 0x000fe2000001ff00 */
[----:B------:R-:W-:Y:S01]  /*1470*/  ULEA.HI.SX32 UR6, UR7, UR6, 0x1a ;  /* 0x0000000607067291 */ /* 0x000fe2000f8fd23f */
        /* <DEDUP_REMOVED lines=66> */
.L_x_6043:
        /* <DEDUP_REMOVED lines=17> */
[----:B------:R-:W-:Y:S02]  /*19b0*/  @UP1 UIMAD UR18, UR36, UR11, UR9 ;  /* 0x0000000b241212a4 */ /* 0x000fe4000f8e0209 */
[----:B------:R-:W-:Y:S02]  /*19c0*/  @UP1 USHF.R.S32.HI UR19, URZ, 0x1f, UR48 ;  /* 0x0000001f3f131899 */ /* 0x000fe40008011430 */
[----:B------:R-:W-:Y:S01]  /*19d0*/  @UP1 UIMAD.WIDE.U32 UR12, UR36, UR10, URZ ;  /* 0x0000000a240c12a5 */ /* 0x000fe2000f8e003f */
[----:B------:R-:W-:Y:S02]  /*19e0*/  @UP0 ULDC.64 UR8, c[0x0][0x9b0] ;  /* 0x00026c0000080ab9 */ /* 0x000fe40000000a00 */
        /* <DEDUP_REMOVED lines=33> */
.L_x_6202:
[----:B------:R-:W-:Y:S05]  /*1c00*/  @!P0 BRA `(.L_x_6045) ;  /* 0x0000000000048947 */ /* 0x000fea0003800000 */
[----:B------:R-:W-:Y:S01]  /*1c10*/  BPT.TRAP 0x1 ;  /* 0x000000040000795c */ /* 0x000fe20000300000 */
.L_x_6045:
[----:B------:R-:W-:Y:S02]  /*1c20*/  IMAD.U32 R2, RZ, RZ, UR44 ;  /* 0x0000002cff027e24 */ /* 0x000fe4000f8e00ff */
[----:B0-----:R-:W-:-:S03]  /*1c30*/  IMAD.U32 R3, RZ, RZ, UR45 ;  /* 0x0000002dff037e24 */ /* 0x001fc6000f8e00ff */
[----:B------:R-:W-:Y:S02]  /*1c40*/  LEA R2, R2, UR41, 0x3 ;  /* 0x0000002902027c11 */ /* 0x000fe4000f8e18ff */
[----:B------:R-:W-:-:S04]  /*1c50*/  SHF.L.U32 R3, R3, 0x1f, RZ ;  /* 0x0000001f03037819 */ /* 0x000fc800000006ff */
[----:B------:R0:W1:Y:S01]  /*1c60*/  SYNCS.PHASECHK.TRANS64.TRYWAIT P1, [R2+URZ+0x33430], R3 ;  /* 0x03343003020075a7 */ /* 0x000062000802017f */
[----:B------:R-:W-:Y:S05]  /*1c70*/  @!P0 BRA `(.L_x_6046) ;  /* 0x0000000000048947 */ /* 0x000fea0003800000 */
[----:B------:R-:W-:Y:S01]  /*1c80*/  BPT.TRAP 0x1 ;  /* 0x000000040000795c */ /* 0x000fe20000300000 */
.L_x_6046:
[----:B-1----:R-:W-:Y:S05]  /*1c90*/  @P1 BRA `(.L_x_6047) ;  /* 0x0000000000081947 */ /* 0x002fea0003800000 */
[----:B------:R-:W1:Y:S02]  /*1ca0*/  SYNCS.PHASECHK.TRANS64.TRYWAIT P1, [R2+URZ+0x33430], R3 ;  /* 0x03343003020075a7 */ /* 0x000e64000802017f */
[----:B-1----:R-:W-:Y:S05]  /*1cb0*/  @!P1 BRA `(.L_x_6048) ;  /* 0x0000017000449947 */ /* 0x002fea0003800000 */
.L_x_6047:
        /* <DEDUP_REMOVED lines=204> */
.L_x_6049:
        /* <DEDUP_REMOVED lines=9> */
[----:B------:R-:W-:Y:S01]  /*2a10*/  UMOV UR7, 0xffffff60 ;  /* 0xffffff6000077882 */ /* 0x000fe20000000000 */
[C---:B------:R-:W-:Y:S01]  /*2a20*/  FMUL.FTZ R75, R0.reuse, R75 ;  /* 0x0000004b004b7220 */ /* 0x040fe20000410000 */
[----:B------:R-:W-:Y:S01]  /*2a30*/  @UP0 ULDC UR6, c[0x0][0x44c] ;  /* 0x0001130000060ab9 */ /* 0x000fe20000000800 */
[----:B------:R-:W-:Y:S01]  /*2a40*/  UIMAD UR7, UR53, UR7, 0xa1 ;  /* 0x000000a1350774a4 */ /* 0x000fe2000f8e0207 */
        /* <DEDUP_REMOVED lines=12> */
[----:B------:R-:W-:Y:S01]  /*2b10*/  UIMAD UR6, UR53, -0xa0, UR50 ;  /* 0xffffff60350678a4 */ /* 0x000fe2000f8e0232 */
[C---:B------:R-:W-:Y:S01]  /*2b20*/  FMUL.FTZ R14, R0.reuse, R77 ;  /* 0x0000004d000e7220 */ /* 0x040fe20000410000 */
[C---:B------:R-:W-:Y:S01]  /*2b30*/  FMUL.FTZ R20, R0.reuse, R81 ;  /* 0x0000005100147220 */ /* 0x040fe20000410000 */
[C---:B------:R-:W-:Y:S01]  /*2b40*/  FMUL.FTZ R95, R0.reuse, R95 ;  /* 0x0000005f005f7220 */ /* 0x040fe20000410000 */
[----:B-1----:R-:W1:Y:S01]  /*2b50*/  SHFL.IDX PT, R63, R76, 0x1, 0x1c1f ;  /* 0x003c1f004c3f7f89 */ /* 0x002e6200000e0000 */
[C---:B0-----:R-:W-:Y:S01]  /*2b60*/  FMUL.FTZ R75, R0.reuse, R59 ;  /* 0x0000003b004b7220 */ /* 0x041fe20000410000 */
[C---:B------:R-:W-:Y:S01]  /*2b70*/  FMUL.FTZ R59, R0.reuse, R64 ;  /* 0x00000040003b7220 */ /* 0x040fe20000410000 */
[----:B------:R-:W-:Y:S01]  /*2b80*/  UIADD3 UR6, UR6, 0xa0, URZ ;  /* 0x000000a006067890 */ /* 0x000fe2000fffe03f */
[----:B------:R-:W-:Y:S01]  /*2b90*/  IMAD.U32 R64, RZ, RZ, UR7 ;  /* 0x00000007ff407e24 */ /* 0x000fe2000f8e00ff */
[----:B------:R0:W-:Y:S01]  /*2ba0*/  MUFU.TANH R77, R78 ;  /* 0x0000004e004d7308 */ /* 0x0001e20000002400 */
[C---:B------:R-:W-:Y:S01]  /*2bb0*/  FMUL.FTZ R98, R0.reuse, R98 ;  /* 0x0000006200627220 */ /* 0x040fe20000410000 */
[----:B------:R-:W-:Y:S01]  /*2bc0*/  FMUL.FTZ R15, R0, R80 ;  /* 0x00000050000f7220 */ /* 0x000fe20000410000 */
[----:B------:R-:W-:-:S02]  /*2bd0*/  IMAD R81, R17, -0x2, R64 ;  /* 0xfffffffe11517824 */ /* 0x000fc400078e0240 */
[C---:B------:R-:W-:Y:S01]  /*2be0*/  FMUL.FTZ R8, R0.reuse, R97 ;  /* 0x0000006100087220 */ /* 0x040fe20000410000 */
[----:B------:R-:W-:Y:S02]  /*2bf0*/  IMAD.U32 R64, RZ, RZ, UR51 ;  /* 0x00000033ff407e24 */ /* 0x000fe4000f8e00ff */
[C---:B------:R-:W-:Y:S01]  /*2c00*/  FMUL.FTZ R99, R0.reuse, R99 ;  /* 0x0000006300637220 */ /* 0x040fe20000410000 */
[----:B------:R-:W-:Y:S01]  /*2c10*/  FMUL.FTZ R103, R0, R103 ;  /* 0x0000006700677220 */ /* 0x000fe20000410000 */
[----:B------:R-:W-:Y:S01]  /*2c20*/  MUFU.TANH R90, R90 ;  /* 0x0000005a005a7308 */ /* 0x000fe20000002400 */
[----:B0-----:R-:W-:Y:S01]  /*2c30*/  IMAD.U32 R78, RZ, RZ, UR6 ;  /* 0x00000006ff4e7e24 */ /* 0x001fe2000f8e00ff */
[----:B------:R-:W-:Y:S01]  /*2c40*/  IADD3 R81, -R64, UR50, R81 ;  /* 0x0000003240517c10 */ /* 0x000fe2000fffe151 */
[C---:B------:R-:W-:Y:S01]  /*2c50*/  FMUL.FTZ R102, R0.reuse, R102 ;  /* 0x0000006600667220 */ /* 0x040fe20000410000 */
[----:B------:R-:W-:Y:S01]  /*2c60*/  FMUL.FTZ R4, R0, R89 ;  /* 0x0000005900047220 */ /* 0x000fe20000410000 */
[----:B------:R-:W-:-:S02]  /*2c70*/  IMAD R78, R17, -0x2, R78 ;  /* 0xfffffffe114e7824 */ /* 0x000fc400078e024e */
[C---:B------:R-:W-:Y:S01]  /*2c80*/  FMUL.FTZ R6, R0.reuse, R93 ;  /* 0x0000005d00067220 */ /* 0x040fe20000410000 */
[C---:B------:R-:W-:Y:S01]  /*2c90*/  FMUL.FTZ R9, R0.reuse, R101 ;  /* 0x0000006500097220 */ /* 0x040fe20000410000 */
[----:B------:R-:W0:Y:S01]  /*2ca0*/  MUFU.TANH R91, R91 ;  /* 0x0000005b005b7308 */ /* 0x000e220000002400 */
[C---:B------:R-:W-:Y:S01]  /*2cb0*/  FMUL.FTZ R79, R0.reuse, R79 ;  /* 0x0000004f004f7220 */ /* 0x040fe20000410000 */
[C---:B------:R-:W-:Y:S01]  /*2cc0*/  FMUL.FTZ R82, R0.reuse, R82 ;  /* 0x0000005200527220 */ /* 0x040fe20000410000 */
[----:B-1----:R-:W-:Y:S01]  /*2cd0*/  VIADDMNMX R80, R63, R81, R78, PT ;  /* 0x000000513f507246 */ /* 0x002fe2000380014e */
[C---:B------:R-:W-:Y:S01]  /*2ce0*/  FMUL.FTZ R87, R0.reuse, R87 ;  /* 0x0000005700577220 */ /* 0x040fe20000410000 */
[C---:B------:R-:W-:Y:S01]  /*2cf0*/  FMUL.FTZ R11, R0.reuse, R72 ;  /* 0x00000048000b7220 */ /* 0x040fe20000410000 */
[----:B------:R-:W-:Y:S01]  /*2d00*/  FMUL.FTZ R72, R0, R84 ;  /* 0x0000005400487220 */ /* 0x000fe20000410000 */
[C---:B------:R-:W-:Y:S01]  /*2d10*/  ISETP.GT.AND P1, PT, R80.reuse, RZ, PT ;  /* 0x000000ff5000720c */ /* 0x040fe20003f24270 */
[----:B------:R-:W1:Y:S01]  /*2d20*/  MUFU.TANH R94, R94 ;  /* 0x0000005e005e7308 */ /* 0x000e620000002400 */
        /* <DEDUP_REMOVED lines=33> */
[C---:B------:R-:W-:Y:S01]  /*2f40*/  FMUL.FTZ R26, R0.reuse, R26 ;  /* 0x0000001a001a7220 */ /* 0x040fe20000410000 */
[----:B0-----:R-:W-:Y:S01]  /*2f50*/  FSEL R97, R97, -INF , P2 ;  /* 0xff80000061617808 */ /* 0x001fe20001000000 */
[----:B------:R-:W-:Y:S01]  /*2f60*/  FMUL.FTZ R55, R0, R55 ;  /* 0x0000003700377220 */ /* 0x000fe20000410000 */
[----:B------:R-:W-:Y:S01]  /*2f70*/  ISETP.GT.AND P2, PT, R80, 0x18, PT ;  /* 0x000000185000780c */ /* 0x000fe20003f44270 */
[C---:B------:R-:W-:Y:S01]  /*2f80*/  FMUL.FTZ R54, R0.reuse, R54 ;  /* 0x0000003600367220 */ /* 0x040fe20000410000 */
[----:B------:R-:W-:Y:S01]  /*2f90*/  FMUL.FTZ R34, R0, R34 ;  /* 0x0000002200227220 */ /* 0x000fe20000410000 */
[----:B------:R-:W0:Y:S01]  /*2fa0*/  MUFU.TANH R102, R102 ;  /* 0x0000006600667308 */ /* 0x000e220000002400 */
[----:B---3--:R-:W-:Y:S01]  /*2fb0*/  FSEL R103, R90, -INF , P1 ;  /* 0xff8000005a677808 */ /* 0x008fe20000800000 */
[----:B------:R-:W-:Y:S01]  /*2fc0*/  FMUL.FTZ R35, R0, R35 ;  /* 0x0000002300237220 */ /* 0x000fe20000410000 */
[----:B------:R-:W-:Y:S01]  /*2fd0*/  ISETP.GT.AND P1, PT, R80, 0x9, PT ;  /* 0x000000095000780c */ /* 0x000fe20003f24270 */
[C---:B------:R-:W-:Y:S01]  /*2fe0*/  FMUL.FTZ R38, R0.reuse, R38 ;  /* 0x0000002600267220 */ /* 0x040fe20000410000 */
[----:B------:R-:W-:Y:S01]  /*2ff0*/  FMNMX.FTZ R64, R103, R101, !PT ;  /* 0x0000006567407209 */ /* 0x000fe20007810000 */
[----:B------:R-:W-:Y:S01]  /*3000*/  FMUL.FTZ R45, R0, R45 ;  /* 0x0000002d002d7220 */ /* 0x000fe20000410000 */
[----:B------:R-:W-:Y:S01]  /*3010*/  FSEL R95, R95, -INF , P1 ;  /* 0xff8000005f5f7808 */ /* 0x000fe20000800000 */
[----:B------:R-:W1:Y:S01]  /*3020*/  MUFU.TANH R79, R79 ;  /* 0x0000004f004f7308 */ /* 0x000e620000002400 */
[----:B------:R-:W-:Y:S01]  /*3030*/  FMNMX.FTZ R64, R99, R64, !PT ;  /* 0x0000004063407209 */ /* 0x000fe20007810000 */
[----:B------:R-:W-:Y:S01]  /*3040*/  SHFL.IDX PT, R76, R76, RZ, 0x1c1f ;  /* 0x001c1fff4c4c7589 */ /* 0x000fe200000e0000 */
[----:B------:R-:W-:Y:S01]  /*3050*/  ISETP.GT.AND P1, PT, R80, 0x11, PT ;  /* 0x000000115000780c */ /* 0x000fe20003f24270 */
[C---:B------:R-:W-:Y:S01]  /*3060*/  FMUL.FTZ R25, R0.reuse, R25 ;  /* 0x0000001900197220 */ /* 0x040fe20000410000 */
[----:B------:R-:W-:Y:S01]  /*3070*/  FMNMX.FTZ R64, R95, R64, !PT ;  /* 0x000000405f407209 */ /* 0x000fe20007810000 */
[----:B------:R-:W-:Y:S01]  /*3080*/  ULDC UR6, c[0x0][0x988] ;  /* 0x0002620000067ab9 */ /* 0x000fe20000000800 */
[----:B--2---:R-:W-:Y:S01]  /*3090*/  FSEL R93, R93, -INF , P1 ;  /* 0xff8000005d5d7808 */ /* 0x004fe20000800000 */
[----:B------:R-:W2:Y:S01]  /*30a0*/  MUFU.TANH R82, R82 ;  /* 0x0000005200527308 */ /* 0x000ea20000002400 */
[----:B------:R-:W-:Y:S01]  /*30b0*/  FMNMX.FTZ R64, R97, R64, !PT ;  /* 0x0000004061407209 */ /* 0x000fe20007810000 */
[----:B------:R-:W-:Y:S01]  /*30c0*/  FMUL.FTZ R24, R0, R24 ;  /* 0x0000001800187220 */ /* 0x000fe20000410000 */
[----:B------:R-:W-:Y:S01]  /*30d0*/  ISETP.GT.AND P1, PT, R80, 0x19, PT ;  /* 0x000000195000780c */ /* 0x000fe20003f24270 */
[----:B------:R-:W-:Y:S01]  /*30e0*/  FMUL.FTZ R48, R0, R48 ;  /* 0x0000003000307220 */ /* 0x000fe20000410000 */
[----:B0-----:R-:W-:Y:S01]  /*30f0*/  FSEL R91, R102, -INF , P2 ;  /* 0xff800000665b7808 */ /* 0x001fe20001000000 */
[----:B------:R-:W-:Y:S01]  /*3100*/  FMUL.FTZ R49, R0, R49 ;  /* 0x0000003100317220 */ /* 0x000fe20000410000 */
[----:B------:R-:W-:Y:S01]  /*3110*/  FMNMX.FTZ R64, R93, R64, !PT ;  /* 0x000000405d407209 */ /* 0x000fe20007810000 */
[----:B------:R0:W-:Y:S01]  /*3120*/  MUFU.TANH R84, R87 ;  /* 0x0000005700547308 */ /* 0x0001e20000002400 */
[----:B------:R-:W-:Y:S01]  /*3130*/  ISETP.GT.AND P2, PT, R80, 0x20, PT ;  /* 0x000000205000780c */ /* 0x000fe20003f44270 */
[C---:B------:R-:W-:Y:S01]  /*3140*/  FMUL.FTZ R52, R0.reuse, R52 ;  /* 0x0000003400347220 */ /* 0x040fe20000410000 */
[----:B------:R-:W-:Y:S01]  /*3150*/  FSEL R89, R89, -INF , P1 ;  /* 0xff80000059597808 */ /* 0x000fe20000800000 */
[C---:B------:R-:W-:Y:S01]  /*3160*/  FMUL.FTZ R53, R0.reuse, R53 ;  /* 0x0000003500357220 */ /* 0x040fe20000410000 */
[----:B------:R-:W-:Y:S01]  /*3170*/  FMNMX.FTZ R64, R91, R64, !PT ;  /* 0x000000405b407209 */ /* 0x000fe20007810000 */
[----:B------:R-:W-:Y:S01]  /*3180*/  FMUL.FTZ R28, R0, R28 ;  /* 0x0000001c001c7220 */ /* 0x000fe20000410000 */
[----:B------:R-:W-:Y:S01]  /*3190*/  ISETP.GT.AND P1, PT, R80, 0x21, PT ;  /* 0x000000215000780c */ /* 0x000fe20003f24270 */
[----:B------:R3:W4:Y:S01]  /*31a0*/  MUFU.TANH R96, R83 ;  /* 0x0000005300607308 */ /* 0x0007220000002400 */
[----:B0-----:R-:W-:Y:S01]  /*31b0*/  FSEL R87, R88, -INF , P2 ;  /* 0xff80000058577808 */ /* 0x001fe20001000000 */
[----:B------:R-:W-:Y:S01]  /*31c0*/  @UP0 ULDC UR10, c[0x0][0x44c] ;  /* 0x00011300000a0ab9 */ /* 0x000fe20000000800 */
[----:B------:R-:W-:Y:S01]  /*31d0*/  FMNMX.FTZ R64, R89, R64, !PT ;  /* 0x0000004059407209 */ /* 0x000fe20007810000 */
[----:B------:R-:W-:Y:S01]  /*31e0*/  UIMAD.WIDE.U32 UR10, UR39, UR10, URZ ;  /* 0x0000000a270a72a5 */ /* 0x000fe2000f8e003f */
[----:B------:R-:W-:Y:S01]  /*31f0*/  ISETP.GT.AND P2, PT, R80, 0x28, PT ;  /* 0x000000285000780c */ /* 0x000fe20003f44270 */
[----:B------:R-:W-:Y:S01]  /*3200*/  @UP0 ULDC UR15, c[0x0][0x450] ;  /* 0x00011400000f0ab9 */ /* 0x000fe20000000800 */
[----:B------:R-:W-:Y:S01]  /*3210*/  FSEL R85, R92, -INF , P1 ;  /* 0xff8000005c557808 */ /* 0x000fe20000800000 */
[----:B------:R-:W0:Y:S01]  /*3220*/  MUFU.TANH R86, R86 ;  /* 0x0000005600567308 */ /* 0x000e220000002400 */
[----:B------:R-:W-:Y:S01]  /*3230*/  FMNMX.FTZ R64, R87, R64, !PT ;  /* 0x0000004057407209 */ /* 0x000fe20007810000 */
[----:B------:R-:W-:Y:S01]  /*3240*/  UMOV UR7, UR39 ;  /* 0x0000002700077c82 */ /* 0x000fe20008000000 */
[C---:B------:R-:W-:Y:S01]  /*3250*/  ISETP.GT.AND P1, PT, R80.reuse, 0x29, PT ;  /* 0x000000295000780c */ /* 0x040fe20003f24270 */
[----:B------:R-:W-:Y:S01]  /*3260*/  @UP0 USHF.R.U32.HI UR7, URZ, UR15, UR11 ;  /* 0x0000000f3f070299 */ /* 0x000fe2000801160b */
[----:B---3--:R-:W-:Y:S01]  /*3270*/  FSEL R83, R77, -INF , P2 ;  /* 0xff8000004d537808 */ /* 0x008fe20001000000 */
[----:B------:R-:W-:Y:S01]  /*3280*/  UIADD3 UR58, UR53, -0x2, URZ ;  /* 0xfffffffe353a7890 */ /* 0x000fe2000fffe03f */
[----:B------:R-:W-:Y:S01]  /*3290*/  FMNMX.FTZ R64, R85, R64, !PT ;  /* 0x0000004055407209 */ /* 0x000fe20007810000 */
[----:B------:R-:W-:Y:S01]  /*32a0*/  MUFU.TANH R98, R74 ;  /* 0x0000004a00627308 */ /* 0x000fe20000002400 */
[----:B------:R-:W-:Y:S01]  /*32b0*/  ISETP.GT.AND P2, PT, R80, 0x30, PT ;  /* 0x000000305000780c */ /* 0x000fe20003f44270 */
[----:B------:R-:W-:Y:S01]  /*32c0*/  UIADD3 UR10, UR7, UR50, -UR51 ;  /* 0x00000032070a7290 */ /* 0x000fe2000fffe833 */
[----:B-1----:R-:W-:-:S02]  /*32d0*/  FSEL R79, R79, -INF , P1 ;  /* 0xff8000004f4f7808 */ /* 0x002fc40000800000 */
[----:B------:R-:W-:Y:S02]  /*32e0*/  CS2R R118, SRZ ;  /* 0x0000000000767805 */ /* 0x000fe4000001ff00 */
[----:B------:R-:W-:Y:S01]  /*32f0*/  FMNMX.FTZ R64, R83, R64, !PT ;  /* 0x0000004053407209 */ /* 0x000fe20007810000 */
[----:B------:R-:W-:Y:S01]  /*3300*/  UIMAD.WIDE UR10, UR10, 0x66666667, URZ ;  /* 0x666666670a0a78a5 */ /* 0x000fe2000f8e023f */
[----:B------:R-:W-:Y:S01]  /*3310*/  ISETP.GT.AND P1, PT, R80, 0x31, PT ;  /* 0x000000315000780c */ /* 0x000fe20003f24270 */
[----:B------:R4:W1:Y:S01]  /*3320*/  MUFU.TANH R100, R75 ;  /* 0x0000004b00647308 */ /* 0x0008620000002400 */
[----:B--2---:R-:W-:Y:S01]  /*3330*/  FSEL R77, R82, -INF , P2 ;  /* 0xff800000524d7808 */ /* 0x004fe20001000000 */
[----:B------:R-:W-:Y:S01]  /*3340*/  USHF.R.U32.HI UR7, URZ, 0x1f, UR11 ;  /* 0x0000001f3f077899 */ /* 0x000fe2000801160b */
[----:B------:R-:W-:Y:S02]  /*3350*/  FMNMX.FTZ R64, R79, R64, !PT ;  /* 0x000000404f407209 */ /* 0x000fe40007810000 */
[----:B------:R-:W-:-:S02]  /*3360*/  CS2R R116, SRZ ;  /* 0x0000000000747805 */ /* 0x000fc4000001ff00 */
[----:B------:R-:W-:Y:S01]  /*3370*/  ISETP.GT.AND P2, PT, R80, 0x38, PT ;  /* 0x000000385000780c */ /* 0x000fe20003f44270 */
[----:B------:R-:W-:Y:S01]  /*3380*/  ULEA.HI.SX32 UR11, UR11, UR7, 0x1a ;  /* 0x000000070b0b7291 */ /* 0x000fe2000f8fd23f */
[----:B------:R-:W-:Y:S01]  /*3390*/  FMNMX.FTZ R64, R77, R64, !PT ;  /* 0x000000404d407209 */ /* 0x000fe20007810000 */
[----:B------:R2:W3:Y:S01]  /*33a0*/  MUFU.TANH R104, R62 ;  /* 0x0000003e00687308 */ /* 0x0004e20000002400 */
[----:B----4-:R-:W-:Y:S01]  /*33b0*/  FSEL R75, R96, -INF , P1 ;  /* 0xff800000604b7808 */ /* 0x010fe20000800000 */
[----:B------:R-:W-:Y:S01]  /*33c0*/  UISETP.LT.AND UP0, UPT, URZ, UR11, UPT ;  /* 0x0000000b3f00728c */ /* 0x000fe2000bf01270 */
[----:B------:R-:W-:Y:S02]  /*33d0*/  ISETP.GT.AND P1, PT, R80, 0x39, PT ;  /* 0x000000395000780c */ /* 0x000fe40003f24270 */
[----:B------:R-:W-:Y:S02]  /*33e0*/  CS2R R114, SRZ ;  /* 0x0000000000727805 */ /* 0x000fe4000001ff00 */
[----:B0-----:R-:W-:Y:S01]  /*33f0*/  FSEL R74, R86, -INF , P2 ;  /* 0xff800000564a7808 */ /* 0x001fe20001000000 */
[----:B------:R-:W-:Y:S01]  /*3400*/  USEL UR56, URZ, UR11, !UP0 ;  /* 0x0000000b3f387287 */ /* 0x000fe2000c000000 */
[----:B------:R-:W-:Y:S01]  /*3410*/  FMNMX.FTZ R41, R75, R64, !PT ;  /* 0x000000404b297209 */ /* 0x000fe20007810000 */
[----:B------:R0:W-:Y:S01]  /*3420*/  MUFU.TANH R106, R71 ;  /* 0x00000047006a7308 */ /* 0x0001e20000002400 */
[----:B------:R-:W-:Y:S01]  /*3430*/  ISETP.GT.AND P2, PT, R80, 0x40, PT ;  /* 0x000000405000780c */ /* 0x000fe20003f44270 */
[----:B--2---:R-:W-:Y:S01]  /*3440*/  FMUL.FTZ R62, R0, R68 ;  /* 0x00000044003e7220 */ /* 0x004fe20000410000 */
[----:B------:R-:W-:Y:S01]  /*3450*/  R2UR UR14, R2 ;  /* 0x00000000020e72ca */ /* 0x000fe200000e0000 */
[----:B------:R-:W-:Y:S01]  /*3460*/  UISETP.GE.AND UP0, UPT, UR58, UR56, UPT ;  /* 0x000000383a00728c */ /* 0x000fe2000bf06270 */
[----:B------:R-:W-:-:S02]  /*3470*/  CS2R R112, SRZ ;  /* 0x0000000000707805 */ /* 0x000fc4000001ff00 */
[----:B------:R-:W-:Y:S01]  /*3480*/  CS2R R110, SRZ ;  /* 0x00000000006e7805 */ /* 0x000fe2000001ff00 */
[----:B------:R2:W-:Y:S01]  /*3490*/  MUFU.TANH R90, R42 ;  /* 0x0000002a005a7308 */ /* 0x0005e20000002400 */
[----:B0-----:R-:W-:Y:S02]  /*34a0*/  FSEL R71, R84, -INF , P1 ;  /* 0xff80000054477808 */ /* 0x001fe40000800000 */
[----:B------:R-:W-:-:S04]  /*34b0*/  ISETP.GT.AND P1, PT, R80, 0x41, PT ;  /* 0x000000415000780c */ /* 0x000fc80003f24270 */
[----:B-1----:R-:W-:Y:S01]  /*34c0*/  FSEL R69, R100, -INF , P1 ;  /* 0xff80000064457808 */ /* 0x002fe20000800000 */
[----:B------:R-:W0:Y:S01]  /*34d0*/  MUFU.TANH R66, R66 ;  /* 0x0000004200427308 */ /* 0x000e220000002400 */
[----:B--2---:R-:W-:Y:S01]  /*34e0*/  FMNMX.FTZ R42, R74, R41, !PT ;  /* 0x000000294a2a7209 */ /* 0x004fe20007810000 */
[----:B------:R-:W-:Y:S01]  /*34f0*/  UIADD3 UR7, UR14, 0x33440, URZ ;  /* 0x000334400e077890 */ /* 0x000fe2000fffe03f */
[----:B------:R-:W-:Y:S02]  /*3500*/  ISETP.GT.AND P1, PT, R80, 0x49, PT ;  /* 0x000000495000780c */ /* 0x000fe40003f24270 */
[----:B------:R-:W-:Y:S01]  /*3510*/  FMNMX.FTZ R41, R71, R42, !PT ;  /* 0x0000002a47297209 */ /* 0x000fe20007810000 */
[----:B------:R-:W-:Y:S02]  /*3520*/  UPRMT UR7, UR40, 0x654, UR7 ;  /* 0x0000065428077896 */ /* 0x000fe40008000007 */
[----:B------:R1:W-:Y:S07]  /*3530*/  MUFU.TANH R65, R70 ;  /* 0x0000004600417308 */ /* 0x0003ee0000002400 */
[----:B------:R-:W-:Y:S01]  /*3540*/  SYNCS.ARRIVE.TRANS64.RED.A1T0 RZ, [UR7], RZ ;  /* 0x000000ffffff79a7 */ /* 0x000fe20008100407 */
[----:B------:R-:W2:Y:S01]  /*3550*/  MUFU.TANH R67, R67 ;  /* 0x0000004300437308 */ /* 0x000ea20000002400 */
[----:B-1----:R-:W-:-:S02]  /*3560*/  FSEL R70, R98, -INF , P2 ;  /* 0xff80000062467808 */ /* 0x002fc40001000000 */
[----:B------:R-:W-:Y:S02]  /*3570*/  ISETP.GT.AND P2, PT, R80, 0x48, PT ;  /* 0x000000485000780c */ /* 0x000fe40003f44270 */
[----:B------:R-:W-:Y:S02]  /*3580*/  FMNMX.FTZ R42, R70, R41, !PT ;  /* 0x00000029462a7209 */ /* 0x000fe40007810000 */
[----:B---3--:R-:W-:Y:S01]  /*3590*/  FSEL R68, R104, -INF , P2 ;  /* 0xff80000068447808 */ /* 0x008fe20001000000 */
[----:B------:R1:W-:Y:S01]  /*35a0*/  MUFU.TANH R64, R51 ;  /* 0x0000003300407308 */ /* 0x0003e20000002400 */
[----:B------:R-:W-:Y:S02]  /*35b0*/  FMNMX.FTZ R41, R69, R42, !PT ;  /* 0x0000002a45297209 */ /* 0x000fe40007810000 */
[----:B------:R-:W-:Y:S02]  /*35c0*/  ISETP.GT.AND P2, PT, R80, 0x50, PT ;  /* 0x000000505000780c */ /* 0x000fe40003f44270 */
[----:B------:R-:W-:-:S03]  /*35d0*/  FMNMX.FTZ R42, R68, R41, !PT ;  /* 0x00000029442a7209 */ /* 0x000fc60007810000 */
[----:B------:R0:W-:Y:S01]  /*35e0*/  MUFU.TANH R92, R47 ;  /* 0x0000002f005c7308 */ /* 0x0001e20000002400 */
[----:B-1----:R-:W-:Y:S02]  /*35f0*/  FSEL R51, R105, -INF , P1 ;  /* 0xff80000069337808 */ /* 0x002fe40000800000 */
[----:B------:R-:W-:Y:S02]  /*3600*/  ISETP.GT.AND P1, PT, R80, 0x51, PT ;  /* 0x000000515000780c */ /* 0x000fe40003f24270 */
[----:B------:R-:W-:-:S03]  /*3610*/  FMNMX.FTZ R42, R51, R42, !PT ;  /* 0x0000002a332a7209 */ /* 0x000fc60007810000 */
[----:B------:R2:W1:Y:S01]  /*3620*/  MUFU.TANH R94, R43 ;  /* 0x0000002b005e7308 */ /* 0x0004620000002400 */
[----:B0-----:R-:W-:Y:S02]  /*3630*/  FSEL R47, R66, -INF , P2 ;  /* 0xff800000422f7808 */ /* 0x001fe40001000000 */
[----:B------:R-:W-:-:S05]  /*3640*/  ISETP.GT.AND P2, PT, R80, 0x58, PT ;  /* 0x000000585000780c */ /* 0x000fca0003f44270 */
[----:B------:R0:W-:Y:S01]  /*3650*/  MUFU.TANH R82, R50 ;  /* 0x0000003200527308 */ /* 0x0001e20000002400 */
[----:B--2---:R-:W-:Y:S02]  /*3660*/  FSEL R43, R67, -INF , P1 ;  /* 0xff800000432b7808 */ /* 0x004fe40000800000 */
[----:B------:R-:W-:-:S04]  /*3670*/  ISETP.GT.AND P1, PT, R80, 0x59, PT ;  /* 0x000000595000780c */ /* 0x000fc80003f24270 */
[----:B------:R-:W-:Y:S01]  /*3680*/  FSEL R41, R106, -INF , P1 ;  /* 0xff8000006a297808 */ /* 0x000fe20000800000 */
[----:B------:R2:W3:Y:S01]  /*3690*/  MUFU.TANH R88, R46 ;  /* 0x0000002e00587308 */ /* 0x0004e20000002400 */
[----:B0-----:R-:W-:Y:S02]  /*36a0*/  FMNMX.FTZ R50, R47, R42, !PT ;  /* 0x0000002a2f327209 */ /* 0x001fe40007810000 */
[----:B------:R-:W-:Y:S02]  /*36b0*/  FSEL R42, R65, -INF , P2 ;  /* 0xff800000412a7808 */ /* 0x000fe40001000000 */
[C---:B------:R-:W-:Y:S02]  /*36c0*/  ISETP.GT.AND P2, PT, R80.reuse, 0x60, PT ;  /* 0x000000605000780c */ /* 0x040fe40003f44270 */
[----:B------:R-:W-:Y:S01]  /*36d0*/  ISETP.GT.AND P1, PT, R80, 0x61, PT ;  /* 0x000000615000780c */ /* 0x000fe20003f24270 */
[----:B------:R0:W-:Y:S01]  /*36e0*/  MUFU.TANH R96, R26 ;  /* 0x0000001a00607308 */ /* 0x0001e20000002400 */
[----:B--2---:R-:W-:Y:S01]  /*36f0*/  FMUL.FTZ R46, R0, R27 ;  /* 0x0000001b002e7220 */ /* 0x004fe20000410000 */
[----:B------:R-:W-:-:S04]  /*3700*/  FMNMX.FTZ R27, R43, R50, !PT ;  /* 0x000000322b1b7209 */ /* 0x000fc80007810000 */
[----:B------:R-:W-:Y:S02]  /*3710*/  FMNMX.FTZ R50, R42, R27, !PT ;  /* 0x0000001b2a327209 */ /* 0x000fe40007810000 */
[----:B------:R-:W-:Y:S01]  /*3720*/  FSEL R27, R90, -INF , P2 ;  /* 0xff8000005a1b7808 */ /* 0x000fe20001000000 */
[----:B0-----:R-:W-:Y:S01]  /*3730*/  FMUL.FTZ R26, R0, R30 ;  /* 0x0000001e001a7220 */ /* 0x001fe20000410000 */
[----:B------:R-:W-:Y:S01]  /*3740*/  FMNMX.FTZ R50, R41, R50, !PT ;  /* 0x0000003229327209 */ /* 0x000fe20007810000 */
[----:B------:R0:W-:Y:S01]  /*3750*/  MUFU.TANH R86, R55 ;  /* 0x0000003700567308 */ /* 0x0001e20000002400 */
[----:B------:R-:W-:Y:S02]  /*3760*/  ISETP.GT.AND P2, PT, R80, 0x68, PT ;  /* 0x000000685000780c */ /* 0x000fe40003f44270 */
[----:B-1----:R-:W-:Y:S01]  /*3770*/  FSEL R30, R94, -INF , P1 ;  /* 0xff8000005e1e7808 */ /* 0x002fe20000800000 */
[----:B------:R-:W-:Y:S01]  /*3780*/  FMUL.FTZ R94, R0, R36 ;  /* 0x00000024005e7220 */ /* 0x000fe20000410000 */
[----:B------:R-:W-:-:S02]  /*3790*/  FMNMX.FTZ R65, R27, R50, !PT ;  /* 0x000000321b417209 */ /* 0x000fc40007810000 */
[----:B------:R-:W-:Y:S01]  /*37a0*/  ISETP.GT.AND P1, PT, R80, 0x69, PT ;  /* 0x000000695000780c */ /* 0x000fe20003f24270 */
[----:B------:R-:W1:Y:S01]  /*37b0*/  MUFU.TANH R84, R54 ;  /* 0x0000003600547308 */ /* 0x000e620000002400 */
[----:B0-----:R-:W-:Y:S01]  /*37c0*/  FMUL.FTZ R55, R0, R31 ;  /* 0x0000001f00377220 */ /* 0x001fe20000410000 */
[----:B---3--:R-:W-:Y:S02]  /*37d0*/  FSEL R31, R88, -INF , P2 ;  /* 0xff800000581f7808 */ /* 0x008fe40001000000 */
[----:B------:R-:W-:Y:S02]  /*37e0*/  FMNMX.FTZ R50, R30, R65, !PT ;  /* 0x000000411e327209 */ /* 0x000fe40007810000 */
[----:B------:R-:W-:Y:S02]  /*37f0*/  ISETP.GT.AND P2, PT, R80, 0x70, PT ;  /* 0x000000705000780c */ /* 0x000fe40003f44270 */
[----:B------:R0:W2:Y:S01]  /*3800*/  MUFU.TANH R98, R46 ;  /* 0x0000002e00627308 */ /* 0x0000a20000002400 */
[----:B------:R-:W-:-:S02]  /*3810*/  FMNMX.FTZ R65, R31, R50, !PT ;  /* 0x000000321f417209 */ /* 0x000fc40007810000 */
[----:B------:R-:W-:Y:S02]  /*3820*/  FSEL R50, R82, -INF , P2 ;  /* 0xff80000052327808 */ /* 0x000fe40001000000 */
[----:B------:R-:W-:-:S03]  /*3830*/  ISETP.GT.AND P2, PT, R80, 0x78, PT ;  /* 0x000000785000780c */ /* 0x000fc60003f44270 */
[----:B------:R-:W3:Y:S01]  /*3840*/  MUFU.TANH R90, R26 ;  /* 0x0000001a005a7308 */ /* 0x000ee20000002400 */
[----:B0-----:R-:W-:Y:S01]  /*3850*/  FSEL R46, R92, -INF , P1 ;  /* 0xff8000005c2e7808 */ /* 0x001fe20000800000 */
[----:B------:R-:W-:Y:S01]  /*3860*/  FMUL.FTZ R92, R0, R32 ;  /* 0x00000020005c7220 */ /* 0x000fe20000410000 */
[----:B------:R-:W-:Y:S02]  /*3870*/  ISETP.GT.AND P1, PT, R80, 0x71, PT ;  /* 0x000000715000780c */ /* 0x000fe40003f24270 */
[----:B------:R-:W-:Y:S02]  /*3880*/  FMNMX.FTZ R65, R46, R65, !PT ;  /* 0x000000412e417209 */ /* 0x000fe40007810000 */
[----:B------:R-:W-:Y:S01]  /*3890*/  FSEL R54, R64, -INF , P1 ;  /* 0xff80000040367808 */ /* 0x000fe20000800000 */
[----:B------:R0:W4:Y:S01]  /*38a0*/  MUFU.TANH R88, R55 ;  /* 0x0000003700587308 */ /* 0x0001220000002400 */
[----:B------:R-:W-:Y:S02]  /*38b0*/  FMNMX.FTZ R65, R50, R65, !PT ;  /* 0x0000004132417209 */ /* 0x000fe40007810000 */
[----:B------:R-:W-:-:S02]  /*38c0*/  ISETP.GT.AND P1, PT, R80, 0x79, PT ;  /* 0x000000795000780c */ /* 0x000fc40003f24270 */
[----:B-1----:R-:W-:Y:S02]  /*38d0*/  FSEL R66, R84, -INF , P2 ;  /* 0xff80000054427808 */ /* 0x002fe40001000000 */
[----:B------:R-:W-:Y:S01]  /*38e0*/  FMNMX.FTZ R65, R54, R65, !PT ;  /* 0x0000004136417209 */ /* 0x000fe20007810000 */
[----:B------:R1:W5:Y:S01]  /*38f0*/  MUFU.TANH R82, R34 ;  /* 0x0000002200527308 */ /* 0x0003620000002400 */
[----:B------:R-:W-:Y:S02]  /*3900*/  ISETP.GT.AND P2, PT, R80, 0x80, PT ;  /* 0x000000805000780c */ /* 0x000fe40003f44270 */
[----:B0-----:R-:W-:Y:S02]  /*3910*/  FSEL R55, R86, -INF , P1 ;  /* 0xff80000056377808 */ /* 0x001fe40000800000 */
[----:B------:R-:W-:Y:S02]  /*3920*/  FMNMX.FTZ R26, R66, R65, !PT ;  /* 0x00000041421a7209 */ /* 0x000fe40007810000 */
[----:B------:R-:W-:Y:S01]  /*3930*/  ISETP.GT.AND P1, PT, R80, 0x81, PT ;  /* 0x000000815000780c */ /* 0x000fe20003f24270 */
[----:B------:R0:W5:Y:S01]  /*3940*/  MUFU.TANH R84, R35 ;  /* 0x0000002300547308 */ /* 0x0001620000002400 */
[----:B------:R-:W-:Y:S01]  /*3950*/  FSEL R67, R96, -INF , P2 ;  /* 0xff80000060437808 */ /* 0x000fe20001000000 */
[----:B------:R-:W-:Y:S01]  /*3960*/  FMUL.FTZ R96, R0, R44 ;  /* 0x0000002c00607220 */ /* 0x000fe20000410000 */
[----:B------:R-:W-:-:S02]  /*3970*/  FMNMX.FTZ R26, R55, R26, !PT ;  /* 0x0000001a371a7209 */ /* 0x000fc40007810000 */
[----:B------:R-:W-:Y:S02]  /*3980*/  ISETP.GT.AND P2, PT, R80, 0x88, PT ;  /* 0x000000885000780c */ /* 0x000fe40003f44270 */
[----:B--2---:R-:W-:Y:S01]  /*3990*/  FSEL R65, R98, -INF , P1 ;  /* 0xff80000062417808 */ /* 0x004fe20000800000 */
[----:B------:R2:W2:Y:S01]  /*39a0*/  MUFU.TANH R86, R38 ;  /* 0x0000002600567308 */ /* 0x0004a20000002400 */
[----:B-1----:R-:W-:Y:S01]  /*39b0*/  FMNMX.FTZ R34, R67, R26, !PT ;  /* 0x0000001a43227209 */ /* 0x002fe20007810000 */
[----:B------:R-:W-:Y:S01]  /*39c0*/  FMUL.FTZ R26, R0, R39 ;  /* 0x00000027001a7220 */ /* 0x000fe20000410000 */
[----:B------:R-:W-:Y:S01]  /*39d0*/  ISETP.GT.AND P1, PT, R80, 0x89, PT ;  /* 0x000000895000780c */ /* 0x000fe20003f24270 */
[----:B------:R-:W-:Y:S01]  /*39e0*/  FMUL.FTZ R98, R0, R29 ;  /* 0x0000001d00627220 */ /* 0x000fe20000410000 */
[----:B---3--:R-:W-:Y:S02]  /*39f0*/  FSEL R64, R90, -INF , P2 ;  /* 0xff8000005a407808 */ /* 0x008fe40001000000 */
[----:B0-----:R-:W-:Y:S01]  /*3a00*/  FMNMX.FTZ R35, R65, R34, !PT ;  /* 0x0000002241237209 */ /* 0x001fe20007810000 */
[----:B------:R-:W0:Y:S01]  /*3a10*/  MUFU.TANH R26, R26 ;  /* 0x0000001a001a7308 */ /* 0x000e220000002400 */
[----:B------:R-:W-:-:S02]  /*3a20*/  ISETP.GT.AND P2, PT, R80, 0x90, PT ;  /* 0x000000905000780c */ /* 0x000fc40003f44270 */
[----:B----4-:R-:W-:Y:S02]  /*3a30*/  FSEL R39, R88, -INF , P1 ;  /* 0xff80000058277808 */ /* 0x010fe40000800000 */
[----:B------:R-:W-:Y:S02]  /*3a40*/  FMNMX.FTZ R34, R64, R35, !PT ;  /* 0x0000002340227209 */ /* 0x000fe40007810000 */
[----:B------:R-:W-:Y:S01]  /*3a50*/  ISETP.GT.AND P1, PT, R80, 0x91, PT ;  /* 0x000000915000780c */ /* 0x000fe20003f24270 */
[----:B------:R1:W-:Y:S01]  /*3a60*/  MUFU.TANH R100, R45 ;  /* 0x0000002d00647308 */ /* 0x0003e20000002400 */
[----:B-----5:R-:W-:Y:S02]  /*3a70*/  FSEL R35, R82, -INF , P2 ;  /* 0xff80000052237808 */ /* 0x020fe40001000000 */
[----:B--2---:R-:W-:Y:S02]  /*3a80*/  FMNMX.FTZ R38, R39, R34, !PT ;  /* 0x0000002227267209 */ /* 0x004fe40007810000 */
[----:B------:R-:W-:-:S02]  /*3a90*/  ISETP.GT.AND P2, PT, R80, 0x98, PT ;  /* 0x000000985000780c */ /* 0x000fc40003f44270 */
[----:B------:R-:W-:Y:S01]  /*3aa0*/  FSEL R34, R84, -INF , P1 ;  /* 0xff80000054227808 */ /* 0x000fe20000800000 */
[----:B------:R-:W-:Y:S01]  /*3ab0*/  MUFU.TANH R108, R24 ;  /* 0x00000018006c7308 */ /* 0x000fe20000002400 */
[----:B------:R-:W-:Y:S01]  /*3ac0*/  FMNMX.FTZ R105, R35, R38, !PT ;  /* 0x0000002623697209 */ /* 0x000fe20007810000 */
[----:B------:R-:W-:Y:S01]  /*3ad0*/  FMUL.FTZ R84, R0, R33 ;  /* 0x0000002100547220 */ /* 0x000fe20000410000 */
[----:B------:R-:W-:Y:S02]  /*3ae0*/  ISETP.GT.AND P1, PT, R80, 0x99, PT ;  /* 0x000000995000780c */ /* 0x000fe40003f24270 */
[----:B------:R-:W-:Y:S01]  /*3af0*/  FSEL R38, R86, -INF , P2 ;  /* 0xff80000056267808 */ /* 0x000fe20001000000 */
[----:B------:R-:W-:Y:S01]  /*3b00*/  FMUL.FTZ R86, R0, R37 ;  /* 0x0000002500567220 */ /* 0x000fe20000410000 */
[----:B------:R-:W-:Y:S01]  /*3b10*/  FMNMX.FTZ R105, R34, R105, !PT ;  /* 0x0000006922697209 */ /* 0x000fe20007810000 */
[----:B------:R-:W2:Y:S01]  /*3b20*/  MUFU.TANH R3, R3 ;  /* 0x0000000300037308 */ /* 0x000ea20000002400 */
[----:B0-----:R-:W-:-:S02]  /*3b30*/  FSEL R26, R26, -INF , P1 ;  /* 0xff8000001a1a7808 */ /* 0x001fc40000800000 */
[----:B------:R-:W-:-:S04]  /*3b40*/  FMNMX.FTZ R105, R38, R105, !PT ;  /* 0x0000006926697209 */ /* 0x000fc80007810000 */
[----:B------:R-:W-:Y:S01]  /*3b50*/  FMNMX.FTZ R105, R26, R105, !PT ;  /* 0x000000691a697209 */ /* 0x000fe20007810000 */
[----:B------:R-:W0:Y:S04]  /*3b60*/  MUFU.TANH R4, R4 ;  /* 0x0000000400047308 */ /* 0x000e280000002400 */
[----:B------:R-:W3:Y:S04]  /*3b70*/  SHFL.BFLY PT, R44, R105, 0x2, 0x1f ;  /* 0x0c401f00692c7f89 */ /* 0x000ee800000e0000 */
[----:B------:R-:W4:Y:S08]  /*3b80*/  MUFU.TANH R5, R5 ;  /* 0x0000000500057308 */ /* 0x000f300000002400 */
[----:B------:R-:W5:Y:S08]  /*3b90*/  MUFU.TANH R6, R6 ;  /* 0x0000000600067308 */ /* 0x000f700000002400 */
[----:B------:R-:W5:Y:S01]  /*3ba0*/  MUFU.TANH R7, R7 ;  /* 0x0000000700077308 */ /* 0x000f620000002400 */
[----:B---3--:R-:W-:-:S07]  /*3bb0*/  FMNMX.FTZ R44, R105, R44, !PT ;  /* 0x0000002c692c7209 */ /* 0x008fce0007810000 */
[----:B------:R3:W-:Y:S01]  /*3bc0*/  MUFU.TANH R105, R25 ;  /* 0x0000001900697308 */ /* 0x0007e20000002400 */
[----:B-1----:R-:W1:Y:S07]  /*3bd0*/  SHFL.BFLY PT, R45, R44, 0x1, 0x1f ;  /* 0x0c201f002c2d7f89 */ /* 0x002e6e00000e0000 */
[----:B------:R-:W5:Y:S01]  /*3be0*/  MUFU.TANH R8, R8 ;  /* 0x0000000800087308 */ /* 0x000f620000002400 */
[----:B---3--:R-:W-:-:S07]  /*3bf0*/  IMAD.U32 R25, RZ, RZ, UR6 ;  /* 0x00000006ff197e24 */ /* 0x008fce000f8e00ff */
[----:B------:R-:W3:Y:S08]  /*3c00*/  MUFU.TANH R10, R10 ;  /* 0x0000000a000a7308 */ /* 0x000ef00000002400 */
[----:B------:R5:W-:Y:S01]  /*3c10*/  MUFU.TANH R102, R48 ;  /* 0x0000003000667308 */ /* 0x000be20000002400 */
[----:B-1----:R-:W-:-:S04]  /*3c20*/  FMNMX.FTZ R120, R44, R45, !PT ;  /* 0x0000002d2c787209 */ /* 0x002fc80007810000 */
[C---:B------:R-:W-:Y:S01]  /*3c30*/  FSETP.NEU.FTZ.AND P1, PT, R120.reuse, -INF , PT ;  /* 0xff8000007800780b */ /* 0x040fe20003f3d000 */
[----:B------:R-:W-:-:S02]  /*3c40*/  FFMA.FTZ R24, R120, R25, -8 ;  /* 0xc100000078187423 */ /* 0x000fc40000010019 */
[----:B------:R-:W-:Y:S03]  /*3c50*/  MUFU.TANH R9, R9 ;  /* 0x0000000900097308 */ /* 0x000fe60000002400 */
[----:B------:R-:W-:-:S05]  /*3c60*/  FSEL R24, R24, RZ, P1 ;  /* 0x000000ff18187208 */ /* 0x000fca0000800000 */
[----:B------:R-:W-:Y:S01]  /*3c70*/  FFMA.FTZ R32, R95, UR6, -R24 ;  /* 0x000000065f207c23 */ /* 0x000fe20008010818 */
[----:B------:R-:W-:Y:S01]  /*3c80*/  VIADDMNMX R95, R76, R81, R78, PT ;  /* 0x000000514c5f7246 */ /* 0x000fe2000380014e */
[----:B------:R-:W1:Y:S01]  /*3c90*/  MUFU.TANH R11, R11 ;  /* 0x0000000b000b7308 */ /* 0x000e620000002400 */
[----:B------:R-:W-:-:S01]  /*3ca0*/  FFMA.FTZ R87, R87, UR6, -R24 ;  /* 0x0000000657577c23 */ /* 0x000fc20008010818 */
[--C-:B------:R-:W-:Y:S01]  /*3cb0*/  FFMA.FTZ R69, R69, UR6, -R24.reuse ;  /* 0x0000000645457c23 */ /* 0x100fe20008010818 */
[----:B------:R-:W-:Y:S01]  /*3cc0*/  ISETP.GT.AND P1, PT, R95, RZ, PT ;  /* 0x000000ff5f00720c */ /* 0x000fe20003f24270 */
[--C-:B------:R-:W-:Y:S01]  /*3cd0*/  FFMA.FTZ R75, R75, UR6, -R24.reuse ;  /* 0x000000064b4b7c23 */ /* 0x100fe20008010818 */
[----:B------:R-:W-:Y:S01]  /*3ce0*/  ISETP.GT.AND P2, PT, R95, 0x1, PT ;  /* 0x000000015f00780c */ /* 0x000fe20003f44270 */
[--C-:B------:R-:W-:Y:S01]  /*3cf0*/  FFMA.FTZ R71, R71, UR6, -R24.reuse ;  /* 0x0000000647477c23 */ /* 0x100fe20008010818 */
[----:B------:R-:W-:Y:S01]  /*3d00*/  ISETP.GT.AND P3, PT, R95, 0x8, PT ;  /* 0x000000085f00780c */ /* 0x000fe20003f64270 */
[----:B------:R3:W-:Y:S01]  /*3d10*/  MUFU.TANH R104, R49 ;  /* 0x0000003100687308 */ /* 0x0007e20000002400 */
[----:B--2---:R-:W-:Y:S01]  /*3d20*/  FSEL R44, R3, -INF , P1 ;  /* 0xff800000032c7808 */ /* 0x004fe20000800000 */
[--C-:B------:R-:W-:Y:S01]  /*3d30*/  FFMA.FTZ R3, R91, UR6, -R24.reuse ;  /* 0x000000065b037c23 */ /* 0x100fe20008010818 */
[----:B0-----:R-:W-:Y:S01]  /*3d40*/  FSEL R45, R4, -INF , P2 ;  /* 0xff800000042d7808 */ /* 0x001fe20001000000 */
[--C-:B------:R-:W-:Y:S01]  /*3d50*/  FFMA.FTZ R93, R93, UR6, -R24.reuse ;  /* 0x000000065d5d7c23 */ /* 0x100fe20008010818 */
[----:B------:R-:W-:Y:S01]  /*3d60*/  ISETP.GT.AND P1, PT, R95, 0x9, PT ;  /* 0x000000095f00780c */ /* 0x000fe20003f24270 */
[--C-:B------:R-:W-:Y:S01]  /*3d70*/  FFMA.FTZ R25, R103, UR6, -R24.reuse ;  /* 0x0000000667197c23 */ /* 0x100fe20008010818 */
[----:B----4-:R-:W-:Y:S01]  /*3d80*/  FSEL R37, R5, -INF , P3 ;  /* 0xff80000005257808 */ /* 0x010fe20001800000 */
[----:B------:R-:W-:Y:S01]  /*3d90*/  MUFU.TANH R12, R12 ;  /* 0x0000000c000c7308 */ /* 0x000fe20000002400 */
[----:B-----5:R-:W-:Y:S01]  /*3da0*/  FMNMX.FTZ R48, R44, R45, !PT ;  /* 0x0000002d2c307209 */ /* 0x020fe20007810000 */
[--C-:B------:R-:W-:Y:S01]  /*3db0*/  FFMA.FTZ R29, R99, UR6, -R24.reuse ;  /* 0x00000006631d7c23 */ /* 0x100fe20008010818 */
[----:B------:R-:W-:Y:S01]  /*3dc0*/  ISETP.GT.AND P2, PT, R95, 0x10, PT ;  /* 0x000000105f00780c */ /* 0x000fe20003f44270 */
[--C-:B------:R-:W-:Y:S01]  /*3dd0*/  FFMA.FTZ R33, R97, UR6, -R24.reuse ;  /* 0x0000000661217c23 */ /* 0x100fe20008010818 */
[----:B------:R-:W-:Y:S01]  /*3de0*/  FSEL R36, R6, -INF , P1 ;  /* 0xff80000006247808 */ /* 0x000fe20000800000 */
[--C-:B------:R-:W-:Y:S01]  /*3df0*/  FFMA.FTZ R6, R89, UR6, -R24.reuse ;  /* 0x0000000659067c23 */ /* 0x100fe20008010818 */
[----:B------:R-:W-:Y:S01]  /*3e00*/  FMNMX.FTZ R5, R37, R48, !PT ;  /* 0x0000003025057209 */ /* 0x000fe20007810000 */
[----:B------:R-:W0:Y:S01]  /*3e10*/  MUFU.TANH R13, R13 ;  /* 0x0000000d000d7308 */ /* 0x000e220000002400 */
[----:B------:R-:W-:Y:S01]  /*3e20*/  ISETP.GT.AND P1, PT, R95, 0x11, PT ;  /* 0x000000115f00780c */ /* 0x000fe20003f24270 */
[--C-:B------:R-:W-:Y:S01]  /*3e30*/  FFMA.FTZ R42, R42, UR6, -R24.reuse ;  /* 0x000000062a2a7c23 */ /* 0x100fe20008010818 */
[----:B------:R-:W-:Y:S01]  /*3e40*/  FSEL R48, R7, -INF , P2 ;  /* 0xff80000007307808 */ /* 0x000fe20001000000 */
[--C-:B------:R-:W-:Y:S01]  /*3e50*/  FFMA.FTZ R41, R41, UR6, -R24.reuse ;  /* 0x0000000629297c23 */ /* 0x100fe20008010818 */
[----:B------:R-:W-:Y:S01]  /*3e60*/  FMNMX.FTZ R5, R36, R5, !PT ;  /* 0x0000000524057209 */ /* 0x000fe20007810000 */
[--C-:B------:R-:W-:Y:S01]  /*3e70*/  FFMA.FTZ R27, R27, UR6, -R24.reuse ;  /* 0x000000061b1b7c23 */ /* 0x100fe20008010818 */
[----:B---3--:R-:W-:Y:S01]  /*3e80*/  FSEL R49, R8, -INF , P1 ;  /* 0xff80000008317808 */ /* 0x008fe20000800000 */
[----:B------:R2:W-:Y:S01]  /*3e90*/  MUFU.TANH R106, R52 ;  /* 0x00000034006a7308 */ /* 0x0005e20000002400 */
[----:B------:R-:W-:Y:S01]  /*3ea0*/  ISETP.GT.AND P2, PT, R95, 0x18, PT ;  /* 0x000000185f00780c */ /* 0x000fe20003f44270 */
[--C-:B------:R-:W-:Y:S01]  /*3eb0*/  FFMA.FTZ R30, R30, UR6, -R24.reuse ;  /* 0x000000061e1e7c23 */ /* 0x100fe20008010818 */
[----:B------:R-:W-:Y:S01]  /*3ec0*/  FMNMX.FTZ R8, R48, R5, !PT ;  /* 0x0000000530087209 */ /* 0x000fe20007810000 */
[--C-:B------:R-:W-:Y:S01]  /*3ed0*/  FFMA.FTZ R31, R31, UR6, -R24.reuse ;  /* 0x000000061f1f7c23 */ /* 0x100fe20008010818 */
[----:B------:R-:W-:Y:S01]  /*3ee0*/  ISETP.GT.AND P1, PT, R95, 0x19, PT ;  /* 0x000000195f00780c */ /* 0x000fe20003f24270 */
[--C-:B------:R-:W-:Y:S01]  /*3ef0*/  FFMA.FTZ R55, R55, UR6, -R24.reuse ;  /* 0x0000000637377c23 */ /* 0x100fe20008010818 */
[----:B------:R-:W-:Y:S01]  /*3f00*/  FMNMX.FTZ R5, R49, R8, !PT ;  /* 0x0000000831057209 */ /* 0x000fe20007810000 */
[----:B------:R-:W3:Y:S01]  /*3f10*/  MUFU.TANH R14, R14 ;  /* 0x0000000e000e7308 */ /* 0x000ee20000002400 */
[----:B--2---:R-:W-:Y:S01]  /*3f20*/  FSEL R52, R10, -INF , P2 ;  /* 0xff8000000a347808 */ /* 0x004fe20001000000 */
[--C-:B------:R-:W-:Y:S01]  /*3f30*/  FFMA.FTZ R65, R65, UR6, -R24.reuse ;  /* 0x0000000641417c23 */ /* 0x100fe20008010818 */
[----:B------:R-:W-:Y:S01]  /*3f40*/  ISETP.GT.AND P2, PT, R95, 0x20, PT ;  /* 0x000000205f00780c */ /* 0x000fe20003f44270 */
[--C-:B------:R-:W-:Y:S01]  /*3f50*/  FFMA.FTZ R64, R64, UR6, -R24.reuse ;  /* 0x0000000640407c23 */ /* 0x100fe20008010818 */
[----:B------:R-:W-:Y:S01]  /*3f60*/  FMNMX.FTZ R8, R52, R5, !PT ;  /* 0x0000000534087209 */ /* 0x000fe20007810000 */
[--C-:B------:R-:W-:Y:S01]  /*3f70*/  FFMA.FTZ R39, R39, UR6, -R24.reuse ;  /* 0x0000000627277c23 */ /* 0x100fe20008010818 */
[----:B-1----:R-:W-:Y:S01]  /*3f80*/  FSEL R76, R11, -INF , P2 ;  /* 0xff8000000b4c7808 */ /* 0x002fe20001000000 */
[----:B------:R1:W-:Y:S01]  /*3f90*/  MUFU.TANH R107, R53 ;  /* 0x00000035006b7308 */ /* 0x0003e20000002400 */
[----:B------:R-:W-:Y:S01]  /*3fa0*/  ISETP.GT.AND P2, PT, R95, 0x28, PT ;  /* 0x000000285f00780c */ /* 0x000fe20003f44270 */
[--C-:B------:R-:W-:Y:S01]  /*3fb0*/  FFMA.FTZ R11, R83, UR6, -R24.reuse ;  /* 0x00000006530b7c23 */ /* 0x100fe20008010818 */
[----:B------:R-:W-:-:S01]  /*3fc0*/  FFMA.FTZ R35, R35, UR6, -R24 ;  /* 0x0000000623237c23 */ /* 0x000fc20008010818 */
[--C-:B------:R-:W-:Y:S01]  /*3fd0*/  FFMA.FTZ R34, R34, UR6, -R24.reuse ;  /* 0x0000000622227c23 */ /* 0x100fe20008010818 */
[----:B0-----:R-:W-:Y:S01]  /*3fe0*/  FSEL R80, R13, -INF , P2 ;  /* 0xff8000000d507808 */ /* 0x001fe20001000000 */
[----:B------:R-:W-:Y:S01]  /*3ff0*/  FFMA.FTZ R38, R38, UR6, -R24 ;  /* 0x0000000626267c23 */ /* 0x000fe20008010818 */
[----:B------:R-:W-:Y:S01]  /*4000*/  ISETP.GT.AND P2, PT, R95, 0x30, PT ;  /* 0x000000305f00780c */ /* 0x000fe20003f44270 */
[----:B------:R-:W0:Y:S01]  /*4010*/  MUFU.TANH R15, R15 ;  /* 0x0000000f000f7308 */ /* 0x000e220000002400 */
[----:B-1----:R-:W-:-:S02]  /*4020*/  FSEL R53, R9, -INF , P1 ;  /* 0xff80000009357808 */ /* 0x002fc40000800000 */
[----:B------:R-:W-:Y:S02]  /*4030*/  ISETP.GT.AND P1, PT, R95, 0x21, PT ;  /* 0x000000215f00780c */ /* 0x000fe40003f24270 */
[----:B------:R-:W-:Y:S01]  /*4040*/  FMNMX.FTZ R7, R53, R8, !PT ;  /* 0x0000000835077209 */ /* 0x000fe20007810000 */
[--C-:B------:R-:W-:Y:S01]  /*4050*/  FFMA.FTZ R8, R85, UR6, -R24.reuse ;  /* 0x0000000655087c23 */ /* 0x100fe20008010818 */
[----:B------:R-:W-:Y:S01]  /*4060*/  FSEL R78, R12, -INF , P1 ;  /* 0xff8000000c4e7808 */ /* 0x000fe20000800000 */
[----:B------:R-:W1:Y:S01]  /*4070*/  MUFU.TANH R20, R20 ;  /* 0x0000001400147308 */ /* 0x000e620000002400 */
[----:B------:R-:W-:Y:S01]  /*4080*/  FMNMX.FTZ R7, R76, R7, !PT ;  /* 0x000000074c077209 */ /* 0x000fe20007810000 */
[----:B------:R-:W-:Y:S01]  /*4090*/  FFMA.FTZ R85, R43, UR6, -R24 ;  /* 0x000000062b557c23 */ /* 0x000fe20008010818 */
[----:B------:R-:W-:Y:S02]  /*40a0*/  ISETP.GT.AND P1, PT, R95, 0x29, PT ;  /* 0x000000295f00780c */ /* 0x000fe40003f24270 */
[----:B------:R-:W-:-:S02]  /*40b0*/  FMNMX.FTZ R7, R78, R7, !PT ;  /* 0x000000074e077209 */ /* 0x000fc40007810000 */
[----:B---3--:R-:W-:Y:S01]  /*40c0*/  FSEL R81, R14, -INF , P1 ;  /* 0xff8000000e517808 */ /* 0x008fe20000800000 */
[----:B------:R-:W2:Y:S01]  /*40d0*/  MUFU.TANH R72, R72 ;  /* 0x0000004800487308 */ /* 0x000ea20000002400 */
[----:B------:R-:W-:Y:S02]  /*40e0*/  FMNMX.FTZ R10, R80, R7, !PT ;  /* 0x00000007500a7209 */ /* 0x000fe40007810000 */
[----:B------:R-:W-:Y:S02]  /*40f0*/  ISETP.GT.AND P1, PT, R95, 0x31, PT ;  /* 0x000000315f00780c */ /* 0x000fe40003f24270 */
[----:B0-----:R-:W-:Y:S02]  /*4100*/  FSEL R82, R15, -INF , P2 ;  /* 0xff8000000f527808 */ /* 0x001fe40001000000 */
[----:B------:R-:W-:Y:S01]  /*4110*/  FMNMX.FTZ R9, R81, R10, !PT ;  /* 0x0000000a51097209 */ /* 0x000fe20007810000 */
[----:B------:R-:W0:Y:S01]  /*4120*/  MUFU.TANH R21, R21 ;  /* 0x0000001500157308 */ /* 0x000e220000002400 */
[----:B------:R-:W-:Y:S01]  /*4130*/  ISETP.GT.AND P2, PT, R95, 0x38, PT ;  /* 0x000000385f00780c */ /* 0x000fe20003f44270 */
[----:B------:R-:W-:Y:S01]  /*4140*/  FFMA.FTZ R10, R79, UR6, -R24 ;  /* 0x000000064f0a7c23 */ /* 0x000fe20008010818 */
[----:B-1----:R-:W-:-:S02]  /*4150*/  FSEL R83, R20, -INF , P1 ;  /* 0xff80000014537808 */ /* 0x002fc40000800000 */
[----:B------:R-:W-:Y:S02]  /*4160*/  FMNMX.FTZ R12, R82, R9, !PT ;  /* 0x00000009520c7209 */ /* 0x000fe40007810000 */
[----:B------:R-:W-:Y:S01]  /*4170*/  ISETP.GT.AND P1, PT, R95, 0x39, PT ;  /* 0x000000395f00780c */ /* 0x000fe20003f24270 */
[----:B------:R-:W1:Y:S01]  /*4180*/  MUFU.TANH R73, R73 ;  /* 0x0000004900497308 */ /* 0x000e620000002400 */
[----:B--2---:R-:W-:Y:S02]  /*4190*/  FSEL R72, R72, -INF , P2 ;  /* 0xff80000048487808 */ /* 0x004fe40001000000 */
[----:B------:R-:W-:Y:S02]  /*41a0*/  FMNMX.FTZ R9, R83, R12, !PT ;  /* 0x0000000c53097209 */ /* 0x000fe40007810000 */
[----:B------:R-:W-:Y:S02]  /*41b0*/  ISETP.GT.AND P2, PT, R95, 0x40, PT ;  /* 0x000000405f00780c */ /* 0x000fe40003f44270 */
[----:B------:R-:W-:Y:S01]  /*41c0*/  FMNMX.FTZ R12, R72, R9, !PT ;  /* 0x00000009480c7209 */ /* 0x000fe20007810000 */
[----:B------:R-:W-:Y:S01]  /*41d0*/  MUFU.TANH R56, R56 ;  /* 0x0000003800387308 */ /* 0x000fe20000002400 */
[----:B0-----:R-:W-:Y:S01]  /*41e0*/  FSEL R79, R21, -INF , P1 ;  /* 0xff800000154f7808 */ /* 0x001fe20000800000 */
[----:B------:R-:W-:Y:S01]  /*41f0*/  FFMA.FTZ R21, R68, UR6, -R24 ;  /* 0x0000000644157c23 */ /* 0x000fe20008010818 */
[----:B------:R-:W-:-:S02]  /*4200*/  ISETP.GT.AND P1, PT, R95, 0x41, PT ;  /* 0x000000415f00780c */ /* 0x000fc40003f24270 */
[----:B------:R-:W-:-:S03]  /*4210*/  FMNMX.FTZ R12, R79, R12, !PT ;  /* 0x0000000c4f0c7209 */ /* 0x000fc60007810000 */
[----:B------:R-:W0:Y:S01]  /*4220*/  MUFU.TANH R57, R57 ;  /* 0x0000003900397308 */ /* 0x000e220000002400 */
[----:B-1----:R-:W-:Y:S02]  /*4230*/  FSEL R73, R73, -INF , P2 ;  /* 0xff80000049497808 */ /* 0x002fe40001000000 */
[----:B------:R-:W-:Y:S02]  /*4240*/  ISETP.GT.AND P2, PT, R95, 0x48, PT ;  /* 0x000000485f00780c */ /* 0x000fe40003f44270 */
[----:B------:R-:W-:-:S03]  /*4250*/  FMNMX.FTZ R14, R73, R12, !PT ;  /* 0x0000000c490e7209 */ /* 0x000fc60007810000 */
[----:B------:R-:W1:Y:S08]  /*4260*/  MUFU.TANH R58, R58 ;  /* 0x0000003a003a7308 */ /* 0x000e700000002400 */
[----:B------:R-:W2:Y:S01]  /*4270*/  MUFU.TANH R59, R59 ;  /* 0x0000003b003b7308 */ /* 0x000ea20000002400 */
[----:B0-----:R-:W-:Y:S02]  /*4280*/  FSEL R57, R57, -INF , P2 ;  /* 0xff80000039397808 */ /* 0x001fe40001000000 */
[----:B------:R-:W-:-:S05]  /*4290*/  ISETP.GT.AND P2, PT, R95, 0x50, PT ;  /* 0x000000505f00780c */ /* 0x000fca0003f44270 */
[----:B------:R0:W-:Y:S08]  /*42a0*/  MUFU.EX2 R7, R11 ;  /* 0x0000000b00077308 */ /* 0x0001f00000000800 */
[----:B------:R-:W-:Y:S01]  /*42b0*/  MUFU.TANH R60, R60 ;  /* 0x0000003c003c7308 */ /* 0x000fe20000002400 */
[----:B0-----:R-:W-:-:S01]  /*42c0*/  FFMA.FTZ R11, R77, UR6, -R24 ;  /* 0x000000064d0b7c23 */ /* 0x001fc20008010818 */
[----:B------:R-:W-:Y:S01]  /*42d0*/  FSEL R77, R56, -INF , P1 ;  /* 0xff800000384d7808 */ /* 0x000fe20000800000 */
[----:B------:R-:W-:-:S01]  /*42e0*/  FFMA.FTZ R56, R51, UR6, -R24 ;  /* 0x0000000633387c23 */ /* 0x000fc20008010818 */
[----:B------:R-:W-:-:S02]  /*42f0*/  ISETP.GT.AND P1, PT, R95, 0x49, PT ;  /* 0x000000495f00780c */ /* 0x000fc40003f24270 */
[----:B------:R-:W-:Y:S02]  /*4300*/  FMNMX.FTZ R14, R77, R14, !PT ;  /* 0x0000000e4d0e7209 */ /* 0x000fe40007810000 */
[----:B------:R-:W0:Y:S01]  /*4310*/  MUFU.TANH R62, R62 ;  /* 0x0000003e003e7308 */ /* 0x000e220000002400 */
[----:B-1----:R-:W-:Y:S02]  /*4320*/  FSEL R58, R58, -INF , P1 ;  /* 0xff8000003a3a7808 */ /* 0x002fe40000800000 */
[----:B------:R-:W-:Y:S02]  /*4330*/  FMNMX.FTZ R13, R57, R14, !PT ;  /* 0x0000000e390d7209 */ /* 0x000fe40007810000 */
[----:B------:R-:W-:Y:S02]  /*4340*/  ISETP.GT.AND P1, PT, R95, 0x51, PT ;  /* 0x000000515f00780c */ /* 0x000fe40003f24270 */
[----:B--2---:R-:W-:Y:S01]  /*4350*/  FSEL R59, R59, -INF , P2 ;  /* 0xff8000003b3b7808 */ /* 0x004fe20001000000 */
[----:B------:R-:W-:Y:S01]  /*4360*/  MUFU.TANH R61, R61 ;  /* 0x0000003d003d7308 */ /* 0x000fe20000002400 */
[----:B------:R-:W-:Y:S01]  /*4370*/  FMNMX.FTZ R14, R58, R13, !PT ;  /* 0x0000000d3a0e7209 */ /* 0x000fe20007810000 */
[----:B------:R-:W-:Y:S01]  /*4380*/  FFMA.FTZ R13, R70, UR6, -R24 ;  /* 0x00000006460d7c23 */ /* 0x000fe20008010818 */
[----:B------:R-:W-:-:S02]  /*4390*/  ISETP.GT.AND P2, PT, R95, 0x58, PT ;  /* 0x000000585f00780c */ /* 0x000fc40003f44270 */
[----:B------:R-:W-:-:S03]  /*43a0*/  FMNMX.FTZ R20, R59, R14, !PT ;  /* 0x0000000e3b147209 */ /* 0x000fc60007810000 */
[----:B------:R-:W1:Y:S01]  /*43b0*/  MUFU.TANH R63, R63 ;  /* 0x0000003f003f7308 */ /* 0x000e620000002400 */
[----:B0-----:R-:W-:Y:S02]  /*43c0*/  FSEL R89, R62, -INF , P2 ;  /* 0xff8000003e597808 */ /* 0x001fe40001000000 */
[----:B------:R-:W-:-:S05]  /*43d0*/  ISETP.GT.AND P2, PT, R95, 0x60, PT ;  /* 0x000000605f00780c */ /* 0x000fca0003f44270 */
[----:B------:R-:W0:Y:S08]  /*43e0*/  MUFU.TANH R40, R40 ;  /* 0x0000002800287308 */ /* 0x000e300000002400 */
[----:B------:R2:W-:Y:S01]  /*43f0*/  MUFU.EX2 R5, R87 ;  /* 0x0000005700057308 */ /* 0x0005e20000000800 */
[----:B-1----:R-:W-:Y:S02]  /*4400*/  FSEL R91, R63, -INF , P2 ;  /* 0xff8000003f5b7808 */ /* 0x002fe40001000000 */
[----:B------:R-:W-:-:S05]  /*4410*/  ISETP.GT.AND P2, PT, R95, 0x68, PT ;  /* 0x000000685f00780c */ /* 0x000fca0003f44270 */
[----:B------:R-:W1:Y:S01]  /*4420*/  MUFU.TANH R96, R96 ;  /* 0x0000006000607308 */ /* 0x000e620000002400 */
[----:B--2---:R-:W-:Y:S02]  /*4430*/  FSEL R87, R60, -INF , P1 ;  /* 0xff8000003c577808 */ /* 0x004fe40000800000 */
[----:B------:R-:W-:Y:S02]  /*4440*/  ISETP.GT.AND P1, PT, R95, 0x59, PT ;  /* 0x000000595f00780c */ /* 0x000fe40003f24270 */
[----:B------:R-:W-:Y:S02]  /*4450*/  FMNMX.FTZ R20, R87, R20, !PT ;  /* 0x0000001457147209 */ /* 0x000fe40007810000 */
[----:B------:R-:W-:Y:S01]  /*4460*/  FSEL R90, R61, -INF , P1 ;  /* 0xff8000003d5a7808 */ /* 0x000fe20000800000 */
[----:B------:R2:W3:Y:S01]  /*4470*/  MUFU.TANH R109, R28 ;  /* 0x0000001c006d7308 */ /* 0x0004e20000002400 */
[----:B------:R-:W-:Y:S02]  /*4480*/  FMNMX.FTZ R15, R89, R20, !PT ;  /* 0x00000014590f7209 */ /* 0x000fe40007810000 */
[----:B------:R-:W-:-:S02]  /*4490*/  ISETP.GT.AND P1, PT, R95, 0x61, PT ;  /* 0x000000615f00780c */ /* 0x000fc40003f24270 */
[----:B------:R-:W-:Y:S02]  /*44a0*/  FMNMX.FTZ R20, R90, R15, !PT ;  /* 0x0000000f5a147209 */ /* 0x000fe40007810000 */
[----:B0-----:R-:W-:Y:S01]  /*44b0*/  FSEL R88, R40, -INF , P1 ;  /* 0xff80000028587808 */ /* 0x001fe20000800000 */
[----:B------:R-:W0:Y:S01]  /*44c0*/  MUFU.TANH R98, R98 ;  /* 0x0000006200627308 */ /* 0x000e220000002400 */
[----:B------:R-:W-:Y:S01]  /*44d0*/  FMNMX.FTZ R15, R91, R20, !PT ;  /* 0x000000145b0f7209 */ /* 0x000fe20007810000 */
[----:B--2---:R-:W-:Y:S01]  /*44e0*/  FFMA.FTZ R28, R101, UR6, -R24 ;  /* 0x00000006651c7c23 */ /* 0x004fe20008010818 */
[C---:B------:R-:W-:Y:S02]  /*44f0*/  ISETP.GT.AND P1, PT, R95.reuse, 0x69, PT ;  /* 0x000000695f00780c */ /* 0x040fe40003f24270 */
[----:B-1----:R-:W-:Y:S02]  /*4500*/  FSEL R62, R96, -INF , P2 ;  /* 0xff800000603e7808 */ /* 0x002fe40001000000 */
[----:B------:R-:W-:Y:S01]  /*4510*/  FMNMX.FTZ R15, R88, R15, !PT ;  /* 0x0000000f580f7209 */ /* 0x000fe20007810000 */
[----:B------:R-:W-:Y:S01]  /*4520*/  MUFU.TANH R92, R92 ;  /* 0x0000005c005c7308 */ /* 0x000fe20000002400 */
[----:B------:R-:W-:-:S02]  /*4530*/  ISETP.GT.AND P2, PT, R95, 0x70, PT ;  /* 0x000000705f00780c */ /* 0x000fc40003f44270 */
[----:B------:R-:W-:Y:S02]  /*4540*/  FSEL R60, R100, -INF , P1 ;  /* 0xff800000643c7808 */ /* 0x000fe40000800000 */
[----:B------:R-:W-:Y:S02]  /*4550*/  CS2R R100, SRZ ;  /* 0x0000000000647805 */ /* 0x000fe4000001ff00 */
[----:B------:R-:W-:Y:S02]  /*4560*/  FMNMX.FTZ R15, R62, R15, !PT ;  /* 0x0000000f3e0f7209 */ /* 0x000fe40007810000 */
[----:B------:R-:W-:Y:S01]  /*4570*/  ISETP.GT.AND P1, PT, R95, 0x71, PT ;  /* 0x000000715f00780c */ /* 0x000fe20003f24270 */
[----:B------:R1:W-:Y:S01]  /*4580*/  MUFU.EX2 R20, R69 ;  /* 0x0000004500147308 */ /* 0x0003e20000000800 */
[----:B------:R-:W-:Y:S02]  /*4590*/  FSEL R61, R102, -INF , P2 ;  /* 0xff800000663d7808 */ /* 0x000fe40001000000 */
[----:B------:R-:W-:-:S02]  /*45a0*/  CS2R R102, SRZ ;  /* 0x0000000000667805 */ /* 0x000fc4000001ff00 */
[----:B------:R-:W-:Y:S01]  /*45b0*/  FMNMX.FTZ R40, R60, R15, !PT ;  /* 0x0000000f3c287209 */ /* 0x000fe20007810000 */
[----:B------:R-:W-:Y:S01]  /*45c0*/  FFMA.FTZ R15, R47, UR6, -R24 ;  /* 0x000000062f0f7c23 */ /* 0x000fe20008010818 */
[----:B------:R-:W-:Y:S02]  /*45d0*/  ISETP.GT.AND P2, PT, R95, 0x78, PT ;  /* 0x000000785f00780c */ /* 0x000fe40003f44270 */
[----:B------:R-:W-:Y:S01]  /*45e0*/  FSEL R63, R104, -INF , P1 ;  /* 0xff800000683f7808 */ /* 0x000fe20000800000 */
[----:B------:R-:W2:Y:S01]  /*45f0*/  MUFU.TANH R84, R84 ;  /* 0x0000005400547308 */ /* 0x000ea20000002400 */
[----:B------:R-:W-:Y:S02]  /*4600*/  FMNMX.FTZ R40, R61, R40, !PT ;  /* 0x000000283d287209 */ /* 0x000fe40007810000 */
[----:B------:R-:W-:Y:S02]  /*4610*/  ISETP.GT.AND P1, PT, R95, 0x79, PT ;  /* 0x000000795f00780c */ /* 0x000fe40003f24270 */
[----:B------:R-:W-:-:S02]  /*4620*/  FSEL R51, R106, -INF , P2 ;  /* 0xff8000006a337808 */ /* 0x000fc40001000000 */
[----:B------:R-:W-:Y:S01]  /*4630*/  FMNMX.FTZ R40, R63, R40, !PT ;  /* 0x000000283f287209 */ /* 0x000fe20007810000 */
[----:B------:R4:W-:Y:S01]  /*4640*/  MUFU.EX2 R9, R11 ;  /* 0x0000000b00097308 */ /* 0x0009e20000000800 */
[----:B------:R-:W-:Y:S02]  /*4650*/  ISETP.GT.AND P2, PT, R95, 0x80, PT ;  /* 0x000000805f00780c */ /* 0x000fe40003f44270 */
[----:B------:R-:W-:Y:S02]  /*4660*/  FSEL R68, R107, -INF , P1 ;  /* 0xff8000006b447808 */ /* 0x000fe40000800000 */
[----:B------:R-:W-:Y:S02]  /*4670*/  CS2R R106, SRZ ;  /* 0x00000000006a7805 */ /* 0x000fe4000001ff00 */
[----:B------:R-:W-:Y:S02]  /*4680*/  FMNMX.FTZ R47, R51, R40, !PT ;  /* 0x00000028332f7209 */ /* 0x000fe40007810000 */
[----:B------:R-:W-:Y:S01]  /*4690*/  ISETP.GT.AND P1, PT, R95, 0x81, PT ;  /* 0x000000815f00780c */ /* 0x000fe20003f24270 */
[----:B------:R-:W5:Y:S01]  /*46a0*/  MUFU.TANH R94, R94 ;  /* 0x0000005e005e7308 */ /* 0x000f620000002400 */
[----:B-1----:R-:W-:Y:S01]  /*46b0*/  FSEL R69, R108, -INF , P2 ;  /* 0xff8000006c457808 */ /* 0x002fe20001000000 */
[----:B----4-:R-:W-:Y:S01]  /*46c0*/  FFMA.FTZ R11, R74, UR6, -R24 ;  /* 0x000000064a0b7c23 */ /* 0x010fe20008010818 */
[----:B------:R-:W-:-:S02]  /*46d0*/  FMNMX.FTZ R40, R68, R47, !PT ;  /* 0x0000002f44287209 */ /* 0x000fc40007810000 */
[----:B------:R-:W-:Y:S02]  /*46e0*/  ISETP.GT.AND P2, PT, R95, 0x88, PT ;  /* 0x000000885f00780c */ /* 0x000fe40003f44270 */
[----:B------:R-:W-:Y:S01]  /*46f0*/  FSEL R47, R105, -INF , P1 ;  /* 0xff800000692f7808 */ /* 0x000fe20000800000 */
[----:B------:R-:W1:Y:S01]  /*4700*/  MUFU.TANH R86, R86 ;  /* 0x0000005600567308 */ /* 0x000e620000002400 */
[----:B------:R-:W-:Y:S02]  /*4710*/  FMNMX.FTZ R70, R69, R40, !PT ;  /* 0x0000002845467209 */ /* 0x000fe40007810000 */
[----:B------:R-:W-:Y:S02]  /*4720*/  CS2R R104, SRZ ;  /* 0x0000000000687805 */ /* 0x000fe4000001ff00 */
[----:B------:R-:W-:Y:S02]  /*4730*/  ISETP.GT.AND P1, PT, R95, 0x89, PT ;  /* 0x000000895f00780c */ /* 0x000fe40003f24270 */
[----:B---3--:R-:W-:-:S02]  /*4740*/  FSEL R43, R109, -INF , P2 ;  /* 0xff8000006d2b7808 */ /* 0x008fc40001000000 */
[----:B------:R-:W-:Y:S02]  /*4750*/  CS2R R108, SRZ ;  /* 0x00000000006c7805 */ /* 0x000fe4000001ff00 */
[----:B------:R-:W-:Y:S01]  /*4760*/  FMNMX.FTZ R74, R47, R70, !PT ;  /* 0x000000462f4a7209 */ /* 0x000fe20007810000 */
[----:B------:R3:W-:Y:S01]  /*4770*/  MUFU.EX2 R12, R75 ;  /* 0x0000004b000c7308 */ /* 0x0007e20000000800 */
[C---:B------:R-:W-:Y:S02]  /*4780*/  ISETP.GT.AND P2, PT, R95.reuse, 0x90, PT ;  /* 0x000000905f00780c */ /* 0x040fe40003f44270 */
[----:B0-----:R-:W-:Y:S02]  /*4790*/  FSEL R70, R98, -INF , P1 ;  /* 0xff80000062467808 */ /* 0x001fe40000800000 */
[----:B------:R-:W-:Y:S02]  /*47a0*/  CS2R R98, SRZ ;  /* 0x0000000000627805 */ /* 0x000fe4000001ff00 */
[----:B------:R-:W-:Y:S01]  /*47b0*/  ISETP.GT.AND P1, PT, R95, 0x91, PT ;  /* 0x000000915f00780c */ /* 0x000fe20003f24270 */
[----:B------:R0:W-:Y:S01]  /*47c0*/  MUFU.EX2 R14, R71 ;  /* 0x00000047000e7308 */ /* 0x0001e20000000800 */
[----:B---3--:R-:W-:-:S02]  /*47d0*/  FMNMX.FTZ R75, R43, R74, !PT ;  /* 0x0000004a2b4b7209 */ /* 0x008fc40007810000 */
[----:B--2---:R-:W-:Y:S02]  /*47e0*/  FSEL R74, R84, -INF , P1 ;  /* 0xff800000544a7808 */ /* 0x004fe40000800000 */
[----:B------:R-:W-:-:S03]  /*47f0*/  ISETP.GT.AND P1, PT, R95, 0x99, PT ;  /* 0x000000995f00780c */ /* 0x000fc60003f24270 */
[----:B------:R5:W-:Y:S01]  /*4800*/  MUFU.EX2 R40, R85 ;  /* 0x0000005500287308 */ /* 0x000be20000000800 */
[----:B0-----:R-:W-:Y:S02]  /*4810*/  FSEL R71, R92, -INF , P2 ;  /* 0xff8000005c477808 */ /* 0x001fe40001000000 */
[----:B------:R-:W-:Y:S02]  /*4820*/  FMNMX.FTZ R92, R70, R75, !PT ;  /* 0x0000004b465c7209 */ /* 0x000fe40007810000 */
[----:B------:R-:W-:Y:S02]  /*4830*/  ISETP.GT.AND P2, PT, R95, 0x98, PT ;  /* 0x000000985f00780c */ /* 0x000fe40003f44270 */
[----:B------:R-:W-:Y:S01]  /*4840*/  FMNMX.FTZ R75, R71, R92, !PT ;  /* 0x0000005c474b7209 */ /* 0x000fe20007810000 */
[----:B------:R0:W-:Y:S01]  /*4850*/  MUFU.EX2 R4, R93 ;  /* 0x0000005d00047308 */ /* 0x0001e20000000800 */
[----:B-----5:R-:W-:Y:S02]  /*4860*/  FSEL R85, R94, -INF , P2 ;  /* 0xff8000005e557808 */ /* 0x020fe40001000000 */
[----:B------:R-:W-:-:S02]  /*4870*/  FMNMX.FTZ R84, R74, R75, !PT ;  /* 0x0000004b4a547209 */ /* 0x000fc40007810000 */
[----:B-1----:R-:W-:Y:S02]  /*4880*/  FSEL R86, R86, -INF , P1 ;  /* 0xff80000056567808 */ /* 0x002fe40000800000 */
[----:B------:R-:W-:Y:S01]  /*4890*/  FMNMX.FTZ R75, R85, R84, !PT ;  /* 0x00000054554b7209 */ /* 0x000fe20007810000 */
[----:B------:R-:W-:-:S01]  /*48a0*/  FFMA.FTZ R84, R46, UR6, -R24 ;  /* 0x000000062e547c23 */ /* 0x000fc20008010818 */
[--C-:B------:R-:W-:Y:S01]  /*48b0*/  FFMA.FTZ R46, R50, UR6, -R24.reuse ;  /* 0x00000006322e7c23 */ /* 0x100fe20008010818 */
[----:B------:R-:W-:-:S01]  /*48c0*/  FFMA.FTZ R50, R66, UR6, -R24 ;  /* 0x0000000642327c23 */ /* 0x000fc20008010818 */
[----:B------:R-:W-:Y:S01]  /*48d0*/  FMNMX.FTZ R92, R86, R75, !PT ;  /* 0x0000004b565c7209 */ /* 0x000fe20007810000 */
[----:B------:R-:W-:-:S01]  /*48e0*/  FFMA.FTZ R75, R54, UR6, -R24 ;  /* 0x00000006364b7c23 */ /* 0x000fc20008010818 */
[--C-:B------:R-:W-:Y:S01]  /*48f0*/  FFMA.FTZ R54, R67, UR6, -R24.reuse ;  /* 0x0000000643367c23 */ /* 0x100fe20008010818 */
[----:B------:R-:W-:Y:S01]  /*4900*/  MUFU.EX2 R25, R25 ;  /* 0x0000001900197308 */ /* 0x000fe20000000800 */
[----:B------:R-:W-:-:S01]  /*4910*/  FFMA.FTZ R24, R26, UR6, -R24 ;  /* 0x000000061a187c23 */ /* 0x000fc20008010818 */
[----:B0-----:R-:W0:Y:S06]  /*4920*/  SHFL.BFLY PT, R93, R92, 0x2, 0x1f ;  /* 0x0c401f005c5d7f89 */ /* 0x001e2c00000e0000 */
[----:B------:R-:W1:Y:S08]  /*4930*/  MUFU.EX2 R28, R28 ;  /* 0x0000001c001c7308 */ /* 0x000e700000000800 */
[----:B------:R-:W-:Y:S08]  /*4940*/  MUFU.EX2 R29, R29 ;  /* 0x0000001d001d7308 */ /* 0x000ff00000000800 */
[----:B------:R-:W2:Y:S01]  /*4950*/  MUFU.EX2 R32, R32 ;  /* 0x0000002000207308 */ /* 0x000ea20000000800 */
[----:B-1----:R-:W-:-:S01]  /*4960*/  FADD.FTZ R96, R25, R28 ;  /* 0x0000001c19607221 */ /* 0x002fc20000010000 */
[----:B0-----:R-:W-:-:S05]  /*4970*/  FMNMX.FTZ R93, R92, R93, !PT ;  /* 0x0000005d5c5d7209 */ /* 0x001fca0007810000 */
[----:B------:R-:W0:Y:S01]  /*4980*/  SHFL.BFLY PT, R66, R93, 0x1, 0x1f ;  /* 0x0c201f005d427f89 */ /* 0x000e2200000e0000 */
[----:B------:R-:W-:Y:S08]  /*4990*/  MUFU.EX2 R33, R33 ;  /* 0x0000002100217308 */ /* 0x000ff00000000800 */
[----:B------:R-:W-:Y:S01]  /*49a0*/  MUFU.EX2 R3, R3 ;  /* 0x0000000300037308 */ /* 0x000fe20000000800 */
[----:B--2---:R-:W-:-:S04]  /*49b0*/  F2FP.SATFINITE.E4M3.F32.PACK_AB_MERGE_C R217, R32, R29, RZ ;  /* 0x0000001d20d9723e */ /* 0x004fc800048070ff */
[----:B------:R-:W-:-:S03]  /*49c0*/  F2FP.SATFINITE.E4M3.F32.PACK_AB_MERGE_C R217, R28, R25, R217 ;  /* 0x000000191cd9723e */ /* 0x000fc600048070d9 */
[----:B------:R-:W1:Y:S01]  /*49d0*/  MUFU.EX2 R6, R6 ;  /* 0x0000000600067308 */ /* 0x000e620000000800 */
[----:B0-----:R-:W-:Y:S01]  /*49e0*/  FMNMX.FTZ R121, R93, R66, !PT ;  /* 0x000000425d797209 */ /* 0x001fe20007810000 */
[----:B------:R-:W-:-:S06]  /*49f0*/  IMAD.U32 R66, RZ, RZ, UR6 ;  /* 0x00000006ff427e24 */ /* 0x000fcc000f8e00ff */
[----:B------:R-:W-:Y:S01]  /*4a00*/  MUFU.EX2 R8, R8 ;  /* 0x0000000800087308 */ /* 0x000fe20000000800 */
[C---:B------:R-:W-:Y:S01]  /*4a10*/  FSETP.NEU.FTZ.AND P1, PT, R121.reuse, -INF , PT ;  /* 0xff8000007900780b */ /* 0x040fe20003f3d000 */
[----:B------:R-:W-:-:S05]  /*4a20*/  FFMA.FTZ R66, R121, R66, -8 ;  /* 0xc100000079427423 */ /* 0x000fca0000010042 */
[----:B------:R-:W-:Y:S01]  /*4a30*/  FSEL R66, R66, RZ, P1 ;  /* 0x000000ff42427208 */ /* 0x000fe20000800000 */
[----:B------:R-:W0:Y:S01]  /*4a40*/  MUFU.EX2 R10, R10 ;  /* 0x0000000a000a7308 */ /* 0x000e220000000800 */
[----:B-1----:R-:W-:Y:S02]  /*4a50*/  F2FP.SATFINITE.E4M3.F32.PACK_AB_MERGE_C R219, R6, R3, RZ ;  /* 0x0000000306db723e */ /* 0x002fe400048070ff */
        /* <DEDUP_REMOVED lines=27> */
[--C-:B------:R-:W-:Y:S01]  /*4c10*/  FFMA.FTZ R89, R89, UR6, -R66.reuse ;  /* 0x0000000659597c23 */ /* 0x100fe20008010842 */
[----:B------:R-:W-:-:S01]  /*4c20*/  FFMA.FTZ R90, R90, UR6, -R66 ;  /* 0x000000065a5a7c23 */ /* 0x000fc20008010842 */
[----:B------:R-:W-:Y:S01]  /*4c30*/  FFMA.FTZ R91, R91, UR6, -R66 ;  /* 0x000000065b5b7c23 */ /* 0x000fe20008010842 */
[----:B0-----:R-:W-:Y:S01]  /*4c40*/  F2FP.SATFINITE.E4M3.F32.PACK_AB_MERGE_C R213, R10, R7, RZ ;  /* 0x000000070ad5723e */ /* 0x001fe200048070ff */
[----:B------:R-:W0:Y:S01]  /*4c50*/  MUFU.EX2 R92, R92 ;  /* 0x0000005c005c7308 */ /* 0x000e220000000800 */
[----:B-1----:R-:W-:-:S01]  /*4c60*/  FADD.FTZ R94, R44, R45 ;  /* 0x0000002d2c5e7221 */ /* 0x002fc20000010000 */
[--C-:B------:R-:W-:Y:S01]  /*4c70*/  FFMA.FTZ R88, R88, UR6, -R66.reuse ;  /* 0x0000000658587c23 */ /* 0x100fe20008010842 */
[----:B------:R-:W-:-:S01]  /*4c80*/  FFMA.FTZ R62, R62, UR6, -R66 ;  /* 0x000000063e3e7c23 */ /* 0x000fc20008010842 */
[--C-:B------:R-:W-:Y:S01]  /*4c90*/  FFMA.FTZ R61, R61, UR6, -R66.reuse ;  /* 0x000000063d3d7c23 */ /* 0x100fe20008010842 */
[----:B------:R-:W-:-:S01]  /*4ca0*/  FFMA.FTZ R63, R63, UR6, -R66 ;  /* 0x000000063f3f7c23 */ /* 0x000fc20008010842 */
[----:B------:R-:W-:Y:S01]  /*4cb0*/  FFMA.FTZ R51, R51, UR6, -R66 ;  /* 0x0000000633337c23 */ /* 0x000fe20008010842 */
[----:B------:R-:W-:Y:S01]  /*4cc0*/  F2FP.SATFINITE.E4M3.F32.PACK_AB_MERGE_C R219, R4, R33, R219 ;  /* 0x0000002104db723e */ /* 0x000fe200048070db */
[----:B------:R-:W1:Y:S01]  /*4cd0*/  MUFU.EX2 R36, R36 ;  /* 0x0000002400247308 */ /* 0x000e620000000800 */
[----:B--2---:R-:W-:-:S01]  /*4ce0*/  FADD.FTZ R59, R67, R94 ;  /* 0x0000005e433b7221 */ /* 0x004fc20000010000 */
[--C-:B------:R-:W-:Y:S01]  /*4cf0*/  FFMA.FTZ R68, R68, UR6, -R66.reuse ;  /* 0x0000000644447c23 */ /* 0x100fe20008010842 */
[----:B------:R-:W-:-:S01]  /*4d00*/  FFMA.FTZ R69, R69, UR6, -R66 ;  /* 0x0000000645457c23 */ /* 0x000fc20008010842 */
[----:B------:R-:W-:Y:S01]  /*4d10*/  F2FP.SATFINITE.E4M3.F32.PACK_AB_MERGE_C R213, R8, R5, R213 ;  /* 0x0000000508d5723e */ /* 0x000fe200048070d5 */
        /* <DEDUP_REMOVED lines=9> */
[----:B------:R-:W-:-:S02]  /*4db0*/  F2FP.SATFINITE.E4M3.F32.PACK_AB_MERGE_C R216, R92, R67, RZ ;  /* 0x000000435cd8723e */ /* 0x000fc400048070ff */
[----:B------:R-:W-:Y:S01]  /*4dc0*/  MUFU.EX2 R93, R78 ;  /* 0x0000004e005d7308 */ /* 0x000fe20000000800 */
[----:B-1----:R-:W-:-:S01]  /*4dd0*/  FADD.FTZ R2, R36, R59 ;  /* 0x0000003b24027221 */ /* 0x002fc20000010000 */
[----:B------:R-:W-:Y:S02]  /*4de0*/  F2FP.SATFINITE.E4M3.F32.PACK_AB_MERGE_C R216, R45, R44, R216 ;  /* 0x0000002c2dd8723e */ /* 0x000fe400048070d8 */
[----:B------:R-:W-:-:S04]  /*4df0*/  CS2R R44, SRZ ;  /* 0x00000000002c7805 */ /* 0x000fc8000001ff00 */
[----:B------:R0:W-:Y:S01]  /*4e00*/  MUFU.EX2 R78, R77 ;  /* 0x0000004d004e7308 */ /* 0x0001e20000000800 */
[----:B--2---:R-:W-:-:S07]  /*4e10*/  FADD.FTZ R59, R37, R2 ;  /* 0x00000002253b7221 */ /* 0x004fce0000010000 */
[----:B------:R-:W1:Y:S01]  /*4e20*/  MUFU.EX2 R52, R52 ;  /* 0x0000003400347308 */ /* 0x000e620000000800 */
[----:B0-----:R-:W-:-:S01]  /*4e30*/  FADD.FTZ R77, R29, R96 ;  /* 0x000000601d4d7221 */ /* 0x001fc20000010000 */
[----:B------:R-:W-:-:S03]  /*4e40*/  CS2R R96, SRZ ;  /* 0x0000000000607805 */ /* 0x000fc6000001ff00 */
[----:B------:R-:W-:-:S03]  /*4e50*/  FADD.FTZ R94, R32, R77 ;  /* 0x0000004d205e7221 */ /* 0x000fc60000010000 */
[----:B------:R-:W0:Y:S01]  /*4e60*/  MUFU.EX2 R53, R53 ;  /* 0x0000003500357308 */ /* 0x000e220000000800 */
[----:B------:R-:W-:-:S04]  /*4e70*/  FADD.FTZ R77, R33, R94 ;  /* 0x0000005e214d7221 */ /* 0x000fc80000010000 */
[----:B------:R-:W-:-:S03]  /*4e80*/  FADD.FTZ R94, R4, R77 ;  /* 0x0000004d045e7221 */ /* 0x000fc60000010000 */
[----:B------:R-:W2:Y:S01]  /*4e90*/  MUFU.EX2 R76, R76 ;  /* 0x0000004c004c7308 */ /* 0x000ea20000000800 */
[----:B------:R-:W-:-:S01]  /*4ea0*/  FADD.FTZ R77, R3, R94 ;  /* 0x0000005e034d7221 */ /* 0x000fc20000010000 */
[----:B-1----:R-:W-:Y:S01]  /*4eb0*/  FADD.FTZ R2, R52, R59 ;  /* 0x0000003b34027221 */ /* 0x002fe20000010000 */
[----:B------:R-:W-:Y:S02]  /*4ec0*/  CS2R R94, SRZ ;  /* 0x00000000005e7805 */ /* 0x000fe4000001ff00 */
[----:B------:R-:W-:-:S03]  /*4ed0*/  FADD.FTZ R26, R6, R77 ;  /* 0x0000004d061a7221 */ /* 0x000fc60000010000 */
[----:B------:R-:W1:Y:S01]  /*4ee0*/  MUFU.EX2 R80, R80 ;  /* 0x0000005000507308 */ /* 0x000e620000000800 */
[----:B0-----:R-:W-:-:S01]  /*4ef0*/  FADD.FTZ R77, R53, R2 ;  /* 0x00000002354d7221 */ /* 0x001fc20000010000 */
[----:B------:R-:W-:Y:S02]  /*4f00*/  F2FP.SATFINITE.E4M3.F32.PACK_AB_MERGE_C R218, R53, R52, RZ ;  /* 0x0000003435da723e */ /* 0x000fe400048070ff */
[----:B------:R-:W-:Y:S02]  /*4f10*/  CS2R R52, SRZ ;  /* 0x0000000000347805 */ /* 0x000fe4000001ff00 */
[----:B------:R-:W-:Y:S02]  /*4f20*/  F2FP.SATFINITE.E4M3.F32.PACK_AB_MERGE_C R218, R37, R36, R218 ;  /* 0x0000002425da723e */ /* 0x000fe400048070da */
[----:B------:R-:W-:Y:S01]  /*4f30*/  CS2R R36, SRZ ;  /* 0x0000000000247805 */ /* 0x000fe2000001ff00 */
[----:B------:R-:W0:Y:S01]  /*4f40*/  MUFU.EX2 R81, R81 ;  /* 0x0000005100517308 */ /* 0x000e220000000800 */
[----:B--2---:R-:W-:-:S04]  /*4f50*/  FADD.FTZ R2, R76, R77 ;  /* 0x0000004d4c027221 */ /* 0x004fc80000010000 */
[----:B------:R-:W-:-:S03]  /*4f60*/  FADD.FTZ R77, R93, R2 ;  /* 0x000000025d4d7221 */ /* 0x000fc60000010000 */
[----:B------:R2:W-:Y:S01]  /*4f70*/  MUFU.EX2 R82, R87 ;  /* 0x0000005700527308 */ /* 0x0005e20000000800 */
[----:B-1----:R-:W-:-:S07]  /*4f80*/  FADD.FTZ R2, R80, R77 ;  /* 0x0000004d50027221 */ /* 0x002fce0000010000 */
[----:B------:R-:W1:Y:S01]  /*4f90*/  MUFU.EX2 R48, R48 ;  /* 0x0000003000307308 */ /* 0x000e620000000800 */
[----:B--2---:R-:W-:-:S01]  /*4fa0*/  FADD.FTZ R87, R5, R26 ;  /* 0x0000001a05577221 */ /* 0x004fc20000010000 */
[C---:B0-----:R-:W-:Y:S01]  /*4fb0*/  FADD.FTZ R77, R81.reuse, R2 ;  /* 0x00000002514d7221 */ /* 0x041fe20000010000 */
[----:B------:R-:W-:Y:S02]  /*4fc0*/  F2FP.SATFINITE.E4M3.F32.PACK_AB_MERGE_C R212, R81, R80, RZ ;  /* 0x0000005051d4723e */ /* 0x000fe400048070ff */
[----:B------:R-:W-:Y:S01]  /*4fd0*/  CS2R R80, SRZ ;  /* 0x0000000000507805 */ /* 0x000fe2000001ff00 */
[----:B------:R-:W-:-:S01]  /*4fe0*/  FADD.FTZ R26, R8, R87 ;  /* 0x00000057081a7221 */ /* 0x000fc20000010000 */
[----:B------:R-:W-:Y:S01]  /*4ff0*/  F2FP.SATFINITE.E4M3.F32.PACK_AB_MERGE_C R212, R93, R76, R212 ;  /* 0x0000004c5dd4723e */ /* 0x000fe200048070d4 */
[----:B------:R-:W0:Y:S02]  /*5000*/  MUFU.EX2 R83, R83 ;  /* 0x0000005300537308 */ /* 0x000e240000000800 */
[----:B------:R-:W-:-:S01]  /*5010*/  FADD.FTZ R87, R7, R26 ;  /* 0x0000001a07577221 */ /* 0x000fc20000010000 */
[----:B------:R-:W-:-:S03]  /*5020*/  CS2R R92, SRZ ;  /* 0x00000000005c7805 */ /* 0x000fc6000001ff00 */
[----:B------:R-:W-:Y:S02]  /*5030*/  FADD.FTZ R26, R10, R87 ;  /* 0x000000570a1a7221 */ /* 0x000fe40000010000 */
[----:B------:R-:W-:Y:S02]  /*5040*/  MUFU.EX2 R11, R11 ;  /* 0x0000000b000b7308 */ /* 0x000fe40000000800 */
[----:B------:R-:W-:-:S01]  /*5050*/  FADD.FTZ R87, R9, R26 ;  /* 0x0000001a09577221 */ /* 0x000fc20000010000 */
[----:B-1----:R-:W-:-:S05]  /*5060*/  FADD.FTZ R26, R48, R77 ;  /* 0x0000004d301a7221 */ /* 0x002fca0000010000 */
[----:B------:R-:W1:Y:S01]  /*5070*/  MUFU.EX2 R72, R72 ;  /* 0x0000004800487308 */ /* 0x000e620000000800 */
[----:B0-----:R-:W-:-:S07]  /*5080*/  FADD.FTZ R77, R83, R26 ;  /* 0x0000001a534d7221 */ /* 0x001fce0000010000 */
[----:B------:R-:W0:Y:S08]  /*5090*/  MUFU.EX2 R79, R79 ;  /* 0x0000004f004f7308 */ /* 0x000e300000000800 */
[----:B------:R-:W-:Y:S01]  /*50a0*/  MUFU.EX2 R13, R13 ;  /* 0x0000000d000d7308 */ /* 0x000fe20000000800 */
[----:B-1----:R-:W-:-:S01]  /*50b0*/  FADD.FTZ R26, R72, R77 ;  /* 0x0000004d481a7221 */ /* 0x002fc20000010000 */
[----:B------:R-:W-:-:S06]  /*50c0*/  CS2R R76, SRZ ;  /* 0x00000000004c7805 */ /* 0x000fcc000001ff00 */
[----:B------:R-:W1:Y:S01]  /*50d0*/  MUFU.EX2 R73, R73 ;  /* 0x0000004900497308 */ /* 0x000e620000000800 */
[----:B0-----:R-:W-:-:S01]  /*50e0*/  FADD.FTZ R26, R79, R26 ;  /* 0x0000001a4f1a7221 */ /* 0x001fc20000010000 */
[----:B------:R-:W-:-:S04]  /*50f0*/  F2FP.SATFINITE.E4M3.F32.PACK_AB_MERGE_C R72, R79, R72, RZ ;  /* 0x000000484f48723e */ /* 0x000fc800048070ff */
[----:B------:R-:W-:Y:S02]  /*5100*/  F2FP.SATFINITE.E4M3.F32.PACK_AB_MERGE_C R214, R83, R48, R72 ;  /* 0x0000003053d6723e */ /* 0x000fe40004807048 */
[----:B------:R0:W-:Y:S08]  /*5110*/  MUFU.EX2 R59, R60 ;  /* 0x0000003c003b7308 */ /* 0x0001f00000000800 */
[----:B------:R-:W2:Y:S01]  /*5120*/  MUFU.EX2 R21, R21 ;  /* 0x0000001500157308 */ /* 0x000ea20000000800 */
[----:B0-----:R-:W-:-:S01]  /*5130*/  FADD.FTZ R60, R12, R87 ;  /* 0x000000570c3c7221 */ /* 0x001fc20000010000 */
[----:B-1----:R-:W-:-:S03]  /*5140*/  FADD.FTZ R3, R73, R26 ;  /* 0x0000001a49037221 */ /* 0x002fc60000010000 */
[----:B------:R-:W-:Y:S01]  /*5150*/  FADD.FTZ R87, R11, R60 ;  /* 0x0000003c0b577221 */ /* 0x000fe20000010000 */
[----:B------:R-:W-:-:S01]  /*5160*/  FADD.FTZ R6, R78, R3 ;  /* 0x000000034e067221 */ /* 0x000fc20000010000 */
[C---:B------:R-:W-:Y:S01]  /*5170*/  F2FP.SATFINITE.E4M3.F32.PACK_AB_MERGE_C R11, R14.reuse, R11, RZ ;  /* 0x0000000b0e0b723e */ /* 0x040fe200048070ff */
[----:B------:R-:W0:Y:S01]  /*5180*/  MUFU.EX2 R57, R57 ;  /* 0x0000003900397308 */ /* 0x000e220000000800 */
[----:B------:R-:W-:-:S01]  /*5190*/  FADD.FTZ R32, R14, R87 ;  /* 0x000000570e207221 */ /* 0x000fc20000010000 */
[----:B------:R-:W-:Y:S02]  /*51a0*/  CS2R R86, SRZ ;  /* 0x0000000000567805 */ /* 0x000fe4000001ff00 */
[----:B------:R-:W-:Y:S01]  /*51b0*/  F2FP.SATFINITE.E4M3.F32.PACK_AB_MERGE_C R215, R12, R9, R11 ;  /* 0x000000090cd7723e */ /* 0x000fe2000480700b */
[----:B------:R-:W-:Y:S01]  /*51c0*/  FADD.FTZ R29, R13, R32 ;  /* 0x000000200d1d7221 */ /* 0x000fe20000010000 */
[----:B------:R-:W-:Y:S02]  /*51d0*/  CS2R R32, SRZ ;  /* 0x0000000000207805 */ /* 0x000fe4000001ff00 */
[----:B------:R-:W1:Y:S01]  /*51e0*/  MUFU.EX2 R56, R56 ;  /* 0x0000003800387308 */ /* 0x000e620000000800 */
[----:B------:R-:W-:-:S04]  /*51f0*/  FADD.FTZ R26, R20, R29 ;  /* 0x0000001d141a7221 */ /* 0x000fc80000010000 */
[----:B--2---:R-:W-:-:S03]  /*5200*/  FADD.FTZ R29, R21, R26 ;  /* 0x0000001a151d7221 */ /* 0x004fc60000010000 */
[----:B------:R-:W2:Y:S01]  /*5210*/  MUFU.EX2 R58, R58 ;  /* 0x0000003a003a7308 */ /* 0x000ea20000000800 */
[----:B0-----:R-:W-:-:S07]  /*5220*/  FADD.FTZ R3, R57, R6 ;  /* 0x0000000639037221 */ /* 0x001fce0000010000 */
[----:B------:R-:W0:Y:S01]  /*5230*/  MUFU.EX2 R15, R15 ;  /* 0x0000000f000f7308 */ /* 0x000e220000000800 */
[----:B-1----:R-:W-:-:S01]  /*5240*/  FADD.FTZ R26, R56, R29 ;  /* 0x0000001d381a7221 */ /* 0x002fc20000010000 */
[----:B------:R-:W-:Y:S02]  /*5250*/  F2FP.SATFINITE.E4M3.F32.PACK_AB_MERGE_C R21, R56, R21, RZ ;  /* 0x000000153815723e */ /* 0x000fe400048070ff */
[----:B------:R-:W-:Y:S02]  /*5260*/  CS2R R28, SRZ ;  /* 0x00000000001c7805 */ /* 0x000fe4000001ff00 */
[----:B------:R-:W-:Y:S02]  /*5270*/  F2FP.SATFINITE.E4M3.F32.PACK_AB_MERGE_C R209, R20, R13, R21 ;  /* 0x0000000d14d1723e */ /* 0x000fe40004807015 */
[----:B------:R-:W1:Y:S01]  /*5280*/  MUFU.EX2 R49, R49 ;  /* 0x0000003100317308 */ /* 0x000e620000000800 */
[----:B--2---:R-:W-:-:S01]  /*5290*/  FADD.FTZ R10, R58, R3 ;  /* 0x000000033a0a7221 */ /* 0x004fc20000010000 */
[----:B------:R-:W-:-:S04]  /*52a0*/  F2FP.SATFINITE.E4M3.F32.PACK_AB_MERGE_C R57, R58, R57, RZ ;  /* 0x000000393a39723e */ /* 0x000fc800048070ff */
[----:B------:R-:W-:Y:S02]  /*52b0*/  F2FP.SATFINITE.E4M3.F32.PACK_AB_MERGE_C R208, R78, R73, R57 ;  /* 0x000000494ed0723e */ /* 0x000fe40004807039 */
[----:B------:R-:W-:Y:S01]  /*52c0*/  CS2R R78, SRZ ;  /* 0x00000000004e7805 */ /* 0x000fe2000001ff00 */
[----:B------:R-:W2:Y:S01]  /*52d0*/  MUFU.EX2 R42, R42 ;  /* 0x0000002a002a7308 */ /* 0x000ea20000000800 */
[----:B0-----:R-:W-:-:S01]  /*52e0*/  FADD.FTZ R7, R15, R26 ;  /* 0x0000001a0f077221 */ /* 0x001fc20000010000 */
[----:B------:R-:W-:Y:S02]  /*52f0*/  CS2R R72, SRZ ;  /* 0x0000000000487805 */ /* 0x000fe4000001ff00 */
[----:B------:R-:W-:Y:S01]  /*5300*/  CS2R R56, SRZ ;  /* 0x0000000000387805 */ /* 0x000fe2000001ff00 */
[----:B------:R-:W-:-:S03]  /*5310*/  FADD.FTZ R7, R40, R7 ;  /* 0x0000000728077221 */ /* 0x000fc60000010000 */
[----:B------:R-:W0:Y:S01]  /*5320*/  MUFU.EX2 R89, R89 ;  /* 0x0000005900597308 */ /* 0x000e220000000800 */
[----:B-1----:R-:W-:-:S04]  /*5330*/  FADD.FTZ R3, R49, R10 ;  /* 0x0000000a31037221 */ /* 0x002fc80000010000 */
[----:B------:R-:W-:-:S03]  /*5340*/  FADD.FTZ R10, R82, R3 ;  /* 0x00000003520a7221 */ /* 0x000fc60000010000 */
        /* <DEDUP_REMOVED lines=8> */
[----:B------:R-:W-:Y:S01]  /*53d0*/  CS2R R40, SRZ ;  /* 0x0000000000287805 */ /* 0x000fe2000001ff00 */
        /* <DEDUP_REMOVED lines=32> */
[----:B------:R1:W3:Y:S01]  /*55e0*/  MUFU.EX2 R2, R63 ;  /* 0x0000003f00027308 */ /* 0x0002e20000000800 */
[----:B--2---:R-:W-:-:S07]  /*55f0*/  FADD.FTZ R3, R61, R4 ;  /* 0x000000043d037221 */ /* 0x004fce0000010000 */
[----:B------:R-:W2:Y:S01]  /*5600*/  MUFU.EX2 R50, R50 ;  /* 0x0000003200327308 */ /* 0x000ea20000000800 */
[----:B0-----:R-:W-:-:S01]  /*5610*/  FADD.FTZ R5, R75, R8 ;  /* 0x000000084b057221 */ /* 0x001fc20000010000 */
[----:B-1----:R-:W-:-:S06]  /*5620*/  CS2R R62, SRZ ;  /* 0x00000000003e7805 */ /* 0x002fcc000001ff00 */
[----:B------:R-:W0:Y:S01]  /*5630*/  MUFU.EX2 R51, R51 ;  /* 0x0000003300337308 */ /* 0x000e220000000800 */
[----:B---3--:R-:W-:-:S07]  /*5640*/  FADD.FTZ R4, R2, R3 ;  /* 0x0000000302047221 */ /* 0x008fce0000010000 */
        /* <DEDUP_REMOVED lines=16> */
[----:B------:R0:W3:Y:S01]  /*5750*/  MUFU.EX2 R6, R47 ;  /* 0x0000002f00067308 */ /* 0x0000e20000000800 */
[----:B-1----:R-:W-:-:S07]  /*5760*/  FADD.FTZ R3, R69, R68 ;  /* 0x0000004445037221 */ /* 0x002fce0000010000 */
[----:B------:R-:W1:Y:S01]  /*5770*/  MUFU.EX2 R64, R64 ;  /* 0x0000004000407308 */ /* 0x000e620000000800 */
[----:B--2---:R-:W-:-:S01]  /*5780*/  FADD.FTZ R5, R65, R4 ;  /* 0x0000000441057221 */ /* 0x004fc20000010000 */
[----:B0-----:R-:W-:-:S06]  /*5790*/  CS2R R46, SRZ ;  /* 0x00000000002e7805 */ /* 0x001fcc000001ff00 */
[----:B------:R-:W0:Y:S01]  /*57a0*/  MUFU.EX2 R43, R43 ;  /* 0x0000002b002b7308 */ /* 0x000e220000000800 */
[----:B---3--:R-:W-:-:S07]  /*57b0*/  FADD.FTZ R4, R6, R3 ;  /* 0x0000000306047221 */ /* 0x008fce0000010000 */
[----:B------:R-:W2:Y:S01]  /*57c0*/  MUFU.EX2 R39, R39 ;  /* 0x0000002700277308 */ /* 0x000ea20000000800 */
[----:B-1----:R-:W-:-:S07]  /*57d0*/  FADD.FTZ R8, R64, R5 ;  /* 0x0000000540087221 */ /* 0x002fce0000010000 */
[----:B------:R-:W1:Y:S01]  /*57e0*/  MUFU.EX2 R70, R70 ;  /* 0x0000004600467308 */ /* 0x000e620000000800 */
[----:B0-----:R-:W-:-:S07]  /*57f0*/  FADD.FTZ R5, R43, R4 ;  /* 0x000000042b057221 */ /* 0x001fce0000010000 */
[----:B------:R-:W0:Y:S01]  /*5800*/  MUFU.EX2 R35, R35 ;  /* 0x0000002300237308 */ /* 0x000e220000000800 */
[----:B--2---:R-:W-:-:S01]  /*5810*/  FADD.FTZ R8, R39, R8 ;  /* 0x0000000827087221 */ /* 0x004fc20000010000 */
[----:B------:R-:W-:-:S04]  /*5820*/  F2FP.SATFINITE.E4M3.F32.PACK_AB_MERGE_C R64, R39, R64, RZ ;  /* 0x000000402740723e */ /* 0x000fc800048070ff */
[----:B------:R-:W-:Y:S02]  /*5830*/  F2FP.SATFINITE.E4M3.F32.PACK_AB_MERGE_C R201, R65, R54, R64 ;  /* 0x0000003641c9723e */ /* 0x000fe40004807040 */
[----:B------:R-:W-:Y:S01]  /*5840*/  CS2R R64, SRZ ;  /* 0x0000000000407805 */ /* 0x000fe2000001ff00 */
[----:B------:R-:W2:Y:S01]  /*5850*/  MUFU.EX2 R71, R71 ;  /* 0x0000004700477308 */ /* 0x000ea20000000800 */
[C---:B-1----:R-:W-:Y:S01]  /*5860*/  F2FP.SATFINITE.E4M3.F32.PACK_AB_MERGE_C R43, R70.reuse, R43, RZ ;  /* 0x0000002b462b723e */ /* 0x042fe200048070ff */
[----:B------:R-:W-:Y:S01]  /*5870*/  FADD.FTZ R70, R70, R5 ;  /* 0x0000000546467221 */ /* 0x000fe20000010000 */
[----:B------:R-:W-:Y:S02]  /*5880*/  CS2R R54, SRZ ;  /* 0x0000000000367805 */ /* 0x000fe4000001ff00 */
[----:B------:R-:W-:Y:S02]  /*5890*/  F2FP.SATFINITE.E4M3.F32.PACK_AB_MERGE_C R200, R6, R69, R43 ;  /* 0x0000004506c8723e */ /* 0x000fe4000480702b */
[----:B------:R-:W-:-:S02]  /*58a0*/  CS2R R68, SRZ ;  /* 0x0000000000447805 */ /* 0x000fc4000001ff00 */
[----:B------:R-:W-:Y:S01]  /*58b0*/  CS2R R42, SRZ ;  /* 0x00000000002a7805 */ /* 0x000fe2000001ff00 */
[----:B------:R-:W1:Y:S01]  /*58c0*/  MUFU.EX2 R34, R34 ;  /* 0x0000002200227308 */ /* 0x000e620000000800 */
[----:B0-----:R-:W-:-:S07]  /*58d0*/  FADD.FTZ R7, R35, R8 ;  /* 0x0000000823077221 */ /* 0x001fce0000010000 */
[----:B------:R-:W0:Y:S01]  /*58e0*/  MUFU.EX2 R74, R74 ;  /* 0x0000004a004a7308 */ /* 0x000e220000000800 */
[----:B--2---:R-:W-:-:S07]  /*58f0*/  FADD.FTZ R5, R71, R70 ;  /* 0x0000004647057221 */ /* 0x004fce0000010000 */
[----:B------:R-:W-:Y:S01]  /*5900*/  MUFU.EX2 R38, R38 ;  /* 0x0000002600267308 */ /* 0x000fe20000000800 */
[----:B-1----:R-:W-:-:S07]  /*5910*/  FADD.FTZ R7, R34, R7 ;  /* 0x0000000722077221 */ /* 0x002fce0000010000 */
[----:B------:R1:W2:Y:S01]  /*5920*/  MUFU.EX2 R3, R24 ;  /* 0x0000001800037308 */ /* 0x0002a20000000800 */
[----:B0-----:R-:W-:-:S07]  /*5930*/  FADD.FTZ R2, R74, R5 ;  /* 0x000000054a027221 */ /* 0x001fce0000010000 */
[----:B------:R-:W-:Y:S01]  /*5940*/  MUFU.EX2 R85, R85 ;  /* 0x0000005500557308 */ /* 0x000fe20000000800 */
[----:B-1----:R-:W-:-:S07]  /*5950*/  CS2R R24, SRZ ;  /* 0x0000000000187805 */ /* 0x002fce000001ff00 */
[----:B------:R-:W0:Y:S01]  /*5960*/  MUFU.EX2 R66, R66 ;  /* 0x0000004200427308 */ /* 0x000e220000000800 */
[----:B--2---:R-:W-:Y:S01]  /*5970*/  F2FP.SATFINITE.E4M3.F32.PACK_AB_MERGE_C R5, R3, R38, RZ ;  /* 0x000000260305723e */ /* 0x004fe200048070ff */
[----:B------:R-:W-:-:S03]  /*5980*/  FADD.FTZ R38, R38, R7 ;  /* 0x0000000726267221 */ /* 0x000fc60000010000 */
[----:B------:R-:W-:Y:S02]  /*5990*/  F2FP.SATFINITE.E4M3.F32.PACK_AB_MERGE_C R203, R34, R35, R5 ;  /* 0x0000002322cb723e */ /* 0x000fe40004807005 */
[----:B------:R-:W-:Y:S02]  /*59a0*/  CS2R R34, SRZ ;  /* 0x0000000000227805 */ /* 0x000fe4000001ff00 */
[----:B0-----:R-:W-:Y:S01]  /*59b0*/  F2FP.SATFINITE.E4M3.F32.PACK_AB_MERGE_C R4, R66, R85, RZ ;  /* 0x000000554204723e */ /* 0x001fe200048070ff */
[----:B------:R-:W-:-:S01]  /*59c0*/  FADD.FTZ R85, R85, R2 ;  /* 0x0000000255557221 */ /* 0x000fc20000010000 */
[----:B------:R-:W-:Y:S01]  /*59d0*/  FADD.FTZ R2, R3, R38 ;  /* 0x0000002603027221 */ /* 0x000fe20000010000 */
[----:B------:R-:W-:Y:S02]  /*59e0*/  CS2R R38, SRZ ;  /* 0x0000000000267805 */ /* 0x000fe4000001ff00 */
[----:B------:R-:W-:Y:S01]  /*59f0*/  F2FP.SATFINITE.E4M3.F32.PACK_AB_MERGE_C R202, R74, R71, R4 ;  /* 0x000000474aca723e */ /* 0x000fe20004807004 */
[----:B------:R-:W-:-:S01]  /*5a00*/  FADD.FTZ R3, R66, R85 ;  /* 0x0000005542037221 */ /* 0x000fc20000010000 */
[----:B------:R-:W-:-:S02]  /*5a10*/  CS2R R84, SRZ ;  /* 0x0000000000547805 */ /* 0x000fc4000001ff00 */
        /* <DEDUP_REMOVED lines=9> */
[----:B------:R-:W-:-:S06]  /*5ab0*/  ULDC UR53, c[0x0][0x988] ;  /* 0x0002620000357ab9 */ /* 0x000fcc0000000800 */
.L_x_6061:
[----:B------:R-:W-:Y:S01]  /*5ac0*/  ISETP.NE.AND P2, PT, RZ, UR43, PT ;  /* 0x0000002bff007c0c */ /* 0x000fe2000bf45270 */
[----:B------:R-:W-:-:S04]  /*5ad0*/  UISETP.NE.AND UP0, UPT, UR57, 0x1, UPT ;  /* 0x000000013900788c */ /* 0x000fc8000bf05270 */
[----:B------:R-:W-:-:S04]  /*5ae0*/  USEL UR45, URZ, 0x1, UP0 ;  /* 0x000000013f2d7887 */ /* 0x000fc80008000000 */
[----:B------:R-:W-:-:S04]  /*5af0*/  ULOP3.LUT UR45, UR59, UR45, URZ, 0x3c, !UPT ;  /* 0x0000002d3b2d7292 */ /* 0x000fc8000f8e3c3f */
[----:B------:R-:W-:Y:S08]  /*5b00*/  @P2 BRA `(.L_x_6051) ;  /* 0x0000000000382947 */ /* 0x000ff00003800000 */
[----:B------:R-:W-:Y:S05]  /*5b10*/  @!P0 BRA `(.L_x_6052) ;  /* 0x0000000000048947 */ /* 0x000fea0003800000 */
[----:B------:R-:W-:Y:S01]  /*5b20*/  BPT.TRAP 0x1 ;  /* 0x000000040000795c */ /* 0x000fe20000300000 */
.L_x_6052:
        /* <DEDUP_REMOVED lines=9> */
.L_x_6053:
[----:B-1----:R-:W-:Y:S05]  /*5bc0*/  @P1 BRA `(.L_x_6051) ;  /* 0x0000000000081947 */ /* 0x002fea0003800000 */
[----:B------:R-:W1:Y:S02]  /*5bd0*/  SYNCS.PHASECHK.TRANS64.TRYWAIT P1, [UR6+0x33430], R6 ;  /* 0x03343006ff0075a7 */ /* 0x000e640008020146 */
[----:B-1----:R-:W-:Y:S05]  /*5be0*/  @!P1 BRA `(.L_x_6054) ;  /* 0x00000130008c9947 */ /* 0x002fea0003800000 */
.L_x_6051:
        /* <DEDUP_REMOVED lines=191> */
.L_x_6056:
[----:B------:R-:W-:Y:S01]  /*67e0*/  ULEA UR6, UR57, UR41, 0x3 ;  /* 0x0000002939067291 */ /* 0x000fe2000f8e183f */
[----:B------:R-:W-:-:S05]  /*67f0*/  IMAD.U32 R6, RZ, RZ, UR59 ;  /* 0x0000003bff067e24 */ /* 0x000fca000f8e00ff */
[----:B------:R-:W-:-:S04]  /*6800*/  SHF.L.U32 R6, R6, 0x1f, RZ ;  /* 0x0000001f06067819 */ /* 0x000fc800000006ff */
[----:B------:R0:W1:Y:S01]  /*6810*/  SYNCS.PHASECHK.TRANS64.TRYWAIT P1, [UR6+0x33450], R6 ;  /* 0x03345006ff0075a7 */ /* 0x0000620008020146 */
[----:B------:R-:W-:Y:S05]  /*6820*/  @!P0 BRA `(.L_x_6057) ;  /* 0x0000000000048947 */ /* 0x000fea0003800000 */
[----:B------:R-:W-:Y:S01]  /*6830*/  BPT.TRAP 0x1 ;  /* 0x000000040000795c */ /* 0x000fe20000300000 */
.L_x_6057:
[----:B-1----:R-:W-:Y:S05]  /*6840*/  @P1 BRA `(.L_x_6055) ;  /* 0x0000000000081947 */ /* 0x002fea0003800000 */
[----:B------:R-:W1:Y:S02]  /*6850*/  SYNCS.PHASECHK.TRANS64.TRYWAIT P1, [UR6+0x33450], R6 ;  /* 0x03345006ff0075a7 */ /* 0x000e640008020146 */
[----:B-1----:R-:W-:Y:S05]  /*6860*/  @!P1 BRA `(.L_x_6058) ;  /* 0x0000012400849947 */ /* 0x002fea0003800000 */
.L_x_6055:
        /* <DEDUP_REMOVED lines=36> */
.L_x_6059:
        /* <DEDUP_REMOVED lines=13> */
[----:B0-----:R-:W-:Y:S01]  /*6b80*/  FMUL.FTZ R6, R0, R184 ;  /* 0x000000b800067220 */ /* 0x001fe20000410000 */
[----:B------:R-:W-:-:S02]  /*6b90*/  IMAD.MOV.U32 R160, RZ, RZ, -0x2 ;  /* 0xfffffffeffa07424 */ /* 0x000fc400078e00ff */
[C---:B------:R-:W-:Y:S01]  /*6ba0*/  FMUL.FTZ R14, R0.reuse, R192 ;  /* 0x000000c0000e7220 */ /* 0x040fe20000410000 */
[C---:B------:R-:W-:Y:S01]  /*6bb0*/  FMUL.FTZ R192, R0.reuse, R161 ;  /* 0x000000a100c07220 */ /* 0x040fe20000410000 */
[----:B------:R-:W-:Y:S01]  /*6bc0*/  FMUL.FTZ R7, R0, R185 ;  /* 0x000000b900077220 */ /* 0x000fe20000410000 */
[----:B------:R-:W-:Y:S01]  /*6bd0*/  IMAD.U32 R161, RZ, RZ, UR51 ;  /* 0x00000033ffa17e24 */ /* 0x000fe2000f8e00ff */
[----:B------:R-:W0:Y:S01]  /*6be0*/  MUFU.TANH R6, R6 ;  /* 0x0000000600067308 */ /* 0x000e220000002400 */
[----:B------:R-:W-:Y:S01]  /*6bf0*/  @P1 IMAD.HI.U32 R158, R156, UR6, RZ ;  /* 0x000000069c9e1c27 */ /* 0x000fe2000f8e00ff */
[----:B------:R-:W-:-:S03]  /*6c00*/  @UP0 ULDC UR6, c[0x0][0x450] ;  /* 0x0001140000060ab9 */ /* 0x000fc60000000800 */
[C---:B------:R-:W-:Y:S01]  /*6c10*/  FMUL.FTZ R10, R0.reuse, R188 ;  /* 0x000000bc000a7220 */ /* 0x040fe20000410000 */
[C---:B------:R-:W-:Y:S01]  /*6c20*/  FMUL.FTZ R12, R0.reuse, R190 ;  /* 0x000000be000c7220 */ /* 0x040fe20000410000 */
[C---:B------:R-:W-:Y:S01]  /*6c30*/  FMUL.FTZ R190, R0.reuse, R157 ;  /* 0x0000009d00be7220 */ /* 0x040fe20000410000 */
[----:B------:R-:W-:Y:S01]  /*6c40*/  @P2 SHF.R.U32.HI R156, RZ, UR6, R158 ;  /* 0x00000006ff9c2c19 */ /* 0x000fe2000801169e */
[C---:B------:R-:W-:Y:S01]  /*6c50*/  FMUL.FTZ R158, R0.reuse, R163 ;  /* 0x000000a3009e7220 */ /* 0x040fe20000410000 */
[----:B------:R-:W-:Y:S01]  /*6c60*/  UMOV UR6, 0x1 ;  /* 0x0000000100067882 */ /* 0x000fe20000000000 */
[----:B------:R-:W1:Y:S01]  /*6c70*/  MUFU.TANH R7, R7 ;  /* 0x0000000700077308 */ /* 0x000e620000002400 */
[----:B------:R-:W-:Y:S01]  /*6c80*/  UIMAD UR6, UR58, -0xa0, UR6 ;  /* 0xffffff603a0678a4 */ /* 0x000fe2000f8e0206 */
[----:B------:R-:W2:Y:S01]  /*6c90*/  SHFL.IDX PT, R163, R156, RZ, 0x1c1f ;  /* 0x001c1fff9ca37589 */ /* 0x000ea200000e0000 */
[C---:B------:R-:W-:Y:S01]  /*6ca0*/  FMUL.FTZ R157, R0.reuse, R162 ;  /* 0x000000a2009d7220 */ /* 0x040fe20000410000 */
[C---:B------:R-:W-:Y:S01]  /*6cb0*/  FMUL.FTZ R188, R0.reuse, R177 ;  /* 0x000000b100bc7220 */ /* 0x040fe20000410000 */
[C---:B------:R-:W-:Y:S01]  /*6cc0*/  FMUL.FTZ R177, R0.reuse, R178 ;  /* 0x000000b200b17220 */ /* 0x040fe20000410000 */
[C---:B------:R-:W-:Y:S01]  /*6cd0*/  FMUL.FTZ R178, R0.reuse, R179 ;  /* 0x000000b300b27220 */ /* 0x040fe20000410000 */
[----:B------:R-:W-:Y:S01]  /*6ce0*/  IMAD R160, R17, R160, UR6 ;  /* 0x0000000611a07e24 */ /* 0x000fe2000f8e02a0 */
[----:B------:R-:W3:Y:S01]  /*6cf0*/  MUFU.TANH R10, R10 ;  /* 0x0000000a000a7308 */ /* 0x000ee20000002400 */
[C---:B------:R-:W-:Y:S01]  /*6d00*/  FMUL.FTZ R179, R0.reuse, R180 ;  /* 0x000000b400b37220 */ /* 0x040fe20000410000 */
[C---:B------:R-:W-:Y:S01]  /*6d10*/  FMUL.FTZ R180, R0.reuse, R181 ;  /* 0x000000b500b47220 */ /* 0x040fe20000410000 */
[C---:B------:R-:W-:Y:S01]  /*6d20*/  FMUL.FTZ R184, R0.reuse, R196 ;  /* 0x000000c400b87220 */ /* 0x040fe20000410000 */
[----:B------:R-:W-:Y:S01]  /*6d30*/  IADD3 R160, -R161, UR50, R160 ;  /* 0x00000032a1a07c10 */ /* 0x000fe2000fffe1a0 */
        /* <DEDUP_REMOVED lines=13> */
[----:B--2---:R-:W-:-:S02]  /*6e10*/  IMAD.IADD R162, R160, 0x1, R163 ;  /* 0x00000001a0a27824 */ /* 0x004fc400078e02a3 */
[C---:B------:R-:W-:Y:S01]  /*6e20*/  FMUL.FTZ R164, R0.reuse, R165 ;  /* 0x000000a500a47220 */ /* 0x040fe20000410000 */
[C---:B------:R-:W-:Y:S01]  /*6e30*/  FMUL.FTZ R165, R0.reuse, R136 ;  /* 0x0000008800a57220 */ /* 0x040fe20000410000 */
[C---:B------:R-:W-:Y:S01]  /*6e40*/  FMUL.FTZ R169, R0.reuse, R169 ;  /* 0x000000a900a97220 */ /* 0x040fe20000410000 */
[----:B------:R-:W-:Y:S01]  /*6e50*/  FMUL.FTZ R172, R0, R172 ;  /* 0x000000ac00ac7220 */ /* 0x000fe20000410000 */
[C---:B------:R-:W-:Y:S01]  /*6e60*/  ISETP.GT.AND P1, PT, R162.reuse, RZ, PT ;  /* 0x000000ffa200720c */ /* 0x040fe20003f24270 */
[----:B------:R-:W2:Y:S01]  /*6e70*/  MUFU.TANH R15, R15 ;  /* 0x0000000f000f7308 */ /* 0x000ea20000002400 */
[----:B------:R-:W-:Y:S01]  /*6e80*/  ISETP.GT.AND P2, PT, R162, 0x1, PT ;  /* 0x00000001a200780c */ /* 0x000fe20003f44270 */
[----:B------:R-:W-:Y:S01]  /*6e90*/  FMUL.FTZ R173, R0, R173 ;  /* 0x000000ad00ad7220 */ /* 0x000fe20000410000 */
[----:B0-----:R-:W-:Y:S01]  /*6ea0*/  FSEL R163, R6, -INF , P1 ;  /* 0xff80000006a37808 */ /* 0x001fe20000800000 */
[----:B------:R-:W-:Y:S01]  /*6eb0*/  FMUL.FTZ R176, R0, R176 ;  /* 0x000000b000b07220 */ /* 0x000fe20000410000 */
[----:B------:R-:W-:Y:S01]  /*6ec0*/  ISETP.GT.AND P1, PT, R162, 0x8, PT ;  /* 0x00000008a200780c */ /* 0x000fe20003f24270 */
[C---:B------:R-:W-:Y:S01]  /*6ed0*/  FMUL.FTZ R161, R0.reuse, R167 ;  /* 0x000000a700a17220 */ /* 0x040fe20000410000 */
[----:B-1----:R-:W-:Y:S01]  /*6ee0*/  FSEL R7, R7, -INF , P2 ;  /* 0xff80000007077808 */ /* 0x002fe20001000000 */
[----:B------:R-:W0:Y:S01]  /*6ef0*/  MUFU.TANH R184, R184 ;  /* 0x000000b800b87308 */ /* 0x000e220000002400 */
[----:B------:R-:W-:Y:S01]  /*6f00*/  FMNMX.FTZ R6, R163, R4, !PT ;  /* 0x00000004a3067209 */ /* 0x000fe20007810000 */
[----:B------:R-:W-:Y:S01]  /*6f10*/  FMUL.FTZ R167, R0, R140 ;  /* 0x0000008c00a77220 */ /* 0x000fe20000410000 */
[----:B------:R-:W-:Y:S01]  /*6f20*/  ISETP.GT.AND P2, PT, R162, 0x9, PT ;  /* 0x00000009a200780c */ /* 0x000fe20003f44270 */
[----:B------:R-:W-:Y:S01]  /*6f30*/  FMUL.FTZ R21, R0, R195 ;  /* 0x000000c300157220 */ /* 0x000fe20000410000 */
[----:B---3--:R-:W-:Y:S01]  /*6f40*/  FSEL R10, R10, -INF , P1 ;  /* 0xff8000000a0a7808 */ /* 0x008fe20000800000 */
[----:B------:R-:W-:Y:S01]  /*6f50*/  FMUL.FTZ R195, R0, R141 ;  /* 0x0000008d00c37220 */ /* 0x000fe20000410000 */
[----:B------:R-:W-:Y:S01]  /*6f60*/  FMNMX.FTZ R137, R7, R6, !PT ;  /* 0x0000000607897209 */ /* 0x000fe20007810000 */
[----:B------:R-:W1:Y:S01]  /*6f70*/  MUFU.TANH R185, R185 ;  /* 0x000000b900b97308 */ /* 0x000e620000002400 */
[----:B------:R-:W-:Y:S01]  /*6f80*/  ISETP.GT.AND P1, PT, R162, 0x10, PT ;  /* 0x00000010a200780c */ /* 0x000fe20003f24270 */
[C---:B------:R-:W-:Y:S01]  /*6f90*/  FMUL.FTZ R6, R0.reuse, R138 ;  /* 0x0000008a00067220 */ /* 0x040fe20000410000 */
[----:B----4-:R-:W-:Y:S01]  /*6fa0*/  FSEL R11, R11, -INF , P2 ;  /* 0xff8000000b0b7808 */ /* 0x010fe20001000000 */
[----:B------:R-:W-:Y:S01]  /*6fb0*/  FMUL.FTZ R196, R0, R144 ;  /* 0x0000009000c47220 */ /* 0x000fe20000410000 */
[----:B------:R-:W-:Y:S01]  /*6fc0*/  FMNMX.FTZ R136, R10, R137, !PT ;  /* 0x000000890a887209 */ /* 0x000fe20007810000 */
[----:B------:R-:W-:Y:S01]  /*6fd0*/  FMUL.FTZ R197, R0, R145 ;  /* 0x0000009100c57220 */ /* 0x000fe20000410000 */
[----:B------:R-:W-:Y:S01]  /*6fe0*/  ISETP.GT.AND P2, PT, R162, 0x11, PT ;  /* 0x00000011a200780c */ /* 0x000fe20003f44270 */
[----:B------:R-:W3:Y:S01]  /*6ff0*/  MUFU.TANH R168, R168 ;  /* 0x000000a800a87308 */ /* 0x000ee20000002400 */
[----:B-----5:R-:W-:Y:S01]  /*7000*/  FSEL R14, R14, -INF , P1 ;  /* 0xff8000000e0e7808 */ /* 0x020fe20000800000 */
[C---:B------:R-:W-:Y:S01]  /*7010*/  FMUL.FTZ R8, R0.reuse, R186 ;  /* 0x000000ba00087220 */ /* 0x040fe20000410000 */
[----:B------:R-:W-:Y:S01]  /*7020*/  FMNMX.FTZ R137, R11, R136, !PT ;  /* 0x000000880b897209 */ /* 0x000fe20007810000 */
[----:B------:R-:W-:Y:S01]  /*7030*/  FMUL.FTZ R136, R0, R139 ;  /* 0x0000008b00887220 */ /* 0x000fe20000410000 */
[----:B------:R-:W-:Y:S01]  /*7040*/  ISETP.GT.AND P1, PT, R162, 0x18, PT ;  /* 0x00000018a200780c */ /* 0x000fe20003f24270 */
[----:B------:R-:W-:Y:S01]  /*7050*/  FMUL.FTZ R186, R0, R198 ;  /* 0x000000c600ba7220 */ /* 0x000fe20000410000 */
        /* <DEDUP_REMOVED lines=9> */
[----:B------:R-:W0:Y:S01]  /*70f0*/  MUFU.TANH R172, R172 ;  /* 0x000000ac00ac7308 */ /* 0x000e220000002400 */
[----:B------:R-:W-:Y:S01]  /*7100*/  ISETP.GT.AND P1, PT, R162, 0x20, PT ;  /* 0x00000020a200780c */ /* 0x000fe20003f24270 */
[----:B------:R-:W-:Y:S01]  /*7110*/  FMUL.FTZ R121, R0, R121 ;  /* 0x0000007900797220 */ /* 0x000fe20000410000 */
[----:B-1----:R-:W-:Y:S01]  /*7120*/  FSEL R185, R185, -INF , P2 ;  /* 0xff800000b9b97808 */ /* 0x002fe20001000000 */
[----:B------:R-:W-:Y:S01]  /*7130*/  UMOV UR6, UR53 ;  /* 0x0000003500067c82 */ /* 0x000fe20008000000 */
[----:B------:R-:W-:Y:S01]  /*7140*/  FMNMX.FTZ R138, R184, R137, !PT ;  /* 0x00000089b88a7209 */ /* 0x000fe20007810000 */
[----:B------:R-:W-:Y:S01]  /*7150*/  FMUL.FTZ R9, R0, R187 ;  /* 0x000000bb00097220 */ /* 0x000fe20000410000 */
[----:B------:R-:W-:Y:S01]  /*7160*/  ISETP.GT.AND P2, PT, R162, 0x21, PT ;  /* 0x00000021a200780c */ /* 0x000fe20003f44270 */
[----:B------:R-:W1:Y:S01]  /*7170*/  MUFU.TANH R173, R173 ;  /* 0x000000ad00ad7308 */ /* 0x000e620000002400 */
[----:B---3--:R-:W-:Y:S01]  /*7180*/  FSEL R168, R168, -INF , P1 ;  /* 0xff800000a8a87808 */ /* 0x008fe20000800000 */
        /* <DEDUP_REMOVED lines=16> */
[C---:B------:R-:W-:Y:S01]  /*7290*/  FMUL.FTZ R147, R0.reuse, R147 ;  /* 0x0000009300937220 */ /* 0x040fe20000410000 */
[----:B-1----:R-:W-:Y:S01]  /*72a0*/  FSEL R173, R173, -INF , P2 ;  /* 0xff800000adad7808 */ /* 0x002fe20001000000 */
[----:B------:R-:W-:Y:S01]  /*72b0*/  FMUL.FTZ R150, R0, R150 ;  /* 0x0000009600967220 */ /* 0x000fe20000410000 */
[----:B------:R-:W-:Y:S01]  /*72c0*/  FMNMX.FTZ R138, R172, R137, !PT ;  /* 0x00000089ac8a7209 */ /* 0x000fe20007810000 */
[----:B------:R-:W-:Y:S01]  /*72d0*/  FMUL.FTZ R151, R0, R151 ;  /* 0x0000009700977220 */ /* 0x000fe20000410000 */
[----:B------:R-:W-:Y:S01]  /*72e0*/  ISETP.GT.AND P2, PT, R162, 0x31, PT ;  /* 0x00000031a200780c */ /* 0x000fe20003f44270 */
[----:B------:R-:W1:Y:S01]  /*72f0*/  MUFU.TANH R179, R179 ;  /* 0x000000b300b37308 */ /* 0x000e620000002400 */
[----:B--2---:R-:W-:Y:S01]  /*7300*/  FSEL R176, R176, -INF , P1 ;  /* 0xff800000b0b07808 */ /* 0x004fe20000800000 */
[C---:B------:R-:W-:Y:S01]  /*7310*/  FMUL.FTZ R122, R0.reuse, R122 ;  /* 0x0000007a007a7220 */ /* 0x040fe20000410000 */
[----:B------:R-:W-:Y:S01]  /*7320*/  FMNMX.FTZ R137, R173, R138, !PT ;  /* 0x0000008aad897209 */ /* 0x000fe20007810000 */
[----:B------:R-:W-:Y:S01]  /*7330*/  FMUL.FTZ R123, R0, R123 ;  /* 0x0000007b007b7220 */ /* 0x000fe20000410000 */
[----:B------:R-:W-:Y:S01]  /*7340*/  ISETP.GT.AND P1, PT, R162, 0x38, PT ;  /* 0x00000038a200780c */ /* 0x000fe20003f24270 */
[----:B------:R-:W-:Y:S01]  /*7350*/  FMUL.FTZ R126, R0, R126 ;  /* 0x0000007e007e7220 */ /* 0x000fe20000410000 */
[----:B------:R-:W-:Y:S01]  /*7360*/  FMNMX.FTZ R137, R176, R137, !PT ;  /* 0x00000089b0897209 */ /* 0x000fe20007810000 */
        /* <DEDUP_REMOVED lines=10> */
[----:B------:R-:W-:Y:S01]  /*7410*/  ULEA UR7, UR44, UR41, 0x3 ;  /* 0x000000292c077291 */ /* 0x000fe2000f8e183f */
[----:B------:R-:W-:-:S02]  /*7420*/  ISETP.GT.AND P1, PT, R162, 0x40, PT ;  /* 0x00000040a200780c */ /* 0x000fc40003f24270 */
[----:B------:R-:W-:Y:S01]  /*7430*/  FMNMX.FTZ R137, R179, R138, !PT ;  /* 0x0000008ab3897209 */ /* 0x000fe20007810000 */
[----:B------:R-:W-:Y:S02]  /*7440*/  UIADD3 UR7, UR7, 0x33440, URZ ;  /* 0x0003344007077890 */ /* 0x000fe4000fffe03f */
[----:B------:R-:W1:Y:S01]  /*7450*/  MUFU.TANH R183, R183 ;  /* 0x000000b700b77308 */ /* 0x000e620000002400 */
[----:B--2---:R-:W-:Y:S01]  /*7460*/  FSEL R180, R180, -INF , P2 ;  /* 0xff800000b4b47808 */ /* 0x004fe20001000000 */
[----:B------:R-:W-:Y:S01]  /*7470*/  UPRMT UR7, UR40, 0x654, UR7 ;  /* 0x0000065428077896 */ /* 0x000fe20008000007 */
[----:B------:R-:W-:Y:S02]  /*7480*/  ISETP.GT.AND P2, PT, R162, 0x41, PT ;  /* 0x00000041a200780c */ /* 0x000fe40003f44270 */
[----:B------:R-:W-:-:S03]  /*7490*/  FMNMX.FTZ R138, R180, R137, !PT ;  /* 0x00000089b48a7209 */ /* 0x000fc60007810000 */
[----:B------:R-:W2:Y:S01]  /*74a0*/  MUFU.TANH R191, R191 ;  /* 0x000000bf00bf7308 */ /* 0x000ea20000002400 */
[----:B0-----:R-:W-:Y:S02]  /*74b0*/  FSEL R189, R189, -INF , P1 ;  /* 0xff800000bdbd7808 */ /* 0x001fe40000800000 */
[----:B------:R-:W-:Y:S01]  /*74c0*/  ISETP.GT.AND P1, PT, R162, 0x48, PT ;  /* 0x00000048a200780c */ /* 0x000fe20003f24270 */
[----:B------:R-:W-:Y:S01]  /*74d0*/  SYNCS.ARRIVE.TRANS64.RED.A1T0 RZ, [UR7], RZ ;  /* 0x000000ffffff79a7 */ /* 0x000fe20008100407 */
        /* <DEDUP_REMOVED lines=98> */
[----:B------:R-:W0:Y:S03]  /*7b00*/  MUFU.TANH R12, R12 ;  /* 0x0000000c000c7308 */ /* 0x000e260000002400 */
[----:B------:R-:W-:-:S05]  /*7b10*/  FMNMX.FTZ R192, R143, R192, !PT ;  /* 0x000000c08fc07209 */ /* 0x000fca0007810000 */
[----:B------:R-:W2:Y:S01]  /*7b20*/  SHFL.BFLY PT, R121, R192, 0x2, 0x1f ;  /* 0x0c401f00c0797f89 */ /* 0x000ea200000e0000 */
[----:B------:R-:W4:Y:S08]  /*7b30*/  MUFU.TANH R13, R13 ;  /* 0x0000000d000d7308 */ /* 0x000f300000002400 */
[----:B------:R-:W5:Y:S08]  /*7b40*/  MUFU.TANH R20, R20 ;  /* 0x0000001400147308 */ /* 0x000f700000002400 */
[----:B------:R-:W5:Y:S01]  /*7b50*/  MUFU.TANH R21, R21 ;  /* 0x0000001500157308 */ /* 0x000f620000002400 */
[----:B--2---:R-:W-:-:S07]  /*7b60*/  FMNMX.FTZ R191, R192, R121, !PT ;  /* 0x00000079c0bf7209 */ /* 0x004fce0007810000 */
[----:B------:R-:W2:Y:S01]  /*7b70*/  MUFU.TANH R186, R186 ;  /* 0x000000ba00ba7308 */ /* 0x000ea20000002400 */
[----:B------:R-:W3:Y:S07]  /*7b80*/  SHFL.BFLY PT, R192, R191, 0x1, 0x1f ;  /* 0x0c201f00bfc07f89 */ /* 0x000eee00000e0000 */
[----:B------:R-:W2:Y:S08]  /*7b90*/  MUFU.TANH R187, R187 ;  /* 0x000000bb00bb7308 */ /* 0x000eb00000002400 */
[----:B------:R-:W2:Y:S08]  /*7ba0*/  MUFU.TANH R170, R170 ;  /* 0x000000aa00aa7308 */ /* 0x000eb00000002400 */
[----:B------:R-:W2:Y:S01]  /*7bb0*/  MUFU.TANH R171, R171 ;  /* 0x000000ab00ab7308 */ /* 0x000ea20000002400 */
[----:B---3--:R-:W-:Y:S01]  /*7bc0*/  FMNMX.FTZ R121, R191, R192, !PT ;  /* 0x000000c0bf797209 */ /* 0x008fe20007810000 */
[----:B------:R-:W-:Y:S01]  /*7bd0*/  FMUL.FTZ R191, R0, R134 ;  /* 0x0000008600bf7220 */ /* 0x000fe20000410000 */
[----:B------:R-:W-:-:S02]  /*7be0*/  IMAD.U32 R134, RZ, RZ, UR6 ;  /* 0x00000006ff867e24 */ /* 0x000fc4000f8e00ff */
[----:B------:R-:W-:-:S03]  /*7bf0*/  FSETP.NEU.FTZ.AND P1, PT, R121, -INF , PT ;  /* 0xff8000007900780b */ /* 0x000fc60003f3d000 */
[----:B------:R-:W3:Y:S01]  /*7c00*/  MUFU.TANH R174, R174 ;  /* 0x000000ae00ae7308 */ /* 0x000ee20000002400 */
[----:B------:R-:W-:-:S05]  /*7c10*/  FFMA.FTZ R134, R121, R134, -8 ;  /* 0xc100000079867423 */ /* 0x000fca0000010086 */
[----:B------:R-:W-:Y:S02]  /*7c20*/  FSEL R134, R134, RZ, P1 ;  /* 0x000000ff86867208 */ /* 0x000fe40000800000 */
[----:B------:R-:W3:Y:S03]  /*7c30*/  MUFU.TANH R175, R175 ;  /* 0x000000af00af7308 */ /* 0x000ee60000002400 */
[----:B------:R-:W-:-:S01]  /*7c40*/  FFMA.FTZ R192, R163, UR6, -R134 ;  /* 0x00000006a3c07c23 */ /* 0x000fc20008010886 */
[--C-:B------:R-:W-:Y:S01]  /*7c50*/  FFMA.FTZ R193, R184, UR6, -R134.reuse ;  /* 0x00000006b8c17c23 */ /* 0x100fe20008010886 */
[----:B------:R-:W1:Y:S01]  /*7c60*/  SHFL.IDX PT, R163, R156, 0x1, 0x1c1f ;  /* 0x003c1f009ca37f89 */ /* 0x000e6200000e0000 */
[----:B------:R-:W-:-:S01]  /*7c70*/  FFMA.FTZ R194, R185, UR6, -R134 ;  /* 0x00000006b9c27c23 */ /* 0x000fc20008010886 */
[--C-:B------:R-:W-:Y:S01]  /*7c80*/  FFMA.FTZ R189, R189, UR6, -R134.reuse ;  /* 0x00000006bdbd7c23 */ /* 0x100fe20008010886 */
[----:B------:R-:W3:Y:S01]  /*7c90*/  MUFU.TANH R177, R177 ;  /* 0x000000b100b17308 */ /* 0x000ee20000002400 */
[----:B------:R-:W-:-:S01]  /*7ca0*/  FFMA.FTZ R7, R7, UR6, -R134 ;  /* 0x0000000607077c23 */ /* 0x000fc20008010886 */
[--C-:B------:R-:W-:Y:S01]  /*7cb0*/  FFMA.FTZ R10, R10, UR6, -R134.reuse ;  /* 0x000000060a0a7c23 */ /* 0x100fe20008010886 */
[----:B------:R-:W-:-:S01]  /*7cc0*/  FFMA.FTZ R11, R11, UR6, -R134 ;  /* 0x000000060b0b7c23 */ /* 0x000fc20008010886 */
[--C-:B------:R-:W-:Y:S01]  /*7cd0*/  FFMA.FTZ R14, R14, UR6, -R134.reuse ;  /* 0x000000060e0e7c23 */ /* 0x100fe20008010886 */
[----:B------:R-:W-:-:S01]  /*7ce0*/  FFMA.FTZ R15, R15, UR6, -R134 ;  /* 0x000000060f0f7c23 */ /* 0x000fc20008010886 */
[--C-:B------:R-:W-:Y:S01]  /*7cf0*/  FFMA.FTZ R168, R168, UR6, -R134.reuse ;  /* 0x00000006a8a87c23 */ /* 0x100fe20008010886 */
[----:B------:R-:W-:-:S01]  /*7d00*/  FFMA.FTZ R169, R169, UR6, -R134 ;  /* 0x00000006a9a97c23 */ /* 0x000fc20008010886 */
        /* <DEDUP_REMOVED lines=12> */
[----:B------:R-:W-:Y:S01]  /*7dd0*/  FFMA.FTZ R129, R129, UR6, -R134 ;  /* 0x0000000681817c23 */ /* 0x000fe20008010886 */
[----:B-1----:R-:W-:-:S02]  /*7de0*/  IMAD.IADD R160, R160, 0x1, R163 ;  /* 0x00000001a0a07824 */ /* 0x002fc400078e02a3 */
[--C-:B------:R-:W-:Y:S01]  /*7df0*/  FFMA.FTZ R132, R132, UR6, -R134.reuse ;  /* 0x0000000684847c23 */ /* 0x100fe20008010886 */
[----:B------:R-:W-:-:S01]  /*7e00*/  FFMA.FTZ R133, R133, UR6, -R134 ;  /* 0x0000000685857c23 */ /* 0x000fc20008010886 */
[----:B------:R-:W1:Y:S01]  /*7e10*/  MUFU.TANH R182, R182 ;  /* 0x000000b600b67308 */ /* 0x000e620000002400 */
[----:B------:R-:W-:-:S01]  /*7e20*/  FFMA.FTZ R143, R143, UR6, -R134 ;  /* 0x000000068f8f7c23 */ /* 0x000fc20008010886 */
[C---:B------:R-:W-:Y:S02]  /*7e30*/  ISETP.GT.AND P2, PT, R160.reuse, RZ, PT ;  /* 0x000000ffa000720c */ /* 0x040fe40003f44270 */
[----:B------:R-:W-:Y:S02]  /*7e40*/  ISETP.GT.AND P3, PT, R160, 0x1, PT ;  /* 0x00000001a000780c */ /* 0x000fe40003f64270 */
[----:B------:R-:W-:Y:S02]  /*7e50*/  FSEL R8, R8, -INF , P2 ;  /* 0xff80000008087808 */ /* 0x000fe40001000000 */
[----:B------:R-:W-:Y:S01]  /*7e60*/  ISETP.GT.AND P2, PT, R160, 0x8, PT ;  /* 0x00000008a000780c */ /* 0x000fe20003f44270 */
[----:B------:R-:W1:Y:S01]  /*7e70*/  MUFU.TANH R152, R152 ;  /* 0x0000009800987308 */ /* 0x000e620000002400 */
[----:B------:R-:W-:-:S02]  /*7e80*/  FSEL R9, R9, -INF , P3 ;  /* 0xff80000009097808 */ /* 0x000fc40001800000 */
[----:B------:R-:W-:Y:S02]  /*7e90*/  FMNMX.FTZ R184, R8, R5, !PT ;  /* 0x0000000508b87209 */ /* 0x000fe40007810000 */
[----:B------:R-:W-:Y:S02]  /*7ea0*/  ISETP.GT.AND P3, PT, R160, 0x9, PT ;  /* 0x00000009a000780c */ /* 0x000fe40003f64270 */
[----:B0-----:R-:W-:Y:S01]  /*7eb0*/  FSEL R156, R12, -INF , P2 ;  /* 0xff8000000c9c7808 */ /* 0x001fe20001000000 */
[----:B------:R-:W0:Y:S01]  /*7ec0*/  MUFU.TANH R153, R153 ;  /* 0x0000009900997308 */ /* 0x000e220000002400 */
[----:B------:R-:W-:Y:S02]  /*7ed0*/  FMNMX.FTZ R163, R9, R184, !PT ;  /* 0x000000b809a37209 */ /* 0x000fe40007810000 */
[----:B------:R-:W-:Y:S02]  /*7ee0*/  ISETP.GT.AND P2, PT, R160, 0x10, PT ;  /* 0x00000010a000780c */ /* 0x000fe40003f44270 */
[----:B----4-:R-:W-:-:S02]  /*7ef0*/  FSEL R13, R13, -INF , P3 ;  /* 0xff8000000d0d7808 */ /* 0x010fc40001800000 */
[----:B------:R-:W-:Y:S01]  /*7f00*/  FMNMX.FTZ R184, R156, R163, !PT ;  /* 0x000000a39cb87209 */ /* 0x000fe20007810000 */
[----:B------:R-:W4:Y:S01]  /*7f10*/  MUFU.TANH R154, R154 ;  /* 0x0000009a009a7308 */ /* 0x000f220000002400 */
[----:B------:R-:W-:Y:S02]  /*7f20*/  ISETP.GT.AND P3, PT, R160, 0x11, PT ;  /* 0x00000011a000780c */ /* 0x000fe40003f64270 */
[----:B-----5:R-:W-:Y:S02]  /*7f30*/  FSEL R20, R20, -INF , P2 ;  /* 0xff80000014147808 */ /* 0x020fe40001000000 */
[----:B------:R-:W-:Y:S02]  /*7f40*/  FMNMX.FTZ R185, R13, R184, !PT ;  /* 0x000000b80db97209 */ /* 0x000fe40007810000 */
[----:B------:R-:W-:Y:S01]  /*7f50*/  ISETP.GT.AND P2, PT, R160, 0x18, PT ;  /* 0x00000018a000780c */ /* 0x000fe20003f44270 */
[----:B------:R-:W5:Y:S01]  /*7f60*/  MUFU.TANH R155, R155 ;  /* 0x0000009b009b7308 */ /* 0x000f620000002400 */
[----:B------:R-:W-:-:S02]  /*7f70*/  FSEL R21, R21, -INF , P3 ;  /* 0xff80000015157808 */ /* 0x000fc40001800000 */
[----:B------:R-:W-:Y:S02]  /*7f80*/  FMNMX.FTZ R184, R20, R185, !PT ;  /* 0x000000b914b87209 */ /* 0x000fe40007810000 */
[----:B------:R-:W-:Y:S02]  /*7f90*/  ISETP.GT.AND P3, PT, R160, 0x19, PT ;  /* 0x00000019a000780c */ /* 0x000fe40003f64270 */
[----:B--2---:R-:W-:Y:S01]  /*7fa0*/  FSEL R186, R186, -INF , P2 ;  /* 0xff800000baba7808 */ /* 0x004fe20001000000 */
[----:B------:R-:W-:Y:S01]  /*7fb0*/  MUFU.EX2 R12, R193 ;  /* 0x000000c1000c7308 */ /* 0x000fe20000000800 */
[----:B------:R-:W-:Y:S02]  /*7fc0*/  FMNMX.FTZ R185, R21, R184, !PT ;  /* 0x000000b815b97209 */ /* 0x000fe40007810000 */
[----:B------:R-:W-:Y:S02]  /*7fd0*/  ISETP.GT.AND P2, PT, R160, 0x20, PT ;  /* 0x00000020a000780c */ /* 0x000fe40003f44270 */
[----:B------:R-:W-:-:S02]  /*7fe0*/  FSEL R187, R187, -INF , P3 ;  /* 0xff800000bbbb7808 */ /* 0x000fc40001800000 */
[----:B------:R-:W-:Y:S01]  /*7ff0*/  FMNMX.FTZ R184, R186, R185, !PT ;  /* 0x000000b9bab87209 */ /* 0x000fe20007810000 */
[----:B------:R-:W2:Y:S01]  /*8000*/  MUFU.TANH R157, R157 ;  /* 0x0000009d009d7308 */ /* 0x000ea20000002400 */
[----:B------:R-:W-:Y:S02]  /*8010*/  ISETP.GT.AND P3, PT, R160, 0x21, PT ;  /* 0x00000021a000780c */ /* 0x000fe40003f64270 */
[----:B------:R-:W-:Y:S02]  /*8020*/  FSEL R170, R170, -INF , P2 ;  /* 0xff800000aaaa7808 */ /* 0x000fe40001000000 */
[----:B------:R-:W-:Y:S02]  /*8030*/  FMNMX.FTZ R185, R187, R184, !PT ;  /* 0x000000b8bbb97209 */ /* 0x000fe40007810000 */
[----:B------:R-:W-:Y:S01]  /*8040*/  ISETP.GT.AND P2, PT, R160, 0x28, PT ;  /* 0x00000028a000780c */ /* 0x000fe20003f44270 */
[----:B------:R-:W2:Y:S01]  /*8050*/  MUFU.TANH R158, R158 ;  /* 0x0000009e009e7308 */ /* 0x000ea20000002400 */
[----:B------:R-:W-:-:S02]  /*8060*/  FSEL R171, R171, -INF , P3 ;  /* 0xff800000abab7808 */ /* 0x000fc40001800000 */
[----:B------:R-:W-:Y:S02]  /*8070*/  FMNMX.FTZ R184, R170, R185, !PT ;  /* 0x000000b9aab87209 */ /* 0x000fe40007810000 */
[----:B------:R-:W-:Y:S02]  /*8080*/  ISETP.GT.AND P3, PT, R160, 0x29, PT ;  /* 0x00000029a000780c */ /* 0x000fe40003f64270 */
[----:B---3--:R-:W-:Y:S01]  /*8090*/  FSEL R174, R174, -INF , P2 ;  /* 0xff800000aeae7808 */ /* 0x008fe20001000000 */
[----:B------:R-:W3:Y:S01]  /*80a0*/  MUFU.TANH R159, R159 ;  /* 0x0000009f009f7308 */ /* 0x000ee20000002400 */
[----:B------:R-:W-:Y:S02]  /*80b0*/  FMNMX.FTZ R185, R171, R184, !PT ;  /* 0x000000b8abb97209 */ /* 0x000fe40007810000 */
[----:B------:R-:W-:Y:S02]  /*80c0*/  ISETP.GT.AND P2, PT, R160, 0x30, PT ;  /* 0x00000030a000780c */ /* 0x000fe40003f44270 */
[----:B------:R-:W-:-:S02]  /*80d0*/  FSEL R175, R175, -INF , P3 ;  /* 0xff800000afaf7808 */ /* 0x000fc40001800000 */
[----:B------:R-:W-:Y:S01]  /*80e0*/  FMNMX.FTZ R184, R174, R185, !PT ;  /* 0x000000b9aeb87209 */ /* 0x000fe20007810000 */
[----:B------:R-:W3:Y:S01]  /*80f0*/  MUFU.TANH R161, R161 ;  /* 0x000000a100a17308 */ /* 0x000ee20000002400 */
[C---:B------:R-:W-:Y:S02]  /*8100*/  ISETP.GT.AND P3, PT, R160.reuse, 0x31, PT ;  /* 0x00000031a000780c */ /* 0x040fe40003f64270 */
[----:B------:R-:W-:Y:S02]  /*8110*/  FSEL R177, R177, -INF , P2 ;  /* 0xff800000b1b17808 */ /* 0x000fe40001000000 */
[----:B------:R-:W-:Y:S02]  /*8120*/  FMNMX.FTZ R184, R175, R184, !PT ;  /* 0x000000b8afb87209 */ /* 0x000fe40007810000 */
[----:B------:R-:W-:Y:S01]  /*8130*/  ISETP.GT.AND P2, PT, R160, 0x38, PT ;  /* 0x00000038a000780c */ /* 0x000fe20003f44270 */
[----:B------:R0:W-:Y:S01]  /*8140*/  MUFU.EX2 R163, R194 ;  /* 0x000000c200a37308 */ /* 0x0001e20000000800 */
[----:B------:R-:W-:-:S02]  /*8150*/  FSEL R178, R178, -INF , P3 ;  /* 0xff800000b2b27808 */ /* 0x000fc40001800000 */
[----:B------:R-:W-:Y:S02]  /*8160*/  FMNMX.FTZ R185, R177, R184, !PT ;  /* 0x000000b8b1b97209 */ /* 0x000fe40007810000 */
[----:B------:R-:W-:Y:S02]  /*8170*/  ISETP.GT.AND P3, PT, R160, 0x39, PT ;  /* 0x00000039a000780c */ /* 0x000fe40003f64270 */
[----:B------:R-:W-:Y:S01]  /*8180*/  FSEL R181, R181, -INF , P2 ;  /* 0xff800000b5b57808 */ /* 0x000fe20001000000 */
[----:B------:R-:W3:Y:S01]  /*8190*/  MUFU.TANH R6, R6 ;  /* 0x0000000600067308 */ /* 0x000ee20000002400 */
[----:B------:R-:W-:Y:S01]  /*81a0*/  FMNMX.FTZ R184, R178, R185, !PT ;  /* 0x000000b9b2b87209 */ /* 0x000fe20007810000 */
[--C-:B------:R-:W-:Y:S01]  /*81b0*/  FFMA.FTZ R185, R188, UR6, -R134.reuse ;  /* 0x00000006bcb97c23 */ /* 0x100fe20008010886 */
[----:B------:R-:W-:Y:S01]  /*81c0*/  ISETP.GT.AND P2, PT, R160, 0x40, PT ;  /* 0x00000040a000780c */ /* 0x000fe20003f44270 */
[--C-:B------:R-:W-:Y:S01]  /*81d0*/  FFMA.FTZ R188, R179, UR6, -R134.reuse ;  /* 0x00000006b3bc7c23 */ /* 0x100fe20008010886 */
[----:B-1----:R-:W-:Y:S01]  /*81e0*/  FSEL R182, R182, -INF , P3 ;  /* 0xff800000b6b67808 */ /* 0x002fe20001800000 */
[----:B0-----:R-:W-:Y:S01]  /*81f0*/  FFMA.FTZ R194, R180, UR6, -R134 ;  /* 0x00000006b4c27c23 */ /* 0x001fe20008010886 */
[----:B------:R-:W-:Y:S01]  /*8200*/  FMNMX.FTZ R193, R181, R184, !PT ;  /* 0x000000b8b5c17209 */ /* 0x000fe20007810000 */
[----:B------:R-:W0:Y:S01]  /*8210*/  MUFU.TANH R136, R136 ;  /* 0x0000008800887308 */ /* 0x000e220000002400 */
[----:B------:R-:W-:-:S02]  /*8220*/  ISETP.GT.AND P3, PT, R160, 0x41, PT ;  /* 0x00000041a000780c */ /* 0x000fc40003f64270 */
[----:B------:R-:W-:Y:S02]  /*8230*/  FSEL R152, R152, -INF , P2 ;  /* 0xff80000098987808 */ /* 0x000fe40001000000 */
[----:B------:R-:W-:Y:S02]  /*8240*/  FMNMX.FTZ R193, R182, R193, !PT ;  /* 0x000000c1b6c17209 */ /* 0x000fe40007810000 */
[----:B------:R-:W-:Y:S01]  /*8250*/  ISETP.GT.AND P2, PT, R160, 0x48, PT ;  /* 0x00000048a000780c */ /* 0x000fe20003f44270 */
[----:B------:R-:W1:Y:S01]  /*8260*/  MUFU.TANH R166, R166 ;  /* 0x000000a600a67308 */ /* 0x000e620000002400 */
[----:B------:R-:W-:Y:S02]  /*8270*/  FSEL R153, R153, -INF , P3 ;  /* 0xff80000099997808 */ /* 0x000fe40001800000 */
[----:B------:R-:W-:Y:S02]  /*8280*/  FMNMX.FTZ R184, R152, R193, !PT ;  /* 0x000000c198b87209 */ /* 0x000fe40007810000 */
[----:B------:R-:W-:-:S02]  /*8290*/  ISETP.GT.AND P3, PT, R160, 0x49, PT ;  /* 0x00000049a000780c */ /* 0x000fc40003f64270 */
[----:B----4-:R-:W-:Y:S01]  /*82a0*/  FSEL R179, R154, -INF , P2 ;  /* 0xff8000009ab37808 */ /* 0x010fe20001000000 */
[----:B------:R-:W4:Y:S01]  /*82b0*/  MUFU.TANH R190, R190 ;  /* 0x000000be00be7308 */ /* 0x000f220000002400 */
[----:B------:R-:W-:Y:S02]  /*82c0*/  FMNMX.FTZ R184, R153, R184, !PT ;  /* 0x000000b899b87209 */ /* 0x000fe40007810000 */
[C---:B------:R-:W-:Y:S02]  /*82d0*/  ISETP.GT.AND P2, PT, R160.reuse, 0x50, PT ;  /* 0x00000050a000780c */ /* 0x040fe40003f44270 */
[----:B-----5:R-:W-:Y:S02]  /*82e0*/  FSEL R155, R155, -INF , P3 ;  /* 0xff8000009b9b7808 */ /* 0x020fe40001800000 */
[----:B------:R-:W-:Y:S01]  /*82f0*/  FMNMX.FTZ R184, R179, R184, !PT ;  /* 0x000000b8b3b87209 */ /* 0x000fe20007810000 */
[----:B------:R-:W-:Y:S01]  /*8300*/  MUFU.EX2 R154, R188 ;  /* 0x000000bc009a7308 */ /* 0x000fe20000000800 */
[----:B------:R-:W-:-:S02]  /*8310*/  ISETP.GT.AND P3, PT, R160, 0x51, PT ;  /* 0x00000051a000780c */ /* 0x000fc40003f64270 */
[----:B--2---:R-:W-:Y:S02]  /*8320*/  FSEL R180, R157, -INF , P2 ;  /* 0xff8000009db47808 */ /* 0x004fe40001000000 */
[----:B------:R-:W-:Y:S02]  /*8330*/  FMNMX.FTZ R193, R155, R184, !PT ;  /* 0x000000b89bc17209 */ /* 0x000fe40007810000 */
[----:B------:R-:W-:Y:S01]  /*8340*/  ISETP.GT.AND P2, PT, R160, 0x58, PT ;  /* 0x00000058a000780c */ /* 0x000fe20003f44270 */
[----:B------:R2:W-:Y:S01]  /*8350*/  MUFU.EX2 R157, R194 ;  /* 0x000000c2009d7308 */ /* 0x0005e20000000800 */
[----:B------:R-:W-:Y:S02]  /*8360*/  FSEL R158, R158, -INF , P3 ;  /* 0xff8000009e9e7808 */ /* 0x000fe40001800000 */
[----:B------:R-:W-:Y:S02]  /*8370*/  FMNMX.FTZ R193, R180, R193, !PT ;  /* 0x000000c1b4c17209 */ /* 0x000fe40007810000 */
[----:B------:R-:W-:-:S02]  /*8380*/  ISETP.GT.AND P3, PT, R160, 0x59, PT ;  /* 0x00000059a000780c */ /* 0x000fc40003f64270 */
[----:B---3--:R-:W-:Y:S01]  /*8390*/  FSEL R184, R159, -INF , P2 ;  /* 0xff8000009fb87808 */ /* 0x008fe20001000000 */
[----:B------:R-:W3:Y:S01]  /*83a0*/  MUFU.TANH R146, R146 ;  /* 0x0000009200927308 */ /* 0x000ee20000002400 */
[----:B------:R-:W-:Y:S01]  /*83b0*/  FMNMX.FTZ R193, R158, R193, !PT ;  /* 0x000000c19ec17209 */ /* 0x000fe20007810000 */
[--C-:B--2---:R-:W-:Y:S01]  /*83c0*/  FFMA.FTZ R194, R183, UR6, -R134.reuse ;  /* 0x00000006b7c27c23 */ /* 0x104fe20008010886 */
[----:B------:R-:W-:Y:S02]  /*83d0*/  ISETP.GT.AND P2, PT, R160, 0x60, PT ;  /* 0x00000060a000780c */ /* 0x000fe40003f44270 */
[----:B------:R-:W-:Y:S02]  /*83e0*/  FSEL R161, R161, -INF , P3 ;  /* 0xff800000a1a17808 */ /* 0x000fe40001800000 */
[----:B------:R-:W-:Y:S01]  /*83f0*/  FMNMX.FTZ R188, R184, R193, !PT ;  /* 0x000000c1b8bc7209 */ /* 0x000fe20007810000 */
[----:B------:R-:W2:Y:S01]  /*8400*/  MUFU.TANH R147, R147 ;  /* 0x0000009300937308 */ /* 0x000ea20000002400 */
[----:B------:R-:W-:Y:S01]  /*8410*/  ISETP.GT.AND P3, PT, R160, 0x61, PT ;  /* 0x00000061a000780c */ /* 0x000fe20003f64270 */
[----:B------:R-:W-:Y:S01]  /*8420*/  FFMA.FTZ R193, R120, UR6, -R134 ;  /* 0x0000000678c17c23 */ /* 0x000fe20008010886 */
[----:B------:R-:W-:-:S02]  /*8430*/  FSEL R183, R6, -INF , P2 ;  /* 0xff80000006b77808 */ /* 0x000fc40001000000 */
[----:B------:R-:W-:Y:S02]  /*8440*/  FMNMX.FTZ R188, R161, R188, !PT ;  /* 0x000000bca1bc7209 */ /* 0x000fe40007810000 */
[----:B------:R-:W-:Y:S01]  /*8450*/  ISETP.GT.AND P2, PT, R160, 0x68, PT ;  /* 0x00000068a000780c */ /* 0x000fe20003f44270 */
[----:B------:R5:W-:Y:S01]  /*8460*/  MUFU.EX2 R159, R189 ;  /* 0x000000bd009f7308 */ /* 0x000be20000000800 */
[----:B0-----:R-:W-:Y:S02]  /*8470*/  FSEL R136, R136, -INF , P3 ;  /* 0xff80000088887808 */ /* 0x001fe40001800000 */
[----:B------:R-:W-:Y:S02]  /*8480*/  ISETP.GT.AND P3, PT, R160, 0x69, PT ;  /* 0x00000069a000780c */ /* 0x000fe40003f64270 */
[----:B-1----:R-:W-:Y:S02]  /*8490*/  FSEL R166, R166, -INF , P2 ;  /* 0xff800000a6a67808 */ /* 0x002fe40001000000 */
[----:B------:R-:W-:Y:S01]  /*84a0*/  ISETP.GT.AND P2, PT, R160, 0x70, PT ;  /* 0x00000070a000780c */ /* 0x000fe20003f44270 */
[----:B------:R-:W0:Y:S01]  /*84b0*/  MUFU.TANH R150, R150 ;  /* 0x0000009600967308 */ /* 0x000e220000002400 */
[----:B-----5:R-:W-:-:S02]  /*84c0*/  FMNMX.FTZ R189, R183, R188, !PT ;  /* 0x000000bcb7bd7209 */ /* 0x020fc40007810000 */
[----:B----4-:R-:W-:Y:S02]  /*84d0*/  FSEL R190, R190, -INF , P3 ;  /* 0xff800000bebe7808 */ /* 0x010fe40001800000 */
[----:B------:R-:W-:Y:S02]  /*84e0*/  FMNMX.FTZ R189, R136, R189, !PT ;  /* 0x000000bd88bd7209 */ /* 0x000fe40007810000 */
[----:B------:R-:W-:Y:S01]  /*84f0*/  ISETP.GT.AND P3, PT, R160, 0x71, PT ;  /* 0x00000071a000780c */ /* 0x000fe20003f64270 */
[----:B------:R-:W1:Y:S01]  /*8500*/  MUFU.TANH R151, R151 ;  /* 0x0000009700977308 */ /* 0x000e620000002400 */
[----:B------:R-:W-:Y:S02]  /*8510*/  FMNMX.FTZ R189, R166, R189, !PT ;  /* 0x000000bda6bd7209 */ /* 0x000fe40007810000 */
[----:B---3--:R-:W-:Y:S02]  /*8520*/  FSEL R146, R146, -INF , P2 ;  /* 0xff80000092927808 */ /* 0x008fe40001000000 */
[----:B------:R-:W-:-:S02]  /*8530*/  FMNMX.FTZ R189, R190, R189, !PT ;  /* 0x000000bdbebd7209 */ /* 0x000fc40007810000 */
[----:B------:R-:W-:Y:S01]  /*8540*/  ISETP.GT.AND P2, PT, R160, 0x78, PT ;  /* 0x00000078a000780c */ /* 0x000fe20003f44270 */
[----:B------:R-:W3:Y:S01]  /*8550*/  MUFU.TANH R122, R122 ;  /* 0x0000007a007a7308 */ /* 0x000ee20000002400 */
[----:B--2---:R-:W-:Y:S02]  /*8560*/  FSEL R147, R147, -INF , P3 ;  /* 0xff80000093937808 */ /* 0x004fe40001800000 */
[----:B------:R-:W-:Y:S02]  /*8570*/  FMNMX.FTZ R120, R146, R189, !PT ;  /* 0x000000bd92787209 */ /* 0x000fe40007810000 */
[----:B------:R-:W-:Y:S02]  /*8580*/  ISETP.GT.AND P3, PT, R160, 0x79, PT ;  /* 0x00000079a000780c */ /* 0x000fe40003f64270 */
[----:B0-----:R-:W-:Y:S01]  /*8590*/  FSEL R188, R150, -INF , P2 ;  /* 0xff80000096bc7808 */ /* 0x001fe20001000000 */
[----:B------:R-:W0:Y:S01]  /*85a0*/  MUFU.TANH R123, R123 ;  /* 0x0000007b007b7308 */ /* 0x000e220000002400 */
[----:B------:R-:W-:-:S02]  /*85b0*/  FMNMX.FTZ R189, R147, R120, !PT ;  /* 0x0000007893bd7209 */ /* 0x000fc40007810000 */
[----:B------:R-:W-:Y:S02]  /*85c0*/  ISETP.GT.AND P2, PT, R160, 0x80, PT ;  /* 0x00000080a000780c */ /* 0x000fe40003f44270 */
[----:B-1----:R-:W-:Y:S02]  /*85d0*/  FSEL R151, R151, -INF , P3 ;  /* 0xff80000097977808 */ /* 0x002fe40001800000 */
[----:B------:R-:W-:Y:S01]  /*85e0*/  FMNMX.FTZ R120, R188, R189, !PT ;  /* 0x000000bdbc787209 */ /* 0x000fe20007810000 */
[----:B------:R-:W-:Y:S01]  /*85f0*/  MUFU.TANH R126, R126 ;  /* 0x0000007e007e7308 */ /* 0x000fe20000002400 */
[----:B------:R-:W-:Y:S02]  /*8600*/  ISETP.GT.AND P3, PT, R160, 0x81, PT ;  /* 0x00000081a000780c */ /* 0x000fe40003f64270 */
[----:B---3--:R-:W-:Y:S02]  /*8610*/  FSEL R122, R122, -INF , P2 ;  /* 0xff8000007a7a7808 */ /* 0x008fe40001000000 */
[----:B------:R-:W-:-:S02]  /*8620*/  FMNMX.FTZ R189, R151, R120, !PT ;  /* 0x0000007897bd7209 */ /* 0x000fc40007810000 */
[----:B------:R-:W-:Y:S01]  /*8630*/  ISETP.GT.AND P2, PT, R160, 0x88, PT ;  /* 0x00000088a000780c */ /* 0x000fe20003f44270 */
[----:B------:R-:W1:Y:S01]  /*8640*/  MUFU.TANH R127, R127 ;  /* 0x0000007f007f7308 */ /* 0x000e620000002400 */
[----:B0-----:R-:W-:Y:S02]  /*8650*/  FSEL R123, R123, -INF , P3 ;  /* 0xff8000007b7b7808 */ /* 0x001fe40001800000 */
[----:B------:R-:W-:Y:S02]  /*8660*/  FMNMX.FTZ R120, R122, R189, !PT ;  /* 0x000000bd7a787209 */ /* 0x000fe40007810000 */
[----:B------:R-:W-:Y:S02]  /*8670*/  ISETP.GT.AND P3, PT, R160, 0x89, PT ;  /* 0x00000089a000780c */ /* 0x000fe40003f64270 */
[----:B------:R-:W-:Y:S01]  /*8680*/  FMNMX.FTZ R189, R123, R120, !PT ;  /* 0x000000787bbd7209 */ /* 0x000fe20007810000 */
[----:B------:R-:W0:Y:S08]  /*8690*/  MUFU.TANH R130, R130 ;  /* 0x0000008200827308 */ /* 0x000e300000002400 */
[----:B------:R-:W2:Y:S01]  /*86a0*/  MUFU.TANH R131, R131 ;  /* 0x0000008300837308 */ /* 0x000ea20000002400 */
[----:B-1----:R-:W-:-:S02]  /*86b0*/  FSEL R127, R127, -INF , P3 ;  /* 0xff8000007f7f7808 */ /* 0x002fc40001800000 */
[----:B------:R-:W-:-:S05]  /*86c0*/  ISETP.GT.AND P3, PT, R160, 0x91, PT ;  /* 0x00000091a000780c */ /* 0x000fca0003f64270 */
[----:B------:R1:W-:Y:S08]  /*86d0*/  MUFU.EX2 R150, R193 ;  /* 0x000000c100967308 */ /* 0x0003f00000000800 */
[----:B------:R-:W3:Y:S01]  /*86e0*/  MUFU.TANH R191, R191 ;  /* 0x000000bf00bf7308 */ /* 0x000ee20000002400 */
[----:B-1----:R-:W-:-:S01]  /*86f0*/  FFMA.FTZ R193, R140, UR6, -R134 ;  /* 0x000000068cc17c23 */ /* 0x002fc20008010886 */
[----:B------:R-:W-:-:S02]  /*8700*/  FSEL R140, R126, -INF , P2 ;  /* 0xff8000007e8c7808 */ /* 0x000fc40001000000 */
[----:B------:R-:W-:Y:S02]  /*8710*/  ISETP.GT.AND P2, PT, R160, 0x90, PT ;  /* 0x00000090a000780c */ /* 0x000fe40003f44270 */
[----:B------:R-:W-:Y:S02]  /*8720*/  FMNMX.FTZ R120, R140, R189, !PT ;  /* 0x000000bd8c787209 */ /* 0x000fe40007810000 */
[----:B------:R-:W1:Y:S01]  /*8730*/  MUFU.TANH R135, R135 ;  /* 0x0000008700877308 */ /* 0x000e620000002400 */
[----:B0-----:R-:W-:Y:S02]  /*8740*/  FSEL R130, R130, -INF , P2 ;  /* 0xff80000082827808 */ /* 0x001fe40001000000 */
[----:B------:R-:W-:Y:S02]  /*8750*/  FMNMX.FTZ R189, R127, R120, !PT ;  /* 0x000000787fbd7209 */ /* 0x000fe40007810000 */
[----:B------:R-:W-:Y:S02]  /*8760*/  ISETP.GT.AND P2, PT, R160, 0x98, PT ;  /* 0x00000098a000780c */ /* 0x000fe40003f44270 */
[----:B--2---:R-:W-:Y:S01]  /*8770*/  FSEL R131, R131, -INF , P3 ;  /* 0xff80000083837808 */ /* 0x004fe20001800000 */
[----:B------:R0:W-:Y:S01]  /*8780*/  MUFU.EX2 R126, R193 ;  /* 0x000000c1007e7308 */ /* 0x0001e20000000800 */
[----:B------:R-:W-:Y:S01]  /*8790*/  FMNMX.FTZ R120, R130, R189, !PT ;  /* 0x000000bd82787209 */ /* 0x000fe20007810000 */
[--C-:B------:R-:W-:Y:S01]  /*87a0*/  FFMA.FTZ R189, R144, UR6, -R134.reuse ;  /* 0x0000000690bd7c23 */ /* 0x100fe20008010886 */
[----:B------:R-:W-:Y:S01]  /*87b0*/  ISETP.GT.AND P3, PT, R160, 0x99, PT ;  /* 0x00000099a000780c */ /* 0x000fe20003f64270 */
[--C-:B------:R-:W-:Y:S01]  /*87c0*/  FFMA.FTZ R144, R145, UR6, -R134.reuse ;  /* 0x0000000691907c23 */ /* 0x100fe20008010886 */
[----:B---3--:R-:W-:Y:S01]  /*87d0*/  FSEL R191, R191, -INF , P2 ;  /* 0xff800000bfbf7808 */ /* 0x008fe20001000000 */
[--C-:B------:R-:W-:Y:S01]  /*87e0*/  FFMA.FTZ R145, R148, UR6, -R134.reuse ;  /* 0x0000000694917c23 */ /* 0x100fe20008010886 */
[----:B------:R-:W-:Y:S01]  /*87f0*/  FMNMX.FTZ R120, R131, R120, !PT ;  /* 0x0000007883787209 */ /* 0x000fe20007810000 */
[--C-:B------:R-:W-:Y:S01]  /*8800*/  FFMA.FTZ R148, R149, UR6, -R134.reuse ;  /* 0x0000000695947c23 */ /* 0x100fe20008010886 */
[----:B-1----:R-:W-:Y:S01]  /*8810*/  FSEL R135, R135, -INF , P3 ;  /* 0xff80000087877808 */ /* 0x002fe20001800000 */
[--C-:B------:R-:W-:Y:S01]  /*8820*/  FFMA.FTZ R149, R164, UR6, -R134.reuse ;  /* 0x00000006a4957c23 */ /* 0x100fe20008010886 */
[----:B------:R-:W-:Y:S01]  /*8830*/  FMNMX.FTZ R120, R191, R120, !PT ;  /* 0x00000078bf787209 */ /* 0x000fe20007810000 */
[----:B------:R-:W-:Y:S01]  /*8840*/  FFMA.FTZ R164, R167, UR6, -R134 ;  /* 0x00000006a7a47c23 */ /* 0x000fe20008010886 */
[----:B------:R-:W-:-:S02]  /*8850*/  IMAD.U32 R167, RZ, RZ, UR6 ;  /* 0x00000006ffa77e24 */ /* 0x000fc4000f8e00ff */
[--C-:B------:R-:W-:Y:S01]  /*8860*/  FFMA.FTZ R160, R165, UR6, -R134.reuse ;  /* 0x00000006a5a07c23 */ /* 0x100fe20008010886 */
[----:B------:R-:W-:Y:S01]  /*8870*/  FMNMX.FTZ R120, R135, R120, !PT ;  /* 0x0000007887787209 */ /* 0x000fe20007810000 */
[--C-:B------:R-:W-:Y:S01]  /*8880*/  FFMA.FTZ R165, R142, UR6, -R134.reuse ;  /* 0x000000068ea57c23 */ /* 0x100fe20008010886 */
[----:B------:R-:W-:-:S01]  /*8890*/  FFMA.FTZ R142, R162, UR6, -R134 ;  /* 0x00000006a28e7c23 */ /* 0x000fc20008010886 */
[----:B------:R-:W-:Y:S02]  /*88a0*/  MUFU.EX2 R192, R192 ;  /* 0x000000c000c07308 */ /* 0x000fe40000000800 */
[----:B0-----:R-:W0:Y:S06]  /*88b0*/  SHFL.BFLY PT, R193, R120, 0x2, 0x1f ;  /* 0x0c401f0078c17f89 */ /* 0x001e2c00000e0000 */
        /* <DEDUP_REMOVED lines=61> */
[----:B------:R-:W-:-:S01]  /*8c90*/  FADD.FTZ R187, R7, R184 ;  /* 0x000000b807bb7221 */ /* 0x000fc20000010000 */
[----:B------:R-:W-:-:S02]  /*8ca0*/  FFMA.FTZ R131, R131, UR6, -R134 ;  /* 0x0000000683837c23 */ /* 0x000fc40008010886 */
[----:B------:R-:W0:Y:S01]  /*8cb0*/  MUFU.EX2 R156, R156 ;  /* 0x0000009c009c7308 */ /* 0x000e220000000800 */
[----:B-1----:R-:W-:-:S01]  /*8cc0*/  FFMA.FTZ R3, R186, R2, R167 ;  /* 0x00000002ba037223 */ /* 0x002fc200000100a7 */
[----:B------:R-:W-:-:S03]  /*8cd0*/  FADD.FTZ R184, R10, R187 ;  /* 0x000000bb0ab87221 */ /* 0x000fc60000010000 */
[----:B------:R-:W-:Y:S01]  /*8ce0*/  FADD.FTZ R2, R8, R3 ;  /* 0x0000000308027221 */ /* 0x000fe20000010000 */
[----:B------:R-:W-:-:S02]  /*8cf0*/  FADD.FTZ R187, R11, R184 ;  /* 0x000000b80bbb7221 */ /* 0x000fc40000010000 */
        /* <DEDUP_REMOVED lines=16> */
[----:B------:R-:W0:Y:S01]  /*8e00*/  MUFU.EX2 R171, R171 ;  /* 0x000000ab00ab7308 */ /* 0x000e220000000800 */
[----:B-1----:R-:W-:-:S07]  /*8e10*/  FADD.FTZ R3, R162, R3 ;  /* 0x00000003a2037221 */ /* 0x002fce0000010000 */
        /* <DEDUP_REMOVED lines=22> */
[----:B--2---:R-:W-:-:S01]  /*8f80*/  FADD.FTZ R3, R181, R2 ;  /* 0x00000002b5037221 */ /* 0x004fc20000010000 */
[----:B------:R-:W-:Y:S01]  /*8f90*/  FADD.FTZ R2, R157, R184 ;  /* 0x000000b89d027221 */ /* 0x000fe20000010000 */
[----:B------:R-:W-:-:S03]  /*8fa0*/  FFMA.FTZ R184, R188, UR6, -R134 ;  /* 0x00000006bcb87c23 */ /* 0x000fc60008010886 */
        /* <DEDUP_REMOVED lines=55> */
[--C-:B------:R-:W-:Y:S01]  /*9320*/  FFMA.FTZ R188, R191, UR6, -R134.reuse ;  /* 0x00000006bfbc7c23 */ /* 0x100fe20008010886 */
[----:B------:R-:W-:-:S05]  /*9330*/  FFMA.FTZ R134, R135, UR6, -R134 ;  /* 0x0000000687867c23 */ /* 0x000fca0008010886 */
        /* <DEDUP_REMOVED lines=40> */
.L_x_6060:
        /* <DEDUP_REMOVED lines=148> */
.L_x_6050:
[----:B------:R-:W-:-:S13]  /*9f00*/  ISETP.LE.AND P1, PT, RZ, UR58, PT ;  /* 0x0000003aff007c0c */ /* 0x000fda000bf23270 */
[----:B------:R-:W-:Y:S05]  /*9f10*/  @!P1 BRA `(.L_x_6062) ;  /* 0x0000003800349947 */ /* 0x000fea0003800000 */
[----:B------:R-:W-:Y:S01]  /*9f20*/  IMAD.MOV.U32 R5, RZ, RZ, R120 ;  /* 0x000000ffff057224 */ /* 0x000fe200078e0078 */
[----:B------:R-:W-:Y:S01]  /*9f30*/  UMOV UR52, UR45 ;  /* 0x0000002d00347c82 */ /* 0x000fe20008000000 */
[----:B------:R-:W-:Y:S01]  /*9f40*/  IMAD.MOV.U32 R4, RZ, RZ, R121 ;  /* 0x000000ffff047224 */ /* 0x000fe200078e0079 */
[----:B------:R-:W-:Y:S01]  /*9f50*/  UMOV UR51, UR44 ;  /* 0x0000002c00337c82 */ /* 0x000fe20008000000 */
[----:B------:R-:W-:-:S05]  /*9f60*/  ULDC UR50, c[0x0][0x988] ;  /* 0x0002620000327ab9 */ /* 0x000fca0000000800 */
.L_x_6073:
        /* <DEDUP_REMOVED lines=9> */
.L_x_6064:
[----:B------:R-:W-:Y:S01]  /*a000*/  ULEA UR6, UR44, UR41, 0x3 ;  /* 0x000000292c067291 */ /* 0x000fe2000f8e183f */
[----:B------:R-:W-:-:S05]  /*a010*/  IMAD.U32 R6, RZ, RZ, UR45 ;  /* 0x0000002dff067e24 */ /* 0x000fca000f8e00ff */
[----:B------:R-:W-:-:S04]  /*a020*/  SHF.L.U32 R6, R6, 0x1f, RZ ;  /* 0x0000001f06067819 */ /* 0x000fc800000006ff */
[----:B------:R0:W1:Y:S01]  /*a030*/  SYNCS.PHASECHK.TRANS64.TRYWAIT P1, [UR6+0x33430], R6 ;  /* 0x03343006ff0075a7 */ /* 0x0000620008020146 */
[----:B------:R-:W-:Y:S05]  /*a040*/  @!P0 BRA `(.L_x_6065) ;  /* 0x0000000000048947 */ /* 0x000fea0003800000 */
[----:B------:R-:W-:Y:S01]  /*a050*/  BPT.TRAP 0x1 ;  /* 0x000000040000795c */ /* 0x000fe20000300000 */
.L_x_6065:
[----:B-1----:R-:W-:Y:S05]  /*a060*/  @P1 BRA `(.L_x_6063) ;  /* 0x0000000000081947 */ /* 0x002fea0003800000 */
[----:B------:R-:W1:Y:S02]  /*a070*/  SYNCS.PHASECHK.TRANS64.TRYWAIT P1, [UR6+0x33430], R6 ;  /* 0x03343006ff0075a7 */ /* 0x000e640008020146 */
[----:B-1----:R-:W-:Y:S05]  /*a080*/  @!P1 BRA `(.L_x_6066) ;  /* 0x000000ec00949947 */ /* 0x002fea0003800000 */
.L_x_6063:
[----:B-1----:R-:W1:Y:S01]  /*a090*/  S2R R7, SR_TID.X ;  /* 0x0000000000077919 */ /* 0x002e620000002100 */
[----:B------:R-:W-:Y:S01]  /*a0a0*/  UIMAD UR53, UR44, 0x780, UR49 ;  /* 0x000007802c3578a4 */ /* 0x000fe2000f8e0231 */
[----:B------:R-:W-:Y:S01]  /*a0b0*/  UMOV UR27, 0x80000020 ;  /* 0x80000020001b7882 */ /* 0x000fe20000000000 */
[----:B------:R-:W-:Y:S02]  /*a0c0*/  UMOV UR28, UR24 ;  /* 0x00000018001c7c82 */ /* 0x000fe40008000000 */
[----:B------:R-:W-:Y:S01]  /*a0d0*/  UIADD3 UR30, UR53, 0x80, URZ ;  /* 0x00000080351e7890 */ /* 0x000fe2000fffe03f */
[----:B------:R-:W-:Y:S02]  /*a0e0*/  UMOV UR29, UR25 ;  /* 0x00000019001d7c82 */ /* 0x000fe40008000000 */
[----:B------:R-:W-:Y:S01]  /*a0f0*/  UMOV UR26, UR53 ;  /* 0x00000035001a7c82 */ /* 0x000fe20008000000 */
[----:B------:R-:W-:Y:S01]  /*a100*/  UMOV UR31, 0x80000020 ;  /* 0x80000020001f7882 */ /* 0x000fe20000000000 */
[----:B------:R-:W-:Y:S01]  /*a110*/  UIADD3 UR34, UR53, 0x100, URZ ;  /* 0x0000010035227890 */ /* 0x000fe2000fffe03f */
[----:B------:R-:W-:Y:S01]  /*a120*/  UMOV UR32, UR24 ;  /* 0x0000001800207c82 */ /* 0x000fe20008000000 */
[----:B------:R-:W-:Y:S01]  /*a130*/  UMOV UR33, UR25 ;  /* 0x0000001900217c82 */ /* 0x000fe20008000000 */
        /* <DEDUP_REMOVED lines=177> */
.L_x_6068:
[----:B------:R-:W-:Y:S01]  /*ac50*/  ULEA UR6, UR51, UR41, 0x3 ;  /* 0x0000002933067291 */ /* 0x000fe2000f8e183f */
[----:B------:R-:W-:-:S05]  /*ac60*/  IMAD.U32 R6, RZ, RZ, UR52 ;  /* 0x00000034ff067e24 */ /* 0x000fca000f8e00ff */
[----:B------:R-:W-:-:S04]  /*ac70*/  SHF.L.U32 R6, R6, 0x1f, RZ ;  /* 0x0000001f06067819 */ /* 0x000fc800000006ff */
[----:B------:R0:W1:Y:S01]  /*ac80*/  SYNCS.PHASECHK.TRANS64.TRYWAIT P1, [UR6+0x33450], R6 ;  /* 0x03345006ff0075a7 */ /* 0x0000620008020146 */
[----:B------:R-:W-:Y:S05]  /*ac90*/  @!P0 BRA `(.L_x_6069) ;  /* 0x0000000000048947 */ /* 0x000fea0003800000 */
[----:B------:R-:W-:Y:S01]  /*aca0*/  BPT.TRAP 0x1 ;  /* 0x000000040000795c */ /* 0x000fe20000300000 */
.L_x_6069:
[----:B-1----:R-:W-:Y:S05]  /*acb0*/  @P1 BRA `(.L_x_6067) ;  /* 0x0000000000081947 */ /* 0x002fea0003800000 */
[----:B------:R-:W1:Y:S02]  /*acc0*/  SYNCS.PHASECHK.TRANS64.TRYWAIT P1, [UR6+0x33450], R6 ;  /* 0x03345006ff0075a7 */ /* 0x000e640008020146 */
[----:B-1----:R-:W-:Y:S05]  /*acd0*/  @!P1 BRA `(.L_x_6070) ;  /* 0x000000e000989947 */ /* 0x002fea0003800000 */
.L_x_6067:
        /* <DEDUP_REMOVED lines=36> */
.L_x_6071:
        /* <DEDUP_REMOVED lines=505> */
.L_x_6072:
        /* <DEDUP_REMOVED lines=148> */
.L_x_6062:
[----:B------:R-:W-:Y:S06]  /*d7f0*/  BAR.ARV 0x8, 0x180 ;  /* 0x0206000000007b1d */ /* 0x000fec0000002000 */
[----:B------:R-:W-:Y:S05]  /*d800*/  @!P0 BRA `(.L_x_6074) ;  /* 0x0000000000048947 */ /* 0x000fea0003800000 */
[----:B------:R-:W-:Y:S01]  /*d810*/  BPT.TRAP 0x1 ;  /* 0x000000040000795c */ /* 0x000fe20000300000 */
.L_x_6074:
[----:B------:R-:W-:Y:S01]  /*d820*/  ULEA UR14, UR44, UR41, 0x3 ;  /* 0x000000292c0e7291 */ /* 0x000fe2000f8e183f */
[----:B------:R-:W-:-:S05]  /*d830*/  IMAD.U32 R0, RZ, RZ, UR45 ;  /* 0x0000002dff007e24 */ /* 0x000fca000f8e00ff */
[----:B------:R-:W-:-:S04]  /*d840*/  SHF.L.U32 R0, R0, 0x1f, RZ ;  /* 0x0000001f00007819 */ /* 0x000fc800000006ff */
[----:B------:R0:W1:Y:S01]  /*d850*/  SYNCS.PHASECHK.TRANS64.TRYWAIT P1, [UR14+0x33450], R0 ;  /* 0x03345000ff0075a7 */ /* 0x000062000802014e */
[----:B------:R-:W-:Y:S05]  /*d860*/  @!P0 BRA `(.L_x_6075) ;  /* 0x0000000000048947 */ /* 0x000fea0003800000 */
[----:B------:R-:W-:Y:S01]  /*d870*/  BPT.TRAP 0x1 ;  /* 0x000000040000795c */ /* 0x000fe20000300000 */
.L_x_6075:
[----:B-1----:R-:W-:Y:S05]  /*d880*/  @P1 BRA `(.L_x_6076) ;  /* 0x0000000000081947 */ /* 0x002fea0003800000 */
[----:B------:R-:W1:Y:S02]  /*d890*/  SYNCS.PHASECHK.TRANS64.TRYWAIT P1, [UR14+0x33450], R0 ;  /* 0x03345000ff0075a7 */ /* 0x000e64000802014e */
[----:B-1----:R-:W-:Y:S05]  /*d8a0*/  @!P1 BRA `(.L_x_6077) ;  /* 0x000000b400bc9947 */ /* 0x002fea0003800000 */
.L_x_6076:
[----:B------:R-:W-:Y:S01]  /*d8b0*/  UIADD3 UR41, UR41, 0x200, URZ ;  /* 0x0000020029297890 */ /* 0x000fe2000fffe03f */
[----:B------:R-:W-:Y:S01]  /*d8c0*/  WARPGROUP.ARRIVE ;  /* 0x00000000000079c5 */ /* 0x000fe20000000000 */
[----:B------:R-:W-:Y:S01]  /*d8d0*/  UMOV UR11, 0xc0000010 ;  /* 0xc0000010000b7882 */ /* 0x000fe20000000000 */
[----:B------:R-:W-:Y:S01]  /*d8e0*/  IMAD.MOV.U32 R6, RZ, RZ, 0x3f800000 ;  /* 0x3f800000ff067424 */ /* 0x000fe200078e00ff */
        /* <DEDUP_REMOVED lines=16> */
[----:B------:R-:W-:Y:S02]  /*d9f0*/  ULDC.64 UR10, c[0x0][0x9a0] ;  /* 0x00026800000a7ab9 */ /* 0x000fe40000000a00 */
[----:B------:R-:W-:-:S04]  /*da00*/  UISETP.NE.U32.AND UP0, UPT, UR10, URZ, UPT ;  /* 0x0000003f0a00728c */ /* 0x000fc8000bf05070 */
[----:B------:R-:W-:-:S06]  /*da10*/  UISETP.NE.AND.EX UP0, UPT, UR11, URZ, UPT, UP0 ;  /* 0x0000003f0b00728c */ /* 0x000fcc000bf05300 */
        /* <DEDUP_REMOVED lines=64> */
.L_x_6078:
        /* <DEDUP_REMOVED lines=106> */
.L_x_6042:
        /* <DEDUP_REMOVED lines=33> */
[----:B------:R-:W-:Y:S02]  /*e6d0*/  SEL R55, R52, R53, P0 ;  /* 0x0000003534377207 */ /* 0x000fe40000000000 */
[----:B------:R-:W-:Y:S02]  /*e6e0*/  F2FP.BF16.F32.PACK_AB R119, R119, R6 ;  /* 0x000000067777723e */ /* 0x000fe400000010ff */
[----:B------:R-:W-:Y:S02]  /*e6f0*/  SEL R52, R53, R52, P0 ;  /* 0x0000003435347207 */ /* 0x000fe40000000000 */
[----:B------:R-:W-:-:S02]  /*e700*/  F2FP.BF16.F32.PACK_AB R37, R76, R37 ;  /* 0x000000254c25723e */ /* 0x000fc400000010ff */
[----:B------:R-:W-:Y:S02]  /*e710*/  F2FP.BF16.F32.PACK_AB R36, R77, R36 ;  /* 0x000000244d24723e */ /* 0x000fe400000010ff */
[----:B------:R-:W-:Y:S02]  /*e720*/  SEL R53, R45, R44, P0 ;  /* 0x0000002c2d357207 */ /* 0x000fe40000000000 */
[----:B------:R-:W-:Y:S02]  /*e730*/  SEL R44, R44, R45, P0 ;  /* 0x0000002d2c2c7207 */ /* 0x000fe40000000000 */
[----:B------:R-:W-:Y:S02]  /*e740*/  SEL R45, R41, R40, P0 ;  /* 0x00000028292d7207 */ /* 0x000fe40000000000 */
[----:B------:R-:W-:Y:S02]  /*e750*/  SEL R40, R40, R41, P0 ;  /* 0x0000002928287207 */ /* 0x000fe40000000000 */
[----:B------:R-:W-:-:S02]  /*e760*/  MOV R6, R3 ;  /* 0x0000000300067202 */ /* 0x000fc40000000f00 */
[----:B-1----:R-:W-:Y:S02]  /*e770*/  MOV R7, R68 ;  /* 0x0000004400077202 */ /* 0x002fe40000000f00 */
[----:B------:R-:W-:Y:S02]  /*e780*/  F2FP.BF16.F32.PACK_AB R89, R89, R96 ;  /* 0x000000605959723e */ /* 0x000fe400000010ff */
[----:B------:R-:W-:Y:S02]  /*e790*/  F2FP.BF16.F32.PACK_AB R88, R81, R88 ;  /* 0x000000585158723e */ /* 0x000fe400000010ff */
[----:B------:R-:W-:Y:S02]  /*e7a0*/  SEL R41, R37, R36, P0 ;  /* 0x0000002425297207 */ /* 0x000fe40000000000 */
[----:B------:R-:W-:Y:S01]  /*e7b0*/  SEL R48, R36, R37, P0 ;  /* 0x0000002524307207 */ /* 0x000fe20000000000 */
[----:B------:R-:W-:Y:S01]  /*e7c0*/  IMAD.WIDE R36, R224, 0x2, R6 ;  /* 0x00000002e0247825 */ /* 0x000fe200078e0206 */
[----:B------:R-:W-:-:S02]  /*e7d0*/  SEL R69, R89, R88, P0 ;  /* 0x0000005859457207 */ /* 0x000fc40000000000 */
[----:B------:R-:W-:Y:S02]  /*e7e0*/  F2FP.BF16.F32.PACK_AB R11, R110, R11 ;  /* 0x0000000b6e0b723e */ /* 0x000fe400000010ff */
[----:B------:R-:W-:Y:S02]  /*e7f0*/  F2FP.BF16.F32.PACK_AB R10, R111, R10 ;  /* 0x0000000a6f0a723e */ /* 0x000fe400000010ff */
[----:B------:R-:W-:Y:S02]  /*e800*/  SEL R88, R88, R89, P0 ;  /* 0x0000005958587207 */ /* 0x000fe40000000000 */
[----:B------:R-:W-:Y:S02]  /*e810*/  IADD3 R89, P5, R36, 0x40, RZ ;  /* 0x0000004024597810 */ /* 0x000fe40007fbe0ff */
[----:B------:R-:W-:Y:S02]  /*e820*/  SEL R83, R11, R10, P0 ;  /* 0x0000000a0b537207 */ /* 0x000fe40000000000 */
[----:B------:R-:W-:-:S02]  /*e830*/  SEL R74, R10, R11, P0 ;  /* 0x0000000b0a4a7207 */ /* 0x000fc40000000000 */
[----:B------:R-:W-:Y:S02]  /*e840*/  LOP3.LUT R10, R89, 0x380, RZ, 0xc0, !PT ;  /* 0x00000380590a7812 */ /* 0x000fe400078ec0ff */
        /* <DEDUP_REMOVED lines=12> */
[----:B------:R-:W-:Y:S02]  /*e910*/  F2FP.BF16.F32.PACK_AB R34, R71, R34 ;  /* 0x000000224722723e */ /* 0x000fe400000010ff */
[----:B------:R-:W-:Y:S02]  /*e920*/  F2FP.BF16.F32.PACK_AB R24, R95, R24 ;  /* 0x000000185f18723e */ /* 0x000fe400000010ff */
[----:B------:R-:W-:Y:S02]  /*e930*/  IADD3 R91, P6, R36, 0x60, RZ ;  /* 0x00000060245b7810 */ /* 0x000fe40007fde0ff */
[----:B------:R-:W-:Y:S02]  /*e940*/  SHF.R.U64 R10, R10, 0x3, RZ ;  /* 0x000000030a0a7819 */ /* 0x000fe400000012ff */
[----:B------:R-:W-:-:S02]  /*e950*/  F2FP.BF16.F32.PACK_AB R43, R54, R43 ;  /* 0x0000002b362b723e */ /* 0x000fc400000010ff */
[----:B------:R-:W-:Y:S02]  /*e960*/  SEL R71, R73, R72, P0 ;  /* 0x0000004849477207 */ /* 0x000fe40000000000 */
[----:B------:R-:W-:Y:S02]  /*e970*/  IADD3 R95, P2, R36, 0x4020, RZ ;  /* 0x00004020245f7810 */ /* 0x000fe40007f5e0ff */
[----:B------:R-:W-:Y:S02]  /*e980*/  F2FP.BF16.F32.PACK_AB R39, R39, R58 ;  /* 0x0000003a2727723e */ /* 0x000fe400000010ff */
[----:B------:R-:W-:Y:S02]  /*e990*/  SEL R67, R9, R8, P0 ;  /* 0x0000000809437207 */ /* 0x000fe40000000000 */
[----:B------:R-:W-:Y:S02]  /*e9a0*/  SEL R60, R8, R9, P0 ;  /* 0x00000009083c7207 */ /* 0x000fe40000000000 */
[----:B------:R-:W-:-:S02]  /*e9b0*/  SEL R72, R72, R73, P0 ;  /* 0x0000004948487207 */ /* 0x000fc40000000000 */
[----:B------:R-:W-:Y:S02]  /*e9c0*/  F2FP.BF16.F32.PACK_AB R38, R38, R59 ;  /* 0x0000003b2626723e */ /* 0x000fe400000010ff */
[----:B------:R-:W-:Y:S02]  /*e9d0*/  SEL R57, R33, R32, P0 ;  /* 0x0000002021397207 */ /* 0x000fe40000000000 */
[----:B------:R-:W-:Y:S01]  /*e9e0*/  SEL R50, R32, R33, P0 ;  /* 0x0000002120327207 */ /* 0x000fe20000000000 */
[----:B------:R-:W-:Y:S01]  /*e9f0*/  IMAD.X R33, RZ, RZ, R37, P5 ;  /* 0x000000ffff217224 */ /* 0x000fe200028e0625 */
[----:B------:R-:W-:Y:S02]  /*ea00*/  SEL R65, R13, R12, P0 ;  /* 0x0000000c0d417207 */ /* 0x000fe40000000000 */
[----:B------:R-:W-:Y:S02]  /*ea10*/  SEL R58, R12, R13, P0 ;  /* 0x0000000d0c3a7207 */ /* 0x000fe40000000000 */
[----:B------:R-:W-:-:S02]  /*ea20*/  SEL R73, R46, R47, P0 ;  /* 0x0000002f2e497207 */ /* 0x000fc40000000000 */
[----:B------:R-:W-:Y:S02]  /*ea30*/  LOP3.LUT R8, R87, 0x380, RZ, 0xc0, !PT ;  /* 0x0000038057087812 */ /* 0x000fe400078ec0ff */
[----:B------:R-:W-:Y:S02]  /*ea40*/  F2FP.BF16.F32.PACK_AB R31, R78, R31 ;  /* 0x0000001f4e1f723e */ /* 0x000fe400000010ff */
[----:B------:R-:W-:Y:S02]  /*ea50*/  F2FP.BF16.F32.PACK_AB R30, R79, R30 ;  /* 0x0000001e4f1e723e */ /* 0x000fe400000010ff */
[----:B------:R-:W-:Y:S02]  /*ea60*/  SEL R46, R47, R46, P0 ;  /* 0x0000002e2f2e7207 */ /* 0x000fe40000000000 */
[----:B------:R-:W-:Y:S02]  /*ea70*/  LOP3.LUT R12, R91, 0x380, RZ, 0xc0, !PT ;  /* 0x000003805b0c7812 */ /* 0x000fe400078ec0ff */
[----:B------:R-:W-:-:S02]  /*ea80*/  LOP3.LUT R32, R10, R89, RZ, 0x3c, !PT ;  /* 0x000000590a207212 */ /* 0x000fc400078e3cff */
[----:B------:R-:W-:Y:S02]  /*ea90*/  F2FP.BF16.F32.PACK_AB R35, R70, R35 ;  /* 0x000000234623723e */ /* 0x000fe400000010ff */
[----:B------:R-:W-:Y:S02]  /*eaa0*/  F2FP.BF16.F32.PACK_AB R25, R94, R25 ;  /* 0x000000195e19723e */ /* 0x000fe400000010ff */
[----:B------:R-:W-:Y:S02]  /*eab0*/  SEL R47, R43, R42, P0 ;  /* 0x0000002a2b2f7207 */ /* 0x000fe40000000000 */
[----:B------:R-:W-:Y:S02]  /*eac0*/  LOP3.LUT R10, R95, 0x380, RZ, 0xc0, !PT ;  /* 0x000003805f0a7812 */ /* 0x000fe400078ec0ff */
[----:B------:R-:W-:Y:S02]  /*ead0*/  SEL R42, R42, R43, P0 ;  /* 0x0000002b2a2a7207 */ /* 0x000fe40000000000 */
[----:B------:R-:W-:-:S02]  /*eae0*/  F2FP.BF16.F32.PACK_AB R28, R93, R28 ;  /* 0x0000001c5d1c723e */ /* 0x000fc400000010ff */
[----:B------:R-:W-:Y:S02]  /*eaf0*/  SEL R43, R39, R38, P0 ;  /* 0x00000026272b7207 */ /* 0x000fe40000000000 */
[----:B------:R-:W-:Y:S02]  /*eb00*/  SHF.R.U64 R8, R8, 0x3, RZ ;  /* 0x0000000308087819 */ /* 0x000fe400000012ff */
[----:B------:R-:W-:Y:S02]  /*eb10*/  SEL R38, R38, R39, P0 ;  /* 0x0000002726267207 */ /* 0x000fe40000000000 */
[----:B------:R-:W-:Y:S02]  /*eb20*/  SEL R75, R31, R30, P0 ;  /* 0x0000001e1f4b7207 */ /* 0x000fe40000000000 */
[----:B------:R-:W-:Y:S01]  /*eb30*/  SEL R64, R30, R31, P0 ;  /* 0x0000001f1e407207 */ /* 0x000fe20000000000 */
[----:B------:R-:W-:Y:S01]  /*eb40*/  IMAD.X R31, RZ, RZ, R37, P6 ;  /* 0x000000ffff1f7224 */ /* 0x000fe200030e0625 */
[----:B------:R-:W-:-:S02]  /*eb50*/  IADD3 R93, P1, R36, 0x4000, RZ ;  /* 0x00004000245d7810 */ /* 0x000fc40007f3e0ff */
[----:B------:R-:W-:Y:S02]  /*eb60*/  SHF.R.U64 R12, R12, 0x3, RZ ;  /* 0x000000030c0c7819 */ /* 0x000fe400000012ff */
[----:B------:R-:W-:Y:S02]  /*eb70*/  F2FP.BF16.F32.PACK_AB R14, R103, R14 ;  /* 0x0000000e670e723e */ /* 0x000fe400000010ff */
[----:B------:R-:W-:Y:S02]  /*eb80*/  SEL R39, R35, R34, P0 ;  /* 0x0000002223277207 */ /* 0x000fe40000000000 */
[----:B------:R-:W-:Y:S01]  /*eb90*/  SEL R62, R34, R35, P0 ;  /* 0x00000023223e7207 */ /* 0x000fe20000000000 */
[--C-:B------:R-:W-:Y:S01]  /*eba0*/  IMAD.X R35, RZ, RZ, R37.reuse, P4 ;  /* 0x000000ffff237224 */ /* 0x100fe200020e0625 */
[----:B------:R-:W-:Y:S02]  /*ebb0*/  SEL R79, R25, R24, P0 ;  /* 0x00000018194f7207 */ /* 0x000fe40000000000 */
[----:B------:R-:W-:Y:S01]  /*ebc0*/  SEL R68, R24, R25, P0 ;  /* 0x0000001918447207 */ /* 0x000fe20000000000 */
[----:B------:R-:W-:Y:S01]  /*ebd0*/  IMAD.X R25, RZ, RZ, R37, P2 ;  /* 0x000000ffff197224 */ /* 0x000fe200010e0625 */
[----:B------:R-:W-:-:S02]  /*ebe0*/  IADD3 R97, P3, R36, 0x4040, RZ ;  /* 0x0000404024617810 */ /* 0x000fc40007f7e0ff */
[----:B------:R-:W-:Y:S02]  /*ebf0*/  SHF.R.U64 R10, R10, 0x3, RZ ;  /* 0x000000030a0a7819 */ /* 0x000fe400000012ff */
[----:B------:R-:W-:Y:S02]  /*ec00*/  F2FP.BF16.F32.PACK_AB R15, R102, R15 ;  /* 0x0000000f660f723e */ /* 0x000fe400000010ff */
[C---:B------:R-:W-:Y:S02]  /*ec10*/  IADD3 R103, P6, R36.reuse, 0x8020, RZ ;  /* 0x0000802024677810 */ /* 0x040fe40007fde0ff */
[C---:B------:R-:W-:Y:S02]  /*ec20*/  IADD3 R99, P4, R36.reuse, 0x4060, RZ ;  /* 0x0000406024637810 */ /* 0x040fe40007f9e0ff */
[----:B------:R-:W-:Y:S01]  /*ec30*/  IADD3 R107, P2, R36, 0x8060, RZ ;  /* 0x00008060246b7810 */ /* 0x000fe20007f5e0ff */
[----:B------:R-:W-:Y:S01]  /*ec40*/  IMAD.X R13, RZ, RZ, R37, P6 ;  /* 0x000000ffff0d7224 */ /* 0x000fe200030e0625 */
[----:B------:R-:W-:-:S02]  /*ec50*/  LOP3.LUT R34, R8, R87, RZ, 0x3c, !PT ;  /* 0x0000005708227212 */ /* 0x000fc400078e3cff */
[----:B------:R-:W-:Y:S02]  /*ec60*/  F2FP.BF16.F32.PACK_AB R29, R92, R29 ;  /* 0x0000001d5c1d723e */ /* 0x000fe400000010ff */
[----:B------:R-:W-:Y:S02]  /*ec70*/  LOP3.LUT R30, R12, R91, RZ, 0x3c, !PT ;  /* 0x0000005b0c1e7212 */ /* 0x000fe400078e3cff */
[----:B------:R-:W-:Y:S02]  /*ec80*/  LOP3.LUT R8, R93, 0x380, RZ, 0xc0, !PT ;  /* 0x000003805d087812 */ /* 0x000fe400078ec0ff */
[----:B------:R-:W-:Y:S02]  /*ec90*/  LOP3.LUT R12, R97, 0x380, RZ, 0xc0, !PT ;  /* 0x00000380610c7812 */ /* 0x000fe400078ec0ff */
[----:B------:R-:W-:Y:S02]  /*eca0*/  LOP3.LUT R24, R10, R95, RZ, 0x3c, !PT ;  /* 0x0000005f0a187212 */ /* 0x000fe400078e3cff */
[----:B------:R-:W-:-:S02]  /*ecb0*/  SEL R81, R15, R14, P0 ;  /* 0x0000000e0f517207 */ /* 0x000fc40000000000 */
[----:B------:R-:W-:Y:S02]  /*ecc0*/  SEL R70, R14, R15, P0 ;  /* 0x0000000f0e467207 */ /* 0x000fe40000000000 */
[----:B------:R-:W-:Y:S02]  /*ecd0*/  LOP3.LUT R11, R36, 0x380, RZ, 0xc0, !PT ;  /* 0x00000380240b7812 */ /* 0x000fe400078ec0ff */
[----:B------:R-:W-:Y:S02]  /*ece0*/  LOP3.LUT R10, R103, 0x380, RZ, 0xc0, !PT ;  /* 0x00000380670a7812 */ /* 0x000fe400078ec0ff */
[----:B------:R-:W-:Y:S02]  /*ecf0*/  LOP3.LUT R14, R99, 0x380, RZ, 0xc0, !PT ;  /* 0x00000380630e7812 */ /* 0x000fe400078ec0ff */
[----:B------:R-:W-:Y:S02]  /*ed00*/  LOP3.LUT R78, R107, 0x380, RZ, 0xc0, !PT ;  /* 0x000003806b4e7812 */ /* 0x000fe400078ec0ff */
[----:B------:R-:W-:-:S02]  /*ed10*/  F2FP.BF16.F32.PACK_AB R27, R86, R27 ;  /* 0x0000001b561b723e */ /* 0x000fc400000010ff */
[----:B------:R-:W-:Y:S02]  /*ed20*/  F2FP.BF16.F32.PACK_AB R20, R101, R20 ;  /* 0x000000146514723e */ /* 0x000fe400000010ff */
[----:B------:R-:W-:Y:S02]  /*ed30*/  SEL R59, R29, R28, P0 ;  /* 0x0000001c1d3b7207 */ /* 0x000fe40000000000 */
[----:B------:R-:W-:Y:S01]  /*ed40*/  SEL R54, R28, R29, P0 ;  /* 0x0000001d1c367207 */ /* 0x000fe20000000000 */
[----:B------:R-:W-:Y:S01]  /*ed50*/  IMAD.X R29, RZ, RZ, R37, P1 ;  /* 0x000000ffff1d7224 */ /* 0x000fe200008e0625 */
[----:B------:R-:W-:Y:S02]  /*ed60*/  SHF.R.U64 R8, R8, 0x3, RZ ;  /* 0x0000000308087819 */ /* 0x000fe400000012ff */
[----:B------:R-:W-:Y:S02]  /*ed70*/  F2FP.BF16.F32.PACK_AB R21, R100, R21 ;  /* 0x000000156415723e */ /* 0x000fe400000010ff */
[----:B------:R-:W-:-:S02]  /*ed80*/  IADD3 R101, P5, R36, 0x8000, RZ ;  /* 0x0000800024657810 */ /* 0x000fc40007fbe0ff */
[----:B------:R-:W-:Y:S02]  /*ed90*/  SHF.R.U64 R12, R12, 0x3, RZ ;  /* 0x000000030c0c7819 */ /* 0x000fe400000012ff */
[----:B------:R-:W-:Y:S01]  /*eda0*/  IADD3 R105, P1, R36, 0x8040, RZ ;  /* 0x0000804024697810 */ /* 0x000fe20007f3e0ff */
[--C-:B------:R-:W-:Y:S01]  /*edb0*/  IMAD.X R15, RZ, RZ, R37.reuse, P5 ;  /* 0x000000ffff0f7224 */ /* 0x100fe200028e0625 */
[----:B------:R-:W-:Y:S02]  /*edc0*/  SHF.R.U64 R11, R11, 0x3, RZ ;  /* 0x000000030b0b7819 */ /* 0x000fe400000012ff */
[----:B------:R-:W-:Y:S01]  /*edd0*/  SHF.R.U64 R10, R10, 0x3, RZ ;  /* 0x000000030a0a7819 */ /* 0x000fe200000012ff */
[----:B------:R-:W-:Y:S01]  /*ede0*/  IMAD.X R9, RZ, RZ, R37, P1 ;  /* 0x000000ffff097224 */ /* 0x000fe200008e0625 */
[----:B------:R-:W-:Y:S02]  /*edf0*/  SHF.R.U64 R14, R14, 0x3, RZ ;  /* 0x000000030e0e7819 */ /* 0x000fe400000012ff */
[----:B------:R-:W-:-:S02]  /*ee00*/  SHF.R.U64 R78, R78, 0x3, RZ ;  /* 0x000000034e4e7819 */ /* 0x000fc400000012ff */
[----:B------:R-:W-:Y:S02]  /*ee10*/  F2FP.BF16.F32.PACK_AB R130, R130, R133 ;  /* 0x000000858282723e */ /* 0x000fe400000010ff */
[----:B------:R-:W-:Y:S02]  /*ee20*/  F2FP.BF16.F32.PACK_AB R131, R128, R131 ;  /* 0x000000838083723e */ /* 0x000fe400000010ff */
[----:B------:R-:W-:Y:S02]  /*ee30*/  SEL R77, R27, R26, P0 ;  /* 0x0000001a1b4d7207 */ /* 0x000fe40000000000 */
[----:B------:R-:W-:Y:S01]  /*ee40*/  SEL R66, R26, R27, P0 ;  /* 0x0000001b1a427207 */ /* 0x000fe20000000000 */
[----:B------:R-:W-:Y:S01]  /*ee50*/  IMAD.X R27, RZ, RZ, R37, P3 ;  /* 0x000000ffff1b7224 */ /* 0x000fe200018e0625 */
[----:B------:R-:W-:Y:S02]  /*ee60*/  LOP3.LUT R28, R8, R93, RZ, 0x3c, !PT ;  /* 0x0000005d081c7212 */ /* 0x000fe400078e3cff */
[----:B------:R-:W-:-:S02]  /*ee70*/  SEL R61, R21, R20, P0 ;  /* 0x00000014153d7207 */ /* 0x000fc40000000000 */
[----:B------:R-:W-:Y:S01]  /*ee80*/  SEL R56, R20, R21, P0 ;  /* 0x0000001514387207 */ /* 0x000fe20000000000 */
[--C-:B------:R-:W-:Y:S01]  /*ee90*/  IMAD.X R21, RZ, RZ, R37.reuse, P4 ;  /* 0x000000ffff157224 */ /* 0x100fe200020e0625 */
[----:B------:R-:W-:Y:S02]  /*eea0*/  LOP3.LUT R26, R12, R97, RZ, 0x3c, !PT ;  /* 0x000000610c1a7212 */ /* 0x000fe400078e3cff */
[----:B------:R-:W-:Y:S02]  /*eeb0*/  LOP3.LUT R8, R101, 0x380, RZ, 0xc0, !PT ;  /* 0x0000038065087812 */ /* 0x000fe400078ec0ff */
[----:B------:R-:W-:Y:S01]  /*eec0*/  LOP3.LUT R36, R11, R36, RZ, 0x3c, !PT ;  /* 0x000000240b247212 */ /* 0x000fe200078e3cff */
[----:B------:R-:W-:Y:S01]  /*eed0*/  IMAD.X R11, RZ, RZ, R37, P2 ;  /* 0x000000ffff0b7224 */ /* 0x000fe200010e0625 */
[----:B------:R-:W-:Y:S02]  /*eee0*/  LOP3.LUT R76, R105, 0x380, RZ, 0xc0, !PT ;  /* 0x00000380694c7812 */ /* 0x000fe400078ec0ff */
[----:B------:R-:W-:-:S02]  /*eef0*/  LOP3.LUT R12, R10, R103, RZ, 0x3c, !PT ;  /* 0x000000670a0c7212 */ /* 0x000fc400078e3cff */
[----:B------:R-:W-:Y:S02]  /*ef00*/  LOP3.LUT R20, R14, R99, RZ, 0x3c, !PT ;  /* 0x000000630e147212 */ /* 0x000fe400078e3cff */
[----:B------:R-:W-:Y:S02]  /*ef10*/  LOP3.LUT R10, R78, R107, RZ, 0x3c, !PT ;  /* 0x0000006b4e0a7212 */ /* 0x000fe400078e3cff */
[----:B------:R-:W-:Y:S02]  /*ef20*/  SEL R5, R130, R131, P0 ;  /* 0x0000008382057207 */ /* 0x000fe40000000000 */
[----:B------:R-:W-:Y:S02]  /*ef30*/  SHF.R.U64 R8, R8, 0x3, RZ ;  /* 0x0000000308087819 */ /* 0x000fe400000012ff */
[----:B------:R-:W-:Y:S02]  /*ef40*/  SHF.R.U64 R76, R76, 0x3, RZ ;  /* 0x000000034c4c7819 */ /* 0x000fe400000012ff */
[----:B------:R-:W-:-:S02]  /*ef50*/  MOV R80, R20 ;  /* 0x0000001400507202 */ /* 0x000fc40000000f00 */
[----:B------:R-:W-:Y:S02]  /*ef60*/  F2FP.BF16.F32.PACK_AB R126, R126, R129 ;  /* 0x000000817e7e723e */ /* 0x000fe400000010ff */
[----:B------:R-:W-:Y:S02]  /*ef70*/  F2FP.BF16.F32.PACK_AB R127, R124, R127 ;  /* 0x0000007f7c7f723e */ /* 0x000fe400000010ff */
[----:B------:R-:W-:Y:S02]  /*ef80*/  MOV R20, R10 ;  /* 0x0000000a00147202 */ /* 0x000fe40000000f00 */
[----:B------:R-:W-:Y:S02]  /*ef90*/  F2FP.BF16.F32.PACK_AB R122, R122, R125 ;  /* 0x0000007d7a7a723e */ /* 0x000fe400000010ff */
[----:B------:R-:W-:Y:S02]  /*efa0*/  F2FP.BF16.F32.PACK_AB R123, R120, R123 ;  /* 0x0000007b787b723e */ /* 0x000fe400000010ff */
[----:B------:R-:W-:-:S02]  /*efb0*/  LOP3.LUT R14, R8, R101, RZ, 0x3c, !PT ;  /* 0x00000065080e7212 */ /* 0x000fc400078e3cff */
[----:B------:R-:W-:Y:S02]  /*efc0*/  SEL R130, R131, R130, P0 ;  /* 0x0000008283827207 */ /* 0x000fe40000000000 */
[----:B------:R-:W-:Y:S02]  /*efd0*/  LOP3.LUT R8, R76, R105, RZ, 0x3c, !PT ;  /* 0x000000694c087212 */ /* 0x000fe400078e3cff */
[----:B------:R-:W-:Y:S02]  /*efe0*/  SEL R49, R126, R127, P0 ;  /* 0x0000007f7e317207 */ /* 0x000fe40000000000 */
[----:B------:R-:W-:Y:S02]  /*eff0*/  SEL R126, R127, R126, P0 ;  /* 0x0000007e7f7e7207 */ /* 0x000fe40000000000 */
[----:B------:R-:W-:Y:S02]  /*f000*/  SEL R51, R122, R123, P0 ;  /* 0x0000007b7a337207 */ /* 0x000fe40000000000 */
[----:B------:R-:W-:-:S02]  /*f010*/  SEL R122, R123, R122, P0 ;  /* 0x0000007a7b7a7207 */ /* 0x000fc40000000000 */
[----:B------:R-:W-:Y:S02]  /*f020*/  MOV R21, R8 ;  /* 0x0000000800157202 */ /* 0x000fe40000000f00 */
[----:B------:R-:W-:Y:S02]  /*f030*/  SEL R85, R118, R119, P0 ;  /* 0x0000007776557207 */ /* 0x000fe40000000000 */
        /* <DEDUP_REMOVED lines=43> */
[----:B------:R-:W0:Y:S04]  /*f2f0*/  SHFL.IDX PT, R44, R44, R5, 0x1c1f ;  /* 0x001c1f052c2c7589 */ /* 0x000e2800000e0000 */
[----:B------:R-:W3:Y:S01]  /*f300*/  SHFL.IDX PT, R38, R38, R5, 0x1c1f ;  /* 0x001c1f0526267589 */ /* 0x000ee200000e0000 */
[----:B-1----:R-:W-:-:S02]  /*f310*/  SEL R28, R55, R52, P0 ;  /* 0x00000034371c7207 */ /* 0x002fc40000000000 */
[----:B------:R-:W-:Y:S01]  /*f320*/  SEL R30, R52, R55, P0 ;  /* 0x00000037341e7207 */ /* 0x000fe20000000000 */
[----:B------:R-:W1:Y:S01]  /*f330*/  SHFL.IDX PT, R62, R62, R5, 0x1c1f ;  /* 0x001c1f053e3e7589 */ /* 0x000e6200000e0000 */
[----:B--2---:R-:W-:Y:S02]  /*f340*/  SEL R29, R47, R42, P0 ;  /* 0x0000002a2f1d7207 */ /* 0x004fe40000000000 */
[----:B------:R-:W-:Y:S01]  /*f350*/  SEL R31, R42, R47, P0 ;  /* 0x0000002f2a1f7207 */ /* 0x000fe20000000000 */
[----:B------:R-:W-:Y:S06]  /*f360*/  BAR.SYNC.DEFER_BLOCKING 0x1, 0x100 ;  /* 0x0044000000007b1d */ /* 0x000fec0000010000 */
[----:B------:R-:W-:Y:S04]  /*f370*/  SHFL.IDX PT, R45, R45, R4, 0x1c1f ;  /* 0x001c1f042d2d7589 */ /* 0x000fe800000e0000 */
[----:B------:R-:W-:Y:S01]  /*f380*/  SHFL.IDX PT, R41, R41, R4, 0x1c1f ;  /* 0x001c1f0429297589 */ /* 0x000fe200000e0000 */
[----:B0-----:R-:W-:-:S02]  /*f390*/  SEL R32, R53, R44, P0 ;  /* 0x0000002c35207207 */ /* 0x001fc40000000000 */
[----:B------:R-:W-:Y:S01]  /*f3a0*/  SEL R34, R44, R53, P0 ;  /* 0x000000352c227207 */ /* 0x000fe20000000000 */
[----:B------:R-:W0:Y:S01]  /*f3b0*/  SHFL.IDX PT, R40, R40, R5, 0x1c1f ;  /* 0x001c1f0528287589 */ /* 0x000e2200000e0000 */
[----:B---3--:R-:W-:Y:S02]  /*f3c0*/  SEL R33, R43, R38, P0 ;  /* 0x000000262b217207 */ /* 0x008fe40000000000 */
[----:B------:R-:W-:Y:S01]  /*f3d0*/  SEL R35, R38, R43, P0 ;  /* 0x0000002b26237207 */ /* 0x000fe20000000000 */
[----:B------:R-:W-:Y:S01]  /*f3e0*/  SHFL.IDX PT, R48, R48, R5, 0x1c1f ;  /* 0x001c1f0530307589 */ /* 0x000fe200000e0000 */
[----:B-1----:R-:W-:Y:S02]  /*f3f0*/  SEL R37, R39, R62, P0 ;  /* 0x0000003e27257207 */ /* 0x002fe40000000000 */
[----:B------:R-:W-:Y:S01]  /*f400*/  SEL R39, R62, R39, P0 ;  /* 0x000000273e277207 */ /* 0x000fe20000000000 */
        /* <DEDUP_REMOVED lines=8> */
[----:B------:R-:W0:Y:S04]  /*f490*/  SHFL.IDX PT, R54, R54, R5, 0x1c1f ;  /* 0x001c1f0536367589 */ /* 0x000e2800000e0000 */
[----:B------:R-:W1:Y:S04]  /*f4a0*/  SHFL.IDX PT, R66, R66, R5, 0x1c1f ;  /* 0x001c1f0542427589 */ /* 0x000e6800000e0000 */
[----:B------:R-:W-:Y:S04]  /*f4b0*/  SHFL.IDX PT, R61, R61, R4, 0x1c1f ;  /* 0x001c1f043d3d7589 */ /* 0x000fe800000e0000 */
[----:B------:R-:W-:Y:S04]  /*f4c0*/  SHFL.IDX PT, R79, R79, R4, 0x1c1f ;  /* 0x001c1f044f4f7589 */ /* 0x000fe800000e0000 */
[----:B------:R-:W-:Y:S04]  /*f4d0*/  SHFL.IDX PT, R56, R56, R5, 0x1c1f ;  /* 0x001c1f0538387589 */ /* 0x000fe800000e0000 */
[----:B------:R-:W2:Y:S04]  /*f4e0*/  SHFL.IDX PT, R68, R68, R5, 0x1c1f ;  /* 0x001c1f0544447589 */ /* 0x000ea800000e0000 */
[----:B------:R-:W-:Y:S01]  /*f4f0*/  SHFL.IDX PT, R65, R65, R4, 0x1c1f ;  /* 0x001c1f0441417589 */ /* 0x000fe200000e0000 */
[----:B0-----:R-:W-:-:S02]  /*f500*/  SEL R52, R59, R54, P0 ;  /* 0x000000363b347207 */ /* 0x001fc40000000000 */
[----:B------:R-:W-:Y:S01]  /*f510*/  SEL R54, R54, R59, P0 ;  /* 0x0000003b36367207 */ /* 0x000fe20000000000 */
[----:B------:R-:W-:Y:S01]  /*f520*/  SHFL.IDX PT, R81, R81, R4, 0x1c1f ;  /* 0x001c1f0451517589 */ /* 0x000fe200000e0000 */
[----:B-1----:R-:W-:Y:S02]  /*f530*/  SEL R49, R77, R66, P0 ;  /* 0x000000424d317207 */ /* 0x002fe40000000000 */
[----:B------:R-:W-:Y:S01]  /*f540*/  SEL R51, R66, R77, P0 ;  /* 0x0000004d42337207 */ /* 0x000fe20000000000 */
[----:B------:R-:W-:Y:S04]  /*f550*/  SHFL.IDX PT, R58, R58, R5, 0x1c1f ;  /* 0x001c1f053a3a7589 */ /* 0x000fe800000e0000 */
[----:B------:R-:W-:Y:S04]  /*f560*/  SHFL.IDX PT, R70, R70, R5, 0x1c1f ;  /* 0x001c1f0546467589 */ /* 0x000fe800000e0000 */
[----:B------:R-:W-:Y:S04]  /*f570*/  SHFL.IDX PT, R83, R83, R4, 0x1c1f ;  /* 0x001c1f0453537589 */ /* 0x000fe800000e0000 */
[----:B------:R-:W0:Y:S01]  /*f580*/  SHFL.IDX PT, R74, R74, R5, 0x1c1f ;  /* 0x001c1f054a4a7589 */ /* 0x000e2200000e0000 */
[----:B--2---:R-:W-:-:S02]  /*f590*/  SEL R53, R79, R68, P0 ;  /* 0x000000444f357207 */ /* 0x004fc40000000000 */
[----:B------:R-:W-:Y:S01]  /*f5a0*/  SEL R55, R68, R79, P0 ;  /* 0x0000004f44377207 */ /* 0x000fe20000000000 */
[----:B------:R-:W-:Y:S04]  /*f5b0*/  SHFL.IDX PT, R67, R67, R4, 0x1c1f ;  /* 0x001c1f0443437589 */ /* 0x000fe800000e0000 */
[----:B------:R1:W-:Y:S04]  /*f5c0*/  SHFL.IDX PT, R85, R85, R4, 0x1c1f ;  /* 0x001c1f0455557589 */ /* 0x0003e800000e0000 */
[----:B------:R-:W-:Y:S04]  /*f5d0*/  SHFL.IDX PT, R60, R60, R5, 0x1c1f ;  /* 0x001c1f053c3c7589 */ /* 0x000fe800000e0000 */
[----:B------:R2:W3:Y:S01]  /*f5e0*/  SHFL.IDX PT, R118, R118, R5, 0x1c1f ;  /* 0x001c1f0576767589 */ /* 0x0004e200000e0000 */
[----:B-1----:R-:W-:-:S03]  /*f5f0*/  IMAD.U32 R4, RZ, RZ, UR6 ;  /* 0x00000006ff047e24 */ /* 0x002fc6000f8e00ff */
[----:B------:R1:W-:Y:S04]  /*f600*/  STSM.16.M88.4 [R91], R8 ;  /* 0x000000085b007844 */ /* 0x0003e80000000200 */
[----:B------:R4:W-:Y:S01]  /*f610*/  STSM.16.M88.4 [R90], R12 ;  /* 0x0000000c5a007844 */ /* 0x0009e20000000200 */
[----:B0-----:R-:W-:Y:S01]  /*f620*/  SEL R59, R74, R83, P0 ;  /* 0x000000534a3b7207 */ /* 0x001fe20000000000 */
[----:B--2---:R-:W-:Y:S01]  /*f630*/  IMAD.U32 R5, RZ, RZ, UR7 ;  /* 0x00000007ff057e24 */ /* 0x004fe2000f8e00ff */
[----:B------:R-:W-:Y:S01]  /*f640*/  ULDC.64 UR6, c[0x0][0xc08] ;  /* 0x0003020000067ab9 */ /* 0x000fe20000000a00 */
[----:B------:R3:W-:Y:S04]  /*f650*/  STSM.16.M88.4 [R89], R24 ;  /* 0x0000001859007844 */ /* 0x0007e80000000200 */
[----:B------:R-:W-:Y:S01]  /*f660*/  STSM.16.M88.4 [R87], R28 ;  /* 0x0000001c57007844 */ /* 0x000fe20000000200 */
[----:B-1----:R-:W-:-:S03]  /*f670*/  SEL R8, R41, R48, P0 ;  /* 0x0000003029087207 */ /* 0x002fc60000000000 */
[----:B------:R-:W-:Y:S01]  /*f680*/  STSM.16.M88.4 [R86], R32 ;  /* 0x0000002056007844 */ /* 0x000fe20000000200 */
[----:B------:R-:W-:Y:S02]  /*f690*/  SEL R10, R48, R41, P0 ;  /* 0x00000029300a7207 */ /* 0x000fe40000000000 */
[----:B------:R-:W-:Y:S01]  /*f6a0*/  SEL R9, R75, R64, P0 ;  /* 0x000000404b097207 */ /* 0x000fe20000000000 */
[----:B------:R-:W-:Y:S01]  /*f6b0*/  STSM.16.M88.4 [R84], R36 ;  /* 0x0000002454007844 */ /* 0x000fe20000000200 */
[----:B------:R-:W-:Y:S02]  /*f6c0*/  SEL R11, R64, R75, P0 ;  /* 0x0000004b400b7207 */ /* 0x000fe40000000000 */
[----:B------:R-:W-:Y:S02]  /*f6d0*/  SEL R48, R57, R50, P0 ;  /* 0x0000003239307207 */ /* 0x000fe40000000000 */
[----:B------:R-:W-:Y:S01]  /*f6e0*/  SEL R50, R50, R57, P0 ;  /* 0x0000003932327207 */ /* 0x000fe20000000000 */
[----:B------:R0:W-:Y:S01]  /*f6f0*/  STSM.16.M88.4 [R82], R8 ;  /* 0x0000000852007844 */ /* 0x0001e20000000200 */
[----:B----4-:R-:W-:-:S02]  /*f700*/  SEL R12, R61, R56, P0 ;  /* 0x000000383d0c7207 */ /* 0x010fc40000000000 */
[----:B------:R-:W-:Y:S01]  /*f710*/  SEL R14, R56, R61, P0 ;  /* 0x0000003d380e7207 */ /* 0x000fe20000000000 */
[----:B------:R-:W-:Y:S01]  /*f720*/  STSM.16.M88.4 [R80], R48 ;  /* 0x0000003050007844 */ /* 0x000fe20000000200 */
[----:B------:R-:W-:Y:S02]  /*f730*/  SEL R13, R81, R70, P0 ;  /* 0x00000046510d7207 */ /* 0x000fe40000000000 */
[----:B------:R-:W-:Y:S01]  /*f740*/  SEL R15, R70, R81, P0 ;  /* 0x00000051460f7207 */ /* 0x000fe20000000000 */
[----:B------:R-:W-:Y:S01]  /*f750*/  STSM.16.M88.4 [R78], R52 ;  /* 0x000000344e007844 */ /* 0x000fe20000000200 */
[----:B------:R-:W-:Y:S02]  /*f760*/  SEL R56, R65, R58, P0 ;  /* 0x0000003a41387207 */ /* 0x000fe40000000000 */
[----:B------:R-:W-:Y:S01]  /*f770*/  SEL R58, R58, R65, P0 ;  /* 0x000000413a3a7207 */ /* 0x000fe20000000000 */
[----:B------:R1:W-:Y:S01]  /*f780*/  STSM.16.M88.4 [R76], R12 ;  /* 0x0000000c4c007844 */ /* 0x0003e20000000200 */
[----:B------:R-:W-:Y:S01]  /*f790*/  SEL R57, R83, R74, P0 ;  /* 0x0000004a53397207 */ /* 0x000fe20000000000 */
[----:B------:R-:W-:Y:S01]  /*f7a0*/  UISETP.NE.U32.AND UP1, UPT, UR6, URZ, UPT ;  /* 0x0000003f0600728c */ /* 0x000fe2000bf25070 */
[----:B---3--:R-:W-:Y:S01]  /*f7b0*/  SEL R25, R85, R118, P0 ;  /* 0x0000007655197207 */ /* 0x008fe20000000000 */
[----:B------:R-:W-:Y:S01]  /*f7c0*/  ULDC UR8, c[0x0][0xa88] ;  /* 0x0002a20000087ab9 */ /* 0x000fe20000000800 */
[----:B------:R-:W-:Y:S01]  /*f7d0*/  SEL R27, R118, R85, P0 ;  /* 0x00000055761b7207 */ /* 0x000fe20000000000 */
[----:B------:R2:W-:Y:S01]  /*f7e0*/  STSM.16.M88.4 [R21], R56 ;  /* 0x0000003815007844 */ /* 0x0005e20000000200 */
[----:B------:R-:W-:-:S02]  /*f7f0*/  SEL R24, R67, R60, P0 ;  /* 0x0000003c43187207 */ /* 0x000fc40000000000 */
[----:B------:R-:W-:Y:S01]  /*f800*/  SEL R26, R60, R67, P0 ;  /* 0x000000433c1a7207 */ /* 0x000fe20000000000 */
[----:B------:R-:W3:Y:S04]  /*f810*/  LDC R65, c[0x0][0xbe8] ;  /* 0x0002fa00ff417b82 */ /* 0x000ee80000000800 */
[----:B------:R2:W-:Y:S04]  /*f820*/  STSM.16.M88.4 [R20], R24 ;  /* 0x0000001814007844 */ /* 0x0005e80000000200 */
[----:B------:R-:W-:Y:S01]  /*f830*/  BAR.SYNC.DEFER_BLOCKING 0x1, 0x100 ;  /* 0x0044000000007b1d */ /* 0x000fe20000010000 */
[----:B------:R-:W-:-:S06]  /*f840*/  UISETP.NE.AND.EX UP1, UPT, UR7, URZ, UPT, UP1 ;  /* 0x0000003f0700728c */ /* 0x000fcc000bf25310 */
[----:B------:R-:W-:-:S05]  /*f850*/  PLOP3.LUT P0, PT, PT, PT, UP1, 0x80, 0x0 ;  /* 0x000000000000781c */ /* 0x000fca0003f0f018 */
[----:B------:R-:W-:-:S04]  /*f860*/  @UP1 ULEA UR6, UP2, UR36, UR6, 0x2 ;  /* 0x0000000624061291 */ /* 0x000fc8000f84103f */
[----:B------:R-:W-:Y:S01]  /*f870*/  @UP1 ULEA.HI.X UR7, UR36, UR7, UR37, 0x2, UP2 ;  /* 0x0000000724071291 */ /* 0x000fe200090f1425 */
[----:B0-----:R-:W-:Y:S02]  /*f880*/  IMAD.U32 R10, RZ, RZ, UR8 ;  /* 0x00000008ff0a7e24 */ /* 0x001fe4000f8e00ff */
[----:B-1----:R-:W-:-:S03]  /*f890*/  IMAD.U32 R14, RZ, RZ, UR6 ;  /* 0x00000006ff0e7e24 */ /* 0x002fc6000f8e00ff */
[----:B------:R-:W-:Y:S01]  /*f8a0*/  IMAD.U32 R15, RZ, RZ, UR7 ;  /* 0x00000007ff0f7e24 */ /* 0x000fe2000f8e00ff */
[----:B------:R-:W4:Y:S01]  /*f8b0*/  @P2 LDG.E R8, desc[UR54][R4.64] ;  /* 0x0000003604082981 */ /* 0x000f22000c1e1900 */
[----:B---3--:R-:W-:Y:S01]  /*f8c0*/  ISETP.NE.AND P1, PT, R65, 0x1, PT ;  /* 0x000000014100780c */ /* 0x008fe20003f25270 */
[----:B------:R-:W-:Y:S02]  /*f8d0*/  UMOV UR4, URZ ;  /* 0x0000003f00047c82 */ /* 0x000fe40008000000 */
[----:B------:R2:W5:Y:S10]  /*f8e0*/  @P0 LDG.E R10, desc[UR54][R14.64] ;  /* 0x000000360e0a0981 */ /* 0x000574000c1e1900 */
[----:B------:R-:W0:Y:S08]  /*f8f0*/  @P1 LDC R9, c[0x0][0xbec] ;  /* 0x0002fb00ff091b82 */ /* 0x000e300000000800 */
[----:B------:R-:W1:Y:S01]  /*f900*/  @P1 LDC R12, c[0x0][0xbf0] ;  /* 0x0002fc00ff0c1b82 */ /* 0x000e620000000800 */
[----:B----4-:R-:W-:Y:S01]  /*f910*/  @P2 R2UR UR4, R8 ;  /* 0x00000000080422ca */ /* 0x010fe200000e0000 */
[----:B012---:R-:W-:-:S14]  /*f920*/  @P0 BRA `(.L_x_6081) ;  /* 0x0000000000100947 */ /* 0x007fdc0003800000 */
[----:B------:R-:W-:Y:S05]  /*f930*/  @!P2 BRA `(.L_x_6081) ;  /* 0x00000000000ca947 */ /* 0x000fea0003800000 */
[----:B------:R-:W2:Y:S04]  /*f940*/  LDG.E R11, desc[UR54][R4.64] ;  /* 0x00000036040b7981 */ /* 0x000ea8000c1e1900 */
[----:B-----5:R-:W2:Y:S02]  /*f950*/  LDG.E R10, desc[UR54][R4.64+0x4] ;  /* 0x00000436040a7981 */ /* 0x020ea4000c1e1900 */
[----:B--2---:R-:W-:-:S07]  /*f960*/  IMAD.IADD R10, R10, 0x1, -R11 ;  /* 0x000000010a0a7824 */ /* 0x004fce00078e0a0b */
.L_x_6081:
[----:B------:R-:W-:Y:S01]  /*f970*/  USHF.R.S32.HI UR14, URZ, 0x1f, UR38 ;  /* 0x0000001f3f0e7899 */ /* 0x000fe20008011426 */
[----:B------:R-:W-:Y:S01]  /*f980*/  VIADD R14, R18, UR39 ;  /* 0x00000027120e7c36 */ /* 0x000fe20008000000 */
[----:B------:R-:W-:Y:S01]  /*f990*/  ULDC.64 UR12, c[0x0][0xb90] ;  /* 0x0002e400000c7ab9 */ /* 0x000fe20000000a00 */
[----:B------:R-:W-:Y:S01]  /*f9a0*/  USHF.R.S32.HI UR9, URZ, 0x1f, UR4 ;  /* 0x0000001f3f097899 */ /* 0x000fe20008011404 */
[----:B------:R-:W-:Y:S01]  /*f9b0*/  VIADD R28, R223, UR39 ;  /* 0x00000027df1c7c36 */ /* 0x000fe20008000000 */
[----:B------:R-:W-:Y:S01]  /*f9c0*/  UIMAD UR10, UR14, UR12, URZ ;  /* 0x0000000c0e0a72a4 */ /* 0x000fe2000f8e023f */
[----:B------:R-:W-:Y:S01]  /*f9d0*/  @P1 IMAD.HI.U32 R5, R14, R9, RZ ;  /* 0x000000090e051227 */ /* 0x000fe200078e00ff */
[----:B------:R-:W-:Y:S01]  /*f9e0*/  UMOV UR8, UR4 ;  /* 0x0000000400087c82 */ /* 0x000fe20008000000 */
[----:B------:R-:W-:Y:S01]  /*f9f0*/  USEL UR37, UR37, URZ, !UP0 ;  /* 0x0000003f25257287 */ /* 0x000fe2000c000000 */
[----:B------:R-:W0:Y:S01]  /*fa00*/  @P1 LDC R67, c[0x0][0xbf0] ;  /* 0x0002fc00ff431b82 */ /* 0x000e220000000800 */
        /* <DEDUP_REMOVED lines=16> */
[----:B-----5:R-:W-:Y:S01]  /*fb10*/  IMAD R69, R10, R65, RZ ;  /* 0x000000410a457224 */ /* 0x020fe200078e02ff */
[----:B------:R-:W-:Y:S01]  /*fb20*/  IADD3 R4, P0, R4, UR6, RZ ;  /* 0x0000000604047c10 */ /* 0x000fe2000ff1e0ff */
[----:B------:R-:W-:Y:S01]  /*fb30*/  ULDC.64 UR10, c[0x0][0xaa0] ;  /* 0x0002a800000a7ab9 */ /* 0x000fe20000000a00 */
[----:B------:R-:W-:Y:S01]  /*fb40*/  IMAD.U32 R12, RZ, RZ, UR8 ;  /* 0x00000008ff0c7e24 */ /* 0x000fe2000f8e00ff */
[----:B------:R-:W-:-:S02]  /*fb50*/  SHF.R.S32.HI R8, RZ, 0x1f, R9 ;  /* 0x0000001fff087819 */ /* 0x000fc40000011409 */
[----:B------:R-:W-:Y:S02]  /*fb60*/  IADD3 R11, P6, R6, 0x2000, RZ ;  /* 0x00002000060b7810 */ /* 0x000fe40007fde0ff */
[----:B------:R-:W-:Y:S01]  /*fb70*/  IADD3.X R5, R5, UR7, R12, P0, !PT ;  /* 0x0000000705057c10 */ /* 0x000fe200087fe40c */
[----:B------:R-:W-:Y:S01]  /*fb80*/  ULDC.64 UR6, c[0x0][0xb88] ;  /* 0x0002e20000067ab9 */ /* 0x000fe20000000a00 */
[----:B------:R-:W-:Y:S01]  /*fb90*/  LOP3.LUT R12, R13, 0x380, RZ, 0xc0, !PT ;  /* 0x000003800d0c7812 */ /* 0x000fe200078ec0ff */
[----:B------:R-:W-:Y:S01]  /*fba0*/  IMAD R14, R8, UR6, RZ ;  /* 0x00000006080e7c24 */ /* 0x000fe2000f8e02ff */
[----:B------:R-:W-:Y:S01]  /*fbb0*/  LOP3.LUT R8, R11, 0x380, RZ, 0xc0, !PT ;  /* 0x000003800b087812 */ /* 0x000fe200078ec0ff */
[C---:B------:R-:W-:Y:S01]  /*fbc0*/  IMAD.WIDE.U32 R4, R9.reuse, UR6, R4 ;  /* 0x0000000609047c25 */ /* 0x040fe2000f8e0004 */
[----:B------:R-:W-:Y:S01]  /*fbd0*/  SHF.R.U64 R12, R12, 0x3, RZ ;  /* 0x000000030c0c7819 */ /* 0x000fe200000012ff */
[----:B------:R-:W-:Y:S01]  /*fbe0*/  UIMAD UR8, UR9, UR10, URZ ;  /* 0x0000000a090872a4 */ /* 0x000fe2000f8e023f */
[----:B------:R-:W-:Y:S01]  /*fbf0*/  IADD3 R45, P4, R6, 0x4000, RZ ;  /* 0x00004000062d7810 */ /* 0x000fe20007f9e0ff */
[----:B------:R-:W-:Y:S01]  /*fc00*/  IMAD R15, R9, UR7, R14 ;  /* 0x00000007090f7c24 */ /* 0x000fe2000f8e020e */
[----:B------:R-:W-:Y:S01]  /*fc10*/  ULDC.64 UR6, c[0x0][0xb50] ;  /* 0x0002d40000067ab9 */ /* 0x000fe20000000a00 */
[----:B------:R-:W-:Y:S01]  /*fc20*/  LOP3.LUT R12, R12, R13, RZ, 0x3c, !PT ;  /* 0x0000000d0c0c7212 */ /* 0x000fe200078e3cff */
[----:B------:R-:W-:Y:S01]  /*fc30*/  IMAD.X R13, RZ, RZ, R7, P2 ;  /* 0x000000ffff0d7224 */ /* 0x000fe200010e0607 */
[----:B------:R-:W-:Y:S01]  /*fc40*/  LEA R14, P0, R4, UR6, 0x2 ;  /* 0x00000006040e7c11 */ /* 0x000fe2000f8010ff */
[----:B------:R-:W-:Y:S01]  /*fc50*/  IMAD.IADD R5, R5, 0x1, R15 ;  /* 0x0000000105057824 */ /* 0x000fe200078e020f */
[----:B------:R-:W-:-:S02]  /*fc60*/  IADD3 R25, P2, R6, 0x7000, RZ ;  /* 0x0000700006197810 */ /* 0x000fc40007f5e0ff */
[----:B------:R-:W-:Y:S01]  /*fc70*/  IADD3 R33, P3, R6, 0x6000, RZ ;  /* 0x0000600006217810 */ /* 0x000fe20007f7e0ff */
[----:B------:R-:W-:Y:S01]  /*fc80*/  SHFL.IDX PT, R20, R14, RZ, 0x1c1f ;  /* 0x001c1fff0e147589 */ /* 0x000fe200000e0000 */
[----:B------:R-:W-:Y:S02]  /*fc90*/  LEA.HI.X R26, R4, UR7, R5, 0x2, P0 ;  /* 0x00000007041a7c11 */ /* 0x000fe400080f1405 */
[----:B------:R-:W-:Y:S01]  /*fca0*/  SHF.R.U64 R8, R8, 0x3, RZ ;  /* 0x0000000308087819 */ /* 0x000fe200000012ff */
[----:B------:R-:W-:Y:S01]  /*fcb0*/  SHFL.IDX PT, R38, R14, 0x1, 0x1c1f ;  /* 0x003c1f000e267f89 */ /* 0x000fe200000e0000 */
[----:B------:R-:W-:Y:S01]  /*fcc0*/  IADD3 R41, P0, R6, 0x5000, RZ ;  /* 0x0000500006297810 */ /* 0x000fe20007f1e0ff */
[----:B------:R-:W-:Y:S01]  /*fcd0*/  UIMAD UR8, UR4, UR11, UR8 ;  /* 0x0000000b040872a4 */ /* 0x000fe2000f8e0208 */
[----:B------:R-:W-:Y:S01]  /*fce0*/  LOP3.LUT R24, R25, 0x380, RZ, 0xc0, !PT ;  /* 0x0000038019187812 */ /* 0x000fe200078ec0ff */
[----:B------:R-:W1:Y:S01]  /*fcf0*/  SHFL.IDX PT, R21, R26, RZ, 0x1c1f ;  /* 0x001c1fff1a157589 */ /* 0x000e6200000e0000 */
[----:B------:R-:W-:Y:S01]  /*fd00*/  LOP3.LUT R40, R41, 0x380, RZ, 0xc0, !PT ;  /* 0x0000038029287812 */ /* 0x000fe200078ec0ff */
[----:B------:R-:W-:Y:S01]  /*fd10*/  IMAD.X R9, RZ, RZ, R7, P6 ;  /* 0x000000ffff097224 */ /* 0x000fe200030e0607 */
[----:B------:R-:W-:Y:S01]  /*fd20*/  SHF.R.U64 R24, R24, 0x3, RZ ;  /* 0x0000000318187819 */ /* 0x000fe200000012ff */
[----:B------:R-:W2:Y:S01]  /*fd30*/  SHFL.IDX PT, R39, R26, 0x1, 0x1c1f ;  /* 0x003c1f001a277f89 */ /* 0x000ea200000e0000 */
[----:B------:R-:W-:-:S02]  /*fd40*/  SHF.R.U64 R40, R40, 0x3, RZ ;  /* 0x0000000328287819 */ /* 0x000fc400000012ff */
[----:B------:R-:W-:Y:S01]  /*fd50*/  LOP3.LUT R24, R24, R25, RZ, 0x3c, !PT ;  /* 0x0000001918187212 */ /* 0x000fe200078e3cff */
[--C-:B------:R-:W-:Y:S01]  /*fd60*/  IMAD.X R25, RZ, RZ, R7.reuse, P2 ;  /* 0x000000ffff197224 */ /* 0x100fe200010e0607 */
[----:B------:R-:W-:Y:S01]  /*fd70*/  LOP3.LUT R40, R40, R41, RZ, 0x3c, !PT ;  /* 0x0000002928287212 */ /* 0x000fe200078e3cff */
[----:B------:R-:W-:Y:S01]  /*fd80*/  IMAD.X R41, RZ, RZ, R7, P0 ;  /* 0x000000ffff297224 */ /* 0x000fe200000e0607 */
[----:B------:R-:W-:Y:S02]  /*fd90*/  LOP3.LUT P0, RZ, R221, 0x3, RZ, 0xc0, !PT ;  /* 0x00000003ddff7812 */ /* 0x000fe4000780c0ff */
[----:B------:R-:W-:Y:S02]  /*fda0*/  IADD3 R5, P5, R6, 0x3000, RZ ;  /* 0x0000300006057810 */ /* 0x000fe40007fbe0ff */
[----:B------:R-:W-:Y:S01]  /*fdb0*/  ISETP.GE.OR P2, PT, R28, R69, P0 ;  /* 0x000000451c00720c */ /* 0x000fe20000746670 */
[----:B------:R-:W-:Y:S01]  /*fdc0*/  UIMAD.WIDE.U32 UR6, UR4, UR10, URZ ;  /* 0x0000000a040672a5 */ /* 0x000fe2000f8e003f */
[----:B------:R-:W-:-:S02]  /*fdd0*/  LOP3.LUT R4, R5, 0x380, RZ, 0xc0, !PT ;  /* 0x0000038005047812 */ /* 0x000fc400078ec0ff */
[----:B------:R-:W-:Y:S01]  /*fde0*/  LOP3.LUT R44, R45, 0x380, RZ, 0xc0, !PT ;  /* 0x000003802d2c7812 */ /* 0x000fe200078ec0ff */
[----:B------:R-:W-:Y:S01]  /*fdf0*/  ULDC.64 UR10, c[0x0][0xae8] ;  /* 0x0002ba00000a7ab9 */ /* 0x000fe20000000a00 */
[----:B------:R-:W-:Y:S02]  /*fe00*/  LOP3.LUT R32, R33, 0x380, RZ, 0xc0, !PT ;  /* 0x0000038021207812 */ /* 0x000fe400078ec0ff */
[----:B------:R-:W-:Y:S01]  /*fe10*/  LOP3.LUT R8, R8, R11, RZ, 0x3c, !PT ;  /* 0x0000000b08087212 */ /* 0x000fe200078e3cff */
[----:B------:R-:W-:Y:S01]  /*fe20*/  VIADD R11, R28, 0x8 ;  /* 0x000000081c0b7836 */ /* 0x000fe20000000000 */
[----:B------:R-:W-:Y:S02]  /*fe30*/  SHF.R.U64 R4, R4, 0x3, RZ ;  /* 0x0000000304047819 */ /* 0x000fe400000012ff */
[----:B------:R-:W-:Y:S01]  /*fe40*/  IADD3 R57, P6, R6, 0x8000, RZ ;  /* 0x0000800006397810 */ /* 0x000fe20007fde0ff */
        /* <DEDUP_REMOVED lines=10> */
[----:B------:R-:W-:Y:S01]  /*fef0*/  LOP3.LUT R29, R6, 0x380, RZ, 0xc0, !PT ;  /* 0x00000380061d7812 */ /* 0x000fe200078ec0ff */
        /* <DEDUP_REMOVED lines=8> */
[----:B------:R-:W-:Y:S01]  /*ff80*/  IMAD.X R33, RZ, RZ, R7, P3 ;  /* 0x000000ffff217224 */ /* 0x000fe200018e0607 */
[----:B------:R-:W-:Y:S01]  /*ff90*/  IADD3 R15, P3, R6, 0xb000, RZ ;  /* 0x0000b000060f7810 */ /* 0x000fe20007f7e0ff */
[----:B------:R-:W-:Y:S01]  /*ffa0*/  ULDC.64 UR8, c[0x0][0xaf0] ;  /* 0x0002bc0000087ab9 */ /* 0x000fe20000000a00 */
[----:B------:R-:W-:Y:S01]  /*ffb0*/  UIADD3 UR7, UR7, UR4, URZ ;  /* 0x0000000407077290 */ /* 0x000fe2000fffe03f */
[----:B------:R-:W-:Y:S01]  /*ffc0*/  LOP3.LUT R56, R57, 0x380, RZ, 0xc0, !PT ;  /* 0x0000038039387812 */ /* 0x000fe200078ec0ff */
[----:B------:R-:W-:Y:S01]  /*ffd0*/  UIMAD UR4, UR37, UR8, URZ ;  /* 0x00000008250472a4 */ /* 0x000fe2000f8e023f */
[----:B------:R-:W-:Y:S01]  /*ffe0*/  LOP3.LUT R52, R53, 0x380, RZ, 0xc0, !PT ;  /* 0x0000038035347812 */ /* 0x000fe200078ec0ff */
[----:B--2---:R2:W-:Y:S01]  /*fff0*/  @!P0 ST.E desc[UR54][R38.64], R2 ;  /* 0x0000000226008985 */ /* 0x0045e2000c101936 */
[----:B------:R-:W-:-:S02]  /*10000*/  LOP3.LUT R48, R49, 0x380, RZ, 0xc0, !PT ;  /* 0x0000038031307812 */ /* 0x000fc400078ec0ff */
[----:B------:R-:W-:Y:S01]  /*10010*/  SHF.R.U64 R29, R29, 0x3, RZ ;  /* 0x000000031d1d7819 */ /* 0x000fe200000012ff */
[----:B------:R-:W-:Y:S01]  /*10020*/  IMAD.MOV.U32 R61, RZ, RZ, R60 ;  /* 0x000000ffff3d7224 */ /* 0x000fe200078e003c */
[----:B------:R-:W-:Y:S01]  /*10030*/  LOP3.LUT R10, R15, 0x380, RZ, 0xc0, !PT ;  /* 0x000003800f0a7812 */ /* 0x000fe200078ec0ff */
[----:B-1----:R-:W-:Y:S01]  /*10040*/  @P1 IMAD.HI.U32 R0, R60, R21, RZ ;  /* 0x000000153c001227 */ /* 0x002fe200078e00ff */
[----:B------:R-:W-:Y:S01]  /*10050*/  SHF.R.U64 R56, R56, 0x3, RZ ;  /* 0x0000000338387819 */ /* 0x000fe200000012ff */
[----:B------:R-:W-:Y:S01]  /*10060*/  UIMAD UR4, UR36, UR9, UR4 ;  /* 0x00000009240472a4 */ /* 0x000fe2000f8e0204 */
[----:B------:R-:W-:Y:S01]  /*10070*/  SHF.R.U64 R52, R52, 0x3, RZ ;  /* 0x0000000334347819 */ /* 0x000fe200000012ff */
[----:B------:R-:W-:Y:S01]  /*10080*/  UIMAD.WIDE.U32 UR6, UR36, UR8, UR6 ;  /* 0x00000008240672a5 */ /* 0x000fe2000f8e0006 */
[----:B0-----:R-:W-:Y:S01]  /*10090*/  @P1 SHF.R.U32.HI R61, RZ, R67, R0 ;  /* 0x00000043ff3d1219 */ /* 0x001fe20000011600 */
[----:B------:R-:W-:Y:S01]  /*100a0*/  IMAD.X R37, RZ, RZ, R7, P3 ;  /* 0x000000ffff257224 */ /* 0x000fe200018e0607 */
[----:B------:R-:W-:Y:S01]  /*100b0*/  SHF.R.U64 R48, R48, 0x3, RZ ;  /* 0x0000000330307819 */ /* 0x000fe200000012ff */
[----:B------:R-:W5:Y:S01]  /*100c0*/  LD.E.128 R44, desc[UR54][R44.64] ;  /* 0x000000362c2c7980 */ /* 0x000f62000c101d00 */
        /* <DEDUP_REMOVED lines=74> */
.L_x_6083:
[----:B------:R-:W-:Y:S05]  /*10570*/  BSYNC B1 ;  /* 0x0000000000017941 */ /* 0x000fea0003800000 */
.L_x_6082:
        /* <DEDUP_REMOVED lines=17> */
.L_x_6085:
[----:B------:R-:W-:Y:S05]  /*10690*/  BSYNC B1 ;  /* 0x0000000000017941 */ /* 0x000fea0003800000 */
.L_x_6084:
        /* <DEDUP_REMOVED lines=17> */
.L_x_6087:
[----:B------:R-:W-:Y:S05]  /*107b0*/  BSYNC B1 ;  /* 0x0000000000017941 */ /* 0x000fea0003800000 */
.L_x_6086:
        /* <DEDUP_REMOVED lines=20> */
.L_x_6080:
        /* <DEDUP_REMOVED lines=33> */
.L_x_6089:
        /* <DEDUP_REMOVED lines=45> */
.L_x_6091:
[----:B------:R-:W-:Y:S05]  /*10de0*/  BSYNC B1 ;  /* 0x0000000000017941 */ /* 0x000fea0003800000 */
.L_x_6090:
        /* <DEDUP_REMOVED lines=65> */
.L_x_6093:
[----:B------:R-:W-:Y:S05]  /*11200*/  BSYNC B1 ;  /* 0x0000000000017941 */ /* 0x000fea0003800000 */
.L_x_6092:
        /* <DEDUP_REMOVED lines=17> */
.L_x_6095:
[----:B------:R-:W-:Y:S05]  /*11320*/  BSYNC B1 ;  /* 0x0000000000017941 */ /* 0x000fea0003800000 */
.L_x_6094:
        /* <DEDUP_REMOVED lines=17> */
.L_x_6097:
[----:B------:R-:W-:Y:S05]  /*11440*/  BSYNC B1 ;  /* 0x0000000000017941 */ /* 0x000fea0003800000 */
.L_x_6096:
        /* <DEDUP_REMOVED lines=18> */
.L_x_6088:
[----:B------:R-:W-:Y:S05]  /*11570*/  BSYNC B0 ;  /* 0x0000000000007941 */ /* 0x000fea0003800000 */
.L_x_6079:
[----:B------:R-:W-:Y:S02]  /*11580*/  ULDC UR4, c[0x0][0xc3c] ;  /* 0x00030f0000047ab9 */ /* 0x000fe40000000800 */
[----:B------:R-:W-:-:S13]  /*11590*/  ISETP.GE.AND P0, PT, R63, UR4, PT ;  /* 0x000000043f007c0c */ /* 0x000fda000bf06270 */
[----:B------:R-:W-:Y:S05]  /*115a0*/  @!P0 BRA `(.L_x_6098) ;  /* 0xfffffef400ec8947 */ /* 0x000fea000383ffff */
[----:B------:R-:W-:Y:S05]  /*115b0*/  EXIT ;  /* 0x000000000000794d */ /* 0x000fea0003800000 */
.L_x_6037:
        /* <DEDUP_REMOVED lines=55> */
.L_x_6104:
        /* <DEDUP_REMOVED lines=12> */
.L_x_6103:
[----:B------:R-:W-:Y:S05]  /*119f0*/  BSYNC B0 ;  /* 0x0000000000007941 */ /* 0x000fea0003800000 */
.L_x_6102:
        /* <DEDUP_REMOVED lines=21> */
.L_x_6100:
        /* <DEDUP_REMOVED lines=24> */
.L_x_6105:
[----:B-1----:R-:W-:Y:S02]  /*11cd0*/  IMAD.MOV R2, RZ, RZ, -R3 ;  /* 0x000000ffff027224 */ /* 0x002fe400078e0a03 */
[----:B---3--:R-:W-:Y:S02]  /*11ce0*/  IMAD R24, R24, R9, R13 ;  /* 0x0000000918187224 */ /* 0x008fe400078e020d */
[----:B------:R-:W-:Y:S01]  /*11cf0*/  IMAD.MOV.U32 R13, RZ, RZ, R2 ;  /* 0x000000ffff0d7224 */ /* 0x000fe200078e0002 */
[----:B------:R-:W-:Y:S01]  /*11d00*/  IABS R2, R4 ;  /* 0x0000000400027213 */ /* 0x000fe20000000000 */
[----:B0-2---:R-:W-:Y:S02]  /*11d10*/  IMAD.IADD R11, R7, 0x1, -R24 ;  /* 0x00000001070b7824 */ /* 0x005fe400078e0a18 */
        /* <DEDUP_REMOVED lines=55> */
.L_x_6101:
[----:B------:R-:W-:Y:S01]  /*12090*/  IMAD.MOV.U32 R24, RZ, RZ, R7 ;  /* 0x000000ffff187224 */ /* 0x000fe200078e0007 */
[----:B------:R-:W-:Y:S01]  /*120a0*/  ULDC UR39, c[0x0][0xc3c] ;  /* 0x00030f0000277ab9 */ /* 0x000fe20000000800 */
[----:B------:R-:W-:Y:S02]  /*120b0*/  IMAD.MOV.U32 R25, RZ, RZ, RZ ;  /* 0x000000ffff197224 */ /* 0x000fe400078e00ff */
[----:B------:R-:W-:-:S07]  /*120c0*/  IMAD.MOV.U32 R26, RZ, RZ, RZ ;  /* 0x000000ffff1a7224 */ /* 0x000fce00078e00ff */
.L_x_6106:
[----:B------:R-:W-:Y:S01]  /*120d0*/  ISETP.NE.AND P0, PT, R5, RZ, PT ;  /* 0x000000ff0500720c */ /* 0x000fe20003f05270 */
[----:B------:R-:W-:-:S12]  /*120e0*/  IMAD.U32 R27, RZ, RZ, UR39 ;  /* 0x00000027ff1b7e24 */ /* 0x000fd8000f8e00ff */
[----:B------:R-:W0:Y:S01]  /*120f0*/  @!P0 S2R R3, SR_CgaCtaId ;  /* 0x0000000000038919 */ /* 0x000e220000008800 */
[----:B------:R-:W-:-:S04]  /*12100*/  @!P0 MOV R0, 0x400 ;  /* 0x0000040000008802 */ /* 0x000fc80000000f00 */
[----:B0-----:R-:W-:-:S05]  /*12110*/  @!P0 LEA R0, R3, R0, 0x18 ;  /* 0x0000000003008211 */ /* 0x001fca00078ec0ff */
[----:B------:R0:W-:Y:S01]  /*12120*/  @!P0 STS.128 [R0+0x334d0], R24 ;  /* 0x0334d01800008388 */ /* 0x0001e20000000c00 */
[----:B------:R-:W-:Y:S06]  /*12130*/  BAR.ARV 0x5, 0x180 ;  /* 0x0146000000007b1d */ /* 0x000fec0000002000 */
.L_x_6099:
        /* <DEDUP_REMOVED lines=9> */
[----:B------:R-:W-:Y:S01]  /*121d0*/  MOV R18, 0x400 ;  /* 0x0000040000127802 */ /* 0x000fe20000000f00 */
[----:B------:R-:W-:Y:S01]  /*121e0*/  IMAD.MOV.U32 R34, RZ, RZ, 0x1 ;  /* 0x00000001ff227424 */ /* 0x000fe200078e00ff */
[----:B------:R-:W-:Y:S01]  /*121f0*/  STL [R1+0x14], RZ ;  /* 0x000014ff01007387 */ /* 0x000fe20000100800 */
[----:B------:R-:W-:Y:S01]  /*12200*/  IMAD.MOV.U32 R31, RZ, RZ, RZ ;  /* 0x000000ffff1f7224 */ /* 0x000fe200078e00ff */
        /* <DEDUP_REMOVED lines=9> */
[----:B------:R-:W-:Y:S01]  /*122a0*/  LOP3.LUT R6, R37, 0x1b0, RZ, 0xc0, !PT ;  /* 0x000001b025067812 */ /* 0x000fe200078ec0ff */
        /* <DEDUP_REMOVED lines=8> */
[----:B--2---:R-:W-:Y:S01]  /*12330*/  IMAD.U32 R3, RZ, RZ, UR4 ;  /* 0x00000004ff037e24 */ /* 0x004fe2000f8e00ff */
        /* <DEDUP_REMOVED lines=18> */
.L_x_6184:
[----:B------:R-:W-:Y:S01]  /*12460*/  ULDC.64 UR4, c[0x0][0xc88] ;  /* 0x0003220000047ab9 */ /* 0x000fe20000000a00 */
[----:B------:R-:W-:Y:S01]  /*12470*/  ULDC.64 UR6, c[0x0][0xa18] ;  /* 0x0002860000067ab9 */ /* 0x000fe20000000a00 */
[----:B------:R-:W-:Y:S01]  /*12480*/  UIMAD.WIDE UR4, UR39, 0x4, UR4 ;  /* 0x00000004270478a5 */ /* 0x000fe2000f8e0204 */
[----:B------:R-:W-:-:S05]  /*12490*/  ULDC.64 UR8, c[0x0][0xa00] ;  /* 0x0002800000087ab9 */ /* 0x000fca0000000a00 */
[----:B0-----:R-:W-:Y:S02]  /*124a0*/  IMAD.U32 R2, RZ, RZ, UR4 ;  /* 0x00000004ff027e24 */ /* 0x001fe4000f8e00ff */
[----:B------:R-:W-:Y:S01]  /*124b0*/  IMAD.U32 R3, RZ, RZ, UR5 ;  /* 0x00000005ff037e24 */ /* 0x000fe2000f8e00ff */
[----:B------:R-:W-:-:S04]  /*124c0*/  ULDC.64 UR4, c[0x0][0xa28] ;  /* 0x00028a0000047ab9 */ /* 0x000fc80000000a00 */
[----:B------:R-:W2:Y:S01]  /*124d0*/  LDG.E R2, desc[UR54][R2.64] ;  /* 0x0000003602027981 */ /* 0x000ea2000c1e1900 */
        /* <DEDUP_REMOVED lines=41> */
.L_x_6108:
        /* <DEDUP_REMOVED lines=21> */
.L_x_6109:
        /* <DEDUP_REMOVED lines=11> */
.L_x_6110:
        /* <DEDUP_REMOVED lines=14> */
[----:B------:R-:W-:Y:S02]  /*12a50*/  UIMAD.WIDE UR4, UR4, 0x66666667, URZ ;  /* 0x66666667040478a5 */ /* 0x000fe4000f8e023f */
[----:B------:R-:W-:Y:S02]  /*12a60*/  UIADD3 UR6, UR7, UR6, URZ ;  /* 0x0000000607067290 */ /* 0x000fe4000fffe03f */
[----:B------:R-:W-:-:S02]  /*12a70*/  USHF.R.U32.HI UR4, URZ, 0x1f, UR5 ;  /* 0x0000001f3f047899 */ /* 0x000fc40008011605 */
[----:B------:R-:W-:Y:S02]  /*12a80*/  UIMAD.WIDE UR6, UR6, 0x66666667, URZ ;  /* 0x66666667060678a5 */ /* 0x000fe4000f8e023f */
[----:B------:R-:W-:Y:S02]  /*12a90*/  ULEA.HI.SX32 UR4, UR5, UR4, 0x1a ;  /* 0x0000000405047291 */ /* 0x000fe4000f8fd23f */
[----:B------:R-:W-:-:S04]  /*12aa0*/  USHF.R.U32.HI UR6, URZ, 0x1f, UR7 ;  /* 0x0000001f3f067899 */ /* 0x000fc80008011607 */
[----:B------:R-:W-:-:S04]  /*12ab0*/  ULEA.HI.SX32 UR6, UR7, UR6, 0x1a ;  /* 0x0000000607067291 */ /* 0x000fc8000f8fd23f */
        /* <DEDUP_REMOVED lines=21> */
.L_x_6112:
        /* <DEDUP_REMOVED lines=20> */
.L_x_6115:
[----:B------:R-:W-:Y:S05]  /*12d50*/  BSYNC B6 ;  /* 0x0000000000067941 */ /* 0x000fea0003800000 */
.L_x_6114:
        /* <DEDUP_REMOVED lines=22> */
.L_x_6117:
[----:B------:R-:W-:Y:S05]  /*12ec0*/  BSYNC B6 ;  /* 0x0000000000067941 */ /* 0x000fea0003800000 */
.L_x_6116:
        /* <DEDUP_REMOVED lines=20> */
.L_x_6119:
[----:B------:R-:W-:Y:S05]  /*13010*/  BSYNC B6 ;  /* 0x0000000000067941 */ /* 0x000fea0003800000 */
.L_x_6118:
        /* <DEDUP_REMOVED lines=19> */
.L_x_6121:
[----:B------:R-:W-:Y:S05]  /*13150*/  BSYNC B6 ;  /* 0x0000000000067941 */ /* 0x000fea0003800000 */
.L_x_6120:
[----:B------:R-:W-:Y:S01]  /*13160*/  ULDC.64 UR4, c[0x0][0x9f8] ;  /* 0x00027e0000047ab9 */ /* 0x000fe20000000a00 */
[----:B------:R-:W0:Y:S01]  /*13170*/  LDC R20, c[0x0][0x430] ;  /* 0x00010c00ff147b82 */ /* 0x000e220000000800 */
[----:B------:R-:W-:-:S04]  /*13180*/  UISETP.NE.U32.AND UP0, UPT, UR4, URZ, UPT ;  /* 0x0000003f0400728c */ /* 0x000fc8000bf05070 */
[----:B------:R-:W-:-:S06]  /*13190*/  UISETP.NE.AND.EX UP0, UPT, UR5, URZ, UPT, UP0 ;  /* 0x0000003f0500728c */ /* 0x000fcc000bf05300 */
[----:B------:R-:W-:-:S05]  /*131a0*/  PLOP3.LUT P0, PT, PT, PT, UP0, 0x80, 0x0 ;  /* 0x000000000000781c */ /* 0x000fca0003f0f008 */
[----:B------:R-:W-:-:S04]  /*131b0*/  @UP0 UIADD3 UR4, UP1, UR45, UR4, URZ ;  /* 0x000000042d040290 */ /* 0x000fc8000ff3e03f */
[----:B------:R-:W-:Y:S02]  /*131c0*/  @UP0 UIADD3.X UR5, UR37, UR5, URZ, UP1, !UPT ;  /* 0x0000000525050290 */ /* 0x000fe40008ffe43f */
[----:B------:R-:W-:-:S04]  /*131d0*/  IMAD.U32 R2, RZ, RZ, UR4 ;  /* 0x00000004ff027e24 */ /* 0x000fc8000f8e00ff */
[----:B------:R-:W-:-:S05]  /*131e0*/  IMAD.U32 R3, RZ, RZ, UR5 ;  /* 0x00000005ff037e24 */ /* 0x000fca000f8e00ff */
[----:B------:R1:W5:Y:S01]  /*131f0*/  @P0 LDG.E R33, desc[UR54][R2.64] ;  /* 0x0000003602210981 */ /* 0x000362000c1e1900 */
[----:B0-----:R-:W-:Y:S01]  /*13200*/  ISETP.NE.AND P1, PT, R20, 0x1, PT ;  /* 0x000000011400780c */ /* 0x001fe20003f25270 */
[----:B------:R-:W-:Y:S01]  /*13210*/  UMOV UR4, 0xffffffff ;  /* 0xffffffff00047882 */ /* 0x000fe20000000000 */
[----:B------:R-:W-:-:S11]  /*13220*/  LOP3.LUT R36, R36, 0xffffffbf, RZ, 0xc0, !PT ;  /* 0xffffffbf24247812 */ /* 0x000fd600078ec0ff */
[----:B------:R-:W-:Y:S01]  /*13230*/  @P1 LOP3.LUT R36, R36, 0x40, RZ, 0xfc, !PT ;  /* 0x0000004024241812 */ /* 0x000fe200078efcff */
[----:B-1----:R-:W-:Y:S06]  /*13240*/  BRA.DIV UR4, `(.L_x_6122) ;  /* 0x0000005e046c7947 */ /* 0x002fec000b800000 */
.L_x_6204:
[----:B------:R-:W0:Y:S01]  /*13250*/  S2R R0, SR_TID.X ;  /* 0x0000000000007919 */ /* 0x000e220000002100 */
[----:B------:R-:W-:Y:S01]  /*13260*/  UMOV UR4, 0xa0 ;  /* 0x000000a000047882 */ /* 0x000fe20000000000 */
[----:B------:R-:W1:Y:S01]  /*13270*/  @P1 LDC R7, c[0x0][0x438] ;  /* 0x00010e00ff071b82 */ /* 0x000e620000000800 */
[----:B------:R-:W-:Y:S01]  /*13280*/  UIMAD UR4, UR41, UR4, -0xa0 ;  /* 0xffffff60290474a4 */ /* 0x000fe2000f8e0204 */
[----:B------:R-:W2:Y:S01]  /*13290*/  S2R R2, SR_TID.X ;  /* 0x0000000000027919 */ /* 0x000ea20000002100 */
[----:B-----5:R-:W-:-:S05]  /*132a0*/  SHF.R.S32.HI R13, RZ, 0x1f, R33 ;  /* 0x0000001fff0d7819 */ /* 0x020fca0000011421 */
[----:B------:R-:W3:Y:S01]  /*132b0*/  @P1 LDC R5, c[0x0][0x434] ;  /* 0x00010d00ff051b82 */ /* 0x000ee20000000800 */
[----:B------:R-:W-:Y:S01]  /*132c0*/  LOP3.LUT R36, R36, 0xfffffff7, RZ, 0xc0, !PT ;  /* 0xfffffff724247812 */ /* 0x000fe200078ec0ff */
[----:B------:R4:W-:Y:S01]  /*132d0*/  STL [R1+0x4], R13 ;  /* 0x0000040d01007387 */ /* 0x0009e20000100800 */
[----:B0-----:R-:W-:Y:S01]  /*132e0*/  LOP3.LUT R0, R0, 0x7f, RZ, 0xc0, !PT ;  /* 0x0000007f00007812 */ /* 0x001fe200078ec0ff */
[----:B--2---:R-:W-:-:S03]  /*132f0*/  IMAD.SHL.U32 R14, R2, 0x20, RZ ;  /* 0x00000020020e7824 */ /* 0x004fc600078e00ff */
        /* <DEDUP_REMOVED lines=8> */
[----:B------:R-:W2:Y:S01]  /*13380*/  @P1 LDC R2, c[0x0][0x438] ;  /* 0x00010e00ff021b82 */ /* 0x000ea20000000800 */
[----:B------:R-:W-:-:S03]  /*13390*/  VIADD R3, R8, UR38 ;  /* 0x0000002608037c36 */ /* 0x000fc60008000000 */
[----:B------:R-:W-:Y:S01]  /*133a0*/  ISETP.GE.AND P0, PT, R4, UR36, PT ;  /* 0x0000002404007c0c */ /* 0x000fe2000bf06270 */
[----:B------:R-:W-:-:S03]  /*133b0*/  IMAD.MOV.U32 R12, RZ, RZ, R3 ;  /* 0x000000ffff0c7224 */ /* 0x000fc600078e0003 */
[----:B------:R-:W-:Y:S01]  /*133c0*/  ISETP.GT.U32.OR P0, PT, R14, 0x9f, P0 ;  /* 0x0000009f0e00780c */ /* 0x000fe20000704470 */
[----:B0-----:R-:W-:-:S05]  /*133d0*/  @P1 IMAD.HI.U32 R0, R3, R0, RZ ;  /* 0x0000000003001227 */ /* 0x001fca00078e00ff */
[----:B-1----:R-:W-:Y:S01]  /*133e0*/  @P1 SHF.R.U32.HI R12, RZ, R7, R0 ;  /* 0x00000007ff0c1219 */ /* 0x002fe20000011600 */
[----:B------:R-:W-:-:S06]  /*133f0*/  VIADD R0, R4, UR38 ;  /* 0x0000002604007c36 */ /* 0x000fcc0008000000 */
[----:B------:R-:W0:Y:S01]  /*13400*/  @!P0 LDC.64 R6, c[0x0][0x428] ;  /* 0x00010a00ff068b82 */ /* 0x000e220000000a00 */
[----:B---3--:R-:W-:-:S04]  /*13410*/  @P1 IMAD.HI.U32 R5, R0, R5, RZ ;  /* 0x0000000500051227 */ /* 0x008fc800078e00ff */
[----:B------:R-:W-:Y:S01]  /*13420*/  IMAD.MOV.U32 R4, RZ, RZ, R0 ;  /* 0x000000ffff047224 */ /* 0x000fe200078e0000 */
[----:B--2---:R-:W-:Y:S01]  /*13430*/  @P1 SHF.R.U32.HI R4, RZ, R2, R5 ;  /* 0x00000002ff041219 */ /* 0x004fe20000011605 */
        /* <DEDUP_REMOVED lines=10> */
[----:B0-----:R-:W-:Y:S01]  /*134e0*/  @!P0 LEA R10, P2, R2, R6, 0x2 ;  /* 0x00000006020a8211 */ /* 0x001fe200078410ff */
[----:B------:R-:W-:-:S03]  /*134f0*/  IMAD.MOV.U32 R6, RZ, RZ, RZ ;  /* 0x000000ffff067224 */ /* 0x000fc600078e00ff */
[----:B------:R-:W-:Y:S02]  /*13500*/  @!P0 LEA.HI.X R11, R2, R7, R8, 0x2, P2 ;  /* 0x00000007020b8211 */ /* 0x000fe400010f1408 */
[----:B------:R-:W0:Y:S01]  /*13510*/  @!P1 LDC.64 R8, c[0x0][0x428] ;  /* 0x00010a00ff089b82 */ /* 0x000e220000000a00 */
[----:B------:R-:W-:Y:S02]  /*13520*/  @!P1 SHF.R.S32.HI R3, RZ, 0x1f, R12 ;  /* 0x0000001fff039819 */ /* 0x000fe4000001140c */
[----:B------:R1:W5:Y:S01]  /*13530*/  @!P0 LDG.E R6, desc[UR54][R10.64] ;  /* 0x000000360a068981 */ /* 0x000362000c1e1900 */
[----:B0-----:R-:W-:-:S04]  /*13540*/  @!P1 IMAD R2, R13, R8, RZ ;  /* 0x000000080d029224 */ /* 0x001fc800078e02ff */
[----:B------:R-:W-:Y:S02]  /*13550*/  @!P1 IMAD R7, R33, R9, R2 ;  /* 0x0000000921079224 */ /* 0x000fe400078e0202 */
[----:B------:R-:W-:-:S04]  /*13560*/  @!P1 IMAD.MOV.U32 R2, RZ, RZ, R12 ;  /* 0x000000ffff029224 */ /* 0x000fc800078e000c */
[----:B------:R-:W-:Y:S02]  /*13570*/  @!P1 IMAD.WIDE.U32 R2, R33, R8, R2 ;  /* 0x0000000821029225 */ /* 0x000fe400078e0002 */
        /* <DEDUP_REMOVED lines=11> */
[----:B-1----:R-:W-:Y:S01]  /*13630*/  IMAD.U32 R11, RZ, RZ, UR41 ;  /* 0x00000029ff0b7e24 */ /* 0x002fe2000f8e00ff */
[----:B------:R-:W-:-:S02]  /*13640*/  ISETP.NE.AND P3, PT, R4, 0x3, PT ;  /* 0x000000030400780c */ /* 0x000fc40003f65270 */
[----:B------:R-:W-:Y:S01]  /*13650*/  LOP3.LUT R36, R36, 0xffffffef, RZ, 0xc0, !PT ;  /* 0xffffffef24247812 */ /* 0x000fe200078ec0ff */
[----:B------:R-:W-:Y:S01]  /*13660*/  VIADD R11, R11, 0xffffffff ;  /* 0xffffffff0b0b7836 */ /* 0x000fe20000000000 */
[----:B----4-:R-:W-:Y:S02]  /*13670*/  LOP3.LUT R13, R37, 0x40, RZ, 0xfc, !PT ;  /* 0x00000040250d7812 */ /* 0x010fe400078efcff */
[----:B------:R-:W-:Y:S01]  /*13680*/  LOP3.LUT R36, R36, 0xfffffffb, RZ, 0xc0, !PT ;  /* 0xfffffffb24247812 */ /* 0x000fe200078ec0ff */
[----:B--2---:R-:W-:Y:S01]  /*13690*/  IMAD R8, R20, R3, R0 ;  /* 0x0000000314087224 */ /* 0x004fe200078e0200 */
        /* <DEDUP_REMOVED lines=14> */
.L_x_6123:
[----:B------:R-:W-:Y:S01]  /*13780*/  IMAD R4, R31, 0x8, R18 ;  /* 0x000000081f047824 */ /* 0x000fe200078e0212 */
[----:B------:R-:W-:Y:S01]  /*13790*/  SHF.L.U32 R35, R34, 0x1f, RZ ;  /* 0x0000001f22237819 */ /* 0x000fe200000006ff */
[----:B------:R-:W-:Y:S01]  /*137a0*/  BSSY B0, `(.L_x_6124) ;  /* 0x0000004000007945 */ /* 0x000fe20003800000 */
[----:B------:R-:W-:Y:S02]  /*137b0*/  SHF.R.S32.HI R30, RZ, 0x1f, R5 ;  /* 0x0000001fff1e7819 */ /* 0x000fe40000011405 */
[----:B------:R-:W0:Y:S02]  /*137c0*/  SYNCS.PHASECHK.TRANS64.TRYWAIT P0, [R4+URZ+0x33480], R35 ;  /* 0x03348023040075a7 */ /* 0x000e24000800017f */
[----:B0-----:R-:W-:Y:S05]  /*137d0*/  @!P0 BRA `(.L_x_6125) ;  /* 0x0000005800348947 */ /* 0x001fea0003800000 */
.L_x_6205:
[----:B------:R-:W-:Y:S05]  /*137e0*/  BSYNC B0 ;  /* 0x0000000000007941 */ /* 0x000fea0003800000 */
.L_x_6124:
[----:B------:R-:W2:Y:S01]  /*137f0*/  LDL R9, [R1] ;  /* 0x0000000001097983 */ /* 0x000ea20000100800 */
[----:B------:R-:W-:-:S03]  /*13800*/  ULDC.64 UR4, c[0x0][0x328] ;  /* 0x0000ca0000047ab9 */ /* 0x000fc60000000a00 */
[----:B------:R-:W3:Y:S01]  /*13810*/  LDL R12, [R1+0xc] ;  /* 0x00000c00010c7983 */ /* 0x000ee20000100800 */
[----:B------:R-:W-:Y:S01]  /*13820*/  IMAD R0, R30, UR4, RZ ;  /* 0x000000041e007c24 */ /* 0x000fe2000f8e02ff */
[----:B-----5:R-:W-:Y:S01]  /*13830*/  SHF.R.S32.HI R32, RZ, 0x1f, R7 ;  /* 0x0000001fff207819 */ /* 0x020fe20000011407 */
[C---:B------:R-:W-:Y:S01]  /*13840*/  IMAD.WIDE.U32 R2, R5.reuse, UR4, RZ ;  /* 0x0000000405027c25 */ /* 0x040fe2000f8e00ff */
[----:B------:R-:W-:Y:S01]  /*13850*/  ULDC.64 UR6, c[0x0][0x338] ;  /* 0x0000ce0000067ab9 */ /* 0x000fe20000000a00 */
[----:B------:R-:W1:Y:S01]  /*13860*/  S2R R13, SR_TID.X ;  /* 0x00000000000d7919 */ /* 0x000e620000002100 */
        /* <DEDUP_REMOVED lines=13> */
[----:B-1----:R-:W-:-:S04]  /*13940*/  LOP3.LUT R13, R13, 0x7f, RZ, 0xc0, !PT ;  /* 0x0000007f0d0d7812 */ /* 0x002fc800078ec0ff */
        /* <DEDUP_REMOVED lines=23> */
[----:B------:R-:W1:Y:S01]  /*13ac0*/  SHFL.IDX PT, R2, R20, RZ, 0x1c1f ;  /* 0x001c1fff14027589 */ /* 0x000e6200000e0000 */
[----:B------:R-:W2:Y:S01]  /*13ad0*/  LDC R12, c[0x0][0x2f4] ;  /* 0x0000bd00ff0c7b82 */ /* 0x000ea20000000800 */
[C---:B------:R-:W-:Y:S02]  /*13ae0*/  LOP3.LUT R13, R37.reuse, 0x40, RZ, 0xfc, !PT ;  /* 0x00000040250d7812 */ /* 0x040fe400078efcff */
[----:B------:R-:W3:Y:S01]  /*13af0*/  SHFL.IDX PT, R0, R10, RZ, 0x1c1f ;  /* 0x001c1fff0a007589 */ /* 0x000ee200000e0000 */
[----:B------:R-:W-:Y:S02]  /*13b00*/  LOP3.LUT R11, R37, 0x80, RZ, 0xfc, !PT ;  /* 0x00000080250b7812 */ /* 0x000fe400078efcff */
[C---:B------:R-:W-:Y:S01]  /*13b10*/  ISETP.GE.AND P6, PT, R9.reuse, 0x81, PT ;  /* 0x000000810900780c */ /* 0x040fe20003fc6270 */
[----:B------:R-:W-:Y:S01]  /*13b20*/  SHFL.IDX PT, R22, R22, RZ, 0x1c1f ;  /* 0x001c1fff16167589 */ /* 0x000fe200000e0000 */
[----:B------:R-:W-:Y:S02]  /*13b30*/  LOP3.LUT R36, R36, 0xffffff7f, RZ, 0xc0, !PT ;  /* 0xffffff7f24247812 */ /* 0x000fe400078ec0ff */
[----:B------:R-:W-:-:S02]  /*13b40*/  ISETP.GE.AND P5, PT, R9, 0x21, PT ;  /* 0x000000210900780c */ /* 0x000fc40003fa6270 */
[----:B------:R-:W-:-:S07]  /*13b50*/  ISETP.GE.AND P4, PT, R9, 0x41, PT ;  /* 0x000000410900780c */ /* 0x000fce0003f86270 */
[----:B------:R-:W-:Y:S02]  /*13b60*/  @P6 LOP3.LUT R36, R36, 0x80, RZ, 0xfc, !PT ;  /* 0x0000008024246812 */ /* 0x000fe400078efcff */
[C---:B-1----:R-:W-:Y:S02]  /*13b70*/  IADD3 R2, P0, R37.reuse, R2, RZ ;  /* 0x0000000225027210 */ /* 0x042fe40007f1e0ff */
[-C--:B--2---:R-:W-:Y:S02]  /*13b80*/  ISETP.GE.AND P2, PT, R37, R12.reuse, PT ;  /* 0x0000000c2500720c */ /* 0x084fe40003f46270 */
[----:B------:R-:W-:Y:S01]  /*13b90*/  ISETP.GE.AND P1, PT, R13, R12, PT ;  /* 0x0000000c0d00720c */ /* 0x000fe20003f26270 */
[----:B---3--:R-:W-:Y:S01]  /*13ba0*/  IMAD.X R3, RZ, RZ, R0, P0 ;  /* 0x000000ffff037224 */ /* 0x008fe200000e0600 */
        /* <DEDUP_REMOVED lines=39> */
[----:B-1----:R1:W2:Y:S10]  /*13e20*/  SHFL.IDX PT, R2, R23, RZ, 0x1c1f ;  /* 0x001c1fff17027589 */ /* 0x0022b400000e0000 */
.L_x_6217:
        /* <DEDUP_REMOVED lines=13> */
.L_x_6127:
        /* <DEDUP_REMOVED lines=11> */
.L_x_6128:
[----:B------:R2:W-:Y:S01]  /*13fb0*/  SYNCS.ARRIVE.TRANS64.A1T0 RZ, [R4+URZ+0x33470], RZ ;  /* 0x033470ff04ff79a7 */ /* 0x0005e2000810003f */
[----:B------:R-:W-:Y:S05]  /*13fc0*/  @!P2 BRA `(.L_x_6129) ;  /* 0x000000000004a947 */ /* 0x000fea0003800000 */
[----:B------:R-:W-:Y:S01]  /*13fd0*/  BPT.TRAP 0x1 ;  /* 0x000000040000795c */ /* 0x000fe20000300000 */
.L_x_6129:
[----:B------:R-:W3:Y:S01]  /*13fe0*/  SYNCS.PHASECHK.TRANS64.TRYWAIT P0, [R4+URZ+0x33440], R35 ;  /* 0x03344023040075a7 */ /* 0x000ee2000800017f */
[----:B------:R-:W-:Y:S04]  /*13ff0*/  BSSY B0, `(.L_x_6130) ;  /* 0x0000002000007945 */ /* 0x000fe80003800000 */
[----:B---3--:R-:W-:Y:S05]  /*14000*/  @!P0 BRA `(.L_x_6131) ;  /* 0x0000005800488947 */ /* 0x008fea0003800000 */
.L_x_6218:
[----:B------:R-:W-:Y:S05]  /*14010*/  BSYNC B0 ;  /* 0x0000000000007941 */ /* 0x000fea0003800000 */
.L_x_6130:
[----:B------:R-:W4:Y:S01]  /*14020*/  LDL R12, [R1] ;  /* 0x00000000010c7983 */ /* 0x000f220000100800 */
[----:B------:R-:W-:Y:S01]  /*14030*/  ULDC.64 UR4, c[0x0][0x300] ;  /* 0x0000c00000047ab9 */ /* 0x000fe20000000a00 */
[----:B------:R-:W-:Y:S01]  /*14040*/  ULDC.64 UR6, c[0x0][0x310] ;  /* 0x0000c40000067ab9 */ /* 0x000fe20000000a00 */
[----:B------:R-:W-:Y:S02]  /*14050*/  IMAD R9, R30, UR4, RZ ;  /* 0x000000041e097c24 */ /* 0x000fe4000f8e02ff */
        /* <DEDUP_REMOVED lines=22> */
[----:B------:R-:W-:-:S03]  /*141c0*/  UMOV UR4, 0xffffffff ;  /* 0xffffffff00047882 */ /* 0x000fc60000000000 */
[----:B------:R-:W-:-:S05]  /*141d0*/  IMAD R8, R26, UR5, R8 ;  /* 0x000000051a087c24 */ /* 0x000fca000f8e0208 */
[----:B------:R-:W-:Y:S02]  /*141e0*/  IADD3.X R10, R11, UR7, R8, P0, !PT ;  /* 0x000000070b0a7c10 */ /* 0x000fe400087fe408 */
[----:B------:R-:W-:-:S04]  /*141f0*/  IADD3 R6, P0, R2, UR6, RZ ;  /* 0x0000000602067c10 */ /* 0x000fc8000ff1e0ff */
[----:B------:R-:W-:Y:S01]  /*14200*/  IADD3.X R7, R8, UR7, R3, P0, !PT ;  /* 0x0000000708077c10 */ /* 0x000fe200087fe403 */
[----:B------:R-:W-:Y:S08]  /*14210*/  BRA.DIV UR4, `(.L_x_6132) ;  /* 0x0000005604d87947 */ /* 0x000ff0000b800000 */
[----:B------:R-:W4:Y:S01]  /*14220*/  SHFL.IDX PT, R3, R5, RZ, 0x1c1f ;  /* 0x001c1fff05037589 */ /* 0x000f2200000e0000 */
[----:B------:R-:W-:Y:S01]  /*14230*/  LOP3.LUT R36, R36, 0xfffffdff, RZ, 0xc0, !PT ;  /* 0xfffffdff24247812 */ /* 0x000fe200078ec0ff */
[----:B------:R-:W5:Y:S01]  /*14240*/  LDC R9, c[0x0][0x2f4] ;  /* 0x0000bd00ff097b82 */ /* 0x000f620000000800 */
[C---:B------:R-:W-:Y:S01]  /*14250*/  LOP3.LUT R11, R37.reuse, 0x40, RZ, 0xfc, !PT ;  /* 0x00000040250b7812 */ /* 0x040fe200078efcff */
[----:B------:R-:W0:Y:S01]  /*14260*/  SHFL.IDX PT, R2, R10, RZ, 0x1c1f ;  /* 0x001c1fff0a027589 */ /* 0x000e2200000e0000 */
[----:B------:R-:W-:Y:S02]  /*14270*/  @P3 LOP3.LUT R36, R36, 0x200, RZ, 0xfc, !PT ;  /* 0x0000020024243812 */ /* 0x000fe400078efcff */
[----:B------:R-:W-:Y:S01]  /*14280*/  LOP3.LUT R8, R37, 0x80, RZ, 0xfc, !PT ;  /* 0x0000008025087812 */ /* 0x000fe200078efcff */
[----:B------:R-:W-:Y:S01]  /*14290*/  SHFL.IDX PT, R14, R5, 0x3, 0x1c1f ;  /* 0x007c1f00050e7f89 */ /* 0x000fe200000e0000 */
[----:B------:R-:W-:-:S03]  /*142a0*/  LOP3.LUT P3, RZ, R36, 0x20, RZ, 0xc0, !PT ;  /* 0x0000002024ff7812 */ /* 0x000fc6000786c0ff */
[----:B------:R-:W-:Y:S10]  /*142b0*/  SHFL.IDX PT, R7, R7, RZ, 0x1c1f ;  /* 0x001c1fff07077589 */ /* 0x000ff400000e0000 */
[----:B----4-:R-:W-:-:S02]  /*142c0*/  @P3 IADD3 R3, P0, R37, R3, RZ ;  /* 0x0000000325033210 */ /* 0x010fc40007f1e0ff */
[-C--:B-----5:R-:W-:Y:S02]  /*142d0*/  ISETP.GE.AND P6, PT, R37, R9.reuse, PT ;  /* 0x000000092500720c */ /* 0x0a0fe40003fc6270 */
[-C--:B------:R-:W-:Y:S01]  /*142e0*/  ISETP.GE.AND P2, PT, R11, R9.reuse, PT ;  /* 0x000000090b00720c */ /* 0x080fe20003f46270 */
[----:B0-----:R-:W-:Y:S01]  /*142f0*/  @P3 IMAD.X R2, RZ, RZ, R2, P0 ;  /* 0x000000ffff023224 */ /* 0x001fe200000e0602 */
        /* <DEDUP_REMOVED lines=16> */
[----:B------:R-:W-:Y:S04]  /*14400*/  @P5 LDGSTS.E.BYPASS.LTC128B.128 [R0+0x27200], desc[UR54][R2.64+0x40], !P2 ;  /* 0x2720004002005fae */ /* 0x000fe8000d101d76 */
[----:B------:R0:W-:Y:S04]  /*14410*/  @P5 LDGSTS.E.BYPASS.LTC128B.128 [R0+0x29a00], desc[UR54][R2.64+0x80], !P1 ;  /* 0x29a0008002005fae */ /* 0x0001e8000c901d76 */
[----:B0-----:R-:W0:Y:S04]  /*14420*/  SHFL.IDX PT, R3, R5, 0x2, 0x1c1f ;  /* 0x005c1f0005037f89 */ /* 0x001e2800000e0000 */
[----:B------:R-:W4:Y:S04]  /*14430*/  SHFL.IDX PT, R2, R10, 0x2, 0x1c1f ;  /* 0x005c1f000a027f89 */ /* 0x000f2800000e0000 */
[----:B------:R-:W5:Y:S01]  /*14440*/  SHFL.IDX PT, R10, R10, 0x3, 0x1c1f ;  /* 0x007c1f000a0a7f89 */ /* 0x000f6200000e0000 */
[----:B0-----:R-:W-:-:S05]  /*14450*/  @P4 IADD3 R3, P0, R37, R3, RZ ;  /* 0x0000000325034210 */ /* 0x001fca0007f1e0ff */
[----:B----4-:R-:W-:Y:S01]  /*14460*/  @P4 IMAD.X R2, RZ, RZ, R2, P0 ;  /* 0x000000ffff024224 */ /* 0x010fe200000e0602 */
[----:B------:R-:W-:-:S04]  /*14470*/  @P3 IADD3 R14, P0, R37, R14, RZ ;  /* 0x0000000e250e3210 */ /* 0x000fc80007f1e0ff */
[----:B------:R-:W-:Y:S01]  /*14480*/  @P4 LOP3.LUT R3, R3, R2, RZ, 0x3c, !PT ;  /* 0x0000000203034212 */ /* 0x000fe200078e3cff */
[----:B-----5:R-:W-:-:S03]  /*14490*/  @P3 IMAD.X R9, RZ, RZ, R10, P0 ;  /* 0x000000ffff093224 */ /* 0x020fc600000e060a */
[----:B------:R-:W-:-:S04]  /*144a0*/  @P4 LOP3.LUT R2, R3, R2, RZ, 0x3c, !PT ;  /* 0x0000000203024212 */ /* 0x000fc800078e3cff */
[----:B------:R-:W-:-:S05]  /*144b0*/  @P4 LOP3.LUT R3, R3, R2, RZ, 0x3c, !PT ;  /* 0x0000000203034212 */ /* 0x000fca00078e3cff */
[----:B------:R-:W-:Y:S04]  /*144c0*/  @P4 LDGSTS.E.BYPASS.LTC128B.128 [R0+0x25200], desc[UR54][R2.64], !P6 ;  /* 0x2520000002004fae */ /* 0x000fe8000f101d76 */
[----:B------:R-:W-:Y:S04]  /*144d0*/  @P4 LDGSTS.E.BYPASS.LTC128B.128 [R0+0x27a00], desc[UR54][R2.64+0x40], !P2 ;  /* 0x27a0004002004fae */ /* 0x000fe8000d101d76 */
[----:B------:R0:W-:Y:S02]  /*144e0*/  @P4 LDGSTS.E.BYPASS.LTC128B.128 [R0+0x2a200], desc[UR54][R2.64+0x80], !P1 ;  /* 0x2a20008002004fae */ /* 0x0001e4000c901d76 */
[----:B0-----:R-:W-:-:S02]  /*144f0*/  @P3 IMAD.MOV.U32 R2, RZ, RZ, R14 ;  /* 0x000000ffff023224 */ /* 0x001fc400078e000e */
[----:B------:R-:W-:Y:S01]  /*14500*/  @P3 IMAD.MOV.U32 R3, RZ, RZ, R9 ;  /* 0x000000ffff033224 */ /* 0x000fe200078e0009 */
[----:B------:R0:W4:Y:S04]  /*14510*/  SHFL.IDX PT, R14, R6, RZ, 0x1c1f ;  /* 0x001c1fff060e7589 */ /* 0x00012800000e0000 */
[----:B------:R0:W-:Y:S04]  /*14520*/  @P3 LDGSTS.E.BYPASS.LTC128B.128 [R0+0x25a00], desc[UR54][R2.64], !P6 ;  /* 0x25a0000002003fae */ /* 0x0001e8000f101d76 */
[----:B------:R0:W-:Y:S04]  /*14530*/  @P3 LDGSTS.E.BYPASS.LTC128B.128 [R0+0x28200], desc[UR54][R2.64+0x40], !P2 ;  /* 0x2820004002003fae */ /* 0x0001e8000d101d76 */
[----:B------:R0:W-:Y:S02]  /*14540*/  @P3 LDGSTS.E.BYPASS.LTC128B.128 [R0+0x2aa00], desc[UR54][R2.64+0x80], !P1 ;  /* 0x2aa0008002003fae */ /* 0x0001e4000c901d76 */
.L_x_6230:
[----:B------:R-:W-:Y:S01]  /*14550*/  LOP3.LUT P0, RZ, R36, 0x80, RZ, 0xc0, !PT ;  /* 0x0000008024ff7812 */ /* 0x000fe2000780c0ff */
[----:B------:R-:W-:-:S12]  /*14560*/  BSSY B0, `(.L_x_6133) ;  /* 0x0000010000007945 */ /* 0x000fd80003800000 */
[----:B------:R-:W-:Y:S05]  /*14570*/  @!P0 BRA `(.L_x_6134) ;  /* 0x0000000000388947 */ /* 0x000fea0003800000 */
[----:B0-----:R-:W0:Y:S01]  /*14580*/  LDC R6, c[0x0][0x2f4] ;  /* 0x0000bd00ff067b82 */ /* 0x001e220000000800 */
[C---:B------:R-:W-:Y:S02]  /*14590*/  LOP3.LUT R8, R37.reuse, 0x40, RZ, 0xfc, !PT ;  /* 0x0000004025087812 */ /* 0x040fe400078efcff */
[C---:B------:R-:W-:Y:S02]  /*145a0*/  LOP3.LUT R5, R37.reuse, 0x80, RZ, 0xfc, !PT ;  /* 0x0000008025057812 */ /* 0x040fe400078efcff */
[----:B----4-:R-:W-:-:S05]  /*145b0*/  IADD3 R2, P0, R37, R14, RZ ;  /* 0x0000000e25027210 */ /* 0x010fca0007f1e0ff */
[----:B------:R-:W-:Y:S01]  /*145c0*/  IMAD.X R3, RZ, RZ, R7, P0 ;  /* 0x000000ffff037224 */ /* 0x000fe200000e0607 */
[-C--:B0-----:R-:W-:Y:S02]  /*145d0*/  ISETP.GE.AND P3, PT, R37, R6.reuse, PT ;  /* 0x000000062500720c */ /* 0x081fe40003f66270 */
        /* <DEDUP_REMOVED lines=8> */
.L_x_6134:
[----:B------:R-:W-:Y:S05]  /*14660*/  BSYNC B0 ;  /* 0x0000000000007941 */ /* 0x000fea0003800000 */
.L_x_6133:
[----:B------:R-:W-:Y:S01]  /*14670*/  NOP ;  /* 0x0000000000007918 */ /* 0x000fe20000000000 */
[----:B------:R-:W-:-:S13]  /*14680*/  PLOP3.LUT P0, PT, PT, PT, PT, 0x80, 0x0 ;  /* 0x000000000000781c */ /* 0x000fda0003f0f070 */
.L_x_6135:
        /* <DEDUP_REMOVED lines=11> */
.L_x_6136:
        /* <DEDUP_REMOVED lines=34> */
.L_x_6138:
[----:B------:R-:W-:Y:S05]  /*14960*/  BSYNC B6 ;  /* 0x0000000000067941 */ /* 0x000fea0003800000 */
.L_x_6137:
[----:B------:R-:W1:Y:S01]  /*14970*/  S2R R2, SR_TID.X ;  /* 0x0000000000027919 */ /* 0x000e620000002100 */
[----:B------:R1:W5:Y:S01]  /*14980*/  LDL R8, [R1+0x10] ;  /* 0x0000100001087983 */ /* 0x0003620000100800 */
[----:B------:R-:W-:Y:S01]  /*14990*/  UISETP.NE.AND UP0, UPT, UR49, URZ, UPT ;  /* 0x0000003f3100728c */ /* 0x000fe2000bf05270 */
[C---:B------:R-:W-:Y:S01]  /*149a0*/  R2UR UR7, R26.reuse ;  /* 0x000000001a0772ca */ /* 0x040fe200000e0000 */
[----:B0-23--:R-:W0:Y:S01]  /*149b0*/  LDC R4, c[0x0][0x448] ;  /* 0x00011200ff047b82 */ /* 0x00de220000000800 */
[----:B------:R-:W-:Y:S01]  /*149c0*/  R2UR UR10, R26 ;  /* 0x000000001a0a72ca */ /* 0x000fe200000e0000 */
[----:B------:R-:W-:Y:S01]  /*149d0*/  ULDC.64 UR8, c[0x0][0x2d8] ;  /* 0x0000b60000087ab9 */ /* 0x000fe20000000a00 */
[C---:B-1----:R-:W-:Y:S01]  /*149e0*/  LOP3.LUT R20, R2.reuse, 0x7f, RZ, 0xc0, !PT ;  /* 0x0000007f02147812 */ /* 0x042fe200078ec0ff */
[----:B------:R-:W-:Y:S01]  /*149f0*/  IMAD.SHL.U32 R2, R2, 0x20, RZ ;  /* 0x0000002002027824 */ /* 0x000fe200078e00ff */
[----:B------:R-:W-:-:S04]  /*14a00*/  PLOP3.LUT P0, PT, PT, PT, UP0, 0x80, 0x0 ;  /* 0x000000000000781c */ /* 0x000fc80003f0f008 */
[----:B------:R-:W-:Y:S01]  /*14a10*/  @UP0 ULDC UR4, c[0x0][0x44c] ;  /* 0x0001130000040ab9 */ /* 0x000fe20000000800 */
[----:B------:R-:W-:-:S04]  /*14a20*/  SHF.R.U32.HI R20, RZ, 0x2, R20 ;  /* 0x00000002ff147819 */ /* 0x000fc80000011614 */
[----:B------:R-:W-:Y:S02]  /*14a30*/  LOP3.LUT R2, R20, 0x60, R2, 0xf8, !PT ;  /* 0x0000006014027812 */ /* 0x000fe400078ef802 */
[----:B------:R-:W2:Y:S03]  /*14a40*/  LDL R20, [R1] ;  /* 0x0000000001147983 */ /* 0x000ea60000100800 */
[----:B------:R-:W-:-:S04]  /*14a50*/  IMAD R5, R25, 0x80, R2 ;  /* 0x0000008019057824 */ /* 0x000fc800078e0202 */
[----:B------:R-:W-:Y:S01]  /*14a60*/  @P0 IMAD.HI.U32 R2, R5, UR4, RZ ;  /* 0x0000000405020c27 */ /* 0x000fe2000f8e00ff */
[----:B------:R-:W-:Y:S01]  /*14a70*/  PLOP3.LUT P0, PT, PT, PT, UP0, 0x80, 0x0 ;  /* 0x000000000000781c */ /* 0x000fe20003f0f008 */
[----:B------:R-:W-:Y:S02]  /*14a80*/  @UP0 ULDC UR4, c[0x0][0x450] ;  /* 0x0001140000040ab9 */ /* 0x000fe40000000800 */
[----:B------:R-:W-:Y:S01]  /*14a90*/  IMAD.MOV.U32 R0, RZ, RZ, R5 ;  /* 0x000000ffff007224 */ /* 0x000fe200078e0005 */
[----:B------:R-:W-:-:S09]  /*14aa0*/  UMOV UR5, UR45 ;  /* 0x0000002d00057c82 */ /* 0x000fd20008000000 */
[----:B------:R-:W-:Y:S01]  /*14ab0*/  @P0 SHF.R.U32.HI R0, RZ, UR4, R2 ;  /* 0x00000004ff000c19 */ /* 0x000fe20008011602 */
[----:B------:R-:W-:Y:S02]  /*14ac0*/  UMOV UR4, UR36 ;  /* 0x0000002400047c82 */ /* 0x000fe40008000000 */
[----:B------:R-:W-:Y:S01]  /*14ad0*/  UIMAD.WIDE.U32 UR4, UR7, UR8, UR4 ;  /* 0x00000008070472a5 */ /* 0x000fe2000f8e0004 */
[--C-:B------:R-:W-:Y:S01]  /*14ae0*/  SHF.R.S32.HI R2, RZ, 0x1f, R0.reuse ;  /* 0x0000001fff027819 */ /* 0x100fe20000011400 */
[----:B------:R-:W-:-:S04]  /*14af0*/  IMAD.MOV R6, RZ, RZ, -R0 ;  /* 0x000000ffff067224 */ /* 0x000fc800078e0a00 */
[----:B0-----:R-:W-:Y:S01]  /*14b00*/  IMAD R5, R4, R6, R5 ;  /* 0x0000000604057224 */ /* 0x001fe200078e0205 */
[C---:B------:R-:W-:Y:S02]  /*14b10*/  LOP3.LUT R9, R37.reuse, 0x40, RZ, 0xfc, !PT ;  /* 0x0000004025097812 */ /* 0x040fe400078efcff */
[----:B------:R-:W-:Y:S02]  /*14b20*/  LOP3.LUT R10, R37, 0x80, RZ, 0xfc, !PT ;  /* 0x00000080250a7812 */ /* 0x000fe400078efcff */
[----:B--2---:R-:W-:Y:S02]  /*14b30*/  R2UR UR6, R20 ;  /* 0x00000000140672ca */ /* 0x004fe400000e0000 */
[----:B------:R-:W0:Y:S11]  /*14b40*/  S2R R20, SR_TID.X ;  /* 0x0000000000147919 */ /* 0x000e360000002100 */
        /* <DEDUP_REMOVED lines=13> */
[----:B------:R-:W-:Y:S01]  /*14c20*/  SHF.R.S32.HI R0, RZ, 0x1f, R5 ;  /* 0x0000001fff007819 */ /* 0x000fe20000011405 */
[----:B------:R-:W-:-:S02]  /*14c30*/  ULDC.64 UR4, c[0x0][0x2c8] ;  /* 0x0000b20000047ab9 */ /* 0x000fc40000000a00 */
        /* <DEDUP_REMOVED lines=14> */
[----:B------:R-:W-:Y:S10]  /*14d20*/  BRA.DIV UR5, `(.L_x_6139) ;  /* 0x0000005205e47947 */ /* 0x000ff4000b800000 */
[----:B----4-:R-:W0:Y:S01]  /*14d30*/  SHFL.IDX PT, R14, R0, RZ, 0x1c1f ;  /* 0x001c1fff000e7589 */ /* 0x010e2200000e0000 */
[----:B------:R-:W-:Y:S02]  /*14d40*/  IMAD R4, R4, UR40, RZ ;  /* 0x0000002804047c24 */ /* 0x000fe4000f8e02ff */
[----:B------:R-:W-:Y:S01]  /*14d50*/  IMAD R25, R25, 0x80, R9 ;  /* 0x0000008019197824 */ /* 0x000fe200078e0209 */
        /* <DEDUP_REMOVED lines=32> */
.L_x_6239:
        /* <DEDUP_REMOVED lines=10> */
[----:B------:R0:W-:Y:S04]  /*15000*/  LDGSTS.E.BYPASS.LTC128B.128 [R8+0x21a00], desc[UR54][R2.64+0x40], !P2 ;  /* 0x21a0004002087fae */ /* 0x0001e8000d101d76 */
[----:B------:R0:W-:Y:S02]  /*15010*/  LDGSTS.E.BYPASS.LTC128B.128 [R8+0x23a00], desc[UR54][R2.64+0x80], !P1 ;  /* 0x23a0008002087fae */ /* 0x0001e4000c901d76 */
.L_x_6141:
[----:B------:R-:W-:Y:S05]  /*15020*/  BSYNC B0 ;  /* 0x0000000000007941 */ /* 0x000fea0003800000 */
.L_x_6140:
[----:B------:R-:W-:Y:S01]  /*15030*/  NOP ;  /* 0x0000000000007918 */ /* 0x000fe20000000000 */
[----:B------:R-:W-:-:S13]  /*15040*/  PLOP3.LUT P0, PT, PT, PT, PT, 0x80, 0x0 ;  /* 0x000000000000781c */ /* 0x000fda0003f0f070 */
.L_x_6142:
        /* <DEDUP_REMOVED lines=18> */
.L_x_6240:
[----:B------:R-:W-:Y:S05]  /*15170*/  BSYNC B0 ;  /* 0x0000000000007941 */ /* 0x000fea0003800000 */
.L_x_6143:
[----:B------:R-:W-:-:S06]  /*15180*/  UISETP.GE.AND UP0, UPT, UR41, 0x2, UPT ;  /* 0x000000022900788c */ /* 0x000fcc000bf06270 */
[----:B------:R-:W-:-:S13]  /*15190*/  PLOP3.LUT P0, PT, PT, PT, UP0, 0x40, 0x0 ;  /* 0x000000000000781c */ /* 0x000fda0003f0e808 */
[----:B------:R-:W-:Y:S05]  /*151a0*/  @P0 BRA `(.L_x_6145) ;  /* 0x0000001c00680947 */ /* 0x000fea0003800000 */
[----:B------:R-:W-:Y:S01]  /*151b0*/  UIADD3 UR4, UR41, -0x2, URZ ;  /* 0xfffffffe29047890 */ /* 0x000fe2000fffe03f */
[----:B------:R-:W-:Y:S02]  /*151c0*/  IMAD.MOV.U32 R21, RZ, RZ, R34 ;  /* 0x000000ffff157224 */ /* 0x000fe400078e0022 */
[----:B------:R-:W-:-:S03]  /*151d0*/  IMAD.MOV.U32 R20, RZ, RZ, R31 ;  /* 0x000000ffff147224 */ /* 0x000fc600078e001f */
[----:B------:R-:W-:-:S07]  /*151e0*/  IMAD.U32 R32, RZ, RZ, UR4 ;  /* 0x00000004ff207e24 */ /* 0x000fce000f8e00ff */
.L_x_6165:
        /* <DEDUP_REMOVED lines=8> */
[----:B------:R-:W-:Y:S01]  /*15270*/  IMAD.SHL.U32 R0, R0, 0x20, RZ ;  /* 0x0000002000007824 */ /* 0x000fe200078e00ff */
[----:B------:R-:W-:-:S06]  /*15280*/  SHF.R.U32.HI R2, RZ, 0x2, R2 ;  /* 0x00000002ff027819 */ /* 0x000fcc0000011602 */
[----:B------:R-:W4:Y:S01]  /*15290*/  @P2 LDC R5, c[0x0][0x438] ;  /* 0x00010e00ff052b82 */ /* 0x000f220000000800 */
[----:B------:R-:W-:Y:S01]  /*152a0*/  LOP3.LUT R0, R2, 0x60, R0, 0xf8, !PT ;  /* 0x0000006002007812 */ /* 0x000fe200078ef800 */
[----:B------:R-:W-:-:S04]  /*152b0*/  IMAD R10, R32, R7, UR38 ;  /* 0x00000026200a7e24 */ /* 0x000fc8000f8e0207 */
[----:B------:R-:W-:Y:S01]  /*152c0*/  IMAD.IADD R0, R0, 0x1, R10 ;  /* 0x0000000100007824 */ /* 0x000fe200078e020a */
[----:B------:R-:W-:Y:S05]  /*152d0*/  YIELD ;  /* 0x0000000000007946 */ /* 0x000fea0003800000 */
[----:B------:R-:W-:Y:S01]  /*152e0*/  IMAD.MOV.U32 R9, RZ, RZ, R0 ;  /* 0x000000ffff097224 */ /* 0x000fe200078e0000 */
[----:B------:R-:W-:Y:S01]  /*152f0*/  ULDC.64 UR4, c[0x0][0x428] ;  /* 0x00010a0000047ab9 */ /* 0x000fe20000000a00 */
[----:B0-----:R-:W-:Y:S01]  /*15300*/  LOP3.LUT R6, R6, 0x7f, RZ, 0xc0, !PT ;  /* 0x0000007f06067812 */ /* 0x001fe200078ec0ff */
[----:B------:R-:W-:Y:S01]  /*15310*/  ULDC.64 UR6, c[0x0][0x418] ;  /* 0x0001060000067ab9 */ /* 0x000fe20000000a00 */
[----:B-1----:R-:W-:-:S05]  /*15320*/  @P2 IMAD.HI.U32 R2, R0, R3, RZ ;  /* 0x0000000300022227 */ /* 0x002fca00078e00ff */
[----:B----4-:R-:W-:-:S04]  /*15330*/  @P2 SHF.R.U32.HI R9, RZ, R5, R2 ;  /* 0x00000005ff092219 */ /* 0x010fc80000011602 */
[--C-:B------:R-:W-:Y:S01]  /*15340*/  SHF.R.S32.HI R3, RZ, 0x1f, R9.reuse ;  /* 0x0000001fff037819 */ /* 0x100fe20000011409 */
[----:B------:R-:W-:-:S04]  /*15350*/  IMAD.MOV.U32 R2, RZ, RZ, R9 ;  /* 0x000000ffff027224 */ /* 0x000fc800078e0009 */
        /* <DEDUP_REMOVED lines=45> */
.L_x_6146:
[----:B------:R-:W-:Y:S01]  /*15630*/  IMAD R4, R31, 0x8, R18 ;  /* 0x000000081f047824 */ /* 0x000fe200078e0212 */
[----:B------:R-:W-:Y:S01]  /*15640*/  SHF.L.U32 R30, R34, 0x1f, RZ ;  /* 0x0000001f221e7819 */ /* 0x000fe200000006ff */
[----:B------:R-:W-:Y:S01]  /*15650*/  BSSY B0, `(.L_x_6147) ;  /* 0x0000004000007945 */ /* 0x000fe20003800000 */
[----:B------:R-:W-:Y:S02]  /*15660*/  SHF.R.S32.HI R29, RZ, 0x1f, R6 ;  /* 0x0000001fff1d7819 */ /* 0x000fe40000011406 */
[----:B------:R-:W0:Y:S02]  /*15670*/  SYNCS.PHASECHK.TRANS64.TRYWAIT P0, [R4+URZ+0x33480], R30 ;  /* 0x0334801e040075a7 */ /* 0x000e24000800017f */
[----:B0-----:R-:W-:Y:S05]  /*15680*/  @!P0 BRA `(.L_x_6148) ;  /* 0x0000004c00dc8947 */ /* 0x001fea0003800000 */
.L_x_6241:
[----:B------:R-:W-:Y:S05]  /*15690*/  BSYNC B0 ;  /* 0x0000000000007941 */ /* 0x000fea0003800000 */
.L_x_6147:
        /* <DEDUP_REMOVED lines=72> */
.L_x_6253:
        /* <DEDUP_REMOVED lines=10> */
.L_x_6150:
        /* <DEDUP_REMOVED lines=11> */
.L_x_6151:
[----:B------:R2:W-:Y:S01]  /*15c70*/  SYNCS.ARRIVE.TRANS64.A1T0 RZ, [R4+URZ+0x33470], RZ ;  /* 0x033470ff04ff79a7 */ /* 0x0005e2000810003f */
[----:B------:R-:W-:Y:S05]  /*15c80*/  @!P3 BRA `(.L_x_6152) ;  /* 0x000000000004b947 */ /* 0x000fea0003800000 */
[----:B------:R-:W-:Y:S01]  /*15c90*/  BPT.TRAP 0x1 ;  /* 0x000000040000795c */ /* 0x000fe20000300000 */
.L_x_6152:
[----:B------:R-:W3:Y:S01]  /*15ca0*/  SYNCS.PHASECHK.TRANS64.TRYWAIT P0, [R4+URZ+0x33440], R30 ;  /* 0x0334401e040075a7 */ /* 0x000ee2000800017f */
[----:B------:R-:W-:Y:S04]  /*15cb0*/  BSSY B0, `(.L_x_6153) ;  /* 0x0000002000007945 */ /* 0x000fe80003800000 */
[----:B---3--:R-:W-:Y:S05]  /*15cc0*/  @!P0 BRA `(.L_x_6154) ;  /* 0x0000004c00e08947 */ /* 0x008fea0003800000 */
.L_x_6254:
[----:B------:R-:W-:Y:S05]  /*15cd0*/  BSYNC B0 ;  /* 0x0000000000007941 */ /* 0x000fea0003800000 */
.L_x_6153:
        /* <DEDUP_REMOVED lines=68> */
.L_x_6266:
        /* <DEDUP_REMOVED lines=10> */
.L_x_6156:
        /* <DEDUP_REMOVED lines=11> */
.L_x_6157:
[----:B------:R-:W-:Y:S01]  /*16270*/  IMAD.U32 R0, RZ, RZ, UR47 ;  /* 0x0000002fff007e24 */ /* 0x000fe2000f8e00ff */
[----:B------:R4:W-:Y:S04]  /*16280*/  SYNCS.ARRIVE.TRANS64.A1T0 RZ, [R4+URZ+0x33430], RZ ;  /* 0x033430ff04ff79a7 */ /* 0x0009e8000810003f */
[----:B------:R-:W-:-:S13]  /*16290*/  ISETP.NE.AND P0, PT, R0, 0x3, PT ;  /* 0x000000030000780c */ /* 0x000fda0003f05270 */
[----:B----4-:R-:W-:Y:S05]  /*162a0*/  @!P0 BRA `(.L_x_6158) ;  /* 0x0000000000048947 */ /* 0x010fea0003800000 */
[----:B------:R-:W-:Y:S01]  /*162b0*/  BPT.TRAP 0x1 ;  /* 0x000000040000795c */ /* 0x000fe20000300000 */
.L_x_6158:
[----:B------:R-:W-:Y:S01]  /*162c0*/  LOP3.LUT R3, R21, 0x1, RZ, 0x3c, !PT ;  /* 0x0000000115037812 */ /* 0x000fe200078e3cff */
[----:B------:R-:W-:Y:S01]  /*162d0*/  IMAD R2, R20, 0x8, R18 ;  /* 0x0000000814027824 */ /* 0x000fe200078e0212 */
[----:B------:R-:W-:Y:S02]  /*162e0*/  BSSY B0, `(.L_x_6159) ;  /* 0x0000004000007945 */ /* 0x000fe40003800000 */
[----:B------:R-:W-:-:S04]  /*162f0*/  SHF.L.U32 R3, R3, 0x1f, RZ ;  /* 0x0000001f03037819 */ /* 0x000fc800000006ff */
[----:B------:R-:W4:Y:S02]  /*16300*/  SYNCS.PHASECHK.TRANS64.TRYWAIT P1, [R2+URZ+0x33470], R3 ;  /* 0x03347003020075a7 */ /* 0x000f24000802017f */
[----:B----4-:R-:W-:Y:S05]  /*16310*/  @!P1 BRA `(.L_x_6160) ;  /* 0x0000004c00d89947 */ /* 0x010fea0003800000 */
.L_x_6267:
[----:B------:R-:W-:Y:S05]  /*16320*/  BSYNC B0 ;  /* 0x0000000000007941 */ /* 0x000fea0003800000 */
.L_x_6159:
[----:B------:R-:W-:-:S05]  /*16330*/  IMAD.U32 R0, RZ, RZ, UR46 ;  /* 0x0000002eff007e24 */ /* 0x000fca000f8e00ff */
[----:B------:R-:W-:-:S13]  /*16340*/  ISETP.NE.AND P1, PT, R0, 0x3, PT ;  /* 0x000000030000780c */ /* 0x000fda0003f25270 */
[----:B------:R-:W-:Y:S05]  /*16350*/  @!P1 BRA `(.L_x_6161) ;  /* 0x0000000000049947 */ /* 0x000fea0003800000 */
[----:B------:R-:W-:Y:S01]  /*16360*/  BPT.TRAP 0x1 ;  /* 0x000000040000795c */ /* 0x000fe20000300000 */
.L_x_6161:
[----:B----4-:R-:W-:Y:S01]  /*16370*/  SHF.L.U32 R3, R21, 0x1f, RZ ;  /* 0x0000001f15037819 */ /* 0x010fe200000006ff */
[----:B------:R-:W-:-:S03]  /*16380*/  IMAD R0, R20, 0x7800, RZ ;  /* 0x0000780014007824 */ /* 0x000fc600078e02ff */
[----:B------:R-:W4:Y:S02]  /*16390*/  SYNCS.PHASECHK.TRANS64.TRYWAIT P1, [R2+URZ+0x33460], R3 ;  /* 0x03346003020075a7 */ /* 0x000f24000802017f */
[----:B----4-:R-:W-:Y:S05]  /*163a0*/  @!P1 BRA `(.L_x_6162) ;  /* 0x0000004c00c89947 */ /* 0x010fea0003800000 */
.L_x_6268:
[----:B----4-:R-:W-:Y:S01]  /*163b0*/  LOP3.LUT R3, R0, R16, RZ, 0xfc, !PT ;  /* 0x0000001000037212 */ /* 0x010fe200078efcff */
[----:B------:R-:W-:Y:S05]  /*163c0*/  WARPSYNC.ALL ;  /* 0x0000000000007948 */ /* 0x000fea0003800000 */
[----:B------:R-:W-:Y:S02]  /*163d0*/  IMAD.IADD R5, R18, 0x1, R3 ;  /* 0x0000000112057824 */ /* 0x000fe400078e0203 */
[C---:B------:R-:W-:Y:S02]  /*163e0*/  VIADD R12, R0.reuse, 0x2800 ;  /* 0x00002800000c7836 */ /* 0x040fe40000000000 */
[----:B------:R-:W-:-:S02]  /*163f0*/  VIADD R13, R0, 0x800 ;  /* 0x00000800000d7836 */ /* 0x000fc40000000000 */
[----:B0-23--:R-:W0:Y:S01]  /*16400*/  LDSM.16.MT88.4 R4, [R5+0xf200] ;  /* 0x00f200000504783b */ /* 0x00de220000004200 */
[----:B------:R-:W-:Y:S01]  /*16410*/  LOP3.LUT R3, R12, R16, RZ, 0xfc, !PT ;  /* 0x000000100c037212 */ /* 0x000fe200078efcff */
[----:B------:R-:W-:Y:S01]  /*16420*/  VIADD R20, R0, 0x5000 ;  /* 0x0000500000147836 */ /* 0x000fe20000000000 */
[----:B------:R-:W-:Y:S01]  /*16430*/  LOP3.LUT R12, R12, R17, RZ, 0xfc, !PT ;  /* 0x000000110c0c7212 */ /* 0x000fe200078efcff */
[C---:B------:R-:W-:Y:S02]  /*16440*/  VIADD R21, R0.reuse, 0x3000 ;  /* 0x0000300000157836 */ /* 0x040fe40000000000 */
[----:B------:R-:W-:Y:S02]  /*16450*/  VIADD R15, R0, 0x2000 ;  /* 0x00002000000f7836 */ /* 0x000fe40000000000 */
[----:B------:R-:W-:Y:S02]  /*16460*/  IMAD.IADD R12, R19, 0x1, R12 ;  /* 0x00000001130c7824 */ /* 0x000fe400078e020c */
        /* <DEDUP_REMOVED lines=163> */
.L_x_6163:
[----:B--2---:R2:W-:Y:S01]  /*16ea0*/  SYNCS.ARRIVE.TRANS64.A1T0 RZ, [R2+URZ+0x33450], RZ ;  /* 0x033450ff02ff79a7 */ /* 0x0045e2000810003f */
[----:B------:R-:W-:Y:S06]  /*16eb0*/  BAR.SYNC.DEFER_BLOCKING 0x2, 0x80 ;  /* 0x0082000000007b1d */ /* 0x000fec0000010000 */
[----:B------:R-:W-:Y:S05]  /*16ec0*/  @!P0 BRA `(.L_x_6164) ;  /* 0x0000000000048947 */ /* 0x000fea0003800000 */
[----:B------:R-:W-:Y:S01]  /*16ed0*/  BPT.TRAP 0x1 ;  /* 0x000000040000795c */ /* 0x000fe20000300000 */
.L_x_6164:
[----:B0-----:R-:W3:Y:S01]  /*16ee0*/  LDL R0, [R1+0x8] ;  /* 0x0000080001007983 */ /* 0x001ee20000100800 */
[----:B--2---:R-:W-:Y:S02]  /*16ef0*/  VIADD R2, R2, 0x33480 ;  /* 0x0003348002027836 */ /* 0x004fe40000000000 */
[----:B------:R-:W-:Y:S02]  /*16f00*/  IMAD.MOV.U32 R21, RZ, RZ, R34 ;  /* 0x000000ffff157224 */ /* 0x000fe400078e0022 */
[----:B------:R-:W-:Y:S01]  /*16f10*/  IMAD.MOV.U32 R20, RZ, RZ, R31 ;  /* 0x000000ffff147224 */ /* 0x000fe200078e001f */
[----:B---3--:R-:W-:-:S04]  /*16f20*/  PRMT R2, R0, 0x654, R2 ;  /* 0x0000065400027816 */ /* 0x008fc80000000002 */
[----:B------:R3:W-:Y:S01]  /*16f30*/  SYNCS.ARRIVE.TRANS64.RED.A1T0 RZ, [R2+URZ], RZ ;  /* 0x000000ff02ff79a7 */ /* 0x0007e2000810043f */
[----:B------:R-:W-:Y:S05]  /*16f40*/  @P2 BRA `(.L_x_6165) ;  /* 0xffffffe000a82947 */ /* 0x000fea000383ffff */
.L_x_6145:
[----:B------:R-:W3:Y:S01]  /*16f50*/  S2R R0, SR_TID.X ;  /* 0x0000000000007919 */ /* 0x000ee20000002100 */
[----:B------:R-:W-:Y:S01]  /*16f60*/  BSSY B0, `(.L_x_6166) ;  /* 0x0000012000007945 */ /* 0x000fe20003800000 */
[----:B---3--:R-:W-:Y:S01]  /*16f70*/  LOP3.LUT R2, R0, 0x7f, RZ, 0xc0, !PT ;  /* 0x0000007f00027812 */ /* 0x008fe200078ec0ff */
[----:B------:R-:W-:-:S03]  /*16f80*/  IMAD.U32 R0, RZ, RZ, UR47 ;  /* 0x0000002fff007e24 */ /* 0x000fc6000f8e00ff */
        /* <DEDUP_REMOVED lines=15> */
.L_x_6167:
[----:B------:R-:W-:Y:S05]  /*17080*/  BSYNC B0 ;  /* 0x0000000000007941 */ /* 0x000fea0003800000 */
.L_x_6166:
[----:B------:R-:W-:Y:S05]  /*17090*/  @!P0 BRA `(.L_x_6168) ;  /* 0x0000000000048947 */ /* 0x000fea0003800000 */
[----:B------:R-:W-:Y:S01]  /*170a0*/  BPT.TRAP 0x1 ;  /* 0x000000040000795c */ /* 0x000fe20000300000 */
.L_x_6168:
[----:B0-----:R-:W-:Y:S01]  /*170b0*/  LOP3.LUT R3, R34, 0x1, RZ, 0x3c, !PT ;  /* 0x0000000122037812 */ /* 0x001fe200078e3cff */
[----:B------:R-:W-:Y:S01]  /*170c0*/  IMAD R0, R31, 0x8, R18 ;  /* 0x000000081f007824 */ /* 0x000fe200078e0212 */
[----:B------:R-:W-:Y:S02]  /*170d0*/  BSSY B0, `(.L_x_6169) ;  /* 0x0000004000007945 */ /* 0x000fe40003800000 */
[----:B------:R-:W-:-:S04]  /*170e0*/  SHF.L.U32 R3, R3, 0x1f, RZ ;  /* 0x0000001f03037819 */ /* 0x000fc800000006ff */
[----:B------:R-:W0:Y:S02]  /*170f0*/  SYNCS.PHASECHK.TRANS64.TRYWAIT P1, [R0+URZ+0x33470], R3 ;  /* 0x03347003000075a7 */ /* 0x000e24000802017f */
[----:B0-----:R-:W-:Y:S05]  /*17100*/  @!P1 BRA `(.L_x_6170) ;  /* 0x0000004000849947 */ /* 0x001fea0003800000 */
.L_x_6269:
[----:B------:R-:W-:Y:S05]  /*17110*/  BSYNC B0 ;  /* 0x0000000000007941 */ /* 0x000fea0003800000 */
.L_x_6169:
[----:B------:R-:W-:-:S05]  /*17120*/  IMAD.U32 R2, RZ, RZ, UR46 ;  /* 0x0000002eff027e24 */ /* 0x000fca000f8e00ff */
[----:B------:R-:W-:-:S13]  /*17130*/  ISETP.NE.AND P1, PT, R2, 0x3, PT ;  /* 0x000000030200780c */ /* 0x000fda0003f25270 */
[----:B------:R-:W-:Y:S05]  /*17140*/  @!P1 BRA `(.L_x_6171) ;  /* 0x0000000000049947 */ /* 0x000fea0003800000 */
[----:B------:R-:W-:Y:S01]  /*17150*/  BPT.TRAP 0x1 ;  /* 0x000000040000795c */ /* 0x000fe20000300000 */
.L_x_6171:
[----:B0-----:R-:W-:-:S04]  /*17160*/  SHF.L.U32 R3, R34, 0x1f, RZ ;  /* 0x0000001f22037819 */ /* 0x001fc800000006ff */
[----:B------:R-:W0:Y:S02]  /*17170*/  SYNCS.PHASECHK.TRANS64.TRYWAIT P1, [R0+URZ+0x33460], R3 ;  /* 0x03346003000075a7 */ /* 0x000e24000802017f */
[----:B0-----:R-:W-:Y:S05]  /*17180*/  @!P1 BRA `(.L_x_6172) ;  /* 0x0000004000789947 */ /* 0x001fea0003800000 */
.L_x_6270:
        /* <DEDUP_REMOVED lines=176> */
.L_x_6173:
[----:B-1----:R1:W-:Y:S01]  /*17c90*/  SYNCS.ARRIVE.TRANS64.A1T0 RZ, [R0+URZ+0x33450], RZ ;  /* 0x033450ff00ff79a7 */ /* 0x0023e2000810003f */
[----:B------:R-:W-:Y:S06]  /*17ca0*/  BAR.SYNC.DEFER_BLOCKING 0x2, 0x80 ;  /* 0x0082000000007b1d */ /* 0x000fec0000010000 */
[----:B------:R-:W-:Y:S05]  /*17cb0*/  @!P0 BRA `(.L_x_6174) ;  /* 0x0000000000048947 */ /* 0x000fea0003800000 */
[----:B------:R-:W-:Y:S01]  /*17cc0*/  BPT.TRAP 0x1 ;  /* 0x000000040000795c */ /* 0x000fe20000300000 */
.L_x_6174:
        /* <DEDUP_REMOVED lines=9> */
.L_x_6113:
[----:B------:R-:W-:Y:S05]  /*17d60*/  BSYNC B7 ;  /* 0x0000000000077941 */ /* 0x000fea0003800000 */
.L_x_6111:
        /* <DEDUP_REMOVED lines=12> */
.L_x_6175:
[----:B0-----:R-:W0:Y:S01]  /*17e30*/  S2R R0, SR_TID.X ;  /* 0x0000000000007919 */ /* 0x001e220000002100 */
[----:B------:R-:W-:Y:S01]  /*17e40*/  ULDC UR4, c[0x0][0xc3c] ;  /* 0x00030f0000047ab9 */ /* 0x000fe20000000800 */
[----:B------:R-:W-:Y:S01]  /*17e50*/  IMAD.MOV.U32 R25, RZ, RZ, RZ ;  /* 0x000000ffff197224 */ /* 0x000fe200078e00ff */
[----:B0-----:R-:W-:-:S04]  /*17e60*/  LOP3.LUT R6, R0, 0x1f, RZ, 0xc0, !PT ;  /* 0x0000001f00067812 */ /* 0x001fc800078ec0ff */
        /* <DEDUP_REMOVED lines=21> */
[----:B------:R-:W-:Y:S04]  /*17fc0*/  SHFL.IDX PT, R5, R24, RZ, 0x1f ;  /* 0x00001fff18057589 */ /* 0x000fe800000e0000 */
[----:B------:R-:W0:Y:S02]  /*17fd0*/  SHFL.UP PT, R2, R4, 0x8, RZ ;  /* 0x0500000004027989 */ /* 0x000e2400000e00ff */
[----:B0-----:R-:W-:Y:S02]  /*17fe0*/  SEL R3, R2, RZ, P4 ;  /* 0x000000ff02037207 */ /* 0x001fe40002000000 */
[----:B------:R-:W-:Y:S03]  /*17ff0*/  SHFL.IDX PT, R2, R24, 0x1, 0x1f ;  /* 0x00201f0018027f89 */ /* 0x000fe600000e0000 */
        /* <DEDUP_REMOVED lines=10> */
.L_x_6181:
        /* <DEDUP_REMOVED lines=14> */
.L_x_6180:
[----:B------:R-:W-:Y:S05]  /*18180*/  BSYNC B0 ;  /* 0x0000000000007941 */ /* 0x000fea0003800000 */
.L_x_6179:
        /* <DEDUP_REMOVED lines=22> */
.L_x_6177:
        /* <DEDUP_REMOVED lines=26> */
.L_x_6182:
[----:B-1----:R-:W-:Y:S02]  /*18490*/  IMAD R24, R24, R0, R9 ;  /* 0x0000000018187224 */ /* 0x002fe400078e0209 */
[----:B0-----:R-:W-:Y:S02]  /*184a0*/  IMAD R7, R3, R8, RZ ;  /* 0x0000000803077224 */ /* 0x001fe400078e02ff */
[----:B------:R-:W-:Y:S02]  /*184b0*/  IMAD.MOV.U32 R2, RZ, RZ, RZ ;  /* 0x000000ffff027224 */ /* 0x000fe400078e00ff */
[----:B------:R-:W-:Y:S02]  /*184c0*/  IMAD.MOV.U32 R3, RZ, RZ, R11 ;  /* 0x000000ffff037224 */ /* 0x000fe400078e000b */
[----:B------:R-:W-:Y:S02]  /*184d0*/  IMAD.IADD R5, R5, 0x1, -R24 ;  /* 0x0000000105057824 */ /* 0x000fe400078e0a18 */
[----:B------:R-:W-:Y:S01]  /*184e0*/  IMAD.HI.U32 R11, R11, R7, R2 ;  /* 0x000000070b0b7227 */ /* 0x000fe200078e0002 */
[----:B------:R-:W-:-:S02]  /*184f0*/  IABS R3, R4 ;  /* 0x0000000400037213 */ /* 0x000fc40000000000 */
        /* <DEDUP_REMOVED lines=49> */
.L_x_6178:
[----:B------:R-:W-:Y:S01]  /*18810*/  IMAD.MOV.U32 R24, RZ, RZ, R5 ;  /* 0x000000ffff187224 */ /* 0x000fe200078e0005 */
[----:B------:R-:W-:Y:S01]  /*18820*/  ULDC UR39, c[0x0][0xc3c] ;  /* 0x00030f0000277ab9 */ /* 0x000fe20000000800 */
[----:B------:R-:W-:Y:S02]  /*18830*/  IMAD.MOV.U32 R25, RZ, RZ, RZ ;  /* 0x000000ffff197224 */ /* 0x000fe400078e00ff */
[----:B------:R-:W-:-:S07]  /*18840*/  IMAD.MOV.U32 R26, RZ, RZ, RZ ;  /* 0x000000ffff1a7224 */ /* 0x000fce00078e00ff */
.L_x_6183:
[----:B------:R0:W2:Y:S01]  /*18850*/  LDL R2, [R1+0x8] ;  /* 0x0000080001027983 */ /* 0x0000a20000100800 */
[----:B------:R-:W1:Y:S02]  /*18860*/  S2R R0, SR_TID.X ;  /* 0x0000000000007919 */ /* 0x000e640000002100 */
[----:B-1----:R-:W-:Y:S01]  /*18870*/  LOP3.LUT R0, R0, 0x1f, RZ, 0xc0, !PT ;  /* 0x0000001f00007812 */ /* 0x002fe200078ec0ff */
[----:B------:R-:W-:Y:S03]  /*18880*/  BAR.SYNC.DEFER_BLOCKING 0x4, 0x180 ;  /* 0x0106000000007b1d */ /* 0x000fe60000010000 */
[----:B------:R-:W-:Y:S01]  /*18890*/  ISETP.NE.AND P0, PT, R0, RZ, PT ;  /* 0x000000ff0000720c */ /* 0x000fe20003f05270 */
[----:B------:R-:W-:-:S12]  /*188a0*/  IMAD.U32 R27, RZ, RZ, UR39 ;  /* 0x00000027ff1b7e24 */ /* 0x000fd8000f8e00ff */
[----:B------:R-:W-:Y:S01]  /*188b0*/  @!P0 MOV R0, 0x400 ;  /* 0x0000040000008802 */ /* 0x000fe20000000f00 */
[----:B--2---:R-:W1:Y:S03]  /*188c0*/  @!P0 S2R R2, SR_CgaCtaId ;  /* 0x0000000000028919 */ /* 0x004e660000008800 */
[----:B-1----:R-:W-:Y:S01]  /*188d0*/  @!P0 LEA R18, R2, R0, 0x18 ;  /* 0x0000000002128211 */ /* 0x002fe200078ec0ff */
[----:B------:R0:W-:Y:S04]  /*188e0*/  @!P0 STL [R1+0x8], R2 ;  /* 0x0000080201008387 */ /* 0x0001e80000100800 */
[----:B------:R0:W-:Y:S01]  /*188f0*/  @!P0 STS.128 [R18+0x334d0], R24 ;  /* 0x0334d01812008388 */ /* 0x0001e20000000c00 */
[----:B------:R-:W-:Y:S06]  /*18900*/  BAR.ARV 0x5, 0x180 ;  /* 0x0146000000007b1d */ /* 0x000fec0000002000 */
.L_x_6176:
[----:B------:R-:W-:Y:S02]  /*18910*/  ULDC UR4, c[0x0][0xc3c] ;  /* 0x00030f0000047ab9 */ /* 0x000fe40000000800 */
[----:B------:R-:W-:-:S06]  /*18920*/  UISETP.GE.AND UP0, UPT, UR39, UR4, UPT ;  /* 0x000000042700728c */ /* 0x000fcc000bf06270 */
[----:B------:R-:W-:-:S13]  /*18930*/  PLOP3.LUT P0, PT, PT, PT, UP0, 0x80, 0x0 ;  /* 0x000000000000781c */ /* 0x000fda0003f0f008 */
[----:B------:R-:W-:Y:S05]  /*18940*/  @!P0 BRA `(.L_x_6184) ;  /* 0xffffff9800c48947 */ /* 0x000fea000383ffff */
.L_x_6107:
[----:B0-----:R-:W2:Y:S01]  /*18950*/  LDL.LU R0, [R1+0x14] ;  /* 0x0000140001007983 */ /* 0x001ea20000300800 */
        /* <DEDUP_REMOVED lines=11> */
.L_x_6271:
[----:B------:R-:W-:Y:S05]  /*18a10*/  BSYNC B0 ;  /* 0x0000000000007941 */ /* 0x000fea0003800000 */
.L_x_6185:
[----:B------:R-:W-:-:S03]  /*18a20*/  UMOV UR4, 0xffffffff ;  /* 0xffffffff00047882 */ /* 0x000fc60000000000 */
[----:B------:R-:W-:Y:S05]  /*18a30*/  BRA.DIV UR4, `(.L_x_6187) ;  /* 0x0000002a04747947 */ /* 0x000fea000b800000 */
[----:B0-----:R-:W0:Y:S02]  /*18a40*/  S2R R0, SR_TID.X ;  /* 0x0000000000007919 */ /* 0x001e240000002100 */
[----:B0-----:R-:W-:-:S04]  /*18a50*/  SHF.R.U32.HI R0, RZ, 0x5, R0 ;  /* 0x00000005ff007819 */ /* 0x001fc80000011600 */
[----:B------:R-:W-:-:S05]  /*18a60*/  LOP3.LUT R0, R0, 0x3, RZ, 0xc0, !PT ;  /* 0x0000000300007812 */ /* 0x000fca00078ec0ff */
[----:B------:R0:W1:Y:S02]  /*18a70*/  SHFL.IDX PT, R14, R0, RZ, 0x1f ;  /* 0x00001fff000e7589 */ /* 0x00006400000e0000 */
.L_x_6274:
[----:B-1----:R-:W-:Y:S01]  /*18a80*/  ISETP.NE.AND P0, PT, R14, RZ, PT ;  /* 0x000000ff0e00720c */ /* 0x002fe20003f05270 */
[----:B------:R-:W-:-:S12]  /*18a90*/  BSSY B0, `(.L_x_6188) ;  /* 0x000002c000007945 */ /* 0x000fd80003800000 */
[----:B------:R-:W-:Y:S05]  /*18aa0*/  @P0 BRA `(.L_x_6189) ;  /* 0x0000000000a80947 */ /* 0x000fea0003800000 */
[----:B------:R-:W-:-:S03]  /*18ab0*/  UMOV UR4, 0xffffffff ;  /* 0xffffffff00047882 */ /* 0x000fc60000000000 */
[----:B------:R-:W-:Y:S05]  /*18ac0*/  BRA.DIV UR4, `(.L_x_6190) ;  /* 0x0000002a04847947 */ /* 0x000fea000b800000 */
[----:B------:R-:W-:-:S13]  /*18ad0*/  ELECT P6, URZ, PT ;  /* 0x00000000003f782f */ /* 0x000fda00038c0000 */
.L_x_6277:
[----:B------:R-:W-:Y:S05]  /*18ae0*/  @!P6 BRA `(.L_x_6189) ;  /* 0x000000000098e947 */ /* 0x000fea0003800000 */
[----:B------:R-:W-:-:S06]  /*18af0*/  ULOP3.LUT UR4, UR42, 0x2, URZ, 0xfc, !UPT ;  /* 0x000000022a047892 */ /* 0x000fcc000f8efc3f */
[----:B0-----:R-:W-:-:S05]  /*18b00*/  IMAD.U32 R0, RZ, RZ, UR4 ;  /* 0x00000004ff007e24 */ /* 0x001fca000f8e00ff */
[----:B------:R-:W-:-:S13]  /*18b10*/  ISETP.NE.AND P0, PT, R0, 0x3, PT ;  /* 0x000000030000780c */ /* 0x000fda0003f05270 */
[----:B------:R-:W-:Y:S05]  /*18b20*/  @!P0 BRA `(.L_x_6191) ;  /* 0x0000000000048947 */ /* 0x000fea0003800000 */
[----:B------:R-:W-:Y:S01]  /*18b30*/  BPT.TRAP 0x1 ;  /* 0x000000040000795c */ /* 0x000fe20000300000 */
.L_x_6191:
[C---:B------:R-:W-:Y:S01]  /*18b40*/  IMAD R5, R31.reuse, 0x8, R4 ;  /* 0x000000081f057824 */ /* 0x040fe200078e0204 */
[----:B------:R-:W-:Y:S01]  /*18b50*/  SHF.L.U32 R0, R34, 0x1f, RZ ;  /* 0x0000001f22007819 */ /* 0x000fe200000006ff */
[----:B------:R-:W-:-:S03]  /*18b60*/  VIADD R31, R31, 0x1 ;  /* 0x000000011f1f7836 */ /* 0x000fc60000000000 */
[----:B------:R-:W0:Y:S02]  /*18b70*/  SYNCS.PHASECHK.TRANS64.TRYWAIT P1, [R5+URZ+0x33440], R0 ;  /* 0x03344000050075a7 */ /* 0x000e24000802017f */
[----:B------:R-:W-:-:S04]  /*18b80*/  ISETP.NE.AND P2, PT, R31, 0x2, PT ;  /* 0x000000021f00780c */ /* 0x000fc80003f45270 */
[----:B------:R-:W-:Y:S01]  /*18b90*/  SEL R3, RZ, 0x1, P2 ;  /* 0x00000001ff037807 */ /* 0x000fe20001000000 */
[----:B0-----:R-:W-:Y:S08]  /*18ba0*/  @!P1 BRA `(.L_x_6192) ;  /* 0x00000028006c9947 */ /* 0x001ff00003800000 */
.L_x_6278:
[----:B------:R-:W-:Y:S02]  /*18bb0*/  SEL R31, R31, RZ, P2 ;  /* 0x000000ff1f1f7207 */ /* 0x000fe40001000000 */
[----:B------:R-:W-:Y:S01]  /*18bc0*/  LOP3.LUT R2, R34, R3, RZ, 0x3c, !PT ;  /* 0x0000000322027212 */ /* 0x000fe200078e3cff */
[----:B------:R-:W-:Y:S06]  /*18bd0*/  @!P0 BRA `(.L_x_6193) ;  /* 0x0000000000048947 */ /* 0x000fec0003800000 */
[----:B------:R-:W-:Y:S01]  /*18be0*/  BPT.TRAP 0x1 ;  /* 0x000000040000795c */ /* 0x000fe20000300000 */
.L_x_6193:
[----:B------:R-:W-:Y:S01]  /*18bf0*/  IMAD R31, R31, 0x8, R4 ;  /* 0x000000081f1f7824 */ /* 0x000fe200078e0204 */
[----:B------:R-:W-:-:S04]  /*18c00*/  SHF.L.U32 R2, R2, 0x1f, RZ ;  /* 0x0000001f02027819 */ /* 0x000fc800000006ff */
[----:B------:R-:W1:Y:S02]  /*18c10*/  SYNCS.PHASECHK.TRANS64.TRYWAIT P1, [R31+URZ+0x33440], R2 ;  /* 0x033440021f0075a7 */ /* 0x000e64000802017f */
[----:B-1----:R-:W-:Y:S05]  /*18c20*/  @!P1 BRA `(.L_x_6194) ;  /* 0x0000002800609947 */ /* 0x002fea0003800000 */
.L_x_6279:
[----:B------:R-:W-:Y:S05]  /*18c30*/  @!P0 BRA `(.L_x_6195) ;  /* 0x0000000000048947 */ /* 0x000fea0003800000 */
[----:B------:R-:W-:Y:S01]  /*18c40*/  BPT.TRAP 0x1 ;  /* 0x000000040000795c */ /* 0x000fe20000300000 */
.L_x_6195:
[----:B------:R-:W2:Y:S02]  /*18c50*/  SYNCS.PHASECHK.TRANS64.TRYWAIT P1, [R5+URZ+0x33460], R0 ;  /* 0x03346000050075a7 */ /* 0x000ea4000802017f */
[----:B--2---:R-:W-:Y:S05]  /*18c60*/  @!P1 BRA `(.L_x_6196) ;  /* 0x0000002800649947 */ /* 0x004fea0003800000 */
.L_x_6280:
[----:B------:R-:W-:Y:S05]  /*18c70*/  @!P0 BRA `(.L_x_6197) ;  /* 0x0000000000048947 */ /* 0x000fea0003800000 */
[----:B------:R-:W-:Y:S01]  /*18c80*/  BPT.TRAP 0x1 ;  /* 0x000000040000795c */ /* 0x000fe20000300000 */
.L_x_6197:
[----:B------:R-:W3:Y:S02]  /*18c90*/  SYNCS.PHASECHK.TRANS64.TRYWAIT P1, [R31+URZ+0x33460], R2 ;  /* 0x033460021f0075a7 */ /* 0x000ee4000802017f */
[----:B---3--:R-:W-:Y:S05]  /*18ca0*/  @!P1 BRA `(.L_x_6198) ;  /* 0x0000002800689947 */ /* 0x008fea0003800000 */
.L_x_6281:
[----:B------:R-:W-:Y:S05]  /*18cb0*/  @!P0 BRA `(.L_x_6199) ;  /* 0x0000000000048947 */ /* 0x000fea0003800000 */
[----:B------:R-:W-:Y:S01]  /*18cc0*/  BPT.TRAP 0x1 ;  /* 0x000000040000795c */ /* 0x000fe20000300000 */
.L_x_6199:
[----:B------:R-:W4:Y:S02]  /*18cd0*/  SYNCS.PHASECHK.TRANS64.TRYWAIT P1, [R5+URZ+0x33480], R0 ;  /* 0x03348000050075a7 */ /* 0x000f24000802017f */
[----:B----4-:R-:W-:Y:S05]  /*18ce0*/  @!P1 BRA `(.L_x_6200) ;  /* 0x00000028006c9947 */ /* 0x010fea0003800000 */
.L_x_6282:
[----:B------:R-:W-:Y:S05]  /*18cf0*/  @!P0 BRA `(.L_x_6201) ;  /* 0x0000000000048947 */ /* 0x000fea0003800000 */
[----:B------:R-:W-:Y:S01]  /*18d00*/  BPT.TRAP 0x1 ;  /* 0x000000040000795c */ /* 0x000fe20000300000 */
.L_x_6201:
[----:B------:R0:W0:Y:S02]  /*18d10*/  SYNCS.PHASECHK.TRANS64.TRYWAIT P0, [R31+URZ+0x33480], R2 ;  /* 0x033480021f0075a7 */ /* 0x000024000800017f */
[----:B0-----:R-:W-:Y:S05]  /*18d20*/  @!P0 NANOSLEEP.SYNCS 0x989680 ;  /* 0x009896800000895d */ /* 0x001fea0003900000 */
[----:B------:R-:W0:Y:S02]  /*18d30*/  @!P0 SYNCS.PHASECHK.TRANS64 P0, [R31+URZ+0x33480], R2 ;  /* 0x033480021f0085a7 */ /* 0x000e24000800007f */
[----:B0-----:R-:W-:Y:S05]  /*18d40*/  @!P0 BRA `(.L_x_6201) ;  /* 0xfffffffc00f08947 */ /* 0x001fea000383ffff */
.L_x_6189:
[----:B------:R-:W-:Y:S05]  /*18d50*/  BSYNC B0 ;  /* 0x0000000000007941 */ /* 0x000fea0003800000 */
.L_x_6188:
[----:B------:R-:W-:Y:S05]  /*18d60*/  EXIT ;  /* 0x000000000000794d */ /* 0x000fea0003800000 */
.L_x_6044:
[----:B0-----:R-:W-:-:S04]  /*18d70*/  IMAD.U32 R3, RZ, RZ, UR41 ;  /* 0x00000029ff037e24 */ /* 0x001fc8000f8e00ff */
[----:B------:R0:W1:Y:S03]  /*18d80*/  SYNCS.PHASECHK.TRANS64.TRYWAIT P1, [R3+URZ+0x33400], R6 ;  /* 0x03340006030075a7 */ /* 0x000066000802017f */
[----:B-1----:R-:W-:Y:S05]  /*18d90*/  @!P1 NANOSLEEP.SYNCS 0x989680 ;  /* 0x009896800000995d */ /* 0x002fea0003900000 */
[----:B------:R-:W1:Y:S02]  /*18da0*/  @!P1 SYNCS.PHASECHK.TRANS64 P1, [R3+URZ+0x33400], R6 ;  /* 0x03340006030095a7 */ /* 0x000e64000802007f */
[----:B-1----:R-:W-:Y:S05]  /*18db0*/  @!P1 BRA `(.L_x_6044) ;  /* 0xfffffffc00ec9947 */ /* 0x002fea000383ffff */
[----:B------:R-:W-:Y:S05]  /*18dc0*/  BRA `(.L_x_6202) ;  /* 0xfffffe8c008c7947 */ /* 0x000fea000383ffff */
.L_x_6048:
[----:B-1----:R1:W2:Y:S02]  /*18dd0*/  SYNCS.PHASECHK.TRANS64.TRYWAIT P1, [R2+URZ+0x33430], R3 ;  /* 0x03343003020075a7 */ /* 0x0022a4000802017f */
[----:B--2---:R-:W-:Y:S05]  /*18de0*/  @!P1 NANOSLEEP.SYNCS 0x989680 ;  /* 0x009896800000995d */ /* 0x004fea0003900000 */
[----:B------:R-:W2:Y:S02]  /*18df0*/  @!P1 SYNCS.PHASECHK.TRANS64 P1, [R2+URZ+0x33430], R3 ;  /* 0x03343003020095a7 */ /* 0x000ea4000802007f */
[----:B--2---:R-:W-:Y:S05]  /*18e00*/  @!P1 BRA `(.L_x_6048) ;  /* 0xfffffffc00f09947 */ /* 0x004fea000383ffff */
[----:B------:R-:W-:Y:S05]  /*18e10*/  BRA `(.L_x_6047) ;  /* 0xfffffe8c00a87947 */ /* 0x000fea000383ffff */
.L_x_6054:
[----:B-1----:R-:W-:-:S04]  /*18e20*/  IMAD.U32 R7, RZ, RZ, UR6 ;  /* 0x00000006ff077e24 */ /* 0x002fc8000f8e00ff */
[----:B------:R1:W2:Y:S03]  /*18e30*/  SYNCS.PHASECHK.TRANS64.TRYWAIT P1, [R7+URZ+0x33430], R6 ;  /* 0x03343006070075a7 */ /* 0x0002a6000802017f */
[----:B--2---:R-:W-:Y:S05]  /*18e40*/  @!P1 NANOSLEEP.SYNCS 0x989680 ;  /* 0x009896800000995d */ /* 0x004fea0003900000 */
[----:B------:R-:W2:Y:S02]  /*18e50*/  @!P1 SYNCS.PHASECHK.TRANS64 P1, [R7+URZ+0x33430], R6 ;  /* 0x03343006070095a7 */ /* 0x000ea4000802007f */
[----:B--2---:R-:W-:Y:S05]  /*18e60*/  @!P1 BRA `(.L_x_6054) ;  /* 0xfffffffc00ec9947 */ /* 0x004fea000383ffff */
[----:B------:R-:W-:Y:S05]  /*18e70*/  BRA `(.L_x_6051) ;  /* 0xfffffecc005c7947 */ /* 0x000fea000383ffff */
.L_x_6058:
[----:B-1----:R-:W-:-:S04]  /*18e80*/  IMAD.U32 R7, RZ, RZ, UR6 ;  /* 0x00000006ff077e24 */ /* 0x002fc8000f8e00ff */
[----:B------:R1:W2:Y:S03]  /*18e90*/  SYNCS.PHASECHK.TRANS64.TRYWAIT P1, [R7+URZ+0x33450], R6 ;  /* 0x03345006070075a7 */ /* 0x0002a6000802017f */
[----:B--2---:R-:W-:Y:S05]  /*18ea0*/  @!P1 NANOSLEEP.SYNCS 0x989680 ;  /* 0x009896800000995d */ /* 0x004fea0003900000 */
[----:B------:R-:W2:Y:S02]  /*18eb0*/  @!P1 SYNCS.PHASECHK.TRANS64 P1, [R7+URZ+0x33450], R6 ;  /* 0x03345006070095a7 */ /* 0x000ea4000802007f */
[----:B--2---:R-:W-:Y:S05]  /*18ec0*/  @!P1 BRA `(.L_x_6058) ;  /* 0xfffffffc00ec9947 */ /* 0x004fea000383ffff */
[----:B------:R-:W-:Y:S05]  /*18ed0*/  BRA `(.L_x_6055) ;  /* 0xfffffed800647947 */ /* 0x000fea000383ffff */
.L_x_6066:
[----:B-1----:R-:W-:-:S04]  /*18ee0*/  IMAD.U32 R7, RZ, RZ, UR6 ;  /* 0x00000006ff077e24 */ /* 0x002fc8000f8e00ff */
[----:B------:R1:W2:Y:S03]  /*18ef0*/  SYNCS.PHASECHK.TRANS64.TRYWAIT P1, [R7+URZ+0x33430], R6 ;  /* 0x03343006070075a7 */ /* 0x0002a6000802017f */
[----:B--2---:R-:W-:Y:S05]  /*18f00*/  @!P1 NANOSLEEP.SYNCS 0x989680 ;  /* 0x009896800000995d */ /* 0x004fea0003900000 */
[----:B------:R-:W2:Y:S02]  /*18f10*/  @!P1 SYNCS.PHASECHK.TRANS64 P1, [R7+URZ+0x33430], R6 ;  /* 0x03343006070095a7 */ /* 0x000ea4000802007f */
[----:B--2---:R-:W-:Y:S05]  /*18f20*/  @!P1 BRA `(.L_x_6066) ;  /* 0xfffffffc00ec9947 */ /* 0x004fea000383ffff */
[----:B------:R-:W-:Y:S05]  /*18f30*/  BRA `(.L_x_6063) ;  /* 0xffffff1000547947 */ /* 0x000fea000383ffff */
.L_x_6070:
[----:B-1----:R-:W-:-:S04]  /*18f40*/  IMAD.U32 R7, RZ, RZ, UR6 ;  /* 0x00000006ff077e24 */ /* 0x002fc8000f8e00ff */
[----:B------:R1:W2:Y:S03]  /*18f50*/  SYNCS.PHASECHK.TRANS64.TRYWAIT P1, [R7+URZ+0x33450], R6 ;  /* 0x03345006070075a7 */ /* 0x0002a6000802017f */
[----:B--2---:R-:W-:Y:S05]  /*18f60*/  @!P1 NANOSLEEP.SYNCS 0x989680 ;  /* 0x009896800000995d */ /* 0x004fea0003900000 */
[----:B------:R-:W2:Y:S02]  /*18f70*/  @!P1 SYNCS.PHASECHK.TRANS64 P1, [R7+URZ+0x33450], R6 ;  /* 0x03345006070095a7 */ /* 0x000ea4000802007f */
[----:B--2---:R-:W-:Y:S05]  /*18f80*/  @!P1 BRA `(.L_x_6070) ;  /* 0xfffffffc00ec9947 */ /* 0x004fea000383ffff */
[----:B------:R-:W-:Y:S05]  /*18f90*/  BRA `(.L_x_6067) ;  /* 0xffffff1c00507947 */ /* 0x000fea000383ffff */
.L_x_6077:
[----:B-1----:R-:W-:-:S04]  /*18fa0*/  IMAD.U32 R5, RZ, RZ, UR14 ;  /* 0x0000000eff057e24 */ /* 0x002fc8000f8e00ff */
[----:B------:R1:W2:Y:S03]  /*18fb0*/  SYNCS.PHASECHK.TRANS64.TRYWAIT P1, [R5+URZ+0x33450], R0 ;  /* 0x03345000050075a7 */ /* 0x0002a6000802017f */
[----:B--2---:R-:W-:Y:S05]  /*18fc0*/  @!P1 NANOSLEEP.SYNCS 0x989680 ;  /* 0x009896800000995d */ /* 0x004fea0003900000 */
[----:B------:R-:W2:Y:S02]  /*18fd0*/  @!P1 SYNCS.PHASECHK.TRANS64 P1, [R5+URZ+0x33450], R0 ;  /* 0x03345000050095a7 */ /* 0x000ea4000802007f */
[----:B--2---:R-:W-:Y:S05]  /*18fe0*/  @!P1 BRA `(.L_x_6077) ;  /* 0xfffffffc00ec9947 */ /* 0x004fea000383ffff */
[----:B------:R-:W-:Y:S05]  /*18ff0*/  BRA `(.L_x_6076) ;  /* 0xffffff48002c7947 */ /* 0x000fea000383ffff */
.L_x_6122:
        /* <DEDUP_REMOVED lines=10> */
.L_x_6203:
[----:B------:R-:W-:Y:S05]  /*190a0*/  BRA `(.L_x_6204) ;  /* 0xffffffa000687947 */ /* 0x000fea000383ffff */
.L_x_6125:
[----:B0-----:R0:W1:Y:S02]  /*190b0*/  SYNCS.PHASECHK.TRANS64.TRYWAIT P0, [R4+URZ+0x33480], R35 ;  /* 0x03348023040075a7 */ /* 0x001064000800017f */
[----:B-1----:R-:W-:Y:S05]  /*190c0*/  @!P0 NANOSLEEP.SYNCS 0x989680 ;  /* 0x009896800000895d */ /* 0x002fea0003900000 */
[----:B------:R-:W1:Y:S02]  /*190d0*/  @!P0 SYNCS.PHASECHK.TRANS64 P0, [R4+URZ+0x33480], R35 ;  /* 0x03348023040085a7 */ /* 0x000e64000800007f */
[----:B-1----:R-:W-:Y:S05]  /*190e0*/  @!P0 BRA `(.L_x_6125) ;  /* 0xfffffffc00f08947 */ /* 0x002fea000383ffff */
[----:B------:R-:W-:Y:S05]  /*190f0*/  BRA `(.L_x_6205) ;  /* 0xffffffa400b87947 */ /* 0x000fea000383ffff */
.L_x_6126:
        /* <DEDUP_REMOVED lines=8> */
.L_x_6207:
[----:B------:R-:W-:Y:S05]  /*19180*/  BSYNC B0 ;  /* 0x0000000000007941 */ /* 0x000fea0003800000 */
.L_x_6206:
        /* <DEDUP_REMOVED lines=11> */
.L_x_6208:
        /* <DEDUP_REMOVED lines=25> */
.L_x_6209:
        /* <DEDUP_REMOVED lines=9> */
.L_x_6210:
[----:B------:R-:W-:Y:S02]  /*19460*/  IMAD.MOV.U32 R13, RZ, RZ, R10 ;  /* 0x000000ffff0d7224 */ /* 0x000fe400078e000a */
[----:B------:R-:W-:Y:S02]  /*19470*/  IMAD.MOV.U32 R12, RZ, RZ, 0x2 ;  /* 0x00000002ff0c7424 */ /* 0x000fe400078e00ff */
[----:B------:R-:W-:-:S07]  /*19480*/  IMAD.MOV.U32 R2, RZ, RZ, R14 ;  /* 0x000000ffff027224 */ /* 0x000fce00078e000e */
[----:B------:R-:W-:Y:S05]  /*19490*/  WARPSYNC.COLLECTIVE R15, `(.L_x_6211) ;  /* 0x000000000f087348 */ /* 0x000fea0003c00000 */
[----:B------:R0:W1:Y:S02]  /*194a0*/  SHFL.IDX P6, R14, R13, R12, R11 ;  /* 0x0000000c0d0e7389 */ /* 0x00006400000c000b */
[----:B01----:R-:W-:Y:S01]  /*194b0*/  ENDCOLLECTIVE ;  /* 0x000000000000791b */ /* 0x003fe20003800000 */
.L_x_6211:
        /* <DEDUP_REMOVED lines=16> */
.L_x_6212:
[----:B------:R-:W-:Y:S02]  /*195c0*/  IMAD.MOV.U32 R13, RZ, RZ, R10 ;  /* 0x000000ffff0d7224 */ /* 0x000fe400078e000a */
[----:B------:R-:W-:Y:S02]  /*195d0*/  IMAD.MOV.U32 R12, RZ, RZ, 0x3 ;  /* 0x00000003ff0c7424 */ /* 0x000fe400078e00ff */
[----:B------:R-:W-:-:S07]  /*195e0*/  IMAD.MOV.U32 R2, RZ, RZ, R14 ;  /* 0x000000ffff027224 */ /* 0x000fce00078e000e */
[----:B------:R-:W-:Y:S05]  /*195f0*/  WARPSYNC.COLLECTIVE R15, `(.L_x_6213) ;  /* 0x000000000f087348 */ /* 0x000fea0003c00000 */
[----:B------:R0:W1:Y:S02]  /*19600*/  SHFL.IDX P6, R14, R13, R12, R11 ;  /* 0x0000000c0d0e7389 */ /* 0x00006400000c000b */
[----:B01----:R-:W-:Y:S01]  /*19610*/  ENDCOLLECTIVE ;  /* 0x000000000000791b */ /* 0x003fe20003800000 */
.L_x_6213:
        /* <DEDUP_REMOVED lines=13> */
.L_x_6214:
        /* <DEDUP_REMOVED lines=12> */
.L_x_6215:
        /* <DEDUP_REMOVED lines=13> */
.L_x_6216:
        /* <DEDUP_REMOVED lines=11> */
.L_x_6131:
[----:B---3--:R3:W4:Y:S02]  /*19930*/  SYNCS.PHASECHK.TRANS64.TRYWAIT P0, [R4+URZ+0x33440], R35 ;  /* 0x03344023040075a7 */ /* 0x008724000800017f */
[----:B----4-:R-:W-:Y:S05]  /*19940*/  @!P0 NANOSLEEP.SYNCS 0x989680 ;  /* 0x009896800000895d */ /* 0x010fea0003900000 */
[----:B------:R-:W4:Y:S02]  /*19950*/  @!P0 SYNCS.PHASECHK.TRANS64 P0, [R4+URZ+0x33440], R35 ;  /* 0x03344023040085a7 */ /* 0x000f24000800007f */
[----:B----4-:R-:W-:Y:S05]  /*19960*/  @!P0 BRA `(.L_x_6131) ;  /* 0xfffffffc00f08947 */ /* 0x010fea000383ffff */
[----:B------:R-:W-:Y:S05]  /*19970*/  BRA `(.L_x_6218) ;  /* 0xffffffa400a47947 */ /* 0x000fea000383ffff */
.L_x_6132:
        /* <DEDUP_REMOVED lines=8> */
.L_x_6220:
[----:B------:R-:W-:Y:S05]  /*19a00*/  BSYNC B0 ;  /* 0x0000000000007941 */ /* 0x000fea0003800000 */
.L_x_6219:
        /* <DEDUP_REMOVED lines=11> */
.L_x_6221:
        /* <DEDUP_REMOVED lines=21> */
.L_x_6222:
[----:B------:R-:W-:Y:S02]  /*19c10*/  IMAD.MOV.U32 R13, RZ, RZ, R5 ;  /* 0x000000ffff0d7224 */ /* 0x000fe400078e0005 */
[----:B------:R-:W-:-:S07]  /*19c20*/  IMAD.MOV.U32 R2, RZ, RZ, R14 ;  /* 0x000000ffff027224 */ /* 0x000fce00078e000e */
[----:B------:R-:W-:Y:S05]  /*19c30*/  WARPSYNC.COLLECTIVE R15, `(.L_x_6223) ;  /* 0x000000000f087348 */ /* 0x000fea0003c00000 */
[----:B------:R0:W1:Y:S02]  /*19c40*/  SHFL.IDX P6, R14, R13, R12, R11 ;  /* 0x0000000c0d0e7389 */ /* 0x00006400000c000b */
[----:B01----:R-:W-:Y:S01]  /*19c50*/  ENDCOLLECTIVE ;  /* 0x000000000000791b */ /* 0x003fe20003800000 */
.L_x_6223:
        /* <DEDUP_REMOVED lines=16> */
.L_x_6224:
        /* <DEDUP_REMOVED lines=11> */
.L_x_6225:
[----:B------:R-:W-:Y:S02]  /*19e10*/  IMAD.MOV.U32 R13, RZ, RZ, R10 ;  /* 0x000000ffff0d7224 */ /* 0x000fe400078e000a */
[----:B------:R-:W-:Y:S02]  /*19e20*/  IMAD.MOV.U32 R12, RZ, RZ, 0x3 ;  /* 0x00000003ff0c7424 */ /* 0x000fe400078e00ff */
[----:B------:R-:W-:-:S07]  /*19e30*/  IMAD.MOV.U32 R3, RZ, RZ, R14 ;  /* 0x000000ffff037224 */ /* 0x000fce00078e000e */
[----:B------:R-:W-:Y:S05]  /*19e40*/  WARPSYNC.COLLECTIVE R15, `(.L_x_6226) ;  /* 0x000000000f087348 */ /* 0x000fea0003c00000 */
[----:B------:R0:W1:Y:S02]  /*19e50*/  SHFL.IDX P6, R14, R13, R12, R11 ;  /* 0x0000000c0d0e7389 */ /* 0x00006400000c000b */
[----:B01----:R-:W-:Y:S01]  /*19e60*/  ENDCOLLECTIVE ;  /* 0x000000000000791b */ /* 0x003fe20003800000 */
.L_x_6226:
        /* <DEDUP_REMOVED lines=10> */
.L_x_6227:
[----:B------:R-:W-:Y:S01]  /*19f10*/  @!PT LDS RZ, [RZ] ;  /* 0x00000000fffff984 */ /* 0x000fe20000000800 */
[----:B------:R-:W-:Y:S01]  /*19f20*/  @!PT LDS RZ, [RZ] ;  /* 0x00000000fffff984 */ /* 0x000fe20000000800 */
[----:B------:R-:W-:Y:S01]  /*19f30*/  @!PT LDS RZ, [RZ] ;  /* 0x00000000fffff984 */ /* 0x000fe20000000800 */
[----:B------:R-:W-:Y:S04]  /*19f40*/  @P4 LDGSTS.E.BYPASS.LTC128B.128 [R0+0x25200], desc[UR54][R2.64], !P5 ;  /* 0x2520000002004fae */ /* 0x000fe8000e901d76 */
[----:B------:R-:W-:Y:S04]  /*19f50*/  @P4 LDGSTS.E.BYPASS.LTC128B.128 [R0+0x27a00], desc[UR54][R2.64+0x40], !P2 ;  /* 0x27a0004002004fae */ /* 0x000fe8000d101d76 */
[----:B------:R0:W-:Y:S01]  /*19f60*/  @P4 LDGSTS.E.BYPASS.LTC128B.128 [R0+0x2a200], desc[UR54][R2.64+0x80], !P1 ;  /* 0x2a20008002004fae */ /* 0x0001e2000c901d76 */
[----:B------:R-:W-:Y:S02]  /*19f70*/  IMAD.MOV.U32 R13, RZ, RZ, R7 ;  /* 0x000000ffff0d7224 */ /* 0x000fe400078e0007 */
[----:B------:R-:W-:Y:S01]  /*19f80*/  IMAD.MOV.U32 R12, RZ, RZ, RZ ;  /* 0x000000ffff0c7224 */ /* 0x000fe200078e00ff */
[----:B------:R-:W-:-:S05]  /*19f90*/  @P3 IADD3 R14, P0, R37, R14, RZ ;  /* 0x0000000e250e3210 */ /* 0x000fca0007f1e0ff */
[----:B0-----:R-:W-:-:S08]  /*19fa0*/  @P3 IMAD.MOV.U32 R2, RZ, RZ, R14 ;  /* 0x000000ffff023224 */ /* 0x001fd000078e000e */
[----:B------:R-:W-:Y:S05]  /*19fb0*/  WARPSYNC.COLLECTIVE R15, `(.L_x_6228) ;  /* 0x000000000f087348 */ /* 0x000fea0003c00000 */
[----:B------:R0:W1:Y:S02]  /*19fc0*/  SHFL.IDX P6, R14, R13, R12, R11 ;  /* 0x0000000c0d0e7389 */ /* 0x00006400000c000b */
[----:B01----:R-:W-:Y:S01]  /*19fd0*/  ENDCOLLECTIVE ;  /* 0x000000000000791b */ /* 0x003fe20003800000 */
.L_x_6228:
        /* <DEDUP_REMOVED lines=13> */
.L_x_6229:
[----:B------:R-:W-:Y:S05]  /*1a0b0*/  BRA `(.L_x_6230) ;  /* 0xffffffa400247947 */ /* 0x000fea000383ffff */
.L_x_6139:
[----:B------:R-:W-:Y:S02]  /*1a0c0*/  IMAD.MOV.U32 R13, RZ, RZ, R5 ;  /* 0x000000ffff0d7224 */ /* 0x000fe400078e0005 */
[----:B------:R-:W-:Y:S02]  /*1a0d0*/  IMAD.MOV.U32 R12, RZ, RZ, RZ ;  /* 0x000000ffff0c7224 */ /* 0x000fe400078e00ff */
[----:B------:R-:W-:Y:S02]  /*1a0e0*/  IMAD.MOV.U32 R11, RZ, RZ, 0x1c1f ;  /* 0x00001c1fff0b7424 */ /* 0x000fe400078e00ff */
[----:B------:R-:W-:Y:S02]  /*1a0f0*/  IMAD.MOV.U32 R15, RZ, RZ, -0x1 ;  /* 0xffffffffff0f7424 */ /* 0x000fe400078e00ff */
[----:B------:R-:W-:Y:S02]  /*1a100*/  IMAD R4, R4, UR40, RZ ;  /* 0x0000002804047c24 */ /* 0x000fe4000f8e02ff */
[----:B------:R-:W-:-:S07]  /*1a110*/  IMAD R25, R25, 0x80, R9 ;  /* 0x0000008019197824 */ /* 0x000fce00078e0209 */
[----:B----45:R-:W-:Y:S05]  /*1a120*/  WARPSYNC.COLLECTIVE R15, `(.L_x_6231) ;  /* 0x000000000f087348 */ /* 0x030fea0003c00000 */
[----:B----4-:R0:W1:Y:S02]  /*1a130*/  SHFL.IDX P6, R14, R13, R12, R11 ;  /* 0x0000000c0d0e7389 */ /* 0x01006400000c000b */
[----:B01---5:R-:W-:Y:S01]  /*1a140*/  ENDCOLLECTIVE ;  /* 0x000000000000791b */ /* 0x023fe20003800000 */
.L_x_6231:
[C---:B------:R-:W-:Y:S01]  /*1a150*/  VIADD R7, R25.reuse, 0x20 ;  /* 0x0000002019077836 */ /* 0x040fe20000000000 */
[----:B------:R-:W-:Y:S01]  /*1a160*/  ISETP.GE.AND P0, PT, R25, R4, PT ;  /* 0x000000041900720c */ /* 0x000fe20003f06270 */
[----:B------:R-:W-:Y:S02]  /*1a170*/  IMAD.MOV.U32 R13, RZ, RZ, R0 ;  /* 0x000000ffff0d7224 */ /* 0x000fe400078e0000 */
[----:B------:R-:W-:-:S10]  /*1a180*/  IMAD.MOV.U32 R2, RZ, RZ, R14 ;  /* 0x000000ffff027224 */ /* 0x000fd400078e000e */
[----:B------:R-:W-:Y:S05]  /*1a190*/  WARPSYNC.COLLECTIVE R15, `(.L_x_6232) ;  /* 0x000000000f087348 */ /* 0x000fea0003c00000 */
[----:B------:R0:W1:Y:S02]  /*1a1a0*/  SHFL.IDX P6, R14, R13, R12, R11 ;  /* 0x0000000c0d0e7389 */ /* 0x00006400000c000b */
[----:B01----:R-:W-:Y:S01]  /*1a1b0*/  ENDCOLLECTIVE ;  /* 0x000000000000791b */ /* 0x003fe20003800000 */
.L_x_6232:
        /* <DEDUP_REMOVED lines=8> */
.L_x_6233:
        /* <DEDUP_REMOVED lines=8> */
[----:B0-----:R-:W-:-:S10]  /*1a2c0*/  IMAD.MOV.U32 R2, RZ, RZ, R14 ;  /* 0x000000ffff027224 */ /* 0x001fd400078e000e */
[----:B------:R-:W-:Y:S05]  /*1a2d0*/  WARPSYNC.COLLECTIVE R15, `(.L_x_6234) ;  /* 0x000000000f087348 */ /* 0x000fea0003c00000 */
[----:B------:R0:W1:Y:S02]  /*1a2e0*/  SHFL.IDX P6, R14, R13, R12, R11 ;  /* 0x0000000c0d0e7389 */ /* 0x00006400000c000b */
[----:B01----:R-:W-:Y:S01]  /*1a2f0*/  ENDCOLLECTIVE ;  /* 0x000000000000791b */ /* 0x003fe20003800000 */
.L_x_6234:
        /* <DEDUP_REMOVED lines=8> */
.L_x_6235:
[----:B------:R-:W-:Y:S02]  /*1a380*/  @!P0 IMAD.MOV.U32 R3, RZ, RZ, R7 ;  /* 0x000000ffff038224 */ /* 0x000fe400078e0007 */
[----:B------:R-:W-:-:S03]  /*1a390*/  VIADD R7, R25, 0x40 ;  /* 0x0000004019077836 */ /* 0x000fc60000000000 */
        /* <DEDUP_REMOVED lines=12> */
.L_x_6236:
        /* <DEDUP_REMOVED lines=8> */
.L_x_6237:
        /* <DEDUP_REMOVED lines=12> */
.L_x_6238:
[----:B------:R-:W-:Y:S05]  /*1a5a0*/  BRA `(.L_x_6239) ;  /* 0xffffffa8006c7947 */ /* 0x000fea000383ffff */
.L_x_6144:
[----:B0-----:R0:W1:Y:S02]  /*1a5b0*/  SYNCS.PHASECHK.TRANS64.TRYWAIT P0, [R18+URZ+0x33420], R3 ;  /* 0x03342003120075a7 */ /* 0x001064000800017f */
[----:B-1----:R-:W-:Y:S05]  /*1a5c0*/  @!P0 NANOSLEEP.SYNCS 0x989680 ;  /* 0x009896800000895d */ /* 0x002fea0003900000 */
[----:B------:R-:W1:Y:S02]  /*1a5d0*/  @!P0 SYNCS.PHASECHK.TRANS64 P0, [R18+URZ+0x33420], R3 ;  /* 0x03342003120085a7 */ /* 0x000e64000800007f */
[----:B-1----:R-:W-:Y:S05]  /*1a5e0*/  @!P0 BRA `(.L_x_6144) ;  /* 0xfffffffc00f08947 */ /* 0x002fea000383ffff */
[----:B------:R-:W-:Y:S05]  /*1a5f0*/  BRA `(.L_x_6240) ;  /* 0xffffffa800dc7947 */ /* 0x000fea000383ffff */
.L_x_6148:
[----:B0-----:R0:W1:Y:S02]  /*1a600*/  SYNCS.PHASECHK.TRANS64.TRYWAIT P0, [R4+URZ+0x33480], R30 ;  /* 0x0334801e040075a7 */ /* 0x001064000800017f */
[----:B-1----:R-:W-:Y:S05]  /*1a610*/  @!P0 NANOSLEEP.SYNCS 0x989680 ;  /* 0x009896800000895d */ /* 0x002fea0003900000 */
[----:B------:R-:W1:Y:S02]  /*1a620*/  @!P0 SYNCS.PHASECHK.TRANS64 P0, [R4+URZ+0x33480], R30 ;  /* 0x0334801e040085a7 */ /* 0x000e64000800007f */
[----:B-1----:R-:W-:Y:S05]  /*1a630*/  @!P0 BRA `(.L_x_6148) ;  /* 0xfffffffc00f08947 */ /* 0x002fea000383ffff */
[----:B------:R-:W-:Y:S05]  /*1a640*/  BRA `(.L_x_6241) ;  /* 0xffffffb000107947 */ /* 0x000fea000383ffff */
.L_x_6149:
        /* <DEDUP_REMOVED lines=8> */
.L_x_6243:
[----:B------:R-:W-:Y:S05]  /*1a6d0*/  BSYNC B0 ;  /* 0x0000000000007941 */ /* 0x000fea0003800000 */
.L_x_6242:
        /* <DEDUP_REMOVED lines=8> */
.L_x_6244:
[----:B------:R-:W-:Y:S02]  /*1a760*/  IMAD.MOV.U32 R13, RZ, RZ, R10 ;  /* 0x000000ffff0d7224 */ /* 0x000fe400078e000a */
[----:B------:R-:W-:Y:S02]  /*1a770*/  IMAD.MOV.U32 R12, RZ, RZ, 0x1 ;  /* 0x00000001ff0c7424 */ /* 0x000fe400078e00ff */
[----:B------:R-:W-:-:S07]  /*1a780*/  IMAD.MOV.U32 R2, RZ, RZ, R14 ;  /* 0x000000ffff027224 */ /* 0x000fce00078e000e */
[----:B------:R-:W-:Y:S05]  /*1a790*/  WARPSYNC.COLLECTIVE R15, `(.L_x_6245) ;  /* 0x000000000f087348 */ /* 0x000fea0003c00000 */
[----:B------:R0:W1:Y:S02]  /*1a7a0*/  SHFL.IDX P6, R14, R13, R12, R11 ;  /* 0x0000000c0d0e7389 */ /* 0x00006400000c000b */
[----:B01----:R-:W-:Y:S01]  /*1a7b0*/  ENDCOLLECTIVE ;  /* 0x000000000000791b */ /* 0x003fe20003800000 */
.L_x_6245:
        /* <DEDUP_REMOVED lines=14> */
.L_x_6246:
[----:B------:R-:W-:Y:S02]  /*1a8a0*/  IMAD.MOV.U32 R13, RZ, RZ, R10 ;  /* 0x000000ffff0d7224 */ /* 0x000fe400078e000a */
[----:B------:R-:W-:Y:S02]  /*1a8b0*/  IMAD.MOV.U32 R12, RZ, RZ, 0x2 ;  /* 0x00000002ff0c7424 */ /* 0x000fe400078e00ff */
[----:B------:R-:W-:-:S07]  /*1a8c0*/  IMAD.MOV.U32 R2, RZ, RZ, R14 ;  /* 0x000000ffff027224 */ /* 0x000fce00078e000e */
[----:B------:R-:W-:Y:S05]  /*1a8d0*/  WARPSYNC.COLLECTIVE R15, `(.L_x_6247) ;  /* 0x000000000f087348 */ /* 0x000fea0003c00000 */
[----:B------:R0:W1:Y:S02]  /*1a8e0*/  SHFL.IDX P6, R14, R13, R12, R11 ;  /* 0x0000000c0d0e7389 */ /* 0x00006400000c000b */
[----:B01----:R-:W-:Y:S01]  /*1a8f0*/  ENDCOLLECTIVE ;  /* 0x000000000000791b */ /* 0x003fe20003800000 */
.L_x_6247:
        /* <DEDUP_REMOVED lines=13> */
.L_x_6248:
[----:B------:R-:W-:Y:S02]  /*1a9d0*/  IMAD.MOV.U32 R13, RZ, RZ, R10 ;  /* 0x000000ffff0d7224 */ /* 0x000fe400078e000a */
[----:B------:R-:W-:Y:S02]  /*1a9e0*/  IMAD.MOV.U32 R12, RZ, RZ, 0x3 ;  /* 0x00000003ff0c7424 */ /* 0x000fe400078e00ff */
[----:B------:R-:W-:-:S07]  /*1a9f0*/  IMAD.MOV.U32 R2, RZ, RZ, R14 ;  /* 0x000000ffff027224 */ /* 0x000fce00078e000e */
[----:B------:R-:W-:Y:S05]  /*1aa00*/  WARPSYNC.COLLECTIVE R15, `(.L_x_6249) ;  /* 0x000000000f087348 */ /* 0x000fea0003c00000 */
[----:B------:R0:W1:Y:S02]  /*1aa10*/  SHFL.IDX P6, R14, R13, R12, R11 ;  /* 0x0000000c0d0e7389 */ /* 0x00006400000c000b */
[----:B01----:R-:W-:Y:S01]  /*1aa20*/  ENDCOLLECTIVE ;  /* 0x000000000000791b */ /* 0x003fe20003800000 */
.L_x_6249:
        /* <DEDUP_REMOVED lines=13> */
.L_x_6250:
[----:B------:R-:W-:Y:S02]  /*1ab00*/  IMAD.MOV.U32 R13, RZ, RZ, R22 ;  /* 0x000000ffff0d7224 */ /* 0x000fe400078e0016 */
[----:B------:R-:W-:Y:S02]  /*1ab10*/  IMAD.MOV.U32 R12, RZ, RZ, RZ ;  /* 0x000000ffff0c7224 */ /* 0x000fe400078e00ff */
[----:B------:R-:W-:-:S07]  /*1ab20*/  IMAD.MOV.U32 R2, RZ, RZ, R14 ;  /* 0x000000ffff027224 */ /* 0x000fce00078e000e */
[----:B------:R-:W-:Y:S05]  /*1ab30*/  WARPSYNC.COLLECTIVE R15, `(.L_x_6251) ;  /* 0x000000000f087348 */ /* 0x000fea0003c00000 */
[----:B------:R0:W1:Y:S02]  /*1ab40*/  SHFL.IDX P6, R14, R13, R12, R11 ;  /* 0x0000000c0d0e7389 */ /* 0x00006400000c000b */
[----:B01----:R-:W-:Y:S01]  /*1ab50*/  ENDCOLLECTIVE ;  /* 0x000000000000791b */ /* 0x003fe20003800000 */
.L_x_6251:
        /* <DEDUP_REMOVED lines=13> */
.L_x_6252:
[----:B------:R-:W-:Y:S01]  /*1ac30*/  IMAD.MOV.U32 R2, RZ, RZ, R14 ;  /* 0x000000ffff027224 */ /* 0x000fe200078e000e */
[----:B------:R-:W-:Y:S06]  /*1ac40*/  BRA `(.L_x_6253) ;  /* 0xffffffac00b47947 */ /* 0x000fec000383ffff */
.L_x_6154:
[----:B---3--:R3:W4:Y:S02]  /*1ac50*/  SYNCS.PHASECHK.TRANS64.TRYWAIT P0, [R4+URZ+0x33440], R30 ;  /* 0x0334401e040075a7 */ /* 0x008724000800017f */
[----:B----4-:R-:W-:Y:S05]  /*1ac60*/  @!P0 NANOSLEEP.SYNCS 0x989680 ;  /* 0x009896800000895d */ /* 0x010fea0003900000 */
[----:B------:R-:W4:Y:S02]  /*1ac70*/  @!P0 SYNCS.PHASECHK.TRANS64 P0, [R4+URZ+0x33440], R30 ;  /* 0x0334401e040085a7 */ /* 0x000f24000800007f */
[----:B----4-:R-:W-:Y:S05]  /*1ac80*/  @!P0 BRA `(.L_x_6154) ;  /* 0xfffffffc00f08947 */ /* 0x010fea000383ffff */
[----:B------:R-:W-:Y:S05]  /*1ac90*/  BRA `(.L_x_6254) ;  /* 0xffffffb0000c7947 */ /* 0x000fea000383ffff */
.L_x_6155:
        /* <DEDUP_REMOVED lines=8> */
.L_x_6256:
[----:B------:R-:W-:Y:S05]  /*1ad20*/  BSYNC B0 ;  /* 0x0000000000007941 */ /* 0x000fea0003800000 */
.L_x_6255:
        /* <DEDUP_REMOVED lines=8> */
.L_x_6257:
[----:B------:R-:W-:Y:S02]  /*1adb0*/  IMAD.MOV.U32 R13, RZ, RZ, R6 ;  /* 0x000000ffff0d7224 */ /* 0x000fe400078e0006 */
[----:B------:R-:W-:Y:S02]  /*1adc0*/  IMAD.MOV.U32 R12, RZ, RZ, 0x1 ;  /* 0x00000001ff0c7424 */ /* 0x000fe400078e00ff */
[----:B------:R-:W-:-:S07]  /*1add0*/  IMAD.MOV.U32 R2, RZ, RZ, R14 ;  /* 0x000000ffff027224 */ /* 0x000fce00078e000e */
[----:B------:R-:W-:Y:S05]  /*1ade0*/  WARPSYNC.COLLECTIVE R15, `(.L_x_6258) ;  /* 0x000000000f087348 */ /* 0x000fea0003c00000 */
[----:B------:R0:W1:Y:S02]  /*1adf0*/  SHFL.IDX P6, R14, R13, R12, R11 ;  /* 0x0000000c0d0e7389 */ /* 0x00006400000c000b */
[----:B01----:R-:W-:Y:S01]  /*1ae00*/  ENDCOLLECTIVE ;  /* 0x000000000000791b */ /* 0x003fe20003800000 */
.L_x_6258:
        /* <DEDUP_REMOVED lines=13> */
.L_x_6259:
[----:B------:R-:W-:Y:S02]  /*1aee0*/  IMAD.MOV.U32 R13, RZ, RZ, R6 ;  /* 0x000000ffff0d7224 */ /* 0x000fe400078e0006 */
[----:B------:R-:W-:Y:S02]  /*1aef0*/  IMAD.MOV.U32 R12, RZ, RZ, 0x2 ;  /* 0x00000002ff0c7424 */ /* 0x000fe400078e00ff */
[----:B------:R-:W-:-:S07]  /*1af00*/  IMAD.MOV.U32 R2, RZ, RZ, R14 ;  /* 0x000000ffff027224 */ /* 0x000fce00078e000e */
[----:B------:R-:W-:Y:S05]  /*1af10*/  WARPSYNC.COLLECTIVE R15, `(.L_x_6260) ;  /* 0x000000000f087348 */ /* 0x000fea0003c00000 */
[----:B------:R0:W1:Y:S02]  /*1af20*/  SHFL.IDX P6, R14, R13, R12, R11 ;  /* 0x0000000c0d0e7389 */ /* 0x00006400000c000b */
[----:B01----:R-:W-:Y:S01]  /*1af30*/  ENDCOLLECTIVE ;  /* 0x000000000000791b */ /* 0x003fe20003800000 */
.L_x_6260:
        /* <DEDUP_REMOVED lines=13> */
.L_x_6261:
[----:B------:R-:W-:Y:S02]  /*1b010*/  IMAD.MOV.U32 R13, RZ, RZ, R6 ;  /* 0x000000ffff0d7224 */ /* 0x000fe400078e0006 */
[----:B------:R-:W-:Y:S02]  /*1b020*/  IMAD.MOV.U32 R12, RZ, RZ, 0x3 ;  /* 0x00000003ff0c7424 */ /* 0x000fe400078e00ff */
[----:B------:R-:W-:-:S07]  /*1b030*/  IMAD.MOV.U32 R2, RZ, RZ, R14 ;  /* 0x000000ffff027224 */ /* 0x000fce00078e000e */
[----:B------:R-:W-:Y:S05]  /*1b040*/  WARPSYNC.COLLECTIVE R15, `(.L_x_6262) ;  /* 0x000000000f087348 */ /* 0x000fea0003c00000 */
[----:B------:R0:W1:Y:S02]  /*1b050*/  SHFL.IDX P6, R14, R13, R12, R11 ;  /* 0x0000000c0d0e7389 */ /* 0x00006400000c000b */
[----:B01----:R-:W-:Y:S01]  /*1b060*/  ENDCOLLECTIVE ;  /* 0x000000000000791b */ /* 0x003fe20003800000 */
.L_x_6262:
        /* <DEDUP_REMOVED lines=13> */
.L_x_6263:
[----:B------:R-:W-:Y:S02]  /*1b140*/  IMAD.MOV.U32 R13, RZ, RZ, R8 ;  /* 0x000000ffff0d7224 */ /* 0x000fe400078e0008 */
[----:B------:R-:W-:Y:S02]  /*1b150*/  IMAD.MOV.U32 R12, RZ, RZ, RZ ;  /* 0x000000ffff0c7224 */ /* 0x000fe400078e00ff */
[----:B------:R-:W-:-:S07]  /*1b160*/  IMAD.MOV.U32 R2, RZ, RZ, R14 ;  /* 0x000000ffff027224 */ /* 0x000fce00078e000e */
[----:B------:R-:W-:Y:S05]  /*1b170*/  WARPSYNC.COLLECTIVE R15, `(.L_x_6264) ;  /* 0x000000000f087348 */ /* 0x000fea0003c00000 */
[----:B------:R0:W1:Y:S02]  /*1b180*/  SHFL.IDX P6, R14, R13, R12, R11 ;  /* 0x0000000c0d0e7389 */ /* 0x00006400000c000b */
[----:B01----:R-:W-:Y:S01]  /*1b190*/  ENDCOLLECTIVE ;  /* 0x000000000000791b */ /* 0x003fe20003800000 */
.L_x_6264:
        /* <DEDUP_REMOVED lines=13> */
.L_x_6265:
[----:B------:R-:W-:Y:S05]  /*1b270*/  BRA `(.L_x_6266) ;  /* 0xffffffac00a87947 */ /* 0x000fea000383ffff */
.L_x_6160:
[----:B----4-:R4:W0:Y:S02]  /*1b280*/  SYNCS.PHASECHK.TRANS64.TRYWAIT P1, [R2+URZ+0x33470], R3 ;  /* 0x03347003020075a7 */ /* 0x010824000802017f */
[----:B0-----:R-:W-:Y:S05]  /*1b290*/  @!P1 NANOSLEEP.SYNCS 0x989680 ;  /* 0x009896800000995d */ /* 0x001fea0003900000 */
[----:B------:R-:W0:Y:S02]  /*1b2a0*/  @!P1 SYNCS.PHASECHK.TRANS64 P1, [R2+URZ+0x33470], R3 ;  /* 0x03347003020095a7 */ /* 0x000e24000802007f */
[----:B0-----:R-:W-:Y:S05]  /*1b2b0*/  @!P1 BRA `(.L_x_6160) ;  /* 0xfffffffc00f09947 */ /* 0x001fea000383ffff */
[----:B------:R-:W-:Y:S05]  /*1b2c0*/  BRA `(.L_x_6267) ;  /* 0xffffffb000147947 */ /* 0x000fea000383ffff */
.L_x_6162:
[----:B----4-:R4:W0:Y:S02]  /*1b2d0*/  SYNCS.PHASECHK.TRANS64.TRYWAIT P1, [R2+URZ+0x33460], R3 ;  /* 0x03346003020075a7 */ /* 0x010824000802017f */
[----:B0-----:R-:W-:Y:S05]  /*1b2e0*/  @!P1 NANOSLEEP.SYNCS 0x989680 ;  /* 0x009896800000995d */ /* 0x001fea0003900000 */
[----:B------:R-:W0:Y:S02]  /*1b2f0*/  @!P1 SYNCS.PHASECHK.TRANS64 P1, [R2+URZ+0x33460], R3 ;  /* 0x03346003020095a7 */ /* 0x000e24000802007f */
[----:B0-----:R-:W-:Y:S05]  /*1b300*/  @!P1 BRA `(.L_x_6162) ;  /* 0xfffffffc00f09947 */ /* 0x001fea000383ffff */
[----:B------:R-:W-:Y:S05]  /*1b310*/  BRA `(.L_x_6268) ;  /* 0xffffffb000247947 */ /* 0x000fea000383ffff */
.L_x_6170:
[----:B0-----:R0:W3:Y:S02]  /*1b320*/  SYNCS.PHASECHK.TRANS64.TRYWAIT P1, [R0+URZ+0x33470], R3 ;  /* 0x03347003000075a7 */ /* 0x0010e4000802017f */
[----:B---3--:R-:W-:Y:S05]  /*1b330*/  @!P1 NANOSLEEP.SYNCS 0x989680 ;  /* 0x009896800000995d */ /* 0x008fea0003900000 */
[----:B------:R-:W3:Y:S02]  /*1b340*/  @!P1 SYNCS.PHASECHK.TRANS64 P1, [R0+URZ+0x33470], R3 ;  /* 0x03347003000095a7 */ /* 0x000ee4000802007f */
[----:B---3--:R-:W-:Y:S05]  /*1b350*/  @!P1 BRA `(.L_x_6170) ;  /* 0xfffffffc00f09947 */ /* 0x008fea000383ffff */
[----:B------:R-:W-:Y:S05]  /*1b360*/  BRA `(.L_x_6269) ;  /* 0xffffffbc00687947 */ /* 0x000fea000383ffff */
.L_x_6172:
[----:B0-----:R0:W3:Y:S02]  /*1b370*/  SYNCS.PHASECHK.TRANS64.TRYWAIT P1, [R0+URZ+0x33460], R3 ;  /* 0x03346003000075a7 */ /* 0x0010e4000802017f */
[----:B---3--:R-:W-:Y:S05]  /*1b380*/  @!P1 NANOSLEEP.SYNCS 0x989680 ;  /* 0x009896800000995d */ /* 0x008fea0003900000 */
[----:B------:R-:W3:Y:S02]  /*1b390*/  @!P1 SYNCS.PHASECHK.TRANS64 P1, [R0+URZ+0x33460], R3 ;  /* 0x03346003000095a7 */ /* 0x000ee4000802007f */
[----:B---3--:R-:W-:Y:S05]  /*1b3a0*/  @!P1 BRA `(.L_x_6172) ;  /* 0xfffffffc00f09947 */ /* 0x008fea000383ffff */
[----:B------:R-:W-:Y:S05]  /*1b3b0*/  BRA `(.L_x_6270) ;  /* 0xffffffbc00747947 */ /* 0x000fea000383ffff */
.L_x_6186:
[----:B0-----:R0:W1:Y:S02]  /*1b3c0*/  SYNCS.PHASECHK.TRANS64.TRYWAIT P0, [R4+URZ+0x33420], R0 ;  /* 0x03342000040075a7 */ /* 0x001064000800017f */
[----:B-1----:R-:W-:Y:S05]  /*1b3d0*/  @!P0 NANOSLEEP.SYNCS 0x989680 ;  /* 0x009896800000895d */ /* 0x002fea0003900000 */
[----:B------:R-:W1:Y:S02]  /*1b3e0*/  @!P0 SYNCS.PHASECHK.TRANS64 P0, [R4+URZ+0x33420], R0 ;  /* 0x03342000040085a7 */ /* 0x000e64000800007f */
[----:B-1----:R-:W-:Y:S05]  /*1b3f0*/  @!P0 BRA `(.L_x_6186) ;  /* 0xfffffffc00f08947 */ /* 0x002fea000383ffff */
[----:B------:R-:W-:Y:S05]  /*1b400*/  BRA `(.L_x_6271) ;  /* 0xffffffd400807947 */ /* 0x000fea000383ffff */
.L_x_6187:
        /* <DEDUP_REMOVED lines=11> */
.L_x_6273:
[----:B------:R-:W-:Y:S05]  /*1b4c0*/  BSYNC B0 ;  /* 0x0000000000007941 */ /* 0x000fea0003800000 */
.L_x_6272:
[----:B------:R-:W-:Y:S05]  /*1b4d0*/  BRA `(.L_x_6274) ;  /* 0xffffffd400687947 */ /* 0x000fea000383ffff */
.L_x_6190:
[----:B------:R-:W-:Y:S01]  /*1b4e0*/  BSSY B1, `(.L_x_6275) ;  /* 0x0000006000017945 */ /* 0x000fe20003800000 */
[----:B------:R-:W-:-:S07]  /*1b4f0*/  IMAD.MOV.U32 R15, RZ, RZ, -0x1 ;  /* 0xffffffffff0f7424 */ /* 0x000fce00078e00ff */
[----:B0-----:R-:W-:Y:S05]  /*1b500*/  WARPSYNC.COLLECTIVE R15, `(.L_x_6276) ;  /* 0x000000000f0c7348 */ /* 0x001fea0003c00000 */
[----:B------:R-:W-:Y:S02]  /*1b510*/  ELECT P6, UR62, PT ;  /* 0x00000000003e782f */ /* 0x000fe400038c0000 */
[----:B------:R-:W-:Y:S01]  /*1b520*/  MOV R14, UR62 ;  /* 0x0000003e000e7c02 */ /* 0x000fe20008000f00 */
[----:B0-----:R-:W-:Y:S10]  /*1b530*/  ENDCOLLECTIVE ;  /* 0x000000000000791b */ /* 0x001ff40003800000 */
.L_x_6276:
[----:B------:R-:W-:Y:S05]  /*1b540*/  BSYNC B1 ;  /* 0x0000000000017941 */ /* 0x000fea0003800000 */
.L_x_6275:
[----:B------:R-:W-:Y:S05]  /*1b550*/  BRA `(.L_x_6277) ;  /* 0xffffffd400607947 */ /* 0x000fea000383ffff */
.L_x_6192:
[----:B0-----:R0:W1:Y:S02]  /*1b560*/  SYNCS.PHASECHK.TRANS64.TRYWAIT P1, [R5+URZ+0x33440], R0 ;  /* 0x03344000050075a7 */ /* 0x001064000802017f */
[----:B-1----:R-:W-:Y:S05]  /*1b570*/  @!P1 NANOSLEEP.SYNCS 0x989680 ;  /* 0x009896800000995d */ /* 0x002fea0003900000 */
[----:B------:R-:W1:Y:S02]  /*1b580*/  @!P1 SYNCS.PHASECHK.TRANS64 P1, [R5+URZ+0x33440], R0 ;  /* 0x03344000050095a7 */ /* 0x000e64000802007f */
[----:B-1----:R-:W-:Y:S05]  /*1b590*/  @!P1 BRA `(.L_x_6192) ;  /* 0xfffffffc00f09947 */ /* 0x002fea000383ffff */
[----:B------:R-:W-:Y:S05]  /*1b5a0*/  BRA `(.L_x_6278) ;  /* 0xffffffd400807947 */ /* 0x000fea000383ffff */
.L_x_6194:
[----:B-1----:R1:W2:Y:S02]  /*1b5b0*/  SYNCS.PHASECHK.TRANS64.TRYWAIT P1, [R31+URZ+0x33440], R2 ;  /* 0x033440021f0075a7 */ /* 0x0022a4000802017f */
[----:B--2---:R-:W-:Y:S05]  /*1b5c0*/  @!P1 NANOSLEEP.SYNCS 0x989680 ;  /* 0x009896800000995d */ /* 0x004fea0003900000 */
[----:B------:R-:W2:Y:S02]  /*1b5d0*/  @!P1 SYNCS.PHASECHK.TRANS64 P1, [R31+URZ+0x33440], R2 ;  /* 0x033440021f0095a7 */ /* 0x000ea4000802007f */
[----:B--2---:R-:W-:Y:S05]  /*1b5e0*/  @!P1 BRA `(.L_x_6194) ;  /* 0xfffffffc00f09947 */ /* 0x004fea000383ffff */
[----:B------:R-:W-:Y:S05]  /*1b5f0*/  BRA `(.L_x_6279) ;  /* 0xffffffd4008c7947 */ /* 0x000fea000383ffff */
.L_x_6196:
[----:B--2---:R2:W3:Y:S02]  /*1b600*/  SYNCS.PHASECHK.TRANS64.TRYWAIT P1, [R5+URZ+0x33460], R0 ;  /* 0x03346000050075a7 */ /* 0x0044e4000802017f */
[----:B---3--:R-:W-:Y:S05]  /*1b610*/  @!P1 NANOSLEEP.SYNCS 0x989680 ;  /* 0x009896800000995d */ /* 0x008fea0003900000 */
[----:B------:R-:W3:Y:S02]  /*1b620*/  @!P1 SYNCS.PHASECHK.TRANS64 P1, [R5+URZ+0x33460], R0 ;  /* 0x03346000050095a7 */ /* 0x000ee4000802007f */
[----:B---3--:R-:W-:Y:S05]  /*1b630*/  @!P1 BRA `(.L_x_6196) ;  /* 0xfffffffc00f09947 */ /* 0x008fea000383ffff */
[----:B------:R-:W-:Y:S05]  /*1b640*/  BRA `(.L_x_6280) ;  /* 0xffffffd400887947 */ /* 0x000fea000383ffff */
.L_x_6198:
[----:B---3--:R3:W4:Y:S02]  /*1b650*/  SYNCS.PHASECHK.TRANS64.TRYWAIT P1, [R31+URZ+0x33460], R2 ;  /* 0x033460021f0075a7 */ /* 0x008724000802017f */
[----:B----4-:R-:W-:Y:S05]  /*1b660*/  @!P1 NANOSLEEP.SYNCS 0x989680 ;  /* 0x009896800000995d */ /* 0x010fea0003900000 */
[----:B------:R-:W4:Y:S02]  /*1b670*/  @!P1 SYNCS.PHASECHK.TRANS64 P1, [R31+URZ+0x33460], R2 ;  /* 0x033460021f0095a7 */ /* 0x000f24000802007f */
[----:B----4-:R-:W-:Y:S05]  /*1b680*/  @!P1 BRA `(.L_x_6198) ;  /* 0xfffffffc00f09947 */ /* 0x010fea000383ffff */
[----:B------:R-:W-:Y:S05]  /*1b690*/  BRA `(.L_x_6281) ;  /* 0xffffffd400847947 */ /* 0x000fea000383ffff */
.L_x_6200:
[----:B----4-:R4:W0:Y:S02]  /*1b6a0*/  SYNCS.PHASECHK.TRANS64.TRYWAIT P1, [R5+URZ+0x33480], R0 ;  /* 0x03348000050075a7 */ /* 0x010824000802017f */
[----:B0-----:R-:W-:Y:S05]  /*1b6b0*/  @!P1 NANOSLEEP.SYNCS 0x989680 ;  /* 0x009896800000995d */ /* 0x001fea0003900000 */
[----:B------:R-:W0:Y:S02]  /*1b6c0*/  @!P1 SYNCS.PHASECHK.TRANS64 P1, [R5+URZ+0x33480], R0 ;  /* 0x03348000050095a7 */ /* 0x000e24000802007f */
[----:B0-----:R-:W-:Y:S05]  /*1b6d0*/  @!P1 BRA `(.L_x_6200) ;  /* 0xfffffffc00f09947 */ /* 0x001fea000383ffff */
[----:B------:R-:W-:Y:S05]  /*1b6e0*/  BRA `(.L_x_6282) ;  /* 0xffffffd400807947 */ /* 0x000fea000383ffff */
.L_x_6283:
        /* <DEDUP_REMOVED lines=9> */
.L_x_15841:


//--------------------- .text._ZN7cutlass13device_kernelIN5flash11enable_sm90INS1_16FlashAttnFwdSm90INS1_25CollectiveMainloopFwdSm90ILi2EN4cute5tupleIJNS5_1CILi1EEES8_S8_EEENS6_IJNS7_ILi128EEENS7_ILi160EEENS7_ILi192EEEEEELi192ENS_12float_e4m3_tEfNS_4arch4Sm90ELb1ELb0ELb1ELb1ELb1ELb1ELb0ELb1ELb1ELb1ELb0ELb0EEENS1_21CollectiveEpilogueFwdINS6_IJSA_SC_SB_EEES9_NS_10bfloat16_tESG_Li256ELb1ELb1ELb0ELb1EEENS1_36VarlenDynamicPersistentTileSchedulerILi128ELi160ELi256ELi128ELb0ELb1ELb1ELb1ELb1ELb1EEEEEEEEEvNT_6ParamsE --------------------------
	.section	.text._ZN7cutlass13device_kernelIN5flash11enable_sm90INS1_16FlashAttnFwdSm90INS1_25CollectiveMainloopFwdSm90ILi2EN4cute5tupleIJNS5_1CILi1EEES8_S8_EEENS6_IJNS7_ILi128EEENS7_ILi160EEENS7_ILi192EEEEEELi192ENS_12float_e4m3_tEfNS_4arch4Sm90ELb1ELb0ELb1ELb1ELb1ELb1ELb0ELb1ELb1ELb1ELb0ELb0EEENS1_21CollectiveEpilogueFwdINS6_IJSA_SC_SB_EEES9_NS_10bfloat16_tESG_Li256ELb1ELb1ELb0ELb1EEENS1_36VarlenDynamicPersistentTileSchedulerILi128ELi160ELi256ELi128ELb0ELb1ELb1ELb1ELb1ELb1EEEEEEEEEvNT_6ParamsE,"ax",@progbits
	.align	128
.text._ZN7cutlass13device_kernelIN5flash11enable_sm90INS1_16FlashAttnFwdSm90INS1_25CollectiveMainloopFwdSm90ILi2EN4cute5tupleIJNS5_1CILi1EEES8_S8_EEENS6_IJNS7_ILi128EEENS7_ILi160EEENS7_ILi192EEEEEELi192ENS_12float_e4m3_tEfNS_4arch4Sm90ELb1ELb0ELb1ELb1ELb1ELb1ELb0ELb1ELb1ELb1ELb0ELb0EEENS1_21CollectiveEpilogueFwdINS6_IJSA_SC_SB_EEES9_NS_10bfloat16_tESG_Li256ELb1ELb1ELb0ELb1EEENS1_36VarlenDynamicPersistentTileSchedulerILi128ELi160ELi256ELi128ELb0ELb1ELb1ELb1ELb1ELb1EEEEEEEEEvNT_6ParamsE:
        .type           _ZN7cutlass13device_kernelIN5flash11enable_sm90INS1_16FlashAttnFwdSm90INS1_25CollectiveMainloopFwdSm90ILi2EN4cute5tupleIJNS5_1CILi1EEES8_S8_EEENS6_IJNS7_ILi128EEENS7_ILi160EEENS7_ILi192EEEEEELi192ENS_12float_e4m3_tEfNS_4arch4Sm90ELb1ELb0ELb1ELb1ELb1ELb1ELb0ELb1ELb1ELb1ELb0ELb0EEENS1_21CollectiveEpilogueFwdINS6_IJSA_SC_SB_EEES9_NS_10bfloat16_tESG_Li256ELb1ELb1ELb0ELb1EEENS1_36VarlenDynamicPersistentTileSchedulerILi128ELi160ELi256ELi128ELb0ELb1ELb1ELb1ELb1ELb1EEEEEEEEEvNT_6ParamsE,@function
        .size           _ZN7cutlass13device_kernelIN5flash11enable_sm90INS1_16FlashAttnFwdSm90INS1_25CollectiveMainloopFwdSm90ILi2EN4cute5tupleIJNS5_1CILi1EEES8_S8_EEENS6_IJNS7_ILi128EEENS7_ILi160EEENS7_ILi192EEEEEELi192ENS_12float_e4m3_tEfNS_4arch4Sm90ELb1ELb0ELb1ELb1ELb1ELb1ELb0ELb1ELb1ELb1ELb0ELb0EEENS1_21CollectiveEpilogueFwdINS6_IJSA_SC_SB_EEES9_NS_10bfloat16_tESG_Li256ELb1ELb1ELb0ELb1EEENS1_36VarlenDynamicPersistentTileSchedulerILi128ELi160ELi256ELi128ELb0ELb1ELb1ELb1ELb1ELb1EEEEEEEEEvNT_6ParamsE,(.L_x_15842 - _ZN7cutlass13device_kernelIN5flash11enable_sm90INS1_16FlashAttnFwdSm90INS1_25CollectiveMainloopFwdSm90ILi2EN4cute5tupleIJNS5_1CILi1EEES8_S8_EEENS6_IJNS7_ILi128EEENS7_ILi160EEENS7_ILi192EEEEEELi192ENS_12float_e4m3_tEfNS_4arch4Sm90ELb1ELb0ELb1ELb1ELb1ELb1ELb0ELb1ELb1ELb1ELb0ELb0EEENS1_21CollectiveEpilogueFwdINS6_IJSA_SC_SB_EEES9_NS_10bfloat16_tESG_Li256ELb1ELb1ELb0ELb1EEENS1_36VarlenDynamicPersistentTileSchedulerILi128ELi160ELi256ELi128ELb0ELb1ELb1ELb1ELb1ELb1EEEEEEEEEvNT_6ParamsE)
        .other          _ZN7cutlass13device_kernelIN5flash11enable_sm90INS1_16FlashAttnFwdSm90INS1_25CollectiveMainloopFwdSm90ILi2EN4cute5tupleIJNS5_1CILi1EEES8_S8_EEENS6_IJNS7_ILi128EEENS7_ILi160EEENS7_ILi192EEEEEELi192ENS_12float_e4m3_tEfNS_4arch4Sm90ELb1ELb0ELb1ELb1ELb1ELb1ELb0ELb1ELb1ELb1ELb0ELb0EEENS1_21CollectiveEpilogueFwdINS6_IJSA_SC_SB_EEES9_NS_10bfloat16_tESG_Li256ELb1ELb1ELb0ELb1EEENS1_36VarlenDynamicPersistentTileSchedulerILi128ELi160ELi256ELi128ELb0ELb1ELb1ELb1ELb1ELb1EEEEEEEEEvNT_6ParamsE,@"STO_CUDA_ENTRY STV_DEFAULT"
_ZN7cutlass13device_kernelIN5flash11enable_sm90INS1_16FlashAttnFwdSm90INS1_25CollectiveMainloopFwdSm90ILi2EN4cute5tupleIJNS5_1CILi1EEES8_S8_EEENS6_IJNS7_ILi128EEENS7_ILi160EEENS7_ILi192EEEEEELi192ENS_12float_e4m3_tEfNS_4arch4Sm90ELb1ELb0ELb1ELb1ELb1ELb1ELb0ELb1ELb1ELb1ELb0ELb0EEENS1_21CollectiveEpilogueFwdINS6_IJSA_SC_SB_EEES9_NS_10bfloat16_tESG_Li256ELb1ELb1ELb0ELb1EEENS1_36VarlenDynamicPersistentTileSchedulerILi128ELi160ELi256ELi128ELb0ELb1ELb1ELb1ELb1ELb1EEEEEEEEEvNT_6ParamsE:
        /* <DEDUP_REMOVED lines=18> */
.L_x_6285:
[----:B------:R-:W-:Y:S05]  /*0120*/  BSYNC B0 ;  /* 0x0000000000007941 */ /* 0x000fea0003800000 */
.L_x_6284:
        /* <DEDUP_REMOVED lines=41> */
.L_x_6286:
        /* <DEDUP_REMOVED lines=22> */
.L_x_6287:
        /* <DEDUP_REMOVED lines=18> */
.L_x_6288:
        /* <DEDUP_REMOVED lines=22> */
.L_x_6289:
        /* <DEDUP_REMOVED lines=23> */
.L_x_6290:
        /* <DEDUP_REMOVED lines=8> */
.L_x_6293:
[----:B------:R-:W-:-:S08]  /*0990*/  NOP ;  /* 0x0000000000007918 */ /* 0x000fd00000000000 */
[----:B------:R-:W0:Y:S02]  /*09a0*/  USETMAXREG.TRY_ALLOC.CTAPOOL UP0, 0xe8 ;  /* 0x000000e8000079c8 */ /* 0x000e240008000600 */
[----:B0-----:R-:W-:-:S13]  /*09b0*/  PLOP3.LUT P0, PT, PT, PT, UP0, 0x80, 0x0 ;  /* 0x000000000000781c */ /* 0x001fda0003f0f008 */
[----:B------:R-:W-:Y:S05]  /*09c0*/  @!P0 BRA `(.L_x_6293) ;  /* 0xfffffffc00f08947 */ /* 0x000fea000383ffff */
[----:B------:R-:W2:Y:S01]  /*09d0*/  LDL.LU R0, [R1+0x44] ;  /* 0x0000440001007983 */ /* 0x000ea20000300800 */
[----:B------:R-:W0:Y:S01]  /*09e0*/  S2R R2, SR_TID.X ;  /* 0x0000000000027919 */ /* 0x000e220000002100 */
[----:B------:R-:W1:Y:S01]  /*09f0*/  S2UR UR38, SR_CgaCtaId ;  /* 0x00000000002679c3 */ /* 0x000e620000008800 */
[----:B------:R-:W-:Y:S01]  /*0a00*/  UMOV UR4, 0x400 ;  /* 0x0000040000047882 */ /* 0x000fe20000000000 */
[----:B0-----:R-:W-:-:S06]  /*0a10*/  SHF.R.U32.HI R2, RZ, 0x7, R2 ;  /* 0x00000007ff027819 */ /* 0x001fcc0000011602 */
[----:B------:R-:W-:Y:S06]  /*0a20*/  BAR.ARV 0x8, 0x180 ;  /* 0x0206000000007b1d */ /* 0x000fec0000002000 */
[----:B------:R-:W-:-:S13]  /*0a30*/  ISETP.NE.AND P0, PT, R2, 0x1, PT ;  /* 0x000000010200780c */ /* 0x000fda0003f05270 */
[----:B------:R-:W-:Y:S08]  /*0a40*/  @!P0 BAR.ARV 0x9, 0x100 ;  /* 0x0244000000008b1d */ /* 0x000ff00000002000 */
[----:B------:R-:W-:Y:S01]  /*0a50*/  BAR.SYNC.DEFER_BLOCKING 0x5, 0x180 ;  /* 0x0146000000007b1d */ /* 0x000fe20000010000 */
[----:B-1----:R-:W-:-:S06]  /*0a60*/  ULEA UR4, UR38, UR4, 0x18 ;  /* 0x0000000426047291 */ /* 0x002fcc000f8ec03f */
[----:B------:R-:W-:Y:S01]  /*0a70*/  IMAD.U32 R18, RZ, RZ, UR4 ;  /* 0x00000004ff127e24 */ /* 0x000fe2000f8e00ff */
[----:B------:R-:W-:-:S04]  /*0a80*/  ULDC UR4, c[0x0][0xc3c] ;  /* 0x00030f0000047ab9 */ /* 0x000fc80000000800 */
[----:B------:R-:W0:Y:S01]  /*0a90*/  LDS.128 R20, [R18+0x334d0] ;  /* 0x0334d00012147984 */ /* 0x000e220000000c00 */
[----:B------:R-:W-:Y:S06]  /*0aa0*/  BAR.ARV 0x4, 0x180 ;  /* 0x0106000000007b1d */ /* 0x000fec0000002000 */
[----:B--2---:R-:W-:-:S04]  /*0ab0*/  LOP3.LUT R0, R0, 0xfffffff7, RZ, 0xc0, !PT ;  /* 0xfffffff700007812 */ /* 0x004fc800078ec0ff */
[----:B------:R-:W-:-:S05]  /*0ac0*/  @P0 LOP3.LUT R0, R0, 0x8, RZ, 0xfc, !PT ;  /* 0x0000000800000812 */ /* 0x000fca00078efcff */
[----:B------:R1:W-:Y:S01]  /*0ad0*/  STL [R1+0x44], R0 ;  /* 0x0000440001007387 */ /* 0x0003e20000100800 */
[----:B0-----:R-:W-:-:S13]  /*0ae0*/  ISETP.GE.AND P0, PT, R23, UR4, PT ;  /* 0x0000000417007c0c */ /* 0x001fda000bf06270 */
[----:B-1----:R-:W-:Y:S05]  /*0af0*/  @P0 BRA `(.L_x_6294) ;  /* 0x0000031800a00947 */ /* 0x002fea0003800000 */
[----:B------:R-:W0:Y:S01]  /*0b00*/  S2R R0, SR_TID.X ;  /* 0x0000000000007919 */ /* 0x000e220000002100 */
[----:B------:R-:W-:Y:S01]  /*0b10*/  R2UR UR48, R18 ;  /* 0x00000000123072ca */ /* 0x000fe200000e0000 */
[----:B------:R-:W-:Y:S01]  /*0b20*/  IMAD.MOV.U32 R19, RZ, RZ, RZ ;  /* 0x000000ffff137224 */ /* 0x000fe200078e00ff */
[----:B------:R-:W-:Y:S01]  /*0b30*/  ULOP3.LUT UR49, UR36, 0x1, URZ, 0xfc, !UPT ;  /* 0x0000000124317892 */ /* 0x000fe2000f8efc3f */
[----:B------:R-:W-:Y:S01]  /*0b40*/  IMAD.MOV.U32 R223, RZ, RZ, RZ ;  /* 0x000000ffffdf7224 */ /* 0x000fe200078e00ff */
[----:B------:R-:W-:-:S09]  /*0b50*/  UMOV UR37, URZ ;  /* 0x0000003f00257c82 */ /* 0x000fd20008000000 */
[----:B------:R-:W-:Y:S01]  /*0b60*/  UIADD3 UR48, UR48, 0x1e200, URZ ;  /* 0x0001e20030307890 */ /* 0x000fe2000fffe03f */
[----:B0-----:R-:W-:-:S05]  /*0b70*/  VIADD R0, R0, 0xffffff80 ;  /* 0xffffff8000007836 */ /* 0x001fca0000000000 */
[----:B------:R-:W-:Y:S02]  /*0b80*/  SHF.R.S32.HI R3, RZ, 0x1f, R0 ;  /* 0x0000001fff037819 */ /* 0x000fe40000011400 */
[-C--:B------:R-:W-:Y:S02]  /*0b90*/  LEA.HI R8, R0, R0.reuse, RZ, 0x1 ;  /* 0x0000000000087211 */ /* 0x080fe400078f08ff */
[CC--:B------:R-:W-:Y:S02]  /*0ba0*/  LEA.HI R5, R3.reuse, R0.reuse, RZ, 0x5 ;  /* 0x0000000003057211 */ /* 0x0c0fe400078f28ff */
[CC--:B------:R-:W-:Y:S02]  /*0bb0*/  LEA.HI R2, R3.reuse, R0.reuse, RZ, 0x7 ;  /* 0x0000000003027211 */ /* 0x0c0fe400078f38ff */
[-C--:B------:R-:W-:Y:S01]  /*0bc0*/  LEA.HI R4, R3, R0.reuse, RZ, 0x4 ;  /* 0x0000000003047211 */ /* 0x080fe200078f20ff */
[----:B------:R-:W-:Y:S01]  /*0bd0*/  IMAD.SHL.U32 R6, R5, 0x20, RZ ;  /* 0x0000002005067824 */ /* 0x000fe200078e00ff */
[----:B------:R-:W-:-:S02]  /*0be0*/  LEA.HI R9, R3, R0, RZ, 0x2 ;  /* 0x0000000003097211 */ /* 0x000fc400078f10ff */
[----:B------:R-:W-:Y:S02]  /*0bf0*/  LOP3.LUT R7, R8, 0xfffffffe, RZ, 0xc0, !PT ;  /* 0xfffffffe08077812 */ /* 0x000fe400078ec0ff */
[----:B------:R-:W-:Y:S02]  /*0c00*/  LOP3.LUT R5, R2, 0xffffff80, RZ, 0xc0, !PT ;  /* 0xffffff8002057812 */ /* 0x000fe400078ec0ff */
[----:B------:R-:W-:Y:S01]  /*0c10*/  LOP3.LUT R3, R4, 0x3fffff0, RZ, 0xc0, !PT ;  /* 0x03fffff004037812 */ /* 0x000fe200078ec0ff */
[C---:B------:R-:W-:Y:S01]  /*0c20*/  IMAD.IADD R16, R0.reuse, 0x1, -R7 ;  /* 0x0000000100107824 */ /* 0x040fe200078e0a07 */
[----:B------:R-:W-:Y:S02]  /*0c30*/  LOP3.LUT R11, R9, 0xfffffffc, RZ, 0xc0, !PT ;  /* 0xfffffffc090b7812 */ /* 0x000fe400078ec0ff */
[C---:B------:R-:W-:Y:S01]  /*0c40*/  IADD3 R10, R0.reuse, -R5, RZ ;  /* 0x80000005000a7210 */ /* 0x040fe20007ffe0ff */
[----:B------:R-:W-:Y:S01]  /*0c50*/  IMAD.IADD R5, R0, 0x1, -R3 ;  /* 0x0000000100057824 */ /* 0x000fe200078e0a03 */
[----:B------:R-:W-:Y:S01]  /*0c60*/  LOP3.LUT R6, R6, 0xfffffc00, RZ, 0xc0, !PT ;  /* 0xfffffc0006067812 */ /* 0x000fe200078ec0ff */
[----:B------:R-:W-:Y:S01]  /*0c70*/  IMAD.IADD R11, R0, 0x1, -R11 ;  /* 0x00000001000b7824 */ /* 0x000fe200078e0a0b */
[--C-:B------:R-:W-:Y:S01]  /*0c80*/  SHF.R.S32.HI R0, RZ, 0x2, R9.reuse ;  /* 0x00000002ff007819 */ /* 0x100fe20000011409 */
[----:B------:R-:W-:Y:S01]  /*0c90*/  IMAD.SHL.U32 R226, R16, 0x8, RZ ;  /* 0x0000000810e27824 */ /* 0x000fe200078e00ff */
[----:B------:R-:W-:Y:S01]  /*0ca0*/  SHF.R.S32.HI R9, RZ, 0x1f, R9 ;  /* 0x0000001fff097819 */ /* 0x000fe20000011409 */
[----:B------:R-:W-:Y:S01]  /*0cb0*/  IMAD R7, R5, 0x40, R6 ;  /* 0x0000004005077824 */ /* 0x000fe200078e0206 */
[----:B------:R-:W-:-:S02]  /*0cc0*/  SHF.R.S32.HI R12, RZ, 0x1, R8 ;  /* 0x00000001ff0c7819 */ /* 0x000fc40000011408 */
[----:B------:R-:W-:Y:S02]  /*0cd0*/  LEA.HI R9, R9, R0, RZ, 0x2 ;  /* 0x0000000009097211 */ /* 0x000fe400078f10ff */
[----:B------:R-:W-:Y:S02]  /*0ce0*/  SHF.R.S32.HI R5, RZ, 0x4, R4 ;  /* 0x00000004ff057819 */ /* 0x000fe40000011404 */
[----:B------:R-:W-:Y:S02]  /*0cf0*/  SHF.R.S32.HI R3, RZ, 0x7, R2 ;  /* 0x00000007ff037819 */ /* 0x000fe40000011402 */
[----:B------:R-:W-:Y:S02]  /*0d00*/  LOP3.LUT R9, R9, 0xfffffffc, RZ, 0xc0, !PT ;  /* 0xfffffffc09097812 */ /* 0x000fe400078ec0ff */
[----:B------:R-:W-:Y:S02]  /*0d10*/  LEA.HI R8, R8, R12, RZ, 0x1 ;  /* 0x0000000c08087211 */ /* 0x000fe400078f08ff */
[----:B------:R-:W-:Y:S01]  /*0d20*/  LEA.HI R4, R4, R5, RZ, 0x1 ;  /* 0x0000000504047211 */ /* 0x000fe200078f08ff */
[----:B------:R-:W-:Y:S01]  /*0d30*/  IMAD.IADD R9, R0, 0x1, -R9 ;  /* 0x0000000100097824 */ /* 0x000fe200078e0a09 */
[----:B------:R-:W-:-:S02]  /*0d40*/  LEA.HI R2, R2, R3, RZ, 0x1 ;  /* 0x0000000302027211 */ /* 0x000fc400078f08ff */
[----:B------:R-:W-:Y:S01]  /*0d50*/  LEA.HI R0, R11, R11, RZ, 0x1 ;  /* 0x0000000b0b007211 */ /* 0x000fe200078f08ff */
[----:B------:R-:W-:Y:S01]  /*0d60*/  IMAD.SHL.U32 R9, R9, 0x80, RZ ;  /* 0x0000008009097824 */ /* 0x000fe200078e00ff */
[----:B------:R-:W-:Y:S02]  /*0d70*/  LOP3.LUT R8, R8, 0x3fffffe, RZ, 0xc0, !PT ;  /* 0x03fffffe08087812 */ /* 0x000fe400078ec0ff */
[----:B------:R-:W-:Y:S02]  /*0d80*/  LOP3.LUT R4, R4, 0x1ffffffe, RZ, 0xc0, !PT ;  /* 0x1ffffffe04047812 */ /* 0x000fe400078ec0ff */
[----:B------:R-:W-:Y:S02]  /*0d90*/  LOP3.LUT R2, R2, 0x3fffffe, RZ, 0xc0, !PT ;  /* 0x03fffffe02027812 */ /* 0x000fe400078ec0ff */
[----:B------:R-:W-:Y:S01]  /*0da0*/  LOP3.LUT R6, R0, 0x1ffffffe, RZ, 0xc0, !PT ;  /* 0x1ffffffe00067812 */ /* 0x000fe200078ec0ff */
[----:B------:R-:W-:Y:S01]  /*0db0*/  IMAD.IADD R4, R5, 0x1, -R4 ;  /* 0x0000000105047824 */ /* 0x000fe200078e0a04 */
[C---:B------:R-:W-:Y:S01]  /*0dc0*/  IADD3 R8, R12.reuse, -R8, RZ ;  /* 0x800000080c087210 */ /* 0x040fe20007ffe0ff */
[----:B------:R-:W-:Y:S01]  /*0dd0*/  VIADD R12, R12, 0x80 ;  /* 0x000000800c0c7836 */ /* 0x000fe20000000000 */
[----:B------:R-:W-:Y:S01]  /*0de0*/  SHF.L.U32 R16, R16, 0x4, RZ ;  /* 0x0000000410107819 */ /* 0x000fe200000006ff */
[----:B------:R-:W-:Y:S01]  /*0df0*/  IMAD.IADD R2, R3, 0x1, -R2 ;  /* 0x0000000103027824 */ /* 0x000fe200078e0a02 */
[----:B------:R-:W-:Y:S01]  /*0e00*/  SHF.R.S32.HI R3, RZ, 0x1f, R10 ;  /* 0x0000001fff037819 */ /* 0x000fe2000001140a */
[----:B------:R-:W-:Y:S01]  /*0e10*/  IMAD.IADD R11, R11, 0x1, -R6 ;  /* 0x000000010b0b7824 */ /* 0x000fe200078e0a06 */
[----:B------:R-:W-:Y:S01]  /*0e20*/  SHF.R.S32.HI R17, RZ, 0x1f, R16 ;  /* 0x0000001fff117819 */ /* 0x000fe20000011410 */
[----:B------:R-:W-:Y:S01]  /*0e30*/  IMAD R6, R4, 0x8, R7 ;  /* 0x0000000804067824 */ /* 0x000fe200078e0207 */
[----:B------:R-:W-:Y:S01]  /*0e40*/  SHF.R.S32.HI R7, RZ, 0x1f, R12 ;  /* 0x0000001fff077819 */ /* 0x000fe2000001140c */
[----:B------:R-:W-:Y:S01]  /*0e50*/  IMAD R8, R5, 0x8, R8 ;  /* 0x0000000805087824 */ /* 0x000fe200078e0208 */
[----:B------:R-:W-:Y:S01]  /*0e60*/  LEA.HI R0, R3, R10, RZ, 0x2 ;  /* 0x0000000a03007211 */ /* 0x000fe200078f10ff */
[C---:B------:R-:W-:Y:S01]  /*0e70*/  VIADD R221, R16.reuse, 0x60 ;  /* 0x0000006010dd7836 */ /* 0x040fe20000000000 */
[----:B------:R-:W-:Y:S01]  /*0e80*/  LEA.HI R7, R7, R12, RZ, 0x3 ;  /* 0x0000000c07077211 */ /* 0x000fe200078f18ff */
[----:B------:R0:W-:Y:S01]  /*0e90*/  STL [R1+0x70], R6 ;  /* 0x0000700601007387 */ /* 0x0001e20000100800 */
[--C-:B------:R-:W-:Y:S01]  /*0ea0*/  SHF.R.S32.HI R4, RZ, 0x2, R0.reuse ;  /* 0x00000002ff047819 */ /* 0x100fe20000011400 */
[----:B------:R-:W-:Y:S01]  /*0eb0*/  VIADD R220, R16, 0x80 ;  /* 0x0000008010dc7836 */ /* 0x000fe20000000000 */
[----:B------:R-:W-:Y:S01]  /*0ec0*/  SHF.R.S32.HI R5, RZ, 0x1f, R0 ;  /* 0x0000001fff057819 */ /* 0x000fe20000011400 */
[----:B------:R-:W-:Y:S01]  /*0ed0*/  IMAD.SHL.U32 R7, R7, 0x40, RZ ;  /* 0x0000004007077824 */ /* 0x000fe200078e00ff */
[----:B------:R-:W-:Y:S01]  /*0ee0*/  LOP3.LUT R13, R0, 0x7ffffffc, RZ, 0xc0, !PT ;  /* 0x7ffffffc000d7812 */ /* 0x000fe200078ec0ff */
[----:B------:R-:W-:Y:S01]  /*0ef0*/  VIADD R222, R16, 0xa0 ;  /* 0x000000a010de7836 */ /* 0x000fe20000000000 */
[----:B------:R-:W-:-:S02]  /*0f00*/  LEA.HI R5, R5, R4, RZ, 0x3 ;  /* 0x0000000405057211 */ /* 0x000fc400078f18ff */
[----:B------:R-:W-:Y:S02]  /*0f10*/  LEA.HI R3, R3, R10, RZ, 0x5 ;  /* 0x0000000a03037211 */ /* 0x000fe400078f28ff */
[----:B0-----:R-:W-:Y:S02]  /*0f20*/  LEA.HI R6, R12, R12, RZ, 0x1 ;  /* 0x0000000c0c067211 */ /* 0x001fe400078f08ff */
[----:B------:R-:W-:Y:S02]  /*0f30*/  IADD3 R10, R10, -R13, RZ ;  /* 0x8000000d0a0a7210 */ /* 0x000fe40007ffe0ff */
[----:B------:R-:W-:Y:S02]  /*0f40*/  LOP3.LUT R0, R6, 0x3fffffe, RZ, 0xc0, !PT ;  /* 0x03fffffe06007812 */ /* 0x000fe400078ec0ff */
[----:B------:R-:W-:Y:S01]  /*0f50*/  LOP3.LUT R5, R5, 0xfffffff8, RZ, 0xc0, !PT ;  /* 0xfffffff805057812 */ /* 0x000fe200078ec0ff */
[----:B------:R0:W-:Y:S01]  /*0f60*/  STL [R1+0x54], R10 ;  /* 0x0000540a01007387 */ /* 0x0001e20000100800 */
[----:B------:R-:W-:Y:S01]  /*0f70*/  LOP3.LUT R7, R7, 0xfffffe00, RZ, 0xc0, !PT ;  /* 0xfffffe0007077812 */ /* 0x000fe200078ec0ff */
[----:B------:R-:W-:Y:S01]  /*0f80*/  IMAD.IADD R0, R12, 0x1, -R0 ;  /* 0x000000010c007824 */ /* 0x000fe200078e0a00 */
[----:B------:R-:W-:Y:S01]  /*0f90*/  SHF.R.S32.HI R3, RZ, 0x5, R3 ;  /* 0x00000005ff037819 */ /* 0x000fe20000011403 */
[----:B------:R-:W-:Y:S01]  /*0fa0*/  IMAD.IADD R4, R4, 0x1, -R5 ;  /* 0x0000000104047824 */ /* 0x000fe200078e0a05 */
[----:B------:R-:W-:Y:S01]  /*0fb0*/  IADD3 R5, R226, 0x40, RZ ;  /* 0x00000040e2057810 */ /* 0x000fe20007ffe0ff */
[----:B------:R-:W-:Y:S01]  /*0fc0*/  IMAD R0, R0, 0x40, R7 ;  /* 0x0000004000007824 */ /* 0x000fe200078e0207 */
[----:B------:R-:W-:Y:S01]  /*0fd0*/  LOP3.LUT R13, R9, 0x180, RZ, 0xc0, !PT ;  /* 0x00000180090d7812 */ /* 0x000fe200078ec0ff */
[----:B------:R-:W-:Y:S01]  /*0fe0*/  IMAD R3, R3, 0x10, R4 ;  /* 0x0000001003037824 */ /* 0x000fe200078e0204 */
[----:B------:R-:W-:Y:S01]  /*0ff0*/  SHF.R.S32.HI R6, RZ, 0x1, R6 ;  /* 0x00000001ff067819 */ /* 0x000fe20000011406 */
[C---:B0-----:R-:W-:Y:S01]  /*1000*/  VIADD R10, R226.reuse, 0x20 ;  /* 0x00000020e20a7836 */ /* 0x041fe20000000000 */
[----:B------:R-:W-:Y:S01]  /*1010*/  SHF.R.U32.HI R12, RZ, 0x3, R13 ;  /* 0x00000003ff0c7819 */ /* 0x000fe2000001160d */
[----:B------:R-:W-:-:S02]  /*1020*/  IMAD.IADD R225, R226, 0x1, R5 ;  /* 0x00000001e2e17824 */ /* 0x000fc400078e0205 */
[----:B------:R-:W-:Y:S01]  /*1030*/  IMAD.IADD R224, R226, 0x1, R10 ;  /* 0x00000001e2e07824 */ /* 0x000fe200078e020a */
[----:B------:R0:W-:Y:S01]  /*1040*/  STL [R1+0x20], R10 ;  /* 0x0000200a01007387 */ /* 0x0001e20000100800 */
[----:B------:R-:W-:Y:S02]  /*1050*/  IMAD R2, R2, 0x40, R3 ;  /* 0x0000004002027824 */ /* 0x000fe400078e0203 */
[----:B------:R-:W-:Y:S01]  /*1060*/  VIADD R3, R226, 0x10 ;  /* 0x00000010e2037836 */ /* 0x000fe20000000000 */
[----:B------:R1:W-:Y:S01]  /*1070*/  STL [R1+0x3c], R0 ;  /* 0x00003c0001007387 */ /* 0x0003e20000100800 */
[----:B------:R-:W-:-:S03]  /*1080*/  IMAD.SHL.U32 R6, R6, 0x80, RZ ;  /* 0x0000008006067824 */ /* 0x000fc600078e00ff */
[----:B------:R2:W-:Y:S01]  /*1090*/  STL [R1+0x1c], R5 ;  /* 0x00001c0501007387 */ /* 0x0005e20000100800 */
[----:B0-----:R-:W-:Y:S02]  /*10a0*/  SHF.L.U32 R10, R8, 0x6, RZ ;  /* 0x00000006080a7819 */ /* 0x001fe400000006ff */
[----:B-1----:R-:W-:-:S03]  /*10b0*/  SHF.R.S32.HI R0, RZ, 0x1f, R225 ;  /* 0x0000001fff007819 */ /* 0x002fc600000114e1 */
[----:B------:R-:W-:Y:S01]  /*10c0*/  STL [R1+0x34], R10 ;  /* 0x0000340a01007387 */ /* 0x000fe20000100800 */
[----:B--2---:R-:W-:-:S03]  /*10d0*/  SHF.R.S32.HI R5, RZ, 0x1f, R224 ;  /* 0x0000001fff057819 */ /* 0x004fc600000114e0 */
[----:B------:R-:W-:Y:S01]  /*10e0*/  STL [R1+0x2c], R13 ;  /* 0x00002c0d01007387 */ /* 0x000fe20000100800 */
[CC--:B------:R-:W-:Y:S02]  /*10f0*/  LEA.HI R7, R0.reuse, R225.reuse, RZ, 0x6 ;  /* 0x000000e100077211 */ /* 0x0c0fe400078f30ff */
[CC--:B------:R-:W-:Y:S01]  /*1100*/  LEA.HI R4, R5.reuse, R224.reuse, RZ, 0x6 ;  /* 0x000000e005047211 */ /* 0x0c0fe200078f30ff */
[----:B------:R-:W-:Y:S01]  /*1110*/  STL [R1+0x30], R12 ;  /* 0x0000300c01007387 */ /* 0x000fe20000100800 */
[----:B------:R-:W-:Y:S01]  /*1120*/  LEA.HI R5, R5, R224, RZ, 0x4 ;  /* 0x000000e005057211 */ /* 0x000fe200078f20ff */
[----:B------:R-:W-:Y:S01]  /*1130*/  IMAD.SHL.U32 R9, R7, 0x80, RZ ;  /* 0x0000008007097824 */ /* 0x000fe200078e00ff */
[----:B------:R-:W-:Y:S01]  /*1140*/  LEA.HI R229, R0, R225, RZ, 0x4 ;  /* 0x000000e100e57211 */ /* 0x000fe200078f20ff */
[----:B------:R-:W-:Y:S01]  /*1150*/  IMAD.SHL.U32 R4, R4, 0x80, RZ ;  /* 0x0000008004047824 */ /* 0x000fe200078e00ff */
[C---:B------:R-:W-:Y:S02]  /*1160*/  LOP3.LUT R0, R13.reuse, 0x30, R5, 0xf8, !PT ;  /* 0x000000300d007812 */ /* 0x040fe400078ef805 */
[----:B------:R-:W-:-:S02]  /*1170*/  LOP3.LUT R8, R13, 0x30, R229, 0xf8, !PT ;  /* 0x000000300d087812 */ /* 0x000fc400078ef8e5 */
[-C--:B------:R-:W-:Y:S01]  /*1180*/  LOP3.LUT R7, R0, R12.reuse, RZ, 0x3c, !PT ;  /* 0x0000000c00077212 */ /* 0x080fe200078e3cff */
[----:B------:R-:W-:Y:S01]  /*1190*/  IMAD R0, R11, 0x8, R2 ;  /* 0x000000080b007824 */ /* 0x000fe200078e0202 */
[----:B------:R-:W-:Y:S01]  /*11a0*/  LOP3.LUT R4, R4, 0xffffe000, RZ, 0xc0, !PT ;  /* 0xffffe00004047812 */ /* 0x000fe200078ec0ff */
[----:B------:R-:W-:Y:S01]  /*11b0*/  VIADD R2, R226, 0x50 ;  /* 0x00000050e2027836 */ /* 0x000fe20000000000 */
[----:B------:R-:W-:Y:S02]  /*11c0*/  LOP3.LUT R9, R9, 0xffffe000, RZ, 0xc0, !PT ;  /* 0xffffe00009097812 */ /* 0x000fe400078ec0ff */
[----:B------:R0:W-:Y:S01]  /*11d0*/  STL [R1+0x58], R0 ;  /* 0x0000580001007387 */ /* 0x0001e20000100800 */
[----:B------:R-:W-:Y:S02]  /*11e0*/  LOP3.LUT R8, R8, R12, RZ, 0x3c, !PT ;  /* 0x0000000c08087212 */ /* 0x000fe400078e3cff */
[----:B------:R-:W-:Y:S01]  /*11f0*/  IADD3 R7, R7, R10, R4 ;  /* 0x0000000a07077210 */ /* 0x000fe20007ffe004 */
[----:B------:R-:W-:Y:S01]  /*1200*/  STL [R1+0x14], RZ ;  /* 0x000014ff01007387 */ /* 0x000fe20000100800 */
[----:B------:R-:W-:-:S02]  /*1210*/  SHF.R.S32.HI R4, RZ, 0x1f, R220 ;  /* 0x0000001fff047819 */ /* 0x000fc400000114dc */
[----:B------:R-:W-:Y:S01]  /*1220*/  IADD3 R9, R8, R10, R9 ;  /* 0x0000000a08097210 */ /* 0x000fe20007ffe009 */
[----:B------:R-:W-:Y:S01]  /*1230*/  STL [R1], RZ ;  /* 0x000000ff01007387 */ /* 0x000fe20000100800 */
[----:B------:R-:W-:Y:S02]  /*1240*/  SHF.R.S32.HI R228, RZ, 0x4, R5 ;  /* 0x00000004ffe47819 */ /* 0x000fe40000011405 */
[----:B0-----:R-:W-:Y:S01]  /*1250*/  IADD3 R0, R226, 0x30, RZ ;  /* 0x00000030e2007810 */ /* 0x001fe20007ffe0ff */
[----:B------:R0:W-:Y:S01]  /*1260*/  STL [R1+0x18], R3 ;  /* 0x0000180301007387 */ /* 0x0001e20000100800 */
[----:B------:R-:W-:-:S03]  /*1270*/  SHF.R.S32.HI R229, RZ, 0x4, R229 ;  /* 0x00000004ffe57819 */ /* 0x000fc600000114e5 */
[----:B------:R1:W-:Y:S04]  /*1280*/  STL [R1+0x24], R0 ;  /* 0x0000240001007387 */ /* 0x0003e80000100800 */
[----:B------:R2:W-:Y:S01]  /*1290*/  STL [R1+0x28], R2 ;  /* 0x0000280201007387 */ /* 0x0005e20000100800 */
[----:B0-----:R-:W-:Y:S02]  /*12a0*/  SHF.R.S32.HI R3, RZ, 0x1f, R221 ;  /* 0x0000001fff037819 */ /* 0x001fe400000114dd */
[----:B-1----:R-:W-:-:S03]  /*12b0*/  LOP3.LUT R0, R13, 0x30, R16, 0xf8, !PT ;  /* 0x000000300d007812 */ /* 0x002fc600078ef810 */
[----:B------:R0:W-:Y:S01]  /*12c0*/  STL [R1+0xc], R3 ;  /* 0x00000c0301007387 */ /* 0x0001e20000100800 */
[----:B--2---:R-:W-:-:S03]  /*12d0*/  SHF.R.S32.HI R2, RZ, 0x1f, R222 ;  /* 0x0000001fff027819 */ /* 0x004fc600000114de */
[----:B------:R-:W-:Y:S04]  /*12e0*/  STL [R1+0x8], R4 ;  /* 0x0000080401007387 */ /* 0x000fe80000100800 */
[----:B------:R1:W-:Y:S01]  /*12f0*/  STL [R1+0x4], R2 ;  /* 0x0000040201007387 */ /* 0x0003e20000100800 */
[----:B0-----:R-:W-:Y:S02]  /*1300*/  LOP3.LUT R3, R0, R12, RZ, 0x3c, !PT ;  /* 0x0000000c00037212 */ /* 0x001fe400078e3cff */
[----:B------:R-:W-:Y:S02]  /*1310*/  LOP3.LUT R0, R6, 0x180, RZ, 0xc0, !PT ;  /* 0x0000018006007812 */ /* 0x000fe400078ec0ff */
[----:B------:R-:W-:-:S03]  /*1320*/  IADD3 R3, R18, R10, R3 ;  /* 0x0000000a12037210 */ /* 0x000fc60007ffe003 */
[----:B------:R0:W-:Y:S01]  /*1330*/  STL [R1+0x38], R0 ;  /* 0x0000380001007387 */ /* 0x0001e20000100800 */
[----:B-1----:R-:W-:-:S03]  /*1340*/  IMAD.IADD R2, R18, 0x1, R7 ;  /* 0x0000000112027824 */ /* 0x002fc600078e0207 */
[----:B------:R1:W-:Y:S04]  /*1350*/  STL [R1+0x6c], R3 ;  /* 0x00006c0301007387 */ /* 0x0003e80000100800 */
[----:B------:R1:W-:Y:S01]  /*1360*/  STL [R1+0x68], R2 ;  /* 0x0000680201007387 */ /* 0x0003e20000100800 */
[----:B0-----:R-:W-:-:S05]  /*1370*/  IMAD.IADD R0, R18, 0x1, R9 ;  /* 0x0000000112007824 */ /* 0x001fca00078e0209 */
[----:B------:R1:W-:Y:S02]  /*1380*/  STL [R1+0x64], R0 ;  /* 0x0000640001007387 */ /* 0x0003e40000100800 */
.L_x_6506:
[----:B01-3--:R-:W0:Y:S02]  /*1390*/  LDC.64 R2, c[0x0][0xc88] ;  /* 0x00032200ff027b82 */ /* 0x00be240000000a00 */
        /* <DEDUP_REMOVED lines=14> */
[C---:B------:R-:W-:Y:S01]  /*1480*/  IMAD.SHL.U32 R26, R11.reuse, 0x4, RZ ;  /* 0x000000040b1a7824 */ /* 0x040fe200078e00ff */
[C-C-:B------:R-:W-:Y:S01]  /*1490*/  SHF.L.U64.HI R27, R11.reuse, 0x2, R0.reuse ;  /* 0x000000020b1b7819 */ /* 0x140fe20000010200 */
[----:B------:R0:W-:Y:S01]  /*14a0*/  STL [R1+0x60], R0 ;  /* 0x0000600001007387 */ /* 0x0001e20000100800 */
[----:B------:R-:W-:-:S02]  /*14b0*/  @P1 LEA.HI.X R5, R11, UR5, R0, 0x2, P2 ;  /* 0x000000050b051c11 */ /* 0x000fc400090f1400 */
[----:B------:R-:W-:Y:S01]  /*14c0*/  ISETP.NE.U32.AND P2, PT, RZ, UR8, PT ;  /* 0x00000008ff007c0c */ /* 0x000fe2000bf45070 */
[----:B------:R-:W-:Y:S01]  /*14d0*/  ULDC UR4, c[0x0][0x288] ;  /* 0x0000a20000047ab9 */ /* 0x000fe20000000800 */
[----:B------:R-:W-:Y:S02]  /*14e0*/  IADD3 R8, P3, R26, UR6, RZ ;  /* 0x000000061a087c10 */ /* 0x000fe4000ff7e0ff */
[----:B------:R-:W-:Y:S02]  /*14f0*/  ISETP.NE.AND.EX P2, PT, RZ, UR9, PT, P2 ;  /* 0x00000009ff007c0c */ /* 0x000fe4000bf45320 */
[----:B0-----:R-:W-:Y:S01]  /*1500*/  MOV R0, RZ ;  /* 0x000000ff00007202 */ /* 0x001fe20000000f00 */
[----:B------:R-:W-:Y:S01]  /*1510*/  IMAD.U32 R2, RZ, RZ, UR4 ;  /* 0x00000004ff027e24 */ /* 0x000fe2000f8e00ff */
[----:B------:R-:W-:Y:S01]  /*1520*/  IADD3.X R9, R27, UR7, RZ, P3, !PT ;  /* 0x000000071b097c10 */ /* 0x000fe20009ffe4ff */
[----:B------:R-:W-:-:S03]  /*1530*/  ULDC.64 UR4, c[0x0][0x418] ;  /* 0x0001060000047ab9 */ /* 0x000fc60000000a00 */
[----:B------:R0:W5:Y:S05]  /*1540*/  @P1 LDG.E R0, desc[UR54][R4.64] ;  /* 0x0000003604001981 */ /* 0x00016a000c1e1900 */
[----:B------:R-:W-:Y:S01]  /*1550*/  @P2 IADD3 R6, P1, R26, UR8, RZ ;  /* 0x000000081a062c10 */ /* 0x000fe2000ff3e0ff */
[----:B------:R0:W5:Y:S03]  /*1560*/  @P0 LDG.E R122, desc[UR54][R8.64] ;  /* 0x00000036087a0981 */ /* 0x000166000c1e1900 */
[----:B------:R-:W-:-:S05]  /*1570*/  @P2 IADD3.X R7, R27, UR9, RZ, P1, !PT ;  /* 0x000000091b072c10 */ /* 0x000fca0008ffe4ff */
[----:B------:R-:W2:Y:S01]  /*1580*/  @P2 LDG.E R2, desc[UR54][R6.64] ;  /* 0x0000003606022981 */ /* 0x000ea2000c1e1900 */
[----:B------:R-:W-:Y:S01]  /*1590*/  UISETP.NE.U32.AND UP0, UPT, UR4, URZ, UPT ;  /* 0x0000003f0400728c */ /* 0x000fe2000bf05070 */
[----:B------:R-:W-:Y:S02]  /*15a0*/  IMAD.MOV.U32 R23, RZ, RZ, R11 ;  /* 0x000000ffff177224 */ /* 0x000fe400078e000b */
[----:B------:R-:W-:Y:S01]  /*15b0*/  ULDC UR4, c[0x0][0x424] ;  /* 0x0001090000047ab9 */ /* 0x000fe20000000800 */
[----:B------:R-:W-:-:S03]  /*15c0*/  UISETP.NE.AND.EX UP0, UPT, UR5, URZ, UPT, UP0 ;  /* 0x0000003f0500728c */ /* 0x000fc6000bf05300 */
[----:B------:R-:W-:Y:S01]  /*15d0*/  ULDC UR5, c[0x0][0x2f0] ;  /* 0x0000bc0000057ab9 */ /* 0x000fe20000000800 */
[----:B------:R-:W-:-:S04]  /*15e0*/  USEL UR4, UR4, 0x1, UP0 ;  /* 0x0000000104047887 */ /* 0x000fc80008000000 */
[----:B------:R-:W-:-:S03]  /*15f0*/  UIMAD UR4, UR4, UR5, URZ ;  /* 0x00000005040472a4 */ /* 0x000fc6000f8e023f */
[----:B------:R-:W-:-:S03]  /*1600*/  ULDC UR5, c[0x0][0x348] ;  /* 0x0000d20000057ab9 */ /* 0x000fc60000000800 */
[----:B------:R-:W-:Y:S01]  /*1610*/  MOV R25, UR4 ;  /* 0x0000000400197c02 */ /* 0x000fe20008000f00 */
[----:B--2---:R1:W-:Y:S01]  /*1620*/  STL [R1+0x48], R2 ;  /* 0x0000480201007387 */ /* 0x0043e20000100800 */
[----:B------:R-:W-:Y:S02]  /*1630*/  IMAD.MOV.U32 R10, RZ, RZ, R2 ;  /* 0x000000ffff0a7224 */ /* 0x000fe400078e0002 */
[----:B-1----:R-:W-:Y:S01]  /*1640*/  IMAD.U32 R2, RZ, RZ, UR5 ;  /* 0x00000005ff027e24 */ /* 0x002fe2000f8e00ff */
[----:B0---4-:R-:W-:Y:S06]  /*1650*/  @P2 BRA `(.L_x_6295) ;  /* 0x0000000000282947 */ /* 0x011fec0003800000 */
        /* <DEDUP_REMOVED lines=8> */
[----:B--2---:R-:W-:-:S05]  /*16e0*/  IMAD.IADD R10, R6, 0x1, -R3 ;  /* 0x00000001060a7824 */ /* 0x004fca00078e0a03 */
[----:B------:R0:W-:Y:S02]  /*16f0*/  STL [R1+0x48], R10 ;  /* 0x0000480a01007387 */ /* 0x0001e40000100800 */
.L_x_6295:
[----:B------:R-:W-:Y:S01]  /*1700*/  ULDC.64 UR4, c[0x0][0xa20] ;  /* 0x0002880000047ab9 */ /* 0x000fe20000000a00 */
[----:B------:R1:W-:Y:S01]  /*1710*/  STL [R1+0x5c], R22 ;  /* 0x00005c1601007387 */ /* 0x0003e20000100800 */
[----:B------:R-:W-:-:S04]  /*1720*/  ISETP.NE.U32.AND P1, PT, RZ, UR4, PT ;  /* 0x00000004ff007c0c */ /* 0x000fc8000bf25070 */
[----:B------:R-:W-:-:S13]  /*1730*/  ISETP.NE.AND.EX P1, PT, RZ, UR5, PT, P1 ;  /* 0x00000005ff007c0c */ /* 0x000fda000bf25310 */
[----:B-1----:R-:W-:Y:S05]  /*1740*/  @!P1 BRA `(.L_x_6296) ;  /* 0x0000000000109947 */ /* 0x002fea0003800000 */
[----:B------:R-:W-:-:S04]  /*1750*/  IADD3 R4, P0, R26, UR4, RZ ;  /* 0x000000041a047c10 */ /* 0x000fc8000ff1e0ff */
[----:B------:R-:W-:-:S05]  /*1760*/  IADD3.X R5, R27, UR5, RZ, P0, !PT ;  /* 0x000000051b057c10 */ /* 0x000fca00087fe4ff */
[----:B------:R1:W5:Y:S01]  /*1770*/  LDG.E R25, desc[UR54][R4.64] ;  /* 0x0000003604197981 */ /* 0x000362000c1e1900 */
[----:B------:R-:W-:Y:S05]  /*1780*/  BRA `(.L_x_6297) ;  /* 0x0000000000107947 */ /* 0x000fea0003800000 */
.L_x_6296:
[----:B------:R-:W-:Y:S05]  /*1790*/  @!P0 BRA `(.L_x_6297) ;  /* 0x00000000000c8947 */ /* 0x000fea0003800000 */
[----:B------:R-:W2:Y:S04]  /*17a0*/  LDG.E R4, desc[UR54][R8.64] ;  /* 0x0000003608047981 */ /* 0x000ea8000c1e1900 */
[----:B------:R-:W2:Y:S02]  /*17b0*/  LDG.E R25, desc[UR54][R8.64+0x4] ;  /* 0x0000043608197981 */ /* 0x000ea4000c1e1900 */
[----:B--2---:R-:W-:-:S07]  /*17c0*/  IMAD.IADD R25, R25, 0x1, -R4 ;  /* 0x0000000119197824 */ /* 0x004fce00078e0a04 */
.L_x_6297:
[----:B------:R-:W-:Y:S01]  /*17d0*/  ULDC.64 UR4, c[0x0][0xa10] ;  /* 0x0002840000047ab9 */ /* 0x000fe20000000a00 */
[----:B------:R-:W2:Y:S01]  /*17e0*/  LDC R9, c[0x0][0x448] ;  /* 0x00011200ff097b82 */ /* 0x000ea20000000800 */
[----:B------:R-:W-:-:S04]  /*17f0*/  ISETP.NE.U32.AND P0, PT, RZ, UR4, PT ;  /* 0x00000004ff007c0c */ /* 0x000fc8000bf05070 */
[----:B------:R-:W-:Y:S01]  /*1800*/  ISETP.NE.AND.EX P0, PT, RZ, UR5, PT, P0 ;  /* 0x00000005ff007c0c */ /* 0x000fe2000bf05300 */
[----:B------:R-:W-:-:S12]  /*1810*/  ULDC.64 UR4, c[0x0][0xa30] ;  /* 0x00028c0000047ab9 */ /* 0x000fd80000000a00 */
[----:B-1----:R-:W1:Y:S02]  /*1820*/  @P0 LDC.64 R4, c[0x0][0xa10] ;  /* 0x00028400ff040b82 */ /* 0x002e640000000a00 */
[----:B-1----:R-:W-:-:S05]  /*1830*/  @P0 IMAD.WIDE R4, R23, 0x4, R4 ;  /* 0x0000000417040825 */ /* 0x002fca00078e0204 */
[----:B------:R-:W3:Y:S04]  /*1840*/  @P0 LDG.E R3, desc[UR54][R4.64] ;  /* 0x0000003604030981 */ /* 0x000ee8000c1e1900 */
[----:B------:R1:W3:Y:S01]  /*1850*/  @P0 LDG.E R8, desc[UR54][R4.64+0x4] ;  /* 0x0000043604080981 */ /* 0x0002e2000c1e1900 */
[----:B------:R-:W-:Y:S01]  /*1860*/  ISETP.NE.U32.AND P1, PT, RZ, UR4, PT ;  /* 0x00000004ff007c0c */ /* 0x000fe2000bf25070 */
[----:B-----5:R-:W-:-:S03]  /*1870*/  IMAD.MOV.U32 R133, RZ, RZ, R25 ;  /* 0x000000ffff857224 */ /* 0x020fc600078e0019 */
[----:B------:R-:W-:-:S13]  /*1880*/  ISETP.NE.AND.EX P1, PT, RZ, UR5, PT, P1 ;  /* 0x00000005ff007c0c */ /* 0x000fda000bf25310 */
[----:B------:R-:W-:-:S04]  /*1890*/  @P1 IADD3 R6, P2, R26, UR4, RZ ;  /* 0x000000041a061c10 */ /* 0x000fc8000ff5e0ff */
[----:B------:R-:W-:-:S05]  /*18a0*/  @P1 IADD3.X R7, R27, UR5, RZ, P2, !PT ;  /* 0x000000051b071c10 */ /* 0x000fca00097fe4ff */
[----:B------:R4:W5:Y:S01]  /*18b0*/  @P1 LDG.E R133, desc[UR54][R6.64] ;  /* 0x0000003606851981 */ /* 0x000962000c1e1900 */
[----:B--2---:R-:W-:Y:S01]  /*18c0*/  ISETP.NE.AND P1, PT, R9, 0x1, PT ;  /* 0x000000010900780c */ /* 0x004fe20003f25270 */
[----:B------:R-:W-:-:S04]  /*18d0*/  IMAD.SHL.U32 R11, R21, 0x80, RZ ;  /* 0x00000080150b7824 */ /* 0x000fc800078e00ff */
[----:B-1----:R-:W-:Y:S01]  /*18e0*/  VIADD R4, R11, 0x7f ;  /* 0x0000007f0b047836 */ /* 0x002fe20000000000 */
[----:B------:R1:W-:Y:S07]  /*18f0*/  STL [R1+0x40], R11 ;  /* 0x0000400b01007387 */ /* 0x0003ee0000100800 */
[----:B------:R-:W2:Y:S08]  /*1900*/  @P1 LDC R9, c[0x0][0x44c] ;  /* 0x00011300ff091b82 */ /* 0x000eb00000000800 */
[----:B------:R-:W0:Y:S01]  /*1910*/  @P1 LDC R5, c[0x0][0x450] ;  /* 0x00011400ff051b82 */ /* 0x000e220000000800 */
[----:B---3--:R-:W-:Y:S01]  /*1920*/  @P0 IADD3 R2, -R3, R8, RZ ;  /* 0x0000000803020210 */ /* 0x008fe20007ffe1ff */
[----:B------:R-:W-:-:S02]  /*1930*/  IMAD.IADD R8, R25, 0x1, -R0 ;  /* 0x0000000119087824 */ /* 0x000fc400078e0a00 */
[----:B--2---:R-:W-:-:S04]  /*1940*/  @P1 IMAD.HI.U32 R0, R4, R9, RZ ;  /* 0x0000000904001227 */ /* 0x004fc800078e00ff */
[----:B----4-:R-:W-:Y:S01]  /*1950*/  IMAD.IADD R6, R8, 0x1, R2 ;  /* 0x0000000108067824 */ /* 0x010fe200078e0202 */
[----:B0-----:R-:W-:-:S03]  /*1960*/  @P1 SHF.R.U32.HI R4, RZ, R5, R0 ;  /* 0x00000005ff041219 */ /* 0x001fc60000011600 */
[C---:B------:R-:W-:Y:S01]  /*1970*/  VIADD R0, R6.reuse, 0x9f ;  /* 0x0000009f06007836 */ /* 0x040fe20000000000 */
[----:B------:R-:W-:Y:S01]  /*1980*/  IADD3 R145, R6, 0xa0, -R10 ;  /* 0x000000a006917810 */ /* 0x000fe20007ffe80a */
[----:B------:R1:W-:Y:S02]  /*1990*/  STL [R1+0x4c], R6 ;  /* 0x00004c0601007387 */ /* 0x0003e40000100800 */
[----:B------:R-:W-:-:S04]  /*19a0*/  IMAD.HI R0, R0, 0x66666667, RZ ;  /* 0x6666666700007827 */ /* 0x000fc800078e02ff */
[----:B------:R-:W-:Y:S01]  /*19b0*/  IMAD.IADD R4, R145, 0x1, R4 ;  /* 0x0000000191047824 */ /* 0x000fe200078e0204 */
[----:B------:R-:W-:-:S03]  /*19c0*/  SHF.R.U32.HI R3, RZ, 0x1f, R0 ;  /* 0x0000001fff037819 */ /* 0x000fc60000011600 */
[----:B------:R-:W-:Y:S01]  /*19d0*/  IMAD.HI R4, R4, 0x66666667, RZ ;  /* 0x6666666704047827 */ /* 0x000fe200078e02ff */
[----:B------:R-:W-:-:S04]  /*19e0*/  LEA.HI.SX32 R146, R0, R3, 0x1a ;  /* 0x0000000300927211 */ /* 0x000fc800078fd2ff */
[----:B------:R-:W-:-:S04]  /*19f0*/  SHF.R.U32.HI R5, RZ, 0x1f, R4 ;  /* 0x0000001fff057819 */ /* 0x000fc80000011604 */
[----:B------:R-:W-:Y:S01]  /*1a00*/  LEA.HI.SX32 R5, R4, R5, 0x1a ;  /* 0x0000000504057211 */ /* 0x000fe200078fd2ff */
[----:B------:R-:W-:-:S03]  /*1a10*/  IMAD.MOV R4, RZ, RZ, -R8 ;  /* 0x000000ffff047224 */ /* 0x000fc600078e0a08 */
[----:B------:R-:W-:Y:S02]  /*1a20*/  VIMNMX R5, R146, R5, PT ;  /* 0x0000000592057248 */ /* 0x000fe40003fe0100 */
[----:B------:R-:W-:-:S03]  /*1a30*/  VIMNMX R4, RZ, R4, !PT ;  /* 0x00000004ff047248 */ /* 0x000fc60007fe0100 */
        /* <DEDUP_REMOVED lines=12> */
[----:B-1----:R-:W-:Y:S05]  /*1b00*/  @!P1 BRA `(.L_x_6298) ;  /* 0x000000f0001c9947 */ /* 0x002fea0003800000 */
        /* <DEDUP_REMOVED lines=20> */
.L_x_6300:
[----:B------:R-:W-:Y:S05]  /*1c50*/  BSYNC B6 ;  /* 0x0000000000067941 */ /* 0x000fea0003800000 */
.L_x_6299:
        /* <DEDUP_REMOVED lines=20> */
.L_x_6302:
[----:B------:R-:W-:Y:S05]  /*1da0*/  BSYNC B6 ;  /* 0x0000000000067941 */ /* 0x000fea0003800000 */
.L_x_6301:
[----:B------:R-:W2:Y:S01]  /*1db0*/  LDL R13, [R1+0x38] ;  /* 0x00003800010d7983 */ /* 0x000ea20000100800 */
[----:B------:R-:W-:Y:S01]  /*1dc0*/  ULDC.64 UR4, c[0x0][0x9f8] ;  /* 0x00027e0000047ab9 */ /* 0x000fe20000000a00 */
[----:B------:R-:W0:Y:S01]  /*1dd0*/  LDC R15, c[0x0][0x3f4] ;  /* 0x0000fd00ff0f7b82 */ /* 0x000e220000000800 */
[----:B------:R-:W-:Y:S01]  /*1de0*/  ISETP.NE.U32.AND P0, PT, RZ, UR4, PT ;  /* 0x00000004ff007c0c */ /* 0x000fe2000bf05070 */
[----:B------:R-:W3:Y:S03]  /*1df0*/  LDL R11, [R1+0x3c] ;  /* 0x00003c00010b7983 */ /* 0x000ee60000100800 */
[----:B------:R-:W-:Y:S01]  /*1e00*/  ISETP.NE.AND.EX P0, PT, RZ, UR5, PT, P0 ;  /* 0x00000005ff007c0c */ /* 0x000fe2000bf05300 */
[----:B------:R-:W4:Y:S02]  /*1e10*/  LDL R14, [R1+0x2c] ;  /* 0x00002c00010e7983 */ /* 0x000f240000100800 */
[----:B------:R-:W1:Y:S02]  /*1e20*/  LDC.64 R102, c[0x0][0x3f8] ;  /* 0x0000fe00ff667b82 */ /* 0x000e640000000a00 */
        /* <DEDUP_REMOVED lines=9> */
[C---:B------:R-:W-:Y:S02]  /*1ec0*/  VIADD R0, R20.reuse, 0xffffff80 ;  /* 0xffffff8014007836 */ /* 0x040fe40000000000 */
[----:B------:R-:W-:Y:S01]  /*1ed0*/  VIADD R29, R20, 0xffffff80 ;  /* 0xffffff80141d7836 */ /* 0x000fe20000000000 */
[----:B------:R-:W-:Y:S01]  /*1ee0*/  ISETP.NE.AND P6, PT, R30, 0x1, PT ;  /* 0x000000011e00780c */ /* 0x000fe20003fc5270 */
[----:B------:R-:W-:Y:S01]  /*1ef0*/  VIADD R20, R20, 0xffffff80 ;  /* 0xffffff8014147836 */ /* 0x000fe20000000000 */
[----:B------:R-:W-:Y:S02]  /*1f00*/  SHF.R.S32.HI R3, RZ, 0x1f, R0 ;  /* 0x0000001fff037819 */ /* 0x000fe40000011400 */
[----:B------:R-:W-:-:S02]  /*1f10*/  LEA.HI R6, R0, R0, RZ, 0x1 ;  /* 0x0000000000067211 */ /* 0x000fc400078f08ff */
[----:B------:R-:W-:Y:S02]  /*1f20*/  LEA.HI R3, R3, R0, RZ, 0x2 ;  /* 0x0000000003037211 */ /* 0x000fe400078f10ff */
[----:B------:R-:W-:Y:S02]  /*1f30*/  LOP3.LUT R7, R6, 0xfffffffe, RZ, 0xc0, !PT ;  /* 0xfffffffe06077812 */ /* 0x000fe400078ec0ff */
[--C-:B------:R-:W-:Y:S02]  /*1f40*/  SHF.R.S32.HI R118, RZ, 0x2, R3.reuse ;  /* 0x00000002ff767819 */ /* 0x100fe40000011403 */
[----:B------:R-:W-:Y:S01]  /*1f50*/  SHF.R.S32.HI R3, RZ, 0x1f, R3 ;  /* 0x0000001fff037819 */ /* 0x000fe20000011403 */
[----:B------:R-:W-:Y:S05]  /*1f60*/  @!P6 WARPSYNC.ALL ;  /* 0x000000000000e948 */ /* 0x000fea0003800000 */
[----:B------:R-:W-:Y:S01]  /*1f70*/  ULDC UR4, c[0x0][0x2f4] ;  /* 0x0000bd0000047ab9 */ /* 0x000fe20000000800 */
[----:B------:R-:W-:-:S02]  /*1f80*/  IADD3 R109, R0, -R7, RZ ;  /* 0x80000007006d7210 */ /* 0x000fc40007ffe0ff */
[----:B------:R-:W-:Y:S02]  /*1f90*/  ISETP.GE.AND P1, PT, R224, UR4, PT ;  /* 0x00000004e0007c0c */ /* 0x000fe4000bf26270 */
[----:B------:R-:W-:Y:S02]  /*1fa0*/  LEA.HI R3, R3, R118, RZ, 0x2 ;  /* 0x0000007603037211 */ /* 0x000fe400078f10ff */
[----:B------:R-:W-:Y:S02]  /*1fb0*/  SEL R0, RZ, 0xffffffff, P1 ;  /* 0xffffffffff007807 */ /* 0x000fe40000800000 */
[----:B------:R-:W-:Y:S02]  /*1fc0*/  ISETP.GE.AND P0, PT, R16, UR4, PT ;  /* 0x0000000410007c0c */ /* 0x000fe4000bf06270 */
[----:B-1----:R-:W-:Y:S01]  /*1fd0*/  LOP3.LUT R5, R3, 0xfffffffc, RZ, 0xc0, !PT ;  /* 0xfffffffc03057812 */ /* 0x002fe200078ec0ff */
[----:B------:R-:W-:Y:S01]  /*1fe0*/  IMAD.SHL.U32 R0, R0, 0x2, RZ ;  /* 0x0000000200007824 */ /* 0x000fe200078e00ff */
[----:B------:R-:W-:-:S02]  /*1ff0*/  SEL R3, RZ, 0x1, P0 ;  /* 0x00000001ff037807 */ /* 0x000fc40000000000 */
[----:B------:R-:W-:Y:S02]  /*2000*/  ISETP.GE.AND P0, PT, R225, UR4, PT ;  /* 0x00000004e1007c0c */ /* 0x000fe4000bf06270 */
[----:B------:R-:W-:Y:S02]  /*2010*/  ISETP.GE.AND P1, PT, R221, UR4, PT ;  /* 0x00000004dd007c0c */ /* 0x000fe4000bf26270 */
[----:B------:R-:W-:Y:S02]  /*2020*/  LEA.HI R20, R20, R29, RZ, 0x1 ;  /* 0x0000001d14147211 */ /* 0x000fe400078f08ff */
[----:B------:R-:W-:Y:S01]  /*2030*/  LOP3.LUT R3, R0, 0x2, R3, 0xe2, !PT ;  /* 0x0000000200037812 */ /* 0x000fe200078ee203 */
[----:B------:R-:W-:Y:S01]  /*2040*/  IMAD.IADD R118, R118, 0x1, -R5 ;  /* 0x0000000176767824 */ /* 0x000fe200078e0a05 */
[----:B------:R-:W-:Y:S02]  /*2050*/  SEL R0, RZ, 0x4, P0 ;  /* 0x00000004ff007807 */ /* 0x000fe40000000000 */
[----:B------:R-:W-:-:S02]  /*2060*/  SEL R4, RZ, 0x8, P1 ;  /* 0x00000008ff047807 */ /* 0x000fc40000800000 */
[----:B------:R-:W-:Y:S02]  /*2070*/  SHF.R.S32.HI R20, RZ, 0x1, R20 ;  /* 0x00000001ff147819 */ /* 0x000fe40000011414 */
[----:B------:R-:W-:Y:S02]  /*2080*/  ISETP.GE.AND P0, PT, R220, UR4, PT ;  /* 0x00000004dc007c0c */ /* 0x000fe4000bf06270 */
[----:B------:R-:W-:Y:S02]  /*2090*/  LOP3.LUT R0, R4, R3, R0, 0xfe, !PT ;  /* 0x0000000304007212 */ /* 0x000fe400078efe00 */
[----:B------:R-:W-:Y:S02]  /*20a0*/  SHF.R.S32.HI R5, RZ, 0x1f, R20 ;  /* 0x0000001fff057819 */ /* 0x000fe40000011414 */
[----:B------:R-:W-:Y:S02]  /*20b0*/  SEL R3, RZ, 0x10, P0 ;  /* 0x00000010ff037807 */ /* 0x000fe40000000000 */
[----:B------:R-:W-:-:S02]  /*20c0*/  LOP3.LUT P0, RZ, R118, 0x2, RZ, 0xc0, !PT ;  /* 0x0000000276ff7812 */ /* 0x000fc4000780c0ff */
[----:B------:R-:W-:Y:S01]  /*20d0*/  ISETP.GE.AND P0, PT, R16, R15, PT ;  /* 0x0000000f1000720c */ /* 0x000fe20003f06270 */
[----:B------:R-:W-:Y:S01]  /*20e0*/  IMAD R6, R5, R102, RZ ;  /* 0x0000006605067224 */ /* 0x000fe200078e02ff */
[----:B------:R-:W-:Y:S02]  /*20f0*/  SHF.R.S32.HI R227, RZ, 0x1f, R226 ;  /* 0x0000001fffe37819 */ /* 0x000fe400000114e2 */
[----:B------:R-:W-:Y:S02]  /*2100*/  LOP3.LUT R28, R0, R3, RZ, 0xfc, !PT ;  /* 0x00000003001c7212 */ /* 0x000fe400078efcff */
[-C--:B------:R-:W-:Y:S02]  /*2110*/  ISETP.GE.AND P1, PT, R224, R15.reuse, PT ;  /* 0x0000000fe000720c */ /* 0x080fe40003f26270 */
[----:B------:R-:W-:Y:S01]  /*2120*/  SEL R3, R15, RZ, P0 ;  /* 0x000000ff0f037207 */ /* 0x000fe20000000000 */
[----:B------:R-:W-:Y:S01]  /*2130*/  IMAD R0, R5, R96, RZ ;  /* 0x0000006005007224 */ /* 0x000fe200078e02ff */
[----:B------:R-:W-:Y:S01]  /*2140*/  ISETP.GE.AND P2, PT, R225, R15, PT ;  /* 0x0000000fe100720c */ /* 0x000fe20003f46270 */
[C---:B------:R-:W-:Y:S01]  /*2150*/  IMAD R7, R20.reuse, R103, R6 ;  /* 0x0000006714077224 */ /* 0x040fe200078e0206 */
[C---:B------:R-:W-:Y:S01]  /*2160*/  SEL R5, R15.reuse, RZ, P1 ;  /* 0x000000ff0f057207 */ /* 0x040fe20000800000 */
[----:B------:R-:W-:Y:S01]  /*2170*/  IMAD.WIDE.U32 R104, R20, R102, R16 ;  /* 0x0000006614687225 */ /* 0x000fe200078e0010 */
[----:B------:R-:W-:-:S03]  /*2180*/  SEL R4, R15, RZ, P2 ;  /* 0x000000ff0f047207 */ /* 0x000fc60001000000 */
[----:B------:R-:W-:Y:S01]  /*2190*/  IMAD.WIDE.U32 R106, R20, R102, R226 ;  /* 0x00000066146a7225 */ /* 0x000fe200078e00e2 */
[----:B------:R-:W-:-:S03]  /*21a0*/  IADD3 R105, R7, R105, RZ ;  /* 0x0000006907697210 */ /* 0x000fc60007ffe0ff */
[----:B------:R-:W-:Y:S02]  /*21b0*/  IMAD.IADD R3, R16, 0x1, R3 ;  /* 0x0000000110037824 */ /* 0x000fe400078e0203 */
[----:B------:R-:W-:Y:S02]  /*21c0*/  IMAD.IADD R107, R107, 0x1, R7 ;  /* 0x000000016b6b7824 */ /* 0x000fe400078e0207 */
[----:B------:R-:W-:Y:S02]  /*21d0*/  IMAD.IADD R5, R224, 0x1, R5 ;  /* 0x00000001e0057824 */ /* 0x000fe400078e0205 */
[C---:B------:R-:W-:Y:S01]  /*21e0*/  IMAD R7, R20.reuse, R97, R0 ;  /* 0x0000006114077224 */ /* 0x040fe200078e0200 */
[----:B------:R-:W-:Y:S01]  /*21f0*/  SHF.R.S32.HI R0, RZ, 0x1f, R3 ;  /* 0x0000001fff007819 */ /* 0x000fe20000011403 */
[----:B------:R-:W-:Y:S01]  /*2200*/  IMAD.IADD R8, R225, 0x1, R4 ;  /* 0x00000001e1087824 */ /* 0x000fe200078e0204 */
[----:B------:R-:W-:Y:S01]  /*2210*/  SHF.R.S32.HI R4, RZ, 0x1f, R5 ;  /* 0x0000001fff047819 */ /* 0x000fe20000011405 */
[----:B------:R-:W-:Y:S01]  /*2220*/  IMAD.WIDE.U32 R100, R20, R96, R226 ;  /* 0x0000006014647225 */ /* 0x000fe200078e00e2 */
[----:B------:R-:W-:-:S02]  /*2230*/  LEA.HI R21, R0, R3, RZ, 0x4 ;  /* 0x0000000300157211 */ /* 0x000fc400078f20ff */
[----:B------:R-:W-:Y:S01]  /*2240*/  LEA.HI R3, R0, R3, RZ, 0x6 ;  /* 0x0000000300037211 */ /* 0x000fe200078f30ff */
[----:B------:R-:W-:Y:S01]  /*2250*/  IMAD.WIDE.U32 R98, R20, R96, R16 ;  /* 0x0000006014627225 */ /* 0x000fe200078e0010 */
[CC--:B------:R-:W-:Y:S02]  /*2260*/  LEA.HI R25, R4.reuse, R5.reuse, RZ, 0x4 ;  /* 0x0000000504197211 */ /* 0x0c0fe400078f20ff */
[----:B------:R-:W-:Y:S01]  /*2270*/  LEA.HI R5, R4, R5, RZ, 0x6 ;  /* 0x0000000504057211 */ /* 0x000fe200078f30ff */
[----:B------:R-:W-:Y:S01]  /*2280*/  IMAD.IADD R101, R101, 0x1, R7 ;  /* 0x0000000165657824 */ /* 0x000fe200078e0207 */
[----:B------:R-:W-:Y:S01]  /*2290*/  SHF.R.S32.HI R4, RZ, 0x6, R3 ;  /* 0x00000006ff047819 */ /* 0x000fe20000011403 */
[----:B------:R-:W-:Y:S01]  /*22a0*/  IMAD.IADD R99, R7, 0x1, R99 ;  /* 0x0000000107637824 */ /* 0x000fe200078e0263 */
[----:B------:R-:W-:-:S04]  /*22b0*/  SHF.R.S32.HI R9, RZ, 0x1f, R8 ;  /* 0x0000001fff097819 */ /* 0x000fc80000011408 */
[CC--:B------:R-:W-:Y:S02]  /*22c0*/  LEA.HI R26, R9.reuse, R8.reuse, RZ, 0x4 ;  /* 0x00000008091a7211 */ /* 0x0c0fe400078f20ff */
[----:B------:R-:W-:Y:S02]  /*22d0*/  LEA.HI R8, R9, R8, RZ, 0x6 ;  /* 0x0000000809087211 */ /* 0x000fe400078f30ff */
[----:B------:R-:W-:Y:S02]  /*22e0*/  SHF.R.S32.HI R6, RZ, 0x6, R5 ;  /* 0x00000006ff067819 */ /* 0x000fe40000011405 */
[----:B------:R-:W-:Y:S02]  /*22f0*/  SHF.R.S32.HI R8, RZ, 0x6, R8 ;  /* 0x00000006ff087819 */ /* 0x000fe40000011408 */
[----:B-----5:R-:W-:Y:S01]  /*2300*/  SHF.R.S32.HI R9, RZ, 0x1f, R133 ;  /* 0x0000001fff097819 */ /* 0x020fe20000011485 */
[----:B------:R-:W-:Y:S01]  /*2310*/  IMAD.WIDE.U32 R100, R133, R96, R100 ;  /* 0x0000006085647225 */ /* 0x000fe200078e0064 */
[----:B------:R-:W-:-:S03]  /*2320*/  P2R R113, PR, RZ, 0x4 ;  /* 0x00000004ff717803 */ /* 0x000fc60000000000 */
[----:B------:R-:W-:Y:S01]  /*2330*/  IMAD.WIDE.U32 R98, R133, R96, R98 ;  /* 0x0000006085627225 */ /* 0x000fe200078e0062 */
[----:B------:R-:W-:-:S03]  /*2340*/  ISETP.GE.AND P2, PT, R222, UR4, PT ;  /* 0x00000004de007c0c */ /* 0x000fc6000bf46270 */
[----:B------:R-:W-:-:S04]  /*2350*/  IMAD.WIDE.U32 R106, R133, R102, R106 ;  /* 0x00000066856a7225 */ /* 0x000fc800078e006a */
[----:B------:R-:W-:Y:S01]  /*2360*/  IMAD.WIDE.U32 R104, R133, R102, R104 ;  /* 0x0000006685687225 */ /* 0x000fe200078e0068 */
[----:B------:R-:W-:Y:S02]  /*2370*/  SHF.R.S32.HI R112, RZ, 0x4, R21 ;  /* 0x00000004ff707819 */ /* 0x000fe40000011415 */
[----:B------:R-:W-:Y:S01]  /*2380*/  SHF.R.S32.HI R111, RZ, 0x4, R25 ;  /* 0x00000004ff6f7819 */ /* 0x000fe20000011419 */
[----:B------:R-:W-:Y:S01]  /*2390*/  IMAD R123, R103, 0xa0, RZ ;  /* 0x000000a0677b7824 */ /* 0x000fe200078e02ff */
[----:B------:R-:W-:Y:S01]  /*23a0*/  SHF.R.S32.HI R110, RZ, 0x4, R26 ;  /* 0x00000004ff6e7819 */ /* 0x000fe2000001141a */
[----:B------:R-:W-:Y:S01]  /*23b0*/  VIADD R144, R30, 0x8 ;  /* 0x000000081e907836 */ /* 0x000fe20000000000 */
[----:B------:R-:W-:Y:S01]  /*23c0*/  LEA R109, R109, R20, 0x7 ;  /* 0x000000146d6d7211 */ /* 0x000fe200078e38ff */
[----:B------:R-:W-:Y:S01]  /*23d0*/  IMAD.SHL.U32 R116, R15, 0x2, RZ ;  /* 0x000000020f747824 */ /* 0x000fe200078e00ff */
[----:B--2---:R-:W-:Y:S02]  /*23e0*/  SHF.R.U32.HI R0, RZ, 0x3, R13 ;  /* 0x00000003ff007819 */ /* 0x004fe4000001160d */
[----:B------:R-:W-:Y:S01]  /*23f0*/  LOP3.LUT R7, R13, 0x30, R21, 0xf8, !PT ;  /* 0x000000300d077812 */ /* 0x000fe200078ef815 */
[----:B---3--:R-:W-:-:S03]  /*2400*/  IMAD R130, R4, 0x2800, R11 ;  /* 0x0000280004827824 */ /* 0x008fc600078e020b */
[----:B------:R-:W-:Y:S02]  /*2410*/  LOP3.LUT R7, R7, R0, RZ, 0x3c, !PT ;  /* 0x0000000007077212 */ /* 0x000fe400078e3cff */
[----:B----4-:R-:W-:-:S03]  /*2420*/  LOP3.LUT R5, R14, 0x30, R25, 0xf8, !PT ;  /* 0x000000300e057812 */ /* 0x010fc600078ef819 */
[----:B------:R-:W-:Y:S01]  /*2430*/  IMAD.IADD R130, R130, 0x1, R7 ;  /* 0x0000000182827824 */ /* 0x000fe200078e0207 */
[----:B------:R-:W-:Y:S01]  /*2440*/  LOP3.LUT R7, R13, 0x30, R26, 0xf8, !PT ;  /* 0x000000300d077812 */ /* 0x000fe200078ef81a */
[--C-:B------:R-:W-:Y:S02]  /*2450*/  IMAD R132, R4, 0x2800, R12.reuse ;  /* 0x0000280004847824 */ /* 0x100fe400078e020c */
[C---:B------:R-:W-:Y:S01]  /*2460*/  IMAD R131, R6.reuse, 0x2800, R12 ;  /* 0x0000280006837824 */ /* 0x040fe200078e020c */
[----:B------:R-:W-:Y:S01]  /*2470*/  LOP3.LUT R4, R5, R10, RZ, 0x3c, !PT ;  /* 0x0000000a05047212 */ /* 0x000fe200078e3cff */
[--C-:B------:R-:W-:Y:S01]  /*2480*/  IMAD R128, R6, 0x2800, R11.reuse ;  /* 0x0000280006807824 */ /* 0x100fe200078e020b */
[-C--:B------:R-:W-:Y:S01]  /*2490*/  LOP3.LUT R6, R7, R0.reuse, RZ, 0x3c, !PT ;  /* 0x0000000007067212 */ /* 0x080fe200078e3cff */
[----:B------:R-:W-:Y:S01]  /*24a0*/  IMAD R125, R8, 0x2800, R11 ;  /* 0x00002800087d7824 */ /* 0x000fe200078e020b */
[----:B------:R-:W-:Y:S02]  /*24b0*/  LOP3.LUT R5, R13, 0x30, R25, 0xf8, !PT ;  /* 0x000000300d057812 */ /* 0x000fe400078ef819 */
[----:B------:R-:W-:Y:S01]  /*24c0*/  LOP3.LUT R3, R14, 0x30, R21, 0xf8, !PT ;  /* 0x000000300e037812 */ /* 0x000fe200078ef815 */
[----:B------:R-:W-:Y:S01]  /*24d0*/  IMAD.IADD R125, R125, 0x1, R6 ;  /* 0x000000017d7d7824 */ /* 0x000fe200078e0206 */
[----:B------:R-:W-:Y:S01]  /*24e0*/  LOP3.LUT R5, R5, R0, RZ, 0x3c, !PT ;  /* 0x0000000005057212 */ /* 0x000fe200078e3cff */
[----:B------:R-:W-:Y:S01]  /*24f0*/  IMAD R6, R9, R96, RZ ;  /* 0x0000006009067224 */ /* 0x000fe200078e02ff */
[----:B------:R-:W-:Y:S01]  /*2500*/  LOP3.LUT R3, R3, R10, RZ, 0x3c, !PT ;  /* 0x0000000a03037212 */ /* 0x000fe200078e3cff */
[----:B------:R-:W-:-:S02]  /*2510*/  IMAD R129, R8, 0x2800, R12 ;  /* 0x0000280008817824 */ /* 0x000fc400078e020c */
[----:B------:R-:W-:Y:S01]  /*2520*/  IMAD R8, R9, R102, RZ ;  /* 0x0000006609087224 */ /* 0x000fe200078e02ff */
[----:B------:R-:W-:Y:S01]  /*2530*/  IADD3 R132, R132, R3, RZ ;  /* 0x0000000384847210 */ /* 0x000fe20007ffe0ff */
[----:B------:R-:W-:Y:S01]  /*2540*/  IMAD.IADD R128, R128, 0x1, R5 ;  /* 0x0000000180807824 */ /* 0x000fe200078e0205 */
[----:B------:R-:W-:Y:S01]  /*2550*/  LOP3.LUT R3, R14, 0x30, R26, 0xf8, !PT ;  /* 0x000000300e037812 */ /* 0x000fe200078ef81a */
[----:B------:R-:W-:Y:S01]  /*2560*/  IMAD R13, R133, R97, R6 ;  /* 0x00000061850d7224 */ /* 0x000fe200078e0206 */
[C---:B------:R-:W-:Y:S01]  /*2570*/  SHF.L.U64.HI R5, R96.reuse, 0x7, R97 ;  /* 0x0000000760057819 */ /* 0x040fe20000010261 */
[----:B------:R-:W-:Y:S02]  /*2580*/  IMAD R9, R97, 0xa0, RZ ;  /* 0x000000a061097824 */ /* 0x000fe400078e02ff */
[C---:B------:R-:W-:Y:S02]  /*2590*/  IMAD.SHL.U32 R6, R96.reuse, 0x80, RZ ;  /* 0x0000008060067824 */ /* 0x040fe400078e00ff */
[----:B------:R-:W-:-:S04]  /*25a0*/  IMAD.WIDE.U32 R96, R96, 0xa0, RZ ;  /* 0x000000a060607825 */ /* 0x000fc800078e00ff */
[----:B------:R-:W-:Y:S02]  /*25b0*/  IMAD R11, R133, R103, R8 ;  /* 0x00000067850b7224 */ /* 0x000fe400078e0208 */
[----:B------:R-:W-:Y:S01]  /*25c0*/  IMAD.IADD R131, R131, 0x1, R4 ;  /* 0x0000000183837824 */ /* 0x000fe200078e0204 */
[----:B------:R-:W-:Y:S01]  /*25d0*/  LOP3.LUT R4, R3, R10, RZ, 0x3c, !PT ;  /* 0x0000000a03047212 */ /* 0x000fe200078e3cff */
[----:B------:R-:W-:Y:S02]  /*25e0*/  IMAD.IADD R124, R97, 0x1, R9 ;  /* 0x00000001617c7824 */ /* 0x000fe400078e0209 */
[----:B------:R-:W-:Y:S02]  /*25f0*/  IMAD.IADD R8, R107, 0x1, R11 ;  /* 0x000000016b087824 */ /* 0x000fe400078e020b */
[----:B------:R-:W-:Y:S01]  /*2600*/  IMAD.IADD R9, R11, 0x1, R105 ;  /* 0x000000010b097824 */ /* 0x000fe200078e0269 */
[----:B------:R-:W-:Y:S01]  /*2610*/  SEL R11, RZ, 0x20, P2 ;  /* 0x00000020ff0b7807 */ /* 0x000fe20001000000 */
[----:B------:R-:W-:Y:S01]  /*2620*/  IMAD.IADD R129, R129, 0x1, R4 ;  /* 0x0000000181817824 */ /* 0x000fe200078e0204 */
[----:B------:R-:W-:-:S02]  /*2630*/  SHF.L.U64.HI R3, R102, 0x7, R103 ;  /* 0x0000000766037819 */ /* 0x000fc40000010267 */
[C---:B------:R-:W-:Y:S01]  /*2640*/  SHF.L.U32 R4, R102.reuse, 0x7, RZ ;  /* 0x0000000766047819 */ /* 0x040fe200000006ff */
[----:B------:R-:W-:Y:S01]  /*2650*/  IMAD.WIDE.U32 R102, R102, 0xa0, RZ ;  /* 0x000000a066667825 */ /* 0x000fe200078e00ff */
[----:B------:R-:W-:Y:S02]  /*2660*/  LOP3.LUT R21, R21, 0xfffffff0, RZ, 0xc0, !PT ;  /* 0xfffffff015157812 */ /* 0x000fe400078ec0ff */
[----:B------:R-:W-:Y:S02]  /*2670*/  LOP3.LUT R25, R25, 0xfffffff0, RZ, 0xc0, !PT ;  /* 0xfffffff019197812 */ /* 0x000fe400078ec0ff */
[----:B------:R-:W-:Y:S02]  /*2680*/  LOP3.LUT R26, R26, 0xfffffff0, RZ, 0xc0, !PT ;  /* 0xfffffff01a1a7812 */ /* 0x000fe400078ec0ff */
[----:B------:R-:W-:Y:S01]  /*2690*/  LOP3.LUT R11, R28, R11, RZ, 0xfc, !PT ;  /* 0x0000000b1c0b7212 */ /* 0x000fe200078efcff */
[----:B------:R-:W-:Y:S01]  /*26a0*/  IMAD.IADD R123, R103, 0x1, R123 ;  /* 0x00000001677b7824 */ /* 0x000fe200078e027b */
[----:B------:R-:W-:Y:S01]  /*26b0*/  SHF.R.S32.HI R7, RZ, 0x1f, R22 ;  /* 0x0000001fff077819 */ /* 0x000fe20000011416 */
[----:B------:R-:W-:Y:S01]  /*26c0*/  IMAD.IADD R10, R101, 0x1, R13 ;  /* 0x00000001650a7824 */ /* 0x000fe200078e020d */
[----:B------:R-:W-:Y:S01]  /*26d0*/  SHF.R.S32.HI R121, RZ, 0x1f, R23 ;  /* 0x0000001fff797819 */ /* 0x000fe20000011417 */
[----:B------:R-:W-:Y:S01]  /*26e0*/  IMAD.IADD R20, R13, 0x1, R99 ;  /* 0x000000010d147824 */ /* 0x000fe200078e0263 */
[----:B------:R-:W-:-:S02]  /*26f0*/  SHF.R.S32.HI R108, RZ, 0x1f, R21 ;  /* 0x0000001fff6c7819 */ /* 0x000fc40000011415 */
[----:B------:R-:W-:Y:S02]  /*2700*/  SHF.R.S32.HI R95, RZ, 0x1f, R25 ;  /* 0x0000001fff5f7819 */ /* 0x000fe40000011419 */
[----:B------:R-:W-:Y:S02]  /*2710*/  SHF.R.S32.HI R27, RZ, 0x1f, R26 ;  /* 0x0000001fff1b7819 */ /* 0x000fe4000001141a */
[----:B------:R-:W-:Y:S02]  /*2720*/  LOP3.LUT R28, R28, 0x1, RZ, 0xc0, !PT ;  /* 0x000000011c1c7812 */ /* 0x000fe400078ec0ff */
[C---:B------:R-:W-:Y:S02]  /*2730*/  LOP3.LUT R29, R11.reuse, 0x2, RZ, 0xc0, !PT ;  /* 0x000000020b1d7812 */ /* 0x040fe400078ec0ff */
[C---:B------:R-:W-:Y:S02]  /*2740*/  LOP3.LUT R30, R11.reuse, 0x4, RZ, 0xc0, !PT ;  /* 0x000000040b1e7812 */ /* 0x040fe400078ec0ff */
[----:B------:R-:W-:-:S02]  /*2750*/  LOP3.LUT R31, R11, 0x8, RZ, 0xc0, !PT ;  /* 0x000000080b1f7812 */ /* 0x000fc400078ec0ff */
[C---:B------:R-:W-:Y:S02]  /*2760*/  LOP3.LUT R32, R11.reuse, 0x10, RZ, 0xc0, !PT ;  /* 0x000000100b207812 */ /* 0x040fe400078ec0ff */
[----:B------:R-:W-:Y:S01]  /*2770*/  LOP3.LUT R33, R11, 0x20, RZ, 0xc0, !PT ;  /* 0x000000200b217812 */ /* 0x000fe200078ec0ff */
[----:B------:R-:W-:Y:S06]  /*2780*/  @!P6 BAR.SYNC.DEFER_BLOCKING 0x9, 0x100 ;  /* 0x024400000000eb1d */ /* 0x000fec0000010000 */
.L_x_6408:
[----:B----4-:R-:W2:Y:S01]  /*2790*/  LDL R41, [R1+0x2c] ;  /* 0x00002c0001297983 */ /* 0x010ea20000100800 */
[----:B0-----:R-:W0:Y:S03]  /*27a0*/  LDC R35, c[0x0][0x430] ;  /* 0x00010c00ff237b82 */ /* 0x001e260000000800 */
[----:B------:R-:W3:Y:S04]  /*27b0*/  LDL R40, [R1+0x30] ;  /* 0x0000300001287983 */ /* 0x000ee80000100800 */
[----:B------:R-:W4:Y:S01]  /*27c0*/  LDL R36, [R1+0x34] ;  /* 0x0000340001247983 */ /* 0x000f220000100800 */
[----:B------:R-:W-:Y:S01]  /*27d0*/  VIADD R24, R24, 0xffffffff ;  /* 0xffffffff18187836 */ /* 0x000fe20000000000 */
[----:B-1----:R-:W1:Y:S01]  /*27e0*/  LDC R115, c[0x0][0x3f4] ;  /* 0x0000fd00ff737b82 */ /* 0x002e620000000800 */
[----:B------:R-:W-:-:S02]  /*27f0*/  IMAD.MOV.U32 R34, RZ, RZ, RZ ;  /* 0x000000ffff227224 */ /* 0x000fc400078e00ff */
[----:B------:R-:W-:-:S05]  /*2800*/  IMAD R11, R24, 0xa0, R109 ;  /* 0x000000a0180b7824 */ /* 0x000fca00078e026d */
[----:B------:R-:W-:Y:S02]  /*2810*/  ISETP.GE.AND P2, PT, R11, R2, PT ;  /* 0x000000020b00720c */ /* 0x000fe40003f46270 */
[----:B------:R-:W-:Y:S02]  /*2820*/  IADD3 R37, R122, R11, RZ ;  /* 0x0000000b7a257210 */ /* 0x000fe40007ffe0ff */
[----:B------:R-:W-:Y:S02]  /*2830*/  ISETP.GT.OR P2, PT, R109, 0x9f, P2 ;  /* 0x0000009f6d00780c */ /* 0x000fe40001744670 */
[----:B0-----:R-:W-:Y:S01]  /*2840*/  ISETP.NE.AND P3, PT, R35, 0x1, PT ;  /* 0x000000012300780c */ /* 0x001fe20003f65270 */
[----:B------:R-:W-:-:S10]  /*2850*/  IMAD.MOV.U32 R11, RZ, RZ, R37 ;  /* 0x000000ffff0b7224 */ /* 0x000fd400078e0025 */
        /* <DEDUP_REMOVED lines=41> */
[----:B------:R-:W-:Y:S02]  /*2af0*/  IMAD R15, R91, UR4, RZ ;  /* 0x000000045b0f7c24 */ /* 0x000fe4000f8e02ff */
[----:B------:R-:W-:Y:S01]  /*2b00*/  IMAD.IADD R13, R13, 0x1, R11 ;  /* 0x000000010d0d7824 */ /* 0x000fe200078e020b */
[----:B------:R-:W-:Y:S01]  /*2b10*/  SHF.R.S32.HI R11, RZ, 0x1f, R24 ;  /* 0x0000001fff0b7819 */ /* 0x000fe20000011418 */
[----:B------:R-:W-:-:S02]  /*2b20*/  IMAD R15, R34, UR5, R15 ;  /* 0x00000005220f7c24 */ /* 0x000fc4000f8e020f */
[----:B------:R-:W-:Y:S01]  /*2b30*/  IMAD.WIDE.U32 R12, R34, UR4, R12 ;  /* 0x00000004220c7c25 */ /* 0x000fe2000f8e000c */
[----:B------:R-:W-:-:S03]  /*2b40*/  ULDC.64 UR4, c[0x0][0x308] ;  /* 0x0000c20000047ab9 */ /* 0x000fc60000000a00 */
[----:B------:R-:W-:Y:S01]  /*2b50*/  IMAD R37, R11, R102, R14 ;  /* 0x000000660b257224 */ /* 0x000fe200078e020e */
[----:B------:R-:W-:Y:S01]  /*2b60*/  IADD3 R13, R13, R15, RZ ;  /* 0x0000000f0d0d7210 */ /* 0x000fe20007ffe0ff */
[----:B------:R-:W-:Y:S02]  /*2b70*/  IMAD R15, R7, UR4, RZ ;  /* 0x00000004070f7c24 */ /* 0x000fe4000f8e02ff */
[----:B------:R-:W-:Y:S02]  /*2b80*/  IMAD R92, R24, -0xa0, R2 ;  /* 0xffffff60185c7824 */ /* 0x000fe400078e0202 */
[----:B------:R-:W-:-:S03]  /*2b90*/  IMAD.WIDE.U32 R12, R22, UR4, R12 ;  /* 0x00000004160c7c25 */ /* 0x000fc6000f8e000c */
[----:B------:R-:W-:Y:S01]  /*2ba0*/  VIMNMX R92, R92, 0xa0, PT ;  /* 0x000000a05c5c7848 */ /* 0x000fe20003fe0100 */
[----:B------:R-:W-:Y:S01]  /*2bb0*/  IMAD R15, R22, UR5, R15 ;  /* 0x00000005160f7c24 */ /* 0x000fe2000f8e020f */
[----:B------:R-:W-:Y:S01]  /*2bc0*/  ULDC.64 UR4, c[0x0][0x2e8] ;  /* 0x0000ba0000047ab9 */ /* 0x000fe20000000a00 */
[----:B------:R-:W-:Y:S01]  /*2bd0*/  IMAD R11, R11, R96, R36 ;  /* 0x000000600b0b7224 */ /* 0x000fe200078e0224 */
[----:B------:R-:W-:Y:S01]  /*2be0*/  IADD3 R120, P2, R12, UR4, RZ ;  /* 0x000000040c787c10 */ /* 0x000fe2000ff5e0ff */
[----:B------:R-:W-:-:S03]  /*2bf0*/  ULDC.U8 UR4, c[0x0][0x410] ;  /* 0x0001040000047ab9 */ /* 0x000fc60000000000 */
        /* <DEDUP_REMOVED lines=15> */
[----:B------:R-:W-:Y:S01]  /*2cf0*/  CS2R R60, SRZ ;  /* 0x00000000003c7805 */ /* 0x000fe2000001ff00 */
[C---:B-1----:R-:W-:Y:S02]  /*2d00*/  VIADD R39, R38.reuse, 0xffffff80 ;  /* 0xffffff8026277836 */ /* 0x042fe40000000000 */
[----:B------:R-:W-:-:S05]  /*2d10*/  VIADD R38, R38, 0xffffff80 ;  /* 0xffffff8026267836 */ /* 0x000fca0000000000 */
        /* <DEDUP_REMOVED lines=62> */
.L_x_6307:
[----:B------:R-:W-:Y:S05]  /*3100*/  BSYNC B1 ;  /* 0x0000000000017941 */ /* 0x000fea0003800000 */
.L_x_6306:
        /* <DEDUP_REMOVED lines=51> */
.L_x_6309:
[----:B------:R-:W-:Y:S05]  /*3440*/  BSYNC B1 ;  /* 0x0000000000017941 */ /* 0x000fea0003800000 */
.L_x_6308:
        /* <DEDUP_REMOVED lines=26> */
.L_x_6310:
[----:B------:R-:W2:Y:S01]  /*35f0*/  LDL R11, [R1+0x14] ;  /* 0x00001400010b7983 */ /* 0x000ea20000100800 */
[----:B------:R-:W-:Y:S01]  /*3600*/  IMAD R93, R19, 0x8, R18 ;  /* 0x00000008135d7824 */ /* 0x000fe200078e0212 */
[----:B------:R-:W-:Y:S01]  /*3610*/  BSSY B1, `(.L_x_6311) ;  /* 0x0000004000017945 */ /* 0x000fe20003800000 */
[----:B--2---:R-:W-:-:S04]  /*3620*/  SHF.L.U32 R94, R11, 0x1f, RZ ;  /* 0x0000001f0b5e7819 */ /* 0x004fc800000006ff */
[----:B------:R-:W1:Y:S02]  /*3630*/  SYNCS.PHASECHK.TRANS64.TRYWAIT P5, [R93+URZ+0x33490], R94 ;  /* 0x0334905e5d0075a7 */ /* 0x000e6400080a017f */
[----:B-1----:R-:W-:Y:S05]  /*3640*/  @!P5 BRA `(.L_x_6312) ;  /* 0x000002ec00d4d947 */ /* 0x002fea0003800000 */
.L_x_6651:
[----:B------:R-:W-:Y:S05]  /*3650*/  BSYNC B1 ;  /* 0x0000000000017941 */ /* 0x000fea0003800000 */
.L_x_6311:
[----:B------:R-:W-:-:S03]  /*3660*/  UMOV UR4, 0xffffffff ;  /* 0xffffffff00047882 */ /* 0x000fc60000000000 */
[----:B------:R-:W-:Y:S05]  /*3670*/  BRA.DIV UR4, `(.L_x_6313) ;  /* 0x000002ee04dc7947 */ /* 0x000fea000b800000 */
[----:B------:R2:W3:Y:S04]  /*3680*/  SHFL.IDX PT, R141, R119, RZ, 0x1e1f ;  /* 0x001e1fff778d7589 */ /* 0x0004e800000e0000 */
[----:B------:R2:W4:Y:S02]  /*3690*/  SHFL.IDX PT, R143, R120, RZ, 0x1e1f ;  /* 0x001e1fff788f7589 */ /* 0x00052400000e0000 */
.L_x_6655:
        /* <DEDUP_REMOVED lines=12> */
[----:B------:R-:W-:Y:S02]  /*3760*/  SHF.R.U32.HI R161, RZ, 0x8, R81 ;  /* 0x00000008ffa17819 */ /* 0x000fe40000011651 */
[----:B------:R-:W-:Y:S01]  /*3770*/  LOP3.LUT R80, R83, 0xff, RZ, 0xc0, !PT ;  /* 0x000000ff53507812 */ /* 0x000fe200078ec0ff */
[----:B------:R-:W-:Y:S01]  /*3780*/  IMAD.SHL.U32 R82, R82, 0x100, RZ ;  /* 0x0000010052527824 */ /* 0x000fe200078e00ff */
[----:B------:R-:W-:Y:S02]  /*3790*/  SHF.R.U32.HI R159, RZ, 0x18, R83 ;  /* 0x00000018ff9f7819 */ /* 0x000fe40000011653 */
[----:B------:R-:W-:Y:S02]  /*37a0*/  LOP3.LUT R11, R81, 0xff, RZ, 0xc0, !PT ;  /* 0x000000ff510b7812 */ /* 0x000fe400078ec0ff */
[----:B------:R-:W-:-:S02]  /*37b0*/  SHF.R.U32.HI R162, RZ, 0x18, R81 ;  /* 0x00000018ffa27819 */ /* 0x000fc40000011651 */
[----:B------:R-:W-:Y:S01]  /*37c0*/  SHF.R.U32.HI R163, RZ, 0x10, R81 ;  /* 0x00000010ffa37819 */ /* 0x000fe20000011651 */
[----:B0-----:R-:W-:Y:S01]  /*37d0*/  IMAD.MOV.U32 R81, RZ, RZ, R12 ;  /* 0x000000ffff517224 */ /* 0x001fe200078e000c */
[----:B------:R-:W-:Y:S01]  /*37e0*/  PRMT R159, R159, 0x654, R80 ;  /* 0x000006549f9f7816 */ /* 0x000fe20000000050 */
[----:B------:R-:W-:Y:S01]  /*37f0*/  IMAD.SHL.U32 R80, R161, 0x100, RZ ;  /* 0x00000100a1507824 */ /* 0x000fe200078e00ff */
[----:B------:R-:W-:Y:S02]  /*3800*/  SHF.R.U32.HI R160, RZ, 0x10, R83 ;  /* 0x00000010ffa07819 */ /* 0x000fe40000011653 */
[----:B------:R-:W-:Y:S02]  /*3810*/  PRMT R83, R162, 0x654, R11 ;  /* 0x00000654a2537816 */ /* 0x000fe4000000000b */
[----:B------:R-:W-:Y:S01]  /*3820*/  MOV R11, R13 ;  /* 0x0000000d000b7202 */ /* 0x000fe20000000f00 */
[----:B------:R-:W-:Y:S01]  /*3830*/  IMAD.U32 R13, R163, 0x10000, RZ ;  /* 0x00010000a30d7824 */ /* 0x000fe200078e00ff */
[----:B------:R-:W-:Y:S01]  /*3840*/  LOP3.LUT R159, R159, 0xff00, R82, 0xf8, !PT ;  /* 0x0000ff009f9f7812 */ /* 0x000fe200078ef852 */
[----:B------:R-:W-:Y:S01]  /*3850*/  IMAD.U32 R82, R160, 0x10000, RZ ;  /* 0x00010000a0527824 */ /* 0x000fe200078e00ff */
[----:B------:R-:W-:-:S02]  /*3860*/  LOP3.LUT R80, R83, 0xff00, R80, 0xf8, !PT ;  /* 0x0000ff0053507812 */ /* 0x000fc400078ef850 */
        /* <DEDUP_REMOVED lines=90> */
.L_x_6319:
[----:B------:R-:W-:Y:S05]  /*3e10*/  BSYNC B3 ;  /* 0x0000000000037941 */ /* 0x000fea0003800000 */
.L_x_6318:
[----:B0-----:R0:W-:Y:S02]  /*3e20*/  ST.E.128 desc[UR54][R84.64], R12 ;  /* 0x0000000c54007985 */ /* 0x0011e4000c101d36 */
.L_x_6317:
[----:B------:R-:W-:Y:S05]  /*3e30*/  BSYNC B2 ;  /* 0x0000000000027941 */ /* 0x000fea0003800000 */
.L_x_6316:
        /* <DEDUP_REMOVED lines=11> */
[--C-:B------:R-:W-:Y:S02]  /*3ef0*/  SHF.R.U32.HI R76, RZ, 0x18, R77.reuse ;  /* 0x00000018ff4c7819 */ /* 0x100fe4000001164d */
[----:B------:R-:W-:Y:S02]  /*3f00*/  LOP3.LUT R11, R77, 0xff, RZ, 0xc0, !PT ;  /* 0x000000ff4d0b7812 */ /* 0x000fe400078ec0ff */
[--C-:B------:R-:W-:Y:S02]  /*3f10*/  SHF.R.U32.HI R85, RZ, 0x8, R77.reuse ;  /* 0x00000008ff557819 */ /* 0x100fe4000001164d */
[----:B------:R-:W-:Y:S02]  /*3f20*/  SHF.R.U32.HI R84, RZ, 0x10, R77 ;  /* 0x00000010ff547819 */ /* 0x000fe4000001164d */
[----:B------:R-:W-:Y:S02]  /*3f30*/  SHF.R.U32.HI R78, RZ, 0x18, R79 ;  /* 0x00000018ff4e7819 */ /* 0x000fe4000001164f */
[----:B------:R-:W-:-:S02]  /*3f40*/  LOP3.LUT R77, R79, 0xff, RZ, 0xc0, !PT ;  /* 0x000000ff4f4d7812 */ /* 0x000fc400078ec0ff */
[--C-:B------:R-:W-:Y:S02]  /*3f50*/  SHF.R.U32.HI R83, RZ, 0x8, R79.reuse ;  /* 0x00000008ff537819 */ /* 0x100fe4000001164f */
[----:B------:R-:W-:Y:S01]  /*3f60*/  SHF.R.U32.HI R82, RZ, 0x10, R79 ;  /* 0x00000010ff527819 */ /* 0x000fe2000001164f */
[----:B------:R-:W-:Y:S01]  /*3f70*/  IMAD.SHL.U32 R79, R85, 0x100, RZ ;  /* 0x00000100554f7824 */ /* 0x000fe200078e00ff */
[----:B------:R-:W-:Y:S01]  /*3f80*/  PRMT R78, R78, 0x654, R77 ;  /* 0x000006544e4e7816 */ /* 0x000fe2000000004d */
[----:B------:R-:W-:Y:S01]  /*3f90*/  IMAD.MOV.U32 R77, RZ, RZ, R12 ;  /* 0x000000ffff4d7224 */ /* 0x000fe200078e000c */
        /* <DEDUP_REMOVED lines=52> */
[--C-:B------:R-:W-:Y:S01]  /*42e0*/  HADD2.F32 R85, -RZ, R84.reuse.H0_H0 ;  /* 0x20000054ff557230 */ /* 0x100fe20000004100 */
[----:B------:R-:W-:Y:S01]  /*42f0*/  F2FP.SATFINITE.E4M3.F32.PACK_AB_MERGE_C R82, R83, R82, RZ ;  /* 0x000000525352723e */ /* 0x000fe200048070ff */
[----:B------:R-:W-:Y:S01]  /*4300*/  HADD2.F32 R84, -RZ, R84.H1_H1 ;  /* 0x30000054ff547230 */ /* 0x000fe20000004100 */
[----:B------:R-:W-:Y:S01]  /*4310*/  F2FP.F16.E4M3.UNPACK_B R156, R12.H1 ;  /* 0x0000000cff9c723e */ /* 0x000fe200030006ff */
[----:B------:R-:W-:Y:S01]  /*4320*/  HADD2.F32 R161, -RZ, R159.H1_H1 ;  /* 0x3000009fffa17230 */ /* 0x000fe20000004100 */
[----:B------:R-:W-:Y:S02]  /*4330*/  F2FP.F16.E4M3.UNPACK_B R83, R14.H1 ;  /* 0x0000000eff53723e */ /* 0x000fe400030006ff */
[----:B------:R-:W-:Y:S01]  /*4340*/  F2FP.F16.E4M3.UNPACK_B R158, R13 ;  /* 0x0000000dff9e723e */ /* 0x000fe200020006ff */
[----:B------:R-:W-:Y:S01]  /*4350*/  HADD2.F32 R157, -RZ, R156.H1_H1 ;  /* 0x3000009cff9d7230 */ /* 0x000fe20000004100 */
[----:B------:R-:W-:Y:S01]  /*4360*/  F2FP.F16.E4M3.UNPACK_B R155, R12 ;  /* 0x0000000cff9b723e */ /* 0x000fe200020006ff */
[----:B------:R-:W-:-:S02]  /*4370*/  HADD2.F32 R13, -RZ, R83.H1_H1 ;  /* 0x30000053ff0d7230 */ /* 0x000fc40000004100 */
[CC--:B------:R-:W-:Y:S01]  /*4380*/  FMUL.FTZ R12, R84.reuse, R161.reuse ;  /* 0x000000a1540c7220 */ /* 0x0c0fe20000410000 */
        /* <DEDUP_REMOVED lines=9> */
[----:B------:R-:W-:Y:S01]  /*4420*/  FFMA.FTZ R164, R84, R157, R163 ;  /* 0x0000009d54a47223 */ /* 0x000fe200000100a3 */
[-C--:B------:R-:W-:Y:S01]  /*4430*/  FFMA.FTZ R162, R83, R12.reuse, -R162 ;  /* 0x0000000c53a27223 */ /* 0x080fe200000108a2 */
[----:B------:R-:W-:Y:S01]  /*4440*/  FFMA.FTZ R157, R13, R12, R160 ;  /* 0x0000000c0d9d7223 */ /* 0x000fe200000100a0 */
[----:B------:R-:W-:-:S02]  /*4450*/  HADD2.F32 R13, -RZ, R15.H0_H0 ;  /* 0x2000000fff0d7230 */ /* 0x000fc40000004100 */
[--C-:B------:R-:W-:Y:S01]  /*4460*/  HADD2.F32 R12, -RZ, R14.reuse.H0_H0 ;  /* 0x2000000eff0c7230 */ /* 0x100fe20000004100 */
[----:B------:R-:W-:Y:S01]  /*4470*/  F2FP.SATFINITE.E4M3.F32.PACK_AB_MERGE_C R161, R164, R161, RZ ;  /* 0x000000a1a4a1723e */ /* 0x000fe200048070ff */
[----:B------:R-:W-:Y:S01]  /*4480*/  HADD2.F32 R15, -RZ, R15.H1_H1 ;  /* 0x3000000fff0f7230 */ /* 0x000fe20000004100 */
[----:B------:R-:W-:Y:S01]  /*4490*/  F2FP.SATFINITE.E4M3.F32.PACK_AB_MERGE_C R157, R157, R162, RZ ;  /* 0x000000a29d9d723e */ /* 0x000fe200048070ff */
[----:B------:R-:W-:Y:S02]  /*44a0*/  HADD2.F32 R84, -RZ, R159.H0_H0 ;  /* 0x2000009fff547230 */ /* 0x000fe40000004100 */
[----:B------:R-:W-:Y:S02]  /*44b0*/  HADD2.F32 R14, -RZ, R14.H1_H1 ;  /* 0x3000000eff0e7230 */ /* 0x000fe40000004100 */
[----:B------:R-:W-:Y:S02]  /*44c0*/  HADD2.F32 R83, -RZ, R158.H0_H0 ;  /* 0x2000009eff537230 */ /* 0x000fe40000004100 */
[----:B------:R-:W-:Y:S01]  /*44d0*/  FMUL.FTZ R158, R15, R84 ;  /* 0x000000540f9e7220 */ /* 0x000fe20000410000 */
[----:B------:R-:W-:-:S02]  /*44e0*/  HADD2.F32 R156, -RZ, R156.H0_H0 ;  /* 0x2000009cff9c7230 */ /* 0x000fc40000004100 */
        /* <DEDUP_REMOVED lines=12> */
.L_x_6323:
[----:B------:R-:W-:Y:S05]  /*45b0*/  BSYNC B3 ;  /* 0x0000000000037941 */ /* 0x000fea0003800000 */
.L_x_6322:
[----:B------:R0:W-:Y:S02]  /*45c0*/  ST.E.128 desc[UR54][R80.64], R12 ;  /* 0x0000000c50007985 */ /* 0x0001e4000c101d36 */
.L_x_6321:
[----:B------:R-:W-:Y:S05]  /*45d0*/  BSYNC B2 ;  /* 0x0000000000027941 */ /* 0x000fea0003800000 */
.L_x_6320:
        /* <DEDUP_REMOVED lines=13> */
[----:B------:R-:W-:Y:S01]  /*46b0*/  SHF.R.U32.HI R79, RZ, 0x18, R75 ;  /* 0x00000018ff4f7819 */ /* 0x000fe2000001164b */
[----:B------:R-:W-:Y:S01]  /*46c0*/  IMAD.SHL.U32 R74, R74, 0x100, RZ ;  /* 0x000001004a4a7824 */ /* 0x000fe200078e00ff */
[--C-:B------:R-:W-:Y:S02]  /*46d0*/  SHF.R.U32.HI R81, RZ, 0x8, R73.reuse ;  /* 0x00000008ff517819 */ /* 0x100fe40000011649 */
[----:B------:R-:W-:Y:S02]  /*46e0*/  LOP3.LUT R11, R73, 0xff, RZ, 0xc0, !PT ;  /* 0x000000ff490b7812 */ /* 0x000fe400078ec0ff */
[----:B------:R-:W-:-:S02]  /*46f0*/  SHF.R.U32.HI R80, RZ, 0x18, R73 ;  /* 0x00000018ff507819 */ /* 0x000fc40000011649 */
[----:B------:R-:W-:Y:S01]  /*4700*/  SHF.R.U32.HI R82, RZ, 0x10, R73 ;  /* 0x00000010ff527819 */ /* 0x000fe20000011649 */
[----:B------:R-:W-:Y:S01]  /*4710*/  IMAD.MOV.U32 R73, RZ, RZ, R12 ;  /* 0x000000ffff497224 */ /* 0x000fe200078e000c */
[----:B------:R-:W-:Y:S02]  /*4720*/  SHF.R.U32.HI R78, RZ, 0x10, R75 ;  /* 0x00000010ff4e7819 */ /* 0x000fe4000001164b */
[----:B------:R-:W-:Y:S02]  /*4730*/  PRMT R79, R79, 0x654, R72 ;  /* 0x000006544f4f7816 */ /* 0x000fe40000000048 */
[----:B------:R-:W-:Y:S01]  /*4740*/  PRMT R75, R80, 0x654, R11 ;  /* 0x00000654504b7816 */ /* 0x000fe2000000000b */
[----:B------:R-:W-:Y:S01]  /*4750*/  IMAD.MOV.U32 R11, RZ, RZ, R13 ;  /* 0x000000ffff0b7224 */ /* 0x000fe200078e000d */
        /* <DEDUP_REMOVED lines=48> */
[----:B------:R-:W-:-:S02]  /*4a60*/  F2FP.F16.E4M3.UNPACK_B R153, R72.H1 ;  /* 0x00000048ff99723e */ /* 0x000fc400030006ff */
[----:B------:R-:W-:Y:S01]  /*4a70*/  F2FP.SATFINITE.E4M3.F32.PACK_AB_MERGE_C R78, R79, R78, RZ ;  /* 0x0000004e4f4e723e */ /* 0x000fe200048070ff */
        /* <DEDUP_REMOVED lines=29> */
[----:B------:R-:W-:Y:S02]  /*4c50*/  HADD2.F32 R15, -RZ, R15.H1_H1 ;  /* 0x3000000fff0f7230 */ /* 0x000fe40000004100 */
[----:B------:R-:W-:Y:S01]  /*4c60*/  FMUL.FTZ R84, R72, R153 ;  /* 0x0000009948547220 */ /* 0x000fe20000410000 */
[----:B------:R-:W-:-:S02]  /*4c70*/  HADD2.F32 R83, -RZ, R83.H0_H0 ;  /* 0x20000053ff537230 */ /* 0x000fc40000004100 */
[----:B------:R-:W-:Y:S01]  /*4c80*/  FMUL.FTZ R80, R14, R85 ;  /* 0x000000550e507220 */ /* 0x000fe20000410000 */
[----:B------:R-:W-:Y:S02]  /*4c90*/  HADD2.F32 R82, -RZ, R82.H0_H0 ;  /* 0x20000052ff527230 */ /* 0x000fe40000004100 */
[----:B------:R-:W-:Y:S01]  /*4ca0*/  FMUL.FTZ R79, R15, R153 ;  /* 0x000000990f4f7220 */ /* 0x000fe20000410000 */
[----:B------:R-:W-:Y:S01]  /*4cb0*/  FMUL.FTZ R85, R13, R85 ;  /* 0x000000550d557220 */ /* 0x000fe20000410000 */
[----:B------:R-:W-:Y:S01]  /*4cc0*/  FFMA.FTZ R84, R15, R83, R84 ;  /* 0x000000530f547223 */ /* 0x000fe20000010054 */
[----:B------:R-:W-:Y:S01]  /*4cd0*/  F2FP.SATFINITE.E4M3.F32.PACK_AB_MERGE_C R154, R154, R155, RZ ;  /* 0x0000009b9a9a723e */ /* 0x000fe200048070ff */
[----:B------:R-:W-:Y:S01]  /*4ce0*/  FFMA.FTZ R79, R72, R83, -R79 ;  /* 0x00000053484f7223 */ /* 0x000fe2000001084f */
[-C--:B------:R-:W-:Y:S01]  /*4cf0*/  FFMA.FTZ R80, R13, R82.reuse, -R80 ;  /* 0x000000520d507223 */ /* 0x080fe20000010850 */
[----:B------:R-:W-:Y:S01]  /*4d00*/  FFMA.FTZ R85, R14, R82, R85 ;  /* 0x000000520e557223 */ /* 0x000fe20000010055 */
[----:B------:R-:W-:-:S02]  /*4d10*/  F2FP.SATFINITE.E4M3.F32.PACK_AB_MERGE_C R13, R12, R11, R75 ;  /* 0x0000000b0c0d723e */ /* 0x000fc4000480704b */
[----:B------:R-:W-:Y:S02]  /*4d20*/  F2FP.SATFINITE.E4M3.F32.PACK_AB_MERGE_C R12, R74, R73, R78 ;  /* 0x000000494a0c723e */ /* 0x000fe4000480704e */
[----:B------:R-:W-:Y:S02]  /*4d30*/  F2FP.SATFINITE.E4M3.F32.PACK_AB_MERGE_C R14, R85, R80, R81 ;  /* 0x00000050550e723e */ /* 0x000fe40004807051 */
[----:B------:R-:W-:-:S07]  /*4d40*/  F2FP.SATFINITE.E4M3.F32.PACK_AB_MERGE_C R15, R84, R79, R154 ;  /* 0x0000004f540f723e */ /* 0x000fce000480709a */
.L_x_6327:
[----:B------:R-:W-:Y:S05]  /*4d50*/  BSYNC B3 ;  /* 0x0000000000037941 */ /* 0x000fea0003800000 */
.L_x_6326:
[----:B------:R0:W-:Y:S02]  /*4d60*/  ST.E.128 desc[UR54][R76.64], R12 ;  /* 0x0000000c4c007985 */ /* 0x0001e4000c101d36 */
.L_x_6325:
[----:B------:R-:W-:Y:S05]  /*4d70*/  BSYNC B2 ;  /* 0x0000000000027941 */ /* 0x000fea0003800000 */
.L_x_6324:
        /* <DEDUP_REMOVED lines=12> */
[----:B------:R-:W-:Y:S02]  /*4e40*/  LOP3.LUT R11, R69, 0xff, RZ, 0xc0, !PT ;  /* 0x000000ff450b7812 */ /* 0x000fe400078ec0ff */
[--C-:B------:R-:W-:Y:S02]  /*4e50*/  SHF.R.U32.HI R76, RZ, 0x8, R69.reuse ;  /* 0x00000008ff4c7819 */ /* 0x100fe40000011645 */
[----:B------:R-:W-:Y:S02]  /*4e60*/  SHF.R.U32.HI R74, RZ, 0x10, R69 ;  /* 0x00000010ff4a7819 */ /* 0x000fe40000011645 */
[----:B------:R-:W-:Y:S02]  /*4e70*/  SHF.R.U32.HI R77, RZ, 0x18, R71 ;  /* 0x00000018ff4d7819 */ /* 0x000fe40000011647 */
[----:B------:R-:W-:-:S02]  /*4e80*/  LOP3.LUT R68, R71, 0xff, RZ, 0xc0, !PT ;  /* 0x000000ff47447812 */ /* 0x000fc400078ec0ff */
[----:B------:R-:W-:Y:S02]  /*4e90*/  SHF.R.U32.HI R69, RZ, 0x8, R71 ;  /* 0x00000008ff457819 */ /* 0x000fe40000011647 */
[----:B------:R-:W-:Y:S02]  /*4ea0*/  PRMT R11, R70, 0x654, R11 ;  /* 0x00000654460b7816 */ /* 0x000fe4000000000b */
[----:B------:R-:W-:Y:S01]  /*4eb0*/  PRMT R70, R77, 0x654, R68 ;  /* 0x000006544d467816 */ /* 0x000fe20000000044 */
[----:B------:R-:W-:Y:S01]  /*4ec0*/  IMAD.SHL.U32 R68, R76, 0x100, RZ ;  /* 0x000001004c447824 */ /* 0x000fe200078e00ff */
[----:B------:R-:W-:Y:S01]  /*4ed0*/  SHF.R.U32.HI R75, RZ, 0x10, R71 ;  /* 0x00000010ff4b7819 */ /* 0x000fe20000011647 */
[----:B------:R-:W-:Y:S02]  /*4ee0*/  IMAD.SHL.U32 R71, R69, 0x100, RZ ;  /* 0x0000010045477824 */ /* 0x000fe400078e00ff */
[----:B---3--:R-:W-:Y:S01]  /*4ef0*/  IMAD.MOV.U32 R69, RZ, RZ, R12 ;  /* 0x000000ffff457224 */ /* 0x008fe200078e000c */
[----:B------:R-:W-:Y:S01]  /*4f00*/  LOP3.LUT R12, R11, 0xff00, R68, 0xf8, !PT ;  /* 0x0000ff000b0c7812 */ /* 0x000fe200078ef844 */
[----:B------:R-:W-:Y:S01]  /*4f10*/  IMAD.U32 R75, R75, 0x10000, RZ ;  /* 0x000100004b4b7824 */ /* 0x000fe200078e00ff */
[----:B------:R-:W-:Y:S01]  /*4f20*/  LOP3.LUT R68, R70, 0xff00, R71, 0xf8, !PT ;  /* 0x0000ff0046447812 */ /* 0x000fe200078ef847 */
[----:B------:R-:W-:Y:S01]  /*4f30*/  IMAD.U32 R71, R74, 0x10000, RZ ;  /* 0x000100004a477824 */ /* 0x000fe200078e00ff */
[----:B------:R-:W-:-:S02]  /*4f40*/  F2FP.F16.E4M3.UNPACK_B R70, R152.H1 ;  /* 0x00000098ff46723e */ /* 0x000fc400030006ff */
        /* <DEDUP_REMOVED lines=19> */
[----:B------:R-:W-:Y:S01]  /*5080*/  FMUL.FTZ R79, R13, R76 ;  /* 0x0000004c0d4f7220 */ /* 0x000fe20000410000 */
[----:B------:R-:W-:-:S02]  /*5090*/  HADD2.F32 R76, -RZ, R152.H1_H1 ;  /* 0x30000098ff4c7230 */ /* 0x000fc40000004100 */
[----:B------:R-:W-:Y:S01]  /*50a0*/  FFMA.FTZ R80, R13, R71, -R78 ;  /* 0x000000470d507223 */ /* 0x000fe2000001084e */
[----:B------:R-:W-:Y:S01]  /*50b0*/  F2FP.F16.E4M3.UNPACK_B R13, R69.H1 ;  /* 0x00000045ff0d723e */ /* 0x000fe200030006ff */
[----:B------:R-:W-:Y:S01]  /*50c0*/  FFMA.FTZ R81, R70, R71, R79 ;  /* 0x0000004746517223 */ /* 0x000fe2000001004f */
[----:B------:R-:W-:Y:S01]  /*50d0*/  FFMA.FTZ R68, R68, R74, R75 ;  /* 0x0000004a44447223 */ /* 0x000fe2000001004b */
[----:B------:R-:W-:Y:S01]  /*50e0*/  F2FP.F16.E4M3.UNPACK_B R69, R69 ;  /* 0x00000045ff45723e */ /* 0x000fe200020006ff */
[----:B------:R-:W-:Y:S02]  /*50f0*/  HADD2.F32 R75, -RZ, R151.H1_H1 ;  /* 0x30000097ff4b7230 */ /* 0x000fe40000004100 */
[--C-:B------:R-:W-:Y:S01]  /*5100*/  HADD2.F32 R70, -RZ, R13.reuse.H0_H0 ;  /* 0x2000000dff467230 */ /* 0x100fe20000004100 */
[----:B------:R-:W-:Y:S01]  /*5110*/  F2FP.SATFINITE.E4M3.F32.PACK_AB_MERGE_C R85, R81, R80, RZ ;  /* 0x000000505155723e */ /* 0x000fe200048070ff */
[----:B------:R-:W-:Y:S02]  /*5120*/  HADD2.F32 R71, -RZ, R13.H1_H1 ;  /* 0x3000000dff477230 */ /* 0x000fe40000004100 */
[----:B------:R-:W-:-:S02]  /*5130*/  HADD2.F32 R13, -RZ, R69.H0_H0 ;  /* 0x20000045ff0d7230 */ /* 0x000fc40000004100 */
[CC--:B------:R-:W-:Y:S01]  /*5140*/  FMUL.FTZ R78, R70.reuse, R76.reuse ;  /* 0x0000004c464e7220 */ /* 0x0c0fe20000410000 */
[----:B------:R-:W-:Y:S02]  /*5150*/  HADD2.F32 R152, -RZ, R152.H0_H0 ;  /* 0x20000098ff987230 */ /* 0x000fe40000004100 */
[C---:B------:R-:W-:Y:S01]  /*5160*/  FMUL.FTZ R79, R71.reuse, R76 ;  /* 0x0000004c474f7220 */ /* 0x040fe20000410000 */
[----:B------:R-:W-:Y:S02]  /*5170*/  HADD2.F32 R69, -RZ, R69.H1_H1 ;  /* 0x30000045ff457230 */ /* 0x000fe40000004100 */
[-C--:B------:R-:W-:Y:S01]  /*5180*/  FFMA.FTZ R78, R71, R75.reuse, R78 ;  /* 0x0000004b474e7223 */ /* 0x080fe2000001004e */
[----:B------:R-:W-:Y:S02]  /*5190*/  HADD2.F32 R74, -RZ, R151.H0_H0 ;  /* 0x20000097ff4a7230 */ /* 0x000fe40000004100 */
[----:B------:R-:W-:Y:S01]  /*51a0*/  FFMA.FTZ R79, R70, R75, -R79 ;  /* 0x0000004b464f7223 */ /* 0x000fe2000001084f */
[----:B------:R-:W-:Y:S01]  /*51b0*/  F2FP.F16.E4M3.UNPACK_B R70, R15.H1 ;  /* 0x0000000fff46723e */ /* 0x000fe200030006ff */
[-C--:B------:R-:W-:Y:S01]  /*51c0*/  FMUL.FTZ R76, R69, R152.reuse ;  /* 0x00000098454c7220 */ /* 0x080fe20000410000 */
[----:B------:R-:W-:Y:S01]  /*51d0*/  FMUL.FTZ R152, R13, R152 ;  /* 0x000000980d987220 */ /* 0x000fe20000410000 */
[----:B------:R-:W-:-:S02]  /*51e0*/  F2FP.F16.E4M3.UNPACK_B R75, R12 ;  /* 0x0000000cff4b723e */ /* 0x000fc400020006ff */
[----:B------:R-:W-:Y:S01]  /*51f0*/  F2FP.SATFINITE.E4M3.F32.PACK_AB_MERGE_C R84, R78, R79, RZ ;  /* 0x0000004f4e54723e */ /* 0x000fe200048070ff */
[-C--:B------:R-:W-:Y:S01]  /*5200*/  FFMA.FTZ R13, R13, R74.reuse, -R76 ;  /* 0x0000004a0d0d7223 */ /* 0x080fe2000001084c */
[-C--:B------:R-:W-:Y:S01]  /*5210*/  F2FP.F16.E4M3.UNPACK_B R79, R77.reuse.H1 ;  /* 0x0000004dff4f723e */ /* 0x080fe200030006ff */
        /* <DEDUP_REMOVED lines=12> */
[----:B------:R-:W-:Y:S02]  /*52e0*/  HADD2.F32 R80, -RZ, R78.H1_H1 ;  /* 0x3000004eff507230 */ /* 0x000fe40000004100 */
[----:B------:R-:W-:Y:S01]  /*52f0*/  FFMA.FTZ R83, R71, R77, -R12 ;  /* 0x0000004d47537223 */ /* 0x000fe2000001080c */
[----:B------:R-:W-:Y:S01]  /*5300*/  HADD2.F32 R69, -RZ, R69.H0_H0 ;  /* 0x20000045ff457230 */ /* 0x000fe20000004100 */
[----:B------:R-:W-:Y:S01]  /*5310*/  F2FP.F16.E4M3.UNPACK_B R14, R14 ;  /* 0x0000000eff0e723e */ /* 0x000fe200020006ff */
[----:B------:R-:W-:Y:S02]  /*5320*/  HADD2.F32 R12, -RZ, R75.H1_H1 ;  /* 0x3000004bff0c7230 */ /* 0x000fe40000004100 */
[----:B------:R-:W-:Y:S01]  /*5330*/  FMUL.FTZ R82, R70, R80 ;  /* 0x0000005046527220 */ /* 0x000fe20000410000 */
[----:B------:R-:W-:-:S02]  /*5340*/  HADD2.F32 R76, -RZ, R76.H0_H0 ;  /* 0x2000004cff4c7230 */ /* 0x000fc40000004100 */
[C---:B------:R-:W-:Y:S01]  /*5350*/  FMUL.FTZ R71, R69.reuse, R80 ;  /* 0x0000005045477220 */ /* 0x040fe20000410000 */
[----:B------:R-:W-:Y:S01]  /*5360*/  FFMA.FTZ R80, R74, R77, R81 ;  /* 0x0000004d4a507223 */ /* 0x000fe20000010051 */
[-C--:B------:R-:W-:Y:S01]  /*5370*/  FFMA.FTZ R82, R69, R12.reuse, -R82 ;  /* 0x0000000c45527223 */ /* 0x080fe20000010852 */
[--C-:B------:R-:W-:Y:S02]  /*5380*/  HADD2.F32 R69, -RZ, R15.reuse.H0_H0 ;  /* 0x2000000fff457230 */ /* 0x100fe40000004100 */
[----:B------:R-:W-:Y:S01]  /*5390*/  FFMA.FTZ R81, R70, R12, R71 ;  /* 0x0000000c46517223 */ /* 0x000fe20000010047 */
[--C-:B------:R-:W-:Y:S01]  /*53a0*/  HADD2.F32 R12, -RZ, R14.reuse.H0_H0 ;  /* 0x2000000eff0c7230 */ /* 0x100fe20000004100 */
[----:B------:R-:W-:Y:S01]  /*53b0*/  F2FP.SATFINITE.E4M3.F32.PACK_AB_MERGE_C R80, R80, R83, RZ ;  /* 0x000000535050723e */ /* 0x000fe200048070ff */
[----:B------:R-:W-:Y:S01]  /*53c0*/  HADD2.F32 R15, -RZ, R15.H1_H1 ;  /* 0x3000000fff0f7230 */ /* 0x000fe20000004100 */
[----:B------:R-:W-:Y:S01]  /*53d0*/  F2FP.SATFINITE.E4M3.F32.PACK_AB_MERGE_C R11, R68, R11, R85 ;  /* 0x0000000b440b723e */ /* 0x000fe20004807055 */
[----:B------:R-:W-:Y:S01]  /*53e0*/  HADD2.F32 R70, -RZ, R79.H0_H0 ;  /* 0x2000004fff467230 */ /* 0x000fe20000004100 */
[----:B------:R-:W-:Y:S01]  /*53f0*/  F2FP.SATFINITE.E4M3.F32.PACK_AB_MERGE_C R81, R81, R82, RZ ;  /* 0x000000525151723e */ /* 0x000fe200048070ff */
[----:B------:R-:W-:-:S02]  /*5400*/  HADD2.F32 R14, -RZ, R14.H1_H1 ;  /* 0x3000000eff0e7230 */ /* 0x000fc40000004100 */
[----:B------:R-:W-:Y:S02]  /*5410*/  HADD2.F32 R71, -RZ, R78.H0_H0 ;  /* 0x2000004eff477230 */ /* 0x000fe40000004100 */
[-C--:B------:R-:W-:Y:S01]  /*5420*/  FMUL.FTZ R74, R15, R70.reuse ;  /* 0x000000460f4a7220 */ /* 0x080fe20000410000 */
[----:B------:R-:W-:Y:S02]  /*5430*/  HADD2.F32 R75, -RZ, R75.H0_H0 ;  /* 0x2000004bff4b7230 */ /* 0x000fe40000004100 */
[C---:B------:R-:W-:Y:S01]  /*5440*/  FMUL.FTZ R70, R69.reuse, R70 ;  /* 0x0000004645467220 */ /* 0x040fe20000410000 */
        /* <DEDUP_REMOVED lines=10> */
.L_x_6331:
[----:B------:R-:W-:Y:S05]  /*54f0*/  BSYNC B3 ;  /* 0x0000000000037941 */ /* 0x000fea0003800000 */
.L_x_6330:
[----:B---3--:R0:W-:Y:S02]  /*5500*/  ST.E.128 desc[UR54][R72.64], R12 ;  /* 0x0000000c48007985 */ /* 0x0081e4000c101d36 */
.L_x_6329:
[----:B------:R-:W-:Y:S05]  /*5510*/  BSYNC B2 ;  /* 0x0000000000027941 */ /* 0x000fea0003800000 */
.L_x_6328:
        /* <DEDUP_REMOVED lines=22> */
[----:B------:R-:W-:Y:S01]  /*5680*/  PRMT R70, R65, 0x654, R64 ;  /* 0x0000065441467816 */ /* 0x000fe20000000040 */
[----:B---3--:R-:W-:Y:S01]  /*5690*/  IMAD.MOV.U32 R64, RZ, RZ, R12 ;  /* 0x000000ffff407224 */ /* 0x008fe200078e000c */
[----:B------:R-:W-:Y:S01]  /*56a0*/  LOP3.LUT R65, R66, 0xff00, R11, 0xf8, !PT ;  /* 0x0000ff0042417812 */ /* 0x000fe200078ef80b */
[----:B------:R-:W-:Y:S01]  /*56b0*/  IMAD.U32 R12, R74, 0x10000, RZ ;  /* 0x000100004a0c7824 */ /* 0x000fe200078e00ff */
        /* <DEDUP_REMOVED lines=92> */
.L_x_6335:
[----:B------:R-:W-:Y:S05]  /*5c80*/  BSYNC B3 ;  /* 0x0000000000037941 */ /* 0x000fea0003800000 */
.L_x_6334:
[----:B---3--:R0:W-:Y:S02]  /*5c90*/  ST.E.128 desc[UR54][R68.64], R12 ;  /* 0x0000000c44007985 */ /* 0x0081e4000c101d36 */
.L_x_6333:
[----:B------:R-:W-:Y:S05]  /*5ca0*/  BSYNC B2 ;  /* 0x0000000000027941 */ /* 0x000fea0003800000 */
.L_x_6332:
        /* <DEDUP_REMOVED lines=19> */
[----:B------:R-:W-:Y:S02]  /*5de0*/  PRMT R11, R70, 0x654, R11 ;  /* 0x00000654460b7816 */ /* 0x000fe4000000000b */
[----:B------:R-:W-:Y:S01]  /*5df0*/  PRMT R61, R61, 0x654, R60 ;  /* 0x000006543d3d7816 */ /* 0x000fe2000000003c */
[----:B---3--:R-:W-:Y:S01]  /*5e00*/  IMAD.MOV.U32 R60, RZ, RZ, R12 ;  /* 0x000000ffff3c7224 */ /* 0x008fe200078e000c */
[----:B------:R-:W-:Y:S02]  /*5e10*/  SHF.R.U32.HI R67, RZ, 0x10, R63 ;  /* 0x00000010ff437819 */ /* 0x000fe4000001163f */
[----:B------:R-:W-:Y:S01]  /*5e20*/  LOP3.LUT R12, R61, 0xff00, R66, 0xf8, !PT ;  /* 0x0000ff003d0c7812 */ /* 0x000fe200078ef842 */
[----:B------:R-:W-:Y:S01]  /*5e30*/  IMAD.U32 R61, R68, 0x10000, RZ ;  /* 0x00010000443d7824 */ /* 0x000fe200078e00ff */
[----:B------:R-:W-:Y:S02]  /*5e40*/  LOP3.LUT R62, R11, 0xff00, R62, 0xf8, !PT ;  /* 0x0000ff000b3e7812 */ /* 0x000fe400078ef83e */
[----:B------:R-:W-:-:S02]  /*5e50*/  SHF.L.U32 R67, R67, 0x10, RZ ;  /* 0x0000001043437819 */ /* 0x000fc400000006ff */
[----:B------:R-:W-:Y:S02]  /*5e60*/  F2FP.F16.E4M3.UNPACK_B R63, R149.H1 ;  /* 0x00000095ff3f723e */ /* 0x000fe400030006ff */
        /* <DEDUP_REMOVED lines=89> */
.L_x_6337:
[----:B------:R-:W-:Y:S05]  /*6400*/  BSYNC B2 ;  /* 0x0000000000027941 */ /* 0x000fea0003800000 */
.L_x_6336:
[----:B---3--:R0:W-:Y:S02]  /*6410*/  ST.E.128 desc[UR54][R64.64], R12 ;  /* 0x0000000c40007985 */ /* 0x0081e4000c101d36 */
.L_x_6315:
[----:B------:R-:W-:Y:S05]  /*6420*/  BSYNC B1 ;  /* 0x0000000000017941 */ /* 0x000fea0003800000 */
.L_x_6314:
[----:B------:R-:W-:-:S03]  /*6430*/  UMOV UR4, 0xffffffff ;  /* 0xffffffff00047882 */ /* 0x000fc60000000000 */
[----:B------:R-:W-:Y:S05]  /*6440*/  BRA.DIV UR4, `(.L_x_6338) ;  /* 0x000002c204b47947 */ /* 0x000fea000b800000 */
[----:B--2---:R-:W2:Y:S04]  /*6450*/  SHFL.IDX PT, R119, R119, 0x1, 0x1e1f ;  /* 0x003e1f0077777f89 */ /* 0x004ea800000e0000 */
[----:B------:R0:W0:Y:S02]  /*6460*/  SHFL.IDX PT, R63, R120, 0x1, 0x1e1f ;  /* 0x003e1f00783f7f89 */ /* 0x00002400000e0000 */
.L_x_6659:
        /* <DEDUP_REMOVED lines=21> */
[----:B0-----:R-:W-:Y:S01]  /*65c0*/  IMAD.MOV.U32 R56, RZ, RZ, R12 ;  /* 0x000000ffff387224 */ /* 0x001fe200078e000c */
[----:B------:R-:W-:Y:S02]  /*65d0*/  SHF.R.U32.HI R65, RZ, 0x10, R59 ;  /* 0x00000010ff417819 */ /* 0x000fe4000001163b */
[----:B------:R-:W-:Y:S01]  /*65e0*/  LOP3.LUT R12, R57, 0xff00, R62, 0xf8, !PT ;  /* 0x0000ff00390c7812 */ /* 0x000fe200078ef83e */
[----:B------:R-:W-:Y:S01]  /*65f0*/  IMAD.U32 R57, R64, 0x10000, RZ ;  /* 0x0001000040397824 */ /* 0x000fe200078e00ff */
[----:B------:R-:W-:Y:S02]  /*6600*/  LOP3.LUT R58, R11, 0xff00, R58, 0xf8, !PT ;  /* 0x0000ff000b3a7812 */ /* 0x000fe400078ef83a */
[----:B------:R-:W-:-:S02]  /*6610*/  SHF.L.U32 R65, R65, 0x10, RZ ;  /* 0x0000001041417819 */ /* 0x000fc400000006ff */
[-C--:B------:R-:W-:Y:S02]  /*6620*/  F2FP.F16.E4M3.UNPACK_B R11, R13.reuse ;  /* 0x0000000dff0b723e */ /* 0x080fe400020006ff */
[-C--:B------:R-:W-:Y:S02]  /*6630*/  F2FP.F16.E4M3.UNPACK_B R59, R142.reuse.H1 ;  /* 0x0000008eff3b723e */ /* 0x080fe400030006ff */
[----:B------:R-:W-:Y:S02]  /*6640*/  F2FP.F16.E4M3.UNPACK_B R13, R13.H1 ;  /* 0x0000000dff0d723e */ /* 0x000fe400030006ff */
[----:B------:R-:W-:Y:S01]  /*6650*/  LOP3.LUT R62, R58, 0xff0000, R57, 0xf8, !PT ;  /* 0x00ff00003a3e7812 */ /* 0x000fe200078ef839 */
[----:B------:R-:W-:Y:S01]  /*6660*/  HADD2.F32 R64, -RZ, R59.H0_H0 ;  /* 0x2000003bff407230 */ /* 0x000fe20000004100 */
[----:B------:R-:W-:Y:S01]  /*6670*/  LOP3.LUT R65, R12, 0xff0000, R65, 0xf8, !PT ;  /* 0x00ff00000c417812 */ /* 0x000fe200078ef841 */
[--C-:B------:R-:W-:Y:S01]  /*6680*/  HADD2.F32 R12, -RZ, R11.reuse.H1_H1 ;  /* 0x3000000bff0c7230 */ /* 0x100fe20000004100 */
        /* <DEDUP_REMOVED lines=12> */
[-C--:B------:R-:W-:Y:S01]  /*6750*/  FFMA.FTZ R11, R11, R59.reuse, -R68 ;  /* 0x0000003b0b0b7223 */ /* 0x080fe20000010844 */
[----:B------:R-:W-:Y:S01]  /*6760*/  FFMA.FTZ R12, R12, R59, R67 ;  /* 0x0000003b0c0c7223 */ /* 0x000fe20000010043 */
[----:B------:R-:W-:Y:S01]  /*6770*/  FMUL.FTZ R66, R13, R66 ;  /* 0x000000420d427220 */ /* 0x000fe20000410000 */
[----:B------:R-:W-:-:S02]  /*6780*/  HADD2.F32 R59, -RZ, R147.H1_H1 ;  /* 0x30000093ff3b7230 */ /* 0x000fc40000004100 */
[----:B------:R-:W-:Y:S01]  /*6790*/  FFMA.FTZ R68, R13, R58, -R64 ;  /* 0x0000003a0d447223 */ /* 0x000fe20000010840 */
[----:B------:R-:W-:Y:S01]  /*67a0*/  F2FP.F16.E4M3.UNPACK_B R13, R56.H1 ;  /* 0x00000038ff0d723e */ /* 0x000fe200030006ff */
[----:B------:R-:W-:Y:S01]  /*67b0*/  FFMA.FTZ R71, R57, R58, R66 ;  /* 0x0000003a39477223 */ /* 0x000fe20000010042 */
[--C-:B------:R-:W-:Y:S01]  /*67c0*/  HADD2.F32 R64, -RZ, R142.reuse.H1_H1 ;  /* 0x3000008eff407230 */ /* 0x100fe20000004100 */
[----:B------:R-:W-:Y:S01]  /*67d0*/  F2FP.F16.E4M3.UNPACK_B R56, R56 ;  /* 0x00000038ff38723e */ /* 0x000fe200020006ff */
[----:B------:R-:W-:Y:S02]  /*67e0*/  HADD2.F32 R142, -RZ, R142.H0_H0 ;  /* 0x2000008eff8e7230 */ /* 0x000fe40000004100 */
[--C-:B------:R-:W-:Y:S01]  /*67f0*/  HADD2.F32 R58, -RZ, R13.reuse.H1_H1 ;  /* 0x3000000dff3a7230 */ /* 0x100fe20000004100 */
[----:B------:R-:W-:Y:S01]  /*6800*/  F2FP.SATFINITE.E4M3.F32.PACK_AB_MERGE_C R74, R71, R68, RZ ;  /* 0x00000044474a723e */ /* 0x000fe200048070ff */
[----:B------:R-:W-:Y:S02]  /*6810*/  HADD2.F32 R57, -RZ, R13.H0_H0 ;  /* 0x2000000dff397230 */ /* 0x000fe40000004100 */
[----:B------:R-:W-:-:S02]  /*6820*/  HADD2.F32 R13, -RZ, R56.H0_H0 ;  /* 0x20000038ff0d7230 */ /* 0x000fc40000004100 */
[CC--:B------:R-:W-:Y:S01]  /*6830*/  FMUL.FTZ R66, R58.reuse, R64.reuse ;  /* 0x000000403a427220 */ /* 0x0c0fe20000410000 */
[----:B------:R-:W-:Y:S02]  /*6840*/  HADD2.F32 R56, -RZ, R56.H1_H1 ;  /* 0x30000038ff387230 */ /* 0x000fe40000004100 */
[C---:B------:R-:W-:Y:S01]  /*6850*/  FMUL.FTZ R69, R57.reuse, R64 ;  /* 0x0000004039457220 */ /* 0x040fe20000410000 */
[----:B------:R-:W-:Y:S02]  /*6860*/  HADD2.F32 R147, -RZ, R147.H0_H0 ;  /* 0x20000093ff937230 */ /* 0x000fe40000004100 */
[-C--:B------:R-:W-:Y:S01]  /*6870*/  FFMA.FTZ R66, R57, R59.reuse, -R66 ;  /* 0x0000003b39427223 */ /* 0x080fe20000010842 */
[CC--:B------:R-:W-:Y:S01]  /*6880*/  FMUL.FTZ R67, R13.reuse, R142.reuse ;  /* 0x0000008e0d437220 */ /* 0x0c0fe20000410000 */
[----:B------:R-:W-:Y:S01]  /*6890*/  FFMA.FTZ R59, R58, R59, R69 ;  /* 0x0000003b3a3b7223 */ /* 0x000fe20000010045 */
[C---:B------:R-:W-:Y:S02]  /*68a0*/  FMUL.FTZ R64, R56.reuse, R142 ;  /* 0x0000008e38407220 */ /* 0x040fe40000410000 */
[----:B------:R-:W-:Y:S01]  /*68b0*/  FFMA.FTZ R70, R56, R147, R67 ;  /* 0x0000009338467223 */ /* 0x000fe20000010043 */
[----:B------:R-:W-:Y:S01]  /*68c0*/  F2FP.F16.E4M3.UNPACK_B R56, R15.H1 ;  /* 0x0000000fff38723e */ /* 0x000fe200030006ff */
[----:B------:R-:W-:Y:S01]  /*68d0*/  FFMA.FTZ R69, R13, R147, -R64 ;  /* 0x000000930d457223 */ /* 0x000fe20000010840 */
        /* <DEDUP_REMOVED lines=46> */
.L_x_6343:
[----:B------:R-:W-:Y:S05]  /*6bc0*/  BSYNC B2 ;  /* 0x0000000000027941 */ /* 0x000fea0003800000 */
.L_x_6342:
[----:B0-----:R0:W-:Y:S02]  /*6bd0*/  ST.E.128 desc[UR54][R60.64], R12 ;  /* 0x0000000c3c007985 */ /* 0x0011e4000c101d36 */
.L_x_6341:
[----:B------:R-:W-:Y:S05]  /*6be0*/  BSYNC B1 ;  /* 0x0000000000017941 */ /* 0x000fea0003800000 */
.L_x_6340:
        /* <DEDUP_REMOVED lines=22> */
[----:B------:R-:W-:-:S03]  /*6d50*/  IMAD.SHL.U32 R11, R59, 0x100, RZ ;  /* 0x000001003b0b7824 */ /* 0x000fc600078e00ff */
[----:B------:R-:W-:Y:S01]  /*6d60*/  LOP3.LUT R59, R55, 0xff00, R54, 0xf8, !PT ;  /* 0x0000ff00373b7812 */ /* 0x000fe200078ef836 */
[----:B------:R-:W-:Y:S01]  /*6d70*/  IMAD.U32 R54, R60, 0x10000, RZ ;  /* 0x000100003c367824 */ /* 0x000fe200078e00ff */
[----:B------:R-:W-:Y:S01]  /*6d80*/  LOP3.LUT R53, R52, 0xff00, R11, 0xf8, !PT ;  /* 0x0000ff0034357812 */ /* 0x000fe200078ef80b */
[----:B------:R-:W-:Y:S01]  /*6d90*/  IMAD.U32 R52, R61, 0x10000, RZ ;  /* 0x000100003d347824 */ /* 0x000fe200078e00ff */
        /* <DEDUP_REMOVED lines=39> */
[-C--:B------:R-:W-:Y:S01]  /*7010*/  F2FP.F16.E4M3.UNPACK_B R54, R58.reuse.H1 ;  /* 0x0000003aff36723e */ /* 0x080fe200030006ff */
[-C--:B------:R-:W-:Y:S01]  /*7020*/  FMUL.FTZ R60, R12, R139.reuse ;  /* 0x0000008b0c3c7220 */ /* 0x080fe20000410000 */
[C---:B------:R-:W-:Y:S01]  /*7030*/  FMUL.FTZ R139, R13.reuse, R139 ;  /* 0x0000008b0d8b7220 */ /* 0x040fe20000410000 */
[----:B------:R-:W-:Y:S02]  /*7040*/  F2FP.F16.E4M3.UNPACK_B R58, R58 ;  /* 0x0000003aff3a723e */ /* 0x000fe400020006ff */
[-C--:B------:R-:W-:Y:S01]  /*7050*/  FFMA.FTZ R64, R13, R138.reuse, -R60 ;  /* 0x0000008a0d407223 */ /* 0x080fe2000001083c */
[----:B------:R-:W-:Y:S01]  /*7060*/  F2FP.SATFINITE.E4M3.F32.PACK_AB_MERGE_C R69, R62, R59, RZ ;  /* 0x0000003b3e45723e */ /* 0x000fe200048070ff */
[----:B------:R-:W-:Y:S01]  /*7070*/  FFMA.FTZ R139, R12, R138, R139 ;  /* 0x0000008a0c8b7223 */ /* 0x000fe2000001008b */
[----:B------:R-:W-:Y:S01]  /*7080*/  F2FP.F16.E4M3.UNPACK_B R13, R15.H1 ;  /* 0x0000000fff0d723e */ /* 0x000fe200030006ff */
[--C-:B------:R-:W-:Y:S01]  /*7090*/  HADD2.F32 R55, -RZ, R54.reuse.H1_H1 ;  /* 0x30000036ff377230 */ /* 0x100fe20000004100 */
[-C--:B------:R-:W-:Y:S01]  /*70a0*/  F2FP.F16.E4M3.UNPACK_B R59, R61.reuse.H1 ;  /* 0x0000003dff3b723e */ /* 0x080fe200030006ff */
[----:B------:R-:W-:Y:S01]  /*70b0*/  HADD2.F32 R54, -RZ, R54.H0_H0 ;  /* 0x20000036ff367230 */ /* 0x000fe20000004100 */
[-C--:B------:R-:W-:Y:S01]  /*70c0*/  F2FP.F16.E4M3.UNPACK_B R12, R14.reuse.H1 ;  /* 0x0000000eff0c723e */ /* 0x080fe200030006ff */
        /* <DEDUP_REMOVED lines=22> */
[----:B------:R-:W-:Y:S02]  /*7230*/  HADD2.F32 R15, -RZ, R15.H1_H1 ;  /* 0x3000000fff0f7230 */ /* 0x000fe40000004100 */
[----:B------:R-:W-:Y:S01]  /*7240*/  HADD2.F32 R52, -RZ, R59.H0_H0 ;  /* 0x2000003bff347230 */ /* 0x000fe20000004100 */
[----:B------:R-:W-:Y:S01]  /*7250*/  F2FP.SATFINITE.E4M3.F32.PACK_AB_MERGE_C R60, R60, R65, RZ ;  /* 0x000000413c3c723e */ /* 0x000fe200048070ff */
[----:B------:R-:W-:-:S02]  /*7260*/  HADD2.F32 R14, -RZ, R14.H1_H1 ;  /* 0x3000000eff0e7230 */ /* 0x000fc40000004100 */
[----:B------:R-:W-:Y:S02]  /*7270*/  HADD2.F32 R53, -RZ, R58.H0_H0 ;  /* 0x2000003aff357230 */ /* 0x000fe40000004100 */
[-C--:B------:R-:W-:Y:S01]  /*7280*/  FMUL.FTZ R58, R15, R52.reuse ;  /* 0x000000340f3a7220 */ /* 0x080fe20000410000 */
        /* <DEDUP_REMOVED lines=11> */
.L_x_6347:
[----:B------:R-:W-:Y:S05]  /*7340*/  BSYNC B2 ;  /* 0x0000000000027941 */ /* 0x000fea0003800000 */
.L_x_6346:
[----:B------:R0:W-:Y:S02]  /*7350*/  ST.E.128 desc[UR54][R56.64], R12 ;  /* 0x0000000c38007985 */ /* 0x0001e4000c101d36 */
.L_x_6345:
[----:B------:R-:W-:Y:S05]  /*7360*/  BSYNC B1 ;  /* 0x0000000000017941 */ /* 0x000fea0003800000 */
.L_x_6344:
[----:B------:R-:W-:Y:S01]  /*7370*/  ISETP.NE.AND P3, PT, R30, RZ, PT ;  /* 0x000000ff1e00720c */ /* 0x000fe20003f65270 */
[----:B------:R-:W-:-:S12]  /*7380*/  BSSY B1, `(.L_x_6348) ;  /* 0x0000079000017945 */ /* 0x000fd80003800000 */
[----:B------:R-:W-:Y:S05]  /*7390*/  @!P3 BRA `(.L_x_6349) ;  /* 0x0000000400dcb947 */ /* 0x000fea0003800000 */
[----:B------:R-:W5:Y:S01]  /*73a0*/  LDL R11, [R1+0x20] ;  /* 0x00002000010b7983 */ /* 0x000f620000100800 */
[----:B0-----:R-:W-:Y:S01]  /*73b0*/  SHF.L.U32 R12, R229, 0x4, RZ ;  /* 0x00000004e50c7819 */ /* 0x001fe200000006ff */
[----:B------:R-:W-:Y:S03]  /*73c0*/  BSSY B2, `(.L_x_6350) ;  /* 0x0000073000027945 */ /* 0x000fe60003800000 */
[----:B------:R-:W-:-:S04]  /*73d0*/  IADD3 R52, P3, R12, R63, RZ ;  /* 0x0000003f0c347210 */ /* 0x000fc80007f7e0ff */
[----:B--2---:R-:W-:Y:S02]  /*73e0*/  LEA.HI.X.SX32 R53, R12, R119, 0x1, P3 ;  /* 0x000000770c357211 */ /* 0x004fe400018f0eff */
[----:B------:R0:W2:Y:S01]  /*73f0*/  LDS.128 R12, [R88+0x28a00] ;  /* 0x028a0000580c7984 */ /* 0x0000a20000000c00 */
[----:B-----5:R-:W-:-:S13]  /*7400*/  ISETP.GE.AND P3, PT, R11, R115, PT ;  /* 0x000000730b00720c */ /* 0x020fda0003f66270 */
[----:B0-2---:R-:W-:Y:S05]  /*7410*/  @P3 BRA `(.L_x_6351) ;  /* 0x0000000400b43947 */ /* 0x005fea0003800000 */
[----:B------:R-:W-:Y:S01]  /*7420*/  SHF.R.U32.HI R54, RZ, 0x8, R51 ;  /* 0x00000008ff367819 */ /* 0x000fe20000011633 */
[----:B------:R-:W-:Y:S01]  /*7430*/  IMAD.MOV.U32 R48, RZ, RZ, R14 ;  /* 0x000000ffff307224 */ /* 0x000fe200078e000e */
[----:B------:R-:W-:Y:S02]  /*7440*/  SHF.R.U32.HI R58, RZ, 0x8, R49 ;  /* 0x00000008ff3a7819 */ /* 0x000fe40000011631 */
[----:B------:R-:W-:Y:S02]  /*7450*/  SHF.R.U32.HI R57, RZ, 0x18, R51 ;  /* 0x00000018ff397819 */ /* 0x000fe40000011633 */
[----:B------:R-:W-:Y:S01]  /*7460*/  LOP3.LUT R50, R51, 0xff, RZ, 0xc0, !PT ;  /* 0x000000ff33327812 */ /* 0x000fe200078ec0ff */
[----:B------:R-:W-:Y:S01]  /*7470*/  IMAD.SHL.U32 R14, R58, 0x100, RZ ;  /* 0x000001003a0e7824 */ /* 0x000fe200078e00ff */
[----:B------:R-:W-:Y:S02]  /*7480*/  SHF.R.U32.HI R60, RZ, 0x18, R49 ;  /* 0x00000018ff3c7819 */ /* 0x000fe40000011631 */
[----:B------:R-:W-:-:S02]  /*7490*/  LOP3.LUT R11, R49, 0xff, RZ, 0xc0, !PT ;  /* 0x000000ff310b7812 */ /* 0x000fc400078ec0ff */
[----:B------:R-:W-:Y:S01]  /*74a0*/  SHF.R.U32.HI R56, RZ, 0x10, R49 ;  /* 0x00000010ff387819 */ /* 0x000fe20000011631 */
[----:B------:R-:W-:Y:S01]  /*74b0*/  IMAD.MOV.U32 R49, RZ, RZ, R15 ;  /* 0x000000ffff317224 */ /* 0x000fe200078e000f */
        /* <DEDUP_REMOVED lines=99> */
.L_x_6351:
[----:B------:R-:W-:Y:S05]  /*7af0*/  BSYNC B2 ;  /* 0x0000000000027941 */ /* 0x000fea0003800000 */
.L_x_6350:
[----:B------:R0:W-:Y:S02]  /*7b00*/  ST.E.128 desc[UR54][R52.64], R12 ;  /* 0x0000000c34007985 */ /* 0x0001e4000c101d36 */
.L_x_6349:
[----:B------:R-:W-:Y:S05]  /*7b10*/  BSYNC B1 ;  /* 0x0000000000017941 */ /* 0x000fea0003800000 */
.L_x_6348:
        /* <DEDUP_REMOVED lines=13> */
[----:B------:R-:W-:Y:S02]  /*7bf0*/  SHF.R.U32.HI R50, RZ, 0x8, R47 ;  /* 0x00000008ff327819 */ /* 0x000fe4000001162f */
[----:B------:R-:W-:Y:S02]  /*7c00*/  LOP3.LUT R46, R47, 0xff, RZ, 0xc0, !PT ;  /* 0x000000ff2f2e7812 */ /* 0x000fe400078ec0ff */
[--C-:B------:R-:W-:Y:S02]  /*7c10*/  SHF.R.U32.HI R51, RZ, 0x8, R45.reuse ;  /* 0x00000008ff337819 */ /* 0x100fe4000001162d */
[----:B------:R-:W-:Y:S02]  /*7c20*/  LOP3.LUT R11, R45, 0xff, RZ, 0xc0, !PT ;  /* 0x000000ff2d0b7812 */ /* 0x000fe400078ec0ff */
[----:B------:R-:W-:-:S02]  /*7c30*/  SHF.R.U32.HI R54, RZ, 0x18, R45 ;  /* 0x00000018ff367819 */ /* 0x000fc4000001162d */
[----:B------:R-:W-:Y:S02]  /*7c40*/  SHF.R.U32.HI R47, RZ, 0x18, R47 ;  /* 0x00000018ff2f7819 */ /* 0x000fe4000001162f */
[----:B------:R-:W-:Y:S01]  /*7c50*/  PRMT R14, R54, 0x654, R11 ;  /* 0x00000654360e7816 */ /* 0x000fe2000000000b */
[----:B------:R-:W-:Y:S01]  /*7c60*/  IMAD.SHL.U32 R11, R51, 0x100, RZ ;  /* 0x00000100330b7824 */ /* 0x000fe200078e00ff */
[----:B------:R-:W-:Y:S02]  /*7c70*/  PRMT R47, R47, 0x654, R46 ;  /* 0x000006542f2f7816 */ /* 0x000fe4000000002e */
[----:B------:R-:W-:Y:S02]  /*7c80*/  SHF.L.U32 R46, R50, 0x8, RZ ;  /* 0x00000008322e7819 */ /* 0x000fe400000006ff */
        /* <DEDUP_REMOVED lines=97> */
.L_x_6355:
[----:B------:R-:W-:Y:S05]  /*82a0*/  BSYNC B2 ;  /* 0x0000000000027941 */ /* 0x000fea0003800000 */
.L_x_6354:
[----:B--2---:R0:W-:Y:S02]  /*82b0*/  ST.E.128 desc[UR54][R48.64], R12 ;  /* 0x0000000c30007985 */ /* 0x0041e4000c101d36 */
.L_x_6353:
[----:B------:R-:W-:Y:S05]  /*82c0*/  BSYNC B1 ;  /* 0x0000000000017941 */ /* 0x000fea0003800000 */
.L_x_6352:
        /* <DEDUP_REMOVED lines=19> */
[----:B------:R-:W-:Y:S01]  /*8400*/  SHF.R.U32.HI R47, RZ, 0x10, R43 ;  /* 0x00000010ff2f7819 */ /* 0x000fe2000001162b */
[----:B------:R-:W-:Y:S01]  /*8410*/  IMAD.SHL.U32 R15, R46, 0x100, RZ ;  /* 0x000001002e0f7824 */ /* 0x000fe200078e00ff */
[----:B------:R-:W-:Y:S01]  /*8420*/  MOV R40, R14 ;  /* 0x0000000e00287202 */ /* 0x000fe20000000f00 */
[----:B------:R-:W-:Y:S01]  /*8430*/  IMAD.SHL.U32 R14, R50, 0x100, RZ ;  /* 0x00000100320e7824 */ /* 0x000fe200078e00ff */
[----:B------:R-:W-:Y:S01]  /*8440*/  PRMT R42, R49, 0x654, R42 ;  /* 0x00000654312a7816 */ /* 0x000fe2000000002a */
        /* <DEDUP_REMOVED lines=96> */
.L_x_6359:
[----:B------:R-:W-:Y:S05]  /*8a50*/  BSYNC B2 ;  /* 0x0000000000027941 */ /* 0x000fea0003800000 */
.L_x_6358:
[----:B--2---:R0:W-:Y:S02]  /*8a60*/  ST.E.128 desc[UR54][R44.64], R12 ;  /* 0x0000000c2c007985 */ /* 0x0041e4000c101d36 */
.L_x_6357:
[----:B------:R-:W-:Y:S05]  /*8a70*/  BSYNC B1 ;  /* 0x0000000000017941 */ /* 0x000fea0003800000 */
.L_x_6356:
[----:B------:R-:W-:-:S13]  /*8a80*/  ISETP.NE.AND P3, PT, R33, RZ, PT ;  /* 0x000000ff2100720c */ /* 0x000fda0003f65270 */
[----:B------:R-:W-:Y:S05]  /*8a90*/  @!P3 BRA `(.L_x_6339) ;  /* 0x0000007400e4b947 */ /* 0x000fea0003800000 */
[----:B0-----:R-:W2:Y:S04]  /*8aa0*/  LDL R12, [R1+0x4] ;  /* 0x00000400010c7983 */ /* 0x001ea80000100800 */
[----:B------:R-:W5:Y:S01]  /*8ab0*/  LDL R11, [R1+0x28] ;  /* 0x00002800010b7983 */ /* 0x000f620000100800 */
[----:B------:R-:W-:Y:S01]  /*8ac0*/  IADD3 R40, P3, R222, R63, RZ ;  /* 0x0000003fde287210 */ /* 0x000fe20007f7e0ff */
[----:B------:R-:W-:Y:S03]  /*8ad0*/  BSSY B1, `(.L_x_6360) ;  /* 0x0000070000017945 */ /* 0x000fe60003800000 */
[----:B--2---:R-:W-:Y:S02]  /*8ae0*/  IADD3.X R41, R119, R12, RZ, P3, !PT ;  /* 0x0000000c77297210 */ /* 0x004fe40001ffe4ff */
        /* <DEDUP_REMOVED lines=110> */
.L_x_6361:
[----:B------:R-:W-:Y:S05]  /*91d0*/  BSYNC B1 ;  /* 0x0000000000017941 */ /* 0x000fea0003800000 */
.L_x_6360:
[----:B--2---:R0:W-:Y:S01]  /*91e0*/  ST.E.128 desc[UR54][R40.64], R12 ;  /* 0x0000000c28007985 */ /* 0x0041e2000c101d36 */
[----:B------:R-:W-:Y:S05]  /*91f0*/  BRA `(.L_x_6339) ;  /* 0x00000070000c7947 */ /* 0x000fea0003800000 */
.L_x_6305:
        /* <DEDUP_REMOVED lines=59> */
.L_x_6363:
[----:B------:R-:W-:Y:S05]  /*95b0*/  BSYNC B1 ;  /* 0x0000000000017941 */ /* 0x000fea0003800000 */
.L_x_6362:
[----:B0-----:R-:W0:Y:S01]  /*95c0*/  S2R R84, SR_TID.X ;  /* 0x0000000000547919 */ /* 0x001e220000002100 */
[----:B------:R-:W-:Y:S01]  /*95d0*/  BSSY B1, `(.L_x_6364) ;  /* 0x0000029000017945 */ /* 0x000fe20003800000 */
[----:B-----5:R-:W-:Y:S02]  /*95e0*/  IMAD.MOV.U32 R151, RZ, RZ, R38 ;  /* 0x000000ffff977224 */ /* 0x020fe400078e0026 */
[----:B------:R-:W-:Y:S02]  /*95f0*/  IMAD.MOV.U32 R152, RZ, RZ, R36 ;  /* 0x000000ffff987224 */ /* 0x000fe400078e0024 */
[C---:B0-----:R-:W-:Y:S02]  /*9600*/  VIADD R85, R84.reuse, 0xffffff80 ;  /* 0xffffff8054557836 */ /* 0x041fe40000000000 */
[----:B------:R-:W-:-:S05]  /*9610*/  VIADD R84, R84, 0xffffff80 ;  /* 0xffffff8054547836 */ /* 0x000fca0000000000 */
[----:B------:R-:W-:-:S04]  /*9620*/  LEA.HI R84, R84, R85, RZ, 0x1 ;  /* 0x0000005554547211 */ /* 0x000fc800078f08ff */
[----:B------:R-:W-:-:S04]  /*9630*/  SHF.R.S32.HI R84, RZ, 0x1, R84 ;  /* 0x00000001ff547819 */ /* 0x000fc80000011454 */
[----:B------:R-:W-:-:S04]  /*9640*/  IADD3 R84, R84, 0x80, RZ ;  /* 0x0000008054547810 */ /* 0x000fc80007ffe0ff */
        /* <DEDUP_REMOVED lines=33> */
.L_x_6365:
[----:B------:R-:W-:Y:S05]  /*9860*/  BSYNC B1 ;  /* 0x0000000000017941 */ /* 0x000fea0003800000 */
.L_x_6364:
        /* <DEDUP_REMOVED lines=26> */
.L_x_6366:
[----:B------:R-:W2:Y:S01]  /*9a10*/  LDL R11, [R1+0x14] ;  /* 0x00001400010b7983 */ /* 0x000ea20000100800 */
[----:B------:R-:W-:Y:S01]  /*9a20*/  IMAD R93, R19, 0x8, R18 ;  /* 0x00000008135d7824 */ /* 0x000fe200078e0212 */
[----:B------:R-:W1:Y:S01]  /*9a30*/  LDC R134, c[0x0][0x2f4] ;  /* 0x0000bd00ff867b82 */ /* 0x000e620000000800 */
[----:B------:R-:W-:Y:S01]  /*9a40*/  BSSY B1, `(.L_x_6367) ;  /* 0x0000004000017945 */ /* 0x000fe20003800000 */
[----:B--2---:R-:W-:-:S04]  /*9a50*/  SHF.L.U32 R94, R11, 0x1f, RZ ;  /* 0x0000001f0b5e7819 */ /* 0x004fc800000006ff */
[----:B------:R-:W2:Y:S02]  /*9a60*/  SYNCS.PHASECHK.TRANS64.TRYWAIT P5, [R93+URZ+0x33490], R94 ;  /* 0x0334905e5d0075a7 */ /* 0x000ea400080a017f */
[----:B-12---:R-:W-:Y:S05]  /*9a70*/  @!P5 BRA `(.L_x_6368) ;  /* 0x0000028c0074d947 */ /* 0x006fea0003800000 */
.L_x_6660:
[----:B------:R-:W-:Y:S05]  /*9a80*/  BSYNC B1 ;  /* 0x0000000000017941 */ /* 0x000fea0003800000 */
.L_x_6367:
[----:B------:R-:W-:Y:S01]  /*9a90*/  UMOV UR4, 0xffffffff ;  /* 0xffffffff00047882 */ /* 0x000fe20000000000 */
[----:B------:R-:W-:Y:S02]  /*9aa0*/  IMAD.IADD R139, R134, 0x1, -R116 ;  /* 0x00000001868b7824 */ /* 0x000fe400078e0a74 */
[----:B------:R-:W-:Y:S05]  /*9ab0*/  BRA.DIV UR4, `(.L_x_6369) ;  /* 0x0000028e04787947 */ /* 0x000fea000b800000 */
[----:B------:R2:W3:Y:S04]  /*9ac0*/  SHFL.IDX PT, R154, R119, RZ, 0x1e1f ;  /* 0x001e1fff779a7589 */ /* 0x0004e800000e0000 */
[----:B------:R2:W4:Y:S02]  /*9ad0*/  SHFL.IDX PT, R156, R120, RZ, 0x1e1f ;  /* 0x001e1fff789c7589 */ /* 0x00052400000e0000 */
.L_x_6664:
        /* <DEDUP_REMOVED lines=25> */
[----:B------:R-:W-:-:S03]  /*9c70*/  IMAD R15, R19, 0x7800, R12 ;  /* 0x00007800130f7824 */ /* 0x000fc600078e020c */
[C---:B------:R-:W-:Y:S01]  /*9c80*/  IADD3 R13, R18.reuse, R13, RZ ;  /* 0x0000000d120d7210 */ /* 0x040fe20007ffe0ff */
[----:B------:R-:W-:-:S05]  /*9c90*/  IMAD.IADD R84, R18, 0x1, R15 ;  /* 0x0000000112547824 */ /* 0x000fca00078e020f */
[----:B------:R-:W0:Y:S04]  /*9ca0*/  LDS.128 R12, [R13+0x24200] ;  /* 0x024200000d0c7984 */ /* 0x000e280000000c00 */
[----:B------:R-:W2:Y:S01]  /*9cb0*/  LDS.128 R84, [R84+0x24200] ;  /* 0x0242000054547984 */ /* 0x000ea20000000c00 */
[----:B------:R-:W-:Y:S05]  /*9cc0*/  @P3 BRA `(.L_x_6375) ;  /* 0x0000000c00603947 */ /* 0x000fea0003800000 */
[--C-:B------:R-:W-:Y:S02]  /*9cd0*/  SHF.R.U32.HI R167, RZ, 0x8, R45.reuse ;  /* 0x00000008ffa77819 */ /* 0x100fe4000001162d */
[----:B------:R-:W-:Y:S02]  /*9ce0*/  LOP3.LUT R168, R45, 0xff, RZ, 0xc0, !PT ;  /* 0x000000ff2da87812 */ /* 0x000fe400078ec0ff */
[--C-:B------:R-:W-:Y:S01]  /*9cf0*/  SHF.R.U32.HI R175, RZ, 0x18, R45.reuse ;  /* 0x00000018ffaf7819 */ /* 0x100fe2000001162d */
[----:B------:R-:W-:Y:S01]  /*9d00*/  IMAD.SHL.U32 R167, R167, 0x100, RZ ;  /* 0x00000100a7a77824 */ /* 0x000fe200078e00ff */
[----:B------:R-:W-:Y:S01]  /*9d10*/  SHF.R.U32.HI R44, RZ, 0x10, R45 ;  /* 0x00000010ff2c7819 */ /* 0x000fe2000001162d */
[----:B0-----:R-:W-:Y:S01]  /*9d20*/  IMAD.MOV.U32 R45, RZ, RZ, R14 ;  /* 0x000000ffff2d7224 */ /* 0x001fe200078e000e */
[----:B------:R-:W-:Y:S02]  /*9d30*/  SHF.R.U32.HI R166, RZ, 0x8, R83 ;  /* 0x00000008ffa67819 */ /* 0x000fe40000011653 */
[----:B------:R-:W-:Y:S01]  /*9d40*/  SHF.R.U32.HI R82, RZ, 0x8, R47 ;  /* 0x00000008ff527819 */ /* 0x000fe2000001162f */
[----:B------:R-:W-:Y:S01]  /*9d50*/  IMAD.U32 R44, R44, 0x10000, RZ ;  /* 0x000100002c2c7824 */ /* 0x000fe200078e00ff */
[----:B------:R-:W-:Y:S01]  /*9d60*/  LOP3.LUT R171, R83, 0xff, RZ, 0xc0, !PT ;  /* 0x000000ff53ab7812 */ /* 0x000fe200078ec0ff */
[----:B------:R-:W-:Y:S01]  /*9d70*/  IMAD.SHL.U32 R166, R166, 0x100, RZ ;  /* 0x00000100a6a67824 */ /* 0x000fe200078e00ff */
[----:B------:R-:W-:Y:S01]  /*9d80*/  SHF.R.U32.HI R172, RZ, 0x18, R83 ;  /* 0x00000018ffac7819 */ /* 0x000fe20000011653 */
[----:B------:R-:W-:Y:S01]  /*9d90*/  IMAD.SHL.U32 R82, R82, 0x100, RZ ;  /* 0x0000010052527824 */ /* 0x000fe200078e00ff */
[----:B------:R-:W-:-:S02]  /*9da0*/  PRMT R168, R175, 0x654, R168 ;  /* 0x00000654afa87816 */ /* 0x000fc400000000a8 */
[----:B------:R-:W-:Y:S02]  /*9db0*/  LOP3.LUT R169, R47, 0xff, RZ, 0xc0, !PT ;  /* 0x000000ff2fa97812 */ /* 0x000fe400078ec0ff */
[--C-:B------:R-:W-:Y:S02]  /*9dc0*/  SHF.R.U32.HI R174, RZ, 0x18, R47.reuse ;  /* 0x00000018ffae7819 */ /* 0x100fe4000001162f */
[----:B------:R-:W-:Y:S02]  /*9dd0*/  SHF.R.U32.HI R80, RZ, 0x10, R47 ;  /* 0x00000010ff507819 */ /* 0x000fe4000001162f */
[----:B------:R-:W-:Y:S02]  /*9de0*/  LOP3.LUT R170, R81, 0xff, RZ, 0xc0, !PT ;  /* 0x000000ff51aa7812 */ /* 0x000fe400078ec0ff */
[----:B------:R-:W-:Y:S02]  /*9df0*/  SHF.R.U32.HI R173, RZ, 0x18, R81 ;  /* 0x00000018ffad7819 */ /* 0x000fe40000011651 */
[----:B------:R-:W-:-:S02]  /*9e00*/  SHF.R.U32.HI R47, RZ, 0x10, R83 ;  /* 0x00000010ff2f7819 */ /* 0x000fc40000011653 */
[--C-:B------:R-:W-:Y:S02]  /*9e10*/  SHF.R.U32.HI R46, RZ, 0x10, R81.reuse ;  /* 0x00000010ff2e7819 */ /* 0x100fe40000011651 */
[----:B------:R-:W-:Y:S01]  /*9e20*/  SHF.R.U32.HI R165, RZ, 0x8, R81 ;  /* 0x00000008ffa57819 */ /* 0x000fe20000011651 */
[----:B------:R-:W-:Y:S01]  /*9e30*/  IMAD.MOV.U32 R81, RZ, RZ, R12 ;  /* 0x000000ffff517224 */ /* 0x000fe200078e000c */
[----:B------:R-:W-:Y:S01]  /*9e40*/  PRMT R83, R172, 0x654, R171 ;  /* 0x00000654ac537816 */ /* 0x000fe200000000ab */
[----:B------:R-:W-:Y:S01]  /*9e50*/  IMAD.U32 R12, R80, 0x10000, RZ ;  /* 0x00010000500c7824 */ /* 0x000fe200078e00ff */
[----:B------:R-:W-:Y:S01]  /*9e60*/  LOP3.LUT R167, R168, 0xff00, R167, 0xf8, !PT ;  /* 0x0000ff00a8a77812 */ /* 0x000fe200078ef8a7 */
[----:B------:R-:W-:Y:S01]  /*9e70*/  IMAD.U32 R168, R47, 0x10000, RZ ;  /* 0x000100002fa87824 */ /* 0x000fe200078e00ff */
[----:B------:R-:W-:Y:S01]  /*9e80*/  PRMT R169, R174, 0x654, R169 ;  /* 0x00000654aea97816 */ /* 0x000fe200000000a9 */
[----:B------:R-:W-:Y:S01]  /*9e90*/  IMAD.U32 R46, R46, 0x10000, RZ ;  /* 0x000100002e2e7824 */ /* 0x000fe200078e00ff */
[----:B------:R-:W-:-:S02]  /*9ea0*/  PRMT R170, R173, 0x654, R170 ;  /* 0x00000654adaa7816 */ /* 0x000fc400000000aa */
[----:B------:R-:W-:Y:S02]  /*9eb0*/  LOP3.LUT R173, R83, 0xff00, R166, 0xf8, !PT ;  /* 0x0000ff0053ad7812 */ /* 0x000fe400078ef8a6 */
[----:B------:R-:W-:Y:S02]  /*9ec0*/  LOP3.LUT R44, R167, 0xff0000, R44, 0xf8, !PT ;  /* 0x00ff0000a72c7812 */ /* 0x000fe400078ef82c */
[----:B------:R-:W-:Y:S02]  /*9ed0*/  SHF.L.U32 R165, R165, 0x8, RZ ;  /* 0x00000008a5a57819 */ /* 0x000fe400000006ff */
[----:B------:R-:W-:Y:S02]  /*9ee0*/  LOP3.LUT R169, R169, 0xff00, R82, 0xf8, !PT ;  /* 0x0000ff00a9a97812 */ /* 0x000fe400078ef852 */
[----:B------:R-:W-:Y:S02]  /*9ef0*/  F2FP.F16.E4M3.UNPACK_B R167, R163.H1 ;  /* 0x000000a3ffa7723e */ /* 0x000fe400030006ff */
[----:B--2---:R-:W-:-:S02]  /*9f00*/  F2FP.F16.E4M3.UNPACK_B R83, R84.H1 ;  /* 0x00000054ff53723e */ /* 0x004fc400030006ff */
[----:B------:R-:W-:Y:S01]  /*9f10*/  F2FP.F16.E4M3.UNPACK_B R82, R81.H1 ;  /* 0x00000051ff52723e */ /* 0x000fe200030006ff */
        /* <DEDUP_REMOVED lines=23> */
[C---:B------:R-:W-:Y:S01]  /*a090*/  FMUL.FTZ R170, R82.reuse, R170 ;  /* 0x000000aa52aa7220 */ /* 0x040fe20000410000 */
        /* <DEDUP_REMOVED lines=37> */
[----:B------:R-:W-:Y:S01]  /*a2f0*/  F2FP.F16.E4M3.UNPACK_B R169, R161 ;  /* 0x000000a1ffa9723e */ /* 0x000fe200020006ff */
[C---:B------:R-:W-:Y:S01]  /*a300*/  FMUL.FTZ R175, R167.reuse, R173 ;  /* 0x000000ada7af7220 */ /* 0x040fe20000410000 */
[----:B------:R-:W-:Y:S01]  /*a310*/  FFMA.FTZ R161, R167, R170, R174 ;  /* 0x000000aaa7a17223 */ /* 0x000fe200000100ae */
[----:B------:R-:W-:Y:S01]  /*a320*/  F2FP.F16.E4M3.UNPACK_B R167, R86 ;  /* 0x00000056ffa7723e */ /* 0x000fe200020006ff */
[----:B------:R-:W-:Y:S02]  /*a330*/  HADD2.F32 R86, -RZ, R45.H0_H0 ;  /* 0x2000002dff567230 */ /* 0x000fe40000004100 */
[----:B------:R-:W-:Y:S01]  /*a340*/  FFMA.FTZ R168, R168, R170, -R175 ;  /* 0x000000aaa8a87223 */ /* 0x000fe200000108af */
[--C-:B------:R-:W-:Y:S01]  /*a350*/  HADD2.F32 R172, -RZ, R169.reuse.H0_H0 ;  /* 0x200000a9ffac7230 */ /* 0x100fe20000004100 */
[----:B------:R-:W-:Y:S01]  /*a360*/  F2FP.F16.E4M3.UNPACK_B R170, R162 ;  /* 0x000000a2ffaa723e */ /* 0x000fe200020006ff */
[----:B------:R-:W-:Y:S01]  /*a370*/  HADD2.F32 R173, -RZ, R169.H1_H1 ;  /* 0x300000a9ffad7230 */ /* 0x000fe20000004100 */
[----:B------:R-:W-:Y:S01]  /*a380*/  F2FP.SATFINITE.E4M3.F32.PACK_AB_MERGE_C R47, R164, R83, R80 ;  /* 0x00000053a42f723e */ /* 0x000fe20004807050 */
[--C-:B------:R-:W-:Y:S01]  /*a390*/  HADD2.F32 R169, -RZ, R167.reuse.H0_H0 ;  /* 0x200000a7ffa97230 */ /* 0x100fe20000004100 */
[----:B------:R-:W-:Y:S01]  /*a3a0*/  F2FP.SATFINITE.E4M3.F32.PACK_AB_MERGE_C R84, R163, R84, R81 ;  /* 0x00000054a354723e */ /* 0x000fe20004807051 */
[----:B------:R-:W-:Y:S01]  /*a3b0*/  HADD2.F32 R167, -RZ, R167.H1_H1 ;  /* 0x300000a7ffa77230 */ /* 0x000fe20000004100 */
[----:B------:R-:W-:Y:S01]  /*a3c0*/  F2FP.F16.E4M3.UNPACK_B R82, R85 ;  /* 0x00000055ff52723e */ /* 0x000fe200020006ff */
[----:B------:R-:W-:-:S02]  /*a3d0*/  HADD2.F32 R162, -RZ, R45.H1_H1 ;  /* 0x3000002dffa27230 */ /* 0x000fc40000004100 */
[-C--:B------:R-:W-:Y:S01]  /*a3e0*/  FMUL.FTZ R45, R169, R172.reuse ;  /* 0x000000aca92d7220 */ /* 0x080fe20000410000 */
[--C-:B------:R-:W-:Y:S02]  /*a3f0*/  HADD2.F32 R171, -RZ, R170.reuse.H0_H0 ;  /* 0x200000aaffab7230 */ /* 0x100fe40000004100 */
[-C--:B------:R-:W-:Y:S01]  /*a400*/  FMUL.FTZ R175, R167, R173.reuse ;  /* 0x000000ada7af7220 */ /* 0x080fe20000410000 */
[----:B------:R-:W-:Y:S02]  /*a410*/  HADD2.F32 R170, -RZ, R170.H1_H1 ;  /* 0x300000aaffaa7230 */ /* 0x000fe40000004100 */
[----:B------:R-:W-:Y:S01]  /*a420*/  FMUL.FTZ R172, R86, R172 ;  /* 0x000000ac56ac7220 */ /* 0x000fe20000410000 */
[----:B------:R-:W-:Y:S01]  /*a430*/  FMUL.FTZ R174, R162, R173 ;  /* 0x000000ada2ae7220 */ /* 0x000fe20000410000 */
[----:B------:R-:W-:Y:S01]  /*a440*/  F2FP.F16.E4M3.UNPACK_B R83, R46 ;  /* 0x0000002eff53723e */ /* 0x000fe200020006ff */
[----:B------:R-:W-:Y:S01]  /*a450*/  FFMA.FTZ R45, R86, R171, -R45 ;  /* 0x000000ab562d7223 */ /* 0x000fe2000001082d */
[----:B------:R-:W-:Y:S01]  /*a460*/  F2FP.F16.E4M3.UNPACK_B R81, R13 ;  /* 0x0000000dff51723e */ /* 0x000fe200020006ff */
[-C--:B------:R-:W-:Y:S01]  /*a470*/  FFMA.FTZ R162, R162, R170.reuse, -R175 ;  /* 0x000000aaa2a27223 */ /* 0x080fe200000108af */
[----:B------:R-:W-:Y:S01]  /*a480*/  FFMA.FTZ R86, R169, R171, R172 ;  /* 0x000000aba9567223 */ /* 0x000fe200000100ac */
[----:B------:R-:W-:Y:S01]  /*a490*/  FFMA.FTZ R167, R167, R170, R174 ;  /* 0x000000aaa7a77223 */ /* 0x000fe200000100ae */
[----:B------:R-:W-:Y:S01]  /*a4a0*/  F2FP.SATFINITE.E4M3.F32.PACK_AB_MERGE_C R168, R168, R165, RZ ;  /* 0x000000a5a8a8723e */ /* 0x000fe200048070ff */
[----:B------:R-:W-:Y:S01]  /*a4b0*/  HADD2.F32 R165, -RZ, R83.H0_H0 ;  /* 0x20000053ffa57230 */ /* 0x000fe20000004100 */
[----:B------:R-:W-:Y:S01]  /*a4c0*/  F2FP.SATFINITE.E4M3.F32.PACK_AB_MERGE_C R166, R161, R166, RZ ;  /* 0x000000a6a1a6723e */ /* 0x000fe200048070ff */
[--C-:B------:R-:W-:Y:S01]  /*a4d0*/  HADD2.F32 R161, -RZ, R82.reuse.H0_H0 ;  /* 0x20000052ffa17230 */ /* 0x100fe20000004100 */
[----:B------:R-:W-:Y:S01]  /*a4e0*/  F2FP.F16.E4M3.UNPACK_B R163, R44 ;  /* 0x0000002cffa3723e */ /* 0x000fe200020006ff */
[----:B------:R-:W-:Y:S01]  /*a4f0*/  HADD2.F32 R80, -RZ, R81.H0_H0 ;  /* 0x20000051ff507230 */ /* 0x000fe20000004100 */
[----:B------:R-:W-:Y:S01]  /*a500*/  F2FP.SATFINITE.E4M3.F32.PACK_AB_MERGE_C R45, R162, R45, R168 ;  /* 0x0000002da22d723e */ /* 0x000fe200048070a8 */
[----:B------:R-:W-:Y:S01]  /*a510*/  HADD2.F32 R162, -RZ, R82.H1_H1 ;  /* 0x30000052ffa27230 */ /* 0x000fe20000004100 */
[----:B------:R-:W-:Y:S01]  /*a520*/  F2FP.SATFINITE.E4M3.F32.PACK_AB_MERGE_C R86, R167, R86, R166 ;  /* 0x00000056a756723e */ /* 0x000fe200048070a6 */
[----:B------:R-:W-:-:S02]  /*a530*/  HADD2.F32 R164, -RZ, R163.H0_H0 ;  /* 0x200000a3ffa47230 */ /* 0x000fc40000004100 */
[CC--:B------:R-:W-:Y:S01]  /*a540*/  FMUL.FTZ R167, R161.reuse, R165.reuse ;  /* 0x000000a5a1a77220 */ /* 0x0c0fe20000410000 */
[C---:B------:R-:W-:Y:S01]  /*a550*/  FMUL.FTZ R82, R80.reuse, R165 ;  /* 0x000000a550527220 */ /* 0x040fe20000410000 */
[----:B------:R-:W-:Y:S01]  /*a560*/  HADD2.F32 R165, -RZ, R83.H1_H1 ;  /* 0x30000053ffa57230 */ /* 0x000fe20000004100 */
[----:B------:R-:W-:Y:S01]  /*a570*/  F2FP.F16.E4M3.UNPACK_B R44, R44.H1 ;  /* 0x0000002cff2c723e */ /* 0x000fe200030006ff */
[----:B------:R-:W-:Y:S02]  /*a580*/  HADD2.F32 R83, -RZ, R81.H1_H1 ;  /* 0x30000051ff537230 */ /* 0x000fe40000004100 */
[-C--:B------:R-:W-:Y:S01]  /*a590*/  FFMA.FTZ R80, R80, R164.reuse, -R167 ;  /* 0x000000a450507223 */ /* 0x080fe200000108a7 */
[----:B------:R-:W-:Y:S01]  /*a5a0*/  FFMA.FTZ R81, R161, R164, R82 ;  /* 0x000000a4a1517223 */ /* 0x000fe20000010052 */
[----:B------:R-:W-:Y:S02]  /*a5b0*/  HADD2.F32 R163, -RZ, R163.H1_H1 ;  /* 0x300000a3ffa37230 */ /* 0x000fe40000004100 */
[C---:B------:R-:W-:Y:S01]  /*a5c0*/  FMUL.FTZ R164, R162.reuse, R165 ;  /* 0x000000a5a2a47220 */ /* 0x040fe20000410000 */
[----:B------:R-:W-:Y:S01]  /*a5d0*/  F2FP.F16.E4M3.UNPACK_B R82, R13.H1 ;  /* 0x0000000dff52723e */ /* 0x000fe200030006ff */
[C---:B------:R-:W-:Y:S01]  /*a5e0*/  FMUL.FTZ R165, R83.reuse, R165 ;  /* 0x000000a553a57220 */ /* 0x040fe20000410000 */
[----:B------:R-:W-:Y:S01]  /*a5f0*/  F2FP.F16.E4M3.UNPACK_B R161, R85.H1 ;  /* 0x00000055ffa1723e */ /* 0x000fe200030006ff */
[-C--:B------:R-:W-:Y:S01]  /*a600*/  FFMA.FTZ R13, R83, R163.reuse, -R164 ;  /* 0x000000a3530d7223 */ /* 0x080fe200000108a4 */
[----:B------:R-:W-:Y:S01]  /*a610*/  F2FP.F16.E4M3.UNPACK_B R164, R46.H1 ;  /* 0x0000002effa4723e */ /* 0x000fe200030006ff */
[----:B------:R-:W-:Y:S01]  /*a620*/  FFMA.FTZ R46, R162, R163, R165 ;  /* 0x000000a3a22e7223 */ /* 0x000fe200000100a5 */
[----:B------:R-:W-:Y:S01]  /*a630*/  HADD2.F32 R85, -RZ, R82.H1_H1 ;  /* 0x30000052ff557230 */ /* 0x000fe20000004100 */
[----:B------:R-:W-:Y:S01]  /*a640*/  F2FP.F16.E4M3.UNPACK_B R171, R14.H1 ;  /* 0x0000000effab723e */ /* 0x000fe200030006ff */
[----:B------:R-:W-:Y:S01]  /*a650*/  HADD2.F32 R162, -RZ, R161.H0_H0 ;  /* 0x200000a1ffa27230 */ /* 0x000fe20000004100 */
[----:B------:R-:W-:Y:S01]  /*a660*/  F2FP.F16.E4M3.UNPACK_B R167, R12 ;  /* 0x0000000cffa7723e */ /* 0x000fe200020006ff */
[----:B------:R-:W-:-:S02]  /*a670*/  HADD2.F32 R165, -RZ, R164.H0_H0 ;  /* 0x200000a4ffa57230 */ /* 0x000fc40000004100 */
[----:B------:R-:W-:Y:S01]  /*a680*/  HADD2.F32 R163, -RZ, R161.H1_H1 ;  /* 0x300000a1ffa37230 */ /* 0x000fe20000004100 */
[----:B------:R-:W-:Y:S01]  /*a690*/  F2FP.F16.E4M3.UNPACK_B R161, R87 ;  /* 0x00000057ffa1723e */ /* 0x000fe200020006ff */
[----:B------:R-:W-:Y:S02]  /*a6a0*/  HADD2.F32 R166, -RZ, R164.H1_H1 ;  /* 0x300000a4ffa67230 */ /* 0x000fe40000004100 */
[----:B------:R-:W-:Y:S01]  /*a6b0*/  FMUL.FTZ R168, R162, R165 ;  /* 0x000000a5a2a87220 */ /* 0x000fe20000410000 */
[----:B------:R-:W-:Y:S02]  /*a6c0*/  HADD2.F32 R83, -RZ, R82.H0_H0 ;  /* 0x20000052ff537230 */ /* 0x000fe40000004100 */
[--C-:B------:R-:W-:Y:S02]  /*a6d0*/  HADD2.F32 R82, -RZ, R44.reuse.H0_H0 ;  /* 0x2000002cff527230 */ /* 0x100fe40000004100 */
[----:B------:R-:W-:Y:S01]  /*a6e0*/  FMUL.FTZ R170, R163, R166 ;  /* 0x000000a6a3aa7220 */ /* 0x000fe20000410000 */
[----:B------:R-:W-:-:S02]  /*a6f0*/  HADD2.F32 R164, -RZ, R44.H1_H1 ;  /* 0x3000002cffa47230 */ /* 0x000fc40000004100 */
[----:B------:R-:W-:Y:S01]  /*a700*/  FMUL.FTZ R166, R85, R166 ;  /* 0x000000a655a67220 */ /* 0x000fe20000410000 */
[C---:B------:R-:W-:Y:S01]  /*a710*/  FMUL.FTZ R165, R83.reuse, R165 ;  /* 0x000000a553a57220 */ /* 0x040fe20000410000 */
[----:B------:R-:W-:Y:S01]  /*a720*/  FFMA.FTZ R44, R83, R82, -R168 ;  /* 0x00000052532c7223 */ /* 0x000fe200000108a8 */
[----:B------:R-:W-:Y:S01]  /*a730*/  F2FP.F16.E4M3.UNPACK_B R168, R12.H1 ;  /* 0x0000000cffa8723e */ /* 0x000fe200030006ff */
[-C--:B------:R-:W-:Y:S01]  /*a740*/  FFMA.FTZ R83, R85, R164.reuse, -R170 ;  /* 0x000000a455537223 */ /* 0x080fe200000108aa */
[----:B------:R-:W-:Y:S01]  /*a750*/  FFMA.FTZ R85, R163, R164, R166 ;  /* 0x000000a4a3557223 */ /* 0x000fe200000100a6 */
[----:B------:R-:W-:Y:S01]  /*a760*/  F2FP.F16.E4M3.UNPACK_B R163, R15.H1 ;  /* 0x0000000fffa3723e */ /* 0x000fe200030006ff */
[----:B------:R-:W-:Y:S01]  /*a770*/  FFMA.FTZ R82, R162, R82, R165 ;  /* 0x00000052a2527223 */ /* 0x000fe200000100a5 */
[----:B------:R-:W-:Y:S01]  /*a780*/  F2FP.F16.E4M3.UNPACK_B R170, R14 ;  /* 0x0000000effaa723e */ /* 0x000fe200020006ff */
[----:B------:R-:W-:Y:S01]  /*a790*/  HADD2.F32 R172, -RZ, R171.H0_H0 ;  /* 0x200000abffac7230 */ /* 0x000fe20000004100 */
[----:B------:R-:W-:Y:S01]  /*a7a0*/  F2FP.F16.E4M3.UNPACK_B R164, R87.H1 ;  /* 0x00000057ffa4723e */ /* 0x000fe200030006ff */
[----:B------:R-:W-:Y:S01]  /*a7b0*/  HADD2.F32 R87, -RZ, R163.H0_H0 ;  /* 0x200000a3ff577230 */ /* 0x000fe20000004100 */
[----:B------:R-:W-:Y:S01]  /*a7c0*/  F2FP.F16.E4M3.UNPACK_B R162, R15 ;  /* 0x0000000fffa2723e */ /* 0x000fe200020006ff */
[----:B------:R-:W-:Y:S01]  /*a7d0*/  HADD2.F32 R165, -RZ, R161.H0_H0 ;  /* 0x200000a1ffa57230 */ /* 0x000fe20000004100 */
[----:B------:R-:W-:Y:S01]  /*a7e0*/  F2FP.SATFINITE.E4M3.F32.PACK_AB_MERGE_C R44, R83, R44, RZ ;  /* 0x0000002c532c723e */ /* 0x000fe200048070ff */
[----:B------:R-:W-:-:S02]  /*a7f0*/  HADD2.F32 R12, -RZ, R170.H0_H0 ;  /* 0x200000aaff0c7230 */ /* 0x000fc40000004100 */
[----:B------:R-:W-:Y:S01]  /*a800*/  FMUL.FTZ R173, R87, R172 ;  /* 0x000000ac57ad7220 */ /* 0x000fe20000410000 */
[----:B------:R-:W-:Y:S01]  /*a810*/  HADD2.F32 R166, -RZ, R164.H0_H0 ;  /* 0x200000a4ffa67230 */ /* 0x000fe20000004100 */
[----:B------:R-:W-:Y:S01]  /*a820*/  F2FP.SATFINITE.E4M3.F32.PACK_AB_MERGE_C R82, R85, R82, RZ ;  /* 0x000000525552723e */ /* 0x000fe200048070ff */
[----:B------:R-:W-:Y:S02]  /*a830*/  HADD2.F32 R169, -RZ, R168.H0_H0 ;  /* 0x200000a8ffa97230 */ /* 0x000fe40000004100 */
[----:B------:R-:W-:Y:S01]  /*a840*/  FMUL.FTZ R174, R165, R12 ;  /* 0x0000000ca5ae7220 */ /* 0x000fe20000410000 */
[----:B------:R-:W-:Y:S02]  /*a850*/  HADD2.F32 R164, -RZ, R164.H1_H1 ;  /* 0x300000a4ffa47230 */ /* 0x000fe40000004100 */
[C---:B------:R-:W-:Y:S01]  /*a860*/  FMUL.FTZ R178, R166.reuse, R172 ;  /* 0x000000aca6b27220 */ /* 0x040fe20000410000 */
[----:B------:R-:W-:Y:S02]  /*a870*/  HADD2.F32 R171, -RZ, R171.H1_H1 ;  /* 0x300000abffab7230 */ /* 0x000fe40000004100 */
[----:B------:R-:W-:Y:S01]  /*a880*/  FFMA.FTZ R173, R166, R169, R173 ;  /* 0x000000a9a6ad7223 */ /* 0x000fe200000100ad */
[----:B------:R-:W-:Y:S01]  /*a890*/  HADD2.F32 R15, -RZ, R162.H0_H0 ;  /* 0x200000a2ff0f7230 */ /* 0x000fe20000004100 */
[----:B------:R-:W-:Y:S01]  /*a8a0*/  F2FP.SATFINITE.E4M3.F32.PACK_AB_MERGE_C R13, R13, R80, R44 ;  /* 0x000000500d0d723e */ /* 0x000fe2000480702c */
[----:B------:R-:W-:-:S02]  /*a8b0*/  HADD2.F32 R163, -RZ, R163.H1_H1 ;  /* 0x300000a3ffa37230 */ /* 0x000fc40000004100 */
[-C--:B------:R-:W-:Y:S01]  /*a8c0*/  FMUL.FTZ R166, R164, R171.reuse ;  /* 0x000000aba4a67220 */ /* 0x080fe20000410000 */
[----:B------:R-:W-:Y:S02]  /*a8d0*/  HADD2.F32 R14, -RZ, R167.H0_H0 ;  /* 0x200000a7ff0e7230 */ /* 0x000fe40000004100 */
[----:B------:R-:W-:Y:S01]  /*a8e0*/  FMUL.FTZ R176, R15, R12 ;  /* 0x0000000c0fb07220 */ /* 0x000fe20000410000 */
[----:B------:R-:W-:Y:S02]  /*a8f0*/  HADD2.F32 R161, -RZ, R161.H1_H1 ;  /* 0x300000a1ffa17230 */ /* 0x000fe40000004100 */
[----:B------:R-:W-:Y:S01]  /*a900*/  FMUL.FTZ R171, R163, R171 ;  /* 0x000000aba3ab7220 */ /* 0x000fe20000410000 */
[----:B------:R-:W-:Y:S02]  /*a910*/  HADD2.F32 R170, -RZ, R170.H1_H1 ;  /* 0x300000aaffaa7230 */ /* 0x000fe40000004100 */
[----:B------:R-:W-:Y:S01]  /*a920*/  FFMA.FTZ R12, R15, R14, -R174 ;  /* 0x0000000e0f0c7223 */ /* 0x000fe200000108ae */
[----:B------:R-:W-:-:S02]  /*a930*/  HADD2.F32 R168, -RZ, R168.H1_H1 ;  /* 0x300000a8ffa87230 */ /* 0x000fc40000004100 */
[----:B------:R-:W-:Y:S01]  /*a940*/  FFMA.FTZ R15, R87, R169, -R178 ;  /* 0x000000a9570f7223 */ /* 0x000fe200000108b2 */
[----:B------:R-:W-:Y:S02]  /*a950*/  HADD2.F32 R162, -RZ, R162.H1_H1 ;  /* 0x300000a2ffa27230 */ /* 0x000fe40000004100 */
[----:B------:R-:W-:Y:S01]  /*a960*/  FMUL.FTZ R87, R161, R170 ;  /* 0x000000aaa1577220 */ /* 0x000fe20000410000 */
[----:B------:R-:W-:Y:S02]  /*a970*/  HADD2.F32 R167, -RZ, R167.H1_H1 ;  /* 0x300000a7ffa77230 */ /* 0x000fe40000004100 */
[-C--:B------:R-:W-:Y:S01]  /*a980*/  FFMA.FTZ R166, R163, R168.reuse, -R166 ;  /* 0x000000a8a3a67223 */ /* 0x080fe200000108a6 */
[----:B------:R-:W-:Y:S01]  /*a990*/  FFMA.FTZ R164, R164, R168, R171 ;  /* 0x000000a8a4a47223 */ /* 0x000fe200000100ab */
[C---:B------:R-:W-:Y:S01]  /*a9a0*/  FMUL.FTZ R170, R162.reuse, R170 ;  /* 0x000000aaa2aa7220 */ /* 0x040fe20000410000 */
[----:B------:R-:W-:Y:S01]  /*a9b0*/  FFMA.FTZ R14, R165, R14, R176 ;  /* 0x0000000ea50e7223 */ /* 0x000fe200000100b0 */
[----:B------:R-:W-:Y:S01]  /*a9c0*/  FFMA.FTZ R87, R162, R167, -R87 ;  /* 0x000000a7a2577223 */ /* 0x000fe20000010857 */
[----:B------:R-:W-:Y:S01]  /*a9d0*/  F2FP.SATFINITE.E4M3.F32.PACK_AB_MERGE_C R15, R166, R15, RZ ;  /* 0x0000000fa60f723e */ /* 0x000fe200048070ff */
[----:B------:R-:W-:Y:S01]  /*a9e0*/  FFMA.FTZ R161, R161, R167, R170 ;  /* 0x000000a7a1a17223 */ /* 0x000fe200000100aa */
[----:B------:R-:W-:-:S02]  /*a9f0*/  F2FP.SATFINITE.E4M3.F32.PACK_AB_MERGE_C R164, R164, R173, RZ ;  /* 0x000000ada4a4723e */ /* 0x000fc400048070ff */
[----:B------:R-:W-:Y:S02]  /*aa00*/  F2FP.SATFINITE.E4M3.F32.PACK_AB_MERGE_C R15, R87, R12, R15 ;  /* 0x0000000c570f723e */ /* 0x000fe4000480700f */
[----:B------:R-:W-:Y:S01]  /*aa10*/  F2FP.SATFINITE.E4M3.F32.PACK_AB_MERGE_C R87, R161, R14, R164 ;  /* 0x0000000ea157723e */ /* 0x000fe200048070a4 */
[----:B------:R-:W-:Y:S01]  /*aa20*/  IMAD.MOV.U32 R14, RZ, RZ, R45 ;  /* 0x000000ffff0e7224 */ /* 0x000fe200078e002d */
[----:B------:R-:W-:Y:S02]  /*aa30*/  F2FP.SATFINITE.E4M3.F32.PACK_AB_MERGE_C R85, R46, R81, R82 ;  /* 0x000000512e55723e */ /* 0x000fe40004807052 */
[----:B------:R-:W-:-:S07]  /*aa40*/  MOV R12, R47 ;  /* 0x0000002f000c7202 */ /* 0x000fce0000000f00 */
.L_x_6375:
[----:B------:R-:W-:Y:S05]  /*aa50*/  BSYNC B3 ;  /* 0x0000000000037941 */ /* 0x000fea0003800000 */
.L_x_6374:
[----:B------:R-:W-:Y:S01]  /*aa60*/  ISETP.GE.AND P3, PT, R11, R134, PT ;  /* 0x000000860b00720c */ /* 0x000fe20003f66270 */
[----:B0-----:R0:W-:-:S12]  /*aa70*/  ST.E.128 desc[UR54][R126.64], R12 ;  /* 0x0000000c7e007985 */ /* 0x0011d8000c101d36 */
[----:B------:R-:W-:-:S04]  /*aa80*/  @!P3 IADD3 R44, P5, R156, R11, RZ ;  /* 0x0000000b9c2cb210 */ /* 0x000fc80007fbe0ff */
[----:B------:R-:W-:-:S05]  /*aa90*/  @!P3 LEA.HI.X.SX32 R45, R11, R154, 0x1, P5 ;  /* 0x0000009a0b2db211 */ /* 0x000fca00028f0eff */
[----:B--2---:R0:W-:Y:S04]  /*aaa0*/  @!P3 ST.E.128 desc[UR54][R44.64], R84 ;  /* 0x000000542c00b985 */ /* 0x0041e8000c101d36 */
.L_x_6373:
[----:B------:R-:W-:Y:S05]  /*aab0*/  BSYNC B2 ;  /* 0x0000000000027941 */ /* 0x000fea0003800000 */
.L_x_6372:
        /* <DEDUP_REMOVED lines=24> */
[----:B------:R-:W-:-:S03]  /*ac40*/  IMAD.IADD R13, R18, 0x1, R13 ;  /* 0x00000001120d7824 */ /* 0x000fc600078e020d */
[----:B------:R-:W-:-:S03]  /*ac50*/  IADD3 R44, R18, R15, RZ ;  /* 0x0000000f122c7210 */ /* 0x000fc60007ffe0ff */
[----:B------:R-:W0:Y:S04]  /*ac60*/  LDS.128 R12, [R13+0x24200] ;  /* 0x024200000d0c7984 */ /* 0x000e280000000c00 */
[----:B------:R-:W2:Y:S01]  /*ac70*/  LDS.128 R44, [R44+0x24200] ;  /* 0x024200002c2c7984 */ /* 0x000ea20000000c00 */
[----:B------:R-:W-:Y:S05]  /*ac80*/  @P3 BRA `(.L_x_6379) ;  /* 0x0000000c00643947 */ /* 0x000fea0003800000 */
[--C-:B------:R-:W-:Y:S01]  /*ac90*/  SHF.R.U32.HI R163, RZ, 0x8, R41.reuse ;  /* 0x00000008ffa37819 */ /* 0x100fe20000011629 */
[----:B0-----:R-:W-:Y:S01]  /*aca0*/  IMAD.MOV.U32 R42, RZ, RZ, R14 ;  /* 0x000000ffff2a7224 */ /* 0x001fe200078e000e */
[----:B------:R-:W-:Y:S01]  /*acb0*/  SHF.R.U32.HI R165, RZ, 0x18, R41 ;  /* 0x00000018ffa57819 */ /* 0x000fe20000011629 */
[----:B------:R-:W-:Y:S01]  /*acc0*/  IMAD.MOV.U32 R52, RZ, RZ, R12 ;  /* 0x000000ffff347224 */ /* 0x000fe200078e000c */
[----:B------:R-:W-:Y:S02]  /*acd0*/  LOP3.LUT R40, R41, 0xff, RZ, 0xc0, !PT ;  /* 0x000000ff29287812 */ /* 0x000fe400078ec0ff */
[--C-:B------:R-:W-:Y:S02]  /*ace0*/  SHF.R.U32.HI R161, RZ, 0x18, R43.reuse ;  /* 0x00000018ffa17819 */ /* 0x100fe4000001162b */
[----:B------:R-:W-:Y:S02]  /*acf0*/  LOP3.LUT R54, R43, 0xff, RZ, 0xc0, !PT ;  /* 0x000000ff2b367812 */ /* 0x000fe400078ec0ff */
[----:B------:R-:W-:-:S02]  /*ad00*/  SHF.R.U32.HI R86, RZ, 0x8, R43 ;  /* 0x00000008ff567819 */ /* 0x000fc4000001162b */
[----:B------:R-:W-:Y:S02]  /*ad10*/  SHF.R.U32.HI R126, RZ, 0x10, R43 ;  /* 0x00000010ff7e7819 */ /* 0x000fe4000001162b */
[--C-:B------:R-:W-:Y:S02]  /*ad20*/  SHF.R.U32.HI R84, RZ, 0x18, R55.reuse ;  /* 0x00000018ff547819 */ /* 0x100fe40000011637 */
[----:B------:R-:W-:Y:S02]  /*ad30*/  LOP3.LUT R83, R55, 0xff, RZ, 0xc0, !PT ;  /* 0x000000ff37537812 */ /* 0x000fe400078ec0ff */
[--C-:B------:R-:W-:Y:S02]  /*ad40*/  SHF.R.U32.HI R87, RZ, 0x8, R55.reuse ;  /* 0x00000008ff577819 */ /* 0x100fe40000011637 */
[----:B------:R-:W-:Y:S01]  /*ad50*/  SHF.R.U32.HI R43, RZ, 0x10, R55 ;  /* 0x00000010ff2b7819 */ /* 0x000fe20000011637 */
[----:B------:R-:W-:Y:S01]  /*ad60*/  IMAD.SHL.U32 R55, R163, 0x100, RZ ;  /* 0x00000100a3377824 */ /* 0x000fe200078e00ff */
[----:B------:R-:W-:Y:S01]  /*ad70*/  SHF.R.U32.HI R162, RZ, 0x10, R41 ;  /* 0x00000010ffa27819 */ /* 0x000fe20000011629 */
[----:B------:R-:W-:Y:S01]  /*ad80*/  IMAD.SHL.U32 R87, R87, 0x100, RZ ;  /* 0x0000010057577824 */ /* 0x000fe200078e00ff */
[----:B------:R-:W-:-:S02]  /*ad90*/  PRMT R40, R165, 0x654, R40 ;  /* 0x00000654a5287816 */ /* 0x000fc40000000028 */
[--C-:B------:R-:W-:Y:S02]  /*ada0*/  SHF.R.U32.HI R127, RZ, 0x18, R53.reuse ;  /* 0x00000018ff7f7819 */ /* 0x100fe40000011635 */
[----:B------:R-:W-:Y:S02]  /*adb0*/  LOP3.LUT R82, R53, 0xff, RZ, 0xc0, !PT ;  /* 0x000000ff35527812 */ /* 0x000fe400078ec0ff */
[----:B------:R-:W-:Y:S02]  /*adc0*/  SHF.R.U32.HI R85, RZ, 0x8, R53 ;  /* 0x00000008ff557819 */ /* 0x000fe40000011635 */
[----:B------:R-:W-:Y:S01]  /*add0*/  LOP3.LUT R40, R40, 0xff00, R55, 0xf8, !PT ;  /* 0x0000ff0028287812 */ /* 0x000fe200078ef837 */
[----:B------:R-:W-:Y:S01]  /*ade0*/  IMAD.U32 R55, R162, 0x10000, RZ ;  /* 0x00010000a2377824 */ /* 0x000fe200078e00ff */
[----:B------:R-:W-:Y:S01]  /*adf0*/  SHF.R.U32.HI R41, RZ, 0x10, R53 ;  /* 0x00000010ff297819 */ /* 0x000fe20000011635 */
[----:B--2---:R-:W-:Y:S01]  /*ae00*/  IMAD.MOV.U32 R53, RZ, RZ, R44 ;  /* 0x000000ffff357224 */ /* 0x004fe200078e002c */
[----:B------:R-:W-:Y:S01]  /*ae10*/  PRMT R14, R84, 0x654, R83 ;  /* 0x00000654540e7816 */ /* 0x000fe20000000053 */
[----:B------:R-:W-:Y:S01]  /*ae20*/  IMAD.SHL.U32 R83, R86, 0x100, RZ ;  /* 0x0000010056537824 */ /* 0x000fe200078e00ff */
[----:B------:R-:W-:Y:S01]  /*ae30*/  PRMT R82, R127, 0x654, R82 ;  /* 0x000006547f527816 */ /* 0x000fe20000000052 */
[----:B------:R-:W-:Y:S01]  /*ae40*/  IMAD.U32 R41, R41, 0x10000, RZ ;  /* 0x0001000029297824 */ /* 0x000fe200078e00ff */
[----:B------:R-:W-:-:S02]  /*ae50*/  SHF.L.U32 R85, R85, 0x8, RZ ;  /* 0x0000000855557819 */ /* 0x000fc400000006ff */
[----:B------:R-:W-:Y:S02]  /*ae60*/  PRMT R54, R161, 0x654, R54 ;  /* 0x00000654a1367816 */ /* 0x000fe40000000036 */
[----:B------:R-:W-:Y:S01]  /*ae70*/  LOP3.LUT R40, R40, 0xff0000, R55, 0xf8, !PT ;  /* 0x00ff000028287812 */ /* 0x000fe200078ef837 */
[----:B------:R-:W-:Y:S01]  /*ae80*/  IMAD.U32 R55, R126, 0x10000, RZ ;  /* 0x000100007e377824 */ /* 0x000fe200078e00ff */
[----:B------:R-:W-:Y:S01]  /*ae90*/  LOP3.LUT R86, R82, 0xff00, R85, 0xf8, !PT ;  /* 0x0000ff0052567812 */ /* 0x000fe200078ef855 */
[----:B------:R-:W-:Y:S01]  /*aea0*/  IMAD.U32 R126, R43, 0x10000, RZ ;  /* 0x000100002b7e7824 */ /* 0x000fe200078e00ff */
[----:B------:R-:W-:Y:S02]  /*aeb0*/  LOP3.LUT R12, R54, 0xff00, R83, 0xf8, !PT ;  /* 0x0000ff00360c7812 */ /* 0x000fe400078ef853 */
[----:B------:R-:W-:Y:S02]  /*aec0*/  F2FP.F16.E4M3.UNPACK_B R85, R160.H1 ;  /* 0x000000a0ff55723e */ /* 0x000fe400030006ff */
[----:B------:R-:W-:-:S02]  /*aed0*/  F2FP.F16.E4M3.UNPACK_B R82, R53.H1 ;  /* 0x00000035ff52723e */ /* 0x000fc400030006ff */
[----:B------:R-:W-:Y:S02]  /*aee0*/  F2FP.F16.E4M3.UNPACK_B R54, R52.H1 ;  /* 0x00000034ff36723e */ /* 0x000fe400030006ff */
[----:B------:R-:W-:Y:S01]  /*aef0*/  LOP3.LUT R87, R14, 0xff00, R87, 0xf8, !PT ;  /* 0x0000ff000e577812 */ /* 0x000fe200078ef857 */
[----:B------:R-:W-:Y:S01]  /*af00*/  HADD2.F32 R14, -RZ, R85.H0_H0 ;  /* 0x20000055ff0e7230 */ /* 0x000fe20000004100 */
[----:B------:R-:W-:Y:S01]  /*af10*/  LOP3.LUT R12, R12, 0xff0000, R55, 0xf8, !PT ;  /* 0x00ff00000c0c7812 */ /* 0x000fe200078ef837 */
[----:B------:R-:W-:Y:S01]  /*af20*/  HADD2.F32 R55, -RZ, R82.H0_H0 ;  /* 0x20000052ff377230 */ /* 0x000fe20000004100 */
[----:B------:R-:W-:Y:S01]  /*af30*/  F2FP.F16.E4M3.UNPACK_B R83, R158.H1 ;  /* 0x0000009eff53723e */ /* 0x000fe200030006ff */
[----:B------:R-:W-:Y:S01]  /*af40*/  HADD2.F32 R44, -RZ, R54.H0_H0 ;  /* 0x20000036ff2c7230 */ /* 0x000fe20000004100 */
[----:B------:R-:W-:Y:S02]  /*af50*/  LOP3.LUT R41, R86, 0xff0000, R41, 0xf8, !PT ;  /* 0x00ff000056297812 */ /* 0x000fe400078ef829 */
[----:B------:R-:W-:Y:S01]  /*af60*/  FMUL.FTZ R43, R55, R14 ;  /* 0x0000000e372b7220 */ /* 0x000fe20000410000 */
[----:B------:R-:W-:-:S02]  /*af70*/  HADD2.F32 R84, -RZ, R83.H0_H0 ;  /* 0x20000053ff547230 */ /* 0x000fc40000004100 */
[C---:B------:R-:W-:Y:S01]  /*af80*/  FMUL.FTZ R162, R44.reuse, R14 ;  /* 0x0000000e2ca27220 */ /* 0x040fe20000410000 */
        /* <DEDUP_REMOVED lines=20> */
[----:B------:R-:W-:Y:S02]  /*b0d0*/  HADD2.F32 R160, -RZ, R160.H1_H1 ;  /* 0x300000a0ffa07230 */ /* 0x000fe40000004100 */
[C---:B------:R-:W-:Y:S01]  /*b0e0*/  FMUL.FTZ R87, R54.reuse, R87 ;  /* 0x0000005736577220 */ /* 0x040fe20000410000 */
[----:B------:R-:W-:Y:S01]  /*b0f0*/  HADD2.F32 R85, -RZ, R83.H1_H1 ;  /* 0x30000053ff557230 */ /* 0x000fe20000004100 */
[----:B------:R-:W-:Y:S01]  /*b100*/  F2FP.F16.E4M3.UNPACK_B R126, R159.H1 ;  /* 0x0000009fff7e723e */ /* 0x000fe200030006ff */
[----:B------:R-:W-:Y:S01]  /*b110*/  HADD2.F32 R82, -RZ, R82.H1_H1 ;  /* 0x30000052ff527230 */ /* 0x000fe20000004100 */
[----:B------:R-:W-:Y:S01]  /*b120*/  F2FP.F16.E4M3.UNPACK_B R86, R46.H1 ;  /* 0x0000002eff56723e */ /* 0x000fe200030006ff */
[----:B------:R-:W-:Y:S01]  /*b130*/  FFMA.FTZ R54, R54, R55, -R127 ;  /* 0x0000003736367223 */ /* 0x000fe2000001087f */
        /* <DEDUP_REMOVED lines=23> */
[----:B------:R-:W-:Y:S01]  /*b2b0*/  FMUL.FTZ R161, R86, R161 ;  /* 0x000000a156a17220 */ /* 0x000fe20000410000 */
[----:B------:R-:W-:Y:S01]  /*b2c0*/  F2FP.SATFINITE.E4M3.F32.PACK_AB_MERGE_C R43, R52, R43, RZ ;  /* 0x0000002b342b723e */ /* 0x000fe200048070ff */
[-C--:B------:R-:W-:Y:S01]  /*b2d0*/  FFMA.FTZ R165, R86, R127.reuse, -R85 ;  /* 0x0000007f56a57223 */ /* 0x080fe20000010855 */
[----:B------:R-:W-:Y:S01]  /*b2e0*/  F2FP.F16.E4M3.UNPACK_B R85, R46 ;  /* 0x0000002eff55723e */ /* 0x000fe200020006ff */
[----:B------:R-:W-:Y:S01]  /*b2f0*/  FFMA.FTZ R167, R126, R127, R161 ;  /* 0x0000007f7ea77223 */ /* 0x000fe200000100a1 */
[----:B------:R-:W-:-:S02]  /*b300*/  HADD2.F32 R127, -RZ, R159.H0_H0 ;  /* 0x2000009fff7f7230 */ /* 0x000fc40000004100 */
[----:B------:R-:W-:Y:S01]  /*b310*/  FFMA.FTZ R160, R87, R158, R160 ;  /* 0x0000009e57a07223 */ /* 0x000fe200000100a0 */
[----:B------:R-:W-:Y:S01]  /*b320*/  HADD2.F32 R159, -RZ, R159.H1_H1 ;  /* 0x3000009fff9f7230 */ /* 0x000fe20000004100 */
[----:B------:R-:W-:Y:S01]  /*b330*/  F2FP.SATFINITE.E4M3.F32.PACK_AB_MERGE_C R44, R53, R44, RZ ;  /* 0x0000002c352c723e */ /* 0x000fe200048070ff */
[--C-:B------:R-:W-:Y:S01]  /*b340*/  HADD2.F32 R86, -RZ, R85.reuse.H0_H0 ;  /* 0x20000055ff567230 */ /* 0x100fe20000004100 */
[----:B------:R-:W-:Y:S01]  /*b350*/  F2FP.SATFINITE.E4M3.F32.PACK_AB_MERGE_C R165, R165, R84, RZ ;  /* 0x00000054a5a5723e */ /* 0x000fe200048070ff */
[--C-:B------:R-:W-:Y:S01]  /*b360*/  HADD2.F32 R46, -RZ, R42.reuse.H0_H0 ;  /* 0x2000002aff2e7230 */ /* 0x100fe20000004100 */
[----:B------:R-:W-:Y:S01]  /*b370*/  F2FP.SATFINITE.E4M3.F32.PACK_AB_MERGE_C R43, R83, R54, R43 ;  /* 0x00000036532b723e */ /* 0x000fe2000480702b */
[----:B------:R-:W-:Y:S01]  /*b380*/  HADD2.F32 R85, -RZ, R85.H1_H1 ;  /* 0x30000055ff557230 */ /* 0x000fe20000004100 */
[----:B------:R-:W-:Y:S01]  /*b390*/  F2FP.F16.E4M3.UNPACK_B R84, R45 ;  /* 0x0000002dff54723e */ /* 0x000fe200020006ff */
[----:B------:R-:W-:Y:S01]  /*b3a0*/  HADD2.F32 R42, -RZ, R42.H1_H1 ;  /* 0x3000002aff2a7230 */ /* 0x000fe20000004100 */
[----:B------:R-:W-:Y:S01]  /*b3b0*/  F2FP.F16.E4M3.UNPACK_B R54, R41 ;  /* 0x00000029ff36723e */ /* 0x000fe200020006ff */
[----:B------:R-:W-:-:S02]  /*b3c0*/  HADD2.F32 R87, -RZ, R157.H0_H0 ;  /* 0x2000009dff577230 */ /* 0x000fc40000004100 */
[CC--:B------:R-:W-:Y:S01]  /*b3d0*/  FMUL.FTZ R163, R85.reuse, R159.reuse ;  /* 0x0000009f55a37220 */ /* 0x0c0fe20000410000 */
[----:B------:R-:W-:Y:S02]  /*b3e0*/  HADD2.F32 R157, -RZ, R157.H1_H1 ;  /* 0x3000009dff9d7230 */ /* 0x000fe40000004100 */
[----:B------:R-:W-:Y:S01]  /*b3f0*/  FMUL.FTZ R126, R42, R159 ;  /* 0x0000009f2a7e7220 */ /* 0x000fe20000410000 */
[----:B------:R-:W-:Y:S01]  /*b400*/  F2FP.F16.E4M3.UNPACK_B R53, R13 ;  /* 0x0000000dff35723e */ /* 0x000fe200020006ff */
[----:B------:R-:W-:Y:S01]  /*b410*/  FMUL.FTZ R161, R86, R127 ;  /* 0x0000007f56a17220 */ /* 0x000fe20000410000 */
[----:B------:R-:W-:Y:S01]  /*b420*/  F2FP.SATFINITE.E4M3.F32.PACK_AB_MERGE_C R44, R82, R55, R44 ;  /* 0x00000037522c723e */ /* 0x000fe2000480702c */
[-C--:B------:R-:W-:Y:S01]  /*b430*/  FFMA.FTZ R42, R42, R157.reuse, -R163 ;  /* 0x0000009d2a2a7223 */ /* 0x080fe200000108a3 */
[----:B------:R-:W-:Y:S01]  /*b440*/  FFMA.FTZ R157, R85, R157, R126 ;  /* 0x0000009d559d7223 */ /* 0x000fe2000001007e */
[----:B------:R-:W-:Y:S01]  /*b450*/  FMUL.FTZ R127, R46, R127 ;  /* 0x0000007f2e7f7220 */ /* 0x000fe20000410000 */
[----:B------:R-:W-:Y:S01]  /*b460*/  HADD2.F32 R55, -RZ, R84.H0_H0 ;  /* 0x20000054ff377230 */ /* 0x000fe20000004100 */
[----:B------:R-:W-:Y:S01]  /*b470*/  F2FP.F16.E4M3.UNPACK_B R82, R40 ;  /* 0x00000028ff52723e */ /* 0x000fe200020006ff */
        /* <DEDUP_REMOVED lines=13> */
[----:B------:R-:W-:Y:S01]  /*b550*/  FMUL.FTZ R87, R84, R85 ;  /* 0x0000005554577220 */ /* 0x000fe20000410000 */
[----:B------:R-:W-:Y:S01]  /*b560*/  F2FP.F16.E4M3.UNPACK_B R45, R45.H1 ;  /* 0x0000002dff2d723e */ /* 0x000fe200030006ff */
[C---:B------:R-:W-:Y:S01]  /*b570*/  FMUL.FTZ R127, R54.reuse, R85 ;  /* 0x00000055367f7220 */ /* 0x040fe20000410000 */
[----:B------:R-:W-:Y:S02]  /*b580*/  F2FP.F16.E4M3.UNPACK_B R85, R41.H1 ;  /* 0x00000029ff55723e */ /* 0x000fe400030006ff */
[----:B------:R-:W-:Y:S01]  /*b590*/  F2FP.F16.E4M3.UNPACK_B R55, R13.H1 ;  /* 0x0000000dff37723e */ /* 0x000fe200030006ff */
[-C--:B------:R-:W-:Y:S01]  /*b5a0*/  FFMA.FTZ R13, R54, R83.reuse, -R87 ;  /* 0x00000053360d7223 */ /* 0x080fe20000010857 */
[----:B------:R-:W-:Y:S01]  /*b5b0*/  FFMA.FTZ R54, R84, R83, R127 ;  /* 0x0000005354367223 */ /* 0x000fe2000001007f */
[----:B------:R-:W-:Y:S01]  /*b5c0*/  F2FP.F16.E4M3.UNPACK_B R40, R40.H1 ;  /* 0x00000028ff28723e */ /* 0x000fe200030006ff */
[----:B------:R-:W-:Y:S01]  /*b5d0*/  HADD2.F32 R82, -RZ, R45.H0_H0 ;  /* 0x2000002dff527230 */ /* 0x000fe20000004100 */
[----:B------:R-:W-:Y:S01]  /*b5e0*/  F2FP.SATFINITE.E4M3.F32.PACK_AB_MERGE_C R160, R167, R160, RZ ;  /* 0x000000a0a7a0723e */ /* 0x000fe200048070ff */
[----:B------:R-:W-:Y:S01]  /*b5f0*/  HADD2.F32 R84, -RZ, R85.H0_H0 ;  /* 0x20000055ff547230 */ /* 0x000fe20000004100 */
[----:B------:R-:W-:Y:S01]  /*b600*/  F2FP.F16.E4M3.UNPACK_B R87, R12.H1 ;  /* 0x0000000cff57723e */ /* 0x000fe200030006ff */
[----:B------:R-:W-:Y:S01]  /*b610*/  HADD2.F32 R41, -RZ, R55.H0_H0 ;  /* 0x20000037ff297230 */ /* 0x000fe20000004100 */
[----:B------:R-:W-:Y:S01]  /*b620*/  F2FP.SATFINITE.E4M3.F32.PACK_AB_MERGE_C R46, R157, R46, R160 ;  /* 0x0000002e9d2e723e */ /* 0x000fe200048070a0 */
[----:B------:R-:W-:-:S02]  /*b630*/  HADD2.F32 R83, -RZ, R45.H1_H1 ;  /* 0x3000002dff537230 */ /* 0x000fc40000004100 */
[CC--:B------:R-:W-:Y:S01]  /*b640*/  FMUL.FTZ R158, R82.reuse, R84.reuse ;  /* 0x00000054529e7220 */ /* 0x0c0fe20000410000 */
[----:B------:R-:W-:Y:S02]  /*b650*/  HADD2.F32 R126, -RZ, R85.H1_H1 ;  /* 0x30000055ff7e7230 */ /* 0x000fe40000004100 */
[----:B------:R-:W-:Y:S01]  /*b660*/  FMUL.FTZ R85, R41, R84 ;  /* 0x0000005429557220 */ /* 0x000fe20000410000 */
[--C-:B------:R-:W-:Y:S01]  /*b670*/  HADD2.F32 R45, -RZ, R40.reuse.H0_H0 ;  /* 0x20000028ff2d7230 */ /* 0x100fe20000004100 */
[----:B------:R-:W-:Y:S01]  /*b680*/  F2FP.F16.E4M3.UNPACK_B R157, R14 ;  /* 0x0000000eff9d723e */ /* 0x000fe200020006ff */
[----:B------:R-:W-:Y:S02]  /*b690*/  HADD2.F32 R55, -RZ, R55.H1_H1 ;  /* 0x30000037ff377230 */ /* 0x000fe40000004100 */
[-C--:B------:R-:W-:Y:S01]  /*b6a0*/  FMUL.FTZ R84, R83, R126.reuse ;  /* 0x0000007e53547220 */ /* 0x080fe20000410000 */
[----:B------:R-:W-:Y:S02]  /*b6b0*/  HADD2.F32 R86, -RZ, R40.H1_H1 ;  /* 0x30000028ff567230 */ /* 0x000fe40000004100 */
[-C--:B------:R-:W-:Y:S01]  /*b6c0*/  FFMA.FTZ R40, R41, R45.reuse, -R158 ;  /* 0x0000002d29287223 */ /* 0x080fe2000001089e */
[----:B------:R-:W-:Y:S01]  /*b6d0*/  FFMA.FTZ R41, R82, R45, R85 ;  /* 0x0000002d52297223 */ /* 0x000fe20000010055 */
[C---:B------:R-:W-:Y:S01]  /*b6e0*/  FMUL.FTZ R82, R55.reuse, R126 ;  /* 0x0000007e37527220 */ /* 0x040fe20000410000 */
[----:B------:R-:W-:Y:S01]  /*b6f0*/  F2FP.F16.E4M3.UNPACK_B R158, R14.H1 ;  /* 0x0000000eff9e723e */ /* 0x000fe200030006ff */
[-C--:B------:R-:W-:Y:S01]  /*b700*/  FFMA.FTZ R45, R55, R86.reuse, -R84 ;  /* 0x00000056372d7223 */ /* 0x080fe20000010854 */
        /* <DEDUP_REMOVED lines=8> */
[----:B------:R-:W-:Y:S01]  /*b790*/  F2FP.F16.E4M3.UNPACK_B R14, R12 ;  /* 0x0000000cff0e723e */ /* 0x000fe200020006ff */
[----:B------:R-:W-:Y:S01]  /*b7a0*/  HADD2.F32 R47, -RZ, R55.H0_H0 ;  /* 0x20000037ff2f7230 */ /* 0x000fe20000004100 */
[----:B------:R-:W-:Y:S01]  /*b7b0*/  F2FP.SATFINITE.E4M3.F32.PACK_AB_MERGE_C R42, R42, R161, R165 ;  /* 0x000000a12a2a723e */ /* 0x000fe200048070a5 */
        /* <DEDUP_REMOVED lines=9> */
[-C--:B------:R-:W-:Y:S01]  /*b850*/  FFMA.FTZ R162, R47, R126.reuse, -R162 ;  /* 0x0000007e2fa27223 */ /* 0x080fe200000108a2 */
[----:B------:R-:W-:Y:S02]  /*b860*/  HADD2.F32 R158, -RZ, R158.H1_H1 ;  /* 0x3000009eff9e7230 */ /* 0x000fe40000004100 */
[----:B------:R-:W-:Y:S01]  /*b870*/  FFMA.FTZ R159, R86, R126, R159 ;  /* 0x0000007e569f7223 */ /* 0x000fe2000001009f */
        /* <DEDUP_REMOVED lines=9> */
[CC--:B------:R-:W-:Y:S01]  /*b910*/  FMUL.FTZ R86, R84.reuse, R157.reuse ;  /* 0x0000009d54567220 */ /* 0x0c0fe20000410000 */
[----:B------:R-:W-:Y:S02]  /*b920*/  HADD2.F32 R14, -RZ, R14.H1_H1 ;  /* 0x3000000eff0e7230 */ /* 0x000fe40000004100 */
[----:B------:R-:W-:Y:S01]  /*b930*/  FMUL.FTZ R157, R55, R157 ;  /* 0x0000009d379d7220 */ /* 0x000fe20000410000 */
[----:B------:R-:W-:Y:S01]  /*b940*/  F2FP.SATFINITE.E4M3.F32.PACK_AB_MERGE_C R40, R45, R40, RZ ;  /* 0x000000282d28723e */ /* 0x000fe200048070ff */
[-C--:B------:R-:W-:Y:S01]  /*b950*/  FFMA.FTZ R158, R85, R12.reuse, R158 ;  /* 0x0000000c559e7223 */ /* 0x080fe2000001009e */
[----:B------:R-:W-:Y:S01]  /*b960*/  FFMA.FTZ R15, R15, R12, -R126 ;  /* 0x0000000c0f0f7223 */ /* 0x000fe2000001087e */
[-C--:B------:R-:W-:Y:S01]  /*b970*/  FFMA.FTZ R55, R55, R14.reuse, -R86 ;  /* 0x0000000e37377223 */ /* 0x080fe20000010856 */
[----:B------:R-:W-:Y:S01]  /*b980*/  FFMA.FTZ R14, R84, R14, R157 ;  /* 0x0000000e540e7223 */ /* 0x000fe2000001009d */
[----:B------:R-:W-:-:S02]  /*b990*/  F2FP.SATFINITE.E4M3.F32.PACK_AB_MERGE_C R41, R82, R41, RZ ;  /* 0x000000295229723e */ /* 0x000fc400048070ff */
[----:B------:R-:W-:Y:S02]  /*b9a0*/  F2FP.SATFINITE.E4M3.F32.PACK_AB_MERGE_C R158, R158, R161, RZ ;  /* 0x000000a19e9e723e */ /* 0x000fe400048070ff */
[----:B------:R-:W-:Y:S02]  /*b9b0*/  F2FP.SATFINITE.E4M3.F32.PACK_AB_MERGE_C R15, R15, R164, RZ ;  /* 0x000000a40f0f723e */ /* 0x000fe400048070ff */
[----:B------:R-:W-:Y:S01]  /*b9c0*/  F2FP.SATFINITE.E4M3.F32.PACK_AB_MERGE_C R47, R14, R159, R158 ;  /* 0x0000009f0e2f723e */ /* 0x000fe2000480709e */
[----:B------:R-:W-:Y:S01]  /*b9d0*/  IMAD.MOV.U32 R14, RZ, RZ, R42 ;  /* 0x000000ffff0e7224 */ /* 0x000fe200078e002a */
[----:B------:R-:W-:Y:S02]  /*b9e0*/  F2FP.SATFINITE.E4M3.F32.PACK_AB_MERGE_C R13, R13, R52, R40 ;  /* 0x000000340d0d723e */ /* 0x000fe40004807028 */
[----:B------:R-:W-:Y:S02]  /*b9f0*/  F2FP.SATFINITE.E4M3.F32.PACK_AB_MERGE_C R15, R55, R162, R15 ;  /* 0x000000a2370f723e */ /* 0x000fe4000480700f */
[----:B------:R-:W-:-:S02]  /*ba00*/  F2FP.SATFINITE.E4M3.F32.PACK_AB_MERGE_C R45, R54, R53, R41 ;  /* 0x00000035362d723e */ /* 0x000fc40004807029 */
[----:B------:R-:W-:-:S07]  /*ba10*/  MOV R12, R43 ;  /* 0x0000002b000c7202 */ /* 0x000fce0000000f00 */
.L_x_6379:
[----:B------:R-:W-:Y:S05]  /*ba20*/  BSYNC B3 ;  /* 0x0000000000037941 */ /* 0x000fea0003800000 */
.L_x_6378:
[----:B------:R-:W-:Y:S01]  /*ba30*/  ISETP.GE.AND P3, PT, R11, R134, PT ;  /* 0x000000860b00720c */ /* 0x000fe20003f66270 */
[----:B0-----:R0:W-:-:S12]  /*ba40*/  ST.E.128 desc[UR54][R80.64], R12 ;  /* 0x0000000c50007985 */ /* 0x0011d8000c101d36 */
[----:B------:R-:W-:-:S04]  /*ba50*/  @!P3 IADD3 R40, P5, R156, R11, RZ ;  /* 0x0000000b9c28b210 */ /* 0x000fc80007fbe0ff */
[----:B------:R-:W-:-:S05]  /*ba60*/  @!P3 LEA.HI.X.SX32 R41, R11, R154, 0x1, P5 ;  /* 0x0000009a0b29b211 */ /* 0x000fca00028f0eff */
[----:B--2---:R0:W-:Y:S04]  /*ba70*/  @!P3 ST.E.128 desc[UR54][R40.64], R44 ;  /* 0x0000002c2800b985 */ /* 0x0041e8000c101d36 */
.L_x_6377:
[----:B------:R-:W-:Y:S05]  /*ba80*/  BSYNC B2 ;  /* 0x0000000000027941 */ /* 0x000fea0003800000 */
.L_x_6376:
        /* <DEDUP_REMOVED lines=29> */
[----:B------:R-:W-:Y:S01]  /*bc60*/  SHF.R.U32.HI R84, RZ, 0x8, R37 ;  /* 0x00000008ff547819 */ /* 0x000fe20000011625 */
[----:B0-----:R-:W-:Y:S01]  /*bc70*/  IMAD.MOV.U32 R46, RZ, RZ, R12 ;  /* 0x000000ffff2e7224 */ /* 0x001fe200078e000c */
[----:B------:R-:W-:Y:S01]  /*bc80*/  LOP3.LUT R48, R37, 0xff, RZ, 0xc0, !PT ;  /* 0x000000ff25307812 */ /* 0x000fe200078ec0ff */
[----:B------:R-:W-:Y:S01]  /*bc90*/  IMAD.MOV.U32 R36, RZ, RZ, R13 ;  /* 0x000000ffff247224 */ /* 0x000fe200078e000d */
[--C-:B------:R-:W-:Y:S01]  /*bca0*/  SHF.R.U32.HI R85, RZ, 0x18, R37.reuse ;  /* 0x00000018ff557819 */ /* 0x100fe20000011625 */
[----:B------:R-:W-:Y:S01]  /*bcb0*/  IMAD.SHL.U32 R12, R84, 0x100, RZ ;  /* 0x00000100540c7824 */ /* 0x000fe200078e00ff */
[----:B------:R-:W-:Y:S01]  /*bcc0*/  SHF.R.U32.HI R86, RZ, 0x10, R37 ;  /* 0x00000010ff567819 */ /* 0x000fe20000011625 */
[----:B--2---:R-:W-:Y:S01]  /*bcd0*/  IMAD.MOV.U32 R47, RZ, RZ, R40 ;  /* 0x000000ffff2f7224 */ /* 0x004fe200078e0028 */
[--C-:B------:R-:W-:Y:S01]  /*bce0*/  SHF.R.U32.HI R83, RZ, 0x10, R39.reuse ;  /* 0x00000010ff537819 */ /* 0x100fe20000011627 */
[----:B------:R-:W-:Y:S01]  /*bcf0*/  IMAD.MOV.U32 R38, RZ, RZ, R14 ;  /* 0x000000ffff267224 */ /* 0x000fe200078e000e */
[----:B------:R-:W-:Y:S01]  /*bd00*/  SHF.R.U32.HI R82, RZ, 0x8, R39 ;  /* 0x00000008ff527819 */ /* 0x000fe20000011627 */
[----:B------:R-:W-:Y:S01]  /*bd10*/  IMAD.U32 R14, R86, 0x10000, RZ ;  /* 0x00010000560e7824 */ /* 0x000fe200078e00ff */
[----:B------:R-:W-:-:S02]  /*bd20*/  LOP3.LUT R37, R39, 0xff, RZ, 0xc0, !PT ;  /* 0x000000ff27257812 */ /* 0x000fc400078ec0ff */
[----:B------:R-:W-:Y:S02]  /*bd30*/  SHF.R.U32.HI R80, RZ, 0x18, R39 ;  /* 0x00000018ff507819 */ /* 0x000fe40000011627 */
[----:B------:R-:W-:Y:S02]  /*bd40*/  SHF.R.U32.HI R52, RZ, 0x8, R51 ;  /* 0x00000008ff347819 */ /* 0x000fe40000011633 */
[----:B------:R-:W-:Y:S02]  /*bd50*/  PRMT R13, R85, 0x654, R48 ;  /* 0x00000654550d7816 */ /* 0x000fe40000000030 */
[--C-:B------:R-:W-:Y:S01]  /*bd60*/  SHF.R.U32.HI R81, RZ, 0x10, R49.reuse ;  /* 0x00000010ff517819 */ /* 0x100fe20000011631 */
[----:B------:R-:W-:Y:S01]  /*bd70*/  IMAD.SHL.U32 R48, R52, 0x100, RZ ;  /* 0x0000010034307824 */ /* 0x000fe200078e00ff */
[----:B------:R-:W-:Y:S02]  /*bd80*/  SHF.R.U32.HI R55, RZ, 0x8, R49 ;  /* 0x00000008ff377819 */ /* 0x000fe40000011631 */
[----:B------:R-:W-:-:S02]  /*bd90*/  LOP3.LUT R39, R49, 0xff, RZ, 0xc0, !PT ;  /* 0x000000ff31277812 */ /* 0x000fc400078ec0ff */
[----:B------:R-:W-:Y:S02]  /*bda0*/  SHF.R.U32.HI R54, RZ, 0x18, R49 ;  /* 0x00000018ff367819 */ /* 0x000fe40000011631 */
[----:B------:R-:W-:Y:S02]  /*bdb0*/  LOP3.LUT R49, R51, 0xff, RZ, 0xc0, !PT ;  /* 0x000000ff33317812 */ /* 0x000fe400078ec0ff */
[----:B------:R-:W-:Y:S02]  /*bdc0*/  SHF.R.U32.HI R50, RZ, 0x18, R51 ;  /* 0x00000018ff327819 */ /* 0x000fe40000011633 */
[----:B------:R-:W-:Y:S02]  /*bdd0*/  LOP3.LUT R13, R13, 0xff00, R12, 0xf8, !PT ;  /* 0x0000ff000d0d7812 */ /* 0x000fe400078ef80c */
[----:B------:R-:W-:Y:S02]  /*bde0*/  PRMT R37, R80, 0x654, R37 ;  /* 0x0000065450257816 */ /* 0x000fe40000000025 */
[----:B------:R-:W-:-:S02]  /*bdf0*/  SHF.L.U32 R12, R82, 0x8, RZ ;  /* 0x00000008520c7819 */ /* 0x000fc400000006ff */
[----:B------:R-:W-:Y:S02]  /*be00*/  PRMT R49, R50, 0x654, R49 ;  /* 0x0000065432317816 */ /* 0x000fe40000000031 */
[----:B------:R-:W-:Y:S01]  /*be10*/  PRMT R40, R54, 0x654, R39 ;  /* 0x0000065436287816 */ /* 0x000fe20000000027 */
[----:B------:R-:W-:Y:S01]  /*be20*/  IMAD.SHL.U32 R39, R55, 0x100, RZ ;  /* 0x0000010037277824 */ /* 0x000fe200078e00ff */
        /* <DEDUP_REMOVED lines=10> */
[----:B------:R-:W-:Y:S01]  /*bed0*/  LOP3.LUT R12, R37, 0xff0000, R12, 0xf8, !PT ;  /* 0x00ff0000250c7812 */ /* 0x000fe200078ef80c */
[----:B------:R-:W-:Y:S01]  /*bee0*/  HADD2.F32 R39, -RZ, R48.H0_H0 ;  /* 0x20000030ff277230 */ /* 0x000fe20000004100 */
[----:B------:R-:W-:Y:S01]  /*bef0*/  F2FP.F16.E4M3.UNPACK_B R49, R152.H1 ;  /* 0x00000098ff31723e */ /* 0x000fe200030006ff */
[----:B------:R-:W-:Y:S01]  /*bf00*/  IMAD.U32 R37, R81, 0x10000, RZ ;  /* 0x0001000051257824 */ /* 0x000fe200078e00ff */
[----:B------:R-:W-:Y:S01]  /*bf10*/  SHF.R.U32.HI R53, RZ, 0x10, R51 ;  /* 0x00000010ff357819 */ /* 0x000fe20000011633 */
[-C--:B------:R-:W-:Y:S01]  /*bf20*/  FMUL.FTZ R82, R40, R13.reuse ;  /* 0x0000000d28527220 */ /* 0x080fe20000410000 */
[----:B------:R-:W-:Y:S01]  /*bf30*/  FMUL.FTZ R55, R39, R13 ;  /* 0x0000000d27377220 */ /* 0x000fe20000410000 */
[--C-:B------:R-:W-:Y:S01]  /*bf40*/  HADD2.F32 R51, -RZ, R49.reuse.H0_H0 ;  /* 0x20000031ff337230 */ /* 0x100fe20000004100 */
[----:B------:R-:W-:Y:S01]  /*bf50*/  SHF.L.U32 R53, R53, 0x10, RZ ;  /* 0x0000001035357819 */ /* 0x000fe200000006ff */
[----:B------:R-:W-:Y:S01]  /*bf60*/  HADD2.F32 R52, -RZ, R52.H1_H1 ;  /* 0x30000034ff347230 */ /* 0x000fe20000004100 */
[----:B------:R-:W-:Y:S01]  /*bf70*/  LOP3.LUT R37, R54, 0xff0000, R37, 0xf8, !PT ;  /* 0x00ff000036257812 */ /* 0x000fe200078ef825 */
[----:B------:R-:W-:Y:S01]  /*bf80*/  HADD2.F32 R54, -RZ, R49.H1_H1 ;  /* 0x30000031ff367230 */ /* 0x000fe20000004100 */
[----:B------:R-:W-:Y:S01]  /*bf90*/  LOP3.LUT R13, R80, 0xff0000, R53, 0xf8, !PT ;  /* 0x00ff0000500d7812 */ /* 0x000fe200078ef835 */
[----:B------:R-:W-:-:S02]  /*bfa0*/  HADD2.F32 R49, -RZ, R48.H1_H1 ;  /* 0x30000030ff317230 */ /* 0x000fc40000004100 */
[-C--:B------:R-:W-:Y:S01]  /*bfb0*/  FFMA.FTZ R39, R39, R51.reuse, -R82 ;  /* 0x0000003327277223 */ /* 0x080fe20000010852 */
[----:B------:R-:W-:Y:S01]  /*bfc0*/  FFMA.FTZ R40, R40, R51, R55 ;  /* 0x0000003328287223 */ /* 0x000fe20000010037 */
[----:B------:R-:W-:Y:S01]  /*bfd0*/  HADD2.F32 R53, -RZ, R50.H1_H1 ;  /* 0x30000032ff357230 */ /* 0x000fe20000004100 */
[----:B------:R-:W-:Y:S01]  /*bfe0*/  F2FP.F16.E4M3.UNPACK_B R153, R153 ;  /* 0x00000099ff99723e */ /* 0x000fe200020006ff */
[----:B------:R-:W-:Y:S01]  /*bff0*/  FMUL.FTZ R80, R49, R52 ;  /* 0x0000003431507220 */ /* 0x000fe20000410000 */
[----:B------:R-:W-:Y:S02]  /*c000*/  F2FP.F16.E4M3.UNPACK_B R51, R47 ;  /* 0x0000002fff33723e */ /* 0x000fe400020006ff */
[----:B------:R-:W-:Y:S01]  /*c010*/  F2FP.F16.E4M3.UNPACK_B R50, R46 ;  /* 0x0000002eff32723e */ /* 0x000fe200020006ff */
[----:B------:R-:W-:Y:S01]  /*c020*/  FMUL.FTZ R46, R53, R52 ;  /* 0x00000034352e7220 */ /* 0x000fe20000410000 */
[----:B------:R-:W-:Y:S01]  /*c030*/  F2FP.F16.E4M3.UNPACK_B R152, R152 ;  /* 0x00000098ff98723e */ /* 0x000fe200020006ff */
[----:B------:R-:W-:-:S02]  /*c040*/  HADD2.F32 R55, -RZ, R153.H0_H0 ;  /* 0x20000099ff377230 */ /* 0x000fc40000004100 */
[-C--:B------:R-:W-:Y:S01]  /*c050*/  FFMA.FTZ R47, R53, R54.reuse, R80 ;  /* 0x00000036352f7223 */ /* 0x080fe20000010050 */
[----:B------:R-:W-:Y:S02]  /*c060*/  HADD2.F32 R52, -RZ, R51.H0_H0 ;  /* 0x20000033ff347230 */ /* 0x000fe40000004100 */
[----:B------:R-:W-:Y:S01]  /*c070*/  FFMA.FTZ R46, R49, R54, -R46 ;  /* 0x00000036312e7223 */ /* 0x000fe2000001082e */
[----:B------:R-:W-:Y:S01]  /*c080*/  HADD2.F32 R48, -RZ, R50.H0_H0 ;  /* 0x20000032ff307230 */ /* 0x000fe20000004100 */
[----:B------:R-:W-:Y:S01]  /*c090*/  F2FP.F16.E4M3.UNPACK_B R54, R42.H1 ;  /* 0x0000002aff36723e */ /* 0x000fe200030006ff */
[----:B------:R-:W-:Y:S02]  /*c0a0*/  HADD2.F32 R153, -RZ, R153.H1_H1 ;  /* 0x30000099ff997230 */ /* 0x000fe40000004100 */
[-C--:B------:R-:W-:Y:S01]  /*c0b0*/  FMUL.FTZ R81, R52, R55.reuse ;  /* 0x0000003734517220 */ /* 0x080fe20000410000 */
[----:B------:R-:W-:Y:S02]  /*c0c0*/  HADD2.F32 R53, -RZ, R51.H1_H1 ;  /* 0x30000033ff357230 */ /* 0x000fe40000004100 */
[----:B------:R-:W-:Y:S01]  /*c0d0*/  FMUL.FTZ R55, R48, R55 ;  /* 0x0000003730377220 */ /* 0x000fe20000410000 */
[----:B------:R-:W-:Y:S01]  /*c0e0*/  HADD2.F32 R49, -RZ, R152.H0_H0 ;  /* 0x20000098ff317230 */ /* 0x000fe20000004100 */
[----:B------:R-:W-:Y:S01]  /*c0f0*/  F2FP.F16.E4M3.UNPACK_B R80, R151.H1 ;  /* 0x00000097ff50723e */ /* 0x000fe200030006ff */
[----:B------:R-:W-:-:S02]  /*c100*/  HADD2.F32 R50, -RZ, R50.H1_H1 ;  /* 0x30000032ff327230 */ /* 0x000fc40000004100 */
[C---:B------:R-:W-:Y:S01]  /*c110*/  FMUL.FTZ R51, R53.reuse, R153 ;  /* 0x0000009935337220 */ /* 0x040fe20000410000 */
[----:B------:R-:W-:Y:S02]  /*c120*/  HADD2.F32 R152, -RZ, R152.H1_H1 ;  /* 0x30000098ff987230 */ /* 0x000fe40000004100 */
[-C--:B------:R-:W-:Y:S01]  /*c130*/  FFMA.FTZ R48, R48, R49.reuse, -R81 ;  /* 0x0000003130307223 */ /* 0x080fe20000010851 */
[----:B------:R-:W-:Y:S01]  /*c140*/  FFMA.FTZ R49, R52, R49, R55 ;  /* 0x0000003134317223 */ /* 0x000fe20000010037 */
[----:B------:R-:W-:Y:S01]  /*c150*/  F2FP.F16.E4M3.UNPACK_B R52, R155.H1 ;  /* 0x0000009bff34723e */ /* 0x000fe200030006ff */
[C---:B------:R-:W-:Y:S01]  /*c160*/  FMUL.FTZ R82, R50.reuse, R153 ;  /* 0x0000009932527220 */ /* 0x040fe20000410000 */
[----:B------:R-:W-:Y:S01]  /*c170*/  FFMA.FTZ R51, R50, R152, -R51 ;  /* 0x0000009832337223 */ /* 0x000fe20000010833 */
[----:B------:R-:W-:Y:S01]  /*c180*/  F2FP.F16.E4M3.UNPACK_B R50, R38.H1 ;  /* 0x00000026ff32723e */ /* 0x000fe200030006ff */
[----:B------:R-:W-:Y:S02]  /*c190*/  HADD2.F32 R55, -RZ, R54.H0_H0 ;  /* 0x20000036ff377230 */ /* 0x000fe40000004100 */
[----:B------:R-:W-:Y:S01]  /*c1a0*/  FFMA.FTZ R82, R53, R152, R82 ;  /* 0x0000009835527223 */ /* 0x000fe20000010052 */
[--C-:B------:R-:W-:Y:S01]  /*c1b0*/  HADD2.F32 R81, -RZ, R52.reuse.H0_H0 ;  /* 0x20000034ff517230 */ /* 0x100fe20000004100 */
[----:B------:R-:W-:Y:S01]  /*c1c0*/  F2FP.F16.E4M3.UNPACK_B R155, R155 ;  /* 0x0000009bff9b723e */ /* 0x000fe200020006ff */
        /* <DEDUP_REMOVED lines=14> */
[----:B------:R-:W-:Y:S01]  /*c2b0*/  F2FP.F16.E4M3.UNPACK_B R50, R42 ;  /* 0x0000002aff32723e */ /* 0x000fe200020006ff */
[-C--:B------:R-:W-:Y:S01]  /*c2c0*/  FFMA.FTZ R85, R52, R53.reuse, -R85 ;  /* 0x0000003534557223 */ /* 0x080fe20000010855 */
[----:B------:R-:W-:Y:S01]  /*c2d0*/  FFMA.FTZ R84, R55, R53, R84 ;  /* 0x0000003537547223 */ /* 0x000fe20000010054 */
[----:B------:R-:W-:-:S02]  /*c2e0*/  HADD2.F32 R55, -RZ, R155.H0_H0 ;  /* 0x2000009bff377230 */ /* 0x000fc40000004100 */
[----:B------:R-:W-:Y:S01]  /*c2f0*/  FFMA.FTZ R87, R54, R81, R83 ;  /* 0x0000005136577223 */ /* 0x000fe20000010053 */
[----:B------:R-:W-:Y:S01]  /*c300*/  HADD2.F32 R52, -RZ, R50.H0_H0 ;  /* 0x20000032ff347230 */ /* 0x000fe20000004100 */
[----:B------:R-:W-:Y:S01]  /*c310*/  F2FP.SATFINITE.E4M3.F32.PACK_AB_MERGE_C R39, R46, R39, RZ ;  /* 0x000000272e27723e */ /* 0x000fe200048070ff */
[----:B------:R-:W-:Y:S01]  /*c320*/  HADD2.F32 R155, -RZ, R155.H1_H1 ;  /* 0x3000009bff9b7230 */ /* 0x000fe20000004100 */
[----:B------:R-:W-:Y:S01]  /*c330*/  F2FP.F16.E4M3.UNPACK_B R54, R37 ;  /* 0x00000025ff36723e */ /* 0x000fe200020006ff */
[----:B------:R-:W-:Y:S02]  /*c340*/  HADD2.F32 R42, -RZ, R38.H0_H0 ;  /* 0x20000026ff2a7230 */ /* 0x000fe40000004100 */
        /* <DEDUP_REMOVED lines=15> */
[----:B------:R-:W-:Y:S01]  /*c440*/  F2FP.SATFINITE.E4M3.F32.PACK_AB_MERGE_C R40, R82, R49, R40 ;  /* 0x000000315228723e */ /* 0x000fe20004807028 */
[----:B------:R-:W-:Y:S01]  /*c450*/  HADD2.F32 R49, -RZ, R54.H0_H0 ;  /* 0x20000036ff317230 */ /* 0x000fe20000004100 */
[-C--:B------:R-:W-:Y:S01]  /*c460*/  F2FP.F16.E4M3.UNPACK_B R52, R14.reuse ;  /* 0x0000000eff34723e */ /* 0x080fe200020006ff */
        /* <DEDUP_REMOVED lines=15> */
[----:B------:R-:W-:-:S02]  /*c560*/  F2FP.F16.E4M3.UNPACK_B R50, R41.H1 ;  /* 0x00000029ff32723e */ /* 0x000fc400030006ff */
[----:B------:R-:W-:Y:S01]  /*c570*/  F2FP.F16.E4M3.UNPACK_B R53, R37.H1 ;  /* 0x00000025ff35723e */ /* 0x000fe200030006ff */
[C---:B------:R-:W-:Y:S01]  /*c580*/  FFMA.FTZ R41, R49.reuse, R52, -R80 ;  /* 0x0000003431297223 */ /* 0x040fe20000010850 */
[----:B------:R-:W-:Y:S01]  /*c590*/  F2FP.F16.E4M3.UNPACK_B R48, R36.H1 ;  /* 0x00000024ff30723e */ /* 0x000fe200030006ff */
[----:B------:R-:W-:Y:S01]  /*c5a0*/  FMUL.FTZ R36, R49, R54 ;  /* 0x0000003631247220 */ /* 0x000fe20000410000 */
[----:B------:R-:W-:Y:S01]  /*c5b0*/  HADD2.F32 R49, -RZ, R50.H0_H0 ;  /* 0x20000032ff317230 */ /* 0x000fe20000004100 */
[----:B------:R-:W-:Y:S01]  /*c5c0*/  F2FP.SATFINITE.E4M3.F32.PACK_AB_MERGE_C R84, R87, R84, RZ ;  /* 0x000000545754723e */ /* 0x000fe200048070ff */
[----:B------:R-:W-:Y:S02]  /*c5d0*/  HADD2.F32 R54, -RZ, R53.H0_H0 ;  /* 0x20000035ff367230 */ /* 0x000fe40000004100 */
[----:B------:R-:W-:Y:S01]  /*c5e0*/  FFMA.FTZ R36, R51, R52, R36 ;  /* 0x0000003433247223 */ /* 0x000fe20000010024 */
[----:B------:R-:W-:Y:S01]  /*c5f0*/  HADD2.F32 R37, -RZ, R48.H0_H0 ;  /* 0x20000030ff257230 */ /* 0x000fe20000004100 */
[----:B------:R-:W-:Y:S01]  /*c600*/  F2FP.SATFINITE.E4M3.F32.PACK_AB_MERGE_C R42, R155, R42, R84 ;  /* 0x0000002a9b2a723e */ /* 0x000fe20004807054 */
[----:B------:R-:W-:-:S02]  /*c610*/  HADD2.F32 R50, -RZ, R50.H1_H1 ;  /* 0x30000032ff327230 */ /* 0x000fc40000004100 */
[-C--:B------:R-:W-:Y:S01]  /*c620*/  FMUL.FTZ R80, R49, R54.reuse ;  /* 0x0000003631507220 */ /* 0x080fe20000410000 */
[----:B------:R-:W-:Y:S02]  /*c630*/  HADD2.F32 R53, -RZ, R53.H1_H1 ;  /* 0x30000035ff357230 */ /* 0x000fe40000004100 */
[----:B------:R-:W-:Y:S01]  /*c640*/  FMUL.FTZ R54, R37, R54 ;  /* 0x0000003625367220 */ /* 0x000fe20000410000 */
[----:B------:R-:W-:Y:S02]  /*c650*/  HADD2.F32 R52, -RZ, R14.H0_H0 ;  /* 0x2000000eff347230 */ /* 0x000fe40000004100 */
[----:B------:R-:W-:Y:S02]  /*c660*/  HADD2.F32 R48, -RZ, R48.H1_H1 ;  /* 0x30000030ff307230 */ /* 0x000fe40000004100 */
        /* <DEDUP_REMOVED lines=57> */
.L_x_6381:
[----:B------:R-:W-:Y:S05]  /*ca00*/  BSYNC B2 ;  /* 0x0000000000027941 */ /* 0x000fea0003800000 */
.L_x_6380:
[----:B------:R-:W-:Y:S01]  /*ca10*/  ISETP.GE.AND P3, PT, R11, R134, PT ;  /* 0x000000860b00720c */ /* 0x000fe20003f66270 */
[----:B0-----:R0:W-:-:S12]  /*ca20*/  ST.E.128 desc[UR54][R44.64], R12 ;  /* 0x0000000c2c007985 */ /* 0x0011d8000c101d36 */
[----:B------:R-:W-:-:S04]  /*ca30*/  @!P3 IADD3 R36, P5, R156, R11, RZ ;  /* 0x0000000b9c24b210 */ /* 0x000fc80007fbe0ff */
[----:B------:R-:W-:-:S05]  /*ca40*/  @!P3 LEA.HI.X.SX32 R37, R11, R154, 0x1, P5 ;  /* 0x0000009a0b25b211 */ /* 0x000fca00028f0eff */
[----:B--2---:R0:W-:Y:S04]  /*ca50*/  @!P3 ST.E.128 desc[UR54][R36.64], R40 ;  /* 0x000000282400b985 */ /* 0x0041e8000c101d36 */
.L_x_6371:
[----:B------:R-:W-:Y:S05]  /*ca60*/  BSYNC B1 ;  /* 0x0000000000017941 */ /* 0x000fea0003800000 */
.L_x_6370:
[----:B------:R-:W-:-:S03]  /*ca70*/  UMOV UR4, 0xffffffff ;  /* 0xffffffff00047882 */ /* 0x000fc60000000000 */
[----:B------:R-:W-:Y:S05]  /*ca80*/  BRA.DIV UR4, `(.L_x_6382) ;  /* 0x0000025e04d07947 */ /* 0x000fea000b800000 */
[----:B0-----:R0:W0:Y:S04]  /*ca90*/  SHFL.IDX PT, R44, R119, 0x1, 0x1e1f ;  /* 0x003e1f00772c7f89 */ /* 0x00102800000e0000 */
[----:B--2---:R-:W2:Y:S02]  /*caa0*/  SHFL.IDX PT, R120, R120, 0x1, 0x1e1f ;  /* 0x003e1f0078787f89 */ /* 0x004ea400000e0000 */
.L_x_6668:
        /* <DEDUP_REMOVED lines=18> */
[----:B-----5:R-:W-:-:S04]  /*cbd0*/  LOP3.LUT R13, R13, 0x30, R11, 0xf8, !PT ;  /* 0x000000300d0d7812 */ /* 0x020fc800078ef80b */
[----:B------:R-:W-:Y:S01]  /*cbe0*/  LOP3.LUT R13, R13, R0, RZ, 0x3c, !PT ;  /* 0x000000000d0d7212 */ /* 0x000fe200078e3cff */
[----:B---3--:R-:W-:-:S04]  /*cbf0*/  IMAD R12, R12, 0x2800, R14 ;  /* 0x000028000c0c7824 */ /* 0x008fc800078e020e */
        /* <DEDUP_REMOVED lines=13> */
[----:B------:R-:W-:Y:S01]  /*ccd0*/  IMAD.MOV.U32 R43, RZ, RZ, R14 ;  /* 0x000000ffff2b7224 */ /* 0x000fe200078e000e */
[----:B------:R-:W-:Y:S01]  /*cce0*/  SHF.R.U32.HI R51, RZ, 0x8, R79 ;  /* 0x00000008ff337819 */ /* 0x000fe2000001164f */
[----:B--2---:R-:W-:Y:S01]  /*ccf0*/  IMAD.MOV.U32 R50, RZ, RZ, R36 ;  /* 0x000000ffff327224 */ /* 0x004fe200078e0024 */
[----:B------:R-:W-:Y:S02]  /*cd00*/  SHF.R.U32.HI R76, RZ, 0x10, R65 ;  /* 0x00000010ff4c7819 */ /* 0x000fe40000011641 */
[----:B------:R-:W-:Y:S01]  /*cd10*/  SHF.R.U32.HI R54, RZ, 0x8, R77 ;  /* 0x00000008ff367819 */ /* 0x000fe2000001164d */
[----:B------:R-:W-:Y:S01]  /*cd20*/  IMAD.SHL.U32 R51, R51, 0x100, RZ ;  /* 0x0000010033337824 */ /* 0x000fe200078e00ff */
[----:B------:R-:W-:Y:S01]  /*cd30*/  SHF.R.U32.HI R52, RZ, 0x18, R79 ;  /* 0x00000018ff347819 */ /* 0x000fe2000001164f */
[----:B------:R-:W-:Y:S01]  /*cd40*/  IMAD.U32 R13, R76, 0x10000, RZ ;  /* 0x000100004c0d7824 */ /* 0x000fe200078e00ff */
[----:B------:R-:W-:-:S02]  /*cd50*/  LOP3.LUT R49, R79, 0xff, RZ, 0xc0, !PT ;  /* 0x000000ff4f317812 */ /* 0x000fc400078ec0ff */
[----:B------:R-:W-:Y:S02]  /*cd60*/  SHF.R.U32.HI R66, RZ, 0x8, R67 ;  /* 0x00000008ff427819 */ /* 0x000fe40000011643 */
[----:B------:R-:W-:Y:S02]  /*cd70*/  PRMT R45, R80, 0x654, R45 ;  /* 0x00000654502d7816 */ /* 0x000fe4000000002d */
[----:B------:R-:W-:Y:S02]  /*cd80*/  SHF.L.U32 R12, R78, 0x8, RZ ;  /* 0x000000084e0c7819 */ /* 0x000fe400000006ff */
[----:B------:R-:W-:Y:S02]  /*cd90*/  SHF.R.U32.HI R55, RZ, 0x18, R77 ;  /* 0x00000018ff377819 */ /* 0x000fe4000001164d */
[----:B------:R-:W-:Y:S02]  /*cda0*/  LOP3.LUT R48, R77, 0xff, RZ, 0xc0, !PT ;  /* 0x000000ff4d307812 */ /* 0x000fe400078ec0ff */
[----:B------:R-:W-:-:S02]  /*cdb0*/  SHF.R.U32.HI R81, RZ, 0x18, R67 ;  /* 0x00000018ff517819 */ /* 0x000fc40000011643 */
[----:B------:R-:W-:Y:S02]  /*cdc0*/  LOP3.LUT R46, R67, 0xff, RZ, 0xc0, !PT ;  /* 0x000000ff432e7812 */ /* 0x000fe400078ec0ff */
[----:B------:R-:W-:Y:S01]  /*cdd0*/  PRMT R14, R52, 0x654, R49 ;  /* 0x00000654340e7816 */ /* 0x000fe20000000031 */
[----:B------:R-:W-:Y:S01]  /*cde0*/  IMAD.SHL.U32 R49, R54, 0x100, RZ ;  /* 0x0000010036317824 */ /* 0x000fe200078e00ff */
[----:B------:R-:W-:Y:S02]  /*cdf0*/  SHF.R.U32.HI R65, RZ, 0x10, R67 ;  /* 0x00000010ff417819 */ /* 0x000fe40000011643 */
[----:B------:R-:W-:Y:S01]  /*ce00*/  LOP3.LUT R12, R45, 0xff00, R12, 0xf8, !PT ;  /* 0x0000ff002d0c7812 */ /* 0x000fe200078ef80c */
[----:B------:R-:W-:Y:S01]  /*ce10*/  IMAD.SHL.U32 R45, R66, 0x100, RZ ;  /* 0x00000100422d7824 */ /* 0x000fe200078e00ff */
[----:B------:R-:W-:Y:S02]  /*ce20*/  PRMT R48, R55, 0x654, R48 ;  /* 0x0000065437307816 */ /* 0x000fe40000000030 */
        /* <DEDUP_REMOVED lines=10> */
[----:B------:R-:W-:Y:S01]  /*ced0*/  SHF.R.U32.HI R64, RZ, 0x10, R79 ;  /* 0x00000010ff407819 */ /* 0x000fe2000001164f */
        /* <DEDUP_REMOVED lines=8> */
[----:B------:R-:W-:Y:S01]  /*cf60*/  HADD2.F32 R52, -RZ, R49.H0_H0 ;  /* 0x20000031ff347230 */ /* 0x000fe20000004100 */
[----:B------:R-:W-:-:S02]  /*cf70*/  SHF.L.U32 R53, R53, 0x10, RZ ;  /* 0x0000001035357819 */ /* 0x000fc400000006ff */
        /* <DEDUP_REMOVED lines=56> */
[----:B------:R-:W-:-:S02]  /*d300*/  HADD2.F32 R51, -RZ, R149.H0_H0 ;  /* 0x20000095ff337230 */ /* 0x000fc40000004100 */
[----:B------:R-:W-:Y:S02]  /*d310*/  HADD2.F32 R52, -RZ, R149.H1_H1 ;  /* 0x30000095ff347230 */ /* 0x000fe40000004100 */
[----:B------:R-:W-:Y:S01]  /*d320*/  HADD2.F32 R48, -RZ, R47.H0_H0 ;  /* 0x2000002fff307230 */ /* 0x000fe20000004100 */
[----:B------:R-:W-:Y:S01]  /*d330*/  F2FP.SATFINITE.E4M3.F32.PACK_AB_MERGE_C R79, R82, R79, RZ ;  /* 0x0000004f524f723e */ /* 0x000fe200048070ff */
[----:B------:R-:W-:Y:S02]  /*d340*/  HADD2.F32 R38, -RZ, R43.H0_H0 ;  /* 0x2000002bff267230 */ /* 0x000fe40000004100 */
[----:B------:R-:W-:Y:S02]  /*d350*/  HADD2.F32 R47, -RZ, R47.H1_H1 ;  /* 0x3000002fff2f7230 */ /* 0x000fe40000004100 */
[-C--:B------:R-:W-:Y:S01]  /*d360*/  FMUL.FTZ R53, R48, R51.reuse ;  /* 0x0000003330357220 */ /* 0x080fe20000410000 */
[----:B------:R-:W-:Y:S02]  /*d370*/  HADD2.F32 R49, -RZ, R147.H0_H0 ;  /* 0x20000093ff317230 */ /* 0x000fe40000004100 */
[----:B------:R-:W-:Y:S01]  /*d380*/  FMUL.FTZ R51, R38, R51 ;  /* 0x0000003326337220 */ /* 0x000fe20000410000 */
[----:B------:R-:W-:-:S02]  /*d390*/  HADD2.F32 R43, -RZ, R43.H1_H1 ;  /* 0x3000002bff2b7230 */ /* 0x000fc40000004100 */
[-C--:B------:R-:W-:Y:S01]  /*d3a0*/  FMUL.FTZ R54, R47, R52.reuse ;  /* 0x000000342f367220 */ /* 0x080fe20000410000 */
[----:B------:R-:W-:Y:S02]  /*d3b0*/  HADD2.F32 R50, -RZ, R147.H1_H1 ;  /* 0x30000093ff327230 */ /* 0x000fe40000004100 */
[-C--:B------:R-:W-:Y:S01]  /*d3c0*/  FFMA.FTZ R53, R38, R49.reuse, -R53 ;  /* 0x0000003126357223 */ /* 0x080fe20000010835 */
[----:B------:R-:W-:Y:S01]  /*d3d0*/  FFMA.FTZ R38, R48, R49, R51 ;  /* 0x0000003130267223 */ /* 0x000fe20000010033 */
[C---:B------:R-:W-:Y:S01]  /*d3e0*/  FMUL.FTZ R52, R43.reuse, R52 ;  /* 0x000000342b347220 */ /* 0x040fe20000410000 */
[----:B------:R-:W-:Y:S01]  /*d3f0*/  F2FP.F16.E4M3.UNPACK_B R49, R37 ;  /* 0x00000025ff31723e */ /* 0x000fe200020006ff */
[-C--:B------:R-:W-:Y:S01]  /*d400*/  FFMA.FTZ R78, R43, R50.reuse, -R54 ;  /* 0x000000322b4e7223 */ /* 0x080fe20000010836 */
[----:B------:R-:W-:Y:S01]  /*d410*/  F2FP.SATFINITE.E4M3.F32.PACK_AB_MERGE_C R43, R76, R45, RZ ;  /* 0x0000002d4c2b723e */ /* 0x000fe200048070ff */
[----:B------:R-:W-:Y:S01]  /*d420*/  FFMA.FTZ R51, R47, R50, R52 ;  /* 0x000000322f337223 */ /* 0x000fe20000010034 */
[----:B------:R-:W-:Y:S01]  /*d430*/  F2FP.F16.E4M3.UNPACK_B R54, R36 ;  /* 0x00000024ff36723e */ /* 0x000fe200020006ff */
[----:B------:R-:W-:Y:S01]  /*d440*/  HADD2.F32 R50, -RZ, R49.H0_H0 ;  /* 0x20000031ff327230 */ /* 0x000fe20000004100 */
[----:B------:R-:W-:-:S02]  /*d450*/  F2FP.F16.E4M3.UNPACK_B R48, R42 ;  /* 0x0000002aff30723e */ /* 0x000fc400020006ff */
[----:B------:R-:W-:Y:S02]  /*d460*/  F2FP.SATFINITE.E4M3.F32.PACK_AB_MERGE_C R45, R67, R46, RZ ;  /* 0x0000002e432d723e */ /* 0x000fe400048070ff */
[----:B------:R-:W-:Y:S01]  /*d470*/  F2FP.SATFINITE.E4M3.F32.PACK_AB_MERGE_C R43, R66, R55, R43 ;  /* 0x00000037422b723e */ /* 0x000fe2000480702b */
[----:B------:R-:W-:Y:S01]  /*d480*/  HADD2.F32 R55, -RZ, R54.H0_H0 ;  /* 0x20000036ff377230 */ /* 0x000fe20000004100 */
[----:B------:R-:W-:Y:S01]  /*d490*/  F2FP.SATFINITE.E4M3.F32.PACK_AB_MERGE_C R46, R80, R77, RZ ;  /* 0x0000004d502e723e */ /* 0x000fe200048070ff */
[----:B------:R-:W-:Y:S01]  /*d4a0*/  HADD2.F32 R47, -RZ, R48.H0_H0 ;  /* 0x20000030ff2f7230 */ /* 0x000fe20000004100 */
[----:B------:R-:W-:Y:S01]  /*d4b0*/  F2FP.F16.E4M3.UNPACK_B R52, R14 ;  /* 0x0000000eff34723e */ /* 0x000fe200020006ff */
[----:B------:R-:W-:Y:S01]  /*d4c0*/  HADD2.F32 R54, -RZ, R54.H1_H1 ;  /* 0x30000036ff367230 */ /* 0x000fe20000004100 */
[----:B------:R-:W-:Y:S01]  /*d4d0*/  F2FP.SATFINITE.E4M3.F32.PACK_AB_MERGE_C R45, R65, R64, R45 ;  /* 0x00000040412d723e */ /* 0x000fe2000480702d */
[----:B------:R-:W-:Y:S01]  /*d4e0*/  FMUL.FTZ R64, R50, R55 ;  /* 0x0000003732407220 */ /* 0x000fe20000410000 */
[----:B------:R-:W-:Y:S01]  /*d4f0*/  F2FP.SATFINITE.E4M3.F32.PACK_AB_MERGE_C R46, R78, R53, R46 ;  /* 0x000000354e2e723e */ /* 0x000fe2000480702e */
[----:B------:R-:W-:Y:S01]  /*d500*/  HADD2.F32 R53, -RZ, R52.H0_H0 ;  /* 0x20000034ff357230 */ /* 0x000fe20000004100 */
[----:B------:R-:W-:Y:S01]  /*d510*/  F2FP.SATFINITE.E4M3.F32.PACK_AB_MERGE_C R38, R51, R38, R79 ;  /* 0x000000263326723e */ /* 0x000fe2000480704f */
        /* <DEDUP_REMOVED lines=78> */
[----:B------:R-:W-:Y:S02]  /*da00*/  F2FP.SATFINITE.E4M3.F32.PACK_AB_MERGE_C R13, R66, R47, R67 ;  /* 0x0000002f420d723e */ /* 0x000fe40004807043 */
[----:B------:R-:W-:Y:S02]  /*da10*/  F2FP.SATFINITE.E4M3.F32.PACK_AB_MERGE_C R37, R65, R48, R76 ;  /* 0x000000304125723e */ /* 0x000fe4000480704c */
[----:B------:R-:W-:-:S07]  /*da20*/  F2FP.SATFINITE.E4M3.F32.PACK_AB_MERGE_C R39, R53, R80, R54 ;  /* 0x000000503527723e */ /* 0x000fce0004807036 */
.L_x_6386:
[----:B------:R-:W-:Y:S05]  /*da30*/  BSYNC B2 ;  /* 0x0000000000027941 */ /* 0x000fea0003800000 */
.L_x_6385:
[----:B------:R-:W-:Y:S01]  /*da40*/  ISETP.GE.AND P3, PT, R11, R134, PT ;  /* 0x000000860b00720c */ /* 0x000fe20003f66270 */
[----:B0-----:R0:W-:-:S12]  /*da50*/  ST.E.128 desc[UR54][R40.64], R12 ;  /* 0x0000000c28007985 */ /* 0x0011d8000c101d36 */
[----:B------:R-:W-:-:S04]  /*da60*/  @!P3 IADD3 R42, P4, R11, R120, RZ ;  /* 0x000000780b2ab210 */ /* 0x000fc80007f9e0ff */
[----:B------:R-:W-:-:S05]  /*da70*/  @!P3 LEA.HI.X.SX32 R43, R11, R44, 0x1, P4 ;  /* 0x0000002c0b2bb211 */ /* 0x000fca00020f0eff */
[----:B--2---:R0:W-:Y:S04]  /*da80*/  @!P3 ST.E.128 desc[UR54][R42.64], R36 ;  /* 0x000000242a00b985 */ /* 0x0041e8000c101d36 */
.L_x_6384:
[----:B------:R-:W-:Y:S05]  /*da90*/  BSYNC B1 ;  /* 0x0000000000017941 */ /* 0x000fea0003800000 */
.L_x_6383:
        /* <DEDUP_REMOVED lines=52> */
[----:B------:R-:W-:Y:S02]  /*dde0*/  PRMT R61, R52, 0x654, R51 ;  /* 0x00000654343d7816 */ /* 0x000fe40000000033 */
[----:B------:R-:W-:Y:S01]  /*ddf0*/  LOP3.LUT R51, R49, 0xff00, R12, 0xf8, !PT ;  /* 0x0000ff0031337812 */ /* 0x000fe200078ef80c */
[----:B------:R-:W-:Y:S01]  /*de00*/  IMAD.U32 R12, R66, 0x10000, RZ ;  /* 0x00010000420c7824 */ /* 0x000fe200078e00ff */
[----:B------:R-:W-:Y:S02]  /*de10*/  SHF.R.U32.HI R54, RZ, 0x8, R75 ;  /* 0x00000008ff367819 */ /* 0x000fe4000001164b */
[----:B------:R-:W-:Y:S02]  /*de20*/  LOP3.LUT R55, R53, 0xff00, R14, 0xf8, !PT ;  /* 0x0000ff0035377812 */ /* 0x000fe400078ef80e */
[----:B------:R-:W-:Y:S01]  /*de30*/  SHF.L.U32 R36, R72, 0x10, RZ ;  /* 0x0000001048247819 */ /* 0x000fe200000006ff */
[----:B------:R-:W-:Y:S01]  /*de40*/  IMAD.SHL.U32 R38, R54, 0x100, RZ ;  /* 0x0000010036267824 */ /* 0x000fe200078e00ff */
[----:B------:R-:W-:-:S02]  /*de50*/  F2FP.F16.E4M3.UNPACK_B R53, R143.H1 ;  /* 0x0000008fff35723e */ /* 0x000fc400030006ff */
[----:B------:R-:W-:Y:S02]  /*de60*/  F2FP.F16.E4M3.UNPACK_B R46, R45.H1 ;  /* 0x0000002dff2e723e */ /* 0x000fe400030006ff */
[----:B------:R-:W-:Y:S01]  /*de70*/  F2FP.F16.E4M3.UNPACK_B R49, R48.H1 ;  /* 0x00000030ff31723e */ /* 0x000fe200030006ff */
[--C-:B------:R-:W-:Y:S01]  /*de80*/  HADD2.F32 R14, -RZ, R53.reuse.H0_H0 ;  /* 0x20000035ff0e7230 */ /* 0x100fe20000004100 */
[----:B------:R-:W-:Y:S01]  /*de90*/  LOP3.LUT R12, R51, 0xff0000, R12, 0xf8, !PT ;  /* 0x00ff0000330c7812 */ /* 0x000fe200078ef80c */
[----:B------:R-:W-:Y:S01]  /*dea0*/  HADD2.F32 R53, -RZ, R53.H1_H1 ;  /* 0x30000035ff357230 */ /* 0x000fe20000004100 */
[----:B------:R-:W-:Y:S01]  /*deb0*/  SHF.R.U32.HI R62, RZ, 0x10, R73 ;  /* 0x00000010ff3e7819 */ /* 0x000fe20000011649 */
[----:B------:R-:W-:Y:S01]  /*dec0*/  HADD2.F32 R50, -RZ, R49.H0_H0 ;  /* 0x20000031ff327230 */ /* 0x000fe20000004100 */
        /* <DEDUP_REMOVED lines=181> */
.L_x_6390:
[----:B------:R-:W-:Y:S05]  /*ea20*/  BSYNC B2 ;  /* 0x0000000000027941 */ /* 0x000fea0003800000 */
.L_x_6389:
[----:B------:R-:W-:Y:S01]  /*ea30*/  ISETP.GE.AND P3, PT, R11, R134, PT ;  /* 0x000000860b00720c */ /* 0x000fe20003f66270 */
[----:B0-----:R0:W-:-:S12]  /*ea40*/  ST.E.128 desc[UR54][R40.64], R12 ;  /* 0x0000000c28007985 */ /* 0x0011d8000c101d36 */
[----:B------:R-:W-:-:S04]  /*ea50*/  @!P3 IADD3 R42, P4, R11, R120, RZ ;  /* 0x000000780b2ab210 */ /* 0x000fc80007f9e0ff */
[----:B------:R-:W-:-:S05]  /*ea60*/  @!P3 LEA.HI.X.SX32 R43, R11, R44, 0x1, P4 ;  /* 0x0000002c0b2bb211 */ /* 0x000fca00020f0eff */
[----:B--2---:R0:W-:Y:S04]  /*ea70*/  @!P3 ST.E.128 desc[UR54][R42.64], R36 ;  /* 0x000000242a00b985 */ /* 0x0041e8000c101d36 */
.L_x_6388:
[----:B------:R-:W-:Y:S05]  /*ea80*/  BSYNC B1 ;  /* 0x0000000000017941 */ /* 0x000fea0003800000 */
.L_x_6387:
        /* <DEDUP_REMOVED lines=13> */
[----:B------:R-:W-:Y:S01]  /*eb60*/  SHF.R.S32.HI R12, RZ, 0x1f, R139 ;  /* 0x0000001fff0c7819 */ /* 0x000fe2000001148b */
[----:B------:R-:W-:-:S03]  /*eb70*/  IMAD.SHL.U32 R11, R139, 0x10, RZ ;  /* 0x000000108b0b7824 */ /* 0x000fc600078e00ff */
[----:B------:R-:W-:-:S04]  /*eb80*/  LEA.HI R12, R12, R139, RZ, 0x2 ;  /* 0x0000008b0c0c7211 */ /* 0x000fc800078f10ff */
[----:B------:R-:W-:Y:S02]  /*eb90*/  SHF.R.S32.HI R12, RZ, 0x2, R12 ;  /* 0x00000002ff0c7819 */ /* 0x000fe4000001140c */
[----:B-----5:R-:W-:-:S04]  /*eba0*/  LOP3.LUT R13, R13, 0x30, R11, 0xf8, !PT ;  /* 0x000000300d0d7812 */ /* 0x020fc800078ef80b */
[----:B------:R-:W-:Y:S01]  /*ebb0*/  LOP3.LUT R13, R13, R0, RZ, 0x3c, !PT ;  /* 0x000000000d0d7212 */ /* 0x000fe200078e3cff */
[----:B---3--:R-:W-:-:S04]  /*ebc0*/  IMAD R12, R12, 0x2800, R14 ;  /* 0x000028000c0c7824 */ /* 0x008fc800078e020e */
        /* <DEDUP_REMOVED lines=10> */
[--C-:B------:R-:W-:Y:S01]  /*ec70*/  SHF.R.U32.HI R60, RZ, 0x18, R57.reuse ;  /* 0x00000018ff3c7819 */ /* 0x100fe20000011639 */
[----:B--2---:R-:W-:Y:S01]  /*ec80*/  IMAD.MOV.U32 R47, RZ, RZ, R36 ;  /* 0x000000ffff2f7224 */ /* 0x004fe200078e0024 */
[----:B------:R-:W-:Y:S01]  /*ec90*/  LOP3.LUT R45, R57, 0xff, RZ, 0xc0, !PT ;  /* 0x000000ff392d7812 */ /* 0x000fe200078ec0ff */
[----:B------:R-:W-:Y:S01]  /*eca0*/  IMAD.SHL.U32 R12, R50, 0x100, RZ ;  /* 0x00000100320c7824 */ /* 0x000fe200078e00ff */
[----:B------:R-:W-:Y:S01]  /*ecb0*/  SHF.R.U32.HI R58, RZ, 0x10, R57 ;  /* 0x00000010ff3a7819 */ /* 0x000fe20000011639 */
[----:B------:R-:W-:Y:S01]  /*ecc0*/  IMAD.MOV.U32 R50, RZ, RZ, R38 ;  /* 0x000000ffff327224 */ /* 0x000fe200078e0026 */
[----:B------:R-:W-:Y:S01]  /*ecd0*/  SHF.R.U32.HI R49, RZ, 0x18, R69 ;  /* 0x00000018ff317819 */ /* 0x000fe20000011645 */
[----:B------:R-:W-:Y:S01]  /*ece0*/  IMAD.MOV.U32 R42, RZ, RZ, R14 ;  /* 0x000000ffff2a7224 */ /* 0x000fe200078e000e */
[----:B------:R-:W-:-:S02]  /*ecf0*/  LOP3.LUT R48, R69, 0xff, RZ, 0xc0, !PT ;  /* 0x000000ff45307812 */ /* 0x000fc400078ec0ff */
[----:B------:R-:W-:Y:S02]  /*ed00*/  SHF.R.U32.HI R53, RZ, 0x8, R71 ;  /* 0x00000008ff357819 */ /* 0x000fe40000011647 */
[----:B------:R-:W-:Y:S02]  /*ed10*/  PRMT R45, R60, 0x654, R45 ;  /* 0x000006543c2d7816 */ /* 0x000fe4000000002d */
[--C-:B------:R-:W-:Y:S01]  /*ed20*/  SHF.R.U32.HI R61, RZ, 0x18, R59.reuse ;  /* 0x00000018ff3d7819 */ /* 0x100fe2000001163b */
[----:B------:R-:W-:Y:S01]  /*ed30*/  IMAD.SHL.U32 R53, R53, 0x100, RZ ;  /* 0x0000010035357824 */ /* 0x000fe200078e00ff */
[----:B------:R-:W-:Y:S02]  /*ed40*/  LOP3.LUT R46, R59, 0xff, RZ, 0xc0, !PT ;  /* 0x000000ff3b2e7812 */ /* 0x000fe400078ec0ff */
[----:B------:R-:W-:Y:S02]  /*ed50*/  SHF.R.U32.HI R54, RZ, 0x8, R59 ;  /* 0x00000008ff367819 */ /* 0x000fe4000001163b */
[----:B------:R-:W-:-:S02]  /*ed60*/  SHF.R.U32.HI R51, RZ, 0x8, R69 ;  /* 0x00000008ff337819 */ /* 0x000fc40000011645 */
[----:B------:R-:W-:Y:S02]  /*ed70*/  PRMT R48, R49, 0x654, R48 ;  /* 0x0000065431307816 */ /* 0x000fe40000000030 */
[----:B------:R-:W-:Y:S01]  /*ed80*/  LOP3.LUT R12, R45, 0xff00, R12, 0xf8, !PT ;  /* 0x0000ff002d0c7812 */ /* 0x000fe200078ef80c */
[----:B------:R-:W-:Y:S01]  /*ed90*/  IMAD.U32 R45, R58, 0x10000, RZ ;  /* 0x000100003a2d7824 */ /* 0x000fe200078e00ff */
[----:B------:R-:W-:Y:S01]  /*eda0*/  SHF.R.U32.HI R56, RZ, 0x10, R59 ;  /* 0x00000010ff387819 */ /* 0x000fe2000001163b */
[----:B------:R-:W-:Y:S01]  /*edb0*/  IMAD.SHL.U32 R51, R51, 0x100, RZ ;  /* 0x0000010033337824 */ /* 0x000fe200078e00ff */
[----:B------:R-:W-:Y:S02]  /*edc0*/  PRMT R46, R61, 0x654, R46 ;  /* 0x000006543d2e7816 */ /* 0x000fe4000000002e */
[----:B------:R-:W-:Y:S02]  /*edd0*/  SHF.L.U32 R49, R54, 0x8, RZ ;  /* 0x0000000836317819 */ /* 0x000fe400000006ff */
[----:B------:R-:W-:-:S02]  /*ede0*/  LOP3.LUT R52, R71, 0xff0000ff, RZ, 0xc0, !PT ;  /* 0xff0000ff47347812 */ /* 0x000fc400078ec0ff */
[----:B------:R-:W-:Y:S01]  /*edf0*/  LOP3.LUT R46, R46, 0xff00, R49, 0xf8, !PT ;  /* 0x0000ff002e2e7812 */ /* 0x000fe200078ef831 */
[----:B------:R-:W-:Y:S01]  /*ee00*/  IMAD.U32 R49, R56, 0x10000, RZ ;  /* 0x0001000038317824 */ /* 0x000fe200078e00ff */
[----:B------:R-:W-:Y:S02]  /*ee10*/  LOP3.LUT R54, R52, 0xff00, R53, 0xf8, !PT ;  /* 0x0000ff0034367812 */ /* 0x000fe400078ef835 */
        /* <DEDUP_REMOVED lines=9> */
[--C-:B------:R-:W-:Y:S01]  /*eeb0*/  HADD2.F32 R49, -RZ, R48.reuse.H0_H0 ;  /* 0x20000030ff317230 */ /* 0x100fe20000004100 */
[----:B------:R-:W-:Y:S01]  /*eec0*/  SHF.R.U32.HI R57, RZ, 0x10, R71 ;  /* 0x00000010ff397819 */ /* 0x000fe20000011647 */
[----:B------:R-:W-:Y:S01]  /*eed0*/  HADD2.F32 R53, -RZ, R53.H1_H1 ;  /* 0x30000035ff357230 */ /* 0x000fe20000004100 */
[----:B------:R-:W-:Y:S01]  /*eee0*/  SHF.R.U32.HI R55, RZ, 0x10, R69 ;  /* 0x00000010ff377819 */ /* 0x000fe20000011645 */
[----:B------:R-:W-:Y:S01]  /*eef0*/  HADD2.F32 R52, -RZ, R51.H0_H0 ;  /* 0x20000033ff347230 */ /* 0x000fe20000004100 */
[----:B------:R-:W-:Y:S01]  /*ef00*/  SHF.L.U32 R57, R57, 0x10, RZ ;  /* 0x0000001039397819 */ /* 0x000fe200000006ff */
[-C--:B------:R-:W-:Y:S01]  /*ef10*/  FMUL.FTZ R56, R46, R14.reuse ;  /* 0x0000000e2e387220 */ /* 0x080fe20000410000 */
        /* <DEDUP_REMOVED lines=54> */
[-C--:B------:R-:W-:Y:S01]  /*f280*/  FFMA.FTZ R65, R46, R49.reuse, R45 ;  /* 0x000000312e417223 */ /* 0x080fe2000001002d */
[----:B------:R-:W-:Y:S02]  /*f290*/  HADD2.F32 R45, -RZ, R50.H0_H0 ;  /* 0x20000032ff2d7230 */ /* 0x000fe40000004100 */
[----:B------:R-:W-:Y:S01]  /*f2a0*/  FFMA.FTZ R66, R43, R49, -R62 ;  /* 0x000000312b427223 */ /* 0x000fe2000001083e */
[----:B------:R-:W-:Y:S01]  /*f2b0*/  HADD2.F32 R49, -RZ, R136.H1_H1 ;  /* 0x30000088ff317230 */ /* 0x000fe20000004100 */
[----:B------:R-:W-:Y:S01]  /*f2c0*/  F2FP.F16.E4M3.UNPACK_B R138, R138 ;  /* 0x0000008aff8a723e */ /* 0x000fe200020006ff */
[----:B------:R-:W-:Y:S01]  /*f2d0*/  HADD2.F32 R43, -RZ, R42.H0_H0 ;  /* 0x2000002aff2b7230 */ /* 0x000fe20000004100 */
[----:B------:R-:W-:Y:S01]  /*f2e0*/  F2FP.SATFINITE.E4M3.F32.PACK_AB_MERGE_C R64, R65, R64, RZ ;  /* 0x000000404140723e */ /* 0x000fe200048070ff */
[----:B------:R-:W-:Y:S01]  /*f2f0*/  HADD2.F32 R50, -RZ, R50.H1_H1 ;  /* 0x30000032ff327230 */ /* 0x000fe20000004100 */
[----:B------:R-:W-:Y:S01]  /*f300*/  F2FP.SATFINITE.E4M3.F32.PACK_AB_MERGE_C R63, R66, R63, RZ ;  /* 0x0000003f423f723e */ /* 0x000fe200048070ff */
[----:B------:R-:W-:-:S02]  /*f310*/  HADD2.F32 R48, -RZ, R136.H0_H0 ;  /* 0x20000088ff307230 */ /* 0x000fc40000004100 */
[----:B------:R-:W-:Y:S02]  /*f320*/  HADD2.F32 R42, -RZ, R42.H1_H1 ;  /* 0x3000002aff2a7230 */ /* 0x000fe40000004100 */
[-C--:B------:R-:W-:Y:S01]  /*f330*/  FMUL.FTZ R61, R50, R49.reuse ;  /* 0x00000031323d7220 */ /* 0x080fe20000410000 */
[--C-:B------:R-:W-:Y:S02]  /*f340*/  HADD2.F32 R46, -RZ, R138.reuse.H0_H0 ;  /* 0x2000008aff2e7230 */ /* 0x100fe40000004100 */
[-C--:B------:R-:W-:Y:S01]  /*f350*/  FMUL.FTZ R52, R45, R48.reuse ;  /* 0x000000302d347220 */ /* 0x080fe20000410000 */
[----:B------:R-:W-:Y:S02]  /*f360*/  HADD2.F32 R47, -RZ, R138.H1_H1 ;  /* 0x3000008aff2f7230 */ /* 0x000fe40000004100 */
[----:B------:R-:W-:Y:S01]  /*f370*/  FMUL.FTZ R49, R42, R49 ;  /* 0x000000312a317220 */ /* 0x000fe20000410000 */
[C---:B------:R-:W-:Y:S01]  /*f380*/  FMUL.FTZ R48, R43.reuse, R48 ;  /* 0x000000302b307220 */ /* 0x040fe20000410000 */
[-C--:B------:R-:W-:Y:S01]  /*f390*/  FFMA.FTZ R52, R43, R46.reuse, -R52 ;  /* 0x0000002e2b347223 */ /* 0x080fe20000010834 */
[----:B------:R-:W-:Y:S01]  /*f3a0*/  F2FP.SATFINITE.E4M3.F32.PACK_AB_MERGE_C R43, R60, R57, RZ ;  /* 0x000000393c2b723e */ /* 0x000fe200048070ff */
[-C--:B------:R-:W-:Y:S01]  /*f3b0*/  FFMA.FTZ R61, R42, R47.reuse, -R61 ;  /* 0x0000002f2a3d7223 */ /* 0x080fe2000001083d */
[----:B------:R-:W-:Y:S01]  /*f3c0*/  FFMA.FTZ R62, R50, R47, R49 ;  /* 0x0000002f323e7223 */ /* 0x000fe20000010031 */
[----:B------:R-:W-:Y:S01]  /*f3d0*/  FFMA.FTZ R51, R45, R46, R48 ;  /* 0x0000002e2d337223 */ /* 0x000fe20000010030 */
[----:B------:R-:W-:-:S02]  /*f3e0*/  F2FP.F16.E4M3.UNPACK_B R47, R37 ;  /* 0x00000025ff2f723e */ /* 0x000fc400020006ff */
[----:B------:R-:W-:Y:S02]  /*f3f0*/  F2FP.F16.E4M3.UNPACK_B R50, R38 ;  /* 0x00000026ff32723e */ /* 0x000fe400020006ff */
[----:B------:R-:W-:Y:S01]  /*f400*/  F2FP.F16.E4M3.UNPACK_B R45, R13 ;  /* 0x0000000dff2d723e */ /* 0x000fe200020006ff */
[----:B------:R-:W-:Y:S01]  /*f410*/  HADD2.F32 R48, -RZ, R47.H0_H0 ;  /* 0x2000002fff307230 */ /* 0x000fe20000004100 */
        /* <DEDUP_REMOVED lines=9> */
[----:B------:R-:W-:-:S02]  /*f4b0*/  HADD2.F32 R51, -RZ, R49.H0_H0 ;  /* 0x20000031ff337230 */ /* 0x000fc40000004100 */
        /* <DEDUP_REMOVED lines=23> */
[--C-:B------:R-:W-:Y:S02]  /*f630*/  HADD2.F32 R45, -RZ, R36.reuse.H0_H0 ;  /* 0x20000024ff2d7230 */ /* 0x100fe40000004100 */
[----:B------:R-:W-:Y:S02]  /*f640*/  HADD2.F32 R13, -RZ, R13.H1_H1 ;  /* 0x3000000dff0d7230 */ /* 0x000fe40000004100 */
[----:B------:R-:W-:Y:S01]  /*f650*/  FMUL.FTZ R52, R46, R48 ;  /* 0x000000302e347220 */ /* 0x000fe20000410000 */
[----:B------:R-:W-:-:S02]  /*f660*/  HADD2.F32 R36, -RZ, R36.H1_H1 ;  /* 0x30000024ff247230 */ /* 0x000fc40000004100 */
        /* <DEDUP_REMOVED lines=56> */
.L_x_6392:
[----:B------:R-:W-:Y:S05]  /*f9f0*/  BSYNC B1 ;  /* 0x0000000000017941 */ /* 0x000fea0003800000 */
.L_x_6391:
[----:B0-----:R0:W-:Y:S01]  /*fa00*/  ST.E.128 desc[UR54][R40.64], R12 ;  /* 0x0000000c28007985 */ /* 0x0011e2000c101d36 */
[----:B------:R-:W-:-:S13]  /*fa10*/  ISETP.GE.AND P3, PT, R11, R134, PT ;  /* 0x000000860b00720c */ /* 0x000fda0003f66270 */
[----:B------:R-:W-:Y:S05]  /*fa20*/  @P3 BRA `(.L_x_6339) ;  /* 0x0000000800003947 */ /* 0x000fea0003800000 */
[----:B0-----:R-:W-:-:S04]  /*fa30*/  IADD3 R12, P3, R11, R120, RZ ;  /* 0x000000780b0c7210 */ /* 0x001fc80007f7e0ff */
[----:B------:R-:W-:-:S05]  /*fa40*/  LEA.HI.X.SX32 R13, R11, R44, 0x1, P3 ;  /* 0x0000002c0b0d7211 */ /* 0x000fca00018f0eff */
[----:B--2---:R0:W-:Y:S01]  /*fa50*/  ST.E.128 desc[UR54][R12.64], R36 ;  /* 0x000000240c007985 */ /* 0x0041e2000c101d36 */
[----:B------:R-:W-:Y:S05]  /*fa60*/  BRA `(.L_x_6339) ;  /* 0x0000000400f07947 */ /* 0x000fea0003800000 */
.L_x_6304:
[----:B------:R-:W-:-:S06]  /*fa70*/  UISETP.NE.AND UP0, UPT, UR49, 0x3, UPT ;  /* 0x000000033100788c */ /* 0x000fcc000bf05270 */
[----:B------:R-:W-:-:S13]  /*fa80*/  PLOP3.LUT P2, PT, PT, PT, UP0, 0x80, 0x0 ;  /* 0x000000000000781c */ /* 0x000fda0003f4f008 */
[----:B------:R-:W-:Y:S05]  /*fa90*/  @!P2 BRA `(.L_x_6393) ;  /* 0x000000000004a947 */ /* 0x000fea0003800000 */
[----:B------:R-:W-:Y:S01]  /*faa0*/  BPT.TRAP 0x1 ;  /* 0x000000040000795c */ /* 0x000fe20000300000 */
.L_x_6393:
[----:B------:R-:W2:Y:S01]  /*fab0*/  LDL R11, [R1+0x14] ;  /* 0x00001400010b7983 */ /* 0x000ea20000100800 */
[----:B------:R-:W-:Y:S01]  /*fac0*/  IMAD R93, R19, 0x8, R18 ;  /* 0x00000008135d7824 */ /* 0x000fe200078e0212 */
[----:B------:R-:W-:Y:S01]  /*fad0*/  BSSY B1, `(.L_x_6394) ;  /* 0x0000005000017945 */ /* 0x000fe20003800000 */
[----:B------:R-:W-:Y:S02]  /*fae0*/  SHF.R.S32.HI R90, RZ, 0x1f, R35 ;  /* 0x0000001fff5a7819 */ /* 0x000fe40000011423 */
[----:B--2---:R-:W-:-:S04]  /*faf0*/  SHF.L.U32 R94, R11, 0x1f, RZ ;  /* 0x0000001f0b5e7819 */ /* 0x004fc800000006ff */
[----:B------:R-:W0:Y:S02]  /*fb00*/  SYNCS.PHASECHK.TRANS64.TRYWAIT P3, [R93+URZ+0x33490], R94 ;  /* 0x0334905e5d0075a7 */ /* 0x000e24000806017f */
[----:B0-----:R-:W-:Y:S05]  /*fb10*/  @!P3 BRA `(.L_x_6395) ;  /* 0x0000022c00f8b947 */ /* 0x001fea0003800000 */
.L_x_6669:
[----:B------:R-:W-:Y:S05]  /*fb20*/  BSYNC B1 ;  /* 0x0000000000017941 */ /* 0x000fea0003800000 */
.L_x_6394:
        /* <DEDUP_REMOVED lines=9> */
[----:B------:R-:W-:Y:S01]  /*fbc0*/  IMAD R15, R91, UR4, RZ ;  /* 0x000000045b0f7c24 */ /* 0x000fe2000f8e02ff */
[----:B------:R-:W-:Y:S02]  /*fbd0*/  IADD3 R13, R13, R11, RZ ;  /* 0x0000000b0d0d7210 */ /* 0x000fe40007ffe0ff */
        /* <DEDUP_REMOVED lines=14> */
[----:B------:R-:W-:-:S05]  /*fcc0*/  SHF.R.S32.HI R36, RZ, 0x1, R36 ;  /* 0x00000001ff247819 */ /* 0x000fca0000011424 */
[----:B------:R-:W-:-:S05]  /*fcd0*/  IMAD.IADD R51, R92, 0x1, -R36 ;  /* 0x000000015c337824 */ /* 0x000fca00078e0a24 */
[----:B------:R-:W-:Y:S01]  /*fce0*/  ISETP.GE.AND P3, PT, R51, 0x1, PT ;  /* 0x000000013300780c */ /* 0x000fe20003f66270 */
[----:B------:R-:W-:-:S12]  /*fcf0*/  BRA.DIV UR4, `(.L_x_6396) ;  /* 0x0000022e04947947 */ /* 0x000fd8000b800000 */
[----:B------:R1:W2:Y:S04]  /*fd00*/  SHFL.IDX PT, R41, R50, RZ, 0x1e1f ;  /* 0x001e1fff32297589 */ /* 0x0002a800000e0000 */
[----:B------:R1:W3:Y:S02]  /*fd10*/  SHFL.IDX PT, R49, R48, RZ, 0x1e1f ;  /* 0x001e1fff30317589 */ /* 0x0002e400000e0000 */
.L_x_6673:
[----:B------:R-:W-:Y:S04]  /*fd20*/  BSSY B1, `(.L_x_6397) ;  /* 0x0000026000017945 */ /* 0x000fe80003800000 */
[----:B------:R-:W-:Y:S05]  /*fd30*/  @!P3 BRA `(.L_x_6398) ;  /* 0x000000000090b947 */ /* 0x000fea0003800000 */
[----:B------:R-:W4:Y:S01]  /*fd40*/  LDL R13, [R1+0xc] ;  /* 0x00000c00010d7983 */ /* 0x000f220000100800 */
[----:B------:R-:W-:-:S03]  /*fd50*/  ULDC UR4, c[0x0][0x2f4] ;  /* 0x0000bd0000047ab9 */ /* 0x000fc60000000800 */
[----:B------:R-:W5:Y:S01]  /*fd60*/  LDL R12, [R1+0x8] ;  /* 0x00000800010c7983 */ /* 0x000f620000100800 */
[----:B------:R-:W-:-:S03]  /*fd70*/  ISETP.GE.AND P5, PT, R16, UR4, PT ;  /* 0x0000000410007c0c */ /* 0x000fc6000bfa6270 */
[----:B------:R-:W5:Y:S10]  /*fd80*/  LDL R11, [R1+0x4] ;  /* 0x00000400010b7983 */ /* 0x000f740000100800 */
[----:B---3--:R-:W-:-:S05]  /*fd90*/  @!P5 IADD3 R42, P3, R16, R49, RZ ;  /* 0x00000031102ad210 */ /* 0x008fca0007f7e0ff */
[----:B--2---:R-:W-:Y:S01]  /*fda0*/  @!P5 IMAD.X R43, R41, 0x1, R17, P3 ;  /* 0x00000001292bd824 */ /* 0x004fe200018e0611 */
[----:B------:R-:W-:-:S13]  /*fdb0*/  ISETP.GE.AND P3, PT, R221, UR4, PT ;  /* 0x00000004dd007c0c */ /* 0x000fda000bf66270 */
[----:B------:R-:W-:-:S04]  /*fdc0*/  @!P3 IADD3 R38, P4, R221, R49, RZ ;  /* 0x00000031dd26b210 */ /* 0x000fc80007f9e0ff */
[----:B----4-:R-:W-:Y:S02]  /*fdd0*/  @!P3 IADD3.X R39, R41, R13, RZ, P4, !PT ;  /* 0x0000000d2927b210 */ /* 0x010fe400027fe4ff */
        /* <DEDUP_REMOVED lines=13> */
[----:B------:R-:W-:-:S05]  /*feb0*/  @!P5 IMAD.SHL.U32 R40, R229, 0x10, RZ ;  /* 0x00000010e528d824 */ /* 0x000fca00078e00ff */
        /* <DEDUP_REMOVED lines=12> */
.L_x_6398:
[----:B------:R-:W-:Y:S05]  /*ff80*/  BSYNC B1 ;  /* 0x0000000000017941 */ /* 0x000fea0003800000 */
.L_x_6397:
[----:B------:R-:W-:-:S03]  /*ff90*/  UMOV UR4, 0xffffffff ;  /* 0xffffffff00047882 */ /* 0x000fc60000000000 */
[----:B------:R-:W-:Y:S05]  /*ffa0*/  BRA.DIV UR4, `(.L_x_6399) ;  /* 0x0000022e04347947 */ /* 0x000fea000b800000 */
[----:B--2-4-:R2:W4:Y:S04]  /*ffb0*/  SHFL.IDX PT, R41, R50, 0x1, 0x1e1f ;  /* 0x003e1f0032297f89 */ /* 0x01452800000e0000 */
[----:B---3--:R2:W3:Y:S02]  /*ffc0*/  SHFL.IDX PT, R49, R48, 0x1, 0x1e1f ;  /* 0x003e1f0030317f89 */ /* 0x0084e400000e0000 */
.L_x_6677:
[----:B------:R-:W-:-:S13]  /*ffd0*/  ISETP.GE.AND P3, PT, R51, 0x81, PT ;  /* 0x000000813300780c */ /* 0x000fda0003f66270 */
[----:B------:R-:W-:Y:S05]  /*ffe0*/  @!P3 BRA `(.L_x_6339) ;  /* 0x000000000090b947 */ /* 0x000fea0003800000 */
[----:B------:R-:W5:Y:S01]  /*fff0*/  LDL R13, [R1+0xc] ;  /* 0x00000c00010d7983 */ /* 0x000f620000100800 */
[----:B------:R-:W-:-:S03]  /*10000*/  ULDC UR4, c[0x0][0x2f4] ;  /* 0x0000bd0000047ab9 */ /* 0x000fc60000000800 */
[----:B------:R-:W2:Y:S01]  /*10010*/  LDL R12, [R1+0x8] ;  /* 0x00000800010c7983 */ /* 0x000ea20000100800 */
[----:B------:R-:W-:-:S03]  /*10020*/  ISETP.GE.AND P5, PT, R16, UR4, PT ;  /* 0x0000000410007c0c */ /* 0x000fc6000bfa6270 */
[----:B------:R-:W2:Y:S10]  /*10030*/  LDL R11, [R1+0x4] ;  /* 0x00000400010b7983 */ /* 0x000eb40000100800 */
[----:B---3--:R-:W-:-:S05]  /*10040*/  @!P5 IADD3 R42, P3, R16, R49, RZ ;  /* 0x00000031102ad210 */ /* 0x008fca0007f7e0ff */
[----:B----4-:R-:W-:Y:S01]  /*10050*/  @!P5 IMAD.X R43, R41, 0x1, R17, P3 ;  /* 0x00000001292bd824 */ /* 0x010fe200018e0611 */
[----:B------:R-:W-:-:S13]  /*10060*/  ISETP.GE.AND P3, PT, R221, UR4, PT ;  /* 0x00000004dd007c0c */ /* 0x000fda000bf66270 */
[----:B------:R-:W-:-:S04]  /*10070*/  @!P3 IADD3 R38, P4, R221, R49, RZ ;  /* 0x00000031dd26b210 */ /* 0x000fc80007f9e0ff */
[----:B-----5:R-:W-:Y:S02]  /*10080*/  @!P3 IADD3.X R39, R41, R13, RZ, P4, !PT ;  /* 0x0000000d2927b210 */ /* 0x020fe400027fe4ff */
[----:B------:R-:W-:-:S13]  /*10090*/  ISETP.GE.AND P4, PT, R220, UR4, PT ;  /* 0x00000004dc007c0c */ /* 0x000fda000bf86270 */
[----:B------:R-:W-:-:S05]  /*100a0*/  @!P4 IADD3 R36, P6, R220, R49, RZ ;  /* 0x00000031dc24c210 */ /* 0x000fca0007fde0ff */
[----:B--2---:R-:W-:Y:S02]  /*100b0*/  @!P4 IMAD.X R37, R41, 0x1, R12, P6 ;  /* 0x000000012925c824 */ /* 0x004fe400030e060c */
        /* <DEDUP_REMOVED lines=23> */
.L_x_6339:
[----:B------:R-:W-:Y:S05]  /*10230*/  BSYNC B0 ;  /* 0x0000000000007941 */ /* 0x000fea0003800000 */
.L_x_6303:
        /* <DEDUP_REMOVED lines=11> */
[----:B------:R-:W-:-:S05]  /*102f0*/  @!P3 VIADD R11, R93, 0x334a0 ;  /* 0x000334a05d0bb836 */ /* 0x000fca0000000000 */
[----:B------:R-:W-:-:S04]  /*10300*/  @!P3 PRMT R11, RZ, 0x654, R11 ;  /* 0x00000654ff0bb816 */ /* 0x000fc8000000000b */
[----:B------:R1:W-:Y:S01]  /*10310*/  @!P3 SYNCS.ARRIVE.TRANS64.RED.A1T0 RZ, [R11+URZ], RZ ;  /* 0x000000ff0bffb9a7 */ /* 0x0003e2000810043f */
[----:B------:R-:W-:Y:S05]  /*10320*/  @!P2 BRA `(.L_x_6401) ;  /* 0x000000000004a947 */ /* 0x000fea0003800000 */
[----:B------:R-:W-:Y:S01]  /*10330*/  BPT.TRAP 0x1 ;  /* 0x000000040000795c */ /* 0x000fe20000300000 */
.L_x_6401:
[----:B------:R-:W-:Y:S05]  /*10340*/  BSYNC B0 ;  /* 0x0000000000007941 */ /* 0x000fea0003800000 */
.L_x_6400:
[----:B------:R-:W5:Y:S01]  /*10350*/  SYNCS.PHASECHK.TRANS64.TRYWAIT P2, [R93+URZ+0x334b0], R94 ;  /* 0x0334b05e5d0075a7 */ /* 0x000f62000804017f */
[----:B------:R-:W-:Y:S01]  /*10360*/  ULDC UR39, c[0x0][0x2f4] ;  /* 0x0000bd0000277ab9 */ /* 0x000fe20000000800 */
[----:B------:R-:W-:Y:S04]  /*10370*/  BSSY B0, `(.L_x_6402) ;  /* 0x0000002000007945 */ /* 0x000fe80003800000 */
[----:B-----5:R-:W-:Y:S05]  /*10380*/  @!P2 BRA `(.L_x_6403) ;  /* 0x000002280088a947 */ /* 0x020fea0003800000 */
.L_x_6678:
[----:B------:R-:W-:Y:S05]  /*10390*/  BSYNC B0 ;  /* 0x0000000000007941 */ /* 0x000fea0003800000 */
.L_x_6402:
[----:B--2---:R2:W5:Y:S01]  /*103a0*/  LDL R50, [R1+0xc] ;  /* 0x00000c0001327983 */ /* 0x0045620000100800 */
[----:B------:R-:W-:Y:S01]  /*103b0*/  ULDC.64 UR4, c[0x0][0x328] ;  /* 0x0000ca0000047ab9 */ /* 0x000fe20000000a00 */
[----:B------:R-:W-:Y:S02]  /*103c0*/  ULDC.64 UR6, c[0x0][0x318] ;  /* 0x0000c60000067ab9 */ /* 0x000fe40000000a00 */
[----:B0--3--:R2:W5:Y:S01]  /*103d0*/  LDL R49, [R1+0x8] ;  /* 0x0000080001317983 */ /* 0x0095620000100800 */
[----:B------:R-:W-:Y:S02]  /*103e0*/  IMAD R90, R90, UR4, RZ ;  /* 0x000000045a5a7c24 */ /* 0x000fe4000f8e02ff */
[C---:B------:R-:W-:Y:S01]  /*103f0*/  IMAD.WIDE.U32 R12, R35.reuse, UR4, RZ ;  /* 0x00000004230c7c25 */ /* 0x040fe2000f8e00ff */
[----:B------:R2:W5:Y:S03]  /*10400*/  LDL R48, [R1+0x4] ;  /* 0x0000040001307983 */ /* 0x0005660000100800 */
[----:B------:R-:W-:Y:S01]  /*10410*/  IMAD R35, R35, UR5, R90 ;  /* 0x0000000523237c24 */ /* 0x000fe2000f8e025a */
[----:B------:R-:W0:Y:S01]  /*10420*/  S2R R14, SR_TID.X ;  /* 0x00000000000e7919 */ /* 0x000e220000002100 */
[----:B------:R-:W-:-:S02]  /*10430*/  ULDC.64 UR4, c[0x0][0x338] ;  /* 0x0000ce0000047ab9 */ /* 0x000fc40000000a00 */
[----:B------:R-:W-:Y:S01]  /*10440*/  IMAD R91, R91, UR4, RZ ;  /* 0x000000045b5b7c24 */ /* 0x000fe2000f8e02ff */
[----:B------:R-:W-:-:S03]  /*10450*/  IADD3 R13, R13, R35, RZ ;  /* 0x000000230d0d7210 */ /* 0x000fc60007ffe0ff */
        /* <DEDUP_REMOVED lines=17> */
[----:B------:R2:W1:Y:S08]  /*10570*/  SHFL.IDX PT, R45, R11, RZ, 0x1e1f ;  /* 0x001e1fff0b2d7589 */ /* 0x00047000000e0000 */
[----:B--2---:R-:W-:Y:S05]  /*10580*/  @!P2 BRA `(.L_x_6405) ;  /* 0x000000000080a947 */ /* 0x004fea0003800000 */
[----:B------:R-:W-:-:S13]  /*10590*/  ISETP.GE.AND P5, PT, R16, UR39, PT ;  /* 0x0000002710007c0c */ /* 0x000fda000bfa6270 */
[----:B------:R-:W2:Y:S01]  /*105a0*/  @!P5 LDS.128 R12, [R88+0xf200] ;  /* 0x00f20000580cd984 */ /* 0x000ea20000000c00 */
[----:B0-----:R-:W-:-:S05]  /*105b0*/  @!P5 IADD3 R38, P2, R16, R47, RZ ;  /* 0x0000002f1026d210 */ /* 0x001fca0007f5e0ff */
[----:B-1----:R-:W-:Y:S01]  /*105c0*/  @!P5 IMAD.X R39, R45, 0x1, R17, P2 ;  /* 0x000000012d27d824 */ /* 0x002fe200010e0611 */
[----:B------:R-:W-:-:S13]  /*105d0*/  ISETP.GE.AND P2, PT, R221, UR39, PT ;  /* 0x00000027dd007c0c */ /* 0x000fda000bf46270 */
[----:B------:R-:W-:-:S04]  /*105e0*/  @!P2 IADD3 R36, P4, R221, R47, RZ ;  /* 0x0000002fdd24a210 */ /* 0x000fc80007f9e0ff */
[----:B-----5:R-:W-:Y:S02]  /*105f0*/  @!P2 IADD3.X R37, R45, R50, RZ, P4, !PT ;  /* 0x000000322d25a210 */ /* 0x020fe400027fe4ff */
[----:B------:R-:W-:-:S13]  /*10600*/  ISETP.GE.AND P4, PT, R220, UR39, PT ;  /* 0x00000027dc007c0c */ /* 0x000fda000bf86270 */
[----:B------:R-:W-:Y:S01]  /*10610*/  @!P4 IADD3 R34, P6, R220, R47, RZ ;  /* 0x0000002fdc22c210 */ /* 0x000fe20007fde0ff */
[----:B--2---:R-:W-:Y:S01]  /*10620*/  @!P5 ST.E.128 desc[UR54][R38.64], R12 ;  /* 0x0000000c2600d985 */ /* 0x004fe2000c101d36 */
        /* <DEDUP_REMOVED lines=22> */
.L_x_6405:
[----:B------:R-:W-:Y:S05]  /*10790*/  BSYNC B0 ;  /* 0x0000000000007941 */ /* 0x000fea0003800000 */
.L_x_6404:
[----:B------:R-:W-:Y:S01]  /*107a0*/  ISETP.GE.AND P2, PT, R92, 0x81, PT ;  /* 0x000000815c00780c */ /* 0x000fe20003f46270 */
[----:B------:R-:W3:Y:S01]  /*107b0*/  SHFL.IDX PT, R11, R11, 0x1, 0x1e1f ;  /* 0x003e1f000b0b7f89 */ /* 0x000ee200000e0000 */
[----:B------:R-:W-:Y:S03]  /*107c0*/  BSSY B0, `(.L_x_6406) ;  /* 0x0000023000007945 */ /* 0x000fe60003800000 */
[----:B-1----:R1:W0:Y:S08]  /*107d0*/  SHFL.IDX PT, R45, R44, 0x1, 0x1e1f ;  /* 0x003e1f002c2d7f89 */ /* 0x00223000000e0000 */
[----:B-1----:R-:W-:Y:S05]  /*107e0*/  @!P2 BRA `(.L_x_6407) ;  /* 0x000000000080a947 */ /* 0x002fea0003800000 */
[----:B------:R-:W-:-:S13]  /*107f0*/  ISETP.GE.AND P5, PT, R16, UR39, PT ;  /* 0x0000002710007c0c */ /* 0x000fda000bfa6270 */
[----:B--2---:R-:W1:Y:S01]  /*10800*/  @!P5 LDS.128 R12, [R88+0x11200] ;  /* 0x01120000580cd984 */ /* 0x004e620000000c00 */
[----:B0-----:R-:W-:-:S05]  /*10810*/  @!P5 IADD3 R38, P2, R16, R45, RZ ;  /* 0x0000002d1026d210 */ /* 0x001fca0007f5e0ff */
[----:B---3--:R-:W-:Y:S01]  /*10820*/  @!P5 IMAD.X R39, R11, 0x1, R17, P2 ;  /* 0x000000010b27d824 */ /* 0x008fe200010e0611 */
        /* <DEDUP_REMOVED lines=28> */
.L_x_6407:
[----:B------:R-:W-:Y:S05]  /*109f0*/  BSYNC B0 ;  /* 0x0000000000007941 */ /* 0x000fea0003800000 */
.L_x_6406:
[----:B-12---:R-:W2:Y:S01]  /*10a00*/  LDL.LU R12, [R1+0x14] ;  /* 0x00001400010c7983 */ /* 0x006ea20000300800 */
[----:B------:R-:W-:Y:S01]  /*10a10*/  IADD3 R19, R19, 0x1, RZ ;  /* 0x0000000113137810 */ /* 0x000fe20007ffe0ff */
[----:B------:R-:W-:Y:S01]  /*10a20*/  @!P3 VIADD R93, R93, 0x334c0 ;  /* 0x000334c05d5db836 */ /* 0x000fe20000000000 */
[----:B------:R-:W-:Y:S01]  /*10a30*/  ISETP.NE.AND P4, PT, R114, RZ, PT ;  /* 0x000000ff7200720c */ /* 0x000fe20003f85270 */
        /* <DEDUP_REMOVED lines=20> */
.L_x_6298:
[----:B------:R-:W2:Y:S01]  /*10b80*/  LDL R4, [R1+0x40] ;  /* 0x0000400001047983 */ /* 0x000ea20000100800 */
[----:B------:R-:W1:Y:S01]  /*10b90*/  LDC R0, c[0x0][0x448] ;  /* 0x00011200ff007b82 */ /* 0x000e620000000800 */
[----:B------:R-:W-:Y:S01]  /*10ba0*/  CS2R R120, SRZ ;  /* 0x0000000000787805 */ /* 0x000fe2000001ff00 */
[----:B------:R-:W-:Y:S01]  /*10bb0*/  IMAD.MOV.U32 R119, RZ, RZ, RZ ;  /* 0x000000ffff777224 */ /* 0x000fe200078e00ff */
[----:B------:R-:W-:Y:S02]  /*10bc0*/  CS2R R26, SRZ ;  /* 0x00000000001a7805 */ /* 0x000fe4000001ff00 */
[----:B------:R-:W-:Y:S02]  /*10bd0*/  CS2R R84, SRZ ;  /* 0x0000000000547805 */ /* 0x000fe4000001ff00 */
[----:B------:R-:W-:Y:S01]  /*10be0*/  CS2R R112, SRZ ;  /* 0x0000000000707805 */ /* 0x000fe2000001ff00 */
[----:B------:R-:W-:Y:S01]  /*10bf0*/  IMAD.MOV.U32 R46, RZ, RZ, RZ ;  /* 0x000000ffff2e7224 */ /* 0x000fe200078e00ff */
[----:B------:R-:W-:-:S02]  /*10c00*/  CS2R R76, SRZ ;  /* 0x00000000004c7805 */ /* 0x000fc4000001ff00 */
[----:B------:R-:W-:Y:S02]  /*10c10*/  CS2R R92, SRZ ;  /* 0x00000000005c7805 */ /* 0x000fe4000001ff00 */
[----:B------:R-:W-:Y:S02]  /*10c20*/  CS2R R30, SRZ ;  /* 0x00000000001e7805 */ /* 0x000fe4000001ff00 */
[----:B------:R-:W-:Y:S01]  /*10c30*/  CS2R R104, SRZ ;  /* 0x0000000000687805 */ /* 0x000fe2000001ff00 */
[----:B------:R-:W-:Y:S01]  /*10c40*/  IMAD.MOV.U32 R82, RZ, RZ, RZ ;  /* 0x000000ffff527224 */ /* 0x000fe200078e00ff */
[----:B------:R-:W-:Y:S02]  /*10c50*/  CS2R R68, SRZ ;  /* 0x0000000000447805 */ /* 0x000fe4000001ff00 */
[----:B------:R-:W-:Y:S02]  /*10c60*/  MOV R91, RZ ;  /* 0x000000ff005b7202 */ /* 0x000fe40000000f00 */
[----:B------:R-:W-:-:S02]  /*10c70*/  CS2R R34, SRZ ;  /* 0x0000000000227805 */ /* 0x000fc4000001ff00 */
[----:B------:R-:W-:Y:S02]  /*10c80*/  CS2R R60, SRZ ;  /* 0x00000000003c7805 */ /* 0x000fe4000001ff00 */
[----:B------:R-:W-:Y:S01]  /*10c90*/  CS2R R96, SRZ ;  /* 0x0000000000607805 */ /* 0x000fe2000001ff00 */
[----:B------:R-:W-:Y:S01]  /*10ca0*/  IMAD.MOV.U32 R102, RZ, RZ, RZ ;  /* 0x000000ffff667224 */ /* 0x000fe200078e00ff */
[----:B------:R-:W-:Y:S02]  /*10cb0*/  CS2R R38, SRZ ;  /* 0x0000000000267805 */ /* 0x000fe4000001ff00 */
[----:B------:R-:W-:Y:S02]  /*10cc0*/  CS2R R52, SRZ ;  /* 0x0000000000347805 */ /* 0x000fe4000001ff00 */
[----:B------:R-:W-:Y:S02]  /*10cd0*/  CS2R R88, SRZ ;  /* 0x0000000000587805 */ /* 0x000fe4000001ff00 */
[----:B------:R-:W-:Y:S01]  /*10ce0*/  CS2R R78, SRZ ;  /* 0x00000000004e7805 */ /* 0x000fe2000001ff00 */
[----:B------:R-:W-:Y:S01]  /*10cf0*/  IMAD.MOV.U32 R71, RZ, RZ, RZ ;  /* 0x000000ffff477224 */ /* 0x000fe200078e00ff */
[----:B0-----:R-:W-:-:S02]  /*10d00*/  CS2R R44, SRZ ;  /* 0x00000000002c7805 */ /* 0x001fc4000001ff00 */
[----:B-1----:R-:W-:Y:S02]  /*10d10*/  ISETP.NE.AND P1, PT, R0, 0x1, PT ;  /* 0x000000010000780c */ /* 0x002fe40003f25270 */
[----:B------:R-:W-:Y:S02]  /*10d20*/  CS2R R58, SRZ ;  /* 0x00000000003a7805 */ /* 0x000fe4000001ff00 */
[----:B-----5:R-:W-:Y:S02]  /*10d30*/  CS2R R50, SRZ ;  /* 0x0000000000327805 */ /* 0x020fe4000001ff00 */
        /* <DEDUP_REMOVED lines=18> */
[----:B------:R-:W1:Y:S01]  /*10e60*/  @P1 LDC R2, c[0x0][0x450] ;  /* 0x00011400ff021b82 */ /* 0x000e620000000800 */
[----:B------:R-:W-:-:S02]  /*10e70*/  CS2R R48, SRZ ;  /* 0x0000000000307805 */ /* 0x000fc4000001ff00 */
[----:B----4-:R-:W-:Y:S02]  /*10e80*/  CS2R R40, SRZ ;  /* 0x0000000000287805 */ /* 0x010fe4000001ff00 */
        /* <DEDUP_REMOVED lines=8> */
[----:B--2---:R-:W-:Y:S01]  /*10f10*/  VIADD R0, R4, 0x7f ;  /* 0x0000007f04007836 */ /* 0x004fe20000000000 */
[----:B------:R-:W-:-:S03]  /*10f20*/  CS2R R4, SRZ ;  /* 0x0000000000047805 */ /* 0x000fc6000001ff00 */
[----:B0-----:R-:W-:-:S05]  /*10f30*/  @P1 IMAD.HI.U32 R3, R0, R3, RZ ;  /* 0x0000000300031227 */ /* 0x001fca00078e00ff */
[----:B-1----:R-:W-:Y:S02]  /*10f40*/  @P1 SHF.R.U32.HI R0, RZ, R2, R3 ;  /* 0x00000002ff001219 */ /* 0x002fe40000011603 */
[----:B------:R-:W-:-:S03]  /*10f50*/  PLOP3.LUT P1, PT, PT, PT, PT, 0x80, 0x0 ;  /* 0x000000000000781c */ /* 0x000fc60003f2f070 */
[----:B------:R-:W-:-:S04]  /*10f60*/  IMAD.IADD R0, R145, 0x1, R0 ;  /* 0x0000000191007824 */ /* 0x000fc800078e0200 */
[----:B------:R-:W-:-:S05]  /*10f70*/  IMAD.HI R0, R0, 0x66666667, RZ ;  /* 0x6666666700007827 */ /* 0x000fca00078e02ff */
[----:B------:R-:W-:-:S04]  /*10f80*/  SHF.R.U32.HI R3, RZ, 0x1f, R0 ;  /* 0x0000001fff037819 */ /* 0x000fc80000011600 */
[----:B------:R-:W-:-:S04]  /*10f90*/  LEA.HI.SX32 R3, R0, R3, 0x1a ;  /* 0x0000000300037211 */ /* 0x000fc800078fd2ff */
[----:B------:R-:W-:-:S04]  /*10fa0*/  VIMNMX R146, R146, R3, PT ;  /* 0x0000000392927248 */ /* 0x000fc80003fe0100 */
[----:B------:R-:W-:Y:S01]  /*10fb0*/  ISETP.GE.AND P2, PT, R146, 0x1, PT ;  /* 0x000000019200780c */ /* 0x000fe20003f46270 */
[----:B------:R-:W-:-:S12]  /*10fc0*/  @P0 BRA `(.L_x_6409) ;  /* 0x00000000000c0947 */ /* 0x000fd80003800000 */
[----:B------:R-:W0:Y:S01]  /*10fd0*/  FENCE.VIEW.ASYNC.G ;  /* 0x00000000000073c6 */ /* 0x000e220000000100 */
[----:B------:R-:W-:Y:S05]  /*10fe0*/  WARPSYNC.ALL ;  /* 0x0000000000007948 */ /* 0x000fea0003800000 */
[----:B0-----:R-:W-:Y:S06]  /*10ff0*/  BAR.ARV 0xc, 0x180 ;  /* 0x0306000000007b1d */ /* 0x001fec0000002000 */
.L_x_6409:
        /* <DEDUP_REMOVED lines=11> */
.L_x_6681:
        /* <DEDUP_REMOVED lines=17> */
[----:B------:R-:W-:Y:S01]  /*111c0*/  MOV R12, 0x1 ;  /* 0x00000001000c7802 */ /* 0x000fe20000000f00 */
[----:B------:R-:W-:Y:S02]  /*111d0*/  IMAD.U32 R7, RZ, RZ, UR7 ;  /* 0x00000007ff077e24 */ /* 0x000fe4000f8e00ff */
[----:B------:R-:W-:-:S02]  /*111e0*/  IMAD.U32 R10, RZ, RZ, UR4 ;  /* 0x00000004ff0a7e24 */ /* 0x000fc4000f8e00ff */
[----:B------:R-:W-:Y:S02]  /*111f0*/  IMAD.U32 R11, RZ, RZ, UR5 ;  /* 0x00000005ff0b7e24 */ /* 0x000fe4000f8e00ff */
[----:B------:R-:W-:Y:S02]  /*11200*/  IMAD.MOV.U32 R8, RZ, RZ, 0x70 ;  /* 0x00000070ff087424 */ /* 0x000fe400078e00ff */
[----:B01----:R-:W-:-:S07]  /*11210*/  IMAD.MOV.U32 R13, RZ, RZ, RZ ;  /* 0x000000ffff0d7224 */ /* 0x003fce00078e00ff */
[----:B------:R-:W-:-:S07]  /*11220*/  LEPC R20, `(.L_x_6412) ;  /* 0x000000001014794e */ /* 0x000fce0000000000 */
[----:B--2---:R-:W-:Y:S05]  /*11230*/  CALL.ABS.NOINC R2 ;  /* 0x0000000002007343 */ /* 0x004fea0003c00000 */
.L_x_6412:
        /* <DEDUP_REMOVED lines=17> */
[----:B------:R-:W-:Y:S01]  /*11350*/  @P0 IMAD.IADD R3, R3, 0x1, R7 ;  /* 0x0000000103030824 */ /* 0x000fe200078e0207 */
[----:B------:R-:W-:Y:S01]  /*11360*/  @P1 SHF.R.S32.HI R7, RZ, 0x1f, R22 ;  /* 0x0000001fff071819 */ /* 0x000fe20000011416 */
[C---:B------:R-:W-:Y:S02]  /*11370*/  @P1 IMAD R9, R20.reuse, R9, R4 ;  /* 0x0000000914091224 */ /* 0x040fe400078e0204 */
[----:B------:R-:W-:-:S04]  /*11380*/  @P1 IMAD.WIDE.U32 R4, R20, R8, RZ ;  /* 0x0000000814041225 */ /* 0x000fc800078e00ff */
        /* <DEDUP_REMOVED lines=33> */
.L_x_6416:
[----:B-1----:R1:W2:Y:S02]  /*115a0*/  SYNCS.PHASECHK.TRANS64.TRYWAIT P0, [R18+URZ+0x33400], R3 ;  /* 0x03340003120075a7 */ /* 0x0022a4000800017f */
[----:B--2---:R-:W-:Y:S05]  /*115b0*/  @!P0 NANOSLEEP.SYNCS 0x989680 ;  /* 0x009896800000895d */ /* 0x004fea0003900000 */
[----:B------:R-:W2:Y:S02]  /*115c0*/  @!P0 SYNCS.PHASECHK.TRANS64 P0, [R18+URZ+0x33400], R3 ;  /* 0x03340003120085a7 */ /* 0x000ea4000800007f */
[----:B--2---:R-:W-:Y:S05]  /*115d0*/  @!P0 BRA `(.L_x_6416) ;  /* 0xfffffffc00f08947 */ /* 0x004fea000383ffff */
.L_x_6415:
[----:B------:R-:W-:Y:S05]  /*115e0*/  BSYNC B0 ;  /* 0x0000000000007941 */ /* 0x000fea0003800000 */
.L_x_6414:
[----:B------:R-:W-:Y:S05]  /*115f0*/  BRA `(.L_x_6417) ;  /* 0x00000070005c7947 */ /* 0x000fea0003800000 */
.L_x_6413:
[----:B------:R-:W-:Y:S01]  /*11600*/  ULOP3.LUT UP0, URZ, UR48, 0x1bf, URZ, 0xc0, !UPT ;  /* 0x000001bf303f7892 */ /* 0x000fe2000f80c03f */
[----:B------:R-:W-:Y:S01]  /*11610*/  SHF.R.S32.HI R0, RZ, 0x1f, R133 ;  /* 0x0000001fff007819 */ /* 0x000fe20000011485 */
        /* <DEDUP_REMOVED lines=25> */
[----:B0-----:R-:W-:-:S07]  /*117b0*/  IMAD.MOV.U32 R13, RZ, RZ, RZ ;  /* 0x000000ffff0d7224 */ /* 0x001fce00078e00ff */
[----:B------:R-:W-:-:S07]  /*117c0*/  LEPC R20, `(.L_x_6418) ;  /* 0x000000001014794e */ /* 0x000fce0000000000 */
[----:B-1----:R-:W-:Y:S05]  /*117d0*/  CALL.ABS.NOINC R14 ;  /* 0x000000000e007343 */ /* 0x002fea0003c00000 */
.L_x_6418:
[----:B------:R-:W2:Y:S01]  /*117e0*/  LDL R59, [R1+0x40] ;  /* 0x00004000013b7983 */ /* 0x000ea20000100800 */
[----:B------:R-:W-:Y:S01]  /*117f0*/  ULDC.U8 UR4, c[0x0][0x410] ;  /* 0x0001040000047ab9 */ /* 0x000fe20000000000 */
[----:B------:R-:W0:Y:S01]  /*11800*/  S2R R20, SR_TID.X ;  /* 0x0000000000147919 */ /* 0x000e220000002100 */
[----:B------:R-:W-:Y:S01]  /*11810*/  ISETP.NE.AND P0, PT, RZ, UR4, PT ;  /* 0x00000004ff007c0c */ /* 0x000fe2000bf05270 */
[----:B------:R-:W-:Y:S01]  /*11820*/  BSSY B0, `(.L_x_6419) ;  /* 0x00006ec000007945 */ /* 0x000fe20003800000 */
[C---:B0-----:R-:W-:Y:S02]  /*11830*/  VIADD R58, R20.reuse, 0xffffff80 ;  /* 0xffffff80143a7836 */ /* 0x041fe40000000000 */
[----:B------:R-:W-:-:S05]  /*11840*/  VIADD R45, R20, 0xffffff80 ;  /* 0xffffff80142d7836 */ /* 0x000fca0000000000 */
[----:B------:R-:W-:-:S04]  /*11850*/  LEA.HI R45, R45, R58, RZ, 0x1 ;  /* 0x0000003a2d2d7211 */ /* 0x000fc800078f08ff */
[----:B------:R-:W-:-:S05]  /*11860*/  SHF.R.S32.HI R45, RZ, 0x1, R45 ;  /* 0x00000001ff2d7819 */ /* 0x000fca000001142d */
[----:B--2---:R-:W-:Y:S01]  /*11870*/  IMAD.IADD R20, R45, 0x1, R59 ;  /* 0x000000012d147824 */ /* 0x004fe200078e023b */
[----:B------:R-:W-:Y:S06]  /*11880*/  @!P0 BRA `(.L_x_6420) ;  /* 0x0000003400f48947 */ /* 0x000fec0003800000 */
[----:B------:R-:W0:Y:S01]  /*11890*/  LDC R10, c[0x0][0x448] ;  /* 0x00011200ff0a7b82 */ /* 0x000e220000000800 */
[----:B------:R-:W-:Y:S01]  /*118a0*/  IMAD.MOV.U32 R11, RZ, RZ, R20 ;  /* 0x000000ffff0b7224 */ /* 0x000fe200078e0014 */
        /* <DEDUP_REMOVED lines=30> */
.L_x_6687:
[----:B0-----:R-:W5:Y:S01]  /*11a90*/  LDL R5, [R1+0x48] ;  /* 0x0000480001057983 */ /* 0x001f620000100800 */
        /* <DEDUP_REMOVED lines=11> */
[----:B-----5:R-:W-:Y:S01]  /*11b50*/  IMAD R5, R5, R10, RZ ;  /* 0x0000000a05057224 */ /* 0x020fe200078e02ff */
[----:B------:R-:W-:-:S04]  /*11b60*/  CS2R R10, SRZ ;  /* 0x00000000000a7805 */ /* 0x000fc8000001ff00 */
[----:B------:R-:W-:Y:S02]  /*11b70*/  ISETP.GE.AND P0, PT, R20, R5, PT ;  /* 0x000000051400720c */ /* 0x000fe40003f06270 */
[----:B------:R-:W-:-:S11]  /*11b80*/  CS2R R20, SRZ ;  /* 0x0000000000147805 */ /* 0x000fd6000001ff00 */
[----:B------:R-:W-:Y:S05]  /*11b90*/  @P0 BRA `(.L_x_6423) ;  /* 0x0000000400080947 */ /* 0x000fea0003800000 */
        /* <DEDUP_REMOVED lines=14> */
[----:B--2---:R-:W-:Y:S02]  /*11c80*/  ISETP.GE.AND P4, PT, R15, UR4, PT ;  /* 0x000000040f007c0c */ /* 0x004fe4000bf86270 */
[----:B------:R-:W-:Y:S02]  /*11c90*/  SHF.R.S32.HI R9, RZ, 0x1f, R15 ;  /* 0x0000001fff097819 */ /* 0x000fe4000001140f */
[----:B---3--:R-:W-:Y:S02]  /*11ca0*/  ISETP.GE.AND P3, PT, R46, UR4, PT ;  /* 0x000000042e007c0c */ /* 0x008fe4000bf66270 */
[----:B----4-:R-:W-:-:S07]  /*11cb0*/  ISETP.GE.AND P2, PT, R43, UR4, PT ;  /* 0x000000042b007c0c */ /* 0x010fce000bf46270 */
[C---:B------:R-:W-:Y:S02]  /*11cc0*/  @!P4 IADD3 R6, P0, R15.reuse, R3, RZ ;  /* 0x000000030f06c210 */ /* 0x040fe40007f1e0ff */
[----:B------:R-:W-:-:S03]  /*11cd0*/  @!P4 IADD3 R8, P1, R15, R14, RZ ;  /* 0x0000000e0f08c210 */ /* 0x000fc60007f3e0ff */
[--C-:B-1----:R-:W-:Y:S02]  /*11ce0*/  @!P4 IMAD.X R7, R0, 0x1, R9.reuse, P0 ;  /* 0x000000010007c824 */ /* 0x102fe400000e0609 */
[----:B------:R-:W-:Y:S01]  /*11cf0*/  @!P4 IMAD.X R9, R4, 0x1, R9, P1 ;  /* 0x000000010409c824 */ /* 0x000fe200008e0609 */
[----:B------:R-:W-:Y:S02]  /*11d00*/  ISETP.GE.AND P1, PT, R42, UR4, PT ;  /* 0x000000042a007c0c */ /* 0x000fe4000bf26270 */
[----:B------:R-:W5:Y:S01]  /*11d10*/  @!P4 LD.E.64 R32, desc[UR54][R6.64] ;  /* 0x000000360620c980 */ /* 0x000f62000c101b00 */
[----:B------:R-:W-:-:S03]  /*11d20*/  SHF.R.S32.HI R11, RZ, 0x1f, R46 ;  /* 0x0000001fff0b7819 */ /* 0x000fc6000001142e */
[----:B------:R0:W5:Y:S01]  /*11d30*/  @!P4 LD.E.64 R34, desc[UR54][R8.64] ;  /* 0x000000360822c980 */ /* 0x000162000c101b00 */
[C---:B------:R-:W-:Y:S02]  /*11d40*/  @!P3 IADD3 R12, P4, R46.reuse, R3, RZ ;  /* 0x000000032e0cb210 */ /* 0x040fe40007f9e0ff */
[----:B------:R-:W-:Y:S02]  /*11d50*/  @!P3 IADD3 R46, P5, R46, R14, RZ ;  /* 0x0000000e2e2eb210 */ /* 0x000fe40007fbe0ff */
[----:B------:R-:W-:Y:S02]  /*11d60*/  @!P3 IADD3.X R13, R0, R11, RZ, P4, !PT ;  /* 0x0000000b000db210 */ /* 0x000fe400027fe4ff */
[----:B------:R-:W-:Y:S01]  /*11d70*/  SHF.R.S32.HI R15, RZ, 0x1f, R43 ;  /* 0x0000001fff0f7819 */ /* 0x000fe2000001142b */
[----:B------:R-:W-:Y:S01]  /*11d80*/  @!P3 IMAD.X R47, R4, 0x1, R11, P5 ;  /* 0x00000001042fb824 */ /* 0x000fe200028e060b */
[----:B------:R-:W-:Y:S01]  /*11d90*/  @!P2 IADD3 R48, P4, R43, R3, RZ ;  /* 0x000000032b30a210 */ /* 0x000fe20007f9e0ff */
[----:B------:R1:W5:Y:S01]  /*11da0*/  @!P3 LD.E.64 R28, desc[UR54][R12.64] ;  /* 0x000000360c1cb980 */ /* 0x000362000c101b00 */
[----:B------:R-:W-:-:S02]  /*11db0*/  ISETP.GE.AND P0, PT, R226, UR4, PT ;  /* 0x00000004e2007c0c */ /* 0x000fc4000bf06270 */
[-C--:B------:R-:W-:Y:S01]  /*11dc0*/  @!P2 IADD3 R50, P5, R43, R14.reuse, RZ ;  /* 0x0000000e2b32a210 */ /* 0x080fe20007fbe0ff */
[--C-:B------:R-:W-:Y:S01]  /*11dd0*/  @!P2 IMAD.X R49, R0, 0x1, R15.reuse, P4 ;  /* 0x000000010031a824 */ /* 0x100fe200020e060f */
[----:B------:R-:W-:Y:S01]  /*11de0*/  SHF.R.S32.HI R21, RZ, 0x1f, R42 ;  /* 0x0000001fff157819 */ /* 0x000fe2000001142a */
[----:B------:R2:W5:Y:S01]  /*11df0*/  @!P3 LD.E.64 R30, desc[UR54][R46.64] ;  /* 0x000000362e1eb980 */ /* 0x000562000c101b00 */
[----:B------:R-:W-:Y:S01]  /*11e00*/  @!P1 IADD3 R52, P4, R42, R3, RZ ;  /* 0x000000032a349210 */ /* 0x000fe20007f9e0ff */
[----:B------:R-:W-:Y:S01]  /*11e10*/  @!P2 IMAD.X R51, R4, 0x1, R15, P5 ;  /* 0x000000010433a824 */ /* 0x000fe200028e060f */
[----:B------:R-:W-:Y:S02]  /*11e20*/  @!P1 IADD3 R54, P5, R42, R14, RZ ;  /* 0x0000000e2a369210 */ /* 0x000fe40007fbe0ff */
[----:B------:R-:W-:Y:S01]  /*11e30*/  SHF.R.S32.HI R11, RZ, 0x1f, R58 ;  /* 0x0000001fff0b7819 */ /* 0x000fe2000001143a */
[--C-:B------:R-:W-:Y:S01]  /*11e40*/  @!P1 IMAD.X R53, R0, 0x1, R21.reuse, P4 ;  /* 0x0000000100359824 */ /* 0x100fe200020e0615 */
[----:B------:R-:W-:Y:S01]  /*11e50*/  ISETP.GE.AND P4, PT, R58, UR4, PT ;  /* 0x000000043a007c0c */ /* 0x000fe2000bf86270 */
[----:B------:R-:W-:Y:S01]  /*11e60*/  @!P1 IMAD.X R55, R4, 0x1, R21, P5 ;  /* 0x0000000104379824 */ /* 0x000fe200028e0615 */
[----:B0-----:R-:W-:-:S02]  /*11e70*/  @!P0 SHF.R.S32.HI R9, RZ, 0x1f, R226 ;  /* 0x0000001fff098819 */ /* 0x001fc400000114e2 */
[----:B-1----:R-:W-:Y:S02]  /*11e80*/  CS2R R12, SRZ ;  /* 0x00000000000c7805 */ /* 0x002fe4000001ff00 */
[----:B------:R-:W-:Y:S01]  /*11e90*/  @!P0 IADD3 R6, P5, R226, R3, RZ ;  /* 0x00000003e2068210 */ /* 0x000fe20007fbe0ff */
[----:B------:R2:W5:Y:S03]  /*11ea0*/  @!P2 LD.E.64 R24, desc[UR54][R48.64] ;  /* 0x000000363018a980 */ /* 0x000566000c101b00 */
[----:B------:R-:W-:Y:S01]  /*11eb0*/  @!P0 IADD3.X R7, R0, R9, RZ, P5, !PT ;  /* 0x0000000900078210 */ /* 0x000fe20002ffe4ff */
[----:B------:R2:W5:Y:S01]  /*11ec0*/  @!P2 LD.E.64 R26, desc[UR54][R50.64] ;  /* 0x00000036321aa980 */ /* 0x000562000c101b00 */
[----:B------:R-:W-:Y:S02]  /*11ed0*/  @!P0 IADD3 R42, P5, R226, R14, RZ ;  /* 0x0000000ee22a8210 */ /* 0x000fe40007fbe0ff */
[----:B------:R-:W-:Y:S01]  /*11ee0*/  CS2R R20, SRZ ;  /* 0x0000000000147805 */ /* 0x000fe2000001ff00 */
[----:B------:R2:W5:Y:S02]  /*11ef0*/  @!P0 LD.E.64 R36, desc[UR54][R6.64] ;  /* 0x0000003606248980 */ /* 0x000564000c101b00 */
[----:B------:R-:W-:Y:S01]  /*11f00*/  @!P0 IMAD.X R43, R4, 0x1, R9, P5 ;  /* 0x00000001042b8824 */ /* 0x000fe200028e0609 */
[----:B------:R-:W-:-:S02]  /*11f10*/  @!P4 IADD3 R56, P5, R58, R3, RZ ;  /* 0x000000033a38c210 */ /* 0x000fc40007fbe0ff */
[----:B------:R-:W-:Y:S01]  /*11f20*/  CS2R R8, SRZ ;  /* 0x0000000000087805 */ /* 0x000fe2000001ff00 */
[----:B------:R2:W5:Y:S02]  /*11f30*/  @!P1 LD.E.64 R20, desc[UR54][R54.64] ;  /* 0x0000003636149980 */ /* 0x000564000c101b00 */
[--C-:B------:R-:W-:Y:S01]  /*11f40*/  @!P4 IMAD.X R57, R0, 0x1, R11.reuse, P5 ;  /* 0x000000010039c824 */ /* 0x100fe200028e060b */
[----:B------:R-:W-:Y:S01]  /*11f50*/  @!P4 IADD3 R14, P5, R58, R14, RZ ;  /* 0x0000000e3a0ec210 */ /* 0x000fe20007fbe0ff */
[----:B------:R2:W5:Y:S04]  /*11f60*/  @!P0 LD.E.64 R38, desc[UR54][R42.64] ;  /* 0x000000362a268980 */ /* 0x000568000c101b00 */
[----:B------:R-:W-:Y:S01]  /*11f70*/  @!P4 IMAD.X R15, R4, 0x1, R11, P5 ;  /* 0x00000001040fc824 */ /* 0x000fe200028e060b */
[----:B------:R-:W-:Y:S01]  /*11f80*/  CS2R R10, SRZ ;  /* 0x00000000000a7805 */ /* 0x000fe2000001ff00 */
[----:B------:R2:W5:Y:S04]  /*11f90*/  @!P4 LD.E.64 R8, desc[UR54][R56.64] ;  /* 0x000000363808c980 */ /* 0x000568000c101b00 */
[----:B------:R2:W5:Y:S04]  /*11fa0*/  @!P4 LD.E.64 R12, desc[UR54][R14.64] ;  /* 0x000000360e0cc980 */ /* 0x000568000c101b00 */
[----:B------:R2:W5:Y:S02]  /*11fb0*/  @!P1 LD.E.64 R10, desc[UR54][R52.64] ;  /* 0x00000036340a9980 */ /* 0x000564000c101b00 */
.L_x_6423:
[----:B------:R-:W-:Y:S05]  /*11fc0*/  BSYNC B1 ;  /* 0x0000000000017941 */ /* 0x000fea0003800000 */
.L_x_6422:
        /* <DEDUP_REMOVED lines=10> */
.L_x_6688:
[----:B------:R-:W-:Y:S05]  /*12070*/  BSYNC B1 ;  /* 0x0000000000017941 */ /* 0x000fea0003800000 */
.L_x_6424:
[----:B------:R-:W-:Y:S05]  /*12080*/  @P1 BRA `(.L_x_6426) ;  /* 0x0000006400941947 */ /* 0x000fea0003800000 */
[----:B------:R-:W2:Y:S01]  /*12090*/  LDL R0, [R1+0x2c] ;  /* 0x00002c0001007983 */ /* 0x000ea20000100800 */
[----:B------:R-:W1:Y:S03]  /*120a0*/  LDC R5, c[0x0][0x3f4] ;  /* 0x0000fd00ff057b82 */ /* 0x000e660000000800 */
[----:B------:R-:W2:Y:S04]  /*120b0*/  LDL R43, [R1+0x30] ;  /* 0x00003000012b7983 */ /* 0x000ea80000100800 */
[----:B------:R-:W2:Y:S04]  /*120c0*/  LDL R42, [R1+0x34] ;  /* 0x00003400012a7983 */ /* 0x000ea80000100800 */
[----:B------:R-:W2:Y:S04]  /*120d0*/  LDL R15, [R1+0x18] ;  /* 0x00001800010f7983 */ /* 0x000ea80000100800 */
[----:B----4-:R-:W4:Y:S04]  /*120e0*/  LDL R14, [R1+0x20] ;  /* 0x00002000010e7983 */ /* 0x010f280000100800 */
[----:B------:R-:W4:Y:S04]  /*120f0*/  LDL R7, [R1+0x24] ;  /* 0x0000240001077983 */ /* 0x000f280000100800 */
[----:B------:R-:W4:Y:S04]  /*12100*/  LDL R6, [R1+0x1c] ;  /* 0x00001c0001067983 */ /* 0x000f280000100800 */
[----:B---3--:R-:W3:Y:S01]  /*12110*/  LDL R4, [R1+0x28] ;  /* 0x0000280001047983 */ /* 0x008ee20000100800 */
[----:B------:R-:W-:Y:S01]  /*12120*/  LEA.HI R40, R41, R40, RZ, 0x2 ;  /* 0x0000002829287211 */ /* 0x000fe200078f10ff */
[----:B------:R-:W-:Y:S01]  /*12130*/  BSSY B1, `(.L_x_6427) ;  /* 0x0000089000017945 */ /* 0x000fe20003800000 */
[----:B-1----:R-:W-:-:S02]  /*12140*/  ISETP.GE.AND P6, PT, R226, R5, PT ;  /* 0x00000005e200720c */ /* 0x002fc40003fc6270 */
[--C-:B0-----:R-:W-:Y:S02]  /*12150*/  SHF.R.S32.HI R3, RZ, 0x2, R40.reuse ;  /* 0x00000002ff037819 */ /* 0x101fe40000011428 */
[----:B------:R-:W-:-:S04]  /*12160*/  SHF.R.S32.HI R40, RZ, 0x1f, R40 ;  /* 0x0000001fff287819 */ /* 0x000fc80000011428 */
[----:B------:R-:W-:-:S04]  /*12170*/  LEA.HI R40, R40, R3, RZ, 0x2 ;  /* 0x0000000328287211 */ /* 0x000fc800078f10ff */
[----:B------:R-:W-:-:S04]  /*12180*/  LOP3.LUT R40, R40, 0xfffffffc, RZ, 0xc0, !PT ;  /* 0xfffffffc28287812 */ /* 0x000fc800078ec0ff */
[----:B------:R-:W-:-:S04]  /*12190*/  IADD3 R40, R3, -R40, RZ ;  /* 0x8000002803287210 */ /* 0x000fc80007ffe0ff */
[----:B------:R-:W-:Y:S02]  /*121a0*/  LOP3.LUT P0, RZ, R40, 0x2, RZ, 0xc0, !PT ;  /* 0x0000000228ff7812 */ /* 0x000fe4000780c0ff */
[----:B--2---:R-:W-:-:S04]  /*121b0*/  LOP3.LUT R0, R0, 0x10, R16, 0xf8, !PT ;  /* 0x0000001000007812 */ /* 0x004fc800078ef810 */
[----:B------:R-:W-:-:S05]  /*121c0*/  LOP3.LUT R0, R0, R43, RZ, 0x3c, !PT ;  /* 0x0000002b00007212 */ /* 0x000fca00078e3cff */
[----:B------:R-:W-:Y:S01]  /*121d0*/  IMAD.IADD R3, R42, 0x1, R0 ;  /* 0x000000012a037824 */ /* 0x000fe200078e0200 */
[----:B------:R-:W-:-:S03]  /*121e0*/  ISETP.GE.AND P1, PT, R15, R5, PT ;  /* 0x000000050f00720c */ /* 0x000fc60003f26270 */
[----:B------:R-:W-:Y:S01]  /*121f0*/  IMAD.IADD R3, R18, 0x1, R3 ;  /* 0x0000000112037824 */ /* 0x000fe200078e0203 */
[----:B----4-:R-:W-:-:S03]  /*12200*/  ISETP.GE.AND P2, PT, R14, R5, PT ;  /* 0x000000050e00720c */ /* 0x010fc60003f46270 */
[----:B------:R-:W-:Y:S01]  /*12210*/  VIADD R0, R3, 0x20 ;  /* 0x0000002003007836 */ /* 0x000fe20000000000 */
[-C--:B------:R-:W-:Y:S02]  /*12220*/  ISETP.GE.AND P3, PT, R7, R5.reuse, PT ;  /* 0x000000050700720c */ /* 0x080fe40003f66270 */
[-C--:B------:R-:W-:Y:S02]  /*12230*/  ISETP.GE.AND P4, PT, R6, R5.reuse, PT ;  /* 0x000000050600720c */ /* 0x080fe40003f86270 */
[----:B---3--:R-:W-:Y:S01]  /*12240*/  ISETP.GE.AND P5, PT, R4, R5, PT ;  /* 0x000000050400720c */ /* 0x008fe20003fa6270 */
        /* <DEDUP_REMOVED lines=15> */
[----:B------:R-:W-:-:S02]  /*12340*/  PRMT R42, R45, 0x7604, R42 ;  /* 0x000076042d2a7816 */ /* 0x000fc4000000002a */
        /* <DEDUP_REMOVED lines=103> */
.L_x_6428:
[----:B------:R-:W-:Y:S05]  /*129c0*/  BSYNC B1 ;  /* 0x0000000000017941 */ /* 0x000fea0003800000 */
.L_x_6427:
        /* <DEDUP_REMOVED lines=125> */
.L_x_6430:
[----:B------:R-:W-:Y:S05]  /*131a0*/  BSYNC B1 ;  /* 0x0000000000017941 */ /* 0x000fea0003800000 */
.L_x_6429:
        /* <DEDUP_REMOVED lines=120> */
.L_x_6432:
[----:B------:R-:W-:Y:S05]  /*13930*/  BSYNC B1 ;  /* 0x0000000000017941 */ /* 0x000fea0003800000 */
.L_x_6431:
        /* <DEDUP_REMOVED lines=124> */
.L_x_6434:
[----:B------:R-:W-:Y:S05]  /*14100*/  BSYNC B1 ;  /* 0x0000000000017941 */ /* 0x000fea0003800000 */
.L_x_6433:
        /* <DEDUP_REMOVED lines=27> */
[----:B------:R-:W-:Y:S02]  /*142c0*/  LOP3.LUT R15, R15, 0xff0000, R10, 0xf8, !PT ;  /* 0x00ff00000f0f7812 */ /* 0x000fe400078ef80a */
[----:B0-----:R-:W-:-:S02]  /*142d0*/  F2FP.F16.E4M3.UNPACK_B R14, R6.H1 ;  /* 0x00000006ff0e723e */ /* 0x001fc400030006ff */
[----:B------:R-:W-:Y:S02]  /*142e0*/  F2FP.F16.E4M3.UNPACK_B R28, R29 ;  /* 0x0000001dff1c723e */ /* 0x000fe400020006ff */
[----:B------:R-:W-:Y:S02]  /*142f0*/  F2FP.F16.E4M3.UNPACK_B R21, R25 ;  /* 0x00000019ff15723e */ /* 0x000fe400020006ff */
        /* <DEDUP_REMOVED lines=89> */
.L_x_6436:
[----:B------:R-:W-:Y:S05]  /*14890*/  BSYNC B1 ;  /* 0x0000000000017941 */ /* 0x000fea0003800000 */
.L_x_6435:
        /* <DEDUP_REMOVED lines=124> */
.L_x_6420:
[----:B------:R-:W0:Y:S01]  /*15060*/  LDC R10, c[0x0][0x448] ;  /* 0x00011200ff0a7b82 */ /* 0x000e220000000800 */
[----:B------:R-:W-:Y:S01]  /*15070*/  IMAD.MOV.U32 R6, RZ, RZ, R24 ;  /* 0x000000ffff067224 */ /* 0x000fe200078e0018 */
[----:B------:R-:W-:Y:S01]  /*15080*/  ULDC.64 UR4, c[0x0][0x3f8] ;  /* 0x0000fe0000047ab9 */ /* 0x000fe20000000a00 */
[----:B------:R-:W-:Y:S01]  /*15090*/  IMAD.MOV.U32 R7, RZ, RZ, R29 ;  /* 0x000000ffff077224 */ /* 0x000fe200078e001d */
[----:B------:R-:W-:Y:S01]  /*150a0*/  MOV R9, R31 ;  /* 0x0000001f00097202 */ /* 0x000fe20000000f00 */
[----:B------:R-:W-:Y:S01]  /*150b0*/  IMAD.MOV.U32 R8, RZ, RZ, R26 ;  /* 0x000000ffff087224 */ /* 0x000fe200078e001a */
[----:B------:R-:W-:Y:S01]  /*150c0*/  ULDC.64 UR6, c[0x0][0x408] ;  /* 0x0001020000067ab9 */ /* 0x000fe20000000a00 */
[----:B------:R-:W-:Y:S01]  /*150d0*/  ULDC.64 UR8, c[0x0][0x400] ;  /* 0x0001000000087ab9 */ /* 0x000fe20000000a00 */
[----:B0-----:R-:W-:-:S13]  /*150e0*/  ISETP.NE.AND P0, PT, R10, 0x1, PT ;  /* 0x000000010a00780c */ /* 0x001fda0003f05270 */
[----:B------:R-:W0:Y:S08]  /*150f0*/  @P0 LDC R3, c[0x0][0x44c] ;  /* 0x00011300ff030b82 */ /* 0x000e300000000800 */
[----:B------:R-:W1:Y:S01]  /*15100*/  @P0 LDC R5, c[0x0][0x450] ;  /* 0x00011400ff050b82 */ /* 0x000e620000000800 */
[----:B0-----:R-:W-:-:S04]  /*15110*/  @P0 IMAD.HI.U32 R0, R20, R3, RZ ;  /* 0x0000000314000227 */ /* 0x001fc800078e00ff */
[----:B------:R-:W-:Y:S01]  /*15120*/  IMAD.MOV.U32 R3, RZ, RZ, R20 ;  /* 0x000000ffff037224 */ /* 0x000fe200078e0014 */
        /* <DEDUP_REMOVED lines=19> */
.L_x_6694:
[----:B------:R-:W5:Y:S01]  /*15260*/  LDL R0, [R1+0x48] ;  /* 0x0000480001007983 */ /* 0x000f620000100800 */
        /* <DEDUP_REMOVED lines=12> */
[----:B-----5:R-:W-:Y:S01]  /*15330*/  IMAD R41, R0, R10, RZ ;  /* 0x0000000a00297224 */ /* 0x020fe200078e02ff */
[----:B------:R-:W-:-:S04]  /*15340*/  CS2R R10, SRZ ;  /* 0x00000000000a7805 */ /* 0x000fc8000001ff00 */
[----:B------:R-:W-:-:S13]  /*15350*/  ISETP.GE.AND P0, PT, R20, R41, PT ;  /* 0x000000291400720c */ /* 0x000fda0003f06270 */
[----:B------:R-:W-:Y:S05]  /*15360*/  @P0 BRA `(.L_x_6439) ;  /* 0x0000000000980947 */ /* 0x000fea0003800000 */
[----:B------:R-:W-:Y:S01]  /*15370*/  ULDC UR4, c[0x0][0x3f4] ;  /* 0x0000fd0000047ab9 */ /* 0x000fe20000000800 */
[----:B------:R-:W-:Y:S02]  /*15380*/  CS2R R28, SRZ ;  /* 0x00000000001c7805 */ /* 0x000fe4000001ff00 */
[----:B------:R-:W-:Y:S02]  /*15390*/  ISETP.GE.AND P1, PT, R224, UR4, PT ;  /* 0x00000004e0007c0c */ /* 0x000fe4000bf26270 */
[----:B------:R-:W-:Y:S02]  /*153a0*/  CS2R R30, SRZ ;  /* 0x00000000001e7805 */ /* 0x000fe4000001ff00 */
[----:B------:R-:W-:Y:S02]  /*153b0*/  ISETP.GE.AND P2, PT, R16, UR4, PT ;  /* 0x0000000410007c0c */ /* 0x000fe4000bf46270 */
[----:B------:R-:W-:Y:S02]  /*153c0*/  CS2R R8, SRZ ;  /* 0x0000000000087805 */ /* 0x000fe4000001ff00 */
[----:B------:R-:W-:-:S02]  /*153d0*/  ISETP.GE.AND P0, PT, R225, UR4, PT ;  /* 0x00000004e1007c0c */ /* 0x000fc4000bf06270 */
[----:B------:R-:W-:Y:S02]  /*153e0*/  CS2R R10, SRZ ;  /* 0x00000000000a7805 */ /* 0x000fe4000001ff00 */
[----:B------:R-:W-:Y:S02]  /*153f0*/  CS2R R32, SRZ ;  /* 0x0000000000207805 */ /* 0x000fe4000001ff00 */
[----:B------:R-:W-:Y:S01]  /*15400*/  CS2R R34, SRZ ;  /* 0x0000000000227805 */ /* 0x000fe2000001ff00 */
[----:B------:R-:W-:Y:S02]  /*15410*/  @!P1 IMAD.SHL.U32 R48, R228, 0x10, RZ ;  /* 0x00000010e4309824 */ /* 0x000fe400078e00ff */
[----:B--2---:R-:W-:-:S04]  /*15420*/  @!P2 IADD3 R42, P3, R16, R5, RZ ;  /* 0x00000005102aa210 */ /* 0x004fc80007f7e0ff */
[----:B------:R-:W-:Y:S01]  /*15430*/  @!P0 IMAD.SHL.U32 R50, R229, 0x10, RZ ;  /* 0x00000010e5328824 */ /* 0x000fe200078e00ff */
[----:B------:R-:W-:Y:S02]  /*15440*/  @!P1 SHF.R.S32.HI R0, RZ, 0x1f, R48 ;  /* 0x0000001fff009819 */ /* 0x000fe40000011430 */
[C---:B------:R-:W-:Y:S01]  /*15450*/  @!P1 IADD3 R46, P5, R48.reuse, R5, RZ ;  /* 0x00000005302e9210 */ /* 0x040fe20007fbe0ff */
[C---:B-1----:R-:W-:Y:S01]  /*15460*/  @!P2 IMAD.X R43, R3.reuse, 0x1, R17, P3 ;  /* 0x00000001032ba824 */ /* 0x042fe200018e0611 */
[----:B----4-:R-:W-:Y:S02]  /*15470*/  @!P1 IADD3 R48, P4, R48, R21, RZ ;  /* 0x0000001530309210 */ /* 0x010fe40007f9e0ff */
[----:B------:R-:W-:Y:S01]  /*15480*/  @!P0 IADD3 R20, P3, R50, R5, RZ ;  /* 0x0000000532148210 */ /* 0x000fe20007f7e0ff */
[----:B------:R-:W-:Y:S01]  /*15490*/  @!P1 IMAD.X R47, R3, 0x1, R0, P5 ;  /* 0x00000001032f9824 */ /* 0x000fe200028e0600 */
[----:B------:R-:W-:Y:S02]  /*154a0*/  @!P0 SHF.R.S32.HI R6, RZ, 0x1f, R50 ;  /* 0x0000001fff068819 */ /* 0x000fe40000011432 */
[----:B------:R-:W-:-:S02]  /*154b0*/  CS2R R12, SRZ ;  /* 0x00000000000c7805 */ /* 0x000fc4000001ff00 */
[----:B---3--:R-:W-:Y:S02]  /*154c0*/  @!P1 IADD3.X R49, R7, R0, RZ, P4, !PT ;  /* 0x0000000007319210 */ /* 0x008fe400027fe4ff */
[----:B------:R-:W-:Y:S02]  /*154d0*/  CS2R R14, SRZ ;  /* 0x00000000000e7805 */ /* 0x000fe4000001ff00 */
[-C--:B------:R-:W-:Y:S02]  /*154e0*/  @!P0 IADD3 R50, P5, R50, R21.reuse, RZ ;  /* 0x0000001532328210 */ /* 0x080fe40007fbe0ff */
[----:B------:R-:W-:Y:S02]  /*154f0*/  CS2R R36, SRZ ;  /* 0x0000000000247805 */ /* 0x000fe4000001ff00 */
[----:B------:R-:W-:Y:S02]  /*15500*/  @!P2 IADD3 R4, P4, R16, R21, RZ ;  /* 0x000000151004a210 */ /* 0x000fe40007f9e0ff */
[----:B------:R-:W-:-:S02]  /*15510*/  CS2R R38, SRZ ;  /* 0x0000000000267805 */ /* 0x000fc4000001ff00 */
[----:B------:R-:W-:Y:S02]  /*15520*/  CS2R R24, SRZ ;  /* 0x0000000000187805 */ /* 0x000fe4000001ff00 */
[----:B------:R-:W-:Y:S01]  /*15530*/  CS2R R26, SRZ ;  /* 0x00000000001a7805 */ /* 0x000fe2000001ff00 */
[--C-:B------:R-:W-:Y:S01]  /*15540*/  @!P0 IMAD.X R21, R3, 0x1, R6.reuse, P3 ;  /* 0x0000000103158824 */ /* 0x100fe200018e0606 */
[----:B------:R0:W5:Y:S01]  /*15550*/  @!P2 LD.E.128 R28, desc[UR54][R42.64] ;  /* 0x000000362a1ca980 */ /* 0x000162000c101d00 */
[C---:B------:R-:W-:Y:S02]  /*15560*/  @!P0 IMAD.X R51, R7.reuse, 0x1, R6, P5 ;  /* 0x0000000107338824 */ /* 0x040fe400028e0606 */
[----:B------:R-:W-:Y:S01]  /*15570*/  @!P2 IMAD.X R5, R7, 0x1, R17, P4 ;  /* 0x000000010705a824 */ /* 0x000fe200020e0611 */
[----:B------:R0:W5:Y:S04]  /*15580*/  @!P1 LD.E.128 R32, desc[UR54][R46.64] ;  /* 0x000000362e209980 */ /* 0x000168000c101d00 */
[----:B------:R0:W5:Y:S04]  /*15590*/  @!P2 LD.E.128 R8, desc[UR54][R4.64] ;  /* 0x000000360408a980 */ /* 0x000168000c101d00 */
[----:B------:R0:W5:Y:S04]  /*155a0*/  @!P1 LD.E.128 R12, desc[UR54][R48.64] ;  /* 0x00000036300c9980 */ /* 0x000168000c101d00 */
[----:B------:R0:W5:Y:S04]  /*155b0*/  @!P0 LD.E.128 R36, desc[UR54][R20.64] ;  /* 0x0000003614248980 */ /* 0x000168000c101d00 */
[----:B------:R0:W5:Y:S02]  /*155c0*/  @!P0 LD.E.128 R24, desc[UR54][R50.64] ;  /* 0x0000003632188980 */ /* 0x000164000c101d00 */
.L_x_6439:
[----:B------:R-:W-:Y:S05]  /*155d0*/  BSYNC B1 ;  /* 0x0000000000017941 */ /* 0x000fea0003800000 */
.L_x_6438:
[----:B------:R-:W3:Y:S01]  /*155e0*/  LDL R0, [R1+0x40] ;  /* 0x0000400001007983 */ /* 0x000ee20000100800 */
[----:B------:R-:W-:Y:S01]  /*155f0*/  ULEA.HI UR4, UR37, UR37, URZ, 0x1 ;  /* 0x0000002525047291 */ /* 0x000fe2000f8f083f */
[----:B------:R-:W-:Y:S01]  /*15600*/  BSSY B1, `(.L_x_6440) ;  /* 0x000000e000017945 */ /* 0x000fe20003800000 */
[----:B0-----:R-:W2:Y:S02]  /*15610*/  S2R R4, SR_TID.X ;  /* 0x0000000000047919 */ /* 0x001ea40000002100 */
[----:B------:R-:W-:-:S04]  /*15620*/  ULOP3.LUT UR4, UR4, 0xfffffffe, URZ, 0xc0, !UPT ;  /* 0xfffffffe04047892 */ /* 0x000fc8000f8ec03f */
[----:B------:R-:W-:-:S06]  /*15630*/  UIADD3 UR4, UR37, -UR4, URZ ;  /* 0x8000000425047290 */ /* 0x000fcc000fffe03f */
[----:B-1----:R-:W-:-:S05]  /*15640*/  IMAD.U32 R3, RZ, RZ, UR4 ;  /* 0x00000004ff037e24 */ /* 0x002fca000f8e00ff */
[----:B------:R-:W-:-:S04]  /*15650*/  SHF.L.U32 R3, R3, 0x1f, RZ ;  /* 0x0000001f03037819 */ /* 0x000fc800000006ff */
[----:B------:R-:W0:Y:S01]  /*15660*/  SYNCS.PHASECHK.TRANS64.TRYWAIT P0, [R18+URZ+0x33400], R3 ;  /* 0x03340003120075a7 */ /* 0x000e22000800017f */
[C---:B--2---:R-:W-:Y:S01]  /*15670*/  IADD3 R5, R4.reuse, -0x80, RZ ;  /* 0xffffff8004057810 */ /* 0x044fe20007ffe0ff */
[----:B------:R-:W-:-:S05]  /*15680*/  VIADD R4, R4, 0xffffff80 ;  /* 0xffffff8004047836 */ /* 0x000fca0000000000 */
[----:B------:R-:W-:-:S04]  /*15690*/  LEA.HI R4, R4, R5, RZ, 0x1 ;  /* 0x0000000504047211 */ /* 0x000fc800078f08ff */
[----:B------:R-:W-:Y:S02]  /*156a0*/  SHF.R.S32.HI R4, RZ, 0x1, R4 ;  /* 0x00000001ff047819 */ /* 0x000fe40000011404 */
[----:B---3--:R-:W-:-:S04]  /*156b0*/  VIADDMNMX R0, R41, -R0, 0x80, PT ;  /* 0x0000008029007446 */ /* 0x008fc80003800900 */
[----:B------:R-:W-:Y:S01]  /*156c0*/  ISETP.GE.AND P1, PT, R4, R0, PT ;  /* 0x000000000400720c */ /* 0x000fe20003f26270 */
[----:B0-----:R-:W-:-:S12]  /*156d0*/  @!P0 BRA `(.L_x_6441) ;  /* 0x000001d800e08947 */ /* 0x001fd80003800000 */
.L_x_6695:
[----:B------:R-:W-:Y:S05]  /*156e0*/  BSYNC B1 ;  /* 0x0000000000017941 */ /* 0x000fea0003800000 */
.L_x_6440:
[----:B------:R-:W-:Y:S05]  /*156f0*/  @P1 BRA `(.L_x_6426) ;  /* 0x0000002c00f81947 */ /* 0x000fea0003800000 */
[----:B------:R1:W5:Y:S01]  /*15700*/  LDL R69, [R1+0x2c] ;  /* 0x00002c0001457983 */ /* 0x0003620000100800 */
[----:B0-----:R-:W0:Y:S03]  /*15710*/  LDC R3, c[0x0][0x3f4] ;  /* 0x0000fd00ff037b82 */ /* 0x001e260000000800 */
[----:B------:R1:W5:Y:S04]  /*15720*/  LDL R68, [R1+0x30] ;  /* 0x0000300001447983 */ /* 0x0003680000100800 */
[----:B------:R1:W5:Y:S01]  /*15730*/  LDL R67, [R1+0x34] ;  /* 0x0000340001437983 */ /* 0x0003620000100800 */
[----:B------:R-:W-:Y:S01]  /*15740*/  BSSY B1, `(.L_x_6442) ;  /* 0x00000ff000017945 */ /* 0x000fe20003800000 */
[----:B0-----:R-:W-:-:S02]  /*15750*/  ISETP.GE.AND P0, PT, R16, R3, PT ;  /* 0x000000031000720c */ /* 0x001fc40003f06270 */
[-C--:B------:R-:W-:Y:S02]  /*15760*/  ISETP.GE.AND P1, PT, R224, R3.reuse, PT ;  /* 0x00000003e000720c */ /* 0x080fe40003f26270 */
[----:B------:R-:W-:-:S09]  /*15770*/  ISETP.GE.AND P2, PT, R225, R3, PT ;  /* 0x00000003e100720c */ /* 0x000fd20003f46270 */
[----:B-1----:R-:W-:Y:S05]  /*15780*/  @P0 BRA `(.L_x_6443) ;  /* 0x0000000c00e80947 */ /* 0x002fea0003800000 */
[----:B------:R-:W2:Y:S01]  /*15790*/  LDL R70, [R1+0x6c] ;  /* 0x00006c0001467983 */ /* 0x000ea20000100800 */
[----:B------:R-:W-:Y:S02]  /*157a0*/  LEA.HI R0, R40, R40, RZ, 0x1 ;  /* 0x0000002828007211 */ /* 0x000fe400078f08ff */
[----:B-----5:R-:W-:Y:S02]  /*157b0*/  LOP3.LUT R4, R28, 0xff, RZ, 0xc0, !PT ;  /* 0x000000ff1c047812 */ /* 0x020fe400078ec0ff */
[----:B------:R-:W-:Y:S02]  /*157c0*/  LOP3.LUT R5, R0, 0xfffffffe, RZ, 0xc0, !PT ;  /* 0xfffffffe00057812 */ /* 0x000fe400078ec0ff */
[----:B------:R-:W-:Y:S02]  /*157d0*/  SHF.R.U32.HI R0, RZ, 0x8, R28 ;  /* 0x00000008ff007819 */ /* 0x000fe4000001161c */
[----:B------:R-:W-:Y:S01]  /*157e0*/  SHF.R.U32.HI R20, RZ, 0x8, R30 ;  /* 0x00000008ff147819 */ /* 0x000fe2000001161e */
[----:B------:R-:W-:Y:S01]  /*157f0*/  IMAD.IADD R40, R40, 0x1, -R5 ;  /* 0x0000000128287824 */ /* 0x000fe200078e0a05 */
[----:B------:R-:W-:-:S02]  /*15800*/  LOP3.LUT R5, R0, 0xff, RZ, 0xc0, !PT ;  /* 0x000000ff00057812 */ /* 0x000fc400078ec0ff */
[----:B----4-:R-:W-:Y:S02]  /*15810*/  LOP3.LUT R21, R30, 0xff, RZ, 0xc0, !PT ;  /* 0x000000ff1e157812 */ /* 0x010fe400078ec0ff */
[----:B------:R-:W-:Y:S02]  /*15820*/  LEA.HI R0, R3, R40, RZ, 0x1c ;  /* 0x0000002803007211 */ /* 0x000fe400078fe0ff */
[----:B------:R-:W-:Y:S02]  /*15830*/  PRMT R45, R5, 0x7604, R4 ;  /* 0x00007604052d7816 */ /* 0x000fe40000000004 */
[----:B------:R-:W-:Y:S02]  /*15840*/  SHF.R.S32.HI R5, RZ, 0x1f, R0 ;  /* 0x0000001fff057819 */ /* 0x000fe40000011400 */
[----:B------:R-:W-:Y:S02]  /*15850*/  LOP3.LUT R40, R20, 0xff, RZ, 0xc0, !PT ;  /* 0x000000ff14287812 */ /* 0x000fe400078ec0ff */
[----:B------:R-:W-:Y:S01]  /*15860*/  LEA.HI R5, R5, R0, RZ, 0x2 ;  /* 0x0000000005057211 */ /* 0x000fe200078f10ff */
[----:B------:R-:W-:Y:S01]  /*15870*/  IMAD.SHL.U32 R0, R0, 0x10, RZ ;  /* 0x0000001000007824 */ /* 0x000fe200078e00ff */
[----:B------:R-:W-:-:S02]  /*15880*/  SHF.R.U32.HI R7, RZ, 0x8, R29 ;  /* 0x00000008ff077819 */ /* 0x000fc4000001161d */
[----:B------:R-:W-:Y:S01]  /*15890*/  PRMT R47, R40, 0x7604, R21 ;  /* 0x00007604282f7816 */ /* 0x000fe20000000015 */
[----:B------:R-:W-:Y:S01]  /*158a0*/  IMAD.SHL.U32 R5, R5, 0x800, RZ ;  /* 0x0000080005057824 */ /* 0x000fe200078e00ff */
[----:B------:R-:W-:Y:S02]  /*158b0*/  SHF.R.U32.HI R21, RZ, 0x8, R8 ;  /* 0x00000008ff157819 */ /* 0x000fe40000011608 */
[----:B------:R-:W-:Y:S02]  /*158c0*/  LOP3.LUT R6, R29, 0xff, RZ, 0xc0, !PT ;  /* 0x000000ff1d067812 */ /* 0x000fe400078ec0ff */
[----:B------:R-:W-:Y:S02]  /*158d0*/  LOP3.LUT R7, R7, 0xff, RZ, 0xc0, !PT ;  /* 0x000000ff07077812 */ /* 0x000fe400078ec0ff */
[----:B------:R-:W-:Y:S02]  /*158e0*/  LOP3.LUT R0, R69, 0x30, R0, 0xf8, !PT ;  /* 0x0000003045007812 */ /* 0x000fe400078ef800 */
[----:B------:R-:W-:-:S02]  /*158f0*/  LOP3.LUT R41, R21, 0xff, RZ, 0xc0, !PT ;  /* 0x000000ff15297812 */ /* 0x000fc400078ec0ff */
[----:B------:R-:W-:Y:S02]  /*15900*/  PRMT R20, R7, 0x7604, R6 ;  /* 0x0000760407147816 */ /* 0x000fe40000000006 */
[----:B------:R-:W-:Y:S02]  /*15910*/  LOP3.LUT R21, R0, R68, RZ, 0x3c, !PT ;  /* 0x0000004400157212 */ /* 0x000fe400078e3cff */
[----:B------:R-:W-:Y:S02]  /*15920*/  SHF.R.U32.HI R7, RZ, 0x8, R31 ;  /* 0x00000008ff077819 */ /* 0x000fe4000001161f */
[----:B------:R-:W-:Y:S02]  /*15930*/  LOP3.LUT R0, R5, 0xffffe000, RZ, 0xc0, !PT ;  /* 0xffffe00005007812 */ /* 0x000fe400078ec0ff */
[----:B------:R-:W-:Y:S02]  /*15940*/  LOP3.LUT R4, R31, 0xff, RZ, 0xc0, !PT ;  /* 0x000000ff1f047812 */ /* 0x000fe400078ec0ff */
[----:B------:R-:W-:-:S02]  /*15950*/  LOP3.LUT R6, R8, 0xff, RZ, 0xc0, !PT ;  /* 0x000000ff08067812 */ /* 0x000fc400078ec0ff */
[----:B------:R-:W-:Y:S02]  /*15960*/  LOP3.LUT R7, R7, 0xff, RZ, 0xc0, !PT ;  /* 0x000000ff07077812 */ /* 0x000fe400078ec0ff */
[----:B------:R-:W-:Y:S02]  /*15970*/  IADD3 R21, R21, R67, R0 ;  /* 0x0000004315157210 */ /* 0x000fe40007ffe000 */
[----:B------:R-:W-:Y:S02]  /*15980*/  SHF.R.U32.HI R40, RZ, 0x8, R9 ;  /* 0x00000008ff287819 */ /* 0x000fe40000011609 */
[----:B------:R-:W-:Y:S02]  /*15990*/  IADD3 R0, R18, R21, RZ ;  /* 0x0000001512007210 */ /* 0x000fe40007ffe0ff */
[----:B------:R-:W-:Y:S02]  /*159a0*/  PRMT R46, R7, 0x7604, R4 ;  /* 0x00007604072e7816 */ /* 0x000fe40000000004 */
[----:B------:R-:W-:-:S02]  /*159b0*/  PRMT R53, R41, 0x7604, R6 ;  /* 0x0000760429357816 */ /* 0x000fc40000000006 */
[----:B------:R-:W-:Y:S02]  /*159c0*/  LOP3.LUT R21, R40, 0xff, RZ, 0xc0, !PT ;  /* 0x000000ff28157812 */ /* 0x000fe400078ec0ff */
[----:B------:R-:W0:Y:S01]  /*159d0*/  LDS.128 R40, [R0+0x1e200] ;  /* 0x01e2000000287984 */ /* 0x000e220000000c00 */
[----:B------:R-:W-:Y:S02]  /*159e0*/  SHF.R.U32.HI R50, RZ, 0x8, R10 ;  /* 0x00000008ff327819 */ /* 0x000fe4000001160a */
[----:B------:R-:W-:Y:S02]  /*159f0*/  LOP3.LUT R48, R9, 0xff, RZ, 0xc0, !PT ;  /* 0x000000ff09307812 */ /* 0x000fe400078ec0ff */
[----:B------:R-:W-:Y:S02]  /*15a00*/  LOP3.LUT R49, R10, 0xff, RZ, 0xc0, !PT ;  /* 0x000000ff0a317812 */ /* 0x000fe400078ec0ff */
[----:B------:R-:W-:Y:S02]  /*15a10*/  LOP3.LUT R50, R50, 0xff, RZ, 0xc0, !PT ;  /* 0x000000ff32327812 */ /* 0x000fe400078ec0ff */
[----:B------:R-:W-:-:S02]  /*15a20*/  PRMT R48, R21, 0x7604, R48 ;  /* 0x0000760415307816 */ /* 0x000fc40000000030 */
[----:B------:R-:W-:Y:S02]  /*15a30*/  SHF.R.U32.HI R21, RZ, 0x10, R29 ;  /* 0x00000010ff157819 */ /* 0x000fe4000001161d */
[----:B------:R-:W-:Y:S02]  /*15a40*/  SHF.R.U32.HI R55, RZ, 0x10, R9 ;  /* 0x00000010ff377819 */ /* 0x000fe40000011609 */
[----:B------:R-:W-:Y:S01]  /*15a50*/  PRMT R57, R50, 0x7604, R49 ;  /* 0x0000760432397816 */ /* 0x000fe20000000031 */
[----:B------:R-:W-:Y:S01]  /*15a60*/  IMAD.U32 R21, R21, 0x10000, RZ ;  /* 0x0001000015157824 */ /* 0x000fe200078e00ff */
[----:B------:R-:W-:Y:S01]  /*15a70*/  SHF.R.U32.HI R49, RZ, 0x10, R31 ;  /* 0x00000010ff317819 */ /* 0x000fe2000001161f */
[----:B------:R-:W-:Y:S01]  /*15a80*/  IMAD.U32 R55, R55, 0x10000, RZ ;  /* 0x0001000037377824 */ /* 0x000fe200078e00ff */
[--C-:B------:R-:W-:Y:S02]  /*15a90*/  SHF.R.U32.HI R52, RZ, 0x8, R11.reuse ;  /* 0x00000008ff347819 */ /* 0x100fe4000001160b */
[----:B------:R-:W-:Y:S01]  /*15aa0*/  SHF.R.U32.HI R59, RZ, 0x10, R11 ;  /* 0x00000010ff3b7819 */ /* 0x000fe2000001160b */
[----:B------:R-:W-:Y:S01]  /*15ab0*/  IMAD.U32 R49, R49, 0x10000, RZ ;  /* 0x0001000031317824 */ /* 0x000fe200078e00ff */
[----:B------:R-:W-:-:S02]  /*15ac0*/  LOP3.LUT R51, R11, 0xff, RZ, 0xc0, !PT ;  /* 0x000000ff0b337812 */ /* 0x000fc400078ec0ff */
[----:B------:R-:W-:Y:S01]  /*15ad0*/  LOP3.LUT R52, R52, 0xff, RZ, 0xc0, !PT ;  /* 0x000000ff34347812 */ /* 0x000fe200078ec0ff */
[----:B------:R-:W-:Y:S01]  /*15ae0*/  IMAD.U32 R59, R59, 0x10000, RZ ;  /* 0x000100003b3b7824 */ /* 0x000fe200078e00ff */
[----:B------:R-:W-:Y:S02]  /*15af0*/  LOP3.LUT R21, R20, 0xff0000, R21, 0xf8, !PT ;  /* 0x00ff000014157812 */ /* 0x000fe400078ef815 */
[----:B------:R-:W-:Y:S02]  /*15b00*/  LOP3.LUT R45, R45, 0xff0000, R28, 0xf8, !PT ;  /* 0x00ff00002d2d7812 */ /* 0x000fe400078ef81c */
[----:B------:R-:W-:Y:S02]  /*15b10*/  LOP3.LUT R55, R48, 0xff0000, R55, 0xf8, !PT ;  /* 0x00ff000030377812 */ /* 0x000fe400078ef837 */
[----:B------:R-:W-:Y:S02]  /*15b20*/  LOP3.LUT R53, R53, 0xff0000, R8, 0xf8, !PT ;  /* 0x00ff000035357812 */ /* 0x000fe400078ef808 */
[----:B------:R-:W-:-:S02]  /*15b30*/  PRMT R52, R52, 0x7604, R51 ;  /* 0x0000760434347816 */ /* 0x000fc40000000033 */
[----:B------:R-:W-:Y:S02]  /*15b40*/  LOP3.LUT R51, R46, 0xff0000, R49, 0xf8, !PT ;  /* 0x00ff00002e337812 */ /* 0x000fe400078ef831 */
[----:B------:R-:W-:Y:S02]  /*15b50*/  LOP3.LUT R48, R45, 0xff000000, R28, 0xf8, !PT ;  /* 0xff0000002d307812 */ /* 0x000fe400078ef81c */
[----:B------:R-:W-:Y:S02]  /*15b60*/  LOP3.LUT R49, R21, 0xff000000, R29, 0xf8, !PT ;  /* 0xff00000015317812 */ /* 0x000fe400078ef81d */
[----:B------:R-:W-:Y:S02]  /*15b70*/  LOP3.LUT R55, R55, 0xff000000, R9, 0xf8, !PT ;  /* 0xff00000037377812 */ /* 0x000fe400078ef809 */
[----:B------:R-:W-:Y:S02]  /*15b80*/  LOP3.LUT R53, R53, 0xff000000, R8, 0xf8, !PT ;  /* 0xff00000035357812 */ /* 0x000fe400078ef808 */
[----:B------:R-:W-:-:S02]  /*15b90*/  LOP3.LUT R59, R52, 0xff0000, R59, 0xf8, !PT ;  /* 0x00ff0000343b7812 */ /* 0x000fc400078ef83b */
[--C-:B------:R-:W-:Y:S02]  /*15ba0*/  LOP3.LUT R57, R57, 0xff0000, R10.reuse, 0xf8, !PT ;  /* 0x00ff000039397812 */ /* 0x100fe400078ef80a */
[----:B------:R-:W-:Y:S02]  /*15bb0*/  LOP3.LUT R52, R51, 0xff000000, R31, 0xf8, !PT ;  /* 0xff00000033347812 */ /* 0x000fe400078ef81f */
[----:B------:R-:W-:Y:S02]  /*15bc0*/  F2FP.F16.E4M3.UNPACK_B R51, R55 ;  /* 0x00000037ff33723e */ /* 0x000fe400020006ff */
[----:B------:R-:W-:Y:S02]  /*15bd0*/  F2FP.F16.E4M3.UNPACK_B R31, R49 ;  /* 0x00000031ff1f723e */ /* 0x000fe400020006ff */
[----:B------:R-:W-:Y:S01]  /*15be0*/  LOP3.LUT R56, R57, 0xff000000, R10, 0xf8, !PT ;  /* 0xff00000039387812 */ /* 0x000fe200078ef80a */
[----:B------:R-:W-:Y:S01]  /*15bf0*/  HADD2.F32 R54, -RZ, R51.H0_H0 ;  /* 0x20000033ff367230 */ /* 0x000fe20000004100 */
[----:B------:R-:W-:Y:S01]  /*15c00*/  LOP3.LUT R59, R59, 0xff000000, R11, 0xf8, !PT ;  /* 0xff0000003b3b7812 */ /* 0x000fe200078ef80b */
[----:B------:R-:W-:Y:S01]  /*15c10*/  HADD2.F32 R50, -RZ, R31.H0_H0 ;  /* 0x2000001fff327230 */ /* 0x000fe20000004100 */
[----:B------:R-:W-:-:S02]  /*15c20*/  LOP3.LUT R47, R47, 0xff0000, R30, 0xf8, !PT ;  /* 0x00ff00002f2f7812 */ /* 0x000fc400078ef81e */
[----:B------:R-:W-:Y:S02]  /*15c30*/  F2FP.F16.E4M3.UNPACK_B R55, R55.H1 ;  /* 0x00000037ff37723e */ /* 0x000fe400030006ff */
[----:B------:R-:W-:Y:S02]  /*15c40*/  LOP3.LUT R20, R47, 0xff000000, R30, 0xf8, !PT ;  /* 0xff0000002f147812 */ /* 0x000fe400078ef81e */
[-C--:B0-----:R-:W-:Y:S02]  /*15c50*/  F2FP.F16.E4M3.UNPACK_B R46, R43.reuse ;  /* 0x0000002bff2e723e */ /* 0x081fe400020006ff */
[----:B------:R-:W-:Y:S02]  /*15c60*/  F2FP.F16.E4M3.UNPACK_B R47, R43.H1 ;  /* 0x0000002bff2f723e */ /* 0x000fe400030006ff */
[-C--:B------:R-:W-:Y:S02]  /*15c70*/  F2FP.F16.E4M3.UNPACK_B R43, R42.reuse ;  /* 0x0000002aff2b723e */ /* 0x080fe400020006ff */
[----:B------:R-:W-:-:S02]  /*15c80*/  F2FP.F16.E4M3.UNPACK_B R45, R42.H1 ;  /* 0x0000002aff2d723e */ /* 0x000fc400030006ff */
[----:B------:R-:W-:Y:S02]  /*15c90*/  F2FP.F16.E4M3.UNPACK_B R49, R49.H1 ;  /* 0x00000031ff31723e */ /* 0x000fe400030006ff */
[-C--:B------:R-:W-:Y:S02]  /*15ca0*/  F2FP.F16.E4M3.UNPACK_B R30, R40.reuse ;  /* 0x00000028ff1e723e */ /* 0x080fe400020006ff */
[----:B------:R-:W-:Y:S01]  /*15cb0*/  F2FP.F16.E4M3.UNPACK_B R40, R40.H1 ;  /* 0x00000028ff28723e */ /* 0x000fe200030006ff */
[----:B--2---:R-:W0:Y:S02]  /*15cc0*/  LDS.128 R4, [R70+0x1e200] ;  /* 0x01e2000046047984 */ /* 0x004e240000000c00 */
[-C--:B0-----:R-:W-:Y:S02]  /*15cd0*/  F2FP.F16.E4M3.UNPACK_B R28, R7.reuse ;  /* 0x00000007ff1c723e */ /* 0x081fe400020006ff */
[----:B------:R-:W-:Y:S02]  /*15ce0*/  F2FP.F16.E4M3.UNPACK_B R29, R7.H1 ;  /* 0x00000007ff1d723e */ /* 0x000fe400030006ff */
[----:B------:R-:W-:-:S02]  /*15cf0*/  F2FP.F16.E4M3.UNPACK_B R7, R4 ;  /* 0x00000004ff07723e */ /* 0x000fc400020006ff */
[----:B------:R-:W-:Y:S02]  /*15d00*/  F2FP.F16.E4M3.UNPACK_B R8, R4.H1 ;  /* 0x00000004ff08723e */ /* 0x000fe400030006ff */
[-C--:B------:R-:W-:Y:S02]  /*15d10*/  F2FP.F16.E4M3.UNPACK_B R4, R6.reuse ;  /* 0x00000006ff04723e */ /* 0x080fe400020006ff */
[----:B------:R-:W-:Y:S02]  /*15d20*/  F2FP.F16.E4M3.UNPACK_B R21, R6.H1 ;  /* 0x00000006ff15723e */ /* 0x000fe400030006ff */
[----:B------:R-:W-:Y:S02]  /*15d30*/  F2FP.F16.E4M3.UNPACK_B R6, R41 ;  /* 0x00000029ff06723e */ /* 0x000fe400020006ff */
[-C--:B------:R-:W-:Y:S02]  /*15d40*/  F2FP.F16.E4M3.UNPACK_B R10, R5.reuse ;  /* 0x00000005ff0a723e */ /* 0x080fe400020006ff */
[----:B------:R-:W-:Y:S01]  /*15d50*/  F2FP.F16.E4M3.UNPACK_B R11, R5.H1 ;  /* 0x00000005ff0b723e */ /* 0x000fe200030006ff */
[----:B------:R-:W-:Y:S01]  /*15d60*/  HADD2.F32 R5, -RZ, R6.H0_H0 ;  /* 0x20000006ff057230 */ /* 0x000fe20000004100 */
[----:B------:R-:W-:Y:S01]  /*15d70*/  F2FP.F16.E4M3.UNPACK_B R41, R41.H1 ;  /* 0x00000029ff29723e */ /* 0x000fe200030006ff */
[----:B------:R-:W-:-:S02]  /*15d80*/  HADD2.F32 R9, -RZ, R10.H0_H0 ;  /* 0x2000000aff097230 */ /* 0x000fc40000004100 */
[----:B------:R-:W-:Y:S02]  /*15d90*/  HADD2.F32 R10, -RZ, R10.H1_H1 ;  /* 0x3000000aff0a7230 */ /* 0x000fe40000004100 */
[C---:B------:R-:W-:Y:S01]  /*15da0*/  FMUL.FTZ R58, R5.reuse, R54 ;  /* 0x00000036053a7220 */ /* 0x040fe20000410000 */
[-C--:B------:R-:W-:Y:S01]  /*15db0*/  FMUL.FTZ R57, R5, R50.reuse ;  /* 0x0000003205397220 */ /* 0x080fe20000410000 */
[----:B------:R-:W-:Y:S02]  /*15dc0*/  HADD2.F32 R42, -RZ, R41.H0_H0 ;  /* 0x20000029ff2a7230 */ /* 0x000fe40000004100 */
[C---:B------:R-:W-:Y:S01]  /*15dd0*/  FFMA.FTZ R5, R9.reuse, R50, -R58 ;  /* 0x0000003209057223 */ /* 0x040fe2000001083a */
[----:B------:R-:W-:Y:S01]  /*15de0*/  FFMA.FTZ R9, R9, R54, R57 ;  /* 0x0000003609097223 */ /* 0x000fe20000010039 */
[----:B------:R-:W-:Y:S02]  /*15df0*/  HADD2.F32 R50, -RZ, R31.H1_H1 ;  /* 0x3000001fff327230 */ /* 0x000fe40000004100 */
[----:B------:R-:W-:-:S02]  /*15e00*/  HADD2.F32 R54, -RZ, R51.H1_H1 ;  /* 0x30000033ff367230 */ /* 0x000fc40000004100 */
[----:B------:R-:W-:Y:S02]  /*15e10*/  HADD2.F32 R31, -RZ, R6.H1_H1 ;  /* 0x30000006ff1f7230 */ /* 0x000fe40000004100 */
[----:B------:R-:W-:Y:S02]  /*15e20*/  HADD2.F32 R57, -RZ, R55.H0_H0 ;  /* 0x20000037ff397230 */ /* 0x000fe40000004100 */
[----:B------:R-:W-:Y:S02]  /*15e30*/  HADD2.F32 R51, -RZ, R49.H0_H0 ;  /* 0x20000031ff337230 */ /* 0x000fe40000004100 */
[C---:B------:R-:W-:Y:S01]  /*15e40*/  FMUL.FTZ R61, R31.reuse, R54 ;  /* 0x000000361f3d7220 */ /* 0x040fe20000410000 */
[----:B------:R-:W-:Y:S02]  /*15e50*/  HADD2.F32 R6, -RZ, R11.H0_H0 ;  /* 0x2000000bff067230 */ /* 0x000fe40000004100 */
[C---:B------:R-:W-:Y:S01]  /*15e60*/  FMUL.FTZ R63, R42.reuse, R57 ;  /* 0x000000392a3f7220 */ /* 0x040fe20000410000 */
[-C--:B------:R-:W-:Y:S01]  /*15e70*/  FMUL.FTZ R31, R31, R50.reuse ;  /* 0x000000321f1f7220 */ /* 0x080fe20000410000 */
[-C--:B------:R-:W-:Y:S01]  /*15e80*/  FMUL.FTZ R42, R42, R51.reuse ;  /* 0x000000332a2a7220 */ /* 0x080fe20000410000 */
        /* <DEDUP_REMOVED lines=10> */
[----:B------:R-:W-:-:S02]  /*15f30*/  HADD2.F32 R41, -RZ, R41.H1_H1 ;  /* 0x30000029ff297230 */ /* 0x000fc40000004100 */
[----:B------:R-:W-:Y:S02]  /*15f40*/  HADD2.F32 R55, -RZ, R51.H0_H0 ;  /* 0x20000033ff377230 */ /* 0x000fe40000004100 */
[----:B------:R-:W-:Y:S02]  /*15f50*/  HADD2.F32 R10, -RZ, R46.H0_H0 ;  /* 0x2000002eff0a7230 */ /* 0x000fe40000004100 */
[C---:B------:R-:W-:Y:S01]  /*15f60*/  FMUL.FTZ R60, R41.reuse, R50 ;  /* 0x00000032293c7220 */ /* 0x040fe20000410000 */
[----:B------:R-:W-:Y:S02]  /*15f70*/  HADD2.F32 R49, -RZ, R31.H0_H0 ;  /* 0x2000001fff317230 */ /* 0x000fe40000004100 */
[----:B------:R-:W-:Y:S01]  /*15f80*/  FMUL.FTZ R41, R41, R42 ;  /* 0x0000002a29297220 */ /* 0x000fe20000410000 */
[----:B------:R-:W-:Y:S02]  /*15f90*/  HADD2.F32 R11, -RZ, R11.H1_H1 ;  /* 0x3000000bff0b7230 */ /* 0x000fe40000004100 */
[----:B------:R-:W-:Y:S01]  /*15fa0*/  FMUL.FTZ R61, R10, R55 ;  /* 0x000000370a3d7220 */ /* 0x000fe20000410000 */
[----:B------:R-:W-:-:S02]  /*15fb0*/  HADD2.F32 R6, -RZ, R28.H0_H0 ;  /* 0x2000001cff067230 */ /* 0x000fc40000004100 */
[-C--:B------:R-:W-:Y:S01]  /*15fc0*/  FMUL.FTZ R10, R10, R49.reuse ;  /* 0x000000310a0a7220 */ /* 0x080fe20000410000 */
[----:B------:R-:W-:Y:S02]  /*15fd0*/  HADD2.F32 R51, -RZ, R51.H1_H1 ;  /* 0x30000033ff337230 */ /* 0x000fe40000004100 */
[C---:B------:R-:W-:Y:S01]  /*15fe0*/  FFMA.FTZ R50, R11.reuse, R50, R41 ;  /* 0x000000320b327223 */ /* 0x040fe20000010029 */
[----:B------:R-:W-:Y:S02]  /*15ff0*/  HADD2.F32 R46, -RZ, R46.H1_H1 ;  /* 0x3000002eff2e7230 */ /* 0x000fe40000004100 */
[C---:B------:R-:W-:Y:S01]  /*16000*/  FFMA.FTZ R61, R6.reuse, R49, -R61 ;  /* 0x00000031063d7223 */ /* 0x040fe2000001083d */
[----:B------:R-:W-:Y:S02]  /*16010*/  HADD2.F32 R31, -RZ, R31.H1_H1 ;  /* 0x3000001fff1f7230 */ /* 0x000fe40000004100 */
[----:B------:R-:W-:Y:S01]  /*16020*/  FFMA.FTZ R55, R6, R55, R10 ;  /* 0x0000003706377223 */ /* 0x000fe2000001000a */
[----:B------:R-:W-:Y:S01]  /*16030*/  FFMA.FTZ R60, R11, R42, -R60 ;  /* 0x0000002a0b3c7223 */ /* 0x000fe2000001083c */
        /* <DEDUP_REMOVED lines=9> */
[C---:B------:R-:W-:Y:S01]  /*160d0*/  FMUL.FTZ R65, R10.reuse, R41 ;  /* 0x000000290a417220 */ /* 0x040fe20000410000 */
[----:B------:R-:W-:Y:S01]  /*160e0*/  F2FP.F16.E4M3.UNPACK_B R28, R53.H1 ;  /* 0x00000035ff1c723e */ /* 0x000fe200030006ff */
[-C--:B------:R-:W-:Y:S01]  /*160f0*/  FMUL.FTZ R10, R10, R11.reuse ;  /* 0x0000000b0a0a7220 */ /* 0x080fe20000410000 */
[----:B------:R-:W-:Y:S02]  /*16100*/  HADD2.F32 R52, -RZ, R52.H1_H1 ;  /* 0x30000034ff347230 */ /* 0x000fe40000004100 */
[C---:B------:R-:W-:Y:S01]  /*16110*/  FFMA.FTZ R65, R6.reuse, R11, -R65 ;  /* 0x0000000b06417223 */ /* 0x040fe20000010841 */
[----:B------:R-:W-:Y:S02]  /*16120*/  HADD2.F32 R42, -RZ, R59.H1_H1 ;  /* 0x3000003bff2a7230 */ /* 0x000fe40000004100 */
[----:B------:R-:W-:Y:S01]  /*16130*/  FFMA.FTZ R66, R6, R41, R10 ;  /* 0x0000002906427223 */ /* 0x000fe2000001000a */
[-C--:B------:R-:W-:Y:S01]  /*16140*/  F2FP.F16.E4M3.UNPACK_B R11, R48.reuse.H1 ;  /* 0x00000030ff0b723e */ /* 0x080fe200030006ff */
[----:B------:R-:W-:Y:S01]  /*16150*/  HADD2.F32 R47, -RZ, R47.H1_H1 ;  /* 0x3000002fff2f7230 */ /* 0x000fe20000004100 */
[----:B------:R-:W-:Y:S01]  /*16160*/  F2FP.F16.E4M3.UNPACK_B R53, R53 ;  /* 0x00000035ff35723e */ /* 0x000fe200020006ff */
[----:B------:R-:W-:Y:S01]  /*16170*/  HADD2.F32 R41, -RZ, R28.H0_H0 ;  /* 0x2000001cff297230 */ /* 0x000fe20000004100 */
[----:B------:R-:W-:Y:S01]  /*16180*/  F2FP.F16.E4M3.UNPACK_B R48, R48 ;  /* 0x00000030ff30723e */ /* 0x000fe200020006ff */
[----:B------:R-:W-:-:S02]  /*16190*/  HADD2.F32 R10, -RZ, R40.H0_H0 ;  /* 0x20000028ff0a7230 */ /* 0x000fc40000004100 */
[C---:B------:R-:W-:Y:S01]  /*161a0*/  FMUL.FTZ R46, R47.reuse, R42 ;  /* 0x0000002a2f2e7220 */ /* 0x040fe20000410000 */
[----:B------:R-:W-:Y:S02]  /*161b0*/  HADD2.F32 R31, -RZ, R11.H0_H0 ;  /* 0x2000000bff1f7230 */ /* 0x000fe40000004100 */
[----:B------:R-:W-:Y:S01]  /*161c0*/  FMUL.FTZ R49, R47, R52 ;  /* 0x000000342f317220 */ /* 0x000fe20000410000 */
[----:B------:R-:W-:Y:S02]  /*161d0*/  HADD2.F32 R6, -RZ, R8.H0_H0 ;  /* 0x20000008ff067230 */ /* 0x000fe40000004100 */
[C---:B------:R-:W-:Y:S01]  /*161e0*/  FMUL.FTZ R47, R10.reuse, R41 ;  /* 0x000000290a2f7220 */ /* 0x040fe20000410000 */
[----:B------:R-:W-:Y:S02]  /*161f0*/  HADD2.F32 R29, -RZ, R29.H1_H1 ;  /* 0x3000001dff1d7230 */ /* 0x000fe40000004100 */
[----:B------:R-:W-:Y:S01]  /*16200*/  FMUL.FTZ R10, R10, R31 ;  /* 0x0000001f0a0a7220 */ /* 0x000fe20000410000 */
[----:B------:R-:W-:-:S02]  /*16210*/  HADD2.F32 R40, -RZ, R40.H1_H1 ;  /* 0x30000028ff287230 */ /* 0x000fc40000004100 */
[C---:B------:R-:W-:Y:S01]  /*16220*/  FFMA.FTZ R47, R6.reuse, R31, -R47 ;  /* 0x0000001f062f7223 */ /* 0x040fe2000001082f */
[----:B------:R-:W-:Y:S02]  /*16230*/  HADD2.F32 R31, -RZ, R28.H1_H1 ;  /* 0x3000001cff1f7230 */ /* 0x000fe40000004100 */
[C---:B------:R-:W-:Y:S01]  /*16240*/  FFMA.FTZ R59, R29.reuse, R42, R49 ;  /* 0x0000002a1d3b7223 */ /* 0x040fe20000010031 */
[----:B------:R-:W-:Y:S02]  /*16250*/  HADD2.F32 R11, -RZ, R11.H1_H1 ;  /* 0x3000000bff0b7230 */ /* 0x000fe40000004100 */
[----:B------:R-:W-:Y:S01]  /*16260*/  FFMA.FTZ R42, R6, R41, R10 ;  /* 0x00000029062a7223 */ /* 0x000fe2000001000a */
[----:B------:R-:W-:Y:S02]  /*16270*/  HADD2.F32 R8, -RZ, R8.H1_H1 ;  /* 0x30000008ff087230 */ /* 0x000fe40000004100 */
[C---:B------:R-:W-:Y:S01]  /*16280*/  FMUL.FTZ R41, R40.reuse, R31 ;  /* 0x0000001f28297220 */ /* 0x040fe20000410000 */
[----:B------:R-:W-:Y:S01]  /*16290*/  FFMA.FTZ R52, R29, R52, -R46 ;  /* 0x000000341d347223 */ /* 0x000fe2000001082e */
[----:B------:R-:W-:Y:S01]  /*162a0*/  FMUL.FTZ R6, R40, R11 ;  /* 0x0000000b28067220 */ /* 0x000fe20000410000 */
[----:B------:R-:W-:-:S02]  /*162b0*/  HADD2.F32 R29, -RZ, R53.H0_H0 ;  /* 0x20000035ff1d7230 */ /* 0x000fc40000004100 */
[C---:B------:R-:W-:Y:S01]  /*162c0*/  FFMA.FTZ R40, R8.reuse, R11, -R41 ;  /* 0x0000000b08287223 */ /* 0x040fe20000010829 */
[----:B------:R-:W-:Y:S02]  /*162d0*/  HADD2.F32 R10, -RZ, R30.H0_H0 ;  /* 0x2000001eff0a7230 */ /* 0x000fe40000004100 */
[----:B------:R-:W-:Y:S01]  /*162e0*/  FFMA.FTZ R49, R8, R31, R6 ;  /* 0x0000001f08317223 */ /* 0x000fe20000010006 */
[----:B------:R-:W-:Y:S01]  /*162f0*/  HADD2.F32 R11, -RZ, R48.H0_H0 ;  /* 0x20000030ff0b7230 */ /* 0x000fe20000004100 */
[----:B------:R-:W-:Y:S01]  /*16300*/  F2FP.SATFINITE.E4M3.F32.PACK_AB_MERGE_C R60, R60, R63, RZ ;  /* 0x0000003f3c3c723e */ /* 0x000fe200048070ff */
[----:B------:R-:W-:Y:S02]  /*16310*/  HADD2.F32 R6, -RZ, R7.H0_H0 ;  /* 0x20000007ff067230 */ /* 0x000fe40000004100 */
[C---:B------:R-:W-:Y:S01]  /*16320*/  FMUL.FTZ R31, R10.reuse, R29 ;  /* 0x0000001d0a1f7220 */ /* 0x040fe20000410000 */
[----:B------:R-:W-:Y:S02]  /*16330*/  HADD2.F32 R53, -RZ, R53.H1_H1 ;  /* 0x30000035ff357230 */ /* 0x000fe40000004100 */
[----:B------:R-:W-:Y:S01]  /*16340*/  FMUL.FTZ R41, R10, R11 ;  /* 0x0000000b0a297220 */ /* 0x000fe20000410000 */
[----:B------:R-:W-:-:S02]  /*16350*/  HADD2.F32 R30, -RZ, R30.H1_H1 ;  /* 0x3000001eff1e7230 */ /* 0x000fc40000004100 */
[----:B------:R-:W-:Y:S01]  /*16360*/  FFMA.FTZ R31, R6, R11, -R31 ;  /* 0x0000000b061f7223 */ /* 0x000fe2000001081f */
[----:B------:R-:W-:Y:S01]  /*16370*/  HADD2.F32 R48, -RZ, R48.H1_H1 ;  /* 0x30000030ff307230 */ /* 0x000fe20000004100 */
[----:B------:R-:W-:Y:S01]  /*16380*/  F2FP.F16.E4M3.UNPACK_B R11, R56.H1 ;  /* 0x00000038ff0b723e */ /* 0x000fe200030006ff */
[----:B------:R-:W-:Y:S02]  /*16390*/  HADD2.F32 R7, -RZ, R7.H1_H1 ;  /* 0x30000007ff077230 */ /* 0x000fe40000004100 */
[----:B------:R-:W-:Y:S01]  /*163a0*/  FMUL.FTZ R8, R30, R53 ;  /* 0x000000351e087220 */ /* 0x000fe20000410000 */
        /* <DEDUP_REMOVED lines=11> */
[----:B------:R-:W-:Y:S01]  /*16460*/  FMUL.FTZ R51, R8, R29 ;  /* 0x0000001d08337220 */ /* 0x000fe20000410000 */
[----:B------:R-:W-:Y:S01]  /*16470*/  HADD2.F32 R6, -RZ, R21.H0_H0 ;  /* 0x20000015ff067230 */ /* 0x000fe20000004100 */
[----:B------:R-:W-:Y:S01]  /*16480*/  F2FP.SATFINITE.E4M3.F32.PACK_AB_MERGE_C R50, R50, R57, RZ ;  /* 0x000000393232723e */ /* 0x000fe200048070ff */
[----:B------:R-:W-:Y:S02]  /*16490*/  HADD2.F32 R28, -RZ, R11.H1_H1 ;  /* 0x3000000bff1c7230 */ /* 0x000fe40000004100 */
[----:B------:R-:W-:Y:S01]  /*164a0*/  FMUL.FTZ R11, R8, R7 ;  /* 0x00000007080b7220 */ /* 0x000fe20000410000 */
[----:B------:R-:W-:-:S02]  /*164b0*/  HADD2.F32 R45, -RZ, R45.H1_H1 ;  /* 0x3000002dff2d7230 */ /* 0x000fc40000004100 */
[----:B------:R-:W-:Y:S01]  /*164c0*/  FFMA.FTZ R51, R6, R7, -R51 ;  /* 0x0000000706337223 */ /* 0x000fe20000010833 */
[----:B------:R-:W-:Y:S01]  /*164d0*/  HADD2.F32 R21, -RZ, R21.H1_H1 ;  /* 0x30000015ff157230 */ /* 0x000fe20000004100 */
[----:B------:R-:W-:Y:S01]  /*164e0*/  F2FP.SATFINITE.E4M3.F32.PACK_AB_MERGE_C R5, R58, R5, R60 ;  /* 0x000000053a05723e */ /* 0x000fe2000480703c */
        /* <DEDUP_REMOVED lines=10> */
[----:B------:R-:W-:Y:S01]  /*16590*/  HADD2.F32 R8, -RZ, R20.H0_H0 ;  /* 0x20000014ff087230 */ /* 0x000fe20000004100 */
[----:B------:R-:W-:Y:S01]  /*165a0*/  F2FP.SATFINITE.E4M3.F32.PACK_AB_MERGE_C R28, R28, R45, RZ ;  /* 0x0000002d1c1c723e */ /* 0x000fe200048070ff */
[----:B------:R-:W-:-:S02]  /*165b0*/  HADD2.F32 R56, -RZ, R56.H1_H1 ;  /* 0x30000038ff387230 */ /* 0x000fc40000004100 */
[C---:B------:R-:W-:Y:S01]  /*165c0*/  FMUL.FTZ R11, R7.reuse, R10 ;  /* 0x0000000a070b7220 */ /* 0x040fe20000410000 */
[----:B------:R-:W-:Y:S02]  /*165d0*/  HADD2.F32 R43, -RZ, R43.H1_H1 ;  /* 0x3000002bff2b7230 */ /* 0x000fe40000004100 */
[-C--:B------:R-:W-:Y:S01]  /*165e0*/  FMUL.FTZ R7, R7, R8.reuse ;  /* 0x0000000807077220 */ /* 0x080fe20000410000 */
[----:B------:R-:W-:Y:S02]  /*165f0*/  HADD2.F32 R20, -RZ, R20.H1_H1 ;  /* 0x30000014ff147230 */ /* 0x000fe40000004100 */
[C---:B------:R-:W-:Y:S01]  /*16600*/  FFMA.FTZ R21, R6.reuse, R8, -R11 ;  /* 0x0000000806157223 */ /* 0x040fe2000001080b */
[----:B------:R-:W-:Y:S02]  /*16610*/  HADD2.F32 R4, -RZ, R4.H1_H1 ;  /* 0x30000004ff047230 */ /* 0x000fe40000004100 */
[C---:B------:R-:W-:Y:S01]  /*16620*/  FMUL.FTZ R29, R43.reuse, R56 ;  /* 0x000000382b1d7220 */ /* 0x040fe20000410000 */
[----:B------:R-:W-:Y:S01]  /*16630*/  FFMA.FTZ R10, R6, R10, R7 ;  /* 0x0000000a060a7223 */ /* 0x000fe20000010007 */
[-C--:B------:R-:W-:Y:S01]  /*16640*/  FMUL.FTZ R43, R43, R20.reuse ;  /* 0x000000142b2b7220 */ /* 0x080fe20000410000 */
[----:B------:R-:W-:Y:S01]  /*16650*/  F2FP.SATFINITE.E4M3.F32.PACK_AB_MERGE_C R7, R52, R65, RZ ;  /* 0x000000413407723e */ /* 0x000fe200048070ff */
[C---:B------:R-:W-:Y:S01]  /*16660*/  FFMA.FTZ R6, R4.reuse, R20, -R29 ;  /* 0x0000001404067223 */ /* 0x040fe2000001081d */
[----:B------:R-:W-:Y:S01]  /*16670*/  F2FP.SATFINITE.E4M3.F32.PACK_AB_MERGE_C R11, R59, R66, RZ ;  /* 0x000000423b0b723e */ /* 0x000fe200048070ff */
        /* <DEDUP_REMOVED lines=11> */
.L_x_6443:
[----:B------:R-:W-:Y:S05]  /*16730*/  BSYNC B1 ;  /* 0x0000000000017941 */ /* 0x000fea0003800000 */
.L_x_6442:
[----:B------:R-:W-:Y:S04]  /*16740*/  BSSY B1, `(.L_x_6444) ;  /* 0x0000101000017945 */ /* 0x000fe80003800000 */
[----:B------:R-:W-:Y:S05]  /*16750*/  @P1 BRA `(.L_x_6445) ;  /* 0x0000000c00fc1947 */ /* 0x000fea0003800000 */
[----:B------:R-:W2:Y:S01]  /*16760*/  LDL R61, [R1+0x68] ;  /* 0x00006800013d7983 */ /* 0x000ea20000100800 */
[----:B0----5:R-:W-:Y:S02]  /*16770*/  SHF.R.U32.HI R0, RZ, 0x8, R32 ;  /* 0x00000008ff007819 */ /* 0x021fe40000011620 */
[----:B------:R-:W-:Y:S02]  /*16780*/  LOP3.LUT R5, R32, 0xff, RZ, 0xc0, !PT ;  /* 0x000000ff20057812 */ /* 0x000fe400078ec0ff */
[----:B------:R-:W-:Y:S02]  /*16790*/  LOP3.LUT R4, R0, 0xff, RZ, 0xc0, !PT ;  /* 0x000000ff00047812 */ /* 0x000fe400078ec0ff */
[----:B------:R-:W-:Y:S02]  /*167a0*/  LEA.HI R0, R3, R228, RZ, 0x1c ;  /* 0x000000e403007211 */ /* 0x000fe400078fe0ff */
[----:B----4-:R-:W-:Y:S02]  /*167b0*/  PRMT R21, R4, 0x7604, R5 ;  /* 0x0000760404157816 */ /* 0x010fe40000000005 */
[----:B------:R-:W-:-:S02]  /*167c0*/  SHF.R.U32.HI R6, RZ, 0x8, R33 ;  /* 0x00000008ff067819 */ /* 0x000fc40000011621 */
[----:B------:R-:W-:Y:S02]  /*167d0*/  SHF.R.S32.HI R5, RZ, 0x1f, R0 ;  /* 0x0000001fff057819 */ /* 0x000fe40000011400 */
[----:B------:R-:W-:Y:S02]  /*167e0*/  LOP3.LUT R7, R33, 0xff, RZ, 0xc0, !PT ;  /* 0x000000ff21077812 */ /* 0x000fe400078ec0ff */
[----:B------:R-:W-:Y:S02]  /*167f0*/  LOP3.LUT R6, R6, 0xff, RZ, 0xc0, !PT ;  /* 0x000000ff06067812 */ /* 0x000fe400078ec0ff */
[----:B------:R-:W-:Y:S02]  /*16800*/  LEA.HI R5, R5, R0, RZ, 0x2 ;  /* 0x0000000005057211 */ /* 0x000fe400078f10ff */
[----:B------:R-:W-:Y:S02]  /*16810*/  SHF.L.U32 R0, R0, 0x4, RZ ;  /* 0x0000000400007819 */ /* 0x000fe400000006ff */
[----:B------:R-:W-:Y:S01]  /*16820*/  PRMT R29, R6, 0x7604, R7 ;  /* 0x00007604061d7816 */ /* 0x000fe20000000007 */
[----:B------:R-:W-:Y:S01]  /*16830*/  IMAD.SHL.U32 R5, R5, 0x800, RZ ;  /* 0x0000080005057824 */ /* 0x000fe200078e00ff */
[----:B------:R-:W-:-:S02]  /*16840*/  SHF.R.U32.HI R6, RZ, 0x8, R35 ;  /* 0x00000008ff067819 */ /* 0x000fc40000011623 */
[----:B------:R-:W-:Y:S02]  /*16850*/  LOP3.LUT R0, R69, 0x30, R0, 0xf8, !PT ;  /* 0x0000003045007812 */ /* 0x000fe400078ef800 */
[----:B------:R-:W-:Y:S02]  /*16860*/  LOP3.LUT R9, R35, 0xff, RZ, 0xc0, !PT ;  /* 0x000000ff23097812 */ /* 0x000fe400078ec0ff */
        /* <DEDUP_REMOVED lines=8> */
[----:B------:R-:W-:Y:S02]  /*168f0*/  SHF.R.U32.HI R0, RZ, 0x8, R13 ;  /* 0x00000008ff007819 */ /* 0x000fe4000001160d */
[----:B------:R-:W-:-:S02]  /*16900*/  PRMT R45, R8, 0x7604, R11 ;  /* 0x00007604082d7816 */ /* 0x000fc4000000000b */
[----:B------:R-:W-:Y:S02]  /*16910*/  LOP3.LUT R11, R13, 0xff, RZ, 0xc0, !PT ;  /* 0x000000ff0d0b7812 */ /* 0x000fe400078ec0ff */
[----:B------:R-:W-:Y:S02]  /*16920*/  SHF.R.U32.HI R8, RZ, 0x8, R14 ;  /* 0x00000008ff087819 */ /* 0x000fe4000001160e */
[----:B------:R-:W-:Y:S02]  /*16930*/  SHF.R.U32.HI R10, RZ, 0x8, R15 ;  /* 0x00000008ff0a7819 */ /* 0x000fe4000001160f */
[----:B------:R-:W-:Y:S02]  /*16940*/  LOP3.LUT R0, R0, 0xff, RZ, 0xc0, !PT ;  /* 0x000000ff00007812 */ /* 0x000fe400078ec0ff */
        /* <DEDUP_REMOVED lines=12> */
[----:B------:R-:W-:Y:S02]  /*16a10*/  PRMT R31, R4, 0x7604, R7 ;  /* 0x00007604041f7816 */ /* 0x000fe40000000007 */
[----:B------:R-:W-:Y:S02]  /*16a20*/  SHF.R.U32.HI R28, RZ, 0x10, R33 ;  /* 0x00000010ff1c7819 */ /* 0x000fe40000011621 */
[----:B------:R-:W-:Y:S02]  /*16a30*/  SHF.R.U32.HI R20, RZ, 0x10, R32 ;  /* 0x00000010ff147819 */ /* 0x000fe40000011620 */
[----:B------:R-:W-:-:S02]  /*16a40*/  LOP3.LUT R28, R28, 0xff, RZ, 0xc0, !PT ;  /* 0x000000ff1c1c7812 */ /* 0x000fc400078ec0ff */
[----:B------:R-:W-:Y:S02]  /*16a50*/  LOP3.LUT R20, R20, 0xff, RZ, 0xc0, !PT ;  /* 0x000000ff14147812 */ /* 0x000fe400078ec0ff */
[----:B------:R-:W-:Y:S02]  /*16a60*/  PRMT R29, R28, 0x7054, R29 ;  /* 0x000070541c1d7816 */ /* 0x000fe4000000001d */
[----:B------:R-:W-:Y:S02]  /*16a70*/  SHF.R.U32.HI R28, RZ, 0x10, R13 ;  /* 0x00000010ff1c7819 */ /* 0x000fe4000001160d */
[----:B------:R-:W-:Y:S02]  /*16a80*/  SHF.R.U32.HI R30, RZ, 0x10, R34 ;  /* 0x00000010ff1e7819 */ /* 0x000fe40000011622 */
[----:B------:R-:W-:Y:S02]  /*16a90*/  SHF.R.U32.HI R40, RZ, 0x10, R35 ;  /* 0x00000010ff287819 */ /* 0x000fe40000011623 */
[----:B------:R-:W-:-:S02]  /*16aa0*/  LOP3.LUT R28, R28, 0xff, RZ, 0xc0, !PT ;  /* 0x000000ff1c1c7812 */ /* 0x000fc400078ec0ff */
[----:B------:R-:W-:Y:S02]  /*16ab0*/  PRMT R21, R20, 0x7054, R21 ;  /* 0x0000705414157816 */ /* 0x000fe40000000015 */
[----:B------:R-:W-:Y:S02]  /*16ac0*/  LOP3.LUT R30, R30, 0xff, RZ, 0xc0, !PT ;  /* 0x000000ff1e1e7812 */ /* 0x000fe400078ec0ff */
[----:B------:R-:W-:Y:S02]  /*16ad0*/  LOP3.LUT R40, R40, 0xff, RZ, 0xc0, !PT ;  /* 0x000000ff28287812 */ /* 0x000fe400078ec0ff */
[----:B------:R-:W-:Y:S02]  /*16ae0*/  SHF.R.U32.HI R20, RZ, 0x10, R12 ;  /* 0x00000010ff147819 */ /* 0x000fe4000001160c */
[----:B------:R-:W-:Y:S02]  /*16af0*/  PRMT R49, R28, 0x7054, R49 ;  /* 0x000070541c317816 */ /* 0x000fe40000000031 */
[----:B------:R-:W-:-:S02]  /*16b00*/  PRMT R31, R30, 0x7054, R31 ;  /* 0x000070541e1f7816 */ /* 0x000fc4000000001f */
[----:B------:R-:W-:Y:S02]  /*16b10*/  PRMT R43, R40, 0x7054, R41 ;  /* 0x00007054282b7816 */ /* 0x000fe40000000029 */
[----:B------:R-:W-:Y:S02]  /*16b20*/  LOP3.LUT R20, R20, 0xff, RZ, 0xc0, !PT ;  /* 0x000000ff14147812 */ /* 0x000fe400078ec0ff */
[----:B------:R-:W-:Y:S02]  /*16b30*/  SHF.R.U32.HI R30, RZ, 0x10, R14 ;  /* 0x00000010ff1e7819 */ /* 0x000fe4000001160e */
[----:B------:R-:W-:Y:S02]  /*16b40*/  SHF.R.U32.HI R40, RZ, 0x10, R15 ;  /* 0x00000010ff287819 */ /* 0x000fe4000001160f */
[----:B------:R-:W-:Y:S02]  /*16b50*/  LOP3.LUT R49, R49, 0xff000000, R13, 0xf8, !PT ;  /* 0xff00000031317812 */ /* 0x000fe400078ef80d */
[----:B------:R-:W-:-:S02]  /*16b60*/  LOP3.LUT R41, R29, 0xff000000, R33, 0xf8, !PT ;  /* 0xff0000001d297812 */ /* 0x000fc400078ef821 */
[----:B------:R-:W-:Y:S02]  /*16b70*/  PRMT R47, R20, 0x7054, R45 ;  /* 0x00007054142f7816 */ /* 0x000fe4000000002d */
[----:B------:R-:W-:Y:S02]  /*16b80*/  LOP3.LUT R30, R30, 0xff, RZ, 0xc0, !PT ;  /* 0x000000ff1e1e7812 */ /* 0x000fe400078ec0ff */
[----:B------:R-:W-:Y:S02]  /*16b90*/  LOP3.LUT R40, R40, 0xff, RZ, 0xc0, !PT ;  /* 0x000000ff28287812 */ /* 0x000fe400078ec0ff */
[----:B------:R-:W-:Y:S02]  /*16ba0*/  LOP3.LUT R45, R43, 0xff000000, R35, 0xf8, !PT ;  /* 0xff0000002b2d7812 */ /* 0x000fe400078ef823 */
[----:B------:R-:W-:Y:S02]  /*16bb0*/  LOP3.LUT R42, R31, 0xff000000, R34, 0xf8, !PT ;  /* 0xff0000001f2a7812 */ /* 0x000fe400078ef822 */
[----:B------:R-:W-:-:S02]  /*16bc0*/  F2FP.F16.E4M3.UNPACK_B R43, R49 ;  /* 0x00000031ff2b723e */ /* 0x000fc400020006ff */
[----:B0-----:R-:W-:Y:S02]  /*16bd0*/  F2FP.F16.E4M3.UNPACK_B R28, R9 ;  /* 0x00000009ff1c723e */ /* 0x001fe400020006ff */
[----:B------:R-:W-:Y:S01]  /*16be0*/  F2FP.F16.E4M3.UNPACK_B R34, R41 ;  /* 0x00000029ff22723e */ /* 0x000fe200020006ff */
[----:B------:R-:W-:Y:S01]  /*16bf0*/  HADD2.F32 R46, -RZ, R43.H0_H0 ;  /* 0x2000002bff2e7230 */ /* 0x000fe20000004100 */
[----:B------:R-:W-:Y:S02]  /*16c00*/  PRMT R51, R30, 0x7054, R51 ;  /* 0x000070541e337816 */ /* 0x000fe40000000033 */
[----:B------:R-:W-:Y:S01]  /*16c10*/  PRMT R53, R40, 0x7054, R53 ;  /* 0x0000705428357816 */ /* 0x000fe20000000035 */
[----:B------:R-:W-:Y:S01]  /*16c20*/  HADD2.F32 R35, -RZ, R34.H0_H0 ;  /* 0x20000022ff237230 */ /* 0x000fe20000004100 */
[----:B------:R-:W-:Y:S02]  /*16c30*/  LOP3.LUT R47, R47, 0xff000000, R12, 0xf8, !PT ;  /* 0xff0000002f2f7812 */ /* 0x000fe400078ef80c */
[----:B------:R-:W-:-:S02]  /*16c40*/  LOP3.LUT R48, R51, 0xff000000, R14, 0xf8, !PT ;  /* 0xff00000033307812 */ /* 0x000fc400078ef80e */
[----:B------:R-:W-:Y:S02]  /*16c50*/  LOP3.LUT R50, R53, 0xff000000, R15, 0xf8, !PT ;  /* 0xff00000035327812 */ /* 0x000fe400078ef80f */
[----:B------:R-:W-:Y:S02]  /*16c60*/  F2FP.F16.E4M3.UNPACK_B R29, R9.H1 ;  /* 0x00000009ff1d723e */ /* 0x000fe400030006ff */
[----:B------:R-:W-:Y:S02]  /*16c70*/  F2FP.F16.E4M3.UNPACK_B R49, R49.H1 ;  /* 0x00000031ff31723e */ /* 0x000fe400030006ff */
[----:B------:R-:W-:Y:S02]  /*16c80*/  F2FP.F16.E4M3.UNPACK_B R41, R41.H1 ;  /* 0x00000029ff29723e */ /* 0x000fe400030006ff */
[-C--:B------:R-:W-:Y:S01]  /*16c90*/  F2FP.F16.E4M3.UNPACK_B R30, R10.reuse ;  /* 0x0000000aff1e723e */ /* 0x080fe200020006ff */
[----:B------:R-:W-:Y:S01]  /*16ca0*/  HADD2.F32 R53, -RZ, R49.H0_H0 ;  /* 0x20000031ff357230 */ /* 0x000fe20000004100 */
[----:B------:R-:W-:Y:S01]  /*16cb0*/  F2FP.F16.E4M3.UNPACK_B R31, R10.H1 ;  /* 0x0000000aff1f723e */ /* 0x000fe200030006ff */
[--C-:B------:R-:W-:Y:S01]  /*16cc0*/  HADD2.F32 R10, -RZ, R29.reuse.H0_H0 ;  /* 0x2000001dff0a7230 */ /* 0x100fe20000004100 */
[----:B------:R-:W-:Y:S01]  /*16cd0*/  LOP3.LUT R40, R21, 0xff000000, R32, 0xf8, !PT ;  /* 0xff00000015287812 */ /* 0x000fe200078ef820 */
[----:B------:R-:W-:Y:S01]  /*16ce0*/  HADD2.F32 R29, -RZ, R29.H1_H1 ;  /* 0x3000001dff1d7230 */ /* 0x000fe20000004100 */
[----:B------:R-:W-:-:S02]  /*16cf0*/  F2FP.F16.E4M3.UNPACK_B R32, R11 ;  /* 0x0000000bff20723e */ /* 0x000fc400020006ff */
[----:B------:R-:W-:Y:S01]  /*16d00*/  FMUL.FTZ R57, R10, R53 ;  /* 0x000000350a397220 */ /* 0x000fe20000410000 */
[----:B------:R-:W-:Y:S02]  /*16d10*/  F2FP.F16.E4M3.UNPACK_B R33, R11.H1 ;  /* 0x0000000bff21723e */ /* 0x000fe400030006ff */
[-C--:B------:R-:W-:Y:S02]  /*16d20*/  F2FP.F16.E4M3.UNPACK_B R11, R8.reuse ;  /* 0x00000008ff0b723e */ /* 0x080fe400020006ff */
[----:B------:R-:W-:Y:S01]  /*16d30*/  F2FP.F16.E4M3.UNPACK_B R8, R8.H1 ;  /* 0x00000008ff08723e */ /* 0x000fe200030006ff */
[----:B--2---:R-:W0:Y:S02]  /*16d40*/  LDS.128 R4, [R61+0x1e200] ;  /* 0x01e200003d047984 */ /* 0x004e240000000c00 */
        /* <DEDUP_REMOVED lines=9> */
[----:B------:R-:W-:Y:S01]  /*16de0*/  HADD2.F32 R12, -RZ, R12.H1_H1 ;  /* 0x3000000cff0c7230 */ /* 0x000fe20000004100 */
[----:B------:R-:W-:Y:S01]  /*16df0*/  F2FP.F16.E4M3.UNPACK_B R20, R7 ;  /* 0x00000007ff14723e */ /* 0x000fe200020006ff */
[C---:B------:R-:W-:Y:S01]  /*16e00*/  FFMA.FTZ R5, R6.reuse, R35, -R9 ;  /* 0x0000002306057223 */ /* 0x040fe20000010809 */
[----:B------:R-:W-:Y:S01]  /*16e10*/  FFMA.FTZ R9, R6, R46, R51 ;  /* 0x0000002e06097223 */ /* 0x000fe20000010033 */
[----:B------:R-:W-:Y:S01]  /*16e20*/  HADD2.F32 R51, -RZ, R43.H1_H1 ;  /* 0x3000002bff337230 */ /* 0x000fe20000004100 */
[----:B------:R-:W-:Y:S01]  /*16e30*/  F2FP.F16.E4M3.UNPACK_B R21, R7.H1 ;  /* 0x00000007ff15723e */ /* 0x000fe200030006ff */
[----:B------:R-:W-:Y:S01]  /*16e40*/  HADD2.F32 R35, -RZ, R34.H1_H1 ;  /* 0x30000022ff237230 */ /* 0x000fe20000004100 */
[----:B------:R-:W-:Y:S01]  /*16e50*/  F2FP.F16.E4M3.UNPACK_B R7, R4 ;  /* 0x00000004ff07723e */ /* 0x000fe200020006ff */
[----:B------:R-:W-:-:S02]  /*16e60*/  HADD2.F32 R43, -RZ, R41.H0_H0 ;  /* 0x20000029ff2b7230 */ /* 0x000fc40000004100 */
[C---:B------:R-:W-:Y:S01]  /*16e70*/  FMUL.FTZ R55, R28.reuse, R51 ;  /* 0x000000331c377220 */ /* 0x040fe20000410000 */
[----:B------:R-:W-:Y:S02]  /*16e80*/  HADD2.F32 R6, -RZ, R13.H0_H0 ;  /* 0x2000000dff067230 */ /* 0x000fe40000004100 */
[-C--:B------:R-:W-:Y:S01]  /*16e90*/  FMUL.FTZ R28, R28, R35.reuse ;  /* 0x000000231c1c7220 */ /* 0x080fe20000410000 */
[----:B------:R-:W-:Y:S02]  /*16ea0*/  HADD2.F32 R34, -RZ, R49.H1_H1 ;  /* 0x30000031ff227230 */ /* 0x000fe40000004100 */
[----:B------:R-:W-:Y:S01]  /*16eb0*/  FFMA.FTZ R46, R12, R35, -R55 ;  /* 0x000000230c2e7223 */ /* 0x000fe20000010837 */
[----:B------:R-:W-:Y:S01]  /*16ec0*/  FMUL.FTZ R10, R10, R43 ;  /* 0x0000002b0a0a7220 */ /* 0x000fe20000410000 */
[----:B------:R-:W-:Y:S01]  /*16ed0*/  FFMA.FTZ R52, R12, R51, R28 ;  /* 0x000000330c347223 */ /* 0x000fe2000001001c */
[----:B------:R-:W-:Y:S01]  /*16ee0*/  HADD2.F32 R12, -RZ, R41.H1_H1 ;  /* 0x30000029ff0c7230 */ /* 0x000fe20000004100 */
[----:B------:R-:W-:Y:S01]  /*16ef0*/  F2FP.F16.E4M3.UNPACK_B R41, R50 ;  /* 0x00000032ff29723e */ /* 0x000fe200020006ff */
[C---:B------:R-:W-:Y:S01]  /*16f00*/  FFMA.FTZ R57, R6.reuse, R43, -R57 ;  /* 0x0000002b06397223 */ /* 0x040fe20000010839 */
[----:B------:R-:W-:Y:S01]  /*16f10*/  F2FP.F16.E4M3.UNPACK_B R28, R45 ;  /* 0x0000002dff1c723e */ /* 0x000fe200020006ff */
[----:B------:R-:W-:Y:S01]  /*16f20*/  FFMA.FTZ R53, R6, R53, R10 ;  /* 0x0000003506357223 */ /* 0x000fe2000001000a */
[----:B------:R-:W-:-:S02]  /*16f30*/  HADD2.F32 R10, -RZ, R32.H0_H0 ;  /* 0x20000020ff0a7230 */ /* 0x000fc40000004100 */
[C---:B------:R-:W-:Y:S01]  /*16f40*/  FMUL.FTZ R54, R29.reuse, R34 ;  /* 0x000000221d367220 */ /* 0x040fe20000410000 */
[----:B------:R-:W-:Y:S02]  /*16f50*/  HADD2.F32 R43, -RZ, R41.H0_H0 ;  /* 0x20000029ff2b7230 */ /* 0x000fe40000004100 */
[----:B------:R-:W-:Y:S01]  /*16f60*/  FMUL.FTZ R29, R29, R12 ;  /* 0x0000000c1d1d7220 */ /* 0x000fe20000410000 */
[----:B------:R-:W-:Y:S01]  /*16f70*/  HADD2.F32 R35, -RZ, R28.H0_H0 ;  /* 0x2000001cff237230 */ /* 0x000fe20000004100 */
[----:B------:R-:W-:Y:S01]  /*16f80*/  F2FP.F16.E4M3.UNPACK_B R50, R50.H1 ;  /* 0x00000032ff32723e */ /* 0x000fe200030006ff */
[----:B------:R-:W-:Y:S02]  /*16f90*/  HADD2.F32 R13, -RZ, R13.H1_H1 ;  /* 0x3000000dff0d7230 */ /* 0x000fe40000004100 */
[C---:B------:R-:W-:Y:S01]  /*16fa0*/  FMUL.FTZ R49, R10.reuse, R43 ;  /* 0x0000002b0a317220 */ /* 0x040fe20000410000 */
[----:B------:R-:W-:Y:S02]  /*16fb0*/  HADD2.F32 R6, -RZ, R20.H0_H0 ;  /* 0x20000014ff067230 */ /* 0x000fe40000004100 */
[----:B------:R-:W-:Y:S01]  /*16fc0*/  FMUL.FTZ R10, R10, R35 ;  /* 0x000000230a0a7220 */ /* 0x000fe20000410000 */
[----:B------:R-:W-:Y:S01]  /*16fd0*/  F2FP.F16.E4M3.UNPACK_B R45, R45.H1 ;  /* 0x0000002dff2d723e */ /* 0x000fe200030006ff */
[C---:B------:R-:W-:Y:S01]  /*16fe0*/  FFMA.FTZ R54, R13.reuse, R12, -R54 ;  /* 0x0000000c0d367223 */ /* 0x040fe20000010836 */
[----:B------:R-:W-:Y:S01]  /*16ff0*/  FFMA.FTZ R34, R13, R34, R29 ;  /* 0x000000220d227223 */ /* 0x000fe2000001001d */
[C---:B------:R-:W-:Y:S01]  /*17000*/  FFMA.FTZ R49, R6.reuse, R35, -R49 ;  /* 0x0000002306317223 */ /* 0x040fe20000010831 */
[----:B------:R-:W-:Y:S01]  /*17010*/  FFMA.FTZ R51, R6, R43, R10 ;  /* 0x0000002b06337223 */ /* 0x000fe2000001000a */
[----:B------:R-:W-:Y:S01]  /*17020*/  HADD2.F32 R41, -RZ, R41.H1_H1 ;  /* 0x30000029ff297230 */ /* 0x000fe20000004100 */
[----:B------:R-:W-:Y:S01]  /*17030*/  F2FP.F16.E4M3.UNPACK_B R12, R40.H1 ;  /* 0x00000028ff0c723e */ /* 0x000fe200030006ff */
[----:B------:R-:W-:Y:S01]  /*17040*/  HADD2.F32 R32, -RZ, R32.H1_H1 ;  /* 0x30000020ff207230 */ /* 0x000fe20000004100 */
[----:B------:R-:W-:Y:S01]  /*17050*/  F2FP.F16.E4M3.UNPACK_B R4, R4.H1 ;  /* 0x00000004ff04723e */ /* 0x000fe200030006ff */
[----:B------:R-:W-:Y:S01]  /*17060*/  HADD2.F32 R13, -RZ, R28.H1_H1 ;  /* 0x3000001cff0d7230 */ /* 0x000fe20000004100 */
[----:B------:R-:W-:Y:S01]  /*17070*/  F2FP.F16.E4M3.UNPACK_B R28, R47.H1 ;  /* 0x0000002fff1c723e */ /* 0x000fe200030006ff */
[----:B------:R-:W-:-:S02]  /*17080*/  HADD2.F32 R35, -RZ, R50.H0_H0 ;  /* 0x20000032ff237230 */ /* 0x000fc40000004100 */
[C---:B------:R-:W-:Y:S01]  /*17090*/  FMUL.FTZ R43, R32.reuse, R41 ;  /* 0x00000029202b7220 */ /* 0x040fe20000410000 */
[----:B------:R-:W-:Y:S02]  /*170a0*/  HADD2.F32 R10, -RZ, R33.H0_H0 ;  /* 0x20000021ff0a7230 */ /* 0x000fe40000004100 */
[----:B------:R-:W-:Y:S01]  /*170b0*/  FMUL.FTZ R32, R32, R13 ;  /* 0x0000000d20207220 */ /* 0x000fe20000410000 */
[----:B------:R-:W-:Y:S01]  /*170c0*/  HADD2.F32 R29, -RZ, R45.H0_H0 ;  /* 0x2000002dff1d7230 */ /* 0x000fe20000004100 */
[----:B------:R-:W-:Y:S01]  /*170d0*/  F2FP.F16.E4M3.UNPACK_B R47, R47 ;  /* 0x0000002fff2f723e */ /* 0x000fe200020006ff */
[----:B------:R-:W-:Y:S02]  /*170e0*/  HADD2.F32 R20, -RZ, R20.H1_H1 ;  /* 0x30000014ff147230 */ /* 0x000fe40000004100 */
[C---:B------:R-:W-:Y:S01]  /*170f0*/  FMUL.FTZ R55, R10.reuse, R35 ;  /* 0x000000230a377220 */ /* 0x040fe20000410000 */
[----:B------:R-:W-:Y:S02]  /*17100*/  HADD2.F32 R6, -RZ, R21.H0_H0 ;  /* 0x20000015ff067230 */ /* 0x000fe40000004100 */
[----:B------:R-:W-:Y:S01]  /*17110*/  FMUL.FTZ R10, R10, R29 ;  /* 0x0000001d0a0a7220 */ /* 0x000fe20000410000 */
[----:B------:R-:W-:-:S02]  /*17120*/  HADD2.F32 R50, -RZ, R50.H1_H1 ;  /* 0x30000032ff327230 */ /* 0x000fc40000004100 */
[C---:B------:R-:W-:Y:S01]  /*17130*/  FFMA.FTZ R56, R20.reuse, R13, -R43 ;  /* 0x0000000d14387223 */ /* 0x040fe2000001082b */
[----:B------:R-:W-:Y:S01]  /*17140*/  FFMA.FTZ R58, R20, R41, R32 ;  /* 0x00000029143a7223 */ /* 0x000fe20000010020 */
[C---:B------:R-:W-:Y:S01]  /*17150*/  FFMA.FTZ R55, R6.reuse, R29, -R55 ;  /* 0x0000001d06377223 */ /* 0x040fe20000010837 */
[----:B------:R-:W-:Y:S01]  /*17160*/  FFMA.FTZ R59, R6, R35, R10 ;  /* 0x00000023063b7223 */ /* 0x000fe2000001000a */
[----:B------:R-:W-:Y:S01]  /*17170*/  HADD2.F32 R20, -RZ, R45.H1_H1 ;  /* 0x3000002dff147230 */ /* 0x000fe20000004100 */
[----:B------:R-:W-:Y:S01]  /*17180*/  F2FP.F16.E4M3.UNPACK_B R40, R40 ;  /* 0x00000028ff28723e */ /* 0x000fe200020006ff */
[----:B------:R-:W-:Y:S01]  /*17190*/  HADD2.F32 R33, -RZ, R33.H1_H1 ;  /* 0x30000021ff217230 */ /* 0x000fe20000004100 */
[----:B------:R-:W-:Y:S01]  /*171a0*/  F2FP.SATFINITE.E4M3.F32.PACK_AB_MERGE_C R54, R54, R57, RZ ;  /* 0x000000393636723e */ /* 0x000fe200048070ff */
[----:B------:R-:W-:Y:S01]  /*171b0*/  HADD2.F32 R29, -RZ, R28.H0_H0 ;  /* 0x2000001cff1d7230 */ /* 0x000fe20000004100 */
[----:B------:R-:W-:Y:S01]  /*171c0*/  F2FP.SATFINITE.E4M3.F32.PACK_AB_MERGE_C R34, R34, R53, RZ ;  /* 0x000000352222723e */ /* 0x000fe200048070ff */
        /* <DEDUP_REMOVED lines=9> */
[C---:B------:R-:W-:Y:S01]  /*17260*/  FFMA.FTZ R60, R21.reuse, R20, -R32 ;  /* 0x00000014153c7223 */ /* 0x040fe20000010820 */
[----:B------:R-:W-:Y:S02]  /*17270*/  HADD2.F32 R4, -RZ, R4.H1_H1 ;  /* 0x30000004ff047230 */ /* 0x000fe40000004100 */
[C---:B------:R-:W-:Y:S01]  /*17280*/  FFMA.FTZ R32, R6.reuse, R29, R10 ;  /* 0x0000001d06207223 */ /* 0x040fe2000001000a */
[----:B------:R-:W-:Y:S02]  /*17290*/  HADD2.F32 R29, -RZ, R28.H1_H1 ;  /* 0x3000001cff1d7230 */ /* 0x000fe40000004100 */
[----:B------:R-:W-:Y:S01]  /*172a0*/  FFMA.FTZ R20, R6, R13, -R33 ;  /* 0x0000000d06147223 */ /* 0x000fe20000010821 */
[----:B------:R-:W-:Y:S02]  /*172b0*/  HADD2.F32 R13, -RZ, R12.H1_H1 ;  /* 0x3000000cff0d7230 */ /* 0x000fe40000004100 */
[----:B------:R-:W-:Y:S01]  /*172c0*/  FFMA.FTZ R62, R21, R50, R35 ;  /* 0x00000032153e7223 */ /* 0x000fe20000010023 */
[----:B------:R-:W-:-:S02]  /*172d0*/  HADD2.F32 R21, -RZ, R47.H0_H0 ;  /* 0x2000002fff157230 */ /* 0x000fc40000004100 */
[C---:B------:R-:W-:Y:S01]  /*172e0*/  FMUL.FTZ R33, R8.reuse, R29 ;  /* 0x0000001d08217220 */ /* 0x040fe20000410000 */
[--C-:B------:R-:W-:Y:S02]  /*172f0*/  HADD2.F32 R6, -RZ, R11.reuse.H0_H0 ;  /* 0x2000000bff067230 */ /* 0x100fe40000004100 */
[-C--:B------:R-:W-:Y:S01]  /*17300*/  FMUL.FTZ R8, R8, R13.reuse ;  /* 0x0000000d08087220 */ /* 0x080fe20000410000 */
[----:B------:R-:W-:Y:S02]  /*17310*/  HADD2.F32 R11, -RZ, R11.H1_H1 ;  /* 0x3000000bff0b7230 */ /* 0x000fe40000004100 */
[C---:B------:R-:W-:Y:S01]  /*17320*/  FFMA.FTZ R35, R4.reuse, R13, -R33 ;  /* 0x0000000d04237223 */ /* 0x040fe20000010821 */
[----:B------:R-:W-:Y:S02]  /*17330*/  HADD2.F32 R13, -RZ, R40.H0_H0 ;  /* 0x20000028ff0d7230 */ /* 0x000fe40000004100 */
        /* <DEDUP_REMOVED lines=9> */
[----:B------:R-:W-:Y:S01]  /*173d0*/  F2FP.F16.E4M3.UNPACK_B R10, R48.H1 ;  /* 0x00000030ff0a723e */ /* 0x000fe200030006ff */
[C---:B------:R-:W-:Y:S01]  /*173e0*/  FMUL.FTZ R6, R11.reuse, R8 ;  /* 0x000000080b067220 */ /* 0x040fe20000410000 */
[----:B------:R-:W-:Y:S01]  /*173f0*/  F2FP.F16.E4M3.UNPACK_B R4, R42.H1 ;  /* 0x0000002aff04723e */ /* 0x000fe200030006ff */
[----:B------:R-:W-:Y:S01]  /*17400*/  FMUL.FTZ R13, R11, R40 ;  /* 0x000000280b0d7220 */ /* 0x000fe20000410000 */
[----:B------:R-:W-:Y:S01]  /*17410*/  F2FP.F16.E4M3.UNPACK_B R42, R42 ;  /* 0x0000002aff2a723e */ /* 0x000fe200020006ff */
[----:B------:R-:W-:Y:S01]  /*17420*/  FFMA.FTZ R40, R7, R40, -R6 ;  /* 0x0000002807287223 */ /* 0x000fe20000010806 */
[----:B------:R-:W-:-:S02]  /*17430*/  HADD2.F32 R11, -RZ, R10.H0_H0 ;  /* 0x2000000aff0b7230 */ /* 0x000fc40000004100 */
[----:B------:R-:W-:Y:S01]  /*17440*/  FFMA.FTZ R12, R7, R8, R13 ;  /* 0x00000008070c7223 */ /* 0x000fe2000001000d */
[--C-:B------:R-:W-:Y:S01]  /*17450*/  HADD2.F32 R6, -RZ, R31.reuse.H0_H0 ;  /* 0x2000001fff067230 */ /* 0x100fe20000004100 */
[----:B------:R-:W-:Y:S01]  /*17460*/  F2FP.F16.E4M3.UNPACK_B R48, R48 ;  /* 0x00000030ff30723e */ /* 0x000fe200020006ff */
[----:B------:R-:W-:Y:S01]  /*17470*/  HADD2.F32 R7, -RZ, R4.H0_H0 ;  /* 0x20000004ff077230 */ /* 0x000fe20000004100 */
[----:B------:R-:W-:Y:S01]  /*17480*/  F2FP.SATFINITE.E4M3.F32.PACK_AB_MERGE_C R5, R46, R5, R54 ;  /* 0x000000052e05723e */ /* 0x000fe20004807036 */
[----:B------:R-:W-:Y:S02]  /*17490*/  HADD2.F32 R10, -RZ, R10.H1_H1 ;  /* 0x3000000aff0a7230 */ /* 0x000fe40000004100 */
[C---:B------:R-:W-:Y:S01]  /*174a0*/  FMUL.FTZ R13, R6.reuse, R11 ;  /* 0x0000000b060d7220 */ /* 0x040fe20000410000 */
[----:B------:R-:W-:Y:S02]  /*174b0*/  HADD2.F32 R31, -RZ, R31.H1_H1 ;  /* 0x3000001fff1f7230 */ /* 0x000fe40000004100 */
[----:B------:R-:W-:Y:S01]  /*174c0*/  FMUL.FTZ R21, R6, R7 ;  /* 0x0000000706157220 */ /* 0x000fe20000410000 */
[----:B------:R-:W-:Y:S01]  /*174d0*/  HADD2.F32 R8, -RZ, R4.H1_H1 ;  /* 0x30000004ff087230 */ /* 0x000fe20000004100 */
[----:B------:R-:W-:Y:S01]  /*174e0*/  F2FP.SATFINITE.E4M3.F32.PACK_AB_MERGE_C R9, R52, R9, R34 ;  /* 0x000000093409723e */ /* 0x000fe20004807022 */
[----:B------:R-:W-:-:S02]  /*174f0*/  HADD2.F32 R4, -RZ, R15.H0_H0 ;  /* 0x2000000fff047230 */ /* 0x000fc40000004100 */
[C---:B------:R-:W-:Y:S01]  /*17500*/  FMUL.FTZ R6, R31.reuse, R10 ;  /* 0x0000000a1f067220 */ /* 0x040fe20000410000 */
[----:B------:R-:W-:Y:S02]  /*17510*/  HADD2.F32 R15, -RZ, R15.H1_H1 ;  /* 0x3000000fff0f7230 */ /* 0x000fe40000004100 */
[-C--:B------:R-:W-:Y:S01]  /*17520*/  FMUL.FTZ R31, R31, R8.reuse ;  /* 0x000000081f1f7220 */ /* 0x080fe20000410000 */
[C---:B------:R-:W-:Y:S01]  /*17530*/  FFMA.FTZ R28, R4.reuse, R7, -R13 ;  /* 0x00000007041c7223 */ /* 0x040fe2000001080d */
[----:B------:R-:W-:Y:S01]  /*17540*/  FFMA.FTZ R43, R4, R11, R21 ;  /* 0x0000000b042b7223 */ /* 0x000fe20000010015 */
[C---:B------:R-:W-:Y:S01]  /*17550*/  FFMA.FTZ R45, R15.reuse, R8, -R6 ;  /* 0x000000080f2d7223 */ /* 0x040fe20000010806 */
[----:B------:R-:W-:Y:S01]  /*17560*/  FFMA.FTZ R50, R15, R10, R31 ;  /* 0x0000000a0f327223 */ /* 0x000fe2000001001f */
[----:B------:R-:W-:Y:S02]  /*17570*/  HADD2.F32 R6, -RZ, R30.H0_H0 ;  /* 0x2000001eff067230 */ /* 0x000fe40000004100 */
[----:B------:R-:W-:Y:S01]  /*17580*/  HADD2.F32 R7, -RZ, R42.H0_H0 ;  /* 0x2000002aff077230 */ /* 0x000fe20000004100 */
[----:B------:R-:W-:Y:S01]  /*17590*/  F2FP.SATFINITE.E4M3.F32.PACK_AB_MERGE_C R28, R45, R28, RZ ;  /* 0x0000001c2d1c723e */ /* 0x000fe200048070ff */
[--C-:B------:R-:W-:Y:S01]  /*175a0*/  HADD2.F32 R13, -RZ, R48.reuse.H0_H0 ;  /* 0x20000030ff0d7230 */ /* 0x100fe20000004100 */
[----:B------:R-:W-:Y:S01]  /*175b0*/  F2FP.SATFINITE.E4M3.F32.PACK_AB_MERGE_C R43, R50, R43, RZ ;  /* 0x0000002b322b723e */ /* 0x000fe200048070ff */
[----:B------:R-:W-:-:S02]  /*175c0*/  HADD2.F32 R15, -RZ, R48.H1_H1 ;  /* 0x30000030ff0f7230 */ /* 0x000fc40000004100 */
[C---:B------:R-:W-:Y:S01]  /*175d0*/  FMUL.FTZ R8, R6.reuse, R7 ;  /* 0x0000000706087220 */ /* 0x040fe20000410000 */
[----:B------:R-:W-:Y:S02]  /*175e0*/  HADD2.F32 R30, -RZ, R30.H1_H1 ;  /* 0x3000001eff1e7230 */ /* 0x000fe40000004100 */
[----:B------:R-:W-:Y:S01]  /*175f0*/  FMUL.FTZ R21, R6, R13 ;  /* 0x0000000d06157220 */ /* 0x000fe20000410000 */
[----:B------:R-:W-:Y:S02]  /*17600*/  HADD2.F32 R11, -RZ, R42.H1_H1 ;  /* 0x3000002aff0b7230 */ /* 0x000fe40000004100 */
        /* <DEDUP_REMOVED lines=20> */
.L_x_6445:
[----:B------:R-:W-:Y:S05]  /*17750*/  BSYNC B1 ;  /* 0x0000000000017941 */ /* 0x000fea0003800000 */
.L_x_6444:
[----:B------:R-:W-:Y:S05]  /*17760*/  @P2 BRA `(.L_x_6426) ;  /* 0x0000000c00dc2947 */ /* 0x000fea0003800000 */
[----:B------:R-:W2:Y:S01]  /*17770*/  LDL R51, [R1+0x64] ;  /* 0x0000640001337983 */ /* 0x000ea20000100800 */
[----:B01---5:R-:W-:Y:S02]  /*17780*/  SHF.R.U32.HI R4, RZ, 0x8, R36 ;  /* 0x00000008ff047819 */ /* 0x023fe40000011624 */
        /* <DEDUP_REMOVED lines=8> */
[----:B------:R-:W-:Y:S02]  /*17810*/  LOP3.LUT R6, R37, 0xff, RZ, 0xc0, !PT ;  /* 0x000000ff25067812 */ /* 0x000fe400078ec0ff */
[----:B------:R-:W-:Y:S01]  /*17820*/  SHF.R.U32.HI R8, RZ, 0x8, R38 ;  /* 0x00000008ff087819 */ /* 0x000fe20000011626 */
[----:B------:R-:W-:Y:S01]  /*17830*/  IMAD.SHL.U32 R0, R0, 0x800, RZ ;  /* 0x0000080000007824 */ /* 0x000fe200078e00ff */
[----:B------:R-:W-:Y:S02]  /*17840*/  LOP3.LUT R3, R69, 0x30, R3, 0xf8, !PT ;  /* 0x0000003045037812 */ /* 0x000fe400078ef803 */
[----:B------:R-:W-:-:S02]  /*17850*/  LOP3.LUT R7, R7, 0xff, RZ, 0xc0, !PT ;  /* 0x000000ff07077812 */ /* 0x000fc400078ec0ff */
[----:B------:R-:W-:Y:S02]  /*17860*/  LOP3.LUT R3, R3, R68, RZ, 0x3c, !PT ;  /* 0x0000004403037212 */ /* 0x000fe400078e3cff */
[----:B------:R-:W-:Y:S02]  /*17870*/  LOP3.LUT R0, R0, 0xffffe000, RZ, 0xc0, !PT ;  /* 0xffffe00000007812 */ /* 0x000fe400078ec0ff */
[----:B------:R-:W-:Y:S02]  /*17880*/  LOP3.LUT R4, R38, 0xff, RZ, 0xc0, !PT ;  /* 0x000000ff26047812 */ /* 0x000fe400078ec0ff */
[----:B------:R-:W-:Y:S02]  /*17890*/  IADD3 R3, R3, R67, R0 ;  /* 0x0000004303037210 */ /* 0x000fe40007ffe000 */
[----:B------:R-:W-:Y:S02]  /*178a0*/  LOP3.LUT R9, R8, 0xff, RZ, 0xc0, !PT ;  /* 0x000000ff08097812 */ /* 0x000fe400078ec0ff */
[----:B------:R-:W-:-:S02]  /*178b0*/  PRMT R12, R7, 0x7604, R6 ;  /* 0x00007604070c7816 */ /* 0x000fc40000000006 */
[----:B------:R-:W-:Y:S02]  /*178c0*/  SHF.R.U32.HI R5, RZ, 0x8, R39 ;  /* 0x00000008ff057819 */ /* 0x000fe40000011627 */
[----:B------:R-:W-:Y:S02]  /*178d0*/  SHF.R.U32.HI R7, RZ, 0x8, R24 ;  /* 0x00000008ff077819 */ /* 0x000fe40000011618 */
[----:B------:R-:W-:Y:S02]  /*178e0*/  SHF.R.U32.HI R8, RZ, 0x8, R25 ;  /* 0x00000008ff087819 */ /* 0x000fe40000011619 */
[----:B------:R-:W-:Y:S02]  /*178f0*/  IADD3 R0, R18, R3, RZ ;  /* 0x0000000312007210 */ /* 0x000fe40007ffe0ff */
[----:B------:R-:W-:Y:S02]  /*17900*/  PRMT R15, R9, 0x7604, R4 ;  /* 0x00007604090f7816 */ /* 0x000fe40000000004 */
[----:B------:R-:W-:-:S02]  /*17910*/  LOP3.LUT R4, R39, 0xff, RZ, 0xc0, !PT ;  /* 0x000000ff27047812 */ /* 0x000fc400078ec0ff */
[----:B------:R-:W-:Y:S02]  /*17920*/  LOP3.LUT R6, R24, 0xff, RZ, 0xc0, !PT ;  /* 0x000000ff18067812 */ /* 0x000fe400078ec0ff */
[----:B------:R-:W-:Y:S02]  /*17930*/  LOP3.LUT R5, R5, 0xff, RZ, 0xc0, !PT ;  /* 0x000000ff05057812 */ /* 0x000fe400078ec0ff */
[----:B------:R-:W-:Y:S02]  /*17940*/  LOP3.LUT R7, R7, 0xff, RZ, 0xc0, !PT ;  /* 0x000000ff07077812 */ /* 0x000fe400078ec0ff */
[----:B------:R-:W-:Y:S02]  /*17950*/  LOP3.LUT R3, R8, 0xff, RZ, 0xc0, !PT ;  /* 0x000000ff08037812 */ /* 0x000fe400078ec0ff */
[----:B------:R-:W0:Y:S01]  /*17960*/  LDS.128 R8, [R0+0x1e200] ;  /* 0x01e2000000087984 */ /* 0x000e220000000c00 */
[----:B------:R-:W-:Y:S02]  /*17970*/  PRMT R14, R5, 0x7604, R4 ;  /* 0x00007604050e7816 */ /* 0x000fe40000000004 */
[----:B------:R-:W-:-:S02]  /*17980*/  PRMT R29, R7, 0x7604, R6 ;  /* 0x00007604071d7816 */ /* 0x000fc40000000006 */
[----:B------:R-:W-:Y:S02]  /*17990*/  SHF.R.U32.HI R31, RZ, 0x8, R27 ;  /* 0x00000008ff1f7819 */ /* 0x000fe4000001161b */
[----:B------:R-:W-:Y:S02]  /*179a0*/  LOP3.LUT R20, R25, 0xff, RZ, 0xc0, !PT ;  /* 0x000000ff19147812 */ /* 0x000fe400078ec0ff */
[----:B------:R-:W-:Y:S02]  /*179b0*/  LOP3.LUT R30, R27, 0xff, RZ, 0xc0, !PT ;  /* 0x000000ff1b1e7812 */ /* 0x000fe400078ec0ff */
[----:B------:R-:W-:Y:S02]  /*179c0*/  LOP3.LUT R31, R31, 0xff, RZ, 0xc0, !PT ;  /* 0x000000ff1f1f7812 */ /* 0x000fe400078ec0ff */
[----:B------:R-:W-:Y:S02]  /*179d0*/  PRMT R20, R3, 0x7604, R20 ;  /* 0x0000760403147816 */ /* 0x000fe40000000014 */
[----:B------:R-:W-:-:S02]  /*179e0*/  PRMT R30, R31, 0x7604, R30 ;  /* 0x000076041f1e7816 */ /* 0x000fc4000000001e */
[----:B------:R-:W-:Y:S02]  /*179f0*/  SHF.R.U32.HI R3, RZ, 0x10, R37 ;  /* 0x00000010ff037819 */ /* 0x000fe40000011625 */
[----:B------:R-:W-:Y:S02]  /*17a00*/  SHF.R.U32.HI R31, RZ, 0x10, R25 ;  /* 0x00000010ff1f7819 */ /* 0x000fe40000011619 */
[----:B------:R-:W-:Y:S01]  /*17a10*/  SHF.R.U32.HI R41, RZ, 0x10, R27 ;  /* 0x00000010ff297819 */ /* 0x000fe2000001161b */
[----:B------:R-:W-:Y:S01]  /*17a20*/  IMAD.U32 R3, R3, 0x10000, RZ ;  /* 0x0001000003037824 */ /* 0x000fe200078e00ff */
[----:B------:R-:W-:Y:S01]  /*17a30*/  SHF.R.U32.HI R28, RZ, 0x8, R26 ;  /* 0x00000008ff1c7819 */ /* 0x000fe2000001161a */
[----:B------:R-:W-:Y:S01]  /*17a40*/  IMAD.U32 R31, R31, 0x10000, RZ ;  /* 0x000100001f1f7824 */ /* 0x000fe200078e00ff */
[----:B----4-:R-:W-:Y:S01]  /*17a50*/  LOP3.LUT R21, R26, 0xff, RZ, 0xc0, !PT ;  /* 0x000000ff1a157812 */ /* 0x010fe200078ec0ff */
[----:B------:R-:W-:Y:S01]  /*17a60*/  IMAD.U32 R41, R41, 0x10000, RZ ;  /* 0x0001000029297824 */ /* 0x000fe200078e00ff */
[----:B------:R-:W-:-:S02]  /*17a70*/  LOP3.LUT R28, R28, 0xff, RZ, 0xc0, !PT ;  /* 0x000000ff1c1c7812 */ /* 0x000fc400078ec0ff */
[----:B------:R-:W-:Y:S02]  /*17a80*/  LOP3.LUT R13, R13, 0xff0000, R36, 0xf8, !PT ;  /* 0x00ff00000d0d7812 */ /* 0x000fe400078ef824 */
[----:B------:R-:W-:Y:S02]  /*17a90*/  LOP3.LUT R3, R12, 0xff0000, R3, 0xf8, !PT ;  /* 0x00ff00000c037812 */ /* 0x000fe400078ef803 */
[----:B------:R-:W-:Y:S02]  /*17aa0*/  LOP3.LUT R33, R20, 0xff0000, R31, 0xf8, !PT ;  /* 0x00ff000014217812 */ /* 0x000fe400078ef81f */
[----:B------:R-:W-:Y:S02]  /*17ab0*/  PRMT R35, R28, 0x7604, R21 ;  /* 0x000076041c237816 */ /* 0x000fe40000000015 */
[----:B------:R-:W-:Y:S02]  /*17ac0*/  SHF.R.U32.HI R21, RZ, 0x10, R39 ;  /* 0x00000010ff157819 */ /* 0x000fe40000011627 */
        /* <DEDUP_REMOVED lines=8> */
[----:B------:R-:W-:Y:S02]  /*17b50*/  F2FP.F16.E4M3.UNPACK_B R27, R36 ;  /* 0x00000024ff1b723e */ /* 0x000fe400020006ff */
[----:B------:R-:W-:Y:S02]  /*17b60*/  F2FP.F16.E4M3.UNPACK_B R32, R33 ;  /* 0x00000021ff20723e */ /* 0x000fe400020006ff */
[-C--:B0-----:R-:W-:Y:S02]  /*17b70*/  F2FP.F16.E4M3.UNPACK_B R20, R9.reuse ;  /* 0x00000009ff14723e */ /* 0x081fe400020006ff */
[----:B------:R-:W-:Y:S02]  /*17b80*/  LOP3.LUT R15, R15, 0xff0000, R38, 0xf8, !PT ;  /* 0x00ff00000f0f7812 */ /* 0x000fe400078ef826 */
[----:B------:R-:W-:Y:S01]  /*17b90*/  LOP3.LUT R31, R29, 0xff000000, R24, 0xf8, !PT ;  /* 0xff0000001d1f7812 */ /* 0x000fe200078ef818 */
[--C-:B------:R-:W-:Y:S01]  /*17ba0*/  HADD2.F32 R29, -RZ, R27.reuse.H0_H0 ;  /* 0x2000001bff1d7230 */ /* 0x100fe20000004100 */
[----:B------:R-:W-:Y:S01]  /*17bb0*/  LOP3.LUT R34, R35, 0xff000000, R26, 0xf8, !PT ;  /* 0xff00000023227812 */ /* 0x000fe200078ef81a */
[----:B------:R-:W-:Y:S01]  /*17bc0*/  HADD2.F32 R35, -RZ, R32.H0_H0 ;  /* 0x20000020ff237230 */ /* 0x000fe20000004100 */
[----:B------:R-:W-:Y:S01]  /*17bd0*/  LOP3.LUT R21, R14, 0xff0000, R21, 0xf8, !PT ;  /* 0x00ff00000e157812 */ /* 0x000fe200078ef815 */
[--C-:B------:R-:W-:Y:S01]  /*17be0*/  HADD2.F32 R24, -RZ, R20.reuse.H0_H0 ;  /* 0x20000014ff187230 */ /* 0x100fe20000004100 */
[----:B------:R-:W-:Y:S01]  /*17bf0*/  LOP3.LUT R30, R15, 0xff000000, R38, 0xf8, !PT ;  /* 0xff0000000f1e7812 */ /* 0x000fe200078ef826 */
[----:B------:R-:W-:Y:S01]  /*17c00*/  HADD2.F32 R20, -RZ, R20.H1_H1 ;  /* 0x30000014ff147230 */ /* 0x000fe20000004100 */
[----:B------:R-:W-:Y:S01]  /*17c10*/  LOP3.LUT R38, R21, 0xff000000, R39, 0xf8, !PT ;  /* 0xff00000015267812 */ /* 0x000fe200078ef827 */
[----:B------:R-:W-:Y:S01]  /*17c20*/  HADD2.F32 R27, -RZ, R27.H1_H1 ;  /* 0x3000001bff1b7230 */ /* 0x000fe20000004100 */
[----:B------:R-:W-:Y:S01]  /*17c30*/  F2FP.F16.E4M3.UNPACK_B R21, R9.H1 ;  /* 0x00000009ff15723e */ /* 0x000fe200030006ff */
[C---:B------:R-:W-:Y:S01]  /*17c40*/  FMUL.FTZ R37, R24.reuse, R35 ;  /* 0x0000002318257220 */ /* 0x040fe20000410000 */
[----:B------:R-:W-:Y:S01]  /*17c50*/  FMUL.FTZ R40, R24, R29 ;  /* 0x0000001d18287220 */ /* 0x000fe20000410000 */
[----:B------:R-:W-:-:S02]  /*17c60*/  F2FP.F16.E4M3.UNPACK_B R33, R33.H1 ;  /* 0x00000021ff21723e */ /* 0x000fc400030006ff */
        /* <DEDUP_REMOVED lines=8> */
[----:B------:R-:W-:Y:S01]  /*17cf0*/  F2FP.F16.E4M3.UNPACK_B R8, R8.H1 ;  /* 0x00000008ff08723e */ /* 0x000fe200030006ff */
[----:B--2---:R-:W0:Y:S02]  /*17d00*/  LDS.128 R4, [R51+0x1e200] ;  /* 0x01e2000033047984 */ /* 0x004e240000000c00 */
[----:B0-----:R-:W-:Y:S02]  /*17d10*/  F2FP.F16.E4M3.UNPACK_B R12, R5 ;  /* 0x00000005ff0c723e */ /* 0x001fe400020006ff */
        /* <DEDUP_REMOVED lines=8> */
[C---:B------:R-:W-:Y:S01]  /*17da0*/  FFMA.FTZ R39, R6.reuse, R29, -R37 ;  /* 0x0000001d06277223 */ /* 0x040fe20000010825 */
[----:B------:R-:W-:Y:S01]  /*17db0*/  FFMA.FTZ R40, R6, R35, R40 ;  /* 0x0000002306287223 */ /* 0x000fe20000010028 */
[----:B------:R-:W-:Y:S01]  /*17dc0*/  HADD2.F32 R35, -RZ, R32.H1_H1 ;  /* 0x30000020ff237230 */ /* 0x000fe20000004100 */
[----:B------:R-:W-:Y:S01]  /*17dd0*/  F2FP.F16.E4M3.UNPACK_B R4, R4.H1 ;  /* 0x00000004ff04723e */ /* 0x000fe200030006ff */
[----:B------:R-:W-:Y:S02]  /*17de0*/  HADD2.F32 R37, -RZ, R33.H0_H0 ;  /* 0x20000021ff257230 */ /* 0x000fe40000004100 */
[----:B------:R-:W-:Y:S02]  /*17df0*/  HADD2.F32 R29, -RZ, R36.H0_H0 ;  /* 0x20000024ff1d7230 */ /* 0x000fe40000004100 */
[----:B------:R-:W-:Y:S01]  /*17e00*/  FMUL.FTZ R43, R20, R35 ;  /* 0x00000023142b7220 */ /* 0x000fe20000410000 */
[----:B------:R-:W-:Y:S02]  /*17e10*/  HADD2.F32 R6, -RZ, R5.H0_H0 ;  /* 0x20000005ff067230 */ /* 0x000fe40000004100 */
        /* <DEDUP_REMOVED lines=27> */
[----:B------:R-:W-:Y:S02]  /*17fd0*/  HADD2.F32 R20, -RZ, R41.H0_H0 ;  /* 0x20000029ff147230 */ /* 0x000fe40000004100 */
        /* <DEDUP_REMOVED lines=48> */
[----:B------:R-:W-:Y:S01]  /*182e0*/  FMUL.FTZ R5, R5, R6 ;  /* 0x0000000605057220 */ /* 0x000fe20000410000 */
        /* <DEDUP_REMOVED lines=30> */
[--C-:B------:R-:W-:Y:S02]  /*184d0*/  HADD2.F32 R6, -RZ, R34.reuse.H0_H0 ;  /* 0x20000022ff067230 */ /* 0x100fe40000004100 */
[--C-:B------:R-:W-:Y:S02]  /*184e0*/  HADD2.F32 R4, -RZ, R11.reuse.H0_H0 ;  /* 0x2000000bff047230 */ /* 0x100fe40000004100 */
        /* <DEDUP_REMOVED lines=31> */
.L_x_6426:
[----:B------:R-:W-:Y:S05]  /*186e0*/  BSYNC B0 ;  /* 0x0000000000007941 */ /* 0x000fea0003800000 */
.L_x_6419:
        /* <DEDUP_REMOVED lines=8> */
.L_x_6417:
[----:B0-23--:R-:W-:-:S04]  /*18770*/  MOV R0, UR49 ;  /* 0x0000003100007c02 */ /* 0x00dfc80008000f00 */
[----:B------:R-:W-:-:S13]  /*18780*/  ISETP.NE.AND P0, PT, R0, 0x3, PT ;  /* 0x000000030000780c */ /* 0x000fda0003f05270 */
[----:B------:R-:W-:Y:S05]  /*18790*/  @!P0 BRA `(.L_x_6446) ;  /* 0x0000000000048947 */ /* 0x000fea0003800000 */
[----:B------:R-:W-:Y:S01]  /*187a0*/  BPT.TRAP 0x1 ;  /* 0x000000040000795c */ /* 0x000fe20000300000 */
.L_x_6446:
[----:B-1--4-:R-:W2:Y:S01]  /*187b0*/  LDL R3, [R1] ;  /* 0x0000000001037983 */ /* 0x012ea20000100800 */
[----:B------:R-:W-:Y:S01]  /*187c0*/  IMAD R0, R223, 0x8, R18 ;  /* 0x00000008df007824 */ /* 0x000fe200078e0212 */
[----:B--2---:R-:W-:-:S04]  /*187d0*/  SHF.L.U32 R3, R3, 0x1f, RZ ;  /* 0x0000001f03037819 */ /* 0x004fc800000006ff */
[----:B------:R0:W1:Y:S01]  /*187e0*/  SYNCS.PHASECHK.TRANS64.TRYWAIT P1, [R0+URZ+0x33430], R3 ;  /* 0x03343003000075a7 */ /* 0x000062000802017f */
[----:B------:R-:W-:Y:S05]  /*187f0*/  @!P0 BRA `(.L_x_6447) ;  /* 0x0000000000048947 */ /* 0x000fea0003800000 */
[----:B------:R-:W-:Y:S01]  /*18800*/  BPT.TRAP 0x1 ;  /* 0x000000040000795c */ /* 0x000fe20000300000 */
.L_x_6447:
[----:B-1----:R-:W-:Y:S05]  /*18810*/  @P1 BRA `(.L_x_6448) ;  /* 0x0000000000081947 */ /* 0x002fea0003800000 */
[----:B------:R-:W1:Y:S02]  /*18820*/  SYNCS.PHASECHK.TRANS64.TRYWAIT P1, [R0+URZ+0x33430], R3 ;  /* 0x03343003000075a7 */ /* 0x000e64000802017f */
[----:B-1----:R-:W-:Y:S05]  /*18830*/  @!P1 BRA `(.L_x_6449) ;  /* 0x000001a8009c9947 */ /* 0x002fea0003800000 */
.L_x_6448:
[----:B------:R-:W-:Y:S05]  /*18840*/  WARPSYNC.ALL ;  /* 0x0000000000007948 */ /* 0x000fea0003800000 */
[----:B01----:R-:W-:Y:S01]  /*18850*/  VIADD R3, R18, 0x24200 ;  /* 0x0002420012037836 */ /* 0x003fe20000000000 */
[----:B------:R-:W-:Y:S01]  /*18860*/  R2UR UR24, R44 ;  /* 0x000000002c1872ca */ /* 0x000fe200000e0000 */
[----:B------:R-:W-:Y:S01]  /*18870*/  WARPGROUP.ARRIVE ;  /* 0x00000000000079c5 */ /* 0x000fe20000000000 */
[----:B------:R-:W-:Y:S01]  /*18880*/  MOV R5, 0x80000020 ;  /* 0x8000002000057802 */ /* 0x000fe20000000f00 */
[----:B------:R-:W-:Y:S01]  /*18890*/  UMOV UR25, 0x80000020 ;  /* 0x8000002000197882 */ /* 0x000fe20000000000 */
[----:B------:R-:W-:Y:S01]  /*188a0*/  SHF.R.U32.HI R3, RZ, 0x4, R3 ;  /* 0x00000004ff037819 */ /* 0x000fe20000011603 */
[----:B------:R-:W-:Y:S01]  /*188b0*/  IMAD.MOV.U32 R7, RZ, RZ, -0x7fffffe0 ;  /* 0x80000020ff077424 */ /* 0x000fe200078e00ff */
[----:B------:R-:W-:Y:S01]  /*188c0*/  R2UR UR27, R5 ;  /* 0x00000000051b72ca */ /* 0x000fe200000e0000 */
[----:B------:R-:W-:Y:S01]  /*188d0*/  UMOV UR5, UR25 ;  /* 0x0000001900057c82 */ /* 0x000fe20008000000 */
[----:B------:R-:W-:Y:S01]  /*188e0*/  LOP3.LUT R3, R3, 0x3fff, RZ, 0xc0, !PT ;  /* 0x00003fff03037812 */ /* 0x000fe200078ec0ff */
[----:B-----5:R-:W-:Y:S01]  /*188f0*/  IMAD.MOV.U32 R9, RZ, RZ, -0x7fffffe0 ;  /* 0x80000020ff097424 */ /* 0x020fe200078e00ff */
[----:B------:R-:W-:Y:S01]  /*18900*/  R2UR UR7, R7 ;  /* 0x00000000070772ca */ /* 0x000fe200000e0000 */
[----:B------:R-:W-:Y:S01]  /*18910*/  UMOV UR9, UR25 ;  /* 0x0000001900097c82 */ /* 0x000fe20008000000 */
[----:B------:R-:W-:Y:S01]  /*18920*/  LOP3.LUT R13, R3, 0x10000, RZ, 0xfc, !PT ;  /* 0x00010000030d7812 */ /* 0x000fe200078efcff */
[----:B------:R-:W-:Y:S01]  /*18930*/  ULOP3.LUT UR24, UR24, 0x10000, URZ, 0xfc, !UPT ;  /* 0x0001000018187892 */ /* 0x000fe2000f8efc3f */
[----:B------:R-:W-:Y:S01]  /*18940*/  R2UR UR11, R9 ;  /* 0x00000000090b72ca */ /* 0x000fe200000e0000 */
[----:B------:R-:W-:Y:S01]  /*18950*/  UMOV UR13, UR25 ;  /* 0x00000019000d7c82 */ /* 0x000fe20008000000 */
[----:B------:R-:W-:Y:S01]  /*18960*/  R2UR UR15, R7 ;  /* 0x00000000070f72ca */ /* 0x000fe200000e0000 */
[----:B------:R-:W-:Y:S01]  /*18970*/  IMAD R4, R223, 0x780, R13 ;  /* 0x00000780df047824 */ /* 0x000fe200078e020d */
[----:B------:R-:W-:Y:S01]  /*18980*/  R2UR UR19, R9 ;  /* 0x00000000091372ca */ /* 0x000fe200000e0000 */
[----:B------:R-:W-:Y:S01]  /*18990*/  UMOV UR17, UR25 ;  /* 0x0000001900117c82 */ /* 0x000fe20008000000 */
[----:B------:R-:W-:Y:S01]  /*189a0*/  UMOV UR4, UR24 ;  /* 0x0000001800047c82 */ /* 0x000fe20008000000 */
[C---:B------:R-:W-:Y:S01]  /*189b0*/  VIADD R6, R4.reuse, 0x80 ;  /* 0x0000008004067836 */ /* 0x040fe20000000000 */
[C---:B------:R-:W-:Y:S01]  /*189c0*/  R2UR UR26, R4.reuse ;  /* 0x00000000041a72ca */ /* 0x040fe200000e0000 */
[----:B------:R-:W-:Y:S01]  /*189d0*/  VIADD R8, R4, 0x100 ;  /* 0x0000010004087836 */ /* 0x000fe20000000000 */
[----:B------:R-:W-:Y:S01]  /*189e0*/  UMOV UR8, UR24 ;  /* 0x0000001800087c82 */ /* 0x000fe20008000000 */
[----:B------:R-:W-:Y:S01]  /*189f0*/  UMOV UR12, UR24 ;  /* 0x00000018000c7c82 */ /* 0x000fe20008000000 */
[----:B------:R-:W-:Y:S01]  /*18a00*/  R2UR UR6, R6 ;  /* 0x00000000060672ca */ /* 0x000fe200000e0000 */
[----:B------:R-:W-:Y:S01]  /*18a10*/  VIADD R6, R4, 0x180 ;  /* 0x0000018004067836 */ /* 0x000fe20000000000 */
[----:B------:R-:W-:Y:S01]  /*18a20*/  R2UR UR10, R8 ;  /* 0x00000000080a72ca */ /* 0x000fe200000e0000 */
[----:B------:R-:W-:Y:S01]  /*18a30*/  VIADD R8, R4, 0x200 ;  /* 0x0000020004087836 */ /* 0x000fe20000000000 */
[----:B------:R-:W-:Y:S01]  /*18a40*/  UMOV UR16, UR24 ;  /* 0x0000001800107c82 */ /* 0x000fe20008000000 */
[----:B------:R-:W-:Y:S01]  /*18a50*/  IMAD.MOV.U32 R7, RZ, RZ, -0x7fffffe0 ;  /* 0x80000020ff077424 */ /* 0x000fe200078e00ff */
[----:B------:R-:W-:Y:S01]  /*18a60*/  R2UR UR14, R6 ;  /* 0x00000000060e72ca */ /* 0x000fe200000e0000 */
[----:B------:R-:W-:Y:S01]  /*18a70*/  IMAD.MOV.U32 R9, RZ, RZ, -0x7fffffe0 ;  /* 0x80000020ff097424 */ /* 0x000fe200078e00ff */
[----:B------:R-:W-:Y:S01]  /*18a80*/  R2UR UR18, R8 ;  /* 0x00000000081272ca */ /* 0x000fe200000e0000 */
[----:B------:R-:W-:Y:S01]  /*18a90*/  QGMMA.64x32x32.F32.E4M3.E4M3 R88, gdesc[UR24], RZ, !UPT, gsb0 ;  /* 0x00600000185879f3 */ /* 0x000fe2000c0008ff */
[C---:B------:R-:W-:Y:S01]  /*18aa0*/  IADD3 R6, R4.reuse, 0x2, RZ ;  /* 0x0000000204067810 */ /* 0x040fe20007ffe0ff */
[----:B------:R-:W-:-:S02]  /*18ab0*/  VIADD R8, R4, 0x82 ;  /* 0x0000008204087836 */ /* 0x000fc40000000000 */
[----:B------:R-:W-:Y:S02]  /*18ac0*/  VIADD R10, R4, 0x102 ;  /* 0x00000102040a7836 */ /* 0x000fe40000000000 */
[----:B------:R-:W-:Y:S02]  /*18ad0*/  IMAD.MOV.U32 R11, RZ, RZ, -0x7fffffe0 ;  /* 0x80000020ff0b7424 */ /* 0x000fe400078e00ff */
[----:B------:R-:W-:-:S05]  /*18ae0*/  IMAD.MOV.U32 R5, RZ, RZ, -0x7fffffe0 ;  /* 0x80000020ff057424 */ /* 0x000fca00078e00ff */
[----:B------:R-:W-:Y:S01]  /*18af0*/  R2UR UR47, R5 ;  /* 0x00000000052f72ca */ /* 0x000fe200000e0000 */
[----:B------:R-:W-:Y:S02]  /*18b00*/  WARPGROUP.DEPBAR.LE gsb0, 0x0 ;  /* 0x00008000000079c5 */ /* 0x000fe40000010000 */
[----:B------:R-:W-:-:S06]  /*18b10*/  WARPGROUP.ARRIVE ;  /* 0x00000000000079c5 */ /* 0x000fcc0000000000 */
[----:B------:R-:W-:Y:S01]  /*18b20*/  QGMMA.64x32x32.F32.E4M3.E4M3 R72, gdesc[UR4], RZ, !UPT, gsb0 ;  /* 0x00600000044879f3 */ /* 0x000fe2000c0008ff */
[----:B------:R-:W-:Y:S01]  /*18b30*/  R2UR UR6, R6 ;  /* 0x00000000060672ca */ /* 0x000fe200000e0000 */
[----:B------:R-:W-:Y:S01]  /*18b40*/  UIADD3 UR4, UR24, 0x2, URZ ;  /* 0x0000000218047890 */ /* 0x000fe2000fffe03f */
[----:B------:R-:W-:Y:S01]  /*18b50*/  R2UR UR7, R7 ;  /* 0x00000000070772ca */ /* 0x000fe200000e0000 */
[----:B------:R-:W-:Y:S01]  /*18b60*/  UMOV UR5, 0x80000020 ;  /* 0x8000002000057882 */ /* 0x000fe20000000000 */
[----:B------:R-:W-:Y:S01]  /*18b70*/  IMAD.MOV.U32 R7, RZ, RZ, -0x7fffffe0 ;  /* 0x80000020ff077424 */ /* 0x000fe200078e00ff */
[----:B------:R-:W-:Y:S01]  /*18b80*/  IADD3 R6, R4, 0x182, RZ ;  /* 0x0000018204067810 */ /* 0x000fe20007ffe0ff */
[----:B------:R-:W-:Y:S02]  /*18b90*/  UMOV UR21, UR5 ;  /* 0x0000000500157c82 */ /* 0x000fe40008000000 */
[----:B------:R-:W-:Y:S01]  /*18ba0*/  UMOV UR20, UR4 ;  /* 0x0000000400147c82 */ /* 0x000fe20008000000 */
[----:B------:R-:W-:-:S02]  /*18bb0*/  WARPGROUP.DEPBAR.LE gsb0, 0x0 ;  /* 0x00008000000079c5 */ /* 0x000fc40000010000 */
[----:B------:R-:W-:-:S06]  /*18bc0*/  WARPGROUP.ARRIVE ;  /* 0x00000000000079c5 */ /* 0x000fcc0000000000 */
[----:B------:R-:W-:Y:S01]  /*18bd0*/  QGMMA.64x32x32.F32.E4M3.E4M3 R56, gdesc[UR8], RZ, !UPT, gsb0 ;  /* 0x00600000083879f3 */ /* 0x000fe2000c0008ff */
[----:B------:R-:W-:Y:S01]  /*18be0*/  R2UR UR10, R8 ;  /* 0x00000000080a72ca */ /* 0x000fe200000e0000 */
[----:B------:R-:W-:Y:S01]  /*18bf0*/  UMOV UR8, UR4 ;  /* 0x0000000400087c82 */ /* 0x000fe20008000000 */
[----:B------:R-:W-:Y:S01]  /*18c00*/  R2UR UR11, R9 ;  /* 0x00000000090b72ca */ /* 0x000fe200000e0000 */
[----:B------:R-:W-:Y:S01]  /*18c10*/  UMOV UR9, UR5 ;  /* 0x0000000500097c82 */ /* 0x000fe20008000000 */
[----:B------:R-:W-:Y:S02]  /*18c20*/  VIADD R8, R4, 0x202 ;  /* 0x0000020204087836 */ /* 0x000fe40000000000 */
[----:B------:R-:W-:-:S03]  /*18c30*/  IMAD.MOV.U32 R9, RZ, RZ, -0x7fffffe0 ;  /* 0x80000020ff097424 */ /* 0x000fc600078e00ff */
[----:B------:R-:W-:Y:S01]  /*18c40*/  R2UR UR22, R8 ;  /* 0x00000000081672ca */ /* 0x000fe200000e0000 */
[----:B------:R-:W-:Y:S01]  /*18c50*/  VIADD R8, R4, 0x300 ;  /* 0x0000030004087836 */ /* 0x000fe20000000000 */
[----:B------:R-:W-:Y:S01]  /*18c60*/  R2UR UR23, R9 ;  /* 0x00000000091772ca */ /* 0x000fe200000e0000 */
        /* <DEDUP_REMOVED lines=165> */
[C---:B------:R-:W-:Y:S01]  /*196c0*/  IADD3 R6, R4.reuse, 0x682, RZ ;  /* 0x0000068204067810 */ /* 0x040fe20007ffe0ff */
[----:B------:R-:W-:Y:S01]  /*196d0*/  VIADD R4, R4, 0x702 ;  /* 0x0000070204047836 */ /* 0x000fe20000000000 */
[----:B------:R-:W-:Y:S01]  /*196e0*/  UMOV UR45, UR21 ;  /* 0x00000015002d7c82 */ /* 0x000fe20008000000 */
[----:B------:R-:W-:-:S03]  /*196f0*/  UMOV UR44, UR20 ;  /* 0x00000014002c7c82 */ /* 0x000fc60008000000 */
        /* <DEDUP_REMOVED lines=40> */
.L_x_6450:
[----:B------:R-:W2:Y:S01]  /*19980*/  LDL.LU R8, [R1+0x44] ;  /* 0x0000440001087983 */ /* 0x000ea20000300800 */
[----:B------:R-:W0:Y:S01]  /*19990*/  LDC R11, c[0x0][0x448] ;  /* 0x00011200ff0b7b82 */ /* 0x000e220000000800 */
[C---:B------:R-:W-:Y:S01]  /*199a0*/  FMUL.FTZ R5, R2.reuse, R75 ;  /* 0x0000004b02057220 */ /* 0x040fe20000410000 */
[C---:B------:R-:W-:Y:S01]  /*199b0*/  FMUL.FTZ R6, R2.reuse, R79 ;  /* 0x0000004f02067220 */ /* 0x040fe20000410000 */
[----:B------:R-:W3:Y:S01]  /*199c0*/  LDL R10, [R1+0x58] ;  /* 0x00005800010a7983 */ /* 0x000ee20000100800 */
[C---:B------:R-:W-:Y:S01]  /*199d0*/  FMUL.FTZ R3, R2.reuse, R74 ;  /* 0x0000004a02037220 */ /* 0x040fe20000410000 */
[C---:B------:R-:W-:Y:S01]  /*199e0*/  FMUL.FTZ R21, R2.reuse, R97 ;  /* 0x0000006102157220 */ /* 0x040fe20000410000 */
[C---:B------:R-:W-:Y:S01]  /*199f0*/  FMUL.FTZ R78, R2.reuse, R78 ;  /* 0x0000004e024e7220 */ /* 0x040fe20000410000 */
[----:B------:R-:W3:Y:S01]  /*19a00*/  LDL R108, [R1+0x40] ;  /* 0x00004000016c7983 */ /* 0x000ee20000100800 */
        /* <DEDUP_REMOVED lines=16> */
[----:B0-----:R-:W-:Y:S01]  /*19b10*/  ISETP.NE.AND P4, PT, R11, 0x1, PT ;  /* 0x000000010b00780c */ /* 0x001fe20003f85270 */
        /* <DEDUP_REMOVED lines=12> */
[----:B------:R-:W0:Y:S01]  /*19be0*/  @P4 LDC R5, c[0x0][0x44c] ;  /* 0x00011300ff054b82 */ /* 0x000e220000000800 */
[C---:B------:R-:W-:Y:S01]  /*19bf0*/  FMUL.FTZ R46, R2.reuse, R46 ;  /* 0x0000002e022e7220 */ /* 0x040fe20000410000 */
[C---:B------:R-:W-:Y:S01]  /*19c00*/  FMUL.FTZ R47, R2.reuse, R47 ;  /* 0x0000002f022f7220 */ /* 0x040fe20000410000 */
[C---:B------:R-:W-:Y:S01]  /*19c10*/  FMUL.FTZ R75, R2.reuse, R77 ;  /* 0x0000004d024b7220 */ /* 0x040fe20000410000 */
[----:B------:R5:W-:Y:S01]  /*19c20*/  MUFU.TANH R97, R3 ;  /* 0x0000000300617308 */ /* 0x000be20000002400 */
[C---:B-1----:R-:W-:Y:S01]  /*19c30*/  FMUL.FTZ R78, R2.reuse, R85 ;  /* 0x00000055024e7220 */ /* 0x042fe20000410000 */
[C---:B------:R-:W-:Y:S01]  /*19c40*/  FMUL.FTZ R77, R2.reuse, R81 ;  /* 0x00000051024d7220 */ /* 0x040fe20000410000 */
[C---:B------:R-:W-:Y:S01]  /*19c50*/  FMUL.FTZ R50, R2.reuse, R50 ;  /* 0x0000003202327220 */ /* 0x040fe20000410000 */
[----:B------:R-:W1:Y:S01]  /*19c60*/  @P4 LDC R6, c[0x0][0x450] ;  /* 0x00011400ff064b82 */ /* 0x000e620000000800 */
        /* <DEDUP_REMOVED lines=14> */
[----:B------:R-:W-:Y:S01]  /*19d50*/  ULDC UR52, c[0x0][0x988] ;  /* 0x0002620000347ab9 */ /* 0x000fe20000000800 */
[C---:B------:R-:W-:Y:S01]  /*19d60*/  FMUL.FTZ R72, R2.reuse, R72 ;  /* 0x0000004802487220 */ /* 0x040fe20000410000 */
[C---:B------:R-:W-:Y:S01]  /*19d70*/  FMUL.FTZ R73, R2.reuse, R73 ;  /* 0x0000004902497220 */ /* 0x040fe20000410000 */
[C---:B------:R-:W-:Y:S01]  /*19d80*/  FMUL.FTZ R40, R2.reuse, R40 ;  /* 0x0000002802287220 */ /* 0x040fe20000410000 */
[----:B------:R-:W-:Y:S01]  /*19d90*/  FMUL.FTZ R37, R2, R37 ;  /* 0x0000002502257220 */ /* 0x000fe20000410000 */
[----:B------:R-:W-:Y:S01]  /*19da0*/  IADD3 R0, R0, 0x33440, RZ ;  /* 0x0003344000007810 */ /* 0x000fe20007ffe0ff */
[----:B------:R-:W-:Y:S01]  /*19db0*/  ULDC UR50, c[0x0][0x988] ;  /* 0x0002620000327ab9 */ /* 0x000fe20000000800 */
[----:B------:R-:W-:Y:S01]  /*19dc0*/  ULDC UR51, c[0x0][0x988] ;  /* 0x0002620000337ab9 */ /* 0x000fe20000000800 */
[----:B--2---:R-:W-:Y:S01]  /*19dd0*/  LOP3.LUT R8, R8, 0xfffffffe, RZ, 0xc0, !PT ;  /* 0xfffffffe08087812 */ /* 0x004fe200078ec0ff */
[C---:B-----5:R-:W-:Y:S01]  /*19de0*/  FMUL.FTZ R3, R2.reuse, R66 ;  /* 0x0000004202037220 */ /* 0x060fe20000410000 */
[----:B------:R-:W2:Y:S01]  /*19df0*/  MUFU.TANH R9, R9 ;  /* 0x0000000900097308 */ /* 0x000ea20000002400 */
[----:B------:R-:W-:Y:S01]  /*19e00*/  FMUL.FTZ R91, R2, R100 ;  /* 0x00000064025b7220 */ /* 0x000fe20000410000 */
[----:B------:R-:W-:Y:S01]  /*19e10*/  @P4 LOP3.LUT R8, R8, 0x1, RZ, 0xfc, !PT ;  /* 0x0000000108084812 */ /* 0x000fe200078efcff */
[----:B------:R-:W-:-:S05]  /*19e20*/  FMUL.FTZ R79, R2, R84 ;  /* 0x00000054024f7220 */ /* 0x000fca0000410000 */
[----:B------:R5:W-:Y:S01]  /*19e30*/  MUFU.TANH R93, R62 ;  /* 0x0000003e005d7308 */ /* 0x000be20000002400 */
[----:B------:R0:W-:Y:S07]  /*19e40*/  STL [R1+0x44], R8 ;  /* 0x0000440801007387 */ /* 0x0001ee0000100800 */
[----:B------:R-:W2:Y:S01]  /*19e50*/  MUFU.TANH R119, R119 ;  /* 0x0000007700777308 */ /* 0x000ea20000002400 */
[----:B------:R-:W2:Y:S07]  /*19e60*/  LDL R106, [R1+0x48] ;  /* 0x00004800016a7983 */ /* 0x000eae0000100800 */
[----:B------:R-:W2:Y:S01]  /*19e70*/  MUFU.TANH R123, R123 ;  /* 0x0000007b007b7308 */ /* 0x000ea20000002400 */
[----:B0-----:R-:W2:Y:S01]  /*19e80*/  LDL R8, [R1+0x54] ;  /* 0x0000540001087983 */ /* 0x001ea20000100800 */
[----:B---3--:R-:W-:-:S06]  /*19e90*/  IADD3 R66, R10, R108, RZ ;  /* 0x0000006c0a427210 */ /* 0x008fcc0007ffe0ff */
[----:B------:R-:W0:Y:S01]  /*19ea0*/  MUFU.TANH R125, R125 ;  /* 0x0000007d007d7308 */ /* 0x000e220000002400 */
[----:B------:R-:W-:-:S07]  /*19eb0*/  @P4 IMAD.HI.U32 R5, R66, R5, RZ ;  /* 0x0000000542054227 */ /* 0x000fce00078e00ff */
[----:B------:R-:W3:Y:S01]  /*19ec0*/  MUFU.TANH R127, R127 ;  /* 0x0000007f007f7308 */ /* 0x000ee20000002400 */
[----:B-1----:R-:W-:-:S07]  /*19ed0*/  @P4 SHF.R.U32.HI R66, RZ, R6, R5 ;  /* 0x00000006ff424219 */ /* 0x002fce0000011605 */
[----:B------:R-:W1:Y:S01]  /*19ee0*/  MUFU.TANH R121, R121 ;  /* 0x0000007900797308 */ /* 0x000e620000002400 */
[----:B------:R-:W0:Y:S01]  /*19ef0*/  SHFL.IDX PT, R6, R66, 0x1, 0x1c1f ;  /* 0x003c1f0042067f89 */ /* 0x000e2200000e0000 */
[----:B------:R-:W-:-:S06]  /*19f00*/  IMAD.MOV.U32 R5, RZ, RZ, -0xa0 ;  /* 0xffffff60ff057424 */ /* 0x000fcc00078e00ff */
[----:B------:R-:W1:Y:S01]  /*19f10*/  MUFU.TANH R117, R117 ;  /* 0x0000007500757308 */ /* 0x000e620000002400 */
[----:B------:R-:W-:-:S07]  /*19f20*/  IMAD R5, R146, R5, 0xa1 ;  /* 0x000000a192057424 */ /* 0x000fce00078e0205 */
[----:B------:R-:W1:Y:S08]  /*19f30*/  MUFU.TANH R82, R82 ;  /* 0x0000005200527308 */ /* 0x000e700000002400 */
[----:B------:R-:W1:Y:S08]  /*19f40*/  MUFU.TANH R83, R83 ;  /* 0x0000005300537308 */ /* 0x000e700000002400 */
[----:B------:R-:W1:Y:S08]  /*19f50*/  MUFU.TANH R86, R86 ;  /* 0x0000005600567308 */ /* 0x000e700000002400 */
[----:B------:R-:W1:Y:S08]  /*19f60*/  MUFU.TANH R87, R87 ;  /* 0x0000005700577308 */ /* 0x000e700000002400 */
[----:B------:R-:W1:Y:S08]  /*19f70*/  MUFU.TANH R95, R59 ;  /* 0x0000003b005f7308 */ /* 0x000e700000002400 */
[----:B------:R-:W1:Y:S08]  /*19f80*/  MUFU.TANH R63, R63 ;  /* 0x0000003f003f7308 */ /* 0x000e700000002400 */
[----:B------:R-:W-:Y:S08]  /*19f90*/  MUFU.TANH R67, R67 ;  /* 0x0000004300437308 */ /* 0x000ff00000002400 */
[----:B------:R-:W-:Y:S08]  /*19fa0*/  MUFU.TANH R70, R70 ;  /* 0x0000004600467308 */ /* 0x000ff00000002400 */
[----:B------:R-:W-:Y:S01]  /*19fb0*/  MUFU.TANH R71, R71 ;  /* 0x0000004700477308 */ /* 0x000fe20000002400 */
[C---:B------:R-:W-:Y:S01]  /*19fc0*/  FMUL.FTZ R58, R2.reuse, R61 ;  /* 0x0000003d023a7220 */ /* 0x040fe20000410000 */
[C---:B------:R-:W-:Y:S01]  /*19fd0*/  FMUL.FTZ R76, R2.reuse, R80 ;  /* 0x00000050024c7220 */ /* 0x040fe20000410000 */
[C---:B------:R-:W-:Y:S01]  /*19fe0*/  FMUL.FTZ R88, R2.reuse, R92 ;  /* 0x0000005c02587220 */ /* 0x040fe20000410000 */
[----:B------:R-:W-:-:S04]  /*19ff0*/  FMUL.FTZ R89, R2, R96 ;  /* 0x0000006002597220 */ /* 0x000fc80000410000 */
[----:B------:R4:W1:Y:S01]  /*1a000*/  MUFU.TANH R85, R3 ;  /* 0x0000000300557308 */ /* 0x0008620000002400 */
[----:B-----5:R-:W-:-:S07]  /*1a010*/  FMUL.FTZ R62, R2, R68 ;  /* 0x00000044023e7220 */ /* 0x020fce0000410000 */
[----:B------:R-:W5:Y:S01]  /*1a020*/  MUFU.TANH R42, R42 ;  /* 0x0000002a002a7308 */ /* 0x000f620000002400 */
[----:B----4-:R-:W-:-:S07]  /*1a030*/  IMAD R3, R146, -0xa0, R104 ;  /* 0xffffff6092037824 */ /* 0x010fce00078e0268 */
[----:B------:R-:W4:Y:S01]  /*1a040*/  MUFU.TANH R43, R43 ;  /* 0x0000002b002b7308 */ /* 0x000f220000002400 */
[----:B------:R-:W-:-:S07]  /*1a050*/  VIADD R3, R3, 0xa0 ;  /* 0x000000a003037836 */ /* 0x000fce0000000000 */
[----:B------:R-:W4:Y:S01]  /*1a060*/  MUFU.TANH R46, R46 ;  /* 0x0000002e002e7308 */ /* 0x000f220000002400 */
[C---:B------:R-:W-:Y:S01]  /*1a070*/  FMUL.FTZ R61, R2.reuse, R69 ;  /* 0x00000045023d7220 */ /* 0x040fe20000410000 */
[C---:B------:R-:W-:Y:S01]  /*1a080*/  FMUL.FTZ R80, R2.reuse, R56 ;  /* 0x0000003802507220 */ /* 0x040fe20000410000 */
[C---:B------:R-:W-:Y:S01]  /*1a090*/  FMUL.FTZ R56, R2.reuse, R57 ;  /* 0x0000003902387220 */ /* 0x040fe20000410000 */
[----:B------:R-:W-:-:S04]  /*1a0a0*/  FMUL.FTZ R57, R2, R60 ;  /* 0x0000003c02397220 */ /* 0x000fc80000410000 */
[----:B------:R-:W4:Y:S08]  /*1a0b0*/  MUFU.TANH R47, R47 ;  /* 0x0000002f002f7308 */ /* 0x000f300000002400 */
[----:B------:R-:W4:Y:S01]  /*1a0c0*/  MUFU.TANH R50, R50 ;  /* 0x0000003200327308 */ /* 0x000f220000002400 */
[C---:B------:R-:W-:Y:S01]  /*1a0d0*/  FMUL.FTZ R60, R2.reuse, R65 ;  /* 0x00000041023c7220 */ /* 0x040fe20000410000 */
[----:B------:R-:W-:-:S06]  /*1a0e0*/  FMUL.FTZ R59, R2, R64 ;  /* 0x00000040023b7220 */ /* 0x000fcc0000410000 */
[----:B------:R-:W4:Y:S01]  /*1a0f0*/  MUFU.TANH R51, R51 ;  /* 0x0000003300337308 */ /* 0x000f220000002400 */
[----:B------:R-:W-:-:S07]  /*1a100*/  FMUL.FTZ R64, R2, R41 ;  /* 0x0000002902407220 */ /* 0x000fce0000410000 */
[----:B------:R-:W4:Y:S08]  /*1a110*/  MUFU.TANH R54, R54 ;  /* 0x0000003600367308 */ /* 0x000f300000002400 */
[----:B------:R4:W4:Y:S08]  /*1a120*/  MUFU.TANH R41, R55 ;  /* 0x0000003700297308 */ /* 0x0009300000002400 */
[----:B------:R-:W4:Y:S08]  /*1a130*/  MUFU.TANH R26, R26 ;  /* 0x0000001a001a7308 */ /* 0x000f300000002400 */
[----:B------:R-:W4:Y:S08]  /*1a140*/  MUFU.TANH R27, R27 ;  /* 0x0000001b001b7308 */ /* 0x000f300000002400 */
[----:B------:R-:W4:Y:S08]  /*1a150*/  MUFU.TANH R30, R30 ;  /* 0x0000001e001e7308 */ /* 0x000f300000002400 */
[----:B------:R-:W-:Y:S08]  /*1a160*/  MUFU.TANH R11, R34 ;  /* 0x00000022000b7308 */ /* 0x000ff00000002400 */
[----:B------:R-:W-:Y:S08]  /*1a170*/  MUFU.TANH R38, R38 ;  /* 0x0000002600267308 */ /* 0x000ff00000002400 */
[----:B------:R-:W-:Y:S01]  /*1a180*/  MUFU.TANH R39, R39 ;  /* 0x0000002700277308 */ /* 0x000fe20000002400 */
[----:B------:R-:W-:Y:S07]  /*1a190*/  SHFL.IDX PT, R66, R66, RZ, 0x1c1f ;  /* 0x001c1fff42427589 */ /* 0x000fee00000e0000 */
[----:B------:R-:W-:Y:S08]  /*1a1a0*/  MUFU.TANH R14, R14 ;  /* 0x0000000e000e7308 */ /* 0x000ff00000002400 */
[----:B------:R-:W-:Y:S08]  /*1a1b0*/  MUFU.TANH R4, R4 ;  /* 0x0000000400047308 */ /* 0x000ff00000002400 */
[----:B------:R-:W-:Y:S08]  /*1a1c0*/  MUFU.TANH R88, R88 ;  /* 0x0000005800587308 */ /* 0x000ff00000002400 */
[----:B------:R-:W-:Y:S08]  /*1a1d0*/  MUFU.TANH R20, R20 ;  /* 0x0000001400147308 */ /* 0x000ff00000002400 */
[----:B------:R-:W-:Y:S08]  /*1a1e0*/  MUFU.TANH R89, R89 ;  /* 0x0000005900597308 */ /* 0x000ff00000002400 */
[----:B------:R-:W-:Y:S08]  /*1a1f0*/  MUFU.TANH R21, R21 ;  /* 0x0000001500157308 */ /* 0x000ff00000002400 */
[----:B------:R-:W-:Y:S08]  /*1a200*/  MUFU.TANH R91, R91 ;  /* 0x0000005b005b7308 */ /* 0x000ff00000002400 */
[----:B------:R-:W-:Y:S08]  /*1a210*/  MUFU.TANH R90, R90 ;  /* 0x0000005a005a7308 */ /* 0x000ff00000002400 */
[----:B------:R-:W-:Y:S01]  /*1a220*/  MUFU.TANH R72, R72 ;  /* 0x0000004800487308 */ /* 0x000fe20000002400 */
[----:B--2---:R-:W-:-:S02]  /*1a230*/  IMAD R5, R8, -0x2, R5 ;  /* 0xfffffffe08057824 */ /* 0x004fc400078e0205 */
[----:B------:R-:W-:-:S05]  /*1a240*/  IMAD R68, R8, -0x2, R3 ;  /* 0xfffffffe08447824 */ /* 0x000fca00078e0203 */
[----:B------:R-:W-:Y:S01]  /*1a250*/  MUFU.TANH R73, R73 ;  /* 0x0000004900497308 */ /* 0x000fe20000002400 */
[----:B------:R-:W-:-:S04]  /*1a260*/  IADD3 R111, -R106, R5, R104 ;  /* 0x000000056a6f7210 */ /* 0x000fc80007ffe168 */
[----:B0-----:R-:W-:-:S03]  /*1a270*/  VIADDMNMX R3, R6, R111, R68, PT ;  /* 0x0000006f06037246 */ /* 0x001fc60003800144 */
[----:B------:R-:W-:Y:S01]  /*1a280*/  MUFU.TANH R74, R74 ;  /* 0x0000004a004a7308 */ /* 0x000fe20000002400 */
[C---:B------:R-:W-:Y:S02]  /*1a290*/  ISETP.GT.AND P1, PT, R3.reuse, RZ, PT ;  /* 0x000000ff0300720c */ /* 0x040fe40003f24270 */
[C---:B------:R-:W-:Y:S02]  /*1a2a0*/  ISETP.GT.AND P2, PT, R3.reuse, 0x1, PT ;  /* 0x000000010300780c */ /* 0x040fe40003f44270 */
[----:B------:R-:W-:Y:S02]  /*1a2b0*/  ISETP.GT.AND P3, PT, R3, 0x8, PT ;  /* 0x000000080300780c */ /* 0x000fe40003f64270 */
[----:B------:R-:W-:Y:S01]  /*1a2c0*/  FSEL R7, R7, -INF , P1 ;  /* 0xff80000007077808 */ /* 0x000fe20000800000 */
[----:B------:R-:W-:Y:S01]  /*1a2d0*/  MUFU.TANH R75, R75 ;  /* 0x0000004b004b7308 */ /* 0x000fe20000002400 */
[----:B------:R-:W-:Y:S02]  /*1a2e0*/  FSEL R9, R9, -INF , P2 ;  /* 0xff80000009097808 */ /* 0x000fe40001000000 */
[----:B------:R-:W-:-:S02]  /*1a2f0*/  ISETP.GT.AND P1, PT, R3, 0x9, PT ;  /* 0x000000090300780c */ /* 0x000fc40003f24270 */
[----:B------:R-:W-:Y:S02]  /*1a300*/  FSEL R119, R119, -INF , P3 ;  /* 0xff80000077777808 */ /* 0x000fe40001800000 */
[----:B------:R-:W-:Y:S01]  /*1a310*/  FMNMX.FTZ R6, R7, R9, !PT ;  /* 0x0000000907067209 */ /* 0x000fe20007810000 */
[----:B------:R-:W-:Y:S01]  /*1a320*/  MUFU.TANH R76, R76 ;  /* 0x0000004c004c7308 */ /* 0x000fe20000002400 */
[----:B------:R-:W-:Y:S02]  /*1a330*/  ISETP.GT.AND P2, PT, R3, 0x10, PT ;  /* 0x000000100300780c */ /* 0x000fe40003f44270 */
[----:B------:R-:W-:Y:S02]  /*1a340*/  FSEL R123, R123, -INF , P1 ;  /* 0xff8000007b7b7808 */ /* 0x000fe40000800000 */
[----:B------:R-:W-:Y:S02]  /*1a350*/  FMNMX.FTZ R6, R119, R6, !PT ;  /* 0x0000000677067209 */ /* 0x000fe40007810000 */
[----:B------:R-:W-:Y:S01]  /*1a360*/  ISETP.GT.AND P1, PT, R3, 0x11, PT ;  /* 0x000000110300780c */ /* 0x000fe20003f24270 */
[----:B------:R-:W-:Y:S01]  /*1a370*/  MUFU.TANH R77, R77 ;  /* 0x0000004d004d7308 */ /* 0x000fe20000002400 */
[----:B------:R-:W-:-:S02]  /*1a380*/  FSEL R125, R125, -INF , P2 ;  /* 0xff8000007d7d7808 */ /* 0x000fc40001000000 */
[----:B------:R-:W-:Y:S02]  /*1a390*/  FMNMX.FTZ R6, R123, R6, !PT ;  /* 0x000000067b067209 */ /* 0x000fe40007810000 */
[----:B------:R-:W-:Y:S02]  /*1a3a0*/  ISETP.GT.AND P2, PT, R3, 0x18, PT ;  /* 0x000000180300780c */ /* 0x000fe40003f44270 */
[----:B---3--:R-:W-:Y:S01]  /*1a3b0*/  FSEL R127, R127, -INF , P1 ;  /* 0xff8000007f7f7808 */ /* 0x008fe20000800000 */
[----:B------:R-:W-:Y:S01]  /*1a3c0*/  MUFU.TANH R79, R79 ;  /* 0x0000004f004f7308 */ /* 0x000fe20000002400 */
[----:B------:R-:W-:Y:S02]  /*1a3d0*/  FMNMX.FTZ R6, R125, R6, !PT ;  /* 0x000000067d067209 */ /* 0x000fe40007810000 */
[----:B------:R-:W-:Y:S02]  /*1a3e0*/  ISETP.GT.AND P1, PT, R3, 0x19, PT ;  /* 0x000000190300780c */ /* 0x000fe40003f24270 */
[----:B-1----:R-:W-:-:S02]  /*1a3f0*/  FSEL R121, R121, -INF , P2 ;  /* 0xff80000079797808 */ /* 0x002fc40001000000 */
        /* <DEDUP_REMOVED lines=10> */
[----:B------:R-:W-:Y:S01]  /*1a4a0*/  FSEL R113, R113, -INF , P1 ;  /* 0xff80000071717808 */ /* 0x000fe20000800000 */
[----:B------:R-:W-:Y:S01]  /*1a4b0*/  MUFU.TANH R56, R56 ;  /* 0x0000003800387308 */ /* 0x000fe20000002400 */
[----:B------:R-:W-:Y:S02]  /*1a4c0*/  FMNMX.FTZ R6, R115, R6, !PT ;  /* 0x0000000673067209 */ /* 0x000fe40007810000 */
[----:B------:R-:W-:Y:S02]  /*1a4d0*/  ISETP.GT.AND P1, PT, R3, 0x29, PT ;  /* 0x000000290300780c */ /* 0x000fe40003f24270 */
[----:B------:R-:W-:-:S02]  /*1a4e0*/  FSEL R109, R109, -INF , P2 ;  /* 0xff8000006d6d7808 */ /* 0x000fc40001000000 */
[----:B------:R-:W-:Y:S01]  /*1a4f0*/  FMNMX.FTZ R6, R113, R6, !PT ;  /* 0x0000000671067209 */ /* 0x000fe20007810000 */
[----:B------:R-:W-:Y:S01]  /*1a500*/  MUFU.TANH R57, R57 ;  /* 0x0000003900397308 */ /* 0x000fe20000002400 */
        /* <DEDUP_REMOVED lines=40> */
[----:B-----5:R-:W-:-:S02]  /*1a790*/  FSEL R69, R42, -INF , P2 ;  /* 0xff8000002a457808 */ /* 0x020fc40001000000 */
[----:B------:R-:W-:Y:S02]  /*1a7a0*/  FMNMX.FTZ R6, R71, R6, !PT ;  /* 0x0000000647067209 */ /* 0x000fe40007810000 */
[----:B------:R-:W-:Y:S02]  /*1a7b0*/  ISETP.GT.AND P2, PT, R3, 0x68, PT ;  /* 0x000000680300780c */ /* 0x000fe40003f44270 */
[----:B----4-:R-:W-:Y:S02]  /*1a7c0*/  FSEL R67, R43, -INF , P1 ;  /* 0xff8000002b437808 */ /* 0x010fe40000800000 */
        /* <DEDUP_REMOVED lines=16> */
[----:B------:R0:W1:Y:S01]  /*1a8d0*/  MUFU.TANH R8, R31 ;  /* 0x0000001f00087308 */ /* 0x0000620000002400 */
[----:B------:R-:W-:Y:S01]  /*1a8e0*/  ISETP.GT.AND P2, PT, R3, 0x80, PT ;  /* 0x000000800300780c */ /* 0x000fe20003f44270 */
[----:B------:R-:W-:Y:S01]  /*1a8f0*/  FMUL.FTZ R5, R2, R35 ;  /* 0x0000002302057220 */ /* 0x000fe20000410000 */
[----:B------:R-:W-:Y:S02]  /*1a900*/  FSEL R41, R41, -INF , P1 ;  /* 0xff80000029297808 */ /* 0x000fe40000800000 */
        /* <DEDUP_REMOVED lines=8> */
[----:B------:R-:W-:Y:S02]  /*1a990*/  ISETP.GT.AND P1, PT, R3, 0x89, PT ;  /* 0x000000890300780c */ /* 0x000fe40003f24270 */
[----:B0-----:R-:W-:-:S02]  /*1a9a0*/  FSEL R31, R30, -INF , P2 ;  /* 0xff8000001e1f7808 */ /* 0x001fc40001000000 */
[----:B------:R-:W-:Y:S02]  /*1a9b0*/  FMNMX.FTZ R6, R35, R6, !PT ;  /* 0x0000000623067209 */ /* 0x000fe40007810000 */
[----:B------:R-:W-:Y:S02]  /*1a9c0*/  ISETP.GT.AND P2, PT, R3, 0x90, PT ;  /* 0x000000900300780c */ /* 0x000fe40003f44270 */
[----:B-1----:R-:W-:Y:S02]  /*1a9d0*/  FSEL R27, R8, -INF , P1 ;  /* 0xff800000081b7808 */ /* 0x002fe40000800000 */
[----:B------:R-:W-:Y:S02]  /*1a9e0*/  FMNMX.FTZ R6, R31, R6, !PT ;  /* 0x000000061f067209 */ /* 0x000fe40007810000 */
[----:B------:R-:W-:Y:S02]  /*1a9f0*/  ISETP.GT.AND P1, PT, R3, 0x91, PT ;  /* 0x000000910300780c */ /* 0x000fe40003f24270 */
[----:B------:R-:W-:-:S02]  /*1aa00*/  FSEL R11, R11, -INF , P2 ;  /* 0xff8000000b0b7808 */ /* 0x000fc40001000000 */
[----:B------:R-:W-:Y:S02]  /*1aa10*/  FMNMX.FTZ R6, R27, R6, !PT ;  /* 0x000000061b067209 */ /* 0x000fe40007810000 */
[----:B------:R-:W-:Y:S02]  /*1aa20*/  ISETP.GT.AND P2, PT, R3, 0x98, PT ;  /* 0x000000980300780c */ /* 0x000fe40003f44270 */
[----:B--2---:R-:W-:Y:S02]  /*1aa30*/  FSEL R5, R5, -INF , P1 ;  /* 0xff80000005057808 */ /* 0x004fe40000800000 */
[----:B------:R-:W-:Y:S02]  /*1aa40*/  FMNMX.FTZ R8, R11, R6, !PT ;  /* 0x000000060b087209 */ /* 0x000fe40007810000 */
[----:B------:R-:W-:Y:S02]  /*1aa50*/  ISETP.GT.AND P1, PT, R3, 0x99, PT ;  /* 0x000000990300780c */ /* 0x000fe40003f24270 */
[----:B------:R-:W-:-:S02]  /*1aa60*/  FSEL R6, R38, -INF , P2 ;  /* 0xff80000026067808 */ /* 0x000fc40001000000 */
[----:B------:R-:W-:Y:S02]  /*1aa70*/  FMNMX.FTZ R15, R5, R8, !PT ;  /* 0x00000008050f7209 */ /* 0x000fe40007810000 */
[----:B------:R-:W-:Y:S02]  /*1aa80*/  FSEL R3, R39, -INF , P1 ;  /* 0xff80000027037808 */ /* 0x000fe40000800000 */
[----:B------:R-:W-:-:S04]  /*1aa90*/  FMNMX.FTZ R8, R6, R15, !PT ;  /* 0x0000000f06087209 */ /* 0x000fc80007810000 */
[----:B------:R-:W-:-:S05]  /*1aaa0*/  FMNMX.FTZ R8, R3, R8, !PT ;  /* 0x0000000803087209 */ /* 0x000fca0007810000 */
[----:B------:R-:W0:Y:S02]  /*1aab0*/  SHFL.BFLY PT, R15, R8, 0x2, 0x1f ;  /* 0x0c401f00080f7f89 */ /* 0x000e2400000e0000 */
[----:B0-----:R-:W-:-:S05]  /*1aac0*/  FMNMX.FTZ R10, R8, R15, !PT ;  /* 0x0000000f080a7209 */ /* 0x001fca0007810000 */
[----:B------:R-:W0:Y:S01]  /*1aad0*/  SHFL.BFLY PT, R15, R10, 0x1, 0x1f ;  /* 0x0c201f000a0f7f89 */ /* 0x000e2200000e0000 */
[----:B------:R-:W-:Y:S01]  /*1aae0*/  IMAD.U32 R8, RZ, RZ, UR52 ;  /* 0x00000034ff087e24 */ /* 0x000fe2000f8e00ff */
[----:B------:R-:W-:Y:S01]  /*1aaf0*/  VIADDMNMX R111, R66, R111, R68, PT ;  /* 0x0000006f426f7246 */ /* 0x000fe20003800144 */
[----:B------:R-:W-:-:S03]  /*1ab00*/  FMUL.FTZ R50, R2, R32 ;  /* 0x0000002002327220 */ /* 0x000fc60000410000 */
[C---:B------:R-:W-:Y:S01]  /*1ab10*/  ISETP.GT.AND P2, PT, R111.reuse, 0x1, PT ;  /* 0x000000016f00780c */ /* 0x040fe20003f44270 */
[----:B------:R-:W-:Y:S01]  /*1ab20*/  FMUL.FTZ R32, R2, R33 ;  /* 0x0000002102207220 */ /* 0x000fe20000410000 */
[----:B------:R-:W-:Y:S02]  /*1ab30*/  ISETP.GT.AND P3, PT, R111, 0x8, PT ;  /* 0x000000086f00780c */ /* 0x000fe40003f64270 */
[----:B0-----:R-:W-:-:S04]  /*1ab40*/  FMNMX.FTZ R15, R10, R15, !PT ;  /* 0x0000000f0a0f7209 */ /* 0x001fc80007810000 */
[C---:B------:R-:W-:Y:S01]  /*1ab50*/  FSETP.NEU.FTZ.AND P1, PT, R15.reuse, -INF , PT ;  /* 0xff8000000f00780b */ /* 0x040fe20003f3d000 */
[----:B------:R-:W-:-:S05]  /*1ab60*/  FFMA.FTZ R8, R15, R8, -8 ;  /* 0xc10000000f087423 */ /* 0x000fca0000010008 */
[----:B------:R-:W-:Y:S02]  /*1ab70*/  FSEL R8, R8, RZ, P1 ;  /* 0x000000ff08087208 */ /* 0x000fe40000800000 */
[C---:B------:R-:W-:Y:S02]  /*1ab80*/  ISETP.GT.AND P1, PT, R111.reuse, RZ, PT ;  /* 0x000000ff6f00720c */ /* 0x040fe40003f24270 */
[----:B------:R-:W-:Y:S02]  /*1ab90*/  FSEL R33, R4, -INF , P2 ;  /* 0xff80000004217808 */ /* 0x000fe40001000000 */
[----:B------:R-:W-:Y:S01]  /*1aba0*/  FSEL R26, R14, -INF , P1 ;  /* 0xff8000000e1a7808 */ /* 0x000fe20000800000 */
[C---:B------:R-:W-:Y:S01]  /*1abb0*/  FMUL.FTZ R39, R2.reuse, R48 ;  /* 0x0000003002277220 */ /* 0x040fe20000410000 */
[----:B------:R-:W-:Y:S01]  /*1abc0*/  FMUL.FTZ R48, R2, R29 ;  /* 0x0000001d02307220 */ /* 0x000fe20000410000 */
[----:B------:R-:W-:Y:S02]  /*1abd0*/  ISETP.GT.AND P1, PT, R111, 0x9, PT ;  /* 0x000000096f00780c */ /* 0x000fe40003f24270 */
[----:B------:R-:W-:-:S02]  /*1abe0*/  FSEL R88, R88, -INF , P3 ;  /* 0xff80000058587808 */ /* 0x000fc40001800000 */
[----:B------:R-:W-:Y:S01]  /*1abf0*/  FMNMX.FTZ R29, R26, R33, !PT ;  /* 0x000000211a1d7209 */ /* 0x000fe20007810000 */
[C---:B------:R-:W-:Y:S01]  /*1ac00*/  FMUL.FTZ R38, R2.reuse, R49 ;  /* 0x0000003102267220 */ /* 0x040fe20000410000 */
[----:B------:R-:W-:Y:S01]  /*1ac10*/  FMUL.FTZ R49, R2, R28 ;  /* 0x0000001c02317220 */ /* 0x000fe20000410000 */
[C---:B------:R-:W-:Y:S02]  /*1ac20*/  ISETP.GT.AND P2, PT, R111.reuse, 0x10, PT ;  /* 0x000000106f00780c */ /* 0x040fe40003f44270 */
[----:B------:R-:W-:Y:S02]  /*1ac30*/  FSEL R28, R20, -INF , P1 ;  /* 0xff800000141c7808 */ /* 0x000fe40000800000 */
[----:B------:R-:W-:Y:S01]  /*1ac40*/  FMNMX.FTZ R29, R88, R29, !PT ;  /* 0x0000001d581d7209 */ /* 0x000fe20007810000 */
[----:B------:R-:W-:Y:S01]  /*1ac50*/  FMUL.FTZ R30, R2, R44 ;  /* 0x0000002c021e7220 */ /* 0x000fe20000410000 */
[----:B------:R-:W-:Y:S02]  /*1ac60*/  ISETP.GT.AND P1, PT, R111, 0x11, PT ;  /* 0x000000116f00780c */ /* 0x000fe40003f24270 */
[----:B------:R-:W-:-:S02]  /*1ac70*/  FSEL R89, R89, -INF , P2 ;  /* 0xff80000059597808 */ /* 0x000fc40001000000 */
[----:B------:R-:W-:Y:S01]  /*1ac80*/  FMNMX.FTZ R4, R28, R29, !PT ;  /* 0x0000001d1c047209 */ /* 0x000fe20007810000 */
[C---:B------:R-:W-:Y:S01]  /*1ac90*/  FMUL.FTZ R44, R2.reuse, R52 ;  /* 0x00000034022c7220 */ /* 0x040fe20000410000 */
[----:B------:R-:W-:Y:S01]  /*1aca0*/  FMUL.FTZ R52, R2, R36 ;  /* 0x0000002402347220 */ /* 0x000fe20000410000 */
        /* <DEDUP_REMOVED lines=14> */
[----:B------:R-:W-:Y:S01]  /*1ad90*/  FMNMX.FTZ R4, R72, R29, !PT ;  /* 0x0000001d48047209 */ /* 0x000fe20007810000 */
[----:B------:R-:W-:Y:S01]  /*1ada0*/  FMUL.FTZ R42, R2, R53 ;  /* 0x00000035022a7220 */ /* 0x000fe20000410000 */
[----:B------:R-:W-:Y:S02]  /*1adb0*/  ISETP.GT.AND P1, PT, R111, 0x29, PT ;  /* 0x000000296f00780c */ /* 0x000fe40003f24270 */
[----:B------:R-:W-:-:S02]  /*1adc0*/  FSEL R74, R74, -INF , P2 ;  /* 0xff8000004a4a7808 */ /* 0x000fc40001000000 */
[----:B------:R-:W-:Y:S02]  /*1add0*/  FMNMX.FTZ R53, R73, R4, !PT ;  /* 0x0000000449357209 */ /* 0x000fe40007810000 */
[----:B------:R-:W-:Y:S02]  /*1ade0*/  ISETP.GT.AND P2, PT, R111, 0x30, PT ;  /* 0x000000306f00780c */ /* 0x000fe40003f44270 */
[----:B------:R-:W-:Y:S02]  /*1adf0*/  FSEL R75, R75, -INF , P1 ;  /* 0xff8000004b4b7808 */ /* 0x000fe40000800000 */
[----:B------:R-:W-:Y:S01]  /*1ae00*/  FMNMX.FTZ R4, R74, R53, !PT ;  /* 0x000000354a047209 */ /* 0x000fe20007810000 */
[----:B------:R-:W-:Y:S01]  /*1ae10*/  FFMA.FTZ R54, R109, UR52, -R8 ;  /* 0x000000346d367c23 */ /* 0x000fe20008010808 */
        /* <DEDUP_REMOVED lines=9> */
[----:B------:R0:W-:Y:S01]  /*1aeb0*/  MUFU.EX2 R53, R54 ;  /* 0x0000003600357308 */ /* 0x0001e20000000800 */
[----:B------:R-:W-:Y:S02]  /*1aec0*/  ISETP.GT.AND P2, PT, R111, 0x40, PT ;  /* 0x000000406f00780c */ /* 0x000fe40003f44270 */
[----:B------:R-:W-:-:S05]  /*1aed0*/  FSEL R78, R78, -INF , P1 ;  /* 0xff8000004e4e7808 */ /* 0x000fca0000800000 */
[----:B------:R-:W1:Y:S01]  /*1aee0*/  MUFU.TANH R58, R58 ;  /* 0x0000003a003a7308 */ /* 0x000e620000002400 */
[----:B0-----:R-:W-:-:S01]  /*1aef0*/  FFMA.FTZ R54, R105, UR52, -R8 ;  /* 0x0000003469367c23 */ /* 0x001fc20008010808 */
[----:B------:R-:W-:Y:S02]  /*1af00*/  FMNMX.FTZ R105, R79, R4, !PT ;  /* 0x000000044f697209 */ /* 0x000fe40007810000 */
[C---:B------:R-:W-:Y:S02]  /*1af10*/  ISETP.GT.AND P1, PT, R111.reuse, 0x41, PT ;  /* 0x000000416f00780c */ /* 0x040fe40003f24270 */
[----:B------:R-:W-:Y:S02]  /*1af20*/  FSEL R80, R80, -INF , P2 ;  /* 0xff80000050507808 */ /* 0x000fe40001000000 */
[----:B------:R-:W0:Y:S01]  /*1af30*/  MUFU.TANH R59, R59 ;  /* 0x0000003b003b7308 */ /* 0x000e220000002400 */
[----:B------:R-:W-:Y:S02]  /*1af40*/  FMNMX.FTZ R105, R78, R105, !PT ;  /* 0x000000694e697209 */ /* 0x000fe40007810000 */
[----:B------:R-:W-:-:S02]  /*1af50*/  ISETP.GT.AND P2, PT, R111, 0x48, PT ;  /* 0x000000486f00780c */ /* 0x000fc40003f44270 */
[----:B------:R-:W-:Y:S02]  /*1af60*/  FSEL R68, R56, -INF , P1 ;  /* 0xff80000038447808 */ /* 0x000fe40000800000 */
[----:B------:R-:W-:Y:S01]  /*1af70*/  FMNMX.FTZ R105, R80, R105, !PT ;  /* 0x0000006950697209 */ /* 0x000fe20007810000 */
[----:B------:R-:W2:Y:S01]  /*1af80*/  MUFU.TANH R60, R60 ;  /* 0x0000003c003c7308 */ /* 0x000ea20000002400 */
[----:B------:R-:W-:Y:S02]  /*1af90*/  ISETP.GT.AND P1, PT, R111, 0x49, PT ;  /* 0x000000496f00780c */ /* 0x000fe40003f24270 */
[----:B------:R-:W-:Y:S02]  /*1afa0*/  FSEL R70, R57, -INF , P2 ;  /* 0xff80000039467808 */ /* 0x000fe40001000000 */
[----:B------:R-:W-:-:S03]  /*1afb0*/  FMNMX.FTZ R105, R68, R105, !PT ;  /* 0x0000006944697209 */ /* 0x000fc60007810000 */
[----:B------:R-:W3:Y:S01]  /*1afc0*/  MUFU.TANH R62, R62 ;  /* 0x0000003e003e7308 */ /* 0x000ee20000002400 */
[----:B------:R-:W-:Y:S02]  /*1afd0*/  ISETP.GT.AND P2, PT, R111, 0x50, PT ;  /* 0x000000506f00780c */ /* 0x000fe40003f44270 */
[----:B-1----:R-:W-:Y:S02]  /*1afe0*/  FSEL R58, R58, -INF , P1 ;  /* 0xff8000003a3a7808 */ /* 0x002fe40000800000 */
[----:B------:R-:W-:-:S03]  /*1aff0*/  FMNMX.FTZ R105, R70, R105, !PT ;  /* 0x0000006946697209 */ /* 0x000fc60007810000 */
[----:B------:R-:W1:Y:S01]  /*1b000*/  MUFU.TANH R61, R61 ;  /* 0x0000003d003d7308 */ /* 0x000e620000002400 */
[----:B------:R-:W-:Y:S02]  /*1b010*/  ISETP.GT.AND P1, PT, R111, 0x51, PT ;  /* 0x000000516f00780c */ /* 0x000fe40003f24270 */
[----:B0-----:R-:W-:Y:S02]  /*1b020*/  FSEL R82, R59, -INF , P2 ;  /* 0xff8000003b527808 */ /* 0x001fe40001000000 */
[----:B------:R-:W-:-:S03]  /*1b030*/  FMNMX.FTZ R105, R58, R105, !PT ;  /* 0x000000693a697209 */ /* 0x000fc60007810000 */
[----:B------:R-:W0:Y:S01]  /*1b040*/  MUFU.TANH R40, R40 ;  /* 0x0000002800287308 */ /* 0x000e220000002400 */
[----:B------:R-:W-:Y:S01]  /*1b050*/  ISETP.GT.AND P2, PT, R111, 0x58, PT ;  /* 0x000000586f00780c */ /* 0x000fe20003f44270 */
[----:B------:R-:W-:Y:S01]  /*1b060*/  FMUL.FTZ R34, R2, R45 ;  /* 0x0000002d02227220 */ /* 0x000fe20000410000 */
[----:B--2---:R-:W-:Y:S02]  /*1b070*/  FSEL R60, R60, -INF , P1 ;  /* 0xff8000003c3c7808 */ /* 0x004fe40000800000 */
[----:B------:R-:W-:-:S03]  /*1b080*/  FMNMX.FTZ R105, R82, R105, !PT ;  /* 0x0000006952697209 */ /* 0x000fc60007810000 */
[----:B------:R-:W2:Y:S01]  /*1b090*/  MUFU.TANH R64, R64 ;  /* 0x0000004000407308 */ /* 0x000ea20000002400 */
[----:B------:R-:W-:Y:S02]  /*1b0a0*/  ISETP.GT.AND P1, PT, R111, 0x59, PT ;  /* 0x000000596f00780c */ /* 0x000fe40003f24270 */
[----:B---3--:R-:W-:Y:S02]  /*1b0b0*/  FSEL R62, R62, -INF , P2 ;  /* 0xff8000003e3e7808 */ /* 0x008fe40001000000 */
        /* <DEDUP_REMOVED lines=10> */
[----:B------:R-:W-:Y:S02]  /*1b160*/  ISETP.GT.AND P2, PT, R111, 0x68, PT ;  /* 0x000000686f00780c */ /* 0x000fe40003f44270 */
[----:B--2---:R-:W-:Y:S02]  /*1b170*/  FSEL R64, R64, -INF , P1 ;  /* 0xff80000040407808 */ /* 0x004fe40000800000 */
[----:B------:R-:W-:-:S03]  /*1b180*/  FMNMX.FTZ R105, R86, R105, !PT ;  /* 0x0000006956697209 */ /* 0x000fc60007810000 */
[----:B------:R-:W2:Y:S01]  /*1b190*/  MUFU.TANH R38, R38 ;  /* 0x0000002600267308 */ /* 0x000ea20000002400 */
[----:B------:R-:W-:Y:S01]  /*1b1a0*/  ISETP.GT.AND P1, PT, R111, 0x69, PT ;  /* 0x000000696f00780c */ /* 0x000fe20003f24270 */
[----:B------:R-:W-:Y:S01]  /*1b1b0*/  FMUL.FTZ R46, R2, R24 ;  /* 0x00000018022e7220 */ /* 0x000fe20000410000 */
[----:B---3--:R-:W-:Y:S02]  /*1b1c0*/  FSEL R92, R30, -INF , P2 ;  /* 0xff8000001e5c7808 */ /* 0x008fe40001000000 */
[----:B------:R-:W-:-:S03]  /*1b1d0*/  FMNMX.FTZ R105, R64, R105, !PT ;  /* 0x0000006940697209 */ /* 0x000fc60007810000 */
[----:B------:R-:W3:Y:S01]  /*1b1e0*/  MUFU.TANH R44, R44 ;  /* 0x0000002c002c7308 */ /* 0x000ee20000002400 */
[----:B------:R-:W-:Y:S01]  /*1b1f0*/  ISETP.GT.AND P2, PT, R111, 0x70, PT ;  /* 0x000000706f00780c */ /* 0x000fe20003f44270 */
[----:B------:R-:W-:Y:S01]  /*1b200*/  FMUL.FTZ R45, R2, R25 ;  /* 0x00000019022d7220 */ /* 0x000fe20000410000 */
[----:B-1----:R-:W-:Y:S02]  /*1b210*/  FSEL R34, R34, -INF , P1 ;  /* 0xff80000022227808 */ /* 0x002fe40000800000 */
[----:B------:R-:W-:-:S03]  /*1b220*/  FMNMX.FTZ R105, R92, R105, !PT ;  /* 0x000000695c697209 */ /* 0x000fc60007810000 */
[----:B------:R-:W1:Y:S01]  /*1b230*/  MUFU.TANH R42, R42 ;  /* 0x0000002a002a7308 */ /* 0x000e620000002400 */
[----:B------:R-:W-:Y:S02]  /*1b240*/  ISETP.GT.AND P1, PT, R111, 0x71, PT ;  /* 0x000000716f00780c */ /* 0x000fe40003f24270 */
[----:B0-----:R-:W-:Y:S02]  /*1b250*/  FSEL R39, R39, -INF , P2 ;  /* 0xff80000027277808 */ /* 0x001fe40001000000 */
[----:B------:R-:W-:-:S03]  /*1b260*/  FMNMX.FTZ R4, R34, R105, !PT ;  /* 0x0000006922047209 */ /* 0x000fc60007810000 */
[----:B------:R-:W0:Y:S01]  /*1b270*/  MUFU.TANH R46, R46 ;  /* 0x0000002e002e7308 */ /* 0x000e220000002400 */
[----:B------:R-:W-:-:S01]  /*1b280*/  FFMA.FTZ R30, R93, UR52, -R8 ;  /* 0x000000345d1e7c23 */ /* 0x000fc20008010808 */
[----:B------:R-:W-:Y:S02]  /*1b290*/  ISETP.GT.AND P2, PT, R111, 0x78, PT ;  /* 0x000000786f00780c */ /* 0x000fe40003f44270 */
[----:B--2---:R-:W-:Y:S02]  /*1b2a0*/  FSEL R93, R38, -INF , P1 ;  /* 0xff800000265d7808 */ /* 0x004fe40000800000 */
[----:B------:R-:W-:Y:S02]  /*1b2b0*/  FMNMX.FTZ R4, R39, R4, !PT ;  /* 0x0000000427047209 */ /* 0x000fe40007810000 */
[----:B------:R-:W2:Y:S01]  /*1b2c0*/  MUFU.TANH R45, R45 ;  /* 0x0000002d002d7308 */ /* 0x000ea20000002400 */
[----:B------:R-:W-:-:S01]  /*1b2d0*/  FFMA.FTZ R61, R95, UR52, -R8 ;  /* 0x000000345f3d7c23 */ /* 0x000fc20008010808 */
[----:B------:R-:W-:-:S02]  /*1b2e0*/  ISETP.GT.AND P1, PT, R111, 0x79, PT ;  /* 0x000000796f00780c */ /* 0x000fc40003f24270 */
[----:B---3--:R-:W-:Y:S02]  /*1b2f0*/  FSEL R44, R44, -INF , P2 ;  /* 0xff8000002c2c7808 */ /* 0x008fe40001000000 */
[----:B------:R-:W-:Y:S02]  /*1b300*/  FMNMX.FTZ R95, R93, R4, !PT ;  /* 0x000000045d5f7209 */ /* 0x000fe40007810000 */
        /* <DEDUP_REMOVED lines=14> */
[----:B------:R-:W-:Y:S02]  /*1b3f0*/  ISETP.GT.AND P1, PT, R111, 0x89, PT ;  /* 0x000000896f00780c */ /* 0x000fe40003f24270 */
[----:B---3--:R-:W-:-:S02]  /*1b400*/  FSEL R49, R49, -INF , P2 ;  /* 0xff80000031317808 */ /* 0x008fc40001000000 */
[----:B------:R-:W-:-:S03]  /*1b410*/  FMNMX.FTZ R4, R85, R4, !PT ;  /* 0x0000000455047209 */ /* 0x000fc60007810000 */
[----:B------:R-:W3:Y:S01]  /*1b420*/  MUFU.TANH R52, R52 ;  /* 0x0000003400347308 */ /* 0x000ee20000002400 */
[----:B------:R-:W-:-:S01]  /*1b430*/  FFMA.FTZ R45, R83, UR52, -R8 ;  /* 0x00000034532d7c23 */ /* 0x000fc20008010808 */
[----:B------:R-:W-:Y:S02]  /*1b440*/  ISETP.GT.AND P2, PT, R111, 0x90, PT ;  /* 0x000000906f00780c */ /* 0x000fe40003f44270 */
[----:B-1----:R-:W-:Y:S02]  /*1b450*/  FSEL R83, R48, -INF , P1 ;  /* 0xff80000030537808 */ /* 0x002fe40000800000 */
[----:B------:R-:W-:Y:S02]  /*1b460*/  FMNMX.FTZ R4, R49, R4, !PT ;  /* 0x0000000431047209 */ /* 0x000fe40007810000 */
[----:B------:R-:W1:Y:S01]  /*1b470*/  MUFU.TANH R37, R37 ;  /* 0x0000002500257308 */ /* 0x000e620000002400 */
[----:B------:R-:W-:-:S01]  /*1b480*/  FFMA.FTZ R97, R97, UR52, -R8 ;  /* 0x0000003461617c23 */ /* 0x000fc20008010808 */
[----:B------:R-:W-:Y:S01]  /*1b490*/  FFMA.FTZ R48, R81, UR52, -R8 ;  /* 0x0000003451307c23 */ /* 0x000fe20008010808 */
[----:B------:R-:W-:-:S02]  /*1b4a0*/  ISETP.GT.AND P1, PT, R111, 0x91, PT ;  /* 0x000000916f00780c */ /* 0x000fc40003f24270 */
[----:B0-----:R-:W-:Y:S02]  /*1b4b0*/  FSEL R81, R50, -INF , P2 ;  /* 0xff80000032517808 */ /* 0x001fe40001000000 */
[----:B------:R-:W-:Y:S01]  /*1b4c0*/  FMNMX.FTZ R4, R83, R4, !PT ;  /* 0x0000000453047209 */ /* 0x000fe20007810000 */
[----:B------:R0:W-:Y:S01]  /*1b4d0*/  MUFU.EX2 R40, R97 ;  /* 0x0000006100287308 */ /* 0x0001e20000000800 */
[C---:B------:R-:W-:Y:S02]  /*1b4e0*/  ISETP.GT.AND P2, PT, R111.reuse, 0x98, PT ;  /* 0x000000986f00780c */ /* 0x040fe40003f44270 */
[----:B--2---:R-:W-:Y:S02]  /*1b4f0*/  FSEL R94, R32, -INF , P1 ;  /* 0xff800000205e7808 */ /* 0x004fe40000800000 */
[----:B------:R-:W-:Y:S02]  /*1b500*/  ISETP.GT.AND P1, PT, R111, 0x99, PT ;  /* 0x000000996f00780c */ /* 0x000fe40003f24270 */
[----:B0-----:R-:W-:-:S02]  /*1b510*/  FMNMX.FTZ R97, R81, R4, !PT ;  /* 0x0000000451617209 */ /* 0x001fc40007810000 */
[----:B---3--:R-:W-:Y:S02]  /*1b520*/  FSEL R95, R52, -INF , P2 ;  /* 0xff800000345f7808 */ /* 0x008fe40001000000 */
[----:B------:R-:W-:Y:S02]  /*1b530*/  FMNMX.FTZ R4, R94, R97, !PT ;  /* 0x000000615e047209 */ /* 0x000fe40007810000 */
[----:B-1----:R-:W-:Y:S02]  /*1b540*/  FSEL R97, R37, -INF , P1 ;  /* 0xff80000025617808 */ /* 0x002fe40000800000 */
[----:B------:R-:W-:-:S04]  /*1b550*/  FMNMX.FTZ R4, R95, R4, !PT ;  /* 0x000000045f047209 */ /* 0x000fc80007810000 */
[----:B------:R-:W-:Y:S01]  /*1b560*/  FMNMX.FTZ R4, R97, R4, !PT ;  /* 0x0000000461047209 */ /* 0x000fe20007810000 */
[----:B------:R-:W-:-:S04]  /*1b570*/  FFMA.FTZ R37, R67, UR52, -R8 ;  /* 0x0000003443257c23 */ /* 0x000fc80008010808 */
[----:B------:R-:W0:Y:S02]  /*1b580*/  SHFL.BFLY PT, R67, R4, 0x2, 0x1f ;  /* 0x0c401f0004437f89 */ /* 0x000e2400000e0000 */
[----:B0-----:R-:W-:-:S05]  /*1b590*/  FMNMX.FTZ R67, R4, R67, !PT ;  /* 0x0000004304437209 */ /* 0x001fca0007810000 */
[----:B------:R-:W0:Y:S01]  /*1b5a0*/  SHFL.BFLY PT, R4, R67, 0x1, 0x1f ;  /* 0x0c201f0043047f89 */ /* 0x000e2200000e0000 */
[----:B------:R-:W-:-:S01]  /*1b5b0*/  FFMA.FTZ R100, R27, UR52, -R8 ;  /* 0x000000341b647c23 */ /* 0x000fc20008010808 */
[----:B------:R-:W-:Y:S02]  /*1b5c0*/  IMAD.U32 R27, RZ, RZ, UR52 ;  /* 0x00000034ff1b7e24 */ /* 0x000fe4000f8e00ff */
[----:B------:R-:W-:-:S01]  /*1b5d0*/  FFMA.FTZ R59, R99, UR52, -R8 ;  /* 0x00000034633b7c23 */ /* 0x000fc20008010808 */
[--C-:B------:R-:W-:Y:S01]  /*1b5e0*/  FFMA.FTZ R7, R7, UR52, -R8.reuse ;  /* 0x0000003407077c23 */ /* 0x100fe20008010808 */
[----:B------:R-:W-:-:S01]  /*1b5f0*/  FFMA.FTZ R10, R9, UR52, -R8 ;  /* 0x00000034090a7c23 */ /* 0x000fc20008010808 */
[----:B------:R-:W-:Y:S01]  /*1b600*/  FFMA.FTZ R9, R119, UR52, -R8 ;  /* 0x0000003477097c23 */ /* 0x000fe20008010808 */
[----:B0-----:R-:W-:-:S04]  /*1b610*/  FMNMX.FTZ R4, R67, R4, !PT ;  /* 0x0000000443047209 */ /* 0x001fc80007810000 */
[C---:B------:R-:W-:Y:S01]  /*1b620*/  FSETP.NEU.FTZ.AND P1, PT, R4.reuse, -INF , PT ;  /* 0xff8000000400780b */ /* 0x040fe20003f3d000 */
[----:B------:R-:W-:-:S05]  /*1b630*/  FFMA.FTZ R27, R4, R27, -8 ;  /* 0xc1000000041b7423 */ /* 0x000fca000001001b */
[----:B------:R-:W-:-:S05]  /*1b640*/  FSEL R99, R27, RZ, P1 ;  /* 0x000000ff1b637208 */ /* 0x000fca0000800000 */
[--C-:B------:R-:W-:Y:S01]  /*1b650*/  FFMA.FTZ R216, R26, UR52, -R99.reuse ;  /* 0x000000341ad87c23 */ /* 0x100fe20008010863 */
[----:B------:R-:W-:-:S01]  /*1b660*/  FFMA.FTZ R27, R33, UR52, -R99 ;  /* 0x00000034211b7c23 */ /* 0x000fc20008010863 */
[----:B------:R-:W-:Y:S01]  /*1b670*/  FFMA.FTZ R88, R88, UR52, -R99 ;  /* 0x0000003458587c23 */ /* 0x000fe20008010863 */
[----:B------:R-:W-:Y:S01]  /*1b680*/  MUFU.EX2 R7, R7 ;  /* 0x0000000700077308 */ /* 0x000fe20000000800 */
[----:B------:R-:W-:-:S01]  /*1b690*/  FFMA.FTZ R12, R123, UR52, -R8 ;  /* 0x000000347b0c7c23 */ /* 0x000fc20008010808 */
[----:B------:R-:W-:-:S06]  /*1b6a0*/  FFMA.FTZ R28, R28, UR52, -R99 ;  /* 0x000000341c1c7c23 */ /* 0x000fcc0008010863 */
[----:B------:R-:W0:Y:S01]  /*1b6b0*/  MUFU.EX2 R10, R10 ;  /* 0x0000000a000a7308 */ /* 0x000e220000000800 */
[----:B------:R-:W-:-:S01]  /*1b6c0*/  FFMA.FTZ R24, R125, UR52, -R8 ;  /* 0x000000347d187c23 */ /* 0x000fc20008010808 */
[----:B------:R-:W-:-:S06]  /*1b6d0*/  FFMA.FTZ R218, R89, UR52, -R99 ;  /* 0x0000003459da7c23 */ /* 0x000fcc0008010863 */
[----:B------:R-:W-:Y:S01]  /*1b6e0*/  MUFU.EX2 R216, R216 ;  /* 0x000000d800d87308 */ /* 0x000fe20000000800 */
[----:B------:R-:W-:-:S07]  /*1b6f0*/  FFMA.FTZ R56, R101, UR52, -R8 ;  /* 0x0000003465387c23 */ /* 0x000fce0008010808 */
[----:B------:R-:W1:Y:S01]  /*1b700*/  MUFU.EX2 R27, R27 ;  /* 0x0000001b001b7308 */ /* 0x000e620000000800 */
[----:B------:R-:W-:-:S07]  /*1b710*/  FFMA.FTZ R25, R127, UR52, -R8 ;  /* 0x000000347f197c23 */ /* 0x000fce0008010808 */
[----:B------:R-:W2:Y:S01]  /*1b720*/  MUFU.EX2 R9, R9 ;  /* 0x0000000900097308 */ /* 0x000ea20000000800 */
[----:B------:R-:W-:-:S07]  /*1b730*/  FFMA.FTZ R33, R36, UR52, -R99 ;  /* 0x0000003424217c23 */ /* 0x000fce0008010863 */
[----:B------:R-:W-:Y:S01]  /*1b740*/  MUFU.EX2 R88, R88 ;  /* 0x0000005800587308 */ /* 0x000fe20000000800 */
[----:B------:R-:W-:-:S01]  /*1b750*/  FFMA.FTZ R58, R58, UR52, -R99 ;  /* 0x000000343a3a7c23 */ /* 0x000fc20008010863 */
[----:B------:R-:W-:-:S06]  /*1b760*/  IMAD.U32 R67, RZ, RZ, UR38 ;  /* 0x00000026ff437e24 */ /* 0x000fcc000f8e00ff */
[----:B------:R-:W3:Y:S01]  /*1b770*/  MUFU.EX2 R12, R12 ;  /* 0x0000000c000c7308 */ /* 0x000ee20000000800 */
[----:B------:R-:W-:-:S01]  /*1b780*/  FFMA.FTZ R14, R121, UR52, -R8 ;  /* 0x00000034790e7c23 */ /* 0x000fc20008010808 */
[----:B------:R-:W-:-:S06]  /*1b790*/  FFMA.FTZ R98, R35, UR52, -R8 ;  /* 0x0000003423627c23 */ /* 0x000fcc0008010808 */
[----:B------:R-:W4:Y:S01]  /*1b7a0*/  MUFU.EX2 R101, R28 ;  /* 0x0000001c00657308 */ /* 0x000f220000000800 */
[----:B------:R-:W-:-:S01]  /*1b7b0*/  FFMA.FTZ R102, R5, UR52, -R8 ;  /* 0x0000003405667c23 */ /* 0x000fc20008010808 */
[--C-:B------:R-:W-:Y:S01]  /*1b7c0*/  FFMA.FTZ R91, R91, UR52, -R99.reuse ;  /* 0x000000345b5b7c23 */ /* 0x100fe20008010863 */
[----:B------:R-:W-:-:S01]  /*1b7d0*/  FFMA.FTZ R35, R73, UR52, -R99 ;  /* 0x0000003449237c23 */ /* 0x000fc20008010863 */
[----:B------:R-:W-:-:S04]  /*1b7e0*/  FFMA.FTZ R21, R117, UR52, -R8 ;  /* 0x0000003475157c23 */ /* 0x000fc80008010808 */
[----:B------:R-:W5:Y:S01]  /*1b7f0*/  MUFU.EX2 R24, R24 ;  /* 0x0000001800187308 */ /* 0x000f620000000800 */
[----:B------:R-:W-:-:S01]  /*1b800*/  FFMA.FTZ R20, R115, UR52, -R8 ;  /* 0x0000003473147c23 */ /* 0x000fc20008010808 */
[--C-:B------:R-:W-:Y:S01]  /*1b810*/  FFMA.FTZ R113, R113, UR52, -R8.reuse ;  /* 0x0000003471717c23 */ /* 0x100fe20008010808 */
[----:B------:R-:W-:-:S01]  /*1b820*/  FFMA.FTZ R66, R107, UR52, -R8 ;  /* 0x000000346b427c23 */ /* 0x000fc20008010808 */
[--C-:B------:R-:W-:Y:S01]  /*1b830*/  FFMA.FTZ R103, R103, UR52, -R8.reuse ;  /* 0x0000003467677c23 */ /* 0x100fe20008010808 */
[----:B------:R-:W-:-:S03]  /*1b840*/  FFMA.FTZ R87, R87, UR52, -R8 ;  /* 0x0000003457577c23 */ /* 0x000fc60008010808 */
[----:B------:R-:W5:Y:S01]  /*1b850*/  MUFU.EX2 R218, R218 ;  /* 0x000000da00da7308 */ /* 0x000f620000000800 */
        /* <DEDUP_REMOVED lines=8> */
[----:B------:R-:W-:-:S01]  /*1b8e0*/  FFMA.FTZ R41, R41, UR52, -R8 ;  /* 0x0000003429297c23 */ /* 0x000fc20008010808 */
[--C-:B------:R-:W-:Y:S01]  /*1b8f0*/  FFMA.FTZ R43, R43, UR52, -R8.reuse ;  /* 0x000000342b2b7c23 */ /* 0x100fe20008010808 */
[----:B------:R-:W-:-:S01]  /*1b900*/  FFMA.FTZ R31, R31, UR52, -R8 ;  /* 0x000000341f1f7c23 */ /* 0x000fc20008010808 */
[--C-:B------:R-:W-:Y:S01]  /*1b910*/  FFMA.FTZ R11, R11, UR52, -R8.reuse ;  /* 0x000000340b0b7c23 */ /* 0x100fe20008010808 */
[----:B------:R-:W-:-:S01]  /*1b920*/  FFMA.FTZ R5, R6, UR52, -R8 ;  /* 0x0000003406057c23 */ /* 0x000fc20008010808 */
[----:B------:R-:W-:Y:S01]  /*1b930*/  FFMA.FTZ R3, R3, UR52, -R8 ;  /* 0x0000003403037c23 */ /* 0x000fe20008010808 */
[----:B------:R-:W-:-:S01]  /*1b940*/  FFMA.FTZ R47, R77, UR52, -R99 ;  /* 0x000000344d2f7c23 */ /* 0x000fc20008010863 */
[----:B------:R2:W-:Y:S01]  /*1b950*/  MUFU.EX2 R73, R58 ;  /* 0x0000003a00497308 */ /* 0x0005e20000000800 */
[----:B0-----:R-:W-:-:S01]  /*1b960*/  FADD.FTZ R8, R7, R10 ;  /* 0x0000000a07087221 */ /* 0x001fc20000010000 */
[----:B-1----:R-:W-:Y:S01]  /*1b970*/  FADD.FTZ R77, R216, R27 ;  /* 0x0000001bd84d7221 */ /* 0x002fe20000010000 */
[----:B------:R-:W-:-:S05]  /*1b980*/  FFMA.FTZ R90, R90, UR52, -R99 ;  /* 0x000000345a5a7c23 */ /* 0x000fca0008010863 */
[----:B------:R-:W0:Y:S01]  /*1b990*/  MUFU.EX2 R33, R33 ;  /* 0x0000002100217308 */ /* 0x000e220000000800 */
[----:B--2---:R-:W-:Y:S01]  /*1b9a0*/  PRMT R58, R67, 0x654, R0 ;  /* 0x00000654433a7816 */ /* 0x004fe20000000000 */
[----:B------:R-:W-:Y:S01]  /*1b9b0*/  FADD.FTZ R89, R9, R8 ;  /* 0x0000000809597221 */ /* 0x000fe20000010000 */
[----:B------:R-:W-:-:S02]  /*1b9c0*/  FFMA.FTZ R212, R72, UR52, -R99 ;  /* 0x0000003448d47c23 */ /* 0x000fc40008010863 */
[----:B------:R1:W-:Y:S03]  /*1b9d0*/  SYNCS.ARRIVE.TRANS64.RED.A1T0 RZ, [R58+URZ], RZ ;  /* 0x000000ff3aff79a7 */ /* 0x0003e6000810043f */
[----:B------:R-:W2:Y:S01]  /*1b9e0*/  MUFU.EX2 R14, R14 ;  /* 0x0000000e000e7308 */ /* 0x000ea20000000800 */
[----:B------:R-:W-:-:S01]  /*1b9f0*/  FFMA.FTZ R8, R39, UR52, -R99 ;  /* 0x0000003427087c23 */ /* 0x000fc20008010863 */
[----:B---3--:R-:W-:Y:S01]  /*1ba00*/  FADD.FTZ R89, R12, R89 ;  /* 0x000000590c597221 */ /* 0x008fe20000010000 */
[----:B-1----:R-:W-:-:S05]  /*1ba10*/  FADD.FTZ R58, R88, R77 ;  /* 0x0000004d583a7221 */ /* 0x002fca0000010000 */
[----:B------:R-:W1:Y:S01]  /*1ba20*/  MUFU.EX2 R91, R91 ;  /* 0x0000005b005b7308 */ /* 0x000e620000000800 */
[----:B----4-:R-:W-:-:S01]  /*1ba30*/  FADD.FTZ R39, R101, R58 ;  /* 0x0000003a65277221 */ /* 0x010fc20000010000 */
[----:B------:R-:W-:Y:S01]  /*1ba40*/  FFMA.FTZ R65, R60, UR52, -R99 ;  /* 0x000000343c417c23 */ /* 0x000fe20008010863 */
[----:B-----5:R-:W-:-:S05]  /*1ba50*/  FADD.FTZ R60, R24, R89 ;  /* 0x00000059183c7221 */ /* 0x020fca0000010000 */
[----:B------:R-:W3:Y:S01]  /*1ba60*/  MUFU.EX2 R21, R21 ;  /* 0x0000001500157308 */ /* 0x000ee20000000800 */
[----:B------:R-:W-:-:S01]  /*1ba70*/  FADD.FTZ R58, R218, R39 ;  /* 0x00000027da3a7221 */ /* 0x000fc20000010000 */
[----:B------:R-:W-:-:S06]  /*1ba80*/  FFMA.FTZ R74, R74, UR52, -R99 ;  /* 0x000000344a4a7c23 */ /* 0x000fcc0008010863 */
[----:B------:R-:W4:Y:S01]  /*1ba90*/  MUFU.EX2 R90, R90 ;  /* 0x0000005a005a7308 */ /* 0x000f220000000800 */
[----:B------:R-:W-:-:S01]  /*1baa0*/  FADD.FTZ R77, R25, R60 ;  /* 0x0000003c194d7221 */ /* 0x000fc20000010000 */
[----:B0-----:R-:W-:-:S06]  /*1bab0*/  FADD.FTZ R58, R33, R58 ;  /* 0x0000003a213a7221 */ /* 0x001fcc0000010000 */
[----:B------:R-:W0:Y:S01]  /*1bac0*/  MUFU.EX2 R20, R20 ;  /* 0x0000001400147308 */ /* 0x000e220000000800 */
[----:B------:R-:W-:-:S07]  /*1bad0*/  FFMA.FTZ R75, R75, UR52, -R99 ;  /* 0x000000344b4b7c23 */ /* 0x000fce0008010863 */
[----:B------:R-:W-:Y:S01]  /*1bae0*/  MUFU.EX2 R212, R212 ;  /* 0x000000d400d47308 */ /* 0x000fe20000000800 */
[----:B--2---:R-:W-:-:S01]  /*1baf0*/  FADD.FTZ R60, R14, R77 ;  /* 0x0000004d0e3c7221 */ /* 0x004fc20000010000 */
[----:B-1----:R-:W-:-:S06]  /*1bb00*/  FADD.FTZ R77, R91, R58 ;  /* 0x0000003a5b4d7221 */ /* 0x002fcc0000010000 */
[----:B------:R-:W1:Y:S01]  /*1bb10*/  MUFU.EX2 R29, R113 ;  /* 0x00000071001d7308 */ /* 0x000e620000000800 */
[----:B------:R-:W-:-:S07]  /*1bb20*/  FFMA.FTZ R6, R76, UR52, -R99 ;  /* 0x000000344c067c23 */ /* 0x000fce0008010863 */
[----:B------:R-:W2:Y:S01]  /*1bb30*/  MUFU.EX2 R35, R35 ;  /* 0x0000002300237308 */ /* 0x000ea20000000800 */
[----:B------:R-:W-:-:S01]  /*1bb40*/  FFMA.FTZ R34, R34, UR52, -R99 ;  /* 0x0000003422227c23 */ /* 0x000fc20008010863 */
[----:B---3--:R-:W-:Y:S01]  /*1bb50*/  FADD.FTZ R89, R21, R60 ;  /* 0x0000003c15597221 */ /* 0x008fe20000010000 */
[----:B----4-:R-:W-:-:S05]  /*1bb60*/  FADD.FTZ R77, R90, R77 ;  /* 0x0000004d5a4d7221 */ /* 0x010fca0000010000 */
[----:B------:R-:W3:Y:S01]  /*1bb70*/  MUFU.EX2 R74, R74 ;  /* 0x0000004a004a7308 */ /* 0x000ee20000000800 */
[----:B0-----:R-:W-:-:S01]  /*1bb80*/  FADD.FTZ R58, R20, R89 ;  /* 0x00000059143a7221 */ /* 0x001fc20000010000 */
[----:B------:R-:W-:-:S06]  /*1bb90*/  FFMA.FTZ R79, R79, UR52, -R99 ;  /* 0x000000344f4f7c23 */ /* 0x000fcc0008010863 */
[----:B------:R-:W0:Y:S08]  /*1bba0*/  MUFU.EX2 R66, R66 ;  /* 0x0000004200427308 */ /* 0x000e300000000800 */
[----:B------:R-:W4:Y:S01]  /*1bbb0*/  MUFU.EX2 R75, R75 ;  /* 0x0000004b004b7308 */ /* 0x000f220000000800 */
[----:B-1----:R-:W-:-:S01]  /*1bbc0*/  FADD.FTZ R58, R29, R58 ;  /* 0x0000003a1d3a7221 */ /* 0x002fc20000010000 */
[----:B------:R-:W-:-:S06]  /*1bbd0*/  FFMA.FTZ R78, R78, UR52, -R99 ;  /* 0x000000344e4e7c23 */ /* 0x000fcc0008010863 */
[----:B------:R-:W1:Y:S08]  /*1bbe0*/  MUFU.EX2 R54, R54 ;  /* 0x0000003600367308 */ /* 0x000e700000000800 */
[----:B------:R-:W5:Y:S08]  /*1bbf0*/  MUFU.EX2 R6, R6 ;  /* 0x0000000600067308 */ /* 0x000f700000000800 */
[----:B------:R2:W-:Y:S01]  /*1bc00*/  MUFU.EX2 R39, R34 ;  /* 0x0000002200277308 */ /* 0x0005e20000000800 */
[----:B------:R-:W-:Y:S01]  /*1bc10*/  F2FP.SATFINITE.E4M3.F32.PACK_AB_MERGE_C R217, R12, R9, RZ ;  /* 0x000000090cd9723e */ /* 0x000fe200048070ff */
[----:B--2---:R-:W-:-:S06]  /*1bc20*/  FADD.FTZ R34, R212, R77 ;  /* 0x0000004dd4227221 */ /* 0x004fcc0000010000 */
[----:B------:R-:W2:Y:S01]  /*1bc30*/  MUFU.EX2 R57, R103 ;  /* 0x0000006700397308 */ /* 0x000ea20000000800 */
[----:B------:R-:W-:-:S07]  /*1bc40*/  FADD.FTZ R77, R35, R34 ;  /* 0x00000022234d7221 */ /* 0x000fce0000010000 */
[----:B------:R-:W2:Y:S01]  /*1bc50*/  MUFU.EX2 R47, R47 ;  /* 0x0000002f002f7308 */ /* 0x000ea20000000800 */
[----:B------:R-:W-:-:S01]  /*1bc60*/  FADD.FTZ R89, R53, R58 ;  /* 0x0000003a35597221 */ /* 0x000fc20000010000 */
[----:B---3--:R-:W-:Y:S01]  /*1bc70*/  FADD.FTZ R12, R74, R77 ;  /* 0x0000004d4a0c7221 */ /* 0x008fe20000010000 */
[----:B------:R-:W-:-:S05]  /*1bc80*/  FFMA.FTZ R26, R80, UR52, -R99 ;  /* 0x00000034501a7c23 */ /* 0x000fca0008010863 */
[----:B------:R-:W3:Y:S01]  /*1bc90*/  MUFU.EX2 R56, R56 ;  /* 0x0000003800387308 */ /* 0x000ee20000000800 */
[----:B0-----:R-:W-:-:S01]  /*1bca0*/  FADD.FTZ R89, R66, R89 ;  /* 0x0000005942597221 */ /* 0x001fc20000010000 */
[----:B----4-:R-:W-:-:S06]  /*1bcb0*/  FADD.FTZ R9, R75, R12 ;  /* 0x0000000c4b097221 */ /* 0x010fcc0000010000 */
[----:B------:R-:W0:Y:S01]  /*1bcc0*/  MUFU.EX2 R79, R79 ;  /* 0x0000004f004f7308 */ /* 0x000e220000000800 */
[----:B------:R-:W-:-:S01]  /*1bcd0*/  FFMA.FTZ R55, R68, UR52, -R99 ;  /* 0x0000003444377c23 */ /* 0x000fc20008010863 */
[----:B------:R-:W-:-:S06]  /*1bce0*/  F2FP.SATFINITE.E4M3.F32.PACK_AB_MERGE_C R219, R21, R14, RZ ;  /* 0x0000000e15db723e */ /* 0x000fcc00048070ff */
[----:B------:R-:W4:Y:S01]  /*1bcf0*/  MUFU.EX2 R59, R59 ;  /* 0x0000003b003b7308 */ /* 0x000f220000000800 */
[----:B-1----:R-:W-:-:S01]  /*1bd00*/  FADD.FTZ R14, R54, R89 ;  /* 0x00000059360e7221 */ /* 0x002fc20000010000 */
[----:B-----5:R-:W-:-:S06]  /*1bd10*/  FADD.FTZ R12, R6, R9 ;  /* 0x00000009060c7221 */ /* 0x020fcc0000010000 */
[----:B------:R-:W1:Y:S01]  /*1bd20*/  MUFU.EX2 R78, R78 ;  /* 0x0000004e004e7308 */ /* 0x000e620000000800 */
[----:B------:R-:W-:-:S01]  /*1bd30*/  FFMA.FTZ R70, R70, UR52, -R99 ;  /* 0x0000003446467c23 */ /* 0x000fc20008010863 */
[----:B--2---:R-:W-:Y:S01]  /*1bd40*/  FADD.FTZ R21, R57, R14 ;  /* 0x0000000e39157221 */ /* 0x004fe20000010000 */
[----:B------:R-:W-:-:S05]  /*1bd50*/  FADD.FTZ R12, R47, R12 ;  /* 0x0000000c2f0c7221 */ /* 0x000fca0000010000 */
[----:B------:R-:W2:Y:S01]  /*1bd60*/  MUFU.EX2 R26, R26 ;  /* 0x0000001a001a7308 */ /* 0x000ea20000000800 */
[----:B------:R-:W-:Y:S01]  /*1bd70*/  F2FP.SATFINITE.E4M3.F32.PACK_AB_MERGE_C R217, R10, R7, R217 ;  /* 0x000000070ad9723e */ /* 0x000fe200048070d9 */
[----:B---3--:R-:W-:Y:S01]  /*1bd80*/  FADD.FTZ R14, R56, R21 ;  /* 0x00000015380e7221 */ /* 0x008fe20000010000 */
[----:B0-----:R-:W-:-:S05]  /*1bd90*/  FADD.FTZ R7, R79, R12 ;  /* 0x0000000c4f077221 */ /* 0x001fca0000010000 */
[----:B------:R-:W0:Y:S01]  /*1bda0*/  MUFU.EX2 R61, R61 ;  /* 0x0000003d003d7308 */ /* 0x000e220000000800 */
[----:B------:R-:W-:-:S07]  /*1bdb0*/  FFMA.FTZ R28, R82, UR52, -R99 ;  /* 0x00000034521c7c23 */ /* 0x000fce0008010863 */
[----:B------:R-:W3:Y:S01]  /*1bdc0*/  MUFU.EX2 R55, R55 ;  /* 0x0000003700377308 */ /* 0x000ee20000000800 */
[C---:B----4-:R-:W-:Y:S01]  /*1bdd0*/  F2FP.SATFINITE.E4M3.F32.PACK_AB_MERGE_C R215, R59.reuse, R56, RZ ;  /* 0x000000383bd7723e */ /* 0x050fe200048070ff */
[----:B------:R-:W-:Y:S01]  /*1bde0*/  FADD.FTZ R59, R59, R14 ;  /* 0x0000000e3b3b7221 */ /* 0x000fe20000010000 */
[----:B-1----:R-:W-:-:S05]  /*1bdf0*/  FADD.FTZ R7, R78, R7 ;  /* 0x000000074e077221 */ /* 0x002fca0000010000 */
[----:B------:R-:W1:Y:S08]  /*1be00*/  MUFU.EX2 R30, R30 ;  /* 0x0000001e001e7308 */ /* 0x000e700000000800 */
[----:B------:R-:W4:Y:S01]  /*1be10*/  MUFU.EX2 R70, R70 ;  /* 0x0000004600467308 */ /* 0x000f220000000800 */
[----:B------:R-:W-:-:S01]  /*1be20*/  FADD.FTZ R12, R40, R59 ;  /* 0x0000003b280c7221 */ /* 0x000fc20000010000 */
[----:B--2---:R-:W-:-:S06]  /*1be30*/  FADD.FTZ R10, R26, R7 ;  /* 0x000000071a0a7221 */ /* 0x004fcc0000010000 */
[----:B------:R-:W2:Y:S01]  /*1be40*/  MUFU.EX2 R87, R87 ;  /* 0x0000005700577308 */ /* 0x000ea20000000800 */
[----:B------:R-:W-:-:S01]  /*1be50*/  FFMA.FTZ R36, R62, UR52, -R99 ;  /* 0x000000343e247c23 */ /* 0x000fc20008010863 */
[----:B------:R-:W-:Y:S01]  /*1be60*/  FFMA.FTZ R69, R84, UR52, -R99 ;  /* 0x0000003454457c23 */ /* 0x000fe20008010863 */
[----:B0-----:R-:W-:-:S05]  /*1be70*/  FADD.FTZ R21, R61, R12 ;  /* 0x0000000c3d157221 */ /* 0x001fca0000010000 */
[----:B------:R-:W0:Y:S01]  /*1be80*/  MUFU.EX2 R38, R38 ;  /* 0x0000002600267308 */ /* 0x000e220000000800 */
[----:B---3--:R-:W-:-:S07]  /*1be90*/  FADD.FTZ R7, R55, R10 ;  /* 0x0000000a37077221 */ /* 0x008fce0000010000 */
[----:B------:R-:W3:Y:S01]  /*1bea0*/  MUFU.EX2 R28, R28 ;  /* 0x0000001c001c7308 */ /* 0x000ee20000000800 */
[----:B-1----:R-:W-:-:S01]  /*1beb0*/  FADD.FTZ R12, R30, R21 ;  /* 0x000000151e0c7221 */ /* 0x002fc20000010000 */
[----:B----4-:R-:W-:-:S06]  /*1bec0*/  FADD.FTZ R10, R70, R7 ;  /* 0x00000007460a7221 */ /* 0x010fcc0000010000 */
[----:B------:R-:W1:Y:S08]  /*1bed0*/  MUFU.EX2 R45, R45 ;  /* 0x0000002d002d7308 */ /* 0x000e700000000800 */
[----:B------:R-:W4:Y:S01]  /*1bee0*/  MUFU.EX2 R65, R65 ;  /* 0x0000004100417308 */ /* 0x000f220000000800 */
[----:B------:R-:W-:-:S01]  /*1bef0*/  FFMA.FTZ R86, R86, UR52, -R99 ;  /* 0x0000003456567c23 */ /* 0x000fc20008010863 */
[C---:B--2---:R-:W-:Y:S01]  /*1bf00*/  F2FP.SATFINITE.E4M3.F32.PACK_AB_MERGE_C R209, R87.reuse, R30, RZ ;  /* 0x0000001e57d1723e */ /* 0x044fe200048070ff */
[----:B------:R-:W-:-:S01]  /*1bf10*/  FADD.FTZ R87, R87, R12 ;  /* 0x0000000c57577221 */ /* 0x000fc20000010000 */
[----:B------:R-:W-:-:S04]  /*1bf20*/  F2FP.SATFINITE.E4M3.F32.PACK_AB_MERGE_C R208, R73, R70, RZ ;  /* 0x0000004649d0723e */ /* 0x000fc800048070ff */
[----:B------:R-:W2:Y:S01]  /*1bf30*/  MUFU.EX2 R48, R48 ;  /* 0x0000003000307308 */ /* 0x000ea20000000800 */
[----:B------:R-:W-:-:S01]  /*1bf40*/  FADD.FTZ R73, R73, R10 ;  /* 0x0000000a49497221 */ /* 0x000fc20000010000 */
[----:B------:R-:W-:-:S06]  /*1bf50*/  FFMA.FTZ R67, R64, UR52, -R99 ;  /* 0x0000003440437c23 */ /* 0x000fcc0008010863 */
[----:B------:R-:W5:Y:S01]  /*1bf60*/  MUFU.EX2 R36, R36 ;  /* 0x0000002400247308 */ /* 0x000f620000000800 */
[----:B0-----:R-:W-:-:S01]  /*1bf70*/  FADD.FTZ R12, R38, R87 ;  /* 0x00000057260c7221 */ /* 0x001fc20000010000 */
[----:B---3--:R-:W-:-:S06]  /*1bf80*/  FADD.FTZ R10, R28, R73 ;  /* 0x000000491c0a7221 */ /* 0x008fcc0000010000 */
[----:B------:R-:W0:Y:S01]  /*1bf90*/  MUFU.EX2 R71, R71 ;  /* 0x0000004700477308 */ /* 0x000e220000000800 */
[----:B------:R-:W-:-:S07]  /*1bfa0*/  FFMA.FTZ R92, R92, UR52, -R99 ;  /* 0x000000345c5c7c23 */ /* 0x000fce0008010863 */
[----:B------:R-:W3:Y:S01]  /*1bfb0*/  MUFU.EX2 R69, R69 ;  /* 0x0000004500457308 */ /* 0x000ee20000000800 */
[----:B-1----:R-:W-:-:S01]  /*1bfc0*/  FADD.FTZ R21, R45, R12 ;  /* 0x0000000c2d157221 */ /* 0x002fc20000010000 */
[----:B----4-:R-:W-:-:S06]  /*1bfd0*/  FADD.FTZ R7, R65, R10 ;  /* 0x0000000a41077221 */ /* 0x010fcc0000010000 */
[----:B------:R-:W1:Y:S08]  /*1bfe0*/  MUFU.EX2 R32, R32 ;  /* 0x0000002000207308 */ /* 0x000e700000000800 */
[----:B------:R-:W4:Y:S01]  /*1bff0*/  MUFU.EX2 R0, R86 ;  /* 0x0000005600007308 */ /* 0x000f220000000800 */
[----:B--2---:R-:W-:-:S01]  /*1c000*/  FADD.FTZ R12, R48, R21 ;  /* 0x00000015300c7221 */ /* 0x004fc20000010000 */
[----:B-----5:R-:W-:-:S06]  /*1c010*/  FADD.FTZ R10, R36, R7 ;  /* 0x00000007240a7221 */ /* 0x020fcc0000010000 */
[----:B------:R-:W2:Y:S08]  /*1c020*/  MUFU.EX2 R37, R37 ;  /* 0x0000002500257308 */ /* 0x000eb00000000800 */
[----:B------:R-:W5:Y:S01]  /*1c030*/  MUFU.EX2 R67, R67 ;  /* 0x0000004300437308 */ /* 0x000f620000000800 */
[C---:B0-----:R-:W-:Y:S01]  /*1c040*/  F2FP.SATFINITE.E4M3.F32.PACK_AB_MERGE_C R211, R71.reuse, R48, RZ ;  /* 0x0000003047d3723e */ /* 0x041fe200048070ff */
[----:B------:R-:W-:Y:S01]  /*1c050*/  FADD.FTZ R71, R71, R12 ;  /* 0x0000000c47477221 */ /* 0x000fe20000010000 */
[----:B---3--:R-:W-:-:S05]  /*1c060*/  F2FP.SATFINITE.E4M3.F32.PACK_AB_MERGE_C R210, R69, R36, RZ ;  /* 0x0000002445d2723e */ /* 0x008fca00048070ff */
[----:B------:R-:W0:Y:S01]  /*1c070*/  MUFU.EX2 R52, R52 ;  /* 0x0000003400347308 */ /* 0x000e220000000800 */
[----:B------:R-:W-:-:S01]  /*1c080*/  FADD.FTZ R69, R69, R10 ;  /* 0x0000000a45457221 */ /* 0x000fc20000010000 */
[----:B------:R-:W-:-:S06]  /*1c090*/  FFMA.FTZ R93, R93, UR52, -R99 ;  /* 0x000000345d5d7c23 */ /* 0x000fcc0008010863 */
[----:B------:R-:W3:Y:S01]  /*1c0a0*/  MUFU.EX2 R92, R92 ;  /* 0x0000005c005c7308 */ /* 0x000ee20000000800 */
[----:B------:R-:W-:-:S01]  /*1c0b0*/  FFMA.FTZ R44, R44, UR52, -R99 ;  /* 0x000000342c2c7c23 */ /* 0x000fc20008010863 */
[----:B-1----:R-:W-:-:S06]  /*1c0c0*/  FADD.FTZ R12, R32, R71 ;  /* 0x00000047200c7221 */ /* 0x002fcc0000010000 */
[----:B------:R-:W1:Y:S01]  /*1c0d0*/  MUFU.EX2 R63, R63 ;  /* 0x0000003f003f7308 */ /* 0x000e620000000800 */
[----:B----4-:R-:W-:-:S01]  /*1c0e0*/  FADD.FTZ R10, R0, R69 ;  /* 0x00000045000a7221 */ /* 0x010fc20000010000 */
[----:B------:R-:W-:Y:S01]  /*1c0f0*/  FFMA.FTZ R42, R42, UR52, -R99 ;  /* 0x000000342a2a7c23 */ /* 0x000fe20008010863 */
[----:B--2---:R-:W-:-:S05]  /*1c100*/  FADD.FTZ R21, R37, R12 ;  /* 0x0000000c25157221 */ /* 0x004fca0000010000 */
[----:B------:R-:W2:Y:S01]  /*1c110*/  MUFU.EX2 R50, R50 ;  /* 0x0000003200327308 */ /* 0x000ea20000000800 */
[----:B-----5:R-:W-:-:S01]  /*1c120*/  FADD.FTZ R7, R67, R10 ;  /* 0x0000000a43077221 */ /* 0x020fc20000010000 */
[----:B------:R-:W-:-:S06]  /*1c130*/  F2FP.SATFINITE.E4M3.F32.PACK_AB_MERGE_C R213, R66, R53, RZ ;  /* 0x0000003542d5723e */ /* 0x000fcc00048070ff */
[----:B------:R-:W4:Y:S01]  /*1c140*/  MUFU.EX2 R8, R8 ;  /* 0x0000000800087308 */ /* 0x000f220000000800 */
[----:B0-----:R-:W-:-:S01]  /*1c150*/  FADD.FTZ R12, R52, R21 ;  /* 0x00000015340c7221 */ /* 0x001fc20000010000 */
[----:B---3--:R-:W-:-:S06]  /*1c160*/  FADD.FTZ R10, R92, R7 ;  /* 0x000000075c0a7221 */ /* 0x008fcc0000010000 */
[----:B------:R-:W0:Y:S01]  /*1c170*/  MUFU.EX2 R51, R51 ;  /* 0x0000003300337308 */ /* 0x000e220000000800 */
[----:B------:R-:W-:-:S01]  /*1c180*/  FFMA.FTZ R46, R46, UR52, -R99 ;  /* 0x000000342e2e7c23 */ /* 0x000fc20008010863 */
[----:B------:R-:W-:Y:S02]  /*1c190*/  F2FP.SATFINITE.E4M3.F32.PACK_AB_MERGE_C R213, R29, R20, R213 ;  /* 0x000000141dd5723e */ /* 0x000fe400048070d5 */
[----:B------:R-:W3:Y:S04]  /*1c1a0*/  @P4 LDC R20, c[0x0][0x44c] ;  /* 0x00011300ff144b82 */ /* 0x000ee80000000800 */
[----:B------:R-:W5:Y:S01]  /*1c1b0*/  MUFU.EX2 R93, R93 ;  /* 0x0000005d005d7308 */ /* 0x000f620000000800 */
[C---:B------:R-:W-:Y:S01]  /*1c1c0*/  F2FP.SATFINITE.E4M3.F32.PACK_AB_MERGE_C R204, R39.reuse, R92, RZ ;  /* 0x0000005c27cc723e */ /* 0x040fe200048070ff */
[----:B------:R-:W-:Y:S01]  /*1c1d0*/  FADD.FTZ R39, R39, R10 ;  /* 0x0000000a27277221 */ /* 0x000fe20000010000 */
[----:B-1----:R-:W-:-:S05]  /*1c1e0*/  F2FP.SATFINITE.E4M3.F32.PACK_AB_MERGE_C R205, R63, R52, RZ ;  /* 0x000000343fcd723e */ /* 0x002fca00048070ff */
[----:B------:R-:W-:Y:S01]  /*1c1f0*/  MUFU.EX2 R96, R96 ;  /* 0x0000006000607308 */ /* 0x000fe20000000800 */
[----:B------:R-:W-:-:S07]  /*1c200*/  FADD.FTZ R63, R63, R12 ;  /* 0x0000000c3f3f7221 */ /* 0x000fce0000010000 */
[----:B------:R-:W-:Y:S08]  /*1c210*/  MUFU.EX2 R41, R41 ;  /* 0x0000002900297308 */ /* 0x000ff00000000800 */
[----:B------:R-:W-:Y:S08]  /*1c220*/  MUFU.EX2 R44, R44 ;  /* 0x0000002c002c7308 */ /* 0x000ff00000000800 */
[----:B------:R-:W1:Y:S01]  /*1c230*/  MUFU.EX2 R9, R42 ;  /* 0x0000002a00097308 */ /* 0x000e620000000800 */
[----:B------:R-:W-:-:S01]  /*1c240*/  FFMA.FTZ R85, R85, UR52, -R99 ;  /* 0x0000003455557c23 */ /* 0x000fc20008010863 */
[----:B------:R-:W-:Y:S01]  /*1c250*/  F2FP.SATFINITE.E4M3.F32.PACK_AB_MERGE_C R219, R25, R24, R219 ;  /* 0x0000001819db723e */ /* 0x000fe200048070db */
[----:B--2---:R-:W-:-:S01]  /*1c260*/  FADD.FTZ R10, R50, R63 ;  /* 0x0000003f320a7221 */ /* 0x004fc20000010000 */
[----:B------:R-:W-:Y:S01]  /*1c270*/  F2FP.SATFINITE.E4M3.F32.PACK_AB_MERGE_C R204, R67, R0, R204 ;  /* 0x0000000043cc723e */ /* 0x000fe200048070cc */
[----:B------:R-:W2:Y:S01]  /*1c280*/  @P4 LDC R25, c[0x0][0x450] ;  /* 0x00011400ff194b82 */ /* 0x000ea20000000800 */
[----:B----4-:R-:W-:-:S02]  /*1c290*/  FADD.FTZ R0, R8, R39 ;  /* 0x0000002708007221 */ /* 0x010fc40000010000 */
[----:B------:R-:W4:Y:S01]  /*1c2a0*/  MUFU.EX2 R43, R43 ;  /* 0x0000002b002b7308 */ /* 0x000f220000000800 */
[----:B------:R-:W-:-:S01]  /*1c2b0*/  FFMA.FTZ R49, R49, UR52, -R99 ;  /* 0x0000003431317c23 */ /* 0x000fc20008010863 */
[----:B------:R-:W-:Y:S01]  /*1c2c0*/  F2FP.SATFINITE.E4M3.F32.PACK_AB_MERGE_C R214, R78, R79, RZ ;  /* 0x0000004f4ed6723e */ /* 0x000fe200048070ff */
[----:B------:R-:W-:-:S05]  /*1c2d0*/  FFMA.FTZ R83, R83, UR52, -R99 ;  /* 0x0000003453537c23 */ /* 0x000fca0008010863 */
[----:B------:R-:W3:Y:S01]  /*1c2e0*/  MUFU.EX2 R46, R46 ;  /* 0x0000002e002e7308 */ /* 0x000ee20000000800 */
[----:B0-----:R-:W-:-:S01]  /*1c2f0*/  FADD.FTZ R21, R51, R10 ;  /* 0x0000000a33157221 */ /* 0x001fc20000010000 */
[----:B-----5:R-:W-:Y:S01]  /*1c300*/  FADD.FTZ R7, R93, R0 ;  /* 0x000000005d077221 */ /* 0x020fe20000010000 */
[----:B------:R-:W-:-:S05]  /*1c310*/  F2FP.SATFINITE.E4M3.F32.PACK_AB_MERGE_C R214, R47, R6, R214 ;  /* 0x000000062fd6723e */ /* 0x000fca00048070d6 */
[----:B------:R-:W0:Y:S01]  /*1c320*/  MUFU.EX2 R98, R98 ;  /* 0x0000006200627308 */ /* 0x000e220000000800 */
[----:B-1----:R-:W-:Y:S01]  /*1c330*/  F2FP.SATFINITE.E4M3.F32.PACK_AB_MERGE_C R206, R9, R44, RZ ;  /* 0x0000002c09ce723e */ /* 0x002fe200048070ff */
[----:B------:R-:W-:Y:S01]  /*1c340*/  FADD.FTZ R44, R44, R7 ;  /* 0x000000072c2c7221 */ /* 0x000fe20000010000 */
[----:B------:R-:W-:Y:S01]  /*1c350*/  F2FP.SATFINITE.E4M3.F32.PACK_AB_MERGE_C R207, R41, R96, RZ ;  /* 0x0000006029cf723e */ /* 0x000fe200048070ff */
[----:B------:R-:W-:-:S04]  /*1c360*/  FADD.FTZ R96, R96, R21 ;  /* 0x0000001560607221 */ /* 0x000fc80000010000 */
[----:B------:R-:W1:Y:S01]  /*1c370*/  MUFU.EX2 R85, R85 ;  /* 0x0000005500557308 */ /* 0x000e620000000800 */
[----:B------:R-:W-:-:S01]  /*1c380*/  FFMA.FTZ R81, R81, UR52, -R99 ;  /* 0x0000003451517c23 */ /* 0x000fc20008010863 */
[----:B------:R-:W-:Y:S01]  /*1c390*/  FADD.FTZ R96, R41, R96 ;  /* 0x0000006029607221 */ /* 0x000fe20000010000 */
[----:B------:R-:W-:-:S05]  /*1c3a0*/  FADD.FTZ R9, R9, R44 ;  /* 0x0000002c09097221 */ /* 0x000fca0000010000 */
[----:B------:R-:W5:Y:S01]  /*1c3b0*/  MUFU.EX2 R31, R31 ;  /* 0x0000001f001f7308 */ /* 0x000f620000000800 */
[----:B------:R-:W-:-:S07]  /*1c3c0*/  FFMA.FTZ R94, R94, UR52, -R99 ;  /* 0x000000345e5e7c23 */ /* 0x000fce0008010863 */
[----:B------:R-:W-:Y:S08]  /*1c3d0*/  MUFU.EX2 R49, R49 ;  /* 0x0000003100317308 */ /* 0x000ff00000000800 */
[----:B------:R-:W5:Y:S01]  /*1c3e0*/  MUFU.EX2 R6, R83 ;  /* 0x0000005300067308 */ /* 0x000f620000000800 */
[----:B----4-:R-:W-:-:S01]  /*1c3f0*/  FADD.FTZ R7, R43, R96 ;  /* 0x000000602b077221 */ /* 0x010fc20000010000 */
[----:B---3--:R-:W-:-:S06]  /*1c400*/  FADD.FTZ R0, R46, R9 ;  /* 0x000000092e007221 */ /* 0x008fcc0000010000 */
[----:B------:R-:W3:Y:S01]  /*1c410*/  MUFU.EX2 R100, R100 ;  /* 0x0000006400647308 */ /* 0x000ee20000000800 */
[----:B------:R-:W-:Y:S01]  /*1c420*/  @P4 IMAD.HI.U32 R20, R108, R20, RZ ;  /* 0x000000146c144227 */ /* 0x000fe200078e00ff */
[----:B------:R-:W-:-:S03]  /*1c430*/  F2FP.SATFINITE.E4M3.F32.PACK_AB_MERGE_C R206, R93, R8, R206 ;  /* 0x000000085dce723e */ /* 0x000fc600048070ce */
[----:B0-----:R-:W-:-:S03]  /*1c440*/  FADD.FTZ R10, R98, R7 ;  /* 0x00000007620a7221 */ /* 0x001fc60000010000 */
[----:B------:R-:W0:Y:S01]  /*1c450*/  MUFU.EX2 R11, R11 ;  /* 0x0000000b000b7308 */ /* 0x000e220000000800 */
[----:B-1----:R-:W-:-:S01]  /*1c460*/  FADD.FTZ R8, R85, R0 ;  /* 0x0000000055087221 */ /* 0x002fc20000010000 */
[----:B------:R-:W-:-:S06]  /*1c470*/  IMAD.MOV.U32 R14, RZ, RZ, R108 ;  /* 0x000000ffff0e7224 */ /* 0x000fcc00078e006c */
[----:B------:R-:W-:Y:S01]  /*1c480*/  MUFU.EX2 R81, R81 ;  /* 0x0000005100517308 */ /* 0x000fe20000000800 */
[----:B--2---:R-:W-:Y:S01]  /*1c490*/  @P4 SHF.R.U32.HI R14, RZ, R25, R20 ;  /* 0x00000019ff0e4219 */ /* 0x004fe20000011614 */
[----:B-----5:R-:W-:-:S06]  /*1c4a0*/  FADD.FTZ R7, R31, R10 ;  /* 0x0000000a1f077221 */ /* 0x020fcc0000010000 */
[----:B------:R-:W1:Y:S01]  /*1c4b0*/  MUFU.EX2 R102, R102 ;  /* 0x0000006600667308 */ /* 0x000e620000000800 */
[----:B------:R-:W-:Y:S01]  /*1c4c0*/  F2FP.SATFINITE.E4M3.F32.PACK_AB_MERGE_C R9, R6, R49, RZ ;  /* 0x000000310609723e */ /* 0x000fe200048070ff */
[----:B------:R-:W-:-:S06]  /*1c4d0*/  FADD.FTZ R49, R49, R8 ;  /* 0x0000000831317221 */ /* 0x000fcc0000010000 */
[----:B------:R-:W2:Y:S01]  /*1c4e0*/  MUFU.EX2 R94, R94 ;  /* 0x0000005e005e7308 */ /* 0x000ea20000000800 */
[C---:B---3--:R-:W-:Y:S01]  /*1c4f0*/  F2FP.SATFINITE.E4M3.F32.PACK_AB_MERGE_C R31, R100.reuse, R31, RZ ;  /* 0x0000001f641f723e */ /* 0x048fe200048070ff */
[----:B------:R-:W-:Y:S01]  /*1c500*/  FADD.FTZ R100, R100, R7 ;  /* 0x0000000764647221 */ /* 0x000fe20000010000 */
[----:B------:R-:W-:-:S05]  /*1c510*/  IADD3 R8, R14, R104, -R106 ;  /* 0x000000680e087210 */ /* 0x000fca0007ffe86a */
[----:B------:R-:W-:Y:S08]  /*1c520*/  MUFU.EX2 R5, R5 ;  /* 0x0000000500057308 */ /* 0x000ff00000000800 */
[----:B------:R3:W4:Y:S01]  /*1c530*/  MUFU.EX2 R0, R3 ;  /* 0x0000000300007308 */ /* 0x0007220000000800 */
[----:B------:R-:W-:-:S01]  /*1c540*/  FADD.FTZ R6, R6, R49 ;  /* 0x0000003106067221 */ /* 0x000fc20000010000 */
[----:B0-----:R-:W-:Y:S01]  /*1c550*/  FADD.FTZ R7, R11, R100 ;  /* 0x000000640b077221 */ /* 0x001fe20000010000 */
[----:B------:R-:W-:-:S04]  /*1c560*/  IMAD.HI R10, R8, 0x66666667, RZ ;  /* 0x66666667080a7827 */ /* 0x000fc800078e02ff */
[--C-:B------:R-:W-:Y:S01]  /*1c570*/  FFMA.FTZ R95, R95, UR52, -R99.reuse ;  /* 0x000000345f5f7c23 */ /* 0x100fe20008010863 */
[----:B------:R-:W-:-:S01]  /*1c580*/  FFMA.FTZ R97, R97, UR52, -R99 ;  /* 0x0000003461617c23 */ /* 0x000fc20008010863 */
[----:B-1----:R-:W-:Y:S01]  /*1c590*/  FADD.FTZ R8, R102, R7 ;  /* 0x0000000766087221 */ /* 0x002fe20000010000 */
[----:B---3--:R-:W-:-:S01]  /*1c5a0*/  FADD.FTZ R3, R81, R6 ;  /* 0x0000000651037221 */ /* 0x008fc20000010000 */
[----:B------:R-:W-:-:S03]  /*1c5b0*/  SHF.R.U32.HI R7, RZ, 0x1f, R10 ;  /* 0x0000001fff077819 */ /* 0x000fc6000001160a */
[----:B--2---:R-:W-:Y:S01]  /*1c5c0*/  FADD.FTZ R6, R94, R3 ;  /* 0x000000035e067221 */ /* 0x004fe20000010000 */
[----:B------:R-:W-:Y:S01]  /*1c5d0*/  MUFU.EX2 R95, R95 ;  /* 0x0000005f005f7308 */ /* 0x000fe20000000800 */
[----:B------:R-:W-:Y:S02]  /*1c5e0*/  LEA.HI.SX32 R7, R10, R7, 0x1a ;  /* 0x000000070a077211 */ /* 0x000fe400078fd2ff */
[----:B----4-:R-:W-:-:S05]  /*1c5f0*/  F2FP.SATFINITE.E4M3.F32.PACK_AB_MERGE_C R3, R0, R5, RZ ;  /* 0x000000050003723e */ /* 0x010fca00048070ff */
[----:B------:R-:W0:Y:S01]  /*1c600*/  MUFU.EX2 R12, R97 ;  /* 0x00000061000c7308 */ /* 0x000e220000000800 */
[----:B------:R-:W-:Y:S01]  /*1c610*/  F2FP.SATFINITE.E4M3.F32.PACK_AB_MERGE_C R203, R102, R11, R3 ;  /* 0x0000000b66cb723e */ /* 0x000fe20004807003 */
[----:B------:R-:W-:Y:S01]  /*1c620*/  VIADD R3, R146, 0xfffffffe ;  /* 0xfffffffe92037836 */ /* 0x000fe20000000000 */
[----:B------:R-:W-:-:S04]  /*1c630*/  VIMNMX R20, RZ, R7, !PT ;  /* 0x00000007ff147248 */ /* 0x000fc80007fe0100 */
[----:B------:R-:W-:Y:S02]  /*1c640*/  ISETP.GE.AND P1, PT, R3, R20, PT ;  /* 0x000000140300720c */ /* 0x000fe40003f26270 */
[----:B------:R-:W-:Y:S01]  /*1c650*/  F2FP.SATFINITE.E4M3.F32.PACK_AB_MERGE_C R200, R85, R46, R9 ;  /* 0x0000002e55c8723e */ /* 0x000fe20004807009 */
[----:B------:R-:W-:Y:S01]  /*1c660*/  FADD.FTZ R5, R5, R8 ;  /* 0x0000000805057221 */ /* 0x000fe20000010000 */
[----:B------:R-:W-:Y:S02]  /*1c670*/  F2FP.SATFINITE.E4M3.F32.PACK_AB_MERGE_C R88, R101, R88, RZ ;  /* 0x000000586558723e */ /* 0x000fe400048070ff */
[----:B------:R-:W-:Y:S02]  /*1c680*/  F2FP.SATFINITE.E4M3.F32.PACK_AB_MERGE_C R90, R90, R91, RZ ;  /* 0x0000005b5a5a723e */ /* 0x000fe400048070ff */
[----:B------:R-:W-:Y:S02]  /*1c690*/  F2FP.SATFINITE.E4M3.F32.PACK_AB_MERGE_C R74, R75, R74, RZ ;  /* 0x0000004a4b4a723e */ /* 0x000fe400048070ff */
[----:B0-----:R-:W-:Y:S01]  /*1c6a0*/  F2FP.SATFINITE.E4M3.F32.PACK_AB_MERGE_C R9, R12, R95, RZ ;  /* 0x0000005f0c09723e */ /* 0x001fe200048070ff */
[----:B------:R-:W-:-:S01]  /*1c6b0*/  FADD.FTZ R95, R95, R6 ;  /* 0x000000065f5f7221 */ /* 0x000fc20000010000 */
[----:B------:R-:W-:Y:S01]  /*1c6c0*/  F2FP.SATFINITE.E4M3.F32.PACK_AB_MERGE_C R216, R27, R216, R88 ;  /* 0x000000d81bd8723e */ /* 0x000fe20004807058 */
[----:B------:R-:W-:-:S01]  /*1c6d0*/  FADD.FTZ R11, R0, R5 ;  /* 0x00000005000b7221 */ /* 0x000fc20000010000 */
[----:B------:R-:W-:Y:S01]  /*1c6e0*/  F2FP.SATFINITE.E4M3.F32.PACK_AB_MERGE_C R218, R33, R218, R90 ;  /* 0x000000da21da723e */ /* 0x000fe2000480705a */
[----:B------:R-:W-:-:S01]  /*1c6f0*/  FADD.FTZ R12, R12, R95 ;  /* 0x0000005f0c0c7221 */ /* 0x000fc20000010000 */
[----:B------:R-:W-:-:S02]  /*1c700*/  F2FP.SATFINITE.E4M3.F32.PACK_AB_MERGE_C R212, R35, R212, R74 ;  /* 0x000000d423d4723e */ /* 0x000fc4000480704a */
[----:B------:R-:W-:Y:S02]  /*1c710*/  CS2R R118, SRZ ;  /* 0x0000000000767805 */ /* 0x000fe4000001ff00 */
[----:B------:R-:W-:Y:S02]  /*1c720*/  F2FP.SATFINITE.E4M3.F32.PACK_AB_MERGE_C R215, R57, R54, R215 ;  /* 0x0000003639d7723e */ /* 0x000fe400048070d7 */
[----:B------:R-:W-:Y:S02]  /*1c730*/  CS2R R116, SRZ ;  /* 0x0000000000747805 */ /* 0x000fe4000001ff00 */
[----:B------:R-:W-:Y:S02]  /*1c740*/  F2FP.SATFINITE.E4M3.F32.PACK_AB_MERGE_C R208, R55, R26, R208 ;  /* 0x0000001a37d0723e */ /* 0x000fe400048070d0 */
[----:B------:R-:W-:Y:S02]  /*1c750*/  CS2R R114, SRZ ;  /* 0x0000000000727805 */ /* 0x000fe4000001ff00 */
        /* <DEDUP_REMOVED lines=52> */
[----:B------:R-:W-:Y:S06]  /*1caa0*/  @!P1 BRA `(.L_x_6451) ;  /* 0x0000004800989947 */ /* 0x000fec0003800000 */
[----:B------:R0:W5:Y:S01]  /*1cab0*/  LDL.LU R8, [R1] ;  /* 0x0000000001087983 */ /* 0x0001620000300800 */
[----:B------:R-:W-:Y:S01]  /*1cac0*/  IMAD.MOV.U32 R0, RZ, RZ, R3 ;  /* 0x000000ffff007224 */ /* 0x000fe200078e0003 */
[----:B------:R-:W-:Y:S01]  /*1cad0*/  MOV R9, R4 ;  /* 0x0000000400097202 */ /* 0x000fe20000000f00 */
[----:B------:R-:W-:Y:S02]  /*1cae0*/  IMAD.MOV.U32 R10, RZ, RZ, R15 ;  /* 0x000000ffff0a7224 */ /* 0x000fe400078e000f */
[----:B------:R-:W-:Y:S02]  /*1caf0*/  IMAD.MOV.U32 R3, RZ, RZ, R223 ;  /* 0x000000ffff037224 */ /* 0x000fe400078e00df */
[----:B------:R-:W-:-:S07]  /*1cb00*/  IMAD.MOV.U32 R119, RZ, RZ, RZ ;  /* 0x000000ffff777224 */ /* 0x000fce00078e00ff */
.L_x_6463:
[----:B------:R-:W-:Y:S01]  /*1cb10*/  ISETP.NE.AND P1, PT, R3, 0x1, PT ;  /* 0x000000010300780c */ /* 0x000fe20003f25270 */
[----:B------:R-:W-:Y:S05]  /*1cb20*/  YIELD ;  /* 0x0000000000007946 */ /* 0x000fea0003800000 */
[----:B------:R-:W-:Y:S02]  /*1cb30*/  SEL R5, RZ, 0x1, P1 ;  /* 0x00000001ff057807 */ /* 0x000fe40000800000 */
[----:B------:R-:W-:Y:S02]  /*1cb40*/  ISETP.NE.AND P1, PT, R23, RZ, PT ;  /* 0x000000ff1700720c */ /* 0x000fe40003f25270 */
[----:B-----5:R-:W-:-:S05]  /*1cb50*/  LOP3.LUT R6, R8, R5, RZ, 0x3c, !PT ;  /* 0x0000000508067212 */ /* 0x020fca00078e3cff */
[----:B------:R1:W-:Y:S06]  /*1cb60*/  STL [R1], R6 ;  /* 0x0000000601007387 */ /* 0x0003ec0000100800 */
[----:B------:R-:W-:Y:S05]  /*1cb70*/  @P1 BRA `(.L_x_6452) ;  /* 0x00000000003c1947 */ /* 0x000fea0003800000 */
[----:B------:R-:W-:Y:S05]  /*1cb80*/  @!P0 BRA `(.L_x_6453) ;  /* 0x0000000000048947 */ /* 0x000fea0003800000 */
[----:B------:R-:W-:Y:S01]  /*1cb90*/  BPT.TRAP 0x1 ;  /* 0x000000040000795c */ /* 0x000fe20000300000 */
.L_x_6453:
[----:B------:R-:W-:-:S05]  /*1cba0*/  VIADD R4, R3, 0x1 ;  /* 0x0000000103047836 */ /* 0x000fca0000000000 */
[----:B------:R-:W-:-:S04]  /*1cbb0*/  ISETP.NE.AND P2, PT, R4, 0x2, PT ;  /* 0x000000020400780c */ /* 0x000fc80003f45270 */
[----:B------:R-:W-:Y:S02]  /*1cbc0*/  SEL R5, R4, RZ, P2 ;  /* 0x000000ff04057207 */ /* 0x000fe40001000000 */
[----:B------:R-:W-:Y:S02]  /*1cbd0*/  SHF.L.U32 R4, R6, 0x1f, RZ ;  /* 0x0000001f06047819 */ /* 0x000fe400000006ff */
[----:B------:R-:W-:-:S04]  /*1cbe0*/  LEA R5, R5, R18, 0x3 ;  /* 0x0000001205057211 */ /* 0x000fc800078e18ff */
[----:B------:R2:W3:Y:S01]  /*1cbf0*/  SYNCS.PHASECHK.TRANS64.TRYWAIT P2, [R5+URZ+0x33430], R4 ;  /* 0x03343004050075a7 */ /* 0x0004e2000804017f */
[----:B------:R-:W-:Y:S05]  /*1cc00*/  @!P0 BRA `(.L_x_6454) ;  /* 0x0000000000048947 */ /* 0x000fea0003800000 */
[----:B------:R-:W-:Y:S01]  /*1cc10*/  BPT.TRAP 0x1 ;  /* 0x000000040000795c */ /* 0x000fe20000300000 */
.L_x_6454:
[----:B------:R-:W-:Y:S04]  /*1cc20*/  BSSY B0, `(.L_x_6452) ;  /* 0x0000004000007945 */ /* 0x000fe80003800000 */
[----:B---3--:R-:W-:Y:S05]  /*1cc30*/  @P2 BRA `(.L_x_6455) ;  /* 0x0000000000082947 */ /* 0x008fea0003800000 */
[----:B------:R-:W3:Y:S02]  /*1cc40*/  SYNCS.PHASECHK.TRANS64.TRYWAIT P2, [R5+URZ+0x33430], R4 ;  /* 0x03343004050075a7 */ /* 0x000ee4000804017f */
[----:B---3--:R-:W-:Y:S05]  /*1cc50*/  @!P2 BRA `(.L_x_6456) ;  /* 0x0000016400a8a947 */ /* 0x008fea0003800000 */
.L_x_6455:
[----:B------:R-:W-:Y:S05]  /*1cc60*/  BSYNC B0 ;  /* 0x0000000000007941 */ /* 0x000fea0003800000 */
.L_x_6452:
[----:B--23--:R-:W2:Y:S01]  /*1cc70*/  S2R R4, SR_TID.X ;  /* 0x0000000000047919 */ /* 0x00cea20000002100 */
[----:B------:R-:W-:Y:S01]  /*1cc80*/  VIADD R223, R3, 0x1 ;  /* 0x0000000103df7836 */ /* 0x000fe20000000000 */
[----:B------:R-:W-:Y:S05]  /*1cc90*/  WARPSYNC.ALL ;  /* 0x0000000000007948 */ /* 0x000fea0003800000 */
[C---:B------:R-:W-:Y:S01]  /*1cca0*/  ISETP.NE.AND P2, PT, R223.reuse, 0x2, PT ;  /* 0x00000002df00780c */ /* 0x040fe20003f45270 */
[----:B------:R-:W-:Y:S01]  /*1ccb0*/  IMAD.MOV.U32 R5, RZ, RZ, -0x7fffffe0 ;  /* 0x80000020ff057424 */ /* 0x000fe200078e00ff */
[----:B------:R-:W-:Y:S01]  /*1ccc0*/  UMOV UR44, UR24 ;  /* 0x00000018002c7c82 */ /* 0x000fe20008000000 */
[----:B------:R-:W-:Y:S01]  /*1ccd0*/  UMOV UR45, UR25 ;  /* 0x00000019002d7c82 */ /* 0x000fe20008000000 */
[----:B------:R-:W-:Y:S01]  /*1cce0*/  SEL R223, R223, RZ, P2 ;  /* 0x000000ffdfdf7207 */ /* 0x000fe20001000000 */
[----:B------:R-:W-:Y:S01]  /*1ccf0*/  IMAD.MOV.U32 R7, RZ, RZ, -0x7fffffe0 ;  /* 0x80000020ff077424 */ /* 0x000fe200078e00ff */
[----:B------:R-:W-:Y:S01]  /*1cd00*/  R2UR UR47, R5 ;  /* 0x00000000052f72ca */ /* 0x000fe200000e0000 */
[----:B------:R-:W-:Y:S01]  /*1cd10*/  UMOV UR40, UR24 ;  /* 0x0000001800287c82 */ /* 0x000fe20008000000 */
[----:B------:R-:W-:Y:S01]  /*1cd20*/  UMOV UR41, UR25 ;  /* 0x0000001900297c82 */ /* 0x000fe20008000000 */
[----:B------:R-:W-:Y:S01]  /*1cd30*/  IMAD.MOV.U32 R121, RZ, RZ, -0x7fffffe0 ;  /* 0x80000020ff797424 */ /* 0x000fe200078e00ff */
[----:B------:R-:W-:Y:S01]  /*1cd40*/  R2UR UR43, R7 ;  /* 0x00000000072b72ca */ /* 0x000fe200000e0000 */
[----:B------:R-:W-:Y:S01]  /*1cd50*/  IMAD.MOV.U32 R15, RZ, RZ, -0x7fffffe0 ;  /* 0x80000020ff0f7424 */ /* 0x000fe200078e00ff */
[----:B------:R-:W-:Y:S01]  /*1cd60*/  UMOV UR28, UR24 ;  /* 0x00000018001c7c82 */ /* 0x000fe20008000000 */
[----:B------:R-:W-:Y:S01]  /*1cd70*/  UMOV UR29, UR25 ;  /* 0x00000019001d7c82 */ /* 0x000fe20008000000 */
[----:B------:R-:W-:Y:S01]  /*1cd80*/  R2UR UR27, R121 ;  /* 0x00000000791b72ca */ /* 0x000fe200000e0000 */
[----:B------:R-:W-:Y:S01]  /*1cd90*/  UMOV UR32, UR24 ;  /* 0x0000001800207c82 */ /* 0x000fe20008000000 */
[----:B------:R-:W-:Y:S01]  /*1cda0*/  R2UR UR31, R15 ;  /* 0x000000000f1f72ca */ /* 0x000fe200000e0000 */
[----:B------:R-:W-:Y:S01]  /*1cdb0*/  UMOV UR33, UR25 ;  /* 0x0000001900217c82 */ /* 0x000fe20008000000 */
[----:B------:R-:W-:Y:S01]  /*1cdc0*/  R2UR UR35, R7 ;  /* 0x00000000072372ca */ /* 0x000fe200000e0000 */
[----:B------:R-:W-:Y:S01]  /*1cdd0*/  IMAD.MOV.U32 R15, RZ, RZ, -0x7fffffe0 ;  /* 0x80000020ff0f7424 */ /* 0x000fe200078e00ff */
[----:B------:R-:W-:Y:S01]  /*1cde0*/  R2UR UR7, R121 ;  /* 0x00000000790772ca */ /* 0x000fe200000e0000 */
[----:B------:R-:W-:Y:S01]  /*1cdf0*/  IMAD.MOV.U32 R5, RZ, RZ, -0x7fffffe0 ;  /* 0x80000020ff057424 */ /* 0x000fe200078e00ff */
[----:B------:R-:W-:-:S02]  /*1ce00*/  MOV R7, 0x80000020 ;  /* 0x8000002000077802 */ /* 0x000fc40000000f00 */
[----:B--2---:R-:W-:-:S05]  /*1ce10*/  SHF.R.U32.HI R4, RZ, 0x7, R4 ;  /* 0x00000007ff047819 */ /* 0x004fca0000011604 */
[----:B------:R-:W-:Y:S02]  /*1ce20*/  VIADD R21, R4, 0x8 ;  /* 0x0000000804157836 */ /* 0x000fe40000000000 */
[----:B------:R-:W-:-:S03]  /*1ce30*/  IMAD R4, R223, 0x780, R13 ;  /* 0x00000780df047824 */ /* 0x000fc600078e020d */
[----:B------:R2:W-:Y:S01]  /*1ce40*/  BAR.SYNC.DEFER_BLOCKING R21, 0x100 ;  /* 0x000400150000751d */ /* 0x0005e20000010000 */
[C---:B-1----:R-:W-:Y:S01]  /*1ce50*/  VIADD R6, R4.reuse, 0x80 ;  /* 0x0000008004067836 */ /* 0x042fe20000000000 */
[C---:B------:R-:W-:Y:S01]  /*1ce60*/  R2UR UR46, R4.reuse ;  /* 0x00000000042e72ca */ /* 0x040fe200000e0000 */
[C---:B------:R-:W-:Y:S01]  /*1ce70*/  VIADD R14, R4.reuse, 0x180 ;  /* 0x00000180040e7836 */ /* 0x040fe20000000000 */
[----:B------:R-:W-:Y:S02]  /*1ce80*/  IADD3 R120, R4, 0x100, RZ ;  /* 0x0000010004787810 */ /* 0x000fe40007ffe0ff */
[----:B------:R-:W-:Y:S01]  /*1ce90*/  R2UR UR42, R6 ;  /* 0x00000000062a72ca */ /* 0x000fe200000e0000 */
[----:B------:R-:W-:Y:S01]  /*1cea0*/  VIADD R6, R4, 0x200 ;  /* 0x0000020004067836 */ /* 0x000fe20000000000 */
[----:B------:R-:W-:Y:S02]  /*1ceb0*/  R2UR UR26, R120 ;  /* 0x00000000781a72ca */ /* 0x000fe400000e0000 */
[----:B------:R-:W-:Y:S01]  /*1cec0*/  R2UR UR30, R14 ;  /* 0x000000000e1e72ca */ /* 0x000fe200000e0000 */
[----:B------:R-:W-:Y:S01]  /*1ced0*/  VIADD R14, R4, 0x82 ;  /* 0x00000082040e7836 */ /* 0x000fe20000000000 */
[----:B------:R-:W-:Y:S01]  /*1cee0*/  R2UR UR34, R6 ;  /* 0x00000000062272ca */ /* 0x000fe200000e0000 */
[C---:B------:R-:W-:Y:S01]  /*1cef0*/  VIADD R6, R4.reuse, 0x102 ;  /* 0x0000010204067836 */ /* 0x040fe20000000000 */
[----:B------:R-:W-:-:S04]  /*1cf00*/  IADD3 R120, R4, 0x2, RZ ;  /* 0x0000000204787810 */ /* 0x000fc80007ffe0ff */
[----:B------:R-:W-:Y:S01]  /*1cf10*/  R2UR UR6, R120 ;  /* 0x00000000780672ca */ /* 0x000fe200000e0000 */
        /* <DEDUP_REMOVED lines=35> */
[----:B------:R-:W-:-:S04]  /*1d150*/  IADD3 R6, R4, 0x280, RZ ;  /* 0x0000028004067810 */ /* 0x000fc80007ffe0ff */
        /* <DEDUP_REMOVED lines=10> */
[----:B------:R-:W-:Y:S01]  /*1d200*/  UMOV UR40, UR8 ;  /* 0x0000000800287c82 */ /* 0x000fe20008000000 */
[----:B------:R-:W-:Y:S01]  /*1d210*/  UMOV UR41, UR9 ;  /* 0x0000000900297c82 */ /* 0x000fe20008000000 */
        /* <DEDUP_REMOVED lines=26> */
[----:B------:R-:W-:-:S03]  /*1d3c0*/  IMAD.MOV.U32 R7, RZ, RZ, -0x7fffffe0 ;  /* 0x80000020ff077424 */ /* 0x000fc600078e00ff */
[----:B------:R-:W-:Y:S02]  /*1d3d0*/  R2UR UR46, R6 ;  /* 0x00000000062e72ca */ /* 0x000fe400000e0000 */
[----:B------:R-:W-:Y:S01]  /*1d3e0*/  R2UR UR47, R7 ;  /* 0x00000000072f72ca */ /* 0x000fe200000e0000 */
        /* <DEDUP_REMOVED lines=111> */
[C---:B------:R-:W-:Y:S02]  /*1dae0*/  VIADD R6, R4.reuse, 0x682 ;  /* 0x0000068204067836 */ /* 0x040fe40000000000 */
[----:B------:R-:W-:Y:S02]  /*1daf0*/  IMAD.MOV.U32 R7, RZ, RZ, -0x7fffffe0 ;  /* 0x80000020ff077424 */ /* 0x000fe400078e00ff */
[----:B------:R-:W-:Y:S01]  /*1db00*/  VIADD R4, R4, 0x702 ;  /* 0x0000070204047836 */ /* 0x000fe20000000000 */
[----:B------:R-:W-:-:S02]  /*1db10*/  WARPGROUP.DEPBAR.LE gsb0, 0x0 ;  /* 0x00008000000079c5 */ /* 0x000fc40000010000 */
        /* <DEDUP_REMOVED lines=29> */
[----:B--2---:R-:W-:Y:S05]  /*1dcf0*/  @P1 BRA `(.L_x_6457) ;  /* 0x0000000000281947 */ /* 0x004fea0003800000 */
[----:B------:R-:W-:Y:S05]  /*1dd00*/  @!P0 BRA `(.L_x_6458) ;  /* 0x0000000000048947 */ /* 0x000fea0003800000 */
[----:B------:R-:W-:Y:S01]  /*1dd10*/  BPT.TRAP 0x1 ;  /* 0x000000040000795c */ /* 0x000fe20000300000 */
.L_x_6458:
[----:B------:R-:W-:Y:S02]  /*1dd20*/  SHF.L.U32 R4, R8, 0x1f, RZ ;  /* 0x0000001f08047819 */ /* 0x000fe400000006ff */
[----:B------:R-:W-:-:S04]  /*1dd30*/  LEA R5, R3, R18, 0x3 ;  /* 0x0000001203057211 */ /* 0x000fc800078e18ff */
[----:B------:R1:W2:Y:S01]  /*1dd40*/  SYNCS.PHASECHK.TRANS64.TRYWAIT P1, [R5+URZ+0x33450], R4 ;  /* 0x03345004050075a7 */ /* 0x0002a2000802017f */
[----:B------:R-:W-:Y:S05]  /*1dd50*/  @!P0 BRA `(.L_x_6459) ;  /* 0x0000000000048947 */ /* 0x000fea0003800000 */
[----:B------:R-:W-:Y:S01]  /*1dd60*/  BPT.TRAP 0x1 ;  /* 0x000000040000795c */ /* 0x000fe20000300000 */
.L_x_6459:
[----:B--2---:R-:W-:Y:S05]  /*1dd70*/  @P1 BRA `(.L_x_6457) ;  /* 0x0000000000081947 */ /* 0x004fea0003800000 */
[----:B------:R-:W2:Y:S02]  /*1dd80*/  SYNCS.PHASECHK.TRANS64.TRYWAIT P1, [R5+URZ+0x33450], R4 ;  /* 0x03345004050075a7 */ /* 0x000ea4000802017f */
[----:B--2---:R-:W-:Y:S05]  /*1dd90*/  @!P1 BRA `(.L_x_6460) ;  /* 0x00000154006c9947 */ /* 0x004fea0003800000 */
.L_x_6457:
[----:B-12---:R-:W-:Y:S01]  /*1dda0*/  VIADD R4, R18, 0x200 ;  /* 0x0000020012047836 */ /* 0x006fe20000000000 */
[----:B------:R-:W-:Y:S05]  /*1ddb0*/  WARPSYNC.ALL ;  /* 0x0000000000007948 */ /* 0x000fea0003800000 */
[----:B------:R-:W-:Y:S01]  /*1ddc0*/  SHF.R.U32.HI R4, RZ, 0x4, R4 ;  /* 0x00000004ff047819 */ /* 0x000fe20000011604 */
[----:B------:R-:W-:Y:S01]  /*1ddd0*/  IMAD.MOV.U32 R5, RZ, RZ, -0x3ffffff0 ;  /* 0xc0000010ff057424 */ /* 0x000fe200078e00ff */
[----:B------:R-:W-:Y:S01]  /*1dde0*/  WARPGROUP.ARRIVE ;  /* 0x00000000000079c5 */ /* 0x000fe20000000000 */
[----:B------:R-:W-:Y:S01]  /*1ddf0*/  IMAD.MOV.U32 R7, RZ, RZ, -0x3ffffff0 ;  /* 0xc0000010ff077424 */ /* 0x000fe200078e00ff */
[----:B------:R-:W-:-:S04]  /*1de00*/  LOP3.LUT R4, R4, 0x3fff, RZ, 0xc0, !PT ;  /* 0x00003fff04047812 */ /* 0x000fc800078ec0ff */
[----:B------:R-:W1:Y:S01]  /*1de10*/  S2R R8, SR_TID.X ;  /* 0x0000000000087919 */ /* 0x000e620000002100 */
[----:B------:R-:W-:Y:S02]  /*1de20*/  R2UR UR7, R5 ;  /* 0x00000000050772ca */ /* 0x000fe400000e0000 */
[----:B------:R-:W-:Y:S02]  /*1de30*/  LOP3.LUT R4, R4, 0x10000, RZ, 0xfc, !PT ;  /* 0x0001000004047812 */ /* 0x000fe400078efcff */
[----:B------:R-:W-:-:S03]  /*1de40*/  MOV R5, 0xc0000010 ;  /* 0xc000001000057802 */ /* 0x000fc60000000f00 */
[----:B------:R-:W-:-:S04]  /*1de50*/  IMAD R4, R3, 0x780, R4 ;  /* 0x0000078003047824 */ /* 0x000fc800078e0204 */
[C---:B------:R-:W-:Y:S01]  /*1de60*/  VIADD R6, R4.reuse, 0x180 ;  /* 0x0000018004067836 */ /* 0x040fe20000000000 */
[----:B------:R-:W-:-:S13]  /*1de70*/  R2UR UR6, R4 ;  /* 0x00000000040672ca */ /* 0x000fda00000e0000 */
[----:B------:R-:W-:Y:S01]  /*1de80*/  QGMMA.64x192x32.F32.E4M3.E4M3 R24, R216, gdesc[UR4], R24, gsb0 ;  /* 0x02e00004d8187df3 */ /* 0x000fe20008000818 */
[----:B------:R-:W-:Y:S02]  /*1de90*/  R2UR UR6, R6 ;  /* 0x00000000060672ca */ /* 0x000fe400000e0000 */
[----:B------:R-:W-:Y:S01]  /*1dea0*/  R2UR UR7, R7 ;  /* 0x00000000070772ca */ /* 0x000fe200000e0000 */
[----:B------:R-:W-:Y:S01]  /*1deb0*/  IMAD.MOV.U32 R7, RZ, RZ, -0x3ffffff0 ;  /* 0xc0000010ff077424 */ /* 0x000fe200078e00ff */
[----:B------:R-:W-:Y:S02]  /*1dec0*/  IADD3 R6, R4, 0x300, RZ ;  /* 0x0000030004067810 */ /* 0x000fe40007ffe0ff */
[----:B-1----:R-:W-:Y:S01]  /*1ded0*/  SHF.R.U32.HI R8, RZ, 0x7, R8 ;  /* 0x00000007ff087819 */ /* 0x002fe20000011608 */
[----:B------:R-:W-:Y:S02]  /*1dee0*/  WARPGROUP.DEPBAR.LE gsb0, 0x0 ;  /* 0x00008000000079c5 */ /* 0x000fe40000010000 */
[----:B------:R-:W-:-:S10]  /*1def0*/  WARPGROUP.ARRIVE ;  /* 0x00000000000079c5 */ /* 0x000fd40000000000 */
        /* <DEDUP_REMOVED lines=24> */
.L_x_6461:
[----:B------:R-:W2:Y:S01]  /*1e080*/  LDL R7, [R1+0x40] ;  /* 0x0000400001077983 */ /* 0x000ea20000100800 */
[----:B------:R-:W3:Y:S03]  /*1e090*/  LDC R5, c[0x0][0x448] ;  /* 0x00011200ff057b82 */ /* 0x000ee60000000800 */
[----:B-1----:R-:W2:Y:S04]  /*1e0a0*/  LDL R4, [R1+0x58] ;  /* 0x0000580001047983 */ /* 0x002ea80000100800 */
[----:B------:R-:W4:Y:S04]  /*1e0b0*/  LDL R202, [R1+0x54] ;  /* 0x0000540001ca7983 */ /* 0x000f280000100800 */
[----:B------:R-:W5:Y:S04]  /*1e0c0*/  LDL R201, [R1+0x4c] ;  /* 0x00004c0001c97983 */ /* 0x000f680000100800 */
[----:B------:R-:W5:Y:S01]  /*1e0d0*/  LDL R200, [R1+0x48] ;  /* 0x0000480001c87983 */ /* 0x000f620000100800 */
[----:B---3--:R-:W-:-:S13]  /*1e0e0*/  ISETP.NE.AND P1, PT, R5, 0x1, PT ;  /* 0x000000010500780c */ /* 0x008fda0003f25270 */
[----:B------:R-:W1:Y:S08]  /*1e0f0*/  @P1 LDC R6, c[0x0][0x44c] ;  /* 0x00011300ff061b82 */ /* 0x000e700000000800 */
[----:B------:R-:W3:Y:S01]  /*1e100*/  @P1 LDC R5, c[0x0][0x450] ;  /* 0x00011400ff051b82 */ /* 0x000ee20000000800 */
        /* <DEDUP_REMOVED lines=13> */
[----:B------:R-:W-:Y:S01]  /*1e1e0*/  MUFU.TANH R15, R15 ;  /* 0x0000000f000f7308 */ /* 0x000fe20000002400 */
[C---:B------:R-:W-:Y:S01]  /*1e1f0*/  FMUL.FTZ R176, R2.reuse, R176 ;  /* 0x000000b002b07220 */ /* 0x040fe20000410000 */
[C---:B------:R-:W-:Y:S01]  /*1e200*/  FMUL.FTZ R177, R2.reuse, R177 ;  /* 0x000000b102b17220 */ /* 0x040fe20000410000 */
[C---:B------:R-:W-:Y:S01]  /*1e210*/  FMUL.FTZ R180, R2.reuse, R180 ;  /* 0x000000b402b47220 */ /* 0x040fe20000410000 */
[----:B------:R-:W-:-:S04]  /*1e220*/  FMUL.FTZ R181, R2, R181 ;  /* 0x000000b502b57220 */ /* 0x000fc80000410000 */
[----:B------:R-:W-:Y:S01]  /*1e230*/  MUFU.TANH R189, R189 ;  /* 0x000000bd00bd7308 */ /* 0x000fe20000002400 */
[----:B------:R-:W-:-:S07]  /*1e240*/  FMUL.FTZ R152, R2, R152 ;  /* 0x0000009802987220 */ /* 0x000fce0000410000 */
[----:B------:R-:W-:Y:S01]  /*1e250*/  MUFU.TANH R190, R190 ;  /* 0x000000be00be7308 */ /* 0x000fe20000002400 */
[----:B------:R-:W-:-:S07]  /*1e260*/  FMUL.FTZ R153, R2, R153 ;  /* 0x0000009902997220 */ /* 0x000fce0000410000 */
[----:B------:R-:W-:Y:S01]  /*1e270*/  MUFU.TANH R168, R168 ;  /* 0x000000a800a87308 */ /* 0x000fe20000002400 */
[C---:B------:R-:W-:Y:S01]  /*1e280*/  FMUL.FTZ R156, R2.reuse, R156 ;  /* 0x0000009c029c7220 */ /* 0x040fe20000410000 */
[----:B------:R-:W-:-:S06]  /*1e290*/  FMUL.FTZ R157, R2, R157 ;  /* 0x0000009d029d7220 */ /* 0x000fcc0000410000 */
[----:B------:R-:W-:Y:S01]  /*1e2a0*/  MUFU.TANH R169, R169 ;  /* 0x000000a900a97308 */ /* 0x000fe20000002400 */
[----:B------:R-:W-:-:S07]  /*1e2b0*/  FMUL.FTZ R160, R2, R160 ;  /* 0x000000a002a07220 */ /* 0x000fce0000410000 */
[----:B------:R-:W-:Y:S08]  /*1e2c0*/  MUFU.TANH R172, R172 ;  /* 0x000000ac00ac7308 */ /* 0x000ff00000002400 */
        /* <DEDUP_REMOVED lines=29> */
[----:B------:R-:W-:Y:S08]  /*1e4a0*/  MUFU.TANH R137, R137 ;  /* 0x0000008900897308 */ /* 0x000ff00000002400 */
[----:B------:R-:W-:Y:S08]  /*1e4b0*/  MUFU.TANH R140, R140 ;  /* 0x0000008c008c7308 */ /* 0x000ff00000002400 */
[----:B------:R-:W-:Y:S01]  /*1e4c0*/  MUFU.TANH R141, R141 ;  /* 0x0000008d008d7308 */ /* 0x000fe20000002400 */
[----:B--2---:R-:W-:-:S04]  /*1e4d0*/  IMAD.IADD R4, R4, 0x1, R7 ;  /* 0x0000000104047824 */ /* 0x004fc800078e0207 */
[----:B-1----:R-:W-:-:S05]  /*1e4e0*/  @P1 IMAD.HI.U32 R6, R4, R6, RZ ;  /* 0x0000000604061227 */ /* 0x002fca00078e00ff */
[----:B---3--:R-:W-:Y:S01]  /*1e4f0*/  @P1 SHF.R.U32.HI R4, RZ, R5, R6 ;  /* 0x00000005ff041219 */ /* 0x008fe20000011606 */
[C---:B------:R-:W-:Y:S01]  /*1e500*/  FMUL.FTZ R7, R2.reuse, R186 ;  /* 0x000000ba02077220 */ /* 0x040fe20000410000 */
[----:B------:R-:W-:-:S03]  /*1e510*/  FMUL.FTZ R186, R2, R193 ;  /* 0x000000c102ba7220 */ /* 0x000fc60000410000 */
[----:B------:R-:W1:Y:S04]  /*1e520*/  SHFL.IDX PT, R128, R4, RZ, 0x1c1f ;  /* 0x001c1fff04807589 */ /* 0x000e6800000e0000 */
[----:B------:R2:W3:Y:S01]  /*1e530*/  SHFL.IDX PT, R193, R4, 0x1, 0x1c1f ;  /* 0x003c1f0004c17f89 */ /* 0x0004e200000e0000 */
[C---:B------:R-:W-:Y:S01]  /*1e540*/  FMUL.FTZ R5, R2.reuse, R184 ;  /* 0x000000b802057220 */ /* 0x040fe20000410000 */
[----:B--2---:R2:W-:Y:S01]  /*1e550*/  MUFU.TANH R4, R194 ;  /* 0x000000c200047308 */ /* 0x0045e20000002400 */
[----:B------:R-:W-:Y:S01]  /*1e560*/  FMUL.FTZ R6, R2, R185 ;  /* 0x000000b902067220 */ /* 0x000fe20000410000 */
[----:B--2---:R-:W-:-:S04]  /*1e570*/  IMAD.MOV.U32 R194, RZ, RZ, -0xa0 ;  /* 0xffffff60ffc27424 */ /* 0x004fc800078e00ff */
[----:B------:R-:W-:Y:S02]  /*1e580*/  IMAD R194, R0, R194, 0x1 ;  /* 0x0000000100c27424 */ /* 0x000fe400078e02c2 */
[----:B------:R-:W-:Y:S01]  /*1e590*/  FMUL.FTZ R185, R2, R192 ;  /* 0x000000c002b97220 */ /* 0x000fe20000410000 */
[----:B------:R-:W2:Y:S01]  /*1e5a0*/  MUFU.TANH R5, R5 ;  /* 0x0000000500057308 */ /* 0x000ea20000002400 */
[----:B----4-:R-:W-:-:S05]  /*1e5b0*/  IMAD R194, R202, -0x2, R194 ;  /* 0xfffffffecac27824 */ /* 0x010fca00078e02c2 */
[----:B-----5:R-:W-:Y:S02]  /*1e5c0*/  IADD3 R194, -R200, R194, R201 ;  /* 0x000000c2c8c27210 */ /* 0x020fe40007ffe1c9 */
[----:B------:R-:W4:Y:S03]  /*1e5d0*/  MUFU.TANH R6, R6 ;  /* 0x0000000600067308 */ /* 0x000f260000002400 */
[----:B-1----:R-:W-:-:S05]  /*1e5e0*/  IMAD.IADD R128, R194, 0x1, R128 ;  /* 0x00000001c2807824 */ /* 0x002fca00078e0280 */
[----:B------:R-:W1:Y:S01]  /*1e5f0*/  MUFU.TANH R185, R185 ;  /* 0x000000b900b97308 */ /* 0x000e620000002400 */
[----:B------:R-:W-:-:S07]  /*1e600*/  ISETP.GT.AND P2, PT, R128, RZ, PT ;  /* 0x000000ff8000720c */ /* 0x000fce0003f44270 */
[----:B------:R-:W5:Y:S01]  /*1e610*/  MUFU.TANH R186, R186 ;  /* 0x000000ba00ba7308 */ /* 0x000f620000002400 */
[C---:B------:R-:W-:Y:S02]  /*1e620*/  ISETP.GT.AND P3, PT, R128.reuse, 0x1, PT ;  /* 0x000000018000780c */ /* 0x040fe40003f64270 */
[C---:B------:R-:W-:Y:S02]  /*1e630*/  ISETP.GT.AND P4, PT, R128.reuse, 0x8, PT ;  /* 0x000000088000780c */ /* 0x040fe40003f84270 */
[C---:B------:R-:W-:Y:S02]  /*1e640*/  ISETP.GT.AND P1, PT, R128.reuse, 0x9, PT ;  /* 0x000000098000780c */ /* 0x040fe40003f24270 */
[----:B--2---:R-:W-:Y:S02]  /*1e650*/  FSEL R5, R5, -INF , P2 ;  /* 0xff80000005057808 */ /* 0x004fe40001000000 */
[----:B------:R-:W-:Y:S02]  /*1e660*/  ISETP.GT.AND P2, PT, R128, 0x10, PT ;  /* 0x000000108000780c */ /* 0x000fe40003f44270 */
[----:B----4-:R-:W-:-:S02]  /*1e670*/  FSEL R6, R6, -INF , P3 ;  /* 0xff80000006067808 */ /* 0x010fc40001800000 */
[----:B------:R-:W-:Y:S02]  /*1e680*/  FSEL R14, R14, -INF , P4 ;  /* 0xff8000000e0e7808 */ /* 0x000fe40002000000 */
[----:B------:R-:W-:Y:S02]  /*1e690*/  FSEL R15, R15, -INF , P1 ;  /* 0xff8000000f0f7808 */ /* 0x000fe40000800000 */
[C---:B------:R-:W-:Y:S02]  /*1e6a0*/  ISETP.GT.AND P3, PT, R128.reuse, 0x11, PT ;  /* 0x000000118000780c */ /* 0x040fe40003f64270 */
[C---:B------:R-:W-:Y:S02]  /*1e6b0*/  ISETP.GT.AND P4, PT, R128.reuse, 0x18, PT ;  /* 0x000000188000780c */ /* 0x040fe40003f84270 */
[----:B------:R-:W-:Y:S02]  /*1e6c0*/  ISETP.GT.AND P1, PT, R128, 0x19, PT ;  /* 0x000000198000780c */ /* 0x000fe40003f24270 */
[----:B-1----:R-:W-:-:S02]  /*1e6d0*/  FSEL R185, R185, -INF , P2 ;  /* 0xff800000b9b97808 */ /* 0x002fc40001000000 */
[----:B------:R-:W-:Y:S02]  /*1e6e0*/  ISETP.GT.AND P2, PT, R128, 0x20, PT ;  /* 0x000000208000780c */ /* 0x000fe40003f44270 */
[----:B-----5:R-:W-:Y:S02]  /*1e6f0*/  FSEL R186, R186, -INF , P3 ;  /* 0xff800000baba7808 */ /* 0x020fe40001800000 */
[----:B------:R-:W-:Y:S02]  /*1e700*/  FSEL R189, R189, -INF , P4 ;  /* 0xff800000bdbd7808 */ /* 0x000fe40002000000 */
[----:B------:R-:W-:Y:S02]  /*1e710*/  FSEL R190, R190, -INF , P1 ;  /* 0xff800000bebe7808 */ /* 0x000fe40000800000 */
[C---:B------:R-:W-:Y:S02]  /*1e720*/  ISETP.GT.AND P3, PT, R128.reuse, 0x21, PT ;  /* 0x000000218000780c */ /* 0x040fe40003f64270 */
[----:B------:R-:W-:-:S02]  /*1e730*/  ISETP.GT.AND P4, PT, R128, 0x28, PT ;  /* 0x000000288000780c */ /* 0x000fc40003f84270 */
[----:B------:R-:W-:Y:S02]  /*1e740*/  ISETP.GT.AND P1, PT, R128, 0x29, PT ;  /* 0x000000298000780c */ /* 0x000fe40003f24270 */
[----:B------:R-:W-:Y:S02]  /*1e750*/  FSEL R168, R168, -INF , P2 ;  /* 0xff800000a8a87808 */ /* 0x000fe40001000000 */
[----:B------:R-:W-:Y:S02]  /*1e760*/  ISETP.GT.AND P2, PT, R128, 0x30, PT ;  /* 0x000000308000780c */ /* 0x000fe40003f44270 */
[----:B------:R-:W-:Y:S02]  /*1e770*/  FSEL R169, R169, -INF , P3 ;  /* 0xff800000a9a97808 */ /* 0x000fe40001800000 */
[----:B------:R-:W-:Y:S02]  /*1e780*/  FSEL R172, R172, -INF , P4 ;  /* 0xff800000acac7808 */ /* 0x000fe40002000000 */
[----:B------:R-:W-:-:S02]  /*1e790*/  FSEL R173, R173, -INF , P1 ;  /* 0xff800000adad7808 */ /* 0x000fc40000800000 */
[C---:B------:R-:W-:Y:S02]  /*1e7a0*/  ISETP.GT.AND P3, PT, R128.reuse, 0x31, PT ;  /* 0x000000318000780c */ /* 0x040fe40003f64270 */
[C---:B------:R-:W-:Y:S02]  /*1e7b0*/  ISETP.GT.AND P4, PT, R128.reuse, 0x38, PT ;  /* 0x000000388000780c */ /* 0x040fe40003f84270 */
[----:B------:R-:W-:Y:S02]  /*1e7c0*/  ISETP.GT.AND P1, PT, R128, 0x39, PT ;  /* 0x000000398000780c */ /* 0x000fe40003f24270 */
[----:B------:R-:W-:Y:S02]  /*1e7d0*/  FSEL R176, R176, -INF , P2 ;  /* 0xff800000b0b07808 */ /* 0x000fe40001000000 */
[----:B------:R-:W-:Y:S01]  /*1e7e0*/  ISETP.GT.AND P2, PT, R128, 0x40, PT ;  /* 0x000000408000780c */ /* 0x000fe20003f44270 */
[----:B------:R-:W1:Y:S01]  /*1e7f0*/  MUFU.TANH R144, R144 ;  /* 0x0000009000907308 */ /* 0x000e620000002400 */
[----:B------:R-:W-:-:S02]  /*1e800*/  FSEL R177, R177, -INF , P3 ;  /* 0xff800000b1b17808 */ /* 0x000fc40001800000 */
[----:B------:R-:W-:Y:S02]  /*1e810*/  FSEL R180, R180, -INF , P4 ;  /* 0xff800000b4b47808 */ /* 0x000fe40002000000 */
[----:B------:R-:W-:Y:S02]  /*1e820*/  FSEL R181, R181, -INF , P1 ;  /* 0xff800000b5b57808 */ /* 0x000fe40000800000 */
[C---:B------:R-:W-:Y:S02]  /*1e830*/  ISETP.GT.AND P3, PT, R128.reuse, 0x41, PT ;  /* 0x000000418000780c */ /* 0x040fe40003f64270 */
[C---:B------:R-:W-:Y:S02]  /*1e840*/  ISETP.GT.AND P4, PT, R128.reuse, 0x48, PT ;  /* 0x000000488000780c */ /* 0x040fe40003f84270 */
[----:B------:R-:W-:Y:S01]  /*1e850*/  ISETP.GT.AND P1, PT, R128, 0x49, PT ;  /* 0x000000498000780c */ /* 0x000fe20003f24270 */
[----:B------:R-:W2:Y:S01]  /*1e860*/  MUFU.TANH R145, R145 ;  /* 0x0000009100917308 */ /* 0x000ea20000002400 */
[----:B------:R-:W-:-:S02]  /*1e870*/  FSEL R152, R152, -INF , P2 ;  /* 0xff80000098987808 */ /* 0x000fc40001000000 */
[----:B------:R-:W-:Y:S02]  /*1e880*/  ISETP.GT.AND P2, PT, R128, 0x50, PT ;  /* 0x000000508000780c */ /* 0x000fe40003f44270 */
[----:B------:R-:W-:-:S03]  /*1e890*/  FSEL R153, R153, -INF , P3 ;  /* 0xff80000099997808 */ /* 0x000fc60001800000 */
[----:B------:R-:W4:Y:S01]  /*1e8a0*/  MUFU.TANH R148, R148 ;  /* 0x0000009400947308 */ /* 0x000f220000002400 */
[----:B------:R-:W-:Y:S02]  /*1e8b0*/  FSEL R156, R156, -INF , P4 ;  /* 0xff8000009c9c7808 */ /* 0x000fe40002000000 */
[----:B------:R-:W-:Y:S02]  /*1e8c0*/  FSEL R157, R157, -INF , P1 ;  /* 0xff8000009d9d7808 */ /* 0x000fe40000800000 */
[----:B------:R-:W-:-:S03]  /*1e8d0*/  ISETP.GT.AND P3, PT, R128, 0x51, PT ;  /* 0x000000518000780c */ /* 0x000fc60003f64270 */
[----:B------:R-:W5:Y:S01]  /*1e8e0*/  MUFU.TANH R149, R149 ;  /* 0x0000009500957308 */ /* 0x000f620000002400 */
[C---:B------:R-:W-:Y:S02]  /*1e8f0*/  ISETP.GT.AND P4, PT, R128.reuse, 0x58, PT ;  /* 0x000000588000780c */ /* 0x040fe40003f84270 */
[----:B------:R-:W-:Y:S02]  /*1e900*/  ISETP.GT.AND P1, PT, R128, 0x59, PT ;  /* 0x000000598000780c */ /* 0x000fe40003f24270 */
[----:B------:R-:W-:-:S03]  /*1e910*/  FSEL R160, R160, -INF , P2 ;  /* 0xff800000a0a07808 */ /* 0x000fc60001000000 */
[----:B------:R-:W0:Y:S01]  /*1e920*/  MUFU.TANH R120, R120 ;  /* 0x0000007800787308 */ /* 0x000e220000002400 */
[----:B------:R-:W-:Y:S02]  /*1e930*/  ISETP.GT.AND P2, PT, R128, 0x60, PT ;  /* 0x000000608000780c */ /* 0x000fe40003f44270 */
[----:B------:R-:W-:Y:S02]  /*1e940*/  FSEL R161, R161, -INF , P3 ;  /* 0xff800000a1a17808 */ /* 0x000fe40001800000 */
[----:B------:R-:W-:-:S03]  /*1e950*/  FSEL R164, R164, -INF , P4 ;  /* 0xff800000a4a47808 */ /* 0x000fc60002000000 */
[----:B------:R-:W3:Y:S01]  /*1e960*/  MUFU.TANH R121, R121 ;  /* 0x0000007900797308 */ /* 0x000ee20000002400 */
[----:B------:R-:W-:Y:S02]  /*1e970*/  FSEL R165, R165, -INF , P1 ;  /* 0xff800000a5a57808 */ /* 0x000fe40000800000 */
[C---:B------:R-:W-:Y:S02]  /*1e980*/  ISETP.GT.AND P3, PT, R128.reuse, 0x61, PT ;  /* 0x000000618000780c */ /* 0x040fe40003f64270 */
[----:B------:R-:W-:-:S03]  /*1e990*/  ISETP.GT.AND P4, PT, R128, 0x68, PT ;  /* 0x000000688000780c */ /* 0x000fc60003f84270 */
[----:B------:R-:W3:Y:S01]  /*1e9a0*/  MUFU.TANH R124, R124 ;  /* 0x0000007c007c7308 */ /* 0x000ee20000002400 */
[----:B------:R-:W-:Y:S02]  /*1e9b0*/  ISETP.GT.AND P1, PT, R128, 0x69, PT ;  /* 0x000000698000780c */ /* 0x000fe40003f24270 */
[----:B------:R-:W-:-:S05]  /*1e9c0*/  FSEL R136, R136, -INF , P2 ;  /* 0xff80000088887808 */ /* 0x000fca0001000000 */
[----:B------:R-:W3:Y:S01]  /*1e9d0*/  MUFU.TANH R125, R125 ;  /* 0x0000007d007d7308 */ /* 0x000ee20000002400 */
[----:B------:R-:W-:Y:S02]  /*1e9e0*/  ISETP.GT.AND P2, PT, R128, 0x70, PT ;  /* 0x000000708000780c */ /* 0x000fe40003f44270 */
[----:B------:R-:W-:Y:S02]  /*1e9f0*/  FSEL R137, R137, -INF , P3 ;  /* 0xff80000089897808 */ /* 0x000fe40001800000 */
[----:B------:R-:W-:Y:S02]  /*1ea00*/  FSEL R140, R140, -INF , P4 ;  /* 0xff8000008c8c7808 */ /* 0x000fe40002000000 */
[----:B------:R-:W-:Y:S02]  /*1ea10*/  FSEL R141, R141, -INF , P1 ;  /* 0xff8000008d8d7808 */ /* 0x000fe40000800000 */
[C---:B------:R-:W-:Y:S02]  /*1ea20*/  ISETP.GT.AND P3, PT, R128.reuse, 0x71, PT ;  /* 0x000000718000780c */ /* 0x040fe40003f64270 */
[----:B------:R-:W-:-:S02]  /*1ea30*/  ISETP.GT.AND P4, PT, R128, 0x78, PT ;  /* 0x000000788000780c */ /* 0x000fc40003f84270 */
[----:B------:R-:W-:Y:S02]  /*1ea40*/  ISETP.GT.AND P1, PT, R128, 0x79, PT ;  /* 0x000000798000780c */ /* 0x000fe40003f24270 */
[----:B-1----:R-:W-:Y:S02]  /*1ea50*/  FSEL R144, R144, -INF , P2 ;  /* 0xff80000090907808 */ /* 0x002fe40001000000 */
[----:B------:R-:W-:Y:S02]  /*1ea60*/  ISETP.GT.AND P2, PT, R128, 0x80, PT ;  /* 0x000000808000780c */ /* 0x000fe40003f44270 */
[----:B--2---:R-:W-:Y:S02]  /*1ea70*/  FSEL R145, R145, -INF , P3 ;  /* 0xff80000091917808 */ /* 0x004fe40001800000 */
[----:B----4-:R-:W-:Y:S02]  /*1ea80*/  FSEL R148, R148, -INF , P4 ;  /* 0xff80000094947808 */ /* 0x010fe40002000000 */
[----:B-----5:R-:W-:-:S02]  /*1ea90*/  FSEL R149, R149, -INF , P1 ;  /* 0xff80000095957808 */ /* 0x020fc40000800000 */
[C---:B------:R-:W-:Y:S02]  /*1eaa0*/  ISETP.GT.AND P3, PT, R128.reuse, 0x81, PT ;  /* 0x000000818000780c */ /* 0x040fe40003f64270 */
[C---:B------:R-:W-:Y:S02]  /*1eab0*/  ISETP.GT.AND P4, PT, R128.reuse, 0x88, PT ;  /* 0x000000888000780c */ /* 0x040fe40003f84270 */
[----:B------:R-:W-:Y:S02]  /*1eac0*/  ISETP.GT.AND P1, PT, R128, 0x89, PT ;  /* 0x000000898000780c */ /* 0x000fe40003f24270 */
[----:B0-----:R-:W-:Y:S02]  /*1ead0*/  FSEL R120, R120, -INF , P2 ;  /* 0xff80000078787808 */ /* 0x001fe40001000000 */
[----:B------:R-:W-:Y:S02]  /*1eae0*/  ISETP.GT.AND P2, PT, R128, 0x90, PT ;  /* 0x000000908000780c */ /* 0x000fe40003f44270 */
[----:B---3--:R-:W-:-:S02]  /*1eaf0*/  FSEL R121, R121, -INF , P3 ;  /* 0xff80000079797808 */ /* 0x008fc40001800000 */
[----:B------:R-:W-:Y:S02]  /*1eb00*/  FSEL R124, R124, -INF , P4 ;  /* 0xff8000007c7c7808 */ /* 0x000fe40002000000 */
[----:B------:R-:W-:Y:S02]  /*1eb10*/  FSEL R125, R125, -INF , P1 ;  /* 0xff8000007d7d7808 */ /* 0x000fe40000800000 */
[C---:B------:R-:W-:Y:S02]  /*1eb20*/  ISETP.GT.AND P3, PT, R128.reuse, 0x91, PT ;  /* 0x000000918000780c */ /* 0x040fe40003f64270 */
[C---:B------:R-:W-:Y:S02]  /*1eb30*/  ISETP.GT.AND P4, PT, R128.reuse, 0x98, PT ;  /* 0x000000988000780c */ /* 0x040fe40003f84270 */
[----:B------:R-:W-:Y:S02]  /*1eb40*/  ISETP.GT.AND P1, PT, R128, 0x99, PT ;  /* 0x000000998000780c */ /* 0x000fe40003f24270 */
[----:B------:R-:W-:-:S02]  /*1eb50*/  FSEL R128, R4, -INF , P2 ;  /* 0xff80000004807808 */ /* 0x000fc40001000000 */
        /* <DEDUP_REMOVED lines=27> */
[----:B------:R-:W-:Y:S02]  /*1ed10*/  IMAD.IADD R193, R194, 0x1, R193 ;  /* 0x00000001c2c17824 */ /* 0x000fe400078e02c1 */
[----:B------:R-:W-:Y:S01]  /*1ed20*/  FMNMX.FTZ R4, R136, R4, !PT ;  /* 0x0000000488047209 */ /* 0x000fe20007810000 */
[C---:B------:R-:W-:Y:S01]  /*1ed30*/  FMUL.FTZ R194, R2.reuse, R133 ;  /* 0x0000008502c27220 */ /* 0x040fe20000410000 */
[----:B------:R-:W-:-:S03]  /*1ed40*/  FMUL.FTZ R184, R2, R191 ;  /* 0x000000bf02b87220 */ /* 0x000fc60000410000 */
[----:B------:R-:W1:Y:S01]  /*1ed50*/  MUFU.TANH R132, R132 ;  /* 0x0000008400847308 */ /* 0x000e620000002400 */
[----:B------:R-:W-:Y:S01]  /*1ed60*/  FMNMX.FTZ R4, R137, R4, !PT ;  /* 0x0000000489047209 */ /* 0x000fe20007810000 */
[C---:B------:R-:W-:Y:S01]  /*1ed70*/  FMUL.FTZ R188, R2.reuse, R195 ;  /* 0x000000c302bc7220 */ /* 0x040fe20000410000 */
[C---:B------:R-:W-:Y:S01]  /*1ed80*/  FMUL.FTZ R191, R2.reuse, R198 ;  /* 0x000000c602bf7220 */ /* 0x040fe20000410000 */
[----:B------:R-:W-:Y:S01]  /*1ed90*/  FMUL.FTZ R133, R2, R126 ;  /* 0x0000007e02857220 */ /* 0x000fe20000410000 */
[----:B------:R-:W-:-:S03]  /*1eda0*/  FMNMX.FTZ R4, R140, R4, !PT ;  /* 0x000000048c047209 */ /* 0x000fc60007810000 */
[----:B------:R-:W-:Y:S01]  /*1edb0*/  MUFU.TANH R7, R7 ;  /* 0x0000000700077308 */ /* 0x000fe20000002400 */
[C---:B------:R-:W-:Y:S01]  /*1edc0*/  FMUL.FTZ R192, R2.reuse, R199 ;  /* 0x000000c702c07220 */ /* 0x040fe20000410000 */
[C---:B------:R-:W-:Y:S01]  /*1edd0*/  FMUL.FTZ R170, R2.reuse, R170 ;  /* 0x000000aa02aa7220 */ /* 0x040fe20000410000 */
[C---:B------:R-:W-:Y:S01]  /*1ede0*/  FMUL.FTZ R171, R2.reuse, R171 ;  /* 0x000000ab02ab7220 */ /* 0x040fe20000410000 */
[----:B------:R-:W-:-:S04]  /*1edf0*/  FMUL.FTZ R174, R2, R174 ;  /* 0x000000ae02ae7220 */ /* 0x000fc80000410000 */
[----:B------:R-:W-:Y:S01]  /*1ee00*/  MUFU.TANH R8, R8 ;  /* 0x0000000800087308 */ /* 0x000fe20000002400 */
[----:B------:R-:W-:-:S07]  /*1ee10*/  FMNMX.FTZ R4, R141, R4, !PT ;  /* 0x000000048d047209 */ /* 0x000fce0007810000 */
[----:B------:R-:W-:Y:S08]  /*1ee20*/  MUFU.TANH R21, R21 ;  /* 0x0000001500157308 */ /* 0x000ff00000002400 */
[----:B------:R-:W2:Y:S01]  /*1ee30*/  MUFU.TANH R126, R194 ;  /* 0x000000c2007e7308 */ /* 0x000ea20000002400 */
[C---:B------:R-:W-:Y:S01]  /*1ee40*/  FMUL.FTZ R175, R2.reuse, R175 ;  /* 0x000000af02af7220 */ /* 0x040fe20000410000 */
[C---:B------:R-:W-:Y:S01]  /*1ee50*/  FMUL.FTZ R178, R2.reuse, R178 ;  /* 0x000000b202b27220 */ /* 0x040fe20000410000 */
[C---:B------:R-:W-:Y:S01]  /*1ee60*/  FMUL.FTZ R179, R2.reuse, R179 ;  /* 0x000000b302b37220 */ /* 0x040fe20000410000 */
[----:B------:R-:W-:-:S04]  /*1ee70*/  FMUL.FTZ R182, R2, R182 ;  /* 0x000000b602b67220 */ /* 0x000fc80000410000 */
[----:B------:R-:W3:Y:S01]  /*1ee80*/  MUFU.TANH R184, R184 ;  /* 0x000000b800b87308 */ /* 0x000ee20000002400 */
[----:B------:R-:W-:-:S07]  /*1ee90*/  FMNMX.FTZ R4, R144, R4, !PT ;  /* 0x0000000490047209 */ /* 0x000fce0007810000 */
[----:B------:R-:W4:Y:S01]  /*1eea0*/  MUFU.TANH R187, R187 ;  /* 0x000000bb00bb7308 */ /* 0x000f220000002400 */
[----:B0-----:R-:W-:-:S07]  /*1eeb0*/  FSEL R129, R129, -INF , P3 ;  /* 0xff80000081817808 */ /* 0x001fce0001800000 */
[----:B------:R-:W0:Y:S01]  /*1eec0*/  MUFU.TANH R188, R188 ;  /* 0x000000bc00bc7308 */ /* 0x000e220000002400 */
[----:B-1----:R-:W-:-:S07]  /*1eed0*/  FSEL R132, R132, -INF , P4 ;  /* 0xff80000084847808 */ /* 0x002fce0002000000 */
[----:B------:R-:W1:Y:S01]  /*1eee0*/  MUFU.TANH R191, R191 ;  /* 0x000000bf00bf7308 */ /* 0x000e620000002400 */
[C---:B------:R-:W-:Y:S01]  /*1eef0*/  ISETP.GT.AND P2, PT, R193.reuse, RZ, PT ;  /* 0x000000ffc100720c */ /* 0x040fe20003f44270 */
[C---:B------:R-:W-:Y:S01]  /*1ef00*/  FMUL.FTZ R183, R2.reuse, R183 ;  /* 0x000000b702b77220 */ /* 0x040fe20000410000 */
[C---:B------:R-:W-:Y:S01]  /*1ef10*/  ISETP.GT.AND P3, PT, R193.reuse, 0x1, PT ;  /* 0x00000001c100780c */ /* 0x040fe20003f64270 */
[----:B------:R-:W-:Y:S01]  /*1ef20*/  FMUL.FTZ R154, R2, R154 ;  /* 0x0000009a029a7220 */ /* 0x000fe20000410000 */
[----:B------:R-:W-:-:S03]  /*1ef30*/  ISETP.GT.AND P4, PT, R193, 0x8, PT ;  /* 0x00000008c100780c */ /* 0x000fc60003f84270 */
[----:B------:R-:W5:Y:S01]  /*1ef40*/  MUFU.TANH R192, R192 ;  /* 0x000000c000c07308 */ /* 0x000f620000002400 */
[C---:B------:R-:W-:Y:S01]  /*1ef50*/  FMUL.FTZ R155, R2.reuse, R155 ;  /* 0x0000009b029b7220 */ /* 0x040fe20000410000 */
[----:B------:R-:W-:Y:S01]  /*1ef60*/  FMUL.FTZ R158, R2, R158 ;  /* 0x0000009e029e7220 */ /* 0x000fe20000410000 */
[----:B------:R-:W-:-:S05]  /*1ef70*/  FMNMX.FTZ R4, R145, R4, !PT ;  /* 0x0000000491047209 */ /* 0x000fca0007810000 */
[----:B------:R-:W5:Y:S01]  /*1ef80*/  MUFU.TANH R170, R170 ;  /* 0x000000aa00aa7308 */ /* 0x000f620000002400 */
[----:B--2---:R-:W-:-:S07]  /*1ef90*/  FSEL R126, R126, -INF , P1 ;  /* 0xff8000007e7e7808 */ /* 0x004fce0000800000 */
[----:B------:R-:W2:Y:S01]  /*1efa0*/  MUFU.TANH R171, R171 ;  /* 0x000000ab00ab7308 */ /* 0x000ea20000002400 */
[----:B------:R-:W-:-:S07]  /*1efb0*/  FSEL R7, R7, -INF , P2 ;  /* 0xff80000007077808 */ /* 0x000fce0001000000 */
[----:B------:R-:W2:Y:S01]  /*1efc0*/  MUFU.TANH R174, R174 ;  /* 0x000000ae00ae7308 */ /* 0x000ea20000002400 */
[----:B------:R-:W-:Y:S02]  /*1efd0*/  FSEL R8, R8, -INF , P3 ;  /* 0xff80000008087808 */ /* 0x000fe40001800000 */
[----:B------:R-:W-:Y:S01]  /*1efe0*/  FSEL R21, R21, -INF , P4 ;  /* 0xff80000015157808 */ /* 0x000fe20002000000 */
[----:B------:R-:W-:Y:S01]  /*1eff0*/  FMUL.FTZ R159, R2, R159 ;  /* 0x0000009f029f7220 */ /* 0x000fe20000410000 */
[----:B------:R-:W-:-:S03]  /*1f000*/  ISETP.GT.AND P1, PT, R193, 0x9, PT ;  /* 0x00000009c100780c */ /* 0x000fc60003f24270 */
[----:B------:R-:W2:Y:S01]  /*1f010*/  MUFU.TANH R175, R175 ;  /* 0x000000af00af7308 */ /* 0x000ea20000002400 */
[C---:B------:R-:W-:Y:S01]  /*1f020*/  ISETP.GT.AND P2, PT, R193.reuse, 0x10, PT ;  /* 0x00000010c100780c */ /* 0x040fe20003f44270 */
[C---:B------:R-:W-:Y:S01]  /*1f030*/  FMUL.FTZ R162, R2.reuse, R162 ;  /* 0x000000a202a27220 */ /* 0x040fe20000410000 */
[C---:B------:R-:W-:Y:S01]  /*1f040*/  ISETP.GT.AND P3, PT, R193.reuse, 0x11, PT ;  /* 0x00000011c100780c */ /* 0x040fe20003f64270 */
[----:B------:R-:W-:Y:S01]  /*1f050*/  FMUL.FTZ R163, R2, R163 ;  /* 0x000000a302a37220 */ /* 0x000fe20000410000 */
[----:B------:R-:W-:-:S03]  /*1f060*/  ISETP.GT.AND P4, PT, R193, 0x18, PT ;  /* 0x00000018c100780c */ /* 0x000fc60003f84270 */
[----:B------:R-:W2:Y:S01]  /*1f070*/  MUFU.TANH R178, R178 ;  /* 0x000000b200b27308 */ /* 0x000ea20000002400 */
[----:B------:R-:W-:Y:S01]  /*1f080*/  FMNMX.FTZ R4, R148, R4, !PT ;  /* 0x0000000494047209 */ /* 0x000fe20007810000 */
[----:B------:R-:W-:-:S06]  /*1f090*/  FMUL.FTZ R166, R2, R166 ;  /* 0x000000a602a67220 */ /* 0x000fcc0000410000 */
[----:B------:R-:W2:Y:S01]  /*1f0a0*/  MUFU.TANH R179, R179 ;  /* 0x000000b300b37308 */ /* 0x000ea20000002400 */
[----:B---3--:R-:W-:-:S07]  /*1f0b0*/  FSEL R184, R184, -INF , P1 ;  /* 0xff800000b8b87808 */ /* 0x008fce0000800000 */
[----:B------:R-:W3:Y:S01]  /*1f0c0*/  MUFU.TANH R182, R182 ;  /* 0x000000b600b67308 */ /* 0x000ee20000002400 */
[----:B----4-:R-:W-:Y:S02]  /*1f0d0*/  FSEL R187, R187, -INF , P2 ;  /* 0xff800000bbbb7808 */ /* 0x010fe40001000000 */
[----:B0-----:R-:W-:Y:S02]  /*1f0e0*/  FSEL R188, R188, -INF , P3 ;  /* 0xff800000bcbc7808 */ /* 0x001fe40001800000 */
[----:B-1----:R-:W-:-:S03]  /*1f0f0*/  FSEL R191, R191, -INF , P4 ;  /* 0xff800000bfbf7808 */ /* 0x002fc60002000000 */
[----:B------:R-:W0:Y:S01]  /*1f100*/  MUFU.TANH R183, R183 ;  /* 0x000000b700b77308 */ /* 0x000e220000002400 */
[----:B------:R-:W-:Y:S01]  /*1f110*/  FMNMX.FTZ R4, R149, R4, !PT ;  /* 0x0000000495047209 */ /* 0x000fe20007810000 */
[C---:B------:R-:W-:Y:S01]  /*1f120*/  FMUL.FTZ R167, R2.reuse, R167 ;  /* 0x000000a702a77220 */ /* 0x040fe20000410000 */
[C---:B------:R-:W-:Y:S01]  /*1f130*/  ISETP.GT.AND P1, PT, R193.reuse, 0x19, PT ;  /* 0x00000019c100780c */ /* 0x040fe20003f24270 */
[----:B------:R-:W-:Y:S01]  /*1f140*/  FMUL.FTZ R138, R2, R138 ;  /* 0x0000008a028a7220 */ /* 0x000fe20000410000 */
[----:B------:R-:W-:-:S03]  /*1f150*/  ISETP.GT.AND P2, PT, R193, 0x20, PT ;  /* 0x00000020c100780c */ /* 0x000fc60003f44270 */
[----:B------:R-:W1:Y:S01]  /*1f160*/  MUFU.TANH R154, R154 ;  /* 0x0000009a009a7308 */ /* 0x000e620000002400 */
[C---:B------:R-:W-:Y:S01]  /*1f170*/  ISETP.GT.AND P3, PT, R193.reuse, 0x21, PT ;  /* 0x00000021c100780c */ /* 0x040fe20003f64270 */
[C---:B------:R-:W-:Y:S01]  /*1f180*/  FMUL.FTZ R139, R2.reuse, R139 ;  /* 0x0000008b028b7220 */ /* 0x040fe20000410000 */
[----:B------:R-:W-:Y:S01]  /*1f190*/  ISETP.GT.AND P4, PT, R193, 0x28, PT ;  /* 0x00000028c100780c */ /* 0x000fe20003f84270 */
[----:B------:R-:W-:-:S04]  /*1f1a0*/  FMUL.FTZ R142, R2, R142 ;  /* 0x0000008e028e7220 */ /* 0x000fc80000410000 */
[----:B------:R-:W4:Y:S01]  /*1f1b0*/  MUFU.TANH R155, R155 ;  /* 0x0000009b009b7308 */ /* 0x000f220000002400 */
[----:B------:R-:W-:-:S07]  /*1f1c0*/  FMNMX.FTZ R4, R120, R4, !PT ;  /* 0x0000000478047209 */ /* 0x000fce0007810000 */
[----:B------:R-:W4:Y:S01]  /*1f1d0*/  MUFU.TANH R158, R158 ;  /* 0x0000009e009e7308 */ /* 0x000f220000002400 */
[----:B-----5:R-:W-:Y:S02]  /*1f1e0*/  FSEL R192, R192, -INF , P1 ;  /* 0xff800000c0c07808 */ /* 0x020fe40000800000 */
[----:B------:R-:W-:Y:S02]  /*1f1f0*/  FSEL R170, R170, -INF , P2 ;  /* 0xff800000aaaa7808 */ /* 0x000fe40001000000 */
[----:B--2---:R-:W-:-:S03]  /*1f200*/  FSEL R171, R171, -INF , P3 ;  /* 0xff800000abab7808 */ /* 0x004fc60001800000 */
[----:B------:R-:W2:Y:S01]  /*1f210*/  MUFU.TANH R159, R159 ;  /* 0x0000009f009f7308 */ /* 0x000ea20000002400 */
[----:B------:R-:W-:Y:S01]  /*1f220*/  FSEL R174, R174, -INF , P4 ;  /* 0xff800000aeae7808 */ /* 0x000fe20002000000 */
[C---:B------:R-:W-:Y:S01]  /*1f230*/  FMUL.FTZ R143, R2.reuse, R143 ;  /* 0x0000008f028f7220 */ /* 0x040fe20000410000 */
[C---:B------:R-:W-:Y:S01]  /*1f240*/  ISETP.GT.AND P1, PT, R193.reuse, 0x29, PT ;  /* 0x00000029c100780c */ /* 0x040fe20003f24270 */
[----:B------:R-:W-:Y:S01]  /*1f250*/  FMUL.FTZ R146, R2, R146 ;  /* 0x0000009202927220 */ /* 0x000fe20000410000 */
[----:B------:R-:W-:-:S03]  /*1f260*/  ISETP.GT.AND P2, PT, R193, 0x30, PT ;  /* 0x00000030c100780c */ /* 0x000fc60003f44270 */
[----:B------:R-:W5:Y:S01]  /*1f270*/  MUFU.TANH R162, R162 ;  /* 0x000000a200a27308 */ /* 0x000f620000002400 */
[C---:B------:R-:W-:Y:S01]  /*1f280*/  ISETP.GT.AND P3, PT, R193.reuse, 0x31, PT ;  /* 0x00000031c100780c */ /* 0x040fe20003f64270 */
[C---:B------:R-:W-:Y:S01]  /*1f290*/  FMUL.FTZ R147, R2.reuse, R147 ;  /* 0x0000009302937220 */ /* 0x040fe20000410000 */
[----:B------:R-:W-:Y:S01]  /*1f2a0*/  ISETP.GT.AND P4, PT, R193, 0x38, PT ;  /* 0x00000038c100780c */ /* 0x000fe20003f84270 */
[----:B------:R-:W-:-:S04]  /*1f2b0*/  FMUL.FTZ R150, R2, R150 ;  /* 0x0000009602967220 */ /* 0x000fc80000410000 */
[----:B------:R-:W5:Y:S01]  /*1f2c0*/  MUFU.TANH R163, R163 ;  /* 0x000000a300a37308 */ /* 0x000f620000002400 */
[----:B------:R-:W-:-:S07]  /*1f2d0*/  FMNMX.FTZ R4, R121, R4, !PT ;  /* 0x0000000479047209 */ /* 0x000fce0007810000 */
[----:B------:R-:W5:Y:S01]  /*1f2e0*/  MUFU.TANH R166, R166 ;  /* 0x000000a600a67308 */ /* 0x000f620000002400 */
[----:B------:R-:W-:Y:S02]  /*1f2f0*/  FSEL R175, R175, -INF , P1 ;  /* 0xff800000afaf7808 */ /* 0x000fe40000800000 */
[----:B------:R-:W-:Y:S02]  /*1f300*/  FSEL R178, R178, -INF , P2 ;  /* 0xff800000b2b27808 */ /* 0x000fe40001000000 */
[----:B------:R-:W-:-:S03]  /*1f310*/  FSEL R179, R179, -INF , P3 ;  /* 0xff800000b3b37808 */ /* 0x000fc60001800000 */
[----:B------:R-:W5:Y:S01]  /*1f320*/  MUFU.TANH R167, R167 ;  /* 0x000000a700a77308 */ /* 0x000f620000002400 */
[----:B---3--:R-:W-:Y:S01]  /*1f330*/  FSEL R182, R182, -INF , P4 ;  /* 0xff800000b6b67808 */ /* 0x008fe20002000000 */
[C---:B------:R-:W-:Y:S01]  /*1f340*/  FMUL.FTZ R151, R2.reuse, R151 ;  /* 0x0000009702977220 */ /* 0x040fe20000410000 */
[C---:B------:R-:W-:Y:S01]  /*1f350*/  ISETP.GT.AND P1, PT, R193.reuse, 0x39, PT ;  /* 0x00000039c100780c */ /* 0x040fe20003f24270 */
[----:B------:R-:W-:Y:S01]  /*1f360*/  FMUL.FTZ R122, R2, R122 ;  /* 0x0000007a027a7220 */ /* 0x000fe20000410000 */
[----:B------:R-:W-:-:S03]  /*1f370*/  ISETP.GT.AND P2, PT, R193, 0x40, PT ;  /* 0x00000040c100780c */ /* 0x000fc60003f44270 */
[----:B------:R-:W3:Y:S01]  /*1f380*/  MUFU.TANH R138, R138 ;  /* 0x0000008a008a7308 */ /* 0x000ee20000002400 */
[C---:B------:R-:W-:Y:S01]  /*1f390*/  ISETP.GT.AND P3, PT, R193.reuse, 0x41, PT ;  /* 0x00000041c100780c */ /* 0x040fe20003f64270 */
[----:B------:R-:W-:Y:S01]  /*1f3a0*/  FMUL.FTZ R123, R2, R123 ;  /* 0x0000007b027b7220 */ /* 0x000fe20000410000 */
[----:B------:R-:W-:-:S05]  /*1f3b0*/  ISETP.GT.AND P4, PT, R193, 0x48, PT ;  /* 0x00000048c100780c */ /* 0x000fca0003f84270 */
[----:B------:R-:W3:Y:S01]  /*1f3c0*/  MUFU.TANH R139, R139 ;  /* 0x0000008b008b7308 */ /* 0x000ee20000002400 */
[----:B------:R-:W-:-:S07]  /*1f3d0*/  FMNMX.FTZ R4, R124, R4, !PT ;  /* 0x000000047c047209 */ /* 0x000fce0007810000 */
[----:B------:R-:W3:Y:S01]  /*1f3e0*/  MUFU.TANH R142, R142 ;  /* 0x0000008e008e7308 */ /* 0x000ee20000002400 */
[----:B0-----:R-:W-:Y:S02]  /*1f3f0*/  FSEL R183, R183, -INF , P1 ;  /* 0xff800000b7b77808 */ /* 0x001fe40000800000 */
[----:B-1----:R-:W-:Y:S02]  /*1f400*/  FSEL R154, R154, -INF , P2 ;  /* 0xff8000009a9a7808 */ /* 0x002fe40001000000 */
[----:B----4-:R-:W-:-:S03]  /*1f410*/  FSEL R155, R155, -INF , P3 ;  /* 0xff8000009b9b7808 */ /* 0x010fc60001800000 */
[----:B------:R-:W0:Y:S01]  /*1f420*/  MUFU.TANH R143, R143 ;  /* 0x0000008f008f7308 */ /* 0x000e220000002400 */
[----:B------:R-:W-:Y:S02]  /*1f430*/  FSEL R158, R158, -INF , P4 ;  /* 0xff8000009e9e7808 */ /* 0x000fe40002000000 */
[C---:B------:R-:W-:Y:S02]  /*1f440*/  ISETP.GT.AND P1, PT, R193.reuse, 0x49, PT ;  /* 0x00000049c100780c */ /* 0x040fe40003f24270 */
[----:B------:R-:W-:-:S03]  /*1f450*/  ISETP.GT.AND P2, PT, R193, 0x50, PT ;  /* 0x00000050c100780c */ /* 0x000fc60003f44270 */
[----:B------:R-:W1:Y:S01]  /*1f460*/  MUFU.TANH R146, R146 ;  /* 0x0000009200927308 */ /* 0x000e620000002400 */
[C---:B------:R-:W-:Y:S02]  /*1f470*/  ISETP.GT.AND P3, PT, R193.reuse, 0x51, PT ;  /* 0x00000051c100780c */ /* 0x040fe40003f64270 */
[----:B------:R-:W-:Y:S02]  /*1f480*/  ISETP.GT.AND P4, PT, R193, 0x58, PT ;  /* 0x00000058c100780c */ /* 0x000fe40003f84270 */
[----:B------:R-:W-:-:S03]  /*1f490*/  FMNMX.FTZ R4, R125, R4, !PT ;  /* 0x000000047d047209 */ /* 0x000fc60007810000 */
[----:B------:R-:W4:Y:S01]  /*1f4a0*/  MUFU.TANH R147, R147 ;  /* 0x0000009300937308 */ /* 0x000f220000002400 */
[----:B--2---:R-:W-:-:S07]  /*1f4b0*/  FSEL R159, R159, -INF , P1 ;  /* 0xff8000009f9f7808 */ /* 0x004fce0000800000 */
[----:B------:R-:W2:Y:S01]  /*1f4c0*/  MUFU.TANH R150, R150 ;  /* 0x0000009600967308 */ /* 0x000ea20000002400 */
[----:B-----5:R-:W-:Y:S02]  /*1f4d0*/  FSEL R162, R162, -INF , P2 ;  /* 0xff800000a2a27808 */ /* 0x020fe40001000000 */
[----:B------:R-:W-:Y:S02]  /*1f4e0*/  FSEL R163, R163, -INF , P3 ;  /* 0xff800000a3a37808 */ /* 0x000fe40001800000 */
[----:B------:R-:W-:-:S03]  /*1f4f0*/  FSEL R166, R166, -INF , P4 ;  /* 0xff800000a6a67808 */ /* 0x000fc60002000000 */
[----:B------:R-:W5:Y:S01]  /*1f500*/  MUFU.TANH R151, R151 ;  /* 0x0000009700977308 */ /* 0x000f620000002400 */
[----:B------:R-:W-:Y:S02]  /*1f510*/  FMNMX.FTZ R4, R128, R4, !PT ;  /* 0x0000000480047209 */ /* 0x000fe40007810000 */
[C---:B------:R-:W-:Y:S02]  /*1f520*/  ISETP.GT.AND P1, PT, R193.reuse, 0x59, PT ;  /* 0x00000059c100780c */ /* 0x040fe40003f24270 */
[----:B------:R-:W-:-:S03]  /*1f530*/  ISETP.GT.AND P2, PT, R193, 0x60, PT ;  /* 0x00000060c100780c */ /* 0x000fc60003f44270 */
[----:B------:R-:W5:Y:S01]  /*1f540*/  MUFU.TANH R122, R122 ;  /* 0x0000007a007a7308 */ /* 0x000f620000002400 */
[C---:B------:R-:W-:Y:S02]  /*1f550*/  ISETP.GT.AND P3, PT, R193.reuse, 0x61, PT ;  /* 0x00000061c100780c */ /* 0x040fe40003f64270 */
[----:B------:R-:W-:-:S05]  /*1f560*/  ISETP.GT.AND P4, PT, R193, 0x68, PT ;  /* 0x00000068c100780c */ /* 0x000fca0003f84270 */
[----:B------:R-:W5:Y:S01]  /*1f570*/  MUFU.TANH R123, R123 ;  /* 0x0000007b007b7308 */ /* 0x000f620000002400 */
[----:B------:R-:W-:-:S07]  /*1f580*/  FMNMX.FTZ R4, R129, R4, !PT ;  /* 0x0000000481047209 */ /* 0x000fce0007810000 */
[----:B------:R-:W5:Y:S01]  /*1f590*/  MUFU.TANH R133, R133 ;  /* 0x0000008500857308 */ /* 0x000f620000002400 */
[----:B------:R-:W-:Y:S02]  /*1f5a0*/  FSEL R167, R167, -INF , P1 ;  /* 0xff800000a7a77808 */ /* 0x000fe40000800000 */
[----:B---3--:R-:W-:Y:S02]  /*1f5b0*/  FSEL R138, R138, -INF , P2 ;  /* 0xff8000008a8a7808 */ /* 0x008fe40001000000 */
[----:B------:R-:W-:Y:S02]  /*1f5c0*/  FSEL R139, R139, -INF , P3 ;  /* 0xff8000008b8b7808 */ /* 0x000fe40001800000 */
[----:B------:R-:W-:Y:S02]  /*1f5d0*/  FSEL R142, R142, -INF , P4 ;  /* 0xff8000008e8e7808 */ /* 0x000fe40002000000 */
[C---:B------:R-:W-:Y:S02]  /*1f5e0*/  ISETP.GT.AND P1, PT, R193.reuse, 0x69, PT ;  /* 0x00000069c100780c */ /* 0x040fe40003f24270 */
[----:B------:R-:W-:-:S02]  /*1f5f0*/  ISETP.GT.AND P2, PT, R193, 0x70, PT ;  /* 0x00000070c100780c */ /* 0x000fc40003f44270 */
[C---:B------:R-:W-:Y:S02]  /*1f600*/  ISETP.GT.AND P3, PT, R193.reuse, 0x71, PT ;  /* 0x00000071c100780c */ /* 0x040fe40003f64270 */
[----:B------:R-:W-:Y:S02]  /*1f610*/  ISETP.GT.AND P4, PT, R193, 0x78, PT ;  /* 0x00000078c100780c */ /* 0x000fe40003f84270 */
[----:B------:R-:W-:Y:S02]  /*1f620*/  FMNMX.FTZ R4, R132, R4, !PT ;  /* 0x0000000484047209 */ /* 0x000fe40007810000 */
[----:B0-----:R-:W-:Y:S02]  /*1f630*/  FSEL R143, R143, -INF , P1 ;  /* 0xff8000008f8f7808 */ /* 0x001fe40000800000 */
[----:B-1----:R-:W-:Y:S02]  /*1f640*/  FSEL R146, R146, -INF , P2 ;  /* 0xff80000092927808 */ /* 0x002fe40001000000 */
[----:B----4-:R-:W-:-:S02]  /*1f650*/  FSEL R147, R147, -INF , P3 ;  /* 0xff80000093937808 */ /* 0x010fc40001800000 */
[----:B--2---:R-:W-:Y:S02]  /*1f660*/  FSEL R150, R150, -INF , P4 ;  /* 0xff80000096967808 */ /* 0x004fe40002000000 */
[C---:B------:R-:W-:Y:S02]  /*1f670*/  ISETP.GT.AND P1, PT, R193.reuse, 0x79, PT ;  /* 0x00000079c100780c */ /* 0x040fe40003f24270 */
[C---:B------:R-:W-:Y:S02]  /*1f680*/  ISETP.GT.AND P2, PT, R193.reuse, 0x80, PT ;  /* 0x00000080c100780c */ /* 0x040fe40003f44270 */
[C---:B------:R-:W-:Y:S02]  /*1f690*/  ISETP.GT.AND P3, PT, R193.reuse, 0x81, PT ;  /* 0x00000081c100780c */ /* 0x040fe40003f64270 */
[----:B------:R-:W-:Y:S02]  /*1f6a0*/  ISETP.GT.AND P4, PT, R193, 0x88, PT ;  /* 0x00000088c100780c */ /* 0x000fe40003f84270 */
[----:B------:R-:W-:-:S02]  /*1f6b0*/  FMNMX.FTZ R4, R126, R4, !PT ;  /* 0x000000047e047209 */ /* 0x000fc40007810000 */
[----:B-----5:R-:W-:Y:S02]  /*1f6c0*/  FSEL R151, R151, -INF , P1 ;  /* 0xff80000097977808 */ /* 0x020fe40000800000 */
[----:B------:R-:W-:Y:S02]  /*1f6d0*/  FSEL R122, R122, -INF , P2 ;  /* 0xff8000007a7a7808 */ /* 0x000fe40001000000 */
[----:B------:R-:W-:Y:S02]  /*1f6e0*/  FSEL R123, R123, -INF , P3 ;  /* 0xff8000007b7b7808 */ /* 0x000fe40001800000 */
[----:B------:R-:W-:Y:S02]  /*1f6f0*/  FSEL R133, R133, -INF , P4 ;  /* 0xff80000085857808 */ /* 0x000fe40002000000 */
[C---:B------:R-:W-:Y:S02]  /*1f700*/  ISETP.GT.AND P1, PT, R193.reuse, 0x89, PT ;  /* 0x00000089c100780c */ /* 0x040fe40003f24270 */
[----:B------:R-:W-:-:S02]  /*1f710*/  ISETP.GT.AND P2, PT, R193, 0x90, PT ;  /* 0x00000090c100780c */ /* 0x000fc40003f44270 */
[C---:B------:R-:W-:Y:S02]  /*1f720*/  ISETP.GT.AND P3, PT, R193.reuse, 0x91, PT ;  /* 0x00000091c100780c */ /* 0x040fe40003f64270 */
[C---:B------:R-:W-:Y:S02]  /*1f730*/  ISETP.GT.AND P4, PT, R193.reuse, 0x98, PT ;  /* 0x00000098c100780c */ /* 0x040fe40003f84270 */
[----:B------:R-:W-:Y:S02]  /*1f740*/  ISETP.GT.AND P5, PT, R193, 0x99, PT ;  /* 0x00000099c100780c */ /* 0x000fe40003fa4270 */
        /* <DEDUP_REMOVED lines=8> */
[----:B------:R-:W-:-:S05]  /*1f7d0*/  MOV R193, UR52 ;  /* 0x0000003400c17c02 */ /* 0x000fca0008000f00 */
[----:B------:R-:W-:-:S05]  /*1f7e0*/  FFMA.FTZ R193, R4, R193, -8 ;  /* 0xc100000004c17423 */ /* 0x000fca00000100c1 */
        /* <DEDUP_REMOVED lines=74> */
[----:B------:R-:W-:Y:S02]  /*1fc90*/  FMUL.FTZ R131, R2, R131 ;  /* 0x0000008302837220 */ /* 0x000fe40000410000 */
[----:B------:R-:W-:Y:S01]  /*1fca0*/  FMNMX.FTZ R193, R150, R193, !PT ;  /* 0x000000c196c17209 */ /* 0x000fe20007810000 */
[----:B------:R-:W-:-:S03]  /*1fcb0*/  FMUL.FTZ R134, R2, R134 ;  /* 0x0000008602867220 */ /* 0x000fc60000410000 */
[----:B------:R-:W-:Y:S01]  /*1fcc0*/  FMNMX.FTZ R193, R151, R193, !PT ;  /* 0x000000c197c17209 */ /* 0x000fe20007810000 */
[----:B------:R-:W1:Y:S01]  /*1fcd0*/  MUFU.TANH R130, R130 ;  /* 0x0000008200827308 */ /* 0x000e620000002400 */
[----:B------:R-:W-:Y:S02]  /*1fce0*/  FMUL.FTZ R135, R2, R135 ;  /* 0x0000008702877220 */ /* 0x000fe40000410000 */
[----:B------:R-:W-:-:S05]  /*1fcf0*/  FMNMX.FTZ R193, R122, R193, !PT ;  /* 0x000000c17ac17209 */ /* 0x000fca0007810000 */
[----:B------:R-:W2:Y:S01]  /*1fd00*/  MUFU.TANH R131, R131 ;  /* 0x0000008300837308 */ /* 0x000ea20000002400 */
[----:B------:R-:W-:Y:S02]  /*1fd10*/  FMNMX.FTZ R193, R123, R193, !PT ;  /* 0x000000c17bc17209 */ /* 0x000fe40007810000 */
[----:B0-----:R-:W-:-:S05]  /*1fd20*/  FSEL R127, R127, -INF , P1 ;  /* 0xff8000007f7f7808 */ /* 0x001fca0000800000 */
[----:B------:R-:W0:Y:S01]  /*1fd30*/  MUFU.TANH R134, R134 ;  /* 0x0000008600867308 */ /* 0x000e220000002400 */
[----:B------:R-:W-:Y:S02]  /*1fd40*/  FMNMX.FTZ R193, R133, R193, !PT ;  /* 0x000000c185c17209 */ /* 0x000fe40007810000 */
[----:B-1----:R-:W-:-:S05]  /*1fd50*/  FSEL R130, R130, -INF , P2 ;  /* 0xff80000082827808 */ /* 0x002fca0001000000 */
[----:B------:R-:W1:Y:S01]  /*1fd60*/  MUFU.TANH R135, R135 ;  /* 0x0000008700877308 */ /* 0x000e620000002400 */
[----:B------:R-:W-:Y:S02]  /*1fd70*/  FMNMX.FTZ R193, R127, R193, !PT ;  /* 0x000000c17fc17209 */ /* 0x000fe40007810000 */
[----:B--2---:R-:W-:Y:S02]  /*1fd80*/  FSEL R131, R131, -INF , P3 ;  /* 0xff80000083837808 */ /* 0x004fe40001800000 */
[----:B------:R-:W-:Y:S02]  /*1fd90*/  FMNMX.FTZ R193, R130, R193, !PT ;  /* 0x000000c182c17209 */ /* 0x000fe40007810000 */
[----:B0-----:R-:W-:Y:S02]  /*1fda0*/  FSEL R134, R134, -INF , P4 ;  /* 0xff80000086867808 */ /* 0x001fe40002000000 */
[----:B------:R-:W-:-:S04]  /*1fdb0*/  FMNMX.FTZ R193, R131, R193, !PT ;  /* 0x000000c183c17209 */ /* 0x000fc80007810000 */
[----:B------:R-:W-:Y:S02]  /*1fdc0*/  FMNMX.FTZ R193, R134, R193, !PT ;  /* 0x000000c186c17209 */ /* 0x000fe40007810000 */
[----:B-1----:R-:W-:-:S04]  /*1fdd0*/  FSEL R135, R135, -INF , P5 ;  /* 0xff80000087877808 */ /* 0x002fc80002800000 */
[----:B------:R-:W-:-:S05]  /*1fde0*/  FMNMX.FTZ R193, R135, R193, !PT ;  /* 0x000000c187c17209 */ /* 0x000fca0007810000 */
[----:B------:R-:W0:Y:S01]  /*1fdf0*/  SHFL.BFLY PT, R194, R193, 0x2, 0x1f ;  /* 0x0c401f00c1c27f89 */ /* 0x000e2200000e0000 */
[----:B------:R1:W-:Y:S01]  /*1fe00*/  MUFU.EX2 R195, R15 ;  /* 0x0000000f00c37308 */ /* 0x0003e20000000800 */
[----:B0-----:R-:W-:-:S05]  /*1fe10*/  FMNMX.FTZ R194, R193, R194, !PT ;  /* 0x000000c2c1c27209 */ /* 0x001fca0007810000 */
[----:B-1----:R-:W0:Y:S02]  /*1fe20*/  SHFL.BFLY PT, R15, R194, 0x1, 0x1f ;  /* 0x0c201f00c20f7f89 */ /* 0x002e2400000e0000 */
[----:B0-----:R-:W-:-:S04]  /*1fe30*/  FMNMX.FTZ R15, R194, R15, !PT ;  /* 0x0000000fc20f7209 */ /* 0x001fc80007810000 */
[----:B------:R-:W-:-:S04]  /*1fe40*/  FSETP.NEU.FTZ.AND P1, PT, R15, -INF , PT ;  /* 0xff8000000f00780b */ /* 0x000fc80003f3d000 */
[----:B------:R-:W-:-:S05]  /*1fe50*/  FSEL R193, R15, RZ, P1 ;  /* 0x000000ff0fc17208 */ /* 0x000fca0000800000 */
[----:B------:R-:W-:Y:S01]  /*1fe60*/  FADD.FTZ R10, -R193, R10 ;  /* 0x0000000ac10a7221 */ /* 0x000fe20000010100 */
[----:B------:R-:W-:-:S04]  /*1fe70*/  IMAD.U32 R193, RZ, RZ, UR52 ;  /* 0x00000034ffc17e24 */ /* 0x000fc8000f8e00ff */
[----:B------:R-:W-:Y:S01]  /*1fe80*/  FFMA.FTZ R193, R15, R193, -8 ;  /* 0xc10000000fc17423 */ /* 0x000fe200000100c1 */
[----:B------:R-:W-:-:S04]  /*1fe90*/  FMUL.FTZ R9, R9, UR52 ;  /* 0x0000003409097c20 */ /* 0x000fc80008410000 */
[----:B------:R-:W-:Y:S01]  /*1fea0*/  FSEL R194, R193, RZ, P1 ;  /* 0x000000ffc1c27208 */ /* 0x000fe20000800000 */
[----:B------:R-:W-:-:S04]  /*1feb0*/  FMUL.FTZ R10, R10, UR52 ;  /* 0x000000340a0a7c20 */ /* 0x000fc80008410000 */
[--C-:B------:R-:W-:Y:S01]  /*1fec0*/  FFMA.FTZ R7, R7, UR52, -R194.reuse ;  /* 0x0000003407077c23 */ /* 0x100fe200080108c2 */
[----:B------:R-:W-:-:S01]  /*1fed0*/  FFMA.FTZ R8, R8, UR52, -R194 ;  /* 0x0000003408087c23 */ /* 0x000fc200080108c2 */
[----:B------:R-:W-:Y:S01]  /*1fee0*/  MUFU.EX2 R5, R5 ;  /* 0x0000000500057308 */ /* 0x000fe20000000800 */
[----:B------:R-:W-:-:S07]  /*1fef0*/  FFMA.FTZ R21, R21, UR52, -R194 ;  /* 0x0000003415157c23 */ /* 0x000fce00080108c2 */
[----:B------:R-:W0:Y:S01]  /*1ff00*/  MUFU.EX2 R9, R9 ;  /* 0x0000000900097308 */ /* 0x000e220000000800 */
[----:B------:R-:W-:-:S07]  /*1ff10*/  FFMA.FTZ R184, R184, UR52, -R194 ;  /* 0x00000034b8b87c23 */ /* 0x000fce00080108c2 */
[----:B------:R-:W-:Y:S01]  /*1ff20*/  MUFU.EX2 R7, R7 ;  /* 0x0000000700077308 */ /* 0x000fe20000000800 */
[----:B------:R-:W-:-:S07]  /*1ff30*/  IMAD R193, R223, 0x8, R18 ;  /* 0x00000008dfc17824 */ /* 0x000fce00078e0212 */
[----:B------:R-:W1:Y:S01]  /*1ff40*/  MUFU.EX2 R10, R10 ;  /* 0x0000000a000a7308 */ /* 0x000e620000000800 */
[----:B------:R-:W-:-:S07]  /*1ff50*/  FFMA.FTZ R187, R187, UR52, -R194 ;  /* 0x00000034bbbb7c23 */ /* 0x000fce00080108c2 */
[----:B------:R-:W2:Y:S01]  /*1ff60*/  MUFU.EX2 R6, R6 ;  /* 0x0000000600067308 */ /* 0x000ea20000000800 */
[----:B------:R-:W-:-:S01]  /*1ff70*/  FFMA.FTZ R188, R188, UR52, -R194 ;  /* 0x00000034bcbc7c23 */ /* 0x000fc200080108c2 */
[----:B------:R-:W-:-:S06]  /*1ff80*/  FFMA.FTZ R191, R191, UR52, -R194 ;  /* 0x00000034bfbf7c23 */ /* 0x000fcc00080108c2 */
[----:B------:R-:W3:Y:S01]  /*1ff90*/  MUFU.EX2 R8, R8 ;  /* 0x0000000800087308 */ /* 0x000ee20000000800 */
[----:B------:R-:W-:-:S01]  /*1ffa0*/  FFMA.FTZ R192, R192, UR52, -R194 ;  /* 0x00000034c0c07c23 */ /* 0x000fc200080108c2 */
[--C-:B------:R-:W-:Y:S01]  /*1ffb0*/  FFMA.FTZ R170, R170, UR52, -R194.reuse ;  /* 0x00000034aaaa7c23 */ /* 0x100fe200080108c2 */
[----:B------:R-:W-:-:S01]  /*1ffc0*/  FFMA.FTZ R171, R171, UR52, -R194 ;  /* 0x00000034abab7c23 */ /* 0x000fc200080108c2 */
[--C-:B------:R-:W-:Y:S01]  /*1ffd0*/  FFMA.FTZ R174, R174, UR52, -R194.reuse ;  /* 0x00000034aeae7c23 */ /* 0x100fe200080108c2 */
[----:B------:R-:W-:-:S03]  /*1ffe0*/  FFMA.FTZ R175, R175, UR52, -R194 ;  /* 0x00000034afaf7c23 */ /* 0x000fc600080108c2 */
[----:B------:R-:W4:Y:S01]  /*1fff0*/  MUFU.EX2 R14, R14 ;  /* 0x0000000e000e7308 */ /* 0x000f220000000800 */
[----:B------:R-:W-:-:S01]  /*20000*/  FFMA.FTZ R178, R178, UR52, -R194 ;  /* 0x00000034b2b27c23 */ /* 0x000fc200080108c2 */
[--C-:B------:R-:W-:Y:S01]  /*20010*/  FFMA.FTZ R179, R179, UR52, -R194.reuse ;  /* 0x00000034b3b37c23 */ /* 0x100fe200080108c2 */
[----:B------:R-:W-:-:S01]  /*20020*/  FFMA.FTZ R182, R182, UR52, -R194 ;  /* 0x00000034b6b67c23 */ /* 0x000fc200080108c2 */
[--C-:B------:R-:W-:Y:S01]  /*20030*/  FFMA.FTZ R183, R183, UR52, -R194.reuse ;  /* 0x00000034b7b77c23 */ /* 0x100fe200080108c2 */
[----:B------:R-:W-:-:S01]  /*20040*/  FFMA.FTZ R154, R154, UR52, -R194 ;  /* 0x000000349a9a7c23 */ /* 0x000fc200080108c2 */
[--C-:B------:R-:W-:Y:S02]  /*20050*/  FFMA.FTZ R155, R155, UR52, -R194.reuse ;  /* 0x000000349b9b7c23 */ /* 0x100fe400080108c2 */
        /* <DEDUP_REMOVED lines=23> */
[----:B------:R-:W-:Y:S01]  /*201d0*/  VIADD R193, R193, 0x33440 ;  /* 0x00033440c1c17836 */ /* 0x000fe20000000000 */
[----:B------:R-:W5:Y:S01]  /*201e0*/  MUFU.EX2 R184, R184 ;  /* 0x000000b800b87308 */ /* 0x000f620000000800 */
[----:B------:R-:W-:-:S02]  /*201f0*/  IMAD.U32 R194, RZ, RZ, UR38 ;  /* 0x00000026ffc27e24 */ /* 0x000fc4000f8e00ff */
[----:B0-----:R-:W-:Y:S01]  /*20200*/  FFMA.FTZ R12, R9, R12, R5 ;  /* 0x0000000c090c7223 */ /* 0x001fe20000010005 */
[----:B-1----:R-:W-:-:S02]  /*20210*/  FFMA.FTZ R11, R10, R11, R7 ;  /* 0x0000000b0a0b7223 */ /* 0x002fc40000010007 */
[----:B------:R-:W-:Y:S02]  /*20220*/  PRMT R193, R194, 0x654, R193 ;  /* 0x00000654c2c17816 */ /* 0x000fe400000000c1 */
[----:B------:R-:W0:Y:S01]  /*20230*/  MUFU.EX2 R185, R185 ;  /* 0x000000b900b97308 */ /* 0x000e220000000800 */
[----:B--2---:R-:W-:-:S01]  /*20240*/  FADD.FTZ R12, R6, R12 ;  /* 0x0000000c060c7221 */ /* 0x004fc20000010000 */
[----:B------:R3:W-:Y:S06]  /*20250*/  SYNCS.ARRIVE.TRANS64.RED.A1T0 RZ, [R193+URZ], RZ ;  /* 0x000000ffc1ff79a7 */ /* 0x0007ec000810043f */
[----:B------:R-:W1:Y:S01]  /*20260*/  MUFU.EX2 R187, R187 ;  /* 0x000000bb00bb7308 */ /* 0x000e620000000800 */
[----:B---3--:R-:W-:-:S01]  /*20270*/  FADD.FTZ R193, R8, R11 ;  /* 0x0000000b08c17221 */ /* 0x008fc20000010000 */
[----:B----4-:R-:W-:-:S06]  /*20280*/  FADD.FTZ R11, R14, R12 ;  /* 0x0000000c0e0b7221 */ /* 0x010fcc0000010000 */
[----:B------:R-:W2:Y:S01]  /*20290*/  MUFU.EX2 R186, R186 ;  /* 0x000000ba00ba7308 */ /* 0x000ea20000000800 */
[----:B-----5:R-:W-:-:S07]  /*202a0*/  FADD.FTZ R12, R21, R193 ;  /* 0x000000c1150c7221 */ /* 0x020fce0000010000 */
[----:B------:R-:W3:Y:S01]  /*202b0*/  MUFU.EX2 R188, R188 ;  /* 0x000000bc00bc7308 */ /* 0x000ee20000000800 */
[----:B------:R-:W-:-:S01]  /*202c0*/  FADD.FTZ R11, R195, R11 ;  /* 0x0000000bc30b7221 */ /* 0x000fc20000010000 */
[----:B------:R-:W-:-:S06]  /*202d0*/  FADD.FTZ R12, R184, R12 ;  /* 0x0000000cb80c7221 */ /* 0x000fcc0000010000 */
[----:B------:R-:W4:Y:S08]  /*202e0*/  MUFU.EX2 R189, R189 ;  /* 0x000000bd00bd7308 */ /* 0x000f300000000800 */
[----:B------:R-:W5:Y:S01]  /*202f0*/  MUFU.EX2 R191, R191 ;  /* 0x000000bf00bf7308 */ /* 0x000f620000000800 */
[----:B0-----:R-:W-:-:S01]  /*20300*/  FADD.FTZ R11, R185, R11 ;  /* 0x0000000bb90b7221 */ /* 0x001fc20000010000 */
[----:B-1----:R-:W-:-:S06]  /*20310*/  FADD.FTZ R12, R187, R12 ;  /* 0x0000000cbb0c7221 */ /* 0x002fcc0000010000 */
[----:B------:R-:W0:Y:S08]  /*20320*/  MUFU.EX2 R190, R190 ;  /* 0x000000be00be7308 */ /* 0x000e300000000800 */
[----:B------:R-:W1:Y:S01]  /*20330*/  MUFU.EX2 R192, R192 ;  /* 0x000000c000c07308 */ /* 0x000e620000000800 */
[----:B--2---:R-:W-:-:S01]  /*20340*/  FADD.FTZ R11, R186, R11 ;  /* 0x0000000bba0b7221 */ /* 0x004fc20000010000 */
[----:B---3--:R-:W-:-:S06]  /*20350*/  FADD.FTZ R12, R188, R12 ;  /* 0x0000000cbc0c7221 */ /* 0x008fcc0000010000 */
[----:B------:R-:W2:Y:S08]  /*20360*/  MUFU.EX2 R168, R168 ;  /* 0x000000a800a87308 */ /* 0x000eb00000000800 */
[----:B------:R-:W3:Y:S01]  /*20370*/  MUFU.EX2 R170, R170 ;  /* 0x000000aa00aa7308 */ /* 0x000ee20000000800 */
[----:B----4-:R-:W-:-:S01]  /*20380*/  FADD.FTZ R11, R189, R11 ;  /* 0x0000000bbd0b7221 */ /* 0x010fc20000010000 */
[----:B-----5:R-:W-:-:S06]  /*20390*/  FADD.FTZ R12, R191, R12 ;  /* 0x0000000cbf0c7221 */ /* 0x020fcc0000010000 */
        /* <DEDUP_REMOVED lines=123> */
[----:B-1----:R-:W-:-:S03]  /*20b50*/  FADD.FTZ R12, R131, R12 ;  /* 0x0000000c830c7221 */ /* 0x002fc60000010000 */
[----:B--2---:R-:W-:Y:S01]  /*20b60*/  FADD.FTZ R11, R132, R11 ;  /* 0x0000000b840b7221 */ /* 0x004fe20000010000 */
[----:B---3--:R-:W-:-:S03]  /*20b70*/  FADD.FTZ R193, R134, R12 ;  /* 0x0000000c86c17221 */ /* 0x008fc60000010000 */
[----:B----4-:R-:W-:Y:S01]  /*20b80*/  FADD.FTZ R12, R126, R11 ;  /* 0x0000000b7e0c7221 */ /* 0x010fe20000010000 */
[----:B-----5:R-:W-:-:S01]  /*20b90*/  FADD.FTZ R11, R135, R193 ;  /* 0x000000c1870b7221 */ /* 0x020fc20000010000 */
[----:B------:R-:W-:Y:S06]  /*20ba0*/  @!P0 BRA `(.L_x_6462) ;  /* 0x0000000000048947 */ /* 0x000fec0003800000 */
[----:B------:R-:W-:Y:S01]  /*20bb0*/  BPT.TRAP 0x1 ;  /* 0x000000040000795c */ /* 0x000fe20000300000 */
.L_x_6462:
[----:B------:R-:W-:Y:S01]  /*20bc0*/  F2FP.SATFINITE.E4M3.F32.PACK_AB_MERGE_C R21, R184, R21, RZ ;  /* 0x00000015b815723e */ /* 0x000fe200048070ff */
[----:B------:R-:W-:Y:S01]  /*20bd0*/  IMAD.U32 R193, RZ, RZ, UR38 ;  /* 0x00000026ffc17e24 */ /* 0x000fe2000f8e00ff */
[----:B------:R-:W-:Y:S01]  /*20be0*/  LEA R3, R3, R18, 0x3 ;  /* 0x0000001203037211 */ /* 0x000fe200078e18ff */
[----:B------:R-:W-:Y:S01]  /*20bf0*/  FMUL.FTZ R24, R24, R9 ;  /* 0x0000000918187220 */ /* 0x000fe20000410000 */
[----:B------:R-:W-:Y:S01]  /*20c00*/  F2FP.SATFINITE.E4M3.F32.PACK_AB_MERGE_C R217, R8, R7, R21 ;  /* 0x0000000708d9723e */ /* 0x000fe20004807015 */
[-C--:B------:R-:W-:Y:S01]  /*20c10*/  FMUL.FTZ R25, R25, R9.reuse ;  /* 0x0000000919197220 */ /* 0x080fe20000410000 */
[----:B------:R1:W5:Y:S01]  /*20c20*/  LDL R8, [R1] ;  /* 0x0000000001087983 */ /* 0x0003620000100800 */
[----:B------:R-:W-:Y:S01]  /*20c30*/  ISETP.GT.AND P1, PT, R0, R20, PT ;  /* 0x000000140000720c */ /* 0x000fe20003f24270 */
        /* <DEDUP_REMOVED lines=138> */
[----:B------:R-:W-:Y:S01]  /*214e0*/  MOV R9, R4 ;  /* 0x0000000400097202 */ /* 0x000fe20000000f00 */
[----:B-1----:R-:W-:Y:S06]  /*214f0*/  @P1 BRA `(.L_x_6463) ;  /* 0xffffffb400841947 */ /* 0x002fec000383ffff */
[----:B------:R-:W-:-:S07]  /*21500*/  IMAD.MOV.U32 R3, RZ, RZ, R0 ;  /* 0x000000ffff037224 */ /* 0x000fce00078e0000 */
.L_x_6451:
[----:B------:R-:W-:-:S13]  /*21510*/  ISETP.GE.AND P1, PT, R3, RZ, PT ;  /* 0x000000ff0300720c */ /* 0x000fda0003f26270 */
[----:B------:R-:W-:Y:S05]  /*21520*/  @!P1 BRA `(.L_x_6464) ;  /* 0x0000003c00949947 */ /* 0x000fea0003800000 */
[----:B-----5:R0:W5:Y:S01]  /*21530*/  LDL.LU R8, [R1] ;  /* 0x0000000001087983 */ /* 0x0201620000300800 */
[----:B------:R-:W-:Y:S01]  /*21540*/  IMAD.MOV.U32 R10, RZ, RZ, R15 ;  /* 0x000000ffff0a7224 */ /* 0x000fe200078e000f */
[----:B------:R-:W-:Y:S01]  /*21550*/  MOV R0, R223 ;  /* 0x000000df00007202 */ /* 0x000fe20000000f00 */
[----:B------:R-:W-:-:S07]  /*21560*/  IMAD.MOV.U32 R9, RZ, RZ, R4 ;  /* 0x000000ffff097224 */ /* 0x000fce00078e0004 */
.L_x_6476:
[----:B------:R-:W-:Y:S01]  /*21570*/  VIADD R223, R0, 0x1 ;  /* 0x0000000100df7836 */ /* 0x000fe20000000000 */
[----:B------:R-:W-:Y:S01]  /*21580*/  ISETP.NE.AND P2, PT, R23, RZ, PT ;  /* 0x000000ff1700720c */ /* 0x000fe20003f45270 */
[----:B------:R-:W-:Y:S05]  /*21590*/  YIELD ;  /* 0x0000000000007946 */ /* 0x000fea0003800000 */
[----:B------:R-:W-:-:S04]  /*215a0*/  ISETP.NE.AND P1, PT, R223, 0x2, PT ;  /* 0x00000002df00780c */ /* 0x000fc80003f25270 */
[----:B------:R-:W-:Y:S02]  /*215b0*/  SEL R5, RZ, 0x1, P1 ;  /* 0x00000001ff057807 */ /* 0x000fe40000800000 */
[----:B------:R-:W-:Y:S02]  /*215c0*/  SEL R223, R223, RZ, P1 ;  /* 0x000000ffdfdf7207 */ /* 0x000fe40000800000 */
[----:B-----5:R-:W-:-:S05]  /*215d0*/  LOP3.LUT R6, R8, R5, RZ, 0x3c, !PT ;  /* 0x0000000508067212 */ /* 0x020fca00078e3cff */
[----:B------:R1:W-:Y:S01]  /*215e0*/  STL [R1], R6 ;  /* 0x0000000601007387 */ /* 0x0003e20000100800 */
[----:B------:R-:W-:Y:S05]  /*215f0*/  @P2 BRA `(.L_x_6465) ;  /* 0x0000000000302947 */ /* 0x000fea0003800000 */
[----:B------:R-:W-:Y:S05]  /*21600*/  @!P0 BRA `(.L_x_6466) ;  /* 0x0000000000048947 */ /* 0x000fea0003800000 */
[----:B------:R-:W-:Y:S01]  /*21610*/  BPT.TRAP 0x1 ;  /* 0x000000040000795c */ /* 0x000fe20000300000 */
.L_x_6466:
[----:B------:R-:W-:Y:S01]  /*21620*/  IMAD R4, R223, 0x8, R18 ;  /* 0x00000008df047824 */ /* 0x000fe200078e0212 */
[----:B------:R-:W-:-:S04]  /*21630*/  SHF.L.U32 R5, R6, 0x1f, RZ ;  /* 0x0000001f06057819 */ /* 0x000fc800000006ff */
[----:B------:R2:W3:Y:S01]  /*21640*/  SYNCS.PHASECHK.TRANS64.TRYWAIT P1, [R4+URZ+0x33430], R5 ;  /* 0x03343005040075a7 */ /* 0x0004e2000802017f */
[----:B------:R-:W-:Y:S05]  /*21650*/  @!P0 BRA `(.L_x_6467) ;  /* 0x0000000000048947 */ /* 0x000fea0003800000 */
[----:B------:R-:W-:Y:S01]  /*21660*/  BPT.TRAP 0x1 ;  /* 0x000000040000795c */ /* 0x000fe20000300000 */
.L_x_6467:
[----:B------:R-:W-:Y:S04]  /*21670*/  BSSY B0, `(.L_x_6465) ;  /* 0x0000004000007945 */ /* 0x000fe80003800000 */
[----:B---3--:R-:W-:Y:S05]  /*21680*/  @P1 BRA `(.L_x_6468) ;  /* 0x0000000000081947 */ /* 0x008fea0003800000 */
[----:B------:R-:W3:Y:S02]  /*21690*/  SYNCS.PHASECHK.TRANS64.TRYWAIT P1, [R4+URZ+0x33430], R5 ;  /* 0x03343005040075a7 */ /* 0x000ee4000802017f */
[----:B---3--:R-:W-:Y:S05]  /*216a0*/  @!P1 BRA `(.L_x_6469) ;  /* 0x0000011c003c9947 */ /* 0x008fea0003800000 */
.L_x_6468:
[----:B------:R-:W-:Y:S05]  /*216b0*/  BSYNC B0 ;  /* 0x0000000000007941 */ /* 0x000fea0003800000 */
.L_x_6465:
[----:B--23--:R-:W2:Y:S01]  /*216c0*/  S2R R4, SR_TID.X ;  /* 0x0000000000047919 */ /* 0x00cea20000002100 */
[----:B------:R-:W-:Y:S05]  /*216d0*/  WARPSYNC.ALL ;  /* 0x0000000000007948 */ /* 0x000fea0003800000 */
[----:B------:R-:W-:Y:S01]  /*216e0*/  MOV R5, 0x80000020 ;  /* 0x8000002000057802 */ /* 0x000fe20000000f00 */
[----:B------:R-:W-:Y:S01]  /*216f0*/  UMOV UR44, UR24 ;  /* 0x00000018002c7c82 */ /* 0x000fe20008000000 */
[----:B------:R-:W-:Y:S01]  /*21700*/  UMOV UR45, UR25 ;  /* 0x00000019002d7c82 */ /* 0x000fe20008000000 */
[----:B------:R-:W-:Y:S01]  /*21710*/  IMAD.MOV.U32 R7, RZ, RZ, -0x7fffffe0 ;  /* 0x80000020ff077424 */ /* 0x000fe200078e00ff */
[----:B------:R-:W-:Y:S01]  /*21720*/  R2UR UR47, R5 ;  /* 0x00000000052f72ca */ /* 0x000fe200000e0000 */
[----:B------:R-:W-:Y:S01]  /*21730*/  UMOV UR40, UR24 ;  /* 0x0000001800287c82 */ /* 0x000fe20008000000 */
[----:B------:R-:W-:Y:S01]  /*21740*/  UMOV UR41, UR25 ;  /* 0x0000001900297c82 */ /* 0x000fe20008000000 */
[----:B------:R-:W-:Y:S01]  /*21750*/  MOV R21, 0x80000020 ;  /* 0x8000002000157802 */ /* 0x000fe20000000f00 */
[----:B------:R-:W-:Y:S01]  /*21760*/  IMAD.MOV.U32 R15, RZ, RZ, -0x7fffffe0 ;  /* 0x80000020ff0f7424 */ /* 0x000fe200078e00ff */
        /* <DEDUP_REMOVED lines=9> */
[----:B------:R-:W-:Y:S01]  /*21800*/  IMAD.MOV.U32 R7, RZ, RZ, -0x7fffffe0 ;  /* 0x80000020ff077424 */ /* 0x000fe200078e00ff */
[----:B------:R-:W-:-:S02]  /*21810*/  MOV R15, 0x80000020 ;  /* 0x80000020000f7802 */ /* 0x000fc40000000f00 */
[----:B------:R-:W-:Y:S02]  /*21820*/  MOV R5, 0x80000020 ;  /* 0x8000002000057802 */ /* 0x000fe40000000f00 */
[----:B--2---:R-:W-:-:S05]  /*21830*/  SHF.R.U32.HI R4, RZ, 0x7, R4 ;  /* 0x00000007ff047819 */ /* 0x004fca0000011604 */
[----:B------:R-:W-:Y:S02]  /*21840*/  VIADD R120, R4, 0x8 ;  /* 0x0000000804787836 */ /* 0x000fe40000000000 */
[----:B------:R-:W-:-:S03]  /*21850*/  IMAD R4, R223, 0x780, R13 ;  /* 0x00000780df047824 */ /* 0x000fc600078e020d */
[----:B------:R2:W-:Y:S01]  /*21860*/  BAR.SYNC.DEFER_BLOCKING R120, 0x100 ;  /* 0x000400780000751d */ /* 0x0005e20000010000 */
[C---:B-1----:R-:W-:Y:S01]  /*21870*/  VIADD R6, R4.reuse, 0x80 ;  /* 0x0000008004067836 */ /* 0x042fe20000000000 */
[C---:B------:R-:W-:Y:S01]  /*21880*/  R2UR UR46, R4.reuse ;  /* 0x00000000042e72ca */ /* 0x040fe200000e0000 */
[C---:B------:R-:W-:Y:S02]  /*21890*/  VIADD R20, R4.reuse, 0x100 ;  /* 0x0000010004147836 */ /* 0x040fe40000000000 */
[----:B------:R-:W-:Y:S01]  /*218a0*/  VIADD R14, R4, 0x180 ;  /* 0x00000180040e7836 */ /* 0x000fe20000000000 */
[----:B------:R-:W-:Y:S01]  /*218b0*/  R2UR UR42, R6 ;  /* 0x00000000062a72ca */ /* 0x000fe200000e0000 */
        /* <DEDUP_REMOVED lines=36> */
[----:B--2---:R-:W-:-:S06]  /*21b00*/  WARPGROUP.ARRIVE ;  /* 0x00000000000079c5 */ /* 0x004fcc0000000000 */
        /* <DEDUP_REMOVED lines=44> */
[----:B------:R-:W-:Y:S02]  /*21dd0*/  R2UR UR43, R7 ;  /* 0x00000000072b72ca */ /* 0x000fe400000e0000 */
[----:B------:R-:W-:Y:S02]  /*21de0*/  MOV R7, 0x80000020 ;  /* 0x8000002000077802 */ /* 0x000fe40000000f00 */
[----:B------:R-:W-:Y:S01]  /*21df0*/  R2UR UR46, R6 ;  /* 0x00000000062e72ca */ /* 0x000fe200000e0000 */
[----:B------:R-:W-:Y:S01]  /*21e00*/  VIADD R6, R4, 0x282 ;  /* 0x0000028204067836 */ /* 0x000fe20000000000 */
[----:B------:R-:W-:Y:S01]  /*21e10*/  R2UR UR47, R7 ;  /* 0x00000000072f72ca */ /* 0x000fe200000e0000 */
        /* <DEDUP_REMOVED lines=146> */
.L_x_6471:
[----:B------:R-:W-:Y:S01]  /*22740*/  SHF.L.U32 R4, R8, 0x1f, RZ ;  /* 0x0000001f08047819 */ /* 0x000fe200000006ff */
[----:B------:R-:W-:-:S04]  /*22750*/  IMAD R5, R0, 0x8, R18 ;  /* 0x0000000800057824 */ /* 0x000fc800078e0212 */
[----:B------:R1:W2:Y:S01]  /*22760*/  SYNCS.PHASECHK.TRANS64.TRYWAIT P1, [R5+URZ+0x33450], R4 ;  /* 0x03345004050075a7 */ /* 0x0002a2000802017f */
[----:B------:R-:W-:Y:S05]  /*22770*/  @!P0 BRA `(.L_x_6472) ;  /* 0x0000000000048947 */ /* 0x000fea0003800000 */
[----:B------:R-:W-:Y:S01]  /*22780*/  BPT.TRAP 0x1 ;  /* 0x000000040000795c */ /* 0x000fe20000300000 */
.L_x_6472:
[----:B--2---:R-:W-:Y:S05]  /*22790*/  @P1 BRA `(.L_x_6470) ;  /* 0x0000000000081947 */ /* 0x004fea0003800000 */
[----:B------:R-:W2:Y:S02]  /*227a0*/  SYNCS.PHASECHK.TRANS64.TRYWAIT P1, [R5+URZ+0x33450], R4 ;  /* 0x03345004050075a7 */ /* 0x000ea4000802017f */
[----:B--2---:R-:W-:Y:S05]  /*227b0*/  @!P1 BRA `(.L_x_6473) ;  /* 0x0000010c000c9947 */ /* 0x004fea0003800000 */
.L_x_6470:
[----:B-12---:R-:W-:Y:S01]  /*227c0*/  VIADD R4, R18, 0x200 ;  /* 0x0000020012047836 */ /* 0x006fe20000000000 */
[----:B------:R-:W-:Y:S05]  /*227d0*/  WARPSYNC.ALL ;  /* 0x0000000000007948 */ /* 0x000fea0003800000 */
[----:B------:R-:W-:Y:S01]  /*227e0*/  SHF.R.U32.HI R4, RZ, 0x4, R4 ;  /* 0x00000004ff047819 */ /* 0x000fe20000011604 */
[----:B------:R-:W-:Y:S01]  /*227f0*/  IMAD.MOV.U32 R5, RZ, RZ, -0x3ffffff0 ;  /* 0xc0000010ff057424 */ /* 0x000fe200078e00ff */
[----:B------:R-:W-:Y:S01]  /*22800*/  WARPGROUP.ARRIVE ;  /* 0x00000000000079c5 */ /* 0x000fe20000000000 */
[----:B------:R-:W-:-:S05]  /*22810*/  MOV R7, 0xc0000010 ;  /* 0xc000001000077802 */ /* 0x000fca0000000f00 */
[----:B------:R-:W1:Y:S01]  /*22820*/  S2R R8, SR_TID.X ;  /* 0x0000000000087919 */ /* 0x000e620000002100 */
[----:B------:R-:W-:Y:S02]  /*22830*/  LOP3.LUT R4, R4, 0x3fff, RZ, 0xc0, !PT ;  /* 0x00003fff04047812 */ /* 0x000fe400078ec0ff */
[----:B------:R-:W-:Y:S01]  /*22840*/  R2UR UR7, R5 ;  /* 0x00000000050772ca */ /* 0x000fe200000e0000 */
[----:B------:R-:W-:Y:S01]  /*22850*/  IMAD.MOV.U32 R5, RZ, RZ, -0x3ffffff0 ;  /* 0xc0000010ff057424 */ /* 0x000fe200078e00ff */
[----:B------:R-:W-:-:S05]  /*22860*/  LOP3.LUT R4, R4, 0x10000, RZ, 0xfc, !PT ;  /* 0x0001000004047812 */ /* 0x000fca00078efcff */
[----:B------:R-:W-:-:S04]  /*22870*/  IMAD R4, R0, 0x780, R4 ;  /* 0x0000078000047824 */ /* 0x000fc800078e0204 */
[C---:B------:R-:W-:Y:S01]  /*22880*/  VIADD R6, R4.reuse, 0x180 ;  /* 0x0000018004067836 */ /* 0x040fe20000000000 */
[----:B------:R-:W-:-:S13]  /*22890*/  R2UR UR6, R4 ;  /* 0x00000000040672ca */ /* 0x000fda00000e0000 */
[----:B------:R-:W-:Y:S01]  /*228a0*/  QGMMA.64x192x32.F32.E4M3.E4M3 R24, R216, gdesc[UR4], R24, gsb0 ;  /* 0x02e00004d8187df3 */ /* 0x000fe20008000818 */
[----:B------:R-:W-:Y:S01]  /*228b0*/  R2UR UR6, R6 ;  /* 0x00000000060672ca */ /* 0x000fe200000e0000 */
[----:B------:R-:W-:Y:S01]  /*228c0*/  VIADD R6, R4, 0x300 ;  /* 0x0000030004067836 */ /* 0x000fe20000000000 */
[----:B------:R-:W-:Y:S01]  /*228d0*/  R2UR UR7, R7 ;  /* 0x00000000070772ca */ /* 0x000fe200000e0000 */
[----:B------:R-:W-:Y:S01]  /*228e0*/  IMAD.MOV.U32 R7, RZ, RZ, -0x3ffffff0 ;  /* 0xc0000010ff077424 */ /* 0x000fe200078e00ff */
[----:B-1----:R-:W-:Y:S01]  /*228f0*/  SHF.R.U32.HI R8, RZ, 0x7, R8 ;  /* 0x00000007ff087819 */ /* 0x002fe20000011608 */
[----:B------:R-:W-:Y:S02]  /*22900*/  WARPGROUP.DEPBAR.LE gsb0, 0x0 ;  /* 0x00008000000079c5 */ /* 0x000fe40000010000 */
[----:B------:R-:W-:-:S12]  /*22910*/  WARPGROUP.ARRIVE ;  /* 0x00000000000079c5 */ /* 0x000fd80000000000 */
[----:B------:R-:W-:Y:S01]  /*22920*/  QGMMA.64x192x32.F32.E4M3.E4M3 R24, R212, gdesc[UR4], R24, gsb0 ;  /* 0x02e00004d4187df3 */ /* 0x000fe20008000818 */
[----:B------:R-:W-:Y:S01]  /*22930*/  R2UR UR6, R6 ;  /* 0x00000000060672ca */ /* 0x000fe200000e0000 */
[C---:B------:R-:W-:Y:S01]  /*22940*/  VIADD R6, R4.reuse, 0x480 ;  /* 0x0000048004067836 */ /* 0x040fe20000000000 */
[----:B------:R-:W-:Y:S01]  /*22950*/  R2UR UR7, R7 ;  /* 0x00000000070772ca */ /* 0x000fe200000e0000 */
[----:B------:R-:W-:Y:S01]  /*22960*/  IMAD.MOV.U32 R7, RZ, RZ, -0x3ffffff0 ;  /* 0xc0000010ff077424 */ /* 0x000fe200078e00ff */
[----:B------:R-:W-:Y:S01]  /*22970*/  IADD3 R4, R4, 0x600, RZ ;  /* 0x0000060004047810 */ /* 0x000fe20007ffe0ff */
[----:B------:R-:W-:Y:S02]  /*22980*/  WARPGROUP.DEPBAR.LE gsb0, 0x0 ;  /* 0x00008000000079c5 */ /* 0x000fe40000010000 */
[----:B------:R-:W-:-:S12]  /*22990*/  WARPGROUP.ARRIVE ;  /* 0x00000000000079c5 */ /* 0x000fd80000000000 */
        /* <DEDUP_REMOVED lines=16> */
.L_x_6474:
[C---:B------:R-:W-:Y:S01]  /*22aa0*/  FMUL.FTZ R5, R2.reuse, R184 ;  /* 0x000000b802057220 */ /* 0x040fe20000410000 */
[C---:B------:R-:W-:Y:S01]  /*22ab0*/  FMUL.FTZ R6, R2.reuse, R185 ;  /* 0x000000b902067220 */ /* 0x040fe20000410000 */
[C---:B------:R-:W-:Y:S01]  /*22ac0*/  FMUL.FTZ R14, R2.reuse, R188 ;  /* 0x000000bc020e7220 */ /* 0x040fe20000410000 */
[----:B-1----:R-:W-:Y:S02]  /*22ad0*/  IMAD R4, R223, 0x8, R18 ;  /* 0x00000008df047824 */ /* 0x002fe400078e0212 */
[----:B------:R-:W-:Y:S01]  /*22ae0*/  FMUL.FTZ R20, R2, R189 ;  /* 0x000000bd02147220 */ /* 0x000fe20000410000 */
[----:B------:R-:W-:Y:S01]  /*22af0*/  IMAD.U32 R15, RZ, RZ, UR38 ;  /* 0x00000026ff0f7e24 */ /* 0x000fe2000f8e00ff */
[----:B------:R-:W1:Y:S01]  /*22b00*/  MUFU.TANH R5, R5 ;  /* 0x0000000500057308 */ /* 0x000e620000002400 */
[----:B------:R-:W-:Y:S02]  /*22b10*/  VIADD R4, R4, 0x33440 ;  /* 0x0003344004047836 */ /* 0x000fe40000000000 */
[C---:B------:R-:W-:Y:S01]  /*22b20*/  FMUL.FTZ R185, R2.reuse, R192 ;  /* 0x000000c002b97220 */ /* 0x040fe20000410000 */
[C---:B------:R-:W-:Y:S01]  /*22b30*/  FMUL.FTZ R7, R2.reuse, R186 ;  /* 0x000000ba02077220 */ /* 0x040fe20000410000 */
[C---:B------:R-:W-:Y:S01]  /*22b40*/  FMUL.FTZ R186, R2.reuse, R193 ;  /* 0x000000c102ba7220 */ /* 0x040fe20000410000 */
[C---:B------:R-:W-:Y:S01]  /*22b50*/  FMUL.FTZ R189, R2.reuse, R196 ;  /* 0x000000c402bd7220 */ /* 0x040fe20000410000 */
[----:B------:R-:W-:Y:S01]  /*22b60*/  PRMT R4, R15, 0x654, R4 ;  /* 0x000006540f047816 */ /* 0x000fe20000000004 */
[C---:B------:R-:W-:Y:S01]  /*22b70*/  FMUL.FTZ R21, R2.reuse, R190 ;  /* 0x000000be02157220 */ /* 0x040fe20000410000 */
[----:B------:R-:W2:Y:S01]  /*22b80*/  MUFU.TANH R6, R6 ;  /* 0x0000000600067308 */ /* 0x000ea20000002400 */
[C---:B------:R-:W-:Y:S01]  /*22b90*/  FMUL.FTZ R190, R2.reuse, R197 ;  /* 0x000000c502be7220 */ /* 0x040fe20000410000 */
[----:B------:R1:W-:Y:S01]  /*22ba0*/  SYNCS.ARRIVE.TRANS64.RED.A1T0 RZ, [R4+URZ], RZ ;  /* 0x000000ff04ff79a7 */ /* 0x0003e2000810043f */
[C---:B------:R-:W-:Y:S01]  /*22bb0*/  FMUL.FTZ R168, R2.reuse, R168 ;  /* 0x000000a802a87220 */ /* 0x040fe20000410000 */
[C---:B------:R-:W-:Y:S01]  /*22bc0*/  FMUL.FTZ R169, R2.reuse, R169 ;  /* 0x000000a902a97220 */ /* 0x040fe20000410000 */
[C---:B------:R-:W-:Y:S01]  /*22bd0*/  FMUL.FTZ R172, R2.reuse, R172 ;  /* 0x000000ac02ac7220 */ /* 0x040fe20000410000 */
[C---:B------:R-:W-:Y:S01]  /*22be0*/  FMUL.FTZ R173, R2.reuse, R173 ;  /* 0x000000ad02ad7220 */ /* 0x040fe20000410000 */
[C---:B------:R-:W-:Y:S01]  /*22bf0*/  FMUL.FTZ R176, R2.reuse, R176 ;  /* 0x000000b002b07220 */ /* 0x040fe20000410000 */
[----:B------:R-:W3:Y:S01]  /*22c00*/  MUFU.TANH R14, R14 ;  /* 0x0000000e000e7308 */ /* 0x000ee20000002400 */
[C---:B------:R-:W-:Y:S01]  /*22c10*/  FMUL.FTZ R177, R2.reuse, R177 ;  /* 0x000000b102b17220 */ /* 0x040fe20000410000 */
[----:B-1----:R-:W-:Y:S01]  /*22c20*/  FMNMX.FTZ R4, R5, R9, !PT ;  /* 0x0000000905047209 */ /* 0x002fe20007810000 */
        /* <DEDUP_REMOVED lines=83> */
[----:B------:R-:W-:Y:S01]  /*23160*/  FMUL.FTZ R193, R2, R135 ;  /* 0x0000008702c17220 */ /* 0x000fe20000410000 */
[----:B------:R-:W-:Y:S01]  /*23170*/  UMOV UR52, UR50 ;  /* 0x0000003200347c82 */ /* 0x000fe20008000000 */
        /* <DEDUP_REMOVED lines=57> */
[----:B-1----:R-:W-:-:S05]  /*23510*/  FMNMX.FTZ R15, R133, R4, !PT ;  /* 0x00000004850f7209 */ /* 0x002fca0007810000 */
[----:B------:R-:W1:Y:S02]  /*23520*/  SHFL.BFLY PT, R4, R15, 0x2, 0x1f ;  /* 0x0c401f000f047f89 */ /* 0x000e6400000e0000 */
[----:B------:R-:W4:Y:S08]  /*23530*/  MUFU.TANH R21, R21 ;  /* 0x0000001500157308 */ /* 0x000f300000002400 */
[----:B------:R-:W5:Y:S08]  /*23540*/  MUFU.TANH R184, R184 ;  /* 0x000000b800b87308 */ /* 0x000f700000002400 */
        /* <DEDUP_REMOVED lines=10> */
[----:B---3--:R-:W-:Y:S01]  /*235f0*/  FMNMX.FTZ R15, R8, R15, !PT ;  /* 0x0000000f080f7209 */ /* 0x008fe20007810000 */
[----:B------:R-:W-:-:S03]  /*23600*/  FADD.FTZ R9, -R4, R9 ;  /* 0x0000000904097221 */ /* 0x000fc60000010100 */
[----:B----4-:R-:W-:Y:S01]  /*23610*/  FMNMX.FTZ R15, R21, R15, !PT ;  /* 0x0000000f150f7209 */ /* 0x010fe20007810000 */
[----:B------:R-:W-:Y:S02]  /*23620*/  FMUL.FTZ R9, R9, UR52 ;  /* 0x0000003409097c20 */ /* 0x000fe40008410000 */
[----:B------:R-:W3:Y:S01]  /*23630*/  MUFU.TANH R174, R174 ;  /* 0x000000ae00ae7308 */ /* 0x000ee20000002400 */
[----:B-----5:R-:W-:-:S04]  /*23640*/  FMNMX.FTZ R15, R184, R15, !PT ;  /* 0x0000000fb80f7209 */ /* 0x020fc80007810000 */
[----:B0-----:R-:W-:-:S03]  /*23650*/  FMNMX.FTZ R15, R187, R15, !PT ;  /* 0x0000000fbb0f7209 */ /* 0x001fc60007810000 */
[----:B------:R-:W0:Y:S01]  /*23660*/  MUFU.TANH R175, R175 ;  /* 0x000000af00af7308 */ /* 0x000e220000002400 */
[----:B-1----:R-:W-:-:S04]  /*23670*/  FMNMX.FTZ R15, R188, R15, !PT ;  /* 0x0000000fbc0f7209 */ /* 0x002fc80007810000 */
[----:B------:R-:W-:-:S03]  /*23680*/  FMNMX.FTZ R15, R191, R15, !PT ;  /* 0x0000000fbf0f7209 */ /* 0x000fc60007810000 */
[----:B------:R-:W1:Y:S01]  /*23690*/  MUFU.TANH R178, R178 ;  /* 0x000000b200b27308 */ /* 0x000e620000002400 */
[----:B------:R-:W-:-:S04]  /*236a0*/  FMNMX.FTZ R15, R192, R15, !PT ;  /* 0x0000000fc00f7209 */ /* 0x000fc80007810000 */
[----:B------:R-:W-:-:S03]  /*236b0*/  FMNMX.FTZ R15, R170, R15, !PT ;  /* 0x0000000faa0f7209 */ /* 0x000fc60007810000 */
[----:B------:R-:W4:Y:S01]  /*236c0*/  MUFU.TANH R179, R179 ;  /* 0x000000b300b37308 */ /* 0x000f220000002400 */
[----:B--2---:R-:W-:-:S04]  /*236d0*/  FMNMX.FTZ R15, R171, R15, !PT ;  /* 0x0000000fab0f7209 */ /* 0x004fc80007810000 */
[----:B---3--:R-:W-:-:S03]  /*236e0*/  FMNMX.FTZ R15, R174, R15, !PT ;  /* 0x0000000fae0f7209 */ /* 0x008fc60007810000 */
[----:B------:R-:W2:Y:S01]  /*236f0*/  MUFU.TANH R182, R182 ;  /* 0x000000b600b67308 */ /* 0x000ea20000002400 */
[----:B0-----:R-:W-:-:S04]  /*23700*/  FMNMX.FTZ R15, R175, R15, !PT ;  /* 0x0000000faf0f7209 */ /* 0x001fc80007810000 */
[----:B-1----:R-:W-:-:S03]  /*23710*/  FMNMX.FTZ R15, R178, R15, !PT ;  /* 0x0000000fb20f7209 */ /* 0x002fc60007810000 */
[----:B------:R-:W0:Y:S01]  /*23720*/  MUFU.TANH R183, R183 ;  /* 0x000000b700b77308 */ /* 0x000e220000002400 */
[----:B----4-:R-:W-:-:S07]  /*23730*/  FMNMX.FTZ R15, R179, R15, !PT ;  /* 0x0000000fb30f7209 */ /* 0x010fce0007810000 */
        /* <DEDUP_REMOVED lines=48> */
[----:B------:R-:W-:Y:S01]  /*23a40*/  MUFU.EX2 R9, R9 ;  /* 0x0000000900097308 */ /* 0x000fe20000000800 */
[----:B--2---:R-:W-:-:S04]  /*23a50*/  FMNMX.FTZ R15, R134, R15, !PT ;  /* 0x0000000f860f7209 */ /* 0x004fc80007810000 */
[----:B0-----:R-:W-:-:S05]  /*23a60*/  FMNMX.FTZ R15, R193, R15, !PT ;  /* 0x0000000fc10f7209 */ /* 0x001fca0007810000 */
[----:B------:R-:W0:Y:S02]  /*23a70*/  SHFL.BFLY PT, R135, R15, 0x2, 0x1f ;  /* 0x0c401f000f877f89 */ /* 0x000e2400000e0000 */
[----:B0-----:R-:W-:-:S05]  /*23a80*/  FMNMX.FTZ R15, R15, R135, !PT ;  /* 0x000000870f0f7209 */ /* 0x001fca0007810000 */
[----:B------:R-:W0:Y:S02]  /*23a90*/  SHFL.BFLY PT, R135, R15, 0x1, 0x1f ;  /* 0x0c201f000f877f89 */ /* 0x000e2400000e0000 */
[----:B0-----:R-:W-:Y:S02]  /*23aa0*/  FMNMX.FTZ R15, R15, R135, !PT ;  /* 0x000000870f0f7209 */ /* 0x001fe40007810000 */
[----:B------:R-:W-:-:S03]  /*23ab0*/  MOV R135, UR52 ;  /* 0x0000003400877c02 */ /* 0x000fc60008000f00 */
[----:B------:R-:W-:Y:S02]  /*23ac0*/  FADD.FTZ R10, -R15, R10 ;  /* 0x0000000a0f0a7221 */ /* 0x000fe40000010100 */
[----:B------:R-:W-:-:S02]  /*23ad0*/  FFMA.FTZ R135, R4, R135, -8 ;  /* 0xc100000004877423 */ /* 0x000fc40000010087 */
[----:B------:R-:W-:Y:S02]  /*23ae0*/  FMUL.FTZ R10, R10, UR52 ;  /* 0x000000340a0a7c20 */ /* 0x000fe40008410000 */
        /* <DEDUP_REMOVED lines=40> */
[----:B------:R-:W-:Y:S01]  /*23d70*/  IMAD.U32 R135, RZ, RZ, UR52 ;  /* 0x00000034ff877e24 */ /* 0x000fe2000f8e00ff */
[----:B------:R-:W0:Y:S03]  /*23d80*/  MUFU.EX2 R5, R5 ;  /* 0x0000000500057308 */ /* 0x000e260000000800 */
[----:B------:R-:W-:-:S04]  /*23d90*/  FFMA.FTZ R135, R15, R135, -8 ;  /* 0xc10000000f877423 */ /* 0x000fc80000010087 */
        /* <DEDUP_REMOVED lines=48> */
[----:B0-----:R-:W-:Y:S01]  /*240a0*/  FADD.FTZ R12, R6, R12 ;  /* 0x0000000c060c7221 */ /* 0x001fe20000010000 */
[----:B--2---:R-:W-:-:S01]  /*240b0*/  FADD.FTZ R193, R8, R11 ;  /* 0x0000000b08c17221 */ /* 0x004fc20000010000 */
[----:B------:R-:W0:Y:S02]  /*240c0*/  MUFU.EX2 R20, R20 ;  /* 0x0000001400147308 */ /* 0x000e240000000800 */
[----:B-1----:R-:W-:-:S06]  /*240d0*/  FADD.FTZ R11, R14, R12 ;  /* 0x0000000c0e0b7221 */ /* 0x002fcc0000010000 */
[----:B------:R-:W1:Y:S01]  /*240e0*/  MUFU.EX2 R184, R184 ;  /* 0x000000b800b87308 */ /* 0x000e620000000800 */
[----:B---3--:R-:W-:-:S07]  /*240f0*/  FADD.FTZ R12, R21, R193 ;  /* 0x000000c1150c7221 */ /* 0x008fce0000010000 */
        /* <DEDUP_REMOVED lines=148> */
.L_x_6475:
[----:B------:R-:W-:Y:S01]  /*24a40*/  F2FP.SATFINITE.E4M3.F32.PACK_AB_MERGE_C R21, R184, R21, RZ ;  /* 0x00000015b815723e */ /* 0x000fe200048070ff */
[----:B------:R-:W-:Y:S01]  /*24a50*/  IMAD R0, R0, 0x8, R18 ;  /* 0x0000000800007824 */ /* 0x000fe200078e0212 */
[----:B------:R-:W-:Y:S01]  /*24a60*/  ISETP.GT.AND P1, PT, R3, RZ, PT ;  /* 0x000000ff0300720c */ /* 0x000fe20003f24270 */
[----:B------:R-:W-:Y:S01]  /*24a70*/  IMAD.U32 R193, RZ, RZ, UR38 ;  /* 0x00000026ffc17e24 */ /* 0x000fe2000f8e00ff */
[----:B------:R-:W-:Y:S01]  /*24a80*/  F2FP.SATFINITE.E4M3.F32.PACK_AB_MERGE_C R217, R8, R7, R21 ;  /* 0x0000000708d9723e */ /* 0x000fe20004807015 */
[----:B------:R-:W-:Y:S01]  /*24a90*/  VIADD R0, R0, 0x33460 ;  /* 0x0003346000007836 */ /* 0x000fe20000000000 */
[----:B------:R1:W5:Y:S01]  /*24aa0*/  LDL R8, [R1] ;  /* 0x0000000001087983 */ /* 0x0003620000100800 */
        /* <DEDUP_REMOVED lines=139> */
[----:B------:R-:W-:Y:S01]  /*25360*/  IADD3 R3, R3, -0x1, RZ ;  /* 0xffffffff03037810 */ /* 0x000fe20007ffe0ff */
[----:B-1----:R-:W-:Y:S06]  /*25370*/  @P1 BRA `(.L_x_6476) ;  /* 0xffffffc0007c1947 */ /* 0x002fec000383ffff */
.L_x_6464:
[----:B------:R-:W-:Y:S05]  /*25380*/  WARPSYNC.ALL ;  /* 0x0000000000007948 */ /* 0x000fea0003800000 */
[----:B------:R-:W-:Y:S06]  /*25390*/  BAR.ARV 0x8, 0x180 ;  /* 0x0206000000007b1d */ /* 0x000fec0000002000 */
[----:B------:R-:W-:Y:S05]  /*253a0*/  @!P0 BRA `(.L_x_6477) ;  /* 0x0000000000048947 */ /* 0x000fea0003800000 */
[----:B------:R-:W-:Y:S01]  /*253b0*/  BPT.TRAP 0x1 ;  /* 0x000000040000795c */ /* 0x000fe20000300000 */
.L_x_6477:
[----:B------:R-:W2:Y:S01]  /*253c0*/  LDL R0, [R1] ;  /* 0x0000000001007983 */ /* 0x000ea20000100800 */
[----:B------:R-:W-:Y:S01]  /*253d0*/  IMAD R13, R223, 0x8, R18 ;  /* 0x00000008df0d7824 */ /* 0x000fe200078e0212 */
[----:B--2---:R-:W-:-:S04]  /*253e0*/  SHF.L.U32 R0, R0, 0x1f, RZ ;  /* 0x0000001f00007819 */ /* 0x004fc800000006ff */
[----:B------:R0:W1:Y:S01]  /*253f0*/  SYNCS.PHASECHK.TRANS64.TRYWAIT P1, [R13+URZ+0x33450], R0 ;  /* 0x033450000d0075a7 */ /* 0x000062000802017f */
[----:B------:R-:W-:Y:S05]  /*25400*/  @!P0 BRA `(.L_x_6478) ;  /* 0x0000000000048947 */ /* 0x000fea0003800000 */
[----:B------:R-:W-:Y:S01]  /*25410*/  BPT.TRAP 0x1 ;  /* 0x000000040000795c */ /* 0x000fe20000300000 */
.L_x_6478:
[----:B------:R-:W-:-:S04]  /*25420*/  IADD3 R18, R18, 0x200, RZ ;  /* 0x0000020012127810 */ /* 0x000fc80007ffe0ff */
[----:B------:R-:W-:-:S04]  /*25430*/  SHF.R.U32.HI R18, RZ, 0x4, R18 ;  /* 0x00000004ff127819 */ /* 0x000fc80000011612 */
[----:B------:R-:W-:-:S04]  /*25440*/  LOP3.LUT R18, R18, 0x3fff, RZ, 0xc0, !PT ;  /* 0x00003fff12127812 */ /* 0x000fc800078ec0ff */
[----:B------:R-:W-:Y:S01]  /*25450*/  LOP3.LUT R18, R18, 0x10000, RZ, 0xfc, !PT ;  /* 0x0001000012127812 */ /* 0x000fe200078efcff */
[----:B-1----:R-:W-:Y:S06]  /*25460*/  @P1 BRA `(.L_x_6479) ;  /* 0x0000000000081947 */ /* 0x002fec0003800000 */
[----:B------:R-:W1:Y:S02]  /*25470*/  SYNCS.PHASECHK.TRANS64.TRYWAIT P1, [R13+URZ+0x33450], R0 ;  /* 0x033450000d0075a7 */ /* 0x000e64000802017f */
[----:B-1----:R-:W-:Y:S05]  /*25480*/  @!P1 BRA `(.L_x_6480) ;  /* 0x000000dc00ec9947 */ /* 0x002fea0003800000 */
.L_x_6479:
[----:B------:R-:W-:Y:S01]  /*25490*/  IMAD R2, R223, 0x780, R18 ;  /* 0x00000780df027824 */ /* 0x000fe200078e0212 */
[----:B------:R-:W0:Y:S01]  /*254a0*/  LDL R5, [R1+0x60] ;  /* 0x0000600001057983 */ /* 0x000e220000100800 */
[----:B------:R-:W-:Y:S01]  /*254b0*/  IMAD.MOV.U32 R3, RZ, RZ, -0x3ffffff0 ;  /* 0xc0000010ff037424 */ /* 0x000fe200078e00ff */
[----:B------:R-:W-:Y:S05]  /*254c0*/  WARPSYNC.ALL ;  /* 0x0000000000007948 */ /* 0x000fea0003800000 */
[C---:B------:R-:W-:Y:S01]  /*254d0*/  R2UR UR6, R2.reuse ;  /* 0x00000000020672ca */ /* 0x040fe200000e0000 */
[----:B------:R-:W2:Y:S01]  /*254e0*/  LDL R10, [R1+0x50] ;  /* 0x00005000010a7983 */ /* 0x000ea20000100800 */
[----:B------:R-:W-:Y:S01]  /*254f0*/  R2UR UR7, R3 ;  /* 0x00000000030772ca */ /* 0x000fe200000e0000 */
[----:B------:R-:W-:Y:S01]  /*25500*/  WARPGROUP.ARRIVE ;  /* 0x00000000000079c5 */ /* 0x000fe20000000000 */
[----:B------:R-:W-:Y:S01]  /*25510*/  VIADD R6, R2, 0x180 ;  /* 0x0000018002067836 */ /* 0x000fe20000000000 */
[----:B------:R-:W-:Y:S01]  /*25520*/  ULDC.64 UR4, c[0x0][0x9a0] ;  /* 0x0002680000047ab9 */ /* 0x000fe20000000a00 */
[----:B------:R-:W-:Y:S01]  /*25530*/  IMAD.MOV.U32 R7, RZ, RZ, -0x3ffffff0 ;  /* 0xc0000010ff077424 */ /* 0x000fe200078e00ff */
[----:B------:R-:W-:-:S04]  /*25540*/  ISETP.NE.U32.AND P1, PT, RZ, UR4, PT ;  /* 0x00000004ff007c0c */ /* 0x000fc8000bf25070 */
[----:B------:R-:W-:-:S04]  /*25550*/  ISETP.NE.AND.EX P1, PT, RZ, UR5, PT, P1 ;  /* 0x00000005ff007c0c */ /* 0x000fc8000bf25310 */
[----:B------:R-:W-:Y:S01]  /*25560*/  QGMMA.64x192x32.F32.E4M3.E4M3 R24, R216, gdesc[UR4], R24, gsb0 ;  /* 0x02e00004d8187df3 */ /* 0x000fe20008000818 */
[----:B------:R-:W-:Y:S01]  /*25570*/  R2UR UR6, R6 ;  /* 0x00000000060672ca */ /* 0x000fe200000e0000 */
[----:B------:R-:W-:Y:S01]  /*25580*/  VIADD R6, R2, 0x300 ;  /* 0x0000030002067836 */ /* 0x000fe20000000000 */
[----:B------:R-:W-:Y:S02]  /*25590*/  R2UR UR7, R7 ;  /* 0x00000000070772ca */ /* 0x000fe400000e0000 */
[----:B------:R-:W-:-:S04]  /*255a0*/  MOV R7, 0xc0000010 ;  /* 0xc000001000077802 */ /* 0x000fc80000000f00 */
[----:B-----5:R-:W3:Y:S01]  /*255b0*/  @P1 LDC.64 R8, c[0x0][0x9d0] ;  /* 0x00027400ff081b82 */ /* 0x020ee20000000a00 */
[----:B------:R-:W-:Y:S02]  /*255c0*/  WARPGROUP.DEPBAR.LE gsb0, 0x0 ;  /* 0x00008000000079c5 */ /* 0x000fe40000010000 */
[----:B------:R-:W-:-:S08]  /*255d0*/  WARPGROUP.ARRIVE ;  /* 0x00000000000079c5 */ /* 0x000fd00000000000 */
[----:B------:R-:W-:Y:S01]  /*255e0*/  QGMMA.64x192x32.F32.E4M3.E4M3 R24, R212, gdesc[UR4], R24, gsb0 ;  /* 0x02e00004d4187df3 */ /* 0x000fe20008000818 */
[----:B------:R-:W-:Y:S02]  /*255f0*/  R2UR UR6, R6 ;  /* 0x00000000060672ca */ /* 0x000fe400000e0000 */
[----:B------:R-:W-:Y:S02]  /*25600*/  R2UR UR7, R7 ;  /* 0x00000000070772ca */ /* 0x000fe400000e0000 */
[----:B------:R-:W0:Y:S02]  /*25610*/  @P1 LDC.64 R6, c[0x0][0x9c8] ;  /* 0x00027200ff061b82 */ /* 0x000e240000000a00 */
[----:B01----:R-:W-:Y:S01]  /*25620*/  @P1 IMAD R0, R5, R6, RZ ;  /* 0x0000000605001224 */ /* 0x003fe200078e02ff */
[----:B------:R-:W-:-:S03]  /*25630*/  @P1 SHF.R.S32.HI R5, RZ, 0x1f, R22 ;  /* 0x0000001fff051819 */ /* 0x000fc60000011416 */
[C---:B--2---:R-:W-:Y:S02]  /*25640*/  @P1 IMAD R3, R10.reuse, R7, R0 ;  /* 0x000000070a031224 */ /* 0x044fe400078e0200 */
[----:B------:R-:W-:-:S04]  /*25650*/  @P1 IMAD.WIDE.U32 R6, R10, R6, RZ ;  /* 0x000000060a061225 */ /* 0x000fc800078e00ff */
[-C--:B---3--:R-:W-:Y:S02]  /*25660*/  @P1 IMAD R0, R5, R8.reuse, RZ ;  /* 0x0000000805001224 */ /* 0x088fe400078e02ff */
[----:B------:R-:W-:Y:S02]  /*25670*/  @P1 IMAD.IADD R7, R7, 0x1, R3 ;  /* 0x0000000107071824 */ /* 0x000fe400078e0203 */
[C---:B------:R-:W-:Y:S02]  /*25680*/  @P1 IMAD R3, R22.reuse, R9, R0 ;  /* 0x0000000916031224 */ /* 0x040fe400078e0200 */
[----:B------:R-:W-:-:S04]  /*25690*/  @P1 IMAD.WIDE.U32 R6, R22, R8, R6 ;  /* 0x0000000816061225 */ /* 0x000fc800078e0006 */
[----:B------:R-:W-:Y:S01]  /*256a0*/  @P1 IMAD.IADD R3, R7, 0x1, R3 ;  /* 0x0000000107031824 */ /* 0x000fe200078e0203 */
[----:B------:R-:W-:Y:S01]  /*256b0*/  @P1 LEA R8, P2, R6, UR4, 0x2 ;  /* 0x0000000406081c11 */ /* 0x000fe2000f8410ff */
[----:B------:R-:W-:-:S03]  /*256c0*/  IMAD.MOV.U32 R0, RZ, RZ, 0x3f800000 ;  /* 0x3f800000ff007424 */ /* 0x000fc600078e00ff */
[----:B------:R-:W-:-:S05]  /*256d0*/  @P1 LEA.HI.X R9, R6, UR5, R3, 0x2, P2 ;  /* 0x0000000506091c11 */ /* 0x000fca00090f1403 */
[----:B------:R0:W2:Y:S01]  /*256e0*/  @P1 LDG.E R0, desc[UR54][R8.64] ;  /* 0x0000003608001981 */ /* 0x0000a2000c1e1900 */
[----:B------:R-:W-:Y:S02]  /*256f0*/  WARPGROUP.DEPBAR.LE gsb0, 0x0 ;  /* 0x00008000000079c5 */ /* 0x000fe40000010000 */
[----:B------:R-:W-:-:S06]  /*25700*/  WARPGROUP.ARRIVE ;  /* 0x00000000000079c5 */ /* 0x000fcc0000000000 */
[----:B------:R-:W-:Y:S01]  /*25710*/  QGMMA.64x192x32.F32.E4M3.E4M3 R24, R208, gdesc[UR4], R24, gsb0 ;  /* 0x02e00004d0187df3 */ /* 0x000fe20008000818 */
[----:B------:R-:W-:Y:S01]  /*25720*/  VIADD R6, R2, 0x480 ;  /* 0x0000048002067836 */ /* 0x000fe20000000000 */
[----:B------:R-:W-:-:S04]  /*25730*/  MOV R7, 0xc0000010 ;  /* 0xc000001000077802 */ /* 0x000fc80000000f00 */
[----:B------:R-:W-:Y:S02]  /*25740*/  R2UR UR6, R6 ;  /* 0x00000000060672ca */ /* 0x000fe400000e0000 */
[----:B------:R-:W-:Y:S01]  /*25750*/  R2UR UR7, R7 ;  /* 0x00000000070772ca */ /* 0x000fe200000e0000 */
[----:B------:R-:W-:Y:S02]  /*25760*/  VIADD R2, R2, 0x600 ;  /* 0x0000060002027836 */ /* 0x000fe40000000000 */
[----:B------:R-:W-:Y:S01]  /*25770*/  IMAD.MOV.U32 R3, RZ, RZ, -0x3ffffff0 ;  /* 0xc0000010ff037424 */ /* 0x000fe200078e00ff */
[----:B------:R-:W1:Y:S01]  /*25780*/  SHFL.BFLY PT, R6, R11, 0x2, 0x1f ;  /* 0x0c401f000b067f89 */ /* 0x000e6200000e0000 */
[----:B------:R-:W-:Y:S02]  /*25790*/  WARPGROUP.DEPBAR.LE gsb0, 0x0 ;  /* 0x00008000000079c5 */ /* 0x000fe40000010000 */
[----:B------:R-:W-:-:S06]  /*257a0*/  WARPGROUP.ARRIVE ;  /* 0x00000000000079c5 */ /* 0x000fcc0000000000 */
[----:B------:R-:W-:Y:S01]  /*257b0*/  QGMMA.64x192x32.F32.E4M3.E4M3 R24, R204, gdesc[UR4], R24, gsb0 ;  /* 0x02e00004cc187df3 */ /* 0x000fe20008000818 */
[----:B------:R-:W-:Y:S02]  /*257c0*/  R2UR UR6, R2 ;  /* 0x00000000020672ca */ /* 0x000fe400000e0000 */
[----:B------:R-:W-:Y:S02]  /*257d0*/  R2UR UR7, R3 ;  /* 0x00000000030772ca */ /* 0x000fe400000e0000 */
[----:B------:R-:W3:Y:S01]  /*257e0*/  SHFL.BFLY PT, R3, R12, 0x2, 0x1f ;  /* 0x0c401f000c037f89 */ /* 0x000ee200000e0000 */
[----:B-1----:R-:W-:-:S05]  /*257f0*/  FADD.FTZ R6, R6, R11 ;  /* 0x0000000b06067221 */ /* 0x002fca0000010000 */
[----:B------:R-:W0:Y:S01]  /*25800*/  SHFL.BFLY PT, R5, R6, 0x1, 0x1f ;  /* 0x0c201f0006057f89 */ /* 0x000e2200000e0000 */
[----:B---3--:R-:W-:-:S05]  /*25810*/  FADD.FTZ R3, R3, R12 ;  /* 0x0000000c03037221 */ /* 0x008fca0000010000 */
[----:B------:R-:W1:Y:S01]  /*25820*/  SHFL.BFLY PT, R2, R3, 0x1, 0x1f ;  /* 0x0c201f0003027f89 */ /* 0x000e6200000e0000 */
[----:B0-----:R-:W-:-:S01]  /*25830*/  FADD.FTZ R9, R6, R5 ;  /* 0x0000000506097221 */ /* 0x001fc20000010000 */
[----:B------:R-:W-:-:S03]  /*25840*/  IMAD.MOV.U32 R5, RZ, RZ, RZ ;  /* 0x000000ffff057224 */ /* 0x000fc600078e00ff */
[----:B------:R-:W-:Y:S01]  /*25850*/  FMUL.FTZ R10, R9, 0.00390625 ;  /* 0x3b800000090a7820 */ /* 0x000fe20000410000 */
[----:B-1----:R-:W-:-:S05]  /*25860*/  FADD.FTZ R8, R3, R2 ;  /* 0x0000000203087221 */ /* 0x002fca0000010000 */
        /* <DEDUP_REMOVED lines=12> */
[----:B------:R-:W-:-:S07]  /*25930*/  MOV R3, UR52 ;  /* 0x0000003400037c02 */ /* 0x000fce0008000f00 */
[----:B------:R-:W3:Y:S01]  /*25940*/  @P1 MUFU.RCP R7, R9 ;  /* 0x0000000900071308 */ /* 0x000ee20000001000 */
[----:B------:R-:W-:Y:S02]  /*25950*/  IMAD.U32 R11, RZ, RZ, UR52 ;  /* 0x00000034ff0b7e24 */ /* 0x000fe4000f8e00ff */
[----:B------:R-:W-:Y:S01]  /*25960*/  @P2 FMUL.FTZ R3, R3, 0.69314718246459960938 ;  /* 0x3f31721803032820 */ /* 0x000fe20000410000 */
[----:B0-----:R-:W-:Y:S01]  /*25970*/  @P2 FMUL.FTZ R2, R2, 0.69314718246459960938 ;  /* 0x3f31721802022820 */ /* 0x001fe20000410000 */
[----:B------:R-:W-:Y:S02]  /*25980*/  IMAD.MOV.U32 R121, RZ, RZ, -0x800000 ;  /* 0xff800000ff797424 */ /* 0x000fe400078e00ff */
[----:B------:R-:W-:Y:S01]  /*25990*/  @P3 FMUL.FTZ R11, R11, 0.69314718246459960938 ;  /* 0x3f3172180b0b3820 */ /* 0x000fe20000410000 */
[----:B------:R-:W-:Y:S02]  /*259a0*/  IMAD.MOV.U32 R120, RZ, RZ, -0x800000 ;  /* 0xff800000ff787424 */ /* 0x000fe400078e00ff */
[----:B------:R-:W-:-:S01]  /*259b0*/  @P2 FFMA.FTZ R121, R3, R4, R2 ;  /* 0x0000000403792223 */ /* 0x000fc20000010002 */
[----:B-1----:R-:W-:Y:S01]  /*259c0*/  @P3 FMUL.FTZ R6, R6, 0.69314718246459960938 ;  /* 0x3f31721806063820 */ /* 0x002fe20000410000 */
[----:B--2---:R-:W-:-:S03]  /*259d0*/  FMUL.FTZ R3, R5, R0 ;  /* 0x0000000005037220 */ /* 0x004fc60000410000 */
[----:B------:R-:W-:Y:S01]  /*259e0*/  @P3 FFMA.FTZ R120, R11, R15, R6 ;  /* 0x0000000f0b783223 */ /* 0x000fe20000010006 */
[----:B---3--:R-:W-:Y:S01]  /*259f0*/  FMUL.FTZ R0, R7, R0 ;  /* 0x0000000007007220 */ /* 0x008fe20000410000 */
[----:B------:R-:W-:Y:S02]  /*25a00*/  WARPGROUP.DEPBAR.LE gsb0, 0x0 ;  /* 0x00008000000079c5 */ /* 0x000fe40000010000 */
[----:B------:R-:W-:Y:S05]  /*25a10*/  @!P0 BRA `(.L_x_6481) ;  /* 0x0000000000048947 */ /* 0x000fea0003800000 */
[----:B------:R-:W-:Y:S01]  /*25a20*/  BPT.TRAP 0x1 ;  /* 0x000000040000795c */ /* 0x000fe20000300000 */
.L_x_6481:
[----:B------:R-:W2:Y:S01]  /*25a30*/  LDL.LU R18, [R1] ;  /* 0x0000000001127983 */ /* 0x000ea20000300800 */
[----:B------:R-:W-:Y:S01]  /*25a40*/  VIADD R2, R13, 0x33460 ;  /* 0x000334600d027836 */ /* 0x000fe20000000000 */
[----:B------:R-:W-:Y:S01]  /*25a50*/  MOV R5, UR38 ;  /* 0x0000002600057c02 */ /* 0x000fe20008000f00 */
        /* <DEDUP_REMOVED lines=102> */
[----:B------:R-:W-:Y:S01]  /*260c0*/  SEL R223, R223, RZ, P0 ;  /* 0x000000ffdfdf7207 */ /* 0x000fe20000000000 */
[----:B------:R-:W-:Y:S01]  /*260d0*/  UIADD3 UR37, UR37, 0x1, URZ ;  /* 0x0000000125257890 */ /* 0x000fe2000fffe03f */
[----:B--2---:R-:W-:-:S05]  /*260e0*/  LOP3.LUT R18, R18, R2, RZ, 0x3c, !PT ;  /* 0x0000000212127212 */ /* 0x004fca00078e3cff */
[----:B------:R0:W-:Y:S06]  /*260f0*/  STL [R1], R18 ;  /* 0x0000001201007387 */ /* 0x0001ec0000100800 */
.L_x_6410:
        /* <DEDUP_REMOVED lines=15> */
[----:B---3--:R-:W-:-:S05]  /*261f0*/  IMAD.SHL.U32 R0, R103, 0x4, RZ ;  /* 0x0000000467007824 */ /* 0x008fca00078e00ff */
[----:B------:R-:W-:-:S04]  /*26200*/  LOP3.LUT R0, R0, 0xc, RZ, 0xc0, !PT ;  /* 0x0000000c00007812 */ /* 0x000fc800078ec0ff */
[----:B------:R-:W-:-:S05]  /*26210*/  IADD3 R2, P0, R0, UR4, RZ ;  /* 0x0000000400027c10 */ /* 0x000fca000ff1e0ff */
[----:B------:R-:W-:-:S05]  /*26220*/  IMAD.X R3, RZ, RZ, UR5, P0 ;  /* 0x00000005ff037e24 */ /* 0x000fca00080e06ff */
[----:B------:R3:W5:Y:S02]  /*26230*/  LDG.E.CONSTANT R0, desc[UR54][R2.64] ;  /* 0x0000003602007981 */ /* 0x000764000c1e9900 */
        /* <DEDUP_REMOVED lines=9> */
[----:B-1----:R-:W-:Y:S02]  /*262d0*/  F2FP.BF16.F32.PACK_AB R20, R37, R40 ;  /* 0x000000282514723e */ /* 0x002fe400000010ff */
[----:B------:R-:W-:Y:S02]  /*262e0*/  MOV R60, R18 ;  /* 0x00000012003c7202 */ /* 0x000fe40000000f00 */
[----:B---3--:R-:W-:-:S02]  /*262f0*/  MOV R61, R3 ;  /* 0x00000003003d7202 */ /* 0x008fc40000000f00 */
        /* <DEDUP_REMOVED lines=10> */
[----:B------:R-:W-:-:S04]  /*263a0*/  LOP3.LUT P0, R2, R103, 0x3, RZ, 0xc0, !PT ;  /* 0x0000000367027812 */ /* 0x000fc8000780c0ff */
[----:B------:R-:W-:Y:S02]  /*263b0*/  ISETP.EQ.OR P0, PT, R2, 0x3, !P0 ;  /* 0x000000030200780c */ /* 0x000fe40004702670 */
        /* <DEDUP_REMOVED lines=8> */
[----:B------:R-:W-:Y:S01]  /*26440*/  F2FP.BF16.F32.PACK_AB R97, R119, R26 ;  /* 0x0000001a7761723e */ /* 0x000fe200000010ff */
[----:B------:R-:W-:Y:S01]  /*26450*/  UMOV UR4, 0xffffffff ;  /* 0xffffffff00047882 */ /* 0x000fe20000000000 */
        /* <DEDUP_REMOVED lines=32> */
[----:B------:R-:W-:Y:S02]  /*26660*/  IADD3 R29, P3, R24, 0x4040, RZ ;  /* 0x00004040181d7810 */ /* 0x000fe40007f7e0ff */
        /* <DEDUP_REMOVED lines=19> */
[----:B----4-:R-:W-:Y:S02]  /*267a0*/  MOV R94, R87 ;  /* 0x00000057005e7202 */ /* 0x010fe40000000f00 */
[----:B------:R-:W-:Y:S02]  /*267b0*/  IADD3.X R35, RZ, R25, RZ, P5, !PT ;  /* 0x00000019ff237210 */ /* 0x000fe40002ffe4ff */
[C---:B------:R-:W-:Y:S02]  /*267c0*/  IADD3 R27, P2, R24.reuse, 0x4020, RZ ;  /* 0x00004020181b7810 */ /* 0x040fe40007f5e0ff */
[----:B------:R-:W-:-:S02]  /*267d0*/  IADD3 R15, P1, R24, 0x4000, RZ ;  /* 0x00004000180f7810 */ /* 0x000fc40007f3e0ff */
[C---:B------:R-:W-:Y:S02]  /*267e0*/  IADD3 R87, P5, R24.reuse, 0x60, RZ ;  /* 0x0000006018577810 */ /* 0x040fe40007fbe0ff */
[C---:B------:R-:W-:Y:S02]  /*267f0*/  IADD3 R9, P4, R24.reuse, 0x40, RZ ;  /* 0x0000004018097810 */ /* 0x040fe40007f9e0ff */
[----:B------:R-:W-:Y:S02]  /*26800*/  IADD3 R7, P3, R24, 0x20, RZ ;  /* 0x0000002018077810 */ /* 0x000fe40007f7e0ff */
[----:B------:R-:W-:Y:S02]  /*26810*/  LOP3.LUT R26, R27, 0x380, RZ, 0xc0, !PT ;  /* 0x000003801b1a7812 */ /* 0x000fe400078ec0ff */
[----:B------:R-:W-:Y:S02]  /*26820*/  LOP3.LUT R14, R15, 0x380, RZ, 0xc0, !PT ;  /* 0x000003800f0e7812 */ /* 0x000fe400078ec0ff */
[----:B------:R-:W-:-:S02]  /*26830*/  LOP3.LUT R86, R87, 0x380, RZ, 0xc0, !PT ;  /* 0x0000038057567812 */ /* 0x000fc400078ec0ff */
[----:B------:R-:W-:Y:S02]  /*26840*/  LOP3.LUT R8, R9, 0x380, RZ, 0xc0, !PT ;  /* 0x0000038009087812 */ /* 0x000fe400078ec0ff */
[----:B------:R-:W-:Y:S02]  /*26850*/  LOP3.LUT R6, R7, 0x380, RZ, 0xc0, !PT ;  /* 0x0000038007067812 */ /* 0x000fe400078ec0ff */
[----:B------:R-:W-:Y:S02]  /*26860*/  LOP3.LUT R3, R24, 0x380, RZ, 0xc0, !PT ;  /* 0x0000038018037812 */ /* 0x000fe400078ec0ff */
[----:B------:R-:W-:Y:S02]  /*26870*/  SHF.R.U64 R26, R26, 0x3, RZ ;  /* 0x000000031a1a7819 */ /* 0x000fe400000012ff */
[----:B------:R-:W-:Y:S02]  /*26880*/  SHF.R.U64 R14, R14, 0x3, RZ ;  /* 0x000000030e0e7819 */ /* 0x000fe400000012ff */
[----:B------:R-:W-:-:S02]  /*26890*/  SHF.R.U64 R86, R86, 0x3, RZ ;  /* 0x0000000356567819 */ /* 0x000fc400000012ff */
[----:B------:R-:W-:Y:S02]  /*268a0*/  SHF.R.U64 R8, R8, 0x3, RZ ;  /* 0x0000000308087819 */ /* 0x000fe400000012ff */
[----:B------:R-:W-:Y:S02]  /*268b0*/  SHF.R.U64 R6, R6, 0x3, RZ ;  /* 0x0000000306067819 */ /* 0x000fe400000012ff */
[----:B------:R-:W-:Y:S01]  /*268c0*/  SHF.R.U64 R3, R3, 0x3, RZ ;  /* 0x0000000303037819 */ /* 0x000fe200000012ff */
[----:B-----5:R-:W-:Y:S01]  /*268d0*/  IMAD.MOV.U32 R98, RZ, RZ, R83 ;  /* 0x000000ffff627224 */ /* 0x020fe200078e0053 */
        /* <DEDUP_REMOVED lines=10> */
[----:B------:R-:W-:Y:S01]  /*26980*/  LOP3.LUT R24, R3, R24, RZ, 0x3c, !PT ;  /* 0x0000001803187212 */ /* 0x000fe200078e3cff */
[----:B------:R-:W-:Y:S01]  /*26990*/  IMAD.SHL.U32 R88, R94, 0x4, RZ ;  /* 0x000000045e587824 */ /* 0x000fe200078e00ff */
        /* <DEDUP_REMOVED lines=12> */
[----:B------:R-:W-:Y:S02]  /*26a60*/  SHF.L.U64.HI R90, R94, 0x2, R98 ;  /* 0x000000025e5a7819 */ /* 0x000fe40000010262 */
        /* <DEDUP_REMOVED lines=63> */
[----:B------:R-:W3:Y:S01]  /*26e60*/  SHFL.IDX PT, R7, R8, R3, 0x1c1f ;  /* 0x001c1f0308077589 */ /* 0x000ee200000e0000 */
[----:B------:R-:W-:-:S02]  /*26e70*/  SEL R80, R91, R80, P0 ;  /* 0x000000505b507207 */ /* 0x000fc40000000000 */
[----:B------:R-:W-:Y:S01]  /*26e80*/  SEL R82, R93, R82, P0 ;  /* 0x000000525d527207 */ /* 0x000fe20000000000 */
[----:B------:R-:W4:Y:S01]  /*26e90*/  SHFL.IDX PT, R9, R20, R3, 0x1c1f ;  /* 0x001c1f0314097589 */ /* 0x000f2200000e0000 */
[----:B------:R-:W-:Y:S02]  /*26ea0*/  SEL R67, R46, R97, P0 ;  /* 0x000000612e437207 */ /* 0x000fe40000000000 */
[----:B------:R-:W-:Y:S01]  /*26eb0*/  SEL R84, R97, R46, P0 ;  /* 0x0000002e61547207 */ /* 0x000fe20000000000 */
[----:B------:R4:W5:Y:S01]  /*26ec0*/  SHFL.IDX PT, R25, R24, R3, 0x1c1f ;  /* 0x001c1f0318197589 */ /* 0x00096200000e0000 */
[----:B-1----:R-:W-:Y:S02]  /*26ed0*/  SEL R12, R31, R40, P0 ;  /* 0x000000281f0c7207 */ /* 0x002fe40000000000 */
[----:B------:R-:W-:Y:S01]  /*26ee0*/  SEL R14, R40, R31, P0 ;  /* 0x0000001f280e7207 */ /* 0x000fe20000000000 */
[----:B------:R-:W-:Y:S04]  /*26ef0*/  SHFL.IDX PT, R46, R35, R0, 0x1c1f ;  /* 0x001c1f00232e7589 */ /* 0x000fe800000e0000 */
[----:B------:R5:W1:Y:S04]  /*26f00*/  SHFL.IDX PT, R27, R28, R3, 0x1c1f ;  /* 0x001c1f031c1b7589 */ /* 0x000a6800000e0000 */
[----:B------:R1:W0:Y:S01]  /*26f10*/  SHFL.IDX PT, R29, R32, R3, 0x1c1f ;  /* 0x001c1f03201d7589 */ /* 0x00022200000e0000 */
[----:B--2---:R-:W-:-:S02]  /*26f20*/  SEL R4, R6, R5, P0 ;  /* 0x0000000506047207 */ /* 0x004fc40000000000 */
[----:B------:R-:W-:Y:S01]  /*26f30*/  SEL R6, R5, R6, P0 ;  /* 0x0000000605067207 */ /* 0x000fe20000000000 */
[----:B------:R-:W2:Y:S01]  /*26f40*/  SHFL.IDX PT, R42, R42, R3, 0x1c1f ;  /* 0x001c1f032a2a7589 */ /* 0x000ea200000e0000 */
[----:B---3--:R-:W-:Y:S02]  /*26f50*/  SEL R8, R10, R7, P0 ;  /* 0x000000070a087207 */ /* 0x008fe40000000000 */
[----:B------:R-:W-:Y:S01]  /*26f60*/  SEL R10, R7, R10, P0 ;  /* 0x0000000a070a7207 */ /* 0x000fe20000000000 */
[----:B------:R-:W3:Y:S01]  /*26f70*/  SHFL.IDX PT, R35, R44, R3, 0x1c1f ;  /* 0x001c1f032c237589 */ /* 0x000ee200000e0000 */
[----:B----4-:R-:W-:Y:S02]  /*26f80*/  SEL R24, R26, R9, P0 ;  /* 0x000000091a187207 */ /* 0x010fe40000000000 */
[----:B------:R-:W-:Y:S01]  /*26f90*/  SEL R26, R9, R26, P0 ;  /* 0x0000001a091a7207 */ /* 0x000fe20000000000 */
[----:B------:R-:W4:Y:S01]  /*26fa0*/  SHFL.IDX PT, R37, R48, R3, 0x1c1f ;  /* 0x001c1f0330257589 */ /* 0x000f2200000e0000 */
[----:B-----5:R-:W-:-:S02]  /*26fb0*/  SEL R28, R30, R25, P0 ;  /* 0x000000191e1c7207 */ /* 0x020fc40000000000 */
[----:B------:R-:W-:Y:S01]  /*26fc0*/  SEL R30, R25, R30, P0 ;  /* 0x0000001e191e7207 */ /* 0x000fe20000000000 */
[----:B------:R-:W5:Y:S04]  /*26fd0*/  SHFL.IDX PT, R39, R52, R3, 0x1c1f ;  /* 0x001c1f0334277589 */ /* 0x000f6800000e0000 */
[----:B------:R-:W5:Y:S01]  /*26fe0*/  SHFL.IDX PT, R41, R56, R3, 0x1c1f ;  /* 0x001c1f0338297589 */ /* 0x000f6200000e0000 */
[----:B-1----:R-:W-:Y:S02]  /*26ff0*/  SEL R32, R34, R27, P0 ;  /* 0x0000001b22207207 */ /* 0x002fe40000000000 */
[----:B------:R-:W-:Y:S01]  /*27000*/  SEL R34, R27, R34, P0 ;  /* 0x000000221b227207 */ /* 0x000fe20000000000 */
[----:B------:R-:W-:Y:S01]  /*27010*/  SHFL.IDX PT, R43, R43, R0, 0x1c1f ;  /* 0x001c1f002b2b7589 */ /* 0x000fe200000e0000 */
[----:B0-----:R-:W-:-:S02]  /*27020*/  SEL R36, R38, R29, P0 ;  /* 0x0000001d26247207 */ /* 0x001fc40000000000 */
[----:B------:R-:W-:Y:S01]  /*27030*/  SEL R38, R29, R38, P0 ;  /* 0x000000261d267207 */ /* 0x000fe20000000000 */
[----:B------:R-:W0:Y:S01]  /*27040*/  SHFL.IDX PT, R62, R62, R3, 0x1c1f ;  /* 0x001c1f033e3e7589 */ /* 0x000e2200000e0000 */
[----:B--2---:R-:W-:Y:S02]  /*27050*/  SEL R40, R33, R42, P0 ;  /* 0x0000002a21287207 */ /* 0x004fe40000000000 */
[----:B------:R-:W-:Y:S01]  /*27060*/  SEL R42, R42, R33, P0 ;  /* 0x000000212a2a7207 */ /* 0x000fe20000000000 */
[----:B------:R-:W1:Y:S01]  /*27070*/  SHFL.IDX PT, R64, R64, R3, 0x1c1f ;  /* 0x001c1f0340407589 */ /* 0x000e6200000e0000 */
[----:B---3--:R-:W-:Y:S02]  /*27080*/  SEL R44, R46, R35, P0 ;  /* 0x000000232e2c7207 */ /* 0x008fe40000000000 */
[----:B------:R-:W-:Y:S01]  /*27090*/  SEL R46, R35, R46, P0 ;  /* 0x0000002e232e7207 */ /* 0x000fe20000000000 */
[----:B------:R-:W2:Y:S01]  /*270a0*/  SHFL.IDX PT, R66, R66, R3, 0x1c1f ;  /* 0x001c1f0342427589 */ /* 0x000ea200000e0000 */
[----:B----4-:R-:W-:-:S02]  /*270b0*/  SEL R48, R50, R37, P0 ;  /* 0x0000002532307207 */ /* 0x010fc40000000000 */
[----:B------:R-:W-:Y:S01]  /*270c0*/  SEL R50, R37, R50, P0 ;  /* 0x0000003225327207 */ /* 0x000fe20000000000 */
[----:B------:R-:W3:Y:S01]  /*270d0*/  SHFL.IDX PT, R68, R68, R3, 0x1c1f ;  /* 0x001c1f0344447589 */ /* 0x000ee200000e0000 */
[----:B-----5:R-:W-:Y:S02]  /*270e0*/  SEL R52, R54, R39, P0 ;  /* 0x0000002736347207 */ /* 0x020fe40000000000 */
[----:B------:R-:W-:Y:S01]  /*270f0*/  SEL R54, R39, R54, P0 ;  /* 0x0000003627367207 */ /* 0x000fe20000000000 */
[----:B------:R-:W4:Y:S01]  /*27100*/  SHFL.IDX PT, R70, R70, R3, 0x1c1f ;  /* 0x001c1f0346467589 */ /* 0x000f2200000e0000 */
[----:B------:R-:W-:Y:S02]  /*27110*/  SEL R56, R58, R41, P0 ;  /* 0x000000293a387207 */ /* 0x000fe40000000000 */
[----:B------:R-:W-:Y:S01]  /*27120*/  SEL R58, R41, R58, P0 ;  /* 0x0000003a293a7207 */ /* 0x000fe20000000000 */
[----:B------:R-:W5:Y:S04]  /*27130*/  SHFL.IDX PT, R72, R72, R3, 0x1c1f ;  /* 0x001c1f0348487589 */ /* 0x000f6800000e0000 */
[----:B------:R-:W5:Y:S01]  /*27140*/  SHFL.IDX PT, R74, R74, R3, 0x1c1f ;  /* 0x001c1f034a4a7589 */ /* 0x000f6200000e0000 */
        /* <DEDUP_REMOVED lines=11> */
[----:B------:R-:W-:Y:S01]  /*27200*/  SHFL.IDX PT, R65, R65, R0, 0x1c1f ;  /* 0x001c1f0041417589 */ /* 0x000fe200000e0000 */
[----:B----4-:R-:W-:Y:S02]  /*27210*/  SEL R33, R51, R70, P0 ;  /* 0x0000004633217207 */ /* 0x010fe40000000000 */
[----:B------:R-:W-:Y:S01]  /*27220*/  SEL R35, R70, R51, P0 ;  /* 0x0000003346237207 */ /* 0x000fe20000000000 */
[----:B------:R-:W0:Y:S01]  /*27230*/  SHFL.IDX PT, R76, R76, R3, 0x1c1f ;  /* 0x001c1f034c4c7589 */ /* 0x000e2200000e0000 */
[----:B-----5:R-:W-:Y:S02]  /*27240*/  SEL R37, R53, R72, P0 ;  /* 0x0000004835257207 */ /* 0x020fe40000000000 */
[----:B------:R-:W-:Y:S01]  /*27250*/  SEL R39, R72, R53, P0 ;  /* 0x0000003548277207 */ /* 0x000fe20000000000 */
[----:B------:R-:W1:Y:S01]  /*27260*/  SHFL.IDX PT, R78, R78, R3, 0x1c1f ;  /* 0x001c1f034e4e7589 */ /* 0x000e6200000e0000 */
[----:B------:R-:W-:-:S02]  /*27270*/  SEL R13, R55, R74, P0 ;  /* 0x0000004a370d7207 */ /* 0x000fc40000000000 */
        /* <DEDUP_REMOVED lines=14> */
.L_x_6744:
[----:B------:R-:W-:Y:S05]  /*27360*/  WARPSYNC.ALL ;  /* 0x0000000000007948 */ /* 0x000fea0003800000 */
[----:B------:R-:W-:Y:S01]  /*27370*/  BAR.SYNC.DEFER_BLOCKING 0x1, 0x100 ;  /* 0x0044000000007b1d */ /* 0x000fe20000010000 */
[----:B----4-:R-:W-:-:S05]  /*27380*/  SEL R57, R67, R84, P0 ;  /* 0x0000005443397207 */ /* 0x010fca0000000000 */
[----:B------:R-:W-:Y:S01]  /*27390*/  ULDC.64 UR4, c[0x0][0xc00] ;  /* 0x0003000000047ab9 */ /* 0x000fe20000000a00 */
[----:B------:R-:W-:Y:S01]  /*273a0*/  SEL R59, R84, R67, P0 ;  /* 0x00000043543b7207 */ /* 0x000fe20000000000 */
[----:B------:R-:W2:Y:S01]  /*273b0*/  LDL R62, [R1+0x58] ;  /* 0x00005800013e7983 */ /* 0x000ea20000100800 */
[----:B------:R-:W-:Y:S01]  /*273c0*/  ISETP.NE.U32.AND P1, PT, RZ, UR4, PT ;  /* 0x00000004ff007c0c */ /* 0x000fe2000bf25070 */
[----:B------:R-:W0:Y:S01]  /*273d0*/  LDC R20, c[0x0][0xbe8] ;  /* 0x0002fa00ff147b82 */ /* 0x000e220000000800 */
[----:B------:R-:W-:Y:S01]  /*273e0*/  IADD3 R2, P2, R88, UR4, RZ ;  /* 0x0000000458027c10 */ /* 0x000fe2000ff5e0ff */
[----:B------:R-:W2:Y:S01]  /*273f0*/  LDL R68, [R1+0x40] ;  /* 0x0000400001447983 */ /* 0x000ea20000100800 */
[----:B------:R-:W-:Y:S02]  /*27400*/  ISETP.NE.AND.EX P1, PT, RZ, UR5, PT, P1 ;  /* 0x00000005ff007c0c */ /* 0x000fe4000bf25310 */
[----:B------:R-:W-:Y:S01]  /*27410*/  IADD3.X R3, R90, UR5, RZ, P2, !PT ;  /* 0x000000055a037c10 */ /* 0x000fe200097fe4ff */
[----:B------:R-:W-:Y:S01]  /*27420*/  ULDC.64 UR4, c[0x0][0xc08] ;  /* 0x0003020000047ab9 */ /* 0x000fe20000000a00 */
[----:B------:R1:W-:Y:S04]  /*27430*/  STSM.16.M88.4 [R85], R4 ;  /* 0x0000000455007844 */ /* 0x0003e80000000200 */
[----:B------:R3:W-:Y:S04]  /*27440*/  STSM.16.M88.4 [R89], R8 ;  /* 0x0000000859007844 */ /* 0x0007e80000000200 */
[----:B------:R-:W-:Y:S04]  /*27450*/  STSM.16.M88.4 [R87], R24 ;  /* 0x0000001857007844 */ /* 0x000fe80000000200 */
[----:B------:R-:W-:Y:S04]  /*27460*/  STSM.16.M88.4 [R86], R28 ;  /* 0x0000001c56007844 */ /* 0x000fe80000000200 */
[----:B------:R-:W-:Y:S04]  /*27470*/  STSM.16.M88.4 [R77], R32 ;  /* 0x000000204d007844 */ /* 0x000fe80000000200 */
[----:B------:R-:W-:Y:S04]  /*27480*/  STSM.16.M88.4 [R79], R36 ;  /* 0x000000244f007844 */ /* 0x000fe80000000200 */
[----:B------:R4:W-:Y:S01]  /*27490*/  STSM.16.M88.4 [R81], R12 ;  /* 0x0000000c51007844 */ /* 0x0009e20000000200 */
[----:B------:R-:W-:-:S03]  /*274a0*/  ISETP.NE.U32.AND P0, PT, RZ, UR4, PT ;  /* 0x00000004ff007c0c */ /* 0x000fc6000bf05070 */
[----:B------:R0:W-:Y:S04]  /*274b0*/  STSM.16.M88.4 [R83], R40 ;  /* 0x0000002853007844 */ /* 0x0001e80000000200 */
        /* <DEDUP_REMOVED lines=8> */
[----:B-1----:R-:W-:Y:S01]  /*27540*/  IMAD.U32 R7, RZ, RZ, UR4 ;  /* 0x00000004ff077e24 */ /* 0x002fe2000f8e00ff */
[----:B---3--:R-:W-:Y:S01]  /*27550*/  @P0 IADD3.X R89, R90, UR5, RZ, P3, !PT ;  /* 0x000000055a590c10 */ /* 0x008fe20009ffe4ff */
[----:B------:R1:W5:Y:S01]  /*27560*/  @P1 LDG.E R0, desc[UR54][R2.64] ;  /* 0x0000003602001981 */ /* 0x000362000c1e1900 */
[----:B0-----:R-:W-:Y:S02]  /*27570*/  ISETP.NE.AND P2, PT, R20, 0x1, PT ;  /* 0x000000011400780c */ /* 0x001fe40003f45270 */
[----:B------:R-:W-:Y:S01]  /*27580*/  IADD3 R8, R103, -0x80, RZ ;  /* 0xffffff8067087810 */ /* 0x000fe20007ffe0ff */
[----:B------:R1:W5:Y:S03]  /*27590*/  @P0 LDG.E R7, desc[UR54][R88.64] ;  /* 0x0000003658070981 */ /* 0x000366000c1e1900 */
[----:B------:R-:W-:-:S07]  /*275a0*/  SHF.R.S32.HI R5, RZ, 0x1f, R8 ;  /* 0x0000001fff057819 */ /* 0x000fce0000011408 */
[----:B------:R-:W0:Y:S08]  /*275b0*/  @P2 LDC R6, c[0x0][0xbec] ;  /* 0x0002fb00ff062b82 */ /* 0x000e300000000800 */
[----:B----4-:R-:W3:Y:S01]  /*275c0*/  @P2 LDC R13, c[0x0][0xbf0] ;  /* 0x0002fc00ff0d2b82 */ /* 0x010ee20000000800 */
[----:B--2---:R-:W-:Y:S01]  /*275d0*/  IMAD.IADD R15, R62, 0x1, R68 ;  /* 0x000000013e0f7824 */ /* 0x004fe200078e0244 */
[----:B01-3--:R-:W-:Y:S06]  /*275e0*/  @P0 BRA `(.L_x_6485) ;  /* 0x0000000000100947 */ /* 0x00bfec0003800000 */
[----:B------:R-:W-:Y:S05]  /*275f0*/  @!P1 BRA `(.L_x_6485) ;  /* 0x00000000000c9947 */ /* 0x000fea0003800000 */
[----:B------:R-:W2:Y:S04]  /*27600*/  LDG.E R4, desc[UR54][R2.64] ;  /* 0x0000003602047981 */ /* 0x000ea8000c1e1900 */
[----:B-----5:R-:W2:Y:S02]  /*27610*/  LDG.E R7, desc[UR54][R2.64+0x4] ;  /* 0x0000043602077981 */ /* 0x020ea4000c1e1900 */
[----:B--2---:R-:W-:-:S07]  /*27620*/  IMAD.IADD R7, R7, 0x1, -R4 ;  /* 0x0000000107077824 */ /* 0x004fce00078e0a04 */
.L_x_6485:
[----:B------:R-:W2:Y:S01]  /*27630*/  LDL.LU R70, [R1+0x5c] ;  /* 0x00005c0001467983 */ /* 0x000ea20000300800 */
[----:B------:R-:W-:Y:S01]  /*27640*/  ULDC.64 UR4, c[0x0][0xb90] ;  /* 0x0002e40000047ab9 */ /* 0x000fe20000000a00 */
[----:B-----5:R-:W-:Y:S01]  /*27650*/  SHF.R.S32.HI R3, RZ, 0x1f, R0 ;  /* 0x0000001fff037819 */ /* 0x020fe20000011400 */
[----:B------:R-:W-:Y:S01]  /*27660*/  @P2 IMAD.HI.U32 R6, R15, R6, RZ ;  /* 0x000000060f062227 */ /* 0x000fe200078e00ff */
[----:B------:R-:W-:Y:S01]  /*27670*/  MOV R2, R0 ;  /* 0x0000000000027202 */ /* 0x000fe20000000f00 */
[----:B------:R-:W0:Y:S01]  /*27680*/  @P2 LDC R67, c[0x0][0xbec] ;  /* 0x0002fb00ff432b82 */ /* 0x000e220000000800 */
[CC--:B------:R-:W-:Y:S01]  /*27690*/  LEA.HI R63, R5.reuse, R8.reuse, RZ, 0x3 ;  /* 0x00000008053f7211 */ /* 0x0c0fe200078f18ff */
[----:B------:R-:W-:Y:S01]  /*276a0*/  IMAD.MOV.U32 R9, RZ, RZ, R15 ;  /* 0x000000ffff097224 */ /* 0x000fe200078e000f */
[----:B------:R-:W-:Y:S01]  /*276b0*/  LEA.HI R10, R5, R8, RZ, 0x7 ;  /* 0x00000008050a7211 */ /* 0x000fe200078f38ff */
[----:B------:R-:W-:Y:S01]  /*276c0*/  IMAD R69, R7, R20, RZ ;  /* 0x0000001407457224 */ /* 0x000fe200078e02ff */
[----:B------:R-:W-:-:S02]  /*276d0*/  @P2 SHF.R.U32.HI R9, RZ, R13, R6 ;  /* 0x0000000dff092219 */ /* 0x000fc40000011606 */
[----:B------:R-:W-:Y:S01]  /*276e0*/  SEL R65, R98, RZ, !P1 ;  /* 0x000000ff62417207 */ /* 0x000fe20004800000 */
[----:B------:R-:W1:Y:S01]  /*276f0*/  @P2 LDC R71, c[0x0][0xbf0] ;  /* 0x0002fc00ff472b82 */ /* 0x000e620000000800 */
[----:B------:R-:W-:Y:S02]  /*27700*/  SEL R62, R94, RZ, !P1 ;  /* 0x000000ff5e3e7207 */ /* 0x000fe40004800000 */
[----:B------:R-:W-:Y:S02]  /*27710*/  LOP3.LUT R27, R10, 0xffffff80, RZ, 0xc0, !PT ;  /* 0xffffff800a1b7812 */ /* 0x000fe400078ec0ff */
[----:B------:R-:W-:Y:S02]  /*27720*/  LOP3.LUT R25, R63, 0xfffffff8, RZ, 0xc0, !PT ;  /* 0xfffffff83f197812 */ /* 0x000fe400078ec0ff */
[----:B------:R-:W-:Y:S01]  /*27730*/  SHF.R.S32.HI R63, RZ, 0x3, R63 ;  /* 0x00000003ff3f7819 */ /* 0x000fe2000001143f */
[C---:B------:R-:W-:Y:S02]  /*27740*/  IMAD.IADD R27, R8.reuse, 0x1, -R27 ;  /* 0x00000001081b7824 */ /* 0x040fe400078e0a1b */
[----:B------:R-:W-:-:S03]  /*27750*/  IMAD.IADD R66, R8, 0x1, -R25 ;  /* 0x0000000108427824 */ /* 0x000fc600078e0a19 */
[----:B------:R-:W-:Y:S02]  /*27760*/  SHF.R.S32.HI R8, RZ, 0x1f, R27 ;  /* 0x0000001fff087819 */ /* 0x000fe4000001141b */
[----:B------:R-:W-:Y:S02]  /*27770*/  LOP3.LUT P0, RZ, R27, 0x3, RZ, 0xc0, !PT ;  /* 0x000000031bff7812 */ /* 0x000fe4000780c0ff */
[CC--:B------:R-:W-:Y:S02]  /*27780*/  LEA.HI R12, R8.reuse, R27.reuse, RZ, 0x2 ;  /* 0x0000001b080c7211 */ /* 0x0c0fe400078f10ff */
[----:B------:R-:W-:Y:S02]  /*27790*/  LEA.HI R27, R8, R27, RZ, 0x5 ;  /* 0x0000001b081b7211 */ /* 0x000fe400078f28ff */
[--C-:B------:R-:W-:Y:S02]  /*277a0*/  SHF.R.S32.HI R14, RZ, 0x2, R12.reuse ;  /* 0x00000002ff0e7819 */ /* 0x100fe4000001140c */
[----:B------:R-:W-:-:S02]  /*277b0*/  SHF.R.S32.HI R25, RZ, 0x1f, R12 ;  /* 0x0000001fff197819 */ /* 0x000fc4000001140c */
[----:B------:R-:W-:Y:S02]  /*277c0*/  SHF.R.S32.HI R27, RZ, 0x5, R27 ;  /* 0x00000005ff1b7819 */ /* 0x000fe4000001141b */
[----:B------:R-:W-:-:S04]  /*277d0*/  LEA.HI R25, R25, R14, RZ, 0x3 ;  /* 0x0000000e19197211 */ /* 0x000fc800078f18ff */
[----:B------:R-:W-:-:S05]  /*277e0*/  LOP3.LUT R25, R25, 0xfffffff8, RZ, 0xc0, !PT ;  /* 0xfffffff819197812 */ /* 0x000fca00078ec0ff */
[----:B------:R-:W-:-:S05]  /*277f0*/  IMAD.IADD R14, R14, 0x1, -R25 ;  /* 0x000000010e0e7824 */ /* 0x000fca00078e0a19 */
[----:B------:R-:W-:Y:S01]  /*27800*/  LEA R27, R27, R14, 0x4 ;  /* 0x0000000e1b1b7211 */ /* 0x000fe200078e20ff */
[----:B------:R-:W-:Y:S01]  /*27810*/  BSSY B1, `(.L_x_6486) ;  /* 0x00000b9000017945 */ /* 0x000fe20003800000 */
[----:B--2---:R-:W-:-:S05]  /*27820*/  SHF.R.S32.HI R64, RZ, 0x1f, R70 ;  /* 0x0000001fff407819 */ /* 0x004fca0000011446 */
[----:B------:R-:W-:-:S04]  /*27830*/  IMAD R4, R64, UR4, RZ ;  /* 0x0000000440047c24 */ /* 0x000fc8000f8e02ff */
[C---:B------:R-:W-:Y:S02]  /*27840*/  IMAD R11, R70.reuse, UR5, R4 ;  /* 0x00000005460b7c24 */ /* 0x040fe4000f8e0204 */
[----:B------:R-:W-:Y:S01]  /*27850*/  IMAD.WIDE.U32 R4, R70, UR4, R2 ;  /* 0x0000000446047c25 */ /* 0x000fe2000f8e0002 */
[----:B------:R-:W-:Y:S01]  /*27860*/  ULDC.64 UR4, c[0x0][0xb98] ;  /* 0x0002e60000047ab9 */ /* 0x000fe20000000a00 */
[----:B------:R-:W-:Y:S02]  /*27870*/  SHF.L.U32 R2, R66, 0x3, RZ ;  /* 0x0000000342027819 */ /* 0x000fe400000006ff */
[----:B------:R-:W-:Y:S02]  /*27880*/  IMAD.IADD R5, R5, 0x1, R11 ;  /* 0x0000000105057824 */ /* 0x000fe400078e020b */
[----:B------:R-:W-:Y:S02]  /*27890*/  IMAD.MOV R11, RZ, RZ, -R9 ;  /* 0x000000ffff0b7224 */ /* 0x000fe400078e0a09 */
[----:B------:R-:W-:-:S02]  /*278a0*/  IMAD R13, R65, UR4, RZ ;  /* 0x00000004410d7c24 */ /* 0x000fc4000f8e02ff */
[----:B------:R-:W-:-:S04]  /*278b0*/  IMAD.WIDE.U32 R4, R62, UR4, R4 ;  /* 0x000000043e047c25 */ /* 0x000fc8000f8e0004 */
[----:B------:R-:W-:Y:S01]  /*278c0*/  IMAD R11, R20, R11, R15 ;  /* 0x0000000b140b7224 */ /* 0x000fe200078e020f */
[----:B------:R-:W-:Y:S01]  /*278d0*/  SHF.R.S32.HI R15, RZ, 0x1f, R9 ;  /* 0x0000001fff0f7819 */ /* 0x000fe20000011409 */
[----:B------:R-:W-:Y:S01]  /*278e0*/  IMAD R6, R62, UR5, R13 ;  /* 0x000000053e067c24 */ /* 0x000fe2000f8e020d */
[----:B------:R-:W-:Y:S01]  /*278f0*/  IADD3 R4, P1, R9, R4, RZ ;  /* 0x0000000409047210 */ /* 0x000fe20007f3e0ff */
[----:B------:R-:W-:Y:S01]  /*27900*/  ULDC.64 UR4, c[0x0][0xb88] ;  /* 0x0002e20000047ab9 */ /* 0x000fe20000000a00 */
[----:B------:R-:W-:Y:S02]  /*27910*/  IMAD R13, R63, 0x40, R2 ;  /* 0x000000403f0d7824 */ /* 0x000fe400078e0202 */
[----:B------:R-:W-:Y:S02]  /*27920*/  IADD3.X R5, R15, R5, R6, P1, !PT ;  /* 0x000000050f057210 */ /* 0x000fe40000ffe406 */
[----:B------:R-:W-:Y:S01]  /*27930*/  SHF.R.S32.HI R6, RZ, 0x1f, R11 ;  /* 0x0000001fff067819 */ /* 0x000fe2000001140b */
[----:B------:R-:W-:Y:S01]  /*27940*/  IMAD.WIDE R60, R13, 0x2, R60 ;  /* 0x000000020d3c7825 */ /* 0x000fe200078e023c */
[----:B------:R-:W-:-:S03]  /*27950*/  SHF.R.S32.HI R15, RZ, 0x7, R10 ;  /* 0x00000007ff0f7819 */ /* 0x000fc6000001140a */
[----:B------:R-:W-:Y:S01]  /*27960*/  IMAD R6, R6, UR4, RZ ;  /* 0x0000000406067c24 */ /* 0x000fe2000f8e02ff */
[----:B------:R-:W-:Y:S01]  /*27970*/  LEA.HI R10, R10, R15, RZ, 0x1 ;  /* 0x0000000f0a0a7211 */ /* 0x000fe200078f08ff */
[C---:B------:R-:W-:Y:S01]  /*27980*/  IMAD.WIDE.U32 R4, R11.reuse, UR4, R4 ;  /* 0x000000040b047c25 */ /* 0x040fe2000f8e0004 */
[C---:B------:R-:W-:Y:S02]  /*27990*/  IADD3 R29, P3, R60.reuse, 0x4000, RZ ;  /* 0x000040003c1d7810 */ /* 0x040fe40007f7e0ff */
[----:B------:R-:W-:Y:S01]  /*279a0*/  IADD3 R9, P5, R60, 0x1000, RZ ;  /* 0x000010003c097810 */ /* 0x000fe20007fbe0ff */
[----:B------:R-:W-:Y:S01]  /*279b0*/  IMAD R13, R11, UR5, R6 ;  /* 0x000000050b0d7c24 */ /* 0x000fe2000f8e0206 */
[----:B------:R-:W-:Y:S01]  /*279c0*/  ULDC.64 UR4, c[0x0][0xb50] ;  /* 0x0002d40000047ab9 */ /* 0x000fe20000000a00 */
[----:B------:R-:W-:Y:S02]  /*279d0*/  LOP3.LUT R6, R10, 0x3fffffe, RZ, 0xc0, !PT ;  /* 0x03fffffe0a067812 */ /* 0x000fe400078ec0ff */
[----:B------:R-:W-:Y:S01]  /*279e0*/  IMAD.IADD R5, R5, 0x1, R13 ;  /* 0x0000000105057824 */ /* 0x000fe200078e020d */
[----:B------:R-:W-:-:S02]  /*279f0*/  LEA R10, P1, R4, UR4, 0x2 ;  /* 0x00000004040a7c11 */ /* 0x000fc4000f8210ff */
[----:B------:R-:W-:Y:S01]  /*27a00*/  IADD3 R13, P4, R60, 0x2000, RZ ;  /* 0x000020003c0d7810 */ /* 0x000fe20007f9e0ff */
[----:B------:R-:W-:Y:S01]  /*27a10*/  IMAD.IADD R6, R15, 0x1, -R6 ;  /* 0x000000010f067824 */ /* 0x000fe200078e0a06 */
[----:B------:R-:W-:Y:S01]  /*27a20*/  LEA.HI.X R11, R4, UR5, R5, 0x2, P1 ;  /* 0x00000005040b7c11 */ /* 0x000fe200088f1405 */
[----:B------:R-:W-:Y:S01]  /*27a30*/  SHFL.IDX PT, R50, R10, RZ, 0x1c1f ;  /* 0x001c1fff0a327589 */ /* 0x000fe200000e0000 */
[----:B------:R-:W-:Y:S01]  /*27a40*/  IADD3 R25, P1, R60, 0x3000, RZ ;  /* 0x000030003c197810 */ /* 0x000fe20007f3e0ff */
[----:B------:R-:W-:Y:S01]  /*27a50*/  IMAD R4, R6, 0x40, R27 ;  /* 0x0000004006047824 */ /* 0x000fe200078e021b */
[----:B------:R-:W-:Y:S01]  /*27a60*/  LOP3.LUT R28, R29, 0x380, RZ, 0xc0, !PT ;  /* 0x000003801d1c7812 */ /* 0x000fe200078ec0ff */
[----:B------:R-:W2:Y:S01]  /*27a70*/  SHFL.IDX PT, R51, R11, RZ, 0x1c1f ;  /* 0x001c1fff0b337589 */ /* 0x000ea200000e0000 */
[----:B------:R-:W-:Y:S01]  /*27a80*/  LOP3.LUT R24, R25, 0x380, RZ, 0xc0, !PT ;  /* 0x0000038019187812 */ /* 0x000fe200078ec0ff */
[----:B------:R-:W-:Y:S01]  /*27a90*/  IMAD.IADD R4, R4, 0x1, R68 ;  /* 0x0000000104047824 */ /* 0x000fe200078e0244 */
[----:B------:R-:W-:Y:S01]  /*27aa0*/  LOP3.LUT R8, R9, 0x380, RZ, 0xc0, !PT ;  /* 0x0000038009087812 */ /* 0x000fe200078ec0ff */
[----:B------:R-:W-:Y:S01]  /*27ab0*/  SHFL.IDX PT, R54, R10, 0x1, 0x1c1f ;  /* 0x003c1f000a367f89 */ /* 0x000fe200000e0000 */
[----:B------:R-:W-:Y:S01]  /*27ac0*/  SHF.R.U64 R24, R24, 0x3, RZ ;  /* 0x0000000318187819 */ /* 0x000fe200000012ff */
[----:B------:R-:W-:Y:S01]  /*27ad0*/  ULDC.64 UR4, c[0x0][0xaa0] ;  /* 0x0002a80000047ab9 */ /* 0x000fe20000000a00 */
[----:B------:R-:W-:Y:S01]  /*27ae0*/  LOP3.LUT R12, R13, 0x380, RZ, 0xc0, !PT ;  /* 0x000003800d0c7812 */ /* 0x000fe200078ec0ff */
[----:B------:R-:W3:Y:S01]  /*27af0*/  SHFL.IDX PT, R55, R11, 0x1, 0x1c1f ;  /* 0x003c1f000b377f89 */ /* 0x000ee200000e0000 */
[----:B------:R-:W-:Y:S01]  /*27b00*/  LOP3.LUT R24, R24, R25, RZ, 0x3c, !PT ;  /* 0x0000001918187212 */ /* 0x000fe200078e3cff */
[----:B------:R-:W-:Y:S01]  /*27b10*/  IMAD.X R25, RZ, RZ, R61, P1 ;  /* 0x000000ffff197224 */ /* 0x000fe200008e063d */
[----:B------:R-:W-:-:S02]  /*27b20*/  SHF.R.U64 R28, R28, 0x3, RZ ;  /* 0x000000031c1c7819 */ /* 0x000fc400000012ff */
[----:B------:R-:W-:Y:S02]  /*27b30*/  IADD3 R41, P1, R60, 0x7000, RZ ;  /* 0x000070003c297810 */ /* 0x000fe40007f3e0ff */
[----:B------:R-:W-:Y:S02]  /*27b40*/  SHF.R.U64 R8, R8, 0x3, RZ ;  /* 0x0000000308087819 */ /* 0x000fe400000012ff */
[----:B------:R-:W-:Y:S02]  /*27b50*/  SHF.R.U64 R12, R12, 0x3, RZ ;  /* 0x000000030c0c7819 */ /* 0x000fe400000012ff */
[----:B------:R-:W-:Y:S01]  /*27b60*/  LOP3.LUT R28, R28, R29, RZ, 0x3c, !PT ;  /* 0x0000001d1c1c7212 */ /* 0x000fe200078e3cff */
[--C-:B------:R-:W-:Y:S01]  /*27b70*/  IMAD.X R29, RZ, RZ, R61.reuse, P3 ;  /* 0x000000ffff1d7224 */ /* 0x100fe200018e063d */
[----:B------:R-:W-:Y:S02]  /*27b80*/  LOP3.LUT R40, R41, 0x380, RZ, 0xc0, !PT ;  /* 0x0000038029287812 */ /* 0x000fe400078ec0ff */
[----:B------:R-:W-:Y:S01]  /*27b90*/  LOP3.LUT R8, R8, R9, RZ, 0x3c, !PT ;  /* 0x0000000908087212 */ /* 0x000fe200078e3cff */
[--C-:B------:R-:W-:Y:S01]  /*27ba0*/  IMAD.X R9, RZ, RZ, R61.reuse, P5 ;  /* 0x000000ffff097224 */ /* 0x100fe200028e063d */
[----:B------:R-:W-:Y:S01]  /*27bb0*/  LOP3.LUT R12, R12, R13, RZ, 0x3c, !PT ;  /* 0x0000000d0c0c7212 */ /* 0x000fe200078e3cff */
[----:B------:R-:W-:Y:S01]  /*27bc0*/  IMAD.X R13, RZ, RZ, R61, P4 ;  /* 0x000000ffff0d7224 */ /* 0x000fe200020e063d */
[----:B------:R-:W-:-:S02]  /*27bd0*/  IADD3 R45, P3, R60, 0x8000, RZ ;  /* 0x000080003c2d7810 */ /* 0x000fc40007f7e0ff */
        /* <DEDUP_REMOVED lines=8> */
[----:B------:R-:W-:Y:S02]  /*27c60*/  SHF.R.U64 R44, R44, 0x3, RZ ;  /* 0x000000032c2c7819 */ /* 0x000fe400000012ff */
[C---:B------:R-:W-:Y:S01]  /*27c70*/  ISETP.GE.OR P1, PT, R4.reuse, R69, P0 ;  /* 0x000000450400720c */ /* 0x040fe20000726670 */
[----:B------:R-:W-:Y:S01]  /*27c80*/  VIADD R4, R4, 0x8 ;  /* 0x0000000804047836 */ /* 0x000fe20000000000 */
[----:B------:R-:W-:Y:S02]  /*27c90*/  SHF.R.U64 R32, R32, 0x3, RZ ;  /* 0x0000000320207819 */ /* 0x000fe400000012ff */
[----:B------:R-:W-:Y:S02]  /*27ca0*/  SHF.R.U64 R36, R36, 0x3, RZ ;  /* 0x0000000324247819 */ /* 0x000fe400000012ff */
[----:B------:R-:W-:-:S02]  /*27cb0*/  LOP3.LUT R44, R44, R45, RZ, 0x3c, !PT ;  /* 0x0000002d2c2c7212 */ /* 0x000fc400078e3cff */
[----:B------:R-:W-:Y:S02]  /*27cc0*/  LOP3.LUT R32, R32, R33, RZ, 0x3c, !PT ;  /* 0x0000002120207212 */ /* 0x000fe400078e3cff */
[----:B------:R-:W-:Y:S01]  /*27cd0*/  LOP3.LUT R36, R36, R37, RZ, 0x3c, !PT ;  /* 0x0000002524247212 */ /* 0x000fe200078e3cff */
[----:B------:R-:W-:Y:S01]  /*27ce0*/  IMAD.X R37, RZ, RZ, R61, P4 ;  /* 0x000000ffff257224 */ /* 0x000fe200020e063d */
[-C--:B------:R-:W-:Y:S02]  /*27cf0*/  IADD3.X R45, RZ, R61.reuse, RZ, P3, !PT ;  /* 0x0000003dff2d7210 */ /* 0x080fe40001ffe4ff */
[C---:B------:R-:W-:Y:S01]  /*27d00*/  LOP3.LUT R6, R60.reuse, 0x380, RZ, 0xc0, !PT ;  /* 0x000003803c067812 */ /* 0x040fe200078ec0ff */
[----:B------:R-:W-:Y:S01]  /*27d10*/  IMAD R3, R3, UR4, RZ ;  /* 0x0000000403037c24 */ /* 0x000fe2000f8e02ff */
[----:B------:R-:W-:Y:S01]  /*27d20*/  IADD3.X R33, RZ, R61, RZ, P5, !PT ;  /* 0x0000003dff217210 */ /* 0x000fe20002ffe4ff */
[----:B--2---:R2:W-:Y:S01]  /*27d30*/  @!P1 ST.E desc[UR54][R50.64], R121 ;  /* 0x0000007932009985 */ /* 0x0045e2000c101936 */
[----:B------:R-:W-:-:S02]  /*27d40*/  IADD3 R5, P3, R60, 0xb000, RZ ;  /* 0x0000b0003c057810 */ /* 0x000fc40007f7e0ff */
[----:B------:R-:W-:Y:S02]  /*27d50*/  ISETP.GE.OR P0, PT, R4, R69, P0 ;  /* 0x000000450400720c */ /* 0x000fe40000706670 */
[C---:B------:R-:W-:Y:S01]  /*27d60*/  IADD3 R49, P5, R60.reuse, 0x9000, RZ ;  /* 0x000090003c317810 */ /* 0x040fe20007fbe0ff */
[----:B------:R-:W-:Y:S01]  /*27d70*/  IMAD.X R57, RZ, RZ, R61, P3 ;  /* 0x000000ffff397224 */ /* 0x000fe200018e063d */
[----:B------:R-:W-:Y:S02]  /*27d80*/  IADD3 R53, P4, R60, 0xa000, RZ ;  /* 0x0000a0003c357810 */ /* 0x000fe40007f9e0ff */
[----:B------:R-:W-:Y:S02]  /*27d90*/  LOP3.LUT R4, R5, 0x380, RZ, 0xc0, !PT ;  /* 0x0000038005047812 */ /* 0x000fe400078ec0ff */
[----:B------:R-:W-:Y:S02]  /*27da0*/  LOP3.LUT R48, R49, 0x380, RZ, 0xc0, !PT ;  /* 0x0000038031307812 */ /* 0x000fe400078ec0ff */
[----:B------:R-:W-:-:S02]  /*27db0*/  LOP3.LUT R52, R53, 0x380, RZ, 0xc0, !PT ;  /* 0x0000038035347812 */ /* 0x000fc400078ec0ff */
[----:B------:R-:W-:Y:S01]  /*27dc0*/  SHF.R.U64 R7, R6, 0x3, RZ ;  /* 0x0000000306077819 */ /* 0x000fe200000012ff */
[----:B---3--:R3:W-:Y:S01]  /*27dd0*/  @!P0 ST.E desc[UR54][R54.64], R120 ;  /* 0x0000007836008985 */ /* 0x0087e2000c101936 */
[----:B------:R-:W-:Y:S02]  /*27de0*/  SHF.R.U64 R4, R4, 0x3, RZ ;  /* 0x0000000304047819 */ /* 0x000fe400000012ff */
[----:B------:R-:W-:Y:S01]  /*27df0*/  SHF.R.U64 R48, R48, 0x3, RZ ;  /* 0x0000000330307819 */ /* 0x000fe200000012ff */
[----:B------:R-:W-:Y:S01]  /*27e00*/  IMAD R3, R0, UR5, R3 ;  /* 0x0000000500037c24 */ /* 0x000fe2000f8e0203 */
[----:B------:R-:W-:Y:S01]  /*27e10*/  SHF.R.U64 R52, R52, 0x3, RZ ;  /* 0x0000000334347819 */ /* 0x000fe200000012ff */
[----:B------:R-:W-:Y:S01]  /*27e20*/  IMAD R66, R66, 0x20, R63 ;  /* 0x0000002042427824 */ /* 0x000fe200078e023f */
[----:B------:R-:W-:Y:S01]  /*27e30*/  LOP3.LUT R60, R7, R60, RZ, 0x3c, !PT ;  /* 0x0000003c073c7212 */ /* 0x000fe200078e3cff */
[----:B------:R-:W5:Y:S01]  /*27e40*/  LD.E.128 R8, desc[UR54][R8.64] ;  /* 0x0000003608087980 */ /* 0x000f62000c101d00 */
[----:B------:R-:W-:Y:S01]  /*27e50*/  LOP3.LUT R48, R48, R49, RZ, 0x3c, !PT ;  /* 0x0000003130307212 */ /* 0x000fe200078e3cff */
[--C-:B------:R-:W-:Y:S01]  /*27e60*/  IMAD.X R49, RZ, RZ, R61.reuse, P5 ;  /* 0x000000ffff317224 */ /* 0x100fe200028e063d */
[----:B------:R-:W-:Y:S01]  /*27e70*/  LOP3.LUT R52, R52, R53, RZ, 0x3c, !PT ;  /* 0x0000003534347212 */ /* 0x000fe200078e3cff */
[----:B------:R-:W-:Y:S01]  /*27e80*/  IMAD.X R53, RZ, RZ, R61, P4 ;  /* 0x000000ffff357224 */ /* 0x000fe200020e063d */
[----:B------:R-:W-:Y:S01]  /*27e90*/  LOP3.LUT R56, R4, R5, RZ, 0x3c, !PT ;  /* 0x0000000504387212 */ /* 0x000fe200078e3cff */
[----:B------:R-:W5:Y:S04]  /*27ea0*/  LD.E.128 R12, desc[UR54][R12.64] ;  /* 0x000000360c0c7980 */ /* 0x000f68000c101d00 */
[----:B------:R4:W5:Y:S01]  /*27eb0*/  LD.E.128 R4, desc[UR54][R60.64] ;  /* 0x000000363c047980 */ /* 0x000962000c101d00 */
[----:B------:R-:W-:-:S03]  /*27ec0*/  IMAD.IADD R66, R68, 0x1, R66 ;  /* 0x0000000144427824 */ /* 0x000fc600078e0242 */
[----:B------:R-:W5:Y:S04]  /*27ed0*/  LD.E.128 R24, desc[UR54][R24.64] ;  /* 0x0000003618187980 */ /* 0x000f68000c101d00 */
[----:B------:R-:W5:Y:S01]  /*27ee0*/  LD.E.128 R28, desc[UR54][R28.64] ;  /* 0x000000361c1c7980 */ /* 0x000f62000c101d00 */
[----:B----4-:R-:W-:Y:S01]  /*27ef0*/  IMAD.WIDE.U32 R60, R0, UR4, RZ ;  /* 0x00000004003c7c25 */ /* 0x010fe2000f8e00ff */
[----:B------:R-:W-:Y:S02]  /*27f00*/  ULDC.64 UR4, c[0x0][0xae8] ;  /* 0x0002ba0000047ab9 */ /* 0x000fe40000000a00 */
[----:B------:R-:W5:Y:S01]  /*27f10*/  LD.E.128 R32, desc[UR54][R32.64] ;  /* 0x0000003620207980 */ /* 0x000f62000c101d00 */
[----:B------:R-:W-:Y:S01]  /*27f20*/  IMAD R64, R64, UR4, RZ ;  /* 0x0000000440407c24 */ /* 0x000fe2000f8e02ff */
[----:B------:R-:W-:Y:S01]  /*27f30*/  IADD3 R61, R61, R3, RZ ;  /* 0x000000033d3d7210 */ /* 0x000fe20007ffe0ff */
[----:B0-----:R-:W-:Y:S01]  /*27f40*/  @P2 IMAD.HI.U32 R0, R66, R67, RZ ;  /* 0x0000004342002227 */ /* 0x001fe200078e00ff */
[----:B------:R-:W5:Y:S03]  /*27f50*/  LD.E.128 R36, desc[UR54][R36.64] ;  /* 0x0000003624247980 */ /* 0x000f66000c101d00 */
[C---:B------:R-:W-:Y:S01]  /*27f60*/  IMAD R3, R70.reuse, UR5, R64 ;  /* 0x0000000546037c24 */ /* 0x040fe2000f8e0240 */
[----:B------:R-:W5:Y:S01]  /*27f70*/  LD.E.128 R40, desc[UR54][R40.64] ;  /* 0x0000003628287980 */ /* 0x000f62000c101d00 */
[----:B------:R-:W-:Y:S01]  /*27f80*/  IMAD.WIDE.U32 R60, R70, UR4, R60 ;  /* 0x00000004463c7c25 */ /* 0x000fe2000f8e003c */
[----:B------:R-:W-:-:S02]  /*27f90*/  ULDC.64 UR4, c[0x0][0xaf0] ;  /* 0x0002bc0000047ab9 */ /* 0x000fc40000000a00 */
[----:B------:R-:W5:Y:S01]  /*27fa0*/  LD.E.128 R44, desc[UR54][R44.64] ;  /* 0x000000362c2c7980 */ /* 0x000f62000c101d00 */
[----:B------:R-:W-:Y:S02]  /*27fb0*/  IMAD.IADD R61, R61, 0x1, R3 ;  /* 0x000000013d3d7824 */ /* 0x000fe400078e0203 */
[----:B------:R-:W-:Y:S01]  /*27fc0*/  IMAD.MOV.U32 R3, RZ, RZ, R66 ;  /* 0x000000ffff037224 */ /* 0x000fe200078e0042 */
[----:B-1----:R-:W-:Y:S01]  /*27fd0*/  @P2 SHF.R.U32.HI R3, RZ, R71, R0 ;  /* 0x00000047ff032219 */ /* 0x002fe20000011600 */
[----:B------:R-:W-:Y:S01]  /*27fe0*/  IMAD R65, R65, UR4, RZ ;  /* 0x0000000441417c24 */ /* 0x000fe2000f8e02ff */
[----:B--2---:R-:W5:Y:S01]  /*27ff0*/  LD.E.128 R48, desc[UR54][R48.64] ;  /* 0x0000003630307980 */ /* 0x004f62000c101d00 */
[C---:B------:R-:W-:Y:S01]  /*28000*/  IMAD.WIDE.U32 R60, R62.reuse, UR4, R60 ;  /* 0x000000043e3c7c25 */ /* 0x040fe2000f8e003c */
[----:B------:R-:W-:Y:S02]  /*28010*/  SHF.R.S32.HI R0, RZ, 0x1f, R3 ;  /* 0x0000001fff007819 */ /* 0x000fe40000011403 */
[----:B------:R-:W-:Y:S01]  /*28020*/  IADD3 R67, -R3, RZ, RZ ;  /* 0x000000ff03437210 */ /* 0x000fe20007ffe1ff */
[----:B------:R-:W-:Y:S01]  /*28030*/  IMAD R65, R62, UR5, R65 ;  /* 0x000000053e417c24 */ /* 0x000fe2000f8e0241 */
[----:B------:R-:W-:Y:S01]  /*28040*/  ULDC.64 UR4, c[0x0][0xae0] ;  /* 0x0002b80000047ab9 */ /* 0x000fe20000000a00 */
[----:B---3--:R-:W5:Y:S01]  /*28050*/  LD.E.128 R52, desc[UR54][R52.64] ;  /* 0x0000003634347980 */ /* 0x008f62000c101d00 */
[----:B------:R-:W-:-:S02]  /*28060*/  IMAD R0, R0, UR4, RZ ;  /* 0x0000000400007c24 */ /* 0x000fc4000f8e02ff */
[----:B------:R-:W-:Y:S01]  /*28070*/  IMAD.IADD R61, R61, 0x1, R65 ;  /* 0x000000013d3d7824 */ /* 0x000fe200078e0241 */
[----:B------:R-:W5:Y:S01]  /*28080*/  LD.E.128 R56, desc[UR54][R56.64] ;  /* 0x0000003638387980 */ /* 0x000f62000c101d00 */
[----:B------:R-:W-:Y:S02]  /*28090*/  IMAD R65, R20, R67, R66 ;  /* 0x0000004314417224 */ /* 0x000fe400078e0242 */
[C---:B------:R-:W-:Y:S01]  /*280a0*/  IMAD R67, R3.reuse, UR5, R0 ;  /* 0x0000000503437c24 */ /* 0x040fe2000f8e0200 */
[----:B------:R-:W-:Y:S01]  /*280b0*/  @!PT LDS RZ, [RZ] ;  /* 0x00000000fffff984 */ /* 0x000fe20000000800 */
[----:B------:R-:W-:Y:S01]  /*280c0*/  @!PT LDS RZ, [RZ] ;  /* 0x00000000fffff984 */ /* 0x000fe20000000800 */
[----:B------:R-:W-:Y:S01]  /*280d0*/  @!PT LDS RZ, [RZ] ;  /* 0x00000000fffff984 */ /* 0x000fe20000000800 */
[----:B------:R-:W-:Y:S01]  /*280e0*/  @!PT LDS RZ, [RZ] ;  /* 0x00000000fffff984 */ /* 0x000fe20000000800 */
[----:B------:R0:W-:Y:S06]  /*280f0*/  MEMBAR.ALL.CTA ;  /* 0x0000000000007992 */ /* 0x0001ec0000008000 */
[----:B0-----:R-:W0:Y:S01]  /*28100*/  FENCE.VIEW.ASYNC.S ;  /* 0x00000000000073c6 */ /* 0x001e220000000000 */
[----:B------:R-:W-:Y:S01]  /*28110*/  IMAD.WIDE.U32 R60, R3, UR4, R60 ;  /* 0x00000004033c7c25 */ /* 0x000fe2000f8e003c */
[----:B------:R-:W-:Y:S01]  /*28120*/  SHF.R.S32.HI R0, RZ, 0x1f, R65 ;  /* 0x0000001fff007819 */ /* 0x000fe20000011441 */
[----:B------:R-:W-:-:S02]  /*28130*/  ULDC.64 UR4, c[0x0][0xad8] ;  /* 0x0002b60000047ab9 */ /* 0x000fc40000000a00 */
[----:B------:R-:W-:Y:S02]  /*28140*/  IMAD.IADD R61, R61, 0x1, R67 ;  /* 0x000000013d3d7824 */ /* 0x000fe400078e0243 */
[----:B------:R-:W-:Y:S02]  /*28150*/  IMAD R0, R0, UR4, RZ ;  /* 0x0000000400007c24 */ /* 0x000fe4000f8e02ff */
[----:B------:R-:W-:Y:S02]  /*28160*/  IMAD.IADD R68, R63, 0x1, R68 ;  /* 0x000000013f447824 */ /* 0x000fe400078e0244 */
[C---:B------:R-:W-:Y:S02]  /*28170*/  IMAD R63, R65.reuse, UR5, R0 ;  /* 0x00000005413f7c24 */ /* 0x040fe4000f8e0200 */
[----:B------:R-:W-:Y:S01]  /*28180*/  IMAD.WIDE.U32 R60, R65, UR4, R60 ;  /* 0x00000004413c7c25 */ /* 0x000fe2000f8e003c */
[----:B------:R-:W-:-:S03]  /*28190*/  ULDC.64 UR4, c[0x0][0xa80] ;  /* 0x0002a00000047ab9 */ /* 0x000fc60000000a00 */
[----:B------:R-:W-:Y:S01]  /*281a0*/  VIADD R3, R68, 0x20 ;  /* 0x0000002044037836 */ /* 0x000fe20000000000 */
[----:B------:R-:W-:Y:S01]  /*281b0*/  LEA R66, P2, R60, UR4, 0x1 ;  /* 0x000000043c427c11 */ /* 0x000fe2000f8408ff */
[----:B------:R-:W-:-:S03]  /*281c0*/  IMAD.IADD R61, R61, 0x1, R63 ;  /* 0x000000013d3d7824 */ /* 0x000fc600078e023f */
[-C--:B------:R-:W-:Y:S02]  /*281d0*/  ISETP.GE.AND P1, PT, R3, R69.reuse, PT ;  /* 0x000000450300720c */ /* 0x080fe40003f26270 */
[----:B------:R-:W-:Y:S02]  /*281e0*/  LEA.HI.X R3, R60, UR5, R61, 0x1, P2 ;  /* 0x000000053c037c11 */ /* 0x000fe400090f0c3d */
[----:B------:R-:W-:Y:S01]  /*281f0*/  ISETP.GE.AND P2, PT, R68, R69, PT ;  /* 0x000000454400720c */ /* 0x000fe20003f46270 */
[----:B------:R-:W-:Y:S01]  /*28200*/  VIADD R0, R18, 0x33420 ;  /* 0x0003342012007836 */ /* 0x000fe20000000000 */
[----:B------:R-:W-:Y:S01]  /*28210*/  IADD3 R20, R68, 0x40, RZ ;  /* 0x0000004044147810 */ /* 0x000fe20007ffe0ff */
[----:B------:R-:W-:-:S03]  /*28220*/  VIADD R72, R2, 0x40 ;  /* 0x0000004002487836 */ /* 0x000fc60000000000 */
[----:B------:R-:W-:Y:S02]  /*28230*/  PRMT R0, RZ, 0x654, R0 ;  /* 0x00000654ff007816 */ /* 0x000fe40000000000 */
[----:B------:R-:W-:Y:S01]  /*28240*/  ISETP.GE.AND P0, PT, R20, R69, PT ;  /* 0x000000451400720c */ /* 0x000fe20003f06270 */
[----:B------:R-:W-:Y:S01]  /*28250*/  VIADD R20, R2, 0x80 ;  /* 0x0000008002147836 */ /* 0x000fe20000000000 */
[----:B0-----:R0:W-:Y:S01]  /*28260*/  SYNCS.ARRIVE.TRANS64.RED.A1T0 RZ, [R0+URZ], RZ ;  /* 0x000000ff00ff79a7 */ /* 0x0011e2000810043f */
[----:B------:R0:W1:Y:S01]  /*28270*/  SHFL.IDX PT, R67, R66, RZ, 0x181f ;  /* 0x00181fff42437589 */ /* 0x00006200000e0000 */
[----:B------:R-:W-:-:S03]  /*28280*/  SHF.R.S32.HI R71, RZ, 0x1f, R2 ;  /* 0x0000001fff477819 */ /* 0x000fc60000011402 */
[----:B------:R0:W2:Y:S01]  /*28290*/  SHFL.IDX PT, R65, R3, RZ, 0x181f ;  /* 0x00181fff03417589 */ /* 0x0000a200000e0000 */
[----:B------:R-:W-:Y:S02]  /*282a0*/  SHF.R.S32.HI R70, RZ, 0x1f, R20 ;  /* 0x0000001fff467819 */ /* 0x000fe40000011414 */
        /* <DEDUP_REMOVED lines=15> */
.L_x_6487:
[----:B------:R-:W-:Y:S05]  /*283a0*/  BSYNC B1 ;  /* 0x0000000000017941 */ /* 0x000fea0003800000 */
.L_x_6486:
[----:B---3-5:R3:W4:Y:S01]  /*283b0*/  SHFL.IDX PT, R29, R3, 0x1, 0x181f ;  /* 0x00381f00031d7f89 */ /* 0x02872200000e0000 */
        /* <DEDUP_REMOVED lines=16> */
.L_x_6489:
[----:B------:R-:W-:Y:S05]  /*284c0*/  BSYNC B1 ;  /* 0x0000000000017941 */ /* 0x000fea0003800000 */
.L_x_6488:
        /* <DEDUP_REMOVED lines=17> */
.L_x_6491:
[----:B------:R-:W-:Y:S05]  /*285e0*/  BSYNC B1 ;  /* 0x0000000000017941 */ /* 0x000fea0003800000 */
.L_x_6490:
[----:B------:R-:W-:Y:S01]  /*285f0*/  IADD3 R0, R68, 0x60, RZ ;  /* 0x0000006044007810 */ /* 0x000fe20007ffe0ff */
[----:B0--3--:R-:W3:Y:S03]  /*28600*/  SHFL.IDX PT, R3, R3, 0x3, 0x181f ;  /* 0x00781f0003037f89 */ /* 0x009ee600000e0000 */
[----:B------:R-:W-:Y:S01]  /*28610*/  ISETP.GE.AND P0, PT, R0, R69, PT ;  /* 0x000000450000720c */ /* 0x000fe20003f06270 */
[----:B------:R0:W0:-:S12]  /*28620*/  SHFL.IDX PT, R9, R66, 0x3, 0x181f ;  /* 0x00781f0042097f89 */ /* 0x00001800000e0000 */
[----:B------:R-:W-:Y:S05]  /*28630*/  @P0 BRA `(.L_x_6492) ;  /* 0x0000000c00900947 */ /* 0x000fea0003800000 */
[----:B------:R-:W-:Y:S02]  /*28640*/  ULDC UR4, c[0x0][0xac8] ;  /* 0x0002b20000047ab9 */ /* 0x000fe40000000800 */
[----:B------:R-:W-:Y:S02]  /*28650*/  ISETP.GE.AND P2, PT, R2, UR4, PT ;  /* 0x0000000402007c0c */ /* 0x000fe4000bf46270 */
[----:B------:R-:W-:-:S11]  /*28660*/  ISETP.GE.AND P3, PT, R72, UR4, PT ;  /* 0x0000000448007c0c */ /* 0x000fd6000bf66270 */
[-C--:B0-----:R-:W-:Y:S02]  /*28670*/  @!P2 LEA R4, P0, R2, R9.reuse, 0x1 ;  /* 0x000000090204a211 */ /* 0x081fe400078008ff */
[----:B------:R-:W-:Y:S02]  /*28680*/  @!P3 LEA R6, P1, R72, R9, 0x1 ;  /* 0x000000094806b211 */ /* 0x000fe400078208ff */
[-C--:B---3--:R-:W-:Y:S02]  /*28690*/  @!P2 LEA.HI.X R5, R2, R3.reuse, R71, 0x1, P0 ;  /* 0x000000030205a211 */ /* 0x088fe400000f0c47 */
        /* <DEDUP_REMOVED lines=9> */
.L_x_6483:
        /* <DEDUP_REMOVED lines=23> */
[----:B---3--:R-:W-:-:S05]  /*288a0*/  VIADD R14, R8, 0xffffff80 ;  /* 0xffffff80080e7836 */ /* 0x008fca0000000000 */
[----:B------:R-:W-:Y:S02]  /*288b0*/  ISETP.GE.AND P3, PT, R14, 0x80, PT ;  /* 0x000000800e00780c */ /* 0x000fe40003f66270 */
[----:B------:R-:W-:Y:S01]  /*288c0*/  SHF.R.S32.HI R7, RZ, 0x1f, R14 ;  /* 0x0000001fff077819 */ /* 0x000fe2000001140e */
[----:B--2---:R-:W-:Y:S10]  /*288d0*/  @P1 BRA `(.L_x_6493) ;  /* 0x0000000000101947 */ /* 0x004ff40003800000 */
[----:B------:R-:W-:Y:S05]  /*288e0*/  @!P0 BRA `(.L_x_6493) ;  /* 0x00000000000c8947 */ /* 0x000fea0003800000 */
[----:B------:R-:W2:Y:S04]  /*288f0*/  LDG.E R5, desc[UR54][R2.64] ;  /* 0x0000003602057981 */ /* 0x000ea8000c1e1900 */
[----:B-----5:R-:W2:Y:S02]  /*28900*/  LDG.E R6, desc[UR54][R2.64+0x4] ;  /* 0x0000043602067981 */ /* 0x020ea4000c1e1900 */
[----:B--2---:R-:W-:-:S07]  /*28910*/  IADD3 R6, -R5, R6, RZ ;  /* 0x0000000605067210 */ /* 0x004fce0007ffe1ff */
.L_x_6493:
[----:B------:R-:W2:Y:S04]  /*28920*/  LDL R26, [R1+0x5c] ;  /* 0x00005c00011a7983 */ /* 0x000ea80000100800 */
[----:B------:R3:W5:Y:S01]  /*28930*/  LDL R24, [R1+0x40] ;  /* 0x0000400001187983 */ /* 0x0007620000100800 */
[----:B-1----:R-:W-:Y:S01]  /*28940*/  LEA.HI R20, R7, R14, RZ, 0x3 ;  /* 0x0000000e07147211 */ /* 0x002fe200078f18ff */
[----:B------:R-:W-:Y:S01]  /*28950*/  BSSY B1, `(.L_x_6494) ;  /* 0x000002d000017945 */ /* 0x000fe20003800000 */
[----:B------:R-:W-:Y:S02]  /*28960*/  SEL R13, R11, RZ, !P0 ;  /* 0x000000ff0b0d7207 */ /* 0x000fe40004000000 */
[----:B------:R-:W-:Y:S02]  /*28970*/  SEL R12, R9, RZ, !P0 ;  /* 0x000000ff090c7207 */ /* 0x000fe40004000000 */
[----:B------:R-:W-:-:S02]  /*28980*/  LOP3.LUT R31, R20, 0xfffffff8, RZ, 0xc0, !PT ;  /* 0xfffffff8141f7812 */ /* 0x000fc400078ec0ff */
[----:B-----5:R-:W-:Y:S02]  /*28990*/  SHF.R.S32.HI R11, RZ, 0x1f, R0 ;  /* 0x0000001fff0b7819 */ /* 0x020fe40000011400 */
[----:B--2---:R-:W-:Y:S01]  /*289a0*/  SHF.R.S32.HI R10, RZ, 0x1f, R26 ;  /* 0x0000001fff0a7819 */ /* 0x004fe2000001141a */
[----:B---3--:R-:W-:Y:S06]  /*289b0*/  @P3 BRA `(.L_x_6495) ;  /* 0x0000000000983947 */ /* 0x008fec0003800000 */
        /* <DEDUP_REMOVED lines=38> */
.L_x_6495:
[----:B------:R-:W-:Y:S05]  /*28c20*/  BSYNC B1 ;  /* 0x0000000000017941 */ /* 0x000fea0003800000 */
.L_x_6494:
[----:B------:R-:W2:Y:S01]  /*28c30*/  @P2 LDC R9, c[0x0][0xbf0] ;  /* 0x0002fc00ff092b82 */ /* 0x000ea20000000800 */
[----:B------:R-:W-:Y:S01]  /*28c40*/  ULDC.64 UR4, c[0x0][0xaa0] ;  /* 0x0002a80000047ab9 */ /* 0x000fe20000000a00 */
[----:B------:R-:W-:Y:S01]  /*28c50*/  SHF.R.S32.HI R20, RZ, 0x3, R20 ;  /* 0x00000003ff147819 */ /* 0x000fe20000011414 */
[----:B-1----:R-:W-:Y:S02]  /*28c60*/  IMAD R3, R11, UR4, RZ ;  /* 0x000000040b037c24 */ /* 0x002fe4000f8e02ff */
[----:B------:R-:W-:Y:S02]  /*28c70*/  IMAD.IADD R31, R14, 0x1, -R31 ;  /* 0x000000010e1f7824 */ /* 0x000fe400078e0a1f */
[C---:B------:R-:W-:Y:S02]  /*28c80*/  IMAD R5, R0.reuse, UR5, R3 ;  /* 0x0000000500057c24 */ /* 0x040fe4000f8e0203 */
[----:B------:R-:W-:Y:S01]  /*28c90*/  IMAD.WIDE.U32 R2, R0, UR4, RZ ;  /* 0x0000000400027c25 */ /* 0x000fe2000f8e00ff */
[----:B------:R-:W-:-:S03]  /*28ca0*/  ULDC.64 UR4, c[0x0][0xae8] ;  /* 0x0002ba0000047ab9 */ /* 0x000fc60000000a00 */
[----:B------:R-:W-:Y:S01]  /*28cb0*/  IMAD R4, R31, 0x20, R20 ;  /* 0x000000201f047824 */ /* 0x000fe200078e0214 */
[----:B------:R-:W-:Y:S01]  /*28cc0*/  IADD3 R3, R3, R5, RZ ;  /* 0x0000000503037210 */ /* 0x000fe20007ffe0ff */
[----:B------:R-:W-:Y:S02]  /*28cd0*/  IMAD R0, R10, UR4, RZ ;  /* 0x000000040a007c24 */ /* 0x000fe4000f8e02ff */
[----:B------:R-:W-:Y:S02]  /*28ce0*/  IMAD.IADD R8, R24, 0x1, R4 ;  /* 0x0000000118087824 */ /* 0x000fe400078e0204 */
[----:B------:R-:W-:Y:S02]  /*28cf0*/  IMAD R7, R26, UR5, R0 ;  /* 0x000000051a077c24 */ /* 0x000fe4000f8e0200 */
[----:B----4-:R-:W-:-:S04]  /*28d00*/  @P2 IMAD.HI.U32 R0, R8, R29, RZ ;  /* 0x0000001d08002227 */ /* 0x010fc800078e00ff */
[----:B------:R-:W-:Y:S01]  /*28d10*/  IMAD.WIDE.U32 R2, R26, UR4, R2 ;  /* 0x000000041a027c25 */ /* 0x000fe2000f8e0002 */
[----:B------:R-:W-:-:S03]  /*28d20*/  ULDC.64 UR4, c[0x0][0xaf0] ;  /* 0x0002bc0000047ab9 */ /* 0x000fc60000000a00 */
[----:B------:R-:W-:Y:S01]  /*28d30*/  IMAD.MOV.U32 R5, RZ, RZ, R8 ;  /* 0x000000ffff057224 */ /* 0x000fe200078e0008 */
[----:B--2---:R-:W-:Y:S01]  /*28d40*/  @P2 SHF.R.U32.HI R5, RZ, R9, R0 ;  /* 0x00000009ff052219 */ /* 0x004fe20000011600 */
[----:B------:R-:W-:Y:S02]  /*28d50*/  IMAD.IADD R3, R3, 0x1, R7 ;  /* 0x0000000103037824 */ /* 0x000fe400078e0207 */
[----:B------:R-:W-:Y:S01]  /*28d60*/  IMAD R4, R12, UR4, RZ ;  /* 0x000000040c047c24 */ /* 0x000fe2000f8e02ff */
[--C-:B------:R-:W-:Y:S01]  /*28d70*/  SHF.R.S32.HI R0, RZ, 0x1f, R5.reuse ;  /* 0x0000001fff007819 */ /* 0x100fe20000011405 */
[----:B------:R-:W-:Y:S02]  /*28d80*/  IMAD.MOV R7, RZ, RZ, -R5 ;  /* 0x000000ffff077224 */ /* 0x000fe400078e0a05 */
[C---:B------:R-:W-:Y:S02]  /*28d90*/  IMAD R9, R13.reuse, UR5, R4 ;  /* 0x000000050d097c24 */ /* 0x040fe4000f8e0204 */
[----:B------:R-:W-:Y:S01]  /*28da0*/  IMAD.WIDE.U32 R2, R13, UR4, R2 ;  /* 0x000000040d027c25 */ /* 0x000fe2000f8e0002 */
[----:B------:R-:W-:-:S03]  /*28db0*/  ULDC.64 UR4, c[0x0][0xae0] ;  /* 0x0002b80000047ab9 */ /* 0x000fc60000000a00 */
[----:B------:R-:W-:Y:S01]  /*28dc0*/  IMAD R7, R27, R7, R8 ;  /* 0x000000071b077224 */ /* 0x000fe200078e0208 */
[----:B------:R-:W-:Y:S01]  /*28dd0*/  IADD3 R3, R3, R9, RZ ;  /* 0x0000000903037210 */ /* 0x000fe20007ffe0ff */
[----:B------:R-:W-:Y:S02]  /*28de0*/  IMAD R4, R0, UR4, RZ ;  /* 0x0000000400047c24 */ /* 0x000fe4000f8e02ff */
[----:B------:R-:W-:Y:S01]  /*28df0*/  IMAD.SHL.U32 R31, R31, 0x8, RZ ;  /* 0x000000081f1f7824 */ /* 0x000fe200078e00ff */
        /* <DEDUP_REMOVED lines=8> */
[----:B------:R-:W-:Y:S01]  /*28e80*/  ULDC.64 UR4, c[0x0][0xa80] ;  /* 0x0002a00000047ab9 */ /* 0x000fe20000000a00 */
[----:B------:R-:W-:Y:S02]  /*28e90*/  IADD3 R7, R31, 0x40, RZ ;  /* 0x000000401f077810 */ /* 0x000fe40007ffe0ff */
[----:B------:R-:W-:Y:S01]  /*28ea0*/  IMAD.IADD R3, R5, 0x1, R9 ;  /* 0x0000000105037824 */ /* 0x000fe200078e0209 */
[----:B------:R-:W-:Y:S01]  /*28eb0*/  LEA R2, P0, R4, UR4, 0x1 ;  /* 0x0000000404027c11 */ /* 0x000fe2000f8008ff */
[----:B------:R-:W-:Y:S01]  /*28ec0*/  VIADD R9, R31, 0x80 ;  /* 0x000000801f097836 */ /* 0x000fe20000000000 */
[----:B------:R-:W-:Y:S01]  /*28ed0*/  UMOV UR4, 0xffffffff ;  /* 0xffffffff00047882 */ /* 0x000fe20000000000 */
[----:B------:R-:W-:-:S02]  /*28ee0*/  SHF.R.S32.HI R5, RZ, 0x1f, R31 ;  /* 0x0000001fff057819 */ /* 0x000fc4000001141f */
[----:B------:R-:W-:Y:S02]  /*28ef0*/  LEA.HI.X R3, R4, UR5, R3, 0x1, P0 ;  /* 0x0000000504037c11 */ /* 0x000fe400080f0c03 */
[----:B------:R-:W-:Y:S02]  /*28f00*/  SHF.R.S32.HI R8, RZ, 0x1f, R9 ;  /* 0x0000001fff087819 */ /* 0x000fe40000011409 */
[----:B------:R-:W-:Y:S01]  /*28f10*/  SHF.R.S32.HI R10, RZ, 0x1f, R7 ;  /* 0x0000001fff0a7819 */ /* 0x000fe20000011407 */
[----:B------:R-:W-:Y:S06]  /*28f20*/  BRA.DIV UR4, `(.L_x_6496) ;  /* 0x000000be04547947 */ /* 0x000fec000b800000 */
[----:B------:R1:W2:Y:S04]  /*28f30*/  SHFL.IDX PT, R0, R3, RZ, 0x181f ;  /* 0x00181fff03007589 */ /* 0x0002a800000e0000 */
[----:B------:R1:W3:Y:S02]  /*28f40*/  SHFL.IDX PT, R14, R2, RZ, 0x181f ;  /* 0x00181fff020e7589 */ /* 0x0002e400000e0000 */
.L_x_6747:
[----:B------:R-:W-:Y:S01]  /*28f50*/  IMAD R27, R6, R27, RZ ;  /* 0x0000001b061b7224 */ /* 0x000fe200078e02ff */
[----:B------:R-:W-:Y:S01]  /*28f60*/  BSSY B1, `(.L_x_6497) ;  /* 0x0000011000017945 */ /* 0x000fe20003800000 */
[----:B------:R-:W-:-:S05]  /*28f70*/  IMAD.IADD R6, R20, 0x1, R24 ;  /* 0x0000000114067824 */ /* 0x000fca00078e0218 */
[----:B------:R-:W-:-:S13]  /*28f80*/  ISETP.GE.AND P0, PT, R6, R27, PT ;  /* 0x0000001b0600720c */ /* 0x000fda0003f06270 */
        /* <DEDUP_REMOVED lines=8> */
[-C--:B--2---:R-:W-:Y:S02]  /*29010*/  @!P3 LEA.HI.X R13, R31, R0.reuse, R5, 0x1, P0 ;  /* 0x000000001f0db211 */ /* 0x084fe400000f0c05 */
[-C--:B------:R-:W-:Y:S02]  /*29020*/  @!P4 LEA.HI.X R25, R7, R0.reuse, R10, 0x1, P1 ;  /* 0x000000000719c211 */ /* 0x080fe400008f0c0a */
[----:B------:R-:W-:Y:S01]  /*29030*/  @!P5 LEA.HI.X R15, R9, R0, R8, 0x1, P2 ;  /* 0x00000000090fd211 */ /* 0x000fe200010f0c08 */
[----:B------:R4:W-:Y:S04]  /*29040*/  @!P3 ST.E.128 desc[UR54][R12.64], RZ ;  /* 0x000000ff0c00b985 */ /* 0x0009e8000c101d36 */
[----:B------:R4:W-:Y:S04]  /*29050*/  @!P4 ST.E.128 desc[UR54][R24.64], RZ ;  /* 0x000000ff1800c985 */ /* 0x0009e8000c101d36 */
[----:B------:R4:W-:Y:S02]  /*29060*/  @!P5 ST.E.128 desc[UR54][R14.64], RZ ;  /* 0x000000ff0e00d985 */ /* 0x0009e4000c101d36 */
.L_x_6498:
[----:B------:R-:W-:Y:S05]  /*29070*/  BSYNC B1 ;  /* 0x0000000000017941 */ /* 0x000fea0003800000 */
.L_x_6497:
[----:B------:R-:W-:-:S03]  /*29080*/  UMOV UR4, 0xffffffff ;  /* 0xffffffff00047882 */ /* 0x000fc60000000000 */
[----:B------:R-:W-:Y:S05]  /*29090*/  BRA.DIV UR4, `(.L_x_6499) ;  /* 0x000000be042c7947 */ /* 0x000fea000b800000 */
[----:B--2---:R2:W0:Y:S04]  /*290a0*/  SHFL.IDX PT, R0, R3, 0x1, 0x181f ;  /* 0x00381f0003007f89 */ /* 0x00442800000e0000 */
[----:B---34-:R2:W3:Y:S02]  /*290b0*/  SHFL.IDX PT, R14, R2, 0x1, 0x181f ;  /* 0x00381f00020e7f89 */ /* 0x0184e400000e0000 */
.L_x_6751:
        /* <DEDUP_REMOVED lines=17> */
.L_x_6501:
[----:B------:R-:W-:Y:S05]  /*291d0*/  BSYNC B1 ;  /* 0x0000000000017941 */ /* 0x000fea0003800000 */
.L_x_6500:
[----:B------:R-:W-:-:S03]  /*291e0*/  UMOV UR4, 0xffffffff ;  /* 0xffffffff00047882 */ /* 0x000fc60000000000 */
[----:B------:R-:W-:Y:S05]  /*291f0*/  BRA.DIV UR4, `(.L_x_6502) ;  /* 0x000000be041c7947 */ /* 0x000fea000b800000 */
[----:B0-----:R0:W0:Y:S04]  /*29200*/  SHFL.IDX PT, R0, R3, 0x2, 0x181f ;  /* 0x00581f0003007f89 */ /* 0x00102800000e0000 */
[----:B---34-:R3:W4:Y:S02]  /*29210*/  SHFL.IDX PT, R14, R2, 0x2, 0x181f ;  /* 0x00581f00020e7f89 */ /* 0x01872400000e0000 */
.L_x_6755:
        /* <DEDUP_REMOVED lines=17> */
.L_x_6504:
[----:B------:R-:W-:Y:S05]  /*29330*/  BSYNC B1 ;  /* 0x0000000000017941 */ /* 0x000fea0003800000 */
.L_x_6503:
[----:B------:R-:W-:-:S03]  /*29340*/  UMOV UR4, 0xffffffff ;  /* 0xffffffff00047882 */ /* 0x000fc60000000000 */
[----:B------:R-:W-:Y:S05]  /*29350*/  BRA.DIV UR4, `(.L_x_6505) ;  /* 0x000000be040c7947 */ /* 0x000fea000b800000 */
[----:B0-----:R0:W0:Y:S04]  /*29360*/  SHFL.IDX PT, R0, R3, 0x3, 0x181f ;  /* 0x00781f0003007f89 */ /* 0x00102800000e0000 */
[----:B----4-:R4:W0:Y:S02]  /*29370*/  SHFL.IDX PT, R14, R2, 0x3, 0x181f ;  /* 0x00781f00020e7f89 */ /* 0x01082400000e0000 */
.L_x_6759:
[----:B-1234-:R-:W-:-:S05]  /*29380*/  VIADD R2, R6, 0x60 ;  /* 0x0000006006027836 */ /* 0x01efca0000000000 */
        /* <DEDUP_REMOVED lines=15> */
.L_x_6492:
[----:B------:R-:W-:Y:S05]  /*29480*/  BSYNC B0 ;  /* 0x0000000000007941 */ /* 0x000fea0003800000 */
.L_x_6482:
[----:B------:R-:W-:Y:S02]  /*29490*/  ULDC UR4, c[0x0][0xc3c] ;  /* 0x00030f0000047ab9 */ /* 0x000fe40000000800 */
[----:B------:R-:W-:-:S13]  /*294a0*/  ISETP.GE.AND P0, PT, R23, UR4, PT ;  /* 0x0000000417007c0c */ /* 0x000fda000bf06270 */
[----:B------:R-:W-:Y:S05]  /*294b0*/  @!P0 BRA `(.L_x_6506) ;  /* 0xfffffd7c00b48947 */ /* 0x000fea000383ffff */
[----:B------:R-:W-:Y:S05]  /*294c0*/  BRA `(.L_x_6294) ;  /* 0x00000090002c7947 */ /* 0x000fea0003800000 */
.L_x_6292:
        /* <DEDUP_REMOVED lines=17> */
[----:B------:R-:W-:Y:S01]  /*295e0*/  MOV R0, RZ ;  /* 0x000000ff00007202 */ /* 0x000fe20000000f00 */
        /* <DEDUP_REMOVED lines=40> */
.L_x_6512:
[----:B------:R-:W-:Y:S01]  /*29870*/  UIADD3 UR4, UR4, 0x1f, URZ ;  /* 0x0000001f04047890 */ /* 0x000fe2000fffe03f */
[----:B------:R-:W-:-:S05]  /*29880*/  IMAD.U32 R19, RZ, RZ, UR7 ;  /* 0x00000007ff137e24 */ /* 0x000fca000f8e00ff */
[----:B0-----:R-:W-:-:S13]  /*29890*/  ISETP.LE.AND P6, PT, R10, UR4, PT ;  /* 0x000000040a007c0c */ /* 0x001fda000bfc3270 */
[----:B------:R-:W-:Y:S05]  /*298a0*/  @P6 BRA `(.L_x_6509) ;  /* 0x0000000400b06947 */ /* 0x000fea0003800000 */
[----:B------:R-:W-:Y:S01]  /*298b0*/  IADD3 R7, R5, UR4, RZ ;  /* 0x0000000405077c10 */ /* 0x000fe2000fffe0ff */
[----:B------:R-:W-:Y:S01]  /*298c0*/  BSSY B0, `(.L_x_6510) ;  /* 0x0000007000007945 */ /* 0x000fe20003800000 */
[----:B------:R-:W-:Y:S02]  /*298d0*/  IMAD.MOV.U32 R0, RZ, RZ, RZ ;  /* 0x000000ffff007224 */ /* 0x000fe400078e00ff */
[----:B------:R-:W-:-:S13]  /*298e0*/  ISETP.GE.OR P6, PT, R7, R10, !P0 ;  /* 0x0000000a0700720c */ /* 0x000fda00047c6670 */
[----:B------:R-:W-:Y:S05]  /*298f0*/  @P6 BRA `(.L_x_6511) ;  /* 0x00000000000c6947 */ /* 0x000fea0003800000 */
[----:B------:R-:W0:Y:S02]  /*29900*/  LDC.64 R2, c[0x0][0xc80] ;  /* 0x00032000ff027b82 */ /* 0x000e240000000a00 */
[----:B0-----:R-:W-:-:S05]  /*29910*/  IMAD.WIDE R2, R7, 0x4, R2 ;  /* 0x0000000407027825 */ /* 0x001fca00078e0202 */
[----:B------:R0:W5:Y:S02]  /*29920*/  LDG.E R0, desc[UR54][R2.64] ;  /* 0x0000003602007981 */ /* 0x000164000c1e1900 */
.L_x_6511:
[----:B------:R-:W-:Y:S05]  /*29930*/  BSYNC B0 ;  /* 0x0000000000007941 */ /* 0x000fea0003800000 */
.L_x_6510:
        /* <DEDUP_REMOVED lines=20> */
.L_x_6508:
        /* <DEDUP_REMOVED lines=20> */
.L_x_6513:
        /* <DEDUP_REMOVED lines=38> */
[----:B0-----:R-:W-:-:S05]  /*29e20*/  IADD3 R7, RZ, -R3, RZ ;  /* 0x80000003ff077210 */ /* 0x001fca0007ffe0ff */
        /* <DEDUP_REMOVED lines=15> */
[----:B------:R-:W-:-:S04]  /*29f20*/  @!P1 LOP3.LUT R2, RZ, R13, RZ, 0x33, !PT ;  /* 0x0000000dff029212 */ /* 0x000fc800078e33ff */
[----:B------:R-:W-:Y:S01]  /*29f30*/  LOP3.LUT R17, RZ, R2, RZ, 0x33, !PT ;  /* 0x00000002ff117212 */ /* 0x000fe200078e33ff */
[----:B------:R-:W-:-:S04]  /*29f40*/  IMAD R18, R2, R18, R3 ;  /* 0x0000001202127224 */ /* 0x000fc800078e0203 */
[----:B------:R-:W-:Y:S01]  /*29f50*/  IMAD.IADD R17, R0, 0x1, R17 ;  /* 0x0000000100117824 */ /* 0x000fe200078e0211 */
[----:B------:R-:W-:Y:S06]  /*29f60*/  BRA `(.L_x_6514) ;  /* 0x00000000000c7947 */ /* 0x000fec0003800000 */
.L_x_6509:
[----:B------:R-:W-:Y:S01]  /*29f70*/  MOV R17, RZ ;  /* 0x000000ff00117202 */ /* 0x000fe20000000f00 */
[----:B------:R-:W-:Y:S02]  /*29f80*/  IMAD.U32 R16, RZ, RZ, UR6 ;  /* 0x00000006ff107e24 */ /* 0x000fe4000f8e00ff */
[----:B------:R-:W-:-:S07]  /*29f90*/  IMAD.MOV.U32 R18, RZ, RZ, RZ ;  /* 0x000000ffff127224 */ /* 0x000fce00078e00ff */
.L_x_6514:
[----:B------:R-:W-:-:S13]  /*29fa0*/  ISETP.NE.AND P0, PT, R5, RZ, PT ;  /* 0x000000ff0500720c */ /* 0x000fda0003f05270 */
[----:B------:R-:W0:Y:S01]  /*29fb0*/  @!P0 S2R R3, SR_CgaCtaId ;  /* 0x0000000000038919 */ /* 0x000e220000008800 */
[----:B------:R-:W-:-:S04]  /*29fc0*/  @!P0 MOV R0, 0x400 ;  /* 0x0000040000008802 */ /* 0x000fc80000000f00 */
[----:B0-----:R-:W-:-:S05]  /*29fd0*/  @!P0 LEA R0, R3, R0, 0x18 ;  /* 0x0000000003008211 */ /* 0x001fca00078ec0ff */
[----:B------:R2:W-:Y:S01]  /*29fe0*/  @!P0 STS.128 [R0+0x334d0], R16 ;  /* 0x0334d01000008388 */ /* 0x0005e20000000c00 */
[----:B------:R-:W-:Y:S06]  /*29ff0*/  BAR.ARV 0x5, 0x180 ;  /* 0x0146000000007b1d */ /* 0x000fec0000002000 */
.L_x_6507:
        /* <DEDUP_REMOVED lines=10> */
[----:B------:R-:W-:Y:S01]  /*2a0a0*/  IMAD.MOV.U32 R34, RZ, RZ, RZ ;  /* 0x000000ffff227224 */ /* 0x000fe200078e00ff */
[----:B------:R-:W-:Y:S01]  /*2a0b0*/  MOV R32, RZ ;  /* 0x000000ff00207202 */ /* 0x000fe20000000f00 */
[----:B------:R-:W-:Y:S01]  /*2a0c0*/  IMAD.MOV.U32 R37, RZ, RZ, 0x1 ;  /* 0x00000001ff257424 */ /* 0x000fe200078e00ff */
[----:B------:R-:W-:Y:S01]  /*2a0d0*/  ULDC.64 UR40, c[0x0][0x198] ;  /* 0x0000660000287ab9 */ /* 0x000fe20000000a00 */
[----:B------:R-:W-:Y:S02]  /*2a0e0*/  ULOP3.LUT UR39, UR36, 0x2, URZ, 0xfc, !UPT ;  /* 0x0000000224277892 */ /* 0x000fe4000f8efc3f */
[----:B------:R-:W-:Y:S01]  /*2a0f0*/  ULOP3.LUT UR37, UR36, 0x1, URZ, 0xfc, !UPT ;  /* 0x0000000124257892 */ /* 0x000fe2000f8efc3f */
[----:B------:R-:W-:Y:S01]  /*2a100*/  ULDC UR38, c[0x0][0xc] ;  /* 0x0000030000267ab9 */ /* 0x000fe20000000800 */
[C---:B-1----:R-:W-:Y:S01]  /*2a110*/  SHF.L.U32 R25, R9.reuse, 0x6, RZ ;  /* 0x0000000609197819 */ /* 0x042fe200000006ff */
[C---:B--2---:R-:W-:Y:S01]  /*2a120*/  IMAD.SHL.U32 R0, R9.reuse, 0x10, RZ ;  /* 0x0000001009007824 */ /* 0x044fe200078e00ff */
[----:B0-----:R-:W-:Y:S01]  /*2a130*/  SHF.R.U32.HI R2, RZ, 0x1, R9 ;  /* 0x00000001ff027819 */ /* 0x001fe20000011609 */
[----:B------:R-:W-:Y:S01]  /*2a140*/  IMAD.SHL.U32 R6, R9, 0x2, RZ ;  /* 0x0000000209067824 */ /* 0x000fe200078e00ff */
[----:B------:R-:W-:Y:S01]  /*2a150*/  LOP3.LUT R3, R25, 0x180, RZ, 0xc0, !PT ;  /* 0x0000018019037812 */ /* 0x000fe200078ec0ff */
[C---:B------:R-:W-:Y:S01]  /*2a160*/  IMAD.SHL.U32 R8, R9.reuse, 0x4, RZ ;  /* 0x0000000409087824 */ /* 0x040fe200078e00ff */
[----:B------:R-:W-:-:S02]  /*2a170*/  LOP3.LUT R11, R9, 0x7f, RZ, 0xc0, !PT ;  /* 0x0000007f090b7812 */ /* 0x000fc400078ec0ff */
[----:B------:R-:W-:Y:S01]  /*2a180*/  LOP3.LUT R3, R3, 0x30, R2, 0xf8, !PT ;  /* 0x0000003003037812 */ /* 0x000fe200078ef802 */
[----:B------:R-:W-:Y:S01]  /*2a190*/  IMAD.SHL.U32 R2, R9, 0x20, RZ ;  /* 0x0000002009027824 */ /* 0x000fe200078e00ff */
[----:B------:R-:W-:Y:S01]  /*2a1a0*/  LOP3.LUT R5, R0, 0x1b0, RZ, 0xc0, !PT ;  /* 0x000001b000057812 */ /* 0x000fe200078ec0ff */
[----:B------:R-:W-:-:S03]  /*2a1b0*/  IMAD.SHL.U32 R4, R11, 0x10, RZ ;  /* 0x000000100b047824 */ /* 0x000fc600078e00ff */
[----:B------:R-:W-:Y:S02]  /*2a1c0*/  LOP3.LUT R6, R5, 0x30, R6, 0x78, !PT ;  /* 0x0000003005067812 */ /* 0x000fe400078e7806 */
[----:B------:R-:W-:Y:S02]  /*2a1d0*/  LOP3.LUT R5, R2, 0x80, RZ, 0xc0, !PT ;  /* 0x0000008002057812 */ /* 0x000fe400078ec0ff */
[----:B------:R-:W-:Y:S02]  /*2a1e0*/  LOP3.LUT R7, R4, 0x600, RZ, 0xc0, !PT ;  /* 0x0000060004077812 */ /* 0x000fe400078ec0ff */
[----:B------:R-:W-:Y:S02]  /*2a1f0*/  SHF.L.U32 R4, R9, 0x3, RZ ;  /* 0x0000000309047819 */ /* 0x000fe400000006ff */
        /* <DEDUP_REMOVED lines=24> */
.L_x_6635:
[----:B-1----:R-:W1:Y:S02]  /*2a380*/  LDC.64 R26, c[0x0][0xc88] ;  /* 0x00032200ff1a7b82 */ /* 0x002e640000000a00 */
[----:B-1----:R-:W-:-:S06]  /*2a390*/  IMAD.WIDE R26, R19, 0x4, R26 ;  /* 0x00000004131a7825 */ /* 0x002fcc00078e021a */
[----:B0-----:R-:W0:Y:S01]  /*2a3a0*/  LDG.E R26, desc[UR54][R26.64] ;  /* 0x000000361a1a7981 */ /* 0x001e22000c1e1900 */
[----:B------:R-:W-:Y:S05]  /*2a3b0*/  YIELD ;  /* 0x0000000000007946 */ /* 0x000fea0003800000 */
[----:B------:R-:W-:Y:S01]  /*2a3c0*/  ULDC.64 UR4, c[0x0][0xa28] ;  /* 0x00028a0000047ab9 */ /* 0x000fe20000000a00 */
[----:B--2---:R-:W-:Y:S01]  /*2a3d0*/  IMAD.MOV.U32 R8, RZ, RZ, RZ ;  /* 0x000000ffff087224 */ /* 0x004fe200078e00ff */
[----:B------:R-:W-:Y:S01]  /*2a3e0*/  ISETP.NE.U32.AND P0, PT, RZ, UR4, PT ;  /* 0x00000004ff007c0c */ /* 0x000fe2000bf05070 */
[----:B------:R-:W-:Y:S01]  /*2a3f0*/  ULDC.64 UR6, c[0x0][0xa10] ;  /* 0x0002840000067ab9 */ /* 0x000fe20000000a00 */
[----:B------:R-:W-:Y:S01]  /*2a400*/  MOV R30, RZ ;  /* 0x000000ff001e7202 */ /* 0x000fe20000000f00 */
[----:B------:R-:W-:Y:S01]  /*2a410*/  ULDC.64 UR8, c[0x0][0xa18] ;  /* 0x0002860000087ab9 */ /* 0x000fe20000000a00 */
[----:B------:R-:W-:-:S02]  /*2a420*/  ISETP.NE.AND.EX P0, PT, RZ, UR5, PT, P0 ;  /* 0x00000005ff007c0c */ /* 0x000fc4000bf05300 */
[----:B0--3--:R-:W-:-:S11]  /*2a430*/  SHF.R.S32.HI R0, RZ, 0x1f, R26 ;  /* 0x0000001fff007819 */ /* 0x009fd6000001141a */
        /* <DEDUP_REMOVED lines=13> */
[----:B-1----:R-:W-:-:S02]  /*2a510*/  IADD3 R2, P3, R27, UR4, RZ ;  /* 0x000000041b027c10 */ /* 0x002fc4000ff7e0ff */
[C---:B------:R-:W-:Y:S02]  /*2a520*/  IADD3.X R5, R28.reuse, UR7, RZ, P4, !PT ;  /* 0x000000071c057c10 */ /* 0x040fe4000a7fe4ff */
[----:B------:R-:W-:Y:S02]  /*2a530*/  IADD3.X R3, R28, UR5, RZ, P3, !PT ;  /* 0x000000051c037c10 */ /* 0x000fe40009ffe4ff */
[----:B------:R-:W-:-:S03]  /*2a540*/  ISETP.NE.U32.AND P2, PT, RZ, UR8, PT ;  /* 0x00000008ff007c0c */ /* 0x000fc6000bf45070 */
[----:B------:R-:W5:Y:S01]  /*2a550*/  @P0 LDG.E R30, desc[UR54][R2.64] ;  /* 0x00000036021e0981 */ /* 0x000f62000c1e1900 */
[----:B------:R-:W-:-:S03]  /*2a560*/  ISETP.NE.AND.EX P2, PT, RZ, UR9, PT, P2 ;  /* 0x00000009ff007c0c */ /* 0x000fc6000bf45320 */
[----:B------:R-:W5:Y:S01]  /*2a570*/  @P1 LDG.E R0, desc[UR54][R4.64] ;  /* 0x0000003604001981 */ /* 0x000f62000c1e1900 */
[----:B------:R-:W-:Y:S02]  /*2a580*/  ULDC UR4, c[0x0][0x288] ;  /* 0x0000a20000047ab9 */ /* 0x000fe40000000800 */
[----:B------:R-:W-:Y:S01]  /*2a590*/  IMAD.U32 R31, RZ, RZ, UR4 ;  /* 0x00000004ff1f7e24 */ /* 0x000fe2000f8e00ff */
[----:B------:R-:W-:Y:S02]  /*2a5a0*/  ULDC.64 UR4, c[0x0][0x418] ;  /* 0x0001060000047ab9 */ /* 0x000fe40000000a00 */
[----:B------:R-:W-:-:S03]  /*2a5b0*/  UISETP.NE.U32.AND UP0, UPT, UR4, URZ, UPT ;  /* 0x0000003f0400728c */ /* 0x000fc6000bf05070 */
[----:B------:R-:W-:Y:S01]  /*2a5c0*/  ULDC UR4, c[0x0][0x424] ;  /* 0x0001090000047ab9 */ /* 0x000fe20000000800 */
[----:B------:R-:W-:Y:S01]  /*2a5d0*/  UISETP.NE.AND.EX UP0, UPT, UR5, URZ, UPT, UP0 ;  /* 0x0000003f0500728c */ /* 0x000fe2000bf05300 */
[----:B------:R-:W-:Y:S02]  /*2a5e0*/  @P2 IADD3 R6, P3, R27, UR8, RZ ;  /* 0x000000081b062c10 */ /* 0x000fe4000ff7e0ff */
[----:B------:R-:W-:Y:S01]  /*2a5f0*/  ULDC UR5, c[0x0][0x2f0] ;  /* 0x0000bc0000057ab9 */ /* 0x000fe20000000800 */
[----:B------:R-:W-:Y:S01]  /*2a600*/  USEL UR4, UR4, 0x1, UP0 ;  /* 0x0000000104047887 */ /* 0x000fe20008000000 */
[----:B------:R-:W-:-:S03]  /*2a610*/  @P2 IADD3.X R7, R28, UR9, RZ, P3, !PT ;  /* 0x000000091c072c10 */ /* 0x000fc60009ffe4ff */
[----:B------:R-:W-:Y:S02]  /*2a620*/  UIMAD UR4, UR4, UR5, URZ ;  /* 0x00000005040472a4 */ /* 0x000fe4000f8e023f */
[----:B------:R0:W5:Y:S01]  /*2a630*/  @P2 LDG.E R31, desc[UR54][R6.64] ;  /* 0x00000036061f2981 */ /* 0x000162000c1e1900 */
[----:B------:R-:W-:Y:S02]  /*2a640*/  ULDC UR5, c[0x0][0x348] ;  /* 0x0000d20000057ab9 */ /* 0x000fe40000000800 */
[----:B0-----:R-:W-:Y:S02]  /*2a650*/  IMAD.U32 R6, RZ, RZ, UR5 ;  /* 0x00000005ff067e24 */ /* 0x001fe4000f8e00ff */
[----:B------:R-:W-:Y:S01]  /*2a660*/  IMAD.U32 R7, RZ, RZ, UR4 ;  /* 0x00000004ff077e24 */ /* 0x000fe2000f8e00ff */
[----:B--2---:R0:W-:Y:S01]  /*2a670*/  STL [R1+0xc], R8 ;  /* 0x00000c0801007387 */ /* 0x0041e20000100800 */
[----:B------:R-:W-:Y:S05]  /*2a680*/  @P2 BRA `(.L_x_6516) ;  /* 0x0000000000102947 */ /* 0x000fea0003800000 */
[----:B------:R-:W-:Y:S05]  /*2a690*/  @!P0 BRA `(.L_x_6516) ;  /* 0x00000000000c8947 */ /* 0x000fea0003800000 */
[----:B-----5:R-:W2:Y:S04]  /*2a6a0*/  LDG.E R31, desc[UR54][R2.64] ;  /* 0x00000036021f7981 */ /* 0x020ea8000c1e1900 */
[----:B------:R-:W2:Y:S02]  /*2a6b0*/  LDG.E R2, desc[UR54][R2.64+0x4] ;  /* 0x0000043602027981 */ /* 0x000ea4000c1e1900 */
[----:B--2---:R-:W-:-:S07]  /*2a6c0*/  IADD3 R31, -R31, R2, RZ ;  /* 0x000000021f1f7210 */ /* 0x004fce0007ffe1ff */
.L_x_6516:
[----:B------:R-:W-:Y:S01]  /*2a6d0*/  ULDC.64 UR4, c[0x0][0xa20] ;  /* 0x0002880000047ab9 */ /* 0x000fe20000000a00 */
[----:B------:R-:W-:Y:S01]  /*2a6e0*/  IMAD.MOV.U32 R36, RZ, RZ, R26 ;  /* 0x000000ffff247224 */ /* 0x000fe200078e001a */
[----:B------:R-:W-:-:S04]  /*2a6f0*/  ISETP.NE.U32.AND P0, PT, RZ, UR4, PT ;  /* 0x00000004ff007c0c */ /* 0x000fc8000bf05070 */
[----:B------:R-:W-:-:S13]  /*2a700*/  ISETP.NE.AND.EX P0, PT, RZ, UR5, PT, P0 ;  /* 0x00000005ff007c0c */ /* 0x000fda000bf05300 */
[----:B------:R-:W-:Y:S05]  /*2a710*/  @!P0 BRA `(.L_x_6517) ;  /* 0x0000000000108947 */ /* 0x000fea0003800000 */
[----:B------:R-:W-:-:S04]  /*2a720*/  IADD3 R2, P0, R27, UR4, RZ ;  /* 0x000000041b027c10 */ /* 0x000fc8000ff1e0ff */
[----:B------:R-:W-:-:S05]  /*2a730*/  IADD3.X R3, R28, UR5, RZ, P0, !PT ;  /* 0x000000051c037c10 */ /* 0x000fca00087fe4ff */
[----:B------:R1:W5:Y:S01]  /*2a740*/  LDG.E R7, desc[UR54][R2.64] ;  /* 0x0000003602077981 */ /* 0x000362000c1e1900 */
[----:B------:R-:W-:Y:S05]  /*2a750*/  BRA `(.L_x_6518) ;  /* 0x0000000000247947 */ /* 0x000fea0003800000 */
.L_x_6517:
        /* <DEDUP_REMOVED lines=9> */
.L_x_6518:
[----:B-1----:R-:W2:Y:S01]  /*2a7f0*/  @P1 LDG.E R2, desc[UR54][R4.64] ;  /* 0x0000003604021981 */ /* 0x002ea2000c1e1900 */
[----:B------:R-:W1:Y:S03]  /*2a800*/  LDC R3, c[0x0][0x448] ;  /* 0x00011200ff037b82 */ /* 0x000e660000000800 */
[----:B------:R3:W2:Y:S01]  /*2a810*/  @P1 LDG.E R5, desc[UR54][R4.64+0x4] ;  /* 0x0000043604051981 */ /* 0x0006a2000c1e1900 */
[----:B-----5:R-:W-:Y:S01]  /*2a820*/  IMAD.IADD R7, R7, 0x1, -R8 ;  /* 0x0000000107077824 */ /* 0x020fe200078e0a08 */
[----:B------:R-:W-:Y:S01]  /*2a830*/  BSSY B0, `(.L_x_6519) ;  /* 0x000016a000007945 */ /* 0x000fe20003800000 */
[----:B-1----:R-:W-:-:S13]  /*2a840*/  ISETP.NE.AND P0, PT, R3, 0x1, PT ;  /* 0x000000010300780c */ /* 0x002fda0003f05270 */
[----:B------:R-:W1:Y:S08]  /*2a850*/  @P0 LDC R3, c[0x0][0x44c] ;  /* 0x00011300ff030b82 */ /* 0x000e700000000800 */
[----:B---3--:R-:W3:Y:S01]  /*2a860*/  @P0 LDC R4, c[0x0][0x450] ;  /* 0x00011400ff040b82 */ /* 0x008ee20000000800 */
[----:B--2---:R-:W-:Y:S02]  /*2a870*/  @P1 IMAD.IADD R6, R5, 0x1, -R2 ;  /* 0x0000000105061824 */ /* 0x004fe400078e0a02 */
[----:B------:R-:W-:-:S02]  /*2a880*/  IMAD.SHL.U32 R2, R17, 0x80, RZ ;  /* 0x0000008011027824 */ /* 0x000fc400078e00ff */
[----:B------:R-:W-:-:S03]  /*2a890*/  IMAD.IADD R29, R7, 0x1, R6 ;  /* 0x00000001071d7824 */ /* 0x000fc600078e0206 */
[----:B------:R-:W-:Y:S01]  /*2a8a0*/  IADD3 R2, R2, 0x7f, RZ ;  /* 0x0000007f02027810 */ /* 0x000fe20007ffe0ff */
[----:B------:R-:W-:-:S04]  /*2a8b0*/  VIADD R33, R29, 0x9f ;  /* 0x0000009f1d217836 */ /* 0x000fc80000000000 */
[----:B------:R-:W-:-:S04]  /*2a8c0*/  IMAD.HI R33, R33, 0x66666667, RZ ;  /* 0x6666666721217827 */ /* 0x000fc800078e02ff */
[----:B-1----:R-:W-:-:S04]  /*2a8d0*/  @P0 IMAD.HI.U32 R5, R2, R3, RZ ;  /* 0x0000000302050227 */ /* 0x002fc800078e00ff */
[----:B------:R-:W-:Y:S01]  /*2a8e0*/  IMAD.MOV.U32 R3, RZ, RZ, R2 ;  /* 0x000000ffff037224 */ /* 0x000fe200078e0002 */
[----:B------:R-:W-:Y:S02]  /*2a8f0*/  SHF.R.U32.HI R2, RZ, 0x1f, R33 ;  /* 0x0000001fff027819 */ /* 0x000fe40000011621 */
[----:B---3--:R-:W-:Y:S02]  /*2a900*/  @P0 SHF.R.U32.HI R3, RZ, R4, R5 ;  /* 0x00000004ff030219 */ /* 0x008fe40000011605 */
[----:B------:R-:W-:Y:S02]  /*2a910*/  LEA.HI.SX32 R33, R33, R2, 0x1a ;  /* 0x0000000221217211 */ /* 0x000fe400078fd2ff */
[----:B------:R-:W-:-:S04]  /*2a920*/  IADD3 R2, R29, 0xa0, -R31 ;  /* 0x000000a01d027810 */ /* 0x000fc80007ffe81f */
[----:B------:R-:W-:-:S05]  /*2a930*/  IADD3 R3, R2, R3, RZ ;  /* 0x0000000302037210 */ /* 0x000fca0007ffe0ff */
[----:B------:R-:W-:-:S05]  /*2a940*/  IMAD.HI R3, R3, 0x66666667, RZ ;  /* 0x6666666703037827 */ /* 0x000fca00078e02ff */
[----:B------:R-:W-:-:S04]  /*2a950*/  SHF.R.U32.HI R4, RZ, 0x1f, R3 ;  /* 0x0000001fff047819 */ /* 0x000fc80000011603 */
[----:B------:R-:W-:-:S04]  /*2a960*/  LEA.HI.SX32 R4, R3, R4, 0x1a ;  /* 0x0000000403047211 */ /* 0x000fc800078fd2ff */
[----:B------:R-:W-:-:S05]  /*2a970*/  VIMNMX R3, R33, R4, PT ;  /* 0x0000000421037248 */ /* 0x000fca0003fe0100 */
[--C-:B------:R-:W-:Y:S02]  /*2a980*/  IMAD R3, R3, 0xa0, -R7.reuse ;  /* 0x000000a003037824 */ /* 0x100fe400078e0a07 */
[----:B------:R-:W-:-:S03]  /*2a990*/  IMAD.MOV R7, RZ, RZ, -R7 ;  /* 0x000000ffff077224 */ /* 0x000fc600078e0a07 */
[----:B------:R-:W-:Y:S02]  /*2a9a0*/  VIMNMX R3, R3, R6, PT ;  /* 0x0000000603037248 */ /* 0x000fe40003fe0100 */
[----:B------:R-:W-:-:S04]  /*2a9b0*/  VIMNMX R7, RZ, R7, !PT ;  /* 0x00000007ff077248 */ /* 0x000fc80007fe0100 */
[----:B------:R-:W-:Y:S01]  /*2a9c0*/  ISETP.GT.AND P0, PT, R3, R7, PT ;  /* 0x000000070300720c */ /* 0x000fe20003f04270 */
[----:B------:R-:W-:-:S05]  /*2a9d0*/  IMAD.WIDE.U32 R4, R7, -0x33333333, RZ ;  /* 0xcccccccd07047825 */ /* 0x000fca00078e00ff */
[----:B------:R-:W-:-:S05]  /*2a9e0*/  SHF.R.U32.HI R5, RZ, 0x7, R5 ;  /* 0x00000007ff057819 */ /* 0x000fca0000011605 */
[----:B------:R-:W-:Y:S02]  /*2a9f0*/  IMAD.MOV.U32 R4, RZ, RZ, R5 ;  /* 0x000000ffff047224 */ /* 0x000fe400078e0005 */
[----:B------:R-:W-:-:S04]  /*2aa00*/  @P0 VIADD R3, R3, 0x9f ;  /* 0x0000009f03030836 */ /* 0x000fc80000000000 */
[----:B------:R-:W-:-:S05]  /*2aa10*/  @P0 IMAD.HI R3, R3, 0x66666667, RZ ;  /* 0x6666666703030827 */ /* 0x000fca00078e02ff */
[----:B------:R-:W-:-:S04]  /*2aa20*/  @P0 SHF.R.U32.HI R6, RZ, 0x1f, R3 ;  /* 0x0000001fff060819 */ /* 0x000fc80000011603 */
        /* <DEDUP_REMOVED lines=11> */
.L_x_6762:
[----:B--2---:R-:W-:Y:S02]  /*2aae0*/  ISETP.NE.AND P0, PT, R14, RZ, PT ;  /* 0x000000ff0e00720c */ /* 0x004fe40003f05270 */
[----:B------:R-:W-:-:S11]  /*2aaf0*/  PLOP3.LUT P6, PT, PT, PT, PT, 0x8, 0x0 ;  /* 0x000000000000781c */ /* 0x000fd60003fce170 */
[----:B------:R-:W-:Y:S05]  /*2ab00*/  @P0 BRA `(.L_x_6522) ;  /* 0x00000000000c0947 */ /* 0x000fea0003800000 */
[----:B------:R-:W-:-:S03]  /*2ab10*/  UMOV UR4, 0xffffffff ;  /* 0xffffffff00047882 */ /* 0x000fc60000000000 */
[----:B------:R-:W-:Y:S05]  /*2ab20*/  BRA.DIV UR4, `(.L_x_6523) ;  /* 0x000000a604947947 */ /* 0x000fea000b800000 */
[----:B------:R-:W-:-:S13]  /*2ab30*/  ELECT P6, URZ, PT ;  /* 0x00000000003f782f */ /* 0x000fda00038c0000 */
.L_x_6522:
[----:B-1----:R-:W2:Y:S01]  /*2ab40*/  LDL R6, [R1+0x34] ;  /* 0x0000340001067983 */ /* 0x002ea20000100800 */
[----:B------:R-:W-:Y:S01]  /*2ab50*/  BSSY B1, `(.L_x_6524) ;  /* 0x0000008000017945 */ /* 0x000fe20003800000 */
[----:B--2---:R-:W-:-:S05]  /*2ab60*/  VIADD R6, R6, 0x1 ;  /* 0x0000000106067836 */ /* 0x004fca0000000000 */
[----:B------:R-:W-:-:S04]  /*2ab70*/  LEA.HI R7, R6, R6, RZ, 0x1 ;  /* 0x0000000606077211 */ /* 0x000fc800078f08ff */
[----:B------:R-:W-:-:S04]  /*2ab80*/  LOP3.LUT R7, R7, 0xfffffffe, RZ, 0xc0, !PT ;  /* 0xfffffffe07077812 */ /* 0x000fc800078ec0ff */
[----:B------:R-:W-:-:S04]  /*2ab90*/  IADD3 R6, R6, -R7, RZ ;  /* 0x8000000706067210 */ /* 0x000fc80007ffe0ff */
[----:B------:R-:W-:-:S04]  /*2aba0*/  SHF.L.U32 R6, R6, 0x1f, RZ ;  /* 0x0000001f06067819 */ /* 0x000fc800000006ff */
[----:B------:R-:W1:Y:S02]  /*2abb0*/  SYNCS.PHASECHK.TRANS64.TRYWAIT P0, [R23+URZ+0x33420], R6 ;  /* 0x03342006170075a7 */ /* 0x000e64000800017f */
[----:B-1----:R-:W-:Y:S05]  /*2abc0*/  @!P0 BRA `(.L_x_6525) ;  /* 0x000000a4008c8947 */ /* 0x002fea0003800000 */
.L_x_6765:
[----:B------:R-:W-:Y:S05]  /*2abd0*/  BSYNC B1 ;  /* 0x0000000000017941 */ /* 0x000fea0003800000 */
.L_x_6524:
[----:B------:R-:W-:Y:S04]  /*2abe0*/  BSSY B1, `(.L_x_6526) ;  /* 0x000008c000017945 */ /* 0x000fe80003800000 */
[----:B------:R-:W-:Y:S05]  /*2abf0*/  @!P6 BRA `(.L_x_6527) ;  /* 0x000000080028e947 */ /* 0x000fea0003800000 */
[----:B0-----:R-:W2:Y:S01]  /*2ac00*/  LDL R8, [R1] ;  /* 0x0000000001087983 */ /* 0x001ea20000100800 */
[----:B------:R-:W-:Y:S01]  /*2ac10*/  IMAD R10, R34, 0x8, R23 ;  /* 0x00000008220a7824 */ /* 0x000fe200078e0217 */
[----:B------:R-:W0:Y:S01]  /*2ac20*/  S2R R7, SR_TID.X ;  /* 0x0000000000077919 */ /* 0x000e220000002100 */
[----:B------:R-:W-:Y:S01]  /*2ac30*/  BSSY B2, `(.L_x_6528) ;  /* 0x0000006000027945 */ /* 0x000fe20003800000 */
[----:B0-----:R-:W-:-:S04]  /*2ac40*/  LOP3.LUT R7, R7, 0x7f, RZ, 0xc0, !PT ;  /* 0x0000007f07077812 */ /* 0x001fc800078ec0ff */
[----:B------:R-:W-:Y:S02]  /*2ac50*/  ISETP.NE.AND P1, PT, R7, RZ, PT ;  /* 0x000000ff0700720c */ /* 0x000fe40003f25270 */
[----:B--2---:R-:W-:-:S04]  /*2ac60*/  SHF.L.U32 R9, R8, 0x1f, RZ ;  /* 0x0000001f08097819 */ /* 0x004fc800000006ff */
[----:B------:R-:W0:Y:S02]  /*2ac70*/  SYNCS.PHASECHK.TRANS64.TRYWAIT P0, [R10+URZ+0x334a0], R9 ;  /* 0x0334a0090a0075a7 */ /* 0x000e24000800017f */
[----:B0-----:R-:W-:Y:S05]  /*2ac80*/  @!P0 BRA `(.L_x_6529) ;  /* 0x000000a400708947 */ /* 0x001fea0003800000 */
.L_x_6766:
[----:B------:R-:W-:Y:S05]  /*2ac90*/  BSYNC B2 ;  /* 0x0000000000027941 */ /* 0x000fea0003800000 */
.L_x_6528:
[----:B------:R-:W-:Y:S04]  /*2aca0*/  BSSY B2, `(.L_x_6530) ;  /* 0x0000009000027945 */ /* 0x000fe80003800000 */
[----:B------:R-:W-:Y:S05]  /*2acb0*/  @P1 BRA `(.L_x_6531) ;  /* 0x00000000001c1947 */ /* 0x000fea0003800000 */
[----:B-1----:R-:W1:Y:S02]  /*2acc0*/  S2R R6, SR_TID.X ;  /* 0x0000000000067919 */ /* 0x002e640000002100 */
[----:B-1----:R-:W-:Y:S01]  /*2acd0*/  LOP3.LUT R7, R6, 0x1f, RZ, 0xc0, !PT ;  /* 0x0000001f06077812 */ /* 0x002fe200078ec0ff */
[----:B------:R-:W-:-:S03]  /*2ace0*/  IMAD.MOV.U32 R6, RZ, RZ, 0x7800 ;  /* 0x00007800ff067424 */ /* 0x000fc600078e00ff */
[----:B------:R-:W-:Y:S01]  /*2acf0*/  ISETP.NE.AND P0, PT, R7, RZ, PT ;  /* 0x000000ff0700720c */ /* 0x000fe20003f05270 */
[----:B------:R2:W-:-:S12]  /*2ad00*/  SYNCS.ARRIVE.TRANS64 RZ, [R10+URZ+0x33490], R6 ;  /* 0x033490060aff79a7 */ /* 0x0005d8000800003f */
[----:B--2---:R-:W-:Y:S05]  /*2ad10*/  @!P0 BRA `(.L_x_6531) ;  /* 0x0000000000048947 */ /* 0x004fea0003800000 */
[----:B------:R-:W-:Y:S01]  /*2ad20*/  BPT.TRAP 0x1 ;  /* 0x000000040000795c */ /* 0x000fe20000300000 */
.L_x_6531:
[----:B------:R-:W-:Y:S05]  /*2ad30*/  BSYNC B2 ;  /* 0x0000000000027941 */ /* 0x000fea0003800000 */
.L_x_6530:
[----:B------:R-:W-:Y:S01]  /*2ad40*/  IMAD.MOV.U32 R20, RZ, RZ, RZ ;  /* 0x000000ffff147224 */ /* 0x000fe200078e00ff */
[----:B------:R-:W-:Y:S01]  /*2ad50*/  UIADD3 UR4, UP0, UR40, 0x570, URZ ;  /* 0x0000057028047890 */ /* 0x000fe2000ff1e03f */
[----:B------:R-:W-:Y:S01]  /*2ad60*/  IMAD R7, R4, 0xa0, R0 ;  /* 0x000000a004077824 */ /* 0x000fe200078e0200 */
[----:B------:R-:W-:Y:S01]  /*2ad70*/  PLOP3.LUT P0, PT, PT, PT, PT, 0x80, 0x0 ;  /* 0x000000000000781c */ /* 0x000fe20003f0f070 */
[----:B------:R-:W-:Y:S01]  /*2ad80*/  IMAD R8, R34, 0x7800, R23 ;  /* 0x0000780022087824 */ /* 0x000fe200078e0217 */
[----:B------:R-:W-:Y:S01]  /*2ad90*/  R2UR UR10, R20 ;  /* 0x00000000140a72ca */ /* 0x000fe200000e0000 */
[----:B------:R-:W-:Y:S01]  /*2ada0*/  VIADD R7, R7, 0xffffff60 ;  /* 0xffffff6007077836 */ /* 0x000fe20000000000 */
[----:B-1----:R-:W-:Y:S01]  /*2adb0*/  IADD3 R6, R10, 0x33490, RZ ;  /* 0x000334900a067810 */ /* 0x002fe20007ffe0ff */
[----:B------:R-:W-:Y:S01]  /*2adc0*/  VIADD R11, R8, 0x24200 ;  /* 0x00024200080b7836 */ /* 0x000fe20000000000 */
[----:B------:R-:W-:Y:S01]  /*2add0*/  UIADD3.X UR5, URZ, UR41, URZ, UP0, !UPT ;  /* 0x000000293f057290 */ /* 0x000fe200087fe43f */
[----:B------:R-:W-:Y:S01]  /*2ade0*/  UMOV UR6, 0x0 ;  /* 0x0000000000067882 */ /* 0x000fe20000000000 */
[----:B------:R-:W-:-:S10]  /*2adf0*/  UMOV UR7, 0x12f00000 ;  /* 0x12f0000000077882 */ /* 0x000fd40000000000 */
.L_x_6532:
        /* <DEDUP_REMOVED lines=16> */
.L_x_6533:
        /* <DEDUP_REMOVED lines=12> */
[----:B------:R-:W-:Y:S01]  /*2afc0*/  UMOV UR6, 0x0 ;  /* 0x0000000000067882 */ /* 0x000fe20000000000 */
[----:B------:R-:W-:Y:S01]  /*2afd0*/  IADD3 R11, R8, 0x29200, RZ ;  /* 0x00029200080b7810 */ /* 0x000fe20007ffe0ff */
[----:B------:R-:W-:Y:S01]  /*2afe0*/  UMOV UR7, 0x12f00000 ;  /* 0x12f0000000077882 */ /* 0x000fe20000000000 */
[----:B------:R-:W-:-:S15]  /*2aff0*/  R2UR UR10, R14 ;  /* 0x000000000e0a72ca */ /* 0x000fde00000e0000 */
.L_x_6534:
        /* <DEDUP_REMOVED lines=13> */
.L_x_6767:
[----:B------:R-:W-:Y:S05]  /*2b0d0*/  BSYNC B2 ;  /* 0x0000000000027941 */ /* 0x000fea0003800000 */
.L_x_6535:
        /* <DEDUP_REMOVED lines=11> */
.L_x_6538:
[----:B------:R-:W-:Y:S05]  /*2b190*/  BSYNC B2 ;  /* 0x0000000000027941 */ /* 0x000fea0003800000 */
.L_x_6537:
        /* <DEDUP_REMOVED lines=8> */
.L_x_6539:
        /* <DEDUP_REMOVED lines=15> */
.L_x_6540:
        /* <DEDUP_REMOVED lines=15> */
.L_x_6541:
        /* <DEDUP_REMOVED lines=10> */
.L_x_6527:
[----:B------:R-:W-:Y:S05]  /*2b4a0*/  BSYNC B1 ;  /* 0x0000000000017941 */ /* 0x000fea0003800000 */
.L_x_6526:
[----:B-1----:R-:W2:Y:S01]  /*2b4b0*/  LDL.LU R6, [R1] ;  /* 0x0000000001067983 */ /* 0x002ea20000300800 */
[----:B------:R-:W-:Y:S01]  /*2b4c0*/  VIADD R34, R34, 0x1 ;  /* 0x0000000122227836 */ /* 0x000fe20000000000 */
[----:B------:R-:W-:Y:S01]  /*2b4d0*/  PLOP3.LUT P0, PT, PT, PT, PT, 0x8, 0x0 ;  /* 0x000000000000781c */ /* 0x000fe20003f0e170 */
[----:B------:R-:W-:-:S03]  /*2b4e0*/  VIADD R10, R4, 0xfffffffe ;  /* 0xfffffffe040a7836 */ /* 0x000fc60000000000 */
[----:B------:R-:W-:Y:S02]  /*2b4f0*/  ISETP.NE.AND P1, PT, R34, 0x2, PT ;  /* 0x000000022200780c */ /* 0x000fe40003f25270 */
[----:B------:R-:W-:Y:S02]  /*2b500*/  ISETP.GE.AND P2, PT, R10, R5, PT ;  /* 0x000000050a00720c */ /* 0x000fe40003f46270 */
[----:B------:R-:W-:Y:S02]  /*2b510*/  SEL R4, RZ, 0x1, P1 ;  /* 0x00000001ff047807 */ /* 0x000fe40000800000 */
[----:B------:R-:W-:Y:S02]  /*2b520*/  SEL R34, R34, RZ, P1 ;  /* 0x000000ff22227207 */ /* 0x000fe40000800000 */
[----:B--2---:R-:W-:-:S05]  /*2b530*/  LOP3.LUT R6, R6, R4, RZ, 0x3c, !PT ;  /* 0x0000000406067212 */ /* 0x004fca00078e3cff */
[----:B------:R1:W-:Y:S02]  /*2b540*/  STL [R1], R6 ;  /* 0x0000000601007387 */ /* 0x0003e40000100800 */
[----:B------:R-:W-:Y:S05]  /*2b550*/  @!P2 BRA `(.L_x_6520) ;  /* 0x00000008005ca947 */ /* 0x000fea0003800000 */
.L_x_6558:
[----:B------:R-:W-:Y:S05]  /*2b560*/  YIELD ;  /* 0x0000000000007946 */ /* 0x000fea0003800000 */
[----:B------:R-:W-:Y:S04]  /*2b570*/  BSSY B1, `(.L_x_6542) ;  /* 0x000008b000017945 */ /* 0x000fe80003800000 */
[----:B--2---:R-:W-:Y:S05]  /*2b580*/  @!P6 BRA `(.L_x_6543) ;  /* 0x000000080024e947 */ /* 0x004fea0003800000 */
[----:B-1----:R-:W0:Y:S01]  /*2b590*/  LDL R6, [R1] ;  /* 0x0000000001067983 */ /* 0x002e220000100800 */
[----:B------:R-:W-:Y:S01]  /*2b5a0*/  LEA R9, R34, R23, 0x3 ;  /* 0x0000001722097211 */ /* 0x000fe200078e18ff */
[----:B------:R-:W1:Y:S01]  /*2b5b0*/  S2R R4, SR_TID.X ;  /* 0x0000000000047919 */ /* 0x000e620000002100 */
[----:B------:R-:W-:Y:S01]  /*2b5c0*/  BSSY B2, `(.L_x_6544) ;  /* 0x0000006000027945 */ /* 0x000fe20003800000 */
[----:B-1----:R-:W-:-:S04]  /*2b5d0*/  LOP3.LUT R4, R4, 0x7f, RZ, 0xc0, !PT ;  /* 0x0000007f04047812 */ /* 0x002fc800078ec0ff */
[----:B------:R-:W-:Y:S02]  /*2b5e0*/  ISETP.NE.AND P2, PT, R4, RZ, PT ;  /* 0x000000ff0400720c */ /* 0x000fe40003f45270 */
[----:B0-----:R-:W-:-:S04]  /*2b5f0*/  SHF.L.U32 R8, R6, 0x1f, RZ ;  /* 0x0000001f06087819 */ /* 0x001fc800000006ff */
[----:B------:R-:W0:Y:S02]  /*2b600*/  SYNCS.PHASECHK.TRANS64.TRYWAIT P1, [R9+URZ+0x334a0], R8 ;  /* 0x0334a008090075a7 */ /* 0x000e24000802017f */
[----:B0-----:R-:W-:Y:S05]  /*2b610*/  @!P1 BRA `(.L_x_6545) ;  /* 0x0000009c00349947 */ /* 0x001fea0003800000 */
.L_x_6768:
[----:B------:R-:W-:Y:S05]  /*2b620*/  BSYNC B2 ;  /* 0x0000000000027941 */ /* 0x000fea0003800000 */
.L_x_6544:
        /* <DEDUP_REMOVED lines=9> */
.L_x_6547:
[----:B------:R-:W-:Y:S05]  /*2b6c0*/  BSYNC B2 ;  /* 0x0000000000027941 */ /* 0x000fea0003800000 */
.L_x_6546:
        /* <DEDUP_REMOVED lines=11> */
.L_x_6548:
        /* <DEDUP_REMOVED lines=16> */
.L_x_6549:
        /* <DEDUP_REMOVED lines=16> */
.L_x_6550:
        /* <DEDUP_REMOVED lines=13> */
.L_x_6769:
[----:B------:R-:W-:Y:S05]  /*2ba50*/  BSYNC B2 ;  /* 0x0000000000027941 */ /* 0x000fea0003800000 */
.L_x_6551:
        /* <DEDUP_REMOVED lines=11> */
.L_x_6554:
[----:B------:R-:W-:Y:S05]  /*2bb10*/  BSYNC B2 ;  /* 0x0000000000027941 */ /* 0x000fea0003800000 */
.L_x_6553:
        /* <DEDUP_REMOVED lines=8> */
.L_x_6555:
        /* <DEDUP_REMOVED lines=15> */
.L_x_6556:
        /* <DEDUP_REMOVED lines=15> */
.L_x_6557:
        /* <DEDUP_REMOVED lines=10> */
.L_x_6543:
[----:B------:R-:W-:Y:S05]  /*2be20*/  BSYNC B1 ;  /* 0x0000000000017941 */ /* 0x000fea0003800000 */
.L_x_6542:
[----:B0-----:R-:W2:Y:S01]  /*2be30*/  LDL.LU R8, [R1] ;  /* 0x0000000001087983 */ /* 0x001ea20000300800 */
[----:B------:R-:W-:Y:S01]  /*2be40*/  VIADD R34, R34, 0x1 ;  /* 0x0000000122227836 */ /* 0x000fe20000000000 */
[C---:B------:R-:W-:Y:S01]  /*2be50*/  ISETP.GT.AND P2, PT, R10.reuse, R5, PT ;  /* 0x000000050a00720c */ /* 0x040fe20003f44270 */
[----:B------:R-:W-:-:S03]  /*2be60*/  VIADD R10, R10, 0xffffffff ;  /* 0xffffffff0a0a7836 */ /* 0x000fc60000000000 */
[----:B------:R-:W-:-:S04]  /*2be70*/  ISETP.NE.AND P1, PT, R34, 0x2, PT ;  /* 0x000000022200780c */ /* 0x000fc80003f25270 */
[----:B------:R-:W-:Y:S02]  /*2be80*/  SEL R4, RZ, 0x1, P1 ;  /* 0x00000001ff047807 */ /* 0x000fe40000800000 */
[----:B------:R-:W-:Y:S02]  /*2be90*/  SEL R34, R34, RZ, P1 ;  /* 0x000000ff22227207 */ /* 0x000fe40000800000 */
[----:B--2---:R-:W-:-:S05]  /*2bea0*/  LOP3.LUT R8, R8, R4, RZ, 0x3c, !PT ;  /* 0x0000000408087212 */ /* 0x004fca00078e3cff */
[----:B------:R2:W-:Y:S01]  /*2beb0*/  STL [R1], R8 ;  /* 0x0000000801007387 */ /* 0x0005e20000100800 */
[----:B------:R-:W-:Y:S05]  /*2bec0*/  @P2 BRA `(.L_x_6558) ;  /* 0xfffffff400a42947 */ /* 0x000fea000383ffff */
.L_x_6520:
[----:B------:R-:W-:Y:S05]  /*2bed0*/  BSYNC B0 ;  /* 0x0000000000007941 */ /* 0x000fea0003800000 */
.L_x_6519:
        /* <DEDUP_REMOVED lines=8> */
[----:B----4-:R-:W-:-:S05]  /*2bf60*/  @P1 SHF.R.U32.HI R3, RZ, R0, R4 ;  /* 0x00000000ff031219 */ /* 0x010fca0000011604 */
[----:B------:R-:W-:-:S04]  /*2bf70*/  IMAD.IADD R3, R2, 0x1, R3 ;  /* 0x0000000102037824 */ /* 0x000fc800078e0203 */
[----:B------:R-:W-:-:S05]  /*2bf80*/  IMAD.HI R3, R3, 0x66666667, RZ ;  /* 0x6666666703037827 */ /* 0x000fca00078e02ff */
[----:B------:R-:W-:-:S04]  /*2bf90*/  SHF.R.U32.HI R0, RZ, 0x1f, R3 ;  /* 0x0000001fff007819 */ /* 0x000fc80000011603 */
[----:B------:R-:W-:-:S04]  /*2bfa0*/  LEA.HI.SX32 R0, R3, R0, 0x1a ;  /* 0x0000000003007211 */ /* 0x000fc800078fd2ff */
[----:B------:R-:W-:-:S04]  /*2bfb0*/  VIMNMX R33, R33, R0, PT ;  /* 0x0000000021217248 */ /* 0x000fc80003fe0100 */
[----:B------:R-:W-:-:S13]  /*2bfc0*/  ISETP.GT.AND P0, PT, R33, RZ, PT ;  /* 0x000000ff2100720c */ /* 0x000fda0003f04270 */
[----:B------:R-:W-:Y:S05]  /*2bfd0*/  @P0 BRA `(.L_x_6559) ;  /* 0x0000000000440947 */ /* 0x000fea0003800000 */
[----:B-1----:R-:W1:Y:S02]  /*2bfe0*/  S2R R6, SR_TID.X ;  /* 0x0000000000067919 */ /* 0x002e640000002100 */
[----:B-1----:R-:W-:-:S04]  /*2bff0*/  LOP3.LUT R6, R6, 0x7f, RZ, 0xc0, !PT ;  /* 0x0000007f06067812 */ /* 0x002fc800078ec0ff */
[----:B------:R-:W-:-:S13]  /*2c000*/  ISETP.NE.AND P0, PT, R6, RZ, PT ;  /* 0x000000ff0600720c */ /* 0x000fda0003f05270 */
[----:B------:R-:W-:Y:S05]  /*2c010*/  @P0 BRA `(.L_x_6560) ;  /* 0x0000005400440947 */ /* 0x000fea0003800000 */
[----:B------:R-:W1:Y:S01]  /*2c020*/  S2R R5, SR_LANEID ;  /* 0x0000000000057919 */ /* 0x000e620000000000 */
[----:B------:R-:W-:Y:S01]  /*2c030*/  VOTEU.ANY UR4, UPT, PT ;  /* 0x0000000000047886 */ /* 0x000fe200038e0100 */
[----:B------:R-:W3:Y:S01]  /*2c040*/  LDC.64 R2, c[0x0][0xc60] ;  /* 0x00031800ff027b82 */ /* 0x000ee20000000a00 */
[----:B------:R-:W1:Y:S02]  /*2c050*/  FLO.U32 R0, UR4 ;  /* 0x0000000400007d00 */ /* 0x000e6400080e0000 */
[----:B-1----:R-:W-:-:S06]  /*2c060*/  ISETP.EQ.U32.AND P0, PT, R0, R5, PT ;  /* 0x000000050000720c */ /* 0x002fcc0003f02070 */
[----:B------:R-:W3:Y:S07]  /*2c070*/  POPC R5, UR4 ;  /* 0x0000000400057d09 */ /* 0x000eee0008000000 */
[----:B---3--:R-:W3:Y:S01]  /*2c080*/  @P0 ATOMG.E.ADD.STRONG.GPU PT, R3, desc[UR54][R2.64], R5 ;  /* 0x00000005020309a8 */ /* 0x008ee200081ee1f6 */
[----:B------:R-:W1:Y:S02]  /*2c090*/  S2R R4, SR_LTMASK ;  /* 0x0000000000047919 */ /* 0x000e640000003900 */
[----:B-1----:R-:W-:-:S04]  /*2c0a0*/  LOP3.LUT R4, R4, UR4, RZ, 0xc0, !PT ;  /* 0x0000000404047c12 */ /* 0x002fc8000f8ec0ff */
[----:B------:R-:W1:Y:S01]  /*2c0b0*/  POPC R7, R4 ;  /* 0x0000000400077309 */ /* 0x000e620000000000 */
[----:B---3--:R-:W1:Y:S02]  /*2c0c0*/  SHFL.IDX PT, R0, R3, R0, 0x1f ;  /* 0x00001f0003007589 */ /* 0x008e6400000e0000 */
[----:B-1----:R-:W-:Y:S01]  /*2c0d0*/  IADD3 R16, R0, UR38, R7 ;  /* 0x0000002600107c10 */ /* 0x002fe2000fffe007 */
[----:B------:R-:W-:Y:S06]  /*2c0e0*/  BRA `(.L_x_6560) ;  /* 0x0000005400107947 */ /* 0x000fec0003800000 */
.L_x_6559:
        /* <DEDUP_REMOVED lines=9> */
[----:B------:R-:W-:Y:S01]  /*2c180*/  IMAD.U32 R5, RZ, RZ, UR7 ;  /* 0x00000007ff057e24 */ /* 0x000fe2000f8e00ff */
[----:B------:R-:W3:Y:S01]  /*2c190*/  LDC.64 R2, c[0x4][R2] ;  /* 0x0100000002027b82 */ /* 0x000ee20000000a00 */
[----:B-1----:R-:W-:Y:S01]  /*2c1a0*/  IMAD.U32 R6, RZ, RZ, UR8 ;  /* 0x00000008ff067e24 */ /* 0x002fe2000f8e00ff */
[----:B------:R-:W-:Y:S01]  /*2c1b0*/  MOV R11, UR5 ;  /* 0x00000005000b7c02 */ /* 0x000fe20008000f00 */
[----:B------:R-:W-:Y:S02]  /*2c1c0*/  IMAD.U32 R7, RZ, RZ, UR9 ;  /* 0x00000009ff077e24 */ /* 0x000fe4000f8e00ff */
[----:B------:R-:W-:-:S02]  /*2c1d0*/  IMAD.U32 R10, RZ, RZ, UR4 ;  /* 0x00000004ff0a7e24 */ /* 0x000fc4000f8e00ff */
[----:B0-2---:R-:W-:Y:S02]  /*2c1e0*/  IMAD.MOV.U32 R8, RZ, RZ, 0x70 ;  /* 0x00000070ff087424 */ /* 0x005fe400078e00ff */
[----:B------:R-:W-:Y:S02]  /*2c1f0*/  IMAD.MOV.U32 R12, RZ, RZ, 0x1 ;  /* 0x00000001ff0c7424 */ /* 0x000fe400078e00ff */
[----:B------:R-:W-:-:S07]  /*2c200*/  IMAD.MOV.U32 R13, RZ, RZ, RZ ;  /* 0x000000ffff0d7224 */ /* 0x000fce00078e00ff */
[----:B------:R-:W-:-:S07]  /*2c210*/  LEPC R20, `(.L_x_6562) ;  /* 0x000000001014794e */ /* 0x000fce0000000000 */
[----:B---3--:R-:W-:Y:S05]  /*2c220*/  CALL.ABS.NOINC R2 ;  /* 0x0000000002007343 */ /* 0x008fea0003c00000 */
.L_x_6562:
[----:B------:R-:W-:Y:S05]  /*2c230*/  BSYNC B6 ;  /* 0x0000000000067941 */ /* 0x000fea0003800000 */
.L_x_6561:
        /* <DEDUP_REMOVED lines=12> */
[----:B------:R-:W-:Y:S01]  /*2c300*/  MOV R4, UR6 ;  /* 0x0000000600047c02 */ /* 0x000fe20008000f00 */
[----:B------:R-:W-:Y:S01]  /*2c310*/  IMAD.U32 R5, RZ, RZ, UR7 ;  /* 0x00000007ff057e24 */ /* 0x000fe2000f8e00ff */
[----:B------:R-:W4:Y:S01]  /*2c320*/  LDC.64 R2, c[0x4][R2] ;  /* 0x0100000002027b82 */ /* 0x000f220000000a00 */
        /* <DEDUP_REMOVED lines=8> */
[----:B---34-:R-:W-:Y:S05]  /*2c3b0*/  CALL.ABS.NOINC R2 ;  /* 0x0000000002007343 */ /* 0x018fea0003c00000 */
.L_x_6564:
[----:B------:R-:W-:Y:S05]  /*2c3c0*/  BSYNC B6 ;  /* 0x0000000000067941 */ /* 0x000fea0003800000 */
.L_x_6563:
        /* <DEDUP_REMOVED lines=20> */
.L_x_6566:
[----:B------:R-:W-:Y:S05]  /*2c510*/  BSYNC B6 ;  /* 0x0000000000067941 */ /* 0x000fea0003800000 */
.L_x_6565:
        /* <DEDUP_REMOVED lines=9> */
[----:B------:R-:W4:Y:S01]  /*2c5b0*/  LDC.64 R2, c[0x4][R2] ;  /* 0x0100000002027b82 */ /* 0x000f220000000a00 */
[----:B-1----:R-:W-:Y:S01]  /*2c5c0*/  IMAD.U32 R6, RZ, RZ, UR6 ;  /* 0x00000006ff067e24 */ /* 0x002fe2000f8e00ff */
[----:B0-2---:R-:W-:Y:S01]  /*2c5d0*/  MOV R8, 0x70 ;  /* 0x0000007000087802 */ /* 0x005fe20000000f00 */
[----:B------:R-:W-:Y:S02]  /*2c5e0*/  IMAD.U32 R7, RZ, RZ, UR7 ;  /* 0x00000007ff077e24 */ /* 0x000fe4000f8e00ff */
[----:B------:R-:W-:-:S02]  /*2c5f0*/  IMAD.U32 R10, RZ, RZ, UR8 ;  /* 0x00000008ff0a7e24 */ /* 0x000fc4000f8e00ff */
[----:B------:R-:W-:Y:S02]  /*2c600*/  IMAD.U32 R11, RZ, RZ, UR9 ;  /* 0x00000009ff0b7e24 */ /* 0x000fe4000f8e00ff */
[----:B------:R-:W-:Y:S02]  /*2c610*/  IMAD.MOV.U32 R12, RZ, RZ, 0x1 ;  /* 0x00000001ff0c7424 */ /* 0x000fe400078e00ff */
[----:B------:R-:W-:-:S07]  /*2c620*/  IMAD.MOV.U32 R13, RZ, RZ, RZ ;  /* 0x000000ffff0d7224 */ /* 0x000fce00078e00ff */
[----:B------:R-:W-:-:S07]  /*2c630*/  LEPC R20, `(.L_x_6568) ;  /* 0x000000001014794e */ /* 0x000fce0000000000 */
[----:B---34-:R-:W-:Y:S05]  /*2c640*/  CALL.ABS.NOINC R2 ;  /* 0x0000000002007343 */ /* 0x018fea0003c00000 */
.L_x_6568:
[----:B------:R-:W-:Y:S05]  /*2c650*/  BSYNC B6 ;  /* 0x0000000000067941 */ /* 0x000fea0003800000 */
.L_x_6567:
[----:B------:R-:W0:Y:S01]  /*2c660*/  LDL R21, [R1+0xc] ;  /* 0x00000c0001157983 */ /* 0x000e220000100800 */
[----:B------:R-:W-:Y:S01]  /*2c670*/  ULDC.64 UR4, c[0x0][0x9f8] ;  /* 0x00027e0000047ab9 */ /* 0x000fe20000000a00 */
[----:B------:R-:W4:Y:S01]  /*2c680*/  LDC R11, c[0x0][0x430] ;  /* 0x00010c00ff0b7b82 */ /* 0x000f220000000800 */
[----:B------:R-:W-:Y:S01]  /*2c690*/  ISETP.NE.U32.AND P0, PT, RZ, UR4, PT ;  /* 0x00000004ff007c0c */ /* 0x000fe2000bf05070 */
[----:B------:R-:W2:Y:S03]  /*2c6a0*/  S2R R20, SR_TID.X ;  /* 0x0000000000147919 */ /* 0x000ea60000002100 */
[----:B------:R-:W-:-:S13]  /*2c6b0*/  ISETP.NE.AND.EX P0, PT, RZ, UR5, PT, P0 ;  /* 0x00000005ff007c0c */ /* 0x000fda000bf05300 */
[----:B------:R-:W-:-:S04]  /*2c6c0*/  @P0 IADD3 R2, P1, R27, UR4, RZ ;  /* 0x000000041b020c10 */ /* 0x000fc8000ff3e0ff */
[----:B------:R-:W-:-:S05]  /*2c6d0*/  @P0 IADD3.X R3, R28, UR5, RZ, P1, !PT ;  /* 0x000000051c030c10 */ /* 0x000fca0008ffe4ff */
[----:B------:R3:W3:Y:S01]  /*2c6e0*/  @P0 LDG.E R36, desc[UR54][R2.64] ;  /* 0x0000003602240981 */ /* 0x0006e2000c1e1900 */
[----:B----4-:R-:W-:Y:S01]  /*2c6f0*/  ISETP.NE.AND P0, PT, R11, 0x1, PT ;  /* 0x000000010b00780c */ /* 0x010fe20003f05270 */
[----:B-1----:R-:W-:Y:S01]  /*2c700*/  IMAD.MOV.U32 R6, RZ, RZ, 0xa0 ;  /* 0x000000a0ff067424 */ /* 0x002fe200078e00ff */
[----:B------:R-:W1:Y:S03]  /*2c710*/  S2R R0, SR_TID.X ;  /* 0x0000000000007919 */ /* 0x000e660000002100 */
[----:B------:R-:W-:Y:S01]  /*2c720*/  IMAD R6, R33, R6, -0xa0 ;  /* 0xffffff6021067424 */ /* 0x000fe200078e0206 */
[----:B--2---:R-:W-:Y:S01]  /*2c730*/  LOP3.LUT R20, R20, 0x7f, RZ, 0xc0, !PT ;  /* 0x0000007f14147812 */ /* 0x004fe200078ec0ff */
[----:B------:R-:W2:Y:S03]  /*2c740*/  S2R R14, SR_TID.X ;  /* 0x00000000000e7919 */ /* 0x000ea60000002100 */
[----:B------:R-:W-:-:S03]  /*2c750*/  SHF.R.U32.HI R20, RZ, 0x2, R20 ;  /* 0x00000002ff147819 */ /* 0x000fc60000011614 */
[----:B------:R-:W4:Y:S08]  /*2c760*/  @P0 LDC R5, c[0x0][0x434] ;  /* 0x00010d00ff050b82 */ /* 0x000f300000000800 */
[----:B---3--:R-:W3:Y:S08]  /*2c770*/  @P0 LDC R3, c[0x0][0x438] ;  /* 0x00010e00ff030b82 */ /* 0x008ef00000000800 */
[----:B------:R-:W3:Y:S01]  /*2c780*/  @P0 LDC R2, c[0x0][0x438] ;  /* 0x00010e00ff020b82 */ /* 0x000ee20000000800 */
[----:B-1----:R-:W-:-:S05]  /*2c790*/  IMAD.SHL.U32 R0, R0, 0x20, RZ ;  /* 0x0000002000007824 */ /* 0x002fca00078e00ff */
[----:B------:R-:W-:Y:S02]  /*2c7a0*/  LOP3.LUT R0, R20, 0x60, R0, 0xf8, !PT ;  /* 0x0000006014007812 */ /* 0x000fe400078ef800 */
[----:B------:R-:W1:Y:S02]  /*2c7b0*/  S2R R20, SR_TID.X ;  /* 0x0000000000147919 */ /* 0x000e640000002100 */
[----:B------:R-:W-:Y:S02]  /*2c7c0*/  IADD3 R4, R0, R6, RZ ;  /* 0x0000000600047210 */ /* 0x000fe40007ffe0ff */
[----:B------:R-:W3:Y:S02]  /*2c7d0*/  @P0 LDC R0, c[0x0][0x434] ;  /* 0x00010d00ff000b82 */ /* 0x000ee40000000800 */
[----:B------:R-:W-:Y:S02]  /*2c7e0*/  ISETP.GE.AND P1, PT, R4, R29, PT ;  /* 0x0000001d0400720c */ /* 0x000fe40003f26270 */
[----:B-1----:R-:W-:-:S04]  /*2c7f0*/  LOP3.LUT R20, R20, 0x7f, RZ, 0xc0, !PT ;  /* 0x0000007f14147812 */ /* 0x002fc800078ec0ff */
[----:B------:R-:W-:Y:S01]  /*2c800*/  SHF.R.U32.HI R7, RZ, 0x2, R20 ;  /* 0x00000002ff077819 */ /* 0x000fe20000011614 */
[----:B--2---:R-:W-:-:S05]  /*2c810*/  IMAD.SHL.U32 R20, R14, 0x20, RZ ;  /* 0x000000200e147824 */ /* 0x004fca00078e00ff */
[----:B------:R-:W-:-:S04]  /*2c820*/  LOP3.LUT R20, R7, 0x60, R20, 0xf8, !PT ;  /* 0x0000006007147812 */ /* 0x000fc800078ef814 */
[----:B------:R-:W-:-:S05]  /*2c830*/  LOP3.LUT R20, R20, 0x80, RZ, 0xfc, !PT ;  /* 0x0000008014147812 */ /* 0x000fca00078efcff */
[----:B------:R-:W-:Y:S01]  /*2c840*/  IMAD.IADD R6, R20, 0x1, R6 ;  /* 0x0000000114067824 */ /* 0x000fe200078e0206 */
[----:B------:R-:W-:Y:S01]  /*2c850*/  LOP3.LUT R35, R35, 0xfffffff7, RZ, 0xc0, !PT ;  /* 0xfffffff723237812 */ /* 0x000fe200078ec0ff */
[----:B0-----:R-:W-:-:S03]  /*2c860*/  IMAD.IADD R8, R4, 0x1, R21 ;  /* 0x0000000104087824 */ /* 0x001fc600078e0215 */
[----:B------:R-:W-:Y:S01]  /*2c870*/  IADD3 R9, R6, R21, RZ ;  /* 0x0000001506097210 */ /* 0x000fe20007ffe0ff */
[----:B----4-:R-:W-:-:S04]  /*2c880*/  @P0 IMAD.HI.U32 R5, R8, R5, RZ ;  /* 0x0000000508050227 */ /* 0x010fc800078e00ff */
[----:B------:R-:W-:Y:S01]  /*2c890*/  IMAD.MOV.U32 R10, RZ, RZ, R8 ;  /* 0x000000ffff0a7224 */ /* 0x000fe200078e0008 */
[----:B---3--:R-:W-:Y:S01]  /*2c8a0*/  @P0 SHF.R.U32.HI R10, RZ, R3, R5 ;  /* 0x00000003ff0a0219 */ /* 0x008fe20000011605 */
[----:B------:R-:W-:Y:S01]  /*2c8b0*/  @P0 IMAD.HI.U32 R3, R9, R0, RZ ;  /* 0x0000000009030227 */ /* 0x000fe200078e00ff */
[----:B------:R-:W0:Y:S02]  /*2c8c0*/  @!P1 LDC.64 R4, c[0x0][0x418] ;  /* 0x00010600ff049b82 */ /* 0x000e240000000a00 */
[--C-:B------:R-:W-:Y:S01]  /*2c8d0*/  @!P1 SHF.R.S32.HI R7, RZ, 0x1f, R10.reuse ;  /* 0x0000001fff079819 */ /* 0x100fe2000001140a */
[----:B------:R-:W-:Y:S01]  /*2c8e0*/  IMAD.MOV.U32 R0, RZ, RZ, R9 ;  /* 0x000000ffff007224 */ /* 0x000fe200078e0009 */
[----:B------:R-:W-:Y:S02]  /*2c8f0*/  @P0 SHF.R.U32.HI R0, RZ, R2, R3 ;  /* 0x00000002ff000219 */ /* 0x000fe40000011603 */
[----:B------:R-:W-:Y:S01]  /*2c900*/  ISETP.GE.AND P0, PT, R6, R29, PT ;  /* 0x0000001d0600720c */ /* 0x000fe20003f06270 */
[----:B------:R-:W-:Y:S01]  /*2c910*/  @!P1 IMAD.MOV.U32 R6, RZ, RZ, R10 ;  /* 0x000000ffff069224 */ /* 0x000fe200078e000a */
[----:B------:R-:W1:Y:S02]  /*2c920*/  @!P1 LDC.64 R2, c[0x0][0x428] ;  /* 0x00010a00ff029b82 */ /* 0x000e640000000a00 */
[----:B------:R-:W-:-:S02]  /*2c930*/  ISETP.GT.U32.OR P0, PT, R20, 0x9f, P0 ;  /* 0x0000009f1400780c */ /* 0x000fc40000704470 */
[----:B------:R-:W-:Y:S02]  /*2c940*/  SHF.R.S32.HI R15, RZ, 0x1f, R36 ;  /* 0x0000001fff0f7819 */ /* 0x000fe40000011424 */
[----:B------:R-:W-:Y:S01]  /*2c950*/  SHF.L.U32 R21, R14, 0x4, RZ ;  /* 0x000000040e157819 */ /* 0x000fe200000006ff */
[-C--:B-1----:R-:W-:Y:S02]  /*2c960*/  @!P1 IMAD.WIDE.U32 R6, R36, R2.reuse, R6 ;  /* 0x0000000224069225 */ /* 0x082fe400078e0006 */
[----:B------:R1:W-:Y:S02]  /*2c970*/  STL [R1+0x10], R15 ;  /* 0x0000100f01007387 */ /* 0x0003e40000100800 */
[----:B------:R-:W-:Y:S01]  /*2c980*/  @!P1 IMAD R2, R15, R2, RZ ;  /* 0x000000020f029224 */ /* 0x000fe200078e02ff */
[----:B0-----:R-:W-:-:S03]  /*2c990*/  @!P1 LEA R12, P2, R6, R4, 0x2 ;  /* 0x00000004060c9211 */ /* 0x001fc600078410ff */
[----:B------:R-:W-:-:S04]  /*2c9a0*/  @!P1 IMAD R3, R36, R3, R2 ;  /* 0x0000000324039224 */ /* 0x000fc800078e0202 */
[----:B------:R-:W-:Y:S01]  /*2c9b0*/  @!P1 IMAD.IADD R3, R7, 0x1, R3 ;  /* 0x0000000107039824 */ /* 0x000fe200078e0203 */
[----:B------:R-:W-:-:S04]  /*2c9c0*/  @!P0 SHF.R.S32.HI R7, RZ, 0x1f, R0 ;  /* 0x0000001fff078819 */ /* 0x000fc80000011400 */
[----:B------:R-:W-:Y:S01]  /*2c9d0*/  @!P1 LEA.HI.X R13, R6, R5, R3, 0x2, P2 ;  /* 0x00000005060d9211 */ /* 0x000fe200010f1403 */
[----:B------:R-:W-:Y:S01]  /*2c9e0*/  IMAD.MOV R5, RZ, RZ, -R10 ;  /* 0x000000ffff057224 */ /* 0x000fe200078e0a0a */
[----:B------:R-:W0:Y:S01]  /*2c9f0*/  @!P0 LDC.64 R2, c[0x0][0x428] ;  /* 0x00010a00ff028b82 */ /* 0x000e220000000a00 */
[----:B------:R-:W-:Y:S01]  /*2ca00*/  @!P0 MOV R6, R0 ;  /* 0x0000000000068202 */ /* 0x000fe20000000f00 */
[----:B------:R-:W-:Y:S02]  /*2ca10*/  IMAD.SHL.U32 R14, R14, 0x10, RZ ;  /* 0x000000100e0e7824 */ /* 0x000fe400078e00ff */
[----:B------:R-:W-:Y:S02]  /*2ca20*/  IMAD R5, R11, R5, R8 ;  /* 0x000000050b057224 */ /* 0x000fe400078e0208 */
[----:B------:R-:W-:Y:S02]  /*2ca30*/  IMAD.MOV.U32 R8, RZ, RZ, RZ ;  /* 0x000000ffff087224 */ /* 0x000fe400078e00ff */
[----:B------:R-:W2:Y:S01]  /*2ca40*/  LDC R10, c[0x0][0x2f4] ;  /* 0x0000bd00ff0a7b82 */ /* 0x000ea20000000800 */
[----:B0-----:R-:W-:-:S02]  /*2ca50*/  @!P0 IMAD R4, R15, R2, RZ ;  /* 0x000000020f048224 */ /* 0x001fc400078e02ff */
[----:B------:R-:W-:Y:S01]  /*2ca60*/  @!P0 IMAD.WIDE.U32 R6, R36, R2, R6 ;  /* 0x0000000224068225 */ /* 0x000fe200078e0006 */
[----:B------:R-:W-:Y:S01]  /*2ca70*/  LOP3.LUT R14, R14, 0x30, RZ, 0xc0, !PT ;  /* 0x000000300e0e7812 */ /* 0x000fe200078ec0ff */
[----:B------:R0:W5:Y:S02]  /*2ca80*/  @!P1 LDG.E R8, desc[UR54][R12.64] ;  /* 0x000000360c089981 */ /* 0x000164000c1e1900 */
[----:B------:R-:W-:Y:S02]  /*2ca90*/  @!P0 IMAD R4, R36, R3, R4 ;  /* 0x0000000324048224 */ /* 0x000fe400078e0204 */
[----:B------:R-:W3:Y:S02]  /*2caa0*/  @!P0 LDC.64 R2, c[0x0][0x418] ;  /* 0x00010600ff028b82 */ /* 0x000ee40000000a00 */
[----:B------:R-:W-:Y:S01]  /*2cab0*/  @!P0 IMAD.IADD R4, R4, 0x1, R7 ;  /* 0x0000000104048824 */ /* 0x000fe200078e0207 */
[----:B--2---:R-:W-:Y:S02]  /*2cac0*/  ISETP.GE.AND P1, PT, R14, R10, PT ;  /* 0x0000000a0e00720c */ /* 0x004fe40003f26270 */
[----:B---3--:R-:W-:-:S04]  /*2cad0*/  @!P0 LEA R2, P2, R6, R2, 0x2 ;  /* 0x0000000206028211 */ /* 0x008fc800078410ff */
[----:B------:R-:W-:Y:S02]  /*2cae0*/  @!P0 LEA.HI.X R3, R6, R3, R4, 0x2, P2 ;  /* 0x0000000306038211 */ /* 0x000fe400010f1404 */
[----:B------:R-:W-:Y:S01]  /*2caf0*/  ISETP.GT.U32.AND P2, PT, R20, 0x9f, PT ;  /* 0x0000009f1400780c */ /* 0x000fe20003f44070 */
[----:B------:R-:W-:Y:S02]  /*2cb00*/  IMAD.MOV R6, RZ, RZ, -R0 ;  /* 0x000000ffff067224 */ /* 0x000fe400078e0a00 */
[----:B------:R-:W-:Y:S01]  /*2cb10*/  IMAD.U32 R0, RZ, RZ, UR39 ;  /* 0x00000027ff007e24 */ /* 0x000fe2000f8e00ff */
[----:B------:R-:W-:Y:S01]  /*2cb20*/  LOP3.LUT R21, R21, 0x30, RZ, 0xc0, !PT ;  /* 0x0000003015157812 */ /* 0x000fe200078ec0ff */
[----:B------:R-:W-:-:S03]  /*2cb30*/  IMAD.MOV.U32 R7, RZ, RZ, RZ ;  /* 0x000000ffff077224 */ /* 0x000fc600078e00ff */
[----:B------:R-:W-:-:S05]  /*2cb40*/  ISETP.NE.AND P3, PT, R0, 0x3, PT ;  /* 0x000000030000780c */ /* 0x000fca0003f65270 */
[----:B------:R-:W-:Y:S01]  /*2cb50*/  @P2 LOP3.LUT R35, R35, 0x8, RZ, 0xfc, !PT ;  /* 0x0000000823232812 */ /* 0x000fe200078efcff */
[----:B------:R0:W5:Y:S03]  /*2cb60*/  @!P0 LDG.E R7, desc[UR54][R2.64] ;  /* 0x0000003602078981 */ /* 0x000166000c1e1900 */
[----:B------:R-:W-:Y:S02]  /*2cb70*/  LOP3.LUT R35, R35, 0xffffffef, RZ, 0xc0, !PT ;  /* 0xffffffef23237812 */ /* 0x000fe400078ec0ff */
[----:B-1----:R-:W-:Y:S02]  /*2cb80*/  LOP3.LUT R15, R21, 0x40, RZ, 0xfc, !PT ;  /* 0x00000040150f7812 */ /* 0x002fe400078efcff */
[----:B------:R-:W-:Y:S02]  /*2cb90*/  LOP3.LUT R35, R35, 0xfffffffb, RZ, 0xc0, !PT ;  /* 0xfffffffb23237812 */ /* 0x000fe400078ec0ff */
[----:B------:R-:W-:-:S02]  /*2cba0*/  ISETP.GE.AND P0, PT, R15, R10, PT ;  /* 0x0000000a0f00720c */ /* 0x000fc40003f06270 */
[----:B------:R-:W-:-:S04]  /*2cbb0*/  @P1 LOP3.LUT R35, R35, 0x4, RZ, 0xfc, !PT ;  /* 0x0000000423231812 */ /* 0x000fc800078efcff */
[----:B------:R-:W-:Y:S02]  /*2cbc0*/  @P3 LOP3.LUT R35, R35, 0x10, RZ, 0xfc, !PT ;  /* 0x0000001023233812 */ /* 0x000fe400078efcff */
[----:B------:R-:W-:Y:S02]  /*2cbd0*/  LOP3.LUT R14, R14, 0x80, RZ, 0xfc, !PT ;  /* 0x000000800e0e7812 */ /* 0x000fe400078efcff */
[----:B------:R-:W-:-:S04]  /*2cbe0*/  LOP3.LUT R35, R35, 0xfffffffd, RZ, 0xc0, !PT ;  /* 0xfffffffd23237812 */ /* 0x000fc800078ec0ff */
[----:B------:R-:W-:Y:S02]  /*2cbf0*/  @P0 LOP3.LUT R35, R35, 0x2, RZ, 0xfc, !PT ;  /* 0x0000000223230812 */ /* 0x000fe400078efcff */
[----:B------:R-:W-:Y:S02]  /*2cc00*/  ISETP.GE.AND P0, PT, R14, R10, PT ;  /* 0x0000000a0e00720c */ /* 0x000fe40003f06270 */
[----:B------:R-:W-:-:S11]  /*2cc10*/  LOP3.LUT R35, R35, 0xfffffffe, RZ, 0xc0, !PT ;  /* 0xfffffffe23237812 */ /* 0x000fd600078ec0ff */
[----:B------:R-:W-:-:S05]  /*2cc20*/  @P0 LOP3.LUT R35, R35, 0x1, RZ, 0xfc, !PT ;  /* 0x0000000123230812 */ /* 0x000fca00078efcff */
[----:B------:R0:W-:Y:S01]  /*2cc30*/  STL [R1+0x44], R35 ;  /* 0x0000442301007387 */ /* 0x0001e20000100800 */
[----:B------:R-:W-:Y:S01]  /*2cc40*/  UMOV UR4, 0xffffffff ;  /* 0xffffffff00047882 */ /* 0x000fe20000000000 */
[----:B------:R-:W-:Y:S02]  /*2cc50*/  IMAD R6, R11, R6, R9 ;  /* 0x000000060b067224 */ /* 0x000fe400078e0209 */
[----:B------:R-:W-:Y:S05]  /*2cc60*/  BRA.DIV UR4, `(.L_x_6569) ;  /* 0x0000008604c87947 */ /* 0x000fea000b800000 */
.L_x_6772:
[----:B------:R-:W-:Y:S01]  /*2cc70*/  SHF.R.S32.HI R0, RZ, 0x1f, R18 ;  /* 0x0000001fff007819 */ /* 0x000fe20000011412 */
[----:B------:R-:W-:-:S04]  /*2cc80*/  VIADD R9, R33, 0xffffffff ;  /* 0xffffffff21097836 */ /* 0x000fc80000000000 */
[----:B------:R1:W-:Y:S01]  /*2cc90*/  STL [R1+0x8], R0 ;  /* 0x0000080001007387 */ /* 0x0003e20000100800 */
[----:B------:R-:W-:Y:S05]  /*2cca0*/  @!P3 BRA `(.L_x_6570) ;  /* 0x000000000004b947 */ /* 0x000fea0003800000 */
[----:B------:R-:W-:Y:S01]  /*2ccb0*/  BPT.TRAP 0x1 ;  /* 0x000000040000795c */ /* 0x000fe20000300000 */
.L_x_6570:
[----:B------:R-:W-:Y:S01]  /*2ccc0*/  IMAD R4, R32, 0x8, R23 ;  /* 0x0000000820047824 */ /* 0x000fe200078e0217 */
[----:B-1----:R-:W-:Y:S01]  /*2ccd0*/  SHF.L.U32 R0, R37, 0x1f, RZ ;  /* 0x0000001f25007819 */ /* 0x002fe200000006ff */
[----:B------:R-:W-:Y:S03]  /*2cce0*/  BSSY B0, `(.L_x_6571) ;  /* 0x0000006000007945 */ /* 0x000fe60003800000 */
[----:B------:R1:W2:Y:S01]  /*2ccf0*/  SYNCS.PHASECHK.TRANS64.TRYWAIT P0, [R4+URZ+0x33480], R0 ;  /* 0x03348000040075a7 */ /* 0x0002a2000800017f */
[----:B------:R1:W-:Y:S02]  /*2cd00*/  STL [R1+0x2c], R0 ;  /* 0x00002c0001007387 */ /* 0x0003e40000100800 */
[----:B-1----:R-:W-:-:S05]  /*2cd10*/  SHF.R.S32.HI R0, RZ, 0x1f, R5 ;  /* 0x0000001fff007819 */ /* 0x002fca0000011405 */
[----:B------:R1:W-:Y:S02]  /*2cd20*/  STL [R1+0x28], R0 ;  /* 0x0000280001007387 */ /* 0x0003e40000100800 */
[----:B-12---:R-:W-:Y:S05]  /*2cd30*/  @!P0 BRA `(.L_x_6572) ;  /* 0x0000008400c88947 */ /* 0x006fea0003800000 */
.L_x_6773:
[----:B------:R-:W-:Y:S05]  /*2cd40*/  BSYNC B0 ;  /* 0x0000000000007941 */ /* 0x000fea0003800000 */
.L_x_6571:
[----:B-1----:R-:W2:Y:S01]  /*2cd50*/  LDL R0, [R1+0x28] ;  /* 0x0000280001007983 */ /* 0x002ea20000100800 */
[----:B------:R-:W-:-:S03]  /*2cd60*/  ULDC.64 UR4, c[0x0][0x328] ;  /* 0x0000ca0000047ab9 */ /* 0x000fc60000000a00 */
[----:B------:R-:W3:Y:S04]  /*2cd70*/  LDL R10, [R1+0x8] ;  /* 0x00000800010a7983 */ /* 0x000ee80000100800 */
[----:B0-----:R-:W4:Y:S01]  /*2cd80*/  LDL R13, [R1+0x18] ;  /* 0x00001800010d7983 */ /* 0x001f220000100800 */
[----:B-----5:R-:W-:Y:S01]  /*2cd90*/  SHF.R.S32.HI R35, RZ, 0x1f, R8 ;  /* 0x0000001fff237819 */ /* 0x020fe20000011408 */
[----:B------:R-:W-:Y:S01]  /*2cda0*/  ULDC.64 UR6, c[0x0][0x338] ;  /* 0x0000ce0000067ab9 */ /* 0x000fe20000000a00 */
[----:B------:R-:W-:Y:S01]  /*2cdb0*/  ULDC.64 UR8, c[0x0][0x330] ;  /* 0x0000cc0000087ab9 */ /* 0x000fe20000000a00 */
[----:B------:R-:W4:Y:S01]  /*2cdc0*/  LDL.LU R12, [R1+0x44] ;  /* 0x00004400010c7983 */ /* 0x000f220000300800 */
[----:B------:R-:W-:Y:S01]  /*2cdd0*/  IMAD.WIDE.U32 R2, R5, UR4, RZ ;  /* 0x0000000405027c25 */ /* 0x000fe2000f8e00ff */
[----:B------:R-:W-:Y:S01]  /*2cde0*/  ULDC.64 UR10, c[0x0][0x318] ;  /* 0x0000c600000a7ab9 */ /* 0x000fe20000000a00 */
[----:B------:R-:W0:Y:S02]  /*2cdf0*/  S2R R14, SR_TID.X ;  /* 0x00000000000e7919 */ /* 0x000e240000002100 */
[----:B------:R-:W-:Y:S01]  /*2ce00*/  IMAD R11, R9, -0xa0, R29 ;  /* 0xffffff60090b7824 */ /* 0x000fe200078e021d */
[----:B------:R-:W-:-:S02]  /*2ce10*/  SHF.R.S32.HI R29, RZ, 0x1f, R7 ;  /* 0x0000001fff1d7819 */ /* 0x000fc40000011407 */
[----:B------:R-:W-:Y:S02]  /*2ce20*/  SHF.R.S32.HI R15, RZ, 0x1f, R6 ;  /* 0x0000001fff0f7819 */ /* 0x000fe40000011406 */
[----:B0-----:R-:W-:-:S04]  /*2ce30*/  LOP3.LUT R14, R14, 0x7f, RZ, 0xc0, !PT ;  /* 0x0000007f0e0e7812 */ /* 0x001fc800078ec0ff */
[----:B------:R-:W-:Y:S01]  /*2ce40*/  SHF.R.U32.HI R14, RZ, 0x2, R14 ;  /* 0x00000002ff0e7819 */ /* 0x000fe2000001160e */
[----:B------:R0:W-:Y:S01]  /*2ce50*/  STL [R1+0x24], R15 ;  /* 0x0000240f01007387 */ /* 0x0001e20000100800 */
[----:B--2---:R-:W-:-:S04]  /*2ce60*/  IMAD R0, R0, UR4, RZ ;  /* 0x0000000400007c24 */ /* 0x004fc8000f8e02ff */
[----:B------:R-:W-:-:S05]  /*2ce70*/  IMAD R0, R5, UR5, R0 ;  /* 0x0000000505007c24 */ /* 0x000fca000f8e0200 */
[----:B------:R-:W-:Y:S01]  /*2ce80*/  IADD3 R3, R3, R0, RZ ;  /* 0x0000000003037210 */ /* 0x000fe20007ffe0ff */
[----:B------:R-:W-:-:S04]  /*2ce90*/  IMAD R0, R35, UR6, RZ ;  /* 0x0000000623007c24 */ /* 0x000fc8000f8e02ff */
[C---:B------:R-:W-:Y:S02]  /*2cea0*/  IMAD R0, R8.reuse, UR7, R0 ;  /* 0x0000000708007c24 */ /* 0x040fe4000f8e0200 */
[----:B------:R-:W-:-:S04]  /*2ceb0*/  IMAD.WIDE.U32 R2, R8, UR6, R2 ;  /* 0x0000000608027c25 */ /* 0x000fc8000f8e0002 */
[----:B------:R-:W-:Y:S02]  /*2cec0*/  IMAD.IADD R3, R3, 0x1, R0 ;  /* 0x0000000103037824 */ /* 0x000fe400078e0200 */
[----:B---3--:R-:W-:Y:S02]  /*2ced0*/  IMAD R0, R10, UR8, RZ ;  /* 0x000000080a007c24 */ /* 0x008fe4000f8e02ff */
[----:B------:R-:W-:-:S04]  /*2cee0*/  IMAD.WIDE.U32 R2, R18, UR8, R2 ;  /* 0x0000000812027c25 */ /* 0x000fc8000f8e0002 */
[----:B------:R-:W-:Y:S01]  /*2cef0*/  IMAD R0, R18, UR9, R0 ;  /* 0x0000000912007c24 */ /* 0x000fe2000f8e0200 */
[----:B------:R-:W-:Y:S01]  /*2cf00*/  IADD3 R10, P0, R2, UR10, RZ ;  /* 0x0000000a020a7c10 */ /* 0x000fe2000ff1e0ff */
[----:B------:R-:W-:-:S03]  /*2cf10*/  IMAD R2, R29, UR6, RZ ;  /* 0x000000061d027c24 */ /* 0x000fc6000f8e02ff */
[----:B------:R-:W-:Y:S01]  /*2cf20*/  IADD3.X R20, R3, UR11, R0, P0, !PT ;  /* 0x0000000b03147c10 */ /* 0x000fe200087fe400 */
[C---:B------:R-:W-:Y:S02]  /*2cf30*/  IMAD R9, R7.reuse, UR7, R2 ;  /* 0x0000000707097c24 */ /* 0x040fe4000f8e0202 */
[----:B------:R-:W-:-:S04]  /*2cf40*/  IMAD.WIDE.U32 R2, R7, UR6, RZ ;  /* 0x0000000607027c25 */ /* 0x000fc8000f8e00ff */
[----:B------:R-:W-:Y:S02]  /*2cf50*/  IMAD.IADD R3, R3, 0x1, R9 ;  /* 0x0000000103037824 */ /* 0x000fe400078e0209 */
[----:B------:R-:W-:Y:S02]  /*2cf60*/  IMAD R9, R15, UR4, RZ ;  /* 0x000000040f097c24 */ /* 0x000fe4000f8e02ff */
[----:B------:R-:W-:-:S04]  /*2cf70*/  IMAD.WIDE.U32 R2, R6, UR4, R2 ;  /* 0x0000000406027c25 */ /* 0x000fc8000f8e0002 */
[----:B------:R-:W-:-:S04]  /*2cf80*/  IMAD R9, R6, UR5, R9 ;  /* 0x0000000506097c24 */ /* 0x000fc8000f8e0209 */
[----:B------:R-:W-:Y:S02]  /*2cf90*/  IMAD.IADD R3, R3, 0x1, R9 ;  /* 0x0000000103037824 */ /* 0x000fe400078e0209 */
[----:B------:R-:W-:-:S04]  /*2cfa0*/  IMAD.WIDE.U32 R2, R18, UR8, R2 ;  /* 0x0000000812027c25 */ /* 0x000fc8000f8e0002 */
[----:B------:R-:W-:Y:S01]  /*2cfb0*/  IMAD.IADD R9, R11, 0x1, -R14 ;  /* 0x000000010b097824 */ /* 0x000fe200078e0a0e */
[----:B------:R-:W-:-:S04]  /*2cfc0*/  IADD3 R28, P0, R2, UR10, RZ ;  /* 0x0000000a021c7c10 */ /* 0x000fc8000ff1e0ff */
[----:B------:R-:W-:Y:S02]  /*2cfd0*/  IADD3.X R27, R0, UR11, R3, P0, !PT ;  /* 0x0000000b001b7c10 */ /* 0x000fe400087fe403 */
[----:B------:R-:W-:Y:S02]  /*2cfe0*/  ISETP.GE.AND P0, PT, R9, 0x1, PT ;  /* 0x000000010900780c */ /* 0x000fe40003f06270 */
[----:B----4-:R-:W-:-:S11]  /*2cff0*/  LOP3.LUT R12, R12, 0xffffffdf, RZ, 0xc0, !PT ;  /* 0xffffffdf0c0c7812 */ /* 0x010fd600078ec0ff */
        /* <DEDUP_REMOVED lines=15> */
[----:B------:R-:W-:Y:S01]  /*2d0f0*/  LOP3.LUT R14, R11, 0x40, RZ, 0xfc, !PT ;  /* 0x000000400b0e7812 */ /* 0x000fe200078efcff */
        /* <DEDUP_REMOVED lines=10> */
[C---:B------:R-:W-:Y:S02]  /*2d1a0*/  ISETP.GE.AND P6, PT, R9.reuse, 0x81, PT ;  /* 0x000000810900780c */ /* 0x040fe40003fc6270 */
[C---:B------:R-:W-:Y:S02]  /*2d1b0*/  ISETP.GE.AND P5, PT, R9.reuse, 0x21, PT ;  /* 0x000000210900780c */ /* 0x040fe40003fa6270 */
[----:B------:R-:W-:-:S07]  /*2d1c0*/  ISETP.GE.AND P4, PT, R9, 0x41, PT ;  /* 0x000000410900780c */ /* 0x000fce0003f86270 */
        /* <DEDUP_REMOVED lines=16> */
[----:B0-----:R-:W-:-:S04]  /*2d2d0*/  IADD3 R2, P1, R12, R2, RZ ;  /* 0x000000020c027210 */ /* 0x001fc80007f3e0ff */
[----:B-1----:R-:W-:Y:S02]  /*2d2e0*/  IADD3.X R3, RZ, R3, RZ, P1, !PT ;  /* 0x00000003ff037210 */ /* 0x002fe40000ffe4ff */
        /* <DEDUP_REMOVED lines=16> */
[----:B0-----:R1:W3:Y:S04]  /*2d3f0*/  SHFL.IDX PT, R3, R27, RZ, 0x1c1f ;  /* 0x001c1fff1b037589 */ /* 0x0012e800000e0000 */
[----:B------:R1:W4:Y:S01]  /*2d400*/  SHFL.IDX PT, R2, R28, RZ, 0x1c1f ;  /* 0x001c1fff1c027589 */ /* 0x00032200000e0000 */
[----:B--2---:R-:W-:-:S04]  /*2d410*/  LOP3.LUT R11, R11, 0xffffffbf, RZ, 0xc0, !PT ;  /* 0xffffffbf0b0b7812 */ /* 0x004fc800078ec0ff */
[----:B------:R-:W-:-:S05]  /*2d420*/  @P6 LOP3.LUT R11, R11, 0x40, RZ, 0xfc, !PT ;  /* 0x000000400b0b6812 */ /* 0x000fca00078efcff */
[----:B------:R1:W-:Y:S02]  /*2d430*/  STL [R1+0x44], R11 ;  /* 0x0000440b01007387 */ /* 0x0003e40000100800 */
.L_x_6785:
[----:B------:R-:W2:Y:S01]  /*2d440*/  S2R R10, SR_TID.X ;  /* 0x00000000000a7919 */ /* 0x000ea20000002100 */
[C---:B------:R-:W-:Y:S02]  /*2d450*/  ISETP.LT.OR P3, PT, R9.reuse, 0x81, P3 ;  /* 0x000000810900780c */ /* 0x040fe40001f61670 */
[C---:B------:R-:W-:Y:S02]  /*2d460*/  ISETP.LT.OR P2, PT, R9.reuse, 0x81, P2 ;  /* 0x000000810900780c */ /* 0x040fe40001741670 */
[----:B------:R-:W-:Y:S01]  /*2d470*/  ISETP.LT.OR P0, PT, R9, 0x81, P0 ;  /* 0x000000810900780c */ /* 0x000fe20000701670 */
[----:B--2---:R-:W-:-:S05]  /*2d480*/  IMAD.SHL.U32 R10, R10, 0x10, RZ ;  /* 0x000000100a0a7824 */ /* 0x004fca00078e00ff */
[----:B------:R-:W-:-:S04]  /*2d490*/  LOP3.LUT R10, R10, 0x30, RZ, 0xc0, !PT ;  /* 0x000000300a0a7812 */ /* 0x000fc800078ec0ff */
[----:B----4-:R-:W-:-:S05]  /*2d4a0*/  IADD3 R2, P6, R10, R2, RZ ;  /* 0x000000020a027210 */ /* 0x010fca0007fde0ff */
[----:B---3--:R-:W-:-:S05]  /*2d4b0*/  IMAD.X R3, RZ, RZ, R3, P6 ;  /* 0x000000ffff037224 */ /* 0x008fca00030e0603 */
        /* <DEDUP_REMOVED lines=8> */
.L_x_6574:
        /* <DEDUP_REMOVED lines=11> */
.L_x_6575:
[----:B------:R2:W-:Y:S01]  /*2d5f0*/  SYNCS.ARRIVE.TRANS64.A1T0 RZ, [R4+URZ+0x33470], RZ ;  /* 0x033470ff04ff79a7 */ /* 0x0005e2000810003f */
[----:B------:R-:W-:Y:S05]  /*2d600*/  @!P3 BRA `(.L_x_6576) ;  /* 0x000000000004b947 */ /* 0x000fea0003800000 */
[----:B------:R-:W-:Y:S01]  /*2d610*/  BPT.TRAP 0x1 ;  /* 0x000000040000795c */ /* 0x000fe20000300000 */
.L_x_6576:
[----:B------:R-:W3:Y:S01]  /*2d620*/  LDL R2, [R1+0x2c] ;  /* 0x00002c0001027983 */ /* 0x000ee20000100800 */
[----:B------:R-:W-:Y:S01]  /*2d630*/  BSSY B0, `(.L_x_6577) ;  /* 0x0000003000007945 */ /* 0x000fe20003800000 */
[----:B---3--:R-:W3:Y:S03]  /*2d640*/  SYNCS.PHASECHK.TRANS64.TRYWAIT P0, [R4+URZ+0x33440], R2 ;  /* 0x03344002040075a7 */ /* 0x008ee6000800017f */
[----:B---3--:R-:W-:Y:S05]  /*2d650*/  @!P0 BRA `(.L_x_6578) ;  /* 0x0000008400e48947 */ /* 0x008fea0003800000 */
.L_x_6786:
[----:B------:R-:W-:Y:S05]  /*2d660*/  BSYNC B0 ;  /* 0x0000000000007941 */ /* 0x000fea0003800000 */
.L_x_6577:
[----:B------:R-:W4:Y:S01]  /*2d670*/  LDL.LU R12, [R1+0x28] ;  /* 0x00002800010c7983 */ /* 0x000f220000300800 */
[----:B------:R-:W-:Y:S01]  /*2d680*/  ULDC.64 UR4, c[0x0][0x310] ;  /* 0x0000c40000047ab9 */ /* 0x000fe20000000a00 */
[----:B------:R-:W-:Y:S02]  /*2d690*/  ULDC.64 UR6, c[0x0][0x300] ;  /* 0x0000c00000067ab9 */ /* 0x000fe40000000a00 */
[----:B------:R-:W2:Y:S04]  /*2d6a0*/  LDL.LU R10, [R1+0x24] ;  /* 0x00002400010a7983 */ /* 0x000ea80000300800 */
[----:B-1----:R-:W2:Y:S01]  /*2d6b0*/  LDL R11, [R1+0x8] ;  /* 0x00000800010b7983 */ /* 0x002ea20000100800 */
[----:B------:R-:W-:Y:S02]  /*2d6c0*/  IMAD R9, R35, UR4, RZ ;  /* 0x0000000423097c24 */ /* 0x000fe4000f8e02ff */
[C---:B---3--:R-:W-:Y:S01]  /*2d6d0*/  IMAD.WIDE.U32 R2, R8.reuse, UR4, RZ ;  /* 0x0000000408027c25 */ /* 0x048fe2000f8e00ff */
[----:B------:R1:W5:Y:S03]  /*2d6e0*/  LDL R20, [R1+0x44] ;  /* 0x0000440001147983 */ /* 0x0003660000100800 */
[----:B------:R-:W-:-:S05]  /*2d6f0*/  IMAD R9, R8, UR5, R9 ;  /* 0x0000000508097c24 */ /* 0x000fca000f8e0209 */
[----:B------:R-:W-:-:S03]  /*2d700*/  IADD3 R3, R3, R9, RZ ;  /* 0x0000000903037210 */ /* 0x000fc60007ffe0ff */
[----:B------:R-:W-:-:S04]  /*2d710*/  IMAD.WIDE.U32 R2, R5, UR6, R2 ;  /* 0x0000000605027c25 */ /* 0x000fc8000f8e0002 */
[----:B----4-:R-:W-:-:S04]  /*2d720*/  IMAD R8, R12, UR6, RZ ;  /* 0x000000060c087c24 */ /* 0x010fc8000f8e02ff */
[----:B------:R-:W-:Y:S02]  /*2d730*/  IMAD R8, R5, UR7, R8 ;  /* 0x0000000705087c24 */ /* 0x000fe4000f8e0208 */
[----:B------:R-:W-:Y:S02]  /*2d740*/  IMAD R5, R29, UR4, RZ ;  /* 0x000000041d057c24 */ /* 0x000fe4000f8e02ff */
[----:B------:R-:W-:Y:S02]  /*2d750*/  IMAD.IADD R9, R3, 0x1, R8 ;  /* 0x0000000103097824 */ /* 0x000fe400078e0208 */
[----:B------:R-:W-:Y:S02]  /*2d760*/  IMAD.MOV.U32 R8, RZ, RZ, R2 ;  /* 0x000000ffff087224 */ /* 0x000fe400078e0002 */
[C---:B------:R-:W-:Y:S02]  /*2d770*/  IMAD R5, R7.reuse, UR5, R5 ;  /* 0x0000000507057c24 */ /* 0x040fe4000f8e0205 */
[----:B------:R-:W-:Y:S01]  /*2d780*/  IMAD.WIDE.U32 R2, R7, UR4, RZ ;  /* 0x0000000407027c25 */ /* 0x000fe2000f8e00ff */
[----:B------:R-:W-:-:S03]  /*2d790*/  ULDC.64 UR4, c[0x0][0x308] ;  /* 0x0000c20000047ab9 */ /* 0x000fc60000000a00 */
[----:B------:R-:W-:Y:S02]  /*2d7a0*/  IMAD.IADD R3, R3, 0x1, R5 ;  /* 0x0000000103037824 */ /* 0x000fe400078e0205 */
[----:B--2---:R-:W-:Y:S02]  /*2d7b0*/  IMAD R10, R10, UR6, RZ ;  /* 0x000000060a0a7c24 */ /* 0x004fe4000f8e02ff */
        /* <DEDUP_REMOVED lines=13> */
[----:B-1----:R-:W-:Y:S08]  /*2d890*/  BRA.DIV UR4, `(.L_x_6579) ;  /* 0x00000086046c7947 */ /* 0x002ff0000b800000 */
[----:B------:R-:W1:Y:S01]  /*2d8a0*/  S2R R10, SR_TID.X ;  /* 0x00000000000a7919 */ /* 0x000e620000002100 */
        /* <DEDUP_REMOVED lines=8> */
[C---:B-1----:R-:W-:Y:S01]  /*2d930*/  SHF.L.U32 R9, R10.reuse, 0x4, RZ ;  /* 0x000000040a097819 */ /* 0x042fe200000006ff */
        /* <DEDUP_REMOVED lines=29> */
[----:B------:R-:W3:Y:S04]  /*2db10*/  SHFL.IDX PT, R5, R5, 0x3, 0x1c1f ;  /* 0x007c1f0005057f89 */ /* 0x000ee800000e0000 */
[----:B------:R-:W4:Y:S01]  /*2db20*/  SHFL.IDX PT, R6, R6, 0x3, 0x1c1f ;  /* 0x007c1f0006067f89 */ /* 0x000f2200000e0000 */
[----:B-1----:R-:W-:-:S05]  /*2db30*/  @P4 IADD3 R3, P0, R9, R3, RZ ;  /* 0x0000000309034210 */ /* 0x002fca0007f1e0ff */
        /* <DEDUP_REMOVED lines=12> */
[----:B-1----:R1:W2:Y:S02]  /*2dc00*/  SHFL.IDX PT, R2, R7, RZ, 0x1c1f ;  /* 0x001c1fff07027589 */ /* 0x0022a400000e0000 */
.L_x_6798:
[----:B------:R-:W-:Y:S01]  /*2dc10*/  LOP3.LUT P0, RZ, R20, 0x40, RZ, 0xc0, !PT ;  /* 0x0000004014ff7812 */ /* 0x000fe2000780c0ff */
[----:B------:R-:W-:-:S12]  /*2dc20*/  BSSY B0, `(.L_x_6580) ;  /* 0x0000013000007945 */ /* 0x000fd80003800000 */
[----:B------:R-:W-:Y:S05]  /*2dc30*/  @!P0 BRA `(.L_x_6581) ;  /* 0x0000000000448947 */ /* 0x000fea0003800000 */
[----:B------:R-:W3:Y:S01]  /*2dc40*/  S2R R3, SR_TID.X ;  /* 0x0000000000037919 */ /* 0x000ee20000002100 */
[----:B------:R-:W4:Y:S01]  /*2dc50*/  LDC R6, c[0x0][0x2f4] ;  /* 0x0000bd00ff067b82 */ /* 0x000f220000000800 */
[----:B---3--:R-:W-:-:S05]  /*2dc60*/  IMAD.SHL.U32 R9, R3, 0x10, RZ ;  /* 0x0000001003097824 */ /* 0x008fca00078e00ff */
[----:B------:R-:W-:-:S04]  /*2dc70*/  LOP3.LUT R9, R9, 0x30, RZ, 0xc0, !PT ;  /* 0x0000003009097812 */ /* 0x000fc800078ec0ff */
[C---:B-1----:R-:W-:Y:S02]  /*2dc80*/  LOP3.LUT R7, R9.reuse, 0x40, RZ, 0xfc, !PT ;  /* 0x0000004009077812 */ /* 0x042fe400078efcff */
        /* <DEDUP_REMOVED lines=12> */
.L_x_6581:
[----:B------:R-:W-:Y:S05]  /*2dd50*/  BSYNC B0 ;  /* 0x0000000000007941 */ /* 0x000fea0003800000 */
.L_x_6580:
[----:B------:R-:W-:Y:S01]  /*2dd60*/  NOP ;  /* 0x0000000000007918 */ /* 0x000fe20000000000 */
[----:B------:R-:W-:-:S13]  /*2dd70*/  PLOP3.LUT P0, PT, PT, PT, PT, 0x80, 0x0 ;  /* 0x000000000000781c */ /* 0x000fda0003f0f070 */
.L_x_6582:
        /* <DEDUP_REMOVED lines=11> */
.L_x_6583:
        /* <DEDUP_REMOVED lines=12> */
[----:B------:R-:W-:Y:S01]  /*2def0*/  SEL R28, R26, RZ, !P0 ;  /* 0x000000ff1a1c7207 */ /* 0x000fe20004000000 */
[----:B------:R-:W-:-:S04]  /*2df00*/  IMAD.WIDE.U32 R26, R30, UR4, RZ ;  /* 0x000000041e1a7c25 */ /* 0x000fc8000f8e00ff */
[----:B------:R-:W-:-:S05]  /*2df10*/  IMAD R0, R30, UR5, R0 ;  /* 0x000000051e007c24 */ /* 0x000fca000f8e0200 */
[----:B------:R-:W-:Y:S02]  /*2df20*/  IADD3 R29, R27, R0, RZ ;  /* 0x000000001b1d7210 */ /* 0x000fe40007ffe0ff */
        /* <DEDUP_REMOVED lines=9> */
[----:B------:R-:W2:Y:S01]  /*2dfc0*/  LDC.64 R2, c[0x4][R2] ;  /* 0x0100000002027b82 */ /* 0x000ea20000000a00 */
[----:B------:R-:W-:Y:S02]  /*2dfd0*/  IMAD.U32 R5, RZ, RZ, UR5 ;  /* 0x00000005ff057e24 */ /* 0x000fe4000f8e00ff */
[----:B------:R-:W-:Y:S02]  /*2dfe0*/  IMAD.U32 R6, RZ, RZ, UR6 ;  /* 0x00000006ff067e24 */ /* 0x000fe4000f8e00ff */
[----:B-1----:R-:W-:-:S02]  /*2dff0*/  IMAD.U32 R7, RZ, RZ, UR7 ;  /* 0x00000007ff077e24 */ /* 0x002fc4000f8e00ff */
[----:B------:R-:W-:Y:S02]  /*2e000*/  IMAD.U32 R11, RZ, RZ, UR9 ;  /* 0x00000009ff0b7e24 */ /* 0x000fe4000f8e00ff */
[----:B------:R-:W-:Y:S02]  /*2e010*/  IMAD.MOV.U32 R8, RZ, RZ, 0x70 ;  /* 0x00000070ff087424 */ /* 0x000fe400078e00ff */
[----:B------:R-:W-:Y:S02]  /*2e020*/  IMAD.MOV.U32 R12, RZ, RZ, 0x1 ;  /* 0x00000001ff0c7424 */ /* 0x000fe400078e00ff */
[----:B------:R-:W-:-:S07]  /*2e030*/  IMAD.MOV.U32 R13, RZ, RZ, RZ ;  /* 0x000000ffff0d7224 */ /* 0x000fce00078e00ff */
[----:B0-----:R-:W-:-:S07]  /*2e040*/  LEPC R20, `(.L_x_6585) ;  /* 0x000000001014794e */ /* 0x001fce0000000000 */
[----:B--2---:R-:W-:Y:S05]  /*2e050*/  CALL.ABS.NOINC R2 ;  /* 0x0000000002007343 */ /* 0x004fea0003c00000 */
.L_x_6585:
[----:B------:R-:W-:Y:S05]  /*2e060*/  BSYNC B6 ;  /* 0x0000000000067941 */ /* 0x000fea0003800000 */
.L_x_6584:
[----:B------:R-:W2:Y:S01]  /*2e070*/  LDL R20, [R1+0x8] ;  /* 0x0000080001147983 */ /* 0x000ea20000100800 */
[----:B-1----:R-:W1:Y:S01]  /*2e080*/  LDC R7, c[0x0][0x448] ;  /* 0x00011200ff077b82 */ /* 0x002e620000000800 */
[----:B------:R-:W-:Y:S01]  /*2e090*/  ULDC.64 UR4, c[0x0][0x2d8] ;  /* 0x0000b60000047ab9 */ /* 0x000fe20000000a00 */
[----:B------:R-:W-:Y:S01]  /*2e0a0*/  MOV R2, R26 ;  /* 0x0000001a00027202 */ /* 0x000fe20000000f00 */
[----:B------:R4:W5:Y:S01]  /*2e0b0*/  LDL R8, [R1+0x1c] ;  /* 0x00001c0001087983 */ /* 0x0009620000100800 */
[----:B------:R-:W-:-:S03]  /*2e0c0*/  IMAD.MOV.U32 R3, RZ, RZ, R29 ;  /* 0x000000ffff037224 */ /* 0x000fc600078e001d */
[----:B------:R-:W-:Y:S01]  /*2e0d0*/  IMAD.WIDE.U32 R2, R18, UR4, R2 ;  /* 0x0000000412027c25 */ /* 0x000fe2000f8e0002 */
[----:B-1----:R-:W-:-:S13]  /*2e0e0*/  ISETP.NE.AND P0, PT, R7, 0x1, PT ;  /* 0x000000010700780c */ /* 0x002fda0003f05270 */
[----:B------:R-:W1:Y:S01]  /*2e0f0*/  @P0 LDC R6, c[0x0][0x44c] ;  /* 0x00011300ff060b82 */ /* 0x000e620000000800 */
[----:B--2---:R-:W-:Y:S02]  /*2e100*/  IMAD R0, R20, UR4, RZ ;  /* 0x0000000414007c24 */ /* 0x004fe4000f8e02ff */
[----:B------:R-:W0:Y:S02]  /*2e110*/  S2R R20, SR_TID.X ;  /* 0x0000000000147919 */ /* 0x000e240000002100 */
        /* <DEDUP_REMOVED lines=8> */
[----:B------:R-:W2:Y:S01]  /*2e1a0*/  @P0 LDC R0, c[0x0][0x450] ;  /* 0x00011400ff000b82 */ /* 0x000ea20000000800 */
[C---:B0-----:R-:W-:Y:S01]  /*2e1b0*/  LOP3.LUT R21, R20.reuse, 0x7f, RZ, 0xc0, !PT ;  /* 0x0000007f14157812 */ /* 0x041fe200078ec0ff */
[----:B------:R-:W-:-:S03]  /*2e1c0*/  IMAD.SHL.U32 R20, R20, 0x20, RZ ;  /* 0x0000002014147824 */ /* 0x000fc600078e00ff */
[----:B------:R-:W-:-:S04]  /*2e1d0*/  SHF.R.U32.HI R21, RZ, 0x2, R21 ;  /* 0x00000002ff157819 */ /* 0x000fc80000011615 */
[----:B------:R-:W-:-:S04]  /*2e1e0*/  LOP3.LUT R20, R21, 0x60, R20, 0xf8, !PT ;  /* 0x0000006015147812 */ /* 0x000fc800078ef814 */
[----:B------:R-:W-:Y:S02]  /*2e1f0*/  LEA R5, R17, R20, 0x7 ;  /* 0x0000001411057211 */ /* 0x000fe400078e38ff */
[----:B------:R-:W0:Y:S03]  /*2e200*/  S2R R20, SR_TID.X ;  /* 0x0000000000147919 */ /* 0x000e260000002100 */
[----:B-1----:R-:W-:-:S04]  /*2e210*/  @P0 IMAD.HI.U32 R6, R5, R6, RZ ;  /* 0x0000000605060227 */ /* 0x002fc800078e00ff */
[----:B---3--:R-:W-:Y:S01]  /*2e220*/  IMAD.MOV.U32 R4, RZ, RZ, R5 ;  /* 0x000000ffff047224 */ /* 0x008fe200078e0005 */
        /* <DEDUP_REMOVED lines=10> */
[----:B------:R-:W-:Y:S01]  /*2e2d0*/  IMAD R4, R4, UR4, RZ ;  /* 0x0000000404047c24 */ /* 0x000fe2000f8e02ff */
[----:B0-----:R-:W-:Y:S01]  /*2e2e0*/  SHF.L.U32 R21, R20, 0x4, RZ ;  /* 0x0000000414157819 */ /* 0x001fe200000006ff */
[----:B------:R-:W-:-:S04]  /*2e2f0*/  IMAD.WIDE.U32 R2, R0, UR4, R2 ;  /* 0x0000000400027c25 */ /* 0x000fc8000f8e0002 */
        /* <DEDUP_REMOVED lines=16> */
[----:B----4-:R-:W-:Y:S10]  /*2e400*/  BRA.DIV UR5, `(.L_x_6586) ;  /* 0x0000008205807947 */ /* 0x010ff4000b800000 */
[----:B------:R-:W0:Y:S01]  /*2e410*/  SHFL.IDX PT, R3, R0, RZ, 0x1c1f ;  /* 0x001c1fff00037589 */ /* 0x000e2200000e0000 */
[----:B------:R-:W-:Y:S02]  /*2e420*/  IMAD R31, R31, R7, RZ ;  /* 0x000000071f1f7224 */ /* 0x000fe400078e02ff */
[----:B------:R-:W-:Y:S01]  /*2e430*/  IMAD R17, R17, 0x80, R10 ;  /* 0x0000008011117824 */ /* 0x000fe200078e020a */
[----:B------:R-:W1:Y:S03]  /*2e440*/  SHFL.IDX PT, R2, R4, RZ, 0x1c1f ;  /* 0x001c1fff04027589 */ /* 0x000e6600000e0000 */
[C---:B------:R-:W-:Y:S01]  /*2e450*/  VIADD R6, R17.reuse, 0x20 ;  /* 0x0000002011067836 */ /* 0x040fe20000000000 */
[----:B------:R-:W-:Y:S01]  /*2e460*/  ISETP.GE.AND P1, PT, R17, R31, PT ;  /* 0x0000001f1100720c */ /* 0x000fe20003f26270 */
[----:B------:R-:W-:-:S12]  /*2e470*/  SHFL.IDX PT, R14, R0, 0x3, 0x1c1f ;  /* 0x007c1f00000e7f89 */ /* 0x000fd800000e0000 */
[----:B0-----:R-:W-:-:S05]  /*2e480*/  @!P1 IADD3 R3, P4, R9, R3, RZ ;  /* 0x0000000309039210 */ /* 0x001fca0007f9e0ff */
[----:B-1----:R-:W-:-:S05]  /*2e490*/  @!P1 IMAD.X R2, RZ, RZ, R2, P4 ;  /* 0x000000ffff029224 */ /* 0x002fca00020e0602 */
[----:B------:R-:W-:-:S04]  /*2e4a0*/  @!P1 LOP3.LUT R3, R3, R2, RZ, 0x3c, !PT ;  /* 0x0000000203039212 */ /* 0x000fc800078e3cff */
[----:B------:R-:W-:-:S04]  /*2e4b0*/  @!P1 LOP3.LUT R2, R3, R2, RZ, 0x3c, !PT ;  /* 0x0000000203029212 */ /* 0x000fc800078e3cff */
[----:B------:R-:W-:-:S05]  /*2e4c0*/  @!P1 LOP3.LUT R3, R3, R2, RZ, 0x3c, !PT ;  /* 0x0000000203039212 */ /* 0x000fca00078e3cff */
[----:B-----5:R-:W-:Y:S04]  /*2e4d0*/  @!P1 LDGSTS.E.BYPASS.LTC128B.128 [R8+0x1e200], desc[UR54][R2.64], !P3 ;  /* 0x1e20000002089fae */ /* 0x020fe8000d901d76 */
[----:B------:R-:W-:Y:S04]  /*2e4e0*/  @!P1 LDGSTS.E.BYPASS.LTC128B.128 [R8+0x20200], desc[UR54][R2.64+0x40], !P2 ;  /* 0x2020004002089fae */ /* 0x000fe8000d101d76 */
[----:B------:R0:W-:Y:S01]  /*2e4f0*/  @!P1 LDGSTS.E.BYPASS.LTC128B.128 [R8+0x22200], desc[UR54][R2.64+0x80], !P0 ;  /* 0x2220008002089fae */ /* 0x0001e2000c101d76 */
[----:B------:R-:W-:Y:S02]  /*2e500*/  ISETP.GE.AND P1, PT, R6, R31, PT ;  /* 0x0000001f0600720c */ /* 0x000fe40003f26270 */
[----:B------:R-:W-:Y:S01]  /*2e510*/  IADD3 R6, R17, 0x40, RZ ;  /* 0x0000004011067810 */ /* 0x000fe20007ffe0ff */
[----:B0-----:R-:W0:Y:S04]  /*2e520*/  SHFL.IDX PT, R3, R0, 0x1, 0x1c1f ;  /* 0x003c1f0000037f89 */ /* 0x001e2800000e0000 */
[----:B------:R-:W1:Y:S06]  /*2e530*/  SHFL.IDX PT, R2, R4, 0x1, 0x1c1f ;  /* 0x003c1f0004027f89 */ /* 0x000e6c00000e0000 */
[----:B0-----:R-:W-:-:S05]  /*2e540*/  @!P1 IADD3 R3, P4, R9, R3, RZ ;  /* 0x0000000309039210 */ /* 0x001fca0007f9e0ff */
[----:B-1----:R-:W-:-:S05]  /*2e550*/  @!P1 IMAD.X R2, RZ, RZ, R2, P4 ;  /* 0x000000ffff029224 */ /* 0x002fca00020e0602 */
[----:B------:R-:W-:-:S04]  /*2e560*/  @!P1 LOP3.LUT R3, R3, R2, RZ, 0x3c, !PT ;  /* 0x0000000203039212 */ /* 0x000fc800078e3cff */
[----:B------:R-:W-:-:S04]  /*2e570*/  @!P1 LOP3.LUT R2, R3, R2, RZ, 0x3c, !PT ;  /* 0x0000000203029212 */ /* 0x000fc800078e3cff */
[----:B------:R-:W-:-:S05]  /*2e580*/  @!P1 LOP3.LUT R3, R3, R2, RZ, 0x3c, !PT ;  /* 0x0000000203039212 */ /* 0x000fca00078e3cff */
[----:B------:R-:W-:Y:S04]  /*2e590*/  @!P1 LDGSTS.E.BYPASS.LTC128B.128 [R8+0x1ea00], desc[UR54][R2.64], !P3 ;  /* 0x1ea0000002089fae */ /* 0x000fe8000d901d76 */
[----:B------:R-:W-:Y:S04]  /*2e5a0*/  @!P1 LDGSTS.E.BYPASS.LTC128B.128 [R8+0x20a00], desc[UR54][R2.64+0x40], !P2 ;  /* 0x20a0004002089fae */ /* 0x000fe8000d101d76 */
[----:B------:R0:W-:Y:S01]  /*2e5b0*/  @!P1 LDGSTS.E.BYPASS.LTC128B.128 [R8+0x22a00], desc[UR54][R2.64+0x80], !P0 ;  /* 0x22a0008002089fae */ /* 0x0001e2000c101d76 */
[----:B------:R-:W-:-:S03]  /*2e5c0*/  ISETP.GE.AND P1, PT, R6, R31, PT ;  /* 0x0000001f0600720c */ /* 0x000fc60003f26270 */
[----:B0-----:R-:W0:Y:S04]  /*2e5d0*/  SHFL.IDX PT, R3, R0, 0x2, 0x1c1f ;  /* 0x005c1f0000037f89 */ /* 0x001e2800000e0000 */
[----:B------:R-:W1:Y:S04]  /*2e5e0*/  SHFL.IDX PT, R2, R4, 0x2, 0x1c1f ;  /* 0x005c1f0004027f89 */ /* 0x000e6800000e0000 */
[----:B------:R-:W2:Y:S02]  /*2e5f0*/  SHFL.IDX PT, R4, R4, 0x3, 0x1c1f ;  /* 0x007c1f0004047f89 */ /* 0x000ea400000e0000 */
        /* <DEDUP_REMOVED lines=8> */
.L_x_6807:
        /* <DEDUP_REMOVED lines=12> */
.L_x_6588:
[----:B------:R-:W-:Y:S05]  /*2e740*/  BSYNC B0 ;  /* 0x0000000000007941 */ /* 0x000fea0003800000 */
.L_x_6587:
[----:B------:R-:W-:Y:S01]  /*2e750*/  NOP ;  /* 0x0000000000007918 */ /* 0x000fe20000000000 */
[----:B------:R-:W-:-:S13]  /*2e760*/  PLOP3.LUT P0, PT, PT, PT, PT, 0x80, 0x0 ;  /* 0x000000000000781c */ /* 0x000fda0003f0f070 */
.L_x_6589:
        /* <DEDUP_REMOVED lines=18> */
.L_x_6808:
[----:B------:R-:W-:Y:S05]  /*2e890*/  BSYNC B0 ;  /* 0x0000000000007941 */ /* 0x000fea0003800000 */
.L_x_6590:
[----:B------:R-:W-:-:S13]  /*2e8a0*/  ISETP.GE.AND P0, PT, R33, 0x2, PT ;  /* 0x000000022100780c */ /* 0x000fda0003f06270 */
[----:B------:R-:W-:Y:S05]  /*2e8b0*/  @!P0 BRA `(.L_x_6592) ;  /* 0x0000001c00988947 */ /* 0x000fea0003800000 */
[----:B------:R-:W-:Y:S02]  /*2e8c0*/  VIADD R33, R33, 0xfffffffe ;  /* 0xfffffffe21217836 */ /* 0x000fe40000000000 */
[----:B------:R-:W-:Y:S02]  /*2e8d0*/  IMAD.MOV.U32 R17, RZ, RZ, R32 ;  /* 0x000000ffff117224 */ /* 0x000fe400078e0020 */
[----:B------:R-:W-:-:S07]  /*2e8e0*/  IMAD.MOV.U32 R20, RZ, RZ, R37 ;  /* 0x000000ffff147224 */ /* 0x000fce00078e0025 */
.L_x_6612:
        /* <DEDUP_REMOVED lines=65> */
.L_x_6593:
[----:B------:R-:W-:Y:S01]  /*2ed00*/  LEA R4, R32, R23, 0x3 ;  /* 0x0000001720047211 */ /* 0x000fe200078e18ff */
[----:B------:R-:W-:Y:S01]  /*2ed10*/  BSSY B0, `(.L_x_6594) ;  /* 0x0000005000007945 */ /* 0x000fe20003800000 */
[----:B------:R-:W-:Y:S02]  /*2ed20*/  SHF.L.U32 R31, R37, 0x1f, RZ ;  /* 0x0000001f251f7819 */ /* 0x000fe400000006ff */
[----:B------:R-:W-:Y:S02]  /*2ed30*/  SHF.R.S32.HI R30, RZ, 0x1f, R5 ;  /* 0x0000001fff1e7819 */ /* 0x000fe40000011405 */
[----:B------:R-:W0:Y:S02]  /*2ed40*/  SYNCS.PHASECHK.TRANS64.TRYWAIT P0, [R4+URZ+0x33480], R31 ;  /* 0x0334801f040075a7 */ /* 0x000e24000800017f */
[----:B0-----:R-:W-:Y:S05]  /*2ed50*/  @!P0 BRA `(.L_x_6595) ;  /* 0x0000007c00988947 */ /* 0x001fea0003800000 */
.L_x_6809:
[----:B------:R-:W-:Y:S05]  /*2ed60*/  BSYNC B0 ;  /* 0x0000000000007941 */ /* 0x000fea0003800000 */
.L_x_6594:
        /* <DEDUP_REMOVED lines=80> */
.L_x_6821:
        /* <DEDUP_REMOVED lines=13> */
.L_x_6597:
        /* <DEDUP_REMOVED lines=11> */
.L_x_6598:
[----:B------:R2:W-:Y:S01]  /*2f3f0*/  SYNCS.ARRIVE.TRANS64.A1T0 RZ, [R4+URZ+0x33470], RZ ;  /* 0x033470ff04ff79a7 */ /* 0x0005e2000810003f */
[----:B------:R-:W-:Y:S05]  /*2f400*/  @!P3 BRA `(.L_x_6599) ;  /* 0x000000000004b947 */ /* 0x000fea0003800000 */
[----:B------:R-:W-:Y:S01]  /*2f410*/  BPT.TRAP 0x1 ;  /* 0x000000040000795c */ /* 0x000fe20000300000 */
.L_x_6599:
[----:B------:R-:W3:Y:S01]  /*2f420*/  SYNCS.PHASECHK.TRANS64.TRYWAIT P0, [R4+URZ+0x33440], R31 ;  /* 0x0334401f040075a7 */ /* 0x000ee2000800017f */
[----:B------:R-:W-:Y:S04]  /*2f430*/  BSSY B0, `(.L_x_6600) ;  /* 0x0000002000007945 */ /* 0x000fe80003800000 */
[----:B---3--:R-:W-:Y:S05]  /*2f440*/  @!P0 BRA `(.L_x_6601) ;  /* 0x0000007c00948947 */ /* 0x008fea0003800000 */
.L_x_6822:
[----:B------:R-:W-:Y:S05]  /*2f450*/  BSYNC B0 ;  /* 0x0000000000007941 */ /* 0x000fea0003800000 */
.L_x_6600:
        /* <DEDUP_REMOVED lines=73> */
.L_x_6834:
        /* <DEDUP_REMOVED lines=10> */
.L_x_6603:
        /* <DEDUP_REMOVED lines=11> */
.L_x_6604:
[----:B------:R-:W-:Y:S01]  /*2fa40*/  IMAD.U32 R0, RZ, RZ, UR37 ;  /* 0x00000025ff007e24 */ /* 0x000fe2000f8e00ff */
[----:B------:R0:W-:Y:S04]  /*2fa50*/  SYNCS.ARRIVE.TRANS64.A1T0 RZ, [R4+URZ+0x33430], RZ ;  /* 0x033430ff04ff79a7 */ /* 0x0001e8000810003f */
[----:B------:R-:W-:-:S13]  /*2fa60*/  ISETP.NE.AND P0, PT, R0, 0x3, PT ;  /* 0x000000030000780c */ /* 0x000fda0003f05270 */
[----:B0-----:R-:W-:Y:S05]  /*2fa70*/  @!P0 BRA `(.L_x_6605) ;  /* 0x0000000000048947 */ /* 0x001fea0003800000 */
[----:B------:R-:W-:Y:S01]  /*2fa80*/  BPT.TRAP 0x1 ;  /* 0x000000040000795c */ /* 0x000fe20000300000 */
.L_x_6605:
[----:B------:R-:W-:Y:S01]  /*2fa90*/  LOP3.LUT R3, R20, 0x1, RZ, 0x3c, !PT ;  /* 0x0000000114037812 */ /* 0x000fe200078e3cff */
[----:B------:R-:W-:Y:S01]  /*2faa0*/  BSSY B0, `(.L_x_6606) ;  /* 0x0000005000007945 */ /* 0x000fe20003800000 */
[----:B------:R-:W-:Y:S02]  /*2fab0*/  LEA R2, R17, R23, 0x3 ;  /* 0x0000001711027211 */ /* 0x000fe400078e18ff */
[----:B------:R-:W-:-:S04]  /*2fac0*/  SHF.L.U32 R3, R3, 0x1f, RZ ;  /* 0x0000001f03037819 */ /* 0x000fc800000006ff */
[----:B------:R-:W0:Y:S02]  /*2fad0*/  SYNCS.PHASECHK.TRANS64.TRYWAIT P2, [R2+URZ+0x33470], R3 ;  /* 0x03347003020075a7 */ /* 0x000e24000804017f */
[----:B0-----:R-:W-:Y:S05]  /*2fae0*/  @!P2 BRA `(.L_x_6607) ;  /* 0x0000007c007ca947 */ /* 0x001fea0003800000 */
.L_x_6835:
[----:B------:R-:W-:Y:S05]  /*2faf0*/  BSYNC B0 ;  /* 0x0000000000007941 */ /* 0x000fea0003800000 */
.L_x_6606:
[----:B------:R-:W-:-:S05]  /*2fb00*/  IMAD.U32 R0, RZ, RZ, UR39 ;  /* 0x00000027ff007e24 */ /* 0x000fca000f8e00ff */
[----:B------:R-:W-:-:S13]  /*2fb10*/  ISETP.NE.AND P2, PT, R0, 0x3, PT ;  /* 0x000000030000780c */ /* 0x000fda0003f45270 */
[----:B------:R-:W-:Y:S05]  /*2fb20*/  @!P2 BRA `(.L_x_6608) ;  /* 0x000000000004a947 */ /* 0x000fea0003800000 */
[----:B------:R-:W-:Y:S01]  /*2fb30*/  BPT.TRAP 0x1 ;  /* 0x000000040000795c */ /* 0x000fe20000300000 */
.L_x_6608:
[----:B------:R-:W-:Y:S01]  /*2fb40*/  SHF.L.U32 R3, R20, 0x1f, RZ ;  /* 0x0000001f14037819 */ /* 0x000fe200000006ff */
[----:B------:R-:W-:-:S03]  /*2fb50*/  IMAD R0, R17, 0x7800, RZ ;  /* 0x0000780011007824 */ /* 0x000fc600078e02ff */
[----:B------:R-:W0:Y:S02]  /*2fb60*/  SYNCS.PHASECHK.TRANS64.TRYWAIT P2, [R2+URZ+0x33460], R3 ;  /* 0x03346003020075a7 */ /* 0x000e24000804017f */
[----:B0-----:R-:W-:Y:S05]  /*2fb70*/  @!P2 BRA `(.L_x_6609) ;  /* 0x0000007c006ca947 */ /* 0x001fea0003800000 */
.L_x_6836:
        /* <DEDUP_REMOVED lines=175> */
.L_x_6610:
[----:B--2---:R2:W-:Y:S01]  /*30670*/  SYNCS.ARRIVE.TRANS64.A1T0 RZ, [R2+URZ+0x33450], RZ ;  /* 0x033450ff02ff79a7 */ /* 0x0045e2000810003f */
[----:B------:R-:W-:Y:S06]  /*30680*/  BAR.SYNC.DEFER_BLOCKING 0x2, 0x80 ;  /* 0x0082000000007b1d */ /* 0x000fec0000010000 */
[----:B------:R-:W-:Y:S05]  /*30690*/  @!P0 BRA `(.L_x_6611) ;  /* 0x0000000000048947 */ /* 0x000fea0003800000 */
[----:B------:R-:W-:Y:S01]  /*306a0*/  BPT.TRAP 0x1 ;  /* 0x000000040000795c */ /* 0x000fe20000300000 */
.L_x_6611:
[----:B0-----:R-:W3:Y:S01]  /*306b0*/  LDL R0, [R1+0x14] ;  /* 0x0000140001007983 */ /* 0x001ee20000100800 */
[----:B--2---:R-:W-:Y:S02]  /*306c0*/  VIADD R2, R2, 0x33480 ;  /* 0x0003348002027836 */ /* 0x004fe40000000000 */
[----:B------:R-:W-:Y:S02]  /*306d0*/  IMAD.MOV.U32 R17, RZ, RZ, R32 ;  /* 0x000000ffff117224 */ /* 0x000fe400078e0020 */
[----:B------:R-:W-:Y:S01]  /*306e0*/  IMAD.MOV.U32 R20, RZ, RZ, R37 ;  /* 0x000000ffff147224 */ /* 0x000fe200078e0025 */
[----:B---3--:R-:W-:-:S04]  /*306f0*/  PRMT R2, R0, 0x654, R2 ;  /* 0x0000065400027816 */ /* 0x008fc80000000002 */
[----:B------:R2:W-:Y:S01]  /*30700*/  SYNCS.ARRIVE.TRANS64.RED.A1T0 RZ, [R2+URZ], RZ ;  /* 0x000000ff02ff79a7 */ /* 0x0005e2000810043f */
[----:B------:R-:W-:Y:S05]  /*30710*/  @P1 BRA `(.L_x_6612) ;  /* 0xffffffe000741947 */ /* 0x000fea000383ffff */
.L_x_6592:
        /* <DEDUP_REMOVED lines=19> */
.L_x_6614:
[----:B------:R-:W-:Y:S05]  /*30850*/  BSYNC B0 ;  /* 0x0000000000007941 */ /* 0x000fea0003800000 */
.L_x_6613:
[----:B------:R-:W-:Y:S05]  /*30860*/  @!P0 BRA `(.L_x_6615) ;  /* 0x0000000000048947 */ /* 0x000fea0003800000 */
[----:B------:R-:W-:Y:S01]  /*30870*/  BPT.TRAP 0x1 ;  /* 0x000000040000795c */ /* 0x000fe20000300000 */
.L_x_6615:
[----:B------:R-:W-:Y:S01]  /*30880*/  LOP3.LUT R3, R37, 0x1, RZ, 0x3c, !PT ;  /* 0x0000000125037812 */ /* 0x000fe200078e3cff */
[----:B------:R-:W-:Y:S01]  /*30890*/  IMAD R0, R32, 0x8, R23 ;  /* 0x0000000820007824 */ /* 0x000fe200078e0217 */
[----:B------:R-:W-:Y:S02]  /*308a0*/  BSSY B0, `(.L_x_6616) ;  /* 0x0000004000007945 */ /* 0x000fe40003800000 */
[----:B------:R-:W-:-:S04]  /*308b0*/  SHF.L.U32 R3, R3, 0x1f, RZ ;  /* 0x0000001f03037819 */ /* 0x000fc800000006ff */
[----:B------:R-:W0:Y:S02]  /*308c0*/  SYNCS.PHASECHK.TRANS64.TRYWAIT P1, [R0+URZ+0x33470], R3 ;  /* 0x03347003000075a7 */ /* 0x000e24000802017f */
[----:B0-----:R-:W-:Y:S05]  /*308d0*/  @!P1 BRA `(.L_x_6617) ;  /* 0x0000007000289947 */ /* 0x001fea0003800000 */
.L_x_6837:
[----:B------:R-:W-:Y:S05]  /*308e0*/  BSYNC B0 ;  /* 0x0000000000007941 */ /* 0x000fea0003800000 */
.L_x_6616:
[----:B------:R-:W-:-:S05]  /*308f0*/  IMAD.U32 R2, RZ, RZ, UR39 ;  /* 0x00000027ff027e24 */ /* 0x000fca000f8e00ff */
[----:B------:R-:W-:-:S13]  /*30900*/  ISETP.NE.AND P1, PT, R2, 0x3, PT ;  /* 0x000000030200780c */ /* 0x000fda0003f25270 */
[----:B------:R-:W-:Y:S05]  /*30910*/  @!P1 BRA `(.L_x_6618) ;  /* 0x0000000000049947 */ /* 0x000fea0003800000 */
[----:B------:R-:W-:Y:S01]  /*30920*/  BPT.TRAP 0x1 ;  /* 0x000000040000795c */ /* 0x000fe20000300000 */
.L_x_6618:
[----:B0-----:R-:W-:-:S04]  /*30930*/  SHF.L.U32 R3, R37, 0x1f, RZ ;  /* 0x0000001f25037819 */ /* 0x001fc800000006ff */
[----:B------:R-:W0:Y:S02]  /*30940*/  SYNCS.PHASECHK.TRANS64.TRYWAIT P1, [R0+URZ+0x33460], R3 ;  /* 0x03346003000075a7 */ /* 0x000e24000802017f */
[----:B0-----:R-:W-:Y:S05]  /*30950*/  @!P1 BRA `(.L_x_6619) ;  /* 0x00000070001c9947 */ /* 0x001fea0003800000 */
.L_x_6838:
        /* <DEDUP_REMOVED lines=176> */
.L_x_6620:
[----:B--2---:R2:W-:Y:S01]  /*31460*/  SYNCS.ARRIVE.TRANS64.A1T0 RZ, [R0+URZ+0x33450], RZ ;  /* 0x033450ff00ff79a7 */ /* 0x0045e2000810003f */
[----:B------:R-:W-:Y:S06]  /*31470*/  BAR.SYNC.DEFER_BLOCKING 0x2, 0x80 ;  /* 0x0082000000007b1d */ /* 0x000fec0000010000 */
[----:B------:R-:W-:Y:S05]  /*31480*/  @!P0 BRA `(.L_x_6621) ;  /* 0x0000000000048947 */ /* 0x000fea0003800000 */
[----:B------:R-:W-:Y:S01]  /*31490*/  BPT.TRAP 0x1 ;  /* 0x000000040000795c */ /* 0x000fe20000300000 */
.L_x_6621:
        /* <DEDUP_REMOVED lines=9> */
.L_x_6560:
        /* <DEDUP_REMOVED lines=13> */
.L_x_6622:
[----:B------:R-:W0:Y:S01]  /*31600*/  S2R R0, SR_TID.X ;  /* 0x0000000000007919 */ /* 0x000e220000002100 */
[----:B------:R-:W-:Y:S01]  /*31610*/  UMOV UR4, 0xffffffff ;  /* 0xffffffff00047882 */ /* 0x000fe20000000000 */
[----:B0-2---:R-:W-:-:S04]  /*31620*/  LOP3.LUT R8, R0, 0x1f, RZ, 0xc0, !PT ;  /* 0x0000001f00087812 */ /* 0x005fc800078ec0ff */
[----:B------:R-:W-:Y:S01]  /*31630*/  ISETP.NE.AND P0, PT, R8, 0x1f, PT ;  /* 0x0000001f0800780c */ /* 0x000fe20003f05270 */
[----:B------:R-:W-:-:S12]  /*31640*/  BRA.DIV UR4, `(.L_x_6624) ;  /* 0x0000006204f47947 */ /* 0x000fd8000b800000 */
[----:B------:R-:W-:Y:S01]  /*31650*/  IMAD.IADD R5, R19, 0x1, R8 ;  /* 0x0000000113057824 */ /* 0x000fe200078e0208 */
[----:B------:R-:W-:-:S04]  /*31660*/  ULDC UR4, c[0x0][0xc3c] ;  /* 0x00030f0000047ab9 */ /* 0x000fc80000000800 */
        /* <DEDUP_REMOVED lines=16> */
[----:B0-----:R-:W-:-:S04]  /*31770*/  SEL R5, R14, RZ, P2 ;  /* 0x000000ff0e057207 */ /* 0x001fc80001000000 */
[----:B------:R-:W-:Y:S02]  /*31780*/  IADD3 R6, R4, R5, RZ ;  /* 0x0000000504067210 */ /* 0x000fe40007ffe0ff */
        /* <DEDUP_REMOVED lines=10> */
[----:B------:R0:W2:Y:S02]  /*31830*/  SHFL.IDX PT, R14, R2, 0x1f, 0x1f ;  /* 0x03e01f00020e7f89 */ /* 0x0000a400000e0000 */
.L_x_6848:
[----:B------:R-:W-:Y:S02]  /*31840*/  ULDC UR4, c[0x0][0xc38] ;  /* 0x00030e0000047ab9 */ /* 0x000fe40000000800 */
[----:B------:R-:W-:-:S04]  /*31850*/  IMAD.U32 R4, RZ, RZ, UR4 ;  /* 0x00000004ff047e24 */ /* 0x000fc8000f8e00ff */
[----:B--2---:R-:W-:-:S05]  /*31860*/  IMAD R14, R14, R4, RZ ;  /* 0x000000040e0e7224 */ /* 0x004fca00078e02ff */
[----:B------:R-:W-:-:S04]  /*31870*/  IADD3 R5, R5, R14, RZ ;  /* 0x0000000e05057210 */ /* 0x000fc80007ffe0ff */
[----:B------:R-:W-:-:S13]  /*31880*/  ISETP.GT.AND P6, PT, R5, R0, PT ;  /* 0x000000000500720c */ /* 0x000fda0003fc4270 */
[----:B------:R-:W-:Y:S05]  /*31890*/  @P6 BRA `(.L_x_6625) ;  /* 0x00000000009c6947 */ /* 0x000fea0003800000 */
.L_x_6630:
        /* <DEDUP_REMOVED lines=14> */
.L_x_6628:
[----:B------:R-:W-:Y:S05]  /*31980*/  BSYNC B0 ;  /* 0x0000000000007941 */ /* 0x000fea0003800000 */
.L_x_6627:
[----:B------:R-:W-:-:S03]  /*31990*/  UMOV UR4, 0xffffffff ;  /* 0xffffffff00047882 */ /* 0x000fc60000000000 */
[----:B------:R-:W-:Y:S05]  /*319a0*/  BRA.DIV UR4, `(.L_x_6629) ;  /* 0x0000006604407947 */ /* 0x000fea000b800000 */
[----:B-----5:R-:W2:Y:S02]  /*319b0*/  SHFL.UP PT, R14, R17, 0x1, RZ ;  /* 0x04200000110e7989 */ /* 0x020ea400000e00ff */
[----:B--2---:R-:W-:-:S05]  /*319c0*/  SEL R14, R14, RZ, P1 ;  /* 0x000000ff0e0e7207 */ /* 0x004fca0000800000 */
        /* <DEDUP_REMOVED lines=14> */
.L_x_6856:
[----:B------:R-:W-:Y:S02]  /*31ab0*/  ULDC UR4, c[0x0][0xc38] ;  /* 0x00030e0000047ab9 */ /* 0x000fe40000000800 */
[----:B------:R-:W-:-:S04]  /*31ac0*/  IMAD.U32 R4, RZ, RZ, UR4 ;  /* 0x00000004ff047e24 */ /* 0x000fc8000f8e00ff */
[----:B--2---:R-:W-:-:S05]  /*31ad0*/  IMAD R14, R14, R4, RZ ;  /* 0x000000040e0e7224 */ /* 0x004fca00078e02ff */
[----:B------:R-:W-:-:S04]  /*31ae0*/  IADD3 R5, R14, R5, RZ ;  /* 0x000000050e057210 */ /* 0x000fc80007ffe0ff */
[----:B------:R-:W-:-:S13]  /*31af0*/  ISETP.GT.AND P6, PT, R5, R0, PT ;  /* 0x000000000500720c */ /* 0x000fda0003fc4270 */
[----:B------:R-:W-:Y:S05]  /*31b00*/  @!P6 BRA `(.L_x_6630) ;  /* 0xfffffffc0064e947 */ /* 0x000fea000383ffff */
.L_x_6625:
        /* <DEDUP_REMOVED lines=8> */
.L_x_6860:
[----:B------:R-:W-:Y:S01]  /*31b90*/  ISETP.NE.AND P0, PT, R3, RZ, PT ;  /* 0x000000ff0300720c */ /* 0x000fe20003f05270 */
[----:B------:R-:W-:-:S12]  /*31ba0*/  IMAD.MOV.U32 R14, RZ, RZ, RZ ;  /* 0x000000ffff0e7224 */ /* 0x000fd800078e00ff */
[----:B------:R-:W-:Y:S05]  /*31bb0*/  @!P0 BRA `(.L_x_6632) ;  /* 0x0000000000108947 */ /* 0x000fea0003800000 */
[----:B------:R-:W-:Y:S01]  /*31bc0*/  UMOV UR4, 0xffffffff ;  /* 0xffffffff00047882 */ /* 0x000fe20000000000 */
[----:B------:R-:W-:Y:S02]  /*31bd0*/  VIADD R12, R6, 0xffffffff ;  /* 0xffffffff060c7836 */ /* 0x000fe40000000000 */
[----:B------:R-:W-:Y:S05]  /*31be0*/  BRA.DIV UR4, `(.L_x_6633) ;  /* 0x0000006604b47947 */ /* 0x000fea000b800000 */
[----:B------:R4:W0:Y:S02]  /*31bf0*/  SHFL.IDX PT, R14, R2, R12, 0x1f ;  /* 0x00001f0c020e7589 */ /* 0x00082400000e0000 */
.L_x_6632:
[----:B0---4-:R-:W0:Y:S01]  /*31c00*/  LDC.64 R2, c[0x0][0xc90] ;  /* 0x00032400ff027b82 */ /* 0x011e220000000a00 */
[----:B------:R-:W-:-:S04]  /*31c10*/  IMAD.IADD R19, R6, 0x1, R19 ;  /* 0x0000000106137824 */ /* 0x000fc800078e0213 */
[----:B0-----:R-:W-:-:S05]  /*31c20*/  IMAD.WIDE R2, R19, 0x4, R2 ;  /* 0x0000000413027825 */ /* 0x001fca00078e0202 */
[----:B------:R0:W2:Y:S01]  /*31c30*/  LDG.E R7, desc[UR54][R2.64] ;  /* 0x0000003602077981 */ /* 0x0000a2000c1e1900 */
[----:B------:R-:W-:Y:S02]  /*31c40*/  IMAD R16, R14, R4, R5 ;  /* 0x000000040e107224 */ /* 0x000fe400078e0205 */
[----:B0-----:R-:W-:Y:S02]  /*31c50*/  IMAD.MOV.U32 R2, RZ, RZ, RZ ;  /* 0x000000ffff027224 */ /* 0x001fe400078e00ff */
[----:B--23--:R-:W-:-:S05]  /*31c60*/  IMAD R6, R17, R7, RZ ;  /* 0x0000000711067224 */ /* 0x00cfca00078e02ff */
[----:B------:R-:W-:-:S04]  /*31c70*/  IABS R8, R6 ;  /* 0x0000000600087213 */ /* 0x000fc80000000000 */
[----:B------:R-:W0:Y:S08]  /*31c80*/  I2F.RP R9, R8 ;  /* 0x0000000800097306 */ /* 0x000e300000209400 */
[----:B0-----:R-:W0:Y:S02]  /*31c90*/  MUFU.RCP R9, R9 ;  /* 0x0000000900097308 */ /* 0x001e240000001000 */
[----:B0-----:R-:W-:-:S06]  /*31ca0*/  IADD3 R10, R9, 0xffffffe, RZ ;  /* 0x0ffffffe090a7810 */ /* 0x001fcc0007ffe0ff */
[----:B------:R-:W0:Y:S02]  /*31cb0*/  F2I.FTZ.U32.TRUNC.NTZ R3, R10 ;  /* 0x0000000a00037305 */ /* 0x000e24000021f000 */
[----:B0-----:R-:W-:-:S04]  /*31cc0*/  IMAD.MOV R11, RZ, RZ, -R3 ;  /* 0x000000ffff0b7224 */ /* 0x001fc800078e0a03 */
[----:B------:R-:W-:-:S04]  /*31cd0*/  IMAD R5, R11, R8, RZ ;  /* 0x000000080b057224 */ /* 0x000fc800078e02ff */
[----:B------:R-:W-:-:S04]  /*31ce0*/  IMAD.HI.U32 R2, R3, R5, R2 ;  /* 0x0000000503027227 */ /* 0x000fc800078e0002 */
[----:B------:R-:W-:Y:S01]  /*31cf0*/  IMAD.IADD R5, R0, 0x1, -R16 ;  /* 0x0000000100057824 */ /* 0x000fe200078e0a10 */
[----:B------:R-:W-:-:S04]  /*31d00*/  IABS R0, R6 ;  /* 0x0000000600007213 */ /* 0x000fc80000000000 */
[----:B------:R-:W-:Y:S01]  /*31d10*/  IABS R3, R5 ;  /* 0x0000000500037213 */ /* 0x000fe20000000000 */
[----:B------:R-:W-:-:S04]  /*31d20*/  IMAD.MOV R0, RZ, RZ, -R0 ;  /* 0x000000ffff007224 */ /* 0x000fc800078e0a00 */
[----:B------:R-:W-:-:S04]  /*31d30*/  IMAD.HI.U32 R2, R2, R3, RZ ;  /* 0x0000000302027227 */ /* 0x000fc800078e00ff */
[----:B------:R-:W-:Y:S01]  /*31d40*/  IMAD R3, R2, R0, R3 ;  /* 0x0000000002037224 */ /* 0x000fe200078e0203 */
[----:B------:R-:W-:-:S04]  /*31d50*/  LOP3.LUT R0, R5, R6, RZ, 0x3c, !PT ;  /* 0x0000000605007212 */ /* 0x000fc800078e3cff */
[----:B------:R-:W-:Y:S02]  /*31d60*/  ISETP.GT.U32.AND P1, PT, R8, R3, PT ;  /* 0x000000030800720c */ /* 0x000fe40003f24070 */
[----:B------:R-:W-:-:S11]  /*31d70*/  ISETP.GE.AND P2, PT, R0, RZ, PT ;  /* 0x000000ff0000720c */ /* 0x000fd60003f46270 */
[-C--:B------:R-:W-:Y:S01]  /*31d80*/  @!P1 IADD3 R3, R3, -R8.reuse, RZ ;  /* 0x8000000803039210 */ /* 0x080fe20007ffe0ff */
        /* <DEDUP_REMOVED lines=11> */
[-C--:B------:R-:W-:Y:S02]  /*31e40*/  IABS R7, R4.reuse ;  /* 0x0000000400077213 */ /* 0x080fe40000000000 */
[----:B------:R-:W-:Y:S02]  /*31e50*/  IABS R6, R4 ;  /* 0x0000000400067213 */ /* 0x000fe40000000000 */
[----:B------:R-:W0:Y:S03]  /*31e60*/  I2F.RP R8, R7 ;  /* 0x0000000700087306 */ /* 0x000e260000209400 */
[----:B------:R-:W-:-:S05]  /*31e70*/  IMAD.MOV R6, RZ, RZ, -R6 ;  /* 0x000000ffff067224 */ /* 0x000fca00078e0a06 */
[----:B0-----:R-:W0:Y:S02]  /*31e80*/  MUFU.RCP R8, R8 ;  /* 0x0000000800087308 */ /* 0x001e240000001000 */
[----:B0-----:R-:W-:-:S06]  /*31e90*/  IADD3 R3, R8, 0xffffffe, RZ ;  /* 0x0ffffffe08037810 */ /* 0x001fcc0007ffe0ff */
[----:B------:R-:W0:Y:S02]  /*31ea0*/  F2I.FTZ.U32.TRUNC.NTZ R3, R3 ;  /* 0x0000000300037305 */ /* 0x000e24000021f000 */
[----:B0-----:R-:W-:-:S04]  /*31eb0*/  IMAD.MOV R2, RZ, RZ, -R3 ;  /* 0x000000ffff027224 */ /* 0x001fc800078e0a03 */
[----:B------:R-:W-:Y:S02]  /*31ec0*/  IMAD R9, R2, R7, RZ ;  /* 0x0000000702097224 */ /* 0x000fe400078e02ff */
[----:B------:R-:W-:-:S04]  /*31ed0*/  IMAD.MOV.U32 R2, RZ, RZ, RZ ;  /* 0x000000ffff027224 */ /* 0x000fc800078e00ff */
[----:B------:R-:W-:Y:S01]  /*31ee0*/  IMAD.HI.U32 R2, R3, R9, R2 ;  /* 0x0000000903027227 */ /* 0x000fe200078e0002 */
[----:B------:R-:W-:Y:S02]  /*31ef0*/  IABS R9, R5 ;  /* 0x0000000500097213 */ /* 0x000fe40000000000 */
[C---:B------:R-:W-:Y:S01]  /*31f00*/  LOP3.LUT R3, R5.reuse, R4, RZ, 0x3c, !PT ;  /* 0x0000000405037212 */ /* 0x040fe200078e3cff */
[----:B------:R-:W-:Y:S02]  /*31f10*/  IMAD.IADD R5, R5, 0x1, R0 ;  /* 0x0000000105057824 */ /* 0x000fe400078e0200 */
[----:B------:R-:W-:Y:S01]  /*31f20*/  IMAD.HI.U32 R2, R2, R9, RZ ;  /* 0x0000000902027227 */ /* 0x000fe200078e00ff */
[----:B------:R-:W-:-:S03]  /*31f30*/  ISETP.GE.AND P2, PT, R3, RZ, PT ;  /* 0x000000ff0300720c */ /* 0x000fc60003f46270 */
[----:B------:R-:W-:-:S05]  /*31f40*/  IMAD R6, R2, R6, R9 ;  /* 0x0000000602067224 */ /* 0x000fca00078e0209 */
[----:B------:R-:W-:-:S13]  /*31f50*/  ISETP.GT.U32.AND P1, PT, R7, R6, PT ;  /* 0x000000060700720c */ /* 0x000fda0003f24070 */
[-C--:B------:R-:W-:Y:S01]  /*31f60*/  @!P1 IADD3 R6, R6, -R7.reuse, RZ ;  /* 0x8000000706069210 */ /* 0x080fe20007ffe0ff */
[----:B------:R-:W-:Y:S01]  /*31f70*/  @!P1 VIADD R2, R2, 0x1 ;  /* 0x0000000102029836 */ /* 0x000fe20000000000 */
[----:B------:R-:W-:Y:S02]  /*31f80*/  ISETP.NE.AND P1, PT, R4, RZ, PT ;  /* 0x000000ff0400720c */ /* 0x000fe40003f25270 */
[----:B------:R-:W-:-:S13]  /*31f90*/  ISETP.GE.U32.AND P0, PT, R6, R7, PT ;  /* 0x000000070600720c */ /* 0x000fda0003f06070 */
[----:B------:R-:W-:-:S04]  /*31fa0*/  @P0 VIADD R2, R2, 0x1 ;  /* 0x0000000102020836 */ /* 0x000fc80000000000 */
[----:B------:R-:W-:Y:S01]  /*31fb0*/  @!P2 IMAD.MOV R2, RZ, RZ, -R2 ;  /* 0x000000ffff02a224 */ /* 0x000fe200078e0a02 */
[----:B------:R-:W-:Y:S02]  /*31fc0*/  @!P1 LOP3.LUT R2, RZ, R4, RZ, 0x33, !PT ;  /* 0x00000004ff029212 */ /* 0x000fe400078e33ff */
[----:B------:R-:W-:-:S05]  /*31fd0*/  IADD3 R4, -R4, RZ, RZ ;  /* 0x000000ff04047210 */ /* 0x000fca0007ffe1ff */
[----:B------:R-:W-:Y:S01]  /*31fe0*/  IMAD R18, R2, R4, R5 ;  /* 0x0000000402127224 */ /* 0x000fe200078e0205 */
[----:B------:R-:W-:-:S05]  /*31ff0*/  LOP3.LUT R2, RZ, R2, RZ, 0x33, !PT ;  /* 0x00000002ff027212 */ /* 0x000fca00078e33ff */
[----:B------:R-:W-:Y:S01]  /*32000*/  IMAD.IADD R17, R17, 0x1, R2 ;  /* 0x0000000111117824 */ /* 0x000fe200078e0202 */
[----:B------:R-:W-:Y:S06]  /*32010*/  BRA `(.L_x_6634) ;  /* 0x00000000001c7947 */ /* 0x000fec0003800000 */
.L_x_6626:
[----:B------:R-:W-:Y:S01]  /*32020*/  UMOV UR4, URZ ;  /* 0x0000003f00047c82 */ /* 0x000fe20008000000 */
[----:B------:R-:W-:Y:S01]  /*32030*/  UMOV UR5, URZ ;  /* 0x0000003f00057c82 */ /* 0x000fe20008000000 */
[----:B------:R-:W-:Y:S01]  /*32040*/  ULDC UR6, c[0x0][0xc3c] ;  /* 0x00030f0000067ab9 */ /* 0x000fe20000000800 */
[----:B------:R-:W-:Y:S01]  /*32050*/  IMAD.MOV.U32 R16, RZ, RZ, R0 ;  /* 0x000000ffff107224 */ /* 0x000fe200078e0000 */
[----:B------:R-:W-:Y:S01]  /*32060*/  MOV R19, UR6 ;  /* 0x0000000600137c02 */ /* 0x000fe20008000f00 */
[----:B------:R-:W-:Y:S02]  /*32070*/  IMAD.U32 R17, RZ, RZ, UR4 ;  /* 0x00000004ff117e24 */ /* 0x000fe4000f8e00ff */
[----:B------:R-:W-:-:S07]  /*32080*/  IMAD.U32 R18, RZ, RZ, UR5 ;  /* 0x00000005ff127e24 */ /* 0x000fce000f8e00ff */
.L_x_6634:
        /* <DEDUP_REMOVED lines=12> */
.L_x_6623:
[----:B------:R-:W-:Y:S02]  /*32150*/  ULDC UR4, c[0x0][0xc3c] ;  /* 0x00030f0000047ab9 */ /* 0x000fe40000000800 */
[----:B----4-:R-:W-:-:S13]  /*32160*/  ISETP.GE.AND P0, PT, R19, UR4, PT ;  /* 0x0000000413007c0c */ /* 0x010fda000bf06270 */
[----:B------:R-:W-:Y:S05]  /*32170*/  @!P0 BRA `(.L_x_6635) ;  /* 0xffffff8000808947 */ /* 0x000fea000383ffff */
[----:B------:R-:W-:Y:S05]  /*32180*/  BSYNC B7 ;  /* 0x0000000000077941 */ /* 0x000fea0003800000 */
.L_x_6515:
        /* <DEDUP_REMOVED lines=12> */
.L_x_6863:
[----:B------:R-:W-:Y:S05]  /*32250*/  BSYNC B0 ;  /* 0x0000000000007941 */ /* 0x000fea0003800000 */
.L_x_6636:
[----:B------:R-:W-:-:S03]  /*32260*/  UMOV UR4, 0xffffffff ;  /* 0xffffffff00047882 */ /* 0x000fc60000000000 */
[----:B------:R-:W-:Y:S05]  /*32270*/  BRA.DIV UR4, `(.L_x_6638) ;  /* 0x0000006204487947 */ /* 0x000fea000b800000 */
[----:B0-----:R-:W0:Y:S02]  /*32280*/  S2R R0, SR_TID.X ;  /* 0x0000000000007919 */ /* 0x001e240000002100 */
[----:B0-----:R-:W-:-:S04]  /*32290*/  SHF.R.U32.HI R0, RZ, 0x5, R0 ;  /* 0x00000005ff007819 */ /* 0x001fc80000011600 */
[----:B------:R-:W-:-:S05]  /*322a0*/  LOP3.LUT R0, R0, 0x3, RZ, 0xc0, !PT ;  /* 0x0000000300007812 */ /* 0x000fca00078ec0ff */
[----:B------:R0:W2:Y:S02]  /*322b0*/  SHFL.IDX PT, R14, R0, RZ, 0x1f ;  /* 0x00001fff000e7589 */ /* 0x0000a400000e0000 */
.L_x_6866:
[----:B--2---:R-:W-:-:S13]  /*322c0*/  ISETP.NE.AND P0, PT, R14, RZ, PT ;  /* 0x000000ff0e00720c */ /* 0x004fda0003f05270 */
[----:B------:R-:W-:Y:S05]  /*322d0*/  @P0 BRA `(.L_x_6294) ;  /* 0x0000000000a80947 */ /* 0x000fea0003800000 */
[----:B------:R-:W-:-:S03]  /*322e0*/  UMOV UR4, 0xffffffff ;  /* 0xffffffff00047882 */ /* 0x000fc60000000000 */
[----:B------:R-:W-:Y:S05]  /*322f0*/  BRA.DIV UR4, `(.L_x_6639) ;  /* 0x00000062045c7947 */ /* 0x000fea000b800000 */
[----:B------:R-:W-:-:S13]  /*32300*/  ELECT P6, URZ, PT ;  /* 0x00000000003f782f */ /* 0x000fda00038c0000 */
.L_x_6869:
[----:B------:R-:W-:Y:S05]  /*32310*/  @!P6 BRA `(.L_x_6294) ;  /* 0x000000000098e947 */ /* 0x000fea0003800000 */
[----:B------:R-:W-:-:S06]  /*32320*/  ULOP3.LUT UR4, UR36, 0x2, URZ, 0xfc, !UPT ;  /* 0x0000000224047892 */ /* 0x000fcc000f8efc3f */
[----:B0-----:R-:W-:-:S05]  /*32330*/  IMAD.U32 R0, RZ, RZ, UR4 ;  /* 0x00000004ff007e24 */ /* 0x001fca000f8e00ff */
[----:B------:R-:W-:-:S13]  /*32340*/  ISETP.NE.AND P0, PT, R0, 0x3, PT ;  /* 0x000000030000780c */ /* 0x000fda0003f05270 */
[----:B------:R-:W-:Y:S05]  /*32350*/  @!P0 BRA `(.L_x_6640) ;  /* 0x0000000000048947 */ /* 0x000fea0003800000 */
[----:B------:R-:W-:Y:S01]  /*32360*/  BPT.TRAP 0x1 ;  /* 0x000000040000795c */ /* 0x000fe20000300000 */
.L_x_6640:
[C---:B------:R-:W-:Y:S01]  /*32370*/  IMAD R3, R32.reuse, 0x8, R5 ;  /* 0x0000000820037824 */ /* 0x040fe200078e0205 */
[----:B------:R-:W-:Y:S02]  /*32380*/  SHF.L.U32 R2, R37, 0x1f, RZ ;  /* 0x0000001f25027819 */ /* 0x000fe400000006ff */
[----:B------:R-:W-:Y:S02]  /*32390*/  IADD3 R32, R32, 0x1, RZ ;  /* 0x0000000120207810 */ /* 0x000fe40007ffe0ff */
[----:B------:R-:W0:Y:S02]  /*323a0*/  SYNCS.PHASECHK.TRANS64.TRYWAIT P1, [R3+URZ+0x33440], R2 ;  /* 0x03344002030075a7 */ /* 0x000e24000802017f */
[----:B------:R-:W-:-:S04]  /*323b0*/  ISETP.NE.AND P2, PT, R32, 0x2, PT ;  /* 0x000000022000780c */ /* 0x000fc80003f45270 */
[----:B------:R-:W-:Y:S01]  /*323c0*/  SEL R0, RZ, 0x1, P2 ;  /* 0x00000001ff007807 */ /* 0x000fe20001000000 */
[----:B0-----:R-:W-:Y:S08]  /*323d0*/  @!P1 BRA `(.L_x_6641) ;  /* 0x0000006000449947 */ /* 0x001ff00003800000 */
.L_x_6870:
[----:B------:R-:W-:Y:S02]  /*323e0*/  SEL R32, R32, RZ, P2 ;  /* 0x000000ff20207207 */ /* 0x000fe40001000000 */
[----:B------:R-:W-:Y:S01]  /*323f0*/  LOP3.LUT R0, R37, R0, RZ, 0x3c, !PT ;  /* 0x0000000025007212 */ /* 0x000fe200078e3cff */
[----:B------:R-:W-:Y:S06]  /*32400*/  @!P0 BRA `(.L_x_6642) ;  /* 0x0000000000048947 */ /* 0x000fec0003800000 */
[----:B------:R-:W-:Y:S01]  /*32410*/  BPT.TRAP 0x1 ;  /* 0x000000040000795c */ /* 0x000fe20000300000 */
.L_x_6642:
[----:B------:R-:W-:Y:S01]  /*32420*/  IMAD R5, R32, 0x8, R5 ;  /* 0x0000000820057824 */ /* 0x000fe200078e0205 */
[----:B------:R-:W-:-:S04]  /*32430*/  SHF.L.U32 R0, R0, 0x1f, RZ ;  /* 0x0000001f00007819 */ /* 0x000fc800000006ff */
[----:B------:R-:W2:Y:S02]  /*32440*/  SYNCS.PHASECHK.TRANS64.TRYWAIT P1, [R5+URZ+0x33440], R0 ;  /* 0x03344000050075a7 */ /* 0x000ea4000802017f */
[----:B--2---:R-:W-:Y:S05]  /*32450*/  @!P1 BRA `(.L_x_6643) ;  /* 0x0000006000389947 */ /* 0x004fea0003800000 */
.L_x_6871:
[----:B------:R-:W-:Y:S05]  /*32460*/  @!P0 BRA `(.L_x_6644) ;  /* 0x0000000000048947 */ /* 0x000fea0003800000 */
[----:B------:R-:W-:Y:S01]  /*32470*/  BPT.TRAP 0x1 ;  /* 0x000000040000795c */ /* 0x000fe20000300000 */
.L_x_6644:
[----:B------:R-:W3:Y:S02]  /*32480*/  SYNCS.PHASECHK.TRANS64.TRYWAIT P1, [R3+URZ+0x33460], R2 ;  /* 0x03346002030075a7 */ /* 0x000ee4000802017f */
[----:B---3--:R-:W-:Y:S05]  /*32490*/  @!P1 BRA `(.L_x_6645) ;  /* 0x00000060003c9947 */ /* 0x008fea0003800000 */
.L_x_6872:
[----:B------:R-:W-:Y:S05]  /*324a0*/  @!P0 BRA `(.L_x_6646) ;  /* 0x0000000000048947 */ /* 0x000fea0003800000 */
[----:B------:R-:W-:Y:S01]  /*324b0*/  BPT.TRAP 0x1 ;  /* 0x000000040000795c */ /* 0x000fe20000300000 */
.L_x_6646:
[----:B------:R-:W4:Y:S02]  /*324c0*/  SYNCS.PHASECHK.TRANS64.TRYWAIT P1, [R5+URZ+0x33460], R0 ;  /* 0x03346000050075a7 */ /* 0x000f24000802017f */
[----:B----4-:R-:W-:Y:S05]  /*324d0*/  @!P1 BRA `(.L_x_6647) ;  /* 0x0000006000409947 */ /* 0x010fea0003800000 */
.L_x_6873:
[----:B------:R-:W-:Y:S05]  /*324e0*/  @!P0 BRA `(.L_x_6648) ;  /* 0x0000000000048947 */ /* 0x000fea0003800000 */
[----:B------:R-:W-:Y:S01]  /*324f0*/  BPT.TRAP 0x1 ;  /* 0x000000040000795c */ /* 0x000fe20000300000 */
.L_x_6648:
[----:B------:R-:W5:Y:S02]  /*32500*/  SYNCS.PHASECHK.TRANS64.TRYWAIT P1, [R3+URZ+0x33480], R2 ;  /* 0x03348002030075a7 */ /* 0x000f64000802017f */
[----:B-----5:R-:W-:Y:S05]  /*32510*/  @!P1 BRA `(.L_x_6649) ;  /* 0x0000006000449947 */ /* 0x020fea0003800000 */
.L_x_6874:
[----:B------:R-:W-:Y:S05]  /*32520*/  @!P0 BRA `(.L_x_6650) ;  /* 0x0000000000048947 */ /* 0x000fea0003800000 */
[----:B------:R-:W-:Y:S01]  /*32530*/  BPT.TRAP 0x1 ;  /* 0x000000040000795c */ /* 0x000fe20000300000 */
.L_x_6650:
[----:B------:R0:W0:Y:S02]  /*32540*/  SYNCS.PHASECHK.TRANS64.TRYWAIT P0, [R5+URZ+0x33480], R0 ;  /* 0x03348000050075a7 */ /* 0x000024000800017f */
[----:B0-----:R-:W-:Y:S05]  /*32550*/  @!P0 NANOSLEEP.SYNCS 0x989680 ;  /* 0x009896800000895d */ /* 0x001fea0003900000 */
[----:B------:R-:W0:Y:S02]  /*32560*/  @!P0 SYNCS.PHASECHK.TRANS64 P0, [R5+URZ+0x33480], R0 ;  /* 0x03348000050085a7 */ /* 0x000e24000800007f */
[----:B0-----:R-:W-:Y:S05]  /*32570*/  @!P0 BRA `(.L_x_6650) ;  /* 0xfffffffc00f08947 */ /* 0x001fea000383ffff */
.L_x_6294:
[----:B------:R-:W-:Y:S05]  /*32580*/  BSYNC B8 ;  /* 0x0000000000087941 */ /* 0x000fea0003800000 */
.L_x_6291:
[----:B------:R-:W-:Y:S05]  /*32590*/  EXIT ;  /* 0x000000000000794d */ /* 0x000fea0003800000 */
.L_x_6312:
[----:B-1----:R1:W2:Y:S02]  /*325a0*/  SYNCS.PHASECHK.TRANS64.TRYWAIT P5, [R93+URZ+0x33490], R94 ;  /* 0x0334905e5d0075a7 */ /* 0x0022a400080a017f */
[----:B--2---:R-:W-:Y:S05]  /*325b0*/  @!P5 NANOSLEEP.SYNCS 0x989680 ;  /* 0x009896800000d95d */ /* 0x004fea0003900000 */
[----:B------:R-:W2:Y:S02]  /*325c0*/  @!P5 SYNCS.PHASECHK.TRANS64 P5, [R93+URZ+0x33490], R94 ;  /* 0x0334905e5d00d5a7 */ /* 0x000ea400080a007f */
[----:B--2---:R-:W-:Y:S05]  /*325d0*/  @!P5 BRA `(.L_x_6312) ;  /* 0xfffffffc00f0d947 */ /* 0x004fea000383ffff */
[----:B------:R-:W-:Y:S05]  /*325e0*/  BRA `(.L_x_6651) ;  /* 0xfffffd1000187947 */ /* 0x000fea000383ffff */
.L_x_6313:
[----:B------:R-:W-:Y:S01]  /*325f0*/  BSSY B1, `(.L_x_6652) ;  /* 0x0000008000017945 */ /* 0x000fe20003800000 */
[----:B0-----:R-:W-:Y:S01]  /*32600*/  IMAD.MOV.U32 R13, RZ, RZ, R119 ;  /* 0x000000ffff0d7224 */ /* 0x001fe200078e0077 */
[----:B------:R-:W-:Y:S01]  /*32610*/  MOV R15, 0xffffffff ;  /* 0xffffffff000f7802 */ /* 0x000fe20000000f00 */
[----:B------:R-:W-:Y:S02]  /*32620*/  IMAD.MOV.U32 R12, RZ, RZ, RZ ;  /* 0x000000ffff0c7224 */ /* 0x000fe400078e00ff */
[----:B------:R-:W-:-:S07]  /*32630*/  IMAD.MOV.U32 R11, RZ, RZ, 0x1e1f ;  /* 0x00001e1fff0b7424 */ /* 0x000fce00078e00ff */
[----:B-1----:R-:W-:Y:S05]  /*32640*/  WARPSYNC.COLLECTIVE R15, `(.L_x_6653) ;  /* 0x000000000f087348 */ /* 0x002fea0003c00000 */
[----:B------:R0:W2:Y:S02]  /*32650*/  SHFL.IDX P6, R14, R13, R12, R11 ;  /* 0x0000000c0d0e7389 */ /* 0x0000a400000c000b */
[----:B012---:R-:W-:Y:S01]  /*32660*/  ENDCOLLECTIVE ;  /* 0x000000000000791b */ /* 0x007fe20003800000 */
.L_x_6653:
[----:B------:R-:W-:Y:S05]  /*32670*/  BSYNC B1 ;  /* 0x0000000000017941 */ /* 0x000fea0003800000 */
.L_x_6652:
        /* <DEDUP_REMOVED lines=8> */
.L_x_6654:
[----:B------:R-:W-:Y:S01]  /*32700*/  IMAD.MOV.U32 R143, RZ, RZ, R14 ;  /* 0x000000ffff8f7224 */ /* 0x000fe200078e000e */
[----:B------:R-:W-:Y:S06]  /*32710*/  BRA `(.L_x_6655) ;  /* 0xfffffd0c00e07947 */ /* 0x000fec000383ffff */
.L_x_6338:
        /* <DEDUP_REMOVED lines=8> */
.L_x_6657:
[----:B------:R-:W-:Y:S05]  /*327a0*/  BSYNC B1 ;  /* 0x0000000000017941 */ /* 0x000fea0003800000 */
.L_x_6656:
        /* <DEDUP_REMOVED lines=8> */
.L_x_6658:
[----:B------:R-:W-:Y:S01]  /*32830*/  IMAD.MOV.U32 R63, RZ, RZ, R14 ;  /* 0x000000ffff3f7224 */ /* 0x000fe200078e000e */
[----:B------:R-:W-:Y:S06]  /*32840*/  BRA `(.L_x_6659) ;  /* 0xfffffd3c00087947 */ /* 0x000fec000383ffff */
.L_x_6368:
[----:B-1----:R1:W2:Y:S02]  /*32850*/  SYNCS.PHASECHK.TRANS64.TRYWAIT P5, [R93+URZ+0x33490], R94 ;  /* 0x0334905e5d0075a7 */ /* 0x0022a400080a017f */
[----:B--2---:R-:W-:Y:S05]  /*32860*/  @!P5 NANOSLEEP.SYNCS 0x989680 ;  /* 0x009896800000d95d */ /* 0x004fea0003900000 */
[----:B------:R-:W2:Y:S02]  /*32870*/  @!P5 SYNCS.PHASECHK.TRANS64 P5, [R93+URZ+0x33490], R94 ;  /* 0x0334905e5d00d5a7 */ /* 0x000ea400080a007f */
[----:B--2---:R-:W-:Y:S05]  /*32880*/  @!P5 BRA `(.L_x_6368) ;  /* 0xfffffffc00f0d947 */ /* 0x004fea000383ffff */
[----:B------:R-:W-:Y:S05]  /*32890*/  BRA `(.L_x_6660) ;  /* 0xfffffd7000787947 */ /* 0x000fea000383ffff */
.L_x_6369:
        /* <DEDUP_REMOVED lines=8> */
.L_x_6662:
[----:B------:R-:W-:Y:S05]  /*32920*/  BSYNC B1 ;  /* 0x0000000000017941 */ /* 0x000fea0003800000 */
.L_x_6661:
        /* <DEDUP_REMOVED lines=8> */
.L_x_6663:
[----:B------:R-:W-:Y:S01]  /*329b0*/  IMAD.MOV.U32 R156, RZ, RZ, R14 ;  /* 0x000000ffff9c7224 */ /* 0x000fe200078e000e */
[----:B------:R-:W-:Y:S06]  /*329c0*/  BRA `(.L_x_6664) ;  /* 0xfffffd7000447947 */ /* 0x000fec000383ffff */
.L_x_6382:
        /* <DEDUP_REMOVED lines=8> */
.L_x_6666:
[----:B------:R-:W-:Y:S05]  /*32a50*/  BSYNC B1 ;  /* 0x0000000000017941 */ /* 0x000fea0003800000 */
.L_x_6665:
        /* <DEDUP_REMOVED lines=8> */
.L_x_6667:
[----:B------:R-:W-:Y:S01]  /*32ae0*/  IMAD.MOV.U32 R120, RZ, RZ, R14 ;  /* 0x000000ffff787224 */ /* 0x000fe200078e000e */
[----:B------:R-:W-:Y:S06]  /*32af0*/  BRA `(.L_x_6668) ;  /* 0xfffffd9c00ec7947 */ /* 0x000fec000383ffff */
.L_x_6395:
[----:B0-----:R0:W1:Y:S02]  /*32b00*/  SYNCS.PHASECHK.TRANS64.TRYWAIT P3, [R93+URZ+0x33490], R94 ;  /* 0x0334905e5d0075a7 */ /* 0x001064000806017f */
[----:B-1----:R-:W-:Y:S05]  /*32b10*/  @!P3 NANOSLEEP.SYNCS 0x989680 ;  /* 0x009896800000b95d */ /* 0x002fea0003900000 */
[----:B------:R-:W1:Y:S02]  /*32b20*/  @!P3 SYNCS.PHASECHK.TRANS64 P3, [R93+URZ+0x33490], R94 ;  /* 0x0334905e5d00b5a7 */ /* 0x000e64000806007f */
[----:B-1----:R-:W-:Y:S05]  /*32b30*/  @!P3 BRA `(.L_x_6395) ;  /* 0xfffffffc00f0b947 */ /* 0x002fea000383ffff */
[----:B------:R-:W-:Y:S05]  /*32b40*/  BRA `(.L_x_6669) ;  /* 0xfffffdcc00f47947 */ /* 0x000fea000383ffff */
.L_x_6396:
[----:B------:R-:W-:Y:S01]  /*32b50*/  BSSY B1, `(.L_x_6670) ;  /* 0x0000008000017945 */ /* 0x000fe20003800000 */
[----:B------:R-:W-:Y:S01]  /*32b60*/  IMAD.MOV.U32 R13, RZ, RZ, R50 ;  /* 0x000000ffff0d7224 */ /* 0x000fe200078e0032 */
[----:B------:R-:W-:Y:S01]  /*32b70*/  MOV R15, 0xffffffff ;  /* 0xffffffff000f7802 */ /* 0x000fe20000000f00 */
[----:B------:R-:W-:Y:S02]  /*32b80*/  IMAD.MOV.U32 R12, RZ, RZ, RZ ;  /* 0x000000ffff0c7224 */ /* 0x000fe400078e00ff */
[----:B------:R-:W-:-:S07]  /*32b90*/  IMAD.MOV.U32 R11, RZ, RZ, 0x1e1f ;  /* 0x00001e1fff0b7424 */ /* 0x000fce00078e00ff */
[----:B0-----:R-:W-:Y:S05]  /*32ba0*/  WARPSYNC.COLLECTIVE R15, `(.L_x_6671) ;  /* 0x000000000f087348 */ /* 0x001fea0003c00000 */
[----:B------:R1:W2:Y:S02]  /*32bb0*/  SHFL.IDX P6, R14, R13, R12, R11 ;  /* 0x0000000c0d0e7389 */ /* 0x0002a400000c000b */
[----:B012---:R-:W-:Y:S01]  /*32bc0*/  ENDCOLLECTIVE ;  /* 0x000000000000791b */ /* 0x007fe20003800000 */
.L_x_6671:
[----:B------:R-:W-:Y:S05]  /*32bd0*/  BSYNC B1 ;  /* 0x0000000000017941 */ /* 0x000fea0003800000 */
.L_x_6670:
        /* <DEDUP_REMOVED lines=8> */
.L_x_6672:
[----:B------:R-:W-:Y:S01]  /*32c60*/  IMAD.MOV.U32 R49, RZ, RZ, R14 ;  /* 0x000000ffff317224 */ /* 0x000fe200078e000e */
[----:B------:R-:W-:Y:S06]  /*32c70*/  BRA `(.L_x_6673) ;  /* 0xfffffdd000287947 */ /* 0x000fec000383ffff */
.L_x_6399:
[----:B------:R-:W-:Y:S01]  /*32c80*/  BSSY B1, `(.L_x_6674) ;  /* 0x0000008000017945 */ /* 0x000fe20003800000 */
[----:B----4-:R-:W-:Y:S01]  /*32c90*/  IMAD.MOV.U32 R13, RZ, RZ, R50 ;  /* 0x000000ffff0d7224 */ /* 0x010fe200078e0032 */
[----:B------:R-:W-:Y:S01]  /*32ca0*/  MOV R15, 0xffffffff ;  /* 0xffffffff000f7802 */ /* 0x000fe20000000f00 */
[----:B------:R-:W-:Y:S02]  /*32cb0*/  IMAD.MOV.U32 R12, RZ, RZ, 0x1 ;  /* 0x00000001ff0c7424 */ /* 0x000fe400078e00ff */
[----:B------:R-:W-:-:S07]  /*32cc0*/  IMAD.MOV.U32 R11, RZ, RZ, 0x1e1f ;  /* 0x00001e1fff0b7424 */ /* 0x000fce00078e00ff */
[----:B0123--:R-:W-:Y:S05]  /*32cd0*/  WARPSYNC.COLLECTIVE R15, `(.L_x_6675) ;  /* 0x000000000f087348 */ /* 0x00ffea0003c00000 */
[----:B------:R4:W0:Y:S02]  /*32ce0*/  SHFL.IDX P6, R14, R13, R12, R11 ;  /* 0x0000000c0d0e7389 */ /* 0x00082400000c000b */
[----:B01234-:R-:W-:Y:S01]  /*32cf0*/  ENDCOLLECTIVE ;  /* 0x000000000000791b */ /* 0x01ffe20003800000 */
.L_x_6675:
[----:B------:R-:W-:Y:S05]  /*32d00*/  BSYNC B1 ;  /* 0x0000000000017941 */ /* 0x000fea0003800000 */
.L_x_6674:
        /* <DEDUP_REMOVED lines=8> */
.L_x_6676:
[----:B------:R-:W-:Y:S01]  /*32d90*/  IMAD.MOV.U32 R49, RZ, RZ, R14 ;  /* 0x000000ffff317224 */ /* 0x000fe200078e000e */
[----:B------:R-:W-:Y:S06]  /*32da0*/  BRA `(.L_x_6677) ;  /* 0xfffffdd000887947 */ /* 0x000fec000383ffff */
.L_x_6403:
[----:B------:R0:W0:Y:S02]  /*32db0*/  SYNCS.PHASECHK.TRANS64.TRYWAIT P2, [R93+URZ+0x334b0], R94 ;  /* 0x0334b05e5d0075a7 */ /* 0x000024000804017f */
[----:B0-----:R-:W-:Y:S05]  /*32dc0*/  @!P2 NANOSLEEP.SYNCS 0x989680 ;  /* 0x009896800000a95d */ /* 0x001fea0003900000 */
[----:B------:R-:W0:Y:S02]  /*32dd0*/  @!P2 SYNCS.PHASECHK.TRANS64 P2, [R93+URZ+0x334b0], R94 ;  /* 0x0334b05e5d00a5a7 */ /* 0x000e24000804007f */
[----:B0-----:R-:W-:Y:S05]  /*32de0*/  @!P2 BRA `(.L_x_6403) ;  /* 0xfffffffc00f0a947 */ /* 0x001fea000383ffff */
[----:B------:R-:W-:Y:S05]  /*32df0*/  BRA `(.L_x_6678) ;  /* 0xfffffdd400647947 */ /* 0x000fea000383ffff */
.L_x_6411:
[----:B------:R-:W-:Y:S01]  /*32e00*/  BSSY B0, `(.L_x_6679) ;  /* 0x0000007000007945 */ /* 0x000fe20003800000 */
[----:B------:R-:W-:Y:S02]  /*32e10*/  IMAD.MOV.U32 R12, RZ, RZ, RZ ;  /* 0x000000ffff0c7224 */ /* 0x000fe400078e00ff */
[----:B------:R-:W-:Y:S02]  /*32e20*/  IMAD.MOV.U32 R11, RZ, RZ, 0x1f ;  /* 0x0000001fff0b7424 */ /* 0x000fe400078e00ff */
[----:B------:R-:W-:-:S07]  /*32e30*/  IMAD.MOV.U32 R15, RZ, RZ, -0x1 ;  /* 0xffffffffff0f7424 */ /* 0x000fce00078e00ff */
[----:B------:R-:W-:Y:S05]  /*32e40*/  WARPSYNC.COLLECTIVE R15, `(.L_x_6680) ;  /* 0x000000000f087348 */ /* 0x000fea0003c00000 */
[----:B------:R0:W1:Y:S02]  /*32e50*/  SHFL.IDX P6, R14, R13, R12, R11 ;  /* 0x0000000c0d0e7389 */ /* 0x00006400000c000b */
[----:B01----:R-:W-:Y:S01]  /*32e60*/  ENDCOLLECTIVE ;  /* 0x000000000000791b */ /* 0x003fe20003800000 */
.L_x_6680:
[----:B------:R-:W-:Y:S05]  /*32e70*/  BSYNC B0 ;  /* 0x0000000000007941 */ /* 0x000fea0003800000 */
.L_x_6679:
[----:B------:R-:W-:Y:S01]  /*32e80*/  MOV R23, R14 ;  /* 0x0000000e00177202 */ /* 0x000fe20000000f00 */
[----:B------:R-:W-:Y:S06]  /*32e90*/  BRA `(.L_x_6681) ;  /* 0xfffffde000847947 */ /* 0x000fec000383ffff */
.L_x_6421:
[----:B------:R-:W-:Y:S01]  /*32ea0*/  BSSY B1, `(.L_x_6682) ;  /* 0x0000007000017945 */ /* 0x000fe20003800000 */
[----:B------:R-:W-:Y:S02]  /*32eb0*/  IMAD.MOV.U32 R12, RZ, RZ, RZ ;  /* 0x000000ffff0c7224 */ /* 0x000fe400078e00ff */
[----:B------:R-:W-:Y:S02]  /*32ec0*/  IMAD.MOV.U32 R11, RZ, RZ, 0x1e1f ;  /* 0x00001e1fff0b7424 */ /* 0x000fe400078e00ff */
[----:B------:R-:W-:-:S07]  /*32ed0*/  IMAD.MOV.U32 R15, RZ, RZ, -0x1 ;  /* 0xffffffffff0f7424 */ /* 0x000fce00078e00ff */
[----:B------:R-:W-:Y:S05]  /*32ee0*/  WARPSYNC.COLLECTIVE R15, `(.L_x_6683) ;  /* 0x000000000f087348 */ /* 0x000fea0003c00000 */
[----:B------:R0:W1:Y:S02]  /*32ef0*/  SHFL.IDX P6, R14, R13, R12, R11 ;  /* 0x0000000c0d0e7389 */ /* 0x00006400000c000b */
[----:B01----:R-:W-:Y:S01]  /*32f00*/  ENDCOLLECTIVE ;  /* 0x000000000000791b */ /* 0x003fe20003800000 */
.L_x_6683:
[----:B------:R-:W-:Y:S05]  /*32f10*/  BSYNC B1 ;  /* 0x0000000000017941 */ /* 0x000fea0003800000 */
.L_x_6682:
        /* <DEDUP_REMOVED lines=8> */
.L_x_6684:
[----:B------:R-:W-:Y:S01]  /*32fa0*/  MOV R13, R4 ;  /* 0x00000004000d7202 */ /* 0x000fe20000000f00 */
[----:B------:R-:W-:-:S07]  /*32fb0*/  IMAD.MOV.U32 R3, RZ, RZ, R14 ;  /* 0x000000ffff037224 */ /* 0x000fce00078e000e */
[----:B------:R-:W-:Y:S05]  /*32fc0*/  WARPSYNC.COLLECTIVE R15, `(.L_x_6685) ;  /* 0x000000000f087348 */ /* 0x000fea0003c00000 */
[----:B------:R0:W1:Y:S02]  /*32fd0*/  SHFL.IDX P6, R14, R13, R12, R11 ;  /* 0x0000000c0d0e7389 */ /* 0x00006400000c000b */
[----:B01----:R-:W-:Y:S01]  /*32fe0*/  ENDCOLLECTIVE ;  /* 0x000000000000791b */ /* 0x003fe20003800000 */
.L_x_6685:
[----:B------:R-:W-:Y:S02]  /*32ff0*/  IMAD.MOV.U32 R13, RZ, RZ, R5 ;  /* 0x000000ffff0d7224 */ /* 0x000fe400078e0005 */
[----:B------:R-:W-:-:S07]  /*33000*/  IMAD.MOV.U32 R4, RZ, RZ, R14 ;  /* 0x000000ffff047224 */ /* 0x000fce00078e000e */
[----:B------:R-:W-:Y:S05]  /*33010*/  WARPSYNC.COLLECTIVE R15, `(.L_x_6686) ;  /* 0x000000000f087348 */ /* 0x000fea0003c00000 */
[----:B------:R0:W1:Y:S02]  /*33020*/  SHFL.IDX P6, R14, R13, R12, R11 ;  /* 0x0000000c0d0e7389 */ /* 0x00006400000c000b */
[----:B01----:R-:W-:Y:S01]  /*33030*/  ENDCOLLECTIVE ;  /* 0x000000000000791b */ /* 0x003fe20003800000 */
.L_x_6686:
[----:B------:R-:W-:Y:S05]  /*33040*/  BRA `(.L_x_6687) ;  /* 0xfffffde800907947 */ /* 0x000fea000383ffff */
.L_x_6425:
[----:B0-----:R0:W1:Y:S02]  /*33050*/  SYNCS.PHASECHK.TRANS64.TRYWAIT P0, [R18+URZ+0x33400], R3 ;  /* 0x03340003120075a7 */ /* 0x001064000800017f */
[----:B-1----:R-:W-:Y:S05]  /*33060*/  @!P0 NANOSLEEP.SYNCS 0x989680 ;  /* 0x009896800000895d */ /* 0x002fea0003900000 */
[----:B------:R-:W1:Y:S02]  /*33070*/  @!P0 SYNCS.PHASECHK.TRANS64 P0, [R18+URZ+0x33400], R3 ;  /* 0x03340003120085a7 */ /* 0x000e64000800007f */
[----:B-1----:R-:W-:Y:S05]  /*33080*/  @!P0 BRA `(.L_x_6425) ;  /* 0xfffffffc00f08947 */ /* 0x002fea000383ffff */
[----:B------:R-:W-:Y:S05]  /*33090*/  BRA `(.L_x_6688) ;  /* 0xfffffdec00f47947 */ /* 0x000fea000383ffff */
.L_x_6437:
[----:B------:R-:W-:Y:S01]  /*330a0*/  BSSY B1, `(.L_x_6689) ;  /* 0x0000007000017945 */ /* 0x000fe20003800000 */
[----:B------:R-:W-:Y:S01]  /*330b0*/  IMAD.MOV.U32 R12, RZ, RZ, RZ ;  /* 0x000000ffff0c7224 */ /* 0x000fe200078e00ff */
[----:B------:R-:W-:Y:S01]  /*330c0*/  MOV R15, 0xffffffff ;  /* 0xffffffff000f7802 */ /* 0x000fe20000000f00 */
[----:B------:R-:W-:-:S07]  /*330d0*/  IMAD.MOV.U32 R11, RZ, RZ, 0x1e1f ;  /* 0x00001e1fff0b7424 */ /* 0x000fce00078e00ff */
[----:B------:R-:W-:Y:S05]  /*330e0*/  WARPSYNC.COLLECTIVE R15, `(.L_x_6690) ;  /* 0x000000000f087348 */ /* 0x000fea0003c00000 */
[----:B------:R0:W1:Y:S02]  /*330f0*/  SHFL.IDX P6, R14, R13, R12, R11 ;  /* 0x0000000c0d0e7389 */ /* 0x00006400000c000b */
[----:B01----:R-:W-:Y:S01]  /*33100*/  ENDCOLLECTIVE ;  /* 0x000000000000791b */ /* 0x003fe20003800000 */
.L_x_6690:
[----:B------:R-:W-:Y:S05]  /*33110*/  BSYNC B1 ;  /* 0x0000000000017941 */ /* 0x000fea0003800000 */
.L_x_6689:
        /* <DEDUP_REMOVED lines=8> */
.L_x_6691:
[----:B------:R-:W-:Y:S02]  /*331a0*/  IMAD.MOV.U32 R13, RZ, RZ, R7 ;  /* 0x000000ffff0d7224 */ /* 0x000fe400078e0007 */
[----:B------:R-:W-:-:S07]  /*331b0*/  IMAD.MOV.U32 R5, RZ, RZ, R14 ;  /* 0x000000ffff057224 */ /* 0x000fce00078e000e */
[----:B------:R-:W-:Y:S05]  /*331c0*/  WARPSYNC.COLLECTIVE R15, `(.L_x_6692) ;  /* 0x000000000f087348 */ /* 0x000fea0003c00000 */
[----:B------:R0:W1:Y:S02]  /*331d0*/  SHFL.IDX P6, R14, R13, R12, R11 ;  /* 0x0000000c0d0e7389 */ /* 0x00006400000c000b */
[----:B01----:R-:W-:Y:S01]  /*331e0*/  ENDCOLLECTIVE ;  /* 0x000000000000791b */ /* 0x003fe20003800000 */
.L_x_6692:
[----:B------:R-:W-:Y:S02]  /*331f0*/  IMAD.MOV.U32 R13, RZ, RZ, R21 ;  /* 0x000000ffff0d7224 */ /* 0x000fe400078e0015 */
[----:B------:R-:W-:-:S07]  /*33200*/  IMAD.MOV.U32 R7, RZ, RZ, R14 ;  /* 0x000000ffff077224 */ /* 0x000fce00078e000e */
[----:B------:R-:W-:Y:S05]  /*33210*/  WARPSYNC.COLLECTIVE R15, `(.L_x_6693) ;  /* 0x000000000f087348 */ /* 0x000fea0003c00000 */
[----:B------:R0:W1:Y:S02]  /*33220*/  SHFL.IDX P6, R14, R13, R12, R11 ;  /* 0x0000000c0d0e7389 */ /* 0x00006400000c000b */
[----:B01----:R-:W-:Y:S01]  /*33230*/  ENDCOLLECTIVE ;  /* 0x000000000000791b */ /* 0x003fe20003800000 */
.L_x_6693:
[----:B------:R-:W-:Y:S01]  /*33240*/  MOV R21, R14 ;  /* 0x0000000e00157202 */ /* 0x000fe20000000f00 */
[----:B------:R-:W-:Y:S06]  /*33250*/  BRA `(.L_x_6694) ;  /* 0xfffffe2000007947 */ /* 0x000fec000383ffff */
.L_x_6441:
[----:B0-----:R0:W1:Y:S02]  /*33260*/  SYNCS.PHASECHK.TRANS64.TRYWAIT P0, [R18+URZ+0x33400], R3 ;  /* 0x03340003120075a7 */ /* 0x001064000800017f */
[----:B-1----:R-:W-:Y:S05]  /*33270*/  @!P0 NANOSLEEP.SYNCS 0x989680 ;  /* 0x009896800000895d */ /* 0x002fea0003900000 */
[----:B------:R-:W1:Y:S02]  /*33280*/  @!P0 SYNCS.PHASECHK.TRANS64 P0, [R18+URZ+0x33400], R3 ;  /* 0x03340003120085a7 */ /* 0x000e64000800007f */
[----:B-1----:R-:W-:Y:S05]  /*33290*/  @!P0 BRA `(.L_x_6441) ;  /* 0xfffffffc00f08947 */ /* 0x002fea000383ffff */
[----:B------:R-:W-:Y:S05]  /*332a0*/  BRA `(.L_x_6695) ;  /* 0xfffffe24000c7947 */ /* 0x000fea000383ffff */
.L_x_6449:
[----:B-1----:R1:W2:Y:S02]  /*332b0*/  SYNCS.PHASECHK.TRANS64.TRYWAIT P1, [R0+URZ+0x33430], R3 ;  /* 0x03343003000075a7 */ /* 0x0022a4000802017f */
[----:B--2---:R-:W-:Y:S05]  /*332c0*/  @!P1 NANOSLEEP.SYNCS 0x989680 ;  /* 0x009896800000995d */ /* 0x004fea0003900000 */
[----:B------:R-:W2:Y:S02]  /*332d0*/  @!P1 SYNCS.PHASECHK.TRANS64 P1, [R0+URZ+0x33430], R3 ;  /* 0x03343003000095a7 */ /* 0x000ea4000802007f */
[----:B--2---:R-:W-:Y:S05]  /*332e0*/  @!P1 BRA `(.L_x_6449) ;  /* 0xfffffffc00f09947 */ /* 0x004fea000383ffff */
[----:B------:R-:W-:Y:S05]  /*332f0*/  BRA `(.L_x_6448) ;  /* 0xfffffe5400507947 */ /* 0x000fea000383ffff */
.L_x_6456:
[----:B---3--:R3:W4:Y:S02]  /*33300*/  SYNCS.PHASECHK.TRANS64.TRYWAIT P2, [R5+URZ+0x33430], R4 ;  /* 0x03343004050075a7 */ /* 0x008724000804017f */
[----:B----4-:R-:W-:Y:S05]  /*33310*/  @!P2 NANOSLEEP.SYNCS 0x989680 ;  /* 0x009896800000a95d */ /* 0x010fea0003900000 */
[----:B------:R-:W4:Y:S02]  /*33320*/  @!P2 SYNCS.PHASECHK.TRANS64 P2, [R5+URZ+0x33430], R4 ;  /* 0x033430040500a5a7 */ /* 0x000f24000804007f */
[----:B----4-:R-:W-:Y:S05]  /*33330*/  @!P2 BRA `(.L_x_6456) ;  /* 0xfffffffc00f0a947 */ /* 0x010fea000383ffff */
[----:B------:R-:W-:Y:S05]  /*33340*/  BRA `(.L_x_6455) ;  /* 0xfffffe9800447947 */ /* 0x000fea000383ffff */
.L_x_6460:
[----:B--2---:R2:W3:Y:S02]  /*33350*/  SYNCS.PHASECHK.TRANS64.TRYWAIT P1, [R5+URZ+0x33450], R4 ;  /* 0x03345004050075a7 */ /* 0x0044e4000802017f */
[----:B---3--:R-:W-:Y:S05]  /*33360*/  @!P1 NANOSLEEP.SYNCS 0x989680 ;  /* 0x009896800000995d */ /* 0x008fea0003900000 */
[----:B------:R-:W3:Y:S02]  /*33370*/  @!P1 SYNCS.PHASECHK.TRANS64 P1, [R5+URZ+0x33450], R4 ;  /* 0x03345004050095a7 */ /* 0x000ee4000802007f */
[----:B---3--:R-:W-:Y:S05]  /*33380*/  @!P1 BRA `(.L_x_6460) ;  /* 0xfffffffc00f09947 */ /* 0x008fea000383ffff */
[----:B------:R-:W-:Y:S05]  /*33390*/  BRA `(.L_x_6457) ;  /* 0xfffffea800807947 */ /* 0x000fea000383ffff */
.L_x_6469:
[----:B---3--:R3:W4:Y:S02]  /*333a0*/  SYNCS.PHASECHK.TRANS64.TRYWAIT P1, [R4+URZ+0x33430], R5 ;  /* 0x03343005040075a7 */ /* 0x008724000802017f */
[----:B----4-:R-:W-:Y:S05]  /*333b0*/  @!P1 NANOSLEEP.SYNCS 0x989680 ;  /* 0x009896800000995d */ /* 0x010fea0003900000 */
[----:B------:R-:W4:Y:S02]  /*333c0*/  @!P1 SYNCS.PHASECHK.TRANS64 P1, [R4+URZ+0x33430], R5 ;  /* 0x03343005040095a7 */ /* 0x000f24000802007f */
[----:B----4-:R-:W-:Y:S05]  /*333d0*/  @!P1 BRA `(.L_x_6469) ;  /* 0xfffffffc00f09947 */ /* 0x010fea000383ffff */
[----:B------:R-:W-:Y:S05]  /*333e0*/  BRA `(.L_x_6468) ;  /* 0xfffffee000b07947 */ /* 0x000fea000383ffff */
.L_x_6473:
[----:B--2---:R2:W3:Y:S02]  /*333f0*/  SYNCS.PHASECHK.TRANS64.TRYWAIT P1, [R5+URZ+0x33450], R4 ;  /* 0x03345004050075a7 */ /* 0x0044e4000802017f */
[----:B---3--:R-:W-:Y:S05]  /*33400*/  @!P1 NANOSLEEP.SYNCS 0x989680 ;  /* 0x009896800000995d */ /* 0x008fea0003900000 */
[----:B------:R-:W3:Y:S02]  /*33410*/  @!P1 SYNCS.PHASECHK.TRANS64 P1, [R5+URZ+0x33450], R4 ;  /* 0x03345004050095a7 */ /* 0x000ee4000802007f */
[----:B---3--:R-:W-:Y:S05]  /*33420*/  @!P1 BRA `(.L_x_6473) ;  /* 0xfffffffc00f09947 */ /* 0x008fea000383ffff */
[----:B------:R-:W-:Y:S05]  /*33430*/  BRA `(.L_x_6470) ;  /* 0xfffffef000e07947 */ /* 0x000fea000383ffff */
.L_x_6480:
[----:B-1----:R1:W2:Y:S02]  /*33440*/  SYNCS.PHASECHK.TRANS64.TRYWAIT P1, [R13+URZ+0x33450], R0 ;  /* 0x033450000d0075a7 */ /* 0x0022a4000802017f */
[----:B--2---:R-:W-:Y:S05]  /*33450*/  @!P1 NANOSLEEP.SYNCS 0x989680 ;  /* 0x009896800000995d */ /* 0x004fea0003900000 */
[----:B------:R-:W2:Y:S02]  /*33460*/  @!P1 SYNCS.PHASECHK.TRANS64 P1, [R13+URZ+0x33450], R0 ;  /* 0x033450000d0095a7 */ /* 0x000ea4000802007f */
[----:B--2---:R-:W-:Y:S05]  /*33470*/  @!P1 BRA `(.L_x_6480) ;  /* 0xfffffffc00f09947 */ /* 0x004fea000383ffff */
[----:B------:R-:W-:Y:S05]  /*33480*/  BRA `(.L_x_6479) ;  /* 0xffffff2000007947 */ /* 0x000fea000383ffff */
.L_x_6484:
[----:B------:R-:W-:Y:S01]  /*33490*/  SEL R9, R20, R43, P0 ;  /* 0x0000002b14097207 */ /* 0x000fe20000000000 */
[----:B------:R-:W-:Y:S01]  /*334a0*/  IMAD.MOV.U32 R15, RZ, RZ, -0x1 ;  /* 0xffffffffff0f7424 */ /* 0x000fe200078e00ff */
        /* <DEDUP_REMOVED lines=8> */
[----:B------:R-:W-:Y:S01]  /*33530*/  IMAD.MOV.U32 R12, RZ, RZ, R0 ;  /* 0x000000ffff0c7224 */ /* 0x000fe200078e0000 */
[----:B------:R-:W-:Y:S01]  /*33540*/  SEL R62, R11, R62, P0 ;  /* 0x0000003e0b3e7207 */ /* 0x000fe20000000000 */
[----:B------:R-:W-:Y:S01]  /*33550*/  IMAD.MOV.U32 R11, RZ, RZ, 0x1c1f ;  /* 0x00001c1fff0b7424 */ /* 0x000fe200078e00ff */
[----:B------:R-:W-:Y:S02]  /*33560*/  SEL R35, R44, R45, P0 ;  /* 0x0000002d2c237207 */ /* 0x000fe40000000000 */
[----:B------:R-:W-:-:S07]  /*33570*/  SEL R44, R45, R44, P0 ;  /* 0x0000002c2d2c7207 */ /* 0x000fce0000000000 */
[----:B0-----:R-:W-:Y:S05]  /*33580*/  WARPSYNC.COLLECTIVE R15, `(.L_x_6696) ;  /* 0x000000000f087348 */ /* 0x001fea0003c00000 */
[----:B------:R1:W2:Y:S02]  /*33590*/  SHFL.IDX P6, R14, R13, R12, R11 ;  /* 0x0000000c0d0e7389 */ /* 0x0002a400000c000b */
[----:B012---:R-:W-:Y:S01]  /*335a0*/  ENDCOLLECTIVE ;  /* 0x000000000000791b */ /* 0x007fe20003800000 */
.L_x_6696:
        /* <DEDUP_REMOVED lines=18> */
.L_x_6697:
        /* <DEDUP_REMOVED lines=19> */
.L_x_6698:
        /* <DEDUP_REMOVED lines=13> */
[----:B------:R-:W-:-:S07]  /*338d0*/  MOV R10, R14 ;  /* 0x0000000e000a7202 */ /* 0x000fce0000000f00 */
[----:B------:R-:W-:Y:S05]  /*338e0*/  WARPSYNC.COLLECTIVE R15, `(.L_x_6699) ;  /* 0x000000000f087348 */ /* 0x000fea0003c00000 */
[----:B------:R0:W1:Y:S02]  /*338f0*/  SHFL.IDX P6, R14, R13, R12, R11 ;  /* 0x0000000c0d0e7389 */ /* 0x00006400000c000b */
[----:B01----:R-:W-:Y:S01]  /*33900*/  ENDCOLLECTIVE ;  /* 0x000000000000791b */ /* 0x003fe20003800000 */
.L_x_6699:
[----:B------:R-:W-:Y:S01]  /*33910*/  IMAD.MOV.U32 R13, RZ, RZ, R9 ;  /* 0x000000ffff0d7224 */ /* 0x000fe200078e0009 */
[----:B------:R-:W-:Y:S01]  /*33920*/  MOV R12, R0 ;  /* 0x00000000000c7202 */ /* 0x000fe20000000f00 */
[----:B------:R-:W-:-:S07]  /*33930*/  IMAD.MOV.U32 R7, RZ, RZ, R14 ;  /* 0x000000ffff077224 */ /* 0x000fce00078e000e */
[----:B------:R-:W-:Y:S05]  /*33940*/  WARPSYNC.COLLECTIVE R15, `(.L_x_6700) ;  /* 0x000000000f087348 */ /* 0x000fea0003c00000 */
[----:B------:R0:W1:Y:S02]  /*33950*/  SHFL.IDX P6, R14, R13, R12, R11 ;  /* 0x0000000c0d0e7389 */ /* 0x00006400000c000b */
[----:B01----:R-:W-:Y:S01]  /*33960*/  ENDCOLLECTIVE ;  /* 0x000000000000791b */ /* 0x003fe20003800000 */
.L_x_6700:
        /* <DEDUP_REMOVED lines=8> */
.L_x_6701:
[----:B------:R-:W-:Y:S01]  /*339f0*/  MOV R13, R25 ;  /* 0x00000019000d7202 */ /* 0x000fe20000000f00 */
[----:B------:R-:W-:Y:S02]  /*33a00*/  IMAD.MOV.U32 R12, RZ, RZ, R0 ;  /* 0x000000ffff0c7224 */ /* 0x000fe400078e0000 */
[----:B------:R-:W-:-:S07]  /*33a10*/  IMAD.MOV.U32 R9, RZ, RZ, R14 ;  /* 0x000000ffff097224 */ /* 0x000fce00078e000e */
[----:B------:R-:W-:Y:S05]  /*33a20*/  WARPSYNC.COLLECTIVE R15, `(.L_x_6702) ;  /* 0x000000000f087348 */ /* 0x000fea0003c00000 */
[----:B------:R0:W1:Y:S02]  /*33a30*/  SHFL.IDX P6, R14, R13, R12, R11 ;  /* 0x0000000c0d0e7389 */ /* 0x00006400000c000b */
[----:B01----:R-:W-:Y:S01]  /*33a40*/  ENDCOLLECTIVE ;  /* 0x000000000000791b */ /* 0x003fe20003800000 */
.L_x_6702:
        /* <DEDUP_REMOVED lines=8> */
.L_x_6703:
[----:B------:R-:W-:Y:S02]  /*33ad0*/  IMAD.MOV.U32 R13, RZ, RZ, R27 ;  /* 0x000000ffff0d7224 */ /* 0x000fe400078e001b */
[----:B------:R-:W-:Y:S01]  /*33ae0*/  IMAD.MOV.U32 R12, RZ, RZ, R0 ;  /* 0x000000ffff0c7224 */ /* 0x000fe200078e0000 */
[----:B------:R-:W-:-:S07]  /*33af0*/  MOV R25, R14 ;  /* 0x0000000e00197202 */ /* 0x000fce0000000f00 */
[----:B------:R-:W-:Y:S05]  /*33b00*/  WARPSYNC.COLLECTIVE R15, `(.L_x_6704) ;  /* 0x000000000f087348 */ /* 0x000fea0003c00000 */
[----:B------:R0:W1:Y:S02]  /*33b10*/  SHFL.IDX P6, R14, R13, R12, R11 ;  /* 0x0000000c0d0e7389 */ /* 0x00006400000c000b */
[----:B01----:R-:W-:Y:S01]  /*33b20*/  ENDCOLLECTIVE ;  /* 0x000000000000791b */ /* 0x003fe20003800000 */
.L_x_6704:
[----:B------:R-:W-:Y:S01]  /*33b30*/  IMAD.MOV.U32 R13, RZ, RZ, R28 ;  /* 0x000000ffff0d7224 */ /* 0x000fe200078e001c */
[----:B------:R-:W-:Y:S02]  /*33b40*/  MOV R12, R3 ;  /* 0x00000003000c7202 */ /* 0x000fe40000000f00 */
[----:B------:R-:W-:Y:S02]  /*33b50*/  SEL R28, R30, R25, P0 ;  /* 0x000000191e1c7207 */ /* 0x000fe40000000000 */
[----:B------:R-:W-:Y:S01]  /*33b60*/  SEL R30, R25, R30, P0 ;  /* 0x0000001e191e7207 */ /* 0x000fe20000000000 */
[----:B------:R-:W-:-:S07]  /*33b70*/  IMAD.MOV.U32 R34, RZ, RZ, R14 ;  /* 0x000000ffff227224 */ /* 0x000fce00078e000e */
[----:B------:R-:W-:Y:S05]  /*33b80*/  WARPSYNC.COLLECTIVE R15, `(.L_x_6705) ;  /* 0x000000000f087348 */ /* 0x000fea0003c00000 */
[----:B------:R0:W1:Y:S02]  /*33b90*/  SHFL.IDX P6, R14, R13, R12, R11 ;  /* 0x0000000c0d0e7389 */ /* 0x00006400000c000b */
[----:B01----:R-:W-:Y:S01]  /*33ba0*/  ENDCOLLECTIVE ;  /* 0x000000000000791b */ /* 0x003fe20003800000 */
.L_x_6705:
[----:B------:R-:W-:Y:S02]  /*33bb0*/  IMAD.MOV.U32 R13, RZ, RZ, R29 ;  /* 0x000000ffff0d7224 */ /* 0x000fe400078e001d */
[----:B------:R-:W-:Y:S02]  /*33bc0*/  IMAD.MOV.U32 R12, RZ, RZ, R0 ;  /* 0x000000ffff0c7224 */ /* 0x000fe400078e0000 */
[----:B------:R-:W-:-:S07]  /*33bd0*/  IMAD.MOV.U32 R27, RZ, RZ, R14 ;  /* 0x000000ffff1b7224 */ /* 0x000fce00078e000e */
[----:B------:R-:W-:Y:S05]  /*33be0*/  WARPSYNC.COLLECTIVE R15, `(.L_x_6706) ;  /* 0x000000000f087348 */ /* 0x000fea0003c00000 */
[----:B------:R0:W1:Y:S02]  /*33bf0*/  SHFL.IDX P6, R14, R13, R12, R11 ;  /* 0x0000000c0d0e7389 */ /* 0x00006400000c000b */
[----:B01----:R-:W-:Y:S01]  /*33c00*/  ENDCOLLECTIVE ;  /* 0x000000000000791b */ /* 0x003fe20003800000 */
.L_x_6706:
        /* <DEDUP_REMOVED lines=8> */
.L_x_6707:
[----:B------:R-:W-:Y:S02]  /*33c90*/  IMAD.MOV.U32 R13, RZ, RZ, R31 ;  /* 0x000000ffff0d7224 */ /* 0x000fe400078e001f */
[----:B------:R-:W-:Y:S02]  /*33ca0*/  IMAD.MOV.U32 R12, RZ, RZ, R0 ;  /* 0x000000ffff0c7224 */ /* 0x000fe400078e0000 */
[----:B------:R-:W-:-:S07]  /*33cb0*/  IMAD.MOV.U32 R29, RZ, RZ, R14 ;  /* 0x000000ffff1d7224 */ /* 0x000fce00078e000e */
[----:B------:R-:W-:Y:S05]  /*33cc0*/  WARPSYNC.COLLECTIVE R15, `(.L_x_6708) ;  /* 0x000000000f087348 */ /* 0x000fea0003c00000 */
[----:B------:R0:W1:Y:S02]  /*33cd0*/  SHFL.IDX P6, R14, R13, R12, R11 ;  /* 0x0000000c0d0e7389 */ /* 0x00006400000c000b */
[----:B01----:R-:W-:Y:S01]  /*33ce0*/  ENDCOLLECTIVE ;  /* 0x000000000000791b */ /* 0x003fe20003800000 */
.L_x_6708:
        /* <DEDUP_REMOVED lines=8> */
.L_x_6709:
[----:B------:R-:W-:Y:S01]  /*33d70*/  IMAD.MOV.U32 R13, RZ, RZ, R33 ;  /* 0x000000ffff0d7224 */ /* 0x000fe200078e0021 */
[----:B------:R-:W-:Y:S01]  /*33d80*/  MOV R12, R0 ;  /* 0x00000000000c7202 */ /* 0x000fe20000000f00 */
[----:B------:R-:W-:-:S07]  /*33d90*/  IMAD.MOV.U32 R40, RZ, RZ, R14 ;  /* 0x000000ffff287224 */ /* 0x000fce00078e000e */
[----:B------:R-:W-:Y:S05]  /*33da0*/  WARPSYNC.COLLECTIVE R15, `(.L_x_6710) ;  /* 0x000000000f087348 */ /* 0x000fea0003c00000 */
[----:B------:R0:W1:Y:S02]  /*33db0*/  SHFL.IDX P6, R14, R13, R12, R11 ;  /* 0x0000000c0d0e7389 */ /* 0x00006400000c000b */
[----:B01----:R-:W-:Y:S01]  /*33dc0*/  ENDCOLLECTIVE ;  /* 0x000000000000791b */ /* 0x003fe20003800000 */
.L_x_6710:
[----:B------:R-:W-:Y:S02]  /*33dd0*/  IMAD.MOV.U32 R13, RZ, RZ, R42 ;  /* 0x000000ffff0d7224 */ /* 0x000fe400078e002a */
[----:B------:R-:W-:Y:S02]  /*33de0*/  IMAD.MOV.U32 R12, RZ, RZ, R3 ;  /* 0x000000ffff0c7224 */ /* 0x000fe400078e0003 */
[----:B------:R-:W-:-:S07]  /*33df0*/  IMAD.MOV.U32 R33, RZ, RZ, R14 ;  /* 0x000000ffff217224 */ /* 0x000fce00078e000e */
[----:B------:R-:W-:Y:S05]  /*33e00*/  WARPSYNC.COLLECTIVE R15, `(.L_x_6711) ;  /* 0x000000000f087348 */ /* 0x000fea0003c00000 */
[----:B------:R0:W1:Y:S02]  /*33e10*/  SHFL.IDX P6, R14, R13, R12, R11 ;  /* 0x0000000c0d0e7389 */ /* 0x00006400000c000b */
[----:B01----:R-:W-:Y:S01]  /*33e20*/  ENDCOLLECTIVE ;  /* 0x000000000000791b */ /* 0x003fe20003800000 */
.L_x_6711:
[----:B------:R-:W-:Y:S01]  /*33e30*/  MOV R13, R35 ;  /* 0x00000023000d7202 */ /* 0x000fe20000000f00 */
[----:B------:R-:W-:Y:S02]  /*33e40*/  IMAD.MOV.U32 R12, RZ, RZ, R0 ;  /* 0x000000ffff0c7224 */ /* 0x000fe400078e0000 */
[----:B------:R-:W-:-:S07]  /*33e50*/  IMAD.MOV.U32 R42, RZ, RZ, R14 ;  /* 0x000000ffff2a7224 */ /* 0x000fce00078e000e */
[----:B------:R-:W-:Y:S05]  /*33e60*/  WARPSYNC.COLLECTIVE R15, `(.L_x_6712) ;  /* 0x000000000f087348 */ /* 0x000fea0003c00000 */
[----:B------:R0:W1:Y:S02]  /*33e70*/  SHFL.IDX P6, R14, R13, R12, R11 ;  /* 0x0000000c0d0e7389 */ /* 0x00006400000c000b */
[----:B01----:R-:W-:Y:S01]  /*33e80*/  ENDCOLLECTIVE ;  /* 0x000000000000791b */ /* 0x003fe20003800000 */
.L_x_6712:
[----:B------:R-:W-:Y:S02]  /*33e90*/  IMAD.MOV.U32 R13, RZ, RZ, R44 ;  /* 0x000000ffff0d7224 */ /* 0x000fe400078e002c */
[----:B------:R-:W-:Y:S02]  /*33ea0*/  IMAD.MOV.U32 R12, RZ, RZ, R3 ;  /* 0x000000ffff0c7224 */ /* 0x000fe400078e0003 */
[----:B------:R-:W-:-:S07]  /*33eb0*/  IMAD.MOV.U32 R46, RZ, RZ, R14 ;  /* 0x000000ffff2e7224 */ /* 0x000fce00078e000e */
[----:B------:R-:W-:Y:S05]  /*33ec0*/  WARPSYNC.COLLECTIVE R15, `(.L_x_6713) ;  /* 0x000000000f087348 */ /* 0x000fea0003c00000 */
[----:B------:R0:W1:Y:S02]  /*33ed0*/  SHFL.IDX P6, R14, R13, R12, R11 ;  /* 0x0000000c0d0e7389 */ /* 0x00006400000c000b */
[----:B01----:R-:W-:Y:S01]  /*33ee0*/  ENDCOLLECTIVE ;  /* 0x000000000000791b */ /* 0x003fe20003800000 */
.L_x_6713:
[----:B------:R-:W-:Y:S02]  /*33ef0*/  IMAD.MOV.U32 R13, RZ, RZ, R37 ;  /* 0x000000ffff0d7224 */ /* 0x000fe400078e0025 */
[----:B------:R-:W-:Y:S01]  /*33f00*/  IMAD.MOV.U32 R12, RZ, RZ, R0 ;  /* 0x000000ffff0c7224 */ /* 0x000fe200078e0000 */
[----:B------:R-:W-:-:S07]  /*33f10*/  MOV R35, R14 ;  /* 0x0000000e00237202 */ /* 0x000fce0000000f00 */
[----:B------:R-:W-:Y:S05]  /*33f20*/  WARPSYNC.COLLECTIVE R15, `(.L_x_6714) ;  /* 0x000000000f087348 */ /* 0x000fea0003c00000 */
[----:B------:R0:W1:Y:S02]  /*33f30*/  SHFL.IDX P6, R14, R13, R12, R11 ;  /* 0x0000000c0d0e7389 */ /* 0x00006400000c000b */
[----:B01----:R-:W-:Y:S01]  /*33f40*/  ENDCOLLECTIVE ;  /* 0x000000000000791b */ /* 0x003fe20003800000 */
.L_x_6714:
        /* <DEDUP_REMOVED lines=8> */
.L_x_6715:
[----:B------:R-:W-:Y:S02]  /*33fd0*/  IMAD.MOV.U32 R13, RZ, RZ, R39 ;  /* 0x000000ffff0d7224 */ /* 0x000fe400078e0027 */
[----:B------:R-:W-:Y:S02]  /*33fe0*/  IMAD.MOV.U32 R12, RZ, RZ, R0 ;  /* 0x000000ffff0c7224 */ /* 0x000fe400078e0000 */
[----:B------:R-:W-:-:S07]  /*33ff0*/  IMAD.MOV.U32 R37, RZ, RZ, R14 ;  /* 0x000000ffff257224 */ /* 0x000fce00078e000e */
[----:B------:R-:W-:Y:S05]  /*34000*/  WARPSYNC.COLLECTIVE R15, `(.L_x_6716) ;  /* 0x000000000f087348 */ /* 0x000fea0003c00000 */
[----:B------:R0:W1:Y:S02]  /*34010*/  SHFL.IDX P6, R14, R13, R12, R11 ;  /* 0x0000000c0d0e7389 */ /* 0x00006400000c000b */
[----:B01----:R-:W-:Y:S01]  /*34020*/  ENDCOLLECTIVE ;  /* 0x000000000000791b */ /* 0x003fe20003800000 */
.L_x_6716:
        /* <DEDUP_REMOVED lines=8> */
.L_x_6717:
[----:B------:R-:W-:Y:S02]  /*340b0*/  IMAD.MOV.U32 R13, RZ, RZ, R41 ;  /* 0x000000ffff0d7224 */ /* 0x000fe400078e0029 */
[----:B------:R-:W-:Y:S02]  /*340c0*/  IMAD.MOV.U32 R12, RZ, RZ, R0 ;  /* 0x000000ffff0c7224 */ /* 0x000fe400078e0000 */
[----:B------:R-:W-:-:S07]  /*340d0*/  IMAD.MOV.U32 R39, RZ, RZ, R14 ;  /* 0x000000ffff277224 */ /* 0x000fce00078e000e */
[----:B------:R-:W-:Y:S05]  /*340e0*/  WARPSYNC.COLLECTIVE R15, `(.L_x_6718) ;  /* 0x000000000f087348 */ /* 0x000fea0003c00000 */
[----:B------:R0:W1:Y:S02]  /*340f0*/  SHFL.IDX P6, R14, R13, R12, R11 ;  /* 0x0000000c0d0e7389 */ /* 0x00006400000c000b */
[----:B01----:R-:W-:Y:S01]  /*34100*/  ENDCOLLECTIVE ;  /* 0x000000000000791b */ /* 0x003fe20003800000 */
.L_x_6718:
        /* <DEDUP_REMOVED lines=8> */
.L_x_6719:
[----:B------:R-:W-:Y:S01]  /*34190*/  IMAD.MOV.U32 R13, RZ, RZ, R43 ;  /* 0x000000ffff0d7224 */ /* 0x000fe200078e002b */
[----:B------:R-:W-:Y:S01]  /*341a0*/  MOV R12, R0 ;  /* 0x00000000000c7202 */ /* 0x000fe20000000f00 */
[----:B------:R-:W-:-:S07]  /*341b0*/  IMAD.MOV.U32 R41, RZ, RZ, R14 ;  /* 0x000000ffff297224 */ /* 0x000fce00078e000e */
[----:B------:R-:W-:Y:S05]  /*341c0*/  WARPSYNC.COLLECTIVE R15, `(.L_x_6720) ;  /* 0x000000000f087348 */ /* 0x000fea0003c00000 */
[----:B------:R0:W1:Y:S02]  /*341d0*/  SHFL.IDX P6, R14, R13, R12, R11 ;  /* 0x0000000c0d0e7389 */ /* 0x00006400000c000b */
[----:B01----:R-:W-:Y:S01]  /*341e0*/  ENDCOLLECTIVE ;  /* 0x000000000000791b */ /* 0x003fe20003800000 */
.L_x_6720:
        /* <DEDUP_REMOVED lines=8> */
.L_x_6721:
[----:B------:R-:W-:Y:S01]  /*34270*/  MOV R13, R45 ;  /* 0x0000002d000d7202 */ /* 0x000fe20000000f00 */
[----:B------:R-:W-:Y:S02]  /*34280*/  IMAD.MOV.U32 R12, RZ, RZ, R0 ;  /* 0x000000ffff0c7224 */ /* 0x000fe400078e0000 */
[----:B------:R-:W-:-:S07]  /*34290*/  IMAD.MOV.U32 R62, RZ, RZ, R14 ;  /* 0x000000ffff3e7224 */ /* 0x000fce00078e000e */
[----:B------:R-:W-:Y:S05]  /*342a0*/  WARPSYNC.COLLECTIVE R15, `(.L_x_6722) ;  /* 0x000000000f087348 */ /* 0x000fea0003c00000 */
[----:B------:R0:W1:Y:S02]  /*342b0*/  SHFL.IDX P6, R14, R13, R12, R11 ;  /* 0x0000000c0d0e7389 */ /* 0x00006400000c000b */
[----:B01----:R-:W-:Y:S01]  /*342c0*/  ENDCOLLECTIVE ;  /* 0x000000000000791b */ /* 0x003fe20003800000 */
.L_x_6722:
        /* <DEDUP_REMOVED lines=8> */
.L_x_6723:
[----:B------:R-:W-:Y:S02]  /*34350*/  IMAD.MOV.U32 R13, RZ, RZ, R47 ;  /* 0x000000ffff0d7224 */ /* 0x000fe400078e002f */
[----:B------:R-:W-:Y:S01]  /*34360*/  IMAD.MOV.U32 R12, RZ, RZ, R0 ;  /* 0x000000ffff0c7224 */ /* 0x000fe200078e0000 */
[----:B------:R-:W-:-:S07]  /*34370*/  MOV R64, R14 ;  /* 0x0000000e00407202 */ /* 0x000fce0000000f00 */
[----:B------:R-:W-:Y:S05]  /*34380*/  WARPSYNC.COLLECTIVE R15, `(.L_x_6724) ;  /* 0x000000000f087348 */ /* 0x000fea0003c00000 */
[----:B------:R0:W1:Y:S02]  /*34390*/  SHFL.IDX P6, R14, R13, R12, R11 ;  /* 0x0000000c0d0e7389 */ /* 0x00006400000c000b */
[----:B01----:R-:W-:Y:S01]  /*343a0*/  ENDCOLLECTIVE ;  /* 0x000000000000791b */ /* 0x003fe20003800000 */
.L_x_6724:
[----:B------:R-:W-:Y:S01]  /*343b0*/  SEL R9, R45, R64, P0 ;  /* 0x000000402d097207 */ /* 0x000fe20000000000 */
[----:B------:R-:W-:Y:S01]  /*343c0*/  IMAD.MOV.U32 R13, RZ, RZ, R66 ;  /* 0x000000ffff0d7224 */ /* 0x000fe200078e0042 */
[----:B------:R-:W-:Y:S01]  /*343d0*/  MOV R12, R3 ;  /* 0x00000003000c7202 */ /* 0x000fe20000000f00 */
[----:B------:R-:W-:-:S07]  /*343e0*/  IMAD.MOV.U32 R47, RZ, RZ, R14 ;  /* 0x000000ffff2f7224 */ /* 0x000fce00078e000e */
[----:B------:R-:W-:Y:S05]  /*343f0*/  WARPSYNC.COLLECTIVE R15, `(.L_x_6725) ;  /* 0x000000000f087348 */ /* 0x000fea0003c00000 */
[----:B------:R0:W1:Y:S02]  /*34400*/  SHFL.IDX P6, R14, R13, R12, R11 ;  /* 0x0000000c0d0e7389 */ /* 0x00006400000c000b */
[----:B01----:R-:W-:Y:S01]  /*34410*/  ENDCOLLECTIVE ;  /* 0x000000000000791b */ /* 0x003fe20003800000 */
.L_x_6725:
[----:B------:R-:W-:Y:S02]  /*34420*/  IMAD.MOV.U32 R13, RZ, RZ, R49 ;  /* 0x000000ffff0d7224 */ /* 0x000fe400078e0031 */
[----:B------:R-:W-:Y:S02]  /*34430*/  IMAD.MOV.U32 R12, RZ, RZ, R0 ;  /* 0x000000ffff0c7224 */ /* 0x000fe400078e0000 */
[----:B------:R-:W-:-:S07]  /*34440*/  IMAD.MOV.U32 R66, RZ, RZ, R14 ;  /* 0x000000ffff427224 */ /* 0x000fce00078e000e */
[----:B------:R-:W-:Y:S05]  /*34450*/  WARPSYNC.COLLECTIVE R15, `(.L_x_6726) ;  /* 0x000000000f087348 */ /* 0x000fea0003c00000 */
[----:B------:R0:W1:Y:S02]  /*34460*/  SHFL.IDX P6, R14, R13, R12, R11 ;  /* 0x0000000c0d0e7389 */ /* 0x00006400000c000b */
[----:B01----:R-:W-:Y:S01]  /*34470*/  ENDCOLLECTIVE ;  /* 0x000000000000791b */ /* 0x003fe20003800000 */
.L_x_6726:
        /* <DEDUP_REMOVED lines=8> */
.L_x_6727:
[----:B------:R-:W-:Y:S02]  /*34500*/  IMAD.MOV.U32 R13, RZ, RZ, R51 ;  /* 0x000000ffff0d7224 */ /* 0x000fe400078e0033 */
[----:B------:R-:W-:Y:S02]  /*34510*/  IMAD.MOV.U32 R12, RZ, RZ, R0 ;  /* 0x000000ffff0c7224 */ /* 0x000fe400078e0000 */
[----:B------:R-:W-:-:S07]  /*34520*/  IMAD.MOV.U32 R68, RZ, RZ, R14 ;  /* 0x000000ffff447224 */ /* 0x000fce00078e000e */
[----:B------:R-:W-:Y:S05]  /*34530*/  WARPSYNC.COLLECTIVE R15, `(.L_x_6728) ;  /* 0x000000000f087348 */ /* 0x000fea0003c00000 */
[----:B------:R0:W1:Y:S02]  /*34540*/  SHFL.IDX P6, R14, R13, R12, R11 ;  /* 0x0000000c0d0e7389 */ /* 0x00006400000c000b */
[----:B01----:R-:W-:Y:S01]  /*34550*/  ENDCOLLECTIVE ;  /* 0x000000000000791b */ /* 0x003fe20003800000 */
.L_x_6728:
[----:B------:R-:W-:Y:S01]  /*34560*/  SEL R29, R49, R68, P0 ;  /* 0x00000044311d7207 */ /* 0x000fe20000000000 */
[----:B------:R-:W-:Y:S02]  /*34570*/  IMAD.MOV.U32 R13, RZ, RZ, R70 ;  /* 0x000000ffff0d7224 */ /* 0x000fe400078e0046 */
[----:B------:R-:W-:Y:S01]  /*34580*/  IMAD.MOV.U32 R12, RZ, RZ, R3 ;  /* 0x000000ffff0c7224 */ /* 0x000fe200078e0003 */
[----:B------:R-:W-:-:S07]  /*34590*/  MOV R51, R14 ;  /* 0x0000000e00337202 */ /* 0x000fce0000000f00 */
[----:B------:R-:W-:Y:S05]  /*345a0*/  WARPSYNC.COLLECTIVE R15, `(.L_x_6729) ;  /* 0x000000000f087348 */ /* 0x000fea0003c00000 */
[----:B------:R0:W1:Y:S02]  /*345b0*/  SHFL.IDX P6, R14, R13, R12, R11 ;  /* 0x0000000c0d0e7389 */ /* 0x00006400000c000b */
[----:B01----:R-:W-:Y:S01]  /*345c0*/  ENDCOLLECTIVE ;  /* 0x000000000000791b */ /* 0x003fe20003800000 */
.L_x_6729:
[----:B------:R-:W-:Y:S01]  /*345d0*/  IMAD.MOV.U32 R13, RZ, RZ, R53 ;  /* 0x000000ffff0d7224 */ /* 0x000fe200078e0035 */
[----:B------:R-:W-:Y:S01]  /*345e0*/  MOV R12, R0 ;  /* 0x00000000000c7202 */ /* 0x000fe20000000f00 */
[----:B------:R-:W-:-:S07]  /*345f0*/  IMAD.MOV.U32 R70, RZ, RZ, R14 ;  /* 0x000000ffff467224 */ /* 0x000fce00078e000e */
[----:B------:R-:W-:Y:S05]  /*34600*/  WARPSYNC.COLLECTIVE R15, `(.L_x_6730) ;  /* 0x000000000f087348 */ /* 0x000fea0003c00000 */
[----:B------:R0:W1:Y:S02]  /*34610*/  SHFL.IDX P6, R14, R13, R12, R11 ;  /* 0x0000000c0d0e7389 */ /* 0x00006400000c000b */
[----:B01----:R-:W-:Y:S01]  /*34620*/  ENDCOLLECTIVE ;  /* 0x000000000000791b */ /* 0x003fe20003800000 */
.L_x_6730:
[----:B------:R-:W-:Y:S01]  /*34630*/  SEL R35, R70, R51, P0 ;  /* 0x0000003346237207 */ /* 0x000fe20000000000 */
[----:B------:R-:W-:Y:S02]  /*34640*/  IMAD.MOV.U32 R13, RZ, RZ, R72 ;  /* 0x000000ffff0d7224 */ /* 0x000fe400078e0048 */
[----:B------:R-:W-:Y:S02]  /*34650*/  IMAD.MOV.U32 R12, RZ, RZ, R3 ;  /* 0x000000ffff0c7224 */ /* 0x000fe400078e0003 */
[----:B------:R-:W-:-:S07]  /*34660*/  IMAD.MOV.U32 R53, RZ, RZ, R14 ;  /* 0x000000ffff357224 */ /* 0x000fce00078e000e */
[----:B------:R-:W-:Y:S05]  /*34670*/  WARPSYNC.COLLECTIVE R15, `(.L_x_6731) ;  /* 0x000000000f087348 */ /* 0x000fea0003c00000 */
[----:B------:R0:W1:Y:S02]  /*34680*/  SHFL.IDX P6, R14, R13, R12, R11 ;  /* 0x0000000c0d0e7389 */ /* 0x00006400000c000b */
[----:B01----:R-:W-:Y:S01]  /*34690*/  ENDCOLLECTIVE ;  /* 0x000000000000791b */ /* 0x003fe20003800000 */
.L_x_6731:
[----:B------:R-:W-:Y:S01]  /*346a0*/  MOV R13, R55 ;  /* 0x00000037000d7202 */ /* 0x000fe20000000f00 */
[----:B------:R-:W-:Y:S02]  /*346b0*/  IMAD.MOV.U32 R12, RZ, RZ, R0 ;  /* 0x000000ffff0c7224 */ /* 0x000fe400078e0000 */
[----:B------:R-:W-:-:S07]  /*346c0*/  IMAD.MOV.U32 R72, RZ, RZ, R14 ;  /* 0x000000ffff487224 */ /* 0x000fce00078e000e */
[----:B------:R-:W-:Y:S05]  /*346d0*/  WARPSYNC.COLLECTIVE R15, `(.L_x_6732) ;  /* 0x000000000f087348 */ /* 0x000fea0003c00000 */
[----:B------:R0:W1:Y:S02]  /*346e0*/  SHFL.IDX P6, R14, R13, R12, R11 ;  /* 0x0000000c0d0e7389 */ /* 0x00006400000c000b */
[----:B01----:R-:W-:Y:S01]  /*346f0*/  ENDCOLLECTIVE ;  /* 0x000000000000791b */ /* 0x003fe20003800000 */
.L_x_6732:
        /* <DEDUP_REMOVED lines=8> */
.L_x_6733:
[----:B------:R-:W-:Y:S02]  /*34780*/  IMAD.MOV.U32 R13, RZ, RZ, R57 ;  /* 0x000000ffff0d7224 */ /* 0x000fe400078e0039 */
[----:B------:R-:W-:Y:S01]  /*34790*/  IMAD.MOV.U32 R12, RZ, RZ, R0 ;  /* 0x000000ffff0c7224 */ /* 0x000fe200078e0000 */
[----:B------:R-:W-:-:S07]  /*347a0*/  MOV R74, R14 ;  /* 0x0000000e004a7202 */ /* 0x000fce0000000f00 */
[----:B------:R-:W-:Y:S05]  /*347b0*/  WARPSYNC.COLLECTIVE R15, `(.L_x_6734) ;  /* 0x000000000f087348 */ /* 0x000fea0003c00000 */
[----:B------:R0:W1:Y:S02]  /*347c0*/  SHFL.IDX P6, R14, R13, R12, R11 ;  /* 0x0000000c0d0e7389 */ /* 0x00006400000c000b */
[----:B01----:R-:W-:Y:S01]  /*347d0*/  ENDCOLLECTIVE ;  /* 0x000000000000791b */ /* 0x003fe20003800000 */
.L_x_6734:
[----:B------:R-:W-:Y:S01]  /*347e0*/  IMAD.MOV.U32 R13, RZ, RZ, R76 ;  /* 0x000000ffff0d7224 */ /* 0x000fe200078e004c */
[----:B------:R-:W-:Y:S01]  /*347f0*/  MOV R12, R3 ;  /* 0x00000003000c7202 */ /* 0x000fe20000000f00 */
[----:B------:R-:W-:-:S07]  /*34800*/  IMAD.MOV.U32 R57, RZ, RZ, R14 ;  /* 0x000000ffff397224 */ /* 0x000fce00078e000e */
[----:B------:R-:W-:Y:S05]  /*34810*/  WARPSYNC.COLLECTIVE R15, `(.L_x_6735) ;  /* 0x000000000f087348 */ /* 0x000fea0003c00000 */
[----:B------:R0:W1:Y:S02]  /*34820*/  SHFL.IDX P6, R14, R13, R12, R11 ;  /* 0x0000000c0d0e7389 */ /* 0x00006400000c000b */
[----:B01----:R-:W-:Y:S01]  /*34830*/  ENDCOLLECTIVE ;  /* 0x000000000000791b */ /* 0x003fe20003800000 */
.L_x_6735:
[----:B------:R-:W-:Y:S02]  /*34840*/  IMAD.MOV.U32 R13, RZ, RZ, R59 ;  /* 0x000000ffff0d7224 */ /* 0x000fe400078e003b */
[----:B------:R-:W-:Y:S02]  /*34850*/  IMAD.MOV.U32 R12, RZ, RZ, R0 ;  /* 0x000000ffff0c7224 */ /* 0x000fe400078e0000 */
[----:B------:R-:W-:-:S07]  /*34860*/  IMAD.MOV.U32 R76, RZ, RZ, R14 ;  /* 0x000000ffff4c7224 */ /* 0x000fce00078e000e */
[----:B------:R-:W-:Y:S05]  /*34870*/  WARPSYNC.COLLECTIVE R15, `(.L_x_6736) ;  /* 0x000000000f087348 */ /* 0x000fea0003c00000 */
[----:B------:R0:W1:Y:S02]  /*34880*/  SHFL.IDX P6, R14, R13, R12, R11 ;  /* 0x0000000c0d0e7389 */ /* 0x00006400000c000b */
[----:B01----:R-:W-:Y:S01]  /*34890*/  ENDCOLLECTIVE ;  /* 0x000000000000791b */ /* 0x003fe20003800000 */
.L_x_6736:
        /* <DEDUP_REMOVED lines=8> */
.L_x_6737:
[----:B------:R-:W-:Y:S02]  /*34920*/  IMAD.MOV.U32 R13, RZ, RZ, R63 ;  /* 0x000000ffff0d7224 */ /* 0x000fe400078e003f */
[----:B------:R-:W-:Y:S02]  /*34930*/  IMAD.MOV.U32 R12, RZ, RZ, R0 ;  /* 0x000000ffff0c7224 */ /* 0x000fe400078e0000 */
[----:B------:R-:W-:-:S07]  /*34940*/  IMAD.MOV.U32 R78, RZ, RZ, R14 ;  /* 0x000000ffff4e7224 */ /* 0x000fce00078e000e */
[----:B------:R-:W-:Y:S05]  /*34950*/  WARPSYNC.COLLECTIVE R15, `(.L_x_6738) ;  /* 0x000000000f087348 */ /* 0x000fea0003c00000 */
[----:B------:R0:W1:Y:S02]  /*34960*/  SHFL.IDX P6, R14, R13, R12, R11 ;  /* 0x0000000c0d0e7389 */ /* 0x00006400000c000b */
[----:B01----:R-:W-:Y:S01]  /*34970*/  ENDCOLLECTIVE ;  /* 0x000000000000791b */ /* 0x003fe20003800000 */
.L_x_6738:
[----:B------:R-:W-:Y:S01]  /*34980*/  SEL R47, R78, R59, P0 ;  /* 0x0000003b4e2f7207 */ /* 0x000fe20000000000 */
[----:B------:R-:W-:Y:S02]  /*34990*/  IMAD.MOV.U32 R13, RZ, RZ, R80 ;  /* 0x000000ffff0d7224 */ /* 0x000fe400078e0050 */
[----:B------:R-:W-:Y:S01]  /*349a0*/  IMAD.MOV.U32 R12, RZ, RZ, R3 ;  /* 0x000000ffff0c7224 */ /* 0x000fe200078e0003 */
[----:B------:R-:W-:-:S07]  /*349b0*/  MOV R63, R14 ;  /* 0x0000000e003f7202 */ /* 0x000fce0000000f00 */
[----:B------:R-:W-:Y:S05]  /*349c0*/  WARPSYNC.COLLECTIVE R15, `(.L_x_6739) ;  /* 0x000000000f087348 */ /* 0x000fea0003c00000 */
[----:B------:R0:W1:Y:S02]  /*349d0*/  SHFL.IDX P6, R14, R13, R12, R11 ;  /* 0x0000000c0d0e7389 */ /* 0x00006400000c000b */
[----:B01----:R-:W-:Y:S01]  /*349e0*/  ENDCOLLECTIVE ;  /* 0x000000000000791b */ /* 0x003fe20003800000 */
.L_x_6739:
[----:B------:R-:W-:Y:S01]  /*349f0*/  IMAD.MOV.U32 R13, RZ, RZ, R65 ;  /* 0x000000ffff0d7224 */ /* 0x000fe200078e0041 */
[----:B------:R-:W-:Y:S01]  /*34a00*/  MOV R12, R0 ;  /* 0x00000000000c7202 */ /* 0x000fe20000000f00 */
[----:B------:R-:W-:-:S07]  /*34a10*/  IMAD.MOV.U32 R80, RZ, RZ, R14 ;  /* 0x000000ffff507224 */ /* 0x000fce00078e000e */
[----:B------:R-:W-:Y:S05]  /*34a20*/  WARPSYNC.COLLECTIVE R15, `(.L_x_6740) ;  /* 0x000000000f087348 */ /* 0x000fea0003c00000 */
[----:B------:R0:W1:Y:S02]  /*34a30*/  SHFL.IDX P6, R14, R13, R12, R11 ;  /* 0x0000000c0d0e7389 */ /* 0x00006400000c000b */
[----:B01----:R-:W-:Y:S01]  /*34a40*/  ENDCOLLECTIVE ;  /* 0x000000000000791b */ /* 0x003fe20003800000 */
.L_x_6740:
[----:B------:R-:W-:Y:S02]  /*34a50*/  IMAD.MOV.U32 R13, RZ, RZ, R82 ;  /* 0x000000ffff0d7224 */ /* 0x000fe400078e0052 */
[----:B------:R-:W-:Y:S02]  /*34a60*/  IMAD.MOV.U32 R12, RZ, RZ, R3 ;  /* 0x000000ffff0c7224 */ /* 0x000fe400078e0003 */
[----:B------:R-:W-:-:S07]  /*34a70*/  IMAD.MOV.U32 R65, RZ, RZ, R14 ;  /* 0x000000ffff417224 */ /* 0x000fce00078e000e */
[----:B------:R-:W-:Y:S05]  /*34a80*/  WARPSYNC.COLLECTIVE R15, `(.L_x_6741) ;  /* 0x000000000f087348 */ /* 0x000fea0003c00000 */
[----:B------:R0:W1:Y:S02]  /*34a90*/  SHFL.IDX P6, R14, R13, R12, R11 ;  /* 0x0000000c0d0e7389 */ /* 0x00006400000c000b */
[----:B01----:R-:W-:Y:S01]  /*34aa0*/  ENDCOLLECTIVE ;  /* 0x000000000000791b */ /* 0x003fe20003800000 */
.L_x_6741:
[----:B------:R-:W-:Y:S01]  /*34ab0*/  MOV R13, R67 ;  /* 0x00000043000d7202 */ /* 0x000fe20000000f00 */
[----:B------:R-:W-:Y:S02]  /*34ac0*/  IMAD.MOV.U32 R12, RZ, RZ, R0 ;  /* 0x000000ffff0c7224 */ /* 0x000fe400078e0000 */
[----:B------:R-:W-:Y:S02]  /*34ad0*/  IMAD.MOV.U32 R0, RZ, RZ, RZ ;  /* 0x000000ffff007224 */ /* 0x000fe400078e00ff */
[----:B------:R-:W-:-:S07]  /*34ae0*/  IMAD.MOV.U32 R82, RZ, RZ, R14 ;  /* 0x000000ffff527224 */ /* 0x000fce00078e000e */
[----:B------:R-:W-:Y:S05]  /*34af0*/  WARPSYNC.COLLECTIVE R15, `(.L_x_6742) ;  /* 0x000000000f087348 */ /* 0x000fea0003c00000 */
[----:B------:R0:W1:Y:S02]  /*34b00*/  SHFL.IDX P6, R14, R13, R12, R11 ;  /* 0x0000000c0d0e7389 */ /* 0x00006400000c000b */
[----:B01----:R-:W-:Y:S01]  /*34b10*/  ENDCOLLECTIVE ;  /* 0x000000000000791b */ /* 0x003fe20003800000 */
.L_x_6742:
[----:B------:R-:W-:Y:S01]  /*34b20*/  SEL R53, R65, R82, P0 ;  /* 0x0000005241357207 */ /* 0x000fe20000000000 */
[----:B------:R-:W-:Y:S02]  /*34b30*/  IMAD.MOV.U32 R13, RZ, RZ, R84 ;  /* 0x000000ffff0d7224 */ /* 0x000fe400078e0054 */
[----:B------:R-:W-:Y:S02]  /*34b40*/  IMAD.MOV.U32 R12, RZ, RZ, R3 ;  /* 0x000000ffff0c7224 */ /* 0x000fe400078e0003 */
[----:B------:R-:W-:-:S07]  /*34b50*/  IMAD.MOV.U32 R67, RZ, RZ, R14 ;  /* 0x000000ffff437224 */ /* 0x000fce00078e000e */
[----:B------:R-:W-:Y:S05]  /*34b60*/  WARPSYNC.COLLECTIVE R15, `(.L_x_6743) ;  /* 0x000000000f087348 */ /* 0x000fea0003c00000 */
[----:B------:R0:W1:Y:S02]  /*34b70*/  SHFL.IDX P6, R14, R13, R12, R11 ;  /* 0x0000000c0d0e7389 */ /* 0x00006400000c000b */
[----:B01----:R-:W-:Y:S01]  /*34b80*/  ENDCOLLECTIVE ;  /* 0x000000000000791b */ /* 0x003fe20003800000 */
.L_x_6743:
        /* <DEDUP_REMOVED lines=12> */
[----:B------:R-:W-:Y:S02]  /*34c50*/  SEL R51, R80, R63, P0 ;  /* 0x0000003f50337207 */ /* 0x000fe40000000000 */
[----:B------:R-:W-:Y:S01]  /*34c60*/  SEL R55, R82, R65, P0 ;  /* 0x0000004152377207 */ /* 0x000fe20000000000 */
[----:B------:R-:W-:Y:S06]  /*34c70*/  BRA `(.L_x_6744) ;  /* 0xffffff2400b87947 */ /* 0x000fec000383ffff */
.L_x_6496:
[----:B------:R-:W-:Y:S01]  /*34c80*/  IMAD.MOV.U32 R13, RZ, RZ, R3 ;  /* 0x000000ffff0d7224 */ /* 0x000fe200078e0003 */
[----:B------:R-:W-:Y:S01]  /*34c90*/  MOV R15, 0xffffffff ;  /* 0xffffffff000f7802 */ /* 0x000fe20000000f00 */
[----:B------:R-:W-:Y:S02]  /*34ca0*/  IMAD.MOV.U32 R12, RZ, RZ, RZ ;  /* 0x000000ffff0c7224 */ /* 0x000fe400078e00ff */
[----:B------:R-:W-:-:S07]  /*34cb0*/  IMAD.MOV.U32 R11, RZ, RZ, 0x181f ;  /* 0x0000181fff0b7424 */ /* 0x000fce00078e00ff */
[----:B0-----:R-:W-:Y:S05]  /*34cc0*/  WARPSYNC.COLLECTIVE R15, `(.L_x_6745) ;  /* 0x000000000f087348 */ /* 0x001fea0003c00000 */
[----:B------:R1:W2:Y:S02]  /*34cd0*/  SHFL.IDX P6, R14, R13, R12, R11 ;  /* 0x0000000c0d0e7389 */ /* 0x0002a400000c000b */
[----:B012---:R-:W-:Y:S01]  /*34ce0*/  ENDCOLLECTIVE ;  /* 0x000000000000791b */ /* 0x007fe20003800000 */
.L_x_6745:
[----:B------:R-:W-:Y:S02]  /*34cf0*/  IMAD.MOV.U32 R13, RZ, RZ, R2 ;  /* 0x000000ffff0d7224 */ /* 0x000fe400078e0002 */
[----:B------:R-:W-:-:S07]  /*34d00*/  IMAD.MOV.U32 R0, RZ, RZ, R14 ;  /* 0x000000ffff007224 */ /* 0x000fce00078e000e */
[----:B------:R-:W-:Y:S05]  /*34d10*/  WARPSYNC.COLLECTIVE R15, `(.L_x_6746) ;  /* 0x000000000f087348 */ /* 0x000fea0003c00000 */
[----:B------:R0:W1:Y:S02]  /*34d20*/  SHFL.IDX P6, R14, R13, R12, R11 ;  /* 0x0000000c0d0e7389 */ /* 0x00006400000c000b */
[----:B01----:R-:W-:Y:S01]  /*34d30*/  ENDCOLLECTIVE ;  /* 0x000000000000791b */ /* 0x003fe20003800000 */
.L_x_6746:
[----:B------:R-:W-:Y:S05]  /*34d40*/  BRA `(.L_x_6747) ;  /* 0xffffff4000807947 */ /* 0x000fea000383ffff */
.L_x_6499:
        /* <DEDUP_REMOVED lines=8> */
.L_x_6749:
[----:B------:R-:W-:Y:S05]  /*34dd0*/  BSYNC B1 ;  /* 0x0000000000017941 */ /* 0x000fea0003800000 */
.L_x_6748:
        /* <DEDUP_REMOVED lines=8> */
.L_x_6750:
[----:B------:R-:W-:Y:S05]  /*34e60*/  BRA `(.L_x_6751) ;  /* 0xffffff4000947947 */ /* 0x000fea000383ffff */
.L_x_6502:
        /* <DEDUP_REMOVED lines=8> */
.L_x_6753:
[----:B------:R-:W-:Y:S05]  /*34ef0*/  BSYNC B1 ;  /* 0x0000000000017941 */ /* 0x000fea0003800000 */
.L_x_6752:
        /* <DEDUP_REMOVED lines=8> */
.L_x_6754:
[----:B------:R-:W-:Y:S05]  /*34f80*/  BRA `(.L_x_6755) ;  /* 0xffffff4000a47947 */ /* 0x000fea000383ffff */
.L_x_6505:
        /* <DEDUP_REMOVED lines=8> */
.L_x_6757:
[----:B------:R-:W-:Y:S05]  /*35010*/  BSYNC B1 ;  /* 0x0000000000017941 */ /* 0x000fea0003800000 */
.L_x_6756:
        /* <DEDUP_REMOVED lines=8> */
.L_x_6758:
[----:B------:R-:W-:Y:S05]  /*350a0*/  BRA `(.L_x_6759) ;  /* 0xffffff4000b47947 */ /* 0x000fea000383ffff */
.L_x_6521:
[----:B0-----:R-:W0:Y:S01]  /*350b0*/  S2R R8, SR_TID.X ;  /* 0x0000000000087919 */ /* 0x001e220000002100 */
[----:B------:R-:W-:Y:S01]  /*350c0*/  BSSY B1, `(.L_x_6760) ;  /* 0x000000a000017945 */ /* 0x000fe20003800000 */
[----:B------:R-:W-:Y:S02]  /*350d0*/  IMAD.MOV.U32 R12, RZ, RZ, RZ ;  /* 0x000000ffff0c7224 */ /* 0x000fe400078e00ff */
[----:B------:R-:W-:Y:S02]  /*350e0*/  IMAD.MOV.U32 R11, RZ, RZ, 0x1f ;  /* 0x0000001fff0b7424 */ /* 0x000fe400078e00ff */
[----:B------:R-:W-:Y:S01]  /*350f0*/  IMAD.MOV.U32 R15, RZ, RZ, -0x1 ;  /* 0xffffffffff0f7424 */ /* 0x000fe200078e00ff */
[----:B0-----:R-:W-:-:S04]  /*35100*/  SHF.R.U32.HI R8, RZ, 0x5, R8 ;  /* 0x00000005ff087819 */ /* 0x001fc80000011608 */
[----:B------:R-:W-:-:S04]  /*35110*/  LOP3.LUT R8, R8, 0x3, RZ, 0xc0, !PT ;  /* 0x0000000308087812 */ /* 0x000fc800078ec0ff */
[----:B------:R-:W-:-:S07]  /*35120*/  MOV R13, R8 ;  /* 0x00000008000d7202 */ /* 0x000fce0000000f00 */
[----:B------:R-:W-:Y:S05]  /*35130*/  WARPSYNC.COLLECTIVE R15, `(.L_x_6761) ;  /* 0x000000000f087348 */ /* 0x000fea0003c00000 */
[----:B------:R0:W1:Y:S02]  /*35140*/  SHFL.IDX P6, R14, R13, R12, R11 ;  /* 0x0000000c0d0e7389 */ /* 0x00006400000c000b */
[----:B01----:R-:W-:Y:S01]  /*35150*/  ENDCOLLECTIVE ;  /* 0x000000000000791b */ /* 0x003fe20003800000 */
.L_x_6761:
[----:B------:R-:W-:Y:S05]  /*35160*/  BSYNC B1 ;  /* 0x0000000000017941 */ /* 0x000fea0003800000 */
.L_x_6760:
[----:B------:R-:W-:Y:S05]  /*35170*/  BRA `(.L_x_6762) ;  /* 0xffffff5800587947 */ /* 0x000fea000383ffff */
.L_x_6523:
[----:B------:R-:W-:Y:S01]  /*35180*/  BSSY B1, `(.L_x_6763) ;  /* 0x0000006000017945 */ /* 0x000fe20003800000 */
[----:B------:R-:W-:-:S07]  /*35190*/  IMAD.MOV.U32 R15, RZ, RZ, -0x1 ;  /* 0xffffffffff0f7424 */ /* 0x000fce00078e00ff */
[----:B01----:R-:W-:Y:S05]  /*351a0*/  WARPSYNC.COLLECTIVE R15, `(.L_x_6764) ;  /* 0x000000000f0c7348 */ /* 0x003fea0003c00000 */
[----:B------:R-:W-:Y:S02]  /*351b0*/  ELECT P6, UR62, PT ;  /* 0x00000000003e782f */ /* 0x000fe400038c0000 */
[----:B------:R-:W-:Y:S01]  /*351c0*/  MOV R14, UR62 ;  /* 0x0000003e000e7c02 */ /* 0x000fe20008000f00 */
[----:B01----:R-:W-:Y:S10]  /*351d0*/  ENDCOLLECTIVE ;  /* 0x000000000000791b */ /* 0x003ff40003800000 */
.L_x_6764:
[----:B------:R-:W-:Y:S05]  /*351e0*/  BSYNC B1 ;  /* 0x0000000000017941 */ /* 0x000fea0003800000 */
.L_x_6763:
[----:B------:R-:W-:Y:S05]  /*351f0*/  BRA `(.L_x_6522) ;  /* 0xffffff5800507947 */ /* 0x000fea000383ffff */
.L_x_6525:
[----:B-1----:R1:W2:Y:S02]  /*35200*/  SYNCS.PHASECHK.TRANS64.TRYWAIT P0, [R23+URZ+0x33420], R6 ;  /* 0x03342006170075a7 */ /* 0x0022a4000800017f */
[----:B--2---:R-:W-:Y:S05]  /*35210*/  @!P0 NANOSLEEP.SYNCS 0x989680 ;  /* 0x009896800000895d */ /* 0x004fea0003900000 */
[----:B------:R-:W2:Y:S02]  /*35220*/  @!P0 SYNCS.PHASECHK.TRANS64 P0, [R23+URZ+0x33420], R6 ;  /* 0x03342006170085a7 */ /* 0x000ea4000800007f */
[----:B--2---:R-:W-:Y:S05]  /*35230*/  @!P0 BRA `(.L_x_6525) ;  /* 0xfffffffc00f08947 */ /* 0x004fea000383ffff */
[----:B------:R-:W-:Y:S05]  /*35240*/  BRA `(.L_x_6765) ;  /* 0xffffff5800607947 */ /* 0x000fea000383ffff */
.L_x_6529:
[----:B0-----:R0:W2:Y:S02]  /*35250*/  SYNCS.PHASECHK.TRANS64.TRYWAIT P0, [R10+URZ+0x334a0], R9 ;  /* 0x0334a0090a0075a7 */ /* 0x0010a4000800017f */
[----:B--2---:R-:W-:Y:S05]  /*35260*/  @!P0 NANOSLEEP.SYNCS 0x989680 ;  /* 0x009896800000895d */ /* 0x004fea0003900000 */
[----:B------:R-:W2:Y:S02]  /*35270*/  @!P0 SYNCS.PHASECHK.TRANS64 P0, [R10+URZ+0x334a0], R9 ;  /* 0x0334a0090a0085a7 */ /* 0x000ea4000800007f */
[----:B--2---:R-:W-:Y:S05]  /*35280*/  @!P0 BRA `(.L_x_6529) ;  /* 0xfffffffc00f08947 */ /* 0x004fea000383ffff */
[----:B------:R-:W-:Y:S05]  /*35290*/  BRA `(.L_x_6766) ;  /* 0xffffff58007c7947 */ /* 0x000fea000383ffff */
.L_x_6536:
[----:B-1----:R1:W2:Y:S02]  /*352a0*/  SYNCS.PHASECHK.TRANS64.TRYWAIT P0, [R10+URZ+0x334c0], R9 ;  /* 0x0334c0090a0075a7 */ /* 0x0022a4000800017f */
[----:B--2---:R-:W-:Y:S05]  /*352b0*/  @!P0 NANOSLEEP.SYNCS 0x989680 ;  /* 0x009896800000895d */ /* 0x004fea0003900000 */
[----:B------:R-:W2:Y:S02]  /*352c0*/  @!P0 SYNCS.PHASECHK.TRANS64 P0, [R10+URZ+0x334c0], R9 ;  /* 0x0334c0090a0085a7 */ /* 0x000ea4000800007f */
[----:B--2---:R-:W-:Y:S05]  /*352d0*/  @!P0 BRA `(.L_x_6536) ;  /* 0xfffffffc00f08947 */ /* 0x004fea000383ffff */
[----:B------:R-:W-:Y:S05]  /*352e0*/  BRA `(.L_x_6767) ;  /* 0xffffff5c00787947 */ /* 0x000fea000383ffff */
.L_x_6545:
[----:B0-----:R0:W1:Y:S02]  /*352f0*/  SYNCS.PHASECHK.TRANS64.TRYWAIT P1, [R9+URZ+0x334a0], R8 ;  /* 0x0334a008090075a7 */ /* 0x001064000802017f */
[----:B-1----:R-:W-:Y:S05]  /*35300*/  @!P1 NANOSLEEP.SYNCS 0x989680 ;  /* 0x009896800000995d */ /* 0x002fea0003900000 */
[----:B------:R-:W1:Y:S02]  /*35310*/  @!P1 SYNCS.PHASECHK.TRANS64 P1, [R9+URZ+0x334a0], R8 ;  /* 0x0334a008090095a7 */ /* 0x000e64000802007f */
[----:B-1----:R-:W-:Y:S05]  /*35320*/  @!P1 BRA `(.L_x_6545) ;  /* 0xfffffffc00f09947 */ /* 0x002fea000383ffff */
[----:B------:R-:W-:Y:S05]  /*35330*/  BRA `(.L_x_6768) ;  /* 0xffffff6000b87947 */ /* 0x000fea000383ffff */
.L_x_6552:
[----:B-1----:R1:W2:Y:S02]  /*35340*/  SYNCS.PHASECHK.TRANS64.TRYWAIT P1, [R9+URZ+0x334c0], R8 ;  /* 0x0334c008090075a7 */ /* 0x0022a4000802017f */
[----:B--2---:R-:W-:Y:S05]  /*35350*/  @!P1 NANOSLEEP.SYNCS 0x989680 ;  /* 0x009896800000995d */ /* 0x004fea0003900000 */
[----:B------:R-:W2:Y:S02]  /*35360*/  @!P1 SYNCS.PHASECHK.TRANS64 P1, [R9+URZ+0x334c0], R8 ;  /* 0x0334c008090095a7 */ /* 0x000ea4000802007f */
[----:B--2---:R-:W-:Y:S05]  /*35370*/  @!P1 BRA `(.L_x_6552) ;  /* 0xfffffffc00f09947 */ /* 0x004fea000383ffff */
[----:B------:R-:W-:Y:S05]  /*35380*/  BRA `(.L_x_6769) ;  /* 0xffffff6400b07947 */ /* 0x000fea000383ffff */
.L_x_6569:
        /* <DEDUP_REMOVED lines=11> */
.L_x_6771:
[----:B------:R-:W-:Y:S05]  /*35440*/  BSYNC B0 ;  /* 0x0000000000007941 */ /* 0x000fea0003800000 */
.L_x_6770:
[----:B------:R-:W-:Y:S05]  /*35450*/  BRA `(.L_x_6772) ;  /* 0xffffff7800047947 */ /* 0x000fea000383ffff */
.L_x_6572:
[----:B-1----:R-:W2:Y:S02]  /*35460*/  LDL R0, [R1+0x2c] ;  /* 0x00002c0001007983 */ /* 0x002ea40000100800 */
[----:B--2---:R1:W2:Y:S02]  /*35470*/  SYNCS.PHASECHK.TRANS64.TRYWAIT P0, [R4+URZ+0x33480], R0 ;  /* 0x03348000040075a7 */ /* 0x0042a4000800017f */
[----:B--2---:R-:W-:Y:S05]  /*35480*/  @!P0 NANOSLEEP.SYNCS 0x989680 ;  /* 0x009896800000895d */ /* 0x004fea0003900000 */
[----:B------:R-:W2:Y:S02]  /*35490*/  @!P0 SYNCS.PHASECHK.TRANS64 P0, [R4+URZ+0x33480], R0 ;  /* 0x03348000040085a7 */ /* 0x000ea4000800007f */
[----:B--2---:R-:W-:Y:S05]  /*354a0*/  @!P0 BRA `(.L_x_6572) ;  /* 0xfffffffc00ec8947 */ /* 0x004fea000383ffff */
[----:B------:R-:W-:Y:S05]  /*354b0*/  BRA `(.L_x_6773) ;  /* 0xffffff7800207947 */ /* 0x000fea000383ffff */
.L_x_6573:
[----:B------:R-:W-:Y:S01]  /*354c0*/  BSSY B0, `(.L_x_6774) ;  /* 0x0000008000007945 */ /* 0x000fe20003800000 */
[----:B------:R-:W-:Y:S01]  /*354d0*/  IMAD.MOV.U32 R13, RZ, RZ, R20 ;  /* 0x000000ffff0d7224 */ /* 0x000fe200078e0014 */
[----:B0-----:R-:W-:Y:S01]  /*354e0*/  MOV R12, RZ ;  /* 0x000000ff000c7202 */ /* 0x001fe20000000f00 */
[----:B------:R-:W-:Y:S02]  /*354f0*/  IMAD.MOV.U32 R11, RZ, RZ, 0x1c1f ;  /* 0x00001c1fff0b7424 */ /* 0x000fe400078e00ff */
[----:B------:R-:W-:-:S07]  /*35500*/  IMAD.MOV.U32 R15, RZ, RZ, -0x1 ;  /* 0xffffffffff0f7424 */ /* 0x000fce00078e00ff */
[----:B------:R-:W-:Y:S05]  /*35510*/  WARPSYNC.COLLECTIVE R15, `(.L_x_6775) ;  /* 0x000000000f087348 */ /* 0x000fea0003c00000 */
[----:B------:R0:W1:Y:S02]  /*35520*/  SHFL.IDX P6, R14, R13, R12, R11 ;  /* 0x0000000c0d0e7389 */ /* 0x00006400000c000b */
[----:B01----:R-:W-:Y:S01]  /*35530*/  ENDCOLLECTIVE ;  /* 0x000000000000791b */ /* 0x003fe20003800000 */
.L_x_6775:
[----:B------:R-:W-:Y:S05]  /*35540*/  BSYNC B0 ;  /* 0x0000000000007941 */ /* 0x000fea0003800000 */
.L_x_6774:
[----:B------:R-:W0:Y:S01]  /*35550*/  S2R R3, SR_TID.X ;  /* 0x0000000000037919 */ /* 0x000e220000002100 */
[----:B------:R-:W-:Y:S01]  /*35560*/  IMAD.MOV.U32 R13, RZ, RZ, R10 ;  /* 0x000000ffff0d7224 */ /* 0x000fe200078e000a */
[----:B------:R-:W-:Y:S01]  /*35570*/  MOV R12, RZ ;  /* 0x000000ff000c7202 */ /* 0x000fe20000000f00 */
[----:B------:R-:W-:Y:S02]  /*35580*/  IMAD.MOV.U32 R11, RZ, RZ, 0x1c1f ;  /* 0x00001c1fff0b7424 */ /* 0x000fe400078e00ff */
[----:B------:R-:W-:Y:S02]  /*35590*/  IMAD.MOV.U32 R15, RZ, RZ, -0x1 ;  /* 0xffffffffff0f7424 */ /* 0x000fe400078e00ff */
[----:B------:R-:W-:-:S07]  /*355a0*/  IMAD.MOV.U32 R0, RZ, RZ, R14 ;  /* 0x000000ffff007224 */ /* 0x000fce00078e000e */
[----:B0-----:R-:W-:Y:S05]  /*355b0*/  WARPSYNC.COLLECTIVE R15, `(.L_x_6776) ;  /* 0x000000000f087348 */ /* 0x001fea0003c00000 */
[----:B------:R1:W2:Y:S02]  /*355c0*/  SHFL.IDX P6, R14, R13, R12, R11 ;  /* 0x0000000c0d0e7389 */ /* 0x0002a400000c000b */
[----:B012---:R-:W-:Y:S01]  /*355d0*/  ENDCOLLECTIVE ;  /* 0x000000000000791b */ /* 0x007fe20003800000 */
.L_x_6776:
[----:B------:R-:W0:Y:S01]  /*355e0*/  LDC R11, c[0x0][0x2f4] ;  /* 0x0000bd00ff0b7b82 */ /* 0x000e220000000800 */
[----:B------:R-:W-:Y:S02]  /*355f0*/  IMAD.SHL.U32 R15, R3, 0x10, RZ ;  /* 0x00000010030f7824 */ /* 0x000fe400078e00ff */
[----:B------:R-:W-:-:S03]  /*35600*/  IMAD.MOV.U32 R2, RZ, RZ, R14 ;  /* 0x000000ffff027224 */ /* 0x000fc600078e000e */
[----:B------:R-:W-:-:S04]  /*35610*/  LOP3.LUT R15, R15, 0x30, RZ, 0xc0, !PT ;  /* 0x000000300f0f7812 */ /* 0x000fc800078ec0ff */
[C---:B------:R-:W-:Y:S02]  /*35620*/  IADD3 R2, P0, R15.reuse, R2, RZ ;  /* 0x000000020f027210 */ /* 0x040fe40007f1e0ff */
[----:B------:R-:W-:Y:S02]  /*35630*/  LOP3.LUT R12, R15, 0x40, RZ, 0xfc, !PT ;  /* 0x000000400f0c7812 */ /* 0x000fe400078efcff */
[----:B------:R-:W-:Y:S01]  /*35640*/  IADD3.X R3, RZ, R0, RZ, P0, !PT ;  /* 0x00000000ff037210 */ /* 0x000fe200007fe4ff */
[----:B------:R-:W-:Y:S01]  /*35650*/  IMAD.IADD R0, R23, 0x1, R21 ;  /* 0x0000000117007824 */ /* 0x000fe200078e0215 */
[-C--:B0-----:R-:W-:Y:S01]  /*35660*/  ISETP.GE.AND P3, PT, R15, R11.reuse, PT ;  /* 0x0000000b0f00720c */ /* 0x081fe20003f66270 */
[----:B------:R-:W-:Y:S01]  /*35670*/  IMAD.MOV.U32 R13, RZ, RZ, R20 ;  /* 0x000000ffff0d7224 */ /* 0x000fe200078e0014 */
[----:B------:R-:W-:Y:S01]  /*35680*/  ISETP.GE.AND P2, PT, R12, R11, PT ;  /* 0x0000000b0c00720c */ /* 0x000fe20003f46270 */
[----:B------:R0:W5:Y:S01]  /*35690*/  LDL.LU R21, [R1+0x44] ;  /* 0x0000440001157983 */ /* 0x0001620000300800 */
[----:B------:R-:W-:-:S02]  /*356a0*/  ISETP.LT.OR P0, PT, R9, 0x1, P3 ;  /* 0x000000010900780c */ /* 0x000fc40001f01670 */
[----:B------:R-:W-:Y:S02]  /*356b0*/  ISETP.LT.OR P1, PT, R9, 0x1, P2 ;  /* 0x000000010900780c */ /* 0x000fe40001721670 */
[----:B------:R-:W-:Y:S01]  /*356c0*/  LOP3.LUT R15, R15, 0x80, RZ, 0xfc, !PT ;  /* 0x000000800f0f7812 */ /* 0x000fe200078efcff */
[----:B------:R-:W-:-:S08]  /*356d0*/  IMAD.MOV.U32 R12, RZ, RZ, 0x1 ;  /* 0x00000001ff0c7424 */ /* 0x000fd000078e00ff */
[----:B------:R-:W-:Y:S01]  /*356e0*/  @!PT LDS RZ, [RZ] ;  /* 0x00000000fffff984 */ /* 0x000fe20000000800 */
[----:B------:R-:W-:Y:S01]  /*356f0*/  @!PT LDS RZ, [RZ] ;  /* 0x00000000fffff984 */ /* 0x000fe20000000800 */
[----:B------:R-:W-:Y:S01]  /*35700*/  @!PT LDS RZ, [RZ] ;  /* 0x00000000fffff984 */ /* 0x000fe20000000800 */
[----:B------:R0:W-:Y:S01]  /*35710*/  LDGSTS.E.BYPASS.LTC128B.128 [R0+0xf200], desc[UR54][R2.64], !P0 ;  /* 0x0f20000002007fae */ /* 0x0001e2000c101d76 */
[----:B------:R-:W-:Y:S01]  /*35720*/  ISETP.GE.AND P0, PT, R15, R11, PT ;  /* 0x0000000b0f00720c */ /* 0x000fe20003f06270 */
[----:B------:R-:W-:Y:S01]  /*35730*/  IMAD.MOV.U32 R11, RZ, RZ, 0x1c1f ;  /* 0x00001c1fff0b7424 */ /* 0x000fe200078e00ff */
[----:B------:R-:W-:Y:S01]  /*35740*/  MOV R15, 0xffffffff ;  /* 0xffffffff000f7802 */ /* 0x000fe20000000f00 */
[----:B------:R0:W-:Y:S01]  /*35750*/  LDGSTS.E.BYPASS.LTC128B.128 [R0+0x11a00], desc[UR54][R2.64+0x40], !P1 ;  /* 0x11a0004002007fae */ /* 0x0001e2000c901d76 */
[----:B------:R-:W-:-:S13]  /*35760*/  ISETP.LT.OR P1, PT, R9, 0x1, P0 ;  /* 0x000000010900780c */ /* 0x000fda0000721670 */
[----:B0----5:R-:W-:Y:S05]  /*35770*/  WARPSYNC.COLLECTIVE R15, `(.L_x_6777) ;  /* 0x000000000f087348 */ /* 0x021fea0003c00000 */
[----:B------:R1:W2:Y:S02]  /*35780*/  SHFL.IDX P6, R14, R13, R12, R11 ;  /* 0x0000000c0d0e7389 */ /* 0x0002a400000c000b */
[----:B012--5:R-:W-:Y:S01]  /*35790*/  ENDCOLLECTIVE ;  /* 0x000000000000791b */ /* 0x027fe20003800000 */
.L_x_6777:
[----:B------:R-:W-:Y:S01]  /*357a0*/  @!PT LDS RZ, [RZ] ;  /* 0x00000000fffff984 */ /* 0x000fe20000000800 */
[----:B------:R-:W-:Y:S01]  /*357b0*/  @!PT LDS RZ, [RZ] ;  /* 0x00000000fffff984 */ /* 0x000fe20000000800 */
[----:B------:R-:W-:Y:S01]  /*357c0*/  @!PT LDS RZ, [RZ] ;  /* 0x00000000fffff984 */ /* 0x000fe20000000800 */
[----:B------:R0:W-:Y:S01]  /*357d0*/  LDGSTS.E.BYPASS.LTC128B.128 [R0+0x14200], desc[UR54][R2.64+0x80], !P1 ;  /* 0x1420008002007fae */ /* 0x0001e2000c901d76 */
[----:B------:R-:W-:Y:S01]  /*357e0*/  IMAD.MOV.U32 R13, RZ, RZ, R10 ;  /* 0x000000ffff0d7224 */ /* 0x000fe200078e000a */
[----:B0-----:R-:W0:Y:S01]  /*357f0*/  S2R R2, SR_TID.X ;  /* 0x0000000000027919 */ /* 0x001e220000002100 */
[----:B------:R-:W-:-:S07]  /*35800*/  IMAD.MOV.U32 R3, RZ, RZ, R14 ;  /* 0x000000ffff037224 */ /* 0x000fce00078e000e */
[----:B0-----:R-:W-:Y:S05]  /*35810*/  WARPSYNC.COLLECTIVE R15, `(.L_x_6778) ;  /* 0x000000000f087348 */ /* 0x001fea0003c00000 */
[----:B------:R1:W2:Y:S02]  /*35820*/  SHFL.IDX P6, R14, R13, R12, R11 ;  /* 0x0000000c0d0e7389 */ /* 0x0002a400000c000b */
[----:B012---:R-:W-:Y:S01]  /*35830*/  ENDCOLLECTIVE ;  /* 0x000000000000791b */ /* 0x007fe20003800000 */
.L_x_6778:
[----:B------:R-:W-:Y:S02]  /*35840*/  IMAD.SHL.U32 R15, R2, 0x10, RZ ;  /* 0x00000010020f7824 */ /* 0x000fe400078e00ff */
[----:B------:R-:W-:-:S03]  /*35850*/  IMAD.MOV.U32 R2, RZ, RZ, R14 ;  /* 0x000000ffff027224 */ /* 0x000fc600078e000e */
[----:B------:R-:W-:-:S04]  /*35860*/  LOP3.LUT R15, R15, 0x30, RZ, 0xc0, !PT ;  /* 0x000000300f0f7812 */ /* 0x000fc800078ec0ff */
[----:B------:R-:W-:-:S04]  /*35870*/  IADD3 R2, P1, R15, R2, RZ ;  /* 0x000000020f027210 */ /* 0x000fc80007f3e0ff */
[----:B------:R-:W-:Y:S02]  /*35880*/  IADD3.X R3, RZ, R3, RZ, P1, !PT ;  /* 0x00000003ff037210 */ /* 0x000fe40000ffe4ff */
[----:B------:R-:W-:Y:S01]  /*35890*/  ISETP.LT.OR P1, PT, R9, 0x21, P3 ;  /* 0x000000210900780c */ /* 0x000fe20001f21670 */
[----:B------:R-:W-:-:S12]  /*358a0*/  IMAD.MOV.U32 R13, RZ, RZ, R20 ;  /* 0x000000ffff0d7224 */ /* 0x000fd800078e0014 */
[----:B------:R-:W-:Y:S01]  /*358b0*/  @!PT LDS RZ, [RZ] ;  /* 0x00000000fffff984 */ /* 0x000fe20000000800 */
[----:B------:R-:W-:Y:S01]  /*358c0*/  @!PT LDS RZ, [RZ] ;  /* 0x00000000fffff984 */ /* 0x000fe20000000800 */
[----:B------:R-:W-:Y:S01]  /*358d0*/  @!PT LDS RZ, [RZ] ;  /* 0x00000000fffff984 */ /* 0x000fe20000000800 */
[----:B------:R0:W-:Y:S01]  /*358e0*/  LDGSTS.E.BYPASS.LTC128B.128 [R0+0xfa00], desc[UR54][R2.64], !P1 ;  /* 0x0fa0000002007fae */ /* 0x0001e2000c901d76 */
[----:B------:R-:W-:Y:S01]  /*358f0*/  ISETP.LT.OR P1, PT, R9, 0x21, P2 ;  /* 0x000000210900780c */ /* 0x000fe20001721670 */
[----:B------:R-:W-:Y:S02]  /*35900*/  IMAD.MOV.U32 R12, RZ, RZ, 0x2 ;  /* 0x00000002ff0c7424 */ /* 0x000fe400078e00ff */
[----:B------:R-:W-:-:S10]  /*35910*/  IMAD.MOV.U32 R15, RZ, RZ, -0x1 ;  /* 0xffffffffff0f7424 */ /* 0x000fd400078e00ff */
[----:B0-----:R-:W-:Y:S05]  /*35920*/  WARPSYNC.COLLECTIVE R15, `(.L_x_6779) ;  /* 0x000000000f087348 */ /* 0x001fea0003c00000 */
[----:B------:R1:W2:Y:S02]  /*35930*/  SHFL.IDX P6, R14, R13, R12, R11 ;  /* 0x0000000c0d0e7389 */ /* 0x0002a400000c000b */
[----:B012---:R-:W-:Y:S01]  /*35940*/  ENDCOLLECTIVE ;  /* 0x000000000000791b */ /* 0x007fe20003800000 */
.L_x_6779:
[----:B------:R-:W-:Y:S01]  /*35950*/  @!PT LDS RZ, [RZ] ;  /* 0x00000000fffff984 */ /* 0x000fe20000000800 */
[----:B------:R-:W-:Y:S01]  /*35960*/  @!PT LDS RZ, [RZ] ;  /* 0x00000000fffff984 */ /* 0x000fe20000000800 */
[----:B------:R-:W-:Y:S01]  /*35970*/  @!PT LDS RZ, [RZ] ;  /* 0x00000000fffff984 */ /* 0x000fe20000000800 */
[----:B------:R-:W-:Y:S01]  /*35980*/  LDGSTS.E.BYPASS.LTC128B.128 [R0+0x12200], desc[UR54][R2.64+0x40], !P1 ;  /* 0x1220004002007fae */ /* 0x000fe2000c901d76 */
[----:B------:R-:W-:-:S13]  /*35990*/  ISETP.LT.OR P1, PT, R9, 0x21, P0 ;  /* 0x000000210900780c */ /* 0x000fda0000721670 */
[----:B------:R0:W-:Y:S01]  /*359a0*/  LDGSTS.E.BYPASS.LTC128B.128 [R0+0x14a00], desc[UR54][R2.64+0x80], !P1 ;  /* 0x14a0008002007fae */ /* 0x0001e2000c901d76 */
[----:B------:R-:W-:Y:S01]  /*359b0*/  MOV R13, R10 ;  /* 0x0000000a000d7202 */ /* 0x000fe20000000f00 */
[----:B0-----:R-:W0:Y:S01]  /*359c0*/  S2R R2, SR_TID.X ;  /* 0x0000000000027919 */ /* 0x001e220000002100 */
[----:B------:R-:W-:-:S07]  /*359d0*/  IMAD.MOV.U32 R3, RZ, RZ, R14 ;  /* 0x000000ffff037224 */ /* 0x000fce00078e000e */
[----:B0-----:R-:W-:Y:S05]  /*359e0*/  WARPSYNC.COLLECTIVE R15, `(.L_x_6780) ;  /* 0x000000000f087348 */ /* 0x001fea0003c00000 */
[----:B------:R1:W2:Y:S02]  /*359f0*/  SHFL.IDX P6, R14, R13, R12, R11 ;  /* 0x0000000c0d0e7389 */ /* 0x0002a400000c000b */
[----:B012---:R-:W-:Y:S01]  /*35a00*/  ENDCOLLECTIVE ;  /* 0x000000000000791b */ /* 0x007fe20003800000 */
.L_x_6780:
[----:B------:R-:W-:Y:S02]  /*35a10*/  IMAD.SHL.U32 R15, R2, 0x10, RZ ;  /* 0x00000010020f7824 */ /* 0x000fe400078e00ff */
[----:B------:R-:W-:-:S03]  /*35a20*/  IMAD.MOV.U32 R2, RZ, RZ, R14 ;  /* 0x000000ffff027224 */ /* 0x000fc600078e000e */
[----:B------:R-:W-:-:S04]  /*35a30*/  LOP3.LUT R15, R15, 0x30, RZ, 0xc0, !PT ;  /* 0x000000300f0f7812 */ /* 0x000fc800078ec0ff */
        /* <DEDUP_REMOVED lines=9> */
[----:B------:R-:W-:Y:S01]  /*35ad0*/  IMAD.MOV.U32 R15, RZ, RZ, -0x1 ;  /* 0xffffffffff0f7424 */ /* 0x000fe200078e00ff */
[----:B------:R-:W-:-:S11]  /*35ae0*/  MOV R12, 0x3 ;  /* 0x00000003000c7802 */ /* 0x000fd60000000f00 */
[----:B0-----:R-:W-:Y:S05]  /*35af0*/  WARPSYNC.COLLECTIVE R15, `(.L_x_6781) ;  /* 0x000000000f087348 */ /* 0x001fea0003c00000 */
[----:B------:R1:W2:Y:S02]  /*35b00*/  SHFL.IDX P6, R14, R13, R12, R11 ;  /* 0x0000000c0d0e7389 */ /* 0x0002a400000c000b */
[----:B012---:R-:W-:Y:S01]  /*35b10*/  ENDCOLLECTIVE ;  /* 0x000000000000791b */ /* 0x007fe20003800000 */
.L_x_6781:
[----:B------:R-:W-:Y:S01]  /*35b20*/  @!PT LDS RZ, [RZ] ;  /* 0x00000000fffff984 */ /* 0x000fe20000000800 */
[----:B------:R-:W-:Y:S01]  /*35b30*/  @!PT LDS RZ, [RZ] ;  /* 0x00000000fffff984 */ /* 0x000fe20000000800 */
[----:B------:R-:W-:Y:S01]  /*35b40*/  @!PT LDS RZ, [RZ] ;  /* 0x00000000fffff984 */ /* 0x000fe20000000800 */
[----:B------:R-:W-:Y:S01]  /*35b50*/  LDGSTS.E.BYPASS.LTC128B.128 [R0+0x12a00], desc[UR54][R2.64+0x40], !P1 ;  /* 0x12a0004002007fae */ /* 0x000fe2000c901d76 */
[----:B------:R-:W-:-:S13]  /*35b60*/  ISETP.LT.OR P1, PT, R9, 0x41, P0 ;  /* 0x000000410900780c */ /* 0x000fda0000721670 */
[----:B------:R0:W-:Y:S01]  /*35b70*/  LDGSTS.E.BYPASS.LTC128B.128 [R0+0x15200], desc[UR54][R2.64+0x80], !P1 ;  /* 0x1520008002007fae */ /* 0x0001e2000c901d76 */
[----:B------:R-:W-:Y:S01]  /*35b80*/  IMAD.MOV.U32 R13, RZ, RZ, R10 ;  /* 0x000000ffff0d7224 */ /* 0x000fe200078e000a */
[----:B0-----:R-:W0:Y:S01]  /*35b90*/  S2R R3, SR_TID.X ;  /* 0x0000000000037919 */ /* 0x001e220000002100 */
[----:B------:R-:W-:-:S07]  /*35ba0*/  IMAD.MOV.U32 R20, RZ, RZ, R14 ;  /* 0x000000ffff147224 */ /* 0x000fce00078e000e */
[----:B0-----:R-:W-:Y:S05]  /*35bb0*/  WARPSYNC.COLLECTIVE R15, `(.L_x_6782) ;  /* 0x000000000f087348 */ /* 0x001fea0003c00000 */
[----:B------:R1:W2:Y:S02]  /*35bc0*/  SHFL.IDX P6, R14, R13, R12, R11 ;  /* 0x0000000c0d0e7389 */ /* 0x0002a400000c000b */
[----:B012---:R-:W-:Y:S01]  /*35bd0*/  ENDCOLLECTIVE ;  /* 0x000000000000791b */ /* 0x007fe20003800000 */
.L_x_6782:
[----:B------:R-:W-:Y:S01]  /*35be0*/  IMAD.SHL.U32 R3, R3, 0x10, RZ ;  /* 0x0000001003037824 */ /* 0x000fe200078e00ff */
[----:B------:R-:W-:-:S04]  /*35bf0*/  MOV R2, R14 ;  /* 0x0000000e00027202 */ /* 0x000fc80000000f00 */
[----:B------:R-:W-:-:S04]  /*35c00*/  LOP3.LUT R3, R3, 0x30, RZ, 0xc0, !PT ;  /* 0x0000003003037812 */ /* 0x000fc800078ec0ff */
[----:B------:R-:W-:-:S05]  /*35c10*/  IADD3 R2, P1, R3, R2, RZ ;  /* 0x0000000203027210 */ /* 0x000fca0007f3e0ff */
[----:B------:R-:W-:Y:S01]  /*35c20*/  IMAD.X R3, RZ, RZ, R20, P1 ;  /* 0x000000ffff037224 */ /* 0x000fe200008e0614 */
[----:B------:R-:W-:Y:S01]  /*35c30*/  ISETP.LT.OR P1, PT, R9, 0x61, P3 ;  /* 0x000000610900780c */ /* 0x000fe20001f21670 */
[----:B------:R-:W-:Y:S02]  /*35c40*/  IMAD.MOV.U32 R13, RZ, RZ, R27 ;  /* 0x000000ffff0d7224 */ /* 0x000fe400078e001b */
[----:B------:R-:W-:-:S10]  /*35c50*/  IMAD.MOV.U32 R12, RZ, RZ, RZ ;  /* 0x000000ffff0c7224 */ /* 0x000fd400078e00ff */
[----:B------:R-:W-:Y:S05]  /*35c60*/  WARPSYNC.COLLECTIVE R15, `(.L_x_6783) ;  /* 0x000000000f087348 */ /* 0x000fea0003c00000 */
[----:B------:R0:W1:Y:S02]  /*35c70*/  SHFL.IDX P6, R14, R13, R12, R11 ;  /* 0x0000000c0d0e7389 */ /* 0x00006400000c000b */
[----:B01----:R-:W-:Y:S01]  /*35c80*/  ENDCOLLECTIVE ;  /* 0x000000000000791b */ /* 0x003fe20003800000 */
.L_x_6783:
[----:B------:R-:W-:Y:S01]  /*35c90*/  @!PT LDS RZ, [RZ] ;  /* 0x00000000fffff984 */ /* 0x000fe20000000800 */
[----:B------:R-:W-:Y:S01]  /*35ca0*/  @!PT LDS RZ, [RZ] ;  /* 0x00000000fffff984 */ /* 0x000fe20000000800 */
[----:B------:R-:W-:Y:S01]  /*35cb0*/  @!PT LDS RZ, [RZ] ;  /* 0x00000000fffff984 */ /* 0x000fe20000000800 */
[----:B------:R-:W-:Y:S01]  /*35cc0*/  LDGSTS.E.BYPASS.LTC128B.128 [R0+0x10a00], desc[UR54][R2.64], !P1 ;  /* 0x10a0000002007fae */ /* 0x000fe2000c901d76 */
[----:B------:R-:W-:-:S13]  /*35cd0*/  ISETP.LT.OR P1, PT, R9, 0x61, P2 ;  /* 0x000000610900780c */ /* 0x000fda0001721670 */
[----:B------:R-:W-:Y:S01]  /*35ce0*/  LDGSTS.E.BYPASS.LTC128B.128 [R0+0x13200], desc[UR54][R2.64+0x40], !P1 ;  /* 0x1320004002007fae */ /* 0x000fe2000c901d76 */
[----:B------:R-:W-:Y:S02]  /*35cf0*/  ISETP.LT.OR P1, PT, R9, 0x61, P0 ;  /* 0x000000610900780c */ /* 0x000fe40000721670 */
[----:B------:R-:W-:-:S11]  /*35d00*/  MOV R13, R28 ;  /* 0x0000001c000d7202 */ /* 0x000fd60000000f00 */
[----:B------:R0:W-:Y:S02]  /*35d10*/  LDGSTS.E.BYPASS.LTC128B.128 [R0+0x15a00], desc[UR54][R2.64+0x80], !P1 ;  /* 0x15a0008002007fae */ /* 0x0001e4000c901d76 */
[----:B0-----:R-:W-:-:S07]  /*35d20*/  IMAD.MOV.U32 R3, RZ, RZ, R14 ;  /* 0x000000ffff037224 */ /* 0x001fce00078e000e */
[----:B------:R-:W-:Y:S05]  /*35d30*/  WARPSYNC.COLLECTIVE R15, `(.L_x_6784) ;  /* 0x000000000f087348 */ /* 0x000fea0003c00000 */
[----:B------:R0:W1:Y:S02]  /*35d40*/  SHFL.IDX P6, R14, R13, R12, R11 ;  /* 0x0000000c0d0e7389 */ /* 0x00006400000c000b */
[----:B01----:R-:W-:Y:S01]  /*35d50*/  ENDCOLLECTIVE ;  /* 0x000000000000791b */ /* 0x003fe20003800000 */
.L_x_6784:
[----:B------:R-:W-:Y:S02]  /*35d60*/  LOP3.LUT R21, R21, 0xffffffbf, RZ, 0xc0, !PT ;  /* 0xffffffbf15157812 */ /* 0x000fe400078ec0ff */
[----:B------:R-:W-:-:S13]  /*35d70*/  ISETP.GE.AND P6, PT, R9, 0x81, PT ;  /* 0x000000810900780c */ /* 0x000fda0003fc6270 */
[----:B------:R-:W-:-:S05]  /*35d80*/  @P6 LOP3.LUT R21, R21, 0x40, RZ, 0xfc, !PT ;  /* 0x0000004015156812 */ /* 0x000fca00078efcff */
[----:B------:R0:W-:Y:S01]  /*35d90*/  STL [R1+0x44], R21 ;  /* 0x0000441501007387 */ /* 0x0001e20000100800 */
[----:B------:R-:W-:Y:S01]  /*35da0*/  IMAD.MOV.U32 R2, RZ, RZ, R14 ;  /* 0x000000ffff027224 */ /* 0x000fe200078e000e */
[C---:B------:R-:W-:Y:S02]  /*35db0*/  ISETP.GE.AND P5, PT, R9.reuse, 0x21, PT ;  /* 0x000000210900780c */ /* 0x040fe40003fa6270 */
[C---:B------:R-:W-:Y:S02]  /*35dc0*/  ISETP.GE.AND P4, PT, R9.reuse, 0x41, PT ;  /* 0x000000410900780c */ /* 0x040fe40003f86270 */
[----:B------:R-:W-:Y:S01]  /*35dd0*/  ISETP.GE.AND P1, PT, R9, 0x61, PT ;  /* 0x000000610900780c */ /* 0x000fe20003f26270 */
[----:B------:R-:W-:-:S12]  /*35de0*/  BRA `(.L_x_6785) ;  /* 0xffffff7400947947 */ /* 0x000fd8000383ffff */
.L_x_6578:
[----:B---3--:R-:W3:Y:S02]  /*35df0*/  LDL R2, [R1+0x2c] ;  /* 0x00002c0001027983 */ /* 0x008ee40000100800 */
[----:B---3--:R3:W4:Y:S02]  /*35e00*/  SYNCS.PHASECHK.TRANS64.TRYWAIT P0, [R4+URZ+0x33440], R2 ;  /* 0x03344002040075a7 */ /* 0x008724000800017f */
[----:B----4-:R-:W-:Y:S05]  /*35e10*/  @!P0 NANOSLEEP.SYNCS 0x989680 ;  /* 0x009896800000895d */ /* 0x010fea0003900000 */
[----:B------:R-:W4:Y:S02]  /*35e20*/  @!P0 SYNCS.PHASECHK.TRANS64 P0, [R4+URZ+0x33440], R2 ;  /* 0x03344002040085a7 */ /* 0x000f24000800007f */
[----:B----4-:R-:W-:Y:S05]  /*35e30*/  @!P0 BRA `(.L_x_6578) ;  /* 0xfffffffc00ec8947 */ /* 0x010fea000383ffff */
[----:B------:R-:W-:Y:S05]  /*35e40*/  BRA `(.L_x_6786) ;  /* 0xffffff7800047947 */ /* 0x000fea000383ffff */
.L_x_6579:
[----:B------:R-:W-:Y:S01]  /*35e50*/  BSSY B0, `(.L_x_6787) ;  /* 0x0000008000007945 */ /* 0x000fe20003800000 */
[----:B------:R-:W-:Y:S01]  /*35e60*/  IMAD.MOV.U32 R13, RZ, RZ, R6 ;  /* 0x000000ffff0d7224 */ /* 0x000fe200078e0006 */
[----:B------:R-:W-:Y:S01]  /*35e70*/  MOV R15, 0xffffffff ;  /* 0xffffffff000f7802 */ /* 0x000fe20000000f00 */
[----:B------:R-:W-:Y:S02]  /*35e80*/  IMAD.MOV.U32 R12, RZ, RZ, RZ ;  /* 0x000000ffff0c7224 */ /* 0x000fe400078e00ff */
[----:B------:R-:W-:-:S07]  /*35e90*/  IMAD.MOV.U32 R11, RZ, RZ, 0x1c1f ;  /* 0x00001c1fff0b7424 */ /* 0x000fce00078e00ff */
[----:B0----5:R-:W-:Y:S05]  /*35ea0*/  WARPSYNC.COLLECTIVE R15, `(.L_x_6788) ;  /* 0x000000000f087348 */ /* 0x021fea0003c00000 */
[----:B------:R1:W2:Y:S02]  /*35eb0*/  SHFL.IDX P6, R14, R13, R12, R11 ;  /* 0x0000000c0d0e7389 */ /* 0x0002a400000c000b */
[----:B012--5:R-:W-:Y:S01]  /*35ec0*/  ENDCOLLECTIVE ;  /* 0x000000000000791b */ /* 0x027fe20003800000 */
.L_x_6788:
[----:B------:R-:W-:Y:S05]  /*35ed0*/  BSYNC B0 ;  /* 0x0000000000007941 */ /* 0x000fea0003800000 */
.L_x_6787:
[----:B------:R-:W-:Y:S01]  /*35ee0*/  IMAD.MOV.U32 R13, RZ, RZ, R5 ;  /* 0x000000ffff0d7224 */ /* 0x000fe200078e0005 */
[----:B------:R-:W-:Y:S01]  /*35ef0*/  MOV R15, 0xffffffff ;  /* 0xffffffff000f7802 */ /* 0x000fe20000000f00 */
[----:B------:R-:W-:Y:S01]  /*35f00*/  IMAD.MOV.U32 R12, RZ, RZ, RZ ;  /* 0x000000ffff0c7224 */ /* 0x000fe200078e00ff */
[----:B------:R-:W0:Y:S01]  /*35f10*/  S2R R27, SR_TID.X ;  /* 0x00000000001b7919 */ /* 0x000e220000002100 */
[----:B------:R-:W-:Y:S01]  /*35f20*/  IMAD.MOV.U32 R11, RZ, RZ, 0x1c1f ;  /* 0x00001c1fff0b7424 */ /* 0x000fe200078e00ff */
[----:B------:R-:W1:Y:S01]  /*35f30*/  LDC R9, c[0x0][0x2f4] ;  /* 0x0000bd00ff097b82 */ /* 0x000e620000000800 */
[----:B------:R-:W-:-:S07]  /*35f40*/  IMAD.MOV.U32 R2, RZ, RZ, R14 ;  /* 0x000000ffff027224 */ /* 0x000fce00078e000e */
[----:B01----:R-:W-:Y:S05]  /*35f50*/  WARPSYNC.COLLECTIVE R15, `(.L_x_6789) ;  /* 0x000000000f087348 */ /* 0x003fea0003c00000 */
[----:B------:R2:W3:Y:S02]  /*35f60*/  SHFL.IDX P6, R14, R13, R12, R11 ;  /* 0x0000000c0d0e7389 */ /* 0x0004e400000c000b */
[----:B0123--:R-:W-:Y:S01]  /*35f70*/  ENDCOLLECTIVE ;  /* 0x000000000000791b */ /* 0x00ffe20003800000 */
.L_x_6789:
[----:B------:R-:W-:Y:S01]  /*35f80*/  MOV R13, R6 ;  /* 0x00000006000d7202 */ /* 0x000fe20000000f00 */
[----:B------:R-:W-:Y:S01]  /*35f90*/  IMAD.MOV.U32 R12, RZ, RZ, 0x1 ;  /* 0x00000001ff0c7424 */ /* 0x000fe200078e00ff */
[----:B------:R-:W-:Y:S01]  /*35fa0*/  LOP3.LUT P6, RZ, R20, 0x20, RZ, 0xc0, !PT ;  /* 0x0000002014ff7812 */ /* 0x000fe200078cc0ff */
[----:B------:R-:W-:Y:S02]  /*35fb0*/  IMAD.MOV.U32 R3, RZ, RZ, R14 ;  /* 0x000000ffff037224 */ /* 0x000fe400078e000e */
[C---:B------:R-:W-:Y:S02]  /*35fc0*/  IMAD.SHL.U32 R21, R27.reuse, 0x10, RZ ;  /* 0x000000101b157824 */ /* 0x040fe400078e00ff */
[----:B------:R-:W-:-:S03]  /*35fd0*/  IMAD.SHL.U32 R27, R27, 0x10, RZ ;  /* 0x000000101b1b7824 */ /* 0x000fc600078e00ff */
[----:B------:R-:W-:Y:S02]  /*35fe0*/  LOP3.LUT R21, R21, 0x30, RZ, 0xc0, !PT ;  /* 0x0000003015157812 */ /* 0x000fe400078ec0ff */
[----:B------:R-:W-:-:S03]  /*35ff0*/  LOP3.LUT R27, R27, 0x30, RZ, 0xc0, !PT ;  /* 0x000000301b1b7812 */ /* 0x000fc600078ec0ff */
[----:B------:R-:W-:Y:S02]  /*36000*/  @P6 IADD3 R3, P0, R21, R3, RZ ;  /* 0x0000000315036210 */ /* 0x000fe40007f1e0ff */
        /* <DEDUP_REMOVED lines=18> */
.L_x_6790:
[----:B------:R-:W-:Y:S02]  /*36130*/  IMAD.MOV.U32 R13, RZ, RZ, R5 ;  /* 0x000000ffff0d7224 */ /* 0x000fe400078e0005 */
[----:B------:R-:W-:-:S07]  /*36140*/  IMAD.MOV.U32 R2, RZ, RZ, R14 ;  /* 0x000000ffff027224 */ /* 0x000fce00078e000e */
[----:B------:R-:W-:Y:S05]  /*36150*/  WARPSYNC.COLLECTIVE R15, `(.L_x_6791) ;  /* 0x000000000f087348 */ /* 0x000fea0003c00000 */
[----:B------:R0:W1:Y:S02]  /*36160*/  SHFL.IDX P6, R14, R13, R12, R11 ;  /* 0x0000000c0d0e7389 */ /* 0x00006400000c000b */
[----:B01----:R-:W-:Y:S01]  /*36170*/  ENDCOLLECTIVE ;  /* 0x000000000000791b */ /* 0x003fe20003800000 */
.L_x_6791:
[----:B------:R-:W-:Y:S02]  /*36180*/  IMAD.MOV.U32 R13, RZ, RZ, R6 ;  /* 0x000000ffff0d7224 */ /* 0x000fe400078e0006 */
[----:B------:R-:W-:Y:S02]  /*36190*/  IMAD.MOV.U32 R12, RZ, RZ, 0x2 ;  /* 0x00000002ff0c7424 */ /* 0x000fe400078e00ff */
[----:B------:R-:W-:Y:S01]  /*361a0*/  IMAD.MOV.U32 R3, RZ, RZ, R14 ;  /* 0x000000ffff037224 */ /* 0x000fe200078e000e */
[----:B------:R-:W-:-:S04]  /*361b0*/  ISETP.GE.AND P6, PT, R21, R9, PT ;  /* 0x000000091500720c */ /* 0x000fc80003fc6270 */
[----:B------:R-:W-:-:S04]  /*361c0*/  @P5 IADD3 R3, P0, R21, R3, RZ ;  /* 0x0000000315035210 */ /* 0x000fc80007f1e0ff */
[----:B------:R-:W-:-:S04]  /*361d0*/  @P5 IADD3.X R2, RZ, R2, RZ, P0, !PT ;  /* 0x00000002ff025210 */ /* 0x000fc800007fe4ff */
        /* <DEDUP_REMOVED lines=10> */
.L_x_6792:
        /* <DEDUP_REMOVED lines=11> */
.L_x_6793:
[----:B------:R-:W-:Y:S02]  /*36330*/  IMAD.MOV.U32 R13, RZ, RZ, R6 ;  /* 0x000000ffff0d7224 */ /* 0x000fe400078e0006 */
[----:B------:R-:W-:Y:S01]  /*36340*/  IMAD.MOV.U32 R12, RZ, RZ, 0x3 ;  /* 0x00000003ff0c7424 */ /* 0x000fe200078e00ff */
[----:B------:R-:W-:-:S07]  /*36350*/  MOV R3, R14 ;  /* 0x0000000e00037202 */ /* 0x000fce0000000f00 */
[----:B------:R-:W-:Y:S05]  /*36360*/  WARPSYNC.COLLECTIVE R15, `(.L_x_6794) ;  /* 0x000000000f087348 */ /* 0x000fea0003c00000 */
[----:B------:R0:W1:Y:S02]  /*36370*/  SHFL.IDX P6, R14, R13, R12, R11 ;  /* 0x0000000c0d0e7389 */ /* 0x00006400000c000b */
[----:B01----:R-:W-:Y:S01]  /*36380*/  ENDCOLLECTIVE ;  /* 0x000000000000791b */ /* 0x003fe20003800000 */
.L_x_6794:
[----:B------:R-:W-:-:S05]  /*36390*/  @P4 IADD3 R3, P0, R21, R3, RZ ;  /* 0x0000000315034210 */ /* 0x000fca0007f1e0ff */
[----:B------:R-:W-:-:S05]  /*363a0*/  @P4 IMAD.X R2, RZ, RZ, R2, P0 ;  /* 0x000000ffff024224 */ /* 0x000fca00000e0602 */
[-C--:B------:R-:W-:Y:S02]  /*363b0*/  @P4 LOP3.LUT R3, R3, R2.reuse, RZ, 0x3c, !PT ;  /* 0x0000000203034212 */ /* 0x080fe400078e3cff */
[----:B------:R-:W-:Y:S02]  /*363c0*/  MOV R13, R5 ;  /* 0x00000005000d7202 */ /* 0x000fe40000000f00 */
[----:B------:R-:W-:-:S04]  /*363d0*/  @P4 LOP3.LUT R2, R3, R2, RZ, 0x3c, !PT ;  /* 0x0000000203024212 */ /* 0x000fc800078e3cff */
[----:B------:R-:W-:Y:S01]  /*363e0*/  @P4 LOP3.LUT R3, R3, R2, RZ, 0x3c, !PT ;  /* 0x0000000203034212 */ /* 0x000fe200078e3cff */
[----:B------:R-:W-:-:S04]  /*363f0*/  IMAD.MOV.U32 R6, RZ, RZ, R14 ;  /* 0x000000ffff067224 */ /* 0x000fc800078e000e */
[----:B------:R-:W-:Y:S01]  /*36400*/  @!PT LDS RZ, [RZ] ;  /* 0x00000000fffff984 */ /* 0x000fe20000000800 */
[----:B------:R-:W-:Y:S01]  /*36410*/  @!PT LDS RZ, [RZ] ;  /* 0x00000000fffff984 */ /* 0x000fe20000000800 */
[----:B------:R-:W-:Y:S01]  /*36420*/  @!PT LDS RZ, [RZ] ;  /* 0x00000000fffff984 */ /* 0x000fe20000000800 */
[----:B------:R0:W-:Y:S03]  /*36430*/  @P4 LDGSTS.E.BYPASS.LTC128B.128 [R0+0x25200], desc[UR54][R2.64], !P5 ;  /* 0x2520000002004fae */ /* 0x0001e6000e901d76 */
[----:B0-----:R-:W-:Y:S05]  /*36440*/  WARPSYNC.COLLECTIVE R15, `(.L_x_6795) ;  /* 0x000000000f087348 */ /* 0x001fea0003c00000 */
[----:B------:R1:W2:Y:S02]  /*36450*/  SHFL.IDX P6, R14, R13, R12, R11 ;  /* 0x0000000c0d0e7389 */ /* 0x0002a400000c000b */
[----:B012---:R-:W-:Y:S01]  /*36460*/  ENDCOLLECTIVE ;  /* 0x000000000000791b */ /* 0x007fe20003800000 */
.L_x_6795:
[----:B------:R-:W-:Y:S01]  /*36470*/  @!PT LDS RZ, [RZ] ;  /* 0x00000000fffff984 */ /* 0x000fe20000000800 */
[----:B------:R-:W-:Y:S01]  /*36480*/  @!PT LDS RZ, [RZ] ;  /* 0x00000000fffff984 */ /* 0x000fe20000000800 */
[----:B------:R-:W-:Y:S01]  /*36490*/  @!PT LDS RZ, [RZ] ;  /* 0x00000000fffff984 */ /* 0x000fe20000000800 */
[----:B------:R0:W-:Y:S04]  /*364a0*/  @P4 LDGSTS.E.BYPASS.LTC128B.128 [R0+0x27a00], desc[UR54][R2.64+0x40], !P3 ;  /* 0x27a0004002004fae */ /* 0x0001e8000d901d76 */
[----:B------:R0:W-:Y:S01]  /*364b0*/  @P4 LDGSTS.E.BYPASS.LTC128B.128 [R0+0x2a200], desc[UR54][R2.64+0x80], !P2 ;  /* 0x2a20008002004fae */ /* 0x0001e2000d101d76 */
[----:B------:R-:W-:Y:S02]  /*364c0*/  IMAD.MOV.U32 R13, RZ, RZ, R8 ;  /* 0x000000ffff0d7224 */ /* 0x000fe400078e0008 */
[----:B------:R-:W-:Y:S02]  /*364d0*/  IMAD.MOV.U32 R12, RZ, RZ, RZ ;  /* 0x000000ffff0c7224 */ /* 0x000fe400078e00ff */
[----:B------:R-:W-:-:S07]  /*364e0*/  IMAD.MOV.U32 R5, RZ, RZ, R14 ;  /* 0x000000ffff057224 */ /* 0x000fce00078e000e */
[----:B0-----:R-:W-:Y:S05]  /*364f0*/  WARPSYNC.COLLECTIVE R15, `(.L_x_6796) ;  /* 0x000000000f087348 */ /* 0x001fea0003c00000 */
[----:B------:R1:W2:Y:S02]  /*36500*/  SHFL.IDX P6, R14, R13, R12, R11 ;  /* 0x0000000c0d0e7389 */ /* 0x0002a400000c000b */
[----:B012---:R-:W-:Y:S01]  /*36510*/  ENDCOLLECTIVE ;  /* 0x000000000000791b */ /* 0x007fe20003800000 */
.L_x_6796:
        /* <DEDUP_REMOVED lines=13> */
.L_x_6797:
[----:B------:R-:W-:Y:S01]  /*365f0*/  IMAD.MOV.U32 R2, RZ, RZ, R14 ;  /* 0x000000ffff027224 */ /* 0x000fe200078e000e */
[----:B------:R-:W-:Y:S06]  /*36600*/  BRA `(.L_x_6798) ;  /* 0xffffff7400807947 */ /* 0x000fec000383ffff */
.L_x_6586:
[----:B------:R-:W-:Y:S01]  /*36610*/  IMAD.MOV.U32 R13, RZ, RZ, R4 ;  /* 0x000000ffff0d7224 */ /* 0x000fe200078e0004 */
[----:B------:R-:W-:Y:S01]  /*36620*/  MOV R11, 0x1c1f ;  /* 0x00001c1f000b7802 */ /* 0x000fe20000000f00 */
[----:B------:R-:W-:Y:S01]  /*36630*/  IMAD.MOV.U32 R12, RZ, RZ, RZ ;  /* 0x000000ffff0c7224 */ /* 0x000fe200078e00ff */
[----:B------:R-:W-:Y:S01]  /*36640*/  LEA R17, R17, R10, 0x7 ;  /* 0x0000000a11117211 */ /* 0x000fe200078e38ff */
[----:B------:R-:W-:Y:S02]  /*36650*/  IMAD.MOV.U32 R15, RZ, RZ, -0x1 ;  /* 0xffffffffff0f7424 */ /* 0x000fe400078e00ff */
[----:B------:R-:W-:Y:S02]  /*36660*/  IMAD R31, R31, R7, RZ ;  /* 0x000000071f1f7224 */ /* 0x000fe400078e02ff */
[----:B------:R-:W-:-:S07]  /*36670*/  VIADD R6, R17, 0x20 ;  /* 0x0000002011067836 */ /* 0x000fce0000000000 */
[----:B-----5:R-:W-:Y:S05]  /*36680*/  WARPSYNC.COLLECTIVE R15, `(.L_x_6799) ;  /* 0x000000000f087348 */ /* 0x020fea0003c00000 */
[----:B------:R0:W1:Y:S02]  /*36690*/  SHFL.IDX P6, R14, R13, R12, R11 ;  /* 0x0000000c0d0e7389 */ /* 0x00006400000c000b */
[----:B01---5:R-:W-:Y:S01]  /*366a0*/  ENDCOLLECTIVE ;  /* 0x000000000000791b */ /* 0x023fe20003800000 */
.L_x_6799:
[----:B------:R-:W-:Y:S01]  /*366b0*/  ISETP.GE.AND P1, PT, R17, R31, PT ;  /* 0x0000001f1100720c */ /* 0x000fe20003f26270 */
[----:B------:R-:W-:Y:S02]  /*366c0*/  IMAD.MOV.U32 R13, RZ, RZ, R0 ;  /* 0x000000ffff0d7224 */ /* 0x000fe400078e0000 */
[----:B------:R-:W-:-:S10]  /*366d0*/  IMAD.MOV.U32 R2, RZ, RZ, R14 ;  /* 0x000000ffff027224 */ /* 0x000fd400078e000e */
[----:B------:R-:W-:Y:S05]  /*366e0*/  WARPSYNC.COLLECTIVE R15, `(.L_x_6800) ;  /* 0x000000000f087348 */ /* 0x000fea0003c00000 */
[----:B------:R0:W1:Y:S02]  /*366f0*/  SHFL.IDX P6, R14, R13, R12, R11 ;  /* 0x0000000c0d0e7389 */ /* 0x00006400000c000b */
[----:B01----:R-:W-:Y:S01]  /*36700*/  ENDCOLLECTIVE ;  /* 0x000000000000791b */ /* 0x003fe20003800000 */
.L_x_6800:
[----:B------:R-:W-:Y:S02]  /*36710*/  IMAD.MOV.U32 R13, RZ, RZ, R4 ;  /* 0x000000ffff0d7224 */ /* 0x000fe400078e0004 */
[----:B------:R-:W-:Y:S02]  /*36720*/  IMAD.MOV.U32 R12, RZ, RZ, 0x1 ;  /* 0x00000001ff0c7424 */ /* 0x000fe400078e00ff */
[----:B------:R-:W-:-:S07]  /*36730*/  IMAD.MOV.U32 R3, RZ, RZ, R14 ;  /* 0x000000ffff037224 */ /* 0x000fce00078e000e */
[----:B------:R-:W-:Y:S05]  /*36740*/  WARPSYNC.COLLECTIVE R15, `(.L_x_6801) ;  /* 0x000000000f087348 */ /* 0x000fea0003c00000 */
[----:B------:R0:W1:Y:S02]  /*36750*/  SHFL.IDX P6, R14, R13, R12, R11 ;  /* 0x0000000c0d0e7389 */ /* 0x00006400000c000b */
[----:B01----:R-:W-:Y:S01]  /*36760*/  ENDCOLLECTIVE ;  /* 0x000000000000791b */ /* 0x003fe20003800000 */
.L_x_6801:
        /* <DEDUP_REMOVED lines=13> */
[----:B------:R-:W-:Y:S01]  /*36840*/  VIADD R6, R17, 0x40 ;  /* 0x0000004011067836 */ /* 0x000fe20000000000 */
[----:B0-----:R-:W-:-:S11]  /*36850*/  MOV R2, R14 ;  /* 0x0000000e00027202 */ /* 0x001fd60000000f00 */
[----:B------:R-:W-:Y:S05]  /*36860*/  WARPSYNC.COLLECTIVE R15, `(.L_x_6802) ;  /* 0x000000000f087348 */ /* 0x000fea0003c00000 */
[----:B------:R0:W1:Y:S02]  /*36870*/  SHFL.IDX P6, R14, R13, R12, R11 ;  /* 0x0000000c0d0e7389 */ /* 0x00006400000c000b */
[----:B01----:R-:W-:Y:S01]  /*36880*/  ENDCOLLECTIVE ;  /* 0x000000000000791b */ /* 0x003fe20003800000 */
.L_x_6802:
[----:B------:R-:W-:Y:S01]  /*36890*/  MOV R13, R4 ;  /* 0x00000004000d7202 */ /* 0x000fe20000000f00 */
[----:B------:R-:W-:Y:S02]  /*368a0*/  IMAD.MOV.U32 R12, RZ, RZ, 0x2 ;  /* 0x00000002ff0c7424 */ /* 0x000fe400078e00ff */
[----:B------:R-:W-:-:S07]  /*368b0*/  IMAD.MOV.U32 R3, RZ, RZ, R14 ;  /* 0x000000ffff037224 */ /* 0x000fce00078e000e */
[----:B------:R-:W-:Y:S05]  /*368c0*/  WARPSYNC.COLLECTIVE R15, `(.L_x_6803) ;  /* 0x000000000f087348 */ /* 0x000fea0003c00000 */
[----:B------:R0:W1:Y:S02]  /*368d0*/  SHFL.IDX P6, R14, R13, R12, R11 ;  /* 0x0000000c0d0e7389 */ /* 0x00006400000c000b */
[----:B01----:R-:W-:Y:S01]  /*368e0*/  ENDCOLLECTIVE ;  /* 0x000000000000791b */ /* 0x003fe20003800000 */
.L_x_6803:
        /* <DEDUP_REMOVED lines=17> */
.L_x_6804:
[----:B------:R-:W-:Y:S02]  /*36a00*/  IMAD.MOV.U32 R13, RZ, RZ, R4 ;  /* 0x000000ffff0d7224 */ /* 0x000fe400078e0004 */
[----:B------:R-:W-:Y:S02]  /*36a10*/  IMAD.MOV.U32 R12, RZ, RZ, 0x3 ;  /* 0x00000003ff0c7424 */ /* 0x000fe400078e00ff */
[----:B------:R-:W-:-:S07]  /*36a20*/  IMAD.MOV.U32 R3, RZ, RZ, R14 ;  /* 0x000000ffff037224 */ /* 0x000fce00078e000e */
[----:B------:R-:W-:Y:S05]  /*36a30*/  WARPSYNC.COLLECTIVE R15, `(.L_x_6805) ;  /* 0x000000000f087348 */ /* 0x000fea0003c00000 */
[----:B------:R0:W1:Y:S02]  /*36a40*/  SHFL.IDX P6, R14, R13, R12, R11 ;  /* 0x0000000c0d0e7389 */ /* 0x00006400000c000b */
[----:B01----:R-:W-:Y:S01]  /*36a50*/  ENDCOLLECTIVE ;  /* 0x000000000000791b */ /* 0x003fe20003800000 */
.L_x_6805:
        /* <DEDUP_REMOVED lines=9> */
[----:B------:R0:W-:Y:S01]  /*36af0*/  @!P1 LDGSTS.E.BYPASS.LTC128B.128 [R8+0x1f200], desc[UR54][R2.64], !P3 ;  /* 0x1f20000002089fae */ /* 0x0001e2000d901d76 */
[----:B------:R-:W-:-:S03]  /*36b00*/  IMAD.MOV.U32 R4, RZ, RZ, R14 ;  /* 0x000000ffff047224 */ /* 0x000fc600078e000e */
[----:B------:R0:W-:Y:S04]  /*36b10*/  @!P1 LDGSTS.E.BYPASS.LTC128B.128 [R8+0x21200], desc[UR54][R2.64+0x40], !P2 ;  /* 0x2120004002089fae */ /* 0x0001e8000d101d76 */
[----:B------:R0:W-:Y:S02]  /*36b20*/  @!P1 LDGSTS.E.BYPASS.LTC128B.128 [R8+0x23200], desc[UR54][R2.64+0x80], !P0 ;  /* 0x2320008002089fae */ /* 0x0001e4000c101d76 */
[----:B0-----:R-:W-:Y:S05]  /*36b30*/  WARPSYNC.COLLECTIVE R15, `(.L_x_6806) ;  /* 0x000000000f087348 */ /* 0x001fea0003c00000 */
[----:B------:R1:W2:Y:S02]  /*36b40*/  SHFL.IDX P6, R14, R13, R12, R11 ;  /* 0x0000000c0d0e7389 */ /* 0x0002a400000c000b */
[----:B012---:R-:W-:Y:S01]  /*36b50*/  ENDCOLLECTIVE ;  /* 0x000000000000791b */ /* 0x007fe20003800000 */
.L_x_6806:
[----:B------:R-:W-:Y:S05]  /*36b60*/  BRA `(.L_x_6807) ;  /* 0xffffff7800c47947 */ /* 0x000fea000383ffff */
.L_x_6591:
[----:B0-----:R0:W1:Y:S02]  /*36b70*/  SYNCS.PHASECHK.TRANS64.TRYWAIT P0, [R23+URZ+0x33420], R0 ;  /* 0x03342000170075a7 */ /* 0x001064000800017f */
[----:B-1----:R-:W-:Y:S05]  /*36b80*/  @!P0 NANOSLEEP.SYNCS 0x989680 ;  /* 0x009896800000895d */ /* 0x002fea0003900000 */
[----:B------:R-:W1:Y:S02]  /*36b90*/  @!P0 SYNCS.PHASECHK.TRANS64 P0, [R23+URZ+0x33420], R0 ;  /* 0x03342000170085a7 */ /* 0x000e64000800007f */
[----:B-1----:R-:W-:Y:S05]  /*36ba0*/  @!P0 BRA `(.L_x_6591) ;  /* 0xfffffffc00f08947 */ /* 0x002fea000383ffff */
[----:B------:R-:W-:Y:S05]  /*36bb0*/  BRA `(.L_x_6808) ;  /* 0xffffff7c00347947 */ /* 0x000fea000383ffff */
.L_x_6595:
[----:B0-----:R0:W1:Y:S02]  /*36bc0*/  SYNCS.PHASECHK.TRANS64.TRYWAIT P0, [R4+URZ+0x33480], R31 ;  /* 0x0334801f040075a7 */ /* 0x001064000800017f */
[----:B-1----:R-:W-:Y:S05]  /*36bd0*/  @!P0 NANOSLEEP.SYNCS 0x989680 ;  /* 0x009896800000895d */ /* 0x002fea0003900000 */
[----:B------:R-:W1:Y:S02]  /*36be0*/  @!P0 SYNCS.PHASECHK.TRANS64 P0, [R4+URZ+0x33480], R31 ;  /* 0x0334801f040085a7 */ /* 0x000e64000800007f */
[----:B-1----:R-:W-:Y:S05]  /*36bf0*/  @!P0 BRA `(.L_x_6595) ;  /* 0xfffffffc00f08947 */ /* 0x002fea000383ffff */
[----:B------:R-:W-:Y:S05]  /*36c00*/  BRA `(.L_x_6809) ;  /* 0xffffff8000547947 */ /* 0x000fea000383ffff */
.L_x_6596:
        /* <DEDUP_REMOVED lines=8> */
.L_x_6811:
[----:B------:R-:W-:Y:S05]  /*36c90*/  BSYNC B0 ;  /* 0x0000000000007941 */ /* 0x000fea0003800000 */
.L_x_6810:
        /* <DEDUP_REMOVED lines=8> */
.L_x_6812:
[----:B------:R-:W-:Y:S02]  /*36d20*/  IMAD.MOV.U32 R13, RZ, RZ, R10 ;  /* 0x000000ffff0d7224 */ /* 0x000fe400078e000a */
[----:B------:R-:W-:Y:S02]  /*36d30*/  IMAD.MOV.U32 R12, RZ, RZ, 0x1 ;  /* 0x00000001ff0c7424 */ /* 0x000fe400078e00ff */
[----:B------:R-:W-:-:S07]  /*36d40*/  IMAD.MOV.U32 R2, RZ, RZ, R14 ;  /* 0x000000ffff027224 */ /* 0x000fce00078e000e */
[----:B------:R-:W-:Y:S05]  /*36d50*/  WARPSYNC.COLLECTIVE R15, `(.L_x_6813) ;  /* 0x000000000f087348 */ /* 0x000fea0003c00000 */
[----:B------:R0:W1:Y:S02]  /*36d60*/  SHFL.IDX P6, R14, R13, R12, R11 ;  /* 0x0000000c0d0e7389 */ /* 0x00006400000c000b */
[----:B01----:R-:W-:Y:S01]  /*36d70*/  ENDCOLLECTIVE ;  /* 0x000000000000791b */ /* 0x003fe20003800000 */
.L_x_6813:
[----:B------:R-:W-:-:S04]  /*36d80*/  IADD3 R2, P0, R3, R2, RZ ;  /* 0x0000000203027210 */ /* 0x000fc80007f1e0ff */
[----:B------:R-:W-:Y:S01]  /*36d90*/  IADD3.X R3, RZ, R0, RZ, P0, !PT ;  /* 0x00000000ff037210 */ /* 0x000fe200007fe4ff */
[----:B------:R-:W-:Y:S02]  /*36da0*/  IMAD.IADD R0, R23, 0x1, R35 ;  /* 0x0000000117007824 */ /* 0x000fe400078e0223 */
[----:B------:R-:W0:Y:S01]  /*36db0*/  S2R R35, SR_TID.X ;  /* 0x0000000000237919 */ /* 0x000e220000002100 */
[----:B------:R-:W-:Y:S02]  /*36dc0*/  MOV R13, R9 ;  /* 0x00000009000d7202 */ /* 0x000fe40000000f00 */
        /* <DEDUP_REMOVED lines=10> */
.L_x_6814:
[----:B------:R-:W-:-:S05]  /*36e70*/  IMAD.SHL.U32 R35, R35, 0x10, RZ ;  /* 0x0000001023237824 */ /* 0x000fca00078e00ff */
[----:B------:R-:W-:Y:S01]  /*36e80*/  LOP3.LUT R35, R35, 0x30, RZ, 0xc0, !PT ;  /* 0x0000003023237812 */ /* 0x000fe200078ec0ff */
[----:B------:R-:W-:Y:S01]  /*36e90*/  IMAD.MOV.U32 R13, RZ, RZ, R10 ;  /* 0x000000ffff0d7224 */ /* 0x000fe200078e000a */
[----:B------:R-:W-:Y:S01]  /*36ea0*/  MOV R12, 0x2 ;  /* 0x00000002000c7802 */ /* 0x000fe20000000f00 */
[----:B------:R-:W-:-:S07]  /*36eb0*/  IMAD.MOV.U32 R2, RZ, RZ, R14 ;  /* 0x000000ffff027224 */ /* 0x000fce00078e000e */
[----:B------:R-:W-:Y:S05]  /*36ec0*/  WARPSYNC.COLLECTIVE R15, `(.L_x_6815) ;  /* 0x000000000f087348 */ /* 0x000fea0003c00000 */
[----:B------:R0:W1:Y:S02]  /*36ed0*/  SHFL.IDX P6, R14, R13, R12, R11 ;  /* 0x0000000c0d0e7389 */ /* 0x00006400000c000b */
[----:B01----:R-:W-:Y:S01]  /*36ee0*/  ENDCOLLECTIVE ;  /* 0x000000000000791b */ /* 0x003fe20003800000 */
.L_x_6815:
        /* <DEDUP_REMOVED lines=13> */
.L_x_6816:
[----:B------:R-:W0:Y:S01]  /*36fc0*/  S2R R3, SR_TID.X ;  /* 0x0000000000037919 */ /* 0x000e220000002100 */
[----:B------:R-:W-:Y:S02]  /*36fd0*/  IMAD.MOV.U32 R13, RZ, RZ, R10 ;  /* 0x000000ffff0d7224 */ /* 0x000fe400078e000a */
[----:B------:R-:W-:Y:S02]  /*36fe0*/  IMAD.MOV.U32 R12, RZ, RZ, 0x3 ;  /* 0x00000003ff0c7424 */ /* 0x000fe400078e00ff */
[----:B------:R-:W-:-:S07]  /*36ff0*/  IMAD.MOV.U32 R2, RZ, RZ, R14 ;  /* 0x000000ffff027224 */ /* 0x000fce00078e000e */
[----:B0-----:R-:W-:Y:S05]  /*37000*/  WARPSYNC.COLLECTIVE R15, `(.L_x_6817) ;  /* 0x000000000f087348 */ /* 0x001fea0003c00000 */
[----:B------:R1:W2:Y:S02]  /*37010*/  SHFL.IDX P6, R14, R13, R12, R11 ;  /* 0x0000000c0d0e7389 */ /* 0x0002a400000c000b */
[----:B012---:R-:W-:Y:S01]  /*37020*/  ENDCOLLECTIVE ;  /* 0x000000000000791b */ /* 0x007fe20003800000 */
.L_x_6817:
[----:B------:R-:W-:Y:S02]  /*37030*/  IMAD.SHL.U32 R3, R3, 0x10, RZ ;  /* 0x0000001003037824 */ /* 0x000fe400078e00ff */
[----:B------:R-:W-:-:S03]  /*37040*/  IMAD.MOV.U32 R13, RZ, RZ, R9 ;  /* 0x000000ffff0d7224 */ /* 0x000fc600078e0009 */
[----:B------:R-:W-:-:S04]  /*37050*/  LOP3.LUT R3, R3, 0x30, RZ, 0xc0, !PT ;  /* 0x0000003003037812 */ /* 0x000fc800078ec0ff */
[----:B------:R-:W-:-:S04]  /*37060*/  IADD3 R2, P0, R3, R2, RZ ;  /* 0x0000000203027210 */ /* 0x000fc80007f1e0ff */
[----:B------:R-:W-:Y:S01]  /*37070*/  IADD3.X R3, RZ, R35, RZ, P0, !PT ;  /* 0x00000023ff037210 */ /* 0x000fe200007fe4ff */
[----:B------:R-:W-:-:S08]  /*37080*/  IMAD.MOV.U32 R35, RZ, RZ, R14 ;  /* 0x000000ffff237224 */ /* 0x000fd000078e000e */
[----:B------:R-:W-:Y:S05]  /*37090*/  WARPSYNC.COLLECTIVE R15, `(.L_x_6818) ;  /* 0x000000000f087348 */ /* 0x000fea0003c00000 */
[----:B------:R0:W1:Y:S02]  /*370a0*/  SHFL.IDX P6, R14, R13, R12, R11 ;  /* 0x0000000c0d0e7389 */ /* 0x00006400000c000b */
[----:B01----:R-:W-:Y:S01]  /*370b0*/  ENDCOLLECTIVE ;  /* 0x000000000000791b */ /* 0x003fe20003800000 */
.L_x_6818:
        /* <DEDUP_REMOVED lines=13> */
.L_x_6819:
[----:B------:R-:W-:Y:S01]  /*37190*/  IMAD.MOV.U32 R13, RZ, RZ, R26 ;  /* 0x000000ffff0d7224 */ /* 0x000fe200078e001a */
[----:B------:R-:W-:-:S07]  /*371a0*/  MOV R21, R14 ;  /* 0x0000000e00157202 */ /* 0x000fce0000000f00 */
[----:B------:R-:W-:Y:S05]  /*371b0*/  WARPSYNC.COLLECTIVE R15, `(.L_x_6820) ;  /* 0x000000000f087348 */ /* 0x000fea0003c00000 */
[----:B------:R0:W1:Y:S02]  /*371c0*/  SHFL.IDX P6, R14, R13, R12, R11 ;  /* 0x0000000c0d0e7389 */ /* 0x00006400000c000b */
[----:B01----:R-:W-:Y:S01]  /*371d0*/  ENDCOLLECTIVE ;  /* 0x000000000000791b */ /* 0x003fe20003800000 */
.L_x_6820:
[----:B------:R-:W-:-:S04]  /*371e0*/  SHF.L.U32 R3, R3, 0x4, RZ ;  /* 0x0000000403037819 */ /* 0x000fc800000006ff */
[----:B------:R-:W-:-:S04]  /*371f0*/  LOP3.LUT R3, R3, 0x30, RZ, 0xc0, !PT ;  /* 0x0000003003037812 */ /* 0x000fc800078ec0ff */
[----:B------:R-:W-:-:S05]  /*37200*/  IADD3 R2, P0, R3, R2, RZ ;  /* 0x0000000203027210 */ /* 0x000fca0007f1e0ff */
[----:B------:R-:W-:-:S05]  /*37210*/  IMAD.X R3, RZ, RZ, R35, P0 ;  /* 0x000000ffff037224 */ /* 0x000fca00000e0623 */
        /* <DEDUP_REMOVED lines=8> */
.L_x_6601:
[----:B---3--:R3:W4:Y:S02]  /*372a0*/  SYNCS.PHASECHK.TRANS64.TRYWAIT P0, [R4+URZ+0x33440], R31 ;  /* 0x0334401f040075a7 */ /* 0x008724000800017f */
[----:B----4-:R-:W-:Y:S05]  /*372b0*/  @!P0 NANOSLEEP.SYNCS 0x989680 ;  /* 0x009896800000895d */ /* 0x010fea0003900000 */
[----:B------:R-:W4:Y:S02]  /*372c0*/  @!P0 SYNCS.PHASECHK.TRANS64 P0, [R4+URZ+0x33440], R31 ;  /* 0x0334401f040085a7 */ /* 0x000f24000800007f */
[----:B----4-:R-:W-:Y:S05]  /*372d0*/  @!P0 BRA `(.L_x_6601) ;  /* 0xfffffffc00f08947 */ /* 0x010fea000383ffff */
[----:B------:R-:W-:Y:S05]  /*372e0*/  BRA `(.L_x_6822) ;  /* 0xffffff8000587947 */ /* 0x000fea000383ffff */
.L_x_6602:
        /* <DEDUP_REMOVED lines=8> */
.L_x_6824:
[----:B------:R-:W-:Y:S05]  /*37370*/  BSYNC B0 ;  /* 0x0000000000007941 */ /* 0x000fea0003800000 */
.L_x_6823:
        /* <DEDUP_REMOVED lines=8> */
.L_x_6825:
[----:B------:R-:W-:Y:S01]  /*37400*/  IMAD.MOV.U32 R13, RZ, RZ, R10 ;  /* 0x000000ffff0d7224 */ /* 0x000fe200078e000a */
[----:B------:R-:W-:Y:S01]  /*37410*/  MOV R12, 0x1 ;  /* 0x00000001000c7802 */ /* 0x000fe20000000f00 */
[----:B------:R-:W-:-:S07]  /*37420*/  IMAD.MOV.U32 R2, RZ, RZ, R14 ;  /* 0x000000ffff027224 */ /* 0x000fce00078e000e */
[----:B------:R-:W-:Y:S05]  /*37430*/  WARPSYNC.COLLECTIVE R15, `(.L_x_6826) ;  /* 0x000000000f087348 */ /* 0x000fea0003c00000 */
[----:B------:R0:W1:Y:S02]  /*37440*/  SHFL.IDX P6, R14, R13, R12, R11 ;  /* 0x0000000c0d0e7389 */ /* 0x00006400000c000b */
[----:B01----:R-:W-:Y:S01]  /*37450*/  ENDCOLLECTIVE ;  /* 0x000000000000791b */ /* 0x003fe20003800000 */
.L_x_6826:
        /* <DEDUP_REMOVED lines=13> */
.L_x_6827:
[----:B------:R-:W-:Y:S01]  /*37530*/  MOV R13, R10 ;  /* 0x0000000a000d7202 */ /* 0x000fe20000000f00 */
[----:B------:R-:W-:Y:S02]  /*37540*/  IMAD.MOV.U32 R12, RZ, RZ, 0x2 ;  /* 0x00000002ff0c7424 */ /* 0x000fe400078e00ff */
[----:B------:R-:W-:-:S07]  /*37550*/  IMAD.MOV.U32 R2, RZ, RZ, R14 ;  /* 0x000000ffff027224 */ /* 0x000fce00078e000e */
[----:B------:R-:W-:Y:S05]  /*37560*/  WARPSYNC.COLLECTIVE R15, `(.L_x_6828) ;  /* 0x000000000f087348 */ /* 0x000fea0003c00000 */
[----:B------:R0:W1:Y:S02]  /*37570*/  SHFL.IDX P6, R14, R13, R12, R11 ;  /* 0x0000000c0d0e7389 */ /* 0x00006400000c000b */
[----:B01----:R-:W-:Y:S01]  /*37580*/  ENDCOLLECTIVE ;  /* 0x000000000000791b */ /* 0x003fe20003800000 */
.L_x_6828:
        /* <DEDUP_REMOVED lines=13> */
.L_x_6829:
[----:B------:R-:W-:Y:S02]  /*37660*/  IMAD.MOV.U32 R13, RZ, RZ, R10 ;  /* 0x000000ffff0d7224 */ /* 0x000fe400078e000a */
[----:B------:R-:W-:Y:S02]  /*37670*/  IMAD.MOV.U32 R12, RZ, RZ, 0x3 ;  /* 0x00000003ff0c7424 */ /* 0x000fe400078e00ff */
[----:B------:R-:W-:-:S07]  /*37680*/  IMAD.MOV.U32 R2, RZ, RZ, R14 ;  /* 0x000000ffff027224 */ /* 0x000fce00078e000e */
[----:B------:R-:W-:Y:S05]  /*37690*/  WARPSYNC.COLLECTIVE R15, `(.L_x_6830) ;  /* 0x000000000f087348 */ /* 0x000fea0003c00000 */
[----:B------:R0:W1:Y:S02]  /*376a0*/  SHFL.IDX P6, R14, R13, R12, R11 ;  /* 0x0000000c0d0e7389 */ /* 0x00006400000c000b */
[----:B01----:R-:W-:Y:S01]  /*376b0*/  ENDCOLLECTIVE ;  /* 0x000000000000791b */ /* 0x003fe20003800000 */
.L_x_6830:
        /* <DEDUP_REMOVED lines=13> */
.L_x_6831:
[----:B------:R-:W-:Y:S02]  /*37790*/  IMAD.MOV.U32 R13, RZ, RZ, R7 ;  /* 0x000000ffff0d7224 */ /* 0x000fe400078e0007 */
[----:B------:R-:W-:Y:S01]  /*377a0*/  IMAD.MOV.U32 R12, RZ, RZ, RZ ;  /* 0x000000ffff0c7224 */ /* 0x000fe200078e00ff */
[----:B------:R-:W-:-:S07]  /*377b0*/  MOV R2, R14 ;  /* 0x0000000e00027202 */ /* 0x000fce0000000f00 */
[----:B------:R-:W-:Y:S05]  /*377c0*/  WARPSYNC.COLLECTIVE R15, `(.L_x_6832) ;  /* 0x000000000f087348 */ /* 0x000fea0003c00000 */
[----:B------:R0:W1:Y:S02]  /*377d0*/  SHFL.IDX P6, R14, R13, R12, R11 ;  /* 0x0000000c0d0e7389 */ /* 0x00006400000c000b */
[----:B01----:R-:W-:Y:S01]  /*377e0*/  ENDCOLLECTIVE ;  /* 0x000000000000791b */ /* 0x003fe20003800000 */
.L_x_6832:
[----:B------:R-:W-:-:S05]  /*377f0*/  IADD3 R2, P0, R21, R2, RZ ;  /* 0x0000000215027210 */ /* 0x000fca0007f1e0ff */
[----:B------:R-:W-:-:S05]  /*37800*/  IMAD.X R3, RZ, RZ, R8, P0 ;  /* 0x000000ffff037224 */ /* 0x000fca00000e0608 */
        /* <DEDUP_REMOVED lines=11> */
.L_x_6833:
[----:B------:R-:W-:Y:S01]  /*378c0*/  IMAD.MOV.U32 R2, RZ, RZ, R14 ;  /* 0x000000ffff027224 */ /* 0x000fe200078e000e */
[----:B------:R-:W-:Y:S06]  /*378d0*/  BRA `(.L_x_6834) ;  /* 0xffffff8000047947 */ /* 0x000fec000383ffff */
.L_x_6607:
[----:B------:R0:W0:Y:S02]  /*378e0*/  SYNCS.PHASECHK.TRANS64.TRYWAIT P2, [R2+URZ+0x33470], R3 ;  /* 0x03347003020075a7 */ /* 0x000024000804017f */
[----:B0-----:R-:W-:Y:S05]  /*378f0*/  @!P2 NANOSLEEP.SYNCS 0x989680 ;  /* 0x009896800000a95d */ /* 0x001fea0003900000 */
[----:B------:R-:W0:Y:S02]  /*37900*/  @!P2 SYNCS.PHASECHK.TRANS64 P2, [R2+URZ+0x33470], R3 ;  /* 0x033470030200a5a7 */ /* 0x000e24000804007f */
[----:B0-----:R-:W-:Y:S05]  /*37910*/  @!P2 BRA `(.L_x_6607) ;  /* 0xfffffffc00f0a947 */ /* 0x001fea000383ffff */
[----:B------:R-:W-:Y:S05]  /*37920*/  BRA `(.L_x_6835) ;  /* 0xffffff8000707947 */ /* 0x000fea000383ffff */
.L_x_6609:
[----:B------:R0:W0:Y:S02]  /*37930*/  SYNCS.PHASECHK.TRANS64.TRYWAIT P2, [R2+URZ+0x33460], R3 ;  /* 0x03346003020075a7 */ /* 0x000024000804017f */
[----:B0-----:R-:W-:Y:S05]  /*37940*/  @!P2 NANOSLEEP.SYNCS 0x989680 ;  /* 0x009896800000a95d */ /* 0x001fea0003900000 */
[----:B------:R-:W0:Y:S02]  /*37950*/  @!P2 SYNCS.PHASECHK.TRANS64 P2, [R2+URZ+0x33460], R3 ;  /* 0x033460030200a5a7 */ /* 0x000e24000804007f */
[----:B0-----:R-:W-:Y:S05]  /*37960*/  @!P2 BRA `(.L_x_6609) ;  /* 0xfffffffc00f0a947 */ /* 0x001fea000383ffff */
[----:B------:R-:W-:Y:S05]  /*37970*/  BRA `(.L_x_6836) ;  /* 0xffffff8000807947 */ /* 0x000fea000383ffff */
.L_x_6617:
[----:B0-----:R0:W2:Y:S02]  /*37980*/  SYNCS.PHASECHK.TRANS64.TRYWAIT P1, [R0+URZ+0x33470], R3 ;  /* 0x03347003000075a7 */ /* 0x0010a4000802017f */
[----:B--2---:R-:W-:Y:S05]  /*37990*/  @!P1 NANOSLEEP.SYNCS 0x989680 ;  /* 0x009896800000995d */ /* 0x004fea0003900000 */
[----:B------:R-:W2:Y:S02]  /*379a0*/  @!P1 SYNCS.PHASECHK.TRANS64 P1, [R0+URZ+0x33470], R3 ;  /* 0x03347003000095a7 */ /* 0x000ea4000802007f */
[----:B--2---:R-:W-:Y:S05]  /*379b0*/  @!P1 BRA `(.L_x_6617) ;  /* 0xfffffffc00f09947 */ /* 0x004fea000383ffff */
[----:B------:R-:W-:Y:S05]  /*379c0*/  BRA `(.L_x_6837) ;  /* 0xffffff8c00c47947 */ /* 0x000fea000383ffff */
.L_x_6619:
[----:B0-----:R0:W2:Y:S02]  /*379d0*/  SYNCS.PHASECHK.TRANS64.TRYWAIT P1, [R0+URZ+0x33460], R3 ;  /* 0x03346003000075a7 */ /* 0x0010a4000802017f */
[----:B--2---:R-:W-:Y:S05]  /*379e0*/  @!P1 NANOSLEEP.SYNCS 0x989680 ;  /* 0x009896800000995d */ /* 0x004fea0003900000 */
[----:B------:R-:W2:Y:S02]  /*379f0*/  @!P1 SYNCS.PHASECHK.TRANS64 P1, [R0+URZ+0x33460], R3 ;  /* 0x03346003000095a7 */ /* 0x000ea4000802007f */
[----:B--2---:R-:W-:Y:S05]  /*37a00*/  @!P1 BRA `(.L_x_6619) ;  /* 0xfffffffc00f09947 */ /* 0x004fea000383ffff */
[----:B------:R-:W-:Y:S05]  /*37a10*/  BRA `(.L_x_6838) ;  /* 0xffffff8c00d07947 */ /* 0x000fea000383ffff */
.L_x_6624:
        /* <DEDUP_REMOVED lines=8> */
.L_x_6840:
[----:B------:R-:W-:Y:S05]  /*37aa0*/  BSYNC B0 ;  /* 0x0000000000007941 */ /* 0x000fea0003800000 */
.L_x_6839:
[----:B------:R-:W-:Y:S01]  /*37ab0*/  IMAD.MOV.U32 R13, RZ, RZ, R16 ;  /* 0x000000ffff0d7224 */ /* 0x000fe200078e0010 */
[----:B------:R-:W-:Y:S01]  /*37ac0*/  MOV R15, 0xffffffff ;  /* 0xffffffff000f7802 */ /* 0x000fe20000000f00 */
[----:B------:R-:W-:Y:S02]  /*37ad0*/  IMAD.MOV.U32 R12, RZ, RZ, 0x1 ;  /* 0x00000001ff0c7424 */ /* 0x000fe400078e00ff */
[----:B------:R-:W-:Y:S02]  /*37ae0*/  IMAD.MOV.U32 R11, RZ, RZ, 0x1f ;  /* 0x0000001fff0b7424 */ /* 0x000fe400078e00ff */
[----:B------:R-:W-:Y:S02]  /*37af0*/  IMAD.IADD R7, R19, 0x1, R8 ;  /* 0x0000000113077824 */ /* 0x000fe400078e0208 */
[----:B------:R-:W-:-:S07]  /*37b00*/  IMAD.MOV.U32 R0, RZ, RZ, R14 ;  /* 0x000000ffff007224 */ /* 0x000fce00078e000e */
[----:B------:R-:W-:Y:S05]  /*37b10*/  WARPSYNC.COLLECTIVE R15, `(.L_x_6841) ;  /* 0x000000000f087348 */ /* 0x000fea0003c00000 */
[----:B------:R0:W1:Y:S02]  /*37b20*/  SHFL.IDX P6, R14, R13, R12, R11 ;  /* 0x0000000c0d0e7389 */ /* 0x00006400000c000b */
[----:B01----:R-:W-:Y:S01]  /*37b30*/  ENDCOLLECTIVE ;  /* 0x000000000000791b */ /* 0x003fe20003800000 */
.L_x_6841:
        /* <DEDUP_REMOVED lines=11> */
[C---:B------:R-:W-:Y:S01]  /*37bf0*/  ISETP.GE.U32.AND P5, PT, R8.reuse, 0x10, PT ;  /* 0x000000100800780c */ /* 0x040fe20003fa6070 */
[----:B--2---:R-:W-:Y:S01]  /*37c00*/  @!P1 IMAD.MOV.U32 R17, RZ, RZ, R2 ;  /* 0x000000ffff119224 */ /* 0x004fe200078e0002 */
[----:B------:R-:W-:-:S04]  /*37c10*/  ISETP.NE.AND P1, PT, R8, RZ, PT ;  /* 0x000000ff0800720c */ /* 0x000fc80003f25270 */
[----:B------:R-:W-:-:S09]  /*37c20*/  MOV R13, R17 ;  /* 0x00000011000d7202 */ /* 0x000fd20000000f00 */
[----:B------:R-:W-:Y:S05]  /*37c30*/  WARPSYNC.COLLECTIVE R15, `(.L_x_6842) ;  /* 0x000000000f087348 */ /* 0x000fea0003c00000 */
[----:B------:R0:W1:Y:S02]  /*37c40*/  SHFL.UP P6, R14, R13, R12, R11 ;  /* 0x0400000c0d0e7389 */ /* 0x00006400000c000b */
[----:B01----:R-:W-:Y:S01]  /*37c50*/  ENDCOLLECTIVE ;  /* 0x000000000000791b */ /* 0x003fe20003800000 */
.L_x_6842:
[----:B------:R-:W-:Y:S01]  /*37c60*/  IMAD.MOV.U32 R12, RZ, RZ, 0x2 ;  /* 0x00000002ff0c7424 */ /* 0x000fe200078e00ff */
[----:B------:R-:W-:-:S05]  /*37c70*/  SEL R4, R14, RZ, P1 ;  /* 0x000000ff0e047207 */ /* 0x000fca0000800000 */
[----:B------:R-:W-:-:S04]  /*37c80*/  IMAD.IADD R4, R17, 0x1, R4 ;  /* 0x0000000111047824 */ /* 0x000fc800078e0204 */
[----:B------:R-:W-:-:S07]  /*37c90*/  IMAD.MOV.U32 R13, RZ, RZ, R4 ;  /* 0x000000ffff0d7224 */ /* 0x000fce00078e0004 */
[----:B------:R-:W-:Y:S05]  /*37ca0*/  WARPSYNC.COLLECTIVE R15, `(.L_x_6843) ;  /* 0x000000000f087348 */ /* 0x000fea0003c00000 */
[----:B------:R0:W1:Y:S02]  /*37cb0*/  SHFL.UP P6, R14, R13, R12, R11 ;  /* 0x0400000c0d0e7389 */ /* 0x00006400000c000b */
[----:B01----:R-:W-:Y:S01]  /*37cc0*/  ENDCOLLECTIVE ;  /* 0x000000000000791b */ /* 0x003fe20003800000 */
.L_x_6843:
[----:B------:R-:W-:Y:S01]  /*37cd0*/  IMAD.MOV.U32 R12, RZ, RZ, 0x4 ;  /* 0x00000004ff0c7424 */ /* 0x000fe200078e00ff */
[----:B------:R-:W-:-:S04]  /*37ce0*/  SEL R3, R14, RZ, P2 ;  /* 0x000000ff0e037207 */ /* 0x000fc80001000000 */
[----:B------:R-:W-:-:S05]  /*37cf0*/  IADD3 R6, R4, R3, RZ ;  /* 0x0000000304067210 */ /* 0x000fca0007ffe0ff */
[----:B------:R-:W-:-:S07]  /*37d00*/  IMAD.MOV.U32 R13, RZ, RZ, R6 ;  /* 0x000000ffff0d7224 */ /* 0x000fce00078e0006 */
[----:B------:R-:W-:Y:S05]  /*37d10*/  WARPSYNC.COLLECTIVE R15, `(.L_x_6844) ;  /* 0x000000000f087348 */ /* 0x000fea0003c00000 */
[----:B------:R0:W1:Y:S02]  /*37d20*/  SHFL.UP P6, R14, R13, R12, R11 ;  /* 0x0400000c0d0e7389 */ /* 0x00006400000c000b */
[----:B01----:R-:W-:Y:S01]  /*37d30*/  ENDCOLLECTIVE ;  /* 0x000000000000791b */ /* 0x003fe20003800000 */
.L_x_6844:
[----:B------:R-:W-:Y:S02]  /*37d40*/  MOV R12, 0x8 ;  /* 0x00000008000c7802 */ /* 0x000fe40000000f00 */
[----:B------:R-:W-:-:S05]  /*37d50*/  SEL R3, R14, RZ, P3 ;  /* 0x000000ff0e037207 */ /* 0x000fca0001800000 */
[----:B------:R-:W-:-:S04]  /*37d60*/  IMAD.IADD R2, R6, 0x1, R3 ;  /* 0x0000000106027824 */ /* 0x000fc800078e0203 */
[----:B------:R-:W-:-:S07]  /*37d70*/  IMAD.MOV.U32 R13, RZ, RZ, R2 ;  /* 0x000000ffff0d7224 */ /* 0x000fce00078e0002 */
[----:B------:R-:W-:Y:S05]  /*37d80*/  WARPSYNC.COLLECTIVE R15, `(.L_x_6845) ;  /* 0x000000000f087348 */ /* 0x000fea0003c00000 */
[----:B------:R0:W1:Y:S02]  /*37d90*/  SHFL.UP P6, R14, R13, R12, R11 ;  /* 0x0400000c0d0e7389 */ /* 0x00006400000c000b */
[----:B01----:R-:W-:Y:S01]  /*37da0*/  ENDCOLLECTIVE ;  /* 0x000000000000791b */ /* 0x003fe20003800000 */
.L_x_6845:
[----:B------:R-:W-:Y:S01]  /*37db0*/  IMAD.MOV.U32 R12, RZ, RZ, 0x10 ;  /* 0x00000010ff0c7424 */ /* 0x000fe200078e00ff */
[----:B------:R-:W-:-:S05]  /*37dc0*/  SEL R3, R14, RZ, P4 ;  /* 0x000000ff0e037207 */ /* 0x000fca0002000000 */
[----:B------:R-:W-:-:S04]  /*37dd0*/  IMAD.IADD R3, R2, 0x1, R3 ;  /* 0x0000000102037824 */ /* 0x000fc800078e0203 */
[----:B------:R-:W-:-:S07]  /*37de0*/  IMAD.MOV.U32 R13, RZ, RZ, R3 ;  /* 0x000000ffff0d7224 */ /* 0x000fce00078e0003 */
[----:B------:R-:W-:Y:S05]  /*37df0*/  WARPSYNC.COLLECTIVE R15, `(.L_x_6846) ;  /* 0x000000000f087348 */ /* 0x000fea0003c00000 */
[----:B------:R0:W1:Y:S02]  /*37e00*/  SHFL.UP P6, R14, R13, R12, R11 ;  /* 0x0400000c0d0e7389 */ /* 0x00006400000c000b */
[----:B01----:R-:W-:Y:S01]  /*37e10*/  ENDCOLLECTIVE ;  /* 0x000000000000791b */ /* 0x003fe20003800000 */
.L_x_6846:
        /* <DEDUP_REMOVED lines=8> */
.L_x_6847:
[----:B------:R-:W-:Y:S05]  /*37ea0*/  BRA `(.L_x_6848) ;  /* 0xffffff9800647947 */ /* 0x000fea000383ffff */
.L_x_6629:
[----:B------:R-:W-:Y:S01]  /*37eb0*/  BSSY B0, `(.L_x_6849) ;  /* 0x0000008000007945 */ /* 0x000fe20003800000 */
[----:B-----5:R-:W-:Y:S01]  /*37ec0*/  IMAD.MOV.U32 R13, RZ, RZ, R17 ;  /* 0x000000ffff0d7224 */ /* 0x020fe200078e0011 */
[----:B------:R-:W-:Y:S01]  /*37ed0*/  MOV R11, RZ ;  /* 0x000000ff000b7202 */ /* 0x000fe20000000f00 */
[----:B------:R-:W-:Y:S02]  /*37ee0*/  IMAD.MOV.U32 R12, RZ, RZ, 0x1 ;  /* 0x00000001ff0c7424 */ /* 0x000fe400078e00ff */
[----:B------:R-:W-:-:S07]  /*37ef0*/  IMAD.MOV.U32 R15, RZ, RZ, -0x1 ;  /* 0xffffffffff0f7424 */ /* 0x000fce00078e00ff */
[----:B01----:R-:W-:Y:S05]  /*37f00*/  WARPSYNC.COLLECTIVE R15, `(.L_x_6850) ;  /* 0x000000000f087348 */ /* 0x003fea0003c00000 */
[----:B------:R2:W3:Y:S02]  /*37f10*/  SHFL.UP P6, R14, R13, R12, R11 ;  /* 0x0400000c0d0e7389 */ /* 0x0004e400000c000b */
[----:B0123--:R-:W-:Y:S01]  /*37f20*/  ENDCOLLECTIVE ;  /* 0x000000000000791b */ /* 0x00ffe20003800000 */
.L_x_6850:
[----:B------:R-:W-:Y:S05]  /*37f30*/  BSYNC B0 ;  /* 0x0000000000007941 */ /* 0x000fea0003800000 */
.L_x_6849:
[----:B------:R-:W-:Y:S01]  /*37f40*/  SEL R14, R14, RZ, P1 ;  /* 0x000000ff0e0e7207 */ /* 0x000fe20000800000 */
[----:B------:R-:W-:Y:S01]  /*37f50*/  IMAD.MOV.U32 R12, RZ, RZ, 0x2 ;  /* 0x00000002ff0c7424 */ /* 0x000fe200078e00ff */
[----:B------:R-:W-:Y:S01]  /*37f60*/  MOV R15, 0xffffffff ;  /* 0xffffffff000f7802 */ /* 0x000fe20000000f00 */
[----:B------:R-:W-:Y:S02]  /*37f70*/  IMAD.MOV.U32 R11, RZ, RZ, RZ ;  /* 0x000000ffff0b7224 */ /* 0x000fe400078e00ff */
[----:B------:R-:W-:-:S07]  /*37f80*/  IMAD.IADD R13, R17, 0x1, R14 ;  /* 0x00000001110d7824 */ /* 0x000fce00078e020e */
[----:B------:R-:W-:Y:S05]  /*37f90*/  WARPSYNC.COLLECTIVE R15, `(.L_x_6851) ;  /* 0x000000000f087348 */ /* 0x000fea0003c00000 */
[----:B------:R0:W1:Y:S02]  /*37fa0*/  SHFL.UP P6, R14, R13, R12, R11 ;  /* 0x0400000c0d0e7389 */ /* 0x00006400000c000b */
[----:B01----:R-:W-:Y:S01]  /*37fb0*/  ENDCOLLECTIVE ;  /* 0x000000000000791b */ /* 0x003fe20003800000 */
.L_x_6851:
[----:B------:R-:W-:Y:S01]  /*37fc0*/  IMAD.MOV.U32 R12, RZ, RZ, 0x4 ;  /* 0x00000004ff0c7424 */ /* 0x000fe200078e00ff */
[----:B------:R-:W-:-:S05]  /*37fd0*/  SEL R2, R14, RZ, P2 ;  /* 0x000000ff0e027207 */ /* 0x000fca0001000000 */
[----:B------:R-:W-:-:S04]  /*37fe0*/  IMAD.IADD R2, R13, 0x1, R2 ;  /* 0x000000010d027824 */ /* 0x000fc800078e0202 */
[----:B------:R-:W-:-:S07]  /*37ff0*/  IMAD.MOV.U32 R13, RZ, RZ, R2 ;  /* 0x000000ffff0d7224 */ /* 0x000fce00078e0002 */
[----:B------:R-:W-:Y:S05]  /*38000*/  WARPSYNC.COLLECTIVE R15, `(.L_x_6852) ;  /* 0x000000000f087348 */ /* 0x000fea0003c00000 */
[----:B------:R0:W1:Y:S02]  /*38010*/  SHFL.UP P6, R14, R13, R12, R11 ;  /* 0x0400000c0d0e7389 */ /* 0x00006400000c000b */
[----:B01----:R-:W-:Y:S01]  /*38020*/  ENDCOLLECTIVE ;  /* 0x000000000000791b */ /* 0x003fe20003800000 */
.L_x_6852:
[----:B------:R-:W-:Y:S01]  /*38030*/  IMAD.MOV.U32 R12, RZ, RZ, 0x8 ;  /* 0x00000008ff0c7424 */ /* 0x000fe200078e00ff */
[----:B------:R-:W-:-:S05]  /*38040*/  SEL R3, R14, RZ, P3 ;  /* 0x000000ff0e037207 */ /* 0x000fca0001800000 */
[----:B------:R-:W-:-:S05]  /*38050*/  IMAD.IADD R3, R2, 0x1, R3 ;  /* 0x0000000102037824 */ /* 0x000fca00078e0203 */
[----:B------:R-:W-:-:S07]  /*38060*/  MOV R13, R3 ;  /* 0x00000003000d7202 */ /* 0x000fce0000000f00 */
[----:B------:R-:W-:Y:S05]  /*38070*/  WARPSYNC.COLLECTIVE R15, `(.L_x_6853) ;  /* 0x000000000f087348 */ /* 0x000fea0003c00000 */
[----:B------:R0:W1:Y:S02]  /*38080*/  SHFL.UP P6, R14, R13, R12, R11 ;  /* 0x0400000c0d0e7389 */ /* 0x00006400000c000b */
[----:B01----:R-:W-:Y:S01]  /*38090*/  ENDCOLLECTIVE ;  /* 0x000000000000791b */ /* 0x003fe20003800000 */
.L_x_6853:
[----:B------:R-:W-:Y:S01]  /*380a0*/  IMAD.MOV.U32 R12, RZ, RZ, 0x10 ;  /* 0x00000010ff0c7424 */ /* 0x000fe200078e00ff */
[----:B------:R-:W-:-:S05]  /*380b0*/  SEL R4, R14, RZ, P4 ;  /* 0x000000ff0e047207 */ /* 0x000fca0002000000 */
[----:B------:R-:W-:-:S04]  /*380c0*/  IMAD.IADD R4, R3, 0x1, R4 ;  /* 0x0000000103047824 */ /* 0x000fc800078e0204 */
[----:B------:R-:W-:-:S07]  /*380d0*/  IMAD.MOV.U32 R13, RZ, RZ, R4 ;  /* 0x000000ffff0d7224 */ /* 0x000fce00078e0004 */
[----:B------:R-:W-:Y:S05]  /*380e0*/  WARPSYNC.COLLECTIVE R15, `(.L_x_6854) ;  /* 0x000000000f087348 */ /* 0x000fea0003c00000 */
[----:B------:R0:W1:Y:S02]  /*380f0*/  SHFL.UP P6, R14, R13, R12, R11 ;  /* 0x0400000c0d0e7389 */ /* 0x00006400000c000b */
[----:B01----:R-:W-:Y:S01]  /*38100*/  ENDCOLLECTIVE ;  /* 0x000000000000791b */ /* 0x003fe20003800000 */
.L_x_6854:
        /* <DEDUP_REMOVED lines=8> */
.L_x_6855:
[----:B------:R-:W-:Y:S05]  /*38190*/  BRA `(.L_x_6856) ;  /* 0xffffff9800447947 */ /* 0x000fea000383ffff */
.L_x_6631:
[----:B------:R-:W-:Y:S01]  /*381a0*/  BSSY B0, `(.L_x_6857) ;  /* 0x0000006000007945 */ /* 0x000fe20003800000 */
[----:B------:R-:W-:Y:S01]  /*381b0*/  PLOP3.LUT P6, PT, P6, PT, PT, 0x8, 0x0 ;  /* 0x000000000000781c */ /* 0x000fe200037ce170 */
[----:B------:R-:W-:-:S12]  /*381c0*/  IMAD.MOV.U32 R15, RZ, RZ, -0x1 ;  /* 0xffffffffff0f7424 */ /* 0x000fd800078e00ff */
[----:B01----:R-:W-:Y:S05]  /*381d0*/  WARPSYNC.COLLECTIVE R15, `(.L_x_6858) ;  /* 0x000000000f087348 */ /* 0x003fea0003c00000 */
[----:B------:R-:W-:Y:S01]  /*381e0*/  VOTE.ANY R14, PT, P6 ;  /* 0x00000000000e7806 */ /* 0x000fe200030e0100 */
[----:B01----:R-:W-:Y:S06]  /*381f0*/  ENDCOLLECTIVE ;  /* 0x000000000000791b */ /* 0x003fec0003800000 */
.L_x_6858:
[----:B------:R-:W-:Y:S05]  /*38200*/  BSYNC B0 ;  /* 0x0000000000007941 */ /* 0x000fea0003800000 */
.L_x_6857:
[----:B------:R-:W-:Y:S01]  /*38210*/  MOV R3, R14 ;  /* 0x0000000e00037202 */ /* 0x000fe20000000f00 */
[----:B------:R-:W-:Y:S02]  /*38220*/  IMAD.MOV.U32 R13, RZ, RZ, R17 ;  /* 0x000000ffff0d7224 */ /* 0x000fe400078e0011 */
[----:B------:R-:W-:Y:S01]  /*38230*/  IMAD.MOV.U32 R11, RZ, RZ, 0x1f ;  /* 0x0000001fff0b7424 */ /* 0x000fe200078e00ff */
[----:B------:R-:W0:Y:S01]  /*38240*/  POPC R6, R3 ;  /* 0x0000000300067309 */ /* 0x000e220000000000 */
[----:B------:R-:W-:Y:S02]  /*38250*/  IMAD.MOV.U32 R15, RZ, RZ, -0x1 ;  /* 0xffffffffff0f7424 */ /* 0x000fe400078e00ff */
[----:B0-----:R-:W-:-:S07]  /*38260*/  IMAD.MOV.U32 R12, RZ, RZ, R6 ;  /* 0x000000ffff0c7224 */ /* 0x001fce00078e0006 */
[----:B------:R-:W-:Y:S05]  /*38270*/  WARPSYNC.COLLECTIVE R15, `(.L_x_6859) ;  /* 0x000000000f087348 */ /* 0x000fea0003c00000 */
[----:B------:R0:W1:Y:S02]  /*38280*/  SHFL.IDX P6, R14, R13, R12, R11 ;  /* 0x0000000c0d0e7389 */ /* 0x00006400000c000b */
[----:B01----:R-:W-:Y:S01]  /*38290*/  ENDCOLLECTIVE ;  /* 0x000000000000791b */ /* 0x003fe20003800000 */
.L_x_6859:
[----:B------:R-:W-:Y:S01]  /*382a0*/  MOV R17, R14 ;  /* 0x0000000e00117202 */ /* 0x000fe20000000f00 */
[----:B------:R-:W-:Y:S06]  /*382b0*/  BRA `(.L_x_6860) ;  /* 0xffffff9800347947 */ /* 0x000fec000383ffff */
.L_x_6633:
[----:B------:R-:W-:Y:S01]  /*382c0*/  BSSY B0, `(.L_x_6861) ;  /* 0x0000007000007945 */ /* 0x000fe20003800000 */
[----:B------:R-:W-:Y:S02]  /*382d0*/  IMAD.MOV.U32 R13, RZ, RZ, R2 ;  /* 0x000000ffff0d7224 */ /* 0x000fe400078e0002 */
[----:B------:R-:W-:Y:S02]  /*382e0*/  IMAD.MOV.U32 R11, RZ, RZ, 0x1f ;  /* 0x0000001fff0b7424 */ /* 0x000fe400078e00ff */
[----:B------:R-:W-:-:S07]  /*382f0*/  IMAD.MOV.U32 R15, RZ, RZ, -0x1 ;  /* 0xffffffffff0f7424 */ /* 0x000fce00078e00ff */
[----:B0123--:R-:W-:Y:S05]  /*38300*/  WARPSYNC.COLLECTIVE R15, `(.L_x_6862) ;  /* 0x000000000f087348 */ /* 0x00ffea0003c00000 */
[----:B------:R4:W0:Y:S02]  /*38310*/  SHFL.IDX P6, R14, R13, R12, R11 ;  /* 0x0000000c0d0e7389 */ /* 0x00082400000c000b */
[----:B01234-:R-:W-:Y:S01]  /*38320*/  ENDCOLLECTIVE ;  /* 0x000000000000791b */ /* 0x01ffe20003800000 */
.L_x_6862:
[----:B------:R-:W-:Y:S05]  /*38330*/  BSYNC B0 ;  /* 0x0000000000007941 */ /* 0x000fea0003800000 */
.L_x_6861:
[----:B------:R-:W-:Y:S05]  /*38340*/  BRA `(.L_x_6632) ;  /* 0xffffff98002c7947 */ /* 0x000fea000383ffff */
.L_x_6637:
[----:B0-----:R0:W2:Y:S02]  /*38350*/  SYNCS.PHASECHK.TRANS64.TRYWAIT P0, [R5+URZ+0x33420], R0 ;  /* 0x03342000050075a7 */ /* 0x0010a4000800017f */
[----:B--2---:R-:W-:Y:S05]  /*38360*/  @!P0 NANOSLEEP.SYNCS 0x989680 ;  /* 0x009896800000895d */ /* 0x004fea0003900000 */
[----:B------:R-:W2:Y:S02]  /*38370*/  @!P0 SYNCS.PHASECHK.TRANS64 P0, [R5+URZ+0x33420], R0 ;  /* 0x03342000050085a7 */ /* 0x000ea4000800007f */
[----:B--2---:R-:W-:Y:S05]  /*38380*/  @!P0 BRA `(.L_x_6637) ;  /* 0xfffffffc00f08947 */ /* 0x004fea000383ffff */
[----:B------:R-:W-:Y:S05]  /*38390*/  BRA `(.L_x_6863) ;  /* 0xffffff9c00ac7947 */ /* 0x000fea000383ffff */
.L_x_6638:
        /* <DEDUP_REMOVED lines=11> */
.L_x_6865:
[----:B------:R-:W-:Y:S05]  /*38450*/  BSYNC B0 ;  /* 0x0000000000007941 */ /* 0x000fea0003800000 */
.L_x_6864:
[----:B------:R-:W-:Y:S05]  /*38460*/  BRA `(.L_x_6866) ;  /* 0xffffff9c00947947 */ /* 0x000fea000383ffff */
.L_x_6639:
[----:B------:R-:W-:Y:S01]  /*38470*/  BSSY B0, `(.L_x_6867) ;  /* 0x0000006000007945 */ /* 0x000fe20003800000 */
[----:B------:R-:W-:-:S07]  /*38480*/  IMAD.MOV.U32 R15, RZ, RZ, -0x1 ;  /* 0xffffffffff0f7424 */ /* 0x000fce00078e00ff */
[----:B01----:R-:W-:Y:S05]  /*38490*/  WARPSYNC.COLLECTIVE R15, `(.L_x_6868) ;  /* 0x000000000f0c7348 */ /* 0x003fea0003c00000 */
[----:B------:R-:W-:Y:S02]  /*384a0*/  ELECT P6, UR62, PT ;  /* 0x00000000003e782f */ /* 0x000fe400038c0000 */
[----:B------:R-:W-:Y:S01]  /*384b0*/  MOV R14, UR62 ;  /* 0x0000003e000e7c02 */ /* 0x000fe20008000f00 */
[----:B01----:R-:W-:Y:S10]  /*384c0*/  ENDCOLLECTIVE ;  /* 0x000000000000791b */ /* 0x003ff40003800000 */
.L_x_6868:
[----:B------:R-:W-:Y:S05]  /*384d0*/  BSYNC B0 ;  /* 0x0000000000007941 */ /* 0x000fea0003800000 */
.L_x_6867:
[----:B------:R-:W-:Y:S05]  /*384e0*/  BRA `(.L_x_6869) ;  /* 0xffffff9c00887947 */ /* 0x000fea000383ffff */
.L_x_6641:
[----:B0-----:R0:W2:Y:S02]  /*384f0*/  SYNCS.PHASECHK.TRANS64.TRYWAIT P1, [R3+URZ+0x33440], R2 ;  /* 0x03344002030075a7 */ /* 0x0010a4000802017f */
[----:B--2---:R-:W-:Y:S05]  /*38500*/  @!P1 NANOSLEEP.SYNCS 0x989680 ;  /* 0x009896800000995d */ /* 0x004fea0003900000 */
[----:B------:R-:W2:Y:S02]  /*38510*/  @!P1 SYNCS.PHASECHK.TRANS64 P1, [R3+URZ+0x33440], R2 ;  /* 0x03344002030095a7 */ /* 0x000ea4000802007f */
[----:B--2---:R-:W-:Y:S05]  /*38520*/  @!P1 BRA `(.L_x_6641) ;  /* 0xfffffffc00f09947 */ /* 0x004fea000383ffff */
[----:B------:R-:W-:Y:S05]  /*38530*/  BRA `(.L_x_6870) ;  /* 0xffffff9c00a87947 */ /* 0x000fea000383ffff */
.L_x_6643:
[----:B--2---:R2:W3:Y:S02]  /*38540*/  SYNCS.PHASECHK.TRANS64.TRYWAIT P1, [R5+URZ+0x33440], R0 ;  /* 0x03344000050075a7 */ /* 0x0044e4000802017f */
[----:B---3--:R-:W-:Y:S05]  /*38550*/  @!P1 NANOSLEEP.SYNCS 0x989680 ;  /* 0x009896800000995d */ /* 0x008fea0003900000 */
[----:B------:R-:W3:Y:S02]  /*38560*/  @!P1 SYNCS.PHASECHK.TRANS64 P1, [R5+URZ+0x33440], R0 ;  /* 0x03344000050095a7 */ /* 0x000ee4000802007f */
[----:B---3--:R-:W-:Y:S05]  /*38570*/  @!P1 BRA `(.L_x_6643) ;  /* 0xfffffffc00f09947 */ /* 0x008fea000383ffff */
[----:B------:R-:W-:Y:S05]  /*38580*/  BRA `(.L_x_6871) ;  /* 0xffffff9c00b47947 */ /* 0x000fea000383ffff */
.L_x_6645:
[----:B---3--:R3:W4:Y:S02]  /*38590*/  SYNCS.PHASECHK.TRANS64.TRYWAIT P1, [R3+URZ+0x33460], R2 ;  /* 0x03346002030075a7 */ /* 0x008724000802017f */
[----:B----4-:R-:W-:Y:S05]  /*385a0*/  @!P1 NANOSLEEP.SYNCS 0x989680 ;  /* 0x009896800000995d */ /* 0x010fea0003900000 */
[----:B------:R-:W4:Y:S02]  /*385b0*/  @!P1 SYNCS.PHASECHK.TRANS64 P1, [R3+URZ+0x33460], R2 ;  /* 0x03346002030095a7 */ /* 0x000f24000802007f */
[----:B----4-:R-:W-:Y:S05]  /*385c0*/  @!P1 BRA `(.L_x_6645) ;  /* 0xfffffffc00f09947 */ /* 0x010fea000383ffff */
[----:B------:R-:W-:Y:S05]  /*385d0*/  BRA `(.L_x_6872) ;  /* 0xffffff9c00b07947 */ /* 0x000fea000383ffff */
.L_x_6647:
[----:B----4-:R4:W0:Y:S02]  /*385e0*/  SYNCS.PHASECHK.TRANS64.TRYWAIT P1, [R5+URZ+0x33460], R0 ;  /* 0x03346000050075a7 */ /* 0x010824000802017f */
[----:B0-----:R-:W-:Y:S05]  /*385f0*/  @!P1 NANOSLEEP.SYNCS 0x989680 ;  /* 0x009896800000995d */ /* 0x001fea0003900000 */
[----:B------:R-:W0:Y:S02]  /*38600*/  @!P1 SYNCS.PHASECHK.TRANS64 P1, [R5+URZ+0x33460], R0 ;  /* 0x03346000050095a7 */ /* 0x000e24000802007f */
[----:B0-----:R-:W-:Y:S05]  /*38610*/  @!P1 BRA `(.L_x_6647) ;  /* 0xfffffffc00f09947 */ /* 0x001fea000383ffff */
[----:B------:R-:W-:Y:S05]  /*38620*/  BRA `(.L_x_6873) ;  /* 0xffffff9c00ac7947 */ /* 0x000fea000383ffff */
.L_x_6649:
[----:B------:R0:W0:Y:S02]  /*38630*/  SYNCS.PHASECHK.TRANS64.TRYWAIT P1, [R3+URZ+0x33480], R2 ;  /* 0x03348002030075a7 */ /* 0x000024000802017f */
[----:B0-----:R-:W-:Y:S05]  /*38640*/  @!P1 NANOSLEEP.SYNCS 0x989680 ;  /* 0x009896800000995d */ /* 0x001fea0003900000 */
[----:B------:R-:W0:Y:S02]  /*38650*/  @!P1 SYNCS.PHASECHK.TRANS64 P1, [R3+URZ+0x33480], R2 ;  /* 0x03348002030095a7 */ /* 0x000e24000802007f */
[----:B0-----:R-:W-:Y:S05]  /*38660*/  @!P1 BRA `(.L_x_6649) ;  /* 0xfffffffc00f09947 */ /* 0x001fea000383ffff */
[----:B------:R-:W-:Y:S05]  /*38670*/  BRA `(.L_x_6874) ;  /* 0xffffff9c00a87947 */ /* 0x000fea000383ffff */
.L_x_6875:
        /* <DEDUP_REMOVED lines=16> */
.L_x_15842:


//--------------------- .text._ZN7cutlass13device_kernelIN5flash11enable_sm90INS1_16FlashAttnFwdSm90INS1_25CollectiveMainloopFwdSm90ILi2EN4cute5tupleIJNS5_1CILi1EEES8_S8_EEENS6_IJNS7_ILi128EEENS7_ILi160EEESA_EEELi128ENS_12float_e4m3_tEfNS_4arch4Sm90ELb0ELb0ELb1ELb0ELb1ELb0ELb0ELb1ELb1ELb1ELb0ELb0EEENS1_21CollectiveEpilogueFwdINS6_IJSA_SA_SB_EEES9_NS_10bfloat16_tESF_Li256ELb0ELb1ELb0ELb1EEENS1_29StaticPersistentTileSchedulerILb0EEEEEEEEEvNT_6ParamsE --------------------------
	.section	.text._ZN7cutlass13device_kernelIN5flash11enable_sm90INS1_16FlashAttnFwdSm90INS1_25CollectiveMainloopFwdSm90ILi2EN4cute5tupleIJNS5_1CILi1EEES8_S8_EEENS6_IJNS7_ILi128EEENS7_ILi160EEESA_EEELi128ENS_12float_e4m3_tEfNS_4arch4Sm90ELb0ELb0ELb1ELb0ELb1ELb0ELb0ELb1ELb1ELb1ELb0ELb0EEENS1_21CollectiveEpilogueFwdINS6_IJSA_SA_SB_EEES9_NS_10bfloat16_tESF_Li256ELb0ELb1ELb0ELb1EEENS1_29StaticPersistentTileSchedulerILb0EEEEEEEEEvNT_6ParamsE,"ax",@progbits
	.align	128
.text._ZN7cutlass13device_kernelIN5flash11enable_sm90INS1_16FlashAttnFwdSm90INS1_25CollectiveMainloopFwdSm90ILi2EN4cute5tupleIJNS5_1CILi1EEES8_S8_EEENS6_IJNS7_ILi128EEENS7_ILi160EEESA_EEELi128ENS_12float_e4m3_tEfNS_4arch4Sm90ELb0ELb0ELb1ELb0ELb1ELb0ELb0ELb1ELb1ELb1ELb0ELb0EEENS1_21CollectiveEpilogueFwdINS6_IJSA_SA_SB_EEES9_NS_10bfloat16_tESF_Li256ELb0ELb1ELb0ELb1EEENS1_29StaticPersistentTileSchedulerILb0EEEEEEEEEvNT_6ParamsE:
        .type           _ZN7cutlass13device_kernelIN5flash11enable_sm90INS1_16FlashAttnFwdSm90INS1_25CollectiveMainloopFwdSm90ILi2EN4cute5tupleIJNS5_1CILi1EEES8_S8_EEENS6_IJNS7_ILi128EEENS7_ILi160EEESA_EEELi128ENS_12float_e4m3_tEfNS_4arch4Sm90ELb0ELb0ELb1ELb0ELb1ELb0ELb0ELb1ELb1ELb1ELb0ELb0EEENS1_21CollectiveEpilogueFwdINS6_IJSA_SA_SB_EEES9_NS_10bfloat16_tESF_Li256ELb0ELb1ELb0ELb1EEENS1_29StaticPersistentTileSchedulerILb0EEEEEEEEEvNT_6ParamsE,@function
        .size           _ZN7cutlass13device_kernelIN5flash11enable_sm90INS1_16FlashAttnFwdSm90INS1_25CollectiveMainloopFwdSm90ILi2EN4cute5tupleIJNS5_1CILi1EEES8_S8_EEENS6_IJNS7_ILi128EEENS7_ILi160EEESA_EEELi128ENS_12float_e4m3_tEfNS_4arch4Sm90ELb0ELb0ELb1ELb0ELb1ELb0ELb0ELb1ELb1ELb1ELb0ELb0EEENS1_21CollectiveEpilogueFwdINS6_IJSA_SA_SB_EEES9_NS_10bfloat16_tESF_Li256ELb0ELb1ELb0ELb1EEENS1_29StaticPersistentTileSchedulerILb0EEEEEEEEEvNT_6ParamsE,(.L_x_15843 - _ZN7cutlass13device_kernelIN5flash11enable_sm90INS1_16FlashAttnFwdSm90INS1_25CollectiveMainloopFwdSm90ILi2EN4cute5tupleIJNS5_1CILi1EEES8_S8_EEENS6_IJNS7_ILi128EEENS7_ILi160EEESA_EEELi128ENS_12float_e4m3_tEfNS_4arch4Sm90ELb0ELb0ELb1ELb0ELb1ELb0ELb0ELb1ELb1ELb1ELb0ELb0EEENS1_21CollectiveEpilogueFwdINS6_IJSA_SA_SB_EEES9_NS_10bfloat16_tESF_Li256ELb0ELb1ELb0ELb1EEENS1_29StaticPersistentTileSchedulerILb0EEEEEEEEEvNT_6ParamsE)
        .other          _ZN7cutlass13device_kernelIN5flash11enable_sm90INS1_16FlashAttnFwdSm90INS1_25CollectiveMainloopFwdSm90ILi2EN4cute5tupleIJNS5_1CILi1EEES8_S8_EEENS6_IJNS7_ILi128EEENS7_ILi160EEESA_EEELi128ENS_12float_e4m3_tEfNS_4arch4Sm90ELb0ELb0ELb1ELb0ELb1ELb0ELb0ELb1ELb1ELb1ELb0ELb0EEENS1_21CollectiveEpilogueFwdINS6_IJSA_SA_SB_EEES9_NS_10bfloat16_tESF_Li256ELb0ELb1ELb0ELb1EEENS1_29StaticPersistentTileSchedulerILb0EEEEEEEEEvNT_6ParamsE,@"STO_CUDA_ENTRY STV_DEFAULT"
_ZN7cutlass13device_kernelIN5flash11enable_sm90INS1_16FlashAttnFwdSm90INS1_25CollectiveMainloopFwdSm90ILi2EN4cute5tupleIJNS5_1CILi1EEES8_S8_EEENS6_IJNS7_ILi128EEENS7_ILi160EEESA_EEELi128ENS_12float_e4m3_tEfNS_4arch4Sm90ELb0ELb0ELb1ELb0ELb1ELb0ELb0ELb1ELb1ELb1ELb0ELb0EEENS1_21CollectiveEpilogueFwdINS6_IJSA_SA_SB_EEES9_NS_10bfloat16_tESF_Li256ELb0ELb1ELb0ELb1EEENS1_29StaticPersistentTileSchedulerILb0EEEEEEEEEvNT_6ParamsE:
        /* <DEDUP_REMOVED lines=45> */
.L_x_6876:
        /* <DEDUP_REMOVED lines=22> */
.L_x_6877:
        /* <DEDUP_REMOVED lines=18> */
.L_x_6878:
        /* <DEDUP_REMOVED lines=22> */
.L_x_6879:
        /* <DEDUP_REMOVED lines=24> */
.L_x_6880:
        /* <DEDUP_REMOVED lines=8> */
.L_x_6882:
        /* <DEDUP_REMOVED lines=14> */
[----:B------:R-:W-:Y:S01]  /*0990*/  MOV R191, 0xfffffffe ;  /* 0xfffffffe00bf7802 */ /* 0x000fe20000000f00 */
[----:B------:R-:W-:Y:S01]  /*09a0*/  ULOP3.LUT UR46, UR37, 0x1, URZ, 0xfc, !UPT ;  /* 0x00000001252e7892 */ /* 0x000fe2000f8efc3f */
[----:B------:R-:W-:Y:S02]  /*09b0*/  UMOV UR45, URZ ;  /* 0x0000003f002d7c82 */ /* 0x000fe40008000000 */
[----:B------:R-:W-:Y:S01]  /*09c0*/  SHF.R.S32.HI R0, RZ, 0x1f, R17 ;  /* 0x0000001fff007819 */ /* 0x000fe20000011411 */
[----:B------:R-:W-:Y:S01]  /*09d0*/  UMOV UR44, URZ ;  /* 0x0000003f002c7c82 */ /* 0x000fe20008000000 */
[----:B------:R-:W-:Y:S02]  /*09e0*/  UMOV UR36, URZ ;  /* 0x0000003f00247c82 */ /* 0x000fe40008000000 */
[CC--:B------:R-:W-:Y:S02]  /*09f0*/  LEA.HI R2, R0.reuse, R17.reuse, RZ, 0x7 ;  /* 0x0000001100027211 */ /* 0x0c0fe400078f38ff */
[----:B------:R-:W-:-:S02]  /*0a00*/  LEA.HI R3, R0, R17, RZ, 0x5 ;  /* 0x0000001100037211 */ /* 0x000fc400078f28ff */
[----:B------:R-:W-:Y:S02]  /*0a10*/  LOP3.LUT R4, R2, 0xffffff80, RZ, 0xc0, !PT ;  /* 0xffffff8002047812 */ /* 0x000fe400078ec0ff */
[CC--:B------:R-:W-:Y:S01]  /*0a20*/  LEA.HI R5, R0.reuse, R17.reuse, RZ, 0x4 ;  /* 0x0000001100057211 */ /* 0x0c0fe200078f20ff */
[----:B------:R-:W-:Y:S01]  /*0a30*/  IMAD.SHL.U32 R3, R3, 0x20, RZ ;  /* 0x0000002003037824 */ /* 0x000fe200078e00ff */
[----:B------:R-:W-:Y:S01]  /*0a40*/  LEA.HI R9, R0, R17, RZ, 0x2 ;  /* 0x0000001100097211 */ /* 0x000fe200078f10ff */
[----:B------:R-:W-:Y:S01]  /*0a50*/  IMAD.IADD R19, R17, 0x1, -R4 ;  /* 0x0000000111137824 */ /* 0x000fe200078e0a04 */
[----:B------:R-:W-:Y:S02]  /*0a60*/  LOP3.LUT R6, R5, 0x3fffff0, RZ, 0xc0, !PT ;  /* 0x03fffff005067812 */ /* 0x000fe400078ec0ff */
[----:B------:R-:W-:Y:S02]  /*0a70*/  LOP3.LUT R7, R3, 0xfffffc00, RZ, 0xc0, !PT ;  /* 0xfffffc0003077812 */ /* 0x000fe400078ec0ff */
[----:B------:R-:W-:Y:S01]  /*0a80*/  SHF.R.S32.HI R4, RZ, 0x1f, R19 ;  /* 0x0000001fff047819 */ /* 0x000fe20000011413 */
[----:B------:R-:W-:Y:S01]  /*0a90*/  IMAD.IADD R6, R17, 0x1, -R6 ;  /* 0x0000000111067824 */ /* 0x000fe200078e0a06 */
[----:B------:R-:W-:-:S02]  /*0aa0*/  SHF.R.S32.HI R8, RZ, 0x4, R5 ;  /* 0x00000004ff087819 */ /* 0x000fc40000011405 */
[----:B------:R-:W-:Y:S02]  /*0ab0*/  LEA.HI R3, R4, R19, RZ, 0x2 ;  /* 0x0000001304037211 */ /* 0x000fe400078f10ff */
[----:B------:R-:W-:Y:S02]  /*0ac0*/  LEA R6, R6, R7, 0x6 ;  /* 0x0000000706067211 */ /* 0x000fe400078e30ff */
[----:B------:R-:W-:Y:S02]  /*0ad0*/  LEA.HI R5, R5, R8, RZ, 0x1 ;  /* 0x0000000805057211 */ /* 0x000fe400078f08ff */
[--C-:B------:R-:W-:Y:S02]  /*0ae0*/  SHF.R.S32.HI R7, RZ, 0x2, R3.reuse ;  /* 0x00000002ff077819 */ /* 0x100fe40000011403 */
[----:B------:R-:W-:Y:S02]  /*0af0*/  SHF.R.S32.HI R10, RZ, 0x1f, R3 ;  /* 0x0000001fff0a7819 */ /* 0x000fe40000011403 */
[----:B------:R-:W-:-:S02]  /*0b00*/  LEA.HI R18, R0, R17, RZ, 0x3 ;  /* 0x0000001100127211 */ /* 0x000fc400078f18ff */
[----:B------:R-:W-:Y:S02]  /*0b10*/  LOP3.LUT R5, R5, 0x1ffffffe, RZ, 0xc0, !PT ;  /* 0x1ffffffe05057812 */ /* 0x000fe400078ec0ff */
[----:B------:R-:W-:Y:S02]  /*0b20*/  LOP3.LUT R0, R9, 0xfffffffc, RZ, 0xc0, !PT ;  /* 0xfffffffc09007812 */ /* 0x000fe400078ec0ff */
[----:B------:R-:W-:Y:S01]  /*0b30*/  LEA.HI R10, R10, R7, RZ, 0x3 ;  /* 0x000000070a0a7211 */ /* 0x000fe200078f18ff */
[----:B------:R-:W-:Y:S01]  /*0b40*/  IMAD.IADD R5, R8, 0x1, -R5 ;  /* 0x0000000108057824 */ /* 0x000fe200078e0a05 */
[----:B------:R-:W-:Y:S01]  /*0b50*/  SHF.R.S32.HI R23, RZ, 0x7, R2 ;  /* 0x00000007ff177819 */ /* 0x000fe20000011402 */
[----:B------:R-:W-:Y:S01]  /*0b60*/  IMAD.IADD R8, R17, 0x1, -R0 ;  /* 0x0000000111087824 */ /* 0x000fe200078e0a00 */
[----:B------:R-:W-:Y:S01]  /*0b70*/  LOP3.LUT R10, R10, 0xfffffff8, RZ, 0xc0, !PT ;  /* 0xfffffff80a0a7812 */ /* 0x000fe200078ec0ff */
[----:B------:R-:W-:Y:S01]  /*0b80*/  IMAD R190, R5, 0x8, R6 ;  /* 0x0000000805be7824 */ /* 0x000fe200078e0206 */
[----:B------:R-:W-:-:S02]  /*0b90*/  LEA.HI R4, R4, R19, RZ, 0x5 ;  /* 0x0000001304047211 */ /* 0x000fc400078f28ff */
[----:B------:R-:W-:Y:S01]  /*0ba0*/  LEA.HI R2, R2, R23, RZ, 0x1 ;  /* 0x0000001702027211 */ /* 0x000fe200078f08ff */
[----:B------:R-:W-:Y:S01]  /*0bb0*/  IMAD.IADD R7, R7, 0x1, -R10 ;  /* 0x0000000107077824 */ /* 0x000fe200078e0a0a */
[----:B------:R-:W-:Y:S02]  /*0bc0*/  LOP3.LUT R12, R18, 0xfffffff8, RZ, 0xc0, !PT ;  /* 0xfffffff8120c7812 */ /* 0x000fe400078ec0ff */
[----:B------:R-:W-:Y:S02]  /*0bd0*/  SHF.R.S32.HI R4, RZ, 0x5, R4 ;  /* 0x00000005ff047819 */ /* 0x000fe40000011404 */
[----:B------:R-:W-:Y:S01]  /*0be0*/  LOP3.LUT R2, R2, 0x3fffffe, RZ, 0xc0, !PT ;  /* 0x03fffffe02027812 */ /* 0x000fe200078ec0ff */
[----:B------:R-:W-:Y:S01]  /*0bf0*/  IMAD.IADD R17, R17, 0x1, -R12 ;  /* 0x0000000111117824 */ /* 0x000fe200078e0a0c */
[----:B------:R-:W-:Y:S01]  /*0c00*/  LEA.HI R5, R8, R8, RZ, 0x1 ;  /* 0x0000000808057211 */ /* 0x000fe200078f08ff */
[----:B------:R-:W-:Y:S01]  /*0c10*/  IMAD R7, R4, 0x10, R7 ;  /* 0x0000001004077824 */ /* 0x000fe200078e0207 */
[----:B------:R-:W-:Y:S01]  /*0c20*/  LOP3.LUT R0, R3, 0x7ffffffc, RZ, 0xc0, !PT ;  /* 0x7ffffffc03007812 */ /* 0x000fe200078ec0ff */
[----:B------:R-:W-:Y:S01]  /*0c30*/  IMAD.IADD R188, R23, 0x1, -R2 ;  /* 0x0000000117bc7824 */ /* 0x000fe200078e0a02 */
[----:B------:R-:W-:Y:S01]  /*0c40*/  LOP3.LUT R5, R5, 0x1ffffffe, RZ, 0xc0, !PT ;  /* 0x1ffffffe05057812 */ /* 0x000fe200078ec0ff */
[----:B------:R-:W-:Y:S01]  /*0c50*/  IMAD.SHL.U32 R2, R17, 0x8, RZ ;  /* 0x0000000811027824 */ /* 0x000fe200078e00ff */
[----:B------:R-:W-:Y:S01]  /*0c60*/  SHF.R.S32.HI R18, RZ, 0x3, R18 ;  /* 0x00000003ff127819 */ /* 0x000fe20000011412 */
[----:B------:R-:W-:Y:S01]  /*0c70*/  IMAD.IADD R0, R19, 0x1, -R0 ;  /* 0x0000000113007824 */ /* 0x000fe200078e0a00 */
[----:B------:R-:W-:Y:S01]  /*0c80*/  LEA R188, R188, R7, 0x6 ;  /* 0x00000007bcbc7211 */ /* 0x000fe200078e30ff */
[----:B------:R-:W-:-:S02]  /*0c90*/  VIADD R16, R2, 0x40 ;  /* 0x0000004002107836 */ /* 0x000fc40000000000 */
[----:B------:R-:W-:Y:S02]  /*0ca0*/  IMAD.IADD R5, R8, 0x1, -R5 ;  /* 0x0000000108057824 */ /* 0x000fe400078e0a05 */
[----:B------:R-:W-:Y:S01]  /*0cb0*/  IMAD R191, R0, R191, 0xa0 ;  /* 0x000000a000bf7424 */ /* 0x000fe200078e02bf */
[----:B------:R-:W-:Y:S01]  /*0cc0*/  SHF.R.S32.HI R192, RZ, 0x1f, R16 ;  /* 0x0000001fffc07819 */ /* 0x000fe20000011410 */
[----:B------:R-:W-:-:S07]  /*0cd0*/  IMAD R189, R5, 0x8, R188 ;  /* 0x0000000805bd7824 */ /* 0x000fce00078e02bc */
.L_x_6915:
[----:B0-----:R-:W0:Y:S01]  /*0ce0*/  SHFL.IDX PT, R0, R23, RZ, 0x1f ;  /* 0x00001fff17007589 */ /* 0x001e2200000e0000 */
[----:B-1----:R-:W1:Y:S01]  /*0cf0*/  S2UR UR38, SR_CgaCtaId ;  /* 0x00000000002679c3 */ /* 0x002e620000008800 */
        /* <DEDUP_REMOVED lines=36> */
[----:B---345:R-:W-:Y:S11]  /*0f40*/  @!P0 BRA `(.L_x_6883) ;  /* 0x0000000000408947 */ /* 0x038ff60003800000 */
        /* <DEDUP_REMOVED lines=16> */
.L_x_6883:
[----:B------:R-:W-:Y:S01]  /*1050*/  ULDC.64 UR4, c[0x0][0x990] ;  /* 0x0002640000047ab9 */ /* 0x000fe20000000a00 */
[----:B------:R-:W-:Y:S01]  /*1060*/  ULDC.64 UR6, c[0x0][0x998] ;  /* 0x0002660000067ab9 */ /* 0x000fe20000000a00 */
[----:B------:R-:W-:Y:S01]  /*1070*/  UISETP.NE.U32.AND UP0, UPT, UR4, URZ, UPT ;  /* 0x0000003f0400728c */ /* 0x000fe2000bf05070 */
[----:B------:R-:W-:Y:S01]  /*1080*/  MOV R3, 0x3f800000 ;  /* 0x3f80000000037802 */ /* 0x000fe20000000f00 */
        /* <DEDUP_REMOVED lines=48> */
[----:B------:R-:W-:Y:S01]  /*1390*/  MOV R8, UR4 ;  /* 0x0000000400087c02 */ /* 0x000fe20008000f00 */
[----:B------:R-:W-:Y:S01]  /*13a0*/  ULDC UR4, c[0x0][0x9d8] ;  /* 0x0002760000047ab9 */ /* 0x000fe20000000800 */
[----:B------:R-:W-:Y:S02]  /*13b0*/  ISETP.NE.AND P0, PT, R9, 0x3, PT ;  /* 0x000000030900780c */ /* 0x000fe40003f05270 */
[----:B------:R-:W-:-:S04]  /*13c0*/  SHF.L.U32 R8, R8, 0x1f, RZ ;  /* 0x0000001f08087819 */ /* 0x000fc800000006ff */
[----:B------:R-:W0:Y:S01]  /*13d0*/  SYNCS.PHASECHK.TRANS64.TRYWAIT P1, [UR41+0x22800], R8 ;  /* 0x02280008ff0075a7 */ /* 0x000e220008020169 */
[----:B--2---:R-:W-:-:S04]  /*13e0*/  FMUL.FTZ R0, R3, R0 ;  /* 0x0000000003007220 */ /* 0x004fc80000410000 */
[----:B------:R-:W-:Y:S01]  /*13f0*/  FMUL.FTZ R0, R0, UR4 ;  /* 0x0000000400007c20 */ /* 0x000fe20008410000 */
[----:B0-----:R-:W-:Y:S06]  /*1400*/  @!P1 BRA `(.L_x_6884) ;  /* 0x000000e4005c9947 */ /* 0x001fec0003800000 */
.L_x_6981:
[----:B------:R-:W-:Y:S05]  /*1410*/  @!P0 BRA `(.L_x_6885) ;  /* 0x0000000000048947 */ /* 0x000fea0003800000 */
[----:B------:R-:W-:Y:S01]  /*1420*/  BPT.TRAP 0x1 ;  /* 0x000000040000795c */ /* 0x000fe20000300000 */
.L_x_6885:
[----:B------:R-:W-:Y:S02]  /*1430*/  IMAD.U32 R4, RZ, RZ, UR36 ;  /* 0x00000024ff047e24 */ /* 0x000fe4000f8e00ff */
[----:B0-----:R-:W-:-:S03]  /*1440*/  IMAD.U32 R3, RZ, RZ, UR44 ;  /* 0x0000002cff037e24 */ /* 0x001fc6000f8e00ff */
[----:B------:R-:W-:Y:S02]  /*1450*/  LEA R4, R4, UR41, 0x3 ;  /* 0x0000002904047c11 */ /* 0x000fe4000f8e18ff */
[----:B------:R-:W-:-:S04]  /*1460*/  SHF.L.U32 R3, R3, 0x1f, RZ ;  /* 0x0000001f03037819 */ /* 0x000fc800000006ff */
[----:B------:R0:W1:Y:S01]  /*1470*/  SYNCS.PHASECHK.TRANS64.TRYWAIT P1, [R4+URZ+0x22830], R3 ;  /* 0x02283003040075a7 */ /* 0x000062000802017f */
[----:B------:R-:W-:Y:S05]  /*1480*/  @!P0 BRA `(.L_x_6886) ;  /* 0x0000000000048947 */ /* 0x000fea0003800000 */
[----:B------:R-:W-:Y:S01]  /*1490*/  BPT.TRAP 0x1 ;  /* 0x000000040000795c */ /* 0x000fe20000300000 */
.L_x_6886:
[----:B-1----:R-:W-:Y:S05]  /*14a0*/  @P1 BRA `(.L_x_6887) ;  /* 0x0000000000081947 */ /* 0x002fea0003800000 */
[----:B------:R-:W1:Y:S02]  /*14b0*/  SYNCS.PHASECHK.TRANS64.TRYWAIT P1, [R4+URZ+0x22830], R3 ;  /* 0x02283003040075a7 */ /* 0x000e64000802017f */
[----:B-1----:R-:W-:Y:S05]  /*14c0*/  @!P1 BRA `(.L_x_6888) ;  /* 0x000000e400449947 */ /* 0x002fea0003800000 */
.L_x_6887:
[----:B------:R-:W-:Y:S01]  /*14d0*/  UIADD3 UR4, UR41, 0x18400, URZ ;  /* 0x0001840029047890 */ /* 0x000fe2000fffe03f */
[----:B------:R-:W-:-:S03]  /*14e0*/  IMAD.MOV.U32 R87, RZ, RZ, RZ ;  /* 0x000000ffff577224 */ /* 0x000fc600078e00ff */
[----:B------:R-:W-:-:S04]  /*14f0*/  USHF.R.U32.HI UR4, URZ, 0x4, UR4 ;  /* 0x000000043f047899 */ /* 0x000fc80008011604 */
[----:B------:R-:W-:-:S06]  /*1500*/  ULOP3.LUT UR4, UR4, 0x3fff, URZ, 0xc0, !UPT ;  /* 0x00003fff04047892 */ /* 0x000fcc000f8ec03f */
[----:B01----:R-:W-:Y:S01]  /*1510*/  IMAD.U32 R3, RZ, RZ, UR4 ;  /* 0x00000004ff037e24 */ /* 0x003fe2000f8e00ff */
[----:B------:R-:W-:Y:S05]  /*1520*/  WARPSYNC.ALL ;  /* 0x0000000000007948 */ /* 0x000fea0003800000 */
[----:B------:R-:W-:-:S04]  /*1530*/  LOP3.LUT R3, R3, 0x10000, RZ, 0xfc, !PT ;  /* 0x0001000003037812 */ /* 0x000fc800078efcff */
[----:B------:R-:W-:Y:S01]  /*1540*/  R2UR UR20, R3 ;  /* 0x00000000031472ca */ /* 0x000fe200000e0000 */
[----:B------:R-:W-:Y:S01]  /*1550*/  ULOP3.LUT UR12, UR49, 0x10000, URZ, 0xfc, !UPT ;  /* 0x00010000310c7892 */ /* 0x000fe2000f8efc3f */
[----:B------:R-:W-:Y:S01]  /*1560*/  WARPGROUP.ARRIVE ;  /* 0x00000000000079c5 */ /* 0x000fe20000000000 */
[----:B------:R-:W-:Y:S01]  /*1570*/  UMOV UR17, 0x40000040 ;  /* 0x4000004000117882 */ /* 0x000fe20000000000 */
[----:B------:R-:W-:Y:S01]  /*1580*/  UMOV UR19, 0x40000040 ;  /* 0x4000004000137882 */ /* 0x000fe20000000000 */
[----:B------:R-:W-:Y:S01]  /*1590*/  UMOV UR7, 0x40000040 ;  /* 0x4000004000077882 */ /* 0x000fe20000000000 */
[----:B------:R-:W-:Y:S01]  /*15a0*/  UMOV UR11, 0x40000040 ;  /* 0x40000040000b7882 */ /* 0x000fe20000000000 */
[----:B------:R-:W-:Y:S01]  /*15b0*/  UMOV UR15, 0x40000040 ;  /* 0x40000040000f7882 */ /* 0x000fe20000000000 */
[----:B------:R-:W-:-:S05]  /*15c0*/  UMOV UR16, UR12 ;  /* 0x0000000c00107c82 */ /* 0x000fca0008000000 */
[----:B------:R-:W-:-:S04]  /*15d0*/  UIMAD UR20, UR36, 0x500, UR20 ;  /* 0x00000500241478a4 */ /* 0x000fc8000f8e0214 */
[----:B------:R-:W-:Y:S02]  /*15e0*/  UIADD3 UR4, UR20, 0x100, URZ ;  /* 0x0000010014047890 */ /* 0x000fe4000fffe03f */
[----:B------:R-:W-:Y:S02]  /*15f0*/  UIADD3 UR5, UR20, 0x200, URZ ;  /* 0x0000020014057890 */ /* 0x000fe4000fffe03f */
[----:B------:R-:W-:Y:S01]  /*1600*/  UMOV UR18, UR20 ;  /* 0x0000001400127c82 */ /* 0x000fe20008000000 */
[----:B------:R-:W-:Y:S01]  /*1610*/  UIADD3 UR6, UR20, 0x300, URZ ;  /* 0x0000030014067890 */ /* 0x000fe2000fffe03f */
[----:B------:R-:W-:Y:S01]  /*1620*/  QGMMA.64x32x32.F32.E4M3.E4M3 R104, gdesc[UR16], RZ, !UPT, gsb0 ;  /* 0x00600000106879f3 */ /* 0x000fe2000c0008ff */
[----:B------:R-:W-:Y:S01]  /*1630*/  UMOV UR18, UR4 ;  /* 0x0000000400127c82 */ /* 0x000fe20008000000 */
[----:B------:R-:W-:Y:S01]  /*1640*/  UMOV UR19, 0x40000040 ;  /* 0x4000004000137882 */ /* 0x000fe20000000000 */
[----:B------:R-:W-:Y:S02]  /*1650*/  UIADD3 UR4, UR20, 0x400, URZ ;  /* 0x0000040014047890 */ /* 0x000fe4000fffe03f */
[----:B------:R-:W-:-:S02]  /*1660*/  UIADD3 UR8, UR20, 0x102, URZ ;  /* 0x0000010214087890 */ /* 0x000fc4000fffe03f */
[----:B------:R-:W-:Y:S02]  /*1670*/  UIADD3 UR9, UR20, 0x202, URZ ;  /* 0x0000020214097890 */ /* 0x000fe4000fffe03f */
[----:B------:R-:W-:Y:S02]  /*1680*/  UIADD3 UR10, UR20, 0x302, URZ ;  /* 0x00000302140a7890 */ /* 0x000fe4000fffe03f */
[----:B------:R-:W-:Y:S02]  /*1690*/  UIADD3 UR13, UR20, 0x304, URZ ;  /* 0x00000304140d7890 */ /* 0x000fe4000fffe03f */
[----:B------:R-:W-:Y:S01]  /*16a0*/  UIADD3 UR14, UR20, 0x6, URZ ;  /* 0x00000006140e7890 */ /* 0x000fe2000fffe03f */
[----:B------:R-:W-:Y:S02]  /*16b0*/  WARPGROUP.DEPBAR.LE gsb0, 0x0 ;  /* 0x00008000000079c5 */ /* 0x000fe40000010000 */
[----:B------:R-:W-:-:S06]  /*16c0*/  WARPGROUP.ARRIVE ;  /* 0x00000000000079c5 */ /* 0x000fcc0000000000 */
[----:B------:R-:W-:Y:S01]  /*16d0*/  QGMMA.64x32x32.F32.E4M3.E4M3 R88, gdesc[UR16], RZ, !UPT, gsb0 ;  /* 0x00600000105879f3 */ /* 0x000fe2000c0008ff */
[----:B------:R-:W-:Y:S01]  /*16e0*/  UMOV UR18, UR5 ;  /* 0x0000000500127c82 */ /* 0x000fe20008000000 */
[----:B------:R-:W-:Y:S01]  /*16f0*/  UMOV UR19, 0x40000040 ;  /* 0x4000004000137882 */ /* 0x000fe20000000000 */
        /* <DEDUP_REMOVED lines=39> */
[----:B------:R-:W-:Y:S02]  /*1970*/  UIADD3 UR8, UR12, 0x4, URZ ;  /* 0x000000040c087890 */ /* 0x000fe4000fffe03f */
        /* <DEDUP_REMOVED lines=61> */
.L_x_6889:
[C---:B------:R-:W-:Y:S01]  /*1d50*/  FMUL.FTZ R7, R0.reuse, R104 ;  /* 0x0000006800077220 */ /* 0x040fe20000410000 */
[C---:B------:R-:W-:Y:S01]  /*1d60*/  FMUL.FTZ R8, R0.reuse, R105 ;  /* 0x0000006900087220 */ /* 0x040fe20000410000 */
[C---:B------:R-:W-:Y:S01]  /*1d70*/  FMUL.FTZ R11, R0.reuse, R108 ;  /* 0x0000006c000b7220 */ /* 0x040fe20000410000 */
[C---:B------:R-:W-:Y:S01]  /*1d80*/  FMUL.FTZ R24, R0.reuse, R24 ;  /* 0x0000001800187220 */ /* 0x040fe20000410000 */
[C---:B------:R-:W-:Y:S01]  /*1d90*/  FMUL.FTZ R12, R0.reuse, R109 ;  /* 0x0000006d000c7220 */ /* 0x040fe20000410000 */
[C---:B------:R-:W-:Y:S01]  /*1da0*/  FMUL.FTZ R77, R0.reuse, R95 ;  /* 0x0000005f004d7220 */ /* 0x040fe20000410000 */
[----:B------:R-:W-:Y:S01]  /*1db0*/  MUFU.TANH R7, R7 ;  /* 0x0000000700077308 */ /* 0x000fe20000002400 */
[----:B------:R-:W-:Y:S02]  /*1dc0*/  IMAD.U32 R95, RZ, RZ, UR47 ;  /* 0x0000002fff5f7e24 */ /* 0x000fe4000f8e00ff */
        /* <DEDUP_REMOVED lines=23> */
[----:B0-----:R-:W-:Y:S01]  /*1f40*/  IADD3 R24, R191, UR48, RZ ;  /* 0x00000030bf187c10 */ /* 0x001fe2000fffe0ff */
[C---:B------:R-:W-:Y:S01]  /*1f50*/  FMUL.FTZ R15, R0.reuse, R119 ;  /* 0x00000077000f7220 */ /* 0x040fe20000410000 */
[C---:B------:R-:W-:Y:S01]  /*1f60*/  FMUL.FTZ R96, R0.reuse, R96 ;  /* 0x0000006000607220 */ /* 0x040fe20000410000 */
[C---:B------:R-:W-:Y:S01]  /*1f70*/  FMUL.FTZ R132, R0.reuse, R97 ;  /* 0x0000006100847220 */ /* 0x040fe20000410000 */
[----:B------:R-:W-:Y:S01]  /*1f80*/  FMUL.FTZ R73, R0, R91 ;  /* 0x0000005b00497220 */ /* 0x000fe20000410000 */
[----:B------:R-:W-:-:S02]  /*1f90*/  IMAD R95, R95, -0xa0, R24 ;  /* 0xffffff605f5f7824 */ /* 0x000fc400078e0218 */
[C---:B------:R-:W-:Y:S01]  /*1fa0*/  FMUL.FTZ R101, R0.reuse, R101 ;  /* 0x0000006500657220 */ /* 0x040fe20000410000 */
[----:B------:R-:W0:Y:S01]  /*1fb0*/  MUFU.TANH R12, R12 ;  /* 0x0000000c000c7308 */ /* 0x000e220000002400 */
[C---:B------:R-:W-:Y:S01]  /*1fc0*/  FMUL.FTZ R26, R0.reuse, R26 ;  /* 0x0000001a001a7220 */ /* 0x040fe20000410000 */
[C---:B------:R-:W-:Y:S01]  /*1fd0*/  FMUL.FTZ R28, R0.reuse, R28 ;  /* 0x0000001c001c7220 */ /* 0x040fe20000410000 */
[C---:B------:R-:W-:Y:S01]  /*1fe0*/  ISETP.GT.AND P4, PT, R95.reuse, RZ, PT ;  /* 0x000000ff5f00720c */ /* 0x040fe20003f84270 */
[C---:B------:R-:W-:Y:S01]  /*1ff0*/  FMUL.FTZ R82, R0.reuse, R98 ;  /* 0x0000006200527220 */ /* 0x040fe20000410000 */
[C---:B------:R-:W-:Y:S01]  /*2000*/  ISETP.GT.AND P3, PT, R95.reuse, 0x1, PT ;  /* 0x000000015f00780c */ /* 0x040fe20003f64270 */
[C---:B------:R-:W-:Y:S01]  /*2010*/  FMUL.FTZ R89, R0.reuse, R57 ;  /* 0x0000003900597220 */ /* 0x040fe20000410000 */
[C---:B------:R-:W-:Y:S01]  /*2020*/  ISETP.GT.AND P2, PT, R95.reuse, 0x8, PT ;  /* 0x000000085f00780c */ /* 0x040fe20003f44270 */
[----:B------:R-:W1:Y:S01]  /*2030*/  MUFU.TANH R21, R21 ;  /* 0x0000001500157308 */ /* 0x000e620000002400 */
[C---:B------:R-:W-:Y:S01]  /*2040*/  ISETP.GT.AND P1, PT, R95.reuse, 0x9, PT ;  /* 0x000000095f00780c */ /* 0x040fe20003f24270 */
[C---:B------:R-:W-:Y:S01]  /*2050*/  FMUL.FTZ R81, R0.reuse, R99 ;  /* 0x0000006300517220 */ /* 0x040fe20000410000 */
[C---:B------:R-:W-:Y:S01]  /*2060*/  ISETP.GT.AND P6, PT, R95.reuse, 0x10, PT ;  /* 0x000000105f00780c */ /* 0x040fe20003fc4270 */
[C---:B------:R-:W-:Y:S01]  /*2070*/  FMUL.FTZ R32, R0.reuse, R32 ;  /* 0x0000002000207220 */ /* 0x040fe20000410000 */
[----:B------:R-:W-:Y:S01]  /*2080*/  ISETP.GT.AND P5, PT, R95, 0x11, PT ;  /* 0x000000115f00780c */ /* 0x000fe20003fa4270 */
[C---:B------:R-:W-:Y:S01]  /*2090*/  FMUL.FTZ R60, R0.reuse, R60 ;  /* 0x0000003c003c7220 */ /* 0x040fe20000410000 */
[----:B------:R-:W-:Y:S01]  /*20a0*/  FMUL.FTZ R86, R0, R102 ;  /* 0x0000006600567220 */ /* 0x000fe20000410000 */
[----:B------:R-:W2:Y:S01]  /*20b0*/  MUFU.TANH R6, R6 ;  /* 0x0000000600067308 */ /* 0x000ea20000002400 */
        /* <DEDUP_REMOVED lines=9> */
[C---:B------:R-:W-:Y:S01]  /*2150*/  FMUL.FTZ R68, R0.reuse, R68 ;  /* 0x0000004400447220 */ /* 0x040fe20000410000 */
[C---:B------:R-:W-:Y:S01]  /*2160*/  FMUL.FTZ R40, R0.reuse, R40 ;  /* 0x0000002800287220 */ /* 0x040fe20000410000 */
[C---:B------:R-:W-:Y:S01]  /*2170*/  FMUL.FTZ R59, R0.reuse, R62 ;  /* 0x0000003e003b7220 */ /* 0x040fe20000410000 */
[C---:B------:R-:W-:Y:S01]  /*2180*/  FMUL.FTZ R69, R0.reuse, R69 ;  /* 0x0000004500457220 */ /* 0x040fe20000410000 */
[C---:B------:R-:W-:Y:S01]  /*2190*/  FMUL.FTZ R61, R0.reuse, R66 ;  /* 0x00000042003d7220 */ /* 0x040fe20000410000 */
[C---:B------:R-:W-:Y:S01]  /*21a0*/  FMUL.FTZ R58, R0.reuse, R63 ;  /* 0x0000003f003a7220 */ /* 0x040fe20000410000 */
[----:B------:R-:W-:Y:S01]  /*21b0*/  MUFU.TANH R72, R72 ;  /* 0x0000004800487308 */ /* 0x000fe20000002400 */
[----:B0-----:R-:W-:Y:S01]  /*21c0*/  FSEL R88, R7, -INF , P4 ;  /* 0xff80000007587808 */ /* 0x001fe20002000000 */
[----:B------:R-:W-:Y:S01]  /*21d0*/  FMUL.FTZ R42, R0, R42 ;  /* 0x0000002a002a7220 */ /* 0x000fe20000410000 */
[----:B------:R-:W-:Y:S01]  /*21e0*/  FSEL R7, R8, -INF , P3 ;  /* 0xff80000008077808 */ /* 0x000fe20001800000 */
[----:B------:R-:W-:Y:S01]  /*21f0*/  FMUL.FTZ R41, R0, R41 ;  /* 0x0000002900297220 */ /* 0x000fe20000410000 */
[----:B--2---:R-:W-:Y:S01]  /*2200*/  FSEL R6, R6, -INF , P4 ;  /* 0xff80000006067808 */ /* 0x004fe20002000000 */
[C---:B------:R-:W-:Y:S01]  /*2210*/  FMUL.FTZ R45, R0.reuse, R45 ;  /* 0x0000002d002d7220 */ /* 0x040fe20000410000 */
[----:B------:R-:W-:Y:S01]  /*2220*/  ISETP.GT.AND P4, PT, R95, 0x18, PT ;  /* 0x000000185f00780c */ /* 0x000fe20003f84270 */
        /* <DEDUP_REMOVED lines=17> */
[----:B-1----:R-:W-:Y:S01]  /*2340*/  FSEL R90, R11, -INF , P2 ;  /* 0xff8000000b5a7808 */ /* 0x002fe20001000000 */
[----:B------:R-:W-:Y:S01]  /*2350*/  FMUL.FTZ R29, R0, R29 ;  /* 0x0000001d001d7220 */ /* 0x000fe20000410000 */
[----:B------:R-:W-:Y:S01]  /*2360*/  FMNMX.FTZ R11, R88, R7, !PT ;  /* 0x00000007580b7209 */ /* 0x000fe20007810000 */
[C---:B------:R-:W-:Y:S01]  /*2370*/  FMUL.FTZ R54, R0.reuse, R54 ;  /* 0x0000003600367220 */ /* 0x040fe20000410000 */
[----:B0-----:R-:W-:Y:S01]  /*2380*/  FSEL R5, R5, -INF , P3 ;  /* 0xff80000005057808 */ /* 0x001fe20001800000 */
[----:B------:R-:W-:Y:S01]  /*2390*/  FMUL.FTZ R55, R0, R55 ;  /* 0x0000003700377220 */ /* 0x000fe20000410000 */
[----:B------:R-:W-:Y:S01]  /*23a0*/  FMNMX.FTZ R11, R90, R11, !PT ;  /* 0x0000000b5a0b7209 */ /* 0x000fe20007810000 */
[----:B------:R-:W0:Y:S01]  /*23b0*/  MUFU.TANH R9, R9 ;  /* 0x0000000900097308 */ /* 0x000e220000002400 */
[----:B------:R-:W-:Y:S01]  /*23c0*/  ISETP.GT.AND P3, PT, R95, 0x19, PT ;  /* 0x000000195f00780c */ /* 0x000fe20003f64270 */
[----:B------:R-:W-:Y:S01]  /*23d0*/  FMUL.FTZ R33, R0, R33 ;  /* 0x0000002100217220 */ /* 0x000fe20000410000 */
[----:B------:R-:W-:Y:S01]  /*23e0*/  FMNMX.FTZ R11, R92, R11, !PT ;  /* 0x0000000b5c0b7209 */ /* 0x000fe20007810000 */
[C---:B------:R-:W-:Y:S01]  /*23f0*/  FMUL.FTZ R37, R0.reuse, R37 ;  /* 0x0000002500257220 */ /* 0x040fe20000410000 */
[C---:B------:R-:W-:Y:S01]  /*2400*/  FMUL.FTZ R31, R0.reuse, R31 ;  /* 0x0000001f001f7220 */ /* 0x040fe20000410000 */
[----:B------:R-:W-:Y:S01]  /*2410*/  FMUL.FTZ R35, R0, R35 ;  /* 0x0000002300237220 */ /* 0x000fe20000410000 */
[----:B------:R-:W-:Y:S01]  /*2420*/  FMNMX.FTZ R11, R94, R11, !PT ;  /* 0x0000000b5e0b7209 */ /* 0x000fe20007810000 */
[----:B------:R-:W1:Y:S01]  /*2430*/  MUFU.TANH R75, R75 ;  /* 0x0000004b004b7308 */ /* 0x000e620000002400 */
[----:B--2---:R-:W-:Y:S01]  /*2440*/  FSEL R108, R76, -INF , P4 ;  /* 0xff8000004c6c7808 */ /* 0x004fe20002000000 */
[C---:B------:R-:W-:Y:S01]  /*2450*/  FMUL.FTZ R39, R0.reuse, R39 ;  /* 0x0000002700277220 */ /* 0x040fe20000410000 */
[C---:B------:R-:W-:Y:S01]  /*2460*/  FMUL.FTZ R30, R0.reuse, R30 ;  /* 0x0000001e001e7220 */ /* 0x040fe20000410000 */
[----:B------:R-:W-:Y:S01]  /*2470*/  ULDC UR6, c[0x0][0x988] ;  /* 0x0002620000067ab9 */ /* 0x000fe20000000800 */
[C---:B------:R-:W-:Y:S01]  /*2480*/  FMUL.FTZ R34, R0.reuse, R34 ;  /* 0x0000002200227220 */ /* 0x040fe20000410000 */
[----:B------:R-:W-:Y:S01]  /*2490*/  P2R R121, PR, RZ, 0x1 ;  /* 0x00000001ff797803 */ /* 0x000fe20000000000 */
[----:B------:R-:W-:Y:S01]  /*24a0*/  FMUL.FTZ R38, R0, R38 ;  /* 0x0000002600267220 */ /* 0x000fe20000410000 */
[----:B------:R-:W2:Y:S01]  /*24b0*/  MUFU.TANH R10, R10 ;  /* 0x0000000a000a7308 */ /* 0x000ea20000002400 */
[----:B0-----:R-:W-:Y:S01]  /*24c0*/  FSEL R8, R9, -INF , P2 ;  /* 0xff80000009087808 */ /* 0x001fe20001000000 */
[----:B------:R-:W-:Y:S01]  /*24d0*/  UISETP.GE.AND UP0, UPT, UR48, 0xa1, UPT ;  /* 0x000000a13000788c */ /* 0x000fe2000bf06270 */
[----:B------:R-:W-:-:S05]  /*24e0*/  ISETP.GT.AND P2, PT, R95, 0x20, PT ;  /* 0x000000205f00780c */ /* 0x000fca0003f44270 */
[----:B------:R-:W0:Y:S01]  /*24f0*/  MUFU.TANH R79, R79 ;  /* 0x0000004f004f7308 */ /* 0x000e220000002400 */
[----:B-1----:R-:W-:-:S07]  /*2500*/  FSEL R112, R75, -INF , P3 ;  /* 0xff8000004b707808 */ /* 0x002fce0001800000 */
[----:B------:R-:W1:Y:S01]  /*2510*/  MUFU.TANH R14, R14 ;  /* 0x0000000e000e7308 */ /* 0x000e620000002400 */
[----:B--2---:R-:W-:Y:S02]  /*2520*/  FSEL R10, R10, -INF , P1 ;  /* 0xff8000000a0a7808 */ /* 0x004fe40000800000 */
[----:B------:R-:W-:-:S05]  /*2530*/  ISETP.GT.AND P1, PT, R95, 0x21, PT ;  /* 0x000000215f00780c */ /* 0x000fca0003f24270 */
[----:B------:R-:W2:Y:S01]  /*2540*/  MUFU.TANH R80, R80 ;  /* 0x0000005000507308 */ /* 0x000ea20000002400 */
[----:B0-----:R-:W-:-:S07]  /*2550*/  FSEL R138, R79, -INF , P2 ;  /* 0xff8000004f8a7808 */ /* 0x001fce0001000000 */
[----:B------:R0:W-:Y:S01]  /*2560*/  MUFU.TANH R120, R100 ;  /* 0x0000006400787308 */ /* 0x0001e20000002400 */
[----:B-1----:R-:W-:Y:S02]  /*2570*/  FSEL R12, R14, -INF , P6 ;  /* 0xff8000000e0c7808 */ /* 0x002fe40003000000 */
[----:B------:R-:W-:-:S05]  /*2580*/  ISETP.GT.AND P6, PT, R95, 0x28, PT ;  /* 0x000000285f00780c */ /* 0x000fca0003fc4270 */
[----:B------:R-:W1:Y:S01]  /*2590*/  MUFU.TANH R13, R13 ;  /* 0x0000000d000d7308 */ /* 0x000e620000002400 */
[----:B0-----:R-:W-:Y:S02]  /*25a0*/  FSEL R100, R72, -INF , P5 ;  /* 0xff80000048647808 */ /* 0x001fe40002800000 */
[----:B--2---:R-:W-:Y:S02]  /*25b0*/  FSEL R136, R80, -INF , P1 ;  /* 0xff80000050887808 */ /* 0x004fe40000800000 */
[----:B------:R-:W-:-:S03]  /*25c0*/  FMNMX.FTZ R11, R100, R11, !PT ;  /* 0x0000000b640b7209 */ /* 0x000fc60007810000 */
[----:B------:R-:W0:Y:S01]  /*25d0*/  MUFU.TANH R83, R83 ;  /* 0x0000005300537308 */ /* 0x000e220000002400 */
[----:B------:R-:W-:-:S04]  /*25e0*/  FMNMX.FTZ R11, R108, R11, !PT ;  /* 0x0000000b6c0b7209 */ /* 0x000fc80007810000 */
[----:B------:R-:W-:-:S03]  /*25f0*/  FMNMX.FTZ R11, R112, R11, !PT ;  /* 0x0000000b700b7209 */ /* 0x000fc60007810000 */
[----:B------:R-:W-:Y:S01]  /*2600*/  MUFU.TANH R20, R20 ;  /* 0x0000001400147308 */ /* 0x000fe20000002400 */
[----:B------:R-:W-:Y:S02]  /*2610*/  FMNMX.FTZ R11, R138, R11, !PT ;  /* 0x0000000b8a0b7209 */ /* 0x000fe40007810000 */
[----:B-1----:R-:W-:Y:S01]  /*2620*/  FSEL R24, R13, -INF , P5 ;  /* 0xff8000000d187808 */ /* 0x002fe20002800000 */
[----:B------:R-:W-:Y:S01]  /*2630*/  IMAD.U32 R13, RZ, RZ, UR6 ;  /* 0x00000006ff0d7e24 */ /* 0x000fe2000f8e00ff */
[----:B------:R-:W-:Y:S02]  /*2640*/  ISETP.GT.AND P5, PT, R95, 0x29, PT ;  /* 0x000000295f00780c */ /* 0x000fe40003fa4270 */
[----:B------:R-:W-:Y:S01]  /*2650*/  FMNMX.FTZ R11, R136, R11, !PT ;  /* 0x0000000b880b7209 */ /* 0x000fe20007810000 */
[----:B------:R-:W1:Y:S01]  /*2660*/  MUFU.TANH R84, R84 ;  /* 0x0000005400547308 */ /* 0x000e620000002400 */
[----:B0-----:R-:W-:Y:S02]  /*2670*/  FSEL R118, R83, -INF , P6 ;  /* 0xff80000053767808 */ /* 0x001fe40003000000 */
[----:B------:R-:W-:-:S02]  /*2680*/  R2UR UR6, R4 ;  /* 0x00000000040672ca */ /* 0x000fc400000e0000 */
[----:B------:R-:W-:-:S03]  /*2690*/  FMNMX.FTZ R11, R118, R11, !PT ;  /* 0x0000000b760b7209 */ /* 0x000fc60007810000 */
[----:B------:R-:W-:Y:S08]  /*26a0*/  MUFU.TANH R15, R15 ;  /* 0x0000000f000f7308 */ /* 0x000ff00000002400 */
[----:B------:R-:W-:Y:S01]  /*26b0*/  MUFU.TANH R96, R96 ;  /* 0x0000006000607308 */ /* 0x000fe20000002400 */
[----:B-1----:R-:W-:Y:S01]  /*26c0*/  FSEL R144, R84, -INF , P5 ;  /* 0xff80000054907808 */ /* 0x002fe20002800000 */
[----:B------:R-:W-:-:S03]  /*26d0*/  UIADD3 UR6, UR6, 0x22840, URZ ;  /* 0x0002284006067890 */ /* 0x000fc6000fffe03f */
[----:B------:R-:W-:Y:S01]  /*26e0*/  FMNMX.FTZ R11, R144, R11, !PT ;  /* 0x0000000b900b7209 */ /* 0x000fe20007810000 */
[----:B------:R-:W-:Y:S02]  /*26f0*/  UPRMT UR6, UR38, 0x654, UR6 ;  /* 0x0000065426067896 */ /* 0x000fe40008000006 */
[----:B------:R-:W0:Y:S07]  /*2700*/  MUFU.TANH R74, R74 ;  /* 0x0000004a004a7308 */ /* 0x000e2e0000002400 */
[----:B------:R-:W-:Y:S01]  /*2710*/  SYNCS.ARRIVE.TRANS64.RED.A1T0 RZ, [UR6], RZ ;  /* 0x000000ffffff79a7 */ /* 0x000fe20008100406 */
[----:B------:R-:W-:Y:S08]  /*2720*/  MUFU.TANH R132, R132 ;  /* 0x0000008400847308 */ /* 0x000ff00000002400 */
[----:B------:R-:W-:Y:S01]  /*2730*/  MUFU.TANH R73, R73 ;  /* 0x0000004900497308 */ /* 0x000fe20000002400 */
[----:B0-----:R-:W-:-:S02]  /*2740*/  FSEL R74, R74, -INF , P2 ;  /* 0xff8000004a4a7808 */ /* 0x001fc40001000000 */
[----:B------:R-:W-:-:S04]  /*2750*/  ISETP.GT.AND P2, PT, R95, 0x38, PT ;  /* 0x000000385f00780c */ /* 0x000fc80003f44270 */
[----:B------:R-:W-:Y:S01]  /*2760*/  FSEL R120, R120, -INF , P2 ;  /* 0xff80000078787808 */ /* 0x000fe20001000000 */
[----:B------:R-:W0:Y:S08]  /*2770*/  MUFU.TANH R78, R78 ;  /* 0x0000004e004e7308 */ /* 0x000e300000002400 */
[----:B------:R1:W-:Y:S08]  /*2780*/  MUFU.TANH R93, R26 ;  /* 0x0000001a005d7308 */ /* 0x0003f00000002400 */
[----:B------:R-:W-:Y:S01]  /*2790*/  MUFU.TANH R101, R101 ;  /* 0x0000006500657308 */ /* 0x000fe20000002400 */
[----:B-1----:R-:W-:-:S02]  /*27a0*/  FSEL R26, R20, -INF , P4 ;  /* 0xff800000141a7808 */ /* 0x002fc40002000000 */
[C---:B------:R-:W-:Y:S02]  /*27b0*/  ISETP.GT.AND P4, PT, R95.reuse, 0x30, PT ;  /* 0x000000305f00780c */ /* 0x040fe40003f84270 */
[----:B0-----:R-:W-:Y:S02]  /*27c0*/  FSEL R78, R78, -INF , P6 ;  /* 0xff8000004e4e7808 */ /* 0x001fe40003000000 */
[----:B------:R-:W-:Y:S01]  /*27d0*/  FSEL R134, R96, -INF , P4 ;  /* 0xff80000060867808 */ /* 0x000fe20002000000 */
[----:B------:R-:W-:Y:S01]  /*27e0*/  MUFU.TANH R77, R77 ;  /* 0x0000004d004d7308 */ /* 0x000fe20000002400 */
[----:B------:R-:W-:Y:S02]  /*27f0*/  ISETP.GT.AND P6, PT, R95, 0x40, PT ;  /* 0x000000405f00780c */ /* 0x000fe40003fc4270 */
[----:B------:R-:W-:Y:S02]  /*2800*/  FMNMX.FTZ R11, R134, R11, !PT ;  /* 0x0000000b860b7209 */ /* 0x000fe40007810000 */
[----:B------:R-:W-:-:S03]  /*2810*/  FSEL R130, R130, -INF , P6 ;  /* 0xff80000082827808 */ /* 0x000fc60003000000 */
[----:B------:R0:W-:Y:S08]  /*2820*/  MUFU.TANH R152, R28 ;  /* 0x0000001c00987308 */ /* 0x0001f00000002400 */
[----:B------:R-:W1:Y:S01]  /*2830*/  MUFU.TANH R82, R82 ;  /* 0x0000005200527308 */ /* 0x000e620000002400 */
[----:B0-----:R-:W-:Y:S02]  /*2840*/  FSEL R28, R15, -INF , P3 ;  /* 0xff8000000f1c7808 */ /* 0x001fe40001800000 */
[----:B------:R-:W-:-:S04]  /*2850*/  ISETP.GT.AND P3, PT, R95, 0x31, PT ;  /* 0x000000315f00780c */ /* 0x000fc80003f64270 */
[----:B------:R-:W-:Y:S01]  /*2860*/  FSEL R132, R132, -INF , P3 ;  /* 0xff80000084847808 */ /* 0x000fe20001800000 */
[----:B------:R-:W-:Y:S03]  /*2870*/  MUFU.TANH R89, R89 ;  /* 0x0000005900597308 */ /* 0x000fe60000002400 */
[----:B------:R-:W-:-:S04]  /*2880*/  FMNMX.FTZ R11, R132, R11, !PT ;  /* 0x0000000b840b7209 */ /* 0x000fc80007810000 */
[----:B------:R-:W-:Y:S01]  /*2890*/  FMNMX.FTZ R11, R120, R11, !PT ;  /* 0x0000000b780b7209 */ /* 0x000fe20007810000 */
[----:B------:R-:W-:Y:S01]  /*28a0*/  MUFU.TANH R81, R81 ;  /* 0x0000005100517308 */ /* 0x000fe20000002400 */
[----:B-1----:R-:W-:Y:S02]  /*28b0*/  FSEL R82, R82, -INF , P4 ;  /* 0xff80000052527808 */ /* 0x002fe40002000000 */
[----:B------:R-:W-:-:S05]  /*28c0*/  ISETP.GT.AND P4, PT, R95, 0x48, PT ;  /* 0x000000485f00780c */ /* 0x000fca0003f84270 */
[----:B------:R0:W-:Y:S08]  /*28d0*/  MUFU.TANH R156, R32 ;  /* 0x00000020009c7308 */ /* 0x0001f00000002400 */
[----:B------:R1:W2:Y:S01]  /*28e0*/  MUFU.TANH R114, R60 ;  /* 0x0000003c00727308 */ /* 0x0002a20000002400 */
[----:B0-----:R-:W-:Y:S02]  /*28f0*/  FSEL R32, R73, -INF , P1 ;  /* 0xff80000049207808 */ /* 0x001fe40000800000 */
[----:B------:R-:W-:-:S04]  /*2900*/  ISETP.GT.AND P1, PT, R95, 0x39, PT ;  /* 0x000000395f00780c */ /* 0x000fc80003f24270 */
[----:B------:R-:W-:Y:S01]  /*2910*/  FSEL R142, R101, -INF , P1 ;  /* 0xff800000658e7808 */ /* 0x000fe20000800000 */
[----:B------:R-:W0:Y:S01]  /*2920*/  MUFU.TANH R86, R86 ;  /* 0x0000005600567308 */ /* 0x000e220000002400 */
[----:B-1----:R-:W-:Y:S02]  /*2930*/  FMUL.FTZ R60, R0, R67 ;  /* 0x00000043003c7220 */ /* 0x002fe40000410000 */
[----:B------:R-:W-:-:S04]  /*2940*/  FMNMX.FTZ R11, R142, R11, !PT ;  /* 0x0000000b8e0b7209 */ /* 0x000fc80007810000 */
[----:B------:R-:W-:Y:S01]  /*2950*/  FMNMX.FTZ R11, R130, R11, !PT ;  /* 0x0000000b820b7209 */ /* 0x000fe20007810000 */
[----:B------:R-:W-:Y:S01]  /*2960*/  MUFU.TANH R85, R85 ;  /* 0x0000005500557308 */ /* 0x000fe20000002400 */
[----:B--2---:R-:W-:-:S07]  /*2970*/  FSEL R114, R114, -INF , P4 ;  /* 0xff80000072727808 */ /* 0x004fce0002000000 */
[----:B------:R1:W-:Y:S01]  /*2980*/  MUFU.TANH R160, R36 ;  /* 0x0000002400a07308 */ /* 0x0003e20000002400 */
[----:B0-----:R-:W-:Y:S02]  /*2990*/  FSEL R86, R86, -INF , P2 ;  /* 0xff80000056567808 */ /* 0x001fe40001000000 */
[----:B------:R-:W-:-:S05]  /*29a0*/  ISETP.GT.AND P2, PT, R95, 0x50, PT ;  /* 0x000000505f00780c */ /* 0x000fca0003f44270 */
[----:B------:R-:W0:Y:S01]  /*29b0*/  MUFU.TANH R64, R64 ;  /* 0x0000004000407308 */ /* 0x000e220000002400 */
[----:B-1----:R-:W-:Y:S02]  /*29c0*/  FSEL R36, R77, -INF , P5 ;  /* 0xff8000004d247808 */ /* 0x002fe40002800000 */
[----:B------:R-:W-:-:S04]  /*29d0*/  ISETP.GT.AND P5, PT, R95, 0x41, PT ;  /* 0x000000415f00780c */ /* 0x000fc80003fa4270 */
[----:B------:R-:W-:Y:S01]  /*29e0*/  FSEL R128, R89, -INF , P5 ;  /* 0xff80000059807808 */ /* 0x000fe20002800000 */
[----:B------:R-:W-:Y:S03]  /*29f0*/  MUFU.TANH R57, R57 ;  /* 0x0000003900397308 */ /* 0x000fe60000002400 */
[----:B------:R-:W-:-:S04]  /*2a00*/  FMNMX.FTZ R11, R128, R11, !PT ;  /* 0x0000000b800b7209 */ /* 0x000fc80007810000 */
[----:B------:R-:W-:Y:S01]  /*2a10*/  FMNMX.FTZ R11, R114, R11, !PT ;  /* 0x0000000b720b7209 */ /* 0x000fe20007810000 */
[----:B------:R-:W-:Y:S01]  /*2a20*/  MUFU.TANH R65, R65 ;  /* 0x0000004100417308 */ /* 0x000fe20000002400 */
[----:B0-----:R-:W-:-:S07]  /*2a30*/  FSEL R126, R64, -INF , P2 ;  /* 0xff800000407e7808 */ /* 0x001fce0001000000 */
        /* <DEDUP_REMOVED lines=9> */
[----:B------:R-:W-:-:S04]  /*2ad0*/  FMNMX.FTZ R11, R140, R11, !PT ;  /* 0x0000000b8c0b7209 */ /* 0x000fc80007810000 */
[----:B------:R-:W-:Y:S01]  /*2ae0*/  FMNMX.FTZ R11, R126, R11, !PT ;  /* 0x0000000b7e0b7209 */ /* 0x000fe20007810000 */
[----:B------:R-:W0:Y:S08]  /*2af0*/  MUFU.TANH R69, R69 ;  /* 0x0000004500457308 */ /* 0x000e300000002400 */
[----:B------:R-:W-:Y:S08]  /*2b00*/  MUFU.TANH R61, R61 ;  /* 0x0000003d003d7308 */ /* 0x000ff00000002400 */
[----:B------:R-:W1:Y:S01]  /*2b10*/  MUFU.TANH R58, R58 ;  /* 0x0000003a003a7308 */ /* 0x000e620000002400 */
[----:B0-----:R-:W-:-:S07]  /*2b20*/  FSEL R110, R69, -INF , P5 ;  /* 0xff800000456e7808 */ /* 0x001fce0002800000 */
[----:B------:R-:W0:Y:S08]  /*2b30*/  MUFU.TANH R60, R60 ;  /* 0x0000003c003c7308 */ /* 0x000e300000002400 */
[----:B------:R2:W-:Y:S01]  /*2b40*/  MUFU.TANH R63, R42 ;  /* 0x0000002a003f7308 */ /* 0x0005e20000002400 */
[----:B-1----:R-:W-:Y:S02]  /*2b50*/  FSEL R58, R58, -INF , P3 ;  /* 0xff8000003a3a7808 */ /* 0x002fe40001800000 */
[----:B------:R-:W-:-:S05]  /*2b60*/  ISETP.GT.AND P3, PT, R95, 0x61, PT ;  /* 0x000000615f00780c */ /* 0x000fca0003f64270 */
[----:B------:R1:W-:Y:S01]  /*2b70*/  MUFU.TANH R66, R44 ;  /* 0x0000002c00427308 */ /* 0x0003e20000002400 */
[----:B--2---:R-:W-:Y:S02]  /*2b80*/  FSEL R42, R85, -INF , P1 ;  /* 0xff800000552a7808 */ /* 0x004fe40000800000 */
[----:B------:R-:W-:-:S04]  /*2b90*/  ISETP.GT.AND P1, PT, R95, 0x51, PT ;  /* 0x000000515f00780c */ /* 0x000fc80003f24270 */
[----:B------:R-:W-:Y:S01]  /*2ba0*/  FSEL R124, R65, -INF , P1 ;  /* 0xff800000417c7808 */ /* 0x000fe20000800000 */
[----:B------:R-:W2:Y:S01]  /*2bb0*/  MUFU.TANH R41, R41 ;  /* 0x0000002900297308 */ /* 0x000ea20000002400 */
[----:B-1----:R-:W-:Y:S02]  /*2bc0*/  FSEL R44, R57, -INF , P6 ;  /* 0xff800000392c7808 */ /* 0x002fe40003000000 */
[----:B------:R-:W-:Y:S02]  /*2bd0*/  ISETP.GT.AND P6, PT, R95, 0x58, PT ;  /* 0x000000585f00780c */ /* 0x000fe40003fc4270 */
[----:B------:R-:W-:Y:S02]  /*2be0*/  FMNMX.FTZ R11, R124, R11, !PT ;  /* 0x0000000b7c0b7209 */ /* 0x000fe40007810000 */
[----:B------:R-:W-:Y:S01]  /*2bf0*/  FSEL R116, R68, -INF , P6 ;  /* 0xff80000044747808 */ /* 0x000fe20003000000 */
[----:B------:R-:W1:Y:S01]  /*2c00*/  MUFU.TANH R45, R45 ;  /* 0x0000002d002d7308 */ /* 0x000e620000002400 */
[----:B0-----:R-:W-:-:S02]  /*2c10*/  FSEL R60, R60, -INF , P1 ;  /* 0xff8000003c3c7808 */ /* 0x001fc40000800000 */
[----:B------:R-:W-:Y:S02]  /*2c20*/  FMNMX.FTZ R11, R116, R11, !PT ;  /* 0x0000000b740b7209 */ /* 0x000fe40007810000 */
[----:B------:R-:W-:Y:S02]  /*2c30*/  ISETP.GT.AND P1, PT, R95, 0x69, PT ;  /* 0x000000695f00780c */ /* 0x000fe40003f24270 */
[----:B------:R-:W-:Y:S01]  /*2c40*/  FMNMX.FTZ R11, R110, R11, !PT ;  /* 0x0000000b6e0b7209 */ /* 0x000fe20007810000 */
[----:B------:R-:W0:Y:S01]  /*2c50*/  MUFU.TANH R47, R47 ;  /* 0x0000002f002f7308 */ /* 0x000e220000002400 */
[----:B--2---:R-:W-:-:S07]  /*2c60*/  FSEL R96, R41, -INF , P3 ;  /* 0xff80000029607808 */ /* 0x004fce0001800000 */
[----:B------:R-:W2:Y:S01]  /*2c70*/  MUFU.TANH R25, R25 ;  /* 0x0000001900197308 */ /* 0x000ea20000002400 */
[----:B-1----:R-:W-:-:S07]  /*2c80*/  FSEL R84, R45, -INF , P1 ;  /* 0xff8000002d547808 */ /* 0x002fce0000800000 */
[----:B------:R-:W-:Y:S08]  /*2c90*/  MUFU.TANH R70, R70 ;  /* 0x0000004600467308 */ /* 0x000ff00000002400 */
[----:B------:R1:W-:Y:S08]  /*2ca0*/  MUFU.TANH R67, R46 ;  /* 0x0000002e00437308 */ /* 0x0003f00000002400 */
[----:B------:R3:W-:Y:S01]  /*2cb0*/  MUFU.TANH R98, R48 ;  /* 0x0000003000627308 */ /* 0x0007e20000002400 */
[----:B-1----:R-:W-:-:S02]  /*2cc0*/  FSEL R46, R59, -INF , P4 ;  /* 0xff8000003b2e7808 */ /* 0x002fc40002000000 */
[----:B------:R-:W-:-:S04]  /*2cd0*/  ISETP.GT.AND P4, PT, R95, 0x60, PT ;  /* 0x000000605f00780c */ /* 0x000fc80003f84270 */
[----:B------:R-:W-:Y:S01]  /*2ce0*/  FSEL R104, R104, -INF , P4 ;  /* 0xff80000068687808 */ /* 0x000fe20002000000 */
[----:B------:R-:W-:Y:S01]  /*2cf0*/  MUFU.TANH R62, R62 ;  /* 0x0000003e003e7308 */ /* 0x000fe20000002400 */
[----:B---3--:R-:W-:Y:S02]  /*2d00*/  FSEL R48, R61, -INF , P2 ;  /* 0xff8000003d307808 */ /* 0x008fe40001000000 */
[----:B------:R-:W-:Y:S02]  /*2d10*/  ISETP.GT.AND P2, PT, R95, 0x68, PT ;  /* 0x000000685f00780c */ /* 0x000fe40003f44270 */
[----:B------:R-:W-:Y:S02]  /*2d20*/  FMNMX.FTZ R11, R104, R11, !PT ;  /* 0x0000000b680b7209 */ /* 0x000fe40007810000 */
[----:B------:R-:W-:Y:S01]  /*2d30*/  FSEL R20, R66, -INF , P2 ;  /* 0xff80000042147808 */ /* 0x000fe20001000000 */
[----:B------:R-:W1:Y:S01]  /*2d40*/  MUFU.TANH R27, R27 ;  /* 0x0000001b001b7308 */ /* 0x000e620000002400 */
[----:B0-----:R-:W-:-:S02]  /*2d50*/  FSEL R66, R47, -INF , P1 ;  /* 0xff8000002f427808 */ /* 0x001fc40000800000 */
[----:B------:R-:W-:Y:S02]  /*2d60*/  ISETP.GT.AND P1, PT, R95, 0x81, PT ;  /* 0x000000815f00780c */ /* 0x000fe40003f24270 */
[----:B------:R-:W-:Y:S02]  /*2d70*/  FMNMX.FTZ R11, R96, R11, !PT ;  /* 0x0000000b600b7209 */ /* 0x000fe40007810000 */
[----:B--2---:R-:W-:Y:S01]  /*2d80*/  FSEL R150, R25, -INF , P1 ;  /* 0xff80000019967808 */ /* 0x004fe20000800000 */
[----:B------:R-:W-:Y:S01]  /*2d90*/  MUFU.TANH R49, R49 ;  /* 0x0000003100317308 */ /* 0x000fe20000002400 */
[----:B------:R-:W-:Y:S02]  /*2da0*/  FMNMX.FTZ R25, R6, R5, !PT ;  /* 0x0000000506197209 */ /* 0x000fe40007810000 */
[----:B------:R-:W-:Y:S02]  /*2db0*/  FMNMX.FTZ R11, R20, R11, !PT ;  /* 0x0000000b140b7209 */ /* 0x000fe40007810000 */
[----:B------:R-:W-:-:S02]  /*2dc0*/  FMNMX.FTZ R25, R8, R25, !PT ;  /* 0x0000001908197209 */ /* 0x000fc40007810000 */
[----:B------:R-:W-:Y:S01]  /*2dd0*/  FMNMX.FTZ R11, R84, R11, !PT ;  /* 0x0000000b540b7209 */ /* 0x000fe20007810000 */
[----:B------:R-:W0:Y:S01]  /*2de0*/  MUFU.TANH R43, R43 ;  /* 0x0000002b002b7308 */ /* 0x000e220000002400 */
[----:B-1----:R-:W-:Y:S02]  /*2df0*/  FSEL R102, R27, -INF , P1 ;  /* 0xff8000001b667808 */ /* 0x002fe40000800000 */
[----:B------:R-:W-:Y:S02]  /*2e00*/  FMNMX.FTZ R27, R10, R25, !PT ;  /* 0x000000190a1b7209 */ /* 0x000fe40007810000 */
[----:B------:R-:W-:Y:S02]  /*2e10*/  FSEL R64, R67, -INF , P2 ;  /* 0xff80000043407808 */ /* 0x000fe40001000000 */
[----:B------:R-:W-:Y:S01]  /*2e20*/  FMNMX.FTZ R27, R12, R27, !PT ;  /* 0x0000001b0c1b7209 */ /* 0x000fe20007810000 */
[----:B------:R1:W-:Y:S01]  /*2e30*/  MUFU.TANH R122, R52 ;  /* 0x00000034007a7308 */ /* 0x0003e20000002400 */
[----:B------:R-:W-:-:S02]  /*2e40*/  ISETP.GT.AND P2, PT, R95, 0x80, PT ;  /* 0x000000805f00780c */ /* 0x000fc40003f44270 */
[----:B------:R-:W-:Y:S02]  /*2e50*/  FMNMX.FTZ R27, R24, R27, !PT ;  /* 0x0000001b181b7209 */ /* 0x000fe40007810000 */
[----:B------:R-:W-:Y:S02]  /*2e60*/  FSEL R148, R148, -INF , P2 ;  /* 0xff80000094947808 */ /* 0x000fe40001000000 */
[----:B------:R-:W-:Y:S01]  /*2e70*/  FMNMX.FTZ R27, R26, R27, !PT ;  /* 0x0000001b1a1b7209 */ /* 0x000fe20007810000 */
[----:B------:R2:W3:Y:S01]  /*2e80*/  MUFU.TANH R71, R50 ;  /* 0x0000003200477308 */ /* 0x0004e20000002400 */
[----:B-1----:R-:W-:Y:S02]  /*2e90*/  FSEL R52, R62, -INF , P5 ;  /* 0xff8000003e347808 */ /* 0x002fe40002800000 */
[----:B------:R-:W-:Y:S02]  /*2ea0*/  ISETP.GT.AND P5, PT, R95, 0x71, PT ;  /* 0x000000715f00780c */ /* 0x000fe40003fa4270 */
[----:B0-----:R-:W-:-:S02]  /*2eb0*/  FSEL R62, R43, -INF , P3 ;  /* 0xff8000002b3e7808 */ /* 0x001fc40001800000 */
[----:B------:R-:W-:Y:S01]  /*2ec0*/  FSEL R106, R49, -INF , P5 ;  /* 0xff800000316a7808 */ /* 0x000fe20002800000 */
[----:B------:R-:W0:Y:S01]  /*2ed0*/  MUFU.TANH R51, R51 ;  /* 0x0000003300337308 */ /* 0x000e220000002400 */
[----:B--2---:R-:W-:Y:S02]  /*2ee0*/  FSEL R50, R70, -INF , P6 ;  /* 0xff80000046327808 */ /* 0x004fe40003000000 */
[C---:B------:R-:W-:Y:S02]  /*2ef0*/  ISETP.GT.AND P6, PT, R95.reuse, 0x70, PT ;  /* 0x000000705f00780c */ /* 0x040fe40003fc4270 */
[----:B------:R-:W-:Y:S02]  /*2f00*/  ISETP.GT.AND P3, PT, R95, 0x79, PT ;  /* 0x000000795f00780c */ /* 0x000fe40003f64270 */
[----:B------:R-:W-:Y:S01]  /*2f10*/  FSEL R98, R98, -INF , P6 ;  /* 0xff80000062627808 */ /* 0x000fe20003000000 */
[----:B------:R-:W1:Y:S01]  /*2f20*/  MUFU.TANH R53, R53 ;  /* 0x0000003500357308 */ /* 0x000e620000002400 */
[----:B---3--:R-:W-:-:S02]  /*2f30*/  FSEL R68, R71, -INF , P6 ;  /* 0xff80000047447808 */ /* 0x008fc40003000000 */
[----:B------:R-:W-:Y:S02]  /*2f40*/  FMNMX.FTZ R11, R98, R11, !PT ;  /* 0x0000000b620b7209 */ /* 0x000fe40007810000 */
[----:B------:R-:W-:Y:S02]  /*2f50*/  ISETP.GT.AND P6, PT, R95, 0x88, PT ;  /* 0x000000885f00780c */ /* 0x000fe40003fc4270 */
[----:B------:R-:W-:Y:S01]  /*2f60*/  FMNMX.FTZ R11, R106, R11, !PT ;  /* 0x0000000b6a0b7209 */ /* 0x000fe20007810000 */
[----:B------:R-:W2:Y:S01]  /*2f70*/  MUFU.TANH R29, R29 ;  /* 0x0000001d001d7308 */ /* 0x000ea20000002400 */
[----:B0-----:R-:W-:Y:S02]  /*2f80*/  FSEL R70, R51, -INF , P5 ;  /* 0xff80000033467808 */ /* 0x001fe40002800000 */
[----:B------:R-:W-:Y:S02]  /*2f90*/  ISETP.GT.AND P5, PT, R95, 0x89, PT ;  /* 0x000000895f00780c */ /* 0x000fe40003fa4270 */
[----:B------:R-:W-:-:S02]  /*2fa0*/  FSEL R152, R152, -INF , P6 ;  /* 0xff80000098987808 */ /* 0x000fc40003000000 */
[----:B------:R-:W-:Y:S01]  /*2fb0*/  FSEL R80, R93, -INF , P2 ;  /* 0xff8000005d507808 */ /* 0x000fe20001000000 */
[----:B------:R0:W3:Y:S01]  /*2fc0*/  MUFU.TANH R91, R54 ;  /* 0x00000036005b7308 */ /* 0x0000e20000002400 */
[----:B-1----:R-:W-:Y:S02]  /*2fd0*/  FSEL R146, R53, -INF , P3 ;  /* 0xff80000035927808 */ /* 0x002fe40001800000 */
[C---:B------:R-:W-:Y:S02]  /*2fe0*/  ISETP.GT.AND P2, PT, R95.reuse, 0x98, PT ;  /* 0x000000985f00780c */ /* 0x040fe40003f44270 */
[----:B------:R-:W-:Y:S02]  /*2ff0*/  ISETP.GT.AND P1, PT, R95, 0x99, PT ;  /* 0x000000995f00780c */ /* 0x000fe40003f24270 */
[----:B------:R-:W-:Y:S01]  /*3000*/  FSEL R160, R160, -INF , P2 ;  /* 0xff800000a0a07808 */ /* 0x000fe20001000000 */
[----:B------:R-:W1:Y:S01]  /*3010*/  MUFU.TANH R55, R55 ;  /* 0x0000003700377308 */ /* 0x000e620000002400 */
[----:B0-----:R-:W-:-:S02]  /*3020*/  FSEL R54, R63, -INF , P4 ;  /* 0xff8000003f367808 */ /* 0x001fc40002000000 */
[----:B------:R-:W-:Y:S02]  /*3030*/  ISETP.GT.AND P4, PT, R95, 0x78, PT ;  /* 0x000000785f00780c */ /* 0x000fe40003f84270 */
[----:B--2---:R-:W-:Y:S02]  /*3040*/  FSEL R154, R29, -INF , P5 ;  /* 0xff8000001d9a7808 */ /* 0x004fe40002800000 */
[----:B------:R-:W-:Y:S01]  /*3050*/  FSEL R122, R122, -INF , P4 ;  /* 0xff8000007a7a7808 */ /* 0x000fe20002000000 */
[----:B------:R-:W0:Y:S01]  /*3060*/  MUFU.TANH R33, R33 ;  /* 0x0000002100217308 */ /* 0x000e220000002400 */
[----:B------:R-:W-:Y:S02]  /*3070*/  FMNMX.FTZ R29, R28, R27, !PT ;  /* 0x0000001b1c1d7209 */ /* 0x000fe40007810000 */
[----:B------:R-:W-:Y:S02]  /*3080*/  FMNMX.FTZ R11, R122, R11, !PT ;  /* 0x0000000b7a0b7209 */ /* 0x000fe40007810000 */
[----:B------:R-:W-:-:S02]  /*3090*/  FMNMX.FTZ R29, R74, R29, !PT ;  /* 0x0000001d4a1d7209 */ /* 0x000fc40007810000 */
[----:B------:R-:W-:Y:S01]  /*30a0*/  FMNMX.FTZ R11, R146, R11, !PT ;  /* 0x0000000b920b7209 */ /* 0x000fe20007810000 */
[----:B------:R-:W2:Y:S01]  /*30b0*/  MUFU.TANH R37, R37 ;  /* 0x0000002500257308 */ /* 0x000ea20000002400 */
[----:B------:R-:W-:Y:S02]  /*30c0*/  FMNMX.FTZ R29, R32, R29, !PT ;  /* 0x0000001d201d7209 */ /* 0x000fe40007810000 */
[----:B------:R-:W-:Y:S02]  /*30d0*/  FMNMX.FTZ R11, R148, R11, !PT ;  /* 0x0000000b940b7209 */ /* 0x000fe40007810000 */
[----:B---3--:R-:W-:Y:S02]  /*30e0*/  FSEL R72, R91, -INF , P4 ;  /* 0xff8000005b487808 */ /* 0x008fe40002000000 */
[----:B------:R-:W-:Y:S01]  /*30f0*/  FMNMX.FTZ R11, R150, R11, !PT ;  /* 0x0000000b960b7209 */ /* 0x000fe20007810000 */
[----:B------:R3:W-:Y:S01]  /*3100*/  MUFU.TANH R43, R31 ;  /* 0x0000001f002b7308 */ /* 0x0007e20000002400 */
[----:B------:R-:W-:-:S02]  /*3110*/  ISETP.GT.AND P4, PT, R95, 0x90, PT ;  /* 0x000000905f00780c */ /* 0x000fc40003f84270 */
[----:B------:R-:W-:Y:S02]  /*3120*/  FMNMX.FTZ R11, R152, R11, !PT ;  /* 0x0000000b980b7209 */ /* 0x000fe40007810000 */
[----:B------:R-:W-:Y:S02]  /*3130*/  FMNMX.FTZ R29, R78, R29, !PT ;  /* 0x0000001d4e1d7209 */ /* 0x000fe40007810000 */
[----:B-1----:R-:W-:Y:S01]  /*3140*/  FSEL R76, R55, -INF , P3 ;  /* 0xff800000374c7808 */ /* 0x002fe20001800000 */
[----:B------:R1:W-:Y:S01]  /*3150*/  MUFU.TANH R47, R35 ;  /* 0x00000023002f7308 */ /* 0x0003e20000002400 */
[----:B------:R-:W-:Y:S02]  /*3160*/  ISETP.GT.AND P3, PT, R95, 0x91, PT ;  /* 0x000000915f00780c */ /* 0x000fe40003f64270 */
[----:B------:R-:W-:Y:S02]  /*3170*/  FSEL R156, R156, -INF , P4 ;  /* 0xff8000009c9c7808 */ /* 0x000fe40002000000 */
[----:B------:R-:W-:-:S02]  /*3180*/  FMNMX.FTZ R11, R154, R11, !PT ;  /* 0x0000000b9a0b7209 */ /* 0x000fc40007810000 */
[----:B---3--:R-:W-:Y:S01]  /*3190*/  FMNMX.FTZ R31, R36, R29, !PT ;  /* 0x0000001d241f7209 */ /* 0x008fe20007810000 */
[----:B------:R3:W-:Y:S01]  /*31a0*/  MUFU.TANH R51, R39 ;  /* 0x0000002700337308 */ /* 0x0007e20000002400 */
[----:B0-----:R-:W-:Y:S02]  /*31b0*/  FSEL R158, R33, -INF , P3 ;  /* 0xff800000219e7808 */ /* 0x001fe40001800000 */
[----:B------:R-:W-:Y:S02]  /*31c0*/  FMNMX.FTZ R11, R156, R11, !PT ;  /* 0x0000000b9c0b7209 */ /* 0x000fe40007810000 */
[----:B------:R-:W-:Y:S02]  /*31d0*/  FMNMX.FTZ R31, R82, R31, !PT ;  /* 0x0000001f521f7209 */ /* 0x000fe40007810000 */
[----:B------:R-:W-:Y:S01]  /*31e0*/  FMNMX.FTZ R11, R158, R11, !PT ;  /* 0x0000000b9e0b7209 */ /* 0x000fe20007810000 */
[----:B------:R-:W0:Y:S01]  /*31f0*/  MUFU.TANH R41, R30 ;  /* 0x0000001e00297308 */ /* 0x000e220000002400 */
[----:B------:R-:W-:-:S02]  /*3200*/  FMNMX.FTZ R31, R40, R31, !PT ;  /* 0x0000001f281f7209 */ /* 0x000fc40007810000 */
[----:B--2---:R-:W-:Y:S02]  /*3210*/  FSEL R162, R37, -INF , P1 ;  /* 0xff80000025a27808 */ /* 0x004fe40000800000 */
[----:B------:R-:W-:Y:S02]  /*3220*/  FMNMX.FTZ R11, R160, R11, !PT ;  /* 0x0000000ba00b7209 */ /* 0x000fe40007810000 */
[----:B------:R-:W-:Y:S01]  /*3230*/  FMNMX.FTZ R31, R86, R31, !PT ;  /* 0x0000001f561f7209 */ /* 0x000fe20007810000 */
[----:B------:R-:W2:Y:S01]  /*3240*/  MUFU.TANH R45, R34 ;  /* 0x00000022002d7308 */ /* 0x000ea20000002400 */
[----:B------:R-:W-:Y:S02]  /*3250*/  FMNMX.FTZ R11, R162, R11, !PT ;  /* 0x0000000ba20b7209 */ /* 0x000fe40007810000 */
[----:B------:R-:W-:-:S03]  /*3260*/  FMNMX.FTZ R33, R42, R31, !PT ;  /* 0x0000001f2a217209 */ /* 0x000fc60007810000 */
[----:B------:R-:W4:Y:S01]  /*3270*/  SHFL.BFLY PT, R14, R11, 0x2, 0x1f ;  /* 0x0c401f000b0e7f89 */ /* 0x000f2200000e0000 */
[----:B------:R-:W-:Y:S01]  /*3280*/  FMNMX.FTZ R33, R44, R33, !PT ;  /* 0x000000212c217209 */ /* 0x000fe20007810000 */
[----:B------:R-:W5:Y:S03]  /*3290*/  MUFU.TANH R49, R38 ;  /* 0x0000002600317308 */ /* 0x000f660000002400 */
[----:B------:R-:W-:-:S04]  /*32a0*/  FMNMX.FTZ R33, R56, R33, !PT ;  /* 0x0000002138217209 */ /* 0x000fc80007810000 */
[----:B------:R-:W-:-:S04]  /*32b0*/  FMNMX.FTZ R33, R46, R33, !PT ;  /* 0x000000212e217209 */ /* 0x000fc80007810000 */
[----:B-1----:R-:W-:-:S04]  /*32c0*/  FMNMX.FTZ R35, R58, R33, !PT ;  /* 0x000000213a237209 */ /* 0x002fc80007810000 */
[----:B------:R-:W-:-:S04]  /*32d0*/  FMNMX.FTZ R35, R48, R35, !PT ;  /* 0x0000002330237209 */ /* 0x000fc80007810000 */
[----:B------:R-:W-:Y:S02]  /*32e0*/  FMNMX.FTZ R35, R60, R35, !PT ;  /* 0x000000233c237209 */ /* 0x000fe40007810000 */
[----:B----4-:R-:W-:Y:S02]  /*32f0*/  FMNMX.FTZ R15, R11, R14, !PT ;  /* 0x0000000e0b0f7209 */ /* 0x010fe40007810000 */
[----:B------:R-:W-:-:S03]  /*3300*/  FMNMX.FTZ R35, R50, R35, !PT ;  /* 0x0000002332237209 */ /* 0x000fc60007810000 */
[----:B------:R-:W1:Y:S01]  /*3310*/  SHFL.BFLY PT, R14, R15, 0x1, 0x1f ;  /* 0x0c201f000f0e7f89 */ /* 0x000e6200000e0000 */
[----:B------:R-:W-:-:S04]  /*3320*/  FMNMX.FTZ R37, R52, R35, !PT ;  /* 0x0000002334257209 */ /* 0x000fc80007810000 */
[----:B------:R-:W-:-:S04]  /*3330*/  FMNMX.FTZ R37, R54, R37, !PT ;  /* 0x0000002536257209 */ /* 0x000fc80007810000 */
[----:B------:R-:W-:-:S04]  /*3340*/  FMNMX.FTZ R37, R62, R37, !PT ;  /* 0x000000253e257209 */ /* 0x000fc80007810000 */
[----:B------:R-:W-:-:S04]  /*3350*/  FMNMX.FTZ R37, R64, R37, !PT ;  /* 0x0000002540257209 */ /* 0x000fc80007810000 */
[----:B---3--:R-:W-:-:S04]  /*3360*/  FMNMX.FTZ R39, R66, R37, !PT ;  /* 0x0000002542277209 */ /* 0x008fc80007810000 */
[----:B------:R-:W-:Y:S02]  /*3370*/  FMNMX.FTZ R39, R68, R39, !PT ;  /* 0x0000002744277209 */ /* 0x000fe40007810000 */
[----:B-1----:R-:W-:Y:S02]  /*3380*/  FMNMX.FTZ R14, R15, R14, !PT ;  /* 0x0000000e0f0e7209 */ /* 0x002fe40007810000 */
[----:B------:R-:W-:Y:S02]  /*3390*/  FMNMX.FTZ R39, R70, R39, !PT ;  /* 0x0000002746277209 */ /* 0x000fe40007810000 */
[C---:B------:R-:W-:Y:S01]  /*33a0*/  FSETP.NEU.FTZ.AND P0, PT, R14.reuse, -INF , PT ;  /* 0xff8000000e00780b */ /* 0x040fe20003f1d000 */
[----:B------:R-:W-:-:S01]  /*33b0*/  FFMA.FTZ R9, R14, R13, -8 ;  /* 0xc10000000e097423 */ /* 0x000fc2000001000d */
[----:B------:R-:W-:-:S04]  /*33c0*/  FMNMX.FTZ R39, R72, R39, !PT ;  /* 0x0000002748277209 */ /* 0x000fc80007810000 */
[----:B------:R-:W-:Y:S02]  /*33d0*/  FMNMX.FTZ R53, R76, R39, !PT ;  /* 0x000000274c357209 */ /* 0x000fe40007810000 */
[----:B------:R-:W-:Y:S02]  /*33e0*/  FSEL R9, R9, RZ, P0 ;  /* 0x000000ff09097208 */ /* 0x000fe40000000000 */
[----:B------:R-:W-:Y:S02]  /*33f0*/  FMNMX.FTZ R53, R80, R53, !PT ;  /* 0x0000003550357209 */ /* 0x000fe40007810000 */
[----:B------:R-:W-:Y:S01]  /*3400*/  ISETP.NE.AND P0, PT, R121, RZ, PT ;  /* 0x000000ff7900720c */ /* 0x000fe20003f05270 */
[-CC-:B------:R-:W-:Y:S01]  /*3410*/  FFMA.FTZ R118, R118, R13.reuse, -R9.reuse ;  /* 0x0000000d76767223 */ /* 0x180fe20000010809 */
[----:B------:R-:W-:-:S01]  /*3420*/  FFMA.FTZ R55, R116, R13, -R9 ;  /* 0x0000000d74377223 */ /* 0x000fc20000010809 */
[----:B0-----:R-:W-:Y:S01]  /*3430*/  FSEL R116, R41, -INF , P6 ;  /* 0xff80000029747808 */ /* 0x001fe20003000000 */
[----:B------:R-:W-:-:S01]  /*3440*/  FFMA.FTZ R120, R120, R13, -R9 ;  /* 0x0000000d78787223 */ /* 0x000fc20000010809 */
[----:B------:R-:W-:Y:S01]  /*3450*/  FMNMX.FTZ R53, R102, R53, !PT ;  /* 0x0000003566357209 */ /* 0x000fe20007810000 */
[----:B------:R0:W-:Y:S01]  /*3460*/  MUFU.EX2 R27, R118 ;  /* 0x00000076001b7308 */ /* 0x0001e20000000800 */
[----:B------:R-:W-:-:S01]  /*3470*/  FFMA.FTZ R114, R114, R13, -R9 ;  /* 0x0000000d72727223 */ /* 0x000fc20000010809 */
[--C-:B------:R-:W-:Y:S01]  /*3480*/  FFMA.FTZ R124, R124, R13, -R9.reuse ;  /* 0x0000000d7c7c7223 */ /* 0x100fe20000010809 */
[----:B------:R-:W-:Y:S01]  /*3490*/  FMNMX.FTZ R53, R116, R53, !PT ;  /* 0x0000003574357209 */ /* 0x000fe20007810000 */
[-CC-:B------:R-:W-:Y:S01]  /*34a0*/  FFMA.FTZ R41, R104, R13.reuse, -R9.reuse ;  /* 0x0000000d68297223 */ /* 0x180fe20000010809 */
[----:B------:R-:W-:Y:S01]  /*34b0*/  FSEL R104, R47, -INF , P3 ;  /* 0xff8000002f687808 */ /* 0x000fe20001800000 */
[-CC-:B------:R-:W-:Y:S01]  /*34c0*/  FFMA.FTZ R126, R126, R13.reuse, -R9.reuse ;  /* 0x0000000d7e7e7223 */ /* 0x180fe20000010809 */
[----:B------:R-:W-:-:S01]  /*34d0*/  FFMA.FTZ R11, R88, R13, -R9 ;  /* 0x0000000d580b7223 */ /* 0x000fc20000010809 */
[----:B------:R2:W-:Y:S01]  /*34e0*/  MUFU.EX2 R31, R120 ;  /* 0x00000078001f7308 */ /* 0x0005e20000000800 */
[----:B0-----:R-:W-:Y:S01]  /*34f0*/  FSEL R118, R43, -INF , P5 ;  /* 0xff8000002b767808 */ /* 0x001fe20002800000 */
[-CC-:B------:R-:W-:Y:S01]  /*3500*/  FFMA.FTZ R43, R20, R13.reuse, -R9.reuse ;  /* 0x0000000d142b7223 */ /* 0x180fe20000010809 */
[----:B------:R-:W-:-:S01]  /*3510*/  FFMA.FTZ R30, R7, R13, -R9 ;  /* 0x0000000d071e7223 */ /* 0x000fc20000010809 */
[--C-:B------:R-:W-:Y:S01]  /*3520*/  FFMA.FTZ R7, R90, R13, -R9.reuse ;  /* 0x0000000d5a077223 */ /* 0x100fe20000010809 */
[----:B------:R-:W-:Y:S01]  /*3530*/  FMNMX.FTZ R53, R118, R53, !PT ;  /* 0x0000003576357209 */ /* 0x000fe20007810000 */
[-CC-:B------:R-:W-:Y:S01]  /*3540*/  FFMA.FTZ R34, R92, R13.reuse, -R9.reuse ;  /* 0x0000000d5c227223 */ /* 0x180fe20000010809 */
[----:B------:R-:W-:-:S01]  /*3550*/  FFMA.FTZ R134, R134, R13, -R9 ;  /* 0x0000000d86867223 */ /* 0x000fc20000010809 */
[----:B------:R-:W-:Y:S01]  /*3560*/  MUFU.EX2 R35, R114 ;  /* 0x0000007200237308 */ /* 0x000fe20000000800 */
[----:B--2---:R-:W-:Y:S01]  /*3570*/  FSEL R120, R45, -INF , P4 ;  /* 0xff8000002d787808 */ /* 0x004fe20002000000 */
[-CC-:B------:R-:W-:Y:S01]  /*3580*/  FFMA.FTZ R130, R130, R13.reuse, -R9.reuse ;  /* 0x0000000d82827223 */ /* 0x180fe20000010809 */
[----:B------:R-:W-:-:S01]  /*3590*/  FFMA.FTZ R15, R94, R13, -R9 ;  /* 0x0000000d5e0f7223 */ /* 0x000fc20000010809 */
[--C-:B------:R-:W-:Y:S01]  /*35a0*/  FFMA.FTZ R21, R108, R13, -R9.reuse ;  /* 0x0000000d6c157223 */ /* 0x100fe20000010809 */
[----:B------:R-:W-:Y:S01]  /*35b0*/  FMNMX.FTZ R53, R120, R53, !PT ;  /* 0x0000003578357209 */ /* 0x000fe20007810000 */
[-CC-:B------:R-:W-:Y:S01]  /*35c0*/  FFMA.FTZ R45, R98, R13.reuse, -R9.reuse ;  /* 0x0000000d622d7223 */ /* 0x180fe20000010809 */
[----:B------:R-:W-:-:S01]  /*35d0*/  FFMA.FTZ R38, R100, R13, -R9 ;  /* 0x0000000d64267223 */ /* 0x000fc20000010809 */
[----:B------:R5:W-:Y:S01]  /*35e0*/  MUFU.EX2 R114, R124 ;  /* 0x0000007c00727308 */ /* 0x000be20000000800 */
[----:B------:R-:W-:Y:S01]  /*35f0*/  FMNMX.FTZ R53, R104, R53, !PT ;  /* 0x0000003568357209 */ /* 0x000fe20007810000 */
[-CC-:B------:R-:W-:Y:S01]  /*3600*/  FFMA.FTZ R88, R112, R13.reuse, -R9.reuse ;  /* 0x0000000d70587223 */ /* 0x180fe20000010809 */
[----:B------:R-:W-:-:S01]  /*3610*/  FFMA.FTZ R94, R132, R13, -R9 ;  /* 0x0000000d845e7223 */ /* 0x000fc20000010809 */
[-CC-:B------:R-:W-:Y:S01]  /*3620*/  FFMA.FTZ R108, R128, R13.reuse, -R9.reuse ;  /* 0x0000000d806c7223 */ /* 0x180fe20000010809 */
[----:B------:R-:W-:-:S01]  /*3630*/  FFMA.FTZ R98, R106, R13, -R9 ;  /* 0x0000000d6a627223 */ /* 0x000fc20000010809 */
[-CC-:B------:R-:W-:Y:S01]  /*3640*/  FFMA.FTZ R47, R122, R13.reuse, -R9.reuse ;  /* 0x0000000d7a2f7223 */ /* 0x180fe20000010809 */
[----:B------:R-:W-:-:S01]  /*3650*/  FFMA.FTZ R138, R138, R13, -R9 ;  /* 0x0000000d8a8a7223 */ /* 0x000fc20000010809 */
[----:B------:R0:W-:Y:S01]  /*3660*/  MUFU.EX2 R37, R126 ;  /* 0x0000007e00257308 */ /* 0x0001e20000000800 */
[----:B-----5:R-:W-:Y:S01]  /*3670*/  FSEL R124, R49, -INF , P2 ;  /* 0xff800000317c7808 */ /* 0x020fe20001000000 */
[-CC-:B------:R-:W-:Y:S01]  /*3680*/  FFMA.FTZ R90, R136, R13.reuse, -R9.reuse ;  /* 0x0000000d885a7223 */ /* 0x180fe20000010809 */
[----:B------:R-:W-:-:S01]  /*3690*/  FFMA.FTZ R92, R144, R13, -R9 ;  /* 0x0000000d905c7223 */ /* 0x000fc20000010809 */
[--C-:B------:R-:W-:Y:S01]  /*36a0*/  FFMA.FTZ R100, R142, R13, -R9.reuse ;  /* 0x0000000d8e647223 */ /* 0x100fe20000010809 */
[----:B------:R-:W-:Y:S01]  /*36b0*/  FMNMX.FTZ R53, R124, R53, !PT ;  /* 0x000000357c357209 */ /* 0x000fe20007810000 */
        /* <DEDUP_REMOVED lines=11> */
[----:B------:R-:W-:-:S01]  /*3770*/  FFMA.FTZ R51, R152, R13, -R9 ;  /* 0x0000000d98337223 */ /* 0x000fc20000010809 */
[----:B------:R-:W1:Y:S01]  /*3780*/  SHFL.BFLY PT, R20, R53, 0x2, 0x1f ;  /* 0x0c401f0035147f89 */ /* 0x000e6200000e0000 */
[----:B------:R-:W-:-:S01]  /*3790*/  FFMA.FTZ R128, R154, R13, -R9 ;  /* 0x0000000d9a807223 */ /* 0x000fc20000010809 */
[----:B------:R-:W-:-:S04]  /*37a0*/  FFMA.FTZ R132, R162, R13, -R9 ;  /* 0x0000000da2847223 */ /* 0x000fc80000010809 */
[----:B------:R-:W-:Y:S08]  /*37b0*/  MUFU.EX2 R30, R30 ;  /* 0x0000001e001e7308 */ /* 0x000ff00000000800 */
[----:B------:R-:W-:Y:S08]  /*37c0*/  MUFU.EX2 R7, R7 ;  /* 0x0000000700077308 */ /* 0x000ff00000000800 */
[----:B------:R-:W-:Y:S01]  /*37d0*/  MUFU.EX2 R34, R34 ;  /* 0x0000002200227308 */ /* 0x000fe20000000800 */
[----:B-1----:R-:W-:Y:S01]  /*37e0*/  FMNMX.FTZ R55, R53, R20, !PT ;  /* 0x0000001435377209 */ /* 0x002fe20007810000 */
[----:B------:R-:W-:-:S04]  /*37f0*/  FFMA.FTZ R53, R156, R13, -R9 ;  /* 0x0000000d9c357223 */ /* 0x000fc80000010809 */
[----:B------:R-:W0:Y:S02]  /*3800*/  SHFL.BFLY PT, R20, R55, 0x1, 0x1f ;  /* 0x0c201f0037147f89 */ /* 0x000e2400000e0000 */
[----:B------:R-:W-:Y:S08]  /*3810*/  MUFU.EX2 R29, R134 ;  /* 0x00000086001d7308 */ /* 0x000ff00000000800 */
[----:B------:R1:W-:Y:S08]  /*3820*/  MUFU.EX2 R33, R130 ;  /* 0x0000008200217308 */ /* 0x0003f00000000800 */
[----:B------:R-:W-:Y:S01]  /*3830*/  MUFU.EX2 R15, R15 ;  /* 0x0000000f000f7308 */ /* 0x000fe20000000800 */
[----:B-1----:R-:W-:-:S01]  /*3840*/  FFMA.FTZ R130, R158, R13, -R9 ;  /* 0x0000000d9e827223 */ /* 0x002fc20000010809 */
[----:B0-----:R-:W-:Y:S01]  /*3850*/  FMNMX.FTZ R20, R55, R20, !PT ;  /* 0x0000001437147209 */ /* 0x001fe20007810000 */
[----:B------:R-:W-:-:S05]  /*3860*/  FFMA.FTZ R55, R160, R13, -R9 ;  /* 0x0000000da0377223 */ /* 0x000fca0000010809 */
[----:B------:R-:W-:Y:S01]  /*3870*/  MUFU.EX2 R38, R38 ;  /* 0x0000002600267308 */ /* 0x000fe20000000800 */
[C---:B------:R-:W-:Y:S01]  /*3880*/  FSETP.NEU.FTZ.AND P1, PT, R20.reuse, -INF , PT ;  /* 0xff8000001400780b */ /* 0x040fe20003f3d000 */
[----:B------:R-:W-:-:S05]  /*3890*/  FFMA.FTZ R57, R20, R13, -8 ;  /* 0xc100000014397423 */ /* 0x000fca000001000d */
[----:B------:R-:W-:Y:S01]  /*38a0*/  FSEL R65, R57, RZ, P1 ;  /* 0x000000ff39417208 */ /* 0x000fe20000800000 */
[----:B------:R-:W-:Y:S01]  /*38b0*/  MUFU.EX2 R21, R21 ;  /* 0x0000001500157308 */ /* 0x000fe20000000800 */
[----:B------:R-:W-:-:S03]  /*38c0*/  PLOP3.LUT P1, PT, PT, PT, UP0, 0x80, 0x0 ;  /* 0x000000000000781c */ /* 0x000fc60003f2f008 */
[-CC-:B------:R-:W-:Y:S01]  /*38d0*/  FFMA.FTZ R6, R6, R13.reuse, -R65.reuse ;  /* 0x0000000d06067223 */ /* 0x180fe20000010841 */
[----:B------:R-:W-:-:S01]  /*38e0*/  FFMA.FTZ R5, R5, R13, -R65 ;  /* 0x0000000d05057223 */ /* 0x000fc20000010841 */
[-CC-:B------:R-:W-:Y:S01]  /*38f0*/  FFMA.FTZ R57, R8, R13.reuse, -R65.reuse ;  /* 0x0000000d08397223 */ /* 0x180fe20000010841 */
[----:B------:R-:W-:-:S01]  /*3900*/  FFMA.FTZ R59, R10, R13, -R65 ;  /* 0x0000000d0a3b7223 */ /* 0x000fc20000010841 */
[-CC-:B------:R-:W-:Y:S01]  /*3910*/  FFMA.FTZ R8, R12, R13.reuse, -R65.reuse ;  /* 0x0000000d0c087223 */ /* 0x180fe20000010841 */
[----:B------:R-:W-:-:S01]  /*3920*/  FFMA.FTZ R9, R24, R13, -R65 ;  /* 0x0000000d18097223 */ /* 0x000fc20000010841 */
[----:B------:R-:W-:Y:S01]  /*3930*/  MUFU.EX2 R6, R6 ;  /* 0x0000000600067308 */ /* 0x000fe20000000800 */
[----:B------:R-:W-:-:S01]  /*3940*/  FFMA.FTZ R28, R28, R13, -R65 ;  /* 0x0000000d1c1c7223 */ /* 0x000fc20000010841 */
[-CC-:B------:R-:W-:Y:S01]  /*3950*/  FFMA.FTZ R26, R26, R13.reuse, -R65.reuse ;  /* 0x0000000d1a1a7223 */ /* 0x180fe20000010841 */
[----:B------:R-:W-:-:S01]  /*3960*/  FFMA.FTZ R10, R74, R13, -R65 ;  /* 0x0000000d4a0a7223 */ /* 0x000fc20000010841 */
[-CC-:B------:R-:W-:Y:S01]  /*3970*/  FFMA.FTZ R36, R36, R13.reuse, -R65.reuse ;  /* 0x0000000d24247223 */ /* 0x180fe20000010841 */
[----:B------:R-:W-:-:S01]  /*3980*/  FFMA.FTZ R78, R78, R13, -R65 ;  /* 0x0000000d4e4e7223 */ /* 0x000fc20000010841 */
[-CC-:B------:R-:W-:Y:S01]  /*3990*/  FFMA.FTZ R12, R82, R13.reuse, -R65.reuse ;  /* 0x0000000d520c7223 */ /* 0x180fe20000010841 */
[----:B------:R-:W-:-:S01]  /*39a0*/  FFMA.FTZ R86, R86, R13, -R65 ;  /* 0x0000000d56567223 */ /* 0x000fc20000010841 */
[----:B------:R-:W0:Y:S01]  /*39b0*/  MUFU.EX2 R5, R5 ;  /* 0x0000000500057308 */ /* 0x000e220000000800 */
[----:B------:R-:W-:-:S01]  /*39c0*/  FFMA.FTZ R42, R42, R13, -R65 ;  /* 0x0000000d2a2a7223 */ /* 0x000fc20000010841 */
[-CC-:B------:R-:W-:Y:S01]  /*39d0*/  FFMA.FTZ R24, R44, R13.reuse, -R65.reuse ;  /* 0x0000000d2c187223 */ /* 0x180fe20000010841 */
[----:B------:R-:W-:-:S01]  /*39e0*/  FFMA.FTZ R61, R56, R13, -R65 ;  /* 0x0000000d383d7223 */ /* 0x000fc20000010841 */
[-CC-:B------:R-:W-:Y:S01]  /*39f0*/  FFMA.FTZ R46, R46, R13.reuse, -R65.reuse ;  /* 0x0000000d2e2e7223 */ /* 0x180fe20000010841 */
[----:B------:R-:W-:-:S01]  /*3a00*/  FFMA.FTZ R58, R58, R13, -R65 ;  /* 0x0000000d3a3a7223 */ /* 0x000fc20000010841 */
[-CC-:B------:R-:W-:Y:S01]  /*3a10*/  FFMA.FTZ R63, R60, R13.reuse, -R65.reuse ;  /* 0x0000000d3c3f7223 */ /* 0x180fe20000010841 */
[----:B------:R-:W-:-:S01]  /*3a20*/  FFMA.FTZ R50, R50, R13, -R65 ;  /* 0x0000000d32327223 */ /* 0x000fc20000010841 */
[----:B------:R1:W2:Y:S01]  /*3a30*/  MUFU.EX2 R67, R57 ;  /* 0x0000003900437308 */ /* 0x0002a20000000800 */
[----:B------:R-:W-:-:S01]  /*3a40*/  FFMA.FTZ R52, R52, R13, -R65 ;  /* 0x0000000d34347223 */ /* 0x000fc20000010841 */
[-CC-:B------:R-:W-:Y:S01]  /*3a50*/  FFMA.FTZ R62, R62, R13.reuse, -R65.reuse ;  /* 0x0000000d3e3e7223 */ /* 0x180fe20000010841 */
[----:B------:R-:W-:-:S01]  /*3a60*/  FFMA.FTZ R64, R64, R13, -R65 ;  /* 0x0000000d40407223 */ /* 0x000fc20000010841 */
[-CC-:B------:R-:W-:Y:S01]  /*3a70*/  FFMA.FTZ R66, R66, R13.reuse, -R65.reuse ;  /* 0x0000000d42427223 */ /* 0x180fe20000010841 */
[----:B------:R-:W-:-:S01]  /*3a80*/  FFMA.FTZ R68, R68, R13, -R65 ;  /* 0x0000000d44447223 */ /* 0x000fc20000010841 */
[-CC-:B------:R-:W-:Y:S01]  /*3a90*/  FFMA.FTZ R70, R70, R13.reuse, -R65.reuse ;  /* 0x0000000d46467223 */ /* 0x180fe20000010841 */
[----:B------:R-:W-:-:S01]  /*3aa0*/  FFMA.FTZ R72, R72, R13, -R65 ;  /* 0x0000000d48487223 */ /* 0x000fc20000010841 */
[----:B------:R3:W4:Y:S01]  /*3ab0*/  MUFU.EX2 R134, R59 ;  /* 0x0000003b00867308 */ /* 0x0007220000000800 */
[----:B-1----:R-:W-:-:S01]  /*3ac0*/  FFMA.FTZ R57, R32, R13, -R65 ;  /* 0x0000000d20397223 */ /* 0x002fc20000010841 */
[----:B0-----:R-:W-:Y:S01]  /*3ad0*/  FADD.FTZ R32, R6, R5 ;  /* 0x0000000506207221 */ /* 0x001fe20000010000 */
[----:B------:R-:W-:-:S01]  /*3ae0*/  FFMA.FTZ R76, R76, R13, -R65 ;  /* 0x0000000d4c4c7223 */ /* 0x000fc20000010841 */
[-CC-:B------:R-:W-:Y:S01]  /*3af0*/  FFMA.FTZ R80, R80, R13.reuse, -R65.reuse ;  /* 0x0000000d50507223 */ /* 0x180fe20000010841 */
[----:B------:R-:W-:-:S01]  /*3b00*/  FFMA.FTZ R102, R102, R13, -R65 ;  /* 0x0000000d66667223 */ /* 0x000fc20000010841 */
[-CC-:B------:R-:W-:Y:S01]  /*3b10*/  FFMA.FTZ R116, R116, R13.reuse, -R65.reuse ;  /* 0x0000000d74747223 */ /* 0x180fe20000010841 */
[----:B------:R-:W-:-:S01]  /*3b20*/  FFMA.FTZ R118, R118, R13, -R65 ;  /* 0x0000000d76767223 */ /* 0x000fc20000010841 */
[----:B------:R-:W0:Y:S01]  /*3b30*/  MUFU.EX2 R8, R8 ;  /* 0x0000000800087308 */ /* 0x000e220000000800 */
[----:B--2---:R-:W-:-:S01]  /*3b40*/  FADD.FTZ R81, R67, R32 ;  /* 0x0000002043517221 */ /* 0x004fc20000010000 */
[-CC-:B---3--:R-:W-:Y:S01]  /*3b50*/  FFMA.FTZ R59, R40, R13.reuse, -R65.reuse ;  /* 0x0000000d283b7223 */ /* 0x188fe20000010841 */
[----:B------:R-:W-:-:S01]  /*3b60*/  FFMA.FTZ R120, R120, R13, -R65 ;  /* 0x0000000d78787223 */ /* 0x000fc20000010841 */
[-CC-:B------:R-:W-:Y:S01]  /*3b70*/  FFMA.FTZ R104, R104, R13.reuse, -R65.reuse ;  /* 0x0000000d68687223 */ /* 0x180fe20000010841 */
[----:B------:R-:W-:-:S01]  /*3b80*/  FFMA.FTZ R124, R124, R13, -R65 ;  /* 0x0000000d7c7c7223 */ /* 0x000fc20000010841 */
[----:B------:R-:W-:-:S02]  /*3b90*/  IMAD.MOV.U32 R82, RZ, RZ, R87 ;  /* 0x000000ffff527224 */ /* 0x000fc400078e0057 */
[----:B------:R1:W-:Y:S01]  /*3ba0*/  MUFU.EX2 R136, R28 ;  /* 0x0000001c00887308 */ /* 0x0003e20000000800 */
[----:B----4-:R-:W-:-:S01]  /*3bb0*/  FADD.FTZ R81, R134, R81 ;  /* 0x0000005186517221 */ /* 0x010fc20000010000 */
[----:B------:R-:W-:Y:S01]  /*3bc0*/  F2FP.SATFINITE.E4M3.F32.PACK_AB_MERGE_C R67, R134, R67, RZ ;  /* 0x000000438643723e */ /* 0x000fe200048070ff */
[--C-:B------:R-:W-:Y:S02]  /*3bd0*/  IMAD.MOV.U32 R74, RZ, RZ, R87.reuse ;  /* 0x000000ffff4a7224 */ /* 0x100fe400078e0057 */
[----:B------:R-:W-:Y:S01]  /*3be0*/  IMAD.MOV.U32 R60, RZ, RZ, R87 ;  /* 0x000000ffff3c7224 */ /* 0x000fe200078e0057 */
[----:B------:R-:W-:Y:S01]  /*3bf0*/  F2FP.SATFINITE.E4M3.F32.PACK_AB_MERGE_C R169, R5, R6, R67 ;  /* 0x0000000605a9723e */ /* 0x000fe20004807043 */
[----:B------:R-:W-:Y:S01]  /*3c00*/  IMAD.MOV.U32 R67, RZ, RZ, R87 ;  /* 0x000000ffff437224 */ /* 0x000fe200078e0057 */
[----:B------:R-:W2:Y:S01]  /*3c10*/  MUFU.EX2 R9, R9 ;  /* 0x0000000900097308 */ /* 0x000ea20000000800 */
[----:B-1----:R-:W-:-:S01]  /*3c20*/  FADD.FTZ R28, R11, R30 ;  /* 0x0000001e0b1c7221 */ /* 0x002fc20000010000 */
[----:B------:R-:W-:-:S02]  /*3c30*/  IMAD.MOV.U32 R56, RZ, RZ, R87 ;  /* 0x000000ffff387224 */ /* 0x000fc400078e0057 */
[----:B------:R-:W-:Y:S02]  /*3c40*/  IMAD.MOV.U32 R44, RZ, RZ, R87 ;  /* 0x000000ffff2c7224 */ /* 0x000fe400078e0057 */
[----:B------:R-:W-:Y:S01]  /*3c50*/  FADD.FTZ R79, R7, R28 ;  /* 0x0000001c074f7221 */ /* 0x000fe20000010000 */
[----:B------:R-:W-:-:S01]  /*3c60*/  FFMA.FTZ R28, R54, R13, -R65 ;  /* 0x0000000d361c7223 */ /* 0x000fc20000010841 */
[----:B------:R-:W-:Y:S01]  /*3c70*/  IMAD.MOV.U32 R54, RZ, RZ, R87 ;  /* 0x000000ffff367224 */ /* 0x000fe200078e0057 */
[----:B------:R1:W3:Y:S01]  /*3c80*/  MUFU.EX2 R69, R26 ;  /* 0x0000001a00457308 */ /* 0x0002e20000000800 */
[----:B------:R-:W-:-:S01]  /*3c90*/  FADD.FTZ R32, R34, R79 ;  /* 0x0000004f22207221 */ /* 0x000fc20000010000 */
[----:B------:R-:W-:Y:S01]  /*3ca0*/  F2FP.SATFINITE.E4M3.F32.PACK_AB_MERGE_C R34, R34, R7, RZ ;  /* 0x000000072222723e */ /* 0x000fe200048070ff */
[----:B------:R-:W-:Y:S02]  /*3cb0*/  IMAD.MOV.U32 R40, RZ, RZ, R87 ;  /* 0x000000ffff287224 */ /* 0x000fe400078e0057 */
[----:B------:R-:W-:Y:S01]  /*3cc0*/  FADD.FTZ R79, R15, R32 ;  /* 0x000000200f4f7221 */ /* 0x000fe20000010000 */
[----:B0-----:R-:W-:-:S01]  /*3cd0*/  FADD.FTZ R32, R8, R81 ;  /* 0x0000005108207221 */ /* 0x001fc20000010000 */
[----:B------:R-:W-:Y:S01]  /*3ce0*/  F2FP.SATFINITE.E4M3.F32.PACK_AB_MERGE_C R168, R30, R11, R34 ;  /* 0x0000000b1ea8723e */ /* 0x000fe20004807022 */
[----:B------:R-:W0:Y:S01]  /*3cf0*/  MUFU.EX2 R88, R88 ;  /* 0x0000005800587308 */ /* 0x000e220000000800 */
[----:B-1----:R-:W-:-:S01]  /*3d00*/  FFMA.FTZ R26, R48, R13, -R65 ;  /* 0x0000000d301a7223 */ /* 0x002fc20000010841 */
[----:B--2---:R-:W-:Y:S01]  /*3d10*/  FADD.FTZ R32, R9, R32 ;  /* 0x0000002009207221 */ /* 0x004fe20000010000 */
[----:B------:R-:W-:-:S01]  /*3d20*/  FFMA.FTZ R65, R126, R13, -R65 ;  /* 0x0000000d7e417223 */ /* 0x000fc20000010841 */
[----:B------:R-:W-:-:S02]  /*3d30*/  IMAD.MOV.U32 R48, RZ, RZ, R87 ;  /* 0x000000ffff307224 */ /* 0x000fc400078e0057 */
[----:B------:R-:W-:Y:S02]  /*3d40*/  IMAD.MOV.U32 R34, RZ, RZ, R87 ;  /* 0x000000ffff227224 */ /* 0x000fe400078e0057 */
[----:B------:R-:W1:Y:S01]  /*3d50*/  MUFU.EX2 R25, R138 ;  /* 0x0000008a00197308 */ /* 0x000e620000000800 */
[----:B---3--:R-:W-:-:S01]  /*3d60*/  FADD.FTZ R83, R69, R32 ;  /* 0x0000002045537221 */ /* 0x008fc20000010000 */
[----:B------:R-:W-:-:S03]  /*3d70*/  F2FP.SATFINITE.E4M3.F32.PACK_AB_MERGE_C R69, R136, R69, RZ ;  /* 0x000000458845723e */ /* 0x000fc600048070ff */
[----:B------:R-:W-:Y:S01]  /*3d80*/  FADD.FTZ R83, R136, R83 ;  /* 0x0000005388537221 */ /* 0x000fe20000010000 */
[----:B------:R-:W-:Y:S01]  /*3d90*/  F2FP.SATFINITE.E4M3.F32.PACK_AB_MERGE_C R171, R9, R8, R69 ;  /* 0x0000000809ab723e */ /* 0x000fe20004807045 */
[----:B------:R-:W-:Y:S01]  /*3da0*/  IMAD.MOV.U32 R69, RZ, RZ, R87 ;  /* 0x000000ffff457224 */ /* 0x000fe200078e0057 */
[----:B------:R-:W2:Y:S08]  /*3db0*/  MUFU.EX2 R10, R10 ;  /* 0x0000000a000a7308 */ /* 0x000eb00000000800 */
[----:B------:R-:W3:Y:S08]  /*3dc0*/  MUFU.EX2 R90, R90 ;  /* 0x0000005a005a7308 */ /* 0x000ef00000000800 */
[----:B------:R4:W-:Y:S08]  /*3dd0*/  MUFU.EX2 R71, R36 ;  /* 0x0000002400477308 */ /* 0x0009f00000000800 */
[----:B------:R-:W5:Y:S01]  /*3de0*/  MUFU.EX2 R57, R57 ;  /* 0x0000003900397308 */ /* 0x000f620000000800 */
[----:B----4-:R-:W-:-:S04]  /*3df0*/  FADD.FTZ R36, R38, R79 ;  /* 0x0000004f26247221 */ /* 0x010fc80000010000 */
[----:B------:R-:W-:Y:S01]  /*3e00*/  FADD.FTZ R81, R21, R36 ;  /* 0x0000002415517221 */ /* 0x000fe20000010000 */
[----:B------:R-:W-:Y:S02]  /*3e10*/  IMAD.MOV.U32 R36, RZ, RZ, R87 ;  /* 0x000000ffff247224 */ /* 0x000fe400078e0057 */
[----:B------:R-:W4:Y:S01]  /*3e20*/  MUFU.EX2 R78, R78 ;  /* 0x0000004e004e7308 */ /* 0x000f220000000800 */
[----:B0-----:R-:W-:-:S01]  /*3e30*/  FADD.FTZ R4, R88, R81 ;  /* 0x0000005158047221 */ /* 0x001fc20000010000 */
[----:B------:R-:W-:-:S03]  /*3e40*/  F2FP.SATFINITE.E4M3.F32.PACK_AB_MERGE_C R88, R88, R21, RZ ;  /* 0x000000155858723e */ /* 0x000fc600048070ff */
[----:B-1----:R-:W-:Y:S01]  /*3e50*/  FADD.FTZ R81, R25, R4 ;  /* 0x0000000419517221 */ /* 0x002fe20000010000 */
[----:B--2---:R-:W-:-:S01]  /*3e60*/  FADD.FTZ R4, R10, R83 ;  /* 0x000000530a047221 */ /* 0x004fc20000010000 */
[----:B------:R-:W-:Y:S01]  /*3e70*/  F2FP.SATFINITE.E4M3.F32.PACK_AB_MERGE_C R170, R38, R15, R88 ;  /* 0x0000000f26aa723e */ /* 0x000fe20004807058 */
[----:B------:R-:W0:Y:S01]  /*3e80*/  MUFU.EX2 R92, R92 ;  /* 0x0000005c005c7308 */ /* 0x000e220000000800 */
[----:B---3--:R-:W-:-:S01]  /*3e90*/  FADD.FTZ R32, R90, R81 ;  /* 0x000000515a207221 */ /* 0x008fc20000010000 */
[----:B-----5:R-:W-:Y:S01]  /*3ea0*/  FADD.FTZ R83, R57, R4 ;  /* 0x0000000439537221 */ /* 0x020fe20000010000 */
[----:B------:R-:W-:Y:S02]  /*3eb0*/  IMAD.MOV.U32 R38, RZ, RZ, R87 ;  /* 0x000000ffff267224 */ /* 0x000fe400078e0057 */
[----:B------:R-:W-:-:S03]  /*3ec0*/  FADD.FTZ R85, R27, R32 ;  /* 0x000000201b557221 */ /* 0x000fc60000010000 */
[----:B------:R-:W1:Y:S01]  /*3ed0*/  MUFU.EX2 R12, R12 ;  /* 0x0000000c000c7308 */ /* 0x000e620000000800 */
[----:B----4-:R-:W-:-:S04]  /*3ee0*/  FADD.FTZ R4, R78, R83 ;  /* 0x000000534e047221 */ /* 0x010fc80000010000 */
[C---:B------:R-:W-:Y:S01]  /*3ef0*/  FADD.FTZ R83, R71.reuse, R4 ;  /* 0x0000000447537221 */ /* 0x040fe20000010000 */
[----:B------:R-:W-:Y:S01]  /*3f00*/  F2FP.SATFINITE.E4M3.F32.PACK_AB_MERGE_C R71, R71, R78, RZ ;  /* 0x0000004e4747723e */ /* 0x000fe200048070ff */
[----:B------:R-:W-:Y:S01]  /*3f10*/  IMAD.MOV.U32 R78, RZ, RZ, R87 ;  /* 0x000000ffff4e7224 */ /* 0x000fe200078e0057 */
[----:B------:R-:W2:Y:S01]  /*3f20*/  MUFU.EX2 R94, R94 ;  /* 0x0000005e005e7308 */ /* 0x000ea20000000800 */
[----:B0-----:R-:W-:-:S01]  /*3f30*/  FADD.FTZ R32, R92, R85 ;  /* 0x000000555c207221 */ /* 0x001fc20000010000 */
[----:B------:R-:W-:Y:S02]  /*3f40*/  F2FP.SATFINITE.E4M3.F32.PACK_AB_MERGE_C R92, R92, R27, RZ ;  /* 0x0000001b5c5c723e */ /* 0x000fe400048070ff */
[----:B------:R-:W-:Y:S01]  /*3f50*/  F2FP.SATFINITE.E4M3.F32.PACK_AB_MERGE_C R173, R57, R10, R71 ;  /* 0x0000000a39ad723e */ /* 0x000fe20004807047 */
[----:B------:R-:W-:Y:S01]  /*3f60*/  FADD.FTZ R85, R29, R32 ;  /* 0x000000201d557221 */ /* 0x000fe20000010000 */
[----:B------:R-:W-:Y:S01]  /*3f70*/  F2FP.SATFINITE.E4M3.F32.PACK_AB_MERGE_C R172, R90, R25, R92 ;  /* 0x000000195aac723e */ /* 0x000fe2000480705c */
[----:B------:R-:W-:Y:S01]  /*3f80*/  IMAD.MOV.U32 R57, RZ, RZ, R87 ;  /* 0x000000ffff397224 */ /* 0x000fe200078e0057 */
[----:B------:R-:W0:Y:S01]  /*3f90*/  MUFU.EX2 R59, R59 ;  /* 0x0000003b003b7308 */ /* 0x000e220000000800 */
[----:B-1----:R-:W-:-:S01]  /*3fa0*/  FADD.FTZ R4, R12, R83 ;  /* 0x000000530c047221 */ /* 0x002fc20000010000 */
[----:B------:R-:W-:-:S06]  /*3fb0*/  MOV R71, R87 ;  /* 0x0000005700477202 */ /* 0x000fcc0000000f00 */
[----:B------:R-:W1:Y:S01]  /*3fc0*/  MUFU.EX2 R86, R86 ;  /* 0x0000005600567308 */ /* 0x000e620000000800 */
[----:B--2---:R-:W-:-:S04]  /*3fd0*/  FADD.FTZ R32, R94, R85 ;  /* 0x000000555e207221 */ /* 0x004fc80000010000 */
[----:B------:R-:W-:-:S03]  /*3fe0*/  FADD.FTZ R89, R31, R32 ;  /* 0x000000201f597221 */ /* 0x000fc60000010000 */
[----:B------:R-:W2:Y:S01]  /*3ff0*/  MUFU.EX2 R100, R100 ;  /* 0x0000006400647308 */ /* 0x000ea20000000800 */
[----:B0-----:R-:W-:-:S07]  /*4000*/  FADD.FTZ R85, R59, R4 ;  /* 0x000000043b557221 */ /* 0x001fce0000010000 */
[----:B------:R0:W3:Y:S01]  /*4010*/  MUFU.EX2 R73, R42 ;  /* 0x0000002a00497308 */ /* 0x0000e20000000800 */
[----:B-1----:R-:W-:-:S07]  /*4020*/  FADD.FTZ R4, R86, R85 ;  /* 0x0000005556047221 */ /* 0x002fce0000010000 */
[----:B------:R-:W1:Y:S01]  /*4030*/  MUFU.EX2 R24, R24 ;  /* 0x0000001800187308 */ /* 0x000e620000000800 */
[----:B--2---:R-:W-:-:S01]  /*4040*/  FADD.FTZ R32, R100, R89 ;  /* 0x0000005964207221 */ /* 0x004fc20000010000 */
[----:B------:R-:W-:Y:S01]  /*4050*/  F2FP.SATFINITE.E4M3.F32.PACK_AB_MERGE_C R100, R100, R31, RZ ;  /* 0x0000001f6464723e */ /* 0x000fe200048070ff */
[----:B0-----:R-:W-:Y:S02]  /*4060*/  IMAD.MOV.U32 R42, RZ, RZ, R87 ;  /* 0x000000ffff2a7224 */ /* 0x001fe400078e0057 */
[----:B------:R-:W-:Y:S01]  /*4070*/  FADD.FTZ R85, R33, R32 ;  /* 0x0000002021557221 */ /* 0x000fe20000010000 */
[----:B------:R-:W-:Y:S02]  /*4080*/  F2FP.SATFINITE.E4M3.F32.PACK_AB_MERGE_C R174, R94, R29, R100 ;  /* 0x0000001d5eae723e */ /* 0x000fe40004807064 */
[----:B------:R-:W0:Y:S01]  /*4090*/  MUFU.EX2 R108, R108 ;  /* 0x0000006c006c7308 */ /* 0x000e220000000800 */
[----:B---3--:R-:W-:-:S01]  /*40a0*/  FADD.FTZ R7, R73, R4 ;  /* 0x0000000449077221 */ /* 0x008fc20000010000 */
[----:B------:R-:W-:Y:S01]  /*40b0*/  F2FP.SATFINITE.E4M3.F32.PACK_AB_MERGE_C R73, R73, R86, RZ ;  /* 0x000000564949723e */ /* 0x000fe200048070ff */
[----:B------:R-:W-:Y:S01]  /*40c0*/  IMAD.MOV.U32 R86, RZ, RZ, R87 ;  /* 0x000000ffff567224 */ /* 0x000fe200078e0057 */
[----:B------:R-:W-:-:S02]  /*40d0*/  MOV R29, R87 ;  /* 0x00000057001d7202 */ /* 0x000fc40000000f00 */
[----:B------:R-:W-:Y:S01]  /*40e0*/  F2FP.SATFINITE.E4M3.F32.PACK_AB_MERGE_C R175, R59, R12, R73 ;  /* 0x0000000c3baf723e */ /* 0x000fe20004807049 */
[----:B------:R-:W-:Y:S01]  /*40f0*/  IMAD.MOV.U32 R73, RZ, RZ, R87 ;  /* 0x000000ffff497224 */ /* 0x000fe200078e0057 */
[----:B------:R-:W2:Y:S01]  /*4100*/  MUFU.EX2 R61, R61 ;  /* 0x0000003d003d7308 */ /* 0x000ea20000000800 */
[----:B-1----:R-:W-:-:S01]  /*4110*/  FADD.FTZ R4, R24, R7 ;  /* 0x0000000718047221 */ /* 0x002fc20000010000 */
[----:B------:R-:W-:-:S06]  /*4120*/  MOV R59, R87 ;  /* 0x00000057003b7202 */ /* 0x000fcc0000000f00 */
[----:B------:R-:W1:Y:S01]  /*4130*/  MUFU.EX2 R46, R46 ;  /* 0x0000002e002e7308 */ /* 0x000e620000000800 */
[----:B0-----:R-:W-:-:S01]  /*4140*/  FADD.FTZ R32, R108, R85 ;  /* 0x000000556c207221 */ /* 0x001fc20000010000 */
[----:B------:R-:W-:-:S03]  /*4150*/  IMAD.MOV.U32 R85, RZ, RZ, R87 ;  /* 0x000000ffff557224 */ /* 0x000fc600078e0057 */
[----:B------:R-:W-:-:S03]  /*4160*/  FADD.FTZ R27, R35, R32 ;  /* 0x00000020231b7221 */ /* 0x000fc60000010000 */
[----:B------:R-:W0:Y:S01]  /*4170*/  MUFU.EX2 R112, R112 ;  /* 0x0000007000707308 */ /* 0x000e220000000800 */
[----:B--2---:R-:W-:-:S07]  /*4180*/  FADD.FTZ R21, R61, R4 ;  /* 0x000000043d157221 */ /* 0x004fce0000010000 */
[----:B------:R2:W3:Y:S01]  /*4190*/  MUFU.EX2 R75, R58 ;  /* 0x0000003a004b7308 */ /* 0x0004e20000000800 */
[----:B-1----:R-:W-:-:S07]  /*41a0*/  FADD.FTZ R4, R46, R21 ;  /* 0x000000152e047221 */ /* 0x002fce0000010000 */
[----:B------:R-:W1:Y:S01]  /*41b0*/  MUFU.EX2 R26, R26 ;  /* 0x0000001a001a7308 */ /* 0x000e620000000800 */
[C---:B0-----:R-:W-:Y:S01]  /*41c0*/  F2FP.SATFINITE.E4M3.F32.PACK_AB_MERGE_C R35, R112.reuse, R35, RZ ;  /* 0x000000237023723e */ /* 0x041fe200048070ff */
[----:B------:R-:W-:Y:S01]  /*41d0*/  FADD.FTZ R112, R112, R27 ;  /* 0x0000001b70707221 */ /* 0x000fe20000010000 */
[----:B--2---:R-:W-:Y:S02]  /*41e0*/  IMAD.MOV.U32 R58, RZ, RZ, R87 ;  /* 0x000000ffff3a7224 */ /* 0x004fe400078e0057 */
[----:B------:R-:W-:Y:S01]  /*41f0*/  F2FP.SATFINITE.E4M3.F32.PACK_AB_MERGE_C R176, R108, R33, R35 ;  /* 0x000000216cb0723e */ /* 0x000fe20004807023 */
[----:B------:R-:W-:-:S01]  /*4200*/  FADD.FTZ R27, R37, R112 ;  /* 0x00000070251b7221 */ /* 0x000fc20000010000 */
[----:B------:R-:W-:Y:S01]  /*4210*/  MOV R35, R87 ;  /* 0x0000005700237202 */ /* 0x000fe20000000f00 */
[----:B------:R-:W0:Y:S01]  /*4220*/  MUFU.EX2 R63, R63 ;  /* 0x0000003f003f7308 */ /* 0x000e220000000800 */
[----:B---3--:R-:W-:-:S01]  /*4230*/  FADD.FTZ R21, R75, R4 ;  /* 0x000000044b157221 */ /* 0x008fc20000010000 */
[----:B------:R-:W-:Y:S01]  /*4240*/  FADD.FTZ R32, R114, R27 ;  /* 0x0000001b72207221 */ /* 0x000fe20000010000 */
[----:B------:R-:W-:Y:S01]  /*4250*/  F2FP.SATFINITE.E4M3.F32.PACK_AB_MERGE_C R46, R75, R46, RZ ;  /* 0x0000002e4b2e723e */ /* 0x000fe200048070ff */
[----:B------:R-:W-:-:S02]  /*4260*/  IMAD.MOV.U32 R75, RZ, RZ, R87 ;  /* 0x000000ffff4b7224 */ /* 0x000fc400078e0057 */
[----:B------:R-:W-:-:S01]  /*4270*/  FADD.FTZ R31, R39, R32 ;  /* 0x00000020271f7221 */ /* 0x000fc20000010000 */
[----:B------:R-:W-:Y:S01]  /*4280*/  F2FP.SATFINITE.E4M3.F32.PACK_AB_MERGE_C R177, R61, R24, R46 ;  /* 0x000000183db1723e */ /* 0x000fe2000480702e */
[----:B------:R-:W2:Y:S01]  /*4290*/  MUFU.EX2 R50, R50 ;  /* 0x0000003200327308 */ /* 0x000ea20000000800 */
[----:B-1----:R-:W-:-:S01]  /*42a0*/  FADD.FTZ R4, R26, R21 ;  /* 0x000000151a047221 */ /* 0x002fc20000010000 */
[--C-:B------:R-:W-:Y:S02]  /*42b0*/  IMAD.MOV.U32 R61, RZ, RZ, R87.reuse ;  /* 0x000000ffff3d7224 */ /* 0x100fe400078e0057 */
[--C-:B------:R-:W-:Y:S02]  /*42c0*/  IMAD.MOV.U32 R46, RZ, RZ, R87.reuse ;  /* 0x000000ffff2e7224 */ /* 0x100fe400078e0057 */
[----:B------:R-:W-:Y:S02]  /*42d0*/  IMAD.MOV.U32 R33, RZ, RZ, R87 ;  /* 0x000000ffff217224 */ /* 0x000fe400078e0057 */
[----:B------:R-:W1:Y:S01]  /*42e0*/  MUFU.EX2 R110, R110 ;  /* 0x0000006e006e7308 */ /* 0x000e620000000800 */
[----:B0-----:R-:W-:-:S01]  /*42f0*/  FADD.FTZ R27, R63, R4 ;  /* 0x000000043f1b7221 */ /* 0x001fc20000010000 */
[----:B------:R-:W-:-:S02]  /*4300*/  IMAD.MOV.U32 R32, RZ, RZ, R87 ;  /* 0x000000ffff207224 */ /* 0x000fc400078e0057 */
[----:B------:R-:W-:-:S04]  /*4310*/  IMAD.MOV.U32 R24, RZ, RZ, R87 ;  /* 0x000000ffff187224 */ /* 0x000fc800078e0057 */
[----:B------:R0:W3:Y:S01]  /*4320*/  MUFU.EX2 R77, R52 ;  /* 0x00000034004d7308 */ /* 0x0000e20000000800 */
[----:B--2---:R-:W-:-:S07]  /*4330*/  FADD.FTZ R4, R50, R27 ;  /* 0x0000001b32047221 */ /* 0x004fce0000010000 */
[----:B------:R-:W2:Y:S01]  /*4340*/  MUFU.EX2 R41, R41 ;  /* 0x0000002900297308 */ /* 0x000ea20000000800 */
[C---:B-1----:R-:W-:Y:S01]  /*4350*/  F2FP.SATFINITE.E4M3.F32.PACK_AB_MERGE_C R39, R110.reuse, R39, RZ ;  /* 0x000000276e27723e */ /* 0x042fe200048070ff */
[----:B------:R-:W-:Y:S01]  /*4360*/  FADD.FTZ R110, R110, R31 ;  /* 0x0000001f6e6e7221 */ /* 0x000fe20000010000 */
[----:B0-----:R-:W-:Y:S02]  /*4370*/  IMAD.MOV.U32 R52, RZ, RZ, R87 ;  /* 0x000000ffff347224 */ /* 0x001fe400078e0057 */
[----:B------:R-:W-:Y:S01]  /*4380*/  F2FP.SATFINITE.E4M3.F32.PACK_AB_MERGE_C R178, R114, R37, R39 ;  /* 0x0000002572b2723e */ /* 0x000fe20004807027 */
[--C-:B------:R-:W-:Y:S02]  /*4390*/  IMAD.MOV.U32 R39, RZ, RZ, R87.reuse ;  /* 0x000000ffff277224 */ /* 0x100fe400078e0057 */
[----:B------:R-:W0:Y:S01]  /*43a0*/  MUFU.EX2 R28, R28 ;  /* 0x0000001c001c7308 */ /* 0x000e220000000800 */
[C---:B---3--:R-:W-:Y:S01]  /*43b0*/  F2FP.SATFINITE.E4M3.F32.PACK_AB_MERGE_C R50, R77.reuse, R50, RZ ;  /* 0x000000324d32723e */ /* 0x048fe200048070ff */
[----:B------:R-:W-:Y:S01]  /*43c0*/  FADD.FTZ R77, R77, R4 ;  /* 0x000000044d4d7221 */ /* 0x000fe20000010000 */
[----:B------:R-:W-:-:S02]  /*43d0*/  IMAD.MOV.U32 R37, RZ, RZ, R87 ;  /* 0x000000ffff257224 */ /* 0x000fc400078e0057 */
[----:B------:R-:W-:Y:S01]  /*43e0*/  F2FP.SATFINITE.E4M3.F32.PACK_AB_MERGE_C R179, R63, R26, R50 ;  /* 0x0000001a3fb3723e */ /* 0x000fe20004807032 */
[----:B------:R-:W-:Y:S02]  /*43f0*/  IMAD.MOV.U32 R63, RZ, RZ, R87 ;  /* 0x000000ffff3f7224 */ /* 0x000fe400078e0057 */
[----:B------:R-:W1:Y:S01]  /*4400*/  MUFU.EX2 R96, R96 ;  /* 0x0000006000607308 */ /* 0x000e620000000800 */
[----:B--2---:R-:W-:-:S01]  /*4410*/  FADD.FTZ R11, R41, R110 ;  /* 0x0000006e290b7221 */ /* 0x004fc20000010000 */
[--C-:B------:R-:W-:Y:S02]  /*4420*/  IMAD.MOV.U32 R50, RZ, RZ, R87.reuse ;  /* 0x000000ffff327224 */ /* 0x100fe400078e0057 */
[--C-:B------:R-:W-:Y:S02]  /*4430*/  IMAD.MOV.U32 R31, RZ, RZ, R87.reuse ;  /* 0x000000ffff1f7224 */ /* 0x100fe400078e0057 */
[----:B------:R-:W-:Y:S02]  /*4440*/  IMAD.MOV.U32 R26, RZ, RZ, R87 ;  /* 0x000000ffff1a7224 */ /* 0x000fe400078e0057 */
[----:B------:R2:W3:Y:S01]  /*4450*/  MUFU.EX2 R79, R62 ;  /* 0x0000003e004f7308 */ /* 0x0004e20000000800 */
[----:B0-----:R-:W-:-:S01]  /*4460*/  FADD.FTZ R4, R28, R77 ;  /* 0x0000004d1c047221 */ /* 0x001fc20000010000 */
[----:B------:R-:W-:-:S06]  /*4470*/  MOV R77, R87 ;  /* 0x00000057004d7202 */ /* 0x000fcc0000000f00 */
[----:B------:R-:W0:Y:S01]  /*4480*/  MUFU.EX2 R43, R43 ;  /* 0x0000002b002b7308 */ /* 0x000e220000000800 */
[----:B-1----:R-:W-:-:S01]  /*4490*/  FADD.FTZ R30, R96, R11 ;  /* 0x0000000b601e7221 */ /* 0x002fc20000010000 */
[----:B--2---:R-:W-:-:S06]  /*44a0*/  IMAD.MOV.U32 R62, RZ, RZ, R87 ;  /* 0x000000ffff3e7224 */ /* 0x004fcc00078e0057 */
[----:B------:R-:W1:Y:S01]  /*44b0*/  MUFU.EX2 R64, R64 ;  /* 0x0000004000407308 */ /* 0x000e620000000800 */
[----:B---3--:R-:W-:-:S07]  /*44c0*/  FADD.FTZ R15, R79, R4 ;  /* 0x000000044f0f7221 */ /* 0x008fce0000010000 */
[----:B------:R-:W2:Y:S01]  /*44d0*/  MUFU.EX2 R84, R84 ;  /* 0x0000005400547308 */ /* 0x000ea20000000800 */
[----:B0-----:R-:W-:-:S07]  /*44e0*/  FADD.FTZ R25, R43, R30 ;  /* 0x0000001e2b197221 */ /* 0x001fce0000010000 */
[----:B------:R0:W3:Y:S01]  /*44f0*/  MUFU.EX2 R81, R66 ;  /* 0x0000004200517308 */ /* 0x0000e20000000800 */
[----:B-1----:R-:W-:-:S07]  /*4500*/  FADD.FTZ R4, R64, R15 ;  /* 0x0000000f40047221 */ /* 0x002fce0000010000 */
[----:B------:R-:W1:Y:S01]  /*4510*/  MUFU.EX2 R45, R45 ;  /* 0x0000002d002d7308 */ /* 0x000e620000000800 */
[C---:B--2---:R-:W-:Y:S01]  /*4520*/  F2FP.SATFINITE.E4M3.F32.PACK_AB_MERGE_C R43, R84.reuse, R43, RZ ;  /* 0x0000002b542b723e */ /* 0x044fe200048070ff */
[----:B------:R-:W-:Y:S01]  /*4530*/  FADD.FTZ R84, R84, R25 ;  /* 0x0000001954547221 */ /* 0x000fe20000010000 */
[----:B0-----:R-:W-:Y:S02]  /*4540*/  IMAD.MOV.U32 R66, RZ, RZ, R87 ;  /* 0x000000ffff427224 */ /* 0x001fe400078e0057 */
[----:B------:R-:W-:Y:S01]  /*4550*/  F2FP.SATFINITE.E4M3.F32.PACK_AB_MERGE_C R180, R96, R41, R43 ;  /* 0x0000002960b4723e */ /* 0x000fe2000480702b */
[----:B------:R-:W-:Y:S01]  /*4560*/  IMAD.MOV.U32 R43, RZ, RZ, R87 ;  /* 0x000000ffff2b7224 */ /* 0x000fe200078e0057 */
[----:B------:R-:W-:Y:S01]  /*4570*/  MOV R41, R87 ;  /* 0x0000005700297202 */ /* 0x000fe20000000f00 */
[----:B------:R-:W0:Y:S01]  /*4580*/  MUFU.EX2 R68, R68 ;  /* 0x0000004400447308 */ /* 0x000e220000000800 */
[C---:B---3--:R-:W-:Y:S01]  /*4590*/  F2FP.SATFINITE.E4M3.F32.PACK_AB_MERGE_C R64, R81.reuse, R64, RZ ;  /* 0x000000405140723e */ /* 0x048fe200048070ff */
[----:B------:R-:W-:-:S03]  /*45a0*/  FADD.FTZ R81, R81, R4 ;  /* 0x0000000451517221 */ /* 0x000fc60000010000 */
[----:B------:R-:W-:Y:S01]  /*45b0*/  F2FP.SATFINITE.E4M3.F32.PACK_AB_MERGE_C R181, R79, R28, R64 ;  /* 0x0000001c4fb5723e */ /* 0x000fe20004807040 */
[----:B------:R-:W-:Y:S02]  /*45c0*/  IMAD.MOV.U32 R79, RZ, RZ, R87 ;  /* 0x000000ffff4f7224 */ /* 0x000fe400078e0057 */
[----:B------:R-:W2:Y:S01]  /*45d0*/  MUFU.EX2 R98, R98 ;  /* 0x0000006200627308 */ /* 0x000ea20000000800 */
[----:B-1----:R-:W-:-:S01]  /*45e0*/  FADD.FTZ R15, R45, R84 ;  /* 0x000000542d0f7221 */ /* 0x002fc20000010000 */
[--C-:B------:R-:W-:Y:S02]  /*45f0*/  IMAD.MOV.U32 R84, RZ, RZ, R87.reuse ;  /* 0x000000ffff547224 */ /* 0x100fe400078e0057 */
[--C-:B------:R-:W-:Y:S02]  /*4600*/  IMAD.MOV.U32 R64, RZ, RZ, R87.reuse ;  /* 0x000000ffff407224 */ /* 0x100fe400078e0057 */
[----:B------:R-:W-:Y:S02]  /*4610*/  IMAD.MOV.U32 R28, RZ, RZ, R87 ;  /* 0x000000ffff1c7224 */ /* 0x000fe400078e0057 */
[----:B------:R1:W3:Y:S01]  /*4620*/  MUFU.EX2 R83, R70 ;  /* 0x0000004600537308 */ /* 0x0002e20000000800 */
[----:B0-----:R-:W-:-:S01]  /*4630*/  FADD.FTZ R4, R68, R81 ;  /* 0x0000005144047221 */ /* 0x001fc20000010000 */
[----:B------:R-:W-:-:S06]  /*4640*/  IMAD.MOV.U32 R81, RZ, RZ, R87 ;  /* 0x000000ffff517224 */ /* 0x000fcc00078e0057 */
[----:B------:R-:W-:Y:S01]  /*4650*/  MUFU.EX2 R47, R47 ;  /* 0x0000002f002f7308 */ /* 0x000fe20000000800 */
[----:B--2---:R-:W-:-:S01]  /*4660*/  FADD.FTZ R30, R98, R15 ;  /* 0x0000000f621e7221 */ /* 0x004fc20000010000 */
[----:B-1----:R-:W-:-:S06]  /*4670*/  IMAD.MOV.U32 R70, RZ, RZ, R87 ;  /* 0x000000ffff467224 */ /* 0x002fcc00078e0057 */
[----:B------:R-:W0:Y:S01]  /*4680*/  MUFU.EX2 R106, R106 ;  /* 0x0000006a006a7308 */ /* 0x000e220000000800 */
[----:B---3--:R-:W-:-:S07]  /*4690*/  FADD.FTZ R25, R83, R4 ;  /* 0x0000000453197221 */ /* 0x008fce0000010000 */
[----:B------:R-:W1:Y:S08]  /*46a0*/  MUFU.EX2 R72, R72 ;  /* 0x0000004800487308 */ /* 0x000e700000000800 */
[----:B------:R2:W3:Y:S01]  /*46b0*/  MUFU.EX2 R7, R76 ;  /* 0x0000004c00077308 */ /* 0x0004e20000000800 */
[----:B0-----:R-:W-:Y:S01]  /*46c0*/  F2FP.SATFINITE.E4M3.F32.PACK_AB_MERGE_C R27, R106, R47, RZ ;  /* 0x0000002f6a1b723e */ /* 0x001fe200048070ff */
[----:B------:R-:W-:Y:S01]  /*46d0*/  FADD.FTZ R47, R47, R30 ;  /* 0x0000001e2f2f7221 */ /* 0x000fe20000010000 */
[----:B------:R-:W-:-:S02]  /*46e0*/  IMAD.MOV.U32 R30, RZ, RZ, R87 ;  /* 0x000000ffff1e7224 */ /* 0x000fc400078e0057 */
[----:B------:R-:W-:Y:S01]  /*46f0*/  F2FP.SATFINITE.E4M3.F32.PACK_AB_MERGE_C R182, R98, R45, R27 ;  /* 0x0000002d62b6723e */ /* 0x000fe2000480701b */
[----:B------:R-:W-:-:S01]  /*4700*/  FADD.FTZ R106, R106, R47 ;  /* 0x0000002f6a6a7221 */ /* 0x000fc20000010000 */
[----:B------:R-:W-:Y:S01]  /*4710*/  MOV R47, R87 ;  /* 0x00000057002f7202 */ /* 0x000fe20000000f00 */
[----:B------:R-:W-:Y:S01]  /*4720*/  MUFU.EX2 R51, R51 ;  /* 0x0000003300337308 */ /* 0x000fe20000000800 */
[----:B-1----:R-:W-:-:S01]  /*4730*/  FADD.FTZ R4, R72, R25 ;  /* 0x0000001948047221 */ /* 0x002fc20000010000 */
[--C-:B--2---:R-:W-:Y:S02]  /*4740*/  IMAD.MOV.U32 R76, RZ, RZ, R87.reuse ;  /* 0x000000ffff4c7224 */ /* 0x104fe400078e0057 */
[--C-:B------:R-:W-:Y:S02]  /*4750*/  IMAD.MOV.U32 R45, RZ, RZ, R87.reuse ;  /* 0x000000ffff2d7224 */ /* 0x100fe400078e0057 */
[--C-:B------:R-:W-:Y:S02]  /*4760*/  IMAD.MOV.U32 R27, RZ, RZ, R87.reuse ;  /* 0x000000ffff1b7224 */ /* 0x100fe400078e0057 */
[----:B------:R-:W0:Y:S01]  /*4770*/  MUFU.EX2 R128, R128 ;  /* 0x0000008000807308 */ /* 0x000e220000000800 */
[C---:B---3--:R-:W-:Y:S01]  /*4780*/  F2FP.SATFINITE.E4M3.F32.PACK_AB_MERGE_C R72, R7.reuse, R72, RZ ;  /* 0x000000480748723e */ /* 0x048fe200048070ff */
[----:B------:R-:W-:Y:S01]  /*4790*/  FADD.FTZ R7, R7, R4 ;  /* 0x0000000407077221 */ /* 0x000fe20000010000 */
[----:B------:R-:W-:-:S02]  /*47a0*/  IMAD.MOV.U32 R25, RZ, RZ, R87 ;  /* 0x000000ffff197224 */ /* 0x000fc400078e0057 */
[----:B------:R-:W-:Y:S01]  /*47b0*/  F2FP.SATFINITE.E4M3.F32.PACK_AB_MERGE_C R183, R83, R68, R72 ;  /* 0x0000004453b7723e */ /* 0x000fe20004807048 */
[--C-:B------:R-:W-:Y:S01]  /*47c0*/  IMAD.MOV.U32 R72, RZ, RZ, R87.reuse ;  /* 0x000000ffff487224 */ /* 0x100fe200078e0057 */
[----:B------:R-:W-:Y:S01]  /*47d0*/  MOV R83, R87 ;  /* 0x0000005700537202 */ /* 0x000fe20000000f00 */
[----:B------:R-:W1:Y:S01]  /*47e0*/  MUFU.EX2 R49, R49 ;  /* 0x0000003100317308 */ /* 0x000e620000000800 */
[----:B------:R-:W-:-:S07]  /*47f0*/  IMAD.MOV.U32 R68, RZ, RZ, R87 ;  /* 0x000000ffff447224 */ /* 0x000fce00078e0057 */
[----:B------:R-:W2:Y:S01]  /*4800*/  MUFU.EX2 R80, R80 ;  /* 0x0000005000507308 */ /* 0x000ea20000000800 */
[----:B0-----:R-:W-:-:S07]  /*4810*/  F2FP.SATFINITE.E4M3.F32.PACK_AB_MERGE_C R6, R128, R51, RZ ;  /* 0x000000338006723e */ /* 0x001fce00048070ff */
[----:B------:R-:W0:Y:S01]  /*4820*/  MUFU.EX2 R122, R122 ;  /* 0x0000007a007a7308 */ /* 0x000e220000000800 */
[----:B-1----:R-:W-:-:S07]  /*4830*/  FADD.FTZ R5, R49, R106 ;  /* 0x0000006a31057221 */ /* 0x002fce0000010000 */
[----:B------:R-:W1:Y:S01]  /*4840*/  MUFU.EX2 R21, R102 ;  /* 0x0000006600157308 */ /* 0x000e620000000800 */
[----:B--2---:R-:W-:-:S07]  /*4850*/  FADD.FTZ R4, R80, R7 ;  /* 0x0000000750047221 */ /* 0x004fce0000010000 */
[----:B------:R-:W2:Y:S01]  /*4860*/  MUFU.EX2 R116, R116 ;  /* 0x0000007400747308 */ /* 0x000ea20000000800 */
[C---:B0-----:R-:W-:Y:S01]  /*4870*/  F2FP.SATFINITE.E4M3.F32.PACK_AB_MERGE_C R184, R122.reuse, R49, R6 ;  /* 0x000000317ab8723e */ /* 0x041fe20004807006 */
[----:B------:R-:W-:Y:S01]  /*4880*/  FADD.FTZ R122, R122, R5 ;  /* 0x000000057a7a7221 */ /* 0x000fe20000010000 */
[----:B------:R-:W-:-:S03]  /*4890*/  IMAD.MOV.U32 R49, RZ, RZ, R87 ;  /* 0x000000ffff317224 */ /* 0x000fc600078e0057 */
[----:B------:R-:W-:Y:S02]  /*48a0*/  FADD.FTZ R51, R51, R122 ;  /* 0x0000007a33337221 */ /* 0x000fe40000010000 */
[----:B------:R-:W0:Y:S01]  /*48b0*/  MUFU.EX2 R11, R118 ;  /* 0x00000076000b7308 */ /* 0x000e220000000800 */
[----:B-1----:R-:W-:-:S01]  /*48c0*/  FADD.FTZ R5, R21, R4 ;  /* 0x0000000415057221 */ /* 0x002fc20000010000 */
[----:B------:R-:W-:Y:S01]  /*48d0*/  FADD.FTZ R128, R128, R51 ;  /* 0x0000003380807221 */ /* 0x000fe20000010000 */
[----:B------:R-:W-:-:S05]  /*48e0*/  IMAD.MOV.U32 R51, RZ, RZ, R87 ;  /* 0x000000ffff337224 */ /* 0x000fca00078e0057 */
[----:B------:R-:W-:Y:S01]  /*48f0*/  MUFU.EX2 R55, R55 ;  /* 0x0000003700377308 */ /* 0x000fe20000000800 */
[----:B--2---:R-:W-:-:S07]  /*4900*/  FADD.FTZ R4, R116, R5 ;  /* 0x0000000574047221 */ /* 0x004fce0000010000 */
[----:B------:R-:W1:Y:S01]  /*4910*/  MUFU.EX2 R132, R132 ;  /* 0x0000008400847308 */ /* 0x000e620000000800 */
[C---:B0-----:R-:W-:Y:S01]  /*4920*/  F2FP.SATFINITE.E4M3.F32.PACK_AB_MERGE_C R116, R11.reuse, R116, RZ ;  /* 0x000000740b74723e */ /* 0x041fe200048070ff */
[----:B------:R-:W-:-:S03]  /*4930*/  FADD.FTZ R11, R11, R4 ;  /* 0x000000040b0b7221 */ /* 0x000fc60000010000 */
[----:B------:R-:W-:Y:S01]  /*4940*/  F2FP.SATFINITE.E4M3.F32.PACK_AB_MERGE_C R185, R21, R80, R116 ;  /* 0x0000005015b9723e */ /* 0x000fe20004807074 */
[----:B------:R-:W-:Y:S02]  /*4950*/  IMAD.MOV.U32 R80, RZ, RZ, R87 ;  /* 0x000000ffff507224 */ /* 0x000fe400078e0057 */
[----:B------:R-:W0:Y:S08]  /*4960*/  MUFU.EX2 R53, R53 ;  /* 0x0000003500357308 */ /* 0x000e300000000800 */
[----:B------:R-:W2:Y:S01]  /*4970*/  MUFU.EX2 R120, R120 ;  /* 0x0000007800787308 */ /* 0x000ea20000000800 */
[----:B-1----:R-:W-:-:S07]  /*4980*/  F2FP.SATFINITE.E4M3.F32.PACK_AB_MERGE_C R6, R132, R55, RZ ;  /* 0x000000378406723e */ /* 0x002fce00048070ff */
[----:B------:R-:W1:Y:S01]  /*4990*/  MUFU.EX2 R130, R130 ;  /* 0x0000008200827308 */ /* 0x000e620000000800 */
[----:B0-----:R-:W-:-:S07]  /*49a0*/  FADD.FTZ R5, R53, R128 ;  /* 0x0000008035057221 */ /* 0x001fce0000010000 */
[----:B------:R-:W0:Y:S01]  /*49b0*/  MUFU.EX2 R15, R104 ;  /* 0x00000068000f7308 */ /* 0x000e220000000800 */
[----:B--2---:R-:W-:-:S07]  /*49c0*/  FADD.FTZ R4, R120, R11 ;  /* 0x0000000b78047221 */ /* 0x004fce0000010000 */
[----:B------:R-:W-:Y:S01]  /*49d0*/  MUFU.EX2 R124, R124 ;  /* 0x0000007c007c7308 */ /* 0x000fe20000000800 */
[C---:B-1----:R-:W-:Y:S01]  /*49e0*/  F2FP.SATFINITE.E4M3.F32.PACK_AB_MERGE_C R186, R130.reuse, R53, R6 ;  /* 0x0000003582ba723e */ /* 0x042fe20004807006 */
[----:B------:R-:W-:Y:S01]  /*49f0*/  FADD.FTZ R130, R130, R5 ;  /* 0x0000000582827221 */ /* 0x000fe20000010000 */
[----:B------:R-:W-:-:S03]  /*4a00*/  MOV R53, R87 ;  /* 0x0000005700357202 */ /* 0x000fc60000000f00 */
[----:B------:R-:W-:Y:S02]  /*4a10*/  FADD.FTZ R55, R55, R130 ;  /* 0x0000008237377221 */ /* 0x000fe40000010000 */
[----:B------:R-:W1:Y:S01]  /*4a20*/  MUFU.EX2 R65, R65 ;  /* 0x0000004100417308 */ /* 0x000e620000000800 */
[----:B0-----:R-:W-:-:S01]  /*4a30*/  FADD.FTZ R5, R15, R4 ;  /* 0x000000040f057221 */ /* 0x001fc20000010000 */
[----:B-1----:R-:W-:-:S03]  /*4a40*/  F2FP.SATFINITE.E4M3.F32.PACK_AB_MERGE_C R4, R65, R124, RZ ;  /* 0x0000007c4104723e */ /* 0x002fc600048070ff */
[----:B------:R-:W-:Y:S01]  /*4a50*/  FADD.FTZ R124, R124, R5 ;  /* 0x000000057c7c7221 */ /* 0x000fe20000010000 */
[----:B------:R-:W-:-:S01]  /*4a60*/  FADD.FTZ R5, R132, R55 ;  /* 0x0000003784057221 */ /* 0x000fc20000010000 */
[----:B------:R-:W-:Y:S01]  /*4a70*/  IMAD.MOV.U32 R55, RZ, RZ, R87 ;  /* 0x000000ffff377224 */ /* 0x000fe200078e0057 */
[----:B------:R-:W-:Y:S01]  /*4a80*/  F2FP.SATFINITE.E4M3.F32.PACK_AB_MERGE_C R187, R15, R120, R4 ;  /* 0x000000780fbb723e */ /* 0x000fe20004807004 */
[----:B------:R-:W-:Y:S01]  /*4a90*/  FADD.FTZ R7, R65, R124 ;  /* 0x0000007c41077221 */ /* 0x000fe20000010000 */
[----:B------:R-:W-:Y:S01]  /*4aa0*/  MOV R65, R87 ;  /* 0x0000005700417202 */ /* 0x000fe20000000f00 */
[----:B------:R-:W-:Y:S06]  /*4ab0*/  @!P1 BRA `(.L_x_6890) ;  /* 0x00000034004c9947 */ /* 0x000fec0003800000 */
[----:B------:R-:W-:Y:S01]  /*4ac0*/  MOV R6, R20 ;  /* 0x0000001400067202 */ /* 0x000fe20000000f00 */
        /* <DEDUP_REMOVED lines=33> */
[----:B------:R-:W-:Y:S01]  /*4ce0*/  UIADD3 UR47, UR47, -0x2, URZ ;  /* 0xfffffffe2f2f7890 */ /* 0x000fe2000fffe03f */
[----:B------:R-:W-:Y:S01]  /*4cf0*/  UMOV UR29, UR44 ;  /* 0x0000002c001d7c82 */ /* 0x000fe20008000000 */
[----:B------:R-:W-:-:S10]  /*4d00*/  UMOV UR28, UR36 ;  /* 0x00000024001c7c82 */ /* 0x000fd40008000000 */
.L_x_6901:
[----:B------:R-:W-:Y:S01]  /*4d10*/  ISETP.NE.AND P2, PT, RZ, UR39, PT ;  /* 0x00000027ff007c0c */ /* 0x000fe2000bf45270 */
[----:B------:R-:W-:-:S04]  /*4d20*/  UISETP.NE.AND UP0, UPT, UR28, 0x1, UPT ;  /* 0x000000011c00788c */ /* 0x000fc8000bf05270 */
[----:B------:R-:W-:-:S04]  /*4d30*/  USEL UR44, URZ, 0x1, UP0 ;  /* 0x000000013f2c7887 */ /* 0x000fc80008000000 */
[----:B------:R-:W-:-:S04]  /*4d40*/  ULOP3.LUT UR44, UR29, UR44, URZ, 0x3c, !UPT ;  /* 0x0000002c1d2c7292 */ /* 0x000fc8000f8e3c3f */
[----:B------:R-:W-:Y:S08]  /*4d50*/  @P2 BRA `(.L_x_6891) ;  /* 0x0000000000382947 */ /* 0x000ff00003800000 */
[----:B------:R-:W-:Y:S05]  /*4d60*/  @!P0 BRA `(.L_x_6892) ;  /* 0x0000000000048947 */ /* 0x000fea0003800000 */
[----:B------:R-:W-:Y:S01]  /*4d70*/  BPT.TRAP 0x1 ;  /* 0x000000040000795c */ /* 0x000fe20000300000 */
.L_x_6892:
        /* <DEDUP_REMOVED lines=9> */
.L_x_6893:
[----:B-1----:R-:W-:Y:S05]  /*4e10*/  @P1 BRA `(.L_x_6891) ;  /* 0x0000000000081947 */ /* 0x002fea0003800000 */
[----:B------:R-:W1:Y:S02]  /*4e20*/  SYNCS.PHASECHK.TRANS64.TRYWAIT P1, [UR6+0x22830], R8 ;  /* 0x02283008ff0075a7 */ /* 0x000e640008020146 */
[----:B-1----:R-:W-:Y:S05]  /*4e30*/  @!P1 BRA `(.L_x_6894) ;  /* 0x000000a800fc9947 */ /* 0x002fea0003800000 */
.L_x_6891:
[----:B01----:R-:W-:Y:S01]  /*4e40*/  VIADD R8, R22, 0x8 ;  /* 0x0000000816087836 */ /* 0x003fe20000000000 */
[----:B------:R-:W-:Y:S01]  /*4e50*/  R2UR UR30, R3 ;  /* 0x00000000031e72ca */ /* 0x000fe200000e0000 */
[----:B------:R-:W-:Y:S01]  /*4e60*/  UIADD3 UR36, UR28, 0x1, URZ ;  /* 0x000000011c247890 */ /* 0x000fe2000fffe03f */
[----:B------:R-:W-:Y:S02]  /*4e70*/  UMOV UR19, 0x40000040 ;  /* 0x4000004000137882 */ /* 0x000fe40000000000 */
[----:B------:R0:W-:Y:S01]  /*4e80*/  BAR.SYNC.DEFER_BLOCKING R8, 0x100 ;  /* 0x000400080000751d */ /* 0x0001e20000010000 */
[----:B------:R-:W-:-:S04]  /*4e90*/  UISETP.NE.AND UP0, UPT, UR36, 0x2, UPT ;  /* 0x000000022400788c */ /* 0x000fc8000bf05270 */
[----:B------:R-:W-:Y:S01]  /*4ea0*/  USEL UR36, UR36, URZ, UP0 ;  /* 0x0000003f24247287 */ /* 0x000fe20008000000 */
[----:B------:R-:W-:Y:S01]  /*4eb0*/  UMOV UR20, UR16 ;  /* 0x0000001000147c82 */ /* 0x000fe20008000000 */
[----:B------:R-:W-:Y:S02]  /*4ec0*/  UMOV UR21, UR17 ;  /* 0x0000001100157c82 */ /* 0x000fe40008000000 */
[----:B------:R-:W-:Y:S01]  /*4ed0*/  UIMAD UR30, UR36, 0x500, UR30 ;  /* 0x00000500241e78a4 */ /* 0x000fe2000f8e021e */
[----:B------:R-:W-:Y:S01]  /*4ee0*/  UMOV UR23, 0x40000040 ;  /* 0x4000004000177882 */ /* 0x000fe20000000000 */
[----:B------:R-:W-:Y:S02]  /*4ef0*/  UMOV UR24, UR16 ;  /* 0x0000001000187c82 */ /* 0x000fe40008000000 */
[----:B------:R-:W-:Y:S02]  /*4f00*/  UIADD3 UR22, UR30, 0x100, URZ ;  /* 0x000001001e167890 */ /* 0x000fe4000fffe03f */
[----:B------:R-:W-:-:S02]  /*4f10*/  UIADD3 UR26, UR30, 0x200, URZ ;  /* 0x000002001e1a7890 */ /* 0x000fc4000fffe03f */
[----:B------:R-:W-:Y:S01]  /*4f20*/  UMOV UR18, UR30 ;  /* 0x0000001e00127c82 */ /* 0x000fe20008000000 */
        /* <DEDUP_REMOVED lines=8> */
[----:B------:R-:W-:-:S03]  /*4fb0*/  UMOV UR15, 0x40000040 ;  /* 0x40000040000f7882 */ /* 0x000fc60000000000 */
        /* <DEDUP_REMOVED lines=106> */
.L_x_6896:
[----:B------:R-:W-:Y:S01]  /*5660*/  ULEA UR6, UR28, UR41, 0x3 ;  /* 0x000000291c067291 */ /* 0x000fe2000f8e183f */
[----:B------:R-:W-:-:S05]  /*5670*/  IMAD.U32 R8, RZ, RZ, UR29 ;  /* 0x0000001dff087e24 */ /* 0x000fca000f8e00ff */
[----:B------:R-:W-:-:S04]  /*5680*/  SHF.L.U32 R8, R8, 0x1f, RZ ;  /* 0x0000001f08087819 */ /* 0x000fc800000006ff */
[----:B------:R0:W1:Y:S01]  /*5690*/  SYNCS.PHASECHK.TRANS64.TRYWAIT P1, [UR6+0x22850], R8 ;  /* 0x02285008ff0075a7 */ /* 0x0000620008020146 */
[----:B------:R-:W-:Y:S05]  /*56a0*/  @!P0 BRA `(.L_x_6897) ;  /* 0x0000000000048947 */ /* 0x000fea0003800000 */
[----:B------:R-:W-:Y:S01]  /*56b0*/  BPT.TRAP 0x1 ;  /* 0x000000040000795c */ /* 0x000fe20000300000 */
.L_x_6897:
[----:B-1----:R-:W-:Y:S05]  /*56c0*/  @P1 BRA `(.L_x_6895) ;  /* 0x0000000000081947 */ /* 0x002fea0003800000 */
[----:B------:R-:W1:Y:S02]  /*56d0*/  SYNCS.PHASECHK.TRANS64.TRYWAIT P1, [UR6+0x22850], R8 ;  /* 0x02285008ff0075a7 */ /* 0x000e640008020146 */
[----:B-1----:R-:W-:Y:S05]  /*56e0*/  @!P1 BRA `(.L_x_6898) ;  /* 0x000000a000e89947 */ /* 0x002fea0003800000 */
.L_x_6895:
        /* <DEDUP_REMOVED lines=9> */
[----:B------:R-:W-:Y:S01]  /*5780*/  QGMMA.64x128x32.F32.E4M3.E4M3 R24, R168, gdesc[UR4], R24, gsb0 ;  /* 0x01e00004a8187df3 */ /* 0x000fe20008000818 */
[----:B------:R-:W-:Y:S01]  /*5790*/  UIADD3 UR6, UR10, 0x100, URZ ;  /* 0x000001000a067890 */ /* 0x000fe2000fffe03f */
[----:B------:R-:W-:Y:S01]  /*57a0*/  UMOV UR7, 0xc0000010 ;  /* 0xc000001000077882 */ /* 0x000fe20000000000 */
[----:B------:R-:W-:Y:S02]  /*57b0*/  WARPGROUP.DEPBAR.LE gsb0, 0x0 ;  /* 0x00008000000079c5 */ /* 0x000fe40000010000 */
[----:B------:R-:W-:-:S07]  /*57c0*/  WARPGROUP.ARRIVE ;  /* 0x00000000000079c5 */ /* 0x000fce0000000000 */
        /* <DEDUP_REMOVED lines=15> */
[----:B------:R-:W-:Y:S03]  /*58c0*/  QGMMA.64x128x32.F32.E4M3.E4M3 R24, R184, gdesc[UR4], R24, gsb0 ;  /* 0x01e00004b8187df3 */ /* 0x000fe60008000818 */
[----:B------:R-:W-:Y:S02]  /*58d0*/  WARPGROUP.DEPBAR.LE gsb0, 0x0 ;  /* 0x00008000000079c5 */ /* 0x000fe40000010000 */
[----:B------:R0:W-:Y:S06]  /*58e0*/  BAR.ARV R8, 0x100 ;  /* 0x000400080000751d */ /* 0x0001ec0000002000 */
[----:B------:R-:W-:Y:S05]  /*58f0*/  @!P0 BRA `(.L_x_6899) ;  /* 0x0000000000048947 */ /* 0x000fea0003800000 */
[----:B------:R-:W-:Y:S01]  /*5900*/  BPT.TRAP 0x1 ;  /* 0x000000040000795c */ /* 0x000fe20000300000 */
.L_x_6899:
[C---:B------:R-:W-:Y:S01]  /*5910*/  FMUL.FTZ R15, R0.reuse, R152 ;  /* 0x00000098000f7220 */ /* 0x040fe20000410000 */
[C---:B------:R-:W-:Y:S01]  /*5920*/  FMUL.FTZ R168, R0.reuse, R153 ;  /* 0x0000009900a87220 */ /* 0x040fe20000410000 */
[C---:B------:R-:W-:Y:S01]  /*5930*/  FMUL.FTZ R9, R0.reuse, R154 ;  /* 0x0000009a00097220 */ /* 0x040fe20000410000 */
[C---:B------:R-:W-:Y:S01]  /*5940*/  FMUL.FTZ R156, R0.reuse, R156 ;  /* 0x0000009c009c7220 */ /* 0x040fe20000410000 */
[C---:B0-----:R-:W-:Y:S01]  /*5950*/  FMUL.FTZ R8, R0.reuse, R155 ;  /* 0x0000009b00087220 */ /* 0x041fe20000410000 */
        /* <DEDUP_REMOVED lines=99> */
[----:B------:R-:W-:-:S04]  /*5f90*/  ULEA UR6, UR36, UR41, 0x3 ;  /* 0x0000002924067291 */ /* 0x000fc8000f8e183f */
[----:B------:R-:W-:Y:S02]  /*5fa0*/  UIADD3 UR6, UR6, 0x22840, URZ ;  /* 0x0002284006067890 */ /* 0x000fe4000fffe03f */
[----:B------:R-:W1:Y:S01]  /*5fb0*/  MUFU.TANH R164, R164 ;  /* 0x000000a400a47308 */ /* 0x000e620000002400 */
[----:B--2---:R-:W-:Y:S01]  /*5fc0*/  FMNMX.FTZ R13, R162, R13, !PT ;  /* 0x0000000da20d7209 */ /* 0x004fe20007810000 */
[----:B------:R-:W-:-:S06]  /*5fd0*/  UPRMT UR6, UR38, 0x654, UR6 ;  /* 0x0000065426067896 */ /* 0x000fcc0008000006 */
[----:B------:R-:W2:Y:S01]  /*5fe0*/  MUFU.TANH R154, R154 ;  /* 0x0000009a009a7308 */ /* 0x000ea20000002400 */
[----:B0-----:R-:W-:Y:S02]  /*5ff0*/  FMNMX.FTZ R21, R152, R21, !PT ;  /* 0x0000001598157209 */ /* 0x001fe40007810000 */
[----:B------:R-:W-:Y:S05]  /*6000*/  SYNCS.ARRIVE.TRANS64.RED.A1T0 RZ, [UR6], RZ ;  /* 0x000000ffffff79a7 */ /* 0x000fea0008100406 */
        /* <DEDUP_REMOVED lines=106> */
[----:B------:R-:W2:Y:S05]  /*66b0*/  LDC R13, c[0x0][0x988] ;  /* 0x00026200ff0d7b82 */ /* 0x000eaa0000000800 */
[----:B------:R-:W3:Y:S01]  /*66c0*/  MUFU.TANH R90, R90 ;  /* 0x0000005a005a7308 */ /* 0x000ee20000002400 */
[----:B0-----:R-:W-:-:S07]  /*66d0*/  FMNMX.FTZ R21, R88, R21, !PT ;  /* 0x0000001558157209 */ /* 0x001fce0007810000 */
[----:B------:R-:W0:Y:S01]  /*66e0*/  MUFU.TANH R107, R107 ;  /* 0x0000006b006b7308 */ /* 0x000e220000002400 */
[----:B-1----:R-:W-:-:S07]  /*66f0*/  FMNMX.FTZ R14, R105, R14, !PT ;  /* 0x0000000e690e7209 */ /* 0x002fce0007810000 */
[----:B------:R-:W1:Y:S01]  /*6700*/  MUFU.TANH R92, R92 ;  /* 0x0000005c005c7308 */ /* 0x000e620000002400 */
[----:B---3--:R-:W-:-:S07]  /*6710*/  FMNMX.FTZ R21, R90, R21, !PT ;  /* 0x000000155a157209 */ /* 0x008fce0007810000 */
        /* <DEDUP_REMOVED lines=17> */
[----:B---3--:R-:W-:-:S05]  /*6830*/  FMNMX.FTZ R89, R101, R14, !PT ;  /* 0x0000000e65597209 */ /* 0x008fca0007810000 */
[----:B------:R-:W3:Y:S01]  /*6840*/  SHFL.BFLY PT, R14, R89, 0x2, 0x1f ;  /* 0x0c401f00590e7f89 */ /* 0x000ee200000e0000 */
[----:B0-----:R-:W-:-:S04]  /*6850*/  FMNMX.FTZ R21, R100, R21, !PT ;  /* 0x0000001564157209 */ /* 0x001fc80007810000 */
[----:B-1----:R-:W-:-:S05]  /*6860*/  FMNMX.FTZ R21, R102, R21, !PT ;  /* 0x0000001566157209 */ /* 0x002fca0007810000 */
[----:B------:R-:W0:Y:S01]  /*6870*/  SHFL.BFLY PT, R20, R21, 0x2, 0x1f ;  /* 0x0c401f0015147f89 */ /* 0x000e2200000e0000 */
[----:B---3--:R-:W-:-:S05]  /*6880*/  FMNMX.FTZ R91, R89, R14, !PT ;  /* 0x0000000e595b7209 */ /* 0x008fca0007810000 */
[----:B------:R-:W1:Y:S01]  /*6890*/  SHFL.BFLY PT, R14, R91, 0x1, 0x1f ;  /* 0x0c201f005b0e7f89 */ /* 0x000e6200000e0000 */
[----:B0-----:R-:W-:-:S05]  /*68a0*/  FMNMX.FTZ R93, R21, R20, !PT ;  /* 0x00000014155d7209 */ /* 0x001fca0007810000 */
[----:B------:R-:W0:Y:S01]  /*68b0*/  SHFL.BFLY PT, R20, R93, 0x1, 0x1f ;  /* 0x0c201f005d147f89 */ /* 0x000e2200000e0000 */
[----:B-1----:R-:W-:-:S05]  /*68c0*/  FMNMX.FTZ R14, R91, R14, !PT ;  /* 0x0000000e5b0e7209 */ /* 0x002fca0007810000 */
[C---:B--2---:R-:W-:Y:S01]  /*68d0*/  FFMA.FTZ R115, R14.reuse, R13, -8 ;  /* 0xc10000000e737423 */ /* 0x044fe2000001000d */
[----:B------:R-:W-:-:S03]  /*68e0*/  FADD.FTZ R4, -R14, R4 ;  /* 0x000000040e047221 */ /* 0x000fc60000010100 */
[-CC-:B------:R-:W-:Y:S01]  /*68f0*/  FFMA.FTZ R119, R202, R13.reuse, -R115.reuse ;  /* 0x0000000dca777223 */ /* 0x180fe20000010873 */
[-C--:B------:R-:W-:Y:S01]  /*6900*/  FMUL.FTZ R95, R4, R13.reuse ;  /* 0x0000000d045f7220 */ /* 0x080fe20000410000 */
[-CC-:B------:R-:W-:Y:S01]  /*6910*/  FFMA.FTZ R202, R101, R13.reuse, -R115.reuse ;  /* 0x0000000d65ca7223 */ /* 0x180fe20000010873 */
[----:B------:R-:W-:-:S01]  /*6920*/  FFMA.FTZ R15, R15, R13, -R115 ;  /* 0x0000000d0f0f7223 */ /* 0x000fc20000010873 */
[-CC-:B------:R-:W-:Y:S01]  /*6930*/  FFMA.FTZ R168, R168, R13.reuse, -R115.reuse ;  /* 0x0000000da8a87223 */ /* 0x180fe20000010873 */
[----:B------:R-:W-:-:S01]  /*6940*/  FFMA.FTZ R21, R156, R13, -R115 ;  /* 0x0000000d9c157223 */ /* 0x000fc20000010873 */
[-CC-:B------:R-:W-:Y:S01]  /*6950*/  FFMA.FTZ R156, R170, R13.reuse, -R115.reuse ;  /* 0x0000000daa9c7223 */ /* 0x180fe20000010873 */
[----:B0-----:R-:W-:Y:S01]  /*6960*/  FMNMX.FTZ R20, R93, R20, !PT ;  /* 0x000000145d147209 */ /* 0x001fe20007810000 */
[-CC-:B------:R-:W-:Y:S01]  /*6970*/  FFMA.FTZ R89, R160, R13.reuse, -R115.reuse ;  /* 0x0000000da0597223 */ /* 0x180fe20000010873 */
[----:B------:R-:W-:Y:S01]  /*6980*/  MUFU.EX2 R15, R15 ;  /* 0x0000000f000f7308 */ /* 0x000fe20000000800 */
[----:B------:R-:W-:-:S01]  /*6990*/  FFMA.FTZ R113, R120, R13, -R115 ;  /* 0x0000000d78717223 */ /* 0x000fc20000010873 */
[----:B------:R-:W-:Y:S01]  /*69a0*/  FFMA.FTZ R120, R194, R13, -R115 ;  /* 0x0000000dc2787223 */ /* 0x000fe20000010873 */
[----:B------:R-:W-:-:S01]  /*69b0*/  FADD.FTZ R4, -R20, R6 ;  /* 0x0000000614047221 */ /* 0x000fc20000010100 */
[-C--:B------:R-:W-:Y:S01]  /*69c0*/  FFMA.FTZ R101, R20, R13.reuse, -8 ;  /* 0xc100000014657423 */ /* 0x080fe2000001000d */
[----:B------:R-:W-:-:S01]  /*69d0*/  FFMA.FTZ R194, R107, R13, -R115 ;  /* 0x0000000d6bc27223 */ /* 0x000fc20000010873 */
[-C--:B------:R-:W-:Y:S01]  /*69e0*/  FFMA.FTZ R160, R172, R13.reuse, -R115 ;  /* 0x0000000daca07223 */ /* 0x080fe20000010873 */
[-C--:B------:R-:W-:Y:S01]  /*69f0*/  FMUL.FTZ R4, R4, R13.reuse ;  /* 0x0000000d04047220 */ /* 0x080fe20000410000 */
[-CC-:B------:R-:W-:Y:S01]  /*6a00*/  FFMA.FTZ R9, R9, R13.reuse, -R101.reuse ;  /* 0x0000000d09097223 */ /* 0x180fe20000010865 */
[----:B------:R-:W-:-:S01]  /*6a10*/  FFMA.FTZ R8, R8, R13, -R101 ;  /* 0x0000000d08087223 */ /* 0x000fc20000010865 */
[----:B------:R-:W0:Y:S01]  /*6a20*/  MUFU.EX2 R6, R95 ;  /* 0x0000005f00067308 */ /* 0x000e220000000800 */
[----:B------:R-:W-:-:S01]  /*6a30*/  FFMA.FTZ R10, R10, R13, -R101 ;  /* 0x0000000d0a0a7223 */ /* 0x000fc20000010865 */
[-CC-:B------:R-:W-:Y:S01]  /*6a40*/  FFMA.FTZ R11, R11, R13.reuse, -R101.reuse ;  /* 0x0000000d0b0b7223 */ /* 0x180fe20000010865 */
[----:B------:R-:W-:-:S01]  /*6a50*/  FFMA.FTZ R12, R12, R13, -R101 ;  /* 0x0000000d0c0c7223 */ /* 0x000fc20000010865 */
[-C--:B------:R-:W-:Y:S01]  /*6a60*/  FFMA.FTZ R107, R109, R13.reuse, -R115 ;  /* 0x0000000d6d6b7223 */ /* 0x080fe20000010873 */
[----:B------:R-:W-:-:S01]  /*6a70*/  FFMA.FTZ R109, R152, R13, -R101 ;  /* 0x0000000d986d7223 */ /* 0x000fc20000010865 */
[-CC-:B------:R-:W-:Y:S01]  /*6a80*/  FFMA.FTZ R117, R124, R13.reuse, -R115.reuse ;  /* 0x0000000d7c757223 */ /* 0x180fe20000010873 */
[----:B------:R-:W-:-:S01]  /*6a90*/  FFMA.FTZ R124, R198, R13, -R115 ;  /* 0x0000000dc67c7223 */ /* 0x000fc20000010873 */
[----:B------:R-:W-:Y:S01]  /*6aa0*/  MUFU.EX2 R4, R4 ;  /* 0x0000000400047308 */ /* 0x000fe20000000800 */
[----:B------:R-:W-:-:S01]  /*6ab0*/  FFMA.FTZ R91, R162, R13, -R115 ;  /* 0x0000000da25b7223 */ /* 0x000fc20000010873 */
[-C--:B------:R-:W-:Y:S01]  /*6ac0*/  FFMA.FTZ R198, R111, R13.reuse, -R115 ;  /* 0x0000000d6fc67223 */ /* 0x080fe20000010873 */
[----:B------:R-:W-:-:S01]  /*6ad0*/  FFMA.FTZ R111, R154, R13, -R101 ;  /* 0x0000000d9a6f7223 */ /* 0x000fc20000010865 */
[-CC-:B------:R-:W-:Y:S01]  /*6ae0*/  FFMA.FTZ R143, R130, R13.reuse, -R101.reuse ;  /* 0x0000000d828f7223 */ /* 0x180fe20000010865 */
[----:B------:R-:W-:-:S01]  /*6af0*/  FFMA.FTZ R130, R132, R13, -R101 ;  /* 0x0000000d84827223 */ /* 0x000fc20000010865 */
[-C--:B------:R-:W-:Y:S01]  /*6b00*/  FFMA.FTZ R162, R164, R13.reuse, -R115 ;  /* 0x0000000da4a27223 */ /* 0x080fe20000010873 */
[----:B------:R-:W-:-:S01]  /*6b10*/  FFMA.FTZ R152, R158, R13, -R101 ;  /* 0x0000000d9e987223 */ /* 0x000fc20000010865 */
[----:B------:R-:W1:Y:S01]  /*6b20*/  MUFU.EX2 R9, R9 ;  /* 0x0000000900097308 */ /* 0x000e620000000800 */
[----:B0-----:R-:W-:-:S01]  /*6b30*/  FFMA.FTZ R5, R6, R5, R15 ;  /* 0x0000000506057223 */ /* 0x001fc2000001000f */
        /* <DEDUP_REMOVED lines=14> */
[----:B------:R-:W2:Y:S01]  /*6c20*/  MUFU.EX2 R8, R8 ;  /* 0x0000000800087308 */ /* 0x000ea20000000800 */
[----:B-1----:R-:W-:-:S01]  /*6c30*/  FFMA.FTZ R7, R4, R7, R9 ;  /* 0x0000000704077223 */ /* 0x002fc20000010009 */
[-CC-:B------:R-:W-:Y:S01]  /*6c40*/  FFMA.FTZ R125, R214, R13.reuse, -R115.reuse ;  /* 0x0000000dd67d7223 */ /* 0x180fe20000010873 */
[----:B------:R-:W-:-:S01]  /*6c50*/  FFMA.FTZ R176, R216, R13, -R115 ;  /* 0x0000000dd8b07223 */ /* 0x000fc20000010873 */
[-CC-:B------:R-:W-:Y:S01]  /*6c60*/  FFMA.FTZ R127, R218, R13.reuse, -R115.reuse ;  /* 0x0000000dda7f7223 */ /* 0x180fe20000010873 */
[----:B------:R-:W-:-:S01]  /*6c70*/  FFMA.FTZ R178, R220, R13, -R115 ;  /* 0x0000000ddcb27223 */ /* 0x000fc20000010873 */
[-CC-:B------:R-:W-:Y:S01]  /*6c80*/  FFMA.FTZ R129, R222, R13.reuse, -R115.reuse ;  /* 0x0000000dde817223 */ /* 0x180fe20000010873 */
[----:B------:R-:W-:-:S01]  /*6c90*/  FFMA.FTZ R180, R224, R13, -R115 ;  /* 0x0000000de0b47223 */ /* 0x000fc20000010873 */
[----:B------:R-:W1:Y:S01]  /*6ca0*/  MUFU.EX2 R21, R21 ;  /* 0x0000001500157308 */ /* 0x000e620000000800 */
[----:B0-----:R-:W-:-:S01]  /*6cb0*/  FADD.FTZ R132, R168, R5 ;  /* 0x00000005a8847221 */ /* 0x001fc20000010000 */
[-CC-:B------:R-:W-:Y:S01]  /*6cc0*/  FFMA.FTZ R131, R226, R13.reuse, -R115.reuse ;  /* 0x0000000de2837223 */ /* 0x180fe20000010873 */
[----:B------:R-:W-:-:S01]  /*6cd0*/  FFMA.FTZ R184, R228, R13, -R115 ;  /* 0x0000000de4b87223 */ /* 0x000fc20000010873 */
[-CC-:B------:R-:W-:Y:S01]  /*6ce0*/  FFMA.FTZ R105, R105, R13.reuse, -R115.reuse ;  /* 0x0000000d69697223 */ /* 0x180fe20000010873 */
[----:B------:R-:W-:-:S01]  /*6cf0*/  FFMA.FTZ R99, R99, R13, -R115 ;  /* 0x0000000d63637223 */ /* 0x000fc20000010873 */
[-CC-:B------:R-:W-:Y:S01]  /*6d00*/  FFMA.FTZ R115, R136, R13.reuse, -R101.reuse ;  /* 0x0000000d88737223 */ /* 0x180fe20000010865 */
[----:B------:R-:W-:-:S01]  /*6d10*/  FFMA.FTZ R145, R134, R13, -R101 ;  /* 0x0000000d86917223 */ /* 0x000fc20000010865 */
[----:B------:R-:W0:Y:S01]  /*6d20*/  MUFU.EX2 R10, R10 ;  /* 0x0000000a000a7308 */ /* 0x000e220000000800 */
[----:B--2---:R-:W-:-:S01]  /*6d30*/  FADD.FTZ R7, R8, R7 ;  /* 0x0000000708077221 */ /* 0x004fc20000010000 */
[-CC-:B------:R-:W-:Y:S01]  /*6d40*/  FFMA.FTZ R136, R138, R13.reuse, -R101.reuse ;  /* 0x0000000d8a887223 */ /* 0x180fe20000010865 */
[----:B------:R-:W-:-:S01]  /*6d50*/  FFMA.FTZ R133, R140, R13, -R101 ;  /* 0x0000000d8c857223 */ /* 0x000fc20000010865 */
[-CC-:B------:R-:W-:Y:S01]  /*6d60*/  FFMA.FTZ R138, R142, R13.reuse, -R101.reuse ;  /* 0x0000000d8e8a7223 */ /* 0x180fe20000010865 */
[----:B------:R-:W-:-:S01]  /*6d70*/  FFMA.FTZ R135, R146, R13, -R101 ;  /* 0x0000000d92877223 */ /* 0x000fc20000010865 */
[-CC-:B------:R-:W-:Y:S01]  /*6d80*/  FFMA.FTZ R140, R182, R13.reuse, -R101.reuse ;  /* 0x0000000db68c7223 */ /* 0x180fe20000010865 */
[----:B------:R-:W-:-:S01]  /*6d90*/  FFMA.FTZ R137, R150, R13, -R101 ;  /* 0x0000000d96897223 */ /* 0x000fc20000010865 */
[----:B------:R-:W2:Y:S01]  /*6da0*/  MUFU.EX2 R156, R156 ;  /* 0x0000009c009c7308 */ /* 0x000ea20000000800 */
[----:B-1----:R-:W-:-:S01]  /*6db0*/  FADD.FTZ R5, R21, R132 ;  /* 0x0000008415057221 */ /* 0x002fc20000010000 */
        /* <DEDUP_REMOVED lines=50> */
[----:B------:R-:W-:-:S06]  /*70e0*/  FFMA.FTZ R108, R112, R13, -R101 ;  /* 0x0000000d706c7223 */ /* 0x000fcc0000010865 */
        /* <DEDUP_REMOVED lines=16> */
[----:B------:R-:W-:-:S06]  /*71f0*/  FFMA.FTZ R110, R116, R13, -R101 ;  /* 0x0000000d746e7223 */ /* 0x000fcc0000010865 */
        /* <DEDUP_REMOVED lines=52> */
[----:B------:R-:W-:Y:S01]  /*7540*/  MUFU.EX2 R108, R108 ;  /* 0x0000006c006c7308 */ /* 0x000fe20000000800 */
[----:B-1----:R-:W-:-:S01]  /*7550*/  FADD.FTZ R5, R149, R90 ;  /* 0x0000005a95057221 */ /* 0x002fc20000010000 */
[-CC-:B------:R-:W-:Y:S01]  /*7560*/  FFMA.FTZ R90, R96, R13.reuse, -R101.reuse ;  /* 0x0000000d605a7223 */ /* 0x180fe20000010865 */
[----:B------:R-:W-:-:S05]  /*7570*/  FFMA.FTZ R101, R102, R13, -R101 ;  /* 0x0000000d66657223 */ /* 0x000fca0000010865 */
[----:B------:R-:W1:Y:S01]  /*7580*/  MUFU.EX2 R178, R178 ;  /* 0x000000b200b27308 */ /* 0x000e620000000800 */
[----:B0-----:R-:W-:-:S07]  /*7590*/  FADD.FTZ R7, R127, R112 ;  /* 0x000000707f077221 */ /* 0x001fce0000010000 */
[----:B------:R-:W-:Y:S08]  /*75a0*/  MUFU.EX2 R151, R151 ;  /* 0x0000009700977308 */ /* 0x000ff00000000800 */
[----:B------:R-:W0:Y:S01]  /*75b0*/  MUFU.EX2 R129, R129 ;  /* 0x0000008100817308 */ /* 0x000e220000000800 */
[----:B-1----:R-:W-:-:S07]  /*75c0*/  FADD.FTZ R96, R178, R7 ;  /* 0x00000007b2607221 */ /* 0x002fce0000010000 */
[----:B------:R-:W1:Y:S08]  /*75d0*/  MUFU.EX2 R110, R110 ;  /* 0x0000006e006e7308 */ /* 0x000e700000000800 */
[----:B------:R-:W-:Y:S01]  /*75e0*/  MUFU.EX2 R180, R180 ;  /* 0x000000b400b47308 */ /* 0x000fe20000000800 */
[----:B0-----:R-:W-:-:S07]  /*75f0*/  FADD.FTZ R7, R129, R96 ;  /* 0x0000006081077221 */ /* 0x001fce0000010000 */
[----:B------:R-:W0:Y:S08]  /*7600*/  MUFU.EX2 R153, R153 ;  /* 0x0000009900997308 */ /* 0x000e300000000800 */
[----:B------:R-:W-:Y:S08]  /*7610*/  MUFU.EX2 R131, R131 ;  /* 0x0000008300837308 */ /* 0x000ff00000000800 */
[----:B------:R-:W2:Y:S08]  /*7620*/  MUFU.EX2 R88, R88 ;  /* 0x0000005800587308 */ /* 0x000eb00000000800 */
[----:B------:R3:W-:Y:S08]  /*7630*/  MUFU.EX2 R157, R92 ;  /* 0x0000005c009d7308 */ /* 0x0007f00000000800 */
[----:B------:R-:W-:Y:S01]  /*7640*/  MUFU.EX2 R184, R184 ;  /* 0x000000b800b87308 */ /* 0x000fe20000000800 */
[----:B---3--:R-:W-:-:S04]  /*7650*/  FADD.FTZ R92, R108, R5 ;  /* 0x000000056c5c7221 */ /* 0x008fc80000010000 */
[----:B------:R-:W-:-:S03]  /*7660*/  FADD.FTZ R5, R151, R92 ;  /* 0x0000005c97057221 */ /* 0x000fc60000010000 */
[----:B------:R-:W3:Y:S01]  /*7670*/  MUFU.EX2 R155, R155 ;  /* 0x0000009b009b7308 */ /* 0x000ee20000000800 */
[----:B-1----:R-:W-:-:S04]  /*7680*/  FADD.FTZ R92, R110, R5 ;  /* 0x000000056e5c7221 */ /* 0x002fc80000010000 */
[----:B0-----:R-:W-:-:S03]  /*7690*/  FADD.FTZ R5, R153, R92 ;  /* 0x0000005c99057221 */ /* 0x001fc60000010000 */
[----:B------:R-:W0:Y:S01]  /*76a0*/  MUFU.EX2 R105, R105 ;  /* 0x0000006900697308 */ /* 0x000e220000000800 */
[----:B--2---:R-:W-:-:S07]  /*76b0*/  FADD.FTZ R92, R88, R5 ;  /* 0x00000005585c7221 */ /* 0x004fce0000010000 */
[----:B------:R-:W1:Y:S01]  /*76c0*/  MUFU.EX2 R194, R194 ;  /* 0x000000c200c27308 */ /* 0x000e620000000800 */
[----:B---3--:R-:W-:-:S04]  /*76d0*/  FADD.FTZ R92, R155, R92 ;  /* 0x0000005c9b5c7221 */ /* 0x008fc80000010000 */
[----:B------:R-:W-:-:S03]  /*76e0*/  FADD.FTZ R92, R157, R92 ;  /* 0x0000005c9d5c7221 */ /* 0x000fc60000010000 */
[----:B------:R2:W3:Y:S08]  /*76f0*/  MUFU.EX2 R114, R94 ;  /* 0x0000005e00727308 */ /* 0x0004f00000000800 */
[----:B------:R-:W4:Y:S01]  /*7700*/  MUFU.EX2 R107, R107 ;  /* 0x0000006b006b7308 */ /* 0x000f220000000800 */
[----:B--2---:R-:W-:-:S04]  /*7710*/  FADD.FTZ R94, R180, R7 ;  /* 0x00000007b45e7221 */ /* 0x004fc80000010000 */
[----:B------:R-:W-:-:S03]  /*7720*/  FADD.FTZ R7, R131, R94 ;  /* 0x0000005e83077221 */ /* 0x000fc60000010000 */
[----:B------:R-:W2:Y:S01]  /*7730*/  MUFU.EX2 R90, R90 ;  /* 0x0000005a005a7308 */ /* 0x000ea20000000800 */
[----:B------:R-:W-:-:S04]  /*7740*/  FADD.FTZ R94, R184, R7 ;  /* 0x00000007b85e7221 */ /* 0x000fc80000010000 */
[----:B0-----:R-:W-:-:S03]  /*7750*/  FADD.FTZ R5, R105, R94 ;  /* 0x0000005e69057221 */ /* 0x001fc60000010000 */
[----:B------:R-:W0:Y:S01]  /*7760*/  MUFU.EX2 R198, R198 ;  /* 0x000000c600c67308 */ /* 0x000e220000000800 */
[----:B-1----:R-:W-:-:S01]  /*7770*/  FADD.FTZ R94, R194, R5 ;  /* 0x00000005c25e7221 */ /* 0x002fc20000010000 */
[----:B---3--:R-:W-:-:S03]  /*7780*/  FADD.FTZ R5, R114, R92 ;  /* 0x0000005c72057221 */ /* 0x008fc60000010000 */
[----:B----4-:R-:W-:-:S03]  /*7790*/  FADD.FTZ R7, R107, R94 ;  /* 0x0000005e6b077221 */ /* 0x010fc60000010000 */
        /* <DEDUP_REMOVED lines=14> */
.L_x_6900:
        /* <DEDUP_REMOVED lines=15> */
[----:B------:R-:W-:Y:S01]  /*7970*/  F2FP.SATFINITE.E4M3.F32.PACK_AB_MERGE_C R91, R160, R89, R91 ;  /* 0x00000059a05b723e */ /* 0x000fe2000480705b */
[-C--:B------:R-:W-:Y:S01]  /*7980*/  FMUL.FTZ R25, R25, R6.reuse ;  /* 0x0000000619197220 */ /* 0x080fe20000410000 */
[----:B------:R-:W-:Y:S01]  /*7990*/  F2FP.SATFINITE.E4M3.F32.PACK_AB_MERGE_C R103, R144, R97, R103 ;  /* 0x000000619067723e */ /* 0x000fe20004807067 */
[----:B------:R-:W-:Y:S01]  /*79a0*/  SYNCS.ARRIVE.TRANS64.RED.A1T0 RZ, [UR6], RZ ;  /* 0x000000ffffff79a7 */ /* 0x000fe20008100406 */
[----:B------:R-:W-:Y:S01]  /*79b0*/  F2FP.SATFINITE.E4M3.F32.PACK_AB_MERGE_C R121, R170, R119, R121 ;  /* 0x00000077aa79723e */ /* 0x000fe20004807079 */
        /* <DEDUP_REMOVED lines=97> */
[----:B------:R-:W-:Y:S01]  /*7fd0*/  MOV R4, R14 ;  /* 0x0000000e00047202 */ /* 0x000fe20000000f00 */
[----:B------:R-:W-:Y:S06]  /*7fe0*/  @P1 BRA `(.L_x_6901) ;  /* 0xffffffcc00481947 */ /* 0x000fec000383ffff */
.L_x_6890:
[----:B------:R-:W-:Y:S06]  /*7ff0*/  BAR.ARV 0x8, 0x180 ;  /* 0x0206000000007b1d */ /* 0x000fec0000002000 */
[----:B------:R-:W-:Y:S05]  /*8000*/  @!P0 BRA `(.L_x_6902) ;  /* 0x0000000000048947 */ /* 0x000fea0003800000 */
[----:B------:R-:W-:Y:S01]  /*8010*/  BPT.TRAP 0x1 ;  /* 0x000000040000795c */ /* 0x000fe20000300000 */
.L_x_6902:
[----:B------:R-:W-:Y:S01]  /*8020*/  ULEA UR4, UR36, UR41, 0x3 ;  /* 0x0000002924047291 */ /* 0x000fe2000f8e183f */
[----:B------:R-:W-:-:S05]  /*8030*/  IMAD.U32 R0, RZ, RZ, UR44 ;  /* 0x0000002cff007e24 */ /* 0x000fca000f8e00ff */
[----:B------:R-:W-:-:S04]  /*8040*/  SHF.L.U32 R0, R0, 0x1f, RZ ;  /* 0x0000001f00007819 */ /* 0x000fc800000006ff */
[----:B------:R0:W1:Y:S01]  /*8050*/  SYNCS.PHASECHK.TRANS64.TRYWAIT P1, [UR4+0x22850], R0 ;  /* 0x02285000ff0075a7 */ /* 0x0000620008020144 */
[----:B------:R-:W-:Y:S05]  /*8060*/  @!P0 BRA `(.L_x_6903) ;  /* 0x0000000000048947 */ /* 0x000fea0003800000 */
[----:B------:R-:W-:Y:S01]  /*8070*/  BPT.TRAP 0x1 ;  /* 0x000000040000795c */ /* 0x000fe20000300000 */
.L_x_6903:
[----:B-1----:R-:W-:Y:S05]  /*8080*/  @P1 BRA `(.L_x_6904) ;  /* 0x0000000000081947 */ /* 0x002fea0003800000 */
[----:B------:R-:W1:Y:S02]  /*8090*/  SYNCS.PHASECHK.TRANS64.TRYWAIT P1, [UR4+0x22850], R0 ;  /* 0x02285000ff0075a7 */ /* 0x000e640008020144 */
[----:B-1----:R-:W-:Y:S05]  /*80a0*/  @!P1 BRA `(.L_x_6905) ;  /* 0x0000007800909947 */ /* 0x002fea0003800000 */
.L_x_6904:
        /* <DEDUP_REMOVED lines=15> */
[----:B------:R-:W-:Y:S02]  /*81a0*/  ULDC.64 UR6, c[0x0][0x9a0] ;  /* 0x0002680000067ab9 */ /* 0x000fe40000000a00 */
[----:B------:R-:W-:-:S04]  /*81b0*/  UISETP.NE.U32.AND UP0, UPT, UR6, URZ, UPT ;  /* 0x0000003f0600728c */ /* 0x000fc8000bf05070 */
[----:B------:R-:W-:-:S06]  /*81c0*/  UISETP.NE.AND.EX UP0, UPT, UR7, URZ, UPT, UP0 ;  /* 0x0000003f0700728c */ /* 0x000fcc000bf05300 */
[----:B------:R-:W-:-:S05]  /*81d0*/  PLOP3.LUT P1, PT, PT, PT, UP0, 0x80, 0x0 ;  /* 0x000000000000781c */ /* 0x000fca0003f2f008 */
[----:B------:R-:W-:Y:S01]  /*81e0*/  @UP0 USHF.R.S32.HI UR10, URZ, 0x1f, UR42 ;  /* 0x0000001f3f0a0899 */ /* 0x000fe2000801142a */
[----:B------:R-:W-:Y:S01]  /*81f0*/  @UP0 ULDC.64 UR12, c[0x0][0x9c8] ;  /* 0x00027200000c0ab9 */ /* 0x000fe20000000a00 */
[----:B------:R-:W-:Y:S02]  /*8200*/  @UP0 UIADD3 UR8, -UR42, URZ, URZ ;  /* 0x0000003f2a080290 */ /* 0x000fe4000fffe13f */
[----:B------:R-:W-:Y:S01]  /*8210*/  @UP0 UIMAD UR10, UR10, UR12, URZ ;  /* 0x0000000c0a0a02a4 */ /* 0x000fe2000f8e023f */
[----:B------:R-:W-:Y:S02]  /*8220*/  @UP0 ULDC UR9, c[0x0][0xc44] ;  /* 0x0003110000090ab9 */ /* 0x000fe40000000800 */
[----:B------:R-:W-:Y:S02]  /*8230*/  @UP0 UIMAD UR11, UR9, UR8, UR40 ;  /* 0x00000008090b02a4 */ /* 0x000fe4000f8e0228 */
[----:B------:R-:W-:Y:S02]  /*8240*/  @UP0 UIMAD.WIDE.U32 UR8, UR42, UR12, URZ ;  /* 0x0000000c2a0802a5 */ /* 0x000fe4000f8e003f */
[----:B------:R-:W-:-:S02]  /*8250*/  @UP0 UIMAD UR10, UR42, UR13, UR10 ;  /* 0x0000000d2a0a02a4 */ /* 0x000fc4000f8e020a */
[----:B------:R-:W-:Y:S02]  /*8260*/  @UP0 USHF.R.S32.HI UR14, URZ, 0x1f, UR11 ;  /* 0x0000001f3f0e0899 */ /* 0x000fe4000801140b */
[----:B------:R-:W-:Y:S01]  /*8270*/  @UP0 UIADD3 UR9, UR9, UR10, URZ ;  /* 0x0000000a09090290 */ /* 0x000fe2000fffe03f */
[----:B------:R-:W-:Y:S02]  /*8280*/  @UP0 ULDC.64 UR12, c[0x0][0x9d0] ;  /* 0x00027400000c0ab9 */ /* 0x000fe40000000a00 */
[----:B------:R-:W-:Y:S02]  /*8290*/  @UP0 UIMAD UR10, UR14, UR12, URZ ;  /* 0x0000000c0e0a02a4 */ /* 0x000fe4000f8e023f */
[----:B------:R-:W-:Y:S02]  /*82a0*/  @UP0 UIMAD.WIDE.U32 UR8, UR11, UR12, UR8 ;  /* 0x0000000c0b0802a5 */ /* 0x000fe4000f8e0008 */
[----:B------:R-:W-:Y:S02]  /*82b0*/  @UP0 UIMAD UR10, UR11, UR13, UR10 ;  /* 0x0000000d0b0a02a4 */ /* 0x000fe4000f8e020a */
[----:B------:R-:W-:-:S02]  /*82c0*/  @UP0 ULEA UR6, UP1, UR8, UR6, 0x2 ;  /* 0x0000000608060291 */ /* 0x000fc4000f82103f */
[----:B------:R-:W-:-:S04]  /*82d0*/  @UP0 UIADD3 UR9, UR9, UR10, URZ ;  /* 0x0000000a09090290 */ /* 0x000fc8000fffe03f */
[----:B------:R-:W-:Y:S01]  /*82e0*/  MOV R8, UR6 ;  /* 0x0000000600087c02 */ /* 0x000fe20008000f00 */
[----:B------:R-:W-:Y:S02]  /*82f0*/  @UP0 ULEA.HI.X UR7, UR8, UR7, UR9, 0x2, UP1 ;  /* 0x0000000708070291 */ /* 0x000fe400088f1409 */
[----:B------:R-:W-:-:S04]  /*8300*/  UIADD3 UR6, UR5, 0x200, URZ ;  /* 0x0000020005067890 */ /* 0x000fc8000fffe03f */
[----:B------:R-:W-:Y:S01]  /*8310*/  IMAD.U32 R9, RZ, RZ, UR7 ;  /* 0x00000007ff097e24 */ /* 0x000fe2000f8e00ff */
[----:B------:R-:W-:-:S04]  /*8320*/  UMOV UR7, 0xc0000010 ;  /* 0xc000001000077882 */ /* 0x000fc80000000000 */
[----:B------:R2:W3:Y:S01]  /*8330*/  @P1 LDG.E R4, desc[UR50][R8.64] ;  /* 0x0000003208041981 */ /* 0x0004e2000c1e1900 */
[----:B------:R-:W-:Y:S02]  /*8340*/  WARPGROUP.DEPBAR.LE gsb0, 0x0 ;  /* 0x00008000000079c5 */ /* 0x000fe40000010000 */
[----:B------:R-:W-:-:S06]  /*8350*/  WARPGROUP.ARRIVE ;  /* 0x00000000000079c5 */ /* 0x000fcc0000000000 */
[----:B------:R-:W-:Y:S01]  /*8360*/  QGMMA.64x128x32.F32.E4M3.E4M3 R24, R176, gdesc[UR4], R24, gsb0 ;  /* 0x01e00004b0187df3 */ /* 0x000fe20008000818 */
[----:B------:R-:W-:Y:S01]  /*8370*/  UIADD3 UR6, UR5, 0x300, URZ ;  /* 0x0000030005067890 */ /* 0x000fe2000fffe03f */
[----:B------:R-:W-:Y:S01]  /*8380*/  UMOV UR7, 0xc0000010 ;  /* 0xc000001000077882 */ /* 0x000fe20000000000 */
[----:B01----:R-:W0:Y:S04]  /*8390*/  SHFL.BFLY PT, R0, R5, 0x2, 0x1f ;  /* 0x0c401f0005007f89 */ /* 0x003e2800000e0000 */
[----:B------:R-:W1:Y:S01]  /*83a0*/  SHFL.BFLY PT, R6, R7, 0x2, 0x1f ;  /* 0x0c401f0007067f89 */ /* 0x000e6200000e0000 */
[----:B------:R-:W-:Y:S02]  /*83b0*/  WARPGROUP.DEPBAR.LE gsb0, 0x0 ;  /* 0x00008000000079c5 */ /* 0x000fe40000010000 */
[----:B------:R-:W-:-:S06]  /*83c0*/  WARPGROUP.ARRIVE ;  /* 0x00000000000079c5 */ /* 0x000fcc0000000000 */
[----:B------:R-:W-:Y:S01]  /*83d0*/  QGMMA.64x128x32.F32.E4M3.E4M3 R24, R180, gdesc[UR4], R24, gsb0 ;  /* 0x01e00004b4187df3 */ /* 0x000fe20008000818 */
[----:B------:R-:W-:Y:S01]  /*83e0*/  UIADD3 UR6, UR5, 0x400, URZ ;  /* 0x0000040005067890 */ /* 0x000fe2000fffe03f */
[----:B------:R-:W-:Y:S01]  /*83f0*/  UMOV UR7, 0xc0000010 ;  /* 0xc000001000077882 */ /* 0x000fe20000000000 */
[----:B0-----:R-:W-:-:S01]  /*8400*/  FADD.FTZ R0, R0, R5 ;  /* 0x0000000500007221 */ /* 0x001fc20000010000 */
[----:B-1----:R-:W-:-:S04]  /*8410*/  FADD.FTZ R6, R6, R7 ;  /* 0x0000000706067221 */ /* 0x002fc80000010000 */
[----:B------:R-:W0:Y:S04]  /*8420*/  SHFL.BFLY PT, R3, R0, 0x1, 0x1f ;  /* 0x0c201f0000037f89 */ /* 0x000e2800000e0000 */
        /* <DEDUP_REMOVED lines=11> */
[----:B------:R-:W-:Y:S01]  /*84e0*/  IMAD.MOV.U32 R9, RZ, RZ, RZ ;  /* 0x000000ffff097224 */ /* 0x000fe200078e00ff */
[----:B------:R-:W-:Y:S02]  /*84f0*/  WARPGROUP.DEPBAR.LE gsb0, 0x0 ;  /* 0x00008000000079c5 */ /* 0x000fe40000010000 */
[----:B------:R-:W-:-:S06]  /*8500*/  WARPGROUP.ARRIVE ;  /* 0x00000000000079c5 */ /* 0x000fcc0000000000 */
[----:B------:R-:W-:Y:S01]  /*8510*/  QGMMA.64x128x32.F32.E4M3.E4M3 R24, R184, gdesc[UR4], R24, gsb0 ;  /* 0x01e00004b8187df3 */ /* 0x000fe20008000818 */
[----:B------:R-:W0:Y:S08]  /*8520*/  @P2 MUFU.LG2 R8, R15 ;  /* 0x0000000f00082308 */ /* 0x000e300000000c00 */
[----:B------:R-:W1:Y:S08]  /*8530*/  @P3 MUFU.LG2 R6, R21 ;  /* 0x0000001500063308 */ /* 0x000e700000000c00 */
[----:B------:R-:W2:Y:S01]  /*8540*/  @P1 MUFU.RCP R9, R12 ;  /* 0x0000000c00091308 */ /* 0x000ea20000001000 */
[C---:B------:R-:W-:Y:S01]  /*8550*/  @P2 FMUL.FTZ R7, R13.reuse, 0.69314718246459960938 ;  /* 0x3f3172180d072820 */ /* 0x040fe20000410000 */
[----:B------:R-:W-:Y:S01]  /*8560*/  @P3 FMUL.FTZ R88, R13, 0.69314718246459960938 ;  /* 0x3f3172180d583820 */ /* 0x000fe20000410000 */
[----:B0-----:R-:W-:Y:S01]  /*8570*/  @P2 FMUL.FTZ R8, R8, 0.69314718246459960938 ;  /* 0x3f31721808082820 */ /* 0x001fe20000410000 */
[----:B------:R-:W-:-:S02]  /*8580*/  IMAD.MOV.U32 R3, RZ, RZ, -0x800000 ;  /* 0xff800000ff037424 */ /* 0x000fc400078e00ff */
[----:B------:R-:W-:Y:S02]  /*8590*/  IMAD.MOV.U32 R0, RZ, RZ, -0x800000 ;  /* 0xff800000ff007424 */ /* 0x000fe400078e00ff */
[----:B-1----:R-:W-:Y:S01]  /*85a0*/  @P3 FMUL.FTZ R11, R6, 0.69314718246459960938 ;  /* 0x3f317218060b3820 */ /* 0x002fe20000410000 */
[----:B------:R-:W-:-:S01]  /*85b0*/  @P2 FFMA.FTZ R3, R7, R14, R8 ;  /* 0x0000000e07032223 */ /* 0x000fc20000010008 */
[----:B---3--:R-:W-:Y:S02]  /*85c0*/  FMUL.FTZ R8, R5, R4 ;  /* 0x0000000405087220 */ /* 0x008fe40000410000 */
[----:B------:R-:W-:-:S01]  /*85d0*/  @P3 FFMA.FTZ R0, R88, R20, R11 ;  /* 0x0000001458003223 */ /* 0x000fc2000001000b */
[----:B--2---:R-:W-:Y:S01]  /*85e0*/  FMUL.FTZ R88, R9, R4 ;  /* 0x0000000409587220 */ /* 0x004fe20000410000 */
[----:B------:R-:W-:Y:S02]  /*85f0*/  WARPGROUP.DEPBAR.LE gsb0, 0x0 ;  /* 0x00008000000079c5 */ /* 0x000fe40000010000 */
[----:B------:R-:W-:Y:S05]  /*8600*/  @!P0 BRA `(.L_x_6906) ;  /* 0x0000000000048947 */ /* 0x000fea0003800000 */
[----:B------:R-:W-:Y:S01]  /*8610*/  BPT.TRAP 0x1 ;  /* 0x000000040000795c */ /* 0x000fe20000300000 */
.L_x_6906:
[----:B------:R-:W0:Y:S01]  /*8620*/  S2R R89, SR_TID.X ;  /* 0x0000000000597919 */ /* 0x000e220000002100 */
[----:B------:R-:W-:Y:S01]  /*8630*/  ULDC.64 UR6, c[0x4][0xa8] ;  /* 0x01002a0000067ab9 */ /* 0x000fe20000000a00 */
[----:B------:R-:W1:Y:S01]  /*8640*/  S2UR UR5, SR_SWINHI ;  /* 0x00000000000579c3 */ /* 0x000e620000002f00 */
        /* <DEDUP_REMOVED lines=11> */
[----:B------:R-:W-:Y:S01]  /*8700*/  ULDC.64 UR8, c[0x0][0xb90] ;  /* 0x0002e40000087ab9 */ /* 0x000fe20000000a00 */
[----:B------:R-:W-:Y:S01]  /*8710*/  USHF.R.S32.HI UR14, URZ, 0x1f, UR42 ;  /* 0x0000001f3f0e7899 */ /* 0x000fe2000801142a */
[----:B------:R-:W-:Y:S01]  /*8720*/  ULDC.64 UR10, c[0x0][0xb98] ;  /* 0x0002e600000a7ab9 */ /* 0x000fe20000000a00 */
[----:B0-----:R-:W-:-:S04]  /*8730*/  SHF.L.U32 R4, R89, 0x2, RZ ;  /* 0x0000000259047819 */ /* 0x001fc800000006ff */
[----:B------:R-:W-:-:S04]  /*8740*/  LOP3.LUT R4, R4, 0xc, RZ, 0xc0, !PT ;  /* 0x0000000c04047812 */ /* 0x000fc800078ec0ff */
[----:B------:R-:W-:-:S05]  /*8750*/  IADD3 R4, P0, R4, UR6, RZ ;  /* 0x0000000604047c10 */ /* 0x000fca000ff1e0ff */
[----:B------:R-:W-:-:S05]  /*8760*/  IMAD.X R5, RZ, RZ, UR7, P0 ;  /* 0x00000007ff057e24 */ /* 0x000fca00080e06ff */
[----:B------:R0:W2:Y:S01]  /*8770*/  LDG.E.CONSTANT R4, desc[UR50][R4.64] ;  /* 0x0000003204047981 */ /* 0x0000a2000c1e9900 */
        /* <DEDUP_REMOVED lines=25> */
[-C--:B0-----:R-:W-:Y:S01]  /*8910*/  FMUL.FTZ R5, R30, R88.reuse ;  /* 0x000000581e057220 */ /* 0x081fe20000410000 */
[-C--:B------:R-:W-:Y:S01]  /*8920*/  FMUL.FTZ R8, R26, R88.reuse ;  /* 0x000000581a087220 */ /* 0x080fe20000410000 */
[-C--:B------:R-:W-:Y:S01]  /*8930*/  FMUL.FTZ R25, R39, R88.reuse ;  /* 0x0000005827197220 */ /* 0x080fe20000410000 */
[-C--:B------:R-:W-:Y:S01]  /*8940*/  FMUL.FTZ R26, R35, R88.reuse ;  /* 0x00000058231a7220 */ /* 0x080fe20000410000 */
[-C--:B------:R-:W-:Y:S01]  /*8950*/  FMUL.FTZ R27, R46, R88.reuse ;  /* 0x000000582e1b7220 */ /* 0x080fe20000410000 */
[-C--:B------:R-:W-:Y:S01]  /*8960*/  FMUL.FTZ R30, R42, R88.reuse ;  /* 0x000000582a1e7220 */ /* 0x080fe20000410000 */
[----:B------:R-:W-:Y:S01]  /*8970*/  F2FP.BF16.F32.PACK_AB R6, R6, R7 ;  /* 0x000000070606723e */ /* 0x000fe200000010ff */
[-C--:B------:R-:W-:Y:S01]  /*8980*/  FMUL.FTZ R34, R43, R88.reuse ;  /* 0x000000582b227220 */ /* 0x080fe20000410000 */
[----:B------:R-:W-:Y:S01]  /*8990*/  LOP3.LUT P0, R7, R89, 0x3, RZ, 0xc0, !PT ;  /* 0x0000000359077812 */ /* 0x000fe2000780c0ff */
[-C--:B------:R-:W-:Y:S01]  /*89a0*/  FMUL.FTZ R43, R62, R88.reuse ;  /* 0x000000583e2b7220 */ /* 0x080fe20000410000 */
[-C--:B------:R-:W-:Y:S01]  /*89b0*/  FMUL.FTZ R46, R58, R88.reuse ;  /* 0x000000583a2e7220 */ /* 0x080fe20000410000 */
[-C--:B------:R-:W-:Y:S01]  /*89c0*/  FMUL.FTZ R31, R47, R88.reuse ;  /* 0x000000582f1f7220 */ /* 0x080fe20000410000 */
[----:B------:R-:W-:Y:S01]  /*89d0*/  FMUL.FTZ R35, R54, R88 ;  /* 0x0000005836237220 */ /* 0x000fe20000410000 */
[----:B------:R-:W-:Y:S01]  /*89e0*/  F2FP.BF16.F32.PACK_AB R5, R5, R8 ;  /* 0x000000080505723e */ /* 0x000fe200000010ff */
[----:B------:R-:W-:Y:S01]  /*89f0*/  UMOV UR6, UR41 ;  /* 0x0000002900067c82 */ /* 0x000fe20008000000 */
[----:B-1----:R-:W-:Y:S01]  /*8a00*/  UMOV UR7, UR5 ;  /* 0x0000000500077c82 */ /* 0x002fe20008000000 */
[-C--:B------:R-:W-:Y:S01]  /*8a10*/  FMUL.FTZ R38, R50, R88.reuse ;  /* 0x0000005832267220 */ /* 0x080fe20000410000 */
[-C--:B------:R-:W-:Y:S01]  /*8a20*/  FMUL.FTZ R39, R55, R88.reuse ;  /* 0x0000005837277220 */ /* 0x080fe20000410000 */
[-C--:B------:R-:W-:Y:S01]  /*8a30*/  FMUL.FTZ R42, R51, R88.reuse ;  /* 0x00000058332a7220 */ /* 0x080fe20000410000 */
[-C--:B------:R-:W-:Y:S01]  /*8a40*/  FMUL.FTZ R47, R63, R88.reuse ;  /* 0x000000583f2f7220 */ /* 0x080fe20000410000 */
[----:B------:R-:W-:Y:S01]  /*8a50*/  FMUL.FTZ R54, R66, R88 ;  /* 0x0000005842367220 */ /* 0x000fe20000410000 */
[----:B------:R-:W-:Y:S01]  /*8a60*/  F2FP.BF16.F32.PACK_AB R9, R9, R10 ;  /* 0x0000000a0909723e */ /* 0x000fe200000010ff */
[----:B------:R-:W-:Y:S01]  /*8a70*/  FMUL.FTZ R63, R79, R88 ;  /* 0x000000584f3f7220 */ /* 0x000fe20000410000 */
[----:B------:R-:W-:Y:S01]  /*8a80*/  F2FP.BF16.F32.PACK_AB R8, R25, R26 ;  /* 0x0000001a1908723e */ /* 0x000fe200000010ff */
[----:B------:R-:W-:Y:S01]  /*8a90*/  FMUL.FTZ R66, R75, R88 ;  /* 0x000000584b427220 */ /* 0x000fe20000410000 */
[----:B------:R-:W-:Y:S01]  /*8aa0*/  F2FP.BF16.F32.PACK_AB R30, R27, R30 ;  /* 0x0000001e1b1e723e */ /* 0x000fe200000010ff */
[----:B------:R-:W-:Y:S01]  /*8ab0*/  IMAD.U32 R26, RZ, RZ, UR6 ;  /* 0x00000006ff1a7e24 */ /* 0x000fe2000f8e00ff */
[----:B------:R-:W-:Y:S01]  /*8ac0*/  ISETP.EQ.OR P0, PT, R7, 0x3, !P0 ;  /* 0x000000030700780c */ /* 0x000fe20004702670 */
[----:B------:R-:W-:Y:S01]  /*8ad0*/  IMAD.U32 R27, RZ, RZ, UR7 ;  /* 0x00000007ff1b7e24 */ /* 0x000fe2000f8e00ff */
[----:B------:R-:W-:Y:S01]  /*8ae0*/  F2FP.BF16.F32.PACK_AB R44, R44, R45 ;  /* 0x0000002d2c2c723e */ /* 0x000fe200000010ff */
[----:B------:R-:W-:Y:S01]  /*8af0*/  FMUL.FTZ R50, R59, R88 ;  /* 0x000000583b327220 */ /* 0x000fe20000410000 */
[----:B------:R-:W-:Y:S01]  /*8b00*/  F2FP.BF16.F32.PACK_AB R43, R43, R46 ;  /* 0x0000002e2b2b723e */ /* 0x000fe200000010ff */
[-C--:B------:R-:W-:Y:S01]  /*8b10*/  FMUL.FTZ R59, R78, R88.reuse ;  /* 0x000000584e3b7220 */ /* 0x080fe20000410000 */
[----:B------:R-:W-:Y:S01]  /*8b20*/  F2FP.BF16.F32.PACK_AB R49, R48, R49 ;  /* 0x000000313031723e */ /* 0x000fe200000010ff */
[-C--:B------:R-:W-:Y:S01]  /*8b30*/  FMUL.FTZ R62, R74, R88.reuse ;  /* 0x000000584a3e7220 */ /* 0x080fe20000410000 */
[----:B------:R-:W-:Y:S01]  /*8b40*/  F2FP.BF16.F32.PACK_AB R68, R68, R69 ;  /* 0x000000454444723e */ /* 0x000fe200000010ff */
[-C--:B------:R-:W-:Y:S01]  /*8b50*/  FMUL.FTZ R51, R70, R88.reuse ;  /* 0x0000005846337220 */ /* 0x080fe20000410000 */
[----:B------:R-:W-:Y:S01]  /*8b60*/  F2FP.BF16.F32.PACK_AB R73, R72, R73 ;  /* 0x000000494849723e */ /* 0x000fe200000010ff */
[-C--:B------:R-:W-:Y:S01]  /*8b70*/  FMUL.FTZ R55, R71, R88.reuse ;  /* 0x0000005847377220 */ /* 0x080fe20000410000 */
[----:B------:R-:W-:Y:S01]  /*8b80*/  SEL R45, R6, R9, P0 ;  /* 0x00000009062d7207 */ /* 0x000fe20000000000 */
[----:B------:R-:W-:Y:S01]  /*8b90*/  FMUL.FTZ R58, R67, R88 ;  /* 0x00000058433a7220 */ /* 0x000fe20000410000 */
[----:B------:R-:W-:Y:S01]  /*8ba0*/  SEL R46, R9, R6, P0 ;  /* 0x00000006092e7207 */ /* 0x000fe20000000000 */
[----:B------:R-:W-:Y:S01]  /*8bb0*/  IMAD.WIDE R6, R190, 0x2, R26 ;  /* 0x00000002be067825 */ /* 0x000fe200078e021a */
[----:B------:R-:W-:-:S03]  /*8bc0*/  F2FP.BF16.F32.PACK_AB R35, R35, R38 ;  /* 0x000000262323723e */ /* 0x000fc600000010ff */
[----:B------:R-:W-:Y:S01]  /*8bd0*/  FMUL.FTZ R71, R87, R88 ;  /* 0x0000005857477220 */ /* 0x000fe20000410000 */
[----:B------:R-:W-:Y:S01]  /*8be0*/  F2FP.BF16.F32.PACK_AB R42, R39, R42 ;  /* 0x0000002a272a723e */ /* 0x000fe200000010ff */
[-C--:B------:R-:W-:Y:S01]  /*8bf0*/  FMUL.FTZ R67, R86, R88.reuse ;  /* 0x0000005856437220 */ /* 0x080fe20000410000 */
[----:B------:R-:W-:Y:S01]  /*8c00*/  F2FP.BF16.F32.PACK_AB R52, R52, R53 ;  /* 0x000000353434723e */ /* 0x000fe200000010ff */
[-C--:B------:R-:W-:Y:S01]  /*8c10*/  FMUL.FTZ R70, R82, R88.reuse ;  /* 0x0000005852467220 */ /* 0x080fe20000410000 */
[----:B------:R-:W-:Y:S01]  /*8c20*/  F2FP.BF16.F32.PACK_AB R57, R56, R57 ;  /* 0x000000393839723e */ /* 0x000fe200000010ff */
[----:B------:R-:W-:Y:S01]  /*8c30*/  FMUL.FTZ R74, R83, R88 ;  /* 0x00000058534a7220 */ /* 0x000fe20000410000 */
[----:B------:R-:W-:Y:S01]  /*8c40*/  F2FP.BF16.F32.PACK_AB R60, R60, R61 ;  /* 0x0000003d3c3c723e */ /* 0x000fe200000010ff */
[----:B------:R-:W0:Y:S01]  /*8c50*/  LDC R87, c[0x0][0xc38] ;  /* 0x00030e00ff577b82 */ /* 0x000e220000000800 */
[----:B------:R-:W-:Y:S01]  /*8c60*/  F2FP.BF16.F32.PACK_AB R66, R63, R66 ;  /* 0x000000423f42723e */ /* 0x000fe200000010ff */
[----:B------:R-:W-:Y:S01]  /*8c70*/  UIADD3 UR5, -UR42, URZ, URZ ;  /* 0x0000003f2a057290 */ /* 0x000fe2000fffe13f */
[----:B------:R-:W-:Y:S01]  /*8c80*/  F2FP.BF16.F32.PACK_AB R65, R64, R65 ;  /* 0x000000414041723e */ /* 0x000fe200000010ff */
[----:B------:R-:W-:Y:S01]  /*8c90*/  ULDC UR6, c[0x0][0xc44] ;  /* 0x0003110000067ab9 */ /* 0x000fe20000000800 */
[----:B------:R-:W-:Y:S01]  /*8ca0*/  SEL R61, R44, R49, P0 ;  /* 0x000000312c3d7207 */ /* 0x000fe20000000000 */
[----:B------:R-:W-:Y:S01]  /*8cb0*/  UIMAD UR13, UR6, UR5, UR40 ;  /* 0x00000005060d72a4 */ /* 0x000fe2000f8e0228 */
[----:B------:R-:W-:Y:S01]  /*8cc0*/  SEL R63, R68, R73, P0 ;  /* 0x00000049443f7207 */ /* 0x000fe20000000000 */
[----:B------:R-:W-:Y:S01]  /*8cd0*/  UIADD3 UR4, UR4, 0x22860, URZ ;  /* 0x0002286004047890 */ /* 0x000fe2000fffe03f */
[----:B------:R-:W-:Y:S01]  /*8ce0*/  SEL R44, R49, R44, P0 ;  /* 0x0000002c312c7207 */ /* 0x000fe20000000000 */
[----:B------:R-:W-:Y:S01]  /*8cf0*/  USHF.R.S32.HI UR12, URZ, 0x1f, UR13 ;  /* 0x0000001f3f0c7899 */ /* 0x000fe2000801140d */
[----:B------:R-:W-:Y:S01]  /*8d00*/  SEL R68, R73, R68, P0 ;  /* 0x0000004449447207 */ /* 0x000fe20000000000 */
[----:B------:R-:W-:Y:S01]  /*8d10*/  UPRMT UR4, UR38, 0x654, UR4 ;  /* 0x0000065426047896 */ /* 0x000fe20008000004 */
[----:B------:R-:W-:Y:S01]  /*8d20*/  F2FP.BF16.F32.PACK_AB R12, R11, R12 ;  /* 0x0000000c0b0c723e */ /* 0x000fe200000010ff */
[----:B------:R-:W-:Y:S01]  /*8d30*/  UIMAD UR5, UR12, UR8, URZ ;  /* 0x000000080c0572a4 */ /* 0x000fe2000f8e023f */
[----:B------:R-:W-:Y:S01]  /*8d40*/  SEL R49, R52, R57, P0 ;  /* 0x0000003934317207 */ /* 0x000fe20000000000 */
[----:B------:R-:W-:Y:S01]  /*8d50*/  UIMAD.WIDE.U32 UR6, UR13, UR8, URZ ;  /* 0x000000080d0672a5 */ /* 0x000fe2000f8e003f */
[----:B------:R-:W-:Y:S01]  /*8d60*/  SEL R73, R35, R42, P0 ;  /* 0x0000002a23497207 */ /* 0x000fe20000000000 */
[----:B------:R-:W-:Y:S01]  /*8d70*/  UIMAD UR5, UR13, UR9, UR5 ;  /* 0x000000090d0572a4 */ /* 0x000fe2000f8e0205 */
[----:B------:R-:W-:Y:S01]  /*8d80*/  SEL R72, R42, R35, P0 ;  /* 0x000000232a487207 */ /* 0x000fe20000000000 */
[----:B------:R-:W-:Y:S01]  /*8d90*/  UIMAD UR8, UR14, UR10, URZ ;  /* 0x0000000a0e0872a4 */ /* 0x000fe2000f8e023f */
[----:B------:R-:W-:Y:S01]  /*8da0*/  F2FP.BF16.F32.PACK_AB R15, R15, R20 ;  /* 0x000000140f0f723e */ /* 0x000fe200000010ff */
[----:B------:R-:W-:Y:S01]  /*8db0*/  SYNCS.ARRIVE.TRANS64.RED.A1T0 RZ, [UR4], RZ ;  /* 0x000000ffffff79a7 */ /* 0x000fe20008100404 */
[----:B------:R-:W-:Y:S01]  /*8dc0*/  SEL R52, R57, R52, P0 ;  /* 0x0000003439347207 */ /* 0x000fe20000000000 */
[----:B------:R-:W-:Y:S01]  /*8dd0*/  UIADD3 UR7, UR7, UR5, URZ ;  /* 0x0000000507077290 */ /* 0x000fe2000fffe03f */
[----:B------:R-:W-:Y:S01]  /*8de0*/  IADD3 R35, P6, R6, 0x4060, RZ ;  /* 0x0000406006237810 */ /* 0x000fe20007fde0ff */
[----:B------:R-:W-:Y:S01]  /*8df0*/  UIMAD UR8, UR42, UR11, UR8 ;  /* 0x0000000b2a0872a4 */ /* 0x000fe2000f8e0208 */
[----:B------:R-:W-:Y:S01]  /*8e00*/  SEL R57, R60, R65, P0 ;  /* 0x000000413c397207 */ /* 0x000fe20000000000 */
[----:B------:R-:W-:Y:S01]  /*8e10*/  UIMAD.WIDE.U32 UR6, UR42, UR10, UR6 ;  /* 0x0000000a2a0672a5 */ /* 0x000fe2000f8e0006 */
[----:B------:R-:W-:Y:S01]  /*8e20*/  F2FP.BF16.F32.PACK_AB R59, R59, R62 ;  /* 0x0000003e3b3b723e */ /* 0x000fe200000010ff */
[----:B------:R-:W-:Y:S01]  /*8e30*/  ULDC.64 UR4, c[0x0][0xb50] ;  /* 0x0002d40000047ab9 */ /* 0x000fe20000000a00 */
[----:B------:R-:W-:-:S02]  /*8e40*/  SEL R60, R65, R60, P0 ;  /* 0x0000003c413c7207 */ /* 0x000fc40000000000 */
[----:B------:R-:W-:Y:S02]  /*8e50*/  F2FP.BF16.F32.PACK_AB R31, R31, R34 ;  /* 0x000000221f1f723e */ /* 0x000fe400000010ff */
[----:B------:R-:W-:Y:S02]  /*8e60*/  SEL R65, R5, R12, P0 ;  /* 0x0000000c05417207 */ /* 0x000fe40000000000 */
[----:B------:R-:W-:Y:S01]  /*8e70*/  SEL R62, R12, R5, P0 ;  /* 0x000000050c3e7207 */ /* 0x000fe20000000000 */
[----:B------:R-:W-:Y:S01]  /*8e80*/  IMAD R5, R18, 0x40, R2 ;  /* 0x0000004012057824 */ /* 0x000fe200078e0202 */
[----:B------:R-:W-:Y:S02]  /*8e90*/  SEL R69, R15, R8, P0 ;  /* 0x000000080f457207 */ /* 0x000fe40000000000 */
[----:B------:R-:W-:Y:S01]  /*8ea0*/  SEL R64, R8, R15, P0 ;  /* 0x0000000f08407207 */ /* 0x000fe20000000000 */
[----:B------:R-:W-:Y:S01]  /*8eb0*/  IMAD.WIDE R26, R5, 0x2, R26 ;  /* 0x00000002051a7825 */ /* 0x000fe200078e021a */
[----:B------:R-:W-:-:S02]  /*8ec0*/  LOP3.LUT R34, R35, 0x380, RZ, 0xc0, !PT ;  /* 0x0000038023227812 */ /* 0x000fc400078ec0ff */
[----:B------:R-:W-:Y:S02]  /*8ed0*/  IADD3 R8, P2, R6, 0x20, RZ ;  /* 0x0000002006087810 */ /* 0x000fe40007f5e0ff */
[----:B------:R-:W-:Y:S02]  /*8ee0*/  SHF.R.U64 R34, R34, 0x3, RZ ;  /* 0x0000000322227819 */ /* 0x000fe400000012ff */
[----:B------:R-:W-:Y:S02]  /*8ef0*/  LOP3.LUT R5, R8, 0x380, RZ, 0xc0, !PT ;  /* 0x0000038008057812 */ /* 0x000fe400078ec0ff */
[----:B------:R-:W-:Y:S01]  /*8f00*/  LOP3.LUT R34, R34, R35, RZ, 0x3c, !PT ;  /* 0x0000002322227212 */ /* 0x000fe200078e3cff */
[----:B------:R-:W-:Y:S01]  /*8f10*/  IMAD.X R35, RZ, RZ, R7, P6 ;  /* 0x000000ffff237224 */ /* 0x000fe200030e0607 */
[----:B------:R-:W-:Y:S02]  /*8f20*/  SHF.R.U64 R5, R5, 0x3, RZ ;  /* 0x0000000305057819 */ /* 0x000fe400000012ff */
[----:B------:R-:W-:-:S02]  /*8f30*/  IADD3 R10, P6, R6, 0x40, RZ ;  /* 0x00000040060a7810 */ /* 0x000fc40007fde0ff */
[----:B------:R-:W-:Y:S02]  /*8f40*/  F2FP.BF16.F32.PACK_AB R33, R32, R33 ;  /* 0x000000212021723e */ /* 0x000fe400000010ff */
[----:B------:R-:W-:Y:S02]  /*8f50*/  LOP3.LUT R32, R5, R8, RZ, 0x3c, !PT ;  /* 0x0000000805207212 */ /* 0x000fe400078e3cff */
[----:B------:R-:W-:Y:S02]  /*8f60*/  LOP3.LUT R5, R10, 0x380, RZ, 0xc0, !PT ;  /* 0x000003800a057812 */ /* 0x000fe400078ec0ff */
[----:B------:R-:W-:Y:S01]  /*8f70*/  F2FP.BF16.F32.PACK_AB R28, R28, R29 ;  /* 0x0000001d1c1c723e */ /* 0x000fe200000010ff */
[----:B------:R-:W-:Y:S01]  /*8f80*/  IMAD.X R29, RZ, RZ, R7, P6 ;  /* 0x000000ffff1d7224 */ /* 0x000fe200030e0607 */
[----:B------:R-:W-:Y:S02]  /*8f90*/  SHF.R.U64 R5, R5, 0x3, RZ ;  /* 0x0000000305057819 */ /* 0x000fe400000012ff */
[----:B------:R-:W-:-:S02]  /*8fa0*/  F2FP.BF16.F32.PACK_AB R51, R51, R54 ;  /* 0x000000363333723e */ /* 0x000fc400000010ff */
[----:B------:R-:W-:Y:S02]  /*8fb0*/  SEL R53, R28, R33, P0 ;  /* 0x000000211c357207 */ /* 0x000fe40000000000 */
[----:B------:R-:W-:Y:S01]  /*8fc0*/  SEL R54, R33, R28, P0 ;  /* 0x0000001c21367207 */ /* 0x000fe20000000000 */
[----:B------:R-:W-:Y:S01]  /*8fd0*/  IMAD.X R33, RZ, RZ, R7, P2 ;  /* 0x000000ffff217224 */ /* 0x000fe200010e0607 */
[----:B------:R-:W-:Y:S02]  /*8fe0*/  LOP3.LUT R28, R5, R10, RZ, 0x3c, !PT ;  /* 0x0000000a051c7212 */ /* 0x000fe400078e3cff */
[----:B------:R-:W1:Y:S01]  /*8ff0*/  LDC R5, c[0x0][0xbe8] ;  /* 0x0002fa00ff057b82 */ /* 0x000e620000000800 */
[----:B------:R-:W-:Y:S02]  /*9000*/  F2FP.BF16.F32.PACK_AB R50, R47, R50 ;  /* 0x000000322f32723e */ /* 0x000fe400000010ff */
[----:B------:R-:W-:Y:S02]  /*9010*/  F2FP.BF16.F32.PACK_AB R24, R21, R24 ;  /* 0x000000181518723e */ /* 0x000fe400000010ff */
[----:B------:R-:W-:-:S02]  /*9020*/  SEL R75, R43, R50, P0 ;  /* 0x000000322b4b7207 */ /* 0x000fc40000000000 */
[----:B------:R-:W-:Y:S02]  /*9030*/  SEL R76, R50, R43, P0 ;  /* 0x0000002b324c7207 */ /* 0x000fe40000000000 */
[----:B------:R-:W-:Y:S02]  /*9040*/  LOP3.LUT R43, R6, 0x380, RZ, 0xc0, !PT ;  /* 0x00000380062b7812 */ /* 0x000fe400078ec0ff */
[----:B------:R-:W-:Y:S02]  /*9050*/  IADD3 R21, P2, R26, 0x2000, RZ ;  /* 0x000020001a157810 */ /* 0x000fe40007f5e0ff */
[----:B------:R-:W-:Y:S02]  /*9060*/  SHF.R.U64 R43, R43, 0x3, RZ ;  /* 0x000000032b2b7819 */ /* 0x000fe400000012ff */
[----:B------:R-:W-:Y:S02]  /*9070*/  LOP3.LUT R20, R21, 0x380, RZ, 0xc0, !PT ;  /* 0x0000038015147812 */ /* 0x000fe400078ec0ff */
[----:B------:R-:W-:-:S02]  /*9080*/  IADD3 R11, P3, R6, 0x4000, RZ ;  /* 0x00004000060b7810 */ /* 0x000fc40007f7e0ff */
[----:B------:R-:W-:Y:S02]  /*9090*/  F2FP.BF16.F32.PACK_AB R13, R13, R14 ;  /* 0x0000000e0d0d723e */ /* 0x000fe400000010ff */
[C---:B------:R-:W-:Y:S02]  /*90a0*/  IADD3 R14, P5, R6.reuse, 0x4040, RZ ;  /* 0x00004040060e7810 */ /* 0x040fe40007fbe0ff */
[C---:B------:R-:W-:Y:S02]  /*90b0*/  IADD3 R12, P4, R6.reuse, 0x4020, RZ ;  /* 0x00004020060c7810 */ /* 0x040fe40007f9e0ff */
[----:B------:R-:W-:Y:S02]  /*90c0*/  IADD3 R9, P1, R6, 0x60, RZ ;  /* 0x0000006006097810 */ /* 0x000fe40007f3e0ff */
[----:B------:R-:W-:Y:S01]  /*90d0*/  LOP3.LUT R42, R43, R6, RZ, 0x3c, !PT ;  /* 0x000000062b2a7212 */ /* 0x000fe200078e3cff */
[----:B------:R-:W-:Y:S01]  /*90e0*/  IMAD.X R39, RZ, RZ, R7, P4 ;  /* 0x000000ffff277224 */ /* 0x000fe200020e0607 */
[----:B------:R-:W-:-:S02]  /*90f0*/  SHF.R.U64 R20, R20, 0x3, RZ ;  /* 0x0000000314147819 */ /* 0x000fc400000012ff */
[----:B------:R-:W-:Y:S02]  /*9100*/  LOP3.LUT R6, R11, 0x380, RZ, 0xc0, !PT ;  /* 0x000003800b067812 */ /* 0x000fe400078ec0ff */
[----:B------:R-:W-:Y:S01]  /*9110*/  LOP3.LUT R20, R20, R21, RZ, 0x3c, !PT ;  /* 0x0000001514147212 */ /* 0x000fe200078e3cff */
[----:B------:R-:W-:Y:S01]  /*9120*/  IMAD.X R21, RZ, RZ, R27, P2 ;  /* 0x000000ffff157224 */ /* 0x000fe200010e061b */
[----:B------:R-:W-:Y:S02]  /*9130*/  SHF.R.U64 R6, R6, 0x3, RZ ;  /* 0x0000000306067819 */ /* 0x000fe400000012ff */
[----:B-1----:R-:W-:Y:S02]  /*9140*/  ISETP.NE.AND P2, PT, R5, 0x1, PT ;  /* 0x000000010500780c */ /* 0x002fe40003f45270 */
[----:B------:R-:W-:Y:S02]  /*9150*/  F2FP.BF16.F32.PACK_AB R41, R40, R41 ;  /* 0x000000292829723e */ /* 0x000fe400000010ff */
[----:B------:R-:W-:-:S02]  /*9160*/  LOP3.LUT R40, R6, R11, RZ, 0x3c, !PT ;  /* 0x0000000b06287212 */ /* 0x000fc400078e3cff */
[----:B------:R-:W-:Y:S02]  /*9170*/  LOP3.LUT R6, R9, 0x380, RZ, 0xc0, !PT ;  /* 0x0000038009067812 */ /* 0x000fe400078ec0ff */
[----:B------:R-:W-:Y:S02]  /*9180*/  IADD3 R25, P6, R26, 0x1000, RZ ;  /* 0x000010001a197810 */ /* 0x000fe40007fde0ff */
[----:B------:R-:W-:Y:S02]  /*9190*/  SHF.R.U64 R6, R6, 0x3, RZ ;  /* 0x0000000306067819 */ /* 0x000fe400000012ff */
[----:B------:R-:W-:Y:S02]  /*91a0*/  F2FP.BF16.F32.PACK_AB R67, R67, R70 ;  /* 0x000000464343723e */ /* 0x000fe400000010ff */
[----:B------:R-:W-:Y:S02]  /*91b0*/  F2FP.BF16.F32.PACK_AB R74, R71, R74 ;  /* 0x0000004a474a723e */ /* 0x000fe400000010ff */
[----:B------:R-:W-:-:S02]  /*91c0*/  SEL R71, R30, R31, P0 ;  /* 0x0000001f1e477207 */ /* 0x000fc40000000000 */
[----:B------:R-:W-:Y:S01]  /*91d0*/  SEL R70, R31, R30, P0 ;  /* 0x0000001e1f467207 */ /* 0x000fe20000000000 */
[----:B------:R-:W-:Y:S01]  /*91e0*/  IMAD.X R31, RZ, RZ, R7, P1 ;  /* 0x000000ffff1f7224 */ /* 0x000fe200008e0607 */
[----:B------:R-:W-:Y:S02]  /*91f0*/  SEL R47, R13, R24, P0 ;  /* 0x000000180d2f7207 */ /* 0x000fe40000000000 */
[----:B------:R-:W-:Y:S02]  /*9200*/  SEL R48, R24, R13, P0 ;  /* 0x0000000d18307207 */ /* 0x000fe40000000000 */
[----:B------:R-:W-:Y:S02]  /*9210*/  LOP3.LUT R30, R6, R9, RZ, 0x3c, !PT ;  /* 0x00000009061e7212 */ /* 0x000fe400078e3cff */
[----:B------:R-:W-:Y:S01]  /*9220*/  MOV R79, R34 ;  /* 0x00000022004f7202 */ /* 0x000fe20000000f00 */
[----:B------:R-:W-:Y:S01]  /*9230*/  IMAD R34, RZ, RZ, -UR40 ;  /* 0x80000028ff227e24 */ /* 0x000fe2000f8e02ff */
[----:B------:R-:W-:Y:S01]  /*9240*/  F2FP.BF16.F32.PACK_AB R58, R55, R58 ;  /* 0x0000003a373a723e */ /* 0x000fe200000010ff */
[----:B------:R-:W1:Y:S01]  /*9250*/  @P2 LDC R35, c[0x0][0xbec] ;  /* 0x0002fb00ff232b82 */ /* 0x000e620000000800 */
[----:B------:R-:W-:Y:S01]  /*9260*/  LOP3.LUT R24, R25, 0x380, RZ, 0xc0, !PT ;  /* 0x0000038019187812 */ /* 0x000fe200078ec0ff */
[----:B0-----:R-:W-:Y:S01]  /*9270*/  IMAD R87, R87, R34, UR43 ;  /* 0x0000002b57577e24 */ /* 0x001fe2000f8e0222 */
[----:B------:R-:W-:Y:S01]  /*9280*/  SEL R77, R51, R58, P0 ;  /* 0x0000003a334d7207 */ /* 0x000fe20000000000 */
[----:B------:R-:W-:Y:S01]  /*9290*/  IMAD.U32 R34, RZ, RZ, UR8 ;  /* 0x00000008ff227e24 */ /* 0x000fe2000f8e00ff */
[----:B------:R-:W-:Y:S01]  /*92a0*/  SHF.R.U64 R24, R24, 0x3, RZ ;  /* 0x0000000318187819 */ /* 0x000fe200000012ff */
[----:B------:R-:W-:Y:S01]  /*92b0*/  ULDC.64 UR8, c[0x0][0xae8] ;  /* 0x0002ba0000087ab9 */ /* 0x000fe20000000a00 */
[----:B------:R-:W-:-:S02]  /*92c0*/  MOV R84, R30 ;  /* 0x0000001e00547202 */ /* 0x000fc40000000f00 */
[----:B------:R-:W-:Y:S01]  /*92d0*/  SEL R58, R58, R51, P0 ;  /* 0x000000333a3a7207 */ /* 0x000fe20000000000 */
[----:B------:R-:W0:Y:S01]  /*92e0*/  @P2 LDC R30, c[0x0][0xbf0] ;  /* 0x0002fc00ff1e2b82 */ /* 0x000e220000000800 */
[----:B------:R-:W-:Y:S02]  /*92f0*/  SEL R51, R59, R66, P0 ;  /* 0x000000423b337207 */ /* 0x000fe40000000000 */
[----:B------:R-:W-:Y:S02]  /*9300*/  SEL R66, R66, R59, P0 ;  /* 0x0000003b42427207 */ /* 0x000fe40000000000 */
[----:B------:R-:W-:Y:S02]  /*9310*/  SEL R59, R67, R74, P0 ;  /* 0x0000004a433b7207 */ /* 0x000fe40000000000 */
[----:B------:R-:W-:Y:S01]  /*9320*/  LOP3.LUT R24, R24, R25, RZ, 0x3c, !PT ;  /* 0x0000001918187212 */ /* 0x000fe200078e3cff */
[----:B------:R-:W-:Y:S01]  /*9330*/  IMAD.X R25, RZ, RZ, R27, P6 ;  /* 0x000000ffff197224 */ /* 0x000fe200030e061b */
[----:B------:R-:W-:-:S02]  /*9340*/  SEL R74, R74, R67, P0 ;  /* 0x000000434a4a7207 */ /* 0x000fc40000000000 */
[----:B------:R-:W-:Y:S02]  /*9350*/  IADD3 R67, P6, R26, 0x7000, RZ ;  /* 0x000070001a437810 */ /* 0x000fe40007fde0ff */
[----:B------:R-:W-:Y:S02]  /*9360*/  MOV R43, R7 ;  /* 0x00000007002b7202 */ /* 0x000fe40000000f00 */
[----:B------:R-:W-:Y:S02]  /*9370*/  LOP3.LUT R6, R67, 0x380, RZ, 0xc0, !PT ;  /* 0x0000038043067812 */ /* 0x000fe400078ec0ff */
[----:B------:R-:W-:Y:S02]  /*9380*/  MOV R85, R42 ;  /* 0x0000002a00557202 */ /* 0x000fe40000000f00 */
[----:B------:R-:W-:Y:S02]  /*9390*/  SHF.R.U64 R6, R6, 0x3, RZ ;  /* 0x0000000306067819 */ /* 0x000fe400000012ff */
[----:B------:R-:W-:Y:S01]  /*93a0*/  MOV R42, R32 ;  /* 0x00000020002a7202 */ /* 0x000fe20000000f00 */
[----:B------:R-:W-:Y:S01]  /*93b0*/  IMAD R32, R87, 0x80, R189 ;  /* 0x0000008057207824 */ /* 0x000fe200078e02bd */
[----:B------:R-:W-:-:S02]  /*93c0*/  LOP3.LUT R13, R14, 0x380, RZ, 0xc0, !PT ;  /* 0x000003800e0d7812 */ /* 0x000fc400078ec0ff */
[----:B------:R-:W-:Y:S02]  /*93d0*/  LOP3.LUT R6, R6, R67, RZ, 0x3c, !PT ;  /* 0x0000004306067212 */ /* 0x000fe400078e3cff */
[----:B------:R-:W-:Y:S01]  /*93e0*/  MOV R67, R28 ;  /* 0x0000001c00437202 */ /* 0x000fe20000000f00 */
[----:B-1----:R-:W-:Y:S01]  /*93f0*/  @P2 IMAD.HI.U32 R29, R32, R35, RZ ;  /* 0x00000023201d2227 */ /* 0x002fe200078e00ff */
[----:B------:R-:W-:Y:S02]  /*9400*/  F2FP.BF16.F32.PACK_AB R36, R36, R37 ;  /* 0x000000252424723e */ /* 0x000fe400000010ff */
[----:B------:R-:W-:Y:S01]  /*9410*/  SHF.R.U64 R13, R13, 0x3, RZ ;  /* 0x000000030d0d7819 */ /* 0x000fe200000012ff */
[----:B------:R-:W-:Y:S01]  /*9420*/  IMAD.MOV.U32 R28, RZ, RZ, R32 ;  /* 0x000000ffff1c7224 */ /* 0x000fe200078e0020 */
[----:B------:R-:W-:Y:S02]  /*9430*/  IADD3 R15, P1, R26, 0x3000, RZ ;  /* 0x000030001a0f7810 */ /* 0x000fe40007f3e0ff */
[----:B------:R-:W-:-:S02]  /*9440*/  SEL R55, R36, R41, P0 ;  /* 0x0000002924377207 */ /* 0x000fc40000000000 */
[----:B------:R-:W-:Y:S01]  /*9450*/  SEL R56, R41, R36, P0 ;  /* 0x0000002429387207 */ /* 0x000fe20000000000 */
[----:B------:R-:W-:Y:S01]  /*9460*/  IMAD.X R41, RZ, RZ, R7, P3 ;  /* 0x000000ffff297224 */ /* 0x000fe200018e0607 */
[----:B0-----:R-:W-:Y:S02]  /*9470*/  @P2 SHF.R.U32.HI R28, RZ, R30, R29 ;  /* 0x0000001eff1c2219 */ /* 0x001fe4000001161d */
[----:B------:R-:W-:Y:S02]  /*9480*/  LOP3.LUT R36, R13, R14, RZ, 0x3c, !PT ;  /* 0x0000000e0d247212 */ /* 0x000fe400078e3cff */
[----:B------:R-:W-:Y:S02]  /*9490*/  LOP3.LUT R14, R15, 0x380, RZ, 0xc0, !PT ;  /* 0x000003800f0e7812 */ /* 0x000fe400078ec0ff */
[----:B------:R-:W-:Y:S02]  /*94a0*/  IADD3.X R37, RZ, R7, RZ, P5, !PT ;  /* 0x00000007ff257210 */ /* 0x000fe40002ffe4ff */
[----:B------:R-:W-:-:S02]  /*94b0*/  IADD3 R30, -R28, RZ, RZ ;  /* 0x000000ff1c1e7210 */ /* 0x000fc40007ffe1ff */
[----:B------:R-:W-:Y:S02]  /*94c0*/  SHF.R.U64 R14, R14, 0x3, RZ ;  /* 0x000000030e0e7819 */ /* 0x000fe400000012ff */
[----:B------:R-:W-:Y:S01]  /*94d0*/  MOV R81, R36 ;  /* 0x0000002400517202 */ /* 0x000fe20000000f00 */
[----:B------:R-:W-:Y:S01]  /*94e0*/  IMAD R37, R5, R30, R32 ;  /* 0x0000001e05257224 */ /* 0x000fe200078e0220 */
[----:B------:R-:W-:Y:S01]  /*94f0*/  LOP3.LUT R14, R14, R15, RZ, 0x3c, !PT ;  /* 0x0000000f0e0e7212 */ /* 0x000fe200078e3cff */
[----:B------:R-:W-:Y:S01]  /*9500*/  IMAD.X R15, RZ, RZ, R27, P1 ;  /* 0x000000ffff0f7224 */ /* 0x000fe200008e061b */
[----:B------:R-:W-:Y:S02]  /*9510*/  MOV R83, R40 ;  /* 0x0000002800537202 */ /* 0x000fe40000000f00 */
[----:B------:R-:W-:Y:S02]  /*9520*/  LOP3.LUT R7, R12, 0x380, RZ, 0xc0, !PT ;  /* 0x000003800c077812 */ /* 0x000fe400078ec0ff */
[----:B------:R-:W-:-:S02]  /*9530*/  SHF.R.S32.HI R29, RZ, 0x1f, R28 ;  /* 0x0000001fff1d7819 */ /* 0x000fc4000001141c */
[----:B------:R-:W-:Y:S02]  /*9540*/  IADD3 R40, P1, R28, UR6, RZ ;  /* 0x000000061c287c10 */ /* 0x000fe4000ff3e0ff */
[C---:B------:R-:W-:Y:S02]  /*9550*/  IADD3 R11, P4, R26.reuse, 0x5000, RZ ;  /* 0x000050001a0b7810 */ /* 0x040fe40007f9e0ff */
[----:B------:R-:W-:Y:S02]  /*9560*/  SHF.R.S32.HI R36, RZ, 0x1f, R37 ;  /* 0x0000001fff247819 */ /* 0x000fe40000011425 */
[----:B------:R-:W-:Y:S02]  /*9570*/  SHF.R.U64 R7, R7, 0x3, RZ ;  /* 0x0000000307077819 */ /* 0x000fe400000012ff */
[----:B------:R-:W-:Y:S01]  /*9580*/  IADD3.X R41, R29, UR7, R34, P1, !PT ;  /* 0x000000071d297c10 */ /* 0x000fe20008ffe422 */
[----:B------:R-:W-:Y:S01]  /*9590*/  ULDC.64 UR6, c[0x0][0xb88] ;  /* 0x0002e20000067ab9 */ /* 0x000fe20000000a00 */
[----:B------:R-:W-:Y:S01]  /*95a0*/  IADD3 R13, P3, R26, 0x4000, RZ ;  /* 0x000040001a0d7810 */ /* 0x000fe20007f7e0ff */
[----:B--2---:R-:W-:Y:S01]  /*95b0*/  SHFL.IDX PT, R45, R45, R4, 0x1c1f ;  /* 0x001c1f042d2d7589 */ /* 0x004fe200000e0000 */
[----:B------:R-:W-:Y:S01]  /*95c0*/  LOP3.LUT R33, R4, 0x2, RZ, 0x3c, !PT ;  /* 0x0000000204217812 */ /* 0x000fe200078e3cff */
[----:B------:R-:W-:Y:S01]  /*95d0*/  IMAD R36, R36, UR6, RZ ;  /* 0x0000000624247c24 */ /* 0x000fe2000f8e02ff */
[----:B------:R-:W-:Y:S01]  /*95e0*/  LOP3.LUT R10, R11, 0x380, RZ, 0xc0, !PT ;  /* 0x000003800b0a7812 */ /* 0x000fe200078ec0ff */
[----:B------:R-:W-:Y:S01]  /*95f0*/  SHFL.IDX PT, R65, R65, R4, 0x1c1f ;  /* 0x001c1f0441417589 */ /* 0x000fe200000e0000 */
[----:B------:R-:W-:Y:S01]  /*9600*/  LOP3.LUT R38, R7, R12, RZ, 0x3c, !PT ;  /* 0x0000000c07267212 */ /* 0x000fe200078e3cff */
[----:B------:R-:W-:Y:S01]  /*9610*/  IMAD.WIDE.U32 R40, R37, UR6, R40 ;  /* 0x0000000625287c25 */ /* 0x000fe2000f8e0028 */
[----:B------:R-:W-:Y:S01]  /*9620*/  LOP3.LUT R12, R13, 0x380, RZ, 0xc0, !PT ;  /* 0x000003800d0c7812 */ /* 0x000fe200078ec0ff */
[----:B------:R-:W0:Y:S01]  /*9630*/  SHFL.IDX PT, R46, R46, R33, 0x1c1f ;  /* 0x001c1f212e2e7589 */ /* 0x000e2200000e0000 */
[----:B------:R-:W-:Y:S01]  /*9640*/  SHF.R.U64 R10, R10, 0x3, RZ ;  /* 0x000000030a0a7819 */ /* 0x000fe200000012ff */
[----:B------:R-:W-:Y:S01]  /*9650*/  ULDC UR6, c[0x0][0xa88] ;  /* 0x0002a20000067ab9 */ /* 0x000fe20000000800 */
[----:B------:R-:W-:Y:S01]  /*9660*/  SHF.R.U64 R12, R12, 0x3, RZ ;  /* 0x000000030c0c7819 */ /* 0x000fe200000012ff */
[----:B------:R-:W1:Y:S01]  /*9670*/  SHFL.IDX PT, R62, R62, R33, 0x1c1f ;  /* 0x001c1f213e3e7589 */ /* 0x000e6200000e0000 */
[----:B------:R-:W-:Y:S01]  /*9680*/  LOP3.LUT R10, R10, R11, RZ, 0x3c, !PT ;  /* 0x0000000b0a0a7212 */ /* 0x000fe200078e3cff */
[----:B------:R-:W-:Y:S01]  /*9690*/  IMAD.X R11, RZ, RZ, R27, P4 ;  /* 0x000000ffff0b7224 */ /* 0x000fe200020e061b */
[----:B------:R-:W-:Y:S01]  /*96a0*/  LOP3.LUT P1, RZ, R19, 0x3, RZ, 0xc0, !PT ;  /* 0x0000000313ff7812 */ /* 0x000fe2000782c0ff */
[----:B------:R-:W-:Y:S01]  /*96b0*/  SHFL.IDX PT, R47, R47, R4, 0x1c1f ;  /* 0x001c1f042f2f7589 */ /* 0x000fe200000e0000 */
[----:B------:R-:W-:-:S02]  /*96c0*/  MOV R82, R38 ;  /* 0x0000002600527202 */ /* 0x000fc40000000f00 */
[----:B------:R-:W-:Y:S01]  /*96d0*/  LOP3.LUT R12, R12, R13, RZ, 0x3c, !PT ;  /* 0x0000000d0c0c7212 */ /* 0x000fe200078e3cff */
[----:B------:R-:W-:Y:S01]  /*96e0*/  SHFL.IDX PT, R69, R69, R4, 0x1c1f ;  /* 0x001c1f0445457589 */ /* 0x000fe200000e0000 */
[----:B------:R-:W-:Y:S01]  /*96f0*/  IMAD.X R13, RZ, RZ, R27, P3 ;  /* 0x000000ffff0d7224 */ /* 0x000fe200018e061b */
[C---:B------:R-:W-:Y:S02]  /*9700*/  IADD3 R9, P5, R26.reuse, 0x6000, RZ ;  /* 0x000060001a097810 */ /* 0x040fe40007fbe0ff */
[----:B------:R-:W2:Y:S01]  /*9710*/  SHFL.IDX PT, R48, R48, R33, 0x1c1f ;  /* 0x001c1f2130307589 */ /* 0x000ea200000e0000 */
[----:B------:R-:W-:Y:S02]  /*9720*/  LOP3.LUT R7, R26, 0x380, RZ, 0xc0, !PT ;  /* 0x000003801a077812 */ /* 0x000fe400078ec0ff */
[----:B------:R-:W-:Y:S01]  /*9730*/  LOP3.LUT R8, R9, 0x380, RZ, 0xc0, !PT ;  /* 0x0000038009087812 */ /* 0x000fe200078ec0ff */
[----:B------:R-:W3:Y:S01]  /*9740*/  SHFL.IDX PT, R64, R64, R33, 0x1c1f ;  /* 0x001c1f2140407589 */ /* 0x000ee200000e0000 */
[----:B------:R-:W-:-:S02]  /*9750*/  SHF.R.U64 R7, R7, 0x3, RZ ;  /* 0x0000000307077819 */ /* 0x000fc400000012ff */
[----:B------:R-:W-:Y:S01]  /*9760*/  SHF.R.U64 R8, R8, 0x3, RZ ;  /* 0x0000000308087819 */ /* 0x000fe200000012ff */
[----:B------:R-:W-:Y:S01]  /*9770*/  SHFL.IDX PT, R53, R53, R4, 0x1c1f ;  /* 0x001c1f0435357589 */ /* 0x000fe200000e0000 */
[----:B0-----:R-:W-:Y:S02]  /*9780*/  SEL R28, R45, R46, P0 ;  /* 0x0000002e2d1c7207 */ /* 0x001fe40000000000 */
[----:B------:R-:W-:Y:S01]  /*9790*/  SEL R30, R46, R45, P0 ;  /* 0x0000002d2e1e7207 */ /* 0x000fe20000000000 */
[----:B------:R-:W-:Y:S01]  /*97a0*/  SHFL.IDX PT, R71, R71, R4, 0x1c1f ;  /* 0x001c1f0447477589 */ /* 0x000fe200000e0000 */
[----:B-1----:R-:W-:Y:S01]  /*97b0*/  SEL R29, R65, R62, P0 ;  /* 0x0000003e411d7207 */ /* 0x002fe20000000000 */
[----:B------:R-:W-:Y:S01]  /*97c0*/  IMAD R45, R37, UR7, R36 ;  /* 0x00000007252d7c24 */ /* 0x000fe2000f8e0224 */
[----:B------:R-:W-:Y:S01]  /*97d0*/  SEL R31, R62, R65, P0 ;  /* 0x000000413e1f7207 */ /* 0x000fe20000000000 */
[----:B------:R-:W-:Y:S01]  /*97e0*/  BAR.SYNC.DEFER_BLOCKING 0x1, 0x100 ;  /* 0x0044000000007b1d */ /* 0x000fe20000010000 */
[----:B------:R-:W-:Y:S01]  /*97f0*/  IMAD R46, R87, 0x80, R188 ;  /* 0x00000080572e7824 */ /* 0x000fe200078e02bc */
[----:B------:R-:W-:-:S02]  /*9800*/  LOP3.LUT R8, R8, R9, RZ, 0x3c, !PT ;  /* 0x0000000908087212 */ /* 0x000fc400078e3cff */
[----:B------:R-:W-:Y:S02]  /*9810*/  IADD3.X R9, RZ, R27, RZ, P5, !PT ;  /* 0x0000001bff097210 */ /* 0x000fe40002ffe4ff */
[----:B------:R-:W-:Y:S01]  /*9820*/  LOP3.LUT R26, R7, R26, RZ, 0x3c, !PT ;  /* 0x0000001a071a7212 */ /* 0x000fe200078e3cff */
[----:B------:R-:W-:Y:S01]  /*9830*/  IMAD.X R7, RZ, RZ, R27, P6 ;  /* 0x000000ffff077224 */ /* 0x000fe200030e061b */
[----:B------:R-:W0:Y:S01]  /*9840*/  SHFL.IDX PT, R54, R54, R33, 0x1c1f ;  /* 0x001c1f2136367589 */ /* 0x000e2200000e0000 */
[----:B--2---:R-:W-:Y:S02]  /*9850*/  SEL R32, R47, R48, P0 ;  /* 0x000000302f207207 */ /* 0x004fe40000000000 */
[----:B------:R-:W-:Y:S01]  /*9860*/  SEL R34, R48, R47, P0 ;  /* 0x0000002f30227207 */ /* 0x000fe20000000000 */
[----:B------:R-:W1:Y:S01]  /*9870*/  SHFL.IDX PT, R70, R70, R33, 0x1c1f ;  /* 0x001c1f2146467589 */ /* 0x000e6200000e0000 */
[----:B---3--:R-:W-:-:S03]  /*9880*/  SEL R35, R64, R69, P0 ;  /* 0x0000004540237207 */ /* 0x008fc60000000000 */
[----:B------:R-:W-:Y:S04]  /*9890*/  SHFL.IDX PT, R55, R55, R4, 0x1c1f ;  /* 0x001c1f0437377589 */ /* 0x000fe800000e0000 */
[----:B------:R-:W-:Y:S04]  /*98a0*/  SHFL.IDX PT, R43, R63, R4, 0x1c1f ;  /* 0x001c1f043f2b7589 */ /* 0x000fe800000e0000 */
[----:B------:R-:W-:Y:S04]  /*98b0*/  SHFL.IDX PT, R73, R73, R4, 0x1c1f ;  /* 0x001c1f0449497589 */ /* 0x000fe800000e0000 */
[----:B------:R-:W-:Y:S04]  /*98c0*/  SHFL.IDX PT, R56, R56, R33, 0x1c1f ;  /* 0x001c1f2138387589 */ /* 0x000fe800000e0000 */
[----:B------:R-:W2:Y:S01]  /*98d0*/  SHFL.IDX PT, R68, R68, R33, 0x1c1f ;  /* 0x001c1f2144447589 */ /* 0x000ea200000e0000 */
[----:B0-----:R-:W-:-:S02]  /*98e0*/  SEL R36, R53, R54, P0 ;  /* 0x0000003635247207 */ /* 0x001fc40000000000 */
[----:B------:R-:W-:Y:S01]  /*98f0*/  SEL R38, R54, R53, P0 ;  /* 0x0000003536267207 */ /* 0x000fe20000000000 */
[----:B------:R2:W-:Y:S01]  /*9900*/  SHFL.IDX PT, R50, R72, R33, 0x1c1f ;  /* 0x001c1f2148327589 */ /* 0x0005e200000e0000 */
[----:B-1----:R-:W-:Y:S02]  /*9910*/  SEL R37, R71, R70, P0 ;  /* 0x0000004647257207 */ /* 0x002fe40000000000 */
[----:B------:R-:W-:Y:S01]  /*9920*/  SEL R39, R70, R71, P0 ;  /* 0x0000004746277207 */ /* 0x000fe20000000000 */
[----:B------:R-:W-:Y:S04]  /*9930*/  SHFL.IDX PT, R61, R61, R4, 0x1c1f ;  /* 0x001c1f043d3d7589 */ /* 0x000fe800000e0000 */
[----:B------:R-:W-:Y:S04]  /*9940*/  SHFL.IDX PT, R75, R75, R4, 0x1c1f ;  /* 0x001c1f044b4b7589 */ /* 0x000fe800000e0000 */
[----:B------:R-:W-:Y:S04]  /*9950*/  SHFL.IDX PT, R44, R44, R33, 0x1c1f ;  /* 0x001c1f212c2c7589 */ /* 0x000fe800000e0000 */
[----:B------:R-:W-:Y:S04]  /*9960*/  SHFL.IDX PT, R76, R76, R33, 0x1c1f ;  /* 0x001c1f214c4c7589 */ /* 0x000fe800000e0000 */
[----:B------:R-:W-:Y:S01]  /*9970*/  SHFL.IDX PT, R49, R49, R4, 0x1c1f ;  /* 0x001c1f0431317589 */ /* 0x000fe200000e0000 */
[----:B--2---:R-:W-:-:S03]  /*9980*/  SEL R72, R43, R68, P0 ;  /* 0x000000442b487207 */ /* 0x004fc60000000000 */
[----:B------:R-:W-:Y:S04]  /*9990*/  SHFL.IDX PT, R57, R57, R4, 0x1c1f ;  /* 0x001c1f0439397589 */ /* 0x000fe800000e0000 */
[----:B------:R-:W-:Y:S04]  /*99a0*/  SHFL.IDX PT, R77, R77, R4, 0x1c1f ;  /* 0x001c1f044d4d7589 */ /* 0x000fe800000e0000 */
[----:B------:R-:W-:Y:S04]  /*99b0*/  SHFL.IDX PT, R51, R51, R4, 0x1c1f ;  /* 0x001c1f0433337589 */ /* 0x000fe800000e0000 */
[----:B------:R-:W-:Y:S04]  /*99c0*/  SHFL.IDX PT, R59, R59, R4, 0x1c1f ;  /* 0x001c1f043b3b7589 */ /* 0x000fe800000e0000 */
[----:B------:R-:W0:Y:S04]  /*99d0*/  SHFL.IDX PT, R52, R52, R33, 0x1c1f ;  /* 0x001c1f2134347589 */ /* 0x000e2800000e0000 */
[----:B------:R-:W1:Y:S04]  /*99e0*/  SHFL.IDX PT, R58, R58, R33, 0x1c1f ;  /* 0x001c1f213a3a7589 */ /* 0x000e6800000e0000 */
[----:B------:R-:W2:Y:S04]  /*99f0*/  SHFL.IDX PT, R4, R60, R33, 0x1c1f ;  /* 0x001c1f213c047589 */ /* 0x000ea800000e0000 */
[----:B------:R0:W3:Y:S04]  /*9a00*/  SHFL.IDX PT, R78, R66, R33, 0x1c1f ;  /* 0x001c1f21424e7589 */ /* 0x0000e800000e0000 */
[----:B------:R4:W3:Y:S04]  /*9a10*/  SHFL.IDX PT, R80, R74, R33, 0x1c1f ;  /* 0x001c1f214a507589 */ /* 0x0008e800000e0000 */
[----:B------:R1:W-:Y:S01]  /*9a20*/  STSM.16.M88.4 [R85], R28 ;  /* 0x0000001c55007844 */ /* 0x0003e20000000200 */
[----:B0-----:R-:W-:-:S02]  /*9a30*/  SEL R66, R52, R49, P0 ;  /* 0x0000003134427207 */ /* 0x001fc40000000000 */
[----:B----4-:R-:W-:Y:S01]  /*9a40*/  SEL R33, R69, R64, P0 ;  /* 0x0000004045217207 */ /* 0x010fe20000000000 */
[----:B------:R-:W-:Y:S01]  /*9a50*/  IMAD R69, R5, UR6, RZ ;  /* 0x0000000605457c24 */ /* 0x000fe2000f8e02ff */
[----:B------:R-:W-:Y:S02]  /*9a60*/  SEL R74, R68, R43, P0 ;  /* 0x0000002b444a7207 */ /* 0x000fe40000000000 */
[----:B------:R-:W-:Y:S01]  /*9a70*/  SEL R43, R76, R75, P0 ;  /* 0x0000004b4c2b7207 */ /* 0x000fe20000000000 */
[----:B------:R0:W-:Y:S01]  /*9a80*/  STSM.16.M88.4 [R42], R32 ;  /* 0x000000202a007844 */ /* 0x0001e20000000200 */
[C---:B------:R-:W-:Y:S02]  /*9a90*/  ISETP.GE.OR P3, PT, R46.reuse, R69, P1 ;  /* 0x000000452e00720c */ /* 0x040fe40000f66670 */
[----:B------:R-:W-:Y:S01]  /*9aa0*/  SEL R64, R49, R52, P0 ;  /* 0x0000003431407207 */ /* 0x000fe20000000000 */
[----:B------:R4:W-:Y:S01]  /*9ab0*/  STSM.16.M88.4 [R67], R36 ;  /* 0x0000002443007844 */ /* 0x0009e20000000200 */
[----:B-1----:R-:W-:Y:S01]  /*9ac0*/  VIADD R28, R46, 0x8 ;  /* 0x000000082e1c7836 */ /* 0x002fe20000000000 */
[----:B------:R-:W-:Y:S01]  /*9ad0*/  SEL R30, R56, R55, P0 ;  /* 0x00000037381e7207 */ /* 0x000fe20000000000 */
[----:B------:R-:W-:Y:S01]  /*9ae0*/  IMAD.IADD R29, R41, 0x1, R45 ;  /* 0x00000001291d7824 */ /* 0x000fe200078e022d */
[----:B------:R-:W-:-:S02]  /*9af0*/  SEL R31, R50, R73, P0 ;  /* 0x00000049321f7207 */ /* 0x000fc40000000000 */
[----:B------:R-:W-:Y:S02]  /*9b00*/  ISETP.GE.OR P1, PT, R28, R69, P1 ;  /* 0x000000451c00720c */ /* 0x000fe40000f26670 */
[----:B------:R-:W-:Y:S02]  /*9b10*/  SEL R28, R55, R56, P0 ;  /* 0x00000038371c7207 */ /* 0x000fe40000000000 */
[----:B------:R-:W-:Y:S02]  /*9b20*/  SEL R41, R75, R76, P0 ;  /* 0x0000004c4b297207 */ /* 0x000fe40000000000 */
[----:B0-----:R-:W-:Y:S02]  /*9b30*/  LEA R32, P4, R40, UR4, 0x2 ;  /* 0x0000000428207c11 */ /* 0x001fe4000f8810ff */
[----:B------:R-:W-:Y:S02]  /*9b40*/  SEL R42, R44, R61, P0 ;  /* 0x0000003d2c2a7207 */ /* 0x000fe40000000000 */
[----:B------:R-:W-:Y:S01]  /*9b50*/  LEA.HI.X R33, R40, UR5, R29, 0x2, P4 ;  /* 0x0000000528217c11 */ /* 0x000fe2000a0f141d */
[----:B------:R-:W-:Y:S01]  /*9b60*/  SHFL.IDX PT, R60, R32, RZ, 0x1c1f ;  /* 0x001c1fff203c7589 */ /* 0x000fe200000e0000 */
[----:B------:R-:W-:-:S02]  /*9b70*/  SEL R29, R73, R50, P0 ;  /* 0x00000032491d7207 */ /* 0x000fc40000000000 */
[----:B------:R-:W-:Y:S01]  /*9b80*/  SEL R40, R61, R44, P0 ;  /* 0x0000002c3d287207 */ /* 0x000fe20000000000 */
[----:B------:R-:W-:Y:S01]  /*9b90*/  SHFL.IDX PT, R62, R32, 0x1, 0x1c1f ;  /* 0x003c1f00203e7f89 */ /* 0x000fe200000e0000 */
[----:B------:R-:W-:Y:S02]  /*9ba0*/  SEL R65, R77, R58, P0 ;  /* 0x0000003a4d417207 */ /* 0x000fe40000000000 */
[----:B----4-:R-:W-:Y:S01]  /*9bb0*/  SEL R67, R58, R77, P0 ;  /* 0x0000004d3a437207 */ /* 0x010fe20000000000 */
[----:B------:R-:W-:Y:S01]  /*9bc0*/  STSM.16.M88.4 [R84], R28 ;  /* 0x0000001c54007844 */ /* 0x000fe20000000200 */
[----:B--2---:R-:W-:Y:S02]  /*9bd0*/  SEL R36, R57, R4, P0 ;  /* 0x0000000439247207 */ /* 0x004fe40000000000 */
[----:B------:R-:W-:Y:S01]  /*9be0*/  SEL R38, R4, R57, P0 ;  /* 0x0000003904267207 */ /* 0x000fe20000000000 */
[----:B------:R-:W-:Y:S01]  /*9bf0*/  STSM.16.M88.4 [R83], R40 ;  /* 0x0000002853007844 */ /* 0x000fe20000000200 */
[----:B---3--:R-:W-:-:S02]  /*9c00*/  SEL R37, R51, R78, P0 ;  /* 0x0000004e33257207 */ /* 0x008fc40000000000 */
[----:B------:R-:W-:Y:S01]  /*9c10*/  SEL R39, R78, R51, P0 ;  /* 0x000000334e277207 */ /* 0x000fe20000000000 */
[----:B------:R0:W-:Y:S01]  /*9c20*/  STSM.16.M88.4 [R82], R64 ;  /* 0x0000004052007844 */ /* 0x0001e20000000200 */
[----:B------:R-:W-:Y:S02]  /*9c30*/  SEL R73, R59, R80, P0 ;  /* 0x000000503b497207 */ /* 0x000fe40000000000 */
[----:B------:R-:W-:Y:S01]  /*9c40*/  SEL R75, R80, R59, P0 ;  /* 0x0000003b504b7207 */ /* 0x000fe20000000000 */
[----:B------:R-:W-:Y:S04]  /*9c50*/  STSM.16.M88.4 [R81], R36 ;  /* 0x0000002451007844 */ /* 0x000fe80000000200 */
[----:B------:R-:W-:Y:S04]  /*9c60*/  STSM.16.M88.4 [R79], R72 ;  /* 0x000000484f007844 */ /* 0x000fe80000000200 */
[----:B------:R-:W1:Y:S01]  /*9c70*/  SHFL.IDX PT, R61, R33, RZ, 0x1c1f ;  /* 0x001c1fff213d7589 */ /* 0x000e6200000e0000 */
[----:B------:R-:W-:Y:S08]  /*9c80*/  BAR.SYNC.DEFER_BLOCKING 0x1, 0x100 ;  /* 0x0044000000007b1d */ /* 0x000ff00000010000 */
[----:B0-----:R-:W0:Y:S01]  /*9c90*/  @P2 LDC R65, c[0x0][0xbec] ;  /* 0x0002fb00ff412b82 */ /* 0x001e220000000800 */
[----:B------:R-:W2:Y:S01]  /*9ca0*/  SHFL.IDX PT, R63, R33, 0x1, 0x1c1f ;  /* 0x003c1f00213f7f89 */ /* 0x000ea200000e0000 */
[----:B------:R-:W-:-:S03]  /*9cb0*/  UIMAD UR6, UR12, UR8, URZ ;  /* 0x000000080c0672a4 */ /* 0x000fc6000f8e023f */
[----:B-1----:R1:W-:Y:S01]  /*9cc0*/  @!P3 ST.E desc[UR50][R60.64], R3 ;  /* 0x000000033c00b985 */ /* 0x0023e2000c101932 */
[----:B------:R-:W-:-:S03]  /*9cd0*/  UIMAD.WIDE.U32 UR4, UR13, UR8, URZ ;  /* 0x000000080d0472a5 */ /* 0x000fc6000f8e003f */
[----:B--2---:R2:W-:Y:S01]  /*9ce0*/  @!P1 ST.E desc[UR50][R62.64], R0 ;  /* 0x000000003e009985 */ /* 0x0045e2000c101932 */
[----:B-1----:R-:W1:Y:S03]  /*9cf0*/  @P2 LDC R61, c[0x0][0xbf0] ;  /* 0x0002fc00ff3d2b82 */ /* 0x002e660000000800 */
[----:B------:R3:W5:Y:S01]  /*9d00*/  LD.E.128 R40, desc[UR50][R8.64] ;  /* 0x0000003208287980 */ /* 0x000762000c101d00 */
[----:B------:R-:W-:-:S03]  /*9d10*/  UIMAD UR6, UR13, UR9, UR6 ;  /* 0x000000090d0672a4 */ /* 0x000fc6000f8e0206 */
[----:B------:R-:W-:Y:S01]  /*9d20*/  ULDC.64 UR8, c[0x0][0xaf0] ;  /* 0x0002bc0000087ab9 */ /* 0x000fe20000000a00 */
[----:B--2---:R-:W-:Y:S01]  /*9d30*/  IMAD R0, R17, 0x20, R18 ;  /* 0x0000002011007824 */ /* 0x004fe200078e0212 */
[----:B------:R2:W5:Y:S03]  /*9d40*/  LD.E.128 R36, desc[UR50][R6.64] ;  /* 0x0000003206247980 */ /* 0x000566000c101d00 */
[----:B---3--:R-:W-:Y:S01]  /*9d50*/  IMAD R8, R87, 0x80, R0 ;  /* 0x0000008057087824 */ /* 0x008fe200078e0200 */
[----:B------:R-:W-:Y:S01]  /*9d60*/  UIMAD UR7, UR14, UR8, URZ ;  /* 0x000000080e0772a4 */ /* 0x000fe2000f8e023f */
[----:B------:R-:W5:Y:S02]  /*9d70*/  LD.E.128 R48, desc[UR50][R26.64] ;  /* 0x000000321a307980 */ /* 0x000f64000c101d00 */
[----:B0-----:R-:W-:Y:S01]  /*9d80*/  @P2 IMAD.HI.U32 R0, R8, R65, RZ ;  /* 0x0000004108002227 */ /* 0x001fe200078e00ff */
[----:B------:R-:W-:Y:S01]  /*9d90*/  UIADD3 UR5, UR5, UR6, URZ ;  /* 0x0000000605057290 */ /* 0x000fe2000fffe03f */
[----:B------:R-:W-:Y:S01]  /*9da0*/  MOV R3, R8 ;  /* 0x0000000800037202 */ /* 0x000fe20000000f00 */
[----:B------:R-:W-:Y:S01]  /*9db0*/  UIMAD UR6, UR42, UR9, UR7 ;  /* 0x000000092a0672a4 */ /* 0x000fe2000f8e0207 */
[----:B------:R-:W5:Y:S01]  /*9dc0*/  LD.E.128 R44, desc[UR50][R24.64] ;  /* 0x00000032182c7980 */ /* 0x000f62000c101d00 */
[----:B------:R-:W-:Y:S01]  /*9dd0*/  UIMAD.WIDE.U32 UR4, UR42, UR8, UR4 ;  /* 0x000000082a0472a5 */ /* 0x000fe2000f8e0004 */
[----:B-1----:R-:W-:-:S03]  /*9de0*/  @P2 SHF.R.U32.HI R3, RZ, R61, R0 ;  /* 0x0000003dff032219 */ /* 0x002fc60000011600 */
[----:B------:R-:W-:Y:S01]  /*9df0*/  UIADD3 UR6, UR5, UR6, URZ ;  /* 0x0000000605067290 */ /* 0x000fe2000fffe03f */
[----:B------:R-:W5:Y:S01]  /*9e00*/  LD.E.128 R32, desc[UR50][R20.64] ;  /* 0x0000003214207980 */ /* 0x000f62000c101d00 */
[----:B------:R-:W-:Y:S01]  /*9e10*/  ULDC.64 UR8, c[0x0][0xae0] ;  /* 0x0002b80000087ab9 */ /* 0x000fe20000000a00 */
[--C-:B------:R-:W-:Y:S01]  /*9e20*/  SHF.R.S32.HI R0, RZ, 0x1f, R3.reuse ;  /* 0x0000001fff007819 */ /* 0x100fe20000011403 */
[----:B------:R-:W-:Y:S01]  /*9e30*/  IMAD.MOV R4, RZ, RZ, -R3 ;  /* 0x000000ffff047224 */ /* 0x000fe200078e0a03 */
[----:B------:R-:W5:Y:S01]  /*9e40*/  LD.E.128 R28, desc[UR50][R14.64] ;  /* 0x000000320e1c7980 */ /* 0x000f62000c101d00 */
[----:B--2---:R-:W-:Y:S02]  /*9e50*/  IMAD.U32 R7, RZ, RZ, UR5 ;  /* 0x00000005ff077e24 */ /* 0x004fe4000f8e00ff */
[----:B------:R-:W-:Y:S01]  /*9e60*/  IMAD R0, R0, UR8, RZ ;  /* 0x0000000800007c24 */ /* 0x000fe2000f8e02ff */
[----:B------:R-:W5:Y:S01]  /*9e70*/  LD.E.128 R56, desc[UR50][R12.64] ;  /* 0x000000320c387980 */ /* 0x000f62000c101d00 */
[----:B------:R-:W-:-:S02]  /*9e80*/  IMAD R9, R5, R4, R8 ;  /* 0x0000000405097224 */ /* 0x000fc400078e0208 */
[----:B------:R-:W-:Y:S01]  /*9e90*/  IMAD.U32 R6, RZ, RZ, UR4 ;  /* 0x00000004ff067e24 */ /* 0x000fe2000f8e00ff */
[----:B------:R0:W5:Y:S01]  /*9ea0*/  LD.E.128 R52, desc[UR50][R10.64] ;  /* 0x000000320a347980 */ /* 0x000162000c101d00 */
[----:B------:R-:W-:Y:S01]  /*9eb0*/  IMAD.U32 R7, RZ, RZ, UR6 ;  /* 0x00000006ff077e24 */ /* 0x000fe2000f8e00ff */
[----:B------:R-:W-:Y:S01]  /*9ec0*/  ULDC.64 UR6, c[0x0][0xad8] ;  /* 0x0002b60000067ab9 */ /* 0x000fe20000000a00 */
[----:B------:R-:W-:Y:S01]  /*9ed0*/  @!PT LDS RZ, [RZ] ;  /* 0x00000000fffff984 */ /* 0x000fe20000000800 */
[----:B------:R-:W-:Y:S01]  /*9ee0*/  @!PT LDS RZ, [RZ] ;  /* 0x00000000fffff984 */ /* 0x000fe20000000800 */
[----:B------:R-:W-:Y:S01]  /*9ef0*/  @!PT LDS RZ, [RZ] ;  /* 0x00000000fffff984 */ /* 0x000fe20000000800 */
[----:B------:R-:W-:Y:S01]  /*9f00*/  @!PT LDS RZ, [RZ] ;  /* 0x00000000fffff984 */ /* 0x000fe20000000800 */
[----:B------:R1:W-:Y:S06]  /*9f10*/  MEMBAR.ALL.CTA ;  /* 0x0000000000007992 */ /* 0x0003ec0000008000 */
[----:B-1----:R-:W1:Y:S01]  /*9f20*/  FENCE.VIEW.ASYNC.S ;  /* 0x00000000000073c6 */ /* 0x002e620000000000 */
[----:B------:R-:W-:-:S04]  /*9f30*/  IMAD.WIDE.U32 R4, R3, UR8, R6 ;  /* 0x0000000803047c25 */ /* 0x000fc8000f8e0006 */
[----:B0-----:R-:W-:Y:S01]  /*9f40*/  IMAD R11, R3, UR9, R0 ;  /* 0x00000009030b7c24 */ /* 0x001fe2000f8e0200 */
[----:B------:R-:W-:-:S03]  /*9f50*/  SHF.R.S32.HI R0, RZ, 0x1f, R9 ;  /* 0x0000001fff007819 */ /* 0x000fc60000011409 */
[----:B------:R-:W-:Y:S02]  /*9f60*/  IMAD.IADD R5, R5, 0x1, R11 ;  /* 0x0000000105057824 */ /* 0x000fe400078e020b */
[----:B------:R-:W-:Y:S01]  /*9f70*/  IMAD R6, R0, UR6, RZ ;  /* 0x0000000600067c24 */ /* 0x000fe2000f8e02ff */
[----:B------:R-:W-:Y:S01]  /*9f80*/  LEA R12, R87, R18, 0x7 ;  /* 0x00000012570c7211 */ /* 0x000fe200078e38ff */
[----:B------:R-:W-:Y:S01]  /*9f90*/  IMAD.WIDE.U32 R4, R9, UR6, R4 ;  /* 0x0000000609047c25 */ /* 0x000fe2000f8e0004 */
[----:B------:R-:W-:-:S03]  /*9fa0*/  UIADD3 UR41, UR41, 0x22820, URZ ;  /* 0x0002282029297890 */ /* 0x000fc6000fffe03f */
[----:B------:R-:W-:Y:S01]  /*9fb0*/  IMAD R3, R9, UR7, R6 ;  /* 0x0000000709037c24 */ /* 0x000fe2000f8e0206 */
[----:B------:R-:W-:Y:S01]  /*9fc0*/  UIADD3 UR36, UR36, 0x1, URZ ;  /* 0x0000000124247890 */ /* 0x000fe2000fffe03f */
[----:B------:R-:W-:Y:S01]  /*9fd0*/  ISETP.GE.AND P1, PT, R12, R69, PT ;  /* 0x000000450c00720c */ /* 0x000fe20003f26270 */
[----:B------:R-:W-:Y:S01]  /*9fe0*/  ULDC.64 UR6, c[0x0][0xa80] ;  /* 0x0002a00000067ab9 */ /* 0x000fe20000000a00 */
[----:B------:R-:W-:Y:S01]  /*9ff0*/  IMAD.IADD R3, R5, 0x1, R3 ;  /* 0x0000000105037824 */ /* 0x000fe200078e0203 */
[----:B------:R-:W-:Y:S01]  /*a000*/  UPRMT UR41, URZ, 0x654, UR41 ;  /* 0x000006543f297896 */ /* 0x000fe20008000029 */
[----:B------:R-:W-:Y:S01]  /*a010*/  LEA R10, P2, R4, UR6, 0x1 ;  /* 0x00000006040a7c11 */ /* 0x000fe2000f8408ff */
[----:B------:R-:W-:Y:S01]  /*a020*/  VIADD R0, R12, 0x20 ;  /* 0x000000200c007836 */ /* 0x000fe20000000000 */
[----:B------:R-:W-:Y:S02]  /*a030*/  UISETP.NE.AND UP0, UPT, UR36, 0x2, UPT ;  /* 0x000000022400788c */ /* 0x000fe4000bf05270 */
[----:B------:R-:W-:-:S02]  /*a040*/  LEA.HI.X R3, R4, UR7, R3, 0x1, P2 ;  /* 0x0000000704037c11 */ /* 0x000fc400090f0c03 */
[----:B------:R-:W-:Y:S01]  /*a050*/  USEL UR5, URZ, 0x1, UP0 ;  /* 0x000000013f057887 */ /* 0x000fe20008000000 */
[-C--:B------:R-:W-:Y:S01]  /*a060*/  ISETP.GE.AND P3, PT, R0, R69.reuse, PT ;  /* 0x000000450000720c */ /* 0x080fe20003f66270 */
[----:B------:R-:W-:Y:S01]  /*a070*/  ULDC UR4, c[0x0][0xc] ;  /* 0x0000030000047ab9 */ /* 0x000fe20000000800 */
[----:B------:R-:W-:Y:S01]  /*a080*/  VIADD R0, R12, 0x40 ;  /* 0x000000400c007836 */ /* 0x000fe20000000000 */
[----:B------:R-:W-:Y:S01]  /*a090*/  UIADD3 UR43, UR4, UR43, URZ ;  /* 0x0000002b042b7290 */ /* 0x000fe2000fffe03f */
[----:B-1----:R0:W1:Y:S01]  /*a0a0*/  SHFL.IDX PT, R8, R10, RZ, 0x181f ;  /* 0x00181fff0a087589 */ /* 0x00206200000e0000 */
        /* <DEDUP_REMOVED lines=9> */
[----:B------:R-:W-:-:S11]  /*a140*/  ISETP.GE.AND P1, PT, R2, UR4, PT ;  /* 0x0000000402007c0c */ /* 0x000fd6000bf26270 */
[----:B-1----:R-:W-:Y:S02]  /*a150*/  @!P2 LEA R6, P4, R16, R8, 0x1 ;  /* 0x000000081006a211 */ /* 0x002fe400078808ff */
[----:B--2---:R-:W-:Y:S02]  /*a160*/  @!P1 IMAD.WIDE R4, R2, 0x2, R8 ;  /* 0x0000000202049825 */ /* 0x004fe400078e0208 */
[----:B------:R-:W-:-:S03]  /*a170*/  @!P2 LEA.HI.X R7, R16, R9, R192, 0x1, P4 ;  /* 0x000000091007a211 */ /* 0x000fc600020f0cc0 */
[----:B-----5:R3:W-:Y:S04]  /*a180*/  @!P1 ST.E.128 desc[UR50][R4.64], R48 ;  /* 0x0000003004009985 */ /* 0x0207e8000c101d32 */
[----:B------:R3:W-:Y:S02]  /*a190*/  @!P2 ST.E.128 desc[UR50][R6.64], R56 ;  /* 0x000000380600a985 */ /* 0x0007e4000c101d32 */
.L_x_6908:
[----:B------:R-:W-:Y:S05]  /*a1a0*/  BSYNC B0 ;  /* 0x0000000000007941 */ /* 0x000fea0003800000 */
.L_x_6907:
[----:B--2---:R2:W4:Y:S01]  /*a1b0*/  SHFL.IDX PT, R9, R3, 0x1, 0x181f ;  /* 0x00381f0003097f89 */ /* 0x00452200000e0000 */
[----:B------:R-:W-:Y:S03]  /*a1c0*/  BSSY B0, `(.L_x_6909) ;  /* 0x000000b000007945 */ /* 0x000fe60003800000 */
[----:B-1----:R2:W1:Y:S01]  /*a1d0*/  SHFL.IDX PT, R8, R10, 0x1, 0x181f ;  /* 0x00381f000a087f89 */ /* 0x00246200000e0000 */
[----:B------:R-:W-:Y:S05]  /*a1e0*/  @P3 BRA `(.L_x_6910) ;  /* 0x0000000000203947 */ /* 0x000fea0003800000 */
[----:B------:R-:W-:Y:S02]  /*a1f0*/  ULDC UR4, c[0x0][0xac8] ;  /* 0x0002b20000047ab9 */ /* 0x000fe40000000800 */
[----:B------:R-:W-:Y:S02]  /*a200*/  ISETP.GE.AND P3, PT, R16, UR4, PT ;  /* 0x0000000410007c0c */ /* 0x000fe4000bf66270 */
[----:B------:R-:W-:-:S11]  /*a210*/  ISETP.GE.AND P2, PT, R2, UR4, PT ;  /* 0x0000000402007c0c */ /* 0x000fd6000bf46270 */
[----:B-1-3--:R-:W-:Y:S02]  /*a220*/  @!P3 LEA R6, P1, R16, R8, 0x1 ;  /* 0x000000081006b211 */ /* 0x00afe400078208ff */
[----:B----4-:R-:W-:Y:S02]  /*a230*/  @!P2 IMAD.WIDE R4, R2, 0x2, R8 ;  /* 0x000000020204a825 */ /* 0x010fe400078e0208 */
[----:B------:R-:W-:-:S03]  /*a240*/  @!P3 LEA.HI.X R7, R16, R9, R192, 0x1, P1 ;  /* 0x000000091007b211 */ /* 0x000fc600008f0cc0 */
[----:B-----5:R1:W-:Y:S04]  /*a250*/  @!P2 ST.E.128 desc[UR50][R4.64], R44 ;  /* 0x0000002c0400a985 */ /* 0x0203e8000c101d32 */
[----:B------:R1:W-:Y:S02]  /*a260*/  @!P3 ST.E.128 desc[UR50][R6.64], R52 ;  /* 0x000000340600b985 */ /* 0x0003e4000c101d32 */
.L_x_6910:
[----:B------:R-:W-:Y:S05]  /*a270*/  BSYNC B0 ;  /* 0x0000000000007941 */ /* 0x000fea0003800000 */
.L_x_6909:
[----:B----4-:R4:W0:Y:S01]  /*a280*/  SHFL.IDX PT, R9, R3, 0x2, 0x181f ;  /* 0x00581f0003097f89 */ /* 0x01082200000e0000 */
[----:B------:R-:W-:Y:S03]  /*a290*/  BSSY B0, `(.L_x_6911) ;  /* 0x000000b000007945 */ /* 0x000fe60003800000 */
[----:B-1----:R4:W1:Y:S01]  /*a2a0*/  SHFL.IDX PT, R8, R10, 0x2, 0x181f ;  /* 0x00581f000a087f89 */ /* 0x00286200000e0000 */
[----:B------:R-:W-:Y:S05]  /*a2b0*/  @P0 BRA `(.L_x_6912) ;  /* 0x0000000000200947 */ /* 0x000fea0003800000 */
[----:B------:R-:W-:Y:S02]  /*a2c0*/  ULDC UR4, c[0x0][0xac8] ;  /* 0x0002b20000047ab9 */ /* 0x000fe40000000800 */
[----:B------:R-:W-:Y:S02]  /*a2d0*/  ISETP.GE.AND P2, PT, R16, UR4, PT ;  /* 0x0000000410007c0c */ /* 0x000fe4000bf46270 */
[----:B------:R-:W-:-:S11]  /*a2e0*/  ISETP.GE.AND P1, PT, R2, UR4, PT ;  /* 0x0000000402007c0c */ /* 0x000fd6000bf26270 */
[----:B-1-3--:R-:W-:Y:S02]  /*a2f0*/  @!P2 LEA R6, P0, R16, R8, 0x1 ;  /* 0x000000081006a211 */ /* 0x00afe400078008ff */
[----:B0-----:R-:W-:Y:S02]  /*a300*/  @!P1 IMAD.WIDE R4, R2, 0x2, R8 ;  /* 0x0000000202049825 */ /* 0x001fe400078e0208 */
[----:B------:R-:W-:-:S03]  /*a310*/  @!P2 LEA.HI.X R7, R16, R9, R192, 0x1, P0 ;  /* 0x000000091007a211 */ /* 0x000fc600000f0cc0 */
[----:B-----5:R0:W-:Y:S04]  /*a320*/  @!P1 ST.E.128 desc[UR50][R4.64], R32 ;  /* 0x0000002004009985 */ /* 0x0201e8000c101d32 */
[----:B------:R0:W-:Y:S02]  /*a330*/  @!P2 ST.E.128 desc[UR50][R6.64], R40 ;  /* 0x000000280600a985 */ /* 0x0001e4000c101d32 */
.L_x_6912:
[----:B------:R-:W-:Y:S05]  /*a340*/  BSYNC B0 ;  /* 0x0000000000007941 */ /* 0x000fea0003800000 */
.L_x_6911:
[----:B------:R-:W-:Y:S01]  /*a350*/  VIADD R0, R12, 0x60 ;  /* 0x000000600c007836 */ /* 0x000fe20000000000 */
[----:B0-----:R0:W0:Y:S01]  /*a360*/  SHFL.IDX PT, R9, R3, 0x3, 0x181f ;  /* 0x00781f0003097f89 */ /* 0x00102200000e0000 */
[----:B------:R-:W-:Y:S01]  /*a370*/  UIADD3 UR45, UR45, 0x1, URZ ;  /* 0x000000012d2d7890 */ /* 0x000fe2000fffe03f */
[----:B------:R-:W-:Y:S02]  /*a380*/  BSSY B0, `(.L_x_6913) ;  /* 0x000000c000007945 */ /* 0x000fe40003800000 */
[----:B------:R-:W-:Y:S01]  /*a390*/  ISETP.GE.AND P0, PT, R0, R69, PT ;  /* 0x000000450000720c */ /* 0x000fe20003f06270 */
[----:B-1----:R1:W0:-:S12]  /*a3a0*/  SHFL.IDX PT, R8, R10, 0x3, 0x181f ;  /* 0x00781f000a087f89 */ /* 0x00221800000e0000 */
[----:B-1----:R-:W-:Y:S05]  /*a3b0*/  @P0 BRA `(.L_x_6914) ;  /* 0x0000000000200947 */ /* 0x002fea0003800000 */
[----:B------:R-:W-:Y:S02]  /*a3c0*/  ULDC UR4, c[0x0][0xac8] ;  /* 0x0002b20000047ab9 */ /* 0x000fe40000000800 */
[----:B------:R-:W-:Y:S02]  /*a3d0*/  ISETP.GE.AND P2, PT, R16, UR4, PT ;  /* 0x0000000410007c0c */ /* 0x000fe4000bf46270 */
[----:B------:R-:W-:-:S11]  /*a3e0*/  ISETP.GE.AND P1, PT, R2, UR4, PT ;  /* 0x0000000402007c0c */ /* 0x000fd6000bf26270 */
[----:B0--3--:R-:W-:Y:S02]  /*a3f0*/  @!P2 LEA R6, P0, R16, R8, 0x1 ;  /* 0x000000081006a211 */ /* 0x009fe400078008ff */
[----:B------:R-:W-:Y:S02]  /*a400*/  @!P1 IMAD.WIDE R4, R2, 0x2, R8 ;  /* 0x0000000202049825 */ /* 0x000fe400078e0208 */
[----:B------:R-:W-:-:S03]  /*a410*/  @!P2 LEA.HI.X R7, R16, R9, R192, 0x1, P0 ;  /* 0x000000091007a211 */ /* 0x000fc600000f0cc0 */
[----:B-----5:R1:W-:Y:S04]  /*a420*/  @!P1 ST.E.128 desc[UR50][R4.64], R28 ;  /* 0x0000001c04009985 */ /* 0x0203e8000c101d32 */
[----:B------:R1:W-:Y:S02]  /*a430*/  @!P2 ST.E.128 desc[UR50][R6.64], R36 ;  /* 0x000000240600a985 */ /* 0x0003e4000c101d32 */
.L_x_6914:
[----:B------:R-:W-:Y:S05]  /*a440*/  BSYNC B0 ;  /* 0x0000000000007941 */ /* 0x000fea0003800000 */
.L_x_6913:
[----:B------:R-:W2:Y:S02]  /*a450*/  LDC R0, c[0x0][0xc34] ;  /* 0x00030d00ff007b82 */ /* 0x000ea40000000800 */
[----:B--2---:R-:W-:-:S13]  /*a460*/  ISETP.LE.AND P0, PT, R0, UR43, PT ;  /* 0x0000002b00007c0c */ /* 0x004fda000bf03270 */
[----:B------:R-:W-:Y:S05]  /*a470*/  @!P0 BRA `(.L_x_6915) ;  /* 0xffffff6800188947 */ /* 0x000fea000383ffff */
[----:B------:R-:W-:Y:S05]  /*a480*/  EXIT ;  /* 0x000000000000794d */ /* 0x000fea0003800000 */
.L_x_6881:
[----:B------:R-:W-:-:S08]  /*a490*/  NOP ;  /* 0x0000000000007918 */ /* 0x000fd00000000000 */
[----:B------:R-:W0:-:S00]  /*a4a0*/  USETMAXREG.DEALLOC.CTAPOOL 0x28 ;  /* 0x00000028000079c8 */ /* 0x000e0000080e0500 */
[----:B------:R-:W1:Y:S01]  /*a4b0*/  S2UR UR39, SR_CTAID.X ;  /* 0x00000000002779c3 */ /* 0x000e620000002500 */
[----:B0-----:R-:W-:Y:S01]  /*a4c0*/  IMAD.MOV.U32 R0, RZ, RZ, 0x1 ;  /* 0x00000001ff007424 */ /* 0x001fe200078e00ff */
[----:B------:R-:W-:Y:S01]  /*a4d0*/  UMOV UR36, 0x1 ;  /* 0x0000000100247882 */ /* 0x000fe20000000000 */
[----:B------:R-:W-:-:S03]  /*a4e0*/  MOV R37, RZ ;  /* 0x000000ff00257202 */ /* 0x000fc60000000f00 */
[----:B------:R0:W-:Y:S02]  /*a4f0*/  STL [R1+0x8], R0 ;  /* 0x0000080001007387 */ /* 0x0001e40000100800 */
[----:B------:R-:W1:Y:S02]  /*a500*/  LDC R2, c[0x0][0xc34] ;  /* 0x00030d00ff027b82 */ /* 0x000e640000000800 */
[----:B-1----:R-:W-:-:S13]  /*a510*/  ISETP.LE.AND P0, PT, R2, UR39, PT ;  /* 0x0000002702007c0c */ /* 0x002fda000bf03270 */
[----:B0-----:R-:W-:Y:S05]  /*a520*/  @P0 BRA `(.L_x_6916) ;  /* 0x00000050002c0947 */ /* 0x001fea0003800000 */
        /* <DEDUP_REMOVED lines=8> */
[----:B------:R-:W-:Y:S01]  /*a5b0*/  IMAD.MOV.U32 R37, RZ, RZ, RZ ;  /* 0x000000ffff257224 */ /* 0x000fe200078e00ff */
[----:B------:R-:W-:Y:S02]  /*a5c0*/  ULEA UR42, UR46, UR42, 0x18 ;  /* 0x0000002a2e2a7291 */ /* 0x000fe4000f8ec03f */
        /* <DEDUP_REMOVED lines=15> */
[C---:B------:R-:W-:Y:S01]  /*a6c0*/  LOP3.LUT R0, R8.reuse, 0x7f, RZ, 0xc0, !PT ;  /* 0x0000007f08007812 */ /* 0x040fe200078ec0ff */
[C---:B------:R-:W-:Y:S01]  /*a6d0*/  IMAD.SHL.U32 R31, R8.reuse, 0x80, RZ ;  /* 0x00000080081f7824 */ /* 0x040fe200078e00ff */
[C---:B------:R-:W-:Y:S01]  /*a6e0*/  LOP3.LUT P1, RZ, R8.reuse, 0x4, RZ, 0xc0, !PT ;  /* 0x0000000408ff7812 */ /* 0x040fe2000782c0ff */
[----:B------:R-:W-:Y:S01]  /*a6f0*/  IMAD.SHL.U32 R6, R8, 0x4, RZ ;  /* 0x0000000408067824 */ /* 0x000fe200078e00ff */
[----:B------:R-:W-:Y:S01]  /*a700*/  LOP3.LUT R5, R4, 0x80, RZ, 0xc0, !PT ;  /* 0x0000008004057812 */ /* 0x000fe200078ec0ff */
[----:B------:R-:W-:Y:S01]  /*a710*/  UIADD3 UR4, UR43, -0x1, URZ ;  /* 0xffffffff2b047890 */ /* 0x000fe2000fffe03f */
[----:B------:R-:W-:Y:S01]  /*a720*/  SHF.R.U32.HI R2, RZ, 0x5, R0 ;  /* 0x00000005ff027819 */ /* 0x000fe20000011600 */
[----:B------:R-:W-:Y:S01]  /*a730*/  IMAD.SHL.U32 R9, R8, 0x2, RZ ;  /* 0x0000000208097824 */ /* 0x000fe200078e00ff */
[----:B------:R-:W-:Y:S01]  /*a740*/  LOP3.LUT R7, R4, 0x60, RZ, 0xc0, !PT ;  /* 0x0000006004077812 */ /* 0x000fe200078ec0ff */
[----:B------:R-:W-:Y:S01]  /*a750*/  UIMAD UR5, UR4, -0xa0, UR40 ;  /* 0xffffff60040578a4 */ /* 0x000fe2000f8e0228 */
[----:B------:R-:W-:Y:S01]  /*a760*/  LOP3.LUT R3, R31, 0x380, RZ, 0xc0, !PT ;  /* 0x000003801f037812 */ /* 0x000fe200078ec0ff */
[----:B------:R-:W-:Y:S01]  /*a770*/  UIMAD UR4, UR43, UR6, -0xa0 ;  /* 0xffffff602b0474a4 */ /* 0x000fe2000f8e0206 */
[----:B------:R-:W-:Y:S01]  /*a780*/  LOP3.LUT R5, R5, 0x10, R8, 0xf8, !PT ;  /* 0x0000001005057812 */ /* 0x000fe200078ef808 */
[----:B------:R-:W-:Y:S01]  /*a790*/  IMAD R7, R2, 0x200, R7 ;  /* 0x0000020002077824 */ /* 0x000fe200078e0207 */
[----:B------:R-:W-:Y:S01]  /*a7a0*/  LOP3.LUT R4, R4, 0x100, RZ, 0xc0, !PT ;  /* 0x0000010004047812 */ /* 0x000fe200078ec0ff */
[----:B------:R-:W-:Y:S01]  /*a7b0*/  IMAD R3, R2, 0x10, R3 ;  /* 0x0000001002037824 */ /* 0x000fe200078e0203 */
[----:B------:R-:W-:Y:S01]  /*a7c0*/  LOP3.LUT R5, R5, 0x10, R6, 0x78, !PT ;  /* 0x0000001005057812 */ /* 0x000fe200078e7806 */
[----:B------:R-:W-:Y:S01]  /*a7d0*/  UIMAD UR41, UR41, UR7, URZ ;  /* 0x00000007292972a4 */ /* 0x000fe2000f8e023f */
[----:B------:R-:W-:Y:S01]  /*a7e0*/  SHF.L.U32 R2, R8, 0x4, RZ ;  /* 0x0000000408027819 */ /* 0x000fe200000006ff */
[----:B------:R-:W-:Y:S01]  /*a7f0*/  UIADD3 UR43, UR43, -0x2, URZ ;  /* 0xfffffffe2b2b7890 */ /* 0x000fe2000fffe03f */
[----:B------:R-:W-:-:S02]  /*a800*/  IADD3 R5, R5, R7, R4 ;  /* 0x0000000705057210 */ /* 0x000fc40007ffe004 */
[----:B------:R-:W-:Y:S01]  /*a810*/  LOP3.LUT R4, R3, 0x70, R2, 0x78, !PT ;  /* 0x0000007003047812 */ /* 0x000fe200078e7802 */
[----:B------:R-:W-:Y:S01]  /*a820*/  IMAD.MOV.U32 R3, RZ, RZ, 0x1 ;  /* 0x00000001ff037424 */ /* 0x000fe200078e00ff */
[----:B------:R-:W-:Y:S01]  /*a830*/  SHF.R.U32.HI R0, RZ, 0x3, R0 ;  /* 0x00000003ff007819 */ /* 0x000fe20000011600 */
[----:B------:R0:W-:Y:S01]  /*a840*/  STL [R1+0x20], R5 ;  /* 0x0000200501007387 */ /* 0x0001e20000100800 */
[----:B------:R-:W-:Y:S02]  /*a850*/  LOP3.LUT R6, R2, 0x3f0, RZ, 0xc0, !PT ;  /* 0x000003f002067812 */ /* 0x000fe400078ec0ff */
[----:B------:R-:W-:Y:S01]  /*a860*/  LOP3.LUT R31, R4, 0xc00, R31, 0xf8, !PT ;  /* 0x00000c00041f7812 */ /* 0x000fe200078ef81f */
[----:B------:R1:W-:Y:S01]  /*a870*/  STL [R1+0x8], R3 ;  /* 0x0000080301007387 */ /* 0x0003e20000100800 */
[----:B------:R-:W-:-:S03]  /*a880*/  LOP3.LUT R9, R6, 0x70, R9, 0x78, !PT ;  /* 0x0000007006097812 */ /* 0x000fc600078e7809 */
[C---:B------:R-:W-:Y:S01]  /*a890*/  VIADD R6, R31.reuse, 0x40 ;  /* 0x000000401f067836 */ /* 0x040fe20000000000 */
[----:B------:R-:W-:Y:S02]  /*a8a0*/  @P1 IADD3 R6, R31, -0x40, RZ ;  /* 0xffffffc01f061810 */ /* 0x000fe40007ffe0ff */
[C-C-:B0-----:R-:W-:Y:S02]  /*a8b0*/  LOP3.LUT R5, R0.reuse, 0x70, R2.reuse, 0xf8, !PT ;  /* 0x0000007000057812 */ /* 0x141fe400078ef802 */
[----:B------:R-:W-:Y:S02]  /*a8c0*/  IADD3 R0, -R0, UR5, RZ ;  /* 0x0000000500007c10 */ /* 0x000fe4000fffe1ff */
[----:B-1----:R-:W-:Y:S02]  /*a8d0*/  LOP3.LUT R3, R2, 0x70, RZ, 0xc0, !PT ;  /* 0x0000007002037812 */ /* 0x002fe400078ec0ff */
[----:B------:R-:W-:Y:S02]  /*a8e0*/  LOP3.LUT R7, R9, 0x400, R2, 0xf8, !PT ;  /* 0x0000040009077812 */ /* 0x000fe400078ef802 */
[----:B------:R-:W-:-:S02]  /*a8f0*/  ISETP.GE.AND P0, PT, R3, UR9, PT ;  /* 0x0000000903007c0c */ /* 0x000fc4000bf06270 */
[----:B------:R-:W-:Y:S01]  /*a900*/  LOP3.LUT R4, R5, 0x80, RZ, 0xfc, !PT ;  /* 0x0000008005047812 */ /* 0x000fe200078efcff */
[----:B------:R-:W-:Y:S01]  /*a910*/  VIADD R2, R7, UR42 ;  /* 0x0000002a07027c36 */ /* 0x000fe20008000000 */
[C---:B------:R-:W-:Y:S01]  /*a920*/  ISETP.LT.OR P1, PT, R0.reuse, 0x1, P0 ;  /* 0x000000010000780c */ /* 0x040fe20000721670 */
[----:B------:R-:W-:Y:S01]  /*a930*/  STL [R1+0x18], R7 ;  /* 0x0000180701007387 */ /* 0x000fe20000100800 */
[C---:B------:R-:W-:Y:S01]  /*a940*/  ISETP.LT.OR P3, PT, R0.reuse, 0x11, P0 ;  /* 0x000000110000780c */ /* 0x040fe20000761670 */
[----:B------:R-:W-:Y:S01]  /*a950*/  VIADD R5, R5, UR4 ;  /* 0x0000000405057c36 */ /* 0x000fe20008000000 */
[----:B------:R-:W-:Y:S01]  /*a960*/  ISETP.LT.OR P2, PT, R0, 0x21, P0 ;  /* 0x000000210000780c */ /* 0x000fe20000741670 */
[----:B------:R0:W-:Y:S04]  /*a970*/  STL [R1+0x2c], R2 ;  /* 0x00002c0201007387 */ /* 0x0001e80000100800 */
[----:B------:R1:W-:Y:S04]  /*a980*/  STL [R1+0x1c], R6 ;  /* 0x00001c0601007387 */ /* 0x0003e80000100800 */
[----:B------:R-:W-:Y:S01]  /*a990*/  @P1 LOP3.LUT R28, R28, 0x800000, RZ, 0xfc, !PT ;  /* 0x008000001c1c1812 */ /* 0x000fe200078efcff */
[----:B------:R1:W-:Y:S01]  /*a9a0*/  STL [R1+0x14], R0 ;  /* 0x0000140001007387 */ /* 0x0003e20000100800 */
[----:B------:R-:W-:Y:S01]  /*a9b0*/  ISETP.LT.OR P1, PT, R0, 0x31, P0 ;  /* 0x000000310000780c */ /* 0x000fe20000721670 */
[----:B0-----:R-:W-:Y:S01]  /*a9c0*/  VIADD R2, R4, UR4 ;  /* 0x0000000404027c36 */ /* 0x001fe20008000000 */
[----:B------:R-:W-:Y:S01]  /*a9d0*/  LOP3.LUT R28, R28, 0xffbfffff, RZ, 0xc0, !PT ;  /* 0xffbfffff1c1c7812 */ /* 0x000fe200078ec0ff */
[----:B------:R1:W-:Y:S03]  /*a9e0*/  STL [R1+0x24], R5 ;  /* 0x0000240501007387 */ /* 0x0003e60000100800 */
[----:B------:R-:W-:Y:S01]  /*a9f0*/  @P3 LOP3.LUT R28, R28, 0x400000, RZ, 0xfc, !PT ;  /* 0x004000001c1c3812 */ /* 0x000fe200078efcff */
[----:B------:R1:W-:Y:S01]  /*aa00*/  STL [R1+0x28], R2 ;  /* 0x0000280201007387 */ /* 0x0003e20000100800 */
        /* <DEDUP_REMOVED lines=21> */
[----:B------:R-:W-:Y:S02]  /*ab60*/  ISETP.LT.U32.AND P2, PT, R4, 0xa0, !P0 ;  /* 0x000000a00400780c */ /* 0x000fe40004741070 */
[----:B------:R-:W-:Y:S02]  /*ab70*/  LOP3.LUT R28, R28, 0xfeffffff, RZ, 0xc0, !PT ;  /* 0xfeffffff1c1c7812 */ /* 0x000fe400078ec0ff */
[----:B------:R-:W-:Y:S02]  /*ab80*/  ISETP.GE.AND P0, PT, R0, 0x1, PT ;  /* 0x000000010000780c */ /* 0x000fe40003f06270 */
[----:B------:R-:W-:Y:S02]  /*ab90*/  @P1 LOP3.LUT R28, R28, 0x1000000, RZ, 0xfc, !PT ;  /* 0x010000001c1c1812 */ /* 0x000fe400078efcff */
[----:B------:R-:W-:-:S02]  /*aba0*/  ISETP.GE.AND P1, PT, R0, 0x11, PT ;  /* 0x000000110000780c */ /* 0x000fc40003f26270 */
        /* <DEDUP_REMOVED lines=28> */
[----:B------:R-:W-:-:S04]  /*ad70*/  @P2 LOP3.LUT R28, R28, 0x20, RZ, 0xfc, !PT ;  /* 0x000000201c1c2812 */ /* 0x000fc800078efcff */
[----:B------:R-:W-:-:S04]  /*ad80*/  LOP3.LUT R28, R28, 0xfffffffe, RZ, 0xc0, !PT ;  /* 0xfffffffe1c1c7812 */ /* 0x000fc800078ec0ff */
[----:B------:R-:W-:-:S04]  /*ad90*/  LOP3.LUT R28, R28, 0xffffbfff, RZ, 0xc0, !PT ;  /* 0xffffbfff1c1c7812 */ /* 0x000fc800078ec0ff */
[----:B------:R-:W-:Y:S02]  /*ada0*/  @P0 LOP3.LUT R28, R28, 0x4000, RZ, 0xfc, !PT ;  /* 0x000040001c1c0812 */ /* 0x000fe400078efcff */
[----:B------:R-:W-:Y:S02]  /*adb0*/  ISETP.GE.AND P0, PT, R3, UR8, PT ;  /* 0x0000000803007c0c */ /* 0x000fe4000bf06270 */
[----:B------:R-:W-:-:S04]  /*adc0*/  @P1 LOP3.LUT R28, R28, 0x1, RZ, 0xfc, !PT ;  /* 0x000000011c1c1812 */ /* 0x000fc800078efcff */
[----:B------:R-:W-:-:S07]  /*add0*/  LOP3.LUT R28, R28, 0xffffffef, RZ, 0xc0, !PT ;  /* 0xffffffef1c1c7812 */ /* 0x000fce00078ec0ff */
[----:B-1----:R-:W-:-:S07]  /*ade0*/  @P0 LOP3.LUT R28, R28, 0x10, RZ, 0xfc, !PT ;  /* 0x000000101c1c0812 */ /* 0x002fce00078efcff */
.L_x_6966:
        /* <DEDUP_REMOVED lines=9> */
[----:B------:R-:W-:-:S04]  /*ae80*/  UMOV UR38, URZ ;  /* 0x0000003f00267c82 */ /* 0x000fc80008000000 */
        /* <DEDUP_REMOVED lines=9> */
[----:B-1---5:R-:W-:Y:S11]  /*af20*/  @!P0 BRA `(.L_x_6917) ;  /* 0x0000000000188947 */ /* 0x022ff60003800000 */
[----:B------:R-:W-:Y:S02]  /*af30*/  ULDC.64 UR4, c[0x0][0xa28] ;  /* 0x00028a0000047ab9 */ /* 0x000fe40000000a00 */
[----:B------:R-:W-:-:S06]  /*af40*/  UIMAD.WIDE UR4, UR45, 0x4, UR4 ;  /* 0x000000042d0478a5 */ /* 0x000fcc000f8e0204 */
[----:B------:R-:W-:Y:S02]  /*af50*/  IMAD.U32 R2, RZ, RZ, UR4 ;  /* 0x00000004ff027e24 */ /* 0x000fe4000f8e00ff */
[----:B------:R-:W-:-:S05]  /*af60*/  IMAD.U32 R3, RZ, RZ, UR5 ;  /* 0x00000005ff037e24 */ /* 0x000fca000f8e00ff */
[----:B------:R-:W2:Y:S02]  /*af70*/  LDG.E R2, desc[UR50][R2.64] ;  /* 0x0000003202027981 */ /* 0x000ea4000c1e1900 */
[----:B--2---:R-:W-:-:S15]  /*af80*/  R2UR UR38, R2 ;  /* 0x00000000022672ca */ /* 0x004fde00000e0000 */
.L_x_6917:
[----:B------:R-:W-:-:S13]  /*af90*/  PLOP3.LUT P0, PT, PT, PT, UP0, 0x80, 0x0 ;  /* 0x000000000000781c */ /* 0x000fda0003f0f008 */
[----:B------:R-:W-:Y:S05]  /*afa0*/  @!P0 BRA `(.L_x_6918) ;  /* 0x0000000000408947 */ /* 0x000fea0003800000 */
[----:B------:R-:W-:Y:S01]  /*afb0*/  MOV R2, 0x0 ;  /* 0x0000000000027802 */ /* 0x000fe20000000f00 */
[----:B------:R-:W-:Y:S01]  /*afc0*/  ULDC.64 UR4, c[0x4][0x1b0] ;  /* 0x01006c0000047ab9 */ /* 0x000fe20000000a00 */
[----:B------:R-:W-:Y:S01]  /*afd0*/  ULDC.64 UR6, c[0x4][0x1b8] ;  /* 0x01006e0000067ab9 */ /* 0x000fe20000000a00 */
[----:B------:R-:W-:Y:S01]  /*afe0*/  IMAD.U32 R4, RZ, RZ, UR4 ;  /* 0x00000004ff047e24 */ /* 0x000fe2000f8e00ff */
[----:B------:R-:W-:Y:S01]  /*aff0*/  MOV R5, UR5 ;  /* 0x0000000500057c02 */ /* 0x000fe20008000f00 */
[----:B------:R-:W-:Y:S01]  /*b000*/  ULDC.64 UR4, c[0x4][0x78] ;  /* 0x01001e0000047ab9 */ /* 0x000fe20000000a00 */
        /* <DEDUP_REMOVED lines=10> */
.L_x_6918:
        /* <DEDUP_REMOVED lines=10> */
[----:B------:R-:W-:Y:S01]  /*b150*/  MOV R6, UR6 ;  /* 0x0000000600067c02 */ /* 0x000fe20008000f00 */
[----:B------:R-:W-:Y:S01]  /*b160*/  IMAD.U32 R5, RZ, RZ, UR5 ;  /* 0x00000005ff057e24 */ /* 0x000fe2000f8e00ff */
[----:B------:R-:W0:Y:S01]  /*b170*/  LDC.64 R2, c[0x4][R2] ;  /* 0x0100000002027b82 */ /* 0x000e220000000a00 */
[----:B------:R-:W-:Y:S01]  /*b180*/  ULDC.64 UR4, c[0x4][0x80] ;  /* 0x0100200000047ab9 */ /* 0x000fe20000000a00 */
[----:B------:R-:W-:Y:S01]  /*b190*/  IMAD.U32 R7, RZ, RZ, UR7 ;  /* 0x00000007ff077e24 */ /* 0x000fe2000f8e00ff */
[----:B------:R-:W-:Y:S01]  /*b1a0*/  MOV R12, 0x1 ;  /* 0x00000001000c7802 */ /* 0x000fe20000000f00 */
[----:B------:R-:W-:-:S02]  /*b1b0*/  IMAD.U32 R10, RZ, RZ, UR4 ;  /* 0x00000004ff0a7e24 */ /* 0x000fc4000f8e00ff */
[----:B------:R-:W-:Y:S02]  /*b1c0*/  IMAD.U32 R11, RZ, RZ, UR5 ;  /* 0x00000005ff0b7e24 */ /* 0x000fe4000f8e00ff */
[----:B------:R-:W-:Y:S02]  /*b1d0*/  IMAD.MOV.U32 R8, RZ, RZ, 0x70 ;  /* 0x00000070ff087424 */ /* 0x000fe400078e00ff */
[----:B------:R-:W-:-:S07]  /*b1e0*/  IMAD.MOV.U32 R13, RZ, RZ, RZ ;  /* 0x000000ffff0d7224 */ /* 0x000fce00078e00ff */
[----:B------:R-:W-:-:S07]  /*b1f0*/  LEPC R20, `(.L_x_6919) ;  /* 0x000000001014794e */ /* 0x000fce0000000000 */
[----:B0-----:R-:W-:Y:S05]  /*b200*/  CALL.ABS.NOINC R2 ;  /* 0x0000000002007343 */ /* 0x001fea0003c00000 */
.L_x_6919:
        /* <DEDUP_REMOVED lines=20> */
.L_x_6920:
        /* <DEDUP_REMOVED lines=18> */
.L_x_6921:
        /* <DEDUP_REMOVED lines=8> */
[----:B------:R-:W-:Y:S02]  /*b4f0*/  IMAD.U32 R2, RZ, RZ, UR4 ;  /* 0x00000004ff027e24 */ /* 0x000fe4000f8e00ff */
[----:B------:R-:W-:-:S05]  /*b500*/  IMAD.U32 R3, RZ, RZ, UR5 ;  /* 0x00000005ff037e24 */ /* 0x000fca000f8e00ff */
[----:B------:R-:W2:Y:S01]  /*b510*/  @P0 LDG.E R17, desc[UR50][R2.64] ;  /* 0x0000003202110981 */ /* 0x000ea2000c1e1900 */
[----:B------:R-:W-:-:S03]  /*b520*/  UMOV UR4, 0xffffffff ;  /* 0xffffffff00047882 */ /* 0x000fc60000000000 */
[----:B--2---:R1:W-:Y:S01]  /*b530*/  STL [R1+0x4], R17 ;  /* 0x0000041101007387 */ /* 0x0043e20000100800 */
[----:B0-----:R-:W-:Y:S05]  /*b540*/  BRA.DIV UR4, `(.L_x_6922) ;  /* 0x0000004604807947 */ /* 0x001fea000b800000 */
.L_x_6983:
[----:B------:R-:W2:Y:S04]  /*b550*/  LDL R2, [R1+0x24] ;  /* 0x0000240001027983 */ /* 0x000ea80000100800 */
[----:B------:R-:W3:Y:S01]  /*b560*/  LDL R8, [R1+0x28] ;  /* 0x0000280001087983 */ /* 0x000ee20000100800 */
[----:B------:R-:W-:Y:S02]  /*b570*/  ISETP.NE.AND P3, PT, R16, 0x1, PT ;  /* 0x000000011000780c */ /* 0x000fe40003f65270 */
[----:B------:R-:W-:Y:S02]  /*b580*/  SHF.R.S32.HI R13, RZ, 0x1f, R17 ;  /* 0x0000001fff0d7819 */ /* 0x000fe40000011411 */
[C---:B------:R-:W-:Y:S02]  /*b590*/  LOP3.LUT P2, RZ, R28.reuse, 0x8, RZ, 0xc0, !PT ;  /* 0x000000081cff7812 */ /* 0x040fe4000784c0ff */
[----:B------:R-:W-:Y:S01]  /*b5a0*/  LOP3.LUT R28, R28, 0xfffffffb, RZ, 0xc0, !PT ;  /* 0xfffffffb1c1c7812 */ /* 0x000fe200078ec0ff */
[----:B------:R0:W-:Y:S06]  /*b5b0*/  STL [R1+0x10], R13 ;  /* 0x0000100d01007387 */ /* 0x0001ec0000100800 */
[----:B------:R-:W4:Y:S01]  /*b5c0*/  @P3 LDC R3, c[0x0][0x434] ;  /* 0x00010d00ff033b82 */ /* 0x000f220000000800 */
[----:B------:R-:W-:-:S07]  /*b5d0*/  @P3 LOP3.LUT R28, R28, 0x4, RZ, 0xfc, !PT ;  /* 0x000000041c1c3812 */ /* 0x000fce00078efcff */
[----:B------:R-:W1:Y:S01]  /*b5e0*/  @P3 LDC R5, c[0x0][0x438] ;  /* 0x00010e00ff053b82 */ /* 0x000e620000000800 */
[----:B------:R-:W-:Y:S02]  /*b5f0*/  LOP3.LUT R28, R28, 0xfffffffd, RZ, 0xc0, !PT ;  /* 0xfffffffd1c1c7812 */ /* 0x000fe400078ec0ff */
[C---:B--2---:R-:W-:Y:S02]  /*b600*/  ISETP.GE.AND P0, PT, R2.reuse, UR40, PT ;  /* 0x0000002802007c0c */ /* 0x044fe4000bf06270 */
[----:B------:R-:W-:Y:S01]  /*b610*/  IADD3 R0, R2, UR38, RZ ;  /* 0x0000002602007c10 */ /* 0x000fe2000fffe0ff */
[----:B---3--:R-:W-:Y:S02]  /*b620*/  VIADD R11, R8, UR38 ;  /* 0x00000026080b7c36 */ /* 0x008fe40008000000 */
[----:B------:R-:W2:Y:S02]  /*b630*/  @P2 LDC.64 R8, c[0x0][0x428] ;  /* 0x00010a00ff082b82 */ /* 0x000ea40000000a00 */
[----:B----4-:R-:W-:Y:S01]  /*b640*/  @P3 IMAD.HI.U32 R2, R0, R3, RZ ;  /* 0x0000000300023227 */ /* 0x010fe200078e00ff */
[----:B------:R-:W-:-:S03]  /*b650*/  MOV R12, R11 ;  /* 0x0000000b000c7202 */ /* 0x000fc60000000f00 */
[----:B------:R-:W-:Y:S01]  /*b660*/  IMAD.MOV.U32 R10, RZ, RZ, R0 ;  /* 0x000000ffff0a7224 */ /* 0x000fe200078e0000 */
[----:B-1----:R-:W-:Y:S01]  /*b670*/  @P3 SHF.R.U32.HI R10, RZ, R5, R2 ;  /* 0x00000005ff0a3219 */ /* 0x002fe20000011602 */
[----:B------:R-:W1:Y:S03]  /*b680*/  @!P0 LDC.64 R6, c[0x0][0x428] ;  /* 0x00010a00ff068b82 */ /* 0x000e660000000a00 */
[----:B------:R-:W-:-:S05]  /*b690*/  @!P0 SHF.R.S32.HI R3, RZ, 0x1f, R10 ;  /* 0x0000001fff038819 */ /* 0x000fca000001140a */
[----:B------:R-:W3:Y:S01]  /*b6a0*/  @!P0 LDC.64 R4, c[0x0][0x418] ;  /* 0x00010600ff048b82 */ /* 0x000ee20000000a00 */
[----:B-1----:R-:W-:-:S04]  /*b6b0*/  @!P0 IMAD R2, R13, R6, RZ ;  /* 0x000000060d028224 */ /* 0x002fc800078e02ff */
[----:B------:R-:W-:Y:S02]  /*b6c0*/  @!P0 IMAD R7, R17, R7, R2 ;  /* 0x0000000711078224 */ /* 0x000fe400078e0202 */
[----:B------:R-:W-:-:S04]  /*b6d0*/  @!P0 IMAD.MOV.U32 R2, RZ, RZ, R10 ;  /* 0x000000ffff028224 */ /* 0x000fc800078e000a */
[----:B------:R-:W-:-:S04]  /*b6e0*/  @!P0 IMAD.WIDE.U32 R2, R17, R6, R2 ;  /* 0x0000000611028225 */ /* 0x000fc800078e0002 */
[----:B------:R-:W-:Y:S01]  /*b6f0*/  @!P0 IMAD.IADD R3, R3, 0x1, R7 ;  /* 0x0000000103038824 */ /* 0x000fe200078e0207 */
[C---:B---3--:R-:W-:Y:S01]  /*b700*/  @!P0 LEA R4, P1, R2.reuse, R4, 0x2 ;  /* 0x0000000402048211 */ /* 0x048fe200078210ff */
[----:B------:R-:W1:Y:S03]  /*b710*/  @P2 LDC.64 R6, c[0x0][0x418] ;  /* 0x00010600ff062b82 */ /* 0x000e660000000a00 */
[----:B------:R-:W-:-:S05]  /*b720*/  @!P0 LEA.HI.X R5, R2, R5, R3, 0x2, P1 ;  /* 0x0000000502058211 */ /* 0x000fca00008f1403 */
[----:B------:R-:W3:Y:S08]  /*b730*/  @P3 LDC R2, c[0x0][0x434] ;  /* 0x00010d00ff023b82 */ /* 0x000ef00000000800 */
[----:B------:R-:W4:Y:S01]  /*b740*/  @P3 LDC R3, c[0x0][0x438] ;  /* 0x00010e00ff033b82 */ /* 0x000f220000000800 */
[----:B---3--:R-:W-:-:S05]  /*b750*/  @P3 IMAD.HI.U32 R2, R11, R2, RZ ;  /* 0x000000020b023227 */ /* 0x008fca00078e00ff */
[----:B----4-:R-:W-:Y:S01]  /*b760*/  @P3 SHF.R.U32.HI R12, RZ, R3, R2 ;  /* 0x00000003ff0c3219 */ /* 0x010fe20000011602 */
[----:B--2---:R-:W-:-:S03]  /*b770*/  @P2 IMAD R2, R13, R8, RZ ;  /* 0x000000080d022224 */ /* 0x004fc600078e02ff */
[----:B------:R-:W-:Y:S01]  /*b780*/  @P2 SHF.R.S32.HI R3, RZ, 0x1f, R12 ;  /* 0x0000001fff032819 */ /* 0x000fe2000001140c */
[----:B------:R-:W-:Y:S02]  /*b790*/  @P2 IMAD R9, R17, R9, R2 ;  /* 0x0000000911092224 */ /* 0x000fe400078e0202 */
[----:B------:R-:W-:-:S04]  /*b7a0*/  @P2 IMAD.MOV.U32 R2, RZ, RZ, R12 ;  /* 0x000000ffff022224 */ /* 0x000fc800078e000c */
[----:B------:R-:W-:-:S04]  /*b7b0*/  @P2 IMAD.WIDE.U32 R2, R17, R8, R2 ;  /* 0x0000000811022225 */ /* 0x000fc800078e0002 */
[----:B------:R-:W-:Y:S01]  /*b7c0*/  @P2 IMAD.IADD R3, R9, 0x1, R3 ;  /* 0x0000000109032824 */ /* 0x000fe200078e0203 */
[C---:B-1----:R-:W-:Y:S01]  /*b7d0*/  @P2 LEA R6, P1, R2.reuse, R6, 0x2 ;  /* 0x0000000602062211 */ /* 0x042fe200078210ff */
[----:B------:R-:W1:Y:S01]  /*b7e0*/  LDC R9, c[0x0][0xc44] ;  /* 0x00031100ff097b82 */ /* 0x000e620000000800 */
[----:B------:R-:W-:Y:S02]  /*b7f0*/  IMAD.MOV.U32 R8, RZ, RZ, RZ ;  /* 0x000000ffff087224 */ /* 0x000fe400078e00ff */
[----:B------:R-:W-:-:S04]  /*b800*/  @P2 LEA.HI.X R7, R2, R7, R3, 0x2, P1 ;  /* 0x0000000702072211 */ /* 0x000fc800008f1403 */
[----:B------:R2:W5:Y:S01]  /*b810*/  @!P0 LDG.E R8, desc[UR50][R4.64] ;  /* 0x0000003204088981 */ /* 0x000562000c1e1900 */
[----:B------:R-:W-:Y:S01]  /*b820*/  IADD3 R3, -R10, RZ, RZ ;  /* 0x000000ff0a037210 */ /* 0x000fe20007ffe1ff */
[----:B------:R-:W-:Y:S02]  /*b830*/  IMAD.MOV R2, RZ, RZ, -R12 ;  /* 0x000000ffff027224 */ /* 0x000fe400078e0a0c */
[----:B--2---:R-:W-:-:S06]  /*b840*/  IMAD.MOV.U32 R5, RZ, RZ, RZ ;  /* 0x000000ffff057224 */ /* 0x004fcc00078e00ff */
[----:B------:R2:W5:Y:S02]  /*b850*/  @P2 LDG.E R5, desc[UR50][R6.64] ;  /* 0x0000003206052981 */ /* 0x000564000c1e1900 */
[C---:B--2---:R-:W-:Y:S02]  /*b860*/  IMAD R7, R16.reuse, R3, R0 ;  /* 0x0000000310077224 */ /* 0x044fe400078e0200 */
[----:B------:R-:W-:Y:S02]  /*b870*/  IMAD R6, R16, R2, R11 ;  /* 0x0000000210067224 */ /* 0x000fe400078e020b */
[----:B------:R-:W-:Y:S02]  /*b880*/  IMAD R16, RZ, RZ, -UR45 ;  /* 0x8000002dff107e24 */ /* 0x000fe4000f8e02ff */
[----:B------:R-:W-:Y:S02]  /*b890*/  IMAD.U32 R0, RZ, RZ, UR47 ;  /* 0x0000002fff007e24 */ /* 0x000fe4000f8e00ff */
[----:B-1----:R-:W-:-:S03]  /*b8a0*/  IMAD R16, R9, R16, UR44 ;  /* 0x0000002c09107e24 */ /* 0x002fc6000f8e0210 */
[----:B------:R-:W-:Y:S02]  /*b8b0*/  ISETP.NE.AND P0, PT, R0, 0x3, PT ;  /* 0x000000030000780c */ /* 0x000fe40003f05270 */
[----:B------:R-:W-:-:S05]  /*b8c0*/  SHF.R.S32.HI R2, RZ, 0x1f, R16 ;  /* 0x0000001fff027819 */ /* 0x000fca0000011410 */
[----:B------:R0:W-:Y:S06]  /*b8d0*/  STL [R1+0xc], R2 ;  /* 0x00000c0201007387 */ /* 0x0001ec0000100800 */
[----:B------:R-:W-:Y:S01]  /*b8e0*/  @P0 LOP3.LUT R28, R28, 0x2, RZ, 0xfc, !PT ;  /* 0x000000021c1c0812 */ /* 0x000fe200078efcff */
[----:B------:R-:W-:Y:S06]  /*b8f0*/  @!P0 BRA `(.L_x_6923) ;  /* 0x0000000000048947 */ /* 0x000fec0003800000 */
[----:B------:R-:W-:Y:S01]  /*b900*/  BPT.TRAP 0x1 ;  /* 0x000000040000795c */ /* 0x000fe20000300000 */
.L_x_6923:
[----:B0-----:R-:W2:Y:S01]  /*b910*/  LDL R2, [R1+0x8] ;  /* 0x0000080001027983 */ /* 0x001ea20000100800 */
[----:B------:R-:W-:Y:S01]  /*b920*/  LEA R0, R37, UR42, 0x3 ;  /* 0x0000002a25007c11 */ /* 0x000fe2000f8e18ff */
[----:B------:R-:W-:Y:S01]  /*b930*/  BSSY B0, `(.L_x_6924) ;  /* 0x0000005000007945 */ /* 0x000fe20003800000 */
[----:B------:R-:W-:Y:S02]  /*b940*/  SHF.R.S32.HI R30, RZ, 0x1f, R7 ;  /* 0x0000001fff1e7819 */ /* 0x000fe40000011407 */
[----:B--2---:R-:W-:-:S04]  /*b950*/  SHF.L.U32 R35, R2, 0x1f, RZ ;  /* 0x0000001f02237819 */ /* 0x004fc800000006ff */
[----:B------:R-:W0:Y:S02]  /*b960*/  SYNCS.PHASECHK.TRANS64.TRYWAIT P0, [R0+URZ+0x22880], R35 ;  /* 0x02288023000075a7 */ /* 0x000e24000800017f */
[----:B0-----:R-:W-:Y:S05]  /*b970*/  @!P0 BRA `(.L_x_6925) ;  /* 0x0000004000a08947 */ /* 0x001fea0003800000 */
.L_x_6984:
[----:B------:R-:W-:Y:S05]  /*b980*/  BSYNC B0 ;  /* 0x0000000000007941 */ /* 0x000fea0003800000 */
.L_x_6924:
[----:B------:R-:W2:Y:S01]  /*b990*/  LDL R4, [R1+0xc] ;  /* 0x00000c0001047983 */ /* 0x000ea20000100800 */
[----:B------:R-:W-:-:S03]  /*b9a0*/  ULDC.64 UR4, c[0x0][0x328] ;  /* 0x0000ca0000047ab9 */ /* 0x000fc60000000a00 */
[----:B------:R-:W3:Y:S01]  /*b9b0*/  LDL R11, [R1+0x18] ;  /* 0x00001800010b7983 */ /* 0x000ee20000100800 */
[----:B------:R-:W-:Y:S01]  /*b9c0*/  IMAD R2, R30, UR4, RZ ;  /* 0x000000041e027c24 */ /* 0x000fe2000f8e02ff */
[----:B-----5:R-:W-:Y:S01]  /*b9d0*/  SHF.R.S32.HI R33, RZ, 0x1f, R8 ;  /* 0x0000001fff217819 */ /* 0x020fe20000011408 */
[----:B------:R-:W-:Y:S01]  /*b9e0*/  ULDC.64 UR6, c[0x0][0x338] ;  /* 0x0000ce0000067ab9 */ /* 0x000fe20000000a00 */
[----:B------:R-:W-:Y:S01]  /*b9f0*/  ULDC.64 UR8, c[0x0][0x330] ;  /* 0x0000cc0000087ab9 */ /* 0x000fe20000000a00 */
[C---:B------:R-:W-:Y:S01]  /*ba00*/  IMAD R9, R7.reuse, UR5, R2 ;  /* 0x0000000507097c24 */ /* 0x040fe2000f8e0202 */
[----:B------:R-:W-:Y:S01]  /*ba10*/  ULDC.64 UR10, c[0x0][0x318] ;  /* 0x0000c600000a7ab9 */ /* 0x000fe20000000a00 */
[----:B------:R-:W-:Y:S01]  /*ba20*/  IMAD.WIDE.U32 R2, R7, UR4, RZ ;  /* 0x0000000407027c25 */ /* 0x000fe2000f8e00ff */
[----:B------:R-:W-:Y:S02]  /*ba30*/  SHF.R.S32.HI R32, RZ, 0x1f, R6 ;  /* 0x0000001fff207819 */ /* 0x000fe40000011406 */
[----:B------:R-:W-:Y:S01]  /*ba40*/  SHF.R.S32.HI R34, RZ, 0x1f, R5 ;  /* 0x0000001fff227819 */ /* 0x000fe20000011405 */
[----:B------:R-:W-:-:S02]  /*ba50*/  IMAD.IADD R3, R3, 0x1, R9 ;  /* 0x0000000103037824 */ /* 0x000fc400078e0209 */
[----:B------:R-:W-:Y:S02]  /*ba60*/  IMAD R9, R33, UR6, RZ ;  /* 0x0000000621097c24 */ /* 0x000fe4000f8e02ff */
[----:B------:R-:W-:-:S04]  /*ba70*/  IMAD.WIDE.U32 R2, R8, UR6, R2 ;  /* 0x0000000608027c25 */ /* 0x000fc8000f8e0002 */
[----:B------:R-:W-:-:S05]  /*ba80*/  IMAD R9, R8, UR7, R9 ;  /* 0x0000000708097c24 */ /* 0x000fca000f8e0209 */
[----:B------:R-:W-:-:S03]  /*ba90*/  IADD3 R3, R3, R9, RZ ;  /* 0x0000000903037210 */ /* 0x000fc60007ffe0ff */
[----:B------:R-:W-:-:S04]  /*baa0*/  IMAD.WIDE.U32 R2, R16, UR8, R2 ;  /* 0x0000000810027c25 */ /* 0x000fc8000f8e0002 */
[----:B--2---:R-:W-:-:S04]  /*bab0*/  IMAD R9, R4, UR8, RZ ;  /* 0x0000000804097c24 */ /* 0x004fc8000f8e02ff */
[----:B------:R-:W-:Y:S01]  /*bac0*/  IMAD R18, R16, UR9, R9 ;  /* 0x0000000910127c24 */ /* 0x000fe2000f8e0209 */
[----:B------:R-:W-:Y:S01]  /*bad0*/  IADD3 R9, P0, R2, UR10, RZ ;  /* 0x0000000a02097c10 */ /* 0x000fe2000ff1e0ff */
[----:B---3--:R-:W-:-:S03]  /*bae0*/  IMAD R29, R37, 0x5000, R11 ;  /* 0x00005000251d7824 */ /* 0x008fc600078e020b */
        /* <DEDUP_REMOVED lines=14> */
[----:B------:R-:W1:Y:S01]  /*bbd0*/  S2R R2, SR_TID.X ;  /* 0x0000000000027919 */ /* 0x000e620000002100 */
[C---:B------:R-:W-:Y:S02]  /*bbe0*/  LOP3.LUT P6, RZ, R28.reuse, 0x100000, RZ, 0xc0, !PT ;  /* 0x001000001cff7812 */ /* 0x040fe400078cc0ff */
[----:B------:R-:W-:Y:S01]  /*bbf0*/  LOP3.LUT R28, R28, 0xfdffffff, RZ, 0xc0, !PT ;  /* 0xfdffffff1c1c7812 */ /* 0x000fe200078ec0ff */
[----:B------:R-:W-:Y:S04]  /*bc00*/  SHFL.IDX PT, R3, R10, 0x1, 0x181f ;  /* 0x00381f000a037f89 */ /* 0x000fe800000e0000 */
[----:B------:R-:W-:Y:S04]  /*bc10*/  SHFL.IDX PT, R26, R9, 0x3, 0x181f ;  /* 0x00781f00091a7f89 */ /* 0x000fe800000e0000 */
[----:B------:R-:W-:Y:S02]  /*bc20*/  SHFL.IDX PT, R19, R10, 0x3, 0x181f ;  /* 0x00781f000a137f89 */ /* 0x000fe400000e0000 */
[----:B------:R-:W-:-:S02]  /*bc30*/  @P6 LOP3.LUT R28, R28, 0x2000000, RZ, 0xfc, !PT ;  /* 0x020000001c1c6812 */ /* 0x000fc400078efcff */
[----:B------:R-:W-:Y:S02]  /*bc40*/  SHFL.IDX PT, R24, R9, 0x4, 0x181f ;  /* 0x00981f0009187f89 */ /* 0x000fe400000e0000 */
[C---:B------:R-:W-:Y:S02]  /*bc50*/  LOP3.LUT P6, RZ, R28.reuse, 0x400000, RZ, 0xc0, !PT ;  /* 0x004000001cff7812 */ /* 0x040fe400078cc0ff */
[----:B------:R-:W-:Y:S01]  /*bc60*/  SHFL.IDX PT, R22, R9, 0x5, 0x181f ;  /* 0x00b81f0009167f89 */ /* 0x000fe200000e0000 */
[----:B------:R-:W-:-:S03]  /*bc70*/  LOP3.LUT R28, R28, 0xfbffffff, RZ, 0xc0, !PT ;  /* 0xfbffffff1c1c7812 */ /* 0x000fc600078ec0ff */
[----:B------:R-:W-:Y:S04]  /*bc80*/  SHFL.IDX PT, R20, R9, 0x6, 0x181f ;  /* 0x00d81f0009147f89 */ /* 0x000fe800000e0000 */
[----:B------:R-:W-:Y:S03]  /*bc90*/  SHFL.IDX PT, R14, R9, RZ, 0x181f ;  /* 0x00181fff090e7589 */ /* 0x000fe600000e0000 */
[----:B------:R-:W-:Y:S01]  /*bca0*/  @P6 LOP3.LUT R28, R28, 0x4000000, RZ, 0xfc, !PT ;  /* 0x040000001c1c6812 */ /* 0x000fe200078efcff */
[----:B-1----:R-:W-:Y:S01]  /*bcb0*/  IMAD.SHL.U32 R11, R2, 0x10, RZ ;  /* 0x00000010020b7824 */ /* 0x002fe200078e00ff */
[----:B------:R-:W-:Y:S02]  /*bcc0*/  SHFL.IDX PT, R4, R10, RZ, 0x181f ;  /* 0x00181fff0a047589 */ /* 0x000fe400000e0000 */
[----:B------:R-:W-:-:S02]  /*bcd0*/  LOP3.LUT P6, RZ, R28, 0x800000, RZ, 0xc0, !PT ;  /* 0x008000001cff7812 */ /* 0x000fc400078cc0ff */
[----:B------:R-:W1:Y:S01]  /*bce0*/  SHFL.IDX PT, R2, R9, 0x1, 0x181f ;  /* 0x00381f0009027f89 */ /* 0x000e6200000e0000 */
[----:B------:R-:W-:Y:S02]  /*bcf0*/  LOP3.LUT R11, R11, 0x70, RZ, 0xc0, !PT ;  /* 0x000000700b0b7812 */ /* 0x000fe400078ec0ff */
[C---:B------:R-:W-:Y:S02]  /*bd00*/  LOP3.LUT P5, RZ, R28.reuse, 0x80000, RZ, 0xc0, !PT ;  /* 0x000800001cff7812 */ /* 0x040fe400078ac0ff */
[C---:B------:R-:W-:Y:S02]  /*bd10*/  LOP3.LUT P4, RZ, R28.reuse, 0x40000, RZ, 0xc0, !PT ;  /* 0x000400001cff7812 */ /* 0x040fe4000788c0ff */
[C---:B------:R-:W-:Y:S02]  /*bd20*/  LOP3.LUT P3, RZ, R28.reuse, 0x20000, RZ, 0xc0, !PT ;  /* 0x000200001cff7812 */ /* 0x040fe4000786c0ff */
[C---:B------:R-:W-:Y:S02]  /*bd30*/  LOP3.LUT P2, RZ, R28.reuse, 0x10000, RZ, 0xc0, !PT ;  /* 0x000100001cff7812 */ /* 0x040fe4000784c0ff */
[----:B------:R-:W-:-:S02]  /*bd40*/  LOP3.LUT P1, RZ, R28, 0x8000, RZ, 0xc0, !PT ;  /* 0x000080001cff7812 */ /* 0x000fc4000782c0ff */
[C---:B-1----:R-:W-:Y:S02]  /*bd50*/  IADD3 R12, P0, R11.reuse, R2, RZ ;  /* 0x000000020b0c7210 */ /* 0x042fe40007f1e0ff */
[----:B------:R-:W1:Y:S03]  /*bd60*/  SHFL.IDX PT, R2, R9, 0x2, 0x181f ;  /* 0x00581f0009027f89 */ /* 0x000e6600000e0000 */
[----:B------:R-:W-:Y:S01]  /*bd70*/  IMAD.X R13, RZ, RZ, R3, P0 ;  /* 0x000000ffff0d7224 */ /* 0x000fe200000e0603 */
[----:B------:R-:W-:Y:S04]  /*bd80*/  SHFL.IDX PT, R9, R9, 0x7, 0x181f ;  /* 0x00f81f0009097f89 */ /* 0x000fe800000e0000 */
[----:B------:R-:W2:Y:S01]  /*bd90*/  SHFL.IDX PT, R3, R10, 0x2, 0x181f ;  /* 0x00581f000a037f89 */ /* 0x000ea200000e0000 */
[----:B-1----:R-:W-:-:S04]  /*bda0*/  IADD3 R2, P0, R11, R2, RZ ;  /* 0x000000020b027210 */ /* 0x002fc80007f1e0ff */
[----:B--2---:R-:W-:Y:S02]  /*bdb0*/  IADD3.X R3, RZ, R3, RZ, P0, !PT ;  /* 0x00000003ff037210 */ /* 0x004fe400007fe4ff */
[----:B------:R-:W-:-:S05]  /*bdc0*/  IADD3 R26, P0, R11, R26, RZ ;  /* 0x0000001a0b1a7210 */ /* 0x000fca0007f1e0ff */
[----:B------:R-:W-:Y:S01]  /*bdd0*/  IMAD.X R27, RZ, RZ, R19, P0 ;  /* 0x000000ffff1b7224 */ /* 0x000fe200000e0613 */
[C---:B------:R-:W-:Y:S01]  /*bde0*/  IADD3 R24, P0, R11.reuse, R24, RZ ;  /* 0x000000180b187210 */ /* 0x040fe20007f1e0ff */
[----:B------:R-:W1:Y:S04]  /*bdf0*/  SHFL.IDX PT, R19, R10, 0x4, 0x181f ;  /* 0x00981f000a137f89 */ /* 0x000e6800000e0000 */
[----:B-1----:R-:W-:Y:S01]  /*be00*/  IMAD.X R25, RZ, RZ, R19, P0 ;  /* 0x000000ffff197224 */ /* 0x002fe200000e0613 */
[C---:B------:R-:W-:Y:S01]  /*be10*/  IADD3 R22, P0, R11.reuse, R22, RZ ;  /* 0x000000160b167210 */ /* 0x040fe20007f1e0ff */
[----:B------:R-:W1:Y:S04]  /*be20*/  SHFL.IDX PT, R19, R10, 0x5, 0x181f ;  /* 0x00b81f000a137f89 */ /* 0x000e6800000e0000 */
[----:B-1----:R-:W-:Y:S01]  /*be30*/  IMAD.X R23, RZ, RZ, R19, P0 ;  /* 0x000000ffff177224 */ /* 0x002fe200000e0613 */
[C---:B------:R-:W-:Y:S01]  /*be40*/  IADD3 R20, P0, R11.reuse, R20, RZ ;  /* 0x000000140b147210 */ /* 0x040fe20007f1e0ff */
[----:B------:R-:W1:Y:S04]  /*be50*/  SHFL.IDX PT, R19, R10, 0x6, 0x181f ;  /* 0x00d81f000a137f89 */ /* 0x000e6800000e0000 */
[----:B------:R-:W-:Y:S01]  /*be60*/  SHFL.IDX PT, R10, R10, 0x7, 0x181f ;  /* 0x00f81f000a0a7f89 */ /* 0x000fe200000e0000 */
[----:B-1----:R-:W-:Y:S01]  /*be70*/  IMAD.X R21, RZ, RZ, R19, P0 ;  /* 0x000000ffff157224 */ /* 0x002fe200000e0613 */
[----:B------:R-:W-:-:S04]  /*be80*/  IADD3 R14, P0, R11, R14, RZ ;  /* 0x0000000e0b0e7210 */ /* 0x000fc80007f1e0ff */
[----:B------:R-:W-:Y:S01]  /*be90*/  IADD3.X R15, RZ, R4, RZ, P0, !PT ;  /* 0x00000004ff0f7210 */ /* 0x000fe200007fe4ff */
[----:B------:R-:W-:Y:S01]  /*bea0*/  VIADD R4, R29, UR42 ;  /* 0x0000002a1d047c36 */ /* 0x000fe20008000000 */
[----:B------:R-:W-:-:S04]  /*beb0*/  LOP3.LUT P0, RZ, R28, 0x200000, RZ, 0xc0, !PT ;  /* 0x002000001cff7812 */ /* 0x000fc8000780c0ff */
[----:B------:R1:W-:Y:S01]  /*bec0*/  LDGSTS.E.BYPASS.LTC128B.128 [R4+0xa400], desc[UR50][R14.64], !P6 ;  /* 0x0a4000000e047fae */ /* 0x0003e2000f101d72 */
[----:B------:R-:W-:-:S03]  /*bed0*/  LOP3.LUT P6, RZ, R28, 0x4000000, RZ, 0xc0, !PT ;  /* 0x040000001cff7812 */ /* 0x000fc600078cc0ff */
[----:B-1----:R-:W-:Y:S10]  /*bee0*/  SHFL.IDX PT, R14, R17, 0x1, 0x181f ;  /* 0x00381f00110e7f89 */ /* 0x002ff400000e0000 */
[----:B------:R-:W-:Y:S01]  /*bef0*/  LDGSTS.E.BYPASS.LTC128B.128 [R4+0xac00], desc[UR50][R12.64], !P6 ;  /* 0x0ac000000c047fae */ /* 0x000fe2000f101d72 */
[----:B------:R-:W-:-:S03]  /*bf00*/  LOP3.LUT P6, RZ, R28, 0x2000000, RZ, 0xc0, !PT ;  /* 0x020000001cff7812 */ /* 0x000fc600078cc0ff */
[----:B------:R1:W-:Y:S10]  /*bf10*/  LDGSTS.E.BYPASS.LTC128B.128 [R4+0xb400], desc[UR50][R2.64], !P0 ;  /* 0x0b40000002047fae */ /* 0x0003f4000c101d72 */
[----:B------:R2:W-:Y:S04]  /*bf20*/  LDGSTS.E.BYPASS.LTC128B.128 [R4+0xbc00], desc[UR50][R26.64], !P6 ;  /* 0x0bc000001a047fae */ /* 0x0005e8000f101d72 */
[----:B-1----:R-:W1:Y:S04]  /*bf30*/  SHFL.IDX PT, R2, R17, RZ, 0x181f ;  /* 0x00181fff11027589 */ /* 0x002e6800000e0000 */
[----:B------:R-:W3:Y:S04]  /*bf40*/  SHFL.IDX PT, R3, R18, RZ, 0x181f ;  /* 0x00181fff12037589 */ /* 0x000ee800000e0000 */
[----:B------:R2:W-:Y:S04]  /*bf50*/  LDGSTS.E.BYPASS.LTC128B.128 [R4+0xc400], desc[UR50][R24.64], !P5 ;  /* 0x0c40000018047fae */ /* 0x0005e8000e901d72 */
[----:B------:R2:W-:Y:S04]  /*bf60*/  LDGSTS.E.BYPASS.LTC128B.128 [R4+0xcc00], desc[UR50][R22.64], !P4 ;  /* 0x0cc0000016047fae */ /* 0x0005e8000e101d72 */
[----:B------:R2:W-:Y:S04]  /*bf70*/  LDGSTS.E.BYPASS.LTC128B.128 [R4+0xd400], desc[UR50][R20.64], !P3 ;  /* 0x0d40000014047fae */ /* 0x0005e8000d901d72 */
[----:B------:R-:W4:Y:S01]  /*bf80*/  SHFL.IDX PT, R18, R18, 0x1, 0x181f ;  /* 0x00381f0012127f89 */ /* 0x000f2200000e0000 */
[----:B-1----:R-:W-:-:S05]  /*bf90*/  IADD3 R12, P0, R11, R2, RZ ;  /* 0x000000020b0c7210 */ /* 0x002fca0007f1e0ff */
[----:B---3--:R-:W-:Y:S01]  /*bfa0*/  IMAD.X R13, RZ, RZ, R3, P0 ;  /* 0x000000ffff0d7224 */ /* 0x008fe200000e0603 */
[----:B------:R-:W-:-:S05]  /*bfb0*/  IADD3 R2, P0, R11, R9, RZ ;  /* 0x000000090b027210 */ /* 0x000fca0007f1e0ff */
[----:B------:R-:W-:-:S05]  /*bfc0*/  IMAD.X R3, RZ, RZ, R10, P0 ;  /* 0x000000ffff037224 */ /* 0x000fca00000e060a */
[----:B------:R2:W-:Y:S04]  /*bfd0*/  LDGSTS.E.BYPASS.LTC128B.128 [R4+0xdc00], desc[UR50][R2.64], !P2 ;  /* 0x0dc0000002047fae */ /* 0x0005e8000d101d72 */
[----:B----4-:R2:W-:Y:S02]  /*bfe0*/  LDGSTS.E.BYPASS.LTC128B.128 [R4+0xe400], desc[UR50][R12.64], !P1 ;  /* 0x0e4000000c047fae */ /* 0x0105e4000c901d72 */
.L_x_7006:
[----:B--2---:R-:W1:Y:S01]  /*bff0*/  S2R R2, SR_TID.X ;  /* 0x0000000000027919 */ /* 0x004e620000002100 */
[----:B------:R-:W-:Y:S01]  /*c000*/  LOP3.LUT P1, RZ, R28, 0x1000000, RZ, 0xc0, !PT ;  /* 0x010000001cff7812 */ /* 0x000fe2000782c0ff */
[----:B-1----:R-:W-:-:S05]  /*c010*/  IMAD.SHL.U32 R2, R2, 0x10, RZ ;  /* 0x0000001002027824 */ /* 0x002fca00078e00ff */
[----:B------:R-:W-:-:S04]  /*c020*/  LOP3.LUT R2, R2, 0x70, RZ, 0xc0, !PT ;  /* 0x0000007002027812 */ /* 0x000fc800078ec0ff */
[----:B------:R-:W-:-:S04]  /*c030*/  IADD3 R2, P0, R2, R14, RZ ;  /* 0x0000000e02027210 */ /* 0x000fc80007f1e0ff */
[----:B------:R-:W-:Y:S02]  /*c040*/  IADD3.X R3, RZ, R18, RZ, P0, !PT ;  /* 0x00000012ff037210 */ /* 0x000fe400007fe4ff */
[----:B------:R-:W-:-:S03]  /*c050*/  PLOP3.LUT P0, PT, PT, PT, PT, 0x80, 0x0 ;  /* 0x000000000000781c */ /* 0x000fc60003f0f070 */
[----:B------:R-:W-:Y:S01]  /*c060*/  @!PT LDS RZ, [RZ] ;  /* 0x00000000fffff984 */ /* 0x000fe20000000800 */
[----:B------:R-:W-:Y:S01]  /*c070*/  @!PT LDS RZ, [RZ] ;  /* 0x00000000fffff984 */ /* 0x000fe20000000800 */
[----:B------:R-:W-:Y:S01]  /*c080*/  @!PT LDS RZ, [RZ] ;  /* 0x00000000fffff984 */ /* 0x000fe20000000800 */
[----:B------:R1:W-:Y:S01]  /*c090*/  LDGSTS.E.BYPASS.LTC128B.128 [R4+0xec00], desc[UR50][R2.64], !P1 ;  /* 0x0ec0000002047fae */ /* 0x0003e2000c901d72 */
[----:B------:R-:W-:-:S09]  /*c0a0*/  NOP ;  /* 0x0000000000007918 */ /* 0x000fd20000000000 */
.L_x_6927:
        /* <DEDUP_REMOVED lines=11> */
.L_x_6928:
[----:B------:R1:W-:Y:S01]  /*c160*/  SYNCS.ARRIVE.TRANS64.A1T0 RZ, [R0+URZ+0x22870], RZ ;  /* 0x022870ff00ff79a7 */ /* 0x0003e2000810003f */
[----:B------:R-:W-:Y:S05]  /*c170*/  @!P2 BRA `(.L_x_6929) ;  /* 0x000000000004a947 */ /* 0x000fea0003800000 */
[----:B------:R-:W-:Y:S01]  /*c180*/  BPT.TRAP 0x1 ;  /* 0x000000040000795c */ /* 0x000fe20000300000 */
.L_x_6929:
[----:B------:R-:W2:Y:S01]  /*c190*/  SYNCS.PHASECHK.TRANS64.TRYWAIT P0, [R0+URZ+0x22840], R35 ;  /* 0x02284023000075a7 */ /* 0x000ea2000800017f */
[----:B------:R-:W-:Y:S04]  /*c1a0*/  BSSY B0, `(.L_x_6930) ;  /* 0x0000002000007945 */ /* 0x000fe80003800000 */
[----:B--2---:R-:W-:Y:S05]  /*c1b0*/  @!P0 BRA `(.L_x_6931) ;  /* 0x0000004400808947 */ /* 0x004fea0003800000 */
.L_x_7007:
[----:B------:R-:W-:Y:S05]  /*c1c0*/  BSYNC B0 ;  /* 0x0000000000007941 */ /* 0x000fea0003800000 */
.L_x_6930:
[----:B------:R-:W3:Y:S01]  /*c1d0*/  LDL R10, [R1+0xc] ;  /* 0x00000c00010a7983 */ /* 0x000ee20000100800 */
[----:B------:R-:W-:Y:S01]  /*c1e0*/  ULDC.64 UR4, c[0x0][0x300] ;  /* 0x0000c00000047ab9 */ /* 0x000fe20000000a00 */
[----:B------:R-:W-:Y:S01]  /*c1f0*/  ULDC.64 UR6, c[0x0][0x310] ;  /* 0x0000c40000067ab9 */ /* 0x000fe20000000a00 */
[----:B------:R-:W-:Y:S01]  /*c200*/  IMAD R30, R30, UR4, RZ ;  /* 0x000000041e1e7c24 */ /* 0x000fe2000f8e02ff */
[----:B------:R4:W5:Y:S01]  /*c210*/  LDL R23, [R1+0x14] ;  /* 0x0000140001177983 */ /* 0x0009620000100800 */
[C---:B------:R-:W-:Y:S01]  /*c220*/  IMAD.WIDE.U32 R2, R7.reuse, UR4, RZ ;  /* 0x0000000407027c25 */ /* 0x040fe2000f8e00ff */
[----:B------:R-:W-:Y:S01]  /*c230*/  ULDC.64 UR8, c[0x0][0x308] ;  /* 0x0000c20000087ab9 */ /* 0x000fe20000000a00 */
[----:B------:R-:W-:Y:S01]  /*c240*/  ULDC.64 UR10, c[0x0][0x2e8] ;  /* 0x0000ba00000a7ab9 */ /* 0x000fe20000000a00 */
[----:B------:R-:W-:Y:S01]  /*c250*/  LOP3.LUT P1, RZ, R28, 0x1, RZ, 0xc0, !PT ;  /* 0x000000011cff7812 */ /* 0x000fe2000782c0ff */
[----:B------:R-:W-:Y:S02]  /*c260*/  IMAD R9, R7, UR5, R30 ;  /* 0x0000000507097c24 */ /* 0x000fe4000f8e021e */
[----:B------:R-:W-:-:S02]  /*c270*/  IMAD R33, R33, UR6, RZ ;  /* 0x0000000621217c24 */ /* 0x000fc4000f8e02ff */
[----:B------:R-:W-:Y:S02]  /*c280*/  IMAD.IADD R3, R3, 0x1, R9 ;  /* 0x0000000103037824 */ /* 0x000fe400078e0209 */
[C---:B------:R-:W-:Y:S02]  /*c290*/  IMAD R33, R8.reuse, UR7, R33 ;  /* 0x0000000708217c24 */ /* 0x040fe4000f8e0221 */
[----:B------:R-:W-:-:S04]  /*c2a0*/  IMAD.WIDE.U32 R2, R8, UR6, R2 ;  /* 0x0000000608027c25 */ /* 0x000fc8000f8e0002 */
[----:B------:R-:W-:Y:S02]  /*c2b0*/  IMAD.IADD R3, R3, 0x1, R33 ;  /* 0x0000000103037824 */ /* 0x000fe400078e0221 */
[----:B------:R-:W-:-:S03]  /*c2c0*/  IMAD.WIDE.U32 R2, R16, UR8, R2 ;  /* 0x0000000810027c25 */ /* 0x000fc6000f8e0002 */
[----:B------:R-:W-:Y:S01]  /*c2d0*/  IADD3 R8, P0, R2, UR10, RZ ;  /* 0x0000000a02087c10 */ /* 0x000fe2000ff1e0ff */
[----:B------:R-:W-:Y:S02]  /*c2e0*/  IMAD R34, R34, UR6, RZ ;  /* 0x0000000622227c24 */ /* 0x000fe4000f8e02ff */
[----:B---3--:R-:W-:-:S04]  /*c2f0*/  IMAD R9, R10, UR8, RZ ;  /* 0x000000080a097c24 */ /* 0x008fc8000f8e02ff */
[----:B------:R-:W-:Y:S01]  /*c300*/  IMAD R9, R16, UR9, R9 ;  /* 0x0000000910097c24 */ /* 0x000fe2000f8e0209 */
[----:B------:R-:W3:Y:S04]  /*c310*/  S2R R10, SR_TID.X ;  /* 0x00000000000a7919 */ /* 0x000ee80000002100 */
[----:B------:R-:W-:Y:S01]  /*c320*/  IADD3.X R7, R3, UR11, R9, P0, !PT ;  /* 0x0000000b03077c10 */ /* 0x000fe200087fe409 */
[----:B------:R-:W-:-:S04]  /*c330*/  IMAD R3, R32, UR4, RZ ;  /* 0x0000000420037c24 */ /* 0x000fc8000f8e02ff */
[C---:B------:R-:W-:Y:S02]  /*c340*/  IMAD R11, R6.reuse, UR5, R3 ;  /* 0x00000005060b7c24 */ /* 0x040fe4000f8e0203 */
[----:B------:R-:W-:-:S04]  /*c350*/  IMAD.WIDE.U32 R2, R6, UR4, RZ ;  /* 0x0000000406027c25 */ /* 0x000fc8000f8e00ff */
[----:B------:R-:W-:Y:S02]  /*c360*/  IMAD.IADD R3, R3, 0x1, R11 ;  /* 0x0000000103037824 */ /* 0x000fe400078e020b */
[C---:B------:R-:W-:Y:S02]  /*c370*/  IMAD R11, R5.reuse, UR7, R34 ;  /* 0x00000007050b7c24 */ /* 0x040fe4000f8e0222 */
[----:B------:R-:W-:-:S05]  /*c380*/  IMAD.WIDE.U32 R2, R5, UR6, R2 ;  /* 0x0000000605027c25 */ /* 0x000fca000f8e0002 */
[----:B------:R-:W-:-:S03]  /*c390*/  IADD3 R3, R3, R11, RZ ;  /* 0x0000000b03037210 */ /* 0x000fc60007ffe0ff */
[----:B------:R-:W-:Y:S01]  /*c3a0*/  IMAD.WIDE.U32 R2, R16, UR8, R2 ;  /* 0x0000000810027c25 */ /* 0x000fe2000f8e0002 */
[----:B------:R-:W-:Y:S02]  /*c3b0*/  UMOV UR4, 0xffffffff ;  /* 0xffffffff00047882 */ /* 0x000fe40000000000 */
[----:B------:R-:W-:Y:S01]  /*c3c0*/  IADD3 R6, P0, R2, UR10, RZ ;  /* 0x0000000a02067c10 */ /* 0x000fe2000ff1e0ff */
[----:B---3--:R-:W-:-:S03]  /*c3d0*/  IMAD.SHL.U32 R22, R10, 0x10, RZ ;  /* 0x000000100a167824 */ /* 0x008fc600078e00ff */
[----:B------:R-:W-:Y:S02]  /*c3e0*/  IADD3.X R5, R9, UR11, R3, P0, !PT ;  /* 0x0000000b09057c10 */ /* 0x000fe400087fe403 */
[----:B------:R-:W-:Y:S01]  /*c3f0*/  LOP3.LUT R22, R22, 0x70, RZ, 0xc0, !PT ;  /* 0x0000007016167812 */ /* 0x000fe200078ec0ff */
[----:B----4-:R-:W-:Y:S06]  /*c400*/  BRA.DIV UR4, `(.L_x_6932) ;  /* 0x0000004604007947 */ /* 0x010fec000b800000 */
[----:B------:R-:W3:Y:S01]  /*c410*/  SHFL.IDX PT, R14, R8, 0x1, 0x181f ;  /* 0x00381f00080e7f89 */ /* 0x000ee200000e0000 */
[C---:B-----5:R-:W-:Y:S02]  /*c420*/  ISETP.GE.AND P2, PT, R23.reuse, 0x11, PT ;  /* 0x000000111700780c */ /* 0x060fe40003f46270 */
[C---:B------:R-:W-:Y:S01]  /*c430*/  ISETP.GE.AND P3, PT, R23.reuse, 0x21, PT ;  /* 0x000000211700780c */ /* 0x040fe20003f66270 */
[----:B------:R-:W4:Y:S01]  /*c440*/  SHFL.IDX PT, R21, R7, 0x1, 0x181f ;  /* 0x00381f0007157f89 */ /* 0x000f2200000e0000 */
[C---:B------:R-:W-:Y:S02]  /*c450*/  ISETP.GE.AND P4, PT, R23.reuse, 0x31, PT ;  /* 0x000000311700780c */ /* 0x040fe40003f86270 */
[C---:B------:R-:W-:Y:S01]  /*c460*/  ISETP.GE.AND P6, PT, R23.reuse, 0x41, PT ;  /* 0x000000411700780c */ /* 0x040fe20003fc6270 */
[----:B------:R-:W-:Y:S01]  /*c470*/  SHFL.IDX PT, R2, R7, 0x2, 0x181f ;  /* 0x00581f0007027f89 */ /* 0x000fe200000e0000 */
[C---:B------:R-:W-:Y:S02]  /*c480*/  ISETP.GE.AND P5, PT, R23.reuse, 0x51, PT ;  /* 0x000000511700780c */ /* 0x040fe40003fa6270 */
[----:B------:R-:W-:Y:S01]  /*c490*/  LOP3.LUT R28, R28, 0xfdffffff, RZ, 0xc0, !PT ;  /* 0xfdffffff1c1c7812 */ /* 0x000fe200078ec0ff */
[----:B------:R-:W-:Y:S03]  /*c4a0*/  SHFL.IDX PT, R13, R8, 0x4, 0x181f ;  /* 0x00981f00080d7f89 */ /* 0x000fe600000e0000 */
[----:B------:R-:W-:Y:S01]  /*c4b0*/  @P1 LOP3.LUT R28, R28, 0x2000000, RZ, 0xfc, !PT ;  /* 0x020000001c1c1812 */ /* 0x000fe200078efcff */
[----:B------:R-:W-:Y:S01]  /*c4c0*/  SHFL.IDX PT, R10, R8, 0x5, 0x181f ;  /* 0x00b81f00080a7f89 */ /* 0x000fe200000e0000 */
[----:B------:R-:W-:-:S03]  /*c4d0*/  ISETP.GE.AND P1, PT, R23, 0x1, PT ;  /* 0x000000011700780c */ /* 0x000fc60003f26270 */
[----:B------:R-:W-:Y:S01]  /*c4e0*/  SHFL.IDX PT, R9, R7, 0x5, 0x181f ;  /* 0x00b81f0007097f89 */ /* 0x000fe200000e0000 */
[----:B---3--:R-:W-:-:S03]  /*c4f0*/  @P2 IADD3 R18, P0, R22, R14, RZ ;  /* 0x0000000e16122210 */ /* 0x008fc60007f1e0ff */
[----:B------:R-:W-:Y:S04]  /*c500*/  SHFL.IDX PT, R3, R8, RZ, 0x181f ;  /* 0x00181fff08037589 */ /* 0x000fe800000e0000 */
[----:B------:R-:W3:Y:S01]  /*c510*/  SHFL.IDX PT, R14, R8, 0x2, 0x181f ;  /* 0x00581f00080e7f89 */ /* 0x000ee200000e0000 */
[----:B----4-:R-:W-:-:S03]  /*c520*/  @P2 IMAD.X R21, RZ, RZ, R21, P0 ;  /* 0x000000ffff152224 */ /* 0x010fc600000e0615 */
[----:B------:R-:W-:Y:S04]  /*c530*/  SHFL.IDX PT, R20, R8, 0x6, 0x181f ;  /* 0x00d81f0008147f89 */ /* 0x000fe800000e0000 */
[----:B------:R-:W-:Y:S01]  /*c540*/  SHFL.IDX PT, R19, R7, 0x6, 0x181f ;  /* 0x00d81f0007137f89 */ /* 0x000fe200000e0000 */
[----:B---3--:R-:W-:-:S03]  /*c550*/  @P3 IADD3 R11, P0, R22, R14, RZ ;  /* 0x0000000e160b3210 */ /* 0x008fc60007f1e0ff */
[----:B------:R-:W3:Y:S02]  /*c560*/  SHFL.IDX PT, R14, R8, 0x3, 0x181f ;  /* 0x00781f00080e7f89 */ /* 0x000ee400000e0000 */
[----:B------:R-:W-:Y:S02]  /*c570*/  @P3 IMAD.X R12, RZ, RZ, R2, P0 ;  /* 0x000000ffff0c3224 */ /* 0x000fe400000e0602 */
[----:B------:R-:W-:Y:S04]  /*c580*/  SHFL.IDX PT, R8, R8, 0x7, 0x181f ;  /* 0x00f81f0008087f89 */ /* 0x000fe800000e0000 */
[----:B------:R-:W4:Y:S01]  /*c590*/  SHFL.IDX PT, R2, R7, 0x3, 0x181f ;  /* 0x00781f0007027f89 */ /* 0x000f2200000e0000 */
[----:B---3--:R-:W-:-:S05]  /*c5a0*/  @P4 IADD3 R17, P0, R22, R14, RZ ;  /* 0x0000000e16114210 */ /* 0x008fca0007f1e0ff */
[----:B----4-:R-:W-:Y:S01]  /*c5b0*/  @P4 IMAD.X R15, RZ, RZ, R2, P0 ;  /* 0x000000ffff0f4224 */ /* 0x010fe200000e0602 */
[C---:B------:R-:W-:Y:S01]  /*c5c0*/  @P6 IADD3 R13, P0, R22.reuse, R13, RZ ;  /* 0x0000000d160d6210 */ /* 0x040fe20007f1e0ff */
[----:B------:R-:W3:Y:S01]  /*c5d0*/  SHFL.IDX PT, R2, R7, 0x4, 0x181f ;  /* 0x00981f0007027f89 */ /* 0x000ee200000e0000 */
[----:B------:R-:W-:Y:S02]  /*c5e0*/  ISETP.GE.AND P4, PT, R23, 0x61, PT ;  /* 0x000000611700780c */ /* 0x000fe40003f86270 */
[----:B---3--:R-:W-:Y:S02]  /*c5f0*/  @P6 IADD3.X R14, RZ, R2, RZ, P0, !PT ;  /* 0x00000002ff0e6210 */ /* 0x008fe400007fe4ff */
[----:B------:R-:W3:Y:S01]  /*c600*/  SHFL.IDX PT, R2, R7, RZ, 0x181f ;  /* 0x00181fff07027589 */ /* 0x000ee200000e0000 */
[----:B------:R-:W-:-:S05]  /*c610*/  @P5 IADD3 R10, P0, R22, R10, RZ ;  /* 0x0000000a160a5210 */ /* 0x000fca0007f1e0ff */
[----:B------:R-:W-:Y:S01]  /*c620*/  @P5 IMAD.X R9, RZ, RZ, R9, P0 ;  /* 0x000000ffff095224 */ /* 0x000fe200000e0609 */
[----:B------:R-:W-:-:S05]  /*c630*/  @P1 IADD3 R3, P0, R22, R3, RZ ;  /* 0x0000000316031210 */ /* 0x000fca0007f1e0ff */
[----:B---3--:R-:W-:Y:S01]  /*c640*/  @P1 IMAD.X R2, RZ, RZ, R2, P0 ;  /* 0x000000ffff021224 */ /* 0x008fe200000e0602 */
[----:B------:R-:W-:Y:S02]  /*c650*/  @P4 IADD3 R20, P0, R22, R20, RZ ;  /* 0x0000001416144210 */ /* 0x000fe40007f1e0ff */
[----:B------:R-:W-:-:S03]  /*c660*/  LOP3.LUT P1, RZ, R28, 0x2000000, RZ, 0xc0, !PT ;  /* 0x020000001cff7812 */ /* 0x000fc6000782c0ff */
[----:B------:R-:W-:Y:S01]  /*c670*/  @P4 IMAD.X R19, RZ, RZ, R19, P0 ;  /* 0x000000ffff134224 */ /* 0x000fe200000e0613 */
[----:B------:R-:W-:-:S13]  /*c680*/  ISETP.GE.AND P0, PT, R23, 0x1, PT ;  /* 0x000000011700780c */ /* 0x000fda0003f06270 */
[----:B------:R-:W-:-:S04]  /*c690*/  @P0 LOP3.LUT R3, R3, R2, RZ, 0x3c, !PT ;  /* 0x0000000203030212 */ /* 0x000fc800078e3cff */
[----:B------:R-:W-:-:S04]  /*c6a0*/  @P0 LOP3.LUT R2, R3, R2, RZ, 0x3c, !PT ;  /* 0x0000000203020212 */ /* 0x000fc800078e3cff */
[----:B------:R-:W-:-:S05]  /*c6b0*/  @P0 LOP3.LUT R3, R3, R2, RZ, 0x3c, !PT ;  /* 0x0000000203030212 */ /* 0x000fca00078e3cff */
[----:B------:R3:W-:Y:S02]  /*c6c0*/  @P0 LDGSTS.E.BYPASS.LTC128B.128 [R4+0x18400], desc[UR50][R2.64], !P1 ;  /* 0x1840000002040fae */ /* 0x0007e4000c901d72 */
[----:B---3--:R-:W-:Y:S01]  /*c6d0*/  @P2 IMAD.MOV.U32 R2, RZ, RZ, R18 ;  /* 0x000000ffff022224 */ /* 0x008fe200078e0012 */
[----:B------:R-:W-:Y:S01]  /*c6e0*/  @P2 MOV R3, R21 ;  /* 0x0000001500032202 */ /* 0x000fe20000000f00 */
[----:B------:R-:W-:Y:S04]  /*c6f0*/  SHFL.IDX PT, R18, R7, 0x7, 0x181f ;  /* 0x00f81f0007127f89 */ /* 0x000fe800000e0000 */
[----:B------:R3:W-:Y:S01]  /*c700*/  @P2 LDGSTS.E.BYPASS.LTC128B.128 [R4+0x18c00], desc[UR50][R2.64], !P1 ;  /* 0x18c0000002042fae */ /* 0x0007e2000c901d72 */
[----:B------:R-:W-:Y:S01]  /*c710*/  ISETP.GE.AND P2, PT, R23, 0x81, PT ;  /* 0x000000811700780c */ /* 0x000fe20003f46270 */
[----:B---3--:R-:W-:-:S02]  /*c720*/  @P3 IMAD.MOV.U32 R2, RZ, RZ, R11 ;  /* 0x000000ffff023224 */ /* 0x008fc400078e000b */
[----:B------:R-:W-:Y:S01]  /*c730*/  @P3 IMAD.MOV.U32 R3, RZ, RZ, R12 ;  /* 0x000000ffff033224 */ /* 0x000fe200078e000c */
[----:B------:R-:W3:Y:S04]  /*c740*/  SHFL.IDX PT, R11, R6, RZ, 0x181f ;  /* 0x00181fff060b7589 */ /* 0x000ee800000e0000 */
[----:B------:R4:W-:Y:S01]  /*c750*/  @P3 LDGSTS.E.BYPASS.LTC128B.128 [R4+0x19400], desc[UR50][R2.64], !P1 ;  /* 0x1940000002043fae */ /* 0x0009e2000c901d72 */
[----:B------:R-:W-:-:S03]  /*c760*/  ISETP.GE.AND P3, PT, R23, 0x71, PT ;  /* 0x000000711700780c */ /* 0x000fc60003f66270 */
[----:B----4-:R-:W4:Y:S04]  /*c770*/  SHFL.IDX PT, R2, R5, RZ, 0x181f ;  /* 0x00181fff05027589 */ /* 0x010f2800000e0000 */
[----:B------:R-:W0:Y:S01]  /*c780*/  SHFL.IDX PT, R5, R5, 0x1, 0x181f ;  /* 0x00381f0005057f89 */ /* 0x000e2200000e0000 */
[----:B---3--:R-:W-:-:S05]  /*c790*/  @P2 IADD3 R11, P0, R22, R11, RZ ;  /* 0x0000000b160b2210 */ /* 0x008fca0007f1e0ff */
[----:B----4-:R-:W-:Y:S01]  /*c7a0*/  @P2 IMAD.X R12, RZ, RZ, R2, P0 ;  /* 0x000000ffff0c2224 */ /* 0x010fe200000e0602 */
[----:B------:R-:W-:-:S05]  /*c7b0*/  @P3 IADD3 R7, P0, R22, R8, RZ ;  /* 0x0000000816073210 */ /* 0x000fca0007f1e0ff */
[----:B------:R-:W-:Y:S01]  /*c7c0*/  @P3 IMAD.X R18, RZ, RZ, R18, P0 ;  /* 0x000000ffff123224 */ /* 0x000fe200000e0612 */
[----:B------:R-:W-:-:S13]  /*c7d0*/  ISETP.GE.AND P0, PT, R23, 0x31, PT ;  /* 0x000000311700780c */ /* 0x000fda0003f06270 */
[----:B------:R-:W-:Y:S01]  /*c7e0*/  @P0 MOV R2, R17 ;  /* 0x0000001100020202 */ /* 0x000fe20000000f00 */
[----:B------:R-:W-:-:S05]  /*c7f0*/  @P0 IMAD.MOV.U32 R3, RZ, RZ, R15 ;  /* 0x000000ffff030224 */ /* 0x000fca00078e000f */
[----:B------:R3:W-:Y:S02]  /*c800*/  @P0 LDGSTS.E.BYPASS.LTC128B.128 [R4+0x19c00], desc[UR50][R2.64], !P1 ;  /* 0x19c0000002040fae */ /* 0x0007e4000c901d72 */
[----:B---3--:R-:W-:Y:S02]  /*c810*/  @P6 IMAD.MOV.U32 R2, RZ, RZ, R13 ;  /* 0x000000ffff026224 */ /* 0x008fe400078e000d */
[----:B------:R-:W-:Y:S02]  /*c820*/  @P6 IMAD.MOV.U32 R3, RZ, RZ, R14 ;  /* 0x000000ffff036224 */ /* 0x000fe400078e000e */
[----:B------:R3:W4:Y:S04]  /*c830*/  SHFL.IDX PT, R14, R6, 0x1, 0x181f ;  /* 0x00381f00060e7f89 */ /* 0x00072800000e0000 */
[----:B------:R1:W-:Y:S02]  /*c840*/  @P6 LDGSTS.E.BYPASS.LTC128B.128 [R4+0x1a400], desc[UR50][R2.64], !P1 ;  /* 0x1a40000002046fae */ /* 0x0003e4000c901d72 */
[----:B-1----:R-:W-:Y:S01]  /*c850*/  @P5 IMAD.MOV.U32 R2, RZ, RZ, R10 ;  /* 0x000000ffff025224 */ /* 0x002fe200078e000a */
[----:B------:R-:W-:-:S05]  /*c860*/  @P5 MOV R3, R9 ;  /* 0x0000000900035202 */ /* 0x000fca0000000f00 */
[----:B------:R1:W-:Y:S02]  /*c870*/  @P5 LDGSTS.E.BYPASS.LTC128B.128 [R4+0x1ac00], desc[UR50][R2.64], !P1 ;  /* 0x1ac0000002045fae */ /* 0x0003e4000c901d72 */
[----:B-1----:R-:W-:Y:S02]  /*c880*/  @P4 IMAD.MOV.U32 R2, RZ, RZ, R20 ;  /* 0x000000ffff024224 */ /* 0x002fe400078e0014 */
[----:B------:R-:W-:-:S05]  /*c890*/  @P4 IMAD.MOV.U32 R3, RZ, RZ, R19 ;  /* 0x000000ffff034224 */ /* 0x000fca00078e0013 */
[----:B------:R1:W-:Y:S02]  /*c8a0*/  @P4 LDGSTS.E.BYPASS.LTC128B.128 [R4+0x1b400], desc[UR50][R2.64], !P1 ;  /* 0x1b40000002044fae */ /* 0x0003e4000c901d72 */
[----:B-1----:R-:W-:Y:S02]  /*c8b0*/  @P3 IMAD.MOV.U32 R2, RZ, RZ, R7 ;  /* 0x000000ffff023224 */ /* 0x002fe400078e0007 */
[----:B------:R-:W-:-:S05]  /*c8c0*/  @P3 IMAD.MOV.U32 R3, RZ, RZ, R18 ;  /* 0x000000ffff033224 */ /* 0x000fca00078e0012 */
[----:B------:R1:W-:Y:S02]  /*c8d0*/  @P3 LDGSTS.E.BYPASS.LTC128B.128 [R4+0x1bc00], desc[UR50][R2.64], !P1 ;  /* 0x1bc0000002043fae */ /* 0x0003e4000c901d72 */
[----:B-1----:R-:W-:Y:S01]  /*c8e0*/  @P2 MOV R2, R11 ;  /* 0x0000000b00022202 */ /* 0x002fe20000000f00 */
[----:B------:R-:W-:-:S05]  /*c8f0*/  @P2 IMAD.MOV.U32 R3, RZ, RZ, R12 ;  /* 0x000000ffff032224 */ /* 0x000fca00078e000c */
[----:B0---4-:R3:W-:Y:S02]  /*c900*/  @P2 LDGSTS.E.BYPASS.LTC128B.128 [R4+0x1c400], desc[UR50][R2.64], !P1 ;  /* 0x1c40000002042fae */ /* 0x0117e4000c901d72 */
.L_x_7029:
[----:B------:R-:W-:-:S13]  /*c910*/  ISETP.GE.AND P2, PT, R23, 0x91, PT ;  /* 0x000000911700780c */ /* 0x000fda0003f46270 */
[----:B---3--:R-:W-:-:S05]  /*c920*/  @P2 IADD3 R2, P0, R22, R14, RZ ;  /* 0x0000000e16022210 */ /* 0x008fca0007f1e0ff */
[----:B------:R-:W-:Y:S01]  /*c930*/  @P2 IMAD.X R3, RZ, RZ, R5, P0 ;  /* 0x000000ffff032224 */ /* 0x000fe200000e0605 */
[----:B------:R-:W-:-:S04]  /*c940*/  PLOP3.LUT P0, PT, PT, PT, PT, 0x80, 0x0 ;  /* 0x000000000000781c */ /* 0x000fc80003f0f070 */
[----:B------:R-:W-:Y:S01]  /*c950*/  @!PT LDS RZ, [RZ] ;  /* 0x00000000fffff984 */ /* 0x000fe20000000800 */
[----:B------:R-:W-:Y:S01]  /*c960*/  @!PT LDS RZ, [RZ] ;  /* 0x00000000fffff984 */ /* 0x000fe20000000800 */
[----:B------:R-:W-:Y:S01]  /*c970*/  @!PT LDS RZ, [RZ] ;  /* 0x00000000fffff984 */ /* 0x000fe20000000800 */
[----:B------:R0:W-:Y:S01]  /*c980*/  @P2 LDGSTS.E.BYPASS.LTC128B.128 [R4+0x1cc00], desc[UR50][R2.64], !P1 ;  /* 0x1cc0000002042fae */ /* 0x0001e2000c901d72 */
[----:B------:R-:W-:-:S08]  /*c990*/  NOP ;  /* 0x0000000000007918 */ /* 0x000fd00000000000 */
.L_x_6933:
        /* <DEDUP_REMOVED lines=11> */
.L_x_6934:
        /* <DEDUP_REMOVED lines=22> */
[----:B012---:R-:W-:Y:S05]  /*cbb0*/  CALL.ABS.NOINC R2 ;  /* 0x0000000002007343 */ /* 0x007fea0003c00000 */
.L_x_6935:
[----:B------:R-:W3:Y:S01]  /*cbc0*/  LDL R17, [R1+0xc] ;  /* 0x00000c0001117983 */ /* 0x000ee20000100800 */
[----:B------:R-:W1:Y:S01]  /*cbd0*/  LDC R7, c[0x0][0x448] ;  /* 0x00011200ff077b82 */ /* 0x000e620000000800 */
[----:B------:R-:W-:Y:S01]  /*cbe0*/  IMAD R4, RZ, RZ, -UR44 ;  /* 0x8000002cff047e24 */ /* 0x000fe2000f8e02ff */
[----:B------:R-:W-:Y:S01]  /*cbf0*/  LOP3.LUT P5, RZ, R28, 0x10, RZ, 0xc0, !PT ;  /* 0x000000101cff7812 */ /* 0x000fe200078ac0ff */
[----:B------:R4:W5:Y:S01]  /*cc00*/  LDL R8, [R1+0x2c] ;  /* 0x00002c0001087983 */ /* 0x0009620000100800 */
[----:B------:R-:W4:Y:S04]  /*cc10*/  S2R R2, SR_TID.X ;  /* 0x0000000000027919 */ /* 0x000f280000002100 */
[----:B------:R-:W0:Y:S01]  /*cc20*/  LDC R5, c[0x0][0xc38] ;  /* 0x00030e00ff057b82 */ /* 0x000e220000000800 */
[----:B------:R-:W-:Y:S01]  /*cc30*/  R2UR UR7, R16 ;  /* 0x00000000100772ca */ /* 0x000fe200000e0000 */
[----:B------:R-:W-:Y:S01]  /*cc40*/  ULDC.64 UR8, c[0x0][0x2d8] ;  /* 0x0000b60000087ab9 */ /* 0x000fe20000000a00 */
[----:B-1----:R-:W-:-:S02]  /*cc50*/  ISETP.NE.AND P0, PT, R7, 0x1, PT ;  /* 0x000000010700780c */ /* 0x002fc40003f05270 */
[----:B------:R-:W-:Y:S01]  /*cc60*/  R2UR UR4, R16 ;  /* 0x00000000100472ca */ /* 0x000fe200000e0000 */
[----:B0-----:R-:W-:-:S10]  /*cc70*/  IMAD R4, R5, R4, UR39 ;  /* 0x0000002705047e24 */ /* 0x001fd4000f8e0204 */
[----:B--2---:R-:W0:Y:S01]  /*cc80*/  @P0 LDC R0, c[0x0][0x44c] ;  /* 0x00011300ff000b82 */ /* 0x004e220000000800 */
[----:B------:R-:W-:Y:S02]  /*cc90*/  SHF.L.U32 R4, R4, 0x7, RZ ;  /* 0x0000000704047819 */ /* 0x000fe400000006ff */
[C---:B----4-:R-:W-:Y:S01]  /*cca0*/  LOP3.LUT R18, R2.reuse, 0x7f, RZ, 0xc0, !PT ;  /* 0x0000007f02127812 */ /* 0x050fe200078ec0ff */
[----:B------:R-:W-:-:S03]  /*ccb0*/  IMAD.SHL.U32 R2, R2, 0x10, RZ ;  /* 0x0000001002027824 */ /* 0x000fc600078e00ff */
[----:B------:R-:W-:Y:S01]  /*ccc0*/  SHF.R.U32.HI R18, RZ, 0x3, R18 ;  /* 0x00000003ff127819 */ /* 0x000fe20000011612 */
[----:B------:R-:W1:Y:S03]  /*ccd0*/  @P0 LDC R3, c[0x0][0x450] ;  /* 0x00011400ff030b82 */ /* 0x000e660000000800 */
[----:B------:R-:W-:-:S04]  /*cce0*/  LOP3.LUT R2, R18, 0x70, R2, 0xf8, !PT ;  /* 0x0000007012027812 */ /* 0x000fc800078ef802 */
[----:B------:R-:W-:Y:S01]  /*ccf0*/  LOP3.LUT R6, R2, R4, RZ, 0xfc, !PT ;  /* 0x0000000402067212 */ /* 0x000fe200078efcff */
[----:B------:R-:W-:-:S04]  /*cd00*/  UIMAD.WIDE.U32 UR4, UR4, UR8, URZ ;  /* 0x00000008040472a5 */ /* 0x000fc8000f8e003f */
[----:B------:R-:W-:Y:S02]  /*cd10*/  IMAD.MOV.U32 R2, RZ, RZ, R6 ;  /* 0x000000ffff027224 */ /* 0x000fe400078e0006 */
[----:B0-----:R-:W-:-:S05]  /*cd20*/  @P0 IMAD.HI.U32 R0, R6, R0, RZ ;  /* 0x0000000006000227 */ /* 0x001fca00078e00ff */
[----:B-1----:R-:W-:-:S04]  /*cd30*/  @P0 SHF.R.U32.HI R2, RZ, R3, R0 ;  /* 0x00000003ff020219 */ /* 0x002fc80000011600 */
[--C-:B------:R-:W-:Y:S01]  /*cd40*/  SHF.R.S32.HI R0, RZ, 0x1f, R2.reuse ;  /* 0x0000001fff007819 */ /* 0x100fe20000011402 */
[----:B------:R-:W-:-:S04]  /*cd50*/  IMAD.MOV R5, RZ, RZ, -R2 ;  /* 0x000000ffff057224 */ /* 0x000fc800078e0a02 */
[----:B------:R-:W-:Y:S01]  /*cd60*/  IMAD R5, R7, R5, R6 ;  /* 0x0000000507057224 */ /* 0x000fe200078e0206 */
[----:B---3--:R-:W-:Y:S02]  /*cd70*/  R2UR UR6, R17 ;  /* 0x00000000110672ca */ /* 0x008fe400000e0000 */
[----:B------:R-:W0:Y:S11]  /*cd80*/  S2R R17, SR_TID.X ;  /* 0x0000000000117919 */ /* 0x000e360000002100 */
[----:B------:R-:W-:-:S04]  /*cd90*/  UIMAD UR6, UR6, UR8, URZ ;  /* 0x00000008060672a4 */ /* 0x000fc8000f8e023f */
[----:B------:R-:W-:Y:S02]  /*cda0*/  UIMAD UR7, UR7, UR9, UR6 ;  /* 0x00000009070772a4 */ /* 0x000fe4000f8e0206 */
[----:B------:R-:W-:Y:S01]  /*cdb0*/  USHF.R.S32.HI UR6, URZ, 0x1f, UR45 ;  /* 0x0000001f3f067899 */ /* 0x000fe2000801142d */
        /* <DEDUP_REMOVED lines=9> */
[C---:B------:R-:W-:Y:S01]  /*ce50*/  IMAD R7, R2.reuse, UR9, R3 ;  /* 0x0000000902077c24 */ /* 0x040fe2000f8e0203 */
[----:B------:R-:W-:Y:S01]  /*ce60*/  SHF.R.S32.HI R0, RZ, 0x1f, R5 ;  /* 0x0000001fff007819 */ /* 0x000fe20000011405 */
        /* <DEDUP_REMOVED lines=8> */
[----:B------:R-:W-:Y:S01]  /*cef0*/  UMOV UR4, 0xffffffff ;  /* 0xffffffff00047882 */ /* 0x000fe20000000000 */
[C---:B0-----:R-:W-:Y:S02]  /*cf00*/  SHF.L.U32 R10, R17.reuse, 0x4, RZ ;  /* 0x00000004110a7819 */ /* 0x041fe400000006ff */
[----:B------:R-:W-:Y:S02]  /*cf10*/  LOP3.LUT R17, R17, 0x7f, RZ, 0xc0, !PT ;  /* 0x0000007f11117812 */ /* 0x000fe400078ec0ff */
[----:B------:R-:W-:Y:S02]  /*cf20*/  IADD3.X R5, R3, UR5, R5, P0, !PT ;  /* 0x0000000503057c10 */ /* 0x000fe400087fe405 */
[----:B------:R-:W-:-:S02]  /*cf30*/  LOP3.LUT R10, R10, 0x70, RZ, 0xc0, !PT ;  /* 0x000000700a0a7812 */ /* 0x000fc400078ec0ff */
[----:B------:R-:W-:Y:S01]  /*cf40*/  SHF.R.U32.HI R17, RZ, 0x3, R17 ;  /* 0x00000003ff117819 */ /* 0x000fe20000011611 */
[----:B------:R-:W-:Y:S06]  /*cf50*/  BRA.DIV UR4, `(.L_x_6936) ;  /* 0x0000004604487947 */ /* 0x000fec000b800000 */
        /* <DEDUP_REMOVED lines=10> */
[----:B-----5:R0:W-:Y:S01]  /*d000*/  @!P1 LDGSTS.E.BYPASS.LTC128B.128 [R8+0x14400], desc[UR50][R2.64], !P5 ;  /* 0x1440000002089fae */ /* 0x0201e2000e901d72 */
[----:B------:R-:W-:Y:S01]  /*d010*/  ISETP.GE.AND P1, PT, R7, UR41, PT ;  /* 0x0000002907007c0c */ /* 0x000fe2000bf26270 */
[----:B------:R-:W-:-:S12]  /*d020*/  VIADD R7, R4, 0x20 ;  /* 0x0000002004077836 */ /* 0x000fd80000000000 */
[----:B0-----:R-:W-:Y:S02]  /*d030*/  @!P1 IADD3 R2, P0, R10, R14, RZ ;  /* 0x0000000e0a029210 */ /* 0x001fe40007f1e0ff */
[----:B------:R-:W0:Y:S02]  /*d040*/  SHFL.IDX PT, R14, R0, 0x2, 0x181f ;  /* 0x00581f00000e7f89 */ /* 0x000e2400000e0000 */
[----:B------:R-:W-:Y:S02]  /*d050*/  @!P1 IADD3.X R3, RZ, R6, RZ, P0, !PT ;  /* 0x00000006ff039210 */ /* 0x000fe400007fe4ff */
[----:B------:R-:W1:Y:S04]  /*d060*/  SHFL.IDX PT, R6, R5, 0x2, 0x181f ;  /* 0x00581f0005067f89 */ /* 0x000e6800000e0000 */
[----:B------:R0:W-:Y:S01]  /*d070*/  @!P1 LDGSTS.E.BYPASS.LTC128B.128 [R8+0x14c00], desc[UR50][R2.64], !P5 ;  /* 0x14c0000002089fae */ /* 0x0001e2000e901d72 */
[----:B------:R-:W-:Y:S01]  /*d080*/  ISETP.GE.AND P1, PT, R7, UR41, PT ;  /* 0x0000002907007c0c */ /* 0x000fe2000bf26270 */
[----:B------:R-:W-:-:S12]  /*d090*/  VIADD R7, R4, 0x30 ;  /* 0x0000003004077836 */ /* 0x000fd80000000000 */
[----:B0-----:R-:W-:Y:S02]  /*d0a0*/  @!P1 IADD3 R2, P0, R10, R14, RZ ;  /* 0x0000000e0a029210 */ /* 0x001fe40007f1e0ff */
[----:B------:R-:W0:Y:S03]  /*d0b0*/  SHFL.IDX PT, R14, R0, 0x3, 0x181f ;  /* 0x00781f00000e7f89 */ /* 0x000e2600000e0000 */
[----:B-1----:R-:W-:Y:S02]  /*d0c0*/  @!P1 IMAD.X R3, RZ, RZ, R6, P0 ;  /* 0x000000ffff039224 */ /* 0x002fe400000e0606 */
[----:B------:R-:W1:Y:S04]  /*d0d0*/  SHFL.IDX PT, R6, R5, 0x3, 0x181f ;  /* 0x00781f0005067f89 */ /* 0x000e6800000e0000 */
[----:B------:R0:W-:Y:S01]  /*d0e0*/  @!P1 LDGSTS.E.BYPASS.LTC128B.128 [R8+0x15400], desc[UR50][R2.64], !P5 ;  /* 0x1540000002089fae */ /* 0x0001e2000e901d72 */
[----:B------:R-:W-:-:S02]  /*d0f0*/  ISETP.GE.AND P1, PT, R7, UR41, PT ;  /* 0x0000002907007c0c */ /* 0x000fc4000bf26270 */
[----:B------:R-:W-:-:S11]  /*d100*/  IADD3 R7, R4, 0x40, RZ ;  /* 0x0000004004077810 */ /* 0x000fd60007ffe0ff */
[----:B0-----:R-:W-:Y:S02]  /*d110*/  @!P1 IADD3 R2, P0, R10, R14, RZ ;  /* 0x0000000e0a029210 */ /* 0x001fe40007f1e0ff */
[----:B------:R-:W0:Y:S03]  /*d120*/  SHFL.IDX PT, R14, R0, 0x4, 0x181f ;  /* 0x00981f00000e7f89 */ /* 0x000e2600000e0000 */
[----:B-1----:R-:W-:Y:S02]  /*d130*/  @!P1 IMAD.X R3, RZ, RZ, R6, P0 ;  /* 0x000000ffff039224 */ /* 0x002fe400000e0606 */
        /* <DEDUP_REMOVED lines=16> */
[----:B------:R-:W-:-:S13]  /*d240*/  ISETP.GE.AND P1, PT, R7, UR41, PT ;  /* 0x0000002907007c0c */ /* 0x000fda000bf26270 */
[----:B0-----:R-:W-:Y:S02]  /*d250*/  @!P1 IADD3 R2, P0, R10, R14, RZ ;  /* 0x0000000e0a029210 */ /* 0x001fe40007f1e0ff */
[----:B------:R0:W2:Y:S02]  /*d260*/  SHFL.IDX PT, R14, R0, 0x7, 0x181f ;  /* 0x00f81f00000e7f89 */ /* 0x0000a400000e0000 */
[----:B-1----:R-:W-:Y:S02]  /*d270*/  @!P1 IADD3.X R3, RZ, R6, RZ, P0, !PT ;  /* 0x00000006ff039210 */ /* 0x002fe400007fe4ff */
[----:B------:R0:W1:Y:S04]  /*d280*/  SHFL.IDX PT, R6, R5, 0x7, 0x181f ;  /* 0x00f81f0005067f89 */ /* 0x00006800000e0000 */
[----:B------:R0:W-:Y:S03]  /*d290*/  @!P1 LDGSTS.E.BYPASS.LTC128B.128 [R8+0x17400], desc[UR50][R2.64], !P5 ;  /* 0x1740000002089fae */ /* 0x0001e6000e901d72 */
.L_x_7046:
[----:B------:R-:W-:-:S05]  /*d2a0*/  VIADD R4, R4, 0x70 ;  /* 0x0000007004047836 */ /* 0x000fca0000000000 */
[----:B------:R-:W-:-:S13]  /*d2b0*/  ISETP.GE.AND P0, PT, R4, UR41, PT ;  /* 0x0000002904007c0c */ /* 0x000fda000bf06270 */
[----:B0-2---:R-:W-:-:S05]  /*d2c0*/  @!P0 IADD3 R2, P1, R10, R14, RZ ;  /* 0x0000000e0a028210 */ /* 0x005fca0007f3e0ff */
[----:B-1----:R-:W-:-:S05]  /*d2d0*/  @!P0 IMAD.X R3, RZ, RZ, R6, P1 ;  /* 0x000000ffff038224 */ /* 0x002fca00008e0606 */
[----:B------:R-:W-:Y:S01]  /*d2e0*/  @!PT LDS RZ, [RZ] ;  /* 0x00000000fffff984 */ /* 0x000fe20000000800 */
[----:B------:R-:W-:Y:S01]  /*d2f0*/  @!PT LDS RZ, [RZ] ;  /* 0x00000000fffff984 */ /* 0x000fe20000000800 */
[----:B------:R-:W-:Y:S01]  /*d300*/  @!PT LDS RZ, [RZ] ;  /* 0x00000000fffff984 */ /* 0x000fe20000000800 */
[----:B------:R0:W-:Y:S01]  /*d310*/  @!P0 LDGSTS.E.BYPASS.LTC128B.128 [R8+0x17c00], desc[UR50][R2.64], !P5 ;  /* 0x17c0000002088fae */ /* 0x0001e2000e901d72 */
[----:B------:R-:W-:Y:S01]  /*d320*/  NOP ;  /* 0x0000000000007918 */ /* 0x000fe20000000000 */
[----:B------:R-:W-:Y:S02]  /*d330*/  SYNCS.ARRIVE.TRANS64.RED.A0T1 RZ, [UR42+0x22800], RZ ;  /* 0x022800ffffff79a7 */ /* 0x000fe4000820042a */
[----:B------:R-:W-:Y:S01]  /*d340*/  ARRIVES.LDGSTSBAR.64.TRANSCNT [UR42+0x22800] ;  /* 0x02280000ff0079b0 */ /* 0x000fe20008000aaa */
[----:B------:R-:W-:Y:S01]  /*d350*/  NOP ;  /* 0x0000000000007918 */ /* 0x000fe20000000000 */
[----:B------:R-:W-:Y:S01]  /*d360*/  ULOP3.LUT UR4, UR36, 0x1, URZ, 0xc, !UPT ;  /* 0x0000000124047892 */ /* 0x000fe2000f8e0c3f */
[----:B------:R-:W-:Y:S05]  /*d370*/  SYNCS.ARRIVE.TRANS64.A1T0 RZ, [UR42+0x22800], RZ ;  /* 0x022800ffffff79a7 */ /* 0x000fea000810002a */
[----:B0-----:R-:W-:-:S05]  /*d380*/  IMAD.U32 R3, RZ, RZ, UR4 ;  /* 0x00000004ff037e24 */ /* 0x001fca000f8e00ff */
[----:B------:R-:W-:-:S04]  /*d390*/  SHF.L.U32 R3, R3, 0x1f, RZ ;  /* 0x0000001f03037819 */ /* 0x000fc800000006ff */
[----:B------:R-:W0:Y:S02]  /*d3a0*/  SYNCS.PHASECHK.TRANS64.TRYWAIT P0, [UR42+0x22820], R3 ;  /* 0x02282003ff0075a7 */ /* 0x000e24000800016a */
[----:B0-----:R-:W-:Y:S05]  /*d3b0*/  @!P0 BRA `(.L_x_6937) ;  /* 0x0000004800608947 */ /* 0x001fea0003800000 */
.L_x_7047:
[----:B------:R-:W-:-:S05]  /*d3c0*/  IMAD.U32 R0, RZ, RZ, UR40 ;  /* 0x00000028ff007e24 */ /* 0x000fca000f8e00ff */
[----:B------:R-:W-:-:S13]  /*d3d0*/  ISETP.GE.AND P0, PT, R0, 0xa1, PT ;  /* 0x000000a10000780c */ /* 0x000fda0003f06270 */
[----:B------:R-:W-:Y:S05]  /*d3e0*/  @!P0 BRA `(.L_x_6938) ;  /* 0x00000018007c8947 */ /* 0x000fea0003800000 */
[----:B------:R-:W-:Y:S01]  /*d3f0*/  IMAD.U32 R0, RZ, RZ, UR43 ;  /* 0x0000002bff007e24 */ /* 0x000fe2000f8e00ff */
[----:B------:R1:W5:Y:S01]  /*d400*/  LDL.LU R30, [R1+0x8] ;  /* 0x00000800011e7983 */ /* 0x0003620000300800 */
[----:B------:R-:W-:-:S03]  /*d410*/  MOV R29, R37 ;  /* 0x00000025001d7202 */ /* 0x000fc60000000f00 */
[----:B------:R1:W-:Y:S04]  /*d420*/  STL [R1], R0 ;  /* 0x0000000001007387 */ /* 0x0003e80000100800 */
.L_x_6958:
[----:B0-2---:R-:W2:Y:S01]  /*d430*/  LDL R4, [R1+0x10] ;  /* 0x0000100001047983 */ /* 0x005ea20000100800 */
[----:B------:R-:W3:Y:S03]  /*d440*/  LDC R2, c[0x0][0x430] ;  /* 0x00010c00ff027b82 */ /* 0x000ee60000000800 */
[----:B------:R-:W4:Y:S01]  /*d450*/  LDL R6, [R1+0x4] ;  /* 0x0000040001067983 */ /* 0x000f220000100800 */
[----:B-1----:R-:W0:Y:S01]  /*d460*/  S2R R0, SR_TID.X ;  /* 0x0000000000007919 */ /* 0x002e220000002100 */
[----:B------:R-:W-:Y:S01]  /*d470*/  IMAD.MOV.U32 R10, RZ, RZ, 0xa0 ;  /* 0x000000a0ff0a7424 */ /* 0x000fe200078e00ff */
[----:B------:R-:W-:Y:S01]  /*d480*/  ULDC.64 UR4, c[0x0][0x428] ;  /* 0x00010a0000047ab9 */ /* 0x000fe20000000a00 */
[----:B------:R-:W-:Y:S01]  /*d490*/  ULDC.64 UR6, c[0x0][0x418] ;  /* 0x0001060000067ab9 */ /* 0x000fe20000000a00 */
[----:B------:R-:W2:Y:S01]  /*d4a0*/  LDL.LU R13, [R1] ;  /* 0x00000000010d7983 */ /* 0x000ea20000300800 */
[----:B---3--:R-:W-:-:S13]  /*d4b0*/  ISETP.NE.AND P1, PT, R2, 0x1, PT ;  /* 0x000000010200780c */ /* 0x008fda0003f25270 */
[----:B------:R-:W1:Y:S01]  /*d4c0*/  @P1 LDC R2, c[0x0][0x434] ;  /* 0x00010d00ff021b82 */ /* 0x000e620000000800 */
[C---:B0-----:R-:W-:Y:S01]  /*d4d0*/  LOP3.LUT R3, R0.reuse, 0x7f, RZ, 0xc0, !PT ;  /* 0x0000007f00037812 */ /* 0x041fe200078ec0ff */
[----:B------:R-:W-:-:S03]  /*d4e0*/  IMAD.SHL.U32 R0, R0, 0x10, RZ ;  /* 0x0000001000007824 */ /* 0x000fc600078e00ff */
[----:B------:R-:W-:-:S04]  /*d4f0*/  SHF.R.U32.HI R3, RZ, 0x3, R3 ;  /* 0x00000003ff037819 */ /* 0x000fc80000011603 */
[----:B------:R-:W-:Y:S02]  /*d500*/  LOP3.LUT R0, R3, 0x70, R0, 0xf8, !PT ;  /* 0x0000007003007812 */ /* 0x000fe400078ef800 */
[----:B------:R-:W0:Y:S01]  /*d510*/  @P1 LDC R3, c[0x0][0x438] ;  /* 0x00010e00ff031b82 */ /* 0x000e220000000800 */
[----:B------:R-:W3:Y:S01]  /*d520*/  S2R R11, SR_TID.X ;  /* 0x00000000000b7919 */ /* 0x000ee20000002100 */
[----:B--2---:R-:W-:-:S04]  /*d530*/  IMAD R10, R13, R10, UR38 ;  /* 0x000000260d0a7e24 */ /* 0x004fc8000f8e020a */
[----:B------:R-:W-:-:S04]  /*d540*/  IMAD.IADD R7, R0, 0x1, R10 ;  /* 0x0000000100077824 */ /* 0x000fc800078e020a */
[----:B-1----:R-:W-:Y:S01]  /*d550*/  @P1 IMAD.HI.U32 R2, R7, R2, RZ ;  /* 0x0000000207021227 */ /* 0x002fe200078e00ff */
[----:B------:R-:W-:-:S04]  /*d560*/  MOV R0, R7 ;  /* 0x0000000700007202 */ /* 0x000fc80000000f00 */
[----:B0-----:R-:W-:Y:S01]  /*d570*/  @P1 SHF.R.U32.HI R0, RZ, R3, R2 ;  /* 0x00000003ff001219 */ /* 0x001fe20000011602 */
[----:B------:R-:W-:-:S03]  /*d580*/  IMAD R4, R4, UR4, RZ ;  /* 0x0000000404047c24 */ /* 0x000fc6000f8e02ff */
[--C-:B------:R-:W-:Y:S01]  /*d590*/  SHF.R.S32.HI R3, RZ, 0x1f, R0.reuse ;  /* 0x0000001fff037819 */ /* 0x100fe20000011400 */
[----:B------:R-:W-:Y:S02]  /*d5a0*/  IMAD.MOV.U32 R2, RZ, RZ, R0 ;  /* 0x000000ffff027224 */ /* 0x000fe400078e0000 */
[C---:B----4-:R-:W-:Y:S02]  /*d5b0*/  IMAD R4, R6.reuse, UR5, R4 ;  /* 0x0000000506047c24 */ /* 0x050fe4000f8e0204 */
[----:B------:R-:W-:-:S04]  /*d5c0*/  IMAD.WIDE.U32 R2, R6, UR4, R2 ;  /* 0x0000000406027c25 */ /* 0x000fc8000f8e0002 */
[----:B------:R-:W-:Y:S01]  /*d5d0*/  IMAD.IADD R3, R4, 0x1, R3 ;  /* 0x0000000104037824 */ /* 0x000fe200078e0203 */
[----:B------:R-:W-:-:S04]  /*d5e0*/  LEA R8, P0, R2, UR6, 0x2 ;  /* 0x0000000602087c11 */ /* 0x000fc8000f8010ff */
[----:B------:R-:W-:Y:S02]  /*d5f0*/  LEA.HI.X R9, R2, UR7, R3, 0x2, P0 ;  /* 0x0000000702097c11 */ /* 0x000fe400080f1403 */
[C---:B---3--:R-:W-:Y:S01]  /*d600*/  LOP3.LUT R5, R11.reuse, 0x7f, RZ, 0xc0, !PT ;  /* 0x0000007f0b057812 */ /* 0x048fe200078ec0ff */
[----:B------:R-:W-:Y:S01]  /*d610*/  IMAD.SHL.U32 R12, R11, 0x10, RZ ;  /* 0x000000100b0c7824 */ /* 0x000fe200078e00ff */
[----:B------:R-:W0:Y:S01]  /*d620*/  @P1 LDC R3, c[0x0][0x434] ;  /* 0x00010d00ff031b82 */ /* 0x000e220000000800 */
[----:B------:R-:W2:Y:S01]  /*d630*/  LDG.E R8, desc[UR50][R8.64] ;  /* 0x0000003208087981 */ /* 0x000ea2000c1e1900 */
[----:B------:R-:W-:-:S04]  /*d640*/  SHF.R.U32.HI R5, RZ, 0x3, R5 ;  /* 0x00000003ff057819 */ /* 0x000fc80000011605 */
[----:B------:R-:W-:Y:S02]  /*d650*/  LOP3.LUT R12, R5, 0x70, R12, 0xf8, !PT ;  /* 0x00000070050c7812 */ /* 0x000fe400078ef80c */
[----:B------:R-:W1:Y:S02]  /*d660*/  @P1 LDC R5, c[0x0][0x438] ;  /* 0x00010e00ff051b82 */ /* 0x000e640000000800 */
[----:B------:R-:W-:-:S04]  /*d670*/  LOP3.LUT R12, R12, 0x80, RZ, 0xfc, !PT ;  /* 0x000000800c0c7812 */ /* 0x000fc800078efcff */
[C---:B------:R-:W-:Y:S01]  /*d680*/  ISETP.GT.U32.AND P0, PT, R12.reuse, 0x9f, PT ;  /* 0x0000009f0c00780c */ /* 0x040fe20003f04070 */
[----:B------:R-:W-:-:S05]  /*d690*/  IMAD.IADD R10, R12, 0x1, R10 ;  /* 0x000000010c0a7824 */ /* 0x000fca00078e020a */
[----:B------:R-:W-:Y:S01]  /*d6a0*/  MOV R11, R10 ;  /* 0x0000000a000b7202 */ /* 0x000fe20000000f00 */
[----:B0-----:R-:W-:-:S05]  /*d6b0*/  @P1 IMAD.HI.U32 R2, R10, R3, RZ ;  /* 0x000000030a021227 */ /* 0x001fca00078e00ff */
[----:B-1----:R-:W-:-:S04]  /*d6c0*/  @P1 SHF.R.U32.HI R11, RZ, R5, R2 ;  /* 0x00000005ff0b1219 */ /* 0x002fc80000011602 */
[--C-:B------:R-:W-:Y:S01]  /*d6d0*/  @!P0 SHF.R.S32.HI R3, RZ, 0x1f, R11.reuse ;  /* 0x0000001fff038819 */ /* 0x100fe2000001140b */
[----:B------:R-:W-:-:S04]  /*d6e0*/  @!P0 IMAD.MOV.U32 R2, RZ, RZ, R11 ;  /* 0x000000ffff028224 */ /* 0x000fc800078e000b */
[----:B------:R-:W-:-:S04]  /*d6f0*/  @!P0 IMAD.WIDE.U32 R2, R6, UR4, R2 ;  /* 0x0000000406028c25 */ /* 0x000fc8000f8e0002 */
[----:B------:R-:W-:Y:S01]  /*d700*/  VIADD R37, R29, 0x1 ;  /* 0x000000011d257836 */ /* 0x000fe20000000000 */
[----:B------:R-:W-:Y:S01]  /*d710*/  IADD3 R0, -R0, RZ, RZ ;  /* 0x000000ff00007210 */ /* 0x000fe20007ffe1ff */
[----:B------:R-:W-:Y:S01]  /*d720*/  @!P0 IMAD.IADD R3, R4, 0x1, R3 ;  /* 0x0000000104038824 */ /* 0x000fe200078e0203 */
[C---:B------:R-:W-:Y:S01]  /*d730*/  @!P0 LEA R4, P1, R2.reuse, UR6, 0x2 ;  /* 0x0000000602048c11 */ /* 0x040fe2000f8210ff */
[----:B------:R-:W-:Y:S01]  /*d740*/  IMAD.MOV.U32 R6, RZ, RZ, RZ ;  /* 0x000000ffff067224 */ /* 0x000fe200078e00ff */
[----:B------:R-:W-:Y:S02]  /*d750*/  ULDC UR4, c[0x0][0x430] ;  /* 0x00010c0000047ab9 */ /* 0x000fe40000000800 */
[----:B------:R-:W-:-:S05]  /*d760*/  @!P0 LEA.HI.X R5, R2, UR7, R3, 0x2, P1 ;  /* 0x0000000702058c11 */ /* 0x000fca00088f1403 */
[----:B-----5:R0:W5:Y:S01]  /*d770*/  @!P0 LDG.E R6, desc[UR50][R4.64] ;  /* 0x0000003204068981 */ /* 0x020162000c1e1900 */
[----:B------:R-:W-:Y:S01]  /*d780*/  ISETP.NE.AND P0, PT, R37, 0x2, PT ;  /* 0x000000022500780c */ /* 0x000fe20003f05270 */
[----:B------:R-:W-:-:S03]  /*d790*/  IMAD R7, R0, UR4, R7 ;  /* 0x0000000400077c24 */ /* 0x000fc6000f8e0207 */
[----:B------:R-:W-:Y:S01]  /*d7a0*/  SEL R3, RZ, 0x1, P0 ;  /* 0x00000001ff037807 */ /* 0x000fe20000000000 */
[----:B------:R-:W-:Y:S02]  /*d7b0*/  IMAD.MOV.U32 R0, RZ, RZ, R13 ;  /* 0x000000ffff007224 */ /* 0x000fe400078e000d */
[----:B------:R-:W-:Y:S01]  /*d7c0*/  VIADD R13, R13, 0xffffffff ;  /* 0xffffffff0d0d7836 */ /* 0x000fe20000000000 */
[----:B------:R-:W-:Y:S01]  /*d7d0*/  LOP3.LUT R2, R30, R3, RZ, 0x3c, !PT ;  /* 0x000000031e027212 */ /* 0x000fe200078e3cff */
[----:B------:R-:W-:-:S03]  /*d7e0*/  IMAD.U32 R12, RZ, RZ, UR47 ;  /* 0x0000002fff0c7e24 */ /* 0x000fc6000f8e00ff */
[----:B------:R1:W-:Y:S04]  /*d7f0*/  STL [R1], R13 ;  /* 0x0000000d01007387 */ /* 0x0003e80000100800 */
[----:B------:R1:W-:Y:S01]  /*d800*/  STL [R1+0x8], R2 ;  /* 0x0000080201007387 */ /* 0x0003e20000100800 */
[----:B------:R-:W-:Y:S01]  /*d810*/  ISETP.NE.AND P2, PT, R12, 0x3, PT ;  /* 0x000000030c00780c */ /* 0x000fe20003f45270 */
[----:B------:R-:W-:Y:S01]  /*d820*/  IMAD.MOV R11, RZ, RZ, -R11 ;  /* 0x000000ffff0b7224 */ /* 0x000fe200078e0a0b */
[----:B------:R-:W-:-:S03]  /*d830*/  SEL R37, R37, RZ, P0 ;  /* 0x000000ff25257207 */ /* 0x000fc60000000000 */
[----:B0-----:R-:W-:Y:S01]  /*d840*/  IMAD R5, R11, UR4, R10 ;  /* 0x000000040b057c24 */ /* 0x001fe2000f8e020a */
[----:B------:R-:W-:Y:S02]  /*d850*/  ISETP.GT.AND P1, PT, R0, RZ, PT ;  /* 0x000000ff0000720c */ /* 0x000fe40003f24270 */
[----:B--2---:R-:W-:-:S05]  /*d860*/  SHF.R.S32.HI R33, RZ, 0x1f, R8 ;  /* 0x0000001fff217819 */ /* 0x004fca0000011408 */
[----:B-1----:R-:W-:Y:S06]  /*d870*/  @!P2 BRA `(.L_x_6939) ;  /* 0x000000000004a947 */ /* 0x002fec0003800000 */
[----:B------:R-:W-:Y:S01]  /*d880*/  BPT.TRAP 0x1 ;  /* 0x000000040000795c */ /* 0x000fe20000300000 */
.L_x_6939:
[----:B------:R-:W-:Y:S01]  /*d890*/  LEA R0, R37, UR42, 0x3 ;  /* 0x0000002a25007c11 */ /* 0x000fe2000f8e18ff */
[----:B------:R-:W-:Y:S01]  /*d8a0*/  BSSY B0, `(.L_x_6940) ;  /* 0x0000005000007945 */ /* 0x000fe20003800000 */
[----:B------:R-:W-:Y:S02]  /*d8b0*/  SHF.L.U32 R35, R2, 0x1f, RZ ;  /* 0x0000001f02237819 */ /* 0x000fe400000006ff */
[----:B------:R-:W-:Y:S02]  /*d8c0*/  SHF.R.S32.HI R34, RZ, 0x1f, R7 ;  /* 0x0000001fff227819 */ /* 0x000fe40000011407 */
[----:B------:R-:W0:Y:S02]  /*d8d0*/  SYNCS.PHASECHK.TRANS64.TRYWAIT P0, [R0+URZ+0x22880], R35 ;  /* 0x02288023000075a7 */ /* 0x000e24000800017f */
[----:B0-----:R-:W-:Y:S05]  /*d8e0*/  @!P0 BRA `(.L_x_6941) ;  /* 0x0000004400288947 */ /* 0x001fea0003800000 */
.L_x_7048:
[----:B------:R-:W-:Y:S05]  /*d8f0*/  BSYNC B0 ;  /* 0x0000000000007941 */ /* 0x000fea0003800000 */
.L_x_6940:
[----:B------:R-:W2:Y:S01]  /*d900*/  LDL R10, [R1+0xc] ;  /* 0x00000c00010a7983 */ /* 0x000ea20000100800 */
[----:B------:R-:W-:Y:S01]  /*d910*/  ULDC.64 UR4, c[0x0][0x328] ;  /* 0x0000ca0000047ab9 */ /* 0x000fe20000000a00 */
[----:B------:R-:W-:Y:S02]  /*d920*/  ULDC.64 UR6, c[0x0][0x338] ;  /* 0x0000ce0000067ab9 */ /* 0x000fe40000000a00 */
[----:B------:R-:W3:Y:S01]  /*d930*/  LDL R11, [R1+0x18] ;  /* 0x00001800010b7983 */ /* 0x000ee20000100800 */
[----:B------:R-:W-:Y:S01]  /*d940*/  IMAD R2, R34, UR4, RZ ;  /* 0x0000000422027c24 */ /* 0x000fe2000f8e02ff */
[----:B------:R-:W-:Y:S01]  /*d950*/  ULDC.64 UR8, c[0x0][0x330] ;  /* 0x0000cc0000087ab9 */ /* 0x000fe20000000a00 */
[----:B------:R-:W-:Y:S01]  /*d960*/  SHF.R.S32.HI R36, RZ, 0x1f, R5 ;  /* 0x0000001fff247819 */ /* 0x000fe20000011405 */
[----:B------:R-:W-:Y:S01]  /*d970*/  ULDC.64 UR10, c[0x0][0x318] ;  /* 0x0000c600000a7ab9 */ /* 0x000fe20000000a00 */
[C---:B------:R-:W-:Y:S01]  /*d980*/  IMAD R9, R7.reuse, UR5, R2 ;  /* 0x0000000507097c24 */ /* 0x040fe2000f8e0202 */
[----:B-----5:R-:W-:Y:S01]  /*d990*/  SHF.R.S32.HI R32, RZ, 0x1f, R6 ;  /* 0x0000001fff207819 */ /* 0x020fe20000011406 */
[----:B------:R-:W-:Y:S01]  /*d9a0*/  IMAD.WIDE.U32 R2, R7, UR4, RZ ;  /* 0x0000000407027c25 */ /* 0x000fe2000f8e00ff */
[----:B------:R-:W-:-:S04]  /*d9b0*/  LOP3.LUT P2, RZ, R28, 0x1, RZ, 0xc0, !PT ;  /* 0x000000011cff7812 */ /* 0x000fc8000784c0ff */
[----:B------:R-:W-:Y:S01]  /*d9c0*/  IADD3 R3, R3, R9, RZ ;  /* 0x0000000903037210 */ /* 0x000fe20007ffe0ff */
[----:B------:R-:W-:-:S04]  /*d9d0*/  IMAD R9, R33, UR6, RZ ;  /* 0x0000000621097c24 */ /* 0x000fc8000f8e02ff */
[C---:B------:R-:W-:Y:S02]  /*d9e0*/  IMAD R4, R8.reuse, UR7, R9 ;  /* 0x0000000708047c24 */ /* 0x040fe4000f8e0209 */
[----:B------:R-:W-:-:S04]  /*d9f0*/  IMAD.WIDE.U32 R2, R8, UR6, R2 ;  /* 0x0000000608027c25 */ /* 0x000fc8000f8e0002 */
[----:B------:R-:W-:Y:S02]  /*da00*/  IMAD.IADD R3, R3, 0x1, R4 ;  /* 0x0000000103037824 */ /* 0x000fe400078e0204 */
[----:B------:R-:W-:Y:S02]  /*da10*/  IMAD R4, R36, UR4, RZ ;  /* 0x0000000424047c24 */ /* 0x000fe4000f8e02ff */
[----:B------:R-:W-:-:S04]  /*da20*/  IMAD.WIDE.U32 R2, R16, UR8, R2 ;  /* 0x0000000810027c25 */ /* 0x000fc8000f8e0002 */
[----:B------:R-:W-:Y:S02]  /*da30*/  IMAD R4, R5, UR5, R4 ;  /* 0x0000000505047c24 */ /* 0x000fe4000f8e0204 */
[----:B--2---:R-:W-:-:S04]  /*da40*/  IMAD R9, R10, UR8, RZ ;  /* 0x000000080a097c24 */ /* 0x004fc8000f8e02ff */
[----:B------:R-:W-:Y:S01]  /*da50*/  IMAD R18, R16, UR9, R9 ;  /* 0x0000000910127c24 */ /* 0x000fe2000f8e0209 */
[----:B------:R-:W-:Y:S01]  /*da60*/  IADD3 R9, P0, R2, UR10, RZ ;  /* 0x0000000a02097c10 */ /* 0x000fe2000ff1e0ff */
        /* <DEDUP_REMOVED lines=14> */
[----:B------:R-:W2:Y:S04]  /*db50*/  SHFL.IDX PT, R2, R9, 0x1, 0x181f ;  /* 0x00381f0009027f89 */ /* 0x000ea800000e0000 */
[----:B------:R-:W-:Y:S04]  /*db60*/  SHFL.IDX PT, R26, R9, 0x3, 0x181f ;  /* 0x00781f00091a7f89 */ /* 0x000fe800000e0000 */
[----:B------:R-:W-:Y:S04]  /*db70*/  SHFL.IDX PT, R20, R10, 0x3, 0x181f ;  /* 0x00781f000a147f89 */ /* 0x000fe800000e0000 */
[----:B------:R-:W-:Y:S04]  /*db80*/  SHFL.IDX PT, R24, R9, 0x4, 0x181f ;  /* 0x00981f0009187f89 */ /* 0x000fe800000e0000 */
[----:B------:R-:W-:Y:S04]  /*db90*/  SHFL.IDX PT, R22, R9, 0x5, 0x181f ;  /* 0x00b81f0009167f89 */ /* 0x000fe800000e0000 */
[----:B------:R-:W-:Y:S04]  /*dba0*/  SHFL.IDX PT, R21, R10, 0x6, 0x181f ;  /* 0x00d81f000a157f89 */ /* 0x000fe800000e0000 */
[----:B------:R-:W-:Y:S01]  /*dbb0*/  SHFL.IDX PT, R14, R9, RZ, 0x181f ;  /* 0x00181fff090e7589 */ /* 0x000fe200000e0000 */
[----:B-1----:R-:W-:-:S03]  /*dbc0*/  IMAD.SHL.U32 R11, R3, 0x10, RZ ;  /* 0x00000010030b7824 */ /* 0x002fc600078e00ff */
[----:B------:R-:W-:Y:S04]  /*dbd0*/  SHFL.IDX PT, R4, R10, RZ, 0x181f ;  /* 0x00181fff0a047589 */ /* 0x000fe800000e0000 */
[----:B------:R-:W1:Y:S01]  /*dbe0*/  SHFL.IDX PT, R3, R10, 0x1, 0x181f ;  /* 0x00381f000a037f89 */ /* 0x000e6200000e0000 */
[----:B------:R-:W-:-:S04]  /*dbf0*/  LOP3.LUT R11, R11, 0x70, RZ, 0xc0, !PT ;  /* 0x000000700b0b7812 */ /* 0x000fc800078ec0ff */
[C---:B--2---:R-:W-:Y:S02]  /*dc00*/  IADD3 R12, P0, R11.reuse, R2, RZ ;  /* 0x000000020b0c7210 */ /* 0x044fe40007f1e0ff */
[----:B------:R-:W2:Y:S02]  /*dc10*/  SHFL.IDX PT, R2, R9, 0x2, 0x181f ;  /* 0x00581f0009027f89 */ /* 0x000ea400000e0000 */
[----:B-1----:R-:W-:Y:S02]  /*dc20*/  IADD3.X R13, RZ, R3, RZ, P0, !PT ;  /* 0x00000003ff0d7210 */ /* 0x002fe400007fe4ff */
[----:B------:R-:W1:Y:S01]  /*dc30*/  SHFL.IDX PT, R3, R10, 0x2, 0x181f ;  /* 0x00581f000a037f89 */ /* 0x000e6200000e0000 */
[----:B--2---:R-:W-:-:S05]  /*dc40*/  IADD3 R2, P0, R11, R2, RZ ;  /* 0x000000020b027210 */ /* 0x004fca0007f1e0ff */
[----:B-1----:R-:W-:Y:S01]  /*dc50*/  IMAD.X R3, RZ, RZ, R3, P0 ;  /* 0x000000ffff037224 */ /* 0x002fe200000e0603 */
[----:B------:R-:W-:-:S05]  /*dc60*/  IADD3 R26, P0, R11, R26, RZ ;  /* 0x0000001a0b1a7210 */ /* 0x000fca0007f1e0ff */
[----:B------:R-:W-:Y:S01]  /*dc70*/  IMAD.X R27, RZ, RZ, R20, P0 ;  /* 0x000000ffff1b7224 */ /* 0x000fe200000e0614 */
[C---:B------:R-:W-:Y:S01]  /*dc80*/  IADD3 R24, P0, R11.reuse, R24, RZ ;  /* 0x000000180b187210 */ /* 0x040fe20007f1e0ff */
[----:B------:R-:W1:Y:S04]  /*dc90*/  SHFL.IDX PT, R20, R10, 0x4, 0x181f ;  /* 0x00981f000a147f89 */ /* 0x000e6800000e0000 */
[----:B-1----:R-:W-:Y:S01]  /*dca0*/  IMAD.X R25, RZ, RZ, R20, P0 ;  /* 0x000000ffff197224 */ /* 0x002fe200000e0614 */
[----:B------:R-:W-:Y:S01]  /*dcb0*/  IADD3 R22, P0, R11, R22, RZ ;  /* 0x000000160b167210 */ /* 0x000fe20007f1e0ff */
[----:B------:R-:W1:Y:S04]  /*dcc0*/  SHFL.IDX PT, R20, R10, 0x5, 0x181f ;  /* 0x00b81f000a147f89 */ /* 0x000e6800000e0000 */
[----:B------:R-:W-:Y:S01]  /*dcd0*/  SHFL.IDX PT, R10, R10, 0x7, 0x181f ;  /* 0x00f81f000a0a7f89 */ /* 0x000fe200000e0000 */
[----:B-1----:R-:W-:-:S03]  /*dce0*/  IMAD.X R23, RZ, RZ, R20, P0 ;  /* 0x000000ffff177224 */ /* 0x002fc600000e0614 */
[----:B------:R-:W1:Y:S04]  /*dcf0*/  SHFL.IDX PT, R20, R9, 0x6, 0x181f ;  /* 0x00d81f0009147f89 */ /* 0x000e6800000e0000 */
[----:B------:R-:W-:Y:S01]  /*dd00*/  SHFL.IDX PT, R9, R9, 0x7, 0x181f ;  /* 0x00f81f0009097f89 */ /* 0x000fe200000e0000 */
[----:B-1----:R-:W-:-:S04]  /*dd10*/  IADD3 R20, P0, R11, R20, RZ ;  /* 0x000000140b147210 */ /* 0x002fc80007f1e0ff */
[----:B------:R-:W-:Y:S02]  /*dd20*/  IADD3.X R21, RZ, R21, RZ, P0, !PT ;  /* 0x00000015ff157210 */ /* 0x000fe400007fe4ff */
[----:B------:R-:W-:-:S05]  /*dd30*/  IADD3 R14, P0, R11, R14, RZ ;  /* 0x0000000e0b0e7210 */ /* 0x000fca0007f1e0ff */
[----:B------:R-:W-:Y:S02]  /*dd40*/  IMAD.X R15, RZ, RZ, R4, P0 ;  /* 0x000000ffff0f7224 */ /* 0x000fe400000e0604 */
[----:B------:R-:W-:-:S05]  /*dd50*/  VIADD R4, R19, UR42 ;  /* 0x0000002a13047c36 */ /* 0x000fca0008000000 */
[----:B------:R-:W-:Y:S04]  /*dd60*/  LDGSTS.E.BYPASS.LTC128B.128 [R4+0xa400], desc[UR50][R14.64], !P2 ;  /* 0x0a4000000e047fae */ /* 0x000fe8000d101d72 */
[----:B------:R-:W-:Y:S04]  /*dd70*/  LDGSTS.E.BYPASS.LTC128B.128 [R4+0xac00], desc[UR50][R12.64], !P2 ;  /* 0x0ac000000c047fae */ /* 0x000fe8000d101d72 */
[----:B------:R1:W-:Y:S04]  /*dd80*/  LDGSTS.E.BYPASS.LTC128B.128 [R4+0xb400], desc[UR50][R2.64], !P2 ;  /* 0x0b40000002047fae */ /* 0x0003e8000d101d72 */
[----:B------:R-:W-:Y:S04]  /*dd90*/  LDGSTS.E.BYPASS.LTC128B.128 [R4+0xbc00], desc[UR50][R26.64], !P2 ;  /* 0x0bc000001a047fae */ /* 0x000fe8000d101d72 */
[----:B------:R-:W-:Y:S04]  /*dda0*/  LDGSTS.E.BYPASS.LTC128B.128 [R4+0xc400], desc[UR50][R24.64], !P2 ;  /* 0x0c40000018047fae */ /* 0x000fe8000d101d72 */
[----:B-1----:R-:W1:Y:S04]  /*ddb0*/  SHFL.IDX PT, R2, R17, RZ, 0x181f ;  /* 0x00181fff11027589 */ /* 0x002e6800000e0000 */
[----:B------:R-:W2:Y:S04]  /*ddc0*/  SHFL.IDX PT, R3, R18, RZ, 0x181f ;  /* 0x00181fff12037589 */ /* 0x000ea800000e0000 */
[----:B------:R-:W-:Y:S04]  /*ddd0*/  LDGSTS.E.BYPASS.LTC128B.128 [R4+0xcc00], desc[UR50][R22.64], !P2 ;  /* 0x0cc0000016047fae */ /* 0x000fe8000d101d72 */
[----:B------:R-:W-:Y:S04]  /*dde0*/  LDGSTS.E.BYPASS.LTC128B.128 [R4+0xd400], desc[UR50][R20.64], !P2 ;  /* 0x0d40000014047fae */ /* 0x000fe8000d101d72 */
[----:B------:R-:W3:Y:S01]  /*ddf0*/  SHFL.IDX PT, R18, R18, 0x1, 0x181f ;  /* 0x00381f0012127f89 */ /* 0x000ee200000e0000 */
[----:B-1----:R-:W-:-:S05]  /*de00*/  IADD3 R12, P0, R11, R2, RZ ;  /* 0x000000020b0c7210 */ /* 0x002fca0007f1e0ff */
[----:B--2---:R-:W-:Y:S01]  /*de10*/  IMAD.X R13, RZ, RZ, R3, P0 ;  /* 0x000000ffff0d7224 */ /* 0x004fe200000e0603 */
[----:B------:R-:W-:-:S05]  /*de20*/  IADD3 R2, P0, R11, R9, RZ ;  /* 0x000000090b027210 */ /* 0x000fca0007f1e0ff */
[----:B------:R-:W-:-:S05]  /*de30*/  IMAD.X R3, RZ, RZ, R10, P0 ;  /* 0x000000ffff037224 */ /* 0x000fca00000e060a */
[----:B------:R1:W-:Y:S04]  /*de40*/  LDGSTS.E.BYPASS.LTC128B.128 [R4+0xdc00], desc[UR50][R2.64], !P2 ;  /* 0x0dc0000002047fae */ /* 0x0003e8000d101d72 */
[----:B------:R2:W-:Y:S04]  /*de50*/  LDGSTS.E.BYPASS.LTC128B.128 [R4+0xe400], desc[UR50][R12.64], !P2 ;  /* 0x0e4000000c047fae */ /* 0x0005e8000d101d72 */
[----:B-1-3--:R2:W1:Y:S02]  /*de60*/  SHFL.IDX PT, R2, R17, 0x1, 0x181f ;  /* 0x00381f0011027f89 */ /* 0x00a46400000e0000 */
.L_x_7070:
[----:B------:R-:W3:Y:S02]  /*de70*/  S2R R3, SR_TID.X ;  /* 0x0000000000037919 */ /* 0x000ee40000002100 */
[----:B---3--:R-:W-:-:S04]  /*de80*/  SHF.L.U32 R3, R3, 0x4, RZ ;  /* 0x0000000403037819 */ /* 0x008fc800000006ff */
[----:B------:R-:W-:-:S04]  /*de90*/  LOP3.LUT R3, R3, 0x70, RZ, 0xc0, !PT ;  /* 0x0000007003037812 */ /* 0x000fc800078ec0ff */
[----:B-1----:R-:W-:-:S05]  /*dea0*/  IADD3 R2, P0, R3, R2, RZ ;  /* 0x0000000203027210 */ /* 0x002fca0007f1e0ff */
[----:B------:R-:W-:Y:S01]  /*deb0*/  IMAD.X R3, RZ, RZ, R18, P0 ;  /* 0x000000ffff037224 */ /* 0x000fe200000e0612 */
[----:B------:R-:W-:-:S04]  /*dec0*/  PLOP3.LUT P0, PT, PT, PT, PT, 0x80, 0x0 ;  /* 0x000000000000781c */ /* 0x000fc80003f0f070 */
[----:B------:R-:W-:Y:S01]  /*ded0*/  @!PT LDS RZ, [RZ] ;  /* 0x00000000fffff984 */ /* 0x000fe20000000800 */
[----:B------:R-:W-:Y:S01]  /*dee0*/  @!PT LDS RZ, [RZ] ;  /* 0x00000000fffff984 */ /* 0x000fe20000000800 */
[----:B------:R-:W-:Y:S01]  /*def0*/  @!PT LDS RZ, [RZ] ;  /* 0x00000000fffff984 */ /* 0x000fe20000000800 */
[----:B------:R1:W-:Y:S01]  /*df00*/  LDGSTS.E.BYPASS.LTC128B.128 [R4+0xec00], desc[UR50][R2.64], !P2 ;  /* 0x0ec0000002047fae */ /* 0x0003e2000d101d72 */
[----:B------:R-:W-:-:S08]  /*df10*/  NOP ;  /* 0x0000000000007918 */ /* 0x000fd00000000000 */
.L_x_6943:
        /* <DEDUP_REMOVED lines=11> */
.L_x_6944:
[----:B------:R1:W-:Y:S01]  /*dfd0*/  SYNCS.ARRIVE.TRANS64.A1T0 RZ, [R0+URZ+0x22870], RZ ;  /* 0x022870ff00ff79a7 */ /* 0x0003e2000810003f */
[----:B------:R-:W-:Y:S05]  /*dfe0*/  @!P3 BRA `(.L_x_6945) ;  /* 0x000000000004b947 */ /* 0x000fea0003800000 */
[----:B------:R-:W-:Y:S01]  /*dff0*/  BPT.TRAP 0x1 ;  /* 0x000000040000795c */ /* 0x000fe20000300000 */
.L_x_6945:
[----:B------:R-:W3:Y:S01]  /*e000*/  SYNCS.PHASECHK.TRANS64.TRYWAIT P0, [R0+URZ+0x22840], R35 ;  /* 0x02284023000075a7 */ /* 0x000ee2000800017f */
[----:B------:R-:W-:Y:S04]  /*e010*/  BSSY B0, `(.L_x_6946) ;  /* 0x0000002000007945 */ /* 0x000fe80003800000 */
[----:B---3--:R-:W-:Y:S05]  /*e020*/  @!P0 BRA `(.L_x_6947) ;  /* 0x0000004800288947 */ /* 0x008fea0003800000 */
.L_x_7071:
[----:B------:R-:W-:Y:S05]  /*e030*/  BSYNC B0 ;  /* 0x0000000000007941 */ /* 0x000fea0003800000 */
.L_x_6946:
[----:B------:R-:W4:Y:S01]  /*e040*/  LDL R10, [R1+0xc] ;  /* 0x00000c00010a7983 */ /* 0x000f220000100800 */
[----:B------:R-:W-:Y:S01]  /*e050*/  ULDC.64 UR4, c[0x0][0x310] ;  /* 0x0000c40000047ab9 */ /* 0x000fe20000000a00 */
[----:B------:R-:W-:Y:S01]  /*e060*/  ULDC.64 UR6, c[0x0][0x300] ;  /* 0x0000c00000067ab9 */ /* 0x000fe20000000a00 */
[----:B------:R-:W-:Y:S01]  /*e070*/  IMAD R9, R33, UR4, RZ ;  /* 0x0000000421097c24 */ /* 0x000fe2000f8e02ff */
[----:B------:R-:W-:Y:S01]  /*e080*/  ULDC.64 UR8, c[0x0][0x308] ;  /* 0x0000c20000087ab9 */ /* 0x000fe20000000a00 */
[----:B------:R-:W-:Y:S01]  /*e090*/  IMAD.WIDE.U32 R2, R8, UR4, RZ ;  /* 0x0000000408027c25 */ /* 0x000fe2000f8e00ff */
[----:B------:R-:W-:Y:S01]  /*e0a0*/  ULDC.64 UR10, c[0x0][0x2e8] ;  /* 0x0000ba00000a7ab9 */ /* 0x000fe20000000a00 */
[----:B------:R-:W5:Y:S01]  /*e0b0*/  S2R R11, SR_TID.X ;  /* 0x00000000000b7919 */ /* 0x000f620000002100 */
[----:B------:R-:W-:Y:S01]  /*e0c0*/  LOP3.LUT P2, RZ, R28, 0x1, RZ, 0xc0, !PT ;  /* 0x000000011cff7812 */ /* 0x000fe2000784c0ff */
[----:B------:R-:W-:Y:S02]  /*e0d0*/  IMAD R9, R8, UR5, R9 ;  /* 0x0000000508097c24 */ /* 0x000fe4000f8e0209 */
[----:B------:R-:W-:-:S02]  /*e0e0*/  IMAD R34, R34, UR6, RZ ;  /* 0x0000000622227c24 */ /* 0x000fc4000f8e02ff */
[----:B------:R-:W-:Y:S02]  /*e0f0*/  IMAD.IADD R3, R3, 0x1, R9 ;  /* 0x0000000103037824 */ /* 0x000fe400078e0209 */
[C---:B------:R-:W-:Y:S02]  /*e100*/  IMAD R34, R7.reuse, UR7, R34 ;  /* 0x0000000707227c24 */ /* 0x040fe4000f8e0222 */
[----:B------:R-:W-:-:S04]  /*e110*/  IMAD.WIDE.U32 R2, R7, UR6, R2 ;  /* 0x0000000607027c25 */ /* 0x000fc8000f8e0002 */
[----:B------:R-:W-:Y:S02]  /*e120*/  IMAD.IADD R3, R3, 0x1, R34 ;  /* 0x0000000103037824 */ /* 0x000fe400078e0222 */
[----:B------:R-:W-:Y:S02]  /*e130*/  IMAD R36, R36, UR6, RZ ;  /* 0x0000000624247c24 */ /* 0x000fe4000f8e02ff */
[----:B------:R-:W-:-:S03]  /*e140*/  IMAD.WIDE.U32 R2, R16, UR8, R2 ;  /* 0x0000000810027c25 */ /* 0x000fc6000f8e0002 */
[----:B------:R-:W-:Y:S01]  /*e150*/  IADD3 R8, P0, R2, UR10, RZ ;  /* 0x0000000a02087c10 */ /* 0x000fe2000ff1e0ff */
[----:B-----5:R-:W-:-:S05]  /*e160*/  IMAD.SHL.U32 R24, R11, 0x10, RZ ;  /* 0x000000100b187824 */ /* 0x020fca00078e00ff */
[----:B------:R-:W-:Y:S01]  /*e170*/  LOP3.LUT R24, R24, 0x70, RZ, 0xc0, !PT ;  /* 0x0000007018187812 */ /* 0x000fe200078ec0ff */
[----:B----4-:R-:W-:-:S04]  /*e180*/  IMAD R7, R10, UR8, RZ ;  /* 0x000000080a077c24 */ /* 0x010fc8000f8e02ff */
[----:B------:R-:W-:-:S05]  /*e190*/  IMAD R10, R16, UR9, R7 ;  /* 0x00000009100a7c24 */ /* 0x000fca000f8e0207 */
[----:B------:R-:W-:Y:S01]  /*e1a0*/  IADD3.X R9, R10, UR11, R3, P0, !PT ;  /* 0x0000000b0a097c10 */ /* 0x000fe200087fe403 */
[----:B------:R-:W-:-:S04]  /*e1b0*/  IMAD R3, R32, UR4, RZ ;  /* 0x0000000420037c24 */ /* 0x000fc8000f8e02ff */
[C---:B------:R-:W-:Y:S02]  /*e1c0*/  IMAD R7, R6.reuse, UR5, R3 ;  /* 0x0000000506077c24 */ /* 0x040fe4000f8e0203 */
[----:B------:R-:W-:Y:S01]  /*e1d0*/  IMAD.WIDE.U32 R2, R6, UR4, RZ ;  /* 0x0000000406027c25 */ /* 0x000fe2000f8e00ff */
[----:B------:R-:W-:-:S04]  /*e1e0*/  UMOV UR4, 0xffffffff ;  /* 0xffffffff00047882 */ /* 0x000fc80000000000 */
[----:B------:R-:W-:Y:S01]  /*e1f0*/  IADD3 R3, R3, R7, RZ ;  /* 0x0000000703037210 */ /* 0x000fe20007ffe0ff */
[C---:B------:R-:W-:Y:S02]  /*e200*/  IMAD R7, R5.reuse, UR7, R36 ;  /* 0x0000000705077c24 */ /* 0x040fe4000f8e0224 */
[----:B------:R-:W-:-:S04]  /*e210*/  IMAD.WIDE.U32 R2, R5, UR6, R2 ;  /* 0x0000000605027c25 */ /* 0x000fc8000f8e0002 */
[----:B------:R-:W-:Y:S02]  /*e220*/  IMAD.IADD R3, R3, 0x1, R7 ;  /* 0x0000000103037824 */ /* 0x000fe400078e0207 */
[----:B------:R-:W-:-:S03]  /*e230*/  IMAD.WIDE.U32 R2, R16, UR8, R2 ;  /* 0x0000000810027c25 */ /* 0x000fc6000f8e0002 */
[----:B------:R-:W-:-:S04]  /*e240*/  IADD3 R5, P0, R2, UR10, RZ ;  /* 0x0000000a02057c10 */ /* 0x000fc8000ff1e0ff */
[----:B------:R-:W-:Y:S01]  /*e250*/  IADD3.X R10, R10, UR11, R3, P0, !PT ;  /* 0x0000000b0a0a7c10 */ /* 0x000fe200087fe403 */
[----:B------:R-:W-:Y:S08]  /*e260*/  BRA.DIV UR4, `(.L_x_6948) ;  /* 0x0000004604ac7947 */ /* 0x000ff0000b800000 */
[----:B------:R-:W4:Y:S04]  /*e270*/  SHFL.IDX PT, R14, R8, 0x1, 0x181f ;  /* 0x00381f00080e7f89 */ /* 0x000f2800000e0000 */
[----:B------:R-:W5:Y:S04]  /*e280*/  SHFL.IDX PT, R3, R9, 0x1, 0x181f ;  /* 0x00381f0009037f89 */ /* 0x000f6800000e0000 */
[----:B------:R-:W-:Y:S04]  /*e290*/  SHFL.IDX PT, R22, R8, 0x3, 0x181f ;  /* 0x00781f0008167f89 */ /* 0x000fe800000e0000 */
[----:B--2---:R-:W-:Y:S04]  /*e2a0*/  SHFL.IDX PT, R17, R9, 0x3, 0x181f ;  /* 0x00781f0009117f89 */ /* 0x004fe800000e0000 */
[----:B------:R-:W-:Y:S04]  /*e2b0*/  SHFL.IDX PT, R20, R8, 0x4, 0x181f ;  /* 0x00981f0008147f89 */ /* 0x000fe800000e0000 */
[----:B------:R-:W-:Y:S01]  /*e2c0*/  SHFL.IDX PT, R18, R8, 0x5, 0x181f ;  /* 0x00b81f0008127f89 */ /* 0x000fe200000e0000 */
[----:B----4-:R-:W-:-:S03]  /*e2d0*/  IADD3 R6, P0, R24, R14, RZ ;  /* 0x0000000e18067210 */ /* 0x010fc60007f1e0ff */
[----:B------:R-:W-:Y:S04]  /*e2e0*/  SHFL.IDX PT, R12, R8, RZ, 0x181f ;  /* 0x00181fff080c7589 */ /* 0x000fe800000e0000 */
[----:B------:R-:W2:Y:S01]  /*e2f0*/  SHFL.IDX PT, R14, R8, 0x2, 0x181f ;  /* 0x00581f00080e7f89 */ /* 0x000ea200000e0000 */
[----:B-----5:R-:W-:-:S03]  /*e300*/  IMAD.X R7, RZ, RZ, R3, P0 ;  /* 0x000000ffff077224 */ /* 0x020fc600000e0603 */
[----:B------:R-:W4:Y:S01]  /*e310*/  SHFL.IDX PT, R3, R9, 0x2, 0x181f ;  /* 0x00581f0009037f89 */ /* 0x000f2200000e0000 */
[----:B--2---:R-:W-:-:S03]  /*e320*/  IADD3 R2, P0, R24, R14, RZ ;  /* 0x0000000e18027210 */ /* 0x004fc60007f1e0ff */
[----:B------:R-:W-:Y:S02]  /*e330*/  SHFL.IDX PT, R14, R8, 0x6, 0x181f ;  /* 0x00d81f00080e7f89 */ /* 0x000fe400000e0000 */
[----:B----4-:R-:W-:Y:S01]  /*e340*/  IMAD.X R3, RZ, RZ, R3, P0 ;  /* 0x000000ffff037224 */ /* 0x010fe200000e0603 */
[----:B------:R-:W-:-:S04]  /*e350*/  IADD3 R22, P0, R24, R22, RZ ;  /* 0x0000001618167210 */ /* 0x000fc80007f1e0ff */
[----:B------:R-:W-:Y:S02]  /*e360*/  IADD3.X R23, RZ, R17, RZ, P0, !PT ;  /* 0x00000011ff177210 */ /* 0x000fe400007fe4ff */
[----:B------:R-:W2:Y:S01]  /*e370*/  SHFL.IDX PT, R17, R9, 0x4, 0x181f ;  /* 0x00981f0009117f89 */ /* 0x000ea200000e0000 */
[----:B------:R-:W-:-:S05]  /*e380*/  IADD3 R20, P0, R24, R20, RZ ;  /* 0x0000001418147210 */ /* 0x000fca0007f1e0ff */
[----:B--2---:R-:W-:Y:S01]  /*e390*/  IMAD.X R21, RZ, RZ, R17, P0 ;  /* 0x000000ffff157224 */ /* 0x004fe200000e0611 */
[C---:B------:R-:W-:Y:S01]  /*e3a0*/  IADD3 R18, P0, R24.reuse, R18, RZ ;  /* 0x0000001218127210 */ /* 0x040fe20007f1e0ff */
[----:B------:R-:W2:Y:S04]  /*e3b0*/  SHFL.IDX PT, R17, R9, 0x5, 0x181f ;  /* 0x00b81f0009117f89 */ /* 0x000ea800000e0000 */
[----:B--2---:R-:W-:Y:S01]  /*e3c0*/  IMAD.X R19, RZ, RZ, R17, P0 ;  /* 0x000000ffff137224 */ /* 0x004fe200000e0611 */
[C---:B------:R-:W-:Y:S01]  /*e3d0*/  IADD3 R12, P0, R24.reuse, R12, RZ ;  /* 0x0000000c180c7210 */ /* 0x040fe20007f1e0ff */
[----:B------:R-:W2:Y:S04]  /*e3e0*/  SHFL.IDX PT, R17, R9, RZ, 0x181f ;  /* 0x00181fff09117589 */ /* 0x000ea800000e0000 */
[----:B--2---:R-:W-:Y:S01]  /*e3f0*/  IMAD.X R13, RZ, RZ, R17, P0 ;  /* 0x000000ffff0d7224 */ /* 0x004fe200000e0611 */
[----:B------:R-:W-:Y:S01]  /*e400*/  IADD3 R14, P0, R24, R14, RZ ;  /* 0x0000000e180e7210 */ /* 0x000fe20007f1e0ff */
[----:B------:R-:W2:Y:S04]  /*e410*/  SHFL.IDX PT, R17, R9, 0x6, 0x181f ;  /* 0x00d81f0009117f89 */ /* 0x000ea800000e0000 */
[----:B------:R-:W-:Y:S04]  /*e420*/  LDGSTS.E.BYPASS.LTC128B.128 [R4+0x18400], desc[UR50][R12.64], !P2 ;  /* 0x184000000c047fae */ /* 0x000fe8000d101d72 */
[----:B------:R4:W-:Y:S04]  /*e430*/  LDGSTS.E.BYPASS.LTC128B.128 [R4+0x18c00], desc[UR50][R6.64], !P2 ;  /* 0x18c0000006047fae */ /* 0x0009e8000d101d72 */
[----:B------:R5:W-:Y:S04]  /*e440*/  LDGSTS.E.BYPASS.LTC128B.128 [R4+0x19400], desc[UR50][R2.64], !P2 ;  /* 0x1940000002047fae */ /* 0x000be8000d101d72 */
[----:B------:R-:W-:Y:S04]  /*e450*/  SHFL.IDX PT, R9, R9, 0x7, 0x181f ;  /* 0x00f81f0009097f89 */ /* 0x000fe800000e0000 */
[----:B----4-:R-:W-:Y:S04]  /*e460*/  SHFL.IDX PT, R6, R8, 0x7, 0x181f ;  /* 0x00f81f0008067f89 */ /* 0x010fe800000e0000 */
[----:B-----5:R-:W4:Y:S01]  /*e470*/  SHFL.IDX PT, R2, R5, RZ, 0x181f ;  /* 0x00181fff05027589 */ /* 0x020f2200000e0000 */
[----:B--2---:R-:W-:-:S03]  /*e480*/  IMAD.X R15, RZ, RZ, R17, P0 ;  /* 0x000000ffff0f7224 */ /* 0x004fc600000e0611 */
[----:B------:R-:W2:Y:S04]  /*e490*/  SHFL.IDX PT, R3, R10, RZ, 0x181f ;  /* 0x00181fff0a037589 */ /* 0x000ea800000e0000 */
[----:B------:R0:W-:Y:S04]  /*e4a0*/  LDGSTS.E.BYPASS.LTC128B.128 [R4+0x19c00], desc[UR50][R22.64], !P2 ;  /* 0x19c0000016047fae */ /* 0x0001e8000d101d72 */
[----:B------:R0:W-:Y:S04]  /*e4b0*/  LDGSTS.E.BYPASS.LTC128B.128 [R4+0x1a400], desc[UR50][R20.64], !P2 ;  /* 0x1a40000014047fae */ /* 0x0001e8000d101d72 */
[----:B------:R0:W-:Y:S04]  /*e4c0*/  LDGSTS.E.BYPASS.LTC128B.128 [R4+0x1ac00], desc[UR50][R18.64], !P2 ;  /* 0x1ac0000012047fae */ /* 0x0001e8000d101d72 */
[----:B------:R0:W-:Y:S01]  /*e4d0*/  LDGSTS.E.BYPASS.LTC128B.128 [R4+0x1b400], desc[UR50][R14.64], !P2 ;  /* 0x1b4000000e047fae */ /* 0x0001e2000d101d72 */
[----:B----4-:R-:W-:-:S03]  /*e4e0*/  IADD3 R2, P0, R24, R2, RZ ;  /* 0x0000000218027210 */ /* 0x010fc60007f1e0ff */
[----:B------:R-:W4:Y:S01]  /*e4f0*/  SHFL.IDX PT, R10, R10, 0x1, 0x181f ;  /* 0x00381f000a0a7f89 */ /* 0x000f2200000e0000 */
[----:B--2---:R-:W-:-:S03]  /*e500*/  IADD3.X R3, RZ, R3, RZ, P0, !PT ;  /* 0x00000003ff037210 */ /* 0x004fc600007fe4ff */
[----:B------:R-:W2:Y:S01]  /*e510*/  SHFL.IDX PT, R5, R5, 0x1, 0x181f ;  /* 0x00381f0005057f89 */ /* 0x000ea200000e0000 */
[----:B------:R-:W-:-:S05]  /*e520*/  IADD3 R6, P0, R24, R6, RZ ;  /* 0x0000000618067210 */ /* 0x000fca0007f1e0ff */
[----:B------:R-:W-:-:S05]  /*e530*/  IMAD.X R7, RZ, RZ, R9, P0 ;  /* 0x000000ffff077224 */ /* 0x000fca00000e0609 */
[----:B------:R0:W-:Y:S04]  /*e540*/  LDGSTS.E.BYPASS.LTC128B.128 [R4+0x1bc00], desc[UR50][R6.64], !P2 ;  /* 0x1bc0000006047fae */ /* 0x0001e8000d101d72 */
[----:B------:R0:W-:Y:S02]  /*e550*/  LDGSTS.E.BYPASS.LTC128B.128 [R4+0x1c400], desc[UR50][R2.64], !P2 ;  /* 0x1c40000002047fae */ /* 0x0001e4000d101d72 */
.L_x_7093:
[----:B0-2---:R-:W-:-:S05]  /*e560*/  IADD3 R2, P0, R24, R5, RZ ;  /* 0x0000000518027210 */ /* 0x005fca0007f1e0ff */
[----:B----4-:R-:W-:Y:S01]  /*e570*/  IMAD.X R3, RZ, RZ, R10, P0 ;  /* 0x000000ffff037224 */ /* 0x010fe200000e060a */
[----:B------:R-:W-:-:S04]  /*e580*/  PLOP3.LUT P0, PT, PT, PT, PT, 0x80, 0x0 ;  /* 0x000000000000781c */ /* 0x000fc80003f0f070 */
[----:B------:R-:W-:Y:S01]  /*e590*/  @!PT LDS RZ, [RZ] ;  /* 0x00000000fffff984 */ /* 0x000fe20000000800 */
[----:B------:R-:W-:Y:S01]  /*e5a0*/  @!PT LDS RZ, [RZ] ;  /* 0x00000000fffff984 */ /* 0x000fe20000000800 */
[----:B------:R-:W-:Y:S01]  /*e5b0*/  @!PT LDS RZ, [RZ] ;  /* 0x00000000fffff984 */ /* 0x000fe20000000800 */
[----:B------:R0:W-:Y:S01]  /*e5c0*/  LDGSTS.E.BYPASS.LTC128B.128 [R4+0x1cc00], desc[UR50][R2.64], !P2 ;  /* 0x1cc0000002047fae */ /* 0x0001e2000d101d72 */
[----:B------:R-:W-:-:S08]  /*e5d0*/  NOP ;  /* 0x0000000000007918 */ /* 0x000fd00000000000 */
.L_x_6949:
        /* <DEDUP_REMOVED lines=11> */
.L_x_6950:
[----:B------:R1:W-:Y:S02]  /*e690*/  SYNCS.ARRIVE.TRANS64.A1T0 RZ, [R0+URZ+0x22830], RZ ;  /* 0x022830ff00ff79a7 */ /* 0x0003e4000810003f */
[----:B-1-3--:R-:W-:-:S05]  /*e6a0*/  IMAD.U32 R0, RZ, RZ, UR48 ;  /* 0x00000030ff007e24 */ /* 0x00afca000f8e00ff */
[----:B------:R-:W-:-:S13]  /*e6b0*/  ISETP.NE.AND P0, PT, R0, 0x3, PT ;  /* 0x000000030000780c */ /* 0x000fda0003f05270 */
[----:B------:R-:W-:Y:S05]  /*e6c0*/  @!P0 BRA `(.L_x_6951) ;  /* 0x0000000000048947 */ /* 0x000fea0003800000 */
[----:B------:R-:W-:Y:S01]  /*e6d0*/  BPT.TRAP 0x1 ;  /* 0x000000040000795c */ /* 0x000fe20000300000 */
.L_x_6951:
[----:B------:R-:W-:Y:S01]  /*e6e0*/  LOP3.LUT R3, R30, 0x1, RZ, 0x3c, !PT ;  /* 0x000000011e037812 */ /* 0x000fe200078e3cff */
[----:B------:R-:W-:Y:S01]  /*e6f0*/  BSSY B0, `(.L_x_6952) ;  /* 0x0000005000007945 */ /* 0x000fe20003800000 */
[----:B------:R-:W-:Y:S02]  /*e700*/  LEA R0, R29, UR42, 0x3 ;  /* 0x0000002a1d007c11 */ /* 0x000fe4000f8e18ff */
[----:B------:R-:W-:-:S04]  /*e710*/  SHF.L.U32 R3, R3, 0x1f, RZ ;  /* 0x0000001f03037819 */ /* 0x000fc800000006ff */
[----:B------:R-:W0:Y:S02]  /*e720*/  SYNCS.PHASECHK.TRANS64.TRYWAIT P2, [R0+URZ+0x22870], R3 ;  /* 0x02287003000075a7 */ /* 0x000e24000804017f */
[----:B0-----:R-:W-:Y:S05]  /*e730*/  @!P2 BRA `(.L_x_6953) ;  /* 0x0000004c001ca947 */ /* 0x001fea0003800000 */
.L_x_7094:
[----:B------:R-:W-:Y:S05]  /*e740*/  BSYNC B0 ;  /* 0x0000000000007941 */ /* 0x000fea0003800000 */
.L_x_6952:
[----:B------:R-:W-:-:S04]  /*e750*/  MOV R2, UR47 ;  /* 0x0000002f00027c02 */ /* 0x000fc80008000f00 */
[----:B------:R-:W-:-:S13]  /*e760*/  ISETP.NE.AND P2, PT, R2, 0x3, PT ;  /* 0x000000030200780c */ /* 0x000fda0003f45270 */
[----:B------:R-:W-:Y:S05]  /*e770*/  @!P2 BRA `(.L_x_6954) ;  /* 0x000000000004a947 */ /* 0x000fea0003800000 */
[----:B------:R-:W-:Y:S01]  /*e780*/  BPT.TRAP 0x1 ;  /* 0x000000040000795c */ /* 0x000fe20000300000 */
.L_x_6954:
[----:B------:R-:W-:Y:S01]  /*e790*/  SHF.L.U32 R5, R30, 0x1f, RZ ;  /* 0x0000001f1e057819 */ /* 0x000fe200000006ff */
[----:B0-----:R-:W-:-:S03]  /*e7a0*/  IMAD R3, R29, 0x5000, RZ ;  /* 0x000050001d037824 */ /* 0x001fc600078e02ff */
[----:B------:R-:W0:Y:S02]  /*e7b0*/  SYNCS.PHASECHK.TRANS64.TRYWAIT P2, [R0+URZ+0x22860], R5 ;  /* 0x02286005000075a7 */ /* 0x000e24000804017f */
[----:B0-----:R-:W-:Y:S05]  /*e7c0*/  @!P2 BRA `(.L_x_6955) ;  /* 0x0000004c000ca947 */ /* 0x001fea0003800000 */
.L_x_7095:
[----:B------:R-:W2:Y:S04]  /*e7d0*/  LDL R2, [R1+0x1c] ;  /* 0x00001c0001027983 */ /* 0x000ea80000100800 */
[----:B------:R-:W3:Y:S01]  /*e7e0*/  LDL R18, [R1+0x20] ;  /* 0x0000200001127983 */ /* 0x000ee20000100800 */
[----:B------:R-:W-:Y:S01]  /*e7f0*/  LOP3.LUT R12, R3, R31, RZ, 0xfc, !PT ;  /* 0x0000001f030c7212 */ /* 0x000fe200078efcff */
[----:B------:R-:W-:Y:S05]  /*e800*/  WARPSYNC.ALL ;  /* 0x0000000000007948 */ /* 0x000fea0003800000 */
[----:B------:R-:W1:Y:S01]  /*e810*/  LDSM.16.MT88.4 R12, [R12+UR42+0xa400] ;  /* 0x00a4002a0c0c783b */ /* 0x000e620008004200 */
[----:B------:R-:W-:-:S05]  /*e820*/  IMAD.U32 R19, RZ, RZ, UR47 ;  /* 0x0000002fff137e24 */ /* 0x000fca000f8e00ff */
[----:B------:R-:W-:Y:S02]  /*e830*/  ISETP.NE.AND P2, PT, R19, 0x3, PT ;  /* 0x000000031300780c */ /* 0x000fe40003f45270 */
[C-C-:B-1----:R-:W-:Y:S02]  /*e840*/  PRMT R8, R12.reuse, 0x6420, R13.reuse ;  /* 0x000064200c087816 */ /* 0x142fe4000000000d */
[----:B------:R-:W-:Y:S02]  /*e850*/  PRMT R9, R12, 0x7531, R13 ;  /* 0x000075310c097816 */ /* 0x000fe4000000000d */
[C-C-:B------:R-:W-:Y:S02]  /*e860*/  PRMT R10, R14.reuse, 0x6420, R15.reuse ;  /* 0x000064200e0a7816 */ /* 0x140fe4000000000f */
[----:B------:R-:W-:Y:S02]  /*e870*/  PRMT R11, R14, 0x7531, R15 ;  /* 0x000075310e0b7816 */ /* 0x000fe4000000000f */
[----:B--2---:R-:W-:Y:S01]  /*e880*/  IADD3 R17, R2, UR42, R3 ;  /* 0x0000002a02117c10 */ /* 0x004fe2000fffe003 */
[----:B------:R-:W-:-:S04]  /*e890*/  IMAD.U32 R2, RZ, RZ, UR42 ;  /* 0x0000002aff027e24 */ /* 0x000fc8000f8e00ff */
[----:B0-----:R-:W0:Y:S01]  /*e8a0*/  LDSM.16.MT88.4 R4, [R17+0xa400] ;  /* 0x00a400001104783b */ /* 0x001e220000004200 */
[----:B------:R-:W-:-:S05]  /*e8b0*/  VIADD R2, R2, 0x400 ;  /* 0x0000040002027836 */ /* 0x000fca0000000000 */
[----:B---3--:R-:W-:-:S05]  /*e8c0*/  IADD3 R2, R2, R3, R18 ;  /* 0x0000000302027210 */ /* 0x008fca0007ffe012 */
        /* <DEDUP_REMOVED lines=11> */
[----:B------:R-:W-:Y:S01]  /*e980*/  PRMT R13, R4, 0x7531, R5 ;  /* 0x00007531040d7816 */ /* 0x000fe20000000005 */
[----:B------:R-:W-:Y:S01]  /*e990*/  VIADD R4, R3, 0x2000 ;  /* 0x0000200003047836 */ /* 0x000fe20000000000 */
[----:B------:R-:W-:-:S02]  /*e9a0*/  PRMT R14, R6, 0x6420, R7 ;  /* 0x00006420060e7816 */ /* 0x000fc40000000007 */
[----:B------:R-:W-:Y:S02]  /*e9b0*/  PRMT R15, R6, 0x7531, R7 ;  /* 0x00007531060f7816 */ /* 0x000fe40000000007 */
[C-C-:B-1----:R-:W-:Y:S02]  /*e9c0*/  PRMT R24, R8.reuse, 0x6420, R9.reuse ;  /* 0x0000642008187816 */ /* 0x142fe40000000009 */
[----:B------:R-:W-:Y:S01]  /*e9d0*/  PRMT R25, R8, 0x7531, R9 ;  /* 0x0000753108197816 */ /* 0x000fe20000000009 */
[----:B------:R-:W-:Y:S01]  /*e9e0*/  STSM.16.M88.4 [R2+0x1000], R12 ;  /* 0x0010000c02007844 */ /* 0x000fe20000000200 */
        /* <DEDUP_REMOVED lines=8> */
[----:B------:R-:W-:Y:S02]  /*ea70*/  IADD3 R4, R3, 0x3000, RZ ;  /* 0x0000300003047810 */ /* 0x000fe40007ffe0ff */
[C-C-:B------:R-:W-:Y:S02]  /*ea80*/  PRMT R14, R6.reuse, 0x6420, R7.reuse ;  /* 0x00006420060e7816 */ /* 0x140fe40000000007 */
[----:B------:R-:W-:Y:S02]  /*ea90*/  PRMT R15, R6, 0x7531, R7 ;  /* 0x00007531060f7816 */ /* 0x000fe40000000007 */
[C-C-:B-1----:R-:W-:Y:S02]  /*eaa0*/  PRMT R20, R8.reuse, 0x6420, R9.reuse ;  /* 0x0000642008147816 */ /* 0x142fe40000000009 */
[----:B------:R-:W-:Y:S01]  /*eab0*/  PRMT R21, R8, 0x7531, R9 ;  /* 0x0000753108157816 */ /* 0x000fe20000000009 */
[----:B------:R-:W-:Y:S01]  /*eac0*/  STSM.16.M88.4 [R2+0x2000], R12 ;  /* 0x0020000c02007844 */ /* 0x000fe20000000200 */
[----:B------:R-:W-:-:S02]  /*ead0*/  PRMT R22, R10, 0x6420, R11 ;  /* 0x000064200a167816 */ /* 0x000fc4000000000b */
        /* <DEDUP_REMOVED lines=13> */
[----:B------:R-:W-:Y:S01]  /*ebb0*/  PRMT R7, R10, 0x7531, R11 ;  /* 0x000075310a077816 */ /* 0x000fe2000000000b */
[----:B------:R-:W-:Y:S01]  /*ebc0*/  STSM.16.M88.4 [R2+0x3000], R12 ;  /* 0x0030000c02007844 */ /* 0x000fe20000000200 */
[----:B------:R-:W-:-:S03]  /*ebd0*/  LOP3.LUT R3, R8, R31, RZ, 0xfc, !PT ;  /* 0x0000001f08037212 */ /* 0x000fc600078efcff */
[----:B------:R-:W-:Y:S04]  /*ebe0*/  STSM.16.M88.4 [R2+0x3800], R4 ;  /* 0x0038000402007844 */ /* 0x000fe80000000200 */
[----:B------:R-:W0:Y:S04]  /*ebf0*/  LDSM.16.MT88.4 R4, [R3+UR42+0xa400] ;  /* 0x00a4002a0304783b */ /* 0x000e280008004200 */
        /* <DEDUP_REMOVED lines=19> */
.L_x_6956:
[----:B-1----:R1:W-:Y:S01]  /*ed30*/  SYNCS.ARRIVE.TRANS64.A1T0 RZ, [R0+URZ+0x22850], RZ ;  /* 0x022850ff00ff79a7 */ /* 0x0023e2000810003f */
[----:B------:R-:W-:Y:S06]  /*ed40*/  BAR.SYNC.DEFER_BLOCKING 0x2, 0x80 ;  /* 0x0082000000007b1d */ /* 0x000fec0000010000 */
[----:B------:R-:W-:Y:S05]  /*ed50*/  @!P0 BRA `(.L_x_6957) ;  /* 0x0000000000048947 */ /* 0x000fea0003800000 */
[----:B------:R-:W-:Y:S01]  /*ed60*/  BPT.TRAP 0x1 ;  /* 0x000000040000795c */ /* 0x000fe20000300000 */
.L_x_6957:
[----:B------:R2:W5:Y:S01]  /*ed70*/  LDL R30, [R1+0x8] ;  /* 0x00000800011e7983 */ /* 0x0005620000100800 */
[----:B-1----:R-:W-:Y:S02]  /*ed80*/  VIADD R0, R0, 0x22880 ;  /* 0x0002288000007836 */ /* 0x002fe40000000000 */
[----:B------:R-:W-:-:S05]  /*ed90*/  IMAD.U32 R3, RZ, RZ, UR46 ;  /* 0x0000002eff037e24 */ /* 0x000fca000f8e00ff */
[----:B------:R-:W-:-:S04]  /*eda0*/  PRMT R0, R3, 0x654, R0 ;  /* 0x0000065403007816 */ /* 0x000fc80000000000 */
[----:B------:R2:W-:Y:S01]  /*edb0*/  SYNCS.ARRIVE.TRANS64.RED.A1T0 RZ, [R0+URZ], RZ ;  /* 0x000000ff00ff79a7 */ /* 0x0005e2000810043f */
[----:B------:R-:W-:Y:S01]  /*edc0*/  MOV R29, R37 ;  /* 0x00000025001d7202 */ /* 0x000fe20000000f00 */
[----:B------:R-:W-:Y:S06]  /*edd0*/  @P1 BRA `(.L_x_6958) ;  /* 0xffffffe400941947 */ /* 0x000fec000383ffff */
.L_x_6938:
[----:B--2---:R-:W-:-:S05]  /*ede0*/  IMAD.U32 R0, RZ, RZ, UR48 ;  /* 0x00000030ff007e24 */ /* 0x004fca000f8e00ff */
[----:B------:R-:W-:-:S13]  /*edf0*/  ISETP.NE.AND P0, PT, R0, 0x3, PT ;  /* 0x000000030000780c */ /* 0x000fda0003f05270 */
[----:B------:R-:W-:Y:S05]  /*ee00*/  @!P0 BRA `(.L_x_6959) ;  /* 0x0000000000048947 */ /* 0x000fea0003800000 */
[----:B------:R-:W-:Y:S01]  /*ee10*/  BPT.TRAP 0x1 ;  /* 0x000000040000795c */ /* 0x000fe20000300000 */
.L_x_6959:
[----:B------:R-:W2:Y:S01]  /*ee20*/  LDL R0, [R1+0x8] ;  /* 0x0000080001007983 */ /* 0x000ea20000100800 */
[----:B0-----:R-:W-:Y:S01]  /*ee30*/  LEA R3, R37, UR42, 0x3 ;  /* 0x0000002a25037c11 */ /* 0x001fe2000f8e18ff */
[----:B------:R-:W-:Y:S01]  /*ee40*/  BSSY B0, `(.L_x_6960) ;  /* 0x0000005000007945 */ /* 0x000fe20003800000 */
[----:B--2---:R-:W-:-:S04]  /*ee50*/  LOP3.LUT R0, R0, 0x1, RZ, 0x3c, !PT ;  /* 0x0000000100007812 */ /* 0x004fc800078e3cff */
[----:B------:R-:W-:-:S04]  /*ee60*/  SHF.L.U32 R0, R0, 0x1f, RZ ;  /* 0x0000001f00007819 */ /* 0x000fc800000006ff */
[----:B------:R-:W0:Y:S02]  /*ee70*/  SYNCS.PHASECHK.TRANS64.TRYWAIT P1, [R3+URZ+0x22870], R0 ;  /* 0x02287000030075a7 */ /* 0x000e24000802017f */
[----:B0-----:R-:W-:Y:S05]  /*ee80*/  @!P1 BRA `(.L_x_6961) ;  /* 0x0000004400709947 */ /* 0x001fea0003800000 */
.L_x_7096:
[----:B------:R-:W-:Y:S05]  /*ee90*/  BSYNC B0 ;  /* 0x0000000000007941 */ /* 0x000fea0003800000 */
.L_x_6960:
[----:B------:R-:W-:-:S05]  /*eea0*/  IMAD.U32 R2, RZ, RZ, UR47 ;  /* 0x0000002fff027e24 */ /* 0x000fca000f8e00ff */
[----:B------:R-:W-:-:S13]  /*eeb0*/  ISETP.NE.AND P1, PT, R2, 0x3, PT ;  /* 0x000000030200780c */ /* 0x000fda0003f25270 */
[----:B------:R-:W-:Y:S05]  /*eec0*/  @!P1 BRA `(.L_x_6962) ;  /* 0x0000000000049947 */ /* 0x000fea0003800000 */
[----:B------:R-:W-:Y:S01]  /*eed0*/  BPT.TRAP 0x1 ;  /* 0x000000040000795c */ /* 0x000fe20000300000 */
.L_x_6962:
[----:B0-----:R-:W2:Y:S01]  /*eee0*/  LDL R0, [R1+0x8] ;  /* 0x0000080001007983 */ /* 0x001ea20000100800 */
[----:B------:R-:W-:-:S05]  /*eef0*/  IMAD R2, R37, 0x5000, RZ ;  /* 0x0000500025027824 */ /* 0x000fca00078e02ff */
[----:B------:R-:W-:Y:S02]  /*ef00*/  LOP3.LUT R6, R2, R31, RZ, 0xfc, !PT ;  /* 0x0000001f02067212 */ /* 0x000fe400078efcff */
[----:B--2---:R-:W-:-:S04]  /*ef10*/  SHF.L.U32 R0, R0, 0x1f, RZ ;  /* 0x0000001f00007819 */ /* 0x004fc800000006ff */
[----:B------:R-:W0:Y:S02]  /*ef20*/  SYNCS.PHASECHK.TRANS64.TRYWAIT P1, [R3+URZ+0x22860], R0 ;  /* 0x02286000030075a7 */ /* 0x000e24000802017f */
[----:B0-----:R-:W-:Y:S05]  /*ef30*/  @!P1 BRA `(.L_x_6963) ;  /* 0x0000004400589947 */ /* 0x001fea0003800000 */
.L_x_7097:
[----:B------:R-:W2:Y:S04]  /*ef40*/  LDL R8, [R1+0x1c] ;  /* 0x00001c0001087983 */ /* 0x000ea80000100800 */
[----:B------:R-:W0:Y:S01]  /*ef50*/  LDL R18, [R1+0x20] ;  /* 0x0000200001127983 */ /* 0x000e220000100800 */
[----:B------:R-:W-:Y:S05]  /*ef60*/  WARPSYNC.ALL ;  /* 0x0000000000007948 */ /* 0x000fea0003800000 */
[----:B------:R-:W1:Y:S01]  /*ef70*/  LDSM.16.MT88.4 R4, [R6+UR42+0xa400] ;  /* 0x00a4002a0604783b */ /* 0x000e620008004200 */
[----:B------:R-:W-:-:S04]  /*ef80*/  IMAD.U32 R17, RZ, RZ, UR42 ;  /* 0x0000002aff117e24 */ /* 0x000fc8000f8e00ff */
[----:B------:R-:W-:Y:S01]  /*ef90*/  VIADD R17, R17, 0x400 ;  /* 0x0000040011117836 */ /* 0x000fe20000000000 */
[C-C-:B-1----:R-:W-:Y:S02]  /*efa0*/  PRMT R12, R4.reuse, 0x6420, R5.reuse ;  /* 0x00006420040c7816 */ /* 0x142fe40000000005 */
[----:B------:R-:W-:Y:S02]  /*efb0*/  PRMT R13, R4, 0x7531, R5 ;  /* 0x00007531040d7816 */ /* 0x000fe40000000005 */
[C-C-:B------:R-:W-:Y:S02]  /*efc0*/  PRMT R14, R6.reuse, 0x6420, R7.reuse ;  /* 0x00006420060e7816 */ /* 0x140fe40000000007 */
[----:B------:R-:W-:Y:S02]  /*efd0*/  PRMT R15, R6, 0x7531, R7 ;  /* 0x00007531060f7816 */ /* 0x000fe40000000007 */
[----:B--2---:R-:W-:Y:S02]  /*efe0*/  IADD3 R16, R8, UR42, R2 ;  /* 0x0000002a08107c10 */ /* 0x004fe4000fffe002 */
[----:B0-----:R-:W-:-:S03]  /*eff0*/  IADD3 R0, R17, R2, R18 ;  /* 0x0000000211007210 */ /* 0x001fc60007ffe012 */
[----:B------:R-:W0:Y:S01]  /*f000*/  LDSM.16.MT88.4 R8, [R16+0xa400] ;  /* 0x00a400001008783b */ /* 0x000e220000004200 */
[----:B------:R-:W-:-:S03]  /*f010*/  IMAD.U32 R18, RZ, RZ, UR47 ;  /* 0x0000002fff127e24 */ /* 0x000fc6000f8e00ff */
[----:B------:R-:W-:Y:S02]  /*f020*/  STSM.16.M88.4 [R0], R12 ;  /* 0x0000000c00007844 */ /* 0x000fe40000000200 */
[----:B------:R-:W-:Y:S02]  /*f030*/  ISETP.NE.AND P1, PT, R18, 0x3, PT ;  /* 0x000000031200780c */ /* 0x000fe40003f25270 */
[C-C-:B0-----:R-:W-:Y:S02]  /*f040*/  PRMT R4, R8.reuse, 0x6420, R9.reuse ;  /* 0x0000642008047816 */ /* 0x141fe40000000009 */
[----:B------:R-:W-:Y:S02]  /*f050*/  PRMT R5, R8, 0x7531, R9 ;  /* 0x0000753108057816 */ /* 0x000fe40000000009 */
[----:B------:R-:W-:Y:S02]  /*f060*/  IADD3 R8, R2, 0x1000, RZ ;  /* 0x0000100002087810 */ /* 0x000fe40007ffe0ff */
        /* <DEDUP_REMOVED lines=25> */
[--C-:B------:R-:W-:Y:S01]  /*f200*/  PRMT R14, R6, 0x6420, R7.reuse ;  /* 0x00006420060e7816 */ /* 0x100fe20000000007 */
[----:B------:R-:W-:Y:S01]  /*f210*/  VIADD R2, R2, 0x4000 ;  /* 0x0000400002027836 */ /* 0x000fe20000000000 */
[----:B------:R-:W-:Y:S02]  /*f220*/  PRMT R15, R6, 0x7531, R7 ;  /* 0x00007531060f7816 */ /* 0x000fe40000000007 */
[C-C-:B------:R-:W-:Y:S02]  /*f230*/  PRMT R6, R10.reuse, 0x6420, R11.reuse ;  /* 0x000064200a067816 */ /* 0x140fe4000000000b */
[----:B------:R-:W-:Y:S01]  /*f240*/  PRMT R7, R10, 0x7531, R11 ;  /* 0x000075310a077816 */ /* 0x000fe2000000000b */
[----:B------:R-:W-:Y:S01]  /*f250*/  STSM.16.M88.4 [R0+0x2000], R12 ;  /* 0x0020000c00007844 */ /* 0x000fe20000000200 */
[----:B------:R-:W-:-:S02]  /*f260*/  LOP3.LUT R17, R8, R31, RZ, 0xfc, !PT ;  /* 0x0000001f08117212 */ /* 0x000fc400078efcff */
[----:B------:R-:W-:Y:S01]  /*f270*/  LOP3.LUT R2, R2, R31, RZ, 0xfc, !PT ;  /* 0x0000001f02027212 */ /* 0x000fe200078efcff */
        /* <DEDUP_REMOVED lines=9> */
[----:B------:R-:W-:Y:S01]  /*f310*/  STSM.16.M88.4 [R0+0x3000], R12 ;  /* 0x0030000c00007844 */ /* 0x000fe20000000200 */
[----:B------:R-:W-:-:S02]  /*f320*/  PRMT R6, R10, 0x6420, R11 ;  /* 0x000064200a067816 */ /* 0x000fc4000000000b */
[----:B------:R-:W-:-:S05]  /*f330*/  PRMT R7, R10, 0x7531, R11 ;  /* 0x000075310a077816 */ /* 0x000fca000000000b */
        /* <DEDUP_REMOVED lines=21> */
.L_x_6964:
[----:B-1----:R1:W-:Y:S01]  /*f490*/  SYNCS.ARRIVE.TRANS64.A1T0 RZ, [R3+URZ+0x22850], RZ ;  /* 0x022850ff03ff79a7 */ /* 0x0023e2000810003f */
[----:B------:R-:W-:Y:S06]  /*f4a0*/  BAR.SYNC.DEFER_BLOCKING 0x2, 0x80 ;  /* 0x0082000000007b1d */ /* 0x000fec0000010000 */
[----:B------:R-:W-:Y:S05]  /*f4b0*/  @!P0 BRA `(.L_x_6965) ;  /* 0x0000000000048947 */ /* 0x000fea0003800000 */
[----:B------:R-:W-:Y:S01]  /*f4c0*/  BPT.TRAP 0x1 ;  /* 0x000000040000795c */ /* 0x000fe20000300000 */
.L_x_6965:
[----:B0-----:R-:W2:Y:S01]  /*f4d0*/  LDL.LU R5, [R1+0x8] ;  /* 0x0000080001057983 */ /* 0x001ea20000300800 */
[----:B------:R-:W0:Y:S01]  /*f4e0*/  LDC R4, c[0x0][0xc34] ;  /* 0x00030d00ff047b82 */ /* 0x000e220000000800 */
[----:B------:R-:W-:Y:S01]  /*f4f0*/  IADD3 R37, R37, 0x1, RZ ;  /* 0x0000000125257810 */ /* 0x000fe20007ffe0ff */
[----:B------:R-:W-:Y:S01]  /*f500*/  UIADD3 UR39, UR49, UR39, URZ ;  /* 0x0000002731277290 */ /* 0x000fe2000fffe03f */
[----:B-1----:R-:W-:Y:S01]  /*f510*/  VIADD R3, R3, 0x22880 ;  /* 0x0002288003037836 */ /* 0x002fe20000000000 */
[----:B------:R-:W-:Y:S01]  /*f520*/  UIADD3 UR36, UR36, 0x1, URZ ;  /* 0x0000000124247890 */ /* 0x000fe2000fffe03f */
[----:B------:R-:W-:Y:S01]  /*f530*/  ISETP.NE.AND P0, PT, R37, 0x2, PT ;  /* 0x000000022500780c */ /* 0x000fe20003f05270 */
[----:B------:R-:W-:-:S03]  /*f540*/  IMAD.U32 R2, RZ, RZ, UR46 ;  /* 0x0000002eff027e24 */ /* 0x000fc6000f8e00ff */
[----:B------:R-:W-:Y:S02]  /*f550*/  SEL R0, RZ, 0x1, P0 ;  /* 0x00000001ff007807 */ /* 0x000fe40000000000 */
[----:B------:R-:W-:Y:S02]  /*f560*/  SEL R37, R37, RZ, P0 ;  /* 0x000000ff25257207 */ /* 0x000fe40000000000 */
[----:B------:R-:W-:-:S04]  /*f570*/  PRMT R3, R2, 0x654, R3 ;  /* 0x0000065402037816 */ /* 0x000fc80000000003 */
[----:B------:R1:W-:Y:S01]  /*f580*/  SYNCS.ARRIVE.TRANS64.RED.A1T0 RZ, [R3+URZ], RZ ;  /* 0x000000ff03ff79a7 */ /* 0x0003e2000810043f */
[----:B0-----:R-:W-:Y:S02]  /*f590*/  ISETP.LE.AND P0, PT, R4, UR39, PT ;  /* 0x0000002704007c0c */ /* 0x001fe4000bf03270 */
[----:B--2---:R-:W-:-:S05]  /*f5a0*/  LOP3.LUT R5, R5, R0, RZ, 0x3c, !PT ;  /* 0x0000000005057212 */ /* 0x004fca00078e3cff */
[----:B------:R1:W-:Y:S06]  /*f5b0*/  STL [R1+0x8], R5 ;  /* 0x0000080501007387 */ /* 0x0003ec0000100800 */
[----:B------:R-:W-:Y:S05]  /*f5c0*/  @!P0 BRA `(.L_x_6966) ;  /* 0xffffffb800088947 */ /* 0x000fea000383ffff */
[----:B------:R-:W-:-:S12]  /*f5d0*/  ULOP3.LUT UR36, UR36, 0x1, URZ, 0xc, !UPT ;  /* 0x0000000124247892 */ /* 0x000fd8000f8e0c3f */
.L_x_6916:
[----:B-1----:R-:W0:Y:S01]  /*f5e0*/  S2R R3, SR_CgaCtaId ;  /* 0x0000000000037919 */ /* 0x002e220000008800 */
[----:B------:R-:W-:Y:S01]  /*f5f0*/  MOV R0, 0x400 ;  /* 0x0000040000007802 */ /* 0x000fe20000000f00 */
[----:B------:R-:W-:-:S03]  /*f600*/  IMAD.U32 R2, RZ, RZ, UR36 ;  /* 0x00000024ff027e24 */ /* 0x000fc6000f8e00ff */
[----:B0-----:R-:W-:Y:S02]  /*f610*/  LEA R4, R3, R0, 0x18 ;  /* 0x0000000003047211 */ /* 0x001fe400078ec0ff */
[----:B------:R-:W-:-:S04]  /*f620*/  SHF.L.U32 R0, R2, 0x1f, RZ ;  /* 0x0000001f02007819 */ /* 0x000fc800000006ff */
[----:B------:R-:W0:Y:S02]  /*f630*/  SYNCS.PHASECHK.TRANS64.TRYWAIT P0, [R4+URZ+0x22820], R0 ;  /* 0x02282000040075a7 */ /* 0x000e24000800017f */
[----:B0-----:R-:W-:Y:S05]  /*f640*/  @!P0 BRA `(.L_x_6967) ;  /* 0x0000003c00a88947 */ /* 0x001fea0003800000 */
.L_x_7098:
        /* <DEDUP_REMOVED lines=14> */
.L_x_6970:
[----:B------:R-:W2:Y:S01]  /*f730*/  LDL R0, [R1+0x8] ;  /* 0x0000080001007983 */ /* 0x000ea20000100800 */
[C---:B------:R-:W-:Y:S01]  /*f740*/  LEA R3, R37.reuse, R4, 0x3 ;  /* 0x0000000425037211 */ /* 0x040fe200078e18ff */
[----:B------:R-:W-:-:S05]  /*f750*/  VIADD R37, R37, 0x1 ;  /* 0x0000000125257836 */ /* 0x000fca0000000000 */
[----:B------:R-:W-:Y:S02]  /*f760*/  ISETP.NE.AND P2, PT, R37, 0x2, PT ;  /* 0x000000022500780c */ /* 0x000fe40003f45270 */
[----:B--2---:R-:W-:Y:S02]  /*f770*/  SHF.L.U32 R2, R0, 0x1f, RZ ;  /* 0x0000001f00027819 */ /* 0x004fe400000006ff */
[----:B------:R-:W-:Y:S02]  /*f780*/  SEL R0, RZ, 0x1, P2 ;  /* 0x00000001ff007807 */ /* 0x000fe40001000000 */
[----:B------:R-:W0:Y:S02]  /*f790*/  SYNCS.PHASECHK.TRANS64.TRYWAIT P1, [R3+URZ+0x22840], R2 ;  /* 0x02284002030075a7 */ /* 0x000e24000802017f */
[----:B0-----:R-:W-:Y:S05]  /*f7a0*/  @!P1 BRA `(.L_x_6971) ;  /* 0x0000003c00649947 */ /* 0x001fea0003800000 */
.L_x_7099:
[----:B------:R-:W2:Y:S01]  /*f7b0*/  LDL.LU R5, [R1+0x8] ;  /* 0x0000080001057983 */ /* 0x000ea20000300800 */
[----:B------:R-:W-:Y:S02]  /*f7c0*/  SEL R37, R37, RZ, P2 ;  /* 0x000000ff25257207 */ /* 0x000fe40001000000 */
[----:B--2---:R-:W-:Y:S01]  /*f7d0*/  LOP3.LUT R0, R5, R0, RZ, 0x3c, !PT ;  /* 0x0000000005007212 */ /* 0x004fe200078e3cff */
[----:B------:R-:W-:Y:S06]  /*f7e0*/  @!P0 BRA `(.L_x_6972) ;  /* 0x0000000000048947 */ /* 0x000fec0003800000 */
[----:B------:R-:W-:Y:S01]  /*f7f0*/  BPT.TRAP 0x1 ;  /* 0x000000040000795c */ /* 0x000fe20000300000 */
.L_x_6972:
[----:B------:R-:W-:Y:S01]  /*f800*/  IMAD R37, R37, 0x8, R4 ;  /* 0x0000000825257824 */ /* 0x000fe200078e0204 */
[----:B------:R-:W-:-:S04]  /*f810*/  SHF.L.U32 R0, R0, 0x1f, RZ ;  /* 0x0000001f00007819 */ /* 0x000fc800000006ff */
[----:B------:R-:W1:Y:S02]  /*f820*/  SYNCS.PHASECHK.TRANS64.TRYWAIT P1, [R37+URZ+0x22840], R0 ;  /* 0x02284000250075a7 */ /* 0x000e64000802017f */
[----:B-1----:R-:W-:Y:S05]  /*f830*/  @!P1 BRA `(.L_x_6973) ;  /* 0x0000003c00549947 */ /* 0x002fea0003800000 */
.L_x_7100:
[----:B------:R-:W-:Y:S05]  /*f840*/  @!P0 BRA `(.L_x_6974) ;  /* 0x0000000000048947 */ /* 0x000fea0003800000 */
[----:B------:R-:W-:Y:S01]  /*f850*/  BPT.TRAP 0x1 ;  /* 0x000000040000795c */ /* 0x000fe20000300000 */
.L_x_6974:
[----:B------:R-:W2:Y:S02]  /*f860*/  SYNCS.PHASECHK.TRANS64.TRYWAIT P1, [R3+URZ+0x22860], R2 ;  /* 0x02286002030075a7 */ /* 0x000ea4000802017f */
[----:B--2---:R-:W-:Y:S05]  /*f870*/  @!P1 BRA `(.L_x_6975) ;  /* 0x0000003c00589947 */ /* 0x004fea0003800000 */
.L_x_7101:
[----:B------:R-:W-:Y:S05]  /*f880*/  @!P0 BRA `(.L_x_6976) ;  /* 0x0000000000048947 */ /* 0x000fea0003800000 */
[----:B------:R-:W-:Y:S01]  /*f890*/  BPT.TRAP 0x1 ;  /* 0x000000040000795c */ /* 0x000fe20000300000 */
.L_x_6976:
[----:B------:R-:W3:Y:S02]  /*f8a0*/  SYNCS.PHASECHK.TRANS64.TRYWAIT P1, [R37+URZ+0x22860], R0 ;  /* 0x02286000250075a7 */ /* 0x000ee4000802017f */
[----:B---3--:R-:W-:Y:S05]  /*f8b0*/  @!P1 BRA `(.L_x_6977) ;  /* 0x0000003c005c9947 */ /* 0x008fea0003800000 */
.L_x_7102:
[----:B------:R-:W-:Y:S05]  /*f8c0*/  @!P0 BRA `(.L_x_6978) ;  /* 0x0000000000048947 */ /* 0x000fea0003800000 */
[----:B------:R-:W-:Y:S01]  /*f8d0*/  BPT.TRAP 0x1 ;  /* 0x000000040000795c */ /* 0x000fe20000300000 */
.L_x_6978:
[----:B------:R-:W4:Y:S02]  /*f8e0*/  SYNCS.PHASECHK.TRANS64.TRYWAIT P1, [R3+URZ+0x22880], R2 ;  /* 0x02288002030075a7 */ /* 0x000f24000802017f */
[----:B----4-:R-:W-:Y:S05]  /*f8f0*/  @!P1 BRA `(.L_x_6979) ;  /* 0x0000003c00609947 */ /* 0x010fea0003800000 */
.L_x_7103:
[----:B------:R-:W-:Y:S05]  /*f900*/  @!P0 BRA `(.L_x_6980) ;  /* 0x0000000000048947 */ /* 0x000fea0003800000 */
[----:B------:R-:W-:Y:S01]  /*f910*/  BPT.TRAP 0x1 ;  /* 0x000000040000795c */ /* 0x000fe20000300000 */
.L_x_6980:
[----:B------:R0:W0:Y:S02]  /*f920*/  SYNCS.PHASECHK.TRANS64.TRYWAIT P0, [R37+URZ+0x22880], R0 ;  /* 0x02288000250075a7 */ /* 0x000024000800017f */
[----:B0-----:R-:W-:Y:S05]  /*f930*/  @!P0 NANOSLEEP.SYNCS 0x989680 ;  /* 0x009896800000895d */ /* 0x001fea0003900000 */
[----:B------:R-:W0:Y:S02]  /*f940*/  @!P0 SYNCS.PHASECHK.TRANS64 P0, [R37+URZ+0x22880], R0 ;  /* 0x02288000250085a7 */ /* 0x000e24000800007f */
[----:B0-----:R-:W-:Y:S05]  /*f950*/  @!P0 BRA `(.L_x_6980) ;  /* 0xfffffffc00f08947 */ /* 0x001fea000383ffff */
.L_x_6969:
[----:B------:R-:W-:Y:S05]  /*f960*/  BSYNC B0 ;  /* 0x0000000000007941 */ /* 0x000fea0003800000 */
.L_x_6968:
[----:B------:R-:W-:Y:S05]  /*f970*/  EXIT ;  /* 0x000000000000794d */ /* 0x000fea0003800000 */
.L_x_6884:
[----:B0-----:R-:W-:-:S04]  /*f980*/  IMAD.U32 R3, RZ, RZ, UR41 ;  /* 0x00000029ff037e24 */ /* 0x001fc8000f8e00ff */
[----:B------:R0:W1:Y:S03]  /*f990*/  SYNCS.PHASECHK.TRANS64.TRYWAIT P1, [R3+URZ+0x22800], R8 ;  /* 0x02280008030075a7 */ /* 0x000066000802017f */
[----:B-1----:R-:W-:Y:S05]  /*f9a0*/  @!P1 NANOSLEEP.SYNCS 0x989680 ;  /* 0x009896800000995d */ /* 0x002fea0003900000 */
[----:B------:R-:W1:Y:S02]  /*f9b0*/  @!P1 SYNCS.PHASECHK.TRANS64 P1, [R3+URZ+0x22800], R8 ;  /* 0x02280008030095a7 */ /* 0x000e64000802007f */
[----:B-1----:R-:W-:Y:S05]  /*f9c0*/  @!P1 BRA `(.L_x_6884) ;  /* 0xfffffffc00ec9947 */ /* 0x002fea000383ffff */
[----:B------:R-:W-:Y:S05]  /*f9d0*/  BRA `(.L_x_6981) ;  /* 0xffffff18008c7947 */ /* 0x000fea000383ffff */
.L_x_6888:
[----:B-1----:R1:W2:Y:S02]  /*f9e0*/  SYNCS.PHASECHK.TRANS64.TRYWAIT P1, [R4+URZ+0x22830], R3 ;  /* 0x02283003040075a7 */ /* 0x0022a4000802017f */
[----:B--2---:R-:W-:Y:S05]  /*f9f0*/  @!P1 NANOSLEEP.SYNCS 0x989680 ;  /* 0x009896800000995d */ /* 0x004fea0003900000 */
[----:B------:R-:W2:Y:S02]  /*fa00*/  @!P1 SYNCS.PHASECHK.TRANS64 P1, [R4+URZ+0x22830], R3 ;  /* 0x02283003040095a7 */ /* 0x000ea4000802007f */
[----:B--2---:R-:W-:Y:S05]  /*fa10*/  @!P1 BRA `(.L_x_6888) ;  /* 0xfffffffc00f09947 */ /* 0x004fea000383ffff */
[----:B------:R-:W-:Y:S05]  /*fa20*/  BRA `(.L_x_6887) ;  /* 0xffffff1800a87947 */ /* 0x000fea000383ffff */
.L_x_6894:
[----:B-1----:R-:W-:-:S04]  /*fa30*/  IMAD.U32 R9, RZ, RZ, UR6 ;  /* 0x00000006ff097e24 */ /* 0x002fc8000f8e00ff */
[----:B------:R1:W2:Y:S03]  /*fa40*/  SYNCS.PHASECHK.TRANS64.TRYWAIT P1, [R9+URZ+0x22830], R8 ;  /* 0x02283008090075a7 */ /* 0x0002a6000802017f */
[----:B--2---:R-:W-:Y:S05]  /*fa50*/  @!P1 NANOSLEEP.SYNCS 0x989680 ;  /* 0x009896800000995d */ /* 0x004fea0003900000 */
[----:B------:R-:W2:Y:S02]  /*fa60*/  @!P1 SYNCS.PHASECHK.TRANS64 P1, [R9+URZ+0x22830], R8 ;  /* 0x02283008090095a7 */ /* 0x000ea4000802007f */
[----:B--2---:R-:W-:Y:S05]  /*fa70*/  @!P1 BRA `(.L_x_6894) ;  /* 0xfffffffc00ec9947 */ /* 0x004fea000383ffff */
[----:B------:R-:W-:Y:S05]  /*fa80*/  BRA `(.L_x_6891) ;  /* 0xffffff5000ec7947 */ /* 0x000fea000383ffff */
.L_x_6898:
[----:B-1----:R-:W-:-:S04]  /*fa90*/  MOV R9, UR6 ;  /* 0x0000000600097c02 */ /* 0x002fc80008000f00 */
[----:B------:R1:W2:Y:S03]  /*faa0*/  SYNCS.PHASECHK.TRANS64.TRYWAIT P1, [R9+URZ+0x22850], R8 ;  /* 0x02285008090075a7 */ /* 0x0002a6000802017f */
[----:B--2---:R-:W-:Y:S05]  /*fab0*/  @!P1 NANOSLEEP.SYNCS 0x989680 ;  /* 0x009896800000995d */ /* 0x004fea0003900000 */
[----:B------:R-:W2:Y:S02]  /*fac0*/  @!P1 SYNCS.PHASECHK.TRANS64 P1, [R9+URZ+0x22850], R8 ;  /* 0x02285008090095a7 */ /* 0x000ea4000802007f */
[----:B--2---:R-:W-:Y:S05]  /*fad0*/  @!P1 BRA `(.L_x_6898) ;  /* 0xfffffffc00ec9947 */ /* 0x004fea000383ffff */
[----:B------:R-:W-:Y:S05]  /*fae0*/  BRA `(.L_x_6895) ;  /* 0xffffff5c00007947 */ /* 0x000fea000383ffff */
.L_x_6905:
[----:B-1----:R-:W-:-:S04]  /*faf0*/  IMAD.U32 R3, RZ, RZ, UR4 ;  /* 0x00000004ff037e24 */ /* 0x002fc8000f8e00ff */
[----:B------:R1:W2:Y:S03]  /*fb00*/  SYNCS.PHASECHK.TRANS64.TRYWAIT P1, [R3+URZ+0x22850], R0 ;  /* 0x02285000030075a7 */ /* 0x0002a6000802017f */
[----:B--2---:R-:W-:Y:S05]  /*fb10*/  @!P1 NANOSLEEP.SYNCS 0x989680 ;  /* 0x009896800000995d */ /* 0x004fea0003900000 */
[----:B------:R-:W2:Y:S02]  /*fb20*/  @!P1 SYNCS.PHASECHK.TRANS64 P1, [R3+URZ+0x22850], R0 ;  /* 0x02285000030095a7 */ /* 0x000ea4000802007f */
[----:B--2---:R-:W-:Y:S05]  /*fb30*/  @!P1 BRA `(.L_x_6905) ;  /* 0xfffffffc00ec9947 */ /* 0x004fea000383ffff */
[----:B------:R-:W-:Y:S05]  /*fb40*/  BRA `(.L_x_6904) ;  /* 0xffffff8400587947 */ /* 0x000fea000383ffff */
.L_x_6922:
[----:B------:R-:W0:Y:S01]  /*fb50*/  S2R R18, SR_TID.X ;  /* 0x0000000000127919 */ /* 0x000e220000002100 */
[----:B------:R-:W-:Y:S01]  /*fb60*/  IMAD.MOV.U32 R12, RZ, RZ, RZ ;  /* 0x000000ffff0c7224 */ /* 0x000fe200078e00ff */
[----:B------:R-:W-:Y:S01]  /*fb70*/  MOV R15, 0xffffffff ;  /* 0xffffffff000f7802 */ /* 0x000fe20000000f00 */
[----:B------:R-:W-:Y:S01]  /*fb80*/  IMAD.MOV.U32 R11, RZ, RZ, 0x1f ;  /* 0x0000001fff0b7424 */ /* 0x000fe200078e00ff */
[----:B0-----:R-:W-:-:S04]  /*fb90*/  SHF.R.U32.HI R18, RZ, 0x5, R18 ;  /* 0x00000005ff127819 */ /* 0x001fc80000011612 */
[----:B------:R-:W-:-:S05]  /*fba0*/  LOP3.LUT R18, R18, 0x3, RZ, 0xc0, !PT ;  /* 0x0000000312127812 */ /* 0x000fca00078ec0ff */
[----:B------:R-:W-:-:S07]  /*fbb0*/  IMAD.MOV.U32 R13, RZ, RZ, R18 ;  /* 0x000000ffff0d7224 */ /* 0x000fce00078e0012 */
[----:B-1----:R-:W-:Y:S05]  /*fbc0*/  WARPSYNC.COLLECTIVE R15, `(.L_x_6982) ;  /* 0x000000000f087348 */ /* 0x002fea0003c00000 */
[----:B------:R0:W2:Y:S02]  /*fbd0*/  SHFL.IDX P6, R14, R13, R12, R11 ;  /* 0x0000000c0d0e7389 */ /* 0x0000a400000c000b */
[----:B012---:R-:W-:Y:S01]  /*fbe0*/  ENDCOLLECTIVE ;  /* 0x000000000000791b */ /* 0x007fe20003800000 */
.L_x_6982:
[----:B------:R-:W-:Y:S05]  /*fbf0*/  BRA `(.L_x_6983) ;  /* 0xffffffb800547947 */ /* 0x000fea000383ffff */
.L_x_6925:
[----:B0-----:R0:W1:Y:S02]  /*fc00*/  SYNCS.PHASECHK.TRANS64.TRYWAIT P0, [R0+URZ+0x22880], R35 ;  /* 0x02288023000075a7 */ /* 0x001064000800017f */
[----:B-1----:R-:W-:Y:S05]  /*fc10*/  @!P0 NANOSLEEP.SYNCS 0x989680 ;  /* 0x009896800000895d */ /* 0x002fea0003900000 */
[----:B------:R-:W1:Y:S02]  /*fc20*/  @!P0 SYNCS.PHASECHK.TRANS64 P0, [R0+URZ+0x22880], R35 ;  /* 0x02288023000085a7 */ /* 0x000e64000800007f */
[----:B-1----:R-:W-:Y:S05]  /*fc30*/  @!P0 BRA `(.L_x_6925) ;  /* 0xfffffffc00f08947 */ /* 0x002fea000383ffff */
[----:B------:R-:W-:Y:S05]  /*fc40*/  BRA `(.L_x_6984) ;  /* 0xffffffbc004c7947 */ /* 0x000fea000383ffff */
.L_x_6926:
        /* <DEDUP_REMOVED lines=8> */
.L_x_6986:
[----:B------:R-:W-:Y:S05]  /*fcd0*/  BSYNC B0 ;  /* 0x0000000000007941 */ /* 0x000fea0003800000 */
.L_x_6985:
[----:B------:R-:W0:Y:S01]  /*fce0*/  S2R R19, SR_TID.X ;  /* 0x0000000000137919 */ /* 0x000e220000002100 */
[----:B------:R-:W-:Y:S01]  /*fcf0*/  IMAD.MOV.U32 R13, RZ, RZ, R9 ;  /* 0x000000ffff0d7224 */ /* 0x000fe200078e0009 */
[----:B------:R-:W-:Y:S01]  /*fd00*/  MOV R15, 0xffffffff ;  /* 0xffffffff000f7802 */ /* 0x000fe20000000f00 */
[----:B------:R-:W-:Y:S01]  /*fd10*/  IMAD.MOV.U32 R12, RZ, RZ, RZ ;  /* 0x000000ffff0c7224 */ /* 0x000fe200078e00ff */
[----:B------:R-:W-:Y:S01]  /*fd20*/  MOV R4, R14 ;  /* 0x0000000e00047202 */ /* 0x000fe20000000f00 */
[----:B------:R-:W-:Y:S01]  /*fd30*/  IMAD.MOV.U32 R11, RZ, RZ, 0x181f ;  /* 0x0000181fff0b7424 */ /* 0x000fe200078e00ff */
[C---:B------:R-:W-:Y:S02]  /*fd40*/  LOP3.LUT P2, RZ, R28.reuse, 0x800000, RZ, 0xc0, !PT ;  /* 0x008000001cff7812 */ /* 0x040fe4000784c0ff */
[----:B------:R-:W-:-:S13]  /*fd50*/  LOP3.LUT P1, RZ, R28, 0x400000, RZ, 0xc0, !PT ;  /* 0x004000001cff7812 */ /* 0x000fda000782c0ff */
[----:B0-----:R-:W-:Y:S05]  /*fd60*/  WARPSYNC.COLLECTIVE R15, `(.L_x_6987) ;  /* 0x000000000f087348 */ /* 0x001fea0003c00000 */
[----:B------:R1:W2:Y:S02]  /*fd70*/  SHFL.IDX P6, R14, R13, R12, R11 ;  /* 0x0000000c0d0e7389 */ /* 0x0002a400000c000b */
[----:B012---:R-:W-:Y:S01]  /*fd80*/  ENDCOLLECTIVE ;  /* 0x000000000000791b */ /* 0x007fe20003800000 */
.L_x_6987:
[----:B------:R-:W-:Y:S01]  /*fd90*/  LOP3.LUT P3, RZ, R28, 0x20000, RZ, 0xc0, !PT ;  /* 0x000200001cff7812 */ /* 0x000fe2000786c0ff */
[----:B------:R-:W-:Y:S02]  /*fda0*/  IMAD.MOV.U32 R13, RZ, RZ, R10 ;  /* 0x000000ffff0d7224 */ /* 0x000fe400078e000a */
[----:B------:R-:W-:Y:S02]  /*fdb0*/  IMAD.MOV.U32 R12, RZ, RZ, 0x1 ;  /* 0x00000001ff0c7424 */ /* 0x000fe400078e00ff */
[----:B------:R-:W-:-:S05]  /*fdc0*/  IMAD.SHL.U32 R21, R19, 0x10, RZ ;  /* 0x0000001013157824 */ /* 0x000fca00078e00ff */
[----:B------:R-:W-:-:S04]  /*fdd0*/  LOP3.LUT R21, R21, 0x70, RZ, 0xc0, !PT ;  /* 0x0000007015157812 */ /* 0x000fc800078ec0ff */
[----:B------:R-:W-:-:S13]  /*fde0*/  IADD3 R2, P0, R21, R14, RZ ;  /* 0x0000000e15027210 */ /* 0x000fda0007f1e0ff */
[----:B------:R-:W-:Y:S05]  /*fdf0*/  WARPSYNC.COLLECTIVE R15, `(.L_x_6988) ;  /* 0x000000000f087348 */ /* 0x000fea0003c00000 */
[----:B------:R0:W1:Y:S02]  /*fe00*/  SHFL.IDX P6, R14, R13, R12, R11 ;  /* 0x0000000c0d0e7389 */ /* 0x00006400000c000b */
[----:B01----:R-:W-:Y:S01]  /*fe10*/  ENDCOLLECTIVE ;  /* 0x000000000000791b */ /* 0x003fe20003800000 */
.L_x_6988:
[----:B------:R-:W-:Y:S02]  /*fe20*/  IMAD.X R3, RZ, RZ, R4, P0 ;  /* 0x000000ffff037224 */ /* 0x000fe400000e0604 */
[----:B------:R-:W-:-:S05]  /*fe30*/  VIADD R4, R29, UR42 ;  /* 0x0000002a1d047c36 */ /* 0x000fca0008000000 */
[----:B------:R-:W-:Y:S01]  /*fe40*/  @!PT LDS RZ, [RZ] ;  /* 0x00000000fffff984 */ /* 0x000fe20000000800 */
[----:B------:R-:W-:Y:S01]  /*fe50*/  @!PT LDS RZ, [RZ] ;  /* 0x00000000fffff984 */ /* 0x000fe20000000800 */
[----:B------:R-:W-:Y:S01]  /*fe60*/  @!PT LDS RZ, [RZ] ;  /* 0x00000000fffff984 */ /* 0x000fe20000000800 */
[----:B------:R0:W-:Y:S01]  /*fe70*/  LDGSTS.E.BYPASS.LTC128B.128 [R4+0xa400], desc[UR50][R2.64], !P2 ;  /* 0x0a40000002047fae */ /* 0x0001e2000d101d72 */
[----:B------:R-:W-:Y:S01]  /*fe80*/  LOP3.LUT P2, RZ, R28, 0x200000, RZ, 0xc0, !PT ;  /* 0x002000001cff7812 */ /* 0x000fe2000784c0ff */
[----:B------:R-:W-:Y:S01]  /*fe90*/  IMAD.MOV.U32 R13, RZ, RZ, R9 ;  /* 0x000000ffff0d7224 */ /* 0x000fe200078e0009 */
[----:B0-----:R-:W-:-:S11]  /*fea0*/  MOV R3, R14 ;  /* 0x0000000e00037202 */ /* 0x001fd60000000f00 */
[----:B------:R-:W-:Y:S05]  /*feb0*/  WARPSYNC.COLLECTIVE R15, `(.L_x_6989) ;  /* 0x000000000f087348 */ /* 0x000fea0003c00000 */
[----:B------:R0:W1:Y:S02]  /*fec0*/  SHFL.IDX P6, R14, R13, R12, R11 ;  /* 0x0000000c0d0e7389 */ /* 0x00006400000c000b */
[----:B01----:R-:W-:Y:S01]  /*fed0*/  ENDCOLLECTIVE ;  /* 0x000000000000791b */ /* 0x003fe20003800000 */
.L_x_6989:
[----:B------:R-:W-:Y:S01]  /*fee0*/  IMAD.MOV.U32 R13, RZ, RZ, R10 ;  /* 0x000000ffff0d7224 */ /* 0x000fe200078e000a */
[----:B------:R-:W-:Y:S01]  /*fef0*/  MOV R12, 0x2 ;  /* 0x00000002000c7802 */ /* 0x000fe20000000f00 */
[----:B------:R-:W-:-:S07]  /*ff00*/  IMAD.MOV.U32 R2, RZ, RZ, R14 ;  /* 0x000000ffff027224 */ /* 0x000fce00078e000e */
[----:B------:R-:W-:Y:S05]  /*ff10*/  WARPSYNC.COLLECTIVE R15, `(.L_x_6990) ;  /* 0x000000000f087348 */ /* 0x000fea0003c00000 */
[----:B------:R0:W1:Y:S02]  /*ff20*/  SHFL.IDX P6, R14, R13, R12, R11 ;  /* 0x0000000c0d0e7389 */ /* 0x00006400000c000b */
[----:B01----:R-:W-:Y:S01]  /*ff30*/  ENDCOLLECTIVE ;  /* 0x000000000000791b */ /* 0x003fe20003800000 */
.L_x_6990:
[----:B------:R-:W-:-:S05]  /*ff40*/  IADD3 R2, P0, R21, R2, RZ ;  /* 0x0000000215027210 */ /* 0x000fca0007f1e0ff */
[----:B------:R-:W-:-:S05]  /*ff50*/  IMAD.X R3, RZ, RZ, R3, P0 ;  /* 0x000000ffff037224 */ /* 0x000fca00000e0603 */
[----:B------:R-:W-:Y:S01]  /*ff60*/  @!PT LDS RZ, [RZ] ;  /* 0x00000000fffff984 */ /* 0x000fe20000000800 */
[----:B------:R-:W-:Y:S01]  /*ff70*/  @!PT LDS RZ, [RZ] ;  /* 0x00000000fffff984 */ /* 0x000fe20000000800 */
[----:B------:R-:W-:Y:S01]  /*ff80*/  @!PT LDS RZ, [RZ] ;  /* 0x00000000fffff984 */ /* 0x000fe20000000800 */
[----:B------:R0:W-:Y:S01]  /*ff90*/  LDGSTS.E.BYPASS.LTC128B.128 [R4+0xac00], desc[UR50][R2.64], !P1 ;  /* 0x0ac0000002047fae */ /* 0x0001e2000c901d72 */
[----:B------:R-:W-:Y:S01]  /*ffa0*/  IMAD.MOV.U32 R13, RZ, RZ, R9 ;  /* 0x000000ffff0d7224 */ /* 0x000fe200078e0009 */
[----:B------:R-:W-:Y:S01]  /*ffb0*/  LOP3.LUT P1, RZ, R28, 0x100000, RZ, 0xc0, !PT ;  /* 0x001000001cff7812 */ /* 0x000fe2000782c0ff */
[----:B0-----:R-:W-:-:S12]  /*ffc0*/  IMAD.MOV.U32 R3, RZ, RZ, R14 ;  /* 0x000000ffff037224 */ /* 0x001fd800078e000e */
[----:B------:R-:W-:Y:S05]  /*ffd0*/  WARPSYNC.COLLECTIVE R15, `(.L_x_6991) ;  /* 0x000000000f087348 */ /* 0x000fea0003c00000 */
[----:B------:R0:W1:Y:S02]  /*ffe0*/  SHFL.IDX P6, R14, R13, R12, R11 ;  /* 0x0000000c0d0e7389 */ /* 0x00006400000c000b */
[----:B01----:R-:W-:Y:S01]  /*fff0*/  ENDCOLLECTIVE ;  /* 0x000000000000791b */ /* 0x003fe20003800000 */
.L_x_6991:
[----:B------:R-:W-:Y:S01]  /*10000*/  MOV R13, R10 ;  /* 0x0000000a000d7202 */ /* 0x000fe20000000f00 */
[----:B------:R-:W-:Y:S02]  /*10010*/  IMAD.MOV.U32 R12, RZ, RZ, 0x3 ;  /* 0x00000003ff0c7424 */ /* 0x000fe400078e00ff */
[----:B------:R-:W-:-:S07]  /*10020*/  IMAD.MOV.U32 R2, RZ, RZ, R14 ;  /* 0x000000ffff027224 */ /* 0x000fce00078e000e */
[----:B------:R-:W-:Y:S05]  /*10030*/  WARPSYNC.COLLECTIVE R15, `(.L_x_6992) ;  /* 0x000000000f087348 */ /* 0x000fea0003c00000 */
[----:B------:R0:W1:Y:S02]  /*10040*/  SHFL.IDX P6, R14, R13, R12, R11 ;  /* 0x0000000c0d0e7389 */ /* 0x00006400000c000b */
[----:B01----:R-:W-:Y:S01]  /*10050*/  ENDCOLLECTIVE ;  /* 0x000000000000791b */ /* 0x003fe20003800000 */
.L_x_6992:
        /* <DEDUP_REMOVED lines=8> */
[----:B------:R-:W-:-:S12]  /*100e0*/  IMAD.MOV.U32 R19, RZ, RZ, R14 ;  /* 0x000000ffff137224 */ /* 0x000fd800078e000e */
[----:B0-----:R-:W-:Y:S05]  /*100f0*/  WARPSYNC.COLLECTIVE R15, `(.L_x_6993) ;  /* 0x000000000f087348 */ /* 0x001fea0003c00000 */
[----:B------:R1:W2:Y:S02]  /*10100*/  SHFL.IDX P6, R14, R13, R12, R11 ;  /* 0x0000000c0d0e7389 */ /* 0x0002a400000c000b */
[----:B012---:R-:W-:Y:S01]  /*10110*/  ENDCOLLECTIVE ;  /* 0x000000000000791b */ /* 0x007fe20003800000 */
.L_x_6993:
[----:B------:R-:W-:Y:S02]  /*10120*/  IMAD.MOV.U32 R13, RZ, RZ, R10 ;  /* 0x000000ffff0d7224 */ /* 0x000fe400078e000a */
[----:B------:R-:W-:Y:S02]  /*10130*/  IMAD.MOV.U32 R12, RZ, RZ, 0x4 ;  /* 0x00000004ff0c7424 */ /* 0x000fe400078e00ff */
[----:B------:R-:W-:-:S07]  /*10140*/  IMAD.MOV.U32 R26, RZ, RZ, R14 ;  /* 0x000000ffff1a7224 */ /* 0x000fce00078e000e */
[----:B------:R-:W-:Y:S05]  /*10150*/  WARPSYNC.COLLECTIVE R15, `(.L_x_6994) ;  /* 0x000000000f087348 */ /* 0x000fea0003c00000 */
[----:B------:R0:W1:Y:S02]  /*10160*/  SHFL.IDX P6, R14, R13, R12, R11 ;  /* 0x0000000c0d0e7389 */ /* 0x00006400000c000b */
[----:B01----:R-:W-:Y:S01]  /*10170*/  ENDCOLLECTIVE ;  /* 0x000000000000791b */ /* 0x003fe20003800000 */
.L_x_6994:
[----:B------:R-:W-:-:S04]  /*10180*/  IADD3 R2, P0, R21, R26, RZ ;  /* 0x0000001a15027210 */ /* 0x000fc80007f1e0ff */
[----:B------:R-:W-:-:S05]  /*10190*/  IADD3.X R3, RZ, R19, RZ, P0, !PT ;  /* 0x00000013ff037210 */ /* 0x000fca00007fe4ff */
[----:B------:R-:W-:Y:S01]  /*101a0*/  @!PT LDS RZ, [RZ] ;  /* 0x00000000fffff984 */ /* 0x000fe20000000800 */
[----:B------:R-:W-:Y:S01]  /*101b0*/  @!PT LDS RZ, [RZ] ;  /* 0x00000000fffff984 */ /* 0x000fe20000000800 */
[----:B------:R-:W-:Y:S01]  /*101c0*/  @!PT LDS RZ, [RZ] ;  /* 0x00000000fffff984 */ /* 0x000fe20000000800 */
[----:B------:R0:W-:Y:S01]  /*101d0*/  LDGSTS.E.BYPASS.LTC128B.128 [R4+0xbc00], desc[UR50][R2.64], !P1 ;  /* 0x0bc0000002047fae */ /* 0x0001e2000c901d72 */
[----:B------:R-:W-:Y:S01]  /*101e0*/  LOP3.LUT P1, RZ, R28, 0x40000, RZ, 0xc0, !PT ;  /* 0x000400001cff7812 */ /* 0x000fe2000782c0ff */
[----:B------:R-:W-:Y:S02]  /*101f0*/  IMAD.MOV.U32 R13, RZ, RZ, R9 ;  /* 0x000000ffff0d7224 */ /* 0x000fe400078e0009 */
[----:B------:R-:W-:-:S10]  /*10200*/  IMAD.MOV.U32 R19, RZ, RZ, R14 ;  /* 0x000000ffff137224 */ /* 0x000fd400078e000e */
[----:B0-----:R-:W-:Y:S05]  /*10210*/  WARPSYNC.COLLECTIVE R15, `(.L_x_6995) ;  /* 0x000000000f087348 */ /* 0x001fea0003c00000 */
[----:B------:R1:W2:Y:S02]  /*10220*/  SHFL.IDX P6, R14, R13, R12, R11 ;  /* 0x0000000c0d0e7389 */ /* 0x0002a400000c000b */
[----:B012---:R-:W-:Y:S01]  /*10230*/  ENDCOLLECTIVE ;  /* 0x000000000000791b */ /* 0x007fe20003800000 */
.L_x_6995:
[----:B------:R-:W-:Y:S02]  /*10240*/  IMAD.MOV.U32 R13, RZ, RZ, R10 ;  /* 0x000000ffff0d7224 */ /* 0x000fe400078e000a */
[----:B------:R-:W-:Y:S01]  /*10250*/  IMAD.MOV.U32 R12, RZ, RZ, 0x5 ;  /* 0x00000005ff0c7424 */ /* 0x000fe200078e00ff */
[----:B------:R-:W-:-:S07]  /*10260*/  MOV R24, R14 ;  /* 0x0000000e00187202 */ /* 0x000fce0000000f00 */
[----:B------:R-:W-:Y:S05]  /*10270*/  WARPSYNC.COLLECTIVE R15, `(.L_x_6996) ;  /* 0x000000000f087348 */ /* 0x000fea0003c00000 */
[----:B------:R0:W1:Y:S02]  /*10280*/  SHFL.IDX P6, R14, R13, R12, R11 ;  /* 0x0000000c0d0e7389 */ /* 0x00006400000c000b */
[----:B01----:R-:W-:Y:S01]  /*10290*/  ENDCOLLECTIVE ;  /* 0x000000000000791b */ /* 0x003fe20003800000 */
.L_x_6996:
[----:B------:R-:W-:-:S05]  /*102a0*/  IADD3 R2, P0, R21, R24, RZ ;  /* 0x0000001815027210 */ /* 0x000fca0007f1e0ff */
[----:B------:R-:W-:-:S05]  /*102b0*/  IMAD.X R3, RZ, RZ, R19, P0 ;  /* 0x000000ffff037224 */ /* 0x000fca00000e0613 */
[----:B------:R-:W-:Y:S01]  /*102c0*/  @!PT LDS RZ, [RZ] ;  /* 0x00000000fffff984 */ /* 0x000fe20000000800 */
[----:B------:R-:W-:Y:S01]  /*102d0*/  @!PT LDS RZ, [RZ] ;  /* 0x00000000fffff984 */ /* 0x000fe20000000800 */
[----:B------:R-:W-:Y:S01]  /*102e0*/  @!PT LDS RZ, [RZ] ;  /* 0x00000000fffff984 */ /* 0x000fe20000000800 */
[----:B------:R0:W-:Y:S01]  /*102f0*/  LDGSTS.E.BYPASS.LTC128B.128 [R4+0xc400], desc[UR50][R2.64], !P2 ;  /* 0x0c40000002047fae */ /* 0x0001e2000d101d72 */
[----:B------:R-:W-:Y:S02]  /*10300*/  LOP3.LUT P2, RZ, R28, 0x10000, RZ, 0xc0, !PT ;  /* 0x000100001cff7812 */ /* 0x000fe4000784c0ff */
[----:B------:R-:W-:Y:S01]  /*10310*/  MOV R13, R9 ;  /* 0x00000009000d7202 */ /* 0x000fe20000000f00 */
[----:B------:R-:W-:-:S10]  /*10320*/  IMAD.MOV.U32 R19, RZ, RZ, R14 ;  /* 0x000000ffff137224 */ /* 0x000fd400078e000e */
[----:B0-----:R-:W-:Y:S05]  /*10330*/  WARPSYNC.COLLECTIVE R15, `(.L_x_6997) ;  /* 0x000000000f087348 */ /* 0x001fea0003c00000 */
[----:B------:R1:W2:Y:S02]  /*10340*/  SHFL.IDX P6, R14, R13, R12, R11 ;  /* 0x0000000c0d0e7389 */ /* 0x0002a400000c000b */
[----:B012---:R-:W-:Y:S01]  /*10350*/  ENDCOLLECTIVE ;  /* 0x000000000000791b */ /* 0x007fe20003800000 */
.L_x_6997:
[----:B------:R-:W-:Y:S02]  /*10360*/  IMAD.MOV.U32 R13, RZ, RZ, R10 ;  /* 0x000000ffff0d7224 */ /* 0x000fe400078e000a */
[----:B------:R-:W-:Y:S02]  /*10370*/  IMAD.MOV.U32 R12, RZ, RZ, 0x6 ;  /* 0x00000006ff0c7424 */ /* 0x000fe400078e00ff */
[----:B------:R-:W-:-:S07]  /*10380*/  IMAD.MOV.U32 R22, RZ, RZ, R14 ;  /* 0x000000ffff167224 */ /* 0x000fce00078e000e */
[----:B------:R-:W-:Y:S05]  /*10390*/  WARPSYNC.COLLECTIVE R15, `(.L_x_6998) ;  /* 0x000000000f087348 */ /* 0x000fea0003c00000 */
[----:B------:R0:W1:Y:S02]  /*103a0*/  SHFL.IDX P6, R14, R13, R12, R11 ;  /* 0x0000000c0d0e7389 */ /* 0x00006400000c000b */
[----:B01----:R-:W-:Y:S01]  /*103b0*/  ENDCOLLECTIVE ;  /* 0x000000000000791b */ /* 0x003fe20003800000 */
.L_x_6998:
        /* <DEDUP_REMOVED lines=8> */
[----:B------:R-:W-:-:S11]  /*10440*/  MOV R19, R14 ;  /* 0x0000000e00137202 */ /* 0x000fd60000000f00 */
[----:B0-----:R-:W-:Y:S05]  /*10450*/  WARPSYNC.COLLECTIVE R15, `(.L_x_6999) ;  /* 0x000000000f087348 */ /* 0x001fea0003c00000 */
[----:B------:R1:W2:Y:S02]  /*10460*/  SHFL.IDX P6, R14, R13, R12, R11 ;  /* 0x0000000c0d0e7389 */ /* 0x0002a400000c000b */
[----:B012---:R-:W-:Y:S01]  /*10470*/  ENDCOLLECTIVE ;  /* 0x000000000000791b */ /* 0x007fe20003800000 */
.L_x_6999:
[----:B------:R-:W-:Y:S01]  /*10480*/  IMAD.MOV.U32 R13, RZ, RZ, R10 ;  /* 0x000000ffff0d7224 */ /* 0x000fe200078e000a */
[----:B------:R-:W-:Y:S01]  /*10490*/  MOV R12, 0x7 ;  /* 0x00000007000c7802 */ /* 0x000fe20000000f00 */
[----:B------:R-:W-:-:S07]  /*104a0*/  IMAD.MOV.U32 R20, RZ, RZ, R14 ;  /* 0x000000ffff147224 */ /* 0x000fce00078e000e */
[----:B------:R-:W-:Y:S05]  /*104b0*/  WARPSYNC.COLLECTIVE R15, `(.L_x_7000) ;  /* 0x000000000f087348 */ /* 0x000fea0003c00000 */
[----:B------:R0:W1:Y:S02]  /*104c0*/  SHFL.IDX P6, R14, R13, R12, R11 ;  /* 0x0000000c0d0e7389 */ /* 0x00006400000c000b */
[----:B01----:R-:W-:Y:S01]  /*104d0*/  ENDCOLLECTIVE ;  /* 0x000000000000791b */ /* 0x003fe20003800000 */
.L_x_7000:
[----:B------:R-:W-:-:S05]  /*104e0*/  IADD3 R2, P0, R21, R20, RZ ;  /* 0x0000001415027210 */ /* 0x000fca0007f1e0ff */
[----:B------:R-:W-:-:S05]  /*104f0*/  IMAD.X R3, RZ, RZ, R19, P0 ;  /* 0x000000ffff037224 */ /* 0x000fca00000e0613 */
[----:B------:R-:W-:Y:S01]  /*10500*/  @!PT LDS RZ, [RZ] ;  /* 0x00000000fffff984 */ /* 0x000fe20000000800 */
[----:B------:R-:W-:Y:S01]  /*10510*/  @!PT LDS RZ, [RZ] ;  /* 0x00000000fffff984 */ /* 0x000fe20000000800 */
[----:B------:R-:W-:Y:S01]  /*10520*/  @!PT LDS RZ, [RZ] ;  /* 0x00000000fffff984 */ /* 0x000fe20000000800 */
[----:B------:R0:W-:Y:S01]  /*10530*/  LDGSTS.E.BYPASS.LTC128B.128 [R4+0xd400], desc[UR50][R2.64], !P3 ;  /* 0x0d40000002047fae */ /* 0x0001e2000d901d72 */
[----:B------:R-:W-:Y:S02]  /*10540*/  IMAD.MOV.U32 R13, RZ, RZ, R9 ;  /* 0x000000ffff0d7224 */ /* 0x000fe400078e0009 */
[----:B------:R-:W-:-:S07]  /*10550*/  IMAD.MOV.U32 R10, RZ, RZ, R14 ;  /* 0x000000ffff0a7224 */ /* 0x000fce00078e000e */
[----:B0-----:R-:W-:Y:S05]  /*10560*/  WARPSYNC.COLLECTIVE R15, `(.L_x_7001) ;  /* 0x000000000f087348 */ /* 0x001fea0003c00000 */
[----:B------:R1:W2:Y:S02]  /*10570*/  SHFL.IDX P6, R14, R13, R12, R11 ;  /* 0x0000000c0d0e7389 */ /* 0x0002a400000c000b */
[----:B012---:R-:W-:Y:S01]  /*10580*/  ENDCOLLECTIVE ;  /* 0x000000000000791b */ /* 0x007fe20003800000 */
.L_x_7001:
[----:B------:R-:W-:Y:S01]  /*10590*/  MOV R13, R18 ;  /* 0x00000012000d7202 */ /* 0x000fe20000000f00 */
[----:B------:R-:W-:Y:S02]  /*105a0*/  IMAD.MOV.U32 R12, RZ, RZ, RZ ;  /* 0x000000ffff0c7224 */ /* 0x000fe400078e00ff */
[----:B------:R-:W-:-:S07]  /*105b0*/  IMAD.MOV.U32 R9, RZ, RZ, R14 ;  /* 0x000000ffff097224 */ /* 0x000fce00078e000e */
[----:B------:R-:W-:Y:S05]  /*105c0*/  WARPSYNC.COLLECTIVE R15, `(.L_x_7002) ;  /* 0x000000000f087348 */ /* 0x000fea0003c00000 */
[----:B------:R0:W1:Y:S02]  /*105d0*/  SHFL.IDX P6, R14, R13, R12, R11 ;  /* 0x0000000c0d0e7389 */ /* 0x00006400000c000b */
[----:B01----:R-:W-:Y:S01]  /*105e0*/  ENDCOLLECTIVE ;  /* 0x000000000000791b */ /* 0x003fe20003800000 */
.L_x_7002:
[----:B------:R-:W-:-:S05]  /*105f0*/  IADD3 R2, P0, R21, R9, RZ ;  /* 0x0000000915027210 */ /* 0x000fca0007f1e0ff */
[----:B------:R-:W-:-:S05]  /*10600*/  IMAD.X R3, RZ, RZ, R10, P0 ;  /* 0x000000ffff037224 */ /* 0x000fca00000e060a */
        /* <DEDUP_REMOVED lines=9> */
.L_x_7003:
[----:B------:R-:W-:Y:S02]  /*106a0*/  IMAD.MOV.U32 R13, RZ, RZ, R18 ;  /* 0x000000ffff0d7224 */ /* 0x000fe400078e0012 */
[----:B------:R-:W-:Y:S02]  /*106b0*/  IMAD.MOV.U32 R12, RZ, RZ, 0x1 ;  /* 0x00000001ff0c7424 */ /* 0x000fe400078e00ff */
[----:B------:R-:W-:-:S07]  /*106c0*/  IMAD.MOV.U32 R2, RZ, RZ, R14 ;  /* 0x000000ffff027224 */ /* 0x000fce00078e000e */
[----:B------:R-:W-:Y:S05]  /*106d0*/  WARPSYNC.COLLECTIVE R15, `(.L_x_7004) ;  /* 0x000000000f087348 */ /* 0x000fea0003c00000 */
[----:B------:R0:W1:Y:S02]  /*106e0*/  SHFL.IDX P6, R14, R13, R12, R11 ;  /* 0x0000000c0d0e7389 */ /* 0x00006400000c000b */
[----:B01----:R-:W-:Y:S01]  /*106f0*/  ENDCOLLECTIVE ;  /* 0x000000000000791b */ /* 0x003fe20003800000 */
.L_x_7004:
[----:B------:R-:W-:-:S04]  /*10700*/  IADD3 R2, P0, R21, R2, RZ ;  /* 0x0000000215027210 */ /* 0x000fc80007f1e0ff */
[----:B------:R-:W-:-:S05]  /*10710*/  IADD3.X R3, RZ, R3, RZ, P0, !PT ;  /* 0x00000003ff037210 */ /* 0x000fca00007fe4ff */
        /* <DEDUP_REMOVED lines=9> */
.L_x_7005:
[----:B------:R-:W-:Y:S05]  /*107b0*/  BRA `(.L_x_7006) ;  /* 0xffffffb8000c7947 */ /* 0x000fea000383ffff */
.L_x_6931:
[----:B--2---:R2:W3:Y:S02]  /*107c0*/  SYNCS.PHASECHK.TRANS64.TRYWAIT P0, [R0+URZ+0x22840], R35 ;  /* 0x02284023000075a7 */ /* 0x0044e4000800017f */
[----:B---3--:R-:W-:Y:S05]  /*107d0*/  @!P0 NANOSLEEP.SYNCS 0x989680 ;  /* 0x009896800000895d */ /* 0x008fea0003900000 */
[----:B------:R-:W3:Y:S02]  /*107e0*/  @!P0 SYNCS.PHASECHK.TRANS64 P0, [R0+URZ+0x22840], R35 ;  /* 0x02284023000085a7 */ /* 0x000ee4000800007f */
[----:B---3--:R-:W-:Y:S05]  /*107f0*/  @!P0 BRA `(.L_x_6931) ;  /* 0xfffffffc00f08947 */ /* 0x008fea000383ffff */
[----:B------:R-:W-:Y:S05]  /*10800*/  BRA `(.L_x_7007) ;  /* 0xffffffb8006c7947 */ /* 0x000fea000383ffff */
.L_x_6932:
[----:B------:R-:W-:Y:S01]  /*10810*/  BSSY B0, `(.L_x_7008) ;  /* 0x0000008000007945 */ /* 0x000fe20003800000 */
[----:B------:R-:W-:Y:S01]  /*10820*/  MOV R13, R7 ;  /* 0x00000007000d7202 */ /* 0x000fe20000000f00 */
[----:B------:R-:W-:Y:S02]  /*10830*/  IMAD.MOV.U32 R12, RZ, RZ, RZ ;  /* 0x000000ffff0c7224 */ /* 0x000fe400078e00ff */
[----:B------:R-:W-:Y:S02]  /*10840*/  IMAD.MOV.U32 R11, RZ, RZ, 0x181f ;  /* 0x0000181fff0b7424 */ /* 0x000fe400078e00ff */
[----:B------:R-:W-:-:S07]  /*10850*/  IMAD.MOV.U32 R15, RZ, RZ, -0x1 ;  /* 0xffffffffff0f7424 */ /* 0x000fce00078e00ff */
[----:B012--5:R-:W-:Y:S05]  /*10860*/  WARPSYNC.COLLECTIVE R15, `(.L_x_7009) ;  /* 0x000000000f087348 */ /* 0x027fea0003c00000 */
[----:B------:R3:W4:Y:S02]  /*10870*/  SHFL.IDX P6, R14, R13, R12, R11 ;  /* 0x0000000c0d0e7389 */ /* 0x00072400000c000b */
[----:B012345:R-:W-:Y:S01]  /*10880*/  ENDCOLLECTIVE ;  /* 0x000000000000791b */ /* 0x03ffe20003800000 */
.L_x_7009:
[----:B------:R-:W-:Y:S05]  /*10890*/  BSYNC B0 ;  /* 0x0000000000007941 */ /* 0x000fea0003800000 */
.L_x_7008:
[----:B------:R-:W-:Y:S01]  /*108a0*/  MOV R13, R8 ;  /* 0x00000008000d7202 */ /* 0x000fe20000000f00 */
        /* <DEDUP_REMOVED lines=9> */
.L_x_7010:
[----:B------:R-:W-:Y:S02]  /*10940*/  IMAD.MOV.U32 R13, RZ, RZ, R7 ;  /* 0x000000ffff0d7224 */ /* 0x000fe400078e0007 */
[----:B------:R-:W-:Y:S02]  /*10950*/  IMAD.MOV.U32 R12, RZ, RZ, 0x1 ;  /* 0x00000001ff0c7424 */ /* 0x000fe400078e00ff */
[----:B------:R-:W-:-:S07]  /*10960*/  IMAD.MOV.U32 R3, RZ, RZ, R14 ;  /* 0x000000ffff037224 */ /* 0x000fce00078e000e */
[----:B------:R-:W-:Y:S05]  /*10970*/  WARPSYNC.COLLECTIVE R15, `(.L_x_7011) ;  /* 0x000000000f087348 */ /* 0x000fea0003c00000 */
[----:B------:R0:W1:Y:S02]  /*10980*/  SHFL.IDX P6, R14, R13, R12, R11 ;  /* 0x0000000c0d0e7389 */ /* 0x00006400000c000b */
[----:B01----:R-:W-:Y:S01]  /*10990*/  ENDCOLLECTIVE ;  /* 0x000000000000791b */ /* 0x003fe20003800000 */
.L_x_7011:
[----:B------:R-:W-:-:S04]  /*109a0*/  @P2 IADD3 R3, P0, R22, R3, RZ ;  /* 0x0000000316032210 */ /* 0x000fc80007f1e0ff */
[----:B------:R-:W-:-:S04]  /*109b0*/  @P2 IADD3.X R2, RZ, R2, RZ, P0, !PT ;  /* 0x00000002ff022210 */ /* 0x000fc800007fe4ff */
        /* <DEDUP_REMOVED lines=8> */
[----:B------:R0:W-:Y:S01]  /*10a40*/  @P2 LDGSTS.E.BYPASS.LTC128B.128 [R4+0x18400], desc[UR50][R2.64], !P1 ;  /* 0x1840000002042fae */ /* 0x0001e2000c901d72 */
[----:B------:R-:W-:-:S13]  /*10a50*/  ISETP.GE.AND P2, PT, R23, 0x11, PT ;  /* 0x000000111700780c */ /* 0x000fda0003f46270 */
[----:B0-----:R-:W-:Y:S05]  /*10a60*/  WARPSYNC.COLLECTIVE R15, `(.L_x_7012) ;  /* 0x000000000f087348 */ /* 0x001fea0003c00000 */
[----:B------:R1:W2:Y:S02]  /*10a70*/  SHFL.IDX P6, R14, R13, R12, R11 ;  /* 0x0000000c0d0e7389 */ /* 0x0002a400000c000b */
[----:B012---:R-:W-:Y:S01]  /*10a80*/  ENDCOLLECTIVE ;  /* 0x000000000000791b */ /* 0x007fe20003800000 */
.L_x_7012:
[----:B------:R-:W-:Y:S02]  /*10a90*/  IMAD.MOV.U32 R13, RZ, RZ, R7 ;  /* 0x000000ffff0d7224 */ /* 0x000fe400078e0007 */
[----:B------:R-:W-:Y:S01]  /*10aa0*/  IMAD.MOV.U32 R12, RZ, RZ, 0x2 ;  /* 0x00000002ff0c7424 */ /* 0x000fe200078e00ff */
[----:B------:R-:W-:-:S13]  /*10ab0*/  @P2 IADD3 R18, P0, R22, R14, RZ ;  /* 0x0000000e16122210 */ /* 0x000fda0007f1e0ff */
[----:B------:R-:W-:Y:S05]  /*10ac0*/  WARPSYNC.COLLECTIVE R15, `(.L_x_7013) ;  /* 0x000000000f087348 */ /* 0x000fea0003c00000 */
[----:B------:R0:W1:Y:S02]  /*10ad0*/  SHFL.IDX P6, R14, R13, R12, R11 ;  /* 0x0000000c0d0e7389 */ /* 0x00006400000c000b */
[----:B01----:R-:W-:Y:S01]  /*10ae0*/  ENDCOLLECTIVE ;  /* 0x000000000000791b */ /* 0x003fe20003800000 */
.L_x_7013:
[----:B------:R-:W-:Y:S01]  /*10af0*/  @P2 IADD3.X R21, RZ, R21, RZ, P0, !PT ;  /* 0x00000015ff152210 */ /* 0x000fe200007fe4ff */
[----:B------:R-:W-:-:S04]  /*10b00*/  @P2 IMAD.MOV.U32 R2, RZ, RZ, R18 ;  /* 0x000000ffff022224 */ /* 0x000fc800078e0012 */
[----:B------:R-:W-:-:S05]  /*10b10*/  @P2 IMAD.MOV.U32 R3, RZ, RZ, R21 ;  /* 0x000000ffff032224 */ /* 0x000fca00078e0015 */
[----:B------:R-:W-:Y:S01]  /*10b20*/  @!PT LDS RZ, [RZ] ;  /* 0x00000000fffff984 */ /* 0x000fe20000000800 */
[----:B------:R-:W-:Y:S01]  /*10b30*/  @!PT LDS RZ, [RZ] ;  /* 0x00000000fffff984 */ /* 0x000fe20000000800 */
[----:B------:R-:W-:Y:S01]  /*10b40*/  @!PT LDS RZ, [RZ] ;  /* 0x00000000fffff984 */ /* 0x000fe20000000800 */
[----:B------:R0:W-:Y:S01]  /*10b50*/  @P2 LDGSTS.E.BYPASS.LTC128B.128 [R4+0x18c00], desc[UR50][R2.64], !P1 ;  /* 0x18c0000002042fae */ /* 0x0001e2000c901d72 */
[----:B------:R-:W-:Y:S01]  /*10b60*/  ISETP.GE.AND P2, PT, R23, 0x21, PT ;  /* 0x000000211700780c */ /* 0x000fe20003f46270 */
[----:B------:R-:W-:Y:S01]  /*10b70*/  IMAD.MOV.U32 R13, RZ, RZ, R8 ;  /* 0x000000ffff0d7224 */ /* 0x000fe200078e0008 */
[----:B0-----:R-:W-:-:S11]  /*10b80*/  MOV R2, R14 ;  /* 0x0000000e00027202 */ /* 0x001fd60000000f00 */
[----:B------:R-:W-:Y:S05]  /*10b90*/  WARPSYNC.COLLECTIVE R15, `(.L_x_7014) ;  /* 0x000000000f087348 */ /* 0x000fea0003c00000 */
[----:B------:R0:W1:Y:S02]  /*10ba0*/  SHFL.IDX P6, R14, R13, R12, R11 ;  /* 0x0000000c0d0e7389 */ /* 0x00006400000c000b */
[----:B01----:R-:W-:Y:S01]  /*10bb0*/  ENDCOLLECTIVE ;  /* 0x000000000000791b */ /* 0x003fe20003800000 */
.L_x_7014:
[----:B------:R-:W-:Y:S02]  /*10bc0*/  MOV R13, R7 ;  /* 0x00000007000d7202 */ /* 0x000fe40000000f00 */
        /* <DEDUP_REMOVED lines=14> */
.L_x_7015:
[----:B------:R-:W-:Y:S02]  /*10cb0*/  IMAD.MOV.U32 R13, RZ, RZ, R8 ;  /* 0x000000ffff0d7224 */ /* 0x000fe400078e0008 */
[----:B------:R-:W-:-:S07]  /*10cc0*/  IMAD.MOV.U32 R2, RZ, RZ, R14 ;  /* 0x000000ffff027224 */ /* 0x000fce00078e000e */
[----:B------:R-:W-:Y:S05]  /*10cd0*/  WARPSYNC.COLLECTIVE R15, `(.L_x_7016) ;  /* 0x000000000f087348 */ /* 0x000fea0003c00000 */
[----:B------:R0:W1:Y:S02]  /*10ce0*/  SHFL.IDX P6, R14, R13, R12, R11 ;  /* 0x0000000c0d0e7389 */ /* 0x00006400000c000b */
[----:B01----:R-:W-:Y:S01]  /*10cf0*/  ENDCOLLECTIVE ;  /* 0x000000000000791b */ /* 0x003fe20003800000 */
.L_x_7016:
[----:B------:R-:W-:Y:S02]  /*10d00*/  IMAD.MOV.U32 R13, RZ, RZ, R7 ;  /* 0x000000ffff0d7224 */ /* 0x000fe400078e0007 */
[----:B------:R-:W-:Y:S01]  /*10d10*/  IMAD.MOV.U32 R12, RZ, RZ, 0x4 ;  /* 0x00000004ff0c7424 */ /* 0x000fe200078e00ff */
[----:B------:R-:W-:-:S04]  /*10d20*/  @P2 IADD3 R17, P0, R22, R14, RZ ;  /* 0x0000000e16112210 */ /* 0x000fc80007f1e0ff */
[----:B------:R-:W-:Y:S01]  /*10d30*/  @P2 IADD3.X R15, RZ, R2, RZ, P0, !PT ;  /* 0x00000002ff0f2210 */ /* 0x000fe200007fe4ff */
[----:B------:R-:W-:-:S04]  /*10d40*/  @P2 IMAD.MOV.U32 R2, RZ, RZ, R17 ;  /* 0x000000ffff022224 */ /* 0x000fc800078e0011 */
[----:B------:R-:W-:Y:S01]  /*10d50*/  @P2 IMAD.MOV.U32 R3, RZ, RZ, R15 ;  /* 0x000000ffff032224 */ /* 0x000fe200078e000f */
[----:B------:R-:W-:-:S04]  /*10d60*/  MOV R15, 0xffffffff ;  /* 0xffffffff000f7802 */ /* 0x000fc80000000f00 */
        /* <DEDUP_REMOVED lines=8> */
.L_x_7017:
[----:B------:R-:W-:Y:S02]  /*10df0*/  IMAD.MOV.U32 R13, RZ, RZ, R8 ;  /* 0x000000ffff0d7224 */ /* 0x000fe400078e0008 */
[----:B------:R-:W-:-:S07]  /*10e00*/  IMAD.MOV.U32 R2, RZ, RZ, R14 ;  /* 0x000000ffff027224 */ /* 0x000fce00078e000e */
[----:B------:R-:W-:Y:S05]  /*10e10*/  WARPSYNC.COLLECTIVE R15, `(.L_x_7018) ;  /* 0x000000000f087348 */ /* 0x000fea0003c00000 */
[----:B------:R0:W1:Y:S02]  /*10e20*/  SHFL.IDX P6, R14, R13, R12, R11 ;  /* 0x0000000c0d0e7389 */ /* 0x00006400000c000b */
[----:B01----:R-:W-:Y:S01]  /*10e30*/  ENDCOLLECTIVE ;  /* 0x000000000000791b */ /* 0x003fe20003800000 */
.L_x_7018:
[----:B------:R-:W-:Y:S02]  /*10e40*/  IMAD.MOV.U32 R12, RZ, RZ, 0x5 ;  /* 0x00000005ff0c7424 */ /* 0x000fe400078e00ff */
[----:B------:R-:W-:-:S05]  /*10e50*/  IMAD.MOV.U32 R13, RZ, RZ, R14 ;  /* 0x000000ffff0d7224 */ /* 0x000fca00078e000e */
[----:B------:R-:W-:-:S05]  /*10e60*/  @P2 IADD3 R13, P0, R22, R13, RZ ;  /* 0x0000000d160d2210 */ /* 0x000fca0007f1e0ff */
[----:B------:R-:W-:Y:S01]  /*10e70*/  @P2 IMAD.X R14, RZ, RZ, R2, P0 ;  /* 0x000000ffff0e2224 */ /* 0x000fe200000e0602 */
[----:B------:R-:W-:Y:S01]  /*10e80*/  @P2 MOV R2, R13 ;  /* 0x0000000d00022202 */ /* 0x000fe20000000f00 */
[----:B------:R-:W-:Y:S02]  /*10e90*/  IMAD.MOV.U32 R13, RZ, RZ, R7 ;  /* 0x000000ffff0d7224 */ /* 0x000fe400078e0007 */
[----:B------:R-:W-:-:S07]  /*10ea0*/  @P2 IMAD.MOV.U32 R3, RZ, RZ, R14 ;  /* 0x000000ffff032224 */ /* 0x000fce00078e000e */
[----:B------:R-:W-:Y:S05]  /*10eb0*/  WARPSYNC.COLLECTIVE R15, `(.L_x_7019) ;  /* 0x000000000f087348 */ /* 0x000fea0003c00000 */
[----:B------:R0:W1:Y:S02]  /*10ec0*/  SHFL.IDX P6, R14, R13, R12, R11 ;  /* 0x0000000c0d0e7389 */ /* 0x00006400000c000b */
[----:B01----:R-:W-:Y:S01]  /*10ed0*/  ENDCOLLECTIVE ;  /* 0x000000000000791b */ /* 0x003fe20003800000 */
.L_x_7019:
[----:B------:R-:W-:Y:S01]  /*10ee0*/  @!PT LDS RZ, [RZ] ;  /* 0x00000000fffff984 */ /* 0x000fe20000000800 */
[----:B------:R-:W-:Y:S01]  /*10ef0*/  @!PT LDS RZ, [RZ] ;  /* 0x00000000fffff984 */ /* 0x000fe20000000800 */
[----:B------:R-:W-:Y:S01]  /*10f00*/  @!PT LDS RZ, [RZ] ;  /* 0x00000000fffff984 */ /* 0x000fe20000000800 */
[----:B------:R0:W-:Y:S01]  /*10f10*/  @P2 LDGSTS.E.BYPASS.LTC128B.128 [R4+0x1a400], desc[UR50][R2.64], !P1 ;  /* 0x1a40000002042fae */ /* 0x0001e2000c901d72 */
[----:B------:R-:W-:Y:S02]  /*10f20*/  ISETP.GE.AND P2, PT, R23, 0x51, PT ;  /* 0x000000511700780c */ /* 0x000fe40003f46270 */
[----:B------:R-:W-:Y:S01]  /*10f30*/  MOV R13, R8 ;  /* 0x00000008000d7202 */ /* 0x000fe20000000f00 */
[----:B------:R-:W-:-:S10]  /*10f40*/  IMAD.MOV.U32 R9, RZ, RZ, R14 ;  /* 0x000000ffff097224 */ /* 0x000fd400078e000e */
[----:B0-----:R-:W-:Y:S05]  /*10f50*/  WARPSYNC.COLLECTIVE R15, `(.L_x_7020) ;  /* 0x000000000f087348 */ /* 0x001fea0003c00000 */
[----:B------:R1:W2:Y:S02]  /*10f60*/  SHFL.IDX P6, R14, R13, R12, R11 ;  /* 0x0000000c0d0e7389 */ /* 0x0002a400000c000b */
[----:B012---:R-:W-:Y:S01]  /*10f70*/  ENDCOLLECTIVE ;  /* 0x000000000000791b */ /* 0x007fe20003800000 */
.L_x_7020:
[----:B------:R-:W-:Y:S01]  /*10f80*/  MOV R13, R7 ;  /* 0x00000007000d7202 */ /* 0x000fe20000000f00 */
[----:B------:R-:W-:Y:S02]  /*10f90*/  IMAD.MOV.U32 R12, RZ, RZ, 0x6 ;  /* 0x00000006ff0c7424 */ /* 0x000fe400078e00ff */
[----:B------:R-:W-:-:S07]  /*10fa0*/  IMAD.MOV.U32 R10, RZ, RZ, R14 ;  /* 0x000000ffff0a7224 */ /* 0x000fce00078e000e */
[----:B------:R-:W-:Y:S05]  /*10fb0*/  WARPSYNC.COLLECTIVE R15, `(.L_x_7021) ;  /* 0x000000000f087348 */ /* 0x000fea0003c00000 */
[----:B------:R0:W1:Y:S02]  /*10fc0*/  SHFL.IDX P6, R14, R13, R12, R11 ;  /* 0x0000000c0d0e7389 */ /* 0x00006400000c000b */
[----:B01----:R-:W-:Y:S01]  /*10fd0*/  ENDCOLLECTIVE ;  /* 0x000000000000791b */ /* 0x003fe20003800000 */
.L_x_7021:
        /* <DEDUP_REMOVED lines=8> */
[----:B------:R0:W-:Y:S01]  /*11060*/  @P2 LDGSTS.E.BYPASS.LTC128B.128 [R4+0x1ac00], desc[UR50][R2.64], !P1 ;  /* 0x1ac0000002042fae */ /* 0x0001e2000c901d72 */
[----:B------:R-:W-:Y:S01]  /*11070*/  ISETP.GE.AND P2, PT, R23, 0x71, PT ;  /* 0x000000711700780c */ /* 0x000fe20003f46270 */
[----:B------:R-:W-:-:S12]  /*11080*/  IMAD.MOV.U32 R19, RZ, RZ, R14 ;  /* 0x000000ffff137224 */ /* 0x000fd800078e000e */
[----:B0-----:R-:W-:Y:S05]  /*11090*/  WARPSYNC.COLLECTIVE R15, `(.L_x_7022) ;  /* 0x000000000f087348 */ /* 0x001fea0003c00000 */
[----:B------:R1:W2:Y:S02]  /*110a0*/  SHFL.IDX P6, R14, R13, R12, R11 ;  /* 0x0000000c0d0e7389 */ /* 0x0002a400000c000b */
[----:B012---:R-:W-:Y:S01]  /*110b0*/  ENDCOLLECTIVE ;  /* 0x000000000000791b */ /* 0x007fe20003800000 */
.L_x_7022:
[----:B------:R-:W-:Y:S02]  /*110c0*/  IMAD.MOV.U32 R13, RZ, RZ, R7 ;  /* 0x000000ffff0d7224 */ /* 0x000fe400078e0007 */
[----:B------:R-:W-:Y:S02]  /*110d0*/  IMAD.MOV.U32 R12, RZ, RZ, 0x7 ;  /* 0x00000007ff0c7424 */ /* 0x000fe400078e00ff */
[----:B------:R-:W-:-:S07]  /*110e0*/  IMAD.MOV.U32 R20, RZ, RZ, R14 ;  /* 0x000000ffff147224 */ /* 0x000fce00078e000e */
[----:B------:R-:W-:Y:S05]  /*110f0*/  WARPSYNC.COLLECTIVE R15, `(.L_x_7023) ;  /* 0x000000000f087348 */ /* 0x000fea0003c00000 */
[----:B------:R0:W1:Y:S02]  /*11100*/  SHFL.IDX P6, R14, R13, R12, R11 ;  /* 0x0000000c0d0e7389 */ /* 0x00006400000c000b */
[----:B01----:R-:W-:Y:S01]  /*11110*/  ENDCOLLECTIVE ;  /* 0x000000000000791b */ /* 0x003fe20003800000 */
.L_x_7023:
[----:B------:R-:W-:-:S04]  /*11120*/  @P3 IADD3 R20, P0, R22, R20, RZ ;  /* 0x0000001416143210 */ /* 0x000fc80007f1e0ff */
[----:B------:R-:W-:Y:S01]  /*11130*/  @P3 IADD3.X R19, RZ, R19, RZ, P0, !PT ;  /* 0x00000013ff133210 */ /* 0x000fe200007fe4ff */
[----:B------:R-:W-:-:S04]  /*11140*/  @P3 IMAD.MOV.U32 R2, RZ, RZ, R20 ;  /* 0x000000ffff023224 */ /* 0x000fc800078e0014 */
[----:B------:R-:W-:Y:S02]  /*11150*/  @P3 IMAD.MOV.U32 R3, RZ, RZ, R19 ;  /* 0x000000ffff033224 */ /* 0x000fe400078e0013 */
[----:B------:R-:W-:-:S03]  /*11160*/  IMAD.MOV.U32 R13, RZ, RZ, R8 ;  /* 0x000000ffff0d7224 */ /* 0x000fc600078e0008 */
[----:B------:R-:W-:Y:S01]  /*11170*/  @!PT LDS RZ, [RZ] ;  /* 0x00000000fffff984 */ /* 0x000fe20000000800 */
[----:B------:R-:W-:Y:S01]  /*11180*/  @!PT LDS RZ, [RZ] ;  /* 0x00000000fffff984 */ /* 0x000fe20000000800 */
[----:B------:R-:W-:Y:S01]  /*11190*/  @!PT LDS RZ, [RZ] ;  /* 0x00000000fffff984 */ /* 0x000fe20000000800 */
[----:B------:R0:W-:Y:S01]  /*111a0*/  @P3 LDGSTS.E.BYPASS.LTC128B.128 [R4+0x1b400], desc[UR50][R2.64], !P1 ;  /* 0x1b40000002043fae */ /* 0x0001e2000c901d72 */
[----:B------:R-:W-:-:S07]  /*111b0*/  IMAD.MOV.U32 R18, RZ, RZ, R14 ;  /* 0x000000ffff127224 */ /* 0x000fce00078e000e */
[----:B0-----:R-:W-:Y:S05]  /*111c0*/  WARPSYNC.COLLECTIVE R15, `(.L_x_7024) ;  /* 0x000000000f087348 */ /* 0x001fea0003c00000 */
[----:B------:R1:W2:Y:S02]  /*111d0*/  SHFL.IDX P6, R14, R13, R12, R11 ;  /* 0x0000000c0d0e7389 */ /* 0x0002a400000c000b */
[----:B012---:R-:W-:Y:S01]  /*111e0*/  ENDCOLLECTIVE ;  /* 0x000000000000791b */ /* 0x007fe20003800000 */
.L_x_7024:
[----:B------:R-:W-:Y:S02]  /*111f0*/  IMAD.MOV.U32 R13, RZ, RZ, R5 ;  /* 0x000000ffff0d7224 */ /* 0x000fe400078e0005 */
[----:B------:R-:W-:Y:S01]  /*11200*/  IMAD.MOV.U32 R12, RZ, RZ, RZ ;  /* 0x000000ffff0c7224 */ /* 0x000fe200078e00ff */
[----:B------:R-:W-:-:S07]  /*11210*/  MOV R8, R14 ;  /* 0x0000000e00087202 */ /* 0x000fce0000000f00 */
[----:B------:R-:W-:Y:S05]  /*11220*/  WARPSYNC.COLLECTIVE R15, `(.L_x_7025) ;  /* 0x000000000f087348 */ /* 0x000fea0003c00000 */
[----:B------:R0:W1:Y:S02]  /*11230*/  SHFL.IDX P6, R14, R13, R12, R11 ;  /* 0x0000000c0d0e7389 */ /* 0x00006400000c000b */
[----:B01----:R-:W-:Y:S01]  /*11240*/  ENDCOLLECTIVE ;  /* 0x000000000000791b */ /* 0x003fe20003800000 */
.L_x_7025:
[----:B------:R-:W-:-:S05]  /*11250*/  @P2 IADD3 R7, P0, R22, R8, RZ ;  /* 0x0000000816072210 */ /* 0x000fca0007f1e0ff */
[----:B------:R-:W-:Y:S02]  /*11260*/  @P2 IMAD.X R18, RZ, RZ, R18, P0 ;  /* 0x000000ffff122224 */ /* 0x000fe400000e0612 */
[----:B------:R-:W-:-:S03]  /*11270*/  @P2 IMAD.MOV.U32 R2, RZ, RZ, R7 ;  /* 0x000000ffff022224 */ /* 0x000fc600078e0007 */
[----:B------:R-:W-:Y:S01]  /*11280*/  @P2 MOV R3, R18 ;  /* 0x0000001200032202 */ /* 0x000fe20000000f00 */
[----:B------:R-:W-:-:S04]  /*11290*/  IMAD.MOV.U32 R13, RZ, RZ, R6 ;  /* 0x000000ffff0d7224 */ /* 0x000fc800078e0006 */
[----:B------:R-:W-:Y:S01]  /*112a0*/  @!PT LDS RZ, [RZ] ;  /* 0x00000000fffff984 */ /* 0x000fe20000000800 */
[----:B------:R-:W-:Y:S01]  /*112b0*/  @!PT LDS RZ, [RZ] ;  /* 0x00000000fffff984 */ /* 0x000fe20000000800 */
[----:B------:R-:W-:Y:S01]  /*112c0*/  @!PT LDS RZ, [RZ] ;  /* 0x00000000fffff984 */ /* 0x000fe20000000800 */
[----:B------:R0:W-:Y:S01]  /*112d0*/  @P2 LDGSTS.E.BYPASS.LTC128B.128 [R4+0x1bc00], desc[UR50][R2.64], !P1 ;  /* 0x1bc0000002042fae */ /* 0x0001e2000c901d72 */
[----:B------:R-:W-:Y:S01]  /*112e0*/  ISETP.GE.AND P2, PT, R23, 0x81, PT ;  /* 0x000000811700780c */ /* 0x000fe20003f46270 */
[----:B0-----:R-:W-:-:S12]  /*112f0*/  IMAD.MOV.U32 R2, RZ, RZ, R14 ;  /* 0x000000ffff027224 */ /* 0x001fd800078e000e */
[----:B------:R-:W-:Y:S05]  /*11300*/  WARPSYNC.COLLECTIVE R15, `(.L_x_7026) ;  /* 0x000000000f087348 */ /* 0x000fea0003c00000 */
[----:B------:R0:W1:Y:S02]  /*11310*/  SHFL.IDX P6, R14, R13, R12, R11 ;  /* 0x0000000c0d0e7389 */ /* 0x00006400000c000b */
[----:B01----:R-:W-:Y:S01]  /*11320*/  ENDCOLLECTIVE ;  /* 0x000000000000791b */ /* 0x003fe20003800000 */
.L_x_7026:
[----:B------:R-:W-:Y:S01]  /*11330*/  IMAD.MOV.U32 R13, RZ, RZ, R5 ;  /* 0x000000ffff0d7224 */ /* 0x000fe200078e0005 */
[----:B------:R-:W-:-:S04]  /*11340*/  MOV R11, R14 ;  /* 0x0000000e000b7202 */ /* 0x000fc80000000f00 */
[----:B------:R-:W-:-:S05]  /*11350*/  @P2 IADD3 R11, P0, R22, R11, RZ ;  /* 0x0000000b160b2210 */ /* 0x000fca0007f1e0ff */
[----:B------:R-:W-:Y:S02]  /*11360*/  @P2 IMAD.X R12, RZ, RZ, R2, P0 ;  /* 0x000000ffff0c2224 */ /* 0x000fe400000e0602 */
[----:B------:R-:W-:Y:S02]  /*11370*/  @P2 IMAD.MOV.U32 R2, RZ, RZ, R11 ;  /* 0x000000ffff022224 */ /* 0x000fe400078e000b */
[----:B------:R-:W-:Y:S01]  /*11380*/  @P2 IMAD.MOV.U32 R3, RZ, RZ, R12 ;  /* 0x000000ffff032224 */ /* 0x000fe200078e000c */
[----:B------:R-:W-:Y:S01]  /*11390*/  MOV R12, 0x1 ;  /* 0x00000001000c7802 */ /* 0x000fe20000000f00 */
[----:B------:R-:W-:-:S03]  /*113a0*/  IMAD.MOV.U32 R11, RZ, RZ, 0x181f ;  /* 0x0000181fff0b7424 */ /* 0x000fc600078e00ff */
[----:B------:R-:W-:Y:S01]  /*113b0*/  @!PT LDS RZ, [RZ] ;  /* 0x00000000fffff984 */ /* 0x000fe20000000800 */
[----:B------:R-:W-:Y:S01]  /*113c0*/  @!PT LDS RZ, [RZ] ;  /* 0x00000000fffff984 */ /* 0x000fe20000000800 */
[----:B------:R-:W-:Y:S01]  /*113d0*/  @!PT LDS RZ, [RZ] ;  /* 0x00000000fffff984 */ /* 0x000fe20000000800 */
[----:B------:R0:W-:Y:S04]  /*113e0*/  @P2 LDGSTS.E.BYPASS.LTC128B.128 [R4+0x1c400], desc[UR50][R2.64], !P1 ;  /* 0x1c40000002042fae */ /* 0x0001e8000c901d72 */
[----:B0-----:R-:W-:Y:S05]  /*113f0*/  WARPSYNC.COLLECTIVE R15, `(.L_x_7027) ;  /* 0x000000000f087348 */ /* 0x001fea0003c00000 */
[----:B------:R1:W2:Y:S02]  /*11400*/  SHFL.IDX P6, R14, R13, R12, R11 ;  /* 0x0000000c0d0e7389 */ /* 0x0002a400000c000b */
[----:B012---:R-:W-:Y:S01]  /*11410*/  ENDCOLLECTIVE ;  /* 0x000000000000791b */ /* 0x007fe20003800000 */
.L_x_7027:
[----:B------:R-:W-:Y:S02]  /*11420*/  IMAD.MOV.U32 R13, RZ, RZ, R6 ;  /* 0x000000ffff0d7224 */ /* 0x000fe400078e0006 */
[----:B------:R-:W-:-:S07]  /*11430*/  IMAD.MOV.U32 R5, RZ, RZ, R14 ;  /* 0x000000ffff057224 */ /* 0x000fce00078e000e */
[----:B------:R-:W-:Y:S05]  /*11440*/  WARPSYNC.COLLECTIVE R15, `(.L_x_7028) ;  /* 0x000000000f087348 */ /* 0x000fea0003c00000 */
[----:B------:R0:W1:Y:S02]  /*11450*/  SHFL.IDX P6, R14, R13, R12, R11 ;  /* 0x0000000c0d0e7389 */ /* 0x00006400000c000b */
[----:B01----:R-:W-:Y:S01]  /*11460*/  ENDCOLLECTIVE ;  /* 0x000000000000791b */ /* 0x003fe20003800000 */
.L_x_7028:
[----:B------:R-:W-:Y:S05]  /*11470*/  BRA `(.L_x_7029) ;  /* 0xffffffb400247947 */ /* 0x000fea000383ffff */
.L_x_6936:
[----:B------:R-:W-:Y:S01]  /*11480*/  IMAD.MOV.U32 R13, RZ, RZ, R5 ;  /* 0x000000ffff0d7224 */ /* 0x000fe200078e0005 */
[----:B------:R-:W-:Y:S01]  /*11490*/  MOV R12, RZ ;  /* 0x000000ff000c7202 */ /* 0x000fe20000000f00 */
[----:B------:R-:W-:Y:S01]  /*114a0*/  IMAD.MOV.U32 R11, RZ, RZ, 0x181f ;  /* 0x0000181fff0b7424 */ /* 0x000fe200078e00ff */
[----:B------:R-:W-:Y:S01]  /*114b0*/  IADD3 R4, R17, R4, RZ ;  /* 0x0000000411047210 */ /* 0x000fe20007ffe0ff */
[----:B------:R-:W-:-:S03]  /*114c0*/  IMAD.MOV.U32 R15, RZ, RZ, -0x1 ;  /* 0xffffffffff0f7424 */ /* 0x000fc600078e00ff */
[C---:B------:R-:W-:Y:S01]  /*114d0*/  ISETP.GE.AND P1, PT, R4.reuse, UR41, PT ;  /* 0x0000002904007c0c */ /* 0x040fe2000bf26270 */
[----:B------:R-:W-:-:S12]  /*114e0*/  VIADD R6, R4, 0x10 ;  /* 0x0000001004067836 */ /* 0x000fd80000000000 */
[----:B-----5:R-:W-:Y:S05]  /*114f0*/  WARPSYNC.COLLECTIVE R15, `(.L_x_7030) ;  /* 0x000000000f087348 */ /* 0x020fea0003c00000 */
[----:B------:R0:W1:Y:S02]  /*11500*/  SHFL.IDX P6, R14, R13, R12, R11 ;  /* 0x0000000c0d0e7389 */ /* 0x00006400000c000b */
[----:B01---5:R-:W-:Y:S01]  /*11510*/  ENDCOLLECTIVE ;  /* 0x000000000000791b */ /* 0x023fe20003800000 */
.L_x_7030:
[----:B------:R-:W-:Y:S02]  /*11520*/  IMAD.MOV.U32 R13, RZ, RZ, R0 ;  /* 0x000000ffff0d7224 */ /* 0x000fe400078e0000 */
[----:B------:R-:W-:-:S07]  /*11530*/  IMAD.MOV.U32 R2, RZ, RZ, R14 ;  /* 0x000000ffff027224 */ /* 0x000fce00078e000e */
[----:B------:R-:W-:Y:S05]  /*11540*/  WARPSYNC.COLLECTIVE R15, `(.L_x_7031) ;  /* 0x000000000f087348 */ /* 0x000fea0003c00000 */
[----:B------:R0:W1:Y:S02]  /*11550*/  SHFL.IDX P6, R14, R13, R12, R11 ;  /* 0x0000000c0d0e7389 */ /* 0x00006400000c000b */
[----:B01----:R-:W-:Y:S01]  /*11560*/  ENDCOLLECTIVE ;  /* 0x000000000000791b */ /* 0x003fe20003800000 */
.L_x_7031:
        /* <DEDUP_REMOVED lines=8> */
.L_x_7032:
[----:B------:R-:W-:Y:S01]  /*115f0*/  @!PT LDS RZ, [RZ] ;  /* 0x00000000fffff984 */ /* 0x000fe20000000800 */
[----:B------:R-:W-:Y:S01]  /*11600*/  @!PT LDS RZ, [RZ] ;  /* 0x00000000fffff984 */ /* 0x000fe20000000800 */
[----:B------:R-:W-:Y:S01]  /*11610*/  @!PT LDS RZ, [RZ] ;  /* 0x00000000fffff984 */ /* 0x000fe20000000800 */
[----:B------:R0:W-:Y:S01]  /*11620*/  @!P1 LDGSTS.E.BYPASS.LTC128B.128 [R8+0x14400], desc[UR50][R2.64], !P5 ;  /* 0x1440000002089fae */ /* 0x0001e2000e901d72 */
[----:B------:R-:W-:Y:S01]  /*11630*/  ISETP.GE.AND P1, PT, R6, UR41, PT ;  /* 0x0000002906007c0c */ /* 0x000fe2000bf26270 */
[----:B------:R-:W-:Y:S02]  /*11640*/  IMAD.MOV.U32 R13, RZ, RZ, R0 ;  /* 0x000000ffff0d7224 */ /* 0x000fe400078e0000 */
[----:B------:R-:W-:-:S10]  /*11650*/  IMAD.MOV.U32 R6, RZ, RZ, R14 ;  /* 0x000000ffff067224 */ /* 0x000fd400078e000e */
[----:B0-----:R-:W-:Y:S05]  /*11660*/  WARPSYNC.COLLECTIVE R15, `(.L_x_7033) ;  /* 0x000000000f087348 */ /* 0x001fea0003c00000 */
[----:B------:R1:W2:Y:S02]  /*11670*/  SHFL.IDX P6, R14, R13, R12, R11 ;  /* 0x0000000c0d0e7389 */ /* 0x0002a400000c000b */
[----:B012---:R-:W-:Y:S01]  /*11680*/  ENDCOLLECTIVE ;  /* 0x000000000000791b */ /* 0x007fe20003800000 */
.L_x_7033:
[----:B------:R-:W-:Y:S01]  /*11690*/  MOV R13, R5 ;  /* 0x00000005000d7202 */ /* 0x000fe20000000f00 */
[----:B------:R-:W-:Y:S01]  /*116a0*/  IMAD.MOV.U32 R12, RZ, RZ, 0x2 ;  /* 0x00000002ff0c7424 */ /* 0x000fe200078e00ff */
[----:B------:R-:W-:-:S13]  /*116b0*/  @!P1 IADD3 R2, P0, R10, R14, RZ ;  /* 0x0000000e0a029210 */ /* 0x000fda0007f1e0ff */
[----:B------:R-:W-:Y:S05]  /*116c0*/  WARPSYNC.COLLECTIVE R15, `(.L_x_7034) ;  /* 0x000000000f087348 */ /* 0x000fea0003c00000 */
[----:B------:R0:W1:Y:S02]  /*116d0*/  SHFL.IDX P6, R14, R13, R12, R11 ;  /* 0x0000000c0d0e7389 */ /* 0x00006400000c000b */
[----:B01----:R-:W-:Y:S01]  /*116e0*/  ENDCOLLECTIVE ;  /* 0x000000000000791b */ /* 0x003fe20003800000 */
.L_x_7034:
[----:B------:R-:W-:Y:S02]  /*116f0*/  @!P1 IMAD.X R3, RZ, RZ, R6, P0 ;  /* 0x000000ffff039224 */ /* 0x000fe400000e0606 */
[----:B------:R-:W-:-:S03]  /*11700*/  VIADD R6, R4, 0x20 ;  /* 0x0000002004067836 */ /* 0x000fc60000000000 */
[----:B------:R-:W-:Y:S01]  /*11710*/  @!PT LDS RZ, [RZ] ;  /* 0x00000000fffff984 */ /* 0x000fe20000000800 */
[----:B------:R-:W-:Y:S01]  /*11720*/  @!PT LDS RZ, [RZ] ;  /* 0x00000000fffff984 */ /* 0x000fe20000000800 */
[----:B------:R-:W-:Y:S01]  /*11730*/  @!PT LDS RZ, [RZ] ;  /* 0x00000000fffff984 */ /* 0x000fe20000000800 */
[----:B------:R0:W-:Y:S02]  /*11740*/  @!P1 LDGSTS.E.BYPASS.LTC128B.128 [R8+0x14c00], desc[UR50][R2.64], !P5 ;  /* 0x14c0000002089fae */ /* 0x0001e4000e901d72 */
[----:B------:R-:W-:Y:S01]  /*11750*/  ISETP.GE.AND P1, PT, R6, UR41, PT ;  /* 0x0000002906007c0c */ /* 0x000fe2000bf26270 */
[----:B------:R-:W-:Y:S02]  /*11760*/  IMAD.MOV.U32 R13, RZ, RZ, R0 ;  /* 0x000000ffff0d7224 */ /* 0x000fe400078e0000 */
[----:B------:R-:W-:-:S10]  /*11770*/  IMAD.MOV.U32 R6, RZ, RZ, R14 ;  /* 0x000000ffff067224 */ /* 0x000fd400078e000e */
[----:B0-----:R-:W-:Y:S05]  /*11780*/  WARPSYNC.COLLECTIVE R15, `(.L_x_7035) ;  /* 0x000000000f087348 */ /* 0x001fea0003c00000 */
[----:B------:R1:W2:Y:S02]  /*11790*/  SHFL.IDX P6, R14, R13, R12, R11 ;  /* 0x0000000c0d0e7389 */ /* 0x0002a400000c000b */
[----:B012---:R-:W-:Y:S01]  /*117a0*/  ENDCOLLECTIVE ;  /* 0x000000000000791b */ /* 0x007fe20003800000 */
.L_x_7035:
[----:B------:R-:W-:Y:S02]  /*117b0*/  IMAD.MOV.U32 R13, RZ, RZ, R5 ;  /* 0x000000ffff0d7224 */ /* 0x000fe400078e0005 */
[----:B------:R-:W-:Y:S01]  /*117c0*/  IMAD.MOV.U32 R12, RZ, RZ, 0x3 ;  /* 0x00000003ff0c7424 */ /* 0x000fe200078e00ff */
[----:B------:R-:W-:-:S13]  /*117d0*/  @!P1 IADD3 R2, P0, R10, R14, RZ ;  /* 0x0000000e0a029210 */ /* 0x000fda0007f1e0ff */
[----:B------:R-:W-:Y:S05]  /*117e0*/  WARPSYNC.COLLECTIVE R15, `(.L_x_7036) ;  /* 0x000000000f087348 */ /* 0x000fea0003c00000 */
[----:B------:R0:W1:Y:S02]  /*117f0*/  SHFL.IDX P6, R14, R13, R12, R11 ;  /* 0x0000000c0d0e7389 */ /* 0x00006400000c000b */
[----:B01----:R-:W-:Y:S01]  /*11800*/  ENDCOLLECTIVE ;  /* 0x000000000000791b */ /* 0x003fe20003800000 */
.L_x_7036:
[----:B------:R-:W-:Y:S01]  /*11810*/  @!P1 IMAD.X R3, RZ, RZ, R6, P0 ;  /* 0x000000ffff039224 */ /* 0x000fe200000e0606 */
[----:B------:R-:W-:-:S04]  /*11820*/  IADD3 R6, R4, 0x30, RZ ;  /* 0x0000003004067810 */ /* 0x000fc80007ffe0ff */
        /* <DEDUP_REMOVED lines=10> */
.L_x_7037:
[----:B------:R-:W-:Y:S02]  /*118d0*/  IMAD.MOV.U32 R13, RZ, RZ, R5 ;  /* 0x000000ffff0d7224 */ /* 0x000fe400078e0005 */
[----:B------:R-:W-:Y:S01]  /*118e0*/  IMAD.MOV.U32 R12, RZ, RZ, 0x4 ;  /* 0x00000004ff0c7424 */ /* 0x000fe200078e00ff */
[----:B------:R-:W-:-:S13]  /*118f0*/  @!P1 IADD3 R2, P0, R10, R14, RZ ;  /* 0x0000000e0a029210 */ /* 0x000fda0007f1e0ff */
[----:B------:R-:W-:Y:S05]  /*11900*/  WARPSYNC.COLLECTIVE R15, `(.L_x_7038) ;  /* 0x000000000f087348 */ /* 0x000fea0003c00000 */
[----:B------:R0:W1:Y:S02]  /*11910*/  SHFL.IDX P6, R14, R13, R12, R11 ;  /* 0x0000000c0d0e7389 */ /* 0x00006400000c000b */
[----:B01----:R-:W-:Y:S01]  /*11920*/  ENDCOLLECTIVE ;  /* 0x000000000000791b */ /* 0x003fe20003800000 */
.L_x_7038:
[----:B------:R-:W-:Y:S01]  /*11930*/  @!P1 IADD3.X R3, RZ, R6, RZ, P0, !PT ;  /* 0x00000006ff039210 */ /* 0x000fe200007fe4ff */
[----:B------:R-:W-:-:S04]  /*11940*/  VIADD R6, R4, 0x40 ;  /* 0x0000004004067836 */ /* 0x000fc80000000000 */
[----:B------:R-:W-:Y:S01]  /*11950*/  @!PT LDS RZ, [RZ] ;  /* 0x00000000fffff984 */ /* 0x000fe20000000800 */
[----:B------:R-:W-:Y:S01]  /*11960*/  @!PT LDS RZ, [RZ] ;  /* 0x00000000fffff984 */ /* 0x000fe20000000800 */
[----:B------:R-:W-:Y:S01]  /*11970*/  @!PT LDS RZ, [RZ] ;  /* 0x00000000fffff984 */ /* 0x000fe20000000800 */
[----:B------:R0:W-:Y:S01]  /*11980*/  @!P1 LDGSTS.E.BYPASS.LTC128B.128 [R8+0x15c00], desc[UR50][R2.64], !P5 ;  /* 0x15c0000002089fae */ /* 0x0001e2000e901d72 */
[----:B------:R-:W-:Y:S02]  /*11990*/  ISETP.GE.AND P1, PT, R6, UR41, PT ;  /* 0x0000002906007c0c */ /* 0x000fe4000bf26270 */
[----:B------:R-:W-:Y:S01]  /*119a0*/  MOV R13, R0 ;  /* 0x00000000000d7202 */ /* 0x000fe20000000f00 */
[----:B------:R-:W-:-:S10]  /*119b0*/  IMAD.MOV.U32 R6, RZ, RZ, R14 ;  /* 0x000000ffff067224 */ /* 0x000fd400078e000e */
[----:B0-----:R-:W-:Y:S05]  /*119c0*/  WARPSYNC.COLLECTIVE R15, `(.L_x_7039) ;  /* 0x000000000f087348 */ /* 0x001fea0003c00000 */
[----:B------:R1:W2:Y:S02]  /*119d0*/  SHFL.IDX P6, R14, R13, R12, R11 ;  /* 0x0000000c0d0e7389 */ /* 0x0002a400000c000b */
[----:B012---:R-:W-:Y:S01]  /*119e0*/  ENDCOLLECTIVE ;  /* 0x000000000000791b */ /* 0x007fe20003800000 */
.L_x_7039:
[----:B------:R-:W-:Y:S02]  /*119f0*/  IMAD.MOV.U32 R13, RZ, RZ, R5 ;  /* 0x000000ffff0d7224 */ /* 0x000fe400078e0005 */
[----:B------:R-:W-:Y:S01]  /*11a00*/  IMAD.MOV.U32 R12, RZ, RZ, 0x5 ;  /* 0x00000005ff0c7424 */ /* 0x000fe200078e00ff */
[----:B------:R-:W-:-:S13]  /*11a10*/  @!P1 IADD3 R2, P0, R10, R14, RZ ;  /* 0x0000000e0a029210 */ /* 0x000fda0007f1e0ff */
[----:B------:R-:W-:Y:S05]  /*11a20*/  WARPSYNC.COLLECTIVE R15, `(.L_x_7040) ;  /* 0x000000000f087348 */ /* 0x000fea0003c00000 */
[----:B------:R0:W1:Y:S02]  /*11a30*/  SHFL.IDX P6, R14, R13, R12, R11 ;  /* 0x0000000c0d0e7389 */ /* 0x00006400000c000b */
[----:B01----:R-:W-:Y:S01]  /*11a40*/  ENDCOLLECTIVE ;  /* 0x000000000000791b */ /* 0x003fe20003800000 */
.L_x_7040:
[----:B------:R-:W-:Y:S02]  /*11a50*/  @!P1 IMAD.X R3, RZ, RZ, R6, P0 ;  /* 0x000000ffff039224 */ /* 0x000fe400000e0606 */
[----:B------:R-:W-:-:S03]  /*11a60*/  VIADD R6, R4, 0x50 ;  /* 0x0000005004067836 */ /* 0x000fc60000000000 */
[----:B------:R-:W-:Y:S01]  /*11a70*/  @!PT LDS RZ, [RZ] ;  /* 0x00000000fffff984 */ /* 0x000fe20000000800 */
[----:B------:R-:W-:Y:S01]  /*11a80*/  @!PT LDS RZ, [RZ] ;  /* 0x00000000fffff984 */ /* 0x000fe20000000800 */
[----:B------:R-:W-:Y:S01]  /*11a90*/  @!PT LDS RZ, [RZ] ;  /* 0x00000000fffff984 */ /* 0x000fe20000000800 */
[----:B------:R0:W-:Y:S02]  /*11aa0*/  @!P1 LDGSTS.E.BYPASS.LTC128B.128 [R8+0x16400], desc[UR50][R2.64], !P5 ;  /* 0x1640000002089fae */ /* 0x0001e4000e901d72 */
[----:B------:R-:W-:Y:S01]  /*11ab0*/  ISETP.GE.AND P1, PT, R6, UR41, PT ;  /* 0x0000002906007c0c */ /* 0x000fe2000bf26270 */
[----:B------:R-:W-:Y:S01]  /*11ac0*/  IMAD.MOV.U32 R13, RZ, RZ, R0 ;  /* 0x000000ffff0d7224 */ /* 0x000fe200078e0000 */
[----:B------:R-:W-:-:S11]  /*11ad0*/  MOV R6, R14 ;  /* 0x0000000e00067202 */ /* 0x000fd60000000f00 */
[----:B0-----:R-:W-:Y:S05]  /*11ae0*/  WARPSYNC.COLLECTIVE R15, `(.L_x_7041) ;  /* 0x000000000f087348 */ /* 0x001fea0003c00000 */
[----:B------:R1:W2:Y:S02]  /*11af0*/  SHFL.IDX P6, R14, R13, R12, R11 ;  /* 0x0000000c0d0e7389 */ /* 0x0002a400000c000b */
[----:B012---:R-:W-:Y:S01]  /*11b00*/  ENDCOLLECTIVE ;  /* 0x000000000000791b */ /* 0x007fe20003800000 */
.L_x_7041:
[----:B------:R-:W-:Y:S01]  /*11b10*/  IMAD.MOV.U32 R13, RZ, RZ, R5 ;  /* 0x000000ffff0d7224 */ /* 0x000fe200078e0005 */
[----:B------:R-:W-:Y:S02]  /*11b20*/  MOV R12, 0x6 ;  /* 0x00000006000c7802 */ /* 0x000fe40000000f00 */
[----:B------:R-:W-:-:S13]  /*11b30*/  @!P1 IADD3 R2, P0, R10, R14, RZ ;  /* 0x0000000e0a029210 */ /* 0x000fda0007f1e0ff */
[----:B------:R-:W-:Y:S05]  /*11b40*/  WARPSYNC.COLLECTIVE R15, `(.L_x_7042) ;  /* 0x000000000f087348 */ /* 0x000fea0003c00000 */
[----:B------:R0:W1:Y:S02]  /*11b50*/  SHFL.IDX P6, R14, R13, R12, R11 ;  /* 0x0000000c0d0e7389 */ /* 0x00006400000c000b */
[----:B01----:R-:W-:Y:S01]  /*11b60*/  ENDCOLLECTIVE ;  /* 0x000000000000791b */ /* 0x003fe20003800000 */
.L_x_7042:
        /* <DEDUP_REMOVED lines=12> */
.L_x_7043:
[----:B------:R-:W-:Y:S01]  /*11c30*/  IMAD.MOV.U32 R13, RZ, RZ, R5 ;  /* 0x000000ffff0d7224 */ /* 0x000fe200078e0005 */
[----:B------:R-:W-:Y:S02]  /*11c40*/  MOV R12, 0x7 ;  /* 0x00000007000c7802 */ /* 0x000fe40000000f00 */
[----:B------:R-:W-:-:S13]  /*11c50*/  @!P1 IADD3 R2, P0, R10, R14, RZ ;  /* 0x0000000e0a029210 */ /* 0x000fda0007f1e0ff */
[----:B------:R-:W-:Y:S05]  /*11c60*/  WARPSYNC.COLLECTIVE R15, `(.L_x_7044) ;  /* 0x000000000f087348 */ /* 0x000fea0003c00000 */
[----:B------:R0:W1:Y:S02]  /*11c70*/  SHFL.IDX P6, R14, R13, R12, R11 ;  /* 0x0000000c0d0e7389 */ /* 0x00006400000c000b */
[----:B01----:R-:W-:Y:S01]  /*11c80*/  ENDCOLLECTIVE ;  /* 0x000000000000791b */ /* 0x003fe20003800000 */
.L_x_7044:
[----:B------:R-:W-:-:S05]  /*11c90*/  @!P1 IMAD.X R3, RZ, RZ, R6, P0 ;  /* 0x000000ffff039224 */ /* 0x000fca00000e0606 */
[----:B------:R-:W-:Y:S01]  /*11ca0*/  @!PT LDS RZ, [RZ] ;  /* 0x00000000fffff984 */ /* 0x000fe20000000800 */
[----:B------:R-:W-:Y:S01]  /*11cb0*/  @!PT LDS RZ, [RZ] ;  /* 0x00000000fffff984 */ /* 0x000fe20000000800 */
[----:B------:R-:W-:Y:S01]  /*11cc0*/  @!PT LDS RZ, [RZ] ;  /* 0x00000000fffff984 */ /* 0x000fe20000000800 */
[----:B------:R0:W-:Y:S01]  /*11cd0*/  @!P1 LDGSTS.E.BYPASS.LTC128B.128 [R8+0x17400], desc[UR50][R2.64], !P5 ;  /* 0x1740000002089fae */ /* 0x0001e2000e901d72 */
[----:B------:R-:W-:Y:S02]  /*11ce0*/  IMAD.MOV.U32 R13, RZ, RZ, R0 ;  /* 0x000000ffff0d7224 */ /* 0x000fe400078e0000 */
[----:B------:R-:W-:-:S07]  /*11cf0*/  IMAD.MOV.U32 R6, RZ, RZ, R14 ;  /* 0x000000ffff067224 */ /* 0x000fce00078e000e */
[----:B0-----:R-:W-:Y:S05]  /*11d00*/  WARPSYNC.COLLECTIVE R15, `(.L_x_7045) ;  /* 0x000000000f087348 */ /* 0x001fea0003c00000 */
[----:B------:R1:W2:Y:S02]  /*11d10*/  SHFL.IDX P6, R14, R13, R12, R11 ;  /* 0x0000000c0d0e7389 */ /* 0x0002a400000c000b */
[----:B012---:R-:W-:Y:S01]  /*11d20*/  ENDCOLLECTIVE ;  /* 0x000000000000791b */ /* 0x007fe20003800000 */
.L_x_7045:
[----:B------:R-:W-:Y:S05]  /*11d30*/  BRA `(.L_x_7046) ;  /* 0xffffffb400587947 */ /* 0x000fea000383ffff */
.L_x_6937:
[----:B0-----:R0:W1:Y:S02]  /*11d40*/  SYNCS.PHASECHK.TRANS64.TRYWAIT P0, [R36+URZ+0x22820], R3 ;  /* 0x02282003240075a7 */ /* 0x001064000800017f */
[----:B-1----:R-:W-:Y:S05]  /*11d50*/  @!P0 NANOSLEEP.SYNCS 0x989680 ;  /* 0x009896800000895d */ /* 0x002fea0003900000 */
[----:B------:R-:W1:Y:S02]  /*11d60*/  @!P0 SYNCS.PHASECHK.TRANS64 P0, [R36+URZ+0x22820], R3 ;  /* 0x02282003240085a7 */ /* 0x000e64000800007f */
[----:B-1----:R-:W-:Y:S05]  /*11d70*/  @!P0 BRA `(.L_x_6937) ;  /* 0xfffffffc00f08947 */ /* 0x002fea000383ffff */
[----:B------:R-:W-:Y:S05]  /*11d80*/  BRA `(.L_x_7047) ;  /* 0xffffffb4008c7947 */ /* 0x000fea000383ffff */
.L_x_6941:
[----:B0-----:R0:W1:Y:S02]  /*11d90*/  SYNCS.PHASECHK.TRANS64.TRYWAIT P0, [R0+URZ+0x22880], R35 ;  /* 0x02288023000075a7 */ /* 0x001064000800017f */
[----:B-1----:R-:W-:Y:S05]  /*11da0*/  @!P0 NANOSLEEP.SYNCS 0x989680 ;  /* 0x009896800000895d */ /* 0x002fea0003900000 */
[----:B------:R-:W1:Y:S02]  /*11db0*/  @!P0 SYNCS.PHASECHK.TRANS64 P0, [R0+URZ+0x22880], R35 ;  /* 0x02288023000085a7 */ /* 0x000e64000800007f */
[----:B-1----:R-:W-:Y:S05]  /*11dc0*/  @!P0 BRA `(.L_x_6941) ;  /* 0xfffffffc00f08947 */ /* 0x002fea000383ffff */
[----:B------:R-:W-:Y:S05]  /*11dd0*/  BRA `(.L_x_7048) ;  /* 0xffffffb800c47947 */ /* 0x000fea000383ffff */
.L_x_6942:
        /* <DEDUP_REMOVED lines=8> */
.L_x_7050:
[----:B------:R-:W-:Y:S05]  /*11e60*/  BSYNC B0 ;  /* 0x0000000000007941 */ /* 0x000fea0003800000 */
.L_x_7049:
[----:B------:R-:W0:Y:S01]  /*11e70*/  S2R R20, SR_TID.X ;  /* 0x0000000000147919 */ /* 0x000e220000002100 */
[----:B------:R-:W-:Y:S01]  /*11e80*/  IMAD.MOV.U32 R13, RZ, RZ, R9 ;  /* 0x000000ffff0d7224 */ /* 0x000fe200078e0009 */
[----:B------:R-:W-:Y:S01]  /*11e90*/  MOV R11, 0x181f ;  /* 0x0000181f000b7802 */ /* 0x000fe20000000f00 */
[----:B------:R-:W-:Y:S02]  /*11ea0*/  IMAD.MOV.U32 R12, RZ, RZ, RZ ;  /* 0x000000ffff0c7224 */ /* 0x000fe400078e00ff */
[----:B------:R-:W-:Y:S02]  /*11eb0*/  IMAD.MOV.U32 R15, RZ, RZ, -0x1 ;  /* 0xffffffffff0f7424 */ /* 0x000fe400078e00ff */
[----:B------:R-:W-:-:S07]  /*11ec0*/  IMAD.MOV.U32 R4, RZ, RZ, R14 ;  /* 0x000000ffff047224 */ /* 0x000fce00078e000e */
[----:B0-----:R-:W-:Y:S05]  /*11ed0*/  WARPSYNC.COLLECTIVE R15, `(.L_x_7051) ;  /* 0x000000000f087348 */ /* 0x001fea0003c00000 */
[----:B------:R1:W2:Y:S02]  /*11ee0*/  SHFL.IDX P6, R14, R13, R12, R11 ;  /* 0x0000000c0d0e7389 */ /* 0x0002a400000c000b */
[----:B012---:R-:W-:Y:S01]  /*11ef0*/  ENDCOLLECTIVE ;  /* 0x000000000000791b */ /* 0x007fe20003800000 */
.L_x_7051:
[----:B------:R-:W-:Y:S01]  /*11f00*/  MOV R13, R10 ;  /* 0x0000000a000d7202 */ /* 0x000fe20000000f00 */
[----:B------:R-:W-:Y:S02]  /*11f10*/  IMAD.MOV.U32 R12, RZ, RZ, 0x1 ;  /* 0x00000001ff0c7424 */ /* 0x000fe400078e00ff */
[----:B------:R-:W-:-:S05]  /*11f20*/  IMAD.SHL.U32 R23, R20, 0x10, RZ ;  /* 0x0000001014177824 */ /* 0x000fca00078e00ff */
[----:B------:R-:W-:-:S04]  /*11f30*/  LOP3.LUT R23, R23, 0x70, RZ, 0xc0, !PT ;  /* 0x0000007017177812 */ /* 0x000fc800078ec0ff */
[----:B------:R-:W-:-:S13]  /*11f40*/  IADD3 R2, P0, R23, R14, RZ ;  /* 0x0000000e17027210 */ /* 0x000fda0007f1e0ff */
[----:B------:R-:W-:Y:S05]  /*11f50*/  WARPSYNC.COLLECTIVE R15, `(.L_x_7052) ;  /* 0x000000000f087348 */ /* 0x000fea0003c00000 */
[----:B------:R0:W1:Y:S02]  /*11f60*/  SHFL.IDX P6, R14, R13, R12, R11 ;  /* 0x0000000c0d0e7389 */ /* 0x00006400000c000b */
[----:B01----:R-:W-:Y:S01]  /*11f70*/  ENDCOLLECTIVE ;  /* 0x000000000000791b */ /* 0x003fe20003800000 */
.L_x_7052:
[----:B------:R-:W-:Y:S02]  /*11f80*/  IMAD.X R3, RZ, RZ, R4, P0 ;  /* 0x000000ffff037224 */ /* 0x000fe400000e0604 */
[----:B------:R-:W-:-:S05]  /*11f90*/  VIADD R4, R19, UR42 ;  /* 0x0000002a13047c36 */ /* 0x000fca0008000000 */
        /* <DEDUP_REMOVED lines=9> */
.L_x_7053:
[----:B------:R-:W-:Y:S02]  /*12030*/  IMAD.MOV.U32 R13, RZ, RZ, R10 ;  /* 0x000000ffff0d7224 */ /* 0x000fe400078e000a */
[----:B------:R-:W-:Y:S02]  /*12040*/  IMAD.MOV.U32 R12, RZ, RZ, 0x2 ;  /* 0x00000002ff0c7424 */ /* 0x000fe400078e00ff */
[----:B------:R-:W-:-:S07]  /*12050*/  IMAD.MOV.U32 R2, RZ, RZ, R14 ;  /* 0x000000ffff027224 */ /* 0x000fce00078e000e */
[----:B------:R-:W-:Y:S05]  /*12060*/  WARPSYNC.COLLECTIVE R15, `(.L_x_7054) ;  /* 0x000000000f087348 */ /* 0x000fea0003c00000 */
[----:B------:R0:W1:Y:S02]  /*12070*/  SHFL.IDX P6, R14, R13, R12, R11 ;  /* 0x0000000c0d0e7389 */ /* 0x00006400000c000b */
[----:B01----:R-:W-:Y:S01]  /*12080*/  ENDCOLLECTIVE ;  /* 0x000000000000791b */ /* 0x003fe20003800000 */
.L_x_7054:
[----:B------:R-:W-:-:S04]  /*12090*/  IADD3 R2, P0, R23, R2, RZ ;  /* 0x0000000217027210 */ /* 0x000fc80007f1e0ff */
[----:B------:R-:W-:-:S05]  /*120a0*/  IADD3.X R3, RZ, R3, RZ, P0, !PT ;  /* 0x00000003ff037210 */ /* 0x000fca00007fe4ff */
        /* <DEDUP_REMOVED lines=9> */
.L_x_7055:
[----:B------:R-:W-:Y:S02]  /*12140*/  IMAD.MOV.U32 R13, RZ, RZ, R10 ;  /* 0x000000ffff0d7224 */ /* 0x000fe400078e000a */
[----:B------:R-:W-:Y:S01]  /*12150*/  IMAD.MOV.U32 R12, RZ, RZ, 0x3 ;  /* 0x00000003ff0c7424 */ /* 0x000fe200078e00ff */
[----:B------:R-:W-:-:S07]  /*12160*/  MOV R2, R14 ;  /* 0x0000000e00027202 */ /* 0x000fce0000000f00 */
[----:B------:R-:W-:Y:S05]  /*12170*/  WARPSYNC.COLLECTIVE R15, `(.L_x_7056) ;  /* 0x000000000f087348 */ /* 0x000fea0003c00000 */
[----:B------:R0:W1:Y:S02]  /*12180*/  SHFL.IDX P6, R14, R13, R12, R11 ;  /* 0x0000000c0d0e7389 */ /* 0x00006400000c000b */
[----:B01----:R-:W-:Y:S01]  /*12190*/  ENDCOLLECTIVE ;  /* 0x000000000000791b */ /* 0x003fe20003800000 */
.L_x_7056:
[----:B------:R-:W-:-:S05]  /*121a0*/  IADD3 R2, P0, R23, R2, RZ ;  /* 0x0000000217027210 */ /* 0x000fca0007f1e0ff */
[----:B------:R-:W-:-:S05]  /*121b0*/  IMAD.X R3, RZ, RZ, R3, P0 ;  /* 0x000000ffff037224 */ /* 0x000fca00000e0603 */
[----:B------:R-:W-:Y:S01]  /*121c0*/  @!PT LDS RZ, [RZ] ;  /* 0x00000000fffff984 */ /* 0x000fe20000000800 */
[----:B------:R-:W-:Y:S01]  /*121d0*/  @!PT LDS RZ, [RZ] ;  /* 0x00000000fffff984 */ /* 0x000fe20000000800 */
[----:B------:R-:W-:Y:S01]  /*121e0*/  @!PT LDS RZ, [RZ] ;  /* 0x00000000fffff984 */ /* 0x000fe20000000800 */
[----:B------:R0:W-:Y:S01]  /*121f0*/  LDGSTS.E.BYPASS.LTC128B.128 [R4+0xb400], desc[UR50][R2.64], !P2 ;  /* 0x0b40000002047fae */ /* 0x0001e2000d101d72 */
[----:B------:R-:W-:Y:S01]  /*12200*/  MOV R13, R9 ;  /* 0x00000009000d7202 */ /* 0x000fe20000000f00 */
[----:B------:R-:W-:-:S07]  /*12210*/  IMAD.MOV.U32 R20, RZ, RZ, R14 ;  /* 0x000000ffff147224 */ /* 0x000fce00078e000e */
[----:B0-----:R-:W-:Y:S05]  /*12220*/  WARPSYNC.COLLECTIVE R15, `(.L_x_7057) ;  /* 0x000000000f087348 */ /* 0x001fea0003c00000 */
[----:B------:R1:W2:Y:S02]  /*12230*/  SHFL.IDX P6, R14, R13, R12, R11 ;  /* 0x0000000c0d0e7389 */ /* 0x0002a400000c000b */
[----:B012---:R-:W-:Y:S01]  /*12240*/  ENDCOLLECTIVE ;  /* 0x000000000000791b */ /* 0x007fe20003800000 */
.L_x_7057:
[----:B------:R-:W-:Y:S02]  /*12250*/  IMAD.MOV.U32 R13, RZ, RZ, R10 ;  /* 0x000000ffff0d7224 */ /* 0x000fe400078e000a */
[----:B------:R-:W-:Y:S02]  /*12260*/  IMAD.MOV.U32 R12, RZ, RZ, 0x4 ;  /* 0x00000004ff0c7424 */ /* 0x000fe400078e00ff */
[----:B------:R-:W-:-:S07]  /*12270*/  IMAD.MOV.U32 R26, RZ, RZ, R14 ;  /* 0x000000ffff1a7224 */ /* 0x000fce00078e000e */
[----:B------:R-:W-:Y:S05]  /*12280*/  WARPSYNC.COLLECTIVE R15, `(.L_x_7058) ;  /* 0x000000000f087348 */ /* 0x000fea0003c00000 */
[----:B------:R0:W1:Y:S02]  /*12290*/  SHFL.IDX P6, R14, R13, R12, R11 ;  /* 0x0000000c0d0e7389 */ /* 0x00006400000c000b */
[----:B01----:R-:W-:Y:S01]  /*122a0*/  ENDCOLLECTIVE ;  /* 0x000000000000791b */ /* 0x003fe20003800000 */
.L_x_7058:
[----:B------:R-:W-:-:S05]  /*122b0*/  IADD3 R2, P0, R23, R26, RZ ;  /* 0x0000001a17027210 */ /* 0x000fca0007f1e0ff */
[----:B------:R-:W-:-:S05]  /*122c0*/  IMAD.X R3, RZ, RZ, R20, P0 ;  /* 0x000000ffff037224 */ /* 0x000fca00000e0614 */
        /* <DEDUP_REMOVED lines=9> */
.L_x_7059:
[----:B------:R-:W-:Y:S01]  /*12360*/  IMAD.MOV.U32 R13, RZ, RZ, R10 ;  /* 0x000000ffff0d7224 */ /* 0x000fe200078e000a */
[----:B------:R-:W-:Y:S01]  /*12370*/  MOV R12, 0x5 ;  /* 0x00000005000c7802 */ /* 0x000fe20000000f00 */
[----:B------:R-:W-:-:S07]  /*12380*/  IMAD.MOV.U32 R24, RZ, RZ, R14 ;  /* 0x000000ffff187224 */ /* 0x000fce00078e000e */
[----:B------:R-:W-:Y:S05]  /*12390*/  WARPSYNC.COLLECTIVE R15, `(.L_x_7060) ;  /* 0x000000000f087348 */ /* 0x000fea0003c00000 */
[----:B------:R0:W1:Y:S02]  /*123a0*/  SHFL.IDX P6, R14, R13, R12, R11 ;  /* 0x0000000c0d0e7389 */ /* 0x00006400000c000b */
[----:B01----:R-:W-:Y:S01]  /*123b0*/  ENDCOLLECTIVE ;  /* 0x000000000000791b */ /* 0x003fe20003800000 */
.L_x_7060:
        /* <DEDUP_REMOVED lines=11> */
.L_x_7061:
[----:B------:R-:W-:Y:S01]  /*12470*/  MOV R13, R10 ;  /* 0x0000000a000d7202 */ /* 0x000fe20000000f00 */
[----:B------:R-:W-:Y:S02]  /*12480*/  IMAD.MOV.U32 R12, RZ, RZ, 0x6 ;  /* 0x00000006ff0c7424 */ /* 0x000fe400078e00ff */
[----:B------:R-:W-:-:S07]  /*12490*/  IMAD.MOV.U32 R22, RZ, RZ, R14 ;  /* 0x000000ffff167224 */ /* 0x000fce00078e000e */
[----:B------:R-:W-:Y:S05]  /*124a0*/  WARPSYNC.COLLECTIVE R15, `(.L_x_7062) ;  /* 0x000000000f087348 */ /* 0x000fea0003c00000 */
[----:B------:R0:W1:Y:S02]  /*124b0*/  SHFL.IDX P6, R14, R13, R12, R11 ;  /* 0x0000000c0d0e7389 */ /* 0x00006400000c000b */
[----:B01----:R-:W-:Y:S01]  /*124c0*/  ENDCOLLECTIVE ;  /* 0x000000000000791b */ /* 0x003fe20003800000 */
.L_x_7062:
        /* <DEDUP_REMOVED lines=11> */
.L_x_7063:
[----:B------:R-:W-:Y:S02]  /*12580*/  IMAD.MOV.U32 R13, RZ, RZ, R10 ;  /* 0x000000ffff0d7224 */ /* 0x000fe400078e000a */
[----:B------:R-:W-:Y:S02]  /*12590*/  IMAD.MOV.U32 R12, RZ, RZ, 0x7 ;  /* 0x00000007ff0c7424 */ /* 0x000fe400078e00ff */
[----:B------:R-:W-:-:S07]  /*125a0*/  IMAD.MOV.U32 R20, RZ, RZ, R14 ;  /* 0x000000ffff147224 */ /* 0x000fce00078e000e */
[----:B------:R-:W-:Y:S05]  /*125b0*/  WARPSYNC.COLLECTIVE R15, `(.L_x_7064) ;  /* 0x000000000f087348 */ /* 0x000fea0003c00000 */
[----:B------:R0:W1:Y:S02]  /*125c0*/  SHFL.IDX P6, R14, R13, R12, R11 ;  /* 0x0000000c0d0e7389 */ /* 0x00006400000c000b */
[----:B01----:R-:W-:Y:S01]  /*125d0*/  ENDCOLLECTIVE ;  /* 0x000000000000791b */ /* 0x003fe20003800000 */
.L_x_7064:
        /* <DEDUP_REMOVED lines=11> */
.L_x_7065:
[----:B------:R-:W-:Y:S02]  /*12690*/  IMAD.MOV.U32 R13, RZ, RZ, R18 ;  /* 0x000000ffff0d7224 */ /* 0x000fe400078e0012 */
[----:B------:R-:W-:Y:S01]  /*126a0*/  IMAD.MOV.U32 R12, RZ, RZ, RZ ;  /* 0x000000ffff0c7224 */ /* 0x000fe200078e00ff */
[----:B------:R-:W-:-:S07]  /*126b0*/  MOV R9, R14 ;  /* 0x0000000e00097202 */ /* 0x000fce0000000f00 */
[----:B------:R-:W-:Y:S05]  /*126c0*/  WARPSYNC.COLLECTIVE R15, `(.L_x_7066) ;  /* 0x000000000f087348 */ /* 0x000fea0003c00000 */
[----:B------:R0:W1:Y:S02]  /*126d0*/  SHFL.IDX P6, R14, R13, R12, R11 ;  /* 0x0000000c0d0e7389 */ /* 0x00006400000c000b */
[----:B01----:R-:W-:Y:S01]  /*126e0*/  ENDCOLLECTIVE ;  /* 0x000000000000791b */ /* 0x003fe20003800000 */
.L_x_7066:
[----:B------:R-:W-:-:S05]  /*126f0*/  IADD3 R2, P0, R23, R9, RZ ;  /* 0x0000000917027210 */ /* 0x000fca0007f1e0ff */
[----:B------:R-:W-:-:S05]  /*12700*/  IMAD.X R3, RZ, RZ, R10, P0 ;  /* 0x000000ffff037224 */ /* 0x000fca00000e060a */
[----:B------:R-:W-:Y:S01]  /*12710*/  @!PT LDS RZ, [RZ] ;  /* 0x00000000fffff984 */ /* 0x000fe20000000800 */
[----:B------:R-:W-:Y:S01]  /*12720*/  @!PT LDS RZ, [RZ] ;  /* 0x00000000fffff984 */ /* 0x000fe20000000800 */
[----:B------:R-:W-:Y:S01]  /*12730*/  @!PT LDS RZ, [RZ] ;  /* 0x00000000fffff984 */ /* 0x000fe20000000800 */
[----:B------:R0:W-:Y:S01]  /*12740*/  LDGSTS.E.BYPASS.LTC128B.128 [R4+0xdc00], desc[UR50][R2.64], !P2 ;  /* 0x0dc0000002047fae */ /* 0x0001e2000d101d72 */
[----:B------:R-:W-:Y:S01]  /*12750*/  MOV R13, R17 ;  /* 0x00000011000d7202 */ /* 0x000fe20000000f00 */
[----:B0-----:R-:W-:-:S07]  /*12760*/  IMAD.MOV.U32 R3, RZ, RZ, R14 ;  /* 0x000000ffff037224 */ /* 0x001fce00078e000e */
[----:B------:R-:W-:Y:S05]  /*12770*/  WARPSYNC.COLLECTIVE R15, `(.L_x_7067) ;  /* 0x000000000f087348 */ /* 0x000fea0003c00000 */
[----:B------:R0:W1:Y:S02]  /*12780*/  SHFL.IDX P6, R14, R13, R12, R11 ;  /* 0x0000000c0d0e7389 */ /* 0x00006400000c000b */
[----:B01----:R-:W-:Y:S01]  /*12790*/  ENDCOLLECTIVE ;  /* 0x000000000000791b */ /* 0x003fe20003800000 */
.L_x_7067:
[----:B------:R-:W-:Y:S02]  /*127a0*/  IMAD.MOV.U32 R13, RZ, RZ, R18 ;  /* 0x000000ffff0d7224 */ /* 0x000fe400078e0012 */
[----:B------:R-:W-:Y:S02]  /*127b0*/  IMAD.MOV.U32 R12, RZ, RZ, 0x1 ;  /* 0x00000001ff0c7424 */ /* 0x000fe400078e00ff */
[----:B------:R-:W-:-:S07]  /*127c0*/  IMAD.MOV.U32 R2, RZ, RZ, R14 ;  /* 0x000000ffff027224 */ /* 0x000fce00078e000e */
[----:B------:R-:W-:Y:S05]  /*127d0*/  WARPSYNC.COLLECTIVE R15, `(.L_x_7068) ;  /* 0x000000000f087348 */ /* 0x000fea0003c00000 */
[----:B------:R0:W1:Y:S02]  /*127e0*/  SHFL.IDX P6, R14, R13, R12, R11 ;  /* 0x0000000c0d0e7389 */ /* 0x00006400000c000b */
[----:B01----:R-:W-:Y:S01]  /*127f0*/  ENDCOLLECTIVE ;  /* 0x000000000000791b */ /* 0x003fe20003800000 */
.L_x_7068:
        /* <DEDUP_REMOVED lines=11> */
.L_x_7069:
[----:B------:R-:W-:Y:S01]  /*128b0*/  IMAD.MOV.U32 R2, RZ, RZ, R14 ;  /* 0x000000ffff027224 */ /* 0x000fe200078e000e */
[----:B------:R-:W-:Y:S06]  /*128c0*/  BRA `(.L_x_7070) ;  /* 0xffffffb400687947 */ /* 0x000fec000383ffff */
.L_x_6947:
[----:B---3--:R3:W4:Y:S02]  /*128d0*/  SYNCS.PHASECHK.TRANS64.TRYWAIT P0, [R0+URZ+0x22840], R35 ;  /* 0x02284023000075a7 */ /* 0x008724000800017f */
[----:B----4-:R-:W-:Y:S05]  /*128e0*/  @!P0 NANOSLEEP.SYNCS 0x989680 ;  /* 0x009896800000895d */ /* 0x010fea0003900000 */
[----:B------:R-:W4:Y:S02]  /*128f0*/  @!P0 SYNCS.PHASECHK.TRANS64 P0, [R0+URZ+0x22840], R35 ;  /* 0x02284023000085a7 */ /* 0x000f24000800007f */
[----:B----4-:R-:W-:Y:S05]  /*12900*/  @!P0 BRA `(.L_x_6947) ;  /* 0xfffffffc00f08947 */ /* 0x010fea000383ffff */
[----:B------:R-:W-:Y:S05]  /*12910*/  BRA `(.L_x_7071) ;  /* 0xffffffb400c47947 */ /* 0x000fea000383ffff */
.L_x_6948:
        /* <DEDUP_REMOVED lines=8> */
.L_x_7073:
[----:B------:R-:W-:Y:S05]  /*129a0*/  BSYNC B0 ;  /* 0x0000000000007941 */ /* 0x000fea0003800000 */
.L_x_7072:
        /* <DEDUP_REMOVED lines=8> */
.L_x_7074:
[----:B------:R-:W-:Y:S02]  /*12a30*/  IMAD.MOV.U32 R13, RZ, RZ, R9 ;  /* 0x000000ffff0d7224 */ /* 0x000fe400078e0009 */
[----:B------:R-:W-:-:S05]  /*12a40*/  IMAD.MOV.U32 R12, RZ, RZ, R14 ;  /* 0x000000ffff0c7224 */ /* 0x000fca00078e000e */
[----:B------:R-:W-:Y:S02]  /*12a50*/  IADD3 R2, P0, R24, R12, RZ ;  /* 0x0000000c18027210 */ /* 0x000fe40007f1e0ff */
[----:B------:R-:W-:-:S03]  /*12a60*/  MOV R12, 0x1 ;  /* 0x00000001000c7802 */ /* 0x000fc60000000f00 */
[----:B------:R-:W-:-:S08]  /*12a70*/  IMAD.X R3, RZ, RZ, R17, P0 ;  /* 0x000000ffff037224 */ /* 0x000fd000000e0611 */
[----:B------:R-:W-:Y:S05]  /*12a80*/  WARPSYNC.COLLECTIVE R15, `(.L_x_7075) ;  /* 0x000000000f087348 */ /* 0x000fea0003c00000 */
[----:B------:R0:W1:Y:S02]  /*12a90*/  SHFL.IDX P6, R14, R13, R12, R11 ;  /* 0x0000000c0d0e7389 */ /* 0x00006400000c000b */
[----:B01----:R-:W-:Y:S01]  /*12aa0*/  ENDCOLLECTIVE ;  /* 0x000000000000791b */ /* 0x003fe20003800000 */
.L_x_7075:
        /* <DEDUP_REMOVED lines=9> */
.L_x_7076:
[----:B------:R-:W-:Y:S01]  /*12b40*/  IMAD.MOV.U32 R13, RZ, RZ, R9 ;  /* 0x000000ffff0d7224 */ /* 0x000fe200078e0009 */
[----:B------:R-:W-:Y:S02]  /*12b50*/  MOV R12, 0x2 ;  /* 0x00000002000c7802 */ /* 0x000fe40000000f00 */
[----:B------:R-:W-:-:S13]  /*12b60*/  IADD3 R2, P0, R24, R14, RZ ;  /* 0x0000000e18027210 */ /* 0x000fda0007f1e0ff */
[----:B------:R-:W-:Y:S05]  /*12b70*/  WARPSYNC.COLLECTIVE R15, `(.L_x_7077) ;  /* 0x000000000f087348 */ /* 0x000fea0003c00000 */
[----:B------:R0:W1:Y:S02]  /*12b80*/  SHFL.IDX P6, R14, R13, R12, R11 ;  /* 0x0000000c0d0e7389 */ /* 0x00006400000c000b */
[----:B01----:R-:W-:Y:S01]  /*12b90*/  ENDCOLLECTIVE ;  /* 0x000000000000791b */ /* 0x003fe20003800000 */
.L_x_7077:
        /* <DEDUP_REMOVED lines=10> */
.L_x_7078:
[----:B------:R-:W-:Y:S01]  /*12c40*/  IMAD.MOV.U32 R13, RZ, RZ, R9 ;  /* 0x000000ffff0d7224 */ /* 0x000fe200078e0009 */
[----:B------:R-:W-:Y:S02]  /*12c50*/  MOV R12, 0x3 ;  /* 0x00000003000c7802 */ /* 0x000fe40000000f00 */
[----:B------:R-:W-:-:S13]  /*12c60*/  IADD3 R2, P0, R24, R14, RZ ;  /* 0x0000000e18027210 */ /* 0x000fda0007f1e0ff */
[----:B------:R-:W-:Y:S05]  /*12c70*/  WARPSYNC.COLLECTIVE R15, `(.L_x_7079) ;  /* 0x000000000f087348 */ /* 0x000fea0003c00000 */
[----:B------:R0:W1:Y:S02]  /*12c80*/  SHFL.IDX P6, R14, R13, R12, R11 ;  /* 0x0000000c0d0e7389 */ /* 0x00006400000c000b */
[----:B01----:R-:W-:Y:S01]  /*12c90*/  ENDCOLLECTIVE ;  /* 0x000000000000791b */ /* 0x003fe20003800000 */
.L_x_7079:
        /* <DEDUP_REMOVED lines=10> */
.L_x_7080:
[----:B------:R-:W-:Y:S01]  /*12d40*/  MOV R13, R9 ;  /* 0x00000009000d7202 */ /* 0x000fe20000000f00 */
[----:B------:R-:W-:Y:S02]  /*12d50*/  IMAD.MOV.U32 R12, RZ, RZ, 0x4 ;  /* 0x00000004ff0c7424 */ /* 0x000fe400078e00ff */
[----:B------:R-:W-:-:S07]  /*12d60*/  IMAD.MOV.U32 R22, RZ, RZ, R14 ;  /* 0x000000ffff167224 */ /* 0x000fce00078e000e */
[----:B------:R-:W-:Y:S05]  /*12d70*/  WARPSYNC.COLLECTIVE R15, `(.L_x_7081) ;  /* 0x000000000f087348 */ /* 0x000fea0003c00000 */
[----:B------:R0:W1:Y:S02]  /*12d80*/  SHFL.IDX P6, R14, R13, R12, R11 ;  /* 0x0000000c0d0e7389 */ /* 0x00006400000c000b */
[----:B01----:R-:W-:Y:S01]  /*12d90*/  ENDCOLLECTIVE ;  /* 0x000000000000791b */ /* 0x003fe20003800000 */
.L_x_7081:
        /* <DEDUP_REMOVED lines=11> */
.L_x_7082:
[----:B------:R-:W-:Y:S02]  /*12e50*/  IMAD.MOV.U32 R13, RZ, RZ, R9 ;  /* 0x000000ffff0d7224 */ /* 0x000fe400078e0009 */
[----:B------:R-:W-:Y:S02]  /*12e60*/  IMAD.MOV.U32 R12, RZ, RZ, 0x5 ;  /* 0x00000005ff0c7424 */ /* 0x000fe400078e00ff */
[----:B------:R-:W-:-:S07]  /*12e70*/  IMAD.MOV.U32 R20, RZ, RZ, R14 ;  /* 0x000000ffff147224 */ /* 0x000fce00078e000e */
[----:B------:R-:W-:Y:S05]  /*12e80*/  WARPSYNC.COLLECTIVE R15, `(.L_x_7083) ;  /* 0x000000000f087348 */ /* 0x000fea0003c00000 */
[----:B------:R0:W1:Y:S02]  /*12e90*/  SHFL.IDX P6, R14, R13, R12, R11 ;  /* 0x0000000c0d0e7389 */ /* 0x00006400000c000b */
[----:B01----:R-:W-:Y:S01]  /*12ea0*/  ENDCOLLECTIVE ;  /* 0x000000000000791b */ /* 0x003fe20003800000 */
.L_x_7083:
        /* <DEDUP_REMOVED lines=11> */
.L_x_7084:
[----:B------:R-:W-:Y:S02]  /*12f60*/  IMAD.MOV.U32 R13, RZ, RZ, R9 ;  /* 0x000000ffff0d7224 */ /* 0x000fe400078e0009 */
[----:B------:R-:W-:Y:S01]  /*12f70*/  IMAD.MOV.U32 R12, RZ, RZ, 0x6 ;  /* 0x00000006ff0c7424 */ /* 0x000fe200078e00ff */
[----:B------:R-:W-:-:S07]  /*12f80*/  MOV R18, R14 ;  /* 0x0000000e00127202 */ /* 0x000fce0000000f00 */
[----:B------:R-:W-:Y:S05]  /*12f90*/  WARPSYNC.COLLECTIVE R15, `(.L_x_7085) ;  /* 0x000000000f087348 */ /* 0x000fea0003c00000 */
[----:B------:R0:W1:Y:S02]  /*12fa0*/  SHFL.IDX P6, R14, R13, R12, R11 ;  /* 0x0000000c0d0e7389 */ /* 0x00006400000c000b */
[----:B01----:R-:W-:Y:S01]  /*12fb0*/  ENDCOLLECTIVE ;  /* 0x000000000000791b */ /* 0x003fe20003800000 */
.L_x_7085:
        /* <DEDUP_REMOVED lines=11> */
.L_x_7086:
[----:B------:R-:W-:Y:S02]  /*13070*/  IMAD.MOV.U32 R13, RZ, RZ, R9 ;  /* 0x000000ffff0d7224 */ /* 0x000fe400078e0009 */
[----:B------:R-:W-:Y:S01]  /*13080*/  IMAD.MOV.U32 R12, RZ, RZ, 0x7 ;  /* 0x00000007ff0c7424 */ /* 0x000fe200078e00ff */
[----:B------:R-:W-:-:S13]  /*13090*/  IADD3 R2, P0, R24, R14, RZ ;  /* 0x0000000e18027210 */ /* 0x000fda0007f1e0ff */
[----:B------:R-:W-:Y:S05]  /*130a0*/  WARPSYNC.COLLECTIVE R15, `(.L_x_7087) ;  /* 0x000000000f087348 */ /* 0x000fea0003c00000 */
[----:B------:R0:W1:Y:S02]  /*130b0*/  SHFL.IDX P6, R14, R13, R12, R11 ;  /* 0x0000000c0d0e7389 */ /* 0x00006400000c000b */
[----:B01----:R-:W-:Y:S01]  /*130c0*/  ENDCOLLECTIVE ;  /* 0x000000000000791b */ /* 0x003fe20003800000 */
.L_x_7087:
        /* <DEDUP_REMOVED lines=10> */
.L_x_7088:
[----:B------:R-:W-:Y:S02]  /*13170*/  IMAD.MOV.U32 R13, RZ, RZ, R10 ;  /* 0x000000ffff0d7224 */ /* 0x000fe400078e000a */
[----:B------:R-:W-:Y:S02]  /*13180*/  IMAD.MOV.U32 R12, RZ, RZ, RZ ;  /* 0x000000ffff0c7224 */ /* 0x000fe400078e00ff */
[----:B------:R-:W-:-:S07]  /*13190*/  IMAD.MOV.U32 R6, RZ, RZ, R14 ;  /* 0x000000ffff067224 */ /* 0x000fce00078e000e */
[----:B------:R-:W-:Y:S05]  /*131a0*/  WARPSYNC.COLLECTIVE R15, `(.L_x_7089) ;  /* 0x000000000f087348 */ /* 0x000fea0003c00000 */
[----:B------:R0:W1:Y:S02]  /*131b0*/  SHFL.IDX P6, R14, R13, R12, R11 ;  /* 0x0000000c0d0e7389 */ /* 0x00006400000c000b */
[----:B01----:R-:W-:Y:S01]  /*131c0*/  ENDCOLLECTIVE ;  /* 0x000000000000791b */ /* 0x003fe20003800000 */
.L_x_7089:
[----:B------:R-:W-:-:S05]  /*131d0*/  IADD3 R2, P0, R24, R6, RZ ;  /* 0x0000000618027210 */ /* 0x000fca0007f1e0ff */
[----:B------:R-:W-:-:S05]  /*131e0*/  IMAD.X R3, RZ, RZ, R9, P0 ;  /* 0x000000ffff037224 */ /* 0x000fca00000e0609 */
[----:B------:R-:W-:Y:S01]  /*131f0*/  @!PT LDS RZ, [RZ] ;  /* 0x00000000fffff984 */ /* 0x000fe20000000800 */
[----:B------:R-:W-:Y:S01]  /*13200*/  @!PT LDS RZ, [RZ] ;  /* 0x00000000fffff984 */ /* 0x000fe20000000800 */
[----:B------:R-:W-:Y:S01]  /*13210*/  @!PT LDS RZ, [RZ] ;  /* 0x00000000fffff984 */ /* 0x000fe20000000800 */
[----:B------:R0:W-:Y:S01]  /*13220*/  LDGSTS.E.BYPASS.LTC128B.128 [R4+0x1bc00], desc[UR50][R2.64], !P2 ;  /* 0x1bc0000002047fae */ /* 0x0001e2000d101d72 */
[----:B------:R-:W-:Y:S01]  /*13230*/  IMAD.MOV.U32 R13, RZ, RZ, R5 ;  /* 0x000000ffff0d7224 */ /* 0x000fe200078e0005 */
[----:B0-----:R-:W-:-:S07]  /*13240*/  MOV R3, R14 ;  /* 0x0000000e00037202 */ /* 0x001fce0000000f00 */
[----:B------:R-:W-:Y:S05]  /*13250*/  WARPSYNC.COLLECTIVE R15, `(.L_x_7090) ;  /* 0x000000000f087348 */ /* 0x000fea0003c00000 */
[----:B------:R0:W1:Y:S02]  /*13260*/  SHFL.IDX P6, R14, R13, R12, R11 ;  /* 0x0000000c0d0e7389 */ /* 0x00006400000c000b */
[----:B01----:R-:W-:Y:S01]  /*13270*/  ENDCOLLECTIVE ;  /* 0x000000000000791b */ /* 0x003fe20003800000 */
.L_x_7090:
[----:B------:R-:W-:Y:S01]  /*13280*/  IMAD.MOV.U32 R13, RZ, RZ, R10 ;  /* 0x000000ffff0d7224 */ /* 0x000fe200078e000a */
[----:B------:R-:W-:Y:S01]  /*13290*/  MOV R12, 0x1 ;  /* 0x00000001000c7802 */ /* 0x000fe20000000f00 */
[----:B------:R-:W-:-:S07]  /*132a0*/  IMAD.MOV.U32 R2, RZ, RZ, R14 ;  /* 0x000000ffff027224 */ /* 0x000fce00078e000e */
[----:B------:R-:W-:Y:S05]  /*132b0*/  WARPSYNC.COLLECTIVE R15, `(.L_x_7091) ;  /* 0x000000000f087348 */ /* 0x000fea0003c00000 */
[----:B------:R0:W1:Y:S02]  /*132c0*/  SHFL.IDX P6, R14, R13, R12, R11 ;  /* 0x0000000c0d0e7389 */ /* 0x00006400000c000b */
[----:B01----:R-:W-:Y:S01]  /*132d0*/  ENDCOLLECTIVE ;  /* 0x000000000000791b */ /* 0x003fe20003800000 */
.L_x_7091:
        /* <DEDUP_REMOVED lines=11> */
.L_x_7092:
[----:B------:R-:W-:Y:S01]  /*13390*/  IMAD.MOV.U32 R5, RZ, RZ, R14 ;  /* 0x000000ffff057224 */ /* 0x000fe200078e000e */
[----:B------:R-:W-:Y:S06]  /*133a0*/  BRA `(.L_x_7093) ;  /* 0xffffffb0006c7947 */ /* 0x000fec000383ffff */
.L_x_6953:
[----:B0-----:R0:W1:Y:S02]  /*133b0*/  SYNCS.PHASECHK.TRANS64.TRYWAIT P2, [R0+URZ+0x22870], R3 ;  /* 0x02287003000075a7 */ /* 0x001064000804017f */
[----:B-1----:R-:W-:Y:S05]  /*133c0*/  @!P2 NANOSLEEP.SYNCS 0x989680 ;  /* 0x009896800000a95d */ /* 0x002fea0003900000 */
[----:B------:R-:W1:Y:S02]  /*133d0*/  @!P2 SYNCS.PHASECHK.TRANS64 P2, [R0+URZ+0x22870], R3 ;  /* 0x022870030000a5a7 */ /* 0x000e64000804007f */
[----:B-1----:R-:W-:Y:S05]  /*133e0*/  @!P2 BRA `(.L_x_6953) ;  /* 0xfffffffc00f0a947 */ /* 0x002fea000383ffff */
[----:B------:R-:W-:Y:S05]  /*133f0*/  BRA `(.L_x_7094) ;  /* 0xffffffb000d07947 */ /* 0x000fea000383ffff */
.L_x_6955:
[----:B0-----:R0:W1:Y:S02]  /*13400*/  SYNCS.PHASECHK.TRANS64.TRYWAIT P2, [R0+URZ+0x22860], R5 ;  /* 0x02286005000075a7 */ /* 0x001064000804017f */
[----:B-1----:R-:W-:Y:S05]  /*13410*/  @!P2 NANOSLEEP.SYNCS 0x989680 ;  /* 0x009896800000a95d */ /* 0x002fea0003900000 */
[----:B------:R-:W1:Y:S02]  /*13420*/  @!P2 SYNCS.PHASECHK.TRANS64 P2, [R0+URZ+0x22860], R5 ;  /* 0x022860050000a5a7 */ /* 0x000e64000804007f */
[----:B-1----:R-:W-:Y:S05]  /*13430*/  @!P2 BRA `(.L_x_6955) ;  /* 0xfffffffc00f0a947 */ /* 0x002fea000383ffff */
[----:B------:R-:W-:Y:S05]  /*13440*/  BRA `(.L_x_7095) ;  /* 0xffffffb000e07947 */ /* 0x000fea000383ffff */
.L_x_6961:
[----:B0-----:R0:W1:Y:S02]  /*13450*/  SYNCS.PHASECHK.TRANS64.TRYWAIT P1, [R3+URZ+0x22870], R0 ;  /* 0x02287000030075a7 */ /* 0x001064000802017f */
[----:B-1----:R-:W-:Y:S05]  /*13460*/  @!P1 NANOSLEEP.SYNCS 0x989680 ;  /* 0x009896800000995d */ /* 0x002fea0003900000 */
[----:B------:R-:W1:Y:S02]  /*13470*/  @!P1 SYNCS.PHASECHK.TRANS64 P1, [R3+URZ+0x22870], R0 ;  /* 0x02287000030095a7 */ /* 0x000e64000802007f */
[----:B-1----:R-:W-:Y:S05]  /*13480*/  @!P1 BRA `(.L_x_6961) ;  /* 0xfffffffc00f09947 */ /* 0x002fea000383ffff */
[----:B------:R-:W-:Y:S05]  /*13490*/  BRA `(.L_x_7096) ;  /* 0xffffffb8007c7947 */ /* 0x000fea000383ffff */
.L_x_6963:
[----:B0-----:R0:W1:Y:S02]  /*134a0*/  SYNCS.PHASECHK.TRANS64.TRYWAIT P1, [R3+URZ+0x22860], R0 ;  /* 0x02286000030075a7 */ /* 0x001064000802017f */
[----:B-1----:R-:W-:Y:S05]  /*134b0*/  @!P1 NANOSLEEP.SYNCS 0x989680 ;  /* 0x009896800000995d */ /* 0x002fea0003900000 */
[----:B------:R-:W1:Y:S02]  /*134c0*/  @!P1 SYNCS.PHASECHK.TRANS64 P1, [R3+URZ+0x22860], R0 ;  /* 0x02286000030095a7 */ /* 0x000e64000802007f */
[----:B-1----:R-:W-:Y:S05]  /*134d0*/  @!P1 BRA `(.L_x_6963) ;  /* 0xfffffffc00f09947 */ /* 0x002fea000383ffff */
[----:B------:R-:W-:Y:S05]  /*134e0*/  BRA `(.L_x_7097) ;  /* 0xffffffb800947947 */ /* 0x000fea000383ffff */
.L_x_6967:
[----:B0-----:R0:W1:Y:S02]  /*134f0*/  SYNCS.PHASECHK.TRANS64.TRYWAIT P0, [R4+URZ+0x22820], R0 ;  /* 0x02282000040075a7 */ /* 0x001064000800017f */
[----:B-1----:R-:W-:Y:S05]  /*13500*/  @!P0 NANOSLEEP.SYNCS 0x989680 ;  /* 0x009896800000895d */ /* 0x002fea0003900000 */
[----:B------:R-:W1:Y:S02]  /*13510*/  @!P0 SYNCS.PHASECHK.TRANS64 P0, [R4+URZ+0x22820], R0 ;  /* 0x02282000040085a7 */ /* 0x000e64000800007f */
[----:B-1----:R-:W-:Y:S05]  /*13520*/  @!P0 BRA `(.L_x_6967) ;  /* 0xfffffffc00f08947 */ /* 0x002fea000383ffff */
[----:B------:R-:W-:Y:S05]  /*13530*/  BRA `(.L_x_7098) ;  /* 0xffffffc000447947 */ /* 0x000fea000383ffff */
.L_x_6971:
[----:B0-----:R0:W1:Y:S02]  /*13540*/  SYNCS.PHASECHK.TRANS64.TRYWAIT P1, [R3+URZ+0x22840], R2 ;  /* 0x02284002030075a7 */ /* 0x001064000802017f */
[----:B-1----:R-:W-:Y:S05]  /*13550*/  @!P1 NANOSLEEP.SYNCS 0x989680 ;  /* 0x009896800000995d */ /* 0x002fea0003900000 */
[----:B------:R-:W1:Y:S02]  /*13560*/  @!P1 SYNCS.PHASECHK.TRANS64 P1, [R3+URZ+0x22840], R2 ;  /* 0x02284002030095a7 */ /* 0x000e64000802007f */
[----:B-1----:R-:W-:Y:S05]  /*13570*/  @!P1 BRA `(.L_x_6971) ;  /* 0xfffffffc00f09947 */ /* 0x002fea000383ffff */
[----:B------:R-:W-:Y:S05]  /*13580*/  BRA `(.L_x_7099) ;  /* 0xffffffc000887947 */ /* 0x000fea000383ffff */
.L_x_6973:
[----:B-1----:R1:W2:Y:S02]  /*13590*/  SYNCS.PHASECHK.TRANS64.TRYWAIT P1, [R37+URZ+0x22840], R0 ;  /* 0x02284000250075a7 */ /* 0x0022a4000802017f */
[----:B--2---:R-:W-:Y:S05]  /*135a0*/  @!P1 NANOSLEEP.SYNCS 0x989680 ;  /* 0x009896800000995d */ /* 0x004fea0003900000 */
[----:B------:R-:W2:Y:S02]  /*135b0*/  @!P1 SYNCS.PHASECHK.TRANS64 P1, [R37+URZ+0x22840], R0 ;  /* 0x02284000250095a7 */ /* 0x000ea4000802007f */
[----:B--2---:R-:W-:Y:S05]  /*135c0*/  @!P1 BRA `(.L_x_6973) ;  /* 0xfffffffc00f09947 */ /* 0x004fea000383ffff */
[----:B------:R-:W-:Y:S05]  /*135d0*/  BRA `(.L_x_7100) ;  /* 0xffffffc000987947 */ /* 0x000fea000383ffff */
.L_x_6975:
[----:B--2---:R2:W3:Y:S02]  /*135e0*/  SYNCS.PHASECHK.TRANS64.TRYWAIT P1, [R3+URZ+0x22860], R2 ;  /* 0x02286002030075a7 */ /* 0x0044e4000802017f */
[----:B---3--:R-:W-:Y:S05]  /*135f0*/  @!P1 NANOSLEEP.SYNCS 0x989680 ;  /* 0x009896800000995d */ /* 0x008fea0003900000 */
[----:B------:R-:W3:Y:S02]  /*13600*/  @!P1 SYNCS.PHASECHK.TRANS64 P1, [R3+URZ+0x22860], R2 ;  /* 0x02286002030095a7 */ /* 0x000ee4000802007f */
[----:B---3--:R-:W-:Y:S05]  /*13610*/  @!P1 BRA `(.L_x_6975) ;  /* 0xfffffffc00f09947 */ /* 0x008fea000383ffff */
[----:B------:R-:W-:Y:S05]  /*13620*/  BRA `(.L_x_7101) ;  /* 0xffffffc000947947 */ /* 0x000fea000383ffff */
.L_x_6977:
[----:B---3--:R3:W4:Y:S02]  /*13630*/  SYNCS.PHASECHK.TRANS64.TRYWAIT P1, [R37+URZ+0x22860], R0 ;  /* 0x02286000250075a7 */ /* 0x008724000802017f */
[----:B----4-:R-:W-:Y:S05]  /*13640*/  @!P1 NANOSLEEP.SYNCS 0x989680 ;  /* 0x009896800000995d */ /* 0x010fea0003900000 */
[----:B------:R-:W4:Y:S02]  /*13650*/  @!P1 SYNCS.PHASECHK.TRANS64 P1, [R37+URZ+0x22860], R0 ;  /* 0x02286000250095a7 */ /* 0x000f24000802007f */
[----:B----4-:R-:W-:Y:S05]  /*13660*/  @!P1 BRA `(.L_x_6977) ;  /* 0xfffffffc00f09947 */ /* 0x010fea000383ffff */
[----:B------:R-:W-:Y:S05]  /*13670*/  BRA `(.L_x_7102) ;  /* 0xffffffc000907947 */ /* 0x000fea000383ffff */
.L_x_6979:
[----:B----4-:R4:W0:Y:S02]  /*13680*/  SYNCS.PHASECHK.TRANS64.TRYWAIT P1, [R3+URZ+0x22880], R2 ;  /* 0x02288002030075a7 */ /* 0x010824000802017f */
[----:B0-----:R-:W-:Y:S05]  /*13690*/  @!P1 NANOSLEEP.SYNCS 0x989680 ;  /* 0x009896800000995d */ /* 0x001fea0003900000 */
[----:B------:R-:W0:Y:S02]  /*136a0*/  @!P1 SYNCS.PHASECHK.TRANS64 P1, [R3+URZ+0x22880], R2 ;  /* 0x02288002030095a7 */ /* 0x000e24000802007f */
[----:B0-----:R-:W-:Y:S05]  /*136b0*/  @!P1 BRA `(.L_x_6979) ;  /* 0xfffffffc00f09947 */ /* 0x001fea000383ffff */
[----:B------:R-:W-:Y:S05]  /*136c0*/  BRA `(.L_x_7103) ;  /* 0xffffffc0008c7947 */ /* 0x000fea000383ffff */
.L_x_7104:
        /* <DEDUP_REMOVED lines=11> */
.L_x_15843:


//--------------------- .text._ZN7cutlass13device_kernelIN5flash11enable_sm90INS1_16FlashAttnFwdSm90INS1_25CollectiveMainloopFwdSm90ILi2EN4cute5tupleIJNS5_1CILi1EEES8_S8_EEENS6_IJNS7_ILi128EEENS7_ILi160EEESA_EEELi128ENS_12float_e4m3_tEfNS_4arch4Sm90ELb0ELb0ELb1ELb1ELb1ELb0ELb0ELb1ELb1ELb1ELb0ELb0EEENS1_21CollectiveEpilogueFwdINS6_IJSA_SA_SB_EEES9_NS_10bfloat16_tESF_Li256ELb1ELb1ELb0ELb1EEENS1_36VarlenDynamicPersistentTileSchedulerILi128ELi160ELi256ELi128ELb0ELb1ELb1ELb0ELb1ELb1EEEEEEEEEvNT_6ParamsE --------------------------
	.section	.text._ZN7cutlass13device_kernelIN5flash11enable_sm90INS1_16FlashAttnFwdSm90INS1_25CollectiveMainloopFwdSm90ILi2EN4cute5tupleIJNS5_1CILi1EEES8_S8_EEENS6_IJNS7_ILi128EEENS7_ILi160EEESA_EEELi128ENS_12float_e4m3_tEfNS_4arch4Sm90ELb0ELb0ELb1ELb1ELb1ELb0ELb0ELb1ELb1ELb1ELb0ELb0EEENS1_21CollectiveEpilogueFwdINS6_IJSA_SA_SB_EEES9_NS_10bfloat16_tESF_Li256ELb1ELb1ELb0ELb1EEENS1_36VarlenDynamicPersistentTileSchedulerILi128ELi160ELi256ELi128ELb0ELb1ELb1ELb0ELb1ELb1EEEEEEEEEvNT_6ParamsE,"ax",@progbits
	.align	128
.text._ZN7cutlass13device_kernelIN5flash11enable_sm90INS1_16FlashAttnFwdSm90INS1_25CollectiveMainloopFwdSm90ILi2EN4cute5tupleIJNS5_1CILi1EEES8_S8_EEENS6_IJNS7_ILi128EEENS7_ILi160EEESA_EEELi128ENS_12float_e4m3_tEfNS_4arch4Sm90ELb0ELb0ELb1ELb1ELb1ELb0ELb0ELb1ELb1ELb1ELb0ELb0EEENS1_21CollectiveEpilogueFwdINS6_IJSA_SA_SB_EEES9_NS_10bfloat16_tESF_Li256ELb1ELb1ELb0ELb1EEENS1_36VarlenDynamicPersistentTileSchedulerILi128ELi160ELi256ELi128ELb0ELb1ELb1ELb0ELb1ELb1EEEEEEEEEvNT_6ParamsE:
        .type           _ZN7cutlass13device_kernelIN5flash11enable_sm90INS1_16FlashAttnFwdSm90INS1_25CollectiveMainloopFwdSm90ILi2EN4cute5tupleIJNS5_1CILi1EEES8_S8_EEENS6_IJNS7_ILi128EEENS7_ILi160EEESA_EEELi128ENS_12float_e4m3_tEfNS_4arch4Sm90ELb0ELb0ELb1ELb1ELb1ELb0ELb0ELb1ELb1ELb1ELb0ELb0EEENS1_21CollectiveEpilogueFwdINS6_IJSA_SA_SB_EEES9_NS_10bfloat16_tESF_Li256ELb1ELb1ELb0ELb1EEENS1_36VarlenDynamicPersistentTileSchedulerILi128ELi160ELi256ELi128ELb0ELb1ELb1ELb0ELb1ELb1EEEEEEEEEvNT_6ParamsE,@function
        .size           _ZN7cutlass13device_kernelIN5flash11enable_sm90INS1_16FlashAttnFwdSm90INS1_25CollectiveMainloopFwdSm90ILi2EN4cute5tupleIJNS5_1CILi1EEES8_S8_EEENS6_IJNS7_ILi128EEENS7_ILi160EEESA_EEELi128ENS_12float_e4m3_tEfNS_4arch4Sm90ELb0ELb0ELb1ELb1ELb1ELb0ELb0ELb1ELb1ELb1ELb0ELb0EEENS1_21CollectiveEpilogueFwdINS6_IJSA_SA_SB_EEES9_NS_10bfloat16_tESF_Li256ELb1ELb1ELb0ELb1EEENS1_36VarlenDynamicPersistentTileSchedulerILi128ELi160ELi256ELi128ELb0ELb1ELb1ELb0ELb1ELb1EEEEEEEEEvNT_6ParamsE,(.L_x_15844 - _ZN7cutlass13device_kernelIN5flash11enable_sm90INS1_16FlashAttnFwdSm90INS1_25CollectiveMainloopFwdSm90ILi2EN4cute5tupleIJNS5_1CILi1EEES8_S8_EEENS6_IJNS7_ILi128EEENS7_ILi160EEESA_EEELi128ENS_12float_e4m3_tEfNS_4arch4Sm90ELb0ELb0ELb1ELb1ELb1ELb0ELb0ELb1ELb1ELb1ELb0ELb0EEENS1_21CollectiveEpilogueFwdINS6_IJSA_SA_SB_EEES9_NS_10bfloat16_tESF_Li256ELb1ELb1ELb0ELb1EEENS1_36VarlenDynamicPersistentTileSchedulerILi128ELi160ELi256ELi128ELb0ELb1ELb1ELb0ELb1ELb1EEEEEEEEEvNT_6ParamsE)
        .other          _ZN7cutlass13device_kernelIN5flash11enable_sm90INS1_16FlashAttnFwdSm90INS1_25CollectiveMainloopFwdSm90ILi2EN4cute5tupleIJNS5_1CILi1EEES8_S8_EEENS6_IJNS7_ILi128EEENS7_ILi160EEESA_EEELi128ENS_12float_e4m3_tEfNS_4arch4Sm90ELb0ELb0ELb1ELb1ELb1ELb0ELb0ELb1ELb1ELb1ELb0ELb0EEENS1_21CollectiveEpilogueFwdINS6_IJSA_SA_SB_EEES9_NS_10bfloat16_tESF_Li256ELb1ELb1ELb0ELb1EEENS1_36VarlenDynamicPersistentTileSchedulerILi128ELi160ELi256ELi128ELb0ELb1ELb1ELb0ELb1ELb1EEEEEEEEEvNT_6ParamsE,@"STO_CUDA_ENTRY STV_DEFAULT"
_ZN7cutlass13device_kernelIN5flash11enable_sm90INS1_16FlashAttnFwdSm90INS1_25CollectiveMainloopFwdSm90ILi2EN4cute5tupleIJNS5_1CILi1EEES8_S8_EEENS6_IJNS7_ILi128EEENS7_ILi160EEESA_EEELi128ENS_12float_e4m3_tEfNS_4arch4Sm90ELb0ELb0ELb1ELb1ELb1ELb0ELb0ELb1ELb1ELb1ELb0ELb0EEENS1_21CollectiveEpilogueFwdINS6_IJSA_SA_SB_EEES9_NS_10bfloat16_tESF_Li256ELb1ELb1ELb0ELb1EEENS1_36VarlenDynamicPersistentTileSchedulerILi128ELi160ELi256ELi128ELb0ELb1ELb1ELb0ELb1ELb1EEEEEEEEEvNT_6ParamsE:
        /* <DEDUP_REMOVED lines=45> */
.L_x_7105:
        /* <DEDUP_REMOVED lines=22> */
.L_x_7106:
        /* <DEDUP_REMOVED lines=18> */
.L_x_7107:
        /* <DEDUP_REMOVED lines=22> */
.L_x_7108:
        /* <DEDUP_REMOVED lines=24> */
.L_x_7109:
        /* <DEDUP_REMOVED lines=8> */
.L_x_7111:
        /* <DEDUP_REMOVED lines=29> */
[----:B------:R-:W-:Y:S02]  /*0a80*/  LEA.HI R0, R3, R194, RZ, 0x7 ;  /* 0x000000c203007211 */ /* 0x000fe400078f38ff */
[----:B------:R-:W-:Y:S01]  /*0a90*/  SHF.R.S32.HI R7, RZ, 0x4, R2 ;  /* 0x00000004ff077819 */ /* 0x000fe20000011402 */
[----:B------:R-:W-:Y:S01]  /*0aa0*/  IMAD.SHL.U32 R4, R4, 0x20, RZ ;  /* 0x0000002004047824 */ /* 0x000fe200078e00ff */
[----:B------:R-:W-:Y:S02]  /*0ab0*/  LOP3.LUT R5, R2, 0x3fffff0, RZ, 0xc0, !PT ;  /* 0x03fffff002057812 */ /* 0x000fe400078ec0ff */
[----:B------:R-:W-:Y:S02]  /*0ac0*/  LOP3.LUT R19, R0, 0xffffff80, RZ, 0xc0, !PT ;  /* 0xffffff8000137812 */ /* 0x000fe400078ec0ff */
[----:B------:R-:W-:Y:S01]  /*0ad0*/  LEA.HI R2, R2, R7, RZ, 0x1 ;  /* 0x0000000702027211 */ /* 0x000fe200078f08ff */
[----:B------:R-:W-:Y:S01]  /*0ae0*/  IMAD.IADD R5, R194, 0x1, -R5 ;  /* 0x00000001c2057824 */ /* 0x000fe200078e0a05 */
[----:B------:R-:W-:Y:S01]  /*0af0*/  LOP3.LUT R4, R4, 0xfffffc00, RZ, 0xc0, !PT ;  /* 0xfffffc0004047812 */ /* 0x000fe200078ec0ff */
[----:B------:R-:W-:Y:S01]  /*0b00*/  IMAD.IADD R19, R194, 0x1, -R19 ;  /* 0x00000001c2137824 */ /* 0x000fe200078e0a13 */
[----:B------:R-:W-:-:S02]  /*0b10*/  LOP3.LUT R2, R2, 0x1ffffffe, RZ, 0xc0, !PT ;  /* 0x1ffffffe02027812 */ /* 0x000fc400078ec0ff */
[----:B------:R-:W-:Y:S01]  /*0b20*/  SHF.R.S32.HI R23, RZ, 0x7, R0 ;  /* 0x00000007ff177819 */ /* 0x000fe20000011400 */
[----:B------:R-:W-:Y:S01]  /*0b30*/  IMAD R5, R5, 0x40, R4 ;  /* 0x0000004005057824 */ /* 0x000fe200078e0204 */
[----:B------:R-:W-:Y:S02]  /*0b40*/  IADD3 R2, R7, -R2, RZ ;  /* 0x8000000207027210 */ /* 0x000fe40007ffe0ff */
[----:B------:R-:W-:Y:S02]  /*0b50*/  SHF.R.S32.HI R6, RZ, 0x1f, R19 ;  /* 0x0000001fff067819 */ /* 0x000fe40000011413 */
[----:B------:R-:W-:Y:S01]  /*0b60*/  LEA.HI R4, R3, R194, RZ, 0x2 ;  /* 0x000000c203047211 */ /* 0x000fe200078f10ff */
[----:B------:R-:W-:Y:S01]  /*0b70*/  IMAD R191, R2, 0x8, R5 ;  /* 0x0000000802bf7824 */ /* 0x000fe200078e0205 */
[----:B------:R-:W-:Y:S02]  /*0b80*/  LEA.HI R8, R6, R19, RZ, 0x2 ;  /* 0x0000001306087211 */ /* 0x000fe400078f10ff */
[----:B------:R-:W-:-:S02]  /*0b90*/  LOP3.LUT R5, R4, 0xfffffffc, RZ, 0xc0, !PT ;  /* 0xfffffffc04057812 */ /* 0x000fc400078ec0ff */
[--C-:B------:R-:W-:Y:S02]  /*0ba0*/  SHF.R.S32.HI R9, RZ, 0x2, R8.reuse ;  /* 0x00000002ff097819 */ /* 0x100fe40000011408 */
[----:B------:R-:W-:Y:S01]  /*0bb0*/  SHF.R.S32.HI R10, RZ, 0x1f, R8 ;  /* 0x0000001fff0a7819 */ /* 0x000fe20000011408 */
[----:B------:R-:W-:Y:S01]  /*0bc0*/  IMAD.IADD R5, R194, 0x1, -R5 ;  /* 0x00000001c2057824 */ /* 0x000fe200078e0a05 */
[----:B------:R-:W-:Y:S02]  /*0bd0*/  LEA.HI R3, R3, R194, RZ, 0x3 ;  /* 0x000000c203037211 */ /* 0x000fe400078f18ff */
[----:B------:R-:W-:Y:S02]  /*0be0*/  LEA.HI R10, R10, R9, RZ, 0x3 ;  /* 0x000000090a0a7211 */ /* 0x000fe400078f18ff */
[----:B------:R-:W-:Y:S02]  /*0bf0*/  LEA.HI R2, R5, R5, RZ, 0x1 ;  /* 0x0000000505027211 */ /* 0x000fe400078f08ff */
[----:B------:R-:W-:-:S02]  /*0c00*/  LOP3.LUT R17, R3, 0xfffffff8, RZ, 0xc0, !PT ;  /* 0xfffffff803117812 */ /* 0x000fc400078ec0ff */
[----:B------:R-:W-:Y:S02]  /*0c10*/  LOP3.LUT R10, R10, 0xfffffff8, RZ, 0xc0, !PT ;  /* 0xfffffff80a0a7812 */ /* 0x000fe400078ec0ff */
[----:B------:R-:W-:Y:S02]  /*0c20*/  LEA.HI R6, R6, R19, RZ, 0x5 ;  /* 0x0000001306067211 */ /* 0x000fe400078f28ff */
[----:B------:R-:W-:Y:S01]  /*0c30*/  LEA.HI R0, R0, R23, RZ, 0x1 ;  /* 0x0000001700007211 */ /* 0x000fe200078f08ff */
[----:B------:R-:W-:Y:S01]  /*0c40*/  IMAD.IADD R9, R9, 0x1, -R10 ;  /* 0x0000000109097824 */ /* 0x000fe200078e0a0a */
[----:B------:R-:W-:Y:S02]  /*0c50*/  LOP3.LUT R2, R2, 0x1ffffffe, RZ, 0xc0, !PT ;  /* 0x1ffffffe02027812 */ /* 0x000fe400078ec0ff */
[----:B------:R-:W-:Y:S02]  /*0c60*/  IADD3 R17, R194, -R17, RZ ;  /* 0x80000011c2117210 */ /* 0x000fe40007ffe0ff */
[----:B------:R-:W-:Y:S01]  /*0c70*/  SHF.R.S32.HI R6, RZ, 0x5, R6 ;  /* 0x00000005ff067819 */ /* 0x000fe20000011406 */
[----:B------:R-:W-:Y:S01]  /*0c80*/  IMAD.IADD R5, R5, 0x1, -R2 ;  /* 0x0000000105057824 */ /* 0x000fe200078e0a02 */
        /* <DEDUP_REMOVED lines=8> */
[----:B------:R-:W-:Y:S02]  /*0d10*/  IMAD.IADD R8, R19, 0x1, -R8 ;  /* 0x0000000113087824 */ /* 0x000fe400078e0a08 */
[----:B------:R-:W-:Y:S01]  /*0d20*/  IMAD R188, R0, 0x40, R9 ;  /* 0x0000004000bc7824 */ /* 0x000fe200078e0209 */
[----:B------:R-:W-:Y:S01]  /*0d30*/  SHF.R.S32.HI R192, RZ, 0x1f, R16 ;  /* 0x0000001fffc07819 */ /* 0x000fe20000011410 */
[----:B------:R-:W-:Y:S02]  /*0d40*/  IMAD R189, R8, R189, 0xa0 ;  /* 0x000000a008bd7424 */ /* 0x000fe400078e02bd */
[----:B------:R-:W-:-:S07]  /*0d50*/  IMAD R190, R5, 0x8, R188 ;  /* 0x0000000805be7824 */ /* 0x000fce00078e02bc */
.L_x_7157:
        /* <DEDUP_REMOVED lines=18> */
[----:B------:R-:W-:Y:S01]  /*0e80*/  MOV R4, UR6 ;  /* 0x0000000600047c02 */ /* 0x000fe20008000f00 */
[----:B------:R-:W-:-:S02]  /*0e90*/  IMAD.U32 R6, RZ, RZ, UR8 ;  /* 0x00000008ff067e24 */ /* 0x000fc4000f8e00ff */
[----:B------:R-:W-:Y:S01]  /*0ea0*/  IMAD.U32 R5, RZ, RZ, UR7 ;  /* 0x00000007ff057e24 */ /* 0x000fe2000f8e00ff */
[----:B------:R-:W-:Y:S01]  /*0eb0*/  ULDC.64 UR6, c[0x0][0x418] ;  /* 0x0001060000067ab9 */ /* 0x000fe20000000a00 */
[----:B---3--:R-:W-:-:S03]  /*0ec0*/  IMAD.U32 R7, RZ, RZ, UR9 ;  /* 0x00000009ff077e24 */ /* 0x008fc6000f8e00ff */
[----:B------:R-:W2:Y:S04]  /*0ed0*/  @P0 LDG.E R4, desc[UR50][R4.64] ;  /* 0x0000003204040981 */ /* 0x000ea8000c1e1900 */
[----:B------:R-:W3:Y:S01]  /*0ee0*/  @P1 LDG.E R6, desc[UR50][R6.64] ;  /* 0x0000003206061981 */ /* 0x000ee2000c1e1900 */
        /* <DEDUP_REMOVED lines=9> */
[----:B-----5:R-:W-:-:S02]  /*0f80*/  CS2R R8, SRZ ;  /* 0x0000000000087805 */ /* 0x020fc4000001ff00 */
        /* <DEDUP_REMOVED lines=21> */
[----:B------:R-:W-:Y:S02]  /*10e0*/  MOV R60, RZ ;  /* 0x000000ff003c7202 */ /* 0x000fe40000000f00 */
[----:B------:R-:W-:Y:S01]  /*10f0*/  CS2R R92, SRZ ;  /* 0x00000000005c7805 */ /* 0x000fe2000001ff00 */
[----:B------:R-:W-:Y:S01]  /*1100*/  IMAD.MOV.U32 R64, RZ, RZ, RZ ;  /* 0x000000ffff407224 */ /* 0x000fe200078e00ff */
[----:B--2---:R-:W-:Y:S02]  /*1110*/  @P0 R2UR UR49, R4 ;  /* 0x00000000043102ca */ /* 0x004fe400000e0000 */
[----:B------:R-:W-:-:S02]  /*1120*/  PLOP3.LUT P0, PT, PT, PT, PT, 0x80, 0x0 ;  /* 0x000000000000781c */ /* 0x000fc40003f0f070 */
        /* <DEDUP_REMOVED lines=15> */
.L_x_7112:
        /* <DEDUP_REMOVED lines=11> */
[----:B------:R-:W-:Y:S01]  /*12d0*/  UIMAD.WIDE UR4, UR4, 0x66666667, URZ ;  /* 0x66666667040478a5 */ /* 0x000fe2000f8e023f */
[----:B------:R-:W-:-:S02]  /*12e0*/  CS2R R96, SRZ ;  /* 0x0000000000607805 */ /* 0x000fc4000001ff00 */
[----:B------:R-:W-:Y:S02]  /*12f0*/  MOV R76, RZ ;  /* 0x000000ff004c7202 */ /* 0x000fe40000000f00 */
[----:B------:R-:W-:Y:S01]  /*1300*/  CS2R R98, SRZ ;  /* 0x0000000000627805 */ /* 0x000fe2000001ff00 */
[----:B------:R-:W-:Y:S01]  /*1310*/  USHF.R.U32.HI UR48, URZ, 0x1f, UR5 ;  /* 0x0000001f3f307899 */ /* 0x000fe20008011605 */
[----:B------:R-:W-:Y:S01]  /*1320*/  IMAD.MOV.U32 R80, RZ, RZ, RZ ;  /* 0x000000ffff507224 */ /* 0x000fe200078e00ff */
[----:B------:R-:W-:Y:S02]  /*1330*/  CS2R R100, SRZ ;  /* 0x0000000000647805 */ /* 0x000fe4000001ff00 */
[----:B------:R-:W-:Y:S02]  /*1340*/  ULEA.HI.SX32 UR48, UR5, UR48, 0x1a ;  /* 0x0000003005307291 */ /* 0x000fe4000f8fd23f */
[----:B------:R-:W-:Y:S10]  /*1350*/  @!P1 BRA `(.L_x_7113) ;  /* 0x0000007c00309947 */ /* 0x000ff40003800000 */
        /* <DEDUP_REMOVED lines=31> */
.L_x_7114:
        /* <DEDUP_REMOVED lines=54> */
.L_x_7257:
[----:B------:R-:W-:Y:S05]  /*18b0*/  @!P0 BRA `(.L_x_7116) ;  /* 0x0000000000048947 */ /* 0x000fea0003800000 */
[----:B------:R-:W-:Y:S01]  /*18c0*/  BPT.TRAP 0x1 ;  /* 0x000000040000795c */ /* 0x000fe20000300000 */
.L_x_7116:
[----:B------:R-:W-:Y:S02]  /*18d0*/  IMAD.U32 R4, RZ, RZ, UR37 ;  /* 0x00000025ff047e24 */ /* 0x000fe4000f8e00ff */
[----:B0-----:R-:W-:-:S03]  /*18e0*/  IMAD.U32 R3, RZ, RZ, UR36 ;  /* 0x00000024ff037e24 */ /* 0x001fc6000f8e00ff */
[----:B------:R-:W-:Y:S02]  /*18f0*/  LEA R4, R4, UR52, 0x3 ;  /* 0x0000003404047c11 */ /* 0x000fe4000f8e18ff */
[----:B------:R-:W-:-:S04]  /*1900*/  SHF.L.U32 R3, R3, 0x1f, RZ ;  /* 0x0000001f03037819 */ /* 0x000fc800000006ff */
[----:B------:R0:W1:Y:S01]  /*1910*/  SYNCS.PHASECHK.TRANS64.TRYWAIT P1, [R4+URZ+0x22830], R3 ;  /* 0x02283003040075a7 */ /* 0x000062000802017f */
[----:B------:R-:W-:Y:S05]  /*1920*/  @!P0 BRA `(.L_x_7117) ;  /* 0x0000000000048947 */ /* 0x000fea0003800000 */
[----:B------:R-:W-:Y:S01]  /*1930*/  BPT.TRAP 0x1 ;  /* 0x000000040000795c */ /* 0x000fe20000300000 */
.L_x_7117:
[----:B-1----:R-:W-:Y:S05]  /*1940*/  @P1 BRA `(.L_x_7118) ;  /* 0x0000000000081947 */ /* 0x002fea0003800000 */
[----:B------:R-:W1:Y:S02]  /*1950*/  SYNCS.PHASECHK.TRANS64.TRYWAIT P1, [R4+URZ+0x22830], R3 ;  /* 0x02283003040075a7 */ /* 0x000e64000802017f */
[----:B-1----:R-:W-:Y:S05]  /*1960*/  @!P1 BRA `(.L_x_7119) ;  /* 0x0000010800549947 */ /* 0x002fea0003800000 */
.L_x_7118:
[----:B------:R-:W-:Y:S01]  /*1970*/  UIADD3 UR4, UR52, 0x18400, URZ ;  /* 0x0001840034047890 */ /* 0x000fe2000fffe03f */
[----:B------:R-:W-:-:S03]  /*1980*/  IMAD.MOV.U32 R87, RZ, RZ, RZ ;  /* 0x000000ffff577224 */ /* 0x000fc600078e00ff */
[----:B------:R-:W-:-:S04]  /*1990*/  USHF.R.U32.HI UR4, URZ, 0x4, UR4 ;  /* 0x000000043f047899 */ /* 0x000fc80008011604 */
[----:B------:R-:W-:-:S06]  /*19a0*/  ULOP3.LUT UR4, UR4, 0x3fff, URZ, 0xc0, !UPT ;  /* 0x00003fff04047892 */ /* 0x000fcc000f8ec03f */
[----:B01----:R-:W-:Y:S01]  /*19b0*/  MOV R3, UR4 ;  /* 0x0000000400037c02 */ /* 0x003fe20008000f00 */
        /* <DEDUP_REMOVED lines=131> */
.L_x_7120:
        /* <DEDUP_REMOVED lines=8> */
[----:B------:R-:W-:Y:S02]  /*2270*/  IMAD.U32 R94, RZ, RZ, UR48 ;  /* 0x00000030ff5e7e24 */ /* 0x000fe4000f8e00ff */
        /* <DEDUP_REMOVED lines=22> */
[----:B-1----:R-:W-:-:S02]  /*23e0*/  VIADD R41, R189, UR49 ;  /* 0x00000031bd297c36 */ /* 0x002fc40008000000 */
[C---:B------:R-:W-:Y:S01]  /*23f0*/  FMUL.FTZ R80, R0.reuse, R89 ;  /* 0x0000005900507220 */ /* 0x040fe20000410000 */
[C---:B------:R-:W-:Y:S01]  /*2400*/  FMUL.FTZ R84, R0.reuse, R93 ;  /* 0x0000005d00547220 */ /* 0x040fe20000410000 */
[----:B------:R-:W-:Y:S01]  /*2410*/  FMUL.FTZ R13, R0, R115 ;  /* 0x00000073000d7220 */ /* 0x000fe20000410000 */
        /* <DEDUP_REMOVED lines=11> */
[----:B------:R-:W1:Y:S01]  /*24d0*/  MUFU.TANH R21, R21 ;  /* 0x0000001500157308 */ /* 0x000e620000002400 */
[----:B0-----:R-:W-:Y:S01]  /*24e0*/  FSEL R8, R8, -INF , P3 ;  /* 0xff80000008087808 */ /* 0x001fe20001800000 */
[----:B------:R-:W-:Y:S01]  /*24f0*/  FMUL.FTZ R145, R0, R101 ;  /* 0x0000006500917220 */ /* 0x000fe20000410000 */
[----:B------:R-:W-:Y:S01]  /*2500*/  ISETP.GT.AND P1, PT, R94, 0x9, PT ;  /* 0x000000095e00780c */ /* 0x000fe20003f24270 */
[C---:B------:R-:W-:Y:S01]  /*2510*/  FMUL.FTZ R25, R0.reuse, R25 ;  /* 0x0000001900197220 */ /* 0x040fe20000410000 */
[----:B--2---:R-:W-:Y:S01]  /*2520*/  FSEL R71, R11, -INF , P2 ;  /* 0xff8000000b477808 */ /* 0x004fe20001000000 */
[----:B------:R-:W-:Y:S01]  /*2530*/  FMUL.FTZ R77, R0, R95 ;  /* 0x0000005f004d7220 */ /* 0x000fe20000410000 */
[C---:B------:R-:W-:Y:S01]  /*2540*/  ISETP.GT.AND P6, PT, R94.reuse, 0x10, PT ;  /* 0x000000105e00780c */ /* 0x040fe20003fc4270 */
[----:B------:R-:W0:Y:S01]  /*2550*/  MUFU.TANH R6, R6 ;  /* 0x0000000600067308 */ /* 0x000e220000002400 */
[----:B------:R-:W-:Y:S01]  /*2560*/  ISETP.GT.AND P5, PT, R94, 0x11, PT ;  /* 0x000000115e00780c */ /* 0x000fe20003fa4270 */
        /* <DEDUP_REMOVED lines=23> */
[----:B-1----:R-:W-:Y:S01]  /*26e0*/  FSEL R69, R7, -INF , P4 ;  /* 0xff80000007457808 */ /* 0x002fe20002000000 */
[----:B------:R-:W-:Y:S01]  /*26f0*/  FMUL.FTZ R46, R0, R46 ;  /* 0x0000002e002e7220 */ /* 0x000fe20000410000 */
[----:B0-----:R-:W-:Y:S01]  /*2700*/  FSEL R7, R6, -INF , P4 ;  /* 0xff80000006077808 */ /* 0x001fe20002000000 */
[C---:B------:R-:W-:Y:S01]  /*2710*/  FMUL.FTZ R52, R0.reuse, R52 ;  /* 0x0000003400347220 */ /* 0x040fe20000410000 */
[----:B------:R-:W-:Y:S01]  /*2720*/  FMNMX.FTZ R96, R69, R8, !PT ;  /* 0x0000000845607209 */ /* 0x000fe20007810000 */
[----:B------:R-:W-:Y:S01]  /*2730*/  FMUL.FTZ R24, R0, R24 ;  /* 0x0000001800187220 */ /* 0x000fe20000410000 */
[----:B------:R-:W-:Y:S01]  /*2740*/  ISETP.GT.AND P4, PT, R94, 0x18, PT ;  /* 0x000000185e00780c */ /* 0x000fe20003f84270 */
[----:B------:R-:W0:Y:S01]  /*2750*/  MUFU.TANH R76, R76 ;  /* 0x0000004c004c7308 */ /* 0x000e220000002400 */
[----:B------:R-:W-:Y:S01]  /*2760*/  FMNMX.FTZ R96, R71, R96, !PT ;  /* 0x0000006047607209 */ /* 0x000fe20007810000 */
[----:B------:R-:W-:Y:S01]  /*2770*/  FMUL.FTZ R53, R0, R53 ;  /* 0x0000003500357220 */ /* 0x000fe20000410000 */
[----:B--2---:R-:W-:Y:S01]  /*2780*/  FSEL R103, R72, -INF , P5 ;  /* 0xff80000048677808 */ /* 0x004fe20002800000 */
[C---:B------:R-:W-:Y:S01]  /*2790*/  FMUL.FTZ R47, R0.reuse, R47 ;  /* 0x0000002f002f7220 */ /* 0x040fe20000410000 */
[C---:B------:R-:W-:Y:S01]  /*27a0*/  FMUL.FTZ R50, R0.reuse, R50 ;  /* 0x0000003200327220 */ /* 0x040fe20000410000 */
[C---:B------:R-:W-:Y:S01]  /*27b0*/  FMUL.FTZ R28, R0.reuse, R28 ;  /* 0x0000001c001c7220 */ /* 0x040fe20000410000 */
[C---:B------:R-:W-:Y:S01]  /*27c0*/  FMUL.FTZ R51, R0.reuse, R51 ;  /* 0x0000003300337220 */ /* 0x040fe20000410000 */
[----:B------:R-:W1:Y:S01]  /*27d0*/  MUFU.TANH R9, R9 ;  /* 0x0000000900097308 */ /* 0x000e620000002400 */
[----:B---3--:R-:W-:Y:S01]  /*27e0*/  FSEL R5, R5, -INF , P3 ;  /* 0xff80000005057808 */ /* 0x008fe20001800000 */
[----:B------:R-:W-:Y:S01]  /*27f0*/  FMUL.FTZ R54, R0, R54 ;  /* 0x0000003600367220 */ /* 0x000fe20000410000 */
[----:B------:R-:W-:Y:S01]  /*2800*/  ISETP.GT.AND P3, PT, R94, 0x19, PT ;  /* 0x000000195e00780c */ /* 0x000fe20003f64270 */
[C---:B------:R-:W-:Y:S01]  /*2810*/  FMUL.FTZ R26, R0.reuse, R26 ;  /* 0x0000001a001a7220 */ /* 0x040fe20000410000 */
[C---:B------:R-:W-:Y:S01]  /*2820*/  FMUL.FTZ R32, R0.reuse, R32 ;  /* 0x0000002000207220 */ /* 0x040fe20000410000 */
[C---:B------:R-:W-:Y:S01]  /*2830*/  FMUL.FTZ R55, R0.reuse, R55 ;  /* 0x0000003700377220 */ /* 0x040fe20000410000 */
[----:B------:R-:W-:Y:S01]  /*2840*/  FMUL.FTZ R36, R0, R36 ;  /* 0x0000002400247220 */ /* 0x000fe20000410000 */
[----:B------:R-:W2:Y:S01]  /*2850*/  MUFU.TANH R75, R75 ;  /* 0x0000004b004b7308 */ /* 0x000ea20000002400 */
[----:B0-----:R-:W-:Y:S01]  /*2860*/  FSEL R111, R76, -INF , P4 ;  /* 0xff8000004c6f7808 */ /* 0x001fe20002000000 */
[C---:B------:R-:W-:Y:S01]  /*2870*/  FMUL.FTZ R30, R0.reuse, R30 ;  /* 0x0000001e001e7220 */ /* 0x040fe20000410000 */
[C---:B------:R-:W-:Y:S01]  /*2880*/  FMUL.FTZ R34, R0.reuse, R34 ;  /* 0x0000002200227220 */ /* 0x040fe20000410000 */
[----:B------:R-:W-:Y:S01]  /*2890*/  ULDC UR6, c[0x0][0x988] ;  /* 0x0002620000067ab9 */ /* 0x000fe20000000800 */
[----:B------:R-:W-:Y:S01]  /*28a0*/  P2R R120, PR, RZ, 0x1 ;  /* 0x00000001ff787803 */ /* 0x000fe20000000000 */
[C---:B------:R-:W-:Y:S01]  /*28b0*/  FMUL.FTZ R38, R0.reuse, R38 ;  /* 0x0000002600267220 */ /* 0x040fe20000410000 */
[C---:B------:R-:W-:Y:S01]  /*28c0*/  FMUL.FTZ R31, R0.reuse, R31 ;  /* 0x0000001f001f7220 */ /* 0x040fe20000410000 */
[----:B------:R0:W-:Y:S01]  /*28d0*/  MUFU.TANH R131, R91 ;  /* 0x0000005b00837308 */ /* 0x0001e20000002400 */
[----:B-1----:R-:W-:Y:S01]  /*28e0*/  FSEL R9, R9, -INF , P2 ;  /* 0xff80000009097808 */ /* 0x002fe20001000000 */
[----:B------:R-:W-:Y:S01]  /*28f0*/  FMUL.FTZ R35, R0, R35 ;  /* 0x0000002300237220 */ /* 0x000fe20000410000 */
[----:B------:R-:W-:Y:S01]  /*2900*/  ISETP.GT.AND P2, PT, R94, 0x20, PT ;  /* 0x000000205e00780c */ /* 0x000fe20003f44270 */
[----:B------:R-:W-:Y:S01]  /*2910*/  FMUL.FTZ R39, R0, R39 ;  /* 0x0000002700277220 */ /* 0x000fe20000410000 */
[----:B------:R-:W-:-:S03]  /*2920*/  UISETP.GE.AND UP0, UPT, UR49, 0xa1, UPT ;  /* 0x000000a13100788c */ /* 0x000fc6000bf06270 */
[----:B------:R-:W1:Y:S01]  /*2930*/  MUFU.TANH R10, R10 ;  /* 0x0000000a000a7308 */ /* 0x000e620000002400 */
[----:B0-----:R-:W-:Y:S02]  /*2940*/  FSEL R91, R12, -INF , P1 ;  /* 0xff8000000c5b7808 */ /* 0x001fe40000800000 */
[----:B--2---:R-:W-:Y:S02]  /*2950*/  FSEL R115, R75, -INF , P3 ;  /* 0xff8000004b737808 */ /* 0x004fe40001800000 */
        /* <DEDUP_REMOVED lines=15> */
[----:B------:R-:W2:Y:S01]  /*2a50*/  MUFU.TANH R83, R83 ;  /* 0x0000005300537308 */ /* 0x000ea20000002400 */
[----:B-1----:R-:W-:-:S04]  /*2a60*/  FSEL R139, R80, -INF , P1 ;  /* 0xff800000508b7808 */ /* 0x002fc80000800000 */
[----:B------:R-:W-:-:S03]  /*2a70*/  FMNMX.FTZ R96, R139, R96, !PT ;  /* 0x000000608b607209 */ /* 0x000fc60007810000 */
[----:B------:R-:W-:Y:S01]  /*2a80*/  MUFU.TANH R20, R20 ;  /* 0x0000001400147308 */ /* 0x000fe20000002400 */
[----:B0-----:R-:W-:Y:S02]  /*2a90*/  FSEL R13, R13, -INF , P5 ;  /* 0xff8000000d0d7808 */ /* 0x001fe40002800000 */
[----:B------:R-:W-:-:S05]  /*2aa0*/  ISETP.GT.AND P5, PT, R94, 0x29, PT ;  /* 0x000000295e00780c */ /* 0x000fca0003fa4270 */
[----:B------:R-:W0:Y:S01]  /*2ab0*/  MUFU.TANH R84, R84 ;  /* 0x0000005400547308 */ /* 0x000e220000002400 */
[----:B--2---:R-:W-:-:S04]  /*2ac0*/  FSEL R121, R83, -INF , P6 ;  /* 0xff80000053797808 */ /* 0x004fc80003000000 */
[----:B------:R-:W-:-:S03]  /*2ad0*/  FMNMX.FTZ R96, R121, R96, !PT ;  /* 0x0000006079607209 */ /* 0x000fc60007810000 */
[----:B------:R-:W1:Y:S08]  /*2ae0*/  MUFU.TANH R15, R15 ;  /* 0x0000000f000f7308 */ /* 0x000e700000002400 */
[----:B------:R-:W-:Y:S01]  /*2af0*/  MUFU.TANH R88, R88 ;  /* 0x0000005800587308 */ /* 0x000fe20000002400 */
[----:B0-----:R-:W-:-:S04]  /*2b00*/  FSEL R147, R84, -INF , P5 ;  /* 0xff80000054937808 */ /* 0x001fc80002800000 */
[----:B------:R-:W-:-:S03]  /*2b10*/  FMNMX.FTZ R96, R147, R96, !PT ;  /* 0x0000006093607209 */ /* 0x000fc60007810000 */
[----:B------:R-:W-:Y:S01]  /*2b20*/  MUFU.TANH R74, R74 ;  /* 0x0000004a004a7308 */ /* 0x000fe20000002400 */
[----:B-1----:R-:W-:Y:S02]  /*2b30*/  FSEL R15, R15, -INF , P3 ;  /* 0xff8000000f0f7808 */ /* 0x002fe40001800000 */
[----:B------:R-:W-:-:S05]  /*2b40*/  ISETP.GT.AND P3, PT, R94, 0x31, PT ;  /* 0x000000315e00780c */ /* 0x000fca0003f64270 */
[----:B------:R-:W0:Y:S08]  /*2b50*/  MUFU.TANH R89, R89 ;  /* 0x0000005900597308 */ /* 0x000e300000002400 */
[----:B------:R-:W1:Y:S08]  /*2b60*/  MUFU.TANH R73, R73 ;  /* 0x0000004900497308 */ /* 0x000e700000002400 */
[----:B------:R-:W-:Y:S01]  /*2b70*/  MUFU.TANH R100, R100 ;  /* 0x0000006400647308 */ /* 0x000fe20000002400 */
[----:B0-----:R-:W-:-:S07]  /*2b80*/  FSEL R135, R89, -INF , P3 ;  /* 0xff80000059877808 */ /* 0x001fce0001800000 */
[----:B------:R-:W-:Y:S01]  /*2b90*/  MUFU.TANH R78, R78 ;  /* 0x0000004e004e7308 */ /* 0x000fe20000002400 */
[----:B-1----:R-:W-:Y:S02]  /*2ba0*/  FSEL R73, R73, -INF , P1 ;  /* 0xff80000049497808 */ /* 0x002fe40000800000 */
[----:B------:R-:W-:-:S05]  /*2bb0*/  ISETP.GT.AND P1, PT, R94, 0x39, PT ;  /* 0x000000395e00780c */ /* 0x000fca0003f24270 */
[----:B------:R0:W-:Y:S08]  /*2bc0*/  MUFU.TANH R153, R25 ;  /* 0x0000001900997308 */ /* 0x0001f00000002400 */
[----:B------:R-:W1:Y:S01]  /*2bd0*/  MUFU.TANH R145, R145 ;  /* 0x0000009100917308 */ /* 0x000e620000002400 */
[----:B0-----:R-:W-:Y:S02]  /*2be0*/  FSEL R25, R20, -INF , P4 ;  /* 0xff80000014197808 */ /* 0x001fe40002000000 */
[----:B------:R-:W-:-:S02]  /*2bf0*/  ISETP.GT.AND P4, PT, R94, 0x30, PT ;  /* 0x000000305e00780c */ /* 0x000fc40003f84270 */
[----:B------:R-:W-:Y:S02]  /*2c00*/  FMNMX.FTZ R20, R7, R5, !PT ;  /* 0x0000000507147209 */ /* 0x000fe40007810000 */
[----:B------:R-:W-:Y:S01]  /*2c10*/  FSEL R137, R88, -INF , P4 ;  /* 0xff80000058897808 */ /* 0x000fe20002000000 */
[----:B------:R-:W0:Y:S01]  /*2c20*/  MUFU.TANH R77, R77 ;  /* 0x0000004d004d7308 */ /* 0x000e220000002400 */
[----:B------:R-:W-:Y:S01]  /*2c30*/  FMNMX.FTZ R20, R9, R20, !PT ;  /* 0x0000001409147209 */ /* 0x000fe20007810000 */
[----:B------:R-:W-:Y:S01]  /*2c40*/  IMAD.U32 R88, RZ, RZ, UR6 ;  /* 0x00000006ff587e24 */ /* 0x000fe2000f8e00ff */
[----:B------:R-:W-:Y:S02]  /*2c50*/  FMNMX.FTZ R96, R137, R96, !PT ;  /* 0x0000006089607209 */ /* 0x000fe40007810000 */
[----:B------:R-:W-:Y:S02]  /*2c60*/  R2UR UR6, R4 ;  /* 0x00000000040672ca */ /* 0x000fe400000e0000 */
[----:B------:R-:W-:Y:S01]  /*2c70*/  FMNMX.FTZ R96, R135, R96, !PT ;  /* 0x0000006087607209 */ /* 0x000fe20007810000 */
[----:B------:R-:W-:Y:S01]  /*2c80*/  MUFU.TANH R90, R90 ;  /* 0x0000005a005a7308 */ /* 0x000fe20000002400 */
[----:B-1----:R-:W-:-:S07]  /*2c90*/  FSEL R145, R145, -INF , P1 ;  /* 0xff80000091917808 */ /* 0x002fce0000800000 */
[----:B------:R-:W-:Y:S01]  /*2ca0*/  MUFU.TANH R82, R82 ;  /* 0x0000005200527308 */ /* 0x000fe20000002400 */
[----:B0-----:R-:W-:Y:S01]  /*2cb0*/  FSEL R77, R77, -INF , P5 ;  /* 0xff8000004d4d7808 */ /* 0x001fe20002800000 */
[----:B------:R-:W-:Y:S01]  /*2cc0*/  UIADD3 UR6, UR6, 0x22840, URZ ;  /* 0x0002284006067890 */ /* 0x000fe2000fffe03f */
[----:B------:R-:W-:-:S03]  /*2cd0*/  ISETP.GT.AND P5, PT, R94, 0x41, PT ;  /* 0x000000415e00780c */ /* 0x000fc60003fa4270 */
[----:B------:R-:W-:Y:S01]  /*2ce0*/  UPRMT UR6, UR47, 0x654, UR6 ;  /* 0x000006542f067896 */ /* 0x000fe20008000006 */
[----:B------:R-:W-:Y:S01]  /*2cf0*/  FSEL R131, R131, -INF , P5 ;  /* 0xff80000083837808 */ /* 0x000fe20002800000 */
[----:B------:R0:W-:Y:S07]  /*2d00*/  MUFU.TANH R105, R27 ;  /* 0x0000001b00697308 */ /* 0x0001ee0000002400 */
[----:B------:R-:W-:Y:S01]  /*2d10*/  SYNCS.ARRIVE.TRANS64.RED.A1T0 RZ, [UR6], RZ ;  /* 0x000000ffffff79a7 */ /* 0x000fe20008100406 */
[----:B------:R-:W1:Y:S01]  /*2d20*/  MUFU.TANH R81, R81 ;  /* 0x0000005100517308 */ /* 0x000e620000002400 */
[----:B0-----:R-:W-:-:S02]  /*2d30*/  FSEL R27, R74, -INF , P2 ;  /* 0xff8000004a1b7808 */ /* 0x001fc40001000000 */
[----:B------:R-:W-:-:S04]  /*2d40*/  ISETP.GT.AND P2, PT, R94, 0x38, PT ;  /* 0x000000385e00780c */ /* 0x000fc80003f44270 */
[----:B------:R-:W-:Y:S01]  /*2d50*/  FSEL R123, R100, -INF , P2 ;  /* 0xff800000647b7808 */ /* 0x000fe20001000000 */
[----:B------:R0:W-:Y:S03]  /*2d60*/  MUFU.TANH R117, R60 ;  /* 0x0000003c00757308 */ /* 0x0001e60000002400 */
[----:B------:R-:W-:-:S04]  /*2d70*/  FMNMX.FTZ R96, R123, R96, !PT ;  /* 0x000000607b607209 */ /* 0x000fc80007810000 */
[----:B------:R-:W-:Y:S01]  /*2d80*/  FMNMX.FTZ R96, R145, R96, !PT ;  /* 0x0000006091607209 */ /* 0x000fe20007810000 */
[----:B------:R-:W-:Y:S01]  /*2d90*/  MUFU.TANH R86, R86 ;  /* 0x0000005600567308 */ /* 0x000fe20000002400 */
[----:B-1----:R-:W-:Y:S01]  /*2da0*/  FSEL R81, R81, -INF , P3 ;  /* 0xff80000051517808 */ /* 0x002fe20001800000 */
[----:B0-----:R-:W-:Y:S01]  /*2db0*/  FMUL.FTZ R60, R0, R66 ;  /* 0x00000042003c7220 */ /* 0x001fe20000410000 */
[----:B------:R-:W-:Y:S01]  /*2dc0*/  ISETP.GT.AND P3, PT, R94, 0x49, PT ;  /* 0x000000495e00780c */ /* 0x000fe20003f64270 */
[C---:B------:R-:W-:Y:S01]  /*2dd0*/  FMUL.FTZ R66, R0.reuse, R40 ;  /* 0x0000002800427220 */ /* 0x040fe20000410000 */
[----:B------:R-:W-:-:S03]  /*2de0*/  FMUL.FTZ R40, R0, R43 ;  /* 0x0000002b00287220 */ /* 0x000fc60000410000 */
        /* <DEDUP_REMOVED lines=11> */
[----:B------:R-:W1:Y:S01]  /*2ea0*/  MUFU.TANH R57, R57 ;  /* 0x0000003900397308 */ /* 0x000e620000002400 */
[----:B0-----:R-:W-:Y:S02]  /*2eb0*/  FSEL R85, R85, -INF , P1 ;  /* 0xff80000055557808 */ /* 0x001fe40000800000 */
[----:B------:R-:W-:-:S05]  /*2ec0*/  ISETP.GT.AND P1, PT, R94, 0x51, PT ;  /* 0x000000515e00780c */ /* 0x000fca0003f24270 */
[----:B------:R0:W-:Y:S08]  /*2ed0*/  MUFU.TANH R161, R33 ;  /* 0x0000002100a17308 */ /* 0x0001f00000002400 */
[----:B------:R-:W2:Y:S01]  /*2ee0*/  MUFU.TANH R65, R65 ;  /* 0x0000004100417308 */ /* 0x000ea20000002400 */
[----:B0-----:R-:W-:Y:S02]  /*2ef0*/  FSEL R33, R82, -INF , P4 ;  /* 0xff80000052217808 */ /* 0x001fe40002000000 */
[----:B------:R-:W-:-:S02]  /*2f00*/  ISETP.GT.AND P4, PT, R94, 0x48, PT ;  /* 0x000000485e00780c */ /* 0x000fc40003f84270 */
[----:B-1----:R-:W-:Y:S02]  /*2f10*/  FSEL R57, R57, -INF , P6 ;  /* 0xff80000039397808 */ /* 0x002fe40003000000 */
[----:B------:R-:W-:Y:S01]  /*2f20*/  FSEL R117, R117, -INF , P4 ;  /* 0xff80000075757808 */ /* 0x000fe20002000000 */
[----:B------:R-:W0:Y:S01]  /*2f30*/  MUFU.TANH R56, R56 ;  /* 0x0000003800387308 */ /* 0x000e220000002400 */
[----:B------:R-:W-:Y:S02]  /*2f40*/  ISETP.GT.AND P6, PT, R94, 0x58, PT ;  /* 0x000000585e00780c */ /* 0x000fe40003fc4270 */
[----:B------:R-:W-:-:S04]  /*2f50*/  FMNMX.FTZ R96, R117, R96, !PT ;  /* 0x0000006075607209 */ /* 0x000fc80007810000 */
[----:B------:R-:W-:Y:S01]  /*2f60*/  FMNMX.FTZ R96, R143, R96, !PT ;  /* 0x000000608f607209 */ /* 0x000fe20007810000 */
[----:B------:R-:W1:Y:S01]  /*2f70*/  MUFU.TANH R68, R68 ;  /* 0x0000004400447308 */ /* 0x000e620000002400 */
[----:B--2---:R-:W-:-:S07]  /*2f80*/  FSEL R127, R65, -INF , P1 ;  /* 0xff800000417f7808 */ /* 0x004fce0000800000 */
[----:B------:R-:W2:Y:S01]  /*2f90*/  MUFU.TANH R59, R59 ;  /* 0x0000003b003b7308 */ /* 0x000ea20000002400 */
[----:B0-----:R-:W-:Y:S02]  /*2fa0*/  FSEL R41, R56, -INF , P5 ;  /* 0xff80000038297808 */ /* 0x001fe40002800000 */
[----:B------:R-:W-:-:S04]  /*2fb0*/  ISETP.GT.AND P5, PT, R94, 0x59, PT ;  /* 0x000000595e00780c */ /* 0x000fc80003fa4270 */
[----:B------:R-:W-:Y:S01]  /*2fc0*/  FSEL R113, R113, -INF , P5 ;  /* 0xff80000071717808 */ /* 0x000fe20002800000 */
[----:B------:R0:W-:Y:S01]  /*2fd0*/  MUFU.TANH R165, R37 ;  /* 0x0000002500a57308 */ /* 0x0001e20000002400 */
[----:B-1----:R-:W-:-:S07]  /*2fe0*/  FSEL R119, R68, -INF , P6 ;  /* 0xff80000044777808 */ /* 0x002fce0003000000 */
[----:B------:R-:W1:Y:S01]  /*2ff0*/  MUFU.TANH R58, R58 ;  /* 0x0000003a003a7308 */ /* 0x000e620000002400 */
[----:B0-----:R-:W-:Y:S01]  /*3000*/  FSEL R37, R86, -INF , P2 ;  /* 0xff80000056257808 */ /* 0x001fe20001000000 */
[----:B------:R-:W-:Y:S01]  /*3010*/  IMAD.MOV.U32 R86, RZ, RZ, R87 ;  /* 0x000000ffff567224 */ /* 0x000fe200078e0057 */
[----:B------:R-:W-:Y:S02]  /*3020*/  ISETP.GT.AND P2, PT, R94, 0x50, PT ;  /* 0x000000505e00780c */ /* 0x000fe40003f44270 */
[----:B--2---:R-:W-:Y:S02]  /*3030*/  FSEL R59, R59, -INF , P4 ;  /* 0xff8000003b3b7808 */ /* 0x004fe40002000000 */
[----:B------:R-:W-:Y:S01]  /*3040*/  FSEL R129, R64, -INF , P2 ;  /* 0xff80000040817808 */ /* 0x000fe20001000000 */
[----:B------:R-:W0:Y:S01]  /*3050*/  MUFU.TANH R66, R66 ;  /* 0x0000004200427308 */ /* 0x000e220000002400 */
[----:B------:R-:W-:Y:S02]  /*3060*/  ISETP.GT.AND P4, PT, R94, 0x60, PT ;  /* 0x000000605e00780c */ /* 0x000fe40003f84270 */
[----:B------:R-:W-:-:S04]  /*3070*/  FMNMX.FTZ R96, R129, R96, !PT ;  /* 0x0000006081607209 */ /* 0x000fc80007810000 */
[----:B------:R-:W-:Y:S01]  /*3080*/  FMNMX.FTZ R96, R127, R96, !PT ;  /* 0x000000607f607209 */ /* 0x000fe20007810000 */
[----:B------:R-:W-:Y:S01]  /*3090*/  MUFU.TANH R60, R60 ;  /* 0x0000003c003c7308 */ /* 0x000fe20000002400 */
[----:B-1----:R-:W-:Y:S02]  /*30a0*/  FSEL R43, R58, -INF , P3 ;  /* 0xff8000003a2b7808 */ /* 0x002fe40001800000 */
[----:B------:R-:W-:Y:S02]  /*30b0*/  FMNMX.FTZ R96, R119, R96, !PT ;  /* 0x0000006077607209 */ /* 0x000fe40007810000 */
[----:B------:R-:W-:Y:S02]  /*30c0*/  ISETP.GT.AND P3, PT, R94, 0x61, PT ;  /* 0x000000615e00780c */ /* 0x000fe40003f64270 */
[----:B------:R-:W-:Y:S01]  /*30d0*/  FMNMX.FTZ R96, R113, R96, !PT ;  /* 0x0000006071607209 */ /* 0x000fe20007810000 */
[----:B------:R-:W1:Y:S01]  /*30e0*/  MUFU.TANH R61, R61 ;  /* 0x0000003d003d7308 */ /* 0x000e620000002400 */
[----:B0-----:R-:W-:-:S02]  /*30f0*/  FSEL R107, R66, -INF , P4 ;  /* 0xff800000426b7808 */ /* 0x001fc40002000000 */
[----:B------:R-:W-:Y:S02]  /*3100*/  FSEL R99, R99, -INF , P3 ;  /* 0xff80000063637808 */ /* 0x000fe40001800000 */
[----:B------:R-:W-:-:S03]  /*3110*/  FMNMX.FTZ R96, R107, R96, !PT ;  /* 0x000000606b607209 */ /* 0x000fc60007810000 */
[----:B------:R-:W-:Y:S01]  /*3120*/  MUFU.TANH R44, R44 ;  /* 0x0000002c002c7308 */ /* 0x000fe20000002400 */
[----:B------:R-:W-:-:S07]  /*3130*/  FMNMX.FTZ R96, R99, R96, !PT ;  /* 0x0000006063607209 */ /* 0x000fce0007810000 */
[----:B------:R-:W0:Y:S01]  /*3140*/  MUFU.TANH R63, R63 ;  /* 0x0000003f003f7308 */ /* 0x000e220000002400 */
[----:B-1----:R-:W-:Y:S02]  /*3150*/  FSEL R61, R61, -INF , P1 ;  /* 0xff8000003d3d7808 */ /* 0x002fe40000800000 */
[----:B------:R-:W-:-:S05]  /*3160*/  ISETP.GT.AND P1, PT, R94, 0x69, PT ;  /* 0x000000695e00780c */ /* 0x000fca0003f24270 */
[----:B------:R1:W2:Y:S08]  /*3170*/  MUFU.TANH R97, R45 ;  /* 0x0000002d00617308 */ /* 0x0002b00000002400 */
[----:B------:R-:W-:Y:S01]  /*3180*/  MUFU.TANH R62, R62 ;  /* 0x0000003e003e7308 */ /* 0x000fe20000002400 */
[----:B-1----:R-:W-:Y:S02]  /*3190*/  FSEL R45, R60, -INF , P2 ;  /* 0xff8000003c2d7808 */ /* 0x002fe40001000000 */
[----:B------:R-:W-:-:S02]  /*31a0*/  ISETP.GT.AND P2, PT, R94, 0x68, PT ;  /* 0x000000685e00780c */ /* 0x000fc40003f44270 */
[----:B0-----:R-:W-:Y:S02]  /*31b0*/  FSEL R63, R63, -INF , P6 ;  /* 0xff8000003f3f7808 */ /* 0x001fe40003000000 */
[----:B------:R-:W-:Y:S01]  /*31c0*/  FSEL R79, R44, -INF , P2 ;  /* 0xff8000002c4f7808 */ /* 0x000fe20001000000 */
[----:B------:R-:W0:Y:S01]  /*31d0*/  MUFU.TANH R48, R48 ;  /* 0x0000003000307308 */ /* 0x000e220000002400 */
[----:B------:R-:W-:Y:S02]  /*31e0*/  ISETP.GT.AND P6, PT, R94, 0x70, PT ;  /* 0x000000705e00780c */ /* 0x000fe40003fc4270 */
[----:B--2---:R-:W-:Y:S02]  /*31f0*/  FSEL R97, R97, -INF , P1 ;  /* 0xff80000061617808 */ /* 0x004fe40000800000 */
[----:B------:R-:W-:-:S03]  /*3200*/  FMNMX.FTZ R96, R79, R96, !PT ;  /* 0x000000604f607209 */ /* 0x000fc60007810000 */
[----:B------:R-:W1:Y:S01]  /*3210*/  MUFU.TANH R42, R42 ;  /* 0x0000002a002a7308 */ /* 0x000e620000002400 */
[----:B------:R-:W-:-:S07]  /*3220*/  FMNMX.FTZ R96, R97, R96, !PT ;  /* 0x0000006061607209 */ /* 0x000fce0007810000 */
[----:B------:R1:W-:Y:S01]  /*3230*/  MUFU.TANH R109, R49 ;  /* 0x00000031006d7308 */ /* 0x0003e20000002400 */
[----:B0-----:R-:W-:-:S04]  /*3240*/  FSEL R101, R48, -INF , P6 ;  /* 0xff80000030657808 */ /* 0x001fc80003000000 */
[----:B------:R-:W-:-:S03]  /*3250*/  FMNMX.FTZ R96, R101, R96, !PT ;  /* 0x0000006065607209 */ /* 0x000fc60007810000 */
[----:B------:R-:W-:Y:S01]  /*3260*/  MUFU.TANH R40, R40 ;  /* 0x0000002800287308 */ /* 0x000fe20000002400 */
[----:B-1----:R-:W-:Y:S02]  /*3270*/  FSEL R49, R42, -INF , P4 ;  /* 0xff8000002a317808 */ /* 0x002fe40002000000 */
[----:B------:R-:W-:-:S05]  /*3280*/  ISETP.GT.AND P4, PT, R94, 0x78, PT ;  /* 0x000000785e00780c */ /* 0x000fca0003f84270 */
[----:B------:R-:W-:Y:S08]  /*3290*/  MUFU.TANH R46, R46 ;  /* 0x0000002e002e7308 */ /* 0x000ff00000002400 */
[----:B------:R-:W0:Y:S08]  /*32a0*/  MUFU.TANH R52, R52 ;  /* 0x0000003400347308 */ /* 0x000e300000002400 */
[----:B------:R1:W-:Y:S08]  /*32b0*/  MUFU.TANH R149, R53 ;  /* 0x0000003500957308 */ /* 0x0003f00000002400 */
[----:B------:R-:W2:Y:S01]  /*32c0*/  MUFU.TANH R24, R24 ;  /* 0x0000001800187308 */ /* 0x000ea20000002400 */
[----:B0-----:R-:W-:-:S02]  /*32d0*/  FSEL R125, R52, -INF , P4 ;  /* 0xff800000347d7808 */ /* 0x001fc40002000000 */
[----:B-1----:R-:W-:Y:S02]  /*32e0*/  FSEL R53, R46, -INF , P2 ;  /* 0xff8000002e357808 */ /* 0x002fe40001000000 */
[----:B------:R-:W-:-:S03]  /*32f0*/  ISETP.GT.AND P2, PT, R94, 0x80, PT ;  /* 0x000000805e00780c */ /* 0x000fc60003f44270 */
[----:B------:R0:W-:Y:S08]  /*3300*/  MUFU.TANH R67, R47 ;  /* 0x0000002f00437308 */ /* 0x0001f00000002400 */
[----:B------:R-:W1:Y:S01]  /*3310*/  MUFU.TANH R50, R50 ;  /* 0x0000003200327308 */ /* 0x000e620000002400 */
[----:B0-----:R-:W-:Y:S02]  /*3320*/  FSEL R47, R62, -INF , P5 ;  /* 0xff8000003e2f7808 */ /* 0x001fe40002800000 */
[----:B------:R-:W-:-:S02]  /*3330*/  ISETP.GT.AND P5, PT, R94, 0x71, PT ;  /* 0x000000715e00780c */ /* 0x000fc40003fa4270 */
[----:B--2---:R-:W-:Y:S02]  /*3340*/  FSEL R151, R24, -INF , P2 ;  /* 0xff80000018977808 */ /* 0x004fe40001000000 */
[----:B------:R-:W-:Y:S01]  /*3350*/  FSEL R109, R109, -INF , P5 ;  /* 0xff8000006d6d7808 */ /* 0x000fe20002800000 */
[----:B------:R0:W-:Y:S01]  /*3360*/  MUFU.TANH R70, R51 ;  /* 0x0000003300467308 */ /* 0x0001e20000002400 */
[----:B------:R-:W-:Y:S02]  /*3370*/  FMNMX.FTZ R24, R11, R20, !PT ;  /* 0x000000140b187209 */ /* 0x000fe40007810000 */
[----:B------:R-:W-:Y:S02]  /*3380*/  FMNMX.FTZ R96, R109, R96, !PT ;  /* 0x000000606d607209 */ /* 0x000fe40007810000 */
[----:B------:R-:W-:Y:S02]  /*3390*/  FMNMX.FTZ R24, R21, R24, !PT ;  /* 0x0000001815187209 */ /* 0x000fe40007810000 */
[----:B------:R-:W-:Y:S01]  /*33a0*/  FMNMX.FTZ R96, R125, R96, !PT ;  /* 0x000000607d607209 */ /* 0x000fe20007810000 */
[----:B------:R-:W2:Y:S01]  /*33b0*/  MUFU.TANH R28, R28 ;  /* 0x0000001c001c7308 */ /* 0x000ea20000002400 */
[----:B0-----:R-:W-:-:S02]  /*33c0*/  FSEL R51, R40, -INF , P3 ;  /* 0xff80000028337808 */ /* 0x001fc40001800000 */
[----:B------:R-:W-:Y:S02]  /*33d0*/  ISETP.GT.AND P3, PT, R94, 0x79, PT ;  /* 0x000000795e00780c */ /* 0x000fe40003f64270 */
[----:B-1----:R-:W-:Y:S02]  /*33e0*/  FSEL R65, R50, -INF , P6 ;  /* 0xff80000032417808 */ /* 0x002fe40003000000 */
[----:B------:R-:W-:Y:S01]  /*33f0*/  FSEL R149, R149, -INF , P3 ;  /* 0xff80000095957808 */ /* 0x000fe20001800000 */
[----:B------:R-:W0:Y:S01]  /*3400*/  MUFU.TANH R54, R54 ;  /* 0x0000003600367308 */ /* 0x000e220000002400 */
[----:B------:R-:W-:Y:S02]  /*3410*/  ISETP.GT.AND P6, PT, R94, 0x88, PT ;  /* 0x000000885e00780c */ /* 0x000fe40003fc4270 */
[----:B------:R-:W-:Y:S02]  /*3420*/  FMNMX.FTZ R96, R149, R96, !PT ;  /* 0x0000006095607209 */ /* 0x000fe40007810000 */
[----:B------:R-:W-:-:S02]  /*3430*/  FMNMX.FTZ R24, R13, R24, !PT ;  /* 0x000000180d187209 */ /* 0x000fc40007810000 */
[----:B------:R-:W-:Y:S01]  /*3440*/  FMNMX.FTZ R96, R151, R96, !PT ;  /* 0x0000006097607209 */ /* 0x000fe20007810000 */
[----:B------:R-:W1:Y:S01]  /*3450*/  MUFU.TANH R26, R26 ;  /* 0x0000001a001a7308 */ /* 0x000e620000002400 */
[----:B--2---:R-:W-:Y:S02]  /*3460*/  FSEL R155, R28, -INF , P6 ;  /* 0xff8000001c9b7808 */ /* 0x004fe40003000000 */
[----:B------:R-:W-:-:S05]  /*3470*/  FMNMX.FTZ R24, R25, R24, !PT ;  /* 0x0000001819187209 */ /* 0x000fca0007810000 */
[----:B------:R2:W3:Y:S01]  /*3480*/  MUFU.TANH R92, R55 ;  /* 0x00000037005c7308 */ /* 0x0004e20000002400 */
[----:B0-----:R-:W-:Y:S02]  /*3490*/  FSEL R75, R54, -INF , P4 ;  /* 0xff800000364b7808 */ /* 0x001fe40002000000 */
[----:B------:R-:W-:-:S05]  /*34a0*/  ISETP.GT.AND P4, PT, R94, 0x90, PT ;  /* 0x000000905e00780c */ /* 0x000fca0003f84270 */
[----:B------:R-:W0:Y:S01]  /*34b0*/  MUFU.TANH R32, R32 ;  /* 0x0000002000207308 */ /* 0x000e220000002400 */
[----:B--2---:R-:W-:Y:S02]  /*34c0*/  FSEL R55, R67, -INF , P1 ;  /* 0xff80000043377808 */ /* 0x004fe40000800000 */
[----:B------:R-:W-:Y:S02]  /*34d0*/  ISETP.GT.AND P1, PT, R94, 0x81, PT ;  /* 0x000000815e00780c */ /* 0x000fe40003f24270 */
[----:B------:R-:W-:Y:S02]  /*34e0*/  FSEL R67, R70, -INF , P5 ;  /* 0xff80000046437808 */ /* 0x000fe40002800000 */
[----:B------:R-:W-:Y:S01]  /*34f0*/  FSEL R153, R153, -INF , P1 ;  /* 0xff80000099997808 */ /* 0x000fe20000800000 */
[----:B------:R-:W2:Y:S01]  /*3500*/  MUFU.TANH R36, R36 ;  /* 0x0000002400247308 */ /* 0x000ea20000002400 */
[----:B------:R-:W-:Y:S02]  /*3510*/  ISETP.GT.AND P5, PT, R94, 0x89, PT ;  /* 0x000000895e00780c */ /* 0x000fe40003fa4270 */
[----:B------:R-:W-:-:S02]  /*3520*/  FMNMX.FTZ R96, R153, R96, !PT ;  /* 0x0000006099607209 */ /* 0x000fc40007810000 */
[----:B------:R-:W-:Y:S02]  /*3530*/  FSEL R157, R157, -INF , P5 ;  /* 0xff8000009d9d7808 */ /* 0x000fe40002800000 */
[----:B------:R-:W-:Y:S01]  /*3540*/  FMNMX.FTZ R96, R155, R96, !PT ;  /* 0x000000609b607209 */ /* 0x000fe20007810000 */
[----:B------:R4:W5:Y:S01]  /*3550*/  MUFU.TANH R40, R30 ;  /* 0x0000001e00287308 */ /* 0x0009620000002400 */
[----:B-1----:R-:W-:Y:S02]  /*3560*/  FSEL R95, R26, -INF , P2 ;  /* 0xff8000001a5f7808 */ /* 0x002fe40001000000 */
[----:B------:R-:W-:Y:S02]  /*3570*/  FMNMX.FTZ R26, R15, R24, !PT ;  /* 0x000000180f1a7209 */ /* 0x000fe40007810000 */
[----:B---3--:R-:W-:Y:S02]  /*3580*/  FSEL R83, R92, -INF , P3 ;  /* 0xff8000005c537808 */ /* 0x008fe40001800000 */
[----:B------:R-:W-:Y:S01]  /*3590*/  ISETP.GT.AND P3, PT, R94, 0x91, PT ;  /* 0x000000915e00780c */ /* 0x000fe20003f64270 */
[----:B------:R1:W-:Y:S01]  /*35a0*/  MUFU.TANH R44, R34 ;  /* 0x00000022002c7308 */ /* 0x0003e20000002400 */
[----:B0-----:R-:W-:-:S02]  /*35b0*/  FSEL R159, R32, -INF , P4 ;  /* 0xff800000209f7808 */ /* 0x001fc40002000000 */
[----:B------:R-:W-:Y:S02]  /*35c0*/  FMNMX.FTZ R96, R157, R96, !PT ;  /* 0x000000609d607209 */ /* 0x000fe40007810000 */
[----:B------:R-:W-:Y:S02]  /*35d0*/  FMNMX.FTZ R26, R27, R26, !PT ;  /* 0x0000001a1b1a7209 */ /* 0x000fe40007810000 */
[----:B------:R-:W-:Y:S01]  /*35e0*/  ISETP.GT.AND P2, PT, R94, 0x98, PT ;  /* 0x000000985e00780c */ /* 0x000fe20003f44270 */
[----:B------:R0:W-:Y:S01]  /*35f0*/  MUFU.TANH R48, R38 ;  /* 0x0000002600307308 */ /* 0x0001e20000002400 */
[----:B------:R-:W-:Y:S02]  /*3600*/  FSEL R161, R161, -INF , P3 ;  /* 0xff800000a1a17808 */ /* 0x000fe40001800000 */
[----:B------:R-:W-:Y:S02]  /*3610*/  FMNMX.FTZ R96, R159, R96, !PT ;  /* 0x000000609f607209 */ /* 0x000fe40007810000 */
[----:B------:R-:W-:-:S02]  /*3620*/  FMNMX.FTZ R26, R73, R26, !PT ;  /* 0x0000001a491a7209 */ /* 0x000fc40007810000 */
[----:B------:R-:W-:Y:S01]  /*3630*/  FSEL R105, R105, -INF , P1 ;  /* 0xff80000069697808 */ /* 0x000fe20000800000 */
[----:B------:R-:W-:Y:S01]  /*3640*/  MUFU.TANH R42, R31 ;  /* 0x0000001f002a7308 */ /* 0x000fe20000002400 */
[----:B------:R-:W-:Y:S02]  /*3650*/  ISETP.GT.AND P1, PT, R94, 0x99, PT ;  /* 0x000000995e00780c */ /* 0x000fe40003f24270 */
[----:B--2---:R-:W-:Y:S02]  /*3660*/  FSEL R163, R36, -INF , P2 ;  /* 0xff80000024a37808 */ /* 0x004fe40001000000 */
[----:B------:R-:W-:Y:S02]  /*3670*/  FMNMX.FTZ R96, R161, R96, !PT ;  /* 0x00000060a1607209 */ /* 0x000fe40007810000 */
[----:B------:R-:W-:Y:S01]  /*3680*/  FMNMX.FTZ R26, R29, R26, !PT ;  /* 0x0000001a1d1a7209 */ /* 0x000fe20007810000 */
[----:B------:R-:W-:Y:S01]  /*3690*/  MUFU.TANH R46, R35 ;  /* 0x00000023002e7308 */ /* 0x000fe20000002400 */
[----:B------:R-:W-:-:S02]  /*36a0*/  FSEL R165, R165, -INF , P1 ;  /* 0xff800000a5a57808 */ /* 0x000fc40000800000 */
[----:B------:R-:W-:Y:S02]  /*36b0*/  FMNMX.FTZ R96, R163, R96, !PT ;  /* 0x00000060a3607209 */ /* 0x000fe40007810000 */
[----:B------:R-:W-:Y:S02]  /*36c0*/  FMNMX.FTZ R28, R77, R26, !PT ;  /* 0x0000001a4d1c7209 */ /* 0x000fe40007810000 */
[----:B------:R-:W-:Y:S01]  /*36d0*/  FMNMX.FTZ R96, R165, R96, !PT ;  /* 0x00000060a5607209 */ /* 0x000fe20007810000 */
[----:B------:R-:W2:Y:S01]  /*36e0*/  MUFU.TANH R50, R39 ;  /* 0x0000002700327308 */ /* 0x000ea20000002400 */
[----:B------:R-:W-:-:S03]  /*36f0*/  FMNMX.FTZ R28, R33, R28, !PT ;  /* 0x0000001c211c7209 */ /* 0x000fc60007810000 */
[----:B------:R-:W3:Y:S01]  /*3700*/  SHFL.BFLY PT, R89, R96, 0x2, 0x1f ;  /* 0x0c401f0060597f89 */ /* 0x000ee200000e0000 */
[----:B------:R-:W-:-:S04]  /*3710*/  FMNMX.FTZ R28, R81, R28, !PT ;  /* 0x0000001c511c7209 */ /* 0x000fc80007810000 */
[----:B------:R-:W-:-:S04]  /*3720*/  FMNMX.FTZ R28, R37, R28, !PT ;  /* 0x0000001c251c7209 */ /* 0x000fc80007810000 */
[----:B----4-:R-:W-:-:S04]  /*3730*/  FMNMX.FTZ R30, R85, R28, !PT ;  /* 0x0000001c551e7209 */ /* 0x010fc80007810000 */
[----:B------:R-:W-:-:S04]  /*3740*/  FMNMX.FTZ R30, R57, R30, !PT ;  /* 0x0000001e391e7209 */ /* 0x000fc80007810000 */
[----:B------:R-:W-:-:S04]  /*3750*/  FMNMX.FTZ R30, R41, R30, !PT ;  /* 0x0000001e291e7209 */ /* 0x000fc80007810000 */
[----:B------:R-:W-:Y:S02]  /*3760*/  FMNMX.FTZ R30, R59, R30, !PT ;  /* 0x0000001e3b1e7209 */ /* 0x000fe40007810000 */
[----:B---3--:R-:W-:Y:S02]  /*3770*/  FMNMX.FTZ R10, R96, R89, !PT ;  /* 0x00000059600a7209 */ /* 0x008fe40007810000 */
[----:B------:R-:W-:-:S03]  /*3780*/  FMNMX.FTZ R32, R43, R30, !PT ;  /* 0x0000001e2b207209 */ /* 0x000fc60007810000 */
[----:B------:R-:W3:Y:S01]  /*3790*/  SHFL.BFLY PT, R89, R10, 0x1, 0x1f ;  /* 0x0c201f000a597f89 */ /* 0x000ee200000e0000 */
[----:B------:R-:W-:-:S04]  /*37a0*/  FMNMX.FTZ R32, R45, R32, !PT ;  /* 0x000000202d207209 */ /* 0x000fc80007810000 */
[----:B------:R-:W-:-:S04]  /*37b0*/  FMNMX.FTZ R32, R61, R32, !PT ;  /* 0x000000203d207209 */ /* 0x000fc80007810000 */
[----:B------:R-:W-:-:S04]  /*37c0*/  FMNMX.FTZ R32, R63, R32, !PT ;  /* 0x000000203f207209 */ /* 0x000fc80007810000 */
[----:B-1----:R-:W-:-:S04]  /*37d0*/  FMNMX.FTZ R34, R47, R32, !PT ;  /* 0x000000202f227209 */ /* 0x002fc80007810000 */
[----:B------:R-:W-:-:S04]  /*37e0*/  FMNMX.FTZ R34, R49, R34, !PT ;  /* 0x0000002231227209 */ /* 0x000fc80007810000 */
[----:B------:R-:W-:Y:S02]  /*37f0*/  FMNMX.FTZ R34, R51, R34, !PT ;  /* 0x0000002233227209 */ /* 0x000fe40007810000 */
[----:B---3--:R-:W-:Y:S02]  /*3800*/  FMNMX.FTZ R89, R10, R89, !PT ;  /* 0x000000590a597209 */ /* 0x008fe40007810000 */
        /* <DEDUP_REMOVED lines=8> */
[--C-:B0-----:R-:W-:Y:S01]  /*3890*/  FFMA.FTZ R38, R117, R88, -R6.reuse ;  /* 0x0000005875267223 */ /* 0x101fe20000010806 */
[----:B------:R-:W-:Y:S01]  /*38a0*/  FMNMX.FTZ R36, R75, R36, !PT ;  /* 0x000000244b247209 */ /* 0x000fe20007810000 */
[-CC-:B------:R-:W-:Y:S01]  /*38b0*/  FFMA.FTZ R123, R123, R88.reuse, -R6.reuse ;  /* 0x000000587b7b7223 */ /* 0x180fe20000010806 */
[----:B------:R-:W-:-:S01]  /*38c0*/  FFMA.FTZ R52, R119, R88, -R6 ;  /* 0x0000005877347223 */ /* 0x000fc20000010806 */
[----:B------:R0:W-:Y:S01]  /*38d0*/  MUFU.EX2 R32, R38 ;  /* 0x0000002600207308 */ /* 0x0001e20000000800 */
[----:B-----5:R-:W-:Y:S01]  /*38e0*/  FSEL R119, R40, -INF , P6 ;  /* 0xff80000028777808 */ /* 0x020fe20003000000 */
[-CC-:B------:R-:W-:Y:S01]  /*38f0*/  FFMA.FTZ R121, R121, R88.reuse, -R6.reuse ;  /* 0x0000005879797223 */ /* 0x180fe20000010806 */
[----:B------:R-:W-:-:S01]  /*3900*/  FFMA.FTZ R129, R129, R88, -R6 ;  /* 0x0000005881817223 */ /* 0x000fc20000010806 */
[-CC-:B------:R-:W-:Y:S01]  /*3910*/  FFMA.FTZ R10, R69, R88.reuse, -R6.reuse ;  /* 0x00000058450a7223 */ /* 0x180fe20000010806 */
[----:B------:R-:W-:-:S01]  /*3920*/  FFMA.FTZ R69, R115, R88, -R6 ;  /* 0x0000005873457223 */ /* 0x000fc20000010806 */
[--C-:B------:R-:W-:Y:S01]  /*3930*/  FFMA.FTZ R115, R131, R88, -R6.reuse ;  /* 0x0000005883737223 */ /* 0x100fe20000010806 */
[----:B--2---:R-:W-:Y:S01]  /*3940*/  FSEL R131, R50, -INF , P1 ;  /* 0xff80000032837808 */ /* 0x004fe20000800000 */
[----:B------:R1:W-:Y:S01]  /*3950*/  MUFU.EX2 R28, R123 ;  /* 0x0000007b001c7308 */ /* 0x0003e20000000800 */
[----:B0-----:R-:W-:Y:S01]  /*3960*/  FMNMX.FTZ R38, R83, R36, !PT ;  /* 0x0000002453267209 */ /* 0x001fe20007810000 */
        /* <DEDUP_REMOVED lines=9> */
[----:B-1----:R-:W-:Y:S01]  /*3a00*/  FSEL R123, R42, -INF , P5 ;  /* 0xff8000002a7b7808 */ /* 0x002fe20002800000 */
[--C-:B------:R-:W-:Y:S01]  /*3a10*/  FFMA.FTZ R42, R107, R88, -R6.reuse ;  /* 0x000000586b2a7223 */ /* 0x100fe20000010806 */
[----:B------:R-:W-:Y:S01]  /*3a20*/  FMNMX.FTZ R38, R119, R38, !PT ;  /* 0x0000002677267209 */ /* 0x000fe20007810000 */
[-CC-:B------:R-:W-:Y:S01]  /*3a30*/  FFMA.FTZ R14, R111, R88.reuse, -R6.reuse ;  /* 0x000000586f0e7223 */ /* 0x180fe20000010806 */
[----:B------:R-:W-:Y:S01]  /*3a40*/  FSEL R107, R46, -INF , P3 ;  /* 0xff8000002e6b7808 */ /* 0x000fe20001800000 */
[----:B------:R1:W-:Y:S01]  /*3a50*/  MUFU.EX2 R34, R129 ;  /* 0x0000008100227308 */ /* 0x0003e20000000800 */
[----:B0-----:R-:W-:-:S01]  /*3a60*/  FFMA.FTZ R121, R127, R88, -R6 ;  /* 0x000000587f797223 */ /* 0x001fc20000010806 */
[----:B------:R-:W-:Y:S01]  /*3a70*/  FSEL R127, R44, -INF , P4 ;  /* 0xff8000002c7f7808 */ /* 0x000fe20002000000 */
[----:B------:R-:W-:-:S01]  /*3a80*/  FFMA.FTZ R103, R135, R88, -R6 ;  /* 0x0000005887677223 */ /* 0x000fc20000010806 */
[----:B------:R-:W-:Y:S01]  /*3a90*/  FMNMX.FTZ R40, R123, R38, !PT ;  /* 0x000000267b287209 */ /* 0x000fe20007810000 */
[----:B------:R-:W-:-:S01]  /*3aa0*/  FFMA.FTZ R44, R125, R88, -R6 ;  /* 0x000000587d2c7223 */ /* 0x000fc20000010806 */
[-CC-:B------:R-:W-:Y:S01]  /*3ab0*/  FFMA.FTZ R141, R141, R88.reuse, -R6.reuse ;  /* 0x000000588d8d7223 */ /* 0x180fe20000010806 */
[----:B------:R-:W-:-:S01]  /*3ac0*/  FFMA.FTZ R71, R139, R88, -R6 ;  /* 0x000000588b477223 */ /* 0x000fc20000010806 */
[----:B------:R-:W-:Y:S01]  /*3ad0*/  FMNMX.FTZ R40, R127, R40, !PT ;  /* 0x000000287f287209 */ /* 0x000fe20007810000 */
[----:B------:R-:W-:Y:S01]  /*3ae0*/  MUFU.EX2 R36, R52 ;  /* 0x0000003400247308 */ /* 0x000fe20000000800 */
[----:B-1----:R-:W-:Y:S01]  /*3af0*/  FSEL R129, R48, -INF , P2 ;  /* 0xff80000030817808 */ /* 0x002fe20001000000 */
[--C-:B------:R-:W-:Y:S01]  /*3b00*/  FFMA.FTZ R48, R79, R88, -R6.reuse ;  /* 0x000000584f307223 */ /* 0x100fe20000010806 */
[----:B------:R-:W-:Y:S01]  /*3b10*/  FMNMX.FTZ R40, R107, R40, !PT ;  /* 0x000000286b287209 */ /* 0x000fe20007810000 */
[-CC-:B------:R-:W-:Y:S01]  /*3b20*/  FFMA.FTZ R79, R97, R88.reuse, -R6.reuse ;  /* 0x00000058614f7223 */ /* 0x180fe20000010806 */
[----:B------:R-:W-:-:S01]  /*3b30*/  FFMA.FTZ R97, R109, R88, -R6 ;  /* 0x000000586d617223 */ /* 0x000fc20000010806 */
[--C-:B------:R-:W-:Y:S01]  /*3b40*/  FFMA.FTZ R93, R147, R88, -R6.reuse ;  /* 0x00000058935d7223 */ /* 0x100fe20000010806 */
[----:B------:R-:W-:Y:S01]  /*3b50*/  FMNMX.FTZ R40, R129, R40, !PT ;  /* 0x0000002881287209 */ /* 0x000fe20007810000 */
[----:B------:R0:W-:Y:S01]  /*3b60*/  MUFU.EX2 R38, R42 ;  /* 0x0000002a00267308 */ /* 0x0001e20000000800 */
[----:B------:R-:W-:-:S01]  /*3b70*/  FFMA.FTZ R137, R137, R88, -R6 ;  /* 0x0000005889897223 */ /* 0x000fc20000010806 */
[--C-:B------:R-:W-:Y:S01]  /*3b80*/  FFMA.FTZ R111, R145, R88, -R6.reuse ;  /* 0x00000058916f7223 */ /* 0x100fe20000010806 */
[----:B------:R-:W-:Y:S01]  /*3b90*/  FMNMX.FTZ R46, R131, R40, !PT ;  /* 0x00000028832e7209 */ /* 0x000fe20007810000 */
[-CC-:B------:R-:W-:Y:S01]  /*3ba0*/  FFMA.FTZ R117, R143, R88.reuse, -R6.reuse ;  /* 0x000000588f757223 */ /* 0x180fe20000010806 */
[----:B------:R-:W-:-:S01]  /*3bb0*/  FFMA.FTZ R113, R113, R88, -R6 ;  /* 0x0000005871717223 */ /* 0x000fc20000010806 */
[-CC-:B------:R-:W-:Y:S01]  /*3bc0*/  FFMA.FTZ R99, R99, R88.reuse, -R6.reuse ;  /* 0x0000005863637223 */ /* 0x180fe20000010806 */
[----:B------:R-:W-:-:S01]  /*3bd0*/  FFMA.FTZ R109, R153, R88, -R6 ;  /* 0x00000058996d7223 */ /* 0x000fc20000010806 */
[----:B------:R-:W1:Y:S01]  /*3be0*/  SHFL.BFLY PT, R91, R46, 0x2, 0x1f ;  /* 0x0c401f002e5b7f89 */ /* 0x000e6200000e0000 */
[----:B------:R2:W-:Y:S01]  /*3bf0*/  MUFU.EX2 R30, R133 ;  /* 0x00000085001e7308 */ /* 0x0005e20000000800 */
[----:B0-----:R-:W-:-:S01]  /*3c00*/  FFMA.FTZ R42, R101, R88, -R6 ;  /* 0x00000058652a7223 */ /* 0x001fc20000010806 */
[-CC-:B------:R-:W-:Y:S01]  /*3c10*/  FFMA.FTZ R101, R149, R88.reuse, -R6.reuse ;  /* 0x0000005895657223 */ /* 0x180fe20000010806 */
[----:B------:R-:W-:-:S01]  /*3c20*/  FFMA.FTZ R125, R157, R88, -R6 ;  /* 0x000000589d7d7223 */ /* 0x000fc20000010806 */
[-CC-:B------:R-:W-:Y:S01]  /*3c30*/  FFMA.FTZ R50, R159, R88.reuse, -R6.reuse ;  /* 0x000000589f327223 */ /* 0x180fe20000010806 */
[----:B------:R-:W-:-:S03]  /*3c40*/  FFMA.FTZ R135, R165, R88, -R6 ;  /* 0x00000058a5877223 */ /* 0x000fc60000010806 */
[----:B------:R0:W-:Y:S01]  /*3c50*/  MUFU.EX2 R40, R48 ;  /* 0x0000003000287308 */ /* 0x0001e20000000800 */
[----:B--2---:R-:W-:-:S07]  /*3c60*/  FFMA.FTZ R133, R161, R88, -R6 ;  /* 0x00000058a1857223 */ /* 0x004fce0000010806 */
[----:B------:R-:W-:Y:S01]  /*3c70*/  MUFU.EX2 R10, R10 ;  /* 0x0000000a000a7308 */ /* 0x000fe20000000800 */
[----:B0-----:R-:W-:-:S01]  /*3c80*/  FFMA.FTZ R48, R155, R88, -R6 ;  /* 0x000000589b307223 */ /* 0x001fc20000010806 */
[----:B-1----:R-:W-:Y:S01]  /*3c90*/  FMNMX.FTZ R52, R46, R91, !PT ;  /* 0x0000005b2e347209 */ /* 0x002fe20007810000 */
[----:B------:R-:W-:-:S05]  /*3ca0*/  FFMA.FTZ R46, R151, R88, -R6 ;  /* 0x00000058972e7223 */ /* 0x000fca0000010806 */
[----:B------:R-:W0:Y:S01]  /*3cb0*/  MUFU.EX2 R31, R31 ;  /* 0x0000001f001f7308 */ /* 0x000e220000000800 */
[----:B------:R-:W1:Y:S07]  /*3cc0*/  SHFL.BFLY PT, R91, R52, 0x1, 0x1f ;  /* 0x0c201f00345b7f89 */ /* 0x000e6e00000e0000 */
[----:B------:R-:W2:Y:S08]  /*3cd0*/  MUFU.EX2 R8, R8 ;  /* 0x0000000800087308 */ /* 0x000eb00000000800 */
[----:B------:R-:W-:Y:S08]  /*3ce0*/  MUFU.EX2 R35, R35 ;  /* 0x0000002300237308 */ /* 0x000ff00000000800 */
[----:B------:R-:W-:Y:S01]  /*3cf0*/  MUFU.EX2 R26, R137 ;  /* 0x00000089001a7308 */ /* 0x000fe20000000800 */
[----:B-1----:R-:W-:Y:S01]  /*3d00*/  FMNMX.FTZ R91, R52, R91, !PT ;  /* 0x0000005b345b7209 */ /* 0x002fe20007810000 */
[----:B------:R-:W-:-:S03]  /*3d10*/  FFMA.FTZ R52, R163, R88, -R6 ;  /* 0x00000058a3347223 */ /* 0x000fc60000010806 */
[C---:B------:R-:W-:Y:S01]  /*3d20*/  FSETP.NEU.FTZ.AND P1, PT, R91.reuse, -INF , PT ;  /* 0xff8000005b00780b */ /* 0x040fe20003f3d000 */
[----:B------:R-:W-:-:S02]  /*3d30*/  FFMA.FTZ R54, R91, R88, -8 ;  /* 0xc10000005b367423 */ /* 0x000fc40000010058 */
[----:B------:R-:W-:Y:S03]  /*3d40*/  MUFU.EX2 R12, R12 ;  /* 0x0000000c000c7308 */ /* 0x000fe60000000800 */
[----:B------:R-:W-:Y:S02]  /*3d50*/  FSEL R64, R54, RZ, P1 ;  /* 0x000000ff36407208 */ /* 0x000fe40000800000 */
[----:B------:R-:W-:-:S03]  /*3d60*/  PLOP3.LUT P1, PT, PT, PT, UP0, 0x80, 0x0 ;  /* 0x000000000000781c */ /* 0x000fc60003f2f008 */
        /* <DEDUP_REMOVED lines=8> */
[----:B------:R-:W-:Y:S01]  /*3df0*/  MUFU.EX2 R6, R6 ;  /* 0x0000000600067308 */ /* 0x000fe20000000800 */
[----:B0-----:R-:W-:-:S01]  /*3e00*/  FADD.FTZ R21, R10, R31 ;  /* 0x0000001f0a157221 */ /* 0x001fc20000010000 */
[-CC-:B------:R-:W-:Y:S01]  /*3e10*/  FFMA.FTZ R15, R15, R88.reuse, -R64.reuse ;  /* 0x000000580f0f7223 */ /* 0x180fe20000010840 */
[----:B------:R-:W-:-:S01]  /*3e20*/  FFMA.FTZ R56, R73, R88, -R64 ;  /* 0x0000005849387223 */ /* 0x000fc20000010840 */
[----:B------:R-:W-:Y:S01]  /*3e30*/  FFMA.FTZ R29, R29, R88, -R64 ;  /* 0x000000581d1d7223 */ /* 0x000fe20000010840 */
[----:B--2---:R-:W-:-:S01]  /*3e40*/  FADD.FTZ R78, R8, R21 ;  /* 0x00000015084e7221 */ /* 0x004fc20000010000 */
        /* <DEDUP_REMOVED lines=28> */
[----:B------:R-:W-:Y:S01]  /*4010*/  FADD.FTZ R27, R35, R78 ;  /* 0x0000004e231b7221 */ /* 0x000fe20000010000 */
[----:B---3--:R-:W-:-:S01]  /*4020*/  FFMA.FTZ R11, R33, R88, -R64 ;  /* 0x00000058210b7223 */ /* 0x008fc20000010840 */
[----:B------:R-:W-:Y:S01]  /*4030*/  F2FP.SATFINITE.E4M3.F32.PACK_AB_MERGE_C R35, R35, R8, RZ ;  /* 0x000000082323723e */ /* 0x000fe200048070ff */
[----:B------:R-:W-:-:S01]  /*4040*/  FFMA.FTZ R119, R119, R88, -R64 ;  /* 0x0000005877777223 */ /* 0x000fc20000010840 */
[----:B------:R-:W-:Y:S01]  /*4050*/  FADD.FTZ R78, R12, R27 ;  /* 0x0000001b0c4e7221 */ /* 0x000fe20000010000 */
[----:B------:R-:W-:-:S01]  /*4060*/  FFMA.FTZ R123, R123, R88, -R64 ;  /* 0x000000587b7b7223 */ /* 0x000fc20000010840 */
[----:B------:R-:W1:Y:S01]  /*4070*/  MUFU.EX2 R54, R54 ;  /* 0x0000003600367308 */ /* 0x000e620000000800 */
[----:B----4-:R-:W-:-:S01]  /*4080*/  FADD.FTZ R80, R137, R80 ;  /* 0x0000005089507221 */ /* 0x010fc20000010000 */
[----:B------:R-:W-:Y:S01]  /*4090*/  FADD.FTZ R33, R39, R78 ;  /* 0x0000004e27217221 */ /* 0x000fe20000010000 */
[----:B------:R-:W-:Y:S01]  /*40a0*/  F2FP.SATFINITE.E4M3.F32.PACK_AB_MERGE_C R168, R31, R10, R35 ;  /* 0x0000000a1fa8723e */ /* 0x000fe20004807023 */
[--C-:B------:R-:W-:Y:S01]  /*40b0*/  FFMA.FTZ R127, R127, R88, -R64.reuse ;  /* 0x000000587f7f7223 */ /* 0x100fe20000010840 */
[----:B------:R-:W-:Y:S01]  /*40c0*/  F2FP.SATFINITE.E4M3.F32.PACK_AB_MERGE_C R66, R137, R66, RZ ;  /* 0x000000428942723e */ /* 0x000fe200048070ff */
[-CC-:B------:R-:W-:Y:S01]  /*40d0*/  FFMA.FTZ R107, R107, R88.reuse, -R64.reuse ;  /* 0x000000586b6b7223 */ /* 0x180fe20000010840 */
[----:B------:R-:W-:-:S01]  /*40e0*/  FFMA.FTZ R129, R129, R88, -R64 ;  /* 0x0000005881817223 */ /* 0x000fc20000010840 */
[----:B------:R-:W2:Y:S01]  /*40f0*/  MUFU.EX2 R14, R14 ;  /* 0x0000000e000e7308 */ /* 0x000ea20000000800 */
[----:B0-----:R-:W-:-:S01]  /*4100*/  FADD.FTZ R27, R7, R80 ;  /* 0x00000050071b7221 */ /* 0x001fc20000010000 */
[----:B------:R-:W-:Y:S01]  /*4110*/  F2FP.SATFINITE.E4M3.F32.PACK_AB_MERGE_C R169, R5, R6, R66 ;  /* 0x0000000605a9723e */ /* 0x000fe20004807042 */
[--C-:B------:R-:W-:Y:S01]  /*4120*/  IMAD.MOV.U32 R81, RZ, RZ, R87.reuse ;  /* 0x000000ffff517224 */ /* 0x100fe200078e0057 */
[-C--:B------:R-:W-:Y:S01]  /*4130*/  MOV R49, R87.reuse ;  /* 0x0000005700317202 */ /* 0x080fe20000000f00 */
[--C-:B------:R-:W-:Y:S01]  /*4140*/  IMAD.MOV.U32 R73, RZ, RZ, R87.reuse ;  /* 0x000000ffff497224 */ /* 0x100fe200078e0057 */
[----:B------:R-:W-:Y:S01]  /*4150*/  MOV R35, R87 ;  /* 0x0000005700237202 */ /* 0x000fe20000000f00 */
[----:B------:R-:W-:Y:S01]  /*4160*/  IMAD.MOV.U32 R66, RZ, RZ, R87 ;  /* 0x000000ffff427224 */ /* 0x000fe200078e0057 */
[----:B------:R-:W0:Y:S01]  /*4170*/  MUFU.EX2 R25, R25 ;  /* 0x0000001900197308 */ /* 0x000e220000000800 */
[----:B-1----:R-:W-:-:S01]  /*4180*/  FADD.FTZ R78, R54, R27 ;  /* 0x0000001b364e7221 */ /* 0x002fc20000010000 */
[----:B------:R-:W-:-:S02]  /*4190*/  IMAD.MOV.U32 R61, RZ, RZ, R87 ;  /* 0x000000ffff3d7224 */ /* 0x000fc400078e0057 */
[--C-:B------:R-:W-:Y:S02]  /*41a0*/  IMAD.MOV.U32 R57, RZ, RZ, R87.reuse ;  /* 0x000000ffff397224 */ /* 0x100fe400078e0057 */
[----:B------:R-:W-:Y:S02]  /*41b0*/  IMAD.MOV.U32 R41, RZ, RZ, R87 ;  /* 0x000000ffff297224 */ /* 0x000fe400078e0057 */
[----:B------:R-:W1:Y:S01]  /*41c0*/  MUFU.EX2 R69, R69 ;  /* 0x0000004500457308 */ /* 0x000e620000000800 */
[----:B--2---:R-:W-:-:S01]  /*41d0*/  FADD.FTZ R80, R14, R33 ;  /* 0x000000210e507221 */ /* 0x004fc20000010000 */
[----:B------:R-:W-:-:S06]  /*41e0*/  IMAD.MOV.U32 R31, RZ, RZ, R87 ;  /* 0x000000ffff1f7224 */ /* 0x000fcc00078e0057 */
[----:B------:R2:W3:Y:S01]  /*41f0*/  MUFU.EX2 R68, R15 ;  /* 0x0000000f00447308 */ /* 0x0004e20000000800 */
[----:B0-----:R-:W-:-:S07]  /*4200*/  FADD.FTZ R27, R25, R78 ;  /* 0x0000004e191b7221 */ /* 0x001fce0000010000 */
[----:B------:R-:W0:Y:S01]  /*4210*/  MUFU.EX2 R20, R141 ;  /* 0x0000008d00147308 */ /* 0x000e220000000800 */
[----:B-1----:R-:W-:-:S01]  /*4220*/  FADD.FTZ R33, R69, R80 ;  /* 0x0000005045217221 */ /* 0x002fc20000010000 */
[--C-:B--2---:R-:W-:Y:S01]  /*4230*/  FFMA.FTZ R15, R45, R88, -R64.reuse ;  /* 0x000000582d0f7223 */ /* 0x104fe20000010840 */
[----:B------:R-:W-:Y:S01]  /*4240*/  F2FP.SATFINITE.E4M3.F32.PACK_AB_MERGE_C R69, R69, R14, RZ ;  /* 0x0000000e4545723e */ /* 0x000fe200048070ff */
[----:B------:R-:W-:Y:S01]  /*4250*/  FFMA.FTZ R64, R131, R88, -R64 ;  /* 0x0000005883407223 */ /* 0x000fe20000010840 */
[----:B------:R-:W-:Y:S02]  /*4260*/  IMAD.MOV.U32 R45, RZ, RZ, R87 ;  /* 0x000000ffff2d7224 */ /* 0x000fe400078e0057 */
[----:B------:R-:W-:Y:S01]  /*4270*/  F2FP.SATFINITE.E4M3.F32.PACK_AB_MERGE_C R170, R39, R12, R69 ;  /* 0x0000000c27aa723e */ /* 0x000fe20004807045 */
[----:B------:R-:W1:Y:S01]  /*4280*/  MUFU.EX2 R9, R9 ;  /* 0x0000000900097308 */ /* 0x000e620000000800 */
[----:B---3--:R-:W-:-:S01]  /*4290*/  FADD.FTZ R78, R68, R27 ;  /* 0x0000001b444e7221 */ /* 0x008fc20000010000 */
[----:B------:R-:W-:Y:S01]  /*42a0*/  F2FP.SATFINITE.E4M3.F32.PACK_AB_MERGE_C R68, R68, R25, RZ ;  /* 0x000000194444723e */ /* 0x000fe200048070ff */
[----:B------:R-:W-:-:S02]  /*42b0*/  IMAD.MOV.U32 R69, RZ, RZ, R87 ;  /* 0x000000ffff457224 */ /* 0x000fc400078e0057 */
[--C-:B------:R-:W-:Y:S01]  /*42c0*/  IMAD.MOV.U32 R39, RZ, RZ, R87.reuse ;  /* 0x000000ffff277224 */ /* 0x100fe200078e0057 */
        /* <DEDUP_REMOVED lines=16> */
[----:B------:R-:W-:Y:S02]  /*43d0*/  F2FP.SATFINITE.E4M3.F32.PACK_AB_MERGE_C R93, R93, R24, RZ ;  /* 0x000000185d5d723e */ /* 0x000fe400048070ff */
[----:B0-----:R-:W-:Y:S01]  /*43e0*/  MOV R77, R87 ;  /* 0x00000057004d7202 */ /* 0x001fe20000000f00 */
[----:B------:R-:W-:Y:S01]  /*43f0*/  FADD.FTZ R82, R26, R33 ;  /* 0x000000211a527221 */ /* 0x000fe20000010000 */
[----:B------:R-:W-:Y:S01]  /*4400*/  F2FP.SATFINITE.E4M3.F32.PACK_AB_MERGE_C R172, R71, R20, R93 ;  /* 0x0000001447ac723e */ /* 0x000fe2000480705d */
[----:B------:R-:W-:Y:S01]  /*4410*/  IMAD.MOV.U32 R71, RZ, RZ, R87 ;  /* 0x000000ffff477224 */ /* 0x000fe200078e0057 */
[----:B------:R-:W0:Y:S01]  /*4420*/  MUFU.EX2 R103, R103 ;  /* 0x0000006700677308 */ /* 0x000e220000000800 */
[----:B---3--:R-:W-:-:S01]  /*4430*/  FADD.FTZ R80, R70, R27 ;  /* 0x0000001b46507221 */ /* 0x008fc20000010000 */
[----:B------:R-:W-:-:S02]  /*4440*/  F2FP.SATFINITE.E4M3.F32.PACK_AB_MERGE_C R29, R70, R29, RZ ;  /* 0x0000001d461d723e */ /* 0x000fc400048070ff */
[----:B------:R-:W-:Y:S02]  /*4450*/  MOV R70, R87 ;  /* 0x0000005700467202 */ /* 0x000fe40000000f00 */
[----:B------:R-:W-:Y:S01]  /*4460*/  F2FP.SATFINITE.E4M3.F32.PACK_AB_MERGE_C R173, R56, R9, R29 ;  /* 0x0000000938ad723e */ /* 0x000fe2000480701d */
[----:B------:R-:W-:Y:S01]  /*4470*/  IMAD.MOV.U32 R29, RZ, RZ, R87 ;  /* 0x000000ffff1d7224 */ /* 0x000fe200078e0057 */
[----:B------:R-:W2:Y:S01]  /*4480*/  MUFU.EX2 R58, R58 ;  /* 0x0000003a003a7308 */ /* 0x000ea20000000800 */
[----:B-1----:R-:W-:-:S01]  /*4490*/  FADD.FTZ R27, R11, R80 ;  /* 0x000000500b1b7221 */ /* 0x002fc20000010000 */
[----:B------:R-:W-:-:S06]  /*44a0*/  MOV R56, R87 ;  /* 0x0000005700387202 */ /* 0x000fcc0000000f00 */
[----:B------:R-:W1:Y:S01]  /*44b0*/  MUFU.EX2 R37, R37 ;  /* 0x0000002500257308 */ /* 0x000e620000000800 */
[----:B0-----:R-:W-:-:S04]  /*44c0*/  FADD.FTZ R33, R103, R82 ;  /* 0x0000005267217221 */ /* 0x001fc80000010000 */
[----:B------:R-:W-:-:S03]  /*44d0*/  FADD.FTZ R84, R28, R33 ;  /* 0x000000211c547221 */ /* 0x000fc60000010000 */
[----:B------:R-:W0:Y:S01]  /*44e0*/  MUFU.EX2 R111, R111 ;  /* 0x0000006f006f7308 */ /* 0x000e220000000800 */
[----:B--2---:R-:W-:-:S07]  /*44f0*/  FADD.FTZ R82, R58, R27 ;  /* 0x0000001b3a527221 */ /* 0x004fce0000010000 */
[----:B------:R2:W3:Y:S01]  /*4500*/  MUFU.EX2 R72, R85 ;  /* 0x0000005500487308 */ /* 0x0004e20000000800 */
[----:B-1----:R-:W-:-:S07]  /*4510*/  FADD.FTZ R27, R37, R82 ;  /* 0x00000052251b7221 */ /* 0x002fce0000010000 */
[----:B------:R-:W1:Y:S01]  /*4520*/  MUFU.EX2 R13, R13 ;  /* 0x0000000d000d7308 */ /* 0x000e620000000800 */
[----:B0-----:R-:W-:-:S01]  /*4530*/  FADD.FTZ R33, R111, R84 ;  /* 0x000000546f217221 */ /* 0x001fc20000010000 */
[----:B------:R-:W-:Y:S01]  /*4540*/  F2FP.SATFINITE.E4M3.F32.PACK_AB_MERGE_C R111, R111, R28, RZ ;  /* 0x0000001c6f6f723e */ /* 0x000fe200048070ff */
[----:B--2---:R-:W-:Y:S01]  /*4550*/  IMAD.MOV.U32 R85, RZ, RZ, R87 ;  /* 0x000000ffff557224 */ /* 0x004fe200078e0057 */
[----:B------:R-:W-:Y:S01]  /*4560*/  MOV R84, R87 ;  /* 0x0000005700547202 */ /* 0x000fe20000000f00 */
[----:B------:R-:W-:-:S01]  /*4570*/  FADD.FTZ R82, R30, R33 ;  /* 0x000000211e527221 */ /* 0x000fc20000010000 */
[----:B------:R-:W-:Y:S01]  /*4580*/  F2FP.SATFINITE.E4M3.F32.PACK_AB_MERGE_C R174, R103, R26, R111 ;  /* 0x0000001a67ae723e */ /* 0x000fe2000480706f */
[----:B------:R-:W-:Y:S01]  /*4590*/  IMAD.MOV.U32 R26, RZ, RZ, R87 ;  /* 0x000000ffff1a7224 */ /* 0x000fe200078e0057 */
[----:B------:R-:W0:Y:S01]  /*45a0*/  MUFU.EX2 R115, R115 ;  /* 0x0000007300737308 */ /* 0x000e220000000800 */
[----:B---3--:R-:W-:-:S01]  /*45b0*/  FADD.FTZ R8, R72, R27 ;  /* 0x0000001b48087221 */ /* 0x008fc20000010000 */
[----:B------:R-:W-:Y:S01]  /*45c0*/  F2FP.SATFINITE.E4M3.F32.PACK_AB_MERGE_C R37, R72, R37, RZ ;  /* 0x000000254825723e */ /* 0x000fe200048070ff */
[----:B------:R-:W-:-:S03]  /*45d0*/  IMAD.MOV.U32 R72, RZ, RZ, R87 ;  /* 0x000000ffff487224 */ /* 0x000fc600078e0057 */
[----:B------:R-:W-:Y:S01]  /*45e0*/  F2FP.SATFINITE.E4M3.F32.PACK_AB_MERGE_C R175, R58, R11, R37 ;  /* 0x0000000b3aaf723e */ /* 0x000fe20004807025 */
[----:B------:R-:W-:Y:S01]  /*45f0*/  IMAD.MOV.U32 R58, RZ, RZ, R87 ;  /* 0x000000ffff3a7224 */ /* 0x000fe200078e0057 */
[----:B------:R-:W2:Y:S01]  /*4600*/  MUFU.EX2 R60, R60 ;  /* 0x0000003c003c7308 */ /* 0x000ea20000000800 */
[----:B-1----:R-:W-:-:S01]  /*4610*/  FADD.FTZ R27, R13, R8 ;  /* 0x000000080d1b7221 */ /* 0x002fc20000010000 */
[----:B------:R-:W-:-:S06]  /*4620*/  IMAD.MOV.U32 R37, RZ, RZ, R87 ;  /* 0x000000ffff257224 */ /* 0x000fcc00078e0057 */
[----:B------:R-:W1:Y:S01]  /*4630*/  MUFU.EX2 R59, R59 ;  /* 0x0000003b003b7308 */ /* 0x000e620000000800 */
[----:B0-----:R-:W-:-:S01]  /*4640*/  FADD.FTZ R33, R115, R82 ;  /* 0x0000005273217221 */ /* 0x001fc20000010000 */
[----:B------:R-:W-:-:S03]  /*4650*/  IMAD.MOV.U32 R82, RZ, RZ, R87 ;  /* 0x000000ffff527224 */ /* 0x000fc600078e0057 */
[----:B------:R-:W-:Y:S01]  /*4660*/  FADD.FTZ R24, R32, R33 ;  /* 0x0000002120187221 */ /* 0x000fe20000010000 */
[----:B------:R-:W-:Y:S02]  /*4670*/  IMAD.MOV.U32 R33, RZ, RZ, R87 ;  /* 0x000000ffff217224 */ /* 0x000fe400078e0057 */
        /* <DEDUP_REMOVED lines=10> */
[----:B------:R-:W-:Y:S01]  /*4720*/  IMAD.MOV.U32 R32, RZ, RZ, R87 ;  /* 0x000000ffff207224 */ /* 0x000fe200078e0057 */
[----:B------:R-:W0:Y:S01]  /*4730*/  MUFU.EX2 R121, R121 ;  /* 0x0000007900797308 */ /* 0x000e220000000800 */
[----:B---3--:R-:W-:-:S01]  /*4740*/  FADD.FTZ R14, R74, R27 ;  /* 0x0000001b4a0e7221 */ /* 0x008fc20000010000 */
[----:B------:R-:W-:Y:S01]  /*4750*/  F2FP.SATFINITE.E4M3.F32.PACK_AB_MERGE_C R59, R74, R59, RZ ;  /* 0x0000003b4a3b723e */ /* 0x000fe200048070ff */
[----:B------:R-:W-:-:S02]  /*4760*/  IMAD.MOV.U32 R74, RZ, RZ, R87 ;  /* 0x000000ffff4a7224 */ /* 0x000fc400078e0057 */
[----:B------:R-:W-:Y:S01]  /*4770*/  IMAD.MOV.U32 R30, RZ, RZ, R87 ;  /* 0x000000ffff1e7224 */ /* 0x000fe200078e0057 */
[----:B------:R-:W-:Y:S01]  /*4780*/  F2FP.SATFINITE.E4M3.F32.PACK_AB_MERGE_C R177, R60, R13, R59 ;  /* 0x0000000d3cb1723e */ /* 0x000fe2000480703b */
[----:B------:R-:W-:Y:S01]  /*4790*/  IMAD.MOV.U32 R60, RZ, RZ, R87 ;  /* 0x000000ffff3c7224 */ /* 0x000fe200078e0057 */
[----:B------:R-:W2:Y:S01]  /*47a0*/  MUFU.EX2 R62, R62 ;  /* 0x0000003e003e7308 */ /* 0x000ea20000000800 */
[----:B-1----:R-:W-:-:S01]  /*47b0*/  FADD.FTZ R25, R15, R14 ;  /* 0x0000000e0f197221 */ /* 0x002fc20000010000 */
[----:B------:R-:W-:-:S06]  /*47c0*/  IMAD.MOV.U32 R59, RZ, RZ, R87 ;  /* 0x000000ffff3b7224 */ /* 0x000fcc00078e0057 */
        /* <DEDUP_REMOVED lines=10> */
[----:B--2---:R-:W-:Y:S01]  /*4870*/  IMAD.MOV.U32 R47, RZ, RZ, R87 ;  /* 0x000000ffff2f7224 */ /* 0x004fe200078e0057 */
[----:B------:R-:W-:Y:S02]  /*4880*/  MOV R28, R87 ;  /* 0x00000057001c7202 */ /* 0x000fe40000000f00 */
[----:B------:R-:W-:-:S01]  /*4890*/  FADD.FTZ R10, R38, R113 ;  /* 0x00000071260a7221 */ /* 0x000fc20000010000 */
[----:B------:R-:W-:Y:S01]  /*48a0*/  F2FP.SATFINITE.E4M3.F32.PACK_AB_MERGE_C R178, R121, R34, R36 ;  /* 0x0000002279b2723e */ /* 0x000fe20004807024 */
[----:B------:R-:W0:Y:S01]  /*48b0*/  MUFU.EX2 R99, R99 ;  /* 0x0000006300637308 */ /* 0x000e220000000800 */
[C---:B---3--:R-:W-:Y:S01]  /*48c0*/  F2FP.SATFINITE.E4M3.F32.PACK_AB_MERGE_C R63, R76.reuse, R63, RZ ;  /* 0x0000003f4c3f723e */ /* 0x048fe200048070ff */
[----:B------:R-:W-:Y:S01]  /*48d0*/  FADD.FTZ R76, R76, R25 ;  /* 0x000000194c4c7221 */ /* 0x000fe20000010000 */
[----:B------:R-:W-:-:S02]  /*48e0*/  IMAD.MOV.U32 R36, RZ, RZ, R87 ;  /* 0x000000ffff247224 */ /* 0x000fc400078e0057 */
[----:B------:R-:W-:Y:S01]  /*48f0*/  F2FP.SATFINITE.E4M3.F32.PACK_AB_MERGE_C R179, R62, R15, R63 ;  /* 0x0000000f3eb3723e */ /* 0x000fe2000480703f */
[----:B------:R-:W-:Y:S01]  /*4900*/  IMAD.MOV.U32 R62, RZ, RZ, R87 ;  /* 0x000000ffff3e7224 */ /* 0x000fe200078e0057 */
[----:B------:R-:W-:Y:S01]  /*4910*/  MOV R63, R87 ;  /* 0x00000057003f7202 */ /* 0x000fe20000000f00 */
[----:B------:R2:W3:Y:S01]  /*4920*/  MUFU.EX2 R4, R51 ;  /* 0x0000003300047308 */ /* 0x0004e20000000800 */
[----:B-1----:R-:W-:-:S01]  /*4930*/  FADD.FTZ R25, R21, R76 ;  /* 0x0000004c15197221 */ /* 0x002fc20000010000 */
[--C-:B------:R-:W-:Y:S02]  /*4940*/  IMAD.MOV.U32 R76, RZ, RZ, R87.reuse ;  /* 0x000000ffff4c7224 */ /* 0x100fe400078e0057 */
[----:B------:R-:W-:-:S04]  /*4950*/  IMAD.MOV.U32 R34, RZ, RZ, R87 ;  /* 0x000000ffff227224 */ /* 0x000fc800078e0057 */
[----:B------:R-:W1:Y:S01]  /*4960*/  MUFU.EX2 R53, R53 ;  /* 0x0000003500357308 */ /* 0x000e620000000800 */
[----:B0-----:R-:W-:-:S01]  /*4970*/  FADD.FTZ R27, R99, R10 ;  /* 0x0000000a631b7221 */ /* 0x001fc20000010000 */
[----:B--2---:R-:W-:-:S03]  /*4980*/  IMAD.MOV.U32 R51, RZ, RZ, R87 ;  /* 0x000000ffff337224 */ /* 0x004fc600078e0057 */
[----:B------:R-:W-:-:S03]  /*4990*/  FADD.FTZ R20, R40, R27 ;  /* 0x0000001b28147221 */ /* 0x000fc60000010000 */
[----:B------:R-:W0:Y:S01]  /*49a0*/  MUFU.EX2 R79, R79 ;  /* 0x0000004f004f7308 */ /* 0x000e220000000800 */
[----:B---3--:R-:W-:-:S07]  /*49b0*/  FADD.FTZ R12, R4, R25 ;  /* 0x00000019040c7221 */ /* 0x008fce0000010000 */
[----:B------:R2:W3:Y:S01]  /*49c0*/  MUFU.EX2 R78, R55 ;  /* 0x00000037004e7308 */ /* 0x0004e20000000800 */
[----:B-1----:R-:W-:-:S07]  /*49d0*/  FADD.FTZ R25, R53, R12 ;  /* 0x0000000c35197221 */ /* 0x002fce0000010000 */
[----:B------:R-:W1:Y:S01]  /*49e0*/  MUFU.EX2 R42, R42 ;  /* 0x0000002a002a7308 */ /* 0x000e620000000800 */
[C---:B0-----:R-:W-:Y:S01]  /*49f0*/  F2FP.SATFINITE.E4M3.F32.PACK_AB_MERGE_C R40, R79.reuse, R40, RZ ;  /* 0x000000284f28723e */ /* 0x041fe200048070ff */
[----:B------:R-:W-:Y:S01]  /*4a00*/  FADD.FTZ R79, R79, R20 ;  /* 0x000000144f4f7221 */ /* 0x000fe20000010000 */
[--C-:B--2---:R-:W-:Y:S02]  /*4a10*/  IMAD.MOV.U32 R55, RZ, RZ, R87.reuse ;  /* 0x000000ffff377224 */ /* 0x104fe400078e0057 */
[----:B------:R-:W-:Y:S01]  /*4a20*/  F2FP.SATFINITE.E4M3.F32.PACK_AB_MERGE_C R180, R99, R38, R40 ;  /* 0x0000002663b4723e */ /* 0x000fe20004807028 */
[----:B------:R-:W-:Y:S02]  /*4a30*/  IMAD.MOV.U32 R40, RZ, RZ, R87 ;  /* 0x000000ffff287224 */ /* 0x000fe400078e0057 */
[----:B------:R-:W0:Y:S01]  /*4a40*/  MUFU.EX2 R65, R65 ;  /* 0x0000004100417308 */ /* 0x000e220000000800 */
[C---:B---3--:R-:W-:Y:S01]  /*4a50*/  F2FP.SATFINITE.E4M3.F32.PACK_AB_MERGE_C R53, R78.reuse, R53, RZ ;  /* 0x000000354e35723e */ /* 0x048fe200048070ff */
[----:B------:R-:W-:Y:S01]  /*4a60*/  FADD.FTZ R78, R78, R25 ;  /* 0x000000194e4e7221 */ /* 0x000fe20000010000 */
[----:B------:R-:W-:-:S02]  /*4a70*/  IMAD.MOV.U32 R38, RZ, RZ, R87 ;  /* 0x000000ffff267224 */ /* 0x000fc400078e0057 */
[----:B------:R-:W-:Y:S01]  /*4a80*/  F2FP.SATFINITE.E4M3.F32.PACK_AB_MERGE_C R181, R4, R21, R53 ;  /* 0x0000001504b5723e */ /* 0x000fe20004807035 */
[----:B------:R-:W-:Y:S02]  /*4a90*/  IMAD.MOV.U32 R53, RZ, RZ, R87 ;  /* 0x000000ffff357224 */ /* 0x000fe400078e0057 */
[----:B------:R-:W2:Y:S01]  /*4aa0*/  MUFU.EX2 R97, R97 ;  /* 0x0000006100617308 */ /* 0x000ea20000000800 */
[----:B-1----:R-:W-:-:S01]  /*4ab0*/  FADD.FTZ R12, R42, R79 ;  /* 0x0000004f2a0c7221 */ /* 0x002fc20000010000 */
[----:B------:R-:W-:-:S06]  /*4ac0*/  IMAD.MOV.U32 R79, RZ, RZ, R87 ;  /* 0x000000ffff4f7224 */ /* 0x000fcc00078e0057 */
        /* <DEDUP_REMOVED lines=18> */
[--C-:B--2---:R-:W-:Y:S01]  /*4bf0*/  IMAD.MOV.U32 R83, RZ, RZ, R87.reuse ;  /* 0x000000ffff537224 */ /* 0x104fe200078e0057 */
[----:B------:R-:W-:Y:S01]  /*4c00*/  MOV R42, R87 ;  /* 0x00000057002a7202 */ /* 0x000fe20000000f00 */
[----:B------:R-:W-:-:S04]  /*4c10*/  IMAD.MOV.U32 R24, RZ, RZ, R87 ;  /* 0x000000ffff187224 */ /* 0x000fc800078e0057 */
[----:B------:R-:W0:Y:S01]  /*4c20*/  MUFU.EX2 R125, R125 ;  /* 0x0000007d007d7308 */ /* 0x000e220000000800 */
[C---:B---3--:R-:W-:Y:S01]  /*4c30*/  F2FP.SATFINITE.E4M3.F32.PACK_AB_MERGE_C R75, R8.reuse, R75, RZ ;  /* 0x0000004b084b723e */ /* 0x048fe200048070ff */
[----:B------:R-:W-:Y:S01]  /*4c40*/  FADD.FTZ R8, R8, R25 ;  /* 0x0000001908087221 */ /* 0x000fe20000010000 */
[----:B------:R-:W-:Y:S02]  /*4c50*/  IMAD.MOV.U32 R25, RZ, RZ, R87 ;  /* 0x000000ffff197224 */ /* 0x000fe400078e0057 */
        /* <DEDUP_REMOVED lines=25> */
[----:B------:R-:W-:-:S03]  /*4df0*/  F2FP.SATFINITE.E4M3.F32.PACK_AB_MERGE_C R185, R14, R95, R119 ;  /* 0x0000005f0eb9723e */ /* 0x000fc60004807077 */
[----:B------:R-:W0:Y:S08]  /*4e00*/  MUFU.EX2 R50, R50 ;  /* 0x0000003200327308 */ /* 0x000e300000000800 */
[----:B------:R-:W2:Y:S01]  /*4e10*/  MUFU.EX2 R127, R127 ;  /* 0x0000007f007f7308 */ /* 0x000ea20000000800 */
[----:B-1----:R-:W-:-:S07]  /*4e20*/  F2FP.SATFINITE.E4M3.F32.PACK_AB_MERGE_C R7, R135, R52, RZ ;  /* 0x000000348707723e */ /* 0x002fce00048070ff */
[----:B------:R-:W1:Y:S01]  /*4e30*/  MUFU.EX2 R133, R133 ;  /* 0x0000008500857308 */ /* 0x000e620000000800 */
[----:B0-----:R-:W-:-:S07]  /*4e40*/  FADD.FTZ R6, R50, R125 ;  /* 0x0000007d32067221 */ /* 0x001fce0000010000 */
[----:B------:R-:W0:Y:S01]  /*4e50*/  MUFU.EX2 R12, R107 ;  /* 0x0000006b000c7308 */ /* 0x000e220000000800 */
[----:B--2---:R-:W-:-:S07]  /*4e60*/  FADD.FTZ R5, R127, R10 ;  /* 0x0000000a7f057221 */ /* 0x004fce0000010000 */
[----:B------:R-:W2:Y:S01]  /*4e70*/  MUFU.EX2 R129, R129 ;  /* 0x0000008100817308 */ /* 0x000ea20000000800 */
[C---:B-1----:R-:W-:Y:S01]  /*4e80*/  F2FP.SATFINITE.E4M3.F32.PACK_AB_MERGE_C R186, R133.reuse, R50, R7 ;  /* 0x0000003285ba723e */ /* 0x042fe20004807007 */
[----:B------:R-:W-:Y:S01]  /*4e90*/  FADD.FTZ R133, R133, R6 ;  /* 0x0000000685857221 */ /* 0x000fe20000010000 */
[----:B------:R-:W-:-:S03]  /*4ea0*/  IMAD.MOV.U32 R50, RZ, RZ, R87 ;  /* 0x000000ffff327224 */ /* 0x000fc600078e0057 */
[----:B------:R-:W-:Y:S02]  /*4eb0*/  FADD.FTZ R52, R52, R133 ;  /* 0x0000008534347221 */ /* 0x000fe40000010000 */
[----:B------:R-:W1:Y:S01]  /*4ec0*/  MUFU.EX2 R64, R64 ;  /* 0x0000004000407308 */ /* 0x000e620000000800 */
[----:B0-----:R-:W-:-:S04]  /*4ed0*/  FADD.FTZ R4, R12, R5 ;  /* 0x000000050c047221 */ /* 0x001fc80000010000 */
[----:B--2---:R-:W-:Y:S01]  /*4ee0*/  FADD.FTZ R7, R129, R4 ;  /* 0x0000000481077221 */ /* 0x004fe20000010000 */
[----:B-1----:R-:W-:-:S03]  /*4ef0*/  F2FP.SATFINITE.E4M3.F32.PACK_AB_MERGE_C R5, R64, R129, RZ ;  /* 0x000000814005723e */ /* 0x002fc600048070ff */
[----:B------:R-:W-:Y:S01]  /*4f00*/  FADD.FTZ R7, R64, R7 ;  /* 0x0000000740077221 */ /* 0x000fe20000010000 */
[----:B------:R-:W-:Y:S01]  /*4f10*/  IMAD.MOV.U32 R64, RZ, RZ, R87 ;  /* 0x000000ffff407224 */ /* 0x000fe200078e0057 */
[----:B------:R-:W-:Y:S01]  /*4f20*/  F2FP.SATFINITE.E4M3.F32.PACK_AB_MERGE_C R187, R12, R127, R5 ;  /* 0x0000007f0cbb723e */ /* 0x000fe20004807005 */
[----:B------:R-:W-:-:S01]  /*4f30*/  FADD.FTZ R5, R135, R52 ;  /* 0x0000003487057221 */ /* 0x000fc20000010000 */
        /* <DEDUP_REMOVED lines=36> */
[----:B------:R-:W-:Y:S01]  /*5180*/  UIADD3 UR48, UR48, -0x2, URZ ;  /* 0xfffffffe30307890 */ /* 0x000fe2000fffe03f */
[----:B------:R-:W-:Y:S01]  /*5190*/  UMOV UR29, UR36 ;  /* 0x00000024001d7c82 */ /* 0x000fe20008000000 */
[----:B------:R-:W-:-:S10]  /*51a0*/  UMOV UR28, UR37 ;  /* 0x00000025001c7c82 */ /* 0x000fd40008000000 */
.L_x_7132:
[----:B------:R-:W-:Y:S01]  /*51b0*/  ISETP.NE.AND P2, PT, RZ, UR43, PT ;  /* 0x0000002bff007c0c */ /* 0x000fe2000bf45270 */
[----:B------:R-:W-:-:S04]  /*51c0*/  UISETP.NE.AND UP0, UPT, UR28, 0x1, UPT ;  /* 0x000000011c00788c */ /* 0x000fc8000bf05270 */
[----:B------:R-:W-:-:S04]  /*51d0*/  USEL UR36, URZ, 0x1, UP0 ;  /* 0x000000013f247887 */ /* 0x000fc80008000000 */
[----:B------:R-:W-:-:S04]  /*51e0*/  ULOP3.LUT UR36, UR29, UR36, URZ, 0x3c, !UPT ;  /* 0x000000241d247292 */ /* 0x000fc8000f8e3c3f */
[----:B------:R-:W-:Y:S08]  /*51f0*/  @P2 BRA `(.L_x_7122) ;  /* 0x0000000000442947 */ /* 0x000ff00003800000 */
[----:B------:R-:W-:Y:S05]  /*5200*/  @!P0 BRA `(.L_x_7123) ;  /* 0x0000000000048947 */ /* 0x000fea0003800000 */
[----:B------:R-:W-:Y:S01]  /*5210*/  BPT.TRAP 0x1 ;  /* 0x000000040000795c */ /* 0x000fe20000300000 */
.L_x_7123:
[----:B------:R-:W0:Y:S01]  /*5220*/  S2UR UR10, SR_CgaCtaId ;  /* 0x00000000000a79c3 */ /* 0x000e220000008800 */
[----:B------:R-:W-:Y:S01]  /*5230*/  UIADD3 UR6, UR28, 0x1, URZ ;  /* 0x000000011c067890 */ /* 0x000fe2000fffe03f */
[----:B------:R-:W-:Y:S01]  /*5240*/  MOV R8, UR36 ;  /* 0x0000002400087c02 */ /* 0x000fe20008000f00 */
[----:B------:R-:W-:Y:S02]  /*5250*/  UMOV UR7, 0x400 ;  /* 0x0000040000077882 */ /* 0x000fe40000000000 */
[----:B------:R-:W-:Y:S01]  /*5260*/  UISETP.NE.AND UP0, UPT, UR6, 0x2, UPT ;  /* 0x000000020600788c */ /* 0x000fe2000bf05270 */
[----:B------:R-:W-:-:S03]  /*5270*/  SHF.L.U32 R8, R8, 0x1f, RZ ;  /* 0x0000001f08087819 */ /* 0x000fc600000006ff */
[----:B------:R-:W-:Y:S02]  /*5280*/  USEL UR6, UR6, URZ, UP0 ;  /* 0x0000003f06067287 */ /* 0x000fe40008000000 */
[----:B0-----:R-:W-:-:S04]  /*5290*/  ULEA UR7, UR10, UR7, 0x18 ;  /* 0x000000070a077291 */ /* 0x001fc8000f8ec03f */
[----:B------:R-:W-:-:S09]  /*52a0*/  ULEA UR6, UR6, UR7, 0x3 ;  /* 0x0000000706067291 */ /* 0x000fd2000f8e183f */
[----:B------:R0:W1:Y:S01]  /*52b0*/  SYNCS.PHASECHK.TRANS64.TRYWAIT P1, [UR6+0x22830], R8 ;  /* 0x02283008ff0075a7 */ /* 0x0000620008020146 */
[----:B------:R-:W-:Y:S05]  /*52c0*/  @!P0 BRA `(.L_x_7124) ;  /* 0x0000000000048947 */ /* 0x000fea0003800000 */
[----:B------:R-:W-:Y:S01]  /*52d0*/  BPT.TRAP 0x1 ;  /* 0x000000040000795c */ /* 0x000fe20000300000 */
.L_x_7124:
[----:B-1----:R-:W-:Y:S05]  /*52e0*/  @P1 BRA `(.L_x_7122) ;  /* 0x0000000000081947 */ /* 0x002fea0003800000 */
[----:B------:R-:W1:Y:S02]  /*52f0*/  SYNCS.PHASECHK.TRANS64.TRYWAIT P1, [UR6+0x22830], R8 ;  /* 0x02283008ff0075a7 */ /* 0x000e640008020146 */
[----:B-1----:R-:W-:Y:S05]  /*5300*/  @!P1 BRA `(.L_x_7125) ;  /* 0x000000d000009947 */ /* 0x002fea0003800000 */
.L_x_7122:
        /* <DEDUP_REMOVED lines=130> */
.L_x_7127:
        /* <DEDUP_REMOVED lines=9> */
.L_x_7128:
[----:B-1----:R-:W-:Y:S05]  /*5bc0*/  @P1 BRA `(.L_x_7126) ;  /* 0x0000000000081947 */ /* 0x002fea0003800000 */
[----:B------:R-:W1:Y:S02]  /*5bd0*/  SYNCS.PHASECHK.TRANS64.TRYWAIT P1, [UR6+0x22850], R8 ;  /* 0x02285008ff0075a7 */ /* 0x000e640008020146 */
[----:B-1----:R-:W-:Y:S05]  /*5be0*/  @!P1 BRA `(.L_x_7129) ;  /* 0x000000c400e09947 */ /* 0x002fea0003800000 */
.L_x_7126:
        /* <DEDUP_REMOVED lines=37> */
.L_x_7130:
[C---:B------:R-:W-:Y:S01]  /*5e40*/  FMUL.FTZ R9, R0.reuse, R152 ;  /* 0x0000009800097220 */ /* 0x040fe20000410000 */
[C---:B0-----:R-:W-:Y:S01]  /*5e50*/  FMUL.FTZ R8, R0.reuse, R153 ;  /* 0x0000009900087220 */ /* 0x041fe20000410000 */
        /* <DEDUP_REMOVED lines=97> */
[----:B------:R-:W-:Y:S01]  /*6470*/  FMUL.FTZ R103, R0, R103 ;  /* 0x0000006700677220 */ /* 0x000fe20000410000 */
[----:B------:R-:W-:-:S02]  /*6480*/  ULEA UR6, UR37, UR14, 0x3 ;  /* 0x0000000e25067291 */ /* 0x000fc4000f8e183f */
[----:B------:R-:W0:Y:S01]  /*6490*/  MUFU.TANH R15, R15 ;  /* 0x0000000f000f7308 */ /* 0x000e220000002400 */
[----:B-1----:R-:W-:Y:S01]  /*64a0*/  FMNMX.FTZ R88, R14, R199, !PT ;  /* 0x000000c70e587209 */ /* 0x002fe20007810000 */
[----:B------:R-:W-:-:S04]  /*64b0*/  UIADD3 UR6, UR6, 0x22840, URZ ;  /* 0x0002284006067890 */ /* 0x000fc8000fffe03f */
[----:B------:R-:W-:Y:S02]  /*64c0*/  UPRMT UR6, UR11, 0x654, UR6 ;  /* 0x000006540b067896 */ /* 0x000fe40008000006 */
[----:B------:R-:W1:Y:S01]  /*64d0*/  MUFU.TANH R163, R163 ;  /* 0x000000a300a37308 */ /* 0x000e620000002400 */
[----:B--2---:R-:W-:-:S06]  /*64e0*/  FMNMX.FTZ R104, R161, R104, !PT ;  /* 0x00000068a1687209 */ /* 0x004fcc0007810000 */
[----:B------:R-:W-:Y:S01]  /*64f0*/  SYNCS.ARRIVE.TRANS64.RED.A1T0 RZ, [UR6], RZ ;  /* 0x000000ffffff79a7 */ /* 0x000fe20008100406 */
        /* <DEDUP_REMOVED lines=136> */
[----:B-1----:R-:W-:Y:S02]  /*6d80*/  FMNMX.FTZ R92, R103, R88, !PT ;  /* 0x00000058675c7209 */ /* 0x002fe40007810000 */
[----:B------:R-:W0:Y:S03]  /*6d90*/  LDC R88, c[0x0][0x988] ;  /* 0x00026200ff587b82 */ /* 0x000e260000000800 */
[----:B------:R-:W1:Y:S01]  /*6da0*/  SHFL.BFLY PT, R91, R92, 0x2, 0x1f ;  /* 0x0c401f005c5b7f89 */ /* 0x000e6200000e0000 */
[----:B--2---:R-:W-:-:S05]  /*6db0*/  FMNMX.FTZ R94, R90, R89, !PT ;  /* 0x000000595a5e7209 */ /* 0x004fca0007810000 */
[----:B------:R-:W2:Y:S01]  /*6dc0*/  SHFL.BFLY PT, R89, R94, 0x1, 0x1f ;  /* 0x0c201f005e597f89 */ /* 0x000ea200000e0000 */
[----:B-1----:R-:W-:-:S05]  /*6dd0*/  FMNMX.FTZ R96, R92, R91, !PT ;  /* 0x0000005b5c607209 */ /* 0x002fca0007810000 */
[----:B------:R-:W1:Y:S01]  /*6de0*/  SHFL.BFLY PT, R91, R96, 0x1, 0x1f ;  /* 0x0c201f00605b7f89 */ /* 0x000e6200000e0000 */
[----:B--2---:R-:W-:-:S05]  /*6df0*/  FMNMX.FTZ R89, R94, R89, !PT ;  /* 0x000000595e597209 */ /* 0x004fca0007810000 */
[C---:B0-----:R-:W-:Y:S01]  /*6e00*/  FFMA.FTZ R114, R89.reuse, R88, -8 ;  /* 0xc100000059727423 */ /* 0x041fe20000010058 */
[----:B------:R-:W-:-:S03]  /*6e10*/  FADD.FTZ R4, -R89, R4 ;  /* 0x0000000459047221 */ /* 0x000fc60000010100 */
[-CC-:B------:R-:W-:Y:S01]  /*6e20*/  FFMA.FTZ R112, R181, R88.reuse, -R114.reuse ;  /* 0x00000058b5707223 */ /* 0x180fe20000010872 */
[----:B------:R-:W-:-:S01]  /*6e30*/  FFMA.FTZ R181, R106, R88, -R114 ;  /* 0x000000586ab57223 */ /* 0x000fc20000010872 */
[-C--:B------:R-:W-:Y:S01]  /*6e40*/  FMUL.FTZ R98, R4, R88.reuse ;  /* 0x0000005804627220 */ /* 0x080fe20000410000 */
[----:B------:R-:W-:-:S01]  /*6e50*/  FFMA.FTZ R106, R108, R88, -R114 ;  /* 0x000000586c6a7223 */ /* 0x000fc20000010872 */
[-CC-:B------:R-:W-:Y:S01]  /*6e60*/  FFMA.FTZ R9, R9, R88.reuse, -R114.reuse ;  /* 0x0000005809097223 */ /* 0x180fe20000010872 */
[----:B------:R-:W-:-:S01]  /*6e70*/  FFMA.FTZ R8, R8, R88, -R114 ;  /* 0x0000005808087223 */ /* 0x000fc20000010872 */
[-CC-:B------:R-:W-:Y:S01]  /*6e80*/  FFMA.FTZ R90, R153, R88.reuse, -R114.reuse ;  /* 0x00000058995a7223 */ /* 0x180fe20000010872 */
[----:B-1----:R-:W-:Y:S01]  /*6e90*/  FMNMX.FTZ R91, R96, R91, !PT ;  /* 0x0000005b605b7209 */ /* 0x002fe20007810000 */
[-CC-:B------:R-:W-:Y:S01]  /*6ea0*/  FFMA.FTZ R153, R155, R88.reuse, -R114.reuse ;  /* 0x000000589b997223 */ /* 0x180fe20000010872 */
[----:B------:R-:W-:-:S01]  /*6eb0*/  FFMA.FTZ R92, R157, R88, -R114 ;  /* 0x000000589d5c7223 */ /* 0x000fc20000010872 */
[----:B------:R-:W-:Y:S01]  /*6ec0*/  MUFU.EX2 R9, R9 ;  /* 0x0000000900097308 */ /* 0x000fe20000000800 */
[----:B------:R-:W-:-:S01]  /*6ed0*/  FFMA.FTZ R155, R159, R88, -R114 ;  /* 0x000000589f9b7223 */ /* 0x000fc20000010872 */
[C---:B------:R-:W-:Y:S01]  /*6ee0*/  FADD.FTZ R4, -R91.reuse, R6 ;  /* 0x000000065b047221 */ /* 0x040fe20000010100 */
[----:B------:R-:W-:-:S01]  /*6ef0*/  FFMA.FTZ R108, R91, R88, -8 ;  /* 0xc10000005b6c7423 */ /* 0x000fc20000010058 */
[-CC-:B------:R-:W-:Y:S01]  /*6f00*/  FFMA.FTZ R94, R161, R88.reuse, -R114.reuse ;  /* 0x00000058a15e7223 */ /* 0x180fe20000010872 */
[----:B------:R-:W-:-:S01]  /*6f10*/  FFMA.FTZ R157, R163, R88, -R114 ;  /* 0x00000058a39d7223 */ /* 0x000fc20000010872 */
[-C--:B------:R-:W-:Y:S01]  /*6f20*/  FMUL.FTZ R4, R4, R88.reuse ;  /* 0x0000005804047220 */ /* 0x080fe20000410000 */
[----:B------:R-:W-:-:S01]  /*6f30*/  FFMA.FTZ R11, R11, R88, -R108 ;  /* 0x000000580b0b7223 */ /* 0x000fc2000001086c */
[-CC-:B------:R-:W-:Y:S01]  /*6f40*/  FFMA.FTZ R10, R10, R88.reuse, -R108.reuse ;  /* 0x000000580a0a7223 */ /* 0x180fe2000001086c */
[----:B------:R0:W1:Y:S01]  /*6f50*/  MUFU.EX2 R6, R98 ;  /* 0x0000006200067308 */ /* 0x0000620000000800 */
[----:B------:R-:W-:-:S01]  /*6f60*/  FFMA.FTZ R12, R12, R88, -R108 ;  /* 0x000000580c0c7223 */ /* 0x000fc2000001086c */
[-CC-:B------:R-:W-:Y:S01]  /*6f70*/  FFMA.FTZ R13, R13, R88.reuse, -R108.reuse ;  /* 0x000000580d0d7223 */ /* 0x180fe2000001086c */
[----:B------:R-:W-:-:S01]  /*6f80*/  FFMA.FTZ R14, R14, R88, -R108 ;  /* 0x000000580e0e7223 */ /* 0x000fc2000001086c */
[-CC-:B------:R-:W-:Y:S01]  /*6f90*/  FFMA.FTZ R15, R15, R88.reuse, -R108.reuse ;  /* 0x000000580f0f7223 */ /* 0x180fe2000001086c */
[----:B------:R-:W-:-:S01]  /*6fa0*/  FFMA.FTZ R20, R20, R88, -R108 ;  /* 0x0000005814147223 */ /* 0x000fc2000001086c */
[-C--:B------:R-:W-:Y:S01]  /*6fb0*/  FFMA.FTZ R21, R21, R88.reuse, -R108 ;  /* 0x0000005815157223 */ /* 0x080fe2000001086c */
[----:B------:R-:W-:-:S01]  /*6fc0*/  FFMA.FTZ R116, R185, R88, -R114 ;  /* 0x00000058b9747223 */ /* 0x000fc20000010872 */
[----:B------:R-:W-:Y:S01]  /*6fd0*/  MUFU.EX2 R4, R4 ;  /* 0x0000000400047308 */ /* 0x000fe20000000800 */
[----:B------:R-:W-:-:S01]  /*6fe0*/  FFMA.FTZ R96, R165, R88, -R114 ;  /* 0x00000058a5607223 */ /* 0x000fc20000010872 */
[-C--:B------:R-:W-:Y:S01]  /*6ff0*/  FFMA.FTZ R185, R110, R88.reuse, -R114 ;  /* 0x000000586eb97223 */ /* 0x080fe20000010872 */
[----:B------:R-:W-:-:S01]  /*7000*/  FFMA.FTZ R110, R137, R88, -R108 ;  /* 0x00000058896e7223 */ /* 0x000fc2000001086c */
[-C--:B------:R-:W-:Y:S01]  /*7010*/  FFMA.FTZ R159, R167, R88.reuse, -R114 ;  /* 0x00000058a79f7223 */ /* 0x080fe20000010872 */
[----:B------:R-:W-:-:S01]  /*7020*/  FFMA.FTZ R137, R139, R88, -R108 ;  /* 0x000000588b897223 */ /* 0x000fc2000001086c */
[-CC-:B0-----:R-:W-:Y:S01]  /*7030*/  FFMA.FTZ R98, R169, R88.reuse, -R114.reuse ;  /* 0x00000058a9627223 */ /* 0x181fe20000010872 */
[----:B------:R-:W-:-:S01]  /*7040*/  FFMA.FTZ R161, R171, R88, -R114 ;  /* 0x00000058aba17223 */ /* 0x000fc20000010872 */
[----:B------:R-:W0:Y:S01]  /*7050*/  MUFU.EX2 R11, R11 ;  /* 0x0000000b000b7308 */ /* 0x000e220000000800 */
        /* <DEDUP_REMOVED lines=65> */
[-CC-:B------:R-:W-:Y:S01]  /*7470*/  FFMA.FTZ R146, R107, R88.reuse, -R108.reuse ;  /* 0x000000586b927223 */ /* 0x180fe2000001086c */
[----:B------:R-:W-:-:S01]  /*7480*/  FFMA.FTZ R107, R109, R88, -R108 ;  /* 0x000000586d6b7223 */ /* 0x000fc2000001086c */
[-CC-:B------:R-:W-:Y:S01]  /*7490*/  FFMA.FTZ R109, R113, R88.reuse, -R108.reuse ;  /* 0x00000058716d7223 */ /* 0x180fe2000001086c */
[----:B------:R-:W-:-:S03]  /*74a0*/  FFMA.FTZ R113, R199, R88, -R108 ;  /* 0x00000058c7717223 */ /* 0x000fc6000001086c */
        /* <DEDUP_REMOVED lines=16> */
[-CC-:B------:R-:W-:Y:S01]  /*75b0*/  FFMA.FTZ R148, R111, R88.reuse, -R108.reuse ;  /* 0x000000586f947223 */ /* 0x180fe2000001086c */
[----:B------:R-:W-:-:S05]  /*75c0*/  FFMA.FTZ R111, R117, R88, -R108 ;  /* 0x00000058756f7223 */ /* 0x000fca000001086c */
        /* <DEDUP_REMOVED lines=16> */
[----:B------:R-:W-:-:S06]  /*76d0*/  FFMA.FTZ R150, R115, R88, -R108 ;  /* 0x0000005873967223 */ /* 0x000fcc000001086c */
        /* <DEDUP_REMOVED lines=16> */
[----:B------:R-:W-:-:S06]  /*77e0*/  FFMA.FTZ R152, R119, R88, -R108 ;  /* 0x0000005877987223 */ /* 0x000fcc000001086c */
        /* <DEDUP_REMOVED lines=16> */
[----:B------:R-:W-:-:S06]  /*78f0*/  FFMA.FTZ R154, R201, R88, -R108 ;  /* 0x00000058c99a7223 */ /* 0x000fcc000001086c */
        /* <DEDUP_REMOVED lines=75> */
.L_x_7131:
        /* <DEDUP_REMOVED lines=17> */
[----:B------:R-:W-:Y:S01]  /*7ec0*/  F2FP.SATFINITE.E4M3.F32.PACK_AB_MERGE_C R20, R15, R14, R20 ;  /* 0x0000000e0f14723e */ /* 0x000fe20004807014 */
[----:B------:R-:W-:Y:S01]  /*7ed0*/  SYNCS.ARRIVE.TRANS64.RED.A1T0 RZ, [UR6], RZ ;  /* 0x000000ffffff79a7 */ /* 0x000fe20008100406 */
[----:B------:R-:W-:Y:S01]  /*7ee0*/  F2FP.SATFINITE.E4M3.F32.PACK_AB_MERGE_C R136, R141, R134, R136 ;  /* 0x000000868d88723e */ /* 0x000fe20004807088 */
        /* <DEDUP_REMOVED lines=98> */
[----:B------:R-:W-:Y:S06]  /*8510*/  @P1 BRA `(.L_x_7132) ;  /* 0xffffffcc00241947 */ /* 0x000fec000383ffff */
.L_x_7121:
[----:B------:R-:W-:Y:S06]  /*8520*/  BAR.ARV 0x8, 0x180 ;  /* 0x0206000000007b1d */ /* 0x000fec0000002000 */
[----:B------:R-:W-:Y:S05]  /*8530*/  @!P0 BRA `(.L_x_7133) ;  /* 0x0000000000048947 */ /* 0x000fea0003800000 */
[----:B------:R-:W-:Y:S01]  /*8540*/  BPT.TRAP 0x1 ;  /* 0x000000040000795c */ /* 0x000fe20000300000 */
.L_x_7133:
        /* <DEDUP_REMOVED lines=9> */
.L_x_7134:
[----:B-1----:R-:W-:Y:S05]  /*85e0*/  @P1 BRA `(.L_x_7135) ;  /* 0x0000000000081947 */ /* 0x002fea0003800000 */
[----:B------:R-:W1:Y:S02]  /*85f0*/  SYNCS.PHASECHK.TRANS64.TRYWAIT P1, [UR9+0x22850], R0 ;  /* 0x02285000ff0075a7 */ /* 0x000e640008020149 */
[----:B-1----:R-:W-:Y:S05]  /*8600*/  @!P1 BRA `(.L_x_7136) ;  /* 0x0000009c00709947 */ /* 0x002fea0003800000 */
.L_x_7135:
        /* <DEDUP_REMOVED lines=15> */
[----:B------:R-:W-:Y:S01]  /*8700*/  QGMMA.64x128x32.F32.E4M3.E4M3 R24, R168, gdesc[UR4], R24, gsb0 ;  /* 0x01e00004a8187df3 */ /* 0x000fe20008000818 */
[----:B------:R-:W-:Y:S01]  /*8710*/  UMOV UR7, 0xc0000010 ;  /* 0xc000001000077882 */ /* 0x000fe20000000000 */
[----:B------:R-:W-:Y:S01]  /*8720*/  UMOV UR6, UR4 ;  /* 0x0000000400067c82 */ /* 0x000fe20008000000 */
[----:B------:R-:W-:Y:S01]  /*8730*/  @UP0 UIMAD.WIDE.U32 UR4, UR39, UR12, URZ ;  /* 0x0000000c270402a5 */ /* 0x000fe2000f8e003f */
[----:B------:R-:W-:Y:S02]  /*8740*/  WARPGROUP.DEPBAR.LE gsb0, 0x0 ;  /* 0x00008000000079c5 */ /* 0x000fe40000010000 */
[----:B------:R-:W-:-:S06]  /*8750*/  WARPGROUP.ARRIVE ;  /* 0x00000000000079c5 */ /* 0x000fcc0000000000 */
[----:B------:R-:W-:Y:S01]  /*8760*/  QGMMA.64x128x32.F32.E4M3.E4M3 R24, R172, gdesc[UR4], R24, gsb0 ;  /* 0x01e00004ac187df3 */ /* 0x000fe20008000818 */
[----:B------:R-:W-:Y:S02]  /*8770*/  @UP0 UIMAD UR6, UR40, UR12, URZ ;  /* 0x0000000c280602a4 */ /* 0x000fe4000f8e023f */
[----:B------:R-:W-:Y:S02]  /*8780*/  @UP0 USHF.R.S32.HI UR7, URZ, 0x1f, UR46 ;  /* 0x0000001f3f070899 */ /* 0x000fe4000801142e */
        /* <DEDUP_REMOVED lines=9> */
[----:B------:R-:W-:Y:S01]  /*8820*/  UIADD3 UR4, UR8, 0x200, URZ ;  /* 0x0000020008047890 */ /* 0x000fe2000fffe03f */
[----:B------:R-:W-:-:S03]  /*8830*/  IMAD.U32 R8, RZ, RZ, UR6 ;  /* 0x00000006ff087e24 */ /* 0x000fc6000f8e00ff */
[----:B------:R-:W-:Y:S01]  /*8840*/  IMAD.U32 R9, RZ, RZ, UR7 ;  /* 0x00000007ff097e24 */ /* 0x000fe2000f8e00ff */
[----:B------:R-:W-:Y:S02]  /*8850*/  UMOV UR7, 0xc0000010 ;  /* 0xc000001000077882 */ /* 0x000fe40000000000 */
[----:B------:R-:W-:Y:S02]  /*8860*/  UMOV UR6, UR4 ;  /* 0x0000000400067c82 */ /* 0x000fe40008000000 */
[----:B------:R2:W3:Y:S01]  /*8870*/  @P1 LDG.E R4, desc[UR50][R8.64] ;  /* 0x0000003208041981 */ /* 0x0004e2000c1e1900 */
[----:B------:R-:W-:Y:S01]  /*8880*/  UIADD3 UR4, UR8, 0x300, URZ ;  /* 0x0000030008047890 */ /* 0x000fe2000fffe03f */
[----:B------:R-:W-:Y:S02]  /*8890*/  WARPGROUP.DEPBAR.LE gsb0, 0x0 ;  /* 0x00008000000079c5 */ /* 0x000fe40000010000 */
[----:B------:R-:W-:-:S06]  /*88a0*/  WARPGROUP.ARRIVE ;  /* 0x00000000000079c5 */ /* 0x000fcc0000000000 */
[----:B------:R-:W-:Y:S01]  /*88b0*/  QGMMA.64x128x32.F32.E4M3.E4M3 R24, R176, gdesc[UR4], R24, gsb0 ;  /* 0x01e00004b0187df3 */ /* 0x000fe20008000818 */
[----:B------:R-:W-:Y:S01]  /*88c0*/  UMOV UR6, UR4 ;  /* 0x0000000400067c82 */ /* 0x000fe20008000000 */
[----:B------:R-:W-:Y:S01]  /*88d0*/  UMOV UR7, 0xc0000010 ;  /* 0xc000001000077882 */ /* 0x000fe20000000000 */
[----:B------:R-:W-:Y:S01]  /*88e0*/  UIADD3 UR8, UR8, 0x400, URZ ;  /* 0x0000040008087890 */ /* 0x000fe2000fffe03f */
[----:B01----:R-:W0:Y:S04]  /*88f0*/  SHFL.BFLY PT, R0, R5, 0x2, 0x1f ;  /* 0x0c401f0005007f89 */ /* 0x003e2800000e0000 */
[----:B------:R-:W1:Y:S01]  /*8900*/  SHFL.BFLY PT, R6, R7, 0x2, 0x1f ;  /* 0x0c401f0007067f89 */ /* 0x000e6200000e0000 */
[----:B------:R-:W-:Y:S02]  /*8910*/  WARPGROUP.DEPBAR.LE gsb0, 0x0 ;  /* 0x00008000000079c5 */ /* 0x000fe40000010000 */
[----:B------:R-:W-:-:S06]  /*8920*/  WARPGROUP.ARRIVE ;  /* 0x00000000000079c5 */ /* 0x000fcc0000000000 */
[----:B------:R-:W-:Y:S01]  /*8930*/  QGMMA.64x128x32.F32.E4M3.E4M3 R24, R180, gdesc[UR4], R24, gsb0 ;  /* 0x01e00004b4187df3 */ /* 0x000fe20008000818 */
[----:B------:R-:W-:Y:S01]  /*8940*/  UMOV UR6, UR8 ;  /* 0x0000000800067c82 */ /* 0x000fe20008000000 */
        /* <DEDUP_REMOVED lines=23> */
[----:B0-----:R-:W-:Y:S01]  /*8ac0*/  @P2 FMUL.FTZ R7, R7, 0.69314718246459960938 ;  /* 0x3f31721807072820 */ /* 0x001fe20000410000 */
[----:B------:R-:W-:Y:S01]  /*8ad0*/  @P3 FMUL.FTZ R15, R88, 0.69314718246459960938 ;  /* 0x3f317218580f3820 */ /* 0x000fe20000410000 */
[----:B------:R-:W-:Y:S01]  /*8ae0*/  MOV R3, 0xff800000 ;  /* 0xff80000000037802 */ /* 0x000fe20000000f00 */
[----:B------:R-:W-:-:S02]  /*8af0*/  IMAD.MOV.U32 R0, RZ, RZ, -0x800000 ;  /* 0xff800000ff007424 */ /* 0x000fc400078e00ff */
[----:B------:R-:W-:Y:S01]  /*8b00*/  @P2 FFMA.FTZ R3, R6, R89, R7 ;  /* 0x0000005906032223 */ /* 0x000fe20000010007 */
[----:B-1----:R-:W-:Y:S01]  /*8b10*/  @P3 FMUL.FTZ R8, R8, 0.69314718246459960938 ;  /* 0x3f31721808083820 */ /* 0x002fe20000410000 */
[----:B---3--:R-:W-:-:S03]  /*8b20*/  FMUL.FTZ R6, R5, R4 ;  /* 0x0000000405067220 */ /* 0x008fc60000410000 */
[----:B------:R-:W-:Y:S01]  /*8b30*/  @P3 FFMA.FTZ R0, R15, R91, R8 ;  /* 0x0000005b0f003223 */ /* 0x000fe20000010008 */
[----:B--2---:R-:W-:Y:S01]  /*8b40*/  FMUL.FTZ R4, R9, R4 ;  /* 0x0000000409047220 */ /* 0x004fe20000410000 */
[----:B------:R-:W-:Y:S02]  /*8b50*/  WARPGROUP.DEPBAR.LE gsb0, 0x0 ;  /* 0x00008000000079c5 */ /* 0x000fe40000010000 */
[----:B------:R-:W-:Y:S05]  /*8b60*/  @!P0 BRA `(.L_x_7137) ;  /* 0x0000000000048947 */ /* 0x000fea0003800000 */
[----:B------:R-:W-:Y:S01]  /*8b70*/  BPT.TRAP 0x1 ;  /* 0x000000040000795c */ /* 0x000fe20000300000 */
.L_x_7137:
        /* <DEDUP_REMOVED lines=74> */
.L_x_7113:
        /* <DEDUP_REMOVED lines=35> */
[----:B------:R-:W-:Y:S02]  /*9250*/  F2FP.BF16.F32.PACK_AB R47, R47, R56 ;  /* 0x000000382f2f723e */ /* 0x000fe400000010ff */
[----:B------:R-:W-:-:S02]  /*9260*/  SEL R90, R90, R5, P0 ;  /* 0x000000055a5a7207 */ /* 0x000fc40000000000 */
[----:B------:R-:W-:Y:S02]  /*9270*/  F2FP.BF16.F32.PACK_AB R68, R61, R68 ;  /* 0x000000443d44723e */ /* 0x000fe400000010ff */
[----:B------:R-:W-:Y:S02]  /*9280*/  F2FP.BF16.F32.PACK_AB R39, R39, R42 ;  /* 0x0000002a2727723e */ /* 0x000fe400000010ff */
[----:B------:R-:W-:Y:S02]  /*9290*/  F2FP.BF16.F32.PACK_AB R38, R35, R38 ;  /* 0x000000262326723e */ /* 0x000fe400000010ff */
[----:B------:R-:W-:Y:S02]  /*92a0*/  F2FP.BF16.F32.PACK_AB R13, R13, R14 ;  /* 0x0000000e0d0d723e */ /* 0x000fe400000010ff */
[----:B------:R-:W-:Y:S02]  /*92b0*/  SEL R63, R11, R12, P0 ;  /* 0x0000000c0b3f7207 */ /* 0x000fe40000000000 */
[----:B------:R-:W-:-:S02]  /*92c0*/  MOV R6, R4 ;  /* 0x0000000400067202 */ /* 0x000fc40000000f00 */
[----:B-1----:R-:W-:Y:S02]  /*92d0*/  MOV R7, R27 ;  /* 0x0000001b00077202 */ /* 0x002fe40000000f00 */
[----:B------:R-:W-:Y:S02]  /*92e0*/  SEL R56, R12, R11, P0 ;  /* 0x0000000b0c387207 */ /* 0x000fe40000000000 */
[----:B------:R-:W-:Y:S01]  /*92f0*/  F2FP.BF16.F32.PACK_AB R73, R73, R80 ;  /* 0x000000504949723e */ /* 0x000fe200000010ff */
[----:B------:R-:W-:Y:S01]  /*9300*/  IMAD.WIDE R8, R191, 0x2, R6 ;  /* 0x00000002bf087825 */ /* 0x000fe200078e0206 */
[----:B------:R-:W-:Y:S02]  /*9310*/  F2FP.BF16.F32.PACK_AB R76, R69, R76 ;  /* 0x0000004c454c723e */ /* 0x000fe400000010ff */
[----:B------:R-:W-:Y:S02]  /*9320*/  F2FP.BF16.F32.PACK_AB R65, R65, R72 ;  /* 0x000000484141723e */ /* 0x000fe400000010ff */
[----:B------:R-:W-:-:S02]  /*9330*/  LOP3.LUT R5, R8, 0x380, RZ, 0xc0, !PT ;  /* 0x0000038008057812 */ /* 0x000fc400078ec0ff */
[----:B------:R-:W-:Y:S02]  /*9340*/  SEL R61, R57, R60, P0 ;  /* 0x0000003c393d7207 */ /* 0x000fe40000000000 */
[----:B------:R-:W-:Y:S02]  /*9350*/  IADD3 R12, P6, R8, 0x20, RZ ;  /* 0x00000020080c7810 */ /* 0x000fe40007fde0ff */
[----:B------:R-:W-:Y:S02]  /*9360*/  F2FP.BF16.F32.PACK_AB R41, R40, R41 ;  /* 0x000000292829723e */ /* 0x000fe400000010ff */
[----:B------:R-:W-:Y:S02]  /*9370*/  F2FP.BF16.F32.PACK_AB R31, R31, R34 ;  /* 0x000000221f1f723e */ /* 0x000fe400000010ff */
[----:B------:R-:W-:Y:S02]  /*9380*/  SEL R60, R60, R57, P0 ;  /* 0x000000393c3c7207 */ /* 0x000fe40000000000 */
[----:B------:R-:W-:-:S02]  /*9390*/  SEL R57, R47, R46, P0 ;  /* 0x0000002e2f397207 */ /* 0x000fc40000000000 */
[----:B------:R-:W-:Y:S02]  /*93a0*/  SEL R40, R46, R47, P0 ;  /* 0x0000002f2e287207 */ /* 0x000fe40000000000 */
[----:B------:R-:W-:Y:S02]  /*93b0*/  F2FP.BF16.F32.PACK_AB R44, R44, R45 ;  /* 0x0000002d2c2c723e */ /* 0x000fe400000010ff */
[----:B------:R-:W-:Y:S02]  /*93c0*/  SEL R53, R13, R10, P0 ;  /* 0x0000000a0d357207 */ /* 0x000fe40000000000 */
[----:B------:R-:W-:Y:S02]  /*93d0*/  SEL R34, R10, R13, P0 ;  /* 0x0000000d0a227207 */ /* 0x000fe40000000000 */
[----:B------:R-:W-:Y:S02]  /*93e0*/  SEL R47, R39, R38, P0 ;  /* 0x00000026272f7207 */ /* 0x000fe40000000000 */
[----:B------:R-:W-:-:S02]  /*93f0*/  SHF.R.U64 R5, R5, 0x3, RZ ;  /* 0x0000000305057819 */ /* 0x000fc400000012ff */
[----:B------:R-:W-:Y:S01]  /*9400*/  F2FP.BF16.F32.PACK_AB R28, R28, R29 ;  /* 0x0000001d1c1c723e */ /* 0x000fe200000010ff */
[----:B------:R-:W-:Y:S01]  /*9410*/  IMAD.X R29, RZ, RZ, R9, P6 ;  /* 0x000000ffff1d7224 */ /* 0x000fe200030e0609 */
[----:B------:R-:W-:Y:S02]  /*9420*/  SEL R55, R73, R76, P0 ;  /* 0x0000004c49377207 */ /* 0x000fe40000000000 */
[----:B------:R-:W-:Y:S02]  /*9430*/  SEL R59, R65, R68, P0 ;  /* 0x00000044413b7207 */ /* 0x000fe40000000000 */
[----:B------:R-:W-:Y:S02]  /*9440*/  SEL R38, R38, R39, P0 ;  /* 0x0000002726267207 */ /* 0x000fe40000000000 */
[----:B------:R-:W-:Y:S02]  /*9450*/  LOP3.LUT R10, R12, 0x380, RZ, 0xc0, !PT ;  /* 0x000003800c0a7812 */ /* 0x000fe400078ec0ff */
[----:B------:R-:W-:-:S02]  /*9460*/  F2FP.BF16.F32.PACK_AB R36, R36, R37 ;  /* 0x000000252424723e */ /* 0x000fc400000010ff */
[----:B------:R-:W-:Y:S02]  /*9470*/  F2FP.BF16.F32.PACK_AB R33, R32, R33 ;  /* 0x000000212021723e */ /* 0x000fe400000010ff */
[----:B------:R-:W-:Y:S02]  /*9480*/  SEL R76, R76, R73, P0 ;  /* 0x000000494c4c7207 */ /* 0x000fe40000000000 */
[----:B------:R-:W-:Y:S02]  /*9490*/  SEL R68, R68, R65, P0 ;  /* 0x0000004144447207 */ /* 0x000fe40000000000 */
[----:B------:R-:W-:Y:S02]  /*94a0*/  SEL R39, R31, R30, P0 ;  /* 0x0000001e1f277207 */ /* 0x000fe40000000000 */
[----:B------:R-:W-:Y:S02]  /*94b0*/  SEL R42, R30, R31, P0 ;  /* 0x0000001f1e2a7207 */ /* 0x000fe40000000000 */
[----:B------:R-:W-:-:S02]  /*94c0*/  IADD3 R65, P1, R8, 0x40, RZ ;  /* 0x0000004008417810 */ /* 0x000fc40007f3e0ff */
[C---:B------:R-:W-:Y:S02]  /*94d0*/  IADD3 R67, P2, R8.reuse, 0x60, RZ ;  /* 0x0000006008437810 */ /* 0x040fe40007f5e0ff */
[C---:B------:R-:W-:Y:S01]  /*94e0*/  IADD3 R30, P3, R8.reuse, 0x4000, RZ ;  /* 0x00004000081e7810 */ /* 0x040fe20007f7e0ff */
[--C-:B------:R-:W-:Y:S01]  /*94f0*/  IMAD.X R27, RZ, RZ, R9.reuse, P1 ;  /* 0x000000ffff1b7224 */ /* 0x100fe200008e0609 */
[C---:B------:R-:W-:Y:S02]  /*9500*/  IADD3 R69, P4, R8.reuse, 0x4020, RZ ;  /* 0x0000402008457810 */ /* 0x040fe40007f9e0ff */
[C---:B------:R-:W-:Y:S02]  /*9510*/  IADD3 R71, P5, R8.reuse, 0x4040, RZ ;  /* 0x0000404008477810 */ /* 0x040fe40007fbe0ff */
[----:B------:R-:W-:Y:S02]  /*9520*/  IADD3 R73, P6, R8, 0x4060, RZ ;  /* 0x0000406008497810 */ /* 0x000fe40007fde0ff */
[----:B------:R-:W-:Y:S01]  /*9530*/  F2FP.BF16.F32.PACK_AB R21, R21, R24 ;  /* 0x000000181515723e */ /* 0x000fe200000010ff */
[--C-:B------:R-:W-:Y:S01]  /*9540*/  IMAD.X R13, RZ, RZ, R9.reuse, P5 ;  /* 0x000000ffff0d7224 */ /* 0x100fe200028e0609 */
[----:B------:R-:W-:Y:S01]  /*9550*/  SEL R49, R44, R41, P0 ;  /* 0x000000292c317207 */ /* 0x000fe20000000000 */
[----:B------:R-:W-:Y:S01]  /*9560*/  IMAD.X R11, RZ, RZ, R9, P6 ;  /* 0x000000ffff0b7224 */ /* 0x000fe200030e0609 */
[----:B------:R-:W-:-:S02]  /*9570*/  LOP3.LUT R8, R5, R8, RZ, 0x3c, !PT ;  /* 0x0000000805087212 */ /* 0x000fc400078e3cff */
[----:B------:R-:W-:Y:S02]  /*9580*/  SEL R44, R41, R44, P0 ;  /* 0x0000002c292c7207 */ /* 0x000fe40000000000 */
[----:B------:R-:W-:Y:S02]  /*9590*/  SHF.R.U64 R5, R10, 0x3, RZ ;  /* 0x000000030a057819 */ /* 0x000fe400000012ff */
[----:B------:R-:W-:Y:S02]  /*95a0*/  SEL R41, R36, R33, P0 ;  /* 0x0000002124297207 */ /* 0x000fe40000000000 */
[----:B------:R-:W-:Y:S02]  /*95b0*/  SEL R36, R33, R36, P0 ;  /* 0x0000002421247207 */ /* 0x000fe40000000000 */
[----:B------:R-:W-:Y:S02]  /*95c0*/  F2FP.BF16.F32.PACK_AB R25, R25, R26 ;  /* 0x0000001a1919723e */ /* 0x000fe400000010ff */
[----:B------:R-:W-:Y:S01]  /*95d0*/  F2FP.BF16.F32.PACK_AB R20, R15, R20 ;  /* 0x000000140f14723e */ /* 0x000fe200000010ff */
[----:B------:R-:W-:Y:S01]  /*95e0*/  IMAD.X R15, RZ, RZ, R9, P4 ;  /* 0x000000ffff0f7224 */ /* 0x000fe200020e0609 */
[----:B------:R-:W-:-:S02]  /*95f0*/  SEL R33, R28, R21, P0 ;  /* 0x000000151c217207 */ /* 0x000fc40000000000 */
[----:B------:R-:W-:Y:S02]  /*9600*/  SEL R32, R21, R28, P0 ;  /* 0x0000001c15207207 */ /* 0x000fe40000000000 */
[----:B------:R-:W-:Y:S02]  /*9610*/  LOP3.LUT R28, R5, R12, RZ, 0x3c, !PT ;  /* 0x0000000c051c7212 */ /* 0x000fe400078e3cff */
[----:B------:R-:W-:Y:S02]  /*9620*/  LOP3.LUT R5, R30, 0x380, RZ, 0xc0, !PT ;  /* 0x000003801e057812 */ /* 0x000fe400078ec0ff */
[----:B------:R-:W-:Y:S02]  /*9630*/  LOP3.LUT R14, R65, 0x380, RZ, 0xc0, !PT ;  /* 0x00000380410e7812 */ /* 0x000fe400078ec0ff */
[----:B------:R-:W-:Y:S02]  /*9640*/  SEL R31, R25, R20, P0 ;  /* 0x00000014191f7207 */ /* 0x000fe40000000000 */
[----:B------:R-:W-:Y:S01]  /*9650*/  SEL R54, R20, R25, P0 ;  /* 0x0000001914367207 */ /* 0x000fe20000000000 */
[----:B------:R-:W-:Y:S01]  /*9660*/  IMAD.X R25, RZ, RZ, R9, P2 ;  /* 0x000000ffff197224 */ /* 0x000fe200010e0609 */
[----:B------:R-:W-:-:S02]  /*9670*/  F2FP.BF16.F32.PACK_AB R100, R100, R101 ;  /* 0x000000656464723e */ /* 0x000fc400000010ff */
[----:B------:R-:W-:Y:S02]  /*9680*/  F2FP.BF16.F32.PACK_AB R99, R98, R99 ;  /* 0x000000636263723e */ /* 0x000fe400000010ff */
[----:B------:R-:W-:Y:S02]  /*9690*/  LOP3.LUT R20, R67, 0x380, RZ, 0xc0, !PT ;  /* 0x0000038043147812 */ /* 0x000fe400078ec0ff */
[----:B------:R-:W-:Y:S02]  /*96a0*/  F2FP.BF16.F32.PACK_AB R96, R96, R97 ;  /* 0x000000616060723e */ /* 0x000fe400000010ff */
[----:B------:R-:W-:Y:S02]  /*96b0*/  F2FP.BF16.F32.PACK_AB R95, R94, R95 ;  /* 0x0000005f5e5f723e */ /* 0x000fe400000010ff */
[----:B------:R-:W-:Y:S02]  /*96c0*/  SHF.R.U64 R5, R5, 0x3, RZ ;  /* 0x0000000305057819 */ /* 0x000fe400000012ff */
[----:B------:R-:W-:-:S02]  /*96d0*/  SHF.R.U64 R10, R14, 0x3, RZ ;  /* 0x000000030e0a7819 */ /* 0x000fc400000012ff */
[----:B------:R-:W-:Y:S02]  /*96e0*/  F2FP.BF16.F32.PACK_AB R88, R88, R91 ;  /* 0x0000005b5858723e */ /* 0x000fe400000010ff */
[----:B------:R-:W-:Y:S02]  /*96f0*/  F2FP.BF16.F32.PACK_AB R89, R52, R89 ;  /* 0x000000593459723e */ /* 0x000fe400000010ff */
[----:B------:R-:W-:Y:S02]  /*9700*/  SEL R35, R100, R99, P0 ;  /* 0x0000006364237207 */ /* 0x000fe40000000000 */
[----:B------:R-:W-:Y:S02]  /*9710*/  SHF.R.U64 R14, R20, 0x3, RZ ;  /* 0x00000003140e7819 */ /* 0x000fe400000012ff */
[----:B------:R-:W-:Y:S02]  /*9720*/  SEL R100, R99, R100, P0 ;  /* 0x0000006463647207 */ /* 0x000fe40000000000 */
[----:B------:R-:W-:-:S02]  /*9730*/  SEL R37, R96, R95, P0 ;  /* 0x0000005f60257207 */ /* 0x000fc40000000000 */
[----:B------:R-:W-:Y:S02]  /*9740*/  LOP3.LUT R20, R5, R30, RZ, 0x3c, !PT ;  /* 0x0000001e05147212 */ /* 0x000fe400078e3cff */
[----:B------:R-:W-:Y:S02]  /*9750*/  SEL R96, R95, R96, P0 ;  /* 0x000000605f607207 */ /* 0x000fe40000000000 */
[----:B------:R-:W-:Y:S02]  /*9760*/  LOP3.LUT R26, R10, R65, RZ, 0x3c, !PT ;  /* 0x000000410a1a7212 */ /* 0x000fe400078e3cff */
[----:B------:R-:W-:Y:S02]  /*9770*/  SEL R45, R88, R89, P0 ;  /* 0x00000059582d7207 */ /* 0x000fe40000000000 */
[----:B------:R-:W-:Y:S02]  /*9780*/  LOP3.LUT R10, R69, 0x380, RZ, 0xc0, !PT ;  /* 0x00000380450a7812 */ /* 0x000fe400078ec0ff */
[----:B------:R-:W-:-:S02]  /*9790*/  LOP3.LUT R46, R73, 0x380, RZ, 0xc0, !PT ;  /* 0x00000380492e7812 */ /* 0x000fc400078ec0ff */
[----:B------:R-:W-:Y:S02]  /*97a0*/  SEL R88, R89, R88, P0 ;  /* 0x0000005859587207 */ /* 0x000fe40000000000 */
[----:B------:R-:W-:Y:S02]  /*97b0*/  IADD3.X R21, RZ, R9, RZ, P3, !PT ;  /* 0x00000009ff157210 */ /* 0x000fe40001ffe4ff */
[----:B------:R-:W-:Y:S02]  /*97c0*/  SHF.R.U64 R10, R10, 0x3, RZ ;  /* 0x000000030a0a7819 */ /* 0x000fe400000012ff */
[----:B------:R-:W-:Y:S02]  /*97d0*/  SHF.R.U64 R46, R46, 0x3, RZ ;  /* 0x000000032e2e7819 */ /* 0x000fe400000012ff */
[----:B------:R-:W-:Y:S02]  /*97e0*/  MOV R65, R20 ;  /* 0x0000001400417202 */ /* 0x000fe40000000f00 */
[----:B------:R-:W-:-:S02]  /*97f0*/  LOP3.LUT R24, R14, R67, RZ, 0x3c, !PT ;  /* 0x000000430e187212 */ /* 0x000fc400078e3cff */
[----:B------:R-:W-:Y:S02]  /*9800*/  LOP3.LUT R14, R10, R69, RZ, 0x3c, !PT ;  /* 0x000000450a0e7212 */ /* 0x000fe400078e3cff */
[----:B------:R-:W-:Y:S02]  /*9810*/  LOP3.LUT R10, R46, R73, RZ, 0x3c, !PT ;  /* 0x000000492e0a7212 */ /* 0x000fe400078e3cff */
[----:B------:R-:W-:Y:S02]  /*9820*/  LOP3.LUT R12, R71, 0x380, RZ, 0xc0, !PT ;  /* 0x00000380470c7812 */ /* 0x000fe400078ec0ff */
[----:B------:R-:W-:Y:S02]  /*9830*/  MOV R70, R8 ;  /* 0x0000000800467202 */ /* 0x000fe40000000f00 */
[----:B------:R-:W-:Y:S02]  /*9840*/  SHF.R.U64 R12, R12, 0x3, RZ ;  /* 0x000000030c0c7819 */ /* 0x000fe400000012ff */
[----:B------:R-:W-:-:S02]  /*9850*/  MOV R58, R10 ;  /* 0x0000000a003a7202 */ /* 0x000fc40000000f00 */
[----:B------:R-:W-:Y:S02]  /*9860*/  LOP3.LUT R12, R12, R71, RZ, 0x3c, !PT ;  /* 0x000000470c0c7212 */ /* 0x000fe400078e3cff */
[----:B------:R-:W-:Y:S02]  /*9870*/  MOV R69, R28 ;  /* 0x0000001c00457202 */ /* 0x000fe40000000f00 */
[----:B------:R-:W-:Y:S02]  /*9880*/  MOV R64, R14 ;  /* 0x0000000e00407202 */ /* 0x000fe40000000f00 */
[----:B------:R-:W-:Y:S02]  /*9890*/  MOV R62, R12 ;  /* 0x0000000c003e7202 */ /* 0x000fe40000000f00 */
[----:B------:R-:W-:Y:S02]  /*98a0*/  MOV R67, R26 ;  /* 0x0000001a00437202 */ /* 0x000fe40000000f00 */
[----:B------:R-:W-:-:S02]  /*98b0*/  MOV R66, R24 ;  /* 0x0000001800427202 */ /* 0x000fc40000000f00 */
[----:B------:R-:W-:Y:S02]  /*98c0*/  PLOP3.LUT P2, PT, PT, PT, UP0, 0x80, 0x0 ;  /* 0x000000000000781c */ /* 0x000fe40003f4f008 */
[----:B--2---:R-:W-:Y:S01]  /*98d0*/  LOP3.LUT R5, R48, 0x2, RZ, 0x3c, !PT ;  /* 0x0000000230057812 */ /* 0x004fe200078e3cff */
[----:B------:R-:W-:Y:S04]  /*98e0*/  SHFL.IDX PT, R35, R35, R48, 0x1c1f ;  /* 0x001c1f3023237589 */ /* 0x000fe800000e0000 */
[----:B------:R-:W0:Y:S04]  /*98f0*/  SHFL.IDX PT, R100, R100, R5, 0x1c1f ;  /* 0x001c1f0564647589 */ /* 0x000e2800000e0000 */
[----:B------:R-:W-:Y:S04]  /*9900*/  SHFL.IDX PT, R55, R55, R48, 0x1c1f ;  /* 0x001c1f3037377589 */ /* 0x000fe800000e0000 */
[----:B------:R-:W1:Y:S04]  /*9910*/  SHFL.IDX PT, R76, R76, R5, 0x1c1f ;  /* 0x001c1f054c4c7589 */ /* 0x000e6800000e0000 */
[----:B------:R-:W-:Y:S04]  /*9920*/  SHFL.IDX PT, R37, R37, R48, 0x1c1f ;  /* 0x001c1f3025257589 */ /* 0x000fe800000e0000 */
[----:B------:R-:W2:Y:S04]  /*9930*/  SHFL.IDX PT, R96, R96, R5, 0x1c1f ;  /* 0x001c1f0560607589 */ /* 0x000ea800000e0000 */
[----:B------:R-:W-:Y:S04]  /*9940*/  SHFL.IDX PT, R59, R59, R48, 0x1c1f ;  /* 0x001c1f303b3b7589 */ /* 0x000fe800000e0000 */
[----:B------:R-:W-:Y:S01]  /*9950*/  SHFL.IDX PT, R57, R57, R48, 0x1c1f ;  /* 0x001c1f3039397589 */ /* 0x000fe200000e0000 */
[----:B0-----:R-:W-:-:S02]  /*9960*/  SEL R8, R35, R100, P0 ;  /* 0x0000006423087207 */ /* 0x001fc40000000000 */
[----:B------:R-:W-:Y:S01]  /*9970*/  SEL R10, R100, R35, P0 ;  /* 0x00000023640a7207 */ /* 0x000fe20000000000 */
[----:B------:R-:W0:Y:S04]  /*9980*/  SHFL.IDX PT, R68, R68, R5, 0x1c1f ;  /* 0x001c1f0544447589 */ /* 0x000e2800000e0000 */
[----:B------:R-:W3:Y:S01]  /*9990*/  SHFL.IDX PT, R40, R40, R5, 0x1c1f ;  /* 0x001c1f0528287589 */ /* 0x000ee200000e0000 */
[----:B-1----:R-:W-:Y:S02]  /*99a0*/  SEL R9, R55, R76, P0 ;  /* 0x0000004c37097207 */ /* 0x002fe40000000000 */
[----:B------:R-:W-:Y:S01]  /*99b0*/  SEL R11, R76, R55, P0 ;  /* 0x000000374c0b7207 */ /* 0x000fe20000000000 */
[----:B------:R-:W-:Y:S04]  /*99c0*/  SHFL.IDX PT, R43, R43, R48, 0x1c1f ;  /* 0x001c1f302b2b7589 */ /* 0x000fe800000e0000 */
[----:B------:R-:W-:Y:S01]  /*99d0*/  SHFL.IDX PT, R41, R41, R48, 0x1c1f ;  /* 0x001c1f3029297589 */ /* 0x000fe200000e0000 */
[----:B--2---:R-:W-:-:S02]  /*99e0*/  SEL R12, R37, R96, P0 ;  /* 0x00000060250c7207 */ /* 0x004fc40000000000 */
[----:B------:R-:W-:Y:S01]  /*99f0*/  SEL R14, R96, R37, P0 ;  /* 0x00000025600e7207 */ /* 0x000fe20000000000 */
[----:B------:R-:W1:Y:S04]  /*9a00*/  SHFL.IDX PT, R90, R90, R5, 0x1c1f ;  /* 0x001c1f055a5a7589 */ /* 0x000e6800000e0000 */
[----:B------:R-:W-:Y:S04]  /*9a10*/  SHFL.IDX PT, R61, R61, R48, 0x1c1f ;  /* 0x001c1f303d3d7589 */ /* 0x000fe800000e0000 */
[----:B------:R-:W2:Y:S01]  /*9a20*/  SHFL.IDX PT, R60, R60, R5, 0x1c1f ;  /* 0x001c1f053c3c7589 */ /* 0x000ea200000e0000 */
[----:B0-----:R-:W-:-:S02]  /*9a30*/  SEL R13, R59, R68, P0 ;  /* 0x000000443b0d7207 */ /* 0x001fc40000000000 */
[----:B------:R-:W-:Y:S01]  /*9a40*/  SEL R15, R68, R59, P0 ;  /* 0x0000003b440f7207 */ /* 0x000fe20000000000 */
[----:B------:R-:W-:Y:S01]  /*9a50*/  SHFL.IDX PT, R36, R36, R5, 0x1c1f ;  /* 0x001c1f0524247589 */ /* 0x000fe200000e0000 */
[----:B---3--:R-:W-:-:S03]  /*9a60*/  SEL R29, R57, R40, P0 ;  /* 0x00000028391d7207 */ /* 0x008fc60000000000 */
[----:B------:R-:W-:Y:S04]  /*9a70*/  SHFL.IDX PT, R45, R45, R48, 0x1c1f ;  /* 0x001c1f302d2d7589 */ /* 0x000fe800000e0000 */
[----:B------:R-:W-:Y:S04]  /*9a80*/  SHFL.IDX PT, R33, R33, R48, 0x1c1f ;  /* 0x001c1f3021217589 */ /* 0x000fe800000e0000 */
[----:B------:R-:W0:Y:S01]  /*9a90*/  SHFL.IDX PT, R88, R88, R5, 0x1c1f ;  /* 0x001c1f0558587589 */ /* 0x000e2200000e0000 */
[----:B-1----:R-:W-:Y:S02]  /*9aa0*/  SEL R24, R43, R90, P0 ;  /* 0x0000005a2b187207 */ /* 0x002fe40000000000 */
[----:B------:R-:W-:Y:S01]  /*9ab0*/  SEL R26, R90, R43, P0 ;  /* 0x0000002b5a1a7207 */ /* 0x000fe20000000000 */
[----:B------:R-:W1:Y:S04]  /*9ac0*/  SHFL.IDX PT, R20, R32, R5, 0x1c1f ;  /* 0x001c1f0520147589 */ /* 0x000e6800000e0000 */
[----:B------:R-:W-:Y:S01]  /*9ad0*/  SHFL.IDX PT, R49, R49, R48, 0x1c1f ;  /* 0x001c1f3031317589 */ /* 0x000fe200000e0000 */
[----:B--2---:R-:W-:-:S02]  /*9ae0*/  SEL R25, R61, R60, P0 ;  /* 0x0000003c3d197207 */ /* 0x004fc40000000000 */
[----:B------:R-:W-:Y:S01]  /*9af0*/  SEL R27, R60, R61, P0 ;  /* 0x0000003d3c1b7207 */ /* 0x000fe20000000000 */
[----:B------:R-:W-:Y:S04]  /*9b00*/  SHFL.IDX PT, R47, R47, R48, 0x1c1f ;  /* 0x001c1f302f2f7589 */ /* 0x000fe800000e0000 */
[----:B------:R-:W2:Y:S04]  /*9b10*/  SHFL.IDX PT, R44, R44, R5, 0x1c1f ;  /* 0x001c1f052c2c7589 */ /* 0x000ea800000e0000 */
[----:B------:R1:W3:Y:S04]  /*9b20*/  SHFL.IDX PT, R50, R38, R5, 0x1c1f ;  /* 0x001c1f0526327589 */ /* 0x0002e800000e0000 */
[----:B------:R-:W-:Y:S01]  /*9b30*/  SHFL.IDX PT, R39, R39, R48, 0x1c1f ;  /* 0x001c1f3027277589 */ /* 0x000fe200000e0000 */
[----:B0-----:R-:W-:-:S02]  /*9b40*/  SEL R28, R45, R88, P0 ;  /* 0x000000582d1c7207 */ /* 0x001fc40000000000 */
[----:B------:R-:W-:Y:S01]  /*9b50*/  SEL R30, R88, R45, P0 ;  /* 0x0000002d581e7207 */ /* 0x000fe20000000000 */
[----:B------:R0:W4:Y:S01]  /*9b60*/  SHFL.IDX PT, R52, R42, R5, 0x1c1f ;  /* 0x001c1f052a347589 */ /* 0x00012200000e0000 */
[----:B-1----:R-:W-:Y:S01]  /*9b70*/  SEL R38, R20, R33, P0 ;  /* 0x0000002114267207 */ /* 0x002fe20000000000 */
[----:B------:R-:W-:Y:S01]  /*9b80*/  BAR.SYNC.DEFER_BLOCKING 0x1, 0x100 ;  /* 0x0044000000007b1d */ /* 0x000fe20000010000 */
[----:B0-----:R-:W-:-:S05]  /*9b90*/  SEL R42, R36, R41, P0 ;  /* 0x00000029242a7207 */ /* 0x001fca0000000000 */
[----:B------:R-:W-:Y:S01]  /*9ba0*/  SHFL.IDX PT, R53, R53, R48, 0x1c1f ;  /* 0x001c1f3035357589 */ /* 0x000fe200000e0000 */
[----:B--2---:R-:W-:-:S03]  /*9bb0*/  SEL R32, R49, R44, P0 ;  /* 0x0000002c31207207 */ /* 0x004fc60000000000 */
[----:B------:R0:W-:Y:S01]  /*9bc0*/  SHFL.IDX PT, R21, R31, R48, 0x1c1f ;  /* 0x001c1f301f157589 */ /* 0x0001e200000e0000 */
[----:B---3--:R-:W-:-:S03]  /*9bd0*/  SEL R35, R50, R47, P0 ;  /* 0x0000002f32237207 */ /* 0x008fc60000000000 */
[----:B------:R1:W2:Y:S04]  /*9be0*/  SHFL.IDX PT, R46, R34, R5, 0x1c1f ;  /* 0x001c1f05222e7589 */ /* 0x0002a800000e0000 */
[----:B------:R-:W3:Y:S01]  /*9bf0*/  SHFL.IDX PT, R54, R54, R5, 0x1c1f ;  /* 0x001c1f0536367589 */ /* 0x000ee200000e0000 */
[----:B----4-:R-:W-:Y:S02]  /*9c00*/  SEL R43, R52, R39, P0 ;  /* 0x00000027342b7207 */ /* 0x010fe40000000000 */
[----:B0-----:R-:W-:Y:S01]  /*9c10*/  SEL R31, R40, R57, P0 ;  /* 0x00000039281f7207 */ /* 0x001fe20000000000 */
[----:B------:R-:W-:Y:S01]  /*9c20*/  SHFL.IDX PT, R63, R63, R48, 0x1c1f ;  /* 0x001c1f303f3f7589 */ /* 0x000fe200000e0000 */
[----:B------:R-:W-:Y:S02]  /*9c30*/  SEL R40, R41, R36, P0 ;  /* 0x0000002429287207 */ /* 0x000fe40000000000 */
[----:B------:R-:W-:Y:S01]  /*9c40*/  SEL R36, R33, R20, P0 ;  /* 0x0000001421247207 */ /* 0x000fe20000000000 */
[----:B------:R-:W0:Y:S01]  /*9c50*/  SHFL.IDX PT, R56, R56, R5, 0x1c1f ;  /* 0x001c1f0538387589 */ /* 0x000e2200000e0000 */
[----:B-1----:R-:W-:-:S02]  /*9c60*/  SEL R34, R44, R49, P0 ;  /* 0x000000312c227207 */ /* 0x002fc40000000000 */
[----:B------:R-:W-:Y:S01]  /*9c70*/  SEL R33, R47, R50, P0 ;  /* 0x000000322f217207 */ /* 0x000fe20000000000 */
[----:B------:R1:W-:Y:S01]  /*9c80*/  STSM.16.M88.4 [R70], R8 ;  /* 0x0000000846007844 */ /* 0x0003e20000000200 */
[----:B------:R-:W-:Y:S01]  /*9c90*/  SEL R41, R39, R52, P0 ;  /* 0x0000003427297207 */ /* 0x000fe20000000000 */
[----:B------:R-:W-:Y:S01]  /*9ca0*/  UMOV UR4, URZ ;  /* 0x0000003f00047c82 */ /* 0x000fe20008000000 */
[----:B------:R-:W-:Y:S01]  /*9cb0*/  ULDC UR8, c[0x0][0xa88] ;  /* 0x0002a20000087ab9 */ /* 0x000fe20000000800 */
[----:B------:R4:W-:Y:S01]  /*9cc0*/  STSM.16.M88.4 [R69], R12 ;  /* 0x0000000c45007844 */ /* 0x0009e20000000200 */
[----:B------:R-:W4:Y:S01]  /*9cd0*/  LDC R50, c[0x0][0xbe8] ;  /* 0x0002fa00ff327b82 */ /* 0x000f220000000800 */
[----:B--2---:R-:W-:Y:S02]  /*9ce0*/  SEL R44, R53, R46, P0 ;  /* 0x0000002e352c7207 */ /* 0x004fe40000000000 */
[----:B------:R2:W-:Y:S01]  /*9cf0*/  STSM.16.M88.4 [R67], R24 ;  /* 0x0000001843007844 */ /* 0x0005e20000000200 */
[----:B------:R-:W-:-:S02]  /*9d00*/  SEL R46, R46, R53, P0 ;  /* 0x000000352e2e7207 */ /* 0x000fc40000000000 */
[----:B---3--:R-:W-:Y:S01]  /*9d10*/  SEL R37, R21, R54, P0 ;  /* 0x0000003615257207 */ /* 0x008fe20000000000 */
[----:B------:R2:W-:Y:S01]  /*9d20*/  STSM.16.M88.4 [R66], R28 ;  /* 0x0000001c42007844 */ /* 0x0005e20000000200 */
[----:B------:R-:W-:Y:S01]  /*9d30*/  SEL R39, R54, R21, P0 ;  /* 0x0000001536277207 */ /* 0x000fe20000000000 */
[----:B-1----:R-:W-:Y:S02]  /*9d40*/  IMAD.U32 R8, RZ, RZ, UR6 ;  /* 0x00000006ff087e24 */ /* 0x002fe4000f8e00ff */
[----:B------:R2:W-:Y:S01]  /*9d50*/  STSM.16.M88.4 [R65], R32 ;  /* 0x0000002041007844 */ /* 0x0005e20000000200 */
[----:B------:R-:W-:Y:S01]  /*9d60*/  IMAD.U32 R9, RZ, RZ, UR7 ;  /* 0x00000007ff097e24 */ /* 0x000fe2000f8e00ff */
[----:B------:R-:W-:Y:S01]  /*9d70*/  ULDC.64 UR6, c[0x0][0xc08] ;  /* 0x0003020000067ab9 */ /* 0x000fe20000000a00 */
[----:B0-----:R-:W-:Y:S01]  /*9d80*/  SEL R45, R63, R56, P0 ;  /* 0x000000383f2d7207 */ /* 0x001fe20000000000 */
[----:B------:R2:W-:Y:S01]  /*9d90*/  STSM.16.M88.4 [R64], R40 ;  /* 0x0000002840007844 */ /* 0x0005e20000000200 */
[----:B------:R-:W-:-:S03]  /*9da0*/  SEL R47, R56, R63, P0 ;  /* 0x0000003f382f7207 */ /* 0x000fc60000000000 */
[----:B------:R2:W-:Y:S04]  /*9db0*/  STSM.16.M88.4 [R62], R36 ;  /* 0x000000243e007844 */ /* 0x0005e80000000200 */
[----:B------:R2:W-:Y:S01]  /*9dc0*/  STSM.16.M88.4 [R58], R44 ;  /* 0x0000002c3a007844 */ /* 0x0005e20000000200 */
[----:B------:R-:W-:Y:S06]  /*9dd0*/  BAR.SYNC.DEFER_BLOCKING 0x1, 0x100 ;  /* 0x0044000000007b1d */ /* 0x000fec0000010000 */
[----:B------:R-:W3:Y:S01]  /*9de0*/  @P2 LDG.E R5, desc[UR50][R8.64] ;  /* 0x0000003208052981 */ /* 0x000ee2000c1e1900 */
[----:B------:R-:W-:Y:S01]  /*9df0*/  UISETP.NE.U32.AND UP1, UPT, UR6, URZ, UPT ;  /* 0x0000003f0600728c */ /* 0x000fe2000bf25070 */
[----:B----4-:R-:W-:Y:S01]  /*9e00*/  ISETP.NE.AND P1, PT, R50, 0x1, PT ;  /* 0x000000013200780c */ /* 0x010fe20003f25270 */
[----:B------:R-:W-:-:S02]  /*9e10*/  IMAD.U32 R13, RZ, RZ, UR41 ;  /* 0x00000029ff0d7e24 */ /* 0x000fc4000f8e00ff */
        /* <DEDUP_REMOVED lines=16> */
.L_x_7140:
[----:B------:R-:W-:Y:S01]  /*9f20*/  USHF.R.S32.HI UR14, URZ, 0x1f, UR42 ;  /* 0x0000001f3f0e7899 */ /* 0x000fe2000801142a */
[----:B------:R-:W-:Y:S01]  /*9f30*/  IMAD R13, R13, 0x80, R190 ;  /* 0x000000800d0d7824 */ /* 0x000fe200078e02be */
[----:B------:R-:W-:Y:S01]  /*9f40*/  ULDC.64 UR12, c[0x0][0xb90] ;  /* 0x0002e400000c7ab9 */ /* 0x000fe20000000a00 */
[----:B------:R-:W-:Y:S01]  /*9f50*/  USHF.R.S32.HI UR9, URZ, 0x1f, UR4 ;  /* 0x0000001f3f097899 */ /* 0x000fe20008011404 */
[----:B-----5:R-:W-:Y:S01]  /*9f60*/  IMAD R53, R5, R50, RZ ;  /* 0x0000003205357224 */ /* 0x020fe200078e02ff */
        /* <DEDUP_REMOVED lines=12> */
[----:B------:R-:W-:Y:S01]  /*a030*/  IADD3 R11, -R8, RZ, RZ ;  /* 0x000000ff080b7210 */ /* 0x000fe20007ffe1ff */
[----:B------:R-:W-:Y:S01]  /*a040*/  UIMAD UR8, UR40, UR12, URZ ;  /* 0x0000000c280872a4 */ /* 0x000fe2000f8e023f */
[----:B------:R-:W-:Y:S01]  /*a050*/  IMAD.WIDE R6, R9, 0x2, R6 ;  /* 0x0000000209067825 */ /* 0x000fe200078e0206 */
[----:B------:R-:W-:Y:S01]  /*a060*/  UIMAD.WIDE.U32 UR6, UR39, UR12, UR6 ;  /* 0x0000000c270672a5 */ /* 0x000fe2000f8e0006 */
[----:B------:R-:W-:Y:S01]  /*a070*/  SHF.R.S32.HI R9, RZ, 0x1f, R8 ;  /* 0x0000001fff097819 */ /* 0x000fe20000011408 */
[----:B------:R-:W-:Y:S01]  /*a080*/  UIMAD UR8, UR39, UR13, UR8 ;  /* 0x0000000d270872a4 */ /* 0x000fe2000f8e0208 */
[----:B------:R-:W-:Y:S01]  /*a090*/  IMAD R11, R50, R11, R13 ;  /* 0x0000000b320b7224 */ /* 0x000fe200078e020d */
[----:B--2---:R-:W-:Y:S01]  /*a0a0*/  IADD3 R15, P3, R6, 0x2000, RZ ;  /* 0x00002000060f7810 */ /* 0x004fe20007f7e0ff */
[----:B------:R-:W-:Y:S01]  /*a0b0*/  ULDC.64 UR10, c[0x0][0xaa0] ;  /* 0x0002a800000a7ab9 */ /* 0x000fe20000000a00 */
[----:B------:R-:W-:-:S02]  /*a0c0*/  IADD3 R8, P2, R8, UR6, RZ ;  /* 0x0000000608087c10 */ /* 0x000fc4000ff5e0ff */
[----:B------:R-:W-:Y:S01]  /*a0d0*/  IMAD.U32 R10, RZ, RZ, UR8 ;  /* 0x00000008ff0a7e24 */ /* 0x000fe2000f8e00ff */
[----:B------:R-:W-:Y:S02]  /*a0e0*/  LOP3.LUT R12, R15, 0x380, RZ, 0xc0, !PT ;  /* 0x000003800f0c7812 */ /* 0x000fe400078ec0ff */
[----:B------:R-:W-:Y:S02]  /*a0f0*/  IADD3 R25, P0, R6, 0x1000, RZ ;  /* 0x0000100006197810 */ /* 0x000fe40007f1e0ff */
[----:B------:R-:W-:Y:S01]  /*a100*/  IADD3.X R9, R9, UR7, R10, P2, !PT ;  /* 0x0000000709097c10 */ /* 0x000fe200097fe40a */
[----:B------:R-:W-:Y:S01]  /*a110*/  ULDC.64 UR6, c[0x0][0xb88] ;  /* 0x0002e20000067ab9 */ /* 0x000fe20000000a00 */
[----:B------:R-:W-:Y:S02]  /*a120*/  SHF.R.S32.HI R10, RZ, 0x1f, R11 ;  /* 0x0000001fff0a7819 */ /* 0x000fe4000001140b */
[----:B------:R-:W-:Y:S01]  /*a130*/  SHF.R.U64 R12, R12, 0x3, RZ ;  /* 0x000000030c0c7819 */ /* 0x000fe200000012ff */
[----:B------:R-:W-:Y:S01]  /*a140*/  IMAD.WIDE.U32 R8, R11, UR6, R8 ;  /* 0x000000060b087c25 */ /* 0x000fe2000f8e0008 */
[----:B------:R-:W-:-:S02]  /*a150*/  IADD3 R13, P2, R6, 0x3000, RZ ;  /* 0x00003000060d7810 */ /* 0x000fc40007f5e0ff */
[----:B------:R-:W-:Y:S01]  /*a160*/  LOP3.LUT R12, R12, R15, RZ, 0x3c, !PT ;  /* 0x0000000f0c0c7212 */ /* 0x000fe200078e3cff */
[----:B------:R-:W-:Y:S01]  /*a170*/  IMAD R14, R10, UR6, RZ ;  /* 0x000000060a0e7c24 */ /* 0x000fe2000f8e02ff */
[----:B------:R-:W-:Y:S02]  /*a180*/  LOP3.LUT R24, R25, 0x380, RZ, 0xc0, !PT ;  /* 0x0000038019187812 */ /* 0x000fe400078ec0ff */
[----:B------:R-:W-:Y:S01]  /*a190*/  LOP3.LUT R10, R13, 0x380, RZ, 0xc0, !PT ;  /* 0x000003800d0a7812 */ /* 0x000fe200078ec0ff */
[----:B------:R-:W-:Y:S01]  /*a1a0*/  IMAD R15, R11, UR7, R14 ;  /* 0x000000070b0f7c24 */ /* 0x000fe2000f8e020e */
[----:B------:R-:W-:Y:S01]  /*a1b0*/  ULDC.64 UR6, c[0x0][0xb50] ;  /* 0x0002d40000067ab9 */ /* 0x000fe20000000a00 */
[----:B------:R-:W-:Y:S01]  /*a1c0*/  SHF.R.U64 R24, R24, 0x3, RZ ;  /* 0x0000000318187819 */ /* 0x000fe200000012ff */
[----:B------:R-:W-:Y:S01]  /*a1d0*/  IMAD.X R11, RZ, RZ, R7, P2 ;  /* 0x000000ffff0b7224 */ /* 0x000fe200010e0607 */
[----:B------:R-:W-:Y:S01]  /*a1e0*/  SHF.R.U64 R10, R10, 0x3, RZ ;  /* 0x000000030a0a7819 */ /* 0x000fe200000012ff */
[----:B------:R-:W-:Y:S01]  /*a1f0*/  IMAD.IADD R9, R9, 0x1, R15 ;  /* 0x0000000109097824 */ /* 0x000fe200078e020f */
[----:B------:R-:W-:-:S02]  /*a200*/  LEA R15, P4, R8, UR6, 0x2 ;  /* 0x00000006080f7c11 */ /* 0x000fc4000f8810ff */
[----:B------:R-:W-:Y:S01]  /*a210*/  LOP3.LUT R24, R24, R25, RZ, 0x3c, !PT ;  /* 0x0000001918187212 */ /* 0x000fe200078e3cff */
[----:B------:R-:W-:Y:S01]  /*a220*/  IMAD.X R25, RZ, RZ, R7, P0 ;  /* 0x000000ffff197224 */ /* 0x000fe200000e0607 */
[----:B------:R-:W-:Y:S01]  /*a230*/  LEA.HI.X R26, R8, UR7, R9, 0x2, P4 ;  /* 0x00000007081a7c11 */ /* 0x000fe2000a0f1409 */
[----:B------:R-:W-:Y:S01]  /*a240*/  IMAD.U32 R9, RZ, RZ, UR41 ;  /* 0x00000029ff097e24 */ /* 0x000fe2000f8e00ff */
[----:B------:R-:W-:Y:S01]  /*a250*/  SHFL.IDX PT, R20, R15, RZ, 0x1c1f ;  /* 0x001c1fff0f147589 */ /* 0x000fe200000e0000 */
[----:B------:R-:W-:Y:S02]  /*a260*/  LOP3.LUT R10, R10, R13, RZ, 0x3c, !PT ;  /* 0x0000000d0a0a7212 */ /* 0x000fe400078e3cff */
[----:B------:R-:W-:Y:S01]  /*a270*/  IMAD R28, R9, 0x80, R188 ;  /* 0x00000080091c7824 */ /* 0x000fe200078e02bc */
[----:B------:R-:W0:Y:S01]  /*a280*/  SHFL.IDX PT, R21, R26, RZ, 0x1c1f ;  /* 0x001c1fff1a157589 */ /* 0x000e2200000e0000 */
[----:B------:R-:W-:Y:S02]  /*a290*/  LOP3.LUT P0, RZ, R19, 0x3, RZ, 0xc0, !PT ;  /* 0x0000000313ff7812 */ /* 0x000fe4000780c0ff */
[----:B------:R-:W-:Y:S01]  /*a2a0*/  VIADD R8, R28, 0x8 ;  /* 0x000000081c087836 */ /* 0x000fe20000000000 */
[----:B------:R-:W-:Y:S01]  /*a2b0*/  SHFL.IDX PT, R48, R15, 0x1, 0x1c1f ;  /* 0x003c1f000f307f89 */ /* 0x000fe200000e0000 */
[----:B------:R-:W-:-:S02]  /*a2c0*/  IADD3.X R13, RZ, R7, RZ, P3, !PT ;  /* 0x00000007ff0d7210 */ /* 0x000fc40001ffe4ff */
[----:B------:R-:W-:Y:S01]  /*a2d0*/  IADD3 R14, P3, R6, 0x7000, RZ ;  /* 0x00007000060e7810 */ /* 0x000fe20007f7e0ff */
[----:B------:R-:W1:Y:S01]  /*a2e0*/  SHFL.IDX PT, R49, R26, 0x1, 0x1c1f ;  /* 0x003c1f001a317f89 */ /* 0x000e6200000e0000 */
[-C--:B------:R-:W-:Y:S02]  /*a2f0*/  ISETP.GE.OR P2, PT, R28, R53.reuse, P0 ;  /* 0x000000351c00720c */ /* 0x080fe40000746670 */
[----:B------:R-:W-:Y:S01]  /*a300*/  ISETP.GE.OR P0, PT, R8, R53, P0 ;  /* 0x000000350800720c */ /* 0x000fe20000706670 */
[----:B------:R-:W-:Y:S01]  /*a310*/  IMAD.X R33, RZ, RZ, R7, P3 ;  /* 0x000000ffff217224 */ /* 0x000fe200018e0607 */
[----:B------:R-:W-:Y:S02]  /*a320*/  LOP3.LUT R5, R14, 0x380, RZ, 0xc0, !PT ;  /* 0x000003800e057812 */ /* 0x000fe400078ec0ff */
[C---:B------:R-:W-:Y:S02]  /*a330*/  IADD3 R45, P6, R6.reuse, 0x4000, RZ ;  /* 0x00004000062d7810 */ /* 0x040fe40007fde0ff */
[----:B------:R-:W-:-:S02]  /*a340*/  IADD3 R41, P5, R6, 0x5000, RZ ;  /* 0x0000500006297810 */ /* 0x000fc40007fbe0ff */
[C---:B------:R-:W-:Y:S02]  /*a350*/  IADD3 R37, P4, R6.reuse, 0x6000, RZ ;  /* 0x0000600006257810 */ /* 0x040fe40007f9e0ff */
[----:B------:R-:W-:Y:S02]  /*a360*/  LOP3.LUT R9, R6, 0x380, RZ, 0xc0, !PT ;  /* 0x0000038006097812 */ /* 0x000fe400078ec0ff */
[----:B------:R-:W-:Y:S01]  /*a370*/  SHF.R.U64 R5, R5, 0x3, RZ ;  /* 0x0000000305057819 */ /* 0x000fe200000012ff */
[----:B0-----:R0:W-:Y:S01]  /*a380*/  @!P2 ST.E desc[UR50][R20.64], R3 ;  /* 0x000000031400a985 */ /* 0x0011e2000c101932 */
[----:B------:R-:W-:Y:S02]  /*a390*/  LOP3.LUT R44, R45, 0x380, RZ, 0xc0, !PT ;  /* 0x000003802d2c7812 */ /* 0x000fe400078ec0ff */
[----:B------:R-:W-:Y:S02]  /*a3a0*/  LOP3.LUT R40, R41, 0x380, RZ, 0xc0, !PT ;  /* 0x0000038029287812 */ /* 0x000fe400078ec0ff */
[----:B------:R-:W-:-:S02]  /*a3b0*/  LOP3.LUT R36, R37, 0x380, RZ, 0xc0, !PT ;  /* 0x0000038025247812 */ /* 0x000fc400078ec0ff */
[----:B------:R-:W-:Y:S01]  /*a3c0*/  SHF.R.U64 R9, R9, 0x3, RZ ;  /* 0x0000000309097819 */ /* 0x000fe200000012ff */
[----:B-1----:R1:W-:Y:S01]  /*a3d0*/  @!P0 ST.E desc[UR50][R48.64], R0 ;  /* 0x0000000030008985 */ /* 0x0023e2000c101932 */
[----:B------:R-:W-:Y:S02]  /*a3e0*/  SHF.R.U64 R44, R44, 0x3, RZ ;  /* 0x000000032c2c7819 */ /* 0x000fe400000012ff */
[----:B------:R-:W-:Y:S01]  /*a3f0*/  SHF.R.U64 R40, R40, 0x3, RZ ;  /* 0x0000000328287819 */ /* 0x000fe200000012ff */
[----:B------:R-:W-:Y:S01]  /*a400*/  UIMAD UR8, UR9, UR10, URZ ;  /* 0x0000000a090872a4 */ /* 0x000fe2000f8e023f */
[----:B------:R-:W-:Y:S01]  /*a410*/  SHF.R.U64 R36, R36, 0x3, RZ ;  /* 0x0000000324247819 */ /* 0x000fe200000012ff */
[----:B------:R-:W-:Y:S01]  /*a420*/  UIMAD.WIDE.U32 UR6, UR4, UR10, URZ ;  /* 0x0000000a040672a5 */ /* 0x000fe2000f8e003f */
[----:B------:R-:W-:Y:S01]  /*a430*/  LOP3.LUT R6, R9, R6, RZ, 0x3c, !PT ;  /* 0x0000000609067212 */ /* 0x000fe200078e3cff */
[----:B------:R-:W5:Y:S01]  /*a440*/  LD.E.128 R24, desc[UR50][R24.64] ;  /* 0x0000003218187980 */ /* 0x000f62000c101d00 */
[----:B------:R-:W-:-:S02]  /*a450*/  LOP3.LUT R32, R5, R14, RZ, 0x3c, !PT ;  /* 0x0000000e05207212 */ /* 0x000fc400078e3cff */
[----:B------:R-:W2:Y:S01]  /*a460*/  @P1 LDC R5, c[0x0][0xbec] ;  /* 0x0002fb00ff051b82 */ /* 0x000ea20000000800 */
[----:B------:R-:W-:Y:S01]  /*a470*/  LOP3.LUT R44, R44, R45, RZ, 0x3c, !PT ;  /* 0x0000002d2c2c7212 */ /* 0x000fe200078e3cff */
[--C-:B------:R-:W-:Y:S01]  /*a480*/  IMAD.X R45, RZ, RZ, R7.reuse, P6 ;  /* 0x000000ffff2d7224 */ /* 0x100fe200030e0607 */
[----:B------:R-:W-:Y:S01]  /*a490*/  LOP3.LUT R40, R40, R41, RZ, 0x3c, !PT ;  /* 0x0000002928287212 */ /* 0x000fe200078e3cff */
[--C-:B------:R-:W-:Y:S01]  /*a4a0*/  IMAD.X R41, RZ, RZ, R7.reuse, P5 ;  /* 0x000000ffff297224 */ /* 0x100fe200028e0607 */
[----:B------:R-:W-:Y:S01]  /*a4b0*/  LOP3.LUT R36, R36, R37, RZ, 0x3c, !PT ;  /* 0x0000002524247212 */ /* 0x000fe200078e3cff */
[----:B------:R-:W-:Y:S01]  /*a4c0*/  IMAD.X R37, RZ, RZ, R7, P4 ;  /* 0x000000ffff257224 */ /* 0x000fe200020e0607 */
[----:B------:R3:W5:Y:S01]  /*a4d0*/  LD.E.128 R28, desc[UR50][R6.64] ;  /* 0x00000032061c7980 */ /* 0x000762000c101d00 */
[----:B------:R-:W-:Y:S01]  /*a4e0*/  UIMAD UR8, UR4, UR11, UR8 ;  /* 0x0000000b040872a4 */ /* 0x000fe2000f8e0208 */
[----:B0-----:R-:W-:Y:S01]  /*a4f0*/  MOV R3, UR41 ;  /* 0x0000002900037c02 */ /* 0x001fe20008000f00 */
[----:B-1----:R-:W-:Y:S01]  /*a500*/  IMAD R0, R17, 0x20, R18 ;  /* 0x0000002011007824 */ /* 0x002fe200078e0212 */
[----:B------:R-:W-:Y:S01]  /*a510*/  ULDC.64 UR10, c[0x0][0xae8] ;  /* 0x0002ba00000a7ab9 */ /* 0x000fe20000000a00 */
[----:B------:R-:W5:Y:S01]  /*a520*/  LD.E.128 R12, desc[UR50][R12.64] ;  /* 0x000000320c0c7980 */ /* 0x000f62000c101d00 */
[----:B------:R-:W-:-:S03]  /*a530*/  MOV R49, UR41 ;  /* 0x0000002900317c02 */ /* 0x000fc60008000f00 */
[----:B------:R-:W5:Y:S01]  /*a540*/  LD.E.128 R8, desc[UR50][R10.64] ;  /* 0x000000320a087980 */ /* 0x000f62000c101d00 */
[----:B---3--:R-:W0:Y:S01]  /*a550*/  @P1 LDC R7, c[0x0][0xbf0] ;  /* 0x0002fc00ff071b82 */ /* 0x008e220000000800 */
[----:B------:R-:W-:Y:S02]  /*a560*/  UIADD3 UR7, UR7, UR8, URZ ;  /* 0x0000000807077290 */ /* 0x000fe4000fffe03f */
[----:B------:R-:W-:Y:S01]  /*a570*/  UIMAD UR4, UR14, UR10, URZ ;  /* 0x0000000a0e0472a4 */ /* 0x000fe2000f8e023f */
[----:B------:R-:W-:Y:S01]  /*a580*/  IMAD R20, R3, 0x80, R0 ;  /* 0x0000008003147824 */ /* 0x000fe200078e0200 */
[----:B------:R-:W-:Y:S01]  /*a590*/  UIMAD.WIDE.U32 UR6, UR42, UR10, UR6 ;  /* 0x0000000a2a0672a5 */ /* 0x000fe2000f8e0006 */
[----:B------:R-:W5:Y:S01]  /*a5a0*/  LD.E.128 R44, desc[UR50][R44.64] ;  /* 0x000000322c2c7980 */ /* 0x000f62000c101d00 */
[----:B------:R-:W-:Y:S01]  /*a5b0*/  UIMAD UR4, UR42, UR11, UR4 ;  /* 0x0000000b2a0472a4 */ /* 0x000fe2000f8e0204 */
[----:B--2---:R-:W-:Y:S01]  /*a5c0*/  @P1 IMAD.HI.U32 R0, R20, R5, RZ ;  /* 0x0000000514001227 */ /* 0x004fe200078e00ff */
        /* <DEDUP_REMOVED lines=9> */
[----:B0-----:R-:W-:Y:S01]  /*a660*/  @P1 SHF.R.U32.HI R3, RZ, R7, R0 ;  /* 0x00000007ff031219 */ /* 0x001fe20000011600 */
[----:B------:R-:W-:Y:S01]  /*a670*/  UIADD3 UR4, UR7, UR4, URZ ;  /* 0x0000000407047290 */ /* 0x000fe2000fffe03f */
[----:B------:R-:W-:Y:S01]  /*a680*/  IMAD.U32 R6, RZ, RZ, UR6 ;  /* 0x00000006ff067e24 */ /* 0x000fe2000f8e00ff */
[----:B------:R-:W-:Y:S01]  /*a690*/  @!PT LDS RZ, [RZ] ;  /* 0x00000000fffff984 */ /* 0x000fe20000000800 */
[----:B------:R-:W-:Y:S01]  /*a6a0*/  @!PT LDS RZ, [RZ] ;  /* 0x00000000fffff984 */ /* 0x000fe20000000800 */
[----:B------:R-:W-:Y:S01]  /*a6b0*/  @!PT LDS RZ, [RZ] ;  /* 0x00000000fffff984 */ /* 0x000fe20000000800 */
[----:B------:R-:W-:Y:S01]  /*a6c0*/  @!PT LDS RZ, [RZ] ;  /* 0x00000000fffff984 */ /* 0x000fe20000000800 */
[----:B------:R0:W-:Y:S06]  /*a6d0*/  MEMBAR.ALL.CTA ;  /* 0x0000000000007992 */ /* 0x0001ec0000008000 */
[----:B0-----:R-:W0:Y:S01]  /*a6e0*/  FENCE.VIEW.ASYNC.S ;  /* 0x00000000000073c6 */ /* 0x001e220000000000 */
[--C-:B------:R-:W-:Y:S01]  /*a6f0*/  SHF.R.S32.HI R0, RZ, 0x1f, R3.reuse ;  /* 0x0000001fff007819 */ /* 0x100fe20000011403 */
[----:B------:R-:W-:-:S02]  /*a700*/  IMAD.MOV R5, RZ, RZ, -R3 ;  /* 0x000000ffff057224 */ /* 0x000fc400078e0a03 */
[----:B------:R-:W-:Y:S01]  /*a710*/  IMAD.U32 R7, RZ, RZ, UR7 ;  /* 0x00000007ff077e24 */ /* 0x000fe2000f8e00ff */
[----:B------:R-:W-:Y:S01]  /*a720*/  ULDC.64 UR6, c[0x0][0xae0] ;  /* 0x0002b80000067ab9 */ /* 0x000fe20000000a00 */
[----:B------:R-:W-:Y:S02]  /*a730*/  IMAD R5, R50, R5, R20 ;  /* 0x0000000532057224 */ /* 0x000fe400078e0214 */
[----:B------:R-:W-:Y:S02]  /*a740*/  IMAD R0, R0, UR6, RZ ;  /* 0x0000000600007c24 */ /* 0x000fe4000f8e02ff */
[----:B------:R-:W-:Y:S02]  /*a750*/  IMAD.U32 R7, RZ, RZ, UR4 ;  /* 0x00000004ff077e24 */ /* 0x000fe4000f8e00ff */
[C---:B------:R-:W-:Y:S01]  /*a760*/  IMAD R21, R3.reuse, UR7, R0 ;  /* 0x0000000703157c24 */ /* 0x040fe2000f8e0200 */
[----:B------:R-:W-:Y:S01]  /*a770*/  SHF.R.S32.HI R0, RZ, 0x1f, R5 ;  /* 0x0000001fff007819 */ /* 0x000fe20000011405 */
[----:B------:R-:W-:Y:S01]  /*a780*/  IMAD.WIDE.U32 R6, R3, UR6, R6 ;  /* 0x0000000603067c25 */ /* 0x000fe2000f8e0006 */
[----:B------:R-:W-:-:S03]  /*a790*/  ULDC.64 UR6, c[0x0][0xad8] ;  /* 0x0002b60000067ab9 */ /* 0x000fc60000000a00 */
[----:B------:R-:W-:Y:S02]  /*a7a0*/  IMAD.IADD R7, R7, 0x1, R21 ;  /* 0x0000000107077824 */ /* 0x000fe400078e0215 */
[----:B------:R-:W-:Y:S02]  /*a7b0*/  IMAD R20, R0, UR6, RZ ;  /* 0x0000000600147c24 */ /* 0x000fe4000f8e02ff */
[----:B------:R-:W-:Y:S02]  /*a7c0*/  IMAD R48, R49, 0x80, R18 ;  /* 0x0000008031307824 */ /* 0x000fe400078e0212 */
[C---:B------:R-:W-:Y:S02]  /*a7d0*/  IMAD R3, R5.reuse, UR7, R20 ;  /* 0x0000000705037c24 */ /* 0x040fe4000f8e0214 */
[----:B------:R-:W-:Y:S01]  /*a7e0*/  IMAD.WIDE.U32 R6, R5, UR6, R6 ;  /* 0x0000000605067c25 */ /* 0x000fe2000f8e0006 */
[----:B------:R-:W-:Y:S01]  /*a7f0*/  ISETP.GE.AND P2, PT, R48, R53, PT ;  /* 0x000000353000720c */ /* 0x000fe20003f46270 */
[----:B------:R-:W-:-:S02]  /*a800*/  ULDC.64 UR6, c[0x0][0xa80] ;  /* 0x0002a00000067ab9 */ /* 0x000fc40000000a00 */
[----:B------:R-:W-:Y:S01]  /*a810*/  IMAD.IADD R3, R7, 0x1, R3 ;  /* 0x0000000107037824 */ /* 0x000fe200078e0203 */
[----:B------:R-:W-:Y:S01]  /*a820*/  LEA R20, P3, R6, UR6, 0x1 ;  /* 0x0000000606147c11 */ /* 0x000fe2000f8608ff */
[----:B------:R-:W-:Y:S02]  /*a830*/  VIADD R4, R4, 0x22820 ;  /* 0x0002282004047836 */ /* 0x000fe40000000000 */
        /* <DEDUP_REMOVED lines=13> */
[----:B------:R-:W-:-:S11]  /*a910*/  ISETP.GE.AND P3, PT, R16, UR4, PT ;  /* 0x0000000410007c0c */ /* 0x000fd6000bf66270 */
[-C--:B01----:R-:W-:Y:S02]  /*a920*/  @!P2 LEA R4, P4, R2, R5.reuse, 0x1 ;  /* 0x000000050204a211 */ /* 0x083fe400078808ff */
[----:B------:R-:W-:Y:S02]  /*a930*/  @!P3 LEA R6, P5, R16, R5, 0x1 ;  /* 0x000000051006b211 */ /* 0x000fe400078a08ff */
[-C--:B--2---:R-:W-:Y:S02]  /*a940*/  @!P2 LEA.HI.X R5, R2, R7.reuse, R193, 0x1, P4 ;  /* 0x000000070205a211 */ /* 0x084fe400020f0cc1 */
[----:B------:R-:W-:-:S03]  /*a950*/  @!P3 LEA.HI.X R7, R16, R7, R192, 0x1, P5 ;  /* 0x000000071007b211 */ /* 0x000fc600028f0cc0 */
[----:B-----5:R3:W-:Y:S04]  /*a960*/  @!P2 ST.E.128 desc[UR50][R4.64], R28 ;  /* 0x0000001c0400a985 */ /* 0x0207e8000c101d32 */
[----:B------:R3:W-:Y:S02]  /*a970*/  @!P3 ST.E.128 desc[UR50][R6.64], R44 ;  /* 0x0000002c0600b985 */ /* 0x0007e4000c101d32 */
.L_x_7142:
[----:B------:R-:W-:Y:S05]  /*a980*/  BSYNC B1 ;  /* 0x0000000000017941 */ /* 0x000fea0003800000 */
.L_x_7141:
[----:B--23--:R2:W3:Y:S01]  /*a990*/  SHFL.IDX PT, R7, R3, 0x1, 0x181f ;  /* 0x00381f0003077f89 */ /* 0x00c4e200000e0000 */
[----:B------:R-:W-:Y:S03]  /*a9a0*/  BSSY B1, `(.L_x_7143) ;  /* 0x000000c000017945 */ /* 0x000fe60003800000 */
[----:B-1----:R2:W1:Y:S01]  /*a9b0*/  SHFL.IDX PT, R5, R20, 0x1, 0x181f ;  /* 0x00381f0014057f89 */ /* 0x00246200000e0000 */
[----:B------:R-:W-:Y:S05]  /*a9c0*/  @P0 BRA `(.L_x_7144) ;  /* 0x0000000000240947 */ /* 0x000fea0003800000 */
[----:B------:R-:W-:Y:S02]  /*a9d0*/  ULDC UR4, c[0x0][0xac8] ;  /* 0x0002b20000047ab9 */ /* 0x000fe40000000800 */
[----:B------:R-:W-:Y:S02]  /*a9e0*/  ISETP.GE.AND P3, PT, R2, UR4, PT ;  /* 0x0000000402007c0c */ /* 0x000fe4000bf66270 */
[----:B------:R-:W-:-:S11]  /*a9f0*/  ISETP.GE.AND P4, PT, R16, UR4, PT ;  /* 0x0000000410007c0c */ /* 0x000fd6000bf86270 */
[-C--:B01----:R-:W-:Y:S02]  /*aa00*/  @!P3 LEA R4, P0, R2, R5.reuse, 0x1 ;  /* 0x000000050204b211 */ /* 0x083fe400078008ff */
[----:B------:R-:W-:Y:S02]  /*aa10*/  @!P4 LEA R6, P2, R16, R5, 0x1 ;  /* 0x000000051006c211 */ /* 0x000fe400078408ff */
[-C--:B---3--:R-:W-:Y:S02]  /*aa20*/  @!P3 LEA.HI.X R5, R2, R7.reuse, R193, 0x1, P0 ;  /* 0x000000070205b211 */ /* 0x088fe400000f0cc1 */
[----:B------:R-:W-:-:S03]  /*aa30*/  @!P4 LEA.HI.X R7, R16, R7, R192, 0x1, P2 ;  /* 0x000000071007c211 */ /* 0x000fc600010f0cc0 */
[----:B-----5:R4:W-:Y:S04]  /*aa40*/  @!P3 ST.E.128 desc[UR50][R4.64], R24 ;  /* 0x000000180400b985 */ /* 0x0209e8000c101d32 */
[----:B------:R4:W-:Y:S02]  /*aa50*/  @!P4 ST.E.128 desc[UR50][R6.64], R40 ;  /* 0x000000280600c985 */ /* 0x0009e4000c101d32 */
.L_x_7144:
[----:B------:R-:W-:Y:S05]  /*aa60*/  BSYNC B1 ;  /* 0x0000000000017941 */ /* 0x000fea0003800000 */
.L_x_7143:
[----:B---34-:R3:W4:Y:S01]  /*aa70*/  SHFL.IDX PT, R7, R3, 0x2, 0x181f ;  /* 0x00581f0003077f89 */ /* 0x01872200000e0000 */
        /* <DEDUP_REMOVED lines=8> */
[-C--:B----4-:R-:W-:Y:S02]  /*ab00*/  @!P2 LEA.HI.X R5, R2, R7.reuse, R193, 0x1, P0 ;  /* 0x000000070205a211 */ /* 0x090fe400000f0cc1 */
[----:B------:R-:W-:-:S03]  /*ab10*/  @!P3 LEA.HI.X R7, R16, R7, R192, 0x1, P1 ;  /* 0x000000071007b211 */ /* 0x000fc600008f0cc0 */
[----:B-----5:R0:W-:Y:S04]  /*ab20*/  @!P2 ST.E.128 desc[UR50][R4.64], R12 ;  /* 0x0000000c0400a985 */ /* 0x0201e8000c101d32 */
[----:B------:R0:W-:Y:S02]  /*ab30*/  @!P3 ST.E.128 desc[UR50][R6.64], R36 ;  /* 0x000000240600b985 */ /* 0x0001e4000c101d32 */
.L_x_7146:
[----:B------:R-:W-:Y:S05]  /*ab40*/  BSYNC B1 ;  /* 0x0000000000017941 */ /* 0x000fea0003800000 */
.L_x_7145:
[----:B------:R-:W-:Y:S01]  /*ab50*/  IADD3 R0, R48, 0x60, RZ ;  /* 0x0000006030007810 */ /* 0x000fe20007ffe0ff */
[----:B0-23--:R-:W0:Y:S03]  /*ab60*/  SHFL.IDX PT, R3, R3, 0x3, 0x181f ;  /* 0x00781f0003037f89 */ /* 0x00de2600000e0000 */
[----:B------:R-:W-:Y:S01]  /*ab70*/  ISETP.GE.AND P0, PT, R0, R53, PT ;  /* 0x000000350000720c */ /* 0x000fe20003f06270 */
[----:B----4-:R2:W3:-:S12]  /*ab80*/  SHFL.IDX PT, R7, R20, 0x3, 0x181f ;  /* 0x00781f0014077f89 */ /* 0x0104d800000e0000 */
[----:B--2---:R-:W-:Y:S05]  /*ab90*/  @P0 BRA `(.L_x_7147) ;  /* 0x0000000c00140947 */ /* 0x004fea0003800000 */
[----:B------:R-:W-:Y:S02]  /*aba0*/  ULDC UR4, c[0x0][0xac8] ;  /* 0x0002b20000047ab9 */ /* 0x000fe40000000800 */
[----:B------:R-:W-:-:S13]  /*abb0*/  ISETP.GE.AND P1, PT, R2, UR4, PT ;  /* 0x0000000402007c0c */ /* 0x000fda000bf26270 */
[----:B---3--:R-:W-:-:S04]  /*abc0*/  @!P1 LEA R4, P0, R2, R7, 0x1 ;  /* 0x0000000702049211 */ /* 0x008fc800078008ff */
[----:B01----:R-:W-:Y:S02]  /*abd0*/  @!P1 LEA.HI.X R5, R2, R3, R193, 0x1, P0 ;  /* 0x0000000302059211 */ /* 0x003fe400000f0cc1 */
[----:B------:R-:W-:-:S03]  /*abe0*/  ISETP.GE.AND P0, PT, R16, UR4, PT ;  /* 0x0000000410007c0c */ /* 0x000fc6000bf06270 */
[----:B-----5:R2:W-:Y:S10]  /*abf0*/  @!P1 ST.E.128 desc[UR50][R4.64], R8 ;  /* 0x0000000804009985 */ /* 0x0205f4000c101d32 */
[----:B------:R-:W-:Y:S05]  /*ac00*/  @P0 BRA `(.L_x_7147) ;  /* 0x0000000800f80947 */ /* 0x000fea0003800000 */
[----:B--2---:R-:W-:-:S04]  /*ac10*/  LEA R4, P0, R16, R7, 0x1 ;  /* 0x0000000710047211 */ /* 0x004fc800078008ff */
[----:B------:R-:W-:-:S05]  /*ac20*/  LEA.HI.X R5, R16, R3, R192, 0x1, P0 ;  /* 0x0000000310057211 */ /* 0x000fca00000f0cc0 */
[----:B------:R4:W-:Y:S01]  /*ac30*/  ST.E.128 desc[UR50][R4.64], R32 ;  /* 0x0000002004007985 */ /* 0x0009e2000c101d32 */
[----:B------:R-:W-:Y:S05]  /*ac40*/  BRA `(.L_x_7147) ;  /* 0x0000000800e87947 */ /* 0x000fea0003800000 */
.L_x_7139:
        /* <DEDUP_REMOVED lines=33> */
.L_x_7148:
[----:B------:R-:W-:Y:S01]  /*ae60*/  USEL UR39, UR39, URZ, !UP0 ;  /* 0x0000003f27277287 */ /* 0x000fe2000c000000 */
[----:B------:R-:W-:Y:S01]  /*ae70*/  BSSY B1, `(.L_x_7149) ;  /* 0x000002d000017945 */ /* 0x000fe20003800000 */
[----:B------:R-:W-:-:S03]  /*ae80*/  USEL UR40, UR40, URZ, !UP0 ;  /* 0x0000003f28287287 */ /* 0x000fc6000c000000 */
[----:B------:R-:W-:Y:S09]  /*ae90*/  @P1 BRA `(.L_x_7150) ;  /* 0x0000000000a81947 */ /* 0x000ff20003800000 */
[----:B------:R-:W0:Y:S01]  /*aea0*/  S2R R4, SR_TID.X ;  /* 0x0000000000047919 */ /* 0x000e220000002100 */
[----:B------:R-:W1:Y:S01]  /*aeb0*/  LDC R6, c[0x0][0xbe8] ;  /* 0x0002fa00ff067b82 */ /* 0x000e620000000800 */
[----:B------:R-:W-:-:S05]  /*aec0*/  MOV R3, UR41 ;  /* 0x0000002900037c02 */ /* 0x000fca0008000f00 */
        /* <DEDUP_REMOVED lines=36> */
[----:B------:R-:W-:Y:S02]  /*b110*/  LEA.HI.X R7, R4, UR7, R3, 0x2, P1 ;  /* 0x0000000704077c11 */ /* 0x000fe400088f1403 */
[----:B------:R-:W-:-:S05]  /*b120*/  MOV R3, 0xff800000 ;  /* 0xff80000000037802 */ /* 0x000fca0000000f00 */
[----:B------:R0:W-:Y:S02]  /*b130*/  STG.E desc[UR50][R6.64], R3 ;  /* 0x0000000306007986 */ /* 0x0001e4000c101932 */
.L_x_7150:
[----:B------:R-:W-:Y:S05]  /*b140*/  BSYNC B1 ;  /* 0x0000000000017941 */ /* 0x000fea0003800000 */
.L_x_7149:
        /* <DEDUP_REMOVED lines=27> */
[----:B------:R-:W-:Y:S01]  /*b300*/  MOV R5, UR7 ;  /* 0x0000000700057c02 */ /* 0x000fe20008000f00 */
[----:B------:R-:W-:Y:S02]  /*b310*/  IMAD R6, R4, UR8, RZ ;  /* 0x0000000804067c24 */ /* 0x000fe4000f8e02ff */
[----:B------:R-:W-:Y:S01]  /*b320*/  IMAD.U32 R4, RZ, RZ, UR6 ;  /* 0x00000006ff047e24 */ /* 0x000fe2000f8e00ff */
[----:B------:R-:W-:Y:S01]  /*b330*/  ULDC.64 UR6, c[0x0][0xad8] ;  /* 0x0002b60000067ab9 */ /* 0x000fe20000000a00 */
[----:B------:R-:W-:Y:S02]  /*b340*/  IMAD.U32 R5, RZ, RZ, UR4 ;  /* 0x00000004ff057e24 */ /* 0x000fe4000f8e00ff */
[----:B------:R-:W-:Y:S02]  /*b350*/  IMAD R7, R11, R7, R8 ;  /* 0x000000070b077224 */ /* 0x000fe400078e0208 */
[C---:B------:R-:W-:Y:S02]  /*b360*/  IMAD R9, R3.reuse, UR9, R6 ;  /* 0x0000000903097c24 */ /* 0x040fe4000f8e0206 */
        /* <DEDUP_REMOVED lines=15> */
[----:B------:R-:W-:Y:S01]  /*b460*/  LEA.HI.X R3, R4, UR7, R3, 0x1, P3 ;  /* 0x0000000704037c11 */ /* 0x000fe200098f0c03 */
[----:B------:R0:W1:Y:S03]  /*b470*/  SHFL.IDX PT, R7, R6, RZ, 0x181f ;  /* 0x00181fff06077589 */ /* 0x00006600000e0000 */
[----:B------:R-:W-:Y:S01]  /*b480*/  ISETP.GE.AND P0, PT, R0, R11, PT ;  /* 0x0000000b0000720c */ /* 0x000fe20003f06270 */
[----:B------:R0:W2:Y:S01]  /*b490*/  SHFL.IDX PT, R5, R3, RZ, 0x181f ;  /* 0x00181fff03057589 */ /* 0x0000a200000e0000 */
[----:B------:R-:W-:Y:S11]  /*b4a0*/  @P2 BRA `(.L_x_7152) ;  /* 0x0000000000242947 */ /* 0x000ff60003800000 */
[----:B------:R-:W-:Y:S02]  /*b4b0*/  ULDC UR4, c[0x0][0xac8] ;  /* 0x0002b20000047ab9 */ /* 0x000fe40000000800 */
[----:B------:R-:W-:Y:S02]  /*b4c0*/  ISETP.GE.AND P4, PT, R2, UR4, PT ;  /* 0x0000000402007c0c */ /* 0x000fe4000bf86270 */
[----:B------:R-:W-:-:S11]  /*b4d0*/  ISETP.GE.AND P5, PT, R16, UR4, PT ;  /* 0x0000000410007c0c */ /* 0x000fd6000bfa6270 */
[-C--:B-1----:R-:W-:Y:S02]  /*b4e0*/  @!P4 LEA R12, P2, R2, R7.reuse, 0x1 ;  /* 0x00000007020cc211 */ /* 0x082fe400078408ff */
[----:B------:R-:W-:Y:S02]  /*b4f0*/  @!P5 LEA R4, P3, R16, R7, 0x1 ;  /* 0x000000071004d211 */ /* 0x000fe400078608ff */
[-C--:B--2---:R-:W-:Y:S02]  /*b500*/  @!P4 LEA.HI.X R13, R2, R5.reuse, R193, 0x1, P2 ;  /* 0x00000005020dc211 */ /* 0x084fe400010f0cc1 */
[----:B------:R-:W-:-:S03]  /*b510*/  @!P5 LEA.HI.X R5, R16, R5, R192, 0x1, P3 ;  /* 0x000000051005d211 */ /* 0x000fc600018f0cc0 */
[----:B------:R3:W-:Y:S04]  /*b520*/  @!P4 ST.E.128 desc[UR50][R12.64], RZ ;  /* 0x000000ff0c00c985 */ /* 0x0007e8000c101d32 */
[----:B------:R3:W-:Y:S02]  /*b530*/  @!P5 ST.E.128 desc[UR50][R4.64], RZ ;  /* 0x000000ff0400d985 */ /* 0x0007e4000c101d32 */
.L_x_7152:
[----:B------:R-:W-:Y:S05]  /*b540*/  BSYNC B1 ;  /* 0x0000000000017941 */ /* 0x000fea0003800000 */
.L_x_7151:
[----:B--23--:R2:W3:Y:S01]  /*b550*/  SHFL.IDX PT, R5, R3, 0x1, 0x181f ;  /* 0x00381f0003057f89 */ /* 0x00c4e200000e0000 */
[----:B------:R-:W-:Y:S03]  /*b560*/  BSSY B1, `(.L_x_7153) ;  /* 0x000000c000017945 */ /* 0x000fe60003800000 */
[----:B-1----:R2:W1:Y:S01]  /*b570*/  SHFL.IDX PT, R7, R6, 0x1, 0x181f ;  /* 0x00381f0006077f89 */ /* 0x00246200000e0000 */
[----:B------:R-:W-:Y:S05]  /*b580*/  @P1 BRA `(.L_x_7154) ;  /* 0x0000000000241947 */ /* 0x000fea0003800000 */
[----:B------:R-:W-:Y:S02]  /*b590*/  ULDC UR4, c[0x0][0xac8] ;  /* 0x0002b20000047ab9 */ /* 0x000fe40000000800 */
[----:B------:R-:W-:Y:S02]  /*b5a0*/  ISETP.GE.AND P3, PT, R2, UR4, PT ;  /* 0x0000000402007c0c */ /* 0x000fe4000bf66270 */
[----:B------:R-:W-:-:S11]  /*b5b0*/  ISETP.GE.AND P4, PT, R16, UR4, PT ;  /* 0x0000000410007c0c */ /* 0x000fd6000bf86270 */
[-C--:B-1----:R-:W-:Y:S02]  /*b5c0*/  @!P3 LEA R12, P1, R2, R7.reuse, 0x1 ;  /* 0x00000007020cb211 */ /* 0x082fe400078208ff */
[----:B------:R-:W-:Y:S02]  /*b5d0*/  @!P4 LEA R4, P2, R16, R7, 0x1 ;  /* 0x000000071004c211 */ /* 0x000fe400078408ff */
[-C--:B---3--:R-:W-:Y:S02]  /*b5e0*/  @!P3 LEA.HI.X R13, R2, R5.reuse, R193, 0x1, P1 ;  /* 0x00000005020db211 */ /* 0x088fe400008f0cc1 */
[----:B------:R-:W-:-:S03]  /*b5f0*/  @!P4 LEA.HI.X R5, R16, R5, R192, 0x1, P2 ;  /* 0x000000051005c211 */ /* 0x000fc600010f0cc0 */
[----:B------:R4:W-:Y:S04]  /*b600*/  @!P3 ST.E.128 desc[UR50][R12.64], RZ ;  /* 0x000000ff0c00b985 */ /* 0x0009e8000c101d32 */
[----:B------:R4:W-:Y:S02]  /*b610*/  @!P4 ST.E.128 desc[UR50][R4.64], RZ ;  /* 0x000000ff0400c985 */ /* 0x0009e4000c101d32 */
.L_x_7154:
[----:B------:R-:W-:Y:S05]  /*b620*/  BSYNC B1 ;  /* 0x0000000000017941 */ /* 0x000fea0003800000 */
.L_x_7153:
[----:B---34-:R3:W4:Y:S01]  /*b630*/  SHFL.IDX PT, R5, R3, 0x2, 0x181f ;  /* 0x00581f0003057f89 */ /* 0x01872200000e0000 */
        /* <DEDUP_REMOVED lines=8> */
[-C--:B----4-:R-:W-:Y:S02]  /*b6c0*/  @!P2 LEA.HI.X R13, R2, R5.reuse, R193, 0x1, P0 ;  /* 0x00000005020da211 */ /* 0x090fe400000f0cc1 */
[----:B------:R-:W-:-:S03]  /*b6d0*/  @!P3 LEA.HI.X R5, R16, R5, R192, 0x1, P1 ;  /* 0x000000051005b211 */ /* 0x000fc600008f0cc0 */
[----:B------:R1:W-:Y:S04]  /*b6e0*/  @!P2 ST.E.128 desc[UR50][R12.64], RZ ;  /* 0x000000ff0c00a985 */ /* 0x0003e8000c101d32 */
[----:B------:R1:W-:Y:S02]  /*b6f0*/  @!P3 ST.E.128 desc[UR50][R4.64], RZ ;  /* 0x000000ff0400b985 */ /* 0x0003e4000c101d32 */
.L_x_7156:
[----:B------:R-:W-:Y:S05]  /*b700*/  BSYNC B1 ;  /* 0x0000000000017941 */ /* 0x000fea0003800000 */
.L_x_7155:
[----:B------:R-:W-:Y:S01]  /*b710*/  VIADD R0, R8, 0x60 ;  /* 0x0000006008007836 */ /* 0x000fe20000000000 */
[----:B0-23--:R-:W0:Y:S04]  /*b720*/  SHFL.IDX PT, R3, R3, 0x3, 0x181f ;  /* 0x00781f0003037f89 */ /* 0x00de2800000e0000 */
[----:B------:R-:W-:Y:S01]  /*b730*/  ISETP.GE.AND P0, PT, R0, R11, PT ;  /* 0x0000000b0000720c */ /* 0x000fe20003f06270 */
[----:B-1--4-:R1:W2:-:S12]  /*b740*/  SHFL.IDX PT, R5, R6, 0x3, 0x181f ;  /* 0x00781f0006057f89 */ /* 0x01229800000e0000 */
[----:B-1----:R-:W-:Y:S05]  /*b750*/  @P0 BRA `(.L_x_7147) ;  /* 0x0000000000240947 */ /* 0x002fea0003800000 */
[----:B------:R-:W-:Y:S02]  /*b760*/  ULDC UR4, c[0x0][0xac8] ;  /* 0x0002b20000047ab9 */ /* 0x000fe40000000800 */
[----:B------:R-:W-:Y:S02]  /*b770*/  ISETP.GE.AND P2, PT, R2, UR4, PT ;  /* 0x0000000402007c0c */ /* 0x000fe4000bf46270 */
[----:B------:R-:W-:-:S11]  /*b780*/  ISETP.GE.AND P3, PT, R16, UR4, PT ;  /* 0x0000000410007c0c */ /* 0x000fd6000bf66270 */
[-C--:B--2---:R-:W-:Y:S02]  /*b790*/  @!P2 LEA R6, P0, R2, R5.reuse, 0x1 ;  /* 0x000000050206a211 */ /* 0x084fe400078008ff */
[----:B------:R-:W-:Y:S02]  /*b7a0*/  @!P3 LEA R4, P1, R16, R5, 0x1 ;  /* 0x000000051004b211 */ /* 0x000fe400078208ff */
[-C--:B0-----:R-:W-:Y:S02]  /*b7b0*/  @!P2 LEA.HI.X R7, R2, R3.reuse, R193, 0x1, P0 ;  /* 0x000000030207a211 */ /* 0x081fe400000f0cc1 */
[----:B------:R-:W-:-:S03]  /*b7c0*/  @!P3 LEA.HI.X R5, R16, R3, R192, 0x1, P1 ;  /* 0x000000031005b211 */ /* 0x000fc600008f0cc0 */
[----:B------:R0:W-:Y:S04]  /*b7d0*/  @!P2 ST.E.128 desc[UR50][R6.64], RZ ;  /* 0x000000ff0600a985 */ /* 0x0001e8000c101d32 */
[----:B------:R0:W-:Y:S02]  /*b7e0*/  @!P3 ST.E.128 desc[UR50][R4.64], RZ ;  /* 0x000000ff0400b985 */ /* 0x0001e4000c101d32 */
.L_x_7147:
[----:B------:R-:W-:Y:S05]  /*b7f0*/  BSYNC B0 ;  /* 0x0000000000007941 */ /* 0x000fea0003800000 */
.L_x_7138:
[----:B------:R-:W-:Y:S02]  /*b800*/  ULDC UR4, c[0x0][0xc3c] ;  /* 0x00030f0000047ab9 */ /* 0x000fe40000000800 */
[----:B------:R-:W-:-:S13]  /*b810*/  ISETP.GE.AND P0, PT, R51, UR4, PT ;  /* 0x0000000433007c0c */ /* 0x000fda000bf06270 */
[----:B------:R-:W-:Y:S05]  /*b820*/  @!P0 BRA `(.L_x_7157) ;  /* 0xffffff54004c8947 */ /* 0x000fea000383ffff */
[----:B------:R-:W-:Y:S05]  /*b830*/  EXIT ;  /* 0x000000000000794d */ /* 0x000fea0003800000 */
.L_x_7110:
        /* <DEDUP_REMOVED lines=45> */
[----:B------:R-:W-:Y:S02]  /*bb10*/  IADD3 R6, R2, R7, RZ ;  /* 0x0000000702067210 */ /* 0x000fe40007ffe0ff */
        /* <DEDUP_REMOVED lines=9> */
.L_x_7163:
        /* <DEDUP_REMOVED lines=12> */
.L_x_7162:
[----:B------:R-:W-:Y:S05]  /*bc70*/  BSYNC B0 ;  /* 0x0000000000007941 */ /* 0x000fea0003800000 */
.L_x_7161:
        /* <DEDUP_REMOVED lines=21> */
.L_x_7159:
[----:B------:R-:W-:-:S05]  /*bdd0*/  IADD3 R8, -R3, R4, RZ ;  /* 0x0000000403087210 */ /* 0x000fca0007ffe1ff */
        /* <DEDUP_REMOVED lines=16> */
.L_x_7164:
[----:B---3--:R-:W-:Y:S01]  /*bee0*/  IMAD R16, R16, R11, R8 ;  /* 0x0000000b10107224 */ /* 0x008fe200078e0208 */
[----:B0-----:R-:W-:Y:S01]  /*bef0*/  IABS R2, R10 ;  /* 0x0000000a00027213 */ /* 0x001fe20000000000 */
[----:B-1----:R-:W-:Y:S01]  /*bf00*/  IMAD.MOV R0, RZ, RZ, -R3 ;  /* 0x000000ffff007224 */ /* 0x002fe200078e0a03 */
[----:B------:R-:W-:Y:S01]  /*bf10*/  UIADD3 UR40, UR40, UR4, URZ ;  /* 0x0000000428287290 */ /* 0x000fe2000fffe03f */
[----:B------:R-:W-:Y:S01]  /*bf20*/  IMAD.IADD R11, R7, 0x1, -R16 ;  /* 0x00000001070b7824 */ /* 0x000fe200078e0a10 */
[----:B------:R-:W-:Y:S01]  /*bf30*/  IADD3 R4, RZ, -R2, RZ ;  /* 0x80000002ff047210 */ /* 0x000fe20007ffe0ff */
[----:B------:R-:W-:Y:S02]  /*bf40*/  IMAD R7, R0, R9, RZ ;  /* 0x0000000900077224 */ /* 0x000fe400078e02ff */
[----:B------:R-:W-:Y:S01]  /*bf50*/  IMAD.MOV.U32 R2, RZ, RZ, RZ ;  /* 0x000000ffff027224 */ /* 0x000fe200078e00ff */
        /* <DEDUP_REMOVED lines=16> */
[--C-:B------:R-:W-:Y:S02]  /*c060*/  IMAD.MOV R17, RZ, RZ, -R2.reuse ;  /* 0x000000ffff117224 */ /* 0x100fe400078e0a02 */
[----:B------:R-:W-:Y:S02]  /*c070*/  IMAD.MOV.U32 R18, RZ, RZ, R2 ;  /* 0x000000ffff127224 */ /* 0x000fe400078e0002 */
[----:B------:R-:W-:Y:S01]  /*c080*/  IMAD R17, R10, R17, R11 ;  /* 0x000000110a117224 */ /* 0x000fe200078e020b */
[----:B------:R-:W-:Y:S06]  /*c090*/  BRA `(.L_x_7165) ;  /* 0x0000000000107947 */ /* 0x000fec0003800000 */
.L_x_7160:
[----:B------:R-:W-:Y:S01]  /*c0a0*/  IMAD.MOV.U32 R16, RZ, RZ, R7 ;  /* 0x000000ffff107224 */ /* 0x000fe200078e0007 */
[----:B------:R-:W-:Y:S01]  /*c0b0*/  MOV R18, RZ ;  /* 0x000000ff00127202 */ /* 0x000fe20000000f00 */
[----:B------:R-:W-:Y:S01]  /*c0c0*/  IMAD.MOV.U32 R17, RZ, RZ, RZ ;  /* 0x000000ffff117224 */ /* 0x000fe200078e00ff */
[----:B------:R-:W-:-:S06]  /*c0d0*/  ULDC UR40, c[0x0][0xc3c] ;  /* 0x00030f0000287ab9 */ /* 0x000fcc0000000800 */
.L_x_7165:
[----:B------:R-:W-:Y:S01]  /*c0e0*/  ISETP.NE.AND P0, PT, R5, RZ, PT ;  /* 0x000000ff0500720c */ /* 0x000fe20003f05270 */
[----:B------:R-:W-:-:S12]  /*c0f0*/  IMAD.U32 R19, RZ, RZ, UR40 ;  /* 0x00000028ff137e24 */ /* 0x000fd8000f8e00ff */
[----:B------:R-:W0:Y:S01]  /*c100*/  @!P0 S2R R3, SR_CgaCtaId ;  /* 0x0000000000038919 */ /* 0x000e220000008800 */
[----:B------:R-:W-:-:S04]  /*c110*/  @!P0 MOV R0, 0x400 ;  /* 0x0000040000008802 */ /* 0x000fc80000000f00 */
[----:B0-----:R-:W-:-:S05]  /*c120*/  @!P0 LEA R0, R3, R0, 0x18 ;  /* 0x0000000003008211 */ /* 0x001fca00078ec0ff */
[----:B------:R0:W-:Y:S01]  /*c130*/  @!P0 STS.128 [R0+0x228d0], R16 ;  /* 0x0228d01000008388 */ /* 0x0001e20000000c00 */
[----:B------:R-:W-:Y:S06]  /*c140*/  BAR.ARV 0x5, 0x180 ;  /* 0x0146000000007b1d */ /* 0x000fec0000002000 */
.L_x_7158:
        /* <DEDUP_REMOVED lines=10> */
[----:B------:R-:W-:Y:S01]  /*c1f0*/  IMAD.MOV.U32 R36, RZ, RZ, 0x1 ;  /* 0x00000001ff247424 */ /* 0x000fe200078e00ff */
[----:B------:R-:W-:Y:S01]  /*c200*/  ULOP3.LUT UR46, UR38, 0x2, URZ, 0xfc, !UPT ;  /* 0x00000002262e7892 */ /* 0x000fe2000f8efc3f */
[----:B------:R-:W-:Y:S01]  /*c210*/  IMAD.MOV.U32 R33, RZ, RZ, RZ ;  /* 0x000000ffff217224 */ /* 0x000fe200078e00ff */
[----:B------:R-:W-:Y:S01]  /*c220*/  ULOP3.LUT UR48, UR38, 0x1, URZ, 0xfc, !UPT ;  /* 0x0000000126307892 */ /* 0x000fe2000f8efc3f */
[----:B------:R-:W-:Y:S01]  /*c230*/  ULDC UR49, c[0x0][0xc] ;  /* 0x0000030000317ab9 */ /* 0x000fe20000000800 */
[C---:B-1----:R-:W-:Y:S01]  /*c240*/  IMAD.SHL.U32 R2, R9.reuse, 0x20, RZ ;  /* 0x0000002009027824 */ /* 0x042fe200078e00ff */
[C---:B------:R-:W-:Y:S01]  /*c250*/  LOP3.LUT R8, R9.reuse, 0x7f, RZ, 0xc0, !PT ;  /* 0x0000007f09087812 */ /* 0x040fe200078ec0ff */
[C---:B------:R-:W-:Y:S01]  /*c260*/  IMAD.SHL.U32 R23, R9.reuse, 0x80, RZ ;  /* 0x0000008009177824 */ /* 0x040fe200078e00ff */
[C---:B------:R-:W-:Y:S01]  /*c270*/  SHF.L.U32 R7, R9.reuse, 0x2, RZ ;  /* 0x0000000209077819 */ /* 0x040fe200000006ff */
[----:B------:R-:W-:Y:S01]  /*c280*/  IMAD.SHL.U32 R32, R9, 0x10, RZ ;  /* 0x0000001009207824 */ /* 0x000fe200078e00ff */
[----:B------:R-:W-:-:S02]  /*c290*/  LOP3.LUT R4, R2, 0x80, RZ, 0xc0, !PT ;  /* 0x0000008002047812 */ /* 0x000fc400078ec0ff */
[----:B0-----:R-:W-:Y:S02]  /*c2a0*/  SHF.R.U32.HI R0, RZ, 0x5, R8 ;  /* 0x00000005ff007819 */ /* 0x001fe40000011608 */
[----:B------:R-:W-:Y:S02]  /*c2b0*/  LOP3.LUT R3, R23, 0x380, RZ, 0xc0, !PT ;  /* 0x0000038017037812 */ /* 0x000fe400078ec0ff */
[----:B------:R-:W-:Y:S02]  /*c2c0*/  LOP3.LUT R5, R2, 0x60, RZ, 0xc0, !PT ;  /* 0x0000006002057812 */ /* 0x000fe400078ec0ff */
[----:B------:R-:W-:Y:S01]  /*c2d0*/  LOP3.LUT R4, R4, 0x10, R9, 0xf8, !PT ;  /* 0x0000001004047812 */ /* 0x000fe200078ef809 */
[----:B------:R-:W-:Y:S01]  /*c2e0*/  IMAD R3, R0, 0x10, R3 ;  /* 0x0000001000037824 */ /* 0x000fe200078e0203 */
[----:B------:R-:W-:Y:S01]  /*c2f0*/  LOP3.LUT R2, R2, 0x100, RZ, 0xc0, !PT ;  /* 0x0000010002027812 */ /* 0x000fe200078ec0ff */
[----:B--2---:R-:W-:Y:S01]  /*c300*/  IMAD R6, R0, 0x200, R5 ;  /* 0x0000020000067824 */ /* 0x004fe200078e0205 */
[----:B------:R-:W-:Y:S01]  /*c310*/  LOP3.LUT R5, R4, 0x10, R7, 0x78, !PT ;  /* 0x0000001004057812 */ /* 0x000fe200078e7807 */
[----:B------:R-:W-:Y:S01]  /*c320*/  IMAD.SHL.U32 R7, R9, 0x2, RZ ;  /* 0x0000000209077824 */ /* 0x000fe200078e00ff */
[----:B------:R-:W-:-:S02]  /*c330*/  LOP3.LUT R0, R3, 0x70, R32, 0x78, !PT ;  /* 0x0000007003007812 */ /* 0x000fc400078e7820 */
[----:B------:R-:W-:Y:S02]  /*c340*/  IADD3 R2, R5, R6, R2 ;  /* 0x0000000605027210 */ /* 0x000fe40007ffe002 */
[----:B------:R-:W-:Y:S02]  /*c350*/  LOP3.LUT R4, R32, 0x3f0, RZ, 0xc0, !PT ;  /* 0x000003f020047812 */ /* 0x000fe400078ec0ff */
[----:B------:R-:W-:Y:S01]  /*c360*/  LOP3.LUT P0, RZ, R9, 0x4, RZ, 0xc0, !PT ;  /* 0x0000000409ff7812 */ /* 0x000fe2000780c0ff */
[----:B------:R3:W-:Y:S01]  /*c370*/  STL [R1+0x14], R2 ;  /* 0x0000140201007387 */ /* 0x0007e20000100800 */
[----:B------:R-:W-:Y:S02]  /*c380*/  LOP3.LUT R23, R0, 0xc00, R23, 0xf8, !PT ;  /* 0x00000c0000177812 */ /* 0x000fe400078ef817 */
[----:B------:R-:W-:Y:S01]  /*c390*/  SHF.R.U32.HI R0, RZ, 0x3, R8 ;  /* 0x00000003ff007819 */ /* 0x000fe20000011608 */
[----:B------:R-:W-:Y:S01]  /*c3a0*/  STL [R1+0x1c], RZ ;  /* 0x00001cff01007387 */ /* 0x000fe20000100800 */
[----:B------:R-:W-:-:S02]  /*c3b0*/  LOP3.LUT R7, R4, 0x70, R7, 0x78, !PT ;  /* 0x0000007004077812 */ /* 0x000fc400078e7807 */
[--C-:B------:R-:W-:Y:S02]  /*c3c0*/  LOP3.LUT R3, R0, 0x70, R32.reuse, 0xf8, !PT ;  /* 0x0000007000037812 */ /* 0x100fe400078ef820 */
[----:B------:R-:W-:Y:S02]  /*c3d0*/  LOP3.LUT R0, R7, 0x400, R32, 0xf8, !PT ;  /* 0x0000040007007812 */ /* 0x000fe400078ef820 */
[----:B---3--:R-:W-:Y:S02]  /*c3e0*/  MOV R2, UR4 ;  /* 0x0000000400027c02 */ /* 0x008fe40008000f00 */
[----:B------:R-:W-:Y:S02]  /*c3f0*/  LOP3.LUT R32, R32, 0x70, RZ, 0xc0, !PT ;  /* 0x0000007020207812 */ /* 0x000fe400078ec0ff */
[----:B------:R-:W-:Y:S01]  /*c400*/  LEA R22, R2, R22, 0x18 ;  /* 0x0000001602167211 */ /* 0x000fe200078ec0ff */
[----:B------:R0:W-:Y:S01]  /*c410*/  STL [R1+0x8], R2 ;  /* 0x0000080201007387 */ /* 0x0001e20000100800 */
[----:B------:R-:W-:-:S03]  /*c420*/  LOP3.LUT R3, R3, 0x80, RZ, 0xfc, !PT ;  /* 0x0000008003037812 */ /* 0x000fc600078efcff */
[----:B------:R1:W-:Y:S01]  /*c430*/  STL [R1+0x10], R0 ;  /* 0x0000100001007387 */ /* 0x0003e20000100800 */
[C---:B0-----:R-:W-:Y:S02]  /*c440*/  VIADD R2, R23.reuse, 0x40 ;  /* 0x0000004017027836 */ /* 0x041fe40000000000 */
[----:B------:R-:W-:Y:S02]  /*c450*/  @P0 VIADD R2, R23, 0xffffffc0 ;  /* 0xffffffc017020836 */ /* 0x000fe40000000000 */
[----:B-1----:R-:W-:-:S03]  /*c460*/  IMAD.IADD R0, R22, 0x1, R0 ;  /* 0x0000000116007824 */ /* 0x002fc600078e0200 */
[----:B------:R0:W-:Y:S04]  /*c470*/  STL [R1+0xc], R2 ;  /* 0x00000c0201007387 */ /* 0x0001e80000100800 */
[----:B------:R0:W-:Y:S02]  /*c480*/  STL [R1+0x18], R0 ;  /* 0x0000180001007387 */ /* 0x0001e40000100800 */
.L_x_7239:
[----:B------:R-:W-:Y:S01]  /*c490*/  ULDC.64 UR4, c[0x0][0xc88] ;  /* 0x0003220000047ab9 */ /* 0x000fe20000000a00 */
[----:B------:R-:W-:Y:S01]  /*c4a0*/  ULDC.64 UR6, c[0x0][0xa18] ;  /* 0x0002860000067ab9 */ /* 0x000fe20000000a00 */
[----:B------:R-:W-:Y:S01]  /*c4b0*/  UIMAD.WIDE UR4, UR40, 0x4, UR4 ;  /* 0x00000004280478a5 */ /* 0x000fe2000f8e0204 */
[----:B------:R-:W-:-:S05]  /*c4c0*/  ULDC.64 UR8, c[0x0][0xa00] ;  /* 0x0002800000087ab9 */ /* 0x000fca0000000a00 */
[----:B01----:R-:W-:Y:S01]  /*c4d0*/  IMAD.U32 R2, RZ, RZ, UR4 ;  /* 0x00000004ff027e24 */ /* 0x003fe2000f8e00ff */
[----:B------:R-:W-:Y:S01]  /*c4e0*/  MOV R3, UR5 ;  /* 0x0000000500037c02 */ /* 0x000fe20008000f00 */
        /* <DEDUP_REMOVED lines=24> */
[----:B------:R0:W5:Y:S03]  /*c670*/  @P0 LDG.E R0, desc[UR50][R2.64] ;  /* 0x0000003202000981 */ /* 0x000166000c1e1900 */
[----:B------:R-:W-:Y:S01]  /*c680*/  UIADD3.X UR4, UR37, UR9, URZ, UP0, !UPT ;  /* 0x0000000925047290 */ /* 0x000fe200087fe43f */
[----:B0-----:R-:W-:Y:S02]  /*c690*/  IMAD.U32 R2, RZ, RZ, UR6 ;  /* 0x00000006ff027e24 */ /* 0x001fe4000f8e00ff */
[----:B------:R-:W-:-:S05]  /*c6a0*/  IMAD.U32 R3, RZ, RZ, UR7 ;  /* 0x00000007ff037e24 */ /* 0x000fca000f8e00ff */
[----:B------:R0:W2:Y:S02]  /*c6b0*/  @P1 LDG.E R4, desc[UR50][R2.64] ;  /* 0x0000003202041981 */ /* 0x0000a4000c1e1900 */
[----:B0-----:R-:W-:Y:S01]  /*c6c0*/  IMAD.U32 R2, RZ, RZ, UR8 ;  /* 0x00000008ff027e24 */ /* 0x001fe2000f8e00ff */
[----:B------:R-:W-:-:S05]  /*c6d0*/  MOV R3, UR4 ;  /* 0x0000000400037c02 */ /* 0x000fca0008000f00 */
        /* <DEDUP_REMOVED lines=12> */
.L_x_7167:
        /* <DEDUP_REMOVED lines=21> */
.L_x_7168:
        /* <DEDUP_REMOVED lines=11> */
.L_x_7169:
        /* <DEDUP_REMOVED lines=25> */
.L_x_7171:
        /* <DEDUP_REMOVED lines=20> */
.L_x_7174:
[----:B------:R-:W-:Y:S05]  /*cc70*/  BSYNC B6 ;  /* 0x0000000000067941 */ /* 0x000fea0003800000 */
.L_x_7173:
        /* <DEDUP_REMOVED lines=22> */
.L_x_7176:
[----:B------:R-:W-:Y:S05]  /*cde0*/  BSYNC B6 ;  /* 0x0000000000067941 */ /* 0x000fea0003800000 */
.L_x_7175:
[----:B------:R-:W-:Y:S01]  /*cdf0*/  VIADD R0, R22, 0x400 ;  /* 0x0000040016007836 */ /* 0x000fe20000000000 */
[----:B------:R-:W-:Y:S04]  /*ce00*/  BSSY B6, `(.L_x_7177) ;  /* 0x0000014000067945 */ /* 0x000fe80003800000 */
[----:B------:R0:W-:Y:S01]  /*ce10*/  STL [R1+0x4], R0 ;  /* 0x0000040001007387 */ /* 0x0001e20000100800 */
[----:B------:R-:W-:-:S13]  /*ce20*/  LOP3.LUT P0, RZ, R0, 0x9f, RZ, 0xc0, !PT ;  /* 0x0000009f00ff7812 */ /* 0x000fda000780c0ff */
[----:B0-----:R-:W-:Y:S05]  /*ce30*/  @!P0 BRA `(.L_x_7178) ;  /* 0x0000000000408947 */ /* 0x001fea0003800000 */
        /* <DEDUP_REMOVED lines=16> */
.L_x_7178:
[----:B------:R-:W-:Y:S05]  /*cf40*/  BSYNC B6 ;  /* 0x0000000000067941 */ /* 0x000fea0003800000 */
.L_x_7177:
        /* <DEDUP_REMOVED lines=19> */
.L_x_7180:
[----:B------:R-:W-:Y:S05]  /*d080*/  BSYNC B6 ;  /* 0x0000000000067941 */ /* 0x000fea0003800000 */
.L_x_7179:
        /* <DEDUP_REMOVED lines=15> */
.L_x_7259:
[----:B------:R-:W0:Y:S01]  /*d180*/  S2R R0, SR_TID.X ;  /* 0x0000000000007919 */ /* 0x000e220000002100 */
[----:B------:R-:W-:Y:S01]  /*d190*/  UMOV UR4, 0xa0 ;  /* 0x000000a000047882 */ /* 0x000fe20000000000 */
[----:B------:R-:W1:Y:S01]  /*d1a0*/  @P2 LDC R5, c[0x0][0x438] ;  /* 0x00010e00ff052b82 */ /* 0x000e620000000800 */
[----:B------:R-:W-:Y:S01]  /*d1b0*/  UIMAD UR4, UR43, UR4, -0xa0 ;  /* 0xffffff602b0474a4 */ /* 0x000fe2000f8e0204 */
[----:B------:R-:W2:Y:S01]  /*d1c0*/  S2R R8, SR_TID.X ;  /* 0x0000000000087919 */ /* 0x000ea20000002100 */
[----:B-----5:R-:W-:Y:S01]  /*d1d0*/  SHF.R.S32.HI R13, RZ, 0x1f, R35 ;  /* 0x0000001fff0d7819 */ /* 0x020fe20000011423 */
[----:B------:R-:W3:Y:S04]  /*d1e0*/  S2R R12, SR_TID.X ;  /* 0x00000000000c7919 */ /* 0x000ee80000002100 */
[----:B------:R4:W-:Y:S01]  /*d1f0*/  STL [R1], R13 ;  /* 0x0000000d01007387 */ /* 0x0009e20000100800 */
[C---:B0-----:R-:W-:Y:S01]  /*d200*/  LOP3.LUT R3, R0.reuse, 0x7f, RZ, 0xc0, !PT ;  /* 0x0000007f00037812 */ /* 0x041fe200078ec0ff */
[----:B------:R-:W-:-:S03]  /*d210*/  IMAD.SHL.U32 R0, R0, 0x10, RZ ;  /* 0x0000001000007824 */ /* 0x000fc600078e00ff */
[----:B------:R-:W-:Y:S02]  /*d220*/  SHF.R.U32.HI R3, RZ, 0x3, R3 ;  /* 0x00000003ff037819 */ /* 0x000fe40000011603 */
[----:B--2---:R-:W-:Y:S02]  /*d230*/  LOP3.LUT R8, R8, 0x7f, RZ, 0xc0, !PT ;  /* 0x0000007f08087812 */ /* 0x004fe400078ec0ff */
[----:B------:R-:W-:Y:S01]  /*d240*/  LOP3.LUT R0, R3, 0x70, R0, 0xf8, !PT ;  /* 0x0000007003007812 */ /* 0x000fe200078ef800 */
[----:B---3--:R-:W-:Y:S01]  /*d250*/  IMAD.SHL.U32 R12, R12, 0x10, RZ ;  /* 0x000000100c0c7824 */ /* 0x008fe200078e00ff */
[----:B------:R-:W0:Y:S01]  /*d260*/  @P2 LDC R3, c[0x0][0x434] ;  /* 0x00010d00ff032b82 */ /* 0x000e220000000800 */
[----:B------:R-:W-:Y:S02]  /*d270*/  SHF.R.U32.HI R14, RZ, 0x3, R8 ;  /* 0x00000003ff0e7819 */ /* 0x000fe40000011608 */
[----:B------:R-:W-:Y:S02]  /*d280*/  VIADD R10, R0, UR4 ;  /* 0x00000004000a7c36 */ /* 0x000fe40008000000 */
[----:B------:R-:W-:-:S03]  /*d290*/  LOP3.LUT R12, R14, 0x70, R12, 0xf8, !PT ;  /* 0x000000700e0c7812 */ /* 0x000fc600078ef80c */
[C---:B------:R-:W-:Y:S02]  /*d2a0*/  ISETP.GE.AND P1, PT, R10.reuse, UR42, PT ;  /* 0x0000002a0a007c0c */ /* 0x040fe4000bf26270 */
[----:B------:R-:W-:Y:S02]  /*d2b0*/  IADD3 R10, R10, UR39, RZ ;  /* 0x000000270a0a7c10 */ /* 0x000fe4000fffe0ff */
[----:B------:R-:W-:-:S03]  /*d2c0*/  LOP3.LUT R12, R12, 0x80, RZ, 0xfc, !PT ;  /* 0x000000800c0c7812 */ /* 0x000fc600078efcff */
[----:B------:R-:W-:-:S06]  /*d2d0*/  IMAD.MOV.U32 R11, RZ, RZ, R10 ;  /* 0x000000ffff0b7224 */ /* 0x000fcc00078e000a */
[----:B------:R-:W2:Y:S01]  /*d2e0*/  @!P1 LDC.64 R6, c[0x0][0x428] ;  /* 0x00010a00ff069b82 */ /* 0x000ea20000000a00 */
[----:B0-----:R-:W-:-:S05]  /*d2f0*/  @P2 IMAD.HI.U32 R0, R10, R3, RZ ;  /* 0x000000030a002227 */ /* 0x001fca00078e00ff */
[----:B-1----:R-:W-:Y:S02]  /*d300*/  @P2 SHF.R.U32.HI R11, RZ, R5, R0 ;  /* 0x00000005ff0b2219 */ /* 0x002fe40000011600 */
[----:B------:R-:W0:Y:S02]  /*d310*/  @!P1 LDC.64 R4, c[0x0][0x418] ;  /* 0x00010600ff049b82 */ /* 0x000e240000000a00 */
[--C-:B------:R-:W-:Y:S01]  /*d320*/  @!P1 SHF.R.S32.HI R3, RZ, 0x1f, R11.reuse ;  /* 0x0000001fff039819 */ /* 0x100fe2000001140b */
[----:B------:R-:W-:Y:S02]  /*d330*/  @!P1 IMAD.MOV.U32 R2, RZ, RZ, R11 ;  /* 0x000000ffff029224 */ /* 0x000fe400078e000b */
[-C--:B--2---:R-:W-:Y:S02]  /*d340*/  @!P1 IMAD R0, R13, R6.reuse, RZ ;  /* 0x000000060d009224 */ /* 0x084fe400078e02ff */
[----:B------:R-:W-:-:S04]  /*d350*/  @!P1 IMAD.WIDE.U32 R2, R35, R6, R2 ;  /* 0x0000000623029225 */ /* 0x000fc800078e0002 */
[----:B------:R-:W-:-:S04]  /*d360*/  @!P1 IMAD R7, R35, R7, R0 ;  /* 0x0000000723079224 */ /* 0x000fc800078e0200 */
[----:B------:R-:W-:Y:S01]  /*d370*/  @!P1 IMAD.IADD R0, R3, 0x1, R7 ;  /* 0x0000000103009824 */ /* 0x000fe200078e0207 */
[C---:B0-----:R-:W-:Y:S01]  /*d380*/  @!P1 LEA R8, P0, R2.reuse, R4, 0x2 ;  /* 0x0000000402089211 */ /* 0x041fe200078010ff */
[----:B------:R-:W0:Y:S03]  /*d390*/  @P2 LDC R3, c[0x0][0x434] ;  /* 0x00010d00ff032b82 */ /* 0x000e260000000800 */
[----:B------:R-:W-:Y:S01]  /*d3a0*/  @!P1 LEA.HI.X R9, R2, R5, R0, 0x2, P0 ;  /* 0x0000000502099211 */ /* 0x000fe200000f1400 */
[----:B------:R-:W-:-:S04]  /*d3b0*/  VIADD R0, R12, UR4 ;  /* 0x000000040c007c36 */ /* 0x000fc80008000000 */
[----:B------:R-:W1:Y:S01]  /*d3c0*/  @P2 LDC R5, c[0x0][0x438] ;  /* 0x00010e00ff052b82 */ /* 0x000e620000000800 */
[C---:B------:R-:W-:Y:S02]  /*d3d0*/  ISETP.GE.AND P0, PT, R0.reuse, UR42, PT ;  /* 0x0000002a00007c0c */ /* 0x040fe4000bf06270 */
[----:B------:R-:W-:Y:S02]  /*d3e0*/  IADD3 R0, R0, UR39, RZ ;  /* 0x0000002700007c10 */ /* 0x000fe4000fffe0ff */
[----:B------:R-:W-:-:S03]  /*d3f0*/  ISETP.GT.U32.OR P0, PT, R12, 0x9f, P0 ;  /* 0x0000009f0c00780c */ /* 0x000fc60000704470 */
[----:B------:R-:W-:Y:S02]  /*d400*/  IMAD.MOV.U32 R4, RZ, RZ, R0 ;  /* 0x000000ffff047224 */ /* 0x000fe400078e0000 */
[----:B0-----:R-:W-:-:S08]  /*d410*/  @P2 IMAD.HI.U32 R2, R0, R3, RZ ;  /* 0x0000000300022227 */ /* 0x001fd000078e00ff */
[----:B------:R-:W0:Y:S01]  /*d420*/  @!P0 LDC.64 R6, c[0x0][0x428] ;  /* 0x00010a00ff068b82 */ /* 0x000e220000000a00 */
[----:B------:R-:W-:Y:S01]  /*d430*/  IMAD.MOV R3, RZ, RZ, -R11 ;  /* 0x000000ffff037224 */ /* 0x000fe200078e0a0b */
[----:B-1----:R-:W-:Y:S01]  /*d440*/  @P2 SHF.R.U32.HI R4, RZ, R5, R2 ;  /* 0x00000005ff042219 */ /* 0x002fe20000011602 */
[----:B------:R-:W-:-:S06]  /*d450*/  IMAD.MOV.U32 R5, RZ, RZ, RZ ;  /* 0x000000ffff057224 */ /* 0x000fcc00078e00ff */
[----:B------:R1:W5:Y:S02]  /*d460*/  @!P1 LDG.E R5, desc[UR50][R8.64] ;  /* 0x0000003208059981 */ /* 0x000364000c1e1900 */
[----:B-1----:R-:W-:Y:S01]  /*d470*/  IMAD R8, R19, R3, R10 ;  /* 0x0000000313087224 */ /* 0x002fe200078e020a */
[----:B------:R-:W-:Y:S01]  /*d480*/  @!P0 SHF.R.S32.HI R3, RZ, 0x1f, R4 ;  /* 0x0000001fff038819 */ /* 0x000fe20000011404 */
[----:B0-----:R-:W-:-:S04]  /*d490*/  @!P0 IMAD R2, R13, R6, RZ ;  /* 0x000000060d028224 */ /* 0x001fc800078e02ff */
[----:B------:R-:W-:Y:S02]  /*d4a0*/  @!P0 IMAD R9, R35, R7, R2 ;  /* 0x0000000723098224 */ /* 0x000fe400078e0202 */
[----:B------:R-:W-:-:S04]  /*d4b0*/  @!P0 IMAD.MOV.U32 R2, RZ, RZ, R4 ;  /* 0x000000ffff028224 */ /* 0x000fc800078e0004 */
[----:B------:R-:W-:Y:S02]  /*d4c0*/  @!P0 IMAD.WIDE.U32 R2, R35, R6, R2 ;  /* 0x0000000623028225 */ /* 0x000fe400078e0002 */
[----:B------:R-:W0:Y:S02]  /*d4d0*/  @!P0 LDC.64 R6, c[0x0][0x418] ;  /* 0x00010600ff068b82 */ /* 0x000e240000000a00 */
[----:B------:R-:W-:Y:S01]  /*d4e0*/  @!P0 IMAD.IADD R3, R9, 0x1, R3 ;  /* 0x0000000109038824 */ /* 0x000fe200078e0203 */
[----:B------:R-:W-:Y:S02]  /*d4f0*/  LOP3.LUT R27, R27, 0xfffffffd, RZ, 0xc0, !PT ;  /* 0xfffffffd1b1b7812 */ /* 0x000fe400078ec0ff */
[C---:B0-----:R-:W-:Y:S02]  /*d500*/  @!P0 LEA R10, P1, R2.reuse, R6, 0x2 ;  /* 0x00000006020a8211 */ /* 0x041fe400078210ff */
[----:B------:R-:W-:Y:S02]  /*d510*/  MOV R6, RZ ;  /* 0x000000ff00067202 */ /* 0x000fe40000000f00 */
[----:B------:R-:W-:Y:S01]  /*d520*/  @!P0 LEA.HI.X R11, R2, R7, R3, 0x2, P1 ;  /* 0x00000007020b8211 */ /* 0x000fe200008f1403 */
[----:B------:R-:W-:-:S04]  /*d530*/  IMAD.U32 R2, RZ, RZ, UR46 ;  /* 0x0000002eff027e24 */ /* 0x000fc8000f8e00ff */
[----:B------:R0:W5:Y:S01]  /*d540*/  @!P0 LDG.E R6, desc[UR50][R10.64] ;  /* 0x000000320a068981 */ /* 0x000162000c1e1900 */
[----:B------:R-:W-:Y:S01]  /*d550*/  ISETP.GT.U32.AND P0, PT, R12, 0x9f, PT ;  /* 0x0000009f0c00780c */ /* 0x000fe20003f04070 */
[----:B------:R-:W-:Y:S01]  /*d560*/  IMAD.MOV R7, RZ, RZ, -R4 ;  /* 0x000000ffff077224 */ /* 0x000fe200078e0a04 */
[----:B------:R-:W-:Y:S02]  /*d570*/  ISETP.NE.AND P2, PT, R2, 0x3, PT ;  /* 0x000000030200780c */ /* 0x000fe40003f45270 */
[----:B------:R-:W-:Y:S01]  /*d580*/  SHF.R.S32.HI R37, RZ, 0x1f, R18 ;  /* 0x0000001fff257819 */ /* 0x000fe20000011412 */
[----:B------:R-:W-:Y:S02]  /*d590*/  IMAD R7, R19, R7, R0 ;  /* 0x0000000713077224 */ /* 0x000fe400078e0200 */
[----:B------:R-:W-:-:S04]  /*d5a0*/  IMAD.U32 R0, RZ, RZ, UR43 ;  /* 0x0000002bff007e24 */ /* 0x000fc8000f8e00ff */
[----:B0-----:R-:W-:Y:S02]  /*d5b0*/  VIADD R11, R0, 0xffffffff ;  /* 0xffffffff000b7836 */ /* 0x001fe40000000000 */
[----:B------:R-:W-:-:S04]  /*d5c0*/  @P0 LOP3.LUT R27, R27, 0x2, RZ, 0xfc, !PT ;  /* 0x000000021b1b0812 */ /* 0x000fc800078efcff */
[----:B------:R-:W-:-:S04]  /*d5d0*/  LOP3.LUT R27, R27, 0xfffffffb, RZ, 0xc0, !PT ;  /* 0xfffffffb1b1b7812 */ /* 0x000fc800078ec0ff */
[----:B------:R-:W-:Y:S01]  /*d5e0*/  @P2 LOP3.LUT R27, R27, 0x4, RZ, 0xfc, !PT ;  /* 0x000000041b1b2812 */ /* 0x000fe200078efcff */
[----:B----4-:R-:W-:Y:S06]  /*d5f0*/  @!P2 BRA `(.L_x_7182) ;  /* 0x000000000004a947 */ /* 0x010fec0003800000 */
[----:B------:R-:W-:Y:S01]  /*d600*/  BPT.TRAP 0x1 ;  /* 0x000000040000795c */ /* 0x000fe20000300000 */
.L_x_7182:
[----:B------:R-:W-:Y:S01]  /*d610*/  IMAD R0, R33, 0x8, R22 ;  /* 0x0000000821007824 */ /* 0x000fe200078e0216 */
[----:B------:R-:W-:Y:S01]  /*d620*/  SHF.L.U32 R30, R36, 0x1f, RZ ;  /* 0x0000001f241e7819 */ /* 0x000fe200000006ff */
[----:B------:R-:W-:Y:S01]  /*d630*/  BSSY B0, `(.L_x_7183) ;  /* 0x0000004000007945 */ /* 0x000fe20003800000 */
[----:B------:R-:W-:Y:S02]  /*d640*/  SHF.R.S32.HI R26, RZ, 0x1f, R8 ;  /* 0x0000001fff1a7819 */ /* 0x000fe40000011408 */
[----:B------:R-:W0:Y:S02]  /*d650*/  SYNCS.PHASECHK.TRANS64.TRYWAIT P0, [R0+URZ+0x22880], R30 ;  /* 0x0228801e000075a7 */ /* 0x000e24000800017f */
[----:B0-----:R-:W-:Y:S05]  /*d660*/  @!P0 BRA `(.L_x_7184) ;  /* 0x0000004c009c8947 */ /* 0x001fea0003800000 */
.L_x_7260:
[----:B------:R-:W-:Y:S05]  /*d670*/  BSYNC B0 ;  /* 0x0000000000007941 */ /* 0x000fea0003800000 */
.L_x_7183:
[----:B------:R-:W2:Y:S01]  /*d680*/  LDL R12, [R1+0x10] ;  /* 0x00001000010c7983 */ /* 0x000ea20000100800 */
[----:B------:R-:W1:Y:S01]  /*d690*/  LDC R9, c[0x0][0x2f4] ;  /* 0x0000bd00ff097b82 */ /* 0x000e620000000800 */
[----:B------:R-:W-:Y:S01]  /*d6a0*/  ULDC.64 UR4, c[0x0][0x328] ;  /* 0x0000ca0000047ab9 */ /* 0x000fe20000000a00 */
[----:B-----5:R-:W-:Y:S01]  /*d6b0*/  SHF.R.S32.HI R28, RZ, 0x1f, R5 ;  /* 0x0000001fff1c7819 */ /* 0x020fe20000011405 */
[----:B------:R-:W-:Y:S01]  /*d6c0*/  IMAD R3, R26, UR4, RZ ;  /* 0x000000041a037c24 */ /* 0x000fe2000f8e02ff */
[----:B------:R-:W-:Y:S01]  /*d6d0*/  ULDC.64 UR6, c[0x0][0x338] ;  /* 0x0000ce0000067ab9 */ /* 0x000fe20000000a00 */
[----:B------:R-:W-:Y:S01]  /*d6e0*/  ULDC.64 UR8, c[0x0][0x330] ;  /* 0x0000cc0000087ab9 */ /* 0x000fe20000000a00 */
[----:B------:R-:W-:Y:S01]  /*d6f0*/  LOP3.LUT R27, R27, 0xfffffffe, RZ, 0xc0, !PT ;  /* 0xfffffffe1b1b7812 */ /* 0x000fe200078ec0ff */
[C---:B------:R-:W-:Y:S01]  /*d700*/  IMAD R4, R8.reuse, UR5, R3 ;  /* 0x0000000508047c24 */ /* 0x040fe2000f8e0203 */
[----:B------:R-:W-:Y:S01]  /*d710*/  ULDC.64 UR10, c[0x0][0x318] ;  /* 0x0000c600000a7ab9 */ /* 0x000fe20000000a00 */
[----:B------:R-:W-:-:S05]  /*d720*/  IMAD.WIDE.U32 R2, R8, UR4, RZ ;  /* 0x0000000408027c25 */ /* 0x000fca000f8e00ff */
[----:B------:R-:W-:Y:S01]  /*d730*/  IADD3 R3, R3, R4, RZ ;  /* 0x0000000403037210 */ /* 0x000fe20007ffe0ff */
[----:B------:R-:W-:-:S04]  /*d740*/  IMAD R4, R28, UR6, RZ ;  /* 0x000000061c047c24 */ /* 0x000fc8000f8e02ff */
[C---:B------:R-:W-:Y:S02]  /*d750*/  IMAD R4, R5.reuse, UR7, R4 ;  /* 0x0000000705047c24 */ /* 0x040fe4000f8e0204 */
[----:B------:R-:W-:Y:S01]  /*d760*/  IMAD.WIDE.U32 R2, R5, UR6, R2 ;  /* 0x0000000605027c25 */ /* 0x000fe2000f8e0002 */
[----:B-1----:R-:W-:-:S03]  /*d770*/  ISETP.GE.AND P1, PT, R32, R9, PT ;  /* 0x000000092000720c */ /* 0x002fc60003f26270 */
[----:B------:R-:W-:Y:S01]  /*d780*/  IMAD.IADD R3, R3, 0x1, R4 ;  /* 0x0000000103037824 */ /* 0x000fe200078e0204 */
[----:B------:R-:W1:Y:S01]  /*d790*/  S2R R13, SR_TID.X ;  /* 0x00000000000d7919 */ /* 0x000e620000002100 */
[----:B------:R-:W-:Y:S01]  /*d7a0*/  IMAD R21, R37, UR8, RZ ;  /* 0x0000000825157c24 */ /* 0x000fe2000f8e02ff */
[----:B------:R-:W-:Y:S01]  /*d7b0*/  SHF.R.S32.HI R25, RZ, 0x1f, R7 ;  /* 0x0000001fff197819 */ /* 0x000fe20000011407 */
[----:B------:R-:W-:Y:S01]  /*d7c0*/  IMAD.WIDE.U32 R2, R18, UR8, R2 ;  /* 0x0000000812027c25 */ /* 0x000fe2000f8e0002 */
[----:B------:R-:W-:-:S03]  /*d7d0*/  ISETP.GE.AND P0, PT, R32, R9, PT ;  /* 0x000000092000720c */ /* 0x000fc60003f06270 */
[----:B------:R-:W-:Y:S02]  /*d7e0*/  IMAD R21, R18, UR9, R21 ;  /* 0x0000000912157c24 */ /* 0x000fe4000f8e0215 */
[----:B------:R-:W-:Y:S01]  /*d7f0*/  IMAD R4, R25, UR4, RZ ;  /* 0x0000000419047c24 */ /* 0x000fe2000f8e02ff */
[----:B------:R-:W-:Y:S02]  /*d800*/  @P1 LOP3.LUT R27, R27, 0x1, RZ, 0xfc, !PT ;  /* 0x000000011b1b1812 */ /* 0x000fe400078efcff */
[----:B------:R-:W-:Y:S01]  /*d810*/  IADD3 R9, P1, R2, UR10, RZ ;  /* 0x0000000a02097c10 */ /* 0x000fe2000ff3e0ff */
[----:B------:R-:W-:Y:S01]  /*d820*/  IMAD R4, R7, UR5, R4 ;  /* 0x0000000507047c24 */ /* 0x000fe2000f8e0204 */
[----:B------:R-:W-:Y:S02]  /*d830*/  SHF.R.S32.HI R29, RZ, 0x1f, R6 ;  /* 0x0000001fff1d7819 */ /* 0x000fe40000011406 */
[----:B------:R-:W-:Y:S01]  /*d840*/  IADD3.X R10, R3, UR11, R21, P1, !PT ;  /* 0x0000000b030a7c10 */ /* 0x000fe20008ffe415 */
[----:B------:R-:W-:-:S04]  /*d850*/  IMAD.WIDE.U32 R2, R7, UR4, RZ ;  /* 0x0000000407027c25 */ /* 0x000fc8000f8e00ff */
[----:B------:R-:W-:Y:S02]  /*d860*/  IMAD.IADD R3, R3, 0x1, R4 ;  /* 0x0000000103037824 */ /* 0x000fe400078e0204 */
[----:B------:R-:W-:Y:S02]  /*d870*/  IMAD R4, R29, UR6, RZ ;  /* 0x000000061d047c24 */ /* 0x000fe4000f8e02ff */
[----:B------:R-:W-:-:S04]  /*d880*/  IMAD.WIDE.U32 R2, R6, UR6, R2 ;  /* 0x0000000606027c25 */ /* 0x000fc8000f8e0002 */
[----:B------:R-:W-:-:S04]  /*d890*/  IMAD R4, R6, UR7, R4 ;  /* 0x0000000706047c24 */ /* 0x000fc8000f8e0204 */
[----:B------:R-:W-:Y:S02]  /*d8a0*/  IMAD.IADD R3, R3, 0x1, R4 ;  /* 0x0000000103037824 */ /* 0x000fe400078e0204 */
[----:B------:R-:W-:Y:S01]  /*d8b0*/  IMAD.WIDE.U32 R2, R18, UR8, R2 ;  /* 0x0000000812027c25 */ /* 0x000fe2000f8e0002 */
[----:B-1----:R-:W-:Y:S02]  /*d8c0*/  LOP3.LUT R13, R13, 0x7f, RZ, 0xc0, !PT ;  /* 0x0000007f0d0d7812 */ /* 0x002fe400078ec0ff */
[----:B------:R-:W-:Y:S01]  /*d8d0*/  IADD3 R19, P1, R2, UR10, RZ ;  /* 0x0000000a02137c10 */ /* 0x000fe2000ff3e0ff */
[----:B------:R-:W-:Y:S01]  /*d8e0*/  IMAD.MOV.U32 R2, RZ, RZ, -0xa0 ;  /* 0xffffff60ff027424 */ /* 0x000fe200078e00ff */
[----:B------:R-:W-:-:S03]  /*d8f0*/  SHF.R.U32.HI R13, RZ, 0x3, R13 ;  /* 0x00000003ff0d7819 */ /* 0x000fc6000001160d */
[----:B------:R-:W-:-:S04]  /*d900*/  IMAD R11, R11, R2, UR42 ;  /* 0x0000002a0b0b7e24 */ /* 0x000fc8000f8e0202 */
[----:B------:R-:W-:Y:S01]  /*d910*/  IMAD.IADD R20, R11, 0x1, -R13 ;  /* 0x000000010b147824 */ /* 0x000fe200078e0a0d */
[----:B------:R-:W-:-:S04]  /*d920*/  IADD3.X R21, R21, UR11, R3, P1, !PT ;  /* 0x0000000b15157c10 */ /* 0x000fc80008ffe403 */
[----:B------:R-:W-:Y:S01]  /*d930*/  ISETP.GE.AND P1, PT, R20, 0x1, PT ;  /* 0x000000011400780c */ /* 0x000fe20003f26270 */
[----:B------:R-:W-:Y:S01]  /*d940*/  UMOV UR4, 0xffffffff ;  /* 0xffffffff00047882 */ /* 0x000fe20000000000 */
[----:B------:R-:W-:-:S11]  /*d950*/  LOP3.LUT R27, R27, 0xffffff7f, RZ, 0xc0, !PT ;  /* 0xffffff7f1b1b7812 */ /* 0x000fd600078ec0ff */
[----:B------:R-:W-:Y:S01]  /*d960*/  @P1 LOP3.LUT R27, R27, 0x80, RZ, 0xfc, !PT ;  /* 0x000000801b1b1812 */ /* 0x000fe200078efcff */
[----:B--2---:R-:W-:Y:S01]  /*d970*/  IMAD R4, R33, 0x5000, R12 ;  /* 0x0000500021047824 */ /* 0x004fe200078e020c */
[----:B------:R-:W-:Y:S06]  /*d980*/  BRA.DIV UR4, `(.L_x_7185) ;  /* 0x0000004a04e87947 */ /* 0x000fec000b800000 */
[----:B------:R-:W1:Y:S01]  /*d990*/  SHFL.IDX PT, R2, R9, RZ, 0x181f ;  /* 0x00181fff09027589 */ /* 0x000e6200000e0000 */
[----:B------:R-:W-:Y:S01]  /*d9a0*/  IMAD.IADD R4, R22, 0x1, R4 ;  /* 0x0000000116047824 */ /* 0x000fe200078e0204 */
[C---:B------:R-:W-:Y:S02]  /*d9b0*/  ISETP.GE.AND P3, PT, R20.reuse, 0x41, PT ;  /* 0x000000411400780c */ /* 0x040fe40003f66270 */
[----:B------:R-:W2:Y:S01]  /*d9c0*/  SHFL.IDX PT, R3, R10, RZ, 0x181f ;  /* 0x00181fff0a037589 */ /* 0x000ea200000e0000 */
[----:B------:R-:W-:Y:S02]  /*d9d0*/  LOP3.LUT R27, R27, 0xffffffef, RZ, 0xc0, !PT ;  /* 0xffffffef1b1b7812 */ /* 0x000fe400078ec0ff */
[C---:B------:R-:W-:Y:S02]  /*d9e0*/  ISETP.GE.AND P2, PT, R20.reuse, 0x61, PT ;  /* 0x000000611400780c */ /* 0x040fe40003f46270 */
[C---:B------:R-:W-:Y:S02]  /*d9f0*/  ISETP.GE.AND P5, PT, R20.reuse, 0x21, PT ;  /* 0x000000211400780c */ /* 0x040fe40003fa6270 */
[----:B------:R-:W-:-:S02]  /*da00*/  ISETP.GE.AND P4, PT, R20, 0x31, PT ;  /* 0x000000311400780c */ /* 0x000fc40003f86270 */
[----:B-1----:R-:W-:-:S04]  /*da10*/  IADD3 R2, P1, R32, R2, RZ ;  /* 0x0000000220027210 */ /* 0x002fc80007f3e0ff */
[----:B--2---:R-:W-:Y:S02]  /*da20*/  IADD3.X R3, RZ, R3, RZ, P1, !PT ;  /* 0x00000003ff037210 */ /* 0x004fe40000ffe4ff */
[----:B------:R-:W-:-:S13]  /*da30*/  ISETP.LT.OR P1, PT, R20, 0x1, P0 ;  /* 0x000000011400780c */ /* 0x000fda0000721670 */
[----:B------:R-:W-:Y:S01]  /*da40*/  @!PT LDS RZ, [RZ] ;  /* 0x00000000fffff984 */ /* 0x000fe20000000800 */
[----:B------:R1:W-:Y:S04]  /*da50*/  LDGSTS.E.BYPASS.LTC128B.128 [R4+0xa400], desc[UR50][R2.64], !P1 ;  /* 0x0a40000002047fae */ /* 0x0003e8000c901d72 */
[----:B-1----:R-:W1:Y:S04]  /*da60*/  SHFL.IDX PT, R2, R9, 0x1, 0x181f ;  /* 0x00381f0009027f89 */ /* 0x002e6800000e0000 */
[----:B------:R-:W2:Y:S01]  /*da70*/  SHFL.IDX PT, R3, R10, 0x1, 0x181f ;  /* 0x00381f000a037f89 */ /* 0x000ea200000e0000 */
[----:B-1----:R-:W-:-:S05]  /*da80*/  IADD3 R2, P1, R32, R2, RZ ;  /* 0x0000000220027210 */ /* 0x002fca0007f3e0ff */
[----:B--2---:R-:W-:Y:S01]  /*da90*/  IMAD.X R3, RZ, RZ, R3, P1 ;  /* 0x000000ffff037224 */ /* 0x004fe200008e0603 */
[----:B------:R-:W-:-:S13]  /*daa0*/  ISETP.LT.OR P1, PT, R20, 0x11, P0 ;  /* 0x000000111400780c */ /* 0x000fda0000721670 */
        /* <DEDUP_REMOVED lines=21> */
[----:B-1----:R-:W-:-:S04]  /*dc00*/  IADD3 R2, P1, R32, R2, RZ ;  /* 0x0000000220027210 */ /* 0x002fc80007f3e0ff */
[----:B--2---:R-:W-:Y:S02]  /*dc10*/  IADD3.X R3, RZ, R3, RZ, P1, !PT ;  /* 0x00000003ff037210 */ /* 0x004fe40000ffe4ff */
        /* <DEDUP_REMOVED lines=8> */
[----:B------:R1:W-:Y:S04]  /*dca0*/  LDGSTS.E.BYPASS.LTC128B.128 [R4+0xd400], desc[UR50][R2.64], !P1 ;  /* 0x0d40000002047fae */ /* 0x0003e8000c901d72 */
[----:B-1----:R-:W1:Y:S02]  /*dcb0*/  SHFL.IDX PT, R2, R9, 0x7, 0x181f ;  /* 0x00f81f0009027f89 */ /* 0x002e6400000e0000 */
[----:B-1----:R-:W-:-:S05]  /*dcc0*/  IADD3 R2, P1, R32, R2, RZ ;  /* 0x0000000220027210 */ /* 0x002fca0007f3e0ff */
[----:B------:R-:W-:Y:S01]  /*dcd0*/  IMAD.X R3, RZ, RZ, R10, P1 ;  /* 0x000000ffff037224 */ /* 0x000fe200008e060a */
[----:B------:R-:W-:-:S13]  /*dce0*/  ISETP.LT.OR P1, PT, R20, 0x71, P0 ;  /* 0x000000711400780c */ /* 0x000fda0000721670 */
[----:B------:R1:W-:Y:S04]  /*dcf0*/  LDGSTS.E.BYPASS.LTC128B.128 [R4+0xdc00], desc[UR50][R2.64], !P1 ;  /* 0x0dc0000002047fae */ /* 0x0003e8000c901d72 */
[----:B-1----:R-:W1:Y:S04]  /*dd00*/  SHFL.IDX PT, R2, R19, RZ, 0x181f ;  /* 0x00181fff13027589 */ /* 0x002e6800000e0000 */
[----:B------:R-:W2:Y:S04]  /*dd10*/  SHFL.IDX PT, R3, R21, RZ, 0x181f ;  /* 0x00181fff15037589 */ /* 0x000ea800000e0000 */
[----:B------:R-:W3:Y:S01]  /*dd20*/  SHFL.IDX PT, R21, R21, 0x1, 0x181f ;  /* 0x00381f0015157f89 */ /* 0x000ee200000e0000 */
[----:B-1----:R-:W-:-:S05]  /*dd30*/  IADD3 R2, P1, R32, R2, RZ ;  /* 0x0000000220027210 */ /* 0x002fca0007f3e0ff */
[----:B--2---:R-:W-:Y:S01]  /*dd40*/  IMAD.X R3, RZ, RZ, R3, P1 ;  /* 0x000000ffff037224 */ /* 0x004fe200008e0603 */
[----:B------:R-:W-:-:S13]  /*dd50*/  ISETP.LT.OR P1, PT, R20, 0x81, P0 ;  /* 0x000000811400780c */ /* 0x000fda0000721670 */
[----:B------:R1:W-:Y:S01]  /*dd60*/  LDGSTS.E.BYPASS.LTC128B.128 [R4+0xe400], desc[UR50][R2.64], !P1 ;  /* 0x0e40000002047fae */ /* 0x0003e2000c901d72 */
[----:B------:R-:W-:-:S03]  /*dd70*/  ISETP.GE.AND P1, PT, R20, 0x11, PT ;  /* 0x000000111400780c */ /* 0x000fc60003f26270 */
[----:B-1----:R1:W2:Y:S10]  /*dd80*/  SHFL.IDX PT, R2, R19, 0x1, 0x181f ;  /* 0x00381f0013027f89 */ /* 0x0022b400000e0000 */
[----:B------:R-:W-:-:S02]  /*dd90*/  @P1 LOP3.LUT R27, R27, 0x10, RZ, 0xfc, !PT ;  /* 0x000000101b1b1812 */ /* 0x000fc400078efcff */
        /* <DEDUP_REMOVED lines=10> */
[----:B------:R-:W-:-:S11]  /*de40*/  LOP3.LUT R27, R27, 0xfffffdff, RZ, 0xc0, !PT ;  /* 0xfffffdff1b1b7812 */ /* 0x000fd600078ec0ff */
[----:B-123--:R-:W-:-:S07]  /*de50*/  @P2 LOP3.LUT R27, R27, 0x200, RZ, 0xfc, !PT ;  /* 0x000002001b1b2812 */ /* 0x00efce00078efcff */
.L_x_7282:
[----:B------:R-:W-:Y:S02]  /*de60*/  ISETP.LT.OR P0, PT, R20, 0x91, P0 ;  /* 0x000000911400780c */ /* 0x000fe40000701670 */
[----:B------:R-:W-:-:S05]  /*de70*/  IADD3 R2, P2, R32, R2, RZ ;  /* 0x0000000220027210 */ /* 0x000fca0007f5e0ff */
[----:B------:R-:W-:-:S06]  /*de80*/  IMAD.X R3, RZ, RZ, R21, P2 ;  /* 0x000000ffff037224 */ /* 0x000fcc00010e0615 */
[----:B------:R-:W-:Y:S01]  /*de90*/  @!PT LDS RZ, [RZ] ;  /* 0x00000000fffff984 */ /* 0x000fe20000000800 */
[----:B------:R-:W-:Y:S01]  /*dea0*/  @!PT LDS RZ, [RZ] ;  /* 0x00000000fffff984 */ /* 0x000fe20000000800 */
[----:B------:R-:W-:Y:S01]  /*deb0*/  @!PT LDS RZ, [RZ] ;  /* 0x00000000fffff984 */ /* 0x000fe20000000800 */
[----:B------:R1:W-:Y:S01]  /*dec0*/  LDGSTS.E.BYPASS.LTC128B.128 [R4+0xec00], desc[UR50][R2.64], !P0 ;  /* 0x0ec0000002047fae */ /* 0x0003e2000c101d72 */
[----:B------:R-:W-:Y:S01]  /*ded0*/  PLOP3.LUT P0, PT, PT, PT, PT, 0x80, 0x0 ;  /* 0x000000000000781c */ /* 0x000fe20003f0f070 */
[----:B------:R-:W-:-:S12]  /*dee0*/  NOP ;  /* 0x0000000000007918 */ /* 0x000fd80000000000 */
.L_x_7186:
        /* <DEDUP_REMOVED lines=11> */
.L_x_7187:
[----:B------:R1:W-:Y:S01]  /*dfa0*/  SYNCS.ARRIVE.TRANS64.A1T0 RZ, [R0+URZ+0x22870], RZ ;  /* 0x022870ff00ff79a7 */ /* 0x0003e2000810003f */
[----:B------:R-:W-:Y:S05]  /*dfb0*/  @!P6 BRA `(.L_x_7188) ;  /* 0x000000000004e947 */ /* 0x000fea0003800000 */
[----:B------:R-:W-:Y:S01]  /*dfc0*/  BPT.TRAP 0x1 ;  /* 0x000000040000795c */ /* 0x000fe20000300000 */
.L_x_7188:
[----:B------:R-:W2:Y:S01]  /*dfd0*/  SYNCS.PHASECHK.TRANS64.TRYWAIT P0, [R0+URZ+0x22840], R30 ;  /* 0x0228401e000075a7 */ /* 0x000ea2000800017f */
[----:B------:R-:W-:Y:S04]  /*dfe0*/  BSSY B0, `(.L_x_7189) ;  /* 0x0000002000007945 */ /* 0x000fe80003800000 */
[----:B--2---:R-:W-:Y:S05]  /*dff0*/  @!P0 BRA `(.L_x_7190) ;  /* 0x0000005000708947 */ /* 0x004fea0003800000 */
.L_x_7283:
[----:B------:R-:W-:Y:S05]  /*e000*/  BSYNC B0 ;  /* 0x0000000000007941 */ /* 0x000fea0003800000 */
.L_x_7189:
[----:B------:R-:W-:Y:S01]  /*e010*/  ULDC.64 UR4, c[0x0][0x300] ;  /* 0x0000c00000047ab9 */ /* 0x000fe20000000a00 */
[----:B------:R-:W-:Y:S01]  /*e020*/  ULDC.64 UR6, c[0x0][0x310] ;  /* 0x0000c40000067ab9 */ /* 0x000fe20000000a00 */
[----:B------:R-:W-:Y:S01]  /*e030*/  IMAD R9, R26, UR4, RZ ;  /* 0x000000041a097c24 */ /* 0x000fe2000f8e02ff */
[----:B------:R-:W-:Y:S01]  /*e040*/  ULDC.64 UR8, c[0x0][0x2e8] ;  /* 0x0000ba0000087ab9 */ /* 0x000fe20000000a00 */
[C---:B------:R-:W-:Y:S01]  /*e050*/  IMAD.WIDE.U32 R2, R8.reuse, UR4, RZ ;  /* 0x0000000408027c25 */ /* 0x040fe2000f8e00ff */
[----:B------:R-:W3:Y:S03]  /*e060*/  LDC R12, c[0x0][0x2f4] ;  /* 0x0000bd00ff0c7b82 */ /* 0x000ee60000000800 */
[----:B------:R-:W-:Y:S02]  /*e070*/  IMAD R9, R8, UR5, R9 ;  /* 0x0000000508097c24 */ /* 0x000fe4000f8e0209 */
[----:B------:R-:W-:-:S02]  /*e080*/  IMAD R28, R28, UR6, RZ ;  /* 0x000000061c1c7c24 */ /* 0x000fc4000f8e02ff */
[----:B------:R-:W-:Y:S01]  /*e090*/  IMAD R25, R25, UR4, RZ ;  /* 0x0000000419197c24 */ /* 0x000fe2000f8e02ff */
[----:B------:R-:W-:Y:S01]  /*e0a0*/  IADD3 R3, R3, R9, RZ ;  /* 0x0000000903037210 */ /* 0x000fe20007ffe0ff */
[----:B------:R-:W-:Y:S02]  /*e0b0*/  IMAD R28, R5, UR7, R28 ;  /* 0x00000007051c7c24 */ /* 0x000fe4000f8e021c */
[----:B------:R-:W-:Y:S02]  /*e0c0*/  IMAD R25, R7, UR5, R25 ;  /* 0x0000000507197c24 */ /* 0x000fe4000f8e0219 */
[----:B------:R-:W-:-:S04]  /*e0d0*/  IMAD.WIDE.U32 R2, R5, UR6, R2 ;  /* 0x0000000605027c25 */ /* 0x000fc8000f8e0002 */
[----:B------:R-:W-:Y:S02]  /*e0e0*/  IMAD.IADD R3, R3, 0x1, R28 ;  /* 0x0000000103037824 */ /* 0x000fe400078e021c */
[----:B------:R-:W-:Y:S01]  /*e0f0*/  IMAD.WIDE.U32 R10, R7, UR4, RZ ;  /* 0x00000004070a7c25 */ /* 0x000fe2000f8e00ff */
[----:B------:R-:W-:-:S03]  /*e100*/  ULDC.64 UR4, c[0x0][0x308] ;  /* 0x0000c20000047ab9 */ /* 0x000fc60000000a00 */
[----:B------:R-:W-:Y:S01]  /*e110*/  IMAD.WIDE.U32 R2, R18, UR4, R2 ;  /* 0x0000000412027c25 */ /* 0x000fe2000f8e0002 */
[----:B---3--:R-:W-:-:S03]  /*e120*/  ISETP.GE.AND P2, PT, R32, R12, PT ;  /* 0x0000000c2000720c */ /* 0x008fc60003f46270 */
[----:B------:R-:W-:Y:S01]  /*e130*/  IMAD R9, R37, UR4, RZ ;  /* 0x0000000425097c24 */ /* 0x000fe2000f8e02ff */
[----:B------:R-:W-:Y:S01]  /*e140*/  IADD3 R8, P0, R2, UR8, RZ ;  /* 0x0000000802087c10 */ /* 0x000fe2000ff1e0ff */
[----:B------:R-:W-:Y:S02]  /*e150*/  IMAD.IADD R11, R11, 0x1, R25 ;  /* 0x000000010b0b7824 */ /* 0x000fe400078e0219 */
[----:B------:R-:W-:Y:S02]  /*e160*/  IMAD R9, R18, UR5, R9 ;  /* 0x0000000512097c24 */ /* 0x000fe4000f8e0209 */
[----:B------:R-:W-:-:S03]  /*e170*/  IMAD R29, R29, UR6, RZ ;  /* 0x000000061d1d7c24 */ /* 0x000fc6000f8e02ff */
[----:B------:R-:W-:Y:S01]  /*e180*/  IADD3.X R7, R3, UR9, R9, P0, !PT ;  /* 0x0000000903077c10 */ /* 0x000fe200087fe409 */
[----:B------:R-:W-:-:S04]  /*e190*/  IMAD.WIDE.U32 R2, R6, UR6, R10 ;  /* 0x0000000606027c25 */ /* 0x000fc8000f8e000a */
[----:B------:R-:W-:-:S04]  /*e1a0*/  IMAD R29, R6, UR7, R29 ;  /* 0x00000007061d7c24 */ /* 0x000fc8000f8e021d */
[----:B------:R-:W-:Y:S02]  /*e1b0*/  IMAD.IADD R3, R3, 0x1, R29 ;  /* 0x0000000103037824 */ /* 0x000fe400078e021d */
[----:B------:R-:W-:Y:S01]  /*e1c0*/  IMAD.WIDE.U32 R2, R18, UR4, R2 ;  /* 0x0000000412027c25 */ /* 0x000fe2000f8e0002 */
[----:B------:R-:W-:Y:S02]  /*e1d0*/  UMOV UR4, 0xffffffff ;  /* 0xffffffff00047882 */ /* 0x000fe40000000000 */
[----:B------:R-:W-:-:S04]  /*e1e0*/  IADD3 R5, P0, R2, UR8, RZ ;  /* 0x0000000802057c10 */ /* 0x000fc8000ff1e0ff */
[----:B------:R-:W-:Y:S01]  /*e1f0*/  IADD3.X R6, R9, UR9, R3, P0, !PT ;  /* 0x0000000909067c10 */ /* 0x000fe200087fe403 */
[----:B------:R-:W-:Y:S08]  /*e200*/  BRA.DIV UR4, `(.L_x_7191) ;  /* 0x0000005204007947 */ /* 0x000ff0000b800000 */
[----:B------:R-:W3:Y:S01]  /*e210*/  SHFL.IDX PT, R14, R8, RZ, 0x181f ;  /* 0x00181fff080e7589 */ /* 0x000ee200000e0000 */
[C---:B------:R-:W-:Y:S02]  /*e220*/  LOP3.LUT P6, RZ, R27.reuse, 0x80, RZ, 0xc0, !PT ;  /* 0x000000801bff7812 */ /* 0x040fe400078cc0ff */
[----:B------:R-:W-:Y:S01]  /*e230*/  LOP3.LUT R27, R27, 0xfffff7ff, RZ, 0xc0, !PT ;  /* 0xfffff7ff1b1b7812 */ /* 0x000fe200078ec0ff */
[----:B------:R-:W4:Y:S03]  /*e240*/  SHFL.IDX PT, R2, R7, RZ, 0x181f ;  /* 0x00181fff07027589 */ /* 0x000f2600000e0000 */
[----:B------:R-:W-:-:S04]  /*e250*/  @P1 LOP3.LUT R27, R27, 0x800, RZ, 0xfc, !PT ;  /* 0x000008001b1b1812 */ /* 0x000fc800078efcff */
[----:B------:R-:W-:-:S03]  /*e260*/  LOP3.LUT P1, RZ, R27, 0x10, RZ, 0xc0, !PT ;  /* 0x000000101bff7812 */ /* 0x000fc6000782c0ff */
[----:B---3--:R-:W-:Y:S02]  /*e270*/  @P6 IADD3 R9, P0, R32, R14, RZ ;  /* 0x0000000e20096210 */ /* 0x008fe40007f1e0ff */
[----:B------:R-:W3:Y:S03]  /*e280*/  SHFL.IDX PT, R14, R8, 0x1, 0x181f ;  /* 0x00381f00080e7f89 */ /* 0x000ee600000e0000 */
[----:B----4-:R-:W-:Y:S02]  /*e290*/  @P6 IMAD.X R3, RZ, RZ, R2, P0 ;  /* 0x000000ffff036224 */ /* 0x010fe400000e0602 */
[----:B------:R-:W-:-:S05]  /*e2a0*/  @P6 IMAD.MOV.U32 R2, RZ, RZ, R9 ;  /* 0x000000ffff026224 */ /* 0x000fca00078e0009 */
[----:B------:R4:W-:Y:S01]  /*e2b0*/  @P6 LDGSTS.E.BYPASS.LTC128B.128 [R4+0x18400], desc[UR50][R2.64], !P2 ;  /* 0x1840000002046fae */ /* 0x0009e2000d101d72 */
[----:B------:R-:W-:-:S03]  /*e2c0*/  LOP3.LUT P6, RZ, R27, 0x100, RZ, 0xc0, !PT ;  /* 0x000001001bff7812 */ /* 0x000fc600078cc0ff */
[----:B----4-:R-:W4:Y:S01]  /*e2d0*/  SHFL.IDX PT, R2, R7, 0x1, 0x181f ;  /* 0x00381f0007027f89 */ /* 0x010f2200000e0000 */
[----:B---3--:R-:W-:-:S03]  /*e2e0*/  @P1 IADD3 R9, P0, R32, R14, RZ ;  /* 0x0000000e20091210 */ /* 0x008fc60007f1e0ff */
[----:B------:R-:W3:Y:S01]  /*e2f0*/  SHFL.IDX PT, R14, R8, 0x2, 0x181f ;  /* 0x00581f00080e7f89 */ /* 0x000ee200000e0000 */
[----:B----4-:R-:W-:Y:S01]  /*e300*/  @P1 IADD3.X R3, RZ, R2, RZ, P0, !PT ;  /* 0x00000002ff031210 */ /* 0x010fe200007fe4ff */
[----:B------:R-:W-:Y:S01]  /*e310*/  @P1 IMAD.MOV.U32 R2, RZ, RZ, R9 ;  /* 0x000000ffff021224 */ /* 0x000fe200078e0009 */
[----:B---3--:R-:W-:-:S04]  /*e320*/  @P5 IADD3 R9, P0, R32, R14, RZ ;  /* 0x0000000e20095210 */ /* 0x008fc80007f1e0ff */
[----:B------:R3:W-:Y:S01]  /*e330*/  @P1 LDGSTS.E.BYPASS.LTC128B.128 [R4+0x18c00], desc[UR50][R2.64], !P2 ;  /* 0x18c0000002041fae */ /* 0x0007e2000d101d72 */
[----:B------:R-:W-:-:S03]  /*e340*/  LOP3.LUT P1, RZ, R27, 0x800, RZ, 0xc0, !PT ;  /* 0x000008001bff7812 */ /* 0x000fc6000782c0ff */
[----:B------:R-:W-:Y:S04]  /*e350*/  SHFL.IDX PT, R14, R8, 0x3, 0x181f ;  /* 0x00781f00080e7f89 */ /* 0x000fe800000e0000 */
[----:B---3--:R-:W3:Y:S02]  /*e360*/  SHFL.IDX PT, R2, R7, 0x2, 0x181f ;  /* 0x00581f0007027f89 */ /* 0x008ee400000e0000 */
[----:B---3--:R-:W-:Y:S02]  /*e370*/  @P5 IMAD.X R10, RZ, RZ, R2, P0 ;  /* 0x000000ffff0a5224 */ /* 0x008fe400000e0602 */
[----:B------:R-:W-:Y:S01]  /*e380*/  @P5 IMAD.MOV.U32 R2, RZ, RZ, R9 ;  /* 0x000000ffff025224 */ /* 0x000fe200078e0009 */
[----:B------:R-:W-:Y:S01]  /*e390*/  @P4 IADD3 R9, P0, R32, R14, RZ ;  /* 0x0000000e20094210 */ /* 0x000fe20007f1e0ff */
[----:B------:R-:W-:Y:S01]  /*e3a0*/  @P5 IMAD.MOV.U32 R3, RZ, RZ, R10 ;  /* 0x000000ffff035224 */ /* 0x000fe200078e000a */
[----:B------:R-:W-:Y:S04]  /*e3b0*/  SHFL.IDX PT, R14, R8, 0x4, 0x181f ;  /* 0x00981f00080e7f89 */ /* 0x000fe800000e0000 */
[----:B------:R3:W-:Y:S01]  /*e3c0*/  @P5 LDGSTS.E.BYPASS.LTC128B.128 [R4+0x19400], desc[UR50][R2.64], !P2 ;  /* 0x1940000002045fae */ /* 0x0007e2000d101d72 */
[----:B------:R-:W-:-:S03]  /*e3d0*/  LOP3.LUT P5, RZ, R27, 0x40, RZ, 0xc0, !PT ;  /* 0x000000401bff7812 */ /* 0x000fc600078ac0ff */
[----:B---3--:R-:W3:Y:S02]  /*e3e0*/  SHFL.IDX PT, R2, R7, 0x3, 0x181f ;  /* 0x00781f0007027f89 */ /* 0x008ee400000e0000 */
[----:B---3--:R-:W-:Y:S01]  /*e3f0*/  @P4 IMAD.X R10, RZ, RZ, R2, P0 ;  /* 0x000000ffff0a4224 */ /* 0x008fe200000e0602 */
[----:B------:R-:W-:-:S03]  /*e400*/  @P4 MOV R2, R9 ;  /* 0x0000000900024202 */ /* 0x000fc60000000f00 */
[----:B------:R-:W-:-:S05]  /*e410*/  @P4 IMAD.MOV.U32 R3, RZ, RZ, R10 ;  /* 0x000000ffff034224 */ /* 0x000fca00078e000a */
[----:B------:R3:W-:Y:S01]  /*e420*/  @P4 LDGSTS.E.BYPASS.LTC128B.128 [R4+0x19c00], desc[UR50][R2.64], !P2 ;  /* 0x19c0000002044fae */ /* 0x0007e2000d101d72 */
[----:B------:R-:W-:-:S03]  /*e430*/  LOP3.LUT P4, RZ, R27, 0x20, RZ, 0xc0, !PT ;  /* 0x000000201bff7812 */ /* 0x000fc6000788c0ff */
[----:B---3--:R-:W3:Y:S10]  /*e440*/  SHFL.IDX PT, R2, R7, 0x4, 0x181f ;  /* 0x00981f0007027f89 */ /* 0x008ef400000e0000 */
[----:B------:R-:W-:-:S02]  /*e450*/  @P4 IADD3 R9, P0, R32, R14, RZ ;  /* 0x0000000e20094210 */ /* 0x000fc40007f1e0ff */
[----:B------:R-:W4:Y:S03]  /*e460*/  SHFL.IDX PT, R14, R8, 0x5, 0x181f ;  /* 0x00b81f00080e7f89 */ /* 0x000f2600000e0000 */
[----:B---3--:R-:W-:Y:S02]  /*e470*/  @P4 IMAD.X R10, RZ, RZ, R2, P0 ;  /* 0x000000ffff0a4224 */ /* 0x008fe400000e0602 */
[----:B------:R-:W-:Y:S02]  /*e480*/  @P4 IMAD.MOV.U32 R2, RZ, RZ, R9 ;  /* 0x000000ffff024224 */ /* 0x000fe400078e0009 */
[----:B------:R-:W-:Y:S01]  /*e490*/  @P4 IMAD.MOV.U32 R3, RZ, RZ, R10 ;  /* 0x000000ffff034224 */ /* 0x000fe200078e000a */
[----:B----4-:R-:W-:Y:S02]  /*e4a0*/  @P5 IADD3 R9, P0, R32, R14, RZ ;  /* 0x0000000e20095210 */ /* 0x010fe40007f1e0ff */
[----:B------:R-:W-:Y:S04]  /*e4b0*/  SHFL.IDX PT, R14, R8, 0x6, 0x181f ;  /* 0x00d81f00080e7f89 */ /* 0x000fe800000e0000 */
[----:B------:R3:W-:Y:S04]  /*e4c0*/  @P4 LDGSTS.E.BYPASS.LTC128B.128 [R4+0x1a400], desc[UR50][R2.64], !P2 ;  /* 0x1a40000002044fae */ /* 0x0007e8000d101d72 */
[----:B---3--:R-:W3:Y:S02]  /*e4d0*/  SHFL.IDX PT, R2, R7, 0x5, 0x181f ;  /* 0x00b81f0007027f89 */ /* 0x008ee400000e0000 */
[----:B---3--:R-:W-:Y:S01]  /*e4e0*/  @P5 IMAD.X R10, RZ, RZ, R2, P0 ;  /* 0x000000ffff0a5224 */ /* 0x008fe200000e0602 */
[----:B------:R-:W-:-:S02]  /*e4f0*/  @P5 MOV R2, R9 ;  /* 0x0000000900025202 */ /* 0x000fc40000000f00 */
[C---:B------:R-:W-:Y:S01]  /*e500*/  @P6 IADD3 R9, P0, R32.reuse, R14, RZ ;  /* 0x0000000e20096210 */ /* 0x040fe20007f1e0ff */
[----:B------:R-:W-:Y:S01]  /*e510*/  @P5 IMAD.MOV.U32 R3, RZ, RZ, R10 ;  /* 0x000000ffff035224 */ /* 0x000fe200078e000a */
[----:B------:R-:W-:Y:S04]  /*e520*/  SHFL.IDX PT, R14, R8, 0x7, 0x181f ;  /* 0x00f81f00080e7f89 */ /* 0x000fe800000e0000 */
[----:B------:R3:W-:Y:S04]  /*e530*/  @P5 LDGSTS.E.BYPASS.LTC128B.128 [R4+0x1ac00], desc[UR50][R2.64], !P2 ;  /* 0x1ac0000002045fae */ /* 0x0007e8000d101d72 */
[----:B---3--:R-:W3:Y:S04]  /*e540*/  SHFL.IDX PT, R2, R7, 0x6, 0x181f ;  /* 0x00d81f0007027f89 */ /* 0x008ee800000e0000 */
[----:B------:R-:W4:Y:S01]  /*e550*/  SHFL.IDX PT, R7, R7, 0x7, 0x181f ;  /* 0x00f81f0007077f89 */ /* 0x000f2200000e0000 */
[----:B---3--:R-:W-:Y:S01]  /*e560*/  @P6 IMAD.X R10, RZ, RZ, R2, P0 ;  /* 0x000000ffff0a6224 */ /* 0x008fe200000e0602 */
[----:B------:R-:W-:Y:S01]  /*e570*/  @P3 IADD3 R14, P0, R32, R14, RZ ;  /* 0x0000000e200e3210 */ /* 0x000fe20007f1e0ff */
[----:B------:R-:W-:-:S02]  /*e580*/  @P6 IMAD.MOV.U32 R2, RZ, RZ, R9 ;  /* 0x000000ffff026224 */ /* 0x000fc400078e0009 */
[----:B------:R-:W-:Y:S02]  /*e590*/  @P6 IMAD.MOV.U32 R3, RZ, RZ, R10 ;  /* 0x000000ffff036224 */ /* 0x000fe400078e000a */
[----:B----4-:R-:W-:-:S03]  /*e5a0*/  @P3 IMAD.X R9, RZ, RZ, R7, P0 ;  /* 0x000000ffff093224 */ /* 0x010fc600000e0607 */
[----:B------:R3:W-:Y:S02]  /*e5b0*/  @P6 LDGSTS.E.BYPASS.LTC128B.128 [R4+0x1b400], desc[UR50][R2.64], !P2 ;  /* 0x1b40000002046fae */ /* 0x0007e4000d101d72 */
[----:B---3--:R-:W-:Y:S01]  /*e5c0*/  @P3 MOV R2, R14 ;  /* 0x0000000e00023202 */ /* 0x008fe20000000f00 */
[----:B------:R-:W-:Y:S01]  /*e5d0*/  @P3 IMAD.MOV.U32 R3, RZ, RZ, R9 ;  /* 0x000000ffff033224 */ /* 0x000fe200078e0009 */
[----:B------:R-:W3:Y:S04]  /*e5e0*/  SHFL.IDX PT, R14, R5, RZ, 0x181f ;  /* 0x00181fff050e7589 */ /* 0x000ee800000e0000 */
[----:B------:R4:W-:Y:S04]  /*e5f0*/  @P3 LDGSTS.E.BYPASS.LTC128B.128 [R4+0x1bc00], desc[UR50][R2.64], !P2 ;  /* 0x1bc0000002043fae */ /* 0x0009e8000d101d72 */
[----:B----4-:R-:W4:Y:S04]  /*e600*/  SHFL.IDX PT, R2, R6, RZ, 0x181f ;  /* 0x00181fff06027589 */ /* 0x010f2800000e0000 */
[----:B------:R-:W0:Y:S01]  /*e610*/  SHFL.IDX PT, R6, R6, 0x1, 0x181f ;  /* 0x00381f0006067f89 */ /* 0x000e2200000e0000 */
[----:B---3--:R-:W-:-:S05]  /*e620*/  @P1 IADD3 R14, P0, R32, R14, RZ ;  /* 0x0000000e200e1210 */ /* 0x008fca0007f1e0ff */
[----:B----4-:R-:W-:Y:S02]  /*e630*/  @P1 IMAD.X R9, RZ, RZ, R2, P0 ;  /* 0x000000ffff091224 */ /* 0x010fe400000e0602 */
[----:B------:R-:W-:Y:S02]  /*e640*/  @P1 IMAD.MOV.U32 R2, RZ, RZ, R14 ;  /* 0x000000ffff021224 */ /* 0x000fe400078e000e */
[----:B------:R-:W-:Y:S01]  /*e650*/  @P1 IMAD.MOV.U32 R3, RZ, RZ, R9 ;  /* 0x000000ffff031224 */ /* 0x000fe200078e0009 */
[----:B------:R3:W4:Y:S04]  /*e660*/  SHFL.IDX PT, R14, R5, 0x1, 0x181f ;  /* 0x00381f00050e7f89 */ /* 0x00072800000e0000 */
[----:B0-----:R3:W-:Y:S02]  /*e670*/  @P1 LDGSTS.E.BYPASS.LTC128B.128 [R4+0x1c400], desc[UR50][R2.64], !P2 ;  /* 0x1c40000002041fae */ /* 0x0017e4000d101d72 */
.L_x_7305:
[----:B------:R-:W-:-:S13]  /*e680*/  LOP3.LUT P1, RZ, R27, 0x200, RZ, 0xc0, !PT ;  /* 0x000002001bff7812 */ /* 0x000fda000782c0ff */
[----:B---34-:R-:W-:-:S05]  /*e690*/  @P1 IADD3 R2, P0, R32, R14, RZ ;  /* 0x0000000e20021210 */ /* 0x018fca0007f1e0ff */
[----:B------:R-:W-:Y:S01]  /*e6a0*/  @P1 IMAD.X R3, RZ, RZ, R6, P0 ;  /* 0x000000ffff031224 */ /* 0x000fe200000e0606 */
[----:B------:R-:W-:-:S04]  /*e6b0*/  PLOP3.LUT P0, PT, PT, PT, PT, 0x80, 0x0 ;  /* 0x000000000000781c */ /* 0x000fc80003f0f070 */
[----:B------:R-:W-:Y:S01]  /*e6c0*/  @!PT LDS RZ, [RZ] ;  /* 0x00000000fffff984 */ /* 0x000fe20000000800 */
[----:B------:R-:W-:Y:S01]  /*e6d0*/  @!PT LDS RZ, [RZ] ;  /* 0x00000000fffff984 */ /* 0x000fe20000000800 */
[----:B------:R-:W-:Y:S01]  /*e6e0*/  @!PT LDS RZ, [RZ] ;  /* 0x00000000fffff984 */ /* 0x000fe20000000800 */
[----:B------:R0:W-:Y:S01]  /*e6f0*/  @P1 LDGSTS.E.BYPASS.LTC128B.128 [R4+0x1cc00], desc[UR50][R2.64], !P2 ;  /* 0x1cc0000002041fae */ /* 0x0001e2000d101d72 */
[----:B------:R-:W-:-:S08]  /*e700*/  NOP ;  /* 0x0000000000007918 */ /* 0x000fd00000000000 */
.L_x_7192:
[----:B------:R-:W-:Y:S02]  /*e710*/  PLOP3.LUT P1, PT, P1, P0, PT, 0xa2, 0x0 ;  /* 0x000000000000781c */ /* 0x000fe40000f21472 */
[----:B------:R-:W-:-:S08]  /*e720*/  @P0 R2UR P1, UR4, R0 ;  /* 0x00000000000402ca */ /* 0x000fd00000020000 */
[----:B------:R-:W-:-:S05]  /*e730*/  @P0 PLOP3.LUT P0, PT, P1, PT, PT, 0x80, 0x0 ;  /* 0x000000000000081c */ /* 0x000fca0000f0f070 */
[----:B------:R-:W-:Y:S01]  /*e740*/  @!P1 SYNCS.ARRIVE.TRANS64.RED.A0T1 RZ, [UR4+0x22830], RZ ;  /* 0x022830ffffff99a7 */ /* 0x000fe20008200404 */
[----:B------:R-:W-:Y:S07]  /*e750*/  @!P1 ARRIVES.LDGSTSBAR.64.TRANSCNT [UR4+0x22830] ;  /* 0x02283000ff0099b0 */ /* 0x000fee0008000a84 */
[----:B------:R-:W-:Y:S05]  /*e760*/  @P0 BRA.U.ANY `(.L_x_7192) ;  /* 0xfffffffd00e80947 */ /* 0x000fea000393ffff */
[----:B------:R-:W-:Y:S01]  /*e770*/  NOP ;  /* 0x0000000000007918 */ /* 0x000fe20000000000 */
[----:B0-----:R-:W-:-:S04]  /*e780*/  MOV R2, UR46 ;  /* 0x0000002e00027c02 */ /* 0x001fc80008000f00 */
[----:B------:R-:W-:-:S13]  /*e790*/  ISETP.NE.AND P2, PT, R2, 0x3, PT ;  /* 0x000000030200780c */ /* 0x000fda0003f45270 */
[----:B------:R-:W-:Y:S05]  /*e7a0*/  @!P2 BRA `(.L_x_7193) ;  /* 0x000000000004a947 */ /* 0x000fea0003800000 */
[----:B------:R-:W-:Y:S01]  /*e7b0*/  BPT.TRAP 0x1 ;  /* 0x000000040000795c */ /* 0x000fe20000300000 */
.L_x_7193:
[----:B------:R0:W-:Y:S02]  /*e7c0*/  SYNCS.ARRIVE.TRANS64.A1T0 RZ, [R0+URZ+0x22830], RZ ;  /* 0x022830ff00ff79a7 */ /* 0x0001e4000810003f */
[----:B------:R-:W-:Y:S05]  /*e7d0*/  WARPSYNC.ALL ;  /* 0x0000000000007948 */ /* 0x000fea0003800000 */
[----:B------:R-:W-:Y:S01]  /*e7e0*/  R2UR UR5, R24 ;  /* 0x00000000180572ca */ /* 0x000fe200000e0000 */
[----:B012---:R-:W-:Y:S01]  /*e7f0*/  VIADD R0, R22, 0x14400 ;  /* 0x0001440016007836 */ /* 0x007fe20000000000 */
        /* <DEDUP_REMOVED lines=30> */
.L_x_7195:
[----:B------:R-:W-:Y:S05]  /*e9e0*/  BSYNC B6 ;  /* 0x0000000000067941 */ /* 0x000fea0003800000 */
.L_x_7194:
[----:B------:R0:W5:Y:S01]  /*e9f0*/  LDL R10, [R1+0x18] ;  /* 0x00001800010a7983 */ /* 0x0001620000100800 */
[----:B------:R-:W1:Y:S01]  /*ea00*/  LDC R5, c[0x0][0x448] ;  /* 0x00011200ff057b82 */ /* 0x000e620000000800 */
[----:B------:R-:W-:Y:S01]  /*ea10*/  R2UR UR6, R37 ;  /* 0x00000000250672ca */ /* 0x000fe200000e0000 */
[----:B------:R-:W-:Y:S01]  /*ea20*/  ULDC.64 UR8, c[0x0][0x2d8] ;  /* 0x0000b60000087ab9 */ /* 0x000fe20000000a00 */
[----:B------:R-:W2:Y:S01]  /*ea30*/  S2R R2, SR_TID.X ;  /* 0x0000000000027919 */ /* 0x000ea20000002100 */
[----:B------:R-:W-:Y:S02]  /*ea40*/  SHF.L.U32 R4, R17, 0x7, RZ ;  /* 0x0000000711047819 */ /* 0x000fe400000006ff */
[----:B-1----:R-:W-:Y:S02]  /*ea50*/  ISETP.NE.AND P0, PT, R5, 0x1, PT ;  /* 0x000000010500780c */ /* 0x002fe40003f05270 */
[C---:B------:R-:W-:Y:S02]  /*ea60*/  R2UR UR7, R18.reuse ;  /* 0x00000000120772ca */ /* 0x040fe400000e0000 */
[----:B------:R-:W-:-:S02]  /*ea70*/  R2UR UR10, R18 ;  /* 0x00000000120a72ca */ /* 0x000fc400000e0000 */
[C---:B--2---:R-:W-:Y:S01]  /*ea80*/  LOP3.LUT R19, R2.reuse, 0x7f, RZ, 0xc0, !PT ;  /* 0x0000007f02137812 */ /* 0x044fe200078ec0ff */
[----:B------:R-:W-:-:S06]  /*ea90*/  IMAD.SHL.U32 R2, R2, 0x10, RZ ;  /* 0x0000001002027824 */ /* 0x000fcc00078e00ff */
[----:B------:R-:W1:Y:S01]  /*eaa0*/  @P0 LDC R3, c[0x0][0x44c] ;  /* 0x00011300ff030b82 */ /* 0x000e620000000800 */
[----:B------:R-:W-:-:S04]  /*eab0*/  SHF.R.U32.HI R19, RZ, 0x3, R19 ;  /* 0x00000003ff137819 */ /* 0x000fc80000011613 */
[----:B------:R-:W-:-:S03]  /*eac0*/  LOP3.LUT R2, R19, 0x70, R2, 0xf8, !PT ;  /* 0x0000007013027812 */ /* 0x000fc600078ef802 */
[----:B------:R-:W2:Y:S01]  /*ead0*/  @P0 LDC R6, c[0x0][0x450] ;  /* 0x00011400ff060b82 */ /* 0x000ea20000000800 */
        /* <DEDUP_REMOVED lines=9> */
[----:B-1----:R-:W-:Y:S01]  /*eb70*/  @P0 IMAD.HI.U32 R3, R0, R3, RZ ;  /* 0x0000000300030227 */ /* 0x002fe200078e00ff */
[----:B------:R-:W-:Y:S01]  /*eb80*/  UIMAD UR6, UR45, UR8, URZ ;  /* 0x000000082d0672a4 */ /* 0x000fe2000f8e023f */
[----:B------:R-:W1:Y:S01]  /*eb90*/  S2R R19, SR_TID.X ;  /* 0x0000000000137919 */ /* 0x000e620000002100 */
[----:B------:R-:W-:-:S02]  /*eba0*/  UIMAD.WIDE.U32 UR4, UR44, UR8, UR4 ;  /* 0x000000082c0472a5 */ /* 0x000fc4000f8e0004 */
[----:B--2---:R-:W-:Y:S01]  /*ebb0*/  @P0 SHF.R.U32.HI R2, RZ, R6, R3 ;  /* 0x00000006ff020219 */ /* 0x004fe20000011603 */
        /* <DEDUP_REMOVED lines=18> */
[----:B------:R-:W-:-:S03]  /*ece0*/  ULDC UR4, c[0x0][0x2b8] ;  /* 0x0000ae0000047ab9 */ /* 0x000fc60000000800 */
[----:B------:R-:W-:Y:S02]  /*ecf0*/  IADD3.X R6, R3, UR5, R7, P0, !PT ;  /* 0x0000000503067c10 */ /* 0x000fe400087fe407 */
[----:B------:R-:W-:Y:S01]  /*ed00*/  ISETP.GE.AND P0, PT, R32, UR4, PT ;  /* 0x0000000420007c0c */ /* 0x000fe2000bf06270 */
[----:B------:R-:W-:Y:S01]  /*ed10*/  UMOV UR4, 0xffffffff ;  /* 0xffffffff00047882 */ /* 0x000fe20000000000 */
[----:B-1----:R-:W-:-:S04]  /*ed20*/  LOP3.LUT R19, R19, 0x7f, RZ, 0xc0, !PT ;  /* 0x0000007f13137812 */ /* 0x002fc800078ec0ff */
[----:B------:R-:W-:Y:S01]  /*ed30*/  SHF.R.U32.HI R17, RZ, 0x3, R19 ;  /* 0x00000003ff117819 */ /* 0x000fe20000011613 */
[----:B0-----:R-:W-:Y:S06]  /*ed40*/  BRA.DIV UR4, `(.L_x_7196) ;  /* 0x00000052040c7947 */ /* 0x001fec000b800000 */
[----:B------:R-:W0:Y:S01]  /*ed50*/  SHFL.IDX PT, R14, R0, RZ, 0x181f ;  /* 0x00181fff000e7589 */ /* 0x000e2200000e0000 */
[----:B------:R-:W-:Y:S02]  /*ed60*/  IMAD R5, R5, UR41, RZ ;  /* 0x0000002905057c24 */ /* 0x000fe4000f8e02ff */
[----:B------:R-:W-:Y:S01]  /*ed70*/  IMAD.IADD R4, R17, 0x1, R4 ;  /* 0x0000000111047824 */ /* 0x000fe200078e0204 */
[----:B------:R-:W1:Y:S03]  /*ed80*/  SHFL.IDX PT, R2, R6, RZ, 0x181f ;  /* 0x00181fff06027589 */ /* 0x000e6600000e0000 */
[C---:B------:R-:W-:Y:S01]  /*ed90*/  VIADD R8, R4.reuse, 0x10 ;  /* 0x0000001004087836 */ /* 0x040fe20000000000 */
[----:B------:R-:W-:Y:S01]  /*eda0*/  ISETP.GE.AND P2, PT, R4, R5, PT ;  /* 0x000000050400720c */ /* 0x000fe20003f46270 */
[----:B------:R-:W-:-:S12]  /*edb0*/  SHFL.IDX PT, R7, R6, 0x1, 0x181f ;  /* 0x00381f0006077f89 */ /* 0x000fd800000e0000 */
[----:B0-----:R-:W-:-:S04]  /*edc0*/  @!P2 IADD3 R14, P1, R32, R14, RZ ;  /* 0x0000000e200ea210 */ /* 0x001fc80007f3e0ff */
[----:B-1----:R-:W-:Y:S01]  /*edd0*/  @!P2 IADD3.X R3, RZ, R2, RZ, P1, !PT ;  /* 0x00000002ff03a210 */ /* 0x002fe20000ffe4ff */
[----:B------:R-:W-:Y:S02]  /*ede0*/  @!P2 IMAD.MOV.U32 R2, RZ, RZ, R14 ;  /* 0x000000ffff02a224 */ /* 0x000fe400078e000e */
[----:B------:R-:W0:Y:S04]  /*edf0*/  SHFL.IDX PT, R14, R0, 0x1, 0x181f ;  /* 0x00381f00000e7f89 */ /* 0x000e2800000e0000 */
[----:B-----5:R0:W-:Y:S01]  /*ee00*/  @!P2 LDGSTS.E.BYPASS.LTC128B.128 [R10+0x14400], desc[UR50][R2.64], !P0 ;  /* 0x14400000020aafae */ /* 0x0201e2000c101d72 */
[----:B------:R-:W-:Y:S01]  /*ee10*/  ISETP.GE.AND P2, PT, R8, R5, PT ;  /* 0x000000050800720c */ /* 0x000fe20003f46270 */
[----:B------:R-:W-:-:S12]  /*ee20*/  VIADD R8, R4, 0x20 ;  /* 0x0000002004087836 */ /* 0x000fd80000000000 */
[----:B0-----:R-:W-:Y:S02]  /*ee30*/  @!P2 IADD3 R2, P1, R32, R14, RZ ;  /* 0x0000000e2002a210 */ /* 0x001fe40007f3e0ff */
[----:B------:R-:W0:Y:S03]  /*ee40*/  SHFL.IDX PT, R14, R0, 0x2, 0x181f ;  /* 0x00581f00000e7f89 */ /* 0x000e2600000e0000 */
[----:B------:R-:W-:Y:S02]  /*ee50*/  @!P2 IMAD.X R3, RZ, RZ, R7, P1 ;  /* 0x000000ffff03a224 */ /* 0x000fe400008e0607 */
[----:B------:R-:W1:Y:S04]  /*ee60*/  SHFL.IDX PT, R7, R6, 0x2, 0x181f ;  /* 0x00581f0006077f89 */ /* 0x000e6800000e0000 */
[----:B------:R0:W-:Y:S01]  /*ee70*/  @!P2 LDGSTS.E.BYPASS.LTC128B.128 [R10+0x14c00], desc[UR50][R2.64], !P0 ;  /* 0x14c00000020aafae */ /* 0x0001e2000c101d72 */
[----:B------:R-:W-:-:S02]  /*ee80*/  ISETP.GE.AND P2, PT, R8, R5, PT ;  /* 0x000000050800720c */ /* 0x000fc40003f46270 */
[----:B------:R-:W-:-:S11]  /*ee90*/  IADD3 R8, R4, 0x30, RZ ;  /* 0x0000003004087810 */ /* 0x000fd60007ffe0ff */
[----:B0-----:R-:W-:Y:S02]  /*eea0*/  @!P2 IADD3 R2, P1, R32, R14, RZ ;  /* 0x0000000e2002a210 */ /* 0x001fe40007f3e0ff */
[----:B------:R-:W0:Y:S03]  /*eeb0*/  SHFL.IDX PT, R14, R0, 0x3, 0x181f ;  /* 0x00781f00000e7f89 */ /* 0x000e2600000e0000 */
[----:B-1----:R-:W-:Y:S02]  /*eec0*/  @!P2 IMAD.X R3, RZ, RZ, R7, P1 ;  /* 0x000000ffff03a224 */ /* 0x002fe400008e0607 */
[----:B------:R-:W1:Y:S04]  /*eed0*/  SHFL.IDX PT, R7, R6, 0x3, 0x181f ;  /* 0x00781f0006077f89 */ /* 0x000e6800000e0000 */
[----:B------:R0:W-:Y:S01]  /*eee0*/  @!P2 LDGSTS.E.BYPASS.LTC128B.128 [R10+0x15400], desc[UR50][R2.64], !P0 ;  /* 0x15400000020aafae */ /* 0x0001e2000c101d72 */
[----:B------:R-:W-:Y:S01]  /*eef0*/  ISETP.GE.AND P2, PT, R8, R5, PT ;  /* 0x000000050800720c */ /* 0x000fe20003f46270 */
[----:B------:R-:W-:-:S12]  /*ef00*/  VIADD R8, R4, 0x40 ;  /* 0x0000004004087836 */ /* 0x000fd80000000000 */
        /* <DEDUP_REMOVED lines=19> */
[----:B------:R-:W-:-:S03]  /*f040*/  ISETP.GE.AND P2, PT, R8, R5, PT ;  /* 0x000000050800720c */ /* 0x000fc60003f46270 */
[----:B------:R-:W2:Y:S10]  /*f050*/  SHFL.IDX PT, R6, R6, 0x7, 0x181f ;  /* 0x00f81f0006067f89 */ /* 0x000eb400000e0000 */
[----:B0-----:R-:W-:-:S02]  /*f060*/  @!P2 IADD3 R2, P1, R32, R14, RZ ;  /* 0x0000000e2002a210 */ /* 0x001fc40007f3e0ff */
[----:B------:R0:W3:Y:S03]  /*f070*/  SHFL.IDX PT, R14, R0, 0x7, 0x181f ;  /* 0x00f81f00000e7f89 */ /* 0x0000e600000e0000 */
[----:B-1----:R-:W-:-:S05]  /*f080*/  @!P2 IMAD.X R3, RZ, RZ, R7, P1 ;  /* 0x000000ffff03a224 */ /* 0x002fca00008e0607 */
[----:B------:R0:W-:Y:S03]  /*f090*/  @!P2 LDGSTS.E.BYPASS.LTC128B.128 [R10+0x17400], desc[UR50][R2.64], !P0 ;  /* 0x17400000020aafae */ /* 0x0001e6000c101d72 */
.L_x_7322:
[----:B------:R-:W-:-:S05]  /*f0a0*/  VIADD R4, R4, 0x70 ;  /* 0x0000007004047836 */ /* 0x000fca0000000000 */
[----:B------:R-:W-:-:S13]  /*f0b0*/  ISETP.GE.AND P1, PT, R4, R5, PT ;  /* 0x000000050400720c */ /* 0x000fda0003f26270 */
[----:B0--3--:R-:W-:-:S05]  /*f0c0*/  @!P1 IADD3 R2, P2, R32, R14, RZ ;  /* 0x0000000e20029210 */ /* 0x009fca0007f5e0ff */
[----:B--2---:R-:W-:-:S05]  /*f0d0*/  @!P1 IMAD.X R3, RZ, RZ, R6, P2 ;  /* 0x000000ffff039224 */ /* 0x004fca00010e0606 */
[----:B------:R-:W-:Y:S01]  /*f0e0*/  @!PT LDS RZ, [RZ] ;  /* 0x00000000fffff984 */ /* 0x000fe20000000800 */
[----:B------:R-:W-:Y:S01]  /*f0f0*/  @!PT LDS RZ, [RZ] ;  /* 0x00000000fffff984 */ /* 0x000fe20000000800 */
[----:B------:R-:W-:Y:S01]  /*f100*/  @!PT LDS RZ, [RZ] ;  /* 0x00000000fffff984 */ /* 0x000fe20000000800 */
[----:B------:R0:W-:Y:S01]  /*f110*/  @!P1 LDGSTS.E.BYPASS.LTC128B.128 [R10+0x17c00], desc[UR50][R2.64], !P0 ;  /* 0x17c00000020a9fae */ /* 0x0001e2000c101d72 */
[----:B------:R-:W-:Y:S01]  /*f120*/  PLOP3.LUT P0, PT, PT, PT, PT, 0x80, 0x0 ;  /* 0x000000000000781c */ /* 0x000fe20003f0f070 */
[----:B------:R-:W-:-:S12]  /*f130*/  NOP ;  /* 0x0000000000007918 */ /* 0x000fd80000000000 */
.L_x_7197:
        /* <DEDUP_REMOVED lines=18> */
.L_x_7323:
[----:B------:R-:W-:Y:S05]  /*f260*/  BSYNC B0 ;  /* 0x0000000000007941 */ /* 0x000fea0003800000 */
.L_x_7198:
[----:B------:R-:W-:-:S06]  /*f270*/  UISETP.GE.AND UP0, UPT, UR42, 0xa1, UPT ;  /* 0x000000a12a00788c */ /* 0x000fcc000bf06270 */
[----:B------:R-:W-:-:S13]  /*f280*/  PLOP3.LUT P0, PT, PT, PT, UP0, 0x80, 0x0 ;  /* 0x000000000000781c */ /* 0x000fda0003f0f008 */
[----:B------:R-:W-:Y:S05]  /*f290*/  @!P0 BRA `(.L_x_7200) ;  /* 0x0000001800548947 */ /* 0x000fea0003800000 */
[----:B------:R-:W-:Y:S01]  /*f2a0*/  UIADD3 UR4, UR43, -0x2, URZ ;  /* 0xfffffffe2b047890 */ /* 0x000fe2000fffe03f */
[----:B------:R-:W-:Y:S01]  /*f2b0*/  MOV R25, R36 ;  /* 0x0000002400197202 */ /* 0x000fe20000000f00 */
[----:B------:R-:W-:-:S04]  /*f2c0*/  IMAD.MOV.U32 R24, RZ, RZ, R33 ;  /* 0x000000ffff187224 */ /* 0x000fc800078e0021 */
[----:B------:R-:W-:-:S07]  /*f2d0*/  IMAD.U32 R34, RZ, RZ, UR4 ;  /* 0x00000004ff227e24 */ /* 0x000fce000f8e00ff */
.L_x_7220:
[----:B------:R-:W2:Y:S01]  /*f2e0*/  LDL R12, [R1] ;  /* 0x00000000010c7983 */ /* 0x000ea20000100800 */
[----:B-1----:R-:W1:Y:S01]  /*f2f0*/  LDC R2, c[0x0][0x430] ;  /* 0x00010c00ff027b82 */ /* 0x002e620000000800 */
[----:B------:R-:W3:Y:S01]  /*f300*/  S2R R0, SR_TID.X ;  /* 0x0000000000007919 */ /* 0x000ee20000002100 */
[----:B0-----:R-:W4:Y:S01]  /*f310*/  S2R R6, SR_TID.X ;  /* 0x0000000000067919 */ /* 0x001f220000002100 */
[----:B-1----:R-:W-:Y:S01]  /*f320*/  ISETP.NE.AND P0, PT, R2, 0x1, PT ;  /* 0x000000010200780c */ /* 0x002fe20003f05270 */
[----:B------:R-:W-:Y:S01]  /*f330*/  IMAD.MOV.U32 R9, RZ, RZ, 0xa0 ;  /* 0x000000a0ff097424 */ /* 0x000fe200078e00ff */
[----:B---3--:R-:W-:-:S11]  /*f340*/  LOP3.LUT R2, R0, 0x7f, RZ, 0xc0, !PT ;  /* 0x0000007f00027812 */ /* 0x008fd600078ec0ff */
[----:B------:R-:W1:Y:S01]  /*f350*/  @P0 LDC R5, c[0x0][0x434] ;  /* 0x00010d00ff050b82 */ /* 0x000e620000000800 */
[----:B------:R-:W-:-:S07]  /*f360*/  SHF.R.U32.HI R4, RZ, 0x3, R2 ;  /* 0x00000003ff047819 */ /* 0x000fce0000011602 */
[----:B0-----:R-:W0:Y:S01]  /*f370*/  @P0 LDC R3, c[0x0][0x434] ;  /* 0x00010d00ff030b82 */ /* 0x001e220000000800 */
[----:B------:R-:W-:Y:S01]  /*f380*/  IMAD.SHL.U32 R0, R0, 0x10, RZ ;  /* 0x0000001000007824 */ /* 0x000fe200078e00ff */
[----:B----4-:R-:W-:-:S06]  /*f390*/  SHF.L.U32 R6, R6, 0x4, RZ ;  /* 0x0000000406067819 */ /* 0x010fcc00000006ff */
[----:B------:R-:W3:Y:S01]  /*f3a0*/  @P0 LDC R7, c[0x0][0x438] ;  /* 0x00010e00ff070b82 */ /* 0x000ee20000000800 */
[----:B------:R-:W-:-:S07]  /*f3b0*/  LOP3.LUT R6, R4, 0x70, R6, 0xf8, !PT ;  /* 0x0000007004067812 */ /* 0x000fce00078ef806 */
[----:B------:R-:W4:Y:S01]  /*f3c0*/  @P0 LDC R2, c[0x0][0x438] ;  /* 0x00010e00ff020b82 */ /* 0x000f220000000800 */
[----:B------:R-:W-:Y:S01]  /*f3d0*/  LOP3.LUT R0, R4, 0x70, R0, 0xf8, !PT ;  /* 0x0000007004007812 */ /* 0x000fe200078ef800 */
[----:B------:R-:W-:Y:S01]  /*f3e0*/  IMAD R8, R34, R9, UR39 ;  /* 0x0000002722087e24 */ /* 0x000fe2000f8e0209 */
[----:B------:R-:W-:-:S03]  /*f3f0*/  LOP3.LUT R6, R6, 0x80, RZ, 0xfc, !PT ;  /* 0x0000008006067812 */ /* 0x000fc600078efcff */
[--C-:B------:R-:W-:Y:S02]  /*f400*/  IMAD.IADD R0, R0, 0x1, R8.reuse ;  /* 0x0000000100007824 */ /* 0x100fe400078e0208 */
[----:B------:R-:W-:Y:S02]  /*f410*/  IMAD.IADD R8, R6, 0x1, R8 ;  /* 0x0000000106087824 */ /* 0x000fe400078e0208 */
[----:B-1----:R-:W-:-:S04]  /*f420*/  @P0 IMAD.HI.U32 R4, R0, R5, RZ ;  /* 0x0000000500040227 */ /* 0x002fc800078e00ff */
[----:B0-----:R-:W-:Y:S01]  /*f430*/  @P0 IMAD.HI.U32 R3, R8, R3, RZ ;  /* 0x0000000308030227 */ /* 0x001fe200078e00ff */
[----:B------:R-:W-:Y:S05]  /*f440*/  YIELD ;  /* 0x0000000000007946 */ /* 0x000fea0003800000 */
[----:B------:R-:W-:Y:S01]  /*f450*/  IMAD.MOV.U32 R10, RZ, RZ, R0 ;  /* 0x000000ffff0a7224 */ /* 0x000fe200078e0000 */
[----:B---3--:R-:W-:Y:S01]  /*f460*/  @P0 SHF.R.U32.HI R10, RZ, R7, R4 ;  /* 0x00000007ff0a0219 */ /* 0x008fe20000011604 */
[----:B------:R-:W-:Y:S01]  /*f470*/  IMAD.MOV.U32 R11, RZ, RZ, R8 ;  /* 0x000000ffff0b7224 */ /* 0x000fe200078e0008 */
[----:B------:R-:W-:Y:S01]  /*f480*/  ULDC.64 UR4, c[0x0][0x428] ;  /* 0x00010a0000047ab9 */ /* 0x000fe20000000a00 */
[----:B----4-:R-:W-:Y:S01]  /*f490*/  @P0 SHF.R.U32.HI R11, RZ, R2, R3 ;  /* 0x00000002ff0b0219 */ /* 0x010fe20000011603 */
[----:B------:R-:W-:Y:S01]  /*f4a0*/  ULDC.64 UR6, c[0x0][0x418] ;  /* 0x0001060000067ab9 */ /* 0x000fe20000000a00 */
[--C-:B------:R-:W-:Y:S01]  /*f4b0*/  SHF.R.S32.HI R3, RZ, 0x1f, R10.reuse ;  /* 0x0000001fff037819 */ /* 0x100fe2000001140a */
[----:B------:R-:W-:-:S04]  /*f4c0*/  IMAD.MOV.U32 R2, RZ, RZ, R10 ;  /* 0x000000ffff027224 */ /* 0x000fc800078e000a */
[----:B------:R-:W-:Y:S01]  /*f4d0*/  IMAD.WIDE.U32 R2, R35, UR4, R2 ;  /* 0x0000000423027c25 */ /* 0x000fe2000f8e0002 */
[----:B------:R-:W-:Y:S02]  /*f4e0*/  ISETP.GT.U32.AND P1, PT, R6, 0x9f, PT ;  /* 0x0000009f0600780c */ /* 0x000fe40003f24070 */
[----:B------:R-:W-:Y:S01]  /*f4f0*/  LEA R6, P0, R2, UR6, 0x2 ;  /* 0x0000000602067c11 */ /* 0x000fe2000f8010ff */
[----:B--2---:R-:W-:-:S04]  /*f500*/  IMAD R4, R12, UR4, RZ ;  /* 0x000000040c047c24 */ /* 0x004fc8000f8e02ff */
[----:B------:R-:W-:-:S04]  /*f510*/  IMAD R4, R35, UR5, R4 ;  /* 0x0000000523047c24 */ /* 0x000fc8000f8e0204 */
[----:B------:R-:W-:-:S05]  /*f520*/  IMAD.IADD R3, R4, 0x1, R3 ;  /* 0x0000000104037824 */ /* 0x000fca00078e0203 */
[----:B------:R-:W-:-:S05]  /*f530*/  LEA.HI.X R7, R2, UR7, R3, 0x2, P0 ;  /* 0x0000000702077c11 */ /* 0x000fca00080f1403 */
[----:B------:R0:W2:Y:S01]  /*f540*/  LDG.E R9, desc[UR50][R6.64] ;  /* 0x0000003206097981 */ /* 0x0000a2000c1e1900 */
[----:B------:R-:W-:Y:S02]  /*f550*/  @!P1 SHF.R.S32.HI R3, RZ, 0x1f, R11 ;  /* 0x0000001fff039819 */ /* 0x000fe4000001140b */
[----:B------:R-:W-:Y:S02]  /*f560*/  @!P1 MOV R2, R11 ;  /* 0x0000000b00029202 */ /* 0x000fe40000000f00 */
[----:B------:R-:W-:-:S03]  /*f570*/  MOV R12, UR46 ;  /* 0x0000002e000c7c02 */ /* 0x000fc60008000f00 */
[----:B------:R-:W-:Y:S01]  /*f580*/  @!P1 IMAD.WIDE.U32 R2, R35, UR4, R2 ;  /* 0x0000000423029c25 */ /* 0x000fe2000f8e0002 */
[----:B------:R-:W-:Y:S01]  /*f590*/  ISETP.NE.AND P2, PT, R12, 0x3, PT ;  /* 0x000000030c00780c */ /* 0x000fe20003f45270 */
[----:B------:R-:W-:Y:S02]  /*f5a0*/  ULDC UR4, c[0x0][0x430] ;  /* 0x00010c0000047ab9 */ /* 0x000fe40000000800 */
[----:B------:R-:W-:Y:S01]  /*f5b0*/  @!P1 IMAD.IADD R3, R4, 0x1, R3 ;  /* 0x0000000104039824 */ /* 0x000fe200078e0203 */
[----:B------:R-:W-:Y:S01]  /*f5c0*/  @!P1 LEA R4, P0, R2, UR6, 0x2 ;  /* 0x0000000602049c11 */ /* 0x000fe2000f8010ff */
[----:B------:R-:W-:Y:S02]  /*f5d0*/  VIADD R33, R24, 0x1 ;  /* 0x0000000118217836 */ /* 0x000fe40000000000 */
[----:B0-----:R-:W-:Y:S01]  /*f5e0*/  IMAD.MOV.U32 R7, RZ, RZ, RZ ;  /* 0x000000ffff077224 */ /* 0x001fe200078e00ff */
[----:B------:R-:W-:Y:S01]  /*f5f0*/  @!P1 LEA.HI.X R5, R2, UR7, R3, 0x2, P0 ;  /* 0x0000000702059c11 */ /* 0x000fe200080f1403 */
[----:B------:R-:W-:Y:S01]  /*f600*/  IMAD.MOV R3, RZ, RZ, -R10 ;  /* 0x000000ffff037224 */ /* 0x000fe200078e0a0a */
[----:B------:R-:W-:Y:S01]  /*f610*/  ISETP.NE.AND P0, PT, R33, 0x2, PT ;  /* 0x000000022100780c */ /* 0x000fe20003f05270 */
[----:B------:R-:W-:-:S02]  /*f620*/  IMAD.MOV R11, RZ, RZ, -R11 ;  /* 0x000000ffff0b7224 */ /* 0x000fc400078e0a0b */
[----:B------:R0:W5:Y:S01]  /*f630*/  @!P1 LDG.E R7, desc[UR50][R4.64] ;  /* 0x0000003204079981 */ /* 0x000162000c1e1900 */
[----:B------:R-:W-:Y:S01]  /*f640*/  SEL R36, RZ, 0x1, P0 ;  /* 0x00000001ff247807 */ /* 0x000fe20000000000 */
[----:B------:R-:W-:Y:S01]  /*f650*/  IMAD R8, R11, UR4, R8 ;  /* 0x000000040b087c24 */ /* 0x000fe2000f8e0208 */
[C---:B------:R-:W-:Y:S01]  /*f660*/  ISETP.GT.AND P1, PT, R34.reuse, RZ, PT ;  /* 0x000000ff2200720c */ /* 0x040fe20003f24270 */
[----:B------:R-:W-:Y:S01]  /*f670*/  VIADD R34, R34, 0xffffffff ;  /* 0xffffffff22227836 */ /* 0x000fe20000000000 */
[----:B------:R-:W-:Y:S02]  /*f680*/  SEL R33, R33, RZ, P0 ;  /* 0x000000ff21217207 */ /* 0x000fe40000000000 */
[----:B------:R-:W-:Y:S01]  /*f690*/  LOP3.LUT R36, R25, R36, RZ, 0x3c, !PT ;  /* 0x0000002419247212 */ /* 0x000fe200078e3cff */
[----:B0-----:R-:W-:Y:S01]  /*f6a0*/  IMAD R4, R3, UR4, R0 ;  /* 0x0000000403047c24 */ /* 0x001fe2000f8e0200 */
[----:B--2---:R-:W-:Y:S01]  /*f6b0*/  SHF.R.S32.HI R28, RZ, 0x1f, R9 ;  /* 0x0000001fff1c7819 */ /* 0x004fe20000011409 */
[----:B------:R-:W-:Y:S06]  /*f6c0*/  @!P2 BRA `(.L_x_7201) ;  /* 0x000000000004a947 */ /* 0x000fec0003800000 */
[----:B------:R-:W-:Y:S01]  /*f6d0*/  BPT.TRAP 0x1 ;  /* 0x000000040000795c */ /* 0x000fe20000300000 */
.L_x_7201:
[----:B------:R-:W-:Y:S01]  /*f6e0*/  IMAD R0, R33, 0x8, R22 ;  /* 0x0000000821007824 */ /* 0x000fe200078e0216 */
[----:B------:R-:W-:Y:S01]  /*f6f0*/  SHF.L.U32 R31, R36, 0x1f, RZ ;  /* 0x0000001f241f7819 */ /* 0x000fe200000006ff */
[----:B------:R-:W-:Y:S01]  /*f700*/  BSSY B0, `(.L_x_7202) ;  /* 0x0000004000007945 */ /* 0x000fe20003800000 */
[----:B------:R-:W-:Y:S02]  /*f710*/  SHF.R.S32.HI R30, RZ, 0x1f, R4 ;  /* 0x0000001fff1e7819 */ /* 0x000fe40000011404 */
[----:B------:R-:W0:Y:S02]  /*f720*/  SYNCS.PHASECHK.TRANS64.TRYWAIT P0, [R0+URZ+0x22880], R31 ;  /* 0x0228801f000075a7 */ /* 0x000e24000800017f */
[----:B0-----:R-:W-:Y:S05]  /*f730*/  @!P0 BRA `(.L_x_7203) ;  /* 0x0000004c00d88947 */ /* 0x001fea0003800000 */
.L_x_7324:
[----:B------:R-:W-:Y:S05]  /*f740*/  BSYNC B0 ;  /* 0x0000000000007941 */ /* 0x000fea0003800000 */
.L_x_7202:
        /* <DEDUP_REMOVED lines=11> */
[----:B------:R-:W-:-:S02]  /*f800*/  IMAD R10, R37, UR8, RZ ;  /* 0x00000008250a7c24 */ /* 0x000fc4000f8e02ff */
[----:B------:R-:W-:Y:S02]  /*f810*/  IMAD.IADD R3, R3, 0x1, R5 ;  /* 0x0000000103037824 */ /* 0x000fe400078e0205 */
[----:B------:R-:W-:Y:S02]  /*f820*/  IMAD R5, R28, UR6, RZ ;  /* 0x000000061c057c24 */ /* 0x000fe4000f8e02ff */
[----:B------:R-:W-:-:S04]  /*f830*/  IMAD.WIDE.U32 R2, R9, UR6, R2 ;  /* 0x0000000609027c25 */ /* 0x000fc8000f8e0002 */
[----:B------:R-:W-:Y:S02]  /*f840*/  IMAD R5, R9, UR7, R5 ;  /* 0x0000000709057c24 */ /* 0x000fe4000f8e0205 */
[C---:B------:R-:W-:Y:S02]  /*f850*/  IMAD R10, R18.reuse, UR9, R10 ;  /* 0x00000009120a7c24 */ /* 0x040fe4000f8e020a */
[----:B------:R-:W-:Y:S02]  /*f860*/  IMAD.IADD R3, R3, 0x1, R5 ;  /* 0x0000000103037824 */ /* 0x000fe400078e0205 */
[----:B------:R-:W-:Y:S02]  /*f870*/  IMAD R5, R29, UR4, RZ ;  /* 0x000000041d057c24 */ /* 0x000fe4000f8e02ff */
[----:B------:R-:W-:-:S04]  /*f880*/  IMAD.WIDE.U32 R2, R18, UR8, R2 ;  /* 0x0000000812027c25 */ /* 0x000fc8000f8e0002 */
[----:B------:R-:W-:Y:S01]  /*f890*/  IMAD R5, R8, UR5, R5 ;  /* 0x0000000508057c24 */ /* 0x000fe2000f8e0205 */
[----:B------:R-:W-:Y:S02]  /*f8a0*/  IADD3 R17, P0, R2, UR10, RZ ;  /* 0x0000000a02117c10 */ /* 0x000fe4000ff1e0ff */
[----:B-1----:R-:W-:Y:S02]  /*f8b0*/  ISETP.GE.AND P2, PT, R32, R11, PT ;  /* 0x0000000b2000720c */ /* 0x002fe40003f46270 */
        /* <DEDUP_REMOVED lines=13> */
[----:B------:R-:W1:Y:S01]  /*f990*/  SHFL.IDX PT, R2, R17, RZ, 0x181f ;  /* 0x00181fff11027589 */ /* 0x000e6200000e0000 */
[----:B------:R-:W-:-:S03]  /*f9a0*/  IMAD.IADD R6, R22, 0x1, R6 ;  /* 0x0000000116067824 */ /* 0x000fc600078e0206 */
[----:B------:R-:W2:Y:S04]  /*f9b0*/  SHFL.IDX PT, R3, R19, RZ, 0x181f ;  /* 0x00181fff13037589 */ /* 0x000ea800000e0000 */
[----:B------:R-:W3:Y:S04]  /*f9c0*/  SHFL.IDX PT, R12, R17, 0x1, 0x181f ;  /* 0x00381f00110c7f89 */ /* 0x000ee800000e0000 */
[----:B------:R-:W4:Y:S04]  /*f9d0*/  SHFL.IDX PT, R21, R19, 0x1, 0x181f ;  /* 0x00381f0013157f89 */ /* 0x000f2800000e0000 */
[----:B------:R-:W5:Y:S04]  /*f9e0*/  SHFL.IDX PT, R11, R17, 0x2, 0x181f ;  /* 0x00581f00110b7f89 */ /* 0x000f6800000e0000 */
[----:B------:R-:W0:Y:S01]  /*f9f0*/  SHFL.IDX PT, R20, R19, 0x2, 0x181f ;  /* 0x00581f0013147f89 */ /* 0x000e2200000e0000 */
[----:B-1----:R-:W-:-:S05]  /*fa00*/  IADD3 R2, P0, R32, R2, RZ ;  /* 0x0000000220027210 */ /* 0x002fca0007f1e0ff */
[----:B--2---:R-:W-:-:S05]  /*fa10*/  IMAD.X R3, RZ, RZ, R3, P0 ;  /* 0x000000ffff037224 */ /* 0x004fca00000e0603 */
[----:B------:R3:W-:Y:S02]  /*fa20*/  LDGSTS.E.BYPASS.LTC128B.128 [R6+0xa400], desc[UR50][R2.64], !P2 ;  /* 0x0a40000002067fae */ /* 0x0007e4000d101d72 */
[----:B---3--:R-:W-:Y:S02]  /*fa30*/  IADD3 R2, P0, R32, R12, RZ ;  /* 0x0000000c20027210 */ /* 0x008fe40007f1e0ff */
[----:B------:R-:W-:Y:S03]  /*fa40*/  SHFL.IDX PT, R12, R5, RZ, 0x181f ;  /* 0x00181fff050c7589 */ /* 0x000fe600000e0000 */
[----:B----4-:R-:W-:-:S05]  /*fa50*/  IMAD.X R3, RZ, RZ, R21, P0 ;  /* 0x000000ffff037224 */ /* 0x010fca00000e0615 */
[----:B------:R5:W-:Y:S02]  /*fa60*/  LDGSTS.E.BYPASS.LTC128B.128 [R6+0xac00], desc[UR50][R2.64], !P2 ;  /* 0x0ac0000002067fae */ /* 0x000be4000d101d72 */
[----:B-----5:R-:W-:Y:S02]  /*fa70*/  IADD3 R2, P0, R32, R11, RZ ;  /* 0x0000000b20027210 */ /* 0x020fe40007f1e0ff */
[----:B------:R-:W-:Y:S03]  /*fa80*/  SHFL.IDX PT, R11, R17, 0x7, 0x181f ;  /* 0x00f81f00110b7f89 */ /* 0x000fe600000e0000 */
[----:B0-----:R-:W-:-:S05]  /*fa90*/  IMAD.X R3, RZ, RZ, R20, P0 ;  /* 0x000000ffff037224 */ /* 0x001fca00000e0614 */
[----:B------:R0:W-:Y:S04]  /*faa0*/  LDGSTS.E.BYPASS.LTC128B.128 [R6+0xb400], desc[UR50][R2.64], !P2 ;  /* 0x0b40000002067fae */ /* 0x0001e8000d101d72 */
[----:B0-----:R-:W0:Y:S04]  /*fab0*/  SHFL.IDX PT, R2, R17, 0x3, 0x181f ;  /* 0x00781f0011027f89 */ /* 0x001e2800000e0000 */
[----:B------:R-:W1:Y:S01]  /*fac0*/  SHFL.IDX PT, R3, R19, 0x3, 0x181f ;  /* 0x00781f0013037f89 */ /* 0x000e6200000e0000 */
[----:B0-----:R-:W-:-:S05]  /*fad0*/  IADD3 R2, P0, R32, R2, RZ ;  /* 0x0000000220027210 */ /* 0x001fca0007f1e0ff */
[----:B-1----:R-:W-:-:S05]  /*fae0*/  IMAD.X R3, RZ, RZ, R3, P0 ;  /* 0x000000ffff037224 */ /* 0x002fca00000e0603 */
[----:B------:R0:W-:Y:S04]  /*faf0*/  LDGSTS.E.BYPASS.LTC128B.128 [R6+0xbc00], desc[UR50][R2.64], !P2 ;  /* 0x0bc0000002067fae */ /* 0x0001e8000d101d72 */
[----:B0-----:R-:W0:Y:S04]  /*fb00*/  SHFL.IDX PT, R2, R17, 0x4, 0x181f ;  /* 0x00981f0011027f89 */ /* 0x001e2800000e0000 */
[----:B------:R-:W1:Y:S01]  /*fb10*/  SHFL.IDX PT, R3, R19, 0x4, 0x181f ;  /* 0x00981f0013037f89 */ /* 0x000e6200000e0000 */
[----:B0-----:R-:W-:-:S04]  /*fb20*/  IADD3 R2, P0, R32, R2, RZ ;  /* 0x0000000220027210 */ /* 0x001fc80007f1e0ff */
[----:B-1----:R-:W-:-:S05]  /*fb30*/  IADD3.X R3, RZ, R3, RZ, P0, !PT ;  /* 0x00000003ff037210 */ /* 0x002fca00007fe4ff */
[----:B------:R0:W-:Y:S04]  /*fb40*/  LDGSTS.E.BYPASS.LTC128B.128 [R6+0xc400], desc[UR50][R2.64], !P2 ;  /* 0x0c40000002067fae */ /* 0x0001e8000d101d72 */
[----:B0-----:R-:W0:Y:S04]  /*fb50*/  SHFL.IDX PT, R2, R17, 0x5, 0x181f ;  /* 0x00b81f0011027f89 */ /* 0x001e2800000e0000 */
[----:B------:R-:W1:Y:S01]  /*fb60*/  SHFL.IDX PT, R3, R19, 0x5, 0x181f ;  /* 0x00b81f0013037f89 */ /* 0x000e6200000e0000 */
[----:B0-----:R-:W-:-:S05]  /*fb70*/  IADD3 R2, P0, R32, R2, RZ ;  /* 0x0000000220027210 */ /* 0x001fca0007f1e0ff */
[----:B-1----:R-:W-:-:S05]  /*fb80*/  IMAD.X R3, RZ, RZ, R3, P0 ;  /* 0x000000ffff037224 */ /* 0x002fca00000e0603 */
[----:B------:R0:W-:Y:S04]  /*fb90*/  LDGSTS.E.BYPASS.LTC128B.128 [R6+0xcc00], desc[UR50][R2.64], !P2 ;  /* 0x0cc0000002067fae */ /* 0x0001e8000d101d72 */
[----:B0-----:R-:W0:Y:S04]  /*fba0*/  SHFL.IDX PT, R2, R17, 0x6, 0x181f ;  /* 0x00d81f0011027f89 */ /* 0x001e2800000e0000 */
[----:B------:R-:W1:Y:S04]  /*fbb0*/  SHFL.IDX PT, R3, R19, 0x6, 0x181f ;  /* 0x00d81f0013037f89 */ /* 0x000e6800000e0000 */
[----:B------:R-:W2:Y:S04]  /*fbc0*/  SHFL.IDX PT, R19, R19, 0x7, 0x181f ;  /* 0x00f81f0013137f89 */ /* 0x000ea800000e0000 */
[----:B------:R-:W3:Y:S04]  /*fbd0*/  SHFL.IDX PT, R17, R10, RZ, 0x181f ;  /* 0x00181fff0a117589 */ /* 0x000ee800000e0000 */
[----:B------:R-:W4:Y:S01]  /*fbe0*/  SHFL.IDX PT, R10, R10, 0x1, 0x181f ;  /* 0x00381f000a0a7f89 */ /* 0x000f2200000e0000 */
[----:B0-----:R-:W-:-:S05]  /*fbf0*/  IADD3 R2, P0, R32, R2, RZ ;  /* 0x0000000220027210 */ /* 0x001fca0007f1e0ff */
[----:B-1----:R-:W-:-:S05]  /*fc00*/  IMAD.X R3, RZ, RZ, R3, P0 ;  /* 0x000000ffff037224 */ /* 0x002fca00000e0603 */
[----:B------:R0:W-:Y:S02]  /*fc10*/  LDGSTS.E.BYPASS.LTC128B.128 [R6+0xd400], desc[UR50][R2.64], !P2 ;  /* 0x0d40000002067fae */ /* 0x0001e4000d101d72 */
[----:B0-----:R-:W-:-:S05]  /*fc20*/  IADD3 R2, P0, R32, R11, RZ ;  /* 0x0000000b20027210 */ /* 0x001fca0007f1e0ff */
[----:B--2---:R-:W-:-:S05]  /*fc30*/  IMAD.X R3, RZ, RZ, R19, P0 ;  /* 0x000000ffff037224 */ /* 0x004fca00000e0613 */
[----:B------:R0:W-:Y:S02]  /*fc40*/  LDGSTS.E.BYPASS.LTC128B.128 [R6+0xdc00], desc[UR50][R2.64], !P2 ;  /* 0x0dc0000002067fae */ /* 0x0001e4000d101d72 */
[----:B0-----:R-:W-:-:S05]  /*fc50*/  IADD3 R2, P0, R32, R12, RZ ;  /* 0x0000000c20027210 */ /* 0x001fca0007f1e0ff */
[----:B---3--:R-:W-:-:S05]  /*fc60*/  IMAD.X R3, RZ, RZ, R17, P0 ;  /* 0x000000ffff037224 */ /* 0x008fca00000e0611 */
[----:B------:R0:W-:Y:S04]  /*fc70*/  LDGSTS.E.BYPASS.LTC128B.128 [R6+0xe400], desc[UR50][R2.64], !P2 ;  /* 0x0e40000002067fae */ /* 0x0001e8000d101d72 */
[----:B0---4-:R0:W1:Y:S02]  /*fc80*/  SHFL.IDX PT, R2, R5, 0x1, 0x181f ;  /* 0x00381f0005027f89 */ /* 0x01106400000e0000 */
.L_x_7346:
        /* <DEDUP_REMOVED lines=8> */
.L_x_7205:
[----:B------:R-:W-:Y:S02]  /*fd10*/  PLOP3.LUT P2, PT, P2, P0, PT, 0xa2, 0x0 ;  /* 0x000000000000781c */ /* 0x000fe40001741472 */
[----:B------:R-:W-:-:S08]  /*fd20*/  @P0 R2UR P2, UR4, R0 ;  /* 0x00000000000402ca */ /* 0x000fd00000040000 */
[----:B------:R-:W-:-:S05]  /*fd30*/  @P0 PLOP3.LUT P0, PT, P2, PT, PT, 0x80, 0x0 ;  /* 0x000000000000081c */ /* 0x000fca000170f070 */
[----:B------:R-:W-:Y:S01]  /*fd40*/  @!P2 SYNCS.ARRIVE.TRANS64.RED.A0T1 RZ, [UR4+0x22870], RZ ;  /* 0x022870ffffffa9a7 */ /* 0x000fe20008200404 */
[----:B------:R-:W-:Y:S07]  /*fd50*/  @!P2 ARRIVES.LDGSTSBAR.64.TRANSCNT [UR4+0x22870] ;  /* 0x02287000ff00a9b0 */ /* 0x000fee0008000a84 */
[----:B------:R-:W-:Y:S05]  /*fd60*/  @P0 BRA.U.ANY `(.L_x_7205) ;  /* 0xfffffffd00e80947 */ /* 0x000fea000393ffff */
[----:B------:R-:W-:Y:S01]  /*fd70*/  NOP ;  /* 0x0000000000007918 */ /* 0x000fe20000000000 */
[----:B-1----:R-:W-:-:S04]  /*fd80*/  MOV R2, UR46 ;  /* 0x0000002e00027c02 */ /* 0x002fc80008000f00 */
[----:B------:R-:W-:-:S13]  /*fd90*/  ISETP.NE.AND P3, PT, R2, 0x3, PT ;  /* 0x000000030200780c */ /* 0x000fda0003f65270 */
[----:B------:R-:W-:Y:S05]  /*fda0*/  @!P3 BRA `(.L_x_7206) ;  /* 0x000000000004b947 */ /* 0x000fea0003800000 */
[----:B------:R-:W-:Y:S01]  /*fdb0*/  BPT.TRAP 0x1 ;  /* 0x000000040000795c */ /* 0x000fe20000300000 */
.L_x_7206:
[----:B------:R1:W-:Y:S01]  /*fdc0*/  SYNCS.ARRIVE.TRANS64.A1T0 RZ, [R0+URZ+0x22870], RZ ;  /* 0x022870ff00ff79a7 */ /* 0x0003e2000810003f */
[----:B------:R-:W-:Y:S05]  /*fdd0*/  @!P3 BRA `(.L_x_7207) ;  /* 0x000000000004b947 */ /* 0x000fea0003800000 */
[----:B------:R-:W-:Y:S01]  /*fde0*/  BPT.TRAP 0x1 ;  /* 0x000000040000795c */ /* 0x000fe20000300000 */
.L_x_7207:
[----:B------:R-:W2:Y:S01]  /*fdf0*/  SYNCS.PHASECHK.TRANS64.TRYWAIT P0, [R0+URZ+0x22840], R31 ;  /* 0x0228401f000075a7 */ /* 0x000ea2000800017f */
[----:B------:R-:W-:Y:S04]  /*fe00*/  BSSY B0, `(.L_x_7208) ;  /* 0x0000002000007945 */ /* 0x000fe80003800000 */
[----:B--2---:R-:W-:Y:S05]  /*fe10*/  @!P0 BRA `(.L_x_7209) ;  /* 0x0000005000f08947 */ /* 0x004fea0003800000 */
.L_x_7347:
[----:B------:R-:W-:Y:S05]  /*fe20*/  BSYNC B0 ;  /* 0x0000000000007941 */ /* 0x000fea0003800000 */
.L_x_7208:
[----:B------:R-:W-:Y:S01]  /*fe30*/  ULDC.64 UR4, c[0x0][0x310] ;  /* 0x0000c40000047ab9 */ /* 0x000fe20000000a00 */
[----:B------:R-:W-:Y:S01]  /*fe40*/  ULDC.64 UR6, c[0x0][0x300] ;  /* 0x0000c00000067ab9 */ /* 0x000fe20000000a00 */
[----:B0-----:R-:W-:Y:S01]  /*fe50*/  IMAD R5, R28, UR4, RZ ;  /* 0x000000041c057c24 */ /* 0x001fe2000f8e02ff */
[----:B------:R-:W0:Y:S01]  /*fe60*/  LDC R10, c[0x0][0x2f4] ;  /* 0x0000bd00ff0a7b82 */ /* 0x000e220000000800 */
[----:B------:R-:W-:-:S04]  /*fe70*/  IMAD.WIDE.U32 R2, R9, UR4, RZ ;  /* 0x0000000409027c25 */ /* 0x000fc8000f8e00ff */
[----:B------:R-:W-:Y:S02]  /*fe80*/  IMAD R5, R9, UR5, R5 ;  /* 0x0000000509057c24 */ /* 0x000fe4000f8e0205 */
[----:B------:R-:W-:Y:S02]  /*fe90*/  IMAD R30, R30, UR6, RZ ;  /* 0x000000061e1e7c24 */ /* 0x000fe4000f8e02ff */
[----:B------:R-:W-:Y:S02]  /*fea0*/  IMAD.IADD R3, R3, 0x1, R5 ;  /* 0x0000000103037824 */ /* 0x000fe400078e0205 */
[----:B------:R-:W-:Y:S02]  /*feb0*/  IMAD R9, R26, UR4, RZ ;  /* 0x000000041a097c24 */ /* 0x000fe4000f8e02ff */
[----:B------:R-:W-:-:S04]  /*fec0*/  IMAD.WIDE.U32 R2, R4, UR6, R2 ;  /* 0x0000000604027c25 */ /* 0x000fc8000f8e0002 */
[----:B------:R-:W-:Y:S02]  /*fed0*/  IMAD R4, R4, UR7, R30 ;  /* 0x0000000704047c24 */ /* 0x000fe4000f8e021e */
[----:B------:R-:W-:Y:S02]  /*fee0*/  IMAD R9, R7, UR5, R9 ;  /* 0x0000000507097c24 */ /* 0x000fe4000f8e0209 */
[----:B------:R-:W-:Y:S02]  /*fef0*/  IMAD.IADD R5, R3, 0x1, R4 ;  /* 0x0000000103057824 */ /* 0x000fe400078e0204 */
[----:B------:R-:W-:Y:S01]  /*ff00*/  IMAD.MOV.U32 R4, RZ, RZ, R2 ;  /* 0x000000ffff047224 */ /* 0x000fe200078e0002 */
[----:B0-----:R-:W-:Y:S01]  /*ff10*/  ISETP.GE.AND P2, PT, R32, R10, PT ;  /* 0x0000000a2000720c */ /* 0x001fe20003f46270 */
        /* <DEDUP_REMOVED lines=10> */
[----:B------:R-:W-:Y:S02]  /*ffc0*/  IMAD R7, R37, UR4, RZ ;  /* 0x0000000425077c24 */ /* 0x000fe4000f8e02ff */
[----:B------:R-:W-:Y:S01]  /*ffd0*/  IMAD.WIDE.U32 R2, R18, UR4, R2 ;  /* 0x0000000412027c25 */ /* 0x000fe2000f8e0002 */
[----:B------:R-:W-:-:S03]  /*ffe0*/  UMOV UR4, 0xffffffff ;  /* 0xffffffff00047882 */ /* 0x000fc60000000000 */
[----:B------:R-:W-:-:S05]  /*fff0*/  IMAD R8, R18, UR5, R7 ;  /* 0x0000000512087c24 */ /* 0x000fca000f8e0207 */
[----:B------:R-:W-:Y:S02]  /*10000*/  IADD3.X R4, R8, UR7, R5, P0, !PT ;  /* 0x0000000708047c10 */ /* 0x000fe400087fe405 */
[----:B------:R-:W-:-:S04]  /*10010*/  IADD3 R7, P0, R2, UR6, RZ ;  /* 0x0000000602077c10 */ /* 0x000fc8000ff1e0ff */
[----:B------:R-:W-:Y:S01]  /*10020*/  IADD3.X R8, R8, UR7, R3, P0, !PT ;  /* 0x0000000708087c10 */ /* 0x000fe200087fe403 */
[----:B------:R-:W-:Y:S08]  /*10030*/  BRA.DIV UR4, `(.L_x_7210) ;  /* 0x00000052047c7947 */ /* 0x000ff0000b800000 */
[----:B------:R-:W0:Y:S04]  /*10040*/  SHFL.IDX PT, R2, R9, RZ, 0x181f ;  /* 0x00181fff09027589 */ /* 0x000e2800000e0000 */
[----:B------:R-:W3:Y:S04]  /*10050*/  SHFL.IDX PT, R3, R4, RZ, 0x181f ;  /* 0x00181fff04037589 */ /* 0x000ee800000e0000 */
[----:B------:R-:W4:Y:S04]  /*10060*/  SHFL.IDX PT, R12, R9, 0x1, 0x181f ;  /* 0x00381f00090c7f89 */ /* 0x000f2800000e0000 */
[----:B------:R-:W5:Y:S04]  /*10070*/  SHFL.IDX PT, R10, R4, 0x1, 0x181f ;  /* 0x00381f00040a7f89 */ /* 0x000f6800000e0000 */
[----:B------:R-:W1:Y:S04]  /*10080*/  SHFL.IDX PT, R11, R9, 0x2, 0x181f ;  /* 0x00581f00090b7f89 */ /* 0x000e6800000e0000 */
[----:B------:R-:W2:Y:S01]  /*10090*/  SHFL.IDX PT, R5, R4, 0x2, 0x181f ;  /* 0x00581f0004057f89 */ /* 0x000ea200000e0000 */
[----:B0-----:R-:W-:-:S03]  /*100a0*/  IADD3 R2, P0, R32, R2, RZ ;  /* 0x0000000220027210 */ /* 0x001fc60007f1e0ff */
[----:B------:R-:W-:Y:S01]  /*100b0*/  SHFL.IDX PT, R14, R7, 0x1, 0x181f ;  /* 0x00381f00070e7f89 */ /* 0x000fe200000e0000 */
[----:B---3--:R-:W-:-:S05]  /*100c0*/  IADD3.X R3, RZ, R3, RZ, P0, !PT ;  /* 0x00000003ff037210 */ /* 0x008fca00007fe4ff */
[----:B------:R4:W-:Y:S02]  /*100d0*/  LDGSTS.E.BYPASS.LTC128B.128 [R6+0x18400], desc[UR50][R2.64], !P2 ;  /* 0x1840000002067fae */ /* 0x0009e4000d101d72 */
[----:B----4-:R-:W-:-:S05]  /*100e0*/  IADD3 R2, P0, R32, R12, RZ ;  /* 0x0000000c20027210 */ /* 0x010fca0007f1e0ff */
[----:B-----5:R-:W-:Y:S02]  /*100f0*/  IMAD.X R3, RZ, RZ, R10, P0 ;  /* 0x000000ffff037224 */ /* 0x020fe400000e060a */
[----:B------:R-:W-:Y:S04]  /*10100*/  SHFL.IDX PT, R10, R4, 0x7, 0x181f ;  /* 0x00f81f00040a7f89 */ /* 0x000fe800000e0000 */
[----:B------:R1:W-:Y:S02]  /*10110*/  LDGSTS.E.BYPASS.LTC128B.128 [R6+0x18c00], desc[UR50][R2.64], !P2 ;  /* 0x18c0000002067fae */ /* 0x0003e4000d101d72 */
[----:B-1----:R-:W-:-:S05]  /*10120*/  IADD3 R2, P0, R32, R11, RZ ;  /* 0x0000000b20027210 */ /* 0x002fca0007f1e0ff */
[----:B--2---:R-:W-:Y:S02]  /*10130*/  IMAD.X R3, RZ, RZ, R5, P0 ;  /* 0x000000ffff037224 */ /* 0x004fe400000e0605 */
[----:B------:R-:W-:Y:S04]  /*10140*/  SHFL.IDX PT, R5, R7, RZ, 0x181f ;  /* 0x00181fff07057589 */ /* 0x000fe800000e0000 */
        /* <DEDUP_REMOVED lines=21> */
[----:B0-----:R-:W-:-:S04]  /*102a0*/  IADD3 R2, P0, R32, R2, RZ ;  /* 0x0000000220027210 */ /* 0x001fc80007f1e0ff */
[----:B-1----:R-:W-:-:S05]  /*102b0*/  IADD3.X R3, RZ, R3, RZ, P0, !PT ;  /* 0x00000003ff037210 */ /* 0x002fca00007fe4ff */
[----:B------:R2:W-:Y:S02]  /*102c0*/  LDGSTS.E.BYPASS.LTC128B.128 [R6+0x1b400], desc[UR50][R2.64], !P2 ;  /* 0x1b40000002067fae */ /* 0x0005e4000d101d72 */
[----:B--2---:R-:W-:-:S05]  /*102d0*/  IADD3 R2, P0, R32, R9, RZ ;  /* 0x0000000920027210 */ /* 0x004fca0007f1e0ff */
[----:B------:R-:W-:-:S05]  /*102e0*/  IMAD.X R3, RZ, RZ, R10, P0 ;  /* 0x000000ffff037224 */ /* 0x000fca00000e060a */
[----:B------:R0:W-:Y:S02]  /*102f0*/  LDGSTS.E.BYPASS.LTC128B.128 [R6+0x1bc00], desc[UR50][R2.64], !P2 ;  /* 0x1bc0000002067fae */ /* 0x0001e4000d101d72 */
[----:B0-----:R-:W-:-:S05]  /*10300*/  IADD3 R2, P0, R32, R5, RZ ;  /* 0x0000000520027210 */ /* 0x001fca0007f1e0ff */
[----:B---3--:R-:W-:-:S05]  /*10310*/  IMAD.X R3, RZ, RZ, R4, P0 ;  /* 0x000000ffff037224 */ /* 0x008fca00000e0604 */
[----:B----4-:R0:W-:Y:S03]  /*10320*/  LDGSTS.E.BYPASS.LTC128B.128 [R6+0x1c400], desc[UR50][R2.64], !P2 ;  /* 0x1c40000002067fae */ /* 0x0101e6000d101d72 */
.L_x_7369:
[----:B0-----:R-:W-:-:S05]  /*10330*/  IADD3 R2, P0, R32, R14, RZ ;  /* 0x0000000e20027210 */ /* 0x001fca0007f1e0ff */
[----:B------:R-:W-:Y:S01]  /*10340*/  IMAD.X R3, RZ, RZ, R8, P0 ;  /* 0x000000ffff037224 */ /* 0x000fe200000e0608 */
[----:B------:R-:W-:-:S04]  /*10350*/  PLOP3.LUT P0, PT, PT, PT, PT, 0x80, 0x0 ;  /* 0x000000000000781c */ /* 0x000fc80003f0f070 */
[----:B------:R-:W-:Y:S01]  /*10360*/  @!PT LDS RZ, [RZ] ;  /* 0x00000000fffff984 */ /* 0x000fe20000000800 */
[----:B------:R-:W-:Y:S01]  /*10370*/  @!PT LDS RZ, [RZ] ;  /* 0x00000000fffff984 */ /* 0x000fe20000000800 */
[----:B------:R-:W-:Y:S01]  /*10380*/  @!PT LDS RZ, [RZ] ;  /* 0x00000000fffff984 */ /* 0x000fe20000000800 */
[----:B------:R0:W-:Y:S01]  /*10390*/  LDGSTS.E.BYPASS.LTC128B.128 [R6+0x1cc00], desc[UR50][R2.64], !P2 ;  /* 0x1cc0000002067fae */ /* 0x0001e2000d101d72 */
[----:B------:R-:W-:-:S08]  /*103a0*/  NOP ;  /* 0x0000000000007918 */ /* 0x000fd00000000000 */
.L_x_7211:
        /* <DEDUP_REMOVED lines=11> */
.L_x_7212:
[----:B------:R0:W-:Y:S02]  /*10460*/  SYNCS.ARRIVE.TRANS64.A1T0 RZ, [R0+URZ+0x22830], RZ ;  /* 0x022830ff00ff79a7 */ /* 0x0001e4000810003f */
[----:B0-----:R-:W-:-:S05]  /*10470*/  IMAD.U32 R0, RZ, RZ, UR48 ;  /* 0x00000030ff007e24 */ /* 0x001fca000f8e00ff */
[----:B------:R-:W-:-:S13]  /*10480*/  ISETP.NE.AND P0, PT, R0, 0x3, PT ;  /* 0x000000030000780c */ /* 0x000fda0003f05270 */
[----:B------:R-:W-:Y:S05]  /*10490*/  @!P0 BRA `(.L_x_7213) ;  /* 0x0000000000048947 */ /* 0x000fea0003800000 */
[----:B------:R-:W-:Y:S01]  /*104a0*/  BPT.TRAP 0x1 ;  /* 0x000000040000795c */ /* 0x000fe20000300000 */
.L_x_7213:
[----:B------:R-:W-:Y:S01]  /*104b0*/  LOP3.LUT R3, R25, 0x1, RZ, 0x3c, !PT ;  /* 0x0000000119037812 */ /* 0x000fe200078e3cff */
[----:B------:R-:W-:Y:S01]  /*104c0*/  BSSY B0, `(.L_x_7214) ;  /* 0x0000005000007945 */ /* 0x000fe20003800000 */
[----:B------:R-:W-:Y:S02]  /*104d0*/  LEA R0, R24, R22, 0x3 ;  /* 0x0000001618007211 */ /* 0x000fe400078e18ff */
[----:B------:R-:W-:-:S04]  /*104e0*/  SHF.L.U32 R3, R3, 0x1f, RZ ;  /* 0x0000001f03037819 */ /* 0x000fc800000006ff */
[----:B------:R-:W0:Y:S02]  /*104f0*/  SYNCS.PHASECHK.TRANS64.TRYWAIT P2, [R0+URZ+0x22870], R3 ;  /* 0x02287003000075a7 */ /* 0x000e24000804017f */
[----:B0-----:R-:W-:Y:S05]  /*10500*/  @!P2 BRA `(.L_x_7215) ;  /* 0x0000005400f8a947 */ /* 0x001fea0003800000 */
.L_x_7370:
[----:B------:R-:W-:Y:S05]  /*10510*/  BSYNC B0 ;  /* 0x0000000000007941 */ /* 0x000fea0003800000 */
.L_x_7214:
[----:B------:R-:W-:-:S05]  /*10520*/  IMAD.U32 R2, RZ, RZ, UR46 ;  /* 0x0000002eff027e24 */ /* 0x000fca000f8e00ff */
[----:B------:R-:W-:-:S13]  /*10530*/  ISETP.NE.AND P2, PT, R2, 0x3, PT ;  /* 0x000000030200780c */ /* 0x000fda0003f45270 */
[----:B------:R-:W-:Y:S05]  /*10540*/  @!P2 BRA `(.L_x_7216) ;  /* 0x000000000004a947 */ /* 0x000fea0003800000 */
[----:B------:R-:W-:Y:S01]  /*10550*/  BPT.TRAP 0x1 ;  /* 0x000000040000795c */ /* 0x000fe20000300000 */
.L_x_7216:
[----:B0-----:R-:W-:Y:S01]  /*10560*/  SHF.L.U32 R3, R25, 0x1f, RZ ;  /* 0x0000001f19037819 */ /* 0x001fe200000006ff */
[----:B------:R-:W-:-:S03]  /*10570*/  IMAD R2, R24, 0x5000, RZ ;  /* 0x0000500018027824 */ /* 0x000fc600078e02ff */
[----:B------:R-:W0:Y:S02]  /*10580*/  SYNCS.PHASECHK.TRANS64.TRYWAIT P2, [R0+URZ+0x22860], R3 ;  /* 0x02286003000075a7 */ /* 0x000e24000804017f */
[----:B0-----:R-:W-:Y:S05]  /*10590*/  @!P2 BRA `(.L_x_7217) ;  /* 0x0000005400e8a947 */ /* 0x001fea0003800000 */
.L_x_7371:
[----:B------:R-:W2:Y:S04]  /*105a0*/  LDL R15, [R1+0xc] ;  /* 0x00000c00010f7983 */ /* 0x000ea80000100800 */
[----:B------:R-:W3:Y:S04]  /*105b0*/  LDL R13, [R1+0x14] ;  /* 0x00001400010d7983 */ /* 0x000ee80000100800 */
[----:B------:R-:W3:Y:S01]  /*105c0*/  LDL R12, [R1+0x4] ;  /* 0x00000400010c7983 */ /* 0x000ee20000100800 */
[----:B0-----:R-:W-:Y:S01]  /*105d0*/  LOP3.LUT R3, R2, R23, RZ, 0xfc, !PT ;  /* 0x0000001702037212 */ /* 0x001fe200078efcff */
[----:B------:R-:W-:Y:S05]  /*105e0*/  WARPSYNC.ALL ;  /* 0x0000000000007948 */ /* 0x000fea0003800000 */
[----:B------:R-:W-:-:S02]  /*105f0*/  IMAD.IADD R14, R22, 0x1, R3 ;  /* 0x00000001160e7824 */ /* 0x000fc400078e0203 */
[----:B------:R-:W-:-:S03]  /*10600*/  IMAD.U32 R20, RZ, RZ, UR46 ;  /* 0x0000002eff147e24 */ /* 0x000fc6000f8e00ff */
[----:B------:R-:W0:Y:S02]  /*10610*/  LDSM.16.MT88.4 R4, [R14+0xa400] ;  /* 0x00a400000e04783b */ /* 0x000e240000004200 */
[----:B------:R-:W-:Y:S02]  /*10620*/  ISETP.NE.AND P2, PT, R20, 0x3, PT ;  /* 0x000000031400780c */ /* 0x000fe40003f45270 */
[C-C-:B0-----:R-:W-:Y:S02]  /*10630*/  PRMT R8, R4.reuse, 0x6420, R5.reuse ;  /* 0x0000642004087816 */ /* 0x141fe40000000005 */
[----:B------:R-:W-:Y:S02]  /*10640*/  PRMT R9, R4, 0x7531, R5 ;  /* 0x0000753104097816 */ /* 0x000fe40000000005 */
[C-C-:B------:R-:W-:Y:S02]  /*10650*/  PRMT R10, R6.reuse, 0x6420, R7.reuse ;  /* 0x00006420060a7816 */ /* 0x140fe40000000007 */
[----:B------:R-:W-:-:S02]  /*10660*/  PRMT R11, R6, 0x7531, R7 ;  /* 0x00007531060b7816 */ /* 0x000fc40000000007 */
[----:B--2---:R-:W-:-:S05]  /*10670*/  IADD3 R17, R22, R15, R2 ;  /* 0x0000000f16117210 */ /* 0x004fca0007ffe002 */
[----:B------:R-:W0:Y:S01]  /*10680*/  LDSM.16.MT88.4 R4, [R17+0xa400] ;  /* 0x00a400001104783b */ /* 0x000e220000004200 */
        /* <DEDUP_REMOVED lines=23> */
[----:B------:R-:W-:Y:S01]  /*10800*/  STSM.16.M88.4 [R3+0x1800], R12 ;  /* 0x0018000c03007844 */ /* 0x000fe20000000200 */
[----:B------:R-:W-:-:S05]  /*10810*/  IADD3 R19, R22, R9, RZ ;  /* 0x0000000916137210 */ /* 0x000fca0007ffe0ff */
        /* <DEDUP_REMOVED lines=10> */
[--C-:B------:R-:W-:Y:S01]  /*108c0*/  PRMT R14, R10, 0x6420, R11.reuse ;  /* 0x000064200a0e7816 */ /* 0x100fe2000000000b */
[----:B------:R-:W-:Y:S01]  /*108d0*/  VIADD R2, R2, 0x4000 ;  /* 0x0000400002027836 */ /* 0x000fe20000000000 */
        /* <DEDUP_REMOVED lines=38> */
.L_x_7218:
[----:B-1----:R1:W-:Y:S01]  /*10b40*/  SYNCS.ARRIVE.TRANS64.A1T0 RZ, [R0+URZ+0x22850], RZ ;  /* 0x022850ff00ff79a7 */ /* 0x0023e2000810003f */
[----:B------:R-:W-:Y:S06]  /*10b50*/  BAR.SYNC.DEFER_BLOCKING 0x2, 0x80 ;  /* 0x0082000000007b1d */ /* 0x000fec0000010000 */
[----:B------:R-:W-:Y:S05]  /*10b60*/  @!P0 BRA `(.L_x_7219) ;  /* 0x0000000000048947 */ /* 0x000fea0003800000 */
[----:B------:R-:W-:Y:S01]  /*10b70*/  BPT.TRAP 0x1 ;  /* 0x000000040000795c */ /* 0x000fe20000300000 */
.L_x_7219:
[----:B------:R-:W2:Y:S01]  /*10b80*/  LDL R2, [R1+0x8] ;  /* 0x0000080001027983 */ /* 0x000ea20000100800 */
[----:B-1----:R-:W-:Y:S01]  /*10b90*/  IADD3 R0, R0, 0x22880, RZ ;  /* 0x0002288000007810 */ /* 0x002fe20007ffe0ff */
[----:B------:R-:W-:Y:S02]  /*10ba0*/  IMAD.MOV.U32 R25, RZ, RZ, R36 ;  /* 0x000000ffff197224 */ /* 0x000fe400078e0024 */
[----:B------:R-:W-:Y:S01]  /*10bb0*/  IMAD.MOV.U32 R24, RZ, RZ, R33 ;  /* 0x000000ffff187224 */ /* 0x000fe200078e0021 */
[----:B--2---:R-:W-:-:S04]  /*10bc0*/  PRMT R0, R2, 0x654, R0 ;  /* 0x0000065402007816 */ /* 0x004fc80000000000 */
[----:B------:R1:W-:Y:S01]  /*10bd0*/  SYNCS.ARRIVE.TRANS64.RED.A1T0 RZ, [R0+URZ], RZ ;  /* 0x000000ff00ff79a7 */ /* 0x0003e2000810043f */
[----:B------:R-:W-:Y:S05]  /*10be0*/  @P1 BRA `(.L_x_7220) ;  /* 0xffffffe400bc1947 */ /* 0x000fea000383ffff */
.L_x_7200:
[----:B-1----:R-:W1:Y:S01]  /*10bf0*/  S2R R0, SR_TID.X ;  /* 0x0000000000007919 */ /* 0x002e620000002100 */
[----:B------:R-:W-:Y:S01]  /*10c00*/  BSSY B0, `(.L_x_7221) ;  /* 0x0000012000007945 */ /* 0x000fe20003800000 */
[----:B-1----:R-:W-:Y:S01]  /*10c10*/  LOP3.LUT R2, R0, 0x7f, RZ, 0xc0, !PT ;  /* 0x0000007f00027812 */ /* 0x002fe200078ec0ff */
[----:B------:R-:W-:-:S03]  /*10c20*/  IMAD.U32 R0, RZ, RZ, UR48 ;  /* 0x00000030ff007e24 */ /* 0x000fc6000f8e00ff */
[----:B------:R-:W-:Y:S02]  /*10c30*/  ISETP.NE.AND P1, PT, R2, RZ, PT ;  /* 0x000000ff0200720c */ /* 0x000fe40003f25270 */
[----:B------:R-:W-:-:S11]  /*10c40*/  ISETP.NE.AND P0, PT, R0, 0x3, PT ;  /* 0x000000030000780c */ /* 0x000fd60003f05270 */
        /* <DEDUP_REMOVED lines=13> */
.L_x_7222:
[----:B------:R-:W-:Y:S05]  /*10d20*/  BSYNC B0 ;  /* 0x0000000000007941 */ /* 0x000fea0003800000 */
.L_x_7221:
[----:B------:R-:W-:Y:S05]  /*10d30*/  @!P0 BRA `(.L_x_7223) ;  /* 0x0000000000048947 */ /* 0x000fea0003800000 */
[----:B------:R-:W-:Y:S01]  /*10d40*/  BPT.TRAP 0x1 ;  /* 0x000000040000795c */ /* 0x000fe20000300000 */
.L_x_7223:
[----:B0-----:R-:W-:Y:S01]  /*10d50*/  LOP3.LUT R3, R36, 0x1, RZ, 0x3c, !PT ;  /* 0x0000000124037812 */ /* 0x001fe200078e3cff */
[----:B------:R-:W-:Y:S01]  /*10d60*/  IMAD R2, R33, 0x8, R22 ;  /* 0x0000000821027824 */ /* 0x000fe200078e0216 */
[----:B------:R-:W-:Y:S02]  /*10d70*/  BSSY B0, `(.L_x_7224) ;  /* 0x0000004000007945 */ /* 0x000fe40003800000 */
[----:B------:R-:W-:-:S04]  /*10d80*/  SHF.L.U32 R3, R3, 0x1f, RZ ;  /* 0x0000001f03037819 */ /* 0x000fc800000006ff */
[----:B------:R-:W0:Y:S02]  /*10d90*/  SYNCS.PHASECHK.TRANS64.TRYWAIT P1, [R2+URZ+0x22870], R3 ;  /* 0x02287003020075a7 */ /* 0x000e24000802017f */
[----:B0-----:R-:W-:Y:S05]  /*10da0*/  @!P1 BRA `(.L_x_7225) ;  /* 0x0000004c00f89947 */ /* 0x001fea0003800000 */
.L_x_7372:
[----:B------:R-:W-:Y:S05]  /*10db0*/  BSYNC B0 ;  /* 0x0000000000007941 */ /* 0x000fea0003800000 */
.L_x_7224:
[----:B------:R-:W-:-:S05]  /*10dc0*/  IMAD.U32 R0, RZ, RZ, UR46 ;  /* 0x0000002eff007e24 */ /* 0x000fca000f8e00ff */
[----:B------:R-:W-:-:S13]  /*10dd0*/  ISETP.NE.AND P1, PT, R0, 0x3, PT ;  /* 0x000000030000780c */ /* 0x000fda0003f25270 */
[----:B------:R-:W-:Y:S05]  /*10de0*/  @!P1 BRA `(.L_x_7226) ;  /* 0x0000000000049947 */ /* 0x000fea0003800000 */
[----:B------:R-:W-:Y:S01]  /*10df0*/  BPT.TRAP 0x1 ;  /* 0x000000040000795c */ /* 0x000fe20000300000 */
.L_x_7226:
[----:B0-----:R-:W-:-:S04]  /*10e00*/  SHF.L.U32 R3, R36, 0x1f, RZ ;  /* 0x0000001f24037819 */ /* 0x001fc800000006ff */
[----:B------:R-:W0:Y:S02]  /*10e10*/  SYNCS.PHASECHK.TRANS64.TRYWAIT P1, [R2+URZ+0x22860], R3 ;  /* 0x02286003020075a7 */ /* 0x000e24000802017f */
[----:B0-----:R-:W-:Y:S05]  /*10e20*/  @!P1 BRA `(.L_x_7227) ;  /* 0x0000004c00ec9947 */ /* 0x001fea0003800000 */
.L_x_7373:
[----:B------:R-:W2:Y:S04]  /*10e30*/  LDL R4, [R1+0xc] ;  /* 0x00000c0001047983 */ /* 0x000ea80000100800 */
[----:B------:R-:W3:Y:S04]  /*10e40*/  LDL R18, [R1+0x14] ;  /* 0x0000140001127983 */ /* 0x000ee80000100800 */
[----:B------:R-:W3:Y:S01]  /*10e50*/  LDL.LU R0, [R1+0x4] ;  /* 0x0000040001007983 */ /* 0x000ee20000300800 */
[----:B------:R-:W-:Y:S01]  /*10e60*/  IMAD R17, R33, 0x5000, RZ ;  /* 0x0000500021117824 */ /* 0x000fe200078e02ff */
[----:B------:R-:W-:Y:S05]  /*10e70*/  WARPSYNC.ALL ;  /* 0x0000000000007948 */ /* 0x000fea0003800000 */
[----:B0-----:R-:W-:Y:S01]  /*10e80*/  LOP3.LUT R3, R17, R23, RZ, 0xfc, !PT ;  /* 0x0000001711037212 */ /* 0x001fe200078efcff */
[----:B------:R-:W-:-:S03]  /*10e90*/  IMAD.U32 R19, RZ, RZ, UR46 ;  /* 0x0000002eff137e24 */ /* 0x000fc6000f8e00ff */
[----:B------:R-:W-:Y:S02]  /*10ea0*/  IADD3 R10, R22, R3, RZ ;  /* 0x00000003160a7210 */ /* 0x000fe40007ffe0ff */
[----:B------:R-:W-:-:S04]  /*10eb0*/  ISETP.NE.AND P1, PT, R19, 0x3, PT ;  /* 0x000000031300780c */ /* 0x000fc80003f25270 */
[----:B------:R-:W0:Y:S02]  /*10ec0*/  LDSM.16.MT88.4 R8, [R10+0xa400] ;  /* 0x00a400000a08783b */ /* 0x000e240000004200 */
[C-C-:B0-----:R-:W-:Y:S02]  /*10ed0*/  PRMT R12, R8.reuse, 0x6420, R9.reuse ;  /* 0x00006420080c7816 */ /* 0x141fe40000000009 */
[----:B------:R-:W-:Y:S02]  /*10ee0*/  PRMT R13, R8, 0x7531, R9 ;  /* 0x00007531080d7816 */ /* 0x000fe40000000009 */
[C-C-:B------:R-:W-:Y:S02]  /*10ef0*/  PRMT R14, R10.reuse, 0x6420, R11.reuse ;  /* 0x000064200a0e7816 */ /* 0x140fe4000000000b */
[----:B------:R-:W-:Y:S02]  /*10f00*/  PRMT R15, R10, 0x7531, R11 ;  /* 0x000075310a0f7816 */ /* 0x000fe4000000000b */
        /* <DEDUP_REMOVED lines=39> */
[----:B------:R-:W-:-:S02]  /*11180*/  PRMT R11, R6, 0x7531, R7 ;  /* 0x00007531060b7816 */ /* 0x000fc40000000007 */
[----:B------:R-:W-:-:S03]  /*11190*/  IADD3 R18, R22, R5, RZ ;  /* 0x0000000516127210 */ /* 0x000fc60007ffe0ff */
        /* <DEDUP_REMOVED lines=36> */
.L_x_7228:
[----:B-1----:R1:W-:Y:S01]  /*113e0*/  SYNCS.ARRIVE.TRANS64.A1T0 RZ, [R2+URZ+0x22850], RZ ;  /* 0x022850ff02ff79a7 */ /* 0x0023e2000810003f */
[----:B------:R-:W-:Y:S06]  /*113f0*/  BAR.SYNC.DEFER_BLOCKING 0x2, 0x80 ;  /* 0x0082000000007b1d */ /* 0x000fec0000010000 */
[----:B------:R-:W-:Y:S05]  /*11400*/  @!P0 BRA `(.L_x_7229) ;  /* 0x0000000000048947 */ /* 0x000fea0003800000 */
[----:B------:R-:W-:Y:S01]  /*11410*/  BPT.TRAP 0x1 ;  /* 0x000000040000795c */ /* 0x000fe20000300000 */
.L_x_7229:
        /* <DEDUP_REMOVED lines=9> */
.L_x_7172:
[----:B------:R-:W-:Y:S05]  /*114b0*/  BSYNC B7 ;  /* 0x0000000000077941 */ /* 0x000fea0003800000 */
.L_x_7170:
[----:B------:R-:W-:-:S13]  /*114c0*/  LOP3.LUT P0, RZ, R27, 0x400, RZ, 0xc0, !PT ;  /* 0x000004001bff7812 */ /* 0x000fda000780c0ff */
[----:B------:R-:W-:Y:S05]  /*114d0*/  @!P0 BRA `(.L_x_7230) ;  /* 0x0000000000288947 */ /* 0x000fea0003800000 */
[----:B------:R-:W1:Y:S08]  /*114e0*/  S2UR UR4, SR_CgaCtaId ;  /* 0x00000000000479c3 */ /* 0x000e700000008800 */
[----:B------:R-:W-:Y:S01]  /*114f0*/  BAR.SYNC.DEFER_BLOCKING 0x5, 0x180 ;  /* 0x0146000000007b1d */ /* 0x000fe20000010000 */
[----:B------:R-:W-:Y:S02]  /*11500*/  MOV R22, 0x400 ;  /* 0x0000040000167802 */ /* 0x000fe40000000f00 */
[----:B-1----:R-:W-:-:S04]  /*11510*/  MOV R0, UR4 ;  /* 0x0000000400007c02 */ /* 0x002fc80008000f00 */
[----:B------:R-:W-:Y:S01]  /*11520*/  LEA R22, R0, R22, 0x18 ;  /* 0x0000001600167211 */ /* 0x000fe200078ec0ff */
[----:B------:R-:W-:Y:S04]  /*11530*/  STL [R1+0x8], R0 ;  /* 0x0000080001007387 */ /* 0x000fe80000100800 */
[----:B------:R-:W1:Y:S02]  /*11540*/  LDS.128 R16, [R22+0x228d0] ;  /* 0x0228d00016107984 */ /* 0x000e640000000c00 */
[----:B-1----:R-:W-:Y:S01]  /*11550*/  R2UR UR40, R19 ;  /* 0x00000000132872ca */ /* 0x002fe200000e0000 */
[----:B------:R-:W-:Y:S06]  /*11560*/  BAR.ARV 0x4, 0x180 ;  /* 0x0106000000007b1d */ /* 0x000fec0000002000 */
[----:B------:R-:W-:Y:S08]  /*11570*/  BRA `(.L_x_7231) ;  /* 0x0000000800207947 */ /* 0x000ff00003800000 */
.L_x_7230:
[----:B------:R-:W1:Y:S01]  /*11580*/  S2R R0, SR_TID.X ;  /* 0x0000000000007919 */ /* 0x000e620000002100 */
[----:B------:R-:W-:Y:S01]  /*11590*/  ULDC UR4, c[0x0][0xc3c] ;  /* 0x00030f0000047ab9 */ /* 0x000fe20000000800 */
[----:B-1----:R-:W-:Y:S01]  /*115a0*/  LOP3.LUT R8, R0, 0x1f, RZ, 0xc0, !PT ;  /* 0x0000001f00087812 */ /* 0x002fe200078ec0ff */
[----:B------:R-:W-:-:S03]  /*115b0*/  IMAD.MOV.U32 R0, RZ, RZ, RZ ;  /* 0x000000ffff007224 */ /* 0x000fc600078e00ff */
[C---:B------:R-:W-:Y:S01]  /*115c0*/  ISETP.NE.AND P0, PT, R8.reuse, 0x1f, PT ;  /* 0x0000001f0800780c */ /* 0x040fe20003f05270 */
[----:B------:R-:W-:-:S05]  /*115d0*/  VIADD R5, R8, UR40 ;  /* 0x0000002808057c36 */ /* 0x000fca0008000000 */
[----:B------:R-:W-:Y:S01]  /*115e0*/  ISETP.GE.OR P1, PT, R5, UR4, !P0 ;  /* 0x0000000405007c0c */ /* 0x000fe2000c726670 */
[----:B------:R-:W-:-:S12]  /*115f0*/  ULDC UR4, c[0x0][0xc3c] ;  /* 0x00030f0000047ab9 */ /* 0x000fd80000000800 */
[----:B0-----:R-:W0:Y:S02]  /*11600*/  @!P1 LDC.64 R2, c[0x0][0xc80] ;  /* 0x00032000ff029b82 */ /* 0x001e240000000a00 */
        /* <DEDUP_REMOVED lines=19> */
[----:B0-----:R-:W-:-:S04]  /*11740*/  SEL R3, R2, RZ, P4 ;  /* 0x000000ff02037207 */ /* 0x001fc80002000000 */
[----:B------:R-:W-:-:S05]  /*11750*/  IADD3 R7, R6, R3, RZ ;  /* 0x0000000306077210 */ /* 0x000fca0007ffe0ff */
        /* <DEDUP_REMOVED lines=9> */
.L_x_7236:
        /* <DEDUP_REMOVED lines=14> */
.L_x_7235:
[----:B------:R-:W-:Y:S05]  /*118d0*/  BSYNC B0 ;  /* 0x0000000000007941 */ /* 0x000fea0003800000 */
.L_x_7234:
        /* <DEDUP_REMOVED lines=21> */
.L_x_7232:
[----:B------:R-:W-:Y:S02]  /*11a30*/  IMAD.IADD R16, R4, 0x1, -R9 ;  /* 0x0000000104107824 */ /* 0x000fe400078e0a09 */
[----:B------:R-:W-:Y:S02]  /*11a40*/  IMAD.MOV.U32 R7, RZ, RZ, RZ ;  /* 0x000000ffff077224 */ /* 0x000fe400078e00ff */
[----:B------:R-:W-:-:S05]  /*11a50*/  IMAD R4, R3, R2, R16 ;  /* 0x0000000203047224 */ /* 0x000fca00078e0210 */
[----:B------:R-:W-:-:S13]  /*11a60*/  ISETP.GT.AND P0, PT, R4, R5, PT ;  /* 0x000000050400720c */ /* 0x000fda0003f04270 */
[----:B------:R-:W-:Y:S02]  /*11a70*/  VOTEU.ANY UR5, UPT, !P0 ;  /* 0x0000000000057886 */ /* 0x000fe400040e0100 */
[----:B------:R-:W-:Y:S02]  /*11a80*/  UPOPC UR4, UR5 ;  /* 0x00000005000472bf */ /* 0x000fe40008000000 */
[----:B------:R-:W-:-:S04]  /*11a90*/  ISETP.NE.AND P0, PT, RZ, UR5, PT ;  /* 0x00000005ff007c0c */ /* 0x000fc8000bf05270 */
[----:B------:R-:W-:-:S05]  /*11aa0*/  MOV R11, UR4 ;  /* 0x00000004000b7c02 */ /* 0x000fca0008000f00 */
        /* <DEDUP_REMOVED lines=10> */
.L_x_7237:
[----:B-12---:R-:W-:Y:S01]  /*11b50*/  IMAD.MOV R3, RZ, RZ, -R9 ;  /* 0x000000ffff037224 */ /* 0x006fe200078e0a09 */
[----:B------:R-:W-:Y:S01]  /*11b60*/  UIADD3 UR40, UR4, UR40, URZ ;  /* 0x0000002804287290 */ /* 0x000fe2000fffe03f */
[----:B---3--:R-:W-:Y:S02]  /*11b70*/  IMAD R16, R7, R2, R16 ;  /* 0x0000000207107224 */ /* 0x008fe400078e0210 */
[----:B------:R-:W-:Y:S01]  /*11b80*/  IMAD R6, R3, R4, RZ ;  /* 0x0000000403067224 */ /* 0x000fe200078e02ff */
[----:B------:R-:W-:Y:S01]  /*11b90*/  MOV R3, R9 ;  /* 0x0000000900037202 */ /* 0x000fe20000000f00 */
[----:B------:R-:W-:Y:S02]  /*11ba0*/  IMAD.MOV.U32 R2, RZ, RZ, RZ ;  /* 0x000000ffff027224 */ /* 0x000fe400078e00ff */
        /* <DEDUP_REMOVED lines=14> */
[----:B------:R-:W-:-:S05]  /*11c90*/  @P0 VIADD R9, R9, 0x1 ;  /* 0x0000000109090836 */ /* 0x000fca0000000000 */
[----:B------:R-:W-:Y:S02]  /*11ca0*/  @!P2 IADD3 R9, -R9, RZ, RZ ;  /* 0x000000ff0909a210 */ /* 0x000fe40007ffe1ff */
[----:B------:R-:W-:-:S05]  /*11cb0*/  @!P1 LOP3.LUT R9, RZ, R0, RZ, 0x33, !PT ;  /* 0x00000000ff099212 */ /* 0x000fca00078e33ff */
[--C-:B------:R-:W-:Y:S02]  /*11cc0*/  IMAD.MOV R17, RZ, RZ, -R9.reuse ;  /* 0x000000ffff117224 */ /* 0x100fe400078e0a09 */
[----:B------:R-:W-:Y:S02]  /*11cd0*/  IMAD.MOV.U32 R18, RZ, RZ, R9 ;  /* 0x000000ffff127224 */ /* 0x000fe400078e0009 */
[----:B------:R-:W-:Y:S01]  /*11ce0*/  IMAD R17, R0, R17, R5 ;  /* 0x0000001100117224 */ /* 0x000fe200078e0205 */
[----:B------:R-:W-:Y:S06]  /*11cf0*/  BRA `(.L_x_7238) ;  /* 0x0000000000107947 */ /* 0x000fec0003800000 */
.L_x_7233:
[----:B------:R-:W-:Y:S01]  /*11d00*/  IMAD.MOV.U32 R16, RZ, RZ, R5 ;  /* 0x000000ffff107224 */ /* 0x000fe200078e0005 */
[----:B------:R-:W-:Y:S01]  /*11d10*/  ULDC UR40, c[0x0][0xc3c] ;  /* 0x00030f0000287ab9 */ /* 0x000fe20000000800 */
[----:B------:R-:W-:Y:S02]  /*11d20*/  IMAD.MOV.U32 R17, RZ, RZ, RZ ;  /* 0x000000ffff117224 */ /* 0x000fe400078e00ff */
[----:B------:R-:W-:-:S07]  /*11d30*/  IMAD.MOV.U32 R18, RZ, RZ, RZ ;  /* 0x000000ffff127224 */ /* 0x000fce00078e00ff */
.L_x_7238:
[----:B------:R1:W2:Y:S01]  /*11d40*/  LDL R2, [R1+0x8] ;  /* 0x0000080001027983 */ /* 0x0002a20000100800 */
[----:B------:R-:W3:Y:S02]  /*11d50*/  S2R R0, SR_TID.X ;  /* 0x0000000000007919 */ /* 0x000ee40000002100 */
[----:B---3--:R-:W-:Y:S01]  /*11d60*/  LOP3.LUT R0, R0, 0x1f, RZ, 0xc0, !PT ;  /* 0x0000001f00007812 */ /* 0x008fe200078ec0ff */
[----:B------:R-:W-:Y:S03]  /*11d70*/  BAR.SYNC.DEFER_BLOCKING 0x4, 0x180 ;  /* 0x0106000000007b1d */ /* 0x000fe60000010000 */
[----:B------:R-:W-:Y:S02]  /*11d80*/  ISETP.NE.AND P0, PT, R0, RZ, PT ;  /* 0x000000ff0000720c */ /* 0x000fe40003f05270 */
[----:B------:R-:W-:-:S11]  /*11d90*/  MOV R19, UR40 ;  /* 0x0000002800137c02 */ /* 0x000fd60008000f00 */
[----:B------:R-:W-:Y:S01]  /*11da0*/  @!P0 MOV R0, 0x400 ;  /* 0x0000040000008802 */ /* 0x000fe20000000f00 */
[----:B--2---:R-:W2:Y:S03]  /*11db0*/  @!P0 S2R R2, SR_CgaCtaId ;  /* 0x0000000000028919 */ /* 0x004ea60000008800 */
[----:B--2---:R-:W-:Y:S01]  /*11dc0*/  @!P0 LEA R22, R2, R0, 0x18 ;  /* 0x0000000002168211 */ /* 0x004fe200078ec0ff */
[----:B------:R1:W-:Y:S04]  /*11dd0*/  @!P0 STL [R1+0x8], R2 ;  /* 0x0000080201008387 */ /* 0x0003e80000100800 */
[----:B------:R1:W-:Y:S01]  /*11de0*/  @!P0 STS.128 [R22+0x228d0], R16 ;  /* 0x0228d01016008388 */ /* 0x0003e20000000c00 */
[----:B------:R-:W-:Y:S06]  /*11df0*/  BAR.ARV 0x5, 0x180 ;  /* 0x0146000000007b1d */ /* 0x000fec0000002000 */
.L_x_7231:
[----:B------:R-:W-:Y:S02]  /*11e00*/  ULDC UR4, c[0x0][0xc3c] ;  /* 0x00030f0000047ab9 */ /* 0x000fe40000000800 */
[----:B------:R-:W-:-:S06]  /*11e10*/  UISETP.GE.AND UP0, UPT, UR40, UR4, UPT ;  /* 0x000000042800728c */ /* 0x000fcc000bf06270 */
[----:B------:R-:W-:-:S13]  /*11e20*/  PLOP3.LUT P0, PT, PT, PT, UP0, 0x80, 0x0 ;  /* 0x000000000000781c */ /* 0x000fda0003f0f008 */
[----:B------:R-:W-:Y:S05]  /*11e30*/  @!P0 BRA `(.L_x_7239) ;  /* 0xffffffa400948947 */ /* 0x000fea000383ffff */
.L_x_7166:
        /* <DEDUP_REMOVED lines=12> */
.L_x_7374:
[----:B------:R-:W-:Y:S05]  /*11f00*/  BSYNC B0 ;  /* 0x0000000000007941 */ /* 0x000fea0003800000 */
.L_x_7240:
[----:B------:R-:W-:-:S03]  /*11f10*/  UMOV UR4, 0xffffffff ;  /* 0xffffffff00047882 */ /* 0x000fc60000000000 */
[----:B------:R-:W-:Y:S05]  /*11f20*/  BRA.DIV UR4, `(.L_x_7242) ;  /* 0x0000003e04d47947 */ /* 0x000fea000b800000 */
[----:B0-----:R-:W0:Y:S02]  /*11f30*/  S2R R0, SR_TID.X ;  /* 0x0000000000007919 */ /* 0x001e240000002100 */
[----:B0-----:R-:W-:-:S04]  /*11f40*/  SHF.R.U32.HI R0, RZ, 0x5, R0 ;  /* 0x00000005ff007819 */ /* 0x001fc80000011600 */
[----:B------:R-:W-:-:S05]  /*11f50*/  LOP3.LUT R0, R0, 0x3, RZ, 0xc0, !PT ;  /* 0x0000000300007812 */ /* 0x000fca00078ec0ff */
[----:B------:R0:W1:Y:S02]  /*11f60*/  SHFL.IDX PT, R14, R0, RZ, 0x1f ;  /* 0x00001fff000e7589 */ /* 0x00006400000e0000 */
.L_x_7377:
[----:B-1----:R-:W-:Y:S01]  /*11f70*/  ISETP.NE.AND P0, PT, R14, RZ, PT ;  /* 0x000000ff0e00720c */ /* 0x002fe20003f05270 */
[----:B------:R-:W-:-:S12]  /*11f80*/  BSSY B0, `(.L_x_7243) ;  /* 0x000002c000007945 */ /* 0x000fd80003800000 */
[----:B------:R-:W-:Y:S05]  /*11f90*/  @P0 BRA `(.L_x_7244) ;  /* 0x0000000000a80947 */ /* 0x000fea0003800000 */
[----:B------:R-:W-:-:S03]  /*11fa0*/  UMOV UR4, 0xffffffff ;  /* 0xffffffff00047882 */ /* 0x000fc60000000000 */
[----:B------:R-:W-:Y:S05]  /*11fb0*/  BRA.DIV UR4, `(.L_x_7245) ;  /* 0x0000003e04e47947 */ /* 0x000fea000b800000 */
[----:B------:R-:W-:-:S13]  /*11fc0*/  ELECT P6, URZ, PT ;  /* 0x00000000003f782f */ /* 0x000fda00038c0000 */
.L_x_7380:
[----:B------:R-:W-:Y:S05]  /*11fd0*/  @!P6 BRA `(.L_x_7244) ;  /* 0x000000000098e947 */ /* 0x000fea0003800000 */
[----:B------:R-:W-:-:S06]  /*11fe0*/  ULOP3.LUT UR4, UR38, 0x2, URZ, 0xfc, !UPT ;  /* 0x0000000226047892 */ /* 0x000fcc000f8efc3f */
[----:B0-----:R-:W-:-:S05]  /*11ff0*/  IMAD.U32 R0, RZ, RZ, UR4 ;  /* 0x00000004ff007e24 */ /* 0x001fca000f8e00ff */
[----:B------:R-:W-:-:S13]  /*12000*/  ISETP.NE.AND P0, PT, R0, 0x3, PT ;  /* 0x000000030000780c */ /* 0x000fda0003f05270 */
[----:B------:R-:W-:Y:S05]  /*12010*/  @!P0 BRA `(.L_x_7246) ;  /* 0x0000000000048947 */ /* 0x000fea0003800000 */
[----:B------:R-:W-:Y:S01]  /*12020*/  BPT.TRAP 0x1 ;  /* 0x000000040000795c */ /* 0x000fe20000300000 */
.L_x_7246:
[C---:B------:R-:W-:Y:S01]  /*12030*/  IMAD R5, R33.reuse, 0x8, R4 ;  /* 0x0000000821057824 */ /* 0x040fe200078e0204 */
[----:B------:R-:W-:Y:S01]  /*12040*/  SHF.L.U32 R0, R36, 0x1f, RZ ;  /* 0x0000001f24007819 */ /* 0x000fe200000006ff */
[----:B------:R-:W-:-:S03]  /*12050*/  VIADD R33, R33, 0x1 ;  /* 0x0000000121217836 */ /* 0x000fc60000000000 */
[----:B------:R-:W0:Y:S02]  /*12060*/  SYNCS.PHASECHK.TRANS64.TRYWAIT P1, [R5+URZ+0x22840], R0 ;  /* 0x02284000050075a7 */ /* 0x000e24000802017f */
[----:B------:R-:W-:-:S04]  /*12070*/  ISETP.NE.AND P2, PT, R33, 0x2, PT ;  /* 0x000000022100780c */ /* 0x000fc80003f45270 */
[----:B------:R-:W-:Y:S01]  /*12080*/  SEL R3, RZ, 0x1, P2 ;  /* 0x00000001ff037807 */ /* 0x000fe20001000000 */
[----:B0-----:R-:W-:Y:S08]  /*12090*/  @!P1 BRA `(.L_x_7247) ;  /* 0x0000003c00cc9947 */ /* 0x001ff00003800000 */
.L_x_7381:
[----:B------:R-:W-:Y:S02]  /*120a0*/  SEL R33, R33, RZ, P2 ;  /* 0x000000ff21217207 */ /* 0x000fe40001000000 */
[----:B------:R-:W-:Y:S01]  /*120b0*/  LOP3.LUT R2, R36, R3, RZ, 0x3c, !PT ;  /* 0x0000000324027212 */ /* 0x000fe200078e3cff */
[----:B------:R-:W-:Y:S06]  /*120c0*/  @!P0 BRA `(.L_x_7248) ;  /* 0x0000000000048947 */ /* 0x000fec0003800000 */
[----:B------:R-:W-:Y:S01]  /*120d0*/  BPT.TRAP 0x1 ;  /* 0x000000040000795c */ /* 0x000fe20000300000 */
.L_x_7248:
[----:B------:R-:W-:Y:S02]  /*120e0*/  LEA R33, R33, R4, 0x3 ;  /* 0x0000000421217211 */ /* 0x000fe400078e18ff */
[----:B------:R-:W-:-:S04]  /*120f0*/  SHF.L.U32 R2, R2, 0x1f, RZ ;  /* 0x0000001f02027819 */ /* 0x000fc800000006ff */
[----:B------:R-:W1:Y:S02]  /*12100*/  SYNCS.PHASECHK.TRANS64.TRYWAIT P1, [R33+URZ+0x22840], R2 ;  /* 0x02284002210075a7 */ /* 0x000e64000802017f */
[----:B-1----:R-:W-:Y:S05]  /*12110*/  @!P1 BRA `(.L_x_7249) ;  /* 0x0000003c00c09947 */ /* 0x002fea0003800000 */
.L_x_7382:
[----:B------:R-:W-:Y:S05]  /*12120*/  @!P0 BRA `(.L_x_7250) ;  /* 0x0000000000048947 */ /* 0x000fea0003800000 */
[----:B------:R-:W-:Y:S01]  /*12130*/  BPT.TRAP 0x1 ;  /* 0x000000040000795c */ /* 0x000fe20000300000 */
.L_x_7250:
[----:B------:R-:W3:Y:S02]  /*12140*/  SYNCS.PHASECHK.TRANS64.TRYWAIT P1, [R5+URZ+0x22860], R0 ;  /* 0x02286000050075a7 */ /* 0x000ee4000802017f */
[----:B---3--:R-:W-:Y:S05]  /*12150*/  @!P1 BRA `(.L_x_7251) ;  /* 0x0000003c00c49947 */ /* 0x008fea0003800000 */
.L_x_7383:
[----:B------:R-:W-:Y:S05]  /*12160*/  @!P0 BRA `(.L_x_7252) ;  /* 0x0000000000048947 */ /* 0x000fea0003800000 */
[----:B------:R-:W-:Y:S01]  /*12170*/  BPT.TRAP 0x1 ;  /* 0x000000040000795c */ /* 0x000fe20000300000 */
.L_x_7252:
[----:B------:R-:W4:Y:S02]  /*12180*/  SYNCS.PHASECHK.TRANS64.TRYWAIT P1, [R33+URZ+0x22860], R2 ;  /* 0x02286002210075a7 */ /* 0x000f24000802017f */
[----:B----4-:R-:W-:Y:S05]  /*12190*/  @!P1 BRA `(.L_x_7253) ;  /* 0x0000003c00c89947 */ /* 0x010fea0003800000 */
.L_x_7384:
[----:B------:R-:W-:Y:S05]  /*121a0*/  @!P0 BRA `(.L_x_7254) ;  /* 0x0000000000048947 */ /* 0x000fea0003800000 */
[----:B------:R-:W-:Y:S01]  /*121b0*/  BPT.TRAP 0x1 ;  /* 0x000000040000795c */ /* 0x000fe20000300000 */
.L_x_7254:
[----:B------:R-:W5:Y:S02]  /*121c0*/  SYNCS.PHASECHK.TRANS64.TRYWAIT P1, [R5+URZ+0x22880], R0 ;  /* 0x02288000050075a7 */ /* 0x000f64000802017f */
[----:B-----5:R-:W-:Y:S05]  /*121d0*/  @!P1 BRA `(.L_x_7255) ;  /* 0x0000003c00cc9947 */ /* 0x020fea0003800000 */
.L_x_7385:
[----:B------:R-:W-:Y:S05]  /*121e0*/  @!P0 BRA `(.L_x_7256) ;  /* 0x0000000000048947 */ /* 0x000fea0003800000 */
[----:B------:R-:W-:Y:S01]  /*121f0*/  BPT.TRAP 0x1 ;  /* 0x000000040000795c */ /* 0x000fe20000300000 */
.L_x_7256:
[----:B------:R0:W0:Y:S02]  /*12200*/  SYNCS.PHASECHK.TRANS64.TRYWAIT P0, [R33+URZ+0x22880], R2 ;  /* 0x02288002210075a7 */ /* 0x000024000800017f */
[----:B0-----:R-:W-:Y:S05]  /*12210*/  @!P0 NANOSLEEP.SYNCS 0x989680 ;  /* 0x009896800000895d */ /* 0x001fea0003900000 */
[----:B------:R-:W0:Y:S02]  /*12220*/  @!P0 SYNCS.PHASECHK.TRANS64 P0, [R33+URZ+0x22880], R2 ;  /* 0x02288002210085a7 */ /* 0x000e24000800007f */
[----:B0-----:R-:W-:Y:S05]  /*12230*/  @!P0 BRA `(.L_x_7256) ;  /* 0xfffffffc00f08947 */ /* 0x001fea000383ffff */
.L_x_7244:
[----:B------:R-:W-:Y:S05]  /*12240*/  BSYNC B0 ;  /* 0x0000000000007941 */ /* 0x000fea0003800000 */
.L_x_7243:
[----:B------:R-:W-:Y:S05]  /*12250*/  EXIT ;  /* 0x000000000000794d */ /* 0x000fea0003800000 */
.L_x_7115:
[----:B0-----:R-:W-:-:S04]  /*12260*/  IMAD.U32 R3, RZ, RZ, UR52 ;  /* 0x00000034ff037e24 */ /* 0x001fc8000f8e00ff */
[----:B------:R0:W1:Y:S03]  /*12270*/  SYNCS.PHASECHK.TRANS64.TRYWAIT P1, [R3+URZ+0x22800], R8 ;  /* 0x02280008030075a7 */ /* 0x000066000802017f */
[----:B-1----:R-:W-:Y:S05]  /*12280*/  @!P1 NANOSLEEP.SYNCS 0x989680 ;  /* 0x009896800000995d */ /* 0x002fea0003900000 */
[----:B------:R-:W1:Y:S02]  /*12290*/  @!P1 SYNCS.PHASECHK.TRANS64 P1, [R3+URZ+0x22800], R8 ;  /* 0x02280008030095a7 */ /* 0x000e64000802007f */
[----:B-1----:R-:W-:Y:S05]  /*122a0*/  @!P1 BRA `(.L_x_7115) ;  /* 0xfffffffc00ec9947 */ /* 0x002fea000383ffff */
[----:B------:R-:W-:Y:S05]  /*122b0*/  BRA `(.L_x_7257) ;  /* 0xfffffef4007c7947 */ /* 0x000fea000383ffff */
.L_x_7119:
[----:B-1----:R1:W2:Y:S02]  /*122c0*/  SYNCS.PHASECHK.TRANS64.TRYWAIT P1, [R4+URZ+0x22830], R3 ;  /* 0x02283003040075a7 */ /* 0x0022a4000802017f */
[----:B--2---:R-:W-:Y:S05]  /*122d0*/  @!P1 NANOSLEEP.SYNCS 0x989680 ;  /* 0x009896800000995d */ /* 0x004fea0003900000 */
[----:B------:R-:W2:Y:S02]  /*122e0*/  @!P1 SYNCS.PHASECHK.TRANS64 P1, [R4+URZ+0x22830], R3 ;  /* 0x02283003040095a7 */ /* 0x000ea4000802007f */
[----:B--2---:R-:W-:Y:S05]  /*122f0*/  @!P1 BRA `(.L_x_7119) ;  /* 0xfffffffc00f09947 */ /* 0x004fea000383ffff */
[----:B------:R-:W-:Y:S05]  /*12300*/  BRA `(.L_x_7118) ;  /* 0xfffffef400987947 */ /* 0x000fea000383ffff */
.L_x_7125:
[----:B-1----:R-:W-:-:S04]  /*12310*/  IMAD.U32 R9, RZ, RZ, UR6 ;  /* 0x00000006ff097e24 */ /* 0x002fc8000f8e00ff */
[----:B------:R1:W2:Y:S03]  /*12320*/  SYNCS.PHASECHK.TRANS64.TRYWAIT P1, [R9+URZ+0x22830], R8 ;  /* 0x02283008090075a7 */ /* 0x0002a6000802017f */
[----:B--2---:R-:W-:Y:S05]  /*12330*/  @!P1 NANOSLEEP.SYNCS 0x989680 ;  /* 0x009896800000995d */ /* 0x004fea0003900000 */
[----:B------:R-:W2:Y:S02]  /*12340*/  @!P1 SYNCS.PHASECHK.TRANS64 P1, [R9+URZ+0x22830], R8 ;  /* 0x02283008090095a7 */ /* 0x000ea4000802007f */
[----:B--2---:R-:W-:Y:S05]  /*12350*/  @!P1 BRA `(.L_x_7125) ;  /* 0xfffffffc00ec9947 */ /* 0x004fea000383ffff */
[----:B------:R-:W-:Y:S05]  /*12360*/  BRA `(.L_x_7122) ;  /* 0xffffff2c00e87947 */ /* 0x000fea000383ffff */
.L_x_7129:
[----:B-1----:R-:W-:-:S04]  /*12370*/  IMAD.U32 R9, RZ, RZ, UR6 ;  /* 0x00000006ff097e24 */ /* 0x002fc8000f8e00ff */
[----:B------:R1:W2:Y:S03]  /*12380*/  SYNCS.PHASECHK.TRANS64.TRYWAIT P1, [R9+URZ+0x22850], R8 ;  /* 0x02285008090075a7 */ /* 0x0002a6000802017f */
[----:B--2---:R-:W-:Y:S05]  /*12390*/  @!P1 NANOSLEEP.SYNCS 0x989680 ;  /* 0x009896800000995d */ /* 0x004fea0003900000 */
[----:B------:R-:W2:Y:S02]  /*123a0*/  @!P1 SYNCS.PHASECHK.TRANS64 P1, [R9+URZ+0x22850], R8 ;  /* 0x02285008090095a7 */ /* 0x000ea4000802007f */
[----:B--2---:R-:W-:Y:S05]  /*123b0*/  @!P1 BRA `(.L_x_7129) ;  /* 0xfffffffc00ec9947 */ /* 0x004fea000383ffff */
[----:B------:R-:W-:Y:S05]  /*123c0*/  BRA `(.L_x_7126) ;  /* 0xffffff3800087947 */ /* 0x000fea000383ffff */
.L_x_7136:
[----:B-1----:R-:W-:-:S04]  /*123d0*/  IMAD.U32 R3, RZ, RZ, UR9 ;  /* 0x00000009ff037e24 */ /* 0x002fc8000f8e00ff */
[----:B------:R1:W2:Y:S03]  /*123e0*/  SYNCS.PHASECHK.TRANS64.TRYWAIT P1, [R3+URZ+0x22850], R0 ;  /* 0x02285000030075a7 */ /* 0x0002a6000802017f */
[----:B--2---:R-:W-:Y:S05]  /*123f0*/  @!P1 NANOSLEEP.SYNCS 0x989680 ;  /* 0x009896800000995d */ /* 0x004fea0003900000 */
[----:B------:R-:W2:Y:S02]  /*12400*/  @!P1 SYNCS.PHASECHK.TRANS64 P1, [R3+URZ+0x22850], R0 ;  /* 0x02285000030095a7 */ /* 0x000ea4000802007f */
[----:B--2---:R-:W-:Y:S05]  /*12410*/  @!P1 BRA `(.L_x_7136) ;  /* 0xfffffffc00ec9947 */ /* 0x004fea000383ffff */
[----:B------:R-:W-:Y:S05]  /*12420*/  BRA `(.L_x_7135) ;  /* 0xffffff6000787947 */ /* 0x000fea000383ffff */
.L_x_7181:
[----:B------:R-:W0:Y:S01]  /*12430*/  S2R R20, SR_TID.X ;  /* 0x0000000000147919 */ /* 0x000e220000002100 */
[----:B------:R-:W-:Y:S01]  /*12440*/  MOV R12, RZ ;  /* 0x000000ff000c7202 */ /* 0x000fe20000000f00 */
        /* <DEDUP_REMOVED lines=8> */
.L_x_7258:
[----:B------:R-:W-:Y:S05]  /*124d0*/  BRA `(.L_x_7259) ;  /* 0xffffffac00287947 */ /* 0x000fea000383ffff */
.L_x_7184:
[----:B0-----:R0:W1:Y:S02]  /*124e0*/  SYNCS.PHASECHK.TRANS64.TRYWAIT P0, [R0+URZ+0x22880], R30 ;  /* 0x0228801e000075a7 */ /* 0x001064000800017f */
[----:B-1----:R-:W-:Y:S05]  /*124f0*/  @!P0 NANOSLEEP.SYNCS 0x989680 ;  /* 0x009896800000895d */ /* 0x002fea0003900000 */
[----:B------:R-:W1:Y:S02]  /*12500*/  @!P0 SYNCS.PHASECHK.TRANS64 P0, [R0+URZ+0x22880], R30 ;  /* 0x0228801e000085a7 */ /* 0x000e64000800007f */
[----:B-1----:R-:W-:Y:S05]  /*12510*/  @!P0 BRA `(.L_x_7184) ;  /* 0xfffffffc00f08947 */ /* 0x002fea000383ffff */
[----:B------:R-:W-:Y:S05]  /*12520*/  BRA `(.L_x_7260) ;  /* 0xffffffb000507947 */ /* 0x000fea000383ffff */
.L_x_7185:
        /* <DEDUP_REMOVED lines=8> */
.L_x_7262:
[----:B------:R-:W-:Y:S05]  /*125b0*/  BSYNC B0 ;  /* 0x0000000000007941 */ /* 0x000fea0003800000 */
.L_x_7261:
[----:B------:R-:W-:Y:S01]  /*125c0*/  IMAD.MOV.U32 R13, RZ, RZ, R9 ;  /* 0x000000ffff0d7224 */ /* 0x000fe200078e0009 */
[C---:B------:R-:W-:Y:S01]  /*125d0*/  ISETP.GE.AND P3, PT, R20.reuse, 0x41, PT ;  /* 0x000000411400780c */ /* 0x040fe20003f66270 */
[----:B------:R-:W-:Y:S01]  /*125e0*/  IMAD.MOV.U32 R12, RZ, RZ, RZ ;  /* 0x000000ffff0c7224 */ /* 0x000fe200078e00ff */
[----:B------:R-:W-:Y:S01]  /*125f0*/  LOP3.LUT R27, R27, 0xffffffef, RZ, 0xc0, !PT ;  /* 0xffffffef1b1b7812 */ /* 0x000fe200078ec0ff */
[----:B------:R-:W-:Y:S01]  /*12600*/  IMAD.MOV.U32 R11, RZ, RZ, 0x181f ;  /* 0x0000181fff0b7424 */ /* 0x000fe200078e00ff */
[C---:B------:R-:W-:Y:S01]  /*12610*/  ISETP.GE.AND P2, PT, R20.reuse, 0x61, PT ;  /* 0x000000611400780c */ /* 0x040fe20003f46270 */
        /* <DEDUP_REMOVED lines=8> */
.L_x_7263:
[----:B------:R-:W-:Y:S02]  /*126a0*/  IMAD.MOV.U32 R13, RZ, RZ, R10 ;  /* 0x000000ffff0d7224 */ /* 0x000fe400078e000a */
[----:B------:R-:W-:Y:S01]  /*126b0*/  IMAD.MOV.U32 R12, RZ, RZ, 0x1 ;  /* 0x00000001ff0c7424 */ /* 0x000fe200078e00ff */
[----:B------:R-:W-:-:S07]  /*126c0*/  MOV R2, R14 ;  /* 0x0000000e00027202 */ /* 0x000fce0000000f00 */
[----:B------:R-:W-:Y:S05]  /*126d0*/  WARPSYNC.COLLECTIVE R15, `(.L_x_7264) ;  /* 0x000000000f087348 */ /* 0x000fea0003c00000 */
[----:B------:R0:W1:Y:S02]  /*126e0*/  SHFL.IDX P6, R14, R13, R12, R11 ;  /* 0x0000000c0d0e7389 */ /* 0x00006400000c000b */
[----:B01----:R-:W-:Y:S01]  /*126f0*/  ENDCOLLECTIVE ;  /* 0x000000000000791b */ /* 0x003fe20003800000 */
.L_x_7264:
[----:B------:R-:W-:-:S05]  /*12700*/  IADD3 R2, P1, R32, R2, RZ ;  /* 0x0000000220027210 */ /* 0x000fca0007f3e0ff */
[----:B------:R-:W-:Y:S01]  /*12710*/  IMAD.X R3, RZ, RZ, R3, P1 ;  /* 0x000000ffff037224 */ /* 0x000fe200008e0603 */
[----:B------:R-:W-:Y:S02]  /*12720*/  ISETP.LT.OR P1, PT, R20, 0x1, P0 ;  /* 0x000000011400780c */ /* 0x000fe40000721670 */
[----:B------:R-:W-:-:S11]  /*12730*/  MOV R13, R9 ;  /* 0x00000009000d7202 */ /* 0x000fd60000000f00 */
[----:B------:R-:W-:Y:S01]  /*12740*/  @!PT LDS RZ, [RZ] ;  /* 0x00000000fffff984 */ /* 0x000fe20000000800 */
[----:B------:R-:W-:Y:S01]  /*12750*/  @!PT LDS RZ, [RZ] ;  /* 0x00000000fffff984 */ /* 0x000fe20000000800 */
[----:B------:R-:W-:Y:S01]  /*12760*/  @!PT LDS RZ, [RZ] ;  /* 0x00000000fffff984 */ /* 0x000fe20000000800 */
[----:B------:R0:W-:Y:S02]  /*12770*/  LDGSTS.E.BYPASS.LTC128B.128 [R4+0xa400], desc[UR50][R2.64], !P1 ;  /* 0x0a40000002047fae */ /* 0x0001e4000c901d72 */
[----:B0-----:R-:W-:-:S07]  /*12780*/  IMAD.MOV.U32 R3, RZ, RZ, R14 ;  /* 0x000000ffff037224 */ /* 0x001fce00078e000e */
[----:B------:R-:W-:Y:S05]  /*12790*/  WARPSYNC.COLLECTIVE R15, `(.L_x_7265) ;  /* 0x000000000f087348 */ /* 0x000fea0003c00000 */
[----:B------:R0:W1:Y:S02]  /*127a0*/  SHFL.IDX P6, R14, R13, R12, R11 ;  /* 0x0000000c0d0e7389 */ /* 0x00006400000c000b */
[----:B01----:R-:W-:Y:S01]  /*127b0*/  ENDCOLLECTIVE ;  /* 0x000000000000791b */ /* 0x003fe20003800000 */
.L_x_7265:
[----:B------:R-:W-:Y:S02]  /*127c0*/  IMAD.MOV.U32 R13, RZ, RZ, R10 ;  /* 0x000000ffff0d7224 */ /* 0x000fe400078e000a */
[----:B------:R-:W-:Y:S02]  /*127d0*/  IMAD.MOV.U32 R12, RZ, RZ, 0x2 ;  /* 0x00000002ff0c7424 */ /* 0x000fe400078e00ff */
[----:B------:R-:W-:-:S07]  /*127e0*/  IMAD.MOV.U32 R2, RZ, RZ, R14 ;  /* 0x000000ffff027224 */ /* 0x000fce00078e000e */
[----:B------:R-:W-:Y:S05]  /*127f0*/  WARPSYNC.COLLECTIVE R15, `(.L_x_7266) ;  /* 0x000000000f087348 */ /* 0x000fea0003c00000 */
[----:B------:R0:W1:Y:S02]  /*12800*/  SHFL.IDX P6, R14, R13, R12, R11 ;  /* 0x0000000c0d0e7389 */ /* 0x00006400000c000b */
[----:B01----:R-:W-:Y:S01]  /*12810*/  ENDCOLLECTIVE ;  /* 0x000000000000791b */ /* 0x003fe20003800000 */
.L_x_7266:
        /* <DEDUP_REMOVED lines=12> */
.L_x_7267:
[----:B------:R-:W-:Y:S02]  /*128e0*/  IMAD.MOV.U32 R13, RZ, RZ, R10 ;  /* 0x000000ffff0d7224 */ /* 0x000fe400078e000a */
[----:B------:R-:W-:Y:S02]  /*128f0*/  IMAD.MOV.U32 R12, RZ, RZ, 0x3 ;  /* 0x00000003ff0c7424 */ /* 0x000fe400078e00ff */
[----:B------:R-:W-:-:S07]  /*12900*/  IMAD.MOV.U32 R2, RZ, RZ, R14 ;  /* 0x000000ffff027224 */ /* 0x000fce00078e000e */
[----:B------:R-:W-:Y:S05]  /*12910*/  WARPSYNC.COLLECTIVE R15, `(.L_x_7268) ;  /* 0x000000000f087348 */ /* 0x000fea0003c00000 */
[----:B------:R0:W1:Y:S02]  /*12920*/  SHFL.IDX P6, R14, R13, R12, R11 ;  /* 0x0000000c0d0e7389 */ /* 0x00006400000c000b */
[----:B01----:R-:W-:Y:S01]  /*12930*/  ENDCOLLECTIVE ;  /* 0x000000000000791b */ /* 0x003fe20003800000 */
.L_x_7268:
        /* <DEDUP_REMOVED lines=12> */
.L_x_7269:
[----:B------:R-:W-:Y:S02]  /*12a00*/  IMAD.MOV.U32 R13, RZ, RZ, R10 ;  /* 0x000000ffff0d7224 */ /* 0x000fe400078e000a */
[----:B------:R-:W-:Y:S02]  /*12a10*/  IMAD.MOV.U32 R12, RZ, RZ, 0x4 ;  /* 0x00000004ff0c7424 */ /* 0x000fe400078e00ff */
[----:B------:R-:W-:-:S07]  /*12a20*/  IMAD.MOV.U32 R2, RZ, RZ, R14 ;  /* 0x000000ffff027224 */ /* 0x000fce00078e000e */
[----:B------:R-:W-:Y:S05]  /*12a30*/  WARPSYNC.COLLECTIVE R15, `(.L_x_7270) ;  /* 0x000000000f087348 */ /* 0x000fea0003c00000 */
[----:B------:R0:W1:Y:S02]  /*12a40*/  SHFL.IDX P6, R14, R13, R12, R11 ;  /* 0x0000000c0d0e7389 */ /* 0x00006400000c000b */
[----:B01----:R-:W-:Y:S01]  /*12a50*/  ENDCOLLECTIVE ;  /* 0x000000000000791b */ /* 0x003fe20003800000 */
.L_x_7270:
        /* <DEDUP_REMOVED lines=12> */
.L_x_7271:
[----:B------:R-:W-:Y:S02]  /*12b20*/  IMAD.MOV.U32 R13, RZ, RZ, R10 ;  /* 0x000000ffff0d7224 */ /* 0x000fe400078e000a */
[----:B------:R-:W-:Y:S02]  /*12b30*/  IMAD.MOV.U32 R12, RZ, RZ, 0x5 ;  /* 0x00000005ff0c7424 */ /* 0x000fe400078e00ff */
[----:B------:R-:W-:-:S07]  /*12b40*/  IMAD.MOV.U32 R2, RZ, RZ, R14 ;  /* 0x000000ffff027224 */ /* 0x000fce00078e000e */
[----:B------:R-:W-:Y:S05]  /*12b50*/  WARPSYNC.COLLECTIVE R15, `(.L_x_7272) ;  /* 0x000000000f087348 */ /* 0x000fea0003c00000 */
[----:B------:R0:W1:Y:S02]  /*12b60*/  SHFL.IDX P6, R14, R13, R12, R11 ;  /* 0x0000000c0d0e7389 */ /* 0x00006400000c000b */
[----:B01----:R-:W-:Y:S01]  /*12b70*/  ENDCOLLECTIVE ;  /* 0x000000000000791b */ /* 0x003fe20003800000 */
.L_x_7272:
        /* <DEDUP_REMOVED lines=12> */
.L_x_7273:
[----:B------:R-:W-:Y:S02]  /*12c40*/  IMAD.MOV.U32 R13, RZ, RZ, R10 ;  /* 0x000000ffff0d7224 */ /* 0x000fe400078e000a */
[----:B------:R-:W-:Y:S02]  /*12c50*/  IMAD.MOV.U32 R12, RZ, RZ, 0x6 ;  /* 0x00000006ff0c7424 */ /* 0x000fe400078e00ff */
[----:B------:R-:W-:-:S07]  /*12c60*/  IMAD.MOV.U32 R2, RZ, RZ, R14 ;  /* 0x000000ffff027224 */ /* 0x000fce00078e000e */
[----:B------:R-:W-:Y:S05]  /*12c70*/  WARPSYNC.COLLECTIVE R15, `(.L_x_7274) ;  /* 0x000000000f087348 */ /* 0x000fea0003c00000 */
[----:B------:R0:W1:Y:S02]  /*12c80*/  SHFL.IDX P6, R14, R13, R12, R11 ;  /* 0x0000000c0d0e7389 */ /* 0x00006400000c000b */
[----:B01----:R-:W-:Y:S01]  /*12c90*/  ENDCOLLECTIVE ;  /* 0x000000000000791b */ /* 0x003fe20003800000 */
.L_x_7274:
        /* <DEDUP_REMOVED lines=12> */
.L_x_7275:
[----:B------:R-:W-:Y:S02]  /*12d60*/  IMAD.MOV.U32 R13, RZ, RZ, R10 ;  /* 0x000000ffff0d7224 */ /* 0x000fe400078e000a */
[----:B------:R-:W-:Y:S02]  /*12d70*/  IMAD.MOV.U32 R12, RZ, RZ, 0x7 ;  /* 0x00000007ff0c7424 */ /* 0x000fe400078e00ff */
[----:B------:R-:W-:-:S07]  /*12d80*/  IMAD.MOV.U32 R2, RZ, RZ, R14 ;  /* 0x000000ffff027224 */ /* 0x000fce00078e000e */
[----:B------:R-:W-:Y:S05]  /*12d90*/  WARPSYNC.COLLECTIVE R15, `(.L_x_7276) ;  /* 0x000000000f087348 */ /* 0x000fea0003c00000 */
[----:B------:R0:W1:Y:S02]  /*12da0*/  SHFL.IDX P6, R14, R13, R12, R11 ;  /* 0x0000000c0d0e7389 */ /* 0x00006400000c000b */
[----:B01----:R-:W-:Y:S01]  /*12db0*/  ENDCOLLECTIVE ;  /* 0x000000000000791b */ /* 0x003fe20003800000 */
.L_x_7276:
        /* <DEDUP_REMOVED lines=8> */
[----:B------:R-:W-:-:S07]  /*12e40*/  IMAD.MOV.U32 R10, RZ, RZ, R14 ;  /* 0x000000ffff0a7224 */ /* 0x000fce00078e000e */
[----:B0-----:R-:W-:Y:S05]  /*12e50*/  WARPSYNC.COLLECTIVE R15, `(.L_x_7277) ;  /* 0x000000000f087348 */ /* 0x001fea0003c00000 */
[----:B------:R1:W2:Y:S02]  /*12e60*/  SHFL.IDX P6, R14, R13, R12, R11 ;  /* 0x0000000c0d0e7389 */ /* 0x0002a400000c000b */
[----:B012---:R-:W-:Y:S01]  /*12e70*/  ENDCOLLECTIVE ;  /* 0x000000000000791b */ /* 0x007fe20003800000 */
.L_x_7277:
[----:B------:R-:W-:Y:S02]  /*12e80*/  IMAD.MOV.U32 R13, RZ, RZ, R21 ;  /* 0x000000ffff0d7224 */ /* 0x000fe400078e0015 */
[----:B------:R-:W-:Y:S02]  /*12e90*/  IMAD.MOV.U32 R12, RZ, RZ, RZ ;  /* 0x000000ffff0c7224 */ /* 0x000fe400078e00ff */
[----:B------:R-:W-:-:S07]  /*12ea0*/  IMAD.MOV.U32 R2, RZ, RZ, R14 ;  /* 0x000000ffff027224 */ /* 0x000fce00078e000e */
[----:B------:R-:W-:Y:S05]  /*12eb0*/  WARPSYNC.COLLECTIVE R15, `(.L_x_7278) ;  /* 0x000000000f087348 */ /* 0x000fea0003c00000 */
[----:B------:R0:W1:Y:S02]  /*12ec0*/  SHFL.IDX P6, R14, R13, R12, R11 ;  /* 0x0000000c0d0e7389 */ /* 0x00006400000c000b */
[----:B01----:R-:W-:Y:S01]  /*12ed0*/  ENDCOLLECTIVE ;  /* 0x000000000000791b */ /* 0x003fe20003800000 */
.L_x_7278:
        /* <DEDUP_REMOVED lines=12> */
.L_x_7279:
[----:B------:R-:W-:Y:S02]  /*12fa0*/  IMAD.MOV.U32 R13, RZ, RZ, R21 ;  /* 0x000000ffff0d7224 */ /* 0x000fe400078e0015 */
[----:B------:R-:W-:Y:S02]  /*12fb0*/  IMAD.MOV.U32 R12, RZ, RZ, 0x1 ;  /* 0x00000001ff0c7424 */ /* 0x000fe400078e00ff */
[----:B------:R-:W-:-:S07]  /*12fc0*/  IMAD.MOV.U32 R2, RZ, RZ, R14 ;  /* 0x000000ffff027224 */ /* 0x000fce00078e000e */
[----:B------:R-:W-:Y:S05]  /*12fd0*/  WARPSYNC.COLLECTIVE R15, `(.L_x_7280) ;  /* 0x000000000f087348 */ /* 0x000fea0003c00000 */
[----:B------:R0:W1:Y:S02]  /*12fe0*/  SHFL.IDX P6, R14, R13, R12, R11 ;  /* 0x0000000c0d0e7389 */ /* 0x00006400000c000b */
[----:B01----:R-:W-:Y:S01]  /*12ff0*/  ENDCOLLECTIVE ;  /* 0x000000000000791b */ /* 0x003fe20003800000 */
.L_x_7280:
        /* <DEDUP_REMOVED lines=8> */
[----:B------:R-:W-:Y:S01]  /*13080*/  ISETP.GE.AND P1, PT, R20, 0x11, PT ;  /* 0x000000111400780c */ /* 0x000fe20003f26270 */
[----:B------:R-:W-:-:S12]  /*13090*/  IMAD.MOV.U32 R21, RZ, RZ, R14 ;  /* 0x000000ffff157224 */ /* 0x000fd800078e000e */
[----:B0-----:R-:W-:Y:S05]  /*130a0*/  WARPSYNC.COLLECTIVE R15, `(.L_x_7281) ;  /* 0x000000000f087348 */ /* 0x001fea0003c00000 */
[----:B------:R1:W2:Y:S02]  /*130b0*/  SHFL.IDX P6, R14, R13, R12, R11 ;  /* 0x0000000c0d0e7389 */ /* 0x0002a400000c000b */
[----:B012---:R-:W-:Y:S01]  /*130c0*/  ENDCOLLECTIVE ;  /* 0x000000000000791b */ /* 0x007fe20003800000 */
.L_x_7281:
[----:B------:R-:W-:Y:S02]  /*130d0*/  @P1 LOP3.LUT R27, R27, 0x10, RZ, 0xfc, !PT ;  /* 0x000000101b1b1812 */ /* 0x000fe400078efcff */
[----:B------:R-:W-:Y:S02]  /*130e0*/  ISETP.GE.AND P1, PT, R20, 0x51, PT ;  /* 0x000000511400780c */ /* 0x000fe40003f26270 */
[----:B------:R-:W-:-:S04]  /*130f0*/  LOP3.LUT R27, R27, 0xffffffdf, RZ, 0xc0, !PT ;  /* 0xffffffdf1b1b7812 */ /* 0x000fc800078ec0ff */
[----:B------:R-:W-:Y:S02]  /*13100*/  @P3 LOP3.LUT R27, R27, 0x20, RZ, 0xfc, !PT ;  /* 0x000000201b1b3812 */ /* 0x000fe400078efcff */
[----:B------:R-:W-:Y:S02]  /*13110*/  ISETP.GE.AND P3, PT, R20, 0x71, PT ;  /* 0x000000711400780c */ /* 0x000fe40003f66270 */
[----:B------:R-:W-:Y:S01]  /*13120*/  LOP3.LUT R27, R27, 0xffffffbf, RZ, 0xc0, !PT ;  /* 0xffffffbf1b1b7812 */ /* 0x000fe200078ec0ff */
[----:B------:R-:W-:-:S03]  /*13130*/  IMAD.MOV.U32 R2, RZ, RZ, R14 ;  /* 0x000000ffff027224 */ /* 0x000fc600078e000e */
[----:B------:R-:W-:Y:S02]  /*13140*/  @P1 LOP3.LUT R27, R27, 0x40, RZ, 0xfc, !PT ;  /* 0x000000401b1b1812 */ /* 0x000fe400078efcff */
[----:B------:R-:W-:Y:S02]  /*13150*/  ISETP.GE.AND P1, PT, R20, 0x81, PT ;  /* 0x000000811400780c */ /* 0x000fe40003f26270 */
[----:B------:R-:W-:-:S04]  /*13160*/  LOP3.LUT R27, R27, 0xfffffeff, RZ, 0xc0, !PT ;  /* 0xfffffeff1b1b7812 */ /* 0x000fc800078ec0ff */
[----:B------:R-:W-:Y:S02]  /*13170*/  @P2 LOP3.LUT R27, R27, 0x100, RZ, 0xfc, !PT ;  /* 0x000001001b1b2812 */ /* 0x000fe400078efcff */
[----:B------:R-:W-:Y:S02]  /*13180*/  ISETP.GE.AND P2, PT, R20, 0x91, PT ;  /* 0x000000911400780c */ /* 0x000fe40003f46270 */
[----:B------:R-:W-:-:S11]  /*13190*/  LOP3.LUT R27, R27, 0xfffffdff, RZ, 0xc0, !PT ;  /* 0xfffffdff1b1b7812 */ /* 0x000fd600078ec0ff */
[----:B------:R-:W-:Y:S01]  /*131a0*/  @P2 LOP3.LUT R27, R27, 0x200, RZ, 0xfc, !PT ;  /* 0x000002001b1b2812 */ /* 0x000fe200078efcff */
[----:B------:R-:W-:Y:S06]  /*131b0*/  BRA `(.L_x_7282) ;  /* 0xffffffac00287947 */ /* 0x000fec000383ffff */
.L_x_7190:
[----:B--2---:R2:W3:Y:S02]  /*131c0*/  SYNCS.PHASECHK.TRANS64.TRYWAIT P0, [R0+URZ+0x22840], R30 ;  /* 0x0228401e000075a7 */ /* 0x0044e4000800017f */
[----:B---3--:R-:W-:Y:S05]  /*131d0*/  @!P0 NANOSLEEP.SYNCS 0x989680 ;  /* 0x009896800000895d */ /* 0x008fea0003900000 */
[----:B------:R-:W3:Y:S02]  /*131e0*/  @!P0 SYNCS.PHASECHK.TRANS64 P0, [R0+URZ+0x22840], R30 ;  /* 0x0228401e000085a7 */ /* 0x000ee4000800007f */
[----:B---3--:R-:W-:Y:S05]  /*131f0*/  @!P0 BRA `(.L_x_7190) ;  /* 0xfffffffc00f08947 */ /* 0x008fea000383ffff */
[----:B------:R-:W-:Y:S05]  /*13200*/  BRA `(.L_x_7283) ;  /* 0xffffffac007c7947 */ /* 0x000fea000383ffff */
.L_x_7191:
        /* <DEDUP_REMOVED lines=8> */
.L_x_7285:
[----:B------:R-:W-:Y:S05]  /*13290*/  BSYNC B0 ;  /* 0x0000000000007941 */ /* 0x000fea0003800000 */
.L_x_7284:
        /* <DEDUP_REMOVED lines=8> */
.L_x_7286:
[----:B------:R-:W-:Y:S02]  /*13320*/  IMAD.MOV.U32 R13, RZ, RZ, R7 ;  /* 0x000000ffff0d7224 */ /* 0x000fe400078e0007 */
[----:B------:R-:W-:Y:S01]  /*13330*/  IMAD.MOV.U32 R12, RZ, RZ, 0x1 ;  /* 0x00000001ff0c7424 */ /* 0x000fe200078e00ff */
[----:B------:R-:W-:-:S13]  /*13340*/  LOP3.LUT P6, RZ, R27, 0x80, RZ, 0xc0, !PT ;  /* 0x000000801bff7812 */ /* 0x000fda00078cc0ff */
[----:B------:R-:W-:-:S05]  /*13350*/  @P6 IADD3 R9, P0, R32, R14, RZ ;  /* 0x0000000e20096210 */ /* 0x000fca0007f1e0ff */
[----:B------:R-:W-:Y:S01]  /*13360*/  @P6 IMAD.X R3, RZ, RZ, R2, P0 ;  /* 0x000000ffff036224 */ /* 0x000fe200000e0602 */
[----:B------:R-:W-:-:S05]  /*13370*/  @P6 MOV R2, R9 ;  /* 0x0000000900026202 */ /* 0x000fca0000000f00 */
[----:B------:R-:W-:Y:S01]  /*13380*/  @!PT LDS RZ, [RZ] ;  /* 0x00000000fffff984 */ /* 0x000fe20000000800 */
[----:B------:R-:W-:Y:S01]  /*13390*/  @!PT LDS RZ, [RZ] ;  /* 0x00000000fffff984 */ /* 0x000fe20000000800 */
[----:B------:R-:W-:Y:S01]  /*133a0*/  @!PT LDS RZ, [RZ] ;  /* 0x00000000fffff984 */ /* 0x000fe20000000800 */
[----:B------:R0:W-:Y:S02]  /*133b0*/  @P6 LDGSTS.E.BYPASS.LTC128B.128 [R4+0x18400], desc[UR50][R2.64], !P2 ;  /* 0x1840000002046fae */ /* 0x0001e4000d101d72 */
[----:B0-----:R-:W-:Y:S05]  /*133c0*/  WARPSYNC.COLLECTIVE R15, `(.L_x_7287) ;  /* 0x000000000f087348 */ /* 0x001fea0003c00000 */
[----:B------:R1:W2:Y:S02]  /*133d0*/  SHFL.IDX P6, R14, R13, R12, R11 ;  /* 0x0000000c0d0e7389 */ /* 0x0002a400000c000b */
[----:B012---:R-:W-:Y:S01]  /*133e0*/  ENDCOLLECTIVE ;  /* 0x000000000000791b */ /* 0x007fe20003800000 */
.L_x_7287:
[----:B------:R-:W-:Y:S02]  /*133f0*/  IMAD.MOV.U32 R13, RZ, RZ, R8 ;  /* 0x000000ffff0d7224 */ /* 0x000fe400078e0008 */
[----:B------:R-:W-:-:S07]  /*13400*/  IMAD.MOV.U32 R2, RZ, RZ, R14 ;  /* 0x000000ffff027224 */ /* 0x000fce00078e000e */
[----:B------:R-:W-:Y:S05]  /*13410*/  WARPSYNC.COLLECTIVE R15, `(.L_x_7288) ;  /* 0x000000000f087348 */ /* 0x000fea0003c00000 */
[----:B------:R0:W1:Y:S02]  /*13420*/  SHFL.IDX P6, R14, R13, R12, R11 ;  /* 0x0000000c0d0e7389 */ /* 0x00006400000c000b */
[----:B01----:R-:W-:Y:S01]  /*13430*/  ENDCOLLECTIVE ;  /* 0x000000000000791b */ /* 0x003fe20003800000 */
.L_x_7288:
        /* <DEDUP_REMOVED lines=13> */
.L_x_7289:
[----:B------:R-:W-:Y:S02]  /*13510*/  IMAD.MOV.U32 R13, RZ, RZ, R8 ;  /* 0x000000ffff0d7224 */ /* 0x000fe400078e0008 */
[----:B------:R-:W-:-:S07]  /*13520*/  IMAD.MOV.U32 R2, RZ, RZ, R14 ;  /* 0x000000ffff027224 */ /* 0x000fce00078e000e */
[----:B------:R-:W-:Y:S05]  /*13530*/  WARPSYNC.COLLECTIVE R15, `(.L_x_7290) ;  /* 0x000000000f087348 */ /* 0x000fea0003c00000 */
[----:B------:R0:W1:Y:S02]  /*13540*/  SHFL.IDX P6, R14, R13, R12, R11 ;  /* 0x0000000c0d0e7389 */ /* 0x00006400000c000b */
[----:B01----:R-:W-:Y:S01]  /*13550*/  ENDCOLLECTIVE ;  /* 0x000000000000791b */ /* 0x003fe20003800000 */
.L_x_7290:
[----:B------:R-:W-:Y:S02]  /*13560*/  IMAD.MOV.U32 R13, RZ, RZ, R7 ;  /* 0x000000ffff0d7224 */ /* 0x000fe400078e0007 */
[----:B------:R-:W-:Y:S01]  /*13570*/  IMAD.MOV.U32 R12, RZ, RZ, 0x3 ;  /* 0x00000003ff0c7424 */ /* 0x000fe200078e00ff */
[----:B------:R-:W-:-:S13]  /*13580*/  @P5 IADD3 R9, P0, R32, R14, RZ ;  /* 0x0000000e20095210 */ /* 0x000fda0007f1e0ff */
[----:B------:R-:W-:Y:S05]  /*13590*/  WARPSYNC.COLLECTIVE R15, `(.L_x_7291) ;  /* 0x000000000f087348 */ /* 0x000fea0003c00000 */
[----:B------:R0:W1:Y:S02]  /*135a0*/  SHFL.IDX P6, R14, R13, R12, R11 ;  /* 0x0000000c0d0e7389 */ /* 0x00006400000c000b */
[----:B01----:R-:W-:Y:S01]  /*135b0*/  ENDCOLLECTIVE ;  /* 0x000000000000791b */ /* 0x003fe20003800000 */
.L_x_7291:
[----:B------:R-:W-:Y:S01]  /*135c0*/  @P5 IMAD.X R10, RZ, RZ, R2, P0 ;  /* 0x000000ffff0a5224 */ /* 0x000fe200000e0602 */
[----:B------:R-:W-:-:S03]  /*135d0*/  @P5 MOV R2, R9 ;  /* 0x0000000900025202 */ /* 0x000fc60000000f00 */
[----:B------:R-:W-:-:S05]  /*135e0*/  @P5 IMAD.MOV.U32 R3, RZ, RZ, R10 ;  /* 0x000000ffff035224 */ /* 0x000fca00078e000a */
[----:B------:R-:W-:Y:S01]  /*135f0*/  @!PT LDS RZ, [RZ] ;  /* 0x00000000fffff984 */ /* 0x000fe20000000800 */
[----:B------:R-:W-:Y:S01]  /*13600*/  @!PT LDS RZ, [RZ] ;  /* 0x00000000fffff984 */ /* 0x000fe20000000800 */
[----:B------:R-:W-:Y:S01]  /*13610*/  @!PT LDS RZ, [RZ] ;  /* 0x00000000fffff984 */ /* 0x000fe20000000800 */
[----:B------:R0:W-:Y:S01]  /*13620*/  @P5 LDGSTS.E.BYPASS.LTC128B.128 [R4+0x19400], desc[UR50][R2.64], !P2 ;  /* 0x1940000002045fae */ /* 0x0001e2000d101d72 */
[----:B------:R-:W-:Y:S01]  /*13630*/  LOP3.LUT P5, RZ, R27, 0x40, RZ, 0xc0, !PT ;  /* 0x000000401bff7812 */ /* 0x000fe200078ac0ff */
[----:B------:R-:W-:Y:S02]  /*13640*/  IMAD.MOV.U32 R13, RZ, RZ, R8 ;  /* 0x000000ffff0d7224 */ /* 0x000fe400078e0008 */
[----:B0-----:R-:W-:-:S10]  /*13650*/  IMAD.MOV.U32 R2, RZ, RZ, R14 ;  /* 0x000000ffff027224 */ /* 0x001fd400078e000e */
[----:B------:R-:W-:Y:S05]  /*13660*/  WARPSYNC.COLLECTIVE R15, `(.L_x_7292) ;  /* 0x000000000f087348 */ /* 0x000fea0003c00000 */
[----:B------:R0:W1:Y:S02]  /*13670*/  SHFL.IDX P6, R14, R13, R12, R11 ;  /* 0x0000000c0d0e7389 */ /* 0x00006400000c000b */
[----:B01----:R-:W-:Y:S01]  /*13680*/  ENDCOLLECTIVE ;  /* 0x000000000000791b */ /* 0x003fe20003800000 */
.L_x_7292:
[----:B------:R-:W-:Y:S02]  /*13690*/  IMAD.MOV.U32 R13, RZ, RZ, R7 ;  /* 0x000000ffff0d7224 */ /* 0x000fe400078e0007 */
[----:B------:R-:W-:Y:S01]  /*136a0*/  IMAD.MOV.U32 R12, RZ, RZ, 0x4 ;  /* 0x00000004ff0c7424 */ /* 0x000fe200078e00ff */
[----:B------:R-:W-:-:S13]  /*136b0*/  @P4 IADD3 R9, P0, R32, R14, RZ ;  /* 0x0000000e20094210 */ /* 0x000fda0007f1e0ff */
[----:B------:R-:W-:Y:S05]  /*136c0*/  WARPSYNC.COLLECTIVE R15, `(.L_x_7293) ;  /* 0x000000000f087348 */ /* 0x000fea0003c00000 */
[----:B------:R0:W1:Y:S02]  /*136d0*/  SHFL.IDX P6, R14, R13, R12, R11 ;  /* 0x0000000c0d0e7389 */ /* 0x00006400000c000b */
[----:B01----:R-:W-:Y:S01]  /*136e0*/  ENDCOLLECTIVE ;  /* 0x000000000000791b */ /* 0x003fe20003800000 */
.L_x_7293:
[----:B------:R-:W-:Y:S01]  /*136f0*/  @P4 IADD3.X R10, RZ, R2, RZ, P0, !PT ;  /* 0x00000002ff0a4210 */ /* 0x000fe200007fe4ff */
[----:B------:R-:W-:-:S04]  /*13700*/  @P4 IMAD.MOV.U32 R2, RZ, RZ, R9 ;  /* 0x000000ffff024224 */ /* 0x000fc800078e0009 */
[----:B------:R-:W-:-:S05]  /*13710*/  @P4 IMAD.MOV.U32 R3, RZ, RZ, R10 ;  /* 0x000000ffff034224 */ /* 0x000fca00078e000a */
[----:B------:R-:W-:Y:S01]  /*13720*/  @!PT LDS RZ, [RZ] ;  /* 0x00000000fffff984 */ /* 0x000fe20000000800 */
[----:B------:R-:W-:Y:S01]  /*13730*/  @!PT LDS RZ, [RZ] ;  /* 0x00000000fffff984 */ /* 0x000fe20000000800 */
[----:B------:R-:W-:Y:S01]  /*13740*/  @!PT LDS RZ, [RZ] ;  /* 0x00000000fffff984 */ /* 0x000fe20000000800 */
[----:B------:R0:W-:Y:S01]  /*13750*/  @P4 LDGSTS.E.BYPASS.LTC128B.128 [R4+0x19c00], desc[UR50][R2.64], !P2 ;  /* 0x19c0000002044fae */ /* 0x0001e2000d101d72 */
[----:B------:R-:W-:Y:S02]  /*13760*/  LOP3.LUT P4, RZ, R27, 0x20, RZ, 0xc0, !PT ;  /* 0x000000201bff7812 */ /* 0x000fe4000788c0ff */
[----:B------:R-:W-:Y:S01]  /*13770*/  MOV R13, R8 ;  /* 0x00000008000d7202 */ /* 0x000fe20000000f00 */
[----:B0-----:R-:W-:-:S10]  /*13780*/  IMAD.MOV.U32 R2, RZ, RZ, R14 ;  /* 0x000000ffff027224 */ /* 0x001fd400078e000e */
[----:B------:R-:W-:Y:S05]  /*13790*/  WARPSYNC.COLLECTIVE R15, `(.L_x_7294) ;  /* 0x000000000f087348 */ /* 0x000fea0003c00000 */
[----:B------:R0:W1:Y:S02]  /*137a0*/  SHFL.IDX P6, R14, R13, R12, R11 ;  /* 0x0000000c0d0e7389 */ /* 0x00006400000c000b */
[----:B01----:R-:W-:Y:S01]  /*137b0*/  ENDCOLLECTIVE ;  /* 0x000000000000791b */ /* 0x003fe20003800000 */
.L_x_7294:
[----:B------:R-:W-:Y:S02]  /*137c0*/  IMAD.MOV.U32 R13, RZ, RZ, R7 ;  /* 0x000000ffff0d7224 */ /* 0x000fe400078e0007 */
[----:B------:R-:W-:Y:S01]  /*137d0*/  IMAD.MOV.U32 R12, RZ, RZ, 0x5 ;  /* 0x00000005ff0c7424 */ /* 0x000fe200078e00ff */
[----:B------:R-:W-:-:S13]  /*137e0*/  @P4 IADD3 R9, P0, R32, R14, RZ ;  /* 0x0000000e20094210 */ /* 0x000fda0007f1e0ff */
[----:B------:R-:W-:Y:S05]  /*137f0*/  WARPSYNC.COLLECTIVE R15, `(.L_x_7295) ;  /* 0x000000000f087348 */ /* 0x000fea0003c00000 */
[----:B------:R0:W1:Y:S02]  /*13800*/  SHFL.IDX P6, R14, R13, R12, R11 ;  /* 0x0000000c0d0e7389 */ /* 0x00006400000c000b */
[----:B01----:R-:W-:Y:S01]  /*13810*/  ENDCOLLECTIVE ;  /* 0x000000000000791b */ /* 0x003fe20003800000 */
.L_x_7295:
[----:B------:R-:W-:Y:S02]  /*13820*/  @P4 IMAD.X R10, RZ, RZ, R2, P0 ;  /* 0x000000ffff0a4224 */ /* 0x000fe400000e0602 */
[----:B------:R-:W-:Y:S02]  /*13830*/  @P4 IMAD.MOV.U32 R2, RZ, RZ, R9 ;  /* 0x000000ffff024224 */ /* 0x000fe400078e0009 */
[----:B------:R-:W-:-:S05]  /*13840*/  @P4 IMAD.MOV.U32 R3, RZ, RZ, R10 ;  /* 0x000000ffff034224 */ /* 0x000fca00078e000a */
[----:B------:R-:W-:Y:S01]  /*13850*/  @!PT LDS RZ, [RZ] ;  /* 0x00000000fffff984 */ /* 0x000fe20000000800 */
[----:B------:R-:W-:Y:S01]  /*13860*/  @!PT LDS RZ, [RZ] ;  /* 0x00000000fffff984 */ /* 0x000fe20000000800 */
[----:B------:R-:W-:Y:S01]  /*13870*/  @!PT LDS RZ, [RZ] ;  /* 0x00000000fffff984 */ /* 0x000fe20000000800 */
[----:B------:R0:W-:Y:S01]  /*13880*/  @P4 LDGSTS.E.BYPASS.LTC128B.128 [R4+0x1a400], desc[UR50][R2.64], !P2 ;  /* 0x1a40000002044fae */ /* 0x0001e2000d101d72 */
[----:B------:R-:W-:Y:S01]  /*13890*/  LOP3.LUT P4, RZ, R27, 0x100, RZ, 0xc0, !PT ;  /* 0x000001001bff7812 */ /* 0x000fe2000788c0ff */
[----:B------:R-:W-:Y:S01]  /*138a0*/  IMAD.MOV.U32 R13, RZ, RZ, R8 ;  /* 0x000000ffff0d7224 */ /* 0x000fe200078e0008 */
[----:B0-----:R-:W-:-:S11]  /*138b0*/  MOV R2, R14 ;  /* 0x0000000e00027202 */ /* 0x001fd60000000f00 */
[----:B------:R-:W-:Y:S05]  /*138c0*/  WARPSYNC.COLLECTIVE R15, `(.L_x_7296) ;  /* 0x000000000f087348 */ /* 0x000fea0003c00000 */
[----:B------:R0:W1:Y:S02]  /*138d0*/  SHFL.IDX P6, R14, R13, R12, R11 ;  /* 0x0000000c0d0e7389 */ /* 0x00006400000c000b */
[----:B01----:R-:W-:Y:S01]  /*138e0*/  ENDCOLLECTIVE ;  /* 0x000000000000791b */ /* 0x003fe20003800000 */
.L_x_7296:
[----:B------:R-:W-:Y:S01]  /*138f0*/  IMAD.MOV.U32 R13, RZ, RZ, R7 ;  /* 0x000000ffff0d7224 */ /* 0x000fe200078e0007 */
[----:B------:R-:W-:Y:S02]  /*13900*/  MOV R12, 0x6 ;  /* 0x00000006000c7802 */ /* 0x000fe40000000f00 */
[----:B------:R-:W-:-:S13]  /*13910*/  @P5 IADD3 R9, P0, R32, R14, RZ ;  /* 0x0000000e20095210 */ /* 0x000fda0007f1e0ff */
[----:B------:R-:W-:Y:S05]  /*13920*/  WARPSYNC.COLLECTIVE R15, `(.L_x_7297) ;  /* 0x000000000f087348 */ /* 0x000fea0003c00000 */
[----:B------:R0:W1:Y:S02]  /*13930*/  SHFL.IDX P6, R14, R13, R12, R11 ;  /* 0x0000000c0d0e7389 */ /* 0x00006400000c000b */
[----:B01----:R-:W-:Y:S01]  /*13940*/  ENDCOLLECTIVE ;  /* 0x000000000000791b */ /* 0x003fe20003800000 */
.L_x_7297:
[----:B------:R-:W-:Y:S02]  /*13950*/  @P5 IMAD.X R10, RZ, RZ, R2, P0 ;  /* 0x000000ffff0a5224 */ /* 0x000fe400000e0602 */
[----:B------:R-:W-:Y:S02]  /*13960*/  @P5 IMAD.MOV.U32 R2, RZ, RZ, R9 ;  /* 0x000000ffff025224 */ /* 0x000fe400078e0009 */
[----:B------:R-:W-:-:S05]  /*13970*/  @P5 IMAD.MOV.U32 R3, RZ, RZ, R10 ;  /* 0x000000ffff035224 */ /* 0x000fca00078e000a */
[----:B------:R-:W-:Y:S01]  /*13980*/  @!PT LDS RZ, [RZ] ;  /* 0x00000000fffff984 */ /* 0x000fe20000000800 */
[----:B------:R-:W-:Y:S01]  /*13990*/  @!PT LDS RZ, [RZ] ;  /* 0x00000000fffff984 */ /* 0x000fe20000000800 */
[----:B------:R-:W-:Y:S01]  /*139a0*/  @!PT LDS RZ, [RZ] ;  /* 0x00000000fffff984 */ /* 0x000fe20000000800 */
[----:B------:R0:W-:Y:S01]  /*139b0*/  @P5 LDGSTS.E.BYPASS.LTC128B.128 [R4+0x1ac00], desc[UR50][R2.64], !P2 ;  /* 0x1ac0000002045fae */ /* 0x0001e2000d101d72 */
[----:B------:R-:W-:Y:S02]  /*139c0*/  IMAD.MOV.U32 R13, RZ, RZ, R8 ;  /* 0x000000ffff0d7224 */ /* 0x000fe400078e0008 */
[----:B0-----:R-:W-:-:S07]  /*139d0*/  IMAD.MOV.U32 R2, RZ, RZ, R14 ;  /* 0x000000ffff027224 */ /* 0x001fce00078e000e */
[----:B------:R-:W-:Y:S05]  /*139e0*/  WARPSYNC.COLLECTIVE R15, `(.L_x_7298) ;  /* 0x000000000f087348 */ /* 0x000fea0003c00000 */
[----:B------:R0:W1:Y:S02]  /*139f0*/  SHFL.IDX P6, R14, R13, R12, R11 ;  /* 0x0000000c0d0e7389 */ /* 0x00006400000c000b */
[----:B01----:R-:W-:Y:S01]  /*13a00*/  ENDCOLLECTIVE ;  /* 0x000000000000791b */ /* 0x003fe20003800000 */
.L_x_7298:
[----:B------:R-:W-:Y:S01]  /*13a10*/  MOV R13, R7 ;  /* 0x00000007000d7202 */ /* 0x000fe20000000f00 */
[----:B------:R-:W-:Y:S01]  /*13a20*/  IMAD.MOV.U32 R12, RZ, RZ, 0x7 ;  /* 0x00000007ff0c7424 */ /* 0x000fe200078e00ff */
[----:B------:R-:W-:-:S13]  /*13a30*/  @P4 IADD3 R9, P0, R32, R14, RZ ;  /* 0x0000000e20094210 */ /* 0x000fda0007f1e0ff */
[----:B------:R-:W-:Y:S05]  /*13a40*/  WARPSYNC.COLLECTIVE R15, `(.L_x_7299) ;  /* 0x000000000f087348 */ /* 0x000fea0003c00000 */
[----:B------:R0:W1:Y:S02]  /*13a50*/  SHFL.IDX P6, R14, R13, R12, R11 ;  /* 0x0000000c0d0e7389 */ /* 0x00006400000c000b */
[----:B01----:R-:W-:Y:S01]  /*13a60*/  ENDCOLLECTIVE ;  /* 0x000000000000791b */ /* 0x003fe20003800000 */
.L_x_7299:
        /* <DEDUP_REMOVED lines=8> */
[----:B------:R-:W-:-:S07]  /*13af0*/  IMAD.MOV.U32 R7, RZ, RZ, R14 ;  /* 0x000000ffff077224 */ /* 0x000fce00078e000e */
[----:B0-----:R-:W-:Y:S05]  /*13b00*/  WARPSYNC.COLLECTIVE R15, `(.L_x_7300) ;  /* 0x000000000f087348 */ /* 0x001fea0003c00000 */
[----:B------:R1:W2:Y:S02]  /*13b10*/  SHFL.IDX P6, R14, R13, R12, R11 ;  /* 0x0000000c0d0e7389 */ /* 0x0002a400000c000b */
[----:B012---:R-:W-:Y:S01]  /*13b20*/  ENDCOLLECTIVE ;  /* 0x000000000000791b */ /* 0x007fe20003800000 */
.L_x_7300:
[----:B------:R-:W-:Y:S02]  /*13b30*/  IMAD.MOV.U32 R13, RZ, RZ, R6 ;  /* 0x000000ffff0d7224 */ /* 0x000fe400078e0006 */
[----:B------:R-:W-:Y:S01]  /*13b40*/  IMAD.MOV.U32 R12, RZ, RZ, RZ ;  /* 0x000000ffff0c7224 */ /* 0x000fe200078e00ff */
[----:B------:R-:W-:-:S05]  /*13b50*/  @P3 IADD3 R14, P0, R32, R14, RZ ;  /* 0x0000000e200e3210 */ /* 0x000fca0007f1e0ff */
[----:B------:R-:W-:-:S08]  /*13b60*/  @P3 IMAD.MOV.U32 R2, RZ, RZ, R14 ;  /* 0x000000ffff023224 */ /* 0x000fd000078e000e */
[----:B------:R-:W-:Y:S05]  /*13b70*/  WARPSYNC.COLLECTIVE R15, `(.L_x_7301) ;  /* 0x000000000f087348 */ /* 0x000fea0003c00000 */
[----:B------:R0:W1:Y:S02]  /*13b80*/  SHFL.IDX P6, R14, R13, R12, R11 ;  /* 0x0000000c0d0e7389 */ /* 0x00006400000c000b */
[----:B01----:R-:W-:Y:S01]  /*13b90*/  ENDCOLLECTIVE ;  /* 0x000000000000791b */ /* 0x003fe20003800000 */
.L_x_7301:
[----:B------:R-:W-:-:S05]  /*13ba0*/  @P3 IMAD.X R9, RZ, RZ, R7, P0 ;  /* 0x000000ffff093224 */ /* 0x000fca00000e0607 */
[----:B------:R-:W-:-:S05]  /*13bb0*/  @P3 MOV R3, R9 ;  /* 0x0000000900033202 */ /* 0x000fca0000000f00 */
        /* <DEDUP_REMOVED lines=9> */
.L_x_7302:
[----:B------:R-:W-:Y:S02]  /*13c50*/  IMAD.MOV.U32 R13, RZ, RZ, R6 ;  /* 0x000000ffff0d7224 */ /* 0x000fe400078e0006 */
[----:B------:R-:W-:Y:S01]  /*13c60*/  IMAD.MOV.U32 R12, RZ, RZ, 0x1 ;  /* 0x00000001ff0c7424 */ /* 0x000fe200078e00ff */
[----:B------:R-:W-:-:S05]  /*13c70*/  @P1 IADD3 R14, P0, R32, R14, RZ ;  /* 0x0000000e200e1210 */ /* 0x000fca0007f1e0ff */
[----:B------:R-:W-:Y:S01]  /*13c80*/  @P1 IMAD.X R9, RZ, RZ, R2, P0 ;  /* 0x000000ffff091224 */ /* 0x000fe200000e0602 */
[----:B------:R-:W-:-:S07]  /*13c90*/  @P1 MOV R2, R14 ;  /* 0x0000000e00021202 */ /* 0x000fce0000000f00 */
[----:B------:R-:W-:Y:S05]  /*13ca0*/  WARPSYNC.COLLECTIVE R15, `(.L_x_7303) ;  /* 0x000000000f087348 */ /* 0x000fea0003c00000 */
[----:B------:R0:W1:Y:S02]  /*13cb0*/  SHFL.IDX P6, R14, R13, R12, R11 ;  /* 0x0000000c0d0e7389 */ /* 0x00006400000c000b */
[----:B01----:R-:W-:Y:S01]  /*13cc0*/  ENDCOLLECTIVE ;  /* 0x000000000000791b */ /* 0x003fe20003800000 */
.L_x_7303:
        /* <DEDUP_REMOVED lines=10> */
.L_x_7304:
[----:B------:R-:W-:Y:S05]  /*13d70*/  BRA `(.L_x_7305) ;  /* 0xffffffa800407947 */ /* 0x000fea000383ffff */
.L_x_7196:
[----:B------:R-:W-:Y:S01]  /*13d80*/  MOV R13, R6 ;  /* 0x00000006000d7202 */ /* 0x000fe20000000f00 */
[----:B------:R-:W-:Y:S01]  /*13d90*/  IMAD.MOV.U32 R12, RZ, RZ, RZ ;  /* 0x000000ffff0c7224 */ /* 0x000fe200078e00ff */
[----:B------:R-:W-:Y:S01]  /*13da0*/  IADD3 R4, R17, R4, RZ ;  /* 0x0000000411047210 */ /* 0x000fe20007ffe0ff */
[----:B------:R-:W-:Y:S02]  /*13db0*/  IMAD.MOV.U32 R11, RZ, RZ, 0x181f ;  /* 0x0000181fff0b7424 */ /* 0x000fe400078e00ff */
[----:B------:R-:W-:Y:S02]  /*13dc0*/  IMAD.MOV.U32 R15, RZ, RZ, -0x1 ;  /* 0xffffffffff0f7424 */ /* 0x000fe400078e00ff */
[----:B------:R-:W-:Y:S02]  /*13dd0*/  IMAD R5, R5, UR41, RZ ;  /* 0x0000002905057c24 */ /* 0x000fe4000f8e02ff */
[----:B------:R-:W-:-:S07]  /*13de0*/  VIADD R8, R4, 0x10 ;  /* 0x0000001004087836 */ /* 0x000fce0000000000 */
[----:B-----5:R-:W-:Y:S05]  /*13df0*/  WARPSYNC.COLLECTIVE R15, `(.L_x_7306) ;  /* 0x000000000f087348 */ /* 0x020fea0003c00000 */
[----:B------:R0:W1:Y:S02]  /*13e00*/  SHFL.IDX P6, R14, R13, R12, R11 ;  /* 0x0000000c0d0e7389 */ /* 0x00006400000c000b */
[----:B01---5:R-:W-:Y:S01]  /*13e10*/  ENDCOLLECTIVE ;  /* 0x000000000000791b */ /* 0x023fe20003800000 */
.L_x_7306:
[----:B------:R-:W-:Y:S01]  /*13e20*/  ISETP.GE.AND P2, PT, R4, R5, PT ;  /* 0x000000050400720c */ /* 0x000fe20003f46270 */
[----:B------:R-:W-:Y:S02]  /*13e30*/  IMAD.MOV.U32 R13, RZ, RZ, R0 ;  /* 0x000000ffff0d7224 */ /* 0x000fe400078e0000 */
[----:B------:R-:W-:-:S10]  /*13e40*/  IMAD.MOV.U32 R2, RZ, RZ, R14 ;  /* 0x000000ffff027224 */ /* 0x000fd400078e000e */
[----:B------:R-:W-:Y:S05]  /*13e50*/  WARPSYNC.COLLECTIVE R15, `(.L_x_7307) ;  /* 0x000000000f087348 */ /* 0x000fea0003c00000 */
[----:B------:R0:W1:Y:S02]  /*13e60*/  SHFL.IDX P6, R14, R13, R12, R11 ;  /* 0x0000000c0d0e7389 */ /* 0x00006400000c000b */
[----:B01----:R-:W-:Y:S01]  /*13e70*/  ENDCOLLECTIVE ;  /* 0x000000000000791b */ /* 0x003fe20003800000 */
.L_x_7307:
        /* <DEDUP_REMOVED lines=8> */
.L_x_7308:
[----:B------:R-:W-:Y:S01]  /*13f00*/  @!PT LDS RZ, [RZ] ;  /* 0x00000000fffff984 */ /* 0x000fe20000000800 */
[----:B------:R-:W-:Y:S01]  /*13f10*/  @!PT LDS RZ, [RZ] ;  /* 0x00000000fffff984 */ /* 0x000fe20000000800 */
[----:B------:R-:W-:Y:S01]  /*13f20*/  @!PT LDS RZ, [RZ] ;  /* 0x00000000fffff984 */ /* 0x000fe20000000800 */
[----:B------:R0:W-:Y:S01]  /*13f30*/  @!P2 LDGSTS.E.BYPASS.LTC128B.128 [R10+0x14400], desc[UR50][R2.64], !P0 ;  /* 0x14400000020aafae */ /* 0x0001e2000c101d72 */
[----:B------:R-:W-:Y:S01]  /*13f40*/  ISETP.GE.AND P2, PT, R8, R5, PT ;  /* 0x000000050800720c */ /* 0x000fe20003f46270 */
[----:B------:R-:W-:Y:S02]  /*13f50*/  VIADD R8, R4, 0x20 ;  /* 0x0000002004087836 */ /* 0x000fe40000000000 */
[----:B------:R-:W-:Y:S01]  /*13f60*/  IMAD.MOV.U32 R13, RZ, RZ, R0 ;  /* 0x000000ffff0d7224 */ /* 0x000fe200078e0000 */
[----:B------:R-:W-:-:S09]  /*13f70*/  MOV R7, R14 ;  /* 0x0000000e00077202 */ /* 0x000fd20000000f00 */
[----:B0-----:R-:W-:Y:S05]  /*13f80*/  WARPSYNC.COLLECTIVE R15, `(.L_x_7309) ;  /* 0x000000000f087348 */ /* 0x001fea0003c00000 */
[----:B------:R1:W2:Y:S02]  /*13f90*/  SHFL.IDX P6, R14, R13, R12, R11 ;  /* 0x0000000c0d0e7389 */ /* 0x0002a400000c000b */
[----:B012---:R-:W-:Y:S01]  /*13fa0*/  ENDCOLLECTIVE ;  /* 0x000000000000791b */ /* 0x007fe20003800000 */
.L_x_7309:
[----:B------:R-:W-:Y:S02]  /*13fb0*/  IMAD.MOV.U32 R13, RZ, RZ, R6 ;  /* 0x000000ffff0d7224 */ /* 0x000fe400078e0006 */
[----:B------:R-:W-:Y:S01]  /*13fc0*/  IMAD.MOV.U32 R12, RZ, RZ, 0x2 ;  /* 0x00000002ff0c7424 */ /* 0x000fe200078e00ff */
[----:B------:R-:W-:-:S13]  /*13fd0*/  @!P2 IADD3 R2, P1, R32, R14, RZ ;  /* 0x0000000e2002a210 */ /* 0x000fda0007f3e0ff */
[----:B------:R-:W-:Y:S05]  /*13fe0*/  WARPSYNC.COLLECTIVE R15, `(.L_x_7310) ;  /* 0x000000000f087348 */ /* 0x000fea0003c00000 */
[----:B------:R0:W1:Y:S02]  /*13ff0*/  SHFL.IDX P6, R14, R13, R12, R11 ;  /* 0x0000000c0d0e7389 */ /* 0x00006400000c000b */
[----:B01----:R-:W-:Y:S01]  /*14000*/  ENDCOLLECTIVE ;  /* 0x000000000000791b */ /* 0x003fe20003800000 */
.L_x_7310:
[----:B------:R-:W-:-:S05]  /*14010*/  @!P2 IMAD.X R3, RZ, RZ, R7, P1 ;  /* 0x000000ffff03a224 */ /* 0x000fca00008e0607 */
        /* <DEDUP_REMOVED lines=11> */
.L_x_7311:
[----:B------:R-:W-:Y:S02]  /*140d0*/  IMAD.MOV.U32 R13, RZ, RZ, R6 ;  /* 0x000000ffff0d7224 */ /* 0x000fe400078e0006 */
[----:B------:R-:W-:Y:S01]  /*140e0*/  IMAD.MOV.U32 R12, RZ, RZ, 0x3 ;  /* 0x00000003ff0c7424 */ /* 0x000fe200078e00ff */
[----:B------:R-:W-:-:S13]  /*140f0*/  @!P2 IADD3 R2, P1, R32, R14, RZ ;  /* 0x0000000e2002a210 */ /* 0x000fda0007f3e0ff */
[----:B------:R-:W-:Y:S05]  /*14100*/  WARPSYNC.COLLECTIVE R15, `(.L_x_7312) ;  /* 0x000000000f087348 */ /* 0x000fea0003c00000 */
[----:B------:R0:W1:Y:S02]  /*14110*/  SHFL.IDX P6, R14, R13, R12, R11 ;  /* 0x0000000c0d0e7389 */ /* 0x00006400000c000b */
[----:B01----:R-:W-:Y:S01]  /*14120*/  ENDCOLLECTIVE ;  /* 0x000000000000791b */ /* 0x003fe20003800000 */
.L_x_7312:
        /* <DEDUP_REMOVED lines=12> */
.L_x_7313:
[----:B------:R-:W-:Y:S02]  /*141f0*/  IMAD.MOV.U32 R13, RZ, RZ, R6 ;  /* 0x000000ffff0d7224 */ /* 0x000fe400078e0006 */
[----:B------:R-:W-:Y:S01]  /*14200*/  IMAD.MOV.U32 R12, RZ, RZ, 0x4 ;  /* 0x00000004ff0c7424 */ /* 0x000fe200078e00ff */
[----:B------:R-:W-:-:S13]  /*14210*/  @!P2 IADD3 R2, P1, R32, R14, RZ ;  /* 0x0000000e2002a210 */ /* 0x000fda0007f3e0ff */
[----:B------:R-:W-:Y:S05]  /*14220*/  WARPSYNC.COLLECTIVE R15, `(.L_x_7314) ;  /* 0x000000000f087348 */ /* 0x000fea0003c00000 */
[----:B------:R0:W1:Y:S02]  /*14230*/  SHFL.IDX P6, R14, R13, R12, R11 ;  /* 0x0000000c0d0e7389 */ /* 0x00006400000c000b */
[----:B01----:R-:W-:Y:S01]  /*14240*/  ENDCOLLECTIVE ;  /* 0x000000000000791b */ /* 0x003fe20003800000 */
.L_x_7314:
        /* <DEDUP_REMOVED lines=12> */
.L_x_7315:
[----:B------:R-:W-:Y:S02]  /*14310*/  IMAD.MOV.U32 R13, RZ, RZ, R6 ;  /* 0x000000ffff0d7224 */ /* 0x000fe400078e0006 */
[----:B------:R-:W-:Y:S01]  /*14320*/  IMAD.MOV.U32 R12, RZ, RZ, 0x5 ;  /* 0x00000005ff0c7424 */ /* 0x000fe200078e00ff */
[----:B------:R-:W-:-:S13]  /*14330*/  @!P2 IADD3 R2, P1, R32, R14, RZ ;  /* 0x0000000e2002a210 */ /* 0x000fda0007f3e0ff */
[----:B------:R-:W-:Y:S05]  /*14340*/  WARPSYNC.COLLECTIVE R15, `(.L_x_7316) ;  /* 0x000000000f087348 */ /* 0x000fea0003c00000 */
[----:B------:R0:W1:Y:S02]  /*14350*/  SHFL.IDX P6, R14, R13, R12, R11 ;  /* 0x0000000c0d0e7389 */ /* 0x00006400000c000b */
[----:B01----:R-:W-:Y:S01]  /*14360*/  ENDCOLLECTIVE ;  /* 0x000000000000791b */ /* 0x003fe20003800000 */
.L_x_7316:
[----:B------:R-:W-:-:S05]  /*14370*/  @!P2 IMAD.X R3, RZ, RZ, R7, P1 ;  /* 0x000000ffff03a224 */ /* 0x000fca00008e0607 */
[----:B------:R-:W-:Y:S01]  /*14380*/  @!PT LDS RZ, [RZ] ;  /* 0x00000000fffff984 */ /* 0x000fe20000000800 */
[----:B------:R-:W-:Y:S01]  /*14390*/  @!PT LDS RZ, [RZ] ;  /* 0x00000000fffff984 */ /* 0x000fe20000000800 */
[----:B------:R-:W-:Y:S01]  /*143a0*/  @!PT LDS RZ, [RZ] ;  /* 0x00000000fffff984 */ /* 0x000fe20000000800 */
[----:B------:R0:W-:Y:S01]  /*143b0*/  @!P2 LDGSTS.E.BYPASS.LTC128B.128 [R10+0x16400], desc[UR50][R2.64], !P0 ;  /* 0x16400000020aafae */ /* 0x0001e2000c101d72 */
[----:B------:R-:W-:Y:S01]  /*143c0*/  ISETP.GE.AND P2, PT, R8, R5, PT ;  /* 0x000000050800720c */ /* 0x000fe20003f46270 */
[----:B------:R-:W-:Y:S01]  /*143d0*/  IMAD.MOV.U32 R13, RZ, RZ, R0 ;  /* 0x000000ffff0d7224 */ /* 0x000fe200078e0000 */
[----:B------:R-:W-:-:S11]  /*143e0*/  MOV R7, R14 ;  /* 0x0000000e00077202 */ /* 0x000fd60000000f00 */
[----:B0-----:R-:W-:Y:S05]  /*143f0*/  WARPSYNC.COLLECTIVE R15, `(.L_x_7317) ;  /* 0x000000000f087348 */ /* 0x001fea0003c00000 */
[----:B------:R1:W2:Y:S02]  /*14400*/  SHFL.IDX P6, R14, R13, R12, R11 ;  /* 0x0000000c0d0e7389 */ /* 0x0002a400000c000b */
[----:B012---:R-:W-:Y:S01]  /*14410*/  ENDCOLLECTIVE ;  /* 0x000000000000791b */ /* 0x007fe20003800000 */
.L_x_7317:
[----:B------:R-:W-:Y:S02]  /*14420*/  IMAD.MOV.U32 R13, RZ, RZ, R6 ;  /* 0x000000ffff0d7224 */ /* 0x000fe400078e0006 */
[----:B------:R-:W-:Y:S01]  /*14430*/  IMAD.MOV.U32 R12, RZ, RZ, 0x6 ;  /* 0x00000006ff0c7424 */ /* 0x000fe200078e00ff */
[----:B------:R-:W-:-:S13]  /*14440*/  @!P2 IADD3 R2, P1, R32, R14, RZ ;  /* 0x0000000e2002a210 */ /* 0x000fda0007f3e0ff */
[----:B------:R-:W-:Y:S05]  /*14450*/  WARPSYNC.COLLECTIVE R15, `(.L_x_7318) ;  /* 0x000000000f087348 */ /* 0x000fea0003c00000 */
[----:B------:R0:W1:Y:S02]  /*14460*/  SHFL.IDX P6, R14, R13, R12, R11 ;  /* 0x0000000c0d0e7389 */ /* 0x00006400000c000b */
[----:B01----:R-:W-:Y:S01]  /*14470*/  ENDCOLLECTIVE ;  /* 0x000000000000791b */ /* 0x003fe20003800000 */
.L_x_7318:
[----:B------:R-:W-:-:S05]  /*14480*/  @!P2 IMAD.X R3, RZ, RZ, R7, P1 ;  /* 0x000000ffff03a224 */ /* 0x000fca00008e0607 */
[----:B------:R-:W-:Y:S01]  /*14490*/  @!PT LDS RZ, [RZ] ;  /* 0x00000000fffff984 */ /* 0x000fe20000000800 */
[----:B------:R-:W-:Y:S01]  /*144a0*/  @!PT LDS RZ, [RZ] ;  /* 0x00000000fffff984 */ /* 0x000fe20000000800 */
[----:B------:R-:W-:Y:S01]  /*144b0*/  @!PT LDS RZ, [RZ] ;  /* 0x00000000fffff984 */ /* 0x000fe20000000800 */
[----:B------:R0:W-:Y:S01]  /*144c0*/  @!P2 LDGSTS.E.BYPASS.LTC128B.128 [R10+0x16c00], desc[UR50][R2.64], !P0 ;  /* 0x16c00000020aafae */ /* 0x0001e2000c101d72 */
[----:B------:R-:W-:Y:S01]  /*144d0*/  MOV R13, R0 ;  /* 0x00000000000d7202 */ /* 0x000fe20000000f00 */
[----:B0-----:R-:W-:Y:S02]  /*144e0*/  VIADD R2, R4, 0x60 ;  /* 0x0000006004027836 */ /* 0x001fe40000000000 */
[----:B------:R-:W-:-:S03]  /*144f0*/  IMAD.MOV.U32 R7, RZ, RZ, R14 ;  /* 0x000000ffff077224 */ /* 0x000fc600078e000e */
[----:B------:R-:W-:-:S13]  /*14500*/  ISETP.GE.AND P2, PT, R2, R5, PT ;  /* 0x000000050200720c */ /* 0x000fda0003f46270 */
[----:B------:R-:W-:Y:S05]  /*14510*/  WARPSYNC.COLLECTIVE R15, `(.L_x_7319) ;  /* 0x000000000f087348 */ /* 0x000fea0003c00000 */
[----:B------:R0:W1:Y:S02]  /*14520*/  SHFL.IDX P6, R14, R13, R12, R11 ;  /* 0x0000000c0d0e7389 */ /* 0x00006400000c000b */
[----:B01----:R-:W-:Y:S01]  /*14530*/  ENDCOLLECTIVE ;  /* 0x000000000000791b */ /* 0x003fe20003800000 */
.L_x_7319:
[----:B------:R-:W-:Y:S02]  /*14540*/  IMAD.MOV.U32 R13, RZ, RZ, R6 ;  /* 0x000000ffff0d7224 */ /* 0x000fe400078e0006 */
[----:B------:R-:W-:Y:S01]  /*14550*/  IMAD.MOV.U32 R12, RZ, RZ, 0x7 ;  /* 0x00000007ff0c7424 */ /* 0x000fe200078e00ff */
[----:B------:R-:W-:-:S13]  /*14560*/  @!P2 IADD3 R2, P1, R32, R14, RZ ;  /* 0x0000000e2002a210 */ /* 0x000fda0007f3e0ff */
[----:B------:R-:W-:Y:S05]  /*14570*/  WARPSYNC.COLLECTIVE R15, `(.L_x_7320) ;  /* 0x000000000f087348 */ /* 0x000fea0003c00000 */
[----:B------:R0:W1:Y:S02]  /*14580*/  SHFL.IDX P6, R14, R13, R12, R11 ;  /* 0x0000000c0d0e7389 */ /* 0x00006400000c000b */
[----:B01----:R-:W-:Y:S01]  /*14590*/  ENDCOLLECTIVE ;  /* 0x000000000000791b */ /* 0x003fe20003800000 */
.L_x_7320:
[----:B------:R-:W-:-:S05]  /*145a0*/  @!P2 IMAD.X R3, RZ, RZ, R7, P1 ;  /* 0x000000ffff03a224 */ /* 0x000fca00008e0607 */
[----:B------:R-:W-:Y:S01]  /*145b0*/  @!PT LDS RZ, [RZ] ;  /* 0x00000000fffff984 */ /* 0x000fe20000000800 */
[----:B------:R-:W-:Y:S01]  /*145c0*/  @!PT LDS RZ, [RZ] ;  /* 0x00000000fffff984 */ /* 0x000fe20000000800 */
[----:B------:R-:W-:Y:S01]  /*145d0*/  @!PT LDS RZ, [RZ] ;  /* 0x00000000fffff984 */ /* 0x000fe20000000800 */
[----:B------:R0:W-:Y:S01]  /*145e0*/  @!P2 LDGSTS.E.BYPASS.LTC128B.128 [R10+0x17400], desc[UR50][R2.64], !P0 ;  /* 0x17400000020aafae */ /* 0x0001e2000c101d72 */
[----:B------:R-:W-:Y:S01]  /*145f0*/  MOV R13, R0 ;  /* 0x00000000000d7202 */ /* 0x000fe20000000f00 */
[----:B------:R-:W-:-:S07]  /*14600*/  IMAD.MOV.U32 R6, RZ, RZ, R14 ;  /* 0x000000ffff067224 */ /* 0x000fce00078e000e */
[----:B0-----:R-:W-:Y:S05]  /*14610*/  WARPSYNC.COLLECTIVE R15, `(.L_x_7321) ;  /* 0x000000000f087348 */ /* 0x001fea0003c00000 */
[----:B------:R1:W2:Y:S02]  /*14620*/  SHFL.IDX P6, R14, R13, R12, R11 ;  /* 0x0000000c0d0e7389 */ /* 0x0002a400000c000b */
[----:B012---:R-:W-:Y:S01]  /*14630*/  ENDCOLLECTIVE ;  /* 0x000000000000791b */ /* 0x007fe20003800000 */
.L_x_7321:
[----:B------:R-:W-:Y:S05]  /*14640*/  BRA `(.L_x_7322) ;  /* 0xffffffa800947947 */ /* 0x000fea000383ffff */
.L_x_7199:
[----:B0-----:R0:W1:Y:S02]  /*14650*/  SYNCS.PHASECHK.TRANS64.TRYWAIT P0, [R22+URZ+0x22820], R3 ;  /* 0x02282003160075a7 */ /* 0x001064000800017f */
[----:B-1----:R-:W-:Y:S05]  /*14660*/  @!P0 NANOSLEEP.SYNCS 0x989680 ;  /* 0x009896800000895d */ /* 0x002fea0003900000 */
[----:B------:R-:W1:Y:S02]  /*14670*/  @!P0 SYNCS.PHASECHK.TRANS64 P0, [R22+URZ+0x22820], R3 ;  /* 0x02282003160085a7 */ /* 0x000e64000800007f */
[----:B-1----:R-:W-:Y:S05]  /*14680*/  @!P0 BRA `(.L_x_7199) ;  /* 0xfffffffc00f08947 */ /* 0x002fea000383ffff */
[----:B------:R-:W-:Y:S05]  /*14690*/  BRA `(.L_x_7323) ;  /* 0xffffffa800f07947 */ /* 0x000fea000383ffff */
.L_x_7203:
[----:B0-----:R0:W1:Y:S02]  /*146a0*/  SYNCS.PHASECHK.TRANS64.TRYWAIT P0, [R0+URZ+0x22880], R31 ;  /* 0x0228801f000075a7 */ /* 0x001064000800017f */
[----:B-1----:R-:W-:Y:S05]  /*146b0*/  @!P0 NANOSLEEP.SYNCS 0x989680 ;  /* 0x009896800000895d */ /* 0x002fea0003900000 */
[----:B------:R-:W1:Y:S02]  /*146c0*/  @!P0 SYNCS.PHASECHK.TRANS64 P0, [R0+URZ+0x22880], R31 ;  /* 0x0228801f000085a7 */ /* 0x000e64000800007f */
[----:B-1----:R-:W-:Y:S05]  /*146d0*/  @!P0 BRA `(.L_x_7203) ;  /* 0xfffffffc00f08947 */ /* 0x002fea000383ffff */
[----:B------:R-:W-:Y:S05]  /*146e0*/  BRA `(.L_x_7324) ;  /* 0xffffffb000147947 */ /* 0x000fea000383ffff */
.L_x_7204:
        /* <DEDUP_REMOVED lines=8> */
.L_x_7326:
[----:B------:R-:W-:Y:S05]  /*14770*/  BSYNC B0 ;  /* 0x0000000000007941 */ /* 0x000fea0003800000 */
.L_x_7325:
[----:B------:R-:W-:Y:S01]  /*14780*/  MOV R13, R17 ;  /* 0x00000011000d7202 */ /* 0x000fe20000000f00 */
[----:B------:R-:W-:Y:S01]  /*14790*/  IMAD.MOV.U32 R12, RZ, RZ, RZ ;  /* 0x000000ffff0c7224 */ /* 0x000fe200078e00ff */
[----:B------:R-:W-:Y:S01]  /*147a0*/  IADD3 R6, R22, R6, RZ ;  /* 0x0000000616067210 */ /* 0x000fe20007ffe0ff */
[----:B------:R-:W-:Y:S02]  /*147b0*/  IMAD.MOV.U32 R11, RZ, RZ, 0x181f ;  /* 0x0000181fff0b7424 */ /* 0x000fe400078e00ff */
[----:B------:R-:W-:Y:S02]  /*147c0*/  IMAD.MOV.U32 R15, RZ, RZ, -0x1 ;  /* 0xffffffffff0f7424 */ /* 0x000fe400078e00ff */
[----:B------:R-:W-:-:S07]  /*147d0*/  IMAD.MOV.U32 R3, RZ, RZ, R14 ;  /* 0x000000ffff037224 */ /* 0x000fce00078e000e */
[----:B------:R-:W-:Y:S05]  /*147e0*/  WARPSYNC.COLLECTIVE R15, `(.L_x_7327) ;  /* 0x000000000f087348 */ /* 0x000fea0003c00000 */
[----:B------:R0:W1:Y:S02]  /*147f0*/  SHFL.IDX P6, R14, R13, R12, R11 ;  /* 0x0000000c0d0e7389 */ /* 0x00006400000c000b */
[----:B01----:R-:W-:Y:S01]  /*14800*/  ENDCOLLECTIVE ;  /* 0x000000000000791b */ /* 0x003fe20003800000 */
.L_x_7327:
[----:B------:R-:W-:Y:S02]  /*14810*/  IMAD.MOV.U32 R13, RZ, RZ, R19 ;  /* 0x000000ffff0d7224 */ /* 0x000fe400078e0013 */
[----:B------:R-:W-:Y:S02]  /*14820*/  IMAD.MOV.U32 R12, RZ, RZ, 0x1 ;  /* 0x00000001ff0c7424 */ /* 0x000fe400078e00ff */
[----:B------:R-:W-:-:S07]  /*14830*/  IMAD.MOV.U32 R2, RZ, RZ, R14 ;  /* 0x000000ffff027224 */ /* 0x000fce00078e000e */
[----:B------:R-:W-:Y:S05]  /*14840*/  WARPSYNC.COLLECTIVE R15, `(.L_x_7328) ;  /* 0x000000000f087348 */ /* 0x000fea0003c00000 */
[----:B------:R0:W1:Y:S02]  /*14850*/  SHFL.IDX P6, R14, R13, R12, R11 ;  /* 0x0000000c0d0e7389 */ /* 0x00006400000c000b */
[----:B01----:R-:W-:Y:S01]  /*14860*/  ENDCOLLECTIVE ;  /* 0x000000000000791b */ /* 0x003fe20003800000 */
.L_x_7328:
        /* <DEDUP_REMOVED lines=11> */
.L_x_7329:
[----:B------:R-:W-:Y:S02]  /*14920*/  IMAD.MOV.U32 R13, RZ, RZ, R19 ;  /* 0x000000ffff0d7224 */ /* 0x000fe400078e0013 */
[----:B------:R-:W-:-:S05]  /*14930*/  IMAD.MOV.U32 R12, RZ, RZ, R14 ;  /* 0x000000ffff0c7224 */ /* 0x000fca00078e000e */
[----:B------:R-:W-:Y:S01]  /*14940*/  IADD3 R2, P0, R32, R12, RZ ;  /* 0x0000000c20027210 */ /* 0x000fe20007f1e0ff */
[----:B------:R-:W-:-:S03]  /*14950*/  IMAD.MOV.U32 R12, RZ, RZ, 0x2 ;  /* 0x00000002ff0c7424 */ /* 0x000fc600078e00ff */
[----:B------:R-:W-:-:S09]  /*14960*/  IADD3.X R3, RZ, R21, RZ, P0, !PT ;  /* 0x00000015ff037210 */ /* 0x000fd200007fe4ff */
[----:B------:R-:W-:Y:S05]  /*14970*/  WARPSYNC.COLLECTIVE R15, `(.L_x_7330) ;  /* 0x000000000f087348 */ /* 0x000fea0003c00000 */
[----:B------:R0:W1:Y:S02]  /*14980*/  SHFL.IDX P6, R14, R13, R12, R11 ;  /* 0x0000000c0d0e7389 */ /* 0x00006400000c000b */
[----:B01----:R-:W-:Y:S01]  /*14990*/  ENDCOLLECTIVE ;  /* 0x000000000000791b */ /* 0x003fe20003800000 */
.L_x_7330:
        /* <DEDUP_REMOVED lines=9> */
.L_x_7331:
[----:B------:R-:W-:Y:S02]  /*14a30*/  IMAD.MOV.U32 R13, RZ, RZ, R19 ;  /* 0x000000ffff0d7224 */ /* 0x000fe400078e0013 */
[----:B------:R-:W-:Y:S02]  /*14a40*/  IMAD.MOV.U32 R12, RZ, RZ, 0x3 ;  /* 0x00000003ff0c7424 */ /* 0x000fe400078e00ff */
[----:B------:R-:W-:-:S05]  /*14a50*/  IMAD.MOV.U32 R11, RZ, RZ, R14 ;  /* 0x000000ffff0b7224 */ /* 0x000fca00078e000e */
[----:B------:R-:W-:Y:S01]  /*14a60*/  IADD3 R2, P0, R32, R11, RZ ;  /* 0x0000000b20027210 */ /* 0x000fe20007f1e0ff */
[----:B------:R-:W-:-:S03]  /*14a70*/  IMAD.MOV.U32 R11, RZ, RZ, 0x181f ;  /* 0x0000181fff0b7424 */ /* 0x000fc600078e00ff */
[----:B------:R-:W-:-:S09]  /*14a80*/  IADD3.X R3, RZ, R20, RZ, P0, !PT ;  /* 0x00000014ff037210 */ /* 0x000fd200007fe4ff */
[----:B------:R-:W-:Y:S05]  /*14a90*/  WARPSYNC.COLLECTIVE R15, `(.L_x_7332) ;  /* 0x000000000f087348 */ /* 0x000fea0003c00000 */
[----:B------:R0:W1:Y:S02]  /*14aa0*/  SHFL.IDX P6, R14, R13, R12, R11 ;  /* 0x0000000c0d0e7389 */ /* 0x00006400000c000b */
[----:B01----:R-:W-:Y:S01]  /*14ab0*/  ENDCOLLECTIVE ;  /* 0x000000000000791b */ /* 0x003fe20003800000 */
.L_x_7332:
        /* <DEDUP_REMOVED lines=9> */
.L_x_7333:
[----:B------:R-:W-:Y:S02]  /*14b50*/  IMAD.MOV.U32 R13, RZ, RZ, R19 ;  /* 0x000000ffff0d7224 */ /* 0x000fe400078e0013 */
[----:B------:R-:W-:Y:S01]  /*14b60*/  IMAD.MOV.U32 R12, RZ, RZ, 0x4 ;  /* 0x00000004ff0c7424 */ /* 0x000fe200078e00ff */
[----:B------:R-:W-:-:S07]  /*14b70*/  MOV R2, R14 ;  /* 0x0000000e00027202 */ /* 0x000fce0000000f00 */
[----:B------:R-:W-:Y:S05]  /*14b80*/  WARPSYNC.COLLECTIVE R15, `(.L_x_7334) ;  /* 0x000000000f087348 */ /* 0x000fea0003c00000 */
[----:B------:R0:W1:Y:S02]  /*14b90*/  SHFL.IDX P6, R14, R13, R12, R11 ;  /* 0x0000000c0d0e7389 */ /* 0x00006400000c000b */
[----:B01----:R-:W-:Y:S01]  /*14ba0*/  ENDCOLLECTIVE ;  /* 0x000000000000791b */ /* 0x003fe20003800000 */
.L_x_7334:
        /* <DEDUP_REMOVED lines=11> */
.L_x_7335:
[----:B------:R-:W-:Y:S02]  /*14c60*/  IMAD.MOV.U32 R13, RZ, RZ, R19 ;  /* 0x000000ffff0d7224 */ /* 0x000fe400078e0013 */
[----:B------:R-:W-:Y:S01]  /*14c70*/  IMAD.MOV.U32 R12, RZ, RZ, 0x5 ;  /* 0x00000005ff0c7424 */ /* 0x000fe200078e00ff */
[----:B------:R-:W-:-:S07]  /*14c80*/  MOV R2, R14 ;  /* 0x0000000e00027202 */ /* 0x000fce0000000f00 */
[----:B------:R-:W-:Y:S05]  /*14c90*/  WARPSYNC.COLLECTIVE R15, `(.L_x_7336) ;  /* 0x000000000f087348 */ /* 0x000fea0003c00000 */
[----:B------:R0:W1:Y:S02]  /*14ca0*/  SHFL.IDX P6, R14, R13, R12, R11 ;  /* 0x0000000c0d0e7389 */ /* 0x00006400000c000b */
[----:B01----:R-:W-:Y:S01]  /*14cb0*/  ENDCOLLECTIVE ;  /* 0x000000000000791b */ /* 0x003fe20003800000 */
.L_x_7336:
        /* <DEDUP_REMOVED lines=11> */
.L_x_7337:
[----:B------:R-:W-:Y:S02]  /*14d70*/  IMAD.MOV.U32 R13, RZ, RZ, R19 ;  /* 0x000000ffff0d7224 */ /* 0x000fe400078e0013 */
[----:B------:R-:W-:Y:S01]  /*14d80*/  IMAD.MOV.U32 R12, RZ, RZ, 0x6 ;  /* 0x00000006ff0c7424 */ /* 0x000fe200078e00ff */
[----:B------:R-:W-:-:S07]  /*14d90*/  MOV R2, R14 ;  /* 0x0000000e00027202 */ /* 0x000fce0000000f00 */
[----:B------:R-:W-:Y:S05]  /*14da0*/  WARPSYNC.COLLECTIVE R15, `(.L_x_7338) ;  /* 0x000000000f087348 */ /* 0x000fea0003c00000 */
[----:B------:R0:W1:Y:S02]  /*14db0*/  SHFL.IDX P6, R14, R13, R12, R11 ;  /* 0x0000000c0d0e7389 */ /* 0x00006400000c000b */
[----:B01----:R-:W-:Y:S01]  /*14dc0*/  ENDCOLLECTIVE ;  /* 0x000000000000791b */ /* 0x003fe20003800000 */
.L_x_7338:
        /* <DEDUP_REMOVED lines=11> */
.L_x_7339:
[----:B------:R-:W-:Y:S02]  /*14e80*/  IMAD.MOV.U32 R13, RZ, RZ, R19 ;  /* 0x000000ffff0d7224 */ /* 0x000fe400078e0013 */
[----:B------:R-:W-:Y:S01]  /*14e90*/  IMAD.MOV.U32 R12, RZ, RZ, 0x7 ;  /* 0x00000007ff0c7424 */ /* 0x000fe200078e00ff */
[----:B------:R-:W-:-:S07]  /*14ea0*/  MOV R2, R14 ;  /* 0x0000000e00027202 */ /* 0x000fce0000000f00 */
[----:B------:R-:W-:Y:S05]  /*14eb0*/  WARPSYNC.COLLECTIVE R15, `(.L_x_7340) ;  /* 0x000000000f087348 */ /* 0x000fea0003c00000 */
[----:B------:R0:W1:Y:S02]  /*14ec0*/  SHFL.IDX P6, R14, R13, R12, R11 ;  /* 0x0000000c0d0e7389 */ /* 0x00006400000c000b */
[----:B01----:R-:W-:Y:S01]  /*14ed0*/  ENDCOLLECTIVE ;  /* 0x000000000000791b */ /* 0x003fe20003800000 */
.L_x_7340:
        /* <DEDUP_REMOVED lines=11> */
.L_x_7341:
[----:B------:R-:W-:Y:S02]  /*14f90*/  IMAD.MOV.U32 R13, RZ, RZ, R10 ;  /* 0x000000ffff0d7224 */ /* 0x000fe400078e000a */
[----:B------:R-:W-:Y:S02]  /*14fa0*/  IMAD.MOV.U32 R12, RZ, RZ, RZ ;  /* 0x000000ffff0c7224 */ /* 0x000fe400078e00ff */
[----:B------:R-:W-:-:S05]  /*14fb0*/  IMAD.MOV.U32 R11, RZ, RZ, R14 ;  /* 0x000000ffff0b7224 */ /* 0x000fca00078e000e */
[----:B------:R-:W-:Y:S01]  /*14fc0*/  IADD3 R2, P0, R32, R11, RZ ;  /* 0x0000000b20027210 */ /* 0x000fe20007f1e0ff */
[----:B------:R-:W-:-:S04]  /*14fd0*/  IMAD.MOV.U32 R11, RZ, RZ, 0x181f ;  /* 0x0000181fff0b7424 */ /* 0x000fc800078e00ff */
[----:B------:R-:W-:-:S08]  /*14fe0*/  IMAD.X R3, RZ, RZ, R19, P0 ;  /* 0x000000ffff037224 */ /* 0x000fd000000e0613 */
[----:B------:R-:W-:Y:S05]  /*14ff0*/  WARPSYNC.COLLECTIVE R15, `(.L_x_7342) ;  /* 0x000000000f087348 */ /* 0x000fea0003c00000 */
[----:B------:R0:W1:Y:S02]  /*15000*/  SHFL.IDX P6, R14, R13, R12, R11 ;  /* 0x0000000c0d0e7389 */ /* 0x00006400000c000b */
[----:B01----:R-:W-:Y:S01]  /*15010*/  ENDCOLLECTIVE ;  /* 0x000000000000791b */ /* 0x003fe20003800000 */
.L_x_7342:
        /* <DEDUP_REMOVED lines=9> */
.L_x_7343:
        /* <DEDUP_REMOVED lines=8> */
.L_x_7344:
        /* <DEDUP_REMOVED lines=9> */
.L_x_7345:
[----:B------:R-:W-:Y:S01]  /*151c0*/  IMAD.MOV.U32 R2, RZ, RZ, R14 ;  /* 0x000000ffff027224 */ /* 0x000fe200078e000e */
[----:B------:R-:W-:Y:S06]  /*151d0*/  BRA `(.L_x_7346) ;  /* 0xffffffa800ac7947 */ /* 0x000fec000383ffff */
.L_x_7209:
[----:B--2---:R2:W3:Y:S02]  /*151e0*/  SYNCS.PHASECHK.TRANS64.TRYWAIT P0, [R0+URZ+0x22840], R31 ;  /* 0x0228401f000075a7 */ /* 0x0044e4000800017f */
[----:B---3--:R-:W-:Y:S05]  /*151f0*/  @!P0 NANOSLEEP.SYNCS 0x989680 ;  /* 0x009896800000895d */ /* 0x008fea0003900000 */
[----:B------:R-:W3:Y:S02]  /*15200*/  @!P0 SYNCS.PHASECHK.TRANS64 P0, [R0+URZ+0x22840], R31 ;  /* 0x0228401f000085a7 */ /* 0x000ee4000800007f */
[----:B---3--:R-:W-:Y:S05]  /*15210*/  @!P0 BRA `(.L_x_7209) ;  /* 0xfffffffc00f08947 */ /* 0x008fea000383ffff */
[----:B------:R-:W-:Y:S05]  /*15220*/  BRA `(.L_x_7347) ;  /* 0xffffffa800fc7947 */ /* 0x000fea000383ffff */
.L_x_7210:
        /* <DEDUP_REMOVED lines=8> */
.L_x_7349:
[----:B------:R-:W-:Y:S05]  /*152b0*/  BSYNC B0 ;  /* 0x0000000000007941 */ /* 0x000fea0003800000 */
.L_x_7348:
        /* <DEDUP_REMOVED lines=8> */
.L_x_7350:
[----:B------:R-:W-:Y:S02]  /*15340*/  IMAD.MOV.U32 R13, RZ, RZ, R4 ;  /* 0x000000ffff0d7224 */ /* 0x000fe400078e0004 */
[----:B------:R-:W-:Y:S02]  /*15350*/  IMAD.MOV.U32 R12, RZ, RZ, 0x1 ;  /* 0x00000001ff0c7424 */ /* 0x000fe400078e00ff */
[----:B------:R-:W-:-:S07]  /*15360*/  IMAD.MOV.U32 R2, RZ, RZ, R14 ;  /* 0x000000ffff027224 */ /* 0x000fce00078e000e */
[----:B------:R-:W-:Y:S05]  /*15370*/  WARPSYNC.COLLECTIVE R15, `(.L_x_7351) ;  /* 0x000000000f087348 */ /* 0x000fea0003c00000 */
[----:B------:R0:W1:Y:S02]  /*15380*/  SHFL.IDX P6, R14, R13, R12, R11 ;  /* 0x0000000c0d0e7389 */ /* 0x00006400000c000b */
[----:B01----:R-:W-:Y:S01]  /*15390*/  ENDCOLLECTIVE ;  /* 0x000000000000791b */ /* 0x003fe20003800000 */
.L_x_7351:
        /* <DEDUP_REMOVED lines=11> */
.L_x_7352:
        /* <DEDUP_REMOVED lines=8> */
.L_x_7353:
        /* <DEDUP_REMOVED lines=9> */
.L_x_7354:
        /* <DEDUP_REMOVED lines=9> */
.L_x_7355:
        /* <DEDUP_REMOVED lines=9> */
.L_x_7356:
[----:B------:R-:W-:Y:S02]  /*15680*/  IMAD.MOV.U32 R13, RZ, RZ, R4 ;  /* 0x000000ffff0d7224 */ /* 0x000fe400078e0004 */
[----:B------:R-:W-:Y:S01]  /*15690*/  IMAD.MOV.U32 R12, RZ, RZ, 0x4 ;  /* 0x00000004ff0c7424 */ /* 0x000fe200078e00ff */
[----:B------:R-:W-:-:S07]  /*156a0*/  MOV R2, R14 ;  /* 0x0000000e00027202 */ /* 0x000fce0000000f00 */
[----:B------:R-:W-:Y:S05]  /*156b0*/  WARPSYNC.COLLECTIVE R15, `(.L_x_7357) ;  /* 0x000000000f087348 */ /* 0x000fea0003c00000 */
[----:B------:R0:W1:Y:S02]  /*156c0*/  SHFL.IDX P6, R14, R13, R12, R11 ;  /* 0x0000000c0d0e7389 */ /* 0x00006400000c000b */
[----:B01----:R-:W-:Y:S01]  /*156d0*/  ENDCOLLECTIVE ;  /* 0x000000000000791b */ /* 0x003fe20003800000 */
.L_x_7357:
        /* <DEDUP_REMOVED lines=11> */
.L_x_7358:
[----:B------:R-:W-:Y:S02]  /*15790*/  IMAD.MOV.U32 R13, RZ, RZ, R4 ;  /* 0x000000ffff0d7224 */ /* 0x000fe400078e0004 */
[----:B------:R-:W-:Y:S01]  /*157a0*/  IMAD.MOV.U32 R12, RZ, RZ, 0x5 ;  /* 0x00000005ff0c7424 */ /* 0x000fe200078e00ff */
[----:B------:R-:W-:-:S07]  /*157b0*/  MOV R2, R14 ;  /* 0x0000000e00027202 */ /* 0x000fce0000000f00 */
[----:B------:R-:W-:Y:S05]  /*157c0*/  WARPSYNC.COLLECTIVE R15, `(.L_x_7359) ;  /* 0x000000000f087348 */ /* 0x000fea0003c00000 */
[----:B------:R0:W1:Y:S02]  /*157d0*/  SHFL.IDX P6, R14, R13, R12, R11 ;  /* 0x0000000c0d0e7389 */ /* 0x00006400000c000b */
[----:B01----:R-:W-:Y:S01]  /*157e0*/  ENDCOLLECTIVE ;  /* 0x000000000000791b */ /* 0x003fe20003800000 */
.L_x_7359:
        /* <DEDUP_REMOVED lines=11> */
.L_x_7360:
[----:B------:R-:W-:Y:S02]  /*158a0*/  IMAD.MOV.U32 R13, RZ, RZ, R4 ;  /* 0x000000ffff0d7224 */ /* 0x000fe400078e0004 */
[----:B------:R-:W-:Y:S01]  /*158b0*/  IMAD.MOV.U32 R12, RZ, RZ, 0x6 ;  /* 0x00000006ff0c7424 */ /* 0x000fe200078e00ff */
[----:B------:R-:W-:-:S07]  /*158c0*/  MOV R2, R14 ;  /* 0x0000000e00027202 */ /* 0x000fce0000000f00 */
[----:B------:R-:W-:Y:S05]  /*158d0*/  WARPSYNC.COLLECTIVE R15, `(.L_x_7361) ;  /* 0x000000000f087348 */ /* 0x000fea0003c00000 */
[----:B------:R0:W1:Y:S02]  /*158e0*/  SHFL.IDX P6, R14, R13, R12, R11 ;  /* 0x0000000c0d0e7389 */ /* 0x00006400000c000b */
[----:B01----:R-:W-:Y:S01]  /*158f0*/  ENDCOLLECTIVE ;  /* 0x000000000000791b */ /* 0x003fe20003800000 */
.L_x_7361:
        /* <DEDUP_REMOVED lines=11> */
.L_x_7362:
[----:B------:R-:W-:Y:S02]  /*159b0*/  IMAD.MOV.U32 R13, RZ, RZ, R4 ;  /* 0x000000ffff0d7224 */ /* 0x000fe400078e0004 */
[----:B------:R-:W-:Y:S01]  /*159c0*/  IMAD.MOV.U32 R12, RZ, RZ, 0x7 ;  /* 0x00000007ff0c7424 */ /* 0x000fe200078e00ff */
[----:B------:R-:W-:-:S07]  /*159d0*/  MOV R2, R14 ;  /* 0x0000000e00027202 */ /* 0x000fce0000000f00 */
[----:B------:R-:W-:Y:S05]  /*159e0*/  WARPSYNC.COLLECTIVE R15, `(.L_x_7363) ;  /* 0x000000000f087348 */ /* 0x000fea0003c00000 */
[----:B------:R0:W1:Y:S02]  /*159f0*/  SHFL.IDX P6, R14, R13, R12, R11 ;  /* 0x0000000c0d0e7389 */ /* 0x00006400000c000b */
[----:B01----:R-:W-:Y:S01]  /*15a00*/  ENDCOLLECTIVE ;  /* 0x000000000000791b */ /* 0x003fe20003800000 */
.L_x_7363:
        /* <DEDUP_REMOVED lines=11> */
.L_x_7364:
[----:B------:R-:W-:Y:S02]  /*15ac0*/  IMAD.MOV.U32 R13, RZ, RZ, R8 ;  /* 0x000000ffff0d7224 */ /* 0x000fe400078e0008 */
[----:B------:R-:W-:Y:S02]  /*15ad0*/  IMAD.MOV.U32 R12, RZ, RZ, RZ ;  /* 0x000000ffff0c7224 */ /* 0x000fe400078e00ff */
[----:B------:R-:W-:-:S07]  /*15ae0*/  IMAD.MOV.U32 R9, RZ, RZ, R14 ;  /* 0x000000ffff097224 */ /* 0x000fce00078e000e */
[----:B------:R-:W-:Y:S05]  /*15af0*/  WARPSYNC.COLLECTIVE R15, `(.L_x_7365) ;  /* 0x000000000f087348 */ /* 0x000fea0003c00000 */
[----:B------:R0:W1:Y:S02]  /*15b00*/  SHFL.IDX P6, R14, R13, R12, R11 ;  /* 0x0000000c0d0e7389 */ /* 0x00006400000c000b */
[----:B01----:R-:W-:Y:S01]  /*15b10*/  ENDCOLLECTIVE ;  /* 0x000000000000791b */ /* 0x003fe20003800000 */
.L_x_7365:
        /* <DEDUP_REMOVED lines=11> */
.L_x_7366:
[----:B------:R-:W-:Y:S02]  /*15bd0*/  IMAD.MOV.U32 R13, RZ, RZ, R8 ;  /* 0x000000ffff0d7224 */ /* 0x000fe400078e0008 */
[----:B------:R-:W-:Y:S01]  /*15be0*/  IMAD.MOV.U32 R12, RZ, RZ, 0x1 ;  /* 0x00000001ff0c7424 */ /* 0x000fe200078e00ff */
[----:B------:R-:W-:-:S07]  /*15bf0*/  MOV R5, R14 ;  /* 0x0000000e00057202 */ /* 0x000fce0000000f00 */
[----:B------:R-:W-:Y:S05]  /*15c00*/  WARPSYNC.COLLECTIVE R15, `(.L_x_7367) ;  /* 0x000000000f087348 */ /* 0x000fea0003c00000 */
[----:B------:R0:W1:Y:S02]  /*15c10*/  SHFL.IDX P6, R14, R13, R12, R11 ;  /* 0x0000000c0d0e7389 */ /* 0x00006400000c000b */
[----:B01----:R-:W-:Y:S01]  /*15c20*/  ENDCOLLECTIVE ;  /* 0x000000000000791b */ /* 0x003fe20003800000 */
.L_x_7367:
        /* <DEDUP_REMOVED lines=11> */
.L_x_7368:
[----:B------:R-:W-:Y:S05]  /*15ce0*/  BRA `(.L_x_7369) ;  /* 0xffffffa400907947 */ /* 0x000fea000383ffff */
.L_x_7215:
[----:B0-----:R0:W1:Y:S02]  /*15cf0*/  SYNCS.PHASECHK.TRANS64.TRYWAIT P2, [R0+URZ+0x22870], R3 ;  /* 0x02287003000075a7 */ /* 0x001064000804017f */
[----:B-1----:R-:W-:Y:S05]  /*15d00*/  @!P2 NANOSLEEP.SYNCS 0x989680 ;  /* 0x009896800000a95d */ /* 0x002fea0003900000 */
[----:B------:R-:W1:Y:S02]  /*15d10*/  @!P2 SYNCS.PHASECHK.TRANS64 P2, [R0+URZ+0x22870], R3 ;  /* 0x022870030000a5a7 */ /* 0x000e64000804007f */
[----:B-1----:R-:W-:Y:S05]  /*15d20*/  @!P2 BRA `(.L_x_7215) ;  /* 0xfffffffc00f0a947 */ /* 0x002fea000383ffff */
[----:B------:R-:W-:Y:S05]  /*15d30*/  BRA `(.L_x_7370) ;  /* 0xffffffa400f47947 */ /* 0x000fea000383ffff */
.L_x_7217:
[----:B0-----:R0:W1:Y:S02]  /*15d40*/  SYNCS.PHASECHK.TRANS64.TRYWAIT P2, [R0+URZ+0x22860], R3 ;  /* 0x02286003000075a7 */ /* 0x001064000804017f */
[----:B-1----:R-:W-:Y:S05]  /*15d50*/  @!P2 NANOSLEEP.SYNCS 0x989680 ;  /* 0x009896800000a95d */ /* 0x002fea0003900000 */
[----:B------:R-:W1:Y:S02]  /*15d60*/  @!P2 SYNCS.PHASECHK.TRANS64 P2, [R0+URZ+0x22860], R3 ;  /* 0x022860030000a5a7 */ /* 0x000e64000804007f */
[----:B-1----:R-:W-:Y:S05]  /*15d70*/  @!P2 BRA `(.L_x_7217) ;  /* 0xfffffffc00f0a947 */ /* 0x002fea000383ffff */
[----:B------:R-:W-:Y:S05]  /*15d80*/  BRA `(.L_x_7371) ;  /* 0xffffffa800047947 */ /* 0x000fea000383ffff */
.L_x_7225:
[----:B0-----:R0:W1:Y:S02]  /*15d90*/  SYNCS.PHASECHK.TRANS64.TRYWAIT P1, [R2+URZ+0x22870], R3 ;  /* 0x02287003020075a7 */ /* 0x001064000802017f */
[----:B-1----:R-:W-:Y:S05]  /*15da0*/  @!P1 NANOSLEEP.SYNCS 0x989680 ;  /* 0x009896800000995d */ /* 0x002fea0003900000 */
[----:B------:R-:W1:Y:S02]  /*15db0*/  @!P1 SYNCS.PHASECHK.TRANS64 P1, [R2+URZ+0x22870], R3 ;  /* 0x02287003020095a7 */ /* 0x000e64000802007f */
[----:B-1----:R-:W-:Y:S05]  /*15dc0*/  @!P1 BRA `(.L_x_7225) ;  /* 0xfffffffc00f09947 */ /* 0x002fea000383ffff */
[----:B------:R-:W-:Y:S05]  /*15dd0*/  BRA `(.L_x_7372) ;  /* 0xffffffac00f47947 */ /* 0x000fea000383ffff */
.L_x_7227:
[----:B0-----:R0:W1:Y:S02]  /*15de0*/  SYNCS.PHASECHK.TRANS64.TRYWAIT P1, [R2+URZ+0x22860], R3 ;  /* 0x02286003020075a7 */ /* 0x001064000802017f */
[----:B-1----:R-:W-:Y:S05]  /*15df0*/  @!P1 NANOSLEEP.SYNCS 0x989680 ;  /* 0x009896800000995d */ /* 0x002fea0003900000 */
[----:B------:R-:W1:Y:S02]  /*15e00*/  @!P1 SYNCS.PHASECHK.TRANS64 P1, [R2+URZ+0x22860], R3 ;  /* 0x02286003020095a7 */ /* 0x000e64000802007f */
[----:B-1----:R-:W-:Y:S05]  /*15e10*/  @!P1 BRA `(.L_x_7227) ;  /* 0xfffffffc00f09947 */ /* 0x002fea000383ffff */
[----:B------:R-:W-:Y:S05]  /*15e20*/  BRA `(.L_x_7373) ;  /* 0xffffffb000007947 */ /* 0x000fea000383ffff */
.L_x_7241:
[----:B0-----:R0:W1:Y:S02]  /*15e30*/  SYNCS.PHASECHK.TRANS64.TRYWAIT P0, [R4+URZ+0x22820], R0 ;  /* 0x02282000040075a7 */ /* 0x001064000800017f */
[----:B-1----:R-:W-:Y:S05]  /*15e40*/  @!P0 NANOSLEEP.SYNCS 0x989680 ;  /* 0x009896800000895d */ /* 0x002fea0003900000 */
[----:B------:R-:W1:Y:S02]  /*15e50*/  @!P0 SYNCS.PHASECHK.TRANS64 P0, [R4+URZ+0x22820], R0 ;  /* 0x02282000040085a7 */ /* 0x000e64000800007f */
[----:B-1----:R-:W-:Y:S05]  /*15e60*/  @!P0 BRA `(.L_x_7241) ;  /* 0xfffffffc00f08947 */ /* 0x002fea000383ffff */
[----:B------:R-:W-:Y:S05]  /*15e70*/  BRA `(.L_x_7374) ;  /* 0xffffffc000207947 */ /* 0x000fea000383ffff */
.L_x_7242:
[----:B------:R-:W1:Y:S01]  /*15e80*/  S2R R2, SR_TID.X ;  /* 0x0000000000027919 */ /* 0x000e620000002100 */
[----:B------:R-:W-:Y:S01]  /*15e90*/  BSSY B0, `(.L_x_7375) ;  /* 0x000000a000007945 */ /* 0x000fe20003800000 */
[----:B------:R-:W-:Y:S02]  /*15ea0*/  IMAD.MOV.U32 R12, RZ, RZ, RZ ;  /* 0x000000ffff0c7224 */ /* 0x000fe400078e00ff */
[----:B------:R-:W-:Y:S02]  /*15eb0*/  IMAD.MOV.U32 R11, RZ, RZ, 0x1f ;  /* 0x0000001fff0b7424 */ /* 0x000fe400078e00ff */
[----:B------:R-:W-:Y:S01]  /*15ec0*/  IMAD.MOV.U32 R15, RZ, RZ, -0x1 ;  /* 0xffffffffff0f7424 */ /* 0x000fe200078e00ff */
[----:B-1----:R-:W-:-:S04]  /*15ed0*/  SHF.R.U32.HI R2, RZ, 0x5, R2 ;  /* 0x00000005ff027819 */ /* 0x002fc80000011602 */
[----:B------:R-:W-:-:S04]  /*15ee0*/  LOP3.LUT R2, R2, 0x3, RZ, 0xc0, !PT ;  /* 0x0000000302027812 */ /* 0x000fc800078ec0ff */
[----:B--2---:R-:W-:-:S07]  /*15ef0*/  MOV R13, R2 ;  /* 0x00000002000d7202 */ /* 0x004fce0000000f00 */
[----:B0-----:R-:W-:Y:S05]  /*15f00*/  WARPSYNC.COLLECTIVE R15, `(.L_x_7376) ;  /* 0x000000000f087348 */ /* 0x001fea0003c00000 */
[----:B------:R1:W2:Y:S02]  /*15f10*/  SHFL.IDX P6, R14, R13, R12, R11 ;  /* 0x0000000c0d0e7389 */ /* 0x0002a400000c000b */
[----:B012---:R-:W-:Y:S01]  /*15f20*/  ENDCOLLECTIVE ;  /* 0x000000000000791b */ /* 0x007fe20003800000 */
.L_x_7376:
[----:B------:R-:W-:Y:S05]  /*15f30*/  BSYNC B0 ;  /* 0x0000000000007941 */ /* 0x000fea0003800000 */
.L_x_7375:
[----:B------:R-:W-:Y:S05]  /*15f40*/  BRA `(.L_x_7377) ;  /* 0xffffffc000087947 */ /* 0x000fea000383ffff */
.L_x_7245:
[----:B------:R-:W-:Y:S01]  /*15f50*/  BSSY B1, `(.L_x_7378) ;  /* 0x0000006000017945 */ /* 0x000fe20003800000 */
[----:B------:R-:W-:-:S07]  /*15f60*/  IMAD.MOV.U32 R15, RZ, RZ, -0x1 ;  /* 0xffffffffff0f7424 */ /* 0x000fce00078e00ff */
[----:B0-2---:R-:W-:Y:S05]  /*15f70*/  WARPSYNC.COLLECTIVE R15, `(.L_x_7379) ;  /* 0x000000000f0c7348 */ /* 0x005fea0003c00000 */
[----:B------:R-:W-:Y:S02]  /*15f80*/  ELECT P6, UR62, PT ;  /* 0x00000000003e782f */ /* 0x000fe400038c0000 */
[----:B------:R-:W-:Y:S01]  /*15f90*/  MOV R14, UR62 ;  /* 0x0000003e000e7c02 */ /* 0x000fe20008000f00 */
[----:B0-2---:R-:W-:Y:S10]  /*15fa0*/  ENDCOLLECTIVE ;  /* 0x000000000000791b */ /* 0x005ff40003800000 */
.L_x_7379:
[----:B------:R-:W-:Y:S05]  /*15fb0*/  BSYNC B1 ;  /* 0x0000000000017941 */ /* 0x000fea0003800000 */
.L_x_7378:
[----:B------:R-:W-:Y:S05]  /*15fc0*/  BRA `(.L_x_7380) ;  /* 0xffffffc000007947 */ /* 0x000fea000383ffff */
.L_x_7247:
[----:B0-----:R0:W1:Y:S02]  /*15fd0*/  SYNCS.PHASECHK.TRANS64.TRYWAIT P1, [R5+URZ+0x22840], R0 ;  /* 0x02284000050075a7 */ /* 0x001064000802017f */
[----:B-1----:R-:W-:Y:S05]  /*15fe0*/  @!P1 NANOSLEEP.SYNCS 0x989680 ;  /* 0x009896800000995d */ /* 0x002fea0003900000 */
[----:B------:R-:W1:Y:S02]  /*15ff0*/  @!P1 SYNCS.PHASECHK.TRANS64 P1, [R5+URZ+0x22840], R0 ;  /* 0x02284000050095a7 */ /* 0x000e64000802007f */
[----:B-1----:R-:W-:Y:S05]  /*16000*/  @!P1 BRA `(.L_x_7247) ;  /* 0xfffffffc00f09947 */ /* 0x002fea000383ffff */
[----:B------:R-:W-:Y:S05]  /*16010*/  BRA `(.L_x_7381) ;  /* 0xffffffc000207947 */ /* 0x000fea000383ffff */
.L_x_7249:
[----:B-1----:R1:W3:Y:S02]  /*16020*/  SYNCS.PHASECHK.TRANS64.TRYWAIT P1, [R33+URZ+0x22840], R2 ;  /* 0x02284002210075a7 */ /* 0x0022e4000802017f */
[----:B---3--:R-:W-:Y:S05]  /*16030*/  @!P1 NANOSLEEP.SYNCS 0x989680 ;  /* 0x009896800000995d */ /* 0x008fea0003900000 */
[----:B------:R-:W3:Y:S02]  /*16040*/  @!P1 SYNCS.PHASECHK.TRANS64 P1, [R33+URZ+0x22840], R2 ;  /* 0x02284002210095a7 */ /* 0x000ee4000802007f */
[----:B---3--:R-:W-:Y:S05]  /*16050*/  @!P1 BRA `(.L_x_7249) ;  /* 0xfffffffc00f09947 */ /* 0x008fea000383ffff */
[----:B------:R-:W-:Y:S05]  /*16060*/  BRA `(.L_x_7382) ;  /* 0xffffffc0002c7947 */ /* 0x000fea000383ffff */
.L_x_7251:
[----:B---3--:R3:W4:Y:S02]  /*16070*/  SYNCS.PHASECHK.TRANS64.TRYWAIT P1, [R5+URZ+0x22860], R0 ;  /* 0x02286000050075a7 */ /* 0x008724000802017f */
[----:B----4-:R-:W-:Y:S05]  /*16080*/  @!P1 NANOSLEEP.SYNCS 0x989680 ;  /* 0x009896800000995d */ /* 0x010fea0003900000 */
[----:B------:R-:W4:Y:S02]  /*16090*/  @!P1 SYNCS.PHASECHK.TRANS64 P1, [R5+URZ+0x22860], R0 ;  /* 0x02286000050095a7 */ /* 0x000f24000802007f */
[----:B----4-:R-:W-:Y:S05]  /*160a0*/  @!P1 BRA `(.L_x_7251) ;  /* 0xfffffffc00f09947 */ /* 0x010fea000383ffff */
[----:B------:R-:W-:Y:S05]  /*160b0*/  BRA `(.L_x_7383) ;  /* 0xffffffc000287947 */ /* 0x000fea000383ffff */
.L_x_7253:
[----:B----4-:R4:W0:Y:S02]  /*160c0*/  SYNCS.PHASECHK.TRANS64.TRYWAIT P1, [R33+URZ+0x22860], R2 ;  /* 0x02286002210075a7 */ /* 0x010824000802017f */
[----:B0-----:R-:W-:Y:S05]  /*160d0*/  @!P1 NANOSLEEP.SYNCS 0x989680 ;  /* 0x009896800000995d */ /* 0x001fea0003900000 */
[----:B------:R-:W0:Y:S02]  /*160e0*/  @!P1 SYNCS.PHASECHK.TRANS64 P1, [R33+URZ+0x22860], R2 ;  /* 0x02286002210095a7 */ /* 0x000e24000802007f */
[----:B0-----:R-:W-:Y:S05]  /*160f0*/  @!P1 BRA `(.L_x_7253) ;  /* 0xfffffffc00f09947 */ /* 0x001fea000383ffff */
[----:B------:R-:W-:Y:S05]  /*16100*/  BRA `(.L_x_7384) ;  /* 0xffffffc000247947 */ /* 0x000fea000383ffff */
.L_x_7255:
[----:B------:R0:W0:Y:S02]  /*16110*/  SYNCS.PHASECHK.TRANS64.TRYWAIT P1, [R5+URZ+0x22880], R0 ;  /* 0x02288000050075a7 */ /* 0x000024000802017f */
[----:B0-----:R-:W-:Y:S05]  /*16120*/  @!P1 NANOSLEEP.SYNCS 0x989680 ;  /* 0x009896800000995d */ /* 0x001fea0003900000 */
[----:B------:R-:W0:Y:S02]  /*16130*/  @!P1 SYNCS.PHASECHK.TRANS64 P1, [R5+URZ+0x22880], R0 ;  /* 0x02288000050095a7 */ /* 0x000e24000802007f */
[----:B0-----:R-:W-:Y:S05]  /*16140*/  @!P1 BRA `(.L_x_7255) ;  /* 0xfffffffc00f09947 */ /* 0x001fea000383ffff */
[----:B------:R-:W-:Y:S05]  /*16150*/  BRA `(.L_x_7385) ;  /* 0xffffffc000207947 */ /* 0x000fea000383ffff */
.L_x_7386:
        /* <DEDUP_REMOVED lines=10> */
.L_x_15844:


//--------------------- .text._ZN7cutlass13device_kernelIN5flash11enable_sm90INS1_16FlashAttnFwdSm90INS1_25CollectiveMainloopFwdSm90ILi2EN4cute5tupleIJNS5_1CILi1EEES8_S8_EEENS6_IJNS7_ILi128EEENS7_ILi160EEESA_EEELi128ENS_12float_e4m3_tEfNS_4arch4Sm90ELb0ELb0ELb1ELb1ELb1ELb1ELb0ELb1ELb1ELb1ELb0ELb0EEENS1_21CollectiveEpilogueFwdINS6_IJSA_SA_SB_EEES9_NS_10bfloat16_tESF_Li256ELb1ELb1ELb0ELb1EEENS1_36VarlenDynamicPersistentTileSchedulerILi128ELi160ELi256ELi128ELb0ELb1ELb1ELb0ELb1ELb1EEEEEEEEEvNT_6ParamsE --------------------------
	.section	.text._ZN7cutlass13device_kernelIN5flash11enable_sm90INS1_16FlashAttnFwdSm90INS1_25CollectiveMainloopFwdSm90ILi2EN4cute5tupleIJNS5_1CILi1EEES8_S8_EEENS6_IJNS7_ILi128EEENS7_ILi160EEESA_EEELi128ENS_12float_e4m3_tEfNS_4arch4Sm90ELb0ELb0ELb1ELb1ELb1ELb1ELb0ELb1ELb1ELb1ELb0ELb0EEENS1_21CollectiveEpilogueFwdINS6_IJSA_SA_SB_EEES9_NS_10bfloat16_tESF_Li256ELb1ELb1ELb0ELb1EEENS1_36VarlenDynamicPersistentTileSchedulerILi128ELi160ELi256ELi128ELb0ELb1ELb1ELb0ELb1ELb1EEEEEEEEEvNT_6ParamsE,"ax",@progbits
	.align	128
.text._ZN7cutlass13device_kernelIN5flash11enable_sm90INS1_16FlashAttnFwdSm90INS1_25CollectiveMainloopFwdSm90ILi2EN4cute5tupleIJNS5_1CILi1EEES8_S8_EEENS6_IJNS7_ILi128EEENS7_ILi160EEESA_EEELi128ENS_12float_e4m3_tEfNS_4arch4Sm90ELb0ELb0ELb1ELb1ELb1ELb1ELb0ELb1ELb1ELb1ELb0ELb0EEENS1_21CollectiveEpilogueFwdINS6_IJSA_SA_SB_EEES9_NS_10bfloat16_tESF_Li256ELb1ELb1ELb0ELb1EEENS1_36VarlenDynamicPersistentTileSchedulerILi128ELi160ELi256ELi128ELb0ELb1ELb1ELb0ELb1ELb1EEEEEEEEEvNT_6ParamsE:
        .type           _ZN7cutlass13device_kernelIN5flash11enable_sm90INS1_16FlashAttnFwdSm90INS1_25CollectiveMainloopFwdSm90ILi2EN4cute5tupleIJNS5_1CILi1EEES8_S8_EEENS6_IJNS7_ILi128EEENS7_ILi160EEESA_EEELi128ENS_12float_e4m3_tEfNS_4arch4Sm90ELb0ELb0ELb1ELb1ELb1ELb1ELb0ELb1ELb1ELb1ELb0ELb0EEENS1_21CollectiveEpilogueFwdINS6_IJSA_SA_SB_EEES9_NS_10bfloat16_tESF_Li256ELb1ELb1ELb0ELb1EEENS1_36VarlenDynamicPersistentTileSchedulerILi128ELi160ELi256ELi128ELb0ELb1ELb1ELb0ELb1ELb1EEEEEEEEEvNT_6ParamsE,@function
        .size           _ZN7cutlass13device_kernelIN5flash11enable_sm90INS1_16FlashAttnFwdSm90INS1_25CollectiveMainloopFwdSm90ILi2EN4cute5tupleIJNS5_1CILi1EEES8_S8_EEENS6_IJNS7_ILi128EEENS7_ILi160EEESA_EEELi128ENS_12float_e4m3_tEfNS_4arch4Sm90ELb0ELb0ELb1ELb1ELb1ELb1ELb0ELb1ELb1ELb1ELb0ELb0EEENS1_21CollectiveEpilogueFwdINS6_IJSA_SA_SB_EEES9_NS_10bfloat16_tESF_Li256ELb1ELb1ELb0ELb1EEENS1_36VarlenDynamicPersistentTileSchedulerILi128ELi160ELi256ELi128ELb0ELb1ELb1ELb0ELb1ELb1EEEEEEEEEvNT_6ParamsE,(.L_x_15845 - _ZN7cutlass13device_kernelIN5flash11enable_sm90INS1_16FlashAttnFwdSm90INS1_25CollectiveMainloopFwdSm90ILi2EN4cute5tupleIJNS5_1CILi1EEES8_S8_EEENS6_IJNS7_ILi128EEENS7_ILi160EEESA_EEELi128ENS_12float_e4m3_tEfNS_4arch4Sm90ELb0ELb0ELb1ELb1ELb1ELb1ELb0ELb1ELb1ELb1ELb0ELb0EEENS1_21CollectiveEpilogueFwdINS6_IJSA_SA_SB_EEES9_NS_10bfloat16_tESF_Li256ELb1ELb1ELb0ELb1EEENS1_36VarlenDynamicPersistentTileSchedulerILi128ELi160ELi256ELi128ELb0ELb1ELb1ELb0ELb1ELb1EEEEEEEEEvNT_6ParamsE)
        .other          _ZN7cutlass13device_kernelIN5flash11enable_sm90INS1_16FlashAttnFwdSm90INS1_25CollectiveMainloopFwdSm90ILi2EN4cute5tupleIJNS5_1CILi1EEES8_S8_EEENS6_IJNS7_ILi128EEENS7_ILi160EEESA_EEELi128ENS_12float_e4m3_tEfNS_4arch4Sm90ELb0ELb0ELb1ELb1ELb1ELb1ELb0ELb1ELb1ELb1ELb0ELb0EEENS1_21CollectiveEpilogueFwdINS6_IJSA_SA_SB_EEES9_NS_10bfloat16_tESF_Li256ELb1ELb1ELb0ELb1EEENS1_36VarlenDynamicPersistentTileSchedulerILi128ELi160ELi256ELi128ELb0ELb1ELb1ELb0ELb1ELb1EEEEEEEEEvNT_6ParamsE,@"STO_CUDA_ENTRY STV_DEFAULT"
_ZN7cutlass13device_kernelIN5flash11enable_sm90INS1_16FlashAttnFwdSm90INS1_25CollectiveMainloopFwdSm90ILi2EN4cute5tupleIJNS5_1CILi1EEES8_S8_EEENS6_IJNS7_ILi128EEENS7_ILi160EEESA_EEELi128ENS_12float_e4m3_tEfNS_4arch4Sm90ELb0ELb0ELb1ELb1ELb1ELb1ELb0ELb1ELb1ELb1ELb0ELb0EEENS1_21CollectiveEpilogueFwdINS6_IJSA_SA_SB_EEES9_NS_10bfloat16_tESF_Li256ELb1ELb1ELb0ELb1EEENS1_36VarlenDynamicPersistentTileSchedulerILi128ELi160ELi256ELi128ELb0ELb1ELb1ELb0ELb1ELb1EEEEEEEEEvNT_6ParamsE:
[----:B------:R-:W0:Y:S02]  /*0000*/  LDC R1, c[0x0][0x28] ;  /* 0x00000a00ff017b82 */ /* 0x000e240000000800 */
[----:B0-----:R-:W-:Y:S01]  /*0010*/  VIADD R1, R1, 0xffffffb0 ;  /* 0xffffffb001017836 */ /* 0x001fe20000000000 */
[----:B------:R-:W0:Y:S01]  /*0020*/  S2R R3, SR_TID.X ;  /* 0x0000000000037919 */ /* 0x000e220000002100 */
[----:B------:R-:W-:Y:S01]  /*0030*/  ELECT P0, URZ, PT ;  /* 0x00000000003f782f */ /* 0x000fe20003800000 */
[----:B------:R-:W-:Y:S01]  /*0040*/  BSSY B0, `(.L_x_7387) ;  /* 0x000000d000007945 */ /* 0x000fe20003800000 */
[----:B0-----:R-:W-:-:S05]  /*0050*/  SHF.R.U32.HI R0, RZ, 0x5, R3 ;  /* 0x00000005ff007819 */ /* 0x001fca0000011603 */
        /* <DEDUP_REMOVED lines=11> */
.L_x_7388:
[----:B------:R-:W-:Y:S05]  /*0110*/  BSYNC B0 ;  /* 0x0000000000007941 */ /* 0x000fea0003800000 */
.L_x_7387:
[----:B------:R-:W-:Y:S01]  /*0120*/  VOTEU.ANY UP0, P0 ;  /* 0x00000000003f7886 */ /* 0x000fe20000000100 */
[----:B------:R-:W0:Y:S01]  /*0130*/  SHFL.IDX PT, R2, R0, RZ, 0x1f ;  /* 0x00001fff00027589 */ /* 0x000e2200000e0000 */
[----:B------:R-:W-:Y:S01]  /*0140*/  UMOV UR4, 0x80 ;  /* 0x0000008000047882 */ /* 0x000fe20000000000 */
[----:B------:R-:W-:Y:S01]  /*0150*/  UMOV UR7, 0x100 ;  /* 0x0000010000077882 */ /* 0x000fe20000000000 */
[----:B------:R-:W-:Y:S01]  /*0160*/  SHF.R.U32.HI R3, RZ, 0x7, R3 ;  /* 0x00000007ff037819 */ /* 0x000fe20000011603 */
[----:B------:R-:W1:Y:S01]  /*0170*/  @UP0 S2UR UR8, SR_CgaCtaId ;  /* 0x00000000000809c3 */ /* 0x000e620000008800 */
[----:B------:R-:W-:Y:S01]  /*0180*/  @UP0 UMOV UR6, 0x400 ;  /* 0x0000040000060882 */ /* 0x000fe20000000000 */
[----:B------:R-:W-:-:S04]  /*0190*/  @UP0 UIADD3 UR4, -UR4, 0x100000, URZ ;  /* 0x0010000004040890 */ /* 0x000fc8000fffe13f */
[----:B------:R-:W-:Y:S02]  /*01a0*/  @UP0 USHF.L.U32 UR5, UR4, 0xb, URZ ;  /* 0x0000000b04050899 */ /* 0x000fe4000800063f */
[----:B------:R-:W-:Y:S01]  /*01b0*/  @UP0 USHF.L.U32 UR4, UR4, 0x1, URZ ;  /* 0x0000000104040899 */ /* 0x000fe2000800063f */
[----:B------:R-:W-:Y:S01]  /*01c0*/  VOTEU.ANY UP1, P0 ;  /* 0x00000000003f7886 */ /* 0x000fe20000020100 */
[----:B0-----:R-:W-:Y:S02]  /*01d0*/  ISETP.NE.AND P1, PT, R2, RZ, PT ;  /* 0x000000ff0200720c */ /* 0x001fe40003f25270 */
[----:B------:R0:W2:Y:S01]  /*01e0*/  SHFL.IDX PT, R2, R3, RZ, 0x1f ;  /* 0x00001fff03027589 */ /* 0x0000a200000e0000 */
[----:B-1----:R-:W-:Y:S02]  /*01f0*/  @UP0 ULEA UR8, UR8, UR6, 0x18 ;  /* 0x0000000608080291 */ /* 0x002fe4000f8ec03f */
[----:B------:R-:W-:-:S04]  /*0200*/  @UP0 UIADD3 UR6, -UR7, 0x100000, URZ ;  /* 0x0010000007060890 */ /* 0x000fc8000fffe13f */
[----:B------:R-:W-:Y:S02]  /*0210*/  @UP0 USHF.L.U32 UR7, UR6, 0xb, URZ ;  /* 0x0000000b06070899 */ /* 0x000fe4000800063f */
[----:B------:R-:W-:Y:S01]  /*0220*/  @UP0 USHF.L.U32 UR6, UR6, 0x1, URZ ;  /* 0x0000000106060899 */ /* 0x000fe2000800063f */
[----:B------:R-:W-:Y:S01]  /*0230*/  VOTEU.ANY UP0, P0 ;  /* 0x00000000003f7886 */ /* 0x000fe20000000100 */
[----:B------:R-:W1:Y:S04]  /*0240*/  FENCE.VIEW.ASYNC.S ;  /* 0x00000000000073c6 */ /* 0x000e680000000000 */
[----:B-1----:R0:W1:Y:S06]  /*0250*/  @UP0 SYNCS.EXCH.64 URZ, [UR8+0x22800], UR4 ;  /* 0x02280004083f05b2 */ /* 0x00206c0008000100 */
[----:B------:R0:W3:Y:S02]  /*0260*/  @UP1 SYNCS.EXCH.64 URZ, [UR8+0x22820], UR6 ;  /* 0x02282006083f15b2 */ /* 0x0000e40008000100 */
        /* <DEDUP_REMOVED lines=17> */
[----:B------:R0:W0:Y:S01]  /*0380*/  SYNCS.EXCH.64 URZ, [UR8+0x22848], UR6 ;  /* 0x02284806083f75b2 */ /* 0x0000220008000100 */
[----:B------:R-:W-:Y:S01]  /*0390*/  NOP ;  /* 0x0000000000007918 */ /* 0x000fe20000000000 */
.L_x_7389:
        /* <DEDUP_REMOVED lines=22> */
.L_x_7390:
        /* <DEDUP_REMOVED lines=18> */
.L_x_7391:
        /* <DEDUP_REMOVED lines=22> */
.L_x_7392:
[----:B------:R-:W5:Y:S01]  /*0780*/  SHFL.IDX PT, R4, R0, RZ, 0x1f ;  /* 0x00001fff00047589 */ /* 0x000f6200000e0000 */
[----:B------:R-:W-:Y:S01]  /*0790*/  NOP ;  /* 0x0000000000007918 */ /* 0x000fe20000000000 */
[----:B------:R-:W0:Y:S01]  /*07a0*/  S2R R3, SR_CgaCtaId ;  /* 0x0000000000037919 */ /* 0x000e220000008800 */
        /* <DEDUP_REMOVED lines=20> */
.L_x_7393:
[----:B--2---:R-:W-:Y:S01]  /*08f0*/  ISETP.NE.AND P0, PT, R2, RZ, PT ;  /* 0x000000ff0200720c */ /* 0x004fe20003f05270 */
[----:B------:R-:W-:Y:S01]  /*0900*/  IMAD.MOV.U32 R2, RZ, RZ, 0x1 ;  /* 0x00000001ff027424 */ /* 0x000fe200078e00ff */
[----:B------:R-:W-:Y:S01]  /*0910*/  NOP ;  /* 0x0000000000007918 */ /* 0x000fe20000000000 */
[----:B------:R-:W-:Y:S01]  /*0920*/  ULDC.64 UR60, c[0x0][0x208] ;  /* 0x00008200003c7ab9 */ /* 0x000fe20000000a00 */
[----:B------:R-:W-:Y:S02]  /*0930*/  BSSY B8, `(.L_x_7394) ;  /* 0x0001f97000087945 */ /* 0x000fe40003800000 */
[----:B------:R-:W-:-:S05]  /*0940*/  SEL R2, R2, 0x2, !P0 ;  /* 0x0000000202027807 */ /* 0x000fca0004000000 */
[----:B------:R2:W-:Y:S01]  /*0950*/  STL [R1+0x20], R2 ;  /* 0x0000200201007387 */ /* 0x0005e20000100800 */
[----:B01-34-:R-:W-:Y:S06]  /*0960*/  BAR.SYNC.DEFER_BLOCKING 0x0 ;  /* 0x0000000000007b1d */ /* 0x01bfec0000010000 */
[----:B------:R-:W-:Y:S05]  /*0970*/  @!P0 BRA `(.L_x_7395) ;  /* 0x0000017c00108947 */ /* 0x000fea0003800000 */
.L_x_7396:
[----:B------:R-:W-:-:S08]  /*0980*/  NOP ;  /* 0x0000000000007918 */ /* 0x000fd00000000000 */
[----:B------:R-:W0:Y:S02]  /*0990*/  USETMAXREG.TRY_ALLOC.CTAPOOL UP0, 0xe8 ;  /* 0x000000e8000079c8 */ /* 0x000e240008000600 */
[----:B0-----:R-:W-:-:S13]  /*09a0*/  PLOP3.LUT P0, PT, PT, PT, UP0, 0x80, 0x0 ;  /* 0x000000000000781c */ /* 0x001fda0003f0f008 */
[----:B------:R-:W-:Y:S05]  /*09b0*/  @!P0 BRA `(.L_x_7396) ;  /* 0xfffffffc00f08947 */ /* 0x000fea000383ffff */
[----:B------:R-:W2:Y:S01]  /*09c0*/  S2R R0, SR_TID.X ;  /* 0x0000000000007919 */ /* 0x000ea20000002100 */
[----:B------:R-:W-:Y:S01]  /*09d0*/  MOV R18, 0x400 ;  /* 0x0000040000127802 */ /* 0x000fe20000000f00 */
[----:B------:R-:W-:Y:S01]  /*09e0*/  ULDC UR4, c[0x0][0xc3c] ;  /* 0x00030f0000047ab9 */ /* 0x000fe20000000800 */
[----:B--2---:R-:W-:Y:S02]  /*09f0*/  SHF.R.U32.HI R2, RZ, 0x7, R0 ;  /* 0x00000007ff027819 */ /* 0x004fe40000011600 */
[----:B------:R-:W0:Y:S01]  /*0a00*/  S2R R0, SR_CgaCtaId ;  /* 0x0000000000007919 */ /* 0x000e220000008800 */
[----:B------:R-:W-:Y:S06]  /*0a10*/  BAR.ARV 0x8, 0x180 ;  /* 0x0206000000007b1d */ /* 0x000fec0000002000 */
[----:B------:R-:W-:-:S13]  /*0a20*/  ISETP.NE.AND P0, PT, R2, 0x1, PT ;  /* 0x000000010200780c */ /* 0x000fda0003f05270 */
[----:B------:R-:W-:Y:S08]  /*0a30*/  @!P0 BAR.ARV 0x9, 0x100 ;  /* 0x0244000000008b1d */ /* 0x000ff00000002000 */
[----:B------:R-:W-:Y:S01]  /*0a40*/  BAR.SYNC.DEFER_BLOCKING 0x5, 0x180 ;  /* 0x0146000000007b1d */ /* 0x000fe20000010000 */
[----:B0-----:R-:W-:-:S05]  /*0a50*/  LEA R18, R0, R18, 0x18 ;  /* 0x0000001200127211 */ /* 0x001fca00078ec0ff */
[----:B------:R-:W0:Y:S02]  /*0a60*/  LDS.128 R168, [R18+0x228d0] ;  /* 0x0228d00012a87984 */ /* 0x000e240000000c00 */
[----:B------:R-:W-:Y:S06]  /*0a70*/  BAR.ARV 0x4, 0x180 ;  /* 0x0106000000007b1d */ /* 0x000fec0000002000 */
[----:B0-----:R-:W-:-:S13]  /*0a80*/  ISETP.GE.AND P0, PT, R171, UR4, PT ;  /* 0x00000004ab007c0c */ /* 0x001fda000bf06270 */
[----:B------:R-:W-:Y:S05]  /*0a90*/  @P0 BRA `(.L_x_7397) ;  /* 0x000001f800000947 */ /* 0x000fea0003800000 */
[----:B------:R-:W2:Y:S01]  /*0aa0*/  LDL R13, [R1+0x20] ;  /* 0x00002000010d7983 */ /* 0x000ea20000100800 */
[----:B------:R-:W0:Y:S02]  /*0ab0*/  S2R R0, SR_TID.X ;  /* 0x0000000000007919 */ /* 0x000e240000002100 */
[----:B0-----:R-:W-:-:S05]  /*0ac0*/  VIADD R12, R0, 0xffffff80 ;  /* 0xffffff80000c7836 */ /* 0x001fca0000000000 */
[----:B------:R-:W-:-:S04]  /*0ad0*/  SHF.R.S32.HI R0, RZ, 0x1f, R12 ;  /* 0x0000001fff007819 */ /* 0x000fc8000001140c */
[CC--:B------:R-:W-:Y:S02]  /*0ae0*/  LEA.HI R3, R0.reuse, R12.reuse, RZ, 0x4 ;  /* 0x0000000c00037211 */ /* 0x0c0fe400078f20ff */
[----:B------:R-:W-:Y:S02]  /*0af0*/  LEA.HI R2, R0, R12, RZ, 0x7 ;  /* 0x0000000c00027211 */ /* 0x000fe400078f38ff */
[----:B------:R-:W-:Y:S02]  /*0b00*/  SHF.R.S32.HI R6, RZ, 0x4, R3 ;  /* 0x00000004ff067819 */ /* 0x000fe40000011403 */
[----:B------:R-:W-:Y:S02]  /*0b10*/  LOP3.LUT R217, R2, 0xffffff80, RZ, 0xc0, !PT ;  /* 0xffffff8002d97812 */ /* 0x000fe400078ec0ff */
[----:B------:R-:W-:Y:S02]  /*0b20*/  LEA.HI R4, R3, R6, RZ, 0x1 ;  /* 0x0000000603047211 */ /* 0x000fe400078f08ff */
[----:B------:R-:W-:-:S02]  /*0b30*/  IADD3 R217, R12, -R217, RZ ;  /* 0x800000d90cd97210 */ /* 0x000fc40007ffe0ff */
[----:B------:R-:W-:Y:S02]  /*0b40*/  LOP3.LUT R5, R4, 0x1ffffffe, RZ, 0xc0, !PT ;  /* 0x1ffffffe04057812 */ /* 0x000fe400078ec0ff */
[----:B------:R-:W-:Y:S02]  /*0b50*/  LEA.HI R4, R0, R12, RZ, 0x5 ;  /* 0x0000000c00047211 */ /* 0x000fe400078f28ff */
[----:B------:R-:W-:Y:S02]  /*0b60*/  SHF.R.S32.HI R8, RZ, 0x1f, R217 ;  /* 0x0000001fff087819 */ /* 0x000fe400000114d9 */
[----:B------:R-:W-:Y:S02]  /*0b70*/  SHF.R.S32.HI R229, RZ, 0x7, R2 ;  /* 0x00000007ffe57819 */ /* 0x000fe40000011402 */
[----:B------:R-:W-:Y:S02]  /*0b80*/  LOP3.LUT R3, R3, 0x3fffff0, RZ, 0xc0, !PT ;  /* 0x03fffff003037812 */ /* 0x000fe400078ec0ff */
[----:B------:R-:W-:Y:S01]  /*0b90*/  SHF.L.U32 R4, R4, 0x5, RZ ;  /* 0x0000000504047819 */ /* 0x000fe200000006ff */
[----:B------:R-:W-:Y:S01]  /*0ba0*/  IMAD.IADD R5, R6, 0x1, -R5 ;  /* 0x0000000106057824 */ /* 0x000fe200078e0a05 */
[----:B------:R-:W-:-:S02]  /*0bb0*/  LEA.HI R7, R8, R217, RZ, 0x2 ;  /* 0x000000d908077211 */ /* 0x000fc400078f10ff */
[----:B------:R-:W-:Y:S01]  /*0bc0*/  LEA.HI R6, R2, R229, RZ, 0x1 ;  /* 0x000000e502067211 */ /* 0x000fe200078f08ff */
[----:B------:R-:W-:Y:S01]  /*0bd0*/  IMAD.IADD R2, R12, 0x1, -R3 ;  /* 0x000000010c027824 */ /* 0x000fe200078e0a03 */
[----:B------:R-:W-:Y:S02]  /*0be0*/  LOP3.LUT R203, R4, 0xfffffc00, RZ, 0xc0, !PT ;  /* 0xfffffc0004cb7812 */ /* 0x000fe400078ec0ff */
[----:B------:R-:W-:Y:S02]  /*0bf0*/  LOP3.LUT R4, R7, 0x7ffffffc, RZ, 0xc0, !PT ;  /* 0x7ffffffc07047812 */ /* 0x000fe400078ec0ff */
[-C--:B------:R-:W-:Y:S01]  /*0c00*/  LEA.HI R216, R0, R12.reuse, RZ, 0x3 ;  /* 0x0000000c00d87211 */ /* 0x080fe200078f18ff */
[----:B------:R-:W-:Y:S01]  /*0c10*/  IMAD R2, R2, 0x40, R203 ;  /* 0x0000004002027824 */ /* 0x000fe200078e02cb */
[----:B------:R-:W-:Y:S01]  /*0c20*/  LEA.HI R0, R0, R12, RZ, 0x2 ;  /* 0x0000000c00007211 */ /* 0x000fe200078f10ff */
[----:B------:R-:W-:Y:S01]  /*0c30*/  IMAD.MOV.U32 R11, RZ, RZ, -0x2 ;  /* 0xfffffffeff0b7424 */ /* 0x000fe200078e00ff */
[--C-:B------:R-:W-:Y:S01]  /*0c40*/  SHF.R.S32.HI R9, RZ, 0x2, R7.reuse ;  /* 0x00000002ff097819 */ /* 0x100fe20000011407 */
[----:B------:R-:W-:Y:S01]  /*0c50*/  IMAD.IADD R4, R217, 0x1, -R4 ;  /* 0x00000001d9047824 */ /* 0x000fe200078e0a04 */
[----:B------:R-:W-:Y:S01]  /*0c60*/  SHF.R.S32.HI R10, RZ, 0x1f, R7 ;  /* 0x0000001fff0a7819 */ /* 0x000fe20000011407 */
[----:B------:R-:W-:Y:S01]  /*0c70*/  IMAD R3, R5, 0x8, R2 ;  /* 0x0000000805037824 */ /* 0x000fe200078e0202 */
[----:B------:R-:W-:Y:S01]  /*0c80*/  SHF.R.S32.HI R194, RZ, 0x2, R0 ;  /* 0x00000002ffc27819 */ /* 0x000fe20000011400 */
[----:B------:R-:W-:Y:S01]  /*0c90*/  IMAD R2, R4, R11, 0xa0 ;  /* 0x000000a004027424 */ /* 0x000fe200078e020b */
[----:B------:R-:W-:-:S02]  /*0ca0*/  LEA.HI R10, R10, R9, RZ, 0x3 ;  /* 0x000000090a0a7211 */ /* 0x000fc400078f18ff */
[----:B------:R0:W-:Y:S01]  /*0cb0*/  STL [R1+0x14], R3 ;  /* 0x0000140301007387 */ /* 0x0001e20000100800 */
[----:B------:R-:W-:Y:S01]  /*0cc0*/  VIADD R221, R194, 0x40 ;  /* 0x00000040c2dd7836 */ /* 0x000fe20000000000 */
[----:B------:R-:W-:Y:S02]  /*0cd0*/  LOP3.LUT R10, R10, 0xfffffff8, RZ, 0xc0, !PT ;  /* 0xfffffff80a0a7812 */ /* 0x000fe400078ec0ff */
[----:B------:R-:W-:Y:S01]  /*0ce0*/  LOP3.LUT R228, R0, 0xfffffffc, RZ, 0xc0, !PT ;  /* 0xfffffffc00e47812 */ /* 0x000fe200078ec0ff */
[----:B------:R1:W-:Y:S01]  /*0cf0*/  STL [R1+0x10], R2 ;  /* 0x0000100201007387 */ /* 0x0003e20000100800 */
[----:B------:R-:W-:Y:S02]  /*0d00*/  LOP3.LUT R209, R216, 0xfffffff8, RZ, 0xc0, !PT ;  /* 0xfffffff8d8d17812 */ /* 0x000fe400078ec0ff */
[----:B0-----:R-:W-:Y:S02]  /*0d10*/  SHF.R.S32.HI R3, RZ, 0x1f, R0 ;  /* 0x0000001fff037819 */ /* 0x001fe40000011400 */
[----:B------:R-:W-:-:S02]  /*0d20*/  LEA.HI R8, R8, R217, RZ, 0x5 ;  /* 0x000000d908087211 */ /* 0x000fc400078f28ff */
[----:B------:R-:W-:Y:S02]  /*0d30*/  LEA.HI R3, R3, R194, RZ, 0x3 ;  /* 0x000000c203037211 */ /* 0x000fe400078f18ff */
[----:B-1----:R-:W-:Y:S01]  /*0d40*/  SHF.R.S32.HI R2, RZ, 0x1f, R221 ;  /* 0x0000001fff027819 */ /* 0x002fe200000114dd */
[----:B------:R-:W-:Y:S01]  /*0d50*/  IMAD.IADD R9, R9, 0x1, -R10 ;  /* 0x0000000109097824 */ /* 0x000fe200078e0a0a */
[C---:B------:R-:W-:Y:S01]  /*0d60*/  IADD3 R228, R12.reuse, -R228, RZ ;  /* 0x800000e40ce47210 */ /* 0x040fe20007ffe0ff */
[----:B------:R-:W-:Y:S01]  /*0d70*/  IMAD.IADD R209, R12, 0x1, -R209 ;  /* 0x000000010cd17824 */ /* 0x000fe200078e0ad1 */
[----:B------:R-:W-:Y:S01]  /*0d80*/  SHF.R.S32.HI R8, RZ, 0x5, R8 ;  /* 0x00000005ff087819 */ /* 0x000fe20000011408 */
[----:B------:R-:W-:Y:S01]  /*0d90*/  IMAD.SHL.U32 R200, R221, 0x80, RZ ;  /* 0x00000080ddc87824 */ /* 0x000fe200078e00ff */
[----:B------:R-:W-:Y:S02]  /*0da0*/  LOP3.LUT R6, R6, 0x3fffffe, RZ, 0xc0, !PT ;  /* 0x03fffffe06067812 */ /* 0x000fe400078ec0ff */
[----:B------:R-:W-:-:S02]  /*0db0*/  LEA.HI R2, R2, R221, RZ, 0x3 ;  /* 0x000000dd02027211 */ /* 0x000fc400078f18ff */
[----:B------:R-:W-:Y:S02]  /*0dc0*/  LOP3.LUT R3, R3, 0xfffffff8, RZ, 0xc0, !PT ;  /* 0xfffffff803037812 */ /* 0x000fe400078ec0ff */
[----:B------:R-:W-:Y:S01]  /*0dd0*/  LEA.HI R0, R228, R228, RZ, 0x1 ;  /* 0x000000e4e4007211 */ /* 0x000fe200078f08ff */
[----:B------:R-:W-:Y:S01]  /*0de0*/  IMAD.SHL.U32 R202, R209, 0x8, RZ ;  /* 0x00000008d1ca7824 */ /* 0x000fe200078e00ff */
[----:B------:R-:W-:Y:S01]  /*0df0*/  LEA R9, R8, R9, 0x4 ;  /* 0x0000000908097211 */ /* 0x000fe200078e20ff */
[----:B------:R-:W-:Y:S01]  /*0e00*/  IMAD.IADD R6, R229, 0x1, -R6 ;  /* 0x00000001e5067824 */ /* 0x000fe200078e0a06 */
[----:B------:R-:W-:Y:S01]  /*0e10*/  IADD3 R204, R194, -R3, RZ ;  /* 0x80000003c2cc7210 */ /* 0x000fe20007ffe0ff */
[----:B------:R-:W-:Y:S01]  /*0e20*/  IMAD.SHL.U32 R2, R2, 0x80, RZ ;  /* 0x0000008002027824 */ /* 0x000fe200078e00ff */
[----:B------:R-:W-:Y:S02]  /*0e30*/  SHF.L.U32 R16, R228, 0x4, RZ ;  /* 0x00000004e4107819 */ /* 0x000fe400000006ff */
[----:B------:R-:W-:-:S02]  /*0e40*/  LOP3.LUT R3, R0, 0x1ffffffe, RZ, 0xc0, !PT ;  /* 0x1ffffffe00037812 */ /* 0x000fc400078ec0ff */
[----:B------:R-:W-:Y:S01]  /*0e50*/  LOP3.LUT R200, R200, 0x380, RZ, 0xc0, !PT ;  /* 0x00000380c8c87812 */ /* 0x000fe200078ec0ff */
[----:B------:R-:W-:Y:S01]  /*0e60*/  IMAD R5, R6, 0x40, R9 ;  /* 0x0000004006057824 */ /* 0x000fe200078e0209 */
[----:B------:R-:W-:Y:S01]  /*0e70*/  SHF.R.S32.HI R0, RZ, 0x1f, R202 ;  /* 0x0000001fff007819 */ /* 0x000fe200000114ca */
[----:B------:R-:W-:Y:S01]  /*0e80*/  VIADD R208, R202, 0x40 ;  /* 0x00000040cad07836 */ /* 0x000fe20000000000 */
[----:B------:R-:W-:Y:S01]  /*0e90*/  SHF.R.U32.HI R6, RZ, 0x3, R200 ;  /* 0x00000003ff067819 */ /* 0x000fe200000116c8 */
[----:B------:R-:W-:Y:S01]  /*0ea0*/  IMAD.IADD R3, R228, 0x1, -R3 ;  /* 0x00000001e4037824 */ /* 0x000fe200078e0a03 */
[----:B------:R-:W-:Y:S02]  /*0eb0*/  LOP3.LUT R0, R200, 0x70, R16, 0xf8, !PT ;  /* 0x00000070c8007812 */ /* 0x000fe400078ef810 */
[----:B------:R-:W-:-:S04]  /*0ec0*/  LOP3.LUT R205, R2, 0xfffffc00, RZ, 0xc0, !PT ;  /* 0xfffffc0002cd7812 */ /* 0x000fc800078ec0ff */
[----:B------:R-:W-:Y:S02]  /*0ed0*/  LOP3.LUT R219, R205, R0, R6, 0xf6, !PT ;  /* 0x00000000cddb7212 */ /* 0x000fe400078ef606 */
[----:B------:R-:W-:Y:S02]  /*0ee0*/  SHF.R.S32.HI R0, RZ, 0x1f, R208 ;  /* 0x0000001fff007819 */ /* 0x000fe400000114d0 */
[----:B------:R-:W-:Y:S01]  /*0ef0*/  LEA R0, R3, R5, 0x3 ;  /* 0x0000000503007211 */ /* 0x000fe200078e18ff */
[----:B------:R0:W-:Y:S01]  /*0f00*/  STL [R1+0x8], R5 ;  /* 0x0000080501007387 */ /* 0x0001e20000100800 */
[----:B------:R-:W-:-:S03]  /*0f10*/  VIADD R227, R194, 0x80 ;  /* 0x00000080c2e37836 */ /* 0x000fc60000000000 */
[----:B------:R0:W-:Y:S02]  /*0f20*/  STL [R1+0xc], R0 ;  /* 0x00000c0001007387 */ /* 0x0001e40000100800 */
[----:B------:R-:W-:Y:S01]  /*0f30*/  SHF.R.S32.HI R4, RZ, 0x1f, R227 ;  /* 0x0000001fff047819 */ /* 0x000fe200000114e3 */
[----:B------:R-:W-:-:S03]  /*0f40*/  IMAD.SHL.U32 R22, R228, 0x8, RZ ;  /* 0x00000008e4167824 */ /* 0x000fc600078e00ff */
[----:B------:R-:W-:Y:S01]  /*0f50*/  LEA.HI R4, R4, R227, RZ, 0x3 ;  /* 0x000000e304047211 */ /* 0x000fe200078f18ff */
[----:B------:R-:W-:Y:S01]  /*0f60*/  IMAD.SHL.U32 R201, R227, 0x80, RZ ;  /* 0x00000080e3c97824 */ /* 0x000fe200078e00ff */
[----:B------:R-:W-:Y:S01]  /*0f70*/  IADD3 R195, R22, 0x20, RZ ;  /* 0x0000002016c37810 */ /* 0x000fe20007ffe0ff */
[----:B------:R-:W-:Y:S02]  /*0f80*/  VIADD R19, R16, 0x40 ;  /* 0x0000004010137836 */ /* 0x000fe40000000000 */
[----:B------:R-:W-:Y:S01]  /*0f90*/  IMAD.SHL.U32 R4, R4, 0x80, RZ ;  /* 0x0000008004047824 */ /* 0x000fe200078e00ff */
[----:B------:R-:W-:Y:S01]  /*0fa0*/  MOV R213, RZ ;  /* 0x000000ff00d57202 */ /* 0x000fe20000000f00 */
[----:B------:R-:W-:Y:S01]  /*0fb0*/  IMAD.MOV.U32 R192, RZ, RZ, RZ ;  /* 0x000000ffffc07224 */ /* 0x000fe200078e00ff */
[----:B------:R-:W-:Y:S01]  /*0fc0*/  CS2R R196, SRZ ;  /* 0x0000000000c47805 */ /* 0x000fe2000001ff00 */
[----:B------:R-:W-:Y:S01]  /*0fd0*/  IMAD.MOV.U32 R199, RZ, RZ, RZ ;  /* 0x000000ffffc77224 */ /* 0x000fe200078e00ff */
[----:B------:R-:W-:Y:S01]  /*0fe0*/  SHF.R.S32.HI R216, RZ, 0x3, R216 ;  /* 0x00000003ffd87819 */ /* 0x000fe200000114d8 */
[----:B------:R-:W-:Y:S01]  /*0ff0*/  IMAD.IADD R219, R18, 0x1, R219 ;  /* 0x0000000112db7824 */ /* 0x000fe200078e02db */
[----:B------:R-:W-:-:S02]  /*1000*/  LOP3.LUT R201, R201, 0x380, RZ, 0xc0, !PT ;  /* 0x00000380c9c97812 */ /* 0x000fc400078ec0ff */
[----:B------:R-:W-:Y:S02]  /*1010*/  SHF.R.S32.HI R17, RZ, 0x1f, R16 ;  /* 0x0000001fff117819 */ /* 0x000fe40000011410 */
[----:B------:R-:W-:Y:S02]  /*1020*/  SHF.R.S32.HI R193, RZ, 0x1f, R19 ;  /* 0x0000001fffc17819 */ /* 0x000fe40000011413 */
[----:B------:R-:W-:Y:S02]  /*1030*/  SHF.R.S32.HI R218, RZ, 0x1f, R195 ;  /* 0x0000001fffda7819 */ /* 0x000fe400000114c3 */
[----:B------:R-:W-:Y:S02]  /*1040*/  LOP3.LUT R206, R4, 0xfffffc00, RZ, 0xc0, !PT ;  /* 0xfffffc0004ce7812 */ /* 0x000fe400078ec0ff */
[----:B0-2---:R-:W-:-:S07]  /*1050*/  LOP3.LUT R198, R13, 0x1, RZ, 0xfc, !PT ;  /* 0x000000010dc67812 */ /* 0x005fce00078efcff */
.L_x_7561:
[----:B0--3--:R-:W0:Y:S02]  /*1060*/  LDC.64 R2, c[0x0][0xc88] ;  /* 0x00032200ff027b82 */ /* 0x009e240000000a00 */
        /* <DEDUP_REMOVED lines=8> */
[----:B------:R-:W-:Y:S01]  /*10f0*/  ISETP.NE.U32.AND P0, PT, RZ, UR6, PT ;  /* 0x00000006ff007c0c */ /* 0x000fe2000bf05070 */
[----:B------:R-:W-:Y:S01]  /*1100*/  IMAD.MOV.U32 R87, RZ, RZ, RZ ;  /* 0x000000ffff577224 */ /* 0x000fe200078e00ff */
[----:B------:R-:W-:-:S02]  /*1110*/  ISETP.NE.AND.EX P1, PT, RZ, UR5, PT, P1 ;  /* 0x00000005ff007c0c */ /* 0x000fc4000bf25310 */
[----:B------:R-:W-:Y:S02]  /*1120*/  ISETP.NE.AND.EX P0, PT, RZ, UR7, PT, P0 ;  /* 0x00000007ff007c0c */ /* 0x000fe4000bf05300 */
[----:B--2---:R-:W-:Y:S01]  /*1130*/  SHF.R.S32.HI R214, RZ, 0x1f, R207 ;  /* 0x0000001fffd67819 */ /* 0x004fe200000114cf */
[----:B------:R-:W-:-:S08]  /*1140*/  IMAD.SHL.U32 R211, R207, 0x4, RZ ;  /* 0x00000004cfd37824 */ /* 0x000fd000078e00ff */
[C---:B------:R-:W-:Y:S02]  /*1150*/  @P1 LEA R4, P2, R207.reuse, UR4, 0x2 ;  /* 0x00000004cf041c11 */ /* 0x040fe4000f8410ff */
[C-C-:B------:R-:W-:Y:S02]  /*1160*/  SHF.L.U64.HI R212, R207.reuse, 0x2, R214.reuse ;  /* 0x00000002cfd47819 */ /* 0x140fe400000102d6 */
[----:B----4-:R-:W-:Y:S02]  /*1170*/  @P1 LEA.HI.X R5, R207, UR5, R214, 0x2, P2 ;  /* 0x00000005cf051c11 */ /* 0x010fe400090f14d6 */
[----:B------:R-:W-:Y:S01]  /*1180*/  ISETP.NE.U32.AND P2, PT, RZ, UR8, PT ;  /* 0x00000008ff007c0c */ /* 0x000fe2000bf45070 */
[----:B------:R-:W-:Y:S01]  /*1190*/  ULDC UR4, c[0x0][0x288] ;  /* 0x0000a20000047ab9 */ /* 0x000fe20000000800 */
[----:B------:R-:W-:Y:S01]  /*11a0*/  IADD3 R6, P3, R211, UR6, RZ ;  /* 0x00000006d3067c10 */ /* 0x000fe2000ff7e0ff */
[----:B------:R0:W5:Y:S01]  /*11b0*/  @P1 LDG.E R9, desc[UR60][R4.64] ;  /* 0x0000003c04091981 */ /* 0x000162000c1e1900 */
[----:B------:R-:W-:-:S02]  /*11c0*/  ISETP.NE.AND.EX P2, PT, RZ, UR9, PT, P2 ;  /* 0x00000009ff007c0c */ /* 0x000fc4000bf45320 */
[----:B------:R-:W-:Y:S01]  /*11d0*/  MOV R25, UR4 ;  /* 0x0000000400197c02 */ /* 0x000fe20008000f00 */
[----:B------:R-:W-:Y:S01]  /*11e0*/  ULDC.64 UR4, c[0x0][0x418] ;  /* 0x0001060000047ab9 */ /* 0x000fe20000000a00 */
[----:B------:R-:W-:-:S05]  /*11f0*/  IADD3.X R7, R212, UR7, RZ, P3, !PT ;  /* 0x00000007d4077c10 */ /* 0x000fca0009ffe4ff */
[----:B------:R0:W5:Y:S04]  /*1200*/  @P0 LDG.E R87, desc[UR60][R6.64] ;  /* 0x0000003c06570981 */ /* 0x000168000c1e1900 */
[----:B------:R-:W-:-:S04]  /*1210*/  @P2 IADD3 R2, P1, R211, UR8, RZ ;  /* 0x00000008d3022c10 */ /* 0x000fc8000ff3e0ff */
        /* <DEDUP_REMOVED lines=10> */
[----:B------:R-:W-:Y:S02]  /*12c0*/  IMAD.U32 R28, RZ, RZ, UR4 ;  /* 0x00000004ff1c7e24 */ /* 0x000fe4000f8e00ff */
[----:B------:R-:W-:Y:S01]  /*12d0*/  IMAD.MOV.U32 R27, RZ, RZ, R207 ;  /* 0x000000ffff1b7224 */ /* 0x000fe200078e00cf */
        /* <DEDUP_REMOVED lines=10> */
.L_x_7398:
[----:B------:R-:W-:Y:S01]  /*1380*/  ULDC.64 UR4, c[0x0][0xa20] ;  /* 0x0002880000047ab9 */ /* 0x000fe20000000a00 */
[----:B------:R-:W-:Y:S01]  /*1390*/  IMAD.MOV.U32 R215, RZ, RZ, R169 ;  /* 0x000000ffffd77224 */ /* 0x000fe200078e00a9 */
[----:B------:R-:W-:Y:S01]  /*13a0*/  ISETP.NE.U32.AND P1, PT, RZ, UR4, PT ;  /* 0x00000004ff007c0c */ /* 0x000fe2000bf25070 */
[----:B------:R-:W-:-:S03]  /*13b0*/  IMAD.MOV.U32 R210, RZ, RZ, R170 ;  /* 0x000000ffffd27224 */ /* 0x000fc600078e00aa */
[----:B------:R-:W-:-:S13]  /*13c0*/  ISETP.NE.AND.EX P1, PT, RZ, UR5, PT, P1 ;  /* 0x00000005ff007c0c */ /* 0x000fda000bf25310 */
[----:B------:R-:W-:Y:S05]  /*13d0*/  @!P1 BRA `(.L_x_7399) ;  /* 0x0000000000109947 */ /* 0x000fea0003800000 */
[----:B------:R-:W-:-:S04]  /*13e0*/  IADD3 R2, P0, R211, UR4, RZ ;  /* 0x00000004d3027c10 */ /* 0x000fc8000ff1e0ff */
[----:B------:R-:W-:-:S05]  /*13f0*/  IADD3.X R3, R212, UR5, RZ, P0, !PT ;  /* 0x00000005d4037c10 */ /* 0x000fca00087fe4ff */
[----:B------:R0:W5:Y:S01]  /*1400*/  LDG.E R28, desc[UR60][R2.64] ;  /* 0x0000003c021c7981 */ /* 0x000162000c1e1900 */
[----:B------:R-:W-:Y:S05]  /*1410*/  BRA `(.L_x_7400) ;  /* 0x0000000000107947 */ /* 0x000fea0003800000 */
.L_x_7399:
[----:B------:R-:W-:Y:S05]  /*1420*/  @!P0 BRA `(.L_x_7400) ;  /* 0x00000000000c8947 */ /* 0x000fea0003800000 */
[----:B------:R-:W2:Y:S04]  /*1430*/  LDG.E R3, desc[UR60][R6.64] ;  /* 0x0000003c06037981 */ /* 0x000ea8000c1e1900 */
[----:B------:R-:W2:Y:S02]  /*1440*/  LDG.E R28, desc[UR60][R6.64+0x4] ;  /* 0x0000043c061c7981 */ /* 0x000ea4000c1e1900 */
[----:B--2---:R-:W-:-:S07]  /*1450*/  IMAD.IADD R28, R28, 0x1, -R3 ;  /* 0x000000011c1c7824 */ /* 0x004fce00078e0a03 */
.L_x_7400:
        /* <DEDUP_REMOVED lines=8> */
[----:B------:R0:W2:Y:S01]  /*14e0*/  @P0 LDG.E R7, desc[UR60][R2.64+0x4] ;  /* 0x0000043c02070981 */ /* 0x0000a2000c1e1900 */
[----:B------:R-:W-:Y:S02]  /*14f0*/  ISETP.NE.U32.AND P1, PT, RZ, UR4, PT ;  /* 0x00000004ff007c0c */ /* 0x000fe4000bf25070 */
[----:B------:R-:W-:Y:S02]  /*1500*/  MOV R24, R28 ;  /* 0x0000001c00187202 */ /* 0x000fe40000000f00 */
[----:B------:R-:W-:Y:S01]  /*1510*/  ISETP.NE.AND.EX P1, PT, RZ, UR5, PT, P1 ;  /* 0x00000005ff007c0c */ /* 0x000fe2000bf25310 */
[----:B0-----:R-:W-:-:S12]  /*1520*/  IMAD.MOV R2, RZ, RZ, -R9 ;  /* 0x000000ffff027224 */ /* 0x001fd800078e0a09 */
[----:B------:R-:W-:-:S04]  /*1530*/  @P1 IADD3 R4, P2, R211, UR4, RZ ;  /* 0x00000004d3041c10 */ /* 0x000fc8000ff5e0ff */
[----:B------:R-:W-:Y:S02]  /*1540*/  @P1 IADD3.X R5, R212, UR5, RZ, P2, !PT ;  /* 0x00000005d4051c10 */ /* 0x000fe400097fe4ff */
[----:B------:R-:W-:-:S03]  /*1550*/  VIMNMX R2, RZ, R2, !PT ;  /* 0x00000002ff027248 */ /* 0x000fc60007fe0100 */
[----:B------:R0:W5:Y:S01]  /*1560*/  @P1 LDG.E R24, desc[UR60][R4.64] ;  /* 0x0000003c04181981 */ /* 0x000162000c1e1900 */
[----:B--2---:R-:W-:-:S04]  /*1570*/  @P0 IMAD.IADD R48, R7, 0x1, -R0 ;  /* 0x0000000107300824 */ /* 0x004fc800078e0a00 */
[----:B------:R-:W-:-:S05]  /*1580*/  IMAD.IADD R72, R9, 0x1, R48 ;  /* 0x0000000109487824 */ /* 0x000fca00078e0230 */
[----:B------:R-:W-:-:S05]  /*1590*/  IADD3 R0, R72, 0x9f, RZ ;  /* 0x0000009f48007810 */ /* 0x000fca0007ffe0ff */
[----:B------:R-:W-:-:S05]  /*15a0*/  IMAD.HI R0, R0, 0x66666667, RZ ;  /* 0x6666666700007827 */ /* 0x000fca00078e02ff */
[----:B------:R-:W-:-:S04]  /*15b0*/  SHF.R.U32.HI R3, RZ, 0x1f, R0 ;  /* 0x0000001fff037819 */ /* 0x000fc80000011600 */
[----:B------:R-:W-:-:S05]  /*15c0*/  LEA.HI.SX32 R120, R0, R3, 0x1a ;  /* 0x0000000300787211 */ /* 0x000fca00078fd2ff */
[----:B------:R-:W-:-:S05]  /*15d0*/  IMAD R3, R120, 0xa0, -R9 ;  /* 0x000000a078037824 */ /* 0x000fca00078e0a09 */
[----:B0-----:R-:W-:-:S04]  /*15e0*/  VIMNMX R5, R3, R48, PT ;  /* 0x0000003003057248 */ /* 0x001fc80003fe0100 */
        /* <DEDUP_REMOVED lines=31> */
.L_x_7403:
[----:B------:R-:W-:Y:S05]  /*17e0*/  BSYNC B6 ;  /* 0x0000000000067941 */ /* 0x000fea0003800000 */
.L_x_7402:
        /* <DEDUP_REMOVED lines=20> */
.L_x_7405:
[----:B------:R-:W-:Y:S05]  /*1930*/  BSYNC B6 ;  /* 0x0000000000067941 */ /* 0x000fea0003800000 */
.L_x_7404:
[----:B------:R-:W-:Y:S01]  /*1940*/  ULDC.64 UR4, c[0x0][0x9f8] ;  /* 0x00027e0000047ab9 */ /* 0x000fe20000000a00 */
[----:B------:R-:W0:Y:S01]  /*1950*/  LDC.64 R52, c[0x0][0x3f8] ;  /* 0x0000fe00ff347b82 */ /* 0x000e220000000a00 */
[----:B------:R-:W-:-:S04]  /*1960*/  ISETP.NE.U32.AND P0, PT, RZ, UR4, PT ;  /* 0x00000004ff007c0c */ /* 0x000fc8000bf05070 */
[----:B------:R-:W-:-:S03]  /*1970*/  ISETP.NE.AND.EX P0, PT, RZ, UR5, PT, P0 ;  /* 0x00000005ff007c0c */ /* 0x000fc6000bf05300 */
[----:B------:R-:W1:Y:S08]  /*1980*/  LDC.64 R58, c[0x0][0x408] ;  /* 0x00010200ff3a7b82 */ /* 0x000e700000000a00 */
[----:B------:R-:W2:Y:S02]  /*1990*/  LDC R71, c[0x0][0x3f4] ;  /* 0x0000fd00ff477b82 */ /* 0x000ea40000000800 */
[----:B------:R-:W-:-:S04]  /*19a0*/  @P0 IADD3 R4, P1, R211, UR4, RZ ;  /* 0x00000004d3040c10 */ /* 0x000fc8000ff3e0ff */
[----:B------:R-:W-:-:S05]  /*19b0*/  @P0 IADD3.X R5, R212, UR5, RZ, P1, !PT ;  /* 0x00000005d4050c10 */ /* 0x000fca0008ffe4ff */
[----:B------:R3:W4:Y:S01]  /*19c0*/  @P0 LDG.E R27, desc[UR60][R4.64] ;  /* 0x0000003c041b0981 */ /* 0x000722000c1e1900 */
[----:B------:R-:W-:Y:S01]  /*19d0*/  SHF.R.S32.HI R3, RZ, 0x1f, R194 ;  /* 0x0000001fff037819 */ /* 0x000fe200000114c2 */
[----:B------:R-:W-:Y:S01]  /*19e0*/  IMAD.SHL.U32 R82, R204, 0x80, RZ ;  /* 0x00000080cc527824 */ /* 0x000fe200078e00ff */
[----:B------:R-:W-:Y:S01]  /*19f0*/  SHF.R.S32.HI R23, RZ, 0x1f, R22 ;  /* 0x0000001fff177819 */ /* 0x000fe20000011416 */
[----:B------:R-:W2:Y:S01]  /*1a00*/  S2R R30, SR_TID.X ;  /* 0x00000000001e7919 */ /* 0x000ea20000002100 */
[-C--:B0-----:R-:W-:Y:S01]  /*1a10*/  IMAD.WIDE.U32 R8, R194, R52.reuse, R16 ;  /* 0x00000034c2087225 */ /* 0x081fe200078e0010 */
[----:B------:R-:W-:Y:S02]  /*1a20*/  SHF.R.U32.HI R77, RZ, 0x3, R201 ;  /* 0x00000003ff4d7819 */ /* 0x000fe400000116c9 */
[----:B------:R-:W-:Y:S01]  /*1a30*/  LOP3.LUT R82, R82, 0x380, RZ, 0xc0, !PT ;  /* 0x0000038052527812 */ /* 0x000fe200078ec0ff */
[C---:B------:R-:W-:Y:S01]  /*1a40*/  IMAD R0, R3.reuse, R52, RZ ;  /* 0x0000003403007224 */ /* 0x040fe200078e02ff */
[----:B------:R-:W-:Y:S01]  /*1a50*/  SHF.L.U64.HI R86, R52, 0x6, R53 ;  /* 0x0000000634567819 */ /* 0x000fe20000010235 */
[-C--:B-1----:R-:W-:Y:S01]  /*1a60*/  IMAD R3, R3, R58.reuse, RZ ;  /* 0x0000003a03037224 */ /* 0x082fe200078e02ff */
[----:B------:R-:W-:Y:S01]  /*1a70*/  SHF.R.U32.HI R76, RZ, 0x3, R82 ;  /* 0x00000003ff4c7819 */ /* 0x000fe20000011652 */
[----:B---3--:R-:W-:Y:S01]  /*1a80*/  IMAD.WIDE.U32 R4, R194, R58, R22 ;  /* 0x0000003ac2047225 */ /* 0x008fe200078e0016 */
[----:B--2---:R-:W-:-:S02]  /*1a90*/  ISETP.GE.AND P0, PT, R16, R71, PT ;  /* 0x000000471000720c */ /* 0x004fc40003f06270 */
[----:B------:R-:W-:Y:S01]  /*1aa0*/  SHF.L.U64.HI R85, R52, 0x7, R53 ;  /* 0x0000000734557819 */ /* 0x000fe20000010235 */
[C---:B------:R-:W-:Y:S01]  /*1ab0*/  IMAD R15, R194.reuse, R59, R3 ;  /* 0x0000003bc20f7224 */ /* 0x040fe200078e0203 */
[----:B------:R-:W-:Y:S01]  /*1ac0*/  SEL R3, R71, RZ, P0 ;  /* 0x000000ff47037207 */ /* 0x000fe20000000000 */
[----:B------:R-:W-:Y:S01]  /*1ad0*/  IMAD R13, R194, R53, R0 ;  /* 0x00000035c20d7224 */ /* 0x000fe200078e0200 */
[----:B------:R-:W-:Y:S01]  /*1ae0*/  SHF.L.U32 R83, R52, 0x7, RZ ;  /* 0x0000000734537819 */ /* 0x000fe200000006ff */
[----:B------:R-:W-:Y:S01]  /*1af0*/  IMAD.WIDE.U32 R6, R194, R52, R22 ;  /* 0x00000034c2067225 */ /* 0x000fe200078e0016 */
[----:B------:R-:W-:Y:S02]  /*1b00*/  IADD3 R5, R5, R15, RZ ;  /* 0x0000000f05057210 */ /* 0x000fe40007ffe0ff */
[----:B------:R-:W-:Y:S01]  /*1b10*/  SHF.L.U64.HI R81, R58, 0x6, R59 ;  /* 0x000000063a517819 */ /* 0x000fe2000001023b */
[----:B------:R-:W-:Y:S01]  /*1b20*/  IMAD.IADD R3, R16, 0x1, R3 ;  /* 0x0000000110037824 */ /* 0x000fe200078e0203 */
[----:B------:R-:W-:Y:S01]  /*1b30*/  SHF.L.U64.HI R80, R58, 0x7, R59 ;  /* 0x000000073a507819 */ /* 0x000fe2000001023b */
[----:B------:R-:W-:Y:S01]  /*1b40*/  IMAD.IADD R7, R7, 0x1, R13 ;  /* 0x0000000107077824 */ /* 0x000fe200078e020d */
[----:B------:R-:W-:Y:S01]  /*1b50*/  LOP3.LUT P1, RZ, R204, 0x4, RZ, 0xc0, !PT ;  /* 0x00000004ccff7812 */ /* 0x000fe2000782c0ff */
[----:B------:R-:W-:Y:S01]  /*1b60*/  IMAD.IADD R9, R13, 0x1, R9 ;  /* 0x000000010d097824 */ /* 0x000fe200078e0209 */
[----:B------:R-:W-:Y:S01]  /*1b70*/  SHF.R.S32.HI R0, RZ, 0x1f, R3 ;  /* 0x0000001fff007819 */ /* 0x000fe20000011403 */
[----:B-----5:R-:W-:Y:S01]  /*1b80*/  IMAD.WIDE.U32 R54, R24, R58, R4 ;  /* 0x0000003a18367225 */ /* 0x020fe200078e0004 */
[----:B------:R-:W-:-:S02]  /*1b90*/  SHF.R.S32.HI R13, RZ, 0x1f, R24 ;  /* 0x0000001fff0d7819 */ /* 0x000fc40000011418 */
[--C-:B------:R-:W-:Y:S01]  /*1ba0*/  LOP3.LUT R5, R82, 0x30, R16.reuse, 0xf8, !PT ;  /* 0x0000003052057812 */ /* 0x100fe200078ef810 */
[----:B------:R-:W-:Y:S01]  /*1bb0*/  IMAD.WIDE.U32 R10, R194, R58, R16 ;  /* 0x0000003ac20a7225 */ /* 0x000fe200078e0010 */
[----:B------:R-:W-:Y:S02]  /*1bc0*/  SHF.R.U32.HI R30, RZ, 0x7, R30 ;  /* 0x00000007ff1e7819 */ /* 0x000fe4000001161e */
[----:B------:R-:W-:Y:S01]  /*1bd0*/  LEA.HI R3, R0, R3, RZ, 0x4 ;  /* 0x0000000300037211 */ /* 0x000fe200078f20ff */
[-C--:B------:R-:W-:Y:S01]  /*1be0*/  IMAD R0, R13, R52.reuse, RZ ;  /* 0x000000340d007224 */ /* 0x080fe200078e02ff */
[----:B------:R-:W-:Y:S01]  /*1bf0*/  ISETP.NE.AND P6, PT, R30, 0x1, PT ;  /* 0x000000011e00780c */ /* 0x000fe20003fc5270 */
[----:B------:R-:W-:Y:S01]  /*1c00*/  IMAD.WIDE.U32 R20, R24, R52, R6 ;  /* 0x0000003418147225 */ /* 0x000fe200078e0006 */
[----:B------:R-:W-:Y:S02]  /*1c10*/  LOP3.LUT R68, R5, R76, RZ, 0x3c, !PT ;  /* 0x0000004c05447212 */ /* 0x000fe400078e3cff */
[--C-:B------:R-:W-:Y:S01]  /*1c20*/  LOP3.LUT R5, R82, 0x70, R3.reuse, 0xf8, !PT ;  /* 0x0000007052057812 */ /* 0x100fe200078ef803 */
[----:B------:R-:W-:Y:S01]  /*1c30*/  VIADD R74, R30, 0x8 ;  /* 0x000000081e4a7836 */ /* 0x000fe20000000000 */
[----:B------:R-:W-:Y:S01]  /*1c40*/  LOP3.LUT R4, R200, 0x70, R3, 0xf8, !PT ;  /* 0x00000070c8047812 */ /* 0x000fe200078ef803 */
[----:B------:R-:W-:Y:S01]  /*1c50*/  IMAD.IADD R11, R15, 0x1, R11 ;  /* 0x000000010f0b7824 */ /* 0x000fe200078e020b */
[----:B------:R-:W-:Y:S01]  /*1c60*/  LOP3.LUT R6, R201, 0x70, R3, 0xf8, !PT ;  /* 0x00000070c9067812 */ /* 0x000fe200078ef803 */
[----:B------:R-:W-:Y:S01]  /*1c70*/  IMAD R13, R13, R58, RZ ;  /* 0x0000003a0d0d7224 */ /* 0x000fe200078e02ff */
[----:B------:R-:W-:Y:S01]  /*1c80*/  SHF.R.U32.HI R30, RZ, 0x3, R200 ;  /* 0x00000003ff1e7819 */ /* 0x000fe200000116c8 */
[----:B------:R-:W-:Y:S01]  /*1c90*/  IMAD R15, R24, R53, R0 ;  /* 0x00000035180f7224 */ /* 0x000fe200078e0200 */
[----:B------:R-:W-:Y:S01]  /*1ca0*/  LOP3.LUT R0, R5, R76, RZ, 0x3c, !PT ;  /* 0x0000004c05007212 */ /* 0x000fe200078e3cff */
[----:B------:R-:W-:Y:S05]  /*1cb0*/  @!P6 WARPSYNC.ALL ;  /* 0x000000000000e948 */ /* 0x000fea0003800000 */
[----:B------:R-:W-:Y:S01]  /*1cc0*/  ULDC UR4, c[0x0][0x2f4] ;  /* 0x0000bd0000047ab9 */ /* 0x000fe20000000800 */
[----:B------:R-:W-:Y:S01]  /*1cd0*/  IMAD R29, R53, 0xa0, RZ ;  /* 0x000000a0351d7824 */ /* 0x000fe200078e02ff */
[----:B------:R-:W-:Y:S01]  /*1ce0*/  LOP3.LUT R4, R4, R30, RZ, 0x3c, !PT ;  /* 0x0000001e04047212 */ /* 0x000fe200078e3cff */
[----:B------:R-:W-:Y:S01]  /*1cf0*/  IMAD.SHL.U32 R84, R52, 0x40, RZ ;  /* 0x0000004034547824 */ /* 0x000fe200078e00ff */
[----:B------:R-:W-:Y:S01]  /*1d00*/  LOP3.LUT R5, R6, R77, RZ, 0x3c, !PT ;  /* 0x0000004d06057212 */ /* 0x000fe200078e3cff */
[----:B------:R-:W-:Y:S01]  /*1d10*/  IMAD.WIDE.U32 R50, R24, R52, R8 ;  /* 0x0000003418327225 */ /* 0x000fe200078e0008 */
[----:B------:R-:W-:-:S02]  /*1d20*/  LOP3.LUT R62, R3, 0xfffffff0, RZ, 0xc0, !PT ;  /* 0xfffffff0033e7812 */ /* 0x000fc400078ec0ff */
[----:B------:R-:W-:Y:S01]  /*1d30*/  ISETP.GE.AND P2, PT, R19, UR4, PT ;  /* 0x0000000413007c0c */ /* 0x000fe2000bf46270 */
[----:B------:R-:W-:Y:S01]  /*1d40*/  IMAD R13, R24, R59, R13 ;  /* 0x0000003b180d7224 */ /* 0x000fe200078e020d */
[----:B------:R-:W-:Y:S01]  /*1d50*/  SHF.R.S32.HI R63, RZ, 0x4, R3 ;  /* 0x00000004ff3f7819 */ /* 0x000fe20000011403 */
[----:B------:R-:W-:Y:S01]  /*1d60*/  IMAD R69, R59, 0xa0, RZ ;  /* 0x000000a03b457824 */ /* 0x000fe200078e02ff */
[----:B------:R-:W-:Y:S01]  /*1d70*/  IADD3 R87, R87, R28, RZ ;  /* 0x0000001c57577210 */ /* 0x000fe20007ffe0ff */
[C---:B------:R-:W-:Y:S01]  /*1d80*/  IMAD.SHL.U32 R79, R58.reuse, 0x40, RZ ;  /* 0x000000403a4f7824 */ /* 0x040fe200078e00ff */
[----:B------:R-:W-:Y:S01]  /*1d90*/  SHF.R.S32.HI R75, RZ, 0x1f, R170 ;  /* 0x0000001fff4b7819 */ /* 0x000fe200000114aa */
[----:B------:R-:W-:Y:S01]  /*1da0*/  IMAD.SHL.U32 R78, R58, 0x80, RZ ;  /* 0x000000803a4e7824 */ /* 0x000fe200078e00ff */
[----:B------:R-:W-:Y:S01]  /*1db0*/  LEA R73, R228, R194, 0x6 ;  /* 0x000000c2e4497211 */ /* 0x000fe200078e30ff */
[----:B------:R-:W-:Y:S01]  /*1dc0*/  IMAD.WIDE.U32 R56, R24, R58, R10 ;  /* 0x0000003a18387225 */ /* 0x000fe200078e000a */
[----:B------:R-:W-:-:S02]  /*1dd0*/  IADD3 R68, R203, R68, RZ ;  /* 0x00000044cb447210 */ /* 0x000fc40007ffe0ff */
[----:B------:R-:W-:Y:S01]  /*1de0*/  ISETP.GE.AND P1, PT, R16, UR4, PT ;  /* 0x0000000410007c0c */ /* 0x000fe2000bf26270 */
[----:B------:R-:W-:Y:S01]  /*1df0*/  IMAD.WIDE.U32 R52, R52, 0xa0, RZ ;  /* 0x000000a034347825 */ /* 0x000fe200078e00ff */
[----:B------:R-:W-:Y:S02]  /*1e00*/  IADD3 R64, R13, R57, RZ ;  /* 0x000000390d407210 */ /* 0x000fe40007ffe0ff */
[----:B------:R-:W-:Y:S01]  /*1e10*/  P2R R89, PR, RZ, 0x4 ;  /* 0x00000004ff597803 */ /* 0x000fe20000000000 */
[----:B------:R-:W-:Y:S01]  /*1e20*/  IMAD.WIDE.U32 R58, R58, 0xa0, RZ ;  /* 0x000000a03a3a7825 */ /* 0x000fe200078e00ff */
[----:B------:R-:W-:-:S03]  /*1e30*/  SHF.R.S32.HI R60, RZ, 0x1f, R62 ;  /* 0x0000001fff3c7819 */ /* 0x000fc6000001143e */
[----:B------:R-:W-:Y:S02]  /*1e40*/  IMAD.IADD R49, R203, 0x1, R0 ;  /* 0x00000001cb317824 */ /* 0x000fe400078e0200 */
[----:B------:R-:W-:Y:S02]  /*1e50*/  IMAD.SHL.U32 R71, R71, 0x2, RZ ;  /* 0x0000000247477824 */ /* 0x000fe400078e00ff */
[----:B------:R-:W-:Y:S02]  /*1e60*/  IMAD.IADD R70, R53, 0x1, R29 ;  /* 0x0000000135467824 */ /* 0x000fe400078e021d */
[----:B------:R-:W-:Y:S02]  /*1e70*/  IMAD.IADD R69, R59, 0x1, R69 ;  /* 0x000000013b457824 */ /* 0x000fe400078e0245 */
[----:B------:R-:W-:Y:S02]  /*1e80*/  IMAD.IADD R67, R21, 0x1, R15 ;  /* 0x0000000115437824 */ /* 0x000fe400078e020f */
[----:B------:R-:W-:-:S02]  /*1e90*/  IMAD.IADD R66, R15, 0x1, R51 ;  /* 0x000000010f427824 */ /* 0x000fc400078e0233 */
[----:B------:R-:W-:Y:S02]  /*1ea0*/  IMAD.IADD R65, R55, 0x1, R13 ;  /* 0x0000000137417824 */ /* 0x000fe400078e020d */
[----:B------:R-:W-:Y:S02]  /*1eb0*/  IMAD.IADD R3, R205, 0x1, R4 ;  /* 0x00000001cd037824 */ /* 0x000fe400078e0204 */
[----:B------:R-:W-:Y:S01]  /*1ec0*/  IMAD.IADD R0, R206, 0x1, R5 ;  /* 0x00000001ce007824 */ /* 0x000fe200078e0205 */
[----:B----4-:R-:W-:Y:S01]  /*1ed0*/  SHF.R.S32.HI R61, RZ, 0x1f, R27 ;  /* 0x0000001fff3d7819 */ /* 0x010fe2000001141b */
[----:B------:R-:W-:Y:S06]  /*1ee0*/  @!P6 BAR.SYNC.DEFER_BLOCKING 0x9, 0x100 ;  /* 0x024400000000eb1d */ /* 0x000fec0000010000 */
.L_x_7480:
[----:B------:R-:W0:Y:S01]  /*1ef0*/  LDC R94, c[0x0][0x430] ;  /* 0x00010c00ff5e7b82 */ /* 0x000e220000000800 */
[----:B------:R-:W-:Y:S01]  /*1f00*/  IADD3 R2, R2, -0x1, RZ ;  /* 0xffffffff02027810 */ /* 0x000fe20007ffe0ff */
[----:B------:R-:W-:-:S04]  /*1f10*/  IMAD.MOV.U32 R93, RZ, RZ, RZ ;  /* 0x000000ffff5d7224 */ /* 0x000fc800078e00ff */
[----:B------:R-:W-:Y:S02]  /*1f20*/  IMAD R8, R2, 0xa0, R73 ;  /* 0x000000a002087824 */ /* 0x000fe400078e0249 */
[----:B------:R-:W1:Y:S02]  /*1f30*/  LDC R105, c[0x0][0x3f4] ;  /* 0x0000fd00ff697b82 */ /* 0x000e640000000800 */
        /* <DEDUP_REMOVED lines=8> */
[----:B----4-:R-:W4:Y:S01]  /*1fc0*/  @P3 LDC R5, c[0x0][0x438] ;  /* 0x00010e00ff053b82 */ /* 0x010f220000000800 */
[----:B---3--:R-:W-:-:S05]  /*1fd0*/  @P3 IMAD.HI.U32 R4, R11, R4, RZ ;  /* 0x000000040b043227 */ /* 0x008fca00078e00ff */
[----:B----4-:R-:W-:Y:S01]  /*1fe0*/  @P3 SHF.R.U32.HI R9, RZ, R5, R4 ;  /* 0x00000005ff093219 */ /* 0x010fe20000011604 */
[----:B0-----:R-:W-:-:S03]  /*1ff0*/  @!P2 IMAD R4, R61, R6, RZ ;  /* 0x000000063d04a224 */ /* 0x001fc600078e02ff */
[--C-:B------:R-:W-:Y:S01]  /*2000*/  @!P2 SHF.R.S32.HI R5, RZ, 0x1f, R9.reuse ;  /* 0x0000001fff05a819 */ /* 0x100fe20000011409 */
[----:B------:R-:W-:Y:S02]  /*2010*/  @!P2 IMAD R7, R27, R7, R4 ;  /* 0x000000071b07a224 */ /* 0x000fe400078e0204 */
[----:B------:R-:W-:-:S04]  /*2020*/  @!P2 IMAD.MOV.U32 R4, RZ, RZ, R9 ;  /* 0x000000ffff04a224 */ /* 0x000fc800078e0009 */
[----:B------:R-:W-:-:S05]  /*2030*/  @!P2 IMAD.WIDE.U32 R4, R27, R6, R4 ;  /* 0x000000061b04a225 */ /* 0x000fca00078e0004 */
[----:B------:R-:W-:Y:S02]  /*2040*/  @!P2 IADD3 R5, R5, R7, RZ ;  /* 0x000000070505a210 */ /* 0x000fe40007ffe0ff */
[----:B--2---:R-:W-:-:S04]  /*2050*/  @!P2 LEA R6, P3, R4, R12, 0x2 ;  /* 0x0000000c0406a211 */ /* 0x004fc800078610ff */
[----:B------:R-:W-:Y:S02]  /*2060*/  @!P2 LEA.HI.X R7, R4, R13, R5, 0x2, P3 ;  /* 0x0000000d0407a211 */ /* 0x000fe400018f1405 */
[----:B------:R-:W-:-:S03]  /*2070*/  LOP3.LUT P4, RZ, R204, 0x4, RZ, 0xc0, !PT ;  /* 0x00000004ccff7812 */ /* 0x000fc6000788c0ff */
[----:B------:R0:W5:Y:S01]  /*2080*/  @!P2 LDG.E R93, desc[UR60][R6.64] ;  /* 0x0000003c065da981 */ /* 0x000162000c1e1900 */
[----:B------:R-:W-:Y:S01]  /*2090*/  ISETP.GT.AND P2, PT, R2, R26, PT ;  /* 0x0000001a0200720c */ /* 0x000fe20003f44270 */
[----:B------:R-:W-:Y:S01]  /*20a0*/  IMAD R5, R192, 0x5000, R68 ;  /* 0x00005000c0057824 */ /* 0x000fe200078e0244 */
[----:B------:R-:W-:Y:S05]  /*20b0*/  YIELD ;  /* 0x0000000000007946 */ /* 0x000fea0003800000 */
[----:B------:R-:W-:Y:S01]  /*20c0*/  P2R R90, PR, RZ, 0x4 ;  /* 0x00000004ff5a7803 */ /* 0x000fe20000000000 */
[----:B------:R-:W-:Y:S01]  /*20d0*/  VIADD R91, R5, 0x40 ;  /* 0x00000040055b7836 */ /* 0x000fe20000000000 */
[----:B-1----:R-:W-:Y:S01]  /*20e0*/  ISETP.GE.AND P2, PT, R105, 0x1, PT ;  /* 0x000000016900780c */ /* 0x002fe20003f46270 */
[----:B------:R-:W-:Y:S01]  /*20f0*/  IMAD.MOV R9, RZ, RZ, -R9 ;  /* 0x000000ffff097224 */ /* 0x000fe200078e0a09 */
[----:B------:R-:W-:Y:S01]  /*2100*/  @P4 IADD3 R91, R5, -0x40, RZ ;  /* 0xffffffc0055b4810 */ /* 0x000fe20007ffe0ff */
[----:B------:R-:W-:Y:S01]  /*2110*/  BSSY B0, `(.L_x_7406) ;  /* 0x00006f0000007945 */ /* 0x000fe20003800000 */
[----:B------:R-:W-:-:S02]  /*2120*/  IMAD.IADD R92, R18, 0x1, R5 ;  /* 0x00000001125c7824 */ /* 0x000fc400078e0205 */
[----:B------:R-:W-:Y:S02]  /*2130*/  IMAD R94, R94, R9, R11 ;  /* 0x000000095e5e7224 */ /* 0x000fe400078e020b */
[----:B------:R-:W-:-:S05]  /*2140*/  IMAD.IADD R91, R18, 0x1, R91 ;  /* 0x00000001125b7824 */ /* 0x000fca00078e025b */
[----:B0-----:R-:W-:Y:S05]  /*2150*/  @!P2 BRA `(.L_x_7407) ;  /* 0x000000680054a947 */ /* 0x001fea0003800000 */
[----:B------:R-:W-:Y:S01]  /*2160*/  SHF.R.S32.HI R95, RZ, 0x1f, R94 ;  /* 0x0000001fff5f7819 */ /* 0x000fe2000001145e */
[----:B------:R-:W-:Y:S01]  /*2170*/  ULDC.64 UR4, c[0x0][0x300] ;  /* 0x0000c00000047ab9 */ /* 0x000fe20000000a00 */
[----:B-----5:R-:W-:Y:S01]  /*2180*/  SHF.R.S32.HI R96, RZ, 0x1f, R93 ;  /* 0x0000001fff607819 */ /* 0x020fe2000001145d */
[----:B------:R-:W-:-:S04]  /*2190*/  IMAD.WIDE.U32 R4, R94, UR4, RZ ;  /* 0x000000045e047c25 */ /* 0x000fc8000f8e00ff */
[----:B------:R-:W-:Y:S02]  /*21a0*/  IMAD R7, R95, UR4, RZ ;  /* 0x000000045f077c24 */ /* 0x000fe4000f8e02ff */
[----:B------:R-:W-:Y:S02]  /*21b0*/  IMAD R97, R2, -0xa0, R48 ;  /* 0xffffff6002617824 */ /* 0x000fe400078e0230 */
[----:B------:R-:W-:Y:S01]  /*21c0*/  IMAD R7, R94, UR5, R7 ;  /* 0x000000055e077c24 */ /* 0x000fe2000f8e0207 */
[----:B------:R-:W-:Y:S02]  /*21d0*/  ULDC.64 UR4, c[0x0][0x310] ;  /* 0x0000c40000047ab9 */ /* 0x000fe40000000a00 */
[----:B------:R-:W-:Y:S01]  /*21e0*/  IMAD R6, R96, UR4, RZ ;  /* 0x0000000460067c24 */ /* 0x000fe2000f8e02ff */
[----:B------:R-:W-:Y:S01]  /*21f0*/  VIMNMX R97, R97, 0xa0, PT ;  /* 0x000000a061617848 */ /* 0x000fe20003fe0100 */
[----:B------:R-:W-:Y:S02]  /*2200*/  IMAD.IADD R5, R5, 0x1, R7 ;  /* 0x0000000105057824 */ /* 0x000fe400078e0207 */
[----:B------:R-:W-:-:S02]  /*2210*/  IMAD R7, R93, UR5, R6 ;  /* 0x000000055d077c24 */ /* 0x000fc4000f8e0206 */
[----:B------:R-:W-:Y:S01]  /*2220*/  IMAD.WIDE.U32 R4, R93, UR4, R4 ;  /* 0x000000045d047c25 */ /* 0x000fe2000f8e0004 */
[----:B------:R-:W-:-:S03]  /*2230*/  ULDC.64 UR4, c[0x0][0x308] ;  /* 0x0000c20000047ab9 */ /* 0x000fc60000000a00 */
[----:B------:R-:W-:Y:S01]  /*2240*/  IMAD R9, R75, UR4, RZ ;  /* 0x000000044b097c24 */ /* 0x000fe2000f8e02ff */
[----:B------:R-:W-:Y:S02]  /*2250*/  IADD3 R5, R5, R7, RZ ;  /* 0x0000000705057210 */ /* 0x000fe40007ffe0ff */
[----:B------:R-:W-:Y:S01]  /*2260*/  SHF.R.S32.HI R7, RZ, 0x1f, R2 ;  /* 0x0000001fff077819 */ /* 0x000fe20000011402 */
[C---:B------:R-:W-:Y:S02]  /*2270*/  IMAD R9, R170.reuse, UR5, R9 ;  /* 0x00000005aa097c24 */ /* 0x040fe4000f8e0209 */
[----:B------:R-:W-:Y:S01]  /*2280*/  IMAD.WIDE.U32 R102, R170, UR4, R4 ;  /* 0x00000004aa667c25 */ /* 0x000fe2000f8e0004 */
[----:B------:R-:W-:-:S03]  /*2290*/  ULDC.64 UR4, c[0x0][0x2e8] ;  /* 0x0000ba0000047ab9 */ /* 0x000fc60000000a00 */
[-C--:B------:R-:W-:Y:S01]  /*22a0*/  IMAD R4, R70, R2.reuse, RZ ;  /* 0x0000000246047224 */ /* 0x080fe200078e02ff */
[----:B------:R-:W-:Y:S01]  /*22b0*/  IADD3 R101, P2, R102, UR4, RZ ;  /* 0x0000000466657c10 */ /* 0x000fe2000ff5e0ff */
[----:B------:R-:W-:Y:S01]  /*22c0*/  ULDC.U8 UR4, c[0x0][0x410] ;  /* 0x0001040000047ab9 */ /* 0x000fe20000000000 */
[----:B------:R-:W-:Y:S02]  /*22d0*/  IMAD R5, R69, R2, RZ ;  /* 0x0000000245057224 */ /* 0x000fe400078e02ff */
[----:B------:R-:W-:Y:S01]  /*22e0*/  IADD3.X R102, R103, UR5, R9, P2, !PT ;  /* 0x0000000567667c10 */ /* 0x000fe200097fe409 */
[C---:B------:R-:W-:Y:S01]  /*22f0*/  IMAD R11, R7.reuse, R52, R4 ;  /* 0x00000034070b7224 */ /* 0x040fe200078e0204 */
[----:B------:R-:W-:Y:S01]  /*2300*/  ISETP.NE.AND P2, PT, RZ, UR4, PT ;  /* 0x00000004ff007c0c */ /* 0x000fe2000bf45270 */
[----:B------:R-:W-:Y:S02]  /*2310*/  IMAD R13, R7, R58, R5 ;  /* 0x0000003a070d7224 */ /* 0x000fe400078e0205 */
[----:B------:R-:W-:-:S04]  /*2320*/  IMAD.WIDE.U32 R4, R52, R2, RZ ;  /* 0x0000000234047225 */ /* 0x000fc800078e00ff */
        /* <DEDUP_REMOVED lines=35> */
.L_x_7410:
[----:B------:R-:W-:Y:S05]  /*2560*/  BSYNC B1 ;  /* 0x0000000000017941 */ /* 0x000fea0003800000 */
.L_x_7409:
[----:B------:R-:W-:Y:S01]  /*2570*/  ISETP.GE.AND P3, PT, R221, R97, PT ;  /* 0x00000061dd00720c */ /* 0x000fe20003f66270 */
[----:B------:R-:W-:Y:S01]  /*2580*/  BSSY B1, `(.L_x_7411) ;  /* 0x0000018000017945 */ /* 0x000fe20003800000 */
[----:B-----5:R-:W-:Y:S01]  /*2590*/  IMAD.MOV.U32 R111, RZ, RZ, R44 ;  /* 0x000000ffff6f7224 */ /* 0x020fe200078e002c */
[----:B------:R-:W-:-:S10]  /*25a0*/  MOV R115, R98 ;  /* 0x0000006200737202 */ /* 0x000fd40000000f00 */
        /* <DEDUP_REMOVED lines=21> */
.L_x_7412:
[----:B------:R-:W-:Y:S05]  /*2700*/  BSYNC B1 ;  /* 0x0000000000017941 */ /* 0x000fea0003800000 */
.L_x_7411:
[----:B------:R-:W-:Y:S01]  /*2710*/  ISETP.GE.AND P4, PT, R227, R97, PT ;  /* 0x00000061e300720c */ /* 0x000fe20003f86270 */
[----:B------:R-:W-:-:S12]  /*2720*/  BSSY B1, `(.L_x_7413) ;  /* 0x0000014000017945 */ /* 0x000fd80003800000 */
[----:B------:R-:W-:Y:S05]  /*2730*/  @P4 BRA `(.L_x_7414) ;  /* 0x0000000000484947 */ /* 0x000fea0003800000 */
[----:B------:R-:W-:Y:S01]  /*2740*/  IADD3 R4, P5, P6, R20, R83, R4 ;  /* 0x0000005314047210 */ /* 0x000fe20007ebe004 */
[----:B------:R-:W-:-:S03]  /*2750*/  ULDC.64 UR4, c[0x0][0x3e8] ;  /* 0x0000fa0000047ab9 */ /* 0x000fc60000000a00 */
        /* <DEDUP_REMOVED lines=16> */
.L_x_7414:
[----:B------:R-:W-:Y:S05]  /*2860*/  BSYNC B1 ;  /* 0x0000000000017941 */ /* 0x000fea0003800000 */
.L_x_7413:
[----:B------:R-:W-:Y:S01]  /*2870*/  ISETP.NE.AND P5, PT, R198, 0x3, PT ;  /* 0x00000003c600780c */ /* 0x000fe20003fa5270 */
[----:B------:R-:W-:Y:S01]  /*2880*/  IMAD.MOV.U32 R114, RZ, RZ, R42 ;  /* 0x000000ffff727224 */ /* 0x000fe200078e002a */
[----:B-----5:R-:W-:Y:S01]  /*2890*/  MOV R112, R38 ;  /* 0x0000002600707202 */ /* 0x020fe20000000f00 */
[----:B------:R-:W-:Y:S01]  /*28a0*/  IMAD.MOV.U32 R121, RZ, RZ, R46 ;  /* 0x000000ffff797224 */ /* 0x000fe200078e002e */
[----:B------:R-:W-:Y:S01]  /*28b0*/  MOV R107, R30 ;  /* 0x0000001e006b7202 */ /* 0x000fe20000000f00 */
[----:B------:R-:W-:Y:S02]  /*28c0*/  IMAD.MOV.U32 R109, RZ, RZ, R34 ;  /* 0x000000ffff6d7224 */ /* 0x000fe400078e0022 */
[----:B------:R-:W-:Y:S02]  /*28d0*/  IMAD.MOV.U32 R110, RZ, RZ, R36 ;  /* 0x000000ffff6e7224 */ /* 0x000fe400078e0024 */
[----:B------:R-:W-:Y:S02]  /*28e0*/  IMAD.MOV.U32 R113, RZ, RZ, R40 ;  /* 0x000000ffff717224 */ /* 0x000fe400078e0028 */
[----:B------:R-:W-:-:S02]  /*28f0*/  IMAD.MOV.U32 R104, RZ, RZ, R8 ;  /* 0x000000ffff687224 */ /* 0x000fc400078e0008 */
[----:B------:R-:W-:Y:S02]  /*2900*/  IMAD.MOV.U32 R106, RZ, RZ, R28 ;  /* 0x000000ffff6a7224 */ /* 0x000fe400078e001c */
[----:B------:R-:W-:Y:S01]  /*2910*/  IMAD.MOV.U32 R108, RZ, RZ, R32 ;  /* 0x000000ffff6c7224 */ /* 0x000fe200078e0020 */
[----:B------:R-:W-:Y:S06]  /*2920*/  @!P5 BRA `(.L_x_7415) ;  /* 0x000000000004d947 */ /* 0x000fec0003800000 */
[----:B------:R-:W-:Y:S01]  /*2930*/  BPT.TRAP 0x1 ;  /* 0x000000040000795c */ /* 0x000fe20000300000 */
.L_x_7415:
[----:B------:R-:W-:Y:S01]  /*2940*/  IMAD R88, R192, 0x8, R18 ;  /* 0x00000008c0587824 */ /* 0x000fe200078e0212 */
[----:B------:R-:W-:Y:S01]  /*2950*/  SHF.L.U32 R100, R196, 0x1f, RZ ;  /* 0x0000001fc4647819 */ /* 0x000fe200000006ff */
[----:B------:R-:W-:Y:S03]  /*2960*/  BSSY B1, `(.L_x_7416) ;  /* 0x0000003000017945 */ /* 0x000fe60003800000 */
[----:B------:R-:W3:Y:S02]  /*2970*/  SYNCS.PHASECHK.TRANS64.TRYWAIT P6, [R88+URZ+0x22890], R100 ;  /* 0x02289064580075a7 */ /* 0x000ee400080c017f */
[----:B---3--:R-:W-:Y:S05]  /*2980*/  @!P6 BRA `(.L_x_7417) ;  /* 0x000001d8004ce947 */ /* 0x008fea0003800000 */
.L_x_7694:
[----:B------:R-:W-:Y:S05]  /*2990*/  BSYNC B1 ;  /* 0x0000000000017941 */ /* 0x000fea0003800000 */
.L_x_7416:
[----:B------:R-:W-:-:S03]  /*29a0*/  UMOV UR4, 0xffffffff ;  /* 0xffffffff00047882 */ /* 0x000fc60000000000 */
[----:B------:R-:W-:Y:S05]  /*29b0*/  BRA.DIV UR4, `(.L_x_7418) ;  /* 0x000001da04547947 */ /* 0x000fea000b800000 */
[----:B------:R4:W0:Y:S04]  /*29c0*/  SHFL.IDX PT, R103, R102, RZ, 0x1c1f ;  /* 0x001c1fff66677589 */ /* 0x00082800000e0000 */
[----:B------:R4:W0:Y:S02]  /*29d0*/  SHFL.IDX PT, R14, R101, RZ, 0x1c1f ;  /* 0x001c1fff650e7589 */ /* 0x00082400000e0000 */
.L_x_7698:
[----:B------:R-:W-:Y:S04]  /*29e0*/  BSSY B1, `(.L_x_7419) ;  /* 0x00000ed000017945 */ /* 0x000fe80003800000 */
[----:B------:R-:W-:Y:S05]  /*29f0*/  @P2 BRA `(.L_x_7420) ;  /* 0x0000000c00ac2947 */ /* 0x000fea0003800000 */
[----:B------:R-:W-:Y:S04]  /*2a00*/  BSSY B2, `(.L_x_7421) ;  /* 0x0000075000027945 */ /* 0x000fe80003800000 */
[----:B------:R-:W-:Y:S05]  /*2a10*/  @P1 BRA `(.L_x_7422) ;  /* 0x0000000400cc1947 */ /* 0x000fea0003800000 */
[----:B--2---:R2:W2:Y:S01]  /*2a20*/  LDS.128 R4, [R92+0x18400] ;  /* 0x018400005c047984 */ /* 0x0044a20000000c00 */
[----:B01----:R-:W-:Y:S01]  /*2a30*/  IADD3 R10, P2, R16, R14, RZ ;  /* 0x0000000e100a7210 */ /* 0x003fe20007f5e0ff */
[----:B------:R-:W-:Y:S03]  /*2a40*/  BSSY B3, `(.L_x_7423) ;  /* 0x000006f000037945 */ /* 0x000fe60003800000 */
[----:B------:R-:W-:Y:S02]  /*2a50*/  IADD3.X R11, R103, R17, RZ, P2, !PT ;  /* 0x00000011670b7210 */ /* 0x000fe400017fe4ff */
[----:B------:R-:W-:-:S13]  /*2a60*/  ISETP.GE.AND P2, PT, R22, R105, PT ;  /* 0x000000691600720c */ /* 0x000fda0003f46270 */
[----:B------:R-:W-:Y:S05]  /*2a70*/  @P2 BRA `(.L_x_7424) ;  /* 0x0000000400ac2947 */ /* 0x000fea0003800000 */
[----:B------:R-:W-:Y:S02]  /*2a80*/  SHF.R.U32.HI R116, RZ, 0x8, R99 ;  /* 0x00000008ff747819 */ /* 0x000fe40000011663 */
[----:B------:R-:W-:Y:S02]  /*2a90*/  LOP3.LUT R13, R47, 0xff, RZ, 0xc0, !PT ;  /* 0x000000ff2f0d7812 */ /* 0x000fe400078ec0ff */
[--C-:B------:R-:W-:Y:S02]  /*2aa0*/  SHF.R.U32.HI R98, RZ, 0x18, R47.reuse ;  /* 0x00000018ff627819 */ /* 0x100fe4000001162f */
[----:B------:R-:W-:Y:S02]  /*2ab0*/  SHF.R.U32.HI R15, RZ, 0x8, R47 ;  /* 0x00000008ff0f7819 */ /* 0x000fe4000001162f */
[----:B------:R-:W-:Y:S02]  /*2ac0*/  LOP3.LUT R12, R99, 0xff, RZ, 0xc0, !PT ;  /* 0x000000ff630c7812 */ /* 0x000fe400078ec0ff */
[----:B------:R-:W-:Y:S01]  /*2ad0*/  SHF.R.U32.HI R117, RZ, 0x18, R99 ;  /* 0x00000018ff757819 */ /* 0x000fe20000011663 */
[----:B------:R-:W-:Y:S01]  /*2ae0*/  IMAD.SHL.U32 R15, R15, 0x100, RZ ;  /* 0x000001000f0f7824 */ /* 0x000fe200078e00ff */
[----:B------:R-:W-:Y:S01]  /*2af0*/  PRMT R98, R98, 0x654, R13 ;  /* 0x0000065462627816 */ /* 0x000fe2000000000d */
[----:B------:R-:W-:Y:S01]  /*2b00*/  IMAD.SHL.U32 R13, R116, 0x100, RZ ;  /* 0x00000100740d7824 */ /* 0x000fe200078e00ff */
[----:B------:R-:W-:-:S02]  /*2b10*/  SHF.R.U32.HI R118, RZ, 0x10, R99 ;  /* 0x00000010ff767819 */ /* 0x000fc40000011663 */
[----:B------:R-:W-:Y:S02]  /*2b20*/  SHF.R.U32.HI R99, RZ, 0x10, R47 ;  /* 0x00000010ff637819 */ /* 0x000fe4000001162f */
[----:B------:R-:W-:Y:S01]  /*2b30*/  PRMT R46, R117, 0x654, R12 ;  /* 0x00000654752e7816 */ /* 0x000fe2000000000c */
[----:B--2---:R-:W-:Y:S01]  /*2b40*/  IMAD.MOV.U32 R12, RZ, RZ, R4 ;  /* 0x000000ffff0c7224 */ /* 0x004fe200078e0004 */
[----:B------:R-:W-:Y:S01]  /*2b50*/  LOP3.LUT R116, R98, 0xff00, R15, 0xf8, !PT ;  /* 0x0000ff0062747812 */ /* 0x000fe200078ef80f */
[----:B------:R-:W-:Y:S01]  /*2b60*/  IMAD.U32 R47, R99, 0x10000, RZ ;  /* 0x00010000632f7824 */ /* 0x000fe200078e00ff */
[----:B------:R-:W-:Y:S02]  /*2b70*/  LOP3.LUT R46, R46, 0xff00, R13, 0xf8, !PT ;  /* 0x0000ff002e2e7812 */ /* 0x000fe400078ef80d */
[----:B------:R-:W-:Y:S02]  /*2b80*/  SHF.L.U32 R13, R118, 0x10, RZ ;  /* 0x00000010760d7819 */ /* 0x000fe400000006ff */
[----:B------:R-:W-:-:S02]  /*2b90*/  F2FP.F16.E4M3.UNPACK_B R4, R5 ;  /* 0x00000005ff04723e */ /* 0x000fc400020006ff */
[----:B------:R-:W-:Y:S02]  /*2ba0*/  F2FP.F16.E4M3.UNPACK_B R15, R121.H1 ;  /* 0x00000079ff0f723e */ /* 0x000fe400030006ff */
[----:B------:R-:W-:Y:S02]  /*2bb0*/  F2FP.F16.E4M3.UNPACK_B R5, R5.H1 ;  /* 0x00000005ff05723e */ /* 0x000fe400030006ff */
[----:B------:R-:W-:Y:S01]  /*2bc0*/  LOP3.LUT R98, R46, 0xff0000, R13, 0xf8, !PT ;  /* 0x00ff00002e627812 */ /* 0x000fe200078ef80d */
[--C-:B------:R-:W-:Y:S01]  /*2bd0*/  HADD2.F32 R13, -RZ, R4.reuse.H1_H1 ;  /* 0x30000004ff0d7230 */ /* 0x100fe20000004100 */
[----:B------:R-:W-:Y:S01]  /*2be0*/  LOP3.LUT R117, R116, 0xff0000, R47, 0xf8, !PT ;  /* 0x00ff000074757812 */ /* 0x000fe200078ef82f */
[--C-:B------:R-:W-:Y:S01]  /*2bf0*/  HADD2.F32 R99, -RZ, R15.reuse.H0_H0 ;  /* 0x2000000fff637230 */ /* 0x100fe20000004100 */
[-C--:B------:R-:W-:Y:S01]  /*2c00*/  F2FP.F16.E4M3.UNPACK_B R46, R115.reuse.H1 ;  /* 0x00000073ff2e723e */ /* 0x080fe200030006ff */
[----:B------:R-:W-:Y:S01]  /*2c10*/  HADD2.F32 R116, -RZ, R15.H1_H1 ;  /* 0x3000000fff747230 */ /* 0x000fe20000004100 */
[----:B------:R-:W-:Y:S01]  /*2c20*/  F2FP.F16.E4M3.UNPACK_B R115, R115 ;  /* 0x00000073ff73723e */ /* 0x000fe200020006ff */
[----:B------:R-:W-:-:S02]  /*2c30*/  HADD2.F32 R4, -RZ, R4.H0_H0 ;  /* 0x20000004ff047230 */ /* 0x000fc40000004100 */
[-C--:B------:R-:W-:Y:S01]  /*2c40*/  FMUL.FTZ R119, R13, R99.reuse ;  /* 0x000000630d777220 */ /* 0x080fe20000410000 */
[--C-:B------:R-:W-:Y:S02]  /*2c50*/  HADD2.F32 R15, -RZ, R5.reuse.H1_H1 ;  /* 0x30000005ff0f7230 */ /* 0x100fe40000004100 */
[--C-:B------:R-:W-:Y:S02]  /*2c60*/  HADD2.F32 R47, -RZ, R46.reuse.H0_H0 ;  /* 0x2000002eff2f7230 */ /* 0x100fe40000004100 */
[C---:B------:R-:W-:Y:S01]  /*2c70*/  FMUL.FTZ R118, R4.reuse, R99 ;  /* 0x0000006304767220 */ /* 0x040fe20000410000 */
[----:B------:R-:W-:Y:S02]  /*2c80*/  HADD2.F32 R5, -RZ, R5.H0_H0 ;  /* 0x20000005ff057230 */ /* 0x000fe40000004100 */
[-C--:B------:R-:W-:Y:S01]  /*2c90*/  FMUL.FTZ R122, R15, R116.reuse ;  /* 0x000000740f7a7220 */ /* 0x080fe20000410000 */
[----:B------:R-:W-:Y:S01]  /*2ca0*/  HADD2.F32 R46, -RZ, R46.H1_H1 ;  /* 0x3000002eff2e7230 */ /* 0x000fe20000004100 */
[----:B------:R-:W-:Y:S01]  /*2cb0*/  F2FP.F16.E4M3.UNPACK_B R99, R121 ;  /* 0x00000079ff63723e */ /* 0x000fe200020006ff */
[-C--:B------:R-:W-:Y:S01]  /*2cc0*/  FFMA.FTZ R4, R4, R47.reuse, -R119 ;  /* 0x0000002f04047223 */ /* 0x080fe20000010877 */
[----:B------:R-:W-:Y:S01]  /*2cd0*/  FFMA.FTZ R121, R13, R47, R118 ;  /* 0x0000002f0d797223 */ /* 0x000fe20000010076 */
[C---:B------:R-:W-:Y:S01]  /*2ce0*/  FMUL.FTZ R116, R5.reuse, R116 ;  /* 0x0000007405747220 */ /* 0x040fe20000410000 */
[----:B------:R-:W-:Y:S01]  /*2cf0*/  FFMA.FTZ R47, R5, R46, -R122 ;  /* 0x0000002e052f7223 */ /* 0x000fe2000001087a */
[----:B------:R-:W-:-:S02]  /*2d00*/  F2FP.F16.E4M3.UNPACK_B R5, R12.H1 ;  /* 0x0000000cff05723e */ /* 0x000fc400030006ff */
[----:B------:R-:W-:Y:S01]  /*2d10*/  F2FP.F16.E4M3.UNPACK_B R12, R12 ;  /* 0x0000000cff0c723e */ /* 0x000fe200020006ff */
[----:B------:R-:W-:Y:S01]  /*2d20*/  FFMA.FTZ R124, R15, R46, R116 ;  /* 0x0000002e0f7c7223 */ /* 0x000fe20000010074 */
[----:B------:R-:W-:Y:S02]  /*2d30*/  HADD2.F32 R116, -RZ, R99.H1_H1 ;  /* 0x30000063ff747230 */ /* 0x000fe40000004100 */
[--C-:B------:R-:W-:Y:S02]  /*2d40*/  HADD2.F32 R13, -RZ, R5.reuse.H0_H0 ;  /* 0x20000005ff0d7230 */ /* 0x100fe40000004100 */
[----:B------:R-:W-:Y:S01]  /*2d50*/  HADD2.F32 R15, -RZ, R5.H1_H1 ;  /* 0x30000005ff0f7230 */ /* 0x000fe20000004100 */
[----:B------:R-:W-:Y:S01]  /*2d60*/  F2FP.SATFINITE.E4M3.F32.PACK_AB_MERGE_C R125, R124, R47, RZ ;  /* 0x0000002f7c7d723e */ /* 0x000fe200048070ff */
[----:B------:R-:W-:Y:S02]  /*2d70*/  HADD2.F32 R5, -RZ, R12.H0_H0 ;  /* 0x2000000cff057230 */ /* 0x000fe40000004100 */
[----:B------:R-:W-:Y:S01]  /*2d80*/  FMUL.FTZ R122, R13, R116 ;  /* 0x000000740d7a7220 */ /* 0x000fe20000410000 */
[----:B------:R-:W-:-:S02]  /*2d90*/  HADD2.F32 R99, -RZ, R99.H0_H0 ;  /* 0x20000063ff637230 */ /* 0x000fc40000004100 */
[----:B------:R-:W-:Y:S01]  /*2da0*/  FMUL.FTZ R118, R15, R116 ;  /* 0x000000740f767220 */ /* 0x000fe20000410000 */
[----:B------:R-:W-:Y:S01]  /*2db0*/  HADD2.F32 R12, -RZ, R12.H1_H1 ;  /* 0x3000000cff0c7230 */ /* 0x000fe20000004100 */
[-C--:B------:R-:W-:Y:S01]  /*2dc0*/  F2FP.F16.E4M3.UNPACK_B R47, R117.reuse.H1 ;  /* 0x00000075ff2f723e */ /* 0x080fe200030006ff */
[--C-:B------:R-:W-:Y:S01]  /*2dd0*/  HADD2.F32 R46, -RZ, R115.reuse.H1_H1 ;  /* 0x30000073ff2e7230 */ /* 0x100fe20000004100 */
[----:B------:R-:W-:Y:S01]  /*2de0*/  F2FP.F16.E4M3.UNPACK_B R117, R117 ;  /* 0x00000075ff75723e */ /* 0x000fe200020006ff */
[----:B------:R-:W-:Y:S02]  /*2df0*/  HADD2.F32 R115, -RZ, R115.H0_H0 ;  /* 0x20000073ff737230 */ /* 0x000fe40000004100 */
[CC--:B------:R-:W-:Y:S01]  /*2e00*/  FMUL.FTZ R116, R12.reuse, R99.reuse ;  /* 0x000000630c747220 */ /* 0x0c0fe20000410000 */
[----:B------:R-:W-:Y:S01]  /*2e10*/  FMUL.FTZ R99, R5, R99 ;  /* 0x0000006305637220 */ /* 0x000fe20000410000 */
[-C--:B------:R-:W-:Y:S01]  /*2e20*/  FFMA.FTZ R15, R15, R46.reuse, R122 ;  /* 0x0000002e0f0f7223 */ /* 0x080fe2000001007a */
[----:B------:R-:W-:Y:S01]  /*2e30*/  FFMA.FTZ R118, R13, R46, -R118 ;  /* 0x0000002e0d767223 */ /* 0x000fe20000010876 */
[----:B------:R-:W-:Y:S01]  /*2e40*/  F2FP.F16.E4M3.UNPACK_B R46, R98.H1 ;  /* 0x00000062ff2e723e */ /* 0x000fe200030006ff */
[----:B------:R-:W-:Y:S01]  /*2e50*/  FFMA.FTZ R122, R12, R115, R99 ;  /* 0x000000730c7a7223 */ /* 0x000fe20000010063 */
[----:B------:R-:W-:Y:S01]  /*2e60*/  F2FP.F16.E4M3.UNPACK_B R12, R7.H1 ;  /* 0x00000007ff0c723e */ /* 0x000fe200030006ff */
[----:B------:R-:W-:Y:S01]  /*2e70*/  FFMA.FTZ R119, R5, R115, -R116 ;  /* 0x0000007305777223 */ /* 0x000fe20000010874 */
[----:B------:R-:W-:Y:S01]  /*2e80*/  F2FP.SATFINITE.E4M3.F32.PACK_AB_MERGE_C R123, R15, R118, RZ ;  /* 0x000000760f7b723e */ /* 0x000fe200048070ff */
[----:B------:R-:W-:Y:S01]  /*2e90*/  HADD2.F32 R118, -RZ, R47.H1_H1 ;  /* 0x3000002fff767230 */ /* 0x000fe20000004100 */
[----:B------:R-:W-:Y:S01]  /*2ea0*/  F2FP.F16.E4M3.UNPACK_B R5, R6.H1 ;  /* 0x00000006ff05723e */ /* 0x000fe200030006ff */
[--C-:B------:R-:W-:Y:S01]  /*2eb0*/  HADD2.F32 R15, -RZ, R12.reuse.H1_H1 ;  /* 0x3000000cff0f7230 */ /* 0x100fe20000004100 */
[----:B------:R-:W-:Y:S01]  /*2ec0*/  F2FP.F16.E4M3.UNPACK_B R98, R98 ;  /* 0x00000062ff62723e */ /* 0x000fe200020006ff */
[----:B------:R-:W-:Y:S01]  /*2ed0*/  HADD2.F32 R13, -RZ, R12.H0_H0 ;  /* 0x2000000cff0d7230 */ /* 0x000fe20000004100 */
[----:B------:R-:W-:Y:S01]  /*2ee0*/  F2FP.F16.E4M3.UNPACK_B R6, R6 ;  /* 0x00000006ff06723e */ /* 0x000fe200020006ff */
        /* <DEDUP_REMOVED lines=19> */
[----:B------:R-:W-:Y:S02]  /*3020*/  HADD2.F32 R7, -RZ, R7.H1_H1 ;  /* 0x30000007ff077230 */ /* 0x000fe40000004100 */
[----:B------:R-:W-:Y:S01]  /*3030*/  FMUL.FTZ R124, R12, R47 ;  /* 0x0000002f0c7c7220 */ /* 0x000fe20000410000 */
[----:B------:R-:W-:Y:S02]  /*3040*/  HADD2.F32 R46, -RZ, R46.H0_H0 ;  /* 0x2000002eff2e7230 */ /* 0x000fe40000004100 */
        /* <DEDUP_REMOVED lines=9> */
[----:B------:R-:W-:-:S02]  /*30e0*/  F2FP.SATFINITE.E4M3.F32.PACK_AB_MERGE_C R115, R126, R115, RZ ;  /* 0x000000737e73723e */ /* 0x000fc400048070ff */
[----:B------:R-:W-:Y:S02]  /*30f0*/  F2FP.SATFINITE.E4M3.F32.PACK_AB_MERGE_C R5, R121, R4, R125 ;  /* 0x000000047905723e */ /* 0x000fe4000480707d */
[----:B------:R-:W-:Y:S02]  /*3100*/  F2FP.SATFINITE.E4M3.F32.PACK_AB_MERGE_C R4, R122, R119, R123 ;  /* 0x000000777a04723e */ /* 0x000fe4000480707b */
[----:B------:R-:W-:Y:S02]  /*3110*/  F2FP.SATFINITE.E4M3.F32.PACK_AB_MERGE_C R6, R117, R116, R99 ;  /* 0x000000747506723e */ /* 0x000fe40004807063 */
[----:B------:R-:W-:-:S07]  /*3120*/  F2FP.SATFINITE.E4M3.F32.PACK_AB_MERGE_C R7, R124, R13, R115 ;  /* 0x0000000d7c07723e */ /* 0x000fce0004807073 */
.L_x_7424:
[----:B------:R-:W-:Y:S05]  /*3130*/  BSYNC B3 ;  /* 0x0000000000037941 */ /* 0x000fea0003800000 */
.L_x_7423:
[----:B--2---:R0:W-:Y:S02]  /*3140*/  ST.E.128 desc[UR60][R10.64], R4 ;  /* 0x000000040a007985 */ /* 0x0041e4000c101d3c */
.L_x_7422:
[----:B------:R-:W-:Y:S05]  /*3150*/  BSYNC B2 ;  /* 0x0000000000027941 */ /* 0x000fea0003800000 */
.L_x_7421:
[----:B------:R-:W-:-:S13]  /*3160*/  ISETP.NE.AND P2, PT, R89, RZ, PT ;  /* 0x000000ff5900720c */ /* 0x000fda0003f45270 */
[----:B------:R-:W-:Y:S05]  /*3170*/  @P2 BRA `(.L_x_7420) ;  /* 0x0000000400cc2947 */ /* 0x000fea0003800000 */
[----:B0-2---:R0:W2:Y:S01]  /*3180*/  LDS.128 R4, [R91+0x18400] ;  /* 0x018400005b047984 */ /* 0x0050a20000000c00 */
[----:B-1----:R-:W-:Y:S01]  /*3190*/  IADD3 R10, P2, R19, R14, RZ ;  /* 0x0000000e130a7210 */ /* 0x002fe20007f5e0ff */
[----:B------:R-:W-:Y:S04]  /*31a0*/  BSSY B2, `(.L_x_7425) ;  /* 0x000006f000027945 */ /* 0x000fe80003800000 */
[----:B------:R-:W-:Y:S01]  /*31b0*/  IMAD.X R11, R103, 0x1, R193, P2 ;  /* 0x00000001670b7824 */ /* 0x000fe200010e06c1 */
[----:B------:R-:W-:-:S13]  /*31c0*/  ISETP.GE.AND P2, PT, R195, R105, PT ;  /* 0x00000069c300720c */ /* 0x000fda0003f46270 */
[----:B0-----:R-:W-:Y:S05]  /*31d0*/  @P2 BRA `(.L_x_7426) ;  /* 0x0000000400ac2947 */ /* 0x001fea0003800000 */
[----:B------:R-:W-:Y:S01]  /*31e0*/  SHF.R.U32.HI R42, RZ, 0x8, R43 ;  /* 0x00000008ff2a7819 */ /* 0x000fe2000001162b */
[----:B--2---:R-:W-:Y:S01]  /*31f0*/  IMAD.MOV.U32 R14, RZ, RZ, R7 ;  /* 0x000000ffff0e7224 */ /* 0x004fe200078e0007 */
[----:B------:R-:W-:Y:S02]  /*3200*/  SHF.R.U32.HI R46, RZ, 0x18, R43 ;  /* 0x00000018ff2e7819 */ /* 0x000fe4000001162b */
[----:B------:R-:W-:Y:S01]  /*3210*/  LOP3.LUT R13, R43, 0xff, RZ, 0xc0, !PT ;  /* 0x000000ff2b0d7812 */ /* 0x000fe200078ec0ff */
[----:B------:R-:W-:Y:S01]  /*3220*/  IMAD.SHL.U32 R42, R42, 0x100, RZ ;  /* 0x000001002a2a7824 */ /* 0x000fe200078e00ff */
[--C-:B------:R-:W-:Y:S02]  /*3230*/  SHF.R.U32.HI R47, RZ, 0x18, R45.reuse ;  /* 0x00000018ff2f7819 */ /* 0x100fe4000001162d */
[----:B------:R-:W-:Y:S02]  /*3240*/  LOP3.LUT R12, R45, 0xff, RZ, 0xc0, !PT ;  /* 0x000000ff2d0c7812 */ /* 0x000fe400078ec0ff */
[----:B------:R-:W-:-:S02]  /*3250*/  SHF.R.U32.HI R15, RZ, 0x8, R45 ;  /* 0x00000008ff0f7819 */ /* 0x000fc4000001162d */
[----:B------:R-:W-:Y:S02]  /*3260*/  SHF.R.U32.HI R44, RZ, 0x10, R43 ;  /* 0x00000010ff2c7819 */ /* 0x000fe4000001162b */
[----:B------:R-:W-:Y:S02]  /*3270*/  SHF.R.U32.HI R45, RZ, 0x10, R45 ;  /* 0x00000010ff2d7819 */ /* 0x000fe4000001162d */
[----:B------:R-:W-:Y:S01]  /*3280*/  PRMT R13, R46, 0x654, R13 ;  /* 0x000006542e0d7816 */ /* 0x000fe2000000000d */
[----:B------:R-:W-:Y:S01]  /*3290*/  IMAD.U32 R44, R44, 0x10000, RZ ;  /* 0x000100002c2c7824 */ /* 0x000fe200078e00ff */
[----:B------:R-:W-:Y:S02]  /*32a0*/  PRMT R12, R47, 0x654, R12 ;  /* 0x000006542f0c7816 */ /* 0x000fe4000000000c */
[----:B------:R-:W-:Y:S02]  /*32b0*/  SHF.L.U32 R7, R15, 0x8, RZ ;  /* 0x000000080f077819 */ /* 0x000fe400000006ff */
        /* <DEDUP_REMOVED lines=19> */
[----:B------:R-:W-:Y:S01]  /*33f0*/  FFMA.FTZ R99, R7, R42, -R98 ;  /* 0x0000002a07637223 */ /* 0x000fe20000010862 */
[----:B------:R-:W-:Y:S02]  /*3400*/  HADD2.F32 R44, -RZ, R15.H1_H1 ;  /* 0x3000000fff2c7230 */ /* 0x000fe40000004100 */
[----:B------:R-:W-:Y:S01]  /*3410*/  FMUL.FTZ R98, R13, R46 ;  /* 0x0000002e0d627220 */ /* 0x000fe20000410000 */
[----:B------:R-:W-:Y:S01]  /*3420*/  FFMA.FTZ R116, R12, R42, R47 ;  /* 0x0000002a0c747223 */ /* 0x000fe2000001002f */
[C---:B------:R-:W-:Y:S01]  /*3430*/  FMUL.FTZ R118, R5.reuse, R46 ;  /* 0x0000002e05767220 */ /* 0x040fe20000410000 */
[----:B------:R-:W-:Y:S01]  /*3440*/  F2FP.F16.E4M3.UNPACK_B R111, R111 ;  /* 0x0000006fff6f723e */ /* 0x000fe200020006ff */
[----:B------:R-:W-:Y:S01]  /*3450*/  FFMA.FTZ R46, R5, R44, -R98 ;  /* 0x0000002c052e7223 */ /* 0x000fe20000010862 */
[-C--:B------:R-:W-:Y:S01]  /*3460*/  F2FP.F16.E4M3.UNPACK_B R5, R4.reuse.H1 ;  /* 0x00000004ff05723e */ /* 0x080fe200030006ff */
[--C-:B------:R-:W-:Y:S01]  /*3470*/  HADD2.F32 R15, -RZ, R114.reuse.H1_H1 ;  /* 0x30000072ff0f7230 */ /* 0x100fe20000004100 */
[----:B------:R-:W-:Y:S01]  /*3480*/  F2FP.F16.E4M3.UNPACK_B R4, R4 ;  /* 0x00000004ff04723e */ /* 0x000fe200020006ff */
[----:B------:R-:W-:-:S02]  /*3490*/  HADD2.F32 R114, -RZ, R114.H0_H0 ;  /* 0x20000072ff727230 */ /* 0x000fc40000004100 */
[----:B------:R-:W-:Y:S01]  /*34a0*/  FFMA.FTZ R103, R13, R44, R118 ;  /* 0x0000002c0d677223 */ /* 0x000fe20000010076 */
[--C-:B------:R-:W-:Y:S02]  /*34b0*/  HADD2.F32 R7, -RZ, R5.reuse.H0_H0 ;  /* 0x20000005ff077230 */ /* 0x100fe40000004100 */
[----:B------:R-:W-:Y:S02]  /*34c0*/  HADD2.F32 R12, -RZ, R5.H1_H1 ;  /* 0x30000005ff0c7230 */ /* 0x000fe40000004100 */
[--C-:B------:R-:W-:Y:S02]  /*34d0*/  HADD2.F32 R5, -RZ, R4.reuse.H0_H0 ;  /* 0x20000004ff057230 */ /* 0x100fe40000004100 */
[-C--:B------:R-:W-:Y:S01]  /*34e0*/  FMUL.FTZ R47, R7, R15.reuse ;  /* 0x0000000f072f7220 */ /* 0x080fe20000410000 */
[----:B------:R-:W-:Y:S02]  /*34f0*/  HADD2.F32 R4, -RZ, R4.H1_H1 ;  /* 0x30000004ff047230 */ /* 0x000fe40000004100 */
[----:B------:R-:W-:Y:S01]  /*3500*/  FMUL.FTZ R44, R12, R15 ;  /* 0x0000000f0c2c7220 */ /* 0x000fe20000410000 */
[----:B------:R-:W-:-:S02]  /*3510*/  HADD2.F32 R13, -RZ, R111.H1_H1 ;  /* 0x3000006fff0d7230 */ /* 0x000fc40000004100 */
[-C--:B------:R-:W-:Y:S01]  /*3520*/  FMUL.FTZ R15, R5, R114.reuse ;  /* 0x00000072050f7220 */ /* 0x080fe20000410000 */
[----:B------:R-:W-:Y:S02]  /*3530*/  HADD2.F32 R111, -RZ, R111.H0_H0 ;  /* 0x2000006fff6f7230 */ /* 0x000fe40000004100 */
[----:B------:R-:W-:Y:S01]  /*3540*/  FMUL.FTZ R42, R4, R114 ;  /* 0x00000072042a7220 */ /* 0x000fe20000410000 */
[----:B------:R-:W-:Y:S01]  /*3550*/  F2FP.SATFINITE.E4M3.F32.PACK_AB_MERGE_C R117, R103, R46, RZ ;  /* 0x0000002e6775723e */ /* 0x000fe200048070ff */
[-C--:B------:R-:W-:Y:S01]  /*3560*/  FFMA.FTZ R44, R7, R13.reuse, -R44 ;  /* 0x0000000d072c7223 */ /* 0x080fe2000001082c */
[----:B------:R-:W-:Y:S01]  /*3570*/  FFMA.FTZ R13, R12, R13, R47 ;  /* 0x0000000d0c0d7223 */ /* 0x000fe2000001002f */
[-C--:B------:R-:W-:Y:S01]  /*3580*/  FFMA.FTZ R47, R5, R111.reuse, -R42 ;  /* 0x0000006f052f7223 */ /* 0x080fe2000001082a */
        /* <DEDUP_REMOVED lines=38> */
[C---:B------:R-:W-:Y:S01]  /*37f0*/  FMUL.FTZ R15, R5.reuse, R42 ;  /* 0x0000002a050f7220 */ /* 0x040fe20000410000 */
[-C--:B------:R-:W-:Y:S01]  /*3800*/  FFMA.FTZ R7, R4, R43.reuse, -R7 ;  /* 0x0000002b04077223 */ /* 0x080fe20000010807 */
[----:B------:R-:W-:Y:S01]  /*3810*/  FFMA.FTZ R6, R6, R43, R45 ;  /* 0x0000002b06067223 */ /* 0x000fe2000001002d */
[-C--:B------:R-:W-:Y:S01]  /*3820*/  FFMA.FTZ R12, R5, R13.reuse, -R12 ;  /* 0x0000000d050c7223 */ /* 0x080fe2000001080c */
[----:B------:R-:W-:Y:S01]  /*3830*/  FFMA.FTZ R15, R14, R13, R15 ;  /* 0x0000000d0e0f7223 */ /* 0x000fe2000001000f */
[----:B------:R-:W-:-:S02]  /*3840*/  F2FP.SATFINITE.E4M3.F32.PACK_AB_MERGE_C R111, R111, R114, RZ ;  /* 0x000000726f6f723e */ /* 0x000fc400048070ff */
[----:B------:R-:W-:Y:S02]  /*3850*/  F2FP.SATFINITE.E4M3.F32.PACK_AB_MERGE_C R6, R6, R7, R44 ;  /* 0x000000070606723e */ /* 0x000fe4000480702c */
[----:B------:R-:W-:Y:S02]  /*3860*/  F2FP.SATFINITE.E4M3.F32.PACK_AB_MERGE_C R5, R116, R99, R117 ;  /* 0x000000637405723e */ /* 0x000fe40004807075 */
[----:B------:R-:W-:Y:S02]  /*3870*/  F2FP.SATFINITE.E4M3.F32.PACK_AB_MERGE_C R4, R98, R47, R115 ;  /* 0x0000002f6204723e */ /* 0x000fe40004807073 */
[----:B------:R-:W-:-:S07]  /*3880*/  F2FP.SATFINITE.E4M3.F32.PACK_AB_MERGE_C R7, R15, R12, R111 ;  /* 0x0000000c0f07723e */ /* 0x000fce000480706f */
.L_x_7426:
[----:B------:R-:W-:Y:S05]  /*3890*/  BSYNC B2 ;  /* 0x0000000000027941 */ /* 0x000fea0003800000 */
.L_x_7425:
[----:B--2---:R0:W-:Y:S02]  /*38a0*/  ST.E.128 desc[UR60][R10.64], R4 ;  /* 0x000000040a007985 */ /* 0x0041e4000c101d3c */
.L_x_7420:
[----:B------:R-:W-:Y:S05]  /*38b0*/  BSYNC B1 ;  /* 0x0000000000017941 */ /* 0x000fea0003800000 */
.L_x_7419:
[----:B------:R-:W-:-:S03]  /*38c0*/  UMOV UR4, 0xffffffff ;  /* 0xffffffff00047882 */ /* 0x000fc60000000000 */
[----:B------:R-:W-:Y:S05]  /*38d0*/  BRA.DIV UR4, `(.L_x_7427) ;  /* 0x000001ca04d47947 */ /* 0x000fea000b800000 */
[----:B------:R1:W1:Y:S04]  /*38e0*/  SHFL.IDX PT, R42, R102, 0x1, 0x1c1f ;  /* 0x003c1f00662a7f89 */ /* 0x00026800000e0000 */
[----:B0-----:R0:W0:Y:S02]  /*38f0*/  SHFL.IDX PT, R14, R101, 0x1, 0x1c1f ;  /* 0x003c1f00650e7f89 */ /* 0x00102400000e0000 */
.L_x_7702:
        /* <DEDUP_REMOVED lines=10> */
[----:B------:R-:W-:Y:S01]  /*39a0*/  SHF.R.U32.HI R44, RZ, 0x8, R39 ;  /* 0x00000008ff2c7819 */ /* 0x000fe20000011627 */
[----:B--2---:R-:W-:Y:S01]  /*39b0*/  IMAD.MOV.U32 R15, RZ, RZ, R7 ;  /* 0x000000ffff0f7224 */ /* 0x004fe200078e0007 */
[--C-:B------:R-:W-:Y:S01]  /*39c0*/  SHF.R.U32.HI R45, RZ, 0x18, R39.reuse ;  /* 0x00000018ff2d7819 */ /* 0x100fe20000011627 */
[----:B------:R-:W-:Y:S01]  /*39d0*/  IMAD.MOV.U32 R13, RZ, RZ, R6 ;  /* 0x000000ffff0d7224 */ /* 0x000fe200078e0006 */
[----:B------:R-:W-:Y:S01]  /*39e0*/  LOP3.LUT R12, R39, 0xff, RZ, 0xc0, !PT ;  /* 0x000000ff270c7812 */ /* 0x000fe200078ec0ff */
[----:B------:R-:W-:Y:S01]  /*39f0*/  IMAD.SHL.U32 R7, R44, 0x100, RZ ;  /* 0x000001002c077824 */ /* 0x000fe200078e00ff */
[----:B------:R-:W-:Y:S02]  /*3a00*/  SHF.R.U32.HI R40, RZ, 0x10, R39 ;  /* 0x00000010ff287819 */ /* 0x000fe40000011627 */
[----:B------:R-:W-:Y:S02]  /*3a10*/  SHF.R.U32.HI R43, RZ, 0x18, R41 ;  /* 0x00000018ff2b7819 */ /* 0x000fe40000011629 */
[----:B------:R-:W-:-:S02]  /*3a20*/  LOP3.LUT R38, R41, 0xff, RZ, 0xc0, !PT ;  /* 0x000000ff29267812 */ /* 0x000fc400078ec0ff */
[--C-:B------:R-:W-:Y:S02]  /*3a30*/  SHF.R.U32.HI R39, RZ, 0x8, R41.reuse ;  /* 0x00000008ff277819 */ /* 0x100fe40000011629 */
        /* <DEDUP_REMOVED lines=8> */
[----:B------:R-:W-:Y:S02]  /*3ac0*/  F2FP.F16.E4M3.UNPACK_B R39, R113.H1 ;  /* 0x00000071ff27723e */ /* 0x000fe400030006ff */
[-C--:B------:R-:W-:Y:S02]  /*3ad0*/  F2FP.F16.E4M3.UNPACK_B R6, R5.reuse ;  /* 0x00000005ff06723e */ /* 0x080fe400020006ff */
        /* <DEDUP_REMOVED lines=14> */
[----:B------:R-:W-:Y:S01]  /*3bc0*/  FFMA.FTZ R47, R6, R39, -R45 ;  /* 0x00000027062f7223 */ /* 0x000fe2000001082d */
[----:B------:R-:W-:Y:S02]  /*3bd0*/  HADD2.F32 R38, -RZ, R38.H1_H1 ;  /* 0x30000026ff267230 */ /* 0x000fe40000004100 */
[C---:B------:R-:W-:Y:S01]  /*3be0*/  FMUL.FTZ R6, R12.reuse, R43 ;  /* 0x0000002b0c067220 */ /* 0x040fe20000410000 */
        /* <DEDUP_REMOVED lines=50> */
[----:B------:R-:W-:Y:S02]  /*3f10*/  HADD2.F32 R4, -RZ, R13.H0_H0 ;  /* 0x2000000dff047230 */ /* 0x000fe40000004100 */
[----:B------:R-:W-:Y:S01]  /*3f20*/  FFMA.FTZ R46, R5, R6, R46 ;  /* 0x00000006052e7223 */ /* 0x000fe2000001002e */
[----:B------:R-:W-:Y:S01]  /*3f30*/  HADD2.F32 R5, -RZ, R15.H0_H0 ;  /* 0x2000000fff057230 */ /* 0x000fe20000004100 */
[----:B------:R-:W-:Y:S01]  /*3f40*/  F2FP.SATFINITE.E4M3.F32.PACK_AB_MERGE_C R99, R114, R99, RZ ;  /* 0x000000637263723e */ /* 0x000fe200048070ff */
[----:B------:R-:W-:Y:S02]  /*3f50*/  HADD2.F32 R13, -RZ, R13.H1_H1 ;  /* 0x3000000dff0d7230 */ /* 0x000fe40000004100 */
[----:B------:R-:W-:Y:S01]  /*3f60*/  HADD2.F32 R15, -RZ, R15.H1_H1 ;  /* 0x3000000fff0f7230 */ /* 0x000fe20000004100 */
[----:B------:R-:W-:Y:S01]  /*3f70*/  F2FP.SATFINITE.E4M3.F32.PACK_AB_MERGE_C R43, R46, R43, RZ ;  /* 0x0000002b2e2b723e */ /* 0x000fe200048070ff */
[----:B------:R-:W-:-:S02]  /*3f80*/  HADD2.F32 R6, -RZ, R39.H0_H0 ;  /* 0x20000027ff067230 */ /* 0x000fc40000004100 */
[-C--:B------:R-:W-:Y:S01]  /*3f90*/  FMUL.FTZ R7, R13, R44.reuse ;  /* 0x0000002c0d077220 */ /* 0x080fe20000410000 */
[----:B------:R-:W-:Y:S02]  /*3fa0*/  HADD2.F32 R40, -RZ, R40.H0_H0 ;  /* 0x20000028ff287230 */ /* 0x000fe40000004100 */
[C---:B------:R-:W-:Y:S01]  /*3fb0*/  FMUL.FTZ R44, R4.reuse, R44 ;  /* 0x0000002c042c7220 */ /* 0x040fe20000410000 */
        /* <DEDUP_REMOVED lines=10> */
.L_x_7433:
[----:B------:R-:W-:Y:S05]  /*4060*/  BSYNC B3 ;  /* 0x0000000000037941 */ /* 0x000fea0003800000 */
.L_x_7432:
[----:B--2---:R0:W-:Y:S02]  /*4070*/  ST.E.128 desc[UR60][R10.64], R4 ;  /* 0x000000040a007985 */ /* 0x0041e4000c101d3c */
.L_x_7431:
[----:B------:R-:W-:Y:S05]  /*4080*/  BSYNC B2 ;  /* 0x0000000000027941 */ /* 0x000fea0003800000 */
.L_x_7430:
        /* <DEDUP_REMOVED lines=8> */
[--C-:B------:R-:W-:Y:S01]  /*4110*/  SHF.R.U32.HI R40, RZ, 0x10, R35.reuse ;  /* 0x00000010ff287819 */ /* 0x100fe20000011623 */
[----:B--2---:R-:W-:Y:S01]  /*4120*/  IMAD.MOV.U32 R13, RZ, RZ, R6 ;  /* 0x000000ffff0d7224 */ /* 0x004fe200078e0006 */
        /* <DEDUP_REMOVED lines=10> */
[----:B------:R-:W-:Y:S02]  /*41d0*/  MOV R14, R7 ;  /* 0x00000007000e7202 */ /* 0x000fe40000000f00 */
        /* <DEDUP_REMOVED lines=96> */
.L_x_7435:
[----:B------:R-:W-:Y:S05]  /*47e0*/  BSYNC B2 ;  /* 0x0000000000027941 */ /* 0x000fea0003800000 */
.L_x_7434:
[----:B--2---:R0:W-:Y:S02]  /*47f0*/  ST.E.128 desc[UR60][R10.64], R4 ;  /* 0x000000040a007985 */ /* 0x0041e4000c101d3c */
.L_x_7429:
[----:B------:R-:W-:Y:S05]  /*4800*/  BSYNC B1 ;  /* 0x0000000000017941 */ /* 0x000fea0003800000 */
.L_x_7428:
[----:B------:R-:W-:-:S03]  /*4810*/  UMOV UR4, 0xffffffff ;  /* 0xffffffff00047882 */ /* 0x000fc60000000000 */
[----:B------:R-:W-:Y:S05]  /*4820*/  BRA.DIV UR4, `(.L_x_7436) ;  /* 0x000001be04487947 */ /* 0x000fea000b800000 */
[----:B-1--4-:R-:W1:Y:S04]  /*4830*/  SHFL.IDX PT, R102, R102, 0x2, 0x1c1f ;  /* 0x005c1f0066667f89 */ /* 0x012e6800000e0000 */
[----:B0-----:R0:W4:Y:S02]  /*4840*/  SHFL.IDX PT, R14, R101, 0x2, 0x1c1f ;  /* 0x005c1f00650e7f89 */ /* 0x00112400000e0000 */
.L_x_7706:
        /* <DEDUP_REMOVED lines=9> */
[--C-:B------:R-:W-:Y:S01]  /*48e0*/  SHF.R.U32.HI R37, RZ, 0x10, R31.reuse ;  /* 0x00000010ff257819 */ /* 0x100fe2000001161f */
[----:B0-----:R-:W-:Y:S01]  /*48f0*/  IMAD.MOV.U32 R13, RZ, RZ, R6 ;  /* 0x000000ffff0d7224 */ /* 0x001fe200078e0006 */
        /* <DEDUP_REMOVED lines=106> */
.L_x_7441:
[----:B------:R-:W-:Y:S05]  /*4fa0*/  BSYNC B2 ;  /* 0x0000000000027941 */ /* 0x000fea0003800000 */
.L_x_7440:
[----:B0-----:R0:W-:Y:S02]  /*4fb0*/  ST.E.128 desc[UR60][R10.64], R4 ;  /* 0x000000040a007985 */ /* 0x0011e4000c101d3c */
.L_x_7439:
[----:B------:R-:W-:Y:S05]  /*4fc0*/  BSYNC B1 ;  /* 0x0000000000017941 */ /* 0x000fea0003800000 */
.L_x_7438:
[----:B------:R-:W-:-:S13]  /*4fd0*/  ISETP.NE.AND P2, PT, R89, RZ, PT ;  /* 0x000000ff5900720c */ /* 0x000fda0003f45270 */
[----:B------:R-:W-:Y:S05]  /*4fe0*/  @P2 BRA `(.L_x_7437) ;  /* 0x0000004000082947 */ /* 0x000fea0003800000 */
[----:B0-2---:R0:W2:Y:S01]  /*4ff0*/  LDS.128 R4, [R91+0x1c400] ;  /* 0x01c400005b047984 */ /* 0x0050a20000000c00 */
[----:B----4-:R-:W-:Y:S01]  /*5000*/  IADD3 R14, P2, R19, R14, RZ ;  /* 0x0000000e130e7210 */ /* 0x010fe20007f5e0ff */
[----:B------:R-:W-:Y:S04]  /*5010*/  BSSY B1, `(.L_x_7442) ;  /* 0x000006f000017945 */ /* 0x000fe80003800000 */
[----:B-1----:R-:W-:Y:S01]  /*5020*/  IMAD.X R15, R102, 0x1, R193, P2 ;  /* 0x00000001660f7824 */ /* 0x002fe200010e06c1 */
[----:B------:R-:W-:-:S13]  /*5030*/  ISETP.GE.AND P2, PT, R195, R105, PT ;  /* 0x00000069c300720c */ /* 0x000fda0003f46270 */
[----:B0-----:R-:W-:Y:S05]  /*5040*/  @P2 BRA `(.L_x_7443) ;  /* 0x0000000400ac2947 */ /* 0x001fea0003800000 */
[----:B------:R-:W-:Y:S01]  /*5050*/  SHF.R.U32.HI R30, RZ, 0x8, R9 ;  /* 0x00000008ff1e7819 */ /* 0x000fe20000011609 */
[----:B--2---:R-:W-:Y:S01]  /*5060*/  IMAD.MOV.U32 R10, RZ, RZ, R7 ;  /* 0x000000ffff0a7224 */ /* 0x004fe200078e0007 */
[----:B------:R-:W-:Y:S02]  /*5070*/  SHF.R.U32.HI R12, RZ, 0x8, R29 ;  /* 0x00000008ff0c7819 */ /* 0x000fe4000001161d */
[--C-:B------:R-:W-:Y:S01]  /*5080*/  SHF.R.U32.HI R31, RZ, 0x18, R9.reuse ;  /* 0x00000018ff1f7819 */ /* 0x100fe20000011609 */
[----:B------:R-:W-:Y:S01]  /*5090*/  IMAD.SHL.U32 R7, R30, 0x100, RZ ;  /* 0x000001001e077824 */ /* 0x000fe200078e00ff */
[----:B------:R-:W-:Y:S02]  /*50a0*/  LOP3.LUT R8, R9, 0xff, RZ, 0xc0, !PT ;  /* 0x000000ff09087812 */ /* 0x000fe400078ec0ff */
[----:B------:R-:W-:Y:S02]  /*50b0*/  SHF.R.U32.HI R13, RZ, 0x10, R9 ;  /* 0x00000010ff0d7819 */ /* 0x000fe40000011609 */
[----:B------:R-:W-:Y:S01]  /*50c0*/  MOV R9, R6 ;  /* 0x0000000600097202 */ /* 0x000fe20000000f00 */
[----:B------:R-:W-:Y:S01]  /*50d0*/  IMAD.SHL.U32 R6, R12, 0x100, RZ ;  /* 0x000001000c067824 */ /* 0x000fe200078e00ff */
[----:B------:R-:W-:-:S02]  /*50e0*/  PRMT R8, R31, 0x654, R8 ;  /* 0x000006541f087816 */ /* 0x000fc40000000008 */
[----:B------:R-:W-:Y:S02]  /*50f0*/  LOP3.LUT R11, R29, 0xff0000ff, RZ, 0xc0, !PT ;  /* 0xff0000ff1d0b7812 */ /* 0x000fe400078ec0ff */
[----:B------:R-:W-:Y:S02]  /*5100*/  SHF.R.U32.HI R28, RZ, 0x10, R29 ;  /* 0x00000010ff1c7819 */ /* 0x000fe4000001161d */
        /* <DEDUP_REMOVED lines=95> */
.L_x_7443:
[----:B------:R-:W-:Y:S05]  /*5700*/  BSYNC B1 ;  /* 0x0000000000017941 */ /* 0x000fea0003800000 */
.L_x_7442:
[----:B--2---:R0:W-:Y:S01]  /*5710*/  ST.E.128 desc[UR60][R14.64], R4 ;  /* 0x000000040e007985 */ /* 0x0041e2000c101d3c */
[----:B------:R-:W-:Y:S05]  /*5720*/  BRA `(.L_x_7437) ;  /* 0x0000003800387947 */ /* 0x000fea0003800000 */
.L_x_7408:
[----:B------:R-:W-:Y:S02]  /*5730*/  ISETP.GE.AND P3, PT, R221, R97, PT ;  /* 0x00000061dd00720c */ /* 0x000fe40003f66270 */
[----:B------:R-:W-:Y:S02]  /*5740*/  CS2R R30, SRZ ;  /* 0x00000000001e7805 */ /* 0x000fe4000001ff00 */
[----:B------:R-:W-:Y:S02]  /*5750*/  CS2R R28, SRZ ;  /* 0x00000000001c7805 */ /* 0x000fe4000001ff00 */
[----:B------:R-:W-:-:S13]  /*5760*/  ISETP.GE.OR P3, PT, R16, R105, P3 ;  /* 0x000000691000720c */ /* 0x000fda0001f66670 */
[----:B------:R-:W-:Y:S01]  /*5770*/  @!P3 IADD3 R11, P2, P4, R50, R4, R84 ;  /* 0x00000004320bb210 */ /* 0x000fe20007c5e054 */
[----:B------:R-:W0:Y:S03]  /*5780*/  @!P3 LDC.64 R12, c[0x0][0x3e8] ;  /* 0x0000fa00ff0cbb82 */ /* 0x000e260000000a00 */
[----:B------:R-:W-:Y:S02]  /*5790*/  @!P3 IADD3.X R14, R66, R88, R86, P2, P4 ;  /* 0x00000058420eb210 */ /* 0x000fe400017e8456 */
[----:B------:R-:W-:-:S04]  /*57a0*/  ISETP.GE.AND P4, PT, R194, R97, PT ;  /* 0x00000061c200720c */ /* 0x000fc80003f86270 */
[----:B------:R-:W-:-:S13]  /*57b0*/  ISETP.GE.OR P4, PT, R16, R105, P4 ;  /* 0x000000691000720c */ /* 0x000fda0002786670 */
[----:B------:R-:W1:Y:S08]  /*57c0*/  @!P4 LDC.64 R32, c[0x0][0x3e8] ;  /* 0x0000fa00ff20cb82 */ /* 0x000e700000000a00 */
[----:B------:R-:W2:Y:S01]  /*57d0*/  @!P4 LDC.64 R34, c[0x0][0x400] ;  /* 0x00010000ff22cb82 */ /* 0x000ea20000000a00 */
[----:B-1----:R-:W-:-:S04]  /*57e0*/  @!P4 IADD3 R32, P2, P5, R50, R32, R4 ;  /* 0x000000203220c210 */ /* 0x002fc80007d5e004 */
[----:B------:R-:W-:Y:S02]  /*57f0*/  @!P4 IADD3.X R33, R66, R33, R88, P2, P5 ;  /* 0x000000214221c210 */ /* 0x000fe400017ea458 */
[----:B--2---:R-:W-:-:S04]  /*5800*/  @!P4 IADD3 R34, P2, P5, R56, R34, R6 ;  /* 0x000000223822c210 */ /* 0x004fc80007d5e006 */
[----:B------:R-:W-:Y:S02]  /*5810*/  @!P4 IADD3.X R35, R64, R35, R100, P2, P5 ;  /* 0x000000234023c210 */ /* 0x000fe400017ea464 */
[----:B------:R-:W-:Y:S02]  /*5820*/  ISETP.GE.AND P2, PT, R227, R97, PT ;  /* 0x00000061e300720c */ /* 0x000fe40003f46270 */
[----:B------:R-:W-:Y:S02]  /*5830*/  CS2R R38, SRZ ;  /* 0x0000000000267805 */ /* 0x000fe4000001ff00 */
[----:B------:R-:W-:Y:S01]  /*5840*/  CS2R R36, SRZ ;  /* 0x0000000000247805 */ /* 0x000fe2000001ff00 */
[----:B------:R1:W2:Y:S01]  /*5850*/  @!P4 LDG.E.128 R28, desc[UR60][R34.64] ;  /* 0x0000003c221cc981 */ /* 0x0002a2000c1e1d00 */
[----:B------:R-:W-:-:S13]  /*5860*/  ISETP.GE.OR P2, PT, R16, R105, P2 ;  /* 0x000000691000720c */ /* 0x000fda0001746670 */
[----:B------:R-:W-:-:S04]  /*5870*/  @!P2 IADD3 R5, P5, P6, R50, R83, R4 ;  /* 0x000000533205a210 */ /* 0x000fc80007ebe004 */
[----:B------:R-:W-:Y:S02]  /*5880*/  @!P2 IADD3.X R10, R66, R85, R88, P5, P6 ;  /* 0x00000055420aa210 */ /* 0x000fe40002fec458 */
[----:B------:R-:W-:-:S04]  /*5890*/  @!P3 IADD3 R9, P5, P6, R56, R6, R79 ;  /* 0x000000063809b210 */ /* 0x000fc80007ebe04f */
[----:B------:R-:W-:Y:S02]  /*58a0*/  @!P3 IADD3.X R8, R64, R100, R81, P5, P6 ;  /* 0x000000644008b210 */ /* 0x000fe40002fec451 */
[----:B------:R-:W-:-:S04]  /*58b0*/  @!P2 IADD3 R7, P5, P6, R56, R78, R6 ;  /* 0x0000004e3807a210 */ /* 0x000fc80007ebe006 */
[----:B------:R-:W-:Y:S02]  /*58c0*/  @!P2 IADD3.X R4, R64, R80, R100, P5, P6 ;  /* 0x000000504004a210 */ /* 0x000fe40002fec464 */
[----:B0-----:R-:W-:-:S05]  /*58d0*/  @!P3 IADD3 R12, P5, R11, R12, RZ ;  /* 0x0000000c0b0cb210 */ /* 0x001fca0007fbe0ff */
[----:B------:R-:W-:Y:S02]  /*58e0*/  @!P3 IMAD.X R13, R14, 0x1, R13, P5 ;  /* 0x000000010e0db824 */ /* 0x000fe400028e060d */
[----:B------:R-:W0:Y:S02]  /*58f0*/  @!P3 LDC.64 R14, c[0x0][0x400] ;  /* 0x00010000ff0ebb82 */ /* 0x000e240000000a00 */
[----:B0-----:R-:W-:-:S05]  /*5900*/  @!P3 IADD3 R14, P5, R9, R14, RZ ;  /* 0x0000000e090eb210 */ /* 0x001fca0007fbe0ff */
[----:B------:R-:W-:Y:S02]  /*5910*/  @!P3 IMAD.X R15, R8, 0x1, R15, P5 ;  /* 0x00000001080fb824 */ /* 0x000fe400028e060f */
[----:B------:R-:W0:Y:S01]  /*5920*/  @!P2 LDC.64 R8, c[0x0][0x3e8] ;  /* 0x0000fa00ff08ab82 */ /* 0x000e220000000a00 */
[----:B-1----:R-:W-:Y:S02]  /*5930*/  CS2R R34, SRZ ;  /* 0x0000000000227805 */ /* 0x002fe4000001ff00 */
[----:B------:R-:W-:Y:S02]  /*5940*/  CS2R R42, SRZ ;  /* 0x00000000002a7805 */ /* 0x000fe4000001ff00 */
[----:B------:R-:W-:Y:S02]  /*5950*/  CS2R R40, SRZ ;  /* 0x0000000000287805 */ /* 0x000fe4000001ff00 */
[----:B------:R-:W-:Y:S02]  /*5960*/  CS2R R46, SRZ ;  /* 0x00000000002e7805 */ /* 0x000fe4000001ff00 */
[----:B------:R-:W-:Y:S01]  /*5970*/  CS2R R44, SRZ ;  /* 0x00000000002c7805 */ /* 0x000fe2000001ff00 */
[----:B------:R-:W3:Y:S01]  /*5980*/  @!P3 LDG.E.128 R36, desc[UR60][R14.64] ;  /* 0x0000003c0e24b981 */ /* 0x000ee2000c1e1d00 */
[----:B0-----:R-:W-:-:S04]  /*5990*/  @!P2 IADD3 R8, P5, R5, R8, RZ ;  /* 0x000000080508a210 */ /* 0x001fc80007fbe0ff */
[----:B------:R-:W-:Y:S02]  /*59a0*/  @!P2 IADD3.X R9, R10, R9, RZ, P5, !PT ;  /* 0x000000090a09a210 */ /* 0x000fe40002ffe4ff */
[----:B------:R-:W0:Y:S03]  /*59b0*/  @!P2 LDC.64 R10, c[0x0][0x400] ;  /* 0x00010000ff0aab82 */ /* 0x000e260000000a00 */
[----:B------:R-:W4:Y:S01]  /*59c0*/  @!P2 LDG.E.128 R40, desc[UR60][R8.64] ;  /* 0x0000003c0828a981 */ /* 0x000f22000c1e1d00 */
[----:B0-----:R-:W-:Y:S02]  /*59d0*/  @!P2 IADD3 R10, P5, R7, R10, RZ ;  /* 0x0000000a070aa210 */ /* 0x001fe40007fbe0ff */
[----:B------:R-:W-:-:S03]  /*59e0*/  CS2R R6, SRZ ;  /* 0x0000000000067805 */ /* 0x000fc6000001ff00 */
[----:B------:R-:W-:Y:S01]  /*59f0*/  @!P2 IMAD.X R11, R4, 0x1, R11, P5 ;  /* 0x00000001040ba824 */ /* 0x000fe200028e060b */
[----:B------:R-:W-:-:S04]  /*5a00*/  CS2R R4, SRZ ;  /* 0x0000000000047805 */ /* 0x000fc8000001ff00 */
[----:B------:R-:W5:Y:S04]  /*5a10*/  @!P2 LDG.E.128 R44, desc[UR60][R10.64] ;  /* 0x0000003c0a2ca981 */ /* 0x000f68000c1e1d00 */
[----:B------:R0:W5:Y:S02]  /*5a20*/  @!P4 LDG.E.128 R4, desc[UR60][R32.64] ;  /* 0x0000003c2004c981 */ /* 0x000164000c1e1d00 */
[----:B0-----:R-:W-:-:S06]  /*5a30*/  CS2R R32, SRZ ;  /* 0x0000000000207805 */ /* 0x001fcc000001ff00 */
[----:B------:R-:W5:Y:S01]  /*5a40*/  @!P3 LDG.E.128 R32, desc[UR60][R12.64] ;  /* 0x0000003c0c20b981 */ /* 0x000f62000c1e1d00 */
[----:B------:R-:W-:Y:S02]  /*5a50*/  ISETP.NE.AND P5, PT, R198, 0x3, PT ;  /* 0x00000003c600780c */ /* 0x000fe40003fa5270 */
[----:B------:R-:W-:Y:S02]  /*5a60*/  ISETP.GE.AND P2, PT, R16, R105, PT ;  /* 0x000000691000720c */ /* 0x000fe40003f46270 */
[----:B--2---:R-:W-:Y:S01]  /*5a70*/  MOV R117, R30 ;  /* 0x0000001e00757202 */ /* 0x004fe20000000f00 */
[----:B------:R-:W-:Y:S01]  /*5a80*/  IMAD.MOV.U32 R119, RZ, RZ, R28 ;  /* 0x000000ffff777224 */ /* 0x000fe200078e001c */
[----:B---3--:R-:W-:Y:S01]  /*5a90*/  MOV R113, R38 ;  /* 0x0000002600717202 */ /* 0x008fe20000000f00 */
[----:B------:R-:W-:Y:S02]  /*5aa0*/  IMAD.MOV.U32 R114, RZ, RZ, R36 ;  /* 0x000000ffff727224 */ /* 0x000fe400078e0024 */
[----:B----4-:R-:W-:-:S02]  /*5ab0*/  IMAD.MOV.U32 R109, RZ, RZ, R42 ;  /* 0x000000ffff6d7224 */ /* 0x010fc400078e002a */
[----:B------:R-:W-:Y:S01]  /*5ac0*/  IMAD.MOV.U32 R108, RZ, RZ, R40 ;  /* 0x000000ffff6c7224 */ /* 0x000fe200078e0028 */
[----:B-----5:R-:W-:Y:S01]  /*5ad0*/  MOV R107, R46 ;  /* 0x0000002e006b7202 */ /* 0x020fe20000000f00 */
[----:B------:R-:W-:Y:S02]  /*5ae0*/  IMAD.MOV.U32 R106, RZ, RZ, R44 ;  /* 0x000000ffff6a7224 */ /* 0x000fe400078e002c */
[----:B------:R-:W-:Y:S02]  /*5af0*/  IMAD.MOV.U32 R116, RZ, RZ, R6 ;  /* 0x000000ffff747224 */ /* 0x000fe400078e0006 */
[----:B------:R-:W-:Y:S02]  /*5b00*/  IMAD.MOV.U32 R118, RZ, RZ, R4 ;  /* 0x000000ffff767224 */ /* 0x000fe400078e0004 */
[----:B------:R-:W-:Y:S02]  /*5b10*/  IMAD.MOV.U32 R111, RZ, RZ, R34 ;  /* 0x000000ffff6f7224 */ /* 0x000fe400078e0022 */
[----:B------:R-:W-:Y:S01]  /*5b20*/  IMAD.MOV.U32 R112, RZ, RZ, R32 ;  /* 0x000000ffff707224 */ /* 0x000fe200078e0020 */
[----:B------:R-:W-:Y:S06]  /*5b30*/  @!P5 BRA `(.L_x_7444) ;  /* 0x000000000004d947 */ /* 0x000fec0003800000 */
[----:B------:R-:W-:Y:S01]  /*5b40*/  BPT.TRAP 0x1 ;  /* 0x000000040000795c */ /* 0x000fe20000300000 */
.L_x_7444:
[----:B------:R-:W-:Y:S01]  /*5b50*/  IMAD R88, R192, 0x8, R18 ;  /* 0x00000008c0587824 */ /* 0x000fe200078e0212 */
[----:B------:R-:W-:Y:S01]  /*5b60*/  SHF.L.U32 R100, R196, 0x1f, RZ ;  /* 0x0000001fc4647819 */ /* 0x000fe200000006ff */
[----:B------:R-:W0:Y:S01]  /*5b70*/  LDC R104, c[0x0][0x2f4] ;  /* 0x0000bd00ff687b82 */ /* 0x000e220000000800 */
[----:B------:R-:W-:Y:S02]  /*5b80*/  BSSY B1, `(.L_x_7445) ;  /* 0x0000003000017945 */ /* 0x000fe40003800000 */
[----:B------:R-:W1:Y:S02]  /*5b90*/  SYNCS.PHASECHK.TRANS64.TRYWAIT P3, [R88+URZ+0x22890], R100 ;  /* 0x02289064580075a7 */ /* 0x000e64000806017f */
[----:B-1----:R-:W-:Y:S05]  /*5ba0*/  @!P3 BRA `(.L_x_7446) ;  /* 0x000001a800b0b947 */ /* 0x002fea0003800000 */
.L_x_7707:
[----:B------:R-:W-:Y:S05]  /*5bb0*/  BSYNC B1 ;  /* 0x0000000000017941 */ /* 0x000fea0003800000 */
.L_x_7445:
[----:B------:R-:W-:Y:S01]  /*5bc0*/  UMOV UR4, 0xffffffff ;  /* 0xffffffff00047882 */ /* 0x000fe20000000000 */
[----:B0-----:R-:W-:Y:S02]  /*5bd0*/  IMAD.IADD R110, R104, 0x1, -R71 ;  /* 0x00000001686e7824 */ /* 0x001fe400078e0a47 */
[----:B------:R-:W-:Y:S05]  /*5be0*/  BRA.DIV UR4, `(.L_x_7447) ;  /* 0x000001aa04b47947 */ /* 0x000fea000b800000 */
[----:B------:R0:W2:Y:S04]  /*5bf0*/  SHFL.IDX PT, R103, R102, RZ, 0x1c1f ;  /* 0x001c1fff66677589 */ /* 0x0000a800000e0000 */
[----:B------:R0:W3:Y:S02]  /*5c00*/  SHFL.IDX PT, R105, R101, RZ, 0x1c1f ;  /* 0x001c1fff65697589 */ /* 0x0000e400000e0000 */
.L_x_7711:
[----:B------:R-:W-:Y:S01]  /*5c10*/  ISETP.GE.OR P3, PT, R194, R97, P1 ;  /* 0x00000061c200720c */ /* 0x000fe20000f66670 */
[----:B------:R-:W-:-:S12]  /*5c20*/  BSSY B1, `(.L_x_7448) ;  /* 0x00000f1000017945 */ /* 0x000fd80003800000 */
[----:B------:R-:W-:Y:S05]  /*5c30*/  @P3 BRA `(.L_x_7449) ;  /* 0x0000000c00bc3947 */ /* 0x000fea0003800000 */
[----:B------:R-:W-:Y:S01]  /*5c40*/  SEL R8, R71, R110, !P0 ;  /* 0x0000006e47087207 */ /* 0x000fe20004000000 */
[----:B------:R-:W-:Y:S01]  /*5c50*/  BSSY B2, `(.L_x_7450) ;  /* 0x00000e8000027945 */ /* 0x000fe20003800000 */
[----:B---3--:R-:W-:Y:S02]  /*5c60*/  IADD3 R98, P3, R62, R105, RZ ;  /* 0x000000693e627210 */ /* 0x008fe40007f7e0ff */
[----:B------:R-:W-:Y:S02]  /*5c70*/  SHF.R.S32.HI R9, RZ, 0x1f, R8 ;  /* 0x0000001fff097819 */ /* 0x000fe40000011408 */
[----:B--2---:R-:W-:Y:S02]  /*5c80*/  IADD3.X R99, R103, R60, RZ, P3, !PT ;  /* 0x0000003c67637210 */ /* 0x004fe40001ffe4ff */
[----:B------:R-:W-:-:S04]  /*5c90*/  LEA.HI R8, R9, R8, RZ, 0x5 ;  /* 0x0000000809087211 */ /* 0x000fc800078f28ff */
[----:B------:R-:W-:-:S05]  /*5ca0*/  LEA.HI.SX32 R8, R8, R63, 0x1b ;  /* 0x0000003f08087211 */ /* 0x000fca00078fdaff */
[----:B------:R-:W-:-:S05]  /*5cb0*/  IMAD.SHL.U32 R115, R8, 0x10, RZ ;  /* 0x0000001008737824 */ /* 0x000fca00078e00ff */
[----:B------:R-:W-:-:S04]  /*5cc0*/  LOP3.LUT R9, R82, 0x70, R115, 0xf8, !PT ;  /* 0x0000007052097812 */ /* 0x000fc800078ef873 */
[----:B------:R-:W-:Y:S01]  /*5cd0*/  LOP3.LUT R8, R9, R76, RZ, 0x3c, !PT ;  /* 0x0000004c09087212 */ /* 0x000fe200078e3cff */
[----:B------:R-:W-:-:S04]  /*5ce0*/  IMAD R9, R192, 0x5000, R49 ;  /* 0x00005000c0097824 */ /* 0x000fc800078e0231 */
[----:B------:R-:W-:Y:S02]  /*5cf0*/  IMAD.IADD R11, R203, 0x1, R8 ;  /* 0x00000001cb0b7824 */ /* 0x000fe400078e0208 */
[----:B------:R-:W-:Y:S02]  /*5d00*/  IMAD.IADD R9, R18, 0x1, R9 ;  /* 0x0000000112097824 */ /* 0x000fe400078e0209 */
[----:B------:R-:W-:-:S05]  /*5d10*/  IMAD R11, R192, 0x5000, R11 ;  /* 0x00005000c00b7824 */ /* 0x000fca00078e020b */
[----:B------:R-:W-:Y:S02]  /*5d20*/  IADD3 R12, R18, R11, RZ ;  /* 0x0000000b120c7210 */ /* 0x000fe40007ffe0ff */
[----:B------:R-:W2:Y:S04]  /*5d30*/  LDS.128 R8, [R9+0x18400] ;  /* 0x0184000009087984 */ /* 0x000ea80000000c00 */
[----:B------:R-:W3:Y:S01]  /*5d40*/  LDS.128 R12, [R12+0x18400] ;  /* 0x018400000c0c7984 */ /* 0x000ee20000000c00 */
[----:B------:R-:W-:Y:S05]  /*5d50*/  @P2 BRA `(.L_x_7451) ;  /* 0x0000000c005c2947 */ /* 0x000fea0003800000 */
[----:B------:R-:W-:Y:S01]  /*5d60*/  SHF.R.U32.HI R130, RZ, 0x8, R5 ;  /* 0x00000008ff827819 */ /* 0x000fe20000011605 */
[----:B--2---:R-:W-:Y:S01]  /*5d70*/  IMAD.MOV.U32 R28, RZ, RZ, R8 ;  /* 0x000000ffff1c7224 */ /* 0x004fe200078e0008 */
[--C-:B------:R-:W-:Y:S02]  /*5d80*/  SHF.R.U32.HI R129, RZ, 0x18, R7.reuse ;  /* 0x00000018ff817819 */ /* 0x100fe40000011607 */
[----:B------:R-:W-:Y:S02]  /*5d90*/  LOP3.LUT R6, R7, 0xff, RZ, 0xc0, !PT ;  /* 0x000000ff07067812 */ /* 0x000fe400078ec0ff */
[--C-:B------:R-:W-:Y:S02]  /*5da0*/  SHF.R.U32.HI R125, RZ, 0x8, R7.reuse ;  /* 0x00000008ff7d7819 */ /* 0x100fe40000011607 */
[----:B------:R-:W-:Y:S02]  /*5db0*/  SHF.R.U32.HI R127, RZ, 0x10, R7 ;  /* 0x00000010ff7f7819 */ /* 0x000fe40000011607 */
[----:B------:R-:W-:-:S02]  /*5dc0*/  SHF.R.U32.HI R131, RZ, 0x18, R5 ;  /* 0x00000018ff837819 */ /* 0x000fc40000011605 */
[----:B------:R-:W-:Y:S02]  /*5dd0*/  LOP3.LUT R4, R5, 0xff, RZ, 0xc0, !PT ;  /* 0x000000ff05047812 */ /* 0x000fe400078ec0ff */
[--C-:B------:R-:W-:Y:S02]  /*5de0*/  SHF.R.U32.HI R124, RZ, 0x18, R29.reuse ;  /* 0x00000018ff7c7819 */ /* 0x100fe4000001161d */
[----:B------:R-:W-:Y:S02]  /*5df0*/  LOP3.LUT R7, R29, 0xff, RZ, 0xc0, !PT ;  /* 0x000000ff1d077812 */ /* 0x000fe400078ec0ff */
[--C-:B------:R-:W-:Y:S02]  /*5e00*/  SHF.R.U32.HI R122, RZ, 0x8, R29.reuse ;  /* 0x00000008ff7a7819 */ /* 0x100fe4000001161d */
[----:B------:R-:W-:Y:S02]  /*5e10*/  SHF.R.U32.HI R123, RZ, 0x10, R29 ;  /* 0x00000010ff7b7819 */ /* 0x000fe4000001161d */
[----:B------:R-:W-:-:S02]  /*5e20*/  SHF.R.U32.HI R30, RZ, 0x18, R31 ;  /* 0x00000018ff1e7819 */ /* 0x000fc4000001161f */
[----:B------:R-:W-:Y:S02]  /*5e30*/  LOP3.LUT R29, R31, 0xff, RZ, 0xc0, !PT ;  /* 0x000000ff1f1d7812 */ /* 0x000fe400078ec0ff */
[----:B------:R-:W-:Y:S02]  /*5e40*/  SHF.R.U32.HI R121, RZ, 0x8, R31 ;  /* 0x00000008ff797819 */ /* 0x000fe4000001161f */
[----:B------:R-:W-:Y:S01]  /*5e50*/  SHF.R.U32.HI R128, RZ, 0x10, R5 ;  /* 0x00000010ff807819 */ /* 0x000fe20000011605 */
[----:B------:R-:W-:Y:S01]  /*5e60*/  IMAD.SHL.U32 R5, R130, 0x100, RZ ;  /* 0x0000010082057824 */ /* 0x000fe200078e00ff */
[----:B------:R-:W-:Y:S01]  /*5e70*/  SHF.R.U32.HI R126, RZ, 0x10, R31 ;  /* 0x00000010ff7e7819 */ /* 0x000fe2000001161f */
[----:B---3--:R-:W-:Y:S01]  /*5e80*/  IMAD.MOV.U32 R31, RZ, RZ, R12 ;  /* 0x000000ffff1f7224 */ /* 0x008fe200078e000c */
[----:B------:R-:W-:Y:S01]  /*5e90*/  PRMT R4, R131, 0x654, R4 ;  /* 0x0000065483047816 */ /* 0x000fe20000000004 */
[----:B------:R-:W-:Y:S01]  /*5ea0*/  IMAD.SHL.U32 R121, R121, 0x100, RZ ;  /* 0x0000010079797824 */ /* 0x000fe200078e00ff */
[----:B------:R-:W-:Y:S01]  /*5eb0*/  PRMT R12, R30, 0x654, R29 ;  /* 0x000006541e0c7816 */ /* 0x000fe2000000001d */
[----:B------:R-:W-:Y:S01]  /*5ec0*/  IMAD.SHL.U32 R29, R122, 0x100, RZ ;  /* 0x000001007a1d7824 */ /* 0x000fe200078e00ff */
[----:B------:R-:W-:Y:S01]  /*5ed0*/  PRMT R8, R124, 0x654, R7 ;  /* 0x000006547c087816 */ /* 0x000fe20000000007 */
[----:B------:R-:W-:Y:S01]  /*5ee0*/  IMAD.U32 R126, R126, 0x10000, RZ ;  /* 0x000100007e7e7824 */ /* 0x000fe200078e00ff */
[----:B------:R-:W-:Y:S01]  /*5ef0*/  LOP3.LUT R4, R4, 0xff00, R5, 0xf8, !PT ;  /* 0x0000ff0004047812 */ /* 0x000fe200078ef805 */
[----:B------:R-:W-:Y:S01]  /*5f00*/  IMAD.U32 R5, R128, 0x10000, RZ ;  /* 0x0001000080057824 */ /* 0x000fe200078e00ff */
[----:B------:R-:W-:-:S02]  /*5f10*/  PRMT R6, R129, 0x654, R6 ;  /* 0x0000065481067816 */ /* 0x000fc40000000006 */
[----:B------:R-:W-:Y:S02]  /*5f20*/  SHF.L.U32 R7, R125, 0x8, RZ ;  /* 0x000000087d077819 */ /* 0x000fe400000006ff */
[----:B------:R-:W-:Y:S02]  /*5f30*/  LOP3.LUT R122, R8, 0xff00, R29, 0xf8, !PT ;  /* 0x0000ff00087a7812 */ /* 0x000fe400078ef81d */
[----:B------:R-:W-:Y:S02]  /*5f40*/  LOP3.LUT R125, R12, 0xff00, R121, 0xf8, !PT ;  /* 0x0000ff000c7d7812 */ /* 0x000fe400078ef879 */
[----:B------:R-:W-:Y:S02]  /*5f50*/  F2FP.F16.E4M3.UNPACK_B R124, R119.H1 ;  /* 0x00000077ff7c723e */ /* 0x000fe400030006ff */
[----:B------:R-:W-:Y:S02]  /*5f60*/  F2FP.F16.E4M3.UNPACK_B R121, R31.H1 ;  /* 0x0000001fff79723e */ /* 0x000fe400030006ff */
[----:B------:R-:W-:-:S02]  /*5f70*/  F2FP.F16.E4M3.UNPACK_B R29, R28.H1 ;  /* 0x0000001cff1d723e */ /* 0x000fc400030006ff */
[----:B------:R-:W-:Y:S01]  /*5f80*/  LOP3.LUT R7, R6, 0xff00, R7, 0xf8, !PT ;  /* 0x0000ff0006077812 */ /* 0x000fe200078ef807 */
[----:B------:R-:W-:Y:S01]  /*5f90*/  HADD2.F32 R12, -RZ, R121.H0_H0 ;  /* 0x20000079ff0c7230 */ /* 0x000fe20000004100 */
[----:B------:R-:W-:Y:S01]  /*5fa0*/  LOP3.LUT R6, R4, 0xff0000, R5, 0xf8, !PT ;  /* 0x00ff000004067812 */ /* 0x000fe200078ef805 */
[----:B------:R-:W-:Y:S01]  /*5fb0*/  HADD2.F32 R5, -RZ, R124.H0_H0 ;  /* 0x2000007cff057230 */ /* 0x000fe20000004100 */
[----:B------:R-:W-:Y:S01]  /*5fc0*/  SHF.L.U32 R4, R127, 0x10, RZ ;  /* 0x000000107f047819 */ /* 0x000fe200000006ff */
[----:B------:R-:W-:Y:S01]  /*5fd0*/  HADD2.F32 R8, -RZ, R29.H0_H0 ;  /* 0x2000001dff087230 */ /* 0x000fe20000004100 */
[----:B------:R-:W-:Y:S01]  /*5fe0*/  F2FP.F16.E4M3.UNPACK_B R30, R118.H1 ;  /* 0x00000076ff1e723e */ /* 0x000fe200030006ff */
[----:B------:R-:W-:Y:S01]  /*5ff0*/  HADD2.F32 R121, -RZ, R121.H1_H1 ;  /* 0x30000079ff797230 */ /* 0x000fe20000004100 */
[----:B------:R-:W-:Y:S01]  /*6000*/  LOP3.LUT R4, R7, 0xff0000, R4, 0xf8, !PT ;  /* 0x00ff000007047812 */ /* 0x000fe200078ef804 */
[----:B------:R-:W-:Y:S02]  /*6010*/  IMAD.U32 R7, R123, 0x10000, RZ ;  /* 0x000100007b077824 */ /* 0x000fe400078e00ff */
        /* <DEDUP_REMOVED lines=12> */
[----:B------:R-:W-:Y:S01]  /*60e0*/  FMUL.FTZ R127, R121, R125 ;  /* 0x0000007d797f7220 */ /* 0x000fe20000410000 */
[----:B------:R-:W-:Y:S01]  /*60f0*/  F2FP.F16.E4M3.UNPACK_B R31, R31 ;  /* 0x0000001fff1f723e */ /* 0x000fe200020006ff */
[----:B------:R-:W-:Y:S01]  /*6100*/  HADD2.F32 R124, -RZ, R123.H0_H0 ;  /* 0x2000007bff7c7230 */ /* 0x000fe20000004100 */
        /* <DEDUP_REMOVED lines=40> */
[-C--:B------:R-:W-:Y:S01]  /*6390*/  FFMA.FTZ R135, R28, R121.reuse, -R29 ;  /* 0x000000791c877223 */ /* 0x080fe2000001081d */
[----:B------:R-:W-:Y:S01]  /*63a0*/  F2FP.F16.E4M3.UNPACK_B R28, R14 ;  /* 0x0000000eff1c723e */ /* 0x000fe200020006ff */
[----:B------:R-:W-:Y:S01]  /*63b0*/  HADD2.F32 R14, -RZ, R10.H0_H0 ;  /* 0x2000000aff0e7230 */ /* 0x000fe20000004100 */
[----:B------:R-:W-:Y:S01]  /*63c0*/  F2FP.F16.E4M3.UNPACK_B R116, R116 ;  /* 0x00000074ff74723e */ /* 0x000fe200020006ff */
[----:B------:R-:W-:Y:S01]  /*63d0*/  FFMA.FTZ R137, R30, R121, R119 ;  /* 0x000000791e897223 */ /* 0x000fe20000010077 */
[----:B------:R-:W-:Y:S01]  /*63e0*/  HADD2.F32 R117, -RZ, R117.H1_H1 ;  /* 0x30000075ff757230 */ /* 0x000fe20000004100 */
[----:B------:R-:W-:Y:S01]  /*63f0*/  F2FP.SATFINITE.E4M3.F32.PACK_AB_MERGE_C R8, R127, R8, RZ ;  /* 0x000000087f08723e */ /* 0x000fe200048070ff */
[--C-:B------:R-:W-:Y:S01]  /*6400*/  HADD2.F32 R29, -RZ, R28.reuse.H0_H0 ;  /* 0x2000001cff1d7230 */ /* 0x100fe20000004100 */
[----:B------:R-:W-:Y:S01]  /*6410*/  F2FP.SATFINITE.E4M3.F32.PACK_AB_MERGE_C R12, R129, R12, RZ ;  /* 0x0000000c810c723e */ /* 0x000fe200048070ff */
[----:B------:R-:W-:Y:S01]  /*6420*/  HADD2.F32 R28, -RZ, R28.H1_H1 ;  /* 0x3000001cff1c7230 */ /* 0x000fe20000004100 */
[----:B------:R-:W-:Y:S01]  /*6430*/  F2FP.SATFINITE.E4M3.F32.PACK_AB_MERGE_C R122, R137, R122, RZ ;  /* 0x0000007a897a723e */ /* 0x000fe200048070ff */
[----:B------:R-:W-:-:S02]  /*6440*/  HADD2.F32 R10, -RZ, R10.H1_H1 ;  /* 0x3000000aff0a7230 */ /* 0x000fc40000004100 */
[CC--:B------:R-:W-:Y:S01]  /*6450*/  FMUL.FTZ R119, R29.reuse, R118.reuse ;  /* 0x000000761d777220 */ /* 0x0c0fe20000410000 */
[--C-:B------:R-:W-:Y:S02]  /*6460*/  HADD2.F32 R30, -RZ, R116.reuse.H0_H0 ;  /* 0x20000074ff1e7230 */ /* 0x100fe40000004100 */
[----:B------:R-:W-:Y:S01]  /*6470*/  FMUL.FTZ R118, R14, R118 ;  /* 0x000000760e767220 */ /* 0x000fe20000410000 */
[----:B------:R-:W-:Y:S02]  /*6480*/  HADD2.F32 R31, -RZ, R116.H1_H1 ;  /* 0x30000074ff1f7230 */ /* 0x000fe40000004100 */
[-C--:B------:R-:W-:Y:S01]  /*6490*/  FMUL.FTZ R121, R28, R117.reuse ;  /* 0x000000751c797220 */ /* 0x080fe20000410000 */
[----:B------:R-:W-:Y:S01]  /*64a0*/  FMUL.FTZ R117, R10, R117 ;  /* 0x000000750a757220 */ /* 0x000fe20000410000 */
[-C--:B------:R-:W-:Y:S01]  /*64b0*/  FFMA.FTZ R14, R14, R30.reuse, -R119 ;  /* 0x0000001e0e0e7223 */ /* 0x080fe20000010877 */
[----:B------:R-:W-:Y:S01]  /*64c0*/  FFMA.FTZ R118, R29, R30, R118 ;  /* 0x0000001e1d767223 */ /* 0x000fe20000010076 */
[----:B------:R-:W-:Y:S01]  /*64d0*/  F2FP.F16.E4M3.UNPACK_B R119, R7 ;  /* 0x00000007ff77723e */ /* 0x000fe200020006ff */
[----:B------:R-:W-:Y:S01]  /*64e0*/  FFMA.FTZ R131, R10, R31, -R121 ;  /* 0x0000001f0a837223 */ /* 0x000fe20000010879 */
[----:B------:R-:W-:Y:S01]  /*64f0*/  F2FP.F16.E4M3.UNPACK_B R29, R9 ;  /* 0x00000009ff1d723e */ /* 0x000fe200020006ff */
[----:B------:R-:W-:Y:S01]  /*6500*/  FFMA.FTZ R133, R28, R31, R117 ;  /* 0x0000001f1c857223 */ /* 0x000fe20000010075 */
[----:B------:R-:W-:Y:S01]  /*6510*/  F2FP.SATFINITE.E4M3.F32.PACK_AB_MERGE_C R10, R135, R128, RZ ;  /* 0x00000080870a723e */ /* 0x000fe200048070ff */
[----:B------:R-:W-:Y:S01]  /*6520*/  HADD2.F32 R121, -RZ, R119.H0_H0 ;  /* 0x20000077ff797230 */ /* 0x000fe20000004100 */
[----:B------:R-:W-:Y:S01]  /*6530*/  F2FP.F16.E4M3.UNPACK_B R30, R13 ;  /* 0x0000000dff1e723e */ /* 0x000fe200020006ff */
[----:B------:R-:W-:Y:S01]  /*6540*/  HADD2.F32 R28, -RZ, R29.H0_H0 ;  /* 0x2000001dff1c7230 */ /* 0x000fe20000004100 */
[----:B------:R-:W-:Y:S01]  /*6550*/  F2FP.F16.E4M3.UNPACK_B R117, R6 ;  /* 0x00000006ff75723e */ /* 0x000fe200020006ff */
[----:B------:R-:W-:Y:S01]  /*6560*/  HADD2.F32 R119, -RZ, R119.H1_H1 ;  /* 0x30000077ff777230 */ /* 0x000fe20000004100 */
[----:B------:R-:W-:Y:S01]  /*6570*/  F2FP.SATFINITE.E4M3.F32.PACK_AB_MERGE_C R10, R131, R14, R10 ;  /* 0x0000000e830a723e */ /* 0x000fe2000480700a */
[----:B------:R-:W-:Y:S01]  /*6580*/  HADD2.F32 R31, -RZ, R30.H0_H0 ;  /* 0x2000001eff1f7230 */ /* 0x000fe20000004100 */
[----:B------:R-:W-:Y:S01]  /*6590*/  F2FP.SATFINITE.E4M3.F32.PACK_AB_MERGE_C R14, R133, R118, R122 ;  /* 0x00000076850e723e */ /* 0x000fe2000480707a */
[----:B------:R-:W-:-:S02]  /*65a0*/  HADD2.F32 R118, -RZ, R117.H0_H0 ;  /* 0x20000075ff767230 */ /* 0x000fc40000004100 */
[-C--:B------:R-:W-:Y:S01]  /*65b0*/  FMUL.FTZ R122, R28, R121.reuse ;  /* 0x000000791c7a7220 */ /* 0x080fe20000410000 */
[----:B------:R-:W-:Y:S01]  /*65c0*/  HADD2.F32 R116, -RZ, R30.H1_H1 ;  /* 0x3000001eff747230 */ /* 0x000fe20000004100 */
[----:B------:R-:W-:Y:S01]  /*65d0*/  F2FP.SATFINITE.E4M3.F32.PACK_AB_MERGE_C R8, R123, R124, R8 ;  /* 0x0000007c7b08723e */ /* 0x000fe20004807008 */
[----:B------:R-:W-:Y:S02]  /*65e0*/  HADD2.F32 R30, -RZ, R29.H1_H1 ;  /* 0x3000001dff1e7230 */ /* 0x000fe40000004100 */
[C---:B------:R-:W-:Y:S01]  /*65f0*/  FMUL.FTZ R123, R31.reuse, R121 ;  /* 0x000000791f7b7220 */ /* 0x040fe20000410000 */
[-C--:B------:R-:W-:Y:S01]  /*6600*/  FFMA.FTZ R29, R31, R118.reuse, R122 ;  /* 0x000000761f1d7223 */ /* 0x080fe2000001007a */
[----:B------:R-:W-:Y:S02]  /*6610*/  HADD2.F32 R117, -RZ, R117.H1_H1 ;  /* 0x30000075ff757230 */ /* 0x000fe40000004100 */
[----:B------:R-:W-:Y:S01]  /*6620*/  FMUL.FTZ R31, R116, R119 ;  /* 0x00000077741f7220 */ /* 0x000fe20000410000 */
[----:B------:R-:W-:Y:S01]  /*6630*/  FFMA.FTZ R28, R28, R118, -R123 ;  /* 0x000000761c1c7223 */ /* 0x000fe2000001087b */
[----:B------:R-:W-:Y:S01]  /*6640*/  F2FP.F16.E4M3.UNPACK_B R9, R9.H1 ;  /* 0x00000009ff09723e */ /* 0x000fe200030006ff */
[C---:B------:R-:W-:Y:S01]  /*6650*/  FMUL.FTZ R119, R30.reuse, R119 ;  /* 0x000000771e777220 */ /* 0x040fe20000410000 */
[----:B------:R-:W-:Y:S01]  /*6660*/  FFMA.FTZ R123, R30, R117, -R31 ;  /* 0x000000751e7b7223 */ /* 0x000fe2000001081f */
[----:B------:R-:W-:-:S02]  /*6670*/  F2FP.F16.E4M3.UNPACK_B R13, R13.H1 ;  /* 0x0000000dff0d723e */ /* 0x000fc400030006ff */
[----:B------:R-:W-:Y:S01]  /*6680*/  F2FP.F16.E4M3.UNPACK_B R31, R7.H1 ;  /* 0x00000007ff1f723e */ /* 0x000fe200030006ff */
[----:B------:R-:W-:Y:S01]  /*6690*/  FFMA.FTZ R124, R116, R117, R119 ;  /* 0x00000075747c7223 */ /* 0x000fe20000010077 */
[----:B------:R-:W-:Y:S01]  /*66a0*/  HADD2.F32 R7, -RZ, R9.H0_H0 ;  /* 0x20000009ff077230 */ /* 0x000fe20000004100 */
[----:B------:R-:W-:Y:S01]  /*66b0*/  F2FP.F16.E4M3.UNPACK_B R6, R6.H1 ;  /* 0x00000006ff06723e */ /* 0x000fe200030006ff */
[----:B------:R-:W-:Y:S01]  /*66c0*/  HADD2.F32 R30, -RZ, R13.H0_H0 ;  /* 0x2000000dff1e7230 */ /* 0x000fe20000004100 */
[----:B------:R-:W-:Y:S01]  /*66d0*/  F2FP.SATFINITE.E4M3.F32.PACK_AB_MERGE_C R12, R126, R125, R12 ;  /* 0x0000007d7e0c723e */ /* 0x000fe2000480700c */
[----:B------:R-:W-:Y:S01]  /*66e0*/  HADD2.F32 R116, -RZ, R31.H0_H0 ;  /* 0x2000001fff747230 */ /* 0x000fe20000004100 */
[----:B------:R-:W-:Y:S01]  /*66f0*/  F2FP.F16.E4M3.UNPACK_B R119, R5.H1 ;  /* 0x00000005ff77723e */ /* 0x000fe200030006ff */
[----:B------:R-:W-:Y:S02]  /*6700*/  HADD2.F32 R13, -RZ, R13.H1_H1 ;  /* 0x3000000dff0d7230 */ /* 0x000fe40000004100 */
[----:B------:R-:W-:-:S02]  /*6710*/  HADD2.F32 R118, -RZ, R31.H1_H1 ;  /* 0x3000001fff767230 */ /* 0x000fc40000004100 */
[CC--:B------:R-:W-:Y:S01]  /*6720*/  FMUL.FTZ R122, R30.reuse, R116.reuse ;  /* 0x000000741e7a7220 */ /* 0x0c0fe20000410000 */
[----:B------:R-:W-:Y:S02]  /*6730*/  HADD2.F32 R9, -RZ, R9.H1_H1 ;  /* 0x30000009ff097230 */ /* 0x000fe40000004100 */
[----:B------:R-:W-:Y:S01]  /*6740*/  FMUL.FTZ R117, R7, R116 ;  /* 0x0000007407757220 */ /* 0x000fe20000410000 */
[--C-:B------:R-:W-:Y:S02]  /*6750*/  HADD2.F32 R31, -RZ, R6.reuse.H0_H0 ;  /* 0x20000006ff1f7230 */ /* 0x100fe40000004100 */
[----:B------:R-:W-:Y:S02]  /*6760*/  HADD2.F32 R116, -RZ, R6.H1_H1 ;  /* 0x30000006ff747230 */ /* 0x000fe40000004100 */
        /* <DEDUP_REMOVED lines=8> */
[----:B------:R-:W-:Y:S01]  /*67f0*/  F2FP.F16.E4M3.UNPACK_B R6, R11 ;  /* 0x0000000bff06723e */ /* 0x000fe200020006ff */
        /* <DEDUP_REMOVED lines=18> */
[----:B------:R-:W-:Y:S01]  /*6920*/  FFMA.FTZ R122, R13, R116, R122 ;  /* 0x000000740d7a7223 */ /* 0x000fe2000001007a */
[----:B------:R-:W-:Y:S02]  /*6930*/  HADD2.F32 R116, -RZ, R119.H1_H1 ;  /* 0x30000077ff747230 */ /* 0x000fe40000004100 */
[-C--:B------:R-:W-:Y:S01]  /*6940*/  FFMA.FTZ R121, R4, R117.reuse, R121 ;  /* 0x0000007504797223 */ /* 0x080fe20000010079 */
[----:B------:R-:W-:Y:S02]  /*6950*/  HADD2.F32 R11, -RZ, R11.H1_H1 ;  /* 0x3000000bff0b7230 */ /* 0x000fe40000004100 */
[----:B------:R-:W-:Y:S01]  /*6960*/  FFMA.FTZ R132, R9, R117, -R132 ;  /* 0x0000007509847223 */ /* 0x000fe20000010884 */
[----:B------:R-:W-:Y:S01]  /*6970*/  HADD2.F32 R30, -RZ, R30.H1_H1 ;  /* 0x3000001eff1e7230 */ /* 0x000fe20000004100 */
[----:B------:R-:W-:Y:S01]  /*6980*/  F2FP.SATFINITE.E4M3.F32.PACK_AB_MERGE_C R125, R128, R125, RZ ;  /* 0x0000007d807d723e */ /* 0x000fe200048070ff */
[----:B------:R-:W-:-:S02]  /*6990*/  HADD2.F32 R7, -RZ, R118.H1_H1 ;  /* 0x30000076ff077230 */ /* 0x000fc40000004100 */
[-C--:B------:R-:W-:Y:S01]  /*69a0*/  FMUL.FTZ R118, R15, R116.reuse ;  /* 0x000000740f767220 */ /* 0x080fe20000410000 */
[----:B------:R-:W-:Y:S02]  /*69b0*/  HADD2.F32 R4, -RZ, R31.H1_H1 ;  /* 0x3000001fff047230 */ /* 0x000fe40000004100 */
[C---:B------:R-:W-:Y:S01]  /*69c0*/  FMUL.FTZ R116, R11.reuse, R116 ;  /* 0x000000740b747220 */ /* 0x040fe20000410000 */
[----:B------:R-:W-:Y:S02]  /*69d0*/  HADD2.F32 R6, -RZ, R6.H1_H1 ;  /* 0x30000006ff067230 */ /* 0x000fe40000004100 */
[-C--:B------:R-:W-:Y:S01]  /*69e0*/  FMUL.FTZ R9, R30, R7.reuse ;  /* 0x000000071e097220 */ /* 0x080fe20000410000 */
[----:B------:R-:W-:Y:S02]  /*69f0*/  HADD2.F32 R5, -RZ, R5.H1_H1 ;  /* 0x30000005ff057230 */ /* 0x000fe40000004100 */
[-C--:B------:R-:W-:Y:S01]  /*6a00*/  FFMA.FTZ R11, R11, R4.reuse, -R118 ;  /* 0x000000040b0b7223 */ /* 0x080fe20000010876 */
[----:B------:R-:W-:Y:S01]  /*6a10*/  FFMA.FTZ R116, R15, R4, R116 ;  /* 0x000000040f747223 */ /* 0x000fe20000010074 */
[C---:B------:R-:W-:Y:S01]  /*6a20*/  FMUL.FTZ R7, R6.reuse, R7 ;  /* 0x0000000706077220 */ /* 0x040fe20000410000 */
[----:B------:R-:W-:Y:S01]  /*6a30*/  F2FP.SATFINITE.E4M3.F32.PACK_AB_MERGE_C R123, R123, R28, R125 ;  /* 0x0000001c7b7b723e */ /* 0x000fe2000480707d */
[-C--:B------:R-:W-:Y:S01]  /*6a40*/  FFMA.FTZ R9, R6, R5.reuse, -R9 ;  /* 0x0000000506097223 */ /* 0x080fe20000010809 */
[----:B------:R-:W-:Y:S01]  /*6a50*/  F2FP.SATFINITE.E4M3.F32.PACK_AB_MERGE_C R11, R11, R132, RZ ;  /* 0x000000840b0b723e */ /* 0x000fe200048070ff */
[----:B------:R-:W-:Y:S01]  /*6a60*/  FFMA.FTZ R7, R30, R5, R7 ;  /* 0x000000051e077223 */ /* 0x000fe20000010007 */
[----:B------:R-:W-:-:S02]  /*6a70*/  F2FP.SATFINITE.E4M3.F32.PACK_AB_MERGE_C R126, R127, R126, RZ ;  /* 0x0000007e7f7e723e */ /* 0x000fc400048070ff */
[----:B------:R-:W-:Y:S02]  /*6a80*/  F2FP.SATFINITE.E4M3.F32.PACK_AB_MERGE_C R116, R116, R121, RZ ;  /* 0x000000797474723e */ /* 0x000fe400048070ff */
[----:B------:R-:W-:Y:S01]  /*6a90*/  F2FP.SATFINITE.E4M3.F32.PACK_AB_MERGE_C R11, R9, R130, R11 ;  /* 0x00000082090b723e */ /* 0x000fe2000480700b */
[----:B------:R-:W-:Y:S01]  /*6aa0*/  IMAD.MOV.U32 R9, RZ, RZ, R123 ;  /* 0x000000ffff097224 */ /* 0x000fe200078e007b */
[----:B------:R-:W-:Y:S02]  /*6ab0*/  F2FP.SATFINITE.E4M3.F32.PACK_AB_MERGE_C R13, R124, R29, R126 ;  /* 0x0000001d7c0d723e */ /* 0x000fe4000480707e */
[----:B------:R-:W-:-:S07]  /*6ac0*/  F2FP.SATFINITE.E4M3.F32.PACK_AB_MERGE_C R15, R7, R122, R116 ;  /* 0x0000007a070f723e */ /* 0x000fce0004807074 */
.L_x_7451:
[----:B------:R-:W-:Y:S05]  /*6ad0*/  BSYNC B2 ;  /* 0x0000000000027941 */ /* 0x000fea0003800000 */
.L_x_7450:
[----:B------:R-:W-:Y:S01]  /*6ae0*/  ISETP.GE.AND P3, PT, R115, R104, PT ;  /* 0x000000687300720c */ /* 0x000fe20003f66270 */
[----:B--2---:R4:W-:-:S12]  /*6af0*/  ST.E.128 desc[UR60][R98.64], R8 ;  /* 0x0000000862007985 */ /* 0x0049d8000c101d3c */
[----:B------:R-:W-:-:S04]  /*6b00*/  @!P3 IADD3 R4, P4, R105, R115, RZ ;  /* 0x000000736904b210 */ /* 0x000fc80007f9e0ff */
[----:B------:R-:W-:-:S05]  /*6b10*/  @!P3 LEA.HI.X.SX32 R5, R115, R103, 0x1, P4 ;  /* 0x000000677305b211 */ /* 0x000fca00020f0eff */
[----:B---3--:R4:W-:Y:S04]  /*6b20*/  @!P3 ST.E.128 desc[UR60][R4.64], R12 ;  /* 0x0000000c0400b985 */ /* 0x0089e8000c101d3c */
.L_x_7449:
[----:B------:R-:W-:Y:S05]  /*6b30*/  BSYNC B1 ;  /* 0x0000000000017941 */ /* 0x000fea0003800000 */
.L_x_7448:
[----:B------:R-:W-:-:S03]  /*6b40*/  UMOV UR4, 0xffffffff ;  /* 0xffffffff00047882 */ /* 0x000fc60000000000 */
[----:B------:R-:W-:Y:S05]  /*6b50*/  BRA.DIV UR4, `(.L_x_7452) ;  /* 0x0000019e04247947 */ /* 0x000fea000b800000 */
[----:B------:R0:W0:Y:S04]  /*6b60*/  SHFL.IDX PT, R29, R102, 0x1, 0x1c1f ;  /* 0x003c1f00661d7f89 */ /* 0x00002800000e0000 */
[----:B----4-:R4:W0:Y:S02]  /*6b70*/  SHFL.IDX PT, R14, R101, 0x1, 0x1c1f ;  /* 0x003c1f00650e7f89 */ /* 0x01082400000e0000 */
.L_x_7715:
[----:B------:R-:W-:Y:S01]  /*6b80*/  ISETP.GE.OR P3, PT, R221, R97, P1 ;  /* 0x00000061dd00720c */ /* 0x000fe20000f66670 */
[----:B------:R-:W-:-:S12]  /*6b90*/  BSSY B1, `(.L_x_7453) ;  /* 0x00000f7000017945 */ /* 0x000fd80003800000 */
[----:B------:R-:W-:Y:S05]  /*6ba0*/  @P3 BRA `(.L_x_7454) ;  /* 0x0000000c00d43947 */ /* 0x000fea0003800000 */
[----:B------:R-:W-:Y:S01]  /*6bb0*/  SEL R4, R71, R110, !P0 ;  /* 0x0000006e47047207 */ /* 0x000fe20004000000 */
[----:B------:R-:W-:Y:S01]  /*6bc0*/  BSSY B2, `(.L_x_7455) ;  /* 0x00000ee000027945 */ /* 0x000fe20003800000 */
[----:B------:R-:W-:Y:S02]  /*6bd0*/  SHF.R.U32.HI R6, RZ, 0x3, R200 ;  /* 0x00000003ff067819 */ /* 0x000fe400000116c8 */
[----:B------:R-:W-:Y:S02]  /*6be0*/  SHF.R.S32.HI R5, RZ, 0x1f, R4 ;  /* 0x0000001fff057819 */ /* 0x000fe40000011404 */
[----:B0-----:R-:W-:Y:S02]  /*6bf0*/  IADD3 R12, P3, R62, R14, RZ ;  /* 0x0000000e3e0c7210 */ /* 0x001fe40007f7e0ff */
[----:B------:R-:W-:Y:S01]  /*6c00*/  LEA.HI R4, R5, R4, RZ, 0x5 ;  /* 0x0000000405047211 */ /* 0x000fe200078f28ff */
[----:B------:R-:W-:Y:S01]  /*6c10*/  IMAD R5, R192, 0x5000, R3 ;  /* 0x00005000c0057824 */ /* 0x000fe200078e0203 */
[----:B------:R-:W-:-:S02]  /*6c20*/  IADD3.X R13, R29, R60, RZ, P3, !PT ;  /* 0x0000003c1d0d7210 */ /* 0x000fc40001ffe4ff */
[----:B------:R-:W-:Y:S01]  /*6c30*/  LEA.HI.SX32 R4, R4, R63, 0x1b ;  /* 0x0000003f04047211 */ /* 0x000fe200078fdaff */
[----:B------:R-:W-:-:S04]  /*6c40*/  IMAD.IADD R5, R18, 0x1, R5 ;  /* 0x0000000112057824 */ /* 0x000fc800078e0205 */
[----:B------:R-:W-:-:S05]  /*6c50*/  IMAD.SHL.U32 R15, R4, 0x10, RZ ;  /* 0x00000010040f7824 */ /* 0x000fca00078e00ff */
[----:B------:R-:W-:-:S04]  /*6c60*/  LOP3.LUT R4, R200, 0x70, R15, 0xf8, !PT ;  /* 0x00000070c8047812 */ /* 0x000fc800078ef80f */
[----:B------:R-:W-:-:S05]  /*6c70*/  LOP3.LUT R4, R4, R6, RZ, 0x3c, !PT ;  /* 0x0000000604047212 */ /* 0x000fca00078e3cff */
[----:B------:R-:W-:-:S04]  /*6c80*/  IMAD.IADD R7, R205, 0x1, R4 ;  /* 0x00000001cd077824 */ /* 0x000fc800078e0204 */
[----:B------:R-:W-:-:S05]  /*6c90*/  IMAD R7, R192, 0x5000, R7 ;  /* 0x00005000c0077824 */ /* 0x000fca00078e0207 */
[----:B------:R-:W-:Y:S02]  /*6ca0*/  IADD3 R8, R18, R7, RZ ;  /* 0x0000000712087210 */ /* 0x000fe40007ffe0ff */
        /* <DEDUP_REMOVED lines=8> */
[----:B------:R-:W-:Y:S01]  /*6d30*/  IMAD.SHL.U32 R4, R119, 0x100, RZ ;  /* 0x0000010077047824 */ /* 0x000fe200078e00ff */
[----:B------:R-:W-:Y:S01]  /*6d40*/  SHF.R.U32.HI R33, RZ, 0x18, R33 ;  /* 0x00000018ff217819 */ /* 0x000fe20000011621 */
[----:B------:R-:W-:Y:S01]  /*6d50*/  IMAD.MOV.U32 R34, RZ, RZ, R8 ;  /* 0x000000ffff227224 */ /* 0x000fe200078e0008 */
[----:B------:R-:W-:Y:S01]  /*6d60*/  SHF.R.U32.HI R117, RZ, 0x8, R35 ;  /* 0x00000008ff757819 */ /* 0x000fe20000011623 */
[----:B------:R-:W-:Y:S01]  /*6d70*/  IMAD.U32 R8, R121, 0x10000, RZ ;  /* 0x0001000079087824 */ /* 0x000fe200078e00ff */
[----:B------:R-:W-:-:S02]  /*6d80*/  PRMT R33, R33, 0x654, R32 ;  /* 0x0000065421217816 */ /* 0x000fc40000000020 */
[--C-:B------:R-:W-:Y:S02]  /*6d90*/  SHF.R.U32.HI R118, RZ, 0x10, R35.reuse ;  /* 0x00000010ff767819 */ /* 0x100fe40000011623 */
[----:B------:R-:W-:Y:S02]  /*6da0*/  LOP3.LUT R36, R35, 0xff, RZ, 0xc0, !PT ;  /* 0x000000ff23247812 */ /* 0x000fe400078ec0ff */
[----:B------:R-:W-:Y:S02]  /*6db0*/  SHF.R.U32.HI R35, RZ, 0x18, R35 ;  /* 0x00000018ff237819 */ /* 0x000fe40000011623 */
[--C-:B------:R-:W-:Y:S02]  /*6dc0*/  SHF.R.U32.HI R115, RZ, 0x8, R37.reuse ;  /* 0x00000008ff737819 */ /* 0x100fe40000011625 */
[--C-:B------:R-:W-:Y:S02]  /*6dd0*/  SHF.R.U32.HI R116, RZ, 0x10, R37.reuse ;  /* 0x00000010ff747819 */ /* 0x100fe40000011625 */
[----:B------:R-:W-:Y:S01]  /*6de0*/  LOP3.LUT R38, R37, 0xff, RZ, 0xc0, !PT ;  /* 0x000000ff25267812 */ /* 0x000fe200078ec0ff */
[----:B------:R-:W-:Y:S01]  /*6df0*/  IMAD.SHL.U32 R6, R115, 0x100, RZ ;  /* 0x0000010073067824 */ /* 0x000fe200078e00ff */
[----:B--2---:R-:W-:-:S02]  /*6e00*/  SHF.R.U32.HI R103, RZ, 0x18, R37 ;  /* 0x00000018ff677819 */ /* 0x004fc40000011625 */
[----:B------:R-:W-:Y:S01]  /*6e10*/  LOP3.LUT R33, R33, 0xff00, R4, 0xf8, !PT ;  /* 0x0000ff0021217812 */ /* 0x000fe200078ef804 */
[----:B------:R-:W-:Y:S01]  /*6e20*/  IMAD.SHL.U32 R4, R117, 0x100, RZ ;  /* 0x0000010075047824 */ /* 0x000fe200078e00ff */
[----:B------:R-:W-:Y:S02]  /*6e30*/  LOP3.LUT R37, R39, 0xff, RZ, 0xc0, !PT ;  /* 0x000000ff27257812 */ /* 0x000fe400078ec0ff */
[--C-:B------:R-:W-:Y:S02]  /*6e40*/  SHF.R.U32.HI R98, RZ, 0x18, R39.reuse ;  /* 0x00000018ff627819 */ /* 0x100fe40000011627 */
[----:B------:R-:W-:Y:S02]  /*6e50*/  PRMT R35, R35, 0x654, R36 ;  /* 0x0000065423237816 */ /* 0x000fe40000000024 */
[--C-:B---3--:R-:W-:Y:S02]  /*6e60*/  SHF.R.U32.HI R105, RZ, 0x10, R39.reuse ;  /* 0x00000010ff697819 */ /* 0x108fe40000011627 */
[----:B------:R-:W-:-:S02]  /*6e70*/  SHF.R.U32.HI R99, RZ, 0x8, R39 ;  /* 0x00000008ff637819 */ /* 0x000fc40000011627 */
[----:B------:R-:W-:Y:S02]  /*6e80*/  PRMT R39, R103, 0x654, R38 ;  /* 0x0000065467277816 */ /* 0x000fe40000000026 */
[----:B------:R-:W-:Y:S02]  /*6e90*/  PRMT R103, R98, 0x654, R37 ;  /* 0x0000065462677816 */ /* 0x000fe40000000025 */
[----:B------:R-:W-:Y:S02]  /*6ea0*/  MOV R30, R10 ;  /* 0x0000000a001e7202 */ /* 0x000fe40000000f00 */
[----:B------:R-:W-:Y:S01]  /*6eb0*/  LOP3.LUT R37, R35, 0xff00, R4, 0xf8, !PT ;  /* 0x0000ff0023257812 */ /* 0x000fe200078ef804 */
[----:B------:R-:W-:Y:S01]  /*6ec0*/  IMAD.U32 R4, R118, 0x10000, RZ ;  /* 0x0001000076047824 */ /* 0x000fe200078e00ff */
[----:B------:R-:W-:Y:S02]  /*6ed0*/  SHF.L.U32 R10, R99, 0x8, RZ ;  /* 0x00000008630a7819 */ /* 0x000fe400000006ff */
[----:B------:R-:W-:-:S02]  /*6ee0*/  LOP3.LUT R99, R39, 0xff00, R6, 0xf8, !PT ;  /* 0x0000ff0027637812 */ /* 0x000fc400078ef806 */
[----:B------:R-:W-:Y:S02]  /*6ef0*/  F2FP.F16.E4M3.UNPACK_B R39, R114.H1 ;  /* 0x00000072ff27723e */ /* 0x000fe400030006ff */
[----:B------:R-:W-:Y:S02]  /*6f00*/  F2FP.F16.E4M3.UNPACK_B R32, R31.H1 ;  /* 0x0000001fff20723e */ /* 0x000fe400030006ff */
[----:B------:R-:W-:Y:S01]  /*6f10*/  F2FP.F16.E4M3.UNPACK_B R35, R34.H1 ;  /* 0x00000022ff23723e */ /* 0x000fe200030006ff */
[--C-:B------:R-:W-:Y:S01]  /*6f20*/  HADD2.F32 R6, -RZ, R39.reuse.H0_H0 ;  /* 0x20000027ff067230 */ /* 0x100fe20000004100 */
[----:B------:R-:W-:Y:S01]  /*6f30*/  LOP3.LUT R4, R37, 0xff0000, R4, 0xf8, !PT ;  /* 0x00ff000025047812 */ /* 0x000fe200078ef804 */
[----:B------:R-:W-:Y:S01]  /*6f40*/  HADD2.F32 R39, -RZ, R39.H1_H1 ;  /* 0x30000027ff277230 */ /* 0x000fe20000004100 */
[----:B------:R-:W-:Y:S01]  /*6f50*/  LOP3.LUT R8, R33, 0xff0000, R8, 0xf8, !PT ;  /* 0x00ff000021087812 */ /* 0x000fe200078ef808 */
[----:B------:R-:W-:Y:S01]  /*6f60*/  HADD2.F32 R33, -RZ, R32.H0_H0 ;  /* 0x20000020ff217230 */ /* 0x000fe20000004100 */
[----:B------:R-:W-:Y:S01]  /*6f70*/  F2FP.F16.E4M3.UNPACK_B R37, R112.H1 ;  /* 0x00000070ff25723e */ /* 0x000fe200030006ff */
[----:B------:R-:W-:Y:S01]  /*6f80*/  HADD2.F32 R36, -RZ, R35.H0_H0 ;  /* 0x20000023ff247230 */ /* 0x000fe20000004100 */
[----:B------:R-:W-:Y:S01]  /*6f90*/  LOP3.LUT R103, R103, 0xff00, R10, 0xf8, !PT ;  /* 0x0000ff0067677812 */ /* 0x000fe200078ef80a */
[----:B------:R-:W-:Y:S01]  /*6fa0*/  IMAD.U32 R10, R116, 0x10000, RZ ;  /* 0x00010000740a7824 */ /* 0x000fe200078e00ff */
[----:B------:R-:W-:Y:S01]  /*6fb0*/  SHF.L.U32 R98, R105, 0x10, RZ ;  /* 0x0000001069627819 */ /* 0x000fe200000006ff */
[----:B------:R-:W-:-:S02]  /*6fc0*/  HADD2.F32 R38, -RZ, R37.H0_H0 ;  /* 0x20000025ff267230 */ /* 0x000fc40000004100 */
[CC--:B------:R-:W-:Y:S01]  /*6fd0*/  FMUL.FTZ R105, R33.reuse, R6.reuse ;  /* 0x0000000621697220 */ /* 0x0c0fe20000410000 */
[C---:B------:R-:W-:Y:S01]  /*6fe0*/  FMUL.FTZ R116, R36.reuse, R6 ;  /* 0x0000000624747220 */ /* 0x040fe20000410000 */
        /* <DEDUP_REMOVED lines=27> */
[----:B------:R-:W-:Y:S02]  /*71a0*/  F2FP.F16.E4M3.UNPACK_B R32, R113.H1 ;  /* 0x00000071ff20723e */ /* 0x000fe400030006ff */
[----:B------:R-:W-:Y:S02]  /*71b0*/  F2FP.F16.E4M3.UNPACK_B R33, R30.H1 ;  /* 0x0000001eff21723e */ /* 0x000fe400030006ff */
[----:B------:R-:W-:Y:S01]  /*71c0*/  LOP3.LUT R10, R99, 0xff0000, R10, 0xf8, !PT ;  /* 0x00ff0000630a7812 */ /* 0x000fe200078ef80a */
[C---:B------:R-:W-:Y:S01]  /*71d0*/  FMUL.FTZ R99, R31.reuse, R114 ;  /* 0x000000721f637220 */ /* 0x040fe20000410000 */
        /* <DEDUP_REMOVED lines=17> */
[-C--:B------:R-:W-:Y:S01]  /*72f0*/  FMUL.FTZ R32, R33, R38.reuse ;  /* 0x0000002621207220 */ /* 0x080fe20000410000 */
[----:B------:R-:W-:Y:S01]  /*7300*/  F2FP.F16.E4M3.UNPACK_B R111, R111 ;  /* 0x0000006fff6f723e */ /* 0x000fe200020006ff */
[----:B------:R-:W-:Y:S01]  /*7310*/  FMUL.FTZ R124, R31, R38 ;  /* 0x000000261f7c7220 */ /* 0x000fe20000410000 */
[----:B------:R-:W-:Y:S01]  /*7320*/  FFMA.FTZ R38, R35, R34, R112 ;  /* 0x0000002223267223 */ /* 0x000fe20000010070 */
[----:B------:R-:W-:Y:S01]  /*7330*/  FFMA.FTZ R122, R31, R36, -R32 ;  /* 0x000000241f7a7223 */ /* 0x000fe20000010820 */
[----:B------:R-:W-:Y:S01]  /*7340*/  F2FP.F16.E4M3.UNPACK_B R31, R30 ;  /* 0x0000001eff1f723e */ /* 0x000fe200020006ff */
[--C-:B------:R-:W-:Y:S02]  /*7350*/  HADD2.F32 R35, -RZ, R113.reuse.H0_H0 ;  /* 0x20000071ff237230 */ /* 0x100fe40000004100 */
[----:B------:R-:W-:Y:S01]  /*7360*/  FFMA.FTZ R119, R33, R36, R124 ;  /* 0x0000002421777223 */ /* 0x000fe2000001007c */
[----:B------:R-:W-:Y:S01]  /*7370*/  HADD2.F32 R113, -RZ, R113.H1_H1 ;  /* 0x30000071ff717230 */ /* 0x000fe20000004100 */
[----:B------:R-:W-:Y:S01]  /*7380*/  F2FP.SATFINITE.E4M3.F32.PACK_AB_MERGE_C R117, R122, R117, RZ ;  /* 0x000000757a75723e */ /* 0x000fe200048070ff */
[----:B------:R-:W-:-:S02]  /*7390*/  HADD2.F32 R32, -RZ, R31.H0_H0 ;  /* 0x2000001fff207230 */ /* 0x000fc40000004100 */
[--C-:B------:R-:W-:Y:S02]  /*73a0*/  HADD2.F32 R30, -RZ, R28.reuse.H0_H0 ;  /* 0x2000001cff1e7230 */ /* 0x100fe40000004100 */
[----:B------:R-:W-:Y:S02]  /*73b0*/  HADD2.F32 R31, -RZ, R31.H1_H1 ;  /* 0x3000001fff1f7230 */ /* 0x000fe40000004100 */
[-C--:B------:R-:W-:Y:S01]  /*73c0*/  FMUL.FTZ R37, R32, R35.reuse ;  /* 0x0000002320257220 */ /* 0x080fe20000410000 */
[----:B------:R-:W-:Y:S02]  /*73d0*/  HADD2.F32 R28, -RZ, R28.H1_H1 ;  /* 0x3000001cff1c7230 */ /* 0x000fe40000004100 */
[----:B------:R-:W-:Y:S01]  /*73e0*/  FMUL.FTZ R35, R30, R35 ;  /* 0x000000231e237220 */ /* 0x000fe20000410000 */
[--C-:B------:R-:W-:Y:S02]  /*73f0*/  HADD2.F32 R33, -RZ, R111.reuse.H0_H0 ;  /* 0x2000006fff217230 */ /* 0x100fe40000004100 */
[----:B------:R-:W-:Y:S01]  /*7400*/  FMUL.FTZ R115, R31, R113 ;  /* 0x000000711f737220 */ /* 0x000fe20000410000 */
[----:B------:R-:W-:-:S02]  /*7410*/  HADD2.F32 R111, -RZ, R111.H1_H1 ;  /* 0x3000006fff6f7230 */ /* 0x000fc40000004100 */
[----:B------:R-:W-:Y:S01]  /*7420*/  FMUL.FTZ R34, R28, R113 ;  /* 0x000000711c227220 */ /* 0x000fe20000410000 */
[-C--:B------:R-:W-:Y:S01]  /*7430*/  FFMA.FTZ R112, R32, R33.reuse, R35 ;  /* 0x0000002120707223 */ /* 0x080fe20000010023 */
[----:B------:R-:W-:Y:S01]  /*7440*/  FFMA.FTZ R30, R30, R33, -R37 ;  /* 0x000000211e1e7223 */ /* 0x000fe20000010825 */
[-C--:B------:R-:W-:Y:S01]  /*7450*/  FFMA.FTZ R115, R28, R111.reuse, -R115 ;  /* 0x0000006f1c737223 */ /* 0x080fe20000010873 */
[----:B------:R-:W-:Y:S01]  /*7460*/  FFMA.FTZ R111, R31, R111, R34 ;  /* 0x0000006f1f6f7223 */ /* 0x000fe20000010022 */
[----:B------:R-:W-:Y:S02]  /*7470*/  F2FP.SATFINITE.E4M3.F32.PACK_AB_MERGE_C R28, R119, R38, RZ ;  /* 0x00000026771c723e */ /* 0x000fe400048070ff */
[----:B------:R-:W-:Y:S02]  /*7480*/  F2FP.SATFINITE.E4M3.F32.PACK_AB_MERGE_C R31, R118, R105, RZ ;  /* 0x00000069761f723e */ /* 0x000fe400048070ff */
[----:B------:R-:W-:Y:S02]  /*7490*/  F2FP.F16.E4M3.UNPACK_B R35, R9 ;  /* 0x00000009ff23723e */ /* 0x000fe400020006ff */
[----:B------:R-:W-:-:S02]  /*74a0*/  F2FP.F16.E4M3.UNPACK_B R38, R10 ;  /* 0x0000000aff26723e */ /* 0x000fc400020006ff */
[----:B------:R-:W-:Y:S01]  /*74b0*/  F2FP.F16.E4M3.UNPACK_B R33, R5 ;  /* 0x00000005ff21723e */ /* 0x000fe200020006ff */
[----:B------:R-:W-:Y:S01]  /*74c0*/  HADD2.F32 R36, -RZ, R35.H0_H0 ;  /* 0x20000023ff247230 */ /* 0x000fe20000004100 */
[----:B------:R-:W-:Y:S01]  /*74d0*/  F2FP.SATFINITE.E4M3.F32.PACK_AB_MERGE_C R31, R99, R98, R31 ;  /* 0x00000062631f723e */ /* 0x000fe2000480701f */
[--C-:B------:R-:W-:Y:S01]  /*74e0*/  HADD2.F32 R99, -RZ, R38.reuse.H0_H0 ;  /* 0x20000026ff637230 */ /* 0x100fe20000004100 */
[----:B------:R-:W-:Y:S01]  /*74f0*/  F2FP.SATFINITE.E4M3.F32.PACK_AB_MERGE_C R32, R103, R116, RZ ;  /* 0x000000746720723e */ /* 0x000fe200048070ff */
[----:B------:R-:W-:Y:S01]  /*7500*/  HADD2.F32 R34, -RZ, R33.H0_H0 ;  /* 0x20000021ff227230 */ /* 0x000fe20000004100 */
[----:B------:R-:W-:Y:S01]  /*7510*/  F2FP.F16.E4M3.UNPACK_B R37, R8 ;  /* 0x00000008ff25723e */ /* 0x000fe200020006ff */
[----:B------:R-:W-:Y:S01]  /*7520*/  HADD2.F32 R35, -RZ, R35.H1_H1 ;  /* 0x30000023ff237230 */ /* 0x000fe20000004100 */
[----:B------:R-:W-:Y:S01]  /*7530*/  F2FP.SATFINITE.E4M3.F32.PACK_AB_MERGE_C R32, R114, R39, R32 ;  /* 0x000000277220723e */ /* 0x000fe20004807020 */
[-C--:B------:R-:W-:Y:S01]  /*7540*/  FMUL.FTZ R103, R36, R99.reuse ;  /* 0x0000006324677220 */ /* 0x080fe20000410000 */
[----:B------:R-:W-:Y:S01]  /*7550*/  FMUL.FTZ R99, R34, R99 ;  /* 0x0000006322637220 */ /* 0x000fe20000410000 */
[----:B------:R-:W-:Y:S01]  /*7560*/  HADD2.F32 R39, -RZ, R37.H0_H0 ;  /* 0x20000025ff277230 */ /* 0x000fe20000004100 */
[----:B------:R-:W-:Y:S01]  /*7570*/  F2FP.SATFINITE.E4M3.F32.PACK_AB_MERGE_C R28, R111, R112, R28 ;  /* 0x000000706f1c723e */ /* 0x000fe2000480701c */
[----:B------:R-:W-:Y:S01]  /*7580*/  HADD2.F32 R38, -RZ, R38.H1_H1 ;  /* 0x30000026ff267230 */ /* 0x000fe20000004100 */
[----:B------:R-:W-:Y:S01]  /*7590*/  F2FP.F16.E4M3.UNPACK_B R5, R5.H1 ;  /* 0x00000005ff05723e */ /* 0x000fe200030006ff */
[----:B------:R-:W-:-:S02]  /*75a0*/  HADD2.F32 R33, -RZ, R33.H1_H1 ;  /* 0x30000021ff217230 */ /* 0x000fc40000004100 */
        /* <DEDUP_REMOVED lines=12> */
[----:B------:R-:W-:Y:S01]  /*7670*/  HADD2.F32 R35, -RZ, R33.H0_H0 ;  /* 0x20000021ff237230 */ /* 0x000fe20000004100 */
[----:B------:R-:W-:Y:S01]  /*7680*/  F2FP.SATFINITE.E4M3.F32.PACK_AB_MERGE_C R30, R115, R30, R117 ;  /* 0x0000001e731e723e */ /* 0x000fe20004807075 */
        /* <DEDUP_REMOVED lines=65> */
.L_x_7456:
[----:B------:R-:W-:Y:S05]  /*7aa0*/  BSYNC B2 ;  /* 0x0000000000027941 */ /* 0x000fea0003800000 */
.L_x_7455:
[----:B------:R-:W-:Y:S01]  /*7ab0*/  ISETP.GE.AND P3, PT, R15, R104, PT ;  /* 0x000000680f00720c */ /* 0x000fe20003f66270 */
[----:B0-----:R0:W-:-:S12]  /*7ac0*/  ST.E.128 desc[UR60][R12.64], R4 ;  /* 0x000000040c007985 */ /* 0x0011d8000c101d3c */
[----:B------:R-:W-:-:S04]  /*7ad0*/  @!P3 IADD3 R14, P4, R15, R14, RZ ;  /* 0x0000000e0f0eb210 */ /* 0x000fc80007f9e0ff */
[----:B------:R-:W-:-:S05]  /*7ae0*/  @!P3 LEA.HI.X.SX32 R15, R15, R29, 0x1, P4 ;  /* 0x0000001d0f0fb211 */ /* 0x000fca00020f0eff */
[----:B------:R0:W-:Y:S04]  /*7af0*/  @!P3 ST.E.128 desc[UR60][R14.64], R8 ;  /* 0x000000080e00b985 */ /* 0x0001e8000c101d3c */
.L_x_7454:
[----:B------:R-:W-:Y:S05]  /*7b00*/  BSYNC B1 ;  /* 0x0000000000017941 */ /* 0x000fea0003800000 */
.L_x_7453:
[----:B------:R-:W-:-:S03]  /*7b10*/  UMOV UR4, 0xffffffff ;  /* 0xffffffff00047882 */ /* 0x000fc60000000000 */
[----:B------:R-:W-:Y:S05]  /*7b20*/  BRA.DIV UR4, `(.L_x_7457) ;  /* 0x0000018e04787947 */ /* 0x000fea000b800000 */
[----:B0-----:R0:W0:Y:S04]  /*7b30*/  SHFL.IDX PT, R29, R102, 0x2, 0x1c1f ;  /* 0x005c1f00661d7f89 */ /* 0x00102800000e0000 */
[----:B------:R0:W0:Y:S02]  /*7b40*/  SHFL.IDX PT, R14, R101, 0x2, 0x1c1f ;  /* 0x005c1f00650e7f89 */ /* 0x00002400000e0000 */
.L_x_7719:
[----:B------:R-:W-:-:S13]  /*7b50*/  ISETP.GE.OR P3, PT, R227, R97, P1 ;  /* 0x00000061e300720c */ /* 0x000fda0000f66670 */
[----:B------:R-:W-:Y:S05]  /*7b60*/  @P3 BRA `(.L_x_7437) ;  /* 0x0000001400283947 */ /* 0x000fea0003800000 */
[----:B------:R-:W-:Y:S01]  /*7b70*/  SEL R110, R71, R110, !P0 ;  /* 0x0000006e476e7207 */ /* 0x000fe20004000000 */
[----:B------:R-:W-:Y:S01]  /*7b80*/  BSSY B1, `(.L_x_7458) ;  /* 0x00000eb000017945 */ /* 0x000fe20003800000 */
[----:B0-----:R-:W-:Y:S02]  /*7b90*/  IADD3 R12, P3, R62, R14, RZ ;  /* 0x0000000e3e0c7210 */ /* 0x001fe40007f7e0ff */
[----:B------:R-:W-:-:S03]  /*7ba0*/  SHF.R.S32.HI R5, RZ, 0x1f, R110 ;  /* 0x0000001fff057819 */ /* 0x000fc6000001146e */
[----:B------:R-:W-:Y:S01]  /*7bb0*/  IMAD.X R13, R29, 0x1, R60, P3 ;  /* 0x000000011d0d7824 */ /* 0x000fe200018e063c */
[----:B------:R-:W-:-:S04]  /*7bc0*/  LEA.HI R110, R5, R110, RZ, 0x5 ;  /* 0x0000006e056e7211 */ /* 0x000fc800078f28ff */
[----:B------:R-:W-:-:S05]  /*7bd0*/  LEA.HI.SX32 R15, R110, R63, 0x1b ;  /* 0x0000003f6e0f7211 */ /* 0x000fca00078fdaff */
[----:B------:R-:W-:-:S05]  /*7be0*/  IMAD.SHL.U32 R15, R15, 0x10, RZ ;  /* 0x000000100f0f7824 */ /* 0x000fca00078e00ff */
[----:B------:R-:W-:-:S04]  /*7bf0*/  LOP3.LUT R4, R201, 0x70, R15, 0xf8, !PT ;  /* 0x00000070c9047812 */ /* 0x000fc800078ef80f */
[----:B------:R-:W-:-:S05]  /*7c00*/  LOP3.LUT R5, R4, R77, RZ, 0x3c, !PT ;  /* 0x0000004d04057212 */ /* 0x000fca00078e3cff */
[----:B------:R-:W-:Y:S02]  /*7c10*/  IMAD.IADD R7, R206, 0x1, R5 ;  /* 0x00000001ce077824 */ /* 0x000fe400078e0205 */
[C---:B------:R-:W-:Y:S02]  /*7c20*/  IMAD R5, R192.reuse, 0x5000, R0 ;  /* 0x00005000c0057824 */ /* 0x040fe400078e0200 */
[----:B------:R-:W-:-:S03]  /*7c30*/  IMAD R7, R192, 0x5000, R7 ;  /* 0x00005000c0077824 */ /* 0x000fc600078e0207 */
[C---:B------:R-:W-:Y:S01]  /*7c40*/  IADD3 R5, R18.reuse, R5, RZ ;  /* 0x0000000512057210 */ /* 0x040fe20007ffe0ff */
[----:B------:R-:W-:-:S05]  /*7c50*/  IMAD.IADD R8, R18, 0x1, R7 ;  /* 0x0000000112087824 */ /* 0x000fca00078e0207 */
[----:B------:R-:W0:Y:S04]  /*7c60*/  LDS.128 R4, [R5+0x18400] ;  /* 0x0184000005047984 */ /* 0x000e280000000c00 */
[----:B------:R-:W0:Y:S01]  /*7c70*/  LDS.128 R8, [R8+0x18400] ;  /* 0x0184000008087984 */ /* 0x000e220000000c00 */
[----:B------:R-:W-:Y:S05]  /*7c80*/  @P2 BRA `(.L_x_7459) ;  /* 0x0000000c00682947 */ /* 0x000fea0003800000 */
[--C-:B------:R-:W-:Y:S01]  /*7c90*/  SHF.R.U32.HI R31, RZ, 0x8, R41.reuse ;  /* 0x00000008ff1f7819 */ /* 0x100fe20000011629 */
[----:B0-----:R-:W-:Y:S01]  /*7ca0*/  IMAD.MOV.U32 R33, RZ, RZ, R8 ;  /* 0x000000ffff217224 */ /* 0x001fe200078e0008 */
[--C-:B----4-:R-:W-:Y:S01]  /*7cb0*/  SHF.R.U32.HI R101, RZ, 0x18, R41.reuse ;  /* 0x00000018ff657819 */ /* 0x110fe20000011629 */
[----:B------:R-:W-:Y:S01]  /*7cc0*/  IMAD.MOV.U32 R28, RZ, RZ, R4 ;  /* 0x000000ffff1c7224 */ /* 0x000fe200078e0004 */
[----:B------:R-:W-:Y:S01]  /*7cd0*/  LOP3.LUT R30, R41, 0xff, RZ, 0xc0, !PT ;  /* 0x000000ff291e7812 */ /* 0x000fe200078ec0ff */
[----:B------:R-:W-:Y:S01]  /*7ce0*/  IMAD.SHL.U32 R31, R31, 0x100, RZ ;  /* 0x000001001f1f7824 */ /* 0x000fe200078e00ff */
[----:B------:R-:W-:Y:S01]  /*7cf0*/  SHF.R.U32.HI R46, RZ, 0x10, R41 ;  /* 0x00000010ff2e7819 */ /* 0x000fe20000011629 */
[----:B------:R-:W-:Y:S01]  /*7d00*/  IMAD.MOV.U32 R36, RZ, RZ, R10 ;  /* 0x000000ffff247224 */ /* 0x000fe200078e000a */
[----:B------:R-:W-:Y:S02]  /*7d10*/  PRMT R30, R101, 0x654, R30 ;  /* 0x00000654651e7816 */ /* 0x000fe4000000001e */
[----:B------:R-:W-:-:S02]  /*7d20*/  SHF.R.U32.HI R39, RZ, 0x8, R47 ;  /* 0x00000008ff277819 */ /* 0x000fc4000001162f */
[----:B------:R-:W-:Y:S02]  /*7d30*/  SHF.R.U32.HI R44, RZ, 0x8, R43 ;  /* 0x00000008ff2c7819 */ /* 0x000fe4000001162b */
[----:B------:R-:W-:Y:S01]  /*7d40*/  SHF.R.U32.HI R40, RZ, 0x18, R45 ;  /* 0x00000018ff287819 */ /* 0x000fe2000001162d */
[----:B------:R-:W-:Y:S01]  /*7d50*/  IMAD.SHL.U32 R39, R39, 0x100, RZ ;  /* 0x0000010027277824 */ /* 0x000fe200078e00ff */
[----:B------:R-:W-:Y:S02]  /*7d60*/  LOP3.LUT R35, R45, 0xff, RZ, 0xc0, !PT ;  /* 0x000000ff2d237812 */ /* 0x000fe400078ec0ff */
[----:B------:R-:W-:Y:S02]  /*7d70*/  SHF.R.U32.HI R99, RZ, 0x18, R43 ;  /* 0x00000018ff637819 */ /* 0x000fe4000001162b */
[----:B------:R-:W-:Y:S02]  /*7d80*/  LOP3.LUT R34, R43, 0xff, RZ, 0xc0, !PT ;  /* 0x000000ff2b227812 */ /* 0x000fe400078ec0ff */
[----:B------:R-:W-:Y:S01]  /*7d90*/  LOP3.LUT R8, R30, 0xff00, R31, 0xf8, !PT ;  /* 0x0000ff001e087812 */ /* 0x000fe200078ef81f */
[----:B------:R-:W-:Y:S01]  /*7da0*/  IMAD.U32 R31, R46, 0x10000, RZ ;  /* 0x000100002e1f7824 */ /* 0x000fe200078e00ff */
[----:B------:R-:W-:-:S02]  /*7db0*/  MOV R32, R6 ;  /* 0x0000000600207202 */ /* 0x000fc40000000f00 */
[----:B------:R-:W-:Y:S02]  /*7dc0*/  SHF.R.U32.HI R42, RZ, 0x10, R43 ;  /* 0x00000010ff2a7819 */ /* 0x000fe4000001162b */
[----:B------:R-:W-:Y:S01]  /*7dd0*/  PRMT R6, R40, 0x654, R35 ;  /* 0x0000065428067816 */ /* 0x000fe20000000023 */
[----:B------:R-:W-:Y:S01]  /*7de0*/  IMAD.SHL.U32 R35, R44, 0x100, RZ ;  /* 0x000001002c237824 */ /* 0x000fe200078e00ff */
[----:B------:R-:W-:Y:S02]  /*7df0*/  SHF.R.U32.HI R37, RZ, 0x8, R45 ;  /* 0x00000008ff257819 */ /* 0x000fe4000001162d */
[----:B------:R-:W-:Y:S02]  /*7e00*/  LOP3.LUT R38, R47, 0xff0000ff, RZ, 0xc0, !PT ;  /* 0xff0000ff2f267812 */ /* 0x000fe400078ec0ff */
[----:B------:R-:W-:Y:S02]  /*7e10*/  PRMT R34, R99, 0x654, R34 ;  /* 0x0000065463227816 */ /* 0x000fe40000000022 */
[----:B------:R-:W-:Y:S01]  /*7e20*/  LOP3.LUT R8, R8, 0xff0000, R31, 0xf8, !PT ;  /* 0x00ff000008087812 */ /* 0x000fe200078ef81f */
[----:B------:R-:W-:Y:S01]  /*7e30*/  IMAD.U32 R31, R42, 0x10000, RZ ;  /* 0x000100002a1f7824 */ /* 0x000fe200078e00ff */
[----:B------:R-:W-:-:S02]  /*7e40*/  SHF.L.U32 R37, R37, 0x8, RZ ;  /* 0x0000000825257819 */ /* 0x000fc400000006ff */
[----:B------:R-:W-:Y:S02]  /*7e50*/  LOP3.LUT R40, R38, 0xff00, R39, 0xf8, !PT ;  /* 0x0000ff0026287812 */ /* 0x000fe400078ef827 */
[----:B------:R-:W-:Y:S02]  /*7e60*/  LOP3.LUT R4, R34, 0xff00, R35, 0xf8, !PT ;  /* 0x0000ff0022047812 */ /* 0x000fe400078ef823 */
[----:B------:R-:W-:Y:S02]  /*7e70*/  F2FP.F16.E4M3.UNPACK_B R39, R106.H1 ;  /* 0x0000006aff27723e */ /* 0x000fe400030006ff */
[----:B------:R-:W-:Y:S02]  /*7e80*/  F2FP.F16.E4M3.UNPACK_B R30, R28.H1 ;  /* 0x0000001cff1e723e */ /* 0x000fe400030006ff */
[----:B------:R-:W-:Y:S02]  /*7e90*/  F2FP.F16.E4M3.UNPACK_B R34, R33.H1 ;  /* 0x00000021ff22723e */ /* 0x000fe400030006ff */
[----:B------:R-:W-:Y:S01]  /*7ea0*/  LOP3.LUT R10, R6, 0xff00, R37, 0xf8, !PT ;  /* 0x0000ff00060a7812 */ /* 0x000fe200078ef825 */
[----:B------:R-:W-:Y:S01]  /*7eb0*/  HADD2.F32 R6, -RZ, R39.H0_H0 ;  /* 0x20000027ff067230 */ /* 0x000fe20000004100 */
[----:B------:R-:W-:Y:S01]  /*7ec0*/  SHF.R.U32.HI R43, RZ, 0x10, R47 ;  /* 0x00000010ff2b7819 */ /* 0x000fe2000001162f */
[----:B------:R-:W-:Y:S01]  /*7ed0*/  HADD2.F32 R35, -RZ, R34.H0_H0 ;  /* 0x20000022ff237230 */ /* 0x000fe20000004100 */
[----:B------:R-:W-:Y:S01]  /*7ee0*/  LOP3.LUT R4, R4, 0xff0000, R31, 0xf8, !PT ;  /* 0x00ff000004047812 */ /* 0x000fe200078ef81f */
[----:B------:R-:W-:Y:S01]  /*7ef0*/  HADD2.F32 R31, -RZ, R30.H0_H0 ;  /* 0x2000001eff1f7230 */ /* 0x000fe20000004100 */
[----:B------:R-:W-:Y:S01]  /*7f00*/  F2FP.F16.E4M3.UNPACK_B R37, R108.H1 ;  /* 0x0000006cff25723e */ /* 0x000fe200030006ff */
[----:B------:R-:W-:-:S02]  /*7f10*/  IMAD.U32 R43, R43, 0x10000, RZ ;  /* 0x000100002b2b7824 */ /* 0x000fc400078e00ff */
[----:B------:R-:W-:Y:S01]  /*7f20*/  FMUL.FTZ R42, R35, R6 ;  /* 0x00000006232a7220 */ /* 0x000fe20000410000 */
[----:B------:R-:W-:Y:S01]  /*7f30*/  F2FP.F16.E4M3.UNPACK_B R106, R106 ;  /* 0x0000006aff6a723e */ /* 0x000fe200020006ff */
[----:B------:R-:W-:Y:S01]  /*7f40*/  FMUL.FTZ R44, R31, R6 ;  /* 0x000000061f2c7220 */ /* 0x000fe20000410000 */
[----:B------:R-:W-:Y:S01]  /*7f50*/  HADD2.F32 R38, -RZ, R37.H0_H0 ;  /* 0x20000025ff267230 */ /* 0x000fe20000004100 */
[----:B------:R-:W-:Y:S01]  /*7f60*/  LOP3.LUT R6, R40, 0xff0000, R43, 0xf8, !PT ;  /* 0x00ff000028067812 */ /* 0x000fe200078ef82b */
[----:B------:R-:W-:Y:S01]  /*7f70*/  HADD2.F32 R40, -RZ, R39.H1_H1 ;  /* 0x30000027ff287230 */ /* 0x000fe20000004100 */
[----:B------:R-:W-:Y:S02]  /*7f80*/  F2FP.F16.E4M3.UNPACK_B R33, R33 ;  /* 0x00000021ff21723e */ /* 0x000fe400020006ff */
[-C--:B------:R-:W-:Y:S01]  /*7f90*/  FFMA.FTZ R44, R35, R38.reuse, R44 ;  /* 0x00000026232c7223 */ /* 0x080fe2000001002c */
[----:B------:R-:W-:Y:S01]  /*7fa0*/  FFMA.FTZ R43, R31, R38, -R42 ;  /* 0x000000261f2b7223 */ /* 0x000fe2000001082a */
        /* <DEDUP_REMOVED lines=8> */
[----:B------:R-:W-:Y:S01]  /*8030*/  HADD2.F32 R34, -RZ, R33.H0_H0 ;  /* 0x20000021ff227230 */ /* 0x000fe20000004100 */
[----:B------:R-:W-:Y:S01]  /*8040*/  SHF.R.U32.HI R41, RZ, 0x10, R45 ;  /* 0x00000010ff297819 */ /* 0x000fe2000001162d */
[-C--:B------:R-:W-:Y:S01]  /*8050*/  FFMA.FTZ R46, R31, R38.reuse, -R42 ;  /* 0x000000261f2e7223 */ /* 0x080fe2000001082a */
[----:B------:R-:W-:Y:S02]  /*8060*/  HADD2.F32 R30, -RZ, R28.H0_H0 ;  /* 0x2000001cff1e7230 */ /* 0x000fe40000004100 */
[----:B------:R-:W-:Y:S01]  /*8070*/  FFMA.FTZ R45, R35, R38, R40 ;  /* 0x00000026232d7223 */ /* 0x000fe20000010028 */
        /* <DEDUP_REMOVED lines=10> */
[----:B------:R-:W-:Y:S01]  /*8120*/  F2FP.F16.E4M3.UNPACK_B R30, R107.H1 ;  /* 0x0000006bff1e723e */ /* 0x000fe200030006ff */
[C---:B------:R-:W-:Y:S01]  /*8130*/  FMUL.FTZ R106, R28.reuse, R106 ;  /* 0x0000006a1c6a7220 */ /* 0x040fe20000410000 */
[----:B------:R-:W-:Y:S01]  /*8140*/  F2FP.F16.E4M3.UNPACK_B R31, R36.H1 ;  /* 0x00000024ff1f723e */ /* 0x000fe200030006ff */
[----:B------:R-:W-:Y:S01]  /*8150*/  FFMA.FTZ R42, R28, R108, -R35 ;  /* 0x0000006c1c2a7223 */ /* 0x000fe20000010823 */
[----:B------:R-:W-:Y:S01]  /*8160*/  F2FP.F16.E4M3.UNPACK_B R28, R32.H1 ;  /* 0x00000020ff1c723e */ /* 0x000fe200030006ff */
[--C-:B------:R-:W-:Y:S01]  /*8170*/  HADD2.F32 R37, -RZ, R30.reuse.H0_H0 ;  /* 0x2000001eff257230 */ /* 0x100fe20000004100 */
[----:B------:R-:W-:Y:S01]  /*8180*/  SHF.L.U32 R41, R41, 0x10, RZ ;  /* 0x0000001029297819 */ /* 0x000fe200000006ff */
[----:B------:R-:W-:Y:S01]  /*8190*/  HADD2.F32 R34, -RZ, R31.H0_H0 ;  /* 0x2000001fff227230 */ /* 0x000fe20000004100 */
[----:B------:R-:W-:Y:S01]  /*81a0*/  F2FP.F16.E4M3.UNPACK_B R35, R109.H1 ;  /* 0x0000006dff23723e */ /* 0x000fe200030006ff */
[----:B------:R-:W-:Y:S01]  /*81b0*/  HADD2.F32 R38, -RZ, R30.H1_H1 ;  /* 0x3000001eff267230 */ /* 0x000fe20000004100 */
[----:B------:R-:W-:Y:S01]  /*81c0*/  LOP3.LUT R10, R10, 0xff0000, R41, 0xf8, !PT ;  /* 0x00ff00000a0a7812 */ /* 0x000fe200078ef829 */
[----:B------:R-:W-:-:S02]  /*81d0*/  HADD2.F32 R30, -RZ, R28.H0_H0 ;  /* 0x2000001cff1e7230 */ /* 0x000fc40000004100 */
[----:B------:R-:W-:Y:S01]  /*81e0*/  FFMA.FTZ R41, R33, R108, R106 ;  /* 0x0000006c21297223 */ /* 0x000fe2000001006a */
[----:B------:R-:W-:Y:S02]  /*81f0*/  HADD2.F32 R31, -RZ, R31.H1_H1 ;  /* 0x3000001fff1f7230 */ /* 0x000fe40000004100 */
[-C--:B------:R-:W-:Y:S01]  /*8200*/  FMUL.FTZ R47, R34, R37.reuse ;  /* 0x00000025222f7220 */ /* 0x080fe20000410000 */
[--C-:B------:R-:W-:Y:S02]  /*8210*/  HADD2.F32 R33, -RZ, R35.reuse.H0_H0 ;  /* 0x20000023ff217230 */ /* 0x100fe40000004100 */
[C---:B------:R-:W-:Y:S01]  /*8220*/  FMUL.FTZ R37, R30.reuse, R37 ;  /* 0x000000251e257220 */ /* 0x040fe20000410000 */
[----:B------:R-:W-:Y:S01]  /*8230*/  HADD2.F32 R28, -RZ, R28.H1_H1 ;  /* 0x3000001cff1c7230 */ /* 0x000fe20000004100 */
[----:B------:R-:W-:Y:S01]  /*8240*/  F2FP.F16.E4M3.UNPACK_B R107, R107 ;  /* 0x0000006bff6b723e */ /* 0x000fe200020006ff */
[----:B------:R-:W-:Y:S01]  /*8250*/  HADD2.F32 R35, -RZ, R35.H1_H1 ;  /* 0x30000023ff237230 */ /* 0x000fe20000004100 */
[----:B------:R-:W-:Y:S01]  /*8260*/  F2FP.F16.E4M3.UNPACK_B R36, R36 ;  /* 0x00000024ff24723e */ /* 0x000fe200020006ff */
[----:B------:R-:W-:Y:S01]  /*8270*/  FMUL.FTZ R99, R31, R38 ;  /* 0x000000261f637220 */ /* 0x000fe20000410000 */
[----:B------:R-:W-:Y:S01]  /*8280*/  F2FP.F16.E4M3.UNPACK_B R32, R32 ;  /* 0x00000020ff20723e */ /* 0x000fe200020006ff */
[-C--:B------:R-:W-:Y:S01]  /*8290*/  FFMA.FTZ R47, R30, R33.reuse, -R47 ;  /* 0x000000211e2f7223 */ /* 0x080fe2000001082f */
        /* <DEDUP_REMOVED lines=10> */
[----:B------:R-:W-:Y:S01]  /*8340*/  FMUL.FTZ R35, R30, R33 ;  /* 0x000000211e237220 */ /* 0x000fe20000410000 */
        /* <DEDUP_REMOVED lines=8> */
[----:B------:R-:W-:Y:S01]  /*83d0*/  F2FP.SATFINITE.E4M3.F32.PACK_AB_MERGE_C R98, R42, R39, R43 ;  /* 0x000000272a62723e */ /* 0x000fe2000480702b */
[-C--:B------:R-:W-:Y:S01]  /*83e0*/  FFMA.FTZ R35, R28, R31.reuse, -R35 ;  /* 0x0000001f1c237223 */ /* 0x080fe20000010823 */
[----:B------:R-:W-:Y:S01]  /*83f0*/  FFMA.FTZ R38, R30, R31, R33 ;  /* 0x0000001f1e267223 */ /* 0x000fe20000010021 */
[-C--:B------:R-:W-:Y:S01]  /*8400*/  FFMA.FTZ R107, R36, R109.reuse, R107 ;  /* 0x0000006d246b7223 */ /* 0x080fe2000001006b */
[----:B------:R-:W-:Y:S01]  /*8410*/  F2FP.SATFINITE.E4M3.F32.PACK_AB_MERGE_C R36, R99, R34, RZ ;  /* 0x000000226324723e */ /* 0x000fe200048070ff */
[----:B------:R-:W-:Y:S01]  /*8420*/  FFMA.FTZ R30, R32, R109, -R37 ;  /* 0x0000006d201e7223 */ /* 0x000fe20000010825 */
        /* <DEDUP_REMOVED lines=19> */
[----:B------:R-:W-:Y:S01]  /*8560*/  F2FP.SATFINITE.E4M3.F32.PACK_AB_MERGE_C R44, R45, R44, RZ ;  /* 0x0000002c2d2c723e */ /* 0x000fe200048070ff */
[C---:B------:R-:W-:Y:S01]  /*8570*/  FMUL.FTZ R34, R28.reuse, R34 ;  /* 0x000000221c227220 */ /* 0x040fe20000410000 */
[----:B------:R-:W-:Y:S01]  /*8580*/  F2FP.F16.E4M3.UNPACK_B R30, R9.H1 ;  /* 0x00000009ff1e723e */ /* 0x000fe200030006ff */
[----:B------:R-:W-:Y:S01]  /*8590*/  FFMA.FTZ R38, R28, R33, -R35 ;  /* 0x000000211c267223 */ /* 0x000fe20000010823 */
[----:B------:R-:W-:-:S02]  /*85a0*/  F2FP.F16.E4M3.UNPACK_B R28, R10.H1 ;  /* 0x0000000aff1c723e */ /* 0x000fc400030006ff */
[----:B------:R-:W-:Y:S01]  /*85b0*/  F2FP.F16.E4M3.UNPACK_B R5, R5.H1 ;  /* 0x00000005ff05723e */ /* 0x000fe200030006ff */
[----:B------:R-:W-:Y:S01]  /*85c0*/  HADD2.F32 R10, -RZ, R30.H0_H0 ;  /* 0x2000001eff0a7230 */ /* 0x000fe20000004100 */
[----:B------:R-:W-:Y:S01]  /*85d0*/  F2FP.SATFINITE.E4M3.F32.PACK_AB_MERGE_C R101, R41, R40, R44 ;  /* 0x000000282965723e */ /* 0x000fe2000480702c */
[----:B------:R-:W-:Y:S01]  /*85e0*/  FFMA.FTZ R40, R31, R33, R34 ;  /* 0x000000211f287223 */ /* 0x000fe20000010022 */
[----:B------:R-:W-:Y:S01]  /*85f0*/  F2FP.F16.E4M3.UNPACK_B R8, R8.H1 ;  /* 0x00000008ff08723e */ /* 0x000fe200030006ff */
[----:B------:R-:W-:Y:S01]  /*8600*/  HADD2.F32 R31, -RZ, R28.H0_H0 ;  /* 0x2000001cff1f7230 */ /* 0x000fe20000004100 */
[----:B------:R-:W-:Y:S01]  /*8610*/  F2FP.F16.E4M3.UNPACK_B R33, R6 ;  /* 0x00000006ff21723e */ /* 0x000fe200020006ff */
[----:B------:R-:W-:Y:S02]  /*8620*/  HADD2.F32 R9, -RZ, R5.H0_H0 ;  /* 0x20000005ff097230 */ /* 0x000fe40000004100 */
[----:B------:R-:W-:Y:S02]  /*8630*/  HADD2.F32 R30, -RZ, R30.H1_H1 ;  /* 0x3000001eff1e7230 */ /* 0x000fe40000004100 */
[----:B------:R-:W-:Y:S01]  /*8640*/  FMUL.FTZ R34, R10, R31 ;  /* 0x0000001f0a227220 */ /* 0x000fe20000410000 */
[----:B------:R-:W-:-:S02]  /*8650*/  HADD2.F32 R32, -RZ, R28.H1_H1 ;  /* 0x3000001cff207230 */ /* 0x000fc40000004100 */
[C---:B------:R-:W-:Y:S01]  /*8660*/  FMUL.FTZ R31, R9.reuse, R31 ;  /* 0x0000001f091f7220 */ /* 0x040fe20000410000 */
[--C-:B------:R-:W-:Y:S02]  /*8670*/  HADD2.F32 R28, -RZ, R8.reuse.H0_H0 ;  /* 0x20000008ff1c7230 */ /* 0x100fe40000004100 */
[----:B------:R-:W-:Y:S02]  /*8680*/  HADD2.F32 R5, -RZ, R5.H1_H1 ;  /* 0x30000005ff057230 */ /* 0x000fe40000004100 */
[----:B------:R-:W-:Y:S01]  /*8690*/  FMUL.FTZ R36, R30, R32 ;  /* 0x000000201e247220 */ /* 0x000fe20000410000 */
[----:B------:R-:W-:Y:S02]  /*86a0*/  HADD2.F32 R8, -RZ, R8.H1_H1 ;  /* 0x30000008ff087230 */ /* 0x000fe40000004100 */
[-C--:B------:R-:W-:Y:S01]  /*86b0*/  FFMA.FTZ R42, R10, R28.reuse, R31 ;  /* 0x0000001c0a2a7223 */ /* 0x080fe2000001001f */
        /* <DEDUP_REMOVED lines=53> */
[----:B------:R-:W-:Y:S02]  /*8a10*/  F2FP.SATFINITE.E4M3.F32.PACK_AB_MERGE_C R9, R40, R37, R42 ;  /* 0x000000252809723e */ /* 0x000fe4000480702a */
[----:B------:R-:W-:-:S07]  /*8a20*/  MOV R6, R99 ;  /* 0x0000006300067202 */ /* 0x000fce0000000f00 */
.L_x_7459:
[----:B------:R-:W-:Y:S05]  /*8a30*/  BSYNC B1 ;  /* 0x0000000000017941 */ /* 0x000fea0003800000 */
.L_x_7458:
[----:B0-----:R0:W-:Y:S01]  /*8a40*/  ST.E.128 desc[UR60][R12.64], R4 ;  /* 0x000000040c007985 */ /* 0x0011e2000c101d3c */
[----:B------:R-:W-:-:S13]  /*8a50*/  ISETP.GE.AND P2, PT, R15, R104, PT ;  /* 0x000000680f00720c */ /* 0x000fda0003f46270 */
[----:B------:R-:W-:Y:S05]  /*8a60*/  @P2 BRA `(.L_x_7437) ;  /* 0x0000000400682947 */ /* 0x000fea0003800000 */
[----:B------:R-:W-:-:S04]  /*8a70*/  IADD3 R14, P2, R15, R14, RZ ;  /* 0x0000000e0f0e7210 */ /* 0x000fc80007f5e0ff */
[----:B------:R-:W-:-:S05]  /*8a80*/  LEA.HI.X.SX32 R15, R15, R29, 0x1, P2 ;  /* 0x0000001d0f0f7211 */ /* 0x000fca00010f0eff */
[----:B------:R0:W-:Y:S01]  /*8a90*/  ST.E.128 desc[UR60][R14.64], R8 ;  /* 0x000000080e007985 */ /* 0x0001e2000c101d3c */
[----:B------:R-:W-:Y:S05]  /*8aa0*/  BRA `(.L_x_7437) ;  /* 0x0000000400587947 */ /* 0x000fea0003800000 */
.L_x_7407:
[----:B------:R-:W-:-:S13]  /*8ab0*/  ISETP.NE.AND P5, PT, R198, 0x3, PT ;  /* 0x00000003c600780c */ /* 0x000fda0003fa5270 */
[----:B------:R-:W-:Y:S05]  /*8ac0*/  @!P5 BRA `(.L_x_7460) ;  /* 0x000000000004d947 */ /* 0x000fea0003800000 */
[----:B------:R-:W-:Y:S01]  /*8ad0*/  BPT.TRAP 0x1 ;  /* 0x000000040000795c */ /* 0x000fe20000300000 */
.L_x_7460:
[----:B------:R-:W-:Y:S01]  /*8ae0*/  IMAD R88, R192, 0x8, R18 ;  /* 0x00000008c0587824 */ /* 0x000fe200078e0212 */
[----:B------:R-:W-:Y:S01]  /*8af0*/  SHF.L.U32 R100, R196, 0x1f, RZ ;  /* 0x0000001fc4647819 */ /* 0x000fe200000006ff */
[----:B------:R-:W-:Y:S01]  /*8b00*/  BSSY B1, `(.L_x_7461) ;  /* 0x0000004000017945 */ /* 0x000fe20003800000 */
[----:B------:R-:W-:Y:S02]  /*8b10*/  SHF.R.S32.HI R95, RZ, 0x1f, R94 ;  /* 0x0000001fff5f7819 */ /* 0x000fe4000001145e */
[----:B------:R-:W0:Y:S02]  /*8b20*/  SYNCS.PHASECHK.TRANS64.TRYWAIT P2, [R88+URZ+0x22890], R100 ;  /* 0x02289064580075a7 */ /* 0x000e24000804017f */
[----:B0-----:R-:W-:Y:S05]  /*8b30*/  @!P2 BRA `(.L_x_7462) ;  /* 0x0000017c00bca947 */ /* 0x001fea0003800000 */
.L_x_7720:
[----:B------:R-:W-:Y:S05]  /*8b40*/  BSYNC B1 ;  /* 0x0000000000017941 */ /* 0x000fea0003800000 */
.L_x_7461:
        /* <DEDUP_REMOVED lines=14> */
[----:B------:R-:W-:Y:S01]  /*8c30*/  IMAD.IADD R28, R97, 0x1, -R194 ;  /* 0x00000001611c7824 */ /* 0x000fe200078e0ac2 */
[----:B------:R-:W-:Y:S01]  /*8c40*/  IADD3 R5, R5, R7, RZ ;  /* 0x0000000705057210 */ /* 0x000fe20007ffe0ff */
        /* <DEDUP_REMOVED lines=10> */
.L_x_7724:
[----:B------:R-:W-:Y:S04]  /*8cf0*/  BSSY B1, `(.L_x_7464) ;  /* 0x000000d000017945 */ /* 0x000fe80003800000 */
[----:B------:R-:W-:Y:S05]  /*8d00*/  @!P2 BRA `(.L_x_7465) ;  /* 0x00000000002ca947 */ /* 0x000fea0003800000 */
[----:B------:R-:W-:Y:S02]  /*8d10*/  ULDC UR4, c[0x0][0x2f4] ;  /* 0x0000bd0000047ab9 */ /* 0x000fe40000000800 */
[----:B------:R-:W-:-:S13]  /*8d20*/  ISETP.GE.AND P2, PT, R16, UR4, PT ;  /* 0x0000000410007c0c */ /* 0x000fda000bf46270 */
[----:B---3--:R-:W-:-:S05]  /*8d30*/  @!P2 IADD3 R10, P3, R16, R14, RZ ;  /* 0x0000000e100aa210 */ /* 0x008fca0007f7e0ff */
[----:B--2---:R-:W-:Y:S01]  /*8d40*/  @!P2 IMAD.X R11, R4, 0x1, R17, P3 ;  /* 0x00000001040ba824 */ /* 0x004fe200018e0611 */
[----:B------:R-:W-:-:S13]  /*8d50*/  ISETP.GE.AND P3, PT, R19, UR4, PT ;  /* 0x0000000413007c0c */ /* 0x000fda000bf66270 */
[----:B------:R-:W-:-:S05]  /*8d60*/  @!P3 IADD3 R14, P4, R19, R14, RZ ;  /* 0x0000000e130eb210 */ /* 0x000fca0007f9e0ff */
[----:B------:R-:W-:Y:S02]  /*8d70*/  @!P3 IMAD.X R15, R4, 0x1, R193, P4 ;  /* 0x00000001040fb824 */ /* 0x000fe400020e06c1 */
[----:B------:R-:W2:Y:S04]  /*8d80*/  @!P2 LDS.128 R4, [R92+0x18400] ;  /* 0x018400005c04a984 */ /* 0x000ea80000000c00 */
[----:B--2---:R-:W-:Y:S04]  /*8d90*/  @!P2 ST.E.128 desc[UR60][R10.64], R4 ;  /* 0x000000040a00a985 */ /* 0x004fe8000c101d3c */
[----:B------:R-:W2:Y:S04]  /*8da0*/  @!P3 LDS.128 R4, [R91+0x18400] ;  /* 0x018400005b04b984 */ /* 0x000ea80000000c00 */
[----:B--2---:R4:W-:Y:S02]  /*8db0*/  @!P3 ST.E.128 desc[UR60][R14.64], R4 ;  /* 0x000000040e00b985 */ /* 0x0049e4000c101d3c */
.L_x_7465:
[----:B------:R-:W-:Y:S05]  /*8dc0*/  BSYNC B1 ;  /* 0x0000000000017941 */ /* 0x000fea0003800000 */
.L_x_7464:
[----:B------:R-:W-:-:S03]  /*8dd0*/  UMOV UR4, 0xffffffff ;  /* 0xffffffff00047882 */ /* 0x000fc60000000000 */
[----:B------:R-:W-:Y:S05]  /*8de0*/  BRA.DIV UR4, `(.L_x_7466) ;  /* 0x0000017e046c7947 */ /* 0x000fea000b800000 */
[----:B--2-4-:R2:W4:Y:S04]  /*8df0*/  SHFL.IDX PT, R4, R9, 0x1, 0x1c1f ;  /* 0x003c1f0009047f89 */ /* 0x01452800000e0000 */
[----:B---3--:R2:W3:Y:S02]  /*8e00*/  SHFL.IDX PT, R14, R8, 0x1, 0x1c1f ;  /* 0x003c1f00080e7f89 */ /* 0x0084e400000e0000 */
.L_x_7728:
[----:B------:R-:W-:Y:S01]  /*8e10*/  ISETP.GE.AND P2, PT, R28, 0x41, PT ;  /* 0x000000411c00780c */ /* 0x000fe20003f46270 */
[----:B------:R-:W-:-:S12]  /*8e20*/  BSSY B1, `(.L_x_7467) ;  /* 0x000000d000017945 */ /* 0x000fd80003800000 */
[----:B------:R-:W-:Y:S05]  /*8e30*/  @!P2 BRA `(.L_x_7468) ;  /* 0x00000000002ca947 */ /* 0x000fea0003800000 */
[----:B------:R-:W-:Y:S02]  /*8e40*/  ULDC UR4, c[0x0][0x2f4] ;  /* 0x0000bd0000047ab9 */ /* 0x000fe40000000800 */
[----:B------:R-:W-:-:S13]  /*8e50*/  ISETP.GE.AND P2, PT, R16, UR4, PT ;  /* 0x0000000410007c0c */ /* 0x000fda000bf46270 */
[----:B---3--:R-:W-:-:S04]  /*8e60*/  @!P2 IADD3 R10, P3, R16, R14, RZ ;  /* 0x0000000e100aa210 */ /* 0x008fc80007f7e0ff */
[----:B----4-:R-:W-:Y:S02]  /*8e70*/  @!P2 IADD3.X R11, R4, R17, RZ, P3, !PT ;  /* 0x00000011040ba210 */ /* 0x010fe40001ffe4ff */
[----:B------:R-:W-:-:S13]  /*8e80*/  ISETP.GE.AND P3, PT, R19, UR4, PT ;  /* 0x0000000413007c0c */ /* 0x000fda000bf66270 */
[----:B------:R-:W-:-:S05]  /*8e90*/  @!P3 IADD3 R14, P4, R19, R14, RZ ;  /* 0x0000000e130eb210 */ /* 0x000fca0007f9e0ff */
[----:B------:R-:W-:Y:S02]  /*8ea0*/  @!P3 IMAD.X R15, R4, 0x1, R193, P4 ;  /* 0x00000001040fb824 */ /* 0x000fe400020e06c1 */
[----:B------:R-:W3:Y:S04]  /*8eb0*/  @!P2 LDS.128 R4, [R92+0x1a400] ;  /* 0x01a400005c04a984 */ /* 0x000ee80000000c00 */
[----:B---3--:R-:W-:Y:S04]  /*8ec0*/  @!P2 ST.E.128 desc[UR60][R10.64], R4 ;  /* 0x000000040a00a985 */ /* 0x008fe8000c101d3c */
[----:B------:R-:W3:Y:S04]  /*8ed0*/  @!P3 LDS.128 R4, [R91+0x1a400] ;  /* 0x01a400005b04b984 */ /* 0x000ee80000000c00 */
[----:B---3--:R3:W-:Y:S02]  /*8ee0*/  @!P3 ST.E.128 desc[UR60][R14.64], R4 ;  /* 0x000000040e00b985 */ /* 0x0087e4000c101d3c */
.L_x_7468:
[----:B------:R-:W-:Y:S05]  /*8ef0*/  BSYNC B1 ;  /* 0x0000000000017941 */ /* 0x000fea0003800000 */
.L_x_7467:
[----:B------:R-:W-:-:S03]  /*8f00*/  UMOV UR4, 0xffffffff ;  /* 0xffffffff00047882 */ /* 0x000fc60000000000 */
[----:B------:R-:W-:Y:S05]  /*8f10*/  BRA.DIV UR4, `(.L_x_7469) ;  /* 0x0000017e04687947 */ /* 0x000fea000b800000 */
[----:B---34-:R3:W4:Y:S04]  /*8f20*/  SHFL.IDX PT, R4, R9, 0x2, 0x1c1f ;  /* 0x005c1f0009047f89 */ /* 0x01872800000e0000 */
[----:B------:R3:W0:Y:S02]  /*8f30*/  SHFL.IDX PT, R14, R8, 0x2, 0x1c1f ;  /* 0x005c1f00080e7f89 */ /* 0x00062400000e0000 */
.L_x_7732:
[----:B------:R-:W-:-:S13]  /*8f40*/  ISETP.GE.AND P2, PT, R28, 0x81, PT ;  /* 0x000000811c00780c */ /* 0x000fda0003f46270 */
[----:B------:R-:W-:Y:S05]  /*8f50*/  @!P2 BRA `(.L_x_7437) ;  /* 0x00000000002ca947 */ /* 0x000fea0003800000 */
[----:B------:R-:W-:Y:S02]  /*8f60*/  ULDC UR4, c[0x0][0x2f4] ;  /* 0x0000bd0000047ab9 */ /* 0x000fe40000000800 */
[----:B------:R-:W-:-:S13]  /*8f70*/  ISETP.GE.AND P2, PT, R16, UR4, PT ;  /* 0x0000000410007c0c */ /* 0x000fda000bf46270 */
[----:B0123--:R-:W-:-:S05]  /*8f80*/  @!P2 IADD3 R8, P3, R16, R14, RZ ;  /* 0x0000000e1008a210 */ /* 0x00ffca0007f7e0ff */
[----:B----4-:R-:W-:Y:S01]  /*8f90*/  @!P2 IMAD.X R9, R4, 0x1, R17, P3 ;  /* 0x000000010409a824 */ /* 0x010fe200018e0611 */
[----:B------:R-:W-:-:S13]  /*8fa0*/  ISETP.GE.AND P3, PT, R19, UR4, PT ;  /* 0x0000000413007c0c */ /* 0x000fda000bf66270 */
[----:B------:R-:W-:-:S05]  /*8fb0*/  @!P3 IADD3 R14, P4, R19, R14, RZ ;  /* 0x0000000e130eb210 */ /* 0x000fca0007f9e0ff */
[----:B------:R-:W-:Y:S02]  /*8fc0*/  @!P3 IMAD.X R15, R4, 0x1, R193, P4 ;  /* 0x00000001040fb824 */ /* 0x000fe400020e06c1 */
[----:B------:R-:W0:Y:S04]  /*8fd0*/  @!P2 LDS.128 R4, [R92+0x1c400] ;  /* 0x01c400005c04a984 */ /* 0x000e280000000c00 */
[----:B0-----:R-:W-:Y:S04]  /*8fe0*/  @!P2 ST.E.128 desc[UR60][R8.64], R4 ;  /* 0x000000040800a985 */ /* 0x001fe8000c101d3c */
[----:B------:R-:W0:Y:S04]  /*8ff0*/  @!P3 LDS.128 R4, [R91+0x1c400] ;  /* 0x01c400005b04b984 */ /* 0x000e280000000c00 */
[----:B0-----:R0:W-:Y:S02]  /*9000*/  @!P3 ST.E.128 desc[UR60][R14.64], R4 ;  /* 0x000000040e00b985 */ /* 0x0011e4000c101d3c */
.L_x_7437:
[----:B------:R-:W-:Y:S05]  /*9010*/  BSYNC B0 ;  /* 0x0000000000007941 */ /* 0x000fea0003800000 */
.L_x_7406:
        /* <DEDUP_REMOVED lines=11> */
[----:B------:R-:W-:-:S04]  /*90d0*/  @!P2 IADD3 R4, R88, 0x228a0, RZ ;  /* 0x000228a05804a810 */ /* 0x000fc80007ffe0ff */
[----:B------:R-:W-:-:S04]  /*90e0*/  @!P2 PRMT R4, RZ, 0x654, R4 ;  /* 0x00000654ff04a816 */ /* 0x000fc80000000004 */
[----:B------:R2:W-:Y:S01]  /*90f0*/  @!P2 SYNCS.ARRIVE.TRANS64.RED.A1T0 RZ, [R4+URZ], RZ ;  /* 0x000000ff04ffa9a7 */ /* 0x0005e2000810043f */
[----:B------:R-:W-:Y:S05]  /*9100*/  @!P5 BRA `(.L_x_7471) ;  /* 0x000000000004d947 */ /* 0x000fea0003800000 */
[----:B------:R-:W-:Y:S01]  /*9110*/  BPT.TRAP 0x1 ;  /* 0x000000040000795c */ /* 0x000fe20000300000 */
.L_x_7471:
[----:B------:R-:W-:Y:S05]  /*9120*/  BSYNC B0 ;  /* 0x0000000000007941 */ /* 0x000fea0003800000 */
.L_x_7470:
[----:B------:R-:W0:Y:S01]  /*9130*/  SYNCS.PHASECHK.TRANS64.TRYWAIT P3, [R88+URZ+0x228b0], R100 ;  /* 0x0228b064580075a7 */ /* 0x000e22000806017f */
[----:B------:R-:W-:Y:S04]  /*9140*/  BSSY B0, `(.L_x_7472) ;  /* 0x0000002000007945 */ /* 0x000fe80003800000 */
[----:B0-----:R-:W-:Y:S05]  /*9150*/  @!P3 BRA `(.L_x_7473) ;  /* 0x0000017c0020b947 */ /* 0x001fea0003800000 */
.L_x_7733:
[----:B------:R-:W-:Y:S05]  /*9160*/  BSYNC B0 ;  /* 0x0000000000007941 */ /* 0x000fea0003800000 */
.L_x_7472:
[----:B------:R-:W-:Y:S01]  /*9170*/  ULDC.64 UR4, c[0x0][0x328] ;  /* 0x0000ca0000047ab9 */ /* 0x000fe20000000a00 */
[----:B------:R-:W-:Y:S01]  /*9180*/  ULDC.64 UR6, c[0x0][0x318] ;  /* 0x0000c60000067ab9 */ /* 0x000fe20000000a00 */
[----:B------:R-:W-:Y:S01]  /*9190*/  IMAD R95, R95, UR4, RZ ;  /* 0x000000045f5f7c24 */ /* 0x000fe2000f8e02ff */
[----:B------:R-:W-:Y:S01]  /*91a0*/  BSSY B0, `(.L_x_7474) ;  /* 0x000001f000007945 */ /* 0x000fe20003800000 */
[----:B--2---:R-:W-:-:S04]  /*91b0*/  IMAD.WIDE.U32 R4, R94, UR4, RZ ;  /* 0x000000045e047c25 */ /* 0x004fc8000f8e00ff */
        /* <DEDUP_REMOVED lines=14> */
[----:B------:R2:W4:Y:S01]  /*92a0*/  SHFL.IDX PT, R10, R12, RZ, 0x1c1f ;  /* 0x001c1fff0c0a7589 */ /* 0x00052200000e0000 */
[----:B------:R-:W-:-:S03]  /*92b0*/  ISETP.GE.AND P3, PT, R97, 0x1, PT ;  /* 0x000000016100780c */ /* 0x000fc60003f66270 */
[----:B------:R2:W0:Y:S10]  /*92c0*/  SHFL.IDX PT, R4, R13, RZ, 0x1c1f ;  /* 0x001c1fff0d047589 */ /* 0x00043400000e0000 */
[----:B--2---:R-:W-:Y:S05]  /*92d0*/  @!P3 BRA `(.L_x_7475) ;  /* 0x00000000002cb947 */ /* 0x004fea0003800000 */
[----:B------:R-:W-:Y:S02]  /*92e0*/  ULDC UR4, c[0x0][0x2f4] ;  /* 0x0000bd0000047ab9 */ /* 0x000fe40000000800 */
[----:B------:R-:W-:-:S13]  /*92f0*/  ISETP.GE.AND P3, PT, R16, UR4, PT ;  /* 0x0000000410007c0c */ /* 0x000fda000bf66270 */
[----:B-1-34-:R-:W-:-:S04]  /*9300*/  @!P3 IADD3 R8, P4, R16, R10, RZ ;  /* 0x0000000a1008b210 */ /* 0x01afc80007f9e0ff */
[----:B0-----:R-:W-:Y:S02]  /*9310*/  @!P3 IADD3.X R9, R4, R17, RZ, P4, !PT ;  /* 0x000000110409b210 */ /* 0x001fe400027fe4ff */
[----:B------:R-:W-:-:S13]  /*9320*/  ISETP.GE.AND P4, PT, R19, UR4, PT ;  /* 0x0000000413007c0c */ /* 0x000fda000bf86270 */
[----:B------:R-:W-:-:S05]  /*9330*/  @!P4 IADD3 R10, P5, R19, R10, RZ ;  /* 0x0000000a130ac210 */ /* 0x000fca0007fbe0ff */
[----:B------:R-:W-:Y:S02]  /*9340*/  @!P4 IMAD.X R11, R4, 0x1, R193, P5 ;  /* 0x00000001040bc824 */ /* 0x000fe400028e06c1 */
[----:B------:R-:W0:Y:S04]  /*9350*/  @!P3 LDS.128 R4, [R92+0xa400] ;  /* 0x00a400005c04b984 */ /* 0x000e280000000c00 */
[----:B0-----:R-:W-:Y:S04]  /*9360*/  @!P3 ST.E.128 desc[UR60][R8.64], R4 ;  /* 0x000000040800b985 */ /* 0x001fe8000c101d3c */
[----:B------:R-:W0:Y:S04]  /*9370*/  @!P4 LDS.128 R4, [R91+0xa400] ;  /* 0x00a400005b04c984 */ /* 0x000e280000000c00 */
[----:B0-----:R2:W-:Y:S02]  /*9380*/  @!P4 ST.E.128 desc[UR60][R10.64], R4 ;  /* 0x000000040a00c985 */ /* 0x0015e4000c101d3c */
.L_x_7475:
[----:B------:R-:W-:Y:S05]  /*9390*/  BSYNC B0 ;  /* 0x0000000000007941 */ /* 0x000fea0003800000 */
.L_x_7474:
[----:B------:R-:W-:Y:S01]  /*93a0*/  ISETP.GE.AND P3, PT, R97, 0x41, PT ;  /* 0x000000416100780c */ /* 0x000fe20003f66270 */
[----:B0-2---:R0:W2:Y:S01]  /*93b0*/  SHFL.IDX PT, R4, R13, 0x1, 0x1c1f ;  /* 0x003c1f000d047f89 */ /* 0x0050a200000e0000 */
[----:B------:R-:W-:Y:S03]  /*93c0*/  BSSY B0, `(.L_x_7476) ;  /* 0x000000e000007945 */ /* 0x000fe60003800000 */
[----:B----4-:R0:W4:Y:S08]  /*93d0*/  SHFL.IDX PT, R10, R12, 0x1, 0x1c1f ;  /* 0x003c1f000c0a7f89 */ /* 0x01013000000e0000 */
[----:B0-----:R-:W-:Y:S05]  /*93e0*/  @!P3 BRA `(.L_x_7477) ;  /* 0x00000000002cb947 */ /* 0x001fea0003800000 */
[----:B------:R-:W-:Y:S02]  /*93f0*/  ULDC UR4, c[0x0][0x2f4] ;  /* 0x0000bd0000047ab9 */ /* 0x000fe40000000800 */
[----:B------:R-:W-:-:S13]  /*9400*/  ISETP.GE.AND P3, PT, R16, UR4, PT ;  /* 0x0000000410007c0c */ /* 0x000fda000bf66270 */
[----:B-1-34-:R-:W-:-:S05]  /*9410*/  @!P3 IADD3 R8, P4, R16, R10, RZ ;  /* 0x0000000a1008b210 */ /* 0x01afca0007f9e0ff */
        /* <DEDUP_REMOVED lines=8> */
.L_x_7477:
[----:B------:R-:W-:Y:S05]  /*94a0*/  BSYNC B0 ;  /* 0x0000000000007941 */ /* 0x000fea0003800000 */
.L_x_7476:
[----:B------:R-:W-:Y:S01]  /*94b0*/  ISETP.GE.AND P3, PT, R97, 0x81, PT ;  /* 0x000000816100780c */ /* 0x000fe20003f66270 */
[----:B------:R-:W1:Y:S01]  /*94c0*/  SHFL.IDX PT, R13, R13, 0x2, 0x1c1f ;  /* 0x005c1f000d0d7f89 */ /* 0x000e6200000e0000 */
[----:B------:R-:W-:Y:S03]  /*94d0*/  BSSY B0, `(.L_x_7478) ;  /* 0x000000e000007945 */ /* 0x000fe60003800000 */
[----:B0---4-:R0:W4:Y:S08]  /*94e0*/  SHFL.IDX PT, R10, R12, 0x2, 0x1c1f ;  /* 0x005c1f000c0a7f89 */ /* 0x01113000000e0000 */
[----:B0-----:R-:W-:Y:S05]  /*94f0*/  @!P3 BRA `(.L_x_7479) ;  /* 0x00000000002cb947 */ /* 0x001fea0003800000 */
[----:B------:R-:W-:Y:S02]  /*9500*/  ULDC UR4, c[0x0][0x2f4] ;  /* 0x0000bd0000047ab9 */ /* 0x000fe40000000800 */
[----:B------:R-:W-:-:S13]  /*9510*/  ISETP.GE.AND P3, PT, R16, UR4, PT ;  /* 0x0000000410007c0c */ /* 0x000fda000bf66270 */
[----:B--2---:R-:W0:Y:S01]  /*9520*/  @!P3 LDS.128 R4, [R92+0xe400] ;  /* 0x00e400005c04b984 */ /* 0x004e220000000c00 */
[----:B-1-34-:R-:W-:-:S04]  /*9530*/  @!P3 IADD3 R8, P4, R16, R10, RZ ;  /* 0x0000000a1008b210 */ /* 0x01afc80007f9e0ff */
[----:B------:R-:W-:Y:S02]  /*9540*/  @!P3 IADD3.X R9, R13, R17, RZ, P4, !PT ;  /* 0x000000110d09b210 */ /* 0x000fe400027fe4ff */
[----:B------:R-:W-:-:S13]  /*9550*/  ISETP.GE.AND P4, PT, R19, UR4, PT ;  /* 0x0000000413007c0c */ /* 0x000fda000bf86270 */
[----:B------:R-:W-:-:S05]  /*9560*/  @!P4 IADD3 R10, P5, R19, R10, RZ ;  /* 0x0000000a130ac210 */ /* 0x000fca0007fbe0ff */
[----:B------:R-:W-:Y:S01]  /*9570*/  @!P4 IMAD.X R11, R13, 0x1, R193, P5 ;  /* 0x000000010d0bc824 */ /* 0x000fe200028e06c1 */
[----:B0-----:R-:W-:Y:S04]  /*9580*/  @!P3 ST.E.128 desc[UR60][R8.64], R4 ;  /* 0x000000040800b985 */ /* 0x001fe8000c101d3c */
[----:B------:R-:W0:Y:S04]  /*9590*/  @!P4 LDS.128 R4, [R91+0xe400] ;  /* 0x00e400005b04c984 */ /* 0x000e280000000c00 */
[----:B0-----:R0:W-:Y:S02]  /*95a0*/  @!P4 ST.E.128 desc[UR60][R10.64], R4 ;  /* 0x000000040a00c985 */ /* 0x0011e4000c101d3c */
.L_x_7479:
[----:B------:R-:W-:Y:S05]  /*95b0*/  BSYNC B0 ;  /* 0x0000000000007941 */ /* 0x000fea0003800000 */
.L_x_7478:
[----:B------:R-:W-:Y:S01]  /*95c0*/  @!PT LDS RZ, [RZ] ;  /* 0x00000000fffff984 */ /* 0x000fe20000000800 */
[----:B------:R-:W-:Y:S01]  /*95d0*/  @!PT LDS RZ, [RZ] ;  /* 0x00000000fffff984 */ /* 0x000fe20000000800 */
[----:B------:R-:W-:Y:S01]  /*95e0*/  @!PT LDS RZ, [RZ] ;  /* 0x00000000fffff984 */ /* 0x000fe20000000800 */
[----:B------:R-:W-:Y:S01]  /*95f0*/  @!PT LDS RZ, [RZ] ;  /* 0x00000000fffff984 */ /* 0x000fe20000000800 */
[----:B------:R5:W-:Y:S06]  /*9600*/  MEMBAR.ALL.CTA ;  /* 0x0000000000007992 */ /* 0x000bec0000008000 */
[----:B-----5:R-:W5:Y:S01]  /*9610*/  FENCE.VIEW.ASYNC.S ;  /* 0x00000000000073c6 */ /* 0x020f620000000000 */
[----:B-1-3--:R-:W-:Y:S01]  /*9620*/  @!P2 VIADD R88, R88, 0x228c0 ;  /* 0x000228c05858a836 */ /* 0x00afe20000000000 */
[----:B-----5:R1:W-:Y:S01]  /*9630*/  BAR.SYNC.DEFER_BLOCKING R74, 0x80 ;  /* 0x0002004a0000751d */ /* 0x0203e20000010000 */
[----:B------:R-:W-:Y:S01]  /*9640*/  ISETP.NE.AND P3, PT, R90, RZ, PT ;  /* 0x000000ff5a00720c */ /* 0x000fe20003f65270 */
[----:B------:R-:W-:-:S02]  /*9650*/  VIADD R192, R192, 0x1 ;  /* 0x00000001c0c07836 */ /* 0x000fc40000000000 */
[----:B------:R-:W-:-:S04]  /*9660*/  @!P2 PRMT R88, RZ, 0x654, R88 ;  /* 0x00000654ff58a816 */ /* 0x000fc80000000058 */
[----:B------:R1:W-:Y:S01]  /*9670*/  @!P2 SYNCS.ARRIVE.TRANS64.RED.A1T0 RZ, [R88+URZ], RZ ;  /* 0x000000ff58ffa9a7 */ /* 0x0003e2000810043f */
[----:B------:R-:W-:-:S04]  /*9680*/  ISETP.NE.AND P2, PT, R192, 0x2, PT ;  /* 0x00000002c000780c */ /* 0x000fc80003f45270 */
[----:B0-----:R-:W-:Y:S02]  /*9690*/  SEL R5, RZ, 0x1, P2 ;  /* 0x00000001ff057807 */ /* 0x001fe40001000000 */
[----:B------:R-:W-:Y:S02]  /*96a0*/  SEL R192, R192, RZ, P2 ;  /* 0x000000ffc0c07207 */ /* 0x000fe40001000000 */
[----:B------:R-:W-:Y:S01]  /*96b0*/  LOP3.LUT R196, R196, R5, RZ, 0x3c, !PT ;  /* 0x00000005c4c47212 */ /* 0x000fe200078e3cff */
[----:B-1----:R-:W-:Y:S06]  /*96c0*/  @P3 BRA `(.L_x_7480) ;  /* 0xffffff8800083947 */ /* 0x002fec000383ffff */
[----:B--2---:R-:W0:Y:S01]  /*96d0*/  S2R R4, SR_TID.X ;  /* 0x0000000000047919 */ /* 0x004e220000002100 */
[----:B------:R-:W-:Y:S02]  /*96e0*/  PLOP3.LUT P0, PT, PT, PT, PT, 0x8, 0x0 ;  /* 0x000000000000781c */ /* 0x000fe40003f0e170 */
[----:B0-----:R-:W-:-:S04]  /*96f0*/  SHF.R.U32.HI R4, RZ, 0x7, R4 ;  /* 0x00000007ff047819 */ /* 0x001fc80000011604 */
[----:B------:R-:W-:-:S13]  /*9700*/  ISETP.NE.AND P3, PT, R4, 0x1, PT ;  /* 0x000000010400780c */ /* 0x000fda0003f65270 */
[----:B------:R-:W-:Y:S06]  /*9710*/  @!P3 BAR.ARV 0x9, 0x100 ;  /* 0x024400000000bb1d */ /* 0x000fec0000002000 */
.L_x_7401:
[----:B------:R-:W-:Y:S02]  /*9720*/  ISETP.GE.AND P2, PT, R72, 0x1, PT ;  /* 0x000000014800780c */ /* 0x000fe40003f46270 */
[----:B------:R-:W-:Y:S02]  /*9730*/  CS2R R88, SRZ ;  /* 0x0000000000587805 */ /* 0x000fe4000001ff00 */
[----:B------:R-:W-:Y:S02]  /*9740*/  PLOP3.LUT P1, PT, PT, PT, PT, 0x80, 0x0 ;  /* 0x000000000000781c */ /* 0x000fe40003f2f070 */
[----:B------:R-:W-:Y:S02]  /*9750*/  CS2R R6, SRZ ;  /* 0x0000000000067805 */ /* 0x000fe4000001ff00 */
[----:B------:R-:W-:Y:S02]  /*9760*/  MOV R87, RZ ;  /* 0x000000ff00577202 */ /* 0x000fe40000000f00 */
[----:B------:R-:W-:-:S02]  /*9770*/  CS2R R8, SRZ ;  /* 0x0000000000087805 */ /* 0x000fc4000001ff00 */
[----:B----4-:R-:W-:Y:S02]  /*9780*/  CS2R R10, SRZ ;  /* 0x00000000000a7805 */ /* 0x010fe4000001ff00 */
        /* <DEDUP_REMOVED lines=26> */
[----:B------:R-:W-:Y:S02]  /*9930*/  IMAD.MOV.U32 R100, RZ, RZ, RZ ;  /* 0x000000ffff647224 */ /* 0x000fe400078e00ff */
[----:B------:R-:W-:Y:S02]  /*9940*/  IMAD.MOV.U32 R73, RZ, RZ, RZ ;  /* 0x000000ffff497224 */ /* 0x000fe400078e00ff */
[----:B------:R-:W-:Y:S01]  /*9950*/  IMAD.MOV.U32 R76, RZ, RZ, RZ ;  /* 0x000000ffff4c7224 */ /* 0x000fe200078e00ff */
[----:B------:R-:W-:Y:S06]  /*9960*/  @P0 BRA `(.L_x_7481) ;  /* 0x00000000000c0947 */ /* 0x000fec0003800000 */
[----:B------:R-:W0:Y:S01]  /*9970*/  FENCE.VIEW.ASYNC.G ;  /* 0x00000000000073c6 */ /* 0x000e220000000100 */
[----:B------:R-:W-:Y:S05]  /*9980*/  WARPSYNC.ALL ;  /* 0x0000000000007948 */ /* 0x000fea0003800000 */
[----:B0-----:R-:W-:Y:S06]  /*9990*/  BAR.ARV 0xc, 0x180 ;  /* 0x0306000000007b1d */ /* 0x001fec0000002000 */
.L_x_7481:
[----:B------:R-:W-:Y:S01]  /*99a0*/  MOV R101, RZ ;  /* 0x000000ff00657202 */ /* 0x000fe20000000f00 */
[----:B------:R-:W-:Y:S01]  /*99b0*/  IMAD.MOV.U32 R102, RZ, RZ, RZ ;  /* 0x000000ffff667224 */ /* 0x000fe200078e00ff */
[----:B------:R-:W-:Y:S06]  /*99c0*/  @!P2 BRA `(.L_x_7482) ;  /* 0x000000c40004a947 */ /* 0x000fec0003800000 */
[----:B------:R-:W-:-:S03]  /*99d0*/  UMOV UR4, 0xffffffff ;  /* 0xffffffff00047882 */ /* 0x000fc60000000000 */
[----:B------:R-:W-:Y:S05]  /*99e0*/  BRA.DIV UR4, `(.L_x_7483) ;  /* 0x0000017604107947 */ /* 0x000fea000b800000 */
[----:B------:R0:W1:Y:S02]  /*99f0*/  SHFL.IDX PT, R168, R229, RZ, 0x1f ;  /* 0x00001fffe5a87589 */ /* 0x00006400000e0000 */
.L_x_7736:
[----:B-1----:R-:W-:Y:S01]  /*9a00*/  LEA.HI R0, R168, R168, RZ, 0x1 ;  /* 0x000000a8a8007211 */ /* 0x002fe200078f08ff */
[----:B------:R-:W-:Y:S01]  /*9a10*/  VIADD R30, R18, 0x14400 ;  /* 0x00014400121e7836 */ /* 0x000fe20000000000 */
[----:B------:R-:W-:Y:S02]  /*9a20*/  BSSY B6, `(.L_x_7484) ;  /* 0x0000018000067945 */ /* 0x000fe40003800000 */
[----:B------:R-:W-:Y:S02]  /*9a30*/  LOP3.LUT R3, R0, 0x1e, RZ, 0xc0, !PT ;  /* 0x0000001e00037812 */ /* 0x000fe400078ec0ff */
[----:B------:R-:W-:-:S03]  /*9a40*/  LOP3.LUT P0, RZ, R30, 0x9f, RZ, 0xc0, !PT ;  /* 0x0000009f1eff7812 */ /* 0x000fc6000780c0ff */
[----:B------:R-:W-:-:S05]  /*9a50*/  IMAD.IADD R3, R168, 0x1, -R3 ;  /* 0x00000001a8037824 */ /* 0x000fca00078e0a03 */
[----:B------:R-:W-:-:S04]  /*9a60*/  LEA R3, R3, R30, 0xd ;  /* 0x0000001e03037211 */ /* 0x000fc800078e68ff */
        /* <DEDUP_REMOVED lines=16> */
[----:B-1----:R-:W-:-:S07]  /*9b70*/  IMAD.MOV.U32 R13, RZ, RZ, RZ ;  /* 0x000000ffff0d7224 */ /* 0x002fce00078e00ff */
[----:B------:R-:W-:-:S07]  /*9b80*/  LEPC R20, `(.L_x_7485) ;  /* 0x000000001014794e */ /* 0x000fce0000000000 */
[----:B0-2--5:R-:W-:Y:S05]  /*9b90*/  CALL.ABS.NOINC R2 ;  /* 0x0000000002007343 */ /* 0x025fea0003c00000 */
.L_x_7485:
[----:B------:R-:W-:Y:S05]  /*9ba0*/  BSYNC B6 ;  /* 0x0000000000067941 */ /* 0x000fea0003800000 */
.L_x_7484:
[----:B------:R-:W-:Y:S01]  /*9bb0*/  ULDC.64 UR4, c[0x0][0x990] ;  /* 0x0002640000047ab9 */ /* 0x000fe20000000a00 */
[----:B------:R-:W-:Y:S01]  /*9bc0*/  ULDC.64 UR6, c[0x0][0x998] ;  /* 0x0002660000067ab9 */ /* 0x000fe20000000a00 */
[----:B------:R-:W-:Y:S02]  /*9bd0*/  ISETP.NE.U32.AND P0, PT, RZ, UR4, PT ;  /* 0x00000004ff007c0c */ /* 0x000fe4000bf05070 */
[----:B------:R-:W-:Y:S02]  /*9be0*/  ISETP.NE.U32.AND P1, PT, RZ, UR6, PT ;  /* 0x00000006ff007c0c */ /* 0x000fe4000bf25070 */
[----:B------:R-:W-:Y:S02]  /*9bf0*/  ISETP.NE.AND.EX P0, PT, RZ, UR5, PT, P0 ;  /* 0x00000005ff007c0c */ /* 0x000fe4000bf05300 */
[----:B------:R-:W-:-:S11]  /*9c00*/  ISETP.NE.AND.EX P1, PT, RZ, UR7, PT, P1 ;  /* 0x00000007ff007c0c */ /* 0x000fd6000bf25310 */
[----:B------:R-:W1:Y:S01]  /*9c10*/  @P0 LDC.64 R6, c[0x0][0x9a8] ;  /* 0x00026a00ff060b82 */ /* 0x000e620000000a00 */
[----:B------:R-:W-:-:S07]  /*9c20*/  @P0 SHF.R.S32.HI R15, RZ, 0x1f, R170 ;  /* 0x0000001fff0f0819 */ /* 0x000fce00000114aa */
[----:B------:R-:W2:Y:S08]  /*9c30*/  @P1 LDC.64 R8, c[0x0][0x9b8] ;  /* 0x00026e00ff081b82 */ /* 0x000eb00000000a00 */
[----:B------:R-:W3:Y:S08]  /*9c40*/  @P0 LDC.64 R10, c[0x0][0x9b0] ;  /* 0x00026c00ff0a0b82 */ /* 0x000ef00000000a00 */
[----:B------:R-:W4:Y:S01]  /*9c50*/  @P1 LDC.64 R12, c[0x0][0x9c0] ;  /* 0x00027000ff0c1b82 */ /* 0x000f220000000a00 */
[----:B-1----:R-:W-:-:S02]  /*9c60*/  @P0 IMAD R0, R214, R6, RZ ;  /* 0x00000006d6000224 */ /* 0x002fc400078e02ff */
[----:B------:R-:W-:-:S04]  /*9c70*/  @P0 IMAD.WIDE.U32 R2, R207, R6, RZ ;  /* 0x00000006cf020225 */ /* 0x000fc800078e00ff */
[----:B------:R-:W-:Y:S02]  /*9c80*/  @P0 IMAD R7, R207, R7, R0 ;  /* 0x00000007cf070224 */ /* 0x000fe400078e0200 */
[-C--:B--2---:R-:W-:Y:S02]  /*9c90*/  @P1 IMAD R4, R214, R8.reuse, RZ ;  /* 0x00000008d6041224 */ /* 0x084fe400078e02ff */
[----:B------:R-:W-:Y:S01]  /*9ca0*/  @P0 IMAD.IADD R3, R3, 0x1, R7 ;  /* 0x0000000103030824 */ /* 0x000fe200078e0207 */
[----:B------:R-:W-:Y:S01]  /*9cb0*/  @P1 SHF.R.S32.HI R7, RZ, 0x1f, R170 ;  /* 0x0000001fff071819 */ /* 0x000fe200000114aa */
[C---:B------:R-:W-:Y:S02]  /*9cc0*/  @P1 IMAD R9, R207.reuse, R9, R4 ;  /* 0x00000009cf091224 */ /* 0x040fe400078e0204 */
[----:B------:R-:W-:-:S04]  /*9cd0*/  @P1 IMAD.WIDE.U32 R4, R207, R8, RZ ;  /* 0x00000008cf041225 */ /* 0x000fc800078e00ff */
[----:B---3--:R-:W-:Y:S02]  /*9ce0*/  @P0 IMAD R0, R15, R10, RZ ;  /* 0x0000000a0f000224 */ /* 0x008fe400078e02ff */
[----:B------:R-:W-:Y:S02]  /*9cf0*/  @P1 IMAD.IADD R5, R5, 0x1, R9 ;  /* 0x0000000105051824 */ /* 0x000fe400078e0209 */
[C---:B------:R-:W-:Y:S02]  /*9d00*/  @P0 IMAD R9, R170.reuse, R11, R0 ;  /* 0x0000000baa090224 */ /* 0x040fe400078e0200 */
[----:B----4-:R-:W-:Y:S02]  /*9d10*/  @P1 IMAD R6, R7, R12, RZ ;  /* 0x0000000c07061224 */ /* 0x010fe400078e02ff */
[----:B------:R-:W-:-:S04]  /*9d20*/  @P0 IMAD.WIDE.U32 R2, R170, R10, R2 ;  /* 0x0000000aaa020225 */ /* 0x000fc800078e0002 */
[C---:B------:R-:W-:Y:S02]  /*9d30*/  @P1 IMAD R11, R170.reuse, R13, R6 ;  /* 0x0000000daa0b1224 */ /* 0x040fe400078e0206 */
[----:B------:R-:W-:Y:S01]  /*9d40*/  @P1 IMAD.WIDE.U32 R6, R170, R12, R4 ;  /* 0x0000000caa061225 */ /* 0x000fe200078e0004 */
[----:B------:R-:W-:Y:S02]  /*9d50*/  @P0 IADD3 R5, R3, R9, RZ ;  /* 0x0000000903050210 */ /* 0x000fe40007ffe0ff */
[----:B------:R-:W-:Y:S01]  /*9d60*/  @P0 LEA R4, P2, R2, UR4, 0x2 ;  /* 0x0000000402040c11 */ /* 0x000fe2000f8410ff */
[----:B------:R-:W-:Y:S01]  /*9d70*/  @P1 IMAD.IADD R3, R7, 0x1, R11 ;  /* 0x0000000107031824 */ /* 0x000fe200078e020b */
[----:B------:R-:W-:Y:S01]  /*9d80*/  @P1 LEA R8, P3, R6, UR6, 0x2 ;  /* 0x0000000606081c11 */ /* 0x000fe2000f8610ff */
[----:B------:R-:W-:Y:S01]  /*9d90*/  IMAD.MOV.U32 R0, RZ, RZ, 0x3f800000 ;  /* 0x3f800000ff007424 */ /* 0x000fe200078e00ff */
[----:B------:R-:W-:Y:S01]  /*9da0*/  @P0 LEA.HI.X R5, R2, UR5, R5, 0x2, P2 ;  /* 0x0000000502050c11 */ /* 0x000fe200090f1405 */
[----:B------:R-:W-:Y:S01]  /*9db0*/  ULDC UR4, c[0x0][0x3f4] ;  /* 0x0000fd0000047ab9 */ /* 0x000fe20000000800 */
        /* <DEDUP_REMOVED lines=10> */
[----:B------:R-:W-:-:S04]  /*9e60*/  LOP3.LUT R0, R0, 0xfffffffe, RZ, 0xc0, !PT ;  /* 0xfffffffe00007812 */ /* 0x000fc800078ec0ff */
[----:B------:R-:W-:-:S04]  /*9e70*/  IADD3 R0, R213, -R0, RZ ;  /* 0x80000000d5007210 */ /* 0x000fc80007ffe0ff */
[----:B------:R-:W-:-:S04]  /*9e80*/  SHF.L.U32 R3, R0, 0x1f, RZ ;  /* 0x0000001f00037819 */ /* 0x000fc800000006ff */
[----:B------:R1:W2:Y:S03]  /*9e90*/  SYNCS.PHASECHK.TRANS64.TRYWAIT P0, [R18+URZ+0x22800], R3 ;  /* 0x02280003120075a7 */ /* 0x0002a6000800017f */
[----:B--2---:R-:W-:Y:S05]  /*9ea0*/  @!P0 NANOSLEEP.SYNCS 0x989680 ;  /* 0x009896800000895d */ /* 0x004fea0003900000 */
[----:B------:R-:W2:Y:S01]  /*9eb0*/  @!P0 SYNCS.PHASECHK.TRANS64 P0, [R18+URZ+0x22800], R3 ;  /* 0x02280003120085a7 */ /* 0x000ea2000800007f */
[----:B------:R-:W-:Y:S04]  /*9ec0*/  BSSY B0, `(.L_x_7487) ;  /* 0x0000006000007945 */ /* 0x000fe80003800000 */
[----:B--2---:R-:W-:Y:S05]  /*9ed0*/  @P0 BRA `(.L_x_7488) ;  /* 0x0000000000100947 */ /* 0x004fea0003800000 */
.L_x_7489:
[----:B--2---:R2:W3:Y:S02]  /*9ee0*/  SYNCS.PHASECHK.TRANS64.TRYWAIT P0, [R18+URZ+0x22800], R3 ;  /* 0x02280003120075a7 */ /* 0x0044e4000800017f */
[----:B---3--:R-:W-:Y:S05]  /*9ef0*/  @!P0 NANOSLEEP.SYNCS 0x989680 ;  /* 0x009896800000895d */ /* 0x008fea0003900000 */
[----:B------:R-:W3:Y:S02]  /*9f00*/  @!P0 SYNCS.PHASECHK.TRANS64 P0, [R18+URZ+0x22800], R3 ;  /* 0x02280003120085a7 */ /* 0x000ee4000800007f */
[----:B---3--:R-:W-:Y:S05]  /*9f10*/  @!P0 BRA `(.L_x_7489) ;  /* 0xfffffffc00f08947 */ /* 0x008fea000383ffff */
.L_x_7488:
[----:B------:R-:W-:Y:S05]  /*9f20*/  BSYNC B0 ;  /* 0x0000000000007941 */ /* 0x000fea0003800000 */
.L_x_7487:
[----:B------:R-:W-:Y:S05]  /*9f30*/  BRA `(.L_x_7490) ;  /* 0x0000003c00d47947 */ /* 0x000fea0003800000 */
.L_x_7486:
[----:B------:R-:W1:Y:S01]  /*9f40*/  LDC.64 R26, c[0x0][0x3e8] ;  /* 0x0000fa00ff1a7b82 */ /* 0x000e620000000a00 */
[----:B------:R-:W-:Y:S01]  /*9f50*/  LOP3.LUT P0, RZ, R30, 0x3ff, RZ, 0xc0, !PT ;  /* 0x000003ff1eff7812 */ /* 0x000fe2000780c0ff */
[----:B------:R-:W-:Y:S01]  /*9f60*/  ULDC.64 UR4, c[0x0][0x3f8] ;  /* 0x0000fe0000047ab9 */ /* 0x000fe20000000a00 */
[----:B-----5:R-:W-:Y:S01]  /*9f70*/  SHF.R.S32.HI R0, RZ, 0x1f, R24 ;  /* 0x0000001fff007819 */ /* 0x020fe20000011418 */
[----:B------:R-:W-:Y:S01]  /*9f80*/  ULDC.64 UR6, c[0x0][0x408] ;  /* 0x0001020000067ab9 */ /* 0x000fe20000000a00 */
[----:B------:R-:W-:Y:S03]  /*9f90*/  BSSY B6, `(.L_x_7491) ;  /* 0x000001b000067945 */ /* 0x000fe60003800000 */
[----:B------:R-:W2:Y:S01]  /*9fa0*/  LDC.64 R28, c[0x0][0x400] ;  /* 0x00010000ff1c7b82 */ /* 0x000ea20000000a00 */
[C---:B------:R-:W-:Y:S02]  /*9fb0*/  IMAD R3, R0.reuse, UR4, RZ ;  /* 0x0000000400037c24 */ /* 0x040fe4000f8e02ff */
[----:B------:R-:W-:-:S02]  /*9fc0*/  IMAD R5, R0, UR6, RZ ;  /* 0x0000000600057c24 */ /* 0x000fc4000f8e02ff */
[C---:B------:R-:W-:Y:S02]  /*9fd0*/  IMAD R3, R24.reuse, UR5, R3 ;  /* 0x0000000518037c24 */ /* 0x040fe4000f8e0203 */
[C---:B------:R-:W-:Y:S02]  /*9fe0*/  IMAD R5, R24.reuse, UR7, R5 ;  /* 0x0000000718057c24 */ /* 0x040fe4000f8e0205 */
[----:B-1----:R-:W-:-:S04]  /*9ff0*/  IMAD.WIDE.U32 R26, R24, UR4, R26 ;  /* 0x00000004181a7c25 */ /* 0x002fc8000f8e001a */
[----:B--2---:R-:W-:-:S04]  /*a000*/  IMAD.WIDE.U32 R28, R24, UR6, R28 ;  /* 0x00000006181c7c25 */ /* 0x004fc8000f8e001c */
[----:B------:R-:W-:Y:S02]  /*a010*/  IMAD.IADD R24, R3, 0x1, R27 ;  /* 0x0000000103187824 */ /* 0x000fe400078e021b */
[----:B------:R-:W-:Y:S01]  /*a020*/  IMAD.IADD R30, R5, 0x1, R29 ;  /* 0x00000001051e7824 */ /* 0x000fe200078e021d */
        /* <DEDUP_REMOVED lines=14> */
[----:B-1----:R-:W-:-:S07]  /*a110*/  IMAD.MOV.U32 R13, RZ, RZ, RZ ;  /* 0x000000ffff0d7224 */ /* 0x002fce00078e00ff */
[----:B------:R-:W-:-:S07]  /*a120*/  LEPC R20, `(.L_x_7492) ;  /* 0x000000001014794e */ /* 0x000fce0000000000 */
[----:B0-2---:R-:W-:Y:S05]  /*a130*/  CALL.ABS.NOINC R14 ;  /* 0x000000000e007343 */ /* 0x005fea0003c00000 */
.L_x_7492:
[----:B------:R-:W-:Y:S05]  /*a140*/  BSYNC B6 ;  /* 0x0000000000067941 */ /* 0x000fea0003800000 */
.L_x_7491:
[----:B------:R-:W-:Y:S01]  /*a150*/  ULDC.U8 UR4, c[0x0][0x410] ;  /* 0x0001040000047ab9 */ /* 0x000fe20000000000 */
[----:B------:R-:W-:Y:S01]  /*a160*/  BSSY B0, `(.L_x_7493) ;  /* 0x00003ca000007945 */ /* 0x000fe20003800000 */
[----:B------:R-:W-:Y:S02]  /*a170*/  ISETP.NE.AND P0, PT, RZ, UR4, PT ;  /* 0x00000004ff007c0c */ /* 0x000fe4000bf05270 */
[----:B------:R-:W-:-:S11]  /*a180*/  LEA R4, R169, R194, 0x7 ;  /* 0x000000c2a9047211 */ /* 0x000fd600078e38ff */
[----:B------:R-:W-:Y:S05]  /*a190*/  @!P0 BRA `(.L_x_7494) ;  /* 0x0000001c00ac8947 */ /* 0x000fea0003800000 */
[----:B------:R-:W-:-:S03]  /*a1a0*/  UMOV UR4, 0xffffffff ;  /* 0xffffffff00047882 */ /* 0x000fc60000000000 */
[----:B------:R-:W-:Y:S05]  /*a1b0*/  BRA.DIV UR4, `(.L_x_7495) ;  /* 0x0000016e04487947 */ /* 0x000fea000b800000 */
[----:B------:R1:W2:Y:S04]  /*a1c0*/  SHFL.IDX PT, R0, R26, RZ, 0x1c1f ;  /* 0x001c1fff1a007589 */ /* 0x0002a800000e0000 */
[----:B------:R1:W3:Y:S04]  /*a1d0*/  SHFL.IDX PT, R14, R28, RZ, 0x1c1f ;  /* 0x001c1fff1c0e7589 */ /* 0x0002e800000e0000 */
[----:B------:R1:W4:Y:S04]  /*a1e0*/  SHFL.IDX PT, R3, R24, RZ, 0x1c1f ;  /* 0x001c1fff18037589 */ /* 0x00032800000e0000 */
[----:B------:R1:W0:Y:S02]  /*a1f0*/  SHFL.IDX PT, R5, R30, RZ, 0x1c1f ;  /* 0x001c1fff1e057589 */ /* 0x00022400000e0000 */
.L_x_7742:
[C---:B------:R-:W-:Y:S01]  /*a200*/  IMAD.SHL.U32 R6, R204.reuse, 0x80, RZ ;  /* 0x00000080cc067824 */ /* 0x040fe200078e00ff */
[----:B------:R-:W-:Y:S01]  /*a210*/  ULDC UR4, c[0x0][0x448] ;  /* 0x0001120000047ab9 */ /* 0x000fe20000000800 */
[----:B------:R-:W-:Y:S01]  /*a220*/  BSSY B1, `(.L_x_7496) ;  /* 0x0000027000017945 */ /* 0x000fe20003800000 */
[----:B------:R-:W-:Y:S01]  /*a230*/  IMAD R25, R25, UR4, RZ ;  /* 0x0000000419197c24 */ /* 0x000fe2000f8e02ff */
[----:B------:R-:W-:Y:S02]  /*a240*/  LOP3.LUT P0, RZ, R204, 0x4, RZ, 0xc0, !PT ;  /* 0x00000004ccff7812 */ /* 0x000fe4000780c0ff */
[----:B------:R-:W-:Y:S02]  /*a250*/  CS2R R12, SRZ ;  /* 0x00000000000c7805 */ /* 0x000fe4000001ff00 */
[----:B------:R-:W-:Y:S01]  /*a260*/  LOP3.LUT R7, R6, 0x380, RZ, 0xc0, !PT ;  /* 0x0000038006077812 */ /* 0x000fe200078ec0ff */
[----:B-1----:R-:W-:Y:S01]  /*a270*/  IMAD R30, R169, -0x80, R25 ;  /* 0xffffff80a91e7824 */ /* 0x002fe200078e0219 */
[----:B------:R-:W-:-:S02]  /*a280*/  ISETP.GE.AND P1, PT, R4, R25, PT ;  /* 0x000000190400720c */ /* 0x000fc40003f26270 */
[----:B------:R-:W-:Y:S02]  /*a290*/  CS2R R24, SRZ ;  /* 0x0000000000187805 */ /* 0x000fe4000001ff00 */
[----:B------:R-:W-:Y:S02]  /*a2a0*/  LEA.HI R6, R213, R213, RZ, 0x1 ;  /* 0x000000d5d5067211 */ /* 0x000fe400078f08ff */
[----:B------:R-:W-:Y:S02]  /*a2b0*/  CS2R R20, SRZ ;  /* 0x0000000000147805 */ /* 0x000fe4000001ff00 */
[----:B------:R-:W-:Y:S02]  /*a2c0*/  LOP3.LUT R8, R7, 0x30, R16, 0xf8, !PT ;  /* 0x0000003007087812 */ /* 0x000fe400078ef810 */
[----:B------:R-:W-:Y:S02]  /*a2d0*/  SHF.R.U32.HI R7, RZ, 0x3, R7 ;  /* 0x00000003ff077819 */ /* 0x000fe40000011607 */
[----:B------:R-:W-:-:S02]  /*a2e0*/  LOP3.LUT R6, R6, 0xfffffffe, RZ, 0xc0, !PT ;  /* 0xfffffffe06067812 */ /* 0x000fc400078ec0ff */
[----:B------:R-:W-:-:S03]  /*a2f0*/  LOP3.LUT R7, R8, R7, RZ, 0x3c, !PT ;  /* 0x0000000708077212 */ /* 0x000fc600078e3cff */
[----:B------:R-:W-:Y:S01]  /*a300*/  IMAD.IADD R41, R213, 0x1, -R6 ;  /* 0x00000001d5297824 */ /* 0x000fe200078e0a06 */
[----:B------:R-:W-:Y:S02]  /*a310*/  IADD3 R9, R18, R7, R203 ;  /* 0x0000000712097210 */ /* 0x000fe40007ffe0cb */
[----:B------:R-:W-:Y:S02]  /*a320*/  CS2R R6, SRZ ;  /* 0x0000000000067805 */ /* 0x000fe4000001ff00 */
[----:B------:R-:W-:Y:S01]  /*a330*/  SHF.L.U32 R41, R41, 0x1f, RZ ;  /* 0x0000001f29297819 */ /* 0x000fe200000006ff */
[C---:B------:R-:W-:Y:S01]  /*a340*/  VIADD R32, R9.reuse, 0x14400 ;  /* 0x0001440009207836 */ /* 0x040fe20000000000 */
[----:B------:R-:W-:Y:S01]  /*a350*/  IADD3 R8, R9, 0x14440, RZ ;  /* 0x0001444009087810 */ /* 0x000fe20007ffe0ff */
[----:B------:R-:W-:Y:S06]  /*a360*/  @P1 BRA `(.L_x_7497) ;  /* 0x0000000000481947 */ /* 0x000fec0003800000 */
[----:B------:R-:W-:Y:S02]  /*a370*/  ULDC UR4, c[0x0][0x3f4] ;  /* 0x0000fd0000047ab9 */ /* 0x000fe40000000800 */
[----:B------:R-:W-:Y:S02]  /*a380*/  ISETP.GE.AND P2, PT, R22, UR4, PT ;  /* 0x0000000416007c0c */ /* 0x000fe4000bf46270 */
[----:B------:R-:W-:Y:S02]  /*a390*/  ISETP.GE.AND P1, PT, R195, UR4, PT ;  /* 0x00000004c3007c0c */ /* 0x000fe4000bf26270 */
[----:B------:R-:W-:-:S09]  /*a3a0*/  CS2R R24, SRZ ;  /* 0x0000000000187805 */ /* 0x000fd2000001ff00 */
[----:B------:R-:W-:Y:S02]  /*a3b0*/  @!P2 SHF.R.S32.HI R4, RZ, 0x1f, R22 ;  /* 0x0000001fff04a819 */ /* 0x000fe40000011416 */
[-C--:B--2---:R-:W-:Y:S02]  /*a3c0*/  @!P2 IADD3 R10, P3, R22, R0.reuse, RZ ;  /* 0x00000000160aa210 */ /* 0x084fe40007f7e0ff */
[----:B------:R-:W-:-:S03]  /*a3d0*/  @!P1 IADD3 R28, P4, R195, R0, RZ ;  /* 0x00000000c31c9210 */ /* 0x000fc60007f9e0ff */
[----:B----4-:R-:W-:Y:S01]  /*a3e0*/  @!P2 IMAD.X R11, R3, 0x1, R4, P3 ;  /* 0x00000001030ba824 */ /* 0x010fe200018e0604 */
[-C--:B---3--:R-:W-:Y:S02]  /*a3f0*/  @!P2 IADD3 R26, P3, R22, R14.reuse, RZ ;  /* 0x0000000e161aa210 */ /* 0x088fe40007f7e0ff */
[----:B------:R-:W-:Y:S02]  /*a400*/  @!P1 IADD3 R14, P5, R195, R14, RZ ;  /* 0x0000000ec30e9210 */ /* 0x000fe40007fbe0ff */
[----:B------:R-:W-:Y:S01]  /*a410*/  CS2R R6, SRZ ;  /* 0x0000000000067805 */ /* 0x000fe2000001ff00 */
[----:B------:R-:W-:Y:S01]  /*a420*/  @!P1 IMAD.X R29, R3, 0x1, R218, P4 ;  /* 0x00000001031d9824 */ /* 0x000fe200020e06da */
[----:B------:R1:W5:Y:S01]  /*a430*/  @!P2 LD.E.64 R12, desc[UR60][R10.64] ;  /* 0x0000003c0a0ca980 */ /* 0x000362000c101b00 */
[C---:B0-----:R-:W-:Y:S01]  /*a440*/  @!P2 IMAD.X R27, R5.reuse, 0x1, R4, P3 ;  /* 0x00000001051ba824 */ /* 0x041fe200018e0604 */
[----:B------:R-:W-:Y:S02]  /*a450*/  @!P1 IADD3.X R15, R5, R218, RZ, P5, !PT ;  /* 0x000000da050f9210 */ /* 0x000fe40002ffe4ff */
[----:B------:R1:W5:Y:S04]  /*a460*/  @!P1 LD.E.64 R24, desc[UR60][R28.64] ;  /* 0x0000003c1c189980 */ /* 0x000368000c101b00 */
[----:B------:R1:W5:Y:S04]  /*a470*/  @!P2 LD.E.64 R20, desc[UR60][R26.64] ;  /* 0x0000003c1a14a980 */ /* 0x000368000c101b00 */
[----:B------:R1:W5:Y:S02]  /*a480*/  @!P1 LD.E.64 R6, desc[UR60][R14.64] ;  /* 0x0000003c0e069980 */ /* 0x000364000c101b00 */
.L_x_7497:
[----:B------:R-:W-:Y:S05]  /*a490*/  BSYNC B1 ;  /* 0x0000000000017941 */ /* 0x000fea0003800000 */
.L_x_7496:
[----:B------:R-:W-:Y:S01]  /*a4a0*/  @P0 VIADD R8, R32, 0xffffffc0 ;  /* 0xffffffc020080836 */ /* 0x000fe20000000000 */
[----:B------:R-:W0:Y:S01]  /*a4b0*/  SYNCS.PHASECHK.TRANS64.TRYWAIT P0, [R18+URZ+0x22800], R41 ;  /* 0x02280029120075a7 */ /* 0x000e22000800017f */
[----:B--2--5:R-:W-:Y:S01]  /*a4c0*/  SHF.R.U32.HI R0, RZ, 0x8, R12 ;  /* 0x00000008ff007819 */ /* 0x024fe2000001160c */
[----:B------:R-:W-:Y:S01]  /*a4d0*/  BSSY B1, `(.L_x_7498) ;  /* 0x000002e000017945 */ /* 0x000fe20003800000 */
[----:B----4-:R-:W-:Y:S02]  /*a4e0*/  SHF.R.U32.HI R3, RZ, 0x8, R24 ;  /* 0x00000008ff037819 */ /* 0x010fe40000011618 */
[----:B-1----:R-:W-:Y:S02]  /*a4f0*/  SHF.R.U32.HI R26, RZ, 0x8, R25 ;  /* 0x00000008ff1a7819 */ /* 0x002fe40000011619 */
[----:B------:R-:W-:Y:S02]  /*a500*/  LOP3.LUT R4, R12, 0xff, RZ, 0xc0, !PT ;  /* 0x000000ff0c047812 */ /* 0x000fe400078ec0ff */
[----:B---3--:R-:W-:-:S02]  /*a510*/  LOP3.LUT R14, R24, 0xff, RZ, 0xc0, !PT ;  /* 0x000000ff180e7812 */ /* 0x008fc400078ec0ff */
[----:B0-----:R-:W-:Y:S02]  /*a520*/  LOP3.LUT R5, R0, 0xff, RZ, 0xc0, !PT ;  /* 0x000000ff00057812 */ /* 0x001fe400078ec0ff */
[----:B------:R-:W-:Y:S02]  /*a530*/  LOP3.LUT R3, R3, 0xff, RZ, 0xc0, !PT ;  /* 0x000000ff03037812 */ /* 0x000fe400078ec0ff */
[----:B------:R-:W-:Y:S02]  /*a540*/  SHF.R.U32.HI R11, RZ, 0x8, R13 ;  /* 0x00000008ff0b7819 */ /* 0x000fe4000001160d */
[----:B------:R-:W-:Y:S02]  /*a550*/  LOP3.LUT R15, R25, 0xff, RZ, 0xc0, !PT ;  /* 0x000000ff190f7812 */ /* 0x000fe400078ec0ff */
[----:B------:R-:W-:Y:S02]  /*a560*/  LOP3.LUT R0, R26, 0xff, RZ, 0xc0, !PT ;  /* 0x000000ff1a007812 */ /* 0x000fe400078ec0ff */
[----:B------:R-:W-:-:S02]  /*a570*/  PRMT R5, R5, 0x7604, R4 ;  /* 0x0000760405057816 */ /* 0x000fc40000000004 */
[----:B------:R-:W-:Y:S02]  /*a580*/  PRMT R27, R3, 0x7604, R14 ;  /* 0x00007604031b7816 */ /* 0x000fe4000000000e */
[----:B------:R-:W-:Y:S02]  /*a590*/  LOP3.LUT R10, R13, 0xff, RZ, 0xc0, !PT ;  /* 0x000000ff0d0a7812 */ /* 0x000fe400078ec0ff */
[----:B------:R-:W-:Y:S02]  /*a5a0*/  LOP3.LUT R11, R11, 0xff, RZ, 0xc0, !PT ;  /* 0x000000ff0b0b7812 */ /* 0x000fe400078ec0ff */
[----:B------:R-:W-:Y:S02]  /*a5b0*/  PRMT R4, R0, 0x7604, R15 ;  /* 0x0000760400047816 */ /* 0x000fe4000000000f */
[----:B------:R-:W-:Y:S02]  /*a5c0*/  SHF.R.U32.HI R3, RZ, 0x8, R6 ;  /* 0x00000008ff037819 */ /* 0x000fe40000011606 */
[----:B------:R-:W-:-:S02]  /*a5d0*/  SHF.R.U32.HI R0, RZ, 0x8, R20 ;  /* 0x00000008ff007819 */ /* 0x000fc40000011614 */
[----:B------:R-:W-:Y:S02]  /*a5e0*/  PRMT R10, R11, 0x7604, R10 ;  /* 0x000076040b0a7816 */ /* 0x000fe4000000000a */
[----:B------:R-:W-:Y:S02]  /*a5f0*/  LOP3.LUT R26, R6, 0xff, RZ, 0xc0, !PT ;  /* 0x000000ff061a7812 */ /* 0x000fe400078ec0ff */
[----:B------:R-:W-:Y:S02]  /*a600*/  LOP3.LUT R3, R3, 0xff, RZ, 0xc0, !PT ;  /* 0x000000ff03037812 */ /* 0x000fe400078ec0ff */
[----:B------:R-:W-:Y:S02]  /*a610*/  LOP3.LUT R11, R20, 0xff, RZ, 0xc0, !PT ;  /* 0x000000ff140b7812 */ /* 0x000fe400078ec0ff */
[----:B------:R-:W-:Y:S02]  /*a620*/  LOP3.LUT R0, R0, 0xff, RZ, 0xc0, !PT ;  /* 0x000000ff00007812 */ /* 0x000fe400078ec0ff */
[----:B------:R-:W-:-:S02]  /*a630*/  SHF.R.U32.HI R15, RZ, 0x8, R21 ;  /* 0x00000008ff0f7819 */ /* 0x000fc40000011615 */
[----:B------:R-:W-:Y:S02]  /*a640*/  SHF.R.U32.HI R29, RZ, 0x8, R7 ;  /* 0x00000008ff1d7819 */ /* 0x000fe40000011607 */
[----:B------:R-:W-:Y:S02]  /*a650*/  PRMT R37, R3, 0x7604, R26 ;  /* 0x0000760403257816 */ /* 0x000fe4000000001a */
[----:B------:R-:W-:Y:S02]  /*a660*/  PRMT R33, R0, 0x7604, R11 ;  /* 0x0000760400217816 */ /* 0x000fe4000000000b */
[----:B------:R-:W-:Y:S02]  /*a670*/  SHF.R.U32.HI R3, RZ, 0x10, R13 ;  /* 0x00000010ff037819 */ /* 0x000fe4000001160d */
[----:B------:R-:W-:Y:S02]  /*a680*/  SHF.R.U32.HI R11, RZ, 0x10, R25 ;  /* 0x00000010ff0b7819 */ /* 0x000fe40000011619 */
[----:B------:R-:W-:Y:S01]  /*a690*/  SHF.R.U32.HI R39, RZ, 0x10, R7 ;  /* 0x00000010ff277819 */ /* 0x000fe20000011607 */
[----:B------:R-:W-:Y:S01]  /*a6a0*/  IMAD.U32 R3, R3, 0x10000, RZ ;  /* 0x0001000003037824 */ /* 0x000fe200078e00ff */
[----:B------:R-:W-:Y:S01]  /*a6b0*/  LOP3.LUT R14, R21, 0xff, RZ, 0xc0, !PT ;  /* 0x000000ff150e7812 */ /* 0x000fe200078ec0ff */
[----:B------:R-:W-:Y:S01]  /*a6c0*/  IMAD.U32 R11, R11, 0x10000, RZ ;  /* 0x000100000b0b7824 */ /* 0x000fe200078e00ff */
[----:B------:R-:W-:Y:S01]  /*a6d0*/  LOP3.LUT R28, R7, 0xff, RZ, 0xc0, !PT ;  /* 0x000000ff071c7812 */ /* 0x000fe200078ec0ff */
[----:B------:R-:W-:Y:S01]  /*a6e0*/  IMAD.U32 R39, R39, 0x10000, RZ ;  /* 0x0001000027277824 */ /* 0x000fe200078e00ff */
[----:B------:R-:W-:-:S02]  /*a6f0*/  LOP3.LUT R15, R15, 0xff, RZ, 0xc0, !PT ;  /* 0x000000ff0f0f7812 */ /* 0x000fc400078ec0ff */
[----:B------:R-:W-:Y:S02]  /*a700*/  LOP3.LUT R29, R29, 0xff, RZ, 0xc0, !PT ;  /* 0x000000ff1d1d7812 */ /* 0x000fe400078ec0ff */
[----:B------:R-:W-:Y:S02]  /*a710*/  SHF.R.U32.HI R35, RZ, 0x10, R21 ;  /* 0x00000010ff237819 */ /* 0x000fe40000011615 */
[----:B------:R-:W-:Y:S02]  /*a720*/  PRMT R14, R15, 0x7604, R14 ;  /* 0x000076040f0e7816 */ /* 0x000fe4000000000e */
[----:B------:R-:W-:Y:S02]  /*a730*/  PRMT R28, R29, 0x7604, R28 ;  /* 0x000076041d1c7816 */ /* 0x000fe4000000001c */
[----:B------:R-:W-:Y:S02]  /*a740*/  SHF.L.U32 R35, R35, 0x10, RZ ;  /* 0x0000001023237819 */ /* 0x000fe400000006ff */
[----:B------:R-:W-:-:S02]  /*a750*/  LOP3.LUT R15, R10, 0xff0000, R3, 0xf8, !PT ;  /* 0x00ff00000a0f7812 */ /* 0x000fc400078ef803 */
[----:B------:R-:W-:Y:S02]  /*a760*/  LOP3.LUT R29, R4, 0xff0000, R11, 0xf8, !PT ;  /* 0x00ff0000041d7812 */ /* 0x000fe400078ef80b */
[----:B------:R-:W-:Y:S02]  /*a770*/  LOP3.LUT R35, R14, 0xff0000, R35, 0xf8, !PT ;  /* 0x00ff00000e237812 */ /* 0x000fe400078ef823 */
[----:B------:R-:W-:Y:S02]  /*a780*/  LOP3.LUT R39, R28, 0xff0000, R39, 0xf8, !PT ;  /* 0x00ff00001c277812 */ /* 0x000fe400078ef827 */
[----:B------:R-:W-:Y:S01]  /*a790*/  LOP3.LUT R3, R5, 0xff0000, R12, 0xf8, !PT ;  /* 0x00ff000005037812 */ /* 0x000fe200078ef80c */
[----:B------:R-:W-:Y:S06]  /*a7a0*/  @!P0 BRA `(.L_x_7499) ;  /* 0x00000168003c8947 */ /* 0x000fec0003800000 */
.L_x_7743:
[----:B------:R-:W-:Y:S05]  /*a7b0*/  BSYNC B1 ;  /* 0x0000000000017941 */ /* 0x000fea0003800000 */
.L_x_7498:
        /* <DEDUP_REMOVED lines=15> */
[----:B------:R-:W1:Y:S01]  /*a8b0*/  LDC R4, c[0x0][0x3f4] ;  /* 0x0000fd00ff047b82 */ /* 0x000e620000000800 */
[----:B------:R-:W-:Y:S01]  /*a8c0*/  BSSY B2, `(.L_x_7502) ;  /* 0x000005e000027945 */ /* 0x000fe20003800000 */
[-C--:B-1----:R-:W-:Y:S02]  /*a8d0*/  ISETP.GE.AND P0, PT, R22, R4.reuse, PT ;  /* 0x000000041600720c */ /* 0x082fe40003f06270 */
[----:B------:R-:W-:-:S11]  /*a8e0*/  ISETP.GE.AND P1, PT, R195, R4, PT ;  /* 0x00000004c300720c */ /* 0x000fd60003f26270 */
[----:B------:R-:W-:Y:S05]  /*a8f0*/  @P0 BRA `(.L_x_7503) ;  /* 0x0000000400680947 */ /* 0x000fea0003800000 */
[----:B------:R-:W1:Y:S01]  /*a900*/  LDS.128 R4, [R9+0x14400] ;  /* 0x0144000009047984 */ /* 0x000e620000000c00 */
        /* <DEDUP_REMOVED lines=14> */
[CC--:B------:R-:W-:Y:S01]  /*a9f0*/  FMUL.FTZ R5, R21.reuse, R32.reuse ;  /* 0x0000002015057220 */ /* 0x0c0fe20000410000 */
[----:B------:R-:W-:Y:S01]  /*aa00*/  FMUL.FTZ R33, R21, R29 ;  /* 0x0000001d15217220 */ /* 0x000fe20000410000 */
[----:B------:R-:W-:Y:S02]  /*aa10*/  F2FP.F16.E4M3.UNPACK_B R21, R7 ;  /* 0x00000007ff15723e */ /* 0x000fe400020006ff */
[C---:B------:R-:W-:Y:S01]  /*aa20*/  FFMA.FTZ R36, R24.reuse, R29, -R5 ;  /* 0x0000001d18247223 */ /* 0x040fe20000010805 */
        /* <DEDUP_REMOVED lines=35> */
[-C--:B0-----:R-:W-:Y:S01]  /*ac60*/  FMUL.FTZ R41, R5, R24.reuse ;  /* 0x0000001805297220 */ /* 0x081fe20000410000 */
        /* <DEDUP_REMOVED lines=35> */
.L_x_7503:
[----:B------:R-:W-:Y:S05]  /*aea0*/  BSYNC B2 ;  /* 0x0000000000027941 */ /* 0x000fea0003800000 */
.L_x_7502:
[----:B------:R-:W-:Y:S05]  /*aeb0*/  @P1 BRA `(.L_x_7501) ;  /* 0x0000000400681947 */ /* 0x000fea0003800000 */
[----:B-1----:R-:W1:Y:S01]  /*aec0*/  LDS.128 R4, [R8] ;  /* 0x0000000008047984 */ /* 0x002e620000000c00 */
        /* <DEDUP_REMOVED lines=88> */
[----:B------:R2:W-:Y:S02]  /*b450*/  STS.128 [R8], R4 ;  /* 0x0000000408007388 */ /* 0x0005e40000000c00 */
.L_x_7501:
[----:B------:R-:W-:Y:S05]  /*b460*/  BSYNC B1 ;  /* 0x0000000000017941 */ /* 0x000fea0003800000 */
.L_x_7500:
[----:B------:R-:W-:-:S13]  /*b470*/  ISETP.GE.AND P0, PT, R221, R11, PT ;  /* 0x0000000bdd00720c */ /* 0x000fda0003f06270 */
[----:B------:R-:W-:Y:S05]  /*b480*/  @P0 BRA `(.L_x_7504) ;  /* 0x00000028005c0947 */ /* 0x000fea0003800000 */
[----:B-12---:R-:W1:Y:S01]  /*b490*/  LDC R4, c[0x0][0x3f4] ;  /* 0x0000fd00ff047b82 */ /* 0x006e620000000800 */
[----:B------:R-:W-:Y:S01]  /*b4a0*/  BSSY B1, `(.L_x_7505) ;  /* 0x000005e000017945 */ /* 0x000fe20003800000 */
[-C--:B-1----:R-:W-:Y:S02]  /*b4b0*/  ISETP.GE.AND P0, PT, R22, R4.reuse, PT ;  /* 0x000000041600720c */ /* 0x082fe40003f06270 */
[----:B------:R-:W-:-:S11]  /*b4c0*/  ISETP.GE.AND P1, PT, R195, R4, PT ;  /* 0x00000004c300720c */ /* 0x000fd60003f26270 */
[----:B------:R-:W-:Y:S05]  /*b4d0*/  @P0 BRA `(.L_x_7506) ;  /* 0x0000000400680947 */ /* 0x000fea0003800000 */
[----:B------:R-:W1:Y:S01]  /*b4e0*/  LDS.128 R4, [R9+0x16400] ;  /* 0x0164000009047984 */ /* 0x000e620000000c00 */
[----:B------:R-:W-:Y:S02]  /*b4f0*/  F2FP.F16.E4M3.UNPACK_B R32, R15 ;  /* 0x0000000fff20723e */ /* 0x000fe400020006ff */
[----:B------:R-:W-:-:S03]  /*b500*/  F2FP.F16.E4M3.UNPACK_B R29, R3 ;  /* 0x00000003ff1d723e */ /* 0x000fc600020006ff */
[--C-:B------:R-:W-:Y:S02]  /*b510*/  HADD2.F32 R33, -RZ, R32.reuse.H1_H1 ;  /* 0x30000020ff217230 */ /* 0x100fe40000004100 */
[----:B------:R-:W-:Y:S02]  /*b520*/  HADD2.F32 R27, -RZ, R29.H1_H1 ;  /* 0x3000001dff1b7230 */ /* 0x000fe40000004100 */
[----:B------:R-:W-:Y:S01]  /*b530*/  HADD2.F32 R34, -RZ, R32.H0_H0 ;  /* 0x20000020ff227230 */ /* 0x000fe20000004100 */
[----:B------:R-:W-:Y:S02]  /*b540*/  F2FP.F16.E4M3.UNPACK_B R32, R15.H1 ;  /* 0x0000000fff20723e */ /* 0x000fe400030006ff */
        /* <DEDUP_REMOVED lines=26> */
[----:B------:R-:W-:Y:S01]  /*b6f0*/  HADD2.F32 R34, -RZ, R32.H0_H0 ;  /* 0x20000020ff227230 */ /* 0x000fe20000004100 */
[----:B------:R-:W-:Y:S01]  /*b700*/  F2FP.F16.E4M3.UNPACK_B R7, R7.H1 ;  /* 0x00000007ff07723e */ /* 0x000fe200030006ff */
[--C-:B------:R-:W-:Y:S02]  /*b710*/  HADD2.F32 R3, -RZ, R24.reuse.H1_H1 ;  /* 0x30000018ff037230 */ /* 0x100fe40000004100 */
[C---:B------:R-:W-:Y:S01]  /*b720*/  FMUL.FTZ R32, R21.reuse, R5 ;  /* 0x0000000515207220 */ /* 0x040fe20000410000 */
[----:B------:R-:W-:Y:S01]  /*b730*/  FFMA.FTZ R21, R21, R25, -R4 ;  /* 0x0000001915157223 */ /* 0x000fe20000010804 */
[----:B------:R-:W-:Y:S01]  /*b740*/  HADD2.F32 R4, -RZ, R29.H0_H0 ;  /* 0x2000001dff047230 */ /* 0x000fe20000004100 */
[----:B------:R-:W-:Y:S01]  /*b750*/  F2FP.F16.E4M3.UNPACK_B R29, R20 ;  /* 0x00000014ff1d723e */ /* 0x000fe200020006ff */
[----:B------:R-:W-:-:S02]  /*b760*/  HADD2.F32 R24, -RZ, R24.H0_H0 ;  /* 0x20000018ff187230 */ /* 0x000fc40000004100 */
[----:B------:R-:W-:Y:S01]  /*b770*/  FMUL.FTZ R5, R34, R3 ;  /* 0x0000000322057220 */ /* 0x000fe20000410000 */
[----:B------:R-:W-:Y:S01]  /*b780*/  FFMA.FTZ R32, R33, R25, R32 ;  /* 0x0000001921207223 */ /* 0x000fe20000010020 */
[----:B------:R-:W-:Y:S01]  /*b790*/  F2FP.F16.E4M3.UNPACK_B R25, R12 ;  /* 0x0000000cff19723e */ /* 0x000fe200020006ff */
[C---:B------:R-:W-:Y:S01]  /*b7a0*/  FMUL.FTZ R3, R4.reuse, R3 ;  /* 0x0000000304037220 */ /* 0x040fe20000410000 */
[----:B------:R-:W-:Y:S01]  /*b7b0*/  FFMA.FTZ R5, R4, R24, -R5 ;  /* 0x0000001804057223 */ /* 0x000fe20000010805 */
[----:B------:R-:W-:Y:S01]  /*b7c0*/  HADD2.F32 R40, -RZ, R29.H1_H1 ;  /* 0x3000001dff287230 */ /* 0x000fe20000004100 */
[----:B------:R-:W-:Y:S01]  /*b7d0*/  F2FP.F16.E4M3.UNPACK_B R20, R20.H1 ;  /* 0x00000014ff14723e */ /* 0x000fe200030006ff */
[----:B------:R-:W-:Y:S02]  /*b7e0*/  HADD2.F32 R4, -RZ, R6.H1_H1 ;  /* 0x30000006ff047230 */ /* 0x000fe40000004100 */
[----:B------:R-:W-:Y:S01]  /*b7f0*/  FFMA.FTZ R24, R34, R24, R3 ;  /* 0x0000001822187223 */ /* 0x000fe20000010003 */
[--C-:B------:R-:W-:Y:S01]  /*b800*/  HADD2.F32 R36, -RZ, R25.reuse.H1_H1 ;  /* 0x30000019ff247230 */ /* 0x100fe20000004100 */
[----:B------:R-:W-:Y:S01]  /*b810*/  F2FP.SATFINITE.E4M3.F32.PACK_AB_MERGE_C R21, R32, R21, RZ ;  /* 0x000000152015723e */ /* 0x000fe200048070ff */
[----:B------:R-:W-:-:S02]  /*b820*/  HADD2.F32 R34, -RZ, R25.H0_H0 ;  /* 0x20000019ff227230 */ /* 0x000fc40000004100 */
[-C--:B------:R-:W-:Y:S01]  /*b830*/  FMUL.FTZ R25, R40, R4.reuse ;  /* 0x0000000428197220 */ /* 0x080fe20000410000 */
[----:B------:R-:W-:Y:S02]  /*b840*/  HADD2.F32 R6, -RZ, R6.H0_H0 ;  /* 0x20000006ff067230 */ /* 0x000fe40000004100 */
[C---:B------:R-:W-:Y:S01]  /*b850*/  FMUL.FTZ R33, R36.reuse, R4 ;  /* 0x0000000424217220 */ /* 0x040fe20000410000 */
[----:B------:R-:W-:Y:S01]  /*b860*/  HADD2.F32 R38, -RZ, R29.H0_H0 ;  /* 0x2000001dff267230 */ /* 0x000fe20000004100 */
[----:B------:R-:W-:Y:S01]  /*b870*/  F2FP.F16.E4M3.UNPACK_B R4, R12.H1 ;  /* 0x0000000cff04723e */ /* 0x000fe200030006ff */
[--C-:B------:R-:W-:Y:S02]  /*b880*/  HADD2.F32 R3, -RZ, R26.reuse.H1_H1 ;  /* 0x3000001aff037230 */ /* 0x100fe40000004100 */
[-C--:B------:R-:W-:Y:S01]  /*b890*/  FFMA.FTZ R29, R36, R6.reuse, -R25 ;  /* 0x00000006241d7223 */ /* 0x080fe20000010819 */
[----:B------:R-:W-:Y:S02]  /*b8a0*/  HADD2.F32 R26, -RZ, R26.H0_H0 ;  /* 0x2000001aff1a7230 */ /* 0x000fe40000004100 */
[----:B------:R-:W-:Y:S01]  /*b8b0*/  FFMA.FTZ R12, R40, R6, R33 ;  /* 0x00000006280c7223 */ /* 0x000fe20000010021 */
[----:B------:R-:W-:-:S02]  /*b8c0*/  HADD2.F32 R35, -RZ, R4.H1_H1 ;  /* 0x30000004ff237230 */ /* 0x000fc40000004100 */
[-C--:B------:R-:W-:Y:S01]  /*b8d0*/  FMUL.FTZ R25, R38, R3.reuse ;  /* 0x0000000326197220 */ /* 0x080fe20000410000 */
[----:B------:R-:W-:Y:S01]  /*b8e0*/  FMUL.FTZ R3, R34, R3 ;  /* 0x0000000322037220 */ /* 0x000fe20000410000 */
[----:B------:R-:W-:Y:S01]  /*b8f0*/  HADD2.F32 R33, -RZ, R4.H0_H0 ;  /* 0x20000004ff217230 */ /* 0x000fe20000004100 */
[----:B------:R-:W-:Y:S01]  /*b900*/  F2FP.SATFINITE.E4M3.F32.PACK_AB_MERGE_C R12, R12, R29, RZ ;  /* 0x0000001d0c0c723e */ /* 0x000fe200048070ff */
[--C-:B------:R-:W-:Y:S02]  /*b910*/  HADD2.F32 R39, -RZ, R20.reuse.H1_H1 ;  /* 0x30000014ff277230 */ /* 0x100fe40000004100 */
[-C--:B------:R-:W-:Y:S01]  /*b920*/  FFMA.FTZ R6, R34, R26.reuse, -R25 ;  /* 0x0000001a22067223 */ /* 0x080fe20000010819 */
        /* <DEDUP_REMOVED lines=19> */
[----:B------:R-:W-:-:S05]  /*ba60*/  F2FP.SATFINITE.E4M3.F32.PACK_AB_MERGE_C R7, R20, R7, R3 ;  /* 0x000000071407723e */ /* 0x000fca0004807003 */
[----:B------:R1:W-:Y:S02]  /*ba70*/  STS.128 [R9+0x16400], R4 ;  /* 0x0164000409007388 */ /* 0x0003e40000000c00 */
.L_x_7506:
[----:B------:R-:W-:Y:S05]  /*ba80*/  BSYNC B1 ;  /* 0x0000000000017941 */ /* 0x000fea0003800000 */
.L_x_7505:
[----:B------:R-:W-:Y:S05]  /*ba90*/  @P1 BRA `(.L_x_7504) ;  /* 0x0000002000d81947 */ /* 0x000fea0003800000 */
[----:B-1----:R-:W1:Y:S01]  /*baa0*/  LDS.128 R4, [R8+0x2000] ;  /* 0x0020000008047984 */ /* 0x002e620000000c00 */
[-C--:B------:R-:W-:Y:S02]  /*bab0*/  F2FP.F16.E4M3.UNPACK_B R26, R13.reuse ;  /* 0x0000000dff1a723e */ /* 0x080fe400020006ff */
[----:B------:R-:W-:Y:S02]  /*bac0*/  F2FP.F16.E4M3.UNPACK_B R25, R0 ;  /* 0x00000000ff19723e */ /* 0x000fe400020006ff */
[-C--:B------:R-:W-:Y:S01]  /*bad0*/  F2FP.F16.E4M3.UNPACK_B R32, R14.reuse ;  /* 0x0000000eff20723e */ /* 0x080fe200020006ff */
[--C-:B------:R-:W-:Y:S01]  /*bae0*/  HADD2.F32 R27, -RZ, R26.reuse.H1_H1 ;  /* 0x3000001aff1b7230 */ /* 0x100fe20000004100 */
[----:B------:R-:W-:Y:S01]  /*baf0*/  F2FP.F16.E4M3.UNPACK_B R14, R14.H1 ;  /* 0x0000000eff0e723e */ /* 0x000fe200030006ff */
[----:B------:R-:W-:Y:S02]  /*bb00*/  HADD2.F32 R21, -RZ, R25.H1_H1 ;  /* 0x30000019ff157230 */ /* 0x000fe40000004100 */
[----:B------:R-:W-:Y:S01]  /*bb10*/  HADD2.F32 R28, -RZ, R26.H0_H0 ;  /* 0x2000001aff1c7230 */ /* 0x000fe20000004100 */
[----:B------:R-:W-:Y:S01]  /*bb20*/  F2FP.F16.E4M3.UNPACK_B R26, R13.H1 ;  /* 0x0000000dff1a723e */ /* 0x000fe200030006ff */
[----:B------:R-:W-:-:S02]  /*bb30*/  HADD2.F32 R34, -RZ, R32.H1_H1 ;  /* 0x30000020ff227230 */ /* 0x000fc40000004100 */
[----:B------:R-:W-:Y:S02]  /*bb40*/  HADD2.F32 R32, -RZ, R32.H0_H0 ;  /* 0x20000020ff207230 */ /* 0x000fe40000004100 */
[----:B------:R-:W-:Y:S02]  /*bb50*/  HADD2.F32 R29, -RZ, R26.H0_H0 ;  /* 0x2000001aff1d7230 */ /* 0x000fe40000004100 */
[--C-:B------:R-:W-:Y:S02]  /*bb60*/  HADD2.F32 R35, -RZ, R14.reuse.H1_H1 ;  /* 0x3000000eff237230 */ /* 0x100fe40000004100 */
[----:B------:R-:W-:Y:S01]  /*bb70*/  HADD2.F32 R33, -RZ, R14.H0_H0 ;  /* 0x2000000eff217230 */ /* 0x000fe20000004100 */
[-C--:B-1----:R-:W-:Y:S02]  /*bb80*/  F2FP.F16.E4M3.UNPACK_B R3, R4.reuse.H1 ;  /* 0x00000004ff03723e */ /* 0x082fe400030006ff */
[----:B------:R-:W-:Y:S02]  /*bb90*/  F2FP.F16.E4M3.UNPACK_B R4, R4 ;  /* 0x00000004ff04723e */ /* 0x000fe400020006ff */
[-C--:B------:R-:W-:Y:S01]  /*bba0*/  F2FP.F16.E4M3.UNPACK_B R11, R5.reuse ;  /* 0x00000005ff0b723e */ /* 0x080fe200020006ff */
[--C-:B------:R-:W-:Y:S01]  /*bbb0*/  HADD2.F32 R9, -RZ, R3.reuse.H0_H0 ;  /* 0x20000003ff097230 */ /* 0x100fe20000004100 */
[----:B------:R-:W-:Y:S01]  /*bbc0*/  F2FP.F16.E4M3.UNPACK_B R5, R5.H1 ;  /* 0x00000005ff05723e */ /* 0x000fe200030006ff */
[----:B------:R-:W-:Y:S01]  /*bbd0*/  HADD2.F32 R3, -RZ, R3.H1_H1 ;  /* 0x30000003ff037230 */ /* 0x000fe20000004100 */
[----:B------:R-:W-:-:S02]  /*bbe0*/  F2FP.F16.E4M3.UNPACK_B R12, R6 ;  /* 0x00000006ff0c723e */ /* 0x000fc400020006ff */
[----:B------:R-:W-:Y:S02]  /*bbf0*/  F2FP.F16.E4M3.UNPACK_B R6, R6.H1 ;  /* 0x00000006ff06723e */ /* 0x000fe400030006ff */
        /* <DEDUP_REMOVED lines=12> */
[--C-:B------:R-:W-:Y:S02]  /*bcc0*/  HADD2.F32 R3, -RZ, R5.reuse.H1_H1 ;  /* 0x30000005ff037230 */ /* 0x100fe40000004100 */
[-C--:B------:R-:W-:Y:S01]  /*bcd0*/  FFMA.FTZ R9, R24, R4.reuse, -R9 ;  /* 0x0000000418097223 */ /* 0x080fe20000010809 */
[----:B------:R-:W-:Y:S02]  /*bce0*/  HADD2.F32 R5, -RZ, R5.H0_H0 ;  /* 0x20000005ff057230 */ /* 0x000fe40000004100 */
[----:B------:R-:W-:Y:S01]  /*bcf0*/  FFMA.FTZ R4, R28, R4, R13 ;  /* 0x000000041c047223 */ /* 0x000fe2000001000d */
[----:B------:R-:W-:Y:S02]  /*bd00*/  HADD2.F32 R13, -RZ, R25.H1_H1 ;  /* 0x30000019ff0d7230 */ /* 0x000fe40000004100 */
[----:B------:R-:W-:Y:S01]  /*bd10*/  FMUL.FTZ R24, R27, R3 ;  /* 0x000000031b187220 */ /* 0x000fe20000410000 */
[----:B------:R-:W-:Y:S01]  /*bd20*/  HADD2.F32 R0, -RZ, R11.H1_H1 ;  /* 0x3000000bff007230 */ /* 0x000fe20000004100 */
[----:B------:R-:W-:Y:S01]  /*bd30*/  F2FP.F16.E4M3.UNPACK_B R7, R7.H1 ;  /* 0x00000007ff07723e */ /* 0x000fe200030006ff */
[----:B------:R-:W-:-:S02]  /*bd40*/  HADD2.F32 R25, -RZ, R25.H0_H0 ;  /* 0x20000019ff197230 */ /* 0x000fc40000004100 */
[C---:B------:R-:W-:Y:S01]  /*bd50*/  FMUL.FTZ R26, R13.reuse, R3 ;  /* 0x000000030d1a7220 */ /* 0x040fe20000410000 */
[-C--:B------:R-:W-:Y:S01]  /*bd60*/  FFMA.FTZ R13, R13, R5.reuse, -R24 ;  /* 0x000000050d0d7223 */ /* 0x080fe20000010818 */
[----:B------:R-:W-:Y:S02]  /*bd70*/  HADD2.F32 R11, -RZ, R11.H0_H0 ;  /* 0x2000000bff0b7230 */ /* 0x000fe40000004100 */
[----:B------:R-:W-:Y:S01]  /*bd80*/  FMUL.FTZ R24, R29, R0 ;  /* 0x000000001d187220 */ /* 0x000fe20000410000 */
[----:B------:R-:W-:Y:S01]  /*bd90*/  FFMA.FTZ R26, R27, R5, R26 ;  /* 0x000000051b1a7223 */ /* 0x000fe2000001001a */
[----:B------:R-:W-:Y:S01]  /*bda0*/  F2FP.F16.E4M3.UNPACK_B R27, R10 ;  /* 0x0000000aff1b723e */ /* 0x000fe200020006ff */
[C---:B------:R-:W-:Y:S01]  /*bdb0*/  FMUL.FTZ R0, R25.reuse, R0 ;  /* 0x0000000019007220 */ /* 0x040fe20000410000 */
[--C-:B------:R-:W-:Y:S02]  /*bdc0*/  HADD2.F32 R3, -RZ, R6.reuse.H1_H1 ;  /* 0x30000006ff037230 */ /* 0x100fe40000004100 */
[----:B------:R-:W-:Y:S01]  /*bdd0*/  FFMA.FTZ R5, R25, R11, -R24 ;  /* 0x0000000b19057223 */ /* 0x000fe20000010818 */
[----:B------:R-:W-:-:S02]  /*bde0*/  HADD2.F32 R6, -RZ, R6.H0_H0 ;  /* 0x20000006ff067230 */ /* 0x000fc40000004100 */
[----:B------:R-:W-:Y:S01]  /*bdf0*/  FFMA.FTZ R24, R29, R11, R0 ;  /* 0x0000000b1d187223 */ /* 0x000fe20000010000 */
[--C-:B------:R-:W-:Y:S02]  /*be00*/  HADD2.F32 R28, -RZ, R27.reuse.H1_H1 ;  /* 0x3000001bff1c7230 */ /* 0x100fe40000004100 */
[-C--:B------:R-:W-:Y:S01]  /*be10*/  FMUL.FTZ R11, R34, R3.reuse ;  /* 0x00000003220b7220 */ /* 0x080fe20000410000 */
[--C-:B------:R-:W-:Y:S01]  /*be20*/  HADD2.F32 R0, -RZ, R12.reuse.H1_H1 ;  /* 0x3000000cff007230 */ /* 0x100fe20000004100 */
[----:B------:R-:W-:Y:S01]  /*be30*/  F2FP.SATFINITE.E4M3.F32.PACK_AB_MERGE_C R20, R21, R20, RZ ;  /* 0x000000141514723e */ /* 0x000fe200048070ff */
[----:B------:R-:W-:Y:S02]  /*be40*/  HADD2.F32 R30, -RZ, R27.H0_H0 ;  /* 0x2000001bff1e7230 */ /* 0x000fe40000004100 */
[C---:B------:R-:W-:Y:S01]  /*be50*/  FMUL.FTZ R27, R28.reuse, R3 ;  /* 0x000000031c1b7220 */ /* 0x040fe20000410000 */
[----:B------:R-:W-:Y:S01]  /*be60*/  FFMA.FTZ R25, R28, R6, -R11 ;  /* 0x000000061c197223 */ /* 0x000fe2000001080b */
[----:B------:R-:W-:Y:S01]  /*be70*/  HADD2.F32 R12, -RZ, R12.H0_H0 ;  /* 0x2000000cff0c7230 */ /* 0x000fe20000004100 */
[----:B------:R-:W-:Y:S01]  /*be80*/  F2FP.F16.E4M3.UNPACK_B R28, R10.H1 ;  /* 0x0000000aff1c723e */ /* 0x000fe200030006ff */
[----:B------:R-:W-:Y:S01]  /*be90*/  FMUL.FTZ R3, R32, R0 ;  /* 0x0000000020037220 */ /* 0x000fe20000410000 */
[----:B------:R-:W-:Y:S01]  /*bea0*/  FFMA.FTZ R10, R34, R6, R27 ;  /* 0x00000006220a7223 */ /* 0x000fe2000001001b */
[----:B------:R-:W-:Y:S01]  /*beb0*/  FMUL.FTZ R11, R30, R0 ;  /* 0x000000001e0b7220 */ /* 0x000fe20000410000 */
[----:B------:R-:W-:-:S02]  /*bec0*/  HADD2.F32 R0, -RZ, R15.H1_H1 ;  /* 0x3000000fff007230 */ /* 0x000fc40000004100 */
[-C--:B------:R-:W-:Y:S01]  /*bed0*/  FFMA.FTZ R6, R30, R12.reuse, -R3 ;  /* 0x0000000c1e067223 */ /* 0x080fe20000010803 */
[--C-:B------:R-:W-:Y:S02]  /*bee0*/  HADD2.F32 R29, -RZ, R28.reuse.H1_H1 ;  /* 0x3000001cff1d7230 */ /* 0x100fe40000004100 */
[----:B------:R-:W-:Y:S01]  /*bef0*/  FFMA.FTZ R11, R32, R12, R11 ;  /* 0x0000000c200b7223 */ /* 0x000fe2000001000b */
[--C-:B------:R-:W-:Y:S02]  /*bf00*/  HADD2.F32 R3, -RZ, R7.reuse.H1_H1 ;  /* 0x30000007ff037230 */ /* 0x100fe40000004100 */
[----:B------:R-:W-:Y:S01]  /*bf10*/  FMUL.FTZ R12, R33, R0 ;  /* 0x00000000210c7220 */ /* 0x000fe20000410000 */
[----:B------:R-:W-:Y:S01]  /*bf20*/  HADD2.F32 R27, -RZ, R28.H0_H0 ;  /* 0x2000001cff1b7230 */ /* 0x000fe20000004100 */
[----:B------:R-:W-:Y:S01]  /*bf30*/  F2FP.SATFINITE.E4M3.F32.PACK_AB_MERGE_C R13, R26, R13, RZ ;  /* 0x0000000d1a0d723e */ /* 0x000fe200048070ff */
[----:B------:R-:W-:Y:S02]  /*bf40*/  HADD2.F32 R7, -RZ, R7.H0_H0 ;  /* 0x20000007ff077230 */ /* 0x000fe40000004100 */
[-C--:B------:R-:W-:Y:S01]  /*bf50*/  FMUL.FTZ R14, R35, R3.reuse ;  /* 0x00000003230e7220 */ /* 0x080fe20000410000 */
[----:B------:R-:W-:Y:S01]  /*bf60*/  FMUL.FTZ R28, R29, R3 ;  /* 0x000000031d1c7220 */ /* 0x000fe20000410000 */
[----:B------:R-:W-:-:S02]  /*bf70*/  HADD2.F32 R15, -RZ, R15.H0_H0 ;  /* 0x2000000fff0f7230 */ /* 0x000fc40000004100 */
[----:B------:R-:W-:Y:S01]  /*bf80*/  FMUL.FTZ R0, R27, R0 ;  /* 0x000000001b007220 */ /* 0x000fe20000410000 */
[-C--:B------:R-:W-:Y:S01]  /*bf90*/  FFMA.FTZ R14, R29, R7.reuse, -R14 ;  /* 0x000000071d0e7223 */ /* 0x080fe2000001080e */
[----:B------:R-:W-:Y:S01]  /*bfa0*/  FFMA.FTZ R3, R35, R7, R28 ;  /* 0x0000000723037223 */ /* 0x000fe2000001001c */
[----:B------:R-:W-:Y:S01]  /*bfb0*/  F2FP.SATFINITE.E4M3.F32.PACK_AB_MERGE_C R10, R10, R25, RZ ;  /* 0x000000190a0a723e */ /* 0x000fe200048070ff */
[-C--:B------:R-:W-:Y:S01]  /*bfc0*/  FFMA.FTZ R7, R27, R15.reuse, -R12 ;  /* 0x0000000f1b077223 */ /* 0x080fe2000001080c */
[----:B------:R-:W-:Y:S01]  /*bfd0*/  FFMA.FTZ R0, R33, R15, R0 ;  /* 0x0000000f21007223 */ /* 0x000fe20000010000 */
[----:B------:R-:W-:Y:S02]  /*bfe0*/  F2FP.SATFINITE.E4M3.F32.PACK_AB_MERGE_C R4, R4, R9, R20 ;  /* 0x000000090404723e */ /* 0x000fe40004807014 */
[----:B------:R-:W-:Y:S02]  /*bff0*/  F2FP.SATFINITE.E4M3.F32.PACK_AB_MERGE_C R3, R3, R14, RZ ;  /* 0x0000000e0303723e */ /* 0x000fe400048070ff */
[----:B------:R-:W-:-:S02]  /*c000*/  F2FP.SATFINITE.E4M3.F32.PACK_AB_MERGE_C R5, R24, R5, R13 ;  /* 0x000000051805723e */ /* 0x000fc4000480700d */
[----:B------:R-:W-:Y:S02]  /*c010*/  F2FP.SATFINITE.E4M3.F32.PACK_AB_MERGE_C R6, R11, R6, R10 ;  /* 0x000000060b06723e */ /* 0x000fe4000480700a */
[----:B------:R-:W-:-:S05]  /*c020*/  F2FP.SATFINITE.E4M3.F32.PACK_AB_MERGE_C R7, R0, R7, R3 ;  /* 0x000000070007723e */ /* 0x000fca0004807003 */
[----:B------:R3:W-:Y:S01]  /*c030*/  STS.128 [R8+0x2000], R4 ;  /* 0x0020000408007388 */ /* 0x0007e20000000c00 */
[----:B------:R-:W-:Y:S05]  /*c040*/  BRA `(.L_x_7504) ;  /* 0x0000001c006c7947 */ /* 0x000fea0003800000 */
.L_x_7494:
[----:B------:R-:W-:-:S03]  /*c050*/  UMOV UR4, 0xffffffff ;  /* 0xffffffff00047882 */ /* 0x000fc60000000000 */
[----:B------:R-:W-:Y:S05]  /*c060*/  BRA.DIV UR4, `(.L_x_7507) ;  /* 0x0000015204207947 */ /* 0x000fea000b800000 */
[----:B------:R1:W2:Y:S04]  /*c070*/  SHFL.IDX PT, R5, R26, RZ, 0x1c1f ;  /* 0x001c1fff1a057589 */ /* 0x0002a800000e0000 */
[----:B------:R1:W3:Y:S04]  /*c080*/  SHFL.IDX PT, R21, R28, RZ, 0x1c1f ;  /* 0x001c1fff1c157589 */ /* 0x0002e800000e0000 */
[----:B------:R1:W4:Y:S04]  /*c090*/  SHFL.IDX PT, R3, R24, RZ, 0x1c1f ;  /* 0x001c1fff18037589 */ /* 0x00032800000e0000 */
[----:B------:R1:W0:Y:S02]  /*c0a0*/  SHFL.IDX PT, R7, R30, RZ, 0x1c1f ;  /* 0x001c1fff1e077589 */ /* 0x00022400000e0000 */
.L_x_7749:
[----:B------:R-:W-:Y:S01]  /*c0b0*/  ULDC UR4, c[0x0][0x448] ;  /* 0x0001120000047ab9 */ /* 0x000fe20000000800 */
[----:B------:R-:W-:Y:S01]  /*c0c0*/  BSSY B1, `(.L_x_7508) ;  /* 0x0000013000017945 */ /* 0x000fe20003800000 */
[----:B------:R-:W-:Y:S01]  /*c0d0*/  IMAD R25, R25, UR4, RZ ;  /* 0x0000000419197c24 */ /* 0x000fe2000f8e02ff */
[----:B------:R-:W-:Y:S02]  /*c0e0*/  LEA.HI R20, R213, R213, RZ, 0x1 ;  /* 0x000000d5d5147211 */ /* 0x000fe400078f08ff */
[----:B------:R-:W-:Y:S02]  /*c0f0*/  CS2R R8, SRZ ;  /* 0x0000000000087805 */ /* 0x000fe4000001ff00 */
[----:B------:R-:W-:Y:S02]  /*c100*/  CS2R R10, SRZ ;  /* 0x00000000000a7805 */ /* 0x000fe4000001ff00 */
[----:B------:R-:W-:Y:S02]  /*c110*/  CS2R R12, SRZ ;  /* 0x00000000000c7805 */ /* 0x000fe4000001ff00 */
[----:B------:R-:W-:-:S02]  /*c120*/  ISETP.GE.AND P0, PT, R4, R25, PT ;  /* 0x000000190400720c */ /* 0x000fc40003f06270 */
[----:B------:R-:W-:-:S11]  /*c130*/  CS2R R14, SRZ ;  /* 0x00000000000e7805 */ /* 0x000fd6000001ff00 */
[----:B------:R-:W-:Y:S05]  /*c140*/  @P0 BRA `(.L_x_7509) ;  /* 0x0000000000280947 */ /* 0x000fea0003800000 */
[----:B------:R-:W-:Y:S01]  /*c150*/  ULDC UR4, c[0x0][0x3f4] ;  /* 0x0000fd0000047ab9 */ /* 0x000fe20000000800 */
[C---:B--2---:R-:W-:Y:S02]  /*c160*/  IADD3 R4, P0, R16.reuse, R5, RZ ;  /* 0x0000000510047210 */ /* 0x044fe40007f1e0ff */
[----:B------:R-:W-:Y:S02]  /*c170*/  CS2R R8, SRZ ;  /* 0x0000000000087805 */ /* 0x000fe4000001ff00 */
[C---:B------:R-:W-:Y:S02]  /*c180*/  ISETP.GE.AND P2, PT, R16.reuse, UR4, PT ;  /* 0x0000000410007c0c */ /* 0x040fe4000bf46270 */
[----:B---3--:R-:W-:Y:S01]  /*c190*/  IADD3 R6, P1, R16, R21, RZ ;  /* 0x0000001510067210 */ /* 0x008fe20007f3e0ff */
[----:B----4-:R-:W-:-:S04]  /*c1a0*/  IMAD.X R5, R3, 0x1, R17, P0 ;  /* 0x0000000103057824 */ /* 0x010fc800000e0611 */
[----:B0-----:R-:W-:-:S06]  /*c1b0*/  IMAD.X R7, R7, 0x1, R17, P1 ;  /* 0x0000000107077824 */ /* 0x001fcc00008e0611 */
[----:B------:R-:W-:Y:S05]  /*c1c0*/  @P2 BRA `(.L_x_7509) ;  /* 0x0000000000082947 */ /* 0x000fea0003800000 */
[----:B------:R0:W5:Y:S04]  /*c1d0*/  LD.E.128 R8, desc[UR60][R4.64] ;  /* 0x0000003c04087980 */ /* 0x000168000c101d00 */
[----:B------:R0:W5:Y:S02]  /*c1e0*/  LD.E.128 R12, desc[UR60][R6.64] ;  /* 0x0000003c060c7980 */ /* 0x000164000c101d00 */
.L_x_7509:
[----:B------:R-:W-:Y:S05]  /*c1f0*/  BSYNC B1 ;  /* 0x0000000000017941 */ /* 0x000fea0003800000 */
.L_x_7508:
[----:B------:R-:W-:Y:S01]  /*c200*/  LOP3.LUT R20, R20, 0xfffffffe, RZ, 0xc0, !PT ;  /* 0xfffffffe14147812 */ /* 0x000fe200078ec0ff */
[----:B-1----:R-:W-:Y:S01]  /*c210*/  IMAD R30, R169, -0x80, R25 ;  /* 0xffffff80a91e7824 */ /* 0x002fe200078e0219 */
[----:B-----5:R-:W-:Y:S01]  /*c220*/  SHF.R.U32.HI R0, RZ, 0x8, R8 ;  /* 0x00000008ff007819 */ /* 0x020fe20000011608 */
[----:B------:R-:W-:Y:S01]  /*c230*/  BSSY B1, `(.L_x_7510) ;  /* 0x0000034000017945 */ /* 0x000fe20003800000 */
[----:B------:R-:W-:Y:S02]  /*c240*/  IADD3 R20, R213, -R20, RZ ;  /* 0x80000014d5147210 */ /* 0x000fe40007ffe0ff */
[----:B----4-:R-:W-:Y:S02]  /*c250*/  LOP3.LUT R3, R8, 0xff, RZ, 0xc0, !PT ;  /* 0x000000ff08037812 */ /* 0x010fe400078ec0ff */
[----:B------:R-:W-:Y:S02]  /*c260*/  SHF.L.U32 R37, R20, 0x1f, RZ ;  /* 0x0000001f14257819 */ /* 0x000fe400000006ff */
[----:B------:R-:W-:-:S02]  /*c270*/  LOP3.LUT R0, R0, 0xff, RZ, 0xc0, !PT ;  /* 0x000000ff00007812 */ /* 0x000fc400078ec0ff */
[----:B------:R-:W1:Y:S01]  /*c280*/  SYNCS.PHASECHK.TRANS64.TRYWAIT P1, [R18+URZ+0x22800], R37 ;  /* 0x02280025120075a7 */ /* 0x000e62000802017f */
[----:B------:R-:W-:Y:S02]  /*c290*/  SHF.R.U32.HI R25, RZ, 0x8, R11 ;  /* 0x00000008ff197819 */ /* 0x000fe4000001160b */
[----:B0-2---:R-:W-:Y:S02]  /*c2a0*/  PRMT R5, R0, 0x7604, R3 ;  /* 0x0000760400057816 */ /* 0x005fe40000000003 */
[----:B------:R-:W-:Y:S02]  /*c2b0*/  SHF.R.U32.HI R0, RZ, 0x8, R10 ;  /* 0x00000008ff007819 */ /* 0x000fe4000001160a */
[----:B------:R-:W-:Y:S02]  /*c2c0*/  LOP3.LUT R6, R10, 0xff, RZ, 0xc0, !PT ;  /* 0x000000ff0a067812 */ /* 0x000fe400078ec0ff */
[----:B------:R-:W-:Y:S02]  /*c2d0*/  LOP3.LUT R20, R11, 0xff, RZ, 0xc0, !PT ;  /* 0x000000ff0b147812 */ /* 0x000fe400078ec0ff */
[----:B---3--:R-:W-:-:S02]  /*c2e0*/  LOP3.LUT R21, R0, 0xff, RZ, 0xc0, !PT ;  /* 0x000000ff00157812 */ /* 0x008fc400078ec0ff */
[----:B------:R-:W-:Y:S02]  /*c2f0*/  LOP3.LUT R25, R25, 0xff, RZ, 0xc0, !PT ;  /* 0x000000ff19197812 */ /* 0x000fe400078ec0ff */
[----:B------:R-:W-:Y:S01]  /*c300*/  SHF.R.U32.HI R0, RZ, 0x8, R12 ;  /* 0x00000008ff007819 */ /* 0x000fe2000001160c */
[----:B------:R-:W0:Y:S01]  /*c310*/  LDC R3, c[0x0][0x3f4] ;  /* 0x0000fd00ff037b82 */ /* 0x000e220000000800 */
[----:B------:R-:W-:Y:S02]  /*c320*/  SHF.R.U32.HI R29, RZ, 0x8, R13 ;  /* 0x00000008ff1d7819 */ /* 0x000fe4000001160d */
[----:B------:R-:W-:Y:S02]  /*c330*/  SHF.R.U32.HI R7, RZ, 0x8, R9 ;  /* 0x00000008ff077819 */ /* 0x000fe40000011609 */
[----:B------:R-:W-:Y:S02]  /*c340*/  SHF.R.U32.HI R35, RZ, 0x8, R15 ;  /* 0x00000008ff237819 */ /* 0x000fe4000001160f */
[----:B------:R-:W-:-:S02]  /*c350*/  PRMT R21, R21, 0x7604, R6 ;  /* 0x0000760415157816 */ /* 0x000fc40000000006 */
[----:B------:R-:W-:Y:S02]  /*c360*/  PRMT R20, R25, 0x7604, R20 ;  /* 0x0000760419147816 */ /* 0x000fe40000000014 */
[----:B------:R-:W-:Y:S02]  /*c370*/  LOP3.LUT R6, R12, 0xff, RZ, 0xc0, !PT ;  /* 0x000000ff0c067812 */ /* 0x000fe400078ec0ff */
[----:B------:R-:W-:Y:S02]  /*c380*/  LOP3.LUT R24, R13, 0xff, RZ, 0xc0, !PT ;  /* 0x000000ff0d187812 */ /* 0x000fe400078ec0ff */
[----:B------:R-:W-:Y:S02]  /*c390*/  LOP3.LUT R25, R0, 0xff, RZ, 0xc0, !PT ;  /* 0x000000ff00197812 */ /* 0x000fe400078ec0ff */
[----:B------:R-:W-:Y:S02]  /*c3a0*/  LOP3.LUT R29, R29, 0xff, RZ, 0xc0, !PT ;  /* 0x000000ff1d1d7812 */ /* 0x000fe400078ec0ff */
[----:B------:R-:W-:-:S02]  /*c3b0*/  LOP3.LUT R4, R9, 0xff, RZ, 0xc0, !PT ;  /* 0x000000ff09047812 */ /* 0x000fc400078ec0ff */
[----:B------:R-:W-:Y:S02]  /*c3c0*/  LOP3.LUT R7, R7, 0xff, RZ, 0xc0, !PT ;  /* 0x000000ff07077812 */ /* 0x000fe400078ec0ff */
[----:B------:R-:W-:Y:S02]  /*c3d0*/  LOP3.LUT R28, R15, 0xff, RZ, 0xc0, !PT ;  /* 0x000000ff0f1c7812 */ /* 0x000fe400078ec0ff */
[----:B------:R-:W-:Y:S02]  /*c3e0*/  LOP3.LUT R35, R35, 0xff, RZ, 0xc0, !PT ;  /* 0x000000ff23237812 */ /* 0x000fe400078ec0ff */
[----:B------:R-:W-:Y:S02]  /*c3f0*/  PRMT R27, R25, 0x7604, R6 ;  /* 0x00007604191b7816 */ /* 0x000fe40000000006 */
[----:B------:R-:W-:Y:S02]  /*c400*/  PRMT R24, R29, 0x7604, R24 ;  /* 0x000076041d187816 */ /* 0x000fe40000000018 */
[----:B------:R-:W-:-:S02]  /*c410*/  SHF.R.U32.HI R0, RZ, 0x10, R9 ;  /* 0x00000010ff007819 */ /* 0x000fc40000011609 */
[----:B------:R-:W-:Y:S02]  /*c420*/  SHF.R.U32.HI R25, RZ, 0x10, R11 ;  /* 0x00000010ff197819 */ /* 0x000fe4000001160b */
[----:B------:R-:W-:Y:S01]  /*c430*/  SHF.R.U32.HI R29, RZ, 0x10, R13 ;  /* 0x00000010ff1d7819 */ /* 0x000fe2000001160d */
[----:B------:R-:W-:Y:S01]  /*c440*/  IMAD.U32 R0, R0, 0x10000, RZ ;  /* 0x0001000000007824 */ /* 0x000fe200078e00ff */
[----:B------:R-:W-:Y:S01]  /*c450*/  PRMT R7, R7, 0x7604, R4 ;  /* 0x0000760407077816 */ /* 0x000fe20000000004 */
[----:B------:R-:W-:Y:S01]  /*c460*/  IMAD.U32 R25, R25, 0x10000, RZ ;  /* 0x0001000019197824 */ /* 0x000fe200078e00ff */
[----:B------:R-:W-:Y:S01]  /*c470*/  PRMT R28, R35, 0x7604, R28 ;  /* 0x00007604231c7816 */ /* 0x000fe2000000001c */
[----:B------:R-:W-:Y:S01]  /*c480*/  IMAD.U32 R29, R29, 0x10000, RZ ;  /* 0x000100001d1d7824 */ /* 0x000fe200078e00ff */
[----:B------:R-:W-:Y:S02]  /*c490*/  SHF.R.U32.HI R4, RZ, 0x8, R14 ;  /* 0x00000008ff047819 */ /* 0x000fe4000001160e */
[----:B------:R-:W-:-:S02]  /*c4a0*/  SHF.R.U32.HI R35, RZ, 0x10, R15 ;  /* 0x00000010ff237819 */ /* 0x000fc4000001160f */
[----:B------:R-:W-:Y:S02]  /*c4b0*/  LOP3.LUT R26, R14, 0xff, RZ, 0xc0, !PT ;  /* 0x000000ff0e1a7812 */ /* 0x000fe400078ec0ff */
[----:B------:R-:W-:Y:S02]  /*c4c0*/  LOP3.LUT R33, R4, 0xff, RZ, 0xc0, !PT ;  /* 0x000000ff04217812 */ /* 0x000fe400078ec0ff */
[----:B------:R-:W-:Y:S02]  /*c4d0*/  SHF.L.U32 R35, R35, 0x10, RZ ;  /* 0x0000001023237819 */ /* 0x000fe400000006ff */
[----:B------:R-:W-:Y:S02]  /*c4e0*/  PRMT R33, R33, 0x7604, R26 ;  /* 0x0000760421217816 */ /* 0x000fe4000000001a */
[----:B0-----:R-:W-:Y:S02]  /*c4f0*/  ISETP.GE.AND P0, PT, R16, R3, PT ;  /* 0x000000031000720c */ /* 0x001fe40003f06270 */
[----:B------:R-:W-:-:S02]  /*c500*/  LOP3.LUT R7, R7, 0xff0000, R0, 0xf8, !PT ;  /* 0x00ff000007077812 */ /* 0x000fc400078ef800 */
[----:B------:R-:W-:Y:S02]  /*c510*/  LOP3.LUT R25, R20, 0xff0000, R25, 0xf8, !PT ;  /* 0x00ff000014197812 */ /* 0x000fe400078ef819 */
[----:B------:R-:W-:Y:S02]  /*c520*/  LOP3.LUT R29, R24, 0xff0000, R29, 0xf8, !PT ;  /* 0x00ff0000181d7812 */ /* 0x000fe400078ef81d */
[----:B------:R-:W-:Y:S02]  /*c530*/  LOP3.LUT R35, R28, 0xff0000, R35, 0xf8, !PT ;  /* 0x00ff00001c237812 */ /* 0x000fe400078ef823 */
[----:B------:R-:W-:Y:S02]  /*c540*/  VIMNMX R30, R30, 0x80, PT ;  /* 0x000000801e1e7848 */ /* 0x000fe40003fe0100 */
[----:B------:R-:W-:Y:S01]  /*c550*/  LOP3.LUT R5, R5, 0xff0000, R8, 0xf8, !PT ;  /* 0x00ff000005057812 */ /* 0x000fe200078ef808 */
[----:B-1----:R-:W-:Y:S06]  /*c560*/  @!P1 BRA `(.L_x_7511) ;  /* 0x0000014c00549947 */ /* 0x002fec0003800000 */
.L_x_7750:
[----:B------:R-:W-:Y:S05]  /*c570*/  BSYNC B1 ;  /* 0x0000000000017941 */ /* 0x000fea0003800000 */
.L_x_7510:
[----:B------:R-:W-:Y:S01]  /*c580*/  ISETP.GE.OR P1, PT, R194, R30, P0 ;  /* 0x0000001ec200720c */ /* 0x000fe20000726670 */
[----:B------:R-:W-:Y:S01]  /*c590*/  BSSY B1, `(.L_x_7512) ;  /* 0x00000cc000017945 */ /* 0x000fe20003800000 */
[----:B------:R-:W-:Y:S02]  /*c5a0*/  LOP3.LUT R21, R21, 0xff0000, R10, 0xf8, !PT ;  /* 0x00ff000015157812 */ /* 0x000fe400078ef80a */
[----:B------:R-:W-:Y:S02]  /*c5b0*/  LOP3.LUT R27, R27, 0xff0000, R12, 0xf8, !PT ;  /* 0x00ff00001b1b7812 */ /* 0x000fe400078ef80c */
[----:B------:R-:W-:Y:S02]  /*c5c0*/  LOP3.LUT R33, R33, 0xff0000, R14, 0xf8, !PT ;  /* 0x00ff000021217812 */ /* 0x000fe400078ef80e */
[----:B------:R-:W-:Y:S02]  /*c5d0*/  LOP3.LUT R0, R5, 0xff000000, R8, 0xf8, !PT ;  /* 0xff00000005007812 */ /* 0x000fe400078ef808 */
[----:B------:R-:W-:-:S02]  /*c5e0*/  LOP3.LUT R20, R7, 0xff000000, R9, 0xf8, !PT ;  /* 0xff00000007147812 */ /* 0x000fc400078ef809 */
[----:B------:R-:W-:Y:S02]  /*c5f0*/  ISETP.GE.OR P0, PT, R221, R30, P0 ;  /* 0x0000001edd00720c */ /* 0x000fe40000706670 */
[----:B------:R-:W-:Y:S02]  /*c600*/  LOP3.LUT R21, R21, 0xff000000, R10, 0xf8, !PT ;  /* 0xff00000015157812 */ /* 0x000fe400078ef80a */
[----:B------:R-:W-:Y:S02]  /*c610*/  LOP3.LUT R24, R25, 0xff000000, R11, 0xf8, !PT ;  /* 0xff00000019187812 */ /* 0x000fe400078ef80b */
[----:B------:R-:W-:Y:S02]  /*c620*/  LOP3.LUT R12, R27, 0xff000000, R12, 0xf8, !PT ;  /* 0xff0000001b0c7812 */ /* 0x000fe400078ef80c */
[----:B------:R-:W-:Y:S02]  /*c630*/  LOP3.LUT R13, R29, 0xff000000, R13, 0xf8, !PT ;  /* 0xff0000001d0d7812 */ /* 0x000fe400078ef80d */
[----:B------:R-:W-:-:S02]  /*c640*/  LOP3.LUT R14, R33, 0xff000000, R14, 0xf8, !PT ;  /* 0xff000000210e7812 */ /* 0x000fc400078ef80e */
[----:B------:R-:W-:Y:S01]  /*c650*/  LOP3.LUT R15, R35, 0xff000000, R15, 0xf8, !PT ;  /* 0xff000000230f7812 */ /* 0x000fe200078ef80f */
[----:B------:R-:W-:Y:S06]  /*c660*/  @P1 BRA `(.L_x_7513) ;  /* 0x0000000800f81947 */ /* 0x000fec0003800000 */
[----:B------:R-:W-:Y:S01]  /*c670*/  IMAD.SHL.U32 R4, R204, 0x80, RZ ;  /* 0x00000080cc047824 */ /* 0x000fe200078e00ff */
[----:B------:R-:W-:Y:S01]  /*c680*/  F2FP.F16.E4M3.UNPACK_B R38, R0.H1 ;  /* 0x00000000ff26723e */ /* 0x000fe200030006ff */
[----:B------:R-:W-:Y:S01]  /*c690*/  IMAD.IADD R5, R16, 0x1, R3 ;  /* 0x0000000110057824 */ /* 0x000fe200078e0203 */
[-C--:B------:R-:W-:Y:S02]  /*c6a0*/  F2FP.F16.E4M3.UNPACK_B R42, R12.reuse.H1 ;  /* 0x0000000cff2a723e */ /* 0x080fe400030006ff */
[----:B------:R-:W-:Y:S01]  /*c6b0*/  LOP3.LUT R6, R4, 0x380, RZ, 0xc0, !PT ;  /* 0x0000038004067812 */ /* 0x000fe200078ec0ff */
[----:B------:R-:W-:Y:S01]  /*c6c0*/  HADD2.F32 R39, -RZ, R38.H0_H0 ;  /* 0x20000026ff277230 */ /* 0x000fe20000004100 */
[----:B------:R-:W-:Y:S01]  /*c6d0*/  F2FP.F16.E4M3.UNPACK_B R41, R12 ;  /* 0x0000000cff29723e */ /* 0x000fe200020006ff */
[----:B------:R-:W-:Y:S01]  /*c6e0*/  HADD2.F32 R40, -RZ, R42.H0_H0 ;  /* 0x2000002aff287230 */ /* 0x000fe20000004100 */
[----:B------:R-:W-:Y:S02]  /*c6f0*/  LOP3.LUT R4, R6, 0x70, R16, 0xf8, !PT ;  /* 0x0000007006047812 */ /* 0x000fe400078ef810 */
[----:B------:R-:W-:-:S02]  /*c700*/  SHF.R.U32.HI R26, RZ, 0x3, R6 ;  /* 0x00000003ff1a7819 */ /* 0x000fc40000011606 */
[----:B------:R-:W-:Y:S02]  /*c710*/  LOP3.LUT R5, R6, 0x70, R5, 0xf8, !PT ;  /* 0x0000007006057812 */ /* 0x000fe400078ef805 */
[-C--:B------:R-:W-:Y:S02]  /*c720*/  LOP3.LUT R4, R4, R26.reuse, RZ, 0x3c, !PT ;  /* 0x0000001a04047212 */ /* 0x080fe400078e3cff */
[----:B------:R-:W-:Y:S02]  /*c730*/  LOP3.LUT R26, R5, R26, RZ, 0x3c, !PT ;  /* 0x0000001a051a7212 */ /* 0x000fe400078e3cff */
[C-C-:B------:R-:W-:Y:S02]  /*c740*/  IADD3 R25, R18.reuse, R4, R203.reuse ;  /* 0x0000000412197210 */ /* 0x140fe40007ffe0cb */
[----:B------:R-:W-:-:S03]  /*c750*/  IADD3 R26, R18, R26, R203 ;  /* 0x0000001a121a7210 */ /* 0x000fc60007ffe0cb */
[----:B------:R-:W1:Y:S04]  /*c760*/  LDS.128 R4, [R25+0x14400] ;  /* 0x0144000019047984 */ /* 0x000e680000000c00 */
[----:B------:R-:W2:Y:S01]  /*c770*/  LDS.128 R8, [R26+0x14400] ;  /* 0x014400001a087984 */ /* 0x000ea20000000c00 */
[-C--:B-1----:R-:W-:Y:S02]  /*c780*/  F2FP.F16.E4M3.UNPACK_B R27, R4.reuse ;  /* 0x00000004ff1b723e */ /* 0x082fe400020006ff */
[----:B------:R-:W-:Y:S02]  /*c790*/  F2FP.F16.E4M3.UNPACK_B R4, R4.H1 ;  /* 0x00000004ff04723e */ /* 0x000fe400030006ff */
[----:B--2---:R-:W-:Y:S02]  /*c7a0*/  F2FP.F16.E4M3.UNPACK_B R33, R8.H1 ;  /* 0x00000008ff21723e */ /* 0x004fe400030006ff */
[----:B------:R-:W-:-:S02]  /*c7b0*/  F2FP.F16.E4M3.UNPACK_B R28, R5 ;  /* 0x00000005ff1c723e */ /* 0x000fc400020006ff */
[----:B------:R-:W-:Y:S01]  /*c7c0*/  F2FP.F16.E4M3.UNPACK_B R29, R5.H1 ;  /* 0x00000005ff1d723e */ /* 0x000fe200030006ff */
[--C-:B------:R-:W-:Y:S01]  /*c7d0*/  HADD2.F32 R34, -RZ, R33.reuse.H0_H0 ;  /* 0x20000021ff227230 */ /* 0x100fe20000004100 */
[-C--:B------:R-:W-:Y:S01]  /*c7e0*/  F2FP.F16.E4M3.UNPACK_B R35, R9.reuse ;  /* 0x00000009ff23723e */ /* 0x080fe200020006ff */
[----:B------:R-:W-:Y:S01]  /*c7f0*/  HADD2.F32 R5, -RZ, R4.H0_H0 ;  /* 0x20000004ff057230 */ /* 0x000fe20000004100 */
[----:B------:R-:W-:Y:S01]  /*c800*/  F2FP.F16.E4M3.UNPACK_B R36, R9.H1 ;  /* 0x00000009ff24723e */ /* 0x000fe200030006ff */
[----:B------:R-:W-:Y:S02]  /*c810*/  HADD2.F32 R33, -RZ, R33.H1_H1 ;  /* 0x30000021ff217230 */ /* 0x000fe40000004100 */
[CC--:B------:R-:W-:Y:S01]  /*c820*/  FMUL.FTZ R9, R34.reuse, R39.reuse ;  /* 0x0000002722097220 */ /* 0x0c0fe20000410000 */
[----:B------:R-:W-:Y:S01]  /*c830*/  FMUL.FTZ R44, R34, R40 ;  /* 0x00000028222c7220 */ /* 0x000fe20000410000 */
[----:B------:R-:W-:Y:S02]  /*c840*/  F2FP.F16.E4M3.UNPACK_B R8, R8 ;  /* 0x00000008ff08723e */ /* 0x000fe400020006ff */
[C---:B------:R-:W-:Y:S01]  /*c850*/  FFMA.FTZ R46, R5.reuse, R40, R9 ;  /* 0x00000028052e7223 */ /* 0x040fe20000010009 */
[----:B------:R-:W-:Y:S01]  /*c860*/  FFMA.FTZ R45, R5, R39, -R44 ;  /* 0x00000027052d7223 */ /* 0x000fe2000001082c */
[----:B------:R-:W-:Y:S01]  /*c870*/  HADD2.F32 R40, -RZ, R38.H1_H1 ;  /* 0x30000026ff287230 */ /* 0x000fe20000004100 */
[----:B------:R-:W-:Y:S01]  /*c880*/  F2FP.F16.E4M3.UNPACK_B R38, R0 ;  /* 0x00000000ff26723e */ /* 0x000fe200020006ff */
[----:B------:R-:W-:Y:S01]  /*c890*/  HADD2.F32 R44, -RZ, R42.H1_H1 ;  /* 0x3000002aff2c7230 */ /* 0x000fe20000004100 */
[----:B0-----:R-:W-:Y:S01]  /*c8a0*/  F2FP.F16.E4M3.UNPACK_B R37, R10 ;  /* 0x0000000aff25723e */ /* 0x001fe200020006ff */
[----:B------:R-:W-:-:S02]  /*c8b0*/  HADD2.F32 R42, -RZ, R41.H0_H0 ;  /* 0x20000029ff2a7230 */ /* 0x000fc40000004100 */
[C---:B------:R-:W-:Y:S01]  /*c8c0*/  FMUL.FTZ R43, R33.reuse, R40 ;  /* 0x00000028212b7220 */ /* 0x040fe20000410000 */
[----:B------:R-:W-:Y:S02]  /*c8d0*/  HADD2.F32 R9, -RZ, R8.H0_H0 ;  /* 0x20000008ff097230 */ /* 0x000fe40000004100 */
[----:B------:R-:W-:Y:S01]  /*c8e0*/  FMUL.FTZ R48, R33, R44 ;  /* 0x0000002c21307220 */ /* 0x000fe20000410000 */
[----:B------:R-:W-:Y:S01]  /*c8f0*/  HADD2.F32 R5, -RZ, R4.H1_H1 ;  /* 0x30000004ff057230 */ /* 0x000fe20000004100 */
[----:B------:R-:W-:Y:S01]  /*c900*/  F2FP.F16.E4M3.UNPACK_B R10, R10.H1 ;  /* 0x0000000aff0a723e */ /* 0x000fe200030006ff */
[----:B------:R-:W-:Y:S02]  /*c910*/  HADD2.F32 R39, -RZ, R38.H0_H0 ;  /* 0x20000026ff277230 */ /* 0x000fe40000004100 */
[----:B------:R-:W-:Y:S01]  /*c920*/  FMUL.FTZ R33, R9, R42 ;  /* 0x0000002a09217220 */ /* 0x000fe20000410000 */
[----:B------:R-:W-:Y:S02]  /*c930*/  HADD2.F32 R4, -RZ, R27.H0_H0 ;  /* 0x2000001bff047230 */ /* 0x000fe40000004100 */
[C---:B------:R-:W-:Y:S01]  /*c940*/  FFMA.FTZ R47, R5.reuse, R44, R43 ;  /* 0x0000002c052f7223 */ /* 0x040fe2000001002b */
[----:B------:R-:W-:Y:S01]  /*c950*/  FFMA.FTZ R48, R5, R40, -R48 ;  /* 0x0000002805307223 */ /* 0x000fe20000010830 */
[----:B------:R-:W-:Y:S01]  /*c960*/  FMUL.FTZ R9, R9, R39 ;  /* 0x0000002709097220 */ /* 0x000fe20000410000 */
[----:B------:R-:W-:-:S02]  /*c970*/  HADD2.F32 R5, -RZ, R36.H0_H0 ;  /* 0x20000024ff057230 */ /* 0x000fc40000004100 */
[C---:B------:R-:W-:Y:S01]  /*c980*/  FFMA.FTZ R43, R4.reuse, R39, -R33 ;  /* 0x00000027042b7223 */ /* 0x040fe20000010821 */
[----:B------:R-:W-:Y:S01]  /*c990*/  F2FP.F16.E4M3.UNPACK_B R39, R13.H1 ;  /* 0x0000000dff27723e */ /* 0x000fe200030006ff */
[----:B------:R-:W-:Y:S01]  /*c9a0*/  FFMA.FTZ R42, R4, R42, R9 ;  /* 0x0000002a042a7223 */ /* 0x000fe20000010009 */
[----:B------:R-:W-:Y:S01]  /*c9b0*/  F2FP.F16.E4M3.UNPACK_B R9, R20.H1 ;  /* 0x00000014ff09723e */ /* 0x000fe200030006ff */
[----:B------:R-:W-:Y:S01]  /*c9c0*/  HADD2.F32 R41, -RZ, R41.H1_H1 ;  /* 0x30000029ff297230 */ /* 0x000fe20000004100 */
[-C--:B------:R-:W-:Y:S01]  /*c9d0*/  F2FP.F16.E4M3.UNPACK_B R30, R6.reuse ;  /* 0x00000006ff1e723e */ /* 0x080fe200020006ff */
[----:B------:R-:W-:Y:S01]  /*c9e0*/  HADD2.F32 R40, -RZ, R39.H0_H0 ;  /* 0x20000027ff287230 */ /* 0x000fe20000004100 */
[----:B------:R-:W-:Y:S01]  /*c9f0*/  F2FP.F16.E4M3.UNPACK_B R6, R6.H1 ;  /* 0x00000006ff06723e */ /* 0x000fe200030006ff */
[----:B------:R-:W-:Y:S01]  /*ca00*/  HADD2.F32 R8, -RZ, R8.H1_H1 ;  /* 0x30000008ff087230 */ /* 0x000fe20000004100 */
[----:B------:R-:W-:Y:S01]  /*ca10*/  F2FP.F16.E4M3.UNPACK_B R34, R11 ;  /* 0x0000000bff22723e */ /* 0x000fe200020006ff */
        /* <DEDUP_REMOVED lines=10> */
[----:B------:R-:W-:Y:S01]  /*cac0*/  F2FP.F16.E4M3.UNPACK_B R33, R13 ;  /* 0x0000000dff21723e */ /* 0x000fe200020006ff */
[C---:B------:R-:W-:Y:S01]  /*cad0*/  FFMA.FTZ R44, R27.reuse, R38, -R44 ;  /* 0x000000261b2c7223 */ /* 0x040fe2000001082c */
[----:B------:R-:W-:Y:S01]  /*cae0*/  FFMA.FTZ R41, R27, R41, R8 ;  /* 0x000000291b297223 */ /* 0x000fe20000010008 */
[----:B------:R-:W-:Y:S01]  /*caf0*/  HADD2.F32 R36, -RZ, R36.H1_H1 ;  /* 0x30000024ff247230 */ /* 0x000fe20000004100 */
[----:B------:R-:W-:Y:S01]  /*cb00*/  F2FP.F16.E4M3.UNPACK_B R8, R20 ;  /* 0x00000014ff08723e */ /* 0x000fe200020006ff */
[----:B------:R-:W-:Y:S02]  /*cb10*/  HADD2.F32 R27, -RZ, R9.H1_H1 ;  /* 0x30000009ff1b7230 */ /* 0x000fe40000004100 */
[----:B------:R-:W-:Y:S01]  /*cb20*/  FFMA.FTZ R52, R4, R40, R5 ;  /* 0x0000002804347223 */ /* 0x000fe20000010005 */
[----:B------:R-:W-:Y:S02]  /*cb30*/  HADD2.F32 R38, -RZ, R33.H0_H0 ;  /* 0x20000021ff267230 */ /* 0x000fe40000004100 */
[----:B------:R-:W-:Y:S01]  /*cb40*/  FMUL.FTZ R40, R36, R39 ;  /* 0x0000002724287220 */ /* 0x000fe20000410000 */
[----:B------:R-:W-:-:S02]  /*cb50*/  HADD2.F32 R5, -RZ, R35.H0_H0 ;  /* 0x20000023ff057230 */ /* 0x000fc40000004100 */
[----:B------:R-:W-:Y:S01]  /*cb60*/  FMUL.FTZ R36, R36, R27 ;  /* 0x0000001b24247220 */ /* 0x000fe20000410000 */
[----:B------:R-:W-:Y:S01]  /*cb70*/  HADD2.F32 R29, -RZ, R29.H1_H1 ;  /* 0x3000001dff1d7230 */ /* 0x000fe20000004100 */
[----:B------:R-:W-:Y:S01]  /*cb80*/  F2FP.F16.E4M3.UNPACK_B R11, R11.H1 ;  /* 0x0000000bff0b723e */ /* 0x000fe200030006ff */
[----:B------:R-:W-:Y:S02]  /*cb90*/  HADD2.F32 R9, -RZ, R8.H0_H0 ;  /* 0x20000008ff097230 */ /* 0x000fe40000004100 */
[----:B------:R-:W-:Y:S01]  /*cba0*/  FMUL.FTZ R49, R5, R38 ;  /* 0x0000002605317220 */ /* 0x000fe20000410000 */
[----:B------:R-:W-:Y:S02]  /*cbb0*/  HADD2.F32 R4, -RZ, R28.H0_H0 ;  /* 0x2000001cff047230 */ /* 0x000fe40000004100 */
[C---:B------:R-:W-:Y:S01]  /*cbc0*/  FFMA.FTZ R54, R29.reuse, R27, -R40 ;  /* 0x0000001b1d367223 */ /* 0x040fe20000010828 */
[----:B------:R-:W-:Y:S01]  /*cbd0*/  FFMA.FTZ R53, R29, R39, R36 ;  /* 0x000000271d357223 */ /* 0x000fe20000010024 */
[-C--:B------:R-:W-:Y:S01]  /*cbe0*/  FMUL.FTZ R5, R5, R9.reuse ;  /* 0x0000000905057220 */ /* 0x080fe20000410000 */
[----:B------:R-:W-:Y:S01]  /*cbf0*/  F2FP.F16.E4M3.UNPACK_B R29, R14.H1 ;  /* 0x0000000eff1d723e */ /* 0x000fe200030006ff */
[C---:B------:R-:W-:Y:S01]  /*cc00*/  FFMA.FTZ R49, R4.reuse, R9, -R49 ;  /* 0x0000000904317223 */ /* 0x040fe20000010831 */
[----:B------:R-:W-:Y:S01]  /*cc10*/  F2FP.F16.E4M3.UNPACK_B R9, R21.H1 ;  /* 0x00000015ff09723e */ /* 0x000fe200030006ff */
[----:B------:R-:W-:Y:S01]  /*cc20*/  FFMA.FTZ R38, R4, R38, R5 ;  /* 0x0000002604267223 */ /* 0x000fe20000010005 */
[----:B------:R-:W-:Y:S01]  /*cc30*/  HADD2.F32 R8, -RZ, R8.H1_H1 ;  /* 0x30000008ff087230 */ /* 0x000fe20000004100 */
[-C--:B------:R-:W-:Y:S01]  /*cc40*/  F2FP.F16.E4M3.UNPACK_B R32, R7.reuse ;  /* 0x00000007ff20723e */ /* 0x080fe200020006ff */
        /* <DEDUP_REMOVED lines=12> */
[----:B------:R-:W-:Y:S02]  /*cd10*/  HADD2.F32 R29, -RZ, R29.H1_H1 ;  /* 0x3000001dff1d7230 */ /* 0x000fe40000004100 */
[----:B------:R-:W-:Y:S01]  /*cd20*/  FFMA.FTZ R33, R28, R33, R50 ;  /* 0x000000211c217223 */ /* 0x000fe20000010032 */
[----:B------:R-:W-:Y:S02]  /*cd30*/  HADD2.F32 R10, -RZ, R10.H1_H1 ;  /* 0x3000000aff0a7230 */ /* 0x000fe40000004100 */
[----:B------:R-:W-:Y:S01]  /*cd40*/  FFMA.FTZ R50, R4, R27, -R35 ;  /* 0x0000001b04327223 */ /* 0x000fe20000010823 */
[----:B------:R-:W-:Y:S01]  /*cd50*/  HADD2.F32 R9, -RZ, R9.H1_H1 ;  /* 0x30000009ff097230 */ /* 0x000fe20000004100 */
[----:B------:R-:W-:Y:S01]  /*cd60*/  F2FP.F16.E4M3.UNPACK_B R27, R14 ;  /* 0x0000000eff1b723e */ /* 0x000fe200020006ff */
[----:B------:R-:W-:Y:S01]  /*cd70*/  FFMA.FTZ R40, R28, R8, -R39 ;  /* 0x000000081c287223 */ /* 0x000fe20000010827 */
[----:B------:R-:W-:Y:S01]  /*cd80*/  FFMA.FTZ R55, R4, R36, R5 ;  /* 0x0000002404377223 */ /* 0x000fe20000010005 */
[----:B------:R-:W-:Y:S01]  /*cd90*/  HADD2.F32 R6, -RZ, R6.H1_H1 ;  /* 0x30000006ff067230 */ /* 0x000fe20000004100 */
        /* <DEDUP_REMOVED lines=9> */
[C---:B------:R-:W-:Y:S01]  /*ce30*/  FMUL.FTZ R9, R5.reuse, R10 ;  /* 0x0000000a05097220 */ /* 0x040fe20000410000 */
[----:B------:R-:W-:Y:S02]  /*ce40*/  HADD2.F32 R27, -RZ, R27.H1_H1 ;  /* 0x3000001bff1b7230 */ /* 0x000fe40000004100 */
[----:B------:R-:W-:Y:S01]  /*ce50*/  FMUL.FTZ R5, R5, R6 ;  /* 0x0000000605057220 */ /* 0x000fe20000410000 */
[----:B------:R-:W-:-:S02]  /*ce60*/  HADD2.F32 R37, -RZ, R37.H1_H1 ;  /* 0x30000025ff257230 */ /* 0x000fc40000004100 */
        /* <DEDUP_REMOVED lines=10> */
[----:B------:R-:W-:Y:S01]  /*cf10*/  F2FP.SATFINITE.E4M3.F32.PACK_AB_MERGE_C R55, R56, R55, RZ ;  /* 0x000000373837723e */ /* 0x000fe200048070ff */
[----:B------:R-:W-:-:S02]  /*cf20*/  HADD2.F32 R5, -RZ, R11.H0_H0 ;  /* 0x2000000bff057230 */ /* 0x000fc40000004100 */
[----:B------:R-:W-:Y:S01]  /*cf30*/  FFMA.FTZ R30, R30, R27, R6 ;  /* 0x0000001b1e1e7223 */ /* 0x000fe20000010006 */
[--C-:B------:R-:W-:Y:S02]  /*cf40*/  HADD2.F32 R6, -RZ, R4.reuse.H0_H0 ;  /* 0x20000004ff067230 */ /* 0x100fe40000004100 */
[----:B------:R-:W-:Y:S02]  /*cf50*/  HADD2.F32 R8, -RZ, R4.H1_H1 ;  /* 0x30000004ff087230 */ /* 0x000fe40000004100 */
[C---:B------:R-:W-:Y:S01]  /*cf60*/  FMUL.FTZ R27, R5.reuse, R10 ;  /* 0x0000000a051b7220 */ /* 0x040fe20000410000 */
[----:B------:R-:W-:Y:S02]  /*cf70*/  HADD2.F32 R4, -RZ, R7.H0_H0 ;  /* 0x20000007ff047230 */ /* 0x000fe40000004100 */
[----:B------:R-:W-:Y:S02]  /*cf80*/  HADD2.F32 R28, -RZ, R9.H1_H1 ;  /* 0x30000009ff1c7230 */ /* 0x000fe40000004100 */
[----:B------:R-:W-:Y:S01]  /*cf90*/  FMUL.FTZ R9, R5, R6 ;  /* 0x0000000605097220 */ /* 0x000fe20000410000 */
[----:B------:R-:W-:-:S02]  /*cfa0*/  HADD2.F32 R11, -RZ, R11.H1_H1 ;  /* 0x3000000bff0b7230 */ /* 0x000fc40000004100 */
[C---:B------:R-:W-:Y:S01]  /*cfb0*/  FFMA.FTZ R39, R4.reuse, R6, -R27 ;  /* 0x0000000604277223 */ /* 0x040fe2000001081b */
[----:B------:R-:W-:Y:S01]  /*cfc0*/  HADD2.F32 R7, -RZ, R7.H1_H1 ;  /* 0x30000007ff077230 */ /* 0x000fe20000004100 */
[----:B------:R-:W-:Y:S01]  /*cfd0*/  F2FP.F16.E4M3.UNPACK_B R5, R24 ;  /* 0x00000018ff05723e */ /* 0x000fe200020006ff */
[----:B------:R-:W-:Y:S01]  /*cfe0*/  FFMA.FTZ R10, R4, R10, R9 ;  /* 0x0000000a040a7223 */ /* 0x000fe20000010009 */
[C---:B------:R-:W-:Y:S01]  /*cff0*/  FMUL.FTZ R6, R11.reuse, R28 ;  /* 0x0000001c0b067220 */ /* 0x040fe20000410000 */
[-C--:B------:R-:W-:Y:S01]  /*d000*/  FMUL.FTZ R11, R11, R8.reuse ;  /* 0x000000080b0b7220 */ /* 0x080fe20000410000 */
[----:B------:R-:W-:Y:S02]  /*d010*/  F2FP.F16.E4M3.UNPACK_B R4, R15 ;  /* 0x0000000fff04723e */ /* 0x000fe400020006ff */
[C---:B------:R-:W-:Y:S01]  /*d020*/  FFMA.FTZ R58, R7.reuse, R8, -R6 ;  /* 0x00000008073a7223 */ /* 0x040fe20000010806 */
[----:B------:R-:W-:Y:S01]  /*d030*/  FFMA.FTZ R59, R7, R28, R11 ;  /* 0x0000001c073b7223 */ /* 0x000fe2000001000b */
[----:B------:R-:W-:-:S02]  /*d040*/  HADD2.F32 R6, -RZ, R5.H0_H0 ;  /* 0x20000005ff067230 */ /* 0x000fc40000004100 */
[----:B------:R-:W-:Y:S02]  /*d050*/  HADD2.F32 R7, -RZ, R5.H1_H1 ;  /* 0x30000005ff077230 */ /* 0x000fe40000004100 */
[----:B------:R-:W-:Y:S01]  /*d060*/  HADD2.F32 R8, -RZ, R4.H0_H0 ;  /* 0x20000004ff087230 */ /* 0x000fe20000004100 */
[----:B------:R-:W-:Y:S01]  /*d070*/  F2FP.SATFINITE.E4M3.F32.PACK_AB_MERGE_C R59, R59, R10, RZ ;  /* 0x0000000a3b3b723e */ /* 0x000fe200048070ff */
[----:B------:R-:W-:Y:S01]  /*d080*/  HADD2.F32 R5, -RZ, R34.H0_H0 ;  /* 0x20000022ff057230 */ /* 0x000fe20000004100 */
[----:B------:R-:W-:Y:S01]  /*d090*/  F2FP.SATFINITE.E4M3.F32.PACK_AB_MERGE_C R10, R30, R35, R55 ;  /* 0x000000231e0a723e */ /* 0x000fe20004807037 */
        /* <DEDUP_REMOVED lines=27> */
.L_x_7513:
[----:B------:R-:W-:Y:S05]  /*d250*/  BSYNC B1 ;  /* 0x0000000000017941 */ /* 0x000fea0003800000 */
.L_x_7512:
[----:B------:R-:W-:Y:S05]  /*d260*/  @P0 BRA `(.L_x_7504) ;  /* 0x0000000800e40947 */ /* 0x000fea0003800000 */
[----:B------:R-:W-:Y:S01]  /*d270*/  IMAD.IADD R3, R16, 0x1, R3 ;  /* 0x0000000110037824 */ /* 0x000fe200078e0203 */
[----:B-1----:R-:W-:Y:S02]  /*d280*/  SHF.R.U32.HI R4, RZ, 0x3, R200 ;  /* 0x00000003ff047819 */ /* 0x002fe400000116c8 */
[----:B------:R-:W-:Y:S02]  /*d290*/  F2FP.F16.E4M3.UNPACK_B R35, R0.H1 ;  /* 0x00000000ff23723e */ /* 0x000fe400030006ff */
[----:B------:R-:W-:Y:S02]  /*d2a0*/  LOP3.LUT R3, R200, 0x70, R3, 0xf8, !PT ;  /* 0x00000070c8037812 */ /* 0x000fe400078ef803 */
[----:B------:R-:W-:Y:S01]  /*d2b0*/  F2FP.F16.E4M3.UNPACK_B R39, R12.H1 ;  /* 0x0000000cff27723e */ /* 0x000fe200030006ff */
[--C-:B0-----:R-:W-:Y:S01]  /*d2c0*/  HADD2.F32 R37, -RZ, R35.reuse.H0_H0 ;  /* 0x20000023ff257230 */ /* 0x101fe20000004100 */
[----:B------:R-:W-:Y:S01]  /*d2d0*/  LOP3.LUT R3, R3, R4, RZ, 0x3c, !PT ;  /* 0x0000000403037212 */ /* 0x000fe200078e3cff */
[----:B------:R-:W-:Y:S01]  /*d2e0*/  HADD2.F32 R42, -RZ, R35.H1_H1 ;  /* 0x30000023ff2a7230 */ /* 0x000fe20000004100 */
[----:B------:R-:W0:Y:S01]  /*d2f0*/  LDS.128 R4, [R219+0x14400] ;  /* 0x01440000db047984 */ /* 0x000e220000000c00 */
[--C-:B------:R-:W-:Y:S01]  /*d300*/  HADD2.F32 R41, -RZ, R39.reuse.H0_H0 ;  /* 0x20000027ff297230 */ /* 0x100fe20000004100 */
[----:B------:R-:W-:Y:S01]  /*d310*/  IADD3 R3, R18, R3, R205 ;  /* 0x0000000312037210 */ /* 0x000fe20007ffe0cd */
[----:B------:R-:W-:-:S04]  /*d320*/  HADD2.F32 R46, -RZ, R39.H1_H1 ;  /* 0x30000027ff2e7230 */ /* 0x000fc80000004100 */
[----:B------:R-:W1:Y:S01]  /*d330*/  LDS.128 R8, [R3+0x14400] ;  /* 0x0144000003087984 */ /* 0x000e620000000c00 */
[-C--:B0-----:R-:W-:Y:S02]  /*d340*/  F2FP.F16.E4M3.UNPACK_B R25, R4.reuse ;  /* 0x00000004ff19723e */ /* 0x081fe400020006ff */
[----:B------:R-:W-:Y:S02]  /*d350*/  F2FP.F16.E4M3.UNPACK_B R4, R4.H1 ;  /* 0x00000004ff04723e */ /* 0x000fe400030006ff */
[-C--:B------:R-:W-:Y:S02]  /*d360*/  F2FP.F16.E4M3.UNPACK_B R26, R5.reuse ;  /* 0x00000005ff1a723e */ /* 0x080fe400020006ff */
[----:B------:R-:W-:Y:S01]  /*d370*/  F2FP.F16.E4M3.UNPACK_B R27, R5.H1 ;  /* 0x00000005ff1b723e */ /* 0x000fe200030006ff */
[--C-:B------:R-:W-:Y:S01]  /*d380*/  HADD2.F32 R5, -RZ, R4.reuse.H0_H0 ;  /* 0x20000004ff057230 */ /* 0x100fe20000004100 */
[-C--:B-1----:R-:W-:Y:S01]  /*d390*/  F2FP.F16.E4M3.UNPACK_B R30, R8.reuse.H1 ;  /* 0x00000008ff1e723e */ /* 0x082fe200030006ff */
[----:B------:R-:W-:Y:S01]  /*d3a0*/  HADD2.F32 R4, -RZ, R4.H1_H1 ;  /* 0x30000004ff047230 */ /* 0x000fe20000004100 */
[----:B------:R-:W-:-:S02]  /*d3b0*/  F2FP.F16.E4M3.UNPACK_B R8, R8 ;  /* 0x00000008ff08723e */ /* 0x000fc400020006ff */
[-C--:B------:R-:W-:Y:S01]  /*d3c0*/  F2FP.F16.E4M3.UNPACK_B R33, R9.reuse ;  /* 0x00000009ff21723e */ /* 0x080fe200020006ff */
[--C-:B------:R-:W-:Y:S01]  /*d3d0*/  HADD2.F32 R32, -RZ, R30.reuse.H0_H0 ;  /* 0x2000001eff207230 */ /* 0x100fe20000004100 */
[----:B------:R-:W-:Y:S01]  /*d3e0*/  F2FP.F16.E4M3.UNPACK_B R9, R9.H1 ;  /* 0x00000009ff09723e */ /* 0x000fe200030006ff */
[----:B------:R-:W-:Y:S01]  /*d3f0*/  HADD2.F32 R30, -RZ, R30.H1_H1 ;  /* 0x3000001eff1e7230 */ /* 0x000fe20000004100 */
[----:B------:R-:W-:Y:S02]  /*d400*/  F2FP.F16.E4M3.UNPACK_B R34, R10 ;  /* 0x0000000aff22723e */ /* 0x000fe400020006ff */
[-C--:B------:R-:W-:Y:S01]  /*d410*/  FMUL.FTZ R38, R37, R32.reuse ;  /* 0x0000002025267220 */ /* 0x080fe20000410000 */
[C---:B------:R-:W-:Y:S01]  /*d420*/  FMUL.FTZ R36, R41.reuse, R32 ;  /* 0x0000002029247220 */ /* 0x040fe20000410000 */
[----:B------:R-:W-:Y:S01]  /*d430*/  FMUL.FTZ R39, R42, R30 ;  /* 0x0000001e2a277220 */ /* 0x000fe20000410000 */
[----:B------:R-:W-:Y:S01]  /*d440*/  F2FP.F16.E4M3.UNPACK_B R10, R10.H1 ;  /* 0x0000000aff0a723e */ /* 0x000fe200030006ff */
[-C--:B------:R-:W-:Y:S01]  /*d450*/  FFMA.FTZ R38, R41, R5.reuse, R38 ;  /* 0x0000000529267223 */ /* 0x080fe20000010026 */
[----:B------:R-:W-:Y:S01]  /*d460*/  F2FP.F16.E4M3.UNPACK_B R41, R12 ;  /* 0x0000000cff29723e */ /* 0x000fe200020006ff */
[----:B------:R-:W-:Y:S01]  /*d470*/  FFMA.FTZ R36, R37, R5, -R36 ;  /* 0x0000000525247223 */ /* 0x000fe20000010824 */
[----:B------:R-:W-:Y:S01]  /*d480*/  F2FP.F16.E4M3.UNPACK_B R12, R0 ;  /* 0x00000000ff0c723e */ /* 0x000fe200020006ff */
[----:B------:R-:W-:-:S02]  /*d490*/  HADD2.F32 R5, -RZ, R8.H0_H0 ;  /* 0x20000008ff057230 */ /* 0x000fc40000004100 */
[----:B------:R-:W-:Y:S01]  /*d4a0*/  FMUL.FTZ R37, R46, R30 ;  /* 0x0000001e2e257220 */ /* 0x000fe20000410000 */
[----:B------:R-:W-:Y:S01]  /*d4b0*/  HADD2.F32 R44, -RZ, R41.H0_H0 ;  /* 0x20000029ff2c7230 */ /* 0x000fe20000004100 */
[----:B------:R-:W-:Y:S01]  /*d4c0*/  F2FP.F16.E4M3.UNPACK_B R30, R20.H1 ;  /* 0x00000014ff1e723e */ /* 0x000fe200030006ff */
[----:B------:R-:W-:Y:S02]  /*d4d0*/  HADD2.F32 R40, -RZ, R12.H0_H0 ;  /* 0x2000000cff287230 */ /* 0x000fe40000004100 */
[-C--:B------:R-:W-:Y:S01]  /*d4e0*/  FFMA.FTZ R37, R42, R4.reuse, -R37 ;  /* 0x000000042a257223 */ /* 0x080fe20000010825 */
[----:B------:R-:W-:Y:S02]  /*d4f0*/  HADD2.F32 R0, -RZ, R25.H0_H0 ;  /* 0x20000019ff007230 */ /* 0x000fe40000004100 */
[-C--:B------:R-:W-:Y:S01]  /*d500*/  FMUL.FTZ R35, R44, R5.reuse ;  /* 0x000000052c237220 */ /* 0x080fe20000410000 */
[----:B------:R-:W-:Y:S01]  /*d510*/  FFMA.FTZ R39, R46, R4, R39 ;  /* 0x000000042e277223 */ /* 0x000fe20000010027 */
[C---:B------:R-:W-:Y:S01]  /*d520*/  FMUL.FTZ R5, R40.reuse, R5 ;  /* 0x0000000528057220 */ /* 0x040fe20000410000 */
[----:B------:R-:W-:Y:S01]  /*d530*/  F2FP.F16.E4M3.UNPACK_B R42, R13.H1 ;  /* 0x0000000dff2a723e */ /* 0x000fe200030006ff */
[----:B------:R-:W-:Y:S01]  /*d540*/  FFMA.FTZ R35, R40, R0, -R35 ;  /* 0x0000000028237223 */ /* 0x000fe20000010823 */
[----:B------:R-:W-:-:S02]  /*d550*/  HADD2.F32 R4, -RZ, R9.H0_H0 ;  /* 0x20000009ff047230 */ /* 0x000fc40000004100 */
[----:B------:R-:W-:Y:S01]  /*d560*/  FFMA.FTZ R5, R44, R0, R5 ;  /* 0x000000002c057223 */ /* 0x000fe20000010005 */
[----:B------:R-:W-:Y:S01]  /*d570*/  HADD2.F32 R40, -RZ, R30.H0_H0 ;  /* 0x2000001eff287230 */ /* 0x000fe20000004100 */
[-C--:B------:R-:W-:Y:S01]  /*d580*/  F2FP.F16.E4M3.UNPACK_B R28, R6.reuse ;  /* 0x00000006ff1c723e */ /* 0x080fe200020006ff */
[----:B------:R-:W-:Y:S01]  /*d590*/  HADD2.F32 R47, -RZ, R41.H1_H1 ;  /* 0x30000029ff2f7230 */ /* 0x000fe20000004100 */
[----:B------:R-:W-:Y:S01]  /*d5a0*/  F2FP.F16.E4M3.UNPACK_B R6, R6.H1 ;  /* 0x00000006ff06723e */ /* 0x000fe200030006ff */
[----:B------:R-:W-:Y:S02]  /*d5b0*/  HADD2.F32 R8, -RZ, R8.H1_H1 ;  /* 0x30000008ff087230 */ /* 0x000fe40000004100 */
[----:B------:R-:W-:Y:S01]  /*d5c0*/  FMUL.FTZ R43, R40, R4 ;  /* 0x00000004282b7220 */ /* 0x000fe20000410000 */
[----:B------:R-:W-:Y:S01]  /*d5d0*/  HADD2.F32 R45, -RZ, R12.H1_H1 ;  /* 0x3000000cff2d7230 */ /* 0x000fe20000004100 */
[----:B------:R-:W-:Y:S01]  /*d5e0*/  F2FP.F16.E4M3.UNPACK_B R32, R11 ;  /* 0x0000000bff20723e */ /* 0x000fe200020006ff */
[----:B------:R-:W-:-:S02]  /*d5f0*/  HADD2.F32 R44, -RZ, R42.H0_H0 ;  /* 0x2000002aff2c7230 */ /* 0x000fc40000004100 */
[-C--:B------:R-:W-:Y:S01]  /*d600*/  FMUL.FTZ R12, R47, R8.reuse ;  /* 0x000000082f0c7220 */ /* 0x080fe20000410000 */
[----:B------:R-:W-:Y:S02]  /*d610*/  HADD2.F32 R0, -RZ, R27.H0_H0 ;  /* 0x2000001bff007230 */ /* 0x000fe40000004100 */
[C---:B------:R-:W-:Y:S01]  /*d620*/  FMUL.FTZ R8, R45.reuse, R8 ;  /* 0x000000082d087220 */ /* 0x040fe20000410000 */
[----:B------:R-:W-:Y:S02]  /*d630*/  HADD2.F32 R25, -RZ, R25.H1_H1 ;  /* 0x30000019ff197230 */ /* 0x000fe40000004100 */
[C---:B------:R-:W-:Y:S01]  /*d640*/  FMUL.FTZ R41, R44.reuse, R4 ;  /* 0x000000042c297220 */ /* 0x040fe20000410000 */
[----:B------:R-:W-:Y:S02]  /*d650*/  HADD2.F32 R9, -RZ, R9.H1_H1 ;  /* 0x30000009ff097230 */ /* 0x000fe40000004100 */
[----:B------:R-:W-:Y:S01]  /*d660*/  FFMA.FTZ R43, R44, R0, R43 ;  /* 0x000000002c2b7223 */ /* 0x000fe2000001002b */
[----:B------:R-:W-:Y:S01]  /*d670*/  F2FP.F16.E4M3.UNPACK_B R44, R13 ;  /* 0x0000000dff2c723e */ /* 0x000fe200020006ff */
[-C--:B------:R-:W-:Y:S01]  /*d680*/  FFMA.FTZ R12, R45, R25.reuse, -R12 ;  /* 0x000000192d0c7223 */ /* 0x080fe2000001080c */
[----:B------:R-:W-:Y:S01]  /*d690*/  FFMA.FTZ R8, R47, R25, R8 ;  /* 0x000000192f087223 */ /* 0x000fe20000010008 */
[----:B------:R-:W-:Y:S01]  /*d6a0*/  HADD2.F32 R45, -RZ, R30.H1_H1 ;  /* 0x3000001eff2d7230 */ /* 0x000fe20000004100 */
[----:B------:R-:W-:Y:S01]  /*d6b0*/  F2FP.F16.E4M3.UNPACK_B R25, R20 ;  /* 0x00000014ff19723e */ /* 0x000fe200020006ff */
[----:B------:R-:W-:-:S02]  /*d6c0*/  HADD2.F32 R47, -RZ, R42.H1_H1 ;  /* 0x3000002aff2f7230 */ /* 0x000fc40000004100 */
[----:B------:R-:W-:Y:S01]  /*d6d0*/  FFMA.FTZ R41, R40, R0, -R41 ;  /* 0x0000000028297223 */ /* 0x000fe20000010829 */
[----:B------:R-:W-:Y:S02]  /*d6e0*/  HADD2.F32 R46, -RZ, R44.H0_H0 ;  /* 0x2000002cff2e7230 */ /* 0x000fe40000004100 */
[-C--:B------:R-:W-:Y:S01]  /*d6f0*/  FMUL.FTZ R40, R45, R9.reuse ;  /* 0x000000092d287220 */ /* 0x080fe20000410000 */
[----:B------:R-:W-:Y:S02]  /*d700*/  HADD2.F32 R4, -RZ, R33.H0_H0 ;  /* 0x20000021ff047230 */ /* 0x000fe40000004100 */
[----:B------:R-:W-:Y:S01]  /*d710*/  FMUL.FTZ R20, R47, R9 ;  /* 0x000000092f147220 */ /* 0x000fe20000410000 */
[----:B------:R-:W-:Y:S01]  /*d720*/  HADD2.F32 R27, -RZ, R27.H1_H1 ;  /* 0x3000001bff1b7230 */ /* 0x000fe20000004100 */
[----:B------:R-:W-:Y:S01]  /*d730*/  F2FP.F16.E4M3.UNPACK_B R11, R11.H1 ;  /* 0x0000000bff0b723e */ /* 0x000fe200030006ff */
[----:B------:R-:W-:Y:S02]  /*d740*/  HADD2.F32 R42, -RZ, R25.H0_H0 ;  /* 0x20000019ff2a7230 */ /* 0x000fe40000004100 */
[----:B------:R-:W-:Y:S01]  /*d750*/  FMUL.FTZ R9, R46, R4 ;  /* 0x000000042e097220 */ /* 0x000fe20000410000 */
[----:B------:R-:W-:-:S02]  /*d760*/  HADD2.F32 R0, -RZ, R26.H0_H0 ;  /* 0x2000001aff007230 */ /* 0x000fc40000004100 */
[----:B------:R-:W-:Y:S01]  /*d770*/  FFMA.FTZ R40, R47, R27, R40 ;  /* 0x0000001b2f287223 */ /* 0x000fe20000010028 */
[----:B------:R-:W-:Y:S01]  /*d780*/  F2FP.F16.E4M3.UNPACK_B R47, R14.H1 ;  /* 0x0000000eff2f723e */ /* 0x000fe200030006ff */
[C---:B------:R-:W-:Y:S01]  /*d790*/  FMUL.FTZ R13, R42.reuse, R4 ;  /* 0x000000042a0d7220 */ /* 0x040fe20000410000 */
[----:B------:R-:W-:Y:S02]  /*d7a0*/  HADD2.F32 R4, -RZ, R10.H0_H0 ;  /* 0x2000000aff047230 */ /* 0x000fe40000004100 */
[-C--:B------:R-:W-:Y:S01]  /*d7b0*/  FFMA.FTZ R9, R42, R0.reuse, -R9 ;  /* 0x000000002a097223 */ /* 0x080fe20000010809 */
[----:B------:R-:W-:Y:S01]  /*d7c0*/  F2FP.F16.E4M3.UNPACK_B R42, R21.H1 ;  /* 0x00000015ff2a723e */ /* 0x000fe200030006ff */
[----:B------:R-:W-:Y:S01]  /*d7d0*/  FFMA.FTZ R13, R46, R0, R13 ;  /* 0x000000002e0d7223 */ /* 0x000fe2000001000d */
[----:B------:R-:W-:Y:S02]  /*d7e0*/  HADD2.F32 R46, -RZ, R44.H1_H1 ;  /* 0x3000002cff2e7230 */ /* 0x000fe40000004100 */
[----:B------:R-:W-:Y:S01]  /*d7f0*/  FFMA.FTZ R30, R45, R27, -R20 ;  /* 0x0000001b2d1e7223 */ /* 0x000fe20000010814 */
[----:B------:R-:W-:Y:S01]  /*d800*/  HADD2.F32 R48, -RZ, R47.H0_H0 ;  /* 0x2000002fff307230 */ /* 0x000fe20000004100 */
[-C--:B------:R-:W-:Y:S01]  /*d810*/  F2FP.F16.E4M3.UNPACK_B R29, R7.reuse ;  /* 0x00000007ff1d723e */ /* 0x080fe200020006ff */
[----:B------:R-:W-:Y:S01]  /*d820*/  HADD2.F32 R44, -RZ, R42.H0_H0 ;  /* 0x2000002aff2c7230 */ /* 0x000fe20000004100 */
[----:B------:R-:W-:Y:S01]  /*d830*/  F2FP.F16.E4M3.UNPACK_B R7, R7.H1 ;  /* 0x00000007ff07723e */ /* 0x000fe200030006ff */
[----:B------:R-:W-:-:S02]  /*d840*/  HADD2.F32 R33, -RZ, R33.H1_H1 ;  /* 0x30000021ff217230 */ /* 0x000fc40000004100 */
[-C--:B------:R-:W-:Y:S01]  /*d850*/  FMUL.FTZ R27, R48, R4.reuse ;  /* 0x00000004301b7220 */ /* 0x080fe20000410000 */
[----:B------:R-:W-:Y:S02]  /*d860*/  HADD2.F32 R20, -RZ, R25.H1_H1 ;  /* 0x30000019ff147230 */ /* 0x000fe40000004100 */
[----:B------:R-:W-:Y:S01]  /*d870*/  FMUL.FTZ R45, R44, R4 ;  /* 0x000000042c2d7220 */ /* 0x000fe20000410000 */
[----:B------:R-:W-:Y:S02]  /*d880*/  HADD2.F32 R0, -RZ, R6.H0_H0 ;  /* 0x20000006ff007230 */ /* 0x000fe40000004100 */
[-C--:B------:R-:W-:Y:S01]  /*d890*/  FMUL.FTZ R25, R46, R33.reuse ;  /* 0x000000212e197220 */ /* 0x080fe20000410000 */
[----:B------:R-:W-:Y:S02]  /*d8a0*/  HADD2.F32 R26, -RZ, R26.H1_H1 ;  /* 0x3000001aff1a7230 */ /* 0x000fe40000004100 */
[----:B------:R-:W-:Y:S01]  /*d8b0*/  FMUL.FTZ R33, R20, R33 ;  /* 0x0000002114217220 */ /* 0x000fe20000410000 */
[----:B------:R-:W-:-:S02]  /*d8c0*/  HADD2.F32 R10, -RZ, R10.H1_H1 ;  /* 0x3000000aff0a7230 */ /* 0x000fc40000004100 */
[-C--:B------:R-:W-:Y:S01]  /*d8d0*/  FFMA.FTZ R27, R44, R0.reuse, -R27 ;  /* 0x000000002c1b7223 */ /* 0x080fe2000001081b */
[----:B------:R-:W-:Y:S01]  /*d8e0*/  FFMA.FTZ R45, R48, R0, R45 ;  /* 0x00000000302d7223 */ /* 0x000fe2000001002d */
[----:B------:R-:W-:Y:S02]  /*d8f0*/  HADD2.F32 R0, -RZ, R47.H1_H1 ;  /* 0x3000002fff007230 */ /* 0x000fe40000004100 */
[-C--:B------:R-:W-:Y:S01]  /*d900*/  FFMA.FTZ R20, R20, R26.reuse, -R25 ;  /* 0x0000001a14147223 */ /* 0x080fe20000010819 */
[----:B------:R-:W-:Y:S02]  /*d910*/  HADD2.F32 R42, -RZ, R42.H1_H1 ;  /* 0x3000002aff2a7230 */ /* 0x000fe40000004100 */
[----:B------:R-:W-:Y:S01]  /*d920*/  FFMA.FTZ R26, R46, R26, R33 ;  /* 0x0000001a2e1a7223 */ /* 0x000fe20000010021 */
[----:B------:R-:W-:Y:S01]  /*d930*/  HADD2.F32 R6, -RZ, R6.H1_H1 ;  /* 0x30000006ff067230 */ /* 0x000fe20000004100 */
[----:B------:R-:W-:Y:S01]  /*d940*/  F2FP.F16.E4M3.UNPACK_B R33, R21 ;  /* 0x00000015ff21723e */ /* 0x000fe200020006ff */
[----:B------:R-:W-:Y:S01]  /*d950*/  FMUL.FTZ R21, R0, R10 ;  /* 0x0000000a00157220 */ /* 0x000fe20000410000 */
[----:B------:R-:W-:Y:S01]  /*d960*/  F2FP.F16.E4M3.UNPACK_B R44, R14 ;  /* 0x0000000eff2c723e */ /* 0x000fe200020006ff */
[----:B------:R-:W-:Y:S01]  /*d970*/  FMUL.FTZ R25, R42, R10 ;  /* 0x0000000a2a197220 */ /* 0x000fe20000410000 */
[----:B------:R-:W-:-:S02]  /*d980*/  HADD2.F32 R4, -RZ, R34.H0_H0 ;  /* 0x20000022ff047230 */ /* 0x000fc40000004100 */
[-C--:B------:R-:W-:Y:S01]  /*d990*/  FFMA.FTZ R14, R42, R6.reuse, -R21 ;  /* 0x000000062a0e7223 */ /* 0x080fe20000010815 */
[----:B------:R-:W-:Y:S02]  /*d9a0*/  HADD2.F32 R34, -RZ, R34.H1_H1 ;  /* 0x30000022ff227230 */ /* 0x000fe40000004100 */
[----:B------:R-:W-:Y:S01]  /*d9b0*/  FFMA.FTZ R42, R0, R6, R25 ;  /* 0x00000006002a7223 */ /* 0x000fe20000010019 */
[----:B------:R-:W-:Y:S01]  /*d9c0*/  HADD2.F32 R10, -RZ, R44.H0_H0 ;  /* 0x2000002cff0a7230 */ /* 0x000fe20000004100 */
[----:B------:R-:W-:Y:S01]  /*d9d0*/  F2FP.F16.E4M3.UNPACK_B R46, R15.H1 ;  /* 0x0000000fff2e723e */ /* 0x000fe200030006ff */
[----:B------:R-:W-:Y:S01]  /*d9e0*/  HADD2.F32 R6, -RZ, R33.H0_H0 ;  /* 0x20000021ff067230 */ /* 0x000fe20000004100 */
[----:B------:R-:W-:Y:S01]  /*d9f0*/  F2FP.SATFINITE.E4M3.F32.PACK_AB_MERGE_C R38, R39, R38, RZ ;  /* 0x000000262726723e */ /* 0x000fe200048070ff */
        /* <DEDUP_REMOVED lines=8> */
[----:B------:R-:W-:Y:S01]  /*da80*/  FMUL.FTZ R21, R44, R34 ;  /* 0x000000222c157220 */ /* 0x000fe20000410000 */
[----:B------:R-:W-:Y:S01]  /*da90*/  F2FP.F16.E4M3.UNPACK_B R0, R24.H1 ;  /* 0x00000018ff00723e */ /* 0x000fe200030006ff */
[----:B------:R-:W-:Y:S01]  /*daa0*/  FMUL.FTZ R25, R4, R34 ;  /* 0x0000002204197220 */ /* 0x000fe20000410000 */
[----:B------:R-:W-:-:S02]  /*dab0*/  HADD2.F32 R48, -RZ, R46.H0_H0 ;  /* 0x2000002eff307230 */ /* 0x000fc40000004100 */
[-C--:B------:R-:W-:Y:S01]  /*dac0*/  FFMA.FTZ R21, R4, R28.reuse, -R21 ;  /* 0x0000001c04157223 */ /* 0x080fe20000010815 */
[----:B------:R-:W-:Y:S02]  /*dad0*/  HADD2.F32 R4, -RZ, R11.H0_H0 ;  /* 0x2000000bff047230 */ /* 0x000fe40000004100 */
[----:B------:R-:W-:Y:S01]  /*dae0*/  FFMA.FTZ R25, R44, R28, R25 ;  /* 0x0000001c2c197223 */ /* 0x000fe20000010019 */
[--C-:B------:R-:W-:Y:S01]  /*daf0*/  HADD2.F32 R28, -RZ, R0.reuse.H0_H0 ;  /* 0x20000000ff1c7230 */ /* 0x100fe20000004100 */
[----:B------:R-:W-:Y:S01]  /*db00*/  F2FP.F16.E4M3.UNPACK_B R34, R24 ;  /* 0x00000018ff22723e */ /* 0x000fe200020006ff */
[----:B------:R-:W-:Y:S02]  /*db10*/  HADD2.F32 R49, -RZ, R0.H1_H1 ;  /* 0x30000000ff317230 */ /* 0x000fe40000004100 */
[-C--:B------:R-:W-:Y:S01]  /*db20*/  FMUL.FTZ R33, R48, R4.reuse ;  /* 0x0000000430217220 */ /* 0x080fe20000410000 */
[----:B------:R-:W-:Y:S02]  /*db30*/  HADD2.F32 R0, -RZ, R7.H0_H0 ;  /* 0x20000007ff007230 */ /* 0x000fe40000004100 */
[----:B------:R-:W-:Y:S01]  /*db40*/  FMUL.FTZ R47, R28, R4 ;  /* 0x000000041c2f7220 */ /* 0x000fe20000410000 */
[----:B------:R-:W-:Y:S01]  /*db50*/  HADD2.F32 R51, -RZ, R46.H1_H1 ;  /* 0x3000002eff337230 */ /* 0x000fe20000004100 */
[----:B------:R-:W-:Y:S01]  /*db60*/  F2FP.SATFINITE.E4M3.F32.PACK_AB_MERGE_C R30, R30, R41, RZ ;  /* 0x000000291e1e723e */ /* 0x000fe200048070ff */
[----:B------:R-:W-:-:S02]  /*db70*/  HADD2.F32 R11, -RZ, R11.H1_H1 ;  /* 0x3000000bff0b7230 */ /* 0x000fc40000004100 */
[-C--:B------:R-:W-:Y:S01]  /*db80*/  FFMA.FTZ R33, R28, R0.reuse, -R33 ;  /* 0x000000001c217223 */ /* 0x080fe20000010821 */
[----:B------:R-:W-:Y:S02]  /*db90*/  HADD2.F32 R7, -RZ, R7.H1_H1 ;  /* 0x30000007ff077230 */ /* 0x000fe40000004100 */
[----:B------:R-:W-:Y:S01]  /*dba0*/  FFMA.FTZ R47, R48, R0, R47 ;  /* 0x00000000302f7223 */ /* 0x000fe2000001002f */
[----:B------:R-:W-:Y:S01]  /*dbb0*/  F2FP.F16.E4M3.UNPACK_B R0, R15 ;  /* 0x0000000fff00723e */ /* 0x000fe200020006ff */
[-C--:B------:R-:W-:Y:S01]  /*dbc0*/  FMUL.FTZ R4, R51, R11.reuse ;  /* 0x0000000b33047220 */ /* 0x080fe20000410000 */
[--C-:B------:R-:W-:Y:S02]  /*dbd0*/  HADD2.F32 R44, -RZ, R34.reuse.H0_H0 ;  /* 0x20000022ff2c7230 */ /* 0x100fe40000004100 */
[C---:B------:R-:W-:Y:S01]  /*dbe0*/  FMUL.FTZ R28, R49.reuse, R11 ;  /* 0x0000000b311c7220 */ /* 0x040fe20000410000 */
[----:B------:R-:W-:Y:S02]  /*dbf0*/  HADD2.F32 R15, -RZ, R34.H1_H1 ;  /* 0x30000022ff0f7230 */ /* 0x000fe40000004100 */
[----:B------:R-:W-:Y:S01]  /*dc00*/  FFMA.FTZ R24, R49, R7, -R4 ;  /* 0x0000000731187223 */ /* 0x000fe20000010804 */
[----:B------:R-:W-:-:S02]  /*dc10*/  HADD2.F32 R34, -RZ, R0.H0_H0 ;  /* 0x20000000ff227230 */ /* 0x000fc40000004100 */
[----:B------:R-:W-:Y:S01]  /*dc20*/  FFMA.FTZ R28, R51, R7, R28 ;  /* 0x00000007331c7223 */ /* 0x000fe2000001001c */
[----:B------:R-:W-:Y:S01]  /*dc30*/  HADD2.F32 R4, -RZ, R32.H0_H0 ;  /* 0x20000020ff047230 */ /* 0x000fe20000004100 */
[----:B------:R-:W-:Y:S01]  /*dc40*/  F2FP.SATFINITE.E4M3.F32.PACK_AB_MERGE_C R14, R14, R27, RZ ;  /* 0x0000001b0e0e723e */ /* 0x000fe200048070ff */
[----:B------:R-:W-:Y:S01]  /*dc50*/  HADD2.F32 R49, -RZ, R0.H1_H1 ;  /* 0x30000000ff317230 */ /* 0x000fe20000004100 */
[----:B------:R-:W-:Y:S01]  /*dc60*/  F2FP.SATFINITE.E4M3.F32.PACK_AB_MERGE_C R24, R24, R33, RZ ;  /* 0x000000211818723e */ /* 0x000fe200048070ff */
[----:B------:R-:W-:Y:S02]  /*dc70*/  HADD2.F32 R32, -RZ, R32.H1_H1 ;  /* 0x30000020ff207230 */ /* 0x000fe40000004100 */
[-C--:B------:R-:W-:Y:S01]  /*dc80*/  FMUL.FTZ R7, R34, R4.reuse ;  /* 0x0000000422077220 */ /* 0x080fe20000410000 */
[--C-:B------:R-:W-:Y:S02]  /*dc90*/  HADD2.F32 R0, -RZ, R29.reuse.H0_H0 ;  /* 0x2000001dff007230 */ /* 0x100fe40000004100 */
[----:B------:R-:W-:Y:S01]  /*dca0*/  FMUL.FTZ R11, R44, R4 ;  /* 0x000000042c0b7220 */ /* 0x000fe20000410000 */
[----:B------:R-:W-:-:S02]  /*dcb0*/  HADD2.F32 R29, -RZ, R29.H1_H1 ;  /* 0x3000001dff1d7230 */ /* 0x000fc40000004100 */
        /* <DEDUP_REMOVED lines=20> */
.L_x_7504:
[----:B------:R-:W-:Y:S05]  /*de00*/  BSYNC B0 ;  /* 0x0000000000007941 */ /* 0x000fea0003800000 */
.L_x_7493:
[----:B------:R-:W-:Y:S01]  /*de10*/  @!PT LDS RZ, [RZ] ;  /* 0x00000000fffff984 */ /* 0x000fe20000000800 */
[----:B------:R-:W-:Y:S01]  /*de20*/  @!PT LDS RZ, [RZ] ;  /* 0x00000000fffff984 */ /* 0x000fe20000000800 */
[----:B------:R-:W-:Y:S01]  /*de30*/  @!PT LDS RZ, [RZ] ;  /* 0x00000000fffff984 */ /* 0x000fe20000000800 */
[----:B------:R-:W-:Y:S01]  /*de40*/  @!PT LDS RZ, [RZ] ;  /* 0x00000000fffff984 */ /* 0x000fe20000000800 */
[----:B------:R4:W-:Y:S06]  /*de50*/  MEMBAR.ALL.CTA ;  /* 0x0000000000007992 */ /* 0x0009ec0000008000 */
[----:B----4-:R-:W4:Y:S01]  /*de60*/  FENCE.VIEW.ASYNC.S ;  /* 0x00000000000073c6 */ /* 0x010f220000000000 */
[----:B------:R-:W-:Y:S05]  /*de70*/  WARPSYNC.ALL ;  /* 0x0000000000007948 */ /* 0x000fea0003800000 */
[----:B----4-:R-:W-:Y:S06]  /*de80*/  BAR.SYNC.DEFER_BLOCKING 0xd, 0x100 ;  /* 0x0344000000007b1d */ /* 0x010fec0000010000 */
.L_x_7490:
[----:B------:R-:W-:-:S13]  /*de90*/  ISETP.NE.AND P0, PT, R198, 0x3, PT ;  /* 0x00000003c600780c */ /* 0x000fda0003f05270 */
[----:B------:R-:W-:Y:S05]  /*dea0*/  @!P0 BRA `(.L_x_7514) ;  /* 0x0000000000048947 */ /* 0x000fea0003800000 */
[----:B------:R-:W-:Y:S01]  /*deb0*/  BPT.TRAP 0x1 ;  /* 0x000000040000795c */ /* 0x000fe20000300000 */
.L_x_7514:
[----:B-12---:R-:W-:Y:S02]  /*dec0*/  LEA R3, R197, R18, 0x3 ;  /* 0x00000012c5037211 */ /* 0x006fe400078e18ff */
[----:B---3--:R-:W-:-:S04]  /*ded0*/  SHF.L.U32 R4, R199, 0x1f, RZ ;  /* 0x0000001fc7047819 */ /* 0x008fc800000006ff */
[----:B------:R1:W2:Y:S01]  /*dee0*/  SYNCS.PHASECHK.TRANS64.TRYWAIT P1, [R3+URZ+0x22830], R4 ;  /* 0x02283004030075a7 */ /* 0x0002a2000802017f */
[----:B------:R-:W-:Y:S05]  /*def0*/  @!P0 BRA `(.L_x_7515) ;  /* 0x0000000000048947 */ /* 0x000fea0003800000 */
[----:B------:R-:W-:Y:S01]  /*df00*/  BPT.TRAP 0x1 ;  /* 0x000000040000795c */ /* 0x000fe20000300000 */
.L_x_7515:
[----:B------:R-:W-:-:S05]  /*df10*/  VIADD R0, R18, 0x18400 ;  /* 0x0001840012007836 */ /* 0x000fca0000000000 */
[----:B------:R-:W-:-:S04]  /*df20*/  SHF.R.U32.HI R0, RZ, 0x4, R0 ;  /* 0x00000004ff007819 */ /* 0x000fc80000011600 */
[----:B------:R-:W-:-:S04]  /*df30*/  LOP3.LUT R0, R0, 0x3fff, RZ, 0xc0, !PT ;  /* 0x00003fff00007812 */ /* 0x000fc800078ec0ff */
[----:B------:R-:W-:-:S05]  /*df40*/  LOP3.LUT R0, R0, 0x10000, RZ, 0xfc, !PT ;  /* 0x0001000000007812 */ /* 0x000fca00078efcff */
[----:B------:R-:W-:Y:S01]  /*df50*/  IMAD R12, R197, 0x500, R0 ;  /* 0x00000500c50c7824 */ /* 0x000fe200078e0200 */
[----:B--2---:R-:W-:Y:S06]  /*df60*/  @P1 BRA `(.L_x_7516) ;  /* 0x0000000000081947 */ /* 0x004fec0003800000 */
[----:B------:R-:W2:Y:S02]  /*df70*/  SYNCS.PHASECHK.TRANS64.TRYWAIT P1, [R3+URZ+0x22830], R4 ;  /* 0x02283004030075a7 */ /* 0x000ea4000802017f */
[----:B--2---:R-:W-:Y:S05]  /*df80*/  @!P1 BRA `(.L_x_7517) ;  /* 0x0000013000e09947 */ /* 0x004fea0003800000 */
.L_x_7516:
[----:B-12---:R-:W-:Y:S01]  /*df90*/  MOV R4, R12 ;  /* 0x0000000c00047202 */ /* 0x006fe20000000f00 */
[----:B------:R-:W-:Y:S05]  /*dfa0*/  WARPSYNC.ALL ;  /* 0x0000000000007948 */ /* 0x000fea0003800000 */
[----:B------:R-:W-:Y:S01]  /*dfb0*/  IMAD.MOV.U32 R5, RZ, RZ, 0x40000040 ;  /* 0x40000040ff057424 */ /* 0x000fe200078e00ff */
[----:B------:R-:W-:Y:S01]  /*dfc0*/  R2UR UR6, R4 ;  /* 0x00000000040672ca */ /* 0x000fe200000e0000 */
[----:B------:R-:W-:Y:S01]  /*dfd0*/  WARPGROUP.ARRIVE ;  /* 0x00000000000079c5 */ /* 0x000fe20000000000 */
[----:B------:R-:W-:Y:S01]  /*dfe0*/  LOP3.LUT R4, R31, 0x10000, RZ, 0xfc, !PT ;  /* 0x000100001f047812 */ /* 0x000fe200078efcff */
[----:B------:R-:W-:Y:S01]  /*dff0*/  VIADD R6, R12, 0x100 ;  /* 0x000001000c067836 */ /* 0x000fe20000000000 */
[C---:B------:R-:W-:Y:S01]  /*e000*/  R2UR UR7, R5.reuse ;  /* 0x00000000050772ca */ /* 0x040fe200000e0000 */
[----:B------:R-:W-:Y:S01]  /*e010*/  IMAD.MOV.U32 R7, RZ, RZ, 0x40000040 ;  /* 0x40000040ff077424 */ /* 0x000fe200078e00ff */
[----:B------:R-:W-:Y:S01]  /*e020*/  R2UR UR4, R4 ;  /* 0x00000000040472ca */ /* 0x000fe200000e0000 */
[----:B------:R-:W-:Y:S01]  /*e030*/  VIADD R8, R12, 0x200 ;  /* 0x000002000c087836 */ /* 0x000fe20000000000 */
[----:B------:R-:W-:Y:S01]  /*e040*/  R2UR UR5, R5 ;  /* 0x00000000050572ca */ /* 0x000fe200000e0000 */
        /* <DEDUP_REMOVED lines=12> */
[----:B------:R-:W-:Y:S01]  /*e110*/  QGMMA.64x32x32.F32.E4M3.E4M3 R104, gdesc[UR4], RZ, !UPT, gsb0 ;  /* 0x00600000046879f3 */ /* 0x000fe2000c0008ff */
        /* <DEDUP_REMOVED lines=9> */
[----:B------:R-:W-:Y:S01]  /*e1b0*/  IMAD.MOV.U32 R13, RZ, RZ, 0x40000040 ;  /* 0x40000040ff0d7424 */ /* 0x000fe200078e00ff */
[----:B------:R-:W-:Y:S01]  /*e1c0*/  R2UR UR17, R5 ;  /* 0x00000000051172ca */ /* 0x000fe200000e0000 */
[----:B------:R-:W-:Y:S01]  /*e1d0*/  IMAD.MOV.U32 R87, RZ, RZ, RZ ;  /* 0x000000ffff577224 */ /* 0x000fe200078e00ff */
[----:B------:R-:W-:-:S02]  /*e1e0*/  IADD3 R10, R12, 0x400, RZ ;  /* 0x000004000c0a7810 */ /* 0x000fc40007ffe0ff */
[----:B------:R-:W-:Y:S01]  /*e1f0*/  R2UR UR23, R11 ;  /* 0x000000000b1772ca */ /* 0x000fe200000e0000 */
[----:B------:R-:W-:Y:S01]  /*e200*/  IMAD.MOV.U32 R11, RZ, RZ, 0x40000040 ;  /* 0x40000040ff0b7424 */ /* 0x000fe200078e00ff */
[----:B------:R-:W-:Y:S01]  /*e210*/  R2UR UR22, R10 ;  /* 0x000000000a1672ca */ /* 0x000fe200000e0000 */
[C---:B------:R-:W-:Y:S01]  /*e220*/  VIADD R10, R4.reuse, 0x2 ;  /* 0x00000002040a7836 */ /* 0x040fe20000000000 */
[----:B------:R-:W-:Y:S02]  /*e230*/  R2UR UR20, R4 ;  /* 0x00000000041472ca */ /* 0x000fe400000e0000 */
[----:B------:R-:W-:Y:S02]  /*e240*/  R2UR UR21, R5 ;  /* 0x00000000051572ca */ /* 0x000fe400000e0000 */
[----:B------:R-:W-:Y:S01]  /*e250*/  R2UR UR6, R6 ;  /* 0x00000000060672ca */ /* 0x000fe200000e0000 */
[----:B------:R-:W-:Y:S01]  /*e260*/  VIADD R6, R12, 0x202 ;  /* 0x000002020c067836 */ /* 0x000fe20000000000 */
[----:B------:R-:W-:Y:S01]  /*e270*/  R2UR UR7, R7 ;  /* 0x00000000070772ca */ /* 0x000fe200000e0000 */
[----:B------:R-:W-:Y:S01]  /*e280*/  IMAD.MOV.U32 R7, RZ, RZ, 0x40000040 ;  /* 0x40000040ff077424 */ /* 0x000fe200078e00ff */
[----:B------:R-:W-:-:S02]  /*e290*/  R2UR UR4, R10 ;  /* 0x000000000a0472ca */ /* 0x000fc400000e0000 */
[----:B------:R-:W-:Y:S02]  /*e2a0*/  R2UR UR5, R11 ;  /* 0x000000000b0572ca */ /* 0x000fe400000e0000 */
[----:B------:R-:W-:Y:S01]  /*e2b0*/  IADD3 R8, R12, 0x102, RZ ;  /* 0x000001020c087810 */ /* 0x000fe20007ffe0ff */
[----:B------:R-:W-:Y:S02]  /*e2c0*/  WARPGROUP.DEPBAR.LE gsb0, 0x0 ;  /* 0x00008000000079c5 */ /* 0x000fe40000010000 */
[----:B------:R-:W-:-:S06]  /*e2d0*/  WARPGROUP.ARRIVE ;  /* 0x00000000000079c5 */ /* 0x000fcc0000000000 */
[----:B------:R-:W-:Y:S01]  /*e2e0*/  QGMMA.64x32x32.F32.E4M3.E4M3 R88, gdesc[UR8], RZ, !UPT, gsb0 ;  /* 0x00600000085879f3 */ /* 0x000fe2000c0008ff */
[----:B------:R-:W-:Y:S02]  /*e2f0*/  R2UR UR10, R8 ;  /* 0x00000000080a72ca */ /* 0x000fe400000e0000 */
[----:B------:R-:W-:Y:S02]  /*e300*/  R2UR UR11, R9 ;  /* 0x00000000090b72ca */ /* 0x000fe400000e0000 */
[----:B------:R-:W-:Y:S02]  /*e310*/  R2UR UR8, R10 ;  /* 0x000000000a0872ca */ /* 0x000fe400000e0000 */
[----:B------:R-:W-:Y:S02]  /*e320*/  R2UR UR9, R11 ;  /* 0x000000000b0972ca */ /* 0x000fe400000e0000 */
[----:B------:R-:W-:Y:S02]  /*e330*/  IADD3 R8, R12, 0x302, RZ ;  /* 0x000003020c087810 */ /* 0x000fe40007ffe0ff */
[----:B------:R-:W-:Y:S01]  /*e340*/  MOV R9, 0x40000040 ;  /* 0x4000004000097802 */ /* 0x000fe20000000f00 */
[----:B------:R-:W-:-:S02]  /*e350*/  WARPGROUP.DEPBAR.LE gsb0, 0x0 ;  /* 0x00008000000079c5 */ /* 0x000fc40000010000 */
[----:B------:R-:W-:-:S06]  /*e360*/  WARPGROUP.ARRIVE ;  /* 0x00000000000079c5 */ /* 0x000fcc0000000000 */
[----:B------:R-:W-:Y:S01]  /*e370*/  QGMMA.64x32x32.F32.E4M3.E4M3 R56, gdesc[UR12], RZ, !UPT, gsb0 ;  /* 0x006000000c3879f3 */ /* 0x000fe2000c0008ff */
[----:B------:R-:W-:Y:S01]  /*e380*/  R2UR UR14, R6 ;  /* 0x00000000060e72ca */ /* 0x000fe200000e0000 */
[----:B------:R-:W-:Y:S01]  /*e390*/  VIADD R6, R12, 0x4 ;  /* 0x000000040c067836 */ /* 0x000fe20000000000 */
[----:B------:R-:W-:Y:S01]  /*e3a0*/  R2UR UR15, R7 ;  /* 0x00000000070f72ca */ /* 0x000fe200000e0000 */
[----:B------:R-:W-:Y:S01]  /*e3b0*/  IMAD.MOV.U32 R7, RZ, RZ, 0x40000040 ;  /* 0x40000040ff077424 */ /* 0x000fe200078e00ff */
[----:B------:R-:W-:Y:S02]  /*e3c0*/  R2UR UR12, R10 ;  /* 0x000000000a0c72ca */ /* 0x000fe400000e0000 */
[----:B------:R-:W-:Y:S01]  /*e3d0*/  R2UR UR13, R11 ;  /* 0x000000000b0d72ca */ /* 0x000fe200000e0000 */
[----:B------:R-:W-:Y:S02]  /*e3e0*/  WARPGROUP.DEPBAR.LE gsb0, 0x0 ;  /* 0x00008000000079c5 */ /* 0x000fe40000010000 */
[----:B0-----:R-:W-:-:S06]  /*e3f0*/  WARPGROUP.ARRIVE ;  /* 0x00000000000079c5 */ /* 0x001fcc0000000000 */
[----:B------:R-:W-:Y:S01]  /*e400*/  QGMMA.64x32x32.F32.E4M3.E4M3 R40, gdesc[UR16], RZ, !UPT, gsb0 ;  /* 0x00600000102879f3 */ /* 0x000fe2000c0008ff */
[----:B------:R-:W-:Y:S02]  /*e410*/  R2UR UR18, R8 ;  /* 0x00000000081272ca */ /* 0x000fe400000e0000 */
[----:B------:R-:W-:Y:S01]  /*e420*/  R2UR UR19, R9 ;  /* 0x00000000091372ca */ /* 0x000fe200000e0000 */
[----:B------:R-:W-:Y:S01]  /*e430*/  IMAD.MOV.U32 R9, RZ, RZ, 0x40000040 ;  /* 0x40000040ff097424 */ /* 0x000fe200078e00ff */
[----:B------:R-:W-:Y:S02]  /*e440*/  R2UR UR16, R10 ;  /* 0x000000000a1072ca */ /* 0x000fe400000e0000 */
[----:B------:R-:W-:Y:S02]  /*e450*/  R2UR UR17, R11 ;  /* 0x000000000b1172ca */ /* 0x000fe400000e0000 */
[----:B------:R-:W-:Y:S01]  /*e460*/  IADD3 R8, R12, 0x104, RZ ;  /* 0x000001040c087810 */ /* 0x000fe20007ffe0ff */
[----:B------:R-:W-:-:S02]  /*e470*/  WARPGROUP.DEPBAR.LE gsb0, 0x0 ;  /* 0x00008000000079c5 */ /* 0x000fc40000010000 */
[----:B-----5:R-:W-:-:S06]  /*e480*/  WARPGROUP.ARRIVE ;  /* 0x00000000000079c5 */ /* 0x020fcc0000000000 */
        /* <DEDUP_REMOVED lines=9> */
[----:B------:R-:W-:Y:S01]  /*e520*/  QGMMA.64x32x32.F32.E4M3.E4M3 R104, gdesc[UR4], R104, gsb0 ;  /* 0x00600000046879f3 */ /* 0x000fe20008000868 */
[----:B------:R-:W-:Y:S01]  /*e530*/  R2UR UR6, R6 ;  /* 0x00000000060672ca */ /* 0x000fe200000e0000 */
[----:B------:R-:W-:Y:S01]  /*e540*/  VIADD R6, R12, 0x204 ;  /* 0x000002040c067836 */ /* 0x000fe20000000000 */
[----:B------:R-:W-:Y:S01]  /*e550*/  R2UR UR7, R7 ;  /* 0x00000000070772ca */ /* 0x000fe200000e0000 */
[----:B------:R-:W-:Y:S01]  /*e560*/  IMAD.MOV.U32 R7, RZ, RZ, 0x40000040 ;  /* 0x40000040ff077424 */ /* 0x000fe200078e00ff */
[----:B------:R-:W-:Y:S02]  /*e570*/  WARPGROUP.DEPBAR.LE gsb0, 0x0 ;  /* 0x00008000000079c5 */ /* 0x000fe40000010000 */
[----:B------:R-:W-:-:S06]  /*e580*/  WARPGROUP.ARRIVE ;  /* 0x00000000000079c5 */ /* 0x000fcc0000000000 */
[----:B------:R-:W-:Y:S01]  /*e590*/  QGMMA.64x32x32.F32.E4M3.E4M3 R88, gdesc[UR8], R88, gsb0 ;  /* 0x00600000085879f3 */ /* 0x000fe20008000858 */
[----:B------:R-:W-:Y:S01]  /*e5a0*/  R2UR UR10, R8 ;  /* 0x00000000080a72ca */ /* 0x000fe200000e0000 */
[----:B------:R-:W-:Y:S01]  /*e5b0*/  VIADD R8, R4, 0x4 ;  /* 0x0000000404087836 */ /* 0x000fe20000000000 */
[----:B------:R-:W-:Y:S01]  /*e5c0*/  R2UR UR11, R9 ;  /* 0x00000000090b72ca */ /* 0x000fe200000e0000 */
[----:B------:R-:W-:-:S03]  /*e5d0*/  IMAD.MOV.U32 R9, RZ, RZ, 0x40000040 ;  /* 0x40000040ff097424 */ /* 0x000fc600078e00ff */
[C---:B------:R-:W-:Y:S02]  /*e5e0*/  R2UR UR4, R8.reuse ;  /* 0x00000000080472ca */ /* 0x040fe400000e0000 */
[C---:B------:R-:W-:Y:S02]  /*e5f0*/  R2UR UR5, R9.reuse ;  /* 0x00000000090572ca */ /* 0x040fe400000e0000 */
[----:B------:R-:W-:Y:S02]  /*e600*/  R2UR UR8, R8 ;  /* 0x00000000080872ca */ /* 0x000fe400000e0000 */
[----:B------:R-:W-:Y:S01]  /*e610*/  R2UR UR9, R9 ;  /* 0x00000000090972ca */ /* 0x000fe200000e0000 */
[----:B------:R-:W-:Y:S02]  /*e620*/  WARPGROUP.DEPBAR.LE gsb0, 0x0 ;  /* 0x00008000000079c5 */ /* 0x000fe40000010000 */
[----:B------:R-:W-:-:S06]  /*e630*/  WARPGROUP.ARRIVE ;  /* 0x00000000000079c5 */ /* 0x000fcc0000000000 */
[----:B------:R-:W-:Y:S01]  /*e640*/  QGMMA.64x32x32.F32.E4M3.E4M3 R56, gdesc[UR12], R56, gsb0 ;  /* 0x006000000c3879f3 */ /* 0x000fe20008000838 */
[----:B------:R-:W-:Y:S01]  /*e650*/  R2UR UR14, R6 ;  /* 0x00000000060e72ca */ /* 0x000fe200000e0000 */
[----:B------:R-:W-:Y:S01]  /*e660*/  VIADD R6, R12, 0x6 ;  /* 0x000000060c067836 */ /* 0x000fe20000000000 */
[----:B------:R-:W-:Y:S01]  /*e670*/  R2UR UR15, R7 ;  /* 0x00000000070f72ca */ /* 0x000fe200000e0000 */
[----:B------:R-:W-:Y:S01]  /*e680*/  IMAD.MOV.U32 R7, RZ, RZ, 0x40000040 ;  /* 0x40000040ff077424 */ /* 0x000fe200078e00ff */
[----:B------:R-:W-:Y:S02]  /*e690*/  R2UR UR12, R8 ;  /* 0x00000000080c72ca */ /* 0x000fe400000e0000 */
[----:B------:R-:W-:Y:S01]  /*e6a0*/  R2UR UR13, R9 ;  /* 0x00000000090d72ca */ /* 0x000fe200000e0000 */
[----:B------:R-:W-:Y:S02]  /*e6b0*/  WARPGROUP.DEPBAR.LE gsb0, 0x0 ;  /* 0x00008000000079c5 */ /* 0x000fe40000010000 */
[----:B------:R-:W-:-:S06]  /*e6c0*/  WARPGROUP.ARRIVE ;  /* 0x00000000000079c5 */ /* 0x000fcc0000000000 */
[----:B------:R-:W-:Y:S01]  /*e6d0*/  QGMMA.64x32x32.F32.E4M3.E4M3 R40, gdesc[UR16], R40, gsb0 ;  /* 0x00600000102879f3 */ /* 0x000fe20008000828 */
[----:B------:R-:W-:Y:S02]  /*e6e0*/  R2UR UR18, R14 ;  /* 0x000000000e1272ca */ /* 0x000fe400000e0000 */
[----:B------:R-:W-:Y:S01]  /*e6f0*/  R2UR UR19, R15 ;  /* 0x000000000f1372ca */ /* 0x000fe200000e0000 */
[----:B------:R-:W-:Y:S01]  /*e700*/  IMAD.MOV.U32 R15, RZ, RZ, 0x40000040 ;  /* 0x40000040ff0f7424 */ /* 0x000fe200078e00ff */
[----:B------:R-:W-:Y:S02]  /*e710*/  R2UR UR16, R8 ;  /* 0x00000000081072ca */ /* 0x000fe400000e0000 */
[----:B------:R-:W-:Y:S02]  /*e720*/  R2UR UR17, R9 ;  /* 0x00000000091172ca */ /* 0x000fe400000e0000 */
[----:B------:R-:W-:Y:S01]  /*e730*/  IADD3 R14, R12, 0x106, RZ ;  /* 0x000001060c0e7810 */ /* 0x000fe20007ffe0ff */
[----:B------:R-:W-:-:S02]  /*e740*/  WARPGROUP.DEPBAR.LE gsb0, 0x0 ;  /* 0x00008000000079c5 */ /* 0x000fc40000010000 */
[----:B------:R-:W-:-:S06]  /*e750*/  WARPGROUP.ARRIVE ;  /* 0x00000000000079c5 */ /* 0x000fcc0000000000 */
[----:B------:R-:W-:Y:S01]  /*e760*/  QGMMA.64x32x32.F32.E4M3.E4M3 R24, gdesc[UR20], R24, gsb0 ;  /* 0x00600000141879f3 */ /* 0x000fe20008000818 */
[----:B------:R-:W-:Y:S02]  /*e770*/  R2UR UR22, R20 ;  /* 0x00000000141672ca */ /* 0x000fe400000e0000 */
[----:B------:R-:W-:Y:S02]  /*e780*/  R2UR UR23, R21 ;  /* 0x00000000151772ca */ /* 0x000fe400000e0000 */
        /* <DEDUP_REMOVED lines=12> */
[----:B------:R-:W-:Y:S02]  /*e850*/  R2UR UR10, R14 ;  /* 0x000000000e0a72ca */ /* 0x000fe400000e0000 */
[----:B------:R-:W-:Y:S02]  /*e860*/  R2UR UR11, R15 ;  /* 0x000000000f0b72ca */ /* 0x000fe400000e0000 */
[C---:B------:R-:W-:Y:S01]  /*e870*/  IADD3 R14, R12.reuse, 0x306, RZ ;  /* 0x000003060c0e7810 */ /* 0x040fe20007ffe0ff */
[----:B------:R-:W-:Y:S01]  /*e880*/  VIADD R12, R12, 0x406 ;  /* 0x000004060c0c7836 */ /* 0x000fe20000000000 */
[----:B------:R-:W-:Y:S01]  /*e890*/  MOV R15, 0x40000040 ;  /* 0x40000040000f7802 */ /* 0x000fe20000000f00 */
        /* <DEDUP_REMOVED lines=9> */
[C---:B------:R-:W-:Y:S02]  /*e930*/  R2UR UR8, R6.reuse ;  /* 0x00000000060872ca */ /* 0x040fe400000e0000 */
[C---:B------:R-:W-:Y:S02]  /*e940*/  R2UR UR9, R7.reuse ;  /* 0x00000000070972ca */ /* 0x040fe400000e0000 */
[----:B------:R-:W-:Y:S02]  /*e950*/  R2UR UR12, R6 ;  /* 0x00000000060c72ca */ /* 0x000fe400000e0000 */
[----:B------:R-:W-:Y:S01]  /*e960*/  R2UR UR13, R7 ;  /* 0x00000000070d72ca */ /* 0x000fe200000e0000 */
        /* <DEDUP_REMOVED lines=32> */
.L_x_7518:
        /* <DEDUP_REMOVED lines=86> */
[----:B------:R-:W5:Y:S01]  /*f0d0*/  S2R R125, SR_CgaCtaId ;  /* 0x00000000007d7919 */ /* 0x000f620000008800 */
        /* <DEDUP_REMOVED lines=27> */
[----:B--2---:R-:W-:Y:S01]  /*f290*/  IADD3 R33, R121, R72, RZ ;  /* 0x0000004879217210 */ /* 0x004fe20007ffe0ff */
[----:B------:R-:W-:-:S06]  /*f2a0*/  FMUL.FTZ R121, R2, R36 ;  /* 0x0000002402797220 */ /* 0x000fcc0000410000 */
[----:B------:R-:W2:Y:S01]  /*f2b0*/  MUFU.TANH R64, R64 ;  /* 0x0000004000407308 */ /* 0x000ea20000002400 */
[----:B------:R-:W-:-:S05]  /*f2c0*/  IMAD R33, R120, -0xa0, R33 ;  /* 0xffffff6078217824 */ /* 0x000fca00078e0221 */
[C---:B------:R-:W-:Y:S02]  /*f2d0*/  ISETP.GT.AND P1, PT, R33.reuse, RZ, PT ;  /* 0x000000ff2100720c */ /* 0x040fe40003f24270 */
[----:B------:R-:W2:Y:S01]  /*f2e0*/  MUFU.TANH R56, R56 ;  /* 0x0000003800387308 */ /* 0x000ea20000002400 */
[C---:B------:R-:W-:Y:S02]  /*f2f0*/  ISETP.GT.AND P2, PT, R33.reuse, 0x1, PT ;  /* 0x000000012100780c */ /* 0x040fe40003f44270 */
[----:B------:R-:W-:Y:S02]  /*f300*/  ISETP.GT.AND P3, PT, R33, 0x8, PT ;  /* 0x000000082100780c */ /* 0x000fe40003f64270 */
[----:B0-----:R-:W-:Y:S02]  /*f310*/  FSEL R108, R14, -INF , P1 ;  /* 0xff8000000e6c7808 */ /* 0x001fe40000800000 */
[----:B-1----:R-:W-:Y:S01]  /*f320*/  FSEL R15, R15, -INF , P2 ;  /* 0xff8000000f0f7808 */ /* 0x002fe20001000000 */
[----:B------:R-:W0:Y:S01]  /*f330*/  MUFU.TANH R63, R63 ;  /* 0x0000003f003f7308 */ /* 0x000e220000002400 */
[----:B------:R-:W-:-:S02]  /*f340*/  ISETP.GT.AND P4, PT, R33, 0x9, PT ;  /* 0x000000092100780c */ /* 0x000fc40003f84270 */
[----:B---3--:R-:W-:Y:S02]  /*f350*/  FSEL R112, R74, -INF , P3 ;  /* 0xff8000004a707808 */ /* 0x008fe40001800000 */
[----:B------:R-:W-:Y:S02]  /*f360*/  FMNMX.FTZ R123, R108, R15, !PT ;  /* 0x0000000f6c7b7209 */ /* 0x000fe40007810000 */
[----:B------:R-:W-:Y:S01]  /*f370*/  ISETP.GT.AND P5, PT, R33, 0x10, PT ;  /* 0x000000102100780c */ /* 0x000fe20003fa4270 */
[----:B------:R-:W1:Y:S01]  /*f380*/  MUFU.TANH R59, R59 ;  /* 0x0000003b003b7308 */ /* 0x000e620000002400 */
[----:B----4-:R-:W-:Y:S02]  /*f390*/  FSEL R110, R73, -INF , P4 ;  /* 0xff800000496e7808 */ /* 0x010fe40002000000 */
[----:B------:R-:W-:Y:S02]  /*f3a0*/  FMNMX.FTZ R123, R112, R123, !PT ;  /* 0x0000007b707b7209 */ /* 0x000fe40007810000 */
[----:B-----5:R-:W-:-:S02]  /*f3b0*/  FSEL R12, R12, -INF , P1 ;  /* 0xff8000000c0c7808 */ /* 0x020fc40000800000 */
[----:B------:R-:W-:Y:S01]  /*f3c0*/  ISETP.GT.AND P1, PT, R33, 0x11, PT ;  /* 0x000000112100780c */ /* 0x000fe20003f24270 */
[----:B------:R-:W3:Y:S01]  /*f3d0*/  MUFU.TANH R68, R68 ;  /* 0x0000004400447308 */ /* 0x000ee20000002400 */
[----:B------:R-:W-:Y:S02]  /*f3e0*/  FSEL R114, R77, -INF , P5 ;  /* 0xff8000004d727808 */ /* 0x000fe40002800000 */
[----:B------:R-:W-:Y:S02]  /*f3f0*/  FMNMX.FTZ R123, R110, R123, !PT ;  /* 0x0000007b6e7b7209 */ /* 0x000fe40007810000 */
[----:B------:R-:W-:Y:S02]  /*f400*/  FSEL R13, R13, -INF , P2 ;  /* 0xff8000000d0d7808 */ /* 0x000fe40001000000 */
[----:B------:R-:W-:Y:S01]  /*f410*/  ISETP.GT.AND P2, PT, R33, 0x18, PT ;  /* 0x000000182100780c */ /* 0x000fe20003f44270 */
[----:B------:R-:W4:Y:S01]  /*f420*/  MUFU.TANH R58, R58 ;  /* 0x0000003a003a7308 */ /* 0x000f220000002400 */
[----:B------:R-:W-:-:S02]  /*f430*/  FSEL R116, R78, -INF , P1 ;  /* 0xff8000004e747808 */ /* 0x000fc40000800000 */
[----:B------:R-:W-:Y:S02]  /*f440*/  FMNMX.FTZ R123, R114, R123, !PT ;  /* 0x0000007b727b7209 */ /* 0x000fe40007810000 */
[----:B------:R-:W-:Y:S02]  /*f450*/  FSEL R14, R21, -INF , P3 ;  /* 0xff800000150e7808 */ /* 0x000fe40001800000 */
[----:B------:R-:W-:Y:S01]  /*f460*/  ISETP.GT.AND P3, PT, R33, 0x19, PT ;  /* 0x000000192100780c */ /* 0x000fe20003f64270 */
[----:B------:R-:W5:Y:S01]  /*f470*/  MUFU.TANH R67, R67 ;  /* 0x0000004300437308 */ /* 0x000f620000002400 */
[----:B------:R-:W-:Y:S02]  /*f480*/  FSEL R118, R82, -INF , P2 ;  /* 0xff80000052767808 */ /* 0x000fe40001000000 */
[----:B------:R-:W-:Y:S02]  /*f490*/  FMNMX.FTZ R123, R116, R123, !PT ;  /* 0x0000007b747b7209 */ /* 0x000fe40007810000 */
[----:B------:R-:W-:-:S02]  /*f4a0*/  FSEL R20, R20, -INF , P4 ;  /* 0xff80000014147808 */ /* 0x000fc40002000000 */
[----:B------:R-:W-:Y:S01]  /*f4b0*/  ISETP.GT.AND P4, PT, R33, 0x20, PT ;  /* 0x000000202100780c */ /* 0x000fe20003f84270 */
[----:B------:R-:W5:Y:S01]  /*f4c0*/  MUFU.TANH R61, R61 ;  /* 0x0000003d003d7308 */ /* 0x000f620000002400 */
[----:B------:R-:W-:Y:S02]  /*f4d0*/  FSEL R128, R81, -INF , P3 ;  /* 0xff80000051807808 */ /* 0x000fe40001800000 */
[----:B------:R-:W-:Y:S02]  /*f4e0*/  FMNMX.FTZ R123, R118, R123, !PT ;  /* 0x0000007b767b7209 */ /* 0x000fe40007810000 */
[----:B------:R-:W-:Y:S02]  /*f4f0*/  FSEL R24, R76, -INF , P5 ;  /* 0xff8000004c187808 */ /* 0x000fe40002800000 */
[----:B------:R-:W-:Y:S01]  /*f500*/  ISETP.GT.AND P5, PT, R33, 0x21, PT ;  /* 0x000000212100780c */ /* 0x000fe20003fa4270 */
[----:B------:R-:W5:Y:S01]  /*f510*/  MUFU.TANH R71, R71 ;  /* 0x0000004700477308 */ /* 0x000f620000002400 */
        /* <DEDUP_REMOVED lines=10> */
[----:B------:R-:W-:Y:S01]  /*f5c0*/  FSEL R126, R91, -INF , P1 ;  /* 0xff8000005b7e7808 */ /* 0x000fe20000800000 */
[----:B------:R-:W-:Y:S01]  /*f5d0*/  IMAD.U32 R91, RZ, RZ, UR4 ;  /* 0x00000004ff5b7e24 */ /* 0x000fe2000f8e00ff */
        /* <DEDUP_REMOVED lines=12> */
[C---:B------:R-:W-:Y:S01]  /*f6a0*/  ISETP.GT.AND P5, PT, R33.reuse, 0x38, PT ;  /* 0x000000382100780c */ /* 0x040fe20003fa4270 */
        /* <DEDUP_REMOVED lines=36> */
[----:B--2---:R-:W-:-:S02]  /*f8f0*/  FSEL R140, R64, -INF , P1 ;  /* 0xff800000408c7808 */ /* 0x004fc40000800000 */
[----:B------:R-:W-:Y:S02]  /*f900*/  FMNMX.FTZ R123, R92, R123, !PT ;  /* 0x0000007b5c7b7209 */ /* 0x000fe40007810000 */
[----:B------:R-:W-:Y:S02]  /*f910*/  FSEL R54, R56, -INF , P3 ;  /* 0xff80000038367808 */ /* 0x000fe40001800000 */
[----:B------:R-:W-:Y:S01]  /*f920*/  ISETP.GT.AND P3, PT, R33, 0x58, PT ;  /* 0x000000582100780c */ /* 0x000fe20003f64270 */
[----:B------:R-:W2:Y:S01]  /*f930*/  MUFU.TANH R29, R29 ;  /* 0x0000001d001d7308 */ /* 0x000ea20000002400 */
[----:B0-----:R-:W-:Y:S02]  /*f940*/  FSEL R146, R63, -INF , P2 ;  /* 0xff8000003f927808 */ /* 0x001fe40001000000 */
[----:B------:R-:W-:Y:S02]  /*f950*/  FMNMX.FTZ R123, R140, R123, !PT ;  /* 0x0000007b8c7b7209 */ /* 0x000fe40007810000 */
[----:B-1----:R-:W-:-:S02]  /*f960*/  FSEL R56, R59, -INF , P4 ;  /* 0xff8000003b387808 */ /* 0x002fc40002000000 */
[C---:B------:R-:W-:Y:S01]  /*f970*/  ISETP.GT.AND P4, PT, R33.reuse, 0x59, PT ;  /* 0x000000592100780c */ /* 0x040fe20003f84270 */
[----:B------:R-:W0:Y:S01]  /*f980*/  MUFU.TANH R45, R45 ;  /* 0x0000002d002d7308 */ /* 0x000e220000002400 */
[----:B---3--:R-:W-:Y:S02]  /*f990*/  FSEL R152, R68, -INF , P3 ;  /* 0xff80000044987808 */ /* 0x008fe40001800000 */
[----:B------:R-:W-:Y:S02]  /*f9a0*/  FMNMX.FTZ R123, R146, R123, !PT ;  /* 0x0000007b927b7209 */ /* 0x000fe40007810000 */
[----:B----4-:R-:W-:Y:S02]  /*f9b0*/  FSEL R58, R58, -INF , P5 ;  /* 0xff8000003a3a7808 */ /* 0x010fe40002800000 */
[----:B------:R-:W-:Y:S01]  /*f9c0*/  ISETP.GT.AND P5, PT, R33, 0x60, PT ;  /* 0x000000602100780c */ /* 0x000fe20003fa4270 */
[----:B------:R-:W1:Y:S01]  /*f9d0*/  MUFU.TANH R43, R43 ;  /* 0x0000002b002b7308 */ /* 0x000e620000002400 */
[----:B-----5:R-:W-:-:S02]  /*f9e0*/  FSEL R154, R67, -INF , P4 ;  /* 0xff800000439a7808 */ /* 0x020fc40002000000 */
[----:B------:R-:W-:Y:S02]  /*f9f0*/  FMNMX.FTZ R123, R152, R123, !PT ;  /* 0x0000007b987b7209 */ /* 0x000fe40007810000 */
[----:B------:R-:W-:Y:S02]  /*fa00*/  FSEL R60, R61, -INF , P1 ;  /* 0xff8000003d3c7808 */ /* 0x000fe40000800000 */
[----:B------:R-:W-:Y:S01]  /*fa10*/  ISETP.GT.AND P1, PT, R33, 0x61, PT ;  /* 0x000000612100780c */ /* 0x000fe20003f24270 */
[----:B------:R-:W-:Y:S01]  /*fa20*/  MUFU.TANH R49, R49 ;  /* 0x0000003100317308 */ /* 0x000fe20000002400 */
[----:B------:R-:W-:Y:S02]  /*fa30*/  FSEL R150, R71, -INF , P5 ;  /* 0xff80000047967808 */ /* 0x000fe40002800000 */
[----:B------:R-:W-:Y:S02]  /*fa40*/  FMNMX.FTZ R123, R154, R123, !PT ;  /* 0x0000007b9a7b7209 */ /* 0x000fe40007810000 */
[----:B------:R-:W-:-:S02]  /*fa50*/  FSEL R62, R62, -INF , P2 ;  /* 0xff8000003e3e7808 */ /* 0x000fc40001000000 */
        /* <DEDUP_REMOVED lines=10> */
[----:B------:R-:W-:Y:S01]  /*fb00*/  FSEL R70, R70, -INF , P1 ;  /* 0xff80000046467808 */ /* 0x000fe20000800000 */
[----:B------:R-:W5:Y:S01]  /*fb10*/  MUFU.TANH R47, R47 ;  /* 0x0000002f002f7308 */ /* 0x000f620000002400 */
[----:B------:R-:W-:Y:S02]  /*fb20*/  ISETP.GT.AND P4, PT, R33, 0x70, PT ;  /* 0x000000702100780c */ /* 0x000fe40003f84270 */
[----:B------:R-:W-:Y:S02]  /*fb30*/  FSEL R148, R103, -INF , P3 ;  /* 0xff80000067947808 */ /* 0x000fe40001800000 */
[----:B------:R-:W-:-:S02]  /*fb40*/  FMNMX.FTZ R123, R144, R123, !PT ;  /* 0x0000007b907b7209 */ /* 0x000fc40007810000 */
[----:B------:R-:W-:Y:S01]  /*fb50*/  ISETP.GT.AND P1, PT, R33, 0x78, PT ;  /* 0x000000782100780c */ /* 0x000fe20003f24270 */
[----:B------:R-:W5:Y:S01]  /*fb60*/  MUFU.TANH R111, R111 ;  /* 0x0000006f006f7308 */ /* 0x000f620000002400 */
[----:B------:R-:W-:Y:S01]  /*fb70*/  FSEL R68, R41, -INF , P5 ;  /* 0xff80000029447808 */ /* 0x000fe20002800000 */
[----:B------:R-:W-:Y:S01]  /*fb80*/  FMUL.FTZ R41, R2, R39 ;  /* 0x0000002702297220 */ /* 0x000fe20000410000 */
[----:B------:R-:W-:Y:S02]  /*fb90*/  ISETP.GT.AND P5, PT, R33, 0x71, PT ;  /* 0x000000712100780c */ /* 0x000fe40003fa4270 */
[----:B------:R-:W-:Y:S02]  /*fba0*/  FSEL R156, R105, -INF , P4 ;  /* 0xff800000699c7808 */ /* 0x000fe40002000000 */
[----:B------:R-:W-:Y:S01]  /*fbb0*/  FMNMX.FTZ R123, R148, R123, !PT ;  /* 0x0000007b947b7209 */ /* 0x000fe20007810000 */
[----:B------:R-:W5:Y:S01]  /*fbc0*/  MUFU.TANH R115, R115 ;  /* 0x0000007300737308 */ /* 0x000f620000002400 */
[----:B------:R-:W-:-:S02]  /*fbd0*/  FSEL R160, R109, -INF , P1 ;  /* 0xff8000006da07808 */ /* 0x000fc40000800000 */
[----:B------:R-:W-:Y:S02]  /*fbe0*/  FSEL R82, R53, -INF , P1 ;  /* 0xff80000035527808 */ /* 0x000fe40000800000 */
[----:B------:R-:W-:Y:S02]  /*fbf0*/  ISETP.GT.AND P1, PT, R33, 0x89, PT ;  /* 0x000000892100780c */ /* 0x000fe40003f24270 */
[----:B------:R-:W-:Y:S01]  /*fc00*/  FSEL R158, R106, -INF , P5 ;  /* 0xff8000006a9e7808 */ /* 0x000fe20002800000 */
[----:B------:R-:W5:Y:S01]  /*fc10*/  MUFU.TANH R51, R51 ;  /* 0x0000003300337308 */ /* 0x000f620000002400 */
[----:B------:R-:W-:Y:S02]  /*fc20*/  FMNMX.FTZ R123, R156, R123, !PT ;  /* 0x0000007b9c7b7209 */ /* 0x000fe40007810000 */
[----:B--2---:R-:W-:Y:S02]  /*fc30*/  FSEL R174, R29, -INF , P1 ;  /* 0xff8000001dae7808 */ /* 0x004fe40000800000 */
[----:B------:R-:W-:-:S02]  /*fc40*/  FMNMX.FTZ R29, R12, R13, !PT ;  /* 0x0000000d0c1d7209 */ /* 0x000fc40007810000 */
[----:B0-----:R-:W-:Y:S01]  /*fc50*/  FSEL R74, R45, -INF , P2 ;  /* 0xff8000002d4a7808 */ /* 0x001fe20001000000 */
[----:B------:R-:W0:Y:S01]  /*fc60*/  MUFU.TANH R55, R55 ;  /* 0x0000003700377308 */ /* 0x000e220000002400 */
[----:B------:R-:W-:Y:S01]  /*fc70*/  ISETP.GT.AND P2, PT, R33, 0x79, PT ;  /* 0x000000792100780c */ /* 0x000fe20003f44270 */
[----:B------:R-:W-:Y:S01]  /*fc80*/  FMUL.FTZ R45, R2, R34 ;  /* 0x00000022022d7220 */ /* 0x000fe20000410000 */
[----:B------:R-:W-:Y:S02]  /*fc90*/  FMNMX.FTZ R123, R158, R123, !PT ;  /* 0x0000007b9e7b7209 */ /* 0x000fe40007810000 */
[----:B------:R-:W-:Y:S02]  /*fca0*/  FMNMX.FTZ R29, R14, R29, !PT ;  /* 0x0000001d0e1d7209 */ /* 0x000fe40007810000 */
[----:B-1----:R-:W-:Y:S01]  /*fcb0*/  FSEL R76, R43, -INF , P3 ;  /* 0xff8000002b4c7808 */ /* 0x002fe20001800000 */
[----:B------:R-:W1:Y:S01]  /*fcc0*/  MUFU.TANH R25, R25 ;  /* 0x0000001900197308 */ /* 0x000e620000002400 */
[----:B------:R-:W-:Y:S01]  /*fcd0*/  ISETP.GT.AND P3, PT, R33, 0x80, PT ;  /* 0x000000802100780c */ /* 0x000fe20003f64270 */
[----:B------:R-:W-:Y:S01]  /*fce0*/  FMUL.FTZ R43, R2, R38 ;  /* 0x00000026022b7220 */ /* 0x000fe20000410000 */
[----:B---3--:R-:W-:-:S02]  /*fcf0*/  FSEL R162, R107, -INF , P2 ;  /* 0xff8000006ba27808 */ /* 0x008fc40001000000 */
[----:B------:R-:W-:Y:S02]  /*fd00*/  FMNMX.FTZ R123, R160, R123, !PT ;  /* 0x0000007ba07b7209 */ /* 0x000fe40007810000 */
[----:B------:R-:W-:Y:S01]  /*fd10*/  FSEL R78, R49, -INF , P4 ;  /* 0xff800000314e7808 */ /* 0x000fe20002000000 */
[----:B------:R-:W2:Y:S01]  /*fd20*/  MUFU.TANH R27, R27 ;  /* 0x0000001b001b7308 */ /* 0x000ea20000002400 */
[----:B------:R-:W-:Y:S01]  /*fd30*/  FMUL.FTZ R49, R2, R31 ;  /* 0x0000001f02317220 */ /* 0x000fe20000410000 */
[----:B------:R-:W-:Y:S02]  /*fd40*/  FMNMX.FTZ R31, R20, R29, !PT ;  /* 0x0000001d141f7209 */ /* 0x000fe40007810000 */
[----:B------:R-:W-:Y:S02]  /*fd50*/  ISETP.GT.AND P4, PT, R33, 0x81, PT ;  /* 0x000000812100780c */ /* 0x000fe40003f84270 */
[----:B----4-:R-:W-:Y:S02]  /*fd60*/  FSEL R164, R113, -INF , P3 ;  /* 0xff80000071a47808 */ /* 0x010fe40001800000 */
[----:B------:R-:W3:Y:S01]  /*fd70*/  MUFU.TANH R117, R117 ;  /* 0x0000007500757308 */ /* 0x000ee20000002400 */
[----:B------:R-:W-:-:S02]  /*fd80*/  FMNMX.FTZ R123, R162, R123, !PT ;  /* 0x0000007ba27b7209 */ /* 0x000fc40007810000 */
[----:B------:R-:W-:Y:S02]  /*fd90*/  FMNMX.FTZ R31, R24, R31, !PT ;  /* 0x0000001f181f7209 */ /* 0x000fe40007810000 */
[----:B-----5:R-:W-:Y:S01]  /*fda0*/  FSEL R80, R47, -INF , P5 ;  /* 0xff8000002f507808 */ /* 0x020fe20002800000 */
[----:B------:R-:W-:Y:S01]  /*fdb0*/  FMUL.FTZ R47, R2, R35 ;  /* 0x00000023022f7220 */ /* 0x000fe20000410000 */
[----:B------:R-:W-:Y:S01]  /*fdc0*/  ISETP.GT.AND P5, PT, R33, 0x88, PT ;  /* 0x000000882100780c */ /* 0x000fe20003fa4270 */
[----:B------:R-:W4:Y:S01]  /*fdd0*/  MUFU.TANH R119, R119 ;  /* 0x0000007700777308 */ /* 0x000f220000002400 */
[----:B------:R-:W-:Y:S02]  /*fde0*/  FSEL R166, R111, -INF , P4 ;  /* 0xff8000006fa67808 */ /* 0x000fe40002000000 */
[----:B------:R-:W-:Y:S02]  /*fdf0*/  FMNMX.FTZ R123, R164, R123, !PT ;  /* 0x0000007ba47b7209 */ /* 0x000fe40007810000 */
[----:B------:R-:W-:-:S02]  /*fe00*/  FMNMX.FTZ R31, R26, R31, !PT ;  /* 0x0000001f1a1f7209 */ /* 0x000fc40007810000 */
[----:B------:R-:W-:Y:S01]  /*fe10*/  FSEL R172, R115, -INF , P5 ;  /* 0xff80000073ac7808 */ /* 0x000fe20002800000 */
[----:B------:R-:W5:Y:S01]  /*fe20*/  MUFU.TANH R121, R121 ;  /* 0x0000007900797308 */ /* 0x000f620000002400 */
[----:B------:R-:W-:Y:S02]  /*fe30*/  FMNMX.FTZ R123, R166, R123, !PT ;  /* 0x0000007ba67b7209 */ /* 0x000fe40007810000 */
[----:B------:R-:W-:Y:S02]  /*fe40*/  FMNMX.FTZ R31, R28, R31, !PT ;  /* 0x0000001f1c1f7209 */ /* 0x000fe40007810000 */
[----:B------:R-:W-:Y:S02]  /*fe50*/  FSEL R84, R51, -INF , P2 ;  /* 0xff80000033547808 */ /* 0x000fe40001000000 */
[----:B------:R-:W-:Y:S01]  /*fe60*/  ISETP.GT.AND P2, PT, R33, 0x90, PT ;  /* 0x000000902100780c */ /* 0x000fe20003f44270 */
[----:B------:R-:W5:Y:S01]  /*fe70*/  MUFU.TANH R37, R37 ;  /* 0x0000002500257308 */ /* 0x000f620000002400 */
[----:B------:R-:W-:-:S02]  /*fe80*/  FMNMX.FTZ R123, R172, R123, !PT ;  /* 0x0000007bac7b7209 */ /* 0x000fc40007810000 */
[----:B0-----:R-:W-:Y:S02]  /*fe90*/  FSEL R86, R55, -INF , P3 ;  /* 0xff80000037567808 */ /* 0x001fe40001800000 */
[----:B-1----:R-:W-:Y:S02]  /*fea0*/  FSEL R88, R25, -INF , P4 ;  /* 0xff80000019587808 */ /* 0x002fe40002000000 */
[----:B--2---:R-:W-:Y:S01]  /*feb0*/  FSEL R94, R27, -INF , P5 ;  /* 0xff8000001b5e7808 */ /* 0x004fe20002800000 */
[----:B------:R-:W0:Y:S01]  /*fec0*/  MUFU.TANH R49, R49 ;  /* 0x0000003100317308 */ /* 0x000e220000002400 */
[C---:B------:R-:W-:Y:S02]  /*fed0*/  ISETP.GT.AND P3, PT, R33.reuse, 0x91, PT ;  /* 0x000000912100780c */ /* 0x040fe40003f64270 */
[C---:B------:R-:W-:Y:S02]  /*fee0*/  ISETP.GT.AND P4, PT, R33.reuse, 0x98, PT ;  /* 0x000000982100780c */ /* 0x040fe40003f84270 */
[----:B------:R-:W-:-:S02]  /*fef0*/  ISETP.GT.AND P5, PT, R33, 0x99, PT ;  /* 0x000000992100780c */ /* 0x000fc40003fa4270 */
[----:B------:R-:W-:Y:S01]  /*ff00*/  FMNMX.FTZ R33, R30, R31, !PT ;  /* 0x0000001f1e217209 */ /* 0x000fe20007810000 */
[----:B------:R-:W1:Y:S01]  /*ff10*/  MUFU.TANH R45, R45 ;  /* 0x0000002d002d7308 */ /* 0x000e620000002400 */
[----:B---3--:R-:W-:Y:S02]  /*ff20*/  FSEL R176, R117, -INF , P2 ;  /* 0xff80000075b07808 */ /* 0x008fe40001000000 */
[----:B------:R-:W-:Y:S02]  /*ff30*/  FMNMX.FTZ R123, R174, R123, !PT ;  /* 0x0000007bae7b7209 */ /* 0x000fe40007810000 */
[----:B------:R-:W-:Y:S02]  /*ff40*/  FMNMX.FTZ R33, R32, R33, !PT ;  /* 0x0000002120217209 */ /* 0x000fe40007810000 */
[----:B----4-:R-:W-:Y:S01]  /*ff50*/  FSEL R178, R119, -INF , P3 ;  /* 0xff80000077b27808 */ /* 0x010fe20001800000 */
[----:B------:R-:W-:Y:S01]  /*ff60*/  MUFU.TANH R47, R47 ;  /* 0x0000002f002f7308 */ /* 0x000fe20000002400 */
[----:B------:R-:W-:-:S02]  /*ff70*/  FMNMX.FTZ R123, R176, R123, !PT ;  /* 0x0000007bb07b7209 */ /* 0x000fc40007810000 */
[----:B------:R-:W-:Y:S02]  /*ff80*/  FMNMX.FTZ R33, R36, R33, !PT ;  /* 0x0000002124217209 */ /* 0x000fe40007810000 */
[----:B-----5:R-:W-:Y:S02]  /*ff90*/  FSEL R182, R121, -INF , P4 ;  /* 0xff80000079b67808 */ /* 0x020fe40002000000 */
[----:B------:R-:W-:Y:S01]  /*ffa0*/  FMNMX.FTZ R123, R178, R123, !PT ;  /* 0x0000007bb27b7209 */ /* 0x000fe20007810000 */
[----:B------:R-:W-:Y:S01]  /*ffb0*/  MUFU.TANH R43, R43 ;  /* 0x0000002b002b7308 */ /* 0x000fe20000002400 */
[----:B------:R-:W-:Y:S02]  /*ffc0*/  FMNMX.FTZ R33, R40, R33, !PT ;  /* 0x0000002128217209 */ /* 0x000fe40007810000 */
[----:B------:R-:W-:Y:S02]  /*ffd0*/  FSEL R180, R37, -INF , P5 ;  /* 0xff80000025b47808 */ /* 0x000fe40002800000 */
[----:B------:R-:W-:-:S02]  /*ffe0*/  FMNMX.FTZ R123, R182, R123, !PT ;  /* 0x0000007bb67b7209 */ /* 0x000fc40007810000 */
[----:B------:R-:W-:Y:S01]  /*fff0*/  FMNMX.FTZ R35, R42, R33, !PT ;  /* 0x000000212a237209 */ /* 0x000fe20007810000 */
[----:B------:R-:W2:Y:S01]  /*10000*/  MUFU.TANH R41, R41 ;  /* 0x0000002900297308 */ /* 0x000ea20000002400 */
[----:B------:R-:W-:Y:S02]  /*10010*/  FMNMX.FTZ R123, R180, R123, !PT ;  /* 0x0000007bb47b7209 */ /* 0x000fe40007810000 */
[----:B------:R-:W-:-:S03]  /*10020*/  FMNMX.FTZ R35, R44, R35, !PT ;  /* 0x000000232c237209 */ /* 0x000fc60007810000 */
[----:B------:R-:W3:Y:S01]  /*10030*/  SHFL.BFLY PT, R90, R123, 0x2, 0x1f ;  /* 0x0c401f007b5a7f89 */ /* 0x000ee200000e0000 */
[----:B------:R-:W-:-:S04]  /*10040*/  FMNMX.FTZ R35, R46, R35, !PT ;  /* 0x000000232e237209 */ /* 0x000fc80007810000 */
[----:B------:R-:W-:-:S04]  /*10050*/  FMNMX.FTZ R35, R48, R35, !PT ;  /* 0x0000002330237209 */ /* 0x000fc80007810000 */
[----:B------:R-:W-:-:S04]  /*10060*/  FMNMX.FTZ R39, R50, R35, !PT ;  /* 0x0000002332277209 */ /* 0x000fc80007810000 */
        /* <DEDUP_REMOVED lines=19> */
[----:B------:R-:W-:-:S03]  /*101a0*/  FMNMX.FTZ R55, R80, R55, !PT ;  /* 0x0000003750377209 */ /* 0x000fc60007810000 */
[--C-:B------:R-:W-:Y:S01]  /*101b0*/  FFMA.FTZ R57, R102, R91, -R37.reuse ;  /* 0x0000005b66397223 */ /* 0x100fe20000010825 */
[----:B------:R-:W-:Y:S01]  /*101c0*/  FMNMX.FTZ R55, R82, R55, !PT ;  /* 0x0000003752377209 */ /* 0x000fe20007810000 */
[-CC-:B------:R-:W-:Y:S01]  /*101d0*/  FFMA.FTZ R96, R116, R91.reuse, -R37.reuse ;  /* 0x0000005b74607223 */ /* 0x180fe20000010825 */
[----:B0-----:R-:W-:Y:S01]  /*101e0*/  FSEL R116, R49, -INF , P1 ;  /* 0xff80000031747808 */ /* 0x001fe20000800000 */
[----:B------:R0:W-:Y:S01]  /*101f0*/  MUFU.EX2 R51, R57 ;  /* 0x0000003900337308 */ /* 0x0001e20000000800 */
[----:B------:R-:W-:-:S01]  /*10200*/  FFMA.FTZ R27, R118, R91, -R37 ;  /* 0x0000005b761b7223 */ /* 0x000fc20000010825 */
[-CC-:B------:R-:W-:Y:S01]  /*10210*/  FFMA.FTZ R122, R122, R91.reuse, -R37.reuse ;  /* 0x0000005b7a7a7223 */ /* 0x180fe20000010825 */
[----:B-1----:R-:W-:Y:S01]  /*10220*/  FSEL R118, R45, -INF , P2 ;  /* 0xff8000002d767808 */ /* 0x002fe20001000000 */
[-CC-:B------:R-:W-:Y:S01]  /*10230*/  FFMA.FTZ R126, R126, R91.reuse, -R37.reuse ;  /* 0x0000005b7e7e7223 */ /* 0x180fe20000010825 */
[----:B------:R-:W-:-:S01]  /*10240*/  FFMA.FTZ R104, R128, R91, -R37 ;  /* 0x0000005b80687223 */ /* 0x000fc20000010825 */
[----:B--2---:R-:W-:Y:S01]  /*10250*/  FSEL R128, R41, -INF , P5 ;  /* 0xff80000029807808 */ /* 0x004fe20002800000 */
[----:B------:R-:W-:-:S01]  /*10260*/  FFMA.FTZ R102, R92, R91, -R37 ;  /* 0x0000005b5c667223 */ /* 0x000fc20000010825 */
        /* <DEDUP_REMOVED lines=15> */
[----:B------:R-:W-:-:S01]  /*10360*/  FFMA.FTZ R140, R140, R91, -R37 ;  /* 0x0000005b8c8c7223 */ /* 0x000fc20000010825 */
[----:B------:R-:W-:Y:S01]  /*10370*/  MUFU.EX2 R21, R21 ;  /* 0x0000001500157308 */ /* 0x000fe20000000800 */
[----:B------:R-:W-:Y:S01]  /*10380*/  FMNMX.FTZ R57, R116, R57, !PT ;  /* 0x0000003974397209 */ /* 0x000fe20007810000 */
[-CC-:B------:R-:W-:Y:S01]  /*10390*/  FFMA.FTZ R25, R114, R91.reuse, -R37.reuse ;  /* 0x0000005b72197223 */ /* 0x180fe20000010825 */
[----:B0-----:R-:W-:Y:S01]  /*103a0*/  FSEL R126, R43, -INF , P4 ;  /* 0xff8000002b7e7808 */ /* 0x001fe20002000000 */
[--C-:B------:R-:W-:Y:S01]  /*103b0*/  FFMA.FTZ R106, R124, R91, -R37.reuse ;  /* 0x0000005b7c6a7223 */ /* 0x100fe20000010825 */
[----:B------:R-:W-:Y:S01]  /*103c0*/  FMNMX.FTZ R57, R118, R57, !PT ;  /* 0x0000003976397209 */ /* 0x000fe20007810000 */
[-CC-:B------:R-:W-:Y:S01]  /*103d0*/  FFMA.FTZ R108, R130, R91.reuse, -R37.reuse ;  /* 0x0000005b826c7223 */ /* 0x180fe20000010825 */
[----:B------:R-:W-:-:S01]  /*103e0*/  FFMA.FTZ R110, R134, R91, -R37 ;  /* 0x0000005b866e7223 */ /* 0x000fc20000010825 */
[----:B------:R-:W-:Y:S01]  /*103f0*/  MUFU.EX2 R34, R34 ;  /* 0x0000002200227308 */ /* 0x000fe20000000800 */
[----:B------:R-:W-:Y:S01]  /*10400*/  FMNMX.FTZ R57, R122, R57, !PT ;  /* 0x000000397a397209 */ /* 0x000fe20007810000 */
[-CC-:B------:R-:W-:Y:S01]  /*10410*/  FFMA.FTZ R124, R142, R91.reuse, -R37.reuse ;  /* 0x0000005b8e7c7223 */ /* 0x180fe20000010825 */
[----:B------:R-:W-:-:S01]  /*10420*/  FFMA.FTZ R98, R98, R91, -R37 ;  /* 0x0000005b62627223 */ /* 0x000fc20000010825 */
        /* <DEDUP_REMOVED lines=8> */
[-CC-:B------:R-:W-:Y:S01]  /*104b0*/  FFMA.FTZ R130, R148, R91.reuse, -R37.reuse ;  /* 0x0000005b94827223 */ /* 0x180fe20000010825 */
[----:B------:R-:W-:-:S01]  /*104c0*/  FFMA.FTZ R43, R156, R91, -R37 ;  /* 0x0000005b9c2b7223 */ /* 0x000fc20000010825 */
[----:B------:R-:W0:Y:S01]  /*104d0*/  SHFL.BFLY PT, R92, R57, 0x2, 0x1f ;  /* 0x0c401f00395c7f89 */ /* 0x000e2200000e0000 */
[----:B------:R-:W-:-:S01]  /*104e0*/  FFMA.FTZ R47, R160, R91, -R37 ;  /* 0x0000005ba02f7223 */ /* 0x000fc20000010825 */
[----:B------:R-:W1:Y:S01]  /*104f0*/  MUFU.EX2 R38, R38 ;  /* 0x0000002600267308 */ /* 0x000e620000000800 */
[----:B------:R-:W-:-:S01]  /*10500*/  FFMA.FTZ R134, R162, R91, -R37 ;  /* 0x0000005ba2867223 */ /* 0x000fc20000010825 */
[-CC-:B------:R-:W-:Y:S01]  /*10510*/  FFMA.FTZ R49, R164, R91.reuse, -R37.reuse ;  /* 0x0000005ba4317223 */ /* 0x180fe20000010825 */
[----:B------:R-:W-:-:S01]  /*10520*/  FFMA.FTZ R59, R176, R91, -R37 ;  /* 0x0000005bb03b7223 */ /* 0x000fc20000010825 */
[----:B------:R-:W-:-:S04]  /*10530*/  FFMA.FTZ R142, R180, R91, -R37 ;  /* 0x0000005bb48e7223 */ /* 0x000fc80000010825 */
[----:B------:R2:W-:Y:S08]  /*10540*/  MUFU.EX2 R33, R132 ;  /* 0x0000008400217308 */ /* 0x0005f00000000800 */
[----:B------:R3:W-:Y:S01]  /*10550*/  MUFU.EX2 R35, R136 ;  /* 0x0000008800237308 */ /* 0x0007e20000000800 */
[----:B--2---:R-:W-:-:S01]  /*10560*/  FFMA.FTZ R132, R158, R91, -R37 ;  /* 0x0000005b9e847223 */ /* 0x004fc20000010825 */
[----:B0-----:R-:W-:Y:S01]  /*10570*/  FMNMX.FTZ R61, R57, R92, !PT ;  /* 0x0000005c393d7209 */ /* 0x001fe20007810000 */
[----:B------:R-:W-:-:S05]  /*10580*/  FFMA.FTZ R57, R172, R91, -R37 ;  /* 0x0000005bac397223 */ /* 0x000fca0000010825 */
[----:B------:R0:W-:Y:S01]  /*10590*/  MUFU.EX2 R39, R138 ;  /* 0x0000008a00277308 */ /* 0x0001e20000000800 */
[----:B---3--:R-:W-:-:S01]  /*105a0*/  FFMA.FTZ R136, R166, R91, -R37 ;  /* 0x0000005ba6887223 */ /* 0x008fc20000010825 */
[----:B-1----:R-:W-:Y:S01]  /*105b0*/  F2FP.SATFINITE.E4M3.F32.PACK_AB_MERGE_C R172, R38, R15, RZ ;  /* 0x0000000f26ac723e */ /* 0x002fe200048070ff */
[----:B------:R-:W1:Y:S03]  /*105c0*/  SHFL.BFLY PT, R92, R61, 0x1, 0x1f ;  /* 0x0c201f003d5c7f89 */ /* 0x000e6600000e0000 */
[----:B------:R-:W-:Y:S02]  /*105d0*/  F2FP.SATFINITE.E4M3.F32.PACK_AB_MERGE_C R172, R34, R21, R172 ;  /* 0x0000001522ac723e */ /* 0x000fe400048070ac */
[----:B------:R2:W-:Y:S01]  /*105e0*/  MUFU.EX2 R53, R140 ;  /* 0x0000008c00357308 */ /* 0x0005e20000000800 */
[----:B0-----:R-:W-:-:S07]  /*105f0*/  FFMA.FTZ R138, R174, R91, -R37 ;  /* 0x0000005bae8a7223 */ /* 0x001fce0000010825 */
[----:B------:R-:W-:Y:S01]  /*10600*/  MUFU.EX2 R25, R25 ;  /* 0x0000001900197308 */ /* 0x000fe20000000800 */
[----:B--2---:R-:W-:-:S07]  /*10610*/  FFMA.FTZ R140, R178, R91, -R37 ;  /* 0x0000005bb28c7223 */ /* 0x004fce0000010825 */
[----:B------:R-:W-:Y:S01]  /*10620*/  MUFU.EX2 R96, R96 ;  /* 0x0000006000607308 */ /* 0x000fe20000000800 */
[----:B-1----:R-:W-:Y:S01]  /*10630*/  FMNMX.FTZ R92, R61, R92, !PT ;  /* 0x0000005c3d5c7209 */ /* 0x002fe20007810000 */
[----:B------:R-:W-:-:S03]  /*10640*/  FFMA.FTZ R61, R182, R91, -R37 ;  /* 0x0000005bb63d7223 */ /* 0x000fc60000010825 */
[C---:B------:R-:W-:Y:S01]  /*10650*/  FSETP.NEU.FTZ.AND P1, PT, R92.reuse, -INF , PT ;  /* 0xff8000005c00780b */ /* 0x040fe20003f3d000 */
[----:B------:R-:W-:-:S02]  /*10660*/  FFMA.FTZ R63, R92, R91, -8 ;  /* 0xc10000005c3f7423 */ /* 0x000fc4000001005b */
[----:B------:R-:W-:Y:S03]  /*10670*/  MUFU.EX2 R27, R27 ;  /* 0x0000001b001b7308 */ /* 0x000fe60000000800 */
[----:B------:R-:W-:Y:S02]  /*10680*/  FSEL R63, R63, RZ, P1 ;  /* 0x000000ff3f3f7208 */ /* 0x000fe40000800000 */
[----:B------:R-:W-:Y:S01]  /*10690*/  ISETP.GE.AND P1, PT, R72, 0xa1, PT ;  /* 0x000000a14800780c */ /* 0x000fe20003f26270 */
[----:B------:R-:W-:Y:S02]  /*106a0*/  IMAD.MOV.U32 R72, RZ, RZ, R87 ;  /* 0x000000ffff487224 */ /* 0x000fe400078e0057 */
        /* <DEDUP_REMOVED lines=12> */
[----:B------:R-:W-:Y:S01]  /*10770*/  FADD.FTZ R40, R21, R34 ;  /* 0x0000002215287221 */ /* 0x000fe20000010000 */
[----:B------:R-:W-:-:S01]  /*10780*/  FFMA.FTZ R20, R32, R91, -R63 ;  /* 0x0000005b20147223 */ /* 0x000fc2000001083f */
[-CC-:B------:R-:W-:Y:S01]  /*10790*/  FFMA.FTZ R67, R36, R91.reuse, -R63.reuse ;  /* 0x0000005b24437223 */ /* 0x180fe2000001083f */
[----:B------:R-:W-:-:S01]  /*107a0*/  FFMA.FTZ R36, R48, R91, -R63 ;  /* 0x0000005b30247223 */ /* 0x000fc2000001083f */
[----:B------:R-:W1:Y:S01]  /*107b0*/  MUFU.EX2 R13, R13 ;  /* 0x0000000d000d7308 */ /* 0x000e620000000800 */
[----:B------:R-:W-:-:S01]  /*107c0*/  FADD.FTZ R85, R15, R40 ;  /* 0x000000280f557221 */ /* 0x000fc20000010000 */
[-CC-:B------:R-:W-:Y:S01]  /*107d0*/  FFMA.FTZ R75, R42, R91.reuse, -R63.reuse ;  /* 0x0000005b2a4b7223 */ /* 0x180fe2000001083f */
[----:B------:R-:W-:-:S01]  /*107e0*/  FFMA.FTZ R79, R50, R91, -R63 ;  /* 0x0000005b324f7223 */ /* 0x000fc2000001083f */
[-CC-:B------:R-:W-:Y:S01]  /*107f0*/  FFMA.FTZ R69, R46, R91.reuse, -R63.reuse ;  /* 0x0000005b2e457223 */ /* 0x180fe2000001083f */
[----:B------:R-:W-:-:S01]  /*10800*/  FFMA.FTZ R28, R52, R91, -R63 ;  /* 0x0000005b341c7223 */ /* 0x000fc2000001083f */
[-CC-:B------:R-:W-:Y:S01]  /*10810*/  FFMA.FTZ R73, R54, R91.reuse, -R63.reuse ;  /* 0x0000005b36497223 */ /* 0x180fe2000001083f */
[----:B------:R-:W-:-:S01]  /*10820*/  FFMA.FTZ R42, R56, R91, -R63 ;  /* 0x0000005b382a7223 */ /* 0x000fc2000001083f */
[----:B------:R-:W2:Y:S01]  /*10830*/  MUFU.EX2 R65, R65 ;  /* 0x0000004100417308 */ /* 0x000ea20000000800 */
[----:B------:R-:W-:-:S01]  /*10840*/  FFMA.FTZ R81, R58, R91, -R63 ;  /* 0x0000005b3a517223 */ /* 0x000fc2000001083f */
[-CC-:B------:R-:W-:Y:S01]  /*10850*/  FFMA.FTZ R32, R60, R91.reuse, -R63.reuse ;  /* 0x0000005b3c207223 */ /* 0x180fe2000001083f */
[----:B------:R-:W-:-:S01]  /*10860*/  FFMA.FTZ R77, R62, R91, -R63 ;  /* 0x0000005b3e4d7223 */ /* 0x000fc2000001083f */
[--C-:B------:R-:W-:Y:S01]  /*10870*/  FFMA.FTZ R46, R64, R91, -R63.reuse ;  /* 0x0000005b402e7223 */ /* 0x100fe2000001083f */
[----:B0-----:R-:W-:Y:S01]  /*10880*/  F2FP.SATFINITE.E4M3.F32.PACK_AB_MERGE_C R174, R104, R27, RZ ;  /* 0x0000001b68ae723e */ /* 0x001fe200048070ff */
[----:B------:R-:W-:Y:S01]  /*10890*/  FFMA.FTZ R83, R66, R91, -R63 ;  /* 0x0000005b42537223 */ /* 0x000fe2000001083f */
[----:B------:R-:W-:Y:S01]  /*108a0*/  VIADD R40, R3, 0x22840 ;  /* 0x0002284003287836 */ /* 0x000fe20000000000 */
[----:B------:R-:W0:Y:S01]  /*108b0*/  MUFU.EX2 R144, R144 ;  /* 0x0000009000907308 */ /* 0x000e220000000800 */
[----:B-1----:R-:W-:-:S01]  /*108c0*/  FADD.FTZ R44, R12, R13 ;  /* 0x0000000d0c2c7221 */ /* 0x002fc20000010000 */
[-CC-:B------:R-:W-:Y:S01]  /*108d0*/  FFMA.FTZ R68, R68, R91.reuse, -R63.reuse ;  /* 0x0000005b44447223 */ /* 0x180fe2000001083f */
[----:B------:R-:W-:-:S01]  /*108e0*/  FFMA.FTZ R70, R70, R91, -R63 ;  /* 0x0000005b46467223 */ /* 0x000fc2000001083f */
[----:B------:R-:W-:Y:S01]  /*108f0*/  PRMT R40, R125, 0x654, R40 ;  /* 0x000006547d287816 */ /* 0x000fe20000000028 */
[----:B------:R-:W-:-:S01]  /*10900*/  FFMA.FTZ R74, R74, R91, -R63 ;  /* 0x0000005b4a4a7223 */ /* 0x000fc2000001083f */
[----:B------:R-:W-:Y:S01]  /*10910*/  FFMA.FTZ R76, R76, R91, -R63 ;  /* 0x0000005b4c4c7223 */ /* 0x000fe2000001083f */
[----:B------:R-:W-:Y:S01]  /*10920*/  F2FP.SATFINITE.E4M3.F32.PACK_AB_MERGE_C R174, R96, R25, R174 ;  /* 0x0000001960ae723e */ /* 0x000fe200048070ae */
[----:B------:R-:W1:Y:S01]  /*10930*/  MUFU.EX2 R14, R14 ;  /* 0x0000000e000e7308 */ /* 0x000e620000000800 */
[----:B--2---:R-:W-:-:S01]  /*10940*/  FADD.FTZ R89, R65, R44 ;  /* 0x0000002c41597221 */ /* 0x004fc20000010000 */
[----:B------:R-:W-:Y:S01]  /*10950*/  FADD.FTZ R44, R38, R85 ;  /* 0x00000055262c7221 */ /* 0x000fe20000010000 */
[----:B------:R2:W-:Y:S01]  /*10960*/  SYNCS.ARRIVE.TRANS64.RED.A1T0 RZ, [R40+URZ], RZ ;  /* 0x000000ff28ff79a7 */ /* 0x0005e2000810043f */
[----:B------:R-:W-:-:S01]  /*10970*/  FFMA.FTZ R82, R82, R91, -R63 ;  /* 0x0000005b52527223 */ /* 0x000fc2000001083f */
[----:B------:R-:W-:Y:S01]  /*10980*/  FFMA.FTZ R84, R84, R91, -R63 ;  /* 0x0000005b54547223 */ /* 0x000fe2000001083f */
[----:B------:R-:W-:-:S01]  /*10990*/  FADD.FTZ R85, R25, R44 ;  /* 0x0000002c19557221 */ /* 0x000fc20000010000 */
[----:B------:R-:W-:Y:S01]  /*109a0*/  FFMA.FTZ R86, R86, R91, -R63 ;  /* 0x0000005b56567223 */ /* 0x000fe2000001083f */
[----:B------:R-:W3:Y:S01]  /*109b0*/  MUFU.EX2 R37, R37 ;  /* 0x0000002500257308 */ /* 0x000ee20000000800 */
[----:B0-----:R-:W-:-:S01]  /*109c0*/  FADD.FTZ R89, R144, R89 ;  /* 0x0000005990597221 */ /* 0x001fc20000010000 */
[----:B------:R-:W-:Y:S01]  /*109d0*/  FADD.FTZ R48, R96, R85 ;  /* 0x0000005560307221 */ /* 0x000fe20000010000 */
[----:B------:R-:W-:-:S01]  /*109e0*/  FFMA.FTZ R88, R88, R91, -R63 ;  /* 0x0000005b58587223 */ /* 0x000fc2000001083f */
[-CC-:B------:R-:W-:Y:S01]  /*109f0*/  FFMA.FTZ R94, R94, R91.reuse, -R63.reuse ;  /* 0x0000005b5e5e7223 */ /* 0x180fe2000001083f */
[----:B------:R-:W-:-:S01]  /*10a00*/  FFMA.FTZ R116, R116, R91, -R63 ;  /* 0x0000005b74747223 */ /* 0x000fc2000001083f */
[----:B------:R-:W-:Y:S01]  /*10a10*/  FFMA.FTZ R118, R118, R91, -R63 ;  /* 0x0000005b76767223 */ /* 0x000fe2000001083f */
[----:B------:R-:W-:Y:S01]  /*10a20*/  F2FP.SATFINITE.E4M3.F32.PACK_AB_MERGE_C R65, R144, R65, RZ ;  /* 0x000000419041723e */ /* 0x000fe200048070ff */
[----:B------:R-:W0:Y:S01]  /*10a30*/  MUFU.EX2 R26, R26 ;  /* 0x0000001a001a7308 */ /* 0x000e220000000800 */
[----:B-1----:R-:W-:-:S01]  /*10a40*/  FADD.FTZ R44, R14, R89 ;  /* 0x000000590e2c7221 */ /* 0x002fc20000010000 */
[----:B------:R-:W-:Y:S01]  /*10a50*/  FADD.FTZ R89, R27, R48 ;  /* 0x000000301b597221 */ /* 0x000fe20000010000 */
[----:B------:R-:W-:Y:S01]  /*10a60*/  F2FP.SATFINITE.E4M3.F32.PACK_AB_MERGE_C R173, R13, R12, R65 ;  /* 0x0000000c0dad723e */ /* 0x000fe20004807041 */
[-CC-:B------:R-:W-:Y:S01]  /*10a70*/  FFMA.FTZ R122, R122, R91.reuse, -R63.reuse ;  /* 0x0000005b7a7a7223 */ /* 0x180fe2000001083f */
[----:B------:R-:W-:-:S01]  /*10a80*/  FFMA.FTZ R126, R126, R91, -R63 ;  /* 0x0000005b7e7e7223 */ /* 0x000fc2000001083f */
[----:B------:R-:W-:Y:S01]  /*10a90*/  FADD.FTZ R50, R104, R89 ;  /* 0x0000005968327221 */ /* 0x000fe20000010000 */
[----:B------:R-:W-:Y:S01]  /*10aa0*/  IMAD.MOV.U32 R66, RZ, RZ, R87 ;  /* 0x000000ffff427224 */ /* 0x000fe200078e0057 */
[----:B------:R-:W1:Y:S01]  /*10ab0*/  MUFU.EX2 R71, R71 ;  /* 0x0000004700477308 */ /* 0x000e620000000800 */
[----:B---3--:R-:W-:-:S01]  /*10ac0*/  FADD.FTZ R85, R37, R44 ;  /* 0x0000002c25557221 */ /* 0x008fc20000010000 */
[----:B------:R-:W-:Y:S01]  /*10ad0*/  FADD.FTZ R93, R29, R50 ;  /* 0x000000321d5d7221 */ /* 0x000fe20000010000 */
[----:B------:R-:W-:-:S01]  /*10ae0*/  FFMA.FTZ R44, R78, R91, -R63 ;  /* 0x0000005b4e2c7223 */ /* 0x000fc2000001083f */
[--C-:B------:R-:W-:Y:S01]  /*10af0*/  IMAD.MOV.U32 R78, RZ, RZ, R87.reuse ;  /* 0x000000ffff4e7224 */ /* 0x100fe200078e0057 */
[----:B------:R-:W-:Y:S01]  /*10b00*/  MOV R65, R87 ;  /* 0x0000005700417202 */ /* 0x000fe20000000f00 */
[----:B------:R-:W-:-:S02]  /*10b10*/  IMAD.MOV.U32 R64, RZ, RZ, R87 ;  /* 0x000000ffff407224 */ /* 0x000fc400078e0057 */
[----:B------:R-:W3:Y:S01]  /*10b20*/  MUFU.EX2 R20, R20 ;  /* 0x0000001400147308 */ /* 0x000ee20000000800 */
[----:B0-----:R-:W-:-:S01]  /*10b30*/  FADD.FTZ R48, R26, R85 ;  /* 0x000000551a307221 */ /* 0x001fc20000010000 */
[-CC-:B------:R-:W-:Y:S01]  /*10b40*/  FFMA.FTZ R85, R80, R91.reuse, -R63.reuse ;  /* 0x0000005b50557223 */ /* 0x180fe2000001083f */
[----:B------:R-:W-:-:S01]  /*10b50*/  FFMA.FTZ R63, R128, R91, -R63 ;  /* 0x0000005b803f7223 */ /* 0x000fc2000001083f */
[--C-:B------:R-:W-:Y:S02]  /*10b60*/  IMAD.MOV.U32 R80, RZ, RZ, R87.reuse ;  /* 0x000000ffff507224 */ /* 0x100fe400078e0057 */
[----:B------:R-:W-:Y:S02]  /*10b70*/  IMAD.MOV.U32 R62, RZ, RZ, R87 ;  /* 0x000000ffff3e7224 */ /* 0x000fe400078e0057 */
[----:B------:R-:W0:Y:S01]  /*10b80*/  MUFU.EX2 R106, R106 ;  /* 0x0000006a006a7308 */ /* 0x000e220000000800 */
[----:B-1----:R-:W-:-:S01]  /*10b90*/  FADD.FTZ R89, R71, R48 ;  /* 0x0000003047597221 */ /* 0x002fc20000010000 */
[----:B------:R-:W-:Y:S01]  /*10ba0*/  F2FP.SATFINITE.E4M3.F32.PACK_AB_MERGE_C R71, R71, R26, RZ ;  /* 0x0000001a4747723e */ /* 0x000fe200048070ff */
[----:B------:R-:W-:-:S02]  /*10bb0*/  IMAD.MOV.U32 R60, RZ, RZ, R87 ;  /* 0x000000ffff3c7224 */ /* 0x000fc400078e0057 */
[----:B------:R-:W-:Y:S01]  /*10bc0*/  IMAD.MOV.U32 R58, RZ, RZ, R87 ;  /* 0x000000ffff3a7224 */ /* 0x000fe200078e0057 */
[----:B------:R-:W-:Y:S01]  /*10bd0*/  F2FP.SATFINITE.E4M3.F32.PACK_AB_MERGE_C R175, R37, R14, R71 ;  /* 0x0000000e25af723e */ /* 0x000fe20004807047 */
[----:B------:R-:W-:Y:S01]  /*10be0*/  IMAD.MOV.U32 R71, RZ, RZ, R87 ;  /* 0x000000ffff477224 */ /* 0x000fe200078e0057 */
[----:B------:R-:W1:Y:S01]  /*10bf0*/  MUFU.EX2 R67, R67 ;  /* 0x0000004300437308 */ /* 0x000e620000000800 */
[----:B---3--:R-:W-:-:S01]  /*10c00*/  FADD.FTZ R48, R20, R89 ;  /* 0x0000005914307221 */ /* 0x008fc20000010000 */
[--C-:B------:R-:W-:Y:S01]  /*10c10*/  IMAD.MOV.U32 R56, RZ, RZ, R87.reuse ;  /* 0x000000ffff387224 */ /* 0x100fe200078e0057 */
[----:B------:R-:W-:Y:S01]  /*10c20*/  MOV R37, R87 ;  /* 0x0000005700257202 */ /* 0x000fe20000000f00 */
[--C-:B------:R-:W-:Y:S02]  /*10c30*/  IMAD.MOV.U32 R54, RZ, RZ, R87.reuse ;  /* 0x000000ffff367224 */ /* 0x100fe400078e0057 */
[----:B------:R-:W-:Y:S02]  /*10c40*/  IMAD.MOV.U32 R52, RZ, RZ, R87 ;  /* 0x000000ffff347224 */ /* 0x000fe400078e0057 */
[----:B------:R-:W3:Y:S01]  /*10c50*/  MUFU.EX2 R30, R30 ;  /* 0x0000001e001e7308 */ /* 0x000ee20000000800 */
[----:B0-----:R-:W-:-:S01]  /*10c60*/  FADD.FTZ R50, R106, R93 ;  /* 0x0000005d6a327221 */ /* 0x001fc20000010000 */
[----:B------:R-:W-:-:S03]  /*10c70*/  IMAD.MOV.U32 R34, RZ, RZ, R87 ;  /* 0x000000ffff227224 */ /* 0x000fc600078e0057 */
[----:B------:R-:W-:-:S03]  /*10c80*/  FADD.FTZ R95, R31, R50 ;  /* 0x000000321f5f7221 */ /* 0x000fc60000010000 */
[----:B------:R-:W0:Y:S01]  /*10c90*/  MUFU.EX2 R108, R108 ;  /* 0x0000006c006c7308 */ /* 0x000e220000000800 */
[----:B-1----:R-:W-:-:S07]  /*10ca0*/  FADD.FTZ R93, R67, R48 ;  /* 0x00000030435d7221 */ /* 0x002fce0000010000 */
[----:B------:R-:W1:Y:S01]  /*10cb0*/  MUFU.EX2 R75, R75 ;  /* 0x0000004b004b7308 */ /* 0x000e620000000800 */
[----:B---3--:R-:W-:-:S07]  /*10cc0*/  FADD.FTZ R48, R30, R93 ;  /* 0x0000005d1e307221 */ /* 0x008fce0000010000 */
[----:B------:R-:W3:Y:S01]  /*10cd0*/  MUFU.EX2 R24, R24 ;  /* 0x0000001800187308 */ /* 0x000ee20000000800 */
[----:B0-----:R-:W-:-:S01]  /*10ce0*/  FADD.FTZ R50, R108, R95 ;  /* 0x0000005f6c327221 */ /* 0x001fc20000010000 */
[----:B------:R-:W-:-:S03]  /*10cf0*/  F2FP.SATFINITE.E4M3.F32.PACK_AB_MERGE_C R176, R108, R31, RZ ;  /* 0x0000001f6cb0723e */ /* 0x000fc600048070ff */
[----:B------:R-:W-:Y:S01]  /*10d00*/  FADD.FTZ R95, R33, R50 ;  /* 0x00000032215f7221 */ /* 0x000fe20000010000 */
[----:B------:R-:W-:Y:S02]  /*10d10*/  F2FP.SATFINITE.E4M3.F32.PACK_AB_MERGE_C R176, R106, R29, R176 ;  /* 0x0000001d6ab0723e */ /* 0x000fe400048070b0 */
[----:B------:R-:W0:Y:S01]  /*10d20*/  MUFU.EX2 R110, R110 ;  /* 0x0000006e006e7308 */ /* 0x000e220000000800 */
[----:B-1----:R-:W-:-:S01]  /*10d30*/  FADD.FTZ R93, R75, R48 ;  /* 0x000000304b5d7221 */ /* 0x002fc20000010000 */
[----:B------:R-:W-:-:S04]  /*10d40*/  F2FP.SATFINITE.E4M3.F32.PACK_AB_MERGE_C R75, R75, R30, RZ ;  /* 0x0000001e4b4b723e */ /* 0x000fc800048070ff */
[----:B------:R-:W-:Y:S01]  /*10d50*/  F2FP.SATFINITE.E4M3.F32.PACK_AB_MERGE_C R177, R67, R20, R75 ;  /* 0x0000001443b1723e */ /* 0x000fe2000480704b */
[----:B------:R-:W-:Y:S01]  /*10d60*/  IMAD.MOV.U32 R75, RZ, RZ, R87 ;  /* 0x000000ffff4b7224 */ /* 0x000fe200078e0057 */
[----:B------:R-:W1:Y:S01]  /*10d70*/  MUFU.EX2 R69, R69 ;  /* 0x0000004500457308 */ /* 0x000e620000000800 */
[----:B---3--:R-:W-:-:S01]  /*10d80*/  FADD.FTZ R48, R24, R93 ;  /* 0x0000005d18307221 */ /* 0x008fc20000010000 */
[----:B------:R-:W-:-:S06]  /*10d90*/  IMAD.MOV.U32 R67, RZ, RZ, R87 ;  /* 0x000000ffff437224 */ /* 0x000fcc00078e0057 */
[----:B------:R-:W3:Y:S01]  /*10da0*/  MUFU.EX2 R36, R36 ;  /* 0x0000002400247308 */ /* 0x000ee20000000800 */
[----:B0-----:R-:W-:-:S04]  /*10db0*/  FADD.FTZ R50, R110, R95 ;  /* 0x0000005f6e327221 */ /* 0x001fc80000010000 */
        /* <DEDUP_REMOVED lines=9> */
[----:B------:R-:W-:Y:S01]  /*10e50*/  F2FP.SATFINITE.E4M3.F32.PACK_AB_MERGE_C R178, R110, R33, R178 ;  /* 0x000000216eb2723e */ /* 0x000fe200048070b2 */
[----:B------:R-:W-:Y:S01]  /*10e60*/  IMAD.MOV.U32 R50, RZ, RZ, R87 ;  /* 0x000000ffff327224 */ /* 0x000fe200078e0057 */
[----:B------:R-:W0:Y:S01]  /*10e70*/  MUFU.EX2 R100, R100 ;  /* 0x0000006400647308 */ /* 0x000e220000000800 */
[----:B-1----:R-:W-:-:S01]  /*10e80*/  FADD.FTZ R15, R79, R48 ;  /* 0x000000304f0f7221 */ /* 0x002fc20000010000 */
[----:B------:R-:W-:Y:S01]  /*10e90*/  F2FP.SATFINITE.E4M3.F32.PACK_AB_MERGE_C R36, R79, R36, RZ ;  /* 0x000000244f24723e */ /* 0x000fe200048070ff */
[--C-:B------:R-:W-:Y:S01]  /*10ea0*/  IMAD.MOV.U32 R79, RZ, RZ, R87.reuse ;  /* 0x000000ffff4f7224 */ /* 0x100fe200078e0057 */
[----:B------:R-:W-:Y:S02]  /*10eb0*/  MOV R33, R87 ;  /* 0x0000005700217202 */ /* 0x000fe40000000f00 */
[----:B------:R-:W-:Y:S01]  /*10ec0*/  F2FP.SATFINITE.E4M3.F32.PACK_AB_MERGE_C R179, R69, R24, R36 ;  /* 0x0000001845b3723e */ /* 0x000fe20004807024 */
[----:B------:R-:W-:Y:S01]  /*10ed0*/  IMAD.MOV.U32 R36, RZ, RZ, R87 ;  /* 0x000000ffff247224 */ /* 0x000fe200078e0057 */
[----:B------:R-:W1:Y:S01]  /*10ee0*/  MUFU.EX2 R73, R73 ;  /* 0x0000004900497308 */ /* 0x000e620000000800 */
[----:B---3--:R-:W-:-:S01]  /*10ef0*/  FADD.FTZ R38, R28, R15 ;  /* 0x0000000f1c267221 */ /* 0x008fc20000010000 */
[----:B------:R-:W-:Y:S01]  /*10f00*/  MOV R69, R87 ;  /* 0x0000005700457202 */ /* 0x000fe20000000f00 */
[----:B------:R-:W-:-:S05]  /*10f10*/  IMAD.MOV.U32 R24, RZ, RZ, R87 ;  /* 0x000000ffff187224 */ /* 0x000fca00078e0057 */
[----:B------:R-:W3:Y:S01]  /*10f20*/  MUFU.EX2 R42, R42 ;  /* 0x0000002a002a7308 */ /* 0x000ee20000000800 */
[----:B0-----:R-:W-:-:S04]  /*10f30*/  FADD.FTZ R48, R100, R93 ;  /* 0x0000005d64307221 */ /* 0x001fc80000010000 */
[----:B------:R-:W-:Y:S01]  /*10f40*/  FADD.FTZ R31, R51, R48 ;  /* 0x00000030331f7221 */ /* 0x000fe20000010000 */
[----:B------:R-:W-:Y:S02]  /*10f50*/  IMAD.MOV.U32 R48, RZ, RZ, R87 ;  /* 0x000000ffff307224 */ /* 0x000fe400078e0057 */
[----:B------:R-:W0:Y:S01]  /*10f60*/  MUFU.EX2 R102, R102 ;  /* 0x0000006600667308 */ /* 0x000e220000000800 */
[----:B-1----:R-:W-:-:S07]  /*10f70*/  FADD.FTZ R27, R73, R38 ;  /* 0x00000026491b7221 */ /* 0x002fce0000010000 */
[----:B------:R-:W1:Y:S01]  /*10f80*/  MUFU.EX2 R81, R81 ;  /* 0x0000005100517308 */ /* 0x000e620000000800 */
[----:B---3--:R-:W-:-:S07]  /*10f90*/  FADD.FTZ R38, R42, R27 ;  /* 0x0000001b2a267221 */ /* 0x008fce0000010000 */
[----:B------:R-:W3:Y:S01]  /*10fa0*/  MUFU.EX2 R32, R32 ;  /* 0x0000002000207308 */ /* 0x000ee20000000800 */
[C---:B0-----:R-:W-:Y:S01]  /*10fb0*/  F2FP.SATFINITE.E4M3.F32.PACK_AB_MERGE_C R180, R102.reuse, R51, RZ ;  /* 0x0000003366b4723e */ /* 0x041fe200048070ff */
[----:B------:R-:W-:Y:S01]  /*10fc0*/  FADD.FTZ R102, R102, R31 ;  /* 0x0000001f66667221 */ /* 0x000fe20000010000 */
[----:B------:R-:W-:Y:S02]  /*10fd0*/  IMAD.MOV.U32 R51, RZ, RZ, R87 ;  /* 0x000000ffff337224 */ /* 0x000fe400078e0057 */
[----:B------:R-:W-:Y:S01]  /*10fe0*/  F2FP.SATFINITE.E4M3.F32.PACK_AB_MERGE_C R180, R100, R39, R180 ;  /* 0x0000002764b4723e */ /* 0x000fe200048070b4 */
[----:B------:R-:W-:-:S01]  /*10ff0*/  FADD.FTZ R31, R53, R102 ;  /* 0x00000066351f7221 */ /* 0x000fc20000010000 */
        /* <DEDUP_REMOVED lines=9> */
[----:B---3--:R-:W-:-:S01]  /*11090*/  FADD.FTZ R26, R32, R27 ;  /* 0x0000001b201a7221 */ /* 0x008fc20000010000 */
[----:B------:R-:W-:Y:S01]  /*110a0*/  MOV R73, R87 ;  /* 0x0000005700497202 */ /* 0x000fe20000000f00 */
[----:B------:R-:W-:-:S05]  /*110b0*/  IMAD.MOV.U32 R28, RZ, RZ, R87 ;  /* 0x000000ffff1c7224 */ /* 0x000fca00078e0057 */
[----:B------:R-:W3:Y:S01]  /*110c0*/  MUFU.EX2 R55, R152 ;  /* 0x0000009800377308 */ /* 0x000ee20000000800 */
[----:B0-----:R-:W-:-:S07]  /*110d0*/  FADD.FTZ R30, R112, R31 ;  /* 0x0000001f701e7221 */ /* 0x001fce0000010000 */
[----:B------:R-:W0:Y:S01]  /*110e0*/  MUFU.EX2 R46, R46 ;  /* 0x0000002e002e7308 */ /* 0x000e220000000800 */
[----:B-1----:R-:W-:-:S07]  /*110f0*/  FADD.FTZ R31, R77, R26 ;  /* 0x0000001a4d1f7221 */ /* 0x002fce0000010000 */
[----:B------:R-:W1:Y:S01]  /*11100*/  MUFU.EX2 R114, R114 ;  /* 0x0000007200727308 */ /* 0x000e620000000800 */
[----:B---3--:R-:W-:-:S07]  /*11110*/  FADD.FTZ R35, R55, R30 ;  /* 0x0000001e37237221 */ /* 0x008fce0000010000 */
[----:B------:R-:W3:Y:S01]  /*11120*/  MUFU.EX2 R83, R83 ;  /* 0x0000005300537308 */ /* 0x000ee20000000800 */
[----:B0-----:R-:W-:-:S07]  /*11130*/  FADD.FTZ R26, R46, R31 ;  /* 0x0000001f2e1a7221 */ /* 0x001fce0000010000 */
[----:B------:R-:W0:Y:S01]  /*11140*/  MUFU.EX2 R45, R45 ;  /* 0x0000002d002d7308 */ /* 0x000e220000000800 */
[C---:B-1----:R-:W-:Y:S01]  /*11150*/  F2FP.SATFINITE.E4M3.F32.PACK_AB_MERGE_C R182, R114.reuse, R55, RZ ;  /* 0x0000003772b6723e */ /* 0x042fe200048070ff */
[----:B------:R-:W-:Y:S01]  /*11160*/  FADD.FTZ R114, R114, R35 ;  /* 0x0000002372727221 */ /* 0x000fe20000010000 */
[--C-:B------:R-:W-:Y:S02]  /*11170*/  IMAD.MOV.U32 R55, RZ, RZ, R87.reuse ;  /* 0x000000ffff377224 */ /* 0x100fe400078e0057 */
[----:B------:R-:W-:Y:S01]  /*11180*/  F2FP.SATFINITE.E4M3.F32.PACK_AB_MERGE_C R182, R112, R53, R182 ;  /* 0x0000003570b6723e */ /* 0x000fe200048070b6 */
[----:B------:R-:W-:Y:S01]  /*11190*/  IMAD.MOV.U32 R35, RZ, RZ, R87 ;  /* 0x000000ffff237224 */ /* 0x000fe200078e0057 */
[----:B------:R-:W-:Y:S01]  /*111a0*/  MOV R53, R87 ;  /* 0x0000005700357202 */ /* 0x000fe20000000f00 */
[----:B------:R1:W4:Y:S01]  /*111b0*/  MUFU.EX2 R3, R68 ;  /* 0x0000004400037308 */ /* 0x0003220000000800 */
[----:B---3--:R-:W-:-:S01]  /*111c0*/  FADD.FTZ R26, R83, R26 ;  /* 0x0000001a531a7221 */ /* 0x008fc20000010000 */
[----:B------:R-:W-:Y:S01]  /*111d0*/  F2FP.SATFINITE.E4M3.F32.PACK_AB_MERGE_C R46, R83, R46, RZ ;  /* 0x0000002e532e723e */ /* 0x000fe200048070ff */
[----:B------:R-:W-:-:S03]  /*111e0*/  IMAD.MOV.U32 R83, RZ, RZ, R87 ;  /* 0x000000ffff537224 */ /* 0x000fc600078e0057 */
[----:B------:R-:W-:Y:S01]  /*111f0*/  F2FP.SATFINITE.E4M3.F32.PACK_AB_MERGE_C R183, R77, R32, R46 ;  /* 0x000000204db7723e */ /* 0x000fe2000480702e */
[----:B------:R-:W-:Y:S01]  /*11200*/  IMAD.MOV.U32 R46, RZ, RZ, R87 ;  /* 0x000000ffff2e7224 */ /* 0x000fe200078e0057 */
[----:B------:R-:W3:Y:S01]  /*11210*/  MUFU.EX2 R124, R124 ;  /* 0x0000007c007c7308 */ /* 0x000ee20000000800 */
[----:B0-----:R-:W-:-:S01]  /*11220*/  FADD.FTZ R21, R45, R114 ;  /* 0x000000722d157221 */ /* 0x001fc20000010000 */
[----:B------:R-:W-:Y:S01]  /*11230*/  MOV R77, R87 ;  /* 0x00000057004d7202 */ /* 0x000fe20000000f00 */
[--C-:B-1----:R-:W-:Y:S02]  /*11240*/  IMAD.MOV.U32 R68, RZ, RZ, R87.reuse ;  /* 0x000000ffff447224 */ /* 0x102fe400078e0057 */
[----:B------:R-:W-:-:S03]  /*11250*/  IMAD.MOV.U32 R32, RZ, RZ, R87 ;  /* 0x000000ffff207224 */ /* 0x000fc600078e0057 */
[----:B--2---:R0:W1:Y:S01]  /*11260*/  MUFU.EX2 R40, R70 ;  /* 0x0000004600287308 */ /* 0x0040620000000800 */
[----:B----4-:R-:W-:-:S07]  /*11270*/  FADD.FTZ R25, R3, R26 ;  /* 0x0000001a03197221 */ /* 0x010fce0000010000 */
[----:B------:R-:W2:Y:S01]  /*11280*/  MUFU.EX2 R41, R41 ;  /* 0x0000002900297308 */ /* 0x000ea20000000800 */
[----:B---3--:R-:W-:-:S01]  /*11290*/  FADD.FTZ R26, R124, R21 ;  /* 0x000000157c1a7221 */ /* 0x008fc20000010000 */
[----:B0-----:R-:W-:-:S06]  /*112a0*/  IMAD.MOV.U32 R70, RZ, RZ, R87 ;  /* 0x000000ffff467224 */ /* 0x001fcc00078e0057 */
[----:B------:R-:W0:Y:S01]  /*112b0*/  MUFU.EX2 R74, R74 ;  /* 0x0000004a004a7308 */ /* 0x000e220000000800 */
[----:B-1----:R-:W-:-:S07]  /*112c0*/  FADD.FTZ R25, R40, R25 ;  /* 0x0000001928197221 */ /* 0x002fce0000010000 */
[----:B------:R-:W1:Y:S01]  /*112d0*/  MUFU.EX2 R130, R130 ;  /* 0x0000008200827308 */ /* 0x000e620000000800 */
[----:B--2---:R-:W-:-:S07]  /*112e0*/  FADD.FTZ R29, R41, R26 ;  /* 0x0000001a291d7221 */ /* 0x004fce0000010000 */
[----:B------:R2:W3:Y:S01]  /*112f0*/  MUFU.EX2 R89, R76 ;  /* 0x0000004c00597308 */ /* 0x0004e20000000800 */
[----:B0-----:R-:W-:-:S07]  /*11300*/  FADD.FTZ R26, R74, R25 ;  /* 0x000000194a1a7221 */ /* 0x001fce0000010000 */
[----:B------:R-:W0:Y:S01]  /*11310*/  MUFU.EX2 R43, R43 ;  /* 0x0000002b002b7308 */ /* 0x000e220000000800 */
[C---:B-1----:R-:W-:Y:S01]  /*11320*/  F2FP.SATFINITE.E4M3.F32.PACK_AB_MERGE_C R184, R130.reuse, R41, RZ ;  /* 0x0000002982b8723e */ /* 0x042fe200048070ff */
[----:B------:R-:W-:Y:S01]  /*11330*/  FADD.FTZ R130, R130, R29 ;  /* 0x0000001d82827221 */ /* 0x000fe20000010000 */
[----:B--2---:R-:W-:Y:S01]  /*11340*/  IMAD.MOV.U32 R76, RZ, RZ, R87 ;  /* 0x000000ffff4c7224 */ /* 0x004fe200078e0057 */
[----:B------:R-:W-:Y:S02]  /*11350*/  MOV R41, R87 ;  /* 0x0000005700297202 */ /* 0x000fe40000000f00 */
[----:B------:R-:W-:Y:S02]  /*11360*/  F2FP.SATFINITE.E4M3.F32.PACK_AB_MERGE_C R184, R124, R45, R184 ;  /* 0x0000002d7cb8723e */ /* 0x000fe400048070b8 */
[----:B------:R-:W1:Y:S01]  /*11370*/  MUFU.EX2 R44, R44 ;  /* 0x0000002c002c7308 */ /* 0x000e620000000800 */
[C---:B---3--:R-:W-:Y:S01]  /*11380*/  F2FP.SATFINITE.E4M3.F32.PACK_AB_MERGE_C R74, R89.reuse, R74, RZ ;  /* 0x0000004a594a723e */ /* 0x048fe200048070ff */
[----:B------:R-:W-:Y:S01]  /*11390*/  FADD.FTZ R89, R89, R26 ;  /* 0x0000001a59597221 */ /* 0x000fe20000010000 */
[----:B------:R-:W-:-:S02]  /*113a0*/  MOV R45, R87 ;  /* 0x00000057002d7202 */ /* 0x000fc40000000f00 */
[----:B------:R-:W-:Y:S01]  /*113b0*/  F2FP.SATFINITE.E4M3.F32.PACK_AB_MERGE_C R185, R40, R3, R74 ;  /* 0x0000000328b9723e */ /* 0x000fe2000480704a */
[----:B------:R-:W-:Y:S02]  /*113c0*/  IMAD.MOV.U32 R74, RZ, RZ, R87 ;  /* 0x000000ffff4a7224 */ /* 0x000fe400078e0057 */
[----:B------:R-:W2:Y:S01]  /*113d0*/  MUFU.EX2 R132, R132 ;  /* 0x0000008400847308 */ /* 0x000ea20000000800 */
[----:B0-----:R-:W-:-:S01]  /*113e0*/  FADD.FTZ R25, R43, R130 ;  /* 0x000000822b197221 */ /* 0x001fc20000010000 */
[----:B------:R-:W-:-:S06]  /*113f0*/  IMAD.MOV.U32 R40, RZ, RZ, R87 ;  /* 0x000000ffff287224 */ /* 0x000fcc00078e0057 */
[----:B------:R-:W0:Y:S01]  /*11400*/  MUFU.EX2 R85, R85 ;  /* 0x0000005500557308 */ /* 0x000e220000000800 */
[----:B-1----:R-:W-:-:S07]  /*11410*/  FADD.FTZ R26, R44, R89 ;  /* 0x000000592c1a7221 */ /* 0x002fce0000010000 */
[----:B------:R-:W-:Y:S01]  /*11420*/  MUFU.EX2 R47, R47 ;  /* 0x0000002f002f7308 */ /* 0x000fe20000000800 */
[----:B--2---:R-:W-:-:S07]  /*11430*/  FADD.FTZ R30, R132, R25 ;  /* 0x00000019841e7221 */ /* 0x004fce0000010000 */
[----:B------:R-:W1:Y:S01]  /*11440*/  MUFU.EX2 R134, R134 ;  /* 0x0000008600867308 */ /* 0x000e620000000800 */
[----:B0-----:R-:W-:-:S07]  /*11450*/  FADD.FTZ R29, R85, R26 ;  /* 0x0000001a551d7221 */ /* 0x001fce0000010000 */
[----:B------:R-:W0:Y:S08]  /*11460*/  MUFU.EX2 R82, R82 ;  /* 0x0000005200527308 */ /* 0x000e300000000800 */
[----:B------:R2:W3:Y:S01]  /*11470*/  MUFU.EX2 R15, R84 ;  /* 0x00000054000f7308 */ /* 0x0004e20000000800 */
[----:B-1----:R-:W-:Y:S01]  /*11480*/  F2FP.SATFINITE.E4M3.F32.PACK_AB_MERGE_C R31, R134, R47, RZ ;  /* 0x0000002f861f723e */ /* 0x002fe200048070ff */
[----:B------:R-:W-:Y:S01]  /*11490*/  FADD.FTZ R47, R47, R30 ;  /* 0x0000001e2f2f7221 */ /* 0x000fe20000010000 */
[----:B------:R-:W-:-:S02]  /*114a0*/  IMAD.MOV.U32 R30, RZ, RZ, R87 ;  /* 0x000000ffff1e7224 */ /* 0x000fc400078e0057 */
[----:B------:R-:W-:Y:S01]  /*114b0*/  F2FP.SATFINITE.E4M3.F32.PACK_AB_MERGE_C R186, R132, R43, R31 ;  /* 0x0000002b84ba723e */ /* 0x000fe2000480701f */
[----:B------:R-:W-:-:S01]  /*114c0*/  FADD.FTZ R134, R134, R47 ;  /* 0x0000002f86867221 */ /* 0x000fc20000010000 */
[----:B------:R-:W-:Y:S01]  /*114d0*/  IMAD.MOV.U32 R47, RZ, RZ, R87 ;  /* 0x000000ffff2f7224 */ /* 0x000fe200078e0057 */
[----:B------:R-:W-:Y:S01]  /*114e0*/  MUFU.EX2 R57, R57 ;  /* 0x0000003900397308 */ /* 0x000fe20000000800 */
[----:B0-----:R-:W-:-:S01]  /*114f0*/  FADD.FTZ R26, R82, R29 ;  /* 0x0000001d521a7221 */ /* 0x001fc20000010000 */
[--C-:B--2---:R-:W-:Y:S01]  /*11500*/  IMAD.MOV.U32 R84, RZ, RZ, R87.reuse ;  /* 0x000000ffff547224 */ /* 0x104fe200078e0057 */
[----:B------:R-:W-:Y:S01]  /*11510*/  MOV R29, R87 ;  /* 0x00000057001d7202 */ /* 0x000fe20000000f00 */
[--C-:B------:R-:W-:Y:S02]  /*11520*/  IMAD.MOV.U32 R43, RZ, RZ, R87.reuse ;  /* 0x000000ffff2b7224 */ /* 0x100fe400078e0057 */
[----:B------:R-:W-:Y:S02]  /*11530*/  IMAD.MOV.U32 R31, RZ, RZ, R87 ;  /* 0x000000ffff1f7224 */ /* 0x000fe400078e0057 */
[----:B------:R-:W0:Y:S01]  /*11540*/  MUFU.EX2 R138, R138 ;  /* 0x0000008a008a7308 */ /* 0x000e220000000800 */
[C---:B---3--:R-:W-:Y:S01]  /*11550*/  F2FP.SATFINITE.E4M3.F32.PACK_AB_MERGE_C R82, R15.reuse, R82, RZ ;  /* 0x000000520f52723e */ /* 0x048fe200048070ff */
[----:B------:R-:W-:-:S03]  /*11560*/  FADD.FTZ R15, R15, R26 ;  /* 0x0000001a0f0f7221 */ /* 0x000fc60000010000 */
        /* <DEDUP_REMOVED lines=14> */
[----:B------:R-:W-:Y:S01]  /*11650*/  MOV R49, R87 ;  /* 0x0000005700317202 */ /* 0x000fe20000000f00 */
[----:B------:R-:W-:Y:S02]  /*11660*/  IMAD.MOV.U32 R26, RZ, RZ, R87 ;  /* 0x000000ffff1a7224 */ /* 0x000fe400078e0057 */
[----:B------:R-:W-:-:S02]  /*11670*/  FADD.FTZ R57, R57, R136 ;  /* 0x0000008839397221 */ /* 0x000fc40000010000 */
[----:B------:R-:W0:Y:S01]  /*11680*/  MUFU.EX2 R21, R116 ;  /* 0x0000007400157308 */ /* 0x000e220000000800 */
[----:B-1----:R-:W-:-:S01]  /*11690*/  FADD.FTZ R13, R27, R12 ;  /* 0x0000000c1b0d7221 */ /* 0x002fc20000010000 */
[----:B------:R-:W-:Y:S01]  /*116a0*/  FADD.FTZ R138, R138, R57 ;  /* 0x000000398a8a7221 */ /* 0x000fe20000010000 */
[----:B------:R-:W-:-:S05]  /*116b0*/  MOV R57, R87 ;  /* 0x0000005700397202 */ /* 0x000fca0000000f00 */
[----:B------:R-:W-:Y:S01]  /*116c0*/  MUFU.EX2 R61, R61 ;  /* 0x0000003d003d7308 */ /* 0x000fe20000000800 */
[----:B--2---:R-:W-:-:S07]  /*116d0*/  FADD.FTZ R12, R94, R13 ;  /* 0x0000000d5e0c7221 */ /* 0x004fce0000010000 */
[----:B------:R-:W1:Y:S01]  /*116e0*/  MUFU.EX2 R142, R142 ;  /* 0x0000008e008e7308 */ /* 0x000e620000000800 */
[C---:B0-----:R-:W-:Y:S01]  /*116f0*/  F2FP.SATFINITE.E4M3.F32.PACK_AB_MERGE_C R94, R21.reuse, R94, RZ ;  /* 0x0000005e155e723e */ /* 0x041fe200048070ff */
[----:B------:R-:W-:-:S03]  /*11700*/  FADD.FTZ R21, R21, R12 ;  /* 0x0000000c15157221 */ /* 0x000fc60000010000 */
[----:B------:R-:W-:Y:S01]  /*11710*/  F2FP.SATFINITE.E4M3.F32.PACK_AB_MERGE_C R189, R27, R86, R94 ;  /* 0x000000561bbd723e */ /* 0x000fe2000480705e */
[--C-:B------:R-:W-:Y:S02]  /*11720*/  IMAD.MOV.U32 R86, RZ, RZ, R87.reuse ;  /* 0x000000ffff567224 */ /* 0x100fe400078e0057 */
[----:B------:R-:W0:Y:S01]  /*11730*/  MUFU.EX2 R59, R59 ;  /* 0x0000003b003b7308 */ /* 0x000e220000000800 */
[----:B------:R-:W-:-:S07]  /*11740*/  IMAD.MOV.U32 R27, RZ, RZ, R87 ;  /* 0x000000ffff1b7224 */ /* 0x000fce00078e0057 */
        /* <DEDUP_REMOVED lines=14> */
[----:B------:R-:W-:-:S01]  /*11830*/  FADD.FTZ R3, R142, R61 ;  /* 0x0000003d8e037221 */ /* 0x000fc20000010000 */
[-C--:B------:R-:W-:Y:S02]  /*11840*/  MOV R61, R87.reuse ;  /* 0x00000057003d7202 */ /* 0x080fe40000000f00 */
[C---:B-1----:R-:W-:Y:S01]  /*11850*/  F2FP.SATFINITE.E4M3.F32.PACK_AB_MERGE_C R12, R63.reuse, R126, RZ ;  /* 0x0000007e3f0c723e */ /* 0x042fe200048070ff */
[----:B------:R-:W-:Y:S01]  /*11860*/  FADD.FTZ R20, R63, R20 ;  /* 0x000000143f147221 */ /* 0x000fe20000010000 */
[----:B------:R-:W-:Y:S02]  /*11870*/  IMAD.MOV.U32 R63, RZ, RZ, R87 ;  /* 0x000000ffff3f7224 */ /* 0x000fe400078e0057 */
[----:B------:R-:W-:Y:S02]  /*11880*/  F2FP.SATFINITE.E4M3.F32.PACK_AB_MERGE_C R191, R25, R118, R12 ;  /* 0x0000007619bf723e */ /* 0x000fe4000480700c */
[----:B------:R-:W-:Y:S01]  /*11890*/  MOV R25, R87 ;  /* 0x0000005700197202 */ /* 0x000fe20000000f00 */
[----:B------:R-:W-:Y:S06]  /*118a0*/  @!P1 BRA `(.L_x_7519) ;  /* 0x0000003800889947 */ /* 0x000fec0003800000 */
[----:B------:R-:W-:Y:S01]  /*118b0*/  VIADD R21, R120, 0xfffffffe ;  /* 0xfffffffe78157836 */ /* 0x000fe20000000000 */
[----:B------:R-:W-:Y:S01]  /*118c0*/  MOV R171, R90 ;  /* 0x0000005a00ab7202 */ /* 0x000fe20000000f00 */
[----:B------:R-:W-:Y:S01]  /*118d0*/  IMAD.MOV.U32 R169, RZ, RZ, R92 ;  /* 0x000000ffffa97224 */ /* 0x000fe200078e005c */
[----:B------:R-:W-:Y:S01]  /*118e0*/  CS2R R86, SRZ ;  /* 0x0000000000567805 */ /* 0x000fe2000001ff00 */
        /* <DEDUP_REMOVED lines=32> */
[----:B------:R-:W-:-:S07]  /*11af0*/  CS2R R24, SRZ ;  /* 0x0000000000187805 */ /* 0x000fce000001ff00 */
.L_x_7531:
        /* <DEDUP_REMOVED lines=8> */
.L_x_7521:
[----:B------:R-:W-:-:S05]  /*11b80*/  VIADD R12, R220, 0x1 ;  /* 0x00000001dc0c7836 */ /* 0x000fca0000000000 */
[----:B------:R-:W-:-:S04]  /*11b90*/  ISETP.NE.AND P2, PT, R12, 0x2, PT ;  /* 0x000000020c00780c */ /* 0x000fc80003f45270 */
[----:B------:R-:W-:Y:S02]  /*11ba0*/  SEL R13, R12, RZ, P2 ;  /* 0x000000ff0c0d7207 */ /* 0x000fe40001000000 */
[----:B------:R-:W-:Y:S02]  /*11bb0*/  SHF.L.U32 R12, R199, 0x1f, RZ ;  /* 0x0000001fc70c7819 */ /* 0x000fe400000006ff */
[----:B------:R-:W-:-:S04]  /*11bc0*/  LEA R13, R13, R18, 0x3 ;  /* 0x000000120d0d7211 */ /* 0x000fc800078e18ff */
[----:B------:R0:W1:Y:S01]  /*11bd0*/  SYNCS.PHASECHK.TRANS64.TRYWAIT P2, [R13+URZ+0x22830], R12 ;  /* 0x0228300c0d0075a7 */ /* 0x000062000804017f */
[----:B------:R-:W-:Y:S05]  /*11be0*/  @!P0 BRA `(.L_x_7522) ;  /* 0x0000000000048947 */ /* 0x000fea0003800000 */
[----:B------:R-:W-:Y:S01]  /*11bf0*/  BPT.TRAP 0x1 ;  /* 0x000000040000795c */ /* 0x000fe20000300000 */
.L_x_7522:
[----:B------:R-:W-:Y:S04]  /*11c00*/  BSSY B0, `(.L_x_7520) ;  /* 0x0000004000007945 */ /* 0x000fe80003800000 */
[----:B-1----:R-:W-:Y:S05]  /*11c10*/  @P2 BRA `(.L_x_7523) ;  /* 0x0000000000082947 */ /* 0x002fea0003800000 */
[----:B------:R-:W1:Y:S02]  /*11c20*/  SYNCS.PHASECHK.TRANS64.TRYWAIT P2, [R13+URZ+0x22830], R12 ;  /* 0x0228300c0d0075a7 */ /* 0x000e64000804017f */
[----:B-1----:R-:W-:Y:S05]  /*11c30*/  @!P2 BRA `(.L_x_7524) ;  /* 0x000000f400c8a947 */ /* 0x002fea0003800000 */
.L_x_7523:
[----:B------:R-:W-:Y:S05]  /*11c40*/  BSYNC B0 ;  /* 0x0000000000007941 */ /* 0x000fea0003800000 */
.L_x_7520:
[----:B01----:R-:W0:Y:S01]  /*11c50*/  S2R R12, SR_TID.X ;  /* 0x00000000000c7919 */ /* 0x003e220000002100 */
[----:B------:R-:W-:Y:S01]  /*11c60*/  VIADD R197, R220, 0x1 ;  /* 0x00000001dcc57836 */ /* 0x000fe20000000000 */
[----:B------:R-:W-:Y:S05]  /*11c70*/  WARPSYNC.ALL ;  /* 0x0000000000007948 */ /* 0x000fea0003800000 */
[C---:B------:R-:W-:Y:S01]  /*11c80*/  ISETP.NE.AND P2, PT, R197.reuse, 0x2, PT ;  /* 0x00000002c500780c */ /* 0x040fe20003f45270 */
[----:B------:R-:W-:Y:S01]  /*11c90*/  IMAD.MOV.U32 R13, RZ, RZ, 0x40000040 ;  /* 0x40000040ff0d7424 */ /* 0x000fe200078e00ff */
[----:B------:R-:W-:Y:S01]  /*11ca0*/  MOV R15, 0x40000040 ;  /* 0x40000040000f7802 */ /* 0x000fe20000000f00 */
[----:B------:R-:W-:Y:S01]  /*11cb0*/  IMAD.MOV.U32 R89, RZ, RZ, 0x40000040 ;  /* 0x40000040ff597424 */ /* 0x000fe200078e00ff */
[----:B------:R-:W-:Y:S01]  /*11cc0*/  SEL R197, R197, RZ, P2 ;  /* 0x000000ffc5c57207 */ /* 0x000fe20001000000 */
[----:B------:R-:W-:Y:S01]  /*11cd0*/  IMAD.MOV.U32 R91, RZ, RZ, 0x40000040 ;  /* 0x40000040ff5b7424 */ /* 0x000fe200078e00ff */
[----:B------:R-:W-:Y:S01]  /*11ce0*/  R2UR UR47, R15 ;  /* 0x000000000f2f72ca */ /* 0x000fe200000e0000 */
[----:B------:R-:W-:Y:S01]  /*11cf0*/  IMAD.MOV.U32 R93, RZ, RZ, 0x40000040 ;  /* 0x40000040ff5d7424 */ /* 0x000fe200078e00ff */
[----:B------:R-:W-:Y:S01]  /*11d00*/  R2UR UR44, R4 ;  /* 0x00000000042c72ca */ /* 0x000fe200000e0000 */
[----:B------:R-:W-:Y:S01]  /*11d10*/  IMAD R14, R197, 0x500, R0 ;  /* 0x00000500c50e7824 */ /* 0x000fe200078e0200 */
[----:B------:R-:W-:Y:S01]  /*11d20*/  R2UR UR45, R5 ;  /* 0x00000000052d72ca */ /* 0x000fe200000e0000 */
[----:B------:R-:W-:Y:S01]  /*11d30*/  IMAD.MOV.U32 R15, RZ, RZ, 0x40000040 ;  /* 0x40000040ff0f7424 */ /* 0x000fe200078e00ff */
[----:B------:R-:W-:Y:S01]  /*11d40*/  R2UR UR51, R13 ;  /* 0x000000000d3372ca */ /* 0x000fe200000e0000 */
[C---:B------:R-:W-:Y:S01]  /*11d50*/  VIADD R88, R14.reuse, 0x200 ;  /* 0x000002000e587836 */ /* 0x040fe20000000000 */
[C---:B------:R-:W-:Y:S01]  /*11d60*/  R2UR UR46, R14.reuse ;  /* 0x000000000e2e72ca */ /* 0x040fe200000e0000 */
[----:B------:R-:W-:Y:S01]  /*11d70*/  VIADD R90, R14, 0x300 ;  /* 0x000003000e5a7836 */ /* 0x000fe20000000000 */
[----:B------:R-:W-:-:S02]  /*11d80*/  R2UR UR48, R4 ;  /* 0x00000000043072ca */ /* 0x000fc400000e0000 */
[----:B------:R-:W-:Y:S02]  /*11d90*/  R2UR UR49, R5 ;  /* 0x00000000053172ca */ /* 0x000fe400000e0000 */
[----:B------:R-:W-:Y:S01]  /*11da0*/  R2UR UR54, R88 ;  /* 0x00000000583672ca */ /* 0x000fe200000e0000 */
[----:B------:R-:W-:Y:S01]  /*11db0*/  VIADD R88, R14, 0x2 ;  /* 0x000000020e587836 */ /* 0x000fe20000000000 */
[----:B------:R-:W-:Y:S02]  /*11dc0*/  R2UR UR55, R89 ;  /* 0x00000000593772ca */ /* 0x000fe400000e0000 */
[----:B------:R-:W-:Y:S02]  /*11dd0*/  R2UR UR52, R4 ;  /* 0x00000000043472ca */ /* 0x000fe400000e0000 */
[----:B0-----:R-:W-:Y:S02]  /*11de0*/  SHF.R.U32.HI R12, RZ, 0x7, R12 ;  /* 0x00000007ff0c7819 */ /* 0x001fe4000001160c */
[----:B------:R-:W-:-:S02]  /*11df0*/  R2UR UR53, R5 ;  /* 0x00000000053572ca */ /* 0x000fc400000e0000 */
[C---:B------:R-:W-:Y:S01]  /*11e00*/  R2UR UR7, R13.reuse ;  /* 0x000000000d0772ca */ /* 0x040fe200000e0000 */
[----:B------:R-:W-:Y:S01]  /*11e10*/  VIADD R92, R12, 0x8 ;  /* 0x000000080c5c7836 */ /* 0x000fe20000000000 */
[----:B------:R-:W-:Y:S01]  /*11e20*/  R2UR UR11, R13 ;  /* 0x000000000d0b72ca */ /* 0x000fe200000e0000 */
[----:B------:R-:W-:Y:S01]  /*11e30*/  VIADD R12, R14, 0x100 ;  /* 0x000001000e0c7836 */ /* 0x000fe20000000000 */
[----:B------:R-:W-:Y:S01]  /*11e40*/  R2UR UR8, R90 ;  /* 0x000000005a0872ca */ /* 0x000fe200000e0000 */
[----:B------:R-:W-:Y:S01]  /*11e50*/  VIADD R90, R14, 0x202 ;  /* 0x000002020e5a7836 */ /* 0x000fe20000000000 */
[----:B------:R0:W-:Y:S01]  /*11e60*/  BAR.SYNC.DEFER_BLOCKING R92, 0x100 ;  /* 0x0004005c0000751d */ /* 0x0001e20000010000 */
[----:B------:R-:W-:Y:S02]  /*11e70*/  R2UR UR9, R91 ;  /* 0x000000005b0972ca */ /* 0x000fe400000e0000 */
[----:B------:R-:W-:Y:S02]  /*11e80*/  R2UR UR50, R12 ;  /* 0x000000000c3272ca */ /* 0x000fe400000e0000 */
[----:B------:R-:W-:-:S02]  /*11e90*/  IADD3 R12, R14, 0x400, RZ ;  /* 0x000004000e0c7810 */ /* 0x000fc40007ffe0ff */
[----:B------:R-:W-:Y:S01]  /*11ea0*/  MOV R223, UR7 ;  /* 0x0000000700df7c02 */ /* 0x000fe20008000f00 */
[----:B0-----:R-:W-:Y:S01]  /*11eb0*/  VIADD R92, R14, 0x402 ;  /* 0x000004020e5c7836 */ /* 0x001fe20000000000 */
[----:B------:R-:W-:Y:S01]  /*11ec0*/  R2UR UR10, R12 ;  /* 0x000000000c0a72ca */ /* 0x000fe200000e0000 */
[----:B------:R-:W-:Y:S01]  /*11ed0*/  UMOV UR7, UR11 ;  /* 0x0000000b00077c82 */ /* 0x000fe20008000000 */
[----:B------:R-:W-:Y:S02]  /*11ee0*/  IADD3 R12, R14, 0x102, RZ ;  /* 0x000001020e0c7810 */ /* 0x000fe40007ffe0ff */
[----:B------:R-:W-:Y:S02]  /*11ef0*/  R2UR UR11, R91 ;  /* 0x000000005b0b72ca */ /* 0x000fe400000e0000 */
[----:B------:R-:W-:Y:S01]  /*11f00*/  R2UR UR6, R12 ;  /* 0x000000000c0672ca */ /* 0x000fe200000e0000 */
[C---:B------:R-:W-:Y:S01]  /*11f10*/  VIADD R12, R14.reuse, 0x104 ;  /* 0x000001040e0c7836 */ /* 0x040fe20000000000 */
[----:B------:R-:W-:-:S02]  /*11f20*/  IADD3 R94, R14, 0x4, RZ ;  /* 0x000000040e5e7810 */ /* 0x000fc40007ffe0ff */
[----:B------:R-:W-:Y:S02]  /*11f30*/  MOV R95, 0x40000040 ;  /* 0x40000040005f7802 */ /* 0x000fe40000000f00 */
[----:B------:R-:W-:Y:S01]  /*11f40*/  R2UR UR4, R88 ;  /* 0x00000000580472ca */ /* 0x000fe200000e0000 */
[----:B------:R-:W-:Y:S01]  /*11f50*/  VIADD R88, R14, 0x302 ;  /* 0x000003020e587836 */ /* 0x000fe20000000000 */
[----:B------:R-:W-:Y:S01]  /*11f60*/  R2UR UR22, R94 ;  /* 0x000000005e1672ca */ /* 0x000fe200000e0000 */
[----:B------:R-:W-:Y:S01]  /*11f70*/  WARPGROUP.ARRIVE ;  /* 0x00000000000079c5 */ /* 0x000fe20000000000 */
[----:B------:R-:W-:Y:S02]  /*11f80*/  R2UR UR23, R95 ;  /* 0x000000005f1772ca */ /* 0x000fe400000e0000 */
[----:B------:R-:W-:Y:S02]  /*11f90*/  R2UR UR5, R89 ;  /* 0x00000000590572ca */ /* 0x000fe400000e0000 */
[----:B------:R-:W-:Y:S01]  /*11fa0*/  MOV R224, UR6 ;  /* 0x0000000600e07c02 */ /* 0x000fe20008000f00 */
[----:B------:R-:W-:Y:S01]  /*11fb0*/  QGMMA.64x32x32.F32.E4M3.E4M3 R152, gdesc[UR44], RZ, !UPT, gsb0 ;  /* 0x006000002c9879f3 */ /* 0x000fe2000c0008ff */
[----:B------:R-:W-:Y:S01]  /*11fc0*/  UMOV UR6, UR10 ;  /* 0x0000000a00067c82 */ /* 0x000fe20008000000 */
[----:B------:R-:W-:-:S02]  /*11fd0*/  R2UR UR10, R90 ;  /* 0x000000005a0a72ca */ /* 0x000fc400000e0000 */
[----:B------:R-:W-:Y:S01]  /*11fe0*/  MOV R90, UR11 ;  /* 0x0000000b005a7c02 */ /* 0x000fe20008000f00 */
[----:B------:R-:W-:Y:S01]  /*11ff0*/  UMOV UR11, UR9 ;  /* 0x00000009000b7c82 */ /* 0x000fe20008000000 */
[----:B------:R-:W-:Y:S02]  /*12000*/  R2UR UR9, R5 ;  /* 0x00000000050972ca */ /* 0x000fe400000e0000 */
[----:B------:R-:W-:Y:S01]  /*12010*/  R2UR UR14, R88 ;  /* 0x00000000580e72ca */ /* 0x000fe200000e0000 */
[----:B------:R-:W-:Y:S01]  /*12020*/  VIADD R88, R14, 0x204 ;  /* 0x000002040e587836 */ /* 0x000fe20000000000 */
[----:B------:R-:W-:Y:S01]  /*12030*/  MOV R225, UR23 ;  /* 0x0000001700e17c02 */ /* 0x000fe20008000f00 */
[----:B------:R-:W-:Y:S01]  /*12040*/  UMOV UR23, UR5 ;  /* 0x0000000500177c82 */ /* 0x000fe20008000000 */
[----:B------:R-:W-:Y:S01]  /*12050*/  MOV R226, UR22 ;  /* 0x0000001600e27c02 */ /* 0x000fe20008000f00 */
[----:B------:R-:W-:Y:S01]  /*12060*/  UMOV UR22, UR4 ;  /* 0x0000000400167c82 */ /* 0x000fe20008000000 */
[----:B------:R-:W-:Y:S01]  /*12070*/  R2UR UR30, R88 ;  /* 0x00000000581e72ca */ /* 0x000fe200000e0000 */
[----:B------:R-:W-:Y:S01]  /*12080*/  VIADD R88, R14, 0x404 ;  /* 0x000004040e587836 */ /* 0x000fe20000000000 */
[----:B------:R-:W-:Y:S01]  /*12090*/  MOV R91, UR10 ;  /* 0x0000000a005b7c02 */ /* 0x000fe20008000f00 */
[----:B------:R-:W-:Y:S01]  /*120a0*/  UMOV UR10, UR8 ;  /* 0x00000008000a7c82 */ /* 0x000fe20008000000 */
[----:B------:R-:W-:-:S02]  /*120b0*/  R2UR UR8, R4 ;  /* 0x00000000040872ca */ /* 0x000fc400000e0000 */
[C---:B------:R-:W-:Y:S02]  /*120c0*/  R2UR UR15, R89.reuse ;  /* 0x00000000590f72ca */ /* 0x040fe400000e0000 */
[----:B------:R-:W-:Y:S01]  /*120d0*/  R2UR UR18, R92 ;  /* 0x000000005c1272ca */ /* 0x000fe200000e0000 */
[----:B------:R-:W-:Y:S01]  /*120e0*/  VIADD R92, R14, 0x6 ;  /* 0x000000060e5c7836 */ /* 0x000fe20000000000 */
[C---:B------:R-:W-:Y:S02]  /*120f0*/  R2UR UR31, R89.reuse ;  /* 0x00000000591f72ca */ /* 0x040fe400000e0000 */
[----:B------:R-:W-:Y:S01]  /*12100*/  R2UR UR38, R88 ;  /* 0x00000000582672ca */ /* 0x000fe200000e0000 */
[----:B------:R-:W-:Y:S01]  /*12110*/  VIADD R88, R14, 0x206 ;  /* 0x000002060e587836 */ /* 0x000fe20000000000 */
[----:B------:R-:W-:Y:S02]  /*12120*/  R2UR UR39, R89 ;  /* 0x00000000592772ca */ /* 0x000fe400000e0000 */
[----:B------:R-:W-:-:S02]  /*12130*/  R2UR UR4, R4 ;  /* 0x00000000040472ca */ /* 0x000fc400000e0000 */
[----:B------:R-:W-:Y:S02]  /*12140*/  R2UR UR5, R5 ;  /* 0x00000000050572ca */ /* 0x000fe400000e0000 */
[----:B------:R-:W-:Y:S02]  /*12150*/  MOV R89, 0x40000040 ;  /* 0x4000004000597802 */ /* 0x000fe40000000f00 */
[C---:B------:R-:W-:Y:S02]  /*12160*/  R2UR UR19, R93.reuse ;  /* 0x000000005d1372ca */ /* 0x040fe400000e0000 */
[----:B------:R-:W-:Y:S02]  /*12170*/  R2UR UR42, R92 ;  /* 0x000000005c2a72ca */ /* 0x000fe400000e0000 */
[----:B------:R-:W-:Y:S02]  /*12180*/  R2UR UR43, R93 ;  /* 0x000000005d2b72ca */ /* 0x000fe400000e0000 */
[----:B------:R-:W-:-:S02]  /*12190*/  R2UR UR20, R10 ;  /* 0x000000000a1472ca */ /* 0x000fc400000e0000 */
[C---:B------:R-:W-:Y:S02]  /*121a0*/  R2UR UR21, R11.reuse ;  /* 0x000000000b1572ca */ /* 0x040fe400000e0000 */
[C---:B------:R-:W-:Y:S02]  /*121b0*/  R2UR UR12, R10.reuse ;  /* 0x000000000a0c72ca */ /* 0x040fe400000e0000 */
[C---:B------:R-:W-:Y:S02]  /*121c0*/  R2UR UR13, R11.reuse ;  /* 0x000000000b0d72ca */ /* 0x040fe400000e0000 */
[----:B------:R-:W-:Y:S02]  /*121d0*/  R2UR UR16, R10 ;  /* 0x000000000a1072ca */ /* 0x000fe400000e0000 */
[----:B------:R-:W-:Y:S02]  /*121e0*/  R2UR UR17, R11 ;  /* 0x000000000b1172ca */ /* 0x000fe400000e0000 */
[----:B------:R-:W-:Y:S01]  /*121f0*/  R2UR UR26, R12 ;  /* 0x000000000c1a72ca */ /* 0x000fe200000e0000 */
[----:B------:R-:W-:Y:S01]  /*12200*/  VIADD R12, R14, 0x304 ;  /* 0x000003040e0c7836 */ /* 0x000fe20000000000 */
[----:B------:R-:W-:-:S02]  /*12210*/  R2UR UR27, R13 ;  /* 0x000000000d1b72ca */ /* 0x000fc400000e0000 */
[C---:B------:R-:W-:Y:S01]  /*12220*/  R2UR UR24, R8.reuse ;  /* 0x00000000081872ca */ /* 0x040fe200000e0000 */
[----:B------:R-:W-:Y:S02]  /*12230*/  WARPGROUP.DEPBAR.LE gsb0, 0x0 ;  /* 0x00008000000079c5 */ /* 0x000fe40000010000 */
[----:B------:R-:W-:Y:S01]  /*12240*/  WARPGROUP.ARRIVE ;  /* 0x00000000000079c5 */ /* 0x000fe20000000000 */
[C---:B------:R-:W-:Y:S02]  /*12250*/  R2UR UR25, R9.reuse ;  /* 0x00000000091972ca */ /* 0x040fe400000e0000 */
[----:B------:R-:W-:Y:S02]  /*12260*/  R2UR UR28, R8 ;  /* 0x00000000081c72ca */ /* 0x000fe400000e0000 */
[----:B------:R-:W-:Y:S01]  /*12270*/  R2UR UR29, R9 ;  /* 0x00000000091d72ca */ /* 0x000fe200000e0000 */
[----:B------:R-:W-:Y:S01]  /*12280*/  QGMMA.64x32x32.F32.E4M3.E4M3 R136, gdesc[UR48], RZ, !UPT, gsb0 ;  /* 0x00600000308879f3 */ /* 0x000fe2000c0008ff */
[----:B------:R-:W-:-:S02]  /*12290*/  R2UR UR50, R88 ;  /* 0x00000000583272ca */ /* 0x000fc400000e0000 */
[----:B------:R-:W-:Y:S02]  /*122a0*/  R2UR UR51, R89 ;  /* 0x00000000593372ca */ /* 0x000fe400000e0000 */
[----:B------:R-:W-:Y:S02]  /*122b0*/  R2UR UR34, R12 ;  /* 0x000000000c2272ca */ /* 0x000fe400000e0000 */
[----:B------:R-:W-:Y:S02]  /*122c0*/  R2UR UR35, R13 ;  /* 0x000000000d2372ca */ /* 0x000fe400000e0000 */
[C---:B------:R-:W-:Y:S02]  /*122d0*/  R2UR UR32, R8.reuse ;  /* 0x00000000082072ca */ /* 0x040fe400000e0000 */
[----:B------:R-:W-:Y:S02]  /*122e0*/  R2UR UR33, R9 ;  /* 0x00000000092172ca */ /* 0x000fe400000e0000 */
[----:B------:R-:W-:-:S02]  /*122f0*/  R2UR UR36, R8 ;  /* 0x00000000082472ca */ /* 0x000fc400000e0000 */
[----:B------:R-:W-:Y:S02]  /*12300*/  R2UR UR37, R9 ;  /* 0x00000000092572ca */ /* 0x000fe400000e0000 */
[----:B------:R-:W-:Y:S02]  /*12310*/  R2UR UR40, R6 ;  /* 0x00000000062872ca */ /* 0x000fe400000e0000 */
[----:B------:R-:W-:Y:S02]  /*12320*/  R2UR UR41, R7 ;  /* 0x00000000072972ca */ /* 0x000fe400000e0000 */
[----:B------:R-:W-:Y:S02]  /*12330*/  IADD3 R12, R14, 0x106, RZ ;  /* 0x000001060e0c7810 */ /* 0x000fe40007ffe0ff */
[----:B------:R-:W-:Y:S01]  /*12340*/  R2UR UR47, R13 ;  /* 0x000000000d2f72ca */ /* 0x000fe200000e0000 */
[----:B------:R-:W-:Y:S01]  /*12350*/  IMAD.MOV.U32 R13, RZ, RZ, 0x40000040 ;  /* 0x40000040ff0d7424 */ /* 0x000fe200078e00ff */
[----:B------:R-:W-:Y:S01]  /*12360*/  R2UR UR46, R12 ;  /* 0x000000000c2e72ca */ /* 0x000fe200000e0000 */
[----:B------:R-:W-:Y:S01]  /*12370*/  VIADD R12, R14, 0x306 ;  /* 0x000003060e0c7836 */ /* 0x000fe20000000000 */
[----:B------:R-:W-:Y:S01]  /*12380*/  R2UR UR44, R6 ;  /* 0x00000000062c72ca */ /* 0x000fe200000e0000 */
[----:B------:R-:W-:Y:S01]  /*12390*/  VIADD R14, R14, 0x406 ;  /* 0x000004060e0e7836 */ /* 0x000fe20000000000 */
[----:B------:R-:W-:-:S02]  /*123a0*/  R2UR UR45, R7 ;  /* 0x00000000072d72ca */ /* 0x000fc400000e0000 */
[----:B------:R-:W-:Y:S02]  /*123b0*/  R2UR UR48, R6 ;  /* 0x00000000063072ca */ /* 0x000fe400000e0000 */
[----:B------:R-:W-:Y:S02]  /*123c0*/  R2UR UR49, R7 ;  /* 0x00000000073172ca */ /* 0x000fe400000e0000 */
[----:B------:R-:W-:Y:S02]  /*123d0*/  R2UR UR58, R14 ;  /* 0x000000000e3a72ca */ /* 0x000fe400000e0000 */
[----:B------:R-:W-:Y:S02]  /*123e0*/  R2UR UR59, R15 ;  /* 0x000000000f3b72ca */ /* 0x000fe400000e0000 */
[----:B------:R-:W-:Y:S02]  /*123f0*/  R2UR UR56, R6 ;  /* 0x00000000063872ca */ /* 0x000fe400000e0000 */
[----:B------:R-:W-:Y:S01]  /*12400*/  R2UR UR57, R7 ;  /* 0x00000000073972ca */ /* 0x000fe200000e0000 */
[----:B------:R-:W-:-:S02]  /*12410*/  WARPGROUP.DEPBAR.LE gsb0, 0x0 ;  /* 0x00008000000079c5 */ /* 0x000fc40000010000 */
[----:B------:R-:W-:-:S06]  /*12420*/  WARPGROUP.ARRIVE ;  /* 0x00000000000079c5 */ /* 0x000fcc0000000000 */
[----:B------:R-:W-:Y:S01]  /*12430*/  QGMMA.64x32x32.F32.E4M3.E4M3 R120, gdesc[UR52], RZ, !UPT, gsb0 ;  /* 0x00600000347879f3 */ /* 0x000fe2000c0008ff */
[----:B------:R-:W-:Y:S02]  /*12440*/  R2UR UR54, R12 ;  /* 0x000000000c3672ca */ /* 0x000fe400000e0000 */
[----:B------:R-:W-:Y:S02]  /*12450*/  R2UR UR55, R13 ;  /* 0x000000000d3772ca */ /* 0x000fe400000e0000 */
[----:B------:R-:W-:Y:S02]  /*12460*/  R2UR UR52, R6 ;  /* 0x00000000063472ca */ /* 0x000fe400000e0000 */
[----:B------:R-:W-:Y:S01]  /*12470*/  R2UR UR53, R7 ;  /* 0x00000000073572ca */ /* 0x000fe200000e0000 */
[----:B------:R-:W-:Y:S02]  /*12480*/  WARPGROUP.DEPBAR.LE gsb0, 0x0 ;  /* 0x00008000000079c5 */ /* 0x000fe40000010000 */
        /* <DEDUP_REMOVED lines=66> */
.L_x_7526:
[----:B------:R-:W-:Y:S01]  /*128b0*/  SHF.L.U32 R12, R222, 0x1f, RZ ;  /* 0x0000001fde0c7819 */ /* 0x000fe200000006ff */
[----:B------:R-:W-:-:S04]  /*128c0*/  IMAD R13, R220, 0x8, R18 ;  /* 0x00000008dc0d7824 */ /* 0x000fc800078e0212 */
[----:B------:R0:W1:Y:S01]  /*128d0*/  SYNCS.PHASECHK.TRANS64.TRYWAIT P1, [R13+URZ+0x22850], R12 ;  /* 0x0228500c0d0075a7 */ /* 0x000062000802017f */
[----:B------:R-:W-:Y:S05]  /*128e0*/  @!P0 BRA `(.L_x_7527) ;  /* 0x0000000000048947 */ /* 0x000fea0003800000 */
[----:B------:R-:W-:Y:S01]  /*128f0*/  BPT.TRAP 0x1 ;  /* 0x000000040000795c */ /* 0x000fe20000300000 */
.L_x_7527:
[----:B-1----:R-:W-:Y:S05]  /*12900*/  @P1 BRA `(.L_x_7525) ;  /* 0x0000000000081947 */ /* 0x002fea0003800000 */
[----:B------:R-:W1:Y:S02]  /*12910*/  SYNCS.PHASECHK.TRANS64.TRYWAIT P1, [R13+URZ+0x22850], R12 ;  /* 0x0228500c0d0075a7 */ /* 0x000e64000802017f */
[----:B-1----:R-:W-:Y:S05]  /*12920*/  @!P1 BRA `(.L_x_7528) ;  /* 0x000000e800a09947 */ /* 0x002fea0003800000 */
.L_x_7525:
        /* <DEDUP_REMOVED lines=14> */
[----:B------:R-:W-:Y:S01]  /*12a10*/  QGMMA.64x128x32.F32.E4M3.E4M3 R24, R172, gdesc[UR4], R24, gsb0 ;  /* 0x01e00004ac187df3 */ /* 0x000fe20008000818 */
[----:B------:R-:W-:Y:S02]  /*12a20*/  R2UR UR6, R14 ;  /* 0x000000000e0672ca */ /* 0x000fe400000e0000 */
[----:B------:R-:W-:Y:S01]  /*12a30*/  R2UR UR7, R15 ;  /* 0x000000000f0772ca */ /* 0x000fe200000e0000 */
[----:B------:R-:W-:Y:S01]  /*12a40*/  IMAD.MOV.U32 R15, RZ, RZ, -0x3ffffff0 ;  /* 0xc0000010ff0f7424 */ /* 0x000fe200078e00ff */
[----:B------:R-:W-:Y:S02]  /*12a50*/  IADD3 R14, R12, 0x200, RZ ;  /* 0x000002000c0e7810 */ /* 0x000fe40007ffe0ff */
[----:B0-----:R-:W-:Y:S01]  /*12a60*/  SHF.R.U32.HI R222, RZ, 0x7, R222 ;  /* 0x00000007ffde7819 */ /* 0x001fe200000116de */
[----:B------:R-:W-:Y:S02]  /*12a70*/  WARPGROUP.DEPBAR.LE gsb0, 0x0 ;  /* 0x00008000000079c5 */ /* 0x000fe40000010000 */
[----:B------:R-:W-:-:S06]  /*12a80*/  WARPGROUP.ARRIVE ;  /* 0x00000000000079c5 */ /* 0x000fcc0000000000 */
[----:B------:R-:W-:Y:S01]  /*12a90*/  QGMMA.64x128x32.F32.E4M3.E4M3 R24, R176, gdesc[UR4], R24, gsb0 ;  /* 0x01e00004b0187df3 */ /* 0x000fe20008000818 */
[----:B------:R-:W-:Y:S01]  /*12aa0*/  R2UR UR6, R14 ;  /* 0x000000000e0672ca */ /* 0x000fe200000e0000 */
[C---:B------:R-:W-:Y:S01]  /*12ab0*/  VIADD R14, R12.reuse, 0x300 ;  /* 0x000003000c0e7836 */ /* 0x040fe20000000000 */
[----:B------:R-:W-:Y:S01]  /*12ac0*/  R2UR UR7, R15 ;  /* 0x000000000f0772ca */ /* 0x000fe200000e0000 */
[----:B------:R-:W-:Y:S01]  /*12ad0*/  IMAD.MOV.U32 R15, RZ, RZ, -0x3ffffff0 ;  /* 0xc0000010ff0f7424 */ /* 0x000fe200078e00ff */
[----:B------:R-:W-:Y:S01]  /*12ae0*/  IADD3 R12, R12, 0x400, RZ ;  /* 0x000004000c0c7810 */ /* 0x000fe20007ffe0ff */
[----:B------:R-:W-:Y:S02]  /*12af0*/  WARPGROUP.DEPBAR.LE gsb0, 0x0 ;  /* 0x00008000000079c5 */ /* 0x000fe40000010000 */
[----:B------:R-:W-:-:S08]  /*12b00*/  WARPGROUP.ARRIVE ;  /* 0x00000000000079c5 */ /* 0x000fd00000000000 */
[----:B------:R-:W-:Y:S01]  /*12b10*/  QGMMA.64x128x32.F32.E4M3.E4M3 R24, R180, gdesc[UR4], R24, gsb0 ;  /* 0x01e00004b4187df3 */ /* 0x000fe20008000818 */
[----:B------:R-:W-:Y:S02]  /*12b20*/  R2UR UR6, R14 ;  /* 0x000000000e0672ca */ /* 0x000fe400000e0000 */
[----:B------:R-:W-:Y:S01]  /*12b30*/  R2UR UR7, R15 ;  /* 0x000000000f0772ca */ /* 0x000fe200000e0000 */
[----:B------:R-:W-:Y:S02]  /*12b40*/  WARPGROUP.DEPBAR.LE gsb0, 0x0 ;  /* 0x00008000000079c5 */ /* 0x000fe40000010000 */
[----:B------:R-:W-:-:S10]  /*12b50*/  WARPGROUP.ARRIVE ;  /* 0x00000000000079c5 */ /* 0x000fd40000000000 */
[----:B------:R-:W-:Y:S01]  /*12b60*/  QGMMA.64x128x32.F32.E4M3.E4M3 R24, R184, gdesc[UR4], R24, gsb0 ;  /* 0x01e00004b8187df3 */ /* 0x000fe20008000818 */
[----:B------:R-:W-:Y:S02]  /*12b70*/  R2UR UR6, R12 ;  /* 0x000000000c0672ca */ /* 0x000fe400000e0000 */
[----:B------:R-:W-:Y:S02]  /*12b80*/  R2UR UR7, R13 ;  /* 0x000000000d0772ca */ /* 0x000fe400000e0000 */
[----:B------:R-:W-:Y:S01]  /*12b90*/  IADD3 R12, -R222, 0xb, RZ ;  /* 0x0000000bde0c7810 */ /* 0x000fe20007ffe1ff */
[----:B------:R-:W-:Y:S02]  /*12ba0*/  WARPGROUP.DEPBAR.LE gsb0, 0x0 ;  /* 0x00008000000079c5 */ /* 0x000fe40000010000 */
[----:B------:R-:W-:-:S08]  /*12bb0*/  WARPGROUP.ARRIVE ;  /* 0x00000000000079c5 */ /* 0x000fd00000000000 */
[----:B------:R-:W-:Y:S03]  /*12bc0*/  QGMMA.64x128x32.F32.E4M3.E4M3 R24, R188, gdesc[UR4], R24, gsb0 ;  /* 0x01e00004bc187df3 */ /* 0x000fe60008000818 */
[----:B------:R-:W-:Y:S02]  /*12bd0*/  WARPGROUP.DEPBAR.LE gsb0, 0x0 ;  /* 0x00008000000079c5 */ /* 0x000fe40000010000 */
[----:B------:R0:W-:Y:S06]  /*12be0*/  BAR.ARV R12, 0x100 ;  /* 0x0004000c0000751d */ /* 0x0001ec0000002000 */
[----:B------:R-:W-:Y:S05]  /*12bf0*/  @!P0 BRA `(.L_x_7529) ;  /* 0x0000000000048947 */ /* 0x000fea0003800000 */
[----:B------:R-:W-:Y:S01]  /*12c00*/  BPT.TRAP 0x1 ;  /* 0x000000040000795c */ /* 0x000fe20000300000 */
.L_x_7529:
        /* <DEDUP_REMOVED lines=93> */
[----:B------:R-:W2:Y:S01]  /*131e0*/  S2R R189, SR_CgaCtaId ;  /* 0x0000000000bd7919 */ /* 0x000ea20000008800 */
[----:B------:R-:W3:Y:S01]  /*131f0*/  MUFU.TANH R159, R159 ;  /* 0x0000009f009f7308 */ /* 0x000ee20000002400 */
[----:B0-----:R-:W-:-:S07]  /*13200*/  FMNMX.FTZ R186, R158, R107, !PT ;  /* 0x0000006b9eba7209 */ /* 0x001fce0007810000 */
[----:B------:R-:W0:Y:S01]  /*13210*/  MUFU.TANH R160, R160 ;  /* 0x000000a000a07308 */ /* 0x000e220000002400 */
[----:B-1----:R-:W-:Y:S01]  /*13220*/  FMNMX.FTZ R105, R157, R184, !PT ;  /* 0x000000b89d697209 */ /* 0x002fe20007810000 */
[----:B------:R-:W-:-:S06]  /*13230*/  FMUL.FTZ R184, R2, R89 ;  /* 0x0000005902b87220 */ /* 0x000fcc0000410000 */
[----:B------:R-:W1:Y:S01]  /*13240*/  MUFU.TANH R162, R162 ;  /* 0x000000a200a27308 */ /* 0x000e620000002400 */
[----:B---3--:R-:W-:-:S07]  /*13250*/  FMNMX.FTZ R107, R159, R186, !PT ;  /* 0x000000ba9f6b7209 */ /* 0x008fce0007810000 */
[----:B------:R-:W3:Y:S01]  /*13260*/  MUFU.TANH R161, R161 ;  /* 0x000000a100a17308 */ /* 0x000ee20000002400 */
[----:B0-----:R-:W-:-:S07]  /*13270*/  FMNMX.FTZ R186, R160, R105, !PT ;  /* 0x00000069a0ba7209 */ /* 0x001fce0007810000 */
[----:B------:R-:W0:Y:S01]  /*13280*/  MUFU.TANH R163, R163 ;  /* 0x000000a300a37308 */ /* 0x000e220000002400 */
[----:B-1----:R-:W-:-:S07]  /*13290*/  FMNMX.FTZ R188, R162, R107, !PT ;  /* 0x0000006ba2bc7209 */ /* 0x002fce0007810000 */
[----:B------:R-:W1:Y:S01]  /*132a0*/  MUFU.TANH R136, R136 ;  /* 0x0000008800887308 */ /* 0x000e620000002400 */
[----:B---3--:R-:W-:Y:S01]  /*132b0*/  FMNMX.FTZ R89, R161, R186, !PT ;  /* 0x000000baa1597209 */ /* 0x008fe20007810000 */
[----:B------:R-:W-:-:S06]  /*132c0*/  FMUL.FTZ R186, R2, R90 ;  /* 0x0000005a02ba7220 */ /* 0x000fcc0000410000 */
[----:B------:R-:W3:Y:S01]  /*132d0*/  MUFU.TANH R138, R138 ;  /* 0x0000008a008a7308 */ /* 0x000ee20000002400 */
[----:B0-----:R-:W-:-:S07]  /*132e0*/  FMNMX.FTZ R105, R163, R188, !PT ;  /* 0x000000bca3697209 */ /* 0x001fce0007810000 */
[----:B------:R-:W0:Y:S01]  /*132f0*/  MUFU.TANH R137, R137 ;  /* 0x0000008900897308 */ /* 0x000e220000002400 */
[----:B-1----:R-:W-:-:S07]  /*13300*/  FMNMX.FTZ R188, R136, R89, !PT ;  /* 0x0000005988bc7209 */ /* 0x002fce0007810000 */
[----:B------:R-:W1:Y:S01]  /*13310*/  MUFU.TANH R139, R139 ;  /* 0x0000008b008b7308 */ /* 0x000e620000002400 */
[----:B---3--:R-:W-:-:S07]  /*13320*/  FMNMX.FTZ R90, R138, R105, !PT ;  /* 0x000000698a5a7209 */ /* 0x008fce0007810000 */
[----:B------:R-:W3:Y:S01]  /*13330*/  MUFU.TANH R140, R140 ;  /* 0x0000008c008c7308 */ /* 0x000ee20000002400 */
[----:B0-----:R-:W-:Y:S01]  /*13340*/  FMNMX.FTZ R89, R137, R188, !PT ;  /* 0x000000bc89597209 */ /* 0x001fe20007810000 */
[----:B------:R-:W-:-:S06]  /*13350*/  FMUL.FTZ R188, R2, R91 ;  /* 0x0000005b02bc7220 */ /* 0x000fcc0000410000 */
        /* <DEDUP_REMOVED lines=123> */
[----:B0-----:R-:W-:Y:S02]  /*13b10*/  FMNMX.FTZ R92, R102, R91, !PT ;  /* 0x0000005b665c7209 */ /* 0x001fe40007810000 */
[----:B------:R-:W0:Y:S02]  /*13b20*/  LDC R91, c[0x0][0x988] ;  /* 0x00026200ff5b7b82 */ /* 0x000e240000000800 */
[----:B-1----:R-:W-:-:S05]  /*13b30*/  FMNMX.FTZ R99, R95, R92, !PT ;  /* 0x0000005c5f637209 */ /* 0x002fca0007810000 */
[----:B------:R-:W1:Y:S01]  /*13b40*/  SHFL.BFLY PT, R92, R99, 0x2, 0x1f ;  /* 0x0c401f00635c7f89 */ /* 0x000e6200000e0000 */
[----:B---3--:R-:W-:-:S05]  /*13b50*/  FMNMX.FTZ R101, R97, R90, !PT ;  /* 0x0000005a61657209 */ /* 0x008fca0007810000 */
[----:B------:R-:W3:Y:S01]  /*13b60*/  SHFL.BFLY PT, R90, R101, 0x1, 0x1f ;  /* 0x0c201f00655a7f89 */ /* 0x000ee200000e0000 */
[----:B-1----:R-:W-:-:S05]  /*13b70*/  FMNMX.FTZ R103, R99, R92, !PT ;  /* 0x0000005c63677209 */ /* 0x002fca0007810000 */
[----:B------:R-:W1:Y:S01]  /*13b80*/  SHFL.BFLY PT, R92, R103, 0x1, 0x1f ;  /* 0x0c201f00675c7f89 */ /* 0x000e6200000e0000 */
[----:B---3--:R-:W-:-:S05]  /*13b90*/  FMNMX.FTZ R90, R101, R90, !PT ;  /* 0x0000005a655a7209 */ /* 0x008fca0007810000 */
[C---:B0-----:R-:W-:Y:S01]  /*13ba0*/  FFMA.FTZ R101, R90.reuse, R91, -8 ;  /* 0xc10000005a657423 */ /* 0x041fe2000001005b */
[----:B------:R-:W-:-:S03]  /*13bb0*/  FADD.FTZ R105, -R90, R171 ;  /* 0x000000ab5a697221 */ /* 0x000fc60000010100 */
[-CC-:B------:R-:W-:Y:S01]  /*13bc0*/  FFMA.FTZ R119, R124, R91.reuse, -R101.reuse ;  /* 0x0000005b7c777223 */ /* 0x180fe20000010865 */
[----:B------:R-:W-:-:S01]  /*13bd0*/  FFMA.FTZ R124, R125, R91, -R101 ;  /* 0x0000005b7d7c7223 */ /* 0x000fc20000010865 */
[-CC-:B------:R-:W-:Y:S01]  /*13be0*/  FFMA.FTZ R125, R132, R91.reuse, -R101.reuse ;  /* 0x0000005b847d7223 */ /* 0x180fe20000010865 */
[----:B------:R-:W-:-:S01]  /*13bf0*/  FFMA.FTZ R132, R133, R91, -R101 ;  /* 0x0000005b85847223 */ /* 0x000fc20000010865 */
[-C--:B------:R-:W-:Y:S01]  /*13c00*/  FMUL.FTZ R105, R105, R91.reuse ;  /* 0x0000005b69697220 */ /* 0x080fe20000410000 */
[----:B------:R-:W-:-:S01]  /*13c10*/  FFMA.FTZ R133, R172, R91, -R101 ;  /* 0x0000005bac857223 */ /* 0x000fc20000010865 */
[-CC-:B------:R-:W-:Y:S01]  /*13c20*/  FFMA.FTZ R117, R120, R91.reuse, -R101.reuse ;  /* 0x0000005b78757223 */ /* 0x180fe20000010865 */
[----:B-1----:R-:W-:Y:S01]  /*13c30*/  FMNMX.FTZ R92, R103, R92, !PT ;  /* 0x0000005c675c7209 */ /* 0x002fe20007810000 */
[-CC-:B------:R-:W-:Y:S01]  /*13c40*/  FFMA.FTZ R120, R121, R91.reuse, -R101.reuse ;  /* 0x0000005b79787223 */ /* 0x180fe20000010865 */
[----:B------:R-:W-:-:S01]  /*13c50*/  FFMA.FTZ R121, R128, R91, -R101 ;  /* 0x0000005b80797223 */ /* 0x000fc20000010865 */
[----:B------:R0:W-:Y:S01]  /*13c60*/  MUFU.EX2 R99, R105 ;  /* 0x0000006900637308 */ /* 0x0001e20000000800 */
[----:B------:R-:W-:-:S01]  /*13c70*/  FFMA.FTZ R12, R12, R91, -R101 ;  /* 0x0000005b0c0c7223 */ /* 0x000fc20000010865 */
[C---:B------:R-:W-:Y:S01]  /*13c80*/  FADD.FTZ R97, -R92.reuse, R169 ;  /* 0x000000a95c617221 */ /* 0x040fe20000010100 */
[----:B------:R-:W-:-:S01]  /*13c90*/  FFMA.FTZ R172, R92, R91, -8 ;  /* 0xc10000005cac7423 */ /* 0x000fc2000001005b */
[-CC-:B------:R-:W-:Y:S01]  /*13ca0*/  FFMA.FTZ R103, R152, R91.reuse, -R101.reuse ;  /* 0x0000005b98677223 */ /* 0x180fe20000010865 */
[----:B------:R-:W-:-:S01]  /*13cb0*/  FFMA.FTZ R109, R136, R91, -R101 ;  /* 0x0000005b886d7223 */ /* 0x000fc20000010865 */
[-CC-:B------:R-:W-:Y:S01]  /*13cc0*/  FFMA.FTZ R111, R140, R91.reuse, -R101.reuse ;  /* 0x0000005b8c6f7223 */ /* 0x180fe20000010865 */
[----:B------:R-:W-:-:S01]  /*13cd0*/  FFMA.FTZ R113, R144, R91, -R101 ;  /* 0x0000005b90717223 */ /* 0x000fc20000010865 */
[-CC-:B------:R-:W-:Y:S01]  /*13ce0*/  FFMA.FTZ R115, R148, R91.reuse, -R101.reuse ;  /* 0x0000005b94737223 */ /* 0x180fe20000010865 */
[----:B------:R-:W-:-:S01]  /*13cf0*/  FFMA.FTZ R128, R129, R91, -R101 ;  /* 0x0000005b81807223 */ /* 0x000fc20000010865 */
[-C--:B------:R-:W-:Y:S01]  /*13d00*/  FMUL.FTZ R97, R97, R91.reuse ;  /* 0x0000005b61617220 */ /* 0x080fe20000410000 */
[----:B------:R-:W-:-:S01]  /*13d10*/  FFMA.FTZ R152, R153, R91, -R101 ;  /* 0x0000005b99987223 */ /* 0x000fc20000010865 */
[-CC-:B0-----:R-:W-:Y:S01]  /*13d20*/  FFMA.FTZ R105, R156, R91.reuse, -R101.reuse ;  /* 0x0000005b9c697223 */ /* 0x181fe20000010865 */
[----:B------:R-:W-:-:S01]  /*13d30*/  FFMA.FTZ R107, R160, R91, -R101 ;  /* 0x0000005ba06b7223 */ /* 0x000fc20000010865 */
[-CC-:B------:R-:W-:Y:S01]  /*13d40*/  FFMA.FTZ R136, R137, R91.reuse, -R101.reuse ;  /* 0x0000005b89887223 */ /* 0x180fe20000010865 */
[----:B------:R-:W-:-:S01]  /*13d50*/  FFMA.FTZ R140, R141, R91, -R101 ;  /* 0x0000005b8d8c7223 */ /* 0x000fc20000010865 */
[-CC-:B------:R-:W-:Y:S01]  /*13d60*/  FFMA.FTZ R144, R145, R91.reuse, -R101.reuse ;  /* 0x0000005b91907223 */ /* 0x180fe20000010865 */
[----:B------:R-:W-:-:S01]  /*13d70*/  FFMA.FTZ R148, R149, R91, -R101 ;  /* 0x0000005b95947223 */ /* 0x000fc20000010865 */
[-C--:B------:R-:W-:Y:S01]  /*13d80*/  FFMA.FTZ R129, R164, R91.reuse, -R101 ;  /* 0x0000005ba4817223 */ /* 0x080fe20000010865 */
[----:B------:R-:W-:-:S01]  /*13d90*/  FFMA.FTZ R14, R14, R91, -R172 ;  /* 0x0000005b0e0e7223 */ /* 0x000fc200000108ac */
[-CC-:B------:R-:W-:Y:S01]  /*13da0*/  FFMA.FTZ R13, R13, R91.reuse, -R101.reuse ;  /* 0x0000005b0d0d7223 */ /* 0x180fe20000010865 */
        /* <DEDUP_REMOVED lines=20> */
[----:B------:R-:W0:Y:S01]  /*13ef0*/  MUFU.EX2 R12, R12 ;  /* 0x0000000c000c7308 */ /* 0x000e220000000800 */
[----:B------:R-:W-:-:S01]  /*13f00*/  FFMA.FTZ R158, R159, R91, -R172 ;  /* 0x0000005b9f9e7223 */ /* 0x000fc200000108ac */
[----:B------:R-:W-:-:S02]  /*13f10*/  IMAD R159, R197, 0x8, R18 ;  /* 0x00000008c59f7824 */ /* 0x000fc400078e0212 */
[----:B------:R-:W-:-:S01]  /*13f20*/  FFMA.FTZ R157, R162, R91, -R172 ;  /* 0x0000005ba29d7223 */ /* 0x000fc200000108ac */
[-CC-:B------:R-:W-:Y:S01]  /*13f30*/  FFMA.FTZ R162, R163, R91.reuse, -R172.reuse ;  /* 0x0000005ba3a27223 */ /* 0x180fe200000108ac */
[----:B------:R-:W-:-:S01]  /*13f40*/  FFMA.FTZ R138, R138, R91, -R172 ;  /* 0x0000005b8a8a7223 */ /* 0x000fc200000108ac */
[----:B------:R-:W-:Y:S02]  /*13f50*/  VIADD R159, R159, 0x22840 ;  /* 0x000228409f9f7836 */ /* 0x000fe40000000000 */
[----:B------:R-:W-:-:S01]  /*13f60*/  FFMA.FTZ R139, R139, R91, -R172 ;  /* 0x0000005b8b8b7223 */ /* 0x000fc200000108ac */
[----:B------:R-:W-:Y:S01]  /*13f70*/  MUFU.EX2 R97, R97 ;  /* 0x0000006100617308 */ /* 0x000fe20000000800 */
[----:B------:R-:W-:-:S01]  /*13f80*/  FFMA.FTZ R142, R142, R91, -R172 ;  /* 0x0000005b8e8e7223 */ /* 0x000fc200000108ac */
[-CC-:B------:R-:W-:Y:S01]  /*13f90*/  FFMA.FTZ R143, R143, R91.reuse, -R172.reuse ;  /* 0x0000005b8f8f7223 */ /* 0x180fe200000108ac */
[----:B--2---:R-:W-:Y:S01]  /*13fa0*/  PRMT R159, R189, 0x654, R159 ;  /* 0x00000654bd9f7816 */ /* 0x004fe2000000009f */
[-CC-:B------:R-:W-:Y:S01]  /*13fb0*/  FFMA.FTZ R146, R146, R91.reuse, -R172.reuse ;  /* 0x0000005b92927223 */ /* 0x180fe200000108ac */
[----:B------:R-:W-:-:S01]  /*13fc0*/  FFMA.FTZ R147, R147, R91, -R172 ;  /* 0x0000005b93937223 */ /* 0x000fc200000108ac */
[-CC-:B------:R-:W-:Y:S01]  /*13fd0*/  FFMA.FTZ R150, R150, R91.reuse, -R172.reuse ;  /* 0x0000005b96967223 */ /* 0x180fe200000108ac */
[----:B------:R1:W-:Y:S01]  /*13fe0*/  SYNCS.ARRIVE.TRANS64.RED.A1T0 RZ, [R159+URZ], RZ ;  /* 0x000000ff9fff79a7 */ /* 0x0003e2000810043f */
[----:B------:R-:W2:Y:S01]  /*13ff0*/  MUFU.EX2 R14, R14 ;  /* 0x0000000e000e7308 */ /* 0x000ea20000000800 */
[----:B------:R-:W-:-:S01]  /*14000*/  FFMA.FTZ R151, R151, R91, -R172 ;  /* 0x0000005b97977223 */ /* 0x000fc200000108ac */
[-CC-:B------:R-:W-:Y:S01]  /*14010*/  FFMA.FTZ R122, R122, R91.reuse, -R172.reuse ;  /* 0x0000005b7a7a7223 */ /* 0x180fe200000108ac */
[----:B------:R-:W-:-:S01]  /*14020*/  FFMA.FTZ R123, R123, R91, -R172 ;  /* 0x0000005b7b7b7223 */ /* 0x000fc200000108ac */
[-CC-:B------:R-:W-:Y:S01]  /*14030*/  FFMA.FTZ R126, R126, R91.reuse, -R172.reuse ;  /* 0x0000005b7e7e7223 */ /* 0x180fe200000108ac */
[----:B------:R-:W-:-:S01]  /*14040*/  FFMA.FTZ R127, R127, R91, -R172 ;  /* 0x0000005b7f7f7223 */ /* 0x000fc200000108ac */
[-CC-:B------:R-:W-:Y:S01]  /*14050*/  FFMA.FTZ R131, R131, R91.reuse, -R172.reuse ;  /* 0x0000005b83837223 */ /* 0x180fe200000108ac */
[----:B-1----:R-:W-:-:S01]  /*14060*/  FFMA.FTZ R159, R130, R91, -R172 ;  /* 0x0000005b829f7223 */ /* 0x002fc200000108ac */
        /* <DEDUP_REMOVED lines=8> */
[----:B------:R-:W3:Y:S01]  /*140f0*/  MUFU.EX2 R15, R15 ;  /* 0x0000000f000f7308 */ /* 0x000ee20000000800 */
[----:B------:R-:W-:-:S01]  /*14100*/  FFMA.FTZ R178, R178, R91, -R172 ;  /* 0x0000005bb2b27223 */ /* 0x000fc200000108ac */
[-CC-:B------:R-:W-:Y:S01]  /*14110*/  FFMA.FTZ R118, R118, R91.reuse, -R172.reuse ;  /* 0x0000005b76767223 */ /* 0x180fe200000108ac */
[----:B------:R-:W-:-:S01]  /*14120*/  FFMA.FTZ R182, R182, R91, -R172 ;  /* 0x0000005bb6b67223 */ /* 0x000fc200000108ac */
[-CC-:B------:R-:W-:Y:S01]  /*14130*/  FFMA.FTZ R186, R186, R91.reuse, -R172.reuse ;  /* 0x0000005bbaba7223 */ /* 0x180fe200000108ac */
[----:B------:R-:W-:-:S01]  /*14140*/  FFMA.FTZ R188, R188, R91, -R172 ;  /* 0x0000005bbcbc7223 */ /* 0x000fc200000108ac */
[-CC-:B------:R-:W-:Y:S01]  /*14150*/  FFMA.FTZ R94, R94, R91.reuse, -R172.reuse ;  /* 0x0000005b5e5e7223 */ /* 0x180fe200000108ac */
[----:B------:R-:W-:-:S01]  /*14160*/  FFMA.FTZ R224, R224, R91, -R172 ;  /* 0x0000005be0e07223 */ /* 0x000fc200000108ac */
[----:B------:R-:W4:Y:S01]  /*14170*/  MUFU.EX2 R103, R103 ;  /* 0x0000006700677308 */ /* 0x000f220000000800 */
[----:B------:R-:W-:-:S01]  /*14180*/  FFMA.FTZ R98, R98, R91, -R172 ;  /* 0x0000005b62627223 */ /* 0x000fc200000108ac */
[-CC-:B------:R-:W-:Y:S01]  /*14190*/  FFMA.FTZ R89, R89, R91.reuse, -R172.reuse ;  /* 0x0000005b59597223 */ /* 0x180fe200000108ac */
[----:B------:R-:W-:-:S01]  /*141a0*/  FFMA.FTZ R102, R102, R91, -R172 ;  /* 0x0000005b66667223 */ /* 0x000fc200000108ac */
[----:B------:R-:W-:Y:S01]  /*141b0*/  FFMA.FTZ R95, R95, R91, -R172 ;  /* 0x0000005b5f5f7223 */ /* 0x000fe200000108ac */
[----:B0-----:R-:W-:-:S01]  /*141c0*/  FFMA.FTZ R172, R99, R3, R12 ;  /* 0x0000000363ac7223 */ /* 0x001fc2000001000c */
[----:B--2---:R-:W-:-:S02]  /*141d0*/  FFMA.FTZ R20, R97, R20, R14 ;  /* 0x0000001461147223 */ /* 0x004fc4000001000e */
[----:B------:R-:W0:Y:S01]  /*141e0*/  MUFU.EX2 R101, R101 ;  /* 0x0000006500657308 */ /* 0x000e220000000800 */
[----:B-1----:R-:W-:-:S01]  /*141f0*/  FADD.FTZ R172, R13, R172 ;  /* 0x000000ac0dac7221 */ /* 0x002fc20000010000 */
[----:B---3--:R-:W-:-:S06]  /*14200*/  FADD.FTZ R20, R15, R20 ;  /* 0x000000140f147221 */ /* 0x008fcc0000010000 */
[----:B------:R-:W1:Y:S01]  /*14210*/  MUFU.EX2 R152, R152 ;  /* 0x0000009800987308 */ /* 0x000e620000000800 */
[----:B----4-:R-:W-:-:S07]  /*14220*/  FADD.FTZ R3, R103, R172 ;  /* 0x000000ac67037221 */ /* 0x010fce0000010000 */
[----:B------:R-:W2:Y:S08]  /*14230*/  MUFU.EX2 R154, R154 ;  /* 0x0000009a009a7308 */ /* 0x000eb00000000800 */
[----:B------:R-:W3:Y:S08]  /*14240*/  MUFU.EX2 R105, R105 ;  /* 0x0000006900697308 */ /* 0x000ef00000000800 */
[----:B------:R-:W4:Y:S08]  /*14250*/  MUFU.EX2 R155, R155 ;  /* 0x0000009b009b7308 */ /* 0x000f300000000800 */
[----:B------:R-:W5:Y:S08]  /*14260*/  MUFU.EX2 R156, R156 ;  /* 0x0000009c009c7308 */ /* 0x000f700000000800 */
[----:B------:R-:W5:Y:S08]  /*14270*/  MUFU.EX2 R158, R158 ;  /* 0x0000009e009e7308 */ /* 0x000f700000000800 */
[----:B------:R-:W5:Y:S08]  /*14280*/  MUFU.EX2 R107, R107 ;  /* 0x0000006b006b7308 */ /* 0x000f700000000800 */
[----:B------:R-:W5:Y:S08]  /*14290*/  MUFU.EX2 R157, R157 ;  /* 0x0000009d009d7308 */ /* 0x000f700000000800 */
[----:B------:R0:W-:Y:S08]  /*142a0*/  MUFU.EX2 R114, R159 ;  /* 0x0000009f00727308 */ /* 0x0001f00000000800 */
[----:B------:R-:W5:Y:S01]  /*142b0*/  MUFU.EX2 R160, R160 ;  /* 0x000000a000a07308 */ /* 0x000f620000000800 */
[----:B0-----:R-:W-:-:S01]  /*142c0*/  FADD.FTZ R159, R101, R20 ;  /* 0x00000014659f7221 */ /* 0x001fc20000010000 */
[----:B-1----:R-:W-:-:S03]  /*142d0*/  FADD.FTZ R20, R152, R3 ;  /* 0x0000000398147221 */ /* 0x002fc60000010000 */
[----:B--2---:R-:W-:Y:S01]  /*142e0*/  FADD.FTZ R172, R154, R159 ;  /* 0x0000009f9aac7221 */ /* 0x004fe20000010000 */
[----:B---3--:R-:W-:-:S02]  /*142f0*/  FADD.FTZ R3, R105, R20 ;  /* 0x0000001469037221 */ /* 0x008fc40000010000 */
[----:B------:R-:W0:Y:S01]  /*14300*/  MUFU.EX2 R162, R162 ;  /* 0x000000a200a27308 */ /* 0x000e220000000800 */
[----:B----4-:R-:W-:-:S01]  /*14310*/  FADD.FTZ R159, R155, R172 ;  /* 0x000000ac9b9f7221 */ /* 0x010fc20000010000 */
[----:B-----5:R-:W-:-:S03]  /*14320*/  FADD.FTZ R20, R156, R3 ;  /* 0x000000039c147221 */ /* 0x020fc60000010000 */
[----:B------:R-:W-:Y:S01]  /*14330*/  FADD.FTZ R172, R158, R159 ;  /* 0x0000009f9eac7221 */ /* 0x000fe20000010000 */
[----:B------:R-:W-:-:S02]  /*14340*/  FADD.FTZ R3, R107, R20 ;  /* 0x000000146b037221 */ /* 0x000fc40000010000 */
[----:B------:R-:W1:Y:S01]  /*14350*/  MUFU.EX2 R109, R109 ;  /* 0x0000006d006d7308 */ /* 0x000e620000000800 */
[----:B------:R-:W-:-:S01]  /*14360*/  FADD.FTZ R161, R157, R172 ;  /* 0x000000ac9da17221 */ /* 0x000fc20000010000 */
        /* <DEDUP_REMOVED lines=11> */
[----:B------:R-:W-:Y:S01]  /*14420*/  MUFU.EX2 R140, R140 ;  /* 0x0000008c008c7308 */ /* 0x000fe20000000800 */
[----:B--2---:R-:W-:-:S07]  /*14430*/  FADD.FTZ R163, R111, R172 ;  /* 0x000000ac6fa37221 */ /* 0x004fce0000010000 */
[----:B------:R-:W1:Y:S01]  /*14440*/  MUFU.EX2 R143, R143 ;  /* 0x0000008f008f7308 */ /* 0x000e620000000800 */
[----:B0-----:R-:W-:-:S07]  /*14450*/  FADD.FTZ R20, R142, R3 ;  /* 0x000000038e147221 */ /* 0x001fce0000010000 */
[----:B------:R-:W-:Y:S08]  /*14460*/  MUFU.EX2 R113, R113 ;  /* 0x0000007100717308 */ /* 0x000ff00000000800 */
[----:B------:R-:W0:Y:S01]  /*14470*/  MUFU.EX2 R146, R146 ;  /* 0x0000009200927308 */ /* 0x000e220000000800 */
[----:B-1----:R-:W-:-:S07]  /*14480*/  FADD.FTZ R3, R143, R20 ;  /* 0x000000148f037221 */ /* 0x002fce0000010000 */
[----:B------:R-:W-:Y:S08]  /*14490*/  MUFU.EX2 R144, R144 ;  /* 0x0000009000907308 */ /* 0x000ff00000000800 */
[----:B------:R-:W1:Y:S01]  /*144a0*/  MUFU.EX2 R147, R147 ;  /* 0x0000009300937308 */ /* 0x000e620000000800 */
[----:B0-----:R-:W-:-:S07]  /*144b0*/  FADD.FTZ R20, R146, R3 ;  /* 0x0000000392147221 */ /* 0x001fce0000010000 */
[----:B------:R-:W-:Y:S08]  /*144c0*/  MUFU.EX2 R115, R115 ;  /* 0x0000007300737308 */ /* 0x000ff00000000800 */
[----:B------:R-:W0:Y:S01]  /*144d0*/  MUFU.EX2 R150, R150 ;  /* 0x0000009600967308 */ /* 0x000e220000000800 */
[----:B-1----:R-:W-:-:S07]  /*144e0*/  FADD.FTZ R3, R147, R20 ;  /* 0x0000001493037221 */ /* 0x002fce0000010000 */
[----:B------:R-:W1:Y:S08]  /*144f0*/  MUFU.EX2 R148, R148 ;  /* 0x0000009400947308 */ /* 0x000e700000000800 */
[----:B------:R2:W-:Y:S01]  /*14500*/  MUFU.EX2 R159, R166 ;  /* 0x000000a6009f7308 */ /* 0x0005e20000000800 */
[----:B0-----:R-:W-:-:S07]  /*14510*/  FADD.FTZ R20, R150, R3 ;  /* 0x0000000396147221 */ /* 0x001fce0000010000 */
[----:B------:R-:W0:Y:S01]  /*14520*/  MUFU.EX2 R151, R151 ;  /* 0x0000009700977308 */ /* 0x000e220000000800 */
[----:B--2---:R-:W-:-:S04]  /*14530*/  FADD.FTZ R166, R140, R163 ;  /* 0x000000a38ca67221 */ /* 0x004fc80000010000 */
[----:B------:R-:W-:-:S03]  /*14540*/  FADD.FTZ R163, R113, R166 ;  /* 0x000000a671a37221 */ /* 0x000fc60000010000 */
[----:B------:R-:W2:Y:S01]  /*14550*/  MUFU.EX2 R117, R117 ;  /* 0x0000007500757308 */ /* 0x000ea20000000800 */
[----:B------:R-:W-:-:S04]  /*14560*/  FADD.FTZ R166, R144, R163 ;  /* 0x000000a390a67221 */ /* 0x000fc80000010000 */
[----:B------:R-:W-:-:S03]  /*14570*/  FADD.FTZ R165, R115, R166 ;  /* 0x000000a673a57221 */ /* 0x000fc60000010000 */
[----:B------:R-:W3:Y:S01]  /*14580*/  MUFU.EX2 R122, R122 ;  /* 0x0000007a007a7308 */ /* 0x000ee20000000800 */
[----:B-1----:R-:W-:-:S01]  /*14590*/  FADD.FTZ R166, R148, R165 ;  /* 0x000000a594a67221 */ /* 0x002fc20000010000 */
[----:B0-----:R-:W-:-:S06]  /*145a0*/  FADD.FTZ R3, R151, R20 ;  /* 0x0000001497037221 */ /* 0x001fcc0000010000 */
[----:B------:R-:W0:Y:S01]  /*145b0*/  MUFU.EX2 R120, R120 ;  /* 0x0000007800787308 */ /* 0x000e220000000800 */
[----:B--2---:R-:W-:-:S07]  /*145c0*/  FADD.FTZ R165, R117, R166 ;  /* 0x000000a675a57221 */ /* 0x004fce0000010000 */
        /* <DEDUP_REMOVED lines=92> */
.L_x_7530:
[----:B------:R-:W-:Y:S01]  /*14b90*/  F2FP.SATFINITE.E4M3.F32.PACK_AB_MERGE_C R103, R152, R103, RZ ;  /* 0x000000679867723e */ /* 0x000fe200048070ff */
[-C--:B------:R-:W-:Y:S01]  /*14ba0*/  FMUL.FTZ R24, R24, R99.reuse ;  /* 0x0000006318187220 */ /* 0x080fe20000410000 */
[----:B------:R-:W-:Y:S01]  /*14bb0*/  ISETP.GT.AND P1, PT, R21, RZ, PT ;  /* 0x000000ff1500720c */ /* 0x000fe20003f24270 */
[-C--:B------:R-:W-:Y:S01]  /*14bc0*/  FMUL.FTZ R25, R25, R99.reuse ;  /* 0x0000006319197220 */ /* 0x080fe20000410000 */
[----:B------:R-:W-:Y:S01]  /*14bd0*/  F2FP.SATFINITE.E4M3.F32.PACK_AB_MERGE_C R172, R13, R12, R103 ;  /* 0x0000000c0dac723e */ /* 0x000fe20004807067 */
[-C--:B------:R-:W-:Y:S01]  /*14be0*/  FMUL.FTZ R28, R28, R99.reuse ;  /* 0x000000631c1c7220 */ /* 0x080fe20000410000 */
[----:B------:R-:W-:Y:S01]  /*14bf0*/  LEA R12, R220, R18, 0x3 ;  /* 0x00000012dc0c7211 */ /* 0x000fe200078e18ff */
[-C--:B------:R-:W-:Y:S01]  /*14c00*/  FMUL.FTZ R29, R29, R99.reuse ;  /* 0x000000631d1d7220 */ /* 0x080fe20000410000 */
[----:B------:R-:W-:Y:S01]  /*14c10*/  F2FP.SATFINITE.E4M3.F32.PACK_AB_MERGE_C R116, R141, R116, RZ ;  /* 0x000000748d74723e */ /* 0x000fe200048070ff */
[-C--:B------:R-:W-:Y:S01]  /*14c20*/  FMUL.FTZ R32, R32, R99.reuse ;  /* 0x0000006320207220 */ /* 0x080fe20000410000 */
[----:B------:R-:W-:Y:S01]  /*14c30*/  F2FP.SATFINITE.E4M3.F32.PACK_AB_MERGE_C R94, R169, R94, RZ ;  /* 0x0000005ea95e723e */ /* 0x000fe200048070ff */
[----:B------:R-:W-:Y:S01]  /*14c40*/  VIADD R12, R12, 0x22860 ;  /* 0x000228600c0c7836 */ /* 0x000fe20000000000 */
[----:B------:R-:W-:Y:S01]  /*14c50*/  F2FP.SATFINITE.E4M3.F32.PACK_AB_MERGE_C R116, R137, R112, R116 ;  /* 0x000000708974723e */ /* 0x000fe20004807074 */
        /* <DEDUP_REMOVED lines=96> */
[----:B------:R-:W-:Y:S01]  /*15260*/  VIADD R21, R21, 0xffffffff ;  /* 0xffffffff15157836 */ /* 0x000fe20000000000 */
[----:B------:R-:W-:Y:S01]  /*15270*/  MOV R171, R90 ;  /* 0x0000005a00ab7202 */ /* 0x000fe20000000f00 */
[----:B------:R-:W-:-:S02]  /*15280*/  IMAD.MOV.U32 R169, RZ, RZ, R92 ;  /* 0x000000ffffa97224 */ /* 0x000fc400078e005c */
[----:B------:R-:W-:Y:S02]  /*15290*/  IMAD.MOV.U32 R222, RZ, RZ, R199 ;  /* 0x000000ffffde7224 */ /* 0x000fe400078e00c7 */
[----:B------:R-:W-:Y:S02]  /*152a0*/  IMAD.MOV.U32 R220, RZ, RZ, R197 ;  /* 0x000000ffffdc7224 */ /* 0x000fe400078e00c5 */
[----:B------:R-:W-:Y:S01]  /*152b0*/  IMAD.MOV.U32 R186, RZ, RZ, R116 ;  /* 0x000000ffffba7224 */ /* 0x000fe200078e0074 */
[----:B0-----:R-:W-:Y:S06]  /*152c0*/  @P1 BRA `(.L_x_7531) ;  /* 0xffffffc8000c1947 */ /* 0x001fec000383ffff */
.L_x_7519:
[----:B------:R-:W-:Y:S05]  /*152d0*/  WARPSYNC.ALL ;  /* 0x0000000000007948 */ /* 0x000fea0003800000 */
[----:B------:R-:W-:Y:S06]  /*152e0*/  BAR.ARV 0x8, 0x180 ;  /* 0x0206000000007b1d */ /* 0x000fec0000002000 */
[----:B------:R-:W-:Y:S05]  /*152f0*/  @!P0 BRA `(.L_x_7532) ;  /* 0x0000000000048947 */ /* 0x000fea0003800000 */
[----:B------:R-:W-:Y:S01]  /*15300*/  BPT.TRAP 0x1 ;  /* 0x000000040000795c */ /* 0x000fe20000300000 */
.L_x_7532:
[----:B------:R-:W-:Y:S02]  /*15310*/  LEA R11, R197, R18, 0x3 ;  /* 0x00000012c50b7211 */ /* 0x000fe400078e18ff */
[----:B------:R-:W-:-:S04]  /*15320*/  SHF.L.U32 R0, R199, 0x1f, RZ ;  /* 0x0000001fc7007819 */ /* 0x000fc800000006ff */
[----:B------:R0:W1:Y:S01]  /*15330*/  SYNCS.PHASECHK.TRANS64.TRYWAIT P1, [R11+URZ+0x22850], R0 ;  /* 0x022850000b0075a7 */ /* 0x000062000802017f */
[----:B------:R-:W-:Y:S05]  /*15340*/  @!P0 BRA `(.L_x_7533) ;  /* 0x0000000000048947 */ /* 0x000fea0003800000 */
[----:B------:R-:W-:Y:S01]  /*15350*/  BPT.TRAP 0x1 ;  /* 0x000000040000795c */ /* 0x000fe20000300000 */
.L_x_7533:
[----:B------:R-:W-:-:S05]  /*15360*/  VIADD R18, R18, 0x400 ;  /* 0x0000040012127836 */ /* 0x000fca0000000000 */
[----:B------:R-:W-:-:S04]  /*15370*/  SHF.R.U32.HI R18, RZ, 0x4, R18 ;  /* 0x00000004ff127819 */ /* 0x000fc80000011612 */
[----:B------:R-:W-:-:S04]  /*15380*/  LOP3.LUT R18, R18, 0x3fff, RZ, 0xc0, !PT ;  /* 0x00003fff12127812 */ /* 0x000fc800078ec0ff */
[----:B------:R-:W-:Y:S01]  /*15390*/  LOP3.LUT R18, R18, 0x10000, RZ, 0xfc, !PT ;  /* 0x0001000012127812 */ /* 0x000fe200078efcff */
[----:B-1----:R-:W-:Y:S06]  /*153a0*/  @P1 BRA `(.L_x_7534) ;  /* 0x0000000000081947 */ /* 0x002fec0003800000 */
[----:B------:R-:W1:Y:S02]  /*153b0*/  SYNCS.PHASECHK.TRANS64.TRYWAIT P1, [R11+URZ+0x22850], R0 ;  /* 0x022850000b0075a7 */ /* 0x000e64000802017f */
[----:B-1----:R-:W-:Y:S05]  /*153c0*/  @!P1 BRA `(.L_x_7535) ;  /* 0x000000c0000c9947 */ /* 0x002fea0003800000 */
.L_x_7534:
[----:B------:R-:W-:Y:S01]  /*153d0*/  IMAD R4, R197, 0x500, R18 ;  /* 0x00000500c5047824 */ /* 0x000fe200078e0212 */
[----:B------:R-:W-:Y:S05]  /*153e0*/  WARPSYNC.ALL ;  /* 0x0000000000007948 */ /* 0x000fea0003800000 */
[----:B------:R-:W-:Y:S01]  /*153f0*/  IMAD.MOV.U32 R5, RZ, RZ, -0x3ffffff0 ;  /* 0xc0000010ff057424 */ /* 0x000fe200078e00ff */
[C---:B------:R-:W-:Y:S01]  /*15400*/  R2UR UR6, R4.reuse ;  /* 0x00000000040672ca */ /* 0x040fe200000e0000 */
[----:B------:R-:W-:Y:S01]  /*15410*/  WARPGROUP.ARRIVE ;  /* 0x00000000000079c5 */ /* 0x000fe20000000000 */
[C---:B------:R-:W-:Y:S01]  /*15420*/  VIADD R6, R4.reuse, 0x100 ;  /* 0x0000010004067836 */ /* 0x040fe20000000000 */
[----:B------:R-:W-:Y:S01]  /*15430*/  MOV R7, 0xc0000010 ;  /* 0xc000001000077802 */ /* 0x000fe20000000f00 */
[----:B------:R-:W-:Y:S01]  /*15440*/  ULDC.64 UR4, c[0x0][0x9a0] ;  /* 0x0002680000047ab9 */ /* 0x000fe20000000a00 */
[----:B------:R-:W-:Y:S01]  /*15450*/  R2UR UR7, R5 ;  /* 0x00000000050772ca */ /* 0x000fe200000e0000 */
[----:B------:R-:W-:Y:S01]  /*15460*/  VIADD R12, R4, 0x200 ;  /* 0x00000200040c7836 */ /* 0x000fe20000000000 */
[----:B------:R-:W-:-:S04]  /*15470*/  ISETP.NE.U32.AND P1, PT, RZ, UR4, PT ;  /* 0x00000004ff007c0c */ /* 0x000fc8000bf25070 */
[----:B------:R-:W-:-:S07]  /*15480*/  ISETP.NE.AND.EX P1, PT, RZ, UR5, PT, P1 ;  /* 0x00000005ff007c0c */ /* 0x000fce000bf25310 */
[----:B------:R-:W-:Y:S01]  /*15490*/  QGMMA.64x128x32.F32.E4M3.E4M3 R24, R172, gdesc[UR4], R24, gsb0 ;  /* 0x01e00004ac187df3 */ /* 0x000fe20008000818 */
[----:B------:R-:W-:Y:S02]  /*154a0*/  R2UR UR6, R6 ;  /* 0x00000000060672ca */ /* 0x000fe400000e0000 */
[----:B------:R-:W-:-:S03]  /*154b0*/  R2UR UR7, R7 ;  /* 0x00000000070772ca */ /* 0x000fc600000e0000 */
[----:B------:R-:W0:Y:S01]  /*154c0*/  @P1 LDC.64 R6, c[0x0][0x9c8] ;  /* 0x00027200ff061b82 */ /* 0x000e220000000a00 */
[----:B------:R-:W-:-:S07]  /*154d0*/  @P1 SHF.R.S32.HI R13, RZ, 0x1f, R170 ;  /* 0x0000001fff0d1819 */ /* 0x000fce00000114aa */
[----:B------:R-:W2:Y:S01]  /*154e0*/  @P1 LDC.64 R8, c[0x0][0x9d0] ;  /* 0x00027400ff081b82 */ /* 0x000ea20000000a00 */
[----:B01----:R-:W-:-:S04]  /*154f0*/  @P1 IMAD R0, R214, R6, RZ ;  /* 0x00000006d6001224 */ /* 0x003fc800078e02ff */
[C---:B------:R-:W-:Y:S02]  /*15500*/  @P1 IMAD R5, R207.reuse, R7, R0 ;  /* 0x00000007cf051224 */ /* 0x040fe400078e0200 */
[----:B------:R-:W-:-:S04]  /*15510*/  @P1 IMAD.WIDE.U32 R6, R207, R6, RZ ;  /* 0x00000006cf061225 */ /* 0x000fc800078e00ff */
[-C--:B--2---:R-:W-:Y:S02]  /*15520*/  @P1 IMAD R0, R13, R8.reuse, RZ ;  /* 0x000000080d001224 */ /* 0x084fe400078e02ff */
[----:B------:R-:W-:Y:S02]  /*15530*/  IMAD.MOV.U32 R13, RZ, RZ, -0x3ffffff0 ;  /* 0xc0000010ff0d7424 */ /* 0x000fe400078e00ff */
[----:B------:R-:W-:Y:S02]  /*15540*/  @P1 IMAD.IADD R7, R7, 0x1, R5 ;  /* 0x0000000107071824 */ /* 0x000fe400078e0205 */
[C---:B------:R-:W-:Y:S01]  /*15550*/  @P1 IMAD R5, R170.reuse, R9, R0 ;  /* 0x00000009aa051224 */ /* 0x040fe200078e0200 */
[----:B------:R-:W-:Y:S01]  /*15560*/  MOV R0, 0x3f800000 ;  /* 0x3f80000000007802 */ /* 0x000fe20000000f00 */
[----:B------:R-:W-:-:S04]  /*15570*/  @P1 IMAD.WIDE.U32 R6, R170, R8, R6 ;  /* 0x00000008aa061225 */ /* 0x000fc800078e0006 */
[----:B------:R-:W-:Y:S01]  /*15580*/  @P1 IMAD.IADD R5, R7, 0x1, R5 ;  /* 0x0000000107051824 */ /* 0x000fe200078e0205 */
[----:B------:R-:W-:-:S04]  /*15590*/  @P1 LEA R8, P2, R6, UR4, 0x2 ;  /* 0x0000000406081c11 */ /* 0x000fc8000f8410ff */
[----:B------:R-:W-:-:S05]  /*155a0*/  @P1 LEA.HI.X R9, R6, UR5, R5, 0x2, P2 ;  /* 0x0000000506091c11 */ /* 0x000fca00090f1405 */
[----:B------:R0:W2:Y:S01]  /*155b0*/  @P1 LDG.E R0, desc[UR60][R8.64] ;  /* 0x0000003c08001981 */ /* 0x0000a2000c1e1900 */
[----:B------:R-:W-:Y:S02]  /*155c0*/  WARPGROUP.DEPBAR.LE gsb0, 0x0 ;  /* 0x00008000000079c5 */ /* 0x000fe40000010000 */
[----:B------:R-:W-:-:S06]  /*155d0*/  WARPGROUP.ARRIVE ;  /* 0x00000000000079c5 */ /* 0x000fcc0000000000 */
[----:B------:R-:W-:Y:S01]  /*155e0*/  QGMMA.64x128x32.F32.E4M3.E4M3 R24, R176, gdesc[UR4], R24, gsb0 ;  /* 0x01e00004b0187df3 */ /* 0x000fe20008000818 */
[----:B------:R-:W-:Y:S02]  /*155f0*/  R2UR UR6, R12 ;  /* 0x000000000c0672ca */ /* 0x000fe400000e0000 */
[----:B------:R-:W-:Y:S01]  /*15600*/  R2UR UR7, R13 ;  /* 0x000000000d0772ca */ /* 0x000fe200000e0000 */
[----:B------:R-:W-:Y:S02]  /*15610*/  VIADD R6, R4, 0x300 ;  /* 0x0000030004067836 */ /* 0x000fe40000000000 */
[----:B------:R-:W-:Y:S01]  /*15620*/  IMAD.MOV.U32 R7, RZ, RZ, -0x3ffffff0 ;  /* 0xc0000010ff077424 */ /* 0x000fe200078e00ff */
[----:B------:R-:W-:Y:S02]  /*15630*/  WARPGROUP.DEPBAR.LE gsb0, 0x0 ;  /* 0x00008000000079c5 */ /* 0x000fe40000010000 */
[----:B------:R-:W-:-:S07]  /*15640*/  WARPGROUP.ARRIVE ;  /* 0x00000000000079c5 */ /* 0x000fce0000000000 */
[----:B------:R-:W-:Y:S01]  /*15650*/  QGMMA.64x128x32.F32.E4M3.E4M3 R24, R180, gdesc[UR4], R24, gsb0 ;  /* 0x01e00004b4187df3 */ /* 0x000fe20008000818 */
[----:B------:R-:W-:Y:S02]  /*15660*/  R2UR UR6, R6 ;  /* 0x00000000060672ca */ /* 0x000fe400000e0000 */
[----:B------:R-:W-:Y:S01]  /*15670*/  R2UR UR7, R7 ;  /* 0x00000000070772ca */ /* 0x000fe200000e0000 */
[----:B------:R-:W-:Y:S01]  /*15680*/  IMAD.MOV.U32 R5, RZ, RZ, -0x3ffffff0 ;  /* 0xc0000010ff057424 */ /* 0x000fe200078e00ff */
[----:B------:R-:W-:Y:S01]  /*15690*/  IADD3 R4, R4, 0x400, RZ ;  /* 0x0000040004047810 */ /* 0x000fe20007ffe0ff */
[----:B------:R-:W1:Y:S04]  /*156a0*/  SHFL.BFLY PT, R2, R3, 0x2, 0x1f ;  /* 0x0c401f0003027f89 */ /* 0x000e6800000e0000 */
[----:B------:R-:W3:Y:S01]  /*156b0*/  SHFL.BFLY PT, R7, R20, 0x2, 0x1f ;  /* 0x0c401f0014077f89 */ /* 0x000ee200000e0000 */
[----:B------:R-:W-:-:S02]  /*156c0*/  WARPGROUP.DEPBAR.LE gsb0, 0x0 ;  /* 0x00008000000079c5 */ /* 0x000fc40000010000 */
[----:B------:R-:W-:-:S06]  /*156d0*/  WARPGROUP.ARRIVE ;  /* 0x00000000000079c5 */ /* 0x000fcc0000000000 */
[----:B------:R-:W-:Y:S01]  /*156e0*/  QGMMA.64x128x32.F32.E4M3.E4M3 R24, R184, gdesc[UR4], R24, gsb0 ;  /* 0x01e00004b8187df3 */ /* 0x000fe20008000818 */
[----:B------:R-:W-:Y:S02]  /*156f0*/  R2UR UR6, R4 ;  /* 0x00000000040672ca */ /* 0x000fe400000e0000 */
[----:B------:R-:W-:Y:S01]  /*15700*/  R2UR UR7, R5 ;  /* 0x00000000050772ca */ /* 0x000fe200000e0000 */
[----:B-1----:R-:W-:-:S01]  /*15710*/  FADD.FTZ R2, R2, R3 ;  /* 0x0000000302027221 */ /* 0x002fc20000010000 */
[----:B---3--:R-:W-:-:S04]  /*15720*/  FADD.FTZ R7, R7, R20 ;  /* 0x0000001407077221 */ /* 0x008fc80000010000 */
[----:B------:R-:W1:Y:S04]  /*15730*/  SHFL.BFLY PT, R5, R2, 0x1, 0x1f ;  /* 0x0c201f0002057f89 */ /* 0x000e6800000e0000 */
[----:B------:R-:W0:Y:S01]  /*15740*/  SHFL.BFLY PT, R4, R7, 0x1, 0x1f ;  /* 0x0c201f0007047f89 */ /* 0x000e2200000e0000 */
[----:B------:R-:W-:Y:S02]  /*15750*/  IMAD.MOV.U32 R3, RZ, RZ, RZ ;  /* 0x000000ffff037224 */ /* 0x000fe400078e00ff */
[----:B-1----:R-:W-:Y:S01]  /*15760*/  FADD.FTZ R6, R2, R5 ;  /* 0x0000000502067221 */ /* 0x002fe20000010000 */
[----:B0-----:R-:W-:-:S04]  /*15770*/  FADD.FTZ R8, R7, R4 ;  /* 0x0000000407087221 */ /* 0x001fc80000010000 */
        /* <DEDUP_REMOVED lines=13> */
[----:B------:R-:W3:Y:S01]  /*15850*/  @P1 MUFU.RCP R7, R8 ;  /* 0x0000000800071308 */ /* 0x000ee20000001000 */
[C---:B------:R-:W-:Y:S01]  /*15860*/  @P2 FMUL.FTZ R5, R91.reuse, 0.69314718246459960938 ;  /* 0x3f3172185b052820 */ /* 0x040fe20000410000 */
[----:B0-----:R-:W-:Y:S01]  /*15870*/  @P2 FMUL.FTZ R2, R2, 0.69314718246459960938 ;  /* 0x3f31721802022820 */ /* 0x001fe20000410000 */
[----:B------:R-:W-:Y:S01]  /*15880*/  @P3 FMUL.FTZ R12, R91, 0.69314718246459960938 ;  /* 0x3f3172185b0c3820 */ /* 0x000fe20000410000 */
[----:B------:R-:W-:Y:S01]  /*15890*/  MOV R88, 0xff800000 ;  /* 0xff80000000587802 */ /* 0x000fe20000000f00 */
[----:B------:R-:W-:-:S02]  /*158a0*/  IMAD.MOV.U32 R89, RZ, RZ, -0x800000 ;  /* 0xff800000ff597424 */ /* 0x000fc400078e00ff */
[----:B------:R-:W-:Y:S01]  /*158b0*/  @P2 FFMA.FTZ R88, R5, R90, R2 ;  /* 0x0000005a05582223 */ /* 0x000fe20000010002 */
[----:B-1----:R-:W-:Y:S01]  /*158c0*/  @P3 FMUL.FTZ R9, R4, 0.69314718246459960938 ;  /* 0x3f31721804093820 */ /* 0x002fe20000410000 */
[----:B--2---:R-:W-:-:S03]  /*158d0*/  FMUL.FTZ R3, R3, R0 ;  /* 0x0000000003037220 */ /* 0x004fc60000410000 */
[----:B------:R-:W-:Y:S01]  /*158e0*/  @P3 FFMA.FTZ R89, R12, R92, R9 ;  /* 0x0000005c0c593223 */ /* 0x000fe20000010009 */
[----:B---3--:R-:W-:Y:S01]  /*158f0*/  FMUL.FTZ R2, R7, R0 ;  /* 0x0000000007027220 */ /* 0x008fe20000410000 */
[----:B------:R-:W-:Y:S02]  /*15900*/  WARPGROUP.DEPBAR.LE gsb0, 0x0 ;  /* 0x00008000000079c5 */ /* 0x000fe40000010000 */
[----:B------:R-:W-:Y:S05]  /*15910*/  @!P0 BRA `(.L_x_7536) ;  /* 0x0000000000048947 */ /* 0x000fea0003800000 */
[----:B------:R-:W-:Y:S01]  /*15920*/  BPT.TRAP 0x1 ;  /* 0x000000040000795c */ /* 0x000fe20000300000 */
.L_x_7536:
[----:B------:R-:W0:Y:S01]  /*15930*/  S2R R4, SR_CgaCtaId ;  /* 0x0000000000047919 */ /* 0x000e220000008800 */
[----:B------:R-:W-:Y:S02]  /*15940*/  VIADD R0, R11, 0x22860 ;  /* 0x000228600b007836 */ /* 0x000fe40000000000 */
[-C--:B------:R-:W-:Y:S01]  /*15950*/  FMUL.FTZ R90, R48, R3.reuse ;  /* 0x00000003305a7220 */ /* 0x080fe20000410000 */
[----:B------:R-:W-:Y:S02]  /*15960*/  VIADD R197, R197, 0x1 ;  /* 0x00000001c5c57836 */ /* 0x000fe40000000000 */
        /* <DEDUP_REMOVED lines=28> */
[----:B0-----:R-:W-:Y:S01]  /*15b30*/  PRMT R0, R4, 0x654, R0 ;  /* 0x0000065404007816 */ /* 0x001fe20000000000 */
        /* <DEDUP_REMOVED lines=39> */
[----:B------:R-:W-:-:S02]  /*15db0*/  LOP3.LUT R199, R199, R0, RZ, 0x3c, !PT ;  /* 0x00000000c7c77212 */ /* 0x000fc400078e3cff */
[----:B------:R-:W-:Y:S02]  /*15dc0*/  IADD3 R213, R213, 0x1, RZ ;  /* 0x00000001d5d57810 */ /* 0x000fe40007ffe0ff */
[----:B------:R-:W-:-:S07]  /*15dd0*/  SEL R197, R197, RZ, P0 ;  /* 0x000000ffc5c57207 */ /* 0x000fce0000000000 */
.L_x_7482:
[----:B------:R-:W-:Y:S05]  /*15de0*/  WARPSYNC.ALL ;  /* 0x0000000000007948 */ /* 0x000fea0003800000 */
[----:B------:R-:W0:Y:S01]  /*15df0*/  S2R R0, SR_CgaCtaId ;  /* 0x0000000000007919 */ /* 0x000e220000008800 */
[----:B------:R-:W-:Y:S01]  /*15e00*/  MOV R18, 0x400 ;  /* 0x0000040000127802 */ /* 0x000fe20000000f00 */
[----:B------:R-:W-:Y:S01]  /*15e10*/  BSSY B0, `(.L_x_7537) ;  /* 0x0000276000007945 */ /* 0x000fe20003800000 */
[----:B------:R-:W-:Y:S02]  /*15e20*/  BAR.SYNC.DEFER_BLOCKING 0x5, 0x180 ;  /* 0x0146000000007b1d */ /* 0x000fe40000010000 */
[----:B0-----:R-:W-:-:S05]  /*15e30*/  LEA R18, R0, R18, 0x18 ;  /* 0x0000001200127211 */ /* 0x001fca00078ec0ff */
[----:B------:R0:W1:Y:S01]  /*15e40*/  LDS.128 R168, [R18+0x228d0] ;  /* 0x0228d00012a87984 */ /* 0x0000620000000c00 */
[----:B------:R-:W-:Y:S06]  /*15e50*/  BAR.ARV 0x4, 0x180 ;  /* 0x0106000000007b1d */ /* 0x000fec0000002000 */
[----:B------:R-:W-:Y:S05]  /*15e60*/  @P1 BRA `(.L_x_7538) ;  /* 0x0000001800c81947 */ /* 0x000fea0003800000 */
[----:B------:R-:W2:Y:S01]  /*15e70*/  S2R R50, SR_TID.X ;  /* 0x0000000000327919 */ /* 0x000ea20000002100 */
[----:B------:R-:W-:Y:S01]  /*15e80*/  ULDC.64 UR4, c[0x4][0xa8] ;  /* 0x01002a0000047ab9 */ /* 0x000fe20000000a00 */
[----:B-----5:R-:W3:Y:S01]  /*15e90*/  LDL R24, [R1+0x14] ;  /* 0x0000140001187983 */ /* 0x020ee20000100800 */
[----:B--2---:R-:W-:-:S05]  /*15ea0*/  IMAD.SHL.U32 R0, R50, 0x4, RZ ;  /* 0x0000000432007824 */ /* 0x004fca00078e00ff */
[----:B------:R-:W-:-:S04]  /*15eb0*/  LOP3.LUT R0, R0, 0xc, RZ, 0xc0, !PT ;  /* 0x0000000c00007812 */ /* 0x000fc800078ec0ff */
[----:B------:R-:W-:-:S05]  /*15ec0*/  IADD3 R2, P0, R0, UR4, RZ ;  /* 0x0000000400027c10 */ /* 0x000fca000ff1e0ff */
[----:B------:R-:W-:-:S05]  /*15ed0*/  IMAD.X R3, RZ, RZ, UR5, P0 ;  /* 0x00000005ff037e24 */ /* 0x000fca00080e06ff */
[----:B------:R2:W4:Y:S01]  /*15ee0*/  LDG.E.CONSTANT R0, desc[UR60][R2.64] ;  /* 0x0000003c02007981 */ /* 0x000522000c1e9900 */
[----:B------:R-:W-:Y:S01]  /*15ef0*/  F2FP.BF16.F32.PACK_AB R60, R60, R61 ;  /* 0x0000003d3c3c723e */ /* 0x000fe200000010ff */
[----:B------:R-:W-:Y:S01]  /*15f00*/  UMOV UR4, 0xffffffff ;  /* 0xffffffff00047882 */ /* 0x000fe20000000000 */
[----:B------:R-:W-:Y:S01]  /*15f10*/  F2FP.BF16.F32.PACK_AB R61, R42, R43 ;  /* 0x0000002b2a3d723e */ /* 0x000fe200000010ff */
        /* <DEDUP_REMOVED lines=15> */
[----:B--2---:R-:W-:Y:S02]  /*16010*/  LOP3.LUT P0, R2, R50, 0x3, RZ, 0xc0, !PT ;  /* 0x0000000332027812 */ /* 0x004fe4000780c0ff */
[----:B------:R-:W-:-:S02]  /*16020*/  F2FP.BF16.F32.PACK_AB R101, R101, R102 ;  /* 0x000000666565723e */ /* 0x000fc400000010ff */
[----:B------:R-:W-:Y:S02]  /*16030*/  MOV R54, R18 ;  /* 0x0000001200367202 */ /* 0x000fe40000000f00 */
[----:B0-----:R-:W-:Y:S02]  /*16040*/  MOV R55, R25 ;  /* 0x0000001900377202 */ /* 0x001fe40000000f00 */
[----:B------:R-:W-:Y:S02]  /*16050*/  F2FP.BF16.F32.PACK_AB R100, R99, R100 ;  /* 0x000000646364723e */ /* 0x000fe400000010ff */
[----:B------:R-:W-:Y:S02]  /*16060*/  ISETP.EQ.OR P0, PT, R2, 0x3, !P0 ;  /* 0x000000030200780c */ /* 0x000fe40004702670 */
        /* <DEDUP_REMOVED lines=14> */
[----:B------:R-:W-:Y:S02]  /*16150*/  SEL R13, R101, R100, P0 ;  /* 0x00000064650d7207 */ /* 0x000fe40000000000 */
[----:B------:R-:W-:Y:S01]  /*16160*/  SEL R3, R100, R101, P0 ;  /* 0x0000006564037207 */ /* 0x000fe20000000000 */
[----:B---3--:R-:W-:-:S03]  /*16170*/  IMAD.WIDE R4, R24, 0x2, R54 ;  /* 0x0000000218047825 */ /* 0x008fc600078e0236 */
[C---:B------:R-:W-:Y:S02]  /*16180*/  IADD3 R9, P1, R4.reuse, 0x4040, RZ ;  /* 0x0000404004097810 */ /* 0x040fe40007f3e0ff */
[C---:B------:R-:W-:Y:S02]  /*16190*/  IADD3 R7, P5, R4.reuse, 0x4060, RZ ;  /* 0x0000406004077810 */ /* 0x040fe40007fbe0ff */
[----:B------:R-:W-:Y:S02]  /*161a0*/  LOP3.LUT R8, R9, 0x380, RZ, 0xc0, !PT ;  /* 0x0000038009087812 */ /* 0x000fe400078ec0ff */
[----:B------:R-:W-:Y:S02]  /*161b0*/  LOP3.LUT R6, R7, 0x380, RZ, 0xc0, !PT ;  /* 0x0000038007067812 */ /* 0x000fe400078ec0ff */
[----:B------:R-:W-:Y:S02]  /*161c0*/  IADD3 R15, P3, R4, 0x4000, RZ ;  /* 0x00004000040f7810 */ /* 0x000fe40007f7e0ff */
[----:B------:R-:W-:-:S02]  /*161d0*/  SHF.R.U64 R8, R8, 0x3, RZ ;  /* 0x0000000308087819 */ /* 0x000fc400000012ff */
[----:B------:R-:W-:Y:S02]  /*161e0*/  SHF.R.U64 R6, R6, 0x3, RZ ;  /* 0x0000000306067819 */ /* 0x000fe400000012ff */
[----:B------:R-:W-:Y:S02]  /*161f0*/  LOP3.LUT R14, R15, 0x380, RZ, 0xc0, !PT ;  /* 0x000003800f0e7812 */ /* 0x000fe400078ec0ff */
[----:B------:R-:W-:Y:S02]  /*16200*/  LOP3.LUT R8, R8, R9, RZ, 0x3c, !PT ;  /* 0x0000000908087212 */ /* 0x000fe400078e3cff */
[----:B------:R-:W-:Y:S01]  /*16210*/  LOP3.LUT R6, R6, R7, RZ, 0x3c, !PT ;  /* 0x0000000706067212 */ /* 0x000fe200078e3cff */
[----:B------:R-:W-:Y:S01]  /*16220*/  IMAD.X R7, RZ, RZ, R5, P5 ;  /* 0x000000ffff077224 */ /* 0x000fe200028e0605 */
[----:B------:R-:W-:Y:S02]  /*16230*/  SHF.R.U64 R14, R14, 0x3, RZ ;  /* 0x000000030e0e7819 */ /* 0x000fe400000012ff */
[----:B------:R-:W-:-:S02]  /*16240*/  IADD3.X R9, RZ, R5, RZ, P1, !PT ;  /* 0x00000005ff097210 */ /* 0x000fc40000ffe4ff */
[C---:B------:R-:W-:Y:S02]  /*16250*/  IADD3 R11, P2, R4.reuse, 0x4020, RZ ;  /* 0x00004020040b7810 */ /* 0x040fe40007f5e0ff */
[C---:B------:R-:W-:Y:S02]  /*16260*/  IADD3 R21, P4, R4.reuse, 0x60, RZ ;  /* 0x0000006004157810 */ /* 0x040fe40007f9e0ff */
[C---:B------:R-:W-:Y:S02]  /*16270*/  IADD3 R27, P1, R4.reuse, 0x20, RZ ;  /* 0x00000020041b7810 */ /* 0x040fe40007f3e0ff */
[----:B------:R-:W-:Y:S02]  /*16280*/  IADD3 R25, P5, R4, 0x40, RZ ;  /* 0x0000004004197810 */ /* 0x000fe40007fbe0ff */
[----:B------:R-:W-:Y:S02]  /*16290*/  LOP3.LUT R14, R14, R15, RZ, 0x3c, !PT ;  /* 0x0000000f0e0e7212 */ /* 0x000fe400078e3cff */
        /* <DEDUP_REMOVED lines=19> */
[-C--:B------:R-:W-:Y:S02]  /*163d0*/  IADD3.X R25, RZ, R5.reuse, RZ, P5, !PT ;  /* 0x00000005ff197210 */ /* 0x080fe40002ffe4ff */
        /* <DEDUP_REMOVED lines=8> */
[----:B----4-:R-:W-:Y:S01]  /*16460*/  LOP3.LUT R2, R0, 0x2, RZ, 0x3c, !PT ;  /* 0x0000000200027812 */ /* 0x010fe200078e3cff */
[----:B------:R-:W-:Y:S06]  /*16470*/  BRA.DIV UR4, `(.L_x_7539) ;  /* 0x000000ae04f47947 */ /* 0x000fec000b800000 */
        /* <DEDUP_REMOVED lines=16> */
[----:B------:R-:W0:Y:S01]  /*16580*/  SHFL.IDX PT, R10, R5, R0, 0x1c1f ;  /* 0x001c1f00050a7589 */ /* 0x000e2200000e0000 */
        /* <DEDUP_REMOVED lines=26> */
[----:B------:R-:W5:Y:S01]  /*16730*/  SHFL.IDX PT, R30, R25, R0, 0x1c1f ;  /* 0x001c1f00191e7589 */ /* 0x000f6200000e0000 */
[----:B------:R-:W-:-:S02]  /*16740*/  SEL R77, R42, R77, P0 ;  /* 0x0000004d2a4d7207 */ /* 0x000fc40000000000 */
[----:B0-----:R-:W-:Y:S01]  /*16750*/  SEL R8, R10, R7, P0 ;  /* 0x000000070a087207 */ /* 0x001fe20000000000 */
[----:B------:R-:W0:Y:S01]  /*16760*/  SHFL.IDX PT, R34, R29, R0, 0x1c1f ;  /* 0x001c1f001d227589 */ /* 0x000e2200000e0000 */
[----:B------:R-:W-:Y:S02]  /*16770*/  SEL R4, R6, R3, P0 ;  /* 0x0000000306047207 */ /* 0x000fe40000000000 */
[----:B------:R-:W-:Y:S01]  /*16780*/  SEL R10, R7, R10, P0 ;  /* 0x0000000a070a7207 */ /* 0x000fe20000000000 */
[----:B------:R-:W1:Y:S01]  /*16790*/  SHFL.IDX PT, R42, R41, R0, 0x1c1f ;  /* 0x001c1f00292a7589 */ /* 0x000e6200000e0000 */
[----:B--2---:R-:W-:Y:S02]  /*167a0*/  SEL R24, R26, R21, P0 ;  /* 0x000000151a187207 */ /* 0x004fe40000000000 */
[----:B---3--:R-:W-:Y:S01]  /*167b0*/  SEL R12, R37, R20, P0 ;  /* 0x00000014250c7207 */ /* 0x008fe20000000000 */
[----:B------:R-:W-:Y:S01]  /*167c0*/  SHFL.IDX PT, R49, R49, R0, 0x1c1f ;  /* 0x001c1f0031317589 */ /* 0x000fe200000e0000 */
[----:B------:R-:W-:-:S02]  /*167d0*/  SEL R14, R20, R37, P0 ;  /* 0x00000025140e7207 */ /* 0x000fc40000000000 */
[----:B------:R-:W-:Y:S01]  /*167e0*/  SEL R6, R3, R6, P0 ;  /* 0x0000000603067207 */ /* 0x000fe20000000000 */
[----:B------:R-:W-:Y:S01]  /*167f0*/  SHFL.IDX PT, R53, R53, R0, 0x1c1f ;  /* 0x001c1f0035357589 */ /* 0x000fe200000e0000 */
[----:B------:R-:W-:-:S03]  /*16800*/  SEL R26, R21, R26, P0 ;  /* 0x0000001a151a7207 */ /* 0x000fc60000000000 */
[----:B------:R-:W-:Y:S01]  /*16810*/  SHFL.IDX PT, R59, R59, R0, 0x1c1f ;  /* 0x001c1f003b3b7589 */ /* 0x000fe200000e0000 */
[----:B----4-:R-:W-:Y:S02]  /*16820*/  SEL R36, R38, R35, P0 ;  /* 0x0000002326247207 */ /* 0x010fe40000000000 */
[----:B------:R-:W-:Y:S01]  /*16830*/  SEL R38, R35, R38, P0 ;  /* 0x0000002623267207 */ /* 0x000fe20000000000 */
[----:B------:R-:W-:Y:S01]  /*16840*/  SHFL.IDX PT, R63, R63, R0, 0x1c1f ;  /* 0x001c1f003f3f7589 */ /* 0x000fe200000e0000 */
        /* <DEDUP_REMOVED lines=8> */
[----:B------:R0:W1:Y:S04]  /*168d0*/  SHFL.IDX PT, R44, R47, R2, 0x1c1f ;  /* 0x001c1f022f2c7589 */ /* 0x00006800000e0000 */
[----:B------:R-:W2:Y:S04]  /*168e0*/  SHFL.IDX PT, R46, R51, R2, 0x1c1f ;  /* 0x001c1f02332e7589 */ /* 0x000ea800000e0000 */
[----:B------:R-:W3:Y:S01]  /*168f0*/  SHFL.IDX PT, R48, R57, R2, 0x1c1f ;  /* 0x001c1f0239307589 */ /* 0x000ee200000e0000 */
[----:B0-----:R-:W-:-:S03]  /*16900*/  IMAD.MOV.U32 R47, RZ, RZ, RZ ;  /* 0x000000ffff2f7224 */ /* 0x001fc600078e00ff */
[----:B------:R-:W0:Y:S04]  /*16910*/  SHFL.IDX PT, R50, R61, R2, 0x1c1f ;  /* 0x001c1f023d327589 */ /* 0x000e2800000e0000 */
[----:B------:R-:W4:Y:S04]  /*16920*/  SHFL.IDX PT, R52, R65, R2, 0x1c1f ;  /* 0x001c1f0241347589 */ /* 0x000f2800000e0000 */
[----:B------:R-:W5:Y:S04]  /*16930*/  SHFL.IDX PT, R56, R69, R2, 0x1c1f ;  /* 0x001c1f0245387589 */ /* 0x000f6800000e0000 */
[----:B------:R-:W5:Y:S01]  /*16940*/  SHFL.IDX PT, R58, R73, R2, 0x1c1f ;  /* 0x001c1f02493a7589 */ /* 0x000f6200000e0000 */
[----:B-1----:R-:W-:-:S02]  /*16950*/  SEL R5, R45, R44, P0 ;  /* 0x0000002c2d057207 */ /* 0x002fc40000000000 */
[----:B------:R-:W-:Y:S01]  /*16960*/  SEL R7, R44, R45, P0 ;  /* 0x0000002d2c077207 */ /* 0x000fe20000000000 */
[----:B------:R1:W1:Y:S01]  /*16970*/  SHFL.IDX PT, R75, R75, R0, 0x1c1f ;  /* 0x001c1f004b4b7589 */ /* 0x00026200000e0000 */
[----:B--2---:R-:W-:Y:S02]  /*16980*/  SEL R9, R49, R46, P0 ;  /* 0x0000002e31097207 */ /* 0x004fe40000000000 */
[----:B------:R-:W-:Y:S01]  /*16990*/  SEL R11, R46, R49, P0 ;  /* 0x000000312e0b7207 */ /* 0x000fe20000000000 */
[----:B------:R2:W1:Y:S01]  /*169a0*/  SHFL.IDX PT, R60, R77, R2, 0x1c1f ;  /* 0x001c1f024d3c7589 */ /* 0x00046200000e0000 */
[----:B---3--:R-:W-:Y:S02]  /*169b0*/  SEL R25, R53, R48, P0 ;  /* 0x0000003035197207 */ /* 0x008fe40000000000 */
[----:B------:R-:W-:Y:S02]  /*169c0*/  SEL R27, R48, R53, P0 ;  /* 0x00000035301b7207 */ /* 0x000fe40000000000 */
[----:B0-----:R-:W-:-:S02]  /*169d0*/  SEL R29, R59, R50, P0 ;  /* 0x000000323b1d7207 */ /* 0x001fc40000000000 */
[----:B------:R-:W-:Y:S02]  /*169e0*/  SEL R31, R50, R59, P0 ;  /* 0x0000003b321f7207 */ /* 0x000fe40000000000 */
[----:B----4-:R-:W-:Y:S02]  /*169f0*/  SEL R33, R63, R52, P0 ;  /* 0x000000343f217207 */ /* 0x010fe40000000000 */
[----:B------:R-:W-:Y:S02]  /*16a00*/  SEL R35, R52, R63, P0 ;  /* 0x0000003f34237207 */ /* 0x000fe40000000000 */
[----:B-----5:R-:W-:Y:S02]  /*16a10*/  SEL R37, R67, R56, P0 ;  /* 0x0000003843257207 */ /* 0x020fe40000000000 */
[----:B------:R-:W-:Y:S02]  /*16a20*/  SEL R39, R56, R67, P0 ;  /* 0x0000004338277207 */ /* 0x000fe40000000000 */
[----:B------:R-:W-:-:S02]  /*16a30*/  SEL R13, R71, R58, P0 ;  /* 0x0000003a470d7207 */ /* 0x000fc40000000000 */
[----:B--2---:R-:W-:-:S07]  /*16a40*/  SEL R15, R58, R71, P0 ;  /* 0x000000473a0f7207 */ /* 0x004fce0000000000 */
.L_x_7783:
[----:B------:R-:W-:Y:S05]  /*16a50*/  WARPSYNC.ALL ;  /* 0x0000000000007948 */ /* 0x000fea0003800000 */
[----:B------:R-:W-:Y:S01]  /*16a60*/  BAR.SYNC.DEFER_BLOCKING 0x1, 0x100 ;  /* 0x0044000000007b1d */ /* 0x000fe20000010000 */
[----:B-1----:R-:W-:-:S05]  /*16a70*/  SEL R41, R75, R60, P0 ;  /* 0x0000003c4b297207 */ /* 0x002fca0000000000 */
[----:B------:R-:W-:Y:S01]  /*16a80*/  ULDC.64 UR4, c[0x0][0xc00] ;  /* 0x0003000000047ab9 */ /* 0x000fe20000000a00 */
[----:B------:R-:W-:Y:S01]  /*16a90*/  SEL R43, R60, R75, P0 ;  /* 0x0000004b3c2b7207 */ /* 0x000fe20000000000 */
[----:B------:R-:W2:Y:S01]  /*16aa0*/  LDL R44, [R1+0xc] ;  /* 0x00000c00012c7983 */ /* 0x000ea20000100800 */
[----:B------:R-:W-:Y:S01]  /*16ab0*/  ISETP.NE.U32.AND P1, PT, RZ, UR4, PT ;  /* 0x00000004ff007c0c */ /* 0x000fe2000bf25070 */
[----:B------:R-:W0:Y:S01]  /*16ac0*/  LDC R49, c[0x0][0xbe8] ;  /* 0x0002fa00ff317b82 */ /* 0x000e220000000800 */
[----:B------:R-:W-:Y:S02]  /*16ad0*/  IADD3 R20, P2, R211, UR4, RZ ;  /* 0x00000004d3147c10 */ /* 0x000fe4000ff5e0ff */
[----:B------:R-:W-:Y:S02]  /*16ae0*/  ISETP.NE.AND.EX P1, PT, RZ, UR5, PT, P1 ;  /* 0x00000005ff007c0c */ /* 0x000fe4000bf25310 */
[----:B------:R-:W-:Y:S01]  /*16af0*/  IADD3.X R21, R212, UR5, RZ, P2, !PT ;  /* 0x00000005d4157c10 */ /* 0x000fe200097fe4ff */
[----:B------:R-:W-:-:S02]  /*16b00*/  ULDC.64 UR4, c[0x0][0xc08] ;  /* 0x0003020000047ab9 */ /* 0x000fc40000000a00 */
[----:B------:R-:W-:Y:S01]  /*16b10*/  ISETP.NE.U32.AND P0, PT, RZ, UR4, PT ;  /* 0x00000004ff007c0c */ /* 0x000fe2000bf05070 */
[----:B------:R1:W-:Y:S04]  /*16b20*/  STSM.16.M88.4 [R78], R4 ;  /* 0x000000044e007844 */ /* 0x0003e80000000200 */
[----:B------:R-:W-:Y:S04]  /*16b30*/  STSM.16.M88.4 [R76], R8 ;  /* 0x000000084c007844 */ /* 0x000fe80000000200 */
[----:B------:R-:W-:Y:S04]  /*16b40*/  STSM.16.M88.4 [R74], R24 ;  /* 0x000000184a007844 */ /* 0x000fe80000000200 */
[----:B------:R-:W-:Y:S04]  /*16b50*/  STSM.16.M88.4 [R72], R28 ;  /* 0x0000001c48007844 */ /* 0x000fe80000000200 */
[----:B------:R-:W-:Y:S04]  /*16b60*/  STSM.16.M88.4 [R70], R32 ;  /* 0x0000002046007844 */ /* 0x000fe80000000200 */
[----:B------:R-:W-:Y:S04]  /*16b70*/  STSM.16.M88.4 [R66], R36 ;  /* 0x0000002442007844 */ /* 0x000fe80000000200 */
        /* <DEDUP_REMOVED lines=11> */
[----:B-1----:R-:W0:Y:S08]  /*16c30*/  @P2 LDC R4, c[0x0][0xbec] ;  /* 0x0002fb00ff042b82 */ /* 0x002e300000000800 */
[----:B------:R-:W1:Y:S01]  /*16c40*/  @P2 LDC R5, c[0x0][0xbf0] ;  /* 0x0002fc00ff052b82 */ /* 0x000e620000000800 */
[----:B--2---:R-:W-:Y:S01]  /*16c50*/  LEA R13, R215, R44, 0x7 ;  /* 0x0000002cd70d7211 */ /* 0x004fe200078e38ff */
[----:B01-3--:R-:W-:Y:S06]  /*16c60*/  @P0 BRA `(.L_x_7540) ;  /* 0x0000000000100947 */ /* 0x00bfec0003800000 */
[----:B------:R-:W-:Y:S05]  /*16c70*/  @!P1 BRA `(.L_x_7540) ;  /* 0x00000000000c9947 */ /* 0x000fea0003800000 */
[----:B------:R-:W2:Y:S04]  /*16c80*/  LDG.E R3, desc[UR60][R20.64] ;  /* 0x0000003c14037981 */ /* 0x000ea8000c1e1900 */
[----:B-----5:R-:W2:Y:S02]  /*16c90*/  LDG.E R0, desc[UR60][R20.64+0x4] ;  /* 0x0000043c14007981 */ /* 0x020ea4000c1e1900 */
[----:B--2---:R-:W-:-:S07]  /*16ca0*/  IMAD.IADD R0, R0, 0x1, -R3 ;  /* 0x0000000100007824 */ /* 0x004fce00078e0a03 */
.L_x_7540:
[----:B------:R-:W2:Y:S01]  /*16cb0*/  LDL R10, [R1+0x8] ;  /* 0x00000800010a7983 */ /* 0x000ea20000100800 */
[----:B------:R-:W-:Y:S01]  /*16cc0*/  @P2 IMAD.HI.U32 R2, R13, R4, RZ ;  /* 0x000000040d022227 */ /* 0x000fe200078e00ff */
[----:B------:R-:W-:Y:S01]  /*16cd0*/  SHF.R.S32.HI R46, RZ, 0x1f, R210 ;  /* 0x0000001fff2e7819 */ /* 0x000fe200000114d2 */
[----:B------:R-:W-:Y:S01]  /*16ce0*/  ULDC.64 UR4, c[0x0][0xb90] ;  /* 0x0002e40000047ab9 */ /* 0x000fe20000000a00 */
[----:B-----5:R-:W-:Y:S01]  /*16cf0*/  SHF.R.S32.HI R3, RZ, 0x1f, R47 ;  /* 0x0000001fff037819 */ /* 0x020fe2000001142f */
[----:B------:R-:W-:Y:S01]  /*16d00*/  IMAD.MOV.U32 R7, RZ, RZ, R13 ;  /* 0x000000ffff077224 */ /* 0x000fe200078e000d */
[----:B------:R-:W-:Y:S01]  /*16d10*/  @P2 SHF.R.U32.HI R7, RZ, R5, R2 ;  /* 0x00000005ff072219 */ /* 0x000fe20000011602 */
[----:B------:R-:W-:Y:S01]  /*16d20*/  IMAD R9, R46, UR4, RZ ;  /* 0x000000042e097c24 */ /* 0x000fe2000f8e02ff */
[----:B------:R-:W-:Y:S01]  /*16d30*/  SEL R214, R214, RZ, !P1 ;  /* 0x000000ffd6d67207 */ /* 0x000fe20004800000 */
[----:B------:R-:W-:Y:S01]  /*16d40*/  IMAD.MOV.U32 R2, RZ, RZ, R47 ;  /* 0x000000ffff027224 */ /* 0x000fe200078e002f */
[----:B------:R-:W-:Y:S01]  /*16d50*/  SEL R207, R207, RZ, !P1 ;  /* 0x000000ffcfcf7207 */ /* 0x000fe20004800000 */
[----:B------:R-:W-:Y:S01]  /*16d60*/  IMAD R9, R210, UR5, R9 ;  /* 0x00000005d2097c24 */ /* 0x000fe2000f8e0209 */
[----:B------:R-:W-:Y:S01]  /*16d70*/  LEA R11, R216, R202, 0x6 ;  /* 0x000000cad80b7211 */ /* 0x000fe200078e30ff */
[----:B------:R-:W-:Y:S01]  /*16d80*/  IMAD.WIDE.U32 R4, R210, UR4, R2 ;  /* 0x00000004d2047c25 */ /* 0x000fe2000f8e0002 */
[----:B------:R-:W-:Y:S01]  /*16d90*/  ULDC.64 UR4, c[0x0][0xb98] ;  /* 0x0002e60000047ab9 */ /* 0x000fe20000000a00 */
[----:B------:R-:W0:Y:S02]  /*16da0*/  @P2 LDC R53, c[0x0][0xbec] ;  /* 0x0002fb00ff352b82 */ /* 0x000e240000000800 */
[----:B------:R-:W-:-:S02]  /*16db0*/  IMAD.MOV R2, RZ, RZ, -R7 ;  /* 0x000000ffff027224 */ /* 0x000fc400078e0a07 */
[----:B------:R-:W-:Y:S02]  /*16dc0*/  IMAD.IADD R5, R5, 0x1, R9 ;  /* 0x0000000105057824 */ /* 0x000fe400078e0209 */
[----:B------:R-:W-:Y:S02]  /*16dd0*/  IMAD R9, R49, R2, R13 ;  /* 0x0000000231097224 */ /* 0x000fe400078e020d */
        /* <DEDUP_REMOVED lines=13> */
[----:B------:R-:W-:Y:S01]  /*16eb0*/  IADD3 R13, P4, R54, 0x2000, RZ ;  /* 0x00002000360d7810 */ /* 0x000fe20007f9e0ff */
[----:B------:R-:W-:Y:S01]  /*16ec0*/  IMAD R11, R9, UR5, R2 ;  /* 0x00000005090b7c24 */ /* 0x000fe2000f8e0202 */
[----:B------:R-:W-:Y:S01]  /*16ed0*/  LOP3.LUT R28, R29, 0x380, RZ, 0xc0, !PT ;  /* 0x000003801d1c7812 */ /* 0x000fe200078ec0ff */
[----:B------:R-:W-:Y:S01]  /*16ee0*/  IMAD.WIDE.U32 R4, R9, UR4, R4 ;  /* 0x0000000409047c25 */ /* 0x000fe2000f8e0004 */
[----:B------:R-:W-:Y:S01]  /*16ef0*/  ULDC.64 UR4, c[0x0][0xb50] ;  /* 0x0002d40000047ab9 */ /* 0x000fe20000000a00 */
[----:B------:R-:W-:Y:S02]  /*16f00*/  IADD3.X R9, RZ, R55, RZ, P0, !PT ;  /* 0x00000037ff097210 */ /* 0x000fe400007fe4ff */
[----:B------:R-:W-:Y:S01]  /*16f10*/  IMAD.IADD R5, R5, 0x1, R11 ;  /* 0x0000000105057824 */ /* 0x000fe200078e020b */
[----:B------:R-:W-:Y:S02]  /*16f20*/  LEA R2, P1, R4, UR4, 0x2 ;  /* 0x0000000404027c11 */ /* 0x000fe4000f8210ff */
[----:B------:R-:W-:-:S02]  /*16f30*/  LOP3.LUT P0, RZ, R217, 0x3, RZ, 0xc0, !PT ;  /* 0x00000003d9ff7812 */ /* 0x000fc4000780c0ff */
[----:B------:R-:W-:Y:S01]  /*16f40*/  LEA.HI.X R4, R4, UR5, R5, 0x2, P1 ;  /* 0x0000000504047c11 */ /* 0x000fe200088f1405 */
[----:B------:R-:W-:Y:S01]  /*16f50*/  SHFL.IDX PT, R20, R2, RZ, 0x1c1f ;  /* 0x001c1fff02147589 */ /* 0x000fe200000e0000 */
[----:B------:R-:W-:Y:S01]  /*16f60*/  IADD3 R25, P1, R54, 0x3000, RZ ;  /* 0x0000300036197810 */ /* 0x000fe20007f3e0ff */
[----:B------:R-:W-:Y:S01]  /*16f70*/  ULDC.64 UR4, c[0x0][0xaa0] ;  /* 0x0002a80000047ab9 */ /* 0x000fe20000000a00 */
[----:B------:R-:W-:Y:S01]  /*16f80*/  SHF.R.U64 R28, R28, 0x3, RZ ;  /* 0x000000031c1c7819 */ /* 0x000fe200000012ff */
[----:B------:R-:W1:Y:S01]  /*16f90*/  SHFL.IDX PT, R21, R4, RZ, 0x1c1f ;  /* 0x001c1fff04157589 */ /* 0x000e6200000e0000 */
[----:B------:R-:W-:Y:S02]  /*16fa0*/  LOP3.LUT R24, R25, 0x380, RZ, 0xc0, !PT ;  /* 0x0000038019187812 */ /* 0x000fe400078ec0ff */
[----:B------:R-:W-:Y:S01]  /*16fb0*/  LOP3.LUT R28, R28, R29, RZ, 0x3c, !PT ;  /* 0x0000001d1c1c7212 */ /* 0x000fe200078e3cff */
[----:B------:R-:W-:Y:S01]  /*16fc0*/  SHFL.IDX PT, R44, R2, 0x1, 0x1c1f ;  /* 0x003c1f00022c7f89 */ /* 0x000fe200000e0000 */
[----:B------:R-:W-:Y:S01]  /*16fd0*/  SHF.R.U64 R24, R24, 0x3, RZ ;  /* 0x0000000318187819 */ /* 0x000fe200000012ff */
[--C-:B------:R-:W-:Y:S01]  /*16fe0*/  IMAD.X R29, RZ, RZ, R55.reuse, P3 ;  /* 0x000000ffff1d7224 */ /* 0x100fe200018e0637 */
[----:B------:R-:W-:Y:S01]  /*16ff0*/  IADD3 R5, P3, R54, 0x7000, RZ ;  /* 0x0000700036057810 */ /* 0x000fe20007f7e0ff */
[----:B------:R-:W3:Y:S01]  /*17000*/  SHFL.IDX PT, R45, R4, 0x1, 0x1c1f ;  /* 0x003c1f00042d7f89 */ /* 0x000ee200000e0000 */
[----:B------:R-:W-:Y:S01]  /*17010*/  LOP3.LUT R24, R24, R25, RZ, 0x3c, !PT ;  /* 0x0000001918187212 */ /* 0x000fe200078e3cff */
[----:B------:R-:W-:Y:S01]  /*17020*/  IMAD.X R25, RZ, RZ, R55, P1 ;  /* 0x000000ffff197224 */ /* 0x000fe200008e0637 */
[----:B------:R-:W-:-:S02]  /*17030*/  LOP3.LUT R12, R13, 0x380, RZ, 0xc0, !PT ;  /* 0x000003800d0c7812 */ /* 0x000fc400078ec0ff */
[----:B------:R-:W-:Y:S02]  /*17040*/  LOP3.LUT R8, R7, 0x380, RZ, 0xc0, !PT ;  /* 0x0000038007087812 */ /* 0x000fe400078ec0ff */
[----:B------:R-:W-:Y:S02]  /*17050*/  SHF.R.U64 R12, R12, 0x3, RZ ;  /* 0x000000030c0c7819 */ /* 0x000fe400000012ff */
[----:B------:R-:W-:Y:S02]  /*17060*/  IADD3 R33, P5, R54, 0x5000, RZ ;  /* 0x0000500036217810 */ /* 0x000fe40007fbe0ff */
[----:B------:R-:W-:Y:S01]  /*17070*/  LOP3.LUT R12, R12, R13, RZ, 0x3c, !PT ;  /* 0x0000000d0c0c7212 */ /* 0x000fe200078e3cff */
[----:B------:R-:W-:Y:S01]  /*17080*/  IMAD.X R13, RZ, RZ, R55, P4 ;  /* 0x000000ffff0d7224 */ /* 0x000fe200020e0637 */
[----:B------:R-:W-:Y:S02]  /*17090*/  IADD3 R37, P4, R54, 0x6000, RZ ;  /* 0x0000600036257810 */ /* 0x000fe40007f9e0ff */
[----:B------:R-:W-:-:S02]  /*170a0*/  SHF.R.U64 R8, R8, 0x3, RZ ;  /* 0x0000000308087819 */ /* 0x000fc400000012ff */
[----:B------:R-:W-:Y:S02]  /*170b0*/  LOP3.LUT R32, R33, 0x380, RZ, 0xc0, !PT ;  /* 0x0000038021207812 */ /* 0x000fe400078ec0ff */
[----:B------:R-:W-:Y:S02]  /*170c0*/  LOP3.LUT R36, R37, 0x380, RZ, 0xc0, !PT ;  /* 0x0000038025247812 */ /* 0x000fe400078ec0ff */
[----:B------:R-:W-:Y:S02]  /*170d0*/  LOP3.LUT R8, R8, R7, RZ, 0x3c, !PT ;  /* 0x0000000708087212 */ /* 0x000fe400078e3cff */
[----:B------:R-:W-:Y:S02]  /*170e0*/  LOP3.LUT R7, R54, 0x380, RZ, 0xc0, !PT ;  /* 0x0000038036077812 */ /* 0x000fe400078ec0ff */
[----:B------:R-:W-:Y:S02]  /*170f0*/  SHF.R.U64 R32, R32, 0x3, RZ ;  /* 0x0000000320207819 */ /* 0x000fe400000012ff */
[----:B------:R-:W-:-:S02]  /*17100*/  SHF.R.U64 R36, R36, 0x3, RZ ;  /* 0x0000000324247819 */ /* 0x000fc400000012ff */
[----:B------:R-:W-:Y:S02]  /*17110*/  SHF.R.U64 R7, R7, 0x3, RZ ;  /* 0x0000000307077819 */ /* 0x000fe400000012ff */
[----:B------:R-:W-:Y:S01]  /*17120*/  LOP3.LUT R32, R32, R33, RZ, 0x3c, !PT ;  /* 0x0000002120207212 */ /* 0x000fe200078e3cff */
[--C-:B------:R-:W-:Y:S01]  /*17130*/  IMAD.X R33, RZ, RZ, R55.reuse, P5 ;  /* 0x000000ffff217224 */ /* 0x100fe200028e0637 */
[----:B------:R-:W-:Y:S01]  /*17140*/  LOP3.LUT R36, R36, R37, RZ, 0x3c, !PT ;  /* 0x0000002524247212 */ /* 0x000fe200078e3cff */
[----:B------:R-:W-:Y:S01]  /*17150*/  IMAD.X R37, RZ, RZ, R55, P4 ;  /* 0x000000ffff257224 */ /* 0x000fe200020e0637 */
[----:B------:R-:W-:Y:S02]  /*17160*/  IADD3.X R41, RZ, R55, RZ, P3, !PT ;  /* 0x00000037ff297210 */ /* 0x000fe40001ffe4ff */
[----:B------:R-:W-:Y:S01]  /*17170*/  LOP3.LUT R54, R7, R54, RZ, 0x3c, !PT ;  /* 0x0000003607367212 */ /* 0x000fe200078e3cff */
[----:B------:R-:W-:Y:S01]  /*17180*/  BSSY B1, `(.L_x_7541) ;  /* 0x0000054000017945 */ /* 0x000fe20003800000 */
[----:B------:R-:W-:-:S02]  /*17190*/  SHF.R.S32.HI R48, RZ, 0x1f, R208 ;  /* 0x0000001fff307819 */ /* 0x000fc400000114d0 */
[----:B------:R-:W-:Y:S01]  /*171a0*/  SHF.R.S32.HI R50, RZ, 0x1f, R202 ;  /* 0x0000001fff327819 */ /* 0x000fe200000114ca */
[----:B--2---:R-:W-:-:S05]  /*171b0*/  IMAD R6, R215, 0x80, R10 ;  /* 0x00000080d7067824 */ /* 0x004fca00078e020a */
[C---:B------:R-:W-:Y:S02]  /*171c0*/  IADD3 R0, R6.reuse, 0x8, RZ ;  /* 0x0000000806007810 */ /* 0x040fe40007ffe0ff */
[-C--:B------:R-:W-:Y:S02]  /*171d0*/  ISETP.GE.OR P1, PT, R6, R51.reuse, P0 ;  /* 0x000000330600720c */ /* 0x080fe40000726670 */
[----:B------:R-:W-:Y:S02]  /*171e0*/  ISETP.GE.OR P0, PT, R0, R51, P0 ;  /* 0x000000330000720c */ /* 0x000fe40000706670 */
[----:B------:R-:W-:-:S04]  /*171f0*/  LOP3.LUT R0, R5, 0x380, RZ, 0xc0, !PT ;  /* 0x0000038005007812 */ /* 0x000fc800078ec0ff */
[----:B------:R-:W-:-:S04]  /*17200*/  SHF.R.U64 R0, R0, 0x3, RZ ;  /* 0x0000000300007819 */ /* 0x000fc800000012ff */
[----:B------:R-:W-:Y:S01]  /*17210*/  LOP3.LUT R40, R0, R5, RZ, 0x3c, !PT ;  /* 0x0000000500287212 */ /* 0x000fe200078e3cff */
[----:B-1----:R-:W-:Y:S04]  /*17220*/  @!P1 ST.E desc[UR60][R20.64], R88 ;  /* 0x0000005814009985 */ /* 0x002fe8000c10193c */
[----:B---3--:R1:W-:Y:S01]  /*17230*/  @!P0 ST.E desc[UR60][R44.64], R89 ;  /* 0x000000592c008985 */ /* 0x0083e2000c10193c */
[----:B------:R-:W-:Y:S02]  /*17240*/  IMAD R0, R3, UR4, RZ ;  /* 0x0000000403007c24 */ /* 0x000fe4000f8e02ff */
[C---:B------:R-:W-:Y:S01]  /*17250*/  IMAD.WIDE.U32 R2, R47.reuse, UR4, RZ ;  /* 0x000000042f027c25 */ /* 0x040fe2000f8e00ff */
[----:B------:R2:W5:Y:S01]  /*17260*/  LD.E.128 R4, desc[UR60][R54.64] ;  /* 0x0000003c36047980 */ /* 0x000562000c101d00 */
[----:B-1----:R-:W1:Y:S02]  /*17270*/  @P2 LDC R45, c[0x0][0xbf0] ;  /* 0x0002fc00ff2d2b82 */ /* 0x002e640000000800 */
[----:B------:R-:W-:Y:S01]  /*17280*/  IMAD R21, R47, UR5, R0 ;  /* 0x000000052f157c24 */ /* 0x000fe2000f8e0200 */
[----:B------:R-:W-:Y:S01]  /*17290*/  ULDC.64 UR4, c[0x0][0xae8] ;  /* 0x0002ba0000047ab9 */ /* 0x000fe20000000a00 */
[----:B------:R-:W-:Y:S01]  /*172a0*/  IMAD R0, R209, 0x20, R216 ;  /* 0x00000020d1007824 */ /* 0x000fe200078e02d8 */
[----:B------:R-:W5:Y:S01]  /*172b0*/  LD.E.128 R8, desc[UR60][R8.64] ;  /* 0x0000003c08087980 */ /* 0x000f62000c101d00 */
[----:B------:R-:W-:-:S02]  /*172c0*/  IMAD.IADD R3, R3, 0x1, R21 ;  /* 0x0000000103037824 */ /* 0x000fc400078e0215 */
[----:B------:R-:W-:Y:S01]  /*172d0*/  IMAD R21, R46, UR4, RZ ;  /* 0x000000042e157c24 */ /* 0x000fe2000f8e02ff */
[----:B------:R-:W5:Y:S01]  /*172e0*/  LD.E.128 R12, desc[UR60][R12.64] ;  /* 0x0000003c0c0c7980 */ /* 0x000f62000c101d00 */
[----:B------:R-:W-:Y:S02]  /*172f0*/  IMAD R44, R215, 0x80, R0 ;  /* 0x00000080d72c7824 */ /* 0x000fe400078e0200 */
[C---:B------:R-:W-:Y:S01]  /*17300*/  IMAD R21, R210.reuse, UR5, R21 ;  /* 0x00000005d2157c24 */ /* 0x040fe2000f8e0215 */
[----:B------:R-:W5:Y:S01]  /*17310*/  LD.E.128 R24, desc[UR60][R24.64] ;  /* 0x0000003c18187980 */ /* 0x000f62000c101d00 */
[----:B------:R-:W-:Y:S01]  /*17320*/  IMAD.WIDE.U32 R2, R210, UR4, R2 ;  /* 0x00000004d2027c25 */ /* 0x000fe2000f8e0002 */
[----:B------:R-:W-:Y:S02]  /*17330*/  ULDC.64 UR4, c[0x0][0xaf0] ;  /* 0x0002bc0000047ab9 */ /* 0x000fe40000000a00 */
[----:B------:R-:W5:Y:S01]  /*17340*/  LD.E.128 R28, desc[UR60][R28.64] ;  /* 0x0000003c1c1c7980 */ /* 0x000f62000c101d00 */
[----:B0-----:R-:W-:Y:S01]  /*17350*/  @P2 IMAD.HI.U32 R0, R44, R53, RZ ;  /* 0x000000352c002227 */ /* 0x001fe200078e00ff */
[----:B------:R-:W-:-:S02]  /*17360*/  IADD3 R3, R3, R21, RZ ;  /* 0x0000001503037210 */ /* 0x000fc40007ffe0ff */
[----:B------:R-:W5:Y:S01]  /*17370*/  LD.E.128 R32, desc[UR60][R32.64] ;  /* 0x0000003c20207980 */ /* 0x000f62000c101d00 */
[----:B------:R-:W-:Y:S02]  /*17380*/  IMAD.MOV.U32 R21, RZ, RZ, R44 ;  /* 0x000000ffff157224 */ /* 0x000fe400078e002c */
[----:B------:R-:W-:Y:S01]  /*17390*/  IMAD R20, R214, UR4, RZ ;  /* 0x00000004d6147c24 */ /* 0x000fe2000f8e02ff */
[----:B-1----:R-:W-:Y:S01]  /*173a0*/  @P2 SHF.R.U32.HI R21, RZ, R45, R0 ;  /* 0x0000002dff152219 */ /* 0x002fe20000011600 */
[C---:B------:R-:W-:Y:S01]  /*173b0*/  IMAD.WIDE.U32 R2, R207.reuse, UR4, R2 ;  /* 0x00000004cf027c25 */ /* 0x040fe2000f8e0002 */
[----:B------:R-:W5:Y:S02]  /*173c0*/  LD.E.128 R36, desc[UR60][R36.64] ;  /* 0x0000003c24247980 */ /* 0x000f64000c101d00 */
[--C-:B------:R-:W-:Y:S01]  /*173d0*/  SHF.R.S32.HI R0, RZ, 0x1f, R21.reuse ;  /* 0x0000001fff007819 */ /* 0x100fe20000011415 */
[----:B------:R-:W-:Y:S01]  /*173e0*/  IMAD R45, R207, UR5, R20 ;  /* 0x00000005cf2d7c24 */ /* 0x000fe2000f8e0214 */
[----:B------:R-:W-:Y:S01]  /*173f0*/  ULDC.64 UR4, c[0x0][0xae0] ;  /* 0x0002b80000047ab9 */ /* 0x000fe20000000a00 */
[----:B------:R-:W-:Y:S01]  /*17400*/  IMAD.MOV R20, RZ, RZ, -R21 ;  /* 0x000000ffff147224 */ /* 0x000fe200078e0a15 */
[----:B------:R-:W5:Y:S01]  /*17410*/  LD.E.128 R40, desc[UR60][R40.64] ;  /* 0x0000003c28287980 */ /* 0x000f62000c101d00 */
[----:B------:R-:W-:Y:S01]  /*17420*/  IMAD.IADD R3, R3, 0x1, R45 ;  /* 0x0000000103037824 */ /* 0x000fe200078e022d */
[----:B------:R-:W-:Y:S01]  /*17430*/  LEA R46, R215, R216, 0x7 ;  /* 0x000000d8d72e7211 */ /* 0x000fe200078e38ff */
[----:B------:R-:W-:Y:S01]  /*17440*/  IMAD R0, R0, UR4, RZ ;  /* 0x0000000400007c24 */ /* 0x000fe2000f8e02ff */
[----:B------:R-:W-:Y:S01]  /*17450*/  @!PT LDS RZ, [RZ] ;  /* 0x00000000fffff984 */ /* 0x000fe20000000800 */
[----:B------:R-:W-:Y:S01]  /*17460*/  @!PT LDS RZ, [RZ] ;  /* 0x00000000fffff984 */ /* 0x000fe20000000800 */
[----:B------:R-:W-:Y:S01]  /*17470*/  @!PT LDS RZ, [RZ] ;  /* 0x00000000fffff984 */ /* 0x000fe20000000800 */
[----:B------:R-:W-:Y:S01]  /*17480*/  @!PT LDS RZ, [RZ] ;  /* 0x00000000fffff984 */ /* 0x000fe20000000800 */
[----:B------:R0:W-:Y:S06]  /*17490*/  MEMBAR.ALL.CTA ;  /* 0x0000000000007992 */ /* 0x0001ec0000008000 */
[----:B0-----:R-:W0:Y:S01]  /*174a0*/  FENCE.VIEW.ASYNC.S ;  /* 0x00000000000073c6 */ /* 0x001e220000000000 */
[----:B------:R-:W-:Y:S01]  /*174b0*/  IMAD R45, R49, R20, R44 ;  /* 0x00000014312d7224 */ /* 0x000fe200078e022c */
[----:B------:R-:W-:Y:S01]  /*174c0*/  ISETP.GE.AND P2, PT, R46, R51, PT ;  /* 0x000000332e00720c */ /* 0x000fe20003f46270 */
[----:B------:R-:W-:-:S02]  /*174d0*/  IMAD R47, R21, UR5, R0 ;  /* 0x00000005152f7c24 */ /* 0x000fc4000f8e0200 */
[----:B------:R-:W-:Y:S01]  /*174e0*/  IMAD.WIDE.U32 R2, R21, UR4, R2 ;  /* 0x0000000415027c25 */ /* 0x000fe2000f8e0002 */
[----:B------:R-:W-:Y:S01]  /*174f0*/  SHF.R.S32.HI R0, RZ, 0x1f, R45 ;  /* 0x0000001fff007819 */ /* 0x000fe2000001142d */
[----:B------:R-:W-:Y:S02]  /*17500*/  ULDC.64 UR4, c[0x0][0xad8] ;  /* 0x0002b60000047ab9 */ /* 0x000fe40000000a00 */
[----:B------:R-:W-:Y:S02]  /*17510*/  IMAD.IADD R3, R3, 0x1, R47 ;  /* 0x0000000103037824 */ /* 0x000fe400078e022f */
[----:B------:R-:W-:Y:S02]  /*17520*/  IMAD R20, R0, UR4, RZ ;  /* 0x0000000400147c24 */ /* 0x000fe4000f8e02ff */
[C---:B------:R-:W-:Y:S02]  /*17530*/  VIADD R0, R46.reuse, 0x20 ;  /* 0x000000202e007836 */ /* 0x040fe40000000000 */
[C---:B------:R-:W-:Y:S01]  /*17540*/  IMAD R21, R45.reuse, UR5, R20 ;  /* 0x000000052d157c24 */ /* 0x040fe2000f8e0214 */
[----:B------:R-:W-:Y:S01]  /*17550*/  IADD3 R20, R46, 0x40, RZ ;  /* 0x000000402e147810 */ /* 0x000fe20007ffe0ff */
[----:B------:R-:W-:Y:S01]  /*17560*/  IMAD.WIDE.U32 R2, R45, UR4, R2 ;  /* 0x000000042d027c25 */ /* 0x000fe2000f8e0002 */
[----:B------:R-:W-:Y:S01]  /*17570*/  ULDC.64 UR4, c[0x0][0xa80] ;  /* 0x0002a00000047ab9 */ /* 0x000fe20000000a00 */
[----:B------:R-:W-:-:S02]  /*17580*/  ISETP.GE.AND P0, PT, R0, R51, PT ;  /* 0x000000330000720c */ /* 0x000fc40003f06270 */
[----:B------:R-:W-:Y:S01]  /*17590*/  IMAD.IADD R3, R3, 0x1, R21 ;  /* 0x0000000103037824 */ /* 0x000fe200078e0215 */
[----:B------:R-:W-:Y:S01]  /*175a0*/  LEA R44, P3, R2, UR4, 0x1 ;  /* 0x00000004022c7c11 */ /* 0x000fe2000f8608ff */
[----:B------:R-:W-:Y:S01]  /*175b0*/  VIADD R0, R18, 0x22820 ;  /* 0x0002282012007836 */ /* 0x000fe20000000000 */
[----:B------:R-:W-:Y:S02]  /*175c0*/  ISETP.GE.AND P1, PT, R20, R51, PT ;  /* 0x000000331400720c */ /* 0x000fe40003f26270 */
[----:B------:R-:W-:Y:S02]  /*175d0*/  LEA.HI.X R45, R2, UR5, R3, 0x1, P3 ;  /* 0x00000005022d7c11 */ /* 0x000fe400098f0c03 */
[----:B------:R-:W-:Y:S01]  /*175e0*/  PRMT R0, RZ, 0x654, R0 ;  /* 0x00000654ff007816 */ /* 0x000fe20000000000 */
[----:B0-----:R2:W0:Y:S03]  /*175f0*/  SHFL.IDX PT, R3, R44, RZ, 0x181f ;  /* 0x00181fff2c037589 */ /* 0x00142600000e0000 */
[----:B------:R2:W-:Y:S01]  /*17600*/  SYNCS.ARRIVE.TRANS64.RED.A1T0 RZ, [R0+URZ], RZ ;  /* 0x000000ff00ff79a7 */ /* 0x0005e2000810043f */
[----:B------:R2:W1:Y:S01]  /*17610*/  SHFL.IDX PT, R21, R45, RZ, 0x181f ;  /* 0x00181fff2d157589 */ /* 0x00046200000e0000 */
[----:B------:R-:W-:Y:S05]  /*17620*/  @P2 BRA `(.L_x_7542) ;  /* 0x0000000000242947 */ /* 0x000fea0003800000 */
[----:B------:R-:W-:Y:S02]  /*17630*/  ULDC UR4, c[0x0][0xac8] ;  /* 0x0002b20000047ab9 */ /* 0x000fe40000000800 */
[----:B------:R-:W-:Y:S02]  /*17640*/  ISETP.GE.AND P2, PT, R202, UR4, PT ;  /* 0x00000004ca007c0c */ /* 0x000fe4000bf46270 */
[----:B------:R-:W-:-:S11]  /*17650*/  ISETP.GE.AND P3, PT, R208, UR4, PT ;  /* 0x00000004d0007c0c */ /* 0x000fd6000bf66270 */
[-C--:B0-----:R-:W-:Y:S02]  /*17660*/  @!P2 LEA R2, P4, R202, R3.reuse, 0x1 ;  /* 0x00000003ca02a211 */ /* 0x081fe400078808ff */
[----:B------:R-:W-:Y:S02]  /*17670*/  @!P3 LEA R20, P5, R208, R3, 0x1 ;  /* 0x00000003d014b211 */ /* 0x000fe400078a08ff */
[-C--:B-1----:R-:W-:Y:S02]  /*17680*/  @!P2 LEA.HI.X R3, R202, R21.reuse, R50, 0x1, P4 ;  /* 0x00000015ca03a211 */ /* 0x082fe400020f0c32 */
[----:B------:R-:W-:-:S03]  /*17690*/  @!P3 LEA.HI.X R21, R208, R21, R48, 0x1, P5 ;  /* 0x00000015d015b211 */ /* 0x000fc600028f0c30 */
[----:B-----5:R3:W-:Y:S04]  /*176a0*/  @!P2 ST.E.128 desc[UR60][R2.64], R4 ;  /* 0x000000040200a985 */ /* 0x0207e8000c101d3c */
[----:B------:R3:W-:Y:S02]  /*176b0*/  @!P3 ST.E.128 desc[UR60][R20.64], R28 ;  /* 0x0000001c1400b985 */ /* 0x0007e4000c101d3c */
.L_x_7542:
[----:B------:R-:W-:Y:S05]  /*176c0*/  BSYNC B1 ;  /* 0x0000000000017941 */ /* 0x000fea0003800000 */
.L_x_7541:
[----:B---3-5:R3:W4:Y:S01]  /*176d0*/  SHFL.IDX PT, R5, R45, 0x1, 0x181f ;  /* 0x00381f002d057f89 */ /* 0x02872200000e0000 */
[----:B------:R-:W-:Y:S03]  /*176e0*/  BSSY B1, `(.L_x_7543) ;  /* 0x000000c000017945 */ /* 0x000fe60003800000 */
[----:B0-----:R3:W0:Y:S01]  /*176f0*/  SHFL.IDX PT, R3, R44, 0x1, 0x181f ;  /* 0x00381f002c037f89 */ /* 0x00162200000e0000 */
[----:B------:R-:W-:Y:S05]  /*17700*/  @P0 BRA `(.L_x_7544) ;  /* 0x0000000000240947 */ /* 0x000fea0003800000 */
[----:B------:R-:W-:Y:S02]  /*17710*/  ULDC UR4, c[0x0][0xac8] ;  /* 0x0002b20000047ab9 */ /* 0x000fe40000000800 */
[----:B------:R-:W-:Y:S02]  /*17720*/  ISETP.GE.AND P3, PT, R202, UR4, PT ;  /* 0x00000004ca007c0c */ /* 0x000fe4000bf66270 */
[----:B------:R-:W-:-:S11]  /*17730*/  ISETP.GE.AND P4, PT, R208, UR4, PT ;  /* 0x00000004d0007c0c */ /* 0x000fd6000bf86270 */
[-C--:B0-----:R-:W-:Y:S02]  /*17740*/  @!P3 LEA R2, P0, R202, R3.reuse, 0x1 ;  /* 0x00000003ca02b211 */ /* 0x081fe400078008ff */
[----:B------:R-:W-:Y:S02]  /*17750*/  @!P4 LEA R4, P2, R208, R3, 0x1 ;  /* 0x00000003d004c211 */ /* 0x000fe400078408ff */
[-C--:B----4-:R-:W-:Y:S02]  /*17760*/  @!P3 LEA.HI.X R3, R202, R5.reuse, R50, 0x1, P0 ;  /* 0x00000005ca03b211 */ /* 0x090fe400000f0c32 */
[----:B------:R-:W-:-:S03]  /*17770*/  @!P4 LEA.HI.X R5, R208, R5, R48, 0x1, P2 ;  /* 0x00000005d005c211 */ /* 0x000fc600010f0c30 */
[----:B------:R0:W-:Y:S04]  /*17780*/  @!P3 ST.E.128 desc[UR60][R2.64], R8 ;  /* 0x000000080200b985 */ /* 0x0001e8000c101d3c */
[----:B------:R0:W-:Y:S02]  /*17790*/  @!P4 ST.E.128 desc[UR60][R4.64], R32 ;  /* 0x000000200400c985 */ /* 0x0001e4000c101d3c */
.L_x_7544:
[----:B------:R-:W-:Y:S05]  /*177a0*/  BSYNC B1 ;  /* 0x0000000000017941 */ /* 0x000fea0003800000 */
.L_x_7543:
[----:B0---4-:R0:W4:Y:S01]  /*177b0*/  SHFL.IDX PT, R5, R45, 0x2, 0x181f ;  /* 0x00581f002d057f89 */ /* 0x01112200000e0000 */
[----:B------:R-:W-:Y:S03]  /*177c0*/  BSSY B1, `(.L_x_7545) ;  /* 0x000000c000017945 */ /* 0x000fe60003800000 */
[----:B------:R0:W0:Y:S01]  /*177d0*/  SHFL.IDX PT, R3, R44, 0x2, 0x181f ;  /* 0x00581f002c037f89 */ /* 0x00002200000e0000 */
        /* <DEDUP_REMOVED lines=10> */
.L_x_7546:
[----:B------:R-:W-:Y:S05]  /*17880*/  BSYNC B1 ;  /* 0x0000000000017941 */ /* 0x000fea0003800000 */
.L_x_7545:
[----:B--2---:R-:W-:Y:S01]  /*17890*/  VIADD R0, R46, 0x60 ;  /* 0x000000602e007836 */ /* 0x004fe20000000000 */
[----:B0--3--:R-:W2:Y:S04]  /*178a0*/  SHFL.IDX PT, R45, R45, 0x3, 0x181f ;  /* 0x00781f002d2d7f89 */ /* 0x009ea800000e0000 */
[----:B------:R-:W-:Y:S01]  /*178b0*/  ISETP.GE.AND P0, PT, R0, R51, PT ;  /* 0x000000330000720c */ /* 0x000fe20003f06270 */
[----:B----4-:R3:W4:-:S12]  /*178c0*/  SHFL.IDX PT, R5, R44, 0x3, 0x181f ;  /* 0x00781f002c057f89 */ /* 0x01071800000e0000 */
[----:B---3--:R-:W-:Y:S05]  /*178d0*/  @P0 BRA `(.L_x_7547) ;  /* 0x0000000c00240947 */ /* 0x008fea0003800000 */
[----:B------:R-:W-:Y:S02]  /*178e0*/  ULDC UR4, c[0x0][0xac8] ;  /* 0x0002b20000047ab9 */ /* 0x000fe40000000800 */
[----:B------:R-:W-:-:S13]  /*178f0*/  ISETP.GE.AND P1, PT, R202, UR4, PT ;  /* 0x00000004ca007c0c */ /* 0x000fda000bf26270 */
[----:B----4-:R-:W-:-:S04]  /*17900*/  @!P1 LEA R2, P0, R202, R5, 0x1 ;  /* 0x00000005ca029211 */ /* 0x010fc800078008ff */
[----:B--2---:R-:W-:Y:S02]  /*17910*/  @!P1 LEA.HI.X R3, R202, R45, R50, 0x1, P0 ;  /* 0x0000002dca039211 */ /* 0x004fe400000f0c32 */
[----:B------:R-:W-:-:S03]  /*17920*/  ISETP.GE.AND P0, PT, R208, UR4, PT ;  /* 0x00000004d0007c0c */ /* 0x000fc6000bf06270 */
[----:B------:R3:W-:Y:S10]  /*17930*/  @!P1 ST.E.128 desc[UR60][R2.64], R24 ;  /* 0x0000001802009985 */ /* 0x0007f4000c101d3c */
[----:B------:R-:W-:Y:S05]  /*17940*/  @P0 BRA `(.L_x_7547) ;  /* 0x0000000c00080947 */ /* 0x000fea0003800000 */
[----:B---3--:R-:W-:-:S04]  /*17950*/  LEA R2, P0, R208, R5, 0x1 ;  /* 0x00000005d0027211 */ /* 0x008fc800078008ff */
[----:B------:R-:W-:-:S05]  /*17960*/  LEA.HI.X R3, R208, R45, R48, 0x1, P0 ;  /* 0x0000002dd0037211 */ /* 0x000fca00000f0c30 */
[----:B------:R0:W-:Y:S01]  /*17970*/  ST.E.128 desc[UR60][R2.64], R40 ;  /* 0x0000002802007985 */ /* 0x0001e2000c101d3c */
[----:B------:R-:W-:Y:S05]  /*17980*/  BRA `(.L_x_7547) ;  /* 0x0000000800f87947 */ /* 0x000fea0003800000 */
.L_x_7538:
[----:B------:R-:W-:Y:S01]  /*17990*/  ULDC.64 UR4, c[0x0][0xc00] ;  /* 0x0003000000047ab9 */ /* 0x000fe20000000a00 */
[----:B------:R-:W-:Y:S01]  /*179a0*/  IMAD.MOV.U32 R0, RZ, RZ, RZ ;  /* 0x000000ffff007224 */ /* 0x000fe200078e00ff */
[----:B------:R-:W-:Y:S01]  /*179b0*/  ISETP.NE.U32.AND P0, PT, RZ, UR4, PT ;  /* 0x00000004ff007c0c */ /* 0x000fe2000bf05070 */
[----:B------:R-:W2:Y:S01]  /*179c0*/  LDC R21, c[0x0][0xbe8] ;  /* 0x0002fa00ff157b82 */ /* 0x000ea20000000800 */
[----:B------:R-:W-:Y:S02]  /*179d0*/  IADD3 R2, P1, R211, UR4, RZ ;  /* 0x00000004d3027c10 */ /* 0x000fe4000ff3e0ff */
[----:B------:R-:W-:Y:S02]  /*179e0*/  ISETP.NE.AND.EX P0, PT, RZ, UR5, PT, P0 ;  /* 0x00000005ff007c0c */ /* 0x000fe4000bf05300 */
[----:B------:R-:W-:Y:S01]  /*179f0*/  IADD3.X R3, R212, UR5, RZ, P1, !PT ;  /* 0x00000005d4037c10 */ /* 0x000fe20008ffe4ff */
[----:B------:R-:W-:Y:S02]  /*17a00*/  ULDC.64 UR4, c[0x0][0xc08] ;  /* 0x0003020000047ab9 */ /* 0x000fe40000000a00 */
[----:B------:R-:W-:-:S04]  /*17a10*/  ISETP.NE.U32.AND P1, PT, RZ, UR4, PT ;  /* 0x00000004ff007c0c */ /* 0x000fc8000bf25070 */
[----:B------:R-:W-:-:S04]  /*17a20*/  ISETP.NE.AND.EX P1, PT, RZ, UR5, PT, P1 ;  /* 0x00000005ff007c0c */ /* 0x000fc8000bf25310 */
[----:B------:R3:W5:Y:S01]  /*17a30*/  @P0 LDG.E R0, desc[UR60][R2.64] ;  /* 0x0000003c02000981 */ /* 0x000762000c1e1900 */
[----:B------:R-:W4:Y:S08]  /*17a40*/  S2R R7, SR_TID.X ;  /* 0x0000000000077919 */ /* 0x000f300000002100 */
[----:B------:R-:W-:Y:S01]  /*17a50*/  @P1 IADD3 R4, P2, R211, UR4, RZ ;  /* 0x00000004d3041c10 */ /* 0x000fe2000ff5e0ff */
[----:B------:R-:W-:-:S02]  /*17a60*/  ULDC UR4, c[0x0][0xa88] ;  /* 0x0002a20000047ab9 */ /* 0x000fc40000000800 */
[----:B------:R-:W-:Y:S02]  /*17a70*/  MOV R6, UR4 ;  /* 0x0000000400067c02 */ /* 0x000fe40008000f00 */
[----:B------:R-:W-:-:S05]  /*17a80*/  @P1 IADD3.X R5, R212, UR5, RZ, P2, !PT ;  /* 0x00000005d4051c10 */ /* 0x000fca00097fe4ff */
[----:B------:R3:W5:Y:S01]  /*17a90*/  @P1 LDG.E R6, desc[UR60][R4.64] ;  /* 0x0000003c04061981 */ /* 0x000762000c1e1900 */
[----:B--2---:R-:W-:-:S13]  /*17aa0*/  ISETP.NE.AND P2, PT, R21, 0x1, PT ;  /* 0x000000011500780c */ /* 0x004fda0003f45270 */
[----:B------:R-:W2:Y:S01]  /*17ab0*/  @P2 LDC R12, c[0x0][0xbec] ;  /* 0x0002fb00ff0c2b82 */ /* 0x000ea20000000800 */
[----:B----4-:R-:W-:-:S07]  /*17ac0*/  VIADD R7, R7, 0xffffff80 ;  /* 0xffffff8007077836 */ /* 0x010fce0000000000 */
[----:B------:R-:W4:Y:S01]  /*17ad0*/  @P2 LDC R25, c[0x0][0xbf0] ;  /* 0x0002fc00ff192b82 */ /* 0x000f220000000800 */
[----:B------:R-:W-:Y:S01]  /*17ae0*/  ISETP.GE.AND P3, PT, R7, 0x80, PT ;  /* 0x000000800700780c */ /* 0x000fe20003f66270 */
[----:B---3--:R-:W-:-:S12]  /*17af0*/  @P1 BRA `(.L_x_7548) ;  /* 0x0000000000101947 */ /* 0x008fd80003800000 */
[----:B------:R-:W-:Y:S05]  /*17b00*/  @!P0 BRA `(.L_x_7548) ;  /* 0x00000000000c8947 */ /* 0x000fea0003800000 */
[----:B------:R-:W3:Y:S04]  /*17b10*/  LDG.E R5, desc[UR60][R2.64] ;  /* 0x0000003c02057981 */ /* 0x000ee8000c1e1900 */
[----:B-----5:R-:W3:Y:S02]  /*17b20*/  LDG.E R6, desc[UR60][R2.64+0x4] ;  /* 0x0000043c02067981 */ /* 0x020ee4000c1e1900 */
[----:B---3--:R-:W-:-:S07]  /*17b30*/  IMAD.IADD R6, R6, 0x1, -R5 ;  /* 0x0000000106067824 */ /* 0x008fce00078e0a05 */
.L_x_7548:
[----:B------:R-:W-:Y:S01]  /*17b40*/  BSSY B1, `(.L_x_7549) ;  /* 0x000002e000017945 */ /* 0x000fe20003800000 */
[----:B------:R-:W-:Y:S02]  /*17b50*/  SHF.R.S32.HI R10, RZ, 0x1f, R210 ;  /* 0x0000001fff0a7819 */ /* 0x000fe400000114d2 */
[----:B------:R-:W-:Y:S02]  /*17b60*/  SEL R207, R207, RZ, !P0 ;  /* 0x000000ffcfcf7207 */ /* 0x000fe40004000000 */
[----:B------:R-:W-:Y:S02]  /*17b70*/  SEL R214, R214, RZ, !P0 ;  /* 0x000000ffd6d67207 */ /* 0x000fe40004000000 */
[----:B-----5:R-:W-:Y:S01]  /*17b80*/  SHF.R.S32.HI R11, RZ, 0x1f, R0 ;  /* 0x0000001fff0b7819 */ /* 0x020fe20000011400 */
[----:B------:R-:W-:Y:S06]  /*17b90*/  @P3 BRA `(.L_x_7550) ;  /* 0x0000000000a03947 */ /* 0x000fec0003800000 */
[----:B------:R-:W3:Y:S01]  /*17ba0*/  S2R R2, SR_TID.X ;  /* 0x0000000000027919 */ /* 0x000ee20000002100 */
[----:B------:R-:W5:Y:S02]  /*17bb0*/  LDC R9, c[0x0][0xbe8] ;  /* 0x0002fa00ff097b82 */ /* 0x000f640000000800 */
[----:B-----5:R-:W-:Y:S02]  /*17bc0*/  IMAD R3, R6, R9, RZ ;  /* 0x0000000906037224 */ /* 0x020fe400078e02ff */
[----:B---3--:R-:W-:-:S05]  /*17bd0*/  IMAD R2, R215, 0x80, R2 ;  /* 0x00000080d7027824 */ /* 0x008fca00078e0202 */
[----:B------:R-:W-:-:S04]  /*17be0*/  IADD3 R8, R2, -0x80, RZ ;  /* 0xffffff8002087810 */ /* 0x000fc80007ffe0ff */
        /* <DEDUP_REMOVED lines=9> */
[----:B------:R-:W3:Y:S01]  /*17c80*/  @P0 LDC R13, c[0x0][0xbec] ;  /* 0x0002fb00ff0d0b82 */ /* 0x000ee20000000800 */
[----:B------:R-:W-:Y:S01]  /*17c90*/  IMAD R7, R210, UR5, R7 ;  /* 0x00000005d2077c24 */ /* 0x000fe2000f8e0207 */
[----:B------:R-:W-:-:S04]  /*17ca0*/  ULDC.64 UR4, c[0x0][0xb98] ;  /* 0x0002e60000047ab9 */ /* 0x000fc80000000a00 */
[----:B------:R-:W-:Y:S02]  /*17cb0*/  IADD3 R3, R3, R7, RZ ;  /* 0x0000000703037210 */ /* 0x000fe40007ffe0ff */
[----:B------:R-:W5:Y:S01]  /*17cc0*/  @P0 LDC R15, c[0x0][0xbf0] ;  /* 0x0002fc00ff0f0b82 */ /* 0x000f620000000800 */
[----:B------:R-:W-:-:S04]  /*17cd0*/  IMAD.WIDE.U32 R2, R207, UR4, R2 ;  /* 0x00000004cf027c25 */ /* 0x000fc8000f8e0002 */
[----:B---3--:R-:W-:-:S05]  /*17ce0*/  @P0 IMAD.HI.U32 R4, R8, R13, RZ ;  /* 0x0000000d08040227 */ /* 0x008fca00078e00ff */
[----:B-----5:R-:W-:Y:S01]  /*17cf0*/  @P0 SHF.R.U32.HI R5, RZ, R15, R4 ;  /* 0x0000000fff050219 */ /* 0x020fe20000011604 */
        /* <DEDUP_REMOVED lines=18> */
.L_x_7550:
[----:B------:R-:W-:Y:S05]  /*17e20*/  BSYNC B1 ;  /* 0x0000000000017941 */ /* 0x000fea0003800000 */
.L_x_7549:
[----:B------:R-:W-:Y:S02]  /*17e30*/  ULDC.64 UR4, c[0x0][0xaa0] ;  /* 0x0002a80000047ab9 */ /* 0x000fe40000000a00 */
[----:B---3--:R-:W-:-:S04]  /*17e40*/  IMAD R3, R11, UR4, RZ ;  /* 0x000000040b037c24 */ /* 0x008fc8000f8e02ff */
[C---:B------:R-:W-:Y:S02]  /*17e50*/  IMAD R5, R0.reuse, UR5, R3 ;  /* 0x0000000500057c24 */ /* 0x040fe4000f8e0203 */
[----:B------:R-:W-:Y:S01]  /*17e60*/  IMAD.WIDE.U32 R2, R0, UR4, RZ ;  /* 0x0000000400027c25 */ /* 0x000fe2000f8e00ff */
[----:B------:R-:W-:Y:S01]  /*17e70*/  LEA R0, R209, R216, 0x5 ;  /* 0x000000d8d1007211 */ /* 0x000fe200078e28ff */
[----:B------:R-:W-:Y:S02]  /*17e80*/  ULDC.64 UR4, c[0x0][0xae8] ;  /* 0x0002ba0000047ab9 */ /* 0x000fe40000000a00 */
[----:B------:R-:W-:Y:S02]  /*17e90*/  IMAD.IADD R3, R3, 0x1, R5 ;  /* 0x0000000103037824 */ /* 0x000fe400078e0205 */
[----:B------:R-:W-:Y:S02]  /*17ea0*/  IMAD R7, R10, UR4, RZ ;  /* 0x000000040a077c24 */ /* 0x000fe4000f8e02ff */
[----:B------:R-:W-:-:S02]  /*17eb0*/  IMAD R9, R215, 0x80, R0 ;  /* 0x00000080d7097824 */ /* 0x000fc400078e0200 */
[C---:B------:R-:W-:Y:S02]  /*17ec0*/  IMAD R7, R210.reuse, UR5, R7 ;  /* 0x00000005d2077c24 */ /* 0x040fe4000f8e0207 */
[----:B------:R-:W-:Y:S01]  /*17ed0*/  IMAD.WIDE.U32 R2, R210, UR4, R2 ;  /* 0x00000004d2027c25 */ /* 0x000fe2000f8e0002 */
[----:B------:R-:W-:-:S03]  /*17ee0*/  ULDC.64 UR4, c[0x0][0xaf0] ;  /* 0x0002bc0000047ab9 */ /* 0x000fc60000000a00 */
[----:B--2---:R-:W-:Y:S01]  /*17ef0*/  @P2 IMAD.HI.U32 R0, R9, R12, RZ ;  /* 0x0000000c09002227 */ /* 0x004fe200078e00ff */
[----:B------:R-:W-:-:S03]  /*17f00*/  IADD3 R3, R3, R7, RZ ;  /* 0x0000000703037210 */ /* 0x000fc60007ffe0ff */
[----:B------:R-:W-:Y:S01]  /*17f10*/  IMAD.MOV.U32 R5, RZ, RZ, R9 ;  /* 0x000000ffff057224 */ /* 0x000fe200078e0009 */
[----:B----4-:R-:W-:Y:S01]  /*17f20*/  @P2 SHF.R.U32.HI R5, RZ, R25, R0 ;  /* 0x00000019ff052219 */ /* 0x010fe20000011600 */
[----:B------:R-:W-:Y:S02]  /*17f30*/  IMAD R4, R214, UR4, RZ ;  /* 0x00000004d6047c24 */ /* 0x000fe4000f8e02ff */
[----:B------:R-:W-:Y:S01]  /*17f40*/  IMAD.WIDE.U32 R2, R207, UR4, R2 ;  /* 0x00000004cf027c25 */ /* 0x000fe2000f8e0002 */
[----:B------:R-:W-:-:S03]  /*17f50*/  SHF.R.S32.HI R0, RZ, 0x1f, R5 ;  /* 0x0000001fff007819 */ /* 0x000fc60000011405 */
[----:B------:R-:W-:Y:S01]  /*17f60*/  IMAD R7, R207, UR5, R4 ;  /* 0x00000005cf077c24 */ /* 0x000fe2000f8e0204 */
[----:B------:R-:W-:Y:S01]  /*17f70*/  ULDC.64 UR4, c[0x0][0xae0] ;  /* 0x0002b80000047ab9 */ /* 0x000fe20000000a00 */
[----:B------:R-:W-:Y:S02]  /*17f80*/  IMAD.MOV R4, RZ, RZ, -R5 ;  /* 0x000000ffff047224 */ /* 0x000fe400078e0a05 */
[----:B------:R-:W-:Y:S02]  /*17f90*/  IMAD.IADD R3, R3, 0x1, R7 ;  /* 0x0000000103037824 */ /* 0x000fe400078e0207 */
[----:B------:R-:W-:Y:S02]  /*17fa0*/  IMAD R0, R0, UR4, RZ ;  /* 0x0000000400007c24 */ /* 0x000fe4000f8e02ff */
[----:B------:R-:W-:Y:S02]  /*17fb0*/  IMAD R7, R21, R4, R9 ;  /* 0x0000000415077224 */ /* 0x000fe400078e0209 */
[----:B------:R-:W-:-:S02]  /*17fc0*/  IMAD R9, R5, UR5, R0 ;  /* 0x0000000505097c24 */ /* 0x000fc4000f8e0200 */
[----:B------:R-:W-:Y:S01]  /*17fd0*/  IMAD.WIDE.U32 R2, R5, UR4, R2 ;  /* 0x0000000405027c25 */ /* 0x000fe2000f8e0002 */
[----:B------:R-:W-:Y:S01]  /*17fe0*/  SHF.R.S32.HI R0, RZ, 0x1f, R7 ;  /* 0x0000001fff007819 */ /* 0x000fe20000011407 */
[----:B------:R-:W-:Y:S02]  /*17ff0*/  ULDC.64 UR4, c[0x0][0xad8] ;  /* 0x0002b60000047ab9 */ /* 0x000fe40000000a00 */
[----:B------:R-:W-:Y:S02]  /*18000*/  IMAD.IADD R3, R3, 0x1, R9 ;  /* 0x0000000103037824 */ /* 0x000fe400078e0209 */
[----:B------:R-:W-:Y:S02]  /*18010*/  IMAD R0, R0, UR4, RZ ;  /* 0x0000000400007c24 */ /* 0x000fe4000f8e02ff */
[----:B------:R-:W-:-:S04]  /*18020*/  IMAD.WIDE.U32 R2, R7, UR4, R2 ;  /* 0x0000000407027c25 */ /* 0x000fc8000f8e0002 */
[----:B------:R-:W-:Y:S01]  /*18030*/  IMAD R7, R7, UR5, R0 ;  /* 0x0000000507077c24 */ /* 0x000fe2000f8e0200 */
[----:B------:R-:W-:Y:S02]  /*18040*/  ULDC.64 UR4, c[0x0][0xa80] ;  /* 0x0002a00000047ab9 */ /* 0x000fe40000000a00 */
[----:B------:R-:W-:Y:S01]  /*18050*/  LEA R0, P0, R2, UR4, 0x1 ;  /* 0x0000000402007c11 */ /* 0x000fe2000f8008ff */
[----:B------:R-:W-:Y:S01]  /*18060*/  UMOV UR4, 0xffffffff ;  /* 0xffffffff00047882 */ /* 0x000fe20000000000 */
[----:B------:R-:W-:-:S04]  /*18070*/  IADD3 R3, R3, R7, RZ ;  /* 0x0000000703037210 */ /* 0x000fc80007ffe0ff */
[----:B------:R-:W-:Y:S01]  /*18080*/  LEA.HI.X R2, R2, UR5, R3, 0x1, P0 ;  /* 0x0000000502027c11 */ /* 0x000fe200080f0c03 */
[----:B------:R-:W-:Y:S06]  /*18090*/  BRA.DIV UR4, `(.L_x_7551) ;  /* 0x000000a204e87947 */ /* 0x000fec000b800000 */
[----:B------:R2:W3:Y:S04]  /*180a0*/  SHFL.IDX PT, R3, R2, RZ, 0x181f ;  /* 0x00181fff02037589 */ /* 0x0004e800000e0000 */
[----:B------:R2:W4:Y:S02]  /*180b0*/  SHFL.IDX PT, R14, R0, RZ, 0x181f ;  /* 0x00181fff000e7589 */ /* 0x00052400000e0000 */
.L_x_7786:
[----:B------:R-:W-:Y:S01]  /*180c0*/  IMAD R21, R6, R21, RZ ;  /* 0x0000001506157224 */ /* 0x000fe200078e02ff */
[----:B------:R-:W-:Y:S01]  /*180d0*/  BSSY B1, `(.L_x_7552) ;  /* 0x000000f000017945 */ /* 0x000fe20003800000 */
[----:B------:R-:W-:-:S05]  /*180e0*/  IMAD R6, R215, 0x80, R216 ;  /* 0x00000080d7067824 */ /* 0x000fca00078e02d8 */
[----:B------:R-:W-:-:S13]  /*180f0*/  ISETP.GE.AND P0, PT, R6, R21, PT ;  /* 0x000000150600720c */ /* 0x000fda0003f06270 */
[----:B------:R-:W-:Y:S05]  /*18100*/  @P0 BRA `(.L_x_7553) ;  /* 0x00000000002c0947 */ /* 0x000fea0003800000 */
[----:B------:R-:W-:Y:S01]  /*18110*/  ULDC UR4, c[0x0][0xac8] ;  /* 0x0002b20000047ab9 */ /* 0x000fe20000000800 */
[----:B------:R-:W-:Y:S02]  /*18120*/  SHF.R.S32.HI R8, RZ, 0x1f, R202 ;  /* 0x0000001fff087819 */ /* 0x000fe400000114ca */
[----:B------:R-:W-:Y:S02]  /*18130*/  ISETP.GE.AND P2, PT, R202, UR4, PT ;  /* 0x00000004ca007c0c */ /* 0x000fe4000bf46270 */
[----:B------:R-:W-:Y:S02]  /*18140*/  ISETP.GE.AND P3, PT, R208, UR4, PT ;  /* 0x00000004d0007c0c */ /* 0x000fe4000bf66270 */
[----:B------:R-:W-:-:S09]  /*18150*/  SHF.R.S32.HI R7, RZ, 0x1f, R208 ;  /* 0x0000001fff077819 */ /* 0x000fd200000114d0 */
[-C--:B----4-:R-:W-:Y:S02]  /*18160*/  @!P2 LEA R4, P0, R202, R14.reuse, 0x1 ;  /* 0x0000000eca04a211 */ /* 0x090fe400078008ff */
[----:B------:R-:W-:Y:S02]  /*18170*/  @!P3 LEA R14, P1, R208, R14, 0x1 ;  /* 0x0000000ed00eb211 */ /* 0x000fe400078208ff */
[-C--:B---3--:R-:W-:Y:S02]  /*18180*/  @!P2 LEA.HI.X R5, R202, R3.reuse, R8, 0x1, P0 ;  /* 0x00000003ca05a211 */ /* 0x088fe400000f0c08 */
[----:B------:R-:W-:-:S03]  /*18190*/  @!P3 LEA.HI.X R15, R208, R3, R7, 0x1, P1 ;  /* 0x00000003d00fb211 */ /* 0x000fc600008f0c07 */
[----:B------:R3:W-:Y:S04]  /*181a0*/  @!P2 ST.E.128 desc[UR60][R4.64], RZ ;  /* 0x000000ff0400a985 */ /* 0x0007e8000c101d3c */
[----:B------:R3:W-:Y:S02]  /*181b0*/  @!P3 ST.E.128 desc[UR60][R14.64], RZ ;  /* 0x000000ff0e00b985 */ /* 0x0007e4000c101d3c */
.L_x_7553:
[----:B------:R-:W-:Y:S05]  /*181c0*/  BSYNC B1 ;  /* 0x0000000000017941 */ /* 0x000fea0003800000 */
.L_x_7552:
[----:B------:R-:W-:-:S03]  /*181d0*/  UMOV UR4, 0xffffffff ;  /* 0xffffffff00047882 */ /* 0x000fc60000000000 */
[----:B------:R-:W-:Y:S05]  /*181e0*/  BRA.DIV UR4, `(.L_x_7554) ;  /* 0x000000a204c87947 */ /* 0x000fea000b800000 */
[----:B---3--:R3:W0:Y:S04]  /*181f0*/  SHFL.IDX PT, R3, R2, 0x1, 0x181f ;  /* 0x00381f0002037f89 */ /* 0x00862800000e0000 */
[----:B----4-:R3:W4:Y:S02]  /*18200*/  SHFL.IDX PT, R14, R0, 0x1, 0x181f ;  /* 0x00381f00000e7f89 */ /* 0x01072400000e0000 */
.L_x_7790:
[----:B------:R-:W-:Y:S01]  /*18210*/  VIADD R4, R6, 0x20 ;  /* 0x0000002006047836 */ /* 0x000fe20000000000 */
[----:B------:R-:W-:Y:S04]  /*18220*/  BSSY B1, `(.L_x_7555) ;  /* 0x000000e000017945 */ /* 0x000fe80003800000 */
        /* <DEDUP_REMOVED lines=9> */
[-C--:B0-----:R-:W-:Y:S02]  /*182c0*/  @!P2 LEA.HI.X R5, R202, R3.reuse, R8, 0x1, P0 ;  /* 0x00000003ca05a211 */ /* 0x081fe400000f0c08 */
[----:B------:R-:W-:-:S03]  /*182d0*/  @!P3 LEA.HI.X R15, R208, R3, R7, 0x1, P1 ;  /* 0x00000003d00fb211 */ /* 0x000fc600008f0c07 */
[----:B------:R0:W-:Y:S04]  /*182e0*/  @!P2 ST.E.128 desc[UR60][R4.64], RZ ;  /* 0x000000ff0400a985 */ /* 0x0001e8000c101d3c */
[----:B------:R0:W-:Y:S02]  /*182f0*/  @!P3 ST.E.128 desc[UR60][R14.64], RZ ;  /* 0x000000ff0e00b985 */ /* 0x0001e4000c101d3c */
.L_x_7556:
[----:B------:R-:W-:Y:S05]  /*18300*/  BSYNC B1 ;  /* 0x0000000000017941 */ /* 0x000fea0003800000 */
.L_x_7555:
[----:B------:R-:W-:-:S03]  /*18310*/  UMOV UR4, 0xffffffff ;  /* 0xffffffff00047882 */ /* 0x000fc60000000000 */
[----:B------:R-:W-:Y:S05]  /*18320*/  BRA.DIV UR4, `(.L_x_7557) ;  /* 0x000000a204c07947 */ /* 0x000fea000b800000 */
[----:B0-----:R0:W0:Y:S04]  /*18330*/  SHFL.IDX PT, R3, R2, 0x2, 0x181f ;  /* 0x00581f0002037f89 */ /* 0x00102800000e0000 */
[----:B----4-:R4:W0:Y:S02]  /*18340*/  SHFL.IDX PT, R14, R0, 0x2, 0x181f ;  /* 0x00581f00000e7f89 */ /* 0x01082400000e0000 */
.L_x_7794:
        /* <DEDUP_REMOVED lines=9> */
[-C--:B0-----:R-:W-:Y:S02]  /*183e0*/  @!P2 LEA R4, P0, R202, R14.reuse, 0x1 ;  /* 0x0000000eca04a211 */ /* 0x081fe400078008ff */
[----:B------:R-:W-:Y:S02]  /*183f0*/  @!P3 LEA R14, P1, R208, R14, 0x1 ;  /* 0x0000000ed00eb211 */ /* 0x000fe400078208ff */
[-C--:B------:R-:W-:Y:S02]  /*18400*/  @!P2 LEA.HI.X R5, R202, R3.reuse, R8, 0x1, P0 ;  /* 0x00000003ca05a211 */ /* 0x080fe400000f0c08 */
[----:B------:R-:W-:-:S03]  /*18410*/  @!P3 LEA.HI.X R15, R208, R3, R7, 0x1, P1 ;  /* 0x00000003d00fb211 */ /* 0x000fc600008f0c07 */
[----:B------:R0:W-:Y:S04]  /*18420*/  @!P2 ST.E.128 desc[UR60][R4.64], RZ ;  /* 0x000000ff0400a985 */ /* 0x0001e8000c101d3c */
[----:B------:R0:W-:Y:S02]  /*18430*/  @!P3 ST.E.128 desc[UR60][R14.64], RZ ;  /* 0x000000ff0e00b985 */ /* 0x0001e4000c101d3c */
.L_x_7559:
[----:B------:R-:W-:Y:S05]  /*18440*/  BSYNC B1 ;  /* 0x0000000000017941 */ /* 0x000fea0003800000 */
.L_x_7558:
[----:B------:R-:W-:-:S03]  /*18450*/  UMOV UR4, 0xffffffff ;  /* 0xffffffff00047882 */ /* 0x000fc60000000000 */
[----:B------:R-:W-:Y:S05]  /*18460*/  BRA.DIV UR4, `(.L_x_7560) ;  /* 0x000000a204b87947 */ /* 0x000fea000b800000 */
[----:B0-----:R0:W0:Y:S04]  /*18470*/  SHFL.IDX PT, R3, R2, 0x3, 0x181f ;  /* 0x00781f0002037f89 */ /* 0x00102800000e0000 */
[----:B------:R0:W0:Y:S02]  /*18480*/  SHFL.IDX PT, R14, R0, 0x3, 0x181f ;  /* 0x00781f00000e7f89 */ /* 0x00002400000e0000 */
.L_x_7798:
[----:B0-234-:R-:W-:-:S04]  /*18490*/  IADD3 R0, R6, 0x60, RZ ;  /* 0x0000006006007810 */ /* 0x01dfc80007ffe0ff */
[----:B------:R-:W-:-:S13]  /*184a0*/  ISETP.GE.AND P0, PT, R0, R21, PT ;  /* 0x000000150000720c */ /* 0x000fda0003f06270 */
[----:B------:R-:W-:Y:S05]  /*184b0*/  @P0 BRA `(.L_x_7547) ;  /* 0x00000000002c0947 */ /* 0x000fea0003800000 */
[----:B------:R-:W-:Y:S01]  /*184c0*/  ULDC UR4, c[0x0][0xac8] ;  /* 0x0002b20000047ab9 */ /* 0x000fe20000000800 */
[----:B------:R-:W-:Y:S02]  /*184d0*/  SHF.R.S32.HI R7, RZ, 0x1f, R202 ;  /* 0x0000001fff077819 */ /* 0x000fe400000114ca */
[----:B------:R-:W-:Y:S02]  /*184e0*/  ISETP.GE.AND P2, PT, R202, UR4, PT ;  /* 0x00000004ca007c0c */ /* 0x000fe4000bf46270 */
[----:B------:R-:W-:Y:S02]  /*184f0*/  ISETP.GE.AND P3, PT, R208, UR4, PT ;  /* 0x00000004d0007c0c */ /* 0x000fe4000bf66270 */
[----:B------:R-:W-:-:S09]  /*18500*/  SHF.R.S32.HI R2, RZ, 0x1f, R208 ;  /* 0x0000001fff027819 */ /* 0x000fd200000114d0 */
[-C--:B------:R-:W-:Y:S02]  /*18510*/  @!P2 LEA R4, P0, R202, R14.reuse, 0x1 ;  /* 0x0000000eca04a211 */ /* 0x080fe400078008ff */
[----:B------:R-:W-:Y:S02]  /*18520*/  @!P3 LEA R14, P1, R208, R14, 0x1 ;  /* 0x0000000ed00eb211 */ /* 0x000fe400078208ff */
[-C--:B------:R-:W-:Y:S02]  /*18530*/  @!P2 LEA.HI.X R5, R202, R3.reuse, R7, 0x1, P0 ;  /* 0x00000003ca05a211 */ /* 0x080fe400000f0c07 */
[----:B------:R-:W-:-:S03]  /*18540*/  @!P3 LEA.HI.X R15, R208, R3, R2, 0x1, P1 ;  /* 0x00000003d00fb211 */ /* 0x000fc600008f0c02 */
[----:B------:R0:W-:Y:S04]  /*18550*/  @!P2 ST.E.128 desc[UR60][R4.64], RZ ;  /* 0x000000ff0400a985 */ /* 0x0001e8000c101d3c */
[----:B------:R0:W-:Y:S02]  /*18560*/  @!P3 ST.E.128 desc[UR60][R14.64], RZ ;  /* 0x000000ff0e00b985 */ /* 0x0001e4000c101d3c */
.L_x_7547:
[----:B------:R-:W-:Y:S05]  /*18570*/  BSYNC B0 ;  /* 0x0000000000007941 */ /* 0x000fea0003800000 */
.L_x_7537:
[----:B------:R-:W-:Y:S02]  /*18580*/  ULDC UR4, c[0x0][0xc3c] ;  /* 0x00030f0000047ab9 */ /* 0x000fe40000000800 */
[----:B-1----:R-:W-:-:S13]  /*18590*/  ISETP.GE.AND P0, PT, R171, UR4, PT ;  /* 0x00000004ab007c0c */ /* 0x002fda000bf06270 */
[----:B------:R-:W-:Y:S05]  /*185a0*/  @!P0 BRA `(.L_x_7561) ;  /* 0xfffffe8800ac8947 */ /* 0x000fea000383ffff */
[----:B------:R-:W-:Y:S05]  /*185b0*/  BRA `(.L_x_7397) ;  /* 0x0000007c00387947 */ /* 0x000fea0003800000 */
.L_x_7395:
[----:B------:R-:W-:-:S08]  /*185c0*/  NOP ;  /* 0x0000000000007918 */ /* 0x000fd00000000000 */
[----:B--2---:R-:W0:-:S00]  /*185d0*/  USETMAXREG.DEALLOC.CTAPOOL 0x28 ;  /* 0x00000028000079c8 */ /* 0x004e0000080e0500 */
        /* <DEDUP_REMOVED lines=13> */
[----:B0-----:R-:W-:Y:S01]  /*186b0*/  IMAD.MOV.U32 R0, RZ, RZ, RZ ;  /* 0x000000ffff007224 */ /* 0x001fe200078e00ff */
[----:B------:R-:W0:Y:S01]  /*186c0*/  S2UR UR6, SR_CTAID.X ;  /* 0x00000000000679c3 */ /* 0x000e220000002500 */
[----:B------:R-:W-:Y:S01]  /*186d0*/  ULDC UR5, c[0x0][0xc38] ;  /* 0x00030e0000057ab9 */ /* 0x000fe20000000800 */
[----:B--2---:R-:W-:-:S04]  /*186e0*/  LOP3.LUT R5, R2, 0x1f, RZ, 0xc0, !PT ;  /* 0x0000001f02057812 */ /* 0x004fc800078ec0ff */
[----:B------:R-:W-:-:S04]  /*186f0*/  ISETP.NE.AND P0, PT, R5, 0x1f, PT ;  /* 0x0000001f0500780c */ /* 0x000fc80003f05270 */
[----:B------:R-:W-:-:S13]  /*18700*/  ISETP.GE.OR P1, PT, R5, UR4, !P0 ;  /* 0x0000000405007c0c */ /* 0x000fda000c726670 */
[----:B------:R-:W2:Y:S02]  /*18710*/  @!P1 LDC.64 R2, c[0x0][0xc80] ;  /* 0x00032000ff029b82 */ /* 0x000ea40000000a00 */
[----:B--2---:R-:W-:-:S05]  /*18720*/  @!P1 IMAD.WIDE.U32 R2, R5, 0x4, R2 ;  /* 0x0000000405029825 */ /* 0x004fca00078e0002 */
        /* <DEDUP_REMOVED lines=15> */
[----:B-1----:R-:W-:-:S04]  /*18820*/  SEL R3, R6, RZ, P3 ;  /* 0x000000ff06037207 */ /* 0x002fc80001800000 */
[----:B------:R-:W-:-:S05]  /*18830*/  IADD3 R3, R4, R3, RZ ;  /* 0x0000000304037210 */ /* 0x000fca0007ffe0ff */
[----:B------:R-:W1:Y:S02]  /*18840*/  SHFL.UP PT, R2, R3, 0x8, RZ ;  /* 0x0500000003027989 */ /* 0x000e6400000e00ff */
[----:B-1----:R-:W-:-:S05]  /*18850*/  SEL R2, R2, RZ, P4 ;  /* 0x000000ff02027207 */ /* 0x002fca0002000000 */
[----:B------:R-:W-:-:S05]  /*18860*/  IMAD.IADD R2, R3, 0x1, R2 ;  /* 0x0000000103027824 */ /* 0x000fca00078e0202 */
[----:B------:R-:W1:Y:S02]  /*18870*/  SHFL.UP PT, R6, R2, 0x10, RZ ;  /* 0x0600000002067989 */ /* 0x000e6400000e00ff */
[----:B-1----:R-:W-:-:S05]  /*18880*/  SEL R7, R6, RZ, P5 ;  /* 0x000000ff06077207 */ /* 0x002fca0002800000 */
[----:B------:R-:W-:-:S05]  /*18890*/  IMAD.IADD R7, R2, 0x1, R7 ;  /* 0x0000000102077824 */ /* 0x000fca00078e0207 */
[----:B------:R-:W1:Y:S02]  /*188a0*/  SHFL.IDX PT, R4, R7, 0x1f, 0x1f ;  /* 0x03e01f0007047f89 */ /* 0x000e6400000e0000 */
[----:B-1----:R-:W-:-:S05]  /*188b0*/  IMAD R4, R4, UR5, RZ ;  /* 0x0000000504047c24 */ /* 0x002fca000f8e02ff */
[----:B0-----:R-:W-:Y:S02]  /*188c0*/  ISETP.GT.AND P6, PT, R4, UR6, PT ;  /* 0x0000000604007c0c */ /* 0x001fe4000bfc4270 */
[----:B------:R-:W-:-:S11]  /*188d0*/  MOV R3, R4 ;  /* 0x0000000400037202 */ /* 0x000fd60000000f00 */
[----:B------:R-:W-:Y:S05]  /*188e0*/  @P6 BRA `(.L_x_7563) ;  /* 0x00000000009c6947 */ /* 0x000fea0003800000 */
[----:B------:R-:W0:Y:S01]  /*188f0*/  LDC R10, c[0x0][0xc3c] ;  /* 0x00030f00ff0a7b82 */ /* 0x000e220000000800 */
[----:B------:R-:W-:Y:S01]  /*18900*/  IMAD.MOV.U32 R4, RZ, RZ, R3 ;  /* 0x000000ffff047224 */ /* 0x000fe200078e0003 */
[----:B------:R-:W-:Y:S01]  /*18910*/  UMOV UR4, URZ ;  /* 0x0000003f00047c82 */ /* 0x000fe20008000000 */
[----:B------:R-:W-:Y:S01]  /*18920*/  ULDC UR7, c[0x0][0xc3c] ;  /* 0x00030f0000077ab9 */ /* 0x000fe20000000800 */
[----:B------:R-:W-:-:S05]  /*18930*/  ULDC UR5, c[0x0][0xc38] ;  /* 0x00030e0000057ab9 */ /* 0x000fca0000000800 */
.L_x_7567:
[----:B------:R-:W-:Y:S01]  /*18940*/  UIADD3 UR4, UR4, 0x1f, URZ ;  /* 0x0000001f04047890 */ /* 0x000fe2000fffe03f */
[----:B------:R-:W-:-:S05]  /*18950*/  IMAD.U32 R19, RZ, RZ, UR7 ;  /* 0x00000007ff137e24 */ /* 0x000fca000f8e00ff */
[----:B0-----:R-:W-:-:S13]  /*18960*/  ISETP.LE.AND P6, PT, R10, UR4, PT ;  /* 0x000000040a007c0c */ /* 0x001fda000bfc3270 */
[----:B------:R-:W-:Y:S05]  /*18970*/  @P6 BRA `(.L_x_7564) ;  /* 0x0000000400246947 */ /* 0x000fea0003800000 */
[----:B------:R-:W-:Y:S01]  /*18980*/  VIADD R7, R5, UR4 ;  /* 0x0000000405077c36 */ /* 0x000fe20008000000 */
[----:B------:R-:W-:Y:S01]  /*18990*/  BSSY B0, `(.L_x_7565) ;  /* 0x0000007000007945 */ /* 0x000fe20003800000 */
[----:B------:R-:W-:-:S03]  /*189a0*/  MOV R0, RZ ;  /* 0x000000ff00007202 */ /* 0x000fc60000000f00 */
[----:B------:R-:W-:-:S13]  /*189b0*/  ISETP.GE.OR P6, PT, R7, R10, !P0 ;  /* 0x0000000a0700720c */ /* 0x000fda00047c6670 */
[----:B------:R-:W-:Y:S05]  /*189c0*/  @P6 BRA `(.L_x_7566) ;  /* 0x00000000000c6947 */ /* 0x000fea0003800000 */
[----:B------:R-:W0:Y:S02]  /*189d0*/  LDC.64 R2, c[0x0][0xc80] ;  /* 0x00032000ff027b82 */ /* 0x000e240000000a00 */
[----:B0-----:R-:W-:-:S05]  /*189e0*/  IMAD.WIDE R2, R7, 0x4, R2 ;  /* 0x0000000407027825 */ /* 0x001fca00078e0202 */
[----:B------:R0:W5:Y:S02]  /*189f0*/  LDG.E R0, desc[UR60][R2.64] ;  /* 0x0000003c02007981 */ /* 0x000164000c1e1900 */
.L_x_7566:
[----:B------:R-:W-:Y:S05]  /*18a00*/  BSYNC B0 ;  /* 0x0000000000007941 */ /* 0x000fea0003800000 */
.L_x_7565:
        /* <DEDUP_REMOVED lines=20> */
[----:B------:R-:W-:-:S07]  /*18b50*/  IMAD.MOV.U32 R7, RZ, RZ, R9 ;  /* 0x000000ffff077224 */ /* 0x000fce00078e0009 */
.L_x_7563:
[----:B------:R-:W-:-:S05]  /*18b60*/  IADD3 R9, -R3, R4, RZ ;  /* 0x0000000403097210 */ /* 0x000fca0007ffe1ff */
        /* <DEDUP_REMOVED lines=14> */
.L_x_7568:
[----:B---3--:R-:W-:Y:S01]  /*18c50*/  IMAD R16, R16, UR5, R9 ;  /* 0x0000000510107c24 */ /* 0x008fe2000f8e0209 */
[----:B0-----:R-:W-:Y:S01]  /*18c60*/  IABS R2, R0 ;  /* 0x0000000000027213 */ /* 0x001fe20000000000 */
[----:B-12---:R-:W-:Y:S02]  /*18c70*/  IMAD.MOV R7, RZ, RZ, -R3 ;  /* 0x000000ffff077224 */ /* 0x006fe400078e0a03 */
[----:B------:R-:W-:Y:S01]  /*18c80*/  VIADD R19, R19, UR4 ;  /* 0x0000000413137c36 */ /* 0x000fe20008000000 */
[----:B------:R-:W-:Y:S01]  /*18c90*/  IADD3 R9, -R16, UR6, RZ ;  /* 0x0000000610097c10 */ /* 0x000fe2000fffe1ff */
[----:B------:R-:W-:Y:S01]  /*18ca0*/  IMAD R7, R7, R8, RZ ;  /* 0x0000000807077224 */ /* 0x000fe200078e02ff */
[----:B------:R-:W-:Y:S01]  /*18cb0*/  IADD3 R6, RZ, -R2, RZ ;  /* 0x80000002ff067210 */ /* 0x000fe20007ffe0ff */
        /* <DEDUP_REMOVED lines=21> */
.L_x_7564:
[----:B------:R-:W-:Y:S01]  /*18e10*/  IMAD.MOV.U32 R17, RZ, RZ, RZ ;  /* 0x000000ffff117224 */ /* 0x000fe200078e00ff */
[----:B------:R-:W-:Y:S01]  /*18e20*/  MOV R16, UR6 ;  /* 0x0000000600107c02 */ /* 0x000fe20008000f00 */
[----:B------:R-:W-:-:S07]  /*18e30*/  IMAD.MOV.U32 R18, RZ, RZ, RZ ;  /* 0x000000ffff127224 */ /* 0x000fce00078e00ff */
.L_x_7569:
[----:B------:R-:W-:-:S13]  /*18e40*/  ISETP.NE.AND P0, PT, R5, RZ, PT ;  /* 0x000000ff0500720c */ /* 0x000fda0003f05270 */
[----:B------:R-:W0:Y:S01]  /*18e50*/  @!P0 S2R R3, SR_CgaCtaId ;  /* 0x0000000000038919 */ /* 0x000e220000008800 */
[----:B------:R-:W-:-:S04]  /*18e60*/  @!P0 MOV R0, 0x400 ;  /* 0x0000040000008802 */ /* 0x000fc80000000f00 */
[----:B0-----:R-:W-:-:S05]  /*18e70*/  @!P0 LEA R0, R3, R0, 0x18 ;  /* 0x0000000003008211 */ /* 0x001fca00078ec0ff */
[----:B------:R2:W-:Y:S01]  /*18e80*/  @!P0 STS.128 [R0+0x228d0], R16 ;  /* 0x0228d01000008388 */ /* 0x0005e20000000c00 */
[----:B------:R-:W-:Y:S06]  /*18e90*/  BAR.ARV 0x5, 0x180 ;  /* 0x0146000000007b1d */ /* 0x000fec0000002000 */
.L_x_7562:
[----:B0-2---:R-:W-:Y:S01]  /*18ea0*/  IMAD.MOV.U32 R0, RZ, RZ, 0x1 ;  /* 0x00000001ff007424 */ /* 0x005fe200078e00ff */
[----:B------:R-:W-:Y:S01]  /*18eb0*/  ULDC UR4, c[0x0][0xc3c] ;  /* 0x00030f0000047ab9 */ /* 0x000fe20000000800 */
[----:B------:R-:W-:Y:S01]  /*18ec0*/  IMAD.MOV.U32 R34, RZ, RZ, RZ ;  /* 0x000000ffff227224 */ /* 0x000fe200078e00ff */
[----:B-1----:R-:W-:Y:S02]  /*18ed0*/  ISETP.GE.AND P0, PT, R19, UR4, PT ;  /* 0x0000000413007c0c */ /* 0x002fe4000bf06270 */
[----:B------:R0:W-:Y:S04]  /*18ee0*/  STL [R1+0x4], R0 ;  /* 0x0000040001007387 */ /* 0x0001e80000100800 */
[----:B------:R0:W-:Y:S07]  /*18ef0*/  STL [R1+0x48], RZ ;  /* 0x000048ff01007387 */ /* 0x0001ee0000100800 */
[----:B------:R-:W-:Y:S05]  /*18f00*/  @P0 BRA `(.L_x_7570) ;  /* 0x0000006c00e00947 */ /* 0x000fea0003800000 */
[----:B------:R-:W2:Y:S01]  /*18f10*/  LDL R12, [R1+0x20] ;  /* 0x00002000010c7983 */ /* 0x000ea20000100800 */
[----:B------:R-:W1:Y:S01]  /*18f20*/  S2R R14, SR_TID.X ;  /* 0x00000000000e7919 */ /* 0x000e620000002100 */
[----:B------:R-:W3:Y:S01]  /*18f30*/  S2UR UR4, SR_CgaCtaId ;  /* 0x00000000000479c3 */ /* 0x000ee20000008800 */
[----:B------:R-:W-:Y:S02]  /*18f40*/  MOV R22, 0x400 ;  /* 0x0000040000167802 */ /* 0x000fe40000000f00 */
[C---:B-1----:R-:W-:Y:S01]  /*18f50*/  LOP3.LUT R13, R14.reuse, 0x7f, RZ, 0xc0, !PT ;  /* 0x0000007f0e0d7812 */ /* 0x042fe200078ec0ff */
[C---:B------:R-:W-:Y:S01]  /*18f60*/  IMAD.SHL.U32 R28, R14.reuse, 0x80, RZ ;  /* 0x000000800e1c7824 */ /* 0x040fe200078e00ff */
[----:B------:R-:W-:Y:S02]  /*18f70*/  SHF.R.U32.HI R3, RZ, 0x1, R14 ;  /* 0x00000001ff037819 */ /* 0x000fe4000001160e */
[----:B0-----:R-:W-:Y:S01]  /*18f80*/  SHF.L.U32 R0, R14, 0x4, RZ ;  /* 0x000000040e007819 */ /* 0x001fe200000006ff */
[----:B------:R-:W-:Y:S01]  /*18f90*/  IMAD.SHL.U32 R6, R13, 0x10, RZ ;  /* 0x000000100d067824 */ /* 0x000fe200078e00ff */
[----:B------:R-:W-:-:S02]  /*18fa0*/  LOP3.LUT R2, R28, 0x380, RZ, 0xc0, !PT ;  /* 0x000003801c027812 */ /* 0x000fc400078ec0ff */
[C---:B------:R-:W-:Y:S01]  /*18fb0*/  SHF.L.U32 R4, R14.reuse, 0x5, RZ ;  /* 0x000000050e047819 */ /* 0x040fe200000006ff */
[----:B------:R-:W-:Y:S01]  /*18fc0*/  IMAD.SHL.U32 R9, R14, 0x2, RZ ;  /* 0x000000020e097824 */ /* 0x000fe200078e00ff */
[----:B------:R-:W-:Y:S02]  /*18fd0*/  LOP3.LUT R8, R0, 0x3f0, RZ, 0xc0, !PT ;  /* 0x000003f000087812 */ /* 0x000fe400078ec0ff */
[----:B------:R-:W-:Y:S02]  /*18fe0*/  LOP3.LUT R3, R2, 0x30, R3, 0xf8, !PT ;  /* 0x0000003002037812 */ /* 0x000fe400078ef803 */
[----:B------:R-:W-:Y:S02]  /*18ff0*/  LOP3.LUT R5, R4, 0x80, RZ, 0xc0, !PT ;  /* 0x0000008004057812 */ /* 0x000fe400078ec0ff */
[----:B------:R-:W-:Y:S01]  /*19000*/  LOP3.LUT R7, R6, 0x600, RZ, 0xc0, !PT ;  /* 0x0000060006077812 */ /* 0x000fe200078ec0ff */
[C---:B------:R-:W-:Y:S01]  /*19010*/  IMAD.SHL.U32 R10, R14.reuse, 0x4, RZ ;  /* 0x000000040e0a7824 */ /* 0x040fe200078e00ff */
[----:B------:R-:W-:-:S02]  /*19020*/  LOP3.LUT P0, RZ, R14, 0x4, RZ, 0xc0, !PT ;  /* 0x000000040eff7812 */ /* 0x000fc4000780c0ff */
[----:B------:R-:W-:Y:S02]  /*19030*/  LOP3.LUT R9, R8, 0x70, R9, 0x78, !PT ;  /* 0x0000007008097812 */ /* 0x000fe400078e7809 */
[----:B------:R-:W-:Y:S02]  /*19040*/  LOP3.LUT R3, R3, 0x70, R0, 0x78, !PT ;  /* 0x0000007003037812 */ /* 0x000fe400078e7800 */
[----:B------:R-:W-:Y:S02]  /*19050*/  LOP3.LUT R5, R5, 0x10, R14, 0xf8, !PT ;  /* 0x0000001005057812 */ /* 0x000fe400078ef80e */
[----:B------:R-:W-:Y:S02]  /*19060*/  LOP3.LUT R7, R7, 0x60, R4, 0xf8, !PT ;  /* 0x0000006007077812 */ /* 0x000fe400078ef804 */
[----:B------:R-:W-:Y:S02]  /*19070*/  LOP3.LUT R11, R9, 0x400, R6, 0xf8, !PT ;  /* 0x00000400090b7812 */ /* 0x000fe400078ef806 */
[----:B------:R-:W-:-:S02]  /*19080*/  LOP3.LUT R28, R3, 0xc00, R28, 0xf8, !PT ;  /* 0x00000c00031c7812 */ /* 0x000fc400078ef81c */
[----:B------:R-:W-:Y:S02]  /*19090*/  LOP3.LUT R5, R5, 0x10, R10, 0x78, !PT ;  /* 0x0000001005057812 */ /* 0x000fe400078e780a */
[----:B------:R-:W-:Y:S01]  /*190a0*/  LOP3.LUT R24, R7, 0x100, R4, 0xf8, !PT ;  /* 0x0000010007187812 */ /* 0x000fe200078ef804 */
[----:B------:R-:W-:Y:S01]  /*190b0*/  STL [R1+0x24], R11 ;  /* 0x0000240b01007387 */ /* 0x000fe20000100800 */
[----:B------:R-:W-:Y:S01]  /*190c0*/  SHF.R.U32.HI R2, RZ, 0x3, R13 ;  /* 0x00000003ff027819 */ /* 0x000fe2000001160d */
[----:B---3--:R-:W-:Y:S01]  /*190d0*/  IMAD.U32 R4, RZ, RZ, UR4 ;  /* 0x00000004ff047e24 */ /* 0x008fe2000f8e00ff */
[----:B------:R-:W-:Y:S02]  /*190e0*/  LOP3.LUT R24, R24, R5, RZ, 0xfc, !PT ;  /* 0x0000000518187212 */ /* 0x000fe400078efcff */
[----:B------:R-:W-:Y:S02]  /*190f0*/  LOP3.LUT R2, R2, 0x70, R0, 0xf8, !PT ;  /* 0x0000007002027812 */ /* 0x000fe400078ef800 */
[----:B------:R-:W-:Y:S01]  /*19100*/  LOP3.LUT R35, R0, 0x70, RZ, 0xc0, !PT ;  /* 0x0000007000237812 */ /* 0x000fe200078ec0ff */
[----:B------:R-:W-:Y:S01]  /*19110*/  IMAD.MOV.U32 R0, RZ, RZ, 0x1 ;  /* 0x00000001ff007424 */ /* 0x000fe200078e00ff */
[----:B------:R-:W-:Y:S01]  /*19120*/  LEA R22, R4, R22, 0x18 ;  /* 0x0000001604167211 */ /* 0x000fe200078ec0ff */
[----:B------:R-:W-:Y:S01]  /*19130*/  BSSY B7, `(.L_x_7570) ;  /* 0x00006d5000077945 */ /* 0x000fe20003800000 */
[----:B------:R-:W-:-:S02]  /*19140*/  IMAD.MOV.U32 R37, RZ, RZ, RZ ;  /* 0x000000ffff257224 */ /* 0x000fc400078e00ff */
[----:B------:R-:W-:Y:S01]  /*19150*/  IMAD.MOV.U32 R34, RZ, RZ, RZ ;  /* 0x000000ffff227224 */ /* 0x000fe200078e00ff */
[----:B------:R-:W-:Y:S01]  /*19160*/  ULDC.64 UR36, c[0x0][0x198] ;  /* 0x0000660000247ab9 */ /* 0x000fe20000000a00 */
[----:B------:R-:W-:Y:S01]  /*19170*/  ULDC UR38, c[0x0][0xc] ;  /* 0x0000030000267ab9 */ /* 0x000fe20000000800 */
[C---:B--2---:R-:W-:Y:S02]  /*19180*/  LOP3.LUT R3, R12.reuse, 0x2, RZ, 0xfc, !PT ;  /* 0x000000020c037812 */ /* 0x044fe400078efcff */
[----:B------:R-:W-:-:S03]  /*19190*/  LOP3.LUT R5, R12, 0x1, RZ, 0xfc, !PT ;  /* 0x000000010c057812 */ /* 0x000fc600078efcff */
[----:B------:R0:W-:Y:S04]  /*191a0*/  STL [R1+0x4c], R3 ;  /* 0x00004c0301007387 */ /* 0x0001e80000100800 */
[----:B------:R-:W-:Y:S01]  /*191b0*/  STL [R1+0x3c], R5 ;  /* 0x00003c0501007387 */ /* 0x000fe20000100800 */
[C---:B0-----:R-:W-:Y:S01]  /*191c0*/  VIADD R3, R28.reuse, 0x40 ;  /* 0x000000401c037836 */ /* 0x041fe20000000000 */
[----:B------:R-:W-:Y:S02]  /*191d0*/  @P0 IADD3 R3, R28, -0x40, RZ ;  /* 0xffffffc01c030810 */ /* 0x000fe40007ffe0ff */
[----:B------:R-:W-:Y:S04]  /*191e0*/  STL [R1+0x18], R4 ;  /* 0x0000180401007387 */ /* 0x000fe80000100800 */
[----:B------:R0:W-:Y:S04]  /*191f0*/  STL [R1+0x1c], R3 ;  /* 0x00001c0301007387 */ /* 0x0001e80000100800 */
[----:B------:R-:W-:Y:S01]  /*19200*/  STL [R1+0x8], R0 ;  /* 0x0000080001007387 */ /* 0x000fe20000100800 */
[----:B0-----:R-:W-:-:S02]  /*19210*/  LOP3.LUT R3, R2, 0x80, RZ, 0xfc, !PT ;  /* 0x0000008002037812 */ /* 0x001fc400078efcff */
[----:B------:R-:W-:Y:S01]  /*19220*/  IADD3 R2, R22, R11, RZ ;  /* 0x0000000b16027210 */ /* 0x000fe20007ffe0ff */
[----:B------:R-:W-:Y:S01]  /*19230*/  STL [R1+0x48], RZ ;  /* 0x000048ff01007387 */ /* 0x000fe20000100800 */
[----:B------:R-:W-:-:S03]  /*19240*/  LOP3.LUT R3, R24, 0x2800, RZ, 0xfc, !PT ;  /* 0x0000280018037812 */ /* 0x000fc600078efcff */
[----:B------:R0:W-:Y:S04]  /*19250*/  STL [R1+0x4], R0 ;  /* 0x0000040001007387 */ /* 0x0001e80000100800 */
[----:B------:R1:W-:Y:S01]  /*19260*/  STL [R1+0x38], R2 ;  /* 0x0000380201007387 */ /* 0x0003e20000100800 */
[C---:B0-----:R-:W-:Y:S02]  /*19270*/  LOP3.LUT R0, R24.reuse, 0x1800, RZ, 0xfc, !PT ;  /* 0x0000180018007812 */ /* 0x041fe400078efcff */
[C---:B------:R-:W-:Y:S02]  /*19280*/  LOP3.LUT R0, R24.reuse, 0x4800, RZ, 0xfc, !PT ;  /* 0x0000480018007812 */ /* 0x040fe400078efcff */
[----:B-1----:R-:W-:-:S07]  /*19290*/  LOP3.LUT R2, R24, 0x3800, RZ, 0xfc, !PT ;  /* 0x0000380018027812 */ /* 0x002fce00078efcff */
.L_x_7678:
[----:B0----5:R-:W0:Y:S02]  /*192a0*/  LDC.64 R26, c[0x0][0xc88] ;  /* 0x00032200ff1a7b82 */ /* 0x021e240000000a00 */
[----:B0-----:R-:W-:-:S06]  /*192b0*/  IMAD.WIDE R26, R19, 0x4, R26 ;  /* 0x00000004131a7825 */ /* 0x001fcc00078e021a */
[----:B--2---:R-:W2:Y:S01]  /*192c0*/  LDG.E R26, desc[UR60][R26.64] ;  /* 0x0000003c1a1a7981 */ /* 0x004ea2000c1e1900 */
        /* <DEDUP_REMOVED lines=10> */
[----:B--2---:R-:W-:-:S05]  /*19370*/  SHF.R.S32.HI R0, RZ, 0x1f, R26 ;  /* 0x0000001fff007819 */ /* 0x004fca000001141a */
[C---:B-1----:R-:W-:Y:S01]  /*19380*/  @P0 LEA R2, P1, R26.reuse, UR4, 0x2 ;  /* 0x000000041a020c11 */ /* 0x042fe2000f8210ff */
        /* <DEDUP_REMOVED lines=40> */
.L_x_7571:
        /* <DEDUP_REMOVED lines=10> */
.L_x_7572:
        /* <DEDUP_REMOVED lines=9> */
.L_x_7573:
[----:B01----:R-:W2:Y:S04]  /*19740*/  @P1 LDG.E R2, desc[UR60][R4.64] ;  /* 0x0000003c04021981 */ /* 0x003ea8000c1e1900 */
[----:B------:R-:W2:Y:S01]  /*19750*/  @P1 LDG.E R4, desc[UR60][R4.64+0x4] ;  /* 0x0000043c04041981 */ /* 0x000ea2000c1e1900 */
[----:B-----5:R-:W-:Y:S01]  /*19760*/  IADD3 R7, -R9, R7, RZ ;  /* 0x0000000709077210 */ /* 0x020fe20007ffe1ff */
[----:B------:R-:W-:Y:S01]  /*19770*/  BSSY B0, `(.L_x_7574) ;  /* 0x00000e0000007945 */ /* 0x000fe20003800000 */
[----:B--2---:R-:W-:-:S04]  /*19780*/  @P1 IMAD.IADD R6, R4, 0x1, -R2 ;  /* 0x0000000104061824 */ /* 0x004fc800078e0a02 */
        /* <DEDUP_REMOVED lines=27> */
.L_x_7801:
[----:B-1----:R-:W-:Y:S02]  /*19940*/  ISETP.NE.AND P0, PT, R14, RZ, PT ;  /* 0x000000ff0e00720c */ /* 0x002fe40003f05270 */
[----:B------:R-:W-:-:S11]  /*19950*/  PLOP3.LUT P6, PT, PT, PT, PT, 0x8, 0x0 ;  /* 0x000000000000781c */ /* 0x000fd60003fce170 */
[----:B------:R-:W-:Y:S05]  /*19960*/  @P0 BRA `(.L_x_7577) ;  /* 0x00000000000c0947 */ /* 0x000fea0003800000 */
[----:B------:R-:W-:-:S03]  /*19970*/  UMOV UR4, 0xffffffff ;  /* 0xffffffff00047882 */ /* 0x000fc60000000000 */
[----:B------:R-:W-:Y:S05]  /*19980*/  BRA.DIV UR4, `(.L_x_7578) ;  /* 0x0000008e04ec7947 */ /* 0x000fea000b800000 */
[----:B------:R-:W-:-:S13]  /*19990*/  ELECT P6, URZ, PT ;  /* 0x00000000003f782f */ /* 0x000fda00038c0000 */
.L_x_7577:
        /* <DEDUP_REMOVED lines=9> */
.L_x_7804:
[----:B------:R-:W-:Y:S05]  /*19a30*/  BSYNC B1 ;  /* 0x0000000000017941 */ /* 0x000fea0003800000 */
.L_x_7579:
[----:B------:R-:W-:Y:S04]  /*19a40*/  BSSY B1, `(.L_x_7581) ;  /* 0x000004e000017945 */ /* 0x000fe80003800000 */
[----:B------:R-:W-:Y:S05]  /*19a50*/  @!P6 BRA `(.L_x_7582) ;  /* 0x000000040030e947 */ /* 0x000fea0003800000 */
[----:B------:R-:W2:Y:S01]  /*19a60*/  LDL R6, [R1+0x8] ;  /* 0x0000080001067983 */ /* 0x000ea20000100800 */
[----:B0-----:R-:W-:Y:S01]  /*19a70*/  LEA R5, R37, R22, 0x3 ;  /* 0x0000001625057211 */ /* 0x001fe200078e18ff */
[----:B------:R-:W0:Y:S01]  /*19a80*/  S2R R7, SR_TID.X ;  /* 0x0000000000077919 */ /* 0x000e220000002100 */
[----:B------:R-:W-:Y:S01]  /*19a90*/  BSSY B2, `(.L_x_7583) ;  /* 0x0000006000027945 */ /* 0x000fe20003800000 */
[----:B0-----:R-:W-:-:S04]  /*19aa0*/  LOP3.LUT R7, R7, 0x7f, RZ, 0xc0, !PT ;  /* 0x0000007f07077812 */ /* 0x001fc800078ec0ff */
[----:B------:R-:W-:Y:S02]  /*19ab0*/  ISETP.NE.AND P1, PT, R7, RZ, PT ;  /* 0x000000ff0700720c */ /* 0x000fe40003f25270 */
[----:B--2---:R-:W-:-:S04]  /*19ac0*/  SHF.L.U32 R6, R6, 0x1f, RZ ;  /* 0x0000001f06067819 */ /* 0x004fc800000006ff */
[----:B------:R-:W0:Y:S02]  /*19ad0*/  SYNCS.PHASECHK.TRANS64.TRYWAIT P0, [R5+URZ+0x228a0], R6 ;  /* 0x0228a006050075a7 */ /* 0x000e24000800017f */
[----:B0-----:R-:W-:Y:S05]  /*19ae0*/  @!P0 BRA `(.L_x_7584) ;  /* 0x0000008c00c88947 */ /* 0x001fea0003800000 */
.L_x_7805:
[----:B------:R-:W-:Y:S05]  /*19af0*/  BSYNC B2 ;  /* 0x0000000000027941 */ /* 0x000fea0003800000 */
.L_x_7583:
        /* <DEDUP_REMOVED lines=9> */
.L_x_7586:
[----:B------:R-:W-:Y:S05]  /*19b90*/  BSYNC B2 ;  /* 0x0000000000027941 */ /* 0x000fea0003800000 */
.L_x_7585:
[----:B------:R-:W-:Y:S01]  /*19ba0*/  IMAD.MOV.U32 R11, RZ, RZ, RZ ;  /* 0x000000ffff0b7224 */ /* 0x000fe200078e00ff */
[----:B------:R-:W-:Y:S01]  /*19bb0*/  UIADD3 UR4, UP0, UR36, 0x570, URZ ;  /* 0x0000057024047890 */ /* 0x000fe2000ff1e03f */
[----:B------:R-:W-:Y:S01]  /*19bc0*/  IMAD R8, R3, 0xa0, R0 ;  /* 0x000000a003087824 */ /* 0x000fe200078e0200 */
[----:B------:R-:W-:Y:S01]  /*19bd0*/  PLOP3.LUT P0, PT, PT, PT, PT, 0x80, 0x0 ;  /* 0x000000000000781c */ /* 0x000fe20003f0f070 */
[----:B------:R-:W-:Y:S01]  /*19be0*/  IMAD R7, R37, 0x5000, R22 ;  /* 0x0000500025077824 */ /* 0x000fe200078e0216 */
[----:B------:R-:W-:Y:S01]  /*19bf0*/  R2UR UR10, R11 ;  /* 0x000000000b0a72ca */ /* 0x000fe200000e0000 */
[----:B------:R-:W-:Y:S01]  /*19c00*/  VIADD R8, R8, 0xffffff60 ;  /* 0xffffff6008087836 */ /* 0x000fe20000000000 */
[----:B------:R-:W-:Y:S01]  /*19c10*/  IADD3 R9, R5, 0x22890, RZ ;  /* 0x0002289005097810 */ /* 0x000fe20007ffe0ff */
[----:B------:R-:W-:Y:S01]  /*19c20*/  VIADD R10, R7, 0x18400 ;  /* 0x00018400070a7836 */ /* 0x000fe20000000000 */
[----:B------:R-:W-:Y:S01]  /*19c30*/  UIADD3.X UR5, URZ, UR37, URZ, UP0, !UPT ;  /* 0x000000253f057290 */ /* 0x000fe200087fe43f */
[----:B------:R-:W-:Y:S01]  /*19c40*/  UMOV UR6, 0x0 ;  /* 0x0000000000067882 */ /* 0x000fe20000000000 */
[----:B------:R-:W-:-:S10]  /*19c50*/  UMOV UR7, 0x12f00000 ;  /* 0x12f0000000077882 */ /* 0x000fd40000000000 */
.L_x_7587:
        /* <DEDUP_REMOVED lines=13> */
.L_x_7806:
[----:B------:R-:W-:Y:S05]  /*19d30*/  BSYNC B2 ;  /* 0x0000000000027941 */ /* 0x000fea0003800000 */
.L_x_7588:
[----:B------:R-:W-:Y:S01]  /*19d40*/  BSSY B2, `(.L_x_7590) ;  /* 0x000000b000027945 */ /* 0x000fe20003800000 */
[----:B------:R-:W-:Y:S02]  /*19d50*/  IMAD.MOV.U32 R12, RZ, RZ, 0x0 ;  /* 0x00000000ff0c7424 */ /* 0x000fe400078e00ff */
[----:B------:R-:W-:Y:S01]  /*19d60*/  IMAD.MOV.U32 R13, RZ, RZ, 0x12f00000 ;  /* 0x12f00000ff0d7424 */ /* 0x000fe200078e00ff */
[----:B------:R-:W-:Y:S06]  /*19d70*/  @P1 BRA `(.L_x_7591) ;  /* 0x00000000001c1947 */ /* 0x000fec0003800000 */
[----:B------:R-:W2:Y:S01]  /*19d80*/  S2R R9, SR_TID.X ;  /* 0x0000000000097919 */ /* 0x000ea20000002100 */
[----:B01----:R-:W-:-:S04]  /*19d90*/  MOV R6, 0x5000 ;  /* 0x0000500000067802 */ /* 0x003fc80000000f00 */
[----:B------:R3:W-:Y:S01]  /*19da0*/  SYNCS.ARRIVE.TRANS64 RZ, [R5+URZ+0x228b0], R6 ;  /* 0x0228b00605ff79a7 */ /* 0x0007e2000800003f */
[----:B--2---:R-:W-:-:S04]  /*19db0*/  LOP3.LUT R9, R9, 0x1f, RZ, 0xc0, !PT ;  /* 0x0000001f09097812 */ /* 0x004fc800078ec0ff */
[----:B------:R-:W-:-:S13]  /*19dc0*/  ISETP.NE.AND P0, PT, R9, RZ, PT ;  /* 0x000000ff0900720c */ /* 0x000fda0003f05270 */
[----:B---3--:R-:W-:Y:S05]  /*19dd0*/  @!P0 BRA `(.L_x_7591) ;  /* 0x0000000000048947 */ /* 0x008fea0003800000 */
[----:B------:R-:W-:Y:S01]  /*19de0*/  BPT.TRAP 0x1 ;  /* 0x000000040000795c */ /* 0x000fe20000300000 */
.L_x_7591:
[----:B------:R-:W-:Y:S05]  /*19df0*/  BSYNC B2 ;  /* 0x0000000000027941 */ /* 0x000fea0003800000 */
.L_x_7590:
[----:B------:R-:W-:Y:S01]  /*19e00*/  R2UR UR10, R11 ;  /* 0x000000000b0a72ca */ /* 0x000fe200000e0000 */
[----:B------:R-:W-:Y:S01]  /*19e10*/  UIADD3 UR4, UP0, UR36, 0x670, URZ ;  /* 0x0000067024047890 */ /* 0x000fe2000ff1e03f */
[----:B------:R-:W-:Y:S01]  /*19e20*/  R2UR UR6, R12 ;  /* 0x000000000c0672ca */ /* 0x000fe200000e0000 */
[----:B------:R-:W-:Y:S01]  /*19e30*/  VIADD R7, R7, 0xa400 ;  /* 0x0000a40007077836 */ /* 0x000fe20000000000 */
[----:B------:R-:W-:Y:S01]  /*19e40*/  R2UR UR7, R13 ;  /* 0x000000000d0772ca */ /* 0x000fe200000e0000 */
[----:B01----:R-:W-:Y:S01]  /*19e50*/  VIADD R5, R5, 0x228b0 ;  /* 0x000228b005057836 */ /* 0x003fe20000000000 */
[----:B------:R-:W-:Y:S01]  /*19e60*/  PLOP3.LUT P0, PT, PT, PT, PT, 0x80, 0x0 ;  /* 0x000000000000781c */ /* 0x000fe20003f0f070 */
[----:B------:R-:W-:-:S12]  /*19e70*/  UIADD3.X UR5, URZ, UR37, URZ, UP0, !UPT ;  /* 0x000000253f057290 */ /* 0x000fd800087fe43f */
.L_x_7592:
        /* <DEDUP_REMOVED lines=10> */
.L_x_7582:
[----:B------:R-:W-:Y:S05]  /*19f20*/  BSYNC B1 ;  /* 0x0000000000017941 */ /* 0x000fea0003800000 */
.L_x_7581:
[----:B------:R-:W2:Y:S01]  /*19f30*/  LDL.LU R6, [R1+0x8] ;  /* 0x0000080001067983 */ /* 0x000ea20000300800 */
[----:B------:R-:W-:Y:S01]  /*19f40*/  VIADD R37, R37, 0x1 ;  /* 0x0000000125257836 */ /* 0x000fe20000000000 */
[----:B------:R-:W-:Y:S02]  /*19f50*/  IADD3 R3, R3, -0x2, RZ ;  /* 0xfffffffe03037810 */ /* 0x000fe40007ffe0ff */
[----:B------:R-:W-:Y:S02]  /*19f60*/  PLOP3.LUT P0, PT, PT, PT, PT, 0x8, 0x0 ;  /* 0x000000000000781c */ /* 0x000fe40003f0e170 */
[----:B------:R-:W-:Y:S02]  /*19f70*/  ISETP.NE.AND P1, PT, R37, 0x2, PT ;  /* 0x000000022500780c */ /* 0x000fe40003f25270 */
[----:B------:R-:W-:Y:S02]  /*19f80*/  ISETP.GE.AND P2, PT, R3, R4, PT ;  /* 0x000000040300720c */ /* 0x000fe40003f46270 */
[----:B0-----:R-:W-:-:S02]  /*19f90*/  SEL R5, RZ, 0x1, P1 ;  /* 0x00000001ff057807 */ /* 0x001fc40000800000 */
[----:B------:R-:W-:Y:S02]  /*19fa0*/  SEL R37, R37, RZ, P1 ;  /* 0x000000ff25257207 */ /* 0x000fe40000800000 */
[----:B--2---:R-:W-:-:S05]  /*19fb0*/  LOP3.LUT R6, R6, R5, RZ, 0x3c, !PT ;  /* 0x0000000506067212 */ /* 0x004fca00078e3cff */
[----:B------:R0:W-:Y:S02]  /*19fc0*/  STL [R1+0x8], R6 ;  /* 0x0000080601007387 */ /* 0x0001e40000100800 */
[----:B------:R-:W-:Y:S05]  /*19fd0*/  @!P2 BRA `(.L_x_7575) ;  /* 0x000000040064a947 */ /* 0x000fea0003800000 */
.L_x_7605:
[----:B------:R-:W-:Y:S05]  /*19fe0*/  YIELD ;  /* 0x0000000000007946 */ /* 0x000fea0003800000 */
[----:B------:R-:W-:Y:S04]  /*19ff0*/  BSSY B1, `(.L_x_7593) ;  /* 0x000004d000017945 */ /* 0x000fe80003800000 */
[----:B-1----:R-:W-:Y:S05]  /*1a000*/  @!P6 BRA `(.L_x_7594) ;  /* 0x00000004002ce947 */ /* 0x002fea0003800000 */
[----:B0-----:R-:W2:Y:S01]  /*1a010*/  LDL R6, [R1+0x8] ;  /* 0x0000080001067983 */ /* 0x001ea20000100800 */
[----:B------:R-:W0:Y:S02]  /*1a020*/  S2R R5, SR_TID.X ;  /* 0x0000000000057919 */ /* 0x000e240000002100 */
[----:B0-----:R-:W-:Y:S01]  /*1a030*/  LOP3.LUT R7, R5, 0x7f, RZ, 0xc0, !PT ;  /* 0x0000007f05077812 */ /* 0x001fe200078ec0ff */
[----:B------:R-:W-:Y:S01]  /*1a040*/  IMAD R5, R37, 0x8, R22 ;  /* 0x0000000825057824 */ /* 0x000fe200078e0216 */
[----:B------:R-:W-:Y:S02]  /*1a050*/  BSSY B2, `(.L_x_7595) ;  /* 0x0000005000027945 */ /* 0x000fe40003800000 */
[----:B------:R-:W-:Y:S02]  /*1a060*/  ISETP.NE.AND P2, PT, R7, RZ, PT ;  /* 0x000000ff0700720c */ /* 0x000fe40003f45270 */
[----:B--2---:R-:W-:-:S04]  /*1a070*/  SHF.L.U32 R6, R6, 0x1f, RZ ;  /* 0x0000001f06067819 */ /* 0x004fc800000006ff */
[----:B------:R-:W0:Y:S02]  /*1a080*/  SYNCS.PHASECHK.TRANS64.TRYWAIT P1, [R5+URZ+0x228a0], R6 ;  /* 0x0228a006050075a7 */ /* 0x000e24000802017f */
[----:B0-----:R-:W-:Y:S05]  /*1a090*/  @!P1 BRA `(.L_x_7596) ;  /* 0x0000008800849947 */ /* 0x001fea0003800000 */
.L_x_7807:
[----:B------:R-:W-:Y:S05]  /*1a0a0*/  BSYNC B2 ;  /* 0x0000000000027941 */ /* 0x000fea0003800000 */
.L_x_7595:
        /* <DEDUP_REMOVED lines=9> */
.L_x_7598:
[----:B------:R-:W-:Y:S05]  /*1a140*/  BSYNC B2 ;  /* 0x0000000000027941 */ /* 0x000fea0003800000 */
.L_x_7597:
        /* <DEDUP_REMOVED lines=8> */
[----:B------:R-:W-:Y:S01]  /*1a1d0*/  UIADD3.X UR5, URZ, UR37, URZ, UP0, !UPT ;  /* 0x000000253f057290 */ /* 0x000fe200087fe43f */
[----:B------:R-:W-:Y:S01]  /*1a1e0*/  UMOV UR6, 0x0 ;  /* 0x0000000000067882 */ /* 0x000fe20000000000 */
[----:B------:R-:W-:-:S10]  /*1a1f0*/  UMOV UR7, 0x12f00000 ;  /* 0x12f0000000077882 */ /* 0x000fd40000000000 */
.L_x_7599:
        /* <DEDUP_REMOVED lines=13> */
.L_x_7808:
[----:B------:R-:W-:Y:S05]  /*1a2d0*/  BSYNC B2 ;  /* 0x0000000000027941 */ /* 0x000fea0003800000 */
.L_x_7600:
        /* <DEDUP_REMOVED lines=11> */
.L_x_7603:
[----:B------:R-:W-:Y:S05]  /*1a390*/  BSYNC B2 ;  /* 0x0000000000027941 */ /* 0x000fea0003800000 */
.L_x_7602:
        /* <DEDUP_REMOVED lines=8> */
.L_x_7604:
        /* <DEDUP_REMOVED lines=10> */
.L_x_7594:
[----:B------:R-:W-:Y:S05]  /*1a4c0*/  BSYNC B1 ;  /* 0x0000000000017941 */ /* 0x000fea0003800000 */
.L_x_7593:
[----:B0-----:R-:W2:Y:S01]  /*1a4d0*/  LDL.LU R6, [R1+0x8] ;  /* 0x0000080001067983 */ /* 0x001ea20000300800 */
[----:B------:R-:W-:Y:S01]  /*1a4e0*/  VIADD R37, R37, 0x1 ;  /* 0x0000000125257836 */ /* 0x000fe20000000000 */
[C---:B------:R-:W-:Y:S02]  /*1a4f0*/  ISETP.GT.AND P2, PT, R3.reuse, R4, PT ;  /* 0x000000040300720c */ /* 0x040fe40003f44270 */
[----:B------:R-:W-:Y:S02]  /*1a500*/  IADD3 R3, R3, -0x1, RZ ;  /* 0xffffffff03037810 */ /* 0x000fe40007ffe0ff */
[----:B------:R-:W-:-:S04]  /*1a510*/  ISETP.NE.AND P1, PT, R37, 0x2, PT ;  /* 0x000000022500780c */ /* 0x000fc80003f25270 */
[----:B------:R-:W-:Y:S02]  /*1a520*/  SEL R5, RZ, 0x1, P1 ;  /* 0x00000001ff057807 */ /* 0x000fe40000800000 */
[----:B------:R-:W-:Y:S02]  /*1a530*/  SEL R37, R37, RZ, P1 ;  /* 0x000000ff25257207 */ /* 0x000fe40000800000 */
[----:B--2---:R-:W-:-:S05]  /*1a540*/  LOP3.LUT R6, R6, R5, RZ, 0x3c, !PT ;  /* 0x0000000506067212 */ /* 0x004fca00078e3cff */
[----:B------:R1:W-:Y:S01]  /*1a550*/  STL [R1+0x8], R6 ;  /* 0x0000080601007387 */ /* 0x0003e20000100800 */
[----:B------:R-:W-:Y:S05]  /*1a560*/  @P2 BRA `(.L_x_7605) ;  /* 0xfffffff8009c2947 */ /* 0x000fea000383ffff */
.L_x_7575:
[----:B------:R-:W-:Y:S05]  /*1a570*/  BSYNC B0 ;  /* 0x0000000000007941 */ /* 0x000fea0003800000 */
.L_x_7574:
[----:B------:R-:W-:Y:S05]  /*1a580*/  @!P0 WARPSYNC.ALL ;  /* 0x0000000000008948 */ /* 0x000fea0003800000 */
[----:B------:R-:W-:Y:S01]  /*1a590*/  @!P0 BAR.SYNC.DEFER_BLOCKING 0xc, 0x180 ;  /* 0x0306000000008b1d */ /* 0x000fe20000010000 */
[----:B------:R-:W-:-:S13]  /*1a5a0*/  ISETP.GT.AND P0, PT, R27, RZ, PT ;  /* 0x000000ff1b00720c */ /* 0x000fda0003f04270 */
[----:B------:R-:W-:Y:S05]  /*1a5b0*/  @P0 BRA `(.L_x_7606) ;  /* 0x0000000000440947 */ /* 0x000fea0003800000 */
[----:B------:R-:W2:Y:S02]  /*1a5c0*/  S2R R5, SR_TID.X ;  /* 0x0000000000057919 */ /* 0x000ea40000002100 */
[----:B--2---:R-:W-:-:S04]  /*1a5d0*/  LOP3.LUT R5, R5, 0x7f, RZ, 0xc0, !PT ;  /* 0x0000007f05057812 */ /* 0x004fc800078ec0ff */
[----:B------:R-:W-:-:S13]  /*1a5e0*/  ISETP.NE.AND P0, PT, R5, RZ, PT ;  /* 0x000000ff0500720c */ /* 0x000fda0003f05270 */
[----:B------:R-:W-:Y:S05]  /*1a5f0*/  @P0 BRA `(.L_x_7607) ;  /* 0x0000004c009c0947 */ /* 0x000fea0003800000 */
[----:B------:R-:W2:Y:S01]  /*1a600*/  S2R R5, SR_LANEID ;  /* 0x0000000000057919 */ /* 0x000ea20000000000 */
        /* <DEDUP_REMOVED lines=12> */
.L_x_7606:
        /* <DEDUP_REMOVED lines=9> */
[----:B01----:R-:W-:Y:S01]  /*1a760*/  MOV R6, UR8 ;  /* 0x0000000800067c02 */ /* 0x003fe20008000f00 */
        /* <DEDUP_REMOVED lines=10> */
.L_x_7609:
[----:B------:R-:W-:Y:S05]  /*1a810*/  BSYNC B6 ;  /* 0x0000000000067941 */ /* 0x000fea0003800000 */
.L_x_7608:
        /* <DEDUP_REMOVED lines=10> */
[----:B------:R-:W-:Y:S01]  /*1a8c0*/  MOV R4, UR6 ;  /* 0x0000000600047c02 */ /* 0x000fe20008000f00 */
[----:B------:R-:W-:Y:S01]  /*1a8d0*/  IMAD.U32 R5, RZ, RZ, UR7 ;  /* 0x00000007ff057e24 */ /* 0x000fe2000f8e00ff */
[----:B------:R-:W2:Y:S01]  /*1a8e0*/  LDC.64 R2, c[0x4][R2] ;  /* 0x0100000002027b82 */ /* 0x000ea20000000a00 */
[----:B01----:R-:W-:Y:S01]  /*1a8f0*/  IMAD.U32 R6, RZ, RZ, UR8 ;  /* 0x00000008ff067e24 */ /* 0x003fe2000f8e00ff */
[----:B------:R-:W-:Y:S01]  /*1a900*/  MOV R10, UR4 ;  /* 0x00000004000a7c02 */ /* 0x000fe20008000f00 */
[----:B------:R-:W-:Y:S01]  /*1a910*/  IMAD.U32 R7, RZ, RZ, UR9 ;  /* 0x00000009ff077e24 */ /* 0x000fe2000f8e00ff */
[----:B------:R-:W-:Y:S01]  /*1a920*/  MOV R13, RZ ;  /* 0x000000ff000d7202 */ /* 0x000fe20000000f00 */
[----:B------:R-:W-:-:S02]  /*1a930*/  IMAD.U32 R11, RZ, RZ, UR5 ;  /* 0x00000005ff0b7e24 */ /* 0x000fc4000f8e00ff */
[----:B------:R-:W-:Y:S02]  /*1a940*/  IMAD.MOV.U32 R8, RZ, RZ, 0x70 ;  /* 0x00000070ff087424 */ /* 0x000fe400078e00ff */
[----:B------:R-:W-:-:S07]  /*1a950*/  IMAD.MOV.U32 R12, RZ, RZ, 0x1 ;  /* 0x00000001ff0c7424 */ /* 0x000fce00078e00ff */
[----:B------:R-:W-:-:S07]  /*1a960*/  LEPC R20, `(.L_x_7611) ;  /* 0x000000001014794e */ /* 0x000fce0000000000 */
[----:B--2---:R-:W-:Y:S05]  /*1a970*/  CALL.ABS.NOINC R2 ;  /* 0x0000000002007343 */ /* 0x004fea0003c00000 */
.L_x_7611:
[----:B------:R-:W-:Y:S05]  /*1a980*/  BSYNC B6 ;  /* 0x0000000000067941 */ /* 0x000fea0003800000 */
.L_x_7610:
        /* <DEDUP_REMOVED lines=20> */
.L_x_7613:
[----:B------:R-:W-:Y:S05]  /*1aad0*/  BSYNC B6 ;  /* 0x0000000000067941 */ /* 0x000fea0003800000 */
.L_x_7612:
        /* <DEDUP_REMOVED lines=9> */
[----:B------:R-:W2:Y:S01]  /*1ab70*/  LDC.64 R2, c[0x4][R2] ;  /* 0x0100000002027b82 */ /* 0x000ea20000000a00 */
[----:B01----:R-:W-:Y:S01]  /*1ab80*/  IMAD.U32 R6, RZ, RZ, UR6 ;  /* 0x00000006ff067e24 */ /* 0x003fe2000f8e00ff */
[----:B------:R-:W-:Y:S01]  /*1ab90*/  MOV R11, UR9 ;  /* 0x00000009000b7c02 */ /* 0x000fe20008000f00 */
[----:B------:R-:W-:Y:S02]  /*1aba0*/  IMAD.U32 R7, RZ, RZ, UR7 ;  /* 0x00000007ff077e24 */ /* 0x000fe4000f8e00ff */
[----:B------:R-:W-:-:S02]  /*1abb0*/  IMAD.U32 R10, RZ, RZ, UR8 ;  /* 0x00000008ff0a7e24 */ /* 0x000fc4000f8e00ff */
[----:B------:R-:W-:Y:S02]  /*1abc0*/  IMAD.MOV.U32 R8, RZ, RZ, 0x70 ;  /* 0x00000070ff087424 */ /* 0x000fe400078e00ff */
[----:B------:R-:W-:Y:S02]  /*1abd0*/  IMAD.MOV.U32 R12, RZ, RZ, 0x1 ;  /* 0x00000001ff0c7424 */ /* 0x000fe400078e00ff */
[----:B------:R-:W-:-:S07]  /*1abe0*/  IMAD.MOV.U32 R13, RZ, RZ, RZ ;  /* 0x000000ffff0d7224 */ /* 0x000fce00078e00ff */
[----:B------:R-:W-:-:S07]  /*1abf0*/  LEPC R20, `(.L_x_7615) ;  /* 0x000000001014794e */ /* 0x000fce0000000000 */
[----:B--2---:R-:W-:Y:S05]  /*1ac00*/  CALL.ABS.NOINC R2 ;  /* 0x0000000002007343 */ /* 0x004fea0003c00000 */
.L_x_7615:
[----:B------:R-:W-:Y:S05]  /*1ac10*/  BSYNC B6 ;  /* 0x0000000000067941 */ /* 0x000fea0003800000 */
.L_x_7614:
[----:B------:R2:W3:Y:S01]  /*1ac20*/  LDL R21, [R1] ;  /* 0x0000000001157983 */ /* 0x0004e20000100800 */
[----:B------:R-:W-:Y:S01]  /*1ac30*/  ULDC.64 UR4, c[0x0][0x9f8] ;  /* 0x00027e0000047ab9 */ /* 0x000fe20000000a00 */
[----:B------:R-:W4:Y:S01]  /*1ac40*/  LDC R14, c[0x0][0x430] ;  /* 0x00010c00ff0e7b82 */ /* 0x000f220000000800 */
[----:B------:R-:W-:Y:S01]  /*1ac50*/  ISETP.NE.U32.AND P0, PT, RZ, UR4, PT ;  /* 0x00000004ff007c0c */ /* 0x000fe2000bf05070 */
[----:B------:R-:W2:Y:S03]  /*1ac60*/  LDL R31, [R1+0x10] ;  /* 0x00001000011f7983 */ /* 0x000ea60000100800 */
[----:B------:R-:W-:-:S13]  /*1ac70*/  ISETP.NE.AND.EX P0, PT, RZ, UR5, PT, P0 ;  /* 0x00000005ff007c0c */ /* 0x000fda000bf05300 */
[----:B------:R-:W-:-:S04]  /*1ac80*/  @P0 IADD3 R2, P1, R29, UR4, RZ ;  /* 0x000000041d020c10 */ /* 0x000fc8000ff3e0ff */
[----:B------:R-:W-:-:S05]  /*1ac90*/  @P0 IADD3.X R3, R30, UR5, RZ, P1, !PT ;  /* 0x000000051e030c10 */ /* 0x000fca0008ffe4ff */
[----:B---3--:R-:W3:Y:S01]  /*1aca0*/  @P0 LDG.E R21, desc[UR60][R2.64] ;  /* 0x0000003c02150981 */ /* 0x008ee2000c1e1900 */
[----:B------:R-:W0:Y:S01]  /*1acb0*/  S2R R20, SR_TID.X ;  /* 0x0000000000147919 */ /* 0x000e220000002100 */
[----:B------:R-:W1:Y:S01]  /*1acc0*/  S2R R33, SR_TID.X ;  /* 0x0000000000217919 */ /* 0x000e620000002100 */
[----:B0-----:R-:W-:-:S04]  /*1acd0*/  LOP3.LUT R20, R20, 0x7f, RZ, 0xc0, !PT ;  /* 0x0000007f14147812 */ /* 0x001fc800078ec0ff */
[----:B------:R-:W-:Y:S01]  /*1ace0*/  SHF.R.U32.HI R20, RZ, 0x3, R20 ;  /* 0x00000003ff147819 */ /* 0x000fe20000011614 */
[----:B-1----:R-:W-:-:S05]  /*1acf0*/  IMAD.SHL.U32 R33, R33, 0x10, RZ ;  /* 0x0000001021217824 */ /* 0x002fca00078e00ff */
[----:B------:R-:W-:Y:S02]  /*1ad00*/  LOP3.LUT R33, R20, 0x70, R33, 0xf8, !PT ;  /* 0x0000007014217812 */ /* 0x000fe400078ef821 */
[----:B------:R-:W0:Y:S01]  /*1ad10*/  S2R R20, SR_TID.X ;  /* 0x0000000000147919 */ /* 0x000e220000002100 */
[----:B------:R-:W-:-:S05]  /*1ad20*/  MOV R7, 0xa0 ;  /* 0x000000a000077802 */ /* 0x000fca0000000f00 */
[----:B------:R-:W-:-:S04]  /*1ad30*/  IMAD R7, R36, R7, -0xa0 ;  /* 0xffffff6024077424 */ /* 0x000fc800078e0207 */
[----:B------:R-:W-:-:S04]  /*1ad40*/  IMAD.IADD R0, R33, 0x1, R7 ;  /* 0x0000000121007824 */ /* 0x000fc800078e0207 */
[----:B--2---:R-:W-:Y:S01]  /*1ad50*/  IMAD.IADD R10, R0, 0x1, R31 ;  /* 0x00000001000a7824 */ /* 0x004fe200078e021f */
[C---:B0-----:R-:W-:Y:S02]  /*1ad60*/  LOP3.LUT R33, R20.reuse, 0x7f, RZ, 0xc0, !PT ;  /* 0x0000007f14217812 */ /* 0x041fe400078ec0ff */
[----:B------:R-:W-:Y:S02]  /*1ad70*/  SHF.L.U32 R20, R20, 0x4, RZ ;  /* 0x0000000414147819 */ /* 0x000fe400000006ff */
[----:B------:R-:W-:-:S04]  /*1ad80*/  SHF.R.U32.HI R33, RZ, 0x3, R33 ;  /* 0x00000003ff217819 */ /* 0x000fc80000011621 */
[----:B------:R-:W-:-:S04]  /*1ad90*/  LOP3.LUT R20, R33, 0x70, R20, 0xf8, !PT ;  /* 0x0000007021147812 */ /* 0x000fc800078ef814 */
[----:B------:R-:W-:Y:S02]  /*1ada0*/  LOP3.LUT R20, R20, 0x80, RZ, 0xfc, !PT ;  /* 0x0000008014147812 */ /* 0x000fe400078efcff */
[----:B------:R-:W-:-:S03]  /*1adb0*/  ISETP.GE.AND P1, PT, R0, R27, PT ;  /* 0x0000001b0000720c */ /* 0x000fc60003f26270 */
[----:B------:R-:W-:Y:S02]  /*1adc0*/  IMAD.IADD R7, R20, 0x1, R7 ;  /* 0x0000000114077824 */ /* 0x000fe400078e0207 */
[----:B------:R-:W-:Y:S02]  /*1add0*/  IMAD.MOV.U32 R6, RZ, RZ, R10 ;  /* 0x000000ffff067224 */ /* 0x000fe400078e000a */
[----:B------:R-:W-:-:S05]  /*1ade0*/  IMAD.IADD R11, R7, 0x1, R31 ;  /* 0x00000001070b7824 */ /* 0x000fca00078e021f */
[----:B------:R-:W-:Y:S01]  /*1adf0*/  MOV R0, R11 ;  /* 0x0000000b00007202 */ /* 0x000fe20000000f00 */
[----:B---3--:R0:W-:Y:S04]  /*1ae00*/  @P0 STL [R1], R21 ;  /* 0x0000001501000387 */ /* 0x0081e80000100800 */
[----:B------:R-:W2:Y:S01]  /*1ae10*/  LDL R15, [R1+0x4c] ;  /* 0x00004c00010f7983 */ /* 0x000ea20000100800 */
[----:B----4-:R-:W-:-:S13]  /*1ae20*/  ISETP.NE.AND P0, PT, R14, 0x1, PT ;  /* 0x000000010e00780c */ /* 0x010fda0003f05270 */
[----:B------:R-:W1:Y:S08]  /*1ae30*/  @P0 LDC R2, c[0x0][0x434] ;  /* 0x00010d00ff020b82 */ /* 0x000e700000000800 */
[----:B------:R-:W3:Y:S08]  /*1ae40*/  @P0 LDC R3, c[0x0][0x438] ;  /* 0x00010e00ff030b82 */ /* 0x000ef00000000800 */
[----:B------:R-:W4:Y:S08]  /*1ae50*/  @P0 LDC R4, c[0x0][0x434] ;  /* 0x00010d00ff040b82 */ /* 0x000f300000000800 */
[----:B------:R-:W0:Y:S01]  /*1ae60*/  @P0 LDC R5, c[0x0][0x438] ;  /* 0x00010e00ff050b82 */ /* 0x000e220000000800 */
[----:B-1----:R-:W-:-:S05]  /*1ae70*/  @P0 IMAD.HI.U32 R2, R10, R2, RZ ;  /* 0x000000020a020227 */ /* 0x002fca00078e00ff */
[----:B---3--:R-:W-:Y:S01]  /*1ae80*/  @P0 SHF.R.U32.HI R6, RZ, R3, R2 ;  /* 0x00000003ff060219 */ /* 0x008fe20000011602 */
[----:B----4-:R-:W-:-:S05]  /*1ae90*/  @P0 IMAD.HI.U32 R2, R11, R4, RZ ;  /* 0x000000040b020227 */ /* 0x010fca00078e00ff */
[----:B0-----:R-:W-:Y:S02]  /*1aea0*/  @P0 SHF.R.U32.HI R0, RZ, R5, R2 ;  /* 0x00000005ff000219 */ /* 0x001fe40000011602 */
[----:B------:R-:W0:Y:S08]  /*1aeb0*/  @!P1 LDC.64 R2, c[0x0][0x428] ;  /* 0x00010a00ff029b82 */ /* 0x000e300000000a00 */
[----:B------:R-:W1:Y:S01]  /*1aec0*/  @!P1 LDC.64 R4, c[0x0][0x418] ;  /* 0x00010600ff049b82 */ /* 0x000e620000000a00 */
[----:B------:R-:W-:-:S02]  /*1aed0*/  ISETP.GE.AND P0, PT, R7, R27, PT ;  /* 0x0000001b0700720c */ /* 0x000fc40003f06270 */
[--C-:B------:R-:W-:Y:S02]  /*1aee0*/  @!P1 SHF.R.S32.HI R7, RZ, 0x1f, R6.reuse ;  /* 0x0000001fff079819 */ /* 0x100fe40000011406 */
[----:B------:R-:W-:Y:S02]  /*1aef0*/  SHF.R.S32.HI R29, RZ, 0x1f, R21 ;  /* 0x0000001fff1d7819 */ /* 0x000fe40000011415 */
[----:B------:R-:W-:Y:S01]  /*1af00*/  ISETP.GT.U32.OR P0, PT, R20, 0x9f, P0 ;  /* 0x0000009f1400780c */ /* 0x000fe20000704470 */
[-C--:B0-----:R-:W-:Y:S02]  /*1af10*/  @!P1 IMAD.WIDE.U32 R8, R21, R2.reuse, R6 ;  /* 0x0000000215089225 */ /* 0x081fe400078e0006 */
[----:B------:R-:W0:Y:S02]  /*1af20*/  LDC R7, c[0x0][0x2f4] ;  /* 0x0000bd00ff077b82 */ /* 0x000e240000000800 */
[----:B------:R-:W-:-:S04]  /*1af30*/  @!P1 IMAD R2, R29, R2, RZ ;  /* 0x000000021d029224 */ /* 0x000fc800078e02ff */
[----:B------:R-:W-:Y:S01]  /*1af40*/  @!P1 IMAD R2, R21, R3, R2 ;  /* 0x0000000315029224 */ /* 0x000fe200078e0202 */
[----:B-1----:R-:W-:-:S03]  /*1af50*/  @!P1 LEA R12, P2, R8, R4, 0x2 ;  /* 0x00000004080c9211 */ /* 0x002fc600078410ff */
[----:B------:R-:W-:-:S05]  /*1af60*/  @!P1 IMAD.IADD R2, R9, 0x1, R2 ;  /* 0x0000000109029824 */ /* 0x000fca00078e0202 */
[----:B------:R-:W-:Y:S02]  /*1af70*/  @!P1 LEA.HI.X R13, R8, R5, R2, 0x2, P2 ;  /* 0x00000005080d9211 */ /* 0x000fe400010f1402 */
[----:B------:R-:W1:Y:S01]  /*1af80*/  @!P0 LDC.64 R2, c[0x0][0x428] ;  /* 0x00010a00ff028b82 */ /* 0x000e620000000a00 */
[----:B------:R-:W-:Y:S01]  /*1af90*/  IMAD.MOV R8, RZ, RZ, -R6 ;  /* 0x000000ffff087224 */ /* 0x000fe200078e0a06 */
[----:B------:R-:W-:Y:S01]  /*1afa0*/  @!P0 SHF.R.S32.HI R5, RZ, 0x1f, R0 ;  /* 0x0000001fff058819 */ /* 0x000fe20000011400 */
[----:B-1----:R-:W-:-:S04]  /*1afb0*/  @!P0 IMAD R4, R29, R2, RZ ;  /* 0x000000021d048224 */ /* 0x002fc800078e02ff */
[----:B------:R-:W-:Y:S02]  /*1afc0*/  @!P0 IMAD R6, R21, R3, R4 ;  /* 0x0000000315068224 */ /* 0x000fe400078e0204 */
[----:B------:R-:W-:-:S04]  /*1afd0*/  @!P0 IMAD.MOV.U32 R4, RZ, RZ, R0 ;  /* 0x000000ffff048224 */ /* 0x000fc800078e0000 */
[----:B------:R-:W-:Y:S02]  /*1afe0*/  @!P0 IMAD.WIDE.U32 R4, R21, R2, R4 ;  /* 0x0000000215048225 */ /* 0x000fe400078e0004 */
[----:B------:R-:W1:Y:S03]  /*1aff0*/  @!P0 LDC.64 R2, c[0x0][0x418] ;  /* 0x00010600ff028b82 */ /* 0x000e660000000a00 */
[----:B------:R-:W-:Y:S01]  /*1b000*/  @!P0 IADD3 R5, R6, R5, RZ ;  /* 0x0000000506058210 */ /* 0x000fe20007ffe0ff */
[----:B------:R3:W-:Y:S01]  /*1b010*/  STL [R1+0x14], R29 ;  /* 0x0000141d01007387 */ /* 0x0007e20000100800 */
[----:B------:R-:W-:Y:S02]  /*1b020*/  LOP3.LUT R25, R25, 0xfffffffd, RZ, 0xc0, !PT ;  /* 0xfffffffd19197812 */ /* 0x000fe400078ec0ff */
[----:B-1----:R-:W-:-:S04]  /*1b030*/  @!P0 LEA R2, P2, R4, R2, 0x2 ;  /* 0x0000000204028211 */ /* 0x002fc800078410ff */
[----:B------:R-:W-:Y:S02]  /*1b040*/  @!P0 LEA.HI.X R3, R4, R3, R5, 0x2, P2 ;  /* 0x0000000304038211 */ /* 0x000fe400010f1405 */
[----:B------:R-:W-:Y:S02]  /*1b050*/  ISETP.GT.U32.AND P2, PT, R20, 0x9f, PT ;  /* 0x0000009f1400780c */ /* 0x000fe40003f44070 */
[----:B------:R-:W-:-:S06]  /*1b060*/  CS2R R4, SRZ ;  /* 0x0000000000047805 */ /* 0x000fcc000001ff00 */
[----:B------:R3:W5:Y:S01]  /*1b070*/  @!P1 LDG.E R4, desc[UR60][R12.64] ;  /* 0x0000003c0c049981 */ /* 0x000762000c1e1900 */
[----:B0-----:R-:W-:-:S03]  /*1b080*/  ISETP.GE.AND P1, PT, R35, R7, PT ;  /* 0x000000072300720c */ /* 0x001fc60003f26270 */
[----:B------:R3:W5:Y:S01]  /*1b090*/  @!P0 LDG.E R5, desc[UR60][R2.64] ;  /* 0x0000003c02058981 */ /* 0x000762000c1e1900 */
[----:B------:R-:W-:-:S04]  /*1b0a0*/  @P2 LOP3.LUT R25, R25, 0x2, RZ, 0xfc, !PT ;  /* 0x0000000219192812 */ /* 0x000fc800078efcff */
[----:B------:R-:W-:Y:S01]  /*1b0b0*/  LOP3.LUT R25, R25, 0xfffffffb, RZ, 0xc0, !PT ;  /* 0xfffffffb19197812 */ /* 0x000fe200078ec0ff */
[----:B------:R-:W-:-:S03]  /*1b0c0*/  UMOV UR4, 0xffffffff ;  /* 0xffffffff00047882 */ /* 0x000fc60000000000 */
[----:B------:R-:W-:Y:S01]  /*1b0d0*/  LOP3.LUT R25, R25, 0xfffffffe, RZ, 0xc0, !PT ;  /* 0xfffffffe19197812 */ /* 0x000fe200078ec0ff */
[----:B------:R-:W-:-:S03]  /*1b0e0*/  IMAD.MOV R9, RZ, RZ, -R0 ;  /* 0x000000ffff097224 */ /* 0x000fc600078e0a00 */
[----:B------:R-:W-:Y:S01]  /*1b0f0*/  @P1 LOP3.LUT R25, R25, 0x1, RZ, 0xfc, !PT ;  /* 0x0000000119191812 */ /* 0x000fe200078efcff */
[C---:B------:R-:W-:Y:S02]  /*1b100*/  IMAD R8, R14.reuse, R8, R10 ;  /* 0x000000080e087224 */ /* 0x040fe400078e020a */
[----:B------:R-:W-:Y:S01]  /*1b110*/  IMAD R9, R14, R9, R11 ;  /* 0x000000090e097224 */ /* 0x000fe200078e020b */
[----:B--2---:R-:W-:-:S13]  /*1b120*/  ISETP.NE.AND P0, PT, R15, 0x3, PT ;  /* 0x000000030f00780c */ /* 0x004fda0003f05270 */
[----:B------:R-:W-:Y:S01]  /*1b130*/  @P0 LOP3.LUT R25, R25, 0x4, RZ, 0xfc, !PT ;  /* 0x0000000419190812 */ /* 0x000fe200078efcff */
[----:B---3--:R-:W-:Y:S06]  /*1b140*/  BRA.DIV UR4, `(.L_x_7616) ;  /* 0x0000007a04807947 */ /* 0x008fec000b800000 */
.L_x_7811:
[----:B------:R-:W-:Y:S01]  /*1b150*/  SHF.R.S32.HI R0, RZ, 0x1f, R18 ;  /* 0x0000001fff007819 */ /* 0x000fe20000011412 */
[----:B------:R-:W-:-:S04]  /*1b160*/  VIADD R7, R36, 0xffffffff ;  /* 0xffffffff24077836 */ /* 0x000fc80000000000 */
[----:B------:R0:W-:Y:S01]  /*1b170*/  STL [R1+0xc], R0 ;  /* 0x00000c0001007387 */ /* 0x0001e20000100800 */
[----:B------:R-:W-:Y:S05]  /*1b180*/  @!P0 BRA `(.L_x_7617) ;  /* 0x0000000000048947 */ /* 0x000fea0003800000 */
[----:B------:R-:W-:Y:S01]  /*1b190*/  BPT.TRAP 0x1 ;  /* 0x000000040000795c */ /* 0x000fe20000300000 */
.L_x_7617:
[----:B0-----:R-:W2:Y:S01]  /*1b1a0*/  LDL R0, [R1+0x4] ;  /* 0x0000040001007983 */ /* 0x001ea20000100800 */
[----:B------:R-:W-:Y:S01]  /*1b1b0*/  IMAD R6, R34, 0x8, R22 ;  /* 0x0000000822067824 */ /* 0x000fe200078e0216 */
[----:B------:R-:W-:Y:S01]  /*1b1c0*/  BSSY B0, `(.L_x_7618) ;  /* 0x0000007000007945 */ /* 0x000fe20003800000 */
[----:B--2---:R-:W-:-:S04]  /*1b1d0*/  SHF.L.U32 R0, R0, 0x1f, RZ ;  /* 0x0000001f00007819 */ /* 0x004fc800000006ff */
[----:B------:R0:W1:Y:S01]  /*1b1e0*/  SYNCS.PHASECHK.TRANS64.TRYWAIT P0, [R6+URZ+0x22880], R0 ;  /* 0x02288000060075a7 */ /* 0x000062000800017f */
[----:B------:R0:W-:Y:S02]  /*1b1f0*/  STL [R1+0x34], R0 ;  /* 0x0000340001007387 */ /* 0x0001e40000100800 */
[----:B0-----:R-:W-:-:S05]  /*1b200*/  SHF.R.S32.HI R0, RZ, 0x1f, R8 ;  /* 0x0000001fff007819 */ /* 0x001fca0000011408 */
[----:B------:R0:W-:Y:S02]  /*1b210*/  STL [R1+0x30], R0 ;  /* 0x0000300001007387 */ /* 0x0001e40000100800 */
[----:B01----:R-:W-:Y:S05]  /*1b220*/  @!P0 BRA `(.L_x_7619) ;  /* 0x00000078007c8947 */ /* 0x003fea0003800000 */
.L_x_7812:
[----:B------:R-:W-:Y:S05]  /*1b230*/  BSYNC B0 ;  /* 0x0000000000007941 */ /* 0x000fea0003800000 */
.L_x_7618:
[----:B0-----:R-:W2:Y:S04]  /*1b240*/  LDL R0, [R1+0x30] ;  /* 0x0000300001007983 */ /* 0x001ea80000100800 */
[----:B------:R-:W3:Y:S01]  /*1b250*/  LDL R10, [R1+0xc] ;  /* 0x00000c00010a7983 */ /* 0x000ee20000100800 */
[----:B-----5:R-:W-:Y:S01]  /*1b260*/  SHF.R.S32.HI R11, RZ, 0x1f, R4 ;  /* 0x0000001fff0b7819 */ /* 0x020fe20000011404 */
[----:B------:R-:W-:Y:S01]  /*1b270*/  ULDC.64 UR4, c[0x0][0x328] ;  /* 0x0000ca0000047ab9 */ /* 0x000fe20000000a00 */
[----:B------:R-:W-:Y:S01]  /*1b280*/  ULDC.64 UR6, c[0x0][0x338] ;  /* 0x0000ce0000067ab9 */ /* 0x000fe20000000a00 */
[----:B------:R-:W-:Y:S01]  /*1b290*/  IMAD.WIDE.U32 R2, R8, UR4, RZ ;  /* 0x0000000408027c25 */ /* 0x000fe2000f8e00ff */
[----:B------:R-:W-:Y:S01]  /*1b2a0*/  ULDC.64 UR8, c[0x0][0x330] ;  /* 0x0000cc0000087ab9 */ /* 0x000fe20000000a00 */
[----:B------:R0:W-:Y:S01]  /*1b2b0*/  STL [R1+0x28], R11 ;  /* 0x0000280b01007387 */ /* 0x0001e20000100800 */
[----:B------:R-:W-:-:S03]  /*1b2c0*/  ULDC.64 UR10, c[0x0][0x318] ;  /* 0x0000c600000a7ab9 */ /* 0x000fc60000000a00 */
[----:B------:R-:W4:Y:S01]  /*1b2d0*/  LDL R13, [R1+0x24] ;  /* 0x00002400010d7983 */ /* 0x000f220000100800 */
[----:B------:R-:W1:Y:S01]  /*1b2e0*/  S2R R14, SR_TID.X ;  /* 0x00000000000e7919 */ /* 0x000e620000002100 */
[----:B------:R-:W-:Y:S01]  /*1b2f0*/  SHF.R.S32.HI R33, RZ, 0x1f, R5 ;  /* 0x0000001fff217819 */ /* 0x000fe20000011405 */
[----:B------:R-:W-:Y:S01]  /*1b300*/  IMAD R7, R7, -0xa0, R27 ;  /* 0xffffff6007077824 */ /* 0x000fe200078e021b */
[----:B------:R-:W-:Y:S02]  /*1b310*/  LOP3.LUT R25, R25, 0xffffffbf, RZ, 0xc0, !PT ;  /* 0xffffffbf19197812 */ /* 0x000fe400078ec0ff */
[----:B-1----:R-:W-:-:S04]  /*1b320*/  LOP3.LUT R14, R14, 0x7f, RZ, 0xc0, !PT ;  /* 0x0000007f0e0e7812 */ /* 0x002fc800078ec0ff */
[----:B------:R-:W-:-:S04]  /*1b330*/  SHF.R.U32.HI R14, RZ, 0x3, R14 ;  /* 0x00000003ff0e7819 */ /* 0x000fc8000001160e */
[----:B------:R-:W-:-:S04]  /*1b340*/  IADD3 R7, -R14, R7, RZ ;  /* 0x000000070e077210 */ /* 0x000fc80007ffe1ff */
[----:B------:R-:W-:-:S13]  /*1b350*/  ISETP.GE.AND P2, PT, R7, 0x1, PT ;  /* 0x000000010700780c */ /* 0x000fda0003f46270 */
[----:B------:R-:W-:Y:S01]  /*1b360*/  @P2 LOP3.LUT R25, R25, 0x40, RZ, 0xfc, !PT ;  /* 0x0000004019192812 */ /* 0x000fe200078efcff */
[----:B--2---:R-:W-:-:S04]  /*1b370*/  IMAD R0, R0, UR4, RZ ;  /* 0x0000000400007c24 */ /* 0x004fc8000f8e02ff */
[----:B------:R-:W-:-:S05]  /*1b380*/  IMAD R0, R8, UR5, R0 ;  /* 0x0000000508007c24 */ /* 0x000fca000f8e0200 */
[----:B------:R-:W-:Y:S01]  /*1b390*/  IADD3 R3, R3, R0, RZ ;  /* 0x0000000003037210 */ /* 0x000fe20007ffe0ff */
[----:B------:R-:W-:Y:S02]  /*1b3a0*/  IMAD R0, R11, UR6, RZ ;  /* 0x000000060b007c24 */ /* 0x000fe4000f8e02ff */
[----:B0-----:R-:W0:Y:S02]  /*1b3b0*/  LDC R11, c[0x0][0x2f4] ;  /* 0x0000bd00ff0b7b82 */ /* 0x001e240000000800 */
[C---:B------:R-:W-:Y:S02]  /*1b3c0*/  IMAD R0, R4.reuse, UR7, R0 ;  /* 0x0000000704007c24 */ /* 0x040fe4000f8e0200 */
[----:B------:R-:W-:-:S04]  /*1b3d0*/  IMAD.WIDE.U32 R2, R4, UR6, R2 ;  /* 0x0000000604027c25 */ /* 0x000fc8000f8e0002 */
[----:B------:R-:W-:Y:S02]  /*1b3e0*/  IMAD.IADD R3, R3, 0x1, R0 ;  /* 0x0000000103037824 */ /* 0x000fe400078e0200 */
[----:B---3--:R-:W-:Y:S02]  /*1b3f0*/  IMAD R12, R10, UR8, RZ ;  /* 0x000000080a0c7c24 */ /* 0x008fe4000f8e02ff */
[----:B------:R-:W-:Y:S01]  /*1b400*/  IMAD.WIDE.U32 R2, R18, UR8, R2 ;  /* 0x0000000812027c25 */ /* 0x000fe2000f8e0002 */
[----:B------:R-:W-:-:S03]  /*1b410*/  SHF.R.S32.HI R10, RZ, 0x1f, R9 ;  /* 0x0000001fff0a7819 */ /* 0x000fc60000011409 */
[----:B------:R-:W-:Y:S01]  /*1b420*/  IMAD R12, R18, UR9, R12 ;  /* 0x00000009120c7c24 */ /* 0x000fe2000f8e020c */
[----:B------:R-:W-:-:S04]  /*1b430*/  IADD3 R0, P1, R2, UR10, RZ ;  /* 0x0000000a02007c10 */ /* 0x000fc8000ff3e0ff */
[----:B------:R-:W-:Y:S01]  /*1b440*/  IADD3.X R2, R3, UR11, R12, P1, !PT ;  /* 0x0000000b03027c10 */ /* 0x000fe20008ffe40c */
[----:B------:R-:W-:Y:S01]  /*1b450*/  IMAD R3, R10, UR4, RZ ;  /* 0x000000040a037c24 */ /* 0x000fe2000f8e02ff */
[----:B------:R1:W-:Y:S01]  /*1b460*/  STL [R1+0x2c], R10 ;  /* 0x00002c0a01007387 */ /* 0x0003e20000100800 */
[----:B0-----:R-:W-:Y:S02]  /*1b470*/  ISETP.GE.AND P0, PT, R35, R11, PT ;  /* 0x0000000b2300720c */ /* 0x001fe40003f06270 */
[C---:B------:R-:W-:Y:S02]  /*1b480*/  IMAD R3, R9.reuse, UR5, R3 ;  /* 0x0000000509037c24 */ /* 0x040fe4000f8e0203 */
[----:B-1----:R-:W-:-:S04]  /*1b490*/  IMAD.WIDE.U32 R10, R9, UR4, RZ ;  /* 0x00000004090a7c25 */ /* 0x002fc8000f8e00ff */
[----:B------:R-:W-:Y:S02]  /*1b4a0*/  IMAD.IADD R11, R11, 0x1, R3 ;  /* 0x000000010b0b7824 */ /* 0x000fe400078e0203 */
[----:B------:R-:W-:Y:S02]  /*1b4b0*/  IMAD R3, R33, UR6, RZ ;  /* 0x0000000621037c24 */ /* 0x000fe4000f8e02ff */
[----:B------:R-:W-:-:S04]  /*1b4c0*/  IMAD.WIDE.U32 R10, R5, UR6, R10 ;  /* 0x00000006050a7c25 */ /* 0x000fc8000f8e000a */
[----:B------:R-:W-:-:S04]  /*1b4d0*/  IMAD R3, R5, UR7, R3 ;  /* 0x0000000705037c24 */ /* 0x000fc8000f8e0203 */
[----:B------:R-:W-:Y:S02]  /*1b4e0*/  IMAD.IADD R11, R11, 0x1, R3 ;  /* 0x000000010b0b7824 */ /* 0x000fe400078e0203 */
[----:B------:R-:W-:Y:S01]  /*1b4f0*/  IMAD.WIDE.U32 R10, R18, UR8, R10 ;  /* 0x00000008120a7c25 */ /* 0x000fe2000f8e000a */
[----:B------:R-:W-:Y:S02]  /*1b500*/  UMOV UR4, 0xffffffff ;  /* 0xffffffff00047882 */ /* 0x000fe40000000000 */
[----:B------:R-:W-:Y:S01]  /*1b510*/  IADD3 R20, P1, R10, UR10, RZ ;  /* 0x0000000a0a147c10 */ /* 0x000fe2000ff3e0ff */
[----:B----4-:R-:W-:-:S03]  /*1b520*/  IMAD R29, R34, 0x5000, R13 ;  /* 0x00005000221d7824 */ /* 0x010fc600078e020d */
[----:B------:R-:W-:Y:S01]  /*1b530*/  IADD3.X R10, R12, UR11, R11, P1, !PT ;  /* 0x0000000b0c0a7c10 */ /* 0x000fe20008ffe40b */
[----:B------:R-:W-:Y:S08]  /*1b540*/  BRA.DIV UR4, `(.L_x_7620) ;  /* 0x0000007604cc7947 */ /* 0x000ff0000b800000 */
[----:B------:R-:W0:Y:S01]  /*1b550*/  SHFL.IDX PT, R3, R0, RZ, 0x181f ;  /* 0x00181fff00037589 */ /* 0x000e2200000e0000 */
[----:B------:R-:W-:Y:S02]  /*1b560*/  ISETP.GE.AND P2, PT, R7, 0x21, PT ;  /* 0x000000210700780c */ /* 0x000fe40003f46270 */
[----:B------:R-:W-:Y:S01]  /*1b570*/  LOP3.LUT R25, R25, 0xffffffef, RZ, 0xc0, !PT ;  /* 0xffffffef19197812 */ /* 0x000fe200078ec0ff */
[----:B------:R-:W1:Y:S01]  /*1b580*/  SHFL.IDX PT, R21, R2, RZ, 0x181f ;  /* 0x00181fff02157589 */ /* 0x000e6200000e0000 */
[C---:B------:R-:W-:Y:S02]  /*1b590*/  ISETP.GE.AND P3, PT, R7.reuse, 0x91, PT ;  /* 0x000000910700780c */ /* 0x040fe40003f66270 */
[C---:B------:R-:W-:Y:S01]  /*1b5a0*/  ISETP.GE.AND P5, PT, R7.reuse, 0x31, PT ;  /* 0x000000310700780c */ /* 0x040fe20003fa6270 */
[----:B------:R-:W2:Y:S01]  /*1b5b0*/  SHFL.IDX PT, R11, R0, 0x1, 0x181f ;  /* 0x00381f00000b7f89 */ /* 0x000ea200000e0000 */
[----:B------:R-:W-:Y:S02]  /*1b5c0*/  ISETP.GE.AND P4, PT, R7, 0x61, PT ;  /* 0x000000610700780c */ /* 0x000fe40003f86270 */
[----:B0-----:R-:W-:Y:S01]  /*1b5d0*/  IADD3 R12, P1, R35, R3, RZ ;  /* 0x00000003230c7210 */ /* 0x001fe20007f3e0ff */
[----:B------:R-:W-:-:S04]  /*1b5e0*/  IMAD.IADD R3, R22, 0x1, R29 ;  /* 0x0000000116037824 */ /* 0x000fc800078e021d */
[----:B-1----:R-:W-:Y:S01]  /*1b5f0*/  IMAD.X R13, RZ, RZ, R21, P1 ;  /* 0x000000ffff0d7224 */ /* 0x002fe200008e0615 */
[----:B------:R-:W-:Y:S01]  /*1b600*/  ISETP.LT.OR P1, PT, R7, 0x1, P0 ;  /* 0x000000010700780c */ /* 0x000fe20000721670 */
[----:B------:R-:W0:-:S12]  /*1b610*/  SHFL.IDX PT, R21, R2, 0x1, 0x181f ;  /* 0x00381f0002157f89 */ /* 0x000e1800000e0000 */
[----:B------:R2:W-:Y:S02]  /*1b620*/  LDGSTS.E.BYPASS.LTC128B.128 [R3+0xa400], desc[UR60][R12.64], !P1 ;  /* 0x0a4000000c037fae */ /* 0x0005e4000c901d7c */
[----:B--2---:R-:W-:Y:S02]  /*1b630*/  IADD3 R12, P1, R35, R11, RZ ;  /* 0x0000000b230c7210 */ /* 0x004fe40007f3e0ff */
[----:B------:R-:W1:Y:S03]  /*1b640*/  SHFL.IDX PT, R11, R0, 0x2, 0x181f ;  /* 0x00581f00000b7f89 */ /* 0x000e6600000e0000 */
[----:B0-----:R-:W-:Y:S01]  /*1b650*/  IMAD.X R13, RZ, RZ, R21, P1 ;  /* 0x000000ffff0d7224 */ /* 0x001fe200008e0615 */
[----:B------:R-:W-:Y:S01]  /*1b660*/  ISETP.LT.OR P1, PT, R7, 0x11, P0 ;  /* 0x000000110700780c */ /* 0x000fe20000721670 */
[----:B------:R-:W0:-:S12]  /*1b670*/  SHFL.IDX PT, R21, R2, 0x2, 0x181f ;  /* 0x00581f0002157f89 */ /* 0x000e1800000e0000 */
[----:B------:R1:W-:Y:S02]  /*1b680*/  LDGSTS.E.BYPASS.LTC128B.128 [R3+0xac00], desc[UR60][R12.64], !P1 ;  /* 0x0ac000000c037fae */ /* 0x0003e4000c901d7c */
[----:B-1----:R-:W-:Y:S02]  /*1b690*/  IADD3 R12, P1, R35, R11, RZ ;  /* 0x0000000b230c7210 */ /* 0x002fe40007f3e0ff */
[----:B------:R-:W1:Y:S02]  /*1b6a0*/  SHFL.IDX PT, R11, R0, 0x3, 0x181f ;  /* 0x00781f00000b7f89 */ /* 0x000e6400000e0000 */
[----:B0-----:R-:W-:Y:S02]  /*1b6b0*/  IADD3.X R13, RZ, R21, RZ, P1, !PT ;  /* 0x00000015ff0d7210 */ /* 0x001fe40000ffe4ff */
[----:B------:R-:W0:Y:S01]  /*1b6c0*/  SHFL.IDX PT, R21, R2, 0x3, 0x181f ;  /* 0x00781f0002157f89 */ /* 0x000e2200000e0000 */
[----:B------:R-:W-:-:S13]  /*1b6d0*/  ISETP.LT.OR P1, PT, R7, 0x21, P0 ;  /* 0x000000210700780c */ /* 0x000fda0000721670 */
[----:B------:R1:W-:Y:S02]  /*1b6e0*/  LDGSTS.E.BYPASS.LTC128B.128 [R3+0xb400], desc[UR60][R12.64], !P1 ;  /* 0x0b4000000c037fae */ /* 0x0003e4000c901d7c */
[----:B-1----:R-:W-:Y:S02]  /*1b6f0*/  IADD3 R12, P1, R35, R11, RZ ;  /* 0x0000000b230c7210 */ /* 0x002fe40007f3e0ff */
[----:B------:R-:W1:Y:S03]  /*1b700*/  SHFL.IDX PT, R11, R0, 0x4, 0x181f ;  /* 0x00981f00000b7f89 */ /* 0x000e6600000e0000 */
[----:B0-----:R-:W-:Y:S01]  /*1b710*/  IMAD.X R13, RZ, RZ, R21, P1 ;  /* 0x000000ffff0d7224 */ /* 0x001fe200008e0615 */
[----:B------:R-:W-:Y:S01]  /*1b720*/  ISETP.LT.OR P1, PT, R7, 0x31, P0 ;  /* 0x000000310700780c */ /* 0x000fe20000721670 */
[----:B------:R-:W0:-:S12]  /*1b730*/  SHFL.IDX PT, R21, R2, 0x4, 0x181f ;  /* 0x00981f0002157f89 */ /* 0x000e1800000e0000 */
        /* <DEDUP_REMOVED lines=11> */
[----:B------:R-:W0:Y:S04]  /*1b7f0*/  SHFL.IDX PT, R21, R2, 0x6, 0x181f ;  /* 0x00d81f0002157f89 */ /* 0x000e2800000e0000 */
[----:B------:R-:W2:Y:S04]  /*1b800*/  SHFL.IDX PT, R0, R0, 0x7, 0x181f ;  /* 0x00f81f0000007f89 */ /* 0x000ea800000e0000 */
[----:B------:R-:W3:Y:S04]  /*1b810*/  SHFL.IDX PT, R2, R2, 0x7, 0x181f ;  /* 0x00f81f0002027f89 */ /* 0x000ee800000e0000 */
[----:B------:R1:W-:Y:S02]  /*1b820*/  LDGSTS.E.BYPASS.LTC128B.128 [R3+0xcc00], desc[UR60][R12.64], !P1 ;  /* 0x0cc000000c037fae */ /* 0x0003e4000c901d7c */
[----:B-1----:R-:W-:-:S04]  /*1b830*/  IADD3 R12, P1, R35, R11, RZ ;  /* 0x0000000b230c7210 */ /* 0x002fc80007f3e0ff */
[----:B0-----:R-:W-:Y:S02]  /*1b840*/  IADD3.X R13, RZ, R21, RZ, P1, !PT ;  /* 0x00000015ff0d7210 */ /* 0x001fe40000ffe4ff */
[----:B------:R-:W-:-:S13]  /*1b850*/  ISETP.LT.OR P1, PT, R7, 0x61, P0 ;  /* 0x000000610700780c */ /* 0x000fda0000721670 */
[----:B------:R2:W-:Y:S02]  /*1b860*/  LDGSTS.E.BYPASS.LTC128B.128 [R3+0xd400], desc[UR60][R12.64], !P1 ;  /* 0x0d4000000c037fae */ /* 0x0005e4000c901d7c */
[----:B--2---:R-:W-:Y:S02]  /*1b870*/  IADD3 R12, P1, R35, R0, RZ ;  /* 0x00000000230c7210 */ /* 0x004fe40007f3e0ff */
[----:B------:R-:W0:Y:S03]  /*1b880*/  SHFL.IDX PT, R0, R20, RZ, 0x181f ;  /* 0x00181fff14007589 */ /* 0x000e2600000e0000 */
[----:B---3--:R-:W-:Y:S01]  /*1b890*/  IMAD.X R13, RZ, RZ, R2, P1 ;  /* 0x000000ffff0d7224 */ /* 0x008fe200008e0602 */
[----:B------:R-:W-:Y:S01]  /*1b8a0*/  ISETP.LT.OR P1, PT, R7, 0x71, P0 ;  /* 0x000000710700780c */ /* 0x000fe20000721670 */
[----:B------:R-:W1:-:S12]  /*1b8b0*/  SHFL.IDX PT, R2, R10, RZ, 0x181f ;  /* 0x00181fff0a027589 */ /* 0x000e5800000e0000 */
[----:B------:R0:W-:Y:S02]  /*1b8c0*/  LDGSTS.E.BYPASS.LTC128B.128 [R3+0xdc00], desc[UR60][R12.64], !P1 ;  /* 0x0dc000000c037fae */ /* 0x0001e4000c901d7c */
[----:B0-----:R-:W-:Y:S02]  /*1b8d0*/  IADD3 R12, P1, R35, R0, RZ ;  /* 0x00000000230c7210 */ /* 0x001fe40007f3e0ff */
[----:B------:R0:W2:Y:S03]  /*1b8e0*/  SHFL.IDX PT, R0, R10, 0x1, 0x181f ;  /* 0x00381f000a007f89 */ /* 0x0000a600000e0000 */
[----:B-1----:R-:W-:Y:S01]  /*1b8f0*/  IMAD.X R13, RZ, RZ, R2, P1 ;  /* 0x000000ffff0d7224 */ /* 0x002fe200008e0602 */
[----:B------:R-:W-:Y:S01]  /*1b900*/  ISETP.LT.OR P1, PT, R7, 0x81, P0 ;  /* 0x000000810700780c */ /* 0x000fe20000721670 */
[----:B------:R0:W1:-:S12]  /*1b910*/  SHFL.IDX PT, R10, R20, 0x1, 0x181f ;  /* 0x00381f00140a7f89 */ /* 0x00005800000e0000 */
[----:B------:R0:W-:Y:S01]  /*1b920*/  LDGSTS.E.BYPASS.LTC128B.128 [R3+0xe400], desc[UR60][R12.64], !P1 ;  /* 0x0e4000000c037fae */ /* 0x0001e2000c901d7c */
[----:B------:R-:W-:-:S13]  /*1b930*/  ISETP.GE.AND P1, PT, R7, 0x11, PT ;  /* 0x000000110700780c */ /* 0x000fda0003f26270 */
        /* <DEDUP_REMOVED lines=12> */
[----:B012---:R-:W-:-:S07]  /*1ba00*/  @P3 LOP3.LUT R25, R25, 0x100, RZ, 0xfc, !PT ;  /* 0x0000010019193812 */ /* 0x007fce00078efcff */
.L_x_7834:
        /* <DEDUP_REMOVED lines=9> */
.L_x_7621:
[----:B------:R-:W-:Y:S02]  /*1baa0*/  PLOP3.LUT P3, PT, P3, P0, PT, 0xa2, 0x0 ;  /* 0x000000000000781c */ /* 0x000fe40001f61472 */
[----:B------:R-:W-:-:S08]  /*1bab0*/  @P0 R2UR P3, UR4, R6 ;  /* 0x00000000060402ca */ /* 0x000fd00000060000 */
[----:B------:R-:W-:-:S05]  /*1bac0*/  @P0 PLOP3.LUT P0, PT, P3, PT, PT, 0x80, 0x0 ;  /* 0x000000000000081c */ /* 0x000fca0001f0f070 */
[----:B------:R-:W-:Y:S01]  /*1bad0*/  @!P3 SYNCS.ARRIVE.TRANS64.RED.A0T1 RZ, [UR4+0x22870], RZ ;  /* 0x022870ffffffb9a7 */ /* 0x000fe20008200404 */
[----:B------:R-:W-:Y:S07]  /*1bae0*/  @!P3 ARRIVES.LDGSTSBAR.64.TRANSCNT [UR4+0x22870] ;  /* 0x02287000ff00b9b0 */ /* 0x000fee0008000a84 */
[----:B------:R-:W-:Y:S05]  /*1baf0*/  @P0 BRA.U.ANY `(.L_x_7621) ;  /* 0xfffffffd00e80947 */ /* 0x000fea000393ffff */
[----:B------:R-:W-:Y:S01]  /*1bb00*/  NOP ;  /* 0x0000000000007918 */ /* 0x000fe20000000000 */
[----:B------:R-:W2:Y:S02]  /*1bb10*/  LDL R0, [R1+0x4c] ;  /* 0x00004c0001007983 */ /* 0x000ea40000100800 */
[----:B--2---:R-:W-:-:S13]  /*1bb20*/  ISETP.NE.AND P6, PT, R0, 0x3, PT ;  /* 0x000000030000780c */ /* 0x004fda0003fc5270 */
[----:B------:R-:W-:Y:S05]  /*1bb30*/  @!P6 BRA `(.L_x_7622) ;  /* 0x000000000004e947 */ /* 0x000fea0003800000 */
[----:B------:R-:W-:Y:S01]  /*1bb40*/  BPT.TRAP 0x1 ;  /* 0x000000040000795c */ /* 0x000fe20000300000 */
.L_x_7622:
[----:B------:R1:W-:Y:S01]  /*1bb50*/  SYNCS.ARRIVE.TRANS64.A1T0 RZ, [R6+URZ+0x22870], RZ ;  /* 0x022870ff06ff79a7 */ /* 0x0003e2000810003f */
[----:B------:R-:W-:Y:S05]  /*1bb60*/  @!P6 BRA `(.L_x_7623) ;  /* 0x000000000004e947 */ /* 0x000fea0003800000 */
[----:B------:R-:W-:Y:S01]  /*1bb70*/  BPT.TRAP 0x1 ;  /* 0x000000040000795c */ /* 0x000fe20000300000 */
.L_x_7623:
[----:B------:R-:W2:Y:S01]  /*1bb80*/  LDL R0, [R1+0x34] ;  /* 0x0000340001007983 */ /* 0x000ea20000100800 */
[----:B------:R-:W-:Y:S01]  /*1bb90*/  BSSY B0, `(.L_x_7624) ;  /* 0x0000003000007945 */ /* 0x000fe20003800000 */
[----:B--2---:R-:W2:Y:S03]  /*1bba0*/  SYNCS.PHASECHK.TRANS64.TRYWAIT P0, [R6+URZ+0x22840], R0 ;  /* 0x02284000060075a7 */ /* 0x004ea6000800017f */
[----:B--2---:R-:W-:Y:S05]  /*1bbb0*/  @!P0 BRA `(.L_x_7625) ;  /* 0x0000007c006c8947 */ /* 0x004fea0003800000 */
.L_x_7835:
[----:B------:R-:W-:Y:S05]  /*1bbc0*/  BSYNC B0 ;  /* 0x0000000000007941 */ /* 0x000fea0003800000 */
.L_x_7624:
[----:B--2---:R-:W2:Y:S01]  /*1bbd0*/  LDL.LU R0, [R1+0x28] ;  /* 0x0000280001007983 */ /* 0x004ea20000300800 */
[----:B------:R-:W-:Y:S01]  /*1bbe0*/  ULDC.64 UR4, c[0x0][0x310] ;  /* 0x0000c40000047ab9 */ /* 0x000fe20000000a00 */
[----:B------:R-:W-:Y:S02]  /*1bbf0*/  ULDC.64 UR6, c[0x0][0x300] ;  /* 0x0000c00000067ab9 */ /* 0x000fe40000000a00 */
[----:B------:R-:W3:Y:S04]  /*1bc00*/  LDL.LU R12, [R1+0x30] ;  /* 0x00003000010c7983 */ /* 0x000ee80000300800 */
[----:B------:R-:W4:Y:S04]  /*1bc10*/  LDL.LU R7, [R1+0x2c] ;  /* 0x00002c0001077983 */ /* 0x000f280000300800 */
[----:B------:R-:W5:Y:S01]  /*1bc20*/  LDL R2, [R1+0xc] ;  /* 0x00000c0001027983 */ /* 0x000f620000100800 */
[----:B0-----:R-:W-:-:S04]  /*1bc30*/  IMAD.WIDE.U32 R10, R4, UR4, RZ ;  /* 0x00000004040a7c25 */ /* 0x001fc8000f8e00ff */
[----:B------:R-:W-:-:S04]  /*1bc40*/  IMAD R33, R33, UR4, RZ ;  /* 0x0000000421217c24 */ /* 0x000fc8000f8e02ff */
[----:B------:R-:W-:Y:S02]  /*1bc50*/  IMAD R33, R5, UR5, R33 ;  /* 0x0000000505217c24 */ /* 0x000fe4000f8e0221 */
[----:B--2---:R-:W-:-:S04]  /*1bc60*/  IMAD R0, R0, UR4, RZ ;  /* 0x0000000400007c24 */ /* 0x004fc8000f8e02ff */
[----:B------:R-:W-:Y:S02]  /*1bc70*/  IMAD R0, R4, UR5, R0 ;  /* 0x0000000504007c24 */ /* 0x000fe4000f8e0200 */
[----:B------:R-:W-:Y:S01]  /*1bc80*/  IMAD.WIDE.U32 R4, R5, UR4, RZ ;  /* 0x0000000405047c25 */ /* 0x000fe2000f8e00ff */
[----:B------:R-:W-:Y:S02]  /*1bc90*/  ULDC.64 UR4, c[0x0][0x308] ;  /* 0x0000c20000047ab9 */ /* 0x000fe40000000a00 */
[----:B------:R-:W-:Y:S01]  /*1bca0*/  IADD3 R11, R11, R0, RZ ;  /* 0x000000000b0b7210 */ /* 0x000fe20007ffe0ff */
[----:B---3--:R-:W-:Y:S02]  /*1bcb0*/  IMAD R0, R12, UR6, RZ ;  /* 0x000000060c007c24 */ /* 0x008fe4000f8e02ff */
[----:B------:R-:W-:Y:S01]  /*1bcc0*/  IMAD.IADD R5, R5, 0x1, R33 ;  /* 0x0000000105057824 */ /* 0x000fe200078e0221 */
[----:B------:R-:W0:Y:S01]  /*1bcd0*/  LDC R12, c[0x0][0x2f4] ;  /* 0x0000bd00ff0c7b82 */ /* 0x000e220000000800 */
[----:B------:R-:W-:-:S04]  /*1bce0*/  IMAD.WIDE.U32 R10, R8, UR6, R10 ;  /* 0x00000006080a7c25 */ /* 0x000fc8000f8e000a */
[----:B------:R-:W-:Y:S02]  /*1bcf0*/  IMAD R8, R8, UR7, R0 ;  /* 0x0000000708087c24 */ /* 0x000fe4000f8e0200 */
[----:B----4-:R-:W-:Y:S02]  /*1bd00*/  IMAD R0, R7, UR6, RZ ;  /* 0x0000000607007c24 */ /* 0x010fe4000f8e02ff */
[----:B------:R-:W-:Y:S02]  /*1bd10*/  IMAD.IADD R11, R11, 0x1, R8 ;  /* 0x000000010b0b7824 */ /* 0x000fe400078e0208 */
[C---:B------:R-:W-:Y:S02]  /*1bd20*/  IMAD R8, R9.reuse, UR7, R0 ;  /* 0x0000000709087c24 */ /* 0x040fe4000f8e0200 */
[----:B------:R-:W-:Y:S01]  /*1bd30*/  IMAD.WIDE.U32 R4, R9, UR6, R4 ;  /* 0x0000000609047c25 */ /* 0x000fe2000f8e0004 */
[----:B------:R-:W-:-:S03]  /*1bd40*/  ULDC.64 UR6, c[0x0][0x2e8] ;  /* 0x0000ba0000067ab9 */ /* 0x000fc60000000a00 */
[----:B------:R-:W-:-:S04]  /*1bd50*/  IMAD.WIDE.U32 R10, R18, UR4, R10 ;  /* 0x00000004120a7c25 */ /* 0x000fc8000f8e000a */
[----:B-----5:R-:W-:Y:S01]  /*1bd60*/  IMAD R7, R2, UR4, RZ ;  /* 0x0000000402077c24 */ /* 0x020fe2000f8e02ff */
[----:B------:R-:W-:Y:S01]  /*1bd70*/  IADD3 R2, P0, R10, UR6, RZ ;  /* 0x000000060a027c10 */ /* 0x000fe2000ff1e0ff */
[----:B------:R-:W-:Y:S01]  /*1bd80*/  IMAD.IADD R5, R5, 0x1, R8 ;  /* 0x0000000105057824 */ /* 0x000fe200078e0208 */
[----:B0-----:R-:W-:Y:S01]  /*1bd90*/  ISETP.GE.AND P3, PT, R35, R12, PT ;  /* 0x0000000c2300720c */ /* 0x001fe20003f66270 */
[C---:B------:R-:W-:Y:S02]  /*1bda0*/  IMAD R7, R18.reuse, UR5, R7 ;  /* 0x0000000512077c24 */ /* 0x040fe4000f8e0207 */
[----:B------:R-:W-:Y:S01]  /*1bdb0*/  IMAD.WIDE.U32 R8, R18, UR4, R4 ;  /* 0x0000000412087c25 */ /* 0x000fe2000f8e0004 */
[----:B------:R-:W-:Y:S02]  /*1bdc0*/  UMOV UR4, 0xffffffff ;  /* 0xffffffff00047882 */ /* 0x000fe40000000000 */
[----:B------:R-:W-:Y:S02]  /*1bdd0*/  IADD3.X R0, R11, UR7, R7, P0, !PT ;  /* 0x000000070b007c10 */ /* 0x000fe400087fe407 */
[----:B------:R-:W-:-:S04]  /*1bde0*/  IADD3 R5, P0, R8, UR6, RZ ;  /* 0x0000000608057c10 */ /* 0x000fc8000ff1e0ff */
[----:B------:R-:W-:Y:S01]  /*1bdf0*/  IADD3.X R4, R7, UR7, R9, P0, !PT ;  /* 0x0000000707047c10 */ /* 0x000fe200087fe409 */
[----:B------:R-:W-:Y:S08]  /*1be00*/  BRA.DIV UR4, `(.L_x_7626) ;  /* 0x0000007a04f07947 */ /* 0x000ff0000b800000 */
[----:B------:R-:W0:Y:S01]  /*1be10*/  SHFL.IDX PT, R8, R2, RZ, 0x181f ;  /* 0x00181fff02087589 */ /* 0x000e2200000e0000 */
[----:B------:R-:W-:-:S03]  /*1be20*/  LOP3.LUT R25, R25, 0xffffefff, RZ, 0xc0, !PT ;  /* 0xffffefff19197812 */ /* 0x000fc600078ec0ff */
[----:B------:R-:W2:Y:S01]  /*1be30*/  SHFL.IDX PT, R7, R0, RZ, 0x181f ;  /* 0x00181fff00077589 */ /* 0x000ea200000e0000 */
[----:B------:R-:W-:-:S04]  /*1be40*/  @P4 LOP3.LUT R25, R25, 0x1000, RZ, 0xfc, !PT ;  /* 0x0000100019194812 */ /* 0x000fc800078efcff */
[C---:B------:R-:W-:Y:S02]  /*1be50*/  LOP3.LUT P4, RZ, R25.reuse, 0x40, RZ, 0xc0, !PT ;  /* 0x0000004019ff7812 */ /* 0x040fe4000788c0ff */
[----:B------:R-:W-:-:S04]  /*1be60*/  LOP3.LUT R25, R25, 0xfffff7ff, RZ, 0xc0, !PT ;  /* 0xfffff7ff19197812 */ /* 0x000fc800078ec0ff */
[----:B------:R-:W-:-:S04]  /*1be70*/  @P1 LOP3.LUT R25, R25, 0x800, RZ, 0xfc, !PT ;  /* 0x0000080019191812 */ /* 0x000fc800078efcff */
[C---:B------:R-:W-:Y:S02]  /*1be80*/  LOP3.LUT P1, RZ, R25.reuse, 0x10, RZ, 0xc0, !PT ;  /* 0x0000001019ff7812 */ /* 0x040fe4000782c0ff */
[----:B------:R-:W-:Y:S02]  /*1be90*/  LOP3.LUT R25, R25, 0xfffffbff, RZ, 0xc0, !PT ;  /* 0xfffffbff19197812 */ /* 0x000fe400078ec0ff */
[----:B0-----:R-:W-:Y:S02]  /*1bea0*/  @P4 IADD3 R8, P0, R35, R8, RZ ;  /* 0x0000000823084210 */ /* 0x001fe40007f1e0ff */
[----:B------:R-:W-:Y:S02]  /*1beb0*/  @P2 LOP3.LUT R25, R25, 0x400, RZ, 0xfc, !PT ;  /* 0x0000040019192812 */ /* 0x000fe400078efcff */
[----:B--2---:R-:W-:Y:S02]  /*1bec0*/  @P4 IADD3.X R7, RZ, R7, RZ, P0, !PT ;  /* 0x00000007ff074210 */ /* 0x004fe400007fe4ff */
[----:B------:R-:W-:-:S02]  /*1bed0*/  LOP3.LUT P2, RZ, R25, 0x8, RZ, 0xc0, !PT ;  /* 0x0000000819ff7812 */ /* 0x000fc4000784c0ff */
[C---:B------:R-:W-:Y:S01]  /*1bee0*/  LOP3.LUT P6, RZ, R25.reuse, 0x80, RZ, 0xc0, !PT ;  /* 0x0000008019ff7812 */ /* 0x040fe200078cc0ff */
[----:B------:R-:W-:Y:S02]  /*1bef0*/  @P4 IMAD.MOV.U32 R9, RZ, RZ, R7 ;  /* 0x000000ffff094224 */ /* 0x000fe400078e0007 */
[----:B------:R-:W-:Y:S04]  /*1bf00*/  SHFL.IDX PT, R7, R0, 0x1, 0x181f ;  /* 0x00381f0000077f89 */ /* 0x000fe800000e0000 */
[----:B------:R0:W-:Y:S01]  /*1bf10*/  @P4 LDGSTS.E.BYPASS.LTC128B.128 [R3+0x18400], desc[UR60][R8.64], !P3 ;  /* 0x1840000008034fae */ /* 0x0001e2000d901d7c */
[----:B------:R-:W-:-:S03]  /*1bf20*/  LOP3.LUT P4, RZ, R25, 0x1000, RZ, 0xc0, !PT ;  /* 0x0000100019ff7812 */ /* 0x000fc6000788c0ff */
[----:B0-----:R-:W0:Y:S02]  /*1bf30*/  SHFL.IDX PT, R8, R2, 0x1, 0x181f ;  /* 0x00381f0002087f89 */ /* 0x001e2400000e0000 */
[----:B0-----:R-:W-:-:S05]  /*1bf40*/  @P1 IADD3 R8, P0, R35, R8, RZ ;  /* 0x0000000823081210 */ /* 0x001fca0007f1e0ff */
[----:B------:R-:W-:-:S04]  /*1bf50*/  @P1 IMAD.X R7, RZ, RZ, R7, P0 ;  /* 0x000000ffff071224 */ /* 0x000fc800000e0607 */
[----:B------:R-:W-:Y:S02]  /*1bf60*/  @P1 IMAD.MOV.U32 R9, RZ, RZ, R7 ;  /* 0x000000ffff091224 */ /* 0x000fe400078e0007 */
[----:B------:R-:W-:Y:S04]  /*1bf70*/  SHFL.IDX PT, R7, R0, 0x2, 0x181f ;  /* 0x00581f0000077f89 */ /* 0x000fe800000e0000 */
[----:B------:R0:W-:Y:S01]  /*1bf80*/  @P1 LDGSTS.E.BYPASS.LTC128B.128 [R3+0x18c00], desc[UR60][R8.64], !P3 ;  /* 0x18c0000008031fae */ /* 0x0001e2000d901d7c */
[----:B------:R-:W-:-:S03]  /*1bf90*/  LOP3.LUT P1, RZ, R25, 0x800, RZ, 0xc0, !PT ;  /* 0x0000080019ff7812 */ /* 0x000fc6000782c0ff */
[----:B0-----:R-:W0:Y:S02]  /*1bfa0*/  SHFL.IDX PT, R8, R2, 0x2, 0x181f ;  /* 0x00581f0002087f89 */ /* 0x001e2400000e0000 */
[----:B0-----:R-:W-:-:S04]  /*1bfb0*/  @P2 IADD3 R8, P0, R35, R8, RZ ;  /* 0x0000000823082210 */ /* 0x001fc80007f1e0ff */
[----:B------:R-:W-:-:S05]  /*1bfc0*/  @P2 IADD3.X R7, RZ, R7, RZ, P0, !PT ;  /* 0x00000007ff072210 */ /* 0x000fca00007fe4ff */
        /* <DEDUP_REMOVED lines=11> */
[----:B0-----:R-:W0:Y:S10]  /*1c080*/  SHFL.IDX PT, R8, R2, 0x4, 0x181f ;  /* 0x00981f0002087f89 */ /* 0x001e3400000e0000 */
[----:B0-----:R-:W-:-:S04]  /*1c090*/  @P5 IADD3 R8, P0, R35, R8, RZ ;  /* 0x0000000823085210 */ /* 0x001fc80007f1e0ff */
[----:B------:R-:W-:-:S05]  /*1c0a0*/  @P5 IADD3.X R7, RZ, R7, RZ, P0, !PT ;  /* 0x00000007ff075210 */ /* 0x000fca00007fe4ff */
[----:B------:R-:W-:Y:S02]  /*1c0b0*/  @P5 IMAD.MOV.U32 R9, RZ, RZ, R7 ;  /* 0x000000ffff095224 */ /* 0x000fe400078e0007 */
[----:B------:R-:W-:Y:S04]  /*1c0c0*/  SHFL.IDX PT, R7, R0, 0x5, 0x181f ;  /* 0x00b81f0000077f89 */ /* 0x000fe800000e0000 */
[----:B------:R0:W-:Y:S04]  /*1c0d0*/  @P5 LDGSTS.E.BYPASS.LTC128B.128 [R3+0x1a400], desc[UR60][R8.64], !P3 ;  /* 0x1a40000008035fae */ /* 0x0001e8000d901d7c */
[----:B0-----:R-:W0:Y:S02]  /*1c0e0*/  SHFL.IDX PT, R8, R2, 0x5, 0x181f ;  /* 0x00b81f0002087f89 */ /* 0x001e2400000e0000 */
[----:B0-----:R-:W-:-:S05]  /*1c0f0*/  @P6 IADD3 R8, P0, R35, R8, RZ ;  /* 0x0000000823086210 */ /* 0x001fca0007f1e0ff */
[----:B------:R-:W-:-:S04]  /*1c100*/  @P6 IMAD.X R7, RZ, RZ, R7, P0 ;  /* 0x000000ffff076224 */ /* 0x000fc800000e0607 */
[----:B------:R-:W-:Y:S02]  /*1c110*/  @P6 IMAD.MOV.U32 R9, RZ, RZ, R7 ;  /* 0x000000ffff096224 */ /* 0x000fe400078e0007 */
[----:B------:R-:W-:Y:S04]  /*1c120*/  SHFL.IDX PT, R7, R0, 0x6, 0x181f ;  /* 0x00d81f0000077f89 */ /* 0x000fe800000e0000 */
[----:B------:R0:W-:Y:S04]  /*1c130*/  @P6 LDGSTS.E.BYPASS.LTC128B.128 [R3+0x1ac00], desc[UR60][R8.64], !P3 ;  /* 0x1ac0000008036fae */ /* 0x0001e8000d901d7c */
[----:B------:R-:W-:Y:S04]  /*1c140*/  SHFL.IDX PT, R0, R0, 0x7, 0x181f ;  /* 0x00f81f0000007f89 */ /* 0x000fe800000e0000 */
[----:B0-----:R-:W0:Y:S02]  /*1c150*/  SHFL.IDX PT, R8, R2, 0x6, 0x181f ;  /* 0x00d81f0002087f89 */ /* 0x001e2400000e0000 */
[----:B0-----:R-:W-:-:S04]  /*1c160*/  @P4 IADD3 R8, P0, R35, R8, RZ ;  /* 0x0000000823084210 */ /* 0x001fc80007f1e0ff */
[----:B------:R-:W-:-:S05]  /*1c170*/  @P4 IADD3.X R7, RZ, R7, RZ, P0, !PT ;  /* 0x00000007ff074210 */ /* 0x000fca00007fe4ff */
[----:B------:R-:W-:-:S05]  /*1c180*/  @P4 IMAD.MOV.U32 R9, RZ, RZ, R7 ;  /* 0x000000ffff094224 */ /* 0x000fca00078e0007 */
[----:B------:R0:W-:Y:S04]  /*1c190*/  @P4 LDGSTS.E.BYPASS.LTC128B.128 [R3+0x1b400], desc[UR60][R8.64], !P3 ;  /* 0x1b40000008034fae */ /* 0x0001e8000d901d7c */
[----:B0-----:R-:W0:Y:S04]  /*1c1a0*/  SHFL.IDX PT, R8, R2, 0x7, 0x181f ;  /* 0x00f81f0002087f89 */ /* 0x001e2800000e0000 */
[----:B------:R-:W2:Y:S04]  /*1c1b0*/  SHFL.IDX PT, R2, R5, RZ, 0x181f ;  /* 0x00181fff05027589 */ /* 0x000ea800000e0000 */
[----:B------:R-:W-:Y:S01]  /*1c1c0*/  SHFL.IDX PT, R5, R5, 0x1, 0x181f ;  /* 0x00381f0005057f89 */ /* 0x000fe200000e0000 */
[----:B0-----:R-:W-:-:S05]  /*1c1d0*/  @P1 IADD3 R8, P0, R35, R8, RZ ;  /* 0x0000000823081210 */ /* 0x001fca0007f1e0ff */
[----:B------:R-:W-:Y:S01]  /*1c1e0*/  @P1 IMAD.X R9, RZ, RZ, R0, P0 ;  /* 0x000000ffff091224 */ /* 0x000fe200000e0600 */
[----:B--2---:R-:W-:Y:S01]  /*1c1f0*/  @P2 IADD3 R2, P0, R35, R2, RZ ;  /* 0x0000000223022210 */ /* 0x004fe20007f1e0ff */
[----:B------:R-:W0:Y:S04]  /*1c200*/  SHFL.IDX PT, R0, R4, RZ, 0x181f ;  /* 0x00181fff04007589 */ /* 0x000e2800000e0000 */
[----:B------:R2:W-:Y:S04]  /*1c210*/  @P1 LDGSTS.E.BYPASS.LTC128B.128 [R3+0x1bc00], desc[UR60][R8.64], !P3 ;  /* 0x1bc0000008031fae */ /* 0x0005e8000d901d7c */
[----:B------:R-:W3:Y:S01]  /*1c220*/  SHFL.IDX PT, R4, R4, 0x1, 0x181f ;  /* 0x00381f0004047f89 */ /* 0x000ee200000e0000 */
[----:B--2---:R-:W-:Y:S01]  /*1c230*/  @P2 MOV R8, R2 ;  /* 0x0000000200082202 */ /* 0x004fe20000000f00 */
[----:B0-----:R-:W-:-:S04]  /*1c240*/  @P2 IMAD.X R0, RZ, RZ, R0, P0 ;  /* 0x000000ffff002224 */ /* 0x001fc800000e0600 */
[----:B------:R-:W-:-:S05]  /*1c250*/  @P2 IMAD.MOV.U32 R9, RZ, RZ, R0 ;  /* 0x000000ffff092224 */ /* 0x000fca00078e0000 */
[----:B---3--:R0:W-:Y:S02]  /*1c260*/  @P2 LDGSTS.E.BYPASS.LTC128B.128 [R3+0x1c400], desc[UR60][R8.64], !P3 ;  /* 0x1c40000008032fae */ /* 0x0081e4000d901d7c */
.L_x_7857:
[----:B------:R-:W-:-:S13]  /*1c270*/  LOP3.LUT P1, RZ, R25, 0x100, RZ, 0xc0, !PT ;  /* 0x0000010019ff7812 */ /* 0x000fda000782c0ff */
[----:B------:R-:W-:-:S05]  /*1c280*/  @P1 IADD3 R5, P0, R35, R5, RZ ;  /* 0x0000000523051210 */ /* 0x000fca0007f1e0ff */
[----:B------:R-:W-:Y:S01]  /*1c290*/  @P1 IMAD.X R4, RZ, RZ, R4, P0 ;  /* 0x000000ffff041224 */ /* 0x000fe200000e0604 */
[----:B------:R-:W-:-:S04]  /*1c2a0*/  PLOP3.LUT P0, PT, PT, PT, PT, 0x80, 0x0 ;  /* 0x000000000000781c */ /* 0x000fc80003f0f070 */
[----:B------:R-:W-:-:S04]  /*1c2b0*/  @P1 LOP3.LUT R5, R5, R4, RZ, 0x3c, !PT ;  /* 0x0000000405051212 */ /* 0x000fc800078e3cff */
[----:B------:R-:W-:-:S04]  /*1c2c0*/  @P1 LOP3.LUT R4, R5, R4, RZ, 0x3c, !PT ;  /* 0x0000000405041212 */ /* 0x000fc800078e3cff */
[----:B------:R-:W-:-:S05]  /*1c2d0*/  @P1 LOP3.LUT R5, R5, R4, RZ, 0x3c, !PT ;  /* 0x0000000405051212 */ /* 0x000fca00078e3cff */
[----:B------:R-:W-:Y:S01]  /*1c2e0*/  @!PT LDS RZ, [RZ] ;  /* 0x00000000fffff984 */ /* 0x000fe20000000800 */
[----:B------:R-:W-:Y:S01]  /*1c2f0*/  @!PT LDS RZ, [RZ] ;  /* 0x00000000fffff984 */ /* 0x000fe20000000800 */
[----:B------:R-:W-:Y:S01]  /*1c300*/  @!PT LDS RZ, [RZ] ;  /* 0x00000000fffff984 */ /* 0x000fe20000000800 */
[----:B------:R2:W-:Y:S01]  /*1c310*/  @P1 LDGSTS.E.BYPASS.LTC128B.128 [R3+0x1cc00], desc[UR60][R4.64], !P3 ;  /* 0x1cc0000004031fae */ /* 0x0005e2000d901d7c */
[----:B------:R-:W-:Y:S01]  /*1c320*/  NOP ;  /* 0x0000000000007918 */ /* 0x000fe20000000000 */
.L_x_7627:
[----:B------:R-:W-:Y:S02]  /*1c330*/  PLOP3.LUT P1, PT, P1, P0, PT, 0xa2, 0x0 ;  /* 0x000000000000781c */ /* 0x000fe40000f21472 */
[----:B------:R-:W-:-:S08]  /*1c340*/  @P0 R2UR P1, UR4, R6 ;  /* 0x00000000060402ca */ /* 0x000fd00000020000 */
[----:B------:R-:W-:-:S05]  /*1c350*/  @P0 PLOP3.LUT P0, PT, P1, PT, PT, 0x80, 0x0 ;  /* 0x000000000000081c */ /* 0x000fca0000f0f070 */
[----:B------:R-:W-:Y:S01]  /*1c360*/  @!P1 SYNCS.ARRIVE.TRANS64.RED.A0T1 RZ, [UR4+0x22830], RZ ;  /* 0x022830ffffff99a7 */ /* 0x000fe20008200404 */
[----:B------:R-:W-:Y:S07]  /*1c370*/  @!P1 ARRIVES.LDGSTSBAR.64.TRANSCNT [UR4+0x22830] ;  /* 0x02283000ff0099b0 */ /* 0x000fee0008000a84 */
[----:B------:R-:W-:Y:S05]  /*1c380*/  @P0 BRA.U.ANY `(.L_x_7627) ;  /* 0xfffffffd00e80947 */ /* 0x000fea000393ffff */
[----:B------:R-:W-:Y:S01]  /*1c390*/  NOP ;  /* 0x0000000000007918 */ /* 0x000fe20000000000 */
[----:B------:R-:W3:Y:S02]  /*1c3a0*/  LDL R0, [R1+0x4c] ;  /* 0x00004c0001007983 */ /* 0x000ee40000100800 */
[----:B---3--:R-:W-:-:S13]  /*1c3b0*/  ISETP.NE.AND P2, PT, R0, 0x3, PT ;  /* 0x000000030000780c */ /* 0x008fda0003f45270 */
[----:B------:R-:W-:Y:S05]  /*1c3c0*/  @!P2 BRA `(.L_x_7628) ;  /* 0x000000000004a947 */ /* 0x000fea0003800000 */
[----:B------:R-:W-:Y:S01]  /*1c3d0*/  BPT.TRAP 0x1 ;  /* 0x000000040000795c */ /* 0x000fe20000300000 */
.L_x_7628:
[----:B0-2---:R0:W5:Y:S01]  /*1c3e0*/  LDL.LU R3, [R1+0x40] ;  /* 0x0000400001037983 */ /* 0x0051620000300800 */
        /* <DEDUP_REMOVED lines=10> */
[C---:B------:R-:W-:Y:S01]  /*1c490*/  IMAD.WIDE.U32 R30, R32.reuse, UR4, RZ ;  /* 0x00000004201e7c25 */ /* 0x040fe2000f8e00ff */
[----:B------:R-:W-:Y:S02]  /*1c4a0*/  BSSY B6, `(.L_x_7629) ;  /* 0x0000017000067945 */ /* 0x000fe40003800000 */
[----:B------:R-:W-:Y:S01]  /*1c4b0*/  ISETP.NE.AND.EX P0, PT, RZ, UR7, PT, P0 ;  /* 0x00000007ff007c0c */ /* 0x000fe2000bf05300 */
[----:B------:R-:W-:-:S03]  /*1c4c0*/  IMAD R29, R32, UR5, R2 ;  /* 0x00000005201d7c24 */ /* 0x000fc6000f8e0202 */
[----:B------:R-:W-:Y:S02]  /*1c4d0*/  SEL R26, R26, RZ, !P0 ;  /* 0x000000ff1a1a7207 */ /* 0x000fe40004000000 */
[----:B------:R-:W-:Y:S02]  /*1c4e0*/  IADD3 R29, R31, R29, RZ ;  /* 0x0000001d1f1d7210 */ /* 0x000fe40007ffe0ff */
        /* <DEDUP_REMOVED lines=8> */
[----:B------:R-:W2:Y:S01]  /*1c570*/  LDC.64 R2, c[0x4][R2] ;  /* 0x0100000002027b82 */ /* 0x000ea20000000a00 */
[----:B------:R-:W-:Y:S01]  /*1c580*/  IMAD.U32 R5, RZ, RZ, UR5 ;  /* 0x00000005ff057e24 */ /* 0x000fe2000f8e00ff */
[----:B------:R-:W-:Y:S01]  /*1c590*/  MOV R12, 0x1 ;  /* 0x00000001000c7802 */ /* 0x000fe20000000f00 */
[----:B01----:R-:W-:Y:S02]  /*1c5a0*/  IMAD.U32 R6, RZ, RZ, UR6 ;  /* 0x00000006ff067e24 */ /* 0x003fe4000f8e00ff */
[----:B------:R-:W-:-:S02]  /*1c5b0*/  IMAD.U32 R10, RZ, RZ, UR8 ;  /* 0x00000008ff0a7e24 */ /* 0x000fc4000f8e00ff */
[----:B------:R-:W-:Y:S02]  /*1c5c0*/  IMAD.U32 R11, RZ, RZ, UR9 ;  /* 0x00000009ff0b7e24 */ /* 0x000fe4000f8e00ff */
[----:B------:R-:W-:Y:S02]  /*1c5d0*/  IMAD.MOV.U32 R8, RZ, RZ, 0x70 ;  /* 0x00000070ff087424 */ /* 0x000fe400078e00ff */
[----:B------:R-:W-:-:S07]  /*1c5e0*/  IMAD.MOV.U32 R13, RZ, RZ, RZ ;  /* 0x000000ffff0d7224 */ /* 0x000fce00078e00ff */
[----:B------:R-:W-:-:S07]  /*1c5f0*/  LEPC R20, `(.L_x_7630) ;  /* 0x000000001014794e */ /* 0x000fce0000000000 */
[----:B--2---:R-:W-:Y:S05]  /*1c600*/  CALL.ABS.NOINC R2 ;  /* 0x0000000002007343 */ /* 0x004fea0003c00000 */
.L_x_7630:
[----:B------:R-:W-:Y:S05]  /*1c610*/  BSYNC B6 ;  /* 0x0000000000067941 */ /* 0x000fea0003800000 */
.L_x_7629:
[----:B------:R-:W2:Y:S01]  /*1c620*/  LDL R20, [R1+0xc] ;  /* 0x00000c0001147983 */ /* 0x000ea20000100800 */
[----:B------:R-:W3:Y:S01]  /*1c630*/  LDC R7, c[0x0][0x448] ;  /* 0x00011200ff077b82 */ /* 0x000ee20000000800 */
[----:B------:R-:W-:Y:S01]  /*1c640*/  ULDC.64 UR4, c[0x0][0x2d8] ;  /* 0x0000b60000047ab9 */ /* 0x000fe20000000a00 */
[----:B------:R-:W-:Y:S01]  /*1c650*/  IMAD.MOV.U32 R2, RZ, RZ, R30 ;  /* 0x000000ffff027224 */ /* 0x000fe200078e001e */
[----:B------:R4:W5:Y:S01]  /*1c660*/  LDL R10, [R1+0x44] ;  /* 0x00004400010a7983 */ /* 0x0009620000100800 */
[----:B------:R-:W-:Y:S01]  /*1c670*/  IMAD.MOV.U32 R3, RZ, RZ, R29 ;  /* 0x000000ffff037224 */ /* 0x000fe200078e001d */
[----:B------:R-:W-:Y:S02]  /*1c680*/  ULDC.64 UR6, c[0x0][0x280] ;  /* 0x0000a00000067ab9 */ /* 0x000fe40000000a00 */
[----:B------:R4:W5:Y:S01]  /*1c690*/  LDL R9, [R1+0x38] ;  /* 0x0000380001097983 */ /* 0x0009620000100800 */
[----:B---3--:R-:W-:Y:S01]  /*1c6a0*/  ISETP.NE.AND P0, PT, R7, 0x1, PT ;  /* 0x000000010700780c */ /* 0x008fe20003f05270 */
[----:B------:R-:W-:-:S12]  /*1c6b0*/  IMAD.WIDE.U32 R2, R18, UR4, R2 ;  /* 0x0000000412027c25 */ /* 0x000fd8000f8e0002 */
[----:B------:R-:W3:Y:S08]  /*1c6c0*/  @P0 LDC R5, c[0x0][0x44c] ;  /* 0x00011300ff050b82 */ /* 0x000ef00000000800 */
[----:B01----:R-:W0:Y:S01]  /*1c6d0*/  @P0 LDC R6, c[0x0][0x450] ;  /* 0x00011400ff060b82 */ /* 0x003e220000000800 */
[----:B------:R-:W-:Y:S02]  /*1c6e0*/  IMAD.SHL.U32 R17, R17, 0x80, RZ ;  /* 0x0000008011117824 */ /* 0x000fe400078e00ff */
[----:B--2---:R-:W-:-:S02]  /*1c6f0*/  IMAD R0, R20, UR4, RZ ;  /* 0x0000000414007c24 */ /* 0x004fc4000f8e02ff */
        /* <DEDUP_REMOVED lines=8> */
[----:B------:R-:W-:Y:S01]  /*1c780*/  IMAD.IADD R3, R3, 0x1, R0 ;  /* 0x0000000103037824 */ /* 0x000fe200078e0200 */
[C---:B-1----:R-:W-:Y:S01]  /*1c790*/  LOP3.LUT R21, R20.reuse, 0x7f, RZ, 0xc0, !PT ;  /* 0x0000007f14157812 */ /* 0x042fe200078ec0ff */
[----:B------:R-:W-:-:S03]  /*1c7a0*/  IMAD.SHL.U32 R20, R20, 0x10, RZ ;  /* 0x0000001014147824 */ /* 0x000fc600078e00ff */
[----:B------:R-:W-:-:S04]  /*1c7b0*/  SHF.R.U32.HI R21, RZ, 0x3, R21 ;  /* 0x00000003ff157819 */ /* 0x000fc80000011615 */
[----:B------:R-:W-:-:S04]  /*1c7c0*/  LOP3.LUT R20, R21, 0x70, R20, 0xf8, !PT ;  /* 0x0000007015147812 */ /* 0x000fc800078ef814 */
[----:B------:R-:W-:-:S05]  /*1c7d0*/  LOP3.LUT R0, R20, R17, RZ, 0xfc, !PT ;  /* 0x0000001114007212 */ /* 0x000fca00078efcff */
[----:B---3--:R-:W-:Y:S01]  /*1c7e0*/  @P0 IMAD.HI.U32 R5, R0, R5, RZ ;  /* 0x0000000500050227 */ /* 0x008fe200078e00ff */
[----:B------:R-:W-:Y:S01]  /*1c7f0*/  MOV R4, R0 ;  /* 0x0000000000047202 */ /* 0x000fe20000000f00 */
[----:B------:R-:W1:Y:S03]  /*1c800*/  S2R R20, SR_TID.X ;  /* 0x0000000000147919 */ /* 0x000e660000002100 */
[----:B0-----:R-:W-:-:S05]  /*1c810*/  @P0 SHF.R.U32.HI R4, RZ, R6, R5 ;  /* 0x00000006ff040219 */ /* 0x001fca0000011605 */
        /* <DEDUP_REMOVED lines=14> */
[----:B------:R-:W-:Y:S01]  /*1c900*/  ISETP.GE.AND P0, PT, R35, UR4, PT ;  /* 0x0000000423007c0c */ /* 0x000fe2000bf06270 */
[----:B------:R-:W-:Y:S01]  /*1c910*/  UMOV UR4, 0xffffffff ;  /* 0xffffffff00047882 */ /* 0x000fe20000000000 */
[----:B-1----:R-:W-:Y:S02]  /*1c920*/  LOP3.LUT R20, R20, 0x7f, RZ, 0xc0, !PT ;  /* 0x0000007f14147812 */ /* 0x002fe400078ec0ff */
[----:B------:R-:W-:Y:S02]  /*1c930*/  IADD3.X R2, R3, UR7, R4, P1, !PT ;  /* 0x0000000703027c10 */ /* 0x000fe40008ffe404 */
[----:B------:R-:W-:Y:S01]  /*1c940*/  SHF.R.U32.HI R20, RZ, 0x3, R20 ;  /* 0x00000003ff147819 */ /* 0x000fe20000011614 */
[----:B----4-:R-:W-:Y:S06]  /*1c950*/  BRA.DIV UR4, `(.L_x_7631) ;  /* 0x0000007e04047947 */ /* 0x010fec000b800000 */
[----:B------:R-:W-:Y:S01]  /*1c960*/  IMAD.IADD R17, R20, 0x1, R17 ;  /* 0x0000000114117824 */ /* 0x000fe200078e0211 */
[----:B------:R-:W0:Y:S01]  /*1c970*/  SHFL.IDX PT, R5, R0, RZ, 0x181f ;  /* 0x00181fff00057589 */ /* 0x000e2200000e0000 */
[----:B-----5:R-:W-:-:S03]  /*1c980*/  IMAD R3, R10, R7, RZ ;  /* 0x000000070a037224 */ /* 0x020fc600078e02ff */
[C---:B------:R-:W-:Y:S01]  /*1c990*/  IADD3 R4, R17.reuse, 0x10, RZ ;  /* 0x0000001011047810 */ /* 0x040fe20007ffe0ff */
[----:B------:R-:W-:Y:S01]  /*1c9a0*/  SHFL.IDX PT, R6, R0, 0x1, 0x181f ;  /* 0x00381f0000067f89 */ /* 0x000fe200000e0000 */
[-C--:B------:R-:W-:Y:S02]  /*1c9b0*/  ISETP.GE.AND P2, PT, R17, R3.reuse, PT ;  /* 0x000000031100720c */ /* 0x080fe40003f46270 */
[----:B------:R-:W-:Y:S02]  /*1c9c0*/  ISETP.GE.AND P1, PT, R4, R3, PT ;  /* 0x000000030400720c */ /* 0x000fe40003f26270 */
[----:B------:R-:W1:Y:S09]  /*1c9d0*/  SHFL.IDX PT, R4, R2, RZ, 0x181f ;  /* 0x00181fff02047589 */ /* 0x000e7200000e0000 */
[----:B0-----:R-:W-:-:S05]  /*1c9e0*/  @!P2 IADD3 R5, P3, R35, R5, RZ ;  /* 0x000000052305a210 */ /* 0x001fca0007f7e0ff */
[----:B-1----:R-:W-:Y:S01]  /*1c9f0*/  @!P2 IMAD.X R8, RZ, RZ, R4, P3 ;  /* 0x000000ffff08a224 */ /* 0x002fe200018e0604 */
[----:B------:R-:W-:Y:S01]  /*1ca00*/  @!P1 IADD3 R6, P3, R35, R6, RZ ;  /* 0x0000000623069210 */ /* 0x000fe20007f7e0ff */
[----:B------:R-:W0:Y:S04]  /*1ca10*/  SHFL.IDX PT, R4, R2, 0x1, 0x181f ;  /* 0x00381f0002047f89 */ /* 0x000e2800000e0000 */
[----:B0-----:R-:W-:Y:S02]  /*1ca20*/  @!P1 IMAD.X R7, RZ, RZ, R4, P3 ;  /* 0x000000ffff079224 */ /* 0x001fe400018e0604 */
[----:B------:R-:W-:Y:S01]  /*1ca30*/  @!P2 IMAD.MOV.U32 R4, RZ, RZ, R5 ;  /* 0x000000ffff04a224 */ /* 0x000fe200078e0005 */
[----:B------:R-:W-:-:S05]  /*1ca40*/  @!P2 MOV R5, R8 ;  /* 0x000000080005a202 */ /* 0x000fca0000000f00 */
[----:B------:R0:W-:Y:S02]  /*1ca50*/  @!P2 LDGSTS.E.BYPASS.LTC128B.128 [R9+0x14400], desc[UR60][R4.64], !P0 ;  /* 0x144000000409afae */ /* 0x0001e4000c101d7c */
[----:B0-----:R-:W-:Y:S02]  /*1ca60*/  @!P1 IMAD.MOV.U32 R4, RZ, RZ, R6 ;  /* 0x000000ffff049224 */ /* 0x001fe400078e0006 */
[----:B------:R-:W-:-:S05]  /*1ca70*/  @!P1 IMAD.MOV.U32 R5, RZ, RZ, R7 ;  /* 0x000000ffff059224 */ /* 0x000fca00078e0007 */
[----:B------:R0:W-:Y:S02]  /*1ca80*/  @!P1 LDGSTS.E.BYPASS.LTC128B.128 [R9+0x14c00], desc[UR60][R4.64], !P0 ;  /* 0x14c0000004099fae */ /* 0x0001e4000c101d7c */
[----:B0-----:R-:W-:Y:S02]  /*1ca90*/  VIADD R4, R17, 0x20 ;  /* 0x0000002011047836 */ /* 0x001fe40000000000 */
[----:B------:R-:W0:Y:S03]  /*1caa0*/  SHFL.IDX PT, R5, R0, 0x2, 0x181f ;  /* 0x00581f0000057f89 */ /* 0x000e2600000e0000 */
[----:B------:R-:W-:Y:S02]  /*1cab0*/  ISETP.GE.AND P1, PT, R4, R3, PT ;  /* 0x000000030400720c */ /* 0x000fe40003f26270 */
[----:B------:R-:W1:Y:S11]  /*1cac0*/  SHFL.IDX PT, R4, R2, 0x2, 0x181f ;  /* 0x00581f0002047f89 */ /* 0x000e7600000e0000 */
[----:B0-----:R-:W-:-:S04]  /*1cad0*/  @!P1 IADD3 R5, P2, R35, R5, RZ ;  /* 0x0000000523059210 */ /* 0x001fc80007f5e0ff */
[----:B-1----:R-:W-:-:S04]  /*1cae0*/  @!P1 IADD3.X R4, RZ, R4, RZ, P2, !PT ;  /* 0x00000004ff049210 */ /* 0x002fc800017fe4ff */
[----:B------:R-:W-:-:S04]  /*1caf0*/  @!P1 LOP3.LUT R5, R5, R4, RZ, 0x3c, !PT ;  /* 0x0000000405059212 */ /* 0x000fc800078e3cff */
[----:B------:R-:W-:-:S04]  /*1cb00*/  @!P1 LOP3.LUT R4, R5, R4, RZ, 0x3c, !PT ;  /* 0x0000000405049212 */ /* 0x000fc800078e3cff */
[----:B------:R-:W-:-:S05]  /*1cb10*/  @!P1 LOP3.LUT R5, R5, R4, RZ, 0x3c, !PT ;  /* 0x0000000405059212 */ /* 0x000fca00078e3cff */
[----:B------:R0:W-:Y:S02]  /*1cb20*/  @!P1 LDGSTS.E.BYPASS.LTC128B.128 [R9+0x15400], desc[UR60][R4.64], !P0 ;  /* 0x1540000004099fae */ /* 0x0001e4000c101d7c */
[----:B0-----:R-:W-:Y:S02]  /*1cb30*/  VIADD R4, R17, 0x30 ;  /* 0x0000003011047836 */ /* 0x001fe40000000000 */
        /* <DEDUP_REMOVED lines=31> */
[----:B------:R-:W-:Y:S01]  /*1cd30*/  ISETP.GE.AND P2, PT, R4, R3, PT ;  /* 0x000000030400720c */ /* 0x000fe20003f46270 */
[----:B------:R-:W-:Y:S04]  /*1cd40*/  SHFL.IDX PT, R0, R0, 0x7, 0x181f ;  /* 0x00f81f0000007f89 */ /* 0x000fe800000e0000 */
[----:B------:R-:W1:Y:S08]  /*1cd50*/  SHFL.IDX PT, R4, R2, 0x6, 0x181f ;  /* 0x00d81f0002047f89 */ /* 0x000e7000000e0000 */
[----:B0-----:R-:W-:-:S04]  /*1cd60*/  @!P2 IADD3 R5, P1, R35, R5, RZ ;  /* 0x000000052305a210 */ /* 0x001fc80007f3e0ff */
[----:B-1----:R-:W-:-:S04]  /*1cd70*/  @!P2 IADD3.X R4, RZ, R4, RZ, P1, !PT ;  /* 0x00000004ff04a210 */ /* 0x002fc80000ffe4ff */
[----:B------:R-:W-:-:S04]  /*1cd80*/  @!P2 LOP3.LUT R5, R5, R4, RZ, 0x3c, !PT ;  /* 0x000000040505a212 */ /* 0x000fc800078e3cff */
[----:B------:R-:W-:-:S04]  /*1cd90*/  @!P2 LOP3.LUT R4, R5, R4, RZ, 0x3c, !PT ;  /* 0x000000040504a212 */ /* 0x000fc800078e3cff */
[----:B------:R-:W-:-:S05]  /*1cda0*/  @!P2 LOP3.LUT R5, R5, R4, RZ, 0x3c, !PT ;  /* 0x000000040505a212 */ /* 0x000fca00078e3cff */
[----:B------:R0:W-:Y:S04]  /*1cdb0*/  @!P2 LDGSTS.E.BYPASS.LTC128B.128 [R9+0x17400], desc[UR60][R4.64], !P0 ;  /* 0x174000000409afae */ /* 0x0001e8000c101d7c */
[----:B0-----:R0:W1:Y:S02]  /*1cdc0*/  SHFL.IDX PT, R4, R2, 0x7, 0x181f ;  /* 0x00f81f0002047f89 */ /* 0x00106400000e0000 */
.L_x_7874:
[----:B------:R-:W-:-:S05]  /*1cdd0*/  VIADD R17, R17, 0x70 ;  /* 0x0000007011117836 */ /* 0x000fca0000000000 */
[----:B------:R-:W-:-:S13]  /*1cde0*/  ISETP.GE.AND P1, PT, R17, R3, PT ;  /* 0x000000031100720c */ /* 0x000fda0003f26270 */
[----:B0-----:R-:W-:-:S05]  /*1cdf0*/  @!P1 IADD3 R2, P2, R35, R0, RZ ;  /* 0x0000000023029210 */ /* 0x001fca0007f5e0ff */
[----:B-1----:R-:W-:-:S05]  /*1ce00*/  @!P1 IMAD.X R3, RZ, RZ, R4, P2 ;  /* 0x000000ffff039224 */ /* 0x002fca00010e0604 */
[----:B------:R-:W-:Y:S01]  /*1ce10*/  @!PT LDS RZ, [RZ] ;  /* 0x00000000fffff984 */ /* 0x000fe20000000800 */
[----:B------:R-:W-:Y:S01]  /*1ce20*/  @!PT LDS RZ, [RZ] ;  /* 0x00000000fffff984 */ /* 0x000fe20000000800 */
[----:B------:R-:W-:Y:S01]  /*1ce30*/  @!PT LDS RZ, [RZ] ;  /* 0x00000000fffff984 */ /* 0x000fe20000000800 */
[----:B------:R0:W-:Y:S01]  /*1ce40*/  @!P1 LDGSTS.E.BYPASS.LTC128B.128 [R9+0x17c00], desc[UR60][R2.64], !P0 ;  /* 0x17c0000002099fae */ /* 0x0001e2000c101d7c */
[----:B------:R-:W-:Y:S01]  /*1ce50*/  PLOP3.LUT P0, PT, PT, PT, PT, 0x80, 0x0 ;  /* 0x000000000000781c */ /* 0x000fe20003f0f070 */
[----:B------:R-:W-:-:S12]  /*1ce60*/  NOP ;  /* 0x0000000000007918 */ /* 0x000fd80000000000 */
.L_x_7632:
        /* <DEDUP_REMOVED lines=18> */
.L_x_7875:
[----:B------:R-:W-:Y:S05]  /*1cf90*/  BSYNC B0 ;  /* 0x0000000000007941 */ /* 0x000fea0003800000 */
.L_x_7633:
[----:B------:R-:W-:-:S13]  /*1cfa0*/  ISETP.GE.AND P0, PT, R27, 0xa1, PT ;  /* 0x000000a11b00780c */ /* 0x000fda0003f06270 */
[----:B------:R-:W-:Y:S05]  /*1cfb0*/  @!P0 BRA `(.L_x_7635) ;  /* 0x0000001800a88947 */ /* 0x000fea0003800000 */
[----:B------:R1:W5:Y:S01]  /*1cfc0*/  LDL.LU R27, [R1+0x4] ;  /* 0x00000400011b7983 */ /* 0x0003620000300800 */
[----:B------:R-:W-:Y:S02]  /*1cfd0*/  VIADD R36, R36, 0xfffffffe ;  /* 0xfffffffe24247836 */ /* 0x000fe40000000000 */
[----:B------:R-:W-:-:S07]  /*1cfe0*/  IMAD.MOV.U32 R26, RZ, RZ, R34 ;  /* 0x000000ffff1a7224 */ /* 0x000fce00078e0022 */
.L_x_7655:
[----:B0--3--:R-:W2:Y:S01]  /*1cff0*/  LDL R0, [R1+0x10] ;  /* 0x0000100001007983 */ /* 0x009ea20000100800 */
[----:B------:R-:W0:Y:S03]  /*1d000*/  LDC R7, c[0x0][0x430] ;  /* 0x00010c00ff077b82 */ /* 0x000e260000000800 */
[----:B------:R-:W3:Y:S04]  /*1d010*/  LDL R9, [R1+0x14] ;  /* 0x0000140001097983 */ /* 0x000ee80000100800 */
[----:B------:R-:W4:Y:S01]  /*1d020*/  LDL R10, [R1] ;  /* 0x00000000010a7983 */ /* 0x000f220000100800 */
[----:B------:R-:W1:Y:S01]  /*1d030*/  S2R R2, SR_TID.X ;  /* 0x0000000000027919 */ /* 0x000e620000002100 */
[----:B------:R-:W1:Y:S02]  /*1d040*/  S2R R8, SR_TID.X ;  /* 0x0000000000087919 */ /* 0x000e640000002100 */
[----:B------:R-:W4:Y:S01]  /*1d050*/  LDL R12, [R1+0x4c] ;  /* 0x00004c00010c7983 */ /* 0x000f220000100800 */
        /* <DEDUP_REMOVED lines=8> */
[----:B------:R-:W-:-:S03]  /*1d0e0*/  IMAD.SHL.U32 R8, R8, 0x10, RZ ;  /* 0x0000001008087824 */ /* 0x000fc600078e00ff */
[----:B------:R-:W-:-:S04]  /*1d0f0*/  SHF.R.U32.HI R6, RZ, 0x3, R2 ;  /* 0x00000003ff067819 */ /* 0x000fc80000011602 */
[----:B------:R-:W-:Y:S02]  /*1d100*/  LOP3.LUT R8, R6, 0x70, R8, 0xf8, !PT ;  /* 0x0000007006087812 */ /* 0x000fe400078ef808 */
[----:B------:R-:W1:Y:S02]  /*1d110*/  @P0 LDC R6, c[0x0][0x434] ;  /* 0x00010d00ff060b82 */ /* 0x000e640000000800 */
[----:B------:R-:W-:Y:S01]  /*1d120*/  LOP3.LUT R8, R8, 0x80, RZ, 0xfc, !PT ;  /* 0x0000008008087812 */ /* 0x000fe200078efcff */
[----:B------:R-:W-:Y:S05]  /*1d130*/  YIELD ;  /* 0x0000000000007946 */ /* 0x000fea0003800000 */
[----:B------:R-:W-:Y:S01]  /*1d140*/  ULDC.64 UR4, c[0x0][0x428] ;  /* 0x00010a0000047ab9 */ /* 0x000fe20000000a00 */
[----:B------:R-:W-:Y:S01]  /*1d150*/  ISETP.GT.U32.AND P1, PT, R8, 0x9f, PT ;  /* 0x0000009f0800780c */ /* 0x000fe20003f24070 */
[----:B------:R-:W-:Y:S01]  /*1d160*/  ULDC.64 UR6, c[0x0][0x418] ;  /* 0x0001060000067ab9 */ /* 0x000fe20000000a00 */
[----:B--2---:R-:W-:-:S05]  /*1d170*/  IMAD R0, R36, 0xa0, R0 ;  /* 0x000000a024007824 */ /* 0x004fca00078e0200 */
[----:B------:R-:W-:-:S05]  /*1d180*/  IADD3 R4, R4, R0, RZ ;  /* 0x0000000004047210 */ /* 0x000fca0007ffe0ff */
[----:B0-----:R-:W-:-:S04]  /*1d190*/  @P0 IMAD.HI.U32 R5, R4, R5, RZ ;  /* 0x0000000504050227 */ /* 0x001fc800078e00ff */
[----:B------:R-:W-:Y:S01]  /*1d1a0*/  IMAD.MOV.U32 R2, RZ, RZ, R4 ;  /* 0x000000ffff027224 */ /* 0x000fe200078e0004 */
[----:B-1----:R-:W-:Y:S02]  /*1d1b0*/  @P0 SHF.R.U32.HI R2, RZ, R3, R5 ;  /* 0x00000003ff020219 */ /* 0x002fe40000011605 */
[----:B------:R-:W0:Y:S01]  /*1d1c0*/  @P0 LDC R3, c[0x0][0x438] ;  /* 0x00010e00ff030b82 */ /* 0x000e220000000800 */
[----:B------:R-:W-:-:S04]  /*1d1d0*/  IMAD.IADD R0, R8, 0x1, R0 ;  /* 0x0000000108007824 */ /* 0x000fc800078e0200 */
[----:B------:R-:W-:Y:S01]  /*1d1e0*/  @P0 IMAD.HI.U32 R6, R0, R6, RZ ;  /* 0x0000000600060227 */ /* 0x000fe200078e00ff */
[----:B------:R-:W-:-:S04]  /*1d1f0*/  MOV R5, R0 ;  /* 0x0000000000057202 */ /* 0x000fc80000000f00 */
[----:B0-----:R-:W-:Y:S01]  /*1d200*/  @P0 SHF.R.U32.HI R5, RZ, R3, R6 ;  /* 0x00000003ff050219 */ /* 0x001fe20000011606 */
[----:B------:R-:W-:-:S04]  /*1d210*/  IMAD.MOV R6, RZ, RZ, -R2 ;  /* 0x000000ffff067224 */ /* 0x000fc800078e0a02 */
[----:B------:R-:W-:Y:S02]  /*1d220*/  IMAD.MOV R3, RZ, RZ, -R5 ;  /* 0x000000ffff037224 */ /* 0x000fe400078e0a05 */
[C---:B------:R-:W-:Y:S02]  /*1d230*/  IMAD R4, R7.reuse, R6, R4 ;  /* 0x0000000607047224 */ /* 0x040fe400078e0204 */
[----:B------:R-:W-:Y:S01]  /*1d240*/  IMAD R7, R7, R3, R0 ;  /* 0x0000000307077224 */ /* 0x000fe200078e0200 */
[----:B------:R-:W-:Y:S01]  /*1d250*/  SHF.R.S32.HI R3, RZ, 0x1f, R2 ;  /* 0x0000001fff037819 */ /* 0x000fe20000011402 */
[----:B---3--:R-:W-:-:S04]  /*1d260*/  IMAD R0, R9, UR4, RZ ;  /* 0x0000000409007c24 */ /* 0x008fc8000f8e02ff */
[C---:B----4-:R-:W-:Y:S02]  /*1d270*/  IMAD R0, R10.reuse, UR5, R0 ;  /* 0x000000050a007c24 */ /* 0x050fe4000f8e0200 */
[----:B------:R-:W-:-:S04]  /*1d280*/  IMAD.WIDE.U32 R2, R10, UR4, R2 ;  /* 0x000000040a027c25 */ /* 0x000fc8000f8e0002 */
[----:B------:R-:W-:Y:S01]  /*1d290*/  IMAD.IADD R3, R0, 0x1, R3 ;  /* 0x0000000100037824 */ /* 0x000fe200078e0203 */
[----:B------:R-:W-:-:S04]  /*1d2a0*/  LEA R8, P0, R2, UR6, 0x2 ;  /* 0x0000000602087c11 */ /* 0x000fc8000f8010ff */
[----:B------:R-:W-:Y:S02]  /*1d2b0*/  LEA.HI.X R9, R2, UR7, R3, 0x2, P0 ;  /* 0x0000000702097c11 */ /* 0x000fe400080f1403 */
[----:B------:R-:W-:Y:S02]  /*1d2c0*/  @!P1 SHF.R.S32.HI R3, RZ, 0x1f, R5 ;  /* 0x0000001fff039819 */ /* 0x000fe40000011405 */
[----:B------:R-:W-:Y:S02]  /*1d2d0*/  @!P1 MOV R2, R5 ;  /* 0x0000000500029202 */ /* 0x000fe40000000f00 */
[----:B------:R0:W2:Y:S03]  /*1d2e0*/  LDG.E R5, desc[UR60][R8.64] ;  /* 0x0000003c08057981 */ /* 0x0000a6000c1e1900 */
[----:B------:R-:W-:-:S04]  /*1d2f0*/  @!P1 IMAD.WIDE.U32 R2, R10, UR4, R2 ;  /* 0x000000040a029c25 */ /* 0x000fc8000f8e0002 */
[----:B------:R-:W-:Y:S01]  /*1d300*/  @!P1 IMAD.IADD R0, R0, 0x1, R3 ;  /* 0x0000000100009824 */ /* 0x000fe200078e0203 */
[----:B------:R-:W-:Y:S01]  /*1d310*/  @!P1 LEA R10, P0, R2, UR6, 0x2 ;  /* 0x00000006020a9c11 */ /* 0x000fe2000f8010ff */
[----:B------:R-:W-:Y:S02]  /*1d320*/  VIADD R34, R26, 0x1 ;  /* 0x000000011a227836 */ /* 0x000fe40000000000 */
[----:B0-----:R-:W-:Y:S01]  /*1d330*/  IMAD.MOV.U32 R8, RZ, RZ, RZ ;  /* 0x000000ffff087224 */ /* 0x001fe200078e00ff */
[----:B------:R-:W-:Y:S02]  /*1d340*/  @!P1 LEA.HI.X R11, R2, UR7, R0, 0x2, P0 ;  /* 0x00000007020b9c11 */ /* 0x000fe400080f1400 */
[----:B------:R-:W-:Y:S02]  /*1d350*/  MOV R0, R36 ;  /* 0x0000002400007202 */ /* 0x000fe40000000f00 */
[----:B------:R-:W-:Y:S01]  /*1d360*/  ISETP.NE.AND P0, PT, R34, 0x2, PT ;  /* 0x000000022200780c */ /* 0x000fe20003f05270 */
[----:B-----5:R0:W5:Y:S01]  /*1d370*/  @!P1 LDG.E R8, desc[UR60][R10.64] ;  /* 0x0000003c0a089981 */ /* 0x020162000c1e1900 */
[----:B------:R-:W-:-:S02]  /*1d380*/  ISETP.GT.AND P1, PT, R0, RZ, PT ;  /* 0x000000ff0000720c */ /* 0x000fc40003f24270 */
[----:B------:R-:W-:-:S04]  /*1d390*/  SEL R0, RZ, 0x1, P0 ;  /* 0x00000001ff007807 */ /* 0x000fc80000000000 */
[----:B------:R-:W-:-:S05]  /*1d3a0*/  LOP3.LUT R2, R27, R0, RZ, 0x3c, !PT ;  /* 0x000000001b027212 */ /* 0x000fca00078e3cff */
[----:B------:R0:W-:Y:S01]  /*1d3b0*/  STL [R1+0x4], R2 ;  /* 0x0000040201007387 */ /* 0x0001e20000100800 */
[----:B------:R-:W-:Y:S01]  /*1d3c0*/  ISETP.NE.AND P2, PT, R12, 0x3, PT ;  /* 0x000000030c00780c */ /* 0x000fe20003f45270 */
[----:B------:R-:W-:Y:S01]  /*1d3d0*/  VIADD R36, R36, 0xffffffff ;  /* 0xffffffff24247836 */ /* 0x000fe20000000000 */
[----:B------:R-:W-:Y:S02]  /*1d3e0*/  SEL R34, R34, RZ, P0 ;  /* 0x000000ff22227207 */ /* 0x000fe40000000000 */
[----:B--2---:R-:W-:-:S09]  /*1d3f0*/  SHF.R.S32.HI R31, RZ, 0x1f, R5 ;  /* 0x0000001fff1f7819 */ /* 0x004fd20000011405 */
[----:B0-----:R-:W-:Y:S05]  /*1d400*/  @!P2 BRA `(.L_x_7636) ;  /* 0x000000000004a947 */ /* 0x001fea0003800000 */
[----:B------:R-:W-:Y:S01]  /*1d410*/  BPT.TRAP 0x1 ;  /* 0x000000040000795c */ /* 0x000fe20000300000 */
.L_x_7636:
[----:B------:R-:W-:Y:S01]  /*1d420*/  IMAD R0, R34, 0x8, R22 ;  /* 0x0000000822007824 */ /* 0x000fe200078e0216 */
[----:B------:R-:W-:Y:S01]  /*1d430*/  SHF.L.U32 R33, R2, 0x1f, RZ ;  /* 0x0000001f02217819 */ /* 0x000fe200000006ff */
[----:B------:R-:W-:Y:S01]  /*1d440*/  BSSY B0, `(.L_x_7637) ;  /* 0x0000004000007945 */ /* 0x000fe20003800000 */
[----:B------:R-:W-:Y:S02]  /*1d450*/  SHF.R.S32.HI R32, RZ, 0x1f, R4 ;  /* 0x0000001fff207819 */ /* 0x000fe40000011404 */
[----:B------:R-:W0:Y:S02]  /*1d460*/  SYNCS.PHASECHK.TRANS64.TRYWAIT P0, [R0+URZ+0x22880], R33 ;  /* 0x02288021000075a7 */ /* 0x000e24000800017f */
[----:B0-----:R-:W-:Y:S05]  /*1d470*/  @!P0 BRA `(.L_x_7638) ;  /* 0x0000007800ec8947 */ /* 0x001fea0003800000 */
.L_x_7876:
[----:B------:R-:W-:Y:S05]  /*1d480*/  BSYNC B0 ;  /* 0x0000000000007941 */ /* 0x000fea0003800000 */
.L_x_7637:
[----:B------:R-:W2:Y:S01]  /*1d490*/  LDL R9, [R1+0xc] ;  /* 0x00000c0001097983 */ /* 0x000ea20000100800 */
[----:B------:R-:W-:Y:S01]  /*1d4a0*/  ULDC.64 UR4, c[0x0][0x328] ;  /* 0x0000ca0000047ab9 */ /* 0x000fe20000000a00 */
[----:B------:R-:W-:Y:S02]  /*1d4b0*/  ULDC.64 UR6, c[0x0][0x338] ;  /* 0x0000ce0000067ab9 */ /* 0x000fe40000000a00 */
[----:B------:R-:W3:Y:S01]  /*1d4c0*/  LDL R12, [R1+0x24] ;  /* 0x00002400010c7983 */ /* 0x000ee20000100800 */
[----:B------:R-:W-:Y:S01]  /*1d4d0*/  IMAD R6, R32, UR4, RZ ;  /* 0x0000000420067c24 */ /* 0x000fe2000f8e02ff */
[----:B------:R-:W-:Y:S01]  /*1d4e0*/  ULDC.64 UR8, c[0x0][0x330] ;  /* 0x0000cc0000087ab9 */ /* 0x000fe20000000a00 */
[C---:B------:R-:W-:Y:S01]  /*1d4f0*/  IMAD.WIDE.U32 R2, R4.reuse, UR4, RZ ;  /* 0x0000000404027c25 */ /* 0x040fe2000f8e00ff */
[----:B-----5:R-:W-:Y:S01]  /*1d500*/  SHF.R.S32.HI R29, RZ, 0x1f, R8 ;  /* 0x0000001fff1d7819 */ /* 0x020fe20000011408 */
[----:B------:R-:W-:Y:S01]  /*1d510*/  ULDC.64 UR10, c[0x0][0x318] ;  /* 0x0000c600000a7ab9 */ /* 0x000fe20000000a00 */
[----:B------:R-:W-:Y:S01]  /*1d520*/  SHF.R.S32.HI R30, RZ, 0x1f, R7 ;  /* 0x0000001fff1e7819 */ /* 0x000fe20000011407 */
[----:B------:R-:W-:Y:S01]  /*1d530*/  IMAD R6, R4, UR5, R6 ;  /* 0x0000000504067c24 */ /* 0x000fe2000f8e0206 */
[----:B------:R-:W1:Y:S03]  /*1d540*/  LDC R11, c[0x0][0x2f4] ;  /* 0x0000bd00ff0b7b82 */ /* 0x000e660000000800 */
[----:B------:R-:W-:-:S02]  /*1d550*/  IMAD.IADD R3, R3, 0x1, R6 ;  /* 0x0000000103037824 */ /* 0x000fc400078e0206 */
[----:B------:R-:W-:Y:S02]  /*1d560*/  IMAD R6, R31, UR6, RZ ;  /* 0x000000061f067c24 */ /* 0x000fe4000f8e02ff */
[----:B------:R-:W-:-:S04]  /*1d570*/  IMAD.WIDE.U32 R2, R5, UR6, R2 ;  /* 0x0000000605027c25 */ /* 0x000fc8000f8e0002 */
[----:B------:R-:W-:-:S05]  /*1d580*/  IMAD R6, R5, UR7, R6 ;  /* 0x0000000705067c24 */ /* 0x000fca000f8e0206 */
[----:B------:R-:W-:Y:S01]  /*1d590*/  IADD3 R3, R3, R6, RZ ;  /* 0x0000000603037210 */ /* 0x000fe20007ffe0ff */
[----:B------:R-:W-:Y:S02]  /*1d5a0*/  IMAD R6, R29, UR6, RZ ;  /* 0x000000061d067c24 */ /* 0x000fe4000f8e02ff */
[----:B------:R-:W-:Y:S01]  /*1d5b0*/  IMAD.WIDE.U32 R2, R18, UR8, R2 ;  /* 0x0000000812027c25 */ /* 0x000fe2000f8e0002 */
[----:B-1----:R-:W-:-:S03]  /*1d5c0*/  ISETP.GE.AND P2, PT, R35, R11, PT ;  /* 0x0000000b2300720c */ /* 0x002fc60003f46270 */
[----:B------:R-:W-:Y:S02]  /*1d5d0*/  IMAD R6, R8, UR7, R6 ;  /* 0x0000000708067c24 */ /* 0x000fe4000f8e0206 */
[----:B--2---:R-:W-:Y:S01]  /*1d5e0*/  IMAD R17, R9, UR8, RZ ;  /* 0x0000000809117c24 */ /* 0x004fe2000f8e02ff */
[----:B------:R-:W-:-:S03]  /*1d5f0*/  IADD3 R9, P0, R2, UR10, RZ ;  /* 0x0000000a02097c10 */ /* 0x000fc6000ff1e0ff */
[----:B------:R-:W-:-:S05]  /*1d600*/  IMAD R17, R18, UR9, R17 ;  /* 0x0000000912117c24 */ /* 0x000fca000f8e0211 */
[----:B------:R-:W-:Y:S01]  /*1d610*/  IADD3.X R20, R17, UR11, R3, P0, !PT ;  /* 0x0000000b11147c10 */ /* 0x000fe200087fe403 */
[----:B------:R-:W-:-:S04]  /*1d620*/  IMAD.WIDE.U32 R2, R8, UR6, RZ ;  /* 0x0000000608027c25 */ /* 0x000fc8000f8e00ff */
[----:B------:R-:W-:Y:S02]  /*1d630*/  IMAD.IADD R3, R3, 0x1, R6 ;  /* 0x0000000103037824 */ /* 0x000fe400078e0206 */
[----:B------:R-:W-:Y:S02]  /*1d640*/  IMAD R6, R30, UR4, RZ ;  /* 0x000000041e067c24 */ /* 0x000fe4000f8e02ff */
[----:B------:R-:W-:Y:S01]  /*1d650*/  IMAD.WIDE.U32 R2, R7, UR4, R2 ;  /* 0x0000000407027c25 */ /* 0x000fe2000f8e0002 */
[----:B------:R-:W-:-:S03]  /*1d660*/  UMOV UR4, 0xffffffff ;  /* 0xffffffff00047882 */ /* 0x000fc60000000000 */
[----:B------:R-:W-:-:S04]  /*1d670*/  IMAD R6, R7, UR5, R6 ;  /* 0x0000000507067c24 */ /* 0x000fc8000f8e0206 */
[----:B------:R-:W-:Y:S02]  /*1d680*/  IMAD.IADD R3, R3, 0x1, R6 ;  /* 0x0000000103037824 */ /* 0x000fe400078e0206 */
[----:B---3--:R-:W-:Y:S02]  /*1d690*/  IMAD R6, R34, 0x5000, R12 ;  /* 0x0000500022067824 */ /* 0x008fe400078e020c */
[----:B------:R-:W-:-:S03]  /*1d6a0*/  IMAD.WIDE.U32 R2, R18, UR8, R2 ;  /* 0x0000000812027c25 */ /* 0x000fc6000f8e0002 */
[----:B------:R-:W-:-:S04]  /*1d6b0*/  IADD3 R10, P0, R2, UR10, RZ ;  /* 0x0000000a020a7c10 */ /* 0x000fc8000ff1e0ff */
[----:B------:R-:W-:Y:S01]  /*1d6c0*/  IADD3.X R17, R17, UR11, R3, P0, !PT ;  /* 0x0000000b11117c10 */ /* 0x000fe200087fe403 */
[----:B------:R-:W-:Y:S08]  /*1d6d0*/  BRA.DIV UR4, `(.L_x_7639) ;  /* 0x0000007a04687947 */ /* 0x000ff0000b800000 */
[----:B------:R-:W1:Y:S01]  /*1d6e0*/  SHFL.IDX PT, R2, R9, RZ, 0x181f ;  /* 0x00181fff09027589 */ /* 0x000e6200000e0000 */
[----:B------:R-:W-:-:S03]  /*1d6f0*/  IADD3 R6, R22, R6, RZ ;  /* 0x0000000616067210 */ /* 0x000fc60007ffe0ff */
[----:B------:R-:W2:Y:S04]  /*1d700*/  SHFL.IDX PT, R3, R20, RZ, 0x181f ;  /* 0x00181fff14037589 */ /* 0x000ea800000e0000 */
[----:B------:R-:W3:Y:S04]  /*1d710*/  SHFL.IDX PT, R11, R9, 0x1, 0x181f ;  /* 0x00381f00090b7f89 */ /* 0x000ee800000e0000 */
[----:B------:R-:W4:Y:S04]  /*1d720*/  SHFL.IDX PT, R21, R20, 0x1, 0x181f ;  /* 0x00381f0014157f89 */ /* 0x000f2800000e0000 */
[----:B------:R-:W-:Y:S01]  /*1d730*/  SHFL.IDX PT, R12, R10, RZ, 0x181f ;  /* 0x00181fff0a0c7589 */ /* 0x000fe200000e0000 */
[----:B-1----:R-:W-:-:S05]  /*1d740*/  IADD3 R2, P0, R35, R2, RZ ;  /* 0x0000000223027210 */ /* 0x002fca0007f1e0ff */
[----:B--2---:R-:W-:-:S05]  /*1d750*/  IMAD.X R3, RZ, RZ, R3, P0 ;  /* 0x000000ffff037224 */ /* 0x004fca00000e0603 */
[----:B------:R3:W-:Y:S02]  /*1d760*/  LDGSTS.E.BYPASS.LTC128B.128 [R6+0xa400], desc[UR60][R2.64], !P2 ;  /* 0x0a40000002067fae */ /* 0x0007e4000d101d7c */
[C---:B---3--:R-:W-:Y:S02]  /*1d770*/  IADD3 R2, P0, R35.reuse, R11, RZ ;  /* 0x0000000b23027210 */ /* 0x048fe40007f1e0ff */
[----:B------:R-:W-:Y:S03]  /*1d780*/  SHFL.IDX PT, R11, R9, 0x7, 0x181f ;  /* 0x00f81f00090b7f89 */ /* 0x000fe600000e0000 */
[----:B----4-:R-:W-:Y:S02]  /*1d790*/  IMAD.X R3, RZ, RZ, R21, P0 ;  /* 0x000000ffff037224 */ /* 0x010fe400000e0615 */
[----:B------:R-:W-:Y:S04]  /*1d7a0*/  SHFL.IDX PT, R21, R20, 0x6, 0x181f ;  /* 0x00d81f0014157f89 */ /* 0x000fe800000e0000 */
[----:B------:R1:W-:Y:S04]  /*1d7b0*/  LDGSTS.E.BYPASS.LTC128B.128 [R6+0xac00], desc[UR60][R2.64], !P2 ;  /* 0x0ac0000002067fae */ /* 0x0003e8000d101d7c */
[----:B-1----:R-:W1:Y:S04]  /*1d7c0*/  SHFL.IDX PT, R2, R9, 0x2, 0x181f ;  /* 0x00581f0009027f89 */ /* 0x002e6800000e0000 */
[----:B------:R-:W2:Y:S01]  /*1d7d0*/  SHFL.IDX PT, R3, R20, 0x2, 0x181f ;  /* 0x00581f0014037f89 */ /* 0x000ea200000e0000 */
[----:B-1----:R-:W-:-:S05]  /*1d7e0*/  IADD3 R2, P0, R35, R2, RZ ;  /* 0x0000000223027210 */ /* 0x002fca0007f1e0ff */
[----:B--2---:R-:W-:-:S05]  /*1d7f0*/  IMAD.X R3, RZ, RZ, R3, P0 ;  /* 0x000000ffff037224 */ /* 0x004fca00000e0603 */
        /* <DEDUP_REMOVED lines=8> */
[----:B-1----:R-:W-:-:S04]  /*1d880*/  IADD3 R2, P0, R35, R2, RZ ;  /* 0x0000000223027210 */ /* 0x002fc80007f1e0ff */
[----:B--2---:R-:W-:-:S05]  /*1d890*/  IADD3.X R3, RZ, R3, RZ, P0, !PT ;  /* 0x00000003ff037210 */ /* 0x004fca00007fe4ff */
[----:B------:R1:W-:Y:S04]  /*1d8a0*/  LDGSTS.E.BYPASS.LTC128B.128 [R6+0xc400], desc[UR60][R2.64], !P2 ;  /* 0x0c40000002067fae */ /* 0x0003e8000d101d7c */
[----:B-1----:R-:W1:Y:S04]  /*1d8b0*/  SHFL.IDX PT, R2, R9, 0x5, 0x181f ;  /* 0x00b81f0009027f89 */ /* 0x002e6800000e0000 */
[----:B------:R-:W2:Y:S01]  /*1d8c0*/  SHFL.IDX PT, R3, R20, 0x5, 0x181f ;  /* 0x00b81f0014037f89 */ /* 0x000ea200000e0000 */
[----:B-1----:R-:W-:-:S05]  /*1d8d0*/  IADD3 R2, P0, R35, R2, RZ ;  /* 0x0000000223027210 */ /* 0x002fca0007f1e0ff */
[----:B--2---:R-:W-:-:S05]  /*1d8e0*/  IMAD.X R3, RZ, RZ, R3, P0 ;  /* 0x000000ffff037224 */ /* 0x004fca00000e0603 */
[----:B------:R1:W-:Y:S04]  /*1d8f0*/  LDGSTS.E.BYPASS.LTC128B.128 [R6+0xcc00], desc[UR60][R2.64], !P2 ;  /* 0x0cc0000002067fae */ /* 0x0003e8000d101d7c */
[----:B-1----:R-:W1:Y:S04]  /*1d900*/  SHFL.IDX PT, R2, R9, 0x6, 0x181f ;  /* 0x00d81f0009027f89 */ /* 0x002e6800000e0000 */
[----:B------:R-:W-:Y:S04]  /*1d910*/  SHFL.IDX PT, R9, R17, RZ, 0x181f ;  /* 0x00181fff11097589 */ /* 0x000fe800000e0000 */
[----:B------:R-:W-:Y:S01]  /*1d920*/  SHFL.IDX PT, R17, R17, 0x1, 0x181f ;  /* 0x00381f0011117f89 */ /* 0x000fe200000e0000 */
[----:B-1----:R-:W-:-:S05]  /*1d930*/  IADD3 R2, P0, R35, R2, RZ ;  /* 0x0000000223027210 */ /* 0x002fca0007f1e0ff */
[----:B------:R-:W-:-:S05]  /*1d940*/  IMAD.X R3, RZ, RZ, R21, P0 ;  /* 0x000000ffff037224 */ /* 0x000fca00000e0615 */
[----:B------:R1:W-:Y:S04]  /*1d950*/  LDGSTS.E.BYPASS.LTC128B.128 [R6+0xd400], desc[UR60][R2.64], !P2 ;  /* 0x0d40000002067fae */ /* 0x0003e8000d101d7c */
[----:B-1----:R-:W1:Y:S01]  /*1d960*/  SHFL.IDX PT, R3, R20, 0x7, 0x181f ;  /* 0x00f81f0014037f89 */ /* 0x002e6200000e0000 */
[----:B------:R-:W-:-:S05]  /*1d970*/  IADD3 R2, P0, R35, R11, RZ ;  /* 0x0000000b23027210 */ /* 0x000fca0007f1e0ff */
[----:B-1----:R-:W-:-:S05]  /*1d980*/  IMAD.X R3, RZ, RZ, R3, P0 ;  /* 0x000000ffff037224 */ /* 0x002fca00000e0603 */
[----:B------:R1:W-:Y:S02]  /*1d990*/  LDGSTS.E.BYPASS.LTC128B.128 [R6+0xdc00], desc[UR60][R2.64], !P2 ;  /* 0x0dc0000002067fae */ /* 0x0003e4000d101d7c */
[----:B-1----:R-:W-:-:S04]  /*1d9a0*/  IADD3 R2, P0, R35, R12, RZ ;  /* 0x0000000c23027210 */ /* 0x002fc80007f1e0ff */
[----:B------:R-:W-:-:S05]  /*1d9b0*/  IADD3.X R3, RZ, R9, RZ, P0, !PT ;  /* 0x00000009ff037210 */ /* 0x000fca00007fe4ff */
[----:B------:R1:W-:Y:S04]  /*1d9c0*/  LDGSTS.E.BYPASS.LTC128B.128 [R6+0xe400], desc[UR60][R2.64], !P2 ;  /* 0x0e40000002067fae */ /* 0x0003e8000d101d7c */
[----:B-1----:R1:W2:Y:S02]  /*1d9d0*/  SHFL.IDX PT, R2, R10, 0x1, 0x181f ;  /* 0x00381f000a027f89 */ /* 0x0022a400000e0000 */
.L_x_7898:
[----:B--2---:R-:W-:-:S05]  /*1d9e0*/  IADD3 R2, P0, R35, R2, RZ ;  /* 0x0000000223027210 */ /* 0x004fca0007f1e0ff */
[----:B------:R-:W-:Y:S01]  /*1d9f0*/  IMAD.X R3, RZ, RZ, R17, P0 ;  /* 0x000000ffff037224 */ /* 0x000fe200000e0611 */
[----:B------:R-:W-:-:S04]  /*1da00*/  PLOP3.LUT P0, PT, PT, PT, PT, 0x80, 0x0 ;  /* 0x000000000000781c */ /* 0x000fc80003f0f070 */
[----:B------:R-:W-:Y:S01]  /*1da10*/  @!PT LDS RZ, [RZ] ;  /* 0x00000000fffff984 */ /* 0x000fe20000000800 */
[----:B------:R-:W-:Y:S01]  /*1da20*/  @!PT LDS RZ, [RZ] ;  /* 0x00000000fffff984 */ /* 0x000fe20000000800 */
[----:B------:R-:W-:Y:S01]  /*1da30*/  @!PT LDS RZ, [RZ] ;  /* 0x00000000fffff984 */ /* 0x000fe20000000800 */
[----:B------:R2:W-:Y:S01]  /*1da40*/  LDGSTS.E.BYPASS.LTC128B.128 [R6+0xec00], desc[UR60][R2.64], !P2 ;  /* 0x0ec0000002067fae */ /* 0x0005e2000d101d7c */
[----:B------:R-:W-:-:S08]  /*1da50*/  NOP ;  /* 0x0000000000007918 */ /* 0x000fd00000000000 */
.L_x_7640:
[----:B------:R-:W-:Y:S02]  /*1da60*/  PLOP3.LUT P2, PT, P2, P0, PT, 0xa2, 0x0 ;  /* 0x000000000000781c */ /* 0x000fe40001741472 */
[----:B------:R-:W-:-:S08]  /*1da70*/  @P0 R2UR P2, UR4, R0 ;  /* 0x00000000000402ca */ /* 0x000fd00000040000 */
[----:B------:R-:W-:-:S05]  /*1da80*/  @P0 PLOP3.LUT P0, PT, P2, PT, PT, 0x80, 0x0 ;  /* 0x000000000000081c */ /* 0x000fca000170f070 */
[----:B------:R-:W-:Y:S01]  /*1da90*/  @!P2 SYNCS.ARRIVE.TRANS64.RED.A0T1 RZ, [UR4+0x22870], RZ ;  /* 0x022870ffffffa9a7 */ /* 0x000fe20008200404 */
[----:B------:R-:W-:Y:S07]  /*1daa0*/  @!P2 ARRIVES.LDGSTSBAR.64.TRANSCNT [UR4+0x22870] ;  /* 0x02287000ff00a9b0 */ /* 0x000fee0008000a84 */
[----:B------:R-:W-:Y:S05]  /*1dab0*/  @P0 BRA.U.ANY `(.L_x_7640) ;  /* 0xfffffffd00e80947 */ /* 0x000fea000393ffff */
[----:B------:R-:W-:Y:S01]  /*1dac0*/  NOP ;  /* 0x0000000000007918 */ /* 0x000fe20000000000 */
[----:B--2---:R-:W2:Y:S02]  /*1dad0*/  LDL R2, [R1+0x4c] ;  /* 0x00004c0001027983 */ /* 0x004ea40000100800 */
[----:B--2---:R-:W-:-:S13]  /*1dae0*/  ISETP.NE.AND P3, PT, R2, 0x3, PT ;  /* 0x000000030200780c */ /* 0x004fda0003f65270 */
[----:B------:R-:W-:Y:S05]  /*1daf0*/  @!P3 BRA `(.L_x_7641) ;  /* 0x000000000004b947 */ /* 0x000fea0003800000 */
[----:B------:R-:W-:Y:S01]  /*1db00*/  BPT.TRAP 0x1 ;  /* 0x000000040000795c */ /* 0x000fe20000300000 */
.L_x_7641:
[----:B------:R2:W-:Y:S01]  /*1db10*/  SYNCS.ARRIVE.TRANS64.A1T0 RZ, [R0+URZ+0x22870], RZ ;  /* 0x022870ff00ff79a7 */ /* 0x0005e2000810003f */
[----:B------:R-:W-:Y:S05]  /*1db20*/  @!P3 BRA `(.L_x_7642) ;  /* 0x000000000004b947 */ /* 0x000fea0003800000 */
[----:B------:R-:W-:Y:S01]  /*1db30*/  BPT.TRAP 0x1 ;  /* 0x000000040000795c */ /* 0x000fe20000300000 */
.L_x_7642:
[----:B------:R-:W3:Y:S01]  /*1db40*/  SYNCS.PHASECHK.TRANS64.TRYWAIT P0, [R0+URZ+0x22840], R33 ;  /* 0x02284021000075a7 */ /* 0x000ee2000800017f */
[----:B------:R-:W-:Y:S04]  /*1db50*/  BSSY B0, `(.L_x_7643) ;  /* 0x0000002000007945 */ /* 0x000fe80003800000 */
[----:B---3--:R-:W-:Y:S05]  /*1db60*/  @!P0 BRA `(.L_x_7644) ;  /* 0x0000008000008947 */ /* 0x008fea0003800000 */
.L_x_7899:
[----:B------:R-:W-:Y:S05]  /*1db70*/  BSYNC B0 ;  /* 0x0000000000007941 */ /* 0x000fea0003800000 */
.L_x_7643:
[----:B-1----:R-:W4:Y:S01]  /*1db80*/  LDL R10, [R1+0xc] ;  /* 0x00000c00010a7983 */ /* 0x002f220000100800 */
[----:B------:R-:W-:Y:S01]  /*1db90*/  ULDC.64 UR4, c[0x0][0x310] ;  /* 0x0000c40000047ab9 */ /* 0x000fe20000000a00 */
[----:B------:R-:W-:Y:S01]  /*1dba0*/  ULDC.64 UR6, c[0x0][0x300] ;  /* 0x0000c00000067ab9 */ /* 0x000fe20000000a00 */
[----:B------:R-:W-:Y:S02]  /*1dbb0*/  IMAD R9, R31, UR4, RZ ;  /* 0x000000041f097c24 */ /* 0x000fe4000f8e02ff */
[----:B------:R-:W-:-:S04]  /*1dbc0*/  IMAD.WIDE.U32 R2, R5, UR4, RZ ;  /* 0x0000000405027c25 */ /* 0x000fc8000f8e00ff */
[----:B------:R-:W-:Y:S02]  /*1dbd0*/  IMAD R9, R5, UR5, R9 ;  /* 0x0000000505097c24 */ /* 0x000fe4000f8e0209 */
[----:B------:R-:W-:Y:S02]  /*1dbe0*/  IMAD R32, R32, UR6, RZ ;  /* 0x0000000620207c24 */ /* 0x000fe4000f8e02ff */
[----:B------:R-:W-:Y:S02]  /*1dbf0*/  IMAD.IADD R3, R3, 0x1, R9 ;  /* 0x0000000103037824 */ /* 0x000fe400078e0209 */
[----:B------:R-:W-:Y:S02]  /*1dc00*/  IMAD R9, R29, UR4, RZ ;  /* 0x000000041d097c24 */ /* 0x000fe4000f8e02ff */
[----:B------:R-:W-:-:S04]  /*1dc10*/  IMAD.WIDE.U32 R2, R4, UR6, R2 ;  /* 0x0000000604027c25 */ /* 0x000fc8000f8e0002 */
[----:B------:R-:W-:Y:S02]  /*1dc20*/  IMAD R4, R4, UR7, R32 ;  /* 0x0000000704047c24 */ /* 0x000fe4000f8e0220 */
[C---:B------:R-:W-:Y:S02]  /*1dc30*/  IMAD R9, R8.reuse, UR5, R9 ;  /* 0x0000000508097c24 */ /* 0x040fe4000f8e0209 */
[----:B------:R-:W-:Y:S01]  /*1dc40*/  IMAD.IADD R5, R3, 0x1, R4 ;  /* 0x0000000103057824 */ /* 0x000fe200078e0204 */
[----:B------:R-:W-:Y:S01]  /*1dc50*/  MOV R4, R2 ;  /* 0x0000000200047202 */ /* 0x000fe20000000f00 */
        /* <DEDUP_REMOVED lines=13> */
[----:B------:R-:W1:Y:S02]  /*1dd30*/  LDC R10, c[0x0][0x2f4] ;  /* 0x0000bd00ff0a7b82 */ /* 0x000e640000000800 */
[----:B------:R-:W-:-:S05]  /*1dd40*/  IMAD R8, R18, UR5, R8 ;  /* 0x0000000512087c24 */ /* 0x000fca000f8e0208 */
[----:B------:R-:W-:Y:S02]  /*1dd50*/  IADD3.X R5, R8, UR7, R5, P0, !PT ;  /* 0x0000000708057c10 */ /* 0x000fe400087fe405 */
[----:B------:R-:W-:-:S04]  /*1dd60*/  IADD3 R7, P0, R2, UR6, RZ ;  /* 0x0000000602077c10 */ /* 0x000fc8000ff1e0ff */
[----:B------:R-:W-:Y:S02]  /*1dd70*/  IADD3.X R8, R8, UR7, R3, P0, !PT ;  /* 0x0000000708087c10 */ /* 0x000fe400087fe403 */
[----:B-1----:R-:W-:Y:S01]  /*1dd80*/  ISETP.GE.AND P2, PT, R35, R10, PT ;  /* 0x0000000a2300720c */ /* 0x002fe20003f46270 */
[----:B------:R-:W-:-:S12]  /*1dd90*/  BRA.DIV UR4, `(.L_x_7645) ;  /* 0x0000007e04887947 */ /* 0x000fd8000b800000 */
[----:B------:R-:W1:Y:S04]  /*1dda0*/  SHFL.IDX PT, R2, R4, RZ, 0x181f ;  /* 0x00181fff04027589 */ /* 0x000e6800000e0000 */
[----:B------:R-:W4:Y:S04]  /*1ddb0*/  SHFL.IDX PT, R3, R5, RZ, 0x181f ;  /* 0x00181fff05037589 */ /* 0x000f2800000e0000 */
[----:B------:R-:W5:Y:S04]  /*1ddc0*/  SHFL.IDX PT, R10, R4, 0x1, 0x181f ;  /* 0x00381f00040a7f89 */ /* 0x000f6800000e0000 */
[----:B------:R-:W0:Y:S01]  /*1ddd0*/  SHFL.IDX PT, R9, R5, 0x1, 0x181f ;  /* 0x00381f0005097f89 */ /* 0x000e2200000e0000 */
[----:B-1----:R-:W-:-:S05]  /*1dde0*/  IADD3 R2, P0, R35, R2, RZ ;  /* 0x0000000223027210 */ /* 0x002fca0007f1e0ff */
[----:B----4-:R-:W-:-:S05]  /*1ddf0*/  IMAD.X R3, RZ, RZ, R3, P0 ;  /* 0x000000ffff037224 */ /* 0x010fca00000e0603 */
[----:B------:R5:W-:Y:S02]  /*1de00*/  LDGSTS.E.BYPASS.LTC128B.128 [R6+0x18400], desc[UR60][R2.64], !P2 ;  /* 0x1840000002067fae */ /* 0x000be4000d101d7c */
[C---:B-----5:R-:W-:Y:S02]  /*1de10*/  IADD3 R2, P0, R35.reuse, R10, RZ ;  /* 0x0000000a23027210 */ /* 0x060fe40007f1e0ff */
[----:B------:R-:W-:Y:S02]  /*1de20*/  SHFL.IDX PT, R10, R4, 0x7, 0x181f ;  /* 0x00f81f00040a7f89 */ /* 0x000fe400000e0000 */
[----:B0-----:R-:W-:Y:S02]  /*1de30*/  IADD3.X R3, RZ, R9, RZ, P0, !PT ;  /* 0x00000009ff037210 */ /* 0x001fe400007fe4ff */
[----:B------:R-:W-:Y:S04]  /*1de40*/  SHFL.IDX PT, R9, R5, 0x6, 0x181f ;  /* 0x00d81f0005097f89 */ /* 0x000fe800000e0000 */
        /* <DEDUP_REMOVED lines=22> */
[----:B------:R-:W-:Y:S04]  /*1dfb0*/  SHFL.IDX PT, R4, R8, RZ, 0x181f ;  /* 0x00181fff08047589 */ /* 0x000fe800000e0000 */
[----:B------:R-:W-:Y:S01]  /*1dfc0*/  SHFL.IDX PT, R8, R8, 0x1, 0x181f ;  /* 0x00381f0008087f89 */ /* 0x000fe200000e0000 */
[----:B0-----:R-:W-:-:S05]  /*1dfd0*/  IADD3 R2, P0, R35, R2, RZ ;  /* 0x0000000223027210 */ /* 0x001fca0007f1e0ff */
[----:B------:R-:W-:-:S05]  /*1dfe0*/  IMAD.X R3, RZ, RZ, R9, P0 ;  /* 0x000000ffff037224 */ /* 0x000fca00000e0609 */
[----:B------:R0:W-:Y:S04]  /*1dff0*/  LDGSTS.E.BYPASS.LTC128B.128 [R6+0x1b400], desc[UR60][R2.64], !P2 ;  /* 0x1b40000002067fae */ /* 0x0001e8000d101d7c */
[----:B0-----:R-:W0:Y:S01]  /*1e000*/  SHFL.IDX PT, R3, R5, 0x7, 0x181f ;  /* 0x00f81f0005037f89 */ /* 0x001e2200000e0000 */
[----:B------:R-:W-:-:S03]  /*1e010*/  IADD3 R2, P0, R35, R10, RZ ;  /* 0x0000000a23027210 */ /* 0x000fc60007f1e0ff */
[----:B------:R-:W1:Y:S02]  /*1e020*/  SHFL.IDX PT, R5, R7, RZ, 0x181f ;  /* 0x00181fff07057589 */ /* 0x000e6400000e0000 */
[----:B0-----:R-:W-:-:S05]  /*1e030*/  IMAD.X R3, RZ, RZ, R3, P0 ;  /* 0x000000ffff037224 */ /* 0x001fca00000e0603 */
[----:B------:R1:W-:Y:S02]  /*1e040*/  LDGSTS.E.BYPASS.LTC128B.128 [R6+0x1bc00], desc[UR60][R2.64], !P2 ;  /* 0x1bc0000002067fae */ /* 0x0003e4000d101d7c */
[----:B-1----:R-:W-:-:S05]  /*1e050*/  IADD3 R2, P0, R35, R5, RZ ;  /* 0x0000000523027210 */ /* 0x002fca0007f1e0ff */
[----:B------:R-:W-:-:S05]  /*1e060*/  IMAD.X R3, RZ, RZ, R4, P0 ;  /* 0x000000ffff037224 */ /* 0x000fca00000e0604 */
[----:B------:R0:W-:Y:S04]  /*1e070*/  LDGSTS.E.BYPASS.LTC128B.128 [R6+0x1c400], desc[UR60][R2.64], !P2 ;  /* 0x1c40000002067fae */ /* 0x0001e8000d101d7c */
[----:B0-----:R0:W1:Y:S02]  /*1e080*/  SHFL.IDX PT, R2, R7, 0x1, 0x181f ;  /* 0x00381f0007027f89 */ /* 0x00106400000e0000 */
.L_x_7921:
[----:B-1----:R-:W-:-:S04]  /*1e090*/  IADD3 R2, P0, R35, R2, RZ ;  /* 0x0000000223027210 */ /* 0x002fc80007f1e0ff */
[----:B------:R-:W-:Y:S02]  /*1e0a0*/  IADD3.X R3, RZ, R8, RZ, P0, !PT ;  /* 0x00000008ff037210 */ /* 0x000fe400007fe4ff */
[----:B------:R-:W-:-:S03]  /*1e0b0*/  PLOP3.LUT P0, PT, PT, PT, PT, 0x80, 0x0 ;  /* 0x000000000000781c */ /* 0x000fc60003f0f070 */
[----:B------:R-:W-:Y:S01]  /*1e0c0*/  @!PT LDS RZ, [RZ] ;  /* 0x00000000fffff984 */ /* 0x000fe20000000800 */
[----:B------:R-:W-:Y:S01]  /*1e0d0*/  @!PT LDS RZ, [RZ] ;  /* 0x00000000fffff984 */ /* 0x000fe20000000800 */
[----:B------:R-:W-:Y:S01]  /*1e0e0*/  @!PT LDS RZ, [RZ] ;  /* 0x00000000fffff984 */ /* 0x000fe20000000800 */
[----:B------:R1:W-:Y:S01]  /*1e0f0*/  LDGSTS.E.BYPASS.LTC128B.128 [R6+0x1cc00], desc[UR60][R2.64], !P2 ;  /* 0x1cc0000002067fae */ /* 0x0003e2000d101d7c */
[----:B------:R-:W-:-:S09]  /*1e100*/  NOP ;  /* 0x0000000000007918 */ /* 0x000fd20000000000 */
.L_x_7646:
[----:B------:R-:W-:Y:S02]  /*1e110*/  PLOP3.LUT P2, PT, P2, P0, PT, 0xa2, 0x0 ;  /* 0x000000000000781c */ /* 0x000fe40001741472 */
[----:B------:R-:W-:-:S08]  /*1e120*/  @P0 R2UR P2, UR4, R0 ;  /* 0x00000000000402ca */ /* 0x000fd00000040000 */
[----:B------:R-:W-:-:S05]  /*1e130*/  @P0 PLOP3.LUT P0, PT, P2, PT, PT, 0x80, 0x0 ;  /* 0x000000000000081c */ /* 0x000fca000170f070 */
[----:B------:R-:W-:Y:S01]  /*1e140*/  @!P2 SYNCS.ARRIVE.TRANS64.RED.A0T1 RZ, [UR4+0x22830], RZ ;  /* 0x022830ffffffa9a7 */ /* 0x000fe20008200404 */
[----:B------:R-:W-:Y:S07]  /*1e150*/  @!P2 ARRIVES.LDGSTSBAR.64.TRANSCNT [UR4+0x22830] ;  /* 0x02283000ff00a9b0 */ /* 0x000fee0008000a84 */
[----:B------:R-:W-:Y:S05]  /*1e160*/  @P0 BRA.U.ANY `(.L_x_7646) ;  /* 0xfffffffd00e80947 */ /* 0x000fea000393ffff */
[----:B------:R-:W-:Y:S01]  /*1e170*/  NOP ;  /* 0x0000000000007918 */ /* 0x000fe20000000000 */
[----:B-1----:R-:W4:Y:S02]  /*1e180*/  LDL R2, [R1+0x4c] ;  /* 0x00004c0001027983 */ /* 0x002f240000100800 */
[----:B----4-:R-:W-:-:S13]  /*1e190*/  ISETP.NE.AND P3, PT, R2, 0x3, PT ;  /* 0x000000030200780c */ /* 0x010fda0003f65270 */
[----:B------:R-:W-:Y:S05]  /*1e1a0*/  @!P3 BRA `(.L_x_7647) ;  /* 0x000000000004b947 */ /* 0x000fea0003800000 */
[----:B------:R-:W-:Y:S01]  /*1e1b0*/  BPT.TRAP 0x1 ;  /* 0x000000040000795c */ /* 0x000fe20000300000 */
.L_x_7647:
[----:B------:R-:W4:Y:S01]  /*1e1c0*/  LDL R2, [R1+0x3c] ;  /* 0x00003c0001027983 */ /* 0x000f220000100800 */
[----:B------:R1:W-:Y:S01]  /*1e1d0*/  SYNCS.ARRIVE.TRANS64.A1T0 RZ, [R0+URZ+0x22830], RZ ;  /* 0x022830ff00ff79a7 */ /* 0x0003e2000810003f */
[----:B----4-:R-:W-:-:S13]  /*1e1e0*/  ISETP.NE.AND P0, PT, R2, 0x3, PT ;  /* 0x000000030200780c */ /* 0x010fda0003f05270 */
[----:B-1----:R-:W-:Y:S05]  /*1e1f0*/  @!P0 BRA `(.L_x_7648) ;  /* 0x0000000000048947 */ /* 0x002fea0003800000 */
[----:B------:R-:W-:Y:S01]  /*1e200*/  BPT.TRAP 0x1 ;  /* 0x000000040000795c */ /* 0x000fe20000300000 */
.L_x_7648:
[----:B------:R-:W-:Y:S01]  /*1e210*/  LOP3.LUT R2, R27, 0x1, RZ, 0x3c, !PT ;  /* 0x000000011b027812 */ /* 0x000fe200078e3cff */
[----:B--23--:R-:W-:Y:S01]  /*1e220*/  IMAD R0, R26, 0x8, R22 ;  /* 0x000000081a007824 */ /* 0x00cfe200078e0216 */
[----:B------:R-:W-:Y:S02]  /*1e230*/  BSSY B0, `(.L_x_7649) ;  /* 0x0000004000007945 */ /* 0x000fe40003800000 */
[----:B------:R-:W-:-:S04]  /*1e240*/  SHF.L.U32 R2, R2, 0x1f, RZ ;  /* 0x0000001f02027819 */ /* 0x000fc800000006ff */
[----:B------:R-:W1:Y:S02]  /*1e250*/  SYNCS.PHASECHK.TRANS64.TRYWAIT P2, [R0+URZ+0x22870], R2 ;  /* 0x02287002000075a7 */ /* 0x000e64000804017f */
[----:B-1----:R-:W-:Y:S05]  /*1e260*/  @!P2 BRA `(.L_x_7650) ;  /* 0x000000840004a947 */ /* 0x002fea0003800000 */
.L_x_7922:
[----:B------:R-:W-:Y:S05]  /*1e270*/  BSYNC B0 ;  /* 0x0000000000007941 */ /* 0x000fea0003800000 */
.L_x_7649:
[----:B------:R-:W2:Y:S02]  /*1e280*/  LDL R3, [R1+0x4c] ;  /* 0x00004c0001037983 */ /* 0x000ea40000100800 */
[----:B--2---:R-:W-:-:S13]  /*1e290*/  ISETP.NE.AND P2, PT, R3, 0x3, PT ;  /* 0x000000030300780c */ /* 0x004fda0003f45270 */
[----:B------:R-:W-:Y:S05]  /*1e2a0*/  @!P2 BRA `(.L_x_7651) ;  /* 0x000000000004a947 */ /* 0x000fea0003800000 */
[----:B------:R-:W-:Y:S01]  /*1e2b0*/  BPT.TRAP 0x1 ;  /* 0x000000040000795c */ /* 0x000fe20000300000 */
.L_x_7651:
[----:B------:R-:W-:Y:S01]  /*1e2c0*/  SHF.L.U32 R3, R27, 0x1f, RZ ;  /* 0x0000001f1b037819 */ /* 0x000fe200000006ff */
[----:B-1----:R-:W-:-:S03]  /*1e2d0*/  IMAD R2, R26, 0x5000, RZ ;  /* 0x000050001a027824 */ /* 0x002fc600078e02ff */
[----:B------:R-:W1:Y:S02]  /*1e2e0*/  SYNCS.PHASECHK.TRANS64.TRYWAIT P2, [R0+URZ+0x22860], R3 ;  /* 0x02286003000075a7 */ /* 0x000e64000804017f */
[----:B-1----:R-:W-:Y:S05]  /*1e2f0*/  @!P2 BRA `(.L_x_7652) ;  /* 0x0000008000f4a947 */ /* 0x002fea0003800000 */
.L_x_7923:
[----:B------:R-:W2:Y:S01]  /*1e300*/  LDL R12, [R1+0x1c] ;  /* 0x00001c00010c7983 */ /* 0x000ea20000100800 */
[----:B-1----:R-:W-:Y:S01]  /*1e310*/  LOP3.LUT R3, R2, R28, RZ, 0xfc, !PT ;  /* 0x0000001c02037212 */ /* 0x002fe200078efcff */
[----:B------:R-:W-:Y:S05]  /*1e320*/  WARPSYNC.ALL ;  /* 0x0000000000007948 */ /* 0x000fea0003800000 */
[----:B------:R-:W-:Y:S01]  /*1e330*/  IMAD.IADD R3, R22, 0x1, R3 ;  /* 0x0000000116037824 */ /* 0x000fe200078e0203 */
[----:B------:R-:W3:Y:S01]  /*1e340*/  LDL R20, [R1+0x4c] ;  /* 0x00004c0001147983 */ /* 0x000ee20000100800 */
[----:B------:R-:W-:-:S03]  /*1e350*/  LOP3.LUT R17, R24, 0x1800, RZ, 0xfc, !PT ;  /* 0x0000180018117812 */ /* 0x000fc600078efcff */
[----:B0-----:R-:W0:Y:S02]  /*1e360*/  LDSM.16.MT88.4 R4, [R3+0xa400] ;  /* 0x00a400000304783b */ /* 0x001e240000004200 */
[C-C-:B0-----:R-:W-:Y:S02]  /*1e370*/  PRMT R8, R4.reuse, 0x6420, R5.reuse ;  /* 0x0000642004087816 */ /* 0x141fe40000000005 */
[----:B------:R-:W-:Y:S02]  /*1e380*/  PRMT R9, R4, 0x7531, R5 ;  /* 0x0000753104097816 */ /* 0x000fe40000000005 */
[C-C-:B------:R-:W-:Y:S02]  /*1e390*/  PRMT R10, R6.reuse, 0x6420, R7.reuse ;  /* 0x00006420060a7816 */ /* 0x140fe40000000007 */
[----:B------:R-:W-:Y:S02]  /*1e3a0*/  PRMT R11, R6, 0x7531, R7 ;  /* 0x00007531060b7816 */ /* 0x000fe40000000007 */
[----:B--2---:R-:W-:-:S02]  /*1e3b0*/  IADD3 R3, R22, R12, R2 ;  /* 0x0000000c16037210 */ /* 0x004fc40007ffe002 */
[----:B------:R-:W-:-:S03]  /*1e3c0*/  LOP3.LUT R12, R2, R24, RZ, 0xfc, !PT ;  /* 0x00000018020c7212 */ /* 0x000fc600078efcff */
[----:B------:R-:W0:Y:S02]  /*1e3d0*/  LDSM.16.MT88.4 R4, [R3+0xa400] ;  /* 0x00a400000304783b */ /* 0x000e240000004200 */
[----:B------:R-:W-:-:S05]  /*1e3e0*/  IMAD.IADD R12, R23, 0x1, R12 ;  /* 0x00000001170c7824 */ /* 0x000fca00078e020c */
[----:B------:R0:W-:Y:S02]  /*1e3f0*/  STSM.16.M88.4 [R12], R8 ;  /* 0x000000080c007844 */ /* 0x0001e40000000200 */
[C-C-:B0-----:R-:W-:Y:S02]  /*1e400*/  PRMT R12, R4.reuse, 0x6420, R5.reuse ;  /* 0x00006420040c7816 */ /* 0x141fe40000000005 */
[----:B------:R-:W-:Y:S02]  /*1e410*/  PRMT R13, R4, 0x7531, R5 ;  /* 0x00007531040d7816 */ /* 0x000fe40000000005 */
[----:B------:R-:W-:Y:S02]  /*1e420*/  LOP3.LUT R4, R2, 0x800, R24, 0xfe, !PT ;  /* 0x0000080002047812 */ /* 0x000fe400078efe18 */
[C-C-:B------:R-:W-:Y:S02]  /*1e430*/  PRMT R14, R6.reuse, 0x6420, R7.reuse ;  /* 0x00006420060e7816 */ /* 0x140fe40000000007 */
[----:B------:R-:W-:-:S02]  /*1e440*/  PRMT R15, R6, 0x7531, R7 ;  /* 0x00007531060f7816 */ /* 0x000fc40000000007 */
[----:B------:R-:W-:-:S05]  /*1e450*/  IADD3 R4, R23, R4, RZ ;  /* 0x0000000417047210 */ /* 0x000fca0007ffe0ff */
[----:B------:R0:W-:Y:S02]  /*1e460*/  STSM.16.M88.4 [R4], R12 ;  /* 0x0000000c04007844 */ /* 0x0001e40000000200 */
        /* <DEDUP_REMOVED lines=12> */
[----:B-1----:R-:W-:-:S02]  /*1e530*/  IADD3 R4, R23, R17, R2 ;  /* 0x0000001117047210 */ /* 0x002fc40007ffe002 */
[----:B------:R-:W-:Y:S02]  /*1e540*/  LOP3.LUT R17, R24, 0x2800, RZ, 0xfc, !PT ;  /* 0x0000280018117812 */ /* 0x000fe400078efcff */
[C-C-:B0-----:R-:W-:Y:S02]  /*1e550*/  PRMT R12, R8.reuse, 0x6420, R9.reuse ;  /* 0x00006420080c7816 */ /* 0x141fe40000000009 */
[----:B------:R-:W-:Y:S02]  /*1e560*/  PRMT R13, R8, 0x7531, R9 ;  /* 0x00007531080d7816 */ /* 0x000fe40000000009 */
[C-C-:B------:R-:W-:Y:S02]  /*1e570*/  PRMT R14, R10.reuse, 0x6420, R11.reuse ;  /* 0x000064200a0e7816 */ /* 0x140fe4000000000b */
[----:B------:R-:W-:-:S05]  /*1e580*/  PRMT R15, R10, 0x7531, R11 ;  /* 0x000075310a0f7816 */ /* 0x000fca000000000b */
[----:B------:R0:W-:Y:S02]  /*1e590*/  STSM.16.M88.4 [R4], R12 ;  /* 0x0000000c04007844 */ /* 0x0001e40000000200 */
[----:B0-----:R-:W-:-:S04]  /*1e5a0*/  IADD3 R12, R2, 0x2000, RZ ;  /* 0x00002000020c7810 */ /* 0x001fc80007ffe0ff */
        /* <DEDUP_REMOVED lines=21> */
[----:B------:R-:W-:Y:S02]  /*1e700*/  LOP3.LUT R12, R12, R24, RZ, 0xfc, !PT ;  /* 0x000000180c0c7212 */ /* 0x000fe400078efcff */
[C-C-:B0-----:R-:W-:Y:S02]  /*1e710*/  PRMT R4, R8.reuse, 0x6420, R9.reuse ;  /* 0x0000642008047816 */ /* 0x141fe40000000009 */
[----:B------:R-:W-:Y:S02]  /*1e720*/  PRMT R5, R8, 0x7531, R9 ;  /* 0x0000753108057816 */ /* 0x000fe40000000009 */
[C-C-:B------:R-:W-:Y:S02]  /*1e730*/  PRMT R6, R10.reuse, 0x6420, R11.reuse ;  /* 0x000064200a067816 */ /* 0x140fe4000000000b */
[----:B------:R-:W-:Y:S02]  /*1e740*/  PRMT R7, R10, 0x7531, R11 ;  /* 0x000075310a077816 */ /* 0x000fe4000000000b */
[----:B------:R-:W0:Y:S01]  /*1e750*/  LDSM.16.MT88.4 R8, [R3+0xd400] ;  /* 0x00d400000308783b */ /* 0x000e220000004200 */
[----:B------:R-:W-:Y:S01]  /*1e760*/  IMAD.IADD R12, R23, 0x1, R12 ;  /* 0x00000001170c7824 */ /* 0x000fe200078e020c */
[----:B------:R-:W-:-:S04]  /*1e770*/  LOP3.LUT R17, R24, 0x3800, RZ, 0xfc, !PT ;  /* 0x0000380018117812 */ /* 0x000fc800078efcff */
[----:B------:R1:W-:Y:S02]  /*1e780*/  STSM.16.M88.4 [R12], R4 ;  /* 0x000000040c007844 */ /* 0x0003e40000000200 */
[----:B-1----:R-:W-:Y:S01]  /*1e790*/  VIADD R12, R2, 0x4000 ;  /* 0x00004000020c7836 */ /* 0x002fe20000000000 */
[C-C-:B0-----:R-:W-:Y:S02]  /*1e7a0*/  PRMT R4, R8.reuse, 0x6420, R9.reuse ;  /* 0x0000642008047816 */ /* 0x141fe40000000009 */
[----:B------:R-:W-:Y:S02]  /*1e7b0*/  PRMT R5, R8, 0x7531, R9 ;  /* 0x0000753108057816 */ /* 0x000fe40000000009 */
[C-C-:B------:R-:W-:Y:S02]  /*1e7c0*/  PRMT R6, R10.reuse, 0x6420, R11.reuse ;  /* 0x000064200a067816 */ /* 0x140fe4000000000b */
[----:B------:R-:W-:Y:S02]  /*1e7d0*/  PRMT R7, R10, 0x7531, R11 ;  /* 0x000075310a077816 */ /* 0x000fe4000000000b */
[----:B------:R-:W-:-:S05]  /*1e7e0*/  IADD3 R8, R23, R17, R2 ;  /* 0x0000001117087210 */ /* 0x000fca0007ffe002 */
[----:B------:R0:W-:Y:S02]  /*1e7f0*/  STSM.16.M88.4 [R8], R4 ;  /* 0x0000000408007844 */ /* 0x0001e40000000200 */
[----:B0-----:R-:W-:-:S05]  /*1e800*/  LOP3.LUT R4, R12, R28, RZ, 0xfc, !PT ;  /* 0x0000001c0c047212 */ /* 0x001fca00078efcff */
[----:B------:R-:W-:-:S05]  /*1e810*/  IMAD.IADD R4, R22, 0x1, R4 ;  /* 0x0000000116047824 */ /* 0x000fca00078e0204 */
[----:B------:R-:W0:Y:S01]  /*1e820*/  LDSM.16.MT88.4 R8, [R4+0xa400] ;  /* 0x00a400000408783b */ /* 0x000e220000004200 */
[----:B------:R-:W-:Y:S02]  /*1e830*/  LOP3.LUT R12, R12, R24, RZ, 0xfc, !PT ;  /* 0x000000180c0c7212 */ /* 0x000fe400078efcff */
[----:B---3--:R-:W-:Y:S02]  /*1e840*/  ISETP.NE.AND P2, PT, R20, 0x3, PT ;  /* 0x000000031400780c */ /* 0x008fe40003f45270 */
[----:B------:R-:W-:Y:S02]  /*1e850*/  IADD3 R12, R23, R12, RZ ;  /* 0x0000000c170c7210 */ /* 0x000fe40007ffe0ff */
[C-C-:B0-----:R-:W-:Y:S02]  /*1e860*/  PRMT R4, R8.reuse, 0x6420, R9.reuse ;  /* 0x0000642008047816 */ /* 0x141fe40000000009 */
[----:B------:R-:W-:Y:S02]  /*1e870*/  PRMT R5, R8, 0x7531, R9 ;  /* 0x0000753108057816 */ /* 0x000fe40000000009 */
[----:B------:R-:W-:-:S02]  /*1e880*/  PRMT R6, R10, 0x6420, R11 ;  /* 0x000064200a067816 */ /* 0x000fc4000000000b */
[----:B------:R-:W-:Y:S02]  /*1e890*/  PRMT R7, R10, 0x7531, R11 ;  /* 0x000075310a077816 */ /* 0x000fe4000000000b */
[----:B------:R-:W0:Y:S01]  /*1e8a0*/  LDSM.16.MT88.4 R8, [R3+0xe400] ;  /* 0x00e400000308783b */ /* 0x000e220000004200 */
[----:B------:R-:W-:-:S03]  /*1e8b0*/  LOP3.LUT R17, R24, 0x4800, RZ, 0xfc, !PT ;  /* 0x0000480018117812 */ /* 0x000fc600078efcff */
[----:B------:R0:W-:Y:S01]  /*1e8c0*/  STSM.16.M88.4 [R12], R4 ;  /* 0x000000040c007844 */ /* 0x0001e20000000200 */
[----:B------:R-:W-:Y:S02]  /*1e8d0*/  IADD3 R2, R23, R17, R2 ;  /* 0x0000001117027210 */ /* 0x000fe40007ffe002 */
        /* <DEDUP_REMOVED lines=13> */
.L_x_7653:
[----:B-1----:R1:W-:Y:S01]  /*1e9b0*/  SYNCS.ARRIVE.TRANS64.A1T0 RZ, [R0+URZ+0x22850], RZ ;  /* 0x022850ff00ff79a7 */ /* 0x0023e2000810003f */
[----:B------:R-:W-:Y:S06]  /*1e9c0*/  BAR.SYNC.DEFER_BLOCKING 0x2, 0x80 ;  /* 0x0082000000007b1d */ /* 0x000fec0000010000 */
[----:B------:R-:W-:Y:S05]  /*1e9d0*/  @!P0 BRA `(.L_x_7654) ;  /* 0x0000000000048947 */ /* 0x000fea0003800000 */
[----:B------:R-:W-:Y:S01]  /*1e9e0*/  BPT.TRAP 0x1 ;  /* 0x000000040000795c */ /* 0x000fe20000300000 */
.L_x_7654:
[----:B0-----:R-:W2:Y:S01]  /*1e9f0*/  LDL R2, [R1+0x18] ;  /* 0x0000180001027983 */ /* 0x001ea20000100800 */
[----:B-1----:R-:W-:-:S03]  /*1ea00*/  VIADD R0, R0, 0x22880 ;  /* 0x0002288000007836 */ /* 0x002fc60000000000 */
[----:B------:R3:W5:Y:S01]  /*1ea10*/  LDL R27, [R1+0x4] ;  /* 0x00000400011b7983 */ /* 0x0007620000100800 */
[----:B------:R-:W-:Y:S01]  /*1ea20*/  IMAD.MOV.U32 R26, RZ, RZ, R34 ;  /* 0x000000ffff1a7224 */ /* 0x000fe200078e0022 */
[----:B--2---:R-:W-:-:S04]  /*1ea30*/  PRMT R0, R2, 0x654, R0 ;  /* 0x0000065402007816 */ /* 0x004fc80000000000 */
[----:B------:R3:W-:Y:S01]  /*1ea40*/  SYNCS.ARRIVE.TRANS64.RED.A1T0 RZ, [R0+URZ], RZ ;  /* 0x000000ff00ff79a7 */ /* 0x0007e2000810043f */
[----:B------:R-:W-:Y:S05]  /*1ea50*/  @P1 BRA `(.L_x_7655) ;  /* 0xffffffe400641947 */ /* 0x000fea000383ffff */
.L_x_7635:
[----:B0--3--:R-:W0:Y:S02]  /*1ea60*/  S2R R0, SR_TID.X ;  /* 0x0000000000007919 */ /* 0x009e240000002100 */
[----:B0-----:R-:W-:Y:S02]  /*1ea70*/  LOP3.LUT R2, R0, 0x7f, RZ, 0xc0, !PT ;  /* 0x0000007f00027812 */ /* 0x001fe400078ec0ff */
[----:B------:R-:W2:Y:S01]  /*1ea80*/  LDL R0, [R1+0x3c] ;  /* 0x00003c0001007983 */ /* 0x000ea20000100800 */
[----:B------:R-:W-:Y:S01]  /*1ea90*/  BSSY B0, `(.L_x_7656) ;  /* 0x0000010000007945 */ /* 0x000fe20003800000 */
[----:B------:R-:W-:Y:S02]  /*1eaa0*/  ISETP.NE.AND P1, PT, R2, RZ, PT ;  /* 0x000000ff0200720c */ /* 0x000fe40003f25270 */
[----:B--2---:R-:W-:-:S11]  /*1eab0*/  ISETP.NE.AND P0, PT, R0, 0x3, PT ;  /* 0x000000030000780c */ /* 0x004fd60003f05270 */
        /* <DEDUP_REMOVED lines=13> */
.L_x_7657:
[----:B------:R-:W-:Y:S05]  /*1eb90*/  BSYNC B0 ;  /* 0x0000000000007941 */ /* 0x000fea0003800000 */
.L_x_7656:
[----:B------:R-:W-:Y:S05]  /*1eba0*/  @!P0 BRA `(.L_x_7658) ;  /* 0x0000000000048947 */ /* 0x000fea0003800000 */
[----:B------:R-:W-:Y:S01]  /*1ebb0*/  BPT.TRAP 0x1 ;  /* 0x000000040000795c */ /* 0x000fe20000300000 */
.L_x_7658:
[----:B------:R-:W2:Y:S01]  /*1ebc0*/  LDL R0, [R1+0x4] ;  /* 0x0000040001007983 */ /* 0x000ea20000100800 */
[----:B------:R-:W-:Y:S01]  /*1ebd0*/  BSSY B0, `(.L_x_7659) ;  /* 0x0000006000007945 */ /* 0x000fe20003800000 */
[----:B--2---:R-:W-:Y:S01]  /*1ebe0*/  LOP3.LUT R3, R0, 0x1, RZ, 0x3c, !PT ;  /* 0x0000000100037812 */ /* 0x004fe200078e3cff */
[----:B------:R-:W-:-:S03]  /*1ebf0*/  IMAD R0, R34, 0x8, R22 ;  /* 0x0000000822007824 */ /* 0x000fc600078e0216 */
[----:B------:R-:W-:-:S04]  /*1ec00*/  SHF.L.U32 R3, R3, 0x1f, RZ ;  /* 0x0000001f03037819 */ /* 0x000fc800000006ff */
[----:B------:R-:W0:Y:S02]  /*1ec10*/  SYNCS.PHASECHK.TRANS64.TRYWAIT P1, [R0+URZ+0x22870], R3 ;  /* 0x02287003000075a7 */ /* 0x000e24000802017f */
[----:B0-----:R-:W-:Y:S05]  /*1ec20*/  @!P1 BRA `(.L_x_7660) ;  /* 0x0000007800bc9947 */ /* 0x001fea0003800000 */
.L_x_7924:
[----:B------:R-:W-:Y:S05]  /*1ec30*/  BSYNC B0 ;  /* 0x0000000000007941 */ /* 0x000fea0003800000 */
.L_x_7659:
[----:B------:R-:W2:Y:S02]  /*1ec40*/  LDL R2, [R1+0x4c] ;  /* 0x00004c0001027983 */ /* 0x000ea40000100800 */
[----:B--2---:R-:W-:-:S13]  /*1ec50*/  ISETP.NE.AND P1, PT, R2, 0x3, PT ;  /* 0x000000030200780c */ /* 0x004fda0003f25270 */
[----:B------:R-:W-:Y:S05]  /*1ec60*/  @!P1 BRA `(.L_x_7661) ;  /* 0x0000000000049947 */ /* 0x000fea0003800000 */
[----:B------:R-:W-:Y:S01]  /*1ec70*/  BPT.TRAP 0x1 ;  /* 0x000000040000795c */ /* 0x000fe20000300000 */
.L_x_7661:
[----:B------:R-:W0:Y:S02]  /*1ec80*/  LDL R2, [R1+0x4] ;  /* 0x0000040001027983 */ /* 0x000e240000100800 */
[----:B0-----:R-:W-:-:S04]  /*1ec90*/  SHF.L.U32 R3, R2, 0x1f, RZ ;  /* 0x0000001f02037819 */ /* 0x001fc800000006ff */
[----:B------:R-:W0:Y:S02]  /*1eca0*/  SYNCS.PHASECHK.TRANS64.TRYWAIT P1, [R0+URZ+0x22860], R3 ;  /* 0x02286003000075a7 */ /* 0x000e24000802017f */
[----:B0-----:R-:W-:Y:S05]  /*1ecb0*/  @!P1 BRA `(.L_x_7662) ;  /* 0x0000007800ac9947 */ /* 0x001fea0003800000 */
.L_x_7925:
[----:B------:R-:W2:Y:S01]  /*1ecc0*/  LDL R2, [R1+0x1c] ;  /* 0x00001c0001027983 */ /* 0x000ea20000100800 */
[----:B0-----:R-:W-:Y:S01]  /*1ecd0*/  IMAD R3, R34, 0x5000, RZ ;  /* 0x0000500022037824 */ /* 0x001fe200078e02ff */
[----:B------:R-:W-:Y:S05]  /*1ece0*/  WARPSYNC.ALL ;  /* 0x0000000000007948 */ /* 0x000fea0003800000 */
[C---:B------:R-:W-:Y:S02]  /*1ecf0*/  LOP3.LUT R5, R3.reuse, R28, RZ, 0xfc, !PT ;  /* 0x0000001c03057212 */ /* 0x040fe400078efcff */
[----:B------:R-:W-:Y:S02]  /*1ed00*/  LOP3.LUT R12, R3, R24, RZ, 0xfc, !PT ;  /* 0x00000018030c7212 */ /* 0x000fe400078efcff */
[----:B------:R-:W-:-:S02]  /*1ed10*/  IADD3 R13, R22, R5, RZ ;  /* 0x00000005160d7210 */ /* 0x000fc40007ffe0ff */
[----:B------:R-:W-:Y:S01]  /*1ed20*/  LOP3.LUT R18, R24, 0x1800, RZ, 0xfc, !PT ;  /* 0x0000180018127812 */ /* 0x000fe200078efcff */
[----:B------:R-:W-:Y:S02]  /*1ed30*/  IMAD.IADD R12, R23, 0x1, R12 ;  /* 0x00000001170c7824 */ /* 0x000fe400078e020c */
[----:B------:R-:W0:Y:S02]  /*1ed40*/  LDSM.16.MT88.4 R4, [R13+0xa400] ;  /* 0x00a400000d04783b */ /* 0x000e240000004200 */
[C-C-:B0-----:R-:W-:Y:S02]  /*1ed50*/  PRMT R8, R4.reuse, 0x6420, R5.reuse ;  /* 0x0000642004087816 */ /* 0x141fe40000000005 */
[----:B------:R-:W-:Y:S02]  /*1ed60*/  PRMT R9, R4, 0x7531, R5 ;  /* 0x0000753104097816 */ /* 0x000fe40000000005 */
[C-C-:B------:R-:W-:Y:S02]  /*1ed70*/  PRMT R10, R6.reuse, 0x6420, R7.reuse ;  /* 0x00006420060a7816 */ /* 0x140fe40000000007 */
[----:B------:R-:W-:-:S02]  /*1ed80*/  PRMT R11, R6, 0x7531, R7 ;  /* 0x00007531060b7816 */ /* 0x000fc40000000007 */
[----:B--2---:R-:W-:-:S05]  /*1ed90*/  IADD3 R2, R22, R2, R3 ;  /* 0x0000000216027210 */ /* 0x004fca0007ffe003 */
[----:B------:R-:W0:Y:S04]  /*1eda0*/  LDSM.16.MT88.4 R4, [R2+0xa400] ;  /* 0x00a400000204783b */ /* 0x000e280000004200 */
[----:B------:R0:W-:Y:S02]  /*1edb0*/  STSM.16.M88.4 [R12], R8 ;  /* 0x000000080c007844 */ /* 0x0001e40000000200 */
[C-C-:B0-----:R-:W-:Y:S02]  /*1edc0*/  PRMT R8, R4.reuse, 0x6420, R5.reuse ;  /* 0x0000642004087816 */ /* 0x141fe40000000005 */
[----:B------:R-:W-:Y:S02]  /*1edd0*/  PRMT R9, R4, 0x7531, R5 ;  /* 0x0000753104097816 */ /* 0x000fe40000000005 */
[----:B------:R-:W-:-:S02]  /*1ede0*/  LOP3.LUT R4, R3, 0x800, R24, 0xfe, !PT ;  /* 0x0000080003047812 */ /* 0x000fc400078efe18 */
[C-C-:B------:R-:W-:Y:S02]  /*1edf0*/  PRMT R10, R6.reuse, 0x6420, R7.reuse ;  /* 0x00006420060a7816 */ /* 0x140fe40000000007 */
[----:B------:R-:W-:Y:S01]  /*1ee00*/  PRMT R11, R6, 0x7531, R7 ;  /* 0x00007531060b7816 */ /* 0x000fe20000000007 */
[----:B------:R-:W-:-:S05]  /*1ee10*/  IMAD.IADD R4, R23, 0x1, R4 ;  /* 0x0000000117047824 */ /* 0x000fca00078e0204 */
[----:B------:R0:W-:Y:S02]  /*1ee20*/  STSM.16.M88.4 [R4], R8 ;  /* 0x0000000804007844 */ /* 0x0001e40000000200 */
[----:B0-----:R-:W-:-:S05]  /*1ee30*/  VIADD R8, R3, 0x1000 ;  /* 0x0000100003087836 */ /* 0x001fca0000000000 */
[C---:B------:R-:W-:Y:S02]  /*1ee40*/  LOP3.LUT R5, R8.reuse, R28, RZ, 0xfc, !PT ;  /* 0x0000001c08057212 */ /* 0x040fe400078efcff */
[----:B------:R-:W-:Y:S02]  /*1ee50*/  LOP3.LUT R8, R8, R24, RZ, 0xfc, !PT ;  /* 0x0000001808087212 */ /* 0x000fe400078efcff */
[----:B------:R-:W-:-:S03]  /*1ee60*/  IADD3 R17, R22, R5, RZ ;  /* 0x0000000516117210 */ /* 0x000fc60007ffe0ff */
[----:B------:R-:W-:Y:S02]  /*1ee70*/  IMAD.IADD R8, R23, 0x1, R8 ;  /* 0x0000000117087824 */ /* 0x000fe400078e0208 */
[----:B------:R-:W0:Y:S02]  /*1ee80*/  LDSM.16.MT88.4 R4, [R17+0xa400] ;  /* 0x00a400001104783b */ /* 0x000e240000004200 */
[C-C-:B0-----:R-:W-:Y:S02]  /*1ee90*/  PRMT R12, R4.reuse, 0x6420, R5.reuse ;  /* 0x00006420040c7816 */ /* 0x141fe40000000005 */
[----:B------:R-:W-:Y:S02]  /*1eea0*/  PRMT R13, R4, 0x7531, R5 ;  /* 0x00007531040d7816 */ /* 0x000fe40000000005 */
[C-C-:B------:R-:W-:Y:S02]  /*1eeb0*/  PRMT R14, R6.reuse, 0x6420, R7.reuse ;  /* 0x00006420060e7816 */ /* 0x140fe40000000007 */
[----:B------:R-:W-:-:S02]  /*1eec0*/  PRMT R15, R6, 0x7531, R7 ;  /* 0x00007531060f7816 */ /* 0x000fc40000000007 */
[----:B------:R-:W0:Y:S04]  /*1eed0*/  LDSM.16.MT88.4 R4, [R2+0xb400] ;  /* 0x00b400000204783b */ /* 0x000e280000004200 */
[----:B------:R0:W-:Y:S02]  /*1eee0*/  STSM.16.M88.4 [R8], R12 ;  /* 0x0000000c08007844 */ /* 0x0001e40000000200 */
[C-C-:B0-----:R-:W-:Y:S02]  /*1eef0*/  PRMT R8, R4.reuse, 0x6420, R5.reuse ;  /* 0x0000642004087816 */ /* 0x141fe40000000005 */
[----:B------:R-:W-:Y:S02]  /*1ef00*/  PRMT R9, R4, 0x7531, R5 ;  /* 0x0000753104097816 */ /* 0x000fe40000000005 */
[----:B------:R-:W-:-:S02]  /*1ef10*/  PRMT R10, R6, 0x6420, R7 ;  /* 0x00006420060a7816 */ /* 0x000fc40000000007 */
[----:B------:R-:W-:Y:S02]  /*1ef20*/  PRMT R11, R6, 0x7531, R7 ;  /* 0x00007531060b7816 */ /* 0x000fe40000000007 */
[----:B------:R-:W-:Y:S02]  /*1ef30*/  IADD3 R4, R23, R18, R3 ;  /* 0x0000001217047210 */ /* 0x000fe40007ffe003 */
[----:B------:R-:W-:-:S03]  /*1ef40*/  LOP3.LUT R18, R24, 0x2800, RZ, 0xfc, !PT ;  /* 0x0000280018127812 */ /* 0x000fc600078efcff */
[----:B------:R0:W-:Y:S02]  /*1ef50*/  STSM.16.M88.4 [R4], R8 ;  /* 0x0000000804007844 */ /* 0x0001e40000000200 */
[----:B0-----:R-:W-:-:S05]  /*1ef60*/  VIADD R8, R3, 0x2000 ;  /* 0x0000200003087836 */ /* 0x001fca0000000000 */
[C---:B------:R-:W-:Y:S02]  /*1ef70*/  LOP3.LUT R5, R8.reuse, R28, RZ, 0xfc, !PT ;  /* 0x0000001c08057212 */ /* 0x040fe400078efcff */
[----:B------:R-:W-:-:S03]  /*1ef80*/  LOP3.LUT R8, R8, R24, RZ, 0xfc, !PT ;  /* 0x0000001808087212 */ /* 0x000fc600078efcff */
[----:B------:R-:W-:Y:S01]  /*1ef90*/  IMAD.IADD R17, R22, 0x1, R5 ;  /* 0x0000000116117824 */ /* 0x000fe200078e0205 */
[----:B------:R-:W-:-:S04]  /*1efa0*/  IADD3 R8, R23, R8, RZ ;  /* 0x0000000817087210 */ /* 0x000fc80007ffe0ff */
        /* <DEDUP_REMOVED lines=8> */
[----:B------:R-:W-:Y:S02]  /*1f030*/  PRMT R9, R4, 0x7531, R5 ;  /* 0x0000753104097816 */ /* 0x000fe40000000005 */
[----:B------:R-:W-:Y:S02]  /*1f040*/  IADD3 R4, R23, R18, R3 ;  /* 0x0000001217047210 */ /* 0x000fe40007ffe003 */
[----:B------:R-:W2:Y:S01]  /*1f050*/  LDL R18, [R1+0x4c] ;  /* 0x00004c0001127983 */ /* 0x000ea20000100800 */
[C-C-:B------:R-:W-:Y:S02]  /*1f060*/  PRMT R10, R6.reuse, 0x6420, R7.reuse ;  /* 0x00006420060a7816 */ /* 0x140fe40000000007 */
[----:B------:R-:W-:-:S05]  /*1f070*/  PRMT R11, R6, 0x7531, R7 ;  /* 0x00007531060b7816 */ /* 0x000fca0000000007 */
[----:B------:R0:W-:Y:S02]  /*1f080*/  STSM.16.M88.4 [R4], R8 ;  /* 0x0000000804007844 */ /* 0x0001e40000000200 */
[----:B0-----:R-:W-:-:S05]  /*1f090*/  VIADD R8, R3, 0x3000 ;  /* 0x0000300003087836 */ /* 0x001fca0000000000 */
[----:B------:R-:W-:-:S05]  /*1f0a0*/  LOP3.LUT R5, R8, R28, RZ, 0xfc, !PT ;  /* 0x0000001c08057212 */ /* 0x000fca00078efcff */
[----:B------:R-:W-:-:S05]  /*1f0b0*/  IMAD.IADD R17, R22, 0x1, R5 ;  /* 0x0000000116117824 */ /* 0x000fca00078e0205 */
        /* <DEDUP_REMOVED lines=10> */
[C-C-:B0-----:R-:W-:Y:S02]  /*1f160*/  PRMT R8, R4.reuse, 0x6420, R5.reuse ;  /* 0x0000642004087816 */ /* 0x141fe40000000005 */
[----:B------:R-:W-:Y:S02]  /*1f170*/  PRMT R9, R4, 0x7531, R5 ;  /* 0x0000753104097816 */ /* 0x000fe40000000005 */
[C-C-:B------:R-:W-:Y:S02]  /*1f180*/  PRMT R10, R6.reuse, 0x6420, R7.reuse ;  /* 0x00006420060a7816 */ /* 0x140fe40000000007 */
[----:B------:R-:W-:Y:S02]  /*1f190*/  PRMT R11, R6, 0x7531, R7 ;  /* 0x00007531060b7816 */ /* 0x000fe40000000007 */
[----:B------:R-:W-:-:S05]  /*1f1a0*/  IADD3 R4, R23, R20, R3 ;  /* 0x0000001417047210 */ /* 0x000fca0007ffe003 */
[----:B------:R0:W-:Y:S02]  /*1f1b0*/  STSM.16.M88.4 [R4], R8 ;  /* 0x0000000804007844 */ /* 0x0001e40000000200 */
[----:B0-----:R-:W-:-:S04]  /*1f1c0*/  IADD3 R8, R3, 0x4000, RZ ;  /* 0x0000400003087810 */ /* 0x001fc80007ffe0ff */
[----:B------:R-:W-:-:S05]  /*1f1d0*/  LOP3.LUT R5, R8, R28, RZ, 0xfc, !PT ;  /* 0x0000001c08057212 */ /* 0x000fca00078efcff */
[----:B------:R-:W-:-:S05]  /*1f1e0*/  IMAD.IADD R17, R22, 0x1, R5 ;  /* 0x0000000116117824 */ /* 0x000fca00078e0205 */
[----:B------:R-:W0:Y:S01]  /*1f1f0*/  LDSM.16.MT88.4 R4, [R17+0xa400] ;  /* 0x00a400001104783b */ /* 0x000e220000004200 */
[----:B------:R-:W-:Y:S02]  /*1f200*/  LOP3.LUT R20, R24, 0x4800, RZ, 0xfc, !PT ;  /* 0x0000480018147812 */ /* 0x000fe400078efcff */
[----:B------:R-:W-:Y:S02]  /*1f210*/  LOP3.LUT R8, R8, R24, RZ, 0xfc, !PT ;  /* 0x0000001808087212 */ /* 0x000fe400078efcff */
[----:B------:R-:W-:-:S03]  /*1f220*/  IADD3 R3, R23, R20, R3 ;  /* 0x0000001417037210 */ /* 0x000fc60007ffe003 */
[----:B------:R-:W-:Y:S01]  /*1f230*/  IMAD.IADD R23, R23, 0x1, R8 ;  /* 0x0000000117177824 */ /* 0x000fe200078e0208 */
        /* <DEDUP_REMOVED lines=17> */
[----:B--2---:R-:W-:-:S13]  /*1f350*/  ISETP.NE.AND P1, PT, R18, 0x3, PT ;  /* 0x000000031200780c */ /* 0x004fda0003f25270 */
[----:B01----:R-:W-:Y:S05]  /*1f360*/  @!P1 BRA `(.L_x_7663) ;  /* 0x0000000000049947 */ /* 0x003fea0003800000 */
[----:B------:R-:W-:Y:S01]  /*1f370*/  BPT.TRAP 0x1 ;  /* 0x000000040000795c */ /* 0x000fe20000300000 */
.L_x_7663:
[----:B------:R0:W-:Y:S01]  /*1f380*/  SYNCS.ARRIVE.TRANS64.A1T0 RZ, [R0+URZ+0x22850], RZ ;  /* 0x022850ff00ff79a7 */ /* 0x0001e2000810003f */
[----:B------:R-:W-:Y:S06]  /*1f390*/  BAR.SYNC.DEFER_BLOCKING 0x2, 0x80 ;  /* 0x0082000000007b1d */ /* 0x000fec0000010000 */
[----:B------:R-:W-:Y:S05]  /*1f3a0*/  @!P0 BRA `(.L_x_7664) ;  /* 0x0000000000048947 */ /* 0x000fea0003800000 */
[----:B------:R-:W-:Y:S01]  /*1f3b0*/  BPT.TRAP 0x1 ;  /* 0x000000040000795c */ /* 0x000fe20000300000 */
.L_x_7664:
[----:B------:R-:W2:Y:S04]  /*1f3c0*/  LDL R3, [R1+0x18] ;  /* 0x0000180001037983 */ /* 0x000ea80000100800 */
[----:B------:R-:W3:Y:S01]  /*1f3d0*/  LDL.LU R2, [R1+0x4] ;  /* 0x0000040001027983 */ /* 0x000ee20000300800 */
[----:B0-----:R-:W-:Y:S01]  /*1f3e0*/  VIADD R0, R0, 0x22880 ;  /* 0x0002288000007836 */ /* 0x001fe20000000000 */
[----:B------:R-:W-:-:S04]  /*1f3f0*/  IADD3 R34, R34, 0x1, RZ ;  /* 0x0000000122227810 */ /* 0x000fc80007ffe0ff */
[----:B------:R-:W-:-:S04]  /*1f400*/  ISETP.NE.AND P0, PT, R34, 0x2, PT ;  /* 0x000000022200780c */ /* 0x000fc80003f05270 */
[----:B------:R-:W-:Y:S02]  /*1f410*/  SEL R34, R34, RZ, P0 ;  /* 0x000000ff22227207 */ /* 0x000fe40000000000 */
[----:B--2---:R-:W-:-:S04]  /*1f420*/  PRMT R0, R3, 0x654, R0 ;  /* 0x0000065403007816 */ /* 0x004fc80000000000 */
[----:B------:R0:W-:Y:S02]  /*1f430*/  SYNCS.ARRIVE.TRANS64.RED.A1T0 RZ, [R0+URZ], RZ ;  /* 0x000000ff00ff79a7 */ /* 0x0001e4000810043f */
[----:B0-----:R-:W-:-:S04]  /*1f440*/  SEL R0, RZ, 0x1, P0 ;  /* 0x00000001ff007807 */ /* 0x001fc80000000000 */
[----:B---3--:R-:W-:-:S05]  /*1f450*/  LOP3.LUT R2, R2, R0, RZ, 0x3c, !PT ;  /* 0x0000000002027212 */ /* 0x008fca00078e3cff */
[----:B------:R0:W-:Y:S02]  /*1f460*/  STL [R1+0x4], R2 ;  /* 0x0000040201007387 */ /* 0x0001e40000100800 */
.L_x_7607:
        /* <DEDUP_REMOVED lines=8> */
[----:B------:R2:W-:Y:S04]  /*1f4f0*/  STL [R1+0x18], R0 ;  /* 0x0000180001007387 */ /* 0x0005e80000100800 */
[----:B------:R2:W3:Y:S01]  /*1f500*/  LDS.128 R16, [R22+0x228d0] ;  /* 0x0228d00016107984 */ /* 0x0004e20000000c00 */
[----:B------:R-:W-:Y:S06]  /*1f510*/  BAR.ARV 0x4, 0x180 ;  /* 0x0106000000007b1d */ /* 0x000fec0000002000 */
[----:B------:R-:W-:Y:S05]  /*1f520*/  BRA `(.L_x_7666) ;  /* 0x0000000800487947 */ /* 0x000fea0003800000 */
.L_x_7665:
        /* <DEDUP_REMOVED lines=8> */
[----:B0-----:R-:W0:Y:S02]  /*1f5b0*/  @!P1 LDC.64 R2, c[0x0][0xc80] ;  /* 0x00032000ff029b82 */ /* 0x001e240000000a00 */
        /* <DEDUP_REMOVED lines=14> */
[----:B------:R-:W1:Y:S02]  /*1f6a0*/  SHFL.UP PT, R14, R5, 0x2, RZ ;  /* 0x04400000050e7989 */ /* 0x000e6400000e00ff */
[----:B-1----:R-:W-:-:S05]  /*1f6b0*/  SEL R6, R14, RZ, P2 ;  /* 0x000000ff0e067207 */ /* 0x002fca0001000000 */
        /* <DEDUP_REMOVED lines=10> */
[----:B------:R0:W1:Y:S02]  /*1f760*/  SHFL.IDX PT, R14, R3, 0x1f, 0x1f ;  /* 0x03e01f00030e7f89 */ /* 0x00006400000e0000 */
.L_x_7935:
[----:B------:R-:W-:Y:S02]  /*1f770*/  ULDC UR4, c[0x0][0xc38] ;  /* 0x00030e0000047ab9 */ /* 0x000fe40000000800 */
[----:B------:R-:W-:-:S04]  /*1f780*/  IMAD.U32 R16, RZ, RZ, UR4 ;  /* 0x00000004ff107e24 */ /* 0x000fc8000f8e00ff */
[----:B-1----:R-:W-:-:S04]  /*1f790*/  IMAD R5, R14, R16, RZ ;  /* 0x000000100e057224 */ /* 0x002fc800078e02ff */
[----:B------:R-:W-:-:S05]  /*1f7a0*/  IMAD.IADD R4, R4, 0x1, R5 ;  /* 0x0000000104047824 */ /* 0x000fca00078e0205 */
[----:B------:R-:W-:-:S13]  /*1f7b0*/  ISETP.GT.AND P6, PT, R4, R0, PT ;  /* 0x000000000400720c */ /* 0x000fda0003fc4270 */
[----:B------:R-:W-:Y:S05]  /*1f7c0*/  @P6 BRA `(.L_x_7668) ;  /* 0x00000000009c6947 */ /* 0x000fea0003800000 */
.L_x_7673:
[----:B------:R-:W1:Y:S01]  /*1f7d0*/  LDC R6, c[0x0][0xc3c] ;  /* 0x00030f00ff067b82 */ /* 0x000e620000000800 */
[----:B------:R-:W-:-:S04]  /*1f7e0*/  IADD3 R19, R19, 0x1f, RZ ;  /* 0x0000001f13137810 */ /* 0x000fc80007ffe0ff */
[----:B-1----:R-:W-:-:S13]  /*1f7f0*/  ISETP.GE.AND P6, PT, R19, R6, PT ;  /* 0x000000061300720c */ /* 0x002fda0003fc6270 */
[----:B------:R-:W-:Y:S05]  /*1f800*/  @P6 BRA `(.L_x_7669) ;  /* 0x0000000400446947 */ /* 0x000fea0003800000 */
[----:B------:R-:W1:Y:S01]  /*1f810*/  S2R R2, SR_TID.X ;  /* 0x0000000000027919 */ /* 0x000e620000002100 */
[----:B------:R-:W-:Y:S01]  /*1f820*/  BSSY B0, `(.L_x_7670) ;  /* 0x0000009000007945 */ /* 0x000fe20003800000 */
[----:B-1----:R-:W-:-:S05]  /*1f830*/  LOP3.LUT R2, R2, 0x1f, RZ, 0xc0, !PT ;  /* 0x0000001f02027812 */ /* 0x002fca00078ec0ff */
[----:B------:R-:W-:Y:S02]  /*1f840*/  IMAD.IADD R5, R19, 0x1, R2 ;  /* 0x0000000113057824 */ /* 0x000fe400078e0202 */
[----:B------:R-:W-:-:S03]  /*1f850*/  IMAD.MOV.U32 R2, RZ, RZ, RZ ;  /* 0x000000ffff027224 */ /* 0x000fc600078e00ff */
[----:B------:R-:W-:-:S13]  /*1f860*/  ISETP.GE.OR P6, PT, R5, R6, !P0 ;  /* 0x000000060500720c */ /* 0x000fda00047c6670 */
[----:B------:R-:W-:Y:S05]  /*1f870*/  @P6 BRA `(.L_x_7671) ;  /* 0x00000000000c6947 */ /* 0x000fea0003800000 */
[----:B0-----:R-:W0:Y:S02]  /*1f880*/  LDC.64 R2, c[0x0][0xc80] ;  /* 0x00032000ff027b82 */ /* 0x001e240000000a00 */
[----:B0-----:R-:W-:-:S06]  /*1f890*/  IMAD.WIDE R2, R5, 0x4, R2 ;  /* 0x0000000405027825 */ /* 0x001fcc00078e0202 */
[----:B------:R1:W5:Y:S02]  /*1f8a0*/  LDG.E R2, desc[UR60][R2.64] ;  /* 0x0000003c02027981 */ /* 0x000364000c1e1900 */
.L_x_7671:
[----:B------:R-:W-:Y:S05]  /*1f8b0*/  BSYNC B0 ;  /* 0x0000000000007941 */ /* 0x000fea0003800000 */
.L_x_7670:
[----:B------:R-:W-:-:S03]  /*1f8c0*/  UMOV UR4, 0xffffffff ;  /* 0xffffffff00047882 */ /* 0x000fc60000000000 */
[----:B------:R-:W-:Y:S05]  /*1f8d0*/  BRA.DIV UR4, `(.L_x_7672) ;  /* 0x0000007204dc7947 */ /* 0x000fea000b800000 */
[----:B-----5:R-:W2:Y:S02]  /*1f8e0*/  SHFL.UP PT, R14, R2, 0x1, RZ ;  /* 0x04200000020e7989 */ /* 0x020ea400000e00ff */
[----:B--2---:R-:W-:-:S05]  /*1f8f0*/  SEL R13, R14, RZ, P1 ;  /* 0x000000ff0e0d7207 */ /* 0x004fca0000800000 */
[----:B------:R-:W-:-:S05]  /*1f900*/  IMAD.IADD R13, R2, 0x1, R13 ;  /* 0x00000001020d7824 */ /* 0x000fca00078e020d */
[----:B------:R-:W2:Y:S02]  /*1f910*/  SHFL.UP PT, R14, R13, 0x2, RZ ;  /* 0x044000000d0e7989 */ /* 0x000ea400000e00ff */
[----:B--2---:R-:W-:-:S04]  /*1f920*/  SEL R14, R14, RZ, P2 ;  /* 0x000000ff0e0e7207 */ /* 0x004fc80001000000 */
[----:B------:R-:W-:-:S05]  /*1f930*/  IADD3 R5, R13, R14, RZ ;  /* 0x0000000e0d057210 */ /* 0x000fca0007ffe0ff */
[----:B------:R-:W2:Y:S02]  /*1f940*/  SHFL.UP PT, R14, R5, 0x4, RZ ;  /* 0x04800000050e7989 */ /* 0x000ea400000e00ff */
[----:B--2---:R-:W-:-:S05]  /*1f950*/  SEL R6, R14, RZ, P3 ;  /* 0x000000ff0e067207 */ /* 0x004fca0001800000 */
[----:B------:R-:W-:-:S05]  /*1f960*/  IMAD.IADD R6, R5, 0x1, R6 ;  /* 0x0000000105067824 */ /* 0x000fca00078e0206 */
[----:B------:R-:W2:Y:S02]  /*1f970*/  SHFL.UP PT, R14, R6, 0x8, RZ ;  /* 0x05000000060e7989 */ /* 0x000ea400000e00ff */
[----:B--2---:R-:W-:-:S05]  /*1f980*/  SEL R7, R14, RZ, P4 ;  /* 0x000000ff0e077207 */ /* 0x004fca0002000000 */
[----:B------:R-:W-:-:S05]  /*1f990*/  IMAD.IADD R7, R6, 0x1, R7 ;  /* 0x0000000106077824 */ /* 0x000fca00078e0207 */
[----:B------:R-:W2:Y:S02]  /*1f9a0*/  SHFL.UP PT, R14, R7, 0x10, RZ ;  /* 0x06000000070e7989 */ /* 0x000ea400000e00ff */
[----:B--2---:R-:W-:-:S05]  /*1f9b0*/  SEL R14, R14, RZ, P5 ;  /* 0x000000ff0e0e7207 */ /* 0x004fca0002800000 */
[----:B01----:R-:W-:-:S05]  /*1f9c0*/  IMAD.IADD R3, R7, 0x1, R14 ;  /* 0x0000000107037824 */ /* 0x003fca00078e020e */
[----:B------:R0:W1:Y:S02]  /*1f9d0*/  SHFL.IDX PT, R14, R3, 0x1f, 0x1f ;  /* 0x03e01f00030e7f89 */ /* 0x00006400000e0000 */
.L_x_7943:
[----:B------:R-:W-:Y:S02]  /*1f9e0*/  ULDC UR4, c[0x0][0xc38] ;  /* 0x00030e0000047ab9 */ /* 0x000fe40000000800 */
[----:B------:R-:W-:-:S05]  /*1f9f0*/  MOV R16, UR4 ;  /* 0x0000000400107c02 */ /* 0x000fca0008000f00 */
[----:B-1----:R-:W-:-:S04]  /*1fa00*/  IMAD R5, R14, R16, RZ ;  /* 0x000000100e057224 */ /* 0x002fc800078e02ff */
[----:B------:R-:W-:-:S05]  /*1fa10*/  IMAD.IADD R4, R5, 0x1, R4 ;  /* 0x0000000105047824 */ /* 0x000fca00078e0204 */
[----:B------:R-:W-:-:S13]  /*1fa20*/  ISETP.GT.AND P6, PT, R4, R0, PT ;  /* 0x000000000400720c */ /* 0x000fda0003fc4270 */
[----:B------:R-:W-:Y:S05]  /*1fa30*/  @!P6 BRA `(.L_x_7673) ;  /* 0xfffffffc0064e947 */ /* 0x000fea000383ffff */
.L_x_7668:
        /* <DEDUP_REMOVED lines=8> */
.L_x_7947:
[----:B------:R-:W-:Y:S01]  /*1fac0*/  ISETP.NE.AND P0, PT, R5, RZ, PT ;  /* 0x000000ff0500720c */ /* 0x000fe20003f05270 */
[----:B------:R-:W-:-:S12]  /*1fad0*/  IMAD.MOV.U32 R14, RZ, RZ, RZ ;  /* 0x000000ffff0e7224 */ /* 0x000fd800078e00ff */
[----:B------:R-:W-:Y:S05]  /*1fae0*/  @!P0 BRA `(.L_x_7675) ;  /* 0x0000000000108947 */ /* 0x000fea0003800000 */
[----:B------:R-:W-:Y:S01]  /*1faf0*/  UMOV UR4, 0xffffffff ;  /* 0xffffffff00047882 */ /* 0x000fe20000000000 */
[----:B------:R-:W-:Y:S02]  /*1fb00*/  IADD3 R12, R4, -0x1, RZ ;  /* 0xffffffff040c7810 */ /* 0x000fe40007ffe0ff */
[----:B------:R-:W-:Y:S05]  /*1fb10*/  BRA.DIV UR4, `(.L_x_7676) ;  /* 0x0000007604507947 */ /* 0x000fea000b800000 */
[----:B------:R3:W4:Y:S02]  /*1fb20*/  SHFL.IDX PT, R14, R3, R12, 0x1f ;  /* 0x00001f0c030e7589 */ /* 0x00072400000e0000 */
.L_x_7675:
[-C--:B--2---:R-:W-:Y:S01]  /*1fb30*/  IABS R5, R17.reuse ;  /* 0x0000001100057213 */ /* 0x084fe20000000000 */
[----:B----4-:R-:W-:Y:S01]  /*1fb40*/  IMAD R16, R14, R16, R6 ;  /* 0x000000100e107224 */ /* 0x010fe200078e0206 */
[----:B------:R-:W-:Y:S01]  /*1fb50*/  IABS R8, R17 ;  /* 0x0000001100087213 */ /* 0x000fe20000000000 */
[----:B------:R-:W-:Y:S01]  /*1fb60*/  IMAD.IADD R19, R4, 0x1, R19 ;  /* 0x0000000104137824 */ /* 0x000fe200078e0213 */
[----:B------:R-:W2:Y:S02]  /*1fb70*/  I2F.RP R6, R5 ;  /* 0x0000000500067306 */ /* 0x000ea40000209400 */
[----:B------:R-:W-:-:S06]  /*1fb80*/  IADD3 R0, R0, -R16, RZ ;  /* 0x8000001000007210 */ /* 0x000fcc0007ffe0ff */
[----:B--2---:R-:W2:Y:S02]  /*1fb90*/  MUFU.RCP R6, R6 ;  /* 0x0000000600067308 */ /* 0x004ea40000001000 */
[----:B--2---:R-:W-:Y:S02]  /*1fba0*/  VIADD R7, R6, 0xffffffe ;  /* 0x0ffffffe06077836 */ /* 0x004fe40000000000 */
[----:B------:R-:W-:-:S04]  /*1fbb0*/  IMAD.MOV R6, RZ, RZ, -R8 ;  /* 0x000000ffff067224 */ /* 0x000fc800078e0a08 */
[----:B0--3--:R-:W1:Y:S02]  /*1fbc0*/  F2I.FTZ.U32.TRUNC.NTZ R3, R7 ;  /* 0x0000000700037305 */ /* 0x009e64000021f000 */
[----:B-1----:R-:W-:-:S04]  /*1fbd0*/  IMAD.MOV R2, RZ, RZ, -R3 ;  /* 0x000000ffff027224 */ /* 0x002fc800078e0a03 */
[----:B------:R-:W-:Y:S02]  /*1fbe0*/  IMAD R9, R2, R5, RZ ;  /* 0x0000000502097224 */ /* 0x000fe400078e02ff */
[----:B------:R-:W-:-:S04]  /*1fbf0*/  IMAD.MOV.U32 R2, RZ, RZ, RZ ;  /* 0x000000ffff027224 */ /* 0x000fc800078e00ff */
[----:B------:R-:W-:Y:S01]  /*1fc00*/  IMAD.HI.U32 R2, R3, R9, R2 ;  /* 0x0000000903027227 */ /* 0x000fe200078e0002 */
        /* <DEDUP_REMOVED lines=10> */
[----:B------:R-:W-:-:S05]  /*1fcb0*/  @P0 IADD3 R2, R2, 0x1, RZ ;  /* 0x0000000102020810 */ /* 0x000fca0007ffe0ff */
[----:B------:R-:W-:Y:S01]  /*1fcc0*/  @!P2 IMAD.MOV R2, RZ, RZ, -R2 ;  /* 0x000000ffff02a224 */ /* 0x000fe200078e0a02 */
[----:B------:R-:W-:-:S04]  /*1fcd0*/  @!P1 LOP3.LUT R2, RZ, R17, RZ, 0x33, !PT ;  /* 0x00000011ff029212 */ /* 0x000fc800078e33ff */
[----:B------:R-:W-:Y:S01]  /*1fce0*/  MOV R18, R2 ;  /* 0x0000000200127202 */ /* 0x000fe20000000f00 */
[----:B------:R-:W-:-:S04]  /*1fcf0*/  IMAD.MOV R3, RZ, RZ, -R2 ;  /* 0x000000ffff037224 */ /* 0x000fc800078e0a02 */
[----:B------:R-:W-:Y:S01]  /*1fd00*/  IMAD R17, R17, R3, R0 ;  /* 0x0000000311117224 */ /* 0x000fe200078e0200 */
[----:B------:R-:W-:Y:S06]  /*1fd10*/  BRA `(.L_x_7677) ;  /* 0x00000000001c7947 */ /* 0x000fec0003800000 */
.L_x_7669:
[----:B------:R-:W-:Y:S01]  /*1fd20*/  UMOV UR4, URZ ;  /* 0x0000003f00047c82 */ /* 0x000fe20008000000 */
[----:B------:R-:W-:Y:S01]  /*1fd30*/  UMOV UR5, URZ ;  /* 0x0000003f00057c82 */ /* 0x000fe20008000000 */
[----:B------:R-:W-:Y:S01]  /*1fd40*/  ULDC UR6, c[0x0][0xc3c] ;  /* 0x00030f0000067ab9 */ /* 0x000fe20000000800 */
[----:B------:R-:W-:Y:S01]  /*1fd50*/  IMAD.MOV.U32 R16, RZ, RZ, R0 ;  /* 0x000000ffff107224 */ /* 0x000fe200078e0000 */
[----:B------:R-:W-:Y:S01]  /*1fd60*/  MOV R19, UR6 ;  /* 0x0000000600137c02 */ /* 0x000fe20008000f00 */
[----:B------:R-:W-:Y:S02]  /*1fd70*/  IMAD.U32 R17, RZ, RZ, UR4 ;  /* 0x00000004ff117e24 */ /* 0x000fe4000f8e00ff */
[----:B------:R-:W-:-:S07]  /*1fd80*/  IMAD.U32 R18, RZ, RZ, UR5 ;  /* 0x00000005ff127e24 */ /* 0x000fce000f8e00ff */
.L_x_7677:
        /* <DEDUP_REMOVED lines=12> */
.L_x_7666:
[----:B------:R-:W-:Y:S02]  /*1fe50*/  ULDC UR4, c[0x0][0xc3c] ;  /* 0x00030f0000047ab9 */ /* 0x000fe40000000800 */
[----:B---3--:R-:W-:-:S13]  /*1fe60*/  ISETP.GE.AND P0, PT, R19, UR4, PT ;  /* 0x0000000413007c0c */ /* 0x008fda000bf06270 */
[----:B------:R-:W-:Y:S05]  /*1fe70*/  @!P0 BRA `(.L_x_7678) ;  /* 0xffffff9400088947 */ /* 0x000fea000383ffff */
[----:B------:R-:W-:Y:S05]  /*1fe80*/  BSYNC B7 ;  /* 0x0000000000077941 */ /* 0x000fea0003800000 */
.L_x_7570:
[----:B0-2---:R-:W2:Y:S01]  /*1fe90*/  LDL.LU R0, [R1+0x48] ;  /* 0x0000480001007983 */ /* 0x005ea20000300800 */
[----:B------:R-:W-:Y:S01]  /*1fea0*/  BSSY B0, `(.L_x_7679) ;  /* 0x000000b000007945 */ /* 0x000fe20003800000 */
[----:B------:R-:W0:Y:S01]  /*1feb0*/  S2R R5, SR_CgaCtaId ;  /* 0x0000000000057919 */ /* 0x000e220000008800 */
        /* <DEDUP_REMOVED lines=9> */
.L_x_7950:
[----:B------:R-:W-:Y:S05]  /*1ff50*/  BSYNC B0 ;  /* 0x0000000000007941 */ /* 0x000fea0003800000 */
.L_x_7679:
[----:B------:R-:W-:-:S03]  /*1ff60*/  UMOV UR4, 0xffffffff ;  /* 0xffffffff00047882 */ /* 0x000fc60000000000 */
[----:B------:R-:W-:Y:S05]  /*1ff70*/  BRA.DIV UR4, `(.L_x_7681) ;  /* 0x0000007204707947 */ /* 0x000fea000b800000 */
[----:B0-----:R-:W0:Y:S02]  /*1ff80*/  S2R R0, SR_TID.X ;  /* 0x0000000000007919 */ /* 0x001e240000002100 */
[----:B0-----:R-:W-:-:S04]  /*1ff90*/  SHF.R.U32.HI R0, RZ, 0x5, R0 ;  /* 0x00000005ff007819 */ /* 0x001fc80000011600 */
[----:B------:R-:W-:-:S05]  /*1ffa0*/  LOP3.LUT R0, R0, 0x3, RZ, 0xc0, !PT ;  /* 0x0000000300007812 */ /* 0x000fca00078ec0ff */
[----:B------:R0:W1:Y:S02]  /*1ffb0*/  SHFL.IDX PT, R14, R0, RZ, 0x1f ;  /* 0x00001fff000e7589 */ /* 0x00006400000e0000 */
.L_x_7953:
[----:B-1----:R-:W-:-:S13]  /*1ffc0*/  ISETP.NE.AND P0, PT, R14, RZ, PT ;  /* 0x000000ff0e00720c */ /* 0x002fda0003f05270 */
[----:B------:R-:W-:Y:S05]  /*1ffd0*/  @P0 BRA `(.L_x_7397) ;  /* 0x0000000000b00947 */ /* 0x000fea0003800000 */
[----:B------:R-:W-:-:S03]  /*1ffe0*/  UMOV UR4, 0xffffffff ;  /* 0xffffffff00047882 */ /* 0x000fc60000000000 */
[----:B------:R-:W-:Y:S05]  /*1fff0*/  BRA.DIV UR4, `(.L_x_7682) ;  /* 0x0000007204847947 */ /* 0x000fea000b800000 */
[----:B------:R-:W-:-:S13]  /*20000*/  ELECT P6, URZ, PT ;  /* 0x00000000003f782f */ /* 0x000fda00038c0000 */
.L_x_7956:
[----:B------:R-:W-:Y:S05]  /*20010*/  @!P6 BRA `(.L_x_7397) ;  /* 0x0000000000a0e947 */ /* 0x000fea0003800000 */
[----:B0-----:R-:W2:Y:S02]  /*20020*/  LDL.LU R0, [R1+0x20] ;  /* 0x0000200001007983 */ /* 0x001ea40000300800 */
[----:B--2---:R-:W-:-:S04]  /*20030*/  LOP3.LUT R0, R0, 0x2, RZ, 0xfc, !PT ;  /* 0x0000000200007812 */ /* 0x004fc800078efcff */
[----:B------:R-:W-:-:S13]  /*20040*/  ISETP.NE.AND P0, PT, R0, 0x3, PT ;  /* 0x000000030000780c */ /* 0x000fda0003f05270 */
[----:B------:R-:W-:Y:S05]  /*20050*/  @!P0 BRA `(.L_x_7683) ;  /* 0x0000000000048947 */ /* 0x000fea0003800000 */
[----:B------:R-:W-:Y:S01]  /*20060*/  BPT.TRAP 0x1 ;  /* 0x000000040000795c */ /* 0x000fe20000300000 */
.L_x_7683:
[----:B------:R-:W2:Y:S01]  /*20070*/  LDL R0, [R1+0x4] ;  /* 0x0000040001007983 */ /* 0x000ea20000100800 */
[C---:B------:R-:W-:Y:S01]  /*20080*/  IMAD R3, R34.reuse, 0x8, R5 ;  /* 0x0000000822037824 */ /* 0x040fe200078e0205 */
[----:B------:R-:W-:-:S04]  /*20090*/  IADD3 R34, R34, 0x1, RZ ;  /* 0x0000000122227810 */ /* 0x000fc80007ffe0ff */
[----:B------:R-:W-:Y:S02]  /*200a0*/  ISETP.NE.AND P2, PT, R34, 0x2, PT ;  /* 0x000000022200780c */ /* 0x000fe40003f45270 */
[----:B--2---:R-:W-:Y:S02]  /*200b0*/  SHF.L.U32 R2, R0, 0x1f, RZ ;  /* 0x0000001f00027819 */ /* 0x004fe400000006ff */
[----:B------:R-:W-:Y:S02]  /*200c0*/  SEL R0, RZ, 0x1, P2 ;  /* 0x00000001ff007807 */ /* 0x000fe40001000000 */
[----:B------:R-:W0:Y:S02]  /*200d0*/  SYNCS.PHASECHK.TRANS64.TRYWAIT P1, [R3+URZ+0x22840], R2 ;  /* 0x02284002030075a7 */ /* 0x000e24000802017f */
[----:B0-----:R-:W-:Y:S05]  /*200e0*/  @!P1 BRA `(.L_x_7684) ;  /* 0x0000007000689947 */ /* 0x001fea0003800000 */
.L_x_7957:
[----:B------:R-:W2:Y:S01]  /*200f0*/  LDL.LU R4, [R1+0x4] ;  /* 0x0000040001047983 */ /* 0x000ea20000300800 */
[----:B------:R-:W-:Y:S02]  /*20100*/  SEL R34, R34, RZ, P2 ;  /* 0x000000ff22227207 */ /* 0x000fe40001000000 */
[----:B--2---:R-:W-:Y:S01]  /*20110*/  LOP3.LUT R0, R4, R0, RZ, 0x3c, !PT ;  /* 0x0000000004007212 */ /* 0x004fe200078e3cff */
[----:B------:R-:W-:Y:S06]  /*20120*/  @!P0 BRA `(.L_x_7685) ;  /* 0x0000000000048947 */ /* 0x000fec0003800000 */
[----:B------:R-:W-:Y:S01]  /*20130*/  BPT.TRAP 0x1 ;  /* 0x000000040000795c */ /* 0x000fe20000300000 */
.L_x_7685:
[----:B------:R-:W-:Y:S01]  /*20140*/  IMAD R5, R34, 0x8, R5 ;  /* 0x0000000822057824 */ /* 0x000fe200078e0205 */
[----:B------:R-:W-:-:S04]  /*20150*/  SHF.L.U32 R0, R0, 0x1f, RZ ;  /* 0x0000001f00007819 */ /* 0x000fc800000006ff */
[----:B------:R-:W1:Y:S02]  /*20160*/  SYNCS.PHASECHK.TRANS64.TRYWAIT P1, [R5+URZ+0x22840], R0 ;  /* 0x02284000050075a7 */ /* 0x000e64000802017f */
[----:B-1----:R-:W-:Y:S05]  /*20170*/  @!P1 BRA `(.L_x_7686) ;  /* 0x0000007000589947 */ /* 0x002fea0003800000 */
.L_x_7958:
[----:B------:R-:W-:Y:S05]  /*20180*/  @!P0 BRA `(.L_x_7687) ;  /* 0x0000000000048947 */ /* 0x000fea0003800000 */
[----:B------:R-:W-:Y:S01]  /*20190*/  BPT.TRAP 0x1 ;  /* 0x000000040000795c */ /* 0x000fe20000300000 */
.L_x_7687:
[----:B------:R-:W2:Y:S02]  /*201a0*/  SYNCS.PHASECHK.TRANS64.TRYWAIT P1, [R3+URZ+0x22860], R2 ;  /* 0x02286002030075a7 */ /* 0x000ea4000802017f */
[----:B--2---:R-:W-:Y:S05]  /*201b0*/  @!P1 BRA `(.L_x_7688) ;  /* 0x00000070005c9947 */ /* 0x004fea0003800000 */
.L_x_7959:
[----:B------:R-:W-:Y:S05]  /*201c0*/  @!P0 BRA `(.L_x_7689) ;  /* 0x0000000000048947 */ /* 0x000fea0003800000 */
[----:B------:R-:W-:Y:S01]  /*201d0*/  BPT.TRAP 0x1 ;  /* 0x000000040000795c */ /* 0x000fe20000300000 */
.L_x_7689:
[----:B------:R-:W3:Y:S02]  /*201e0*/  SYNCS.PHASECHK.TRANS64.TRYWAIT P1, [R5+URZ+0x22860], R0 ;  /* 0x02286000050075a7 */ /* 0x000ee4000802017f */
[----:B---3--:R-:W-:Y:S05]  /*201f0*/  @!P1 BRA `(.L_x_7690) ;  /* 0x0000007000609947 */ /* 0x008fea0003800000 */
.L_x_7960:
[----:B------:R-:W-:Y:S05]  /*20200*/  @!P0 BRA `(.L_x_7691) ;  /* 0x0000000000048947 */ /* 0x000fea0003800000 */
[----:B------:R-:W-:Y:S01]  /*20210*/  BPT.TRAP 0x1 ;  /* 0x000000040000795c */ /* 0x000fe20000300000 */
.L_x_7691:
[----:B------:R-:W4:Y:S02]  /*20220*/  SYNCS.PHASECHK.TRANS64.TRYWAIT P1, [R3+URZ+0x22880], R2 ;  /* 0x02288002030075a7 */ /* 0x000f24000802017f */
[----:B----4-:R-:W-:Y:S05]  /*20230*/  @!P1 BRA `(.L_x_7692) ;  /* 0x0000007000649947 */ /* 0x010fea0003800000 */
.L_x_7961:
[----:B------:R-:W-:Y:S05]  /*20240*/  @!P0 BRA `(.L_x_7693) ;  /* 0x0000000000048947 */ /* 0x000fea0003800000 */
[----:B------:R-:W-:Y:S01]  /*20250*/  BPT.TRAP 0x1 ;  /* 0x000000040000795c */ /* 0x000fe20000300000 */
.L_x_7693:
[----:B------:R0:W0:Y:S02]  /*20260*/  SYNCS.PHASECHK.TRANS64.TRYWAIT P0, [R5+URZ+0x22880], R0 ;  /* 0x02288000050075a7 */ /* 0x000024000800017f */
[----:B0-----:R-:W-:Y:S05]  /*20270*/  @!P0 NANOSLEEP.SYNCS 0x989680 ;  /* 0x009896800000895d */ /* 0x001fea0003900000 */
[----:B------:R-:W0:Y:S02]  /*20280*/  @!P0 SYNCS.PHASECHK.TRANS64 P0, [R5+URZ+0x22880], R0 ;  /* 0x02288000050085a7 */ /* 0x000e24000800007f */
[----:B0-----:R-:W-:Y:S05]  /*20290*/  @!P0 BRA `(.L_x_7693) ;  /* 0xfffffffc00f08947 */ /* 0x001fea000383ffff */
.L_x_7397:
[----:B------:R-:W-:Y:S05]  /*202a0*/  BSYNC B8 ;  /* 0x0000000000087941 */ /* 0x000fea0003800000 */
.L_x_7394:
[----:B------:R-:W-:Y:S05]  /*202b0*/  EXIT ;  /* 0x000000000000794d */ /* 0x000fea0003800000 */
.L_x_7417:
[----:B---3--:R3:W4:Y:S02]  /*202c0*/  SYNCS.PHASECHK.TRANS64.TRYWAIT P6, [R88+URZ+0x22890], R100 ;  /* 0x02289064580075a7 */ /* 0x00872400080c017f */
[----:B----4-:R-:W-:Y:S05]  /*202d0*/  @!P6 NANOSLEEP.SYNCS 0x989680 ;  /* 0x009896800000e95d */ /* 0x010fea0003900000 */
[----:B------:R-:W4:Y:S02]  /*202e0*/  @!P6 SYNCS.PHASECHK.TRANS64 P6, [R88+URZ+0x22890], R100 ;  /* 0x022890645800e5a7 */ /* 0x000f2400080c007f */
[----:B----4-:R-:W-:Y:S05]  /*202f0*/  @!P6 BRA `(.L_x_7417) ;  /* 0xfffffffc00f0e947 */ /* 0x010fea000383ffff */
[----:B------:R-:W-:Y:S05]  /*20300*/  BRA `(.L_x_7694) ;  /* 0xfffffe2400a07947 */ /* 0x000fea000383ffff */
.L_x_7418:
[----:B------:R-:W-:Y:S01]  /*20310*/  BSSY B1, `(.L_x_7695) ;  /* 0x0000008000017945 */ /* 0x000fe20003800000 */
[----:B01----:R-:W-:Y:S01]  /*20320*/  IMAD.MOV.U32 R13, RZ, RZ, R102 ;  /* 0x000000ffff0d7224 */ /* 0x003fe200078e0066 */
[----:B------:R-:W-:Y:S01]  /*20330*/  MOV R11, 0x1c1f ;  /* 0x00001c1f000b7802 */ /* 0x000fe20000000f00 */
[----:B------:R-:W-:Y:S02]  /*20340*/  IMAD.MOV.U32 R12, RZ, RZ, RZ ;  /* 0x000000ffff0c7224 */ /* 0x000fe400078e00ff */
[----:B------:R-:W-:-:S07]  /*20350*/  IMAD.MOV.U32 R15, RZ, RZ, -0x1 ;  /* 0xffffffffff0f7424 */ /* 0x000fce00078e00ff */
[----:B--23--:R-:W-:Y:S05]  /*20360*/  WARPSYNC.COLLECTIVE R15, `(.L_x_7696) ;  /* 0x000000000f087348 */ /* 0x00cfea0003c00000 */
[----:B------:R0:W1:Y:S02]  /*20370*/  SHFL.IDX P6, R14, R13, R12, R11 ;  /* 0x0000000c0d0e7389 */ /* 0x00006400000c000b */
[----:B0123--:R-:W-:Y:S01]  /*20380*/  ENDCOLLECTIVE ;  /* 0x000000000000791b */ /* 0x00ffe20003800000 */
.L_x_7696:
[----:B------:R-:W-:Y:S05]  /*20390*/  BSYNC B1 ;  /* 0x0000000000017941 */ /* 0x000fea0003800000 */
.L_x_7695:
        /* <DEDUP_REMOVED lines=8> */
.L_x_7697:
[----:B------:R-:W-:Y:S05]  /*20420*/  BRA `(.L_x_7698) ;  /* 0xfffffe24006c7947 */ /* 0x000fea000383ffff */
.L_x_7427:
[----:B------:R-:W-:Y:S01]  /*20430*/  BSSY B1, `(.L_x_7699) ;  /* 0x0000008000017945 */ /* 0x000fe20003800000 */
[----:B01----:R-:W-:Y:S01]  /*20440*/  IMAD.MOV.U32 R13, RZ, RZ, R102 ;  /* 0x000000ffff0d7224 */ /* 0x003fe200078e0066 */
[----:B------:R-:W-:Y:S01]  /*20450*/  MOV R12, 0x1 ;  /* 0x00000001000c7802 */ /* 0x000fe20000000f00 */
[----:B------:R-:W-:Y:S02]  /*20460*/  IMAD.MOV.U32 R11, RZ, RZ, 0x1c1f ;  /* 0x00001c1fff0b7424 */ /* 0x000fe400078e00ff */
[----:B------:R-:W-:-:S07]  /*20470*/  IMAD.MOV.U32 R15, RZ, RZ, -0x1 ;  /* 0xffffffffff0f7424 */ /* 0x000fce00078e00ff */
[----:B--234-:R-:W-:Y:S05]  /*20480*/  WARPSYNC.COLLECTIVE R15, `(.L_x_7700) ;  /* 0x000000000f087348 */ /* 0x01cfea0003c00000 */
[----:B------:R0:W1:Y:S02]  /*20490*/  SHFL.IDX P6, R14, R13, R12, R11 ;  /* 0x0000000c0d0e7389 */ /* 0x00006400000c000b */
[----:B01234-:R-:W-:Y:S01]  /*204a0*/  ENDCOLLECTIVE ;  /* 0x000000000000791b */ /* 0x01ffe20003800000 */
.L_x_7700:
[----:B------:R-:W-:Y:S05]  /*204b0*/  BSYNC B1 ;  /* 0x0000000000017941 */ /* 0x000fea0003800000 */
.L_x_7699:
        /* <DEDUP_REMOVED lines=8> */
.L_x_7701:
[----:B------:R-:W-:Y:S05]  /*20540*/  BRA `(.L_x_7702) ;  /* 0xfffffe3000ec7947 */ /* 0x000fea000383ffff */
.L_x_7436:
[----:B------:R-:W-:Y:S01]  /*20550*/  BSSY B1, `(.L_x_7703) ;  /* 0x0000008000017945 */ /* 0x000fe20003800000 */
[----:B-1----:R-:W-:Y:S01]  /*20560*/  MOV R13, R102 ;  /* 0x00000066000d7202 */ /* 0x002fe20000000f00 */
[----:B------:R-:W-:Y:S02]  /*20570*/  IMAD.MOV.U32 R12, RZ, RZ, 0x2 ;  /* 0x00000002ff0c7424 */ /* 0x000fe400078e00ff */
[----:B0-----:R-:W-:Y:S02]  /*20580*/  IMAD.MOV.U32 R11, RZ, RZ, 0x1c1f ;  /* 0x00001c1fff0b7424 */ /* 0x001fe400078e00ff */
[----:B------:R-:W-:-:S07]  /*20590*/  IMAD.MOV.U32 R15, RZ, RZ, -0x1 ;  /* 0xffffffffff0f7424 */ /* 0x000fce00078e00ff */
[----:B--234-:R-:W-:Y:S05]  /*205a0*/  WARPSYNC.COLLECTIVE R15, `(.L_x_7704) ;  /* 0x000000000f087348 */ /* 0x01cfea0003c00000 */
[----:B------:R0:W1:Y:S02]  /*205b0*/  SHFL.IDX P6, R14, R13, R12, R11 ;  /* 0x0000000c0d0e7389 */ /* 0x00006400000c000b */
[----:B01234-:R-:W-:Y:S01]  /*205c0*/  ENDCOLLECTIVE ;  /* 0x000000000000791b */ /* 0x01ffe20003800000 */
.L_x_7704:
[----:B------:R-:W-:Y:S05]  /*205d0*/  BSYNC B1 ;  /* 0x0000000000017941 */ /* 0x000fea0003800000 */
.L_x_7703:
        /* <DEDUP_REMOVED lines=8> */
.L_x_7705:
[----:B------:R-:W-:Y:S05]  /*20660*/  BRA `(.L_x_7706) ;  /* 0xfffffe4000787947 */ /* 0x000fea000383ffff */
.L_x_7446:
[----:B-1----:R1:W2:Y:S02]  /*20670*/  SYNCS.PHASECHK.TRANS64.TRYWAIT P3, [R88+URZ+0x22890], R100 ;  /* 0x02289064580075a7 */ /* 0x0022a4000806017f */
[----:B--2---:R-:W-:Y:S05]  /*20680*/  @!P3 NANOSLEEP.SYNCS 0x989680 ;  /* 0x009896800000b95d */ /* 0x004fea0003900000 */
[----:B------:R-:W2:Y:S02]  /*20690*/  @!P3 SYNCS.PHASECHK.TRANS64 P3, [R88+URZ+0x22890], R100 ;  /* 0x022890645800b5a7 */ /* 0x000ea4000806007f */
[----:B--2---:R-:W-:Y:S05]  /*206a0*/  @!P3 BRA `(.L_x_7446) ;  /* 0xfffffffc00f0b947 */ /* 0x004fea000383ffff */
[----:B------:R-:W-:Y:S05]  /*206b0*/  BRA `(.L_x_7707) ;  /* 0xfffffe54003c7947 */ /* 0x000fea000383ffff */
.L_x_7447:
        /* <DEDUP_REMOVED lines=8> */
.L_x_7709:
[----:B------:R-:W-:Y:S05]  /*20740*/  BSYNC B1 ;  /* 0x0000000000017941 */ /* 0x000fea0003800000 */
.L_x_7708:
        /* <DEDUP_REMOVED lines=8> */
.L_x_7710:
[----:B------:R-:W-:Y:S01]  /*207d0*/  IMAD.MOV.U32 R105, RZ, RZ, R14 ;  /* 0x000000ffff697224 */ /* 0x000fe200078e000e */
[----:B------:R-:W-:Y:S06]  /*207e0*/  BRA `(.L_x_7711) ;  /* 0xfffffe5400087947 */ /* 0x000fec000383ffff */
.L_x_7452:
        /* <DEDUP_REMOVED lines=8> */
.L_x_7713:
[----:B------:R-:W-:Y:S05]  /*20870*/  BSYNC B1 ;  /* 0x0000000000017941 */ /* 0x000fea0003800000 */
.L_x_7712:
        /* <DEDUP_REMOVED lines=8> */
.L_x_7714:
[----:B------:R-:W-:Y:S05]  /*20900*/  BRA `(.L_x_7715) ;  /* 0xfffffe60009c7947 */ /* 0x000fea000383ffff */
.L_x_7457:
[----:B------:R-:W-:Y:S01]  /*20910*/  BSSY B1, `(.L_x_7716) ;  /* 0x0000008000017945 */ /* 0x000fe20003800000 */
[----:B0-----:R-:W-:Y:S01]  /*20920*/  MOV R13, R102 ;  /* 0x00000066000d7202 */ /* 0x001fe20000000f00 */
[----:B------:R-:W-:Y:S02]  /*20930*/  IMAD.MOV.U32 R12, RZ, RZ, 0x2 ;  /* 0x00000002ff0c7424 */ /* 0x000fe400078e00ff */
[----:B------:R-:W-:Y:S02]  /*20940*/  IMAD.MOV.U32 R11, RZ, RZ, 0x1c1f ;  /* 0x00001c1fff0b7424 */ /* 0x000fe400078e00ff */
[----:B------:R-:W-:-:S07]  /*20950*/  IMAD.MOV.U32 R15, RZ, RZ, -0x1 ;  /* 0xffffffffff0f7424 */ /* 0x000fce00078e00ff */
[----:B-1234-:R-:W-:Y:S05]  /*20960*/  WARPSYNC.COLLECTIVE R15, `(.L_x_7717) ;  /* 0x000000000f087348 */ /* 0x01efea0003c00000 */
[----:B------:R0:W0:Y:S02]  /*20970*/  SHFL.IDX P6, R14, R13, R12, R11 ;  /* 0x0000000c0d0e7389 */ /* 0x00002400000c000b */
[----:B01234-:R-:W-:Y:S01]  /*20980*/  ENDCOLLECTIVE ;  /* 0x000000000000791b */ /* 0x01ffe20003800000 */
.L_x_7717:
[----:B------:R-:W-:Y:S05]  /*20990*/  BSYNC B1 ;  /* 0x0000000000017941 */ /* 0x000fea0003800000 */
.L_x_7716:
        /* <DEDUP_REMOVED lines=8> */
.L_x_7718:
[----:B------:R-:W-:Y:S05]  /*20a20*/  BRA `(.L_x_7719) ;  /* 0xfffffe7000487947 */ /* 0x000fea000383ffff */
.L_x_7462:
[----:B0-----:R0:W1:Y:S02]  /*20a30*/  SYNCS.PHASECHK.TRANS64.TRYWAIT P2, [R88+URZ+0x22890], R100 ;  /* 0x02289064580075a7 */ /* 0x001064000804017f */
[----:B-1----:R-:W-:Y:S05]  /*20a40*/  @!P2 NANOSLEEP.SYNCS 0x989680 ;  /* 0x009896800000a95d */ /* 0x002fea0003900000 */
[----:B------:R-:W1:Y:S02]  /*20a50*/  @!P2 SYNCS.PHASECHK.TRANS64 P2, [R88+URZ+0x22890], R100 ;  /* 0x022890645800a5a7 */ /* 0x000e64000804007f */
[----:B-1----:R-:W-:Y:S05]  /*20a60*/  @!P2 BRA `(.L_x_7462) ;  /* 0xfffffffc00f0a947 */ /* 0x002fea000383ffff */
[----:B------:R-:W-:Y:S05]  /*20a70*/  BRA `(.L_x_7720) ;  /* 0xfffffe8000307947 */ /* 0x000fea000383ffff */
.L_x_7463:
        /* <DEDUP_REMOVED lines=8> */
.L_x_7722:
[----:B------:R-:W-:Y:S05]  /*20b00*/  BSYNC B1 ;  /* 0x0000000000017941 */ /* 0x000fea0003800000 */
.L_x_7721:
        /* <DEDUP_REMOVED lines=8> */
.L_x_7723:
[----:B------:R-:W-:Y:S05]  /*20b90*/  BRA `(.L_x_7724) ;  /* 0xfffffe8000547947 */ /* 0x000fea000383ffff */
.L_x_7466:
[----:B------:R-:W-:Y:S01]  /*20ba0*/  BSSY B1, `(.L_x_7725) ;  /* 0x0000008000017945 */ /* 0x000fe20003800000 */
[----:B------:R-:W-:Y:S01]  /*20bb0*/  IMAD.MOV.U32 R13, RZ, RZ, R9 ;  /* 0x000000ffff0d7224 */ /* 0x000fe200078e0009 */
[----:B------:R-:W-:Y:S01]  /*20bc0*/  MOV R11, 0x1c1f ;  /* 0x00001c1f000b7802 */ /* 0x000fe20000000f00 */
[----:B------:R-:W-:Y:S02]  /*20bd0*/  IMAD.MOV.U32 R12, RZ, RZ, 0x1 ;  /* 0x00000001ff0c7424 */ /* 0x000fe400078e00ff */
[----:B----4-:R-:W-:-:S07]  /*20be0*/  IMAD.MOV.U32 R15, RZ, RZ, -0x1 ;  /* 0xffffffffff0f7424 */ /* 0x010fce00078e00ff */
[----:B0123--:R-:W-:Y:S05]  /*20bf0*/  WARPSYNC.COLLECTIVE R15, `(.L_x_7726) ;  /* 0x000000000f087348 */ /* 0x00ffea0003c00000 */
[----:B---3--:R3:W4:Y:S02]  /*20c00*/  SHFL.IDX P6, R14, R13, R12, R11 ;  /* 0x0000000c0d0e7389 */ /* 0x00872400000c000b */
[----:B01234-:R-:W-:Y:S01]  /*20c10*/  ENDCOLLECTIVE ;  /* 0x000000000000791b */ /* 0x01ffe20003800000 */
.L_x_7726:
[----:B------:R-:W-:Y:S05]  /*20c20*/  BSYNC B1 ;  /* 0x0000000000017941 */ /* 0x000fea0003800000 */
.L_x_7725:
        /* <DEDUP_REMOVED lines=8> */
.L_x_7727:
[----:B------:R-:W-:Y:S05]  /*20cb0*/  BRA `(.L_x_7728) ;  /* 0xfffffe8000547947 */ /* 0x000fea000383ffff */
.L_x_7469:
[----:B------:R-:W-:Y:S01]  /*20cc0*/  BSSY B1, `(.L_x_7729) ;  /* 0x0000008000017945 */ /* 0x000fe20003800000 */
[----:B------:R-:W-:Y:S01]  /*20cd0*/  IMAD.MOV.U32 R13, RZ, RZ, R9 ;  /* 0x000000ffff0d7224 */ /* 0x000fe200078e0009 */
[----:B------:R-:W-:Y:S01]  /*20ce0*/  MOV R12, 0x2 ;  /* 0x00000002000c7802 */ /* 0x000fe20000000f00 */
[----:B------:R-:W-:Y:S02]  /*20cf0*/  IMAD.MOV.U32 R11, RZ, RZ, 0x1c1f ;  /* 0x00001c1fff0b7424 */ /* 0x000fe400078e00ff */
[----:B---3--:R-:W-:-:S07]  /*20d00*/  IMAD.MOV.U32 R15, RZ, RZ, -0x1 ;  /* 0xffffffffff0f7424 */ /* 0x008fce00078e00ff */
[----:B012-4-:R-:W-:Y:S05]  /*20d10*/  WARPSYNC.COLLECTIVE R15, `(.L_x_7730) ;  /* 0x000000000f087348 */ /* 0x017fea0003c00000 */
[----:B------:R3:W0:Y:S02]  /*20d20*/  SHFL.IDX P6, R14, R13, R12, R11 ;  /* 0x0000000c0d0e7389 */ /* 0x00062400000c000b */
[----:B01234-:R-:W-:Y:S01]  /*20d30*/  ENDCOLLECTIVE ;  /* 0x000000000000791b */ /* 0x01ffe20003800000 */
.L_x_7730:
[----:B------:R-:W-:Y:S05]  /*20d40*/  BSYNC B1 ;  /* 0x0000000000017941 */ /* 0x000fea0003800000 */
.L_x_7729:
        /* <DEDUP_REMOVED lines=8> */
.L_x_7731:
[----:B------:R-:W-:Y:S05]  /*20dd0*/  BRA `(.L_x_7732) ;  /* 0xfffffe8000587947 */ /* 0x000fea000383ffff */
.L_x_7473:
[----:B0-----:R0:W4:Y:S02]  /*20de0*/  SYNCS.PHASECHK.TRANS64.TRYWAIT P3, [R88+URZ+0x228b0], R100 ;  /* 0x0228b064580075a7 */ /* 0x001124000806017f */
[----:B----4-:R-:W-:Y:S05]  /*20df0*/  @!P3 NANOSLEEP.SYNCS 0x989680 ;  /* 0x009896800000b95d */ /* 0x010fea0003900000 */
[----:B------:R-:W4:Y:S02]  /*20e00*/  @!P3 SYNCS.PHASECHK.TRANS64 P3, [R88+URZ+0x228b0], R100 ;  /* 0x0228b0645800b5a7 */ /* 0x000f24000806007f */
[----:B----4-:R-:W-:Y:S05]  /*20e10*/  @!P3 BRA `(.L_x_7473) ;  /* 0xfffffffc00f0b947 */ /* 0x010fea000383ffff */
[----:B------:R-:W-:Y:S05]  /*20e20*/  BRA `(.L_x_7733) ;  /* 0xfffffe8000cc7947 */ /* 0x000fea000383ffff */
.L_x_7483:
[----:B------:R-:W-:Y:S01]  /*20e30*/  BSSY B0, `(.L_x_7734) ;  /* 0x0000008000007945 */ /* 0x000fe20003800000 */
[----:B------:R-:W-:Y:S01]  /*20e40*/  MOV R13, R229 ;  /* 0x000000e5000d7202 */ /* 0x000fe20000000f00 */
[----:B------:R-:W-:Y:S02]  /*20e50*/  IMAD.MOV.U32 R12, RZ, RZ, RZ ;  /* 0x000000ffff0c7224 */ /* 0x000fe400078e00ff */
[----:B------:R-:W-:Y:S02]  /*20e60*/  IMAD.MOV.U32 R11, RZ, RZ, 0x1f ;  /* 0x0000001fff0b7424 */ /* 0x000fe400078e00ff */
[----:B------:R-:W-:-:S07]  /*20e70*/  IMAD.MOV.U32 R15, RZ, RZ, -0x1 ;  /* 0xffffffffff0f7424 */ /* 0x000fce00078e00ff */
[----:B-----5:R-:W-:Y:S05]  /*20e80*/  WARPSYNC.COLLECTIVE R15, `(.L_x_7735) ;  /* 0x000000000f087348 */ /* 0x020fea0003c00000 */
[----:B------:R0:W1:Y:S02]  /*20e90*/  SHFL.IDX P6, R14, R13, R12, R11 ;  /* 0x0000000c0d0e7389 */ /* 0x00006400000c000b */
[----:B01---5:R-:W-:Y:S01]  /*20ea0*/  ENDCOLLECTIVE ;  /* 0x000000000000791b */ /* 0x023fe20003800000 */
.L_x_7735:
[----:B------:R-:W-:Y:S05]  /*20eb0*/  BSYNC B0 ;  /* 0x0000000000007941 */ /* 0x000fea0003800000 */
.L_x_7734:
[----:B------:R-:W-:Y:S01]  /*20ec0*/  MOV R168, R14 ;  /* 0x0000000e00a87202 */ /* 0x000fe20000000f00 */
[----:B------:R-:W-:Y:S06]  /*20ed0*/  BRA `(.L_x_7736) ;  /* 0xfffffe8800c87947 */ /* 0x000fec000383ffff */
.L_x_7495:
        /* <DEDUP_REMOVED lines=8> */
.L_x_7738:
[----:B------:R-:W-:Y:S05]  /*20f60*/  BSYNC B1 ;  /* 0x0000000000017941 */ /* 0x000fea0003800000 */
.L_x_7737:
        /* <DEDUP_REMOVED lines=8> */
.L_x_7739:
[----:B------:R-:W-:Y:S02]  /*20ff0*/  IMAD.MOV.U32 R13, RZ, RZ, R30 ;  /* 0x000000ffff0d7224 */ /* 0x000fe400078e001e */
[----:B------:R-:W-:-:S07]  /*21000*/  IMAD.MOV.U32 R0, RZ, RZ, R14 ;  /* 0x000000ffff007224 */ /* 0x000fce00078e000e */
[----:B------:R-:W-:Y:S05]  /*21010*/  WARPSYNC.COLLECTIVE R15, `(.L_x_7740) ;  /* 0x000000000f087348 */ /* 0x000fea0003c00000 */
[----:B------:R0:W1:Y:S02]  /*21020*/  SHFL.IDX P6, R14, R13, R12, R11 ;  /* 0x0000000c0d0e7389 */ /* 0x00006400000c000b */
[----:B01----:R-:W-:Y:S01]  /*21030*/  ENDCOLLECTIVE ;  /* 0x000000000000791b */ /* 0x003fe20003800000 */
.L_x_7740:
[----:B------:R-:W-:Y:S01]  /*21040*/  IMAD.MOV.U32 R13, RZ, RZ, R28 ;  /* 0x000000ffff0d7224 */ /* 0x000fe200078e001c */
[----:B------:R-:W-:-:S07]  /*21050*/  MOV R5, R14 ;  /* 0x0000000e00057202 */ /* 0x000fce0000000f00 */
[----:B------:R-:W-:Y:S05]  /*21060*/  WARPSYNC.COLLECTIVE R15, `(.L_x_7741) ;  /* 0x000000000f087348 */ /* 0x000fea0003c00000 */
[----:B------:R0:W1:Y:S02]  /*21070*/  SHFL.IDX P6, R14, R13, R12, R11 ;  /* 0x0000000c0d0e7389 */ /* 0x00006400000c000b */
[----:B01----:R-:W-:Y:S01]  /*21080*/  ENDCOLLECTIVE ;  /* 0x000000000000791b */ /* 0x003fe20003800000 */
.L_x_7741:
[----:B------:R-:W-:Y:S05]  /*21090*/  BRA `(.L_x_7742) ;  /* 0xfffffe9000587947 */ /* 0x000fea000383ffff */
.L_x_7499:
[----:B0-----:R0:W1:Y:S02]  /*210a0*/  SYNCS.PHASECHK.TRANS64.TRYWAIT P0, [R18+URZ+0x22800], R41 ;  /* 0x02280029120075a7 */ /* 0x001064000800017f */
[----:B-1----:R-:W-:Y:S05]  /*210b0*/  @!P0 NANOSLEEP.SYNCS 0x989680 ;  /* 0x009896800000895d */ /* 0x002fea0003900000 */
[----:B------:R-:W1:Y:S02]  /*210c0*/  @!P0 SYNCS.PHASECHK.TRANS64 P0, [R18+URZ+0x22800], R41 ;  /* 0x02280029120085a7 */ /* 0x000e64000800007f */
[----:B-1----:R-:W-:Y:S05]  /*210d0*/  @!P0 BRA `(.L_x_7499) ;  /* 0xfffffffc00f08947 */ /* 0x002fea000383ffff */
[----:B------:R-:W-:Y:S05]  /*210e0*/  BRA `(.L_x_7743) ;  /* 0xfffffe9400b07947 */ /* 0x000fea000383ffff */
.L_x_7507:
        /* <DEDUP_REMOVED lines=8> */
.L_x_7745:
[----:B------:R-:W-:Y:S05]  /*21170*/  BSYNC B1 ;  /* 0x0000000000017941 */ /* 0x000fea0003800000 */
.L_x_7744:
        /* <DEDUP_REMOVED lines=8> */
.L_x_7746:
[----:B------:R-:W-:Y:S01]  /*21200*/  MOV R13, R30 ;  /* 0x0000001e000d7202 */ /* 0x000fe20000000f00 */
[----:B------:R-:W-:-:S07]  /*21210*/  IMAD.MOV.U32 R5, RZ, RZ, R14 ;  /* 0x000000ffff057224 */ /* 0x000fce00078e000e */
[----:B------:R-:W-:Y:S05]  /*21220*/  WARPSYNC.COLLECTIVE R15, `(.L_x_7747) ;  /* 0x000000000f087348 */ /* 0x000fea0003c00000 */
[----:B------:R0:W1:Y:S02]  /*21230*/  SHFL.IDX P6, R14, R13, R12, R11 ;  /* 0x0000000c0d0e7389 */ /* 0x00006400000c000b */
[----:B01----:R-:W-:Y:S01]  /*21240*/  ENDCOLLECTIVE ;  /* 0x000000000000791b */ /* 0x003fe20003800000 */
.L_x_7747:
[----:B------:R-:W-:Y:S02]  /*21250*/  IMAD.MOV.U32 R13, RZ, RZ, R28 ;  /* 0x000000ffff0d7224 */ /* 0x000fe400078e001c */
[----:B------:R-:W-:-:S07]  /*21260*/  IMAD.MOV.U32 R7, RZ, RZ, R14 ;  /* 0x000000ffff077224 */ /* 0x000fce00078e000e */
[----:B------:R-:W-:Y:S05]  /*21270*/  WARPSYNC.COLLECTIVE R15, `(.L_x_7748) ;  /* 0x000000000f087348 */ /* 0x000fea0003c00000 */
[----:B------:R0:W1:Y:S02]  /*21280*/  SHFL.IDX P6, R14, R13, R12, R11 ;  /* 0x0000000c0d0e7389 */ /* 0x00006400000c000b */
[----:B01----:R-:W-:Y:S01]  /*21290*/  ENDCOLLECTIVE ;  /* 0x000000000000791b */ /* 0x003fe20003800000 */
.L_x_7748:
[----:B------:R-:W-:Y:S01]  /*212a0*/  IMAD.MOV.U32 R21, RZ, RZ, R14 ;  /* 0x000000ffff157224 */ /* 0x000fe200078e000e */
[----:B------:R-:W-:Y:S06]  /*212b0*/  BRA `(.L_x_7749) ;  /* 0xfffffeac007c7947 */ /* 0x000fec000383ffff */
.L_x_7511:
[----:B0-----:R0:W1:Y:S02]  /*212c0*/  SYNCS.PHASECHK.TRANS64.TRYWAIT P1, [R18+URZ+0x22800], R37 ;  /* 0x02280025120075a7 */ /* 0x001064000802017f */
[----:B-1----:R-:W-:Y:S05]  /*212d0*/  @!P1 NANOSLEEP.SYNCS 0x989680 ;  /* 0x009896800000995d */ /* 0x002fea0003900000 */
[----:B------:R-:W1:Y:S02]  /*212e0*/  @!P1 SYNCS.PHASECHK.TRANS64 P1, [R18+URZ+0x22800], R37 ;  /* 0x02280025120095a7 */ /* 0x000e64000802007f */
[----:B-1----:R-:W-:Y:S05]  /*212f0*/  @!P1 BRA `(.L_x_7511) ;  /* 0xfffffffc00f09947 */ /* 0x002fea000383ffff */
[----:B------:R-:W-:Y:S05]  /*21300*/  BRA `(.L_x_7750) ;  /* 0xfffffeb000987947 */ /* 0x000fea000383ffff */
.L_x_7517:
[----:B--2---:R2:W3:Y:S02]  /*21310*/  SYNCS.PHASECHK.TRANS64.TRYWAIT P1, [R3+URZ+0x22830], R4 ;  /* 0x02283004030075a7 */ /* 0x0044e4000802017f */
[----:B---3--:R-:W-:Y:S05]  /*21320*/  @!P1 NANOSLEEP.SYNCS 0x989680 ;  /* 0x009896800000995d */ /* 0x008fea0003900000 */
[----:B------:R-:W3:Y:S02]  /*21330*/  @!P1 SYNCS.PHASECHK.TRANS64 P1, [R3+URZ+0x22830], R4 ;  /* 0x02283004030095a7 */ /* 0x000ee4000802007f */
[----:B---3--:R-:W-:Y:S05]  /*21340*/  @!P1 BRA `(.L_x_7517) ;  /* 0xfffffffc00f09947 */ /* 0x008fea000383ffff */
[----:B------:R-:W-:Y:S05]  /*21350*/  BRA `(.L_x_7516) ;  /* 0xfffffecc000c7947 */ /* 0x000fea000383ffff */
.L_x_7524:
[----:B-1----:R1:W2:Y:S02]  /*21360*/  SYNCS.PHASECHK.TRANS64.TRYWAIT P2, [R13+URZ+0x22830], R12 ;  /* 0x0228300c0d0075a7 */ /* 0x0022a4000804017f */
[----:B--2---:R-:W-:Y:S05]  /*21370*/  @!P2 NANOSLEEP.SYNCS 0x989680 ;  /* 0x009896800000a95d */ /* 0x004fea0003900000 */
[----:B------:R-:W2:Y:S02]  /*21380*/  @!P2 SYNCS.PHASECHK.TRANS64 P2, [R13+URZ+0x22830], R12 ;  /* 0x0228300c0d00a5a7 */ /* 0x000ea4000804007f */
[----:B--2---:R-:W-:Y:S05]  /*21390*/  @!P2 BRA `(.L_x_7524) ;  /* 0xfffffffc00f0a947 */ /* 0x004fea000383ffff */
[----:B------:R-:W-:Y:S05]  /*213a0*/  BRA `(.L_x_7523) ;  /* 0xffffff0800247947 */ /* 0x000fea000383ffff */
.L_x_7528:
[----:B-1----:R1:W2:Y:S02]  /*213b0*/  SYNCS.PHASECHK.TRANS64.TRYWAIT P1, [R13+URZ+0x22850], R12 ;  /* 0x0228500c0d0075a7 */ /* 0x0022a4000802017f */
[----:B--2---:R-:W-:Y:S05]  /*213c0*/  @!P1 NANOSLEEP.SYNCS 0x989680 ;  /* 0x009896800000995d */ /* 0x004fea0003900000 */
[----:B------:R-:W2:Y:S02]  /*213d0*/  @!P1 SYNCS.PHASECHK.TRANS64 P1, [R13+URZ+0x22850], R12 ;  /* 0x0228500c0d0095a7 */ /* 0x000ea4000802007f */
[----:B--2---:R-:W-:Y:S05]  /*213e0*/  @!P1 BRA `(.L_x_7528) ;  /* 0xfffffffc00f09947 */ /* 0x004fea000383ffff */
[----:B------:R-:W-:Y:S05]  /*213f0*/  BRA `(.L_x_7525) ;  /* 0xffffff14004c7947 */ /* 0x000fea000383ffff */
.L_x_7535:
[----:B-1----:R1:W2:Y:S02]  /*21400*/  SYNCS.PHASECHK.TRANS64.TRYWAIT P1, [R11+URZ+0x22850], R0 ;  /* 0x022850000b0075a7 */ /* 0x0022a4000802017f */
[----:B--2---:R-:W-:Y:S05]  /*21410*/  @!P1 NANOSLEEP.SYNCS 0x989680 ;  /* 0x009896800000995d */ /* 0x004fea0003900000 */
[----:B------:R-:W2:Y:S02]  /*21420*/  @!P1 SYNCS.PHASECHK.TRANS64 P1, [R11+URZ+0x22850], R0 ;  /* 0x022850000b0095a7 */ /* 0x000ea4000802007f */
[----:B--2---:R-:W-:Y:S05]  /*21430*/  @!P1 BRA `(.L_x_7535) ;  /* 0xfffffffc00f09947 */ /* 0x004fea000383ffff */
[----:B------:R-:W-:Y:S05]  /*21440*/  BRA `(.L_x_7534) ;  /* 0xffffff3c00e07947 */ /* 0x000fea000383ffff */
.L_x_7539:
[----:B------:R-:W-:Y:S01]  /*21450*/  MOV R12, R0 ;  /* 0x00000000000c7202 */ /* 0x000fe20000000f00 */
[----:B------:R-:W-:Y:S01]  /*21460*/  IMAD.MOV.U32 R11, RZ, RZ, 0x1c1f ;  /* 0x00001c1fff0b7424 */ /* 0x000fe200078e00ff */
[----:B------:R-:W-:Y:S01]  /*21470*/  SEL R5, R97, R96, P0 ;  /* 0x0000006061057207 */ /* 0x000fe20000000000 */
[----:B------:R-:W-:Y:S01]  /*21480*/  IMAD.MOV.U32 R15, RZ, RZ, -0x1 ;  /* 0xffffffffff0f7424 */ /* 0x000fe200078e00ff */
[----:B------:R-:W-:Y:S02]  /*21490*/  SEL R7, R96, R97, P0 ;  /* 0x0000006160077207 */ /* 0x000fe40000000000 */
[----:B------:R-:W-:-:S07]  /*214a0*/  SEL R9, R93, R92, P0 ;  /* 0x0000005c5d097207 */ /* 0x000fce0000000000 */
[----:B-1----:R-:W-:Y:S05]  /*214b0*/  WARPSYNC.COLLECTIVE R15, `(.L_x_7751) ;  /* 0x000000000f087348 */ /* 0x002fea0003c00000 */
[----:B------:R0:W2:Y:S02]  /*214c0*/  SHFL.IDX P6, R14, R13, R12, R11 ;  /* 0x0000000c0d0e7389 */ /* 0x0000a400000c000b */
[----:B012---:R-:W-:Y:S01]  /*214d0*/  ENDCOLLECTIVE ;  /* 0x000000000000791b */ /* 0x007fe20003800000 */
.L_x_7751:
        /* <DEDUP_REMOVED lines=18> */
.L_x_7752:
        /* <DEDUP_REMOVED lines=18> */
.L_x_7753:
[----:B------:R-:W-:Y:S02]  /*21720*/  SEL R59, R46, R61, P0 ;  /* 0x0000003d2e3b7207 */ /* 0x000fe40000000000 */
[----:B------:R-:W-:Y:S02]  /*21730*/  SEL R61, R61, R46, P0 ;  /* 0x0000002e3d3d7207 */ /* 0x000fe40000000000 */
[----:B------:R-:W-:Y:S02]  /*21740*/  SEL R57, R52, R57, P0 ;  /* 0x0000003934397207 */ /* 0x000fe40000000000 */
[----:B------:R-:W-:Y:S02]  /*21750*/  SEL R4, R6, R3, P0 ;  /* 0x0000000306047207 */ /* 0x000fe40000000000 */
[----:B------:R-:W-:Y:S01]  /*21760*/  SEL R6, R3, R6, P0 ;  /* 0x0000000603067207 */ /* 0x000fe20000000000 */
[----:B------:R-:W-:Y:S02]  /*21770*/  IMAD.MOV.U32 R13, RZ, RZ, R7 ;  /* 0x000000ffff0d7224 */ /* 0x000fe400078e0007 */
[----:B------:R-:W-:-:S02]  /*21780*/  IMAD.MOV.U32 R12, RZ, RZ, R2 ;  /* 0x000000ffff0c7224 */ /* 0x000fc400078e0002 */
[----:B------:R-:W-:-:S07]  /*21790*/  IMAD.MOV.U32 R10, RZ, RZ, R14 ;  /* 0x000000ffff0a7224 */ /* 0x000fce00078e000e */
[----:B------:R-:W-:Y:S05]  /*217a0*/  WARPSYNC.COLLECTIVE R15, `(.L_x_7754) ;  /* 0x000000000f087348 */ /* 0x000fea0003c00000 */
[----:B------:R0:W1:Y:S02]  /*217b0*/  SHFL.IDX P6, R14, R13, R12, R11 ;  /* 0x0000000c0d0e7389 */ /* 0x00006400000c000b */
[----:B01----:R-:W-:Y:S01]  /*217c0*/  ENDCOLLECTIVE ;  /* 0x000000000000791b */ /* 0x003fe20003800000 */
.L_x_7754:
[----:B------:R-:W-:Y:S02]  /*217d0*/  IMAD.MOV.U32 R13, RZ, RZ, R9 ;  /* 0x000000ffff0d7224 */ /* 0x000fe400078e0009 */
[----:B------:R-:W-:Y:S01]  /*217e0*/  IMAD.MOV.U32 R12, RZ, RZ, R0 ;  /* 0x000000ffff0c7224 */ /* 0x000fe200078e0000 */
[----:B------:R-:W-:-:S07]  /*217f0*/  MOV R7, R14 ;  /* 0x0000000e00077202 */ /* 0x000fce0000000f00 */
[----:B------:R-:W-:Y:S05]  /*21800*/  WARPSYNC.COLLECTIVE R15, `(.L_x_7755) ;  /* 0x000000000f087348 */ /* 0x000fea0003c00000 */
[----:B------:R0:W1:Y:S02]  /*21810*/  SHFL.IDX P6, R14, R13, R12, R11 ;  /* 0x0000000c0d0e7389 */ /* 0x00006400000c000b */
[----:B01----:R-:W-:Y:S01]  /*21820*/  ENDCOLLECTIVE ;  /* 0x000000000000791b */ /* 0x003fe20003800000 */
.L_x_7755:
        /* <DEDUP_REMOVED lines=8> */
.L_x_7756:
[----:B------:R-:W-:Y:S01]  /*218b0*/  IMAD.MOV.U32 R13, RZ, RZ, R25 ;  /* 0x000000ffff0d7224 */ /* 0x000fe200078e0019 */
[----:B------:R-:W-:Y:S01]  /*218c0*/  MOV R12, R0 ;  /* 0x00000000000c7202 */ /* 0x000fe20000000f00 */
[----:B------:R-:W-:-:S07]  /*218d0*/  IMAD.MOV.U32 R21, RZ, RZ, R14 ;  /* 0x000000ffff157224 */ /* 0x000fce00078e000e */
[----:B------:R-:W-:Y:S05]  /*218e0*/  WARPSYNC.COLLECTIVE R15, `(.L_x_7757) ;  /* 0x000000000f087348 */ /* 0x000fea0003c00000 */
[----:B------:R0:W1:Y:S02]  /*218f0*/  SHFL.IDX P6, R14, R13, R12, R11 ;  /* 0x0000000c0d0e7389 */ /* 0x00006400000c000b */
[----:B01----:R-:W-:Y:S01]  /*21900*/  ENDCOLLECTIVE ;  /* 0x000000000000791b */ /* 0x003fe20003800000 */
.L_x_7757:
        /* <DEDUP_REMOVED lines=8> */
.L_x_7758:
[----:B------:R-:W-:Y:S02]  /*21990*/  IMAD.MOV.U32 R13, RZ, RZ, R29 ;  /* 0x000000ffff0d7224 */ /* 0x000fe400078e001d */
[----:B------:R-:W-:Y:S01]  /*219a0*/  IMAD.MOV.U32 R12, RZ, RZ, R0 ;  /* 0x000000ffff0c7224 */ /* 0x000fe200078e0000 */
[----:B------:R-:W-:-:S07]  /*219b0*/  MOV R27, R14 ;  /* 0x0000000e001b7202 */ /* 0x000fce0000000f00 */
[----:B------:R-:W-:Y:S05]  /*219c0*/  WARPSYNC.COLLECTIVE R15, `(.L_x_7759) ;  /* 0x000000000f087348 */ /* 0x000fea0003c00000 */
[----:B------:R0:W1:Y:S02]  /*219d0*/  SHFL.IDX P6, R14, R13, R12, R11 ;  /* 0x0000000c0d0e7389 */ /* 0x00006400000c000b */
[----:B01----:R-:W-:Y:S01]  /*219e0*/  ENDCOLLECTIVE ;  /* 0x000000000000791b */ /* 0x003fe20003800000 */
.L_x_7759:
        /* <DEDUP_REMOVED lines=8> */
.L_x_7760:
[----:B------:R-:W-:Y:S01]  /*21a70*/  IMAD.MOV.U32 R13, RZ, RZ, R33 ;  /* 0x000000ffff0d7224 */ /* 0x000fe200078e0021 */
[----:B------:R-:W-:Y:S01]  /*21a80*/  MOV R12, R0 ;  /* 0x00000000000c7202 */ /* 0x000fe20000000f00 */
[----:B------:R-:W-:-:S07]  /*21a90*/  IMAD.MOV.U32 R31, RZ, RZ, R14 ;  /* 0x000000ffff1f7224 */ /* 0x000fce00078e000e */
[----:B------:R-:W-:Y:S05]  /*21aa0*/  WARPSYNC.COLLECTIVE R15, `(.L_x_7761) ;  /* 0x000000000f087348 */ /* 0x000fea0003c00000 */
[----:B------:R0:W1:Y:S02]  /*21ab0*/  SHFL.IDX P6, R14, R13, R12, R11 ;  /* 0x0000000c0d0e7389 */ /* 0x00006400000c000b */
[----:B01----:R-:W-:Y:S01]  /*21ac0*/  ENDCOLLECTIVE ;  /* 0x000000000000791b */ /* 0x003fe20003800000 */
.L_x_7761:
        /* <DEDUP_REMOVED lines=8> */
.L_x_7762:
[----:B------:R-:W-:Y:S02]  /*21b50*/  IMAD.MOV.U32 R13, RZ, RZ, R37 ;  /* 0x000000ffff0d7224 */ /* 0x000fe400078e0025 */
[----:B------:R-:W-:Y:S01]  /*21b60*/  IMAD.MOV.U32 R12, RZ, RZ, R0 ;  /* 0x000000ffff0c7224 */ /* 0x000fe200078e0000 */
[----:B------:R-:W-:-:S07]  /*21b70*/  MOV R35, R14 ;  /* 0x0000000e00237202 */ /* 0x000fce0000000f00 */
[----:B------:R-:W-:Y:S05]  /*21b80*/  WARPSYNC.COLLECTIVE R15, `(.L_x_7763) ;  /* 0x000000000f087348 */ /* 0x000fea0003c00000 */
[----:B------:R0:W1:Y:S02]  /*21b90*/  SHFL.IDX P6, R14, R13, R12, R11 ;  /* 0x0000000c0d0e7389 */ /* 0x00006400000c000b */
[----:B01----:R-:W-:Y:S01]  /*21ba0*/  ENDCOLLECTIVE ;  /* 0x000000000000791b */ /* 0x003fe20003800000 */
.L_x_7763:
        /* <DEDUP_REMOVED lines=8> */
.L_x_7764:
[----:B------:R-:W-:Y:S01]  /*21c30*/  IMAD.MOV.U32 R13, RZ, RZ, R41 ;  /* 0x000000ffff0d7224 */ /* 0x000fe200078e0029 */
[----:B------:R-:W-:Y:S01]  /*21c40*/  MOV R12, R0 ;  /* 0x00000000000c7202 */ /* 0x000fe20000000f00 */
[----:B------:R-:W-:-:S07]  /*21c50*/  IMAD.MOV.U32 R20, RZ, RZ, R14 ;  /* 0x000000ffff147224 */ /* 0x000fce00078e000e */
[----:B------:R-:W-:Y:S05]  /*21c60*/  WARPSYNC.COLLECTIVE R15, `(.L_x_7765) ;  /* 0x000000000f087348 */ /* 0x000fea0003c00000 */
[----:B------:R0:W1:Y:S02]  /*21c70*/  SHFL.IDX P6, R14, R13, R12, R11 ;  /* 0x0000000c0d0e7389 */ /* 0x00006400000c000b */
[----:B01----:R-:W-:Y:S01]  /*21c80*/  ENDCOLLECTIVE ;  /* 0x000000000000791b */ /* 0x003fe20003800000 */
.L_x_7765:
[----:B------:R-:W-:Y:S02]  /*21c90*/  IMAD.MOV.U32 R13, RZ, RZ, R43 ;  /* 0x000000ffff0d7224 */ /* 0x000fe400078e002b */
[----:B------:R-:W-:Y:S02]  /*21ca0*/  IMAD.MOV.U32 R12, RZ, RZ, R2 ;  /* 0x000000ffff0c7224 */ /* 0x000fe400078e0002 */
[----:B------:R-:W-:-:S07]  /*21cb0*/  IMAD.MOV.U32 R42, RZ, RZ, R14 ;  /* 0x000000ffff2a7224 */ /* 0x000fce00078e000e */
[----:B------:R-:W-:Y:S05]  /*21cc0*/  WARPSYNC.COLLECTIVE R15, `(.L_x_7766) ;  /* 0x000000000f087348 */ /* 0x000fea0003c00000 */
[----:B------:R0:W1:Y:S02]  /*21cd0*/  SHFL.IDX P6, R14, R13, R12, R11 ;  /* 0x0000000c0d0e7389 */ /* 0x00006400000c000b */
[----:B01----:R-:W-:Y:S01]  /*21ce0*/  ENDCOLLECTIVE ;  /* 0x000000000000791b */ /* 0x003fe20003800000 */
.L_x_7766:
[----:B------:R-:W-:Y:S02]  /*21cf0*/  IMAD.MOV.U32 R13, RZ, RZ, R45 ;  /* 0x000000ffff0d7224 */ /* 0x000fe400078e002d */
[----:B------:R-:W-:Y:S01]  /*21d00*/  IMAD.MOV.U32 R12, RZ, RZ, R0 ;  /* 0x000000ffff0c7224 */ /* 0x000fe200078e0000 */
[----:B------:R-:W-:-:S07]  /*21d10*/  MOV R43, R14 ;  /* 0x0000000e002b7202 */ /* 0x000fce0000000f00 */
[----:B------:R-:W-:Y:S05]  /*21d20*/  WARPSYNC.COLLECTIVE R15, `(.L_x_7767) ;  /* 0x000000000f087348 */ /* 0x000fea0003c00000 */
[----:B------:R0:W1:Y:S02]  /*21d30*/  SHFL.IDX P6, R14, R13, R12, R11 ;  /* 0x0000000c0d0e7389 */ /* 0x00006400000c000b */
[----:B01----:R-:W-:Y:S01]  /*21d40*/  ENDCOLLECTIVE ;  /* 0x000000000000791b */ /* 0x003fe20003800000 */
.L_x_7767:
[----:B------:R-:W-:Y:S02]  /*21d50*/  SEL R40, R42, R43, P0 ;  /* 0x0000002b2a287207 */ /* 0x000fe40000000000 */
[----:B------:R-:W-:Y:S02]  /*21d60*/  SEL R42, R43, R42, P0 ;  /* 0x0000002a2b2a7207 */ /* 0x000fe40000000000 */
[----:B------:R-:W-:Y:S01]  /*21d70*/  MOV R13, R47 ;  /* 0x0000002f000d7202 */ /* 0x000fe20000000f00 */
[----:B------:R-:W-:Y:S02]  /*21d80*/  IMAD.MOV.U32 R12, RZ, RZ, R2 ;  /* 0x000000ffff0c7224 */ /* 0x000fe400078e0002 */
[----:B------:R-:W-:Y:S02]  /*21d90*/  IMAD.MOV.U32 R47, RZ, RZ, RZ ;  /* 0x000000ffff2f7224 */ /* 0x000fe400078e00ff */
[----:B------:R-:W-:-:S07]  /*21da0*/  IMAD.MOV.U32 R45, RZ, RZ, R14 ;  /* 0x000000ffff2d7224 */ /* 0x000fce00078e000e */
[----:B------:R-:W-:Y:S05]  /*21db0*/  WARPSYNC.COLLECTIVE R15, `(.L_x_7768) ;  /* 0x000000000f087348 */ /* 0x000fea0003c00000 */
[----:B------:R0:W1:Y:S02]  /*21dc0*/  SHFL.IDX P6, R14, R13, R12, R11 ;  /* 0x0000000c0d0e7389 */ /* 0x00006400000c000b */
[----:B01----:R-:W-:Y:S01]  /*21dd0*/  ENDCOLLECTIVE ;  /* 0x000000000000791b */ /* 0x003fe20003800000 */
.L_x_7768:
[----:B------:R-:W-:Y:S01]  /*21de0*/  IMAD.MOV.U32 R13, RZ, RZ, R49 ;  /* 0x000000ffff0d7224 */ /* 0x000fe200078e0031 */
[----:B------:R-:W-:Y:S01]  /*21df0*/  MOV R12, R0 ;  /* 0x00000000000c7202 */ /* 0x000fe20000000f00 */
[----:B------:R-:W-:-:S07]  /*21e00*/  IMAD.MOV.U32 R44, RZ, RZ, R14 ;  /* 0x000000ffff2c7224 */ /* 0x000fce00078e000e */
[----:B------:R-:W-:Y:S05]  /*21e10*/  WARPSYNC.COLLECTIVE R15, `(.L_x_7769) ;  /* 0x000000000f087348 */ /* 0x000fea0003c00000 */
[----:B------:R0:W1:Y:S02]  /*21e20*/  SHFL.IDX P6, R14, R13, R12, R11 ;  /* 0x0000000c0d0e7389 */ /* 0x00006400000c000b */
[----:B01----:R-:W-:Y:S01]  /*21e30*/  ENDCOLLECTIVE ;  /* 0x000000000000791b */ /* 0x003fe20003800000 */
.L_x_7769:
        /* <DEDUP_REMOVED lines=8> */
.L_x_7770:
[----:B------:R-:W-:Y:S02]  /*21ec0*/  IMAD.MOV.U32 R13, RZ, RZ, R53 ;  /* 0x000000ffff0d7224 */ /* 0x000fe400078e0035 */
[----:B------:R-:W-:Y:S01]  /*21ed0*/  IMAD.MOV.U32 R12, RZ, RZ, R0 ;  /* 0x000000ffff0c7224 */ /* 0x000fe200078e0000 */
[----:B------:R-:W-:-:S07]  /*21ee0*/  MOV R46, R14 ;  /* 0x0000000e002e7202 */ /* 0x000fce0000000f00 */
[----:B------:R-:W-:Y:S05]  /*21ef0*/  WARPSYNC.COLLECTIVE R15, `(.L_x_7771) ;  /* 0x000000000f087348 */ /* 0x000fea0003c00000 */
[----:B------:R0:W1:Y:S02]  /*21f00*/  SHFL.IDX P6, R14, R13, R12, R11 ;  /* 0x0000000c0d0e7389 */ /* 0x00006400000c000b */
[----:B01----:R-:W-:Y:S01]  /*21f10*/  ENDCOLLECTIVE ;  /* 0x000000000000791b */ /* 0x003fe20003800000 */
.L_x_7771:
[----:B------:R-:W-:Y:S02]  /*21f20*/  SEL R9, R49, R46, P0 ;  /* 0x0000002e31097207 */ /* 0x000fe40000000000 */
[----:B------:R-:W-:Y:S01]  /*21f30*/  MOV R13, R57 ;  /* 0x00000039000d7202 */ /* 0x000fe20000000f00 */
[----:B------:R-:W-:Y:S02]  /*21f40*/  IMAD.MOV.U32 R12, RZ, RZ, R2 ;  /* 0x000000ffff0c7224 */ /* 0x000fe400078e0002 */
[----:B------:R-:W-:-:S07]  /*21f50*/  IMAD.MOV.U32 R53, RZ, RZ, R14 ;  /* 0x000000ffff357224 */ /* 0x000fce00078e000e */
[----:B------:R-:W-:Y:S05]  /*21f60*/  WARPSYNC.COLLECTIVE R15, `(.L_x_7772) ;  /* 0x000000000f087348 */ /* 0x000fea0003c00000 */
[----:B------:R0:W1:Y:S02]  /*21f70*/  SHFL.IDX P6, R14, R13, R12, R11 ;  /* 0x0000000c0d0e7389 */ /* 0x00006400000c000b */
[----:B01----:R-:W-:Y:S01]  /*21f80*/  ENDCOLLECTIVE ;  /* 0x000000000000791b */ /* 0x003fe20003800000 */
.L_x_7772:
[----:B------:R-:W-:Y:S01]  /*21f90*/  IMAD.MOV.U32 R13, RZ, RZ, R59 ;  /* 0x000000ffff0d7224 */ /* 0x000fe200078e003b */
[----:B------:R-:W-:Y:S01]  /*21fa0*/  MOV R12, R0 ;  /* 0x00000000000c7202 */ /* 0x000fe20000000f00 */
[----:B------:R-:W-:-:S07]  /*21fb0*/  IMAD.MOV.U32 R48, RZ, RZ, R14 ;  /* 0x000000ffff307224 */ /* 0x000fce00078e000e */
[----:B------:R-:W-:Y:S05]  /*21fc0*/  WARPSYNC.COLLECTIVE R15, `(.L_x_7773) ;  /* 0x000000000f087348 */ /* 0x000fea0003c00000 */
[----:B------:R0:W1:Y:S02]  /*21fd0*/  SHFL.IDX P6, R14, R13, R12, R11 ;  /* 0x0000000c0d0e7389 */ /* 0x00006400000c000b */
[----:B01----:R-:W-:Y:S01]  /*21fe0*/  ENDCOLLECTIVE ;  /* 0x000000000000791b */ /* 0x003fe20003800000 */
.L_x_7773:
        /* <DEDUP_REMOVED lines=8> */
.L_x_7774:
[----:B------:R-:W-:Y:S02]  /*22070*/  IMAD.MOV.U32 R13, RZ, RZ, R63 ;  /* 0x000000ffff0d7224 */ /* 0x000fe400078e003f */
[----:B------:R-:W-:Y:S01]  /*22080*/  IMAD.MOV.U32 R12, RZ, RZ, R0 ;  /* 0x000000ffff0c7224 */ /* 0x000fe200078e0000 */
[----:B------:R-:W-:-:S07]  /*22090*/  MOV R50, R14 ;  /* 0x0000000e00327202 */ /* 0x000fce0000000f00 */
[----:B------:R-:W-:Y:S05]  /*220a0*/  WARPSYNC.COLLECTIVE R15, `(.L_x_7775) ;  /* 0x000000000f087348 */ /* 0x000fea0003c00000 */
[----:B------:R0:W1:Y:S02]  /*220b0*/  SHFL.IDX P6, R14, R13, R12, R11 ;  /* 0x0000000c0d0e7389 */ /* 0x00006400000c000b */
[----:B01----:R-:W-:Y:S01]  /*220c0*/  ENDCOLLECTIVE ;  /* 0x000000000000791b */ /* 0x003fe20003800000 */
.L_x_7775:
        /* <DEDUP_REMOVED lines=8> */
.L_x_7776:
[----:B------:R-:W-:Y:S01]  /*22150*/  IMAD.MOV.U32 R13, RZ, RZ, R67 ;  /* 0x000000ffff0d7224 */ /* 0x000fe200078e0043 */
[----:B------:R-:W-:Y:S01]  /*22160*/  MOV R12, R0 ;  /* 0x00000000000c7202 */ /* 0x000fe20000000f00 */
[----:B------:R-:W-:-:S07]  /*22170*/  IMAD.MOV.U32 R52, RZ, RZ, R14 ;  /* 0x000000ffff347224 */ /* 0x000fce00078e000e */
[----:B------:R-:W-:Y:S05]  /*22180*/  WARPSYNC.COLLECTIVE R15, `(.L_x_7777) ;  /* 0x000000000f087348 */ /* 0x000fea0003c00000 */
[----:B------:R0:W1:Y:S02]  /*22190*/  SHFL.IDX P6, R14, R13, R12, R11 ;  /* 0x0000000c0d0e7389 */ /* 0x00006400000c000b */
[----:B01----:R-:W-:Y:S01]  /*221a0*/  ENDCOLLECTIVE ;  /* 0x000000000000791b */ /* 0x003fe20003800000 */
.L_x_7777:
        /* <DEDUP_REMOVED lines=8> */
.L_x_7778:
[----:B------:R-:W-:Y:S02]  /*22230*/  IMAD.MOV.U32 R13, RZ, RZ, R71 ;  /* 0x000000ffff0d7224 */ /* 0x000fe400078e0047 */
[----:B------:R-:W-:Y:S01]  /*22240*/  IMAD.MOV.U32 R12, RZ, RZ, R0 ;  /* 0x000000ffff0c7224 */ /* 0x000fe200078e0000 */
[----:B------:R-:W-:-:S07]  /*22250*/  MOV R56, R14 ;  /* 0x0000000e00387202 */ /* 0x000fce0000000f00 */
[----:B------:R-:W-:Y:S05]  /*22260*/  WARPSYNC.COLLECTIVE R15, `(.L_x_7779) ;  /* 0x000000000f087348 */ /* 0x000fea0003c00000 */
[----:B------:R0:W1:Y:S02]  /*22270*/  SHFL.IDX P6, R14, R13, R12, R11 ;  /* 0x0000000c0d0e7389 */ /* 0x00006400000c000b */
[----:B01----:R-:W-:Y:S01]  /*22280*/  ENDCOLLECTIVE ;  /* 0x000000000000791b */ /* 0x003fe20003800000 */
.L_x_7779:
[----:B------:R-:W-:Y:S02]  /*22290*/  SEL R39, R56, R67, P0 ;  /* 0x0000004338277207 */ /* 0x000fe40000000000 */
[----:B------:R-:W-:Y:S01]  /*222a0*/  MOV R13, R73 ;  /* 0x00000049000d7202 */ /* 0x000fe20000000f00 */
[----:B------:R-:W-:Y:S02]  /*222b0*/  IMAD.MOV.U32 R12, RZ, RZ, R2 ;  /* 0x000000ffff0c7224 */ /* 0x000fe400078e0002 */
[----:B------:R-:W-:-:S07]  /*222c0*/  IMAD.MOV.U32 R71, RZ, RZ, R14 ;  /* 0x000000ffff477224 */ /* 0x000fce00078e000e */
[----:B------:R-:W-:Y:S05]  /*222d0*/  WARPSYNC.COLLECTIVE R15, `(.L_x_7780) ;  /* 0x000000000f087348 */ /* 0x000fea0003c00000 */
[----:B------:R0:W1:Y:S02]  /*222e0*/  SHFL.IDX P6, R14, R13, R12, R11 ;  /* 0x0000000c0d0e7389 */ /* 0x00006400000c000b */
[----:B01----:R-:W-:Y:S01]  /*222f0*/  ENDCOLLECTIVE ;  /* 0x000000000000791b */ /* 0x003fe20003800000 */
.L_x_7780:
[----:B------:R-:W-:Y:S01]  /*22300*/  IMAD.MOV.U32 R13, RZ, RZ, R75 ;  /* 0x000000ffff0d7224 */ /* 0x000fe200078e004b */
[----:B------:R-:W-:Y:S01]  /*22310*/  MOV R12, R0 ;  /* 0x00000000000c7202 */ /* 0x000fe20000000f00 */
[----:B------:R-:W-:-:S07]  /*22320*/  IMAD.MOV.U32 R58, RZ, RZ, R14 ;  /* 0x000000ffff3a7224 */ /* 0x000fce00078e000e */
[----:B------:R-:W-:Y:S05]  /*22330*/  WARPSYNC.COLLECTIVE R15, `(.L_x_7781) ;  /* 0x000000000f087348 */ /* 0x000fea0003c00000 */
[----:B------:R0:W1:Y:S02]  /*22340*/  SHFL.IDX P6, R14, R13, R12, R11 ;  /* 0x0000000c0d0e7389 */ /* 0x00006400000c000b */
[----:B01----:R-:W-:Y:S01]  /*22350*/  ENDCOLLECTIVE ;  /* 0x000000000000791b */ /* 0x003fe20003800000 */
.L_x_7781:
[----:B------:R-:W-:Y:S02]  /*22360*/  IMAD.MOV.U32 R13, RZ, RZ, R77 ;  /* 0x000000ffff0d7224 */ /* 0x000fe400078e004d */
[----:B------:R-:W-:Y:S02]  /*22370*/  IMAD.MOV.U32 R12, RZ, RZ, R2 ;  /* 0x000000ffff0c7224 */ /* 0x000fe400078e0002 */
[----:B------:R-:W-:-:S07]  /*22380*/  IMAD.MOV.U32 R75, RZ, RZ, R14 ;  /* 0x000000ffff4b7224 */ /* 0x000fce00078e000e */
[----:B------:R-:W-:Y:S05]  /*22390*/  WARPSYNC.COLLECTIVE R15, `(.L_x_7782) ;  /* 0x000000000f087348 */ /* 0x000fea0003c00000 */
[----:B------:R0:W1:Y:S02]  /*223a0*/  SHFL.IDX P6, R14, R13, R12, R11 ;  /* 0x0000000c0d0e7389 */ /* 0x00006400000c000b */
[----:B01----:R-:W-:Y:S01]  /*223b0*/  ENDCOLLECTIVE ;  /* 0x000000000000791b */ /* 0x003fe20003800000 */
.L_x_7782:
[----:B------:R-:W-:Y:S02]  /*223c0*/  SEL R12, R37, R20, P0 ;  /* 0x00000014250c7207 */ /* 0x000fe40000000000 */
[----:B------:R-:W-:Y:S02]  /*223d0*/  SEL R11, R46, R49, P0 ;  /* 0x000000312e0b7207 */ /* 0x000fe40000000000 */
[----:B------:R-:W-:Y:S02]  /*223e0*/  SEL R13, R71, R58, P0 ;  /* 0x0000003a470d7207 */ /* 0x000fe40000000000 */
[----:B------:R-:W-:Y:S02]  /*223f0*/  SEL R15, R58, R71, P0 ;  /* 0x000000473a0f7207 */ /* 0x000fe40000000000 */
[----:B------:R-:W-:Y:S02]  /*22400*/  MOV R60, R14 ;  /* 0x0000000e003c7202 */ /* 0x000fe40000000f00 */
[----:B------:R-:W-:-:S02]  /*22410*/  SEL R14, R20, R37, P0 ;  /* 0x00000025140e7207 */ /* 0x000fc40000000000 */
[----:B------:R-:W-:Y:S01]  /*22420*/  SEL R37, R67, R56, P0 ;  /* 0x0000003843257207 */ /* 0x000fe20000000000 */
[----:B------:R-:W-:Y:S06]  /*22430*/  BRA `(.L_x_7783) ;  /* 0xffffff4400847947 */ /* 0x000fec000383ffff */
.L_x_7551:
[----:B------:R-:W-:Y:S01]  /*22440*/  IMAD.MOV.U32 R13, RZ, RZ, R2 ;  /* 0x000000ffff0d7224 */ /* 0x000fe200078e0002 */
[----:B------:R-:W-:Y:S01]  /*22450*/  MOV R11, 0x181f ;  /* 0x0000181f000b7802 */ /* 0x000fe20000000f00 */
[----:B------:R-:W-:Y:S02]  /*22460*/  IMAD.MOV.U32 R12, RZ, RZ, RZ ;  /* 0x000000ffff0c7224 */ /* 0x000fe400078e00ff */
[----:B------:R-:W-:-:S07]  /*22470*/  IMAD.MOV.U32 R15, RZ, RZ, -0x1 ;  /* 0xffffffffff0f7424 */ /* 0x000fce00078e00ff */
[----:B01----:R-:W-:Y:S05]  /*22480*/  WARPSYNC.COLLECTIVE R15, `(.L_x_7784) ;  /* 0x000000000f087348 */ /* 0x003fea0003c00000 */
[----:B------:R2:W3:Y:S02]  /*22490*/  SHFL.IDX P6, R14, R13, R12, R11 ;  /* 0x0000000c0d0e7389 */ /* 0x0004e400000c000b */
[----:B0123--:R-:W-:Y:S01]  /*224a0*/  ENDCOLLECTIVE ;  /* 0x000000000000791b */ /* 0x00ffe20003800000 */
.L_x_7784:
[----:B------:R-:W-:Y:S02]  /*224b0*/  IMAD.MOV.U32 R13, RZ, RZ, R0 ;  /* 0x000000ffff0d7224 */ /* 0x000fe400078e0000 */
[----:B------:R-:W-:-:S07]  /*224c0*/  IMAD.MOV.U32 R3, RZ, RZ, R14 ;  /* 0x000000ffff037224 */ /* 0x000fce00078e000e */
[----:B------:R-:W-:Y:S05]  /*224d0*/  WARPSYNC.COLLECTIVE R15, `(.L_x_7785) ;  /* 0x000000000f087348 */ /* 0x000fea0003c00000 */
[----:B------:R0:W1:Y:S02]  /*224e0*/  SHFL.IDX P6, R14, R13, R12, R11 ;  /* 0x0000000c0d0e7389 */ /* 0x00006400000c000b */
[----:B01----:R-:W-:Y:S01]  /*224f0*/  ENDCOLLECTIVE ;  /* 0x000000000000791b */ /* 0x003fe20003800000 */
.L_x_7785:
[----:B------:R-:W-:Y:S05]  /*22500*/  BRA `(.L_x_7786) ;  /* 0xffffff5800ec7947 */ /* 0x000fea000383ffff */
.L_x_7554:
[----:B------:R-:W-:Y:S01]  /*22510*/  BSSY B1, `(.L_x_7787) ;  /* 0x0000008000017945 */ /* 0x000fe20003800000 */
[----:B------:R-:W-:Y:S01]  /*22520*/  MOV R13, R2 ;  /* 0x00000002000d7202 */ /* 0x000fe20000000f00 */
[----:B------:R-:W-:Y:S02]  /*22530*/  IMAD.MOV.U32 R12, RZ, RZ, 0x1 ;  /* 0x00000001ff0c7424 */ /* 0x000fe400078e00ff */
[----:B------:R-:W-:Y:S02]  /*22540*/  IMAD.MOV.U32 R11, RZ, RZ, 0x181f ;  /* 0x0000181fff0b7424 */ /* 0x000fe400078e00ff */
[----:B---3--:R-:W-:-:S07]  /*22550*/  IMAD.MOV.U32 R15, RZ, RZ, -0x1 ;  /* 0xffffffffff0f7424 */ /* 0x008fce00078e00ff */
[----:B012-4-:R-:W-:Y:S05]  /*22560*/  WARPSYNC.COLLECTIVE R15, `(.L_x_7788) ;  /* 0x000000000f087348 */ /* 0x017fea0003c00000 */
[----:B----4-:R3:W4:Y:S02]  /*22570*/  SHFL.IDX P6, R14, R13, R12, R11 ;  /* 0x0000000c0d0e7389 */ /* 0x01072400000c000b */
[----:B01234-:R-:W-:Y:S01]  /*22580*/  ENDCOLLECTIVE ;  /* 0x000000000000791b */ /* 0x01ffe20003800000 */
.L_x_7788:
[----:B------:R-:W-:Y:S05]  /*22590*/  BSYNC B1 ;  /* 0x0000000000017941 */ /* 0x000fea0003800000 */
.L_x_7787:
        /* <DEDUP_REMOVED lines=8> */
.L_x_7789:
[----:B------:R-:W-:Y:S05]  /*22620*/  BRA `(.L_x_7790) ;  /* 0xffffff5800f87947 */ /* 0x000fea000383ffff */
.L_x_7557:
[----:B------:R-:W-:Y:S01]  /*22630*/  BSSY B1, `(.L_x_7791) ;  /* 0x0000008000017945 */ /* 0x000fe20003800000 */
[----:B------:R-:W-:Y:S01]  /*22640*/  IMAD.MOV.U32 R13, RZ, RZ, R2 ;  /* 0x000000ffff0d7224 */ /* 0x000fe200078e0002 */
[----:B0-----:R-:W-:Y:S01]  /*22650*/  MOV R15, 0xffffffff ;  /* 0xffffffff000f7802 */ /* 0x001fe20000000f00 */
[----:B------:R-:W-:Y:S02]  /*22660*/  IMAD.MOV.U32 R12, RZ, RZ, 0x2 ;  /* 0x00000002ff0c7424 */ /* 0x000fe400078e00ff */
[----:B------:R-:W-:-:S07]  /*22670*/  IMAD.MOV.U32 R11, RZ, RZ, 0x181f ;  /* 0x0000181fff0b7424 */ /* 0x000fce00078e00ff */
[----:B-1234-:R-:W-:Y:S05]  /*22680*/  WARPSYNC.COLLECTIVE R15, `(.L_x_7792) ;  /* 0x000000000f087348 */ /* 0x01efea0003c00000 */
[----:B----4-:R0:W4:Y:S02]  /*22690*/  SHFL.IDX P6, R14, R13, R12, R11 ;  /* 0x0000000c0d0e7389 */ /* 0x01012400000c000b */
[----:B01234-:R-:W-:Y:S01]  /*226a0*/  ENDCOLLECTIVE ;  /* 0x000000000000791b */ /* 0x01ffe20003800000 */
.L_x_7792:
[----:B------:R-:W-:Y:S05]  /*226b0*/  BSYNC B1 ;  /* 0x0000000000017941 */ /* 0x000fea0003800000 */
.L_x_7791:
        /* <DEDUP_REMOVED lines=8> */
.L_x_7793:
[----:B------:R-:W-:Y:S05]  /*22740*/  BRA `(.L_x_7794) ;  /* 0xffffff5c00007947 */ /* 0x000fea000383ffff */
.L_x_7560:
[----:B------:R-:W-:Y:S01]  /*22750*/  BSSY B1, `(.L_x_7795) ;  /* 0x0000008000017945 */ /* 0x000fe20003800000 */
[----:B------:R-:W-:Y:S01]  /*22760*/  IMAD.MOV.U32 R13, RZ, RZ, R2 ;  /* 0x000000ffff0d7224 */ /* 0x000fe200078e0002 */
[----:B------:R-:W-:Y:S01]  /*22770*/  MOV R11, 0x181f ;  /* 0x0000181f000b7802 */ /* 0x000fe20000000f00 */
[----:B------:R-:W-:Y:S02]  /*22780*/  IMAD.MOV.U32 R12, RZ, RZ, 0x3 ;  /* 0x00000003ff0c7424 */ /* 0x000fe400078e00ff */
[----:B0-----:R-:W-:-:S07]  /*22790*/  IMAD.MOV.U32 R15, RZ, RZ, -0x1 ;  /* 0xffffffffff0f7424 */ /* 0x001fce00078e00ff */
[----:B-1234-:R-:W-:Y:S05]  /*227a0*/  WARPSYNC.COLLECTIVE R15, `(.L_x_7796) ;  /* 0x000000000f087348 */ /* 0x01efea0003c00000 */
[----:B------:R0:W0:Y:S02]  /*227b0*/  SHFL.IDX P6, R14, R13, R12, R11 ;  /* 0x0000000c0d0e7389 */ /* 0x00002400000c000b */
[----:B01234-:R-:W-:Y:S01]  /*227c0*/  ENDCOLLECTIVE ;  /* 0x000000000000791b */ /* 0x01ffe20003800000 */
.L_x_7796:
[----:B------:R-:W-:Y:S05]  /*227d0*/  BSYNC B1 ;  /* 0x0000000000017941 */ /* 0x000fea0003800000 */
.L_x_7795:
        /* <DEDUP_REMOVED lines=8> */
.L_x_7797:
[----:B------:R-:W-:Y:S05]  /*22860*/  BRA `(.L_x_7798) ;  /* 0xffffff5c00087947 */ /* 0x000fea000383ffff */
.L_x_7576:
[----:B------:R-:W0:Y:S01]  /*22870*/  S2R R8, SR_TID.X ;  /* 0x0000000000087919 */ /* 0x000e220000002100 */
        /* <DEDUP_REMOVED lines=10> */
.L_x_7800:
[----:B------:R-:W-:Y:S05]  /*22920*/  BSYNC B1 ;  /* 0x0000000000017941 */ /* 0x000fea0003800000 */
.L_x_7799:
[----:B------:R-:W-:Y:S05]  /*22930*/  BRA `(.L_x_7801) ;  /* 0xffffff7000007947 */ /* 0x000fea000383ffff */
.L_x_7578:
[----:B------:R-:W-:Y:S01]  /*22940*/  BSSY B1, `(.L_x_7802) ;  /* 0x0000006000017945 */ /* 0x000fe20003800000 */
[----:B------:R-:W-:-:S07]  /*22950*/  IMAD.MOV.U32 R15, RZ, RZ, -0x1 ;  /* 0xffffffffff0f7424 */ /* 0x000fce00078e00ff */
[----:B0-----:R-:W-:Y:S05]  /*22960*/  WARPSYNC.COLLECTIVE R15, `(.L_x_7803) ;  /* 0x000000000f0c7348 */ /* 0x001fea0003c00000 */
[----:B------:R-:W-:Y:S02]  /*22970*/  ELECT P6, UR62, PT ;  /* 0x00000000003e782f */ /* 0x000fe400038c0000 */
[----:B------:R-:W-:Y:S01]  /*22980*/  MOV R14, UR62 ;  /* 0x0000003e000e7c02 */ /* 0x000fe20008000f00 */
[----:B0-----:R-:W-:Y:S10]  /*22990*/  ENDCOLLECTIVE ;  /* 0x000000000000791b */ /* 0x001ff40003800000 */
.L_x_7803:
[----:B------:R-:W-:Y:S05]  /*229a0*/  BSYNC B1 ;  /* 0x0000000000017941 */ /* 0x000fea0003800000 */
.L_x_7802:
[----:B------:R-:W-:Y:S05]  /*229b0*/  BRA `(.L_x_7577) ;  /* 0xffffff6c00f87947 */ /* 0x000fea000383ffff */
.L_x_7580:
[----:B0-----:R0:W1:Y:S02]  /*229c0*/  SYNCS.PHASECHK.TRANS64.TRYWAIT P0, [R22+URZ+0x22820], R5 ;  /* 0x02282005160075a7 */ /* 0x001064000800017f */
[----:B-1----:R-:W-:Y:S05]  /*229d0*/  @!P0 NANOSLEEP.SYNCS 0x989680 ;  /* 0x009896800000895d */ /* 0x002fea0003900000 */
[----:B------:R-:W1:Y:S02]  /*229e0*/  @!P0 SYNCS.PHASECHK.TRANS64 P0, [R22+URZ+0x22820], R5 ;  /* 0x02282005160085a7 */ /* 0x000e64000800007f */
[----:B-1----:R-:W-:Y:S05]  /*229f0*/  @!P0 BRA `(.L_x_7580) ;  /* 0xfffffffc00f08947 */ /* 0x002fea000383ffff */
[----:B------:R-:W-:Y:S05]  /*22a00*/  BRA `(.L_x_7804) ;  /* 0xffffff7000087947 */ /* 0x000fea000383ffff */
.L_x_7584:
[----:B0-----:R0:W1:Y:S02]  /*22a10*/  SYNCS.PHASECHK.TRANS64.TRYWAIT P0, [R5+URZ+0x228a0], R6 ;  /* 0x0228a006050075a7 */ /* 0x001064000800017f */
[----:B-1----:R-:W-:Y:S05]  /*22a20*/  @!P0 NANOSLEEP.SYNCS 0x989680 ;  /* 0x009896800000895d */ /* 0x002fea0003900000 */
[----:B------:R-:W1:Y:S02]  /*22a30*/  @!P0 SYNCS.PHASECHK.TRANS64 P0, [R5+URZ+0x228a0], R6 ;  /* 0x0228a006050085a7 */ /* 0x000e64000800007f */
[----:B-1----:R-:W-:Y:S05]  /*22a40*/  @!P0 BRA `(.L_x_7584) ;  /* 0xfffffffc00f08947 */ /* 0x002fea000383ffff */
[----:B------:R-:W-:Y:S05]  /*22a50*/  BRA `(.L_x_7805) ;  /* 0xffffff7000247947 */ /* 0x000fea000383ffff */
.L_x_7589:
[----:B-1----:R1:W2:Y:S02]  /*22a60*/  SYNCS.PHASECHK.TRANS64.TRYWAIT P0, [R5+URZ+0x228c0], R6 ;  /* 0x0228c006050075a7 */ /* 0x0022a4000800017f */
[----:B--2---:R-:W-:Y:S05]  /*22a70*/  @!P0 NANOSLEEP.SYNCS 0x989680 ;  /* 0x009896800000895d */ /* 0x004fea0003900000 */
[----:B------:R-:W2:Y:S02]  /*22a80*/  @!P0 SYNCS.PHASECHK.TRANS64 P0, [R5+URZ+0x228c0], R6 ;  /* 0x0228c006050085a7 */ /* 0x000ea4000800007f */
[----:B--2---:R-:W-:Y:S05]  /*22a90*/  @!P0 BRA `(.L_x_7589) ;  /* 0xfffffffc00f08947 */ /* 0x004fea000383ffff */
[----:B------:R-:W-:Y:S05]  /*22aa0*/  BRA `(.L_x_7806) ;  /* 0xffffff7000a07947 */ /* 0x000fea000383ffff */
.L_x_7596:
[----:B0-----:R0:W1:Y:S02]  /*22ab0*/  SYNCS.PHASECHK.TRANS64.TRYWAIT P1, [R5+URZ+0x228a0], R6 ;  /* 0x0228a006050075a7 */ /* 0x001064000802017f */
[----:B-1----:R-:W-:Y:S05]  /*22ac0*/  @!P1 NANOSLEEP.SYNCS 0x989680 ;  /* 0x009896800000995d */ /* 0x002fea0003900000 */
[----:B------:R-:W1:Y:S02]  /*22ad0*/  @!P1 SYNCS.PHASECHK.TRANS64 P1, [R5+URZ+0x228a0], R6 ;  /* 0x0228a006050095a7 */ /* 0x000e64000802007f */
[----:B-1----:R-:W-:Y:S05]  /*22ae0*/  @!P1 BRA `(.L_x_7596) ;  /* 0xfffffffc00f09947 */ /* 0x002fea000383ffff */
[----:B------:R-:W-:Y:S05]  /*22af0*/  BRA `(.L_x_7807) ;  /* 0xffffff7400687947 */ /* 0x000fea000383ffff */
.L_x_7601:
[----:B-1----:R1:W2:Y:S02]  /*22b00*/  SYNCS.PHASECHK.TRANS64.TRYWAIT P1, [R5+URZ+0x228c0], R6 ;  /* 0x0228c006050075a7 */ /* 0x0022a4000802017f */
[----:B--2---:R-:W-:Y:S05]  /*22b10*/  @!P1 NANOSLEEP.SYNCS 0x989680 ;  /* 0x009896800000995d */ /* 0x004fea0003900000 */
[----:B------:R-:W2:Y:S02]  /*22b20*/  @!P1 SYNCS.PHASECHK.TRANS64 P1, [R5+URZ+0x228c0], R6 ;  /* 0x0228c006050095a7 */ /* 0x000ea4000802007f */
[----:B--2---:R-:W-:Y:S05]  /*22b30*/  @!P1 BRA `(.L_x_7601) ;  /* 0xfffffffc00f09947 */ /* 0x004fea000383ffff */
[----:B------:R-:W-:Y:S05]  /*22b40*/  BRA `(.L_x_7808) ;  /* 0xffffff7400e07947 */ /* 0x000fea000383ffff */
.L_x_7616:
[----:B------:R-:W0:Y:S01]  /*22b50*/  S2R R20, SR_TID.X ;  /* 0x0000000000147919 */ /* 0x000e220000002100 */
[----:B------:R-:W-:Y:S01]  /*22b60*/  BSSY B0, `(.L_x_7809) ;  /* 0x000000a000007945 */ /* 0x000fe20003800000 */
[----:B------:R-:W-:Y:S02]  /*22b70*/  IMAD.MOV.U32 R12, RZ, RZ, RZ ;  /* 0x000000ffff0c7224 */ /* 0x000fe400078e00ff */
[----:B------:R-:W-:Y:S01]  /*22b80*/  IMAD.MOV.U32 R11, RZ, RZ, 0x1f ;  /* 0x0000001fff0b7424 */ /* 0x000fe200078e00ff */
[----:B0-----:R-:W-:-:S04]  /*22b90*/  SHF.R.U32.HI R15, RZ, 0x5, R20 ;  /* 0x00000005ff0f7819 */ /* 0x001fc80000011614 */
[----:B------:R-:W-:-:S04]  /*22ba0*/  LOP3.LUT R15, R15, 0x3, RZ, 0xc0, !PT ;  /* 0x000000030f0f7812 */ /* 0x000fc800078ec0ff */
[----:B------:R-:W-:Y:S01]  /*22bb0*/  MOV R13, R15 ;  /* 0x0000000f000d7202 */ /* 0x000fe20000000f00 */
[----:B------:R-:W-:-:S07]  /*22bc0*/  IMAD.MOV.U32 R15, RZ, RZ, -0x1 ;  /* 0xffffffffff0f7424 */ /* 0x000fce00078e00ff */
[----:B-----5:R-:W-:Y:S05]  /*22bd0*/  WARPSYNC.COLLECTIVE R15, `(.L_x_7810) ;  /* 0x000000000f087348 */ /* 0x020fea0003c00000 */
[----:B------:R0:W1:Y:S02]  /*22be0*/  SHFL.IDX P6, R14, R13, R12, R11 ;  /* 0x0000000c0d0e7389 */ /* 0x00006400000c000b */
[----:B01---5:R-:W-:Y:S01]  /*22bf0*/  ENDCOLLECTIVE ;  /* 0x000000000000791b */ /* 0x023fe20003800000 */
.L_x_7810:
[----:B------:R-:W-:Y:S05]  /*22c00*/  BSYNC B0 ;  /* 0x0000000000007941 */ /* 0x000fea0003800000 */
.L_x_7809:
[----:B------:R-:W-:Y:S05]  /*22c10*/  BRA `(.L_x_7811) ;  /* 0xffffff84004c7947 */ /* 0x000fea000383ffff */
.L_x_7619:
[----:B0-----:R-:W2:Y:S02]  /*22c20*/  LDL R0, [R1+0x34] ;  /* 0x0000340001007983 */ /* 0x001ea40000100800 */
[----:B--2---:R0:W1:Y:S02]  /*22c30*/  SYNCS.PHASECHK.TRANS64.TRYWAIT P0, [R6+URZ+0x22880], R0 ;  /* 0x02288000060075a7 */ /* 0x004064000800017f */
[----:B-1----:R-:W-:Y:S05]  /*22c40*/  @!P0 NANOSLEEP.SYNCS 0x989680 ;  /* 0x009896800000895d */ /* 0x002fea0003900000 */
[----:B------:R-:W1:Y:S02]  /*22c50*/  @!P0 SYNCS.PHASECHK.TRANS64 P0, [R6+URZ+0x22880], R0 ;  /* 0x02288000060085a7 */ /* 0x000e64000800007f */
[----:B-1----:R-:W-:Y:S05]  /*22c60*/  @!P0 BRA `(.L_x_7619) ;  /* 0xfffffffc00ec8947 */ /* 0x002fea000383ffff */
[----:B------:R-:W-:Y:S05]  /*22c70*/  BRA `(.L_x_7812) ;  /* 0xffffff84006c7947 */ /* 0x000fea000383ffff */
.L_x_7620:
[----:B------:R-:W-:Y:S01]  /*22c80*/  BSSY B0, `(.L_x_7813) ;  /* 0x0000008000007945 */ /* 0x000fe20003800000 */
[----:B------:R-:W-:Y:S01]  /*22c90*/  MOV R13, R2 ;  /* 0x00000002000d7202 */ /* 0x000fe20000000f00 */
[----:B------:R-:W-:Y:S02]  /*22ca0*/  IMAD.MOV.U32 R12, RZ, RZ, RZ ;  /* 0x000000ffff0c7224 */ /* 0x000fe400078e00ff */
[----:B------:R-:W-:Y:S02]  /*22cb0*/  IMAD.MOV.U32 R11, RZ, RZ, 0x181f ;  /* 0x0000181fff0b7424 */ /* 0x000fe400078e00ff */
[----:B------:R-:W-:-:S07]  /*22cc0*/  IMAD.MOV.U32 R15, RZ, RZ, -0x1 ;  /* 0xffffffffff0f7424 */ /* 0x000fce00078e00ff */
[----:B------:R-:W-:Y:S05]  /*22cd0*/  WARPSYNC.COLLECTIVE R15, `(.L_x_7814) ;  /* 0x000000000f087348 */ /* 0x000fea0003c00000 */
[----:B------:R0:W1:Y:S02]  /*22ce0*/  SHFL.IDX P6, R14, R13, R12, R11 ;  /* 0x0000000c0d0e7389 */ /* 0x00006400000c000b */
[----:B01----:R-:W-:Y:S01]  /*22cf0*/  ENDCOLLECTIVE ;  /* 0x000000000000791b */ /* 0x003fe20003800000 */
.L_x_7814:
[----:B------:R-:W-:Y:S05]  /*22d00*/  BSYNC B0 ;  /* 0x0000000000007941 */ /* 0x000fea0003800000 */
.L_x_7813:
[----:B------:R-:W-:Y:S01]  /*22d10*/  IMAD.MOV.U32 R13, RZ, RZ, R0 ;  /* 0x000000ffff0d7224 */ /* 0x000fe200078e0000 */
[----:B------:R-:W-:Y:S01]  /*22d20*/  MOV R15, 0xffffffff ;  /* 0xffffffff000f7802 */ /* 0x000fe20000000f00 */
[----:B------:R-:W-:Y:S01]  /*22d30*/  IMAD.MOV.U32 R12, RZ, RZ, RZ ;  /* 0x000000ffff0c7224 */ /* 0x000fe200078e00ff */
[----:B------:R-:W-:Y:S01]  /*22d40*/  MOV R21, R14 ;  /* 0x0000000e00157202 */ /* 0x000fe20000000f00 */
[----:B------:R-:W-:Y:S01]  /*22d50*/  IMAD.MOV.U32 R11, RZ, RZ, 0x181f ;  /* 0x0000181fff0b7424 */ /* 0x000fe200078e00ff */
[----:B------:R-:W-:Y:S02]  /*22d60*/  ISETP.GE.AND P2, PT, R7, 0x21, PT ;  /* 0x000000210700780c */ /* 0x000fe40003f46270 */
[----:B------:R-:W-:-:S11]  /*22d70*/  LOP3.LUT R25, R25, 0xffffffef, RZ, 0xc0, !PT ;  /* 0xffffffef19197812 */ /* 0x000fd600078ec0ff */
[----:B------:R-:W-:Y:S05]  /*22d80*/  WARPSYNC.COLLECTIVE R15, `(.L_x_7815) ;  /* 0x000000000f087348 */ /* 0x000fea0003c00000 */
[----:B------:R0:W1:Y:S02]  /*22d90*/  SHFL.IDX P6, R14, R13, R12, R11 ;  /* 0x0000000c0d0e7389 */ /* 0x00006400000c000b */
[----:B01----:R-:W-:Y:S01]  /*22da0*/  ENDCOLLECTIVE ;  /* 0x000000000000791b */ /* 0x003fe20003800000 */
.L_x_7815:
[C---:B------:R-:W-:Y:S02]  /*22db0*/  ISETP.GE.AND P3, PT, R7.reuse, 0x91, PT ;  /* 0x000000910700780c */ /* 0x040fe40003f66270 */
[C---:B------:R-:W-:Y:S02]  /*22dc0*/  ISETP.GE.AND P5, PT, R7.reuse, 0x31, PT ;  /* 0x000000310700780c */ /* 0x040fe40003fa6270 */
[----:B------:R-:W-:Y:S02]  /*22dd0*/  ISETP.GE.AND P4, PT, R7, 0x61, PT ;  /* 0x000000610700780c */ /* 0x000fe40003f86270 */
[----:B------:R-:W-:Y:S01]  /*22de0*/  MOV R13, R2 ;  /* 0x00000002000d7202 */ /* 0x000fe20000000f00 */
[----:B------:R-:W-:Y:S02]  /*22df0*/  IMAD.MOV.U32 R12, RZ, RZ, 0x1 ;  /* 0x00000001ff0c7424 */ /* 0x000fe400078e00ff */
[----:B------:R-:W-:-:S08]  /*22e00*/  IMAD.MOV.U32 R3, RZ, RZ, R14 ;  /* 0x000000ffff037224 */ /* 0x000fd000078e000e */
[----:B------:R-:W-:Y:S05]  /*22e10*/  WARPSYNC.COLLECTIVE R15, `(.L_x_7816) ;  /* 0x000000000f087348 */ /* 0x000fea0003c00000 */
[----:B------:R0:W1:Y:S02]  /*22e20*/  SHFL.IDX P6, R14, R13, R12, R11 ;  /* 0x0000000c0d0e7389 */ /* 0x00006400000c000b */
[----:B01----:R-:W-:Y:S01]  /*22e30*/  ENDCOLLECTIVE ;  /* 0x000000000000791b */ /* 0x003fe20003800000 */
.L_x_7816:
[----:B------:R-:W-:Y:S01]  /*22e40*/  IADD3 R30, P1, R35, R3, RZ ;  /* 0x00000003231e7210 */ /* 0x000fe20007f3e0ff */
[----:B------:R-:W-:-:S04]  /*22e50*/  IMAD.IADD R3, R22, 0x1, R29 ;  /* 0x0000000116037824 */ /* 0x000fc800078e021d */
[----:B------:R-:W-:Y:S01]  /*22e60*/  IMAD.X R31, RZ, RZ, R21, P1 ;  /* 0x000000ffff1f7224 */ /* 0x000fe200008e0615 */
[----:B------:R-:W-:Y:S01]  /*22e70*/  ISETP.LT.OR P1, PT, R7, 0x1, P0 ;  /* 0x000000010700780c */ /* 0x000fe20000721670 */
[----:B------:R-:W-:-:S12]  /*22e80*/  IMAD.MOV.U32 R13, RZ, RZ, R0 ;  /* 0x000000ffff0d7224 */ /* 0x000fd800078e0000 */
        /* <DEDUP_REMOVED lines=8> */
.L_x_7817:
[----:B------:R-:W-:Y:S02]  /*22f10*/  IMAD.MOV.U32 R13, RZ, RZ, R2 ;  /* 0x000000ffff0d7224 */ /* 0x000fe400078e0002 */
[----:B------:R-:W-:Y:S01]  /*22f20*/  IMAD.MOV.U32 R12, RZ, RZ, 0x2 ;  /* 0x00000002ff0c7424 */ /* 0x000fe200078e00ff */
[----:B------:R-:W-:-:S04]  /*22f30*/  MOV R11, R14 ;  /* 0x0000000e000b7202 */ /* 0x000fc80000000f00 */
[----:B------:R-:W-:Y:S02]  /*22f40*/  IADD3 R30, P1, R35, R11, RZ ;  /* 0x0000000b231e7210 */ /* 0x000fe40007f3e0ff */
[----:B------:R-:W-:-:S03]  /*22f50*/  MOV R11, 0x181f ;  /* 0x0000181f000b7802 */ /* 0x000fc60000000f00 */
[----:B------:R-:W-:Y:S01]  /*22f60*/  IMAD.X R31, RZ, RZ, R21, P1 ;  /* 0x000000ffff1f7224 */ /* 0x000fe200008e0615 */
[----:B------:R-:W-:-:S13]  /*22f70*/  ISETP.LT.OR P1, PT, R7, 0x11, P0 ;  /* 0x000000110700780c */ /* 0x000fda0000721670 */
[----:B------:R-:W-:Y:S05]  /*22f80*/  WARPSYNC.COLLECTIVE R15, `(.L_x_7818) ;  /* 0x000000000f087348 */ /* 0x000fea0003c00000 */
[----:B------:R0:W1:Y:S02]  /*22f90*/  SHFL.IDX P6, R14, R13, R12, R11 ;  /* 0x0000000c0d0e7389 */ /* 0x00006400000c000b */
[----:B01----:R-:W-:Y:S01]  /*22fa0*/  ENDCOLLECTIVE ;  /* 0x000000000000791b */ /* 0x003fe20003800000 */
.L_x_7818:
        /* <DEDUP_REMOVED lines=9> */
.L_x_7819:
        /* <DEDUP_REMOVED lines=9> */
.L_x_7820:
[----:B------:R-:W-:Y:S01]  /*230d0*/  ISETP.LT.OR P1, PT, R7, 0x21, P0 ;  /* 0x000000210700780c */ /* 0x000fe20000721670 */
[----:B------:R-:W-:-:S12]  /*230e0*/  IMAD.MOV.U32 R13, RZ, RZ, R0 ;  /* 0x000000ffff0d7224 */ /* 0x000fd800078e0000 */
[----:B------:R-:W-:Y:S01]  /*230f0*/  @!PT LDS RZ, [RZ] ;  /* 0x00000000fffff984 */ /* 0x000fe20000000800 */
[----:B------:R-:W-:Y:S01]  /*23100*/  @!PT LDS RZ, [RZ] ;  /* 0x00000000fffff984 */ /* 0x000fe20000000800 */
[----:B------:R-:W-:Y:S01]  /*23110*/  @!PT LDS RZ, [RZ] ;  /* 0x00000000fffff984 */ /* 0x000fe20000000800 */
[----:B------:R0:W-:Y:S01]  /*23120*/  LDGSTS.E.BYPASS.LTC128B.128 [R3+0xb400], desc[UR60][R30.64], !P1 ;  /* 0x0b4000001e037fae */ /* 0x0001e2000c901d7c */
[----:B------:R-:W-:-:S07]  /*23130*/  MOV R21, R14 ;  /* 0x0000000e00157202 */ /* 0x000fce0000000f00 */
[----:B0-----:R-:W-:Y:S05]  /*23140*/  WARPSYNC.COLLECTIVE R15, `(.L_x_7821) ;  /* 0x000000000f087348 */ /* 0x001fea0003c00000 */
[----:B------:R1:W2:Y:S02]  /*23150*/  SHFL.IDX P6, R14, R13, R12, R11 ;  /* 0x0000000c0d0e7389 */ /* 0x0002a400000c000b */
[----:B012---:R-:W-:Y:S01]  /*23160*/  ENDCOLLECTIVE ;  /* 0x000000000000791b */ /* 0x007fe20003800000 */
.L_x_7821:
[----:B------:R-:W-:Y:S01]  /*23170*/  MOV R13, R2 ;  /* 0x00000002000d7202 */ /* 0x000fe20000000f00 */
[----:B------:R-:W-:Y:S02]  /*23180*/  IMAD.MOV.U32 R12, RZ, RZ, 0x4 ;  /* 0x00000004ff0c7424 */ /* 0x000fe400078e00ff */
[----:B------:R-:W-:-:S05]  /*23190*/  IMAD.MOV.U32 R11, RZ, RZ, R14 ;  /* 0x000000ffff0b7224 */ /* 0x000fca00078e000e */
[----:B------:R-:W-:Y:S01]  /*231a0*/  IADD3 R30, P1, R35, R11, RZ ;  /* 0x0000000b231e7210 */ /* 0x000fe20007f3e0ff */
[----:B------:R-:W-:-:S04]  /*231b0*/  IMAD.MOV.U32 R11, RZ, RZ, 0x181f ;  /* 0x0000181fff0b7424 */ /* 0x000fc800078e00ff */
[----:B------:R-:W-:-:S08]  /*231c0*/  IMAD.X R31, RZ, RZ, R21, P1 ;  /* 0x000000ffff1f7224 */ /* 0x000fd000008e0615 */
[----:B------:R-:W-:Y:S05]  /*231d0*/  WARPSYNC.COLLECTIVE R15, `(.L_x_7822) ;  /* 0x000000000f087348 */ /* 0x000fea0003c00000 */
[----:B------:R0:W1:Y:S02]  /*231e0*/  SHFL.IDX P6, R14, R13, R12, R11 ;  /* 0x0000000c0d0e7389 */ /* 0x00006400000c000b */
[----:B01----:R-:W-:Y:S01]  /*231f0*/  ENDCOLLECTIVE ;  /* 0x000000000000791b */ /* 0x003fe20003800000 */
.L_x_7822:
        /* <DEDUP_REMOVED lines=10> */
.L_x_7823:
[----:B------:R-:W-:Y:S01]  /*232a0*/  IMAD.MOV.U32 R13, RZ, RZ, R2 ;  /* 0x000000ffff0d7224 */ /* 0x000fe200078e0002 */
[----:B------:R-:W-:Y:S01]  /*232b0*/  MOV R12, 0x5 ;  /* 0x00000005000c7802 */ /* 0x000fe20000000f00 */
[----:B------:R-:W-:-:S05]  /*232c0*/  IMAD.MOV.U32 R11, RZ, RZ, R14 ;  /* 0x000000ffff0b7224 */ /* 0x000fca00078e000e */
[----:B------:R-:W-:Y:S01]  /*232d0*/  IADD3 R30, P1, R35, R11, RZ ;  /* 0x0000000b231e7210 */ /* 0x000fe20007f3e0ff */
[----:B------:R-:W-:-:S04]  /*232e0*/  IMAD.MOV.U32 R11, RZ, RZ, 0x181f ;  /* 0x0000181fff0b7424 */ /* 0x000fc800078e00ff */
[----:B------:R-:W-:-:S08]  /*232f0*/  IMAD.X R31, RZ, RZ, R21, P1 ;  /* 0x000000ffff1f7224 */ /* 0x000fd000008e0615 */
[----:B------:R-:W-:Y:S05]  /*23300*/  WARPSYNC.COLLECTIVE R15, `(.L_x_7824) ;  /* 0x000000000f087348 */ /* 0x000fea0003c00000 */
[----:B------:R0:W1:Y:S02]  /*23310*/  SHFL.IDX P6, R14, R13, R12, R11 ;  /* 0x0000000c0d0e7389 */ /* 0x00006400000c000b */
[----:B01----:R-:W-:Y:S01]  /*23320*/  ENDCOLLECTIVE ;  /* 0x000000000000791b */ /* 0x003fe20003800000 */
.L_x_7824:
        /* <DEDUP_REMOVED lines=10> */
.L_x_7825:
        /* <DEDUP_REMOVED lines=10> */
.L_x_7826:
        /* <DEDUP_REMOVED lines=9> */
.L_x_7827:
        /* <DEDUP_REMOVED lines=9> */
.L_x_7828:
        /* <DEDUP_REMOVED lines=10> */
.L_x_7829:
[----:B------:R-:W-:Y:S01]  /*23630*/  MOV R13, R10 ;  /* 0x0000000a000d7202 */ /* 0x000fe20000000f00 */
[----:B------:R-:W-:Y:S02]  /*23640*/  IMAD.MOV.U32 R12, RZ, RZ, RZ ;  /* 0x000000ffff0c7224 */ /* 0x000fe400078e00ff */
[----:B------:R-:W-:-:S07]  /*23650*/  IMAD.MOV.U32 R0, RZ, RZ, R14 ;  /* 0x000000ffff007224 */ /* 0x000fce00078e000e */
[----:B------:R-:W-:Y:S05]  /*23660*/  WARPSYNC.COLLECTIVE R15, `(.L_x_7830) ;  /* 0x000000000f087348 */ /* 0x000fea0003c00000 */
[----:B------:R0:W1:Y:S02]  /*23670*/  SHFL.IDX P6, R14, R13, R12, R11 ;  /* 0x0000000c0d0e7389 */ /* 0x00006400000c000b */
[----:B01----:R-:W-:Y:S01]  /*23680*/  ENDCOLLECTIVE ;  /* 0x000000000000791b */ /* 0x003fe20003800000 */
.L_x_7830:
        /* <DEDUP_REMOVED lines=12> */
.L_x_7831:
[----:B------:R-:W-:Y:S02]  /*23750*/  IMAD.MOV.U32 R13, RZ, RZ, R10 ;  /* 0x000000ffff0d7224 */ /* 0x000fe400078e000a */
[----:B------:R-:W-:Y:S01]  /*23760*/  IMAD.MOV.U32 R12, RZ, RZ, 0x1 ;  /* 0x00000001ff0c7424 */ /* 0x000fe200078e00ff */
[----:B------:R-:W-:-:S07]  /*23770*/  MOV R0, R14 ;  /* 0x0000000e00007202 */ /* 0x000fce0000000f00 */
[----:B------:R-:W-:Y:S05]  /*23780*/  WARPSYNC.COLLECTIVE R15, `(.L_x_7832) ;  /* 0x000000000f087348 */ /* 0x000fea0003c00000 */
[----:B------:R0:W1:Y:S02]  /*23790*/  SHFL.IDX P6, R14, R13, R12, R11 ;  /* 0x0000000c0d0e7389 */ /* 0x00006400000c000b */
[----:B01----:R-:W-:Y:S01]  /*237a0*/  ENDCOLLECTIVE ;  /* 0x000000000000791b */ /* 0x003fe20003800000 */
.L_x_7832:
        /* <DEDUP_REMOVED lines=8> */
[----:B------:R-:W-:Y:S02]  /*23830*/  ISETP.GE.AND P1, PT, R7, 0x11, PT ;  /* 0x000000110700780c */ /* 0x000fe40003f26270 */
[----:B------:R-:W-:-:S11]  /*23840*/  MOV R0, R14 ;  /* 0x0000000e00007202 */ /* 0x000fd60000000f00 */
[----:B0-----:R-:W-:Y:S05]  /*23850*/  WARPSYNC.COLLECTIVE R15, `(.L_x_7833) ;  /* 0x000000000f087348 */ /* 0x001fea0003c00000 */
[----:B------:R1:W2:Y:S02]  /*23860*/  SHFL.IDX P6, R14, R13, R12, R11 ;  /* 0x0000000c0d0e7389 */ /* 0x0002a400000c000b */
[----:B012---:R-:W-:Y:S01]  /*23870*/  ENDCOLLECTIVE ;  /* 0x000000000000791b */ /* 0x007fe20003800000 */
.L_x_7833:
        /* <DEDUP_REMOVED lines=12> */
[----:B------:R-:W-:-:S04]  /*23940*/  LOP3.LUT R25, R25, 0xfffffeff, RZ, 0xc0, !PT ;  /* 0xfffffeff19197812 */ /* 0x000fc800078ec0ff */
[----:B------:R-:W-:Y:S01]  /*23950*/  @P3 LOP3.LUT R25, R25, 0x100, RZ, 0xfc, !PT ;  /* 0x0000010019193812 */ /* 0x000fe200078efcff */
[----:B------:R-:W-:Y:S06]  /*23960*/  BRA `(.L_x_7834) ;  /* 0xffffff8000287947 */ /* 0x000fec000383ffff */
.L_x_7625:
[----:B--2---:R-:W2:Y:S02]  /*23970*/  LDL R0, [R1+0x34] ;  /* 0x0000340001007983 */ /* 0x004ea40000100800 */
[----:B--2---:R2:W3:Y:S02]  /*23980*/  SYNCS.PHASECHK.TRANS64.TRYWAIT P0, [R6+URZ+0x22840], R0 ;  /* 0x02284000060075a7 */ /* 0x0044e4000800017f */
[----:B---3--:R-:W-:Y:S05]  /*23990*/  @!P0 NANOSLEEP.SYNCS 0x989680 ;  /* 0x009896800000895d */ /* 0x008fea0003900000 */
[----:B------:R-:W3:Y:S02]  /*239a0*/  @!P0 SYNCS.PHASECHK.TRANS64 P0, [R6+URZ+0x22840], R0 ;  /* 0x02284000060085a7 */ /* 0x000ee4000800007f */
[----:B---3--:R-:W-:Y:S05]  /*239b0*/  @!P0 BRA `(.L_x_7625) ;  /* 0xfffffffc00ec8947 */ /* 0x008fea000383ffff */
[----:B------:R-:W-:Y:S05]  /*239c0*/  BRA `(.L_x_7835) ;  /* 0xffffff80007c7947 */ /* 0x000fea000383ffff */
.L_x_7626:
        /* <DEDUP_REMOVED lines=8> */
.L_x_7837:
[----:B------:R-:W-:Y:S05]  /*23a50*/  BSYNC B0 ;  /* 0x0000000000007941 */ /* 0x000fea0003800000 */
.L_x_7836:
        /* <DEDUP_REMOVED lines=8> */
.L_x_7838:
[----:B------:R-:W-:Y:S01]  /*23ae0*/  IMAD.MOV.U32 R13, RZ, RZ, R0 ;  /* 0x000000ffff0d7224 */ /* 0x000fe200078e0000 */
[----:B------:R-:W-:Y:S02]  /*23af0*/  MOV R12, 0x1 ;  /* 0x00000001000c7802 */ /* 0x000fe40000000f00 */
[----:B------:R-:W-:Y:S02]  /*23b00*/  LOP3.LUT P6, RZ, R25, 0x40, RZ, 0xc0, !PT ;  /* 0x0000004019ff7812 */ /* 0x000fe400078cc0ff */
[----:B------:R-:W-:-:S11]  /*23b10*/  MOV R8, R14 ;  /* 0x0000000e00087202 */ /* 0x000fd60000000f00 */
[----:B------:R-:W-:-:S05]  /*23b20*/  @P6 IADD3 R8, P0, R35, R8, RZ ;  /* 0x0000000823086210 */ /* 0x000fca0007f1e0ff */
[----:B------:R-:W-:-:S04]  /*23b30*/  @P6 IMAD.X R7, RZ, RZ, R7, P0 ;  /* 0x000000ffff076224 */ /* 0x000fc800000e0607 */
        /* <DEDUP_REMOVED lines=8> */
.L_x_7839:
[----:B------:R-:W-:Y:S02]  /*23bc0*/  IMAD.MOV.U32 R13, RZ, RZ, R2 ;  /* 0x000000ffff0d7224 */ /* 0x000fe400078e0002 */
[----:B------:R-:W-:-:S07]  /*23bd0*/  IMAD.MOV.U32 R7, RZ, RZ, R14 ;  /* 0x000000ffff077224 */ /* 0x000fce00078e000e */
[----:B------:R-:W-:Y:S05]  /*23be0*/  WARPSYNC.COLLECTIVE R15, `(.L_x_7840) ;  /* 0x000000000f087348 */ /* 0x000fea0003c00000 */
[----:B------:R0:W1:Y:S02]  /*23bf0*/  SHFL.IDX P6, R14, R13, R12, R11 ;  /* 0x0000000c0d0e7389 */ /* 0x00006400000c000b */
[----:B01----:R-:W-:Y:S01]  /*23c00*/  ENDCOLLECTIVE ;  /* 0x000000000000791b */ /* 0x003fe20003800000 */
.L_x_7840:
[----:B------:R-:W-:Y:S02]  /*23c10*/  IMAD.MOV.U32 R13, RZ, RZ, R0 ;  /* 0x000000ffff0d7224 */ /* 0x000fe400078e0000 */
[----:B------:R-:W-:Y:S01]  /*23c20*/  IMAD.MOV.U32 R12, RZ, RZ, 0x2 ;  /* 0x00000002ff0c7424 */ /* 0x000fe200078e00ff */
[----:B------:R-:W-:Y:S01]  /*23c30*/  LOP3.LUT P6, RZ, R25, 0x10, RZ, 0xc0, !PT ;  /* 0x0000001019ff7812 */ /* 0x000fe200078cc0ff */
[----:B------:R-:W-:-:S12]  /*23c40*/  IMAD.MOV.U32 R8, RZ, RZ, R14 ;  /* 0x000000ffff087224 */ /* 0x000fd800078e000e */
[----:B------:R-:W-:-:S04]  /*23c50*/  @P6 IADD3 R8, P0, R35, R8, RZ ;  /* 0x0000000823086210 */ /* 0x000fc80007f1e0ff */
[----:B------:R-:W-:-:S05]  /*23c60*/  @P6 IADD3.X R7, RZ, R7, RZ, P0, !PT ;  /* 0x00000007ff076210 */ /* 0x000fca00007fe4ff */
        /* <DEDUP_REMOVED lines=8> */
.L_x_7841:
[----:B------:R-:W-:Y:S01]  /*23cf0*/  IMAD.MOV.U32 R13, RZ, RZ, R2 ;  /* 0x000000ffff0d7224 */ /* 0x000fe200078e0002 */
[----:B------:R-:W-:-:S07]  /*23d00*/  MOV R7, R14 ;  /* 0x0000000e00077202 */ /* 0x000fce0000000f00 */
[----:B------:R-:W-:Y:S05]  /*23d10*/  WARPSYNC.COLLECTIVE R15, `(.L_x_7842) ;  /* 0x000000000f087348 */ /* 0x000fea0003c00000 */
[----:B------:R0:W1:Y:S02]  /*23d20*/  SHFL.IDX P6, R14, R13, R12, R11 ;  /* 0x0000000c0d0e7389 */ /* 0x00006400000c000b */
[----:B01----:R-:W-:Y:S01]  /*23d30*/  ENDCOLLECTIVE ;  /* 0x000000000000791b */ /* 0x003fe20003800000 */
.L_x_7842:
[----:B------:R-:W-:Y:S02]  /*23d40*/  IMAD.MOV.U32 R13, RZ, RZ, R0 ;  /* 0x000000ffff0d7224 */ /* 0x000fe400078e0000 */
[----:B------:R-:W-:Y:S01]  /*23d50*/  IMAD.MOV.U32 R12, RZ, RZ, 0x3 ;  /* 0x00000003ff0c7424 */ /* 0x000fe200078e00ff */
[----:B------:R-:W-:Y:S01]  /*23d60*/  LOP3.LUT P6, RZ, R25, 0x8, RZ, 0xc0, !PT ;  /* 0x0000000819ff7812 */ /* 0x000fe200078cc0ff */
[----:B------:R-:W-:-:S12]  /*23d70*/  IMAD.MOV.U32 R8, RZ, RZ, R14 ;  /* 0x000000ffff087224 */ /* 0x000fd800078e000e */
[----:B------:R-:W-:-:S05]  /*23d80*/  @P6 IADD3 R8, P0, R35, R8, RZ ;  /* 0x0000000823086210 */ /* 0x000fca0007f1e0ff */
[----:B------:R-:W-:-:S05]  /*23d90*/  @P6 IMAD.X R7, RZ, RZ, R7, P0 ;  /* 0x000000ffff076224 */ /* 0x000fca00000e0607 */
        /* <DEDUP_REMOVED lines=8> */
.L_x_7843:
[----:B------:R-:W-:Y:S01]  /*23e20*/  MOV R13, R2 ;  /* 0x00000002000d7202 */ /* 0x000fe20000000f00 */
[----:B------:R-:W-:-:S07]  /*23e30*/  IMAD.MOV.U32 R7, RZ, RZ, R14 ;  /* 0x000000ffff077224 */ /* 0x000fce00078e000e */
[----:B------:R-:W-:Y:S05]  /*23e40*/  WARPSYNC.COLLECTIVE R15, `(.L_x_7844) ;  /* 0x000000000f087348 */ /* 0x000fea0003c00000 */
[----:B------:R0:W1:Y:S02]  /*23e50*/  SHFL.IDX P6, R14, R13, R12, R11 ;  /* 0x0000000c0d0e7389 */ /* 0x00006400000c000b */
[----:B01----:R-:W-:Y:S01]  /*23e60*/  ENDCOLLECTIVE ;  /* 0x000000000000791b */ /* 0x003fe20003800000 */
.L_x_7844:
[----:B------:R-:W-:Y:S01]  /*23e70*/  MOV R13, R0 ;  /* 0x00000000000d7202 */ /* 0x000fe20000000f00 */
[----:B------:R-:W-:Y:S02]  /*23e80*/  IMAD.MOV.U32 R12, RZ, RZ, 0x4 ;  /* 0x00000004ff0c7424 */ /* 0x000fe400078e00ff */
[----:B------:R-:W-:-:S07]  /*23e90*/  IMAD.MOV.U32 R8, RZ, RZ, R14 ;  /* 0x000000ffff087224 */ /* 0x000fce00078e000e */
[----:B------:R-:W-:Y:S05]  /*23ea0*/  WARPSYNC.COLLECTIVE R15, `(.L_x_7845) ;  /* 0x000000000f087348 */ /* 0x000fea0003c00000 */
[----:B------:R0:W1:Y:S02]  /*23eb0*/  SHFL.IDX P6, R14, R13, R12, R11 ;  /* 0x0000000c0d0e7389 */ /* 0x00006400000c000b */
[----:B01----:R-:W-:Y:S01]  /*23ec0*/  ENDCOLLECTIVE ;  /* 0x000000000000791b */ /* 0x003fe20003800000 */
.L_x_7845:
[----:B------:R-:W-:-:S05]  /*23ed0*/  @P5 IADD3 R8, P0, R35, R8, RZ ;  /* 0x0000000823085210 */ /* 0x000fca0007f1e0ff */
[----:B------:R-:W-:-:S04]  /*23ee0*/  @P5 IMAD.X R7, RZ, RZ, R7, P0 ;  /* 0x000000ffff075224 */ /* 0x000fc800000e0607 */
[----:B------:R-:W-:Y:S02]  /*23ef0*/  @P5 IMAD.MOV.U32 R9, RZ, RZ, R7 ;  /* 0x000000ffff095224 */ /* 0x000fe400078e0007 */
[----:B------:R-:W-:-:S03]  /*23f00*/  IMAD.MOV.U32 R13, RZ, RZ, R2 ;  /* 0x000000ffff0d7224 */ /* 0x000fc600078e0002 */
[----:B------:R-:W-:Y:S01]  /*23f10*/  @!PT LDS RZ, [RZ] ;  /* 0x00000000fffff984 */ /* 0x000fe20000000800 */
[----:B------:R-:W-:Y:S01]  /*23f20*/  @!PT LDS RZ, [RZ] ;  /* 0x00000000fffff984 */ /* 0x000fe20000000800 */
[----:B------:R-:W-:Y:S01]  /*23f30*/  @!PT LDS RZ, [RZ] ;  /* 0x00000000fffff984 */ /* 0x000fe20000000800 */
[----:B------:R0:W-:Y:S01]  /*23f40*/  @P5 LDGSTS.E.BYPASS.LTC128B.128 [R3+0x19c00], desc[UR60][R8.64], !P3 ;  /* 0x19c0000008035fae */ /* 0x0001e2000d901d7c */
[----:B------:R-:W-:Y:S01]  /*23f50*/  LOP3.LUT P5, RZ, R25, 0x80, RZ, 0xc0, !PT ;  /* 0x0000008019ff7812 */ /* 0x000fe200078ac0ff */
[----:B------:R-:W-:-:S12]  /*23f60*/  IMAD.MOV.U32 R7, RZ, RZ, R14 ;  /* 0x000000ffff077224 */ /* 0x000fd800078e000e */
[----:B0-----:R-:W-:Y:S05]  /*23f70*/  WARPSYNC.COLLECTIVE R15, `(.L_x_7846) ;  /* 0x000000000f087348 */ /* 0x001fea0003c00000 */
[----:B------:R1:W2:Y:S02]  /*23f80*/  SHFL.IDX P6, R14, R13, R12, R11 ;  /* 0x0000000c0d0e7389 */ /* 0x0002a400000c000b */
[----:B012---:R-:W-:Y:S01]  /*23f90*/  ENDCOLLECTIVE ;  /* 0x000000000000791b */ /* 0x007fe20003800000 */
.L_x_7846:
        /* <DEDUP_REMOVED lines=14> */
.L_x_7847:
[----:B------:R-:W-:Y:S02]  /*24080*/  IMAD.MOV.U32 R13, RZ, RZ, R2 ;  /* 0x000000ffff0d7224 */ /* 0x000fe400078e0002 */
[----:B------:R-:W-:-:S07]  /*24090*/  IMAD.MOV.U32 R7, RZ, RZ, R14 ;  /* 0x000000ffff077224 */ /* 0x000fce00078e000e */
[----:B------:R-:W-:Y:S05]  /*240a0*/  WARPSYNC.COLLECTIVE R15, `(.L_x_7848) ;  /* 0x000000000f087348 */ /* 0x000fea0003c00000 */
[----:B------:R0:W1:Y:S02]  /*240b0*/  SHFL.IDX P6, R14, R13, R12, R11 ;  /* 0x0000000c0d0e7389 */ /* 0x00006400000c000b */
[----:B01----:R-:W-:Y:S01]  /*240c0*/  ENDCOLLECTIVE ;  /* 0x000000000000791b */ /* 0x003fe20003800000 */
.L_x_7848:
[----:B------:R-:W-:Y:S02]  /*240d0*/  IMAD.MOV.U32 R13, RZ, RZ, R0 ;  /* 0x000000ffff0d7224 */ /* 0x000fe400078e0000 */
[----:B------:R-:W-:Y:S02]  /*240e0*/  IMAD.MOV.U32 R12, RZ, RZ, 0x6 ;  /* 0x00000006ff0c7424 */ /* 0x000fe400078e00ff */
[----:B------:R-:W-:-:S07]  /*240f0*/  IMAD.MOV.U32 R8, RZ, RZ, R14 ;  /* 0x000000ffff087224 */ /* 0x000fce00078e000e */
[----:B------:R-:W-:Y:S05]  /*24100*/  WARPSYNC.COLLECTIVE R15, `(.L_x_7849) ;  /* 0x000000000f087348 */ /* 0x000fea0003c00000 */
[----:B------:R0:W1:Y:S02]  /*24110*/  SHFL.IDX P6, R14, R13, R12, R11 ;  /* 0x0000000c0d0e7389 */ /* 0x00006400000c000b */
[----:B01----:R-:W-:Y:S01]  /*24120*/  ENDCOLLECTIVE ;  /* 0x000000000000791b */ /* 0x003fe20003800000 */
.L_x_7849:
[----:B------:R-:W-:-:S04]  /*24130*/  @P5 IADD3 R8, P0, R35, R8, RZ ;  /* 0x0000000823085210 */ /* 0x000fc80007f1e0ff */
[----:B------:R-:W-:-:S05]  /*24140*/  @P5 IADD3.X R7, RZ, R7, RZ, P0, !PT ;  /* 0x00000007ff075210 */ /* 0x000fca00007fe4ff */
[----:B------:R-:W-:Y:S02]  /*24150*/  @P5 IMAD.MOV.U32 R9, RZ, RZ, R7 ;  /* 0x000000ffff095224 */ /* 0x000fe400078e0007 */
[----:B------:R-:W-:-:S03]  /*24160*/  IMAD.MOV.U32 R13, RZ, RZ, R2 ;  /* 0x000000ffff0d7224 */ /* 0x000fc600078e0002 */
[----:B------:R-:W-:Y:S01]  /*24170*/  @!PT LDS RZ, [RZ] ;  /* 0x00000000fffff984 */ /* 0x000fe20000000800 */
[----:B------:R-:W-:Y:S01]  /*24180*/  @!PT LDS RZ, [RZ] ;  /* 0x00000000fffff984 */ /* 0x000fe20000000800 */
[----:B------:R-:W-:Y:S01]  /*24190*/  @!PT LDS RZ, [RZ] ;  /* 0x00000000fffff984 */ /* 0x000fe20000000800 */
[----:B------:R0:W-:Y:S01]  /*241a0*/  @P5 LDGSTS.E.BYPASS.LTC128B.128 [R3+0x1ac00], desc[UR60][R8.64], !P3 ;  /* 0x1ac0000008035fae */ /* 0x0001e2000d901d7c */
[----:B------:R-:W-:-:S07]  /*241b0*/  MOV R7, R14 ;  /* 0x0000000e00077202 */ /* 0x000fce0000000f00 */
[----:B0-----:R-:W-:Y:S05]  /*241c0*/  WARPSYNC.COLLECTIVE R15, `(.L_x_7850) ;  /* 0x000000000f087348 */ /* 0x001fea0003c00000 */
[----:B------:R1:W2:Y:S02]  /*241d0*/  SHFL.IDX P6, R14, R13, R12, R11 ;  /* 0x0000000c0d0e7389 */ /* 0x0002a400000c000b */
[----:B012---:R-:W-:Y:S01]  /*241e0*/  ENDCOLLECTIVE ;  /* 0x000000000000791b */ /* 0x007fe20003800000 */
.L_x_7850:
[----:B------:R-:W-:Y:S02]  /*241f0*/  IMAD.MOV.U32 R13, RZ, RZ, R0 ;  /* 0x000000ffff0d7224 */ /* 0x000fe400078e0000 */
[----:B------:R-:W-:Y:S02]  /*24200*/  IMAD.MOV.U32 R12, RZ, RZ, 0x7 ;  /* 0x00000007ff0c7424 */ /* 0x000fe400078e00ff */
[----:B------:R-:W-:-:S07]  /*24210*/  IMAD.MOV.U32 R8, RZ, RZ, R14 ;  /* 0x000000ffff087224 */ /* 0x000fce00078e000e */
[----:B------:R-:W-:Y:S05]  /*24220*/  WARPSYNC.COLLECTIVE R15, `(.L_x_7851) ;  /* 0x000000000f087348 */ /* 0x000fea0003c00000 */
[----:B------:R0:W1:Y:S02]  /*24230*/  SHFL.IDX P6, R14, R13, R12, R11 ;  /* 0x0000000c0d0e7389 */ /* 0x00006400000c000b */
[----:B01----:R-:W-:Y:S01]  /*24240*/  ENDCOLLECTIVE ;  /* 0x000000000000791b */ /* 0x003fe20003800000 */
.L_x_7851:
[----:B------:R-:W-:-:S05]  /*24250*/  @P4 IADD3 R8, P0, R35, R8, RZ ;  /* 0x0000000823084210 */ /* 0x000fca0007f1e0ff */
[----:B------:R-:W-:-:S05]  /*24260*/  @P4 IMAD.X R7, RZ, RZ, R7, P0 ;  /* 0x000000ffff074224 */ /* 0x000fca00000e0607 */
[----:B------:R-:W-:Y:S02]  /*24270*/  @P4 MOV R9, R7 ;  /* 0x0000000700094202 */ /* 0x000fe40000000f00 */
[----:B------:R-:W-:-:S03]  /*24280*/  MOV R13, R2 ;  /* 0x00000002000d7202 */ /* 0x000fc60000000f00 */
        /* <DEDUP_REMOVED lines=8> */
.L_x_7852:
[----:B------:R-:W-:Y:S01]  /*24310*/  IMAD.MOV.U32 R13, RZ, RZ, R4 ;  /* 0x000000ffff0d7224 */ /* 0x000fe200078e0004 */
[----:B------:R-:W-:Y:S01]  /*24320*/  MOV R12, RZ ;  /* 0x000000ff000c7202 */ /* 0x000fe20000000f00 */
[----:B------:R-:W-:-:S07]  /*24330*/  IMAD.MOV.U32 R8, RZ, RZ, R14 ;  /* 0x000000ffff087224 */ /* 0x000fce00078e000e */
[----:B------:R-:W-:Y:S05]  /*24340*/  WARPSYNC.COLLECTIVE R15, `(.L_x_7853) ;  /* 0x000000000f087348 */ /* 0x000fea0003c00000 */
[----:B------:R0:W1:Y:S02]  /*24350*/  SHFL.IDX P6, R14, R13, R12, R11 ;  /* 0x0000000c0d0e7389 */ /* 0x00006400000c000b */
[----:B01----:R-:W-:Y:S01]  /*24360*/  ENDCOLLECTIVE ;  /* 0x000000000000791b */ /* 0x003fe20003800000 */
.L_x_7853:
[----:B------:R-:W-:-:S05]  /*24370*/  @P1 IADD3 R8, P0, R35, R8, RZ ;  /* 0x0000000823081210 */ /* 0x000fca0007f1e0ff */
[----:B------:R-:W-:-:S05]  /*24380*/  @P1 IMAD.X R9, RZ, RZ, R0, P0 ;  /* 0x000000ffff091224 */ /* 0x000fca00000e0600 */
        /* <DEDUP_REMOVED lines=9> */
.L_x_7854:
[----:B------:R-:W-:Y:S01]  /*24420*/  IMAD.MOV.U32 R13, RZ, RZ, R4 ;  /* 0x000000ffff0d7224 */ /* 0x000fe200078e0004 */
[----:B------:R-:W-:Y:S01]  /*24430*/  MOV R12, 0x1 ;  /* 0x00000001000c7802 */ /* 0x000fe20000000f00 */
[----:B------:R-:W-:-:S07]  /*24440*/  IMAD.MOV.U32 R2, RZ, RZ, R14 ;  /* 0x000000ffff027224 */ /* 0x000fce00078e000e */
[----:B------:R-:W-:Y:S05]  /*24450*/  WARPSYNC.COLLECTIVE R15, `(.L_x_7855) ;  /* 0x000000000f087348 */ /* 0x000fea0003c00000 */
[----:B------:R0:W1:Y:S02]  /*24460*/  SHFL.IDX P6, R14, R13, R12, R11 ;  /* 0x0000000c0d0e7389 */ /* 0x00006400000c000b */
[----:B01----:R-:W-:Y:S01]  /*24470*/  ENDCOLLECTIVE ;  /* 0x000000000000791b */ /* 0x003fe20003800000 */
.L_x_7855:
        /* <DEDUP_REMOVED lines=13> */
.L_x_7856:
[----:B------:R-:W-:Y:S01]  /*24550*/  IMAD.MOV.U32 R5, RZ, RZ, R14 ;  /* 0x000000ffff057224 */ /* 0x000fe200078e000e */
[----:B------:R-:W-:Y:S06]  /*24560*/  BRA `(.L_x_7857) ;  /* 0xffffff7c00407947 */ /* 0x000fec000383ffff */
.L_x_7631:
[----:B------:R-:W-:Y:S01]  /*24570*/  MOV R13, R2 ;  /* 0x00000002000d7202 */ /* 0x000fe20000000f00 */
        /* <DEDUP_REMOVED lines=8> */
.L_x_7858:
[----:B------:R-:W-:Y:S01]  /*24600*/  ISETP.GE.AND P1, PT, R17, R3, PT ;  /* 0x000000031100720c */ /* 0x000fe20003f26270 */
[----:B------:R-:W-:Y:S01]  /*24610*/  IMAD.MOV.U32 R13, RZ, RZ, R0 ;  /* 0x000000ffff0d7224 */ /* 0x000fe200078e0000 */
[----:B------:R-:W-:-:S11]  /*24620*/  MOV R4, R14 ;  /* 0x0000000e00047202 */ /* 0x000fd60000000f00 */
[----:B------:R-:W-:Y:S05]  /*24630*/  WARPSYNC.COLLECTIVE R15, `(.L_x_7859) ;  /* 0x000000000f087348 */ /* 0x000fea0003c00000 */
[----:B------:R0:W1:Y:S02]  /*24640*/  SHFL.IDX P6, R14, R13, R12, R11 ;  /* 0x0000000c0d0e7389 */ /* 0x00006400000c000b */
[----:B01----:R-:W-:Y:S01]  /*24650*/  ENDCOLLECTIVE ;  /* 0x000000000000791b */ /* 0x003fe20003800000 */
.L_x_7859:
[----:B------:R-:W-:Y:S01]  /*24660*/  MOV R13, R2 ;  /* 0x00000002000d7202 */ /* 0x000fe20000000f00 */
[----:B------:R-:W-:Y:S02]  /*24670*/  IMAD.MOV.U32 R12, RZ, RZ, 0x1 ;  /* 0x00000001ff0c7424 */ /* 0x000fe400078e00ff */
[----:B------:R-:W-:-:S07]  /*24680*/  IMAD.MOV.U32 R5, RZ, RZ, R14 ;  /* 0x000000ffff057224 */ /* 0x000fce00078e000e */
[----:B------:R-:W-:Y:S05]  /*24690*/  WARPSYNC.COLLECTIVE R15, `(.L_x_7860) ;  /* 0x000000000f087348 */ /* 0x000fea0003c00000 */
[----:B------:R0:W1:Y:S02]  /*246a0*/  SHFL.IDX P6, R14, R13, R12, R11 ;  /* 0x0000000c0d0e7389 */ /* 0x00006400000c000b */
[----:B01----:R-:W-:Y:S01]  /*246b0*/  ENDCOLLECTIVE ;  /* 0x000000000000791b */ /* 0x003fe20003800000 */
.L_x_7860:
[----:B------:R-:W-:-:S04]  /*246c0*/  @!P1 IADD3 R5, P3, R35, R5, RZ ;  /* 0x0000000523059210 */ /* 0x000fc80007f7e0ff */
[----:B------:R-:W-:Y:S01]  /*246d0*/  @!P1 IADD3.X R8, RZ, R4, RZ, P3, !PT ;  /* 0x00000004ff089210 */ /* 0x000fe20001ffe4ff */
[----:B------:R-:W-:-:S04]  /*246e0*/  @!P1 IMAD.MOV.U32 R4, RZ, RZ, R5 ;  /* 0x000000ffff049224 */ /* 0x000fc800078e0005 */
[----:B------:R-:W-:Y:S02]  /*246f0*/  @!P1 IMAD.MOV.U32 R5, RZ, RZ, R8 ;  /* 0x000000ffff059224 */ /* 0x000fe400078e0008 */
[----:B------:R-:W-:-:S03]  /*24700*/  IMAD.MOV.U32 R13, RZ, RZ, R0 ;  /* 0x000000ffff0d7224 */ /* 0x000fc600078e0000 */
[----:B------:R-:W-:Y:S01]  /*24710*/  @!PT LDS RZ, [RZ] ;  /* 0x00000000fffff984 */ /* 0x000fe20000000800 */
[----:B------:R-:W-:Y:S01]  /*24720*/  @!PT LDS RZ, [RZ] ;  /* 0x00000000fffff984 */ /* 0x000fe20000000800 */
[----:B------:R-:W-:Y:S01]  /*24730*/  @!PT LDS RZ, [RZ] ;  /* 0x00000000fffff984 */ /* 0x000fe20000000800 */
[----:B------:R0:W-:Y:S02]  /*24740*/  @!P1 LDGSTS.E.BYPASS.LTC128B.128 [R9+0x14400], desc[UR60][R4.64], !P0 ;  /* 0x1440000004099fae */ /* 0x0001e4000c101d7c */
[----:B0-----:R-:W-:-:S05]  /*24750*/  VIADD R4, R17, 0x10 ;  /* 0x0000001011047836 */ /* 0x001fca0000000000 */
[----:B------:R-:W-:Y:S01]  /*24760*/  ISETP.GE.AND P1, PT, R4, R3, PT ;  /* 0x000000030400720c */ /* 0x000fe20003f26270 */
[----:B------:R-:W-:-:S12]  /*24770*/  IMAD.MOV.U32 R4, RZ, RZ, R14 ;  /* 0x000000ffff047224 */ /* 0x000fd800078e000e */
[----:B------:R-:W-:Y:S05]  /*24780*/  WARPSYNC.COLLECTIVE R15, `(.L_x_7861) ;  /* 0x000000000f087348 */ /* 0x000fea0003c00000 */
[----:B------:R0:W1:Y:S02]  /*24790*/  SHFL.IDX P6, R14, R13, R12, R11 ;  /* 0x0000000c0d0e7389 */ /* 0x00006400000c000b */
[----:B01----:R-:W-:Y:S01]  /*247a0*/  ENDCOLLECTIVE ;  /* 0x000000000000791b */ /* 0x003fe20003800000 */
.L_x_7861:
[----:B------:R-:W-:Y:S02]  /*247b0*/  IMAD.MOV.U32 R13, RZ, RZ, R2 ;  /* 0x000000ffff0d7224 */ /* 0x000fe400078e0002 */
[----:B------:R-:W-:Y:S01]  /*247c0*/  IMAD.MOV.U32 R12, RZ, RZ, 0x2 ;  /* 0x00000002ff0c7424 */ /* 0x000fe200078e00ff */
[----:B------:R-:W-:-:S07]  /*247d0*/  MOV R6, R14 ;  /* 0x0000000e00067202 */ /* 0x000fce0000000f00 */
[----:B------:R-:W-:Y:S05]  /*247e0*/  WARPSYNC.COLLECTIVE R15, `(.L_x_7862) ;  /* 0x000000000f087348 */ /* 0x000fea0003c00000 */
[----:B------:R0:W1:Y:S02]  /*247f0*/  SHFL.IDX P6, R14, R13, R12, R11 ;  /* 0x0000000c0d0e7389 */ /* 0x00006400000c000b */
[----:B01----:R-:W-:Y:S01]  /*24800*/  ENDCOLLECTIVE ;  /* 0x000000000000791b */ /* 0x003fe20003800000 */
.L_x_7862:
[----:B------:R-:W-:-:S05]  /*24810*/  @!P1 IADD3 R6, P3, R35, R6, RZ ;  /* 0x0000000623069210 */ /* 0x000fca0007f7e0ff */
[----:B------:R-:W-:Y:S02]  /*24820*/  @!P1 IMAD.X R7, RZ, RZ, R4, P3 ;  /* 0x000000ffff079224 */ /* 0x000fe400018e0604 */
[----:B------:R-:W-:Y:S02]  /*24830*/  @!P1 IMAD.MOV.U32 R4, RZ, RZ, R6 ;  /* 0x000000ffff049224 */ /* 0x000fe400078e0006 */
[----:B------:R-:W-:Y:S02]  /*24840*/  @!P1 IMAD.MOV.U32 R5, RZ, RZ, R7 ;  /* 0x000000ffff059224 */ /* 0x000fe400078e0007 */
[C---:B------:R-:W-:Y:S01]  /*24850*/  VIADD R6, R17.reuse, 0x60 ;  /* 0x0000006011067836 */ /* 0x040fe20000000000 */
[----:B------:R-:W-:Y:S02]  /*24860*/  MOV R13, R0 ;  /* 0x00000000000d7202 */ /* 0x000fe40000000f00 */
[----:B------:R-:W-:Y:S01]  /*24870*/  @!PT LDS RZ, [RZ] ;  /* 0x00000000fffff984 */ /* 0x000fe20000000800 */
[----:B------:R-:W-:Y:S01]  /*24880*/  @!PT LDS RZ, [RZ] ;  /* 0x00000000fffff984 */ /* 0x000fe20000000800 */
[----:B------:R-:W-:Y:S01]  /*24890*/  @!PT LDS RZ, [RZ] ;  /* 0x00000000fffff984 */ /* 0x000fe20000000800 */
[----:B------:R0:W-:Y:S02]  /*248a0*/  @!P1 LDGSTS.E.BYPASS.LTC128B.128 [R9+0x14c00], desc[UR60][R4.64], !P0 ;  /* 0x14c0000004099fae */ /* 0x0001e4000c101d7c */
[----:B0-----:R-:W-:-:S04]  /*248b0*/  IADD3 R4, R17, 0x20, RZ ;  /* 0x0000002011047810 */ /* 0x001fc80007ffe0ff */
[----:B------:R-:W-:Y:S01]  /*248c0*/  ISETP.GE.AND P1, PT, R4, R3, PT ;  /* 0x000000030400720c */ /* 0x000fe20003f26270 */
[----:B------:R-:W-:-:S12]  /*248d0*/  IMAD.MOV.U32 R4, RZ, RZ, R14 ;  /* 0x000000ffff047224 */ /* 0x000fd800078e000e */
[----:B------:R-:W-:Y:S05]  /*248e0*/  WARPSYNC.COLLECTIVE R15, `(.L_x_7863) ;  /* 0x000000000f087348 */ /* 0x000fea0003c00000 */
[----:B------:R0:W1:Y:S02]  /*248f0*/  SHFL.IDX P6, R14, R13, R12, R11 ;  /* 0x0000000c0d0e7389 */ /* 0x00006400000c000b */
[----:B01----:R-:W-:Y:S01]  /*24900*/  ENDCOLLECTIVE ;  /* 0x000000000000791b */ /* 0x003fe20003800000 */
.L_x_7863:
[----:B------:R-:W-:Y:S01]  /*24910*/  MOV R13, R2 ;  /* 0x00000002000d7202 */ /* 0x000fe20000000f00 */
[----:B------:R-:W-:Y:S02]  /*24920*/  IMAD.MOV.U32 R12, RZ, RZ, 0x3 ;  /* 0x00000003ff0c7424 */ /* 0x000fe400078e00ff */
[----:B------:R-:W-:-:S07]  /*24930*/  IMAD.MOV.U32 R5, RZ, RZ, R14 ;  /* 0x000000ffff057224 */ /* 0x000fce00078e000e */
[----:B------:R-:W-:Y:S05]  /*24940*/  WARPSYNC.COLLECTIVE R15, `(.L_x_7864) ;  /* 0x000000000f087348 */ /* 0x000fea0003c00000 */
[----:B------:R0:W1:Y:S02]  /*24950*/  SHFL.IDX P6, R14, R13, R12, R11 ;  /* 0x0000000c0d0e7389 */ /* 0x00006400000c000b */
[----:B01----:R-:W-:Y:S01]  /*24960*/  ENDCOLLECTIVE ;  /* 0x000000000000791b */ /* 0x003fe20003800000 */
.L_x_7864:
        /* <DEDUP_REMOVED lines=16> */
.L_x_7865:
[----:B------:R-:W-:Y:S01]  /*24a70*/  IMAD.MOV.U32 R13, RZ, RZ, R2 ;  /* 0x000000ffff0d7224 */ /* 0x000fe200078e0002 */
[----:B------:R-:W-:Y:S02]  /*24a80*/  MOV R12, 0x4 ;  /* 0x00000004000c7802 */ /* 0x000fe40000000f00 */
[----:B------:R-:W-:-:S07]  /*24a90*/  MOV R5, R14 ;  /* 0x0000000e00057202 */ /* 0x000fce0000000f00 */
[----:B------:R-:W-:Y:S05]  /*24aa0*/  WARPSYNC.COLLECTIVE R15, `(.L_x_7866) ;  /* 0x000000000f087348 */ /* 0x000fea0003c00000 */
[----:B------:R0:W1:Y:S02]  /*24ab0*/  SHFL.IDX P6, R14, R13, R12, R11 ;  /* 0x0000000c0d0e7389 */ /* 0x00006400000c000b */
[----:B01----:R-:W-:Y:S01]  /*24ac0*/  ENDCOLLECTIVE ;  /* 0x000000000000791b */ /* 0x003fe20003800000 */
.L_x_7866:
        /* <DEDUP_REMOVED lines=16> */
.L_x_7867:
[----:B------:R-:W-:Y:S02]  /*24bd0*/  IMAD.MOV.U32 R13, RZ, RZ, R2 ;  /* 0x000000ffff0d7224 */ /* 0x000fe400078e0002 */
[----:B------:R-:W-:Y:S02]  /*24be0*/  IMAD.MOV.U32 R12, RZ, RZ, 0x5 ;  /* 0x00000005ff0c7424 */ /* 0x000fe400078e00ff */
[----:B------:R-:W-:-:S07]  /*24bf0*/  IMAD.MOV.U32 R5, RZ, RZ, R14 ;  /* 0x000000ffff057224 */ /* 0x000fce00078e000e */
[----:B------:R-:W-:Y:S05]  /*24c00*/  WARPSYNC.COLLECTIVE R15, `(.L_x_7868) ;  /* 0x000000000f087348 */ /* 0x000fea0003c00000 */
[----:B------:R0:W1:Y:S02]  /*24c10*/  SHFL.IDX P6, R14, R13, R12, R11 ;  /* 0x0000000c0d0e7389 */ /* 0x00006400000c000b */
[----:B01----:R-:W-:Y:S01]  /*24c20*/  ENDCOLLECTIVE ;  /* 0x000000000000791b */ /* 0x003fe20003800000 */
.L_x_7868:
        /* <DEDUP_REMOVED lines=11> */
[----:B------:R-:W-:Y:S02]  /*24ce0*/  ISETP.GE.AND P1, PT, R4, R3, PT ;  /* 0x000000030400720c */ /* 0x000fe40003f26270 */
[----:B------:R-:W-:-:S11]  /*24cf0*/  MOV R4, R14 ;  /* 0x0000000e00047202 */ /* 0x000fd60000000f00 */
[----:B------:R-:W-:Y:S05]  /*24d00*/  WARPSYNC.COLLECTIVE R15, `(.L_x_7869) ;  /* 0x000000000f087348 */ /* 0x000fea0003c00000 */
[----:B------:R0:W1:Y:S02]  /*24d10*/  SHFL.IDX P6, R14, R13, R12, R11 ;  /* 0x0000000c0d0e7389 */ /* 0x00006400000c000b */
[----:B01----:R-:W-:Y:S01]  /*24d20*/  ENDCOLLECTIVE ;  /* 0x000000000000791b */ /* 0x003fe20003800000 */
.L_x_7869:
[----:B------:R-:W-:Y:S01]  /*24d30*/  MOV R13, R2 ;  /* 0x00000002000d7202 */ /* 0x000fe20000000f00 */
[----:B------:R-:W-:Y:S02]  /*24d40*/  IMAD.MOV.U32 R12, RZ, RZ, 0x6 ;  /* 0x00000006ff0c7424 */ /* 0x000fe400078e00ff */
[----:B------:R-:W-:-:S07]  /*24d50*/  IMAD.MOV.U32 R5, RZ, RZ, R14 ;  /* 0x000000ffff057224 */ /* 0x000fce00078e000e */
[----:B------:R-:W-:Y:S05]  /*24d60*/  WARPSYNC.COLLECTIVE R15, `(.L_x_7870) ;  /* 0x000000000f087348 */ /* 0x000fea0003c00000 */
[----:B------:R0:W1:Y:S02]  /*24d70*/  SHFL.IDX P6, R14, R13, R12, R11 ;  /* 0x0000000c0d0e7389 */ /* 0x00006400000c000b */
[----:B01----:R-:W-:Y:S01]  /*24d80*/  ENDCOLLECTIVE ;  /* 0x000000000000791b */ /* 0x003fe20003800000 */
.L_x_7870:
[----:B------:R-:W-:-:S05]  /*24d90*/  @!P1 IADD3 R5, P2, R35, R5, RZ ;  /* 0x0000000523059210 */ /* 0x000fca0007f5e0ff */
[----:B------:R-:W-:Y:S01]  /*24da0*/  @!P1 IMAD.X R4, RZ, RZ, R4, P2 ;  /* 0x000000ffff049224 */ /* 0x000fe200010e0604 */
[----:B------:R-:W-:-:S04]  /*24db0*/  ISETP.GE.AND P2, PT, R6, R3, PT ;  /* 0x000000030600720c */ /* 0x000fc80003f46270 */
        /* <DEDUP_REMOVED lines=8> */
[----:B0-----:R-:W-:-:S07]  /*24e40*/  IMAD.MOV.U32 R4, RZ, RZ, R14 ;  /* 0x000000ffff047224 */ /* 0x001fce00078e000e */
[----:B------:R-:W-:Y:S05]  /*24e50*/  WARPSYNC.COLLECTIVE R15, `(.L_x_7871) ;  /* 0x000000000f087348 */ /* 0x000fea0003c00000 */
[----:B------:R0:W1:Y:S02]  /*24e60*/  SHFL.IDX P6, R14, R13, R12, R11 ;  /* 0x0000000c0d0e7389 */ /* 0x00006400000c000b */
[----:B01----:R-:W-:Y:S01]  /*24e70*/  ENDCOLLECTIVE ;  /* 0x000000000000791b */ /* 0x003fe20003800000 */
.L_x_7871:
[----:B------:R-:W-:Y:S01]  /*24e80*/  IMAD.MOV.U32 R13, RZ, RZ, R2 ;  /* 0x000000ffff0d7224 */ /* 0x000fe200078e0002 */
[----:B------:R-:W-:Y:S02]  /*24e90*/  MOV R12, 0x7 ;  /* 0x00000007000c7802 */ /* 0x000fe40000000f00 */
[----:B------:R-:W-:-:S07]  /*24ea0*/  MOV R5, R14 ;  /* 0x0000000e00057202 */ /* 0x000fce0000000f00 */
[----:B------:R-:W-:Y:S05]  /*24eb0*/  WARPSYNC.COLLECTIVE R15, `(.L_x_7872) ;  /* 0x000000000f087348 */ /* 0x000fea0003c00000 */
[----:B------:R0:W1:Y:S02]  /*24ec0*/  SHFL.IDX P6, R14, R13, R12, R11 ;  /* 0x0000000c0d0e7389 */ /* 0x00006400000c000b */
[----:B01----:R-:W-:Y:S01]  /*24ed0*/  ENDCOLLECTIVE ;  /* 0x000000000000791b */ /* 0x003fe20003800000 */
.L_x_7872:
        /* <DEDUP_REMOVED lines=14> */
.L_x_7873:
[----:B------:R-:W-:Y:S01]  /*24fc0*/  IMAD.MOV.U32 R0, RZ, RZ, R14 ;  /* 0x000000ffff007224 */ /* 0x000fe200078e000e */
[----:B------:R-:W-:Y:S06]  /*24fd0*/  BRA `(.L_x_7874) ;  /* 0xffffff7c007c7947 */ /* 0x000fec000383ffff */
.L_x_7634:
[----:B0-----:R0:W1:Y:S02]  /*24fe0*/  SYNCS.PHASECHK.TRANS64.TRYWAIT P0, [R22+URZ+0x22820], R0 ;  /* 0x02282000160075a7 */ /* 0x001064000800017f */
[----:B-1----:R-:W-:Y:S05]  /*24ff0*/  @!P0 NANOSLEEP.SYNCS 0x989680 ;  /* 0x009896800000895d */ /* 0x002fea0003900000 */
[----:B------:R-:W1:Y:S02]  /*25000*/  @!P0 SYNCS.PHASECHK.TRANS64 P0, [R22+URZ+0x22820], R0 ;  /* 0x02282000160085a7 */ /* 0x000e64000800007f */
[----:B-1----:R-:W-:Y:S05]  /*25010*/  @!P0 BRA `(.L_x_7634) ;  /* 0xfffffffc00f08947 */ /* 0x002fea000383ffff */
[----:B------:R-:W-:Y:S05]  /*25020*/  BRA `(.L_x_7875) ;  /* 0xffffff7c00d87947 */ /* 0x000fea000383ffff */
.L_x_7638:
[----:B0-----:R0:W1:Y:S02]  /*25030*/  SYNCS.PHASECHK.TRANS64.TRYWAIT P0, [R0+URZ+0x22880], R33 ;  /* 0x02288021000075a7 */ /* 0x001064000800017f */
[----:B-1----:R-:W-:Y:S05]  /*25040*/  @!P0 NANOSLEEP.SYNCS 0x989680 ;  /* 0x009896800000895d */ /* 0x002fea0003900000 */
[----:B------:R-:W1:Y:S02]  /*25050*/  @!P0 SYNCS.PHASECHK.TRANS64 P0, [R0+URZ+0x22880], R33 ;  /* 0x02288021000085a7 */ /* 0x000e64000800007f */
[----:B-1----:R-:W-:Y:S05]  /*25060*/  @!P0 BRA `(.L_x_7638) ;  /* 0xfffffffc00f08947 */ /* 0x002fea000383ffff */
[----:B------:R-:W-:Y:S05]  /*25070*/  BRA `(.L_x_7876) ;  /* 0xffffff8400007947 */ /* 0x000fea000383ffff */
.L_x_7639:
        /* <DEDUP_REMOVED lines=8> */
.L_x_7878:
[----:B------:R-:W-:Y:S05]  /*25100*/  BSYNC B0 ;  /* 0x0000000000007941 */ /* 0x000fea0003800000 */
.L_x_7877:
[----:B------:R-:W-:Y:S01]  /*25110*/  IMAD.MOV.U32 R13, RZ, RZ, R9 ;  /* 0x000000ffff0d7224 */ /* 0x000fe200078e0009 */
[----:B------:R-:W-:Y:S01]  /*25120*/  MOV R15, 0xffffffff ;  /* 0xffffffff000f7802 */ /* 0x000fe20000000f00 */
[----:B------:R-:W-:Y:S01]  /*25130*/  IMAD.MOV.U32 R12, RZ, RZ, RZ ;  /* 0x000000ffff0c7224 */ /* 0x000fe200078e00ff */
[----:B------:R-:W-:Y:S01]  /*25140*/  MOV R3, R14 ;  /* 0x0000000e00037202 */ /* 0x000fe20000000f00 */
[----:B------:R-:W-:Y:S02]  /*25150*/  IMAD.MOV.U32 R11, RZ, RZ, 0x181f ;  /* 0x0000181fff0b7424 */ /* 0x000fe400078e00ff */
[----:B------:R-:W-:-:S07]  /*25160*/  IMAD.IADD R6, R22, 0x1, R6 ;  /* 0x0000000116067824 */ /* 0x000fce00078e0206 */
[----:B------:R-:W-:Y:S05]  /*25170*/  WARPSYNC.COLLECTIVE R15, `(.L_x_7879) ;  /* 0x000000000f087348 */ /* 0x000fea0003c00000 */
[----:B------:R0:W1:Y:S02]  /*25180*/  SHFL.IDX P6, R14, R13, R12, R11 ;  /* 0x0000000c0d0e7389 */ /* 0x00006400000c000b */
[----:B01----:R-:W-:Y:S01]  /*25190*/  ENDCOLLECTIVE ;  /* 0x000000000000791b */ /* 0x003fe20003800000 */
.L_x_7879:
[----:B------:R-:W-:Y:S01]  /*251a0*/  MOV R13, R20 ;  /* 0x00000014000d7202 */ /* 0x000fe20000000f00 */
[----:B------:R-:W-:Y:S02]  /*251b0*/  IMAD.MOV.U32 R12, RZ, RZ, 0x1 ;  /* 0x00000001ff0c7424 */ /* 0x000fe400078e00ff */
[----:B------:R-:W-:-:S07]  /*251c0*/  IMAD.MOV.U32 R2, RZ, RZ, R14 ;  /* 0x000000ffff027224 */ /* 0x000fce00078e000e */
[----:B------:R-:W-:Y:S05]  /*251d0*/  WARPSYNC.COLLECTIVE R15, `(.L_x_7880) ;  /* 0x000000000f087348 */ /* 0x000fea0003c00000 */
[----:B------:R0:W1:Y:S02]  /*251e0*/  SHFL.IDX P6, R14, R13, R12, R11 ;  /* 0x0000000c0d0e7389 */ /* 0x00006400000c000b */
[----:B01----:R-:W-:Y:S01]  /*251f0*/  ENDCOLLECTIVE ;  /* 0x000000000000791b */ /* 0x003fe20003800000 */
.L_x_7880:
        /* <DEDUP_REMOVED lines=11> */
.L_x_7881:
[----:B------:R-:W-:Y:S02]  /*252b0*/  IMAD.MOV.U32 R13, RZ, RZ, R20 ;  /* 0x000000ffff0d7224 */ /* 0x000fe400078e0014 */
[----:B------:R-:W-:Y:S01]  /*252c0*/  IMAD.MOV.U32 R12, RZ, RZ, 0x2 ;  /* 0x00000002ff0c7424 */ /* 0x000fe200078e00ff */
[----:B------:R-:W-:-:S04]  /*252d0*/  MOV R11, R14 ;  /* 0x0000000e000b7202 */ /* 0x000fc80000000f00 */
[----:B------:R-:W-:Y:S02]  /*252e0*/  IADD3 R2, P0, R35, R11, RZ ;  /* 0x0000000b23027210 */ /* 0x000fe40007f1e0ff */
[----:B------:R-:W-:-:S03]  /*252f0*/  MOV R11, 0x181f ;  /* 0x0000181f000b7802 */ /* 0x000fc60000000f00 */
[----:B------:R-:W-:-:S08]  /*25300*/  IMAD.X R3, RZ, RZ, R21, P0 ;  /* 0x000000ffff037224 */ /* 0x000fd000000e0615 */
[----:B------:R-:W-:Y:S05]  /*25310*/  WARPSYNC.COLLECTIVE R15, `(.L_x_7882) ;  /* 0x000000000f087348 */ /* 0x000fea0003c00000 */
[----:B------:R0:W1:Y:S02]  /*25320*/  SHFL.IDX P6, R14, R13, R12, R11 ;  /* 0x0000000c0d0e7389 */ /* 0x00006400000c000b */
[----:B01----:R-:W-:Y:S01]  /*25330*/  ENDCOLLECTIVE ;  /* 0x000000000000791b */ /* 0x003fe20003800000 */
.L_x_7882:
        /* <DEDUP_REMOVED lines=9> */
.L_x_7883:
[----:B------:R-:W-:Y:S02]  /*253d0*/  IMAD.MOV.U32 R13, RZ, RZ, R20 ;  /* 0x000000ffff0d7224 */ /* 0x000fe400078e0014 */
[----:B------:R-:W-:Y:S02]  /*253e0*/  IMAD.MOV.U32 R12, RZ, RZ, 0x3 ;  /* 0x00000003ff0c7424 */ /* 0x000fe400078e00ff */
[----:B------:R-:W-:-:S07]  /*253f0*/  IMAD.MOV.U32 R2, RZ, RZ, R14 ;  /* 0x000000ffff027224 */ /* 0x000fce00078e000e */
[----:B------:R-:W-:Y:S05]  /*25400*/  WARPSYNC.COLLECTIVE R15, `(.L_x_7884) ;  /* 0x000000000f087348 */ /* 0x000fea0003c00000 */
[----:B------:R0:W1:Y:S02]  /*25410*/  SHFL.IDX P6, R14, R13, R12, R11 ;  /* 0x0000000c0d0e7389 */ /* 0x00006400000c000b */
[----:B01----:R-:W-:Y:S01]  /*25420*/  ENDCOLLECTIVE ;  /* 0x000000000000791b */ /* 0x003fe20003800000 */
.L_x_7884:
[----:B------:R-:W-:-:S04]  /*25430*/  IADD3 R2, P0, R35, R2, RZ ;  /* 0x0000000223027210 */ /* 0x000fc80007f1e0ff */
[----:B------:R-:W-:-:S05]  /*25440*/  IADD3.X R3, RZ, R3, RZ, P0, !PT ;  /* 0x00000003ff037210 */ /* 0x000fca00007fe4ff */
        /* <DEDUP_REMOVED lines=9> */
.L_x_7885:
[----:B------:R-:W-:Y:S01]  /*254e0*/  IMAD.MOV.U32 R13, RZ, RZ, R20 ;  /* 0x000000ffff0d7224 */ /* 0x000fe200078e0014 */
[----:B------:R-:W-:Y:S01]  /*254f0*/  MOV R12, 0x4 ;  /* 0x00000004000c7802 */ /* 0x000fe20000000f00 */
[----:B------:R-:W-:-:S07]  /*25500*/  IMAD.MOV.U32 R2, RZ, RZ, R14 ;  /* 0x000000ffff027224 */ /* 0x000fce00078e000e */
[----:B------:R-:W-:Y:S05]  /*25510*/  WARPSYNC.COLLECTIVE R15, `(.L_x_7886) ;  /* 0x000000000f087348 */ /* 0x000fea0003c00000 */
[----:B------:R0:W1:Y:S02]  /*25520*/  SHFL.IDX P6, R14, R13, R12, R11 ;  /* 0x0000000c0d0e7389 */ /* 0x00006400000c000b */
[----:B01----:R-:W-:Y:S01]  /*25530*/  ENDCOLLECTIVE ;  /* 0x000000000000791b */ /* 0x003fe20003800000 */
.L_x_7886:
        /* <DEDUP_REMOVED lines=11> */
.L_x_7887:
[----:B------:R-:W-:Y:S02]  /*255f0*/  IMAD.MOV.U32 R13, RZ, RZ, R20 ;  /* 0x000000ffff0d7224 */ /* 0x000fe400078e0014 */
[----:B------:R-:W-:Y:S02]  /*25600*/  IMAD.MOV.U32 R12, RZ, RZ, 0x5 ;  /* 0x00000005ff0c7424 */ /* 0x000fe400078e00ff */
[----:B------:R-:W-:-:S07]  /*25610*/  IMAD.MOV.U32 R2, RZ, RZ, R14 ;  /* 0x000000ffff027224 */ /* 0x000fce00078e000e */
[----:B------:R-:W-:Y:S05]  /*25620*/  WARPSYNC.COLLECTIVE R15, `(.L_x_7888) ;  /* 0x000000000f087348 */ /* 0x000fea0003c00000 */
[----:B------:R0:W1:Y:S02]  /*25630*/  SHFL.IDX P6, R14, R13, R12, R11 ;  /* 0x0000000c0d0e7389 */ /* 0x00006400000c000b */
[----:B01----:R-:W-:Y:S01]  /*25640*/  ENDCOLLECTIVE ;  /* 0x000000000000791b */ /* 0x003fe20003800000 */
.L_x_7888:
        /* <DEDUP_REMOVED lines=11> */
.L_x_7889:
[----:B------:R-:W-:Y:S01]  /*25700*/  IMAD.MOV.U32 R13, RZ, RZ, R20 ;  /* 0x000000ffff0d7224 */ /* 0x000fe200078e0014 */
[----:B------:R-:W-:Y:S01]  /*25710*/  MOV R12, 0x6 ;  /* 0x00000006000c7802 */ /* 0x000fe20000000f00 */
[----:B------:R-:W-:-:S07]  /*25720*/  IMAD.MOV.U32 R2, RZ, RZ, R14 ;  /* 0x000000ffff027224 */ /* 0x000fce00078e000e */
[----:B------:R-:W-:Y:S05]  /*25730*/  WARPSYNC.COLLECTIVE R15, `(.L_x_7890) ;  /* 0x000000000f087348 */ /* 0x000fea0003c00000 */
[----:B------:R0:W1:Y:S02]  /*25740*/  SHFL.IDX P6, R14, R13, R12, R11 ;  /* 0x0000000c0d0e7389 */ /* 0x00006400000c000b */
[----:B01----:R-:W-:Y:S01]  /*25750*/  ENDCOLLECTIVE ;  /* 0x000000000000791b */ /* 0x003fe20003800000 */
.L_x_7890:
        /* <DEDUP_REMOVED lines=11> */
.L_x_7891:
[----:B------:R-:W-:Y:S01]  /*25810*/  MOV R13, R20 ;  /* 0x00000014000d7202 */ /* 0x000fe20000000f00 */
[----:B------:R-:W-:Y:S02]  /*25820*/  IMAD.MOV.U32 R12, RZ, RZ, 0x7 ;  /* 0x00000007ff0c7424 */ /* 0x000fe400078e00ff */
[----:B------:R-:W-:-:S07]  /*25830*/  IMAD.MOV.U32 R2, RZ, RZ, R14 ;  /* 0x000000ffff027224 */ /* 0x000fce00078e000e */
[----:B------:R-:W-:Y:S05]  /*25840*/  WARPSYNC.COLLECTIVE R15, `(.L_x_7892) ;  /* 0x000000000f087348 */ /* 0x000fea0003c00000 */
[----:B------:R0:W1:Y:S02]  /*25850*/  SHFL.IDX P6, R14, R13, R12, R11 ;  /* 0x0000000c0d0e7389 */ /* 0x00006400000c000b */
[----:B01----:R-:W-:Y:S01]  /*25860*/  ENDCOLLECTIVE ;  /* 0x000000000000791b */ /* 0x003fe20003800000 */
.L_x_7892:
        /* <DEDUP_REMOVED lines=11> */
.L_x_7893:
[----:B------:R-:W-:Y:S01]  /*25920*/  IMAD.MOV.U32 R13, RZ, RZ, R17 ;  /* 0x000000ffff0d7224 */ /* 0x000fe200078e0011 */
[----:B------:R-:W-:Y:S02]  /*25930*/  MOV R12, RZ ;  /* 0x000000ff000c7202 */ /* 0x000fe40000000f00 */
[----:B------:R-:W-:-:S04]  /*25940*/  MOV R11, R14 ;  /* 0x0000000e000b7202 */ /* 0x000fc80000000f00 */
[----:B------:R-:W-:Y:S01]  /*25950*/  IADD3 R2, P0, R35, R11, RZ ;  /* 0x0000000b23027210 */ /* 0x000fe20007f1e0ff */
[----:B------:R-:W-:-:S04]  /*25960*/  IMAD.MOV.U32 R11, RZ, RZ, 0x181f ;  /* 0x0000181fff0b7424 */ /* 0x000fc800078e00ff */
[----:B------:R-:W-:-:S08]  /*25970*/  IMAD.X R3, RZ, RZ, R3, P0 ;  /* 0x000000ffff037224 */ /* 0x000fd000000e0603 */
[----:B------:R-:W-:Y:S05]  /*25980*/  WARPSYNC.COLLECTIVE R15, `(.L_x_7894) ;  /* 0x000000000f087348 */ /* 0x000fea0003c00000 */
[----:B------:R0:W1:Y:S02]  /*25990*/  SHFL.IDX P6, R14, R13, R12, R11 ;  /* 0x0000000c0d0e7389 */ /* 0x00006400000c000b */
[----:B01----:R-:W-:Y:S01]  /*259a0*/  ENDCOLLECTIVE ;  /* 0x000000000000791b */ /* 0x003fe20003800000 */
.L_x_7894:
        /* <DEDUP_REMOVED lines=9> */
.L_x_7895:
[----:B------:R-:W-:Y:S01]  /*25a40*/  IMAD.MOV.U32 R13, RZ, RZ, R17 ;  /* 0x000000ffff0d7224 */ /* 0x000fe200078e0011 */
[----:B------:R-:W-:-:S04]  /*25a50*/  MOV R12, R14 ;  /* 0x0000000e000c7202 */ /* 0x000fc80000000f00 */
[----:B------:R-:W-:Y:S01]  /*25a60*/  IADD3 R2, P0, R35, R12, RZ ;  /* 0x0000000c23027210 */ /* 0x000fe20007f1e0ff */
[----:B------:R-:W-:-:S04]  /*25a70*/  IMAD.MOV.U32 R12, RZ, RZ, 0x1 ;  /* 0x00000001ff0c7424 */ /* 0x000fc800078e00ff */
[----:B------:R-:W-:-:S08]  /*25a80*/  IMAD.X R3, RZ, RZ, R9, P0 ;  /* 0x000000ffff037224 */ /* 0x000fd000000e0609 */
[----:B------:R-:W-:Y:S05]  /*25a90*/  WARPSYNC.COLLECTIVE R15, `(.L_x_7896) ;  /* 0x000000000f087348 */ /* 0x000fea0003c00000 */
[----:B------:R0:W1:Y:S02]  /*25aa0*/  SHFL.IDX P6, R14, R13, R12, R11 ;  /* 0x0000000c0d0e7389 */ /* 0x00006400000c000b */
[----:B01----:R-:W-:Y:S01]  /*25ab0*/  ENDCOLLECTIVE ;  /* 0x000000000000791b */ /* 0x003fe20003800000 */
.L_x_7896:
        /* <DEDUP_REMOVED lines=9> */
.L_x_7897:
[----:B------:R-:W-:Y:S01]  /*25b50*/  IMAD.MOV.U32 R2, RZ, RZ, R14 ;  /* 0x000000ffff027224 */ /* 0x000fe200078e000e */
[----:B------:R-:W-:Y:S06]  /*25b60*/  BRA `(.L_x_7898) ;  /* 0xffffff7c009c7947 */ /* 0x000fec000383ffff */
.L_x_7644:
[----:B---3--:R3:W4:Y:S02]  /*25b70*/  SYNCS.PHASECHK.TRANS64.TRYWAIT P0, [R0+URZ+0x22840], R33 ;  /* 0x02284021000075a7 */ /* 0x008724000800017f */
[----:B----4-:R-:W-:Y:S05]  /*25b80*/  @!P0 NANOSLEEP.SYNCS 0x989680 ;  /* 0x009896800000895d */ /* 0x010fea0003900000 */
[----:B------:R-:W4:Y:S02]  /*25b90*/  @!P0 SYNCS.PHASECHK.TRANS64 P0, [R0+URZ+0x22840], R33 ;  /* 0x02284021000085a7 */ /* 0x000f24000800007f */
[----:B----4-:R-:W-:Y:S05]  /*25ba0*/  @!P0 BRA `(.L_x_7644) ;  /* 0xfffffffc00f08947 */ /* 0x010fea000383ffff */
[----:B------:R-:W-:Y:S05]  /*25bb0*/  BRA `(.L_x_7899) ;  /* 0xffffff7c00ec7947 */ /* 0x000fea000383ffff */
.L_x_7645:
        /* <DEDUP_REMOVED lines=8> */
.L_x_7901:
[----:B------:R-:W-:Y:S05]  /*25c40*/  BSYNC B0 ;  /* 0x0000000000007941 */ /* 0x000fea0003800000 */
.L_x_7900:
        /* <DEDUP_REMOVED lines=8> */
.L_x_7902:
[----:B------:R-:W-:Y:S02]  /*25cd0*/  IMAD.MOV.U32 R13, RZ, RZ, R5 ;  /* 0x000000ffff0d7224 */ /* 0x000fe400078e0005 */
[----:B------:R-:W-:Y:S01]  /*25ce0*/  IMAD.MOV.U32 R12, RZ, RZ, 0x1 ;  /* 0x00000001ff0c7424 */ /* 0x000fe200078e00ff */
[----:B------:R-:W-:-:S07]  /*25cf0*/  MOV R2, R14 ;  /* 0x0000000e00027202 */ /* 0x000fce0000000f00 */
[----:B------:R-:W-:Y:S05]  /*25d00*/  WARPSYNC.COLLECTIVE R15, `(.L_x_7903) ;  /* 0x000000000f087348 */ /* 0x000fea0003c00000 */
[----:B------:R0:W1:Y:S02]  /*25d10*/  SHFL.IDX P6, R14, R13, R12, R11 ;  /* 0x0000000c0d0e7389 */ /* 0x00006400000c000b */
[----:B01----:R-:W-:Y:S01]  /*25d20*/  ENDCOLLECTIVE ;  /* 0x000000000000791b */ /* 0x003fe20003800000 */
.L_x_7903:
        /* <DEDUP_REMOVED lines=11> */
.L_x_7904:
[----:B------:R-:W-:Y:S01]  /*25de0*/  MOV R13, R5 ;  /* 0x00000005000d7202 */ /* 0x000fe20000000f00 */
[----:B------:R-:W-:Y:S02]  /*25df0*/  IMAD.MOV.U32 R12, RZ, RZ, 0x2 ;  /* 0x00000002ff0c7424 */ /* 0x000fe400078e00ff */
[----:B------:R-:W-:-:S07]  /*25e00*/  IMAD.MOV.U32 R10, RZ, RZ, R14 ;  /* 0x000000ffff0a7224 */ /* 0x000fce00078e000e */
[----:B------:R-:W-:Y:S05]  /*25e10*/  WARPSYNC.COLLECTIVE R15, `(.L_x_7905) ;  /* 0x000000000f087348 */ /* 0x000fea0003c00000 */
[----:B------:R0:W1:Y:S02]  /*25e20*/  SHFL.IDX P6, R14, R13, R12, R11 ;  /* 0x0000000c0d0e7389 */ /* 0x00006400000c000b */
[----:B01----:R-:W-:Y:S01]  /*25e30*/  ENDCOLLECTIVE ;  /* 0x000000000000791b */ /* 0x003fe20003800000 */
.L_x_7905:
        /* <DEDUP_REMOVED lines=11> */
.L_x_7906:
[----:B------:R-:W-:Y:S02]  /*25ef0*/  IMAD.MOV.U32 R13, RZ, RZ, R5 ;  /* 0x000000ffff0d7224 */ /* 0x000fe400078e0005 */
[----:B------:R-:W-:Y:S01]  /*25f00*/  IMAD.MOV.U32 R12, RZ, RZ, 0x3 ;  /* 0x00000003ff0c7424 */ /* 0x000fe200078e00ff */
[----:B------:R-:W-:-:S07]  /*25f10*/  MOV R2, R14 ;  /* 0x0000000e00027202 */ /* 0x000fce0000000f00 */
[----:B------:R-:W-:Y:S05]  /*25f20*/  WARPSYNC.COLLECTIVE R15, `(.L_x_7907) ;  /* 0x000000000f087348 */ /* 0x000fea0003c00000 */
[----:B------:R0:W1:Y:S02]  /*25f30*/  SHFL.IDX P6, R14, R13, R12, R11 ;  /* 0x0000000c0d0e7389 */ /* 0x00006400000c000b */
[----:B01----:R-:W-:Y:S01]  /*25f40*/  ENDCOLLECTIVE ;  /* 0x000000000000791b */ /* 0x003fe20003800000 */
.L_x_7907:
        /* <DEDUP_REMOVED lines=11> */
.L_x_7908:
[----:B------:R-:W-:Y:S01]  /*26000*/  MOV R13, R5 ;  /* 0x00000005000d7202 */ /* 0x000fe20000000f00 */
[----:B------:R-:W-:Y:S02]  /*26010*/  IMAD.MOV.U32 R12, RZ, RZ, 0x4 ;  /* 0x00000004ff0c7424 */ /* 0x000fe400078e00ff */
[----:B------:R-:W-:-:S07]  /*26020*/  IMAD.MOV.U32 R2, RZ, RZ, R14 ;  /* 0x000000ffff027224 */ /* 0x000fce00078e000e */
[----:B------:R-:W-:Y:S05]  /*26030*/  WARPSYNC.COLLECTIVE R15, `(.L_x_7909) ;  /* 0x000000000f087348 */ /* 0x000fea0003c00000 */
[----:B------:R0:W1:Y:S02]  /*26040*/  SHFL.IDX P6, R14, R13, R12, R11 ;  /* 0x0000000c0d0e7389 */ /* 0x00006400000c000b */
[----:B01----:R-:W-:Y:S01]  /*26050*/  ENDCOLLECTIVE ;  /* 0x000000000000791b */ /* 0x003fe20003800000 */
.L_x_7909:
        /* <DEDUP_REMOVED lines=11> */
.L_x_7910:
[----:B------:R-:W-:Y:S01]  /*26110*/  IMAD.MOV.U32 R13, RZ, RZ, R5 ;  /* 0x000000ffff0d7224 */ /* 0x000fe200078e0005 */
[----:B------:R-:W-:Y:S02]  /*26120*/  MOV R12, 0x5 ;  /* 0x00000005000c7802 */ /* 0x000fe40000000f00 */
[----:B------:R-:W-:-:S07]  /*26130*/  MOV R2, R14 ;  /* 0x0000000e00027202 */ /* 0x000fce0000000f00 */
[----:B------:R-:W-:Y:S05]  /*26140*/  WARPSYNC.COLLECTIVE R15, `(.L_x_7911) ;  /* 0x000000000f087348 */ /* 0x000fea0003c00000 */
[----:B------:R0:W1:Y:S02]  /*26150*/  SHFL.IDX P6, R14, R13, R12, R11 ;  /* 0x0000000c0d0e7389 */ /* 0x00006400000c000b */
[----:B01----:R-:W-:Y:S01]  /*26160*/  ENDCOLLECTIVE ;  /* 0x000000000000791b */ /* 0x003fe20003800000 */
.L_x_7911:
        /* <DEDUP_REMOVED lines=11> */
.L_x_7912:
[----:B------:R-:W-:Y:S01]  /*26220*/  IMAD.MOV.U32 R13, RZ, RZ, R5 ;  /* 0x000000ffff0d7224 */ /* 0x000fe200078e0005 */
[----:B------:R-:W-:Y:S02]  /*26230*/  MOV R12, 0x6 ;  /* 0x00000006000c7802 */ /* 0x000fe40000000f00 */
[----:B------:R-:W-:-:S07]  /*26240*/  MOV R2, R14 ;  /* 0x0000000e00027202 */ /* 0x000fce0000000f00 */
[----:B------:R-:W-:Y:S05]  /*26250*/  WARPSYNC.COLLECTIVE R15, `(.L_x_7913) ;  /* 0x000000000f087348 */ /* 0x000fea0003c00000 */
[----:B------:R0:W1:Y:S02]  /*26260*/  SHFL.IDX P6, R14, R13, R12, R11 ;  /* 0x0000000c0d0e7389 */ /* 0x00006400000c000b */
[----:B01----:R-:W-:Y:S01]  /*26270*/  ENDCOLLECTIVE ;  /* 0x000000000000791b */ /* 0x003fe20003800000 */
.L_x_7913:
        /* <DEDUP_REMOVED lines=11> */
.L_x_7914:
[----:B------:R-:W-:Y:S02]  /*26330*/  IMAD.MOV.U32 R13, RZ, RZ, R5 ;  /* 0x000000ffff0d7224 */ /* 0x000fe400078e0005 */
[----:B------:R-:W-:Y:S01]  /*26340*/  IMAD.MOV.U32 R12, RZ, RZ, 0x7 ;  /* 0x00000007ff0c7424 */ /* 0x000fe200078e00ff */
[----:B------:R-:W-:-:S07]  /*26350*/  MOV R2, R14 ;  /* 0x0000000e00027202 */ /* 0x000fce0000000f00 */
[----:B------:R-:W-:Y:S05]  /*26360*/  WARPSYNC.COLLECTIVE R15, `(.L_x_7915) ;  /* 0x000000000f087348 */ /* 0x000fea0003c00000 */
[----:B------:R0:W1:Y:S02]  /*26370*/  SHFL.IDX P6, R14, R13, R12, R11 ;  /* 0x0000000c0d0e7389 */ /* 0x00006400000c000b */
[----:B01----:R-:W-:Y:S01]  /*26380*/  ENDCOLLECTIVE ;  /* 0x000000000000791b */ /* 0x003fe20003800000 */
.L_x_7915:
[----:B------:R-:W-:Y:S01]  /*26390*/  IMAD.MOV.U32 R13, RZ, RZ, R4 ;  /* 0x000000ffff0d7224 */ /* 0x000fe200078e0004 */
[----:B------:R-:W-:-:S04]  /*263a0*/  IADD3 R4, P0, R35, R2, RZ ;  /* 0x0000000223047210 */ /* 0x000fc80007f1e0ff */
[----:B------:R-:W-:Y:S02]  /*263b0*/  IADD3.X R5, RZ, R9, RZ, P0, !PT ;  /* 0x00000009ff057210 */ /* 0x000fe400007fe4ff */
[----:B------:R-:W-:-:S03]  /*263c0*/  MOV R3, R14 ;  /* 0x0000000e00037202 */ /* 0x000fc60000000f00 */
[----:B------:R-:W-:Y:S01]  /*263d0*/  @!PT LDS RZ, [RZ] ;  /* 0x00000000fffff984 */ /* 0x000fe20000000800 */
[----:B------:R-:W-:Y:S01]  /*263e0*/  @!PT LDS RZ, [RZ] ;  /* 0x00000000fffff984 */ /* 0x000fe20000000800 */
[----:B------:R-:W-:Y:S01]  /*263f0*/  @!PT LDS RZ, [RZ] ;  /* 0x00000000fffff984 */ /* 0x000fe20000000800 */
[----:B------:R0:W-:Y:S04]  /*26400*/  LDGSTS.E.BYPASS.LTC128B.128 [R6+0x1b400], desc[UR60][R4.64], !P2 ;  /* 0x1b40000004067fae */ /* 0x0001e8000d101d7c */
[----:B0-----:R-:W-:Y:S05]  /*26410*/  WARPSYNC.COLLECTIVE R15, `(.L_x_7916) ;  /* 0x000000000f087348 */ /* 0x001fea0003c00000 */
[----:B------:R1:W2:Y:S02]  /*26420*/  SHFL.IDX P6, R14, R13, R12, R11 ;  /* 0x0000000c0d0e7389 */ /* 0x0002a400000c000b */
[----:B012---:R-:W-:Y:S01]  /*26430*/  ENDCOLLECTIVE ;  /* 0x000000000000791b */ /* 0x007fe20003800000 */
.L_x_7916:
[----:B------:R-:W-:Y:S01]  /*26440*/  IMAD.MOV.U32 R13, RZ, RZ, R8 ;  /* 0x000000ffff0d7224 */ /* 0x000fe200078e0008 */
[----:B------:R-:W-:Y:S01]  /*26450*/  MOV R12, RZ ;  /* 0x000000ff000c7202 */ /* 0x000fe20000000f00 */
[----:B------:R-:W-:-:S07]  /*26460*/  IMAD.MOV.U32 R10, RZ, RZ, R14 ;  /* 0x000000ffff0a7224 */ /* 0x000fce00078e000e */
[----:B------:R-:W-:Y:S05]  /*26470*/  WARPSYNC.COLLECTIVE R15, `(.L_x_7917) ;  /* 0x000000000f087348 */ /* 0x000fea0003c00000 */
[----:B------:R0:W1:Y:S02]  /*26480*/  SHFL.IDX P6, R14, R13, R12, R11 ;  /* 0x0000000c0d0e7389 */ /* 0x00006400000c000b */
[----:B01----:R-:W-:Y:S01]  /*26490*/  ENDCOLLECTIVE ;  /* 0x000000000000791b */ /* 0x003fe20003800000 */
.L_x_7917:
        /* <DEDUP_REMOVED lines=11> */
.L_x_7918:
[----:B------:R-:W-:Y:S01]  /*26550*/  IMAD.MOV.U32 R13, RZ, RZ, R8 ;  /* 0x000000ffff0d7224 */ /* 0x000fe200078e0008 */
[----:B------:R-:W-:Y:S02]  /*26560*/  MOV R12, 0x1 ;  /* 0x00000001000c7802 */ /* 0x000fe40000000f00 */
[----:B------:R-:W-:-:S07]  /*26570*/  MOV R5, R14 ;  /* 0x0000000e00057202 */ /* 0x000fce0000000f00 */
[----:B------:R-:W-:Y:S05]  /*26580*/  WARPSYNC.COLLECTIVE R15, `(.L_x_7919) ;  /* 0x000000000f087348 */ /* 0x000fea0003c00000 */
[----:B------:R0:W1:Y:S02]  /*26590*/  SHFL.IDX P6, R14, R13, R12, R11 ;  /* 0x0000000c0d0e7389 */ /* 0x00006400000c000b */
[----:B01----:R-:W-:Y:S01]  /*265a0*/  ENDCOLLECTIVE ;  /* 0x000000000000791b */ /* 0x003fe20003800000 */
.L_x_7919:
        /* <DEDUP_REMOVED lines=11> */
.L_x_7920:
[----:B------:R-:W-:Y:S01]  /*26660*/  MOV R2, R14 ;  /* 0x0000000e00027202 */ /* 0x000fe20000000f00 */
[----:B------:R-:W-:Y:S06]  /*26670*/  BRA `(.L_x_7921) ;  /* 0xffffff7800847947 */ /* 0x000fec000383ffff */
.L_x_7650:
[----:B-1----:R1:W2:Y:S02]  /*26680*/  SYNCS.PHASECHK.TRANS64.TRYWAIT P2, [R0+URZ+0x22870], R2 ;  /* 0x02287002000075a7 */ /* 0x0022a4000804017f */
[----:B--2---:R-:W-:Y:S05]  /*26690*/  @!P2 NANOSLEEP.SYNCS 0x989680 ;  /* 0x009896800000a95d */ /* 0x004fea0003900000 */
[----:B------:R-:W2:Y:S02]  /*266a0*/  @!P2 SYNCS.PHASECHK.TRANS64 P2, [R0+URZ+0x22870], R2 ;  /* 0x022870020000a5a7 */ /* 0x000ea4000804007f */
[----:B--2---:R-:W-:Y:S05]  /*266b0*/  @!P2 BRA `(.L_x_7650) ;  /* 0xfffffffc00f0a947 */ /* 0x004fea000383ffff */
[----:B------:R-:W-:Y:S05]  /*266c0*/  BRA `(.L_x_7922) ;  /* 0xffffff7800e87947 */ /* 0x000fea000383ffff */
.L_x_7652:
[----:B-1----:R1:W2:Y:S02]  /*266d0*/  SYNCS.PHASECHK.TRANS64.TRYWAIT P2, [R0+URZ+0x22860], R3 ;  /* 0x02286003000075a7 */ /* 0x0022a4000804017f */
[----:B--2---:R-:W-:Y:S05]  /*266e0*/  @!P2 NANOSLEEP.SYNCS 0x989680 ;  /* 0x009896800000a95d */ /* 0x004fea0003900000 */
[----:B------:R-:W2:Y:S02]  /*266f0*/  @!P2 SYNCS.PHASECHK.TRANS64 P2, [R0+URZ+0x22860], R3 ;  /* 0x022860030000a5a7 */ /* 0x000ea4000804007f */
[----:B--2---:R-:W-:Y:S05]  /*26700*/  @!P2 BRA `(.L_x_7652) ;  /* 0xfffffffc00f0a947 */ /* 0x004fea000383ffff */
[----:B------:R-:W-:Y:S05]  /*26710*/  BRA `(.L_x_7923) ;  /* 0xffffff7800f87947 */ /* 0x000fea000383ffff */
.L_x_7660:
[----:B0-----:R0:W1:Y:S02]  /*26720*/  SYNCS.PHASECHK.TRANS64.TRYWAIT P1, [R0+URZ+0x22870], R3 ;  /* 0x02287003000075a7 */ /* 0x001064000802017f */
[----:B-1----:R-:W-:Y:S05]  /*26730*/  @!P1 NANOSLEEP.SYNCS 0x989680 ;  /* 0x009896800000995d */ /* 0x002fea0003900000 */
[----:B------:R-:W1:Y:S02]  /*26740*/  @!P1 SYNCS.PHASECHK.TRANS64 P1, [R0+URZ+0x22870], R3 ;  /* 0x02287003000095a7 */ /* 0x000e64000802007f */
[----:B-1----:R-:W-:Y:S05]  /*26750*/  @!P1 BRA `(.L_x_7660) ;  /* 0xfffffffc00f09947 */ /* 0x002fea000383ffff */
[----:B------:R-:W-:Y:S05]  /*26760*/  BRA `(.L_x_7924) ;  /* 0xffffff8400307947 */ /* 0x000fea000383ffff */
.L_x_7662:
[----:B0-----:R0:W1:Y:S02]  /*26770*/  SYNCS.PHASECHK.TRANS64.TRYWAIT P1, [R0+URZ+0x22860], R3 ;  /* 0x02286003000075a7 */ /* 0x001064000802017f */
[----:B-1----:R-:W-:Y:S05]  /*26780*/  @!P1 NANOSLEEP.SYNCS 0x989680 ;  /* 0x009896800000995d */ /* 0x002fea0003900000 */
[----:B------:R-:W1:Y:S02]  /*26790*/  @!P1 SYNCS.PHASECHK.TRANS64 P1, [R0+URZ+0x22860], R3 ;  /* 0x02286003000095a7 */ /* 0x000e64000802007f */
[----:B-1----:R-:W-:Y:S05]  /*267a0*/  @!P1 BRA `(.L_x_7662) ;  /* 0xfffffffc00f09947 */ /* 0x002fea000383ffff */
[----:B------:R-:W-:Y:S05]  /*267b0*/  BRA `(.L_x_7925) ;  /* 0xffffff8400407947 */ /* 0x000fea000383ffff */
.L_x_7667:
[----:B------:R-:W-:Y:S01]  /*267c0*/  BSSY B0, `(.L_x_7926) ;  /* 0x0000008000007945 */ /* 0x000fe20003800000 */
[----:B------:R-:W-:Y:S01]  /*267d0*/  IMAD.MOV.U32 R13, RZ, RZ, R16 ;  /* 0x000000ffff0d7224 */ /* 0x000fe200078e0010 */
[----:B------:R-:W-:Y:S01]  /*267e0*/  MOV R11, 0x1f ;  /* 0x0000001f000b7802 */ /* 0x000fe20000000f00 */
[----:B------:R-:W-:Y:S02]  /*267f0*/  IMAD.MOV.U32 R12, RZ, RZ, RZ ;  /* 0x000000ffff0c7224 */ /* 0x000fe400078e00ff */
[----:B------:R-:W-:-:S07]  /*26800*/  IMAD.MOV.U32 R15, RZ, RZ, -0x1 ;  /* 0xffffffffff0f7424 */ /* 0x000fce00078e00ff */
[----:B01---5:R-:W-:Y:S05]  /*26810*/  WARPSYNC.COLLECTIVE R15, `(.L_x_7927) ;  /* 0x000000000f087348 */ /* 0x023fea0003c00000 */
[----:B------:R2:W3:Y:S02]  /*26820*/  SHFL.IDX P6, R14, R13, R12, R11 ;  /* 0x0000000c0d0e7389 */ /* 0x0004e400000c000b */
[----:B0123-5:R-:W-:Y:S01]  /*26830*/  ENDCOLLECTIVE ;  /* 0x000000000000791b */ /* 0x02ffe20003800000 */
.L_x_7927:
[----:B------:R-:W-:Y:S05]  /*26840*/  BSYNC B0 ;  /* 0x0000000000007941 */ /* 0x000fea0003800000 */
.L_x_7926:
        /* <DEDUP_REMOVED lines=9> */
.L_x_7928:
        /* <DEDUP_REMOVED lines=18> */
.L_x_7929:
[----:B------:R-:W-:Y:S02]  /*26a00*/  MOV R12, 0x2 ;  /* 0x00000002000c7802 */ /* 0x000fe40000000f00 */
[----:B------:R-:W-:-:S05]  /*26a10*/  SEL R5, R14, RZ, P1 ;  /* 0x000000ff0e057207 */ /* 0x000fca0000800000 */
[----:B------:R-:W-:-:S04]  /*26a20*/  IMAD.IADD R5, R2, 0x1, R5 ;  /* 0x0000000102057824 */ /* 0x000fc800078e0205 */
[----:B------:R-:W-:-:S07]  /*26a30*/  IMAD.MOV.U32 R13, RZ, RZ, R5 ;  /* 0x000000ffff0d7224 */ /* 0x000fce00078e0005 */
[----:B------:R-:W-:Y:S05]  /*26a40*/  WARPSYNC.COLLECTIVE R15, `(.L_x_7930) ;  /* 0x000000000f087348 */ /* 0x000fea0003c00000 */
[----:B------:R0:W1:Y:S02]  /*26a50*/  SHFL.UP P6, R14, R13, R12, R11 ;  /* 0x0400000c0d0e7389 */ /* 0x00006400000c000b */
[----:B01----:R-:W-:Y:S01]  /*26a60*/  ENDCOLLECTIVE ;  /* 0x000000000000791b */ /* 0x003fe20003800000 */
.L_x_7930:
[----:B------:R-:W-:Y:S02]  /*26a70*/  MOV R12, 0x4 ;  /* 0x00000004000c7802 */ /* 0x000fe40000000f00 */
[----:B------:R-:W-:-:S05]  /*26a80*/  SEL R6, R14, RZ, P2 ;  /* 0x000000ff0e067207 */ /* 0x000fca0001000000 */
[----:B------:R-:W-:-:S04]  /*26a90*/  IMAD.IADD R6, R5, 0x1, R6 ;  /* 0x0000000105067824 */ /* 0x000fc800078e0206 */
[----:B------:R-:W-:-:S07]  /*26aa0*/  IMAD.MOV.U32 R13, RZ, RZ, R6 ;  /* 0x000000ffff0d7224 */ /* 0x000fce00078e0006 */
[----:B------:R-:W-:Y:S05]  /*26ab0*/  WARPSYNC.COLLECTIVE R15, `(.L_x_7931) ;  /* 0x000000000f087348 */ /* 0x000fea0003c00000 */
[----:B------:R0:W1:Y:S02]  /*26ac0*/  SHFL.UP P6, R14, R13, R12, R11 ;  /* 0x0400000c0d0e7389 */ /* 0x00006400000c000b */
[----:B01----:R-:W-:Y:S01]  /*26ad0*/  ENDCOLLECTIVE ;  /* 0x000000000000791b */ /* 0x003fe20003800000 */
.L_x_7931:
[----:B------:R-:W-:Y:S02]  /*26ae0*/  MOV R12, 0x8 ;  /* 0x00000008000c7802 */ /* 0x000fe40000000f00 */
[----:B------:R-:W-:-:S05]  /*26af0*/  SEL R7, R14, RZ, P3 ;  /* 0x000000ff0e077207 */ /* 0x000fca0001800000 */
[----:B------:R-:W-:-:S04]  /*26b00*/  IMAD.IADD R7, R6, 0x1, R7 ;  /* 0x0000000106077824 */ /* 0x000fc800078e0207 */
[----:B------:R-:W-:-:S07]  /*26b10*/  IMAD.MOV.U32 R13, RZ, RZ, R7 ;  /* 0x000000ffff0d7224 */ /* 0x000fce00078e0007 */
[----:B------:R-:W-:Y:S05]  /*26b20*/  WARPSYNC.COLLECTIVE R15, `(.L_x_7932) ;  /* 0x000000000f087348 */ /* 0x000fea0003c00000 */
[----:B------:R0:W1:Y:S02]  /*26b30*/  SHFL.UP P6, R14, R13, R12, R11 ;  /* 0x0400000c0d0e7389 */ /* 0x00006400000c000b */
[----:B01----:R-:W-:Y:S01]  /*26b40*/  ENDCOLLECTIVE ;  /* 0x000000000000791b */ /* 0x003fe20003800000 */
.L_x_7932:
[----:B------:R-:W-:Y:S02]  /*26b50*/  MOV R12, 0x10 ;  /* 0x00000010000c7802 */ /* 0x000fe40000000f00 */
[----:B------:R-:W-:-:S05]  /*26b60*/  SEL R14, R14, RZ, P4 ;  /* 0x000000ff0e0e7207 */ /* 0x000fca0002000000 */
[----:B------:R-:W-:-:S04]  /*26b70*/  IMAD.IADD R5, R7, 0x1, R14 ;  /* 0x0000000107057824 */ /* 0x000fc800078e020e */
[----:B------:R-:W-:-:S07]  /*26b80*/  IMAD.MOV.U32 R13, RZ, RZ, R5 ;  /* 0x000000ffff0d7224 */ /* 0x000fce00078e0005 */
[----:B------:R-:W-:Y:S05]  /*26b90*/  WARPSYNC.COLLECTIVE R15, `(.L_x_7933) ;  /* 0x000000000f087348 */ /* 0x000fea0003c00000 */
[----:B------:R0:W1:Y:S02]  /*26ba0*/  SHFL.UP P6, R14, R13, R12, R11 ;  /* 0x0400000c0d0e7389 */ /* 0x00006400000c000b */
[----:B01----:R-:W-:Y:S01]  /*26bb0*/  ENDCOLLECTIVE ;  /* 0x000000000000791b */ /* 0x003fe20003800000 */
.L_x_7933:
        /* <DEDUP_REMOVED lines=8> */
.L_x_7934:
[----:B------:R-:W-:Y:S05]  /*26c40*/  BRA `(.L_x_7935) ;  /* 0xffffff8800c87947 */ /* 0x000fea000383ffff */
.L_x_7672:
        /* <DEDUP_REMOVED lines=8> */
.L_x_7937:
[----:B------:R-:W-:Y:S05]  /*26cd0*/  BSYNC B0 ;  /* 0x0000000000007941 */ /* 0x000fea0003800000 */
.L_x_7936:
        /* <DEDUP_REMOVED lines=8> */
.L_x_7938:
[----:B------:R-:W-:Y:S02]  /*26d60*/  MOV R12, 0x4 ;  /* 0x00000004000c7802 */ /* 0x000fe40000000f00 */
[----:B------:R-:W-:-:S05]  /*26d70*/  SEL R14, R14, RZ, P2 ;  /* 0x000000ff0e0e7207 */ /* 0x000fca0001000000 */
[----:B------:R-:W-:-:S04]  /*26d80*/  IMAD.IADD R5, R13, 0x1, R14 ;  /* 0x000000010d057824 */ /* 0x000fc800078e020e */
[----:B------:R-:W-:-:S07]  /*26d90*/  IMAD.MOV.U32 R13, RZ, RZ, R5 ;  /* 0x000000ffff0d7224 */ /* 0x000fce00078e0005 */
[----:B------:R-:W-:Y:S05]  /*26da0*/  WARPSYNC.COLLECTIVE R15, `(.L_x_7939) ;  /* 0x000000000f087348 */ /* 0x000fea0003c00000 */
[----:B------:R0:W1:Y:S02]  /*26db0*/  SHFL.UP P6, R14, R13, R12, R11 ;  /* 0x0400000c0d0e7389 */ /* 0x00006400000c000b */
[----:B01----:R-:W-:Y:S01]  /*26dc0*/  ENDCOLLECTIVE ;  /* 0x000000000000791b */ /* 0x003fe20003800000 */
.L_x_7939:
[----:B------:R-:W-:Y:S02]  /*26dd0*/  MOV R12, 0x8 ;  /* 0x00000008000c7802 */ /* 0x000fe40000000f00 */
[----:B------:R-:W-:-:S05]  /*26de0*/  SEL R6, R14, RZ, P3 ;  /* 0x000000ff0e067207 */ /* 0x000fca0001800000 */
[----:B------:R-:W-:-:S04]  /*26df0*/  IMAD.IADD R6, R5, 0x1, R6 ;  /* 0x0000000105067824 */ /* 0x000fc800078e0206 */
[----:B------:R-:W-:-:S07]  /*26e00*/  IMAD.MOV.U32 R13, RZ, RZ, R6 ;  /* 0x000000ffff0d7224 */ /* 0x000fce00078e0006 */
[----:B------:R-:W-:Y:S05]  /*26e10*/  WARPSYNC.COLLECTIVE R15, `(.L_x_7940) ;  /* 0x000000000f087348 */ /* 0x000fea0003c00000 */
[----:B------:R0:W1:Y:S02]  /*26e20*/  SHFL.UP P6, R14, R13, R12, R11 ;  /* 0x0400000c0d0e7389 */ /* 0x00006400000c000b */
[----:B01----:R-:W-:Y:S01]  /*26e30*/  ENDCOLLECTIVE ;  /* 0x000000000000791b */ /* 0x003fe20003800000 */
.L_x_7940:
[----:B------:R-:W-:Y:S02]  /*26e40*/  MOV R12, 0x10 ;  /* 0x00000010000c7802 */ /* 0x000fe40000000f00 */
[----:B------:R-:W-:-:S05]  /*26e50*/  SEL R7, R14, RZ, P4 ;  /* 0x000000ff0e077207 */ /* 0x000fca0002000000 */
[----:B------:R-:W-:-:S04]  /*26e60*/  IMAD.IADD R7, R6, 0x1, R7 ;  /* 0x0000000106077824 */ /* 0x000fc800078e0207 */
[----:B------:R-:W-:-:S07]  /*26e70*/  IMAD.MOV.U32 R13, RZ, RZ, R7 ;  /* 0x000000ffff0d7224 */ /* 0x000fce00078e0007 */
[----:B------:R-:W-:Y:S05]  /*26e80*/  WARPSYNC.COLLECTIVE R15, `(.L_x_7941) ;  /* 0x000000000f087348 */ /* 0x000fea0003c00000 */
[----:B------:R0:W1:Y:S02]  /*26e90*/  SHFL.UP P6, R14, R13, R12, R11 ;  /* 0x0400000c0d0e7389 */ /* 0x00006400000c000b */
[----:B01----:R-:W-:Y:S01]  /*26ea0*/  ENDCOLLECTIVE ;  /* 0x000000000000791b */ /* 0x003fe20003800000 */
.L_x_7941:
        /* <DEDUP_REMOVED lines=8> */
.L_x_7942:
[----:B------:R-:W-:Y:S05]  /*26f30*/  BRA `(.L_x_7943) ;  /* 0xffffff8800a87947 */ /* 0x000fea000383ffff */
.L_x_7674:
[----:B------:R-:W-:Y:S01]  /*26f40*/  BSSY B0, `(.L_x_7944) ;  /* 0x0000006000007945 */ /* 0x000fe20003800000 */
[----:B------:R-:W-:Y:S01]  /*26f50*/  PLOP3.LUT P6, PT, P6, PT, PT, 0x8, 0x0 ;  /* 0x000000000000781c */ /* 0x000fe200037ce170 */
[----:B------:R-:W-:-:S12]  /*26f60*/  IMAD.MOV.U32 R15, RZ, RZ, -0x1 ;  /* 0xffffffffff0f7424 */ /* 0x000fd800078e00ff */
[----:B0----5:R-:W-:Y:S05]  /*26f70*/  WARPSYNC.COLLECTIVE R15, `(.L_x_7945) ;  /* 0x000000000f087348 */ /* 0x021fea0003c00000 */
[----:B------:R-:W-:Y:S01]  /*26f80*/  VOTE.ANY R14, PT, P6 ;  /* 0x00000000000e7806 */ /* 0x000fe200030e0100 */
[----:B0----5:R-:W-:Y:S06]  /*26f90*/  ENDCOLLECTIVE ;  /* 0x000000000000791b */ /* 0x021fec0003800000 */
.L_x_7945:
[----:B------:R-:W-:Y:S05]  /*26fa0*/  BSYNC B0 ;  /* 0x0000000000007941 */ /* 0x000fea0003800000 */
.L_x_7944:
        /* <DEDUP_REMOVED lines=9> */
.L_x_7946:
[----:B------:R-:W-:Y:S01]  /*27040*/  IMAD.MOV.U32 R17, RZ, RZ, R14 ;  /* 0x000000ffff117224 */ /* 0x000fe200078e000e */
[----:B------:R-:W-:Y:S06]  /*27050*/  BRA `(.L_x_7947) ;  /* 0xffffff8800987947 */ /* 0x000fec000383ffff */
.L_x_7676:
[----:B------:R-:W-:Y:S01]  /*27060*/  BSSY B0, `(.L_x_7948) ;  /* 0x0000007000007945 */ /* 0x000fe20003800000 */
[----:B------:R-:W-:Y:S01]  /*27070*/  MOV R13, R3 ;  /* 0x00000003000d7202 */ /* 0x000fe20000000f00 */
[----:B------:R-:W-:Y:S02]  /*27080*/  IMAD.MOV.U32 R11, RZ, RZ, 0x1f ;  /* 0x0000001fff0b7424 */ /* 0x000fe400078e00ff */
[----:B------:R-:W-:-:S07]  /*27090*/  IMAD.MOV.U32 R15, RZ, RZ, -0x1 ;  /* 0xffffffffff0f7424 */ /* 0x000fce00078e00ff */
[----:B012--5:R-:W-:Y:S05]  /*270a0*/  WARPSYNC.COLLECTIVE R15, `(.L_x_7949) ;  /* 0x000000000f087348 */ /* 0x027fea0003c00000 */
[----:B------:R3:W4:Y:S02]  /*270b0*/  SHFL.IDX P6, R14, R13, R12, R11 ;  /* 0x0000000c0d0e7389 */ /* 0x00072400000c000b */
[----:B012345:R-:W-:Y:S01]  /*270c0*/  ENDCOLLECTIVE ;  /* 0x000000000000791b */ /* 0x03ffe20003800000 */
.L_x_7949:
[----:B------:R-:W-:Y:S05]  /*270d0*/  BSYNC B0 ;  /* 0x0000000000007941 */ /* 0x000fea0003800000 */
.L_x_7948:
[----:B------:R-:W-:Y:S05]  /*270e0*/  BRA `(.L_x_7675) ;  /* 0xffffff8800907947 */ /* 0x000fea000383ffff */
.L_x_7680:
[----:B0-----:R0:W1:Y:S02]  /*270f0*/  SYNCS.PHASECHK.TRANS64.TRYWAIT P0, [R5+URZ+0x22820], R0 ;  /* 0x02282000050075a7 */ /* 0x001064000800017f */
[----:B-1----:R-:W-:Y:S05]  /*27100*/  @!P0 NANOSLEEP.SYNCS 0x989680 ;  /* 0x009896800000895d */ /* 0x002fea0003900000 */
[----:B------:R-:W1:Y:S02]  /*27110*/  @!P0 SYNCS.PHASECHK.TRANS64 P0, [R5+URZ+0x22820], R0 ;  /* 0x02282000050085a7 */ /* 0x000e64000800007f */
[----:B-1----:R-:W-:Y:S05]  /*27120*/  @!P0 BRA `(.L_x_7680) ;  /* 0xfffffffc00f08947 */ /* 0x002fea000383ffff */
[----:B------:R-:W-:Y:S05]  /*27130*/  BRA `(.L_x_7950) ;  /* 0xffffff8c00847947 */ /* 0x000fea000383ffff */
.L_x_7681:
        /* <DEDUP_REMOVED lines=8> */
[----:B0----5:R-:W-:Y:S05]  /*271c0*/  WARPSYNC.COLLECTIVE R15, `(.L_x_7952) ;  /* 0x000000000f087348 */ /* 0x021fea0003c00000 */
[----:B------:R1:W2:Y:S02]  /*271d0*/  SHFL.IDX P6, R14, R13, R12, R11 ;  /* 0x0000000c0d0e7389 */ /* 0x0002a400000c000b */
[----:B012--5:R-:W-:Y:S01]  /*271e0*/  ENDCOLLECTIVE ;  /* 0x000000000000791b */ /* 0x027fe20003800000 */
.L_x_7952:
[----:B------:R-:W-:Y:S05]  /*271f0*/  BSYNC B0 ;  /* 0x0000000000007941 */ /* 0x000fea0003800000 */
.L_x_7951:
[----:B------:R-:W-:Y:S05]  /*27200*/  BRA `(.L_x_7953) ;  /* 0xffffff8c006c7947 */ /* 0x000fea000383ffff */
.L_x_7682:
[----:B------:R-:W-:Y:S01]  /*27210*/  BSSY B0, `(.L_x_7954) ;  /* 0x0000006000007945 */ /* 0x000fe20003800000 */
[----:B------:R-:W-:-:S07]  /*27220*/  IMAD.MOV.U32 R15, RZ, RZ, -0x1 ;  /* 0xffffffffff0f7424 */ /* 0x000fce00078e00ff */
[----:B0----5:R-:W-:Y:S05]  /*27230*/  WARPSYNC.COLLECTIVE R15, `(.L_x_7955) ;  /* 0x000000000f0c7348 */ /* 0x021fea0003c00000 */
[----:B------:R-:W-:Y:S02]  /*27240*/  ELECT P6, UR62, PT ;  /* 0x00000000003e782f */ /* 0x000fe400038c0000 */
[----:B------:R-:W-:Y:S01]  /*27250*/  MOV R14, UR62 ;  /* 0x0000003e000e7c02 */ /* 0x000fe20008000f00 */
[----:B0----5:R-:W-:Y:S10]  /*27260*/  ENDCOLLECTIVE ;  /* 0x000000000000791b */ /* 0x021ff40003800000 */
.L_x_7955:
[----:B------:R-:W-:Y:S05]  /*27270*/  BSYNC B0 ;  /* 0x0000000000007941 */ /* 0x000fea0003800000 */
.L_x_7954:
[----:B------:R-:W-:Y:S05]  /*27280*/  BRA `(.L_x_7956) ;  /* 0xffffff8c00607947 */ /* 0x000fea000383ffff */
.L_x_7684:
[----:B0-----:R0:W1:Y:S02]  /*27290*/  SYNCS.PHASECHK.TRANS64.TRYWAIT P1, [R3+URZ+0x22840], R2 ;  /* 0x02284002030075a7 */ /* 0x001064000802017f */
[----:B-1----:R-:W-:Y:S05]  /*272a0*/  @!P1 NANOSLEEP.SYNCS 0x989680 ;  /* 0x009896800000995d */ /* 0x002fea0003900000 */
[----:B------:R-:W1:Y:S02]  /*272b0*/  @!P1 SYNCS.PHASECHK.TRANS64 P1, [R3+URZ+0x22840], R2 ;  /* 0x02284002030095a7 */ /* 0x000e64000802007f */
[----:B-1----:R-:W-:Y:S05]  /*272c0*/  @!P1 BRA `(.L_x_7684) ;  /* 0xfffffffc00f09947 */ /* 0x002fea000383ffff */
[----:B------:R-:W-:Y:S05]  /*272d0*/  BRA `(.L_x_7957) ;  /* 0xffffff8c00847947 */ /* 0x000fea000383ffff */
.L_x_7686:
[----:B-1----:R1:W2:Y:S02]  /*272e0*/  SYNCS.PHASECHK.TRANS64.TRYWAIT P1, [R5+URZ+0x22840], R0 ;  /* 0x02284000050075a7 */ /* 0x0022a4000802017f */
[----:B--2---:R-:W-:Y:S05]  /*272f0*/  @!P1 NANOSLEEP.SYNCS 0x989680 ;  /* 0x009896800000995d */ /* 0x004fea0003900000 */
[----:B------:R-:W2:Y:S02]  /*27300*/  @!P1 SYNCS.PHASECHK.TRANS64 P1, [R5+URZ+0x22840], R0 ;  /* 0x02284000050095a7 */ /* 0x000ea4000802007f */
[----:B--2---:R-:W-:Y:S05]  /*27310*/  @!P1 BRA `(.L_x_7686) ;  /* 0xfffffffc00f09947 */ /* 0x004fea000383ffff */
[----:B------:R-:W-:Y:S05]  /*27320*/  BRA `(.L_x_7958) ;  /* 0xffffff8c00947947 */ /* 0x000fea000383ffff */
.L_x_7688:
[----:B--2---:R2:W3:Y:S02]  /*27330*/  SYNCS.PHASECHK.TRANS64.TRYWAIT P1, [R3+URZ+0x22860], R2 ;  /* 0x02286002030075a7 */ /* 0x0044e4000802017f */
[----:B---3--:R-:W-:Y:S05]  /*27340*/  @!P1 NANOSLEEP.SYNCS 0x989680 ;  /* 0x009896800000995d */ /* 0x008fea0003900000 */
[----:B------:R-:W3:Y:S02]  /*27350*/  @!P1 SYNCS.PHASECHK.TRANS64 P1, [R3+URZ+0x22860], R2 ;  /* 0x02286002030095a7 */ /* 0x000ee4000802007f */
[----:B---3--:R-:W-:Y:S05]  /*27360*/  @!P1 BRA `(.L_x_7688) ;  /* 0xfffffffc00f09947 */ /* 0x008fea000383ffff */
[----:B------:R-:W-:Y:S05]  /*27370*/  BRA `(.L_x_7959) ;  /* 0xffffff8c00907947 */ /* 0x000fea000383ffff */
.L_x_7690:
[----:B---3--:R3:W4:Y:S02]  /*27380*/  SYNCS.PHASECHK.TRANS64.TRYWAIT P1, [R5+URZ+0x22860], R0 ;  /* 0x02286000050075a7 */ /* 0x008724000802017f */
[----:B----4-:R-:W-:Y:S05]  /*27390*/  @!P1 NANOSLEEP.SYNCS 0x989680 ;  /* 0x009896800000995d */ /* 0x010fea0003900000 */
[----:B------:R-:W4:Y:S02]  /*273a0*/  @!P1 SYNCS.PHASECHK.TRANS64 P1, [R5+URZ+0x22860], R0 ;  /* 0x02286000050095a7 */ /* 0x000f24000802007f */
[----:B----4-:R-:W-:Y:S05]  /*273b0*/  @!P1 BRA `(.L_x_7690) ;  /* 0xfffffffc00f09947 */ /* 0x010fea000383ffff */
[----:B------:R-:W-:Y:S05]  /*273c0*/  BRA `(.L_x_7960) ;  /* 0xffffff8c008c7947 */ /* 0x000fea000383ffff */
.L_x_7692:
[----:B----4-:R4:W0:Y:S02]  /*273d0*/  SYNCS.PHASECHK.TRANS64.TRYWAIT P1, [R3+URZ+0x22880], R2 ;  /* 0x02288002030075a7 */ /* 0x010824000802017f */
[----:B0-----:R-:W-:Y:S05]  /*273e0*/  @!P1 NANOSLEEP.SYNCS 0x989680 ;  /* 0x009896800000995d */ /* 0x001fea0003900000 */
[----:B------:R-:W0:Y:S02]  /*273f0*/  @!P1 SYNCS.PHASECHK.TRANS64 P1, [R3+URZ+0x22880], R2 ;  /* 0x02288002030095a7 */ /* 0x000e24000802007f */
[----:B0-----:R-:W-:Y:S05]  /*27400*/  @!P1 BRA `(.L_x_7692) ;  /* 0xfffffffc00f09947 */ /* 0x001fea000383ffff */
[----:B------:R-:W-:Y:S05]  /*27410*/  BRA `(.L_x_7961) ;  /* 0xffffff8c00887947 */ /* 0x000fea000383ffff */
.L_x_7962:
        /* <DEDUP_REMOVED lines=14> */
.L_x_15845:


//--------------------- .text._ZN7cutlass13device_kernelIN5flash11enable_sm90INS1_16FlashAttnFwdSm90INS1_25CollectiveMainloopFwdSm90ILi2EN4cute5tupleIJNS5_1CILi1EEES8_S8_EEENS6_IJNS7_ILi128EEENS7_ILi160EEESA_EEELi128ENS_12float_e4m3_tEfNS_4arch4Sm90ELb0ELb1ELb1ELb0ELb1ELb0ELb0ELb1ELb1ELb1ELb0ELb0EEENS1_21CollectiveEpilogueFwdINS6_IJSA_SA_SB_EEES9_NS_10bfloat16_tESF_Li256ELb0ELb1ELb0ELb1EEENS1_30DynamicPersistentTileSchedulerILi256ELi128ELb0ELb1ELb1EEEEEEEEEvNT_6ParamsE --------------------------
	.section	.text._ZN7cutlass13device_kernelIN5flash11enable_sm90INS1_16FlashAttnFwdSm90INS1_25CollectiveMainloopFwdSm90ILi2EN4cute5tupleIJNS5_1CILi1EEES8_S8_EEENS6_IJNS7_ILi128EEENS7_ILi160EEESA_EEELi128ENS_12float_e4m3_tEfNS_4arch4Sm90ELb0ELb1ELb1ELb0ELb1ELb0ELb0ELb1ELb1ELb1ELb0ELb0EEENS1_21CollectiveEpilogueFwdINS6_IJSA_SA_SB_EEES9_NS_10bfloat16_tESF_Li256ELb0ELb1ELb0ELb1EEENS1_30DynamicPersistentTileSchedulerILi256ELi128ELb0ELb1ELb1EEEEEEEEEvNT_6ParamsE,"ax",@progbits
	.align	128
.text._ZN7cutlass13device_kernelIN5flash11enable_sm90INS1_16FlashAttnFwdSm90INS1_25CollectiveMainloopFwdSm90ILi2EN4cute5tupleIJNS5_1CILi1EEES8_S8_EEENS6_IJNS7_ILi128EEENS7_ILi160EEESA_EEELi128ENS_12float_e4m3_tEfNS_4arch4Sm90ELb0ELb1ELb1ELb0ELb1ELb0ELb0ELb1ELb1ELb1ELb0ELb0EEENS1_21CollectiveEpilogueFwdINS6_IJSA_SA_SB_EEES9_NS_10bfloat16_tESF_Li256ELb0ELb1ELb0ELb1EEENS1_30DynamicPersistentTileSchedulerILi256ELi128ELb0ELb1ELb1EEEEEEEEEvNT_6ParamsE:
        .type           _ZN7cutlass13device_kernelIN5flash11enable_sm90INS1_16FlashAttnFwdSm90INS1_25CollectiveMainloopFwdSm90ILi2EN4cute5tupleIJNS5_1CILi1EEES8_S8_EEENS6_IJNS7_ILi128EEENS7_ILi160EEESA_EEELi128ENS_12float_e4m3_tEfNS_4arch4Sm90ELb0ELb1ELb1ELb0ELb1ELb0ELb0ELb1ELb1ELb1ELb0ELb0EEENS1_21CollectiveEpilogueFwdINS6_IJSA_SA_SB_EEES9_NS_10bfloat16_tESF_Li256ELb0ELb1ELb0ELb1EEENS1_30DynamicPersistentTileSchedulerILi256ELi128ELb0ELb1ELb1EEEEEEEEEvNT_6ParamsE,@function
        .size           _ZN7cutlass13device_kernelIN5flash11enable_sm90INS1_16FlashAttnFwdSm90INS1_25CollectiveMainloopFwdSm90ILi2EN4cute5tupleIJNS5_1CILi1EEES8_S8_EEENS6_IJNS7_ILi128EEENS7_ILi160EEESA_EEELi128ENS_12float_e4m3_tEfNS_4arch4Sm90ELb0ELb1ELb1ELb0ELb1ELb0ELb0ELb1ELb1ELb1ELb0ELb0EEENS1_21CollectiveEpilogueFwdINS6_IJSA_SA_SB_EEES9_NS_10bfloat16_tESF_Li256ELb0ELb1ELb0ELb1EEENS1_30DynamicPersistentTileSchedulerILi256ELi128ELb0ELb1ELb1EEEEEEEEEvNT_6ParamsE,(.L_x_15846 - _ZN7cutlass13device_kernelIN5flash11enable_sm90INS1_16FlashAttnFwdSm90INS1_25CollectiveMainloopFwdSm90ILi2EN4cute5tupleIJNS5_1CILi1EEES8_S8_EEENS6_IJNS7_ILi128EEENS7_ILi160EEESA_EEELi128ENS_12float_e4m3_tEfNS_4arch4Sm90ELb0ELb1ELb1ELb0ELb1ELb0ELb0ELb1ELb1ELb1ELb0ELb0EEENS1_21CollectiveEpilogueFwdINS6_IJSA_SA_SB_EEES9_NS_10bfloat16_tESF_Li256ELb0ELb1ELb0ELb1EEENS1_30DynamicPersistentTileSchedulerILi256ELi128ELb0ELb1ELb1EEEEEEEEEvNT_6ParamsE)
        .other          _ZN7cutlass13device_kernelIN5flash11enable_sm90INS1_16FlashAttnFwdSm90INS1_25CollectiveMainloopFwdSm90ILi2EN4cute5tupleIJNS5_1CILi1EEES8_S8_EEENS6_IJNS7_ILi128EEENS7_ILi160EEESA_EEELi128ENS_12float_e4m3_tEfNS_4arch4Sm90ELb0ELb1ELb1ELb0ELb1ELb0ELb0ELb1ELb1ELb1ELb0ELb0EEENS1_21CollectiveEpilogueFwdINS6_IJSA_SA_SB_EEES9_NS_10bfloat16_tESF_Li256ELb0ELb1ELb0ELb1EEENS1_30DynamicPersistentTileSchedulerILi256ELi128ELb0ELb1ELb1EEEEEEEEEvNT_6ParamsE,@"STO_CUDA_ENTRY STV_DEFAULT"
_ZN7cutlass13device_kernelIN5flash11enable_sm90INS1_16FlashAttnFwdSm90INS1_25CollectiveMainloopFwdSm90ILi2EN4cute5tupleIJNS5_1CILi1EEES8_S8_EEENS6_IJNS7_ILi128EEENS7_ILi160EEESA_EEELi128ENS_12float_e4m3_tEfNS_4arch4Sm90ELb0ELb1ELb1ELb0ELb1ELb0ELb0ELb1ELb1ELb1ELb0ELb0EEENS1_21CollectiveEpilogueFwdINS6_IJSA_SA_SB_EEES9_NS_10bfloat16_tESF_Li256ELb0ELb1ELb0ELb1EEENS1_30DynamicPersistentTileSchedulerILi256ELi128ELb0ELb1ELb1EEEEEEEEEvNT_6ParamsE:
        /* <DEDUP_REMOVED lines=45> */
.L_x_7963:
        /* <DEDUP_REMOVED lines=22> */
.L_x_7964:
        /* <DEDUP_REMOVED lines=18> */
.L_x_7965:
        /* <DEDUP_REMOVED lines=22> */
.L_x_7966:
        /* <DEDUP_REMOVED lines=24> */
.L_x_7967:
        /* <DEDUP_REMOVED lines=10> */
.L_x_7969:
        /* <DEDUP_REMOVED lines=21> */
[CC--:B------:R-:W-:Y:S02]  /*0a20*/  LEA.HI R4, R0.reuse, R197.reuse, RZ, 0x5 ;  /* 0x000000c500047211 */ /* 0x0c0fe400078f28ff */
[----:B------:R-:W-:Y:S02]  /*0a30*/  LOP3.LUT R190, R3, 0xffffff80, RZ, 0xc0, !PT ;  /* 0xffffff8003be7812 */ /* 0x000fe400078ec0ff */
[----:B------:R-:W-:Y:S01]  /*0a40*/  LEA.HI R2, R0, R197, RZ, 0x4 ;  /* 0x000000c500027211 */ /* 0x000fe200078f20ff */
[----:B------:R-:W-:Y:S01]  /*0a50*/  IMAD.SHL.U32 R6, R4, 0x20, RZ ;  /* 0x0000002004067824 */ /* 0x000fe200078e00ff */
[----:B------:R-:W-:Y:S01]  /*0a60*/  SHF.R.S32.HI R192, RZ, 0x7, R3 ;  /* 0x00000007ffc07819 */ /* 0x000fe20000011403 */
        /* <DEDUP_REMOVED lines=8> */
[----:B------:R-:W-:Y:S02]  /*0af0*/  LEA.HI R2, R2, R5, RZ, 0x1 ;  /* 0x0000000502027211 */ /* 0x000fe400078f08ff */
[----:B------:R-:W-:-:S02]  /*0b00*/  SHF.R.S32.HI R6, RZ, 0x2, R8 ;  /* 0x00000002ff067819 */ /* 0x000fc40000011408 */
[----:B------:R-:W-:Y:S02]  /*0b10*/  SHF.R.S32.HI R11, RZ, 0x1f, R8 ;  /* 0x0000001fff0b7819 */ /* 0x000fe40000011408 */
[-C--:B------:R-:W-:Y:S02]  /*0b20*/  LEA.HI R4, R0, R197.reuse, RZ, 0x2 ;  /* 0x000000c500047211 */ /* 0x080fe400078f10ff */
[----:B------:R-:W-:Y:S02]  /*0b30*/  LOP3.LUT R2, R2, 0x1ffffffe, RZ, 0xc0, !PT ;  /* 0x1ffffffe02027812 */ /* 0x000fe400078ec0ff */
[----:B------:R-:W-:Y:S02]  /*0b40*/  LEA.HI R11, R11, R6, RZ, 0x3 ;  /* 0x000000060b0b7211 */ /* 0x000fe400078f18ff */
[----:B------:R-:W-:Y:S01]  /*0b50*/  LOP3.LUT R4, R4, 0xfffffffc, RZ, 0xc0, !PT ;  /* 0xfffffffc04047812 */ /* 0x000fe200078ec0ff */
[----:B------:R-:W-:Y:S01]  /*0b60*/  IMAD.IADD R2, R5, 0x1, -R2 ;  /* 0x0000000105027824 */ /* 0x000fe200078e0a02 */
[----:B------:R-:W-:-:S02]  /*0b70*/  LEA.HI R0, R0, R197, RZ, 0x3 ;  /* 0x000000c500007211 */ /* 0x000fc400078f18ff */
[----:B------:R-:W-:Y:S01]  /*0b80*/  LOP3.LUT R11, R11, 0xfffffff8, RZ, 0xc0, !PT ;  /* 0xfffffff80b0b7812 */ /* 0x000fe200078ec0ff */
[----:B------:R-:W-:Y:S01]  /*0b90*/  IMAD.IADD R4, R197, 0x1, -R4 ;  /* 0x00000001c5047824 */ /* 0x000fe200078e0a04 */
[----:B------:R-:W-:Y:S01]  /*0ba0*/  LEA.HI R9, R9, R190, RZ, 0x5 ;  /* 0x000000be09097211 */ /* 0x000fe200078f28ff */
[----:B------:R-:W-:Y:S01]  /*0bb0*/  IMAD R194, R2, 0x8, R7 ;  /* 0x0000000802c27824 */ /* 0x000fe200078e0207 */
        /* <DEDUP_REMOVED lines=8> */
[----:B------:R-:W-:Y:S01]  /*0c40*/  SHF.R.S32.HI R189, RZ, 0x3, R0 ;  /* 0x00000003ffbd7819 */ /* 0x000fe20000011400 */
[----:B------:R-:W-:Y:S01]  /*0c50*/  IMAD.IADD R3, R192, 0x1, -R3 ;  /* 0x00000001c0037824 */ /* 0x000fe200078e0a03 */
[----:B------:R-:W-:Y:S01]  /*0c60*/  LOP3.LUT R5, R2, 0x1ffffffe, RZ, 0xc0, !PT ;  /* 0x1ffffffe02057812 */ /* 0x000fe200078ec0ff */
[----:B------:R-:W-:-:S02]  /*0c70*/  IMAD.SHL.U32 R22, R188, 0x8, RZ ;  /* 0x00000008bc167824 */ /* 0x000fc400078e00ff */
[----:B------:R-:W-:Y:S01]  /*0c80*/  IMAD R193, R3, 0x40, R6 ;  /* 0x0000004003c17824 */ /* 0x000fe200078e0206 */
[----:B------:R-:W-:Y:S01]  /*0c90*/  LOP3.LUT R3, R8, 0x7ffffffc, RZ, 0xc0, !PT ;  /* 0x7ffffffc08037812 */ /* 0x000fe200078ec0ff */
[----:B------:R-:W-:Y:S01]  /*0ca0*/  VIADD R23, R22, 0x40 ;  /* 0x0000004016177836 */ /* 0x000fe20000000000 */
[----:B------:R-:W-:Y:S01]  /*0cb0*/  SHF.R.S32.HI R196, RZ, 0x1f, R22 ;  /* 0x0000001fffc47819 */ /* 0x000fe20000011416 */
[----:B------:R-:W-:Y:S02]  /*0cc0*/  IMAD.IADD R4, R4, 0x1, -R5 ;  /* 0x0000000104047824 */ /* 0x000fe400078e0a05 */
[----:B------:R-:W-:Y:S01]  /*0cd0*/  IMAD.IADD R18, R190, 0x1, -R3 ;  /* 0x00000001be127824 */ /* 0x000fe200078e0a03 */
[----:B------:R-:W-:Y:S01]  /*0ce0*/  SHF.R.S32.HI R195, RZ, 0x1f, R23 ;  /* 0x0000001fffc37819 */ /* 0x000fe20000011417 */
[----:B------:R-:W-:-:S07]  /*0cf0*/  IMAD R19, R4, 0x8, R193 ;  /* 0x0000000804137824 */ /* 0x000fce00078e02c1 */
.L_x_8074:
        /* <DEDUP_REMOVED lines=21> */
.L_x_7970:
[----:B------:R-:W-:Y:S01]  /*0e50*/  ULDC UR7, c[0x0][0xc54] ;  /* 0x0003150000077ab9 */ /* 0x000fe20000000800 */
[----:B------:R-:W-:Y:S01]  /*0e60*/  UMOV UR6, UR9 ;  /* 0x0000000900067c82 */ /* 0x000fe20008000000 */
[----:B------:R-:W-:-:S11]  /*0e70*/  UISETP.NE.AND UP0, UPT, UR7, 0x1, UPT ;  /* 0x000000010700788c */ /* 0x000fd6000bf05270 */
[----:B------:R-:W-:Y:S02]  /*0e80*/  @UP0 ULDC.64 UR10, c[0x0][0xc58] ;  /* 0x00031600000a0ab9 */ /* 0x000fe40000000a00 */
[----:B------:R-:W-:-:S04]  /*0e90*/  UIMAD.WIDE.U32 UR4, UR9, UR10, URZ ;  /* 0x0000000a090472a5 */ /* 0x000fc8000f8e003f */
[----:B------:R-:W-:-:S04]  /*0ea0*/  @UP0 USHF.R.U32.HI UR6, URZ, UR11, UR5 ;  /* 0x0000000b3f060299 */ /* 0x000fc80008011605 */
[----:B------:R-:W-:-:S12]  /*0eb0*/  UIMAD UR4, UR6, UR7, URZ ;  /* 0x00000007060472a4 */ /* 0x000fd8000f8e023f */
.L_x_7971:
[----:B------:R-:W0:Y:S01]  /*0ec0*/  LDC R191, c[0x0][0x448] ;  /* 0x00011200ffbf7b82 */ /* 0x000e220000000800 */
[----:B------:R-:W-:Y:S01]  /*0ed0*/  ULOP3.LUT UR6, URZ, UR6, URZ, 0x33, !UPT ;  /* 0x000000063f067292 */ /* 0x000fe2000f8e333f */
[----:B------:R-:W-:Y:S01]  /*0ee0*/  LOP3.LUT R2, R2, 0xffffffef, RZ, 0xc0, !PT ;  /* 0xffffffef02027812 */ /* 0x000fe200078ec0ff */
[----:B------:R-:W-:Y:S01]  /*0ef0*/  ULDC UR39, c[0x0][0xc48] ;  /* 0x0003120000277ab9 */ /* 0x000fe20000000800 */
[----:B------:R-:W-:Y:S01]  /*0f00*/  ULDC UR5, c[0x0][0xc3c] ;  /* 0x00030f0000057ab9 */ /* 0x000fe20000000800 */
[----:B------:R-:W-:Y:S02]  /*0f10*/  UISETP.NE.AND UP0, UPT, UR39, 0x1, UPT ;  /* 0x000000012700788c */ /* 0x000fe4000bf05270 */
[----:B------:R-:W-:Y:S01]  /*0f20*/  UIADD3 UR6, UR6, UR5, URZ ;  /* 0x0000000506067290 */ /* 0x000fe2000fffe03f */
[----:B------:R-:W1:Y:S01]  /*0f30*/  LDC.64 R10, c[0x0][0x9e0] ;  /* 0x00027800ff0a7b82 */ /* 0x000e620000000a00 */
[----:B------:R-:W-:Y:S02]  /*0f40*/  UIADD3 UR4, UR9, -UR4, URZ ;  /* 0x8000000409047290 */ /* 0x000fe4000fffe03f */
[----:B------:R-:W-:Y:S01]  /*0f50*/  USHF.L.U32 UR37, UR6, 0x7, URZ ;  /* 0x0000000706257899 */ /* 0x000fe2000800063f */
[----:B------:R-:W-:Y:S01]  /*0f60*/  ULDC.64 UR10, c[0x0][0x418] ;  /* 0x00010600000a7ab9 */ /* 0x000fe20000000a00 */
[----:B------:R-:W-:Y:S01]  /*0f70*/  ULDC UR7, c[0x0][0xc54] ;  /* 0x0003150000077ab9 */ /* 0x000fe20000000800 */
[----:B------:R-:W-:-:S02]  /*0f80*/  ISETP.NE.U32.AND P0, PT, RZ, UR10, PT ;  /* 0x0000000aff007c0c */ /* 0x000fc4000bf05070 */
[----:B------:R-:W2:Y:S01]  /*0f90*/  LDC R105, c[0x0][0x288] ;  /* 0x0000a200ff697b82 */ /* 0x000ea20000000800 */
[----:B------:R-:W-:Y:S02]  /*0fa0*/  UIADD3 UR6, UR37, 0x7f, URZ ;  /* 0x0000007f25067890 */ /* 0x000fe4000fffe03f */
[----:B------:R-:W-:Y:S01]  /*0fb0*/  UIMAD UR8, UR8, UR7, UR4 ;  /* 0x00000007080872a4 */ /* 0x000fe2000f8e0204 */
[----:B------:R-:W-:Y:S02]  /*0fc0*/  ISETP.NE.AND.EX P0, PT, RZ, UR11, PT, P0 ;  /* 0x0000000bff007c0c */ /* 0x000fe4000bf05300 */
[----:B------:R-:W-:Y:S01]  /*0fd0*/  @UP0 ULDC UR4, c[0x0][0xc4c] ;  /* 0x0003130000040ab9 */ /* 0x000fe20000000800 */
[----:B------:R-:W-:Y:S01]  /*0fe0*/  @UP0 ULDC UR7, c[0x0][0xc50] ;  /* 0x0003140000070ab9 */ /* 0x000fe20000000800 */
[----:B0-----:R-:W-:Y:S01]  /*0ff0*/  ISETP.NE.AND P2, PT, R191, 0x1, PT ;  /* 0x00000001bf00780c */ /* 0x001fe20003f45270 */
[----:B------:R-:W0:Y:S01]  /*1000*/  LDC R0, c[0x0][0x424] ;  /* 0x00010900ff007b82 */ /* 0x000e220000000800 */
[----:B------:R-:W-:Y:S01]  /*1010*/  UIMAD.WIDE.U32 UR4, UR8, UR4, URZ ;  /* 0x00000004080472a5 */ /* 0x000fe2000f8e003f */
[----:B------:R-:W-:Y:S01]  /*1020*/  IMAD.U32 R3, RZ, RZ, UR6 ;  /* 0x00000006ff037e24 */ /* 0x000fe2000f8e00ff */
[----:B------:R-:W-:-:S02]  /*1030*/  UMOV UR38, UR8 ;  /* 0x0000000800267c82 */ /* 0x000fc40008000000 */
[----:B------:R-:W-:Y:S01]  /*1040*/  @UP0 USHF.R.U32.HI UR38, URZ, UR7, UR5 ;  /* 0x000000073f260299 */ /* 0x000fe20008011605 */
[----:B-1----:R-:W-:Y:S02]  /*1050*/  ISETP.GE.AND P1, PT, R11, 0x1, PT ;  /* 0x000000010b00780c */ /* 0x002fe40003f26270 */
[----:B------:R-:W1:Y:S01]  /*1060*/  LDC R7, c[0x0][0x2f0] ;  /* 0x0000bc00ff077b82 */ /* 0x000e620000000800 */
[----:B------:R-:W-:-:S03]  /*1070*/  UIADD3 UR4, -UR38, URZ, URZ ;  /* 0x0000003f26047290 */ /* 0x000fc6000fffe13f */
[----:B------:R-:W-:Y:S01]  /*1080*/  @P2 LOP3.LUT R2, R2, 0x10, RZ, 0xfc, !PT ;  /* 0x0000001002022812 */ /* 0x000fe200078efcff */
[----:B------:R-:W-:Y:S01]  /*1090*/  UIMAD UR39, UR39, UR4, UR8 ;  /* 0x00000004272772a4 */ /* 0x000fe2000f8e0208 */
[----:B--2---:R-:W-:Y:S02]  /*10a0*/  IADD3 R5, -R105, 0x1, RZ ;  /* 0x0000000169057810 */ /* 0x004fe40007ffe1ff */
[----:B------:R-:W2:Y:S01]  /*10b0*/  @P2 LDC R4, c[0x0][0x44c] ;  /* 0x00011300ff042b82 */ /* 0x000ea20000000800 */
[----:B------:R-:W-:-:S04]  /*10c0*/  LOP3.LUT R2, R2, 0xfffffff7, RZ, 0xc0, !PT ;  /* 0xfffffff702027812 */ /* 0x000fc800078ec0ff */
[----:B------:R-:W-:-:S03]  /*10d0*/  @P1 LOP3.LUT R2, R2, 0x8, RZ, 0xfc, !PT ;  /* 0x0000000802021812 */ /* 0x000fc600078efcff */
[----:B------:R-:W3:Y:S01]  /*10e0*/  @P2 LDC R9, c[0x0][0x450] ;  /* 0x00011400ff092b82 */ /* 0x000ee20000000800 */
[----:B0-----:R-:W-:-:S05]  /*10f0*/  SEL R0, R0, 0x1, P0 ;  /* 0x0000000100007807 */ /* 0x001fca0000000000 */
[CC--:B-1----:R-:W-:Y:S02]  /*1100*/  IMAD R6, R0.reuse, R7.reuse, R5 ;  /* 0x0000000700067224 */ /* 0x0c2fe400078e0205 */
[----:B------:R-:W-:Y:S02]  /*1110*/  IMAD R17, R0, R7, RZ ;  /* 0x0000000700117224 */ /* 0x000fe400078e02ff */
[----:B--2---:R-:W-:-:S05]  /*1120*/  @P2 IMAD.HI.U32 R4, R4, UR6, RZ ;  /* 0x0000000604042c27 */ /* 0x004fca000f8e00ff */
[----:B---3--:R-:W-:-:S05]  /*1130*/  @P2 SHF.R.U32.HI R3, RZ, R9, R4 ;  /* 0x00000009ff032219 */ /* 0x008fca0000011604 */
[----:B------:R-:W-:-:S04]  /*1140*/  IMAD.IADD R5, R6, 0x1, R3 ;  /* 0x0000000106057824 */ /* 0x000fc800078e0203 */
[----:B------:R-:W-:Y:S01]  /*1150*/  IMAD.IADD R3, R5, 0x1, R10 ;  /* 0x0000000105037824 */ /* 0x000fe200078e020a */
[----:B------:R-:W-:Y:S06]  /*1160*/  @!P1 BRA `(.L_x_7972) ;  /* 0x0000000000409947 */ /* 0x000fec0003800000 */
[C---:B------:R-:W-:Y:S01]  /*1170*/  ISETP.GT.AND P0, PT, R5.reuse, RZ, PT ;  /* 0x000000ff0500720c */ /* 0x040fe20003f04270 */
[----:B------:R-:W-:-:S12]  /*1180*/  VIADD R4, R5, 0xffffffff ;  /* 0xffffffff05047836 */ /* 0x000fd80000000000 */
        /* <DEDUP_REMOVED lines=8> */
.L_x_7973:
[----:B------:R-:W-:-:S13]  /*1210*/  ISETP.NE.AND P0, PT, R11, 0x1, PT ;  /* 0x000000010b00780c */ /* 0x000fda0003f05270 */
[----:B------:R-:W0:Y:S02]  /*1220*/  @P0 LDC.64 R8, c[0x0][0x9e8] ;  /* 0x00027a00ff080b82 */ /* 0x000e240000000a00 */
[----:B0-----:R-:W-:-:S05]  /*1230*/  @P0 IMAD.HI.U32 R6, R4, R8, RZ ;  /* 0x0000000804060227 */ /* 0x001fca00078e00ff */
[----:B------:R-:W-:-:S07]  /*1240*/  @P0 SHF.R.U32.HI R4, RZ, R9, R6 ;  /* 0x00000009ff040219 */ /* 0x000fce0000011606 */
.L_x_7974:
[----:B------:R-:W-:-:S05]  /*1250*/  IMAD R4, R4, R11, R11 ;  /* 0x0000000b04047224 */ /* 0x000fca00078e020b */
[----:B------:R-:W-:-:S07]  /*1260*/  VIMNMX R3, R3, R4, PT ;  /* 0x0000000403037248 */ /* 0x000fce0003fe0100 */
.L_x_7972:
[----:B------:R-:W0:Y:S01]  /*1270*/  @P2 LDC R5, c[0x0][0x44c] ;  /* 0x00011300ff052b82 */ /* 0x000e220000000800 */
[----:B------:R-:W-:Y:S01]  /*1280*/  IMAD.U32 R4, RZ, RZ, UR37 ;  /* 0x00000025ff047e24 */ /* 0x000fe2000f8e00ff */
[----:B------:R-:W-:Y:S01]  /*1290*/  ULDC UR4, c[0x0][0x9dc] ;  /* 0x0002770000047ab9 */ /* 0x000fe20000000800 */
[CC--:B------:R-:W-:Y:S02]  /*12a0*/  IMAD R105, R0.reuse, R7.reuse, -R105 ;  /* 0x0000000700697224 */ /* 0x0c0fe400078e0a69 */
[----:B------:R-:W-:Y:S02]  /*12b0*/  VIADD R3, R3, 0x9f ;  /* 0x0000009f03037836 */ /* 0x000fe40000000000 */
[----:B------:R-:W-:Y:S01]  /*12c0*/  IMAD R0, R0, R7, 0x9f ;  /* 0x0000009f00007424 */ /* 0x000fe200078e0207 */
[----:B------:R-:W1:Y:S03]  /*12d0*/  @P2 LDC R6, c[0x0][0x450] ;  /* 0x00011400ff062b82 */ /* 0x000e660000000800 */
[----:B------:R-:W-:-:S04]  /*12e0*/  IMAD.HI R0, R0, 0x66666667, RZ ;  /* 0x6666666700007827 */ /* 0x000fc800078e02ff */
[----:B0-----:R-:W-:-:S05]  /*12f0*/  @P2 IMAD.HI.U32 R5, R5, UR37, RZ ;  /* 0x0000002505052c27 */ /* 0x001fca000f8e00ff */
[----:B-1----:R-:W-:-:S05]  /*1300*/  @P2 SHF.R.U32.HI R4, RZ, R6, R5 ;  /* 0x00000006ff042219 */ /* 0x002fca0000011605 */
[----:B------:R-:W-:Y:S02]  /*1310*/  IMAD.IADD R6, R105, 0x1, R4 ;  /* 0x0000000169067824 */ /* 0x000fe400078e0204 */
[----:B------:R-:W-:Y:S01]  /*1320*/  IMAD.HI R4, R3, 0x66666667, RZ ;  /* 0x6666666703047827 */ /* 0x000fe200078e02ff */
[----:B------:R-:W-:-:S03]  /*1330*/  SHF.R.U32.HI R3, RZ, 0x1f, R0 ;  /* 0x0000001fff037819 */ /* 0x000fc60000011600 */
[----:B------:R-:W-:Y:S01]  /*1340*/  VIADD R7, R6, -UR4 ;  /* 0x8000000406077c36 */ /* 0x000fe20008000000 */
[----:B------:R-:W-:Y:S02]  /*1350*/  SHF.R.U32.HI R5, RZ, 0x1f, R4 ;  /* 0x0000001fff057819 */ /* 0x000fe40000011604 */
[----:B------:R-:W-:Y:S02]  /*1360*/  LEA.HI.SX32 R3, R0, R3, 0x1a ;  /* 0x0000000300037211 */ /* 0x000fe400078fd2ff */
[----:B------:R-:W-:Y:S02]  /*1370*/  LEA.HI.SX32 R104, R4, R5, 0x1a ;  /* 0x0000000504687211 */ /* 0x000fe400078fd2ff */
[----:B------:R-:W-:Y:S02]  /*1380*/  R2UR UR4, R7 ;  /* 0x00000000070472ca */ /* 0x000fe400000e0000 */
[----:B------:R-:W-:Y:S01]  /*1390*/  VIMNMX R104, R3, R104, PT ;  /* 0x0000006803687248 */ /* 0x000fe20003fe0100 */
[----:B------:R-:W-:-:S12]  /*13a0*/  @!P1 BRA `(.L_x_7975) ;  /* 0x0000000000449947 */ /* 0x000fd80003800000 */
        /* <DEDUP_REMOVED lines=9> */
.L_x_7976:
[----:B------:R-:W-:-:S13]  /*1440*/  ISETP.NE.AND P0, PT, R11, 0x1, PT ;  /* 0x000000010b00780c */ /* 0x000fda0003f05270 */
[----:B------:R-:W0:Y:S02]  /*1450*/  @P0 LDC.64 R4, c[0x0][0x9e8] ;  /* 0x00027a00ff040b82 */ /* 0x000e240000000a00 */
[----:B0-----:R-:W-:-:S05]  /*1460*/  @P0 IMAD.HI.U32 R0, R6, R4, RZ ;  /* 0x0000000406000227 */ /* 0x001fca00078e00ff */
[----:B------:R-:W-:-:S07]  /*1470*/  @P0 SHF.R.U32.HI R6, RZ, R5, R0 ;  /* 0x00000005ff060219 */ /* 0x000fce0000011600 */
.L_x_7977:
[----:B------:R-:W-:-:S05]  /*1480*/  IMAD R6, R6, R11, RZ ;  /* 0x0000000b06067224 */ /* 0x000fca00078e02ff */
[----:B------:R-:W-:-:S13]  /*1490*/  R2UR UR5, R6 ;  /* 0x00000000060572ca */ /* 0x000fda00000e0000 */
[----:B------:R-:W-:-:S04]  /*14a0*/  UISETP.LT.AND UP0, UPT, UR4, UR5, UPT ;  /* 0x000000050400728c */ /* 0x000fc8000bf01270 */
[----:B------:R-:W-:-:S12]  /*14b0*/  USEL UR4, UR4, UR5, !UP0 ;  /* 0x0000000504047287 */ /* 0x000fd8000c000000 */
.L_x_7975:
[----:B------:R-:W-:Y:S01]  /*14c0*/  UIMAD.WIDE UR4, UR4, 0x66666667, URZ ;  /* 0x66666667040478a5 */ /* 0x000fe2000f8e023f */
[----:B------:R-:W-:Y:S01]  /*14d0*/  PLOP3.LUT P0, PT, PT, PT, PT, 0x80, 0x0 ;  /* 0x000000000000781c */ /* 0x000fe20003f0f070 */
[----:B------:R-:W-:Y:S01]  /*14e0*/  IMAD.MOV.U32 R0, RZ, RZ, RZ ;  /* 0x000000ffff007224 */ /* 0x000fe200078e00ff */
[----:B------:R-:W-:Y:S01]  /*14f0*/  CS2R R86, SRZ ;  /* 0x0000000000567805 */ /* 0x000fe2000001ff00 */
[----:B------:R-:W-:Y:S01]  /*1500*/  USHF.R.U32.HI UR4, URZ, 0x1f, UR5 ;  /* 0x0000001f3f047899 */ /* 0x000fe20008011605 */
[----:B------:R-:W-:Y:S01]  /*1510*/  IMAD.MOV.U32 R3, RZ, RZ, RZ ;  /* 0x000000ffff037224 */ /* 0x000fe200078e00ff */
[----:B------:R-:W-:Y:S02]  /*1520*/  CS2R R8, SRZ ;  /* 0x0000000000087805 */ /* 0x000fe4000001ff00 */
[----:B------:R-:W-:Y:S01]  /*1530*/  CS2R R84, SRZ ;  /* 0x0000000000547805 */ /* 0x000fe2000001ff00 */
[----:B------:R-:W-:Y:S01]  /*1540*/  ULEA.HI.SX32 UR4, UR5, UR4, 0x1a ;  /* 0x0000000405047291 */ /* 0x000fe2000f8fd23f */
        /* <DEDUP_REMOVED lines=65> */
.L_x_7979:
        /* <DEDUP_REMOVED lines=16> */
[----:B------:R-:W-:Y:S02]  /*1a60*/  @UP0 UIMAD UR15, UR38, UR15, UR8 ;  /* 0x0000000f260f02a4 */ /* 0x000fe4000f8e0208 */
[----:B------:R-:W-:-:S02]  /*1a70*/  @UP1 UIMAD.WIDE.U32 UR8, UR38, UR16, URZ ;  /* 0x00000010260812a5 */ /* 0x000fc4000f8e003f */
        /* <DEDUP_REMOVED lines=38> */
.L_x_8164:
[----:B------:R-:W-:Y:S05]  /*1ce0*/  @!P0 BRA `(.L_x_7981) ;  /* 0x0000000000048947 */ /* 0x000fea0003800000 */
[----:B------:R-:W-:Y:S01]  /*1cf0*/  BPT.TRAP 0x1 ;  /* 0x000000040000795c */ /* 0x000fe20000300000 */
.L_x_7981:
[----:B------:R-:W-:Y:S02]  /*1d00*/  IMAD.U32 R106, RZ, RZ, UR44 ;  /* 0x0000002cff6a7e24 */ /* 0x000fe4000f8e00ff */
[----:B0-----:R-:W-:-:S03]  /*1d10*/  IMAD.U32 R3, RZ, RZ, UR45 ;  /* 0x0000002dff037e24 */ /* 0x001fc6000f8e00ff */
[----:B------:R-:W-:Y:S02]  /*1d20*/  LEA R106, R106, UR43, 0x3 ;  /* 0x0000002b6a6a7c11 */ /* 0x000fe4000f8e18ff */
[----:B------:R-:W-:-:S04]  /*1d30*/  SHF.L.U32 R3, R3, 0x1f, RZ ;  /* 0x0000001f03037819 */ /* 0x000fc800000006ff */
[----:B------:R0:W1:Y:S01]  /*1d40*/  SYNCS.PHASECHK.TRANS64.TRYWAIT P1, [R106+URZ+0x22830], R3 ;  /* 0x022830036a0075a7 */ /* 0x000062000802017f */
[----:B------:R-:W-:Y:S05]  /*1d50*/  @!P0 BRA `(.L_x_7982) ;  /* 0x0000000000048947 */ /* 0x000fea0003800000 */
[----:B------:R-:W-:Y:S01]  /*1d60*/  BPT.TRAP 0x1 ;  /* 0x000000040000795c */ /* 0x000fe20000300000 */
.L_x_7982:
[----:B-1----:R-:W-:Y:S05]  /*1d70*/  @P1 BRA `(.L_x_7983) ;  /* 0x0000000000081947 */ /* 0x002fea0003800000 */
[----:B------:R-:W1:Y:S02]  /*1d80*/  SYNCS.PHASECHK.TRANS64.TRYWAIT P1, [R106+URZ+0x22830], R3 ;  /* 0x022830036a0075a7 */ /* 0x000e64000802017f */
[----:B-1----:R-:W-:Y:S05]  /*1d90*/  @!P1 BRA `(.L_x_7984) ;  /* 0x000001a800d09947 */ /* 0x002fea0003800000 */
.L_x_7983:
[----:B------:R-:W-:-:S04]  /*1da0*/  UIADD3 UR4, UR43, 0x18400, URZ ;  /* 0x000184002b047890 */ /* 0x000fc8000fffe03f */
[----:B------:R-:W-:-:S04]  /*1db0*/  USHF.R.U32.HI UR4, URZ, 0x4, UR4 ;  /* 0x000000043f047899 */ /* 0x000fc80008011604 */
[----:B------:R-:W-:-:S06]  /*1dc0*/  ULOP3.LUT UR4, UR4, 0x3fff, URZ, 0xc0, !UPT ;  /* 0x00003fff04047892 */ /* 0x000fcc000f8ec03f */
[----:B------:R-:W-:Y:S01]  /*1dd0*/  IMAD.U32 R5, RZ, RZ, UR4 ;  /* 0x00000004ff057e24 */ /* 0x000fe2000f8e00ff */
        /* <DEDUP_REMOVED lines=131> */
.L_x_7985:
[----:B------:R-:W-:Y:S01]  /*2610*/  ISETP.NE.AND P2, PT, R191, 0x1, PT ;  /* 0x00000001bf00780c */ /* 0x000fe20003f45270 */
[C---:B------:R-:W-:Y:S01]  /*2620*/  FMUL.FTZ R9, R0.reuse, R98 ;  /* 0x0000006200097220 */ /* 0x040fe20000410000 */
[C---:B------:R-:W-:Y:S01]  /*2630*/  FMUL.FTZ R98, R0.reuse, R27 ;  /* 0x0000001b00627220 */ /* 0x040fe20000410000 */
[C---:B------:R-:W-:Y:S01]  /*2640*/  FMUL.FTZ R11, R0.reuse, R102 ;  /* 0x00000066000b7220 */ /* 0x040fe20000410000 */
[C---:B------:R-:W-:Y:S01]  /*2650*/  FMUL.FTZ R102, R0.reuse, R31 ;  /* 0x0000001f00667220 */ /* 0x040fe20000410000 */
[C---:B------:R-:W-:Y:S01]  /*2660*/  FMUL.FTZ R4, R0.reuse, R91 ;  /* 0x0000005b00047220 */ /* 0x040fe20000410000 */
[----:B------:R-:W-:Y:S01]  /*2670*/  FMUL.FTZ R91, R0, R93 ;  /* 0x0000005d005b7220 */ /* 0x000fe20000410000 */
[----:B------:R-:W-:Y:S01]  /*2680*/  R2UR UR6, R106 ;  /* 0x000000006a0672ca */ /* 0x000fe200000e0000 */
[C---:B------:R-:W-:Y:S01]  /*2690*/  FMUL.FTZ R93, R0.reuse, R97 ;  /* 0x00000061005d7220 */ /* 0x040fe20000410000 */
[----:B01----:R-:W-:Y:S02]  /*26a0*/  VIADD R106, R19, UR37 ;  /* 0x00000025136a7c36 */ /* 0x003fe40008000000 */
        /* <DEDUP_REMOVED lines=9> */
[----:B------:R1:W2:Y:S01]  /*2740*/  MUFU.TANH R121, R33 ;  /* 0x0000002100797308 */ /* 0x0002a20000002400 */
[----:B------:R-:W-:Y:S01]  /*2750*/  UIADD3 UR6, UR6, 0x22840, URZ ;  /* 0x0002284006067890 */ /* 0x000fe2000fffe03f */
        /* <DEDUP_REMOVED lines=8> */
[----:B------:R-:W4:Y:S01]  /*27e0*/  LDC R90, c[0x0][0x288] ;  /* 0x0000a200ff5a7b82 */ /* 0x000f220000000800 */
        /* <DEDUP_REMOVED lines=15> */
[----:B---3--:R-:W-:Y:S01]  /*28e0*/  @P2 SHF.R.U32.HI R106, RZ, R31, R26 ;  /* 0x0000001fff6a2219 */ /* 0x008fe2000001161a */
[----:B------:R-:W-:Y:S02]  /*28f0*/  IMAD.MOV.U32 R31, RZ, RZ, -0xa0 ;  /* 0xffffff60ff1f7424 */ /* 0x000fe400078e00ff */
[C---:B------:R-:W-:Y:S01]  /*2900*/  FMUL.FTZ R66, R0.reuse, R68 ;  /* 0x0000004400427220 */ /* 0x040fe20000410000 */
[C---:B------:R-:W-:Y:S01]  /*2910*/  FMUL.FTZ R108, R0.reuse, R40 ;  /* 0x00000028006c7220 */ /* 0x040fe20000410000 */
[C---:B------:R-:W-:Y:S01]  /*2920*/  FMUL.FTZ R109, R0.reuse, R41 ;  /* 0x00000029006d7220 */ /* 0x040fe20000410000 */
[----:B-1----:R-:W0:Y:S01]  /*2930*/  SHFL.IDX PT, R33, R106, RZ, 0x1c1f ;  /* 0x001c1fff6a217589 */ /* 0x002e2200000e0000 */
        /* <DEDUP_REMOVED lines=15> */
[----:B------:R1:W3:Y:S01]  /*2a30*/  MUFU.TANH R116, R24 ;  /* 0x0000001800747308 */ /* 0x0002e20000002400 */
[----:B------:R-:W-:-:S02]  /*2a40*/  IMAD R31, R104, R31, 0xa1 ;  /* 0x000000a1681f7424 */ /* 0x000fc400078e021f */
        /* <DEDUP_REMOVED lines=18> */
[C---:B-1----:R-:W-:Y:S01]  /*2b70*/  FMUL.FTZ R24, R0.reuse, R34 ;  /* 0x0000002200187220 */ /* 0x042fe20000410000 */
[C---:B-----5:R-:W-:Y:S01]  /*2b80*/  FMUL.FTZ R25, R0.reuse, R35 ;  /* 0x0000002300197220 */ /* 0x060fe20000410000 */
        /* <DEDUP_REMOVED lines=8> */
[----:B------:R-:W-:Y:S01]  /*2c10*/  FMUL.FTZ R37, R0, R37 ;  /* 0x0000002500257220 */ /* 0x000fe20000410000 */
[----:B------:R-:W-:Y:S01]  /*2c20*/  LOP3.LUT P1, RZ, R2, 0x8, RZ, 0xc0, !PT ;  /* 0x0000000802ff7812 */ /* 0x000fe2000782c0ff */
[----:B------:R-:W-:Y:S01]  /*2c30*/  IMAD R30, R18, -0x2, R31 ;  /* 0xfffffffe121e7824 */ /* 0x000fe200078e021f */
[----:B------:R-:W-:Y:S01]  /*2c40*/  ULDC UR30, c[0x0][0x9dc] ;  /* 0x00027700001e7ab9 */ /* 0x000fe20000000800 */
[----:B------:R-:W0:Y:S01]  /*2c50*/  MUFU.TANH R6, R6 ;  /* 0x0000000600067308 */ /* 0x000e220000002400 */
[----:B-1----:R-:W-:Y:S01]  /*2c60*/  IMAD R28, R104, -0xa0, R17 ;  /* 0xffffff60681c7824 */ /* 0x002fe200078e0211 */
[----:B------:R-:W-:Y:S01]  /*2c70*/  SYNCS.ARRIVE.TRANS64.RED.A1T0 RZ, [UR6], RZ ;  /* 0x000000ffffff79a7 */ /* 0x000fe20008100406 */
[----:B------:R-:W-:Y:S01]  /*2c80*/  ULOP3.LUT UR6, URZ, UR30, URZ, 0x33, !UPT ;  /* 0x0000001e3f067292 */ /* 0x000fe2000f8e333f */
[----:B------:R-:W-:Y:S01]  /*2c90*/  VIADD R127, R31, 0xffffffff ;  /* 0xffffffff1f7f7836 */ /* 0x000fe20000000000 */
[----:B------:R-:W-:Y:S01]  /*2ca0*/  ULDC UR7, c[0x0][0x9e0] ;  /* 0x0002780000077ab9 */ /* 0x000fe20000000800 */
[----:B------:R-:W-:-:S02]  /*2cb0*/  VIADD R128, R30, 0xffffffff ;  /* 0xffffffff1e807836 */ /* 0x000fc40000000000 */
[----:B------:R-:W1:Y:S08]  /*2cc0*/  MUFU.TANH R88, R88 ;  /* 0x0000005800587308 */ /* 0x000e700000002400 */
        /* <DEDUP_REMOVED lines=65> */
[----:B------:R-:W1:Y:S01]  /*30e0*/  MUFU.TANH R100, R100 ;  /* 0x0000006400647308 */ /* 0x000e620000002400 */
[----:B-----5:R-:W-:Y:S01]  /*30f0*/  VIADD R29, R28, 0xa0 ;  /* 0x000000a01c1d7836 */ /* 0x020fe20000000000 */
[----:B----4-:R-:W-:-:S03]  /*3100*/  IADD3 R28, R30, -R90, R17 ;  /* 0x8000005a1e1c7210 */ /* 0x010fc60007ffe011 */
[----:B------:R-:W-:Y:S02]  /*3110*/  IMAD R124, R18, -0x2, R29 ;  /* 0xfffffffe127c7824 */ /* 0x000fe400078e021d */
[C---:B------:R-:W-:Y:S01]  /*3120*/  VIADD R125, R28.reuse, UR7 ;  /* 0x000000071c7d7c36 */ /* 0x040fe20008000000 */
[----:B------:R-:W4:Y:S01]  /*3130*/  MUFU.TANH R102, R102 ;  /* 0x0000006600667308 */ /* 0x000f220000002400 */
[----:B------:R-:W-:-:S03]  /*3140*/  VIADD R126, R28, UR6 ;  /* 0x000000061c7e7c36 */ /* 0x000fc60008000000 */
[----:B0-----:R-:W-:Y:S01]  /*3150*/  VIADDMNMX R112, R33, R125, R124, PT ;  /* 0x0000007d21707246 */ /* 0x001fe2000380017c */
[----:B------:R-:W-:-:S03]  /*3160*/  IMAD.IADD R113, R126, 0x1, R33 ;  /* 0x000000017e717824 */ /* 0x000fc600078e0221 */
[----:B------:R0:W0:Y:S08]  /*3170*/  MUFU.TANH R120, R32 ;  /* 0x0000002000787308 */ /* 0x0000300000002400 */
[----:B------:R-:W0:Y:S08]  /*3180*/  MUFU.TANH R24, R24 ;  /* 0x0000001800187308 */ /* 0x000e300000002400 */
[----:B------:R-:W0:Y:S08]  /*3190*/  MUFU.TANH R25, R25 ;  /* 0x0000001900197308 */ /* 0x000e300000002400 */
[----:B------:R0:W0:Y:S08]  /*31a0*/  MUFU.TANH R122, R36 ;  /* 0x00000024007a7308 */ /* 0x0000300000002400 */
[----:B------:R0:W0:Y:S08]  /*31b0*/  MUFU.TANH R123, R37 ;  /* 0x00000025007b7308 */ /* 0x0000300000002400 */
[----:B------:R-:W0:Y:S08]  /*31c0*/  MUFU.TANH R27, R27 ;  /* 0x0000001b001b7308 */ /* 0x000e300000002400 */
[----:B------:R-:W0:Y:S01]  /*31d0*/  MUFU.TANH R26, R26 ;  /* 0x0000001a001a7308 */ /* 0x000e220000002400 */
[----:B-1234-:R-:W-:Y:S05]  /*31e0*/  @!P1 BRA `(.L_x_7986) ;  /* 0x00000000005c9947 */ /* 0x01efea0003800000 */
[----:B------:R-:W-:Y:S01]  /*31f0*/  IADD3 R31, R17, -R90, R33 ;  /* 0x8000005a111f7210 */ /* 0x000fe20007ffe021 */
[----:B------:R-:W-:Y:S03]  /*3200*/  BSSY B0, `(.L_x_7987) ;  /* 0x0000012000007945 */ /* 0x000fe60003800000 */
[----:B------:R-:W-:-:S13]  /*3210*/  ISETP.GT.AND P1, PT, R31, -0x1, PT ;  /* 0xffffffff1f00780c */ /* 0x000fda0003f24270 */
[----:B------:R-:W-:Y:S05]  /*3220*/  @P1 BRA `(.L_x_7988) ;  /* 0x0000000000241947 */ /* 0x000fea0003800000 */
[----:B------:R-:W-:Y:S01]  /*3230*/  ULDC UR6, c[0x0][0x9e4] ;  /* 0x0002790000067ab9 */ /* 0x000fe20000000800 */
[----:B------:R-:W-:Y:S01]  /*3240*/  LOP3.LUT R31, RZ, R31, RZ, 0x33, !PT ;  /* 0x0000001fff1f7212 */ /* 0x000fe200078e33ff */
[----:B------:R-:W-:-:S05]  /*3250*/  IMAD.U32 R30, RZ, RZ, UR6 ;  /* 0x00000006ff1e7e24 */ /* 0x000fca000f8e00ff */
[----:B------:R-:W-:-:S13]  /*3260*/  ISETP.NE.AND P1, PT, R30, 0x1, PT ;  /* 0x000000011e00780c */ /* 0x000fda0003f25270 */
[----:B------:R-:W1:Y:S02]  /*3270*/  @P1 LDC.64 R28, c[0x0][0x9e8] ;  /* 0x00027a00ff1c1b82 */ /* 0x000e640000000a00 */
[----:B-1----:R-:W-:-:S05]  /*3280*/  @P1 IMAD.HI.U32 R28, R31, R28, RZ ;  /* 0x0000001c1f1c1227 */ /* 0x002fca00078e00ff */
[----:B------:R-:W-:-:S04]  /*3290*/  @P1 SHF.R.U32.HI R31, RZ, R29, R28 ;  /* 0x0000001dff1f1219 */ /* 0x000fc8000001161c */
[----:B------:R-:W-:Y:S01]  /*32a0*/  LOP3.LUT R31, RZ, R31, RZ, 0x33, !PT ;  /* 0x0000001fff1f7212 */ /* 0x000fe200078e33ff */
[----:B------:R-:W-:Y:S06]  /*32b0*/  BRA `(.L_x_7989) ;  /* 0x0000000000187947 */ /* 0x000fec0003800000 */
.L_x_7988:
[----:B------:R-:W-:Y:S02]  /*32c0*/  ULDC UR6, c[0x0][0x9e4] ;  /* 0x0002790000067ab9 */ /* 0x000fe40000000800 */
[----:B------:R-:W-:-:S05]  /*32d0*/  IMAD.U32 R30, RZ, RZ, UR6 ;  /* 0x00000006ff1e7e24 */ /* 0x000fca000f8e00ff */
[----:B------:R-:W-:-:S13]  /*32e0*/  ISETP.NE.AND P1, PT, R30, 0x1, PT ;  /* 0x000000011e00780c */ /* 0x000fda0003f25270 */
[----:B------:R-:W1:Y:S02]  /*32f0*/  @P1 LDC.64 R28, c[0x0][0x9e8] ;  /* 0x00027a00ff1c1b82 */ /* 0x000e640000000a00 */
[----:B-1----:R-:W-:-:S05]  /*3300*/  @P1 IMAD.HI.U32 R28, R31, R28, RZ ;  /* 0x0000001c1f1c1227 */ /* 0x002fca00078e00ff */
[----:B------:R-:W-:-:S07]  /*3310*/  @P1 SHF.R.U32.HI R31, RZ, R29, R28 ;  /* 0x0000001dff1f1219 */ /* 0x000fce000001161c */
.L_x_7989:
[----:B------:R-:W-:Y:S05]  /*3320*/  BSYNC B0 ;  /* 0x0000000000007941 */ /* 0x000fea0003800000 */
.L_x_7987:
[----:B------:R-:W-:-:S05]  /*3330*/  IMAD R31, R31, R30, R128 ;  /* 0x0000001e1f1f7224 */ /* 0x000fca00078e0280 */
[----:B------:R-:W-:Y:S02]  /*3340*/  VIADDMNMX R112, R31, R30, R112, PT ;  /* 0x0000001e1f707246 */ /* 0x000fe40003800170 */
[----:B------:R-:W-:-:S07]  /*3350*/  VIMNMX R113, R113, R31, !PT ;  /* 0x0000001f71717248 */ /* 0x000fce0007fe0100 */
.L_x_7986:
[C---:B------:R-:W-:Y:S02]  /*3360*/  ISETP.GE.AND P1, PT, R127.reuse, 0x2, PT ;  /* 0x000000027f00780c */ /* 0x040fe40003f26270 */
[----:B------:R-:W-:Y:S02]  /*3370*/  ISETP.GE.AND P3, PT, R127, 0x9, PT ;  /* 0x000000097f00780c */ /* 0x000fe40003f66270 */
[C---:B------:R-:W-:Y:S02]  /*3380*/  ISETP.GT.AND P2, PT, R113.reuse, 0x1, !P1 ;  /* 0x000000017100780c */ /* 0x040fe40004f44270 */
[----:B------:R-:W-:Y:S02]  /*3390*/  P2R R129, PR, RZ, 0x8 ;  /* 0x00000008ff817803 */ /* 0x000fe40000000000 */
[----:B------:R-:W-:Y:S02]  /*33a0*/  ISETP.GT.AND P3, PT, R113, 0x8, !P3 ;  /* 0x000000087100780c */ /* 0x000fe40005f64270 */
[----:B------:R-:W-:-:S02]  /*33b0*/  ISETP.LT.OR P2, PT, R112, 0x2, P2 ;  /* 0x000000027000780c */ /* 0x000fc40001741670 */
[----:B------:R-:W-:Y:S02]  /*33c0*/  ISETP.LT.OR P3, PT, R112, 0x9, P3 ;  /* 0x000000097000780c */ /* 0x000fe40001f61670 */
[----:B------:R-:W-:Y:S02]  /*33d0*/  FSEL R88, R88, -INF , !P2 ;  /* 0xff80000058587808 */ /* 0x000fe40005000000 */
[----:B------:R-:W-:Y:S02]  /*33e0*/  ISETP.GE.AND P2, PT, R127, 0xa, PT ;  /* 0x0000000a7f00780c */ /* 0x000fe40003f46270 */
[----:B------:R-:W-:Y:S02]  /*33f0*/  FSEL R89, R89, -INF , !P3 ;  /* 0xff80000059597808 */ /* 0x000fe40005800000 */
[----:B------:R-:W-:Y:S02]  /*3400*/  ISETP.GT.AND P3, PT, R113, 0x9, !P2 ;  /* 0x000000097100780c */ /* 0x000fe40005764270 */
[----:B------:R-:W-:-:S02]  /*3410*/  ISETP.GE.AND P4, PT, R127, 0x11, PT ;  /* 0x000000117f00780c */ /* 0x000fc40003f86270 */
[C---:B------:R-:W-:Y:S02]  /*3420*/  ISETP.LT.OR P3, PT, R112.reuse, 0xa, P3 ;  /* 0x0000000a7000780c */ /* 0x040fe40001f61670 */
        /* <DEDUP_REMOVED lines=37> */
[----:B------:R-:W-:Y:S01]  /*3680*/  ISETP.GT.AND P3, PT, R113, 0x29, !P4 ;  /* 0x000000297100780c */ /* 0x000fe20006764270 */
[----:B------:R-:W1:Y:S01]  /*3690*/  SHFL.IDX PT, R75, R106, 0x1, 0x1c1f ;  /* 0x003c1f006a4b7f89 */ /* 0x000e6200000e0000 */
[----:B------:R-:W-:Y:S02]  /*36a0*/  ISETP.GE.AND P4, PT, R127, 0x31, PT ;  /* 0x000000317f00780c */ /* 0x000fe40003f86270 */
[----:B------:R-:W-:Y:S02]  /*36b0*/  ISETP.LT.OR P3, PT, R112, 0x2a, P3 ;  /* 0x0000002a7000780c */ /* 0x000fe40001f61670 */
[----:B------:R-:W-:-:S02]  /*36c0*/  P2R R138, PR, RZ, 0x10 ;  /* 0x00000010ff8a7803 */ /* 0x000fc40000000000 */
[----:B------:R-:W-:Y:S02]  /*36d0*/  FSEL R82, R76, -INF , !P3 ;  /* 0xff8000004c527808 */ /* 0x000fe40005800000 */
[----:B------:R-:W-:Y:S02]  /*36e0*/  ISETP.GT.AND P3, PT, R113, 0x30, !P4 ;  /* 0x000000307100780c */ /* 0x000fe40006764270 */
[----:B------:R-:W-:Y:S02]  /*36f0*/  ISETP.GE.AND P4, PT, R127, 0x32, PT ;  /* 0x000000327f00780c */ /* 0x000fe40003f86270 */
        /* <DEDUP_REMOVED lines=19> */
[C---:B------:R-:W-:Y:S02]  /*3830*/  ISETP.LT.OR P3, PT, R112.reuse, 0x41, P3 ;  /* 0x000000417000780c */ /* 0x040fe40001f61670 */
        /* <DEDUP_REMOVED lines=36> */
[----:B------:R-:W-:Y:S01]  /*3a80*/  FSEL R51, R68, -INF , !P3 ;  /* 0xff80000044337808 */ /* 0x000fe20005800000 */
[----:B-1----:R-:W-:Y:S01]  /*3a90*/  IMAD.IADD R68, R126, 0x1, R75 ;  /* 0x000000017e447824 */ /* 0x002fe200078e024b */
        /* <DEDUP_REMOVED lines=24> */
[----:B0-----:R-:W-:Y:S02]  /*3c20*/  FSEL R37, R48, -INF , !P3 ;  /* 0xff80000030257808 */ /* 0x001fe40005800000 */
        /* <DEDUP_REMOVED lines=38> */
[----:B------:R-:W-:-:S02]  /*3e90*/  VIADDMNMX R66, R75, R125, R124, PT ;  /* 0x0000007d4b427246 */ /* 0x000fc4000380017c */
        /* <DEDUP_REMOVED lines=10> */
[----:B------:R-:W-:-:S04]  /*3f40*/  ISETP.GT.AND P6, PT, R113, RZ, !P5 ;  /* 0x000000ff7100720c */ /* 0x000fc80006fc4270 */
[----:B------:R-:W-:-:S04]  /*3f50*/  ISETP.LT.OR P6, PT, R112, 0x1, P6 ;  /* 0x000000017000780c */ /* 0x000fc800037c1670 */
[----:B------:R-:W-:Y:S02]  /*3f60*/  FSEL R84, R6, -INF , !P6 ;  /* 0xff80000006547808 */ /* 0x000fe40007000000 */
[----:B------:R-:W-:-:S04]  /*3f70*/  ISETP.GE.AND P6, PT, R127, 0x9a, PT ;  /* 0x0000009a7f00780c */ /* 0x000fc80003fc6270 */
[----:B------:R-:W-:Y:S02]  /*3f80*/  P2R R120, PR, RZ, 0x40 ;  /* 0x00000040ff787803 */ /* 0x000fe40000000000 */
[----:B------:R-:W-:-:S04]  /*3f90*/  ISETP.GT.AND P6, PT, R113, 0x99, !P6 ;  /* 0x000000997100780c */ /* 0x000fc800077c4270 */
[----:B------:R-:W-:-:S04]  /*3fa0*/  ISETP.LT.OR P6, PT, R112, 0x9a, P6 ;  /* 0x0000009a7000780c */ /* 0x000fc800037c1670 */
[----:B------:R-:W-:Y:S02]  /*3fb0*/  FSEL R6, R123, -INF , !P6 ;  /* 0xff8000007b067808 */ /* 0x000fe40007000000 */
[----:B------:R-:W-:-:S13]  /*3fc0*/  LOP3.LUT P6, RZ, R2, 0x8, RZ, 0xc0, !PT ;  /* 0x0000000802ff7812 */ /* 0x000fda00078cc0ff */
[----:B------:R-:W-:Y:S05]  /*3fd0*/  @!P6 BRA `(.L_x_7990) ;  /* 0x00000000005ce947 */ /* 0x000fea0003800000 */
        /* <DEDUP_REMOVED lines=13> */
.L_x_7992:
[----:B------:R-:W-:Y:S02]  /*40b0*/  ULDC UR6, c[0x0][0x9e4] ;  /* 0x0002790000067ab9 */ /* 0x000fe40000000800 */
[----:B------:R-:W-:-:S05]  /*40c0*/  IMAD.U32 R76, RZ, RZ, UR6 ;  /* 0x00000006ff4c7e24 */ /* 0x000fca000f8e00ff */
[----:B------:R-:W-:-:S13]  /*40d0*/  ISETP.NE.AND P6, PT, R76, 0x1, PT ;  /* 0x000000014c00780c */ /* 0x000fda0003fc5270 */
[----:B------:R-:W0:Y:S02]  /*40e0*/  @P6 LDC.64 R48, c[0x0][0x9e8] ;  /* 0x00027a00ff306b82 */ /* 0x000e240000000a00 */
[----:B0-----:R-:W-:-:S05]  /*40f0*/  @P6 IMAD.HI.U32 R48, R75, R48, RZ ;  /* 0x000000304b306227 */ /* 0x001fca00078e00ff */
[----:B------:R-:W-:-:S07]  /*4100*/  @P6 SHF.R.U32.HI R75, RZ, R49, R48 ;  /* 0x00000031ff4b6219 */ /* 0x000fce0000011630 */
.L_x_7993:
[----:B------:R-:W-:Y:S05]  /*4110*/  BSYNC B0 ;  /* 0x0000000000007941 */ /* 0x000fea0003800000 */
.L_x_7991:
[----:B------:R-:W-:-:S05]  /*4120*/  IMAD R75, R75, R76, R128 ;  /* 0x0000004c4b4b7224 */ /* 0x000fca00078e0280 */
[----:B------:R-:W-:Y:S02]  /*4130*/  VIADDMNMX R66, R75, R76, R66, PT ;  /* 0x0000004c4b427246 */ /* 0x000fe40003800142 */
[----:B------:R-:W-:-:S07]  /*4140*/  VIMNMX R68, R68, R75, !PT ;  /* 0x0000004b44447248 */ /* 0x000fce0007fe0100 */
.L_x_7990:
[----:B------:R-:W-:Y:S01]  /*4150*/  ISETP.GT.AND P1, PT, R68, 0x1, !P1 ;  /* 0x000000014400780c */ /* 0x000fe20004f24270 */
[----:B------:R-:W-:Y:S01]  /*4160*/  ULDC UR28, c[0x0][0x988] ;  /* 0x00026200001c7ab9 */ /* 0x000fe20000000800 */
[----:B------:R-:W-:Y:S02]  /*4170*/  ISETP.NE.AND P6, PT, R129, RZ, PT ;  /* 0x000000ff8100720c */ /* 0x000fe40003fc5270 */
[----:B------:R-:W-:Y:S02]  /*4180*/  ISETP.LT.OR P1, PT, R66, 0x2, P1 ;  /* 0x000000024200780c */ /* 0x000fe40000f21670 */
[----:B------:R-:W-:Y:S02]  /*4190*/  ISETP.GT.AND P2, PT, R68, 0x9, !P2 ;  /* 0x000000094400780c */ /* 0x000fe40005744270 */
[----:B------:R-:W-:Y:S02]  /*41a0*/  FSEL R4, R4, -INF , !P1 ;  /* 0xff80000004047808 */ /* 0x000fe40004800000 */
[----:B------:R-:W-:-:S02]  /*41b0*/  ISETP.GT.AND P1, PT, R68, 0x8, !P6 ;  /* 0x000000084400780c */ /* 0x000fc40007724270 */
[C---:B------:R-:W-:Y:S02]  /*41c0*/  ISETP.LT.OR P2, PT, R66.reuse, 0xa, P2 ;  /* 0x0000000a4200780c */ /* 0x040fe40001741670 */
[----:B------:R-:W-:Y:S02]  /*41d0*/  ISETP.LT.OR P1, PT, R66, 0x9, P1 ;  /* 0x000000094200780c */ /* 0x000fe40000f21670 */
[----:B------:R-:W-:Y:S02]  /*41e0*/  FSEL R8, R8, -INF , !P2 ;  /* 0xff80000008087808 */ /* 0x000fe40005000000 */
[----:B------:R-:W-:Y:S02]  /*41f0*/  FSEL R7, R7, -INF , !P1 ;  /* 0xff80000007077808 */ /* 0x000fe40004800000 */
[----:B------:R-:W-:Y:S02]  /*4200*/  ISETP.NE.AND P1, PT, R130, RZ, PT ;  /* 0x000000ff8200720c */ /* 0x000fe40003f25270 */
[----:B------:R-:W-:-:S02]  /*4210*/  ISETP.NE.AND P2, PT, R138, RZ, PT ;  /* 0x000000ff8a00720c */ /* 0x000fc40003f45270 */
[----:B------:R-:W-:Y:S02]  /*4220*/  ISETP.GT.AND P1, PT, R68, 0x10, !P1 ;  /* 0x000000104400780c */ /* 0x000fe40004f24270 */
[----:B------:R-:W-:Y:S02]  /*4230*/  ISETP.NE.AND P6, PT, R77, RZ, PT ;  /* 0x000000ff4d00720c */ /* 0x000fe40003fc5270 */
[----:B------:R-:W-:Y:S02]  /*4240*/  ISETP.LT.OR P1, PT, R66, 0x11, P1 ;  /* 0x000000114200780c */ /* 0x000fe40000f21670 */
[----:B------:R-:W-:Y:S02]  /*4250*/  ISETP.GT.AND P5, PT, R68, RZ, !P5 ;  /* 0x000000ff4400720c */ /* 0x000fe40006fa4270 */
[----:B------:R-:W-:Y:S02]  /*4260*/  FSEL R49, R9, -INF , !P1 ;  /* 0xff80000009317808 */ /* 0x000fe40004800000 */
[----:B------:R-:W-:-:S02]  /*4270*/  ISETP.NE.AND P1, PT, R131, RZ, PT ;  /* 0x000000ff8300720c */ /* 0x000fc40003f25270 */
[----:B------:R-:W-:Y:S02]  /*4280*/  ISETP.LT.OR P5, PT, R66, 0x1, P5 ;  /* 0x000000014200780c */ /* 0x000fe40002fa1670 */
[C---:B------:R-:W-:Y:S02]  /*4290*/  ISETP.GT.AND P1, PT, R68.reuse, 0x11, !P1 ;  /* 0x000000114400780c */ /* 0x040fe40004f24270 */
[----:B------:R-:W-:Y:S02]  /*42a0*/  ISETP.GT.AND P3, PT, R68, 0x91, !P3 ;  /* 0x000000914400780c */ /* 0x000fe40005f64270 */
[----:B------:R-:W-:Y:S02]  /*42b0*/  ISETP.LT.OR P1, PT, R66, 0x12, P1 ;  /* 0x000000124200780c */ /* 0x000fe40000f21670 */
[----:B------:R-:W-:Y:S02]  /*42c0*/  ISETP.GT.AND P4, PT, R68, 0x98, !P4 ;  /* 0x000000984400780c */ /* 0x000fe40006784270 */
        /* <DEDUP_REMOVED lines=43> */
[----:B------:R-:W-:Y:S02]  /*4580*/  ISETP.GT.AND P1, PT, R68, 0x30, !P2 ;  /* 0x000000304400780c */ /* 0x000fe40005724270 */
[----:B------:R-:W-:Y:S02]  /*4590*/  ISETP.NE.AND P2, PT, R141, RZ, PT ;  /* 0x000000ff8d00720c */ /* 0x000fe40003f45270 */
[----:B------:R-:W-:Y:S02]  /*45a0*/  ISETP.LT.OR P1, PT, R66, 0x31, P1 ;  /* 0x000000314200780c */ /* 0x000fe40000f21670 */
[----:B------:R-:W-:Y:S02]  /*45b0*/  FMNMX.FTZ R9, R50, R9, !PT ;  /* 0x0000000932097209 */ /* 0x000fe40007810000 */
[----:B------:R-:W-:Y:S02]  /*45c0*/  FSEL R21, R21, -INF , !P1 ;  /* 0xff80000015157808 */ /* 0x000fe40004800000 */
[----:B------:R-:W-:-:S02]  /*45d0*/  ISETP.GT.AND P1, PT, R68, 0x31, !P6 ;  /* 0x000000314400780c */ /* 0x000fc40007724270 */
[----:B------:R-:W-:Y:S02]  /*45e0*/  ISETP.NE.AND P6, PT, R142, RZ, PT ;  /* 0x000000ff8e00720c */ /* 0x000fe40003fc5270 */
        /* <DEDUP_REMOVED lines=39> */
[----:B------:R-:W-:Y:S01]  /*4860*/  IMAD.U32 R99, RZ, RZ, UR28 ;  /* 0x0000001cff637e24 */ /* 0x000fe2000f8e00ff */
        /* <DEDUP_REMOVED lines=9> */
[----:B------:R-:W-:Y:S01]  /*4900*/  FSEL R101, R3, -INF , !P5 ;  /* 0xff80000003657808 */ /* 0x000fe20006800000 */
[----:B------:R-:W0:Y:S01]  /*4910*/  SHFL.BFLY PT, R10, R9, 0x2, 0x1f ;  /* 0x0c401f00090a7f89 */ /* 0x000e2200000e0000 */
[C---:B------:R-:W-:Y:S02]  /*4920*/  ISETP.LT.OR P1, PT, R66.reuse, 0x51, P1 ;  /* 0x000000514200780c */ /* 0x040fe40000f21670 */
[----:B------:R-:W-:Y:S02]  /*4930*/  ISETP.LT.OR P3, PT, R66, 0x92, P3 ;  /* 0x000000924200780c */ /* 0x000fe40001f61670 */
[----:B------:R-:W-:Y:S02]  /*4940*/  FSEL R60, R60, -INF , !P1 ;  /* 0xff8000003c3c7808 */ /* 0x000fe40004800000 */
[----:B------:R-:W-:-:S02]  /*4950*/  ISETP.NE.AND P1, PT, R103, RZ, PT ;  /* 0x000000ff6700720c */ /* 0x000fc40003f25270 */
[----:B------:R-:W-:Y:S02]  /*4960*/  ISETP.LT.OR P4, PT, R66, 0x99, P4 ;  /* 0x000000994200780c */ /* 0x000fe40002781670 */
[----:B------:R-:W-:Y:S02]  /*4970*/  ISETP.GT.AND P1, PT, R68, 0x51, !P1 ;  /* 0x000000514400780c */ /* 0x000fe40004f24270 */
[----:B------:R-:W-:Y:S02]  /*4980*/  FSEL R25, R25, -INF , !P3 ;  /* 0xff80000019197808 */ /* 0x000fe40005800000 */
[----:B------:R-:W-:-:S04]  /*4990*/  ISETP.LT.OR P1, PT, R66, 0x52, P1 ;  /* 0x000000524200780c */ /* 0x000fc80000f21670 */
[----:B------:R-:W-:Y:S02]  /*49a0*/  FSEL R61, R61, -INF , !P1 ;  /* 0xff8000003d3d7808 */ /* 0x000fe40004800000 */
[----:B------:R-:W-:Y:S02]  /*49b0*/  ISETP.NE.AND P1, PT, R107, RZ, PT ;  /* 0x000000ff6b00720c */ /* 0x000fe40003f25270 */
[----:B0-----:R-:W-:Y:S02]  /*49c0*/  FMNMX.FTZ R85, R9, R10, !PT ;  /* 0x0000000a09557209 */ /* 0x001fe40007810000 */
[----:B------:R-:W-:-:S03]  /*49d0*/  ISETP.GT.AND P1, PT, R68, 0x58, !P1 ;  /* 0x000000584400780c */ /* 0x000fc60004f24270 */
[----:B------:R-:W0:Y:S01]  /*49e0*/  SHFL.BFLY PT, R10, R85, 0x1, 0x1f ;  /* 0x0c201f00550a7f89 */ /* 0x000e2200000e0000 */
[----:B------:R-:W-:-:S04]  /*49f0*/  ISETP.LT.OR P1, PT, R66, 0x59, P1 ;  /* 0x000000594200780c */ /* 0x000fc80000f21670 */
[----:B------:R-:W-:Y:S02]  /*4a00*/  FSEL R62, R62, -INF , !P1 ;  /* 0xff8000003e3e7808 */ /* 0x000fe40004800000 */
[----:B------:R-:W-:Y:S02]  /*4a10*/  ISETP.GT.AND P1, PT, R68, 0x59, !P2 ;  /* 0x000000594400780c */ /* 0x000fe40005724270 */
[----:B------:R-:W-:Y:S02]  /*4a20*/  ISETP.NE.AND P2, PT, R117, RZ, PT ;  /* 0x000000ff7500720c */ /* 0x000fe40003f45270 */
[----:B------:R-:W-:-:S04]  /*4a30*/  ISETP.LT.OR P1, PT, R66, 0x5a, P1 ;  /* 0x0000005a4200780c */ /* 0x000fc80000f21670 */
[----:B------:R-:W-:Y:S02]  /*4a40*/  FSEL R63, R63, -INF , !P1 ;  /* 0xff8000003f3f7808 */ /* 0x000fe40004800000 */
[----:B------:R-:W-:Y:S02]  /*4a50*/  ISETP.GT.AND P1, PT, R68, 0x60, !P6 ;  /* 0x000000604400780c */ /* 0x000fe40007724270 */
[----:B------:R-:W-:Y:S02]  /*4a60*/  ISETP.NE.AND P6, PT, R118, RZ, PT ;  /* 0x000000ff7600720c */ /* 0x000fe40003fc5270 */
[----:B------:R-:W-:Y:S02]  /*4a70*/  ISETP.LT.OR P1, PT, R66, 0x61, P1 ;  /* 0x000000614200780c */ /* 0x000fe40000f21670 */
[----:B0-----:R-:W-:Y:S02]  /*4a80*/  FMNMX.FTZ R10, R85, R10, !PT ;  /* 0x0000000a550a7209 */ /* 0x001fe40007810000 */
[----:B------:R-:W-:-:S02]  /*4a90*/  FSEL R40, R40, -INF , !P1 ;  /* 0xff80000028287808 */ /* 0x000fc40004800000 */
        /* <DEDUP_REMOVED lines=43> */
[----:B------:R-:W-:-:S04]  /*4d50*/  ISETP.LT.OR P1, PT, R66, 0x8a, P1 ;  /* 0x0000008a4200780c */ /* 0x000fc80000f21670 */
[----:B------:R-:W-:Y:S02]  /*4d60*/  FSEL R79, R102, -INF , !P1 ;  /* 0xff800000664f7808 */ /* 0x000fe40004800000 */
[----:B------:R-:W-:-:S04]  /*4d70*/  FSETP.NEU.FTZ.AND P1, PT, R10, -INF , PT ;  /* 0xff8000000a00780b */ /* 0x000fc80003f3d000 */
[----:B------:R-:W-:Y:S02]  /*4d80*/  FSEL R99, R99, RZ, P1 ;  /* 0x000000ff63637208 */ /* 0x000fe40000800000 */
[C---:B------:R-:W-:Y:S02]  /*4d90*/  ISETP.GT.AND P1, PT, R68.reuse, 0x90, !P2 ;  /* 0x000000904400780c */ /* 0x040fe40005724270 */
[----:B------:R-:W-:Y:S01]  /*4da0*/  ISETP.GT.AND P2, PT, R68, 0x99, !P6 ;  /* 0x000000994400780c */ /* 0x000fe20007744270 */
        /* <DEDUP_REMOVED lines=12> */
[C---:B------:R-:W-:Y:S01]  /*4e70*/  ISETP.LT.OR P1, PT, R66.reuse, 0x91, P1 ;  /* 0x000000914200780c */ /* 0x040fe20000f21670 */
        /* <DEDUP_REMOVED lines=45> */
[----:B------:R-:W-:-:S02]  /*5150*/  FMNMX.FTZ R9, R74, R9, !PT ;  /* 0x000000094a097209 */ /* 0x000fc40007810000 */
[----:B0-----:R-:W-:Y:S02]  /*5160*/  F2FP.SATFINITE.E4M3.F32.PACK_AB_MERGE_C R184, R86, R85, RZ ;  /* 0x0000005556b8723e */ /* 0x001fe400048070ff */
[----:B------:R-:W-:Y:S02]  /*5170*/  FMNMX.FTZ R70, R56, R9, !PT ;  /* 0x0000000938467209 */ /* 0x000fe40007810000 */
[----:B------:R-:W-:Y:S01]  /*5180*/  F2FP.SATFINITE.E4M3.F32.PACK_AB_MERGE_C R184, R84, R3, R184 ;  /* 0x0000000354b8723e */ /* 0x000fe200048070b8 */
[----:B------:R-:W-:Y:S01]  /*5190*/  MUFU.EX2 R88, R88 ;  /* 0x0000005800587308 */ /* 0x000fe20000000800 */
[----:B------:R-:W-:Y:S02]  /*51a0*/  FMNMX.FTZ R9, R57, R70, !PT ;  /* 0x0000004639097209 */ /* 0x000fe40007810000 */
[----:B------:R-:W-:Y:S02]  /*51b0*/  ISETP.NE.AND P6, PT, R191, 0x1, PT ;  /* 0x00000001bf00780c */ /* 0x000fe40003fc5270 */
[----:B------:R-:W-:-:S03]  /*51c0*/  FMNMX.FTZ R70, R58, R9, !PT ;  /* 0x000000093a467209 */ /* 0x000fc60007810000 */
[----:B------:R-:W-:Y:S01]  /*51d0*/  MUFU.EX2 R89, R89 ;  /* 0x0000005900597308 */ /* 0x000fe20000000800 */
[----:B------:R-:W-:Y:S01]  /*51e0*/  FMNMX.FTZ R9, R59, R70, !PT ;  /* 0x000000463b097209 */ /* 0x000fe20007810000 */
[--C-:B------:R-:W-:Y:S01]  /*51f0*/  FFMA.FTZ R70, R65, UR28, -R99.reuse ;  /* 0x0000001c41467c23 */ /* 0x100fe20008010863 */
[----:B------:R-:W-:-:S02]  /*5200*/  FFMA.FTZ R65, R50, UR28, -R99 ;  /* 0x0000001c32417c23 */ /* 0x000fc40008010863 */
[----:B------:R-:W-:-:S03]  /*5210*/  FMNMX.FTZ R96, R60, R9, !PT ;  /* 0x000000093c607209 */ /* 0x000fc60007810000 */
[----:B------:R-:W0:Y:S01]  /*5220*/  MUFU.EX2 R92, R92 ;  /* 0x0000005c005c7308 */ /* 0x000e220000000800 */
[----:B------:R-:W-:-:S04]  /*5230*/  FMNMX.FTZ R9, R61, R96, !PT ;  /* 0x000000603d097209 */ /* 0x000fc80007810000 */
[----:B------:R-:W-:-:S03]  /*5240*/  FMNMX.FTZ R96, R62, R9, !PT ;  /* 0x000000093e607209 */ /* 0x000fc60007810000 */
[----:B------:R-:W-:Y:S01]  /*5250*/  MUFU.EX2 R91, R91 ;  /* 0x0000005b005b7308 */ /* 0x000fe20000000800 */
[----:B------:R-:W-:Y:S01]  /*5260*/  FMNMX.FTZ R9, R63, R96, !PT ;  /* 0x000000603f097209 */ /* 0x000fe20007810000 */
[----:B------:R-:W-:Y:S01]  /*5270*/  FFMA.FTZ R96, R47, UR28, -R99 ;  /* 0x0000001c2f607c23 */ /* 0x000fe20008010863 */
[----:B------:R-:W-:Y:S02]  /*5280*/  FSEL R47, R27, -INF , !P4 ;  /* 0xff8000001b2f7808 */ /* 0x000fe40006000000 */
[----:B------:R-:W-:-:S03]  /*5290*/  FMNMX.FTZ R50, R40, R9, !PT ;  /* 0x0000000928327209 */ /* 0x000fc60007810000 */
[----:B------:R-:W-:Y:S01]  /*52a0*/  MUFU.EX2 R83, R83 ;  /* 0x0000005300537308 */ /* 0x000fe20000000800 */
[----:B------:R-:W-:Y:S01]  /*52b0*/  FMNMX.FTZ R9, R41, R50, !PT ;  /* 0x0000003229097209 */ /* 0x000fe20007810000 */
[----:B------:R-:W-:Y:S01]  /*52c0*/  FFMA.FTZ R50, R54, UR28, -R99 ;  /* 0x0000001c36327c23 */ /* 0x000fe20008010863 */
        /* <DEDUP_REMOVED lines=15> */
[----:B------:R-:W-:Y:S01]  /*53c0*/  FSEL R54, R24, -INF , !P1 ;  /* 0xff80000018367808 */ /* 0x000fe20004800000 */
[----:B------:R-:W-:Y:S01]  /*53d0*/  MUFU.EX2 R93, R93 ;  /* 0x0000005d005d7308 */ /* 0x000fe20000000800 */
[----:B------:R-:W-:-:S04]  /*53e0*/  FMNMX.FTZ R9, R79, R68, !PT ;  /* 0x000000444f097209 */ /* 0x000fc80007810000 */
[----:B------:R-:W-:-:S03]  /*53f0*/  FMNMX.FTZ R68, R54, R9, !PT ;  /* 0x0000000936447209 */ /* 0x000fc60007810000 */
[----:B------:R0:W-:Y:S01]  /*5400*/  MUFU.EX2 R24, R95 ;  /* 0x0000005f00187308 */ /* 0x0001e20000000800 */
[----:B------:R-:W-:-:S04]  /*5410*/  FMNMX.FTZ R68, R25, R68, !PT ;  /* 0x0000004419447209 */ /* 0x000fc80007810000 */
[----:B------:R-:W-:-:S03]  /*5420*/  FMNMX.FTZ R68, R47, R68, !PT ;  /* 0x000000442f447209 */ /* 0x000fc60007810000 */
[----:B------:R-:W-:Y:S01]  /*5430*/  MUFU.EX2 R67, R67 ;  /* 0x0000004300437308 */ /* 0x000fe20000000800 */
[----:B------:R-:W-:Y:S01]  /*5440*/  FMNMX.FTZ R68, R55, R68, !PT ;  /* 0x0000004437447209 */ /* 0x000fe20007810000 */
[----:B0-----:R-:W-:-:S04]  /*5450*/  FFMA.FTZ R95, R6, UR28, -R99 ;  /* 0x0000001c065f7c23 */ /* 0x001fc80008010863 */
        /* <DEDUP_REMOVED lines=11> */
[----:B------:R-:W-:-:S03]  /*5510*/  IMAD.U32 R46, RZ, RZ, UR28 ;  /* 0x0000001cff2e7e24 */ /* 0x000fc6000f8e00ff */
        /* <DEDUP_REMOVED lines=29> */
[----:B0-----:R-:W-:-:S01]  /*56f0*/  FFMA.FTZ R13, R56, UR28, -R46 ;  /* 0x0000001c380d7c23 */ /* 0x001fc2000801082e */
        /* <DEDUP_REMOVED lines=12> */
[----:B------:R-:W-:Y:S01]  /*57c0*/  FADD.FTZ R57, R87, R56 ;  /* 0x0000003857397221 */ /* 0x000fe20000010000 */
        /* <DEDUP_REMOVED lines=11> */
[--C-:B------:R-:W-:Y:S01]  /*5880*/  FFMA.FTZ R25, R25, UR28, -R46.reuse ;  /* 0x0000001c19197c23 */ /* 0x100fe2000801082e */
[----:B------:R-:W-:-:S05]  /*5890*/  FFMA.FTZ R47, R47, UR28, -R46 ;  /* 0x0000001c2f2f7c23 */ /* 0x000fca000801082e */
[----:B------:R-:W0:Y:S01]  /*58a0*/  MUFU.EX2 R7, R7 ;  /* 0x0000000700077308 */ /* 0x000e220000000800 */
[----:B-1----:R-:W-:-:S01]  /*58b0*/  FADD.FTZ R56, R66, R57 ;  /* 0x0000003942387221 */ /* 0x002fc20000010000 */
[----:B------:R-:W-:-:S03]  /*58c0*/  F2FP.SATFINITE.E4M3.F32.PACK_AB_MERGE_C R66, R99, R66, RZ ;  /* 0x000000426342723e */ /* 0x000fc600048070ff */
[----:B------:R-:W-:Y:S01]  /*58d0*/  FADD.FTZ R57, R99, R56 ;  /* 0x0000003863397221 */ /* 0x000fe20000010000 */
[----:B------:R-:W-:Y:S02]  /*58e0*/  F2FP.SATFINITE.E4M3.F32.PACK_AB_MERGE_C R185, R97, R6, R66 ;  /* 0x0000000661b9723e */ /* 0x000fe40004807042 */
[----:B------:R-:W1:Y:S01]  /*58f0*/  MUFU.EX2 R48, R48 ;  /* 0x0000003000307308 */ /* 0x000e620000000800 */
[----:B--2---:R-:W-:-:S01]  /*5900*/  FADD.FTZ R56, R4, R57 ;  /* 0x0000003904387221 */ /* 0x004fc20000010000 */
[----:B------:R-:W2:Y:S06]  /*5910*/  @P6 LDC R6, c[0x0][0x44c] ;  /* 0x00011300ff066b82 */ /* 0x000eac0000000800 */
[----:B------:R-:W3:Y:S01]  /*5920*/  MUFU.EX2 R49, R49 ;  /* 0x0000003100317308 */ /* 0x000ee20000000800 */
[----:B0-----:R-:W-:-:S07]  /*5930*/  FADD.FTZ R57, R7, R56 ;  /* 0x0000003807397221 */ /* 0x001fce0000010000 */
[----:B------:R-:W0:Y:S01]  /*5940*/  MUFU.EX2 R8, R8 ;  /* 0x0000000800087308 */ /* 0x000e220000000800 */
[----:B-1----:R-:W-:-:S07]  /*5950*/  FADD.FTZ R56, R48, R57 ;  /* 0x0000003930387221 */ /* 0x002fce0000010000 */
[----:B------:R-:W1:Y:S01]  /*5960*/  MUFU.EX2 R11, R11 ;  /* 0x0000000b000b7308 */ /* 0x000e620000000800 */
[----:B---3--:R-:W-:-:S01]  /*5970*/  FADD.FTZ R3, R49, R56 ;  /* 0x0000003831037221 */ /* 0x008fc20000010000 */
[----:B------:R-:W-:-:S04]  /*5980*/  F2FP.SATFINITE.E4M3.F32.PACK_AB_MERGE_C R49, R49, R48, RZ ;  /* 0x000000303131723e */ /* 0x000fc800048070ff */
[----:B------:R-:W-:Y:S01]  /*5990*/  F2FP.SATFINITE.E4M3.F32.PACK_AB_MERGE_C R187, R7, R4, R49 ;  /* 0x0000000407bb723e */ /* 0x000fe20004807031 */
[----:B--2---:R-:W-:Y:S01]  /*59a0*/  @P6 IMAD.HI.U32 R7, R6, UR37, RZ ;  /* 0x0000002506076c27 */ /* 0x004fe2000f8e00ff */
[----:B------:R2:W3:Y:S03]  /*59b0*/  MUFU.EX2 R101, R20 ;  /* 0x0000001400657308 */ /* 0x0004e60000000800 */
[----:B0-----:R-:W-:-:S01]  /*59c0*/  FADD.FTZ R56, R8, R3 ;  /* 0x0000000308387221 */ /* 0x001fc20000010000 */
[----:B------:R-:W-:-:S04]  /*59d0*/  IMAD.U32 R6, RZ, RZ, UR37 ;  /* 0x00000025ff067e24 */ /* 0x000fc8000f8e00ff */
[----:B------:R-:W0:Y:S01]  /*59e0*/  MUFU.EX2 R12, R12 ;  /* 0x0000000c000c7308 */ /* 0x000e220000000800 */
[----:B--2---:R-:W-:-:S01]  /*59f0*/  FFMA.FTZ R20, R60, UR28, -R46 ;  /* 0x0000001c3c147c23 */ /* 0x004fc2000801082e */
[----:B------:R-:W-:Y:S01]  /*5a00*/  FADD.FTZ R60, R92, R61 ;  /* 0x0000003d5c3c7221 */ /* 0x000fe20000010000 */
[----:B-1----:R-:W-:-:S01]  /*5a10*/  FADD.FTZ R3, R11, R56 ;  /* 0x000000380b037221 */ /* 0x002fc20000010000 */
[----:B------:R-:W-:Y:S02]  /*5a20*/  FFMA.FTZ R46, R55, UR28, -R46 ;  /* 0x0000001c372e7c23 */ /* 0x000fe4000801082e */
[----:B------:R-:W-:-:S01]  /*5a30*/  FADD.FTZ R61, R91, R60 ;  /* 0x0000003c5b3d7221 */ /* 0x000fc20000010000 */
[----:B------:R-:W-:Y:S01]  /*5a40*/  FADD.FTZ R56, R68, R3 ;  /* 0x0000000344387221 */ /* 0x000fe20000010000 */
[----:B------:R-:W1:Y:S01]  /*5a50*/  MUFU.EX2 R15, R15 ;  /* 0x0000000f000f7308 */ /* 0x000e620000000800 */
[C---:B---3--:R-:W-:Y:S01]  /*5a60*/  F2FP.SATFINITE.E4M3.F32.PACK_AB_MERGE_C R68, R101.reuse, R68, RZ ;  /* 0x000000446544723e */ /* 0x048fe200048070ff */
[----:B------:R-:W-:Y:S01]  /*5a70*/  FADD.FTZ R60, R94, R61 ;  /* 0x0000003d5e3c7221 */ /* 0x000fe20000010000 */
[----:B------:R-:W-:-:S02]  /*5a80*/  FADD.FTZ R3, R101, R56 ;  /* 0x0000003865037221 */ /* 0x000fc40000010000 */
[----:B------:R-:W-:Y:S01]  /*5a90*/  F2FP.SATFINITE.E4M3.F32.PACK_AB_MERGE_C R181, R11, R8, R68 ;  /* 0x000000080bb5723e */ /* 0x000fe20004807044 */
[----:B------:R-:W-:-:S01]  /*5aa0*/  FADD.FTZ R61, R83, R60 ;  /* 0x0000003c533d7221 */ /* 0x000fc20000010000 */
[----:B------:R-:W-:Y:S01]  /*5ab0*/  F2FP.SATFINITE.E4M3.F32.PACK_AB_MERGE_C R83, R82, R83, RZ ;  /* 0x000000535253723e */ /* 0x000fe200048070ff */
[----:B------:R-:W2:Y:S01]  /*5ac0*/  MUFU.EX2 R73, R73 ;  /* 0x0000004900497308 */ /* 0x000ea20000000800 */
[----:B0-----:R-:W-:-:S01]  /*5ad0*/  FADD.FTZ R56, R12, R3 ;  /* 0x000000030c387221 */ /* 0x001fc20000010000 */
[----:B------:R-:W-:Y:S01]  /*5ae0*/  FADD.FTZ R82, R82, R61 ;  /* 0x0000003d52527221 */ /* 0x000fe20000010000 */
[----:B------:R-:W0:Y:S01]  /*5af0*/  @P6 LDC R8, c[0x0][0x450] ;  /* 0x00011400ff086b82 */ /* 0x000e220000000800 */
[----:B------:R-:W-:Y:S02]  /*5b00*/  F2FP.SATFINITE.E4M3.F32.PACK_AB_MERGE_C R180, R94, R91, R83 ;  /* 0x0000005b5eb4723e */ /* 0x000fe40004807053 */
[----:B------:R-:W-:Y:S02]  /*5b10*/  FADD.FTZ R57, R81, R82 ;  /* 0x0000005251397221 */ /* 0x000fe40000010000 */
[----:B------:R-:W3:Y:S01]  /*5b20*/  MUFU.EX2 R74, R74 ;  /* 0x0000004a004a7308 */ /* 0x000ee20000000800 */
[----:B-1----:R-:W-:-:S01]  /*5b30*/  FADD.FTZ R56, R15, R56 ;  /* 0x000000380f387221 */ /* 0x002fc20000010000 */
[----:B------:R-:W-:-:S04]  /*5b40*/  FADD.FTZ R57, R80, R57 ;  /* 0x0000003950397221 */ /* 0x000fc80000010000 */
[----:B------:R-:W-:Y:S01]  /*5b50*/  FADD.FTZ R60, R78, R57 ;  /* 0x000000394e3c7221 */ /* 0x000fe20000010000 */
[----:B------:R-:W-:Y:S01]  /*5b60*/  F2FP.SATFINITE.E4M3.F32.PACK_AB_MERGE_C R78, R93, R78, RZ ;  /* 0x0000004e5d4e723e */ /* 0x000fe200048070ff */
[----:B------:R-:W1:Y:S01]  /*5b70*/  MUFU.EX2 R13, R13 ;  /* 0x0000000d000d7308 */ /* 0x000e620000000800 */
[----:B--2---:R-:W-:-:S01]  /*5b80*/  FADD.FTZ R3, R73, R56 ;  /* 0x0000003849037221 */ /* 0x004fc20000010000 */
[----:B------:R-:W-:Y:S01]  /*5b90*/  FADD.FTZ R60, R93, R60 ;  /* 0x0000003c5d3c7221 */ /* 0x000fe20000010000 */
[----:B------:R-:W-:-:S03]  /*5ba0*/  F2FP.SATFINITE.E4M3.F32.PACK_AB_MERGE_C R182, R80, R81, R78 ;  /* 0x0000005150b6723e */ /* 0x000fc6000480704e */
[----:B------:R-:W-:Y:S01]  /*5bb0*/  FADD.FTZ R57, R67, R60 ;  /* 0x0000003c43397221 */ /* 0x000fe20000010000 */
[----:B------:R-:W-:Y:S01]  /*5bc0*/  F2FP.SATFINITE.E4M3.F32.PACK_AB_MERGE_C R60, R65, R64, RZ ;  /* 0x00000040413c723e */ /* 0x000fe200048070ff */
[----:B------:R-:W2:Y:S01]  /*5bd0*/  MUFU.EX2 R14, R14 ;  /* 0x0000000e000e7308 */ /* 0x000ea20000000800 */
[----:B---3--:R-:W-:-:S01]  /*5be0*/  FADD.FTZ R56, R74, R3 ;  /* 0x000000034a387221 */ /* 0x008fc20000010000 */
[C---:B------:R-:W-:Y:S01]  /*5bf0*/  FADD.FTZ R57, R70.reuse, R57 ;  /* 0x0000003946397221 */ /* 0x040fe20000010000 */
[----:B------:R-:W-:Y:S02]  /*5c00*/  F2FP.SATFINITE.E4M3.F32.PACK_AB_MERGE_C R176, R70, R67, R60 ;  /* 0x0000004346b0723e */ /* 0x000fe4000480703c */
[----:B0-----:R-:W-:Y:S01]  /*5c10*/  @P6 SHF.R.U32.HI R6, RZ, R8, R7 ;  /* 0x00000008ff066219 */ /* 0x001fe20000011607 */
[----:B------:R-:W-:-:S01]  /*5c20*/  FADD.FTZ R64, R64, R57 ;  /* 0x0000003940407221 */ /* 0x000fc20000010000 */
[----:B------:R-:W-:Y:S01]  /*5c30*/  F2FP.SATFINITE.E4M3.F32.PACK_AB_MERGE_C R57, R51, R52, RZ ;  /* 0x000000343339723e */ /* 0x000fe200048070ff */
[----:B------:R-:W0:Y:S01]  /*5c40*/  MUFU.EX2 R58, R58 ;  /* 0x0000003a003a7308 */ /* 0x000e220000000800 */
[----:B-1----:R-:W-:-:S01]  /*5c50*/  FADD.FTZ R3, R13, R56 ;  /* 0x000000380d037221 */ /* 0x002fc20000010000 */
[----:B------:R-:W-:Y:S01]  /*5c60*/  FADD.FTZ R65, R65, R64 ;  /* 0x0000004041417221 */ /* 0x000fe20000010000 */
[----:B------:R-:W-:Y:S01]  /*5c70*/  F2FP.SATFINITE.E4M3.F32.PACK_AB_MERGE_C R178, R53, R50, R57 ;  /* 0x0000003235b2723e */ /* 0x000fe20004807039 */
[----:B------:R-:W-:Y:S01]  /*5c80*/  IMAD.IADD R105, R105, 0x1, R6 ;  /* 0x0000000169697824 */ /* 0x000fe200078e0206 */
[----:B------:R-:W-:Y:S01]  /*5c90*/  LOP3.LUT P6, RZ, R2, 0x8, RZ, 0xc0, !PT ;  /* 0x0000000802ff7812 */ /* 0x000fe200078cc0ff */
[----:B------:R-:W-:Y:S01]  /*5ca0*/  FADD.FTZ R60, R50, R65 ;  /* 0x00000041323c7221 */ /* 0x000fe20000010000 */
[----:B------:R-:W-:Y:S01]  /*5cb0*/  F2FP.SATFINITE.E4M3.F32.PACK_AB_MERGE_C R73, R74, R73, RZ ;  /* 0x000000494a49723e */ /* 0x000fe200048070ff */
[----:B------:R-:W1:Y:S01]  /*5cc0*/  MUFU.EX2 R59, R59 ;  /* 0x0000003b003b7308 */ /* 0x000e620000000800 */
[----:B--2---:R-:W-:-:S01]  /*5cd0*/  FADD.FTZ R3, R14, R3 ;  /* 0x000000030e037221 */ /* 0x004fc20000010000 */
[----:B------:R-:W-:Y:S01]  /*5ce0*/  FADD.FTZ R53, R53, R60 ;  /* 0x0000003c35357221 */ /* 0x000fe20000010000 */
[----:B------:R-:W-:Y:S01]  /*5cf0*/  VIADD R7, R105, UR7 ;  /* 0x0000000769077c36 */ /* 0x000fe20008000000 */
[----:B------:R-:W-:Y:S01]  /*5d00*/  F2FP.SATFINITE.E4M3.F32.PACK_AB_MERGE_C R183, R15, R12, R73 ;  /* 0x0000000c0fb7723e */ /* 0x000fe20004807049 */
[----:B------:R-:W-:-:S02]  /*5d10*/  VIADD R8, R104, 0xfffffffe ;  /* 0xfffffffe68087836 */ /* 0x000fc40000000000 */
[----:B------:R-:W-:Y:S01]  /*5d20*/  FADD.FTZ R52, R52, R53 ;  /* 0x0000003534347221 */ /* 0x000fe20000010000 */
[----:B------:R-:W-:Y:S01]  /*5d30*/  F2FP.SATFINITE.E4M3.F32.PACK_AB_MERGE_C R53, R39, R26, RZ ;  /* 0x0000001a2735723e */ /* 0x000fe200048070ff */
[----:B------:R-:W2:Y:S01]  /*5d40*/  MUFU.EX2 R20, R20 ;  /* 0x0000001400147308 */ /* 0x000ea20000000800 */
[----:B0-----:R-:W-:-:S01]  /*5d50*/  FADD.FTZ R56, R58, R3 ;  /* 0x000000033a387221 */ /* 0x001fc20000010000 */
[----:B------:R-:W-:Y:S01]  /*5d60*/  FADD.FTZ R51, R51, R52 ;  /* 0x0000003433337221 */ /* 0x000fe20000010000 */
[----:B------:R-:W-:-:S05]  /*5d70*/  R2UR UR10, R7 ;  /* 0x00000000070a72ca */ /* 0x000fca00000e0000 */
        /* <DEDUP_REMOVED lines=11> */
[----:B--2---:R-:W-:Y:S01]  /*5e30*/  F2FP.SATFINITE.E4M3.F32.PACK_AB_MERGE_C R172, R27, R24, R53 ;  /* 0x000000181bac723e */ /* 0x004fe20004807035 */
[----:B------:R-:W-:-:S04]  /*5e40*/  FADD.FTZ R24, R24, R51 ;  /* 0x0000003318187221 */ /* 0x000fc80000010000 */
[----:B------:R-:W-:Y:S02]  /*5e50*/  FADD.FTZ R27, R27, R24 ;  /* 0x000000181b1b7221 */ /* 0x000fe40000010000 */
        /* <DEDUP_REMOVED lines=20> */
[----:B------:R-:W2:Y:S01]  /*5fa0*/  MUFU.EX2 R45, R45 ;  /* 0x0000002d002d7308 */ /* 0x000ea20000000800 */
[----:B-1----:R-:W-:Y:S01]  /*5fb0*/  F2FP.SATFINITE.E4M3.F32.PACK_AB_MERGE_C R174, R38, R37, R27 ;  /* 0x0000002526ae723e */ /* 0x002fe2000480701b */
[----:B------:R-:W-:-:S04]  /*5fc0*/  FADD.FTZ R37, R37, R48 ;  /* 0x0000003025257221 */ /* 0x000fc80000010000 */
[----:B------:R-:W-:Y:S02]  /*5fd0*/  FADD.FTZ R37, R38, R37 ;  /* 0x0000002526257221 */ /* 0x000fe40000010000 */
[----:B------:R-:W1:Y:S01]  /*5fe0*/  MUFU.EX2 R69, R69 ;  /* 0x0000004500457308 */ /* 0x000e620000000800 */
[----:B0-----:R-:W-:-:S01]  /*5ff0*/  FADD.FTZ R4, R44, R43 ;  /* 0x0000002b2c047221 */ /* 0x001fc20000010000 */
[----:B------:R-:W-:-:S04]  /*6000*/  FADD.FTZ R36, R36, R37 ;  /* 0x0000002524247221 */ /* 0x000fc80000010000 */
[----:B------:R-:W-:Y:S02]  /*6010*/  FADD.FTZ R35, R35, R36 ;  /* 0x0000002423237221 */ /* 0x000fe40000010000 */
[----:B------:R-:W-:Y:S01]  /*6020*/  MUFU.EX2 R32, R32 ;  /* 0x0000002000207308 */ /* 0x000fe20000000800 */
[----:B--2---:R-:W-:-:S07]  /*6030*/  FADD.FTZ R4, R45, R4 ;  /* 0x000000042d047221 */ /* 0x004fce0000010000 */
[----:B------:R-:W0:Y:S01]  /*6040*/  MUFU.EX2 R31, R31 ;  /* 0x0000001f001f7308 */ /* 0x000e220000000800 */
[----:B-1----:R-:W-:-:S07]  /*6050*/  FADD.FTZ R3, R69, R4 ;  /* 0x0000000445037221 */ /* 0x002fce0000010000 */
[----:B------:R-:W1:Y:S08]  /*6060*/  MUFU.EX2 R50, R71 ;  /* 0x0000004700327308 */ /* 0x000e700000000800 */
[----:B------:R-:W-:Y:S01]  /*6070*/  MUFU.EX2 R34, R34 ;  /* 0x0000002200227308 */ /* 0x000fe20000000800 */
[----:B0-----:R-:W-:-:S07]  /*6080*/  F2FP.SATFINITE.E4M3.F32.PACK_AB_MERGE_C R4, R31, R32, RZ ;  /* 0x000000201f04723e */ /* 0x001fce00048070ff */
[----:B------:R-:W0:Y:S01]  /*6090*/  MUFU.EX2 R33, R33 ;  /* 0x0000002100217308 */ /* 0x000e220000000800 */
[C---:B-1----:R-:W-:Y:S01]  /*60a0*/  F2FP.SATFINITE.E4M3.F32.PACK_AB_MERGE_C R69, R50.reuse, R69, RZ ;  /* 0x000000453245723e */ /* 0x042fe200048070ff */
[----:B------:R-:W-:-:S03]  /*60b0*/  FADD.FTZ R50, R50, R3 ;  /* 0x0000000332327221 */ /* 0x000fc60000010000 */
[----:B------:R-:W-:-:S03]  /*60c0*/  F2FP.SATFINITE.E4M3.F32.PACK_AB_MERGE_C R175, R45, R44, R69 ;  /* 0x0000002c2daf723e */ /* 0x000fc60004807045 */
[----:B------:R-:W1:Y:S08]  /*60d0*/  MUFU.EX2 R75, R75 ;  /* 0x0000004b004b7308 */ /* 0x000e700000000800 */
[----:B------:R-:W2:Y:S01]  /*60e0*/  MUFU.EX2 R76, R76 ;  /* 0x0000004c004c7308 */ /* 0x000ea20000000800 */
[----:B0-----:R-:W-:Y:S01]  /*60f0*/  F2FP.SATFINITE.E4M3.F32.PACK_AB_MERGE_C R168, R33, R34, R4 ;  /* 0x0000002221a8723e */ /* 0x001fe20004807004 */
[----:B------:R-:W-:-:S04]  /*6100*/  FADD.FTZ R34, R34, R35 ;  /* 0x0000002322227221 */ /* 0x000fc80000010000 */
[----:B------:R-:W-:Y:S02]  /*6110*/  FADD.FTZ R33, R33, R34 ;  /* 0x0000002221217221 */ /* 0x000fe40000010000 */
[----:B------:R-:W0:Y:S01]  /*6120*/  MUFU.EX2 R77, R77 ;  /* 0x0000004d004d7308 */ /* 0x000e220000000800 */
[----:B-1----:R-:W-:-:S01]  /*6130*/  FADD.FTZ R3, R75, R50 ;  /* 0x000000324b037221 */ /* 0x002fc20000010000 */
[----:B------:R-:W-:-:S04]  /*6140*/  FADD.FTZ R32, R32, R33 ;  /* 0x0000002120207221 */ /* 0x000fc80000010000 */
[----:B------:R-:W-:Y:S02]  /*6150*/  FADD.FTZ R31, R31, R32 ;  /* 0x000000201f1f7221 */ /* 0x000fe40000010000 */
        /* <DEDUP_REMOVED lines=12> */
[----:B------:R-:W2:Y:S01]  /*6220*/  MUFU.EX2 R25, R25 ;  /* 0x0000001900197308 */ /* 0x000ea20000000800 */
[----:B-1----:R-:W-:Y:S01]  /*6230*/  F2FP.SATFINITE.E4M3.F32.PACK_AB_MERGE_C R170, R29, R30, R4 ;  /* 0x0000001e1daa723e */ /* 0x002fe20004807004 */
[----:B------:R-:W-:-:S04]  /*6240*/  FADD.FTZ R30, R30, R31 ;  /* 0x0000001f1e1e7221 */ /* 0x000fc80000010000 */
[----:B------:R-:W-:Y:S02]  /*6250*/  FADD.FTZ R29, R29, R30 ;  /* 0x0000001e1d1d7221 */ /* 0x000fe40000010000 */
[----:B------:R-:W1:Y:S01]  /*6260*/  MUFU.EX2 R47, R47 ;  /* 0x0000002f002f7308 */ /* 0x000e620000000800 */
[----:B0-----:R-:W-:-:S01]  /*6270*/  FADD.FTZ R4, R54, R3 ;  /* 0x0000000336047221 */ /* 0x001fc20000010000 */
[----:B------:R-:W-:-:S06]  /*6280*/  FADD.FTZ R28, R28, R29 ;  /* 0x0000001d1c1c7221 */ /* 0x000fcc0000010000 */
[----:B------:R-:W0:Y:S01]  /*6290*/  MUFU.EX2 R46, R46 ;  /* 0x0000002e002e7308 */ /* 0x000e220000000800 */
[----:B--2---:R-:W-:-:S04]  /*62a0*/  FADD.FTZ R4, R25, R4 ;  /* 0x0000000419047221 */ /* 0x004fc80000010000 */
[----:B-1----:R-:W-:Y:S01]  /*62b0*/  FADD.FTZ R3, R47, R4 ;  /* 0x000000042f037221 */ /* 0x002fe20000010000 */
[----:B------:R-:W-:-:S01]  /*62c0*/  FADD.FTZ R4, R95, R28 ;  /* 0x0000001c5f047221 */ /* 0x000fc20000010000 */
[C---:B0-----:R-:W-:Y:S02]  /*62d0*/  F2FP.SATFINITE.E4M3.F32.PACK_AB_MERGE_C R6, R46.reuse, R47, RZ ;  /* 0x0000002f2e06723e */ /* 0x041fe400048070ff */
[----:B------:R-:W-:-:S02]  /*62e0*/  FADD.FTZ R3, R46, R3 ;  /* 0x000000032e037221 */ /* 0x000fc40000010000 */
[----:B------:R-:W-:Y:S01]  /*62f0*/  F2FP.SATFINITE.E4M3.F32.PACK_AB_MERGE_C R171, R25, R54, R6 ;  /* 0x0000003619ab723e */ /* 0x000fe20004807006 */
[----:B------:R-:W-:Y:S06]  /*6300*/  @!P6 BRA `(.L_x_7994) ;  /* 0x000000000054e947 */ /* 0x000fec0003800000 */
[C---:B------:R-:W-:Y:S01]  /*6310*/  ISETP.GT.AND P1, PT, R105.reuse, RZ, PT ;  /* 0x000000ff6900720c */ /* 0x040fe20003f24270 */
[----:B------:R-:W-:-:S05]  /*6320*/  VIADD R6, R105, 0xffffffff ;  /* 0xffffffff69067836 */ /* 0x000fca0000000000 */
[----:B------:R-:W-:-:S07]  /*6330*/  R2UR UR11, R6 ;  /* 0x00000000060b72ca */ /* 0x000fce00000e0000 */
[----:B------:R-:W-:Y:S08]  /*6340*/  @P1 BRA `(.L_x_7995) ;  /* 0x0000000000241947 */ /* 0x000ff00003800000 */
[----:B------:R-:W-:Y:S01]  /*6350*/  R2UR UR11, R105 ;  /* 0x00000000690b72ca */ /* 0x000fe200000e0000 */
[----:B------:R-:W-:Y:S02]  /*6360*/  ULDC UR14, c[0x0][0x9e4] ;  /* 0x00027900000e7ab9 */ /* 0x000fe40000000800 */
[----:B------:R-:W-:-:S10]  /*6370*/  UISETP.NE.AND UP0, UPT, UR14, 0x1, UPT ;  /* 0x000000010e00788c */ /* 0x000fd4000bf05270 */
[----:B------:R-:W-:Y:S01]  /*6380*/  UIADD3 UR11, -UR11, URZ, URZ ;  /* 0x0000003f0b0b7290 */ /* 0x000fe2000fffe13f */
[----:B------:R-:W-:-:S03]  /*6390*/  @UP0 ULDC.64 UR18, c[0x0][0x9e8] ;  /* 0x00027a0000120ab9 */ /* 0x000fc60000000a00 */
[----:B------:R-:W-:-:S04]  /*63a0*/  UIMAD.WIDE.U32 UR6, UR11, UR18, URZ ;  /* 0x000000120b0672a5 */ /* 0x000fc8000f8e003f */
[----:B------:R-:W-:-:S04]  /*63b0*/  @UP0 USHF.R.U32.HI UR11, URZ, UR19, UR7 ;  /* 0x000000133f0b0299 */ /* 0x000fc80008011607 */
[----:B------:R-:W-:Y:S01]  /*63c0*/  ULOP3.LUT UR11, URZ, UR11, URZ, 0x33, !UPT ;  /* 0x0000000b3f0b7292 */ /* 0x000fe2000f8e333f */
[----:B------:R-:W-:Y:S11]  /*63d0*/  BRA `(.L_x_7996) ;  /* 0x0000000000147947 */ /* 0x000ff60003800000 */
.L_x_7995:
[----:B------:R-:W-:Y:S02]  /*63e0*/  ULDC UR14, c[0x0][0x9e4] ;  /* 0x00027900000e7ab9 */ /* 0x000fe40000000800 */
[----:B------:R-:W-:-:S11]  /*63f0*/  UISETP.NE.AND UP0, UPT, UR14, 0x1, UPT ;  /* 0x000000010e00788c */ /* 0x000fd6000bf05270 */
[----:B------:R-:W-:Y:S02]  /*6400*/  @UP0 ULDC.64 UR18, c[0x0][0x9e8] ;  /* 0x00027a0000120ab9 */ /* 0x000fe40000000a00 */
[----:B------:R-:W-:-:S04]  /*6410*/  UIMAD.WIDE.U32 UR6, UR11, UR18, URZ ;  /* 0x000000120b0672a5 */ /* 0x000fc8000f8e003f */
[----:B------:R-:W-:-:S12]  /*6420*/  @UP0 USHF.R.U32.HI UR11, URZ, UR19, UR7 ;  /* 0x000000133f0b0299 */ /* 0x000fd80008011607 */
.L_x_7996:
[----:B------:R-:W-:-:S04]  /*6430*/  UIMAD UR11, UR11, UR14, UR14 ;  /* 0x0000000e0b0b72a4 */ /* 0x000fc8000f8e020e */
[----:B------:R-:W-:-:S04]  /*6440*/  UISETP.LT.AND UP0, UPT, UR10, UR11, UPT ;  /* 0x0000000b0a00728c */ /* 0x000fc8000bf01270 */
[----:B------:R-:W-:-:S12]  /*6450*/  USEL UR10, UR10, UR11, UP0 ;  /* 0x0000000b0a0a7287 */ /* 0x000fd80008000000 */
.L_x_7994:
[----:B------:R-:W-:Y:S01]  /*6460*/  UIMAD.WIDE UR6, UR10, 0x66666667, URZ ;  /* 0x666666670a0678a5 */ /* 0x000fe2000f8e023f */
[----:B------:R-:W-:Y:S02]  /*6470*/  CS2R R86, SRZ ;  /* 0x0000000000567805 */ /* 0x000fe4000001ff00 */
[----:B------:R-:W-:Y:S02]  /*6480*/  CS2R R84, SRZ ;  /* 0x0000000000547805 */ /* 0x000fe4000001ff00 */
[----:B------:R-:W-:Y:S01]  /*6490*/  CS2R R82, SRZ ;  /* 0x0000000000527805 */ /* 0x000fe2000001ff00 */
[----:B------:R-:W-:Y:S01]  /*64a0*/  USHF.R.U32.HI UR6, URZ, 0x1f, UR7 ;  /* 0x0000001f3f067899 */ /* 0x000fe20008011607 */
[----:B------:R-:W-:Y:S02]  /*64b0*/  CS2R R80, SRZ ;  /* 0x0000000000507805 */ /* 0x000fe4000001ff00 */
[----:B------:R-:W-:Y:S02]  /*64c0*/  CS2R R78, SRZ ;  /* 0x00000000004e7805 */ /* 0x000fe4000001ff00 */
[----:B------:R-:W-:Y:S01]  /*64d0*/  CS2R R76, SRZ ;  /* 0x00000000004c7805 */ /* 0x000fe2000001ff00 */
[----:B------:R-:W-:Y:S01]  /*64e0*/  ULEA.HI.SX32 UR6, UR7, UR6, 0x1a ;  /* 0x0000000607067291 */ /* 0x000fe2000f8fd23f */
        /* <DEDUP_REMOVED lines=39> */
.L_x_8016:
[----:B------:R-:W-:Y:S01]  /*6760*/  ISETP.NE.AND P2, PT, RZ, UR42, PT ;  /* 0x0000002aff007c0c */ /* 0x000fe2000bf45270 */
[----:B------:R-:W-:-:S04]  /*6770*/  UISETP.NE.AND UP0, UPT, UR33, 0x1, UPT ;  /* 0x000000012100788c */ /* 0x000fc8000bf05270 */
[----:B------:R-:W-:-:S04]  /*6780*/  USEL UR45, URZ, 0x1, UP0 ;  /* 0x000000013f2d7887 */ /* 0x000fc80008000000 */
[----:B------:R-:W-:-:S04]  /*6790*/  ULOP3.LUT UR45, UR34, UR45, URZ, 0x3c, !UPT ;  /* 0x0000002d222d7292 */ /* 0x000fc8000f8e3c3f */
[----:B------:R-:W-:Y:S08]  /*67a0*/  @P2 BRA `(.L_x_7998) ;  /* 0x0000000000382947 */ /* 0x000ff00003800000 */
[----:B------:R-:W-:Y:S05]  /*67b0*/  @!P0 BRA `(.L_x_7999) ;  /* 0x0000000000048947 */ /* 0x000fea0003800000 */
[----:B------:R-:W-:Y:S01]  /*67c0*/  BPT.TRAP 0x1 ;  /* 0x000000040000795c */ /* 0x000fe20000300000 */
.L_x_7999:
        /* <DEDUP_REMOVED lines=9> */
.L_x_8000:
[----:B-1----:R-:W-:Y:S05]  /*6860*/  @P1 BRA `(.L_x_7998) ;  /* 0x0000000000081947 */ /* 0x002fea0003800000 */
[----:B------:R-:W1:Y:S02]  /*6870*/  SYNCS.PHASECHK.TRANS64.TRYWAIT P1, [UR6+0x22830], R9 ;  /* 0x02283009ff0075a7 */ /* 0x000e640008020146 */
[----:B-1----:R-:W-:Y:S05]  /*6880*/  @!P1 BRA `(.L_x_8001) ;  /* 0x0000016000289947 */ /* 0x002fea0003800000 */
.L_x_7998:
[----:B-1----:R-:W1:Y:S01]  /*6890*/  S2R R10, SR_TID.X ;  /* 0x00000000000a7919 */ /* 0x002e620000002100 */
[----:B------:R-:W-:Y:S01]  /*68a0*/  R2UR UR35, R5 ;  /* 0x00000000052372ca */ /* 0x000fe200000e0000 */
        /* <DEDUP_REMOVED lines=130> */
.L_x_8003:
[----:B------:R-:W-:Y:S01]  /*70d0*/  ULEA UR6, UR33, UR43, 0x3 ;  /* 0x0000002b21067291 */ /* 0x000fe2000f8e183f */
[----:B------:R-:W-:-:S05]  /*70e0*/  IMAD.U32 R9, RZ, RZ, UR34 ;  /* 0x00000022ff097e24 */ /* 0x000fca000f8e00ff */
[----:B------:R-:W-:-:S04]  /*70f0*/  SHF.L.U32 R9, R9, 0x1f, RZ ;  /* 0x0000001f09097819 */ /* 0x000fc800000006ff */
[----:B------:R0:W1:Y:S01]  /*7100*/  SYNCS.PHASECHK.TRANS64.TRYWAIT P1, [UR6+0x22850], R9 ;  /* 0x02285009ff0075a7 */ /* 0x0000620008020146 */
[----:B------:R-:W-:Y:S05]  /*7110*/  @!P0 BRA `(.L_x_8004) ;  /* 0x0000000000048947 */ /* 0x000fea0003800000 */
[----:B------:R-:W-:Y:S01]  /*7120*/  BPT.TRAP 0x1 ;  /* 0x000000040000795c */ /* 0x000fe20000300000 */
.L_x_8004:
[----:B-1----:R-:W-:Y:S05]  /*7130*/  @P1 BRA `(.L_x_8002) ;  /* 0x0000000000081947 */ /* 0x002fea0003800000 */
[----:B------:R-:W1:Y:S02]  /*7140*/  SYNCS.PHASECHK.TRANS64.TRYWAIT P1, [UR6+0x22850], R9 ;  /* 0x02285009ff0075a7 */ /* 0x000e640008020146 */
[----:B-1----:R-:W-:Y:S05]  /*7150*/  @!P1 BRA `(.L_x_8005) ;  /* 0x00000158000c9947 */ /* 0x002fea0003800000 */
.L_x_8002:
        /* <DEDUP_REMOVED lines=12> */
[----:B-1----:R-:W-:-:S04]  /*7220*/  SHF.R.U32.HI R10, RZ, 0x7, R10 ;  /* 0x00000007ff0a7819 */ /* 0x002fc8000001160a */
[----:B0-----:R-:W-:Y:S01]  /*7230*/  IADD3 R9, -R10, 0xb, RZ ;  /* 0x0000000b0a097810 */ /* 0x001fe20007ffe1ff */
[----:B------:R-:W-:Y:S02]  /*7240*/  WARPGROUP.DEPBAR.LE gsb0, 0x0 ;  /* 0x00008000000079c5 */ /* 0x000fe40000010000 */
[----:B------:R-:W-:-:S06]  /*7250*/  WARPGROUP.ARRIVE ;  /* 0x00000000000079c5 */ /* 0x000fcc0000000000 */
        /* <DEDUP_REMOVED lines=20> */
.L_x_8006:
[----:B------:R-:W-:Y:S01]  /*73a0*/  ISETP.NE.AND P2, PT, R191, 0x1, PT ;  /* 0x00000001bf00780c */ /* 0x000fe20003f45270 */
[C---:B------:R-:W-:Y:S01]  /*73b0*/  FMUL.FTZ R21, R0.reuse, R167 ;  /* 0x000000a700157220 */ /* 0x040fe20000410000 */
[C---:B------:R-:W-:Y:S01]  /*73c0*/  FMUL.FTZ R167, R0.reuse, R88 ;  /* 0x0000005800a77220 */ /* 0x040fe20000410000 */
[C---:B------:R-:W-:Y:S01]  /*73d0*/  FMUL.FTZ R168, R0.reuse, R89 ;  /* 0x0000005900a87220 */ /* 0x040fe20000410000 */
[C---:B------:R-:W-:Y:S01]  /*73e0*/  FMUL.FTZ R12, R0.reuse, R158 ;  /* 0x0000009e000c7220 */ /* 0x040fe20000410000 */
[----:B------:R-:W-:Y:S02]  /*73f0*/  VIADD R173, R19, UR37 ;  /* 0x0000002513ad7c36 */ /* 0x000fe40008000000 */
[C---:B------:R-:W-:Y:S01]  /*7400*/  FMUL.FTZ R158, R0.reuse, R164 ;  /* 0x000000a4009e7220 */ /* 0x040fe20000410000 */
[C---:B------:R-:W-:Y:S01]  /*7410*/  FMUL.FTZ R164, R0.reuse, R112 ;  /* 0x0000007000a47220 */ /* 0x040fe20000410000 */
[C---:B------:R-:W-:Y:S01]  /*7420*/  FMUL.FTZ R112, R0.reuse, R90 ;  /* 0x0000005a00707220 */ /* 0x040fe20000410000 */
[C---:B0-----:R-:W-:Y:S01]  /*7430*/  FMUL.FTZ R9, R0.reuse, R154 ;  /* 0x0000009a00097220 */ /* 0x041fe20000410000 */
[----:B------:R-:W0:Y:S01]  /*7440*/  LDC R90, c[0x0][0x288] ;  /* 0x0000a200ff5a7b82 */ /* 0x000e220000000800 */
[C---:B------:R-:W-:Y:S01]  /*7450*/  FMUL.FTZ R154, R0.reuse, R156 ;  /* 0x0000009c009a7220 */ /* 0x040fe20000410000 */
[C---:B------:R-:W-:Y:S01]  /*7460*/  FMUL.FTZ R156, R0.reuse, R160 ;  /* 0x000000a0009c7220 */ /* 0x040fe20000410000 */
[C---:B------:R-:W-:Y:S01]  /*7470*/  FMUL.FTZ R160, R0.reuse, R136 ;  /* 0x0000008800a07220 */ /* 0x040fe20000410000 */
[----:B------:R-:W-:Y:S01]  /*7480*/  ULEA UR6, UR44, UR43, 0x3 ;  /* 0x0000002b2c067291 */ /* 0x000fe2000f8e183f */
        /* <DEDUP_REMOVED lines=11> */
[----:B------:R-:W2:Y:S01]  /*7540*/  @P2 LDC R89, c[0x0][0x450] ;  /* 0x00011400ff592b82 */ /* 0x000ea20000000800 */
        /* <DEDUP_REMOVED lines=12> */
[----:B------:R-:W-:Y:S01]  /*7610*/  UIADD3 UR6, UR6, 0x22840, URZ ;  /* 0x0002284006067890 */ /* 0x000fe2000fffe03f */
[C---:B------:R-:W-:Y:S01]  /*7620*/  FMUL.FTZ R141, R0.reuse, R147 ;  /* 0x00000093008d7220 */ /* 0x040fe20000410000 */
[----:B------:R-:W-:Y:S01]  /*7630*/  FMUL.FTZ R143, R0, R151 ;  /* 0x00000097008f7220 */ /* 0x000fe20000410000 */
[----:B-1----:R-:W-:-:S04]  /*7640*/  @P2 IMAD.HI.U32 R88, R173, R88, RZ ;  /* 0x00000058ad582227 */ /* 0x002fc800078e00ff */
[C---:B------:R-:W-:Y:S01]  /*7650*/  FMUL.FTZ R148, R0.reuse, R120 ;  /* 0x0000007800947220 */ /* 0x040fe20000410000 */
[C---:B------:R-:W-:Y:S01]  /*7660*/  FMUL.FTZ R149, R0.reuse, R125 ;  /* 0x0000007d00957220 */ /* 0x040fe20000410000 */
[----:B------:R-:W-:Y:S01]  /*7670*/  FMUL.FTZ R124, R0, R130 ;  /* 0x00000082007c7220 */ /* 0x000fe20000410000 */
[----:B------:R-:W-:Y:S02]  /*7680*/  IMAD R177, R8, -0xa0, RZ ;  /* 0xffffff6008b17824 */ /* 0x000fe400078e02ff */
[C---:B------:R-:W-:Y:S01]  /*7690*/  FMUL.FTZ R11, R0.reuse, R152 ;  /* 0x00000098000b7220 */ /* 0x040fe20000410000 */
[C---:B------:R-:W-:Y:S01]  /*76a0*/  FMUL.FTZ R147, R0.reuse, R121 ;  /* 0x0000007900937220 */ /* 0x040fe20000410000 */
[C---:B------:R-:W-:Y:S01]  /*76b0*/  FMUL.FTZ R120, R0.reuse, R122 ;  /* 0x0000007a00787220 */ /* 0x040fe20000410000 */
[----:B--2---:R-:W-:Y:S01]  /*76c0*/  @P2 SHF.R.U32.HI R173, RZ, R89, R88 ;  /* 0x00000059ffad2219 */ /* 0x004fe20000011658 */
[C---:B------:R-:W-:Y:S01]  /*76d0*/  FMUL.FTZ R151, R0.reuse, R128 ;  /* 0x0000008000977220 */ /* 0x040fe20000410000 */
[C---:B------:R-:W-:Y:S01]  /*76e0*/  FMUL.FTZ R125, R0.reuse, R131 ;  /* 0x00000083007d7220 */ /* 0x040fe20000410000 */
[C---:B------:R-:W-:Y:S01]  /*76f0*/  FMUL.FTZ R130, R0.reuse, R132 ;  /* 0x0000008400827220 */ /* 0x040fe20000410000 */
[C---:B------:R-:W-:Y:S01]  /*7700*/  FMUL.FTZ R152, R0.reuse, R153 ;  /* 0x0000009900987220 */ /* 0x040fe20000410000 */
[----:B------:R-:W1:Y:S01]  /*7710*/  SHFL.IDX PT, R99, R173, RZ, 0x1c1f ;  /* 0x001c1fffad637589 */ /* 0x000e6200000e0000 */
        /* <DEDUP_REMOVED lines=23> */
[----:B------:R-:W-:-:S02]  /*7890*/  VIADD R89, R177, 0x1 ;  /* 0x00000001b1597836 */ /* 0x000fc40000000000 */
        /* <DEDUP_REMOVED lines=13> */
[----:B------:R-:W-:Y:S01]  /*7970*/  LOP3.LUT P1, RZ, R2, 0x8, RZ, 0xc0, !PT ;  /* 0x0000000802ff7812 */ /* 0x000fe2000782c0ff */
[----:B------:R-:W-:Y:S01]  /*7980*/  IMAD R89, R18, -0x2, R89 ;  /* 0xfffffffe12597824 */ /* 0x000fe200078e0259 */
[----:B------:R-:W2:Y:S01]  /*7990*/  MUFU.TANH R11, R11 ;  /* 0x0000000b000b7308 */ /* 0x000ea20000002400 */
[----:B------:R-:W-:Y:S01]  /*79a0*/  SYNCS.ARRIVE.TRANS64.RED.A1T0 RZ, [UR6], RZ ;  /* 0x000000ffffff79a7 */ /* 0x000fe20008100406 */
[----:B------:R-:W-:Y:S01]  /*79b0*/  ULOP3.LUT UR6, URZ, UR30, URZ, 0x33, !UPT ;  /* 0x0000001e3f067292 */ /* 0x000fe2000f8e333f */
[C---:B------:R-:W-:Y:S01]  /*79c0*/  VIADD R176, R89.reuse, 0xffffffff ;  /* 0xffffffff59b07836 */ /* 0x040fe20000000000 */
[----:B0-----:R-:W-:-:S04]  /*79d0*/  IADD3 R179, R89, -R90, R17 ;  /* 0x8000005a59b37210 */ /* 0x001fc80007ffe011 */
[----:B------:R-:W0:Y:S01]  /*79e0*/  MUFU.TANH R152, R152 ;  /* 0x0000009800987308 */ /* 0x000e220000002400 */
[C---:B------:R-:W-:Y:S02]  /*79f0*/  VIADD R178, R179.reuse, UR31 ;  /* 0x0000001fb3b27c36 */ /* 0x040fe40008000000 */
[----:B------:R-:W-:Y:S02]  /*7a00*/  VIADD R179, R179, UR6 ;  /* 0x00000006b3b37c36 */ /* 0x000fe40008000000 */
[--C-:B-1----:R-:W-:Y:S02]  /*7a10*/  IMAD.IADD R180, R178, 0x1, R99.reuse ;  /* 0x00000001b2b47824 */ /* 0x102fe400078e0263 */
[----:B------:R-:W-:Y:S01]  /*7a20*/  IMAD.IADD R181, R179, 0x1, R99 ;  /* 0x00000001b3b57824 */ /* 0x000fe200078e0263 */
[----:B------:R-:W1:Y:S08]  /*7a30*/  MUFU.TANH R9, R9 ;  /* 0x0000000900097308 */ /* 0x000e700000002400 */
        /* <DEDUP_REMOVED lines=78> */
[----:B------:R-:W-:Y:S01]  /*7f20*/  IADD3 R99, R17, -R90, R99 ;  /* 0x8000005a11637210 */ /* 0x000fe20007ffe063 */
        /* <DEDUP_REMOVED lines=11> */
.L_x_8009:
[----:B------:R-:W-:-:S05]  /*7fe0*/  IMAD.U32 R98, RZ, RZ, UR29 ;  /* 0x0000001dff627e24 */ /* 0x000fca000f8e00ff */
[----:B------:R-:W-:-:S13]  /*7ff0*/  ISETP.NE.AND P1, PT, R98, 0x1, PT ;  /* 0x000000016200780c */ /* 0x000fda0003f25270 */
[----:B------:R-:W1:Y:S02]  /*8000*/  @P1 LDC.64 R88, c[0x0][0x9e8] ;  /* 0x00027a00ff581b82 */ /* 0x000e640000000a00 */
[----:B-1----:R-:W-:-:S05]  /*8010*/  @P1 IMAD.HI.U32 R88, R99, R88, RZ ;  /* 0x0000005863581227 */ /* 0x002fca00078e00ff */
[----:B------:R-:W-:-:S07]  /*8020*/  @P1 SHF.R.U32.HI R99, RZ, R89, R88 ;  /* 0x00000059ff631219 */ /* 0x000fce0000011658 */
.L_x_8010:
[----:B------:R-:W-:Y:S05]  /*8030*/  BSYNC B0 ;  /* 0x0000000000007941 */ /* 0x000fea0003800000 */
.L_x_8008:
[----:B------:R-:W-:-:S05]  /*8040*/  IMAD R99, R99, R98, R176 ;  /* 0x0000006263637224 */ /* 0x000fca00078e02b0 */
[----:B------:R-:W-:Y:S02]  /*8050*/  VIADDMNMX R180, R99, R98, R180, PT ;  /* 0x0000006263b47246 */ /* 0x000fe400038001b4 */
[----:B------:R-:W-:-:S07]  /*8060*/  VIMNMX R181, R181, R99, !PT ;  /* 0x00000063b5b57248 */ /* 0x000fce0007fe0100 */
.L_x_8007:
[C---:B------:R-:W-:Y:S02]  /*8070*/  ISETP.GE.AND P2, PT, R177.reuse, 0x9, PT ;  /* 0x00000009b100780c */ /* 0x040fe40003f46270 */
[----:B------:R-:W-:Y:S02]  /*8080*/  ISETP.GE.AND P1, PT, R177, 0x2, PT ;  /* 0x00000002b100780c */ /* 0x000fe40003f26270 */
[----:B------:R-:W-:Y:S02]  /*8090*/  LOP3.LUT R16, R16, 0xfffffffd, RZ, 0xc0, !PT ;  /* 0xfffffffd10107812 */ /* 0x000fe400078ec0ff */
[----:B------:R-:W-:Y:S02]  /*80a0*/  ISETP.GT.AND P3, PT, R181, 0x1, !P1 ;  /* 0x00000001b500780c */ /* 0x000fe40004f64270 */
[----:B------:R-:W-:Y:S02]  /*80b0*/  ISETP.GE.AND P4, PT, R177, 0xa, PT ;  /* 0x0000000ab100780c */ /* 0x000fe40003f86270 */
[----:B------:R-:W-:-:S02]  /*80c0*/  ISETP.LT.OR P3, PT, R180, 0x2, P3 ;  /* 0x00000002b400780c */ /* 0x000fc40001f61670 */
[----:B------:R-:W-:Y:S02]  /*80d0*/  LOP3.LUT R2, R2, 0xfffffffd, RZ, 0xc0, !PT ;  /* 0xfffffffd02027812 */ /* 0x000fe400078ec0ff */
[----:B------:R-:W-:Y:S02]  /*80e0*/  @P2 LOP3.LUT R16, R16, 0x2, RZ, 0xfc, !PT ;  /* 0x0000000210102812 */ /* 0x000fe400078efcff */
[----:B------:R-:W-:Y:S02]  /*80f0*/  ISETP.GT.AND P2, PT, R181, 0x8, !P2 ;  /* 0x00000008b500780c */ /* 0x000fe40005744270 */
[----:B0-----:R-:W-:Y:S02]  /*8100*/  FSEL R152, R152, -INF , !P3 ;  /* 0xff80000098987808 */ /* 0x001fe40005800000 */
[----:B------:R-:W-:Y:S02]  /*8110*/  ISETP.LT.OR P2, PT, R180, 0x9, P2 ;  /* 0x00000009b400780c */ /* 0x000fe40001741670 */
[----:B------:R-:W-:-:S02]  /*8120*/  ISETP.GE.AND P3, PT, R177, 0x11, PT ;  /* 0x00000011b100780c */ /* 0x000fc40003f66270 */
[----:B------:R-:W-:Y:S02]  /*8130*/  LOP3.LUT R16, R16, 0xfffffffb, RZ, 0xc0, !PT ;  /* 0xfffffffb10107812 */ /* 0x000fe400078ec0ff */
[----:B------:R-:W-:Y:S02]  /*8140*/  FSEL R154, R154, -INF , !P2 ;  /* 0xff8000009a9a7808 */ /* 0x000fe40005000000 */
[----:B------:R-:W-:Y:S02]  /*8150*/  ISETP.GT.AND P2, PT, R181, 0x9, !P4 ;  /* 0x00000009b500780c */ /* 0x000fe40006744270 */
[----:B------:R-:W-:Y:S02]  /*8160*/  @P4 LOP3.LUT R16, R16, 0x4, RZ, 0xfc, !PT ;  /* 0x0000000410104812 */ /* 0x000fe400078efcff */
[----:B------:R-:W-:Y:S02]  /*8170*/  ISETP.LT.OR P2, PT, R180, 0xa, P2 ;  /* 0x0000000ab400780c */ /* 0x000fe40001741670 */
[----:B------:R-:W-:-:S02]  /*8180*/  LOP3.LUT R16, R16, 0xfffffff7, RZ, 0xc0, !PT ;  /* 0xfffffff710107812 */ /* 0x000fc400078ec0ff */
[----:B------:R-:W-:Y:S02]  /*8190*/  FSEL R153, R153, -INF , !P2 ;  /* 0xff80000099997808 */ /* 0x000fe40005000000 */
[----:B------:R-:W-:Y:S02]  /*81a0*/  @P3 LOP3.LUT R16, R16, 0x8, RZ, 0xfc, !PT ;  /* 0x0000000810103812 */ /* 0x000fe400078efcff */
[----:B------:R-:W-:Y:S02]  /*81b0*/  ISETP.GT.AND P2, PT, R181, 0x10, !P3 ;  /* 0x00000010b500780c */ /* 0x000fe40005f44270 */
[----:B------:R-:W-:Y:S02]  /*81c0*/  ISETP.GE.AND P3, PT, R177, 0x12, PT ;  /* 0x00000012b100780c */ /* 0x000fe40003f66270 */
[----:B------:R-:W-:Y:S02]  /*81d0*/  ISETP.LT.OR P2, PT, R180, 0x11, P2 ;  /* 0x00000011b400780c */ /* 0x000fe40001741670 */
[----:B------:R-:W-:-:S02]  /*81e0*/  LOP3.LUT R16, R16, 0xffffffef, RZ, 0xc0, !PT ;  /* 0xffffffef10107812 */ /* 0x000fc400078ec0ff */
[----:B------:R-:W-:Y:S02]  /*81f0*/  FSEL R156, R156, -INF , !P2 ;  /* 0xff8000009c9c7808 */ /* 0x000fe40005000000 */
[----:B------:R-:W-:-:S04]  /*8200*/  ISETP.GT.AND P2, PT, R181, 0x11, !P3 ;  /* 0x00000011b500780c */ /* 0x000fc80005f44270 */
[----:B------:R-:W-:Y:S02]  /*8210*/  ISETP.LT.OR P2, PT, R180, 0x12, P2 ;  /* 0x00000012b400780c */ /* 0x000fe40001741670 */
[----:B------:R-:W-:Y:S02]  /*8220*/  @P3 LOP3.LUT R16, R16, 0x10, RZ, 0xfc, !PT ;  /* 0x0000001010103812 */ /* 0x000fe400078efcff */
[----:B------:R-:W-:Y:S02]  /*8230*/  ISETP.GE.AND P3, PT, R177, 0x19, PT ;  /* 0x00000019b100780c */ /* 0x000fe40003f66270 */
[----:B------:R-:W-:Y:S02]  /*8240*/  FSEL R155, R155, -INF , !P2 ;  /* 0xff8000009b9b7808 */ /* 0x000fe40005000000 */
[----:B------:R-:W-:Y:S02]  /*8250*/  ISETP.GT.AND P2, PT, R181, 0x18, !P3 ;  /* 0x00000018b500780c */ /* 0x000fe40005f44270 */
[----:B------:R-:W-:-:S02]  /*8260*/  LOP3.LUT R16, R16, 0x7fffffff, RZ, 0xc0, !PT ;  /* 0x7fffffff10107812 */ /* 0x000fc400078ec0ff */
[----:B------:R-:W-:-:S04]  /*8270*/  ISETP.LT.OR P2, PT, R180, 0x19, P2 ;  /* 0x00000019b400780c */ /* 0x000fc80001741670 */
[----:B------:R-:W-:Y:S02]  /*8280*/  FSEL R158, R158, -INF , !P2 ;  /* 0xff8000009e9e7808 */ /* 0x000fe40005000000 */
[----:B------:R-:W-:Y:S02]  /*8290*/  @P3 LOP3.LUT R2, R2, 0x2, RZ, 0xfc, !PT ;  /* 0x0000000202023812 */ /* 0x000fe400078efcff */
[----:B------:R-:W-:Y:S02]  /*82a0*/  ISETP.GE.AND P3, PT, R177, 0x1a, PT ;  /* 0x0000001ab100780c */ /* 0x000fe40003f66270 */
[----:B------:R-:W-:Y:S02]  /*82b0*/  LOP3.LUT R2, R2, 0xfffffffe, RZ, 0xc0, !PT ;  /* 0xfffffffe02027812 */ /* 0x000fe400078ec0ff */
[----:B------:R-:W-:-:S04]  /*82c0*/  ISETP.GT.AND P2, PT, R181, 0x19, !P3 ;  /* 0x00000019b500780c */ /* 0x000fc80005f44270 */
        /* <DEDUP_REMOVED lines=140> */
[----:B------:R-:W-:Y:S01]  /*8b90*/  @P3 LOP3.LUT R16, R16, 0x200, RZ, 0xfc, !PT ;  /* 0x0000020010103812 */ /* 0x000fe200078efcff */
[----:B------:R-:W0:Y:S01]  /*8ba0*/  SHFL.IDX PT, R165, R173, 0x1, 0x1c1f ;  /* 0x003c1f00ada57f89 */ /* 0x000e2200000e0000 */
        /* <DEDUP_REMOVED lines=8> */
[----:B------:R-:W-:Y:S01]  /*8c30*/  ISETP.GT.AND P2, PT, R181, 0x80, !P3 ;  /* 0x00000080b500780c */ /* 0x000fe20005f44270 */
[----:B0-----:R-:W-:-:S03]  /*8c40*/  IMAD.IADD R150, R178, 0x1, R165 ;  /* 0x00000001b2967824 */ /* 0x001fc600078e02a5 */
        /* <DEDUP_REMOVED lines=14> */
[----:B------:R-:W-:Y:S02]  /*8d30*/  ISETP.GE.AND P2, PT, R177, 0x8a, PT ;  /* 0x0000008ab100780c */ /* 0x000fe40003f46270 */
[----:B------:R-:W-:Y:S02]  /*8d40*/  @P3 LOP3.LUT R16, R16, 0x20, RZ, 0xfc, !PT ;  /* 0x0000002010103812 */ /* 0x000fe400078efcff */
[----:B------:R-:W-:Y:S02]  /*8d50*/  ISETP.GT.AND P3, PT, R181, 0x89, !P2 ;  /* 0x00000089b500780c */ /* 0x000fe40005764270 */
[----:B------:R-:W-:Y:S02]  /*8d60*/  LOP3.LUT R16, R16, 0xfffffffe, RZ, 0xc0, !PT ;  /* 0xfffffffe10107812 */ /* 0x000fe400078ec0ff */
        /* <DEDUP_REMOVED lines=14> */
[----:B------:R-:W-:-:S13]  /*8e50*/  ISETP.GE.AND P6, PT, R177, 0x1, PT ;  /* 0x00000001b100780c */ /* 0x000fda0003fc6270 */
[----:B------:R-:W-:Y:S02]  /*8e60*/  @P6 LOP3.LUT R16, R16, 0x1, RZ, 0xfc, !PT ;  /* 0x0000000110106812 */ /* 0x000fe400078efcff */
[----:B------:R-:W-:-:S04]  /*8e70*/  ISETP.GT.AND P6, PT, R181, RZ, !P6 ;  /* 0x000000ffb500720c */ /* 0x000fc800077c4270 */
[----:B------:R-:W-:-:S04]  /*8e80*/  ISETP.LT.OR P6, PT, R180, 0x1, P6 ;  /* 0x00000001b400780c */ /* 0x000fc800037c1670 */
[----:B------:R-:W-:Y:S01]  /*8e90*/  FSEL R163, R11, -INF , !P6 ;  /* 0xff8000000ba37808 */ /* 0x000fe20007000000 */
[----:B------:R-:W-:Y:S01]  /*8ea0*/  IMAD.IADD R11, R179, 0x1, R165 ;  /* 0x00000001b30b7824 */ /* 0x000fe200078e02a5 */
[----:B------:R-:W-:-:S13]  /*8eb0*/  ISETP.GE.AND P6, PT, R177, 0x9a, PT ;  /* 0x0000009ab100780c */ /* 0x000fda0003fc6270 */
[----:B------:R-:W-:Y:S02]  /*8ec0*/  @P6 LOP3.LUT R2, R2, 0x4, RZ, 0xfc, !PT ;  /* 0x0000000402026812 */ /* 0x000fe400078efcff */
        /* <DEDUP_REMOVED lines=17> */
.L_x_8013:
[----:B------:R-:W-:-:S05]  /*8fe0*/  IMAD.U32 R164, RZ, RZ, UR29 ;  /* 0x0000001dffa47e24 */ /* 0x000fca000f8e00ff */
[----:B------:R-:W-:-:S13]  /*8ff0*/  ISETP.NE.AND P6, PT, R164, 0x1, PT ;  /* 0x00000001a400780c */ /* 0x000fda0003fc5270 */
[----:B------:R-:W0:Y:S02]  /*9000*/  @P6 LDC.64 R88, c[0x0][0x9e8] ;  /* 0x00027a00ff586b82 */ /* 0x000e240000000a00 */
[----:B0-----:R-:W-:-:S05]  /*9010*/  @P6 IMAD.HI.U32 R88, R165, R88, RZ ;  /* 0x00000058a5586227 */ /* 0x001fca00078e00ff */
[----:B------:R-:W-:-:S07]  /*9020*/  @P6 SHF.R.U32.HI R165, RZ, R89, R88 ;  /* 0x00000059ffa56219 */ /* 0x000fce0000011658 */
.L_x_8014:
[----:B------:R-:W-:Y:S05]  /*9030*/  BSYNC B0 ;  /* 0x0000000000007941 */ /* 0x000fea0003800000 */
.L_x_8012:
[----:B------:R-:W-:-:S05]  /*9040*/  IMAD R165, R165, R164, R176 ;  /* 0x000000a4a5a57224 */ /* 0x000fca00078e02b0 */
[----:B------:R-:W-:Y:S02]  /*9050*/  VIADDMNMX R150, R165, R164, R150, PT ;  /* 0x000000a4a5967246 */ /* 0x000fe40003800196 */
[----:B------:R-:W-:-:S07]  /*9060*/  VIMNMX R11, R11, R165, !PT ;  /* 0x000000a50b0b7248 */ /* 0x000fce0007fe0100 */
.L_x_8011:
[----:B------:R-:W-:Y:S01]  /*9070*/  ISETP.GT.AND P1, PT, R11, 0x1, !P1 ;  /* 0x000000010b00780c */ /* 0x000fe20004f24270 */
[----:B------:R-:W-:Y:S01]  /*9080*/  IMAD.U32 R167, RZ, RZ, UR28 ;  /* 0x0000001cffa77e24 */ /* 0x000fe2000f8e00ff */
[----:B------:R-:W-:Y:S02]  /*9090*/  LOP3.LUT P6, RZ, R16, 0x8000000, RZ, 0xc0, !PT ;  /* 0x0800000010ff7812 */ /* 0x000fe400078cc0ff */
[----:B------:R-:W-:Y:S02]  /*90a0*/  ISETP.LT.OR P1, PT, R150, 0x2, P1 ;  /* 0x000000029600780c */ /* 0x000fe40000f21670 */
[----:B------:R-:W-:Y:S02]  /*90b0*/  FMNMX.FTZ R89, R163, R6, !PT ;  /* 0x00000006a3597209 */ /* 0x000fe40007810000 */
[----:B------:R-:W-:Y:S02]  /*90c0*/  FSEL R88, R10, -INF , !P1 ;  /* 0xff8000000a587808 */ /* 0x000fe40004800000 */
[----:B------:R-:W-:-:S02]  /*90d0*/  LOP3.LUT P1, RZ, R16, 0x2, RZ, 0xc0, !PT ;  /* 0x0000000210ff7812 */ /* 0x000fc4000782c0ff */
[----:B------:R-:W-:Y:S02]  /*90e0*/  FMNMX.FTZ R89, R152, R89, !PT ;  /* 0x0000005998597209 */ /* 0x000fe40007810000 */
[----:B------:R-:W-:Y:S02]  /*90f0*/  ISETP.GT.AND P1, PT, R11, 0x8, !P1 ;  /* 0x000000080b00780c */ /* 0x000fe40004f24270 */
[----:B------:R-:W-:Y:S02]  /*9100*/  FMNMX.FTZ R10, R154, R89, !PT ;  /* 0x000000599a0a7209 */ /* 0x000fe40007810000 */
[----:B------:R-:W-:Y:S02]  /*9110*/  ISETP.LT.OR P1, PT, R150, 0x9, P1 ;  /* 0x000000099600780c */ /* 0x000fe40000f21670 */
[----:B------:R-:W-:Y:S02]  /*9120*/  FMNMX.FTZ R89, R153, R10, !PT ;  /* 0x0000000a99597209 */ /* 0x000fe40007810000 */
[----:B------:R-:W-:-:S02]  /*9130*/  FSEL R12, R12, -INF , !P1 ;  /* 0xff8000000c0c7808 */ /* 0x000fc40004800000 */
[----:B------:R-:W-:Y:S02]  /*9140*/  LOP3.LUT P1, RZ, R16, 0x4, RZ, 0xc0, !PT ;  /* 0x0000000410ff7812 */ /* 0x000fe4000782c0ff */
[----:B------:R-:W-:Y:S02]  /*9150*/  FMNMX.FTZ R10, R156, R89, !PT ;  /* 0x000000599c0a7209 */ /* 0x000fe40007810000 */
[----:B------:R-:W-:Y:S02]  /*9160*/  ISETP.GT.AND P1, PT, R11, 0x9, !P1 ;  /* 0x000000090b00780c */ /* 0x000fe40004f24270 */
[----:B------:R-:W-:Y:S02]  /*9170*/  FMNMX.FTZ R89, R155, R10, !PT ;  /* 0x0000000a9b597209 */ /* 0x000fe40007810000 */
[----:B------:R-:W-:Y:S02]  /*9180*/  ISETP.LT.OR P1, PT, R150, 0xa, P1 ;  /* 0x0000000a9600780c */ /* 0x000fe40000f21670 */
[----:B------:R-:W-:-:S02]  /*9190*/  FMNMX.FTZ R10, R158, R89, !PT ;  /* 0x000000599e0a7209 */ /* 0x000fc40007810000 */
[----:B------:R-:W-:Y:S02]  /*91a0*/  FSEL R13, R13, -INF , !P1 ;  /* 0xff8000000d0d7808 */ /* 0x000fe40004800000 */
[----:B------:R-:W-:Y:S02]  /*91b0*/  LOP3.LUT P1, RZ, R16, 0x8, RZ, 0xc0, !PT ;  /* 0x0000000810ff7812 */ /* 0x000fe4000782c0ff */
[----:B------:R-:W-:Y:S02]  /*91c0*/  FMNMX.FTZ R89, R157, R10, !PT ;  /* 0x0000000a9d597209 */ /* 0x000fe40007810000 */
[----:B------:R-:W-:Y:S02]  /*91d0*/  ISETP.GT.AND P1, PT, R11, 0x10, !P1 ;  /* 0x000000100b00780c */ /* 0x000fe40004f24270 */
[----:B------:R-:W-:Y:S02]  /*91e0*/  FMNMX.FTZ R10, R160, R89, !PT ;  /* 0x00000059a00a7209 */ /* 0x000fe40007810000 */
[----:B------:R-:W-:-:S02]  /*91f0*/  ISETP.LT.OR P1, PT, R150, 0x11, P1 ;  /* 0x000000119600780c */ /* 0x000fc40000f21670 */
[----:B------:R-:W-:Y:S02]  /*9200*/  FMNMX.FTZ R89, R159, R10, !PT ;  /* 0x0000000a9f597209 */ /* 0x000fe40007810000 */
[----:B------:R-:W-:Y:S02]  /*9210*/  FSEL R14, R14, -INF , !P1 ;  /* 0xff8000000e0e7808 */ /* 0x000fe40004800000 */
[----:B------:R-:W-:Y:S02]  /*9220*/  LOP3.LUT P1, RZ, R16, 0x10, RZ, 0xc0, !PT ;  /* 0x0000001010ff7812 */ /* 0x000fe4000782c0ff */
[----:B------:R-:W-:Y:S02]  /*9230*/  FMNMX.FTZ R10, R162, R89, !PT ;  /* 0x00000059a20a7209 */ /* 0x000fe40007810000 */
[----:B------:R-:W-:Y:S02]  /*9240*/  ISETP.GT.AND P1, PT, R11, 0x11, !P1 ;  /* 0x000000110b00780c */ /* 0x000fe40004f24270 */
[----:B------:R-:W-:-:S02]  /*9250*/  FMNMX.FTZ R89, R161, R10, !PT ;  /* 0x0000000aa1597209 */ /* 0x000fc40007810000 */
[----:B------:R-:W-:Y:S02]  /*9260*/  ISETP.LT.OR P1, PT, R150, 0x12, P1 ;  /* 0x000000129600780c */ /* 0x000fe40000f21670 */
[----:B------:R-:W-:Y:S02]  /*9270*/  FMNMX.FTZ R10, R98, R89, !PT ;  /* 0x00000059620a7209 */ /* 0x000fe40007810000 */
[----:B------:R-:W-:Y:S02]  /*9280*/  FSEL R15, R15, -INF , !P1 ;  /* 0xff8000000f0f7808 */ /* 0x000fe40004800000 */
[----:B------:R-:W-:Y:S02]  /*9290*/  LOP3.LUT P1, RZ, R2, 0x2, RZ, 0xc0, !PT ;  /* 0x0000000202ff7812 */ /* 0x000fe4000782c0ff */
[----:B------:R-:W-:Y:S02]  /*92a0*/  FMNMX.FTZ R89, R99, R10, !PT ;  /* 0x0000000a63597209 */ /* 0x000fe40007810000 */
[----:B------:R-:W-:-:S02]  /*92b0*/  ISETP.GT.AND P1, PT, R11, 0x18, !P1 ;  /* 0x000000180b00780c */ /* 0x000fc40004f24270 */
[----:B------:R-:W-:Y:S02]  /*92c0*/  FMNMX.FTZ R10, R100, R89, !PT ;  /* 0x00000059640a7209 */ /* 0x000fe40007810000 */
[----:B------:R-:W-:Y:S02]  /*92d0*/  ISETP.LT.OR P1, PT, R150, 0x19, P1 ;  /* 0x000000199600780c */ /* 0x000fe40000f21670 */
[----:B------:R-:W-:Y:S02]  /*92e0*/  FMNMX.FTZ R89, R101, R10, !PT ;  /* 0x0000000a65597209 */ /* 0x000fe40007810000 */
[----:B------:R-:W-:Y:S02]  /*92f0*/  FSEL R20, R20, -INF , !P1 ;  /* 0xff80000014147808 */ /* 0x000fe40004800000 */
[----:B------:R-:W-:Y:S02]  /*9300*/  LOP3.LUT P1, RZ, R2, 0x1, RZ, 0xc0, !PT ;  /* 0x0000000102ff7812 */ /* 0x000fe4000782c0ff */
[----:B------:R-:W-:-:S02]  /*9310*/  FMNMX.FTZ R10, R102, R89, !PT ;  /* 0x00000059660a7209 */ /* 0x000fc40007810000 */
[----:B------:R-:W-:Y:S02]  /*9320*/  ISETP.GT.AND P1, PT, R11, 0x19, !P1 ;  /* 0x000000190b00780c */ /* 0x000fe40004f24270 */
[----:B------:R-:W-:Y:S02]  /*9330*/  FMNMX.FTZ R10, R103, R10, !PT ;  /* 0x0000000a670a7209 */ /* 0x000fe40007810000 */
        /* <DEDUP_REMOVED lines=31> */
[----:B------:R-:W-:Y:S02]  /*9530*/  ISETP.GT.AND P1, PT, R11, 0x30, !P6 ;  /* 0x000000300b00780c */ /* 0x000fe40007724270 */
[----:B------:R-:W-:Y:S02]  /*9540*/  LOP3.LUT P6, RZ, R16, 0x10000, RZ, 0xc0, !PT ;  /* 0x0001000010ff7812 */ /* 0x000fe400078cc0ff */
        /* <DEDUP_REMOVED lines=13> */
[----:B------:R-:W-:Y:S02]  /*9620*/  ISETP.GT.AND P2, PT, R11, 0x89, !P2 ;  /* 0x000000890b00780c */ /* 0x000fe40005744270 */
[----:B------:R-:W-:Y:S02]  /*9630*/  ISETP.LT.OR P1, PT, R150, 0x39, P1 ;  /* 0x000000399600780c */ /* 0x000fe40000f21670 */
[----:B------:R-:W-:Y:S02]  /*9640*/  FMNMX.FTZ R10, R132, R89, !PT ;  /* 0x00000059840a7209 */ /* 0x000fe40007810000 */
[----:B------:R-:W-:Y:S02]  /*9650*/  FSEL R142, R142, -INF , !P1 ;  /* 0xff8000008e8e7808 */ /* 0x000fe40004800000 */
[----:B------:R-:W-:Y:S02]  /*9660*/  LOP3.LUT P1, RZ, R16, 0x1000000, RZ, 0xc0, !PT ;  /* 0x0100000010ff7812 */ /* 0x000fe4000782c0ff */
[----:B------:R-:W-:-:S02]  /*9670*/  ISETP.LT.OR P2, PT, R150, 0x8a, P2 ;  /* 0x0000008a9600780c */ /* 0x000fc40001741670 */
[C---:B------:R-:W-:Y:S02]  /*9680*/  ISETP.GT.AND P1, PT, R11.reuse, 0x39, !P1 ;  /* 0x000000390b00780c */ /* 0x040fe40004f24270 */
[----:B------:R-:W-:Y:S02]  /*9690*/  ISETP.GT.AND P3, PT, R11, 0x90, !P3 ;  /* 0x000000900b00780c */ /* 0x000fe40005f64270 */
[----:B------:R-:W-:Y:S02]  /*96a0*/  ISETP.LT.OR P1, PT, R150, 0x3a, P1 ;  /* 0x0000003a9600780c */ /* 0x000fe40000f21670 */
[----:B------:R-:W-:Y:S02]  /*96b0*/  FMNMX.FTZ R89, R131, R10, !PT ;  /* 0x0000000a83597209 */ /* 0x000fe40007810000 */
[----:B------:R-:W-:Y:S02]  /*96c0*/  FSEL R143, R143, -INF , !P1 ;  /* 0xff8000008f8f7808 */ /* 0x000fe40004800000 */
[----:B------:R-:W-:-:S02]  /*96d0*/  LOP3.LUT P1, RZ, R16, 0x800000, RZ, 0xc0, !PT ;  /* 0x0080000010ff7812 */ /* 0x000fc4000782c0ff */
[----:B------:R-:W-:Y:S02]  /*96e0*/  FSEL R93, R93, -INF , !P2 ;  /* 0xff8000005d5d7808 */ /* 0x000fe40005000000 */
[C---:B------:R-:W-:Y:S02]  /*96f0*/  ISETP.GT.AND P1, PT, R11.reuse, 0x40, !P1 ;  /* 0x000000400b00780c */ /* 0x040fe40004f24270 */
[C---:B------:R-:W-:Y:S02]  /*9700*/  ISETP.LT.OR P3, PT, R150.reuse, 0x91, P3 ;  /* 0x000000919600780c */ /* 0x040fe40001f61670 */
[----:B------:R-:W-:Y:S02]  /*9710*/  ISETP.LT.OR P1, PT, R150, 0x41, P1 ;  /* 0x000000419600780c */ /* 0x000fe40000f21670 */
[----:B------:R-:W-:Y:S02]  /*9720*/  ISETP.GT.AND P4, PT, R11, 0x91, !P4 ;  /* 0x000000910b00780c */ /* 0x000fe40006784270 */
[----:B------:R-:W-:-:S02]  /*9730*/  FSEL R120, R120, -INF , !P1 ;  /* 0xff80000078787808 */ /* 0x000fc40004800000 */
[----:B------:R-:W-:Y:S02]  /*9740*/  LOP3.LUT P1, RZ, R16, 0x400000, RZ, 0xc0, !PT ;  /* 0x0040000010ff7812 */ /* 0x000fe4000782c0ff */
[----:B------:R-:W-:Y:S02]  /*9750*/  FMNMX.FTZ R10, R130, R89, !PT ;  /* 0x00000059820a7209 */ /* 0x000fe40007810000 */
[----:B------:R-:W-:Y:S02]  /*9760*/  ISETP.GT.AND P1, PT, R11, 0x41, !P1 ;  /* 0x000000410b00780c */ /* 0x000fe40004f24270 */
[----:B------:R-:W-:Y:S02]  /*9770*/  FSEL R95, R95, -INF , !P3 ;  /* 0xff8000005f5f7808 */ /* 0x000fe40005800000 */
[----:B------:R-:W-:Y:S02]  /*9780*/  ISETP.LT.OR P1, PT, R150, 0x42, P1 ;  /* 0x000000429600780c */ /* 0x000fe40000f21670 */
[----:B------:R-:W-:-:S02]  /*9790*/  ISETP.GT.AND P5, PT, R11, 0x98, !P5 ;  /* 0x000000980b00780c */ /* 0x000fc40006fa4270 */
[----:B------:R-:W-:Y:S02]  /*97a0*/  FSEL R121, R121, -INF , !P1 ;  /* 0xff80000079797808 */ /* 0x000fe40004800000 */
[----:B------:R-:W-:Y:S02]  /*97b0*/  LOP3.LUT P1, RZ, R16, 0x200000, RZ, 0xc0, !PT ;  /* 0x0020000010ff7812 */ /* 0x000fe4000782c0ff */
[C---:B------:R-:W-:Y:S02]  /*97c0*/  ISETP.LT.OR P4, PT, R150.reuse, 0x92, P4 ;  /* 0x000000929600780c */ /* 0x040fe40002781670 */
[----:B------:R-:W-:Y:S02]  /*97d0*/  ISETP.GT.AND P1, PT, R11, 0x48, !P1 ;  /* 0x000000480b00780c */ /* 0x000fe40004f24270 */
[----:B------:R-:W-:Y:S02]  /*97e0*/  FMNMX.FTZ R89, R151, R10, !PT ;  /* 0x0000000a97597209 */ /* 0x000fe40007810000 */
[----:B------:R-:W-:-:S02]  /*97f0*/  ISETP.LT.OR P1, PT, R150, 0x49, P1 ;  /* 0x000000499600780c */ /* 0x000fc40000f21670 */
[----:B------:R-:W-:Y:S01]  /*9800*/  ISETP.LT.OR P5, PT, R150, 0x99, P5 ;  /* 0x000000999600780c */ /* 0x000fe20002fa1670 */
[----:B------:R-:W0:Y:S01]  /*9810*/  SHFL.BFLY PT, R10, R89, 0x2, 0x1f ;  /* 0x0c401f00590a7f89 */ /* 0x000e2200000e0000 */
[----:B------:R-:W-:Y:S02]  /*9820*/  FSEL R122, R122, -INF , !P1 ;  /* 0xff8000007a7a7808 */ /* 0x000fe40004800000 */
[----:B------:R-:W-:Y:S02]  /*9830*/  LOP3.LUT P1, RZ, R16, 0x100000, RZ, 0xc0, !PT ;  /* 0x0010000010ff7812 */ /* 0x000fe4000782c0ff */
[----:B------:R-:W-:Y:S02]  /*9840*/  FSEL R94, R94, -INF , !P4 ;  /* 0xff8000005e5e7808 */ /* 0x000fe40006000000 */
[----:B------:R-:W-:Y:S02]  /*9850*/  ISETP.GT.AND P1, PT, R11, 0x49, !P1 ;  /* 0x000000490b00780c */ /* 0x000fe40004f24270 */
[----:B------:R-:W-:-:S02]  /*9860*/  FSEL R96, R96, -INF , !P5 ;  /* 0xff80000060607808 */ /* 0x000fc40006800000 */
[----:B------:R-:W-:-:S04]  /*9870*/  ISETP.LT.OR P1, PT, R150, 0x4a, P1 ;  /* 0x0000004a9600780c */ /* 0x000fc80000f21670 */
[----:B------:R-:W-:Y:S02]  /*9880*/  FSEL R123, R123, -INF , !P1 ;  /* 0xff8000007b7b7808 */ /* 0x000fe40004800000 */
[----:B------:R-:W-:-:S04]  /*9890*/  LOP3.LUT P1, RZ, R16, 0x80000, RZ, 0xc0, !PT ;  /* 0x0008000010ff7812 */ /* 0x000fc8000782c0ff */
[----:B------:R-:W-:Y:S02]  /*98a0*/  ISETP.GT.AND P1, PT, R11, 0x50, !P1 ;  /* 0x000000500b00780c */ /* 0x000fe40004f24270 */
[----:B0-----:R-:W-:Y:S02]  /*98b0*/  FMNMX.FTZ R165, R89, R10, !PT ;  /* 0x0000000a59a57209 */ /* 0x001fe40007810000 */
[----:B------:R-:W-:-:S03]  /*98c0*/  ISETP.LT.OR P1, PT, R150, 0x51, P1 ;  /* 0x000000519600780c */ /* 0x000fc60000f21670 */
[----:B------:R-:W0:Y:S01]  /*98d0*/  SHFL.BFLY PT, R10, R165, 0x1, 0x1f ;  /* 0x0c201f00a50a7f89 */ /* 0x000e2200000e0000 */
[----:B------:R-:W-:Y:S02]  /*98e0*/  FSEL R124, R124, -INF , !P1 ;  /* 0xff8000007c7c7808 */ /* 0x000fe40004800000 */
[----:B------:R-:W-:-:S04]  /*98f0*/  LOP3.LUT P1, RZ, R16, 0x40000, RZ, 0xc0, !PT ;  /* 0x0004000010ff7812 */ /* 0x000fc8000782c0ff */
[----:B------:R-:W-:-:S04]  /*9900*/  ISETP.GT.AND P1, PT, R11, 0x51, !P1 ;  /* 0x000000510b00780c */ /* 0x000fc80004f24270 */
[----:B------:R-:W-:-:S04]  /*9910*/  ISETP.LT.OR P1, PT, R150, 0x52, P1 ;  /* 0x000000529600780c */ /* 0x000fc80000f21670 */
[----:B------:R-:W-:Y:S02]  /*9920*/  FSEL R125, R125, -INF , !P1 ;  /* 0xff8000007d7d7808 */ /* 0x000fe40004800000 */
[----:B------:R-:W-:-:S04]  /*9930*/  LOP3.LUT P1, RZ, R16, 0x20000, RZ, 0xc0, !PT ;  /* 0x0002000010ff7812 */ /* 0x000fc8000782c0ff */
[----:B------:R-:W-:Y:S02]  /*9940*/  ISETP.GT.AND P1, PT, R11, 0x58, !P1 ;  /* 0x000000580b00780c */ /* 0x000fe40004f24270 */
[----:B0-----:R-:W-:Y:S02]  /*9950*/  FMNMX.FTZ R10, R165, R10, !PT ;  /* 0x0000000aa50a7209 */ /* 0x001fe40007810000 */
[----:B------:R-:W-:-:S03]  /*9960*/  ISETP.LT.OR P1, PT, R150, 0x59, P1 ;  /* 0x000000599600780c */ /* 0x000fc60000f21670 */
[----:B------:R-:W-:Y:S01]  /*9970*/  FFMA.FTZ R166, R10, R167, -8 ;  /* 0xc10000000aa67423 */ /* 0x000fe200000100a7 */
[----:B------:R-:W-:Y:S02]  /*9980*/  FSEL R126, R126, -INF , !P1 ;  /* 0xff8000007e7e7808 */ /* 0x000fe40004800000 */
[----:B------:R-:W-:Y:S02]  /*9990*/  ISETP.GT.AND P1, PT, R11, 0x59, !P6 ;  /* 0x000000590b00780c */ /* 0x000fe40007724270 */
[----:B------:R-:W-:Y:S02]  /*99a0*/  LOP3.LUT P6, RZ, R16, 0x20, RZ, 0xc0, !PT ;  /* 0x0000002010ff7812 */ /* 0x000fe400078cc0ff */
[----:B------:R-:W-:-:S04]  /*99b0*/  ISETP.LT.OR P1, PT, R150, 0x5a, P1 ;  /* 0x0000005a9600780c */ /* 0x000fc80000f21670 */
[----:B------:R-:W-:Y:S02]  /*99c0*/  FSEL R127, R127, -INF , !P1 ;  /* 0xff8000007f7f7808 */ /* 0x000fe40004800000 */
[----:B------:R-:W-:-:S04]  /*99d0*/  LOP3.LUT P1, RZ, R16, 0x8000, RZ, 0xc0, !PT ;  /* 0x0000800010ff7812 */ /* 0x000fc8000782c0ff */
[----:B------:R-:W-:-:S04]  /*99e0*/  ISETP.GT.AND P1, PT, R11, 0x60, !P1 ;  /* 0x000000600b00780c */ /* 0x000fc80004f24270 */
        /* <DEDUP_REMOVED lines=38> */
[----:B------:R-:W-:Y:S02]  /*9c50*/  ISETP.GT.AND P1, PT, R11, 0x88, !P6 ;  /* 0x000000880b00780c */ /* 0x000fe40007724270 */
[----:B------:R-:W-:Y:S02]  /*9c60*/  LOP3.LUT P6, RZ, R16, 0x1, RZ, 0xc0, !PT ;  /* 0x0000000110ff7812 */ /* 0x000fe400078cc0ff */
[----:B------:R-:W-:-:S04]  /*9c70*/  ISETP.LT.OR P1, PT, R150, 0x89, P1 ;  /* 0x000000899600780c */ /* 0x000fc80000f21670 */
[----:B------:R-:W-:Y:S02]  /*9c80*/  FSEL R92, R92, -INF , !P1 ;  /* 0xff8000005c5c7808 */ /* 0x000fe40004800000 */
[C---:B------:R-:W-:Y:S02]  /*9c90*/  ISETP.GT.AND P1, PT, R11.reuse, RZ, !P6 ;  /* 0x000000ff0b00720c */ /* 0x040fe40007724270 */
[----:B------:R-:W-:Y:S02]  /*9ca0*/  LOP3.LUT P6, RZ, R2, 0x4, RZ, 0xc0, !PT ;  /* 0x0000000402ff7812 */ /* 0x000fe400078cc0ff */
[----:B------:R-:W-:Y:S02]  /*9cb0*/  ISETP.LT.OR P1, PT, R150, 0x1, P1 ;  /* 0x000000019600780c */ /* 0x000fe40000f21670 */
[----:B------:R-:W-:Y:S02]  /*9cc0*/  ISETP.GT.AND P2, PT, R11, 0x99, !P6 ;  /* 0x000000990b00780c */ /* 0x000fe40007744270 */
[----:B------:R-:W-:-:S02]  /*9cd0*/  FSEL R164, R9, -INF , !P1 ;  /* 0xff80000009a47808 */ /* 0x000fc40004800000 */
[----:B------:R-:W-:Y:S02]  /*9ce0*/  ISETP.LT.OR P2, PT, R150, 0x9a, P2 ;  /* 0x0000009a9600780c */ /* 0x000fe40001741670 */
[----:B------:R-:W-:Y:S02]  /*9cf0*/  FMNMX.FTZ R9, R164, R7, !PT ;  /* 0x00000007a4097209 */ /* 0x000fe40007810000 */
[----:B------:R-:W-:Y:S02]  /*9d00*/  FSEL R97, R97, -INF , !P2 ;  /* 0xff80000061617808 */ /* 0x000fe40005000000 */
[----:B------:R-:W-:Y:S02]  /*9d10*/  FMNMX.FTZ R9, R88, R9, !PT ;  /* 0x0000000958097209 */ /* 0x000fe40007810000 */
[----:B------:R-:W-:Y:S02]  /*9d20*/  FSETP.NEU.FTZ.AND P1, PT, R10, -INF , PT ;  /* 0xff8000000a00780b */ /* 0x000fe40003f3d000 */
[----:B------:R-:W-:-:S02]  /*9d30*/  FMNMX.FTZ R168, R12, R9, !PT ;  /* 0x000000090ca87209 */ /* 0x000fc40007810000 */
[----:B------:R-:W-:Y:S02]  /*9d40*/  FSEL R166, R166, RZ, P1 ;  /* 0x000000ffa6a67208 */ /* 0x000fe40000800000 */
[----:B------:R-:W-:-:S03]  /*9d50*/  FMNMX.FTZ R9, R13, R168, !PT ;  /* 0x000000a80d097209 */ /* 0x000fc60007810000 */
[--C-:B------:R-:W-:Y:S01]  /*9d60*/  FFMA.FTZ R11, R129, UR28, -R166.reuse ;  /* 0x0000001c810b7c23 */ /* 0x100fe200080108a6 */
[----:B------:R-:W-:Y:S01]  /*9d70*/  FMNMX.FTZ R168, R14, R9, !PT ;  /* 0x000000090ea87209 */ /* 0x000fe20007810000 */
[--C-:B------:R-:W-:Y:S01]  /*9d80*/  FFMA.FTZ R129, R148, UR28, -R166.reuse ;  /* 0x0000001c94817c23 */ /* 0x100fe200080108a6 */
[----:B------:R-:W-:-:S01]  /*9d90*/  FFMA.FTZ R150, R149, UR28, -R166 ;  /* 0x0000001c95967c23 */ /* 0x000fc200080108a6 */
[--C-:B------:R-:W-:Y:S01]  /*9da0*/  FFMA.FTZ R148, R147, UR28, -R166.reuse ;  /* 0x0000001c93947c23 */ /* 0x100fe200080108a6 */
[----:B------:R-:W-:Y:S01]  /*9db0*/  FMNMX.FTZ R9, R15, R168, !PT ;  /* 0x000000a80f097209 */ /* 0x000fe20007810000 */
[--C-:B------:R-:W-:Y:S01]  /*9dc0*/  FFMA.FTZ R89, R163, UR28, -R166.reuse ;  /* 0x0000001ca3597c23 */ /* 0x100fe200080108a6 */
[----:B------:R-:W-:Y:S01]  /*9dd0*/  FSEL R147, R10, RZ, P1 ;  /* 0x000000ff0a937208 */ /* 0x000fe20000800000 */
        /* <DEDUP_REMOVED lines=46> */
[----:B------:R-:W-:Y:S01]  /*a0c0*/  FFMA.FTZ R166, R151, UR28, -R166 ;  /* 0x0000001c97a67c23 */ /* 0x000fe200080108a6 */
[----:B------:R-:W-:-:S01]  /*a0d0*/  FADD.FTZ R6, -R147, R6 ;  /* 0x0000000693067221 */ /* 0x000fc20000010100 */
[----:B------:R-:W-:Y:S01]  /*a0e0*/  MUFU.EX2 R89, R89 ;  /* 0x0000005900597308 */ /* 0x000fe20000000800 */
[----:B------:R-:W-:-:S02]  /*a0f0*/  FMNMX.FTZ R168, R122, R9, !PT ;  /* 0x000000097aa87209 */ /* 0x000fc40007810000 */
[----:B------:R-:W-:Y:S02]  /*a100*/  FMUL.FTZ R6, R6, UR28 ;  /* 0x0000001c06067c20 */ /* 0x000fe40008410000 */
[----:B------:R-:W-:-:S03]  /*a110*/  FMNMX.FTZ R9, R123, R168, !PT ;  /* 0x000000a87b097209 */ /* 0x000fc60007810000 */
[----:B------:R-:W-:Y:S01]  /*a120*/  MUFU.EX2 R152, R152 ;  /* 0x0000009800987308 */ /* 0x000fe20000000800 */
[----:B------:R-:W-:-:S04]  /*a130*/  FMNMX.FTZ R168, R124, R9, !PT ;  /* 0x000000097ca87209 */ /* 0x000fc80007810000 */
[----:B------:R-:W-:-:S03]  /*a140*/  FMNMX.FTZ R9, R125, R168, !PT ;  /* 0x000000a87d097209 */ /* 0x000fc60007810000 */
[----:B------:R-:W0:Y:S01]  /*a150*/  MUFU.EX2 R6, R6 ;  /* 0x0000000600067308 */ /* 0x000e220000000800 */
[----:B------:R-:W-:-:S04]  /*a160*/  FMNMX.FTZ R168, R126, R9, !PT ;  /* 0x000000097ea87209 */ /* 0x000fc80007810000 */
[----:B------:R-:W-:-:S03]  /*a170*/  FMNMX.FTZ R9, R127, R168, !PT ;  /* 0x000000a87f097209 */ /* 0x000fc60007810000 */
[----:B------:R-:W-:Y:S01]  /*a180*/  MUFU.EX2 R154, R154 ;  /* 0x0000009a009a7308 */ /* 0x000fe20000000800 */
[----:B------:R-:W-:-:S04]  /*a190*/  FMNMX.FTZ R168, R104, R9, !PT ;  /* 0x0000000968a87209 */ /* 0x000fc80007810000 */
[----:B------:R-:W-:-:S03]  /*a1a0*/  FMNMX.FTZ R9, R105, R168, !PT ;  /* 0x000000a869097209 */ /* 0x000fc60007810000 */
[----:B------:R-:W-:Y:S01]  /*a1b0*/  MUFU.EX2 R153, R153 ;  /* 0x0000009900997308 */ /* 0x000fe20000000800 */
[----:B------:R-:W-:Y:S01]  /*a1c0*/  FMNMX.FTZ R168, R106, R9, !PT ;  /* 0x000000096aa87209 */ /* 0x000fe20007810000 */
[----:B0-----:R-:W-:-:S03]  /*a1d0*/  FFMA.FTZ R167, R6, R4, R89 ;  /* 0x0000000406a77223 */ /* 0x001fc60000010059 */
[----:B------:R-:W-:Y:S01]  /*a1e0*/  FMNMX.FTZ R9, R107, R168, !PT ;  /* 0x000000a86b097209 */ /* 0x000fe20007810000 */
[----:B------:R-:W-:-:S02]  /*a1f0*/  FADD.FTZ R167, R152, R167 ;  /* 0x000000a798a77221 */ /* 0x000fc40000010000 */
        /* <DEDUP_REMOVED lines=40> */
[----:B------:R-:W-:Y:S01]  /*a480*/  FSEL R142, R9, RZ, P1 ;  /* 0x000000ff098e7208 */ /* 0x000fe20000800000 */
[----:B------:R-:W-:-:S01]  /*a490*/  FFMA.FTZ R164, R164, UR28, -R149 ;  /* 0x0000001ca4a47c23 */ /* 0x000fc20008010895 */
[--C-:B------:R-:W-:Y:S01]  /*a4a0*/  FFMA.FTZ R12, R12, UR28, -R149.reuse ;  /* 0x0000001c0c0c7c23 */ /* 0x100fe20008010895 */
[----:B------:R-:W-:Y:S01]  /*a4b0*/  MUFU.EX2 R151, R151 ;  /* 0x0000009700977308 */ /* 0x000fe20000000800 */
[----:B------:R-:W-:-:S01]  /*a4c0*/  FFMA.FTZ R13, R13, UR28, -R149 ;  /* 0x0000001c0d0d7c23 */ /* 0x000fc20008010895 */
[----:B------:R-:W-:Y:S01]  /*a4d0*/  FADD.FTZ R142, -R142, R7 ;  /* 0x000000078e8e7221 */ /* 0x000fe20000010100 */
[----:B------:R-:W-:-:S01]  /*a4e0*/  FFMA.FTZ R14, R14, UR28, -R149 ;  /* 0x0000001c0e0e7c23 */ /* 0x000fc20008010895 */
[--C-:B------:R-:W-:Y:S01]  /*a4f0*/  FFMA.FTZ R15, R15, UR28, -R149.reuse ;  /* 0x0000001c0f0f7c23 */ /* 0x100fe20008010895 */
[----:B------:R-:W-:-:S01]  /*a500*/  FFMA.FTZ R20, R20, UR28, -R149 ;  /* 0x0000001c14147c23 */ /* 0x000fc20008010895 */
[----:B------:R-:W-:Y:S01]  /*a510*/  FMUL.FTZ R142, R142, UR28 ;  /* 0x0000001c8e8e7c20 */ /* 0x000fe20008410000 */
        /* <DEDUP_REMOVED lines=31> */
[----:B------:R-:W-:Y:S01]  /*a710*/  FADD.FTZ R4, R154, R167 ;  /* 0x000000a79a047221 */ /* 0x000fe20000010000 */
[----:B------:R-:W-:-:S01]  /*a720*/  FFMA.FTZ R96, R96, UR28, -R149 ;  /* 0x0000001c60607c23 */ /* 0x000fc20008010895 */
[----:B------:R-:W0:Y:S01]  /*a730*/  MUFU.EX2 R14, R14 ;  /* 0x0000000e000e7308 */ /* 0x000e220000000800 */
[----:B-1----:R-:W-:-:S01]  /*a740*/  FADD.FTZ R142, R12, R3 ;  /* 0x000000030c8e7221 */ /* 0x002fc20000010000 */
[----:B------:R-:W-:Y:S01]  /*a750*/  FADD.FTZ R3, R153, R4 ;  /* 0x0000000499037221 */ /* 0x000fe20000010000 */
[----:B------:R-:W-:-:S03]  /*a760*/  FFMA.FTZ R97, R97, UR28, -R149 ;  /* 0x0000001c61617c23 */ /* 0x000fc60008010895 */
        /* <DEDUP_REMOVED lines=78> */
[----:B------:R-:W-:-:S06]  /*ac50*/  FFMA.FTZ R92, R95, UR28, -R149 ;  /* 0x0000001c5f5c7c23 */ /* 0x000fcc0008010895 */
        /* <DEDUP_REMOVED lines=35> */
[----:B------:R-:W2:Y:S01]  /*ae90*/  MUFU.EX2 R132, R132 ;  /* 0x0000008400847308 */ /* 0x000ea20000000800 */
[----:B0-----:R-:W-:-:S07]  /*aea0*/  FADD.FTZ R3, R133, R4 ;  /* 0x0000000485037221 */ /* 0x001fce0000010000 */
[----:B------:R-:W0:Y:S01]  /*aeb0*/  MUFU.EX2 R92, R92 ;  /* 0x0000005c005c7308 */ /* 0x000e220000000800 */
[----:B-1----:R-:W-:-:S07]  /*aec0*/  FADD.FTZ R95, R166, R142 ;  /* 0x0000008ea65f7221 */ /* 0x002fce0000010000 */
[----:B------:R-:W1:Y:S01]  /*aed0*/  MUFU.EX2 R131, R131 ;  /* 0x0000008300837308 */ /* 0x000e620000000800 */
[----:B--2---:R-:W-:-:S07]  /*aee0*/  FADD.FTZ R4, R132, R3 ;  /* 0x0000000384047221 */ /* 0x004fce0000010000 */
[----:B------:R0:W2:Y:S08]  /*aef0*/  MUFU.EX2 R93, R94 ;  /* 0x0000005e005d7308 */ /* 0x0000b00000000800 */
[----:B------:R-:W3:Y:S01]  /*af00*/  MUFU.EX2 R130, R130 ;  /* 0x0000008200827308 */ /* 0x000ee20000000800 */
[----:B0-----:R-:W-:-:S01]  /*af10*/  FADD.FTZ R94, R92, R95 ;  /* 0x0000005f5c5e7221 */ /* 0x001fc20000010000 */
[----:B-1----:R-:W-:-:S06]  /*af20*/  FADD.FTZ R3, R131, R4 ;  /* 0x0000000483037221 */ /* 0x002fcc0000010000 */
[----:B------:R-:W0:Y:S01]  /*af30*/  MUFU.EX2 R165, R96 ;  /* 0x0000006000a57308 */ /* 0x000e220000000800 */
[----:B--2---:R-:W-:-:S07]  /*af40*/  FADD.FTZ R94, R93, R94 ;  /* 0x0000005e5d5e7221 */ /* 0x004fce0000010000 */
[----:B------:R-:W1:Y:S01]  /*af50*/  MUFU.EX2 R97, R97 ;  /* 0x0000006100617308 */ /* 0x000e620000000800 */
[----:B---3--:R-:W-:-:S04]  /*af60*/  FADD.FTZ R4, R130, R3 ;  /* 0x0000000382047221 */ /* 0x008fc80000010000 */
[----:B------:R-:W-:Y:S01]  /*af70*/  FADD.FTZ R4, R147, R4 ;  /* 0x0000000493047221 */ /* 0x000fe20000010000 */
[----:B0-----:R-:W-:-:S04]  /*af80*/  FADD.FTZ R94, R165, R94 ;  /* 0x0000005ea55e7221 */ /* 0x001fc80000010000 */
[----:B-1----:R-:W-:Y:S01]  /*af90*/  FADD.FTZ R3, R97, R94 ;  /* 0x0000005e61037221 */ /* 0x002fe20000010000 */
[----:B------:R-:W-:Y:S06]  /*afa0*/  @!P0 BRA `(.L_x_8015) ;  /* 0x0000000000048947 */ /* 0x000fec0003800000 */
[----:B------:R-:W-:Y:S01]  /*afb0*/  BPT.TRAP 0x1 ;  /* 0x000000040000795c */ /* 0x000fe20000300000 */
.L_x_8015:
        /* <DEDUP_REMOVED lines=115> */
.L_x_7997:
[----:B------:R-:W-:Y:S01]  /*b6f0*/  ISETP.NE.AND P2, PT, R191, 0x1, PT ;  /* 0x00000001bf00780c */ /* 0x000fe20003f45270 */
[----:B------:R-:W-:Y:S01]  /*b700*/  UIADD3 UR6, UR37, 0x7f, URZ ;  /* 0x0000007f25067890 */ /* 0x000fe2000fffe03f */
[----:B------:R-:W-:Y:S02]  /*b710*/  IADD3 R7, R17, 0x1, -R90 ;  /* 0x0000000111077810 */ /* 0x000fe40007ffe85a */
[----:B------:R-:W-:-:S09]  /*b720*/  LOP3.LUT P1, RZ, R2, 0x8, RZ, 0xc0, !PT ;  /* 0x0000000802ff7812 */ /* 0x000fd2000782c0ff */
[----:B------:R-:W0:Y:S08]  /*b730*/  @P2 LDC R6, c[0x0][0x44c] ;  /* 0x00011300ff062b82 */ /* 0x000e300000000800 */
[----:B------:R-:W1:Y:S01]  /*b740*/  @P2 LDC R12, c[0x0][0x450] ;  /* 0x00011400ff0c2b82 */ /* 0x000e620000000800 */
[----:B0-----:R-:W-:-:S04]  /*b750*/  @P2 IMAD.HI.U32 R11, R6, UR6, RZ ;  /* 0x00000006060b2c27 */ /* 0x001fc8000f8e00ff */
[----:B------:R-:W-:Y:S01]  /*b760*/  IMAD.U32 R6, RZ, RZ, UR6 ;  /* 0x00000006ff067e24 */ /* 0x000fe2000f8e00ff */
[----:B-1----:R-:W-:-:S05]  /*b770*/  @P2 SHF.R.U32.HI R6, RZ, R12, R11 ;  /* 0x0000000cff062219 */ /* 0x002fca000001160b */
[----:B------:R-:W-:-:S04]  /*b780*/  IMAD.IADD R6, R7, 0x1, R6 ;  /* 0x0000000107067824 */ /* 0x000fc800078e0206 */
[----:B------:R-:W-:-:S05]  /*b790*/  VIADD R7, R6, -UR30 ;  /* 0x8000001e06077c36 */ /* 0x000fca0008000000 */
[----:B------:R-:W-:Y:S01]  /*b7a0*/  R2UR UR11, R7 ;  /* 0x00000000070b72ca */ /* 0x000fe200000e0000 */
[----:B------:R-:W-:-:S14]  /*b7b0*/  @!P1 BRA `(.L_x_8017) ;  /* 0x0000000000509947 */ /* 0x000fdc0003800000 */
[----:B------:R-:W-:-:S13]  /*b7c0*/  R2UR UR10, R6 ;  /* 0x00000000060a72ca */ /* 0x000fda00000e0000 */
        /* <DEDUP_REMOVED lines=11> */
.L_x_8018:
[----:B------:R-:W-:Y:S02]  /*b880*/  ULDC UR14, c[0x0][0x9e4] ;  /* 0x00027900000e7ab9 */ /* 0x000fe40000000800 */
[----:B------:R-:W-:-:S11]  /*b890*/  UISETP.NE.AND UP0, UPT, UR14, 0x1, UPT ;  /* 0x000000010e00788c */ /* 0x000fd6000bf05270 */
[----:B------:R-:W-:Y:S02]  /*b8a0*/  @UP0 ULDC.64 UR18, c[0x0][0x9e8] ;  /* 0x00027a0000120ab9 */ /* 0x000fe40000000a00 */
[----:B------:R-:W-:-:S04]  /*b8b0*/  UIMAD.WIDE.U32 UR6, UR10, UR18, URZ ;  /* 0x000000120a0672a5 */ /* 0x000fc8000f8e003f */
[----:B------:R-:W-:-:S12]  /*b8c0*/  @UP0 USHF.R.U32.HI UR10, URZ, UR19, UR7 ;  /* 0x000000133f0a0299 */ /* 0x000fd80008011607 */
.L_x_8019:
[----:B------:R-:W-:-:S04]  /*b8d0*/  UIMAD UR10, UR10, UR14, URZ ;  /* 0x0000000e0a0a72a4 */ /* 0x000fc8000f8e023f */
[----:B------:R-:W-:-:S04]  /*b8e0*/  UISETP.LT.AND UP0, UPT, UR11, UR10, UPT ;  /* 0x0000000a0b00728c */ /* 0x000fc8000bf01270 */
[----:B------:R-:W-:-:S12]  /*b8f0*/  USEL UR11, UR11, UR10, !UP0 ;  /* 0x0000000a0b0b7287 */ /* 0x000fd8000c000000 */
.L_x_8017:
[----:B------:R-:W-:-:S04]  /*b900*/  UIADD3 UR6, UR11, 0x9f, URZ ;  /* 0x0000009f0b067890 */ /* 0x000fc8000fffe03f */
[----:B------:R-:W-:-:S04]  /*b910*/  UIMAD.WIDE UR6, UR6, 0x66666667, URZ ;  /* 0x66666667060678a5 */ /* 0x000fc8000f8e023f */
[----:B------:R-:W-:-:S04]  /*b920*/  USHF.R.U32.HI UR6, URZ, 0x1f, UR7 ;  /* 0x0000001f3f067899 */ /* 0x000fc80008011607 */
[----:B------:R-:W-:-:S04]  /*b930*/  ULEA.HI.SX32 UR6, UR7, UR6, 0x1a ;  /* 0x0000000607067291 */ /* 0x000fc8000f8fd23f */
        /* <DEDUP_REMOVED lines=9> */
.L_x_8031:
[----:B------:R-:W-:Y:S01]  /*b9d0*/  ISETP.NE.AND P2, PT, RZ, UR42, PT ;  /* 0x0000002aff007c0c */ /* 0x000fe2000bf45270 */
[----:B------:R-:W-:-:S04]  /*b9e0*/  UISETP.NE.AND UP0, UPT, UR30, 0x1, UPT ;  /* 0x000000011e00788c */ /* 0x000fc8000bf05270 */
[----:B------:R-:W-:-:S04]  /*b9f0*/  USEL UR45, URZ, 0x1, UP0 ;  /* 0x000000013f2d7887 */ /* 0x000fc80008000000 */
[----:B------:R-:W-:-:S04]  /*ba00*/  ULOP3.LUT UR45, UR31, UR45, URZ, 0x3c, !UPT ;  /* 0x0000002d1f2d7292 */ /* 0x000fc8000f8e3c3f */
[----:B------:R-:W-:Y:S08]  /*ba10*/  @P2 BRA `(.L_x_8021) ;  /* 0x0000000000382947 */ /* 0x000ff00003800000 */
[----:B------:R-:W-:Y:S05]  /*ba20*/  @!P0 BRA `(.L_x_8022) ;  /* 0x0000000000048947 */ /* 0x000fea0003800000 */
[----:B------:R-:W-:Y:S01]  /*ba30*/  BPT.TRAP 0x1 ;  /* 0x000000040000795c */ /* 0x000fe20000300000 */
.L_x_8022:
        /* <DEDUP_REMOVED lines=9> */
.L_x_8023:
[----:B-1----:R-:W-:Y:S05]  /*bad0*/  @P1 BRA `(.L_x_8021) ;  /* 0x0000000000081947 */ /* 0x002fea0003800000 */
[----:B------:R-:W1:Y:S02]  /*bae0*/  SYNCS.PHASECHK.TRANS64.TRYWAIT P1, [UR6+0x22830], R9 ;  /* 0x02283009ff0075a7 */ /* 0x000e640008020146 */
[----:B-1----:R-:W-:Y:S05]  /*baf0*/  @!P1 BRA `(.L_x_8024) ;  /* 0x0000010c00bc9947 */ /* 0x002fea0003800000 */
.L_x_8021:
        /* <DEDUP_REMOVED lines=132> */
.L_x_8026:
[----:B------:R-:W-:Y:S01]  /*c340*/  ULEA UR6, UR30, UR43, 0x3 ;  /* 0x0000002b1e067291 */ /* 0x000fe2000f8e183f */
[----:B------:R-:W-:-:S05]  /*c350*/  IMAD.U32 R9, RZ, RZ, UR31 ;  /* 0x0000001fff097e24 */ /* 0x000fca000f8e00ff */
[----:B------:R-:W-:-:S04]  /*c360*/  SHF.L.U32 R9, R9, 0x1f, RZ ;  /* 0x0000001f09097819 */ /* 0x000fc800000006ff */
[----:B------:R0:W1:Y:S01]  /*c370*/  SYNCS.PHASECHK.TRANS64.TRYWAIT P1, [UR6+0x22850], R9 ;  /* 0x02285009ff0075a7 */ /* 0x0000620008020146 */
[----:B------:R-:W-:Y:S05]  /*c380*/  @!P0 BRA `(.L_x_8027) ;  /* 0x0000000000048947 */ /* 0x000fea0003800000 */
[----:B------:R-:W-:Y:S01]  /*c390*/  BPT.TRAP 0x1 ;  /* 0x000000040000795c */ /* 0x000fe20000300000 */
.L_x_8027:
[----:B-1----:R-:W-:Y:S05]  /*c3a0*/  @P1 BRA `(.L_x_8025) ;  /* 0x0000000000081947 */ /* 0x002fea0003800000 */
[----:B------:R-:W1:Y:S02]  /*c3b0*/  SYNCS.PHASECHK.TRANS64.TRYWAIT P1, [UR6+0x22850], R9 ;  /* 0x02285009ff0075a7 */ /* 0x000e640008020146 */
[----:B-1----:R-:W-:Y:S05]  /*c3c0*/  @!P1 BRA `(.L_x_8028) ;  /* 0x0000010400a09947 */ /* 0x002fea0003800000 */
.L_x_8025:
        /* <DEDUP_REMOVED lines=36> */
.L_x_8029:
        /* <DEDUP_REMOVED lines=28> */
[----:B------:R-:W-:Y:S01]  /*c7d0*/  FMUL.FTZ R126, R0, R128 ;  /* 0x00000080007e7220 */ /* 0x000fe20000410000 */
[----:B-1----:R-:W-:Y:S01]  /*c7e0*/  FMNMX.FTZ R10, R12, R7, !PT ;  /* 0x000000070c0a7209 */ /* 0x002fe20007810000 */
        /* <DEDUP_REMOVED lines=9> */
[----:B0-----:R-:W-:Y:S01]  /*c880*/  FMNMX.FTZ R9, R13, R6, !PT ;  /* 0x000000060d097209 */ /* 0x001fe20007810000 */
[C---:B------:R-:W-:Y:S01]  /*c890*/  FMUL.FTZ R159, R0.reuse, R166 ;  /* 0x000000a6009f7220 */ /* 0x040fe20000410000 */
[C---:B------:R-:W-:Y:S01]  /*c8a0*/  FMUL.FTZ R127, R0.reuse, R129 ;  /* 0x00000081007f7220 */ /* 0x040fe20000410000 */
[C---:B------:R-:W-:Y:S01]  /*c8b0*/  FMUL.FTZ R134, R0.reuse, R108 ;  /* 0x0000006c00867220 */ /* 0x040fe20000410000 */
[----:B--2---:R-:W-:Y:S01]  /*c8c0*/  FMNMX.FTZ R10, R11, R10, !PT ;  /* 0x0000000a0b0a7209 */ /* 0x004fe20007810000 */
[C---:B------:R-:W-:Y:S01]  /*c8d0*/  FMUL.FTZ R158, R0.reuse, R165 ;  /* 0x000000a5009e7220 */ /* 0x040fe20000410000 */
[C---:B------:R-:W-:Y:S01]  /*c8e0*/  FMUL.FTZ R129, R0.reuse, R131 ;  /* 0x0000008300817220 */ /* 0x040fe20000410000 */
[----:B------:R-:W0:Y:S01]  /*c8f0*/  MUFU.TANH R21, R21 ;  /* 0x0000001500157308 */ /* 0x000e220000002400 */
[C---:B------:R-:W-:Y:S01]  /*c900*/  FMUL.FTZ R108, R0.reuse, R110 ;  /* 0x0000006e006c7220 */ /* 0x040fe20000410000 */
[C---:B------:R-:W-:Y:S01]  /*c910*/  FMUL.FTZ R131, R0.reuse, R133 ;  /* 0x0000008500837220 */ /* 0x040fe20000410000 */
[C---:B------:R-:W-:Y:S01]  /*c920*/  FMUL.FTZ R110, R0.reuse, R114 ;  /* 0x00000072006e7220 */ /* 0x040fe20000410000 */
[----:B------:R-:W-:Y:S01]  /*c930*/  FMUL.FTZ R133, R0, R135 ;  /* 0x0000008700857220 */ /* 0x000fe20000410000 */
[----:B-1----:R-:W-:Y:S01]  /*c940*/  FMNMX.FTZ R114, R14, R9, !PT ;  /* 0x000000090e727209 */ /* 0x002fe20007810000 */
[C---:B------:R-:W-:Y:S01]  /*c950*/  FMUL.FTZ R160, R0.reuse, R167 ;  /* 0x000000a700a07220 */ /* 0x040fe20000410000 */
[C---:B------:R-:W-:Y:S01]  /*c960*/  FMUL.FTZ R135, R0.reuse, R109 ;  /* 0x0000006d00877220 */ /* 0x040fe20000410000 */
[----:B------:R-:W1:Y:S01]  /*c970*/  MUFU.TANH R20, R20 ;  /* 0x0000001400147308 */ /* 0x000e620000002400 */
[----:B---3--:R-:W-:Y:S01]  /*c980*/  FMNMX.FTZ R9, R15, R10, !PT ;  /* 0x0000000a0f097209 */ /* 0x008fe20007810000 */
        /* <DEDUP_REMOVED lines=36> */
[----:B------:R-:W-:Y:S01]  /*cbd0*/  IMAD.U32 R175, RZ, RZ, UR28 ;  /* 0x0000001cffaf7e24 */ /* 0x000fe2000f8e00ff */
[----:B------:R-:W-:Y:S01]  /*cbe0*/  ULEA UR6, UR44, UR43, 0x3 ;  /* 0x0000002b2c067291 */ /* 0x000fe2000f8e183f */
[----:B------:R-:W0:Y:S01]  /*cbf0*/  MUFU.TANH R156, R156 ;  /* 0x0000009c009c7308 */ /* 0x000e220000002400 */
[----:B-1----:R-:W-:-:S02]  /*cc00*/  FMNMX.FTZ R115, R155, R114, !PT ;  /* 0x000000729b737209 */ /* 0x002fc40007810000 */
[----:B------:R-:W-:-:S04]  /*cc10*/  UIADD3 UR6, UR6, 0x22840, URZ ;  /* 0x0002284006067890 */ /* 0x000fc8000fffe03f */
[----:B------:R-:W-:Y:S01]  /*cc20*/  UPRMT UR6, UR41, 0x654, UR6 ;  /* 0x0000065429067896 */ /* 0x000fe20008000006 */
[----:B------:R-:W1:Y:S01]  /*cc30*/  MUFU.TANH R157, R157 ;  /* 0x0000009d009d7308 */ /* 0x000e620000002400 */
[----:B--2---:R-:W-:-:S07]  /*cc40*/  FMNMX.FTZ R10, R154, R9, !PT ;  /* 0x000000099a0a7209 */ /* 0x004fce0007810000 */
[----:B------:R-:W2:Y:S01]  /*cc50*/  MUFU.TANH R159, R159 ;  /* 0x0000009f009f7308 */ /* 0x000ea20000002400 */
[----:B0-----:R-:W-:Y:S01]  /*cc60*/  FMNMX.FTZ R88, R156, R115, !PT ;  /* 0x000000739c587209 */ /* 0x001fe20007810000 */
[----:B------:R-:W-:Y:S06]  /*cc70*/  SYNCS.ARRIVE.TRANS64.RED.A1T0 RZ, [UR6], RZ ;  /* 0x000000ffffff79a7 */ /* 0x000fec0008100406 */
        /* <DEDUP_REMOVED lines=139> */
[----:B0-----:R-:W-:Y:S02]  /*d530*/  FMNMX.FTZ R10, R94, R9, !PT ;  /* 0x000000095e0a7209 */ /* 0x001fe40007810000 */
[----:B-1----:R-:W-:Y:S02]  /*d540*/  FMNMX.FTZ R97, R174, R97, !PT ;  /* 0x00000061ae617209 */ /* 0x002fe40007810000 */
[----:B--2---:R-:W-:-:S03]  /*d550*/  FMNMX.FTZ R96, R95, R10, !PT ;  /* 0x0000000a5f607209 */ /* 0x004fc60007810000 */
        /* <DEDUP_REMOVED lines=11> */
[----:B------:R-:W-:Y:S02]  /*d610*/  IMAD.U32 R158, RZ, RZ, UR28 ;  /* 0x0000001cff9e7e24 */ /* 0x000fe4000f8e00ff */
[----:B------:R-:W-:Y:S01]  /*d620*/  FADD.FTZ R6, -R9, R6 ;  /* 0x0000000609067221 */ /* 0x000fe20000010100 */
[----:B------:R-:W-:Y:S01]  /*d630*/  FMUL.FTZ R7, R7, UR28 ;  /* 0x0000001c07077c20 */ /* 0x000fe20008410000 */
[----:B------:R-:W-:Y:S01]  /*d640*/  FFMA.FTZ R12, R12, UR28, -R175 ;  /* 0x0000001c0c0c7c23 */ /* 0x000fe200080108af */
[----:B------:R-:W-:-:S01]  /*d650*/  FFMA.FTZ R158, R9, R158, -8 ;  /* 0xc1000000099e7423 */ /* 0x000fc2000001009e */
[----:B------:R-:W-:Y:S01]  /*d660*/  FMUL.FTZ R6, R6, UR28 ;  /* 0x0000001c06067c20 */ /* 0x000fe20008410000 */
[----:B------:R-:W-:-:S01]  /*d670*/  FFMA.FTZ R11, R11, UR28, -R175 ;  /* 0x0000001c0b0b7c23 */ /* 0x000fc200080108af */
[----:B------:R-:W-:Y:S01]  /*d680*/  FFMA.FTZ R15, R15, UR28, -R175 ;  /* 0x0000001c0f0f7c23 */ /* 0x000fe200080108af */
[----:B------:R-:W-:-:S01]  /*d690*/  FFMA.FTZ R13, R13, UR28, -R158 ;  /* 0x0000001c0d0d7c23 */ /* 0x000fc2000801089e */
[--C-:B------:R-:W-:Y:S01]  /*d6a0*/  FFMA.FTZ R14, R14, UR28, -R158.reuse ;  /* 0x0000001c0e0e7c23 */ /* 0x100fe2000801089e */
        /* <DEDUP_REMOVED lines=20> */
[----:B------:R-:W-:Y:S01]  /*d7f0*/  FFMA.FTZ R103, R162, UR28, -R175 ;  /* 0x0000001ca2677c23 */ /* 0x000fe200080108af */
[----:B------:R-:W-:-:S01]  /*d800*/  FFMA.FTZ R141, R141, UR28, -R158 ;  /* 0x0000001c8d8d7c23 */ /* 0x000fc2000801089e */
[----:B------:R-:W-:Y:S01]  /*d810*/  FFMA.FTZ R114, R163, UR28, -R175 ;  /* 0x0000001ca3727c23 */ /* 0x000fe200080108af */
[----:B------:R-:W-:-:S01]  /*d820*/  FFMA.FTZ R142, R142, UR28, -R158 ;  /* 0x0000001c8e8e7c23 */ /* 0x000fc2000801089e */
[----:B------:R-:W1:Y:S01]  /*d830*/  MUFU.EX2 R13, R13 ;  /* 0x0000000d000d7308 */ /* 0x000e620000000800 */
        /* <DEDUP_REMOVED lines=16> */
[----:B-1----:R-:W-:-:S01]  /*d940*/  FFMA.FTZ R3, R6, R3, R13 ;  /* 0x0000000306037223 */ /* 0x002fc2000001000d */
[----:B------:R-:W-:Y:S01]  /*d950*/  FFMA.FTZ R126, R126, UR28, -R175 ;  /* 0x0000001c7e7e7c23 */ /* 0x000fe200080108af */
[----:B------:R-:W-:-:S01]  /*d960*/  FFMA.FTZ R128, R128, UR28, -R158 ;  /* 0x0000001c80807c23 */ /* 0x000fc2000801089e */
[----:B------:R-:W-:Y:S01]  /*d970*/  FFMA.FTZ R127, R127, UR28, -R175 ;  /* 0x0000001c7f7f7c23 */ /* 0x000fe200080108af */
[----:B------:R-:W-:-:S01]  /*d980*/  FFMA.FTZ R129, R129, UR28, -R158 ;  /* 0x0000001c81817c23 */ /* 0x000fc2000801089e */
[----:B------:R-:W-:Y:S01]  /*d990*/  FFMA.FTZ R130, R130, UR28, -R175 ;  /* 0x0000001c82827c23 */ /* 0x000fe200080108af */
[----:B------:R-:W-:-:S01]  /*d9a0*/  FFMA.FTZ R132, R132, UR28, -R158 ;  /* 0x0000001c84847c23 */ /* 0x000fc2000801089e */
[----:B------:R-:W1:Y:S01]  /*d9b0*/  MUFU.EX2 R15, R15 ;  /* 0x0000000f000f7308 */ /* 0x000e620000000800 */
        /* <DEDUP_REMOVED lines=29> */
[--C-:B------:R-:W-:Y:S01]  /*db90*/  FFMA.FTZ R150, R169, UR28, -R175.reuse ;  /* 0x0000001ca9967c23 */ /* 0x100fe200080108af */
        /* <DEDUP_REMOVED lines=143> */
[----:B------:R-:W0:Y:S08]  /*e490*/  MUFU.EX2 R154, R154 ;  /* 0x0000009a009a7308 */ /* 0x000e300000000800 */
[----:B------:R2:W3:Y:S08]  /*e4a0*/  MUFU.EX2 R91, R93 ;  /* 0x0000005d005b7308 */ /* 0x0004f00000000800 */
[----:B------:R-:W4:Y:S01]  /*e4b0*/  MUFU.EX2 R157, R157 ;  /* 0x0000009d009d7308 */ /* 0x000f220000000800 */
[----:B--2---:R-:W-:-:S01]  /*e4c0*/  FADD.FTZ R93, R153, R4 ;  /* 0x00000004995d7221 */ /* 0x004fc20000010000 */
[----:B-1----:R-:W-:-:S03]  /*e4d0*/  FADD.FTZ R4, R90, R3 ;  /* 0x000000035a047221 */ /* 0x002fc60000010000 */
[----:B0-----:R-:W-:-:S03]  /*e4e0*/  FADD.FTZ R92, R154, R93 ;  /* 0x0000005d9a5c7221 */ /* 0x001fc60000010000 */
[----:B------:R-:W0:Y:S01]  /*e4f0*/  MUFU.EX2 R163, R94 ;  /* 0x0000005e00a37308 */ /* 0x000e220000000800 */
[----:B---3--:R-:W-:-:S07]  /*e500*/  FADD.FTZ R4, R91, R4 ;  /* 0x000000045b047221 */ /* 0x008fce0000010000 */
[----:B------:R-:W1:Y:S01]  /*e510*/  MUFU.EX2 R162, R162 ;  /* 0x000000a200a27308 */ /* 0x000e620000000800 */
[----:B----4-:R-:W-:-:S07]  /*e520*/  FADD.FTZ R3, R157, R92 ;  /* 0x0000005c9d037221 */ /* 0x010fce0000010000 */
[----:B------:R-:W2:Y:S01]  /*e530*/  MUFU.EX2 R95, R95 ;  /* 0x0000005f005f7308 */ /* 0x000ea20000000800 */
[----:B0-----:R-:W-:-:S01]  /*e540*/  FADD.FTZ R92, R163, R4 ;  /* 0x00000004a35c7221 */ /* 0x001fc20000010000 */
[----:B-1----:R-:W-:-:S03]  /*e550*/  FADD.FTZ R4, R162, R3 ;  /* 0x00000003a2047221 */ /* 0x002fc60000010000 */
[----:B--2---:R-:W-:Y:S01]  /*e560*/  FADD.FTZ R3, R95, R92 ;  /* 0x0000005c5f037221 */ /* 0x004fe20000010000 */
[----:B------:R-:W-:Y:S06]  /*e570*/  @!P0 BRA `(.L_x_8030) ;  /* 0x0000000000048947 */ /* 0x000fec0003800000 */
[----:B------:R-:W-:Y:S01]  /*e580*/  BPT.TRAP 0x1 ;  /* 0x000000040000795c */ /* 0x000fe20000300000 */
.L_x_8030:
        /* <DEDUP_REMOVED lines=113> */
[----:B------:R-:W-:Y:S01]  /*eca0*/  F2FP.SATFINITE.E4M3.F32.PACK_AB_MERGE_C R171, R91, R90, R20 ;  /* 0x0000005a5bab723e */ /* 0x000fe20004807014 */
[----:B------:R-:W-:Y:S06]  /*ecb0*/  @P1 BRA `(.L_x_8031) ;  /* 0xffffffcc00441947 */ /* 0x000fec000383ffff */
.L_x_8020:
        /* <DEDUP_REMOVED lines=11> */
.L_x_8051:
        /* <DEDUP_REMOVED lines=9> */
.L_x_8034:
[----:B------:R-:W-:Y:S01]  /*ee00*/  ULEA UR6, UR44, UR43, 0x3 ;  /* 0x0000002b2c067291 */ /* 0x000fe2000f8e183f */
[----:B------:R-:W-:-:S05]  /*ee10*/  IMAD.U32 R9, RZ, RZ, UR45 ;  /* 0x0000002dff097e24 */ /* 0x000fca000f8e00ff */
[----:B------:R-:W-:-:S04]  /*ee20*/  SHF.L.U32 R9, R9, 0x1f, RZ ;  /* 0x0000001f09097819 */ /* 0x000fc800000006ff */
[----:B------:R0:W1:Y:S01]  /*ee30*/  SYNCS.PHASECHK.TRANS64.TRYWAIT P1, [UR6+0x22830], R9 ;  /* 0x02283009ff0075a7 */ /* 0x0000620008020146 */
[----:B------:R-:W-:Y:S05]  /*ee40*/  @!P0 BRA `(.L_x_8035) ;  /* 0x0000000000048947 */ /* 0x000fea0003800000 */
[----:B------:R-:W-:Y:S01]  /*ee50*/  BPT.TRAP 0x1 ;  /* 0x000000040000795c */ /* 0x000fe20000300000 */
.L_x_8035:
[----:B-1----:R-:W-:Y:S05]  /*ee60*/  @P1 BRA `(.L_x_8033) ;  /* 0x0000000000081947 */ /* 0x002fea0003800000 */
[----:B------:R-:W1:Y:S02]  /*ee70*/  SYNCS.PHASECHK.TRANS64.TRYWAIT P1, [UR6+0x22830], R9 ;  /* 0x02283009ff0075a7 */ /* 0x000e640008020146 */
[----:B-1----:R-:W-:Y:S05]  /*ee80*/  @!P1 BRA `(.L_x_8036) ;  /* 0x000000dc00089947 */ /* 0x002fea0003800000 */
.L_x_8033:
[----:B-1----:R-:W1:Y:S01]  /*ee90*/  S2R R10, SR_TID.X ;  /* 0x00000000000a7919 */ /* 0x002e620000002100 */
[----:B------:R-:W-:Y:S01]  /*eea0*/  R2UR UR35, R5 ;  /* 0x00000000052372ca */ /* 0x000fe200000e0000 */
[----:B------:R-:W-:Y:S01]  /*eeb0*/  UMOV UR19, 0x40000040 ;  /* 0x4000004000137882 */ /* 0x000fe20000000000 */
[----:B------:R-:W-:Y:S01]  /*eec0*/  UMOV UR20, UR16 ;  /* 0x0000001000147c82 */ /* 0x000fe20008000000 */
[----:B------:R-:W-:Y:S01]  /*eed0*/  UMOV UR21, UR17 ;  /* 0x0000001100157c82 */ /* 0x000fe20008000000 */
[----:B------:R-:W-:Y:S01]  /*eee0*/  UMOV UR23, 0x40000040 ;  /* 0x4000004000177882 */ /* 0x000fe20000000000 */
[----:B------:R-:W-:Y:S01]  /*eef0*/  UMOV UR24, UR16 ;  /* 0x0000001000187c82 */ /* 0x000fe20008000000 */
[----:B------:R-:W-:Y:S01]  /*ef00*/  UMOV UR25, UR17 ;  /* 0x0000001100197c82 */ /* 0x000fe20008000000 */
[----:B------:R-:W-:Y:S01]  /*ef10*/  UMOV UR27, 0x40000040 ;  /* 0x40000040001b7882 */ /* 0x000fe20000000000 */
[----:B------:R-:W-:Y:S01]  /*ef20*/  UMOV UR7, 0x40000040 ;  /* 0x4000004000077882 */ /* 0x000fe20000000000 */
[----:B------:R-:W-:Y:S01]  /*ef30*/  UMOV UR11, 0x40000040 ;  /* 0x40000040000b7882 */ /* 0x000fe20000000000 */
[----:B------:R-:W-:-:S03]  /*ef40*/  UMOV UR15, 0x40000040 ;  /* 0x40000040000f7882 */ /* 0x000fc60000000000 */
[----:B------:R-:W-:-:S04]  /*ef50*/  UIMAD UR35, UR44, 0x500, UR35 ;  /* 0x000005002c2378a4 */ /* 0x000fc8000f8e0223 */
[----:B------:R-:W-:Y:S02]  /*ef60*/  UIADD3 UR22, UR35, 0x100, URZ ;  /* 0x0000010023167890 */ /* 0x000fe4000fffe03f */
[----:B------:R-:W-:Y:S02]  /*ef70*/  UIADD3 UR26, UR35, 0x200, URZ ;  /* 0x00000200231a7890 */ /* 0x000fe4000fffe03f */
[----:B------:R-:W-:Y:S01]  /*ef80*/  UMOV UR18, UR35 ;  /* 0x0000002300127c82 */ /* 0x000fe20008000000 */
[----:B------:R-:W-:Y:S02]  /*ef90*/  UIADD3 UR6, UR35, 0x400, URZ ;  /* 0x0000040023067890 */ /* 0x000fe4000fffe03f */
[----:B------:R-:W-:Y:S02]  /*efa0*/  UIADD3 UR10, UR35, 0x402, URZ ;  /* 0x00000402230a7890 */ /* 0x000fe4000fffe03f */
[----:B------:R-:W-:Y:S01]  /*efb0*/  UIADD3 UR14, UR35, 0x6, URZ ;  /* 0x00000006230e7890 */ /* 0x000fe2000fffe03f */
        /* <DEDUP_REMOVED lines=110> */
.L_x_8038:
[----:B------:R-:W-:Y:S01]  /*f6a0*/  ULEA UR6, UR33, UR43, 0x3 ;  /* 0x0000002b21067291 */ /* 0x000fe2000f8e183f */
[----:B------:R-:W-:-:S05]  /*f6b0*/  IMAD.U32 R9, RZ, RZ, UR34 ;  /* 0x00000022ff097e24 */ /* 0x000fca000f8e00ff */
[----:B------:R-:W-:-:S04]  /*f6c0*/  SHF.L.U32 R9, R9, 0x1f, RZ ;  /* 0x0000001f09097819 */ /* 0x000fc800000006ff */
[----:B------:R0:W1:Y:S01]  /*f6d0*/  SYNCS.PHASECHK.TRANS64.TRYWAIT P1, [UR6+0x22850], R9 ;  /* 0x02285009ff0075a7 */ /* 0x0000620008020146 */
[----:B------:R-:W-:Y:S05]  /*f6e0*/  @!P0 BRA `(.L_x_8039) ;  /* 0x0000000000048947 */ /* 0x000fea0003800000 */
[----:B------:R-:W-:Y:S01]  /*f6f0*/  BPT.TRAP 0x1 ;  /* 0x000000040000795c */ /* 0x000fe20000300000 */
.L_x_8039:
[----:B-1----:R-:W-:Y:S05]  /*f700*/  @P1 BRA `(.L_x_8037) ;  /* 0x0000000000081947 */ /* 0x002fea0003800000 */
[----:B------:R-:W1:Y:S02]  /*f710*/  SYNCS.PHASECHK.TRANS64.TRYWAIT P1, [UR6+0x22850], R9 ;  /* 0x02285009ff0075a7 */ /* 0x000e640008020146 */
[----:B-1----:R-:W-:Y:S05]  /*f720*/  @!P1 BRA `(.L_x_8040) ;  /* 0x000000d000f89947 */ /* 0x002fea0003800000 */
.L_x_8037:
        /* <DEDUP_REMOVED lines=36> */
.L_x_8041:
[----:B------:R-:W-:Y:S01]  /*f970*/  ISETP.NE.AND P2, PT, R191, 0x1, PT ;  /* 0x00000001bf00780c */ /* 0x000fe20003f45270 */
[----:B------:R-:W-:Y:S02]  /*f980*/  VIADD R174, R19, UR37 ;  /* 0x0000002513ae7c36 */ /* 0x000fe40008000000 */
[C---:B------:R-:W-:Y:S01]  /*f990*/  FMUL.FTZ R13, R0.reuse, R159 ;  /* 0x0000009f000d7220 */ /* 0x040fe20000410000 */
[C---:B------:R-:W-:Y:S01]  /*f9a0*/  FMUL.FTZ R10, R0.reuse, R155 ;  /* 0x0000009b000a7220 */ /* 0x040fe20000410000 */
[C---:B------:R-:W-:Y:S01]  /*f9b0*/  FMUL.FTZ R159, R0.reuse, R164 ;  /* 0x000000a4009f7220 */ /* 0x040fe20000410000 */
[C---:B------:R-:W-:Y:S01]  /*f9c0*/  FMUL.FTZ R155, R0.reuse, R156 ;  /* 0x0000009c009b7220 */ /* 0x040fe20000410000 */
[C---:B------:R-:W-:Y:S01]  /*f9d0*/  FMUL.FTZ R164, R0.reuse, R144 ;  /* 0x0000009000a47220 */ /* 0x040fe20000410000 */
[C---:B0-----:R-:W-:Y:S01]  /*f9e0*/  FMUL.FTZ R9, R0.reuse, R154 ;  /* 0x0000009a00097220 */ /* 0x041fe20000410000 */
[C---:B------:R-:W-:Y:S01]  /*f9f0*/  FMUL.FTZ R156, R0.reuse, R161 ;  /* 0x000000a1009c7220 */ /* 0x040fe20000410000 */
[C---:B------:R-:W-:Y:S01]  /*fa00*/  FMUL.FTZ R144, R0.reuse, R145 ;  /* 0x0000009100907220 */ /* 0x040fe20000410000 */
[C---:B------:R-:W-:Y:S01]  /*fa10*/  FMUL.FTZ R154, R0.reuse, R157 ;  /* 0x0000009d009a7220 */ /* 0x040fe20000410000 */
[C---:B------:R-:W-:Y:S01]  /*fa20*/  FMUL.FTZ R161, R0.reuse, R136 ;  /* 0x0000008800a17220 */ /* 0x040fe20000410000 */
[C---:B------:R-:W-:Y:S01]  /*fa30*/  FMUL.FTZ R145, R0.reuse, R149 ;  /* 0x0000009500917220 */ /* 0x040fe20000410000 */
[----:B------:R-:W0:Y:S01]  /*fa40*/  @P2 LDC R21, c[0x0][0x44c] ;  /* 0x00011300ff152b82 */ /* 0x000e220000000800 */
[----:B------:R-:W-:Y:S01]  /*fa50*/  ULEA UR6, UR44, UR43, 0x3 ;  /* 0x0000002b2c067291 */ /* 0x000fe2000f8e183f */
        /* <DEDUP_REMOVED lines=22> */
[----:B0-----:R-:W-:-:S04]  /*fbc0*/  @P2 IMAD.HI.U32 R21, R174, R21, RZ ;  /* 0x00000015ae152227 */ /* 0x001fc800078e00ff */
[C---:B------:R-:W-:Y:S01]  /*fbd0*/  FMUL.FTZ R148, R0.reuse, R120 ;  /* 0x0000007800947220 */ /* 0x040fe20000410000 */
[C---:B------:R-:W-:Y:S01]  /*fbe0*/  FMUL.FTZ R124, R0.reuse, R130 ;  /* 0x00000082007c7220 */ /* 0x040fe20000410000 */
[----:B------:R-:W-:Y:S01]  /*fbf0*/  FMUL.FTZ R107, R0, R111 ;  /* 0x0000006f006b7220 */ /* 0x000fe20000410000 */
[----:B------:R-:W-:Y:S02]  /*fc00*/  IMAD R177, R8, -0xa0, RZ ;  /* 0xffffff6008b17824 */ /* 0x000fe400078e02ff */
[C---:B------:R-:W-:Y:S01]  /*fc10*/  FMUL.FTZ R147, R0.reuse, R121 ;  /* 0x0000007900937220 */ /* 0x040fe20000410000 */
[C---:B------:R-:W-:Y:S01]  /*fc20*/  FMUL.FTZ R120, R0.reuse, R122 ;  /* 0x0000007a00787220 */ /* 0x040fe20000410000 */
[C---:B------:R-:W-:Y:S01]  /*fc30*/  FMUL.FTZ R151, R0.reuse, R128 ;  /* 0x0000008000977220 */ /* 0x040fe20000410000 */
[----:B-1----:R-:W-:Y:S01]  /*fc40*/  @P2 SHF.R.U32.HI R174, RZ, R20, R21 ;  /* 0x00000014ffae2219 */ /* 0x002fe20000011615 */
[C---:B------:R-:W-:Y:S01]  /*fc50*/  FMUL.FTZ R130, R0.reuse, R132 ;  /* 0x0000008400827220 */ /* 0x040fe20000410000 */
        /* <DEDUP_REMOVED lines=47> */
[----:B------:R-:W1:Y:S01]  /*ff50*/  MUFU.TANH R11, R11 ;  /* 0x0000000b000b7308 */ /* 0x000e620000002400 */
[----:B------:R-:W-:Y:S01]  /*ff60*/  SYNCS.ARRIVE.TRANS64.RED.A1T0 RZ, [UR6], RZ ;  /* 0x000000ffffff79a7 */ /* 0x000fe20008100406 */
[----:B------:R-:W-:-:S02]  /*ff70*/  ULOP3.LUT UR6, URZ, UR32, URZ, 0x33, !UPT ;  /* 0x000000203f067292 */ /* 0x000fc4000f8e333f */
[C---:B------:R-:W-:Y:S01]  /*ff80*/  IADD3 R179, R178.reuse, -UR31, R17 ;  /* 0x8000001fb2b37c10 */ /* 0x040fe2000fffe011 */
[----:B------:R-:W-:-:S03]  /*ff90*/  VIADD R178, R178, 0xffffffff ;  /* 0xffffffffb2b27836 */ /* 0x000fc60000000000 */
        /* <DEDUP_REMOVED lines=84> */
[----:B------:R-:W-:Y:S01]  /*104e0*/  IADD3 R97, R17, -UR31, R20 ;  /* 0x8000001f11617c10 */ /* 0x000fe2000fffe014 */
        /* <DEDUP_REMOVED lines=11> */
.L_x_8044:
[----:B------:R-:W-:-:S05]  /*105a0*/  IMAD.U32 R96, RZ, RZ, UR29 ;  /* 0x0000001dff607e24 */ /* 0x000fca000f8e00ff */
[----:B------:R-:W-:-:S13]  /*105b0*/  ISETP.NE.AND P1, PT, R96, 0x1, PT ;  /* 0x000000016000780c */ /* 0x000fda0003f25270 */
[----:B------:R-:W1:Y:S02]  /*105c0*/  @P1 LDC.64 R20, c[0x0][0x9e8] ;  /* 0x00027a00ff141b82 */ /* 0x000e640000000a00 */
[----:B-1----:R-:W-:-:S05]  /*105d0*/  @P1 IMAD.HI.U32 R20, R97, R20, RZ ;  /* 0x0000001461141227 */ /* 0x002fca00078e00ff */
[----:B------:R-:W-:-:S07]  /*105e0*/  @P1 SHF.R.U32.HI R97, RZ, R21, R20 ;  /* 0x00000015ff611219 */ /* 0x000fce0000011614 */
.L_x_8045:
[----:B------:R-:W-:Y:S05]  /*105f0*/  BSYNC B0 ;  /* 0x0000000000007941 */ /* 0x000fea0003800000 */
.L_x_8043:
[----:B------:R-:W-:-:S05]  /*10600*/  IMAD R97, R97, R96, R178 ;  /* 0x0000006061617224 */ /* 0x000fca00078e02b2 */
[----:B------:R-:W-:Y:S02]  /*10610*/  VIADDMNMX R181, R97, R96, R181, PT ;  /* 0x0000006061b57246 */ /* 0x000fe400038001b5 */
[----:B------:R-:W-:-:S07]  /*10620*/  VIMNMX R182, R182, R97, !PT ;  /* 0x00000061b6b67248 */ /* 0x000fce0007fe0100 */
.L_x_8042:
[C---:B------:R-:W-:Y:S01]  /*10630*/  ISETP.GE.AND P2, PT, R177.reuse, 0x9, PT ;  /* 0x00000009b100780c */ /* 0x040fe20003f46270 */
[----:B------:R-:W1:Y:S01]  /*10640*/  SHFL.IDX PT, R174, R174, 0x1, 0x1c1f ;  /* 0x003c1f00aeae7f89 */ /* 0x000e6200000e0000 */
[C---:B------:R-:W-:Y:S02]  /*10650*/  ISETP.GE.AND P1, PT, R177.reuse, 0x2, PT ;  /* 0x00000002b100780c */ /* 0x040fe40003f26270 */
[----:B------:R-:W-:Y:S02]  /*10660*/  LOP3.LUT R16, R16, 0xfffffffd, RZ, 0xc0, !PT ;  /* 0xfffffffd10107812 */ /* 0x000fe400078ec0ff */
[----:B------:R-:W-:Y:S02]  /*10670*/  ISETP.GT.AND P3, PT, R182, 0x1, !P1 ;  /* 0x00000001b600780c */ /* 0x000fe40004f64270 */
[----:B------:R-:W-:Y:S02]  /*10680*/  ISETP.GE.AND P4, PT, R177, 0xa, PT ;  /* 0x0000000ab100780c */ /* 0x000fe40003f86270 */
[----:B------:R-:W-:-:S02]  /*10690*/  ISETP.LT.OR P3, PT, R181, 0x2, P3 ;  /* 0x00000002b500780c */ /* 0x000fc40001f61670 */
[----:B------:R-:W-:Y:S02]  /*106a0*/  LOP3.LUT R2, R2, 0xfffffffd, RZ, 0xc0, !PT ;  /* 0xfffffffd02027812 */ /* 0x000fe400078ec0ff */
[----:B------:R-:W-:Y:S02]  /*106b0*/  @P2 LOP3.LUT R16, R16, 0x2, RZ, 0xfc, !PT ;  /* 0x0000000210102812 */ /* 0x000fe400078efcff */
[----:B------:R-:W-:Y:S02]  /*106c0*/  ISETP.GT.AND P2, PT, R182, 0x8, !P2 ;  /* 0x00000008b600780c */ /* 0x000fe40005744270 */
[----:B------:R-:W-:Y:S02]  /*106d0*/  FSEL R168, R168, -INF , !P3 ;  /* 0xff800000a8a87808 */ /* 0x000fe40005800000 */
        /* <DEDUP_REMOVED lines=8> */
[----:B0-----:R-:W-:Y:S02]  /*10760*/  FSEL R154, R154, -INF , !P2 ;  /* 0xff8000009a9a7808 */ /* 0x001fe40005000000 */
        /* <DEDUP_REMOVED lines=92> */
[----:B------:R-:W-:Y:S01]  /*10d30*/  FSEL R113, R149, -INF , !P2 ;  /* 0xff80000095717808 */ /* 0x000fe20005000000 */
[----:B-1----:R-:W-:Y:S01]  /*10d40*/  IMAD.IADD R149, R180, 0x1, R174 ;  /* 0x00000001b4957824 */ /* 0x002fe200078e02ae */
        /* <DEDUP_REMOVED lines=121> */
[----:B------:R-:W-:Y:S01]  /*114e0*/  IADD3 R163, R17, -UR31, R174 ;  /* 0x8000001f11a37c10 */ /* 0x000fe2000fffe0ae */
        /* <DEDUP_REMOVED lines=11> */
.L_x_8048:
[----:B------:R-:W-:-:S05]  /*115a0*/  IMAD.U32 R162, RZ, RZ, UR29 ;  /* 0x0000001dffa27e24 */ /* 0x000fca000f8e00ff */
[----:B------:R-:W-:-:S13]  /*115b0*/  ISETP.NE.AND P6, PT, R162, 0x1, PT ;  /* 0x00000001a200780c */ /* 0x000fda0003fc5270 */
[----:B------:R-:W0:Y:S02]  /*115c0*/  @P6 LDC.64 R20, c[0x0][0x9e8] ;  /* 0x00027a00ff146b82 */ /* 0x000e240000000a00 */
[----:B0-----:R-:W-:-:S05]  /*115d0*/  @P6 IMAD.HI.U32 R20, R163, R20, RZ ;  /* 0x00000014a3146227 */ /* 0x001fca00078e00ff */
[----:B------:R-:W-:-:S07]  /*115e0*/  @P6 SHF.R.U32.HI R163, RZ, R21, R20 ;  /* 0x00000015ffa36219 */ /* 0x000fce0000011614 */
.L_x_8049:
[----:B------:R-:W-:Y:S05]  /*115f0*/  BSYNC B0 ;  /* 0x0000000000007941 */ /* 0x000fea0003800000 */
.L_x_8047:
[----:B------:R-:W-:-:S05]  /*11600*/  IMAD R178, R163, R162, R178 ;  /* 0x000000a2a3b27224 */ /* 0x000fca00078e02b2 */
[----:B------:R-:W-:Y:S02]  /*11610*/  VIADDMNMX R149, R178, R162, R149, PT ;  /* 0x000000a2b2957246 */ /* 0x000fe40003800195 */
[----:B------:R-:W-:-:S07]  /*11620*/  VIMNMX R11, R11, R178, !PT ;  /* 0x000000b20b0b7248 */ /* 0x000fce0007fe0100 */
.L_x_8046:
[----:B------:R-:W-:Y:S02]  /*11630*/  ISETP.GT.AND P1, PT, R11, 0x1, !P1 ;  /* 0x000000010b00780c */ /* 0x000fe40004f24270 */
        /* <DEDUP_REMOVED lines=98> */
[----:B------:R-:W-:Y:S01]  /*11c60*/  ISETP.GT.AND P2, PT, R11, 0x89, !P2 ;  /* 0x000000890b00780c */ /* 0x000fe20005744270 */
[----:B------:R-:W0:Y:S01]  /*11c70*/  SHFL.BFLY PT, R10, R21, 0x2, 0x1f ;  /* 0x0c401f00150a7f89 */ /* 0x000e2200000e0000 */
[----:B------:R-:W-:Y:S02]  /*11c80*/  FSEL R143, R143, -INF , !P1 ;  /* 0xff8000008f8f7808 */ /* 0x000fe40004800000 */
[----:B------:R-:W-:-:S02]  /*11c90*/  LOP3.LUT P1, RZ, R16, 0x800000, RZ, 0xc0, !PT ;  /* 0x0080000010ff7812 */ /* 0x000fc4000782c0ff */
[----:B------:R-:W-:Y:S02]  /*11ca0*/  ISETP.LT.OR P2, PT, R149, 0x8a, P2 ;  /* 0x0000008a9500780c */ /* 0x000fe40001741670 */
[C---:B------:R-:W-:Y:S02]  /*11cb0*/  ISETP.GT.AND P1, PT, R11.reuse, 0x40, !P1 ;  /* 0x000000400b00780c */ /* 0x040fe40004f24270 */
[----:B------:R-:W-:Y:S02]  /*11cc0*/  ISETP.GT.AND P3, PT, R11, 0x90, !P3 ;  /* 0x000000900b00780c */ /* 0x000fe40005f64270 */
[----:B------:R-:W-:Y:S02]  /*11cd0*/  ISETP.LT.OR P1, PT, R149, 0x41, P1 ;  /* 0x000000419500780c */ /* 0x000fe40000f21670 */
[----:B------:R-:W-:Y:S02]  /*11ce0*/  FSEL R91, R91, -INF , !P2 ;  /* 0xff8000005b5b7808 */ /* 0x000fe40005000000 */
[----:B------:R-:W-:-:S02]  /*11cf0*/  FSEL R120, R120, -INF , !P1 ;  /* 0xff80000078787808 */ /* 0x000fc40004800000 */
[----:B------:R-:W-:Y:S02]  /*11d00*/  LOP3.LUT P1, RZ, R16, 0x400000, RZ, 0xc0, !PT ;  /* 0x0040000010ff7812 */ /* 0x000fe4000782c0ff */
[----:B------:R-:W-:Y:S02]  /*11d10*/  ISETP.LT.OR P3, PT, R149, 0x91, P3 ;  /* 0x000000919500780c */ /* 0x000fe40001f61670 */
[C---:B------:R-:W-:Y:S02]  /*11d20*/  ISETP.GT.AND P1, PT, R11.reuse, 0x41, !P1 ;  /* 0x000000410b00780c */ /* 0x040fe40004f24270 */
[----:B------:R-:W-:Y:S02]  /*11d30*/  ISETP.GT.AND P4, PT, R11, 0x91, !P4 ;  /* 0x000000910b00780c */ /* 0x000fe40006784270 */
[----:B------:R-:W-:Y:S02]  /*11d40*/  ISETP.LT.OR P1, PT, R149, 0x42, P1 ;  /* 0x000000429500780c */ /* 0x000fe40000f21670 */
[----:B0-----:R-:W-:-:S02]  /*11d50*/  FMNMX.FTZ R162, R21, R10, !PT ;  /* 0x0000000a15a27209 */ /* 0x001fc40007810000 */
[----:B------:R-:W-:Y:S02]  /*11d60*/  FSEL R121, R121, -INF , !P1 ;  /* 0xff80000079797808 */ /* 0x000fe40004800000 */
[----:B------:R-:W-:Y:S01]  /*11d70*/  LOP3.LUT P1, RZ, R16, 0x200000, RZ, 0xc0, !PT ;  /* 0x0020000010ff7812 */ /* 0x000fe2000782c0ff */
[----:B------:R-:W0:Y:S01]  /*11d80*/  SHFL.BFLY PT, R163, R162, 0x1, 0x1f ;  /* 0x0c201f00a2a37f89 */ /* 0x000e2200000e0000 */
[----:B------:R-:W-:Y:S02]  /*11d90*/  FSEL R93, R93, -INF , !P3 ;  /* 0xff8000005d5d7808 */ /* 0x000fe40005800000 */
[C---:B------:R-:W-:Y:S02]  /*11da0*/  ISETP.GT.AND P1, PT, R11.reuse, 0x48, !P1 ;  /* 0x000000480b00780c */ /* 0x040fe40004f24270 */
[----:B------:R-:W-:Y:S02]  /*11db0*/  ISETP.GT.AND P5, PT, R11, 0x98, !P5 ;  /* 0x000000980b00780c */ /* 0x000fe40006fa4270 */
[----:B------:R-:W-:-:S02]  /*11dc0*/  ISETP.LT.OR P1, PT, R149, 0x49, P1 ;  /* 0x000000499500780c */ /* 0x000fc40000f21670 */
[C---:B------:R-:W-:Y:S02]  /*11dd0*/  ISETP.LT.OR P4, PT, R149.reuse, 0x92, P4 ;  /* 0x000000929500780c */ /* 0x040fe40002781670 */
[----:B------:R-:W-:Y:S02]  /*11de0*/  FSEL R122, R122, -INF , !P1 ;  /* 0xff8000007a7a7808 */ /* 0x000fe40004800000 */
[----:B------:R-:W-:Y:S02]  /*11df0*/  LOP3.LUT P1, RZ, R16, 0x100000, RZ, 0xc0, !PT ;  /* 0x0010000010ff7812 */ /* 0x000fe4000782c0ff */
[----:B------:R-:W-:Y:S02]  /*11e00*/  ISETP.LT.OR P5, PT, R149, 0x99, P5 ;  /* 0x000000999500780c */ /* 0x000fe40002fa1670 */
[----:B------:R-:W-:Y:S02]  /*11e10*/  ISETP.GT.AND P1, PT, R11, 0x49, !P1 ;  /* 0x000000490b00780c */ /* 0x000fe40004f24270 */
[----:B------:R-:W-:-:S02]  /*11e20*/  FSEL R92, R92, -INF , !P4 ;  /* 0xff8000005c5c7808 */ /* 0x000fc40006000000 */
[----:B------:R-:W-:Y:S02]  /*11e30*/  ISETP.LT.OR P1, PT, R149, 0x4a, P1 ;  /* 0x0000004a9500780c */ /* 0x000fe40000f21670 */
[----:B------:R-:W-:Y:S02]  /*11e40*/  FSEL R94, R94, -INF , !P5 ;  /* 0xff8000005e5e7808 */ /* 0x000fe40006800000 */
[----:B------:R-:W-:Y:S02]  /*11e50*/  FSEL R123, R123, -INF , !P1 ;  /* 0xff8000007b7b7808 */ /* 0x000fe40004800000 */
[----:B------:R-:W-:Y:S02]  /*11e60*/  LOP3.LUT P1, RZ, R16, 0x80000, RZ, 0xc0, !PT ;  /* 0x0008000010ff7812 */ /* 0x000fe4000782c0ff */
[----:B0-----:R-:W-:Y:S01]  /*11e70*/  FMNMX.FTZ R10, R162, R163, !PT ;  /* 0x000000a3a20a7209 */ /* 0x001fe20007810000 */
[----:B------:R-:W-:Y:S01]  /*11e80*/  IMAD.U32 R163, RZ, RZ, UR28 ;  /* 0x0000001cffa37e24 */ /* 0x000fe2000f8e00ff */
        /* <DEDUP_REMOVED lines=59> */
[----:B------:R-:W-:Y:S02]  /*12240*/  ISETP.GT.AND P1, PT, R11, RZ, !P6 ;  /* 0x000000ff0b00720c */ /* 0x000fe40007724270 */
[----:B------:R-:W-:Y:S02]  /*12250*/  LOP3.LUT P6, RZ, R2, 0x4, RZ, 0xc0, !PT ;  /* 0x0000000402ff7812 */ /* 0x000fe400078cc0ff */
[----:B------:R-:W-:Y:S02]  /*12260*/  ISETP.LT.OR P1, PT, R149, 0x1, P1 ;  /* 0x000000019500780c */ /* 0x000fe40000f21670 */
[----:B------:R-:W-:Y:S02]  /*12270*/  ISETP.GT.AND P2, PT, R11, 0x99, !P6 ;  /* 0x000000990b00780c */ /* 0x000fe40007744270 */
[----:B------:R-:W-:Y:S01]  /*12280*/  FSEL R164, R9, -INF , !P1 ;  /* 0xff80000009a47808 */ /* 0x000fe20004800000 */
[----:B------:R-:W-:-:S01]  /*12290*/  FFMA.FTZ R9, R10, R163, -8 ;  /* 0xc10000000a097423 */ /* 0x000fc200000100a3 */
[----:B------:R-:W-:-:S02]  /*122a0*/  FSETP.NEU.FTZ.AND P1, PT, R10, -INF , PT ;  /* 0xff8000000a00780b */ /* 0x000fc40003f3d000 */
[----:B------:R-:W-:Y:S02]  /*122b0*/  ISETP.LT.OR P2, PT, R149, 0x9a, P2 ;  /* 0x0000009a9500780c */ /* 0x000fe40001741670 */
[----:B------:R-:W-:Y:S02]  /*122c0*/  FSEL R9, R9, RZ, P1 ;  /* 0x000000ff09097208 */ /* 0x000fe40000800000 */
[----:B------:R-:W-:Y:S02]  /*122d0*/  FSEL R95, R95, -INF , !P2 ;  /* 0xff8000005f5f7808 */ /* 0x000fe40005000000 */
[----:B------:R-:W-:Y:S01]  /*122e0*/  FSEL R149, R10, RZ, P1 ;  /* 0x000000ff0a957208 */ /* 0x000fe20000800000 */
[----:B------:R-:W-:-:S01]  /*122f0*/  FFMA.FTZ R21, R151, UR28, -R9 ;  /* 0x0000001c97157c23 */ /* 0x000fc20008010809 */
[--C-:B------:R-:W-:Y:S01]  /*12300*/  FFMA.FTZ R151, R155, UR28, -R9.reuse ;  /* 0x0000001c9b977c23 */ /* 0x100fe20008010809 */
        /* <DEDUP_REMOVED lines=48> */
[----:B------:R-:W-:-:S01]  /*12610*/  FADD.FTZ R149, -R149, R6 ;  /* 0x0000000695957221 */ /* 0x000fc20000010100 */
        /* <DEDUP_REMOVED lines=31> */
[----:B------:R-:W-:Y:S01]  /*12810*/  FMNMX.FTZ R166, R88, R161, !PT ;  /* 0x000000a158a67209 */ /* 0x000fe20007810000 */
[----:B------:R-:W-:-:S03]  /*12820*/  FFMA.FTZ R161, R148, UR28, -R9 ;  /* 0x0000001c94a17c23 */ /* 0x000fc60008010809 */
[----:B------:R-:W-:Y:S02]  /*12830*/  FMNMX.FTZ R163, R89, R166, !PT ;  /* 0x000000a659a37209 */ /* 0x000fe40007810000 */
[----:B------:R-:W-:Y:S02]  /*12840*/  MUFU.EX2 R97, R97 ;  /* 0x0000006100617308 */ /* 0x000fe40000000800 */
[----:B------:R-:W-:Y:S01]  /*12850*/  FMNMX.FTZ R148, R90, R163, !PT ;  /* 0x000000a35a947209 */ /* 0x000fe20007810000 */
[----:B------:R-:W-:-:S03]  /*12860*/  FFMA.FTZ R163, R150, UR28, -R9 ;  /* 0x0000001c96a37c23 */ /* 0x000fc60008010809 */
[----:B------:R-:W-:Y:S02]  /*12870*/  FMNMX.FTZ R148, R91, R148, !PT ;  /* 0x000000945b947209 */ /* 0x000fe40007810000 */
[----:B------:R-:W-:Y:S02]  /*12880*/  MUFU.EX2 R6, R163 ;  /* 0x000000a300067308 */ /* 0x000fe40000000800 */
[----:B------:R-:W-:-:S04]  /*12890*/  FMNMX.FTZ R147, R93, R148, !PT ;  /* 0x000000945d937209 */ /* 0x000fc80007810000 */
[----:B------:R-:W-:Y:S02]  /*128a0*/  FMNMX.FTZ R147, R92, R147, !PT ;  /* 0x000000935c937209 */ /* 0x000fe40007810000 */
[----:B------:R-:W-:Y:S02]  /*128b0*/  MUFU.EX2 R98, R98 ;  /* 0x0000006200627308 */ /* 0x000fe40000000800 */
[----:B------:R-:W-:-:S04]  /*128c0*/  FMNMX.FTZ R148, R94, R147, !PT ;  /* 0x000000935e947209 */ /* 0x000fc80007810000 */
[----:B------:R-:W-:Y:S02]  /*128d0*/  FMNMX.FTZ R148, R95, R148, !PT ;  /* 0x000000945f947209 */ /* 0x000fe40007810000 */
        /* <DEDUP_REMOVED lines=14> */
[----:B------:R-:W-:Y:S01]  /*129c0*/  FFMA.FTZ R147, R9, R148, -8 ;  /* 0xc100000009937423 */ /* 0x000fe20000010094 */
[----:B------:R-:W-:-:S04]  /*129d0*/  FMUL.FTZ R148, R149, UR28 ;  /* 0x0000001c95947c20 */ /* 0x000fc80008410000 */
[----:B------:R-:W-:Y:S01]  /*129e0*/  FSEL R147, R147, RZ, P1 ;  /* 0x000000ff93937208 */ /* 0x000fe20000800000 */
[----:B------:R-:W-:Y:S04]  /*129f0*/  MUFU.EX2 R115, R115 ;  /* 0x0000007300737308 */ /* 0x000fe80000000800 */
[----:B------:R-:W-:-:S01]  /*12a00*/  FFMA.FTZ R149, R20, UR28, -R147 ;  /* 0x0000001c14957c23 */ /* 0x000fc20008010893 */
[--C-:B------:R-:W-:Y:S01]  /*12a10*/  FFMA.FTZ R20, R152, UR28, -R147.reuse ;  /* 0x0000001c98147c23 */ /* 0x100fe20008010893 */
[----:B------:R-:W-:Y:S01]  /*12a20*/  FSEL R152, R9, RZ, P1 ;  /* 0x000000ff09987208 */ /* 0x000fe20000800000 */
[--C-:B------:R-:W-:Y:S01]  /*12a30*/  FFMA.FTZ R150, R164, UR28, -R147.reuse ;  /* 0x0000001ca4967c23 */ /* 0x100fe20008010893 */
[----:B------:R-:W0:Y:S01]  /*12a40*/  MUFU.EX2 R148, R148 ;  /* 0x0000009400947308 */ /* 0x000e220000000800 */
[----:B------:R-:W-:-:S01]  /*12a50*/  FFMA.FTZ R12, R12, UR28, -R147 ;  /* 0x0000001c0c0c7c23 */ /* 0x000fc20008010893 */
[----:B------:R-:W-:Y:S01]  /*12a60*/  FFMA.FTZ R13, R13, UR28, -R147 ;  /* 0x0000001c0d0d7c23 */ /* 0x000fe20008010893 */
[----:B------:R-:W-:-:S01]  /*12a70*/  FADD.FTZ R152, -R152, R7 ;  /* 0x0000000798987221 */ /* 0x000fc20000010100 */
[--C-:B------:R-:W-:Y:S01]  /*12a80*/  FFMA.FTZ R14, R14, UR28, -R147.reuse ;  /* 0x0000001c0e0e7c23 */ /* 0x100fe20008010893 */
[----:B------:R-:W-:-:S01]  /*12a90*/  FFMA.FTZ R15, R15, UR28, -R147 ;  /* 0x0000001c0f0f7c23 */ /* 0x000fc20008010893 */
[--C-:B------:R-:W-:Y:S01]  /*12aa0*/  FFMA.FTZ R164, R122, UR28, -R147.reuse ;  /* 0x0000001c7aa47c23 */ /* 0x100fe20008010893 */
[----:B------:R-:W-:Y:S01]  /*12ab0*/  FMUL.FTZ R152, R152, UR28 ;  /* 0x0000001c98987c20 */ /* 0x000fe20008410000 */
        /* <DEDUP_REMOVED lines=8> */
[----:B------:R1:W2:Y:S01]  /*12b40*/  MUFU.EX2 R163, R152 ;  /* 0x0000009800a37308 */ /* 0x0002a20000000800 */
        /* <DEDUP_REMOVED lines=11> */
[----:B------:R-:W-:Y:S01]  /*12c00*/  FFMA.FTZ R121, R121, UR28, -R147 ;  /* 0x0000001c79797c23 */ /* 0x000fe20008010893 */
[----:B------:R-:W-:-:S01]  /*12c10*/  FADD.FTZ R127, R151, R152 ;  /* 0x00000098977f7221 */ /* 0x000fc20000010000 */
[--C-:B------:R-:W-:Y:S01]  /*12c20*/  FFMA.FTZ R104, R104, UR28, -R147.reuse ;  /* 0x0000001c68687c23 */ /* 0x100fe20008010893 */
[----:B------:R-:W-:-:S01]  /*12c30*/  FFMA.FTZ R105, R105, UR28, -R147 ;  /* 0x0000001c69697c23 */ /* 0x000fc20008010893 */
[----:B------:R-:W1:Y:S01]  /*12c40*/  MUFU.EX2 R12, R12 ;  /* 0x0000000c000c7308 */ /* 0x000e620000000800 */
[----:B--2---:R-:W-:-:S01]  /*12c50*/  FFMA.FTZ R4, R163, R3, R150 ;  /* 0x00000003a3047223 */ /* 0x004fc20000010096 */
        /* <DEDUP_REMOVED lines=37> */
[----:B------:R-:W-:-:S06]  /*12eb0*/  FADD.FTZ R4, R96, R127 ;  /* 0x0000007f60047221 */ /* 0x000fcc0000010000 */
        /* <DEDUP_REMOVED lines=89> */
[----:B------:R-:W1:Y:S08]  /*13450*/  MUFU.EX2 R129, R129 ;  /* 0x0000008100817308 */ /* 0x000e700000000800 */
[----:B------:R-:W3:Y:S08]  /*13460*/  MUFU.EX2 R90, R90 ;  /* 0x0000005a005a7308 */ /* 0x000ef00000000800 */
[----:B------:R-:W4:Y:S08]  /*13470*/  MUFU.EX2 R128, R128 ;  /* 0x0000008000807308 */ /* 0x000f300000000800 */
[----:B------:R2:W5:Y:S08]  /*13480*/  MUFU.EX2 R91, R92 ;  /* 0x0000005c005b7308 */ /* 0x0005700000000800 */
[----:B------:R-:W5:Y:S01]  /*13490*/  MUFU.EX2 R119, R119 ;  /* 0x0000007700777308 */ /* 0x000f620000000800 */
[----:B--2---:R-:W-:-:S01]  /*134a0*/  FADD.FTZ R92, R130, R3 ;  /* 0x00000003825c7221 */ /* 0x004fc20000010000 */
[----:B0-----:R-:W-:-:S03]  /*134b0*/  FADD.FTZ R3, R164, R4 ;  /* 0x00000004a4037221 */ /* 0x001fc60000010000 */
[----:B-1----:R-:W-:Y:S01]  /*134c0*/  FADD.FTZ R93, R129, R92 ;  /* 0x0000005c815d7221 */ /* 0x002fe20000010000 */
[----:B---3--:R-:W-:-:S02]  /*134d0*/  FADD.FTZ R4, R90, R3 ;  /* 0x000000035a047221 */ /* 0x008fc40000010000 */
[----:B------:R-:W0:Y:S01]  /*134e0*/  MUFU.EX2 R165, R94 ;  /* 0x0000005e00a57308 */ /* 0x000e220000000800 */
[----:B----4-:R-:W-:-:S01]  /*134f0*/  FADD.FTZ R92, R128, R93 ;  /* 0x0000005d805c7221 */ /* 0x010fc20000010000 */
[----:B-----5:R-:W-:-:S06]  /*13500*/  FADD.FTZ R4, R91, R4 ;  /* 0x000000045b047221 */ /* 0x020fcc0000010000 */
[----:B------:R-:W1:Y:S01]  /*13510*/  MUFU.EX2 R95, R95 ;  /* 0x0000005f005f7308 */ /* 0x000e620000000800 */
[----:B------:R-:W-:-:S01]  /*13520*/  FADD.FTZ R3, R119, R92 ;  /* 0x0000005c77037221 */ /* 0x000fc20000010000 */
[----:B0-----:R-:W-:-:S03]  /*13530*/  FADD.FTZ R92, R165, R4 ;  /* 0x00000004a55c7221 */ /* 0x001fc60000010000 */
[----:B------:R-:W-:Y:S01]  /*13540*/  FADD.FTZ R4, R6, R3 ;  /* 0x0000000306047221 */ /* 0x000fe20000010000 */
[----:B-1----:R-:W-:-:S01]  /*13550*/  FADD.FTZ R3, R95, R92 ;  /* 0x0000005c5f037221 */ /* 0x002fc20000010000 */
[----:B------:R-:W-:Y:S06]  /*13560*/  @!P0 BRA `(.L_x_8050) ;  /* 0x0000000000048947 */ /* 0x000fec0003800000 */
[----:B------:R-:W-:Y:S01]  /*13570*/  BPT.TRAP 0x1 ;  /* 0x000000040000795c */ /* 0x000fe20000300000 */
.L_x_8050:
        /* <DEDUP_REMOVED lines=115> */
.L_x_8032:
[----:B------:R-:W-:Y:S06]  /*13cb0*/  BAR.ARV 0x8, 0x180 ;  /* 0x0206000000007b1d */ /* 0x000fec0000002000 */
[----:B------:R-:W-:Y:S05]  /*13cc0*/  @!P0 BRA `(.L_x_8052) ;  /* 0x0000000000048947 */ /* 0x000fea0003800000 */
[----:B------:R-:W-:Y:S01]  /*13cd0*/  BPT.TRAP 0x1 ;  /* 0x000000040000795c */ /* 0x000fe20000300000 */
.L_x_8052:
[----:B------:R-:W-:Y:S01]  /*13ce0*/  ULEA UR9, UR44, UR43, 0x3 ;  /* 0x0000002b2c097291 */ /* 0x000fe2000f8e183f */
[----:B------:R-:W-:-:S05]  /*13cf0*/  IMAD.U32 R0, RZ, RZ, UR45 ;  /* 0x0000002dff007e24 */ /* 0x000fca000f8e00ff */
[----:B------:R-:W-:-:S04]  /*13d00*/  SHF.L.U32 R0, R0, 0x1f, RZ ;  /* 0x0000001f00007819 */ /* 0x000fc800000006ff */
[----:B------:R0:W1:Y:S01]  /*13d10*/  SYNCS.PHASECHK.TRANS64.TRYWAIT P1, [UR9+0x22850], R0 ;  /* 0x02285000ff0075a7 */ /* 0x0000620008020149 */
[----:B------:R-:W-:Y:S05]  /*13d20*/  @!P0 BRA `(.L_x_8053) ;  /* 0x0000000000048947 */ /* 0x000fea0003800000 */
[----:B------:R-:W-:Y:S01]  /*13d30*/  BPT.TRAP 0x1 ;  /* 0x000000040000795c */ /* 0x000fe20000300000 */
.L_x_8053:
[----:B-1----:R-:W-:Y:S05]  /*13d40*/  @P1 BRA `(.L_x_8054) ;  /* 0x0000000000081947 */ /* 0x002fea0003800000 */
[----:B------:R-:W1:Y:S02]  /*13d50*/  SYNCS.PHASECHK.TRANS64.TRYWAIT P1, [UR9+0x22850], R0 ;  /* 0x02285000ff0075a7 */ /* 0x000e640008020149 */
[----:B-1----:R-:W-:Y:S05]  /*13d60*/  @!P1 BRA `(.L_x_8055) ;  /* 0x0000008c00809947 */ /* 0x002fea0003800000 */
.L_x_8054:
[----:B------:R-:W-:Y:S01]  /*13d70*/  UIADD3 UR43, UR43, 0x400, URZ ;  /* 0x000004002b2b7890 */ /* 0x000fe2000fffe03f */
[----:B------:R-:W-:Y:S01]  /*13d80*/  WARPGROUP.ARRIVE ;  /* 0x00000000000079c5 */ /* 0x000fe20000000000 */
[----:B------:R-:W-:Y:S01]  /*13d90*/  UMOV UR7, 0xc0000010 ;  /* 0xc000001000077882 */ /* 0x000fe20000000000 */
[----:B------:R-:W-:Y:S01]  /*13da0*/  ULDC.64 UR10, c[0x0][0x9a0] ;  /* 0x00026800000a7ab9 */ /* 0x000fe20000000a00 */
[----:B------:R-:W-:Y:S01]  /*13db0*/  USHF.R.U32.HI UR43, URZ, 0x4, UR43 ;  /* 0x000000043f2b7899 */ /* 0x000fe2000801162b */
[----:B-1----:R-:W-:Y:S01]  /*13dc0*/  IMAD.MOV.U32 R5, RZ, RZ, 0x3f800000 ;  /* 0x3f800000ff057424 */ /* 0x002fe200078e00ff */
        /* <DEDUP_REMOVED lines=33> */
[----:B------:R1:W2:Y:S01]  /*13fe0*/  @P1 LDG.E R5, desc[UR48][R6.64] ;  /* 0x0000003006051981 */ /* 0x0002a2000c1e1900 */
[----:B------:R-:W-:Y:S02]  /*13ff0*/  WARPGROUP.DEPBAR.LE gsb0, 0x0 ;  /* 0x00008000000079c5 */ /* 0x000fe40000010000 */
[----:B------:R-:W-:-:S06]  /*14000*/  WARPGROUP.ARRIVE ;  /* 0x00000000000079c5 */ /* 0x000fcc0000000000 */
[----:B------:R-:W-:Y:S01]  /*14010*/  QGMMA.64x128x32.F32.E4M3.E4M3 R24, R176, gdesc[UR4], R24, gsb0 ;  /* 0x01e00004b0187df3 */ /* 0x000fe20008000818 */
[----:B------:R-:W-:Y:S01]  /*14020*/  UIADD3 UR4, UR8, 0x300, URZ ;  /* 0x0000030008047890 */ /* 0x000fe2000fffe03f */
[----:B------:R-:W-:-:S06]  /*14030*/  UMOV UR7, 0xc0000010 ;  /* 0xc000001000077882 */ /* 0x000fcc0000000000 */
[----:B------:R-:W-:Y:S01]  /*14040*/  UMOV UR6, UR4 ;  /* 0x0000000400067c82 */ /* 0x000fe20008000000 */
[----:B------:R-:W-:Y:S01]  /*14050*/  UIADD3 UR8, UR8, 0x400, URZ ;  /* 0x0000040008087890 */ /* 0x000fe2000fffe03f */
[----:B------:R-:W3:Y:S04]  /*14060*/  SHFL.BFLY PT, R11, R4, 0x2, 0x1f ;  /* 0x0c401f00040b7f89 */ /* 0x000ee800000e0000 */
[----:B------:R-:W4:Y:S01]  /*14070*/  SHFL.BFLY PT, R8, R3, 0x2, 0x1f ;  /* 0x0c401f0003087f89 */ /* 0x000f2200000e0000 */
[----:B------:R-:W-:Y:S02]  /*14080*/  WARPGROUP.DEPBAR.LE gsb0, 0x0 ;  /* 0x00008000000079c5 */ /* 0x000fe40000010000 */
[----:B------:R-:W-:-:S06]  /*14090*/  WARPGROUP.ARRIVE ;  /* 0x00000000000079c5 */ /* 0x000fcc0000000000 */
[----:B------:R-:W-:Y:S01]  /*140a0*/  QGMMA.64x128x32.F32.E4M3.E4M3 R24, R172, gdesc[UR4], R24, gsb0 ;  /* 0x01e00004ac187df3 */ /* 0x000fe20008000818 */
[----:B------:R-:W-:Y:S01]  /*140b0*/  UMOV UR6, UR8 ;  /* 0x0000000800067c82 */ /* 0x000fe20008000000 */
[----:B------:R-:W-:Y:S01]  /*140c0*/  UMOV UR7, 0xc0000010 ;  /* 0xc000001000077882 */ /* 0x000fe20000000000 */
[----:B---3--:R-:W-:-:S01]  /*140d0*/  FADD.FTZ R11, R11, R4 ;  /* 0x000000040b0b7221 */ /* 0x008fc20000010000 */
[----:B----4-:R-:W-:-:S04]  /*140e0*/  FADD.FTZ R8, R8, R3 ;  /* 0x0000000308087221 */ /* 0x010fc80000010000 */
[----:B0-----:R-:W0:Y:S04]  /*140f0*/  SHFL.BFLY PT, R0, R11, 0x1, 0x1f ;  /* 0x0c201f000b007f89 */ /* 0x001e2800000e0000 */
        /* <DEDUP_REMOVED lines=33> */
.L_x_8056:
        /* <DEDUP_REMOVED lines=18> */
[----:B------:R-:W-:Y:S01]  /*14430*/  FMUL.FTZ R37, R40, R4 ;  /* 0x0000000428257220 */ /* 0x000fe20000410000 */
        /* <DEDUP_REMOVED lines=55> */
.L_x_7978:
        /* <DEDUP_REMOVED lines=39> */
[----:B------:R-:W-:Y:S01]  /*14a20*/  VIADD R59, R19, UR37 ;  /* 0x00000025133b7c36 */ /* 0x000fe20008000000 */
[----:B------:R-:W-:Y:S02]  /*14a30*/  LOP3.LUT R6, R6, 0xc, RZ, 0xc0, !PT ;  /* 0x0000000c06067812 */ /* 0x000fe400078ec0ff */
[----:B------:R-:W-:-:S02]  /*14a40*/  F2FP.BF16.F32.PACK_AB R94, R94, R95 ;  /* 0x0000005f5e5e723e */ /* 0x000fc400000010ff */
[----:B------:R-:W-:Y:S02]  /*14a50*/  F2FP.BF16.F32.PACK_AB R90, R90, R91 ;  /* 0x0000005b5a5a723e */ /* 0x000fe400000010ff */
[----:B------:R-:W-:Y:S02]  /*14a60*/  F2FP.BF16.F32.PACK_AB R56, R56, R57 ;  /* 0x000000393838723e */ /* 0x000fe400000010ff */
[----:B------:R-:W-:Y:S01]  /*14a70*/  F2FP.BF16.F32.PACK_AB R49, R48, R49 ;  /* 0x000000313031723e */ /* 0x000fe200000010ff */
[----:B------:R-:W-:Y:S01]  /*14a80*/  USHF.R.S32.HI UR12, URZ, 0x1f, UR39 ;  /* 0x0000001f3f0c7899 */ /* 0x000fe20008011427 */
[----:B------:R-:W-:Y:S01]  /*14a90*/  BAR.SYNC.DEFER_BLOCKING 0x1, 0x100 ;  /* 0x0044000000007b1d */ /* 0x000fe20000010000 */
[----:B------:R-:W-:-:S05]  /*14aa0*/  IADD3 R6, P0, R6, UR6, RZ ;  /* 0x0000000606067c10 */ /* 0x000fca000ff1e0ff */
[----:B------:R-:W-:Y:S01]  /*14ab0*/  IMAD.X R7, RZ, RZ, UR7, P0 ;  /* 0x00000007ff077e24 */ /* 0x000fe200080e06ff */
[----:B------:R-:W-:Y:S01]  /*14ac0*/  ULDC.64 UR8, c[0x0][0xb90] ;  /* 0x0002e40000087ab9 */ /* 0x000fe20000000a00 */
[----:B------:R-:W-:Y:S01]  /*14ad0*/  USHF.R.S32.HI UR13, URZ, 0x1f, UR38 ;  /* 0x0000001f3f0d7899 */ /* 0x000fe20008011426 */
[----:B------:R-:W-:Y:S02]  /*14ae0*/  ULDC.64 UR10, c[0x0][0xb98] ;  /* 0x0002e600000a7ab9 */ /* 0x000fe40000000a00 */
[----:B------:R0:W2:Y:S01]  /*14af0*/  LDG.E.CONSTANT R17, desc[UR48][R6.64] ;  /* 0x0000003006117981 */ /* 0x0000a2000c1e9900 */
[----:B------:R-:W-:Y:S01]  /*14b00*/  F2FP.BF16.F32.PACK_AB R34, R55, R30 ;  /* 0x0000001e3722723e */ /* 0x000fe200000010ff */
[----:B------:R-:W-:Y:S02]  /*14b10*/  UIMAD UR5, UR12, UR8, URZ ;  /* 0x000000080c0572a4 */ /* 0x000fe4000f8e023f */
[----:B------:R-:W-:Y:S02]  /*14b20*/  UIMAD.WIDE.U32 UR6, UR39, UR8, URZ ;  /* 0x00000008270672a5 */ /* 0x000fe4000f8e003f */
[----:B------:R-:W-:-:S02]  /*14b30*/  UIMAD UR5, UR39, UR9, UR5 ;  /* 0x00000009270572a4 */ /* 0x000fc4000f8e0205 */
[----:B------:R-:W-:Y:S01]  /*14b40*/  UIMAD UR8, UR13, UR10, URZ ;  /* 0x0000000a0d0872a4 */ /* 0x000fe2000f8e023f */
[----:B0-----:R-:W0:Y:S01]  /*14b50*/  S2R R7, SR_SWINHI ;  /* 0x0000000000077919 */ /* 0x001e220000002f00 */
[----:B------:R-:W-:Y:S01]  /*14b60*/  LOP3.LUT P0, R6, R35, 0x3, RZ, 0xc0, !PT ;  /* 0x0000000323067812 */ /* 0x000fe2000780c0ff */
[----:B------:R-:W-:Y:S02]  /*14b70*/  UIADD3 UR7, UR7, UR5, URZ ;  /* 0x0000000507077290 */ /* 0x000fe4000fffe03f */
[----:B------:R-:W-:Y:S01]  /*14b80*/  UIMAD UR8, UR38, UR11, UR8 ;  /* 0x0000000b260872a4 */ /* 0x000fe2000f8e0208 */
[----:B------:R-:W-:Y:S01]  /*14b90*/  ISETP.EQ.OR P0, PT, R6, 0x3, !P0 ;  /* 0x000000030600780c */ /* 0x000fe20004702670 */
[----:B------:R-:W-:Y:S01]  /*14ba0*/  UIMAD.WIDE.U32 UR6, UR38, UR10, UR6 ;  /* 0x0000000a260672a5 */ /* 0x000fe2000f8e0006 */
[----:B------:R-:W-:Y:S02]  /*14bb0*/  ULDC UR5, c[0x0][0xa88] ;  /* 0x0002a20000057ab9 */ /* 0x000fe40000000800 */
[----:B------:R-:W-:Y:S01]  /*14bc0*/  SEL R72, R9, R10, P0 ;  /* 0x0000000a09487207 */ /* 0x000fe20000000000 */
[----:B------:R-:W-:Y:S01]  /*14bd0*/  ULDC.64 UR10, c[0x0][0xaf0] ;  /* 0x0002bc00000a7ab9 */ /* 0x000fe20000000a00 */
[----:B------:R-:W-:Y:S01]  /*14be0*/  SEL R74, R10, R9, P0 ;  /* 0x000000090a4a7207 */ /* 0x000fe20000000000 */
[----:B------:R-:W-:Y:S01]  /*14bf0*/  IMAD R9, R189, 0x40, R22 ;  /* 0x00000040bd097824 */ /* 0x000fe200078e0216 */
        /* <DEDUP_REMOVED lines=10> */
[----:B------:R-:W-:Y:S02]  /*14ca0*/  MOV R30, R4 ;  /* 0x00000004001e7202 */ /* 0x000fe40000000f00 */
[----:B0-----:R-:W-:Y:S02]  /*14cb0*/  MOV R31, R7 ;  /* 0x00000007001f7202 */ /* 0x001fe40000000f00 */
[----:B------:R-:W-:-:S02]  /*14cc0*/  SEL R88, R25, R26, P0 ;  /* 0x0000001a19587207 */ /* 0x000fc40000000000 */
[----:B------:R-:W-:Y:S01]  /*14cd0*/  SEL R92, R26, R25, P0 ;  /* 0x000000191a5c7207 */ /* 0x000fe20000000000 */
[--C-:B------:R-:W-:Y:S01]  /*14ce0*/  IMAD.WIDE R6, R194, 0x2, R30.reuse ;  /* 0x00000002c2067825 */ /* 0x100fe200078e021e */
[----:B------:R-:W-:Y:S02]  /*14cf0*/  SEL R64, R21, R24, P0 ;  /* 0x0000001815407207 */ /* 0x000fe40000000000 */
[----:B------:R-:W-:Y:S01]  /*14d00*/  SEL R66, R24, R21, P0 ;  /* 0x0000001518427207 */ /* 0x000fe20000000000 */
[----:B------:R-:W-:Y:S01]  /*14d10*/  IMAD.WIDE R30, R9, 0x2, R30 ;  /* 0x00000002091e7825 */ /* 0x000fe200078e021e */
[C---:B------:R-:W-:Y:S02]  /*14d20*/  IADD3 R41, P6, R6.reuse, 0x4060, RZ ;  /* 0x0000406006297810 */ /* 0x040fe40007fde0ff */
[----:B------:R-:W-:Y:S02]  /*14d30*/  LOP3.LUT R43, R6, 0x380, RZ, 0xc0, !PT ;  /* 0x00000380062b7812 */ /* 0x000fe400078ec0ff */
[----:B------:R-:W-:-:S02]  /*14d40*/  LOP3.LUT R40, R41, 0x380, RZ, 0xc0, !PT ;  /* 0x0000038029287812 */ /* 0x000fc400078ec0ff */
[----:B------:R-:W-:Y:S02]  /*14d50*/  SHF.R.U64 R43, R43, 0x3, RZ ;  /* 0x000000032b2b7819 */ /* 0x000fe400000012ff */
[----:B------:R-:W-:Y:S02]  /*14d60*/  SHF.R.U64 R40, R40, 0x3, RZ ;  /* 0x0000000328287819 */ /* 0x000fe400000012ff */
[----:B------:R-:W-:Y:S02]  /*14d70*/  IADD3 R11, P3, R6, 0x4000, RZ ;  /* 0x00004000060b7810 */ /* 0x000fe40007f7e0ff */
[----:B------:R-:W-:Y:S01]  /*14d80*/  LOP3.LUT R40, R40, R41, RZ, 0x3c, !PT ;  /* 0x0000002928287212 */ /* 0x000fe200078e3cff */
[--C-:B------:R-:W-:Y:S01]  /*14d90*/  IMAD.X R41, RZ, RZ, R7.reuse, P6 ;  /* 0x000000ffff297224 */ /* 0x100fe200030e0607 */
[C---:B------:R-:W-:Y:S01]  /*14da0*/  IADD3 R14, P5, R6.reuse, 0x4040, RZ ;  /* 0x00004040060e7810 */ /* 0x040fe20007fbe0ff */
[----:B------:R-:W-:Y:S01]  /*14db0*/  IMAD.X R37, RZ, RZ, R7, P3 ;  /* 0x000000ffff257224 */ /* 0x000fe200018e0607 */
[----:B------:R-:W-:-:S02]  /*14dc0*/  IADD3 R12, P4, R6, 0x4020, RZ ;  /* 0x00004020060c7810 */ /* 0x000fc40007f9e0ff */
[C---:B------:R-:W-:Y:S02]  /*14dd0*/  IADD3 R8, P2, R6.reuse, 0x20, RZ ;  /* 0x0000002006087810 */ /* 0x040fe40007f5e0ff */
[C---:B------:R-:W-:Y:S01]  /*14de0*/  IADD3 R10, P1, R6.reuse, 0x60, RZ ;  /* 0x00000060060a7810 */ /* 0x040fe20007f3e0ff */
[--C-:B------:R-:W-:Y:S01]  /*14df0*/  IMAD.X R35, RZ, RZ, R7.reuse, P4 ;  /* 0x000000ffff237224 */ /* 0x100fe200020e0607 */
[----:B------:R-:W-:Y:S01]  /*14e00*/  IADD3 R9, P6, R6, 0x40, RZ ;  /* 0x0000004006097810 */ /* 0x000fe20007fde0ff */
[--C-:B------:R-:W-:Y:S01]  /*14e10*/  IMAD.X R33, RZ, RZ, R7.reuse, P2 ;  /* 0x000000ffff217224 */ /* 0x100fe200010e0607 */
[----:B------:R-:W-:Y:S01]  /*14e20*/  LOP3.LUT R42, R43, R6, RZ, 0x3c, !PT ;  /* 0x000000062b2a7212 */ /* 0x000fe200078e3cff */
[--C-:B------:R-:W-:Y:S01]  /*14e30*/  IMAD.MOV.U32 R43, RZ, RZ, R7.reuse ;  /* 0x000000ffff2b7224 */ /* 0x100fe200078e0007 */
[----:B------:R-:W-:Y:S01]  /*14e40*/  LOP3.LUT R6, R11, 0x380, RZ, 0xc0, !PT ;  /* 0x000003800b067812 */ /* 0x000fe200078ec0ff */
[----:B------:R-:W-:Y:S01]  /*14e50*/  IMAD.X R25, RZ, RZ, R7, P6 ;  /* 0x000000ffff197224 */ /* 0x000fe200030e0607 */
[----:B------:R-:W-:-:S02]  /*14e60*/  LOP3.LUT R5, R8, 0x380, RZ, 0xc0, !PT ;  /* 0x0000038008057812 */ /* 0x000fc400078ec0ff */
[----:B------:R-:W-:Y:S02]  /*14e70*/  SHF.R.U64 R6, R6, 0x3, RZ ;  /* 0x0000000306067819 */ /* 0x000fe400000012ff */
[----:B------:R-:W-:Y:S02]  /*14e80*/  SHF.R.U64 R5, R5, 0x3, RZ ;  /* 0x0000000305057819 */ /* 0x000fe400000012ff */
[----:B------:R-:W-:Y:S02]  /*14e90*/  LOP3.LUT R36, R6, R11, RZ, 0x3c, !PT ;  /* 0x0000000b06247212 */ /* 0x000fe400078e3cff */
[----:B------:R-:W-:Y:S02]  /*14ea0*/  LOP3.LUT R6, R10, 0x380, RZ, 0xc0, !PT ;  /* 0x000003800a067812 */ /* 0x000fe400078ec0ff */
[----:B------:R-:W-:Y:S02]  /*14eb0*/  LOP3.LUT R32, R5, R8, RZ, 0x3c, !PT ;  /* 0x0000000805207212 */ /* 0x000fe400078e3cff */
[----:B------:R-:W-:-:S02]  /*14ec0*/  SHF.R.U64 R5, R6, 0x3, RZ ;  /* 0x0000000306057819 */ /* 0x000fc400000012ff */
[----:B------:R-:W-:Y:S02]  /*14ed0*/  IADD3 R21, P2, R30, 0x2000, RZ ;  /* 0x000020001e157810 */ /* 0x000fe40007f5e0ff */
[----:B------:R-:W-:Y:S02]  /*14ee0*/  LOP3.LUT R26, R5, R10, RZ, 0x3c, !PT ;  /* 0x0000000a051a7212 */ /* 0x000fe400078e3cff */
[----:B------:R-:W0:Y:S01]  /*14ef0*/  LDC R5, c[0x0][0xbe8] ;  /* 0x0002fa00ff057b82 */ /* 0x000e220000000800 */
[----:B------:R-:W-:Y:S02]  /*14f00*/  SEL R96, R15, R20, P0 ;  /* 0x000000140f607207 */ /* 0x000fe40000000000 */
[----:B------:R-:W-:Y:S02]  /*14f10*/  SEL R98, R20, R15, P0 ;  /* 0x0000000f14627207 */ /* 0x000fe40000000000 */
[----:B------:R-:W-:Y:S02]  /*14f20*/  LOP3.LUT R20, R21, 0x380, RZ, 0xc0, !PT ;  /* 0x0000038015147812 */ /* 0x000fe400078ec0ff */
[----:B------:R-:W-:-:S02]  /*14f30*/  SEL R84, R27, R34, P0 ;  /* 0x000000221b547207 */ /* 0x000fc40000000000 */
[----:B------:R-:W-:Y:S02]  /*14f40*/  SHF.R.U64 R20, R20, 0x3, RZ ;  /* 0x0000000314147819 */ /* 0x000fe400000012ff */
[----:B------:R-:W-:Y:S01]  /*14f50*/  SEL R86, R34, R27, P0 ;  /* 0x0000001b22567207 */ /* 0x000fe20000000000 */
[----:B------:R-:W-:Y:S01]  /*14f60*/  IMAD.X R27, RZ, RZ, R7, P1 ;  /* 0x000000ffff1b7224 */ /* 0x000fe200008e0607 */
[----:B------:R-:W-:Y:S01]  /*14f70*/  LOP3.LUT R20, R20, R21, RZ, 0x3c, !PT ;  /* 0x0000001514147212 */ /* 0x000fe200078e3cff */
[----:B------:R-:W-:Y:S01]  /*14f80*/  IMAD.X R21, RZ, RZ, R31, P2 ;  /* 0x000000ffff157224 */ /* 0x000fe200010e061f */
[----:B------:R-:W-:Y:S01]  /*14f90*/  MOV R73, R40 ;  /* 0x0000002800497202 */ /* 0x000fe20000000f00 */
[----:B------:R-:W-:Y:S01]  /*14fa0*/  IMAD.U32 R41, RZ, RZ, UR8 ;  /* 0x00000008ff297e24 */ /* 0x000fe2000f8e00ff */
[----:B------:R-:W-:Y:S01]  /*14fb0*/  MOV R81, R26 ;  /* 0x0000001a00517202 */ /* 0x000fe20000000f00 */
[----:B------:R-:W-:Y:S01]  /*14fc0*/  ULDC.64 UR8, c[0x0][0xae8] ;  /* 0x0002ba0000087ab9 */ /* 0x000fe20000000a00 */
[----:B------:R-:W-:-:S02]  /*14fd0*/  SEL R78, R38, R39, P0 ;  /* 0x00000027264e7207 */ /* 0x000fc40000000000 */
[----:B------:R-:W-:Y:S01]  /*14fe0*/  SEL R80, R39, R38, P0 ;  /* 0x0000002627507207 */ /* 0x000fe20000000000 */
[----:B------:R-:W-:Y:S01]  /*14ff0*/  IMAD.X R39, RZ, RZ, R7, P5 ;  /* 0x000000ffff277224 */ /* 0x000fe200028e0607 */
[----:B------:R-:W-:Y:S02]  /*15000*/  LOP3.LUT R6, R9, 0x380, RZ, 0xc0, !PT ;  /* 0x0000038009067812 */ /* 0x000fe400078ec0ff */
[----:B0-----:R-:W-:Y:S02]  /*15010*/  ISETP.NE.AND P2, PT, R5, 0x1, PT ;  /* 0x000000010500780c */ /* 0x001fe40003f45270 */
[----:B------:R-:W-:Y:S02]  /*15020*/  LOP3.LUT R7, R12, 0x380, RZ, 0xc0, !PT ;  /* 0x000003800c077812 */ /* 0x000fe400078ec0ff */
[----:B------:R-:W-:Y:S02]  /*15030*/  SEL R60, R29, R28, P0 ;  /* 0x0000001c1d3c7207 */ /* 0x000fe40000000000 */
[----:B------:R-:W-:-:S02]  /*15040*/  SEL R62, R28, R29, P0 ;  /* 0x0000001d1c3e7207 */ /* 0x000fc40000000000 */
[----:B------:R-:W-:Y:S02]  /*15050*/  SHF.R.U64 R6, R6, 0x3, RZ ;  /* 0x0000000306067819 */ /* 0x000fe400000012ff */
[----:B------:R-:W-:Y:S02]  /*15060*/  SHF.R.U64 R7, R7, 0x3, RZ ;  /* 0x0000000307077819 */ /* 0x000fe400000012ff */
[----:B------:R-:W-:Y:S01]  /*15070*/  IADD3 R29, P6, R30, 0x1000, RZ ;  /* 0x000010001e1d7810 */ /* 0x000fe20007fde0ff */
[----:B------:R-:W0:Y:S01]  /*15080*/  @P2 LDC R40, c[0x0][0xbec] ;  /* 0x0002fb00ff282b82 */ /* 0x000e220000000800 */
[----:B------:R-:W-:Y:S02]  /*15090*/  LOP3.LUT R24, R6, R9, RZ, 0x3c, !PT ;  /* 0x0000000906187212 */ /* 0x000fe400078e3cff */
[----:B------:R-:W-:Y:S02]  /*150a0*/  LOP3.LUT R34, R7, R12, RZ, 0x3c, !PT ;  /* 0x0000000c07227212 */ /* 0x000fe400078e3cff */
[----:B------:R-:W-:-:S02]  /*150b0*/  LOP3.LUT R28, R29, 0x380, RZ, 0xc0, !PT ;  /* 0x000003801d1c7812 */ /* 0x000fc400078ec0ff */
[----:B------:R-:W-:Y:S01]  /*150c0*/  MOV R63, R42 ;  /* 0x0000002a003f7202 */ /* 0x000fe20000000f00 */
[----:B------:R-:W1:Y:S01]  /*150d0*/  @P2 LDC R26, c[0x0][0xbf0] ;  /* 0x0002fc00ff1a2b82 */ /* 0x000e620000000800 */
[----:B------:R-:W-:Y:S01]  /*150e0*/  MOV R42, R24 ;  /* 0x00000018002a7202 */ /* 0x000fe20000000f00 */
[----:B------:R-:W-:Y:S01]  /*150f0*/  IMAD.MOV.U32 R24, RZ, RZ, R59 ;  /* 0x000000ffff187224 */ /* 0x000fe200078e003b */
[----:B------:R-:W-:Y:S02]  /*15100*/  SEL R44, R94, R93, P0 ;  /* 0x0000005d5e2c7207 */ /* 0x000fe40000000000 */
[----:B------:R-:W-:Y:S02]  /*15110*/  SEL R48, R90, R89, P0 ;  /* 0x000000595a307207 */ /* 0x000fe40000000000 */
[----:B------:R-:W-:Y:S02]  /*15120*/  SHF.R.U64 R28, R28, 0x3, RZ ;  /* 0x000000031c1c7819 */ /* 0x000fe400000012ff */
[----:B------:R-:W-:-:S02]  /*15130*/  MOV R77, R34 ;  /* 0x00000022004d7202 */ /* 0x000fc40000000f00 */
[----:B------:R-:W-:Y:S02]  /*15140*/  SEL R94, R93, R94, P0 ;  /* 0x0000005e5d5e7207 */ /* 0x000fe40000000000 */
[----:B------:R-:W-:Y:S02]  /*15150*/  SEL R90, R89, R90, P0 ;  /* 0x0000005a595a7207 */ /* 0x000fe40000000000 */
[----:B------:R-:W-:Y:S01]  /*15160*/  SEL R76, R56, R49, P0 ;  /* 0x00000031384c7207 */ /* 0x000fe20000000000 */
[----:B0-----:R-:W-:Y:S01]  /*15170*/  @P2 IMAD.HI.U32 R25, R59, R40, RZ ;  /* 0x000000283b192227 */ /* 0x001fe200078e00ff */
[----:B------:R-:W-:Y:S02]  /*15180*/  LOP3.LUT R13, R14, 0x380, RZ, 0xc0, !PT ;  /* 0x000003800e0d7812 */ /* 0x000fe400078ec0ff */
[----:B------:R-:W-:Y:S02]  /*15190*/  SEL R56, R49, R56, P0 ;  /* 0x0000003831387207 */ /* 0x000fe40000000000 */
[----:B------:R-:W-:-:S02]  /*151a0*/  SEL R82, R46, R47, P0 ;  /* 0x0000002f2e527207 */ /* 0x000fc40000000000 */
[----:B------:R-:W-:Y:S01]  /*151b0*/  LOP3.LUT R28, R28, R29, RZ, 0x3c, !PT ;  /* 0x0000001d1c1c7212 */ /* 0x000fe200078e3cff */
[----:B------:R-:W-:Y:S01]  /*151c0*/  IMAD.X R29, RZ, RZ, R31, P6 ;  /* 0x000000ffff1d7224 */ /* 0x000fe200030e061f */
[----:B------:R-:W-:Y:S02]  /*151d0*/  SHF.R.U64 R13, R13, 0x3, RZ ;  /* 0x000000030d0d7819 */ /* 0x000fe400000012ff */
[----:B-1----:R-:W-:Y:S02]  /*151e0*/  @P2 SHF.R.U32.HI R24, RZ, R26, R25 ;  /* 0x0000001aff182219 */ /* 0x002fe40000011619 */
[C---:B------:R-:W-:Y:S02]  /*151f0*/  IADD3 R45, P6, R30.reuse, 0x7000, RZ ;  /* 0x000070001e2d7810 */ /* 0x040fe40007fde0ff */
[----:B------:R-:W-:Y:S01]  /*15200*/  MOV R61, R32 ;  /* 0x00000020003d7202 */ /* 0x000fe20000000f00 */
[----:B------:R-:W-:Y:S01]  /*15210*/  IMAD.MOV R32, RZ, RZ, -R24 ;  /* 0x000000ffff207224 */ /* 0x000fe200078e0a18 */
[----:B------:R-:W-:-:S02]  /*15220*/  IADD3 R15, P1, R30, 0x3000, RZ ;  /* 0x000030001e0f7810 */ /* 0x000fc40007f3e0ff */
[----:B------:R-:W-:Y:S01]  /*15230*/  SEL R46, R47, R46, P0 ;  /* 0x0000002e2f2e7207 */ /* 0x000fe20000000000 */
[----:B------:R-:W-:Y:S01]  /*15240*/  IMAD R59, R5, R32, R59 ;  /* 0x00000020053b7224 */ /* 0x000fe200078e023b */
[----:B------:R-:W-:Y:S02]  /*15250*/  LOP3.LUT R38, R13, R14, RZ, 0x3c, !PT ;  /* 0x0000000e0d267212 */ /* 0x000fe400078e3cff */
[----:B------:R-:W-:Y:S02]  /*15260*/  LOP3.LUT R6, R45, 0x380, RZ, 0xc0, !PT ;  /* 0x000003802d067812 */ /* 0x000fe400078ec0ff */
[----:B------:R-:W-:Y:S02]  /*15270*/  LOP3.LUT R14, R15, 0x380, RZ, 0xc0, !PT ;  /* 0x000003800f0e7812 */ /* 0x000fe400078ec0ff */
[----:B------:R-:W-:Y:S02]  /*15280*/  MOV R79, R36 ;  /* 0x00000024004f7202 */ /* 0x000fe40000000f00 */
[----:B------:R-:W-:-:S02]  /*15290*/  MOV R75, R38 ;  /* 0x00000026004b7202 */ /* 0x000fc40000000f00 */
[----:B------:R-:W-:Y:S02]  /*152a0*/  SHF.R.U64 R6, R6, 0x3, RZ ;  /* 0x0000000306067819 */ /* 0x000fe400000012ff */
[----:B------:R-:W-:Y:S02]  /*152b0*/  SHF.R.U64 R14, R14, 0x3, RZ ;  /* 0x000000030e0e7819 */ /* 0x000fe400000012ff */
[----:B------:R-:W-:Y:S02]  /*152c0*/  LOP3.LUT R6, R6, R45, RZ, 0x3c, !PT ;  /* 0x0000002d06067212 */ /* 0x000fe400078e3cff */
[----:B------:R-:W-:Y:S01]  /*152d0*/  LOP3.LUT R14, R14, R15, RZ, 0x3c, !PT ;  /* 0x0000000f0e0e7212 */ /* 0x000fe200078e3cff */
[----:B------:R-:W-:Y:S01]  /*152e0*/  IMAD.X R15, RZ, RZ, R31, P1 ;  /* 0x000000ffff0f7224 */ /* 0x000fe200008e061f */
[----:B------:R-:W-:Y:S02]  /*152f0*/  SHF.R.S32.HI R26, RZ, 0x1f, R24 ;  /* 0x0000001fff1a7819 */ /* 0x000fe40000011418 */
[----:B------:R-:W-:-:S02]  /*15300*/  IADD3 R40, P1, R24, UR6, RZ ;  /* 0x0000000618287c10 */ /* 0x000fc4000ff3e0ff */
[----:B------:R-:W-:Y:S02]  /*15310*/  IADD3 R11, P4, R30, 0x5000, RZ ;  /* 0x000050001e0b7810 */ /* 0x000fe40007f9e0ff */
[----:B------:R-:W-:Y:S02]  /*15320*/  SHF.R.S32.HI R36, RZ, 0x1f, R59 ;  /* 0x0000001fff247819 */ /* 0x000fe4000001143b */
[----:B------:R-:W-:Y:S01]  /*15330*/  IADD3.X R41, R26, UR7, R41, P1, !PT ;  /* 0x000000071a297c10 */ /* 0x000fe20008ffe429 */
[----:B------:R-:W-:Y:S01]  /*15340*/  ULDC.64 UR6, c[0x0][0xb88] ;  /* 0x0002e20000067ab9 */ /* 0x000fe20000000a00 */
[----:B------:R-:W-:Y:S01]  /*15350*/  IADD3 R13, P3, R30, 0x4000, RZ ;  /* 0x000040001e0d7810 */ /* 0x000fe20007f7e0ff */
[----:B------:R-:W-:Y:S01]  /*15360*/  IMAD R36, R36, UR6, RZ ;  /* 0x0000000624247c24 */ /* 0x000fe2000f8e02ff */
[----:B------:R-:W-:Y:S01]  /*15370*/  LOP3.LUT R10, R11, 0x380, RZ, 0xc0, !PT ;  /* 0x000003800b0a7812 */ /* 0x000fe200078ec0ff */
[----:B------:R-:W-:Y:S01]  /*15380*/  IMAD.WIDE.U32 R40, R59, UR6, R40 ;  /* 0x000000063b287c25 */ /* 0x000fe2000f8e0028 */
[----:B------:R-:W-:-:S02]  /*15390*/  LOP3.LUT R12, R13, 0x380, RZ, 0xc0, !PT ;  /* 0x000003800d0c7812 */ /* 0x000fc400078ec0ff */
[----:B------:R-:W-:Y:S01]  /*153a0*/  SHF.R.U64 R10, R10, 0x3, RZ ;  /* 0x000000030a0a7819 */ /* 0x000fe200000012ff */
[----:B------:R-:W-:Y:S01]  /*153b0*/  IMAD R59, R59, UR7, R36 ;  /* 0x000000073b3b7c24 */ /* 0x000fe2000f8e0224 */
[----:B------:R-:W-:Y:S01]  /*153c0*/  SHF.R.U64 R12, R12, 0x3, RZ ;  /* 0x000000030c0c7819 */ /* 0x000fe200000012ff */
[----:B------:R-:W-:Y:S01]  /*153d0*/  ULDC.64 UR6, c[0x0][0xb50] ;  /* 0x0002d40000067ab9 */ /* 0x000fe20000000a00 */
[----:B------:R-:W-:Y:S01]  /*153e0*/  LOP3.LUT R10, R10, R11, RZ, 0x3c, !PT ;  /* 0x0000000b0a0a7212 */ /* 0x000fe200078e3cff */
[--C-:B------:R-:W-:Y:S01]  /*153f0*/  IMAD.X R11, RZ, RZ, R31.reuse, P4 ;  /* 0x000000ffff0b7224 */ /* 0x100fe200020e061f */
[----:B------:R-:W-:Y:S02]  /*15400*/  LOP3.LUT P1, RZ, R190, 0x3, RZ, 0xc0, !PT ;  /* 0x00000003beff7812 */ /* 0x000fe4000782c0ff */
[----:B------:R-:W-:Y:S01]  /*15410*/  LOP3.LUT R12, R12, R13, RZ, 0x3c, !PT ;  /* 0x0000000d0c0c7212 */ /* 0x000fe200078e3cff */
[----:B------:R-:W-:Y:S01]  /*15420*/  IMAD.X R13, RZ, RZ, R31, P3 ;  /* 0x000000ffff0d7224 */ /* 0x000fe200018e061f */
[----:B------:R-:W-:-:S02]  /*15430*/  IADD3 R9, P5, R30, 0x6000, RZ ;  /* 0x000060001e097810 */ /* 0x000fc40007fbe0ff */
[----:B------:R-:W-:Y:S02]  /*15440*/  LOP3.LUT R7, R30, 0x380, RZ, 0xc0, !PT ;  /* 0x000003801e077812 */ /* 0x000fe400078ec0ff */
[----:B------:R-:W-:Y:S02]  /*15450*/  LOP3.LUT R8, R9, 0x380, RZ, 0xc0, !PT ;  /* 0x0000038009087812 */ /* 0x000fe400078ec0ff */
[----:B------:R-:W-:Y:S02]  /*15460*/  SHF.R.U64 R7, R7, 0x3, RZ ;  /* 0x0000000307077819 */ /* 0x000fe400000012ff */
[----:B------:R-:W-:Y:S02]  /*15470*/  SHF.R.U64 R8, R8, 0x3, RZ ;  /* 0x0000000308087819 */ /* 0x000fe400000012ff */
[----:B------:R-:W-:Y:S01]  /*15480*/  LOP3.LUT R30, R7, R30, RZ, 0x3c, !PT ;  /* 0x0000001e071e7212 */ /* 0x000fe200078e3cff */
[--C-:B------:R-:W-:Y:S01]  /*15490*/  IMAD.X R7, RZ, RZ, R31.reuse, P6 ;  /* 0x000000ffff077224 */ /* 0x100fe200030e061f */
[----:B------:R-:W-:Y:S01]  /*154a0*/  LOP3.LUT R8, R8, R9, RZ, 0x3c, !PT ;  /* 0x0000000908087212 */ /* 0x000fe200078e3cff */
[----:B------:R-:W-:Y:S01]  /*154b0*/  IMAD.X R9, RZ, RZ, R31, P5 ;  /* 0x000000ffff097224 */ /* 0x000fe200028e061f */
[----:B--2---:R-:W-:Y:S01]  /*154c0*/  LOP3.LUT R35, R17, 0x2, RZ, 0x3c, !PT ;  /* 0x0000000211237812 */ /* 0x004fe200078e3cff */
[----:B------:R-:W-:Y:S04]  /*154d0*/  SHFL.IDX PT, R44, R44, R17, 0x1c1f ;  /* 0x001c1f112c2c7589 */ /* 0x000fe800000e0000 */
[----:B------:R-:W-:Y:S04]  /*154e0*/  SHFL.IDX PT, R48, R48, R17, 0x1c1f ;  /* 0x001c1f1130307589 */ /* 0x000fe800000e0000 */
[----:B------:R-:W0:Y:S04]  /*154f0*/  SHFL.IDX PT, R25, R94, R35, 0x1c1f ;  /* 0x001c1f235e197589 */ /* 0x000e2800000e0000 */
[----:B------:R-:W1:Y:S04]  /*15500*/  SHFL.IDX PT, R27, R90, R35, 0x1c1f ;  /* 0x001c1f235a1b7589 */ /* 0x000e6800000e0000 */
[----:B------:R-:W-:Y:S04]  /*15510*/  SHFL.IDX PT, R76, R76, R17, 0x1c1f ;  /* 0x001c1f114c4c7589 */ /* 0x000fe800000e0000 */
[----:B------:R-:W2:Y:S04]  /*15520*/  SHFL.IDX PT, R33, R56, R35, 0x1c1f ;  /* 0x001c1f2338217589 */ /* 0x000ea800000e0000 */
[----:B------:R-:W-:Y:S04]  /*15530*/  SHFL.IDX PT, R50, R50, R17, 0x1c1f ;  /* 0x001c1f1132327589 */ /* 0x000fe800000e0000 */
[----:B------:R-:W-:Y:S04]  /*15540*/  SHFL.IDX PT, R54, R54, R17, 0x1c1f ;  /* 0x001c1f1136367589 */ /* 0x000fe800000e0000 */
[----:B------:R-:W-:Y:S01]  /*15550*/  SHFL.IDX PT, R60, R60, R17, 0x1c1f ;  /* 0x001c1f113c3c7589 */ /* 0x000fe200000e0000 */
[----:B0-----:R-:W-:-:S02]  /*15560*/  SEL R24, R44, R25, P0 ;  /* 0x000000192c187207 */ /* 0x001fc40000000000 */
[----:B------:R-:W-:Y:S01]  /*15570*/  SEL R26, R25, R44, P0 ;  /* 0x0000002c191a7207 */ /* 0x000fe20000000000 */
[----:B------:R-:W-:Y:S01]  /*15580*/  SHFL.IDX PT, R64, R64, R17, 0x1c1f ;  /* 0x001c1f1140407589 */ /* 0x000fe200000e0000 */
[----:B-1----:R-:W-:Y:S01]  /*15590*/  SEL R32, R48, R27, P0 ;  /* 0x0000001b30207207 */ /* 0x002fe20000000000 */
[----:B------:R-:W-:Y:S01]  /*155a0*/  VIADD R44, R193, UR37 ;  /* 0x00000025c12c7c36 */ /* 0x000fe20008000000 */
[----:B------:R-:W-:Y:S01]  /*155b0*/  SEL R34, R27, R48, P0 ;  /* 0x000000301b227207 */ /* 0x000fe20000000000 */
[----:B------:R-:W-:Y:S04]  /*155c0*/  SHFL.IDX PT, R68, R68, R17, 0x1c1f ;  /* 0x001c1f1144447589 */ /* 0x000fe800000e0000 */
[----:B------:R-:W-:Y:S01]  /*155d0*/  SHFL.IDX PT, R72, R72, R17, 0x1c1f ;  /* 0x001c1f1148487589 */ /* 0x000fe200000e0000 */
[----:B--2---:R-:W-:-:S02]  /*155e0*/  SEL R25, R76, R33, P0 ;  /* 0x000000214c197207 */ /* 0x004fc40000000000 */
        /* <DEDUP_REMOVED lines=18> */
[----:B------:R-:W-:Y:S01]  /*15710*/  IMAD R17, R5, UR5, RZ ;  /* 0x0000000505117c24 */ /* 0x000fe2000f8e02ff */
[----:B-1----:R-:W-:Y:S02]  /*15720*/  SEL R33, R78, R37, P0 ;  /* 0x000000254e217207 */ /* 0x002fe40000000000 */
[----:B------:R-:W-:Y:S02]  /*15730*/  SHFL.IDX PT, R57, R98, R35, 0x1c1f ;  /* 0x001c1f2362397589 */ /* 0x000fe400000e0000 */
[----:B------:R-:W-:Y:S02]  /*15740*/  ISETP.GE.OR P3, PT, R44, R17, P1 ;  /* 0x000000112c00720c */ /* 0x000fe40000f66670 */
[----:B------:R-:W0:Y:S04]  /*15750*/  SHFL.IDX PT, R67, R102, R35, 0x1c1f ;  /* 0x001c1f2366437589 */ /* 0x000e2800000e0000 */
[----:B------:R-:W1:Y:S04]  /*15760*/  SHFL.IDX PT, R49, R70, R35, 0x1c1f ;  /* 0x001c1f2346317589 */ /* 0x000e6800000e0000 */
[----:B------:R-:W3:Y:S04]  /*15770*/  SHFL.IDX PT, R71, R106, R35, 0x1c1f ;  /* 0x001c1f236a477589 */ /* 0x000ee800000e0000 */
[----:B------:R4:W3:Y:S04]  /*15780*/  SHFL.IDX PT, R51, R74, R35, 0x1c1f ;  /* 0x001c1f234a337589 */ /* 0x0008e800000e0000 */
[----:B------:R1:W-:Y:S01]  /*15790*/  STSM.16.M88.4 [R63], R24 ;  /* 0x000000183f007844 */ /* 0x0003e20000000200 */
[----:B----4-:R-:W-:-:S02]  /*157a0*/  SEL R35, R37, R78, P0 ;  /* 0x0000004e25237207 */ /* 0x010fc40000000000 */
[----:B--2---:R-:W-:Y:S02]  /*157b0*/  SEL R37, R82, R39, P0 ;  /* 0x0000002752257207 */ /* 0x004fe40000000000 */
[----:B------:R-:W-:Y:S01]  /*157c0*/  SEL R39, R39, R82, P0 ;  /* 0x0000005227277207 */ /* 0x000fe20000000000 */
[----:B------:R2:W-:Y:S01]  /*157d0*/  STSM.16.M88.4 [R61], R32 ;  /* 0x000000203d007844 */ /* 0x0005e20000000200 */
[----:B0-----:R-:W-:Y:S02]  /*157e0*/  SEL R65, R100, R67, P0 ;  /* 0x0000004364417207 */ /* 0x001fe40000000000 */
[----:B-1----:R-:W-:Y:S01]  /*157f0*/  SEL R66, R49, R68, P0 ;  /* 0x0000004431427207 */ /* 0x002fe20000000000 */
[----:B------:R0:W-:Y:S01]  /*15800*/  STSM.16.M88.4 [R42], R36 ;  /* 0x000000242a007844 */ /* 0x0001e20000000200 */
[----:B------:R-:W-:Y:S01]  /*15810*/  VIADD R24, R44, 0x8 ;  /* 0x000000082c187836 */ /* 0x000fe20000000000 */
[----:B------:R-:W-:Y:S01]  /*15820*/  SEL R26, R43, R54, P0 ;  /* 0x000000362b1a7207 */ /* 0x000fe20000000000 */
[----:B------:R-:W-:Y:S01]  /*15830*/  IMAD.IADD R25, R41, 0x1, R59 ;  /* 0x0000000129197824 */ /* 0x000fe200078e023b */
[----:B------:R-:W-:-:S02]  /*15840*/  LEA R41, P4, R40, UR6, 0x2 ;  /* 0x0000000628297c11 */ /* 0x000fc4000f8810ff */
[----:B------:R-:W-:Y:S02]  /*15850*/  ISETP.GE.OR P1, PT, R24, R17, P1 ;  /* 0x000000111800720c */ /* 0x000fe40000f26670 */
[----:B------:R-:W-:Y:S01]  /*15860*/  LEA.HI.X R44, R40, UR7, R25, 0x2, P4 ;  /* 0x00000007282c7c11 */ /* 0x000fe2000a0f1419 */
[----:B------:R-:W-:Y:S01]  /*15870*/  SHFL.IDX PT, R62, R41, 0x1, 0x1c1f ;  /* 0x003c1f00293e7f89 */ /* 0x000fe200000e0000 */
[----:B------:R-:W-:Y:S02]  /*15880*/  SEL R24, R54, R43, P0 ;  /* 0x0000002b36187207 */ /* 0x000fe40000000000 */
[----:B--2---:R-:W-:Y:S01]  /*15890*/  SEL R32, R60, R45, P0 ;  /* 0x0000002d3c207207 */ /* 0x004fe20000000000 */
[----:B------:R-:W-:Y:S01]  /*158a0*/  SHFL.IDX PT, R61, R44, RZ, 0x1c1f ;  /* 0x001c1fff2c3d7589 */ /* 0x000fe200000e0000 */
[----:B------:R-:W-:Y:S02]  /*158b0*/  SEL R34, R45, R60, P0 ;  /* 0x0000003c2d227207 */ /* 0x000fe40000000000 */
[----:B------:R-:W-:Y:S01]  /*158c0*/  SEL R25, R84, R53, P0 ;  /* 0x0000003554197207 */ /* 0x000fe20000000000 */
[----:B------:R1:W2:Y:S01]  /*158d0*/  SHFL.IDX PT, R60, R41, RZ, 0x1c1f ;  /* 0x001c1fff293c7589 */ /* 0x0002a200000e0000 */
[----:B------:R-:W-:-:S02]  /*158e0*/  SEL R27, R53, R84, P0 ;  /* 0x00000054351b7207 */ /* 0x000fc40000000000 */
[----:B------:R-:W-:Y:S01]  /*158f0*/  SEL R33, R88, R55, P0 ;  /* 0x0000003758217207 */ /* 0x000fe20000000000 */
[----:B------:R-:W4:Y:S01]  /*15900*/  SHFL.IDX PT, R63, R44, 0x1, 0x1c1f ;  /* 0x003c1f002c3f7f89 */ /* 0x000f2200000e0000 */
[----:B------:R-:W-:Y:S02]  /*15910*/  SEL R35, R55, R88, P0 ;  /* 0x0000005837237207 */ /* 0x000fe40000000000 */
[----:B------:R-:W-:Y:S01]  /*15920*/  SEL R40, R64, R47, P0 ;  /* 0x0000002f40287207 */ /* 0x000fe20000000000 */
[----:B------:R-:W-:Y:S01]  /*15930*/  STSM.16.M88.4 [R81], R24 ;  /* 0x0000001851007844 */ /* 0x000fe20000000200 */
[----:B0-----:R-:W-:Y:S02]  /*15940*/  SEL R42, R47, R64, P0 ;  /* 0x000000402f2a7207 */ /* 0x001fe40000000000 */
[----:B-1----:R-:W-:Y:S01]  /*15950*/  SEL R41, R96, R57, P0 ;  /* 0x0000003960297207 */ /* 0x002fe20000000000 */
[----:B------:R-:W-:Y:S01]  /*15960*/  STSM.16.M88.4 [R79], R32 ;  /* 0x000000204f007844 */ /* 0x000fe20000000200 */
[----:B------:R-:W-:-:S02]  /*15970*/  SEL R43, R57, R96, P0 ;  /* 0x00000060392b7207 */ /* 0x000fc40000000000 */
[----:B------:R-:W-:Y:S02]  /*15980*/  SEL R64, R68, R49, P0 ;  /* 0x0000003144407207 */ /* 0x000fe40000000000 */
[----:B------:R-:W-:Y:S01]  /*15990*/  SEL R67, R67, R100, P0 ;  /* 0x0000006443437207 */ /* 0x000fe20000000000 */
[----:B------:R-:W-:Y:S01]  /*159a0*/  STSM.16.M88.4 [R77], R40 ;  /* 0x000000284d007844 */ /* 0x000fe20000000200 */
[----:B---3--:R-:W-:Y:S02]  /*159b0*/  SEL R69, R104, R71, P0 ;  /* 0x0000004768457207 */ /* 0x008fe40000000000 */
[----:B------:R-:W-:Y:S01]  /*159c0*/  SEL R68, R72, R51, P0 ;  /* 0x0000003348447207 */ /* 0x000fe20000000000 */
[----:B------:R0:W-:Y:S01]  /*159d0*/  STSM.16.M88.4 [R75], R64 ;  /* 0x000000404b007844 */ /* 0x0001e20000000200 */
[----:B------:R-:W-:Y:S02]  /*159e0*/  SEL R70, R51, R72, P0 ;  /* 0x0000004833467207 */ /* 0x000fe40000000000 */
[----:B------:R-:W-:-:S05]  /*159f0*/  SEL R71, R71, R104, P0 ;  /* 0x0000006847477207 */ /* 0x000fca0000000000 */
[----:B------:R-:W-:Y:S01]  /*15a00*/  STSM.16.M88.4 [R73], R68 ;  /* 0x0000004449007844 */ /* 0x000fe20000000200 */
[----:B------:R-:W-:Y:S08]  /*15a10*/  BAR.SYNC.DEFER_BLOCKING 0x1, 0x100 ;  /* 0x0044000000007b1d */ /* 0x000ff00000010000 */
[----:B0-----:R-:W0:Y:S01]  /*15a20*/  @P2 LDC R64, c[0x0][0xbec] ;  /* 0x0002fb00ff402b82 */ /* 0x001e220000000800 */
[----:B------:R-:W-:Y:S01]  /*15a30*/  UIMAD UR5, UR12, UR8, URZ ;  /* 0x000000080c0572a4 */ /* 0x000fe2000f8e023f */
[----:B--2---:R1:W-:Y:S04]  /*15a40*/  @!P3 ST.E desc[UR48][R60.64], R3 ;  /* 0x000000033c00b985 */ /* 0x0043e8000c101930 */
[----:B----4-:R2:W-:Y:S01]  /*15a50*/  @!P1 ST.E desc[UR48][R62.64], R0 ;  /* 0x000000003e009985 */ /* 0x0105e2000c101930 */
[----:B------:R-:W-:-:S03]  /*15a60*/  UIMAD.WIDE.U32 UR6, UR39, UR8, URZ ;  /* 0x00000008270672a5 */ /* 0x000fc6000f8e003f */
[----:B------:R3:W5:Y:S01]  /*15a70*/  LD.E.128 R40, desc[UR48][R8.64] ;  /* 0x0000003008287980 */ /* 0x000762000c101d00 */
[----:B-1----:R-:W1:Y:S01]  /*15a80*/  @P2 LDC R61, c[0x0][0xbf0] ;  /* 0x0002fc00ff3d2b82 */ /* 0x002e620000000800 */
[----:B--2---:R-:W-:Y:S01]  /*15a90*/  IMAD R0, R188, 0x20, R189 ;  /* 0x00000020bc007824 */ /* 0x004fe200078e02bd */
[----:B------:R-:W-:Y:S01]  /*15aa0*/  UIMAD UR5, UR39, UR9, UR5 ;  /* 0x00000009270572a4 */ /* 0x000fe2000f8e0205 */
[----:B------:R2:W5:Y:S02]  /*15ab0*/  LD.E.128 R32, desc[UR48][R6.64] ;  /* 0x0000003006207980 */ /* 0x000564000c101d00 */
[----:B---3--:R-:W-:Y:S01]  /*15ac0*/  VIADD R9, R0, UR37 ;  /* 0x0000002500097c36 */ /* 0x008fe20008000000 */
[----:B------:R-:W-:Y:S01]  /*15ad0*/  UIMAD UR8, UR13, UR10, URZ ;  /* 0x0000000a0d0872a4 */ /* 0x000fe2000f8e023f */
[----:B------:R-:W5:Y:S02]  /*15ae0*/  LD.E.128 R48, desc[UR48][R30.64] ;  /* 0x000000301e307980 */ /* 0x000f64000c101d00 */
[----:B0-----:R-:W-:Y:S01]  /*15af0*/  @P2 IMAD.HI.U32 R0, R9, R64, RZ ;  /* 0x0000004009002227 */ /* 0x001fe200078e00ff */
[----:B------:R-:W-:Y:S01]  /*15b00*/  UIADD3 UR7, UR7, UR5, URZ ;  /* 0x0000000507077290 */ /* 0x000fe2000fffe03f */
[----:B------:R-:W5:Y:S01]  /*15b10*/  LD.E.128 R44, desc[UR48][R28.64] ;  /* 0x000000301c2c7980 */ /* 0x000f62000c101d00 */
[----:B------:R-:W-:Y:S01]  /*15b20*/  UIMAD UR5, UR38, UR11, UR8 ;  /* 0x0000000b260572a4 */ /* 0x000fe2000f8e0208 */
[----:B------:R-:W-:Y:S01]  /*15b30*/  IMAD.MOV.U32 R3, RZ, RZ, R9 ;  /* 0x000000ffff037224 */ /* 0x000fe200078e0009 */
[----:B------:R-:W-:Y:S01]  /*15b40*/  UIMAD.WIDE.U32 UR38, UR38, UR10, UR6 ;  /* 0x0000000a262672a5 */ /* 0x000fe2000f8e0006 */
[----:B------:R-:W5:Y:S02]  /*15b50*/  LD.E.128 R36, desc[UR48][R20.64] ;  /* 0x0000003014247980 */ /* 0x000f64000c101d00 */
[----:B------:R-:W-:-:S02]  /*15b60*/  ULDC.64 UR6, c[0x0][0xae0] ;  /* 0x0002b80000067ab9 */ /* 0x000fc40000000a00 */
[----:B------:R-:W5:Y:S01]  /*15b70*/  LD.E.128 R24, desc[UR48][R14.64] ;  /* 0x000000300e187980 */ /* 0x000f62000c101d00 */
[----:B-1----:R-:W-:Y:S01]  /*15b80*/  @P2 SHF.R.U32.HI R3, RZ, R61, R0 ;  /* 0x0000003dff032219 */ /* 0x002fe20000011600 */
[----:B------:R-:W-:Y:S02]  /*15b90*/  UIADD3 UR5, UR39, UR5, URZ ;  /* 0x0000000527057290 */ /* 0x000fe4000fffe03f */
[----:B------:R-:W5:Y:S01]  /*15ba0*/  LD.E.128 R56, desc[UR48][R12.64] ;  /* 0x000000300c387980 */ /* 0x000f62000c101d00 */
[--C-:B------:R-:W-:Y:S01]  /*15bb0*/  SHF.R.S32.HI R0, RZ, 0x1f, R3.reuse ;  /* 0x0000001fff007819 */ /* 0x100fe20000011403 */
[----:B------:R-:W-:Y:S02]  /*15bc0*/  IMAD.MOV R8, RZ, RZ, -R3 ;  /* 0x000000ffff087224 */ /* 0x000fe400078e0a03 */
[----:B------:R0:W5:Y:S01]  /*15bd0*/  LD.E.128 R52, desc[UR48][R10.64] ;  /* 0x000000300a347980 */ /* 0x000162000c101d00 */
[----:B--2---:R-:W-:Y:S02]  /*15be0*/  IMAD.U32 R7, RZ, RZ, UR39 ;  /* 0x00000027ff077e24 */ /* 0x004fe4000f8e00ff */
[----:B------:R-:W-:Y:S01]  /*15bf0*/  IMAD R0, R0, UR6, RZ ;  /* 0x0000000600007c24 */ /* 0x000fe2000f8e02ff */
[----:B------:R-:W-:Y:S01]  /*15c00*/  @!PT LDS RZ, [RZ] ;  /* 0x00000000fffff984 */ /* 0x000fe20000000800 */
[----:B------:R-:W-:Y:S01]  /*15c10*/  @!PT LDS RZ, [RZ] ;  /* 0x00000000fffff984 */ /* 0x000fe20000000800 */
[----:B------:R-:W-:Y:S01]  /*15c20*/  @!PT LDS RZ, [RZ] ;  /* 0x00000000fffff984 */ /* 0x000fe20000000800 */
[----:B------:R-:W-:Y:S01]  /*15c30*/  @!PT LDS RZ, [RZ] ;  /* 0x00000000fffff984 */ /* 0x000fe20000000800 */
[----:B------:R1:W-:Y:S06]  /*15c40*/  MEMBAR.ALL.CTA ;  /* 0x0000000000007992 */ /* 0x0003ec0000008000 */
[----:B-1----:R-:W1:Y:S01]  /*15c50*/  FENCE.VIEW.ASYNC.S ;  /* 0x00000000000073c6 */ /* 0x002e620000000000 */
[----:B------:R-:W-:-:S02]  /*15c60*/  IMAD R5, R5, R8, R9 ;  /* 0x0000000805057224 */ /* 0x000fc400078e0209 */
[----:B------:R-:W-:Y:S02]  /*15c70*/  IMAD.U32 R6, RZ, RZ, UR38 ;  /* 0x00000026ff067e24 */ /* 0x000fe4000f8e00ff */
[----:B------:R-:W-:Y:S02]  /*15c80*/  IMAD.U32 R7, RZ, RZ, UR5 ;  /* 0x00000005ff077e24 */ /* 0x000fe4000f8e00ff */
[C---:B------:R-:W-:Y:S01]  /*15c90*/  IMAD R9, R3.reuse, UR7, R0 ;  /* 0x0000000703097c24 */ /* 0x040fe2000f8e0200 */
[----:B------:R-:W-:Y:S01]  /*15ca0*/  SHF.R.S32.HI R0, RZ, 0x1f, R5 ;  /* 0x0000001fff007819 */ /* 0x000fe20000011405 */
[----:B------:R-:W-:Y:S01]  /*15cb0*/  IMAD.WIDE.U32 R6, R3, UR6, R6 ;  /* 0x0000000603067c25 */ /* 0x000fe2000f8e0006 */
[----:B------:R-:W-:-:S03]  /*15cc0*/  ULDC.64 UR6, c[0x0][0xad8] ;  /* 0x0002b60000067ab9 */ /* 0x000fc60000000a00 */
[----:B------:R-:W-:Y:S02]  /*15cd0*/  IMAD.IADD R7, R7, 0x1, R9 ;  /* 0x0000000107077824 */ /* 0x000fe400078e0209 */
[----:B------:R-:W-:Y:S02]  /*15ce0*/  IMAD R8, R0, UR6, RZ ;  /* 0x0000000600087c24 */ /* 0x000fe4000f8e02ff */
[----:B0-----:R-:W-:Y:S02]  /*15cf0*/  VIADD R10, R189, UR37 ;  /* 0x00000025bd0a7c36 */ /* 0x001fe40008000000 */
        /* <DEDUP_REMOVED lines=12> */
[----:B-1----:R0:W1:Y:S01]  /*15dc0*/  SHFL.IDX PT, R6, R8, RZ, 0x181f ;  /* 0x00181fff08067589 */ /* 0x00206200000e0000 */
[----:B------:R-:W-:Y:S01]  /*15dd0*/  ISETP.GE.AND P1, PT, R0, R17, PT ;  /* 0x000000110000720c */ /* 0x000fe20003f26270 */
[----:B------:R-:W-:Y:S01]  /*15de0*/  BSSY B1, `(.L_x_8059) ;  /* 0x000000d000017945 */ /* 0x000fe20003800000 */
[----:B------:R0:W-:Y:S01]  /*15df0*/  SYNCS.ARRIVE.TRANS64.RED.A1T0 RZ, [R4+URZ], RZ ;  /* 0x000000ff04ff79a7 */ /* 0x0001e2000810043f */
[----:B------:R0:W2:Y:S02]  /*15e00*/  SHFL.IDX PT, R0, R3, RZ, 0x181f ;  /* 0x00181fff03007589 */ /* 0x0000a400000e0000 */
[----:B------:R-:W-:Y:S08]  /*15e10*/  @P2 BRA `(.L_x_8060) ;  /* 0x0000000000242947 */ /* 0x000ff00003800000 */
[----:B------:R-:W-:Y:S02]  /*15e20*/  ULDC UR5, c[0x0][0xac8] ;  /* 0x0002b20000057ab9 */ /* 0x000fe40000000800 */
[----:B------:R-:W-:Y:S02]  /*15e30*/  ISETP.GE.AND P2, PT, R22, UR5, PT ;  /* 0x0000000516007c0c */ /* 0x000fe4000bf46270 */
[----:B------:R-:W-:-:S11]  /*15e40*/  ISETP.GE.AND P3, PT, R23, UR5, PT ;  /* 0x0000000517007c0c */ /* 0x000fd6000bf66270 */
[CC--:B01----:R-:W-:Y:S02]  /*15e50*/  @!P2 LEA R4, P4, R22.reuse, R6.reuse, 0x1 ;  /* 0x000000061604a211 */ /* 0x0c3fe400078808ff */
[C---:B------:R-:W-:Y:S02]  /*15e60*/  @!P3 LEA R6, P5, R23.reuse, R6, 0x1 ;  /* 0x000000061706b211 */ /* 0x040fe400078a08ff */
[-C--:B--2---:R-:W-:Y:S02]  /*15e70*/  @!P2 LEA.HI.X R5, R22, R0.reuse, R196, 0x1, P4 ;  /* 0x000000001605a211 */ /* 0x084fe400020f0cc4 */
[----:B------:R-:W-:-:S03]  /*15e80*/  @!P3 LEA.HI.X R7, R23, R0, R195, 0x1, P5 ;  /* 0x000000001707b211 */ /* 0x000fc600028f0cc3 */
[----:B-----5:R3:W-:Y:S04]  /*15e90*/  @!P2 ST.E.128 desc[UR48][R4.64], R48 ;  /* 0x000000300400a985 */ /* 0x0207e8000c101d30 */
[----:B------:R3:W-:Y:S02]  /*15ea0*/  @!P3 ST.E.128 desc[UR48][R6.64], R56 ;  /* 0x000000380600b985 */ /* 0x0007e4000c101d30 */
.L_x_8060:
[----:B------:R-:W-:Y:S05]  /*15eb0*/  BSYNC B1 ;  /* 0x0000000000017941 */ /* 0x000fea0003800000 */
.L_x_8059:
[----:B--2---:R2:W4:Y:S01]  /*15ec0*/  SHFL.IDX PT, R0, R3, 0x1, 0x181f ;  /* 0x00381f0003007f89 */ /* 0x00452200000e0000 */
[----:B------:R-:W-:Y:S03]  /*15ed0*/  BSSY B1, `(.L_x_8061) ;  /* 0x000000c000017945 */ /* 0x000fe60003800000 */
[----:B-1-3--:R2:W1:Y:S01]  /*15ee0*/  SHFL.IDX PT, R6, R8, 0x1, 0x181f ;  /* 0x00381f0008067f89 */ /* 0x00a46200000e0000 */
[----:B------:R-:W-:Y:S05]  /*15ef0*/  @P0 BRA `(.L_x_8062) ;  /* 0x0000000000240947 */ /* 0x000fea0003800000 */
[----:B------:R-:W-:Y:S02]  /*15f00*/  ULDC UR5, c[0x0][0xac8] ;  /* 0x0002b20000057ab9 */ /* 0x000fe40000000800 */
[----:B------:R-:W-:Y:S02]  /*15f10*/  ISETP.GE.AND P3, PT, R22, UR5, PT ;  /* 0x0000000516007c0c */ /* 0x000fe4000bf66270 */
[----:B------:R-:W-:-:S11]  /*15f20*/  ISETP.GE.AND P4, PT, R23, UR5, PT ;  /* 0x0000000517007c0c */ /* 0x000fd6000bf86270 */
[CC--:B01----:R-:W-:Y:S02]  /*15f30*/  @!P3 LEA R4, P0, R22.reuse, R6.reuse, 0x1 ;  /* 0x000000061604b211 */ /* 0x0c3fe400078008ff */
[C---:B------:R-:W-:Y:S02]  /*15f40*/  @!P4 LEA R6, P2, R23.reuse, R6, 0x1 ;  /* 0x000000061706c211 */ /* 0x040fe400078408ff */
[-C--:B----4-:R-:W-:Y:S02]  /*15f50*/  @!P3 LEA.HI.X R5, R22, R0.reuse, R196, 0x1, P0 ;  /* 0x000000001605b211 */ /* 0x090fe400000f0cc4 */
[----:B------:R-:W-:-:S03]  /*15f60*/  @!P4 LEA.HI.X R7, R23, R0, R195, 0x1, P2 ;  /* 0x000000001707c211 */ /* 0x000fc600010f0cc3 */
[----:B-----5:R3:W-:Y:S04]  /*15f70*/  @!P3 ST.E.128 desc[UR48][R4.64], R44 ;  /* 0x0000002c0400b985 */ /* 0x0207e8000c101d30 */
[----:B------:R3:W-:Y:S02]  /*15f80*/  @!P4 ST.E.128 desc[UR48][R6.64], R52 ;  /* 0x000000340600c985 */ /* 0x0007e4000c101d30 */
.L_x_8062:
[----:B------:R-:W-:Y:S05]  /*15f90*/  BSYNC B1 ;  /* 0x0000000000017941 */ /* 0x000fea0003800000 */
.L_x_8061:
[----:B----4-:R4:W0:Y:S01]  /*15fa0*/  SHFL.IDX PT, R0, R3, 0x2, 0x181f ;  /* 0x00581f0003007f89 */ /* 0x01082200000e0000 */
        /* <DEDUP_REMOVED lines=8> */
[-C--:B------:R-:W-:Y:S02]  /*16030*/  @!P2 LEA.HI.X R5, R22, R0.reuse, R196, 0x1, P0 ;  /* 0x000000001605a211 */ /* 0x080fe400000f0cc4 */
[----:B------:R-:W-:-:S03]  /*16040*/  @!P3 LEA.HI.X R7, R23, R0, R195, 0x1, P1 ;  /* 0x000000001707b211 */ /* 0x000fc600008f0cc3 */
[----:B-----5:R3:W-:Y:S04]  /*16050*/  @!P2 ST.E.128 desc[UR48][R4.64], R36 ;  /* 0x000000240400a985 */ /* 0x0207e8000c101d30 */
[----:B------:R3:W-:Y:S02]  /*16060*/  @!P3 ST.E.128 desc[UR48][R6.64], R40 ;  /* 0x000000280600b985 */ /* 0x0007e4000c101d30 */
.L_x_8064:
[----:B------:R-:W-:Y:S05]  /*16070*/  BSYNC B1 ;  /* 0x0000000000017941 */ /* 0x000fea0003800000 */
.L_x_8063:
[----:B0-----:R-:W-:Y:S01]  /*16080*/  VIADD R0, R10, 0x60 ;  /* 0x000000600a007836 */ /* 0x001fe20000000000 */
[----:B--2-4-:R-:W0:Y:S04]  /*16090*/  SHFL.IDX PT, R3, R3, 0x3, 0x181f ;  /* 0x00781f0003037f89 */ /* 0x014e2800000e0000 */
[----:B------:R-:W-:Y:S01]  /*160a0*/  ISETP.GE.AND P0, PT, R0, R17, PT ;  /* 0x000000110000720c */ /* 0x000fe20003f06270 */
[----:B------:R-:W2:-:S12]  /*160b0*/  SHFL.IDX PT, R8, R8, 0x3, 0x181f ;  /* 0x00781f0008087f89 */ /* 0x000e9800000e0000 */
[----:B------:R-:W-:Y:S05]  /*160c0*/  @P0 BRA `(.L_x_8065) ;  /* 0x0000000800800947 */ /* 0x000fea0003800000 */
[----:B------:R-:W-:Y:S02]  /*160d0*/  ULDC UR5, c[0x0][0xac8] ;  /* 0x0002b20000057ab9 */ /* 0x000fe40000000800 */
[----:B------:R-:W-:-:S13]  /*160e0*/  ISETP.GE.AND P1, PT, R22, UR5, PT ;  /* 0x0000000516007c0c */ /* 0x000fda000bf26270 */
[----:B--23--:R-:W-:-:S04]  /*160f0*/  @!P1 LEA R4, P0, R22, R8, 0x1 ;  /* 0x0000000816049211 */ /* 0x00cfc800078008ff */
[----:B0-----:R-:W-:Y:S02]  /*16100*/  @!P1 LEA.HI.X R5, R22, R3, R196, 0x1, P0 ;  /* 0x0000000316059211 */ /* 0x001fe400000f0cc4 */
[----:B------:R-:W-:-:S03]  /*16110*/  ISETP.GE.AND P0, PT, R23, UR5, PT ;  /* 0x0000000517007c0c */ /* 0x000fc6000bf06270 */
[----:B-----5:R4:W-:Y:S10]  /*16120*/  @!P1 ST.E.128 desc[UR48][R4.64], R24 ;  /* 0x0000001804009985 */ /* 0x0209f4000c101d30 */
[----:B------:R-:W-:Y:S05]  /*16130*/  @P0 BRA `(.L_x_8065) ;  /* 0x0000000800640947 */ /* 0x000fea0003800000 */
[----:B----4-:R-:W-:-:S04]  /*16140*/  LEA R4, P0, R23, R8, 0x1 ;  /* 0x0000000817047211 */ /* 0x010fc800078008ff */
[----:B------:R-:W-:-:S05]  /*16150*/  LEA.HI.X R5, R23, R3, R195, 0x1, P0 ;  /* 0x0000000317057211 */ /* 0x000fca00000f0cc3 */
[----:B------:R0:W-:Y:S01]  /*16160*/  ST.E.128 desc[UR48][R4.64], R32 ;  /* 0x0000002004007985 */ /* 0x0001e2000c101d30 */
[----:B------:R-:W-:Y:S05]  /*16170*/  BRA `(.L_x_8065) ;  /* 0x0000000800547947 */ /* 0x000fea0003800000 */
.L_x_8058:
        /* <DEDUP_REMOVED lines=50> */
.L_x_8067:
[----:B------:R-:W-:Y:S05]  /*164a0*/  BSYNC B1 ;  /* 0x0000000000017941 */ /* 0x000fea0003800000 */
.L_x_8066:
        /* <DEDUP_REMOVED lines=48> */
[----:B------:R-:W-:-:S11]  /*167b0*/  ISETP.GE.AND P5, PT, R23, UR5, PT ;  /* 0x0000000517007c0c */ /* 0x000fd6000bfa6270 */
[CC--:B-1----:R-:W-:Y:S02]  /*167c0*/  @!P4 LEA R10, P2, R22.reuse, R4.reuse, 0x1 ;  /* 0x00000004160ac211 */ /* 0x0c2fe400078408ff */
[C---:B------:R-:W-:Y:S02]  /*167d0*/  @!P5 LEA R4, P3, R23.reuse, R4, 0x1 ;  /* 0x000000041704d211 */ /* 0x040fe400078608ff */
[-C--:B--2---:R-:W-:Y:S02]  /*167e0*/  @!P4 LEA.HI.X R11, R22, R0.reuse, R196, 0x1, P2 ;  /* 0x00000000160bc211 */ /* 0x084fe400010f0cc4 */
[----:B------:R-:W-:-:S03]  /*167f0*/  @!P5 LEA.HI.X R5, R23, R0, R195, 0x1, P3 ;  /* 0x000000001705d211 */ /* 0x000fc600018f0cc3 */
[----:B------:R3:W-:Y:S04]  /*16800*/  @!P4 ST.E.128 desc[UR48][R10.64], RZ ;  /* 0x000000ff0a00c985 */ /* 0x0007e8000c101d30 */
[----:B------:R3:W-:Y:S02]  /*16810*/  @!P5 ST.E.128 desc[UR48][R4.64], RZ ;  /* 0x000000ff0400d985 */ /* 0x0007e4000c101d30 */
.L_x_8069:
[----:B------:R-:W-:Y:S05]  /*16820*/  BSYNC B1 ;  /* 0x0000000000017941 */ /* 0x000fea0003800000 */
.L_x_8068:
[----:B--2---:R2:W4:Y:S01]  /*16830*/  SHFL.IDX PT, R0, R7, 0x1, 0x181f ;  /* 0x00381f0007007f89 */ /* 0x00452200000e0000 */
[----:B------:R-:W-:Y:S03]  /*16840*/  BSSY B1, `(.L_x_8070) ;  /* 0x000000c000017945 */ /* 0x000fe60003800000 */
[----:B-1-3--:R2:W1:Y:S01]  /*16850*/  SHFL.IDX PT, R4, R6, 0x1, 0x181f ;  /* 0x00381f0006047f89 */ /* 0x00a46200000e0000 */
[----:B------:R-:W-:Y:S05]  /*16860*/  @P1 BRA `(.L_x_8071) ;  /* 0x0000000000241947 */ /* 0x000fea0003800000 */
[----:B------:R-:W-:Y:S02]  /*16870*/  ULDC UR5, c[0x0][0xac8] ;  /* 0x0002b20000057ab9 */ /* 0x000fe40000000800 */
[----:B------:R-:W-:Y:S02]  /*16880*/  ISETP.GE.AND P3, PT, R22, UR5, PT ;  /* 0x0000000516007c0c */ /* 0x000fe4000bf66270 */
[----:B------:R-:W-:-:S11]  /*16890*/  ISETP.GE.AND P4, PT, R23, UR5, PT ;  /* 0x0000000517007c0c */ /* 0x000fd6000bf86270 */
[CC--:B-1----:R-:W-:Y:S02]  /*168a0*/  @!P3 LEA R10, P1, R22.reuse, R4.reuse, 0x1 ;  /* 0x00000004160ab211 */ /* 0x0c2fe400078208ff */
[C---:B------:R-:W-:Y:S02]  /*168b0*/  @!P4 LEA R4, P2, R23.reuse, R4, 0x1 ;  /* 0x000000041704c211 */ /* 0x040fe400078408ff */
[-C--:B----4-:R-:W-:Y:S02]  /*168c0*/  @!P3 LEA.HI.X R11, R22, R0.reuse, R196, 0x1, P1 ;  /* 0x00000000160bb211 */ /* 0x090fe400008f0cc4 */
[----:B------:R-:W-:-:S03]  /*168d0*/  @!P4 LEA.HI.X R5, R23, R0, R195, 0x1, P2 ;  /* 0x000000001705c211 */ /* 0x000fc600010f0cc3 */
[----:B------:R3:W-:Y:S04]  /*168e0*/  @!P3 ST.E.128 desc[UR48][R10.64], RZ ;  /* 0x000000ff0a00b985 */ /* 0x0007e8000c101d30 */
[----:B------:R3:W-:Y:S02]  /*168f0*/  @!P4 ST.E.128 desc[UR48][R4.64], RZ ;  /* 0x000000ff0400c985 */ /* 0x0007e4000c101d30 */
.L_x_8071:
[----:B------:R-:W-:Y:S05]  /*16900*/  BSYNC B1 ;  /* 0x0000000000017941 */ /* 0x000fea0003800000 */
.L_x_8070:
[----:B----4-:R4:W0:Y:S01]  /*16910*/  SHFL.IDX PT, R0, R7, 0x2, 0x181f ;  /* 0x00581f0007007f89 */ /* 0x01082200000e0000 */
        /* <DEDUP_REMOVED lines=8> */
[-C--:B0-----:R-:W-:Y:S02]  /*169a0*/  @!P2 LEA.HI.X R11, R22, R0.reuse, R196, 0x1, P0 ;  /* 0x00000000160ba211 */ /* 0x081fe400000f0cc4 */
[----:B------:R-:W-:-:S03]  /*169b0*/  @!P3 LEA.HI.X R5, R23, R0, R195, 0x1, P1 ;  /* 0x000000001705b211 */ /* 0x000fc600008f0cc3 */
[----:B------:R3:W-:Y:S04]  /*169c0*/  @!P2 ST.E.128 desc[UR48][R10.64], RZ ;  /* 0x000000ff0a00a985 */ /* 0x0007e8000c101d30 */
[----:B------:R3:W-:Y:S02]  /*169d0*/  @!P3 ST.E.128 desc[UR48][R4.64], RZ ;  /* 0x000000ff0400b985 */ /* 0x0007e4000c101d30 */
.L_x_8073:
[----:B------:R-:W-:Y:S05]  /*169e0*/  BSYNC B1 ;  /* 0x0000000000017941 */ /* 0x000fea0003800000 */
.L_x_8072:
[----:B------:R-:W-:Y:S01]  /*169f0*/  VIADD R3, R8, 0x60 ;  /* 0x0000006008037836 */ /* 0x000fe20000000000 */
[----:B0-----:R0:W0:Y:S04]  /*16a00*/  SHFL.IDX PT, R0, R7, 0x3, 0x181f ;  /* 0x00781f0007007f89 */ /* 0x00102800000e0000 */
[----:B------:R-:W-:Y:S01]  /*16a10*/  ISETP.GE.AND P0, PT, R3, R9, PT ;  /* 0x000000090300720c */ /* 0x000fe20003f06270 */
[----:B-1-3--:R1:W3:-:S12]  /*16a20*/  SHFL.IDX PT, R4, R6, 0x3, 0x181f ;  /* 0x00781f0006047f89 */ /* 0x00a2d800000e0000 */
[----:B-1----:R-:W-:Y:S05]  /*16a30*/  @P0 BRA `(.L_x_8065) ;  /* 0x0000000000240947 */ /* 0x002fea0003800000 */
[----:B------:R-:W-:Y:S02]  /*16a40*/  ULDC UR5, c[0x0][0xac8] ;  /* 0x0002b20000057ab9 */ /* 0x000fe40000000800 */
[----:B------:R-:W-:Y:S02]  /*16a50*/  ISETP.GE.AND P2, PT, R22, UR5, PT ;  /* 0x0000000516007c0c */ /* 0x000fe4000bf46270 */
[----:B------:R-:W-:-:S11]  /*16a60*/  ISETP.GE.AND P3, PT, R23, UR5, PT ;  /* 0x0000000517007c0c */ /* 0x000fd6000bf66270 */
[CC--:B--234-:R-:W-:Y:S02]  /*16a70*/  @!P2 LEA R6, P0, R22.reuse, R4.reuse, 0x1 ;  /* 0x000000041606a211 */ /* 0x0dcfe400078008ff */
[C---:B------:R-:W-:Y:S02]  /*16a80*/  @!P3 LEA R4, P1, R23.reuse, R4, 0x1 ;  /* 0x000000041704b211 */ /* 0x040fe400078208ff */
[-C--:B0-----:R-:W-:Y:S02]  /*16a90*/  @!P2 LEA.HI.X R7, R22, R0.reuse, R196, 0x1, P0 ;  /* 0x000000001607a211 */ /* 0x081fe400000f0cc4 */
[----:B------:R-:W-:-:S03]  /*16aa0*/  @!P3 LEA.HI.X R5, R23, R0, R195, 0x1, P1 ;  /* 0x000000001705b211 */ /* 0x000fc600008f0cc3 */
[----:B------:R0:W-:Y:S04]  /*16ab0*/  @!P2 ST.E.128 desc[UR48][R6.64], RZ ;  /* 0x000000ff0600a985 */ /* 0x0001e8000c101d30 */
[----:B------:R0:W-:Y:S02]  /*16ac0*/  @!P3 ST.E.128 desc[UR48][R4.64], RZ ;  /* 0x000000ff0400b985 */ /* 0x0001e4000c101d30 */
.L_x_8065:
[----:B------:R-:W-:Y:S05]  /*16ad0*/  BSYNC B0 ;  /* 0x0000000000007941 */ /* 0x000fea0003800000 */
.L_x_8057:
[----:B------:R-:W-:Y:S02]  /*16ae0*/  ULDC UR5, c[0x0][0xc38] ;  /* 0x00030e0000057ab9 */ /* 0x000fe40000000800 */
[----:B------:R-:W-:-:S06]  /*16af0*/  UISETP.GE.AND UP0, UPT, UR4, UR5, UPT ;  /* 0x000000050400728c */ /* 0x000fcc000bf06270 */
[----:B------:R-:W-:-:S13]  /*16b00*/  PLOP3.LUT P0, PT, PT, PT, UP0, 0x80, 0x0 ;  /* 0x000000000000781c */ /* 0x000fda0003f0f008 */
[----:B------:R-:W-:Y:S05]  /*16b10*/  @!P0 BRA `(.L_x_8074) ;  /* 0xfffffea000788947 */ /* 0x000fea000383ffff */
[----:B------:R-:W-:Y:S05]  /*16b20*/  EXIT ;  /* 0x000000000000794d */ /* 0x000fea0003800000 */
.L_x_7968:
        /* <DEDUP_REMOVED lines=18> */
[----:B------:R-:W-:Y:S01]  /*16c50*/  MOV R17, 0x400 ;  /* 0x0000040000117802 */ /* 0x000fe20000000f00 */
[----:B------:R-:W-:Y:S01]  /*16c60*/  ULDC.64 UR6, c[0x0][0x418] ;  /* 0x0001060000067ab9 */ /* 0x000fe20000000a00 */
[----:B------:R-:W-:Y:S01]  /*16c70*/  ULDC UR4, c[0x0][0x424] ;  /* 0x0001090000047ab9 */ /* 0x000fe20000000800 */
[----:B------:R-:W-:Y:S01]  /*16c80*/  ULDC UR40, c[0x0][0x288] ;  /* 0x0000a20000287ab9 */ /* 0x000fe20000000800 */
[----:B------:R-:W-:Y:S01]  /*16c90*/  ULDC UR41, c[0x0][0x448] ;  /* 0x0001120000297ab9 */ /* 0x000fe20000000800 */
[C---:B0-----:R-:W-:Y:S01]  /*16ca0*/  IMAD.SHL.U32 R2, R7.reuse, 0x20, RZ ;  /* 0x0000002007027824 */ /* 0x041fe200078e00ff */
[C---:B------:R-:W-:Y:S01]  /*16cb0*/  LOP3.LUT R9, R7.reuse, 0x7f, RZ, 0xc0, !PT ;  /* 0x0000007f07097812 */ /* 0x040fe200078ec0ff */
[C---:B------:R-:W-:Y:S01]  /*16cc0*/  IMAD.SHL.U32 R24, R7.reuse, 0x80, RZ ;  /* 0x0000008007187824 */ /* 0x040fe200078e00ff */
[C---:B------:R-:W-:Y:S01]  /*16cd0*/  LOP3.LUT P0, RZ, R7.reuse, 0x4, RZ, 0xc0, !PT ;  /* 0x0000000407ff7812 */ /* 0x040fe2000780c0ff */
[----:B------:R-:W-:Y:S01]  /*16ce0*/  IMAD.SHL.U32 R8, R7, 0x2, RZ ;  /* 0x0000000207087824 */ /* 0x000fe200078e00ff */
[----:B------:R-:W-:-:S02]  /*16cf0*/  SHF.R.U32.HI R0, RZ, 0x5, R9 ;  /* 0x00000005ff007819 */ /* 0x000fc40000011609 */
[C---:B------:R-:W-:Y:S02]  /*16d00*/  LOP3.LUT R5, R2.reuse, 0x60, RZ, 0xc0, !PT ;  /* 0x0000006002057812 */ /* 0x040fe400078ec0ff */
[----:B------:R-:W-:Y:S02]  /*16d10*/  LOP3.LUT R4, R2, 0x80, RZ, 0xc0, !PT ;  /* 0x0000008002047812 */ /* 0x000fe400078ec0ff */
[----:B------:R-:W-:Y:S01]  /*16d20*/  LOP3.LUT R3, R24, 0x380, RZ, 0xc0, !PT ;  /* 0x0000038018037812 */ /* 0x000fe200078ec0ff */
[----:B------:R-:W-:Y:S01]  /*16d30*/  IMAD R6, R0, 0x200, R5 ;  /* 0x0000020000067824 */ /* 0x000fe200078e0205 */
[----:B------:R-:W-:Y:S01]  /*16d40*/  LOP3.LUT R4, R4, 0x10, R7, 0xf8, !PT ;  /* 0x0000001004047812 */ /* 0x000fe200078ef807 */
[C---:B------:R-:W-:Y:S01]  /*16d50*/  IMAD.SHL.U32 R5, R7.reuse, 0x4, RZ ;  /* 0x0000000407057824 */ /* 0x040fe200078e00ff */
[----:B------:R-:W-:Y:S01]  /*16d60*/  LOP3.LUT R2, R2, 0x100, RZ, 0xc0, !PT ;  /* 0x0000010002027812 */ /* 0x000fe200078ec0ff */
[----:B------:R-:W-:Y:S02]  /*16d70*/  IMAD R3, R0, 0x10, R3 ;  /* 0x0000001000037824 */ /* 0x000fe400078e0203 */
[----:B------:R-:W-:Y:S01]  /*16d80*/  IMAD.SHL.U32 R0, R7, 0x10, RZ ;  /* 0x0000001007007824 */ /* 0x000fe200078e00ff */
[----:B------:R-:W-:-:S04]  /*16d90*/  LOP3.LUT R5, R4, 0x10, R5, 0x78, !PT ;  /* 0x0000001004057812 */ /* 0x000fc800078e7805 */
[----:B------:R-:W-:Y:S02]  /*16da0*/  IADD3 R2, R5, R6, R2 ;  /* 0x0000000605027210 */ /* 0x000fe40007ffe002 */
[C---:B------:R-:W-:Y:S02]  /*16db0*/  LOP3.LUT R7, R0.reuse, 0x3f0, RZ, 0xc0, !PT ;  /* 0x000003f000077812 */ /* 0x040fe400078ec0ff */
[----:B------:R-:W-:Y:S01]  /*16dc0*/  LOP3.LUT R34, R0, 0x70, RZ, 0xc0, !PT ;  /* 0x0000007000227812 */ /* 0x000fe200078ec0ff */
[----:B------:R0:W-:Y:S01]  /*16dd0*/  STL [R1+0x18], R2 ;  /* 0x0000180201007387 */ /* 0x0001e20000100800 */
[----:B------:R-:W-:Y:S02]  /*16de0*/  LOP3.LUT R3, R3, 0x70, R0, 0x78, !PT ;  /* 0x0000007003037812 */ /* 0x000fe400078e7800 */
[----:B------:R-:W-:Y:S02]  /*16df0*/  LOP3.LUT R7, R7, 0x70, R8, 0x78, !PT ;  /* 0x0000007007077812 */ /* 0x000fe400078e7808 */
[----:B------:R-:W-:Y:S01]  /*16e00*/  ISETP.GE.AND P2, PT, R34, UR43, PT ;  /* 0x0000002b22007c0c */ /* 0x000fe2000bf46270 */
[----:B0-----:R-:W-:Y:S01]  /*16e10*/  IMAD.U32 R2, RZ, RZ, UR5 ;  /* 0x00000005ff027e24 */ /* 0x001fe2000f8e00ff */
[----:B------:R-:W-:-:S02]  /*16e20*/  LOP3.LUT R24, R3, 0xc00, R24, 0xf8, !PT ;  /* 0x00000c0003187812 */ /* 0x000fc400078ef818 */
[--C-:B------:R-:W-:Y:S02]  /*16e30*/  LOP3.LUT R3, R7, 0x400, R0.reuse, 0xf8, !PT ;  /* 0x0000040007037812 */ /* 0x100fe400078ef800 */
[----:B------:R0:W-:Y:S01]  /*16e40*/  STL [R1+0x1c], R2 ;  /* 0x00001c0201007387 */ /* 0x0001e20000100800 */
[----:B------:R-:W-:Y:S01]  /*16e50*/  ISETP.GE.AND P1, PT, R34, UR43, PT ;  /* 0x0000002b22007c0c */ /* 0x000fe2000bf26270 */
[----:B------:R-:W-:Y:S01]  /*16e60*/  UISETP.NE.U32.AND UP0, UPT, UR6, URZ, UPT ;  /* 0x0000003f0600728c */ /* 0x000fe2000bf05070 */
[----:B------:R-:W-:Y:S02]  /*16e70*/  LOP3.LUT R16, R16, 0xfffffffe, RZ, 0xc0, !PT ;  /* 0xfffffffe10107812 */ /* 0x000fe400078ec0ff */
[----:B0-----:R-:W-:Y:S01]  /*16e80*/  SHF.R.U32.HI R2, RZ, 0x3, R9 ;  /* 0x00000003ff027819 */ /* 0x001fe20000011609 */
[----:B------:R0:W-:Y:S01]  /*16e90*/  STL [R1+0x24], RZ ;  /* 0x000024ff01007387 */ /* 0x0001e20000100800 */
[----:B------:R-:W-:Y:S02]  /*16ea0*/  ULDC UR6, c[0x0][0x2b8] ;  /* 0x0000ae0000067ab9 */ /* 0x000fe40000000800 */
[----:B------:R-:W-:Y:S01]  /*16eb0*/  LOP3.LUT R4, R2, 0x70, R0, 0xf8, !PT ;  /* 0x0000007002047812 */ /* 0x000fe200078ef800 */
[----:B------:R-:W-:-:S02]  /*16ec0*/  VIADD R2, R24, 0x40 ;  /* 0x0000004018027836 */ /* 0x000fc40000000000 */
[----:B------:R-:W-:Y:S01]  /*16ed0*/  @P0 VIADD R2, R24, 0xffffffc0 ;  /* 0xffffffc018020836 */ /* 0x000fe20000000000 */
[----:B------:R-:W-:Y:S01]  /*16ee0*/  @P2 LOP3.LUT R16, R16, 0x1, RZ, 0xfc, !PT ;  /* 0x0000000110102812 */ /* 0x000fe200078efcff */
[----:B------:R0:W-:Y:S01]  /*16ef0*/  STL [R1+0x14], R3 ;  /* 0x0000140301007387 */ /* 0x0001e20000100800 */
[----:B------:R-:W-:Y:S02]  /*16f00*/  UISETP.NE.AND.EX UP0, UPT, UR7, URZ, UPT, UP0 ;  /* 0x0000003f0700728c */ /* 0x000fe4000bf05300 */
[----:B------:R-:W-:Y:S02]  /*16f10*/  LOP3.LUT R16, R16, 0xfffffdff, RZ, 0xc0, !PT ;  /* 0xfffffdff10107812 */ /* 0x000fe400078ec0ff */
[----:B------:R-:W-:Y:S02]  /*16f20*/  USEL UR4, UR4, 0x1, UP0 ;  /* 0x0000000104047887 */ /* 0x000fe40008000000 */
[----:B------:R-:W-:Y:S02]  /*16f30*/  @P1 LOP3.LUT R16, R16, 0x200, RZ, 0xfc, !PT ;  /* 0x0000020010101812 */ /* 0x000fe400078efcff */
[----:B------:R-:W-:Y:S01]  /*16f40*/  UIMAD UR42, UR4, UR42, URZ ;  /* 0x0000002a042a72a4 */ /* 0x000fe2000f8e023f */
[----:B------:R-:W-:-:S03]  /*16f50*/  ISETP.GE.AND P1, PT, R34, UR6, PT ;  /* 0x0000000622007c0c */ /* 0x000fc6000bf26270 */
[----:B------:R-:W-:Y:S01]  /*16f60*/  UIADD3 UR4, UR42, 0x9f, URZ ;  /* 0x0000009f2a047890 */ /* 0x000fe2000fffe03f */
[----:B------:R-:W-:-:S03]  /*16f70*/  LOP3.LUT R16, R16, 0xfffff7ff, RZ, 0xc0, !PT ;  /* 0xfffff7ff10107812 */ /* 0x000fc600078ec0ff */
[----:B------:R-:W-:Y:S01]  /*16f80*/  UIMAD.WIDE UR4, UR4, 0x66666667, URZ ;  /* 0x66666667040478a5 */ /* 0x000fe2000f8e023f */
[----:B------:R-:W-:Y:S01]  /*16f90*/  IMAD.MOV.U32 R36, RZ, RZ, 0x1 ;  /* 0x00000001ff247424 */ /* 0x000fe200078e00ff */
[----:B------:R-:W-:Y:S01]  /*16fa0*/  LOP3.LUT R4, R4, 0x80, RZ, 0xfc, !PT ;  /* 0x0000008004047812 */ /* 0x000fe200078efcff */
[----:B------:R-:W-:Y:S01]  /*16fb0*/  IMAD.MOV.U32 R31, RZ, RZ, RZ ;  /* 0x000000ffff1f7224 */ /* 0x000fe200078e00ff */
[----:B------:R-:W-:Y:S02]  /*16fc0*/  USHF.R.U32.HI UR39, URZ, 0x1f, UR5 ;  /* 0x0000001f3f277899 */ /* 0x000fe40008011605 */
[----:B------:R-:W-:Y:S01]  /*16fd0*/  @P1 LOP3.LUT R16, R16, 0x800, RZ, 0xfc, !PT ;  /* 0x0000080010101812 */ /* 0x000fe200078efcff */
[----:B------:R-:W-:Y:S02]  /*16fe0*/  UIMAD UR41, UR41, UR40, URZ ;  /* 0x00000028292972a4 */ /* 0x000fe4000f8e023f */
[----:B------:R-:W-:Y:S02]  /*16ff0*/  UIADD3 UR47, UR42, 0x1, -UR40 ;  /* 0x000000012a2f7890 */ /* 0x000fe4000fffe828 */
[----:B------:R-:W-:-:S02]  /*17000*/  ULOP3.LUT UR51, UR36, 0x2, URZ, 0xfc, !UPT ;  /* 0x0000000224337892 */ /* 0x000fc4000f8efc3f */
[----:B------:R-:W-:Y:S02]  /*17010*/  ULOP3.LUT UR50, UR36, 0x1, URZ, 0xfc, !UPT ;  /* 0x0000000124327892 */ /* 0x000fe4000f8efc3f */
[----:B------:R-:W-:Y:S02]  /*17020*/  UIADD3 UR40, UR42, -UR40, URZ ;  /* 0x800000282a287290 */ /* 0x000fe4000fffe03f */
[----:B------:R-:W-:Y:S01]  /*17030*/  ULEA.HI.SX32 UR39, UR5, UR39, 0x1a ;  /* 0x0000002705277291 */ /* 0x000fe2000f8fd23f */
[----:B------:R-:W-:Y:S01]  /*17040*/  ULDC UR46, c[0x0][0xc] ;  /* 0x00000300002e7ab9 */ /* 0x000fe20000000800 */
[----:B--2---:R-:W-:-:S05]  /*17050*/  LEA R17, R10, R17, 0x18 ;  /* 0x000000110a117211 */ /* 0x004fca00078ec0ff */
[----:B------:R-:W-:-:S05]  /*17060*/  IMAD.IADD R0, R17, 0x1, R3 ;  /* 0x0000000111007824 */ /* 0x000fca00078e0203 */
[----:B------:R0:W-:Y:S04]  /*17070*/  STL [R1+0x20], R0 ;  /* 0x0000200001007387 */ /* 0x0001e80000100800 */
[----:B------:R0:W-:Y:S02]  /*17080*/  STL [R1+0x10], R2 ;  /* 0x0000100201007387 */ /* 0x0001e40000100800 */
.L_x_8146:
        /* <DEDUP_REMOVED lines=14> */
[----:B-1----:R-:W-:Y:S05]  /*17170*/  @!P0 BRA `(.L_x_8076) ;  /* 0x0000000000208947 */ /* 0x002fea0003800000 */
        /* <DEDUP_REMOVED lines=8> */
.L_x_8076:
[----:B------:R-:W-:Y:S01]  /*17200*/  ULDC UR8, c[0x0][0xc54] ;  /* 0x0003150000087ab9 */ /* 0x000fe20000000800 */
[----:B------:R-:W-:Y:S01]  /*17210*/  UMOV UR6, UR7 ;  /* 0x0000000700067c82 */ /* 0x000fe20008000000 */
[----:B------:R-:W-:-:S11]  /*17220*/  UISETP.NE.AND UP0, UPT, UR8, 0x1, UPT ;  /* 0x000000010800788c */ /* 0x000fd6000bf05270 */
[----:B------:R-:W-:Y:S02]  /*17230*/  @UP0 ULDC.64 UR10, c[0x0][0xc58] ;  /* 0x00031600000a0ab9 */ /* 0x000fe40000000a00 */
[----:B------:R-:W-:-:S04]  /*17240*/  UIMAD.WIDE.U32 UR4, UR7, UR10, URZ ;  /* 0x0000000a070472a5 */ /* 0x000fc8000f8e003f */
[----:B------:R-:W-:-:S04]  /*17250*/  @UP0 USHF.R.U32.HI UR6, URZ, UR11, UR5 ;  /* 0x0000000b3f060299 */ /* 0x000fc80008011605 */
[----:B------:R-:W-:-:S12]  /*17260*/  UIMAD UR4, UR6, UR8, URZ ;  /* 0x00000008060472a4 */ /* 0x000fd8000f8e023f */
.L_x_8077:
        /* <DEDUP_REMOVED lines=23> */
[----:B------:R-:W-:Y:S02]  /*173e0*/  UISETP.NE.AND UP2, UPT, UR5, 0x1, UPT ;  /* 0x000000010500788c */ /* 0x000fe4000bf45270 */
[----:B------:R-:W-:Y:S02]  /*173f0*/  UIADD3 UR6, UR6, UR4, URZ ;  /* 0x0000000406067290 */ /* 0x000fe4000fffe03f */
[----:B------:R-:W-:Y:S02]  /*17400*/  UP2UR UR52, UPR, URZ, 0x4 ;  /* 0x000000043f347883 */ /* 0x000fe40008000000 */
[----:B------:R-:W-:Y:S01]  /*17410*/  USHF.L.U32 UR43, UR6, 0x7, URZ ;  /* 0x00000007062b7899 */ /* 0x000fe2000800063f */
[----:B------:R-:W-:Y:S02]  /*17420*/  ULDC.64 UR4, c[0x0][0x9e0] ;  /* 0x0002780000047ab9 */ /* 0x000fe40000000a00 */
[----:B------:R-:W-:-:S02]  /*17430*/  UISETP.GE.AND UP0, UPT, UR5, 0x1, UPT ;  /* 0x000000010500788c */ /* 0x000fc4000bf06270 */
[----:B------:R-:W-:Y:S01]  /*17440*/  UIADD3 UR8, UR43, 0x7f, URZ ;  /* 0x0000007f2b087890 */ /* 0x000fe2000fffe03f */
[----:B------:R-:W-:Y:S01]  /*17450*/  @UP2 ULDC UR6, c[0x0][0x44c] ;  /* 0x0001130000062ab9 */ /* 0x000fe20000000800 */
[----:B------:R-:W-:Y:S02]  /*17460*/  @UP2 ULDC UR9, c[0x0][0x450] ;  /* 0x0001140000092ab9 */ /* 0x000fe40000000800 */
[----:B------:R-:W-:Y:S01]  /*17470*/  UIMAD.WIDE.U32 UR6, UR8, UR6, URZ ;  /* 0x00000006080672a5 */ /* 0x000fe2000f8e003f */
[----:B------:R-:W-:-:S03]  /*17480*/  PLOP3.LUT P1, PT, PT, PT, UP0, 0x80, 0x0 ;  /* 0x000000000000781c */ /* 0x000fc60003f2f008 */
[----:B------:R-:W-:-:S04]  /*17490*/  @UP2 USHF.R.U32.HI UR8, URZ, UR9, UR7 ;  /* 0x000000093f082299 */ /* 0x000fc80008011607 */
[----:B------:R-:W-:-:S04]  /*174a0*/  UIADD3 UR6, UR47, UR8, URZ ;  /* 0x000000082f067290 */ /* 0x000fc8000fffe03f */
[----:B------:R-:W-:Y:S01]  /*174b0*/  UIADD3 UR4, UR6, UR4, URZ ;  /* 0x0000000406047290 */ /* 0x000fe2000fffe03f */
[----:B--2---:R0:W-:Y:S01]  /*174c0*/  STL [R1+0x4], R22 ;  /* 0x0000041601007387 */ /* 0x0041e20000100800 */
[----:B------:R-:W-:Y:S10]  /*174d0*/  @!P1 BRA `(.L_x_8078) ;  /* 0x0000000000449947 */ /* 0x000ff40003800000 */
        /* <DEDUP_REMOVED lines=10> */
.L_x_8079:
[----:B------:R-:W-:-:S11]  /*17580*/  UISETP.NE.AND UP0, UPT, UR5, 0x1, UPT ;  /* 0x000000010500788c */ /* 0x000fd6000bf05270 */
[----:B------:R-:W-:Y:S02]  /*17590*/  @UP0 ULDC.64 UR10, c[0x0][0x9e8] ;  /* 0x00027a00000a0ab9 */ /* 0x000fe40000000a00 */
[----:B------:R-:W-:-:S04]  /*175a0*/  UIMAD.WIDE.U32 UR6, UR8, UR10, URZ ;  /* 0x0000000a080672a5 */ /* 0x000fc8000f8e003f */
[----:B------:R-:W-:-:S12]  /*175b0*/  @UP0 USHF.R.U32.HI UR8, URZ, UR11, UR7 ;  /* 0x0000000b3f080299 */ /* 0x000fd80008011607 */
.L_x_8080:
[----:B------:R-:W-:-:S04]  /*175c0*/  UIMAD UR8, UR8, UR5, UR5 ;  /* 0x00000005080872a4 */ /* 0x000fc8000f8e0205 */
[----:B------:R-:W-:-:S04]  /*175d0*/  UISETP.LT.AND UP0, UPT, UR4, UR8, UPT ;  /* 0x000000080400728c */ /* 0x000fc8000bf01270 */
[----:B------:R-:W-:-:S12]  /*175e0*/  USEL UR4, UR4, UR8, UP0 ;  /* 0x0000000804047287 */ /* 0x000fd80008000000 */
.L_x_8078:
[----:B------:R-:W-:Y:S02]  /*175f0*/  UISETP.NE.AND UP0, UPT, UR52, URZ, UPT ;  /* 0x0000003f3400728c */ /* 0x000fe4000bf05270 */
[----:B------:R-:W-:Y:S01]  /*17600*/  UIADD3 UR6, UR4, 0x9f, URZ ;  /* 0x0000009f04067890 */ /* 0x000fe2000fffe03f */
[----:B------:R-:W-:-:S03]  /*17610*/  UMOV UR10, UR43 ;  /* 0x0000002b000a7c82 */ /* 0x000fc60008000000 */
[----:B------:R-:W-:-:S04]  /*17620*/  UIMAD.WIDE UR6, UR6, 0x66666667, URZ ;  /* 0x66666667060678a5 */ /* 0x000fc8000f8e023f */
[----:B------:R-:W-:Y:S01]  /*17630*/  USHF.R.U32.HI UR4, URZ, 0x1f, UR7 ;  /* 0x0000001f3f047899 */ /* 0x000fe20008011607 */
[----:B------:R-:W-:Y:S02]  /*17640*/  @UP0 ULDC UR8, c[0x0][0x44c] ;  /* 0x0001130000080ab9 */ /* 0x000fe40000000800 */
[----:B------:R-:W-:Y:S01]  /*17650*/  @UP0 ULDC UR6, c[0x0][0x450] ;  /* 0x0001140000060ab9 */ /* 0x000fe20000000800 */
[----:B------:R-:W-:Y:S02]  /*17660*/  UIMAD.WIDE.U32 UR8, UR43, UR8, URZ ;  /* 0x000000082b0872a5 */ /* 0x000fe4000f8e003f */
[----:B------:R-:W-:Y:S02]  /*17670*/  ULEA.HI.SX32 UR4, UR7, UR4, 0x1a ;  /* 0x0000000407047291 */ /* 0x000fe4000f8fd23f */
[----:B------:R-:W-:Y:S02]  /*17680*/  @UP0 USHF.R.U32.HI UR10, URZ, UR6, UR9 ;  /* 0x000000063f0a0299 */ /* 0x000fe40008011609 */
[----:B------:R-:W-:-:S02]  /*17690*/  UISETP.LT.AND UP0, UPT, UR39, UR4, UPT ;  /* 0x000000042700728c */ /* 0x000fc4000bf01270 */
[----:B------:R-:W-:Y:S01]  /*176a0*/  UIADD3 UR6, UR40, UR10, URZ ;  /* 0x0000000a28067290 */ /* 0x000fe2000fffe03f */
[----:B------:R-:W-:Y:S01]  /*176b0*/  ULDC UR8, c[0x0][0x9dc] ;  /* 0x0002770000087ab9 */ /* 0x000fe20000000800 */
        /* <DEDUP_REMOVED lines=14> */
.L_x_8082:
[----:B------:R-:W-:-:S11]  /*177a0*/  UISETP.NE.AND UP0, UPT, UR5, 0x1, UPT ;  /* 0x000000010500788c */ /* 0x000fd6000bf05270 */
[----:B------:R-:W-:Y:S02]  /*177b0*/  @UP0 ULDC.64 UR10, c[0x0][0x9e8] ;  /* 0x00027a00000a0ab9 */ /* 0x000fe40000000a00 */
[----:B------:R-:W-:-:S04]  /*177c0*/  UIMAD.WIDE.U32 UR6, UR4, UR10, URZ ;  /* 0x0000000a040672a5 */ /* 0x000fc8000f8e003f */
[----:B------:R-:W-:-:S12]  /*177d0*/  @UP0 USHF.R.U32.HI UR4, URZ, UR11, UR7 ;  /* 0x0000000b3f040299 */ /* 0x000fd80008011607 */
.L_x_8083:
[----:B------:R-:W-:-:S04]  /*177e0*/  UIMAD UR4, UR4, UR5, URZ ;  /* 0x00000005040472a4 */ /* 0x000fc8000f8e023f */
[----:B------:R-:W-:-:S04]  /*177f0*/  UISETP.LT.AND UP0, UPT, UR8, UR4, UPT ;  /* 0x000000040800728c */ /* 0x000fc8000bf01270 */
[----:B------:R-:W-:-:S12]  /*17800*/  USEL UR8, UR8, UR4, !UP0 ;  /* 0x0000000408087287 */ /* 0x000fd8000c000000 */
.L_x_8081:
[----:B------:R-:W-:Y:S01]  /*17810*/  UIMAD.WIDE UR4, UR8, 0x66666667, URZ ;  /* 0x66666667080478a5 */ /* 0x000fe2000f8e023f */
[----:B------:R-:W-:Y:S03]  /*17820*/  BSSY B7, `(.L_x_8084) ;  /* 0x00004a7000077945 */ /* 0x000fe60003800000 */
[----:B------:R-:W-:-:S04]  /*17830*/  USHF.R.U32.HI UR4, URZ, 0x1f, UR5 ;  /* 0x0000001f3f047899 */ /* 0x000fc80008011605 */
[----:B------:R-:W-:-:S04]  /*17840*/  ULEA.HI.SX32 UR4, UR5, UR4, 0x1a ;  /* 0x0000000405047291 */ /* 0x000fc8000f8fd23f */
[----:B------:R-:W-:-:S04]  /*17850*/  UISETP.LT.AND UP0, UPT, URZ, UR4, UPT ;  /* 0x000000043f00728c */ /* 0x000fc8000bf01270 */
[----:B------:R-:W-:-:S04]  /*17860*/  USEL UR45, URZ, UR4, !UP0 ;  /* 0x000000043f2d7287 */ /* 0x000fc8000c000000 */
[----:B------:R-:W-:-:S06]  /*17870*/  UISETP.GT.AND UP0, UPT, UR44, UR45, UPT ;  /* 0x0000002d2c00728c */ /* 0x000fcc000bf04270 */
[----:B------:R-:W-:-:S13]  /*17880*/  PLOP3.LUT P0, PT, PT, PT, UP0, 0x80, 0x0 ;  /* 0x000000000000781c */ /* 0x000fda0003f0f008 */
        /* <DEDUP_REMOVED lines=8> */
[----:B------:R-:W1:Y:S02]  /*17910*/  FLO.U32 R0, UR4 ;  /* 0x0000000400007d00 */ /* 0x000e6400080e0000 */
[----:B-1----:R-:W-:-:S06]  /*17920*/  ISETP.EQ.U32.AND P1, PT, R0, R5, PT ;  /* 0x000000050000720c */ /* 0x002fcc0003f22070 */
[----:B------:R-:W2:Y:S07]  /*17930*/  POPC R5, UR4 ;  /* 0x0000000400057d09 */ /* 0x000eae0008000000 */
        /* <DEDUP_REMOVED lines=8> */
.L_x_8085:
        /* <DEDUP_REMOVED lines=20> */
.L_x_8088:
[----:B------:R-:W-:Y:S05]  /*17b00*/  BSYNC B6 ;  /* 0x0000000000067941 */ /* 0x000fea0003800000 */
.L_x_8087:
        /* <DEDUP_REMOVED lines=22> */
.L_x_8090:
[----:B------:R-:W-:Y:S05]  /*17c70*/  BSYNC B6 ;  /* 0x0000000000067941 */ /* 0x000fea0003800000 */
.L_x_8089:
[----:B------:R-:W-:Y:S01]  /*17c80*/  VIADD R0, R17, 0x400 ;  /* 0x0000040011007836 */ /* 0x000fe20000000000 */
[----:B------:R-:W-:Y:S04]  /*17c90*/  BSSY B6, `(.L_x_8091) ;  /* 0x0000014000067945 */ /* 0x000fe80003800000 */
[----:B------:R1:W-:Y:S01]  /*17ca0*/  STL [R1+0x8], R0 ;  /* 0x0000080001007387 */ /* 0x0003e20000100800 */
[----:B------:R-:W-:-:S13]  /*17cb0*/  LOP3.LUT P0, RZ, R0, 0x9f, RZ, 0xc0, !PT ;  /* 0x0000009f00ff7812 */ /* 0x000fda000780c0ff */
[----:B-1----:R-:W-:Y:S05]  /*17cc0*/  @!P0 BRA `(.L_x_8092) ;  /* 0x0000000000408947 */ /* 0x002fea0003800000 */
        /* <DEDUP_REMOVED lines=16> */
.L_x_8092:
[----:B------:R-:W-:Y:S05]  /*17dd0*/  BSYNC B6 ;  /* 0x0000000000067941 */ /* 0x000fea0003800000 */
.L_x_8091:
        /* <DEDUP_REMOVED lines=19> */
.L_x_8094:
[----:B------:R-:W-:Y:S05]  /*17f10*/  BSYNC B6 ;  /* 0x0000000000067941 */ /* 0x000fea0003800000 */
.L_x_8093:
        /* <DEDUP_REMOVED lines=12> */
[----:B-1----:R-:W-:Y:S01]  /*17fe0*/  ISETP.NE.AND P2, PT, R19, 0x1, PT ;  /* 0x000000011300780c */ /* 0x002fe20003f45270 */
[----:B------:R-:W-:Y:S01]  /*17ff0*/  UMOV UR5, 0xffffffff ;  /* 0xffffffff00057882 */ /* 0x000fe20000000000 */
[----:B------:R-:W-:Y:S01]  /*18000*/  LOP3.LUT R16, R16, 0xfffffff7, RZ, 0xc0, !PT ;  /* 0xfffffff710107812 */ /* 0x000fe200078ec0ff */
[----:B------:R-:W-:-:S10]  /*18010*/  IMAD.U32 R18, RZ, RZ, UR4 ;  /* 0x00000004ff127e24 */ /* 0x000fd4000f8e00ff */
[----:B------:R-:W-:Y:S01]  /*18020*/  @P2 LOP3.LUT R16, R16, 0x8, RZ, 0xfc, !PT ;  /* 0x0000000810102812 */ /* 0x000fe200078efcff */
[----:B--2---:R-:W-:Y:S06]  /*18030*/  BRA.DIV UR5, `(.L_x_8095) ;  /* 0x0000004a05e47947 */ /* 0x004fec000b800000 */
.L_x_8166:
[----:B------:R-:W1:Y:S01]  /*18040*/  S2R R0, SR_TID.X ;  /* 0x0000000000007919 */ /* 0x000e620000002100 */
[----:B------:R-:W-:Y:S01]  /*18050*/  UMOV UR4, 0xa0 ;  /* 0x000000a000047882 */ /* 0x000fe20000000000 */
[----:B------:R-:W2:Y:S01]  /*18060*/  @P2 LDC R3, c[0x0][0x434] ;  /* 0x00010d00ff032b82 */ /* 0x000ea20000000800 */
[----:B------:R-:W-:Y:S01]  /*18070*/  UIMAD UR4, UR44, UR4, -0xa0 ;  /* 0xffffff602c0474a4 */ /* 0x000fe2000f8e0204 */
[----:B------:R-:W3:Y:S01]  /*18080*/  S2R R8, SR_TID.X ;  /* 0x0000000000087919 */ /* 0x000ee20000002100 */
[----:B-----5:R-:W-:-:S05]  /*18090*/  SHF.R.S32.HI R15, RZ, 0x1f, R35 ;  /* 0x0000001fff0f7819 */ /* 0x020fca0000011423 */
[----:B------:R-:W4:Y:S01]  /*180a0*/  @P2 LDC R5, c[0x0][0x438] ;  /* 0x00010e00ff052b82 */ /* 0x000f220000000800 */
[----:B------:R0:W-:Y:S01]  /*180b0*/  STL [R1], R15 ;  /* 0x0000000f01007387 */ /* 0x0001e20000100800 */
[----:B-1----:R-:W-:Y:S01]  /*180c0*/  LOP3.LUT R0, R0, 0x7f, RZ, 0xc0, !PT ;  /* 0x0000007f00007812 */ /* 0x002fe200078ec0ff */
[----:B---3--:R-:W-:-:S03]  /*180d0*/  IMAD.SHL.U32 R14, R8, 0x10, RZ ;  /* 0x00000010080e7824 */ /* 0x008fc600078e00ff */
        /* <DEDUP_REMOVED lines=11> */
[----:B----4-:R-:W-:-:S07]  /*18190*/  @P2 SHF.R.U32.HI R10, RZ, R5, R2 ;  /* 0x00000005ff0a2219 */ /* 0x010fce0000011602 */
[----:B------:R-:W1:Y:S01]  /*181a0*/  @!P0 LDC.64 R6, c[0x0][0x428] ;  /* 0x00010a00ff068b82 */ /* 0x000e620000000a00 */
[----:B------:R-:W-:-:S07]  /*181b0*/  @!P0 SHF.R.S32.HI R3, RZ, 0x1f, R10 ;  /* 0x0000001fff038819 */ /* 0x000fce000001140a */
[----:B------:R-:W2:Y:S01]  /*181c0*/  @!P0 LDC.64 R4, c[0x0][0x418] ;  /* 0x00010600ff048b82 */ /* 0x000ea20000000a00 */
[----:B-1----:R-:W-:-:S04]  /*181d0*/  @!P0 IMAD R2, R15, R6, RZ ;  /* 0x000000060f028224 */ /* 0x002fc800078e02ff */
[----:B------:R-:W-:Y:S02]  /*181e0*/  @!P0 IMAD R7, R35, R7, R2 ;  /* 0x0000000723078224 */ /* 0x000fe400078e0202 */
[----:B------:R-:W-:-:S04]  /*181f0*/  @!P0 IMAD.MOV.U32 R2, RZ, RZ, R10 ;  /* 0x000000ffff028224 */ /* 0x000fc800078e000a */
[----:B------:R-:W-:-:S04]  /*18200*/  @!P0 IMAD.WIDE.U32 R2, R35, R6, R2 ;  /* 0x0000000623028225 */ /* 0x000fc800078e0002 */
[----:B------:R-:W-:Y:S01]  /*18210*/  @!P0 IMAD.IADD R3, R7, 0x1, R3 ;  /* 0x0000000107038824 */ /* 0x000fe200078e0203 */
[----:B--2---:R-:W-:Y:S01]  /*18220*/  @!P0 LEA R12, P1, R2, R4, 0x2 ;  /* 0x00000004020c8211 */ /* 0x004fe200078210ff */
[----:B------:R-:W-:-:S03]  /*18230*/  VIADD R4, R8, UR4 ;  /* 0x0000000408047c36 */ /* 0x000fc60008000000 */
[----:B------:R-:W-:Y:S02]  /*18240*/  @!P0 LEA.HI.X R13, R2, R5, R3, 0x2, P1 ;  /* 0x00000005020d8211 */ /* 0x000fe400008f1403 */
[C---:B------:R-:W-:Y:S01]  /*18250*/  ISETP.GE.AND P1, PT, R4.reuse, UR42, PT ;  /* 0x0000002a04007c0c */ /* 0x040fe2000bf26270 */
[----:B------:R-:W1:Y:S01]  /*18260*/  @P2 LDC R3, c[0x0][0x434] ;  /* 0x00010d00ff032b82 */ /* 0x000e620000000800 */
[----:B------:R-:W-:-:S04]  /*18270*/  IMAD.IADD R4, R4, 0x1, R22 ;  /* 0x0000000104047824 */ /* 0x000fc800078e0216 */
[----:B------:R-:W-:-:S03]  /*18280*/  IMAD.MOV.U32 R11, RZ, RZ, R4 ;  /* 0x000000ffff0b7224 */ /* 0x000fc600078e0004 */
[----:B------:R-:W2:Y:S08]  /*18290*/  @P2 LDC R5, c[0x0][0x438] ;  /* 0x00010e00ff052b82 */ /* 0x000eb00000000800 */
[----:B------:R-:W3:Y:S08]  /*182a0*/  @!P1 LDC.64 R8, c[0x0][0x428] ;  /* 0x00010a00ff089b82 */ /* 0x000ef00000000a00 */
[----:B------:R-:W4:Y:S01]  /*182b0*/  @!P1 LDC.64 R6, c[0x0][0x418] ;  /* 0x00010600ff069b82 */ /* 0x000f220000000a00 */
[----:B-1----:R-:W-:-:S05]  /*182c0*/  @P2 IMAD.HI.U32 R2, R4, R3, RZ ;  /* 0x0000000304022227 */ /* 0x002fca00078e00ff */
[----:B--2---:R-:W-:Y:S01]  /*182d0*/  @P2 SHF.R.U32.HI R11, RZ, R5, R2 ;  /* 0x00000005ff0b2219 */ /* 0x004fe20000011602 */
[----:B------:R-:W-:-:S03]  /*182e0*/  IMAD.MOV.U32 R5, RZ, RZ, RZ ;  /* 0x000000ffff057224 */ /* 0x000fc600078e00ff */
[----:B------:R-:W-:-:S03]  /*182f0*/  @!P1 SHF.R.S32.HI R3, RZ, 0x1f, R11 ;  /* 0x0000001fff039819 */ /* 0x000fc6000001140b */
[----:B------:R1:W5:Y:S01]  /*18300*/  @!P0 LDG.E R5, desc[UR48][R12.64] ;  /* 0x000000300c058981 */ /* 0x000362000c1e1900 */
[----:B---3--:R-:W-:-:S04]  /*18310*/  @!P1 IMAD R2, R15, R8, RZ ;  /* 0x000000080f029224 */ /* 0x008fc800078e02ff */
[----:B------:R-:W-:Y:S02]  /*18320*/  @!P1 IMAD R9, R35, R9, R2 ;  /* 0x0000000923099224 */ /* 0x000fe400078e0202 */
[----:B------:R-:W-:-:S04]  /*18330*/  @!P1 IMAD.MOV.U32 R2, RZ, RZ, R11 ;  /* 0x000000ffff029224 */ /* 0x000fc800078e000b */
[----:B------:R-:W-:-:S04]  /*18340*/  @!P1 IMAD.WIDE.U32 R2, R35, R8, R2 ;  /* 0x0000000823029225 */ /* 0x000fc800078e0002 */
[----:B-1----:R-:W-:Y:S01]  /*18350*/  IMAD.MOV R13, RZ, RZ, -R10 ;  /* 0x000000ffff0d7224 */ /* 0x002fe200078e0a0a */
[C---:B----4-:R-:W-:Y:S01]  /*18360*/  @!P1 LEA R8, P0, R2.reuse, R6, 0x2 ;  /* 0x0000000602089211 */ /* 0x050fe200078010ff */
[----:B------:R-:W-:Y:S02]  /*18370*/  @!P1 IMAD.IADD R3, R3, 0x1, R9 ;  /* 0x0000000103039824 */ /* 0x000fe400078e0209 */
[----:B------:R-:W-:Y:S02]  /*18380*/  IMAD R6, R19, R13, R0 ;  /* 0x0000000d13067224 */ /* 0x000fe400078e0200 */
[----:B------:R-:W-:Y:S01]  /*18390*/  IMAD.U32 R0, RZ, RZ, UR51 ;  /* 0x00000033ff007e24 */ /* 0x000fe2000f8e00ff */
[----:B------:R-:W-:Y:S01]  /*183a0*/  @!P1 LEA.HI.X R9, R2, R7, R3, 0x2, P0 ;  /* 0x0000000702099211 */ /* 0x000fe200000f1403 */
[----:B------:R-:W-:Y:S01]  /*183b0*/  IMAD.MOV.U32 R7, RZ, RZ, RZ ;  /* 0x000000ffff077224 */ /* 0x000fe200078e00ff */
[----:B------:R-:W-:Y:S01]  /*183c0*/  ISETP.GT.U32.AND P0, PT, R14, 0x9f, PT ;  /* 0x0000009f0e00780c */ /* 0x000fe20003f04070 */
[----:B------:R-:W-:Y:S01]  /*183d0*/  IMAD.MOV R3, RZ, RZ, -R11 ;  /* 0x000000ffff037224 */ /* 0x000fe200078e0a0b */
[----:B------:R-:W-:-:S02]  /*183e0*/  ISETP.NE.AND P2, PT, R0, 0x3, PT ;  /* 0x000000030000780c */ /* 0x000fc40003f45270 */
[----:B------:R-:W-:Y:S01]  /*183f0*/  LOP3.LUT R16, R16, 0xfffffffb, RZ, 0xc0, !PT ;  /* 0xfffffffb10107812 */ /* 0x000fe200078ec0ff */
[----:B------:R1:W5:Y:S01]  /*18400*/  @!P1 LDG.E R7, desc[UR48][R8.64] ;  /* 0x0000003008079981 */ /* 0x000362000c1e1900 */
[----:B------:R-:W-:Y:S02]  /*18410*/  IMAD.U32 R11, RZ, RZ, UR44 ;  /* 0x0000002cff0b7e24 */ /* 0x000fe4000f8e00ff */
[----:B------:R-:W-:Y:S02]  /*18420*/  LOP3.LUT R16, R16, 0xfffffffd, RZ, 0xc0, !PT ;  /* 0xfffffffd10107812 */ /* 0x000fe400078ec0ff */
[----:B------:R-:W-:-:S03]  /*18430*/  VIADD R11, R11, 0xffffffff ;  /* 0xffffffff0b0b7836 */ /* 0x000fc60000000000 */
[----:B------:R-:W-:Y:S01]  /*18440*/  @P0 LOP3.LUT R16, R16, 0x2, RZ, 0xfc, !PT ;  /* 0x0000000210100812 */ /* 0x000fe200078efcff */
[----:B-1----:R-:W-:Y:S02]  /*18450*/  IMAD R8, R19, R3, R4 ;  /* 0x0000000313087224 */ /* 0x002fe400078e0204 */
[----:B------:R-:W-:Y:S01]  /*18460*/  IMAD R3, RZ, RZ, -UR37 ;  /* 0x80000025ff037e24 */ /* 0x000fe2000f8e02ff */
[----:B------:R-:W-:-:S03]  /*18470*/  @P2 LOP3.LUT R16, R16, 0x4, RZ, 0xfc, !PT ;  /* 0x0000000410102812 */ /* 0x000fc600078efcff */
[----:B------:R-:W-:-:S05]  /*18480*/  IMAD R18, R18, R3, UR38 ;  /* 0x0000002612127e24 */ /* 0x000fca000f8e0203 */
[----:B------:R-:W-:Y:S01]  /*18490*/  SHF.R.S32.HI R37, RZ, 0x1f, R18 ;  /* 0x0000001fff257819 */ /* 0x000fe20000011412 */
[----:B0-----:R-:W-:Y:S06]  /*184a0*/  @!P2 BRA `(.L_x_8096) ;  /* 0x000000000004a947 */ /* 0x001fec0003800000 */
[----:B------:R-:W-:Y:S01]  /*184b0*/  BPT.TRAP 0x1 ;  /* 0x000000040000795c */ /* 0x000fe20000300000 */
.L_x_8096:
[----:B------:R-:W-:Y:S01]  /*184c0*/  IMAD R0, R31, 0x8, R17 ;  /* 0x000000081f007824 */ /* 0x000fe200078e0211 */
[----:B------:R-:W-:Y:S01]  /*184d0*/  SHF.L.U32 R27, R36, 0x1f, RZ ;  /* 0x0000001f241b7819 */ /* 0x000fe200000006ff */
[----:B------:R-:W-:Y:S01]  /*184e0*/  BSSY B0, `(.L_x_8097) ;  /* 0x0000004000007945 */ /* 0x000fe20003800000 */
[----:B------:R-:W-:Y:S02]  /*184f0*/  SHF.R.S32.HI R22, RZ, 0x1f, R8 ;  /* 0x0000001fff167819 */ /* 0x000fe40000011408 */
[----:B------:R-:W0:Y:S02]  /*18500*/  SYNCS.PHASECHK.TRANS64.TRYWAIT P0, [R0+URZ+0x22880], R27 ;  /* 0x0228801b000075a7 */ /* 0x000e24000800017f */
[----:B0-----:R-:W-:Y:S05]  /*18510*/  @!P0 BRA `(.L_x_8098) ;  /* 0x0000004400d88947 */ /* 0x001fea0003800000 */
.L_x_8167:
[----:B------:R-:W-:Y:S05]  /*18520*/  BSYNC B0 ;  /* 0x0000000000007941 */ /* 0x000fea0003800000 */
.L_x_8097:
[----:B------:R-:W2:Y:S01]  /*18530*/  LDL R12, [R1+0x14] ;  /* 0x00001400010c7983 */ /* 0x000ea20000100800 */
[----:B------:R-:W-:Y:S01]  /*18540*/  ULDC.64 UR4, c[0x0][0x328] ;  /* 0x0000ca0000047ab9 */ /* 0x000fe20000000a00 */
[----:B-----5:R-:W-:Y:S01]  /*18550*/  SHF.R.S32.HI R23, RZ, 0x1f, R7 ;  /* 0x0000001fff177819 */ /* 0x020fe20000011407 */
[----:B------:R-:W-:Y:S01]  /*18560*/  IMAD R3, R22, UR4, RZ ;  /* 0x0000000416037c24 */ /* 0x000fe2000f8e02ff */
[----:B------:R-:W-:Y:S01]  /*18570*/  ULDC.64 UR6, c[0x0][0x338] ;  /* 0x0000ce0000067ab9 */ /* 0x000fe20000000a00 */
[----:B------:R-:W-:Y:S01]  /*18580*/  ULDC.64 UR8, c[0x0][0x330] ;  /* 0x0000cc0000087ab9 */ /* 0x000fe20000000a00 */
[----:B------:R-:W1:Y:S01]  /*18590*/  S2R R13, SR_TID.X ;  /* 0x00000000000d7919 */ /* 0x000e620000002100 */
[C---:B------:R-:W-:Y:S01]  /*185a0*/  IMAD R9, R8.reuse, UR5, R3 ;  /* 0x0000000508097c24 */ /* 0x040fe2000f8e0203 */
[----:B------:R-:W-:Y:S01]  /*185b0*/  SHF.R.S32.HI R25, RZ, 0x1f, R6 ;  /* 0x0000001fff197819 */ /* 0x000fe20000011406 */
[----:B------:R-:W-:Y:S01]  /*185c0*/  IMAD.WIDE.U32 R2, R8, UR4, RZ ;  /* 0x0000000408027c25 */ /* 0x000fe2000f8e00ff */
[----:B------:R-:W-:Y:S01]  /*185d0*/  ULDC.64 UR10, c[0x0][0x318] ;  /* 0x0000c600000a7ab9 */ /* 0x000fe20000000a00 */
[----:B------:R-:W-:-:S02]  /*185e0*/  SHF.R.S32.HI R26, RZ, 0x1f, R5 ;  /* 0x0000001fff1a7819 */ /* 0x000fc40000011405 */
[----:B------:R-:W-:Y:S01]  /*185f0*/  IMAD.IADD R3, R3, 0x1, R9 ;  /* 0x0000000103037824 */ /* 0x000fe200078e0209 */
[----:B------:R-:W-:Y:S01]  /*18600*/  LOP3.LUT R16, R16, 0xffffff7f, RZ, 0xc0, !PT ;  /* 0xffffff7f10107812 */ /* 0x000fe200078ec0ff */
        /* <DEDUP_REMOVED lines=12> */
[----:B-1----:R-:W-:Y:S01]  /*186d0*/  LOP3.LUT R13, R13, 0x7f, RZ, 0xc0, !PT ;  /* 0x0000007f0d0d7812 */ /* 0x002fe200078ec0ff */
[----:B------:R-:W-:Y:S02]  /*186e0*/  UMOV UR4, 0xffffffff ;  /* 0xffffffff00047882 */ /* 0x000fe40000000000 */
[----:B------:R-:W-:Y:S01]  /*186f0*/  IMAD.IADD R3, R3, 0x1, R4 ;  /* 0x0000000103037824 */ /* 0x000fe200078e0204 */
[----:B------:R-:W-:Y:S01]  /*18700*/  SHF.R.U32.HI R13, RZ, 0x3, R13 ;  /* 0x00000003ff0d7819 */ /* 0x000fe2000001160d */
[----:B------:R-:W-:Y:S02]  /*18710*/  IMAD R4, R26, UR6, RZ ;  /* 0x000000061a047c24 */ /* 0x000fe4000f8e02ff */
[----:B------:R-:W-:-:S04]  /*18720*/  IMAD.WIDE.U32 R2, R5, UR6, R2 ;  /* 0x0000000605027c25 */ /* 0x000fc8000f8e0002 */
[----:B------:R-:W-:-:S04]  /*18730*/  IMAD R4, R5, UR7, R4 ;  /* 0x0000000705047c24 */ /* 0x000fc8000f8e0204 */
[----:B------:R-:W-:Y:S02]  /*18740*/  IMAD.IADD R3, R3, 0x1, R4 ;  /* 0x0000000103037824 */ /* 0x000fe400078e0204 */
[----:B------:R-:W-:-:S03]  /*18750*/  IMAD.WIDE.U32 R2, R18, UR8, R2 ;  /* 0x0000000812027c25 */ /* 0x000fc6000f8e0002 */
[----:B------:R-:W-:Y:S01]  /*18760*/  IADD3 R20, P0, R2, UR10, RZ ;  /* 0x0000000a02147c10 */ /* 0x000fe2000ff1e0ff */
[----:B------:R-:W-:-:S03]  /*18770*/  IMAD.MOV.U32 R2, RZ, RZ, -0xa0 ;  /* 0xffffff60ff027424 */ /* 0x000fc600078e00ff */
[----:B------:R-:W-:Y:S01]  /*18780*/  IADD3.X R21, R21, UR11, R3, P0, !PT ;  /* 0x0000000b15157c10 */ /* 0x000fe200087fe403 */
[----:B------:R-:W-:-:S04]  /*18790*/  IMAD R11, R11, R2, UR42 ;  /* 0x0000002a0b0b7e24 */ /* 0x000fc8000f8e0202 */
[----:B------:R-:W-:-:S05]  /*187a0*/  IMAD.IADD R19, R11, 0x1, -R13 ;  /* 0x000000010b137824 */ /* 0x000fca00078e0a0d */
[----:B------:R-:W-:-:S13]  /*187b0*/  ISETP.GE.AND P0, PT, R19, 0x1, PT ;  /* 0x000000011300780c */ /* 0x000fda0003f06270 */
[----:B------:R-:W-:Y:S01]  /*187c0*/  @P0 LOP3.LUT R16, R16, 0x80, RZ, 0xfc, !PT ;  /* 0x0000008010100812 */ /* 0x000fe200078efcff */
[----:B--2---:R-:W-:Y:S01]  /*187d0*/  IMAD R4, R31, 0x5000, R12 ;  /* 0x000050001f047824 */ /* 0x004fe200078e020c */
[----:B------:R-:W-:Y:S06]  /*187e0*/  BRA.DIV UR4, `(.L_x_8099) ;  /* 0x0000004604387947 */ /* 0x000fec000b800000 */
[----:B------:R-:W1:Y:S01]  /*187f0*/  SHFL.IDX PT, R2, R9, RZ, 0x181f ;  /* 0x00181fff09027589 */ /* 0x000e6200000e0000 */
[C---:B------:R-:W-:Y:S01]  /*18800*/  LOP3.LUT P2, RZ, R16.reuse, 0x200, RZ, 0xc0, !PT ;  /* 0x0000020010ff7812 */ /* 0x040fe2000784c0ff */
[----:B------:R-:W-:Y:S01]  /*18810*/  IMAD.IADD R4, R17, 0x1, R4 ;  /* 0x0000000111047824 */ /* 0x000fe200078e0204 */
[C---:B------:R-:W-:Y:S01]  /*18820*/  ISETP.GE.AND P1, PT, R19.reuse, 0x11, PT ;  /* 0x000000111300780c */ /* 0x040fe20003f26270 */
[----:B------:R-:W2:Y:S01]  /*18830*/  SHFL.IDX PT, R3, R10, RZ, 0x181f ;  /* 0x00181fff0a037589 */ /* 0x000ea200000e0000 */
[----:B------:R-:W-:Y:S02]  /*18840*/  LOP3.LUT R16, R16, 0xffffffdf, RZ, 0xc0, !PT ;  /* 0xffffffdf10107812 */ /* 0x000fe400078ec0ff */
[C---:B------:R-:W-:Y:S02]  /*18850*/  ISETP.GE.AND P5, PT, R19.reuse, 0x31, PT ;  /* 0x000000311300780c */ /* 0x040fe40003fa6270 */
[C---:B------:R-:W-:Y:S02]  /*18860*/  ISETP.GE.AND P4, PT, R19.reuse, 0x41, PT ;  /* 0x000000411300780c */ /* 0x040fe40003f86270 */
        /* <DEDUP_REMOVED lines=70> */
.L_x_8189:
[----:B------:R-:W-:Y:S02]  /*18cd0*/  IADD3 R2, P0, R34, R2, RZ ;  /* 0x0000000222027210 */ /* 0x000fe40007f1e0ff */
[----:B------:R-:W-:-:S03]  /*18ce0*/  LOP3.LUT P2, RZ, R16, 0x200, RZ, 0xc0, !PT ;  /* 0x0000020010ff7812 */ /* 0x000fc6000784c0ff */
[----:B------:R-:W-:Y:S01]  /*18cf0*/  IMAD.X R3, RZ, RZ, R21, P0 ;  /* 0x000000ffff037224 */ /* 0x000fe200000e0615 */
[----:B------:R-:W-:-:S13]  /*18d00*/  ISETP.LT.OR P0, PT, R19, 0x91, P2 ;  /* 0x000000911300780c */ /* 0x000fda0001701670 */
[----:B------:R-:W-:Y:S01]  /*18d10*/  @!PT LDS RZ, [RZ] ;  /* 0x00000000fffff984 */ /* 0x000fe20000000800 */
[----:B------:R-:W-:Y:S01]  /*18d20*/  @!PT LDS RZ, [RZ] ;  /* 0x00000000fffff984 */ /* 0x000fe20000000800 */
[----:B------:R-:W-:Y:S01]  /*18d30*/  @!PT LDS RZ, [RZ] ;  /* 0x00000000fffff984 */ /* 0x000fe20000000800 */
[----:B------:R1:W-:Y:S01]  /*18d40*/  LDGSTS.E.BYPASS.LTC128B.128 [R4+0xec00], desc[UR48][R2.64], !P0 ;  /* 0x0ec0000002047fae */ /* 0x0003e2000c101d70 */
[----:B------:R-:W-:Y:S01]  /*18d50*/  PLOP3.LUT P0, PT, PT, PT, PT, 0x80, 0x0 ;  /* 0x000000000000781c */ /* 0x000fe20003f0f070 */
[----:B------:R-:W-:-:S12]  /*18d60*/  NOP ;  /* 0x0000000000007918 */ /* 0x000fd80000000000 */
.L_x_8100:
        /* <DEDUP_REMOVED lines=11> */
.L_x_8101:
[----:B------:R1:W-:Y:S01]  /*18e20*/  SYNCS.ARRIVE.TRANS64.A1T0 RZ, [R0+URZ+0x22870], RZ ;  /* 0x022870ff00ff79a7 */ /* 0x0003e2000810003f */
[----:B------:R-:W-:Y:S05]  /*18e30*/  @!P6 BRA `(.L_x_8102) ;  /* 0x000000000004e947 */ /* 0x000fea0003800000 */
[----:B------:R-:W-:Y:S01]  /*18e40*/  BPT.TRAP 0x1 ;  /* 0x000000040000795c */ /* 0x000fe20000300000 */
.L_x_8102:
[----:B------:R-:W2:Y:S01]  /*18e50*/  SYNCS.PHASECHK.TRANS64.TRYWAIT P0, [R0+URZ+0x22840], R27 ;  /* 0x0228401b000075a7 */ /* 0x000ea2000800017f */
[----:B------:R-:W-:Y:S04]  /*18e60*/  BSSY B0, `(.L_x_8103) ;  /* 0x0000002000007945 */ /* 0x000fe80003800000 */
[----:B--2---:R-:W-:Y:S05]  /*18e70*/  @!P0 BRA `(.L_x_8104) ;  /* 0x0000004800bc8947 */ /* 0x004fea0003800000 */
.L_x_8190:
[----:B------:R-:W-:Y:S05]  /*18e80*/  BSYNC B0 ;  /* 0x0000000000007941 */ /* 0x000fea0003800000 */
.L_x_8103:
[----:B------:R-:W-:Y:S01]  /*18e90*/  ULDC.64 UR4, c[0x0][0x300] ;  /* 0x0000c00000047ab9 */ /* 0x000fe20000000a00 */
[----:B------:R-:W-:Y:S01]  /*18ea0*/  ULDC.64 UR6, c[0x0][0x310] ;  /* 0x0000c40000067ab9 */ /* 0x000fe20000000a00 */
[----:B------:R-:W-:Y:S01]  /*18eb0*/  IMAD R9, R22, UR4, RZ ;  /* 0x0000000416097c24 */ /* 0x000fe2000f8e02ff */
[----:B------:R-:W-:Y:S01]  /*18ec0*/  ULDC.64 UR8, c[0x0][0x308] ;  /* 0x0000c20000087ab9 */ /* 0x000fe20000000a00 */
[----:B------:R-:W-:Y:S01]  /*18ed0*/  IMAD.WIDE.U32 R2, R8, UR4, RZ ;  /* 0x0000000408027c25 */ /* 0x000fe2000f8e00ff */
[----:B------:R-:W-:Y:S01]  /*18ee0*/  ULDC.64 UR10, c[0x0][0x2e8] ;  /* 0x0000ba00000a7ab9 */ /* 0x000fe20000000a00 */
[----:B------:R-:W-:Y:S02]  /*18ef0*/  LOP3.LUT P2, RZ, R16, 0x1, RZ, 0xc0, !PT ;  /* 0x0000000110ff7812 */ /* 0x000fe4000784c0ff */
[----:B------:R-:W-:Y:S02]  /*18f00*/  IMAD R9, R8, UR5, R9 ;  /* 0x0000000508097c24 */ /* 0x000fe4000f8e0209 */
        /* <DEDUP_REMOVED lines=23> */
[----:B------:R-:W3:Y:S01]  /*19080*/  SHFL.IDX PT, R14, R8, RZ, 0x181f ;  /* 0x00181fff080e7589 */ /* 0x000ee200000e0000 */
[C---:B------:R-:W-:Y:S02]  /*19090*/  LOP3.LUT P6, RZ, R16.reuse, 0x80, RZ, 0xc0, !PT ;  /* 0x0000008010ff7812 */ /* 0x040fe400078cc0ff */
[----:B------:R-:W-:Y:S01]  /*190a0*/  P2R R10, PR, RZ, 0x8 ;  /* 0x00000008ff0a7803 */ /* 0x000fe20000000000 */
[----:B------:R-:W4:Y:S01]  /*190b0*/  SHFL.IDX PT, R2, R7, RZ, 0x181f ;  /* 0x00181fff07027589 */ /* 0x000f2200000e0000 */
[C---:B------:R-:W-:Y:S02]  /*190c0*/  LOP3.LUT P3, RZ, R16.reuse, 0x20, RZ, 0xc0, !PT ;  /* 0x0000002010ff7812 */ /* 0x040fe4000786c0ff */
[----:B------:R-:W-:Y:S02]  /*190d0*/  P2R R9, PR, RZ, 0x2 ;  /* 0x00000002ff097803 */ /* 0x000fe40000000000 */
[----:B------:R-:W-:-:S05]  /*190e0*/  LOP3.LUT P1, RZ, R16, 0x10, RZ, 0xc0, !PT ;  /* 0x0000001010ff7812 */ /* 0x000fca000782c0ff */
[----:B---3--:R-:W-:-:S05]  /*190f0*/  @P6 IADD3 R14, P0, R34, R14, RZ ;  /* 0x0000000e220e6210 */ /* 0x008fca0007f1e0ff */
[----:B----4-:R-:W-:Y:S02]  /*19100*/  @P6 IMAD.X R3, RZ, RZ, R2, P0 ;  /* 0x000000ffff036224 */ /* 0x010fe400000e0602 */
[----:B------:R-:W-:Y:S02]  /*19110*/  @P6 IMAD.MOV.U32 R2, RZ, RZ, R14 ;  /* 0x000000ffff026224 */ /* 0x000fe400078e000e */
[----:B------:R-:W3:Y:S04]  /*19120*/  SHFL.IDX PT, R14, R8, 0x1, 0x181f ;  /* 0x00381f00080e7f89 */ /* 0x000ee800000e0000 */
[----:B------:R4:W-:Y:S01]  /*19130*/  @P6 LDGSTS.E.BYPASS.LTC128B.128 [R4+0x18400], desc[UR48][R2.64], !P2 ;  /* 0x1840000002046fae */ /* 0x0009e2000d101d70 */
[----:B------:R-:W-:-:S03]  /*19140*/  LOP3.LUT P6, RZ, R16, 0x100, RZ, 0xc0, !PT ;  /* 0x0000010010ff7812 */ /* 0x000fc600078cc0ff */
[----:B----4-:R-:W4:Y:S01]  /*19150*/  SHFL.IDX PT, R2, R7, 0x1, 0x181f ;  /* 0x00381f0007027f89 */ /* 0x010f2200000e0000 */
[----:B---3--:R-:W-:-:S05]  /*19160*/  @P3 IADD3 R14, P0, R34, R14, RZ ;  /* 0x0000000e220e3210 */ /* 0x008fca0007f1e0ff */
[----:B----4-:R-:W-:Y:S02]  /*19170*/  @P3 IMAD.X R3, RZ, RZ, R2, P0 ;  /* 0x000000ffff033224 */ /* 0x010fe400000e0602 */
[----:B------:R-:W-:Y:S02]  /*19180*/  @P3 IMAD.MOV.U32 R2, RZ, RZ, R14 ;  /* 0x000000ffff023224 */ /* 0x000fe400078e000e */
[----:B------:R-:W3:Y:S04]  /*19190*/  SHFL.IDX PT, R14, R8, 0x2, 0x181f ;  /* 0x00581f00080e7f89 */ /* 0x000ee800000e0000 */
        /* <DEDUP_REMOVED lines=17> */
[----:B------:R-:W-:-:S03]  /*192b0*/  LOP3.LUT P5, RZ, R16, 0x40, RZ, 0xc0, !PT ;  /* 0x0000004010ff7812 */ /* 0x000fc600078ac0ff */
[----:B----4-:R-:W4:Y:S01]  /*192c0*/  SHFL.IDX PT, R2, R7, 0x4, 0x181f ;  /* 0x00981f0007027f89 */ /* 0x010f2200000e0000 */
[----:B---3--:R-:W-:-:S05]  /*192d0*/  @P4 IADD3 R14, P0, R34, R14, RZ ;  /* 0x0000000e220e4210 */ /* 0x008fca0007f1e0ff */
[----:B----4-:R-:W-:Y:S02]  /*192e0*/  @P4 IMAD.X R9, RZ, RZ, R2, P0 ;  /* 0x000000ffff094224 */ /* 0x010fe400000e0602 */
[----:B------:R-:W-:Y:S02]  /*192f0*/  @P4 IMAD.MOV.U32 R2, RZ, RZ, R14 ;  /* 0x000000ffff024224 */ /* 0x000fe400078e000e */
[----:B------:R-:W-:Y:S01]  /*19300*/  @P4 IMAD.MOV.U32 R3, RZ, RZ, R9 ;  /* 0x000000ffff034224 */ /* 0x000fe200078e0009 */
[----:B------:R-:W3:Y:S04]  /*19310*/  SHFL.IDX PT, R14, R8, 0x5, 0x181f ;  /* 0x00b81f00080e7f89 */ /* 0x000ee800000e0000 */
[----:B------:R4:W-:Y:S04]  /*19320*/  @P4 LDGSTS.E.BYPASS.LTC128B.128 [R4+0x1a400], desc[UR48][R2.64], !P2 ;  /* 0x1a40000002044fae */ /* 0x0009e8000d101d70 */
        /* <DEDUP_REMOVED lines=11> */
[----:B------:R-:W3:Y:S01]  /*193e0*/  SHFL.IDX PT, R14, R8, 0x7, 0x181f ;  /* 0x00f81f00080e7f89 */ /* 0x000ee200000e0000 */
[----:B------:R-:W-:-:S03]  /*193f0*/  @P6 IMAD.MOV.U32 R3, RZ, RZ, R9 ;  /* 0x000000ffff036224 */ /* 0x000fc600078e0009 */
[----:B------:R-:W4:Y:S04]  /*19400*/  SHFL.IDX PT, R9, R7, 0x7, 0x181f ;  /* 0x00f81f0007097f89 */ /* 0x000f2800000e0000 */
[----:B------:R5:W-:Y:S04]  /*19410*/  @P6 LDGSTS.E.BYPASS.LTC128B.128 [R4+0x1b400], desc[UR48][R2.64], !P2 ;  /* 0x1b40000002046fae */ /* 0x000be8000d101d70 */
[----:B------:R-:W-:Y:S01]  /*19420*/  SHFL.IDX PT, R7, R5, 0x1, 0x181f ;  /* 0x00381f0005077f89 */ /* 0x000fe200000e0000 */
[----:B---3--:R-:W-:-:S05]  /*19430*/  @P3 IADD3 R14, P0, R34, R14, RZ ;  /* 0x0000000e220e3210 */ /* 0x008fca0007f1e0ff */
[----:B----4-:R-:W-:Y:S02]  /*19440*/  @P3 IMAD.X R9, RZ, RZ, R9, P0 ;  /* 0x000000ffff093224 */ /* 0x010fe400000e0609 */
[----:B-----5:R-:W-:Y:S02]  /*19450*/  @P3 IMAD.MOV.U32 R2, RZ, RZ, R14 ;  /* 0x000000ffff023224 */ /* 0x020fe400078e000e */
[----:B------:R-:W3:Y:S01]  /*19460*/  SHFL.IDX PT, R14, R6, RZ, 0x181f ;  /* 0x00181fff060e7589 */ /* 0x000ee200000e0000 */
[----:B------:R-:W-:-:S03]  /*19470*/  @P3 IMAD.MOV.U32 R3, RZ, RZ, R9 ;  /* 0x000000ffff033224 */ /* 0x000fc600078e0009 */
[----:B------:R-:W4:Y:S04]  /*19480*/  SHFL.IDX PT, R9, R5, RZ, 0x181f ;  /* 0x00181fff05097589 */ /* 0x000f2800000e0000 */
[----:B------:R5:W-:Y:S01]  /*19490*/  @P3 LDGSTS.E.BYPASS.LTC128B.128 [R4+0x1bc00], desc[UR48][R2.64], !P2 ;  /* 0x1bc0000002043fae */ /* 0x000be2000d101d70 */
[----:B---3--:R-:W-:-:S05]  /*194a0*/  @P1 IADD3 R14, P0, R34, R14, RZ ;  /* 0x0000000e220e1210 */ /* 0x008fca0007f1e0ff */
[----:B----4-:R-:W-:Y:S02]  /*194b0*/  @P1 IMAD.X R9, RZ, RZ, R9, P0 ;  /* 0x000000ffff091224 */ /* 0x010fe400000e0609 */
[----:B-----5:R-:W-:Y:S02]  /*194c0*/  @P1 IMAD.MOV.U32 R2, RZ, RZ, R14 ;  /* 0x000000ffff021224 */ /* 0x020fe400078e000e */
[----:B------:R-:W-:Y:S01]  /*194d0*/  @P1 IMAD.MOV.U32 R3, RZ, RZ, R9 ;  /* 0x000000ffff031224 */ /* 0x000fe200078e0009 */
[----:B------:R3:W4:Y:S04]  /*194e0*/  SHFL.IDX PT, R14, R6, 0x1, 0x181f ;  /* 0x00381f00060e7f89 */ /* 0x00072800000e0000 */
[----:B------:R3:W-:Y:S02]  /*194f0*/  @P1 LDGSTS.E.BYPASS.LTC128B.128 [R4+0x1c400], desc[UR48][R2.64], !P2 ;  /* 0x1c40000002041fae */ /* 0x0007e4000d101d70 */
.L_x_8212:
        /* <DEDUP_REMOVED lines=9> */
.L_x_8106:
        /* <DEDUP_REMOVED lines=11> */
.L_x_8107:
[----:B------:R3:W-:Y:S02]  /*19640*/  SYNCS.ARRIVE.TRANS64.A1T0 RZ, [R0+URZ+0x22830], RZ ;  /* 0x022830ff00ff79a7 */ /* 0x0007e4000810003f */
[----:B------:R-:W-:Y:S05]  /*19650*/  WARPSYNC.ALL ;  /* 0x0000000000007948 */ /* 0x000fea0003800000 */
[----:B------:R-:W-:Y:S01]  /*19660*/  BSSY B6, `(.L_x_8108) ;  /* 0x0000015000067945 */ /* 0x000fe20003800000 */
[----:B0123--:R-:W-:Y:S01]  /*19670*/  VIADD R0, R17, 0x14400 ;  /* 0x0001440011007836 */ /* 0x00ffe20000000000 */
        /* <DEDUP_REMOVED lines=19> */
.L_x_8109:
[----:B------:R-:W-:Y:S05]  /*197b0*/  BSYNC B6 ;  /* 0x0000000000067941 */ /* 0x000fea0003800000 */
.L_x_8108:
[----:B------:R0:W5:Y:S01]  /*197c0*/  LDL R8, [R1+0x20] ;  /* 0x0000200001087983 */ /* 0x0001620000100800 */
[----:B------:R-:W-:Y:S01]  /*197d0*/  UISETP.NE.AND UP0, UPT, UR52, URZ, UPT ;  /* 0x0000003f3400728c */ /* 0x000fe2000bf05270 */
[----:B------:R-:W1:Y:S01]  /*197e0*/  S2R R2, SR_TID.X ;  /* 0x0000000000027919 */ /* 0x000e620000002100 */
[----:B------:R-:W-:Y:S01]  /*197f0*/  R2UR UR6, R37 ;  /* 0x00000000250672ca */ /* 0x000fe200000e0000 */
[----:B------:R-:W-:-:S03]  /*19800*/  ULDC.64 UR8, c[0x0][0x2d8] ;  /* 0x0000b60000087ab9 */ /* 0x000fc60000000a00 */
[----:B------:R-:W-:Y:S02]  /*19810*/  PLOP3.LUT P0, PT, PT, PT, UP0, 0x80, 0x0 ;  /* 0x000000000000781c */ /* 0x000fe40003f0f008 */
[----:B------:R-:W-:-:S03]  /*19820*/  LOP3.LUT P5, RZ, R16, 0x800, RZ, 0xc0, !PT ;  /* 0x0000080010ff7812 */ /* 0x000fc600078ac0ff */
[----:B------:R-:W-:Y:S01]  /*19830*/  @UP0 ULDC UR4, c[0x0][0x44c] ;  /* 0x0001130000040ab9 */ /* 0x000fe20000000800 */
[C---:B-1----:R-:W-:Y:S01]  /*19840*/  LOP3.LUT R19, R2.reuse, 0x7f, RZ, 0xc0, !PT ;  /* 0x0000007f02137812 */ /* 0x042fe200078ec0ff */
[----:B------:R-:W-:-:S03]  /*19850*/  IMAD.SHL.U32 R2, R2, 0x10, RZ ;  /* 0x0000001002027824 */ /* 0x000fc600078e00ff */
[----:B------:R-:W-:-:S04]  /*19860*/  SHF.R.U32.HI R19, RZ, 0x3, R19 ;  /* 0x00000003ff137819 */ /* 0x000fc80000011613 */
[----:B------:R-:W-:-:S05]  /*19870*/  LOP3.LUT R2, R19, 0x70, R2, 0xf8, !PT ;  /* 0x0000007013027812 */ /* 0x000fca00078ef802 */
        /* <DEDUP_REMOVED lines=16> */
[----:B------:R-:W1:Y:S01]  /*19980*/  S2R R19, SR_TID.X ;  /* 0x0000000000137919 */ /* 0x000e620000002100 */
        /* <DEDUP_REMOVED lines=20> */
[----:B-1----:R-:W-:Y:S02]  /*19ad0*/  LOP3.LUT R19, R19, 0x7f, RZ, 0xc0, !PT ;  /* 0x0000007f13137812 */ /* 0x002fe400078ec0ff */
[----:B------:R-:W-:Y:S02]  /*19ae0*/  IADD3.X R5, R3, UR5, R5, P0, !PT ;  /* 0x0000000503057c10 */ /* 0x000fe400087fe405 */
[----:B------:R-:W-:Y:S01]  /*19af0*/  SHF.R.U32.HI R10, RZ, 0x3, R19 ;  /* 0x00000003ff0a7819 */ /* 0x000fe20000011613 */
[----:B0-----:R-:W-:Y:S06]  /*19b00*/  BRA.DIV UR4, `(.L_x_8110) ;  /* 0x0000004a04887947 */ /* 0x001fec000b800000 */
        /* <DEDUP_REMOVED lines=14> */
[----:B------:R-:W0:Y:S03]  /*19bf0*/  SHFL.IDX PT, R14, R0, 0x2, 0x181f ;  /* 0x00581f00000e7f89 */ /* 0x000e2600000e0000 */
[----:B------:R-:W-:Y:S02]  /*19c00*/  @!P1 IMAD.X R3, RZ, RZ, R6, P0 ;  /* 0x000000ffff039224 */ /* 0x000fe400000e0606 */
        /* <DEDUP_REMOVED lines=32> */
[----:B------:R0:W2:Y:S03]  /*19e10*/  SHFL.IDX PT, R14, R0, 0x7, 0x181f ;  /* 0x00f81f00000e7f89 */ /* 0x0000a600000e0000 */
[----:B-1----:R-:W-:Y:S02]  /*19e20*/  @!P1 IMAD.X R3, RZ, RZ, R6, P0 ;  /* 0x000000ffff039224 */ /* 0x002fe400000e0606 */
[----:B------:R0:W1:Y:S04]  /*19e30*/  SHFL.IDX PT, R6, R5, 0x7, 0x181f ;  /* 0x00f81f0005067f89 */ /* 0x00006800000e0000 */
[----:B------:R0:W-:Y:S02]  /*19e40*/  @!P1 LDGSTS.E.BYPASS.LTC128B.128 [R8+0x17400], desc[UR48][R2.64], !P5 ;  /* 0x1740000002089fae */ /* 0x0001e4000e901d70 */
.L_x_8229:
        /* <DEDUP_REMOVED lines=8> */
[----:B------:R-:W-:Y:S01]  /*19ed0*/  PLOP3.LUT P0, PT, PT, PT, PT, 0x80, 0x0 ;  /* 0x000000000000781c */ /* 0x000fe20003f0f070 */
[----:B------:R-:W-:-:S12]  /*19ee0*/  NOP ;  /* 0x0000000000007918 */ /* 0x000fd80000000000 */
.L_x_8111:
        /* <DEDUP_REMOVED lines=18> */
.L_x_8230:
[----:B------:R-:W-:Y:S05]  /*1a010*/  BSYNC B0 ;  /* 0x0000000000007941 */ /* 0x000fea0003800000 */
.L_x_8112:
[----:B------:R-:W-:-:S04]  /*1a020*/  UIADD3 UR4, UR44, -0x2, URZ ;  /* 0xfffffffe2c047890 */ /* 0x000fc8000fffe03f */
[----:B------:R-:W-:-:S06]  /*1a030*/  UISETP.GE.AND UP0, UPT, UR4, UR45, UPT ;  /* 0x0000002d0400728c */ /* 0x000fcc000bf06270 */
[----:B------:R-:W-:-:S13]  /*1a040*/  PLOP3.LUT P0, PT, PT, PT, UP0, 0x40, 0x0 ;  /* 0x000000000000781c */ /* 0x000fda0003f0e808 */
[----:B------:R-:W-:Y:S05]  /*1a050*/  @P0 BRA `(.L_x_8114) ;  /* 0x0000001800580947 */ /* 0x000fea0003800000 */
[----:B------:R-:W-:Y:S02]  /*1a060*/  IMAD.MOV.U32 R23, RZ, RZ, R36 ;  /* 0x000000ffff177224 */ /* 0x000fe400078e0024 */
[----:B------:R-:W-:Y:S02]  /*1a070*/  IMAD.MOV.U32 R22, RZ, RZ, R31 ;  /* 0x000000ffff167224 */ /* 0x000fe400078e001f */
[----:B------:R-:W-:-:S07]  /*1a080*/  IMAD.U32 R33, RZ, RZ, UR4 ;  /* 0x00000004ff217e24 */ /* 0x000fce000f8e00ff */
.L_x_8134:
[----:B------:R-:W2:Y:S01]  /*1a090*/  LDL R2, [R1+0x4] ;  /* 0x0000040001027983 */ /* 0x000ea20000100800 */
[----:B-1----:R-:W1:Y:S03]  /*1a0a0*/  LDC R5, c[0x0][0x430] ;  /* 0x00010c00ff057b82 */ /* 0x002e660000000800 */
[----:B------:R-:W3:Y:S01]  /*1a0b0*/  LDL R4, [R1] ;  /* 0x0000000001047983 */ /* 0x000ee20000100800 */
[----:B0-----:R-:W0:Y:S01]  /*1a0c0*/  S2R R0, SR_TID.X ;  /* 0x0000000000007919 */ /* 0x001e220000002100 */
[----:B-1----:R-:W-:Y:S01]  /*1a0d0*/  ISETP.NE.AND P2, PT, R5, 0x1, PT ;  /* 0x000000010500780c */ /* 0x002fe20003f45270 */
[----:B------:R-:W1:Y:S01]  /*1a0e0*/  S2R R6, SR_TID.X ;  /* 0x0000000000067919 */ /* 0x000e620000002100 */
[----:B------:R-:W4:Y:S11]  /*1a0f0*/  S2R R9, SR_TID.X ;  /* 0x0000000000097919 */ /* 0x000f360000002100 */
[----:B------:R-:W2:Y:S01]  /*1a100*/  @P2 LDC R5, c[0x0][0x438] ;  /* 0x00010e00ff052b82 */ /* 0x000ea20000000800 */
[C---:B0-----:R-:W-:Y:S01]  /*1a110*/  LOP3.LUT R3, R0.reuse, 0x7f, RZ, 0xc0, !PT ;  /* 0x0000007f00037812 */ /* 0x041fe200078ec0ff */
[----:B------:R-:W-:-:S03]  /*1a120*/  IMAD.SHL.U32 R0, R0, 0x10, RZ ;  /* 0x0000001000007824 */ /* 0x000fc600078e00ff */
[----:B------:R-:W-:-:S04]  /*1a130*/  SHF.R.U32.HI R3, RZ, 0x3, R3 ;  /* 0x00000003ff037819 */ /* 0x000fc80000011603 */
[----:B------:R-:W-:Y:S02]  /*1a140*/  LOP3.LUT R0, R3, 0x70, R0, 0xf8, !PT ;  /* 0x0000007003007812 */ /* 0x000fe400078ef800 */
[----:B------:R-:W0:Y:S01]  /*1a150*/  @P2 LDC R3, c[0x0][0x434] ;  /* 0x00010d00ff032b82 */ /* 0x000e220000000800 */
[----:B------:R-:W-:Y:S05]  /*1a160*/  YIELD ;  /* 0x0000000000007946 */ /* 0x000fea0003800000 */
[----:B------:R-:W-:Y:S01]  /*1a170*/  ULDC.64 UR4, c[0x0][0x428] ;  /* 0x00010a0000047ab9 */ /* 0x000fe20000000a00 */
[----:B------:R-:W-:Y:S01]  /*1a180*/  ULDC.64 UR6, c[0x0][0x418] ;  /* 0x0001060000067ab9 */ /* 0x000fe20000000a00 */
[----:B-1----:R-:W-:Y:S01]  /*1a190*/  LOP3.LUT R6, R6, 0x7f, RZ, 0xc0, !PT ;  /* 0x0000007f06067812 */ /* 0x002fe200078ec0ff */
[----:B----4-:R-:W-:-:S03]  /*1a1a0*/  IMAD.SHL.U32 R9, R9, 0x10, RZ ;  /* 0x0000001009097824 */ /* 0x010fc600078e00ff */
[----:B------:R-:W-:-:S04]  /*1a1b0*/  SHF.R.U32.HI R11, RZ, 0x3, R6 ;  /* 0x00000003ff0b7819 */ /* 0x000fc80000011606 */
[----:B------:R-:W-:-:S04]  /*1a1c0*/  LOP3.LUT R9, R11, 0x70, R9, 0xf8, !PT ;  /* 0x000000700b097812 */ /* 0x000fc800078ef809 */
[----:B------:R-:W-:-:S04]  /*1a1d0*/  LOP3.LUT R9, R9, 0x80, RZ, 0xfc, !PT ;  /* 0x0000008009097812 */ /* 0x000fc800078efcff */
[----:B------:R-:W-:Y:S01]  /*1a1e0*/  ISETP.GT.U32.AND P1, PT, R9, 0x9f, PT ;  /* 0x0000009f0900780c */ /* 0x000fe20003f24070 */
[----:B--2---:R-:W-:-:S04]  /*1a1f0*/  IMAD R10, R33, 0xa0, R2 ;  /* 0x000000a0210a7824 */ /* 0x004fc800078e0202 */
[----:B------:R-:W-:-:S04]  /*1a200*/  IMAD.IADD R0, R0, 0x1, R10 ;  /* 0x0000000100007824 */ /* 0x000fc800078e020a */
[----:B0-----:R-:W-:-:S04]  /*1a210*/  @P2 IMAD.HI.U32 R2, R0, R3, RZ ;  /* 0x0000000300022227 */ /* 0x001fc800078e00ff */
[----:B------:R-:W-:Y:S01]  /*1a220*/  IMAD.MOV.U32 R8, RZ, RZ, R0 ;  /* 0x000000ffff087224 */ /* 0x000fe200078e0000 */
[----:B------:R-:W-:Y:S01]  /*1a230*/  @P2 SHF.R.U32.HI R8, RZ, R5, R2 ;  /* 0x00000005ff082219 */ /* 0x000fe20000011602 */
        /* <DEDUP_REMOVED lines=8> */
[----:B------:R-:W-:Y:S01]  /*1a2c0*/  IMAD.IADD R10, R9, 0x1, R10 ;  /* 0x00000001090a7824 */ /* 0x000fe200078e020a */
[----:B------:R-:W0:Y:S03]  /*1a2d0*/  @P2 LDC R3, c[0x0][0x434] ;  /* 0x00010d00ff032b82 */ /* 0x000e260000000800 */
[----:B------:R1:W2:Y:S05]  /*1a2e0*/  LDG.E R9, desc[UR48][R6.64] ;  /* 0x0000003006097981 */ /* 0x0002aa000c1e1900 */
[----:B------:R-:W3:Y:S01]  /*1a2f0*/  @P2 LDC R2, c[0x0][0x438] ;  /* 0x00010e00ff022b82 */ /* 0x000ee20000000800 */
[----:B------:R-:W-:-:S02]  /*1a300*/  IMAD.MOV.U32 R11, RZ, RZ, R10 ;  /* 0x000000ffff0b7224 */ /* 0x000fc400078e000a */
[----:B0-----:R-:W-:-:S05]  /*1a310*/  @P2 IMAD.HI.U32 R3, R10, R3, RZ ;  /* 0x000000030a032227 */ /* 0x001fca00078e00ff */
[----:B---3--:R-:W-:-:S04]  /*1a320*/  @P2 SHF.R.U32.HI R11, RZ, R2, R3 ;  /* 0x00000002ff0b2219 */ /* 0x008fc80000011603 */
[--C-:B------:R-:W-:Y:S01]  /*1a330*/  @!P1 SHF.R.S32.HI R3, RZ, 0x1f, R11.reuse ;  /* 0x0000001fff039819 */ /* 0x100fe2000001140b */
[----:B------:R-:W-:Y:S02]  /*1a340*/  @!P1 IMAD.MOV.U32 R2, RZ, RZ, R11 ;  /* 0x000000ffff029224 */ /* 0x000fe400078e000b */
[----:B------:R-:W-:Y:S02]  /*1a350*/  IMAD.U32 R12, RZ, RZ, UR51 ;  /* 0x00000033ff0c7e24 */ /* 0x000fe4000f8e00ff */
[----:B------:R-:W-:Y:S01]  /*1a360*/  @!P1 IMAD.WIDE.U32 R2, R35, UR4, R2 ;  /* 0x0000000423029c25 */ /* 0x000fe2000f8e0002 */
[----:B------:R-:W-:-:S03]  /*1a370*/  ULDC UR4, c[0x0][0x430] ;  /* 0x00010c0000047ab9 */ /* 0x000fc60000000800 */
[----:B------:R-:W-:Y:S01]  /*1a380*/  @!P1 IMAD.IADD R3, R4, 0x1, R3 ;  /* 0x0000000104039824 */ /* 0x000fe200078e0203 */
[----:B------:R-:W-:Y:S02]  /*1a390*/  @!P1 LEA R4, P0, R2, UR6, 0x2 ;  /* 0x0000000602049c11 */ /* 0x000fe4000f8010ff */
[----:B------:R-:W-:Y:S01]  /*1a3a0*/  ISETP.NE.AND P2, PT, R12, 0x3, PT ;  /* 0x000000030c00780c */ /* 0x000fe20003f45270 */
[----:B------:R-:W-:Y:S01]  /*1a3b0*/  VIADD R31, R22, 0x1 ;  /* 0x00000001161f7836 */ /* 0x000fe20000000000 */
[----:B------:R-:W-:Y:S01]  /*1a3c0*/  @!P1 LEA.HI.X R5, R2, UR7, R3, 0x2, P0 ;  /* 0x0000000702059c11 */ /* 0x000fe200080f1403 */
[----:B-1----:R-:W-:Y:S02]  /*1a3d0*/  IMAD.MOV.U32 R7, RZ, RZ, RZ ;  /* 0x000000ffff077224 */ /* 0x002fe400078e00ff */
[----:B------:R-:W-:Y:S01]  /*1a3e0*/  IMAD.MOV R3, RZ, RZ, -R8 ;  /* 0x000000ffff037224 */ /* 0x000fe200078e0a08 */
[----:B------:R-:W-:Y:S01]  /*1a3f0*/  ISETP.NE.AND P0, PT, R31, 0x2, PT ;  /* 0x000000021f00780c */ /* 0x000fe20003f05270 */
[----:B------:R-:W-:-:S02]  /*1a400*/  IMAD.MOV R11, RZ, RZ, -R11 ;  /* 0x000000ffff0b7224 */ /* 0x000fc400078e0a0b */
[----:B------:R0:W5:Y:S01]  /*1a410*/  @!P1 LDG.E R7, desc[UR48][R4.64] ;  /* 0x0000003004079981 */ /* 0x000162000c1e1900 */
[----:B------:R-:W-:Y:S01]  /*1a420*/  SEL R36, RZ, 0x1, P0 ;  /* 0x00000001ff247807 */ /* 0x000fe20000000000 */
[----:B------:R-:W-:Y:S01]  /*1a430*/  IMAD R8, R11, UR4, R10 ;  /* 0x000000040b087c24 */ /* 0x000fe2000f8e020a */
[----:B------:R-:W-:Y:S01]  /*1a440*/  SEL R31, R31, RZ, P0 ;  /* 0x000000ff1f1f7207 */ /* 0x000fe20000000000 */
[----:B0-----:R-:W-:Y:S02]  /*1a450*/  IMAD R4, R3, UR4, R0 ;  /* 0x0000000403047c24 */ /* 0x001fe4000f8e0200 */
[----:B------:R-:W-:Y:S01]  /*1a460*/  IMAD.MOV.U32 R0, RZ, RZ, R33 ;  /* 0x000000ffff007224 */ /* 0x000fe200078e0021 */
[----:B------:R-:W-:Y:S01]  /*1a470*/  LOP3.LUT R36, R23, R36, RZ, 0x3c, !PT ;  /* 0x0000002417247212 */ /* 0x000fe200078e3cff */
[----:B------:R-:W-:-:S03]  /*1a480*/  VIADD R33, R33, 0xffffffff ;  /* 0xffffffff21217836 */ /* 0x000fc60000000000 */
[----:B------:R-:W-:Y:S02]  /*1a490*/  ISETP.GT.AND P1, PT, R0, UR45, PT ;  /* 0x0000002d00007c0c */ /* 0x000fe4000bf24270 */
[----:B--2---:R-:W-:Y:S01]  /*1a4a0*/  SHF.R.S32.HI R26, RZ, 0x1f, R9 ;  /* 0x0000001fff1a7819 */ /* 0x004fe20000011409 */
[----:B------:R-:W-:Y:S10]  /*1a4b0*/  @!P2 BRA `(.L_x_8115) ;  /* 0x000000000004a947 */ /* 0x000ff40003800000 */
[----:B------:R-:W-:Y:S01]  /*1a4c0*/  BPT.TRAP 0x1 ;  /* 0x000000040000795c */ /* 0x000fe20000300000 */
.L_x_8115:
[----:B------:R-:W-:Y:S01]  /*1a4d0*/  IMAD R0, R31, 0x8, R17 ;  /* 0x000000081f007824 */ /* 0x000fe200078e0211 */
[----:B------:R-:W-:Y:S01]  /*1a4e0*/  SHF.L.U32 R29, R36, 0x1f, RZ ;  /* 0x0000001f241d7819 */ /* 0x000fe200000006ff */
[----:B------:R-:W-:Y:S01]  /*1a4f0*/  BSSY B0, `(.L_x_8116) ;  /* 0x0000004000007945 */ /* 0x000fe20003800000 */
[----:B------:R-:W-:Y:S02]  /*1a500*/  SHF.R.S32.HI R28, RZ, 0x1f, R4 ;  /* 0x0000001fff1c7819 */ /* 0x000fe40000011404 */
[----:B------:R-:W0:Y:S02]  /*1a510*/  SYNCS.PHASECHK.TRANS64.TRYWAIT P0, [R0+URZ+0x22880], R29 ;  /* 0x0228801d000075a7 */ /* 0x000e24000800017f */
[----:B0-----:R-:W-:Y:S05]  /*1a520*/  @!P0 BRA `(.L_x_8117) ;  /* 0x0000004800448947 */ /* 0x001fea0003800000 */
.L_x_8231:
[----:B------:R-:W-:Y:S05]  /*1a530*/  BSYNC B0 ;  /* 0x0000000000007941 */ /* 0x000fea0003800000 */
.L_x_8116:
        /* <DEDUP_REMOVED lines=35> */
[----:B------:R-:W1:Y:S04]  /*1a770*/  SHFL.IDX PT, R2, R5, 0x1, 0x181f ;  /* 0x00381f0005027f89 */ /* 0x000e6800000e0000 */
[----:B------:R-:W2:Y:S04]  /*1a780*/  SHFL.IDX PT, R3, R20, 0x1, 0x181f ;  /* 0x00381f0014037f89 */ /* 0x000ea800000e0000 */
[----:B------:R-:W-:Y:S04]  /*1a790*/  SHFL.IDX PT, R14, R5, 0x3, 0x181f ;  /* 0x00781f00050e7f89 */ /* 0x000fe800000e0000 */
[----:B------:R-:W-:Y:S04]  /*1a7a0*/  SHFL.IDX PT, R32, R20, 0x3, 0x181f ;  /* 0x00781f0014207f89 */ /* 0x000fe800000e0000 */
[----:B------:R-:W-:Y:S04]  /*1a7b0*/  SHFL.IDX PT, R12, R5, RZ, 0x181f ;  /* 0x00181fff050c7589 */ /* 0x000fe800000e0000 */
[----:B------:R-:W-:Y:S01]  /*1a7c0*/  SHFL.IDX PT, R6, R20, RZ, 0x181f ;  /* 0x00181fff14067589 */ /* 0x000fe200000e0000 */
[----:B-1----:R-:W-:-:S03]  /*1a7d0*/  IADD3 R10, P0, R34, R2, RZ ;  /* 0x00000002220a7210 */ /* 0x002fc60007f1e0ff */
[----:B------:R-:W1:Y:S02]  /*1a7e0*/  SHFL.IDX PT, R2, R5, 0x2, 0x181f ;  /* 0x00581f0005027f89 */ /* 0x000e6400000e0000 */
[----:B--2---:R-:W-:Y:S02]  /*1a7f0*/  IMAD.X R11, RZ, RZ, R3, P0 ;  /* 0x000000ffff0b7224 */ /* 0x004fe400000e0603 */
[----:B------:R-:W2:Y:S01]  /*1a800*/  SHFL.IDX PT, R3, R20, 0x2, 0x181f ;  /* 0x00581f0014037f89 */ /* 0x000ea200000e0000 */
[----:B-1----:R-:W-:-:S05]  /*1a810*/  IADD3 R2, P0, R34, R2, RZ ;  /* 0x0000000222027210 */ /* 0x002fca0007f1e0ff */
[----:B--2---:R-:W-:Y:S01]  /*1a820*/  IMAD.X R3, RZ, RZ, R3, P0 ;  /* 0x000000ffff037224 */ /* 0x004fe200000e0603 */
[----:B------:R-:W-:-:S05]  /*1a830*/  IADD3 R14, P0, R34, R14, RZ ;  /* 0x0000000e220e7210 */ /* 0x000fca0007f1e0ff */
[----:B------:R-:W-:Y:S01]  /*1a840*/  IMAD.X R15, RZ, RZ, R32, P0 ;  /* 0x000000ffff0f7224 */ /* 0x000fe200000e0620 */
[----:B------:R-:W-:-:S05]  /*1a850*/  IADD3 R12, P0, R34, R12, RZ ;  /* 0x0000000c220c7210 */ /* 0x000fca0007f1e0ff */
[----:B------:R-:W-:Y:S02]  /*1a860*/  IMAD.X R13, RZ, RZ, R6, P0 ;  /* 0x000000ffff0d7224 */ /* 0x000fe400000e0606 */
[----:B------:R-:W-:-:S05]  /*1a870*/  IMAD.IADD R6, R17, 0x1, R30 ;  /* 0x0000000111067824 */ /* 0x000fca00078e021e */
[----:B------:R-:W-:Y:S04]  /*1a880*/  LDGSTS.E.BYPASS.LTC128B.128 [R6+0xa400], desc[UR48][R12.64], !P2 ;  /* 0x0a4000000c067fae */ /* 0x000fe8000d101d70 */
[----:B------:R1:W-:Y:S04]  /*1a890*/  LDGSTS.E.BYPASS.LTC128B.128 [R6+0xac00], desc[UR48][R10.64], !P2 ;  /* 0x0ac000000a067fae */ /* 0x0003e8000d101d70 */
[----:B------:R2:W-:Y:S04]  /*1a8a0*/  LDGSTS.E.BYPASS.LTC128B.128 [R6+0xb400], desc[UR48][R2.64], !P2 ;  /* 0x0b40000002067fae */ /* 0x0005e8000d101d70 */
[----:B------:R3:W-:Y:S04]  /*1a8b0*/  LDGSTS.E.BYPASS.LTC128B.128 [R6+0xbc00], desc[UR48][R14.64], !P2 ;  /* 0x0bc000000e067fae */ /* 0x0007e8000d101d70 */
[----:B-1----:R-:W-:Y:S04]  /*1a8c0*/  SHFL.IDX PT, R10, R20, 0x5, 0x181f ;  /* 0x00b81f00140a7f89 */ /* 0x002fe800000e0000 */
[----:B--2---:R-:W1:Y:S04]  /*1a8d0*/  SHFL.IDX PT, R2, R5, 0x4, 0x181f ;  /* 0x00981f0005027f89 */ /* 0x004e6800000e0000 */
[----:B------:R-:W2:Y:S04]  /*1a8e0*/  SHFL.IDX PT, R3, R20, 0x4, 0x181f ;  /* 0x00981f0014037f89 */ /* 0x000ea800000e0000 */
[----:B---3--:R-:W3:Y:S01]  /*1a8f0*/  SHFL.IDX PT, R14, R5, 0x5, 0x181f ;  /* 0x00b81f00050e7f89 */ /* 0x008ee200000e0000 */
[----:B-1----:R-:W-:-:S05]  /*1a900*/  IADD3 R2, P0, R34, R2, RZ ;  /* 0x0000000222027210 */ /* 0x002fca0007f1e0ff */
[----:B--2---:R-:W-:Y:S01]  /*1a910*/  IMAD.X R3, RZ, RZ, R3, P0 ;  /* 0x000000ffff037224 */ /* 0x004fe200000e0603 */
[----:B---3--:R-:W-:-:S04]  /*1a920*/  IADD3 R14, P0, R34, R14, RZ ;  /* 0x0000000e220e7210 */ /* 0x008fc80007f1e0ff */
[----:B------:R1:W-:Y:S01]  /*1a930*/  LDGSTS.E.BYPASS.LTC128B.128 [R6+0xc400], desc[UR48][R2.64], !P2 ;  /* 0x0c40000002067fae */ /* 0x0003e2000d101d70 */
[----:B------:R-:W-:-:S05]  /*1a940*/  IMAD.X R15, RZ, RZ, R10, P0 ;  /* 0x000000ffff0f7224 */ /* 0x000fca00000e060a */
[----:B------:R-:W-:Y:S04]  /*1a950*/  LDGSTS.E.BYPASS.LTC128B.128 [R6+0xcc00], desc[UR48][R14.64], !P2 ;  /* 0x0cc000000e067fae */ /* 0x000fe8000d101d70 */
[----:B-1----:R-:W1:Y:S04]  /*1a960*/  SHFL.IDX PT, R2, R5, 0x6, 0x181f ;  /* 0x00d81f0005027f89 */ /* 0x002e6800000e0000 */
[----:B------:R-:W2:Y:S04]  /*1a970*/  SHFL.IDX PT, R3, R20, 0x6, 0x181f ;  /* 0x00d81f0014037f89 */ /* 0x000ea800000e0000 */
[----:B------:R-:W3:Y:S04]  /*1a980*/  SHFL.IDX PT, R5, R5, 0x7, 0x181f ;  /* 0x00f81f0005057f89 */ /* 0x000ee800000e0000 */
[----:B------:R-:W4:Y:S01]  /*1a990*/  SHFL.IDX PT, R20, R20, 0x7, 0x181f ;  /* 0x00f81f0014147f89 */ /* 0x000f2200000e0000 */
[----:B-1----:R-:W-:-:S03]  /*1a9a0*/  IADD3 R12, P0, R34, R2, RZ ;  /* 0x00000002220c7210 */ /* 0x002fc60007f1e0ff */
[----:B------:R-:W1:Y:S02]  /*1a9b0*/  SHFL.IDX PT, R2, R19, RZ, 0x181f ;  /* 0x00181fff13027589 */ /* 0x000e6400000e0000 */
[----:B--2---:R-:W-:Y:S02]  /*1a9c0*/  IMAD.X R13, RZ, RZ, R3, P0 ;  /* 0x000000ffff0d7224 */ /* 0x004fe400000e0603 */
[----:B------:R-:W2:Y:S01]  /*1a9d0*/  SHFL.IDX PT, R3, R21, RZ, 0x181f ;  /* 0x00181fff15037589 */ /* 0x000ea200000e0000 */
[----:B---3--:R-:W-:-:S03]  /*1a9e0*/  IADD3 R10, P0, R34, R5, RZ ;  /* 0x00000005220a7210 */ /* 0x008fc60007f1e0ff */
[----:B------:R-:W-:Y:S02]  /*1a9f0*/  LDGSTS.E.BYPASS.LTC128B.128 [R6+0xd400], desc[UR48][R12.64], !P2 ;  /* 0x0d4000000c067fae */ /* 0x000fe4000d101d70 */
[----:B----4-:R-:W-:Y:S02]  /*1aa00*/  IMAD.X R11, RZ, RZ, R20, P0 ;  /* 0x000000ffff0b7224 */ /* 0x010fe400000e0614 */
[----:B------:R-:W3:Y:S04]  /*1aa10*/  SHFL.IDX PT, R21, R21, 0x1, 0x181f ;  /* 0x00381f0015157f89 */ /* 0x000ee800000e0000 */
[----:B------:R-:W-:Y:S01]  /*1aa20*/  LDGSTS.E.BYPASS.LTC128B.128 [R6+0xdc00], desc[UR48][R10.64], !P2 ;  /* 0x0dc000000a067fae */ /* 0x000fe2000d101d70 */
[----:B-1----:R-:W-:-:S05]  /*1aa30*/  IADD3 R2, P0, R34, R2, RZ ;  /* 0x0000000222027210 */ /* 0x002fca0007f1e0ff */
[----:B--2---:R-:W-:-:S05]  /*1aa40*/  IMAD.X R3, RZ, RZ, R3, P0 ;  /* 0x000000ffff037224 */ /* 0x004fca00000e0603 */
[----:B------:R1:W-:Y:S04]  /*1aa50*/  LDGSTS.E.BYPASS.LTC128B.128 [R6+0xe400], desc[UR48][R2.64], !P2 ;  /* 0x0e40000002067fae */ /* 0x0003e8000d101d70 */
[----:B-1-3--:R1:W2:Y:S02]  /*1aa60*/  SHFL.IDX PT, R2, R19, 0x1, 0x181f ;  /* 0x00381f0013027f89 */ /* 0x00a2a400000e0000 */
.L_x_8253:
        /* <DEDUP_REMOVED lines=8> */
.L_x_8119:
        /* <DEDUP_REMOVED lines=11> */
.L_x_8120:
[----:B------:R2:W-:Y:S01]  /*1aba0*/  SYNCS.ARRIVE.TRANS64.A1T0 RZ, [R0+URZ+0x22870], RZ ;  /* 0x022870ff00ff79a7 */ /* 0x0005e2000810003f */
[----:B------:R-:W-:Y:S05]  /*1abb0*/  @!P3 BRA `(.L_x_8121) ;  /* 0x000000000004b947 */ /* 0x000fea0003800000 */
[----:B------:R-:W-:Y:S01]  /*1abc0*/  BPT.TRAP 0x1 ;  /* 0x000000040000795c */ /* 0x000fe20000300000 */
.L_x_8121:
[----:B------:R-:W3:Y:S01]  /*1abd0*/  SYNCS.PHASECHK.TRANS64.TRYWAIT P0, [R0+URZ+0x22840], R29 ;  /* 0x0228401d000075a7 */ /* 0x000ee2000800017f */
[----:B------:R-:W-:Y:S04]  /*1abe0*/  BSSY B0, `(.L_x_8122) ;  /* 0x0000002000007945 */ /* 0x000fe80003800000 */
[----:B---3--:R-:W-:Y:S05]  /*1abf0*/  @!P0 BRA `(.L_x_8123) ;  /* 0x0000004c00508947 */ /* 0x008fea0003800000 */
.L_x_8254:
[----:B------:R-:W-:Y:S05]  /*1ac00*/  BSYNC B0 ;  /* 0x0000000000007941 */ /* 0x000fea0003800000 */
.L_x_8122:
[----:B------:R-:W-:Y:S01]  /*1ac10*/  ULDC.64 UR4, c[0x0][0x310] ;  /* 0x0000c40000047ab9 */ /* 0x000fe20000000a00 */
[----:B------:R-:W-:Y:S01]  /*1ac20*/  ULDC.64 UR6, c[0x0][0x300] ;  /* 0x0000c00000067ab9 */ /* 0x000fe20000000a00 */
[----:B------:R-:W-:Y:S01]  /*1ac30*/  IMAD R5, R26, UR4, RZ ;  /* 0x000000041a057c24 */ /* 0x000fe2000f8e02ff */
[----:B------:R-:W-:Y:S01]  /*1ac40*/  LOP3.LUT P2, RZ, R16, 0x1, RZ, 0xc0, !PT ;  /* 0x0000000110ff7812 */ /* 0x000fe2000784c0ff */
[----:B------:R-:W-:-:S04]  /*1ac50*/  IMAD.WIDE.U32 R2, R9, UR4, RZ ;  /* 0x0000000409027c25 */ /* 0x000fc8000f8e00ff */
[----:B------:R-:W-:Y:S02]  /*1ac60*/  IMAD R5, R9, UR5, R5 ;  /* 0x0000000509057c24 */ /* 0x000fe4000f8e0205 */
[----:B------:R-:W-:Y:S02]  /*1ac70*/  IMAD R28, R28, UR6, RZ ;  /* 0x000000061c1c7c24 */ /* 0x000fe4000f8e02ff */
[----:B------:R-:W-:Y:S02]  /*1ac80*/  IMAD.IADD R3, R3, 0x1, R5 ;  /* 0x0000000103037824 */ /* 0x000fe400078e0205 */
[----:B------:R-:W-:-:S04]  /*1ac90*/  IMAD.WIDE.U32 R2, R4, UR6, R2 ;  /* 0x0000000604027c25 */ /* 0x000fc8000f8e0002 */
[----:B------:R-:W-:-:S04]  /*1aca0*/  IMAD R4, R4, UR7, R28 ;  /* 0x0000000704047c24 */ /* 0x000fc8000f8e021c */
[----:B------:R-:W-:Y:S02]  /*1acb0*/  IMAD.IADD R5, R3, 0x1, R4 ;  /* 0x0000000103057824 */ /* 0x000fe400078e0204 */
[----:B------:R-:W-:Y:S02]  /*1acc0*/  IMAD.MOV.U32 R4, RZ, RZ, R2 ;  /* 0x000000ffff047224 */ /* 0x000fe400078e0002 */
[----:B------:R-:W-:-:S04]  /*1acd0*/  IMAD R2, R25, UR4, RZ ;  /* 0x0000000419027c24 */ /* 0x000fc8000f8e02ff */
        /* <DEDUP_REMOVED lines=19> */
[----:B------:R-:W4:Y:S04]  /*1ae10*/  SHFL.IDX PT, R14, R8, 0x1, 0x181f ;  /* 0x00381f00080e7f89 */ /* 0x000f2800000e0000 */
[----:B------:R-:W5:Y:S04]  /*1ae20*/  SHFL.IDX PT, R3, R10, 0x1, 0x181f ;  /* 0x00381f000a037f89 */ /* 0x000f6800000e0000 */
[----:B------:R-:W0:Y:S04]  /*1ae30*/  SHFL.IDX PT, R2, R8, 0x2, 0x181f ;  /* 0x00581f0008027f89 */ /* 0x000e2800000e0000 */
[----:B------:R-:W-:Y:S04]  /*1ae40*/  SHFL.IDX PT, R12, R8, RZ, 0x181f ;  /* 0x00181fff080c7589 */ /* 0x000fe800000e0000 */
[----:B-1----:R-:W-:Y:S01]  /*1ae50*/  SHFL.IDX PT, R19, R10, RZ, 0x181f ;  /* 0x00181fff0a137589 */ /* 0x002fe200000e0000 */
[----:B----4-:R-:W-:-:S03]  /*1ae60*/  IADD3 R4, P0, R34, R14, RZ ;  /* 0x0000000e22047210 */ /* 0x010fc60007f1e0ff */
[----:B------:R-:W-:Y:S02]  /*1ae70*/  SHFL.IDX PT, R14, R8, 0x3, 0x181f ;  /* 0x00781f00080e7f89 */ /* 0x000fe400000e0000 */
[----:B-----5:R-:W-:Y:S02]  /*1ae80*/  IMAD.X R5, RZ, RZ, R3, P0 ;  /* 0x000000ffff057224 */ /* 0x020fe400000e0603 */
[----:B------:R-:W1:Y:S01]  /*1ae90*/  SHFL.IDX PT, R3, R10, 0x2, 0x181f ;  /* 0x00581f000a037f89 */ /* 0x000e6200000e0000 */
[----:B0-----:R-:W-:-:S05]  /*1aea0*/  IADD3 R2, P0, R34, R2, RZ ;  /* 0x0000000222027210 */ /* 0x001fca0007f1e0ff */
[----:B-1----:R-:W-:Y:S01]  /*1aeb0*/  IMAD.X R3, RZ, RZ, R3, P0 ;  /* 0x000000ffff037224 */ /* 0x002fe200000e0603 */
[----:B------:R-:W-:-:S05]  /*1aec0*/  IADD3 R12, P0, R34, R12, RZ ;  /* 0x0000000c220c7210 */ /* 0x000fca0007f1e0ff */
[----:B------:R-:W-:Y:S01]  /*1aed0*/  IMAD.X R13, RZ, RZ, R19, P0 ;  /* 0x000000ffff0d7224 */ /* 0x000fe200000e0613 */
[----:B------:R-:W-:Y:S01]  /*1aee0*/  IADD3 R14, P0, R34, R14, RZ ;  /* 0x0000000e220e7210 */ /* 0x000fe20007f1e0ff */
[----:B------:R-:W0:Y:S04]  /*1aef0*/  SHFL.IDX PT, R19, R10, 0x3, 0x181f ;  /* 0x00781f000a137f89 */ /* 0x000e2800000e0000 */
[----:B------:R-:W-:Y:S04]  /*1af00*/  LDGSTS.E.BYPASS.LTC128B.128 [R6+0x18400], desc[UR48][R12.64], !P2 ;  /* 0x184000000c067fae */ /* 0x000fe8000d101d70 */
[----:B------:R1:W-:Y:S04]  /*1af10*/  LDGSTS.E.BYPASS.LTC128B.128 [R6+0x18c00], desc[UR48][R4.64], !P2 ;  /* 0x18c0000004067fae */ /* 0x0003e8000d101d70 */
[----:B------:R4:W-:Y:S04]  /*1af20*/  LDGSTS.E.BYPASS.LTC128B.128 [R6+0x19400], desc[UR48][R2.64], !P2 ;  /* 0x1940000002067fae */ /* 0x0009e8000d101d70 */
[----:B-1----:R-:W-:Y:S04]  /*1af30*/  SHFL.IDX PT, R4, R10, 0x5, 0x181f ;  /* 0x00b81f000a047f89 */ /* 0x002fe800000e0000 */
[----:B----4-:R-:W1:Y:S01]  /*1af40*/  SHFL.IDX PT, R2, R8, 0x4, 0x181f ;  /* 0x00981f0008027f89 */ /* 0x010e6200000e0000 */
[----:B0-----:R-:W-:-:S03]  /*1af50*/  IMAD.X R15, RZ, RZ, R19, P0 ;  /* 0x000000ffff0f7224 */ /* 0x001fc600000e0613 */
[----:B------:R-:W0:Y:S04]  /*1af60*/  SHFL.IDX PT, R3, R10, 0x4, 0x181f ;  /* 0x00981f000a037f89 */ /* 0x000e2800000e0000 */
[----:B------:R4:W-:Y:S04]  /*1af70*/  LDGSTS.E.BYPASS.LTC128B.128 [R6+0x19c00], desc[UR48][R14.64], !P2 ;  /* 0x19c000000e067fae */ /* 0x0009e8000d101d70 */
[----:B------:R-:W-:Y:S04]  /*1af80*/  SHFL.IDX PT, R19, R7, 0x1, 0x181f ;  /* 0x00381f0007137f89 */ /* 0x000fe800000e0000 */
[----:B----4-:R-:W4:Y:S01]  /*1af90*/  SHFL.IDX PT, R14, R8, 0x5, 0x181f ;  /* 0x00b81f00080e7f89 */ /* 0x010f2200000e0000 */
[----:B-1----:R-:W-:-:S05]  /*1afa0*/  IADD3 R2, P0, R34, R2, RZ ;  /* 0x0000000222027210 */ /* 0x002fca0007f1e0ff */
[----:B0-----:R-:W-:-:S05]  /*1afb0*/  IMAD.X R3, RZ, RZ, R3, P0 ;  /* 0x000000ffff037224 */ /* 0x001fca00000e0603 */
[----:B------:R0:W-:Y:S01]  /*1afc0*/  LDGSTS.E.BYPASS.LTC128B.128 [R6+0x1a400], desc[UR48][R2.64], !P2 ;  /* 0x1a40000002067fae */ /* 0x0001e2000d101d70 */
[----:B----4-:R-:W-:-:S03]  /*1afd0*/  IADD3 R14, P0, R34, R14, RZ ;  /* 0x0000000e220e7210 */ /* 0x010fc60007f1e0ff */
[----:B0-----:R-:W0:Y:S02]  /*1afe0*/  SHFL.IDX PT, R2, R8, 0x6, 0x181f ;  /* 0x00d81f0008027f89 */ /* 0x001e2400000e0000 */
[----:B------:R-:W-:Y:S02]  /*1aff0*/  IMAD.X R15, RZ, RZ, R4, P0 ;  /* 0x000000ffff0f7224 */ /* 0x000fe400000e0604 */
[----:B------:R-:W1:Y:S04]  /*1b000*/  SHFL.IDX PT, R3, R10, 0x6, 0x181f ;  /* 0x00d81f000a037f89 */ /* 0x000e6800000e0000 */
[----:B------:R-:W4:Y:S04]  /*1b010*/  SHFL.IDX PT, R4, R8, 0x7, 0x181f ;  /* 0x00f81f0008047f89 */ /* 0x000f2800000e0000 */
[----:B------:R-:W5:Y:S04]  /*1b020*/  SHFL.IDX PT, R10, R10, 0x7, 0x181f ;  /* 0x00f81f000a0a7f89 */ /* 0x000f6800000e0000 */
[----:B------:R1:W-:Y:S01]  /*1b030*/  LDGSTS.E.BYPASS.LTC128B.128 [R6+0x1ac00], desc[UR48][R14.64], !P2 ;  /* 0x1ac000000e067fae */ /* 0x0003e2000d101d70 */
[----:B0-----:R-:W-:-:S03]  /*1b040*/  IADD3 R12, P0, R34, R2, RZ ;  /* 0x00000002220c7210 */ /* 0x001fc60007f1e0ff */
[----:B------:R-:W0:Y:S02]  /*1b050*/  SHFL.IDX PT, R2, R7, RZ, 0x181f ;  /* 0x00181fff07027589 */ /* 0x000e2400000e0000 */
[----:B-1----:R-:W-:Y:S02]  /*1b060*/  IMAD.X R13, RZ, RZ, R3, P0 ;  /* 0x000000ffff0d7224 */ /* 0x002fe400000e0603 */
[----:B------:R-:W1:Y:S01]  /*1b070*/  SHFL.IDX PT, R3, R9, RZ, 0x181f ;  /* 0x00181fff09037589 */ /* 0x000e6200000e0000 */
[----:B----4-:R-:W-:-:S03]  /*1b080*/  IADD3 R4, P0, R34, R4, RZ ;  /* 0x0000000422047210 */ /* 0x010fc60007f1e0ff */
[----:B------:R4:W-:Y:S02]  /*1b090*/  LDGSTS.E.BYPASS.LTC128B.128 [R6+0x1b400], desc[UR48][R12.64], !P2 ;  /* 0x1b4000000c067fae */ /* 0x0009e4000d101d70 */
[----:B-----5:R-:W-:Y:S02]  /*1b0a0*/  IMAD.X R5, RZ, RZ, R10, P0 ;  /* 0x000000ffff057224 */ /* 0x020fe400000e060a */
[----:B------:R-:W2:Y:S04]  /*1b0b0*/  SHFL.IDX PT, R9, R9, 0x1, 0x181f ;  /* 0x00381f0009097f89 */ /* 0x000ea800000e0000 */
[----:B------:R4:W-:Y:S01]  /*1b0c0*/  LDGSTS.E.BYPASS.LTC128B.128 [R6+0x1bc00], desc[UR48][R4.64], !P2 ;  /* 0x1bc0000004067fae */ /* 0x0009e2000d101d70 */
[----:B0-----:R-:W-:-:S05]  /*1b0d0*/  IADD3 R2, P0, R34, R2, RZ ;  /* 0x0000000222027210 */ /* 0x001fca0007f1e0ff */
[----:B-1----:R-:W-:-:S05]  /*1b0e0*/  IMAD.X R3, RZ, RZ, R3, P0 ;  /* 0x000000ffff037224 */ /* 0x002fca00000e0603 */
[----:B------:R4:W-:Y:S03]  /*1b0f0*/  LDGSTS.E.BYPASS.LTC128B.128 [R6+0x1c400], desc[UR48][R2.64], !P2 ;  /* 0x1c40000002067fae */ /* 0x0009e6000d101d70 */
.L_x_8276:
[----:B----4-:R-:W-:-:S05]  /*1b100*/  IADD3 R2, P0, R34, R19, RZ ;  /* 0x0000001322027210 */ /* 0x010fca0007f1e0ff */
[----:B--2---:R-:W-:Y:S01]  /*1b110*/  IMAD.X R3, RZ, RZ, R9, P0 ;  /* 0x000000ffff037224 */ /* 0x004fe200000e0609 */
[----:B------:R-:W-:-:S04]  /*1b120*/  PLOP3.LUT P0, PT, PT, PT, PT, 0x80, 0x0 ;  /* 0x000000000000781c */ /* 0x000fc80003f0f070 */
[----:B------:R-:W-:Y:S01]  /*1b130*/  @!PT LDS RZ, [RZ] ;  /* 0x00000000fffff984 */ /* 0x000fe20000000800 */
[----:B------:R-:W-:Y:S01]  /*1b140*/  @!PT LDS RZ, [RZ] ;  /* 0x00000000fffff984 */ /* 0x000fe20000000800 */
[----:B------:R-:W-:Y:S01]  /*1b150*/  @!PT LDS RZ, [RZ] ;  /* 0x00000000fffff984 */ /* 0x000fe20000000800 */
[----:B------:R0:W-:Y:S01]  /*1b160*/  LDGSTS.E.BYPASS.LTC128B.128 [R6+0x1cc00], desc[UR48][R2.64], !P2 ;  /* 0x1cc0000002067fae */ /* 0x0001e2000d101d70 */
[----:B------:R-:W-:-:S08]  /*1b170*/  NOP ;  /* 0x0000000000007918 */ /* 0x000fd00000000000 */
.L_x_8125:
        /* <DEDUP_REMOVED lines=11> */
.L_x_8126:
[----:B------:R3:W-:Y:S02]  /*1b230*/  SYNCS.ARRIVE.TRANS64.A1T0 RZ, [R0+URZ+0x22830], RZ ;  /* 0x022830ff00ff79a7 */ /* 0x0007e4000810003f */
[----:B---3--:R-:W-:-:S05]  /*1b240*/  IMAD.U32 R0, RZ, RZ, UR50 ;  /* 0x00000032ff007e24 */ /* 0x008fca000f8e00ff */
[----:B------:R-:W-:-:S13]  /*1b250*/  ISETP.NE.AND P0, PT, R0, 0x3, PT ;  /* 0x000000030000780c */ /* 0x000fda0003f05270 */
[----:B------:R-:W-:Y:S05]  /*1b260*/  @!P0 BRA `(.L_x_8127) ;  /* 0x0000000000048947 */ /* 0x000fea0003800000 */
[----:B------:R-:W-:Y:S01]  /*1b270*/  BPT.TRAP 0x1 ;  /* 0x000000040000795c */ /* 0x000fe20000300000 */
.L_x_8127:
[----:B------:R-:W-:Y:S01]  /*1b280*/  LOP3.LUT R0, R23, 0x1, RZ, 0x3c, !PT ;  /* 0x0000000117007812 */ /* 0x000fe200078e3cff */
[----:B------:R-:W-:Y:S01]  /*1b290*/  IMAD R3, R22, 0x8, R17 ;  /* 0x0000000816037824 */ /* 0x000fe200078e0211 */
[----:B------:R-:W-:Y:S02]  /*1b2a0*/  BSSY B0, `(.L_x_8128) ;  /* 0x0000004000007945 */ /* 0x000fe40003800000 */
[----:B------:R-:W-:-:S04]  /*1b2b0*/  SHF.L.U32 R0, R0, 0x1f, RZ ;  /* 0x0000001f00007819 */ /* 0x000fc800000006ff */
[----:B------:R-:W0:Y:S02]  /*1b2c0*/  SYNCS.PHASECHK.TRANS64.TRYWAIT P2, [R3+URZ+0x22870], R0 ;  /* 0x02287000030075a7 */ /* 0x000e24000804017f */
[----:B0-----:R-:W-:Y:S05]  /*1b2d0*/  @!P2 BRA `(.L_x_8129) ;  /* 0x000000500050a947 */ /* 0x001fea0003800000 */
.L_x_8277:
[----:B------:R-:W-:Y:S05]  /*1b2e0*/  BSYNC B0 ;  /* 0x0000000000007941 */ /* 0x000fea0003800000 */
.L_x_8128:
[----:B------:R-:W-:-:S05]  /*1b2f0*/  IMAD.U32 R2, RZ, RZ, UR51 ;  /* 0x00000033ff027e24 */ /* 0x000fca000f8e00ff */
[----:B------:R-:W-:-:S13]  /*1b300*/  ISETP.NE.AND P2, PT, R2, 0x3, PT ;  /* 0x000000030200780c */ /* 0x000fda0003f45270 */
[----:B------:R-:W-:Y:S05]  /*1b310*/  @!P2 BRA `(.L_x_8130) ;  /* 0x000000000004a947 */ /* 0x000fea0003800000 */
[----:B------:R-:W-:Y:S01]  /*1b320*/  BPT.TRAP 0x1 ;  /* 0x000000040000795c */ /* 0x000fe20000300000 */
.L_x_8130:
[----:B0-----:R-:W-:Y:S01]  /*1b330*/  SHF.L.U32 R0, R23, 0x1f, RZ ;  /* 0x0000001f17007819 */ /* 0x001fe200000006ff */
[----:B------:R-:W-:-:S03]  /*1b340*/  IMAD R2, R22, 0x5000, RZ ;  /* 0x0000500016027824 */ /* 0x000fc600078e02ff */
[----:B------:R-:W0:Y:S02]  /*1b350*/  SYNCS.PHASECHK.TRANS64.TRYWAIT P2, [R3+URZ+0x22860], R0 ;  /* 0x02286000030075a7 */ /* 0x000e24000804017f */
[----:B0-----:R-:W-:Y:S05]  /*1b360*/  @!P2 BRA `(.L_x_8131) ;  /* 0x000000500040a947 */ /* 0x001fea0003800000 */
.L_x_8278:
        /* <DEDUP_REMOVED lines=90> */
.L_x_8132:
[----:B-1----:R1:W-:Y:S01]  /*1b910*/  SYNCS.ARRIVE.TRANS64.A1T0 RZ, [R3+URZ+0x22850], RZ ;  /* 0x022850ff03ff79a7 */ /* 0x0023e2000810003f */
[----:B------:R-:W-:Y:S06]  /*1b920*/  BAR.SYNC.DEFER_BLOCKING 0x2, 0x80 ;  /* 0x0082000000007b1d */ /* 0x000fec0000010000 */
[----:B------:R-:W-:Y:S05]  /*1b930*/  @!P0 BRA `(.L_x_8133) ;  /* 0x0000000000048947 */ /* 0x000fea0003800000 */
[----:B------:R-:W-:Y:S01]  /*1b940*/  BPT.TRAP 0x1 ;  /* 0x000000040000795c */ /* 0x000fe20000300000 */
.L_x_8133:
[----:B0-----:R-:W2:Y:S01]  /*1b950*/  LDL R0, [R1+0xc] ;  /* 0x00000c0001007983 */ /* 0x001ea20000100800 */
[----:B-1----:R-:W-:Y:S02]  /*1b960*/  VIADD R3, R3, 0x22880 ;  /* 0x0002288003037836 */ /* 0x002fe40000000000 */
[----:B------:R-:W-:Y:S02]  /*1b970*/  IMAD.MOV.U32 R23, RZ, RZ, R36 ;  /* 0x000000ffff177224 */ /* 0x000fe400078e0024 */
[----:B------:R-:W-:Y:S01]  /*1b980*/  IMAD.MOV.U32 R22, RZ, RZ, R31 ;  /* 0x000000ffff167224 */ /* 0x000fe200078e001f */
[----:B--2---:R-:W-:-:S04]  /*1b990*/  PRMT R3, R0, 0x654, R3 ;  /* 0x0000065400037816 */ /* 0x004fc80000000003 */
[----:B------:R1:W-:Y:S01]  /*1b9a0*/  SYNCS.ARRIVE.TRANS64.RED.A1T0 RZ, [R3+URZ], RZ ;  /* 0x000000ff03ff79a7 */ /* 0x0003e2000810043f */
[----:B------:R-:W-:Y:S05]  /*1b9b0*/  @P1 BRA `(.L_x_8134) ;  /* 0xffffffe400b41947 */ /* 0x000fea000383ffff */
.L_x_8114:
[----:B0-----:R-:W0:Y:S01]  /*1b9c0*/  S2R R0, SR_TID.X ;  /* 0x0000000000007919 */ /* 0x001e220000002100 */
[----:B------:R-:W-:Y:S01]  /*1b9d0*/  BSSY B0, `(.L_x_8135) ;  /* 0x0000012000007945 */ /* 0x000fe20003800000 */
[----:B------:R-:W-:Y:S01]  /*1b9e0*/  IMAD.U32 R6, RZ, RZ, UR50 ;  /* 0x00000032ff067e24 */ /* 0x000fe2000f8e00ff */
[----:B0-----:R-:W-:-:S04]  /*1b9f0*/  LOP3.LUT R0, R0, 0x7f, RZ, 0xc0, !PT ;  /* 0x0000007f00007812 */ /* 0x001fc800078ec0ff */
[----:B------:R-:W-:-:S13]  /*1ba00*/  ISETP.NE.AND P0, PT, R0, RZ, PT ;  /* 0x000000ff0000720c */ /* 0x000fda0003f05270 */
        /* <DEDUP_REMOVED lines=12> */
[----:B0-----:R-:W-:-:S05]  /*1bad0*/  IADD3 R0, R0, UR46, R7 ;  /* 0x0000002e00007c10 */ /* 0x001fca000fffe007 */
[----:B------:R0:W-:Y:S02]  /*1bae0*/  STL [R1+0x1c], R0 ;  /* 0x00001c0001007387 */ /* 0x0001e40000100800 */
.L_x_8136:
[----:B------:R-:W-:Y:S05]  /*1baf0*/  BSYNC B0 ;  /* 0x0000000000007941 */ /* 0x000fea0003800000 */
.L_x_8135:
[----:B------:R-:W-:-:S13]  /*1bb00*/  ISETP.NE.AND P1, PT, R6, 0x3, PT ;  /* 0x000000030600780c */ /* 0x000fda0003f25270 */
[----:B------:R-:W-:Y:S05]  /*1bb10*/  @!P1 BRA `(.L_x_8137) ;  /* 0x0000000000049947 */ /* 0x000fea0003800000 */
[----:B------:R-:W-:Y:S01]  /*1bb20*/  BPT.TRAP 0x1 ;  /* 0x000000040000795c */ /* 0x000fe20000300000 */
.L_x_8137:
[----:B0-----:R-:W-:Y:S01]  /*1bb30*/  LOP3.LUT R0, R36, 0x1, RZ, 0x3c, !PT ;  /* 0x0000000124007812 */ /* 0x001fe200078e3cff */
[----:B-1----:R-:W-:Y:S01]  /*1bb40*/  IMAD R3, R31, 0x8, R17 ;  /* 0x000000081f037824 */ /* 0x002fe200078e0211 */
[----:B------:R-:W-:Y:S02]  /*1bb50*/  BSSY B0, `(.L_x_8138) ;  /* 0x0000004000007945 */ /* 0x000fe40003800000 */
[----:B------:R-:W-:-:S04]  /*1bb60*/  SHF.L.U32 R0, R0, 0x1f, RZ ;  /* 0x0000001f00007819 */ /* 0x000fc800000006ff */
[----:B------:R-:W0:Y:S02]  /*1bb70*/  SYNCS.PHASECHK.TRANS64.TRYWAIT P2, [R3+URZ+0x22870], R0 ;  /* 0x02287000030075a7 */ /* 0x000e24000804017f */
[----:B0-----:R-:W-:Y:S05]  /*1bb80*/  @!P2 BRA `(.L_x_8139) ;  /* 0x00000048004ca947 */ /* 0x001fea0003800000 */
.L_x_8279:
[----:B------:R-:W-:Y:S05]  /*1bb90*/  BSYNC B0 ;  /* 0x0000000000007941 */ /* 0x000fea0003800000 */
.L_x_8138:
[----:B------:R-:W-:-:S05]  /*1bba0*/  IMAD.U32 R2, RZ, RZ, UR51 ;  /* 0x00000033ff027e24 */ /* 0x000fca000f8e00ff */
[----:B------:R-:W-:-:S13]  /*1bbb0*/  ISETP.NE.AND P2, PT, R2, 0x3, PT ;  /* 0x000000030200780c */ /* 0x000fda0003f45270 */
[----:B------:R-:W-:Y:S05]  /*1bbc0*/  @!P2 BRA `(.L_x_8140) ;  /* 0x000000000004a947 */ /* 0x000fea0003800000 */
[----:B------:R-:W-:Y:S01]  /*1bbd0*/  BPT.TRAP 0x1 ;  /* 0x000000040000795c */ /* 0x000fe20000300000 */
.L_x_8140:
[----:B0-----:R-:W-:Y:S01]  /*1bbe0*/  SHF.L.U32 R0, R36, 0x1f, RZ ;  /* 0x0000001f24007819 */ /* 0x001fe200000006ff */
[----:B------:R-:W-:-:S03]  /*1bbf0*/  IMAD R2, R31, 0x5000, RZ ;  /* 0x000050001f027824 */ /* 0x000fc600078e02ff */
[----:B------:R-:W0:Y:S02]  /*1bc00*/  SYNCS.PHASECHK.TRANS64.TRYWAIT P2, [R3+URZ+0x22860], R0 ;  /* 0x02286000030075a7 */ /* 0x000e24000804017f */
[----:B0-----:R-:W-:Y:S05]  /*1bc10*/  @!P2 BRA `(.L_x_8141) ;  /* 0x00000048003ca947 */ /* 0x001fea0003800000 */
.L_x_8280:
[----:B------:R-:W2:Y:S04]  /*1bc20*/  LDL R4, [R1+0x10] ;  /* 0x0000100001047983 */ /* 0x000ea80000100800 */
[----:B------:R-:W3:Y:S04]  /*1bc30*/  LDL R20, [R1+0x18] ;  /* 0x0000180001147983 */ /* 0x000ee80000100800 */
[----:B------:R-:W3:Y:S01]  /*1bc40*/  LDL.LU R19, [R1+0x8] ;  /* 0x0000080001137983 */ /* 0x000ee20000300800 */
[----:B0-----:R-:W-:Y:S01]  /*1bc50*/  LOP3.LUT R0, R2, R24, RZ, 0xfc, !PT ;  /* 0x0000001802007212 */ /* 0x001fe200078efcff */
[----:B------:R-:W-:Y:S05]  /*1bc60*/  WARPSYNC.ALL ;  /* 0x0000000000007948 */ /* 0x000fea0003800000 */
[----:B------:R-:W-:-:S06]  /*1bc70*/  IMAD.IADD R10, R17, 0x1, R0 ;  /* 0x00000001110a7824 */ /* 0x000fcc00078e0200 */
[----:B------:R-:W0:Y:S02]  /*1bc80*/  LDSM.16.MT88.4 R8, [R10+0xa400] ;  /* 0x00a400000a08783b */ /* 0x000e240000004200 */
[C-C-:B0-----:R-:W-:Y:S02]  /*1bc90*/  PRMT R12, R8.reuse, 0x6420, R9.reuse ;  /* 0x00006420080c7816 */ /* 0x141fe40000000009 */
[----:B------:R-:W-:Y:S02]  /*1bca0*/  PRMT R13, R8, 0x7531, R9 ;  /* 0x00007531080d7816 */ /* 0x000fe40000000009 */
[C-C-:B------:R-:W-:Y:S02]  /*1bcb0*/  PRMT R14, R10.reuse, 0x6420, R11.reuse ;  /* 0x000064200a0e7816 */ /* 0x140fe4000000000b */
[----:B------:R-:W-:Y:S02]  /*1bcc0*/  PRMT R15, R10, 0x7531, R11 ;  /* 0x000075310a0f7816 */ /* 0x000fe4000000000b */
[----:B--2---:R-:W-:-:S05]  /*1bcd0*/  IADD3 R18, R17, R4, R2 ;  /* 0x0000000411127210 */ /* 0x004fca0007ffe002 */
[----:B------:R-:W0:Y:S01]  /*1bce0*/  LDSM.16.MT88.4 R4, [R18+0xa400] ;  /* 0x00a400001204783b */ /* 0x000e220000004200 */
[----:B---3--:R-:W-:Y:S01]  /*1bcf0*/  IADD3 R0, R19, R2, R20 ;  /* 0x0000000213007210 */ /* 0x008fe20007ffe014 */
[----:B------:R-:W-:-:S04]  /*1bd00*/  IMAD.U32 R20, RZ, RZ, UR51 ;  /* 0x00000033ff147e24 */ /* 0x000fc8000f8e00ff */
[----:B------:R-:W-:Y:S01]  /*1bd10*/  STSM.16.M88.4 [R0], R12 ;  /* 0x0000000c00007844 */ /* 0x000fe20000000200 */
[----:B------:R-:W-:Y:S02]  /*1bd20*/  ISETP.NE.AND P2, PT, R20, 0x3, PT ;  /* 0x000000031400780c */ /* 0x000fe40003f45270 */
        /* <DEDUP_REMOVED lines=73> */
.L_x_8142:
[----:B-1----:R1:W-:Y:S01]  /*1c1c0*/  SYNCS.ARRIVE.TRANS64.A1T0 RZ, [R3+URZ+0x22850], RZ ;  /* 0x022850ff03ff79a7 */ /* 0x0023e2000810003f */
[----:B------:R-:W-:Y:S06]  /*1c1d0*/  BAR.SYNC.DEFER_BLOCKING 0x2, 0x80 ;  /* 0x0082000000007b1d */ /* 0x000fec0000010000 */
[----:B------:R-:W-:Y:S05]  /*1c1e0*/  @!P1 BRA `(.L_x_8143) ;  /* 0x0000000000049947 */ /* 0x000fea0003800000 */
[----:B------:R-:W-:Y:S01]  /*1c1f0*/  BPT.TRAP 0x1 ;  /* 0x000000040000795c */ /* 0x000fe20000300000 */
.L_x_8143:
[----:B0-----:R-:W2:Y:S01]  /*1c200*/  LDL R0, [R1+0xc] ;  /* 0x00000c0001007983 */ /* 0x001ea20000100800 */
[----:B-1----:R-:W-:Y:S02]  /*1c210*/  VIADD R3, R3, 0x22880 ;  /* 0x0002288003037836 */ /* 0x002fe40000000000 */
[----:B------:R-:W-:-:S05]  /*1c220*/  VIADD R31, R31, 0x1 ;  /* 0x000000011f1f7836 */ /* 0x000fca0000000000 */
[----:B------:R-:W-:-:S04]  /*1c230*/  ISETP.NE.AND P1, PT, R31, 0x2, PT ;  /* 0x000000021f00780c */ /* 0x000fc80003f25270 */
[----:B------:R-:W-:Y:S02]  /*1c240*/  SEL R31, R31, RZ, P1 ;  /* 0x000000ff1f1f7207 */ /* 0x000fe40000800000 */
[----:B--2---:R-:W-:-:S04]  /*1c250*/  PRMT R3, R0, 0x654, R3 ;  /* 0x0000065400037816 */ /* 0x004fc80000000003 */
[----:B------:R0:W-:Y:S02]  /*1c260*/  SYNCS.ARRIVE.TRANS64.RED.A1T0 RZ, [R3+URZ], RZ ;  /* 0x000000ff03ff79a7 */ /* 0x0001e4000810043f */
[----:B0-----:R-:W-:-:S04]  /*1c270*/  SEL R3, RZ, 0x1, P1 ;  /* 0x00000001ff037807 */ /* 0x001fc80000800000 */
[----:B------:R-:W-:-:S07]  /*1c280*/  LOP3.LUT R36, R36, R3, RZ, 0x3c, !PT ;  /* 0x0000000324247212 */ /* 0x000fce00078e3cff */
.L_x_8086:
[----:B------:R-:W-:Y:S05]  /*1c290*/  BSYNC B7 ;  /* 0x0000000000077941 */ /* 0x000fea0003800000 */
.L_x_8084:
[----:B-1----:R1:W5:Y:S04]  /*1c2a0*/  LDL R0, [R1+0xc] ;  /* 0x00000c0001007983 */ /* 0x0023680000100800 */
[----:B------:R1:W5:Y:S01]  /*1c2b0*/  LDL R2, [R1+0x1c] ;  /* 0x00001c0001027983 */ /* 0x0003620000100800 */
[----:B------:R-:W-:-:S13]  /*1c2c0*/  LOP3.LUT P1, RZ, R16, 0x1000, RZ, 0xc0, !PT ;  /* 0x0000100010ff7812 */ /* 0x000fda000782c0ff */
[----:B-1----:R-:W-:Y:S05]  /*1c2d0*/  @!P1 BRA `(.L_x_8144) ;  /* 0x0000000000289947 */ /* 0x002fea0003800000 */
[----:B------:R-:W1:Y:S08]  /*1c2e0*/  S2UR UR4, SR_CgaCtaId ;  /* 0x00000000000479c3 */ /* 0x000e700000008800 */
[----:B------:R-:W-:Y:S01]  /*1c2f0*/  BAR.SYNC.DEFER_BLOCKING 0x5, 0x180 ;  /* 0x0146000000007b1d */ /* 0x000fe20000010000 */
[----:B------:R-:W-:Y:S01]  /*1c300*/  MOV R17, 0x400 ;  /* 0x0000040000117802 */ /* 0x000fe20000000f00 */
[----:B-1---5:R-:W-:-:S05]  /*1c310*/  IMAD.U32 R0, RZ, RZ, UR4 ;  /* 0x00000004ff007e24 */ /* 0x022fca000f8e00ff */
[----:B------:R-:W-:Y:S01]  /*1c320*/  LEA R17, R0, R17, 0x18 ;  /* 0x0000001100117211 */ /* 0x000fe200078ec0ff */
[----:B------:R-:W-:Y:S04]  /*1c330*/  STL [R1+0xc], R0 ;  /* 0x00000c0001007387 */ /* 0x000fe80000100800 */
[----:B------:R-:W1:Y:S04]  /*1c340*/  LDS R2, [R17+0x228d0] ;  /* 0x0228d00011027984 */ /* 0x000e680000000800 */
[----:B-1----:R1:W-:Y:S01]  /*1c350*/  STL [R1+0x1c], R2 ;  /* 0x00001c0201007387 */ /* 0x0023e20000100800 */
[----:B------:R-:W-:Y:S06]  /*1c360*/  BAR.ARV 0x4, 0x180 ;  /* 0x0106000000007b1d */ /* 0x000fec0000002000 */
[----:B------:R-:W-:Y:S05]  /*1c370*/  BRA `(.L_x_8145) ;  /* 0x0000000000287947 */ /* 0x000fea0003800000 */
.L_x_8144:
[----:B-----5:R-:W-:Y:S01]  /*1c380*/  IMAD.MOV.U32 R3, RZ, RZ, R0 ;  /* 0x000000ffff037224 */ /* 0x020fe200078e0000 */
[----:B------:R-:W-:Y:S01]  /*1c390*/  @!P0 MOV R0, 0x400 ;  /* 0x0000040000008802 */ /* 0x000fe20000000f00 */
[----:B------:R-:W-:Y:S06]  /*1c3a0*/  BAR.SYNC.DEFER_BLOCKING 0x4, 0x180 ;  /* 0x0106000000007b1d */ /* 0x000fec0000010000 */
[----:B------:R-:W1:Y:S02]  /*1c3b0*/  @!P0 S2R R3, SR_CgaCtaId ;  /* 0x0000000000038919 */ /* 0x000e640000008800 */
[----:B-1----:R-:W-:Y:S01]  /*1c3c0*/  @!P0 LEA R17, R3, R0, 0x18 ;  /* 0x0000000003118211 */ /* 0x002fe200078ec0ff */
[----:B------:R-:W-:Y:S04]  /*1c3d0*/  @!P0 STL [R1+0xc], R3 ;  /* 0x00000c0301008387 */ /* 0x000fe80000100800 */
[----:B------:R-:W1:Y:S04]  /*1c3e0*/  SHFL.IDX PT, R0, R2, RZ, 0x1f ;  /* 0x00001fff02007589 */ /* 0x000e6800000e0000 */
[----:B------:R2:W-:Y:S04]  /*1c3f0*/  @!P0 STS [R17+0x228d0], R2 ;  /* 0x0228d00211008388 */ /* 0x0005e80000000800 */
[----:B-1----:R2:W-:Y:S01]  /*1c400*/  STL [R1+0x1c], R0 ;  /* 0x00001c0001007387 */ /* 0x0025e20000100800 */
[----:B------:R-:W-:Y:S06]  /*1c410*/  BAR.ARV 0x5, 0x180 ;  /* 0x0146000000007b1d */ /* 0x000fec0000002000 */
.L_x_8145:
[----:B--2---:R-:W2:Y:S01]  /*1c420*/  LDL R0, [R1+0x1c] ;  /* 0x00001c0001007983 */ /* 0x004ea20000100800 */
[----:B------:R-:W-:Y:S02]  /*1c430*/  ULDC UR4, c[0x0][0xc38] ;  /* 0x00030e0000047ab9 */ /* 0x000fe40000000800 */
[----:B--2---:R-:W-:-:S13]  /*1c440*/  ISETP.GE.AND P0, PT, R0, UR4, PT ;  /* 0x0000000400007c0c */ /* 0x004fda000bf06270 */
[----:B------:R-:W-:Y:S05]  /*1c450*/  @!P0 BRA `(.L_x_8146) ;  /* 0xffffffac000c8947 */ /* 0x000fea000383ffff */
.L_x_8075:
[----:B------:R-:W2:Y:S01]  /*1c460*/  LDL.LU R0, [R1+0x24] ;  /* 0x0000240001007983 */ /* 0x000ea20000300800 */
[----:B------:R-:W-:Y:S01]  /*1c470*/  BSSY B0, `(.L_x_8147) ;  /* 0x000000b000007945 */ /* 0x000fe20003800000 */
[----:B------:R-:W3:Y:S01]  /*1c480*/  S2R R5, SR_CgaCtaId ;  /* 0x0000000000057919 */ /* 0x000ee20000008800 */
[----:B--2---:R-:W-:-:S05]  /*1c490*/  VIADD R0, R0, 0x1 ;  /* 0x0000000100007836 */ /* 0x004fca0000000000 */
[----:B-1----:R-:W-:-:S04]  /*1c4a0*/  LEA.HI R2, R0, R0, RZ, 0x1 ;  /* 0x0000000000027211 */ /* 0x002fc800078f08ff */
[----:B------:R-:W-:Y:S02]  /*1c4b0*/  LOP3.LUT R3, R2, 0xfffffffe, RZ, 0xc0, !PT ;  /* 0xfffffffe02037812 */ /* 0x000fe400078ec0ff */
[----:B------:R-:W-:-:S03]  /*1c4c0*/  MOV R2, 0x400 ;  /* 0x0000040000027802 */ /* 0x000fc60000000f00 */
[----:B------:R-:W-:Y:S01]  /*1c4d0*/  IMAD.IADD R0, R0, 0x1, -R3 ;  /* 0x0000000100007824 */ /* 0x000fe200078e0a03 */
[----:B---3--:R-:W-:-:S04]  /*1c4e0*/  LEA R4, R5, R2, 0x18 ;  /* 0x0000000205047211 */ /* 0x008fc800078ec0ff */
[----:B------:R-:W-:-:S04]  /*1c4f0*/  SHF.L.U32 R0, R0, 0x1f, RZ ;  /* 0x0000001f00007819 */ /* 0x000fc800000006ff */
[----:B------:R-:W1:Y:S02]  /*1c500*/  SYNCS.PHASECHK.TRANS64.TRYWAIT P0, [R4+URZ+0x22820], R0 ;  /* 0x02282000040075a7 */ /* 0x000e64000800017f */
[----:B-1----:R-:W-:Y:S05]  /*1c510*/  @!P0 BRA `(.L_x_8148) ;  /* 0x0000004000108947 */ /* 0x002fea0003800000 */
.L_x_8281:
[----:B------:R-:W-:Y:S05]  /*1c520*/  BSYNC B0 ;  /* 0x0000000000007941 */ /* 0x000fea0003800000 */
.L_x_8147:
[----:B------:R-:W-:-:S03]  /*1c530*/  UMOV UR4, 0xffffffff ;  /* 0xffffffff00047882 */ /* 0x000fc60000000000 */
[----:B------:R-:W-:Y:S05]  /*1c540*/  BRA.DIV UR4, `(.L_x_8149) ;  /* 0x0000004204187947 */ /* 0x000fea000b800000 */
[----:B-1----:R-:W1:Y:S02]  /*1c550*/  S2R R0, SR_TID.X ;  /* 0x0000000000007919 */ /* 0x002e640000002100 */
[----:B-1----:R-:W-:-:S04]  /*1c560*/  SHF.R.U32.HI R0, RZ, 0x5, R0 ;  /* 0x00000005ff007819 */ /* 0x002fc80000011600 */
[----:B------:R-:W-:-:S05]  /*1c570*/  LOP3.LUT R0, R0, 0x3, RZ, 0xc0, !PT ;  /* 0x0000000300007812 */ /* 0x000fca00078ec0ff */
[----:B------:R1:W2:Y:S02]  /*1c580*/  SHFL.IDX PT, R14, R0, RZ, 0x1f ;  /* 0x00001fff000e7589 */ /* 0x0002a400000e0000 */
.L_x_8284:
[----:B--2---:R-:W-:Y:S01]  /*1c590*/  ISETP.NE.AND P0, PT, R14, RZ, PT ;  /* 0x000000ff0e00720c */ /* 0x004fe20003f05270 */
[----:B------:R-:W-:-:S12]  /*1c5a0*/  BSSY B0, `(.L_x_8150) ;  /* 0x000002c000007945 */ /* 0x000fd80003800000 */
[----:B------:R-:W-:Y:S05]  /*1c5b0*/  @P0 BRA `(.L_x_8151) ;  /* 0x0000000000a80947 */ /* 0x000fea0003800000 */
[----:B------:R-:W-:-:S03]  /*1c5c0*/  UMOV UR4, 0xffffffff ;  /* 0xffffffff00047882 */ /* 0x000fc60000000000 */
[----:B------:R-:W-:Y:S05]  /*1c5d0*/  BRA.DIV UR4, `(.L_x_8152) ;  /* 0x0000004204287947 */ /* 0x000fea000b800000 */
[----:B------:R-:W-:-:S13]  /*1c5e0*/  ELECT P6, URZ, PT ;  /* 0x00000000003f782f */ /* 0x000fda00038c0000 */
.L_x_8287:
[----:B------:R-:W-:Y:S05]  /*1c5f0*/  @!P6 BRA `(.L_x_8151) ;  /* 0x000000000098e947 */ /* 0x000fea0003800000 */
[----:B------:R-:W-:-:S06]  /*1c600*/  ULOP3.LUT UR4, UR36, 0x2, URZ, 0xfc, !UPT ;  /* 0x0000000224047892 */ /* 0x000fcc000f8efc3f */
[----:B-1----:R-:W-:-:S05]  /*1c610*/  IMAD.U32 R0, RZ, RZ, UR4 ;  /* 0x00000004ff007e24 */ /* 0x002fca000f8e00ff */
[----:B------:R-:W-:-:S13]  /*1c620*/  ISETP.NE.AND P0, PT, R0, 0x3, PT ;  /* 0x000000030000780c */ /* 0x000fda0003f05270 */
[----:B------:R-:W-:Y:S05]  /*1c630*/  @!P0 BRA `(.L_x_8153) ;  /* 0x0000000000048947 */ /* 0x000fea0003800000 */
[----:B------:R-:W-:Y:S01]  /*1c640*/  BPT.TRAP 0x1 ;  /* 0x000000040000795c */ /* 0x000fe20000300000 */
.L_x_8153:
[C---:B------:R-:W-:Y:S01]  /*1c650*/  IMAD R5, R31.reuse, 0x8, R4 ;  /* 0x000000081f057824 */ /* 0x040fe200078e0204 */
[----:B------:R-:W-:Y:S01]  /*1c660*/  SHF.L.U32 R0, R36, 0x1f, RZ ;  /* 0x0000001f24007819 */ /* 0x000fe200000006ff */
[----:B------:R-:W-:-:S03]  /*1c670*/  VIADD R31, R31, 0x1 ;  /* 0x000000011f1f7836 */ /* 0x000fc60000000000 */
[----:B------:R-:W1:Y:S02]  /*1c680*/  SYNCS.PHASECHK.TRANS64.TRYWAIT P1, [R5+URZ+0x22840], R0 ;  /* 0x02284000050075a7 */ /* 0x000e64000802017f */
[----:B------:R-:W-:-:S04]  /*1c690*/  ISETP.NE.AND P2, PT, R31, 0x2, PT ;  /* 0x000000021f00780c */ /* 0x000fc80003f45270 */
[----:B------:R-:W-:Y:S01]  /*1c6a0*/  SEL R3, RZ, 0x1, P2 ;  /* 0x00000001ff037807 */ /* 0x000fe20001000000 */
[----:B-1----:R-:W-:Y:S08]  /*1c6b0*/  @!P1 BRA `(.L_x_8154) ;  /* 0x0000004000109947 */ /* 0x002ff00003800000 */
.L_x_8288:
[----:B------:R-:W-:Y:S02]  /*1c6c0*/  SEL R31, R31, RZ, P2 ;  /* 0x000000ff1f1f7207 */ /* 0x000fe40001000000 */
[----:B------:R-:W-:Y:S01]  /*1c6d0*/  LOP3.LUT R2, R36, R3, RZ, 0x3c, !PT ;  /* 0x0000000324027212 */ /* 0x000fe200078e3cff */
[----:B------:R-:W-:Y:S06]  /*1c6e0*/  @!P0 BRA `(.L_x_8155) ;  /* 0x0000000000048947 */ /* 0x000fec0003800000 */
[----:B------:R-:W-:Y:S01]  /*1c6f0*/  BPT.TRAP 0x1 ;  /* 0x000000040000795c */ /* 0x000fe20000300000 */
.L_x_8155:
[----:B------:R-:W-:Y:S01]  /*1c700*/  IMAD R31, R31, 0x8, R4 ;  /* 0x000000081f1f7824 */ /* 0x000fe200078e0204 */
[----:B------:R-:W-:-:S04]  /*1c710*/  SHF.L.U32 R2, R2, 0x1f, RZ ;  /* 0x0000001f02027819 */ /* 0x000fc800000006ff */
[----:B------:R-:W2:Y:S02]  /*1c720*/  SYNCS.PHASECHK.TRANS64.TRYWAIT P1, [R31+URZ+0x22840], R2 ;  /* 0x022840021f0075a7 */ /* 0x000ea4000802017f */
[----:B--2---:R-:W-:Y:S05]  /*1c730*/  @!P1 BRA `(.L_x_8156) ;  /* 0x0000004000049947 */ /* 0x004fea0003800000 */
.L_x_8289:
[----:B------:R-:W-:Y:S05]  /*1c740*/  @!P0 BRA `(.L_x_8157) ;  /* 0x0000000000048947 */ /* 0x000fea0003800000 */
[----:B------:R-:W-:Y:S01]  /*1c750*/  BPT.TRAP 0x1 ;  /* 0x000000040000795c */ /* 0x000fe20000300000 */
.L_x_8157:
[----:B------:R-:W3:Y:S02]  /*1c760*/  SYNCS.PHASECHK.TRANS64.TRYWAIT P1, [R5+URZ+0x22860], R0 ;  /* 0x02286000050075a7 */ /* 0x000ee4000802017f */
[----:B---3--:R-:W-:Y:S05]  /*1c770*/  @!P1 BRA `(.L_x_8158) ;  /* 0x0000004000089947 */ /* 0x008fea0003800000 */
.L_x_8290:
[----:B------:R-:W-:Y:S05]  /*1c780*/  @!P0 BRA `(.L_x_8159) ;  /* 0x0000000000048947 */ /* 0x000fea0003800000 */
[----:B------:R-:W-:Y:S01]  /*1c790*/  BPT.TRAP 0x1 ;  /* 0x000000040000795c */ /* 0x000fe20000300000 */
.L_x_8159:
[----:B------:R-:W4:Y:S02]  /*1c7a0*/  SYNCS.PHASECHK.TRANS64.TRYWAIT P1, [R31+URZ+0x22860], R2 ;  /* 0x022860021f0075a7 */ /* 0x000f24000802017f */
[----:B----4-:R-:W-:Y:S05]  /*1c7b0*/  @!P1 BRA `(.L_x_8160) ;  /* 0x00000040000c9947 */ /* 0x010fea0003800000 */
.L_x_8291:
[----:B------:R-:W-:Y:S05]  /*1c7c0*/  @!P0 BRA `(.L_x_8161) ;  /* 0x0000000000048947 */ /* 0x000fea0003800000 */
[----:B------:R-:W-:Y:S01]  /*1c7d0*/  BPT.TRAP 0x1 ;  /* 0x000000040000795c */ /* 0x000fe20000300000 */
.L_x_8161:
[----:B------:R-:W5:Y:S02]  /*1c7e0*/  SYNCS.PHASECHK.TRANS64.TRYWAIT P1, [R5+URZ+0x22880], R0 ;  /* 0x02288000050075a7 */ /* 0x000f64000802017f */
[----:B-----5:R-:W-:Y:S05]  /*1c7f0*/  @!P1 BRA `(.L_x_8162) ;  /* 0x0000004000109947 */ /* 0x020fea0003800000 */
.L_x_8292:
[----:B------:R-:W-:Y:S05]  /*1c800*/  @!P0 BRA `(.L_x_8163) ;  /* 0x0000000000048947 */ /* 0x000fea0003800000 */
[----:B------:R-:W-:Y:S01]  /*1c810*/  BPT.TRAP 0x1 ;  /* 0x000000040000795c */ /* 0x000fe20000300000 */
.L_x_8163:
[----:B------:R0:W0:Y:S02]  /*1c820*/  SYNCS.PHASECHK.TRANS64.TRYWAIT P0, [R31+URZ+0x22880], R2 ;  /* 0x022880021f0075a7 */ /* 0x000024000800017f */
[----:B0-----:R-:W-:Y:S05]  /*1c830*/  @!P0 NANOSLEEP.SYNCS 0x989680 ;  /* 0x009896800000895d */ /* 0x001fea0003900000 */
[----:B------:R-:W0:Y:S02]  /*1c840*/  @!P0 SYNCS.PHASECHK.TRANS64 P0, [R31+URZ+0x22880], R2 ;  /* 0x022880021f0085a7 */ /* 0x000e24000800007f */
[----:B0-----:R-:W-:Y:S05]  /*1c850*/  @!P0 BRA `(.L_x_8163) ;  /* 0xfffffffc00f08947 */ /* 0x001fea000383ffff */
.L_x_8151:
[----:B------:R-:W-:Y:S05]  /*1c860*/  BSYNC B0 ;  /* 0x0000000000007941 */ /* 0x000fea0003800000 */
.L_x_8150:
[----:B------:R-:W-:Y:S05]  /*1c870*/  EXIT ;  /* 0x000000000000794d */ /* 0x000fea0003800000 */
.L_x_7980:
[----:B0-----:R-:W-:-:S04]  /*1c880*/  IMAD.U32 R3, RZ, RZ, UR43 ;  /* 0x0000002bff037e24 */ /* 0x001fc8000f8e00ff */
[----:B------:R0:W1:Y:S03]  /*1c890*/  SYNCS.PHASECHK.TRANS64.TRYWAIT P1, [R3+URZ+0x22800], R8 ;  /* 0x02280008030075a7 */ /* 0x000066000802017f */
[----:B-1----:R-:W-:Y:S05]  /*1c8a0*/  @!P1 NANOSLEEP.SYNCS 0x989680 ;  /* 0x009896800000995d */ /* 0x002fea0003900000 */
[----:B------:R-:W1:Y:S02]  /*1c8b0*/  @!P1 SYNCS.PHASECHK.TRANS64 P1, [R3+URZ+0x22800], R8 ;  /* 0x02280008030095a7 */ /* 0x000e64000802007f */
[----:B-1----:R-:W-:Y:S05]  /*1c8c0*/  @!P1 BRA `(.L_x_7980) ;  /* 0xfffffffc00ec9947 */ /* 0x002fea000383ffff */
[----:B------:R-:W-:Y:S05]  /*1c8d0*/  BRA `(.L_x_8164) ;  /* 0xfffffe5400007947 */ /* 0x000fea000383ffff */
.L_x_7984:
[----:B-1----:R1:W2:Y:S02]  /*1c8e0*/  SYNCS.PHASECHK.TRANS64.TRYWAIT P1, [R106+URZ+0x22830], R3 ;  /* 0x022830036a0075a7 */ /* 0x0022a4000802017f */
[----:B--2---:R-:W-:Y:S05]  /*1c8f0*/  @!P1 NANOSLEEP.SYNCS 0x989680 ;  /* 0x009896800000995d */ /* 0x004fea0003900000 */
[----:B------:R-:W2:Y:S02]  /*1c900*/  @!P1 SYNCS.PHASECHK.TRANS64 P1, [R106+URZ+0x22830], R3 ;  /* 0x022830036a0095a7 */ /* 0x000ea4000802007f */
[----:B--2---:R-:W-:Y:S05]  /*1c910*/  @!P1 BRA `(.L_x_7984) ;  /* 0xfffffffc00f09947 */ /* 0x004fea000383ffff */
[----:B------:R-:W-:Y:S05]  /*1c920*/  BRA `(.L_x_7983) ;  /* 0xfffffe54001c7947 */ /* 0x000fea000383ffff */
.L_x_8001:
[----:B-1----:R-:W-:-:S04]  /*1c930*/  IMAD.U32 R10, RZ, RZ, UR6 ;  /* 0x00000006ff0a7e24 */ /* 0x002fc8000f8e00ff */
[----:B------:R1:W2:Y:S03]  /*1c940*/  SYNCS.PHASECHK.TRANS64.TRYWAIT P1, [R10+URZ+0x22830], R9 ;  /* 0x022830090a0075a7 */ /* 0x0002a6000802017f */
[----:B--2---:R-:W-:Y:S05]  /*1c950*/  @!P1 NANOSLEEP.SYNCS 0x989680 ;  /* 0x009896800000995d */ /* 0x004fea0003900000 */
[----:B------:R-:W2:Y:S02]  /*1c960*/  @!P1 SYNCS.PHASECHK.TRANS64 P1, [R10+URZ+0x22830], R9 ;  /* 0x022830090a0095a7 */ /* 0x000ea4000802007f */
[----:B--2---:R-:W-:Y:S05]  /*1c970*/  @!P1 BRA `(.L_x_8001) ;  /* 0xfffffffc00ec9947 */ /* 0x004fea000383ffff */
[----:B------:R-:W-:Y:S05]  /*1c980*/  BRA `(.L_x_7998) ;  /* 0xfffffe9c00c07947 */ /* 0x000fea000383ffff */
.L_x_8005:
[----:B-1----:R-:W-:-:S04]  /*1c990*/  IMAD.U32 R10, RZ, RZ, UR6 ;  /* 0x00000006ff0a7e24 */ /* 0x002fc8000f8e00ff */
[----:B------:R1:W2:Y:S03]  /*1c9a0*/  SYNCS.PHASECHK.TRANS64.TRYWAIT P1, [R10+URZ+0x22850], R9 ;  /* 0x022850090a0075a7 */ /* 0x0002a6000802017f */
[----:B--2---:R-:W-:Y:S05]  /*1c9b0*/  @!P1 NANOSLEEP.SYNCS 0x989680 ;  /* 0x009896800000995d */ /* 0x004fea0003900000 */
[----:B------:R-:W2:Y:S02]  /*1c9c0*/  @!P1 SYNCS.PHASECHK.TRANS64 P1, [R10+URZ+0x22850], R9 ;  /* 0x022850090a0095a7 */ /* 0x000ea4000802007f */
[----:B--2---:R-:W-:Y:S05]  /*1c9d0*/  @!P1 BRA `(.L_x_8005) ;  /* 0xfffffffc00ec9947 */ /* 0x004fea000383ffff */
[----:B------:R-:W-:Y:S05]  /*1c9e0*/  BRA `(.L_x_8002) ;  /* 0xfffffea400dc7947 */ /* 0x000fea000383ffff */
.L_x_8024:
[----:B-1----:R-:W-:-:S04]  /*1c9f0*/  IMAD.U32 R10, RZ, RZ, UR6 ;  /* 0x00000006ff0a7e24 */ /* 0x002fc8000f8e00ff */
[----:B------:R1:W2:Y:S03]  /*1ca00*/  SYNCS.PHASECHK.TRANS64.TRYWAIT P1, [R10+URZ+0x22830], R9 ;  /* 0x022830090a0075a7 */ /* 0x0002a6000802017f */
[----:B--2---:R-:W-:Y:S05]  /*1ca10*/  @!P1 NANOSLEEP.SYNCS 0x989680 ;  /* 0x009896800000995d */ /* 0x004fea0003900000 */
[----:B------:R-:W2:Y:S02]  /*1ca20*/  @!P1 SYNCS.PHASECHK.TRANS64 P1, [R10+URZ+0x22830], R9 ;  /* 0x022830090a0095a7 */ /* 0x000ea4000802007f */
[----:B--2---:R-:W-:Y:S05]  /*1ca30*/  @!P1 BRA `(.L_x_8024) ;  /* 0xfffffffc00ec9947 */ /* 0x004fea000383ffff */
[----:B------:R-:W-:Y:S05]  /*1ca40*/  BRA `(.L_x_8021) ;  /* 0xfffffef0002c7947 */ /* 0x000fea000383ffff */
.L_x_8028:
[----:B-1----:R-:W-:-:S04]  /*1ca50*/  IMAD.U32 R10, RZ, RZ, UR6 ;  /* 0x00000006ff0a7e24 */ /* 0x002fc8000f8e00ff */
[----:B------:R1:W2:Y:S03]  /*1ca60*/  SYNCS.PHASECHK.TRANS64.TRYWAIT P1, [R10+URZ+0x22850], R9 ;  /* 0x022850090a0075a7 */ /* 0x0002a6000802017f */
[----:B--2---:R-:W-:Y:S05]  /*1ca70*/  @!P1 NANOSLEEP.SYNCS 0x989680 ;  /* 0x009896800000995d */ /* 0x004fea0003900000 */
[----:B------:R-:W2:Y:S02]  /*1ca80*/  @!P1 SYNCS.PHASECHK.TRANS64 P1, [R10+URZ+0x22850], R9 ;  /* 0x022850090a0095a7 */ /* 0x000ea4000802007f */
[----:B--2---:R-:W-:Y:S05]  /*1ca90*/  @!P1 BRA `(.L_x_8028) ;  /* 0xfffffffc00ec9947 */ /* 0x004fea000383ffff */
[----:B------:R-:W-:Y:S05]  /*1caa0*/  BRA `(.L_x_8025) ;  /* 0xfffffef800487947 */ /* 0x000fea000383ffff */
.L_x_8036:
[----:B-1----:R-:W-:-:S04]  /*1cab0*/  IMAD.U32 R10, RZ, RZ, UR6 ;  /* 0x00000006ff0a7e24 */ /* 0x002fc8000f8e00ff */
[----:B------:R1:W2:Y:S03]  /*1cac0*/  SYNCS.PHASECHK.TRANS64.TRYWAIT P1, [R10+URZ+0x22830], R9 ;  /* 0x022830090a0075a7 */ /* 0x0002a6000802017f */
[----:B--2---:R-:W-:Y:S05]  /*1cad0*/  @!P1 NANOSLEEP.SYNCS 0x989680 ;  /* 0x009896800000995d */ /* 0x004fea0003900000 */
[----:B------:R-:W2:Y:S02]  /*1cae0*/  @!P1 SYNCS.PHASECHK.TRANS64 P1, [R10+URZ+0x22830], R9 ;  /* 0x022830090a0095a7 */ /* 0x000ea4000802007f */
[----:B--2---:R-:W-:Y:S05]  /*1caf0*/  @!P1 BRA `(.L_x_8036) ;  /* 0xfffffffc00ec9947 */ /* 0x004fea000383ffff */
[----:B------:R-:W-:Y:S05]  /*1cb00*/  BRA `(.L_x_8033) ;  /* 0xffffff2000e07947 */ /* 0x000fea000383ffff */
.L_x_8040:
[----:B-1----:R-:W-:-:S04]  /*1cb10*/  IMAD.U32 R10, RZ, RZ, UR6 ;  /* 0x00000006ff0a7e24 */ /* 0x002fc8000f8e00ff */
[----:B------:R1:W2:Y:S03]  /*1cb20*/  SYNCS.PHASECHK.TRANS64.TRYWAIT P1, [R10+URZ+0x22850], R9 ;  /* 0x022850090a0075a7 */ /* 0x0002a6000802017f */
[----:B--2---:R-:W-:Y:S05]  /*1cb30*/  @!P1 NANOSLEEP.SYNCS 0x989680 ;  /* 0x009896800000995d */ /* 0x004fea0003900000 */
[----:B------:R-:W2:Y:S02]  /*1cb40*/  @!P1 SYNCS.PHASECHK.TRANS64 P1, [R10+URZ+0x22850], R9 ;  /* 0x022850090a0095a7 */ /* 0x000ea4000802007f */
[----:B--2---:R-:W-:Y:S05]  /*1cb50*/  @!P1 BRA `(.L_x_8040) ;  /* 0xfffffffc00ec9947 */ /* 0x004fea000383ffff */
[----:B------:R-:W-:Y:S05]  /*1cb60*/  BRA `(.L_x_8037) ;  /* 0xffffff2800f07947 */ /* 0x000fea000383ffff */
.L_x_8055:
[----:B-1----:R-:W-:-:S04]  /*1cb70*/  IMAD.U32 R5, RZ, RZ, UR9 ;  /* 0x00000009ff057e24 */ /* 0x002fc8000f8e00ff */
[----:B------:R1:W2:Y:S03]  /*1cb80*/  SYNCS.PHASECHK.TRANS64.TRYWAIT P1, [R5+URZ+0x22850], R0 ;  /* 0x02285000050075a7 */ /* 0x0002a6000802017f */
[----:B--2---:R-:W-:Y:S05]  /*1cb90*/  @!P1 NANOSLEEP.SYNCS 0x989680 ;  /* 0x009896800000995d */ /* 0x004fea0003900000 */
[----:B------:R-:W2:Y:S02]  /*1cba0*/  @!P1 SYNCS.PHASECHK.TRANS64 P1, [R5+URZ+0x22850], R0 ;  /* 0x02285000050095a7 */ /* 0x000ea4000802007f */
[----:B--2---:R-:W-:Y:S05]  /*1cbb0*/  @!P1 BRA `(.L_x_8055) ;  /* 0xfffffffc00ec9947 */ /* 0x004fea000383ffff */
[----:B------:R-:W-:Y:S05]  /*1cbc0*/  BRA `(.L_x_8054) ;  /* 0xffffff7000687947 */ /* 0x000fea000383ffff */
.L_x_8095:
[----:B------:R-:W1:Y:S01]  /*1cbd0*/  S2R R20, SR_TID.X ;  /* 0x0000000000147919 */ /* 0x000e620000002100 */
[----:B------:R-:W-:Y:S02]  /*1cbe0*/  IMAD.MOV.U32 R12, RZ, RZ, RZ ;  /* 0x000000ffff0c7224 */ /* 0x000fe400078e00ff */
[----:B------:R-:W-:Y:S02]  /*1cbf0*/  IMAD.MOV.U32 R11, RZ, RZ, 0x1f ;  /* 0x0000001fff0b7424 */ /* 0x000fe400078e00ff */
[----:B------:R-:W-:Y:S01]  /*1cc00*/  IMAD.MOV.U32 R15, RZ, RZ, -0x1 ;  /* 0xffffffffff0f7424 */ /* 0x000fe200078e00ff */
[----:B-1----:R-:W-:-:S04]  /*1cc10*/  SHF.R.U32.HI R20, RZ, 0x5, R20 ;  /* 0x00000005ff147819 */ /* 0x002fc80000011614 */
[----:B------:R-:W-:-:S05]  /*1cc20*/  LOP3.LUT R20, R20, 0x3, RZ, 0xc0, !PT ;  /* 0x0000000314147812 */ /* 0x000fca00078ec0ff */
[----:B------:R-:W-:-:S07]  /*1cc30*/  IMAD.MOV.U32 R13, RZ, RZ, R20 ;  /* 0x000000ffff0d7224 */ /* 0x000fce00078e0014 */
[----:B0----5:R-:W-:Y:S05]  /*1cc40*/  WARPSYNC.COLLECTIVE R15, `(.L_x_8165) ;  /* 0x000000000f087348 */ /* 0x021fea0003c00000 */
[----:B------:R1:W2:Y:S02]  /*1cc50*/  SHFL.IDX P6, R14, R13, R12, R11 ;  /* 0x0000000c0d0e7389 */ /* 0x0002a400000c000b */
[----:B012--5:R-:W-:Y:S01]  /*1cc60*/  ENDCOLLECTIVE ;  /* 0x000000000000791b */ /* 0x027fe20003800000 */
.L_x_8165:
[----:B------:R-:W-:Y:S05]  /*1cc70*/  BRA `(.L_x_8166) ;  /* 0xffffffb000f07947 */ /* 0x000fea000383ffff */
.L_x_8098:
[----:B0-----:R0:W1:Y:S02]  /*1cc80*/  SYNCS.PHASECHK.TRANS64.TRYWAIT P0, [R0+URZ+0x22880], R27 ;  /* 0x0228801b000075a7 */ /* 0x001064000800017f */
[----:B-1----:R-:W-:Y:S05]  /*1cc90*/  @!P0 NANOSLEEP.SYNCS 0x989680 ;  /* 0x009896800000895d */ /* 0x002fea0003900000 */
[----:B------:R-:W1:Y:S02]  /*1cca0*/  @!P0 SYNCS.PHASECHK.TRANS64 P0, [R0+URZ+0x22880], R27 ;  /* 0x0228801b000085a7 */ /* 0x000e64000800007f */
[----:B-1----:R-:W-:Y:S05]  /*1ccb0*/  @!P0 BRA `(.L_x_8098) ;  /* 0xfffffffc00f08947 */ /* 0x002fea000383ffff */
[----:B------:R-:W-:Y:S05]  /*1ccc0*/  BRA `(.L_x_8167) ;  /* 0xffffffb800147947 */ /* 0x000fea000383ffff */
.L_x_8099:
        /* <DEDUP_REMOVED lines=8> */
.L_x_8169:
[----:B------:R-:W-:Y:S05]  /*1cd50*/  BSYNC B0 ;  /* 0x0000000000007941 */ /* 0x000fea0003800000 */
.L_x_8168:
[----:B------:R-:W-:Y:S01]  /*1cd60*/  IMAD.MOV.U32 R13, RZ, RZ, R9 ;  /* 0x000000ffff0d7224 */ /* 0x000fe200078e0009 */
[C---:B------:R-:W-:Y:S01]  /*1cd70*/  LOP3.LUT P1, RZ, R16.reuse, 0x200, RZ, 0xc0, !PT ;  /* 0x0000020010ff7812 */ /* 0x040fe2000782c0ff */
        /* <DEDUP_REMOVED lines=12> */
.L_x_8170:
[----:B------:R-:W-:Y:S02]  /*1ce40*/  IMAD.MOV.U32 R13, RZ, RZ, R10 ;  /* 0x000000ffff0d7224 */ /* 0x000fe400078e000a */
[----:B------:R-:W-:Y:S02]  /*1ce50*/  IMAD.MOV.U32 R12, RZ, RZ, 0x1 ;  /* 0x00000001ff0c7424 */ /* 0x000fe400078e00ff */
[----:B------:R-:W-:-:S07]  /*1ce60*/  IMAD.MOV.U32 R2, RZ, RZ, R14 ;  /* 0x000000ffff027224 */ /* 0x000fce00078e000e */
[----:B------:R-:W-:Y:S05]  /*1ce70*/  WARPSYNC.COLLECTIVE R15, `(.L_x_8171) ;  /* 0x000000000f087348 */ /* 0x000fea0003c00000 */
[----:B------:R0:W1:Y:S02]  /*1ce80*/  SHFL.IDX P6, R14, R13, R12, R11 ;  /* 0x0000000c0d0e7389 */ /* 0x00006400000c000b */
[----:B01----:R-:W-:Y:S01]  /*1ce90*/  ENDCOLLECTIVE ;  /* 0x000000000000791b */ /* 0x003fe20003800000 */
.L_x_8171:
[----:B------:R-:W-:-:S05]  /*1cea0*/  IADD3 R2, P0, R34, R2, RZ ;  /* 0x0000000222027210 */ /* 0x000fca0007f1e0ff */
[----:B------:R-:W-:Y:S01]  /*1ceb0*/  IMAD.X R3, RZ, RZ, R3, P0 ;  /* 0x000000ffff037224 */ /* 0x000fe200000e0603 */
[----:B------:R-:W-:Y:S01]  /*1cec0*/  ISETP.LT.OR P0, PT, R19, 0x1, P1 ;  /* 0x000000011300780c */ /* 0x000fe20000f01670 */
[----:B------:R-:W-:-:S12]  /*1ced0*/  IMAD.MOV.U32 R13, RZ, RZ, R9 ;  /* 0x000000ffff0d7224 */ /* 0x000fd800078e0009 */
        /* <DEDUP_REMOVED lines=8> */
.L_x_8172:
[----:B------:R-:W-:Y:S02]  /*1cf60*/  IMAD.MOV.U32 R13, RZ, RZ, R10 ;  /* 0x000000ffff0d7224 */ /* 0x000fe400078e000a */
[----:B------:R-:W-:Y:S02]  /*1cf70*/  IMAD.MOV.U32 R12, RZ, RZ, 0x2 ;  /* 0x00000002ff0c7424 */ /* 0x000fe400078e00ff */
[----:B------:R-:W-:-:S07]  /*1cf80*/  IMAD.MOV.U32 R2, RZ, RZ, R14 ;  /* 0x000000ffff027224 */ /* 0x000fce00078e000e */
[----:B------:R-:W-:Y:S05]  /*1cf90*/  WARPSYNC.COLLECTIVE R15, `(.L_x_8173) ;  /* 0x000000000f087348 */ /* 0x000fea0003c00000 */
[----:B------:R0:W1:Y:S02]  /*1cfa0*/  SHFL.IDX P6, R14, R13, R12, R11 ;  /* 0x0000000c0d0e7389 */ /* 0x00006400000c000b */
[----:B01----:R-:W-:Y:S01]  /*1cfb0*/  ENDCOLLECTIVE ;  /* 0x000000000000791b */ /* 0x003fe20003800000 */
.L_x_8173:
        /* <DEDUP_REMOVED lines=12> */
.L_x_8174:
[----:B------:R-:W-:Y:S02]  /*1d080*/  IMAD.MOV.U32 R13, RZ, RZ, R10 ;  /* 0x000000ffff0d7224 */ /* 0x000fe400078e000a */
[----:B------:R-:W-:Y:S02]  /*1d090*/  IMAD.MOV.U32 R12, RZ, RZ, 0x3 ;  /* 0x00000003ff0c7424 */ /* 0x000fe400078e00ff */
[----:B------:R-:W-:-:S07]  /*1d0a0*/  IMAD.MOV.U32 R2, RZ, RZ, R14 ;  /* 0x000000ffff027224 */ /* 0x000fce00078e000e */
[----:B------:R-:W-:Y:S05]  /*1d0b0*/  WARPSYNC.COLLECTIVE R15, `(.L_x_8175) ;  /* 0x000000000f087348 */ /* 0x000fea0003c00000 */
[----:B------:R0:W1:Y:S02]  /*1d0c0*/  SHFL.IDX P6, R14, R13, R12, R11 ;  /* 0x0000000c0d0e7389 */ /* 0x00006400000c000b */
[----:B01----:R-:W-:Y:S01]  /*1d0d0*/  ENDCOLLECTIVE ;  /* 0x000000000000791b */ /* 0x003fe20003800000 */
.L_x_8175:
        /* <DEDUP_REMOVED lines=12> */
.L_x_8176:
[----:B------:R-:W-:Y:S02]  /*1d1a0*/  IMAD.MOV.U32 R13, RZ, RZ, R10 ;  /* 0x000000ffff0d7224 */ /* 0x000fe400078e000a */
[----:B------:R-:W-:Y:S02]  /*1d1b0*/  IMAD.MOV.U32 R12, RZ, RZ, 0x4 ;  /* 0x00000004ff0c7424 */ /* 0x000fe400078e00ff */
[----:B------:R-:W-:-:S07]  /*1d1c0*/  IMAD.MOV.U32 R2, RZ, RZ, R14 ;  /* 0x000000ffff027224 */ /* 0x000fce00078e000e */
[----:B------:R-:W-:Y:S05]  /*1d1d0*/  WARPSYNC.COLLECTIVE R15, `(.L_x_8177) ;  /* 0x000000000f087348 */ /* 0x000fea0003c00000 */
[----:B------:R0:W1:Y:S02]  /*1d1e0*/  SHFL.IDX P6, R14, R13, R12, R11 ;  /* 0x0000000c0d0e7389 */ /* 0x00006400000c000b */
[----:B01----:R-:W-:Y:S01]  /*1d1f0*/  ENDCOLLECTIVE ;  /* 0x000000000000791b */ /* 0x003fe20003800000 */
.L_x_8177:
        /* <DEDUP_REMOVED lines=12> */
.L_x_8178:
[----:B------:R-:W-:Y:S02]  /*1d2c0*/  IMAD.MOV.U32 R13, RZ, RZ, R10 ;  /* 0x000000ffff0d7224 */ /* 0x000fe400078e000a */
[----:B------:R-:W-:Y:S02]  /*1d2d0*/  IMAD.MOV.U32 R12, RZ, RZ, 0x5 ;  /* 0x00000005ff0c7424 */ /* 0x000fe400078e00ff */
[----:B------:R-:W-:-:S07]  /*1d2e0*/  IMAD.MOV.U32 R2, RZ, RZ, R14 ;  /* 0x000000ffff027224 */ /* 0x000fce00078e000e */
[----:B------:R-:W-:Y:S05]  /*1d2f0*/  WARPSYNC.COLLECTIVE R15, `(.L_x_8179) ;  /* 0x000000000f087348 */ /* 0x000fea0003c00000 */
[----:B------:R0:W1:Y:S02]  /*1d300*/  SHFL.IDX P6, R14, R13, R12, R11 ;  /* 0x0000000c0d0e7389 */ /* 0x00006400000c000b */
[----:B01----:R-:W-:Y:S01]  /*1d310*/  ENDCOLLECTIVE ;  /* 0x000000000000791b */ /* 0x003fe20003800000 */
.L_x_8179:
        /* <DEDUP_REMOVED lines=12> */
.L_x_8180:
[----:B------:R-:W-:Y:S02]  /*1d3e0*/  IMAD.MOV.U32 R13, RZ, RZ, R10 ;  /* 0x000000ffff0d7224 */ /* 0x000fe400078e000a */
[----:B------:R-:W-:Y:S02]  /*1d3f0*/  IMAD.MOV.U32 R12, RZ, RZ, 0x6 ;  /* 0x00000006ff0c7424 */ /* 0x000fe400078e00ff */
[----:B------:R-:W-:-:S07]  /*1d400*/  IMAD.MOV.U32 R2, RZ, RZ, R14 ;  /* 0x000000ffff027224 */ /* 0x000fce00078e000e */
[----:B------:R-:W-:Y:S05]  /*1d410*/  WARPSYNC.COLLECTIVE R15, `(.L_x_8181) ;  /* 0x000000000f087348 */ /* 0x000fea0003c00000 */
[----:B------:R0:W1:Y:S02]  /*1d420*/  SHFL.IDX P6, R14, R13, R12, R11 ;  /* 0x0000000c0d0e7389 */ /* 0x00006400000c000b */
[----:B01----:R-:W-:Y:S01]  /*1d430*/  ENDCOLLECTIVE ;  /* 0x000000000000791b */ /* 0x003fe20003800000 */
.L_x_8181:
        /* <DEDUP_REMOVED lines=12> */
.L_x_8182:
[----:B------:R-:W-:Y:S02]  /*1d500*/  IMAD.MOV.U32 R13, RZ, RZ, R10 ;  /* 0x000000ffff0d7224 */ /* 0x000fe400078e000a */
[----:B------:R-:W-:Y:S02]  /*1d510*/  IMAD.MOV.U32 R12, RZ, RZ, 0x7 ;  /* 0x00000007ff0c7424 */ /* 0x000fe400078e00ff */
[----:B------:R-:W-:-:S07]  /*1d520*/  IMAD.MOV.U32 R2, RZ, RZ, R14 ;  /* 0x000000ffff027224 */ /* 0x000fce00078e000e */
[----:B------:R-:W-:Y:S05]  /*1d530*/  WARPSYNC.COLLECTIVE R15, `(.L_x_8183) ;  /* 0x000000000f087348 */ /* 0x000fea0003c00000 */
[----:B------:R0:W1:Y:S02]  /*1d540*/  SHFL.IDX P6, R14, R13, R12, R11 ;  /* 0x0000000c0d0e7389 */ /* 0x00006400000c000b */
[----:B01----:R-:W-:Y:S01]  /*1d550*/  ENDCOLLECTIVE ;  /* 0x000000000000791b */ /* 0x003fe20003800000 */
.L_x_8183:
        /* <DEDUP_REMOVED lines=12> */
.L_x_8184:
[----:B------:R-:W-:Y:S02]  /*1d620*/  IMAD.MOV.U32 R13, RZ, RZ, R21 ;  /* 0x000000ffff0d7224 */ /* 0x000fe400078e0015 */
[----:B------:R-:W-:Y:S02]  /*1d630*/  IMAD.MOV.U32 R12, RZ, RZ, RZ ;  /* 0x000000ffff0c7224 */ /* 0x000fe400078e00ff */
[----:B------:R-:W-:-:S07]  /*1d640*/  IMAD.MOV.U32 R2, RZ, RZ, R14 ;  /* 0x000000ffff027224 */ /* 0x000fce00078e000e */
[----:B------:R-:W-:Y:S05]  /*1d650*/  WARPSYNC.COLLECTIVE R15, `(.L_x_8185) ;  /* 0x000000000f087348 */ /* 0x000fea0003c00000 */
[----:B------:R0:W1:Y:S02]  /*1d660*/  SHFL.IDX P6, R14, R13, R12, R11 ;  /* 0x0000000c0d0e7389 */ /* 0x00006400000c000b */
[----:B01----:R-:W-:Y:S01]  /*1d670*/  ENDCOLLECTIVE ;  /* 0x000000000000791b */ /* 0x003fe20003800000 */
.L_x_8185:
        /* <DEDUP_REMOVED lines=12> */
.L_x_8186:
[----:B------:R-:W-:Y:S02]  /*1d740*/  IMAD.MOV.U32 R13, RZ, RZ, R21 ;  /* 0x000000ffff0d7224 */ /* 0x000fe400078e0015 */
[----:B------:R-:W-:Y:S02]  /*1d750*/  IMAD.MOV.U32 R12, RZ, RZ, 0x1 ;  /* 0x00000001ff0c7424 */ /* 0x000fe400078e00ff */
[----:B------:R-:W-:-:S07]  /*1d760*/  IMAD.MOV.U32 R2, RZ, RZ, R14 ;  /* 0x000000ffff027224 */ /* 0x000fce00078e000e */
[----:B------:R-:W-:Y:S05]  /*1d770*/  WARPSYNC.COLLECTIVE R15, `(.L_x_8187) ;  /* 0x000000000f087348 */ /* 0x000fea0003c00000 */
[----:B------:R0:W1:Y:S02]  /*1d780*/  SHFL.IDX P6, R14, R13, R12, R11 ;  /* 0x0000000c0d0e7389 */ /* 0x00006400000c000b */
[----:B01----:R-:W-:Y:S01]  /*1d790*/  ENDCOLLECTIVE ;  /* 0x000000000000791b */ /* 0x003fe20003800000 */
.L_x_8187:
        /* <DEDUP_REMOVED lines=9> */
[----:B------:R-:W-:Y:S01]  /*1d830*/  ISETP.GE.AND P0, PT, R19, 0x21, PT ;  /* 0x000000211300780c */ /* 0x000fe20003f06270 */
[----:B------:R-:W-:Y:S01]  /*1d840*/  IMAD.MOV.U32 R21, RZ, RZ, R14 ;  /* 0x000000ffff157224 */ /* 0x000fe200078e000e */
[----:B------:R-:W-:-:S11]  /*1d850*/  @P1 LOP3.LUT R16, R16, 0x20, RZ, 0xfc, !PT ;  /* 0x0000002010101812 */ /* 0x000fd600078efcff */
[----:B0-----:R-:W-:Y:S05]  /*1d860*/  WARPSYNC.COLLECTIVE R15, `(.L_x_8188) ;  /* 0x000000000f087348 */ /* 0x001fea0003c00000 */
[----:B------:R1:W2:Y:S02]  /*1d870*/  SHFL.IDX P6, R14, R13, R12, R11 ;  /* 0x0000000c0d0e7389 */ /* 0x0002a400000c000b */
[----:B012---:R-:W-:Y:S01]  /*1d880*/  ENDCOLLECTIVE ;  /* 0x000000000000791b */ /* 0x007fe20003800000 */
.L_x_8188:
[----:B------:R-:W-:Y:S02]  /*1d890*/  ISETP.GE.AND P1, PT, R19, 0x51, PT ;  /* 0x000000511300780c */ /* 0x000fe40003f26270 */
[----:B------:R-:W-:-:S04]  /*1d8a0*/  LOP3.LUT R16, R16, 0xffffffef, RZ, 0xc0, !PT ;  /* 0xffffffef10107812 */ /* 0x000fc800078ec0ff */
        /* <DEDUP_REMOVED lines=9> */
[----:B------:R-:W-:-:S11]  /*1d940*/  LOP3.LUT R16, R16, 0xfffffbff, RZ, 0xc0, !PT ;  /* 0xfffffbff10107812 */ /* 0x000fd600078ec0ff */
[----:B------:R-:W-:Y:S01]  /*1d950*/  @P0 LOP3.LUT R16, R16, 0x400, RZ, 0xfc, !PT ;  /* 0x0000040010100812 */ /* 0x000fe200078efcff */
[----:B------:R-:W-:Y:S06]  /*1d960*/  BRA `(.L_x_8189) ;  /* 0xffffffb000d87947 */ /* 0x000fec000383ffff */
.L_x_8104:
[----:B--2---:R2:W3:Y:S02]  /*1d970*/  SYNCS.PHASECHK.TRANS64.TRYWAIT P0, [R0+URZ+0x22840], R27 ;  /* 0x0228401b000075a7 */ /* 0x0044e4000800017f */
[----:B---3--:R-:W-:Y:S05]  /*1d980*/  @!P0 NANOSLEEP.SYNCS 0x989680 ;  /* 0x009896800000895d */ /* 0x008fea0003900000 */
[----:B------:R-:W3:Y:S02]  /*1d990*/  @!P0 SYNCS.PHASECHK.TRANS64 P0, [R0+URZ+0x22840], R27 ;  /* 0x0228401b000085a7 */ /* 0x000ee4000800007f */
[----:B---3--:R-:W-:Y:S05]  /*1d9a0*/  @!P0 BRA `(.L_x_8104) ;  /* 0xfffffffc00f08947 */ /* 0x008fea000383ffff */
[----:B------:R-:W-:Y:S05]  /*1d9b0*/  BRA `(.L_x_8190) ;  /* 0xffffffb400307947 */ /* 0x000fea000383ffff */
.L_x_8105:
        /* <DEDUP_REMOVED lines=8> */
.L_x_8192:
[----:B------:R-:W-:Y:S05]  /*1da40*/  BSYNC B0 ;  /* 0x0000000000007941 */ /* 0x000fea0003800000 */
.L_x_8191:
        /* <DEDUP_REMOVED lines=8> */
.L_x_8193:
[----:B------:R-:W-:Y:S02]  /*1dad0*/  IMAD.MOV.U32 R13, RZ, RZ, R7 ;  /* 0x000000ffff0d7224 */ /* 0x000fe400078e0007 */
[----:B------:R-:W-:Y:S01]  /*1dae0*/  IMAD.MOV.U32 R12, RZ, RZ, 0x1 ;  /* 0x00000001ff0c7424 */ /* 0x000fe200078e00ff */
[----:B------:R-:W-:-:S13]  /*1daf0*/  LOP3.LUT P6, RZ, R16, 0x80, RZ, 0xc0, !PT ;  /* 0x0000008010ff7812 */ /* 0x000fda00078cc0ff */
        /* <DEDUP_REMOVED lines=10> */
.L_x_8194:
[----:B------:R-:W-:Y:S02]  /*1dba0*/  IMAD.MOV.U32 R13, RZ, RZ, R8 ;  /* 0x000000ffff0d7224 */ /* 0x000fe400078e0008 */
[----:B------:R-:W-:-:S07]  /*1dbb0*/  IMAD.MOV.U32 R2, RZ, RZ, R14 ;  /* 0x000000ffff027224 */ /* 0x000fce00078e000e */
[----:B------:R-:W-:Y:S05]  /*1dbc0*/  WARPSYNC.COLLECTIVE R15, `(.L_x_8195) ;  /* 0x000000000f087348 */ /* 0x000fea0003c00000 */
[----:B------:R0:W1:Y:S02]  /*1dbd0*/  SHFL.IDX P6, R14, R13, R12, R11 ;  /* 0x0000000c0d0e7389 */ /* 0x00006400000c000b */
[----:B01----:R-:W-:Y:S01]  /*1dbe0*/  ENDCOLLECTIVE ;  /* 0x000000000000791b */ /* 0x003fe20003800000 */
.L_x_8195:
        /* <DEDUP_REMOVED lines=13> */
.L_x_8196:
[----:B------:R-:W-:Y:S02]  /*1dcc0*/  IMAD.MOV.U32 R13, RZ, RZ, R8 ;  /* 0x000000ffff0d7224 */ /* 0x000fe400078e0008 */
[----:B------:R-:W-:-:S07]  /*1dcd0*/  IMAD.MOV.U32 R2, RZ, RZ, R14 ;  /* 0x000000ffff027224 */ /* 0x000fce00078e000e */
[----:B------:R-:W-:Y:S05]  /*1dce0*/  WARPSYNC.COLLECTIVE R15, `(.L_x_8197) ;  /* 0x000000000f087348 */ /* 0x000fea0003c00000 */
[----:B------:R0:W1:Y:S02]  /*1dcf0*/  SHFL.IDX P6, R14, R13, R12, R11 ;  /* 0x0000000c0d0e7389 */ /* 0x00006400000c000b */
[----:B01----:R-:W-:Y:S01]  /*1dd00*/  ENDCOLLECTIVE ;  /* 0x000000000000791b */ /* 0x003fe20003800000 */
.L_x_8197:
        /* <DEDUP_REMOVED lines=14> */
.L_x_8198:
[----:B------:R-:W-:Y:S02]  /*1ddf0*/  IMAD.MOV.U32 R13, RZ, RZ, R8 ;  /* 0x000000ffff0d7224 */ /* 0x000fe400078e0008 */
[----:B------:R-:W-:-:S07]  /*1de00*/  IMAD.MOV.U32 R2, RZ, RZ, R14 ;  /* 0x000000ffff027224 */ /* 0x000fce00078e000e */
[----:B------:R-:W-:Y:S05]  /*1de10*/  WARPSYNC.COLLECTIVE R15, `(.L_x_8199) ;  /* 0x000000000f087348 */ /* 0x000fea0003c00000 */
[----:B------:R0:W1:Y:S02]  /*1de20*/  SHFL.IDX P6, R14, R13, R12, R11 ;  /* 0x0000000c0d0e7389 */ /* 0x00006400000c000b */
[----:B01----:R-:W-:Y:S01]  /*1de30*/  ENDCOLLECTIVE ;  /* 0x000000000000791b */ /* 0x003fe20003800000 */
.L_x_8199:
        /* <DEDUP_REMOVED lines=8> */
.L_x_8200:
        /* <DEDUP_REMOVED lines=11> */
.L_x_8201:
        /* <DEDUP_REMOVED lines=8> */
.L_x_8202:
        /* <DEDUP_REMOVED lines=11> */
.L_x_8203:
        /* <DEDUP_REMOVED lines=8> */
.L_x_8204:
        /* <DEDUP_REMOVED lines=10> */
.L_x_8205:
        /* <DEDUP_REMOVED lines=8> */
.L_x_8206:
        /* <DEDUP_REMOVED lines=10> */
.L_x_8207:
[----:B------:R-:W-:Y:S02]  /*1e2e0*/  IMAD.MOV.U32 R13, RZ, RZ, R5 ;  /* 0x000000ffff0d7224 */ /* 0x000fe400078e0005 */
[----:B------:R-:W-:Y:S01]  /*1e2f0*/  IMAD.MOV.U32 R12, RZ, RZ, RZ ;  /* 0x000000ffff0c7224 */ /* 0x000fe200078e00ff */
[----:B------:R-:W-:-:S05]  /*1e300*/  @P3 IADD3 R14, P0, R34, R14, RZ ;  /* 0x0000000e220e3210 */ /* 0x000fca0007f1e0ff */
[----:B------:R-:W-:-:S08]  /*1e310*/  @P3 IMAD.MOV.U32 R2, RZ, RZ, R14 ;  /* 0x000000ffff023224 */ /* 0x000fd000078e000e */
[----:B------:R-:W-:Y:S05]  /*1e320*/  WARPSYNC.COLLECTIVE R15, `(.L_x_8208) ;  /* 0x000000000f087348 */ /* 0x000fea0003c00000 */
[----:B------:R0:W1:Y:S02]  /*1e330*/  SHFL.IDX P6, R14, R13, R12, R11 ;  /* 0x0000000c0d0e7389 */ /* 0x00006400000c000b */
[----:B01----:R-:W-:Y:S01]  /*1e340*/  ENDCOLLECTIVE ;  /* 0x000000000000791b */ /* 0x003fe20003800000 */
.L_x_8208:
[----:B------:R-:W-:-:S04]  /*1e350*/  @P3 IMAD.X R9, RZ, RZ, R9, P0 ;  /* 0x000000ffff093224 */ /* 0x000fc800000e0609 */
        /* <DEDUP_REMOVED lines=10> */
.L_x_8209:
[----:B------:R-:W-:Y:S02]  /*1e400*/  IMAD.MOV.U32 R13, RZ, RZ, R5 ;  /* 0x000000ffff0d7224 */ /* 0x000fe400078e0005 */
[----:B------:R-:W-:Y:S01]  /*1e410*/  IMAD.MOV.U32 R12, RZ, RZ, 0x1 ;  /* 0x00000001ff0c7424 */ /* 0x000fe200078e00ff */
[----:B------:R-:W-:-:S05]  /*1e420*/  @P1 IADD3 R14, P0, R34, R14, RZ ;  /* 0x0000000e220e1210 */ /* 0x000fca0007f1e0ff */
[----:B------:R-:W-:-:S08]  /*1e430*/  @P1 IMAD.MOV.U32 R2, RZ, RZ, R14 ;  /* 0x000000ffff021224 */ /* 0x000fd000078e000e */
[----:B------:R-:W-:Y:S05]  /*1e440*/  WARPSYNC.COLLECTIVE R15, `(.L_x_8210) ;  /* 0x000000000f087348 */ /* 0x000fea0003c00000 */
[----:B------:R0:W1:Y:S02]  /*1e450*/  SHFL.IDX P6, R14, R13, R12, R11 ;  /* 0x0000000c0d0e7389 */ /* 0x00006400000c000b */
[----:B01----:R-:W-:Y:S01]  /*1e460*/  ENDCOLLECTIVE ;  /* 0x000000000000791b */ /* 0x003fe20003800000 */
.L_x_8210:
        /* <DEDUP_REMOVED lines=11> */
.L_x_8211:
[----:B------:R-:W-:Y:S05]  /*1e520*/  BRA `(.L_x_8212) ;  /* 0xffffffac00f47947 */ /* 0x000fea000383ffff */
.L_x_8110:
        /* <DEDUP_REMOVED lines=8> */
.L_x_8213:
[C---:B------:R-:W-:Y:S01]  /*1e5b0*/  VIADD R6, R4.reuse, 0x10 ;  /* 0x0000001004067836 */ /* 0x040fe20000000000 */
[----:B------:R-:W-:Y:S01]  /*1e5c0*/  ISETP.GE.AND P1, PT, R4, UR41, PT ;  /* 0x0000002904007c0c */ /* 0x000fe2000bf26270 */
[----:B------:R-:W-:Y:S02]  /*1e5d0*/  IMAD.MOV.U32 R13, RZ, RZ, R0 ;  /* 0x000000ffff0d7224 */ /* 0x000fe400078e0000 */
[----:B------:R-:W-:-:S10]  /*1e5e0*/  IMAD.MOV.U32 R2, RZ, RZ, R14 ;  /* 0x000000ffff027224 */ /* 0x000fd400078e000e */
[----:B------:R-:W-:Y:S05]  /*1e5f0*/  WARPSYNC.COLLECTIVE R15, `(.L_x_8214) ;  /* 0x000000000f087348 */ /* 0x000fea0003c00000 */
[----:B------:R0:W1:Y:S02]  /*1e600*/  SHFL.IDX P6, R14, R13, R12, R11 ;  /* 0x0000000c0d0e7389 */ /* 0x00006400000c000b */
[----:B01----:R-:W-:Y:S01]  /*1e610*/  ENDCOLLECTIVE ;  /* 0x000000000000791b */ /* 0x003fe20003800000 */
.L_x_8214:
        /* <DEDUP_REMOVED lines=8> */
.L_x_8215:
        /* <DEDUP_REMOVED lines=10> */
.L_x_8216:
[----:B------:R-:W-:Y:S02]  /*1e740*/  IMAD.MOV.U32 R13, RZ, RZ, R5 ;  /* 0x000000ffff0d7224 */ /* 0x000fe400078e0005 */
[----:B------:R-:W-:Y:S01]  /*1e750*/  IMAD.MOV.U32 R12, RZ, RZ, 0x2 ;  /* 0x00000002ff0c7424 */ /* 0x000fe200078e00ff */
[----:B------:R-:W-:-:S13]  /*1e760*/  @!P1 IADD3 R2, P0, R34, R14, RZ ;  /* 0x0000000e22029210 */ /* 0x000fda0007f1e0ff */
[----:B------:R-:W-:Y:S05]  /*1e770*/  WARPSYNC.COLLECTIVE R15, `(.L_x_8217) ;  /* 0x000000000f087348 */ /* 0x000fea0003c00000 */
[----:B------:R0:W1:Y:S02]  /*1e780*/  SHFL.IDX P6, R14, R13, R12, R11 ;  /* 0x0000000c0d0e7389 */ /* 0x00006400000c000b */
[----:B01----:R-:W-:Y:S01]  /*1e790*/  ENDCOLLECTIVE ;  /* 0x000000000000791b */ /* 0x003fe20003800000 */
.L_x_8217:
        /* <DEDUP_REMOVED lines=12> */
.L_x_8218:
[----:B------:R-:W-:Y:S02]  /*1e860*/  IMAD.MOV.U32 R13, RZ, RZ, R5 ;  /* 0x000000ffff0d7224 */ /* 0x000fe400078e0005 */
[----:B------:R-:W-:Y:S01]  /*1e870*/  IMAD.MOV.U32 R12, RZ, RZ, 0x3 ;  /* 0x00000003ff0c7424 */ /* 0x000fe200078e00ff */
[----:B------:R-:W-:-:S13]  /*1e880*/  @!P1 IADD3 R2, P0, R34, R14, RZ ;  /* 0x0000000e22029210 */ /* 0x000fda0007f1e0ff */
[----:B------:R-:W-:Y:S05]  /*1e890*/  WARPSYNC.COLLECTIVE R15, `(.L_x_8219) ;  /* 0x000000000f087348 */ /* 0x000fea0003c00000 */
[----:B------:R0:W1:Y:S02]  /*1e8a0*/  SHFL.IDX P6, R14, R13, R12, R11 ;  /* 0x0000000c0d0e7389 */ /* 0x00006400000c000b */
[----:B01----:R-:W-:Y:S01]  /*1e8b0*/  ENDCOLLECTIVE ;  /* 0x000000000000791b */ /* 0x003fe20003800000 */
.L_x_8219:
        /* <DEDUP_REMOVED lines=12> */
.L_x_8220:
[----:B------:R-:W-:Y:S02]  /*1e980*/  IMAD.MOV.U32 R13, RZ, RZ, R5 ;  /* 0x000000ffff0d7224 */ /* 0x000fe400078e0005 */
[----:B------:R-:W-:Y:S01]  /*1e990*/  IMAD.MOV.U32 R12, RZ, RZ, 0x4 ;  /* 0x00000004ff0c7424 */ /* 0x000fe200078e00ff */
[----:B------:R-:W-:-:S13]  /*1e9a0*/  @!P1 IADD3 R2, P0, R34, R14, RZ ;  /* 0x0000000e22029210 */ /* 0x000fda0007f1e0ff */
[----:B------:R-:W-:Y:S05]  /*1e9b0*/  WARPSYNC.COLLECTIVE R15, `(.L_x_8221) ;  /* 0x000000000f087348 */ /* 0x000fea0003c00000 */
[----:B------:R0:W1:Y:S02]  /*1e9c0*/  SHFL.IDX P6, R14, R13, R12, R11 ;  /* 0x0000000c0d0e7389 */ /* 0x00006400000c000b */
[----:B01----:R-:W-:Y:S01]  /*1e9d0*/  ENDCOLLECTIVE ;  /* 0x000000000000791b */ /* 0x003fe20003800000 */
.L_x_8221:
        /* <DEDUP_REMOVED lines=12> */
.L_x_8222:
[----:B------:R-:W-:Y:S02]  /*1eaa0*/  IMAD.MOV.U32 R13, RZ, RZ, R5 ;  /* 0x000000ffff0d7224 */ /* 0x000fe400078e0005 */
[----:B------:R-:W-:Y:S01]  /*1eab0*/  IMAD.MOV.U32 R12, RZ, RZ, 0x5 ;  /* 0x00000005ff0c7424 */ /* 0x000fe200078e00ff */
[----:B------:R-:W-:-:S13]  /*1eac0*/  @!P1 IADD3 R2, P0, R34, R14, RZ ;  /* 0x0000000e22029210 */ /* 0x000fda0007f1e0ff */
[----:B------:R-:W-:Y:S05]  /*1ead0*/  WARPSYNC.COLLECTIVE R15, `(.L_x_8223) ;  /* 0x000000000f087348 */ /* 0x000fea0003c00000 */
[----:B------:R0:W1:Y:S02]  /*1eae0*/  SHFL.IDX P6, R14, R13, R12, R11 ;  /* 0x0000000c0d0e7389 */ /* 0x00006400000c000b */
[----:B01----:R-:W-:Y:S01]  /*1eaf0*/  ENDCOLLECTIVE ;  /* 0x000000000000791b */ /* 0x003fe20003800000 */
.L_x_8223:
        /* <DEDUP_REMOVED lines=12> */
.L_x_8224:
[----:B------:R-:W-:Y:S02]  /*1ebc0*/  IMAD.MOV.U32 R13, RZ, RZ, R5 ;  /* 0x000000ffff0d7224 */ /* 0x000fe400078e0005 */
[----:B------:R-:W-:Y:S01]  /*1ebd0*/  IMAD.MOV.U32 R12, RZ, RZ, 0x6 ;  /* 0x00000006ff0c7424 */ /* 0x000fe200078e00ff */
[----:B------:R-:W-:-:S13]  /*1ebe0*/  @!P1 IADD3 R2, P0, R34, R14, RZ ;  /* 0x0000000e22029210 */ /* 0x000fda0007f1e0ff */
[----:B------:R-:W-:Y:S05]  /*1ebf0*/  WARPSYNC.COLLECTIVE R15, `(.L_x_8225) ;  /* 0x000000000f087348 */ /* 0x000fea0003c00000 */
[----:B------:R0:W1:Y:S02]  /*1ec00*/  SHFL.IDX P6, R14, R13, R12, R11 ;  /* 0x0000000c0d0e7389 */ /* 0x00006400000c000b */
[----:B01----:R-:W-:Y:S01]  /*1ec10*/  ENDCOLLECTIVE ;  /* 0x000000000000791b */ /* 0x003fe20003800000 */
.L_x_8225:
        /* <DEDUP_REMOVED lines=12> */
.L_x_8226:
[----:B------:R-:W-:Y:S02]  /*1ece0*/  IMAD.MOV.U32 R13, RZ, RZ, R5 ;  /* 0x000000ffff0d7224 */ /* 0x000fe400078e0005 */
[----:B------:R-:W-:Y:S01]  /*1ecf0*/  IMAD.MOV.U32 R12, RZ, RZ, 0x7 ;  /* 0x00000007ff0c7424 */ /* 0x000fe200078e00ff */
[----:B------:R-:W-:-:S13]  /*1ed00*/  @!P1 IADD3 R2, P0, R34, R14, RZ ;  /* 0x0000000e22029210 */ /* 0x000fda0007f1e0ff */
[----:B------:R-:W-:Y:S05]  /*1ed10*/  WARPSYNC.COLLECTIVE R15, `(.L_x_8227) ;  /* 0x000000000f087348 */ /* 0x000fea0003c00000 */
[----:B------:R0:W1:Y:S02]  /*1ed20*/  SHFL.IDX P6, R14, R13, R12, R11 ;  /* 0x0000000c0d0e7389 */ /* 0x00006400000c000b */
[----:B01----:R-:W-:Y:S01]  /*1ed30*/  ENDCOLLECTIVE ;  /* 0x000000000000791b */ /* 0x003fe20003800000 */
.L_x_8227:
        /* <DEDUP_REMOVED lines=10> */
.L_x_8228:
[----:B------:R-:W-:Y:S05]  /*1ede0*/  BRA `(.L_x_8229) ;  /* 0xffffffb000187947 */ /* 0x000fea000383ffff */
.L_x_8113:
[----:B0-----:R0:W1:Y:S02]  /*1edf0*/  SYNCS.PHASECHK.TRANS64.TRYWAIT P0, [R17+URZ+0x22820], R0 ;  /* 0x02282000110075a7 */ /* 0x001064000800017f */
[----:B-1----:R-:W-:Y:S05]  /*1ee00*/  @!P0 NANOSLEEP.SYNCS 0x989680 ;  /* 0x009896800000895d */ /* 0x002fea0003900000 */
[----:B------:R-:W1:Y:S02]  /*1ee10*/  @!P0 SYNCS.PHASECHK.TRANS64 P0, [R17+URZ+0x22820], R0 ;  /* 0x02282000110085a7 */ /* 0x000e64000800007f */
[----:B-1----:R-:W-:Y:S05]  /*1ee20*/  @!P0 BRA `(.L_x_8113) ;  /* 0xfffffffc00f08947 */ /* 0x002fea000383ffff */
[----:B------:R-:W-:Y:S05]  /*1ee30*/  BRA `(.L_x_8230) ;  /* 0xffffffb000747947 */ /* 0x000fea000383ffff */
.L_x_8117:
[----:B0-----:R0:W1:Y:S02]  /*1ee40*/  SYNCS.PHASECHK.TRANS64.TRYWAIT P0, [R0+URZ+0x22880], R29 ;  /* 0x0228801d000075a7 */ /* 0x001064000800017f */
[----:B-1----:R-:W-:Y:S05]  /*1ee50*/  @!P0 NANOSLEEP.SYNCS 0x989680 ;  /* 0x009896800000895d */ /* 0x002fea0003900000 */
[----:B------:R-:W1:Y:S02]  /*1ee60*/  @!P0 SYNCS.PHASECHK.TRANS64 P0, [R0+URZ+0x22880], R29 ;  /* 0x0228801d000085a7 */ /* 0x000e64000800007f */
[----:B-1----:R-:W-:Y:S05]  /*1ee70*/  @!P0 BRA `(.L_x_8117) ;  /* 0xfffffffc00f08947 */ /* 0x002fea000383ffff */
[----:B------:R-:W-:Y:S05]  /*1ee80*/  BRA `(.L_x_8231) ;  /* 0xffffffb400a87947 */ /* 0x000fea000383ffff */
.L_x_8118:
        /* <DEDUP_REMOVED lines=8> */
.L_x_8233:
[----:B------:R-:W-:Y:S05]  /*1ef10*/  BSYNC B0 ;  /* 0x0000000000007941 */ /* 0x000fea0003800000 */
.L_x_8232:
        /* <DEDUP_REMOVED lines=8> */
.L_x_8234:
        /* <DEDUP_REMOVED lines=8> */
.L_x_8235:
[----:B------:R-:W-:-:S05]  /*1f020*/  IMAD.IADD R6, R17, 0x1, R30 ;  /* 0x0000000111067824 */ /* 0x000fca00078e021e */
        /* <DEDUP_REMOVED lines=9> */
.L_x_8236:
[----:B------:R-:W-:Y:S02]  /*1f0c0*/  IMAD.MOV.U32 R13, RZ, RZ, R20 ;  /* 0x000000ffff0d7224 */ /* 0x000fe400078e0014 */
[----:B------:R-:W-:Y:S02]  /*1f0d0*/  IMAD.MOV.U32 R12, RZ, RZ, 0x2 ;  /* 0x00000002ff0c7424 */ /* 0x000fe400078e00ff */
[----:B------:R-:W-:-:S07]  /*1f0e0*/  IMAD.MOV.U32 R2, RZ, RZ, R14 ;  /* 0x000000ffff027224 */ /* 0x000fce00078e000e */
[----:B------:R-:W-:Y:S05]  /*1f0f0*/  WARPSYNC.COLLECTIVE R15, `(.L_x_8237) ;  /* 0x000000000f087348 */ /* 0x000fea0003c00000 */
[----:B------:R0:W1:Y:S02]  /*1f100*/  SHFL.IDX P6, R14, R13, R12, R11 ;  /* 0x0000000c0d0e7389 */ /* 0x00006400000c000b */
[----:B01----:R-:W-:Y:S01]  /*1f110*/  ENDCOLLECTIVE ;  /* 0x000000000000791b */ /* 0x003fe20003800000 */
.L_x_8237:
        /* <DEDUP_REMOVED lines=11> */
.L_x_8238:
[----:B------:R-:W-:Y:S02]  /*1f1d0*/  IMAD.MOV.U32 R13, RZ, RZ, R20 ;  /* 0x000000ffff0d7224 */ /* 0x000fe400078e0014 */
[----:B------:R-:W-:Y:S02]  /*1f1e0*/  IMAD.MOV.U32 R12, RZ, RZ, 0x3 ;  /* 0x00000003ff0c7424 */ /* 0x000fe400078e00ff */
[----:B------:R-:W-:-:S07]  /*1f1f0*/  IMAD.MOV.U32 R2, RZ, RZ, R14 ;  /* 0x000000ffff027224 */ /* 0x000fce00078e000e */
[----:B------:R-:W-:Y:S05]  /*1f200*/  WARPSYNC.COLLECTIVE R15, `(.L_x_8239) ;  /* 0x000000000f087348 */ /* 0x000fea0003c00000 */
[----:B------:R0:W1:Y:S02]  /*1f210*/  SHFL.IDX P6, R14, R13, R12, R11 ;  /* 0x0000000c0d0e7389 */ /* 0x00006400000c000b */
[----:B01----:R-:W-:Y:S01]  /*1f220*/  ENDCOLLECTIVE ;  /* 0x000000000000791b */ /* 0x003fe20003800000 */
.L_x_8239:
        /* <DEDUP_REMOVED lines=11> */
.L_x_8240:
[----:B------:R-:W-:Y:S02]  /*1f2e0*/  IMAD.MOV.U32 R13, RZ, RZ, R20 ;  /* 0x000000ffff0d7224 */ /* 0x000fe400078e0014 */
[----:B------:R-:W-:Y:S01]  /*1f2f0*/  IMAD.MOV.U32 R12, RZ, RZ, 0x4 ;  /* 0x00000004ff0c7424 */ /* 0x000fe200078e00ff */
[----:B------:R-:W-:-:S13]  /*1f300*/  IADD3 R2, P0, R34, R14, RZ ;  /* 0x0000000e22027210 */ /* 0x000fda0007f1e0ff */
[----:B------:R-:W-:Y:S05]  /*1f310*/  WARPSYNC.COLLECTIVE R15, `(.L_x_8241) ;  /* 0x000000000f087348 */ /* 0x000fea0003c00000 */
[----:B------:R0:W1:Y:S02]  /*1f320*/  SHFL.IDX P6, R14, R13, R12, R11 ;  /* 0x0000000c0d0e7389 */ /* 0x00006400000c000b */
[----:B01----:R-:W-:Y:S01]  /*1f330*/  ENDCOLLECTIVE ;  /* 0x000000000000791b */ /* 0x003fe20003800000 */
.L_x_8241:
        /* <DEDUP_REMOVED lines=10> */
.L_x_8242:
[----:B------:R-:W-:Y:S02]  /*1f3e0*/  IMAD.MOV.U32 R13, RZ, RZ, R20 ;  /* 0x000000ffff0d7224 */ /* 0x000fe400078e0014 */
[----:B------:R-:W-:Y:S02]  /*1f3f0*/  IMAD.MOV.U32 R12, RZ, RZ, 0x5 ;  /* 0x00000005ff0c7424 */ /* 0x000fe400078e00ff */
[----:B------:R-:W-:-:S07]  /*1f400*/  IMAD.MOV.U32 R2, RZ, RZ, R14 ;  /* 0x000000ffff027224 */ /* 0x000fce00078e000e */
[----:B------:R-:W-:Y:S05]  /*1f410*/  WARPSYNC.COLLECTIVE R15, `(.L_x_8243) ;  /* 0x000000000f087348 */ /* 0x000fea0003c00000 */
[----:B------:R0:W1:Y:S02]  /*1f420*/  SHFL.IDX P6, R14, R13, R12, R11 ;  /* 0x0000000c0d0e7389 */ /* 0x00006400000c000b */
[----:B01----:R-:W-:Y:S01]  /*1f430*/  ENDCOLLECTIVE ;  /* 0x000000000000791b */ /* 0x003fe20003800000 */
.L_x_8243:
        /* <DEDUP_REMOVED lines=11> */
.L_x_8244:
[----:B------:R-:W-:Y:S02]  /*1f4f0*/  IMAD.MOV.U32 R13, RZ, RZ, R20 ;  /* 0x000000ffff0d7224 */ /* 0x000fe400078e0014 */
[----:B------:R-:W-:Y:S01]  /*1f500*/  IMAD.MOV.U32 R12, RZ, RZ, 0x6 ;  /* 0x00000006ff0c7424 */ /* 0x000fe200078e00ff */
[----:B------:R-:W-:-:S13]  /*1f510*/  IADD3 R2, P0, R34, R14, RZ ;  /* 0x0000000e22027210 */ /* 0x000fda0007f1e0ff */
[----:B------:R-:W-:Y:S05]  /*1f520*/  WARPSYNC.COLLECTIVE R15, `(.L_x_8245) ;  /* 0x000000000f087348 */ /* 0x000fea0003c00000 */
[----:B------:R0:W1:Y:S02]  /*1f530*/  SHFL.IDX P6, R14, R13, R12, R11 ;  /* 0x0000000c0d0e7389 */ /* 0x00006400000c000b */
[----:B01----:R-:W-:Y:S01]  /*1f540*/  ENDCOLLECTIVE ;  /* 0x000000000000791b */ /* 0x003fe20003800000 */
.L_x_8245:
        /* <DEDUP_REMOVED lines=10> */
.L_x_8246:
[----:B------:R-:W-:Y:S02]  /*1f5f0*/  IMAD.MOV.U32 R13, RZ, RZ, R20 ;  /* 0x000000ffff0d7224 */ /* 0x000fe400078e0014 */
[----:B------:R-:W-:Y:S02]  /*1f600*/  IMAD.MOV.U32 R12, RZ, RZ, 0x7 ;  /* 0x00000007ff0c7424 */ /* 0x000fe400078e00ff */
[----:B------:R-:W-:-:S07]  /*1f610*/  IMAD.MOV.U32 R2, RZ, RZ, R14 ;  /* 0x000000ffff027224 */ /* 0x000fce00078e000e */
[----:B------:R-:W-:Y:S05]  /*1f620*/  WARPSYNC.COLLECTIVE R15, `(.L_x_8247) ;  /* 0x000000000f087348 */ /* 0x000fea0003c00000 */
[----:B------:R0:W1:Y:S02]  /*1f630*/  SHFL.IDX P6, R14, R13, R12, R11 ;  /* 0x0000000c0d0e7389 */ /* 0x00006400000c000b */
[----:B01----:R-:W-:Y:S01]  /*1f640*/  ENDCOLLECTIVE ;  /* 0x000000000000791b */ /* 0x003fe20003800000 */
.L_x_8247:
        /* <DEDUP_REMOVED lines=11> */
.L_x_8248:
[----:B------:R-:W-:Y:S02]  /*1f700*/  IMAD.MOV.U32 R13, RZ, RZ, R21 ;  /* 0x000000ffff0d7224 */ /* 0x000fe400078e0015 */
[----:B------:R-:W-:Y:S02]  /*1f710*/  IMAD.MOV.U32 R12, RZ, RZ, RZ ;  /* 0x000000ffff0c7224 */ /* 0x000fe400078e00ff */
[----:B------:R-:W-:-:S07]  /*1f720*/  IMAD.MOV.U32 R5, RZ, RZ, R14 ;  /* 0x000000ffff057224 */ /* 0x000fce00078e000e */
[----:B------:R-:W-:Y:S05]  /*1f730*/  WARPSYNC.COLLECTIVE R15, `(.L_x_8249) ;  /* 0x000000000f087348 */ /* 0x000fea0003c00000 */
[----:B------:R0:W1:Y:S02]  /*1f740*/  SHFL.IDX P6, R14, R13, R12, R11 ;  /* 0x0000000c0d0e7389 */ /* 0x00006400000c000b */
[----:B01----:R-:W-:Y:S01]  /*1f750*/  ENDCOLLECTIVE ;  /* 0x000000000000791b */ /* 0x003fe20003800000 */
.L_x_8249:
        /* <DEDUP_REMOVED lines=11> */
.L_x_8250:
[----:B------:R-:W-:Y:S02]  /*1f810*/  IMAD.MOV.U32 R13, RZ, RZ, R21 ;  /* 0x000000ffff0d7224 */ /* 0x000fe400078e0015 */
[----:B------:R-:W-:Y:S02]  /*1f820*/  IMAD.MOV.U32 R12, RZ, RZ, 0x1 ;  /* 0x00000001ff0c7424 */ /* 0x000fe400078e00ff */
[----:B------:R-:W-:-:S07]  /*1f830*/  IMAD.MOV.U32 R2, RZ, RZ, R14 ;  /* 0x000000ffff027224 */ /* 0x000fce00078e000e */
[----:B------:R-:W-:Y:S05]  /*1f840*/  WARPSYNC.COLLECTIVE R15, `(.L_x_8251) ;  /* 0x000000000f087348 */ /* 0x000fea0003c00000 */
[----:B------:R0:W1:Y:S02]  /*1f850*/  SHFL.IDX P6, R14, R13, R12, R11 ;  /* 0x0000000c0d0e7389 */ /* 0x00006400000c000b */
[----:B01----:R-:W-:Y:S01]  /*1f860*/  ENDCOLLECTIVE ;  /* 0x000000000000791b */ /* 0x003fe20003800000 */
.L_x_8251:
        /* <DEDUP_REMOVED lines=11> */
.L_x_8252:
[----:B------:R-:W-:Y:S01]  /*1f920*/  IMAD.MOV.U32 R2, RZ, RZ, R14 ;  /* 0x000000ffff027224 */ /* 0x000fe200078e000e */
[----:B------:R-:W-:Y:S06]  /*1f930*/  BRA `(.L_x_8253) ;  /* 0xffffffb0004c7947 */ /* 0x000fec000383ffff */
.L_x_8123:
[----:B---3--:R3:W4:Y:S02]  /*1f940*/  SYNCS.PHASECHK.TRANS64.TRYWAIT P0, [R0+URZ+0x22840], R29 ;  /* 0x0228401d000075a7 */ /* 0x008724000800017f */
[----:B----4-:R-:W-:Y:S05]  /*1f950*/  @!P0 NANOSLEEP.SYNCS 0x989680 ;  /* 0x009896800000895d */ /* 0x010fea0003900000 */
[----:B------:R-:W4:Y:S02]  /*1f960*/  @!P0 SYNCS.PHASECHK.TRANS64 P0, [R0+URZ+0x22840], R29 ;  /* 0x0228401d000085a7 */ /* 0x000f24000800007f */
[----:B----4-:R-:W-:Y:S05]  /*1f970*/  @!P0 BRA `(.L_x_8123) ;  /* 0xfffffffc00f08947 */ /* 0x010fea000383ffff */
[----:B------:R-:W-:Y:S05]  /*1f980*/  BRA `(.L_x_8254) ;  /* 0xffffffb0009c7947 */ /* 0x000fea000383ffff */
.L_x_8124:
        /* <DEDUP_REMOVED lines=8> */
.L_x_8256:
[----:B------:R-:W-:Y:S05]  /*1fa10*/  BSYNC B0 ;  /* 0x0000000000007941 */ /* 0x000fea0003800000 */
.L_x_8255:
        /* <DEDUP_REMOVED lines=8> */
.L_x_8257:
        /* <DEDUP_REMOVED lines=8> */
.L_x_8258:
        /* <DEDUP_REMOVED lines=9> */
.L_x_8259:
[----:B------:R-:W-:Y:S02]  /*1fbb0*/  IMAD.MOV.U32 R13, RZ, RZ, R10 ;  /* 0x000000ffff0d7224 */ /* 0x000fe400078e000a */
[----:B------:R-:W-:Y:S01]  /*1fbc0*/  IMAD.MOV.U32 R12, RZ, RZ, 0x2 ;  /* 0x00000002ff0c7424 */ /* 0x000fe200078e00ff */
[----:B------:R-:W-:-:S13]  /*1fbd0*/  IADD3 R2, P0, R34, R14, RZ ;  /* 0x0000000e22027210 */ /* 0x000fda0007f1e0ff */
[----:B------:R-:W-:Y:S05]  /*1fbe0*/  WARPSYNC.COLLECTIVE R15, `(.L_x_8260) ;  /* 0x000000000f087348 */ /* 0x000fea0003c00000 */
[----:B------:R0:W1:Y:S02]  /*1fbf0*/  SHFL.IDX P6, R14, R13, R12, R11 ;  /* 0x0000000c0d0e7389 */ /* 0x00006400000c000b */
[----:B01----:R-:W-:Y:S01]  /*1fc00*/  ENDCOLLECTIVE ;  /* 0x000000000000791b */ /* 0x003fe20003800000 */
.L_x_8260:
        /* <DEDUP_REMOVED lines=10> */
.L_x_8261:
[----:B------:R-:W-:Y:S02]  /*1fcb0*/  IMAD.MOV.U32 R13, RZ, RZ, R10 ;  /* 0x000000ffff0d7224 */ /* 0x000fe400078e000a */
[----:B------:R-:W-:Y:S02]  /*1fcc0*/  IMAD.MOV.U32 R12, RZ, RZ, 0x3 ;  /* 0x00000003ff0c7424 */ /* 0x000fe400078e00ff */
[----:B------:R-:W-:-:S07]  /*1fcd0*/  IMAD.MOV.U32 R2, RZ, RZ, R14 ;  /* 0x000000ffff027224 */ /* 0x000fce00078e000e */
[----:B------:R-:W-:Y:S05]  /*1fce0*/  WARPSYNC.COLLECTIVE R15, `(.L_x_8262) ;  /* 0x000000000f087348 */ /* 0x000fea0003c00000 */
[----:B------:R0:W1:Y:S02]  /*1fcf0*/  SHFL.IDX P6, R14, R13, R12, R11 ;  /* 0x0000000c0d0e7389 */ /* 0x00006400000c000b */
[----:B01----:R-:W-:Y:S01]  /*1fd00*/  ENDCOLLECTIVE ;  /* 0x000000000000791b */ /* 0x003fe20003800000 */
.L_x_8262:
        /* <DEDUP_REMOVED lines=11> */
.L_x_8263:
[----:B------:R-:W-:Y:S02]  /*1fdc0*/  IMAD.MOV.U32 R13, RZ, RZ, R10 ;  /* 0x000000ffff0d7224 */ /* 0x000fe400078e000a */
[----:B------:R-:W-:Y:S01]  /*1fdd0*/  IMAD.MOV.U32 R12, RZ, RZ, 0x4 ;  /* 0x00000004ff0c7424 */ /* 0x000fe200078e00ff */
[----:B------:R-:W-:-:S13]  /*1fde0*/  IADD3 R2, P0, R34, R14, RZ ;  /* 0x0000000e22027210 */ /* 0x000fda0007f1e0ff */
[----:B------:R-:W-:Y:S05]  /*1fdf0*/  WARPSYNC.COLLECTIVE R15, `(.L_x_8264) ;  /* 0x000000000f087348 */ /* 0x000fea0003c00000 */
[----:B------:R0:W1:Y:S02]  /*1fe00*/  SHFL.IDX P6, R14, R13, R12, R11 ;  /* 0x0000000c0d0e7389 */ /* 0x00006400000c000b */
[----:B01----:R-:W-:Y:S01]  /*1fe10*/  ENDCOLLECTIVE ;  /* 0x000000000000791b */ /* 0x003fe20003800000 */
.L_x_8264:
        /* <DEDUP_REMOVED lines=10> */
.L_x_8265:
[----:B------:R-:W-:Y:S02]  /*1fec0*/  IMAD.MOV.U32 R13, RZ, RZ, R10 ;  /* 0x000000ffff0d7224 */ /* 0x000fe400078e000a */
[----:B------:R-:W-:Y:S02]  /*1fed0*/  IMAD.MOV.U32 R12, RZ, RZ, 0x5 ;  /* 0x00000005ff0c7424 */ /* 0x000fe400078e00ff */
[----:B------:R-:W-:-:S07]  /*1fee0*/  IMAD.MOV.U32 R2, RZ, RZ, R14 ;  /* 0x000000ffff027224 */ /* 0x000fce00078e000e */
[----:B------:R-:W-:Y:S05]  /*1fef0*/  WARPSYNC.COLLECTIVE R15, `(.L_x_8266) ;  /* 0x000000000f087348 */ /* 0x000fea0003c00000 */
[----:B------:R0:W1:Y:S02]  /*1ff00*/  SHFL.IDX P6, R14, R13, R12, R11 ;  /* 0x0000000c0d0e7389 */ /* 0x00006400000c000b */
[----:B01----:R-:W-:Y:S01]  /*1ff10*/  ENDCOLLECTIVE ;  /* 0x000000000000791b */ /* 0x003fe20003800000 */
.L_x_8266:
        /* <DEDUP_REMOVED lines=11> */
.L_x_8267:
[----:B------:R-:W-:Y:S02]  /*1ffd0*/  IMAD.MOV.U32 R13, RZ, RZ, R10 ;  /* 0x000000ffff0d7224 */ /* 0x000fe400078e000a */
[----:B------:R-:W-:Y:S01]  /*1ffe0*/  IMAD.MOV.U32 R12, RZ, RZ, 0x6 ;  /* 0x00000006ff0c7424 */ /* 0x000fe200078e00ff */
[----:B------:R-:W-:-:S13]  /*1fff0*/  IADD3 R2, P0, R34, R14, RZ ;  /* 0x0000000e22027210 */ /* 0x000fda0007f1e0ff */
[----:B------:R-:W-:Y:S05]  /*20000*/  WARPSYNC.COLLECTIVE R15, `(.L_x_8268) ;  /* 0x000000000f087348 */ /* 0x000fea0003c00000 */
[----:B------:R0:W1:Y:S02]  /*20010*/  SHFL.IDX P6, R14, R13, R12, R11 ;  /* 0x0000000c0d0e7389 */ /* 0x00006400000c000b */
[----:B01----:R-:W-:Y:S01]  /*20020*/  ENDCOLLECTIVE ;  /* 0x000000000000791b */ /* 0x003fe20003800000 */
.L_x_8268:
        /* <DEDUP_REMOVED lines=10> */
.L_x_8269:
[----:B------:R-:W-:Y:S02]  /*200d0*/  IMAD.MOV.U32 R13, RZ, RZ, R10 ;  /* 0x000000ffff0d7224 */ /* 0x000fe400078e000a */
[----:B------:R-:W-:Y:S02]  /*200e0*/  IMAD.MOV.U32 R12, RZ, RZ, 0x7 ;  /* 0x00000007ff0c7424 */ /* 0x000fe400078e00ff */
[----:B------:R-:W-:-:S07]  /*200f0*/  IMAD.MOV.U32 R2, RZ, RZ, R14 ;  /* 0x000000ffff027224 */ /* 0x000fce00078e000e */
[----:B------:R-:W-:Y:S05]  /*20100*/  WARPSYNC.COLLECTIVE R15, `(.L_x_8270) ;  /* 0x000000000f087348 */ /* 0x000fea0003c00000 */
[----:B------:R0:W1:Y:S02]  /*20110*/  SHFL.IDX P6, R14, R13, R12, R11 ;  /* 0x0000000c0d0e7389 */ /* 0x00006400000c000b */
[----:B01----:R-:W-:Y:S01]  /*20120*/  ENDCOLLECTIVE ;  /* 0x000000000000791b */ /* 0x003fe20003800000 */
.L_x_8270:
        /* <DEDUP_REMOVED lines=11> */
.L_x_8271:
[----:B------:R-:W-:Y:S02]  /*201e0*/  IMAD.MOV.U32 R13, RZ, RZ, R9 ;  /* 0x000000ffff0d7224 */ /* 0x000fe400078e0009 */
[----:B------:R-:W-:Y:S02]  /*201f0*/  IMAD.MOV.U32 R12, RZ, RZ, RZ ;  /* 0x000000ffff0c7224 */ /* 0x000fe400078e00ff */
[----:B------:R-:W-:-:S07]  /*20200*/  IMAD.MOV.U32 R4, RZ, RZ, R14 ;  /* 0x000000ffff047224 */ /* 0x000fce00078e000e */
[----:B------:R-:W-:Y:S05]  /*20210*/  WARPSYNC.COLLECTIVE R15, `(.L_x_8272) ;  /* 0x000000000f087348 */ /* 0x000fea0003c00000 */
[----:B------:R0:W1:Y:S02]  /*20220*/  SHFL.IDX P6, R14, R13, R12, R11 ;  /* 0x0000000c0d0e7389 */ /* 0x00006400000c000b */
[----:B01----:R-:W-:Y:S01]  /*20230*/  ENDCOLLECTIVE ;  /* 0x000000000000791b */ /* 0x003fe20003800000 */
.L_x_8272:
        /* <DEDUP_REMOVED lines=11> */
.L_x_8273:
[----:B------:R-:W-:Y:S02]  /*202f0*/  IMAD.MOV.U32 R13, RZ, RZ, R9 ;  /* 0x000000ffff0d7224 */ /* 0x000fe400078e0009 */
[----:B------:R-:W-:Y:S02]  /*20300*/  IMAD.MOV.U32 R12, RZ, RZ, 0x1 ;  /* 0x00000001ff0c7424 */ /* 0x000fe400078e00ff */
[----:B------:R-:W-:-:S07]  /*20310*/  IMAD.MOV.U32 R2, RZ, RZ, R14 ;  /* 0x000000ffff027224 */ /* 0x000fce00078e000e */
[----:B------:R-:W-:Y:S05]  /*20320*/  WARPSYNC.COLLECTIVE R15, `(.L_x_8274) ;  /* 0x000000000f087348 */ /* 0x000fea0003c00000 */
[----:B------:R0:W1:Y:S02]  /*20330*/  SHFL.IDX P6, R14, R13, R12, R11 ;  /* 0x0000000c0d0e7389 */ /* 0x00006400000c000b */
[----:B01----:R-:W-:Y:S01]  /*20340*/  ENDCOLLECTIVE ;  /* 0x000000000000791b */ /* 0x003fe20003800000 */
.L_x_8274:
        /* <DEDUP_REMOVED lines=11> */
.L_x_8275:
[----:B------:R-:W-:Y:S01]  /*20400*/  IMAD.MOV.U32 R19, RZ, RZ, R14 ;  /* 0x000000ffff137224 */ /* 0x000fe200078e000e */
[----:B------:R-:W-:Y:S06]  /*20410*/  BRA `(.L_x_8276) ;  /* 0xffffffac00387947 */ /* 0x000fec000383ffff */
.L_x_8129:
[----:B0-----:R0:W1:Y:S02]  /*20420*/  SYNCS.PHASECHK.TRANS64.TRYWAIT P2, [R3+URZ+0x22870], R0 ;  /* 0x02287000030075a7 */ /* 0x001064000804017f */
[----:B-1----:R-:W-:Y:S05]  /*20430*/  @!P2 NANOSLEEP.SYNCS 0x989680 ;  /* 0x009896800000a95d */ /* 0x002fea0003900000 */
[----:B------:R-:W1:Y:S02]  /*20440*/  @!P2 SYNCS.PHASECHK.TRANS64 P2, [R3+URZ+0x22870], R0 ;  /* 0x022870000300a5a7 */ /* 0x000e64000804007f */
[----:B-1----:R-:W-:Y:S05]  /*20450*/  @!P2 BRA `(.L_x_8129) ;  /* 0xfffffffc00f0a947 */ /* 0x002fea000383ffff */
[----:B------:R-:W-:Y:S05]  /*20460*/  BRA `(.L_x_8277) ;  /* 0xffffffac009c7947 */ /* 0x000fea000383ffff */
.L_x_8131:
[----:B0-----:R0:W1:Y:S02]  /*20470*/  SYNCS.PHASECHK.TRANS64.TRYWAIT P2, [R3+URZ+0x22860], R0 ;  /* 0x02286000030075a7 */ /* 0x001064000804017f */
[----:B-1----:R-:W-:Y:S05]  /*20480*/  @!P2 NANOSLEEP.SYNCS 0x989680 ;  /* 0x009896800000a95d */ /* 0x002fea0003900000 */
[----:B------:R-:W1:Y:S02]  /*20490*/  @!P2 SYNCS.PHASECHK.TRANS64 P2, [R3+URZ+0x22860], R0 ;  /* 0x022860000300a5a7 */ /* 0x000e64000804007f */
[----:B-1----:R-:W-:Y:S05]  /*204a0*/  @!P2 BRA `(.L_x_8131) ;  /* 0xfffffffc00f0a947 */ /* 0x002fea000383ffff */
[----:B------:R-:W-:Y:S05]  /*204b0*/  BRA `(.L_x_8278) ;  /* 0xffffffac00ac7947 */ /* 0x000fea000383ffff */
.L_x_8139:
[----:B0-----:R0:W1:Y:S02]  /*204c0*/  SYNCS.PHASECHK.TRANS64.TRYWAIT P2, [R3+URZ+0x22870], R0 ;  /* 0x02287000030075a7 */ /* 0x001064000804017f */
[----:B-1----:R-:W-:Y:S05]  /*204d0*/  @!P2 NANOSLEEP.SYNCS 0x989680 ;  /* 0x009896800000a95d */ /* 0x002fea0003900000 */
[----:B------:R-:W1:Y:S02]  /*204e0*/  @!P2 SYNCS.PHASECHK.TRANS64 P2, [R3+URZ+0x22870], R0 ;  /* 0x022870000300a5a7 */ /* 0x000e64000804007f */
[----:B-1----:R-:W-:Y:S05]  /*204f0*/  @!P2 BRA `(.L_x_8139) ;  /* 0xfffffffc00f0a947 */ /* 0x002fea000383ffff */
[----:B------:R-:W-:Y:S05]  /*20500*/  BRA `(.L_x_8279) ;  /* 0xffffffb400a07947 */ /* 0x000fea000383ffff */
.L_x_8141:
[----:B0-----:R0:W1:Y:S02]  /*20510*/  SYNCS.PHASECHK.TRANS64.TRYWAIT P2, [R3+URZ+0x22860], R0 ;  /* 0x02286000030075a7 */ /* 0x001064000804017f */
[----:B-1----:R-:W-:Y:S05]  /*20520*/  @!P2 NANOSLEEP.SYNCS 0x989680 ;  /* 0x009896800000a95d */ /* 0x002fea0003900000 */
[----:B------:R-:W1:Y:S02]  /*20530*/  @!P2 SYNCS.PHASECHK.TRANS64 P2, [R3+URZ+0x22860], R0 ;  /* 0x022860000300a5a7 */ /* 0x000e64000804007f */
[----:B-1----:R-:W-:Y:S05]  /*20540*/  @!P2 BRA `(.L_x_8141) ;  /* 0xfffffffc00f0a947 */ /* 0x002fea000383ffff */
[----:B------:R-:W-:Y:S05]  /*20550*/  BRA `(.L_x_8280) ;  /* 0xffffffb400b07947 */ /* 0x000fea000383ffff */
.L_x_8148:
[----:B-1----:R1:W2:Y:S02]  /*20560*/  SYNCS.PHASECHK.TRANS64.TRYWAIT P0, [R4+URZ+0x22820], R0 ;  /* 0x02282000040075a7 */ /* 0x0022a4000800017f */
[----:B--2---:R-:W-:Y:S05]  /*20570*/  @!P0 NANOSLEEP.SYNCS 0x989680 ;  /* 0x009896800000895d */ /* 0x004fea0003900000 */
[----:B------:R-:W2:Y:S02]  /*20580*/  @!P0 SYNCS.PHASECHK.TRANS64 P0, [R4+URZ+0x22820], R0 ;  /* 0x02282000040085a7 */ /* 0x000ea4000800007f */
[----:B--2---:R-:W-:Y:S05]  /*20590*/  @!P0 BRA `(.L_x_8148) ;  /* 0xfffffffc00f08947 */ /* 0x004fea000383ffff */
[----:B------:R-:W-:Y:S05]  /*205a0*/  BRA `(.L_x_8281) ;  /* 0xffffffbc00dc7947 */ /* 0x000fea000383ffff */
.L_x_8149:
        /* <DEDUP_REMOVED lines=11> */
.L_x_8283:
[----:B------:R-:W-:Y:S05]  /*20660*/  BSYNC B0 ;  /* 0x0000000000007941 */ /* 0x000fea0003800000 */
.L_x_8282:
[----:B------:R-:W-:Y:S05]  /*20670*/  BRA `(.L_x_8284) ;  /* 0xffffffbc00c47947 */ /* 0x000fea000383ffff */
.L_x_8152:
[----:B------:R-:W-:Y:S01]  /*20680*/  BSSY B1, `(.L_x_8285) ;  /* 0x0000006000017945 */ /* 0x000fe20003800000 */
[----:B------:R-:W-:-:S07]  /*20690*/  IMAD.MOV.U32 R15, RZ, RZ, -0x1 ;  /* 0xffffffffff0f7424 */ /* 0x000fce00078e00ff */
[----:B01----:R-:W-:Y:S05]  /*206a0*/  WARPSYNC.COLLECTIVE R15, `(.L_x_8286) ;  /* 0x000000000f0c7348 */ /* 0x003fea0003c00000 */
[----:B------:R-:W-:Y:S02]  /*206b0*/  ELECT P6, UR62, PT ;  /* 0x00000000003e782f */ /* 0x000fe400038c0000 */
[----:B------:R-:W-:Y:S01]  /*206c0*/  MOV R14, UR62 ;  /* 0x0000003e000e7c02 */ /* 0x000fe20008000f00 */
[----:B01----:R-:W-:Y:S10]  /*206d0*/  ENDCOLLECTIVE ;  /* 0x000000000000791b */ /* 0x003ff40003800000 */
.L_x_8286:
[----:B------:R-:W-:Y:S05]  /*206e0*/  BSYNC B1 ;  /* 0x0000000000017941 */ /* 0x000fea0003800000 */
.L_x_8285:
[----:B------:R-:W-:Y:S05]  /*206f0*/  BRA `(.L_x_8287) ;  /* 0xffffffbc00bc7947 */ /* 0x000fea000383ffff */
.L_x_8154:
[----:B-1----:R1:W2:Y:S02]  /*20700*/  SYNCS.PHASECHK.TRANS64.TRYWAIT P1, [R5+URZ+0x22840], R0 ;  /* 0x02284000050075a7 */ /* 0x0022a4000802017f */
[----:B--2---:R-:W-:Y:S05]  /*20710*/  @!P1 NANOSLEEP.SYNCS 0x989680 ;  /* 0x009896800000995d */ /* 0x004fea0003900000 */
[----:B------:R-:W2:Y:S02]  /*20720*/  @!P1 SYNCS.PHASECHK.TRANS64 P1, [R5+URZ+0x22840], R0 ;  /* 0x02284000050095a7 */ /* 0x000ea4000802007f */
[----:B--2---:R-:W-:Y:S05]  /*20730*/  @!P1 BRA `(.L_x_8154) ;  /* 0xfffffffc00f09947 */ /* 0x004fea000383ffff */
[----:B------:R-:W-:Y:S05]  /*20740*/  BRA `(.L_x_8288) ;  /* 0xffffffbc00dc7947 */ /* 0x000fea000383ffff */
.L_x_8156:
[----:B--2---:R2:W3:Y:S02]  /*20750*/  SYNCS.PHASECHK.TRANS64.TRYWAIT P1, [R31+URZ+0x22840], R2 ;  /* 0x022840021f0075a7 */ /* 0x0044e4000802017f */
[----:B---3--:R-:W-:Y:S05]  /*20760*/  @!P1 NANOSLEEP.SYNCS 0x989680 ;  /* 0x009896800000995d */ /* 0x008fea0003900000 */
[----:B------:R-:W3:Y:S02]  /*20770*/  @!P1 SYNCS.PHASECHK.TRANS64 P1, [R31+URZ+0x22840], R2 ;  /* 0x022840021f0095a7 */ /* 0x000ee4000802007f */
[----:B---3--:R-:W-:Y:S05]  /*20780*/  @!P1 BRA `(.L_x_8156) ;  /* 0xfffffffc00f09947 */ /* 0x008fea000383ffff */
[----:B------:R-:W-:Y:S05]  /*20790*/  BRA `(.L_x_8289) ;  /* 0xffffffbc00e87947 */ /* 0x000fea000383ffff */
.L_x_8158:
[----:B---3--:R3:W4:Y:S02]  /*207a0*/  SYNCS.PHASECHK.TRANS64.TRYWAIT P1, [R5+URZ+0x22860], R0 ;  /* 0x02286000050075a7 */ /* 0x008724000802017f */
[----:B----4-:R-:W-:Y:S05]  /*207b0*/  @!P1 NANOSLEEP.SYNCS 0x989680 ;  /* 0x009896800000995d */ /* 0x010fea0003900000 */
[----:B------:R-:W4:Y:S02]  /*207c0*/  @!P1 SYNCS.PHASECHK.TRANS64 P1, [R5+URZ+0x22860], R0 ;  /* 0x02286000050095a7 */ /* 0x000f24000802007f */
[----:B----4-:R-:W-:Y:S05]  /*207d0*/  @!P1 BRA `(.L_x_8158) ;  /* 0xfffffffc00f09947 */ /* 0x010fea000383ffff */
[----:B------:R-:W-:Y:S05]  /*207e0*/  BRA `(.L_x_8290) ;  /* 0xffffffbc00e47947 */ /* 0x000fea000383ffff */
.L_x_8160:
[----:B----4-:R4:W0:Y:S02]  /*207f0*/  SYNCS.PHASECHK.TRANS64.TRYWAIT P1, [R31+URZ+0x22860], R2 ;  /* 0x022860021f0075a7 */ /* 0x010824000802017f */
[----:B0-----:R-:W-:Y:S05]  /*20800*/  @!P1 NANOSLEEP.SYNCS 0x989680 ;  /* 0x009896800000995d */ /* 0x001fea0003900000 */
[----:B------:R-:W0:Y:S02]  /*20810*/  @!P1 SYNCS.PHASECHK.TRANS64 P1, [R31+URZ+0x22860], R2 ;  /* 0x022860021f0095a7 */ /* 0x000e24000802007f */
[----:B0-----:R-:W-:Y:S05]  /*20820*/  @!P1 BRA `(.L_x_8160) ;  /* 0xfffffffc00f09947 */ /* 0x001fea000383ffff */
[----:B------:R-:W-:Y:S05]  /*20830*/  BRA `(.L_x_8291) ;  /* 0xffffffbc00e07947 */ /* 0x000fea000383ffff */
.L_x_8162:
[----:B------:R0:W0:Y:S02]  /*20840*/  SYNCS.PHASECHK.TRANS64.TRYWAIT P1, [R5+URZ+0x22880], R0 ;  /* 0x02288000050075a7 */ /* 0x000024000802017f */
[----:B0-----:R-:W-:Y:S05]  /*20850*/  @!P1 NANOSLEEP.SYNCS 0x989680 ;  /* 0x009896800000995d */ /* 0x001fea0003900000 */
[----:B------:R-:W0:Y:S02]  /*20860*/  @!P1 SYNCS.PHASECHK.TRANS64 P1, [R5+URZ+0x22880], R0 ;  /* 0x02288000050095a7 */ /* 0x000e24000802007f */
[----:B0-----:R-:W-:Y:S05]  /*20870*/  @!P1 BRA `(.L_x_8162) ;  /* 0xfffffffc00f09947 */ /* 0x001fea000383ffff */
[----:B------:R-:W-:Y:S05]  /*20880*/  BRA `(.L_x_8292) ;  /* 0xffffffbc00dc7947 */ /* 0x000fea000383ffff */
.L_x_8293:
        /* <DEDUP_REMOVED lines=15> */
.L_x_15846:


//--------------------- .text._ZN7cutlass13device_kernelIN5flash11enable_sm90INS1_16FlashAttnFwdSm90INS1_25CollectiveMainloopFwdSm90ILi2EN4cute5tupleIJNS5_1CILi1EEES8_S8_EEENS6_IJNS7_ILi128EEENS7_ILi160EEESA_EEELi128ENS_12float_e4m3_tEfNS_4arch4Sm90ELb0ELb1ELb1ELb1ELb1ELb0ELb0ELb1ELb1ELb1ELb0ELb0EEENS1_21CollectiveEpilogueFwdINS6_IJSA_SA_SB_EEES9_NS_10bfloat16_tESF_Li256ELb1ELb1ELb0ELb1EEENS1_36VarlenDynamicPersistentTileSchedulerILi128ELi160ELi256ELi128ELb0ELb1ELb1ELb1ELb0ELb1EEEEEEEEEvNT_6ParamsE --------------------------
	.section	.text._ZN7cutlass13device_kernelIN5flash11enable_sm90INS1_16FlashAttnFwdSm90INS1_25CollectiveMainloopFwdSm90ILi2EN4cute5tupleIJNS5_1CILi1EEES8_S8_EEENS6_IJNS7_ILi128EEENS7_ILi160EEESA_EEELi128ENS_12float_e4m3_tEfNS_4arch4Sm90ELb0ELb1ELb1ELb1ELb1ELb0ELb0ELb1ELb1ELb1ELb0ELb0EEENS1_21CollectiveEpilogueFwdINS6_IJSA_SA_SB_EEES9_NS_10bfloat16_tESF_Li256ELb1ELb1ELb0ELb1EEENS1_36VarlenDynamicPersistentTileSchedulerILi128ELi160ELi256ELi128ELb0ELb1ELb1ELb1ELb0ELb1EEEEEEEEEvNT_6ParamsE,"ax",@progbits
	.align	128
.text._ZN7cutlass13device_kernelIN5flash11enable_sm90INS1_16FlashAttnFwdSm90INS1_25CollectiveMainloopFwdSm90ILi2EN4cute5tupleIJNS5_1CILi1EEES8_S8_EEENS6_IJNS7_ILi128EEENS7_ILi160EEESA_EEELi128ENS_12float_e4m3_tEfNS_4arch4Sm90ELb0ELb1ELb1ELb1ELb1ELb0ELb0ELb1ELb1ELb1ELb0ELb0EEENS1_21CollectiveEpilogueFwdINS6_IJSA_SA_SB_EEES9_NS_10bfloat16_tESF_Li256ELb1ELb1ELb0ELb1EEENS1_36VarlenDynamicPersistentTileSchedulerILi128ELi160ELi256ELi128ELb0ELb1ELb1ELb1ELb0ELb1EEEEEEEEEvNT_6ParamsE:
        .type           _ZN7cutlass13device_kernelIN5flash11enable_sm90INS1_16FlashAttnFwdSm90INS1_25CollectiveMainloopFwdSm90ILi2EN4cute5tupleIJNS5_1CILi1EEES8_S8_EEENS6_IJNS7_ILi128EEENS7_ILi160EEESA_EEELi128ENS_12float_e4m3_tEfNS_4arch4Sm90ELb0ELb1ELb1ELb1ELb1ELb0ELb0ELb1ELb1ELb1ELb0ELb0EEENS1_21CollectiveEpilogueFwdINS6_IJSA_SA_SB_EEES9_NS_10bfloat16_tESF_Li256ELb1ELb1ELb0ELb1EEENS1_36VarlenDynamicPersistentTileSchedulerILi128ELi160ELi256ELi128ELb0ELb1ELb1ELb1ELb0ELb1EEEEEEEEEvNT_6ParamsE,@function
        .size           _ZN7cutlass13device_kernelIN5flash11enable_sm90INS1_16FlashAttnFwdSm90INS1_25CollectiveMainloopFwdSm90ILi2EN4cute5tupleIJNS5_1CILi1EEES8_S8_EEENS6_IJNS7_ILi128EEENS7_ILi160EEESA_EEELi128ENS_12float_e4m3_tEfNS_4arch4Sm90ELb0ELb1ELb1ELb1ELb1ELb0ELb0ELb1ELb1ELb1ELb0ELb0EEENS1_21CollectiveEpilogueFwdINS6_IJSA_SA_SB_EEES9_NS_10bfloat16_tESF_Li256ELb1ELb1ELb0ELb1EEENS1_36VarlenDynamicPersistentTileSchedulerILi128ELi160ELi256ELi128ELb0ELb1ELb1ELb1ELb0ELb1EEEEEEEEEvNT_6ParamsE,(.L_x_15847 - _ZN7cutlass13device_kernelIN5flash11enable_sm90INS1_16FlashAttnFwdSm90INS1_25CollectiveMainloopFwdSm90ILi2EN4cute5tupleIJNS5_1CILi1EEES8_S8_EEENS6_IJNS7_ILi128EEENS7_ILi160EEESA_EEELi128ENS_12float_e4m3_tEfNS_4arch4Sm90ELb0ELb1ELb1ELb1ELb1ELb0ELb0ELb1ELb1ELb1ELb0ELb0EEENS1_21CollectiveEpilogueFwdINS6_IJSA_SA_SB_EEES9_NS_10bfloat16_tESF_Li256ELb1ELb1ELb0ELb1EEENS1_36VarlenDynamicPersistentTileSchedulerILi128ELi160ELi256ELi128ELb0ELb1ELb1ELb1ELb0ELb1EEEEEEEEEvNT_6ParamsE)
        .other          _ZN7cutlass13device_kernelIN5flash11enable_sm90INS1_16FlashAttnFwdSm90INS1_25CollectiveMainloopFwdSm90ILi2EN4cute5tupleIJNS5_1CILi1EEES8_S8_EEENS6_IJNS7_ILi128EEENS7_ILi160EEESA_EEELi128ENS_12float_e4m3_tEfNS_4arch4Sm90ELb0ELb1ELb1ELb1ELb1ELb0ELb0ELb1ELb1ELb1ELb0ELb0EEENS1_21CollectiveEpilogueFwdINS6_IJSA_SA_SB_EEES9_NS_10bfloat16_tESF_Li256ELb1ELb1ELb0ELb1EEENS1_36VarlenDynamicPersistentTileSchedulerILi128ELi160ELi256ELi128ELb0ELb1ELb1ELb1ELb0ELb1EEEEEEEEEvNT_6ParamsE,@"STO_CUDA_ENTRY STV_DEFAULT"
_ZN7cutlass13device_kernelIN5flash11enable_sm90INS1_16FlashAttnFwdSm90INS1_25CollectiveMainloopFwdSm90ILi2EN4cute5tupleIJNS5_1CILi1EEES8_S8_EEENS6_IJNS7_ILi128EEENS7_ILi160EEESA_EEELi128ENS_12float_e4m3_tEfNS_4arch4Sm90ELb0ELb1ELb1ELb1ELb1ELb0ELb0ELb1ELb1ELb1ELb0ELb0EEENS1_21CollectiveEpilogueFwdINS6_IJSA_SA_SB_EEES9_NS_10bfloat16_tESF_Li256ELb1ELb1ELb0ELb1EEENS1_36VarlenDynamicPersistentTileSchedulerILi128ELi160ELi256ELi128ELb0ELb1ELb1ELb1ELb0ELb1EEEEEEEEEvNT_6ParamsE:
        /* <DEDUP_REMOVED lines=45> */
.L_x_8294:
        /* <DEDUP_REMOVED lines=22> */
.L_x_8295:
        /* <DEDUP_REMOVED lines=18> */
.L_x_8296:
        /* <DEDUP_REMOVED lines=22> */
.L_x_8297:
        /* <DEDUP_REMOVED lines=24> */
.L_x_8298:
        /* <DEDUP_REMOVED lines=8> */
.L_x_8300:
        /* <DEDUP_REMOVED lines=30> */
[----:B------:R-:W-:Y:S01]  /*0a90*/  LEA.HI R2, R0, R199, RZ, 0x4 ;  /* 0x000000c700027211 */ /* 0x000fe200078f20ff */
[----:B------:R-:W-:Y:S01]  /*0aa0*/  IMAD.SHL.U32 R6, R4, 0x20, RZ ;  /* 0x0000002004067824 */ /* 0x000fe200078e00ff */
[----:B------:R-:W-:Y:S01]  /*0ab0*/  SHF.R.S32.HI R194, RZ, 0x7, R3 ;  /* 0x00000007ffc27819 */ /* 0x000fe20000011403 */
[----:B------:R-:W-:Y:S01]  /*0ac0*/  IMAD.IADD R192, R199, 0x1, -R192 ;  /* 0x00000001c7c07824 */ /* 0x000fe200078e0ac0 */
[----:B------:R-:W-:Y:S02]  /*0ad0*/  SHF.R.S32.HI R5, RZ, 0x4, R2 ;  /* 0x00000004ff057819 */ /* 0x000fe40000011402 */
[----:B------:R-:W-:Y:S02]  /*0ae0*/  LOP3.LUT R7, R6, 0xfffffc00, RZ, 0xc0, !PT ;  /* 0xfffffc0006077812 */ /* 0x000fe400078ec0ff */
[----:B------:R-:W-:-:S02]  /*0af0*/  SHF.R.S32.HI R9, RZ, 0x1f, R192 ;  /* 0x0000001fff097819 */ /* 0x000fc400000114c0 */
[----:B------:R-:W-:Y:S02]  /*0b00*/  LEA.HI R6, R0, R199, RZ, 0x2 ;  /* 0x000000c700067211 */ /* 0x000fe400078f10ff */
[----:B------:R-:W-:Y:S02]  /*0b10*/  LEA.HI R8, R9, R192, RZ, 0x2 ;  /* 0x000000c009087211 */ /* 0x000fe400078f10ff */
[----:B------:R-:W-:Y:S02]  /*0b20*/  LOP3.LUT R4, R2, 0x3fffff0, RZ, 0xc0, !PT ;  /* 0x03fffff002047812 */ /* 0x000fe400078ec0ff */
[--C-:B------:R-:W-:Y:S02]  /*0b30*/  SHF.R.S32.HI R10, RZ, 0x2, R8.reuse ;  /* 0x00000002ff0a7819 */ /* 0x100fe40000011408 */
[----:B------:R-:W-:Y:S01]  /*0b40*/  SHF.R.S32.HI R11, RZ, 0x1f, R8 ;  /* 0x0000001fff0b7819 */ /* 0x000fe20000011408 */
[----:B------:R-:W-:Y:S01]  /*0b50*/  IMAD.IADD R4, R199, 0x1, -R4 ;  /* 0x00000001c7047824 */ /* 0x000fe200078e0a04 */
[----:B------:R-:W-:-:S02]  /*0b60*/  LOP3.LUT R6, R6, 0xfffffffc, RZ, 0xc0, !PT ;  /* 0xfffffffc06067812 */ /* 0x000fc400078ec0ff */
[----:B------:R-:W-:Y:S01]  /*0b70*/  LEA.HI R11, R11, R10, RZ, 0x3 ;  /* 0x0000000a0b0b7211 */ /* 0x000fe200078f18ff */
[----:B------:R-:W-:Y:S01]  /*0b80*/  IMAD R7, R4, 0x40, R7 ;  /* 0x0000004004077824 */ /* 0x000fe200078e0207 */
[----:B------:R-:W-:Y:S01]  /*0b90*/  LEA.HI R0, R0, R199, RZ, 0x3 ;  /* 0x000000c700007211 */ /* 0x000fe200078f18ff */
[----:B------:R-:W-:Y:S01]  /*0ba0*/  IMAD.IADD R6, R199, 0x1, -R6 ;  /* 0x00000001c7067824 */ /* 0x000fe200078e0a06 */
[----:B------:R-:W-:Y:S02]  /*0bb0*/  LEA.HI R2, R2, R5, RZ, 0x1 ;  /* 0x0000000502027211 */ /* 0x000fe400078f08ff */
[----:B------:R-:W-:Y:S02]  /*0bc0*/  LOP3.LUT R11, R11, 0xfffffff8, RZ, 0xc0, !PT ;  /* 0xfffffff80b0b7812 */ /* 0x000fe400078ec0ff */
[----:B------:R-:W-:Y:S02]  /*0bd0*/  LEA.HI R9, R9, R192, RZ, 0x5 ;  /* 0x000000c009097211 */ /* 0x000fe400078f28ff */
[----:B------:R-:W-:Y:S01]  /*0be0*/  LEA.HI R3, R3, R194, RZ, 0x1 ;  /* 0x000000c203037211 */ /* 0x000fe200078f08ff */
[----:B------:R-:W-:Y:S01]  /*0bf0*/  IMAD.IADD R10, R10, 0x1, -R11 ;  /* 0x000000010a0a7824 */ /* 0x000fe200078e0a0b */
[----:B------:R-:W-:-:S02]  /*0c00*/  LOP3.LUT R190, R0, 0xfffffff8, RZ, 0xc0, !PT ;  /* 0xfffffff800be7812 */ /* 0x000fc400078ec0ff */
[----:B------:R-:W-:Y:S02]  /*0c10*/  LOP3.LUT R2, R2, 0x1ffffffe, RZ, 0xc0, !PT ;  /* 0x1ffffffe02027812 */ /* 0x000fe400078ec0ff */
[----:B------:R-:W-:Y:S01]  /*0c20*/  SHF.R.S32.HI R9, RZ, 0x5, R9 ;  /* 0x00000005ff097819 */ /* 0x000fe20000011409 */
[----:B------:R-:W-:Y:S01]  /*0c30*/  IMAD.IADD R190, R199, 0x1, -R190 ;  /* 0x00000001c7be7824 */ /* 0x000fe200078e0abe */
        /* <DEDUP_REMOVED lines=13> */
[----:B------:R-:W-:Y:S01]  /*0d10*/  IMAD R196, R2, 0x8, R7 ;  /* 0x0000000802c47824 */ /* 0x000fe200078e0207 */
[----:B------:R-:W-:Y:S01]  /*0d20*/  SHF.R.S32.HI R197, RZ, 0x1f, R189 ;  /* 0x0000001fffc57819 */ /* 0x000fe200000114bd */
[----:B------:R-:W-:Y:S02]  /*0d30*/  IMAD.IADD R22, R192, 0x1, -R3 ;  /* 0x00000001c0167824 */ /* 0x000fe400078e0a03 */
[----:B------:R-:W-:-:S07]  /*0d40*/  IMAD R23, R6, 0x8, R195 ;  /* 0x0000000806177824 */ /* 0x000fce00078e02c3 */
.L_x_8408:
[----:B------:R-:W-:Y:S01]  /*0d50*/  ULDC.64 UR6, c[0x0][0xa28] ;  /* 0x00028a0000067ab9 */ /* 0x000fe20000000a00 */
[----:B01----:R-:W-:Y:S01]  /*0d60*/  IMAD.MOV.U32 R7, RZ, RZ, RZ ;  /* 0x000000ffff077224 */ /* 0x003fe200078e00ff */
[----:B------:R-:W-:Y:S01]  /*0d70*/  UISETP.NE.U32.AND UP0, UPT, UR6, URZ, UPT ;  /* 0x0000003f0600728c */ /* 0x000fe2000bf05070 */
[----:B------:R-:W-:-:S03]  /*0d80*/  ULDC UR4, c[0x0][0x424] ;  /* 0x0001090000047ab9 */ /* 0x000fc60000000800 */
        /* <DEDUP_REMOVED lines=9> */
[----:B--2---:R-:W-:Y:S02]  /*0e20*/  IMAD.U32 R2, RZ, RZ, UR6 ;  /* 0x00000006ff027e24 */ /* 0x004fe4000f8e00ff */
[----:B------:R-:W-:Y:S01]  /*0e30*/  IMAD.U32 R3, RZ, RZ, UR7 ;  /* 0x00000007ff037e24 */ /* 0x000fe2000f8e00ff */
[----:B------:R-:W-:-:S04]  /*0e40*/  @UP1 UIMAD.WIDE UR6, UR48, 0x4, UR8 ;  /* 0x00000004300618a5 */ /* 0x000fc8000f8e0208 */
[----:B------:R0:W5:Y:S02]  /*0e50*/  @P0 LDG.E R7, desc[UR50][R2.64] ;  /* 0x0000003202070981 */ /* 0x000164000c1e1900 */
[----:B------:R-:W-:Y:S02]  /*0e60*/  IMAD.U32 R4, RZ, RZ, UR6 ;  /* 0x00000006ff047e24 */ /* 0x000fe4000f8e00ff */
[----:B------:R-:W-:Y:S01]  /*0e70*/  IMAD.U32 R5, RZ, RZ, UR7 ;  /* 0x00000007ff057e24 */ /* 0x000fe2000f8e00ff */
[----:B------:R-:W-:-:S04]  /*0e80*/  ULDC.64 UR6, c[0x0][0x418] ;  /* 0x0001060000067ab9 */ /* 0x000fc80000000a00 */
[----:B------:R0:W5:Y:S01]  /*0e90*/  @P2 LDG.E R19, desc[UR50][R4.64] ;  /* 0x0000003204132981 */ /* 0x000162000c1e1900 */
[----:B------:R-:W-:-:S04]  /*0ea0*/  UISETP.NE.U32.AND UP0, UPT, UR6, URZ, UPT ;  /* 0x0000003f0600728c */ /* 0x000fc8000bf05070 */
[----:B------:R-:W-:-:S03]  /*0eb0*/  UISETP.NE.AND.EX UP0, UPT, UR7, URZ, UPT, UP0 ;  /* 0x0000003f0700728c */ /* 0x000fc6000bf05300 */
[----:B------:R-:W-:Y:S01]  /*0ec0*/  ULDC.64 UR6, c[0x0][0xa20] ;  /* 0x0002880000067ab9 */ /* 0x000fe20000000a00 */
[----:B------:R-:W-:Y:S01]  /*0ed0*/  USEL UR4, UR4, 0x1, UP0 ;  /* 0x0000000104047887 */ /* 0x000fe20008000000 */
[----:B------:R-:W-:Y:S01]  /*0ee0*/  ISETP.NE.U32.AND P1, PT, RZ, UR6, PT ;  /* 0x00000006ff007c0c */ /* 0x000fe2000bf25070 */
[----:B------:R-:W-:Y:S02]  /*0ef0*/  ULDC UR6, c[0x0][0x2f0] ;  /* 0x0000bc0000067ab9 */ /* 0x000fe40000000800 */
[----:B------:R-:W-:Y:S01]  /*0f00*/  UIMAD UR4, UR4, UR6, URZ ;  /* 0x00000006040472a4 */ /* 0x000fe2000f8e023f */
[----:B------:R-:W-:Y:S01]  /*0f10*/  ISETP.NE.AND.EX P1, PT, RZ, UR7, PT, P1 ;  /* 0x00000007ff007c0c */ /* 0x000fe2000bf25310 */
[----:B0--34-:R-:W-:-:S12]  /*0f20*/  @P2 BRA `(.L_x_8301) ;  /* 0x0000000000302947 */ /* 0x019fd80003800000 */
[----:B------:R-:W-:Y:S01]  /*0f30*/  ULDC.64 UR6, c[0x0][0xa00] ;  /* 0x0002800000067ab9 */ /* 0x000fe20000000a00 */
[----:B-----5:R-:W0:Y:S01]  /*0f40*/  LDC R19, c[0x0][0x288] ;  /* 0x0000a200ff137b82 */ /* 0x020e220000000800 */
[----:B------:R-:W-:-:S04]  /*0f50*/  ISETP.NE.U32.AND P0, PT, RZ, UR6, PT ;  /* 0x00000006ff007c0c */ /* 0x000fc8000bf05070 */
[----:B------:R-:W-:-:S13]  /*0f60*/  ISETP.NE.AND.EX P0, PT, RZ, UR7, PT, P0 ;  /* 0x00000007ff007c0c */ /* 0x000fda000bf05300 */
[----:B------:R-:W-:Y:S05]  /*0f70*/  @!P0 BRA `(.L_x_8301) ;  /* 0x00000000001c8947 */ /* 0x000fea0003800000 */
[----:B------:R-:W-:Y:S02]  /*0f80*/  ULDC.64 UR6, c[0x0][0xa00] ;  /* 0x0002800000067ab9 */ /* 0x000fe40000000a00 */
[----:B------:R-:W-:-:S06]  /*0f90*/  UIMAD.WIDE UR6, UR48, 0x4, UR6 ;  /* 0x00000004300678a5 */ /* 0x000fcc000f8e0206 */
[----:B------:R-:W-:Y:S02]  /*0fa0*/  IMAD.U32 R2, RZ, RZ, UR6 ;  /* 0x00000006ff027e24 */ /* 0x000fe4000f8e00ff */
[----:B------:R-:W-:-:S05]  /*0fb0*/  IMAD.U32 R3, RZ, RZ, UR7 ;  /* 0x00000007ff037e24 */ /* 0x000fca000f8e00ff */
[----:B0-----:R-:W2:Y:S04]  /*0fc0*/  LDG.E R19, desc[UR50][R2.64] ;  /* 0x0000003202137981 */ /* 0x001ea8000c1e1900 */
[----:B------:R-:W2:Y:S02]  /*0fd0*/  LDG.E R0, desc[UR50][R2.64+0x4] ;  /* 0x0000043202007981 */ /* 0x000ea4000c1e1900 */
[----:B--2---:R-:W-:-:S07]  /*0fe0*/  IMAD.IADD R19, R0, 0x1, -R19 ;  /* 0x0000000100137824 */ /* 0x004fce00078e0a13 */
.L_x_8301:
[----:B------:R-:W-:Y:S01]  /*0ff0*/  IMAD.U32 R18, RZ, RZ, UR4 ;  /* 0x00000004ff127e24 */ /* 0x000fe2000f8e00ff */
[----:B------:R-:W-:Y:S01]  /*1000*/  UMOV UR37, UR49 ;  /* 0x0000003100257c82 */ /* 0x000fe20008000000 */
[----:B------:R-:W-:Y:S01]  /*1010*/  UMOV UR38, UR48 ;  /* 0x0000003000267c82 */ /* 0x000fe20008000000 */
[----:B------:R-:W-:Y:S05]  /*1020*/  @!P1 BRA `(.L_x_8302) ;  /* 0x0000000000189947 */ /* 0x000fea0003800000 */
[----:B------:R-:W-:Y:S02]  /*1030*/  ULDC.64 UR6, c[0x0][0xa20] ;  /* 0x0002880000067ab9 */ /* 0x000fe40000000a00 */
[----:B------:R-:W-:-:S06]  /*1040*/  UIMAD.WIDE UR6, UR48, 0x4, UR6 ;  /* 0x00000004300678a5 */ /* 0x000fcc000f8e0206 */
[----:B------:R-:W-:Y:S02]  /*1050*/  IMAD.U32 R2, RZ, RZ, UR6 ;  /* 0x00000006ff027e24 */ /* 0x000fe4000f8e00ff */
[----:B------:R-:W-:-:S05]  /*1060*/  IMAD.U32 R3, RZ, RZ, UR7 ;  /* 0x00000007ff037e24 */ /* 0x000fca000f8e00ff */
[----:B------:R1:W5:Y:S01]  /*1070*/  LDG.E R18, desc[UR50][R2.64] ;  /* 0x0000003202127981 */ /* 0x000362000c1e1900 */
[----:B------:R-:W-:Y:S05]  /*1080*/  BRA `(.L_x_8303) ;  /* 0x00000000002c7947 */ /* 0x000fea0003800000 */
.L_x_8302:
        /* <DEDUP_REMOVED lines=9> */
[----:B------:R-:W2:Y:S02]  /*1120*/  LDG.E R5, desc[UR50][R2.64+0x4] ;  /* 0x0000043202057981 */ /* 0x000ea4000c1e1900 */
[----:B--2---:R-:W-:-:S07]  /*1130*/  IMAD.IADD R18, R5, 0x1, -R18 ;  /* 0x0000000105127824 */ /* 0x004fce00078e0a12 */
.L_x_8303:
[----:B------:R-:W2:Y:S01]  /*1140*/  LDC R193, c[0x0][0x448] ;  /* 0x00011200ffc17b82 */ /* 0x000ea20000000800 */
[----:B------:R-:W-:Y:S01]  /*1150*/  USHF.L.U32 UR39, UR5, 0x7, URZ ;  /* 0x0000000705277899 */ /* 0x000fe2000800063f */
[----:B-----5:R-:W-:Y:S01]  /*1160*/  IMAD.IADD R18, R18, 0x1, -R7 ;  /* 0x0000000112127824 */ /* 0x020fe200078e0a07 */
[----:B------:R-:W-:Y:S02]  /*1170*/  LOP3.LUT R17, R17, 0xffffffef, RZ, 0xc0, !PT ;  /* 0xffffffef11117812 */ /* 0x000fe400078ec0ff */
[----:B------:R-:W-:Y:S02]  /*1180*/  UIADD3 UR4, UR39, 0x7f, URZ ;  /* 0x0000007f27047890 */ /* 0x000fe4000fffe03f */
[----:B01----:R-:W-:Y:S01]  /*1190*/  IADD3 R3, R18, 0x1, -R19 ;  /* 0x0000000112037810 */ /* 0x003fe20007ffe813 */
[----:B------:R-:W0:Y:S03]  /*11a0*/  LDC.64 R8, c[0x0][0x9e0] ;  /* 0x00027800ff087b82 */ /* 0x000e260000000a00 */
[----:B------:R-:W-:Y:S01]  /*11b0*/  IMAD.U32 R0, RZ, RZ, UR4 ;  /* 0x00000004ff007e24 */ /* 0x000fe2000f8e00ff */
[----:B--2---:R-:W-:-:S02]  /*11c0*/  ISETP.NE.AND P2, PT, R193, 0x1, PT ;  /* 0x00000001c100780c */ /* 0x004fc40003f45270 */
[----:B0-----:R-:W-:-:S11]  /*11d0*/  ISETP.GE.AND P1, PT, R9, 0x1, PT ;  /* 0x000000010900780c */ /* 0x001fd60003f26270 */
[----:B------:R-:W0:Y:S01]  /*11e0*/  @P2 LDC R2, c[0x0][0x44c] ;  /* 0x00011300ff022b82 */ /* 0x000e220000000800 */
[----:B------:R-:W-:-:S04]  /*11f0*/  @P2 LOP3.LUT R17, R17, 0x10, RZ, 0xfc, !PT ;  /* 0x0000001011112812 */ /* 0x000fc800078efcff */
[----:B------:R-:W-:-:S03]  /*1200*/  LOP3.LUT R17, R17, 0xfffffff7, RZ, 0xc0, !PT ;  /* 0xfffffff711117812 */ /* 0x000fc600078ec0ff */
[----:B------:R-:W1:Y:S01]  /*1210*/  @P2 LDC R5, c[0x0][0x450] ;  /* 0x00011400ff052b82 */ /* 0x000e620000000800 */
[----:B------:R-:W-:Y:S01]  /*1220*/  @P1 LOP3.LUT R17, R17, 0x8, RZ, 0xfc, !PT ;  /* 0x0000000811111812 */ /* 0x000fe200078efcff */
[----:B0-----:R-:W-:-:S05]  /*1230*/  @P2 IMAD.HI.U32 R2, R2, UR4, RZ ;  /* 0x0000000402022c27 */ /* 0x001fca000f8e00ff */
[----:B-1----:R-:W-:-:S05]  /*1240*/  @P2 SHF.R.U32.HI R0, RZ, R5, R2 ;  /* 0x00000005ff002219 */ /* 0x002fca0000011602 */
        /* <DEDUP_REMOVED lines=13> */
.L_x_8305:
[----:B------:R-:W-:-:S13]  /*1320*/  ISETP.NE.AND P0, PT, R9, 0x1, PT ;  /* 0x000000010900780c */ /* 0x000fda0003f05270 */
[----:B------:R-:W0:Y:S02]  /*1330*/  @P0 LDC.64 R4, c[0x0][0x9e8] ;  /* 0x00027a00ff040b82 */ /* 0x000e240000000a00 */
[----:B0-----:R-:W-:-:S05]  /*1340*/  @P0 IMAD.HI.U32 R4, R2, R4, RZ ;  /* 0x0000000402040227 */ /* 0x001fca00078e00ff */
[----:B------:R-:W-:-:S07]  /*1350*/  @P0 SHF.R.U32.HI R2, RZ, R5, R4 ;  /* 0x00000005ff020219 */ /* 0x000fce0000011604 */
.L_x_8306:
[----:B------:R-:W-:-:S05]  /*1360*/  IMAD R3, R2, R9, R9 ;  /* 0x0000000902037224 */ /* 0x000fca00078e0209 */
[----:B------:R-:W-:-:S07]  /*1370*/  VIMNMX R0, R0, R3, PT ;  /* 0x0000000300007248 */ /* 0x000fce0003fe0100 */
.L_x_8304:
[----:B------:R-:W0:Y:S01]  /*1380*/  @P2 LDC R4, c[0x0][0x44c] ;  /* 0x00011300ff042b82 */ /* 0x000e220000000800 */
[----:B------:R-:W-:Y:S01]  /*1390*/  IMAD.U32 R3, RZ, RZ, UR39 ;  /* 0x00000027ff037e24 */ /* 0x000fe2000f8e00ff */
[----:B------:R-:W-:Y:S01]  /*13a0*/  ULDC UR4, c[0x0][0x9dc] ;  /* 0x0002770000047ab9 */ /* 0x000fe20000000800 */
[----:B------:R-:W-:Y:S02]  /*13b0*/  VIADD R2, R0, 0x9f ;  /* 0x0000009f00027836 */ /* 0x000fe40000000000 */
[C---:B------:R-:W-:Y:S02]  /*13c0*/  VIADD R0, R18.reuse, 0x9f ;  /* 0x0000009f12007836 */ /* 0x040fe40000000000 */
[----:B------:R-:W-:Y:S01]  /*13d0*/  IMAD.IADD R104, R18, 0x1, -R19 ;  /* 0x0000000112687824 */ /* 0x000fe200078e0a13 */
[----:B------:R-:W1:Y:S01]  /*13e0*/  @P2 LDC R5, c[0x0][0x450] ;  /* 0x00011400ff052b82 */ /* 0x000e620000000800 */
[----:B------:R-:W-:-:S04]  /*13f0*/  IMAD.HI R2, R2, 0x66666667, RZ ;  /* 0x6666666702027827 */ /* 0x000fc800078e02ff */
[----:B------:R-:W-:-:S04]  /*1400*/  IMAD.HI R0, R0, 0x66666667, RZ ;  /* 0x6666666700007827 */ /* 0x000fc800078e02ff */
[----:B0-----:R-:W-:-:S05]  /*1410*/  @P2 IMAD.HI.U32 R4, R4, UR39, RZ ;  /* 0x0000002704042c27 */ /* 0x001fca000f8e00ff */
[----:B-1----:R-:W-:Y:S02]  /*1420*/  @P2 SHF.R.U32.HI R3, RZ, R5, R4 ;  /* 0x00000005ff032219 */ /* 0x002fe40000011604 */
[----:B------:R-:W-:-:S03]  /*1430*/  SHF.R.U32.HI R5, RZ, 0x1f, R2 ;  /* 0x0000001fff057819 */ /* 0x000fc60000011602 */
[----:B------:R-:W-:Y:S01]  /*1440*/  IMAD.IADD R4, R104, 0x1, R3 ;  /* 0x0000000168047824 */ /* 0x000fe200078e0203 */
[----:B------:R-:W-:Y:S02]  /*1450*/  SHF.R.U32.HI R3, RZ, 0x1f, R0 ;  /* 0x0000001fff037819 */ /* 0x000fe40000011600 */
[----:B------:R-:W-:Y:S01]  /*1460*/  LEA.HI.SX32 R2, R2, R5, 0x1a ;  /* 0x0000000502027211 */ /* 0x000fe200078fd2ff */
[----:B------:R-:W-:Y:S01]  /*1470*/  VIADD R6, R4, -UR4 ;  /* 0x8000000404067c36 */ /* 0x000fe20008000000 */
[----:B------:R-:W-:-:S04]  /*1480*/  LEA.HI.SX32 R3, R0, R3, 0x1a ;  /* 0x0000000300037211 */ /* 0x000fc800078fd2ff */
        /* <DEDUP_REMOVED lines=12> */
.L_x_8308:
[----:B------:R-:W-:-:S13]  /*1550*/  ISETP.NE.AND P0, PT, R9, 0x1, PT ;  /* 0x000000010900780c */ /* 0x000fda0003f05270 */
[----:B------:R-:W0:Y:S02]  /*1560*/  @P0 LDC.64 R2, c[0x0][0x9e8] ;  /* 0x00027a00ff020b82 */ /* 0x000e240000000a00 */
[----:B0-----:R-:W-:-:S05]  /*1570*/  @P0 IMAD.HI.U32 R0, R4, R2, RZ ;  /* 0x0000000204000227 */ /* 0x001fca00078e00ff */
[----:B------:R-:W-:-:S07]  /*1580*/  @P0 SHF.R.U32.HI R4, RZ, R3, R0 ;  /* 0x00000003ff040219 */ /* 0x000fce0000011600 */
.L_x_8309:
[----:B------:R-:W-:-:S05]  /*1590*/  IMAD R4, R4, R9, RZ ;  /* 0x0000000904047224 */ /* 0x000fca00078e02ff */
[----:B------:R-:W-:-:S13]  /*15a0*/  R2UR UR5, R4 ;  /* 0x00000000040572ca */ /* 0x000fda00000e0000 */
[----:B------:R-:W-:-:S04]  /*15b0*/  UISETP.LT.AND UP0, UPT, UR4, UR5, UPT ;  /* 0x000000050400728c */ /* 0x000fc8000bf01270 */
[----:B------:R-:W-:-:S12]  /*15c0*/  USEL UR4, UR4, UR5, !UP0 ;  /* 0x0000000504047287 */ /* 0x000fd8000c000000 */
.L_x_8307:
        /* <DEDUP_REMOVED lines=74> */
.L_x_8311:
        /* <DEDUP_REMOVED lines=56> */
.L_x_8514:
[----:B------:R-:W-:Y:S05]  /*1df0*/  @!P0 BRA `(.L_x_8313) ;  /* 0x0000000000048947 */ /* 0x000fea0003800000 */
[----:B------:R-:W-:Y:S01]  /*1e00*/  BPT.TRAP 0x1 ;  /* 0x000000040000795c */ /* 0x000fe20000300000 */
.L_x_8313:
[----:B------:R-:W-:Y:S02]  /*1e10*/  IMAD.U32 R106, RZ, RZ, UR44 ;  /* 0x0000002cff6a7e24 */ /* 0x000fe4000f8e00ff */
[----:B0-----:R-:W-:-:S03]  /*1e20*/  IMAD.U32 R3, RZ, RZ, UR45 ;  /* 0x0000002dff037e24 */ /* 0x001fc6000f8e00ff */
[----:B------:R-:W-:Y:S02]  /*1e30*/  LEA R106, R106, UR43, 0x3 ;  /* 0x0000002b6a6a7c11 */ /* 0x000fe4000f8e18ff */
[----:B------:R-:W-:-:S04]  /*1e40*/  SHF.L.U32 R3, R3, 0x1f, RZ ;  /* 0x0000001f03037819 */ /* 0x000fc800000006ff */
[----:B------:R0:W1:Y:S01]  /*1e50*/  SYNCS.PHASECHK.TRANS64.TRYWAIT P1, [R106+URZ+0x22830], R3 ;  /* 0x022830036a0075a7 */ /* 0x000062000802017f */
[----:B------:R-:W-:Y:S05]  /*1e60*/  @!P0 BRA `(.L_x_8314) ;  /* 0x0000000000048947 */ /* 0x000fea0003800000 */
[----:B------:R-:W-:Y:S01]  /*1e70*/  BPT.TRAP 0x1 ;  /* 0x000000040000795c */ /* 0x000fe20000300000 */
.L_x_8314:
[----:B-1----:R-:W-:Y:S05]  /*1e80*/  @P1 BRA `(.L_x_8315) ;  /* 0x0000000000081947 */ /* 0x002fea0003800000 */
[----:B------:R-:W1:Y:S02]  /*1e90*/  SYNCS.PHASECHK.TRANS64.TRYWAIT P1, [R106+URZ+0x22830], R3 ;  /* 0x022830036a0075a7 */ /* 0x000e64000802017f */
[----:B-1----:R-:W-:Y:S05]  /*1ea0*/  @!P1 BRA `(.L_x_8316) ;  /* 0x000001c400889947 */ /* 0x002fea0003800000 */
.L_x_8315:
        /* <DEDUP_REMOVED lines=135> */
.L_x_8317:
[----:B------:R-:W-:Y:S01]  /*2720*/  ISETP.NE.AND P2, PT, R193, 0x1, PT ;  /* 0x00000001c100780c */ /* 0x000fe20003f45270 */
[C---:B01----:R-:W-:Y:S01]  /*2730*/  FMUL.FTZ R3, R0.reuse, R91 ;  /* 0x0000005b00037220 */ /* 0x043fe20000410000 */
        /* <DEDUP_REMOVED lines=8> */
[----:B------:R-:W-:Y:S01]  /*27c0*/  R2UR UR6, R106 ;  /* 0x000000006a0672ca */ /* 0x000fe200000e0000 */
[----:B------:R-:W-:-:S02]  /*27d0*/  VIADD R106, R23, UR39 ;  /* 0x00000027176a7c36 */ /* 0x000fc40008000000 */
        /* <DEDUP_REMOVED lines=10> */
[----:B------:R-:W2:Y:S01]  /*2880*/  MUFU.TANH R119, R33 ;  /* 0x0000002100777308 */ /* 0x000ea20000002400 */
[C---:B------:R-:W-:Y:S01]  /*2890*/  FMUL.FTZ R89, R0.reuse, R92 ;  /* 0x0000005c00597220 */ /* 0x040fe20000410000 */
[C---:B------:R-:W-:Y:S01]  /*28a0*/  FMUL.FTZ R95, R0.reuse, R72 ;  /* 0x00000048005f7220 */ /* 0x040fe20000410000 */
[----:B------:R-:W-:Y:S01]  /*28b0*/  UIADD3 UR6, UR6, 0x22840, URZ ;  /* 0x0002284006067890 */ /* 0x000fe2000fffe03f */
[C---:B------:R-:W-:Y:S01]  /*28c0*/  FMUL.FTZ R92, R0.reuse, R97 ;  /* 0x00000061005c7220 */ /* 0x040fe20000410000 */
[C---:B------:R-:W-:Y:S01]  /*28d0*/  FMUL.FTZ R14, R0.reuse, R78 ;  /* 0x0000004e000e7220 */ /* 0x040fe20000410000 */
[C---:B------:R-:W-:Y:S01]  /*28e0*/  FMUL.FTZ R72, R0.reuse, R86 ;  /* 0x0000005600487220 */ /* 0x040fe20000410000 */
[C---:B------:R-:W-:Y:S01]  /*28f0*/  FMUL.FTZ R24, R0.reuse, R24 ;  /* 0x0000001800187220 */ /* 0x040fe20000410000 */
[----:B------:R3:W4:Y:S01]  /*2900*/  MUFU.TANH R116, R28 ;  /* 0x0000001c00747308 */ /* 0x0007220000002400 */
        /* <DEDUP_REMOVED lines=10> */
[----:B---3--:R-:W-:Y:S02]  /*29b0*/  IMAD.MOV.U32 R28, RZ, RZ, -0xa0 ;  /* 0xffffff60ff1c7424 */ /* 0x008fe400078e00ff */
        /* <DEDUP_REMOVED lines=55> */
[--C-:B------:R-:W-:Y:S01]  /*2d30*/  IMAD R28, R105, -0xa0, R18.reuse ;  /* 0xffffff60691c7824 */ /* 0x100fe200078e0212 */
[----:B------:R-:W1:Y:S01]  /*2d40*/  MUFU.TANH R5, R5 ;  /* 0x0000000500057308 */ /* 0x000e620000002400 */
[----:B------:R-:W-:Y:S01]  /*2d50*/  IMAD R30, R22, -0x2, R31 ;  /* 0xfffffffe161e7824 */ /* 0x000fe200078e021f */
[----:B------:R-:W-:Y:S01]  /*2d60*/  ULDC UR30, c[0x0][0x9dc] ;  /* 0x00027700001e7ab9 */ /* 0x000fe20000000800 */
[----:B------:R-:W-:Y:S01]  /*2d70*/  SYNCS.ARRIVE.TRANS64.RED.A1T0 RZ, [UR6], RZ ;  /* 0x000000ffffff79a7 */ /* 0x000fe20008100406 */
[----:B------:R-:W-:Y:S01]  /*2d80*/  ULOP3.LUT UR6, URZ, UR30, URZ, 0x33, !UPT ;  /* 0x0000001e3f067292 */ /* 0x000fe2000f8e333f */
[----:B------:R-:W-:Y:S01]  /*2d90*/  VIADD R125, R31, 0xffffffff ;  /* 0xffffffff1f7d7836 */ /* 0x000fe20000000000 */
[----:B------:R-:W-:Y:S01]  /*2da0*/  ULDC UR7, c[0x0][0x9e0] ;  /* 0x0002780000077ab9 */ /* 0x000fe20000000800 */
[----:B------:R-:W-:Y:S01]  /*2db0*/  VIADD R126, R30, 0xffffffff ;  /* 0xffffffff1e7e7836 */ /* 0x000fe20000000000 */
        /* <DEDUP_REMOVED lines=68> */
[----:B------:R-:W-:-:S03]  /*3200*/  IADD3 R28, -R19, R30, R18 ;  /* 0x0000001e131c7210 */ /* 0x000fc60007ffe112 */
[----:B------:R-:W-:Y:S02]  /*3210*/  IMAD R122, R22, -0x2, R29 ;  /* 0xfffffffe167a7824 */ /* 0x000fe400078e021d */
[C---:B------:R-:W-:Y:S01]  /*3220*/  VIADD R123, R28.reuse, UR7 ;  /* 0x000000071c7b7c36 */ /* 0x040fe20008000000 */
[----:B------:R-:W1:Y:S01]  /*3230*/  MUFU.TANH R100, R100 ;  /* 0x0000006400647308 */ /* 0x000e620000002400 */
        /* <DEDUP_REMOVED lines=11> */
[----:B------:R-:W-:Y:S01]  /*32f0*/  IADD3 R31, -R19, R18, R33 ;  /* 0x00000012131f7210 */ /* 0x000fe20007ffe121 */
        /* <DEDUP_REMOVED lines=12> */
.L_x_8320:
[----:B------:R-:W-:Y:S02]  /*33c0*/  ULDC UR6, c[0x0][0x9e4] ;  /* 0x0002790000067ab9 */ /* 0x000fe40000000800 */
[----:B------:R-:W-:-:S05]  /*33d0*/  IMAD.U32 R30, RZ, RZ, UR6 ;  /* 0x00000006ff1e7e24 */ /* 0x000fca000f8e00ff */
[----:B------:R-:W-:-:S13]  /*33e0*/  ISETP.NE.AND P1, PT, R30, 0x1, PT ;  /* 0x000000011e00780c */ /* 0x000fda0003f25270 */
[----:B------:R-:W1:Y:S02]  /*33f0*/  @P1 LDC.64 R28, c[0x0][0x9e8] ;  /* 0x00027a00ff1c1b82 */ /* 0x000e640000000a00 */
[----:B-1----:R-:W-:-:S05]  /*3400*/  @P1 IMAD.HI.U32 R28, R31, R28, RZ ;  /* 0x0000001c1f1c1227 */ /* 0x002fca00078e00ff */
[----:B------:R-:W-:-:S07]  /*3410*/  @P1 SHF.R.U32.HI R31, RZ, R29, R28 ;  /* 0x0000001dff1f1219 */ /* 0x000fce000001161c */
.L_x_8321:
[----:B------:R-:W-:Y:S05]  /*3420*/  BSYNC B0 ;  /* 0x0000000000007941 */ /* 0x000fea0003800000 */
.L_x_8319:
[----:B------:R-:W-:-:S05]  /*3430*/  IMAD R31, R31, R30, R126 ;  /* 0x0000001e1f1f7224 */ /* 0x000fca00078e027e */
[----:B------:R-:W-:Y:S02]  /*3440*/  VIADDMNMX R110, R31, R30, R110, PT ;  /* 0x0000001e1f6e7246 */ /* 0x000fe4000380016e */
[----:B------:R-:W-:-:S07]  /*3450*/  VIMNMX R111, R111, R31, !PT ;  /* 0x0000001f6f6f7248 */ /* 0x000fce0007fe0100 */
.L_x_8318:
        /* <DEDUP_REMOVED lines=55> */
[----:B------:R-:W-:Y:S01]  /*37d0*/  ISETP.GT.AND P3, PT, R111, 0x30, !P4 ;  /* 0x000000306f00780c */ /* 0x000fe20006764270 */
[----:B------:R-:W1:Y:S01]  /*37e0*/  SHFL.IDX PT, R75, R106, 0x1, 0x1c1f ;  /* 0x003c1f006a4b7f89 */ /* 0x000e6200000e0000 */
        /* <DEDUP_REMOVED lines=156> */
.L_x_8324:
[----:B------:R-:W-:Y:S02]  /*41b0*/  ULDC UR6, c[0x0][0x9e4] ;  /* 0x0002790000067ab9 */ /* 0x000fe40000000800 */
[----:B------:R-:W-:-:S05]  /*41c0*/  IMAD.U32 R74, RZ, RZ, UR6 ;  /* 0x00000006ff4a7e24 */ /* 0x000fca000f8e00ff */
[----:B------:R-:W-:-:S13]  /*41d0*/  ISETP.NE.AND P6, PT, R74, 0x1, PT ;  /* 0x000000014a00780c */ /* 0x000fda0003fc5270 */
[----:B------:R-:W0:Y:S02]  /*41e0*/  @P6 LDC.64 R48, c[0x0][0x9e8] ;  /* 0x00027a00ff306b82 */ /* 0x000e240000000a00 */
[----:B0-----:R-:W-:-:S05]  /*41f0*/  @P6 IMAD.HI.U32 R48, R75, R48, RZ ;  /* 0x000000304b306227 */ /* 0x001fca00078e00ff */
[----:B------:R-:W-:-:S07]  /*4200*/  @P6 SHF.R.U32.HI R75, RZ, R49, R48 ;  /* 0x00000031ff4b6219 */ /* 0x000fce0000011630 */
.L_x_8325:
[----:B------:R-:W-:Y:S05]  /*4210*/  BSYNC B0 ;  /* 0x0000000000007941 */ /* 0x000fea0003800000 */
.L_x_8323:
[----:B------:R-:W-:-:S05]  /*4220*/  IMAD R75, R75, R74, R126 ;  /* 0x0000004a4b4b7224 */ /* 0x000fca00078e027e */
[----:B------:R-:W-:Y:S02]  /*4230*/  VIADDMNMX R66, R75, R74, R66, PT ;  /* 0x0000004a4b427246 */ /* 0x000fe40003800142 */
[----:B------:R-:W-:-:S07]  /*4240*/  VIMNMX R68, R68, R75, !PT ;  /* 0x0000004b44447248 */ /* 0x000fce0007fe0100 */
.L_x_8322:
[----:B------:R-:W-:Y:S01]  /*4250*/  ISETP.GT.AND P1, PT, R68, 0x1, !P1 ;  /* 0x000000014400780c */ /* 0x000fe20004f24270 */
[----:B------:R-:W-:Y:S01]  /*4260*/  ULDC UR28, c[0x0][0x988] ;  /* 0x00026200001c7ab9 */ /* 0x000fe20000000800 */
[----:B------:R-:W-:Y:S02]  /*4270*/  ISETP.NE.AND P6, PT, R127, RZ, PT ;  /* 0x000000ff7f00720c */ /* 0x000fe40003fc5270 */
[----:B------:R-:W-:Y:S02]  /*4280*/  ISETP.LT.OR P1, PT, R66, 0x2, P1 ;  /* 0x000000024200780c */ /* 0x000fe40000f21670 */
[C---:B------:R-:W-:Y:S02]  /*4290*/  ISETP.GT.AND P2, PT, R68.reuse, 0x9, !P2 ;  /* 0x000000094400780c */ /* 0x040fe40005744270 */
        /* <DEDUP_REMOVED lines=14> */
[----:B------:R-:W-:Y:S02]  /*4380*/  FMNMX.FTZ R8, R83, R88, !PT ;  /* 0x0000005853087209 */ /* 0x000fe40007810000 */
[----:B------:R-:W-:Y:S02]  /*4390*/  ISETP.GT.AND P1, PT, R68, 0x11, !P1 ;  /* 0x000000114400780c */ /* 0x000fe40004f24270 */
[C---:B------:R-:W-:Y:S02]  /*43a0*/  ISETP.LT.OR P5, PT, R66.reuse, 0x1, P5 ;  /* 0x000000014200780c */ /* 0x040fe40002fa1670 */
        /* <DEDUP_REMOVED lines=97> */
[----:B------:R-:W-:Y:S01]  /*49c0*/  ISETP.NE.AND P1, PT, R99, RZ, PT ;  /* 0x000000ff6300720c */ /* 0x000fe20003f25270 */
[----:B------:R-:W0:Y:S01]  /*49d0*/  SHFL.BFLY PT, R9, R8, 0x2, 0x1f ;  /* 0x0c401f0008097f89 */ /* 0x000e2200000e0000 */
[----:B------:R-:W-:-:S02]  /*49e0*/  ISETP.GT.AND P4, PT, R68, 0x98, !P4 ;  /* 0x000000984400780c */ /* 0x000fc40006784270 */
[----:B------:R-:W-:Y:S02]  /*49f0*/  ISETP.GT.AND P1, PT, R68, 0x50, !P1 ;  /* 0x000000504400780c */ /* 0x000fe40004f24270 */
[C---:B------:R-:W-:Y:S02]  /*4a00*/  ISETP.LT.OR P3, PT, R66.reuse, 0x92, P3 ;  /* 0x000000924200780c */ /* 0x040fe40001f61670 */
[C---:B------:R-:W-:Y:S02]  /*4a10*/  ISETP.LT.OR P1, PT, R66.reuse, 0x51, P1 ;  /* 0x000000514200780c */ /* 0x040fe40000f21670 */
[----:B------:R-:W-:Y:S02]  /*4a20*/  ISETP.LT.OR P4, PT, R66, 0x99, P4 ;  /* 0x000000994200780c */ /* 0x000fe40002781670 */
[----:B------:R-:W-:Y:S02]  /*4a30*/  FSEL R60, R60, -INF , !P1 ;  /* 0xff8000003c3c7808 */ /* 0x000fe40004800000 */
[----:B------:R-:W-:-:S02]  /*4a40*/  ISETP.NE.AND P1, PT, R101, RZ, PT ;  /* 0x000000ff6500720c */ /* 0x000fc40003f25270 */
[----:B------:R-:W-:Y:S02]  /*4a50*/  FSEL R25, R25, -INF , !P3 ;  /* 0xff80000019197808 */ /* 0x000fe40005800000 */
        /* <DEDUP_REMOVED lines=57> */
[----:B------:R-:W-:Y:S01]  /*4df0*/  FSEL R76, R98, -INF , !P1 ;  /* 0xff800000624c7808 */ /* 0x000fe20004800000 */
[----:B------:R-:W-:Y:S01]  /*4e00*/  IMAD.U32 R98, RZ, RZ, UR28 ;  /* 0x0000001cff627e24 */ /* 0x000fe2000f8e00ff */
[----:B------:R-:W-:Y:S02]  /*4e10*/  ISETP.GT.AND P1, PT, R68, 0x89, !P6 ;  /* 0x000000894400780c */ /* 0x000fe40007724270 */
[----:B------:R-:W-:Y:S01]  /*4e20*/  ISETP.NE.AND P6, PT, R118, RZ, PT ;  /* 0x000000ff7600720c */ /* 0x000fe20003fc5270 */
[----:B------:R-:W-:-:S01]  /*4e30*/  FFMA.FTZ R98, R9, R98, -8 ;  /* 0xc100000009627423 */ /* 0x000fc20000010062 */
[----:B------:R-:W-:-:S04]  /*4e40*/  ISETP.LT.OR P1, PT, R66, 0x8a, P1 ;  /* 0x0000008a4200780c */ /* 0x000fc80000f21670 */
[----:B------:R-:W-:Y:S02]  /*4e50*/  FSEL R78, R100, -INF , !P1 ;  /* 0xff800000644e7808 */ /* 0x000fe40004800000 */
[----:B------:R-:W-:Y:S02]  /*4e60*/  FSETP.NEU.FTZ.AND P1, PT, R9, -INF , PT ;  /* 0xff8000000900780b */ /* 0x000fe40003f3d000 */
[----:B------:R-:W-:Y:S02]  /*4e70*/  FSEL R100, R2, -INF , !P5 ;  /* 0xff80000002647808 */ /* 0x000fe40006800000 */
[----:B------:R-:W-:Y:S02]  /*4e80*/  FSEL R98, R98, RZ, P1 ;  /* 0x000000ff62627208 */ /* 0x000fe40000800000 */
[C---:B------:R-:W-:Y:S02]  /*4e90*/  ISETP.GT.AND P1, PT, R68.reuse, 0x90, !P2 ;  /* 0x000000904400780c */ /* 0x040fe40005724270 */
[----:B------:R-:W-:Y:S01]  /*4ea0*/  ISETP.GT.AND P2, PT, R68, 0x99, !P6 ;  /* 0x000000994400780c */ /* 0x000fe20007744270 */
        /* <DEDUP_REMOVED lines=11> */
[----:B------:R-:W-:Y:S01]  /*4f60*/  ISETP.LT.OR P1, PT, R66, 0x91, P1 ;  /* 0x000000914200780c */ /* 0x000fe20000f21670 */
[--C-:B------:R-:W-:Y:S01]  /*4f70*/  FFMA.FTZ R94, R50, UR28, -R98.reuse ;  /* 0x0000001c325e7c23 */ /* 0x100fe20008010862 */
[----:B------:R-:W-:Y:S01]  /*4f80*/  FMNMX.FTZ R93, R49, R8, !PT ;  /* 0x00000008315d7209 */ /* 0x000fe20007810000 */
[--C-:B------:R-:W-:Y:S01]  /*4f90*/  FFMA.FTZ R50, R54, UR28, -R98.reuse ;  /* 0x0000001c36327c23 */ /* 0x100fe20008010862 */
[----:B------:R-:W-:Y:S01]  /*4fa0*/  FSEL R54, R24, -INF , !P1 ;  /* 0xff80000018367808 */ /* 0x000fe20004800000 */
[--C-:B------:R-:W-:Y:S01]  /*4fb0*/  FFMA.FTZ R68, R55, UR28, -R98.reuse ;  /* 0x0000001c37447c23 */ /* 0x100fe20008010862 */
[----:B------:R-:W-:Y:S01]  /*4fc0*/  FMNMX.FTZ R93, R48, R93, !PT ;  /* 0x0000005d305d7209 */ /* 0x000fe20007810000 */
[----:B------:R-:W-:Y:S01]  /*4fd0*/  MUFU.EX2 R2, R2 ;  /* 0x0000000200027308 */ /* 0x000fe20000000800 */
        /* <DEDUP_REMOVED lines=23> */
[----:B------:R-:W0:Y:S01]  /*5150*/  MUFU.EX2 R85, R85 ;  /* 0x0000005500557308 */ /* 0x000e220000000800 */
        /* <DEDUP_REMOVED lines=12> */
[----:B------:R-:W-:Y:S01]  /*5220*/  ISETP.NE.AND P6, PT, R193, 0x1, PT ;  /* 0x00000001c100780c */ /* 0x000fe20003fc5270 */
[--C-:B------:R-:W-:Y:S01]  /*5230*/  FFMA.FTZ R31, R31, UR28, -R98.reuse ;  /* 0x0000001c1f1f7c23 */ /* 0x100fe20008010862 */
[----:B------:R-:W-:Y:S01]  /*5240*/  FMNMX.FTZ R93, R73, R8, !PT ;  /* 0x00000008495d7209 */ /* 0x000fe20007810000 */
[----:B------:R-:W-:Y:S01]  /*5250*/  MUFU.EX2 R86, R86 ;  /* 0x0000005600567308 */ /* 0x000fe20000000800 */
[----:B0-----:R-:W-:Y:S01]  /*5260*/  F2FP.SATFINITE.E4M3.F32.PACK_AB_MERGE_C R184, R85, R84, RZ ;  /* 0x0000005455b8723e */ /* 0x001fe200048070ff */
[--C-:B------:R-:W-:Y:S01]  /*5270*/  FFMA.FTZ R34, R34, UR28, -R98.reuse ;  /* 0x0000001c22227c23 */ /* 0x100fe20008010862 */
[----:B------:R-:W-:Y:S01]  /*5280*/  FMNMX.FTZ R8, R56, R93, !PT ;  /* 0x0000005d38087209 */ /* 0x000fe20007810000 */
[----:B------:R-:W-:Y:S01]  /*5290*/  FFMA.FTZ R33, R33, UR28, -R98 ;  /* 0x0000001c21217c23 */ /* 0x000fe20008010862 */
[----:B------:R-:W-:Y:S01]  /*52a0*/  F2FP.SATFINITE.E4M3.F32.PACK_AB_MERGE_C R184, R83, R2, R184 ;  /* 0x0000000253b8723e */ /* 0x000fe200048070b8 */
[--C-:B------:R-:W-:Y:S01]  /*52b0*/  FFMA.FTZ R28, R28, UR28, -R98.reuse ;  /* 0x0000001c1c1c7c23 */ /* 0x100fe20008010862 */
[----:B------:R-:W-:Y:S01]  /*52c0*/  FMNMX.FTZ R93, R57, R8, !PT ;  /* 0x00000008395d7209 */ /* 0x000fe20007810000 */
[----:B------:R-:W-:Y:S01]  /*52d0*/  MUFU.EX2 R87, R87 ;  /* 0x0000005700577308 */ /* 0x000fe20000000800 */
[----:B------:R-:W-:-:S01]  /*52e0*/  FFMA.FTZ R5, R5, UR28, -R98 ;  /* 0x0000001c05057c23 */ /* 0x000fc20008010862 */
[--C-:B------:R-:W-:Y:S01]  /*52f0*/  FFMA.FTZ R30, R30, UR28, -R98.reuse ;  /* 0x0000001c1e1e7c23 */ /* 0x100fe20008010862 */
[----:B------:R-:W-:Y:S01]  /*5300*/  FMNMX.FTZ R8, R58, R93, !PT ;  /* 0x0000005d3a087209 */ /* 0x000fe20007810000 */
[----:B------:R-:W-:-:S03]  /*5310*/  FFMA.FTZ R29, R29, UR28, -R98 ;  /* 0x0000001c1d1d7c23 */ /* 0x000fc60008010862 */
        /* <DEDUP_REMOVED lines=10> */
[----:B------:R1:W-:Y:S01]  /*53c0*/  MUFU.EX2 R65, R94 ;  /* 0x0000005e00417308 */ /* 0x0003e20000000800 */
[----:B0-----:R-:W-:Y:S02]  /*53d0*/  F2FP.SATFINITE.E4M3.F32.PACK_AB_MERGE_C R186, R89, R88, RZ ;  /* 0x0000005859ba723e */ /* 0x001fe400048070ff */
[----:B------:R-:W-:Y:S02]  /*53e0*/  FMNMX.FTZ R8, R42, R93, !PT ;  /* 0x0000005d2a087209 */ /* 0x000fe40007810000 */
[----:B------:R-:W-:Y:S02]  /*53f0*/  F2FP.SATFINITE.E4M3.F32.PACK_AB_MERGE_C R186, R87, R86, R186 ;  /* 0x0000005657ba723e */ /* 0x000fe400048070ba */
[----:B------:R-:W-:Y:S01]  /*5400*/  FMNMX.FTZ R93, R43, R8, !PT ;  /* 0x000000082b5d7209 */ /* 0x000fe20007810000 */
[----:B------:R-:W-:Y:S01]  /*5410*/  MUFU.EX2 R91, R91 ;  /* 0x0000005b005b7308 */ /* 0x000fe20000000800 */
[----:B-1----:R-:W-:-:S01]  /*5420*/  FFMA.FTZ R94, R47, UR28, -R98 ;  /* 0x0000001c2f5e7c23 */ /* 0x002fc20008010862 */
[----:B------:R-:W-:-:S02]  /*5430*/  FSEL R47, R27, -INF , !P4 ;  /* 0xff8000001b2f7808 */ /* 0x000fc40006000000 */
        /* <DEDUP_REMOVED lines=79> */
[----:B0-----:R-:W-:-:S01]  /*5930*/  FADD.FTZ R57, R46, R3 ;  /* 0x000000032e397221 */ /* 0x001fc20000010000 */
[----:B------:R-:W0:Y:S01]  /*5940*/  MUFU.EX2 R6, R6 ;  /* 0x0000000600067308 */ /* 0x000e220000000800 */
[----:B------:R-:W-:-:S01]  /*5950*/  FFMA.FTZ R54, R54, UR28, -R66 ;  /* 0x0000001c36367c23 */ /* 0x000fc20008010842 */
[----:B------:R-:W-:Y:S01]  /*5960*/  FADD.FTZ R61, R87, R56 ;  /* 0x00000038573d7221 */ /* 0x000fe20000010000 */
[----:B--2---:R-:W-:-:S01]  /*5970*/  FADD.FTZ R56, R68, R57 ;  /* 0x0000003944387221 */ /* 0x004fc20000010000 */
[--C-:B------:R-:W-:Y:S01]  /*5980*/  FFMA.FTZ R47, R47, UR28, -R66.reuse ;  /* 0x0000001c2f2f7c23 */ /* 0x100fe20008010842 */
[----:B------:R-:W-:-:S01]  /*5990*/  FFMA.FTZ R55, R55, UR28, -R66 ;  /* 0x0000001c37377c23 */ /* 0x000fc20008010842 */
[----:B------:R-:W-:-:S02]  /*59a0*/  FADD.FTZ R60, R88, R61 ;  /* 0x0000003d583c7221 */ /* 0x000fc40000010000 */
        /* <DEDUP_REMOVED lines=8> */
[----:B------:R-:W-:-:S04]  /*5a30*/  FADD.FTZ R61, R91, R60 ;  /* 0x0000003c5b3d7221 */ /* 0x000fc80000010000 */
[----:B------:R-:W-:Y:S01]  /*5a40*/  FADD.FTZ R60, R82, R61 ;  /* 0x0000003d523c7221 */ /* 0x000fe20000010000 */
[----:B------:R-:W-:Y:S01]  /*5a50*/  F2FP.SATFINITE.E4M3.F32.PACK_AB_MERGE_C R82, R81, R82, RZ ;  /* 0x000000525152723e */ /* 0x000fe200048070ff */
[----:B------:R-:W0:Y:S01]  /*5a60*/  MUFU.EX2 R49, R49 ;  /* 0x0000003100317308 */ /* 0x000e220000000800 */
[----:B--2---:R-:W-:-:S01]  /*5a70*/  FADD.FTZ R57, R7, R56 ;  /* 0x0000003807397221 */ /* 0x004fc20000010000 */
[----:B------:R-:W-:Y:S01]  /*5a80*/  FADD.FTZ R81, R81, R60 ;  /* 0x0000003c51517221 */ /* 0x000fe20000010000 */
[----:B------:R-:W-:-:S05]  /*5a90*/  F2FP.SATFINITE.E4M3.F32.PACK_AB_MERGE_C R180, R91, R90, R82 ;  /* 0x0000005a5bb4723e */ /* 0x000fca0004807052 */
[----:B------:R-:W2:Y:S01]  /*5aa0*/  MUFU.EX2 R10, R10 ;  /* 0x0000000a000a7308 */ /* 0x000ea20000000800 */
[----:B-1----:R-:W-:-:S07]  /*5ab0*/  FADD.FTZ R56, R48, R57 ;  /* 0x0000003930387221 */ /* 0x002fce0000010000 */
        /* <DEDUP_REMOVED lines=9> */
[C---:B------:R-:W-:Y:S02]  /*5b50*/  F2FP.SATFINITE.E4M3.F32.PACK_AB_MERGE_C R77, R70.reuse, R77, RZ ;  /* 0x0000004d464d723e */ /* 0x040fe400048070ff */
[----:B------:R-:W-:Y:S01]  /*5b60*/  F2FP.SATFINITE.E4M3.F32.PACK_AB_MERGE_C R56, R65, R64, RZ ;  /* 0x000000404138723e */ /* 0x000fe200048070ff */
[----:B------:R-:W-:-:S01]  /*5b70*/  FADD.FTZ R70, R70, R61 ;  /* 0x0000003d46467221 */ /* 0x000fc20000010000 */
[----:B------:R-:W-:Y:S01]  /*5b80*/  F2FP.SATFINITE.E4M3.F32.PACK_AB_MERGE_C R182, R79, R80, R77 ;  /* 0x000000504fb6723e */ /* 0x000fe2000480704d */
[----:B------:R-:W2:Y:S01]  /*5b90*/  MUFU.EX2 R12, R12 ;  /* 0x0000000c000c7308 */ /* 0x000ea20000000800 */
[----:B-1----:R-:W-:-:S01]  /*5ba0*/  FADD.FTZ R57, R11, R2 ;  /* 0x000000020b397221 */ /* 0x002fc20000010000 */
[----:B------:R-:W-:Y:S01]  /*5bb0*/  FADD.FTZ R61, R67, R70 ;  /* 0x00000046433d7221 */ /* 0x000fe20000010000 */
[----:B------:R-:W-:-:S02]  /*5bc0*/  F2FP.SATFINITE.E4M3.F32.PACK_AB_MERGE_C R176, R92, R67, R56 ;  /* 0x000000435cb0723e */ /* 0x000fc40004807038 */
[----:B------:R-:W-:Y:S01]  /*5bd0*/  FADD.FTZ R2, R94, R57 ;  /* 0x000000395e027221 */ /* 0x000fe20000010000 */
[----:B------:R-:W-:-:S01]  /*5be0*/  FADD.FTZ R61, R92, R61 ;  /* 0x0000003d5c3d7221 */ /* 0x000fc20000010000 */
[----:B------:R-:W-:Y:S01]  /*5bf0*/  F2FP.SATFINITE.E4M3.F32.PACK_AB_MERGE_C R56, R51, R52, RZ ;  /* 0x000000343338723e */ /* 0x000fe200048070ff */
[----:B------:R-:W1:Y:S01]  /*5c00*/  MUFU.EX2 R15, R15 ;  /* 0x0000000f000f7308 */ /* 0x000e620000000800 */
[----:B0-----:R-:W-:-:S01]  /*5c10*/  FADD.FTZ R57, R95, R2 ;  /* 0x000000025f397221 */ /* 0x001fc20000010000 */
[----:B------:R-:W-:Y:S01]  /*5c20*/  FADD.FTZ R64, R64, R61 ;  /* 0x0000003d40407221 */ /* 0x000fe20000010000 */
[----:B------:R-:W-:Y:S02]  /*5c30*/  F2FP.SATFINITE.E4M3.F32.PACK_AB_MERGE_C R178, R53, R50, R56 ;  /* 0x0000003235b2723e */ /* 0x000fe40004807038 */
[----:B------:R-:W-:Y:S01]  /*5c40*/  F2FP.SATFINITE.E4M3.F32.PACK_AB_MERGE_C R94, R95, R94, RZ ;  /* 0x0000005e5f5e723e */ /* 0x000fe200048070ff */
[----:B------:R-:W-:-:S02]  /*5c50*/  FADD.FTZ R65, R65, R64 ;  /* 0x0000004041417221 */ /* 0x000fc40000010000 */
[----:B------:R-:W0:Y:S01]  /*5c60*/  MUFU.EX2 R72, R72 ;  /* 0x0000004800487308 */ /* 0x000e220000000800 */
[----:B--2---:R-:W-:-:S01]  /*5c70*/  FADD.FTZ R2, R12, R57 ;  /* 0x000000390c027221 */ /* 0x004fc20000010000 */
[----:B------:R-:W-:Y:S01]  /*5c80*/  FADD.FTZ R60, R50, R65 ;  /* 0x00000041323c7221 */ /* 0x000fe20000010000 */
[----:B------:R-:W-:-:S01]  /*5c90*/  FFMA.FTZ R50, R25, UR28, -R66 ;  /* 0x0000001c19327c23 */ /* 0x000fc20008010842 */
[----:B------:R-:W-:Y:S01]  /*5ca0*/  F2FP.SATFINITE.E4M3.F32.PACK_AB_MERGE_C R181, R11, R10, R94 ;  /* 0x0000000a0bb5723e */ /* 0x000fe2000480705e */
[----:B------:R-:W-:-:S02]  /*5cb0*/  IMAD.U32 R11, RZ, RZ, UR39 ;  /* 0x00000027ff0b7e24 */ /* 0x000fc4000f8e00ff */
[----:B------:R-:W-:Y:S01]  /*5cc0*/  FADD.FTZ R53, R53, R60 ;  /* 0x0000003c35357221 */ /* 0x000fe20000010000 */
[----:B------:R-:W2:Y:S01]  /*5cd0*/  @P6 LDC R10, c[0x0][0x44c] ;  /* 0x00011300ff0a6b82 */ /* 0x000ea20000000800 */
[----:B------:R-:W3:Y:S01]  /*5ce0*/  MUFU.EX2 R73, R73 ;  /* 0x0000004900497308 */ /* 0x000ee20000000800 */
[----:B-1----:R-:W-:-:S01]  /*5cf0*/  FADD.FTZ R57, R15, R2 ;  /* 0x000000020f397221 */ /* 0x002fc20000010000 */
[----:B------:R-:W-:-:S04]  /*5d00*/  FADD.FTZ R52, R52, R53 ;  /* 0x0000003534347221 */ /* 0x000fc80000010000 */
[----:B------:R-:W-:Y:S02]  /*5d10*/  FADD.FTZ R51, R51, R52 ;  /* 0x0000003433337221 */ /* 0x000fe40000010000 */
[----:B------:R-:W1:Y:S01]  /*5d20*/  MUFU.EX2 R13, R13 ;  /* 0x0000000d000d7308 */ /* 0x000e620000000800 */
[----:B0-----:R-:W-:-:S07]  /*5d30*/  FADD.FTZ R2, R72, R57 ;  /* 0x0000003948027221 */ /* 0x001fce0000010000 */
[----:B------:R-:W0:Y:S01]  /*5d40*/  MUFU.EX2 R14, R14 ;  /* 0x0000000e000e7308 */ /* 0x000e220000000800 */
[----:B---3--:R-:W-:-:S01]  /*5d50*/  FADD.FTZ R2, R73, R2 ;  /* 0x0000000249027221 */ /* 0x008fc20000010000 */
[----:B------:R-:W-:-:S04]  /*5d60*/  F2FP.SATFINITE.E4M3.F32.PACK_AB_MERGE_C R72, R73, R72, RZ ;  /* 0x000000484948723e */ /* 0x000fc800048070ff */
[----:B------:R-:W-:Y:S01]  /*5d70*/  F2FP.SATFINITE.E4M3.F32.PACK_AB_MERGE_C R183, R15, R12, R72 ;  /* 0x0000000c0fb7723e */ /* 0x000fe20004807048 */
[----:B--2---:R-:W-:Y:S01]  /*5d80*/  @P6 IMAD.HI.U32 R10, R10, UR39, RZ ;  /* 0x000000270a0a6c27 */ /* 0x004fe2000f8e00ff */
[----:B------:R-:W2:Y:S03]  /*5d90*/  MUFU.EX2 R58, R58 ;  /* 0x0000003a003a7308 */ /* 0x000ea60000000800 */
[----:B-1----:R-:W-:-:S01]  /*5da0*/  FADD.FTZ R57, R13, R2 ;  /* 0x000000020d397221 */ /* 0x002fc20000010000 */
[----:B------:R-:W1:Y:S04]  /*5db0*/  @P6 LDC R15, c[0x0][0x450] ;  /* 0x00011400ff0f6b82 */ /* 0x000e680000000800 */
[----:B------:R-:W3:Y:S01]  /*5dc0*/  MUFU.EX2 R59, R59 ;  /* 0x0000003b003b7308 */ /* 0x000ee20000000800 */
[----:B0-----:R-:W-:-:S07]  /*5dd0*/  FADD.FTZ R57, R14, R57 ;  /* 0x000000390e397221 */ /* 0x001fce0000010000 */
[----:B------:R-:W0:Y:S01]  /*5de0*/  MUFU.EX2 R20, R20 ;  /* 0x0000001400147308 */ /* 0x000e220000000800 */
[----:B--2---:R-:W-:-:S07]  /*5df0*/  FADD.FTZ R56, R58, R57 ;  /* 0x000000393a387221 */ /* 0x004fce0000010000 */
[----:B------:R-:W2:Y:S01]  /*5e00*/  MUFU.EX2 R21, R21 ;  /* 0x0000001500157308 */ /* 0x000ea20000000800 */
[----:B---3--:R-:W-:-:S01]  /*5e10*/  FADD.FTZ R25, R59, R56 ;  /* 0x000000383b197221 */ /* 0x008fc20000010000 */
[----:B-1----:R-:W-:Y:S02]  /*5e20*/  @P6 SHF.R.U32.HI R11, RZ, R15, R10 ;  /* 0x0000000fff0b6219 */ /* 0x002fe4000001160a */
[----:B------:R-:W-:Y:S02]  /*5e30*/  LOP3.LUT P6, RZ, R17, 0x8, RZ, 0xc0, !PT ;  /* 0x0000000811ff7812 */ /* 0x000fe400078cc0ff */
[----:B------:R-:W-:Y:S01]  /*5e40*/  F2FP.SATFINITE.E4M3.F32.PACK_AB_MERGE_C R58, R59, R58, RZ ;  /* 0x0000003a3b3a723e */ /* 0x000fe200048070ff */
[----:B------:R-:W-:Y:S01]  /*5e50*/  IMAD.IADD R11, R104, 0x1, R11 ;  /* 0x00000001680b7824 */ /* 0x000fe200078e020b */
[----:B------:R-:W-:Y:S01]  /*5e60*/  MUFU.EX2 R26, R26 ;  /* 0x0000001a001a7308 */ /* 0x000fe20000000800 */
[----:B0-----:R-:W-:-:S01]  /*5e70*/  FADD.FTZ R56, R20, R25 ;  /* 0x0000001914387221 */ /* 0x001fc20000010000 */
[----:B------:R-:W-:-:S06]  /*5e80*/  F2FP.SATFINITE.E4M3.F32.PACK_AB_MERGE_C R177, R14, R13, R58 ;  /* 0x0000000d0eb1723e */ /* 0x000fcc000480703a */
[----:B------:R-:W0:Y:S01]  /*5e90*/  MUFU.EX2 R39, R39 ;  /* 0x0000002700277308 */ /* 0x000e220000000800 */
[----:B--2---:R-:W-:-:S07]  /*5ea0*/  FADD.FTZ R25, R21, R56 ;  /* 0x0000003815197221 */ /* 0x004fce0000010000 */
[----:B------:R-:W1:Y:S08]  /*5eb0*/  MUFU.EX2 R62, R62 ;  /* 0x0000003e003e7308 */ /* 0x000e700000000800 */
[----:B------:R-:W2:Y:S01]  /*5ec0*/  MUFU.EX2 R63, R63 ;  /* 0x0000003f003f7308 */ /* 0x000ea20000000800 */
[----:B0-----:R-:W-:-:S04]  /*5ed0*/  F2FP.SATFINITE.E4M3.F32.PACK_AB_MERGE_C R53, R39, R26, RZ ;  /* 0x0000001a2735723e */ /* 0x001fc800048070ff */
[----:B------:R-:W-:Y:S01]  /*5ee0*/  F2FP.SATFINITE.E4M3.F32.PACK_AB_MERGE_C R172, R27, R24, R53 ;  /* 0x000000181bac723e */ /* 0x000fe20004807035 */
[----:B------:R-:W-:-:S02]  /*5ef0*/  FADD.FTZ R24, R24, R51 ;  /* 0x0000003318187221 */ /* 0x000fc40000010000 */
[----:B------:R-:W0:Y:S01]  /*5f00*/  MUFU.EX2 R40, R40 ;  /* 0x0000002800287308 */ /* 0x000e220000000800 */
[----:B-1----:R-:W-:-:S01]  /*5f10*/  FADD.FTZ R48, R62, R25 ;  /* 0x000000193e307221 */ /* 0x002fc20000010000 */
[----:B------:R-:W-:-:S04]  /*5f20*/  FADD.FTZ R27, R27, R24 ;  /* 0x000000181b1b7221 */ /* 0x000fc80000010000 */
[----:B------:R-:W-:Y:S02]  /*5f30*/  FADD.FTZ R26, R26, R27 ;  /* 0x0000001b1a1a7221 */ /* 0x000fe40000010000 */
[----:B------:R-:W1:Y:S01]  /*5f40*/  MUFU.EX2 R41, R41 ;  /* 0x0000002900297308 */ /* 0x000e620000000800 */
[----:B--2---:R-:W-:-:S01]  /*5f50*/  FADD.FTZ R25, R63, R48 ;  /* 0x000000303f197221 */ /* 0x004fc20000010000 */
[----:B------:R-:W-:Y:S01]  /*5f60*/  FADD.FTZ R26, R39, R26 ;  /* 0x0000001a271a7221 */ /* 0x000fe20000010000 */
[----:B------:R-:W-:-:S04]  /*5f70*/  F2FP.SATFINITE.E4M3.F32.PACK_AB_MERGE_C R62, R63, R62, RZ ;  /* 0x0000003e3f3e723e */ /* 0x000fc800048070ff */
[----:B------:R-:W-:Y:S01]  /*5f80*/  F2FP.SATFINITE.E4M3.F32.PACK_AB_MERGE_C R179, R21, R20, R62 ;  /* 0x0000001415b3723e */ /* 0x000fe2000480703e */
[----:B------:R-:W2:Y:S01]  /*5f90*/  MUFU.EX2 R42, R42 ;  /* 0x0000002a002a7308 */ /* 0x000ea20000000800 */
[----:B0-----:R-:W-:-:S07]  /*5fa0*/  FADD.FTZ R24, R40, R25 ;  /* 0x0000001928187221 */ /* 0x001fce0000010000 */
[----:B------:R-:W0:Y:S01]  /*5fb0*/  MUFU.EX2 R43, R43 ;  /* 0x0000002b002b7308 */ /* 0x000e220000000800 */
[----:B-1----:R-:W-:-:S07]  /*5fc0*/  FADD.FTZ R27, R41, R24 ;  /* 0x00000018291b7221 */ /* 0x002fce0000010000 */
[----:B------:R-:W-:Y:S01]  /*5fd0*/  MUFU.EX2 R36, R36 ;  /* 0x0000002400247308 */ /* 0x000fe20000000800 */
[----:B--2---:R-:W-:-:S07]  /*5fe0*/  FADD.FTZ R24, R42, R27 ;  /* 0x0000001b2a187221 */ /* 0x004fce0000010000 */
[----:B------:R-:W1:Y:S01]  /*5ff0*/  MUFU.EX2 R35, R35 ;  /* 0x0000002300237308 */ /* 0x000e620000000800 */
[C---:B0-----:R-:W-:Y:S01]  /*6000*/  F2FP.SATFINITE.E4M3.F32.PACK_AB_MERGE_C R42, R43.reuse, R42, RZ ;  /* 0x0000002a2b2a723e */ /* 0x041fe200048070ff */
[----:B------:R-:W-:-:S03]  /*6010*/  FADD.FTZ R43, R43, R24 ;  /* 0x000000182b2b7221 */ /* 0x000fc60000010000 */
[----:B------:R-:W-:-:S03]  /*6020*/  F2FP.SATFINITE.E4M3.F32.PACK_AB_MERGE_C R173, R41, R40, R42 ;  /* 0x0000002829ad723e */ /* 0x000fc6000480702a */
        /* <DEDUP_REMOVED lines=17> */
[----:B-1----:R-:W-:-:S01]  /*6140*/  FADD.FTZ R7, R2, R7 ;  /* 0x0000000702077221 */ /* 0x002fc20000010000 */
[----:B------:R-:W-:-:S04]  /*6150*/  F2FP.SATFINITE.E4M3.F32.PACK_AB_MERGE_C R69, R2, R69, RZ ;  /* 0x000000450245723e */ /* 0x000fc800048070ff */
[----:B------:R-:W-:Y:S02]  /*6160*/  F2FP.SATFINITE.E4M3.F32.PACK_AB_MERGE_C R175, R45, R44, R69 ;  /* 0x0000002c2daf723e */ /* 0x000fe40004807045 */
        /* <DEDUP_REMOVED lines=26> */
[----:B------:R-:W-:Y:S01]  /*6310*/  MUFU.EX2 R47, R47 ;  /* 0x0000002f002f7308 */ /* 0x000fe20000000800 */
[----:B-1----:R-:W-:Y:S01]  /*6320*/  F2FP.SATFINITE.E4M3.F32.PACK_AB_MERGE_C R170, R29, R30, R7 ;  /* 0x0000001e1daa723e */ /* 0x002fe20004807007 */
[----:B------:R-:W-:-:S04]  /*6330*/  FADD.FTZ R30, R30, R31 ;  /* 0x0000001f1e1e7221 */ /* 0x000fc80000010000 */
[----:B------:R-:W-:Y:S02]  /*6340*/  FADD.FTZ R29, R29, R30 ;  /* 0x0000001e1d1d7221 */ /* 0x000fe40000010000 */
[----:B------:R-:W1:Y:S01]  /*6350*/  MUFU.EX2 R2, R55 ;  /* 0x0000003700027308 */ /* 0x000e620000000800 */
[----:B0-----:R-:W-:-:S01]  /*6360*/  FADD.FTZ R6, R3, R6 ;  /* 0x0000000603067221 */ /* 0x001fc20000010000 */
[----:B------:R-:W-:Y:S01]  /*6370*/  FADD.FTZ R28, R28, R29 ;  /* 0x0000001d1c1c7221 */ /* 0x000fe20000010000 */
[----:B-1----:R-:W-:Y:S02]  /*6380*/  F2FP.SATFINITE.E4M3.F32.PACK_AB_MERGE_C R7, R2, R47, RZ ;  /* 0x0000002f0207723e */ /* 0x002fe400048070ff */
[----:B------:R-:W-:Y:S01]  /*6390*/  FADD.FTZ R47, R47, R6 ;  /* 0x000000062f2f7221 */ /* 0x000fe20000010000 */
[----:B------:R-:W-:Y:S01]  /*63a0*/  VIADD R6, R11, UR7 ;  /* 0x000000070b067c36 */ /* 0x000fe20008000000 */
[----:B------:R-:W-:Y:S01]  /*63b0*/  F2FP.SATFINITE.E4M3.F32.PACK_AB_MERGE_C R171, R3, R54, R7 ;  /* 0x0000003603ab723e */ /* 0x000fe20004807007 */
[----:B------:R-:W-:-:S01]  /*63c0*/  FADD.FTZ R3, R5, R28 ;  /* 0x0000001c05037221 */ /* 0x000fc20000010000 */
[----:B------:R-:W-:-:S02]  /*63d0*/  FADD.FTZ R2, R2, R47 ;  /* 0x0000002f02027221 */ /* 0x000fc40000010000 */
[----:B------:R-:W-:Y:S01]  /*63e0*/  R2UR UR10, R6 ;  /* 0x00000000060a72ca */ /* 0x000fe200000e0000 */
[----:B------:R-:W-:Y:S01]  /*63f0*/  VIADD R7, R105, 0xfffffffe ;  /* 0xfffffffe69077836 */ /* 0x000fe20000000000 */
[----:B------:R-:W-:-:S13]  /*6400*/  @!P6 BRA `(.L_x_8326) ;  /* 0x000000000054e947 */ /* 0x000fda0003800000 */
        /* <DEDUP_REMOVED lines=13> */
.L_x_8327:
[----:B------:R-:W-:Y:S02]  /*64e0*/  ULDC UR14, c[0x0][0x9e4] ;  /* 0x00027900000e7ab9 */ /* 0x000fe40000000800 */
[----:B------:R-:W-:-:S11]  /*64f0*/  UISETP.NE.AND UP0, UPT, UR14, 0x1, UPT ;  /* 0x000000010e00788c */ /* 0x000fd6000bf05270 */
[----:B------:R-:W-:Y:S02]  /*6500*/  @UP0 ULDC.64 UR18, c[0x0][0x9e8] ;  /* 0x00027a0000120ab9 */ /* 0x000fe40000000a00 */
[----:B------:R-:W-:-:S04]  /*6510*/  UIMAD.WIDE.U32 UR6, UR11, UR18, URZ ;  /* 0x000000120b0672a5 */ /* 0x000fc8000f8e003f */
[----:B------:R-:W-:-:S12]  /*6520*/  @UP0 USHF.R.U32.HI UR11, URZ, UR19, UR7 ;  /* 0x000000133f0b0299 */ /* 0x000fd80008011607 */
.L_x_8328:
[----:B------:R-:W-:-:S04]  /*6530*/  UIMAD UR11, UR11, UR14, UR14 ;  /* 0x0000000e0b0b72a4 */ /* 0x000fc8000f8e020e */
[----:B------:R-:W-:-:S04]  /*6540*/  UISETP.LT.AND UP0, UPT, UR10, UR11, UPT ;  /* 0x0000000b0a00728c */ /* 0x000fc8000bf01270 */
[----:B------:R-:W-:-:S12]  /*6550*/  USEL UR10, UR10, UR11, UP0 ;  /* 0x0000000b0a0a7287 */ /* 0x000fd80008000000 */
.L_x_8326:
        /* <DEDUP_REMOVED lines=48> */
.L_x_8348:
[----:B------:R-:W-:Y:S01]  /*6860*/  ISETP.NE.AND P2, PT, RZ, UR42, PT ;  /* 0x0000002aff007c0c */ /* 0x000fe2000bf45270 */
[----:B------:R-:W-:-:S04]  /*6870*/  UISETP.NE.AND UP0, UPT, UR33, 0x1, UPT ;  /* 0x000000012100788c */ /* 0x000fc8000bf05270 */
[----:B------:R-:W-:-:S04]  /*6880*/  USEL UR45, URZ, 0x1, UP0 ;  /* 0x000000013f2d7887 */ /* 0x000fc80008000000 */
[----:B------:R-:W-:-:S04]  /*6890*/  ULOP3.LUT UR45, UR34, UR45, URZ, 0x3c, !UPT ;  /* 0x0000002d222d7292 */ /* 0x000fc8000f8e3c3f */
[----:B------:R-:W-:Y:S08]  /*68a0*/  @P2 BRA `(.L_x_8330) ;  /* 0x0000000000382947 */ /* 0x000ff00003800000 */
[----:B------:R-:W-:Y:S05]  /*68b0*/  @!P0 BRA `(.L_x_8331) ;  /* 0x0000000000048947 */ /* 0x000fea0003800000 */
[----:B------:R-:W-:Y:S01]  /*68c0*/  BPT.TRAP 0x1 ;  /* 0x000000040000795c */ /* 0x000fe20000300000 */
.L_x_8331:
        /* <DEDUP_REMOVED lines=9> */
.L_x_8332:
[----:B-1----:R-:W-:Y:S05]  /*6960*/  @P1 BRA `(.L_x_8330) ;  /* 0x0000000000081947 */ /* 0x002fea0003800000 */
[----:B------:R-:W1:Y:S02]  /*6970*/  SYNCS.PHASECHK.TRANS64.TRYWAIT P1, [UR6+0x22830], R8 ;  /* 0x02283008ff0075a7 */ /* 0x000e640008020146 */
[----:B-1----:R-:W-:Y:S05]  /*6980*/  @!P1 BRA `(.L_x_8333) ;  /* 0x0000017800e49947 */ /* 0x002fea0003800000 */
.L_x_8330:
        /* <DEDUP_REMOVED lines=132> */
.L_x_8335:
[----:B------:R-:W-:Y:S01]  /*71d0*/  ULEA UR6, UR33, UR43, 0x3 ;  /* 0x0000002b21067291 */ /* 0x000fe2000f8e183f */
[----:B------:R-:W-:-:S05]  /*71e0*/  IMAD.U32 R8, RZ, RZ, UR34 ;  /* 0x00000022ff087e24 */ /* 0x000fca000f8e00ff */
[----:B------:R-:W-:-:S04]  /*71f0*/  SHF.L.U32 R8, R8, 0x1f, RZ ;  /* 0x0000001f08087819 */ /* 0x000fc800000006ff */
[----:B------:R0:W1:Y:S01]  /*7200*/  SYNCS.PHASECHK.TRANS64.TRYWAIT P1, [UR6+0x22850], R8 ;  /* 0x02285008ff0075a7 */ /* 0x0000620008020146 */
[----:B------:R-:W-:Y:S05]  /*7210*/  @!P0 BRA `(.L_x_8336) ;  /* 0x0000000000048947 */ /* 0x000fea0003800000 */
[----:B------:R-:W-:Y:S01]  /*7220*/  BPT.TRAP 0x1 ;  /* 0x000000040000795c */ /* 0x000fe20000300000 */
.L_x_8336:
[----:B-1----:R-:W-:Y:S05]  /*7230*/  @P1 BRA `(.L_x_8334) ;  /* 0x0000000000081947 */ /* 0x002fea0003800000 */
[----:B------:R-:W1:Y:S02]  /*7240*/  SYNCS.PHASECHK.TRANS64.TRYWAIT P1, [UR6+0x22850], R8 ;  /* 0x02285008ff0075a7 */ /* 0x000e640008020146 */
[----:B-1----:R-:W-:Y:S05]  /*7250*/  @!P1 BRA `(.L_x_8337) ;  /* 0x0000017000c89947 */ /* 0x002fea0003800000 */
.L_x_8334:
        /* <DEDUP_REMOVED lines=36> */
.L_x_8338:
[----:B------:R-:W-:Y:S01]  /*74a0*/  ISETP.NE.AND P2, PT, R193, 0x1, PT ;  /* 0x00000001c100780c */ /* 0x000fe20003f45270 */
[C---:B------:R-:W-:Y:S01]  /*74b0*/  FMUL.FTZ R20, R0.reuse, R167 ;  /* 0x000000a700147220 */ /* 0x040fe20000410000 */
[C---:B------:R-:W-:Y:S01]  /*74c0*/  FMUL.FTZ R167, R0.reuse, R89 ;  /* 0x0000005900a77220 */ /* 0x040fe20000410000 */
[C---:B------:R-:W-:Y:S01]  /*74d0*/  FMUL.FTZ R171, R0.reuse, R97 ;  /* 0x0000006100ab7220 */ /* 0x040fe20000410000 */
[----:B------:R-:W-:Y:S02]  /*74e0*/  VIADD R172, R23, UR39 ;  /* 0x0000002717ac7c36 */ /* 0x000fe40008000000 */
[C---:B------:R-:W-:Y:S01]  /*74f0*/  FMUL.FTZ R15, R0.reuse, R166 ;  /* 0x000000a6000f7220 */ /* 0x040fe20000410000 */
[C---:B------:R-:W-:Y:S01]  /*7500*/  FMUL.FTZ R166, R0.reuse, R88 ;  /* 0x0000005800a67220 */ /* 0x040fe20000410000 */
[C---:B0-----:R-:W-:Y:S01]  /*7510*/  FMUL.FTZ R8, R0.reuse, R154 ;  /* 0x0000009a00087220 */ /* 0x041fe20000410000 */
[C---:B------:R-:W-:Y:S01]  /*7520*/  FMUL.FTZ R154, R0.reuse, R156 ;  /* 0x0000009c009a7220 */ /* 0x040fe20000410000 */
[C---:B------:R-:W-:Y:S01]  /*7530*/  FMUL.FTZ R9, R0.reuse, R155 ;  /* 0x0000009b00097220 */ /* 0x040fe20000410000 */
[C---:B------:R-:W-:Y:S01]  /*7540*/  FMUL.FTZ R156, R0.reuse, R160 ;  /* 0x000000a0009c7220 */ /* 0x040fe20000410000 */
[----:B------:R-:W-:Y:S01]  /*7550*/  ULEA UR6, UR44, UR43, 0x3 ;  /* 0x0000002b2c067291 */ /* 0x000fe2000f8e183f */
        /* <DEDUP_REMOVED lines=28> */
[C---:B------:R-:W-:Y:S01]  /*7720*/  FMUL.FTZ R124, R0.reuse, R130 ;  /* 0x00000082007c7220 */ /* 0x040fe20000410000 */
        /* <DEDUP_REMOVED lines=55> */
[----:B------:R-:W-:Y:S01]  /*7aa0*/  ULOP3.LUT UR6, URZ, UR30, URZ, 0x33, !UPT ;  /* 0x0000001e3f067292 */ /* 0x000fe2000f8e333f */
[----:B------:R-:W-:Y:S01]  /*7ab0*/  VIADD R175, R89, 0xffffffff ;  /* 0xffffffff59af7836 */ /* 0x000fe20000000000 */
        /* <DEDUP_REMOVED lines=97> */
.L_x_8341:
[----:B------:R-:W-:-:S05]  /*80d0*/  IMAD.U32 R100, RZ, RZ, UR29 ;  /* 0x0000001dff647e24 */ /* 0x000fca000f8e00ff */
[----:B------:R-:W-:-:S13]  /*80e0*/  ISETP.NE.AND P1, PT, R100, 0x1, PT ;  /* 0x000000016400780c */ /* 0x000fda0003f25270 */
[----:B------:R-:W1:Y:S02]  /*80f0*/  @P1 LDC.64 R88, c[0x0][0x9e8] ;  /* 0x00027a00ff581b82 */ /* 0x000e640000000a00 */
[----:B-1----:R-:W-:-:S05]  /*8100*/  @P1 IMAD.HI.U32 R88, R98, R88, RZ ;  /* 0x0000005862581227 */ /* 0x002fca00078e00ff */
[----:B------:R-:W-:-:S07]  /*8110*/  @P1 SHF.R.U32.HI R98, RZ, R89, R88 ;  /* 0x00000059ff621219 */ /* 0x000fce0000011658 */
.L_x_8342:
[----:B------:R-:W-:Y:S05]  /*8120*/  BSYNC B0 ;  /* 0x0000000000007941 */ /* 0x000fea0003800000 */
.L_x_8340:
[----:B------:R-:W-:-:S05]  /*8130*/  IMAD R98, R98, R100, R175 ;  /* 0x0000006462627224 */ /* 0x000fca00078e02af */
[----:B------:R-:W-:Y:S02]  /*8140*/  VIADDMNMX R179, R98, R100, R179, PT ;  /* 0x0000006462b37246 */ /* 0x000fe400038001b3 */
[----:B------:R-:W-:-:S07]  /*8150*/  VIMNMX R180, R180, R98, !PT ;  /* 0x00000062b4b47248 */ /* 0x000fce0007fe0100 */
.L_x_8339:
        /* <DEDUP_REMOVED lines=247> */
.L_x_8345:
[----:B------:R-:W-:-:S05]  /*90d0*/  IMAD.U32 R164, RZ, RZ, UR29 ;  /* 0x0000001dffa47e24 */ /* 0x000fca000f8e00ff */
[----:B------:R-:W-:-:S13]  /*90e0*/  ISETP.NE.AND P6, PT, R164, 0x1, PT ;  /* 0x00000001a400780c */ /* 0x000fda0003fc5270 */
[----:B------:R-:W0:Y:S02]  /*90f0*/  @P6 LDC.64 R88, c[0x0][0x9e8] ;  /* 0x00027a00ff586b82 */ /* 0x000e240000000a00 */
[----:B0-----:R-:W-:-:S05]  /*9100*/  @P6 IMAD.HI.U32 R88, R151, R88, RZ ;  /* 0x0000005897586227 */ /* 0x001fca00078e00ff */
[----:B------:R-:W-:-:S07]  /*9110*/  @P6 SHF.R.U32.HI R151, RZ, R89, R88 ;  /* 0x00000059ff976219 */ /* 0x000fce0000011658 */
.L_x_8346:
[----:B------:R-:W-:Y:S05]  /*9120*/  BSYNC B0 ;  /* 0x0000000000007941 */ /* 0x000fea0003800000 */
.L_x_8344:
[----:B------:R-:W-:-:S05]  /*9130*/  IMAD R151, R151, R164, R175 ;  /* 0x000000a497977224 */ /* 0x000fca00078e02af */
[----:B------:R-:W-:Y:S02]  /*9140*/  VIADDMNMX R148, R151, R164, R148, PT ;  /* 0x000000a497947246 */ /* 0x000fe40003800194 */
[----:B------:R-:W-:-:S07]  /*9150*/  VIMNMX R10, R10, R151, !PT ;  /* 0x000000970a0a7248 */ /* 0x000fce0007fe0100 */
.L_x_8343:
[----:B------:R-:W-:Y:S02]  /*9160*/  ISETP.GT.AND P1, PT, R10, 0x1, !P1 ;  /* 0x000000010a00780c */ /* 0x000fe40004f24270 */
[----:B------:R-:W-:Y:S02]  /*9170*/  LOP3.LUT P6, RZ, R16, 0x8000000, RZ, 0xc0, !PT ;  /* 0x0800000010ff7812 */ /* 0x000fe400078cc0ff */
[----:B------:R-:W-:Y:S02]  /*9180*/  ISETP.LT.OR P1, PT, R148, 0x2, P1 ;  /* 0x000000029400780c */ /* 0x000fe40000f21670 */
[----:B------:R-:W-:Y:S02]  /*9190*/  ISETP.GT.AND P2, PT, R10, 0x89, !P2 ;  /* 0x000000890a00780c */ /* 0x000fe40005744270 */
        /* <DEDUP_REMOVED lines=97> */
[----:B------:R-:W-:Y:S01]  /*97b0*/  LOP3.LUT P1, RZ, R16, 0x800000, RZ, 0xc0, !PT ;  /* 0x0080000010ff7812 */ /* 0x000fe2000782c0ff */
[----:B------:R-:W0:Y:S01]  /*97c0*/  SHFL.BFLY PT, R9, R164, 0x2, 0x1f ;  /* 0x0c401f00a4097f89 */ /* 0x000e2200000e0000 */
[----:B------:R-:W-:-:S02]  /*97d0*/  ISETP.LT.OR P2, PT, R148, 0x8a, P2 ;  /* 0x0000008a9400780c */ /* 0x000fc40001741670 */
[C---:B------:R-:W-:Y:S02]  /*97e0*/  ISETP.GT.AND P1, PT, R10.reuse, 0x40, !P1 ;  /* 0x000000400a00780c */ /* 0x040fe40004f24270 */
[----:B------:R-:W-:Y:S02]  /*97f0*/  ISETP.GT.AND P3, PT, R10, 0x90, !P3 ;  /* 0x000000900a00780c */ /* 0x000fe40005f64270 */
[----:B------:R-:W-:Y:S02]  /*9800*/  ISETP.LT.OR P1, PT, R148, 0x41, P1 ;  /* 0x000000419400780c */ /* 0x000fe40000f21670 */
[----:B------:R-:W-:Y:S02]  /*9810*/  FSEL R93, R93, -INF , !P2 ;  /* 0xff8000005d5d7808 */ /* 0x000fe40005000000 */
        /* <DEDUP_REMOVED lines=9> */
[----:B0-----:R-:W-:Y:S02]  /*98b0*/  FMNMX.FTZ R89, R164, R9, !PT ;  /* 0x00000009a4597209 */ /* 0x001fe40007810000 */
[C---:B------:R-:W-:Y:S02]  /*98c0*/  ISETP.GT.AND P1, PT, R10.reuse, 0x48, !P1 ;  /* 0x000000480a00780c */ /* 0x040fe40004f24270 */
[----:B------:R-:W-:Y:S01]  /*98d0*/  ISETP.GT.AND P5, PT, R10, 0x98, !P5 ;  /* 0x000000980a00780c */ /* 0x000fe20006fa4270 */
[----:B------:R-:W0:Y:S01]  /*98e0*/  SHFL.BFLY PT, R166, R89, 0x1, 0x1f ;  /* 0x0c201f0059a67f89 */ /* 0x000e2200000e0000 */
[C---:B------:R-:W-:Y:S02]  /*98f0*/  ISETP.LT.OR P1, PT, R148.reuse, 0x49, P1 ;  /* 0x000000499400780c */ /* 0x040fe40000f21670 */
[----:B------:R-:W-:-:S02]  /*9900*/  ISETP.LT.OR P4, PT, R148, 0x92, P4 ;  /* 0x000000929400780c */ /* 0x000fc40002781670 */
[----:B------:R-:W-:Y:S02]  /*9910*/  FSEL R122, R122, -INF , !P1 ;  /* 0xff8000007a7a7808 */ /* 0x000fe40004800000 */
[----:B------:R-:W-:Y:S02]  /*9920*/  LOP3.LUT P1, RZ, R16, 0x100000, RZ, 0xc0, !PT ;  /* 0x0010000010ff7812 */ /* 0x000fe4000782c0ff */
[----:B------:R-:W-:Y:S02]  /*9930*/  ISETP.LT.OR P5, PT, R148, 0x99, P5 ;  /* 0x000000999400780c */ /* 0x000fe40002fa1670 */
[----:B------:R-:W-:Y:S02]  /*9940*/  ISETP.GT.AND P1, PT, R10, 0x49, !P1 ;  /* 0x000000490a00780c */ /* 0x000fe40004f24270 */
[----:B------:R-:W-:Y:S02]  /*9950*/  FSEL R94, R94, -INF , !P4 ;  /* 0xff8000005e5e7808 */ /* 0x000fe40006000000 */
[----:B------:R-:W-:-:S02]  /*9960*/  ISETP.LT.OR P1, PT, R148, 0x4a, P1 ;  /* 0x0000004a9400780c */ /* 0x000fc40000f21670 */
        /* <DEDUP_REMOVED lines=71> */
[----:B------:R-:W-:Y:S02]  /*9de0*/  FMNMX.FTZ R165, R163, R6, !PT ;  /* 0x00000006a3a57209 */ /* 0x000fe40007810000 */
[----:B------:R-:W-:Y:S02]  /*9df0*/  FSEL R8, R8, RZ, P1 ;  /* 0x000000ff08087208 */ /* 0x000fe40000800000 */
[----:B------:R-:W-:-:S03]  /*9e00*/  ISETP.LT.OR P2, PT, R148, 0x9a, P2 ;  /* 0x0000009a9400780c */ /* 0x000fc60001741670 */
[--C-:B------:R-:W-:Y:S01]  /*9e10*/  FFMA.FTZ R89, R152, UR28, -R8.reuse ;  /* 0x0000001c98597c23 */ /* 0x100fe20008010808 */
        /* <DEDUP_REMOVED lines=12> */
[----:B------:R-:W-:Y:S01]  /*9ee0*/  FSEL R128, R97, -INF , !P2 ;  /* 0xff80000061807808 */ /* 0x000fe20005000000 */
        /* <DEDUP_REMOVED lines=75> */
[----:B------:R-:W-:Y:S01]  /*a3a0*/  FSEL R162, R9, RZ, P1 ;  /* 0x000000ff09a27208 */ /* 0x000fe20000800000 */
[----:B------:R-:W-:Y:S01]  /*a3b0*/  MUFU.EX2 R98, R98 ;  /* 0x0000006200627308 */ /* 0x000fe20000000800 */
[----:B------:R-:W-:-:S03]  /*a3c0*/  FMNMX.FTZ R161, R94, R161, !PT ;  /* 0x000000a15ea17209 */ /* 0x000fc60007810000 */
[----:B------:R-:W-:Y:S01]  /*a3d0*/  FADD.FTZ R162, -R162, R5 ;  /* 0x00000005a2a27221 */ /* 0x000fe20000010100 */
[----:B------:R-:W-:-:S03]  /*a3e0*/  FMNMX.FTZ R161, R96, R161, !PT ;  /* 0x000000a160a17209 */ /* 0x000fc60007810000 */
[----:B------:R-:W-:Y:S01]  /*a3f0*/  MUFU.EX2 R99, R99 ;  /* 0x0000006300637308 */ /* 0x000fe20000000800 */
[----:B------:R-:W-:-:S05]  /*a400*/  FMNMX.FTZ R161, R128, R161, !PT ;  /* 0x000000a180a17209 */ /* 0x000fca0007810000 */
[----:B------:R-:W1:Y:S02]  /*a410*/  SHFL.BFLY PT, R148, R161, 0x2, 0x1f ;  /* 0x0c401f00a1947f89 */ /* 0x000e6400000e0000 */
[----:B------:R-:W-:Y:S08]  /*a420*/  MUFU.EX2 R100, R100 ;  /* 0x0000006400647308 */ /* 0x000ff00000000800 */
[----:B------:R-:W-:Y:S08]  /*a430*/  MUFU.EX2 R101, R101 ;  /* 0x0000006500657308 */ /* 0x000ff00000000800 */
[----:B------:R-:W-:Y:S01]  /*a440*/  MUFU.EX2 R102, R102 ;  /* 0x0000006600667308 */ /* 0x000fe20000000800 */
[----:B-1----:R-:W-:Y:S01]  /*a450*/  FMNMX.FTZ R148, R161, R148, !PT ;  /* 0x00000094a1947209 */ /* 0x002fe20007810000 */
[----:B------:R-:W-:-:S06]  /*a460*/  FFMA.FTZ R161, R149, UR28, -R8 ;  /* 0x0000001c95a17c23 */ /* 0x000fcc0008010808 */
[----:B------:R-:W-:Y:S01]  /*a470*/  MUFU.EX2 R103, R103 ;  /* 0x0000006700677308 */ /* 0x000fe20000000800 */
[----:B0-----:R-:W0:Y:S07]  /*a480*/  SHFL.BFLY PT, R147, R148, 0x1, 0x1f ;  /* 0x0c201f0094937f89 */ /* 0x001e2e00000e0000 */
[----:B------:R-:W-:Y:S08]  /*a490*/  MUFU.EX2 R112, R112 ;  /* 0x0000007000707308 */ /* 0x000ff00000000800 */
[----:B------:R-:W-:Y:S08]  /*a4a0*/  MUFU.EX2 R113, R113 ;  /* 0x0000007100717308 */ /* 0x000ff00000000800 */
[----:B------:R-:W-:Y:S01]  /*a4b0*/  MUFU.EX2 R114, R114 ;  /* 0x0000007200727308 */ /* 0x000fe20000000800 */
[----:B0-----:R-:W-:Y:S01]  /*a4c0*/  FMNMX.FTZ R8, R148, R147, !PT ;  /* 0x0000009394087209 */ /* 0x001fe20007810000 */
[----:B------:R-:W-:-:S03]  /*a4d0*/  IMAD.U32 R147, RZ, RZ, UR28 ;  /* 0x0000001cff937e24 */ /* 0x000fc6000f8e00ff */
[C---:B------:R-:W-:Y:S01]  /*a4e0*/  FSETP.NEU.FTZ.AND P1, PT, R8.reuse, -INF , PT ;  /* 0xff8000000800780b */ /* 0x040fe20003f3d000 */
[----:B------:R-:W-:-:S02]  /*a4f0*/  FFMA.FTZ R5, R8, R147, -8 ;  /* 0xc100000008057423 */ /* 0x000fc40000010093 */
[----:B------:R0:W-:Y:S01]  /*a500*/  MUFU.EX2 R148, R161 ;  /* 0x000000a100947308 */ /* 0x0001e20000000800 */
[----:B------:R-:W-:Y:S02]  /*a510*/  FMUL.FTZ R147, R162, UR28 ;  /* 0x0000001ca2937c20 */ /* 0x000fe40008410000 */
[----:B------:R-:W-:-:S05]  /*a520*/  FSEL R5, R5, RZ, P1 ;  /* 0x000000ff05057208 */ /* 0x000fca0000800000 */
[----:B------:R-:W1:Y:S01]  /*a530*/  MUFU.EX2 R147, R147 ;  /* 0x0000009300937308 */ /* 0x000e620000000800 */
[----:B0-----:R-:W-:Y:S01]  /*a540*/  FSEL R161, R8, RZ, P1 ;  /* 0x000000ff08a17208 */ /* 0x001fe20000800000 */
[--C-:B------:R-:W-:Y:S01]  /*a550*/  FFMA.FTZ R162, R122, UR28, -R5.reuse ;  /* 0x0000001c7aa27c23 */ /* 0x100fe20008010805 */
[----:B------:R-:W-:-:S01]  /*a560*/  FFMA.FTZ R149, R163, UR28, -R5 ;  /* 0x0000001ca3957c23 */ /* 0x000fc20008010805 */
[--C-:B------:R-:W-:Y:S01]  /*a570*/  FFMA.FTZ R88, R88, UR28, -R5.reuse ;  /* 0x0000001c58587c23 */ /* 0x100fe20008010805 */
[----:B------:R-:W-:-:S01]  /*a580*/  FFMA.FTZ R11, R11, UR28, -R5 ;  /* 0x0000001c0b0b7c23 */ /* 0x000fc20008010805 */
[----:B------:R-:W-:Y:S01]  /*a590*/  FADD.FTZ R161, -R161, R6 ;  /* 0x00000006a1a17221 */ /* 0x000fe20000010100 */
[----:B------:R-:W-:-:S01]  /*a5a0*/  FFMA.FTZ R12, R12, UR28, -R5 ;  /* 0x0000001c0c0c7c23 */ /* 0x000fc20008010805 */
[--C-:B------:R-:W-:Y:S01]  /*a5b0*/  FFMA.FTZ R13, R13, UR28, -R5.reuse ;  /* 0x0000001c0d0d7c23 */ /* 0x100fe20008010805 */
        /* <DEDUP_REMOVED lines=12> */
[----:B------:R-:W-:Y:S01]  /*a680*/  FFMA.FTZ R140, R140, UR28, -R5 ;  /* 0x0000001c8c8c7c23 */ /* 0x000fe20008010805 */
[----:B------:R-:W-:-:S01]  /*a690*/  FADD.FTZ R164, R89, R164 ;  /* 0x000000a459a47221 */ /* 0x000fc20000010000 */
        /* <DEDUP_REMOVED lines=20> */
[----:B------:R-:W-:Y:S01]  /*a7e0*/  FADD.FTZ R3, R151, R164 ;  /* 0x000000a497037221 */ /* 0x000fe20000010000 */
[----:B------:R-:W-:-:S01]  /*a7f0*/  FFMA.FTZ R110, R110, UR28, -R5 ;  /* 0x0000001c6e6e7c23 */ /* 0x000fc20008010805 */
[--C-:B------:R-:W-:Y:S01]  /*a800*/  FFMA.FTZ R111, R111, UR28, -R5.reuse ;  /* 0x0000001c6f6f7c23 */ /* 0x100fe20008010805 */
[----:B------:R-:W-:-:S01]  /*a810*/  FFMA.FTZ R90, R90, UR28, -R5 ;  /* 0x0000001c5a5a7c23 */ /* 0x000fc20008010805 */
[--C-:B------:R-:W-:Y:S01]  /*a820*/  FFMA.FTZ R91, R91, UR28, -R5.reuse ;  /* 0x0000001c5b5b7c23 */ /* 0x100fe20008010805 */
[----:B------:R-:W-:-:S01]  /*a830*/  FFMA.FTZ R93, R93, UR28, -R5 ;  /* 0x0000001c5d5d7c23 */ /* 0x000fc20008010805 */
[----:B------:R-:W1:Y:S01]  /*a840*/  MUFU.EX2 R13, R13 ;  /* 0x0000000d000d7308 */ /* 0x000e620000000800 */
[----:B--2---:R-:W-:-:S01]  /*a850*/  FADD.FTZ R161, R11, R2 ;  /* 0x000000020ba17221 */ /* 0x004fc20000010000 */
[----:B------:R-:W-:Y:S01]  /*a860*/  FADD.FTZ R2, R152, R3 ;  /* 0x0000000398027221 */ /* 0x000fe20000010000 */
[----:B------:R-:W-:-:S01]  /*a870*/  FFMA.FTZ R94, R94, UR28, -R5 ;  /* 0x0000001c5e5e7c23 */ /* 0x000fc20008010805 */
[----:B------:R-:W-:-:S02]  /*a880*/  FFMA.FTZ R96, R96, UR28, -R5 ;  /* 0x0000001c60607c23 */ /* 0x000fc40008010805 */
[----:B------:R-:W-:-:S02]  /*a890*/  FADD.FTZ R3, R153, R2 ;  /* 0x0000000299037221 */ /* 0x000fc40000010000 */
[----:B------:R-:W2:Y:S02]  /*a8a0*/  MUFU.EX2 R14, R14 ;  /* 0x0000000e000e7308 */ /* 0x000ea40000000800 */
[----:B------:R-:W-:-:S04]  /*a8b0*/  FADD.FTZ R2, R154, R3 ;  /* 0x000000039a027221 */ /* 0x000fc80000010000 */
[----:B------:R-:W-:Y:S02]  /*a8c0*/  FADD.FTZ R3, R155, R2 ;  /* 0x000000029b037221 */ /* 0x000fe40000010000 */
[----:B------:R-:W3:Y:S02]  /*a8d0*/  MUFU.EX2 R15, R15 ;  /* 0x0000000f000f7308 */ /* 0x000ee40000000800 */
[----:B------:R-:W-:-:S04]  /*a8e0*/  FADD.FTZ R2, R156, R3 ;  /* 0x000000039c027221 */ /* 0x000fc80000010000 */
[----:B------:R-:W-:Y:S02]  /*a8f0*/  FADD.FTZ R3, R157, R2 ;  /* 0x000000029d037221 */ /* 0x000fe40000010000 */
[----:B------:R-:W4:Y:S02]  /*a900*/  MUFU.EX2 R20, R20 ;  /* 0x0000001400147308 */ /* 0x000f240000000800 */
[----:B------:R-:W-:-:S04]  /*a910*/  FADD.FTZ R2, R158, R3 ;  /* 0x000000039e027221 */ /* 0x000fc80000010000 */
[----:B------:R-:W-:Y:S02]  /*a920*/  FADD.FTZ R3, R159, R2 ;  /* 0x000000029f037221 */ /* 0x000fe40000010000 */
[----:B------:R0:W-:Y:S02]  /*a930*/  MUFU.EX2 R6, R162 ;  /* 0x000000a200067308 */ /* 0x0001e40000000800 */
[----:B------:R-:W-:-:S06]  /*a940*/  FADD.FTZ R3, R160, R3 ;  /* 0x00000003a0037221 */ /* 0x000fcc0000010000 */
[----:B------:R-:W5:Y:S01]  /*a950*/  MUFU.EX2 R21, R21 ;  /* 0x0000001500157308 */ /* 0x000f620000000800 */
[----:B0-----:R-:W-:-:S04]  /*a960*/  FADD.FTZ R162, R12, R161 ;  /* 0x000000a10ca27221 */ /* 0x001fc80000010000 */
[----:B-1----:R-:W-:-:S03]  /*a970*/  FADD.FTZ R161, R13, R162 ;  /* 0x000000a20da17221 */ /* 0x002fc60000010000 */
[----:B------:R-:W0:Y:S01]  /*a980*/  MUFU.EX2 R136, R136 ;  /* 0x0000008800887308 */ /* 0x000e220000000800 */
[----:B--2---:R-:W-:-:S04]  /*a990*/  FADD.FTZ R162, R14, R161 ;  /* 0x000000a10ea27221 */ /* 0x004fc80000010000 */
[----:B---3--:R-:W-:-:S03]  /*a9a0*/  FADD.FTZ R161, R15, R162 ;  /* 0x000000a20fa17221 */ /* 0x008fc60000010000 */
[----:B------:R-:W1:Y:S01]  /*a9b0*/  MUFU.EX2 R137, R137 ;  /* 0x0000008900897308 */ /* 0x000e620000000800 */
[----:B----4-:R-:W-:-:S04]  /*a9c0*/  FADD.FTZ R162, R20, R161 ;  /* 0x000000a114a27221 */ /* 0x010fc80000010000 */
[----:B-----5:R-:W-:-:S03]  /*a9d0*/  FADD.FTZ R161, R21, R162 ;  /* 0x000000a215a17221 */ /* 0x020fc60000010000 */
[----:B------:R-:W2:Y:S01]  /*a9e0*/  MUFU.EX2 R138, R138 ;  /* 0x0000008a008a7308 */ /* 0x000ea20000000800 */
[----:B0-----:R-:W-:-:S07]  /*a9f0*/  FADD.FTZ R162, R136, R161 ;  /* 0x000000a188a27221 */ /* 0x001fce0000010000 */
        /* <DEDUP_REMOVED lines=8> */
[----:B0-----:R-:W-:-:S01]  /*aa80*/  FADD.FTZ R3, R139, R2 ;  /* 0x000000028b037221 */ /* 0x001fc20000010000 */
[----:B------:R-:W-:-:S06]  /*aa90*/  FADD.FTZ R161, R101, R162 ;  /* 0x000000a265a17221 */ /* 0x000fcc0000010000 */
        /* <DEDUP_REMOVED lines=48> */
[--C-:B------:R-:W-:Y:S01]  /*ada0*/  FFMA.FTZ R92, R95, UR28, -R5.reuse ;  /* 0x0000001c5f5c7c23 */ /* 0x100fe20008010805 */
[----:B------:R-:W-:-:S05]  /*adb0*/  FFMA.FTZ R5, R128, UR28, -R5 ;  /* 0x0000001c80057c23 */ /* 0x000fca0008010805 */
        /* <DEDUP_REMOVED lines=41> */
[----:B------:R-:W-:-:S04]  /*b050*/  FADD.FTZ R3, R129, R94 ;  /* 0x0000005e81037221 */ /* 0x000fc80000010000 */
[----:B------:R-:W-:Y:S01]  /*b060*/  FADD.FTZ R3, R148, R3 ;  /* 0x0000000394037221 */ /* 0x000fe20000010000 */
[----:B0-----:R-:W-:-:S04]  /*b070*/  FADD.FTZ R2, R163, R2 ;  /* 0x00000002a3027221 */ /* 0x001fc80000010000 */
[----:B-1----:R-:W-:Y:S01]  /*b080*/  FADD.FTZ R2, R5, R2 ;  /* 0x0000000205027221 */ /* 0x002fe20000010000 */
[----:B------:R-:W-:Y:S06]  /*b090*/  @!P0 BRA `(.L_x_8347) ;  /* 0x0000000000048947 */ /* 0x000fec0003800000 */
[----:B------:R-:W-:Y:S01]  /*b0a0*/  BPT.TRAP 0x1 ;  /* 0x000000040000795c */ /* 0x000fe20000300000 */
.L_x_8347:
        /* <DEDUP_REMOVED lines=76> */
[----:B------:R-:W-:Y:S01]  /*b570*/  VIADD R7, R7, 0xffffffff ;  /* 0xffffffff07077836 */ /* 0x000fe20000000000 */
        /* <DEDUP_REMOVED lines=38> */
.L_x_8329:
        /* <DEDUP_REMOVED lines=25> */
.L_x_8350:
[----:B------:R-:W-:Y:S02]  /*b970*/  ULDC UR14, c[0x0][0x9e4] ;  /* 0x00027900000e7ab9 */ /* 0x000fe40000000800 */
[----:B------:R-:W-:-:S11]  /*b980*/  UISETP.NE.AND UP0, UPT, UR14, 0x1, UPT ;  /* 0x000000010e00788c */ /* 0x000fd6000bf05270 */
[----:B------:R-:W-:Y:S02]  /*b990*/  @UP0 ULDC.64 UR18, c[0x0][0x9e8] ;  /* 0x00027a0000120ab9 */ /* 0x000fe40000000a00 */
[----:B------:R-:W-:-:S04]  /*b9a0*/  UIMAD.WIDE.U32 UR6, UR10, UR18, URZ ;  /* 0x000000120a0672a5 */ /* 0x000fc8000f8e003f */
[----:B------:R-:W-:-:S12]  /*b9b0*/  @UP0 USHF.R.U32.HI UR10, URZ, UR19, UR7 ;  /* 0x000000133f0a0299 */ /* 0x000fd80008011607 */
.L_x_8351:
[----:B------:R-:W-:-:S04]  /*b9c0*/  UIMAD UR10, UR10, UR14, URZ ;  /* 0x0000000e0a0a72a4 */ /* 0x000fc8000f8e023f */
[----:B------:R-:W-:-:S04]  /*b9d0*/  UISETP.LT.AND UP0, UPT, UR11, UR10, UPT ;  /* 0x0000000a0b00728c */ /* 0x000fc8000bf01270 */
[----:B------:R-:W-:-:S12]  /*b9e0*/  USEL UR11, UR11, UR10, !UP0 ;  /* 0x0000000a0b0b7287 */ /* 0x000fd8000c000000 */
.L_x_8349:
        /* <DEDUP_REMOVED lines=13> */
.L_x_8363:
[----:B------:R-:W-:Y:S01]  /*bac0*/  ISETP.NE.AND P2, PT, RZ, UR42, PT ;  /* 0x0000002aff007c0c */ /* 0x000fe2000bf45270 */
[----:B------:R-:W-:-:S04]  /*bad0*/  UISETP.NE.AND UP0, UPT, UR30, 0x1, UPT ;  /* 0x000000011e00788c */ /* 0x000fc8000bf05270 */
[----:B------:R-:W-:-:S04]  /*bae0*/  USEL UR45, URZ, 0x1, UP0 ;  /* 0x000000013f2d7887 */ /* 0x000fc80008000000 */
[----:B------:R-:W-:-:S04]  /*baf0*/  ULOP3.LUT UR45, UR31, UR45, URZ, 0x3c, !UPT ;  /* 0x0000002d1f2d7292 */ /* 0x000fc8000f8e3c3f */
[----:B------:R-:W-:Y:S08]  /*bb00*/  @P2 BRA `(.L_x_8353) ;  /* 0x0000000000382947 */ /* 0x000ff00003800000 */
[----:B------:R-:W-:Y:S05]  /*bb10*/  @!P0 BRA `(.L_x_8354) ;  /* 0x0000000000048947 */ /* 0x000fea0003800000 */
[----:B------:R-:W-:Y:S01]  /*bb20*/  BPT.TRAP 0x1 ;  /* 0x000000040000795c */ /* 0x000fe20000300000 */
.L_x_8354:
        /* <DEDUP_REMOVED lines=9> */
.L_x_8355:
[----:B-1----:R-:W-:Y:S05]  /*bbc0*/  @P1 BRA `(.L_x_8353) ;  /* 0x0000000000081947 */ /* 0x002fea0003800000 */
[----:B------:R-:W1:Y:S02]  /*bbd0*/  SYNCS.PHASECHK.TRANS64.TRYWAIT P1, [UR6+0x22830], R8 ;  /* 0x02283008ff0075a7 */ /* 0x000e640008020146 */
[----:B-1----:R-:W-:Y:S05]  /*bbe0*/  @!P1 BRA `(.L_x_8356) ;  /* 0x00000128007c9947 */ /* 0x002fea0003800000 */
.L_x_8353:
        /* <DEDUP_REMOVED lines=132> */
.L_x_8358:
[----:B------:R-:W-:Y:S01]  /*c430*/  ULEA UR6, UR30, UR43, 0x3 ;  /* 0x0000002b1e067291 */ /* 0x000fe2000f8e183f */
[----:B------:R-:W-:-:S05]  /*c440*/  IMAD.U32 R8, RZ, RZ, UR31 ;  /* 0x0000001fff087e24 */ /* 0x000fca000f8e00ff */
[----:B------:R-:W-:-:S04]  /*c450*/  SHF.L.U32 R8, R8, 0x1f, RZ ;  /* 0x0000001f08087819 */ /* 0x000fc800000006ff */
[----:B------:R0:W1:Y:S01]  /*c460*/  SYNCS.PHASECHK.TRANS64.TRYWAIT P1, [UR6+0x22850], R8 ;  /* 0x02285008ff0075a7 */ /* 0x0000620008020146 */
[----:B------:R-:W-:Y:S05]  /*c470*/  @!P0 BRA `(.L_x_8359) ;  /* 0x0000000000048947 */ /* 0x000fea0003800000 */
[----:B------:R-:W-:Y:S01]  /*c480*/  BPT.TRAP 0x1 ;  /* 0x000000040000795c */ /* 0x000fe20000300000 */
.L_x_8359:
[----:B-1----:R-:W-:Y:S05]  /*c490*/  @P1 BRA `(.L_x_8357) ;  /* 0x0000000000081947 */ /* 0x002fea0003800000 */
[----:B------:R-:W1:Y:S02]  /*c4a0*/  SYNCS.PHASECHK.TRANS64.TRYWAIT P1, [UR6+0x22850], R8 ;  /* 0x02285008ff0075a7 */ /* 0x000e640008020146 */
[----:B-1----:R-:W-:Y:S05]  /*c4b0*/  @!P1 BRA `(.L_x_8360) ;  /* 0x0000012000609947 */ /* 0x002fea0003800000 */
.L_x_8357:
        /* <DEDUP_REMOVED lines=36> */
.L_x_8361:
        /* <DEDUP_REMOVED lines=25> */
[----:B-1----:R-:W-:Y:S01]  /*c890*/  FMNMX.FTZ R9, R11, R6, !PT ;  /* 0x000000060b097209 */ /* 0x002fe20007810000 */
[C---:B------:R-:W-:Y:S01]  /*c8a0*/  FMUL.FTZ R156, R0.reuse, R164 ;  /* 0x000000a4009c7220 */ /* 0x040fe20000410000 */
[C---:B------:R-:W-:Y:S01]  /*c8b0*/  FMUL.FTZ R150, R0.reuse, R120 ;  /* 0x0000007800967220 */ /* 0x040fe20000410000 */
[C---:B------:R-:W-:Y:S01]  /*c8c0*/  FMUL.FTZ R129, R0.reuse, R131 ;  /* 0x0000008300817220 */ /* 0x040fe20000410000 */
[C---:B------:R-:W-:Y:S01]  /*c8d0*/  FMUL.FTZ R120, R0.reuse, R122 ;  /* 0x0000007a00787220 */ /* 0x040fe20000410000 */
[----:B------:R-:W1:Y:S01]  /*c8e0*/  MUFU.TANH R13, R13 ;  /* 0x0000000d000d7308 */ /* 0x000e620000002400 */
[C---:B------:R-:W-:Y:S01]  /*c8f0*/  FMUL.FTZ R131, R0.reuse, R133 ;  /* 0x0000008500837220 */ /* 0x040fe20000410000 */
[C---:B------:R-:W-:Y:S01]  /*c900*/  FMUL.FTZ R122, R0.reuse, R126 ;  /* 0x0000007e007a7220 */ /* 0x040fe20000410000 */
[----:B------:R-:W-:Y:S01]  /*c910*/  FMUL.FTZ R133, R0, R135 ;  /* 0x0000008700857220 */ /* 0x000fe20000410000 */
[----:B0-----:R-:W-:Y:S01]  /*c920*/  FMNMX.FTZ R8, R12, R5, !PT ;  /* 0x000000050c087209 */ /* 0x001fe20007810000 */
[C---:B------:R-:W-:Y:S01]  /*c930*/  FMUL.FTZ R158, R0.reuse, R166 ;  /* 0x000000a6009e7220 */ /* 0x040fe20000410000 */
[C---:B------:R-:W-:Y:S01]  /*c940*/  FMUL.FTZ R126, R0.reuse, R128 ;  /* 0x00000080007e7220 */ /* 0x040fe20000410000 */
[----:B------:R-:W-:Y:S01]  /*c950*/  FMUL.FTZ R135, R0, R109 ;  /* 0x0000006d00877220 */ /* 0x000fe20000410000 */
        /* <DEDUP_REMOVED lines=53> */
[----:B------:R-:W-:Y:S01]  /*ccb0*/  FMUL.FTZ R173, R0, R101 ;  /* 0x0000006500ad7220 */ /* 0x000fe20000410000 */
[----:B------:R-:W-:Y:S01]  /*ccc0*/  IMAD.U32 R174, RZ, RZ, UR28 ;  /* 0x0000001cffae7e24 */ /* 0x000fe2000f8e00ff */
[----:B------:R-:W-:Y:S01]  /*ccd0*/  ULEA UR6, UR44, UR43, 0x3 ;  /* 0x0000002b2c067291 */ /* 0x000fe2000f8e183f */
[----:B------:R-:W2:Y:S01]  /*cce0*/  MUFU.TANH R155, R155 ;  /* 0x0000009b009b7308 */ /* 0x000ea20000002400 */
[----:B-1----:R-:W-:-:S02]  /*ccf0*/  FMNMX.FTZ R88, R154, R115, !PT ;  /* 0x000000739a587209 */ /* 0x002fc40007810000 */
[----:B------:R-:W-:-:S04]  /*cd00*/  UIADD3 UR6, UR6, 0x22840, URZ ;  /* 0x0002284006067890 */ /* 0x000fc8000fffe03f */
[----:B------:R-:W-:Y:S01]  /*cd10*/  UPRMT UR6, UR41, 0x654, UR6 ;  /* 0x0000065429067896 */ /* 0x000fe20008000006 */
[----:B------:R-:W1:Y:S01]  /*cd20*/  MUFU.TANH R156, R156 ;  /* 0x0000009c009c7308 */ /* 0x000e620000002400 */
[----:B0-----:R-:W-:-:S07]  /*cd30*/  FMNMX.FTZ R9, R153, R8, !PT ;  /* 0x0000000899097209 */ /* 0x001fce0007810000 */
[----:B------:R-:W0:Y:S01]  /*cd40*/  MUFU.TANH R158, R158 ;  /* 0x0000009e009e7308 */ /* 0x000e220000002400 */
[----:B--2---:R-:W-:Y:S01]  /*cd50*/  FMNMX.FTZ R115, R155, R88, !PT ;  /* 0x000000589b737209 */ /* 0x004fe20007810000 */
[----:B------:R-:W-:Y:S06]  /*cd60*/  SYNCS.ARRIVE.TRANS64.RED.A1T0 RZ, [UR6], RZ ;  /* 0x000000ffffff79a7 */ /* 0x000fec0008100406 */
        /* <DEDUP_REMOVED lines=42> */
[----:B------:R-:W-:-:S06]  /*d010*/  FMUL.FTZ R90, R0, R94 ;  /* 0x0000005e005a7220 */ /* 0x000fcc0000410000 */
        /* <DEDUP_REMOVED lines=96> */
[----:B--2---:R-:W-:Y:S02]  /*d620*/  FMNMX.FTZ R96, R94, R97, !PT ;  /* 0x000000615e607209 */ /* 0x004fe40007810000 */
[----:B-1----:R-:W-:-:S05]  /*d630*/  FMNMX.FTZ R97, R173, R8, !PT ;  /* 0x00000008ad617209 */ /* 0x002fca0007810000 */
        /* <DEDUP_REMOVED lines=40> */
[----:B------:R-:W-:Y:S01]  /*d8c0*/  FFMA.FTZ R139, R139, UR28, -R157 ;  /* 0x0000001c8b8b7c23 */ /* 0x000fe2000801089d */
[----:B------:R-:W-:-:S01]  /*d8d0*/  FFMA.FTZ R102, R140, UR28, -R174 ;  /* 0x0000001c8c667c23 */ /* 0x000fc200080108ae */
[----:B------:R-:W-:Y:S01]  /*d8e0*/  FFMA.FTZ R142, R142, UR28, -R157 ;  /* 0x0000001c8e8e7c23 */ /* 0x000fe2000801089d */
[----:B------:R-:W-:-:S01]  /*d8f0*/  FFMA.FTZ R103, R141, UR28, -R174 ;  /* 0x0000001c8d677c23 */ /* 0x000fc200080108ae */
[--C-:B------:R-:W-:Y:S01]  /*d900*/  FFMA.FTZ R143, R143, UR28, -R157.reuse ;  /* 0x0000001c8f8f7c23 */ /* 0x100fe2000801089d */
        /* <DEDUP_REMOVED lines=43> */
[--C-:B------:R-:W-:Y:S01]  /*dbc0*/  FFMA.FTZ R110, R110, UR28, -R157.reuse ;  /* 0x0000001c6e6e7c23 */ /* 0x100fe2000801089d */
        /* <DEDUP_REMOVED lines=171> */
.L_x_8362:
        /* <DEDUP_REMOVED lines=115> */
.L_x_8352:
        /* <DEDUP_REMOVED lines=10> */
.L_x_8383:
        /* <DEDUP_REMOVED lines=9> */
.L_x_8366:
[----:B------:R-:W-:Y:S01]  /*eee0*/  ULEA UR6, UR44, UR43, 0x3 ;  /* 0x0000002b2c067291 */ /* 0x000fe2000f8e183f */
[----:B------:R-:W-:-:S05]  /*eef0*/  IMAD.U32 R8, RZ, RZ, UR45 ;  /* 0x0000002dff087e24 */ /* 0x000fca000f8e00ff */
[----:B------:R-:W-:-:S04]  /*ef00*/  SHF.L.U32 R8, R8, 0x1f, RZ ;  /* 0x0000001f08087819 */ /* 0x000fc800000006ff */
[----:B------:R0:W1:Y:S01]  /*ef10*/  SYNCS.PHASECHK.TRANS64.TRYWAIT P1, [UR6+0x22830], R8 ;  /* 0x02283008ff0075a7 */ /* 0x0000620008020146 */
[----:B------:R-:W-:Y:S05]  /*ef20*/  @!P0 BRA `(.L_x_8367) ;  /* 0x0000000000048947 */ /* 0x000fea0003800000 */
[----:B------:R-:W-:Y:S01]  /*ef30*/  BPT.TRAP 0x1 ;  /* 0x000000040000795c */ /* 0x000fe20000300000 */
.L_x_8367:
[----:B-1----:R-:W-:Y:S05]  /*ef40*/  @P1 BRA `(.L_x_8365) ;  /* 0x0000000000081947 */ /* 0x002fea0003800000 */
[----:B------:R-:W1:Y:S02]  /*ef50*/  SYNCS.PHASECHK.TRANS64.TRYWAIT P1, [UR6+0x22830], R8 ;  /* 0x02283008ff0075a7 */ /* 0x000e640008020146 */
[----:B-1----:R-:W-:Y:S05]  /*ef60*/  @!P1 BRA `(.L_x_8368) ;  /* 0x000000f400cc9947 */ /* 0x002fea0003800000 */
.L_x_8365:
        /* <DEDUP_REMOVED lines=129> */
.L_x_8370:
[----:B------:R-:W-:Y:S01]  /*f780*/  ULEA UR6, UR32, UR43, 0x3 ;  /* 0x0000002b20067291 */ /* 0x000fe2000f8e183f */
[----:B------:R-:W-:-:S05]  /*f790*/  IMAD.U32 R8, RZ, RZ, UR33 ;  /* 0x00000021ff087e24 */ /* 0x000fca000f8e00ff */
[----:B------:R-:W-:-:S04]  /*f7a0*/  SHF.L.U32 R8, R8, 0x1f, RZ ;  /* 0x0000001f08087819 */ /* 0x000fc800000006ff */
[----:B------:R0:W1:Y:S01]  /*f7b0*/  SYNCS.PHASECHK.TRANS64.TRYWAIT P1, [UR6+0x22850], R8 ;  /* 0x02285008ff0075a7 */ /* 0x0000620008020146 */
[----:B------:R-:W-:Y:S05]  /*f7c0*/  @!P0 BRA `(.L_x_8371) ;  /* 0x0000000000048947 */ /* 0x000fea0003800000 */
[----:B------:R-:W-:Y:S01]  /*f7d0*/  BPT.TRAP 0x1 ;  /* 0x000000040000795c */ /* 0x000fe20000300000 */
.L_x_8371:
[----:B-1----:R-:W-:Y:S05]  /*f7e0*/  @P1 BRA `(.L_x_8369) ;  /* 0x0000000000081947 */ /* 0x002fea0003800000 */
[----:B------:R-:W1:Y:S02]  /*f7f0*/  SYNCS.PHASECHK.TRANS64.TRYWAIT P1, [UR6+0x22850], R8 ;  /* 0x02285008ff0075a7 */ /* 0x000e640008020146 */
[----:B-1----:R-:W-:Y:S05]  /*f800*/  @!P1 BRA `(.L_x_8372) ;  /* 0x000000ec00bc9947 */ /* 0x002fea0003800000 */
.L_x_8369:
        /* <DEDUP_REMOVED lines=36> */
.L_x_8373:
[----:B------:R-:W-:Y:S01]  /*fa50*/  ISETP.NE.AND P2, PT, R193, 0x1, PT ;  /* 0x00000001c100780c */ /* 0x000fe20003f45270 */
[C---:B------:R-:W-:Y:S01]  /*fa60*/  FMUL.FTZ R20, R0.reuse, R167 ;  /* 0x000000a700147220 */ /* 0x040fe20000410000 */
[C---:B------:R-:W-:Y:S01]  /*fa70*/  FMUL.FTZ R167, R0.reuse, R89 ;  /* 0x0000005900a77220 */ /* 0x040fe20000410000 */
[C---:B------:R-:W-:Y:S01]  /*fa80*/  FMUL.FTZ R15, R0.reuse, R166 ;  /* 0x000000a6000f7220 */ /* 0x040fe20000410000 */
[C---:B------:R-:W-:Y:S01]  /*fa90*/  FMUL.FTZ R166, R0.reuse, R88 ;  /* 0x0000005800a67220 */ /* 0x040fe20000410000 */
[----:B------:R-:W-:Y:S02]  /*faa0*/  VIADD R172, R23, UR39 ;  /* 0x0000002717ac7c36 */ /* 0x000fe40008000000 */
[C---:B0-----:R-:W-:Y:S01]  /*fab0*/  FMUL.FTZ R8, R0.reuse, R154 ;  /* 0x0000009a00087220 */ /* 0x041fe20000410000 */
[C---:B------:R-:W-:Y:S01]  /*fac0*/  FMUL.FTZ R154, R0.reuse, R156 ;  /* 0x0000009c009a7220 */ /* 0x040fe20000410000 */
[C---:B------:R-:W-:Y:S01]  /*fad0*/  FMUL.FTZ R9, R0.reuse, R155 ;  /* 0x0000009b00097220 */ /* 0x040fe20000410000 */
[C---:B------:R-:W-:Y:S01]  /*fae0*/  FMUL.FTZ R156, R0.reuse, R160 ;  /* 0x000000a0009c7220 */ /* 0x040fe20000410000 */
[----:B------:R-:W-:Y:S01]  /*faf0*/  ULEA UR6, UR44, UR43, 0x3 ;  /* 0x0000002b2c067291 */ /* 0x000fe2000f8e183f */
        /* <DEDUP_REMOVED lines=184> */
.L_x_8376:
[----:B------:R-:W-:-:S05]  /*10680*/  IMAD.U32 R98, RZ, RZ, UR29 ;  /* 0x0000001dff627e24 */ /* 0x000fca000f8e00ff */
[----:B------:R-:W-:-:S13]  /*10690*/  ISETP.NE.AND P1, PT, R98, 0x1, PT ;  /* 0x000000016200780c */ /* 0x000fda0003f25270 */
[----:B------:R-:W1:Y:S02]  /*106a0*/  @P1 LDC.64 R88, c[0x0][0x9e8] ;  /* 0x00027a00ff581b82 */ /* 0x000e640000000a00 */
[----:B-1----:R-:W-:-:S05]  /*106b0*/  @P1 IMAD.HI.U32 R88, R99, R88, RZ ;  /* 0x0000005863581227 */ /* 0x002fca00078e00ff */
[----:B------:R-:W-:-:S07]  /*106c0*/  @P1 SHF.R.U32.HI R99, RZ, R89, R88 ;  /* 0x00000059ff631219 */ /* 0x000fce0000011658 */
.L_x_8377:
[----:B------:R-:W-:Y:S05]  /*106d0*/  BSYNC B0 ;  /* 0x0000000000007941 */ /* 0x000fea0003800000 */
.L_x_8375:
[----:B------:R-:W-:-:S05]  /*106e0*/  IMAD R99, R99, R98, R176 ;  /* 0x0000006263637224 */ /* 0x000fca00078e02b0 */
[----:B------:R-:W-:Y:S02]  /*106f0*/  VIADDMNMX R179, R99, R98, R179, PT ;  /* 0x0000006263b37246 */ /* 0x000fe400038001b3 */
[----:B------:R-:W-:-:S07]  /*10700*/  VIMNMX R180, R180, R99, !PT ;  /* 0x00000063b4b47248 */ /* 0x000fce0007fe0100 */
.L_x_8374:
[C---:B------:R-:W-:Y:S02]  /*10710*/  ISETP.GE.AND P2, PT, R175.reuse, 0x9, PT ;  /* 0x00000009af00780c */ /* 0x040fe40003f46270 */
        /* <DEDUP_REMOVED lines=246> */
.L_x_8380:
[----:B------:R-:W-:-:S05]  /*11680*/  IMAD.U32 R163, RZ, RZ, UR29 ;  /* 0x0000001dffa37e24 */ /* 0x000fca000f8e00ff */
[----:B------:R-:W-:-:S13]  /*11690*/  ISETP.NE.AND P6, PT, R163, 0x1, PT ;  /* 0x00000001a300780c */ /* 0x000fda0003fc5270 */
[----:B------:R-:W0:Y:S02]  /*116a0*/  @P6 LDC.64 R88, c[0x0][0x9e8] ;  /* 0x00027a00ff586b82 */ /* 0x000e240000000a00 */
[----:B0-----:R-:W-:-:S05]  /*116b0*/  @P6 IMAD.HI.U32 R88, R151, R88, RZ ;  /* 0x0000005897586227 */ /* 0x001fca00078e00ff */
[----:B------:R-:W-:-:S07]  /*116c0*/  @P6 SHF.R.U32.HI R151, RZ, R89, R88 ;  /* 0x00000059ff976219 */ /* 0x000fce0000011658 */
.L_x_8381:
[----:B------:R-:W-:Y:S05]  /*116d0*/  BSYNC B0 ;  /* 0x0000000000007941 */ /* 0x000fea0003800000 */
.L_x_8379:
[----:B------:R-:W-:-:S05]  /*116e0*/  IMAD R151, R151, R163, R176 ;  /* 0x000000a397977224 */ /* 0x000fca00078e02b0 */
[----:B------:R-:W-:Y:S02]  /*116f0*/  VIADDMNMX R148, R151, R163, R148, PT ;  /* 0x000000a397947246 */ /* 0x000fe40003800194 */
[----:B------:R-:W-:-:S07]  /*11700*/  VIMNMX R10, R10, R151, !PT ;  /* 0x000000970a0a7248 */ /* 0x000fce0007fe0100 */
.L_x_8378:
        /* <DEDUP_REMOVED lines=501> */
.L_x_8382:
        /* <DEDUP_REMOVED lines=115> */
.L_x_8364:
[----:B------:R-:W-:Y:S06]  /*13d90*/  BAR.ARV 0x8, 0x180 ;  /* 0x0206000000007b1d */ /* 0x000fec0000002000 */
[----:B------:R-:W-:Y:S05]  /*13da0*/  @!P0 BRA `(.L_x_8384) ;  /* 0x0000000000048947 */ /* 0x000fea0003800000 */
[----:B------:R-:W-:Y:S01]  /*13db0*/  BPT.TRAP 0x1 ;  /* 0x000000040000795c */ /* 0x000fe20000300000 */
.L_x_8384:
[----:B------:R-:W-:Y:S01]  /*13dc0*/  ULEA UR9, UR44, UR43, 0x3 ;  /* 0x0000002b2c097291 */ /* 0x000fe2000f8e183f */
[----:B------:R-:W-:-:S05]  /*13dd0*/  IMAD.U32 R0, RZ, RZ, UR45 ;  /* 0x0000002dff007e24 */ /* 0x000fca000f8e00ff */
[----:B------:R-:W-:-:S04]  /*13de0*/  SHF.L.U32 R0, R0, 0x1f, RZ ;  /* 0x0000001f00007819 */ /* 0x000fc800000006ff */
[----:B------:R0:W1:Y:S01]  /*13df0*/  SYNCS.PHASECHK.TRANS64.TRYWAIT P1, [UR9+0x22850], R0 ;  /* 0x02285000ff0075a7 */ /* 0x0000620008020149 */
[----:B------:R-:W-:Y:S05]  /*13e00*/  @!P0 BRA `(.L_x_8385) ;  /* 0x0000000000048947 */ /* 0x000fea0003800000 */
[----:B------:R-:W-:Y:S01]  /*13e10*/  BPT.TRAP 0x1 ;  /* 0x000000040000795c */ /* 0x000fe20000300000 */
.L_x_8385:
[----:B-1----:R-:W-:Y:S05]  /*13e20*/  @P1 BRA `(.L_x_8386) ;  /* 0x0000000000081947 */ /* 0x002fea0003800000 */
[----:B------:R-:W1:Y:S02]  /*13e30*/  SYNCS.PHASECHK.TRANS64.TRYWAIT P1, [UR9+0x22850], R0 ;  /* 0x02285000ff0075a7 */ /* 0x000e640008020149 */
[----:B-1----:R-:W-:Y:S05]  /*13e40*/  @!P1 BRA `(.L_x_8387) ;  /* 0x000000a800449947 */ /* 0x002fea0003800000 */
.L_x_8386:
        /* <DEDUP_REMOVED lines=15> */
[----:B------:R-:W-:Y:S01]  /*13f40*/  QGMMA.64x128x32.F32.E4M3.E4M3 R24, R184, gdesc[UR4], R24, gsb0 ;  /* 0x01e00004b8187df3 */ /* 0x000fe20008000818 */
[----:B------:R-:W-:Y:S01]  /*13f50*/  UIADD3 UR6, UR8, 0x100, URZ ;  /* 0x0000010008067890 */ /* 0x000fe2000fffe03f */
[----:B------:R-:W-:Y:S01]  /*13f60*/  UMOV UR7, 0xc0000010 ;  /* 0xc000001000077882 */ /* 0x000fe20000000000 */
[----:B------:R-:W-:Y:S02]  /*13f70*/  WARPGROUP.DEPBAR.LE gsb0, 0x0 ;  /* 0x00008000000079c5 */ /* 0x000fe40000010000 */
[----:B------:R-:W-:-:S07]  /*13f80*/  WARPGROUP.ARRIVE ;  /* 0x00000000000079c5 */ /* 0x000fce0000000000 */
        /* <DEDUP_REMOVED lines=15> */
[----:B-1----:R-:W-:Y:S01]  /*14080*/  IMAD.U32 R5, RZ, RZ, UR7 ;  /* 0x00000007ff057e24 */ /* 0x002fe2000f8e00ff */
        /* <DEDUP_REMOVED lines=10> */
[----:B0-----:R-:W0:Y:S04]  /*14130*/  SHFL.BFLY PT, R0, R3, 0x2, 0x1f ;  /* 0x0c401f0003007f89 */ /* 0x001e2800000e0000 */
[----:B------:R-:W3:Y:S01]  /*14140*/  SHFL.BFLY PT, R7, R2, 0x2, 0x1f ;  /* 0x0c401f0002077f89 */ /* 0x000ee200000e0000 */
[----:B------:R-:W-:Y:S02]  /*14150*/  WARPGROUP.DEPBAR.LE gsb0, 0x0 ;  /* 0x00008000000079c5 */ /* 0x000fe40000010000 */
[----:B------:R-:W-:-:S06]  /*14160*/  WARPGROUP.ARRIVE ;  /* 0x00000000000079c5 */ /* 0x000fcc0000000000 */
[----:B------:R-:W-:Y:S01]  /*14170*/  QGMMA.64x128x32.F32.E4M3.E4M3 R24, R172, gdesc[UR4], R24, gsb0 ;  /* 0x01e00004ac187df3 */ /* 0x000fe20008000818 */
[----:B------:R-:W-:Y:S01]  /*14180*/  UMOV UR6, UR8 ;  /* 0x0000000800067c82 */ /* 0x000fe20008000000 */
[----:B------:R-:W-:Y:S01]  /*14190*/  UMOV UR7, 0xc0000010 ;  /* 0xc000001000077882 */ /* 0x000fe20000000000 */
[----:B0-----:R-:W-:-:S01]  /*141a0*/  FADD.FTZ R0, R0, R3 ;  /* 0x0000000300007221 */ /* 0x001fc20000010000 */
[----:B---3--:R-:W-:-:S04]  /*141b0*/  FADD.FTZ R7, R7, R2 ;  /* 0x0000000207077221 */ /* 0x008fc80000010000 */
[----:B-1----:R-:W0:Y:S04]  /*141c0*/  SHFL.BFLY PT, R5, R0, 0x1, 0x1f ;  /* 0x0c201f0000057f89 */ /* 0x002e2800000e0000 */
[----:B------:R-:W1:Y:S01]  /*141d0*/  SHFL.BFLY PT, R4, R7, 0x1, 0x1f ;  /* 0x0c201f0007047f89 */ /* 0x000e6200000e0000 */
        /* <DEDUP_REMOVED lines=32> */
.L_x_8388:
        /* <DEDUP_REMOVED lines=74> */
.L_x_8310:
        /* <DEDUP_REMOVED lines=22> */
[----:B------:R-:W-:Y:S02]  /*149e0*/  F2FP.BF16.F32.PACK_AB R44, R44, R89 ;  /* 0x000000592c2c723e */ /* 0x000fe400000010ff */
[----:B------:R-:W-:Y:S01]  /*149f0*/  F2FP.BF16.F32.PACK_AB R11, R78, R11 ;  /* 0x0000000b4e0b723e */ /* 0x000fe200000010ff */
[----:B------:R-:W-:Y:S01]  /*14a00*/  UISETP.NE.AND.EX UP0, UPT, UR7, URZ, UPT, UP0 ;  /* 0x0000003f0700728c */ /* 0x000fe2000bf05300 */
[----:B------:R-:W-:Y:S02]  /*14a10*/  F2FP.BF16.F32.PACK_AB R10, R79, R10 ;  /* 0x0000000a4f0a723e */ /* 0x000fe400000010ff */
[----:B------:R-:W-:Y:S01]  /*14a20*/  F2FP.BF16.F32.PACK_AB R9, R84, R9 ;  /* 0x000000095409723e */ /* 0x000fe200000010ff */
[----:B------:R-:W-:Y:S01]  /*14a30*/  ULDC.64 UR6, c[0x0][0xc00] ;  /* 0x0003000000067ab9 */ /* 0x000fe20000000a00 */
[----:B0-----:R-:W-:Y:S01]  /*14a40*/  LOP3.LUT P0, R4, R18, 0x3, RZ, 0xc0, !PT ;  /* 0x0000000312047812 */ /* 0x001fe2000780c0ff */
[----:B------:R-:W-:Y:S01]  /*14a50*/  UIMAD.WIDE UR6, UR38, 0x4, UR6 ;  /* 0x00000004260678a5 */ /* 0x000fe2000f8e0206 */
[----:B------:R-:W0:Y:S01]  /*14a60*/  S2R R18, SR_SWINHI ;  /* 0x0000000000127919 */ /* 0x000e220000002f00 */
[----:B------:R-:W-:-:S02]  /*14a70*/  F2FP.BF16.F32.PACK_AB R8, R85, R8 ;  /* 0x000000085508723e */ /* 0x000fc400000010ff */
[----:B------:R-:W-:Y:S02]  /*14a80*/  ISETP.EQ.OR P0, PT, R4, 0x3, !P0 ;  /* 0x000000030400780c */ /* 0x000fe40004702670 */
[----:B------:R-:W-:Y:S02]  /*14a90*/  F2FP.BF16.F32.PACK_AB R28, R61, R28 ;  /* 0x0000001c3d1c723e */ /* 0x000fe400000010ff */
[----:B------:R-:W-:Y:S02]  /*14aa0*/  SEL R79, R11, R10, P0 ;  /* 0x0000000a0b4f7207 */ /* 0x000fe40000000000 */
[----:B------:R-:W-:Y:S02]  /*14ab0*/  SEL R81, R10, R11, P0 ;  /* 0x0000000b0a517207 */ /* 0x000fe40000000000 */
[----:B------:R-:W-:Y:S02]  /*14ac0*/  SEL R59, R9, R8, P0 ;  /* 0x00000008093b7207 */ /* 0x000fe40000000000 */
        /* <DEDUP_REMOVED lines=11> */
[----:B0-----:R-:W-:Y:S02]  /*14b80*/  MOV R5, R18 ;  /* 0x0000001200057202 */ /* 0x001fe40000000f00 */
[----:B------:R-:W-:-:S02]  /*14b90*/  F2FP.BF16.F32.PACK_AB R25, R62, R25 ;  /* 0x000000193e19723e */ /* 0x000fc400000010ff */
[----:B------:R-:W-:Y:S01]  /*14ba0*/  F2FP.BF16.F32.PACK_AB R24, R63, R24 ;  /* 0x000000183f18723e */ /* 0x000fe200000010ff */
[----:B------:R-:W-:Y:S01]  /*14bb0*/  IMAD.WIDE R6, R196, 0x2, R4 ;  /* 0x00000002c4067825 */ /* 0x000fe200078e0204 */
[----:B------:R-:W-:Y:S02]  /*14bc0*/  F2FP.BF16.F32.PACK_AB R94, R94, R97 ;  /* 0x000000615e5e723e */ /* 0x000fe400000010ff */
[----:B------:R-:W-:Y:S02]  /*14bd0*/  SEL R49, R21, R20, P0 ;  /* 0x0000001415317207 */ /* 0x000fe40000000000 */
[C---:B------:R-:W-:Y:S02]  /*14be0*/  IADD3 R89, P1, R6.reuse, 0x40, RZ ;  /* 0x0000004006597810 */ /* 0x040fe40007f3e0ff */
[----:B------:R-:W-:Y:S02]  /*14bf0*/  IADD3 R85, P6, R6, 0x20, RZ ;  /* 0x0000002006557810 */ /* 0x000fe40007fde0ff */
[----:B------:R-:W-:-:S02]  /*14c00*/  LOP3.LUT R10, R89, 0x380, RZ, 0xc0, !PT ;  /* 0x00000380590a7812 */ /* 0x000fc400078ec0ff */
[----:B------:R-:W-:Y:S02]  /*14c10*/  LOP3.LUT R8, R85, 0x380, RZ, 0xc0, !PT ;  /* 0x0000038055087812 */ /* 0x000fe400078ec0ff */
[----:B------:R-:W-:Y:S02]  /*14c20*/  IADD3 R93, P2, R6, 0x60, RZ ;  /* 0x00000060065d7810 */ /* 0x000fe40007f5e0ff */
[----:B------:R-:W-:Y:S02]  /*14c30*/  SHF.R.U64 R10, R10, 0x3, RZ ;  /* 0x000000030a0a7819 */ /* 0x000fe400000012ff */
[C---:B------:R-:W-:Y:S01]  /*14c40*/  IADD3 R99, P4, R6.reuse, 0x4020, RZ ;  /* 0x0000402006637810 */ /* 0x040fe20007f9e0ff */
[----:B------:R-:W-:Y:S01]  /*14c50*/  IMAD.X R19, RZ, RZ, R7, P2 ;  /* 0x000000ffff137224 */ /* 0x000fe200010e0607 */
[C---:B------:R-:W-:Y:S02]  /*14c60*/  LOP3.LUT R9, R6.reuse, 0x380, RZ, 0xc0, !PT ;  /* 0x0000038006097812 */ /* 0x040fe400078ec0ff */
[----:B------:R-:W-:-:S02]  /*14c70*/  IADD3 R101, P5, R6, 0x4040, RZ ;  /* 0x0000404006657810 */ /* 0x000fc40007fbe0ff */
[----:B------:R-:W-:Y:S01]  /*14c80*/  SEL R51, R20, R21, P0 ;  /* 0x0000001514337207 */ /* 0x000fe20000000000 */
[--C-:B------:R-:W-:Y:S01]  /*14c90*/  IMAD.X R21, RZ, RZ, R7.reuse, P1 ;  /* 0x000000ffff157224 */ /* 0x100fe200008e0607 */
[----:B------:R-:W-:Y:S01]  /*14ca0*/  SEL R53, R13, R12, P0 ;  /* 0x0000000c0d357207 */ /* 0x000fe20000000000 */
[--C-:B------:R-:W-:Y:S01]  /*14cb0*/  IMAD.X R11, RZ, RZ, R7.reuse, P5 ;  /* 0x000000ffff0b7224 */ /* 0x100fe200028e0607 */
[----:B------:R-:W-:Y:S01]  /*14cc0*/  SEL R55, R12, R13, P0 ;  /* 0x0000000d0c377207 */ /* 0x000fe20000000000 */
[----:B------:R-:W-:Y:S01]  /*14cd0*/  IMAD.X R13, RZ, RZ, R7, P4 ;  /* 0x000000ffff0d7224 */ /* 0x000fe200020e0607 */
[----:B------:R-:W-:Y:S02]  /*14ce0*/  SHF.R.U64 R8, R8, 0x3, RZ ;  /* 0x0000000308087819 */ /* 0x000fe400000012ff */
[----:B------:R-:W-:Y:S02]  /*14cf0*/  SEL R69, R27, R26, P0 ;  /* 0x0000001a1b457207 */ /* 0x000fe40000000000 */
[----:B------:R-:W-:-:S02]  /*14d00*/  IADD3 R97, P3, R6, 0x4000, RZ ;  /* 0x0000400006617810 */ /* 0x000fc40007f7e0ff */
[----:B------:R-:W-:Y:S02]  /*14d10*/  LOP3.LUT R12, R93, 0x380, RZ, 0xc0, !PT ;  /* 0x000003805d0c7812 */ /* 0x000fe400078ec0ff */
[----:B------:R-:W-:Y:S02]  /*14d20*/  LOP3.LUT R20, R10, R89, RZ, 0x3c, !PT ;  /* 0x000000590a147212 */ /* 0x000fe400078e3cff */
[----:B------:R-:W-:Y:S02]  /*14d30*/  F2FP.BF16.F32.PACK_AB R14, R71, R14 ;  /* 0x0000000e470e723e */ /* 0x000fe400000010ff */
[----:B------:R-:W-:Y:S02]  /*14d40*/  SEL R27, R26, R27, P0 ;  /* 0x0000001b1a1b7207 */ /* 0x000fe40000000000 */
[----:B------:R-:W-:Y:S02]  /*14d50*/  LOP3.LUT R10, R99, 0x380, RZ, 0xc0, !PT ;  /* 0x00000380630a7812 */ /* 0x000fe400078ec0ff */
[----:B------:R-:W-:-:S02]  /*14d60*/  SEL R71, R25, R24, P0 ;  /* 0x0000001819477207 */ /* 0x000fc40000000000 */
[----:B------:R-:W-:Y:S01]  /*14d70*/  SEL R73, R24, R25, P0 ;  /* 0x0000001918497207 */ /* 0x000fe20000000000 */
[----:B------:R-:W-:Y:S01]  /*14d80*/  IMAD.X R25, RZ, RZ, R7, P6 ;  /* 0x000000ffff197224 */ /* 0x000fe200030e0607 */
[----:B------:R-:W-:Y:S02]  /*14d90*/  SHF.R.U64 R9, R9, 0x3, RZ ;  /* 0x0000000309097819 */ /* 0x000fe400000012ff */
[----:B------:R-:W-:Y:S02]  /*14da0*/  LOP3.LUT R26, R101, 0x380, RZ, 0xc0, !PT ;  /* 0x00000380651a7812 */ /* 0x000fe400078ec0ff */
[----:B------:R-:W-:Y:S02]  /*14db0*/  LOP3.LUT R24, R8, R85, RZ, 0x3c, !PT ;  /* 0x0000005508187212 */ /* 0x000fe400078e3cff */
[----:B------:R-:W-:Y:S02]  /*14dc0*/  SHF.R.U64 R12, R12, 0x3, RZ ;  /* 0x000000030c0c7819 */ /* 0x000fe400000012ff */
[----:B------:R-:W-:-:S02]  /*14dd0*/  LOP3.LUT R8, R97, 0x380, RZ, 0xc0, !PT ;  /* 0x0000038061087812 */ /* 0x000fc400078ec0ff */
[----:B------:R-:W-:Y:S02]  /*14de0*/  IADD3 R103, P6, R6, 0x4060, RZ ;  /* 0x0000406006677810 */ /* 0x000fe40007fde0ff */
[----:B------:R-:W-:Y:S02]  /*14df0*/  SHF.R.U64 R10, R10, 0x3, RZ ;  /* 0x000000030a0a7819 */ /* 0x000fe400000012ff */
[----:B------:R-:W-:Y:S02]  /*14e00*/  F2FP.BF16.F32.PACK_AB R95, R92, R95 ;  /* 0x0000005f5c5f723e */ /* 0x000fe400000010ff */
[----:B------:R-:W-:Y:S01]  /*14e10*/  LOP3.LUT R6, R9, R6, RZ, 0x3c, !PT ;  /* 0x0000000609067212 */ /* 0x000fe200078e3cff */
[----:B------:R-:W-:Y:S01]  /*14e20*/  IMAD.X R9, RZ, RZ, R7, P6 ;  /* 0x000000ffff097224 */ /* 0x000fe200030e0607 */
[----:B------:R-:W-:Y:S02]  /*14e30*/  SHF.R.U64 R26, R26, 0x3, RZ ;  /* 0x000000031a1a7819 */ /* 0x000fe400000012ff */
[----:B------:R-:W-:-:S02]  /*14e40*/  F2FP.BF16.F32.PACK_AB R57, R57, R64 ;  /* 0x000000403939723e */ /* 0x000fc400000010ff */
[----:B------:R-:W-:Y:S02]  /*14e50*/  F2FP.BF16.F32.PACK_AB R15, R70, R15 ;  /* 0x0000000f460f723e */ /* 0x000fe400000010ff */
[----:B------:R-:W-:Y:S02]  /*14e60*/  F2FP.BF16.F32.PACK_AB R91, R88, R91 ;  /* 0x0000005b585b723e */ /* 0x000fe400000010ff */
[----:B------:R-:W-:Y:S02]  /*14e70*/  LOP3.LUT R18, R12, R93, RZ, 0x3c, !PT ;  /* 0x0000005d0c127212 */ /* 0x000fe400078e3cff */
[----:B------:R-:W-:Y:S02]  /*14e80*/  SHF.R.U64 R8, R8, 0x3, RZ ;  /* 0x0000000308087819 */ /* 0x000fe400000012ff */
[----:B------:R-:W-:Y:S02]  /*14e90*/  F2FP.BF16.F32.PACK_AB R38, R38, R41 ;  /* 0x000000292626723e */ /* 0x000fe400000010ff */
[----:B------:R-:W-:-:S02]  /*14ea0*/  F2FP.BF16.F32.PACK_AB R39, R39, R48 ;  /* 0x000000302727723e */ /* 0x000fc400000010ff */
[----:B------:R-:W-:Y:S02]  /*14eb0*/  F2FP.BF16.F32.PACK_AB R31, R46, R31 ;  /* 0x0000001f2e1f723e */ /* 0x000fe400000010ff */
[----:B------:R-:W-:Y:S02]  /*14ec0*/  F2FP.BF16.F32.PACK_AB R45, R45, R40 ;  /* 0x000000282d2d723e */ /* 0x000fe400000010ff */
[----:B------:R-:W-:Y:S02]  /*14ed0*/  LOP3.LUT R12, R10, R99, RZ, 0x3c, !PT ;  /* 0x000000630a0c7212 */ /* 0x000fe400078e3cff */
[----:B------:R-:W-:Y:S02]  /*14ee0*/  F2FP.BF16.F32.PACK_AB R30, R47, R30 ;  /* 0x0000001e2f1e723e */ /* 0x000fe400000010ff */
[----:B------:R-:W-:Y:S02]  /*14ef0*/  F2FP.BF16.F32.PACK_AB R37, R52, R37 ;  /* 0x000000253425723e */ /* 0x000fe400000010ff */
[----:B------:R-:W-:-:S02]  /*14f00*/  SEL R33, R94, R95, P0 ;  /* 0x0000005f5e217207 */ /* 0x000fc40000000000 */
[----:B------:R-:W-:Y:S02]  /*14f10*/  LOP3.LUT R10, R26, R101, RZ, 0x3c, !PT ;  /* 0x000000651a0a7212 */ /* 0x000fe400078e3cff */
[----:B------:R-:W-:Y:S02]  /*14f20*/  MOV R46, R6 ;  /* 0x00000006002e7202 */ /* 0x000fe40000000f00 */
[----:B------:R-:W-:Y:S02]  /*14f30*/  SEL R95, R95, R94, P0 ;  /* 0x0000005e5f5f7207 */ /* 0x000fe40000000000 */
[----:B------:R-:W-:Y:S02]  /*14f40*/  SEL R63, R57, R56, P0 ;  /* 0x00000038393f7207 */ /* 0x000fe40000000000 */
[----:B------:R-:W-:Y:S02]  /*14f50*/  SEL R75, R15, R14, P0 ;  /* 0x0000000e0f4b7207 */ /* 0x000fe40000000000 */
[----:B------:R-:W-:Y:S01]  /*14f60*/  SEL R77, R14, R15, P0 ;  /* 0x0000000f0e4d7207 */ /* 0x000fe20000000000 */
[----:B------:R-:W-:Y:S01]  /*14f70*/  IMAD.X R15, RZ, RZ, R7, P3 ;  /* 0x000000ffff0f7224 */ /* 0x000fe200018e0607 */
[----:B------:R-:W-:-:S02]  /*14f80*/  F2FP.BF16.F32.PACK_AB R29, R60, R29 ;  /* 0x0000001d3c1d723e */ /* 0x000fc400000010ff */
[----:B------:R-:W-:Y:S02]  /*14f90*/  SEL R35, R90, R91, P0 ;  /* 0x0000005b5a237207 */ /* 0x000fe40000000000 */
[----:B------:R-:W-:Y:S02]  /*14fa0*/  SEL R57, R56, R57, P0 ;  /* 0x0000003938397207 */ /* 0x000fe40000000000 */
[----:B------:R-:W-:Y:S02]  /*14fb0*/  LOP3.LUT R14, R8, R97, RZ, 0x3c, !PT ;  /* 0x00000061080e7212 */ /* 0x000fe400078e3cff */
[----:B------:R-:W-:Y:S02]  /*14fc0*/  SEL R91, R91, R90, P0 ;  /* 0x0000005a5b5b7207 */ /* 0x000fe40000000000 */
[----:B------:R-:W-:Y:S02]  /*14fd0*/  SEL R41, R44, R45, P0 ;  /* 0x0000002d2c297207 */ /* 0x000fe40000000000 */
[----:B------:R-:W-:-:S02]  /*14fe0*/  SEL R65, R38, R39, P0 ;  /* 0x0000002726417207 */ /* 0x000fc40000000000 */
[----:B------:R-:W-:Y:S02]  /*14ff0*/  SEL R45, R45, R44, P0 ;  /* 0x0000002c2d2d7207 */ /* 0x000fe40000000000 */
[----:B------:R-:W-:Y:S02]  /*15000*/  SEL R43, R37, R36, P0 ;  /* 0x00000024252b7207 */ /* 0x000fe40000000000 */
[----:B------:R-:W-:Y:S02]  /*15010*/  SEL R39, R39, R38, P0 ;  /* 0x0000002627277207 */ /* 0x000fe40000000000 */
[----:B------:R-:W-:Y:S02]  /*15020*/  SEL R67, R31, R30, P0 ;  /* 0x0000001e1f437207 */ /* 0x000fe40000000000 */
[----:B------:R-:W-:Y:S02]  /*15030*/  MOV R60, R20 ;  /* 0x00000014003c7202 */ /* 0x000fe40000000f00 */
[----:B------:R-:W-:-:S02]  /*15040*/  SEL R37, R36, R37, P0 ;  /* 0x0000002524257207 */ /* 0x000fc40000000000 */
[----:B------:R-:W-:Y:S02]  /*15050*/  SEL R31, R30, R31, P0 ;  /* 0x0000001f1e1f7207 */ /* 0x000fe40000000000 */
[----:B------:R-:W-:Y:S02]  /*15060*/  MOV R21, R10 ;  /* 0x0000000a00157202 */ /* 0x000fe40000000f00 */
[----:B------:R-:W-:Y:S02]  /*15070*/  SEL R47, R29, R28, P0 ;  /* 0x0000001c1d2f7207 */ /* 0x000fe40000000000 */
[----:B------:R-:W-:Y:S02]  /*15080*/  SEL R29, R28, R29, P0 ;  /* 0x0000001d1c1d7207 */ /* 0x000fe40000000000 */
[----:B------:R-:W-:Y:S02]  /*15090*/  MOV R58, R14 ;  /* 0x0000000e003a7202 */ /* 0x000fe40000000f00 */
[----:B------:R-:W-:-:S02]  /*150a0*/  SEL R83, R86, R87, P0 ;  /* 0x0000005756537207 */ /* 0x000fc40000000000 */
[----:B------:R-:W-:Y:S02]  /*150b0*/  SEL R87, R87, R86, P0 ;  /* 0x0000005657577207 */ /* 0x000fe40000000000 */
[----:B------:R-:W-:Y:S02]  /*150c0*/  MOV R7, R18 ;  /* 0x0000001200077202 */ /* 0x000fe40000000f00 */
[----:B------:R-:W-:Y:S02]  /*150d0*/  LOP3.LUT R28, R103, 0x380, RZ, 0xc0, !PT ;  /* 0x00000380671c7812 */ /* 0x000fe400078ec0ff */
[----:B------:R-:W-:Y:S02]  /*150e0*/  MOV R56, R12 ;  /* 0x0000000c00387202 */ /* 0x000fe40000000f00 */
[----:B------:R-:W-:Y:S02]  /*150f0*/  SHF.R.U64 R28, R28, 0x3, RZ ;  /* 0x000000031c1c7819 */ /* 0x000fe400000012ff */
[----:B------:R-:W-:-:S02]  /*15100*/  MOV R62, R24 ;  /* 0x00000018003e7202 */ /* 0x000fc40000000f00 */
[----:B------:R-:W-:Y:S02]  /*15110*/  LOP3.LUT R8, R28, R103, RZ, 0x3c, !PT ;  /* 0x000000671c087212 */ /* 0x000fe400078e3cff */
[----:B------:R-:W-:Y:S02]  /*15120*/  PLOP3.LUT P2, PT, PT, PT, UP0, 0x80, 0x0 ;  /* 0x000000000000781c */ /* 0x000fe40003f4f008 */
[----:B------:R-:W-:Y:S01]  /*15130*/  MOV R19, R8 ;  /* 0x0000000800137202 */ /* 0x000fe20000000f00 */
[----:B------:R-:W-:Y:S01]  /*15140*/  ULDC UR8, c[0x0][0xa88] ;  /* 0x0002a20000087ab9 */ /* 0x000fe20000000800 */
        /* <DEDUP_REMOVED lines=20> */
[----:B------:R-:W2:Y:S04]  /*15290*/  SHFL.IDX PT, R38, R31, R6, 0x1c1f ;  /* 0x001c1f061f267589 */ /* 0x000ea800000e0000 */
[----:B------:R-:W-:Y:S01]  /*152a0*/  SHFL.IDX PT, R69, R69, R32, 0x1c1f ;  /* 0x001c1f2045457589 */ /* 0x000fe200000e0000 */
[----:B0-----:R-:W-:-:S02]  /*152b0*/  SEL R24, R41, R26, P0 ;  /* 0x0000001a29187207 */ /* 0x001fc40000000000 */
[----:B------:R-:W-:Y:S01]  /*152c0*/  SEL R26, R26, R41, P0 ;  /* 0x000000291a1a7207 */ /* 0x000fe20000000000 */
[----:B------:R0:W4:Y:S01]  /*152d0*/  SHFL.IDX PT, R44, R27, R6, 0x1c1f ;  /* 0x001c1f061b2c7589 */ /* 0x00012200000e0000 */
[----:B---3--:R-:W-:Y:S02]  /*152e0*/  SEL R13, R65, R36, P0 ;  /* 0x00000024410d7207 */ /* 0x008fe40000000000 */
[----:B------:R-:W-:Y:S01]  /*152f0*/  SEL R15, R36, R65, P0 ;  /* 0x00000041240f7207 */ /* 0x000fe20000000000 */
[----:B------:R-:W-:Y:S04]  /*15300*/  SHFL.IDX PT, R47, R47, R32, 0x1c1f ;  /* 0x001c1f202f2f7589 */ /* 0x000fe800000e0000 */
[----:B------:R-:W-:Y:S04]  /*15310*/  SHFL.IDX PT, R71, R71, R32, 0x1c1f ;  /* 0x001c1f2047477589 */ /* 0x000fe800000e0000 */
[----:B------:R4:W3:Y:S01]  /*15320*/  SHFL.IDX PT, R18, R29, R6, 0x1c1f ;  /* 0x001c1f061d127589 */ /* 0x0008e200000e0000 */
[----:B-1----:R-:W-:-:S02]  /*15330*/  SEL R28, R43, R30, P0 ;  /* 0x0000001e2b1c7207 */ /* 0x002fc40000000000 */
[----:B------:R-:W-:Y:S01]  /*15340*/  SEL R30, R30, R43, P0 ;  /* 0x0000002b1e1e7207 */ /* 0x000fe20000000000 */
[----:B------:R-:W1:Y:S01]  /*15350*/  SHFL.IDX PT, R48, R73, R6, 0x1c1f ;  /* 0x001c1f0649307589 */ /* 0x000e6200000e0000 */
[----:B--2---:R-:W-:Y:S02]  /*15360*/  SEL R25, R67, R38, P0 ;  /* 0x0000002643197207 */ /* 0x004fe40000000000 */
[----:B0-----:R-:W-:Y:S01]  /*15370*/  SEL R27, R38, R67, P0 ;  /* 0x00000043261b7207 */ /* 0x001fe20000000000 */
[----:B------:R-:W-:Y:S01]  /*15380*/  BAR.SYNC.DEFER_BLOCKING 0x1, 0x100 ;  /* 0x0044000000007b1d */ /* 0x000fe20000010000 */
[----:B----4-:R-:W-:Y:S02]  /*15390*/  SEL R29, R69, R44, P0 ;  /* 0x0000002c451d7207 */ /* 0x010fe40000000000 */
[----:B------:R-:W-:-:S03]  /*153a0*/  SEL R31, R44, R69, P0 ;  /* 0x000000452c1f7207 */ /* 0x000fc60000000000 */
[----:B------:R-:W-:Y:S04]  /*153b0*/  SHFL.IDX PT, R49, R49, R32, 0x1c1f ;  /* 0x001c1f2031317589 */ /* 0x000fe800000e0000 */
[----:B------:R-:W-:Y:S04]  /*153c0*/  SHFL.IDX PT, R53, R53, R32, 0x1c1f ;  /* 0x001c1f2035357589 */ /* 0x000fe800000e0000 */
[----:B------:R-:W-:Y:S01]  /*153d0*/  SHFL.IDX PT, R75, R75, R32, 0x1c1f ;  /* 0x001c1f204b4b7589 */ /* 0x000fe200000e0000 */
[----:B---3--:R-:W-:-:S03]  /*153e0*/  SEL R34, R18, R47, P0 ;  /* 0x0000002f12227207 */ /* 0x008fc60000000000 */
[----:B------:R-:W0:Y:S01]  /*153f0*/  SHFL.IDX PT, R20, R51, R6, 0x1c1f ;  /* 0x001c1f0633147589 */ /* 0x000e2200000e0000 */
[----:B-1----:R-:W-:Y:S02]  /*15400*/  SEL R33, R71, R48, P0 ;  /* 0x0000003047217207 */ /* 0x002fe40000000000 */
[----:B------:R-:W-:Y:S01]  /*15410*/  SEL R35, R48, R71, P0 ;  /* 0x0000004730237207 */ /* 0x000fe20000000000 */
[----:B------:R-:W1:Y:S01]  /*15420*/  SHFL.IDX PT, R40, R55, R6, 0x1c1f ;  /* 0x001c1f0637287589 */ /* 0x000e6200000e0000 */
[----:B------:R-:W2:Y:S03]  /*15430*/  LDC R48, c[0x0][0xbe8] ;  /* 0x0002fa00ff307b82 */ /* 0x000ea60000000800 */
[----:B------:R-:W3:Y:S04]  /*15440*/  SHFL.IDX PT, R50, R77, R6, 0x1c1f ;  /* 0x001c1f064d327589 */ /* 0x000ee800000e0000 */
[----:B------:R-:W-:Y:S04]  /*15450*/  SHFL.IDX PT, R59, R59, R32, 0x1c1f ;  /* 0x001c1f203b3b7589 */ /* 0x000fe800000e0000 */
[----:B------:R-:W-:Y:S04]  /*15460*/  SHFL.IDX PT, R79, R79, R32, 0x1c1f ;  /* 0x001c1f204f4f7589 */ /* 0x000fe800000e0000 */
[----:B------:R-:W-:Y:S04]  /*15470*/  SHFL.IDX PT, R42, R61, R6, 0x1c1f ;  /* 0x001c1f063d2a7589 */ /* 0x000fe800000e0000 */
[----:B------:R-:W4:Y:S01]  /*15480*/  SHFL.IDX PT, R52, R81, R6, 0x1c1f ;  /* 0x001c1f0651347589 */ /* 0x000f2200000e0000 */
[----:B0-----:R-:W-:-:S02]  /*15490*/  SEL R36, R49, R20, P0 ;  /* 0x0000001431247207 */ /* 0x001fc40000000000 */
[----:B------:R-:W-:Y:S01]  /*154a0*/  SEL R38, R20, R49, P0 ;  /* 0x0000003114267207 */ /* 0x000fe20000000000 */
[----:B------:R0:W-:Y:S01]  /*154b0*/  SHFL.IDX PT, R83, R83, R32, 0x1c1f ;  /* 0x001c1f2053537589 */ /* 0x0001e200000e0000 */
[----:B-1----:R-:W-:-:S03]  /*154c0*/  SEL R44, R53, R40, P0 ;  /* 0x00000028352c7207 */ /* 0x002fc60000000000 */
[----:B------:R1:W2:Y:S01]  /*154d0*/  SHFL.IDX PT, R54, R87, R6, 0x1c1f ;  /* 0x001c1f0657367589 */ /* 0x0002a200000e0000 */
[----:B---3--:R-:W-:Y:S02]  /*154e0*/  SEL R37, R75, R50, P0 ;  /* 0x000000324b257207 */ /* 0x008fe40000000000 */
[----:B------:R-:W-:Y:S01]  /*154f0*/  SEL R39, R50, R75, P0 ;  /* 0x0000004b32277207 */ /* 0x000fe20000000000 */
[----:B------:R3:W-:Y:S01]  /*15500*/  STSM.16.M88.4 [R46], R8 ;  /* 0x000000082e007844 */ /* 0x0007e20000000200 */
[----:B0-----:R-:W-:-:S03]  /*15510*/  SEL R32, R47, R18, P0 ;  /* 0x000000122f207207 */ /* 0x001fc60000000000 */
[----:B------:R-:W-:Y:S01]  /*15520*/  STSM.16.M88.4 [R62], R12 ;  /* 0x0000000c3e007844 */ /* 0x000fe20000000200 */
[----:B-1----:R-:W-:-:S03]  /*15530*/  IMAD.U32 R6, RZ, RZ, UR6 ;  /* 0x00000006ff067e24 */ /* 0x002fc6000f8e00ff */
[----:B------:R-:W-:Y:S01]  /*15540*/  STSM.16.M88.4 [R60], R24 ;  /* 0x000000183c007844 */ /* 0x000fe20000000200 */
[----:B----4-:R-:W-:-:S03]  /*15550*/  SEL R45, R79, R52, P0 ;  /* 0x000000344f2d7207 */ /* 0x010fc60000000000 */
[----:B------:R0:W-:Y:S01]  /*15560*/  STSM.16.M88.4 [R7], R28 ;  /* 0x0000001c07007844 */ /* 0x0001e20000000200 */
[----:B------:R-:W-:Y:S02]  /*15570*/  SEL R47, R52, R79, P0 ;  /* 0x0000004f342f7207 */ /* 0x000fe40000000000 */
[----:B---3--:R-:W-:Y:S01]  /*15580*/  SEL R46, R40, R53, P0 ;  /* 0x00000035282e7207 */ /* 0x008fe20000000000 */
[----:B------:R1:W-:Y:S01]  /*15590*/  STSM.16.M88.4 [R58], R32 ;  /* 0x000000203a007844 */ /* 0x0003e20000000200 */
[----:B------:R-:W-:Y:S02]  /*155a0*/  SEL R40, R59, R42, P0 ;  /* 0x0000002a3b287207 */ /* 0x000fe40000000000 */
[----:B------:R-:W-:Y:S01]  /*155b0*/  SEL R42, R42, R59, P0 ;  /* 0x0000003b2a2a7207 */ /* 0x000fe20000000000 */
[----:B------:R1:W-:Y:S01]  /*155c0*/  STSM.16.M88.4 [R56], R36 ;  /* 0x0000002438007844 */ /* 0x0003e20000000200 */
[----:B--2---:R-:W-:Y:S02]  /*155d0*/  SEL R41, R83, R54, P0 ;  /* 0x0000003653297207 */ /* 0x004fe40000000000 */
[----:B------:R-:W-:Y:S01]  /*155e0*/  SEL R43, R54, R83, P0 ;  /* 0x00000053362b7207 */ /* 0x000fe20000000000 */
[----:B------:R1:W-:Y:S04]  /*155f0*/  STSM.16.M88.4 [R21], R44 ;  /* 0x0000002c15007844 */ /* 0x0003e80000000200 */
[----:B------:R1:W-:Y:S01]  /*15600*/  STSM.16.M88.4 [R19], R40 ;  /* 0x0000002813007844 */ /* 0x0003e20000000200 */
[----:B0-----:R-:W-:Y:S01]  /*15610*/  IMAD.U32 R7, RZ, RZ, UR7 ;  /* 0x00000007ff077e24 */ /* 0x001fe2000f8e00ff */
[----:B------:R-:W-:Y:S01]  /*15620*/  ULDC.64 UR6, c[0x0][0xc08] ;  /* 0x0003020000067ab9 */ /* 0x000fe20000000a00 */
[----:B------:R-:W-:Y:S01]  /*15630*/  BAR.SYNC.DEFER_BLOCKING 0x1, 0x100 ;  /* 0x0044000000007b1d */ /* 0x000fe20000010000 */
[----:B------:R-:W-:-:S04]  /*15640*/  UISETP.NE.U32.AND UP1, UPT, UR6, URZ, UPT ;  /* 0x0000003f0600728c */ /* 0x000fc8000bf25070 */
[----:B------:R-:W-:-:S06]  /*15650*/  UISETP.NE.AND.EX UP1, UPT, UR7, URZ, UPT, UP1 ;  /* 0x0000003f0700728c */ /* 0x000fcc000bf25310 */
[----:B------:R-:W-:-:S05]  /*15660*/  PLOP3.LUT P0, PT, PT, PT, UP1, 0x80, 0x0 ;  /* 0x000000000000781c */ /* 0x000fca0003f0f018 */
[----:B------:R-:W-:Y:S02]  /*15670*/  @UP1 ULDC.64 UR6, c[0x0][0xc08] ;  /* 0x0003020000061ab9 */ /* 0x000fe40000000a00 */
[----:B------:R-:W-:Y:S01]  /*15680*/  @UP1 UIMAD.WIDE UR6, UR38, 0x4, UR6 ;  /* 0x00000004260618a5 */ /* 0x000fe2000f8e0206 */
[----:B------:R-:W-:Y:S01]  /*15690*/  IMAD.U32 R9, RZ, RZ, UR8 ;  /* 0x00000008ff097e24 */ /* 0x000fe2000f8e00ff */
[----:B------:R-:W2:Y:S04]  /*156a0*/  @P2 LDG.E R8, desc[UR50][R6.64] ;  /* 0x0000003206082981 */ /* 0x000ea8000c1e1900 */
[----:B------:R-:W-:Y:S01]  /*156b0*/  IMAD.U32 R14, RZ, RZ, UR6 ;  /* 0x00000006ff0e7e24 */ /* 0x000fe2000f8e00ff */
[----:B------:R-:W-:Y:S01]  /*156c0*/  ISETP.NE.AND P1, PT, R48, 0x1, PT ;  /* 0x000000013000780c */ /* 0x000fe20003f25270 */
[----:B------:R-:W-:Y:S01]  /*156d0*/  IMAD.U32 R15, RZ, RZ, UR7 ;  /* 0x00000007ff0f7e24 */ /* 0x000fe2000f8e00ff */
[----:B------:R-:W-:-:S04]  /*156e0*/  UMOV UR4, URZ ;  /* 0x0000003f00047c82 */ /* 0x000fc80008000000 */
[----:B------:R1:W5:Y:S07]  /*156f0*/  @P0 LDG.E R9, desc[UR50][R14.64] ;  /* 0x000000320e090981 */ /* 0x00036e000c1e1900 */
[----:B------:R-:W0:Y:S08]  /*15700*/  @P1 LDC R10, c[0x0][0xbec] ;  /* 0x0002fb00ff0a1b82 */ /* 0x000e300000000800 */
[----:B------:R-:W3:Y:S01]  /*15710*/  @P1 LDC R12, c[0x0][0xbf0] ;  /* 0x0002fc00ff0c1b82 */ /* 0x000ee20000000800 */
[----:B--2---:R-:W-:Y:S01]  /*15720*/  @P2 R2UR UR4, R8 ;  /* 0x00000000080422ca */ /* 0x004fe200000e0000 */
[----:B01-3--:R-:W-:-:S14]  /*15730*/  @P0 BRA `(.L_x_8391) ;  /* 0x0000000000100947 */ /* 0x00bfdc0003800000 */
[----:B------:R-:W-:Y:S05]  /*15740*/  @!P2 BRA `(.L_x_8391) ;  /* 0x00000000000ca947 */ /* 0x000fea0003800000 */
[----:B------:R-:W2:Y:S04]  /*15750*/  LDG.E R8, desc[UR50][R6.64] ;  /* 0x0000003206087981 */ /* 0x000ea8000c1e1900 */
[----:B-----5:R-:W2:Y:S02]  /*15760*/  LDG.E R9, desc[UR50][R6.64+0x4] ;  /* 0x0000043206097981 */ /* 0x020ea4000c1e1900 */
[----:B--2---:R-:W-:-:S07]  /*15770*/  IMAD.IADD R9, R9, 0x1, -R8 ;  /* 0x0000000109097824 */ /* 0x004fce00078e0a08 */
.L_x_8391:
        /* <DEDUP_REMOVED lines=31> */
[----:B------:R-:W-:Y:S01]  /*15970*/  SHF.R.S32.HI R8, RZ, 0x1f, R11 ;  /* 0x0000001fff087819 */ /* 0x000fe2000001140b */
[----:B------:R-:W-:Y:S01]  /*15980*/  IMAD.X R9, RZ, RZ, R5, P3 ;  /* 0x000000ffff097224 */ /* 0x000fe200018e0605 */
        /* <DEDUP_REMOVED lines=8> */
[----:B------:R-:W-:Y:S01]  /*15a10*/  SHF.R.U64 R12, R12, 0x3, RZ ;  /* 0x000000030c0c7819 */ /* 0x000fe200000012ff */
[----:B------:R-:W-:Y:S01]  /*15a20*/  IMAD R19, R11, UR9, R14 ;  /* 0x000000090b137c24 */ /* 0x000fe2000f8e020e */
[----:B------:R-:W-:Y:S01]  /*15a30*/  LOP3.LUT R8, R8, R13, RZ, 0x3c, !PT ;  /* 0x0000000d08087212 */ /* 0x000fe200078e3cff */
[----:B------:R-:W-:Y:S01]  /*15a40*/  ULDC.64 UR8, c[0x0][0xb50] ;  /* 0x0002d40000087ab9 */ /* 0x000fe20000000a00 */
[----:B------:R-:W-:Y:S01]  /*15a50*/  LOP3.LUT R12, R12, R15, RZ, 0x3c, !PT ;  /* 0x0000000f0c0c7212 */ /* 0x000fe200078e3cff */
[----:B------:R-:W-:Y:S01]  /*15a60*/  IMAD.IADD R13, R7, 0x1, R19 ;  /* 0x00000001070d7824 */ /* 0x000fe200078e0213 */
[----:B------:R-:W-:Y:S01]  /*15a70*/  LEA R14, P4, R6, UR8, 0x2 ;  /* 0x00000008060e7c11 */ /* 0x000fe2000f8810ff */
[----:B------:R-:W-:Y:S01]  /*15a80*/  VIADD R10, R24, 0x8 ;  /* 0x00000008180a7836 */ /* 0x000fe20000000000 */
[----:B------:R-:W-:Y:S02]  /*15a90*/  IADD3 R11, P2, R4, 0x3000, RZ ;  /* 0x00003000040b7810 */ /* 0x000fe40007f5e0ff */
[----:B------:R-:W-:Y:S01]  /*15aa0*/  LEA.HI.X R15, R6, UR9, R13, 0x2, P4 ;  /* 0x00000009060f7c11 */ /* 0x000fe2000a0f140d */
[----:B------:R-:W-:Y:S01]  /*15ab0*/  SHFL.IDX PT, R18, R14, RZ, 0x1c1f ;  /* 0x001c1fff0e127589 */ /* 0x000fe200000e0000 */
[----:B------:R-:W-:Y:S01]  /*15ac0*/  LOP3.LUT R7, R11, 0x380, RZ, 0xc0, !PT ;  /* 0x000003800b077812 */ /* 0x000fe200078ec0ff */
[--C-:B------:R-:W-:Y:S01]  /*15ad0*/  IMAD.X R13, RZ, RZ, R5.reuse, P0 ;  /* 0x000000ffff0d7224 */ /* 0x100fe200000e0605 */
[----:B------:R-:W-:Y:S01]  /*15ae0*/  LOP3.LUT P0, RZ, R192, 0x3, RZ, 0xc0, !PT ;  /* 0x00000003c0ff7812 */ /* 0x000fe2000780c0ff */
[----:B------:R-:W1:Y:S01]  /*15af0*/  SHFL.IDX PT, R19, R15, RZ, 0x1c1f ;  /* 0x001c1fff0f137589 */ /* 0x000e6200000e0000 */
[----:B------:R-:W-:Y:S01]  /*15b00*/  SHF.R.U64 R6, R7, 0x3, RZ ;  /* 0x0000000307067819 */ /* 0x000fe200000012ff */
[----:B------:R-:W-:Y:S01]  /*15b10*/  IMAD.X R7, RZ, RZ, R5, P2 ;  /* 0x000000ffff077224 */ /* 0x000fe200010e0605 */
[-C--:B------:R-:W-:Y:S01]  /*15b20*/  ISETP.GE.OR P2, PT, R24, R49.reuse, P0 ;  /* 0x000000311800720c */ /* 0x080fe20000746670 */
[----:B------:R-:W-:Y:S01]  /*15b30*/  SHFL.IDX PT, R20, R14, 0x1, 0x1c1f ;  /* 0x003c1f000e147f89 */ /* 0x000fe200000e0000 */
[----:B------:R-:W-:Y:S01]  /*15b40*/  ISETP.GE.OR P0, PT, R10, R49, P0 ;  /* 0x000000310a00720c */ /* 0x000fe20000706670 */
[----:B------:R-:W-:Y:S01]  /*15b50*/  UIMAD UR8, UR7, UR10, URZ ;  /* 0x0000000a070872a4 */ /* 0x000fe2000f8e023f */
[C---:B------:R-:W-:Y:S01]  /*15b60*/  IADD3 R41, P6, R4.reuse, 0x4000, RZ ;  /* 0x0000400004297810 */ /* 0x040fe20007fde0ff */
[----:B------:R-:W2:Y:S01]  /*15b70*/  SHFL.IDX PT, R21, R15, 0x1, 0x1c1f ;  /* 0x003c1f000f157f89 */ /* 0x000ea200000e0000 */
[----:B------:R-:W-:Y:S01]  /*15b80*/  UIMAD.WIDE.U32 UR6, UR4, UR10, URZ ;  /* 0x0000000a040672a5 */ /* 0x000fe2000f8e003f */
[----:B------:R-:W-:-:S02]  /*15b90*/  IADD3 R37, P5, R4, 0x5000, RZ ;  /* 0x0000500004257810 */ /* 0x000fc40007fbe0ff */
[----:B------:R-:W-:Y:S02]  /*15ba0*/  IADD3 R33, P4, R4, 0x6000, RZ ;  /* 0x0000600004217810 */ /* 0x000fe40007f9e0ff */
[----:B------:R-:W-:Y:S02]  /*15bb0*/  LOP3.LUT R6, R6, R11, RZ, 0x3c, !PT ;  /* 0x0000000b06067212 */ /* 0x000fe400078e3cff */
[C---:B------:R-:W-:Y:S01]  /*15bc0*/  LOP3.LUT R25, R4.reuse, 0x380, RZ, 0xc0, !PT ;  /* 0x0000038004197812 */ /* 0x040fe200078ec0ff */
[----:B-1----:R1:W-:Y:S01]  /*15bd0*/  @!P2 ST.E desc[UR50][R18.64], R2 ;  /* 0x000000021200a985 */ /* 0x0023e2000c101932 */
[----:B------:R-:W-:Y:S01]  /*15be0*/  UIMAD UR8, UR4, UR11, UR8 ;  /* 0x0000000b040872a4 */ /* 0x000fe2000f8e0208 */
[----:B------:R-:W-:Y:S02]  /*15bf0*/  IADD3 R11, P3, R4, 0x7000, RZ ;  /* 0x00007000040b7810 */ /* 0x000fe40007f7e0ff */
[----:B------:R-:W-:Y:S01]  /*15c00*/  ULDC.64 UR10, c[0x0][0xae8] ;  /* 0x0002ba00000a7ab9 */ /* 0x000fe20000000a00 */
[----:B------:R-:W-:-:S02]  /*15c10*/  LOP3.LUT R40, R41, 0x380, RZ, 0xc0, !PT ;  /* 0x0000038029287812 */ /* 0x000fc400078ec0ff */
[----:B------:R-:W-:Y:S01]  /*15c20*/  LOP3.LUT R36, R37, 0x380, RZ, 0xc0, !PT ;  /* 0x0000038025247812 */ /* 0x000fe200078ec0ff */
[----:B--2---:R2:W-:Y:S01]  /*15c30*/  @!P0 ST.E desc[UR50][R20.64], R0 ;  /* 0x0000000014008985 */ /* 0x0045e2000c101932 */
[----:B------:R-:W-:Y:S02]  /*15c40*/  LOP3.LUT R32, R33, 0x380, RZ, 0xc0, !PT ;  /* 0x0000038021207812 */ /* 0x000fe400078ec0ff */
[----:B------:R-:W-:Y:S01]  /*15c50*/  SHF.R.U64 R25, R25, 0x3, RZ ;  /* 0x0000000319197819 */ /* 0x000fe200000012ff */
[----:B-1----:R-:W1:Y:S01]  /*15c60*/  @P1 LDC R19, c[0x0][0xbec] ;  /* 0x0002fb00ff131b82 */ /* 0x002e620000000800 */
[----:B------:R-:W-:Y:S01]  /*15c70*/  UIADD3 UR7, UR7, UR8, URZ ;  /* 0x0000000807077290 */ /* 0x000fe2000fffe03f */
[----:B------:R-:W-:Y:S01]  /*15c80*/  LOP3.LUT R10, R11, 0x380, RZ, 0xc0, !PT ;  /* 0x000003800b0a7812 */ /* 0x000fe200078ec0ff */
[----:B------:R-:W-:Y:S01]  /*15c90*/  UIMAD UR4, UR16, UR10, URZ ;  /* 0x0000000a100472a4 */ /* 0x000fe2000f8e023f */
[----:B------:R-:W-:Y:S01]  /*15ca0*/  SHF.R.U64 R40, R40, 0x3, RZ ;  /* 0x0000000328287819 */ /* 0x000fe200000012ff */
[----:B------:R-:W-:Y:S01]  /*15cb0*/  IMAD.X R29, RZ, RZ, R5, P3 ;  /* 0x000000ffff1d7224 */ /* 0x000fe200018e0605 */
[----:B------:R-:W-:Y:S01]  /*15cc0*/  SHF.R.U64 R36, R36, 0x3, RZ ;  /* 0x0000000324247819 */ /* 0x000fe200000012ff */
[----:B--2---:R-:W-:Y:S01]  /*15cd0*/  IMAD R0, R190, 0x20, R191 ;  /* 0x00000020be007824 */ /* 0x004fe200078e02bf */
[----:B------:R-:W-:Y:S01]  /*15ce0*/  UIMAD UR4, UR37, UR11, UR4 ;  /* 0x0000000b250472a4 */ /* 0x000fe2000f8e0204 */
[----:B------:R-:W-:Y:S01]  /*15cf0*/  SHF.R.U64 R32, R32, 0x3, RZ ;  /* 0x0000000320207819 */ /* 0x000fe200000012ff */
[----:B------:R-:W-:Y:S01]  /*15d00*/  UIMAD.WIDE.U32 UR6, UR37, UR10, UR6 ;  /* 0x0000000a250672a5 */ /* 0x000fe2000f8e0006 */
[----:B------:R-:W-:Y:S01]  /*15d10*/  VIADD R2, R0, UR39 ;  /* 0x0000002700027c36 */ /* 0x000fe20008000000 */
[----:B------:R-:W-:Y:S01]  /*15d20*/  ULDC.64 UR8, c[0x0][0xaf0] ;  /* 0x0002bc0000087ab9 */ /* 0x000fe20000000a00 */
[----:B------:R-:W-:Y:S01]  /*15d30*/  LOP3.LUT R24, R25, R4, RZ, 0x3c, !PT ;  /* 0x0000000419187212 */ /* 0x000fe200078e3cff */
[----:B------:R-:W-:Y:S01]  /*15d40*/  UIADD3 UR7, UR7, UR4, URZ ;  /* 0x0000000407077290 */ /* 0x000fe2000fffe03f */
[----:B------:R-:W-:Y:S01]  /*15d50*/  IMAD.MOV.U32 R21, RZ, RZ, R2 ;  /* 0x000000ffff157224 */ /* 0x000fe200078e0002 */
[----:B------:R-:W-:Y:S01]  /*15d60*/  UIMAD UR4, UR15, UR8, URZ ;  /* 0x000000080f0472a4 */ /* 0x000fe2000f8e023f */
[----:B------:R-:W-:Y:S01]  /*15d70*/  SHF.R.U64 R4, R10, 0x3, RZ ;  /* 0x000000030a047819 */ /* 0x000fe200000012ff */
[----:B------:R-:W5:Y:S01]  /*15d80*/  LD.E.128 R12, desc[UR50][R12.64] ;  /* 0x000000320c0c7980 */ /* 0x000f62000c101d00 */
[----:B------:R-:W-:-:S02]  /*15d90*/  LOP3.LUT R40, R40, R41, RZ, 0x3c, !PT ;  /* 0x0000002928287212 */ /* 0x000fc400078e3cff */
[----:B------:R-:W-:Y:S01]  /*15da0*/  LOP3.LUT R36, R36, R37, RZ, 0x3c, !PT ;  /* 0x0000002524247212 */ /* 0x000fe200078e3cff */
[----:B-1----:R-:W-:Y:S01]  /*15db0*/  @P1 IMAD.HI.U32 R0, R2, R19, RZ ;  /* 0x0000001302001227 */ /* 0x002fe200078e00ff */
[----:B------:R-:W-:Y:S01]  /*15dc0*/  UIMAD UR4, UR14, UR9, UR4 ;  /* 0x000000090e0472a4 */ /* 0x000fe2000f8e0204 */
[----:B------:R-:W-:Y:S01]  /*15dd0*/  LOP3.LUT R32, R32, R33, RZ, 0x3c, !PT ;  /* 0x0000002120207212 */ /* 0x000fe200078e3cff */
[----:B------:R-:W-:Y:S01]  /*15de0*/  UIMAD.WIDE.U32 UR6, UR14, UR8, UR6 ;  /* 0x000000080e0672a5 */ /* 0x000fe2000f8e0006 */
[--C-:B------:R-:W-:Y:S01]  /*15df0*/  IMAD.X R41, RZ, RZ, R5.reuse, P6 ;  /* 0x000000ffff297224 */ /* 0x100fe200030e0605 */
[----:B0-----:R-:W-:Y:S01]  /*15e00*/  @P1 SHF.R.U32.HI R21, RZ, R45, R0 ;  /* 0x0000002dff151219 */ /* 0x001fe20000011600 */
[--C-:B------:R-:W-:Y:S01]  /*15e10*/  IMAD.X R37, RZ, RZ, R5.reuse, P5 ;  /* 0x000000ffff257224 */ /* 0x100fe200028e0605 */
[----:B------:R-:W-:Y:S01]  /*15e20*/  UIADD3 UR4, UR7, UR4, URZ ;  /* 0x0000000407047290 */ /* 0x000fe2000fffe03f */
[----:B------:R-:W-:Y:S01]  /*15e30*/  IMAD.X R33, RZ, RZ, R5, P4 ;  /* 0x000000ffff217224 */ /* 0x000fe200020e0605 */
[--C-:B------:R-:W-:Y:S01]  /*15e40*/  SHF.R.S32.HI R0, RZ, 0x1f, R21.reuse ;  /* 0x0000001fff007819 */ /* 0x100fe20000011415 */
[----:B------:R-:W-:Y:S01]  /*15e50*/  IMAD.MOV R45, RZ, RZ, -R21 ;  /* 0x000000ffff2d7224 */ /* 0x000fe200078e0a15 */
[----:B------:R-:W-:Y:S01]  /*15e60*/  LOP3.LUT R28, R4, R11, RZ, 0x3c, !PT ;  /* 0x0000000b041c7212 */ /* 0x000fe200078e3cff */
[----:B------:R-:W-:Y:S01]  /*15e70*/  IMAD.MOV.U32 R25, RZ, RZ, R5 ;  /* 0x000000ffff197224 */ /* 0x000fe200078e0005 */
        /* <DEDUP_REMOVED lines=47> */
[CC--:B-1----:R-:W-:Y:S02]  /*16170*/  @!P2 LEA R2, P4, R188.reuse, R18.reuse, 0x1 ;  /* 0x00000012bc02a211 */ /* 0x0c2fe400078808ff */
[C---:B------:R-:W-:Y:S02]  /*16180*/  @!P3 LEA R18, P5, R189.reuse, R18, 0x1 ;  /* 0x00000012bd12b211 */ /* 0x040fe400078a08ff */
[-C--:B0-2---:R-:W-:Y:S02]  /*16190*/  @!P2 LEA.HI.X R3, R188, R0.reuse, R198, 0x1, P4 ;  /* 0x00000000bc03a211 */ /* 0x085fe400020f0cc6 */
[----:B------:R-:W-:-:S03]  /*161a0*/  @!P3 LEA.HI.X R19, R189, R0, R197, 0x1, P5 ;  /* 0x00000000bd13b211 */ /* 0x000fc600028f0cc5 */
[----:B-----5:R3:W-:Y:S04]  /*161b0*/  @!P2 ST.E.128 desc[UR50][R2.64], R24 ;  /* 0x000000180200a985 */ /* 0x0207e8000c101d32 */
[----:B------:R3:W-:Y:S02]  /*161c0*/  @!P3 ST.E.128 desc[UR50][R18.64], R40 ;  /* 0x000000281200b985 */ /* 0x0007e4000c101d32 */
.L_x_8393:
[----:B------:R-:W-:Y:S05]  /*161d0*/  BSYNC B1 ;  /* 0x0000000000017941 */ /* 0x000fea0003800000 */
.L_x_8392:
        /* <DEDUP_REMOVED lines=9> */
[-C--:B0---4-:R-:W-:Y:S02]  /*16270*/  @!P3 LEA.HI.X R3, R188, R0.reuse, R198, 0x1, P0 ;  /* 0x00000000bc03b211 */ /* 0x091fe400000f0cc6 */
[----:B------:R-:W-:-:S03]  /*16280*/  @!P4 LEA.HI.X R19, R189, R0, R197, 0x1, P2 ;  /* 0x00000000bd13c211 */ /* 0x000fc600010f0cc5 */
[----:B-----5:R3:W-:Y:S04]  /*16290*/  @!P3 ST.E.128 desc[UR50][R2.64], R12 ;  /* 0x0000000c0200b985 */ /* 0x0207e8000c101d32 */
[----:B------:R3:W-:Y:S02]  /*162a0*/  @!P4 ST.E.128 desc[UR50][R18.64], R36 ;  /* 0x000000241200c985 */ /* 0x0007e4000c101d32 */
.L_x_8395:
[----:B------:R-:W-:Y:S05]  /*162b0*/  BSYNC B1 ;  /* 0x0000000000017941 */ /* 0x000fea0003800000 */
.L_x_8394:
[----:B----4-:R4:W0:Y:S01]  /*162c0*/  SHFL.IDX PT, R0, R21, 0x2, 0x181f ;  /* 0x00581f0015007f89 */ /* 0x01082200000e0000 */
[----:B------:R-:W-:Y:S03]  /*162d0*/  BSSY B1, `(.L_x_8396) ;  /* 0x000000c000017945 */ /* 0x000fe60003800000 */
[----:B---3-5:R4:W3:Y:S01]  /*162e0*/  SHFL.IDX PT, R12, R20, 0x2, 0x181f ;  /* 0x00581f00140c7f89 */ /* 0x0288e200000e0000 */
[----:B------:R-:W-:Y:S05]  /*162f0*/  @P1 BRA `(.L_x_8397) ;  /* 0x0000000000241947 */ /* 0x000fea0003800000 */
[----:B------:R-:W-:Y:S02]  /*16300*/  ULDC UR4, c[0x0][0xac8] ;  /* 0x0002b20000047ab9 */ /* 0x000fe40000000800 */
[----:B------:R-:W-:Y:S02]  /*16310*/  ISETP.GE.AND P2, PT, R188, UR4, PT ;  /* 0x00000004bc007c0c */ /* 0x000fe4000bf46270 */
[----:B------:R-:W-:-:S11]  /*16320*/  ISETP.GE.AND P3, PT, R189, UR4, PT ;  /* 0x00000004bd007c0c */ /* 0x000fd6000bf66270 */
[CC--:B---3--:R-:W-:Y:S02]  /*16330*/  @!P2 LEA R2, P0, R188.reuse, R12.reuse, 0x1 ;  /* 0x0000000cbc02a211 */ /* 0x0c8fe400078008ff */
[C---:B------:R-:W-:Y:S02]  /*16340*/  @!P3 LEA R12, P1, R189.reuse, R12, 0x1 ;  /* 0x0000000cbd0cb211 */ /* 0x040fe400078208ff */
[-C--:B0-----:R-:W-:Y:S02]  /*16350*/  @!P2 LEA.HI.X R3, R188, R0.reuse, R198, 0x1, P0 ;  /* 0x00000000bc03a211 */ /* 0x081fe400000f0cc6 */
[----:B------:R-:W-:-:S03]  /*16360*/  @!P3 LEA.HI.X R13, R189, R0, R197, 0x1, P1 ;  /* 0x00000000bd0db211 */ /* 0x000fc600008f0cc5 */
[----:B------:R0:W-:Y:S04]  /*16370*/  @!P2 ST.E.128 desc[UR50][R2.64], R8 ;  /* 0x000000080200a985 */ /* 0x0001e8000c101d32 */
[----:B------:R0:W-:Y:S02]  /*16380*/  @!P3 ST.E.128 desc[UR50][R12.64], R32 ;  /* 0x000000200c00b985 */ /* 0x0001e4000c101d32 */
.L_x_8397:
[----:B------:R-:W-:Y:S05]  /*16390*/  BSYNC B1 ;  /* 0x0000000000017941 */ /* 0x000fea0003800000 */
.L_x_8396:
[----:B0-----:R-:W-:Y:S01]  /*163a0*/  VIADD R0, R44, 0x60 ;  /* 0x000000602c007836 */ /* 0x001fe20000000000 */
[----:B--2-4-:R-:W4:Y:S04]  /*163b0*/  SHFL.IDX PT, R21, R21, 0x3, 0x181f ;  /* 0x00781f0015157f89 */ /* 0x014f2800000e0000 */
[----:B------:R-:W-:Y:S01]  /*163c0*/  ISETP.GE.AND P0, PT, R0, R49, PT ;  /* 0x000000310000720c */ /* 0x000fe20003f06270 */
[----:B------:R-:W0:-:S12]  /*163d0*/  SHFL.IDX PT, R20, R20, 0x3, 0x181f ;  /* 0x00781f0014147f89 */ /* 0x000e1800000e0000 */
[----:B------:R-:W-:Y:S05]  /*163e0*/  @P0 BRA `(.L_x_8398) ;  /* 0x0000000c000c0947 */ /* 0x000fea0003800000 */
[----:B------:R-:W-:Y:S02]  /*163f0*/  ULDC UR4, c[0x0][0xac8] ;  /* 0x0002b20000047ab9 */ /* 0x000fe40000000800 */
[----:B------:R-:W-:-:S13]  /*16400*/  ISETP.GE.AND P1, PT, R188, UR4, PT ;  /* 0x00000004bc007c0c */ /* 0x000fda000bf26270 */
[----:B0-----:R-:W-:-:S04]  /*16410*/  @!P1 LEA R2, P0, R188, R20, 0x1 ;  /* 0x00000014bc029211 */ /* 0x001fc800078008ff */
[----:B----4-:R-:W-:Y:S02]  /*16420*/  @!P1 LEA.HI.X R3, R188, R21, R198, 0x1, P0 ;  /* 0x00000015bc039211 */ /* 0x010fe400000f0cc6 */
[----:B------:R-:W-:-:S03]  /*16430*/  ISETP.GE.AND P0, PT, R189, UR4, PT ;  /* 0x00000004bd007c0c */ /* 0x000fc6000bf06270 */
[----:B------:R0:W-:Y:S10]  /*16440*/  @!P1 ST.E.128 desc[UR50][R2.64], R4 ;  /* 0x0000000402009985 */ /* 0x0001f4000c101d32 */
[----:B------:R-:W-:Y:S05]  /*16450*/  @P0 BRA `(.L_x_8398) ;  /* 0x0000000800f00947 */ /* 0x000fea0003800000 */
[----:B0-----:R-:W-:-:S04]  /*16460*/  LEA R2, P0, R189, R20, 0x1 ;  /* 0x00000014bd027211 */ /* 0x001fc800078008ff */
[----:B------:R-:W-:-:S05]  /*16470*/  LEA.HI.X R3, R189, R21, R197, 0x1, P0 ;  /* 0x00000015bd037211 */ /* 0x000fca00000f0cc5 */
[----:B------:R0:W-:Y:S01]  /*16480*/  ST.E.128 desc[UR50][R2.64], R28 ;  /* 0x0000001c02007985 */ /* 0x0001e2000c101d32 */
[----:B------:R-:W-:Y:S05]  /*16490*/  BRA `(.L_x_8398) ;  /* 0x0000000800e07947 */ /* 0x000fea0003800000 */
.L_x_8390:
        /* <DEDUP_REMOVED lines=32> */
.L_x_8399:
        /* <DEDUP_REMOVED lines=47> */
.L_x_8401:
[----:B------:R-:W-:Y:S05]  /*16990*/  BSYNC B1 ;  /* 0x0000000000017941 */ /* 0x000fea0003800000 */
.L_x_8400:
        /* <DEDUP_REMOVED lines=61> */
.L_x_8403:
[----:B------:R-:W-:Y:S05]  /*16d70*/  BSYNC B1 ;  /* 0x0000000000017941 */ /* 0x000fea0003800000 */
.L_x_8402:
        /* <DEDUP_REMOVED lines=13> */
.L_x_8405:
[----:B------:R-:W-:Y:S05]  /*16e50*/  BSYNC B1 ;  /* 0x0000000000017941 */ /* 0x000fea0003800000 */
.L_x_8404:
        /* <DEDUP_REMOVED lines=13> */
.L_x_8407:
[----:B------:R-:W-:Y:S05]  /*16f30*/  BSYNC B1 ;  /* 0x0000000000017941 */ /* 0x000fea0003800000 */
.L_x_8406:
        /* <DEDUP_REMOVED lines=11> */
[----:B------:R-:W-:-:S03]  /*16ff0*/  @!P3 LEA.HI.X R3, R189, R5, R197, 0x1, P1 ;  /* 0x00000005bd03b211 */ /* 0x000fc600008f0cc5 */
[----:B------:R1:W-:Y:S04]  /*17000*/  @!P2 ST.E.128 desc[UR50][R6.64], RZ ;  /* 0x000000ff0600a985 */ /* 0x0003e8000c101d32 */
[----:B------:R1:W-:Y:S02]  /*17010*/  @!P3 ST.E.128 desc[UR50][R2.64], RZ ;  /* 0x000000ff0200b985 */ /* 0x0003e4000c101d32 */
.L_x_8398:
[----:B------:R-:W-:Y:S05]  /*17020*/  BSYNC B0 ;  /* 0x0000000000007941 */ /* 0x000fea0003800000 */
.L_x_8389:
[----:B------:R-:W-:Y:S02]  /*17030*/  ULDC UR4, c[0x0][0xc3c] ;  /* 0x00030f0000047ab9 */ /* 0x000fe40000000800 */
[----:B------:R-:W-:-:S06]  /*17040*/  UISETP.GE.AND UP0, UPT, UR48, UR4, UPT ;  /* 0x000000043000728c */ /* 0x000fcc000bf06270 */
[----:B------:R-:W-:-:S13]  /*17050*/  PLOP3.LUT P0, PT, PT, PT, UP0, 0x80, 0x0 ;  /* 0x000000000000781c */ /* 0x000fda0003f0f008 */
[----:B------:R-:W-:Y:S05]  /*17060*/  @!P0 BRA `(.L_x_8408) ;  /* 0xfffffe9c00388947 */ /* 0x000fea000383ffff */
[----:B------:R-:W-:Y:S05]  /*17070*/  EXIT ;  /* 0x000000000000794d */ /* 0x000fea0003800000 */
.L_x_8299:
        /* <DEDUP_REMOVED lines=55> */
.L_x_8414:
        /* <DEDUP_REMOVED lines=11> */
.L_x_8413:
[----:B------:R-:W-:Y:S05]  /*174a0*/  BSYNC B0 ;  /* 0x0000000000007941 */ /* 0x000fea0003800000 */
.L_x_8412:
        /* <DEDUP_REMOVED lines=21> */
.L_x_8410:
        /* <DEDUP_REMOVED lines=21> */
.L_x_8415:
        /* <DEDUP_REMOVED lines=67> */
.L_x_8411:
[----:B------:R-:W0:Y:S01]  /*17b80*/  LDC R27, c[0x0][0xc3c] ;  /* 0x00030f00ff1b7b82 */ /* 0x000e220000000800 */
[----:B------:R-:W-:Y:S01]  /*17b90*/  IMAD.MOV.U32 R24, RZ, RZ, R7 ;  /* 0x000000ffff187224 */ /* 0x000fe200078e0007 */
[----:B------:R-:W-:Y:S01]  /*17ba0*/  UMOV UR4, URZ ;  /* 0x0000003f00047c82 */ /* 0x000fe20008000000 */
[----:B------:R-:W-:-:S07]  /*17bb0*/  IMAD.MOV.U32 R26, RZ, RZ, RZ ;  /* 0x000000ffff1a7224 */ /* 0x000fce00078e00ff */
.L_x_8416:
[----:B------:R-:W-:Y:S01]  /*17bc0*/  ISETP.NE.AND P0, PT, R5, RZ, PT ;  /* 0x000000ff0500720c */ /* 0x000fe20003f05270 */
[----:B------:R-:W-:-:S12]  /*17bd0*/  IMAD.U32 R25, RZ, RZ, UR4 ;  /* 0x00000004ff197e24 */ /* 0x000fd8000f8e00ff */
[----:B------:R-:W1:Y:S01]  /*17be0*/  @!P0 S2R R3, SR_CgaCtaId ;  /* 0x0000000000038919 */ /* 0x000e620000008800 */
[----:B------:R-:W-:-:S04]  /*17bf0*/  @!P0 MOV R0, 0x400 ;  /* 0x0000040000008802 */ /* 0x000fc80000000f00 */
[----:B-1----:R-:W-:-:S05]  /*17c00*/  @!P0 LEA R0, R3, R0, 0x18 ;  /* 0x0000000003008211 */ /* 0x002fca00078ec0ff */
[----:B0-----:R0:W-:Y:S01]  /*17c10*/  @!P0 STS.128 [R0+0x228d0], R24 ;  /* 0x0228d01800008388 */ /* 0x0011e20000000c00 */
[----:B------:R-:W-:Y:S06]  /*17c20*/  BAR.ARV 0x5, 0x180 ;  /* 0x0146000000007b1d */ /* 0x000fec0000002000 */
.L_x_8409:
[----:B0-----:R-:W-:Y:S01]  /*17c30*/  IMAD.MOV.U32 R0, RZ, RZ, 0x1 ;  /* 0x00000001ff007424 */ /* 0x001fe200078e00ff */
[----:B------:R-:W-:Y:S01]  /*17c40*/  ULDC UR5, c[0x0][0xc3c] ;  /* 0x00030f0000057ab9 */ /* 0x000fe20000000800 */
[----:B------:R-:W-:Y:S01]  /*17c50*/  IMAD.MOV.U32 R35, RZ, RZ, RZ ;  /* 0x000000ffff237224 */ /* 0x000fe200078e00ff */
[----:B------:R-:W-:Y:S02]  /*17c60*/  ISETP.GE.AND P0, PT, R27, UR5, PT ;  /* 0x000000051b007c0c */ /* 0x000fe4000bf06270 */
[----:B------:R0:W-:Y:S04]  /*17c70*/  STL [R1], R0 ;  /* 0x0000000001007387 */ /* 0x0001e80000100800 */
[----:B------:R0:W-:Y:S07]  /*17c80*/  STL [R1+0x24], RZ ;  /* 0x000024ff01007387 */ /* 0x0001ee0000100800 */
[----:B------:R-:W-:Y:S05]  /*17c90*/  @P0 BRA `(.L_x_8417) ;  /* 0x0000006000e40947 */ /* 0x000fea0003800000 */
[----:B------:R-:W1:Y:S01]  /*17ca0*/  S2R R8, SR_TID.X ;  /* 0x0000000000087919 */ /* 0x000e620000002100 */
[----:B------:R-:W2:Y:S01]  /*17cb0*/  S2UR UR5, SR_CgaCtaId ;  /* 0x00000000000579c3 */ /* 0x000ea20000008800 */
[----:B------:R-:W-:Y:S01]  /*17cc0*/  MOV R18, 0x400 ;  /* 0x0000040000127802 */ /* 0x000fe20000000f00 */
[----:B------:R-:W-:Y:S01]  /*17cd0*/  IMAD.MOV.U32 R35, RZ, RZ, RZ ;  /* 0x000000ffff237224 */ /* 0x000fe200078e00ff */
[----:B------:R-:W-:Y:S02]  /*17ce0*/  ULOP3.LUT UR43, UR36, 0x2, URZ, 0xfc, !UPT ;  /* 0x00000002242b7892 */ /* 0x000fe4000f8efc3f */
[----:B------:R-:W-:Y:S01]  /*17cf0*/  ULOP3.LUT UR44, UR36, 0x1, URZ, 0xfc, !UPT ;  /* 0x00000001242c7892 */ /* 0x000fe2000f8efc3f */
[----:B------:R-:W-:Y:S01]  /*17d00*/  ULDC UR45, c[0x0][0xc] ;  /* 0x00000300002d7ab9 */ /* 0x000fe20000000800 */
[C---:B-1----:R-:W-:Y:S01]  /*17d10*/  IMAD.SHL.U32 R2, R8.reuse, 0x20, RZ ;  /* 0x0000002008027824 */ /* 0x042fe200078e00ff */
[C---:B------:R-:W-:Y:S01]  /*17d20*/  LOP3.LUT R6, R8.reuse, 0x7f, RZ, 0xc0, !PT ;  /* 0x0000007f08067812 */ /* 0x040fe200078ec0ff */
[C---:B------:R-:W-:Y:S01]  /*17d30*/  IMAD.SHL.U32 R28, R8.reuse, 0x80, RZ ;  /* 0x00000080081c7824 */ /* 0x040fe200078e00ff */
[C---:B------:R-:W-:Y:S01]  /*17d40*/  LOP3.LUT P0, RZ, R8.reuse, 0x4, RZ, 0xc0, !PT ;  /* 0x0000000408ff7812 */ /* 0x040fe2000780c0ff */
[----:B------:R-:W-:Y:S01]  /*17d50*/  IMAD.SHL.U32 R7, R8, 0x4, RZ ;  /* 0x0000000408077824 */ /* 0x000fe200078e00ff */
[----:B------:R-:W-:Y:S01]  /*17d60*/  LOP3.LUT R4, R2, 0x80, RZ, 0xc0, !PT ;  /* 0x0000008002047812 */ /* 0x000fe200078ec0ff */
[----:B------:R-:W-:Y:S01]  /*17d70*/  IMAD.SHL.U32 R34, R8, 0x10, RZ ;  /* 0x0000001008227824 */ /* 0x000fe200078e00ff */
[----:B0-----:R-:W-:-:S02]  /*17d80*/  SHF.R.U32.HI R0, RZ, 0x5, R6 ;  /* 0x00000005ff007819 */ /* 0x001fc40000011606 */
[----:B------:R-:W-:Y:S02]  /*17d90*/  LOP3.LUT R3, R28, 0x380, RZ, 0xc0, !PT ;  /* 0x000003801c037812 */ /* 0x000fe400078ec0ff */
[----:B------:R-:W-:Y:S02]  /*17da0*/  LOP3.LUT R5, R2, 0x60, RZ, 0xc0, !PT ;  /* 0x0000006002057812 */ /* 0x000fe400078ec0ff */
[----:B------:R-:W-:Y:S01]  /*17db0*/  LOP3.LUT R4, R4, 0x10, R8, 0xf8, !PT ;  /* 0x0000001004047812 */ /* 0x000fe200078ef808 */
[----:B------:R-:W-:Y:S01]  /*17dc0*/  IMAD R3, R0, 0x10, R3 ;  /* 0x0000001000037824 */ /* 0x000fe200078e0203 */
[----:B------:R-:W-:Y:S01]  /*17dd0*/  LOP3.LUT R2, R2, 0x100, RZ, 0xc0, !PT ;  /* 0x0000010002027812 */ /* 0x000fe200078ec0ff */
[----:B------:R-:W-:Y:S01]  /*17de0*/  IMAD R0, R0, 0x200, R5 ;  /* 0x0000020000007824 */ /* 0x000fe200078e0205 */
[----:B------:R-:W-:Y:S01]  /*17df0*/  LOP3.LUT R5, R4, 0x10, R7, 0x78, !PT ;  /* 0x0000001004057812 */ /* 0x000fe200078e7807 */
[----:B------:R-:W-:Y:S01]  /*17e00*/  IMAD.SHL.U32 R7, R8, 0x2, RZ ;  /* 0x0000000208077824 */ /* 0x000fe200078e00ff */
[----:B------:R-:W-:-:S02]  /*17e10*/  LOP3.LUT R3, R3, 0x70, R34, 0x78, !PT ;  /* 0x0000007003037812 */ /* 0x000fc400078e7822 */
[----:B------:R-:W-:Y:S01]  /*17e20*/  IADD3 R0, R5, R0, R2 ;  /* 0x0000000005007210 */ /* 0x000fe20007ffe002 */
[----:B--2---:R-:W-:Y:S01]  /*17e30*/  IMAD.U32 R2, RZ, RZ, UR5 ;  /* 0x00000005ff027e24 */ /* 0x004fe2000f8e00ff */
[----:B------:R-:W-:Y:S02]  /*17e40*/  LOP3.LUT R4, R34, 0x3f0, RZ, 0xc0, !PT ;  /* 0x000003f022047812 */ /* 0x000fe400078ec0ff */
[----:B------:R-:W-:Y:S01]  /*17e50*/  LOP3.LUT R28, R3, 0xc00, R28, 0xf8, !PT ;  /* 0x00000c00031c7812 */ /* 0x000fe200078ef81c */
[----:B------:R-:W-:Y:S01]  /*17e60*/  IMAD.MOV.U32 R3, RZ, RZ, 0x1 ;  /* 0x00000001ff037424 */ /* 0x000fe200078e00ff */
[----:B------:R0:W-:Y:S01]  /*17e70*/  STL [R1+0x1c], R0 ;  /* 0x00001c0001007387 */ /* 0x0001e20000100800 */
[----:B------:R-:W-:Y:S02]  /*17e80*/  LOP3.LUT R7, R4, 0x70, R7, 0x78, !PT ;  /* 0x0000007004077812 */ /* 0x000fe400078e7807 */
[----:B------:R-:W-:Y:S01]  /*17e90*/  LEA R18, R2, R18, 0x18 ;  /* 0x0000001202127211 */ /* 0x000fe200078ec0ff */
[----:B------:R1:W-:Y:S04]  /*17ea0*/  STL [R1], R3 ;  /* 0x0000000301007387 */ /* 0x0003e80000100800 */
[----:B------:R-:W-:Y:S01]  /*17eb0*/  STL [R1+0x24], RZ ;  /* 0x000024ff01007387 */ /* 0x000fe20000100800 */
[----:B0-----:R-:W-:-:S03]  /*17ec0*/  SHF.R.U32.HI R0, RZ, 0x3, R6 ;  /* 0x00000003ff007819 */ /* 0x001fc60000011606 */
[----:B------:R0:W-:Y:S01]  /*17ed0*/  STL [R1+0x10], R2 ;  /* 0x0000100201007387 */ /* 0x0001e20000100800 */
[--C-:B-1----:R-:W-:Y:S02]  /*17ee0*/  LOP3.LUT R3, R0, 0x70, R34.reuse, 0xf8, !PT ;  /* 0x0000007000037812 */ /* 0x102fe400078ef822 */
[----:B------:R-:W-:Y:S02]  /*17ef0*/  LOP3.LUT R0, R7, 0x400, R34, 0xf8, !PT ;  /* 0x0000040007007812 */ /* 0x000fe400078ef822 */
[----:B------:R-:W-:Y:S02]  /*17f00*/  LOP3.LUT R34, R34, 0x70, RZ, 0xc0, !PT ;  /* 0x0000007022227812 */ /* 0x000fe400078ec0ff */
[----:B------:R-:W-:Y:S01]  /*17f10*/  LOP3.LUT R3, R3, 0x80, RZ, 0xfc, !PT ;  /* 0x0000008003037812 */ /* 0x000fe200078efcff */
[----:B------:R1:W-:Y:S01]  /*17f20*/  STL [R1+0x18], R0 ;  /* 0x0000180001007387 */ /* 0x0003e20000100800 */
[C---:B0-----:R-:W-:Y:S02]  /*17f30*/  VIADD R2, R28.reuse, 0x40 ;  /* 0x000000401c027836 */ /* 0x041fe40000000000 */
[----:B------:R-:W-:-:S05]  /*17f40*/  @P0 VIADD R2, R28, 0xffffffc0 ;  /* 0xffffffc01c020836 */ /* 0x000fca0000000000 */
[----:B------:R0:W-:Y:S01]  /*17f50*/  STL [R1+0x14], R2 ;  /* 0x0000140201007387 */ /* 0x0001e20000100800 */
[----:B-1----:R-:W-:-:S05]  /*17f60*/  IMAD.IADD R0, R18, 0x1, R0 ;  /* 0x0000000112007824 */ /* 0x002fca00078e0200 */
[----:B------:R0:W-:Y:S02]  /*17f70*/  STL [R1+0x20], R0 ;  /* 0x0000200001007387 */ /* 0x0001e40000100800 */
.L_x_8496:
[----:B-1----:R-:W1:Y:S08]  /*17f80*/  LDC.64 R4, c[0x0][0xa18] ;  /* 0x00028600ff047b82 */ /* 0x002e700000000a00 */
[----:B0-----:R-:W0:Y:S08]  /*17f90*/  LDC.64 R2, c[0x0][0xa28] ;  /* 0x00028a00ff027b82 */ /* 0x001e300000000a00 */
[----:B------:R-:W2:Y:S01]  /*17fa0*/  LDC.64 R8, c[0x0][0xa00] ;  /* 0x00028000ff087b82 */ /* 0x000ea20000000a00 */
[----:B-1----:R-:W-:-:S04]  /*17fb0*/  ISETP.NE.U32.AND P1, PT, R4, RZ, PT ;  /* 0x000000ff0400720c */ /* 0x002fc80003f25070 */
[----:B------:R-:W-:Y:S02]  /*17fc0*/  ISETP.NE.AND.EX P2, PT, R5, RZ, PT, P1 ;  /* 0x000000ff0500720c */ /* 0x000fe40003f45310 */
[----:B0-----:R-:W-:-:S04]  /*17fd0*/  ISETP.NE.U32.AND P0, PT, R2, RZ, PT ;  /* 0x000000ff0200720c */ /* 0x001fc80003f05070 */
[----:B------:R-:W-:Y:S02]  /*17fe0*/  ISETP.NE.AND.EX P0, PT, R3, RZ, PT, P0 ;  /* 0x000000ff0300720c */ /* 0x000fe40003f05300 */
[----:B------:R-:W0:Y:S08]  /*17ff0*/  LDC.64 R2, c[0x0][0xa00] ;  /* 0x00028000ff027b82 */ /* 0x000e300000000a00 */
[----:B------:R-:W1:Y:S08]  /*18000*/  @P2 LDC.64 R6, c[0x0][0xa18] ;  /* 0x00028600ff062b82 */ /* 0x000e700000000a00 */
[----:B------:R-:W3:Y:S01]  /*18010*/  @P0 LDC.64 R4, c[0x0][0xa28] ;  /* 0x00028a00ff040b82 */ /* 0x000ee20000000a00 */
[----:B0-----:R-:W-:-:S04]  /*18020*/  ISETP.NE.U32.AND P1, PT, R2, RZ, PT ;  /* 0x000000ff0200720c */ /* 0x001fc80003f25070 */
[----:B------:R-:W-:Y:S01]  /*18030*/  ISETP.NE.AND.EX P3, PT, R3, RZ, PT, P1 ;  /* 0x000000ff0300720c */ /* 0x000fe20003f65310 */
[----:B-1----:R-:W-:-:S04]  /*18040*/  @P2 IMAD.WIDE R2, R27, 0x4, R6 ;  /* 0x000000041b022825 */ /* 0x002fc800078e0206 */
[----:B------:R-:W-:Y:S01]  /*18050*/  IMAD.MOV.U32 R22, RZ, RZ, RZ ;  /* 0x000000ffff167224 */ /* 0x000fe200078e00ff */
[----:B------:R2:W4:Y:S01]  /*18060*/  @P2 LDG.E R0, desc[UR50][R2.64] ;  /* 0x0000003202002981 */ /* 0x000522000c1e1900 */
[----:B---3--:R-:W-:-:S06]  /*18070*/  @P0 IMAD.WIDE R4, R27, 0x4, R4 ;  /* 0x000000041b040825 */ /* 0x008fcc00078e0204 */
[----:B-----5:R0:W5:Y:S01]  /*18080*/  @P0 LDG.E R4, desc[UR50][R4.64] ;  /* 0x0000003204040981 */ /* 0x020162000c1e1900 */
[----:B--2---:R-:W-:Y:S01]  /*18090*/  IMAD.WIDE R2, R27, 0x4, R8 ;  /* 0x000000041b027825 */ /* 0x004fe200078e0208 */
[----:B------:R-:W-:-:S04]  /*180a0*/  LOP3.LUT R16, R16, 0xfffffbff, RZ, 0xc0, !PT ;  /* 0xfffffbff10107812 */ /* 0x000fc800078ec0ff */
[----:B------:R0:W5:Y:S01]  /*180b0*/  @P3 LDG.E R22, desc[UR50][R2.64] ;  /* 0x0000003202163981 */ /* 0x000162000c1e1900 */
[----:B------:R-:W-:Y:S02]  /*180c0*/  @P3 LOP3.LUT R16, R16, 0x400, RZ, 0xfc, !PT ;  /* 0x0000040010103812 */ /* 0x000fe400078efcff */
[----:B----4-:R-:W-:Y:S01]  /*180d0*/  @P2 R2UR UR38, R0 ;  /* 0x00000000002622ca */ /* 0x010fe200000e0000 */
        /* <DEDUP_REMOVED lines=8> */
.L_x_8418:
        /* <DEDUP_REMOVED lines=18> */
.L_x_8419:
        /* <DEDUP_REMOVED lines=11> */
.L_x_8420:
        /* <DEDUP_REMOVED lines=27> */
.L_x_8422:
[----:B------:R-:W-:-:S11]  /*184e0*/  UISETP.NE.AND UP0, UPT, UR5, 0x1, UPT ;  /* 0x000000010500788c */ /* 0x000fd6000bf05270 */
[----:B------:R-:W-:Y:S02]  /*184f0*/  @UP0 ULDC.64 UR10, c[0x0][0x9e8] ;  /* 0x00027a00000a0ab9 */ /* 0x000fe40000000a00 */
[----:B------:R-:W-:-:S04]  /*18500*/  UIMAD.WIDE.U32 UR6, UR8, UR10, URZ ;  /* 0x0000000a080672a5 */ /* 0x000fc8000f8e003f */
[----:B------:R-:W-:-:S12]  /*18510*/  @UP0 USHF.R.U32.HI UR8, URZ, UR11, UR7 ;  /* 0x0000000b3f080299 */ /* 0x000fd80008011607 */
.L_x_8423:
[----:B------:R-:W-:-:S04]  /*18520*/  UIMAD UR8, UR8, UR5, UR5 ;  /* 0x00000005080872a4 */ /* 0x000fc8000f8e0205 */
[----:B------:R-:W-:-:S04]  /*18530*/  UISETP.LT.AND UP0, UPT, UR4, UR8, UPT ;  /* 0x000000080400728c */ /* 0x000fc8000bf01270 */
[----:B------:R-:W-:-:S12]  /*18540*/  USEL UR4, UR4, UR8, UP0 ;  /* 0x0000000804047287 */ /* 0x000fd80008000000 */
.L_x_8421:
[----:B------:R-:W-:Y:S02]  /*18550*/  UISETP.NE.AND UP0, UPT, UR46, URZ, UPT ;  /* 0x0000003f2e00728c */ /* 0x000fe4000bf05270 */
[----:B------:R-:W-:Y:S02]  /*18560*/  UIADD3 UR6, UR40, 0x9f, URZ ;  /* 0x0000009f28067890 */ /* 0x000fe4000fffe03f */
[----:B------:R-:W-:Y:S02]  /*18570*/  UIADD3 UR8, UR4, 0x9f, URZ ;  /* 0x0000009f04087890 */ /* 0x000fe4000fffe03f */
[----:B------:R-:W-:Y:S02]  /*18580*/  UIMAD.WIDE UR6, UR6, 0x66666667, URZ ;  /* 0x66666667060678a5 */ /* 0x000fe4000f8e023f */
[----:B------:R-:W-:Y:S02]  /*18590*/  UIMAD.WIDE UR8, UR8, 0x66666667, URZ ;  /* 0x66666667080878a5 */ /* 0x000fe4000f8e023f */
[----:B------:R-:W-:Y:S01]  /*185a0*/  USHF.R.U32.HI UR4, URZ, 0x1f, UR7 ;  /* 0x0000001f3f047899 */ /* 0x000fe20008011607 */
[----:B------:R-:W-:Y:S01]  /*185b0*/  @UP0 ULDC UR10, c[0x0][0x44c] ;  /* 0x00011300000a0ab9 */ /* 0x000fe20000000800 */
[----:B------:R-:W-:-:S02]  /*185c0*/  USHF.R.U32.HI UR6, URZ, 0x1f, UR9 ;  /* 0x0000001f3f067899 */ /* 0x000fc40008011609 */
[----:B------:R-:W-:Y:S01]  /*185d0*/  UIMAD.WIDE.U32 UR10, UR39, UR10, URZ ;  /* 0x0000000a270a72a5 */ /* 0x000fe2000f8e003f */
[----:B------:R-:W-:Y:S01]  /*185e0*/  @UP0 ULDC UR13, c[0x0][0x450] ;  /* 0x00011400000d0ab9 */ /* 0x000fe20000000800 */
[----:B------:R-:W-:Y:S02]  /*185f0*/  UMOV UR12, UR39 ;  /* 0x00000027000c7c82 */ /* 0x000fe40008000000 */
[----:B------:R-:W-:Y:S02]  /*18600*/  @UP0 USHF.R.U32.HI UR12, URZ, UR13, UR11 ;  /* 0x0000000d3f0c0299 */ /* 0x000fe4000801160b */
[----:B------:R-:W-:Y:S02]  /*18610*/  ULEA.HI.SX32 UR4, UR7, UR4, 0x1a ;  /* 0x0000000407047291 */ /* 0x000fe4000f8fd23f */
[----:B------:R-:W-:Y:S02]  /*18620*/  ULEA.HI.SX32 UR6, UR9, UR6, 0x1a ;  /* 0x0000000609067291 */ /* 0x000fe4000f8fd23f */
[----:B------:R-:W-:-:S02]  /*18630*/  UIADD3 UR7, UR12, UR40, -UR38 ;  /* 0x000000280c077290 */ /* 0x000fc4000fffe826 */
[----:B------:R-:W-:Y:S01]  /*18640*/  UISETP.LT.AND UP0, UPT, UR4, UR6, UPT ;  /* 0x000000060400728c */ /* 0x000fe2000bf01270 */
[----:B------:R-:W-:Y:S02]  /*18650*/  ULDC UR8, c[0x0][0x9dc] ;  /* 0x0002770000087ab9 */ /* 0x000fe40000000800 */
[----:B------:R-:W-:Y:S02]  /*18660*/  UIADD3 UR8, UR7, -UR8, URZ ;  /* 0x8000000807087290 */ /* 0x000fe4000fffe03f */
[----:B------:R-:W-:Y:S01]  /*18670*/  USEL UR41, UR4, UR6, UP0 ;  /* 0x0000000604297287 */ /* 0x000fe20008000000 */
        /* <DEDUP_REMOVED lines=12> */
.L_x_8425:
[----:B------:R-:W-:-:S11]  /*18740*/  UISETP.NE.AND UP0, UPT, UR5, 0x1, UPT ;  /* 0x000000010500788c */ /* 0x000fd6000bf05270 */
[----:B------:R-:W-:Y:S02]  /*18750*/  @UP0 ULDC.64 UR10, c[0x0][0x9e8] ;  /* 0x00027a00000a0ab9 */ /* 0x000fe40000000a00 */
[----:B------:R-:W-:-:S04]  /*18760*/  UIMAD.WIDE.U32 UR6, UR4, UR10, URZ ;  /* 0x0000000a040672a5 */ /* 0x000fc8000f8e003f */
[----:B------:R-:W-:-:S12]  /*18770*/  @UP0 USHF.R.U32.HI UR4, URZ, UR11, UR7 ;  /* 0x0000000b3f040299 */ /* 0x000fd80008011607 */
.L_x_8426:
[----:B------:R-:W-:-:S04]  /*18780*/  UIMAD UR4, UR4, UR5, URZ ;  /* 0x00000005040472a4 */ /* 0x000fc8000f8e023f */
[----:B------:R-:W-:-:S04]  /*18790*/  UISETP.LT.AND UP0, UPT, UR8, UR4, UPT ;  /* 0x000000040800728c */ /* 0x000fc8000bf01270 */
[----:B------:R-:W-:-:S12]  /*187a0*/  USEL UR8, UR8, UR4, !UP0 ;  /* 0x0000000408087287 */ /* 0x000fd8000c000000 */
.L_x_8424:
        /* <DEDUP_REMOVED lines=26> */
.L_x_8428:
        /* <DEDUP_REMOVED lines=20> */
.L_x_8431:
[----:B------:R-:W-:Y:S05]  /*18a90*/  BSYNC B6 ;  /* 0x0000000000067941 */ /* 0x000fea0003800000 */
.L_x_8430:
        /* <DEDUP_REMOVED lines=22> */
.L_x_8433:
[----:B------:R-:W-:Y:S05]  /*18c00*/  BSYNC B6 ;  /* 0x0000000000067941 */ /* 0x000fea0003800000 */
.L_x_8432:
        /* <DEDUP_REMOVED lines=21> */
.L_x_8435:
[----:B------:R-:W-:Y:S05]  /*18d60*/  BSYNC B6 ;  /* 0x0000000000067941 */ /* 0x000fea0003800000 */
.L_x_8434:
        /* <DEDUP_REMOVED lines=19> */
.L_x_8437:
[----:B------:R-:W-:Y:S05]  /*18ea0*/  BSYNC B6 ;  /* 0x0000000000067941 */ /* 0x000fea0003800000 */
.L_x_8436:
[----:B------:R-:W0:Y:S01]  /*18eb0*/  LDC.64 R2, c[0x0][0x9f8] ;  /* 0x00027e00ff027b82 */ /* 0x000e220000000a00 */
[----:B------:R-:W-:-:S07]  /*18ec0*/  IMAD.MOV.U32 R37, RZ, RZ, R27 ;  /* 0x000000ffff257224 */ /* 0x000fce00078e001b */
[----:B------:R-:W1:Y:S01]  /*18ed0*/  LDC R19, c[0x0][0x430] ;  /* 0x00010c00ff137b82 */ /* 0x000e620000000800 */
[----:B0-----:R-:W-:-:S04]  /*18ee0*/  ISETP.NE.U32.AND P0, PT, R2, RZ, PT ;  /* 0x000000ff0200720c */ /* 0x001fc80003f05070 */
[----:B------:R-:W-:-:S13]  /*18ef0*/  ISETP.NE.AND.EX P0, PT, R3, RZ, PT, P0 ;  /* 0x000000ff0300720c */ /* 0x000fda0003f05300 */
[----:B------:R-:W0:Y:S02]  /*18f00*/  @P0 LDC.64 R2, c[0x0][0x9f8] ;  /* 0x00027e00ff020b82 */ /* 0x000e240000000a00 */
[----:B0-----:R-:W-:-:S05]  /*18f10*/  @P0 IMAD.WIDE R2, R27, 0x4, R2 ;  /* 0x000000041b020825 */ /* 0x001fca00078e0202 */
[----:B------:R0:W5:Y:S01]  /*18f20*/  @P0 LDG.E R37, desc[UR50][R2.64] ;  /* 0x0000003202250981 */ /* 0x000162000c1e1900 */
[----:B-1----:R-:W-:Y:S01]  /*18f30*/  ISETP.NE.AND P2, PT, R19, 0x1, PT ;  /* 0x000000011300780c */ /* 0x002fe20003f45270 */
[----:B------:R-:W-:Y:S01]  /*18f40*/  UMOV UR4, 0xffffffff ;  /* 0xffffffff00047882 */ /* 0x000fe20000000000 */
[----:B------:R-:W-:-:S11]  /*18f50*/  LOP3.LUT R16, R16, 0xfffffff7, RZ, 0xc0, !PT ;  /* 0xfffffff710107812 */ /* 0x000fd600078ec0ff */
[----:B------:R-:W-:Y:S01]  /*18f60*/  @P2 LOP3.LUT R16, R16, 0x8, RZ, 0xfc, !PT ;  /* 0x0000000810102812 */ /* 0x000fe200078efcff */
[----:B0-----:R-:W-:Y:S06]  /*18f70*/  BRA.DIV UR4, `(.L_x_8438) ;  /* 0x0000005a04107947 */ /* 0x001fec000b800000 */
.L_x_8516:
[----:B------:R-:W0:Y:S01]  /*18f80*/  S2R R0, SR_TID.X ;  /* 0x0000000000007919 */ /* 0x000e220000002100 */
[----:B------:R-:W-:Y:S01]  /*18f90*/  UMOV UR4, 0xa0 ;  /* 0x000000a000047882 */ /* 0x000fe20000000000 */
[----:B------:R-:W1:Y:S01]  /*18fa0*/  @P2 LDC R5, c[0x0][0x434] ;  /* 0x00010d00ff052b82 */ /* 0x000e620000000800 */
[----:B------:R-:W-:Y:S01]  /*18fb0*/  UIMAD UR4, UR41, UR4, -0xa0 ;  /* 0xffffff60290474a4 */ /* 0x000fe2000f8e0204 */
[----:B------:R-:W2:Y:S01]  /*18fc0*/  S2R R11, SR_TID.X ;  /* 0x00000000000b7919 */ /* 0x000ea20000002100 */
[----:B-----5:R-:W-:-:S05]  /*18fd0*/  SHF.R.S32.HI R14, RZ, 0x1f, R37 ;  /* 0x0000001fff0e7819 */ /* 0x020fca0000011425 */
[----:B------:R-:W3:Y:S01]  /*18fe0*/  @P2 LDC R7, c[0x0][0x438] ;  /* 0x00010e00ff072b82 */ /* 0x000ee20000000800 */
[----:B------:R4:W-:Y:S01]  /*18ff0*/  STL [R1+0x8], R14 ;  /* 0x0000080e01007387 */ /* 0x0009e20000100800 */
[----:B0-----:R-:W-:Y:S01]  /*19000*/  LOP3.LUT R0, R0, 0x7f, RZ, 0xc0, !PT ;  /* 0x0000007f00007812 */ /* 0x001fe200078ec0ff */
[----:B--2---:R-:W-:-:S03]  /*19010*/  IMAD.SHL.U32 R13, R11, 0x10, RZ ;  /* 0x000000100b0d7824 */ /* 0x004fc600078e00ff */
[----:B------:R-:W-:Y:S01]  /*19020*/  SHF.R.U32.HI R10, RZ, 0x3, R0 ;  /* 0x00000003ff0a7819 */ /* 0x000fe20000011600 */
[----:B------:R-:W-:-:S03]  /*19030*/  IMAD.SHL.U32 R12, R11, 0x10, RZ ;  /* 0x000000100b0c7824 */ /* 0x000fc600078e00ff */
[C---:B------:R-:W-:Y:S02]  /*19040*/  LOP3.LUT R13, R10.reuse, 0x70, R13, 0xf8, !PT ;  /* 0x000000700a0d7812 */ /* 0x040fe400078ef80d */
[----:B------:R-:W-:Y:S02]  /*19050*/  LOP3.LUT R12, R10, 0x70, R12, 0xf8, !PT ;  /* 0x000000700a0c7812 */ /* 0x000fe400078ef80c */
[----:B------:R-:W-:-:S05]  /*19060*/  LOP3.LUT R13, R13, 0x80, RZ, 0xfc, !PT ;  /* 0x000000800d0d7812 */ /* 0x000fca00078efcff */
[----:B------:R-:W-:-:S05]  /*19070*/  VIADD R0, R13, UR4 ;  /* 0x000000040d007c36 */ /* 0x000fca0008000000 */
[C---:B------:R-:W-:Y:S01]  /*19080*/  ISETP.GE.AND P0, PT, R0.reuse, UR40, PT ;  /* 0x0000002800007c0c */ /* 0x040fe2000bf06270 */
[----:B------:R-:W-:-:S03]  /*19090*/  VIADD R0, R0, UR37 ;  /* 0x0000002500007c36 */ /* 0x000fc60008000000 */
[----:B------:R-:W-:Y:S01]  /*190a0*/  ISETP.GT.U32.OR P0, PT, R13, 0x9f, P0 ;  /* 0x0000009f0d00780c */ /* 0x000fe20000704470 */
[----:B-1----:R-:W-:-:S04]  /*190b0*/  @P2 IMAD.HI.U32 R4, R0, R5, RZ ;  /* 0x0000000500042227 */ /* 0x002fc800078e00ff */
[----:B------:R-:W-:Y:S01]  /*190c0*/  IMAD.MOV.U32 R8, RZ, RZ, R0 ;  /* 0x000000ffff087224 */ /* 0x000fe200078e0000 */
[----:B---3--:R-:W-:-:S07]  /*190d0*/  @P2 SHF.R.U32.HI R8, RZ, R7, R4 ;  /* 0x00000007ff082219 */ /* 0x008fce0000011604 */
[----:B------:R-:W0:Y:S01]  /*190e0*/  @!P0 LDC.64 R2, c[0x0][0x428] ;  /* 0x00010a00ff028b82 */ /* 0x000e220000000a00 */
[----:B------:R-:W-:-:S07]  /*190f0*/  @!P0 SHF.R.S32.HI R7, RZ, 0x1f, R8 ;  /* 0x0000001fff078819 */ /* 0x000fce0000011408 */
[----:B------:R-:W1:Y:S01]  /*19100*/  @!P0 LDC.64 R4, c[0x0][0x418] ;  /* 0x00010600ff048b82 */ /* 0x000e620000000a00 */
[----:B0-----:R-:W-:-:S04]  /*19110*/  @!P0 IMAD R6, R14, R2, RZ ;  /* 0x000000020e068224 */ /* 0x001fc800078e02ff */
[----:B------:R-:W-:Y:S02]  /*19120*/  @!P0 IMAD R9, R37, R3, R6 ;  /* 0x0000000325098224 */ /* 0x000fe400078e0206 */
[----:B------:R-:W-:-:S04]  /*19130*/  @!P0 IMAD.MOV.U32 R6, RZ, RZ, R8 ;  /* 0x000000ffff068224 */ /* 0x000fc800078e0008 */
[----:B------:R-:W-:Y:S02]  /*19140*/  @!P0 IMAD.WIDE.U32 R2, R37, R2, R6 ;  /* 0x0000000225028225 */ /* 0x000fe400078e0006 */
[----:B------:R-:W0:Y:S02]  /*19150*/  @P2 LDC R6, c[0x0][0x434] ;  /* 0x00010d00ff062b82 */ /* 0x000e240000000800 */
[----:B------:R-:W-:Y:S01]  /*19160*/  @!P0 IMAD.IADD R3, R9, 0x1, R3 ;  /* 0x0000000109038824 */ /* 0x000fe200078e0203 */
[----:B-1----:R-:W-:Y:S01]  /*19170*/  @!P0 LEA R10, P1, R2, R4, 0x2 ;  /* 0x00000004020a8211 */ /* 0x002fe200078210ff */
[----:B------:R-:W-:-:S03]  /*19180*/  VIADD R9, R12, UR4 ;  /* 0x000000040c097c36 */ /* 0x000fc60008000000 */
[----:B------:R-:W-:Y:S02]  /*19190*/  @!P0 LEA.HI.X R11, R2, R5, R3, 0x2, P1 ;  /* 0x00000005020b8211 */ /* 0x000fe400008f1403 */
[C---:B------:R-:W-:Y:S01]  /*191a0*/  ISETP.GE.AND P1, PT, R9.reuse, UR40, PT ;  /* 0x0000002809007c0c */ /* 0x040fe2000bf26270 */
[----:B------:R-:W1:Y:S01]  /*191b0*/  @P2 LDC R2, c[0x0][0x438] ;  /* 0x00010e00ff022b82 */ /* 0x000e620000000800 */
[----:B------:R-:W-:-:S04]  /*191c0*/  VIADD R9, R9, UR37 ;  /* 0x0000002509097c36 */ /* 0x000fc80008000000 */
[----:B------:R-:W-:-:S07]  /*191d0*/  IMAD.MOV.U32 R12, RZ, RZ, R9 ;  /* 0x000000ffff0c7224 */ /* 0x000fce00078e0009 */
[----:B------:R-:W2:Y:S01]  /*191e0*/  @!P1 LDC.64 R4, c[0x0][0x428] ;  /* 0x00010a00ff049b82 */ /* 0x000ea20000000a00 */
[----:B0-----:R-:W-:-:S04]  /*191f0*/  @P2 IMAD.HI.U32 R3, R9, R6, RZ ;  /* 0x0000000609032227 */ /* 0x001fc800078e00ff */
[----:B------:R-:W-:Y:S01]  /*19200*/  IMAD.MOV.U32 R6, RZ, RZ, RZ ;  /* 0x000000ffff067224 */ /* 0x000fe200078e00ff */
[----:B-1----:R-:W-:-:S05]  /*19210*/  @P2 SHF.R.U32.HI R12, RZ, R2, R3 ;  /* 0x00000002ff0c2219 */ /* 0x002fca0000011603 */
[----:B------:R0:W5:Y:S01]  /*19220*/  @!P0 LDG.E R6, desc[UR50][R10.64] ;  /* 0x000000320a068981 */ /* 0x000162000c1e1900 */
[----:B------:R-:W-:Y:S01]  /*19230*/  @!P1 SHF.R.S32.HI R3, RZ, 0x1f, R12 ;  /* 0x0000001fff039819 */ /* 0x000fe2000001140c */
[----:B--2---:R-:W-:-:S04]  /*19240*/  @!P1 IMAD R2, R14, R4, RZ ;  /* 0x000000040e029224 */ /* 0x004fc800078e02ff */
[----:B------:R-:W-:Y:S02]  /*19250*/  @!P1 IMAD R7, R37, R5, R2 ;  /* 0x0000000525079224 */ /* 0x000fe400078e0202 */
[----:B------:R-:W-:-:S04]  /*19260*/  @!P1 IMAD.MOV.U32 R2, RZ, RZ, R12 ;  /* 0x000000ffff029224 */ /* 0x000fc800078e000c */
[----:B------:R-:W-:Y:S02]  /*19270*/  @!P1 IMAD.WIDE.U32 R2, R37, R4, R2 ;  /* 0x0000000425029225 */ /* 0x000fe400078e0002 */
[----:B------:R-:W1:Y:S02]  /*19280*/  @!P1 LDC.64 R4, c[0x0][0x418] ;  /* 0x00010600ff049b82 */ /* 0x000e640000000a00 */
[----:B------:R-:W-:Y:S02]  /*19290*/  @!P1 IMAD.IADD R7, R3, 0x1, R7 ;  /* 0x0000000103079824 */ /* 0x000fe400078e0207 */
[----:B------:R-:W-:Y:S01]  /*192a0*/  IMAD.MOV R3, RZ, RZ, -R8 ;  /* 0x000000ffff037224 */ /* 0x000fe200078e0a08 */
[----:B-1----:R-:W-:-:S04]  /*192b0*/  @!P1 LEA R4, P0, R2, R4, 0x2 ;  /* 0x0000000402049211 */ /* 0x002fc800078010ff */
[----:B------:R-:W-:Y:S01]  /*192c0*/  @!P1 LEA.HI.X R5, R2, R5, R7, 0x2, P0 ;  /* 0x0000000502059211 */ /* 0x000fe200000f1407 */
[----:B------:R-:W-:-:S06]  /*192d0*/  IMAD.MOV.U32 R7, RZ, RZ, RZ ;  /* 0x000000ffff077224 */ /* 0x000fcc00078e00ff */
[----:B------:R1:W5:Y:S01]  /*192e0*/  @!P1 LDG.E R7, desc[UR50][R4.64] ;  /* 0x0000003204079981 */ /* 0x000362000c1e1900 */
[----:B------:R-:W-:Y:S01]  /*192f0*/  ISETP.GT.U32.AND P0, PT, R13, 0x9f, PT ;  /* 0x0000009f0d00780c */ /* 0x000fe20003f04070 */
[----:B------:R-:W-:Y:S01]  /*19300*/  IMAD.MOV R8, RZ, RZ, -R12 ;  /* 0x000000ffff087224 */ /* 0x000fe200078e0a0c */
[----:B------:R-:W-:Y:S01]  /*19310*/  LOP3.LUT R16, R16, 0xfffffffd, RZ, 0xc0, !PT ;  /* 0xfffffffd10107812 */ /* 0x000fe200078ec0ff */
[----:B0-----:R-:W-:Y:S02]  /*19320*/  IMAD.U32 R11, RZ, RZ, UR41 ;  /* 0x00000029ff0b7e24 */ /* 0x001fe4000f8e00ff */
[----:B------:R-:W-:Y:S02]  /*19330*/  IMAD R8, R19, R8, R9 ;  /* 0x0000000813087224 */ /* 0x000fe400078e0209 */
[----:B------:R-:W-:Y:S02]  /*19340*/  VIADD R11, R11, 0xffffffff ;  /* 0xffffffff0b0b7836 */ /* 0x000fe40000000000 */
[----:B-1----:R-:W-:-:S02]  /*19350*/  IMAD R5, R19, R3, R0 ;  /* 0x0000000313057224 */ /* 0x002fc400078e0200 */
[----:B------:R-:W-:Y:S02]  /*19360*/  IMAD.U32 R0, RZ, RZ, UR43 ;  /* 0x0000002bff007e24 */ /* 0x000fe4000f8e00ff */
[----:B------:R-:W-:-:S03]  /*19370*/  @P0 LOP3.LUT R16, R16, 0x2, RZ, 0xfc, !PT ;  /* 0x0000000210100812 */ /* 0x000fc600078efcff */
[----:B------:R-:W-:Y:S02]  /*19380*/  ISETP.NE.AND P2, PT, R0, 0x3, PT ;  /* 0x000000030000780c */ /* 0x000fe40003f45270 */
[----:B------:R-:W-:Y:S02]  /*19390*/  SHF.R.S32.HI R0, RZ, 0x1f, R26 ;  /* 0x0000001fff007819 */ /* 0x000fe4000001141a */
[----:B------:R-:W-:-:S03]  /*193a0*/  LOP3.LUT R16, R16, 0xfffffffb, RZ, 0xc0, !PT ;  /* 0xfffffffb10107812 */ /* 0x000fc600078ec0ff */
[----:B------:R4:W-:Y:S06]  /*193b0*/  STL [R1+0x4], R0 ;  /* 0x0000040001007387 */ /* 0x0009ec0000100800 */
[----:B------:R-:W-:Y:S01]  /*193c0*/  @P2 LOP3.LUT R16, R16, 0x4, RZ, 0xfc, !PT ;  /* 0x0000000410102812 */ /* 0x000fe200078efcff */
[----:B------:R-:W-:Y:S06]  /*193d0*/  @!P2 BRA `(.L_x_8439) ;  /* 0x000000000004a947 */ /* 0x000fec0003800000 */
[----:B------:R-:W-:Y:S01]  /*193e0*/  BPT.TRAP 0x1 ;  /* 0x000000040000795c */ /* 0x000fe20000300000 */
.L_x_8439:
[----:B------:R-:W2:Y:S01]  /*193f0*/  LDL R2, [R1] ;  /* 0x0000000001027983 */ /* 0x000ea20000100800 */
[----:B----4-:R-:W-:Y:S01]  /*19400*/  IMAD R0, R35, 0x8, R18 ;  /* 0x0000000823007824 */ /* 0x010fe200078e0212 */
[----:B------:R-:W-:Y:S01]  /*19410*/  BSSY B0, `(.L_x_8440) ;  /* 0x0000005000007945 */ /* 0x000fe20003800000 */
[----:B------:R-:W-:Y:S02]  /*19420*/  SHF.R.S32.HI R25, RZ, 0x1f, R8 ;  /* 0x0000001fff197819 */ /* 0x000fe40000011408 */
[----:B--2---:R-:W-:-:S04]  /*19430*/  SHF.L.U32 R31, R2, 0x1f, RZ ;  /* 0x0000001f021f7819 */ /* 0x004fc800000006ff */
[----:B------:R-:W0:Y:S02]  /*19440*/  SYNCS.PHASECHK.TRANS64.TRYWAIT P0, [R0+URZ+0x22880], R31 ;  /* 0x0228801f000075a7 */ /* 0x000e24000800017f */
[----:B0-----:R-:W-:Y:S05]  /*19450*/  @!P0 BRA `(.L_x_8441) ;  /* 0x0000005400048947 */ /* 0x001fea0003800000 */
.L_x_8517:
[----:B------:R-:W-:Y:S05]  /*19460*/  BSYNC B0 ;  /* 0x0000000000007941 */ /* 0x000fea0003800000 */
.L_x_8440:
[----:B------:R-:W2:Y:S01]  /*19470*/  LDL R9, [R1+0x4] ;  /* 0x0000040001097983 */ /* 0x000ea20000100800 */
[----:B------:R-:W-:-:S03]  /*19480*/  ULDC.64 UR4, c[0x0][0x328] ;  /* 0x0000ca0000047ab9 */ /* 0x000fc60000000a00 */
[----:B------:R-:W3:Y:S01]  /*19490*/  LDL R12, [R1+0x18] ;  /* 0x00001800010c7983 */ /* 0x000ee20000100800 */
[----:B------:R-:W-:Y:S01]  /*194a0*/  IMAD R4, R25, UR4, RZ ;  /* 0x0000000419047c24 */ /* 0x000fe2000f8e02ff */
[----:B-----5:R-:W-:Y:S01]  /*194b0*/  SHF.R.S32.HI R29, RZ, 0x1f, R7 ;  /* 0x0000001fff1d7819 */ /* 0x020fe20000011407 */
[C---:B------:R-:W-:Y:S01]  /*194c0*/  IMAD.WIDE.U32 R2, R8.reuse, UR4, RZ ;  /* 0x0000000408027c25 */ /* 0x040fe2000f8e00ff */
[----:B------:R-:W-:Y:S01]  /*194d0*/  ULDC.64 UR6, c[0x0][0x338] ;  /* 0x0000ce0000067ab9 */ /* 0x000fe20000000a00 */
[----:B------:R-:W1:Y:S01]  /*194e0*/  LDC R13, c[0x0][0x2f4] ;  /* 0x0000bd00ff0d7b82 */ /* 0x000e620000000800 */
[----:B------:R-:W-:Y:S01]  /*194f0*/  ULDC.64 UR8, c[0x0][0x330] ;  /* 0x0000cc0000087ab9 */ /* 0x000fe20000000a00 */
[----:B------:R-:W-:Y:S01]  /*19500*/  IMAD R4, R8, UR5, R4 ;  /* 0x0000000508047c24 */ /* 0x000fe2000f8e0204 */
[----:B------:R-:W-:Y:S01]  /*19510*/  ULDC.64 UR10, c[0x0][0x318] ;  /* 0x0000c600000a7ab9 */ /* 0x000fe20000000a00 */
[----:B------:R-:W-:Y:S02]  /*19520*/  SHF.R.S32.HI R23, RZ, 0x1f, R5 ;  /* 0x0000001fff177819 */ /* 0x000fe40000011405 */
[----:B------:R-:W-:Y:S01]  /*19530*/  IMAD.IADD R3, R3, 0x1, R4 ;  /* 0x0000000103037824 */ /* 0x000fe200078e0204 */
[----:B------:R-:W-:Y:S01]  /*19540*/  SHF.R.S32.HI R30, RZ, 0x1f, R6 ;  /* 0x0000001fff1e7819 */ /* 0x000fe20000011406 */
[----:B------:R-:W-:Y:S01]  /*19550*/  IMAD R4, R29, UR6, RZ ;  /* 0x000000061d047c24 */ /* 0x000fe2000f8e02ff */
[----:B------:R-:W-:Y:S01]  /*19560*/  LOP3.LUT R16, R16, 0xfffffffe, RZ, 0xc0, !PT ;  /* 0xfffffffe10107812 */ /* 0x000fe200078ec0ff */
[----:B------:R-:W-:-:S04]  /*19570*/  IMAD.WIDE.U32 R2, R7, UR6, R2 ;  /* 0x0000000607027c25 */ /* 0x000fc8000f8e0002 */
[----:B------:R-:W-:-:S04]  /*19580*/  IMAD R4, R7, UR7, R4 ;  /* 0x0000000707047c24 */ /* 0x000fc8000f8e0204 */
[----:B------:R-:W-:Y:S02]  /*19590*/  IMAD.IADD R3, R3, 0x1, R4 ;  /* 0x0000000103037824 */ /* 0x000fe400078e0204 */
[----:B------:R-:W-:Y:S02]  /*195a0*/  IMAD R4, R23, UR4, RZ ;  /* 0x0000000417047c24 */ /* 0x000fe4000f8e02ff */
[----:B------:R-:W-:Y:S01]  /*195b0*/  IMAD.WIDE.U32 R2, R26, UR8, R2 ;  /* 0x000000081a027c25 */ /* 0x000fe2000f8e0002 */
[----:B-1----:R-:W-:-:S03]  /*195c0*/  ISETP.GE.AND P1, PT, R34, R13, PT ;  /* 0x0000000d2200720c */ /* 0x002fc60003f26270 */
[----:B------:R-:W-:-:S10]  /*195d0*/  IMAD R4, R5, UR5, R4 ;  /* 0x0000000505047c24 */ /* 0x000fd4000f8e0204 */
[----:B------:R-:W-:-:S04]  /*195e0*/  @P1 LOP3.LUT R16, R16, 0x1, RZ, 0xfc, !PT ;  /* 0x0000000110101812 */ /* 0x000fc800078efcff */
[----:B------:R-:W-:Y:S01]  /*195f0*/  LOP3.LUT R16, R16, 0xffffff7f, RZ, 0xc0, !PT ;  /* 0xffffff7f10107812 */ /* 0x000fe200078ec0ff */
[----:B--2---:R-:W-:Y:S01]  /*19600*/  IMAD R21, R9, UR8, RZ ;  /* 0x0000000809157c24 */ /* 0x004fe2000f8e02ff */
[----:B------:R-:W-:-:S03]  /*19610*/  IADD3 R9, P0, R2, UR10, RZ ;  /* 0x0000000a02097c10 */ /* 0x000fc6000ff1e0ff */
[----:B------:R-:W-:-:S05]  /*19620*/  IMAD R21, R26, UR9, R21 ;  /* 0x000000091a157c24 */ /* 0x000fca000f8e0215 */
[----:B------:R-:W-:Y:S01]  /*19630*/  IADD3.X R10, R3, UR11, R21, P0, !PT ;  /* 0x0000000b030a7c10 */ /* 0x000fe200087fe415 */
[----:B------:R-:W-:Y:S01]  /*19640*/  IMAD.WIDE.U32 R2, R5, UR4, RZ ;  /* 0x0000000405027c25 */ /* 0x000fe2000f8e00ff */
[----:B------:R-:W-:Y:S01]  /*19650*/  ISETP.GE.AND P0, PT, R34, R13, PT ;  /* 0x0000000d2200720c */ /* 0x000fe20003f06270 */
[----:B------:R-:W-:Y:S01]  /*19660*/  UMOV UR4, 0xffffffff ;  /* 0xffffffff00047882 */ /* 0x000fe20000000000 */
[----:B------:R-:W1:Y:S01]  /*19670*/  S2R R13, SR_TID.X ;  /* 0x00000000000d7919 */ /* 0x000e620000002100 */
[----:B------:R-:W-:Y:S02]  /*19680*/  IMAD.IADD R3, R3, 0x1, R4 ;  /* 0x0000000103037824 */ /* 0x000fe400078e0204 */
[----:B------:R-:W-:Y:S02]  /*19690*/  IMAD R4, R30, UR6, RZ ;  /* 0x000000061e047c24 */ /* 0x000fe4000f8e02ff */
[----:B------:R-:W-:-:S04]  /*196a0*/  IMAD.WIDE.U32 R2, R6, UR6, R2 ;  /* 0x0000000606027c25 */ /* 0x000fc8000f8e0002 */
[----:B------:R-:W-:-:S04]  /*196b0*/  IMAD R4, R6, UR7, R4 ;  /* 0x0000000706047c24 */ /* 0x000fc8000f8e0204 */
[----:B------:R-:W-:Y:S02]  /*196c0*/  IMAD.IADD R3, R3, 0x1, R4 ;  /* 0x0000000103037824 */ /* 0x000fe400078e0204 */
[----:B---3--:R-:W-:Y:S02]  /*196d0*/  IMAD R4, R35, 0x5000, R12 ;  /* 0x0000500023047824 */ /* 0x008fe400078e020c */
[----:B------:R-:W-:-:S03]  /*196e0*/  IMAD.WIDE.U32 R2, R26, UR8, R2 ;  /* 0x000000081a027c25 */ /* 0x000fc6000f8e0002 */
[----:B------:R-:W-:Y:S01]  /*196f0*/  IADD3 R19, P1, R2, UR10, RZ ;  /* 0x0000000a02137c10 */ /* 0x000fe2000ff3e0ff */
[----:B------:R-:W-:-:S03]  /*19700*/  IMAD.MOV.U32 R2, RZ, RZ, -0xa0 ;  /* 0xffffff60ff027424 */ /* 0x000fc600078e00ff */
[----:B------:R-:W-:Y:S01]  /*19710*/  IADD3.X R21, R21, UR11, R3, P1, !PT ;  /* 0x0000000b15157c10 */ /* 0x000fe20008ffe403 */
[----:B------:R-:W-:Y:S01]  /*19720*/  IMAD R11, R11, R2, UR40 ;  /* 0x000000280b0b7e24 */ /* 0x000fe2000f8e0202 */
[----:B-1----:R-:W-:-:S04]  /*19730*/  LOP3.LUT R13, R13, 0x7f, RZ, 0xc0, !PT ;  /* 0x0000007f0d0d7812 */ /* 0x002fc800078ec0ff */
[----:B------:R-:W-:-:S05]  /*19740*/  SHF.R.U32.HI R13, RZ, 0x3, R13 ;  /* 0x00000003ff0d7819 */ /* 0x000fca000001160d */
[----:B------:R-:W-:-:S05]  /*19750*/  IMAD.IADD R20, R11, 0x1, -R13 ;  /* 0x000000010b147824 */ /* 0x000fca00078e0a0d */
[----:B------:R-:W-:-:S13]  /*19760*/  ISETP.GE.AND P1, PT, R20, 0x1, PT ;  /* 0x000000011400780c */ /* 0x000fda0003f26270 */
[----:B------:R-:W-:Y:S01]  /*19770*/  @P1 LOP3.LUT R16, R16, 0x80, RZ, 0xfc, !PT ;  /* 0x0000008010101812 */ /* 0x000fe200078efcff */
[----:B------:R-:W-:Y:S06]  /*19780*/  BRA.DIV UR4, `(.L_x_8442) ;  /* 0x00000052044c7947 */ /* 0x000fec000b800000 */
[----:B------:R-:W1:Y:S01]  /*19790*/  SHFL.IDX PT, R2, R9, RZ, 0x181f ;  /* 0x00181fff09027589 */ /* 0x000e6200000e0000 */
[----:B------:R-:W-:Y:S01]  /*197a0*/  IMAD.IADD R4, R18, 0x1, R4 ;  /* 0x0000000112047824 */ /* 0x000fe200078e0204 */
[----:B------:R-:W-:Y:S02]  /*197b0*/  ISETP.GE.AND P3, PT, R20, 0x41, PT ;  /* 0x000000411400780c */ /* 0x000fe40003f66270 */
[----:B------:R-:W2:Y:S01]  /*197c0*/  SHFL.IDX PT, R3, R10, RZ, 0x181f ;  /* 0x00181fff0a037589 */ /* 0x000ea200000e0000 */
[----:B------:R-:W-:Y:S02]  /*197d0*/  LOP3.LUT R16, R16, 0xffffffef, RZ, 0xc0, !PT ;  /* 0xffffffef10107812 */ /* 0x000fe400078ec0ff */
[C---:B------:R-:W-:Y:S02]  /*197e0*/  ISETP.GE.AND P2, PT, R20.reuse, 0x61, PT ;  /* 0x000000611400780c */ /* 0x040fe40003f46270 */
[C---:B------:R-:W-:Y:S02]  /*197f0*/  ISETP.GE.AND P5, PT, R20.reuse, 0x21, PT ;  /* 0x000000211400780c */ /* 0x040fe40003fa6270 */
[----:B------:R-:W-:-:S02]  /*19800*/  ISETP.GE.AND P4, PT, R20, 0x31, PT ;  /* 0x000000311400780c */ /* 0x000fc40003f86270 */
        /* <DEDUP_REMOVED lines=69> */
.L_x_8539:
        /* <DEDUP_REMOVED lines=9> */
.L_x_8443:
        /* <DEDUP_REMOVED lines=11> */
.L_x_8444:
[----:B------:R1:W-:Y:S01]  /*19da0*/  SYNCS.ARRIVE.TRANS64.A1T0 RZ, [R0+URZ+0x22870], RZ ;  /* 0x022870ff00ff79a7 */ /* 0x0003e2000810003f */
[----:B------:R-:W-:Y:S05]  /*19db0*/  @!P6 BRA `(.L_x_8445) ;  /* 0x000000000004e947 */ /* 0x000fea0003800000 */
[----:B------:R-:W-:Y:S01]  /*19dc0*/  BPT.TRAP 0x1 ;  /* 0x000000040000795c */ /* 0x000fe20000300000 */
.L_x_8445:
[----:B------:R-:W2:Y:S01]  /*19dd0*/  SYNCS.PHASECHK.TRANS64.TRYWAIT P0, [R0+URZ+0x22840], R31 ;  /* 0x0228401f000075a7 */ /* 0x000ea2000800017f */
[----:B------:R-:W-:Y:S04]  /*19de0*/  BSSY B0, `(.L_x_8446) ;  /* 0x0000002000007945 */ /* 0x000fe80003800000 */
[----:B--2---:R-:W-:Y:S05]  /*19df0*/  @!P0 BRA `(.L_x_8447) ;  /* 0x0000005400d48947 */ /* 0x004fea0003800000 */
.L_x_8540:
[----:B------:R-:W-:Y:S05]  /*19e00*/  BSYNC B0 ;  /* 0x0000000000007941 */ /* 0x000fea0003800000 */
.L_x_8446:
[----:B------:R-:W3:Y:S01]  /*19e10*/  LDL R12, [R1+0x4] ;  /* 0x00000400010c7983 */ /* 0x000ee20000100800 */
[----:B------:R-:W-:Y:S01]  /*19e20*/  ULDC.64 UR4, c[0x0][0x300] ;  /* 0x0000c00000047ab9 */ /* 0x000fe20000000a00 */
[----:B------:R-:W-:Y:S01]  /*19e30*/  ULDC.64 UR6, c[0x0][0x310] ;  /* 0x0000c40000067ab9 */ /* 0x000fe20000000a00 */
[----:B------:R-:W-:Y:S01]  /*19e40*/  IMAD R9, R25, UR4, RZ ;  /* 0x0000000419097c24 */ /* 0x000fe2000f8e02ff */
[----:B------:R-:W-:Y:S01]  /*19e50*/  ULDC.64 UR8, c[0x0][0x2e8] ;  /* 0x0000ba0000087ab9 */ /* 0x000fe20000000a00 */
        /* <DEDUP_REMOVED lines=8> */
[C---:B------:R-:W-:Y:S02]  /*19ee0*/  IMAD R23, R5.reuse, UR5, R23 ;  /* 0x0000000505177c24 */ /* 0x040fe4000f8e0217 */
[----:B------:R-:W-:Y:S01]  /*19ef0*/  IMAD.WIDE.U32 R10, R5, UR4, RZ ;  /* 0x00000004050a7c25 */ /* 0x000fe2000f8e00ff */
[----:B------:R-:W-:-:S03]  /*19f00*/  ULDC.64 UR4, c[0x0][0x308] ;  /* 0x0000c20000047ab9 */ /* 0x000fc60000000a00 */
[----:B------:R-:W-:-:S04]  /*19f10*/  IMAD.WIDE.U32 R2, R26, UR4, R2 ;  /* 0x000000041a027c25 */ /* 0x000fc8000f8e0002 */
[----:B------:R-:W-:Y:S01]  /*19f20*/  IMAD.IADD R11, R11, 0x1, R23 ;  /* 0x000000010b0b7824 */ /* 0x000fe200078e0217 */
[----:B------:R-:W-:Y:S01]  /*19f30*/  IADD3 R8, P0, R2, UR8, RZ ;  /* 0x0000000802087c10 */ /* 0x000fe2000ff1e0ff */
[----:B------:R-:W-:-:S04]  /*19f40*/  IMAD R30, R30, UR6, RZ ;  /* 0x000000061e1e7c24 */ /* 0x000fc8000f8e02ff */
[----:B------:R-:W-:Y:S02]  /*19f50*/  IMAD R30, R6, UR7, R30 ;  /* 0x00000007061e7c24 */ /* 0x000fe4000f8e021e */
[----:B---3--:R-:W-:Y:S02]  /*19f60*/  IMAD R5, R12, UR4, RZ ;  /* 0x000000040c057c24 */ /* 0x008fe4000f8e02ff */
[----:B------:R-:W3:Y:S02]  /*19f70*/  LDC R12, c[0x0][0x2f4] ;  /* 0x0000bd00ff0c7b82 */ /* 0x000ee40000000800 */
[----:B------:R-:W-:-:S05]  /*19f80*/  IMAD R5, R26, UR5, R5 ;  /* 0x000000051a057c24 */ /* 0x000fca000f8e0205 */
[----:B------:R-:W-:Y:S01]  /*19f90*/  IADD3.X R7, R3, UR9, R5, P0, !PT ;  /* 0x0000000903077c10 */ /* 0x000fe200087fe405 */
[----:B------:R-:W-:-:S04]  /*19fa0*/  IMAD.WIDE.U32 R2, R6, UR6, R10 ;  /* 0x0000000606027c25 */ /* 0x000fc8000f8e000a */
[----:B------:R-:W-:Y:S02]  /*19fb0*/  IMAD.IADD R3, R3, 0x1, R30 ;  /* 0x0000000103037824 */ /* 0x000fe400078e021e */
[----:B------:R-:W-:Y:S01]  /*19fc0*/  IMAD.WIDE.U32 R2, R26, UR4, R2 ;  /* 0x000000041a027c25 */ /* 0x000fe2000f8e0002 */
[----:B------:R-:W-:Y:S02]  /*19fd0*/  UMOV UR4, 0xffffffff ;  /* 0xffffffff00047882 */ /* 0x000fe40000000000 */
[----:B------:R-:W-:Y:S02]  /*19fe0*/  IADD3 R6, P0, R2, UR8, RZ ;  /* 0x0000000802067c10 */ /* 0x000fe4000ff1e0ff */
[----:B---3--:R-:W-:Y:S02]  /*19ff0*/  ISETP.GE.AND P2, PT, R34, R12, PT ;  /* 0x0000000c2200720c */ /* 0x008fe40003f46270 */
[----:B------:R-:W-:Y:S01]  /*1a000*/  IADD3.X R5, R5, UR9, R3, P0, !PT ;  /* 0x0000000905057c10 */ /* 0x000fe200087fe403 */
[----:B------:R-:W-:Y:S10]  /*1a010*/  BRA.DIV UR4, `(.L_x_8448) ;  /* 0x0000005604607947 */ /* 0x000ff4000b800000 */
[----:B------:R-:W3:Y:S01]  /*1a020*/  SHFL.IDX PT, R3, R8, RZ, 0x181f ;  /* 0x00181fff08037589 */ /* 0x000ee200000e0000 */
[C---:B------:R-:W-:Y:S02]  /*1a030*/  LOP3.LUT P6, RZ, R16.reuse, 0x80, RZ, 0xc0, !PT ;  /* 0x0000008010ff7812 */ /* 0x040fe400078cc0ff */
[----:B------:R-:W-:Y:S01]  /*1a040*/  LOP3.LUT R17, R17, 0xffffffdf, RZ, 0xc0, !PT ;  /* 0xffffffdf11117812 */ /* 0x000fe200078ec0ff */
[----:B------:R-:W4:Y:S03]  /*1a050*/  SHFL.IDX PT, R2, R7, RZ, 0x181f ;  /* 0x00181fff07027589 */ /* 0x000f2600000e0000 */
[----:B------:R-:W-:Y:S01]  /*1a060*/  @P1 LOP3.LUT R17, R17, 0x20, RZ, 0xfc, !PT ;  /* 0x0000002011111812 */ /* 0x000fe200078efcff */
[----:B------:R-:W-:Y:S01]  /*1a070*/  SHFL.IDX PT, R14, R8, 0x7, 0x181f ;  /* 0x00f81f00080e7f89 */ /* 0x000fe200000e0000 */
[----:B------:R-:W-:-:S05]  /*1a080*/  LOP3.LUT P1, RZ, R16, 0x10, RZ, 0xc0, !PT ;  /* 0x0000001010ff7812 */ /* 0x000fca000782c0ff */
[----:B---3--:R-:W-:-:S05]  /*1a090*/  @P6 IADD3 R3, P0, R34, R3, RZ ;  /* 0x0000000322036210 */ /* 0x008fca0007f1e0ff */
[----:B----4-:R-:W-:-:S05]  /*1a0a0*/  @P6 IMAD.X R2, RZ, RZ, R2, P0 ;  /* 0x000000ffff026224 */ /* 0x010fca00000e0602 */
[----:B------:R-:W-:-:S04]  /*1a0b0*/  @P6 LOP3.LUT R3, R3, R2, RZ, 0x3c, !PT ;  /* 0x0000000203036212 */ /* 0x000fc800078e3cff */
[----:B------:R-:W-:-:S04]  /*1a0c0*/  @P6 LOP3.LUT R2, R3, R2, RZ, 0x3c, !PT ;  /* 0x0000000203026212 */ /* 0x000fc800078e3cff */
[----:B------:R-:W-:-:S05]  /*1a0d0*/  @P6 LOP3.LUT R3, R3, R2, RZ, 0x3c, !PT ;  /* 0x0000000203036212 */ /* 0x000fca00078e3cff */
[----:B------:R3:W-:Y:S01]  /*1a0e0*/  @P6 LDGSTS.E.BYPASS.LTC128B.128 [R4+0x18400], desc[UR50][R2.64], !P2 ;  /* 0x1840000002046fae */ /* 0x0007e2000d101d72 */
[----:B------:R-:W-:-:S03]  /*1a0f0*/  LOP3.LUT P6, RZ, R16, 0x100, RZ, 0xc0, !PT ;  /* 0x0000010010ff7812 */ /* 0x000fc600078cc0ff */
[----:B---3--:R-:W3:Y:S04]  /*1a100*/  SHFL.IDX PT, R3, R8, 0x1, 0x181f ;  /* 0x00381f0008037f89 */ /* 0x008ee800000e0000 */
[----:B------:R-:W4:Y:S01]  /*1a110*/  SHFL.IDX PT, R2, R7, 0x1, 0x181f ;  /* 0x00381f0007027f89 */ /* 0x000f2200000e0000 */
        /* <DEDUP_REMOVED lines=26> */
[----:B------:R-:W4:Y:S06]  /*1a2c0*/  SHFL.IDX PT, R2, R7, 0x4, 0x181f ;  /* 0x00981f0007027f89 */ /* 0x000f2c00000e0000 */
[----:B---3--:R-:W-:-:S05]  /*1a2d0*/  @P4 IADD3 R3, P0, R34, R3, RZ ;  /* 0x0000000322034210 */ /* 0x008fca0007f1e0ff */
[----:B----4-:R-:W-:-:S05]  /*1a2e0*/  @P4 IMAD.X R2, RZ, RZ, R2, P0 ;  /* 0x000000ffff024224 */ /* 0x010fca00000e0602 */
[----:B------:R-:W-:-:S04]  /*1a2f0*/  @P4 LOP3.LUT R3, R3, R2, RZ, 0x3c, !PT ;  /* 0x0000000203034212 */ /* 0x000fc800078e3cff */
[----:B------:R-:W-:-:S04]  /*1a300*/  @P4 LOP3.LUT R2, R3, R2, RZ, 0x3c, !PT ;  /* 0x0000000203024212 */ /* 0x000fc800078e3cff */
[----:B------:R-:W-:-:S05]  /*1a310*/  @P4 LOP3.LUT R3, R3, R2, RZ, 0x3c, !PT ;  /* 0x0000000203034212 */ /* 0x000fca00078e3cff */
[----:B------:R3:W-:Y:S04]  /*1a320*/  @P4 LDGSTS.E.BYPASS.LTC128B.128 [R4+0x1a400], desc[UR50][R2.64], !P2 ;  /* 0x1a40000002044fae */ /* 0x0007e8000d101d72 */
[----:B---3--:R-:W3:Y:S04]  /*1a330*/  SHFL.IDX PT, R3, R8, 0x5, 0x181f ;  /* 0x00b81f0008037f89 */ /* 0x008ee800000e0000 */
[----:B------:R-:W4:Y:S01]  /*1a340*/  SHFL.IDX PT, R2, R7, 0x5, 0x181f ;  /* 0x00b81f0007027f89 */ /* 0x000f2200000e0000 */
[----:B---3--:R-:W-:-:S05]  /*1a350*/  @P5 IADD3 R3, P0, R34, R3, RZ ;  /* 0x0000000322035210 */ /* 0x008fca0007f1e0ff */
[----:B----4-:R-:W-:-:S05]  /*1a360*/  @P5 IMAD.X R2, RZ, RZ, R2, P0 ;  /* 0x000000ffff025224 */ /* 0x010fca00000e0602 */
[----:B------:R-:W-:-:S04]  /*1a370*/  @P5 LOP3.LUT R3, R3, R2, RZ, 0x3c, !PT ;  /* 0x0000000203035212 */ /* 0x000fc800078e3cff */
[----:B------:R-:W-:-:S04]  /*1a380*/  @P5 LOP3.LUT R2, R3, R2, RZ, 0x3c, !PT ;  /* 0x0000000203025212 */ /* 0x000fc800078e3cff */
[----:B------:R-:W-:-:S05]  /*1a390*/  @P5 LOP3.LUT R3, R3, R2, RZ, 0x3c, !PT ;  /* 0x0000000203035212 */ /* 0x000fca00078e3cff */
[----:B------:R3:W-:Y:S04]  /*1a3a0*/  @P5 LDGSTS.E.BYPASS.LTC128B.128 [R4+0x1ac00], desc[UR50][R2.64], !P2 ;  /* 0x1ac0000002045fae */ /* 0x0007e8000d101d72 */
[----:B---3--:R-:W3:Y:S04]  /*1a3b0*/  SHFL.IDX PT, R3, R8, 0x6, 0x181f ;  /* 0x00d81f0008037f89 */ /* 0x008ee800000e0000 */
[----:B------:R-:W4:Y:S04]  /*1a3c0*/  SHFL.IDX PT, R2, R7, 0x6, 0x181f ;  /* 0x00d81f0007027f89 */ /* 0x000f2800000e0000 */
[----:B------:R-:W5:Y:S01]  /*1a3d0*/  SHFL.IDX PT, R7, R7, 0x7, 0x181f ;  /* 0x00f81f0007077f89 */ /* 0x000f6200000e0000 */
[----:B---3--:R-:W-:-:S05]  /*1a3e0*/  @P6 IADD3 R3, P0, R34, R3, RZ ;  /* 0x0000000322036210 */ /* 0x008fca0007f1e0ff */
[----:B----4-:R-:W-:Y:S01]  /*1a3f0*/  @P6 IMAD.X R2, RZ, RZ, R2, P0 ;  /* 0x000000ffff026224 */ /* 0x010fe200000e0602 */
[----:B------:R-:W-:-:S04]  /*1a400*/  @P3 IADD3 R14, P0, R34, R14, RZ ;  /* 0x0000000e220e3210 */ /* 0x000fc80007f1e0ff */
[----:B------:R-:W-:Y:S01]  /*1a410*/  @P6 LOP3.LUT R3, R3, R2, RZ, 0x3c, !PT ;  /* 0x0000000203036212 */ /* 0x000fe200078e3cff */
[----:B-----5:R-:W-:-:S03]  /*1a420*/  @P3 IMAD.X R9, RZ, RZ, R7, P0 ;  /* 0x000000ffff093224 */ /* 0x020fc600000e0607 */
[----:B------:R-:W-:-:S04]  /*1a430*/  @P6 LOP3.LUT R2, R3, R2, RZ, 0x3c, !PT ;  /* 0x0000000203026212 */ /* 0x000fc800078e3cff */
[----:B------:R-:W-:-:S05]  /*1a440*/  @P6 LOP3.LUT R3, R3, R2, RZ, 0x3c, !PT ;  /* 0x0000000203036212 */ /* 0x000fca00078e3cff */
[----:B------:R3:W-:Y:S02]  /*1a450*/  @P6 LDGSTS.E.BYPASS.LTC128B.128 [R4+0x1b400], desc[UR50][R2.64], !P2 ;  /* 0x1b40000002046fae */ /* 0x0007e4000d101d72 */
[----:B---3--:R-:W-:Y:S02]  /*1a460*/  @P3 IMAD.MOV.U32 R2, RZ, RZ, R14 ;  /* 0x000000ffff023224 */ /* 0x008fe400078e000e */
        /* <DEDUP_REMOVED lines=11> */
.L_x_8562:
        /* <DEDUP_REMOVED lines=9> */
.L_x_8449:
        /* <DEDUP_REMOVED lines=11> */
.L_x_8450:
[----:B------:R0:W-:Y:S02]  /*1a660*/  SYNCS.ARRIVE.TRANS64.A1T0 RZ, [R0+URZ+0x22830], RZ ;  /* 0x022830ff00ff79a7 */ /* 0x0001e4000810003f */
[----:B------:R-:W-:Y:S05]  /*1a670*/  WARPSYNC.ALL ;  /* 0x0000000000007948 */ /* 0x000fea0003800000 */
[----:B012---:R-:W-:Y:S01]  /*1a680*/  SHF.R.S32.HI R0, RZ, 0x1f, R22 ;  /* 0x0000001fff007819 */ /* 0x007fe20000011416 */
[----:B------:R-:W-:Y:S01]  /*1a690*/  ULDC.64 UR4, c[0x0][0x298] ;  /* 0x0000a60000047ab9 */ /* 0x000fe20000000a00 */
[----:B------:R-:W-:Y:S03]  /*1a6a0*/  BSSY B6, `(.L_x_8451) ;  /* 0x0000019000067945 */ /* 0x000fe60003800000 */
[----:B------:R-:W-:-:S02]  /*1a6b0*/  IMAD R3, R0, UR4, RZ ;  /* 0x0000000400037c24 */ /* 0x000fc4000f8e02ff */
[----:B------:R-:W-:Y:S02]  /*1a6c0*/  VIADD R0, R18, 0x14400 ;  /* 0x0001440012007836 */ /* 0x000fe40000000000 */
[C---:B------:R-:W-:Y:S02]  /*1a6d0*/  IMAD R3, R22.reuse, UR5, R3 ;  /* 0x0000000516037c24 */ /* 0x040fe4000f8e0203 */
[----:B------:R-:W-:Y:S01]  /*1a6e0*/  IMAD.WIDE.U32 R22, R22, UR4, RZ ;  /* 0x0000000416167c25 */ /* 0x000fe2000f8e00ff */
[----:B------:R-:W-:Y:S01]  /*1a6f0*/  BAR.SYNC.DEFER_BLOCKING 0x8, 0x180 ;  /* 0x0206000000007b1d */ /* 0x000fe20000010000 */
[----:B------:R-:W-:Y:S02]  /*1a700*/  LOP3.LUT P0, RZ, R0, 0x3ff, RZ, 0xc0, !PT ;  /* 0x000003ff00ff7812 */ /* 0x000fe4000780c0ff */
[----:B------:R-:W-:-:S11]  /*1a710*/  IMAD.IADD R19, R23, 0x1, R3 ;  /* 0x0000000117137824 */ /* 0x000fd600078e0203 */
        /* <DEDUP_REMOVED lines=17> */
.L_x_8452:
[----:B------:R-:W-:Y:S05]  /*1a830*/  BSYNC B6 ;  /* 0x0000000000067941 */ /* 0x000fea0003800000 */
.L_x_8451:
[----:B------:R-:W2:Y:S01]  /*1a840*/  LDL R20, [R1+0x4] ;  /* 0x0000040001147983 */ /* 0x000ea20000100800 */
[----:B------:R-:W-:Y:S01]  /*1a850*/  ULDC.64 UR4, c[0x0][0x2d8] ;  /* 0x0000b60000047ab9 */ /* 0x000fe20000000a00 */
[----:B------:R-:W-:Y:S01]  /*1a860*/  UISETP.NE.AND UP0, UPT, UR46, URZ, UPT ;  /* 0x0000003f2e00728c */ /* 0x000fe2000bf05270 */
[----:B------:R-:W-:Y:S01]  /*1a870*/  IMAD.MOV.U32 R2, RZ, RZ, R22 ;  /* 0x000000ffff027224 */ /* 0x000fe200078e0016 */
[----:B------:R0:W5:Y:S01]  /*1a880*/  LDL R9, [R1+0x20] ;  /* 0x0000200001097983 */ /* 0x0001620000100800 */
[----:B------:R-:W-:Y:S01]  /*1a890*/  IMAD.MOV.U32 R3, RZ, RZ, R19 ;  /* 0x000000ffff037224 */ /* 0x000fe200078e0013 */
[----:B------:R-:W-:Y:S02]  /*1a8a0*/  LOP3.LUT P6, RZ, R16, 0x400, RZ, 0xc0, !PT ;  /* 0x0000040010ff7812 */ /* 0x000fe400078cc0ff */
[----:B------:R-:W-:Y:S01]  /*1a8b0*/  PLOP3.LUT P0, PT, PT, PT, UP0, 0x80, 0x0 ;  /* 0x000000000000781c */ /* 0x000fe20003f0f008 */
[----:B------:R-:W-:Y:S01]  /*1a8c0*/  IMAD.WIDE.U32 R2, R26, UR4, R2 ;  /* 0x000000041a027c25 */ /* 0x000fe2000f8e0002 */
[----:B------:R-:W-:-:S02]  /*1a8d0*/  SHF.R.S32.HI R0, RZ, 0x1f, R27 ;  /* 0x0000001fff007819 */ /* 0x000fc4000001141b */
[----:B------:R-:W-:Y:S01]  /*1a8e0*/  PLOP3.LUT P1, PT, PT, PT, UP0, 0x80, 0x0 ;  /* 0x000000000000781c */ /* 0x000fe20003f2f008 */
[----:B------:R-:W-:Y:S01]  /*1a8f0*/  @UP0 ULDC UR6, c[0x0][0x44c] ;  /* 0x0001130000060ab9 */ /* 0x000fe20000000800 */
[----:B------:R-:W-:Y:S02]  /*1a900*/  SEL R4, R0, RZ, !P6 ;  /* 0x000000ff00047207 */ /* 0x000fe40007000000 */
[----:B------:R-:W-:Y:S01]  /*1a910*/  SEL R7, R27, RZ, !P6 ;  /* 0x000000ff1b077207 */ /* 0x000fe20007000000 */
[----:B--2---:R-:W-:Y:S02]  /*1a920*/  IMAD R5, R20, UR4, RZ ;  /* 0x0000000414057c24 */ /* 0x004fe4000f8e02ff */
[----:B------:R-:W1:Y:S02]  /*1a930*/  S2R R20, SR_TID.X ;  /* 0x0000000000147919 */ /* 0x000e640000002100 */
[----:B------:R-:W-:Y:S01]  /*1a940*/  IMAD R5, R26, UR5, R5 ;  /* 0x000000051a057c24 */ /* 0x000fe2000f8e0205 */
[----:B------:R-:W-:-:S03]  /*1a950*/  ULDC.64 UR4, c[0x0][0x2e0] ;  /* 0x0000b80000047ab9 */ /* 0x000fc60000000a00 */
[----:B------:R-:W-:Y:S02]  /*1a960*/  IMAD.IADD R3, R3, 0x1, R5 ;  /* 0x0000000103037824 */ /* 0x000fe400078e0205 */
[----:B------:R-:W2:Y:S01]  /*1a970*/  LDC R5, c[0x0][0x448] ;  /* 0x00011200ff057b82 */ /* 0x000ea20000000800 */
[----:B------:R-:W-:Y:S01]  /*1a980*/  IMAD R6, R4, UR4, RZ ;  /* 0x0000000404067c24 */ /* 0x000fe2000f8e02ff */
[C---:B-1----:R-:W-:Y:S01]  /*1a990*/  LOP3.LUT R21, R20.reuse, 0x7f, RZ, 0xc0, !PT ;  /* 0x0000007f14157812 */ /* 0x042fe200078ec0ff */
[----:B------:R-:W-:-:S03]  /*1a9a0*/  IMAD.SHL.U32 R20, R20, 0x10, RZ ;  /* 0x0000001014147824 */ /* 0x000fc600078e00ff */
[----:B------:R-:W-:-:S04]  /*1a9b0*/  SHF.R.U32.HI R21, RZ, 0x3, R21 ;  /* 0x00000003ff157819 */ /* 0x000fc80000011615 */
[----:B------:R-:W-:-:S05]  /*1a9c0*/  LOP3.LUT R20, R21, 0x70, R20, 0xf8, !PT ;  /* 0x0000007015147812 */ /* 0x000fca00078ef814 */
[----:B------:R-:W-:-:S04]  /*1a9d0*/  VIADD R0, R20, UR39 ;  /* 0x0000002714007c36 */ /* 0x000fc80008000000 */
[----:B------:R-:W-:Y:S01]  /*1a9e0*/  @P0 IMAD.HI.U32 R8, R0, UR6, RZ ;  /* 0x0000000600080c27 */ /* 0x000fe2000f8e00ff */
[----:B------:R-:W-:-:S03]  /*1a9f0*/  @UP0 ULDC UR6, c[0x0][0x450] ;  /* 0x0001140000060ab9 */ /* 0x000fc60000000800 */
[----:B------:R-:W-:Y:S01]  /*1aa00*/  IMAD.MOV.U32 R4, RZ, RZ, R0 ;  /* 0x000000ffff047224 */ /* 0x000fe200078e0000 */
[----:B------:R-:W-:Y:S01]  /*1aa10*/  @P1 SHF.R.U32.HI R4, RZ, UR6, R8 ;  /* 0x00000006ff041c19 */ /* 0x000fe20008011608 */
[C---:B------:R-:W-:Y:S02]  /*1aa20*/  IMAD R6, R7.reuse, UR5, R6 ;  /* 0x0000000507067c24 */ /* 0x040fe4000f8e0206 */
[----:B------:R-:W-:Y:S01]  /*1aa30*/  IMAD.WIDE.U32 R2, R7, UR4, R2 ;  /* 0x0000000407027c25 */ /* 0x000fe2000f8e0002 */
[----:B------:R-:W-:Y:S01]  /*1aa40*/  SHF.R.S32.HI R7, RZ, 0x1f, R4 ;  /* 0x0000001fff077819 */ /* 0x000fe20000011404 */
[----:B------:R-:W-:Y:S01]  /*1aa50*/  ULDC.64 UR4, c[0x0][0x2d0] ;  /* 0x0000b40000047ab9 */ /* 0x000fe20000000a00 */
[----:B------:R-:W1:Y:S01]  /*1aa60*/  S2R R20, SR_TID.X ;  /* 0x0000000000147919 */ /* 0x000e620000002100 */
[----:B------:R-:W-:Y:S02]  /*1aa70*/  IMAD.IADD R3, R3, 0x1, R6 ;  /* 0x0000000103037824 */ /* 0x000fe400078e0206 */
[----:B------:R-:W-:-:S02]  /*1aa80*/  IMAD R7, R7, UR4, RZ ;  /* 0x0000000407077c24 */ /* 0x000fc4000f8e02ff */
[----:B------:R-:W-:-:S04]  /*1aa90*/  IMAD.WIDE.U32 R2, R4, UR4, R2 ;  /* 0x0000000404027c25 */ /* 0x000fc8000f8e0002 */
[----:B------:R-:W-:Y:S01]  /*1aaa0*/  IMAD R6, R4, UR5, R7 ;  /* 0x0000000504067c24 */ /* 0x000fe2000f8e0207 */
[----:B------:R-:W-:Y:S01]  /*1aab0*/  ULDC.64 UR4, c[0x0][0x2c8] ;  /* 0x0000b20000047ab9 */ /* 0x000fe20000000a00 */
[----:B------:R-:W-:-:S04]  /*1aac0*/  IMAD.MOV R4, RZ, RZ, -R4 ;  /* 0x000000ffff047224 */ /* 0x000fc800078e0a04 */
[----:B--2---:R-:W-:Y:S02]  /*1aad0*/  IMAD R0, R5, R4, R0 ;  /* 0x0000000405007224 */ /* 0x004fe400078e0200 */
        /* <DEDUP_REMOVED lines=24> */
[----:B-----5:R1:W-:Y:S01]  /*1ac60*/  @!P2 LDGSTS.E.BYPASS.LTC128B.128 [R9+0x14400], desc[UR50][R2.64], !P0 ;  /* 0x144000000209afae */ /* 0x0203e2000c101d72 */
[----:B------:R-:W-:Y:S01]  /*1ac70*/  ISETP.GE.AND P2, PT, R8, R5, PT ;  /* 0x000000050800720c */ /* 0x000fe20003f46270 */
[----:B------:R-:W-:-:S02]  /*1ac80*/  VIADD R8, R4, 0x20 ;  /* 0x0000002004087836 */ /* 0x000fc40000000000 */
[----:B-1----:R-:W1:Y:S10]  /*1ac90*/  SHFL.IDX PT, R2, R6, 0x1, 0x181f ;  /* 0x00381f0006027f89 */ /* 0x002e7400000e0000 */
[----:B0-----:R-:W-:-:S05]  /*1aca0*/  @!P2 IADD3 R14, P1, R34, R14, RZ ;  /* 0x0000000e220ea210 */ /* 0x001fca0007f3e0ff */
[----:B-1----:R-:W-:Y:S02]  /*1acb0*/  @!P2 IMAD.X R3, RZ, RZ, R2, P1 ;  /* 0x000000ffff03a224 */ /* 0x002fe400008e0602 */
[----:B------:R-:W-:Y:S02]  /*1acc0*/  @!P2 IMAD.MOV.U32 R2, RZ, RZ, R14 ;  /* 0x000000ffff02a224 */ /* 0x000fe400078e000e */
[----:B------:R-:W0:Y:S04]  /*1acd0*/  SHFL.IDX PT, R14, R0, 0x2, 0x181f ;  /* 0x00581f00000e7f89 */ /* 0x000e2800000e0000 */
[----:B------:R1:W-:Y:S01]  /*1ace0*/  @!P2 LDGSTS.E.BYPASS.LTC128B.128 [R9+0x14c00], desc[UR50][R2.64], !P0 ;  /* 0x14c000000209afae */ /* 0x0003e2000c101d72 */
        /* <DEDUP_REMOVED lines=32> */
[----:B------:R-:W-:-:S03]  /*1aef0*/  ISETP.GE.AND P2, PT, R8, R5, PT ;  /* 0x000000050800720c */ /* 0x000fc60003f46270 */
[----:B-1----:R-:W1:Y:S04]  /*1af00*/  SHFL.IDX PT, R2, R6, 0x6, 0x181f ;  /* 0x00d81f0006027f89 */ /* 0x002e6800000e0000 */
[----:B------:R-:W2:Y:S06]  /*1af10*/  SHFL.IDX PT, R6, R6, 0x7, 0x181f ;  /* 0x00f81f0006067f89 */ /* 0x000eac00000e0000 */
[----:B0-----:R-:W-:-:S05]  /*1af20*/  @!P2 IADD3 R14, P1, R34, R14, RZ ;  /* 0x0000000e220ea210 */ /* 0x001fca0007f3e0ff */
[----:B-1----:R-:W-:Y:S02]  /*1af30*/  @!P2 IMAD.X R3, RZ, RZ, R2, P1 ;  /* 0x000000ffff03a224 */ /* 0x002fe400008e0602 */
[----:B------:R-:W-:Y:S02]  /*1af40*/  @!P2 IMAD.MOV.U32 R2, RZ, RZ, R14 ;  /* 0x000000ffff02a224 */ /* 0x000fe400078e000e */
[----:B------:R0:W1:Y:S04]  /*1af50*/  SHFL.IDX PT, R14, R0, 0x7, 0x181f ;  /* 0x00f81f00000e7f89 */ /* 0x00006800000e0000 */
[----:B--2---:R0:W-:Y:S02]  /*1af60*/  @!P2 LDGSTS.E.BYPASS.LTC128B.128 [R9+0x17400], desc[UR50][R2.64], !P0 ;  /* 0x174000000209afae */ /* 0x0041e4000c101d72 */
.L_x_8579:
[----:B------:R-:W-:-:S05]  /*1af70*/  VIADD R4, R4, 0x70 ;  /* 0x0000007004047836 */ /* 0x000fca0000000000 */
[----:B------:R-:W-:-:S13]  /*1af80*/  ISETP.GE.AND P1, PT, R4, R5, PT ;  /* 0x000000050400720c */ /* 0x000fda0003f26270 */
[----:B01----:R-:W-:-:S05]  /*1af90*/  @!P1 IADD3 R2, P2, R34, R14, RZ ;  /* 0x0000000e22029210 */ /* 0x003fca0007f5e0ff */
[----:B------:R-:W-:-:S05]  /*1afa0*/  @!P1 IMAD.X R3, RZ, RZ, R6, P2 ;  /* 0x000000ffff039224 */ /* 0x000fca00010e0606 */
[----:B------:R-:W-:Y:S01]  /*1afb0*/  @!PT LDS RZ, [RZ] ;  /* 0x00000000fffff984 */ /* 0x000fe20000000800 */
[----:B------:R-:W-:Y:S01]  /*1afc0*/  @!PT LDS RZ, [RZ] ;  /* 0x00000000fffff984 */ /* 0x000fe20000000800 */
[----:B------:R-:W-:Y:S01]  /*1afd0*/  @!PT LDS RZ, [RZ] ;  /* 0x00000000fffff984 */ /* 0x000fe20000000800 */
[----:B------:R0:W-:Y:S01]  /*1afe0*/  @!P1 LDGSTS.E.BYPASS.LTC128B.128 [R9+0x17c00], desc[UR50][R2.64], !P0 ;  /* 0x17c0000002099fae */ /* 0x0001e2000c101d72 */
[----:B------:R-:W-:Y:S01]  /*1aff0*/  PLOP3.LUT P0, PT, PT, PT, PT, 0x80, 0x0 ;  /* 0x000000000000781c */ /* 0x000fe20003f0f070 */
[----:B------:R-:W-:-:S12]  /*1b000*/  NOP ;  /* 0x0000000000007918 */ /* 0x000fd80000000000 */
.L_x_8454:
        /* <DEDUP_REMOVED lines=18> */
.L_x_8580:
[----:B------:R-:W-:Y:S05]  /*1b130*/  BSYNC B0 ;  /* 0x0000000000007941 */ /* 0x000fea0003800000 */
.L_x_8455:
[----:B------:R-:W-:-:S04]  /*1b140*/  UIADD3 UR4, UR41, -0x2, URZ ;  /* 0xfffffffe29047890 */ /* 0x000fc8000fffe03f */
[----:B------:R-:W-:-:S06]  /*1b150*/  UISETP.GE.AND UP0, UPT, UR4, UR42, UPT ;  /* 0x0000002a0400728c */ /* 0x000fcc000bf06270 */
[----:B------:R-:W-:-:S13]  /*1b160*/  PLOP3.LUT P0, PT, PT, PT, UP0, 0x80, 0x0 ;  /* 0x000000000000781c */ /* 0x000fda0003f0f008 */
[----:B------:R-:W-:Y:S05]  /*1b170*/  @!P0 BRA `(.L_x_8457) ;  /* 0x00000018005c8947 */ /* 0x000fea0003800000 */
[----:B------:R1:W5:Y:S01]  /*1b180*/  LDL.LU R23, [R1] ;  /* 0x0000000001177983 */ /* 0x0003620000300800 */
[----:B------:R-:W-:Y:S02]  /*1b190*/  IMAD.MOV.U32 R22, RZ, RZ, R35 ;  /* 0x000000ffff167224 */ /* 0x000fe400078e0023 */
[----:B------:R-:W-:-:S07]  /*1b1a0*/  IMAD.U32 R36, RZ, RZ, UR4 ;  /* 0x00000004ff247e24 */ /* 0x000fce000f8e00ff */
.L_x_8477:
[----:B------:R-:W2:Y:S01]  /*1b1b0*/  LDL R11, [R1+0x8] ;  /* 0x00000800010b7983 */ /* 0x000ea20000100800 */
[----:B---3--:R-:W3:Y:S01]  /*1b1c0*/  LDC R2, c[0x0][0x430] ;  /* 0x00010c00ff027b82 */ /* 0x008ee20000000800 */
[----:B------:R-:W4:Y:S01]  /*1b1d0*/  S2R R0, SR_TID.X ;  /* 0x0000000000007919 */ /* 0x000f220000002100 */
[----:B------:R-:W1:Y:S01]  /*1b1e0*/  S2R R8, SR_TID.X ;  /* 0x0000000000087919 */ /* 0x000e620000002100 */
[----:B---3--:R-:W-:Y:S01]  /*1b1f0*/  ISETP.NE.AND P0, PT, R2, 0x1, PT ;  /* 0x000000010200780c */ /* 0x008fe20003f05270 */
[----:B------:R-:W-:-:S12]  /*1b200*/  IMAD.MOV.U32 R7, RZ, RZ, 0xa0 ;  /* 0x000000a0ff077424 */ /* 0x000fd800078e00ff */
[----:B------:R-:W3:Y:S01]  /*1b210*/  @P0 LDC R5, c[0x0][0x434] ;  /* 0x00010d00ff050b82 */ /* 0x000ee20000000800 */
[C---:B----4-:R-:W-:Y:S01]  /*1b220*/  LOP3.LUT R2, R0.reuse, 0x7f, RZ, 0xc0, !PT ;  /* 0x0000007f00027812 */ /* 0x050fe200078ec0ff */
[----:B------:R-:W-:-:S06]  /*1b230*/  IMAD.SHL.U32 R0, R0, 0x10, RZ ;  /* 0x0000001000007824 */ /* 0x000fcc00078e00ff */
[----:B0-----:R-:W0:Y:S01]  /*1b240*/  @P0 LDC R3, c[0x0][0x438] ;  /* 0x00010e00ff030b82 */ /* 0x001e220000000800 */
[----:B------:R-:W-:Y:S01]  /*1b250*/  SHF.R.U32.HI R6, RZ, 0x3, R2 ;  /* 0x00000003ff067819 */ /* 0x000fe20000011602 */
[----:B-1----:R-:W-:-:S06]  /*1b260*/  IMAD.SHL.U32 R9, R8, 0x10, RZ ;  /* 0x0000001008097824 */ /* 0x002fcc00078e00ff */
[----:B------:R-:W1:Y:S01]  /*1b270*/  @P0 LDC R4, c[0x0][0x434] ;  /* 0x00010d00ff040b82 */ /* 0x000e620000000800 */
[----:B------:R-:W-:Y:S01]  /*1b280*/  LOP3.LUT R0, R6, 0x70, R0, 0xf8, !PT ;  /* 0x0000007006007812 */ /* 0x000fe200078ef800 */
[----:B------:R-:W-:-:S06]  /*1b290*/  IMAD R7, R36, R7, UR37 ;  /* 0x0000002524077e24 */ /* 0x000fcc000f8e0207 */
[----:B------:R-:W4:Y:S01]  /*1b2a0*/  @P0 LDC R2, c[0x0][0x438] ;  /* 0x00010e00ff020b82 */ /* 0x000f220000000800 */
[----:B------:R-:W-:Y:S01]  /*1b2b0*/  LOP3.LUT R9, R6, 0x70, R9, 0xf8, !PT ;  /* 0x0000007006097812 */ /* 0x000fe200078ef809 */
[----:B------:R-:W-:-:S03]  /*1b2c0*/  IMAD.IADD R0, R0, 0x1, R7 ;  /* 0x0000000100007824 */ /* 0x000fc600078e0207 */
[----:B------:R-:W-:Y:S01]  /*1b2d0*/  LOP3.LUT R9, R9, 0x80, RZ, 0xfc, !PT ;  /* 0x0000008009097812 */ /* 0x000fe200078efcff */
[----:B---3--:R-:W-:-:S04]  /*1b2e0*/  @P0 IMAD.HI.U32 R8, R0, R5, RZ ;  /* 0x0000000500080227 */ /* 0x008fc800078e00ff */
[----:B------:R-:W-:Y:S02]  /*1b2f0*/  IMAD.IADD R7, R9, 0x1, R7 ;  /* 0x0000000109077824 */ /* 0x000fe400078e0207 */
[----:B------:R-:W-:Y:S01]  /*1b300*/  IMAD.MOV.U32 R6, RZ, RZ, R0 ;  /* 0x000000ffff067224 */ /* 0x000fe200078e0000 */
[----:B0-----:R-:W-:Y:S01]  /*1b310*/  @P0 SHF.R.U32.HI R6, RZ, R3, R8 ;  /* 0x00000003ff060219 */ /* 0x001fe20000011608 */
[----:B-1----:R-:W-:Y:S01]  /*1b320*/  @P0 IMAD.HI.U32 R3, R7, R4, RZ ;  /* 0x0000000407030227 */ /* 0x002fe200078e00ff */
[----:B------:R-:W-:Y:S05]  /*1b330*/  YIELD ;  /* 0x0000000000007946 */ /* 0x000fea0003800000 */
[----:B------:R-:W-:Y:S01]  /*1b340*/  IMAD.MOV.U32 R10, RZ, RZ, R7 ;  /* 0x000000ffff0a7224 */ /* 0x000fe200078e0007 */
[----:B------:R-:W-:Y:S01]  /*1b350*/  ULDC.64 UR4, c[0x0][0x428] ;  /* 0x00010a0000047ab9 */ /* 0x000fe20000000a00 */
[----:B----4-:R-:W-:Y:S01]  /*1b360*/  @P0 SHF.R.U32.HI R10, RZ, R2, R3 ;  /* 0x00000002ff0a0219 */ /* 0x010fe20000011603 */
[--C-:B------:R-:W-:Y:S01]  /*1b370*/  IMAD.MOV.U32 R2, RZ, RZ, R6.reuse ;  /* 0x000000ffff027224 */ /* 0x100fe200078e0006 */
[----:B------:R-:W-:Y:S01]  /*1b380*/  SHF.R.S32.HI R3, RZ, 0x1f, R6 ;  /* 0x0000001fff037819 */ /* 0x000fe20000011406 */
[----:B------:R-:W-:-:S02]  /*1b390*/  ULDC.64 UR6, c[0x0][0x418] ;  /* 0x0001060000067ab9 */ /* 0x000fc40000000a00 */
[----:B------:R-:W-:-:S03]  /*1b3a0*/  IMAD.WIDE.U32 R2, R37, UR4, R2 ;  /* 0x0000000425027c25 */ /* 0x000fc6000f8e0002 */
[----:B------:R-:W-:Y:S02]  /*1b3b0*/  LEA R4, P0, R2, UR6, 0x2 ;  /* 0x0000000602047c11 */ /* 0x000fe4000f8010ff */
[----:B------:R-:W-:Y:S01]  /*1b3c0*/  ISETP.GT.U32.AND P1, PT, R9, 0x9f, PT ;  /* 0x0000009f0900780c */ /* 0x000fe20003f24070 */
[----:B--2---:R-:W-:-:S04]  /*1b3d0*/  IMAD R8, R11, UR4, RZ ;  /* 0x000000040b087c24 */ /* 0x004fc8000f8e02ff */
[----:B------:R-:W-:-:S04]  /*1b3e0*/  IMAD R8, R37, UR5, R8 ;  /* 0x0000000525087c24 */ /* 0x000fc8000f8e0208 */
[----:B------:R-:W-:-:S05]  /*1b3f0*/  IMAD.IADD R3, R8, 0x1, R3 ;  /* 0x0000000108037824 */ /* 0x000fca00078e0203 */
[----:B------:R-:W-:-:S05]  /*1b400*/  LEA.HI.X R5, R2, UR7, R3, 0x2, P0 ;  /* 0x0000000702057c11 */ /* 0x000fca00080f1403 */
[----:B------:R0:W2:Y:S01]  /*1b410*/  LDG.E R9, desc[UR50][R4.64] ;  /* 0x0000003204097981 */ /* 0x0000a2000c1e1900 */
[--C-:B------:R-:W-:Y:S01]  /*1b420*/  @!P1 SHF.R.S32.HI R3, RZ, 0x1f, R10.reuse ;  /* 0x0000001fff039819 */ /* 0x100fe2000001140a */
[----:B------:R-:W-:-:S04]  /*1b430*/  @!P1 IMAD.MOV.U32 R2, RZ, RZ, R10 ;  /* 0x000000ffff029224 */ /* 0x000fc800078e000a */
[----:B------:R-:W-:Y:S01]  /*1b440*/  @!P1 IMAD.WIDE.U32 R2, R37, UR4, R2 ;  /* 0x0000000425029c25 */ /* 0x000fe2000f8e0002 */
[----:B------:R-:W-:-:S03]  /*1b450*/  ULDC UR4, c[0x0][0x430] ;  /* 0x00010c0000047ab9 */ /* 0x000fc60000000800 */
[----:B------:R-:W-:Y:S01]  /*1b460*/  @!P1 IMAD.IADD R8, R8, 0x1, R3 ;  /* 0x0000000108089824 */ /* 0x000fe200078e0203 */
[----:B0-----:R-:W-:Y:S01]  /*1b470*/  @!P1 LEA R4, P0, R2, UR6, 0x2 ;  /* 0x0000000602049c11 */ /* 0x001fe2000f8010ff */
[----:B------:R-:W-:-:S03]  /*1b480*/  VIADD R35, R22, 0x1 ;  /* 0x0000000116237836 */ /* 0x000fc60000000000 */
[----:B------:R-:W-:Y:S01]  /*1b490*/  @!P1 LEA.HI.X R5, R2, UR7, R8, 0x2, P0 ;  /* 0x0000000702059c11 */ /* 0x000fe200080f1408 */
[----:B------:R-:W-:Y:S01]  /*1b4a0*/  IMAD.MOV.U32 R8, RZ, RZ, RZ ;  /* 0x000000ffff087224 */ /* 0x000fe200078e00ff */
[----:B------:R-:W-:Y:S01]  /*1b4b0*/  ISETP.NE.AND P0, PT, R35, 0x2, PT ;  /* 0x000000022300780c */ /* 0x000fe20003f05270 */
[----:B------:R-:W-:Y:S02]  /*1b4c0*/  IMAD.MOV R3, RZ, RZ, -R6 ;  /* 0x000000ffff037224 */ /* 0x000fe400078e0a06 */
[----:B------:R-:W-:Y:S02]  /*1b4d0*/  IMAD.MOV R2, RZ, RZ, -R10 ;  /* 0x000000ffff027224 */ /* 0x000fe400078e0a0a */
[----:B-----5:R0:W5:Y:S02]  /*1b4e0*/  @!P1 LDG.E R8, desc[UR50][R4.64] ;  /* 0x0000003204089981 */ /* 0x020164000c1e1900 */
[----:B------:R-:W-:Y:S02]  /*1b4f0*/  IMAD R7, R2, UR4, R7 ;  /* 0x0000000402077c24 */ /* 0x000fe4000f8e0207 */
[----:B0-----:R-:W-:Y:S01]  /*1b500*/  IMAD R4, R3, UR4, R0 ;  /* 0x0000000403047c24 */ /* 0x001fe2000f8e0200 */
[----:B------:R-:W-:-:S04]  /*1b510*/  SEL R0, RZ, 0x1, P0 ;  /* 0x00000001ff007807 */ /* 0x000fc80000000000 */
[----:B------:R-:W-:Y:S01]  /*1b520*/  LOP3.LUT R2, R23, R0, RZ, 0x3c, !PT ;  /* 0x0000000017027212 */ /* 0x000fe200078e3cff */
[----:B------:R-:W-:-:S04]  /*1b530*/  IMAD.U32 R11, RZ, RZ, UR43 ;  /* 0x0000002bff0b7e24 */ /* 0x000fc8000f8e00ff */
[----:B------:R0:W-:Y:S01]  /*1b540*/  STL [R1], R2 ;  /* 0x0000000201007387 */ /* 0x0001e20000100800 */
[----:B------:R-:W-:Y:S02]  /*1b550*/  ISETP.NE.AND P2, PT, R11, 0x3, PT ;  /* 0x000000030b00780c */ /* 0x000fe40003f45270 */
[C---:B------:R-:W-:Y:S01]  /*1b560*/  ISETP.GT.AND P1, PT, R36.reuse, UR42, PT ;  /* 0x0000002a24007c0c */ /* 0x040fe2000bf24270 */
[----:B------:R-:W-:Y:S01]  /*1b570*/  VIADD R36, R36, 0xffffffff ;  /* 0xffffffff24247836 */ /* 0x000fe20000000000 */
[----:B------:R-:W-:Y:S02]  /*1b580*/  SEL R35, R35, RZ, P0 ;  /* 0x000000ff23237207 */ /* 0x000fe40000000000 */
[----:B--2---:R-:W-:-:S07]  /*1b590*/  SHF.R.S32.HI R29, RZ, 0x1f, R9 ;  /* 0x0000001fff1d7819 */ /* 0x004fce0000011409 */
[----:B0-----:R-:W-:Y:S05]  /*1b5a0*/  @!P2 BRA `(.L_x_8458) ;  /* 0x000000000004a947 */ /* 0x001fea0003800000 */
[----:B------:R-:W-:Y:S01]  /*1b5b0*/  BPT.TRAP 0x1 ;  /* 0x000000040000795c */ /* 0x000fe20000300000 */
.L_x_8458:
[----:B------:R-:W-:Y:S01]  /*1b5c0*/  IMAD R0, R35, 0x8, R18 ;  /* 0x0000000823007824 */ /* 0x000fe200078e0212 */
[----:B------:R-:W-:Y:S01]  /*1b5d0*/  SHF.L.U32 R32, R2, 0x1f, RZ ;  /* 0x0000001f02207819 */ /* 0x000fe200000006ff */
[----:B------:R-:W-:Y:S01]  /*1b5e0*/  BSSY B0, `(.L_x_8459) ;  /* 0x0000004000007945 */ /* 0x000fe20003800000 */
[----:B------:R-:W-:Y:S02]  /*1b5f0*/  SHF.R.S32.HI R31, RZ, 0x1f, R4 ;  /* 0x0000001fff1f7819 */ /* 0x000fe40000011404 */
[----:B------:R-:W0:Y:S02]  /*1b600*/  SYNCS.PHASECHK.TRANS64.TRYWAIT P0, [R0+URZ+0x22880], R32 ;  /* 0x02288020000075a7 */ /* 0x000e24000800017f */
[----:B0-----:R-:W-:Y:S05]  /*1b610*/  @!P0 BRA `(.L_x_8460) ;  /* 0x00000054005c8947 */ /* 0x001fea0003800000 */
.L_x_8581:
[----:B------:R-:W-:Y:S05]  /*1b620*/  BSYNC B0 ;  /* 0x0000000000007941 */ /* 0x000fea0003800000 */
.L_x_8459:
[----:B------:R-:W2:Y:S01]  /*1b630*/  LDL R10, [R1+0x4] ;  /* 0x00000400010a7983 */ /* 0x000ea20000100800 */
        /* <DEDUP_REMOVED lines=10> */
[----:B------:R-:W1:Y:S03]  /*1b6e0*/  LDC R11, c[0x0][0x2f4] ;  /* 0x0000bd00ff0b7b82 */ /* 0x000e660000000800 */
[----:B------:R-:W-:-:S02]  /*1b6f0*/  IMAD.IADD R3, R3, 0x1, R5 ;  /* 0x0000000103037824 */ /* 0x000fc400078e0205 */
[----:B------:R-:W-:Y:S02]  /*1b700*/  IMAD R5, R29, UR6, RZ ;  /* 0x000000061d057c24 */ /* 0x000fe4000f8e02ff */
[----:B------:R-:W-:-:S04]  /*1b710*/  IMAD.WIDE.U32 R2, R9, UR6, R2 ;  /* 0x0000000609027c25 */ /* 0x000fc8000f8e0002 */
[----:B------:R-:W-:-:S04]  /*1b720*/  IMAD R5, R9, UR7, R5 ;  /* 0x0000000709057c24 */ /* 0x000fc8000f8e0205 */
[----:B------:R-:W-:Y:S02]  /*1b730*/  IMAD.IADD R3, R3, 0x1, R5 ;  /* 0x0000000103037824 */ /* 0x000fe400078e0205 */
[----:B------:R-:W-:Y:S02]  /*1b740*/  IMAD R5, R30, UR4, RZ ;  /* 0x000000041e057c24 */ /* 0x000fe4000f8e02ff */
[----:B------:R-:W-:-:S04]  /*1b750*/  IMAD.WIDE.U32 R2, R26, UR8, R2 ;  /* 0x000000081a027c25 */ /* 0x000fc8000f8e0002 */
[----:B------:R-:W-:Y:S01]  /*1b760*/  IMAD R5, R7, UR5, R5 ;  /* 0x0000000507057c24 */ /* 0x000fe2000f8e0205 */
[----:B------:R-:W-:Y:S02]  /*1b770*/  IADD3 R19, P0, R2, UR10, RZ ;  /* 0x0000000a02137c10 */ /* 0x000fe4000ff1e0ff */
[----:B-1----:R-:W-:Y:S01]  /*1b780*/  ISETP.GE.AND P2, PT, R34, R11, PT ;  /* 0x0000000b2200720c */ /* 0x002fe20003f46270 */
[----:B--2---:R-:W-:-:S04]  /*1b790*/  IMAD R10, R10, UR8, RZ ;  /* 0x000000080a0a7c24 */ /* 0x004fc8000f8e02ff */
        /* <DEDUP_REMOVED lines=24> */
[C---:B---3--:R-:W-:Y:S02]  /*1b920*/  IADD3 R2, P0, R34.reuse, R12, RZ ;  /* 0x0000000c22027210 */ /* 0x048fe40007f1e0ff */
[----:B------:R-:W-:Y:S03]  /*1b930*/  SHFL.IDX PT, R12, R5, RZ, 0x181f ;  /* 0x00181fff050c7589 */ /* 0x000fe600000e0000 */
[----:B----4-:R-:W-:Y:S02]  /*1b940*/  IMAD.X R3, RZ, RZ, R33, P0 ;  /* 0x000000ffff037224 */ /* 0x010fe400000e0621 */
[----:B------:R-:W-:Y:S04]  /*1b950*/  SHFL.IDX PT, R33, R20, 0x7, 0x181f ;  /* 0x00f81f0014217f89 */ /* 0x000fe800000e0000 */
[----:B------:R5:W-:Y:S02]  /*1b960*/  LDGSTS.E.BYPASS.LTC128B.128 [R6+0xac00], desc[UR50][R2.64], !P2 ;  /* 0x0ac0000002067fae */ /* 0x000be4000d101d72 */
[----:B-----5:R-:W-:-:S02]  /*1b970*/  IADD3 R2, P0, R34, R11, RZ ;  /* 0x0000000b22027210 */ /* 0x020fc40007f1e0ff */
        /* <DEDUP_REMOVED lines=20> */
[----:B------:R-:W2:Y:S04]  /*1bac0*/  SHFL.IDX PT, R19, R10, RZ, 0x181f ;  /* 0x00181fff0a137589 */ /* 0x000ea800000e0000 */
[----:B------:R-:W3:Y:S01]  /*1bad0*/  SHFL.IDX PT, R10, R10, 0x1, 0x181f ;  /* 0x00381f000a0a7f89 */ /* 0x000ee200000e0000 */
[----:B0-----:R-:W-:-:S05]  /*1bae0*/  IADD3 R2, P0, R34, R2, RZ ;  /* 0x0000000222027210 */ /* 0x001fca0007f1e0ff */
[----:B-1----:R-:W-:-:S05]  /*1baf0*/  IMAD.X R3, RZ, RZ, R3, P0 ;  /* 0x000000ffff037224 */ /* 0x002fca00000e0603 */
[----:B------:R0:W-:Y:S02]  /*1bb00*/  LDGSTS.E.BYPASS.LTC128B.128 [R6+0xd400], desc[UR50][R2.64], !P2 ;  /* 0x0d40000002067fae */ /* 0x0001e4000d101d72 */
[----:B0-----:R-:W-:-:S05]  /*1bb10*/  IADD3 R2, P0, R34, R11, RZ ;  /* 0x0000000b22027210 */ /* 0x001fca0007f1e0ff */
[----:B------:R-:W-:-:S05]  /*1bb20*/  IMAD.X R3, RZ, RZ, R33, P0 ;  /* 0x000000ffff037224 */ /* 0x000fca00000e0621 */
[----:B------:R0:W-:Y:S02]  /*1bb30*/  LDGSTS.E.BYPASS.LTC128B.128 [R6+0xdc00], desc[UR50][R2.64], !P2 ;  /* 0x0dc0000002067fae */ /* 0x0001e4000d101d72 */
[----:B0-----:R-:W-:-:S05]  /*1bb40*/  IADD3 R2, P0, R34, R12, RZ ;  /* 0x0000000c22027210 */ /* 0x001fca0007f1e0ff */
[----:B--2---:R-:W-:-:S05]  /*1bb50*/  IMAD.X R3, RZ, RZ, R19, P0 ;  /* 0x000000ffff037224 */ /* 0x004fca00000e0613 */
[----:B------:R0:W-:Y:S04]  /*1bb60*/  LDGSTS.E.BYPASS.LTC128B.128 [R6+0xe400], desc[UR50][R2.64], !P2 ;  /* 0x0e40000002067fae */ /* 0x0001e8000d101d72 */
[----:B0--3--:R0:W1:Y:S02]  /*1bb70*/  SHFL.IDX PT, R2, R5, 0x1, 0x181f ;  /* 0x00381f0005027f89 */ /* 0x00906400000e0000 */
.L_x_8603:
        /* <DEDUP_REMOVED lines=8> */
.L_x_8462:
        /* <DEDUP_REMOVED lines=11> */
.L_x_8463:
[----:B------:R1:W-:Y:S01]  /*1bcb0*/  SYNCS.ARRIVE.TRANS64.A1T0 RZ, [R0+URZ+0x22870], RZ ;  /* 0x022870ff00ff79a7 */ /* 0x0003e2000810003f */
[----:B------:R-:W-:Y:S05]  /*1bcc0*/  @!P3 BRA `(.L_x_8464) ;  /* 0x000000000004b947 */ /* 0x000fea0003800000 */
[----:B------:R-:W-:Y:S01]  /*1bcd0*/  BPT.TRAP 0x1 ;  /* 0x000000040000795c */ /* 0x000fe20000300000 */
.L_x_8464:
[----:B------:R-:W2:Y:S01]  /*1bce0*/  SYNCS.PHASECHK.TRANS64.TRYWAIT P0, [R0+URZ+0x22840], R32 ;  /* 0x02284020000075a7 */ /* 0x000ea2000800017f */
[----:B------:R-:W-:Y:S04]  /*1bcf0*/  BSSY B0, `(.L_x_8465) ;  /* 0x0000002000007945 */ /* 0x000fe80003800000 */
[----:B--2---:R-:W-:Y:S05]  /*1bd00*/  @!P0 BRA `(.L_x_8466) ;  /* 0x0000005800708947 */ /* 0x004fea0003800000 */
.L_x_8604:
[----:B------:R-:W-:Y:S05]  /*1bd10*/  BSYNC B0 ;  /* 0x0000000000007941 */ /* 0x000fea0003800000 */
.L_x_8465:
[----:B------:R-:W3:Y:S01]  /*1bd20*/  LDL R10, [R1+0x4] ;  /* 0x00000400010a7983 */ /* 0x000ee20000100800 */
[----:B------:R-:W-:Y:S01]  /*1bd30*/  ULDC.64 UR4, c[0x0][0x310] ;  /* 0x0000c40000047ab9 */ /* 0x000fe20000000a00 */
[----:B------:R-:W-:Y:S01]  /*1bd40*/  ULDC.64 UR6, c[0x0][0x300] ;  /* 0x0000c00000067ab9 */ /* 0x000fe20000000a00 */
[----:B0-----:R-:W-:Y:S02]  /*1bd50*/  IMAD R5, R29, UR4, RZ ;  /* 0x000000041d057c24 */ /* 0x001fe4000f8e02ff */
        /* <DEDUP_REMOVED lines=22> */
[----:B------:R-:W-:Y:S01]  /*1bec0*/  UMOV UR4, 0xffffffff ;  /* 0xffffffff00047882 */ /* 0x000fe20000000000 */
[----:B------:R-:W0:Y:S02]  /*1bed0*/  LDC R10, c[0x0][0x2f4] ;  /* 0x0000bd00ff0a7b82 */ /* 0x000e240000000800 */
[----:B------:R-:W-:-:S05]  /*1bee0*/  IMAD R8, R26, UR5, R8 ;  /* 0x000000051a087c24 */ /* 0x000fca000f8e0208 */
[----:B------:R-:W-:Y:S02]  /*1bef0*/  IADD3.X R4, R8, UR7, R5, P0, !PT ;  /* 0x0000000708047c10 */ /* 0x000fe400087fe405 */
[----:B------:R-:W-:-:S04]  /*1bf00*/  IADD3 R7, P0, R2, UR6, RZ ;  /* 0x0000000602077c10 */ /* 0x000fc8000ff1e0ff */
[----:B------:R-:W-:Y:S02]  /*1bf10*/  IADD3.X R8, R8, UR7, R3, P0, !PT ;  /* 0x0000000708087c10 */ /* 0x000fe400087fe403 */
[----:B0-----:R-:W-:Y:S01]  /*1bf20*/  ISETP.GE.AND P2, PT, R34, R10, PT ;  /* 0x0000000a2200720c */ /* 0x001fe20003f46270 */
[----:B------:R-:W-:-:S12]  /*1bf30*/  BRA.DIV UR4, `(.L_x_8467) ;  /* 0x0000005604f87947 */ /* 0x000fd8000b800000 */
[----:B------:R-:W0:Y:S04]  /*1bf40*/  SHFL.IDX PT, R2, R9, RZ, 0x181f ;  /* 0x00181fff09027589 */ /* 0x000e2800000e0000 */
[----:B------:R-:W3:Y:S04]  /*1bf50*/  SHFL.IDX PT, R3, R4, RZ, 0x181f ;  /* 0x00181fff04037589 */ /* 0x000ee800000e0000 */
[----:B------:R-:W4:Y:S04]  /*1bf60*/  SHFL.IDX PT, R12, R9, 0x1, 0x181f ;  /* 0x00381f00090c7f89 */ /* 0x000f2800000e0000 */
[----:B------:R-:W5:Y:S04]  /*1bf70*/  SHFL.IDX PT, R10, R4, 0x1, 0x181f ;  /* 0x00381f00040a7f89 */ /* 0x000f6800000e0000 */
[----:B------:R-:W1:Y:S04]  /*1bf80*/  SHFL.IDX PT, R11, R9, 0x2, 0x181f ;  /* 0x00581f00090b7f89 */ /* 0x000e6800000e0000 */
[----:B------:R-:W2:Y:S01]  /*1bf90*/  SHFL.IDX PT, R5, R4, 0x2, 0x181f ;  /* 0x00581f0004057f89 */ /* 0x000ea200000e0000 */
[----:B0-----:R-:W-:-:S03]  /*1bfa0*/  IADD3 R2, P0, R34, R2, RZ ;  /* 0x0000000222027210 */ /* 0x001fc60007f1e0ff */
[----:B------:R-:W-:Y:S02]  /*1bfb0*/  SHFL.IDX PT, R14, R7, 0x1, 0x181f ;  /* 0x00381f00070e7f89 */ /* 0x000fe400000e0000 */
[----:B---3--:R-:W-:-:S05]  /*1bfc0*/  IMAD.X R3, RZ, RZ, R3, P0 ;  /* 0x000000ffff037224 */ /* 0x008fca00000e0603 */
        /* <DEDUP_REMOVED lines=32> */
[----:B--2---:R-:W-:-:S05]  /*1c1d0*/  IADD3 R2, P0, R34, R9, RZ ;  /* 0x0000000922027210 */ /* 0x004fca0007f1e0ff */
[----:B------:R-:W-:-:S05]  /*1c1e0*/  IMAD.X R3, RZ, RZ, R10, P0 ;  /* 0x000000ffff037224 */ /* 0x000fca00000e060a */
[----:B------:R0:W-:Y:S02]  /*1c1f0*/  LDGSTS.E.BYPASS.LTC128B.128 [R6+0x1bc00], desc[UR50][R2.64], !P2 ;  /* 0x1bc0000002067fae */ /* 0x0001e4000d101d72 */
[----:B0-----:R-:W-:-:S05]  /*1c200*/  IADD3 R2, P0, R34, R5, RZ ;  /* 0x0000000522027210 */ /* 0x001fca0007f1e0ff */
[----:B---3--:R-:W-:-:S05]  /*1c210*/  IMAD.X R3, RZ, RZ, R4, P0 ;  /* 0x000000ffff037224 */ /* 0x008fca00000e0604 */
[----:B----4-:R0:W-:Y:S03]  /*1c220*/  LDGSTS.E.BYPASS.LTC128B.128 [R6+0x1c400], desc[UR50][R2.64], !P2 ;  /* 0x1c40000002067fae */ /* 0x0101e6000d101d72 */
.L_x_8626:
        /* <DEDUP_REMOVED lines=8> */
.L_x_8468:
        /* <DEDUP_REMOVED lines=11> */
.L_x_8469:
[----:B------:R0:W-:Y:S02]  /*1c360*/  SYNCS.ARRIVE.TRANS64.A1T0 RZ, [R0+URZ+0x22830], RZ ;  /* 0x022830ff00ff79a7 */ /* 0x0001e4000810003f */
[----:B0-----:R-:W-:-:S05]  /*1c370*/  IMAD.U32 R0, RZ, RZ, UR44 ;  /* 0x0000002cff007e24 */ /* 0x001fca000f8e00ff */
[----:B------:R-:W-:-:S13]  /*1c380*/  ISETP.NE.AND P0, PT, R0, 0x3, PT ;  /* 0x000000030000780c */ /* 0x000fda0003f05270 */
[----:B------:R-:W-:Y:S05]  /*1c390*/  @!P0 BRA `(.L_x_8470) ;  /* 0x0000000000048947 */ /* 0x000fea0003800000 */
[----:B------:R-:W-:Y:S01]  /*1c3a0*/  BPT.TRAP 0x1 ;  /* 0x000000040000795c */ /* 0x000fe20000300000 */
.L_x_8470:
[----:B------:R-:W-:Y:S01]  /*1c3b0*/  LOP3.LUT R0, R23, 0x1, RZ, 0x3c, !PT ;  /* 0x0000000117007812 */ /* 0x000fe200078e3cff */
[----:B------:R-:W-:Y:S01]  /*1c3c0*/  IMAD R3, R22, 0x8, R18 ;  /* 0x0000000816037824 */ /* 0x000fe200078e0212 */
[----:B------:R-:W-:Y:S02]  /*1c3d0*/  BSSY B0, `(.L_x_8471) ;  /* 0x0000004000007945 */ /* 0x000fe40003800000 */
[----:B------:R-:W-:-:S04]  /*1c3e0*/  SHF.L.U32 R0, R0, 0x1f, RZ ;  /* 0x0000001f00007819 */ /* 0x000fc800000006ff */
[----:B------:R-:W0:Y:S02]  /*1c3f0*/  SYNCS.PHASECHK.TRANS64.TRYWAIT P2, [R3+URZ+0x22870], R0 ;  /* 0x02287000030075a7 */ /* 0x000e24000804017f */
[----:B0-----:R-:W-:Y:S05]  /*1c400*/  @!P2 BRA `(.L_x_8472) ;  /* 0x0000005c0074a947 */ /* 0x001fea0003800000 */
.L_x_8627:
[----:B------:R-:W-:Y:S05]  /*1c410*/  BSYNC B0 ;  /* 0x0000000000007941 */ /* 0x000fea0003800000 */
.L_x_8471:
[----:B------:R-:W-:-:S05]  /*1c420*/  IMAD.U32 R2, RZ, RZ, UR43 ;  /* 0x0000002bff027e24 */ /* 0x000fca000f8e00ff */
[----:B------:R-:W-:-:S13]  /*1c430*/  ISETP.NE.AND P2, PT, R2, 0x3, PT ;  /* 0x000000030200780c */ /* 0x000fda0003f45270 */
[----:B------:R-:W-:Y:S05]  /*1c440*/  @!P2 BRA `(.L_x_8473) ;  /* 0x000000000004a947 */ /* 0x000fea0003800000 */
[----:B------:R-:W-:Y:S01]  /*1c450*/  BPT.TRAP 0x1 ;  /* 0x000000040000795c */ /* 0x000fe20000300000 */
.L_x_8473:
[----:B0-----:R-:W-:Y:S01]  /*1c460*/  SHF.L.U32 R0, R23, 0x1f, RZ ;  /* 0x0000001f17007819 */ /* 0x001fe200000006ff */
[----:B------:R-:W-:-:S03]  /*1c470*/  IMAD R2, R22, 0x5000, RZ ;  /* 0x0000500016027824 */ /* 0x000fc600078e02ff */
[----:B------:R-:W0:Y:S02]  /*1c480*/  SYNCS.PHASECHK.TRANS64.TRYWAIT P2, [R3+URZ+0x22860], R0 ;  /* 0x02286000030075a7 */ /* 0x000e24000804017f */
[----:B0-----:R-:W-:Y:S05]  /*1c490*/  @!P2 BRA `(.L_x_8474) ;  /* 0x0000005c0064a947 */ /* 0x001fea0003800000 */
.L_x_8628:
[----:B------:R-:W2:Y:S04]  /*1c4a0*/  LDL R15, [R1+0x14] ;  /* 0x00001400010f7983 */ /* 0x000ea80000100800 */
[----:B------:R-:W0:Y:S04]  /*1c4b0*/  LDL R13, [R1+0x1c] ;  /* 0x00001c00010d7983 */ /* 0x000e280000100800 */
[----:B------:R-:W0:Y:S01]  /*1c4c0*/  LDL R12, [R1+0xc] ;  /* 0x00000c00010c7983 */ /* 0x000e220000100800 */
[----:B------:R-:W-:Y:S01]  /*1c4d0*/  LOP3.LUT R5, R2, R28, RZ, 0xfc, !PT ;  /* 0x0000001c02057212 */ /* 0x000fe200078efcff */
[----:B------:R-:W-:Y:S05]  /*1c4e0*/  WARPSYNC.ALL ;  /* 0x0000000000007948 */ /* 0x000fea0003800000 */
[----:B------:R-:W-:-:S02]  /*1c4f0*/  IMAD.IADD R14, R18, 0x1, R5 ;  /* 0x00000001120e7824 */ /* 0x000fc400078e0205 */
        /* <DEDUP_REMOVED lines=8> */
[----:B------:R-:W1:Y:S01]  /*1c580*/  LDSM.16.MT88.4 R4, [R19+0xa400] ;  /* 0x00a400001304783b */ /* 0x000e620000004200 */
[----:B0-----:R-:W-:-:S05]  /*1c590*/  IADD3 R0, R12, R2, R13 ;  /* 0x000000020c007210 */ /* 0x001fca0007ffe00d */
[----:B------:R-:W-:Y:S01]  /*1c5a0*/  STSM.16.M88.4 [R0], R8 ;  /* 0x0000000800007844 */ /* 0x000fe20000000200 */
[C-C-:B-1----:R-:W-:Y:S02]  /*1c5b0*/  PRMT R12, R4.reuse, 0x6420, R5.reuse ;  /* 0x00006420040c7816 */ /* 0x142fe40000000005 */
        /* <DEDUP_REMOVED lines=72> */
.L_x_8475:
[----:B-1----:R1:W-:Y:S01]  /*1ca40*/  SYNCS.ARRIVE.TRANS64.A1T0 RZ, [R3+URZ+0x22850], RZ ;  /* 0x022850ff03ff79a7 */ /* 0x0023e2000810003f */
[----:B------:R-:W-:Y:S06]  /*1ca50*/  BAR.SYNC.DEFER_BLOCKING 0x2, 0x80 ;  /* 0x0082000000007b1d */ /* 0x000fec0000010000 */
[----:B------:R-:W-:Y:S05]  /*1ca60*/  @!P0 BRA `(.L_x_8476) ;  /* 0x0000000000048947 */ /* 0x000fea0003800000 */
[----:B------:R-:W-:Y:S01]  /*1ca70*/  BPT.TRAP 0x1 ;  /* 0x000000040000795c */ /* 0x000fe20000300000 */
.L_x_8476:
[----:B0-----:R-:W2:Y:S01]  /*1ca80*/  LDL R0, [R1+0x10] ;  /* 0x0000100001007983 */ /* 0x001ea20000100800 */
[----:B-1----:R-:W-:-:S03]  /*1ca90*/  VIADD R3, R3, 0x22880 ;  /* 0x0002288003037836 */ /* 0x002fc60000000000 */
[----:B------:R3:W5:Y:S01]  /*1caa0*/  LDL R23, [R1] ;  /* 0x0000000001177983 */ /* 0x0007620000100800 */
[----:B------:R-:W-:Y:S01]  /*1cab0*/  IMAD.MOV.U32 R22, RZ, RZ, R35 ;  /* 0x000000ffff167224 */ /* 0x000fe200078e0023 */
[----:B--2---:R-:W-:-:S04]  /*1cac0*/  PRMT R3, R0, 0x654, R3 ;  /* 0x0000065400037816 */ /* 0x004fc80000000003 */
[----:B------:R3:W-:Y:S01]  /*1cad0*/  SYNCS.ARRIVE.TRANS64.RED.A1T0 RZ, [R3+URZ], RZ ;  /* 0x000000ff03ff79a7 */ /* 0x0007e2000810043f */
[----:B------:R-:W-:Y:S05]  /*1cae0*/  @P1 BRA `(.L_x_8477) ;  /* 0xffffffe400b01947 */ /* 0x000fea000383ffff */
.L_x_8457:
[----:B------:R-:W1:Y:S01]  /*1caf0*/  S2R R0, SR_TID.X ;  /* 0x0000000000007919 */ /* 0x000e620000002100 */
        /* <DEDUP_REMOVED lines=12> */
[----:B0-----:R-:W2:Y:S01]  /*1cbc0*/  @P1 ATOMG.E.ADD.STRONG.GPU PT, R3, desc[UR50][R2.64], R5 ;  /* 0x00000005020319a8 */ /* 0x001ea200081ee1f2 */
[----:B------:R-:W0:Y:S02]  /*1cbd0*/  S2R R4, SR_LTMASK ;  /* 0x0000000000047919 */ /* 0x000e240000003900 */
[----:B0-----:R-:W-:-:S04]  /*1cbe0*/  LOP3.LUT R4, R4, UR4, RZ, 0xc0, !PT ;  /* 0x0000000404047c12 */ /* 0x001fc8000f8ec0ff */
[----:B------:R-:W0:Y:S01]  /*1cbf0*/  POPC R7, R4 ;  /* 0x0000000400077309 */ /* 0x000e220000000000 */
[----:B--2---:R-:W0:Y:S02]  /*1cc00*/  SHFL.IDX PT, R0, R3, R0, 0x1f ;  /* 0x00001f0003007589 */ /* 0x004e2400000e0000 */
[----:B0-----:R-:W-:-:S07]  /*1cc10*/  IADD3 R24, R0, UR45, R7 ;  /* 0x0000002d00187c10 */ /* 0x001fce000fffe007 */
.L_x_8479:
[----:B------:R-:W-:Y:S05]  /*1cc20*/  BSYNC B0 ;  /* 0x0000000000007941 */ /* 0x000fea0003800000 */
.L_x_8478:
[----:B------:R-:W-:Y:S05]  /*1cc30*/  @!P0 BRA `(.L_x_8480) ;  /* 0x0000000000048947 */ /* 0x000fea0003800000 */
[----:B------:R-:W-:Y:S01]  /*1cc40*/  BPT.TRAP 0x1 ;  /* 0x000000040000795c */ /* 0x000fe20000300000 */
.L_x_8480:
[----:B------:R-:W0:Y:S01]  /*1cc50*/  LDL R0, [R1] ;  /* 0x0000000001007983 */ /* 0x000e220000100800 */
[----:B------:R-:W-:Y:S01]  /*1cc60*/  IMAD R2, R35, 0x8, R18 ;  /* 0x0000000823027824 */ /* 0x000fe200078e0212 */
[----:B------:R-:W-:Y:S01]  /*1cc70*/  BSSY B0, `(.L_x_8481) ;  /* 0x0000005000007945 */ /* 0x000fe20003800000 */
[----:B0--3--:R-:W-:-:S04]  /*1cc80*/  LOP3.LUT R3, R0, 0x1, RZ, 0x3c, !PT ;  /* 0x0000000100037812 */ /* 0x009fc800078e3cff */
[----:B------:R-:W-:-:S04]  /*1cc90*/  SHF.L.U32 R3, R3, 0x1f, RZ ;  /* 0x0000001f03037819 */ /* 0x000fc800000006ff */
[----:B------:R-:W0:Y:S02]  /*1cca0*/  SYNCS.PHASECHK.TRANS64.TRYWAIT P1, [R2+URZ+0x22870], R3 ;  /* 0x02287003020075a7 */ /* 0x000e24000802017f */
[----:B0-----:R-:W-:Y:S05]  /*1ccb0*/  @!P1 BRA `(.L_x_8482) ;  /* 0x0000005400709947 */ /* 0x001fea0003800000 */
.L_x_8629:
[----:B------:R-:W-:Y:S05]  /*1ccc0*/  BSYNC B0 ;  /* 0x0000000000007941 */ /* 0x000fea0003800000 */
.L_x_8481:
[----:B------:R-:W-:-:S05]  /*1ccd0*/  IMAD.U32 R0, RZ, RZ, UR43 ;  /* 0x0000002bff007e24 */ /* 0x000fca000f8e00ff */
[----:B------:R-:W-:-:S13]  /*1cce0*/  ISETP.NE.AND P1, PT, R0, 0x3, PT ;  /* 0x000000030000780c */ /* 0x000fda0003f25270 */
[----:B------:R-:W-:Y:S05]  /*1ccf0*/  @!P1 BRA `(.L_x_8483) ;  /* 0x0000000000049947 */ /* 0x000fea0003800000 */
[----:B------:R-:W-:Y:S01]  /*1cd00*/  BPT.TRAP 0x1 ;  /* 0x000000040000795c */ /* 0x000fe20000300000 */
.L_x_8483:
[----:B------:R-:W0:Y:S02]  /*1cd10*/  LDL R0, [R1] ;  /* 0x0000000001007983 */ /* 0x000e240000100800 */
[----:B0-----:R-:W-:-:S04]  /*1cd20*/  SHF.L.U32 R3, R0, 0x1f, RZ ;  /* 0x0000001f00037819 */ /* 0x001fc800000006ff */
[----:B------:R-:W0:Y:S02]  /*1cd30*/  SYNCS.PHASECHK.TRANS64.TRYWAIT P1, [R2+URZ+0x22860], R3 ;  /* 0x02286003020075a7 */ /* 0x000e24000802017f */
[----:B0-----:R-:W-:Y:S05]  /*1cd40*/  @!P1 BRA `(.L_x_8484) ;  /* 0x0000005400609947 */ /* 0x001fea0003800000 */
.L_x_8630:
[----:B------:R-:W2:Y:S04]  /*1cd50*/  LDL R4, [R1+0x14] ;  /* 0x0000140001047983 */ /* 0x000ea80000100800 */
[----:B------:R-:W3:Y:S04]  /*1cd60*/  LDL R20, [R1+0x1c] ;  /* 0x00001c0001147983 */ /* 0x000ee80000100800 */
[----:B------:R-:W3:Y:S01]  /*1cd70*/  LDL.LU R0, [R1+0xc] ;  /* 0x00000c0001007983 */ /* 0x000ee20000300800 */
[----:B------:R-:W-:Y:S01]  /*1cd80*/  IMAD R19, R35, 0x5000, RZ ;  /* 0x0000500023137824 */ /* 0x000fe200078e02ff */
[----:B------:R-:W-:Y:S05]  /*1cd90*/  WARPSYNC.ALL ;  /* 0x0000000000007948 */ /* 0x000fea0003800000 */
[----:B0-----:R-:W-:Y:S01]  /*1cda0*/  LOP3.LUT R3, R19, R28, RZ, 0xfc, !PT ;  /* 0x0000001c13037212 */ /* 0x001fe200078efcff */
[----:B------:R-:W-:-:S04]  /*1cdb0*/  IMAD.U32 R21, RZ, RZ, UR43 ;  /* 0x0000002bff157e24 */ /* 0x000fc8000f8e00ff */
[----:B------:R-:W-:Y:S01]  /*1cdc0*/  IMAD.IADD R10, R18, 0x1, R3 ;  /* 0x00000001120a7824 */ /* 0x000fe200078e0203 */
[----:B------:R-:W-:-:S05]  /*1cdd0*/  ISETP.NE.AND P1, PT, R21, 0x3, PT ;  /* 0x000000031500780c */ /* 0x000fca0003f25270 */
        /* <DEDUP_REMOVED lines=58> */
[----:B------:R-:W-:Y:S01]  /*1d180*/  STSM.16.M88.4 [R0+0x3000], R12 ;  /* 0x0030000c00007844 */ /* 0x000fe20000000200 */
        /* <DEDUP_REMOVED lines=23> */
.L_x_8485:
[----:B-1----:R1:W-:Y:S01]  /*1d300*/  SYNCS.ARRIVE.TRANS64.A1T0 RZ, [R2+URZ+0x22850], RZ ;  /* 0x022850ff02ff79a7 */ /* 0x0023e2000810003f */
[----:B------:R-:W-:Y:S06]  /*1d310*/  BAR.SYNC.DEFER_BLOCKING 0x2, 0x80 ;  /* 0x0082000000007b1d */ /* 0x000fec0000010000 */
[----:B------:R-:W-:Y:S05]  /*1d320*/  @!P0 BRA `(.L_x_8486) ;  /* 0x0000000000048947 */ /* 0x000fea0003800000 */
[----:B------:R-:W-:Y:S01]  /*1d330*/  BPT.TRAP 0x1 ;  /* 0x000000040000795c */ /* 0x000fe20000300000 */
.L_x_8486:
[----:B0-----:R-:W2:Y:S04]  /*1d340*/  LDL R0, [R1+0x10] ;  /* 0x0000100001007983 */ /* 0x001ea80000100800 */
[----:B------:R-:W3:Y:S01]  /*1d350*/  LDL.LU R3, [R1] ;  /* 0x0000000001037983 */ /* 0x000ee20000300800 */
[----:B------:R-:W-:Y:S02]  /*1d360*/  VIADD R35, R35, 0x1 ;  /* 0x0000000123237836 */ /* 0x000fe40000000000 */
[----:B-1----:R-:W-:-:S03]  /*1d370*/  VIADD R2, R2, 0x22880 ;  /* 0x0002288002027836 */ /* 0x002fc60000000000 */
[----:B------:R-:W-:-:S04]  /*1d380*/  ISETP.NE.AND P0, PT, R35, 0x2, PT ;  /* 0x000000022300780c */ /* 0x000fc80003f05270 */
[----:B------:R-:W-:Y:S02]  /*1d390*/  SEL R35, R35, RZ, P0 ;  /* 0x000000ff23237207 */ /* 0x000fe40000000000 */
[----:B--2---:R-:W-:Y:S02]  /*1d3a0*/  PRMT R2, R0, 0x654, R2 ;  /* 0x0000065400027816 */ /* 0x004fe40000000002 */
[----:B------:R-:W-:Y:S02]  /*1d3b0*/  SEL R0, RZ, 0x1, P0 ;  /* 0x00000001ff007807 */ /* 0x000fe40000000000 */
[----:B------:R0:W-:Y:S02]  /*1d3c0*/  SYNCS.ARRIVE.TRANS64.RED.A1T0 RZ, [R2+URZ], RZ ;  /* 0x000000ff02ff79a7 */ /* 0x0001e4000810043f */
[----:B---3--:R-:W-:-:S05]  /*1d3d0*/  LOP3.LUT R3, R3, R0, RZ, 0x3c, !PT ;  /* 0x0000000003037212 */ /* 0x008fca00078e3cff */
[----:B------:R0:W-:Y:S02]  /*1d3e0*/  STL [R1], R3 ;  /* 0x0000000301007387 */ /* 0x0001e40000100800 */
.L_x_8429:
[----:B------:R-:W-:Y:S05]  /*1d3f0*/  BSYNC B7 ;  /* 0x0000000000077941 */ /* 0x000fea0003800000 */
.L_x_8427:
[----:B------:R-:W-:-:S13]  /*1d400*/  LOP3.LUT P0, RZ, R16, 0x800, RZ, 0xc0, !PT ;  /* 0x0000080010ff7812 */ /* 0x000fda000780c0ff */
[----:B------:R-:W-:Y:S05]  /*1d410*/  @!P0 BRA `(.L_x_8487) ;  /* 0x0000000000288947 */ /* 0x000fea0003800000 */
[----:B------:R-:W1:Y:S08]  /*1d420*/  S2UR UR4, SR_CgaCtaId ;  /* 0x00000000000479c3 */ /* 0x000e700000008800 */
[----:B------:R-:W-:Y:S01]  /*1d430*/  BAR.SYNC.DEFER_BLOCKING 0x5, 0x180 ;  /* 0x0146000000007b1d */ /* 0x000fe20000010000 */
[----:B------:R-:W-:Y:S01]  /*1d440*/  MOV R18, 0x400 ;  /* 0x0000040000127802 */ /* 0x000fe20000000f00 */
[----:B-1----:R-:W-:-:S05]  /*1d450*/  IMAD.U32 R0, RZ, RZ, UR4 ;  /* 0x00000004ff007e24 */ /* 0x002fca000f8e00ff */
[----:B------:R-:W-:Y:S01]  /*1d460*/  LEA R18, R0, R18, 0x18 ;  /* 0x0000001200127211 */ /* 0x000fe200078ec0ff */
[----:B------:R-:W-:Y:S04]  /*1d470*/  STL [R1+0x10], R0 ;  /* 0x0000100001007387 */ /* 0x000fe80000100800 */
[----:B------:R-:W1:Y:S02]  /*1d480*/  LDS.128 R24, [R18+0x228d0] ;  /* 0x0228d00012187984 */ /* 0x000e640000000c00 */
[----:B-1----:R-:W-:Y:S01]  /*1d490*/  R2UR UR4, R25 ;  /* 0x00000000190472ca */ /* 0x002fe200000e0000 */
[----:B------:R-:W-:Y:S06]  /*1d4a0*/  BAR.ARV 0x4, 0x180 ;  /* 0x0106000000007b1d */ /* 0x000fec0000002000 */
[----:B------:R-:W-:Y:S08]  /*1d4b0*/  BRA `(.L_x_8488) ;  /* 0x0000000800d07947 */ /* 0x000ff00003800000 */
.L_x_8487:
[----:B------:R-:W1:Y:S01]  /*1d4c0*/  S2R R0, SR_TID.X ;  /* 0x0000000000007919 */ /* 0x000e620000002100 */
[----:B------:R-:W-:Y:S01]  /*1d4d0*/  ULDC UR4, c[0x0][0xc3c] ;  /* 0x00030f0000047ab9 */ /* 0x000fe20000000800 */
[----:B------:R-:W-:Y:S01]  /*1d4e0*/  IMAD.MOV.U32 R4, RZ, RZ, RZ ;  /* 0x000000ffff047224 */ /* 0x000fe200078e00ff */
[----:B-1----:R-:W-:-:S04]  /*1d4f0*/  LOP3.LUT R7, R0, 0x1f, RZ, 0xc0, !PT ;  /* 0x0000001f00077812 */ /* 0x002fc800078ec0ff */
[----:B------:R-:W-:Y:S01]  /*1d500*/  ISETP.NE.AND P0, PT, R7, 0x1f, PT ;  /* 0x0000001f0700780c */ /* 0x000fe20003f05270 */
[----:B------:R-:W-:-:S05]  /*1d510*/  IMAD.IADD R5, R27, 0x1, R7 ;  /* 0x000000011b057824 */ /* 0x000fca00078e0207 */
        /* <DEDUP_REMOVED lines=33> */
.L_x_8493:
        /* <DEDUP_REMOVED lines=13> */
.L_x_8492:
[----:B------:R-:W-:Y:S05]  /*1d800*/  BSYNC B0 ;  /* 0x0000000000007941 */ /* 0x000fea0003800000 */
.L_x_8491:
        /* <DEDUP_REMOVED lines=23> */
.L_x_8489:
        /* <DEDUP_REMOVED lines=22> */
.L_x_8494:
        /* <DEDUP_REMOVED lines=66> */
.L_x_8490:
[----:B------:R-:W0:Y:S01]  /*1df00*/  LDC R27, c[0x0][0xc3c] ;  /* 0x00030f00ff1b7b82 */ /* 0x000e220000000800 */
[----:B------:R-:W-:Y:S01]  /*1df10*/  IMAD.MOV.U32 R24, RZ, RZ, R5 ;  /* 0x000000ffff187224 */ /* 0x000fe200078e0005 */
[----:B------:R-:W-:Y:S01]  /*1df20*/  UMOV UR4, URZ ;  /* 0x0000003f00047c82 */ /* 0x000fe20008000000 */
[----:B------:R-:W-:-:S07]  /*1df30*/  IMAD.MOV.U32 R26, RZ, RZ, RZ ;  /* 0x000000ffff1a7224 */ /* 0x000fce00078e00ff */
.L_x_8495:
[----:B------:R1:W2:Y:S01]  /*1df40*/  LDL R2, [R1+0x10] ;  /* 0x0000100001027983 */ /* 0x0002a20000100800 */
[----:B------:R-:W3:Y:S02]  /*1df50*/  S2R R0, SR_TID.X ;  /* 0x0000000000007919 */ /* 0x000ee40000002100 */
[----:B---3--:R-:W-:Y:S01]  /*1df60*/  LOP3.LUT R0, R0, 0x1f, RZ, 0xc0, !PT ;  /* 0x0000001f00007812 */ /* 0x008fe200078ec0ff */
[----:B------:R-:W-:Y:S03]  /*1df70*/  BAR.SYNC.DEFER_BLOCKING 0x4, 0x180 ;  /* 0x0106000000007b1d */ /* 0x000fe60000010000 */
[----:B------:R-:W-:Y:S01]  /*1df80*/  ISETP.NE.AND P0, PT, R0, RZ, PT ;  /* 0x000000ff0000720c */ /* 0x000fe20003f05270 */
[----:B------:R-:W-:-:S12]  /*1df90*/  IMAD.U32 R25, RZ, RZ, UR4 ;  /* 0x00000004ff197e24 */ /* 0x000fd8000f8e00ff */
[----:B------:R-:W-:Y:S01]  /*1dfa0*/  @!P0 MOV R0, 0x400 ;  /* 0x0000040000008802 */ /* 0x000fe20000000f00 */
[----:B--2---:R-:W2:Y:S03]  /*1dfb0*/  @!P0 S2R R2, SR_CgaCtaId ;  /* 0x0000000000028919 */ /* 0x004ea60000008800 */
[----:B--2---:R-:W-:Y:S01]  /*1dfc0*/  @!P0 LEA R18, R2, R0, 0x18 ;  /* 0x0000000002128211 */ /* 0x004fe200078ec0ff */
[----:B------:R1:W-:Y:S04]  /*1dfd0*/  @!P0 STL [R1+0x10], R2 ;  /* 0x0000100201008387 */ /* 0x0003e80000100800 */
[----:B0-----:R1:W-:Y:S01]  /*1dfe0*/  @!P0 STS.128 [R18+0x228d0], R24 ;  /* 0x0228d01812008388 */ /* 0x0013e20000000c00 */
[----:B------:R-:W-:Y:S06]  /*1dff0*/  BAR.ARV 0x5, 0x180 ;  /* 0x0146000000007b1d */ /* 0x000fec0000002000 */
.L_x_8488:
[----:B------:R-:W-:Y:S02]  /*1e000*/  ULDC UR5, c[0x0][0xc3c] ;  /* 0x00030f0000057ab9 */ /* 0x000fe40000000800 */
[----:B------:R-:W-:-:S13]  /*1e010*/  ISETP.GE.AND P0, PT, R27, UR5, PT ;  /* 0x000000051b007c0c */ /* 0x000fda000bf06270 */
[----:B------:R-:W-:Y:S05]  /*1e020*/  @!P0 BRA `(.L_x_8496) ;  /* 0xffffff9c00d48947 */ /* 0x000fea000383ffff */
.L_x_8417:
[----:B0-----:R-:W2:Y:S01]  /*1e030*/  LDL.LU R0, [R1+0x24] ;  /* 0x0000240001007983 */ /* 0x001ea20000300800 */
        /* <DEDUP_REMOVED lines=11> */
.L_x_8631:
[----:B------:R-:W-:Y:S05]  /*1e0f0*/  BSYNC B0 ;  /* 0x0000000000007941 */ /* 0x000fea0003800000 */
.L_x_8497:
[----:B------:R-:W-:-:S03]  /*1e100*/  UMOV UR4, 0xffffffff ;  /* 0xffffffff00047882 */ /* 0x000fc60000000000 */
[----:B------:R-:W-:Y:S05]  /*1e110*/  BRA.DIV UR4, `(.L_x_8499) ;  /* 0x0000004204947947 */ /* 0x000fea000b800000 */
[----:B0-----:R-:W0:Y:S02]  /*1e120*/  S2R R0, SR_TID.X ;  /* 0x0000000000007919 */ /* 0x001e240000002100 */
[----:B0-----:R-:W-:-:S04]  /*1e130*/  SHF.R.U32.HI R0, RZ, 0x5, R0 ;  /* 0x00000005ff007819 */ /* 0x001fc80000011600 */
[----:B------:R-:W-:-:S05]  /*1e140*/  LOP3.LUT R0, R0, 0x3, RZ, 0xc0, !PT ;  /* 0x0000000300007812 */ /* 0x000fca00078ec0ff */
[----:B------:R0:W1:Y:S02]  /*1e150*/  SHFL.IDX PT, R14, R0, RZ, 0x1f ;  /* 0x00001fff000e7589 */ /* 0x00006400000e0000 */
.L_x_8634:
[----:B-1----:R-:W-:Y:S01]  /*1e160*/  ISETP.NE.AND P0, PT, R14, RZ, PT ;  /* 0x000000ff0e00720c */ /* 0x002fe20003f05270 */
[----:B------:R-:W-:-:S12]  /*1e170*/  BSSY B0, `(.L_x_8500) ;  /* 0x000002e000007945 */ /* 0x000fd80003800000 */
[----:B------:R-:W-:Y:S05]  /*1e180*/  @P0 BRA `(.L_x_8501) ;  /* 0x0000000000b00947 */ /* 0x000fea0003800000 */
[----:B------:R-:W-:-:S03]  /*1e190*/  UMOV UR4, 0xffffffff ;  /* 0xffffffff00047882 */ /* 0x000fc60000000000 */
[----:B------:R-:W-:Y:S05]  /*1e1a0*/  BRA.DIV UR4, `(.L_x_8502) ;  /* 0x0000004204a47947 */ /* 0x000fea000b800000 */
[----:B------:R-:W-:-:S13]  /*1e1b0*/  ELECT P6, URZ, PT ;  /* 0x00000000003f782f */ /* 0x000fda00038c0000 */
.L_x_8637:
[----:B------:R-:W-:Y:S05]  /*1e1c0*/  @!P6 BRA `(.L_x_8501) ;  /* 0x0000000000a0e947 */ /* 0x000fea0003800000 */
[----:B------:R-:W-:-:S06]  /*1e1d0*/  ULOP3.LUT UR4, UR36, 0x2, URZ, 0xfc, !UPT ;  /* 0x0000000224047892 */ /* 0x000fcc000f8efc3f */
[----:B0-----:R-:W-:-:S05]  /*1e1e0*/  IMAD.U32 R0, RZ, RZ, UR4 ;  /* 0x00000004ff007e24 */ /* 0x001fca000f8e00ff */
[----:B------:R-:W-:-:S13]  /*1e1f0*/  ISETP.NE.AND P0, PT, R0, 0x3, PT ;  /* 0x000000030000780c */ /* 0x000fda0003f05270 */
[----:B------:R-:W-:Y:S05]  /*1e200*/  @!P0 BRA `(.L_x_8503) ;  /* 0x0000000000048947 */ /* 0x000fea0003800000 */
[----:B------:R-:W-:Y:S01]  /*1e210*/  BPT.TRAP 0x1 ;  /* 0x000000040000795c */ /* 0x000fe20000300000 */
.L_x_8503:
[----:B------:R-:W2:Y:S01]  /*1e220*/  LDL R0, [R1] ;  /* 0x0000000001007983 */ /* 0x000ea20000100800 */
[C---:B------:R-:W-:Y:S02]  /*1e230*/  IMAD R3, R35.reuse, 0x8, R5 ;  /* 0x0000000823037824 */ /* 0x040fe400078e0205 */
[----:B------:R-:W-:-:S05]  /*1e240*/  VIADD R35, R35, 0x1 ;  /* 0x0000000123237836 */ /* 0x000fca0000000000 */
[----:B------:R-:W-:Y:S02]  /*1e250*/  ISETP.NE.AND P2, PT, R35, 0x2, PT ;  /* 0x000000022300780c */ /* 0x000fe40003f45270 */
[----:B--2---:R-:W-:Y:S02]  /*1e260*/  SHF.L.U32 R2, R0, 0x1f, RZ ;  /* 0x0000001f00027819 */ /* 0x004fe400000006ff */
[----:B------:R-:W-:Y:S02]  /*1e270*/  SEL R0, RZ, 0x1, P2 ;  /* 0x00000001ff007807 */ /* 0x000fe40001000000 */
[----:B------:R-:W0:Y:S02]  /*1e280*/  SYNCS.PHASECHK.TRANS64.TRYWAIT P1, [R3+URZ+0x22840], R2 ;  /* 0x02284002030075a7 */ /* 0x000e24000802017f */
[----:B0-----:R-:W-:Y:S05]  /*1e290*/  @!P1 BRA `(.L_x_8504) ;  /* 0x0000004000889947 */ /* 0x001fea0003800000 */
.L_x_8638:
[----:B------:R-:W2:Y:S01]  /*1e2a0*/  LDL.LU R4, [R1] ;  /* 0x0000000001047983 */ /* 0x000ea20000300800 */
[----:B------:R-:W-:Y:S02]  /*1e2b0*/  SEL R35, R35, RZ, P2 ;  /* 0x000000ff23237207 */ /* 0x000fe40001000000 */
[----:B--2---:R-:W-:Y:S01]  /*1e2c0*/  LOP3.LUT R0, R4, R0, RZ, 0x3c, !PT ;  /* 0x0000000004007212 */ /* 0x004fe200078e3cff */
[----:B------:R-:W-:Y:S06]  /*1e2d0*/  @!P0 BRA `(.L_x_8505) ;  /* 0x0000000000048947 */ /* 0x000fec0003800000 */
[----:B------:R-:W-:Y:S01]  /*1e2e0*/  BPT.TRAP 0x1 ;  /* 0x000000040000795c */ /* 0x000fe20000300000 */
.L_x_8505:
[----:B------:R-:W-:Y:S01]  /*1e2f0*/  IMAD R35, R35, 0x8, R5 ;  /* 0x0000000823237824 */ /* 0x000fe200078e0205 */
[----:B------:R-:W-:-:S04]  /*1e300*/  SHF.L.U32 R0, R0, 0x1f, RZ ;  /* 0x0000001f00007819 */ /* 0x000fc800000006ff */
[----:B------:R-:W1:Y:S02]  /*1e310*/  SYNCS.PHASECHK.TRANS64.TRYWAIT P1, [R35+URZ+0x22840], R0 ;  /* 0x02284000230075a7 */ /* 0x000e64000802017f */
[----:B-1----:R-:W-:Y:S05]  /*1e320*/  @!P1 BRA `(.L_x_8506) ;  /* 0x0000004000789947 */ /* 0x002fea0003800000 */
.L_x_8639:
[----:B------:R-:W-:Y:S05]  /*1e330*/  @!P0 BRA `(.L_x_8507) ;  /* 0x0000000000048947 */ /* 0x000fea0003800000 */
[----:B------:R-:W-:Y:S01]  /*1e340*/  BPT.TRAP 0x1 ;  /* 0x000000040000795c */ /* 0x000fe20000300000 */
.L_x_8507:
[----:B------:R-:W2:Y:S02]  /*1e350*/  SYNCS.PHASECHK.TRANS64.TRYWAIT P1, [R3+URZ+0x22860], R2 ;  /* 0x02286002030075a7 */ /* 0x000ea4000802017f */
[----:B--2---:R-:W-:Y:S05]  /*1e360*/  @!P1 BRA `(.L_x_8508) ;  /* 0x00000040007c9947 */ /* 0x004fea0003800000 */
.L_x_8640:
[----:B------:R-:W-:Y:S05]  /*1e370*/  @!P0 BRA `(.L_x_8509) ;  /* 0x0000000000048947 */ /* 0x000fea0003800000 */
[----:B------:R-:W-:Y:S01]  /*1e380*/  BPT.TRAP 0x1 ;  /* 0x000000040000795c */ /* 0x000fe20000300000 */
.L_x_8509:
[----:B------:R-:W3:Y:S02]  /*1e390*/  SYNCS.PHASECHK.TRANS64.TRYWAIT P1, [R35+URZ+0x22860], R0 ;  /* 0x02286000230075a7 */ /* 0x000ee4000802017f */
[----:B---3--:R-:W-:Y:S05]  /*1e3a0*/  @!P1 BRA `(.L_x_8510) ;  /* 0x0000004000809947 */ /* 0x008fea0003800000 */
.L_x_8641:
[----:B------:R-:W-:Y:S05]  /*1e3b0*/  @!P0 BRA `(.L_x_8511) ;  /* 0x0000000000048947 */ /* 0x000fea0003800000 */
[----:B------:R-:W-:Y:S01]  /*1e3c0*/  BPT.TRAP 0x1 ;  /* 0x000000040000795c */ /* 0x000fe20000300000 */
.L_x_8511:
[----:B------:R-:W4:Y:S02]  /*1e3d0*/  SYNCS.PHASECHK.TRANS64.TRYWAIT P1, [R3+URZ+0x22880], R2 ;  /* 0x02288002030075a7 */ /* 0x000f24000802017f */
[----:B----4-:R-:W-:Y:S05]  /*1e3e0*/  @!P1 BRA `(.L_x_8512) ;  /* 0x0000004000849947 */ /* 0x010fea0003800000 */
.L_x_8642:
[----:B------:R-:W-:Y:S05]  /*1e3f0*/  @!P0 BRA `(.L_x_8513) ;  /* 0x0000000000048947 */ /* 0x000fea0003800000 */
[----:B------:R-:W-:Y:S01]  /*1e400*/  BPT.TRAP 0x1 ;  /* 0x000000040000795c */ /* 0x000fe20000300000 */
.L_x_8513:
[----:B------:R0:W0:Y:S02]  /*1e410*/  SYNCS.PHASECHK.TRANS64.TRYWAIT P0, [R35+URZ+0x22880], R0 ;  /* 0x02288000230075a7 */ /* 0x000024000800017f */
[----:B0-----:R-:W-:Y:S05]  /*1e420*/  @!P0 NANOSLEEP.SYNCS 0x989680 ;  /* 0x009896800000895d */ /* 0x001fea0003900000 */
[----:B------:R-:W0:Y:S02]  /*1e430*/  @!P0 SYNCS.PHASECHK.TRANS64 P0, [R35+URZ+0x22880], R0 ;  /* 0x02288000230085a7 */ /* 0x000e24000800007f */
[----:B0-----:R-:W-:Y:S05]  /*1e440*/  @!P0 BRA `(.L_x_8513) ;  /* 0xfffffffc00f08947 */ /* 0x001fea000383ffff */
.L_x_8501:
[----:B------:R-:W-:Y:S05]  /*1e450*/  BSYNC B0 ;  /* 0x0000000000007941 */ /* 0x000fea0003800000 */
.L_x_8500:
[----:B------:R-:W-:Y:S05]  /*1e460*/  EXIT ;  /* 0x000000000000794d */ /* 0x000fea0003800000 */
.L_x_8312:
[----:B0-----:R-:W-:-:S04]  /*1e470*/  IMAD.U32 R3, RZ, RZ, UR43 ;  /* 0x0000002bff037e24 */ /* 0x001fc8000f8e00ff */
[----:B------:R0:W1:Y:S03]  /*1e480*/  SYNCS.PHASECHK.TRANS64.TRYWAIT P1, [R3+URZ+0x22800], R6 ;  /* 0x02280006030075a7 */ /* 0x000066000802017f */
[----:B-1----:R-:W-:Y:S05]  /*1e490*/  @!P1 NANOSLEEP.SYNCS 0x989680 ;  /* 0x009896800000995d */ /* 0x002fea0003900000 */
[----:B------:R-:W1:Y:S02]  /*1e4a0*/  @!P1 SYNCS.PHASECHK.TRANS64 P1, [R3+URZ+0x22800], R6 ;  /* 0x02280006030095a7 */ /* 0x000e64000802007f */
[----:B-1----:R-:W-:Y:S05]  /*1e4b0*/  @!P1 BRA `(.L_x_8312) ;  /* 0xfffffffc00ec9947 */ /* 0x002fea000383ffff */
[----:B------:R-:W-:Y:S05]  /*1e4c0*/  BRA `(.L_x_8514) ;  /* 0xfffffe3800487947 */ /* 0x000fea000383ffff */
.L_x_8316:
[----:B-1----:R1:W2:Y:S02]  /*1e4d0*/  SYNCS.PHASECHK.TRANS64.TRYWAIT P1, [R106+URZ+0x22830], R3 ;  /* 0x022830036a0075a7 */ /* 0x0022a4000802017f */
[----:B--2---:R-:W-:Y:S05]  /*1e4e0*/  @!P1 NANOSLEEP.SYNCS 0x989680 ;  /* 0x009896800000995d */ /* 0x004fea0003900000 */
[----:B------:R-:W2:Y:S02]  /*1e4f0*/  @!P1 SYNCS.PHASECHK.TRANS64 P1, [R106+URZ+0x22830], R3 ;  /* 0x022830036a0095a7 */ /* 0x000ea4000802007f */
[----:B--2---:R-:W-:Y:S05]  /*1e500*/  @!P1 BRA `(.L_x_8316) ;  /* 0xfffffffc00f09947 */ /* 0x004fea000383ffff */
[----:B------:R-:W-:Y:S05]  /*1e510*/  BRA `(.L_x_8315) ;  /* 0xfffffe3800647947 */ /* 0x000fea000383ffff */
.L_x_8333:
[----:B-1----:R-:W-:-:S04]  /*1e520*/  IMAD.U32 R9, RZ, RZ, UR6 ;  /* 0x00000006ff097e24 */ /* 0x002fc8000f8e00ff */
[----:B------:R1:W2:Y:S03]  /*1e530*/  SYNCS.PHASECHK.TRANS64.TRYWAIT P1, [R9+URZ+0x22830], R8 ;  /* 0x02283008090075a7 */ /* 0x0002a6000802017f */
[----:B--2---:R-:W-:Y:S05]  /*1e540*/  @!P1 NANOSLEEP.SYNCS 0x989680 ;  /* 0x009896800000995d */ /* 0x004fea0003900000 */
[----:B------:R-:W2:Y:S02]  /*1e550*/  @!P1 SYNCS.PHASECHK.TRANS64 P1, [R9+URZ+0x22830], R8 ;  /* 0x02283008090095a7 */ /* 0x000ea4000802007f */
[----:B--2---:R-:W-:Y:S05]  /*1e560*/  @!P1 BRA `(.L_x_8333) ;  /* 0xfffffffc00ec9947 */ /* 0x004fea000383ffff */
[----:B------:R-:W-:Y:S05]  /*1e570*/  BRA `(.L_x_8330) ;  /* 0xfffffe8400047947 */ /* 0x000fea000383ffff */
.L_x_8337:
[----:B-1----:R-:W-:-:S04]  /*1e580*/  IMAD.U32 R9, RZ, RZ, UR6 ;  /* 0x00000006ff097e24 */ /* 0x002fc8000f8e00ff */
[----:B------:R1:W2:Y:S03]  /*1e590*/  SYNCS.PHASECHK.TRANS64.TRYWAIT P1, [R9+URZ+0x22850], R8 ;  /* 0x02285008090075a7 */ /* 0x0002a6000802017f */
[----:B--2---:R-:W-:Y:S05]  /*1e5a0*/  @!P1 NANOSLEEP.SYNCS 0x989680 ;  /* 0x009896800000995d */ /* 0x004fea0003900000 */
[----:B------:R-:W2:Y:S02]  /*1e5b0*/  @!P1 SYNCS.PHASECHK.TRANS64 P1, [R9+URZ+0x22850], R8 ;  /* 0x02285008090095a7 */ /* 0x000ea4000802007f */
[----:B--2---:R-:W-:Y:S05]  /*1e5c0*/  @!P1 BRA `(.L_x_8337) ;  /* 0xfffffffc00ec9947 */ /* 0x004fea000383ffff */
[----:B------:R-:W-:Y:S05]  /*1e5d0*/  BRA `(.L_x_8334) ;  /* 0xfffffe8c00207947 */ /* 0x000fea000383ffff */
.L_x_8356:
[----:B-1----:R-:W-:-:S04]  /*1e5e0*/  IMAD.U32 R9, RZ, RZ, UR6 ;  /* 0x00000006ff097e24 */ /* 0x002fc8000f8e00ff */
[----:B------:R1:W2:Y:S03]  /*1e5f0*/  SYNCS.PHASECHK.TRANS64.TRYWAIT P1, [R9+URZ+0x22830], R8 ;  /* 0x02283008090075a7 */ /* 0x0002a6000802017f */
[----:B--2---:R-:W-:Y:S05]  /*1e600*/  @!P1 NANOSLEEP.SYNCS 0x989680 ;  /* 0x009896800000995d */ /* 0x004fea0003900000 */
[----:B------:R-:W2:Y:S02]  /*1e610*/  @!P1 SYNCS.PHASECHK.TRANS64 P1, [R9+URZ+0x22830], R8 ;  /* 0x02283008090095a7 */ /* 0x000ea4000802007f */
[----:B--2---:R-:W-:Y:S05]  /*1e620*/  @!P1 BRA `(.L_x_8356) ;  /* 0xfffffffc00ec9947 */ /* 0x004fea000383ffff */
[----:B------:R-:W-:Y:S05]  /*1e630*/  BRA `(.L_x_8353) ;  /* 0xfffffed4006c7947 */ /* 0x000fea000383ffff */
.L_x_8360:
[----:B-1----:R-:W-:-:S04]  /*1e640*/  IMAD.U32 R9, RZ, RZ, UR6 ;  /* 0x00000006ff097e24 */ /* 0x002fc8000f8e00ff */
[----:B------:R1:W2:Y:S03]  /*1e650*/  SYNCS.PHASECHK.TRANS64.TRYWAIT P1, [R9+URZ+0x22850], R8 ;  /* 0x02285008090075a7 */ /* 0x0002a6000802017f */
[----:B--2---:R-:W-:Y:S05]  /*1e660*/  @!P1 NANOSLEEP.SYNCS 0x989680 ;  /* 0x009896800000995d */ /* 0x004fea0003900000 */
[----:B------:R-:W2:Y:S02]  /*1e670*/  @!P1 SYNCS.PHASECHK.TRANS64 P1, [R9+URZ+0x22850], R8 ;  /* 0x02285008090095a7 */ /* 0x000ea4000802007f */
[----:B--2---:R-:W-:Y:S05]  /*1e680*/  @!P1 BRA `(.L_x_8360) ;  /* 0xfffffffc00ec9947 */ /* 0x004fea000383ffff */
[----:B------:R-:W-:Y:S05]  /*1e690*/  BRA `(.L_x_8357) ;  /* 0xfffffedc00887947 */ /* 0x000fea000383ffff */
.L_x_8368:
[----:B-1----:R-:W-:-:S04]  /*1e6a0*/  IMAD.U32 R9, RZ, RZ, UR6 ;  /* 0x00000006ff097e24 */ /* 0x002fc8000f8e00ff */
[----:B------:R1:W2:Y:S03]  /*1e6b0*/  SYNCS.PHASECHK.TRANS64.TRYWAIT P1, [R9+URZ+0x22830], R8 ;  /* 0x02283008090075a7 */ /* 0x0002a6000802017f */
[----:B--2---:R-:W-:Y:S05]  /*1e6c0*/  @!P1 NANOSLEEP.SYNCS 0x989680 ;  /* 0x009896800000995d */ /* 0x004fea0003900000 */
[----:B------:R-:W2:Y:S02]  /*1e6d0*/  @!P1 SYNCS.PHASECHK.TRANS64 P1, [R9+URZ+0x22830], R8 ;  /* 0x02283008090095a7 */ /* 0x000ea4000802007f */
[----:B--2---:R-:W-:Y:S05]  /*1e6e0*/  @!P1 BRA `(.L_x_8368) ;  /* 0xfffffffc00ec9947 */ /* 0x004fea000383ffff */
[----:B------:R-:W-:Y:S05]  /*1e6f0*/  BRA `(.L_x_8365) ;  /* 0xffffff08001c7947 */ /* 0x000fea000383ffff */
.L_x_8372:
[----:B-1----:R-:W-:-:S04]  /*1e700*/  IMAD.U32 R9, RZ, RZ, UR6 ;  /* 0x00000006ff097e24 */ /* 0x002fc8000f8e00ff */
[----:B------:R1:W2:Y:S03]  /*1e710*/  SYNCS.PHASECHK.TRANS64.TRYWAIT P1, [R9+URZ+0x22850], R8 ;  /* 0x02285008090075a7 */ /* 0x0002a6000802017f */
[----:B--2---:R-:W-:Y:S05]  /*1e720*/  @!P1 NANOSLEEP.SYNCS 0x989680 ;  /* 0x009896800000995d */ /* 0x004fea0003900000 */
[----:B------:R-:W2:Y:S02]  /*1e730*/  @!P1 SYNCS.PHASECHK.TRANS64 P1, [R9+URZ+0x22850], R8 ;  /* 0x02285008090095a7 */ /* 0x000ea4000802007f */
[----:B--2---:R-:W-:Y:S05]  /*1e740*/  @!P1 BRA `(.L_x_8372) ;  /* 0xfffffffc00ec9947 */ /* 0x004fea000383ffff */
[----:B------:R-:W-:Y:S05]  /*1e750*/  BRA `(.L_x_8369) ;  /* 0xffffff10002c7947 */ /* 0x000fea000383ffff */
.L_x_8387:
[----:B-1----:R-:W-:-:S04]  /*1e760*/  IMAD.U32 R5, RZ, RZ, UR9 ;  /* 0x00000009ff057e24 */ /* 0x002fc8000f8e00ff */
[----:B------:R1:W2:Y:S03]  /*1e770*/  SYNCS.PHASECHK.TRANS64.TRYWAIT P1, [R5+URZ+0x22850], R0 ;  /* 0x02285000050075a7 */ /* 0x0002a6000802017f */
[----:B--2---:R-:W-:Y:S05]  /*1e780*/  @!P1 NANOSLEEP.SYNCS 0x989680 ;  /* 0x009896800000995d */ /* 0x004fea0003900000 */
[----:B------:R-:W2:Y:S02]  /*1e790*/  @!P1 SYNCS.PHASECHK.TRANS64 P1, [R5+URZ+0x22850], R0 ;  /* 0x02285000050095a7 */ /* 0x000ea4000802007f */
[----:B--2---:R-:W-:Y:S05]  /*1e7a0*/  @!P1 BRA `(.L_x_8387) ;  /* 0xfffffffc00ec9947 */ /* 0x004fea000383ffff */
[----:B------:R-:W-:Y:S05]  /*1e7b0*/  BRA `(.L_x_8386) ;  /* 0xffffff5400a47947 */ /* 0x000fea000383ffff */
.L_x_8438:
        /* <DEDUP_REMOVED lines=10> */
.L_x_8515:
[----:B------:R-:W-:Y:S05]  /*1e860*/  BRA `(.L_x_8516) ;  /* 0xffffffa400c47947 */ /* 0x000fea000383ffff */
.L_x_8441:
[----:B0-----:R0:W1:Y:S02]  /*1e870*/  SYNCS.PHASECHK.TRANS64.TRYWAIT P0, [R0+URZ+0x22880], R31 ;  /* 0x0228801f000075a7 */ /* 0x001064000800017f */
[----:B-1----:R-:W-:Y:S05]  /*1e880*/  @!P0 NANOSLEEP.SYNCS 0x989680 ;  /* 0x009896800000895d */ /* 0x002fea0003900000 */
[----:B------:R-:W1:Y:S02]  /*1e890*/  @!P0 SYNCS.PHASECHK.TRANS64 P0, [R0+URZ+0x22880], R31 ;  /* 0x0228801f000085a7 */ /* 0x000e64000800007f */
[----:B-1----:R-:W-:Y:S05]  /*1e8a0*/  @!P0 BRA `(.L_x_8441) ;  /* 0xfffffffc00f08947 */ /* 0x002fea000383ffff */
[----:B------:R-:W-:Y:S05]  /*1e8b0*/  BRA `(.L_x_8517) ;  /* 0xffffffa800e87947 */ /* 0x000fea000383ffff */
.L_x_8442:
        /* <DEDUP_REMOVED lines=8> */
.L_x_8519:
[----:B------:R-:W-:Y:S05]  /*1e940*/  BSYNC B0 ;  /* 0x0000000000007941 */ /* 0x000fea0003800000 */
.L_x_8518:
[----:B------:R-:W-:Y:S01]  /*1e950*/  IMAD.MOV.U32 R13, RZ, RZ, R9 ;  /* 0x000000ffff0d7224 */ /* 0x000fe200078e0009 */
[----:B------:R-:W-:Y:S01]  /*1e960*/  ISETP.GE.AND P3, PT, R20, 0x41, PT ;  /* 0x000000411400780c */ /* 0x000fe20003f66270 */
        /* <DEDUP_REMOVED lines=12> */
.L_x_8520:
[----:B------:R-:W-:Y:S02]  /*1ea30*/  IMAD.MOV.U32 R13, RZ, RZ, R10 ;  /* 0x000000ffff0d7224 */ /* 0x000fe400078e000a */
[----:B------:R-:W-:Y:S02]  /*1ea40*/  IMAD.MOV.U32 R12, RZ, RZ, 0x1 ;  /* 0x00000001ff0c7424 */ /* 0x000fe400078e00ff */
[----:B------:R-:W-:-:S07]  /*1ea50*/  IMAD.MOV.U32 R2, RZ, RZ, R14 ;  /* 0x000000ffff027224 */ /* 0x000fce00078e000e */
[----:B------:R-:W-:Y:S05]  /*1ea60*/  WARPSYNC.COLLECTIVE R15, `(.L_x_8521) ;  /* 0x000000000f087348 */ /* 0x000fea0003c00000 */
[----:B------:R0:W1:Y:S02]  /*1ea70*/  SHFL.IDX P6, R14, R13, R12, R11 ;  /* 0x0000000c0d0e7389 */ /* 0x00006400000c000b */
[----:B01----:R-:W-:Y:S01]  /*1ea80*/  ENDCOLLECTIVE ;  /* 0x000000000000791b */ /* 0x003fe20003800000 */
.L_x_8521:
        /* <DEDUP_REMOVED lines=12> */
.L_x_8522:
[----:B------:R-:W-:Y:S02]  /*1eb50*/  IMAD.MOV.U32 R13, RZ, RZ, R10 ;  /* 0x000000ffff0d7224 */ /* 0x000fe400078e000a */
[----:B------:R-:W-:Y:S02]  /*1eb60*/  IMAD.MOV.U32 R12, RZ, RZ, 0x2 ;  /* 0x00000002ff0c7424 */ /* 0x000fe400078e00ff */
[----:B------:R-:W-:-:S07]  /*1eb70*/  IMAD.MOV.U32 R2, RZ, RZ, R14 ;  /* 0x000000ffff027224 */ /* 0x000fce00078e000e */
[----:B------:R-:W-:Y:S05]  /*1eb80*/  WARPSYNC.COLLECTIVE R15, `(.L_x_8523) ;  /* 0x000000000f087348 */ /* 0x000fea0003c00000 */
[----:B------:R0:W1:Y:S02]  /*1eb90*/  SHFL.IDX P6, R14, R13, R12, R11 ;  /* 0x0000000c0d0e7389 */ /* 0x00006400000c000b */
[----:B01----:R-:W-:Y:S01]  /*1eba0*/  ENDCOLLECTIVE ;  /* 0x000000000000791b */ /* 0x003fe20003800000 */
.L_x_8523:
        /* <DEDUP_REMOVED lines=12> */
.L_x_8524:
[----:B------:R-:W-:Y:S02]  /*1ec70*/  IMAD.MOV.U32 R13, RZ, RZ, R10 ;  /* 0x000000ffff0d7224 */ /* 0x000fe400078e000a */
[----:B------:R-:W-:Y:S02]  /*1ec80*/  IMAD.MOV.U32 R12, RZ, RZ, 0x3 ;  /* 0x00000003ff0c7424 */ /* 0x000fe400078e00ff */
[----:B------:R-:W-:-:S07]  /*1ec90*/  IMAD.MOV.U32 R2, RZ, RZ, R14 ;  /* 0x000000ffff027224 */ /* 0x000fce00078e000e */
[----:B------:R-:W-:Y:S05]  /*1eca0*/  WARPSYNC.COLLECTIVE R15, `(.L_x_8525) ;  /* 0x000000000f087348 */ /* 0x000fea0003c00000 */
[----:B------:R0:W1:Y:S02]  /*1ecb0*/  SHFL.IDX P6, R14, R13, R12, R11 ;  /* 0x0000000c0d0e7389 */ /* 0x00006400000c000b */
[----:B01----:R-:W-:Y:S01]  /*1ecc0*/  ENDCOLLECTIVE ;  /* 0x000000000000791b */ /* 0x003fe20003800000 */
.L_x_8525:
        /* <DEDUP_REMOVED lines=12> */
.L_x_8526:
[----:B------:R-:W-:Y:S02]  /*1ed90*/  IMAD.MOV.U32 R13, RZ, RZ, R10 ;  /* 0x000000ffff0d7224 */ /* 0x000fe400078e000a */
[----:B------:R-:W-:Y:S02]  /*1eda0*/  IMAD.MOV.U32 R12, RZ, RZ, 0x4 ;  /* 0x00000004ff0c7424 */ /* 0x000fe400078e00ff */
[----:B------:R-:W-:-:S07]  /*1edb0*/  IMAD.MOV.U32 R2, RZ, RZ, R14 ;  /* 0x000000ffff027224 */ /* 0x000fce00078e000e */
[----:B------:R-:W-:Y:S05]  /*1edc0*/  WARPSYNC.COLLECTIVE R15, `(.L_x_8527) ;  /* 0x000000000f087348 */ /* 0x000fea0003c00000 */
[----:B------:R0:W1:Y:S02]  /*1edd0*/  SHFL.IDX P6, R14, R13, R12, R11 ;  /* 0x0000000c0d0e7389 */ /* 0x00006400000c000b */
[----:B01----:R-:W-:Y:S01]  /*1ede0*/  ENDCOLLECTIVE ;  /* 0x000000000000791b */ /* 0x003fe20003800000 */
.L_x_8527:
        /* <DEDUP_REMOVED lines=12> */
.L_x_8528:
[----:B------:R-:W-:Y:S02]  /*1eeb0*/  IMAD.MOV.U32 R13, RZ, RZ, R10 ;  /* 0x000000ffff0d7224 */ /* 0x000fe400078e000a */
[----:B------:R-:W-:Y:S02]  /*1eec0*/  IMAD.MOV.U32 R12, RZ, RZ, 0x5 ;  /* 0x00000005ff0c7424 */ /* 0x000fe400078e00ff */
[----:B------:R-:W-:-:S07]  /*1eed0*/  IMAD.MOV.U32 R2, RZ, RZ, R14 ;  /* 0x000000ffff027224 */ /* 0x000fce00078e000e */
[----:B------:R-:W-:Y:S05]  /*1eee0*/  WARPSYNC.COLLECTIVE R15, `(.L_x_8529) ;  /* 0x000000000f087348 */ /* 0x000fea0003c00000 */
[----:B------:R0:W1:Y:S02]  /*1eef0*/  SHFL.IDX P6, R14, R13, R12, R11 ;  /* 0x0000000c0d0e7389 */ /* 0x00006400000c000b */
[----:B01----:R-:W-:Y:S01]  /*1ef00*/  ENDCOLLECTIVE ;  /* 0x000000000000791b */ /* 0x003fe20003800000 */
.L_x_8529:
        /* <DEDUP_REMOVED lines=12> */
.L_x_8530:
[----:B------:R-:W-:Y:S02]  /*1efd0*/  IMAD.MOV.U32 R13, RZ, RZ, R10 ;  /* 0x000000ffff0d7224 */ /* 0x000fe400078e000a */
[----:B------:R-:W-:Y:S02]  /*1efe0*/  IMAD.MOV.U32 R12, RZ, RZ, 0x6 ;  /* 0x00000006ff0c7424 */ /* 0x000fe400078e00ff */
[----:B------:R-:W-:-:S07]  /*1eff0*/  IMAD.MOV.U32 R2, RZ, RZ, R14 ;  /* 0x000000ffff027224 */ /* 0x000fce00078e000e */
[----:B------:R-:W-:Y:S05]  /*1f000*/  WARPSYNC.COLLECTIVE R15, `(.L_x_8531) ;  /* 0x000000000f087348 */ /* 0x000fea0003c00000 */
[----:B------:R0:W1:Y:S02]  /*1f010*/  SHFL.IDX P6, R14, R13, R12, R11 ;  /* 0x0000000c0d0e7389 */ /* 0x00006400000c000b */
[----:B01----:R-:W-:Y:S01]  /*1f020*/  ENDCOLLECTIVE ;  /* 0x000000000000791b */ /* 0x003fe20003800000 */
.L_x_8531:
        /* <DEDUP_REMOVED lines=12> */
.L_x_8532:
[----:B------:R-:W-:Y:S02]  /*1f0f0*/  IMAD.MOV.U32 R13, RZ, RZ, R10 ;  /* 0x000000ffff0d7224 */ /* 0x000fe400078e000a */
[----:B------:R-:W-:Y:S02]  /*1f100*/  IMAD.MOV.U32 R12, RZ, RZ, 0x7 ;  /* 0x00000007ff0c7424 */ /* 0x000fe400078e00ff */
[----:B------:R-:W-:-:S07]  /*1f110*/  IMAD.MOV.U32 R2, RZ, RZ, R14 ;  /* 0x000000ffff027224 */ /* 0x000fce00078e000e */
[----:B------:R-:W-:Y:S05]  /*1f120*/  WARPSYNC.COLLECTIVE R15, `(.L_x_8533) ;  /* 0x000000000f087348 */ /* 0x000fea0003c00000 */
[----:B------:R0:W1:Y:S02]  /*1f130*/  SHFL.IDX P6, R14, R13, R12, R11 ;  /* 0x0000000c0d0e7389 */ /* 0x00006400000c000b */
[----:B01----:R-:W-:Y:S01]  /*1f140*/  ENDCOLLECTIVE ;  /* 0x000000000000791b */ /* 0x003fe20003800000 */
.L_x_8533:
        /* <DEDUP_REMOVED lines=12> */
.L_x_8534:
[----:B------:R-:W-:Y:S02]  /*1f210*/  IMAD.MOV.U32 R13, RZ, RZ, R21 ;  /* 0x000000ffff0d7224 */ /* 0x000fe400078e0015 */
[----:B------:R-:W-:Y:S02]  /*1f220*/  IMAD.MOV.U32 R12, RZ, RZ, RZ ;  /* 0x000000ffff0c7224 */ /* 0x000fe400078e00ff */
[----:B------:R-:W-:-:S07]  /*1f230*/  IMAD.MOV.U32 R2, RZ, RZ, R14 ;  /* 0x000000ffff027224 */ /* 0x000fce00078e000e */
[----:B------:R-:W-:Y:S05]  /*1f240*/  WARPSYNC.COLLECTIVE R15, `(.L_x_8535) ;  /* 0x000000000f087348 */ /* 0x000fea0003c00000 */
[----:B------:R0:W1:Y:S02]  /*1f250*/  SHFL.IDX P6, R14, R13, R12, R11 ;  /* 0x0000000c0d0e7389 */ /* 0x00006400000c000b */
[----:B01----:R-:W-:Y:S01]  /*1f260*/  ENDCOLLECTIVE ;  /* 0x000000000000791b */ /* 0x003fe20003800000 */
.L_x_8535:
        /* <DEDUP_REMOVED lines=12> */
.L_x_8536:
[----:B------:R-:W-:Y:S02]  /*1f330*/  IMAD.MOV.U32 R13, RZ, RZ, R21 ;  /* 0x000000ffff0d7224 */ /* 0x000fe400078e0015 */
[----:B------:R-:W-:Y:S02]  /*1f340*/  IMAD.MOV.U32 R12, RZ, RZ, 0x1 ;  /* 0x00000001ff0c7424 */ /* 0x000fe400078e00ff */
[----:B------:R-:W-:-:S07]  /*1f350*/  IMAD.MOV.U32 R2, RZ, RZ, R14 ;  /* 0x000000ffff027224 */ /* 0x000fce00078e000e */
[----:B------:R-:W-:Y:S05]  /*1f360*/  WARPSYNC.COLLECTIVE R15, `(.L_x_8537) ;  /* 0x000000000f087348 */ /* 0x000fea0003c00000 */
[----:B------:R0:W1:Y:S02]  /*1f370*/  SHFL.IDX P6, R14, R13, R12, R11 ;  /* 0x0000000c0d0e7389 */ /* 0x00006400000c000b */
[----:B01----:R-:W-:Y:S01]  /*1f380*/  ENDCOLLECTIVE ;  /* 0x000000000000791b */ /* 0x003fe20003800000 */
.L_x_8537:
        /* <DEDUP_REMOVED lines=13> */
.L_x_8538:
        /* <DEDUP_REMOVED lines=15> */
.L_x_8447:
[----:B--2---:R2:W3:Y:S02]  /*1f550*/  SYNCS.PHASECHK.TRANS64.TRYWAIT P0, [R0+URZ+0x22840], R31 ;  /* 0x0228401f000075a7 */ /* 0x0044e4000800017f */
[----:B---3--:R-:W-:Y:S05]  /*1f560*/  @!P0 NANOSLEEP.SYNCS 0x989680 ;  /* 0x009896800000895d */ /* 0x008fea0003900000 */
[----:B------:R-:W3:Y:S02]  /*1f570*/  @!P0 SYNCS.PHASECHK.TRANS64 P0, [R0+URZ+0x22840], R31 ;  /* 0x0228401f000085a7 */ /* 0x000ee4000800007f */
[----:B---3--:R-:W-:Y:S05]  /*1f580*/  @!P0 BRA `(.L_x_8447) ;  /* 0xfffffffc00f08947 */ /* 0x008fea000383ffff */
[----:B------:R-:W-:Y:S05]  /*1f590*/  BRA `(.L_x_8540) ;  /* 0xffffffa800187947 */ /* 0x000fea000383ffff */
.L_x_8448:
        /* <DEDUP_REMOVED lines=8> */
.L_x_8542:
[----:B------:R-:W-:Y:S05]  /*1f620*/  BSYNC B0 ;  /* 0x0000000000007941 */ /* 0x000fea0003800000 */
.L_x_8541:
        /* <DEDUP_REMOVED lines=8> */
.L_x_8543:
        /* <DEDUP_REMOVED lines=16> */
.L_x_8544:
[----:B------:R-:W-:Y:S02]  /*1f7b0*/  IMAD.MOV.U32 R13, RZ, RZ, R8 ;  /* 0x000000ffff0d7224 */ /* 0x000fe400078e0008 */
[----:B------:R-:W-:-:S07]  /*1f7c0*/  IMAD.MOV.U32 R2, RZ, RZ, R14 ;  /* 0x000000ffff027224 */ /* 0x000fce00078e000e */
[----:B------:R-:W-:Y:S05]  /*1f7d0*/  WARPSYNC.COLLECTIVE R15, `(.L_x_8545) ;  /* 0x000000000f087348 */ /* 0x000fea0003c00000 */
[----:B------:R0:W1:Y:S02]  /*1f7e0*/  SHFL.IDX P6, R14, R13, R12, R11 ;  /* 0x0000000c0d0e7389 */ /* 0x00006400000c000b */
[----:B01----:R-:W-:Y:S01]  /*1f7f0*/  ENDCOLLECTIVE ;  /* 0x000000000000791b */ /* 0x003fe20003800000 */
.L_x_8545:
        /* <DEDUP_REMOVED lines=16> */
.L_x_8546:
[----:B------:R-:W-:Y:S02]  /*1f900*/  IMAD.MOV.U32 R13, RZ, RZ, R8 ;  /* 0x000000ffff0d7224 */ /* 0x000fe400078e0008 */
[----:B------:R-:W-:-:S07]  /*1f910*/  IMAD.MOV.U32 R2, RZ, RZ, R14 ;  /* 0x000000ffff027224 */ /* 0x000fce00078e000e */
[----:B------:R-:W-:Y:S05]  /*1f920*/  WARPSYNC.COLLECTIVE R15, `(.L_x_8547) ;  /* 0x000000000f087348 */ /* 0x000fea0003c00000 */
[----:B------:R0:W1:Y:S02]  /*1f930*/  SHFL.IDX P6, R14, R13, R12, R11 ;  /* 0x0000000c0d0e7389 */ /* 0x00006400000c000b */
[----:B01----:R-:W-:Y:S01]  /*1f940*/  ENDCOLLECTIVE ;  /* 0x000000000000791b */ /* 0x003fe20003800000 */
.L_x_8547:
[----:B------:R-:W-:Y:S02]  /*1f950*/  IMAD.MOV.U32 R13, RZ, RZ, R7 ;  /* 0x000000ffff0d7224 */ /* 0x000fe400078e0007 */
[----:B------:R-:W-:Y:S02]  /*1f960*/  IMAD.MOV.U32 R12, RZ, RZ, 0x3 ;  /* 0x00000003ff0c7424 */ /* 0x000fe400078e00ff */
[----:B------:R-:W-:-:S07]  /*1f970*/  IMAD.MOV.U32 R3, RZ, RZ, R14 ;  /* 0x000000ffff037224 */ /* 0x000fce00078e000e */
[----:B------:R-:W-:Y:S05]  /*1f980*/  WARPSYNC.COLLECTIVE R15, `(.L_x_8548) ;  /* 0x000000000f087348 */ /* 0x000fea0003c00000 */
[----:B------:R0:W1:Y:S02]  /*1f990*/  SHFL.IDX P6, R14, R13, R12, R11 ;  /* 0x0000000c0d0e7389 */ /* 0x00006400000c000b */
[----:B01----:R-:W-:Y:S01]  /*1f9a0*/  ENDCOLLECTIVE ;  /* 0x000000000000791b */ /* 0x003fe20003800000 */
.L_x_8548:
        /* <DEDUP_REMOVED lines=9> */
[----:B------:R0:W-:Y:S01]  /*1fa40*/  @P5 LDGSTS.E.BYPASS.LTC128B.128 [R4+0x19400], desc[UR50][R2.64], !P2 ;  /* 0x1940000002045fae */ /* 0x0001e2000d101d72 */
[----:B------:R-:W-:Y:S01]  /*1fa50*/  LOP3.LUT P5, RZ, R16, 0x40, RZ, 0xc0, !PT ;  /* 0x0000004010ff7812 */ /* 0x000fe200078ac0ff */
[----:B0-----:R-:W-:-:S12]  /*1fa60*/  IMAD.MOV.U32 R2, RZ, RZ, R14 ;  /* 0x000000ffff027224 */ /* 0x001fd800078e000e */
[----:B------:R-:W-:Y:S05]  /*1fa70*/  WARPSYNC.COLLECTIVE R15, `(.L_x_8549) ;  /* 0x000000000f087348 */ /* 0x000fea0003c00000 */
[----:B------:R0:W1:Y:S02]  /*1fa80*/  SHFL.IDX P6, R14, R13, R12, R11 ;  /* 0x0000000c0d0e7389 */ /* 0x00006400000c000b */
[----:B01----:R-:W-:Y:S01]  /*1fa90*/  ENDCOLLECTIVE ;  /* 0x000000000000791b */ /* 0x003fe20003800000 */
.L_x_8549:
[----:B------:R-:W-:Y:S02]  /*1faa0*/  IMAD.MOV.U32 R13, RZ, RZ, R7 ;  /* 0x000000ffff0d7224 */ /* 0x000fe400078e0007 */
[----:B------:R-:W-:Y:S02]  /*1fab0*/  IMAD.MOV.U32 R12, RZ, RZ, 0x4 ;  /* 0x00000004ff0c7424 */ /* 0x000fe400078e00ff */
[----:B------:R-:W-:-:S07]  /*1fac0*/  IMAD.MOV.U32 R3, RZ, RZ, R14 ;  /* 0x000000ffff037224 */ /* 0x000fce00078e000e */
[----:B------:R-:W-:Y:S05]  /*1fad0*/  WARPSYNC.COLLECTIVE R15, `(.L_x_8550) ;  /* 0x000000000f087348 */ /* 0x000fea0003c00000 */
[----:B------:R0:W1:Y:S02]  /*1fae0*/  SHFL.IDX P6, R14, R13, R12, R11 ;  /* 0x0000000c0d0e7389 */ /* 0x00006400000c000b */
[----:B01----:R-:W-:Y:S01]  /*1faf0*/  ENDCOLLECTIVE ;  /* 0x000000000000791b */ /* 0x003fe20003800000 */
.L_x_8550:
        /* <DEDUP_REMOVED lines=15> */
.L_x_8551:
[----:B------:R-:W-:Y:S02]  /*1fbf0*/  IMAD.MOV.U32 R13, RZ, RZ, R7 ;  /* 0x000000ffff0d7224 */ /* 0x000fe400078e0007 */
[----:B------:R-:W-:Y:S02]  /*1fc00*/  IMAD.MOV.U32 R12, RZ, RZ, 0x5 ;  /* 0x00000005ff0c7424 */ /* 0x000fe400078e00ff */
[----:B------:R-:W-:-:S07]  /*1fc10*/  IMAD.MOV.U32 R3, RZ, RZ, R14 ;  /* 0x000000ffff037224 */ /* 0x000fce00078e000e */
[----:B------:R-:W-:Y:S05]  /*1fc20*/  WARPSYNC.COLLECTIVE R15, `(.L_x_8552) ;  /* 0x000000000f087348 */ /* 0x000fea0003c00000 */
[----:B------:R0:W1:Y:S02]  /*1fc30*/  SHFL.IDX P6, R14, R13, R12, R11 ;  /* 0x0000000c0d0e7389 */ /* 0x00006400000c000b */
[----:B01----:R-:W-:Y:S01]  /*1fc40*/  ENDCOLLECTIVE ;  /* 0x000000000000791b */ /* 0x003fe20003800000 */
.L_x_8552:
        /* <DEDUP_REMOVED lines=15> */
.L_x_8553:
[----:B------:R-:W-:Y:S02]  /*1fd40*/  IMAD.MOV.U32 R13, RZ, RZ, R7 ;  /* 0x000000ffff0d7224 */ /* 0x000fe400078e0007 */
[----:B------:R-:W-:Y:S02]  /*1fd50*/  IMAD.MOV.U32 R12, RZ, RZ, 0x6 ;  /* 0x00000006ff0c7424 */ /* 0x000fe400078e00ff */
[----:B------:R-:W-:-:S07]  /*1fd60*/  IMAD.MOV.U32 R3, RZ, RZ, R14 ;  /* 0x000000ffff037224 */ /* 0x000fce00078e000e */
[----:B------:R-:W-:Y:S05]  /*1fd70*/  WARPSYNC.COLLECTIVE R15, `(.L_x_8554) ;  /* 0x000000000f087348 */ /* 0x000fea0003c00000 */
[----:B------:R0:W1:Y:S02]  /*1fd80*/  SHFL.IDX P6, R14, R13, R12, R11 ;  /* 0x0000000c0d0e7389 */ /* 0x00006400000c000b */
[----:B01----:R-:W-:Y:S01]  /*1fd90*/  ENDCOLLECTIVE ;  /* 0x000000000000791b */ /* 0x003fe20003800000 */
.L_x_8554:
        /* <DEDUP_REMOVED lines=9> */
[----:B------:R0:W-:Y:S02]  /*1fe30*/  @P5 LDGSTS.E.BYPASS.LTC128B.128 [R4+0x1ac00], desc[UR50][R2.64], !P2 ;  /* 0x1ac0000002045fae */ /* 0x0001e4000d101d72 */
[----:B0-----:R-:W-:-:S07]  /*1fe40*/  IMAD.MOV.U32 R2, RZ, RZ, R14 ;  /* 0x000000ffff027224 */ /* 0x001fce00078e000e */
[----:B------:R-:W-:Y:S05]  /*1fe50*/  WARPSYNC.COLLECTIVE R15, `(.L_x_8555) ;  /* 0x000000000f087348 */ /* 0x000fea0003c00000 */
[----:B------:R0:W1:Y:S02]  /*1fe60*/  SHFL.IDX P6, R14, R13, R12, R11 ;  /* 0x0000000c0d0e7389 */ /* 0x00006400000c000b */
[----:B01----:R-:W-:Y:S01]  /*1fe70*/  ENDCOLLECTIVE ;  /* 0x000000000000791b */ /* 0x003fe20003800000 */
.L_x_8555:
[----:B------:R-:W-:Y:S02]  /*1fe80*/  IMAD.MOV.U32 R13, RZ, RZ, R7 ;  /* 0x000000ffff0d7224 */ /* 0x000fe400078e0007 */
[----:B------:R-:W-:Y:S02]  /*1fe90*/  IMAD.MOV.U32 R12, RZ, RZ, 0x7 ;  /* 0x00000007ff0c7424 */ /* 0x000fe400078e00ff */
[----:B------:R-:W-:-:S07]  /*1fea0*/  IMAD.MOV.U32 R3, RZ, RZ, R14 ;  /* 0x000000ffff037224 */ /* 0x000fce00078e000e */
[----:B------:R-:W-:Y:S05]  /*1feb0*/  WARPSYNC.COLLECTIVE R15, `(.L_x_8556) ;  /* 0x000000000f087348 */ /* 0x000fea0003c00000 */
[----:B------:R0:W1:Y:S02]  /*1fec0*/  SHFL.IDX P6, R14, R13, R12, R11 ;  /* 0x0000000c0d0e7389 */ /* 0x00006400000c000b */
[----:B01----:R-:W-:Y:S01]  /*1fed0*/  ENDCOLLECTIVE ;  /* 0x000000000000791b */ /* 0x003fe20003800000 */
.L_x_8556:
        /* <DEDUP_REMOVED lines=10> */
.L_x_8557:
[----:B------:R-:W-:Y:S01]  /*1ff80*/  @!PT LDS RZ, [RZ] ;  /* 0x00000000fffff984 */ /* 0x000fe20000000800 */
[----:B------:R-:W-:Y:S01]  /*1ff90*/  @!PT LDS RZ, [RZ] ;  /* 0x00000000fffff984 */ /* 0x000fe20000000800 */
[----:B------:R-:W-:Y:S01]  /*1ffa0*/  @!PT LDS RZ, [RZ] ;  /* 0x00000000fffff984 */ /* 0x000fe20000000800 */
        /* <DEDUP_REMOVED lines=8> */
.L_x_8558:
[----:B------:R-:W-:-:S04]  /*20030*/  @P3 IMAD.X R9, RZ, RZ, R7, P0 ;  /* 0x000000ffff093224 */ /* 0x000fc800000e0607 */
        /* <DEDUP_REMOVED lines=10> */
.L_x_8559:
        /* <DEDUP_REMOVED lines=8> */
.L_x_8560:
        /* <DEDUP_REMOVED lines=10> */
.L_x_8561:
[----:B------:R-:W-:Y:S05]  /*20200*/  BRA `(.L_x_8562) ;  /* 0xffffffa000c47947 */ /* 0x000fea000383ffff */
.L_x_8453:
        /* <DEDUP_REMOVED lines=9> */
.L_x_8563:
[C---:B------:R-:W-:Y:S01]  /*202a0*/  VIADD R8, R4.reuse, 0x10 ;  /* 0x0000001004087836 */ /* 0x040fe20000000000 */
[----:B------:R-:W-:Y:S01]  /*202b0*/  ISETP.GE.AND P2, PT, R4, R5, PT ;  /* 0x000000050400720c */ /* 0x000fe20003f46270 */
[----:B------:R-:W-:Y:S02]  /*202c0*/  IMAD.MOV.U32 R13, RZ, RZ, R0 ;  /* 0x000000ffff0d7224 */ /* 0x000fe400078e0000 */
[----:B------:R-:W-:-:S10]  /*202d0*/  IMAD.MOV.U32 R2, RZ, RZ, R14 ;  /* 0x000000ffff027224 */ /* 0x000fd400078e000e */
[----:B------:R-:W-:Y:S05]  /*202e0*/  WARPSYNC.COLLECTIVE R15, `(.L_x_8564) ;  /* 0x000000000f087348 */ /* 0x000fea0003c00000 */
[----:B------:R0:W1:Y:S02]  /*202f0*/  SHFL.IDX P6, R14, R13, R12, R11 ;  /* 0x0000000c0d0e7389 */ /* 0x00006400000c000b */
[----:B01----:R-:W-:Y:S01]  /*20300*/  ENDCOLLECTIVE ;  /* 0x000000000000791b */ /* 0x003fe20003800000 */
.L_x_8564:
        /* <DEDUP_REMOVED lines=8> */
.L_x_8565:
[----:B------:R-:W-:Y:S01]  /*20390*/  @!PT LDS RZ, [RZ] ;  /* 0x00000000fffff984 */ /* 0x000fe20000000800 */
[----:B------:R-:W-:Y:S01]  /*203a0*/  @!PT LDS RZ, [RZ] ;  /* 0x00000000fffff984 */ /* 0x000fe20000000800 */
[----:B------:R-:W-:Y:S01]  /*203b0*/  @!PT LDS RZ, [RZ] ;  /* 0x00000000fffff984 */ /* 0x000fe20000000800 */
        /* <DEDUP_REMOVED lines=8> */
.L_x_8566:
        /* <DEDUP_REMOVED lines=8> */
.L_x_8567:
        /* <DEDUP_REMOVED lines=11> */
.L_x_8568:
        /* <DEDUP_REMOVED lines=8> */
.L_x_8569:
        /* <DEDUP_REMOVED lines=11> */
.L_x_8570:
        /* <DEDUP_REMOVED lines=8> */
.L_x_8571:
        /* <DEDUP_REMOVED lines=11> */
.L_x_8572:
        /* <DEDUP_REMOVED lines=8> */
.L_x_8573:
        /* <DEDUP_REMOVED lines=11> */
.L_x_8574:
        /* <DEDUP_REMOVED lines=8> */
.L_x_8575:
[----:B------:R-:W-:Y:S01]  /*20980*/  @!PT LDS RZ, [RZ] ;  /* 0x00000000fffff984 */ /* 0x000fe20000000800 */
[----:B------:R-:W-:Y:S01]  /*20990*/  @!PT LDS RZ, [RZ] ;  /* 0x00000000fffff984 */ /* 0x000fe20000000800 */
[----:B------:R-:W-:Y:S01]  /*209a0*/  @!PT LDS RZ, [RZ] ;  /* 0x00000000fffff984 */ /* 0x000fe20000000800 */
[----:B------:R0:W-:Y:S01]  /*209b0*/  @!P2 LDGSTS.E.BYPASS.LTC128B.128 [R9+0x16c00], desc[UR50][R2.64], !P0 ;  /* 0x16c000000209afae */ /* 0x0001e2000c101d72 */
[----:B------:R-:W-:Y:S01]  /*209c0*/  ISETP.GE.AND P2, PT, R8, R5, PT ;  /* 0x000000050800720c */ /* 0x000fe20003f46270 */
[----:B------:R-:W-:Y:S02]  /*209d0*/  IMAD.MOV.U32 R13, RZ, RZ, R0 ;  /* 0x000000ffff0d7224 */ /* 0x000fe400078e0000 */
[----:B0-----:R-:W-:-:S10]  /*209e0*/  IMAD.MOV.U32 R2, RZ, RZ, R14 ;  /* 0x000000ffff027224 */ /* 0x001fd400078e000e */
[----:B------:R-:W-:Y:S05]  /*209f0*/  WARPSYNC.COLLECTIVE R15, `(.L_x_8576) ;  /* 0x000000000f087348 */ /* 0x000fea0003c00000 */
[----:B------:R0:W1:Y:S02]  /*20a00*/  SHFL.IDX P6, R14, R13, R12, R11 ;  /* 0x0000000c0d0e7389 */ /* 0x00006400000c000b */
[----:B01----:R-:W-:Y:S01]  /*20a10*/  ENDCOLLECTIVE ;  /* 0x000000000000791b */ /* 0x003fe20003800000 */
.L_x_8576:
        /* <DEDUP_REMOVED lines=8> */
.L_x_8577:
        /* <DEDUP_REMOVED lines=9> */
.L_x_8578:
[----:B------:R-:W-:Y:S05]  /*20b30*/  BRA `(.L_x_8579) ;  /* 0xffffffa4000c7947 */ /* 0x000fea000383ffff */
.L_x_8456:
[----:B0-----:R0:W1:Y:S02]  /*20b40*/  SYNCS.PHASECHK.TRANS64.TRYWAIT P0, [R18+URZ+0x22820], R3 ;  /* 0x02282003120075a7 */ /* 0x001064000800017f */
[----:B-1----:R-:W-:Y:S05]  /*20b50*/  @!P0 NANOSLEEP.SYNCS 0x989680 ;  /* 0x009896800000895d */ /* 0x002fea0003900000 */
[----:B------:R-:W1:Y:S02]  /*20b60*/  @!P0 SYNCS.PHASECHK.TRANS64 P0, [R18+URZ+0x22820], R3 ;  /* 0x02282003120085a7 */ /* 0x000e64000800007f */
[----:B-1----:R-:W-:Y:S05]  /*20b70*/  @!P0 BRA `(.L_x_8456) ;  /* 0xfffffffc00f08947 */ /* 0x002fea000383ffff */
[----:B------:R-:W-:Y:S05]  /*20b80*/  BRA `(.L_x_8580) ;  /* 0xffffffa400687947 */ /* 0x000fea000383ffff */
.L_x_8460:
[----:B0-----:R0:W1:Y:S02]  /*20b90*/  SYNCS.PHASECHK.TRANS64.TRYWAIT P0, [R0+URZ+0x22880], R32 ;  /* 0x02288020000075a7 */ /* 0x001064000800017f */
[----:B-1----:R-:W-:Y:S05]  /*20ba0*/  @!P0 NANOSLEEP.SYNCS 0x989680 ;  /* 0x009896800000895d */ /* 0x002fea0003900000 */
[----:B------:R-:W1:Y:S02]  /*20bb0*/  @!P0 SYNCS.PHASECHK.TRANS64 P0, [R0+URZ+0x22880], R32 ;  /* 0x02288020000085a7 */ /* 0x000e64000800007f */
[----:B-1----:R-:W-:Y:S05]  /*20bc0*/  @!P0 BRA `(.L_x_8460) ;  /* 0xfffffffc00f08947 */ /* 0x002fea000383ffff */
[----:B------:R-:W-:Y:S05]  /*20bd0*/  BRA `(.L_x_8581) ;  /* 0xffffffa800907947 */ /* 0x000fea000383ffff */
.L_x_8461:
        /* <DEDUP_REMOVED lines=8> */
.L_x_8583:
[----:B------:R-:W-:Y:S05]  /*20c60*/  BSYNC B0 ;  /* 0x0000000000007941 */ /* 0x000fea0003800000 */
.L_x_8582:
        /* <DEDUP_REMOVED lines=9> */
.L_x_8584:
[----:B------:R-:W-:Y:S02]  /*20d00*/  IMAD.MOV.U32 R13, RZ, RZ, R20 ;  /* 0x000000ffff0d7224 */ /* 0x000fe400078e0014 */
[----:B------:R-:W-:Y:S02]  /*20d10*/  IMAD.MOV.U32 R12, RZ, RZ, 0x1 ;  /* 0x00000001ff0c7424 */ /* 0x000fe400078e00ff */
[----:B------:R-:W-:-:S07]  /*20d20*/  IMAD.MOV.U32 R2, RZ, RZ, R14 ;  /* 0x000000ffff027224 */ /* 0x000fce00078e000e */
[----:B------:R-:W-:Y:S05]  /*20d30*/  WARPSYNC.COLLECTIVE R15, `(.L_x_8585) ;  /* 0x000000000f087348 */ /* 0x000fea0003c00000 */
[----:B------:R0:W1:Y:S02]  /*20d40*/  SHFL.IDX P6, R14, R13, R12, R11 ;  /* 0x0000000c0d0e7389 */ /* 0x00006400000c000b */
[----:B01----:R-:W-:Y:S01]  /*20d50*/  ENDCOLLECTIVE ;  /* 0x000000000000791b */ /* 0x003fe20003800000 */
.L_x_8585:
        /* <DEDUP_REMOVED lines=11> */
.L_x_8586:
        /* <DEDUP_REMOVED lines=8> */
.L_x_8587:
        /* <DEDUP_REMOVED lines=9> */
.L_x_8588:
[----:B------:R-:W-:Y:S02]  /*20f20*/  IMAD.MOV.U32 R13, RZ, RZ, R20 ;  /* 0x000000ffff0d7224 */ /* 0x000fe400078e0014 */
        /* <DEDUP_REMOVED lines=8> */
.L_x_8589:
        /* <DEDUP_REMOVED lines=9> */
.L_x_8590:
[----:B------:R-:W-:Y:S02]  /*21040*/  IMAD.MOV.U32 R13, RZ, RZ, R20 ;  /* 0x000000ffff0d7224 */ /* 0x000fe400078e0014 */
[----:B------:R-:W-:Y:S02]  /*21050*/  IMAD.MOV.U32 R12, RZ, RZ, 0x4 ;  /* 0x00000004ff0c7424 */ /* 0x000fe400078e00ff */
[----:B------:R-:W-:-:S07]  /*21060*/  IMAD.MOV.U32 R2, RZ, RZ, R14 ;  /* 0x000000ffff027224 */ /* 0x000fce00078e000e */
[----:B------:R-:W-:Y:S05]  /*21070*/  WARPSYNC.COLLECTIVE R15, `(.L_x_8591) ;  /* 0x000000000f087348 */ /* 0x000fea0003c00000 */
[----:B------:R0:W1:Y:S02]  /*21080*/  SHFL.IDX P6, R14, R13, R12, R11 ;  /* 0x0000000c0d0e7389 */ /* 0x00006400000c000b */
[----:B01----:R-:W-:Y:S01]  /*21090*/  ENDCOLLECTIVE ;  /* 0x000000000000791b */ /* 0x003fe20003800000 */
.L_x_8591:
        /* <DEDUP_REMOVED lines=11> */
.L_x_8592:
[----:B------:R-:W-:Y:S02]  /*21150*/  IMAD.MOV.U32 R13, RZ, RZ, R20 ;  /* 0x000000ffff0d7224 */ /* 0x000fe400078e0014 */
[----:B------:R-:W-:Y:S02]  /*21160*/  IMAD.MOV.U32 R12, RZ, RZ, 0x5 ;  /* 0x00000005ff0c7424 */ /* 0x000fe400078e00ff */
[----:B------:R-:W-:-:S07]  /*21170*/  IMAD.MOV.U32 R2, RZ, RZ, R14 ;  /* 0x000000ffff027224 */ /* 0x000fce00078e000e */
[----:B------:R-:W-:Y:S05]  /*21180*/  WARPSYNC.COLLECTIVE R15, `(.L_x_8593) ;  /* 0x000000000f087348 */ /* 0x000fea0003c00000 */
[----:B------:R0:W1:Y:S02]  /*21190*/  SHFL.IDX P6, R14, R13, R12, R11 ;  /* 0x0000000c0d0e7389 */ /* 0x00006400000c000b */
[----:B01----:R-:W-:Y:S01]  /*211a0*/  ENDCOLLECTIVE ;  /* 0x000000000000791b */ /* 0x003fe20003800000 */
.L_x_8593:
        /* <DEDUP_REMOVED lines=11> */
.L_x_8594:
[----:B------:R-:W-:Y:S02]  /*21260*/  IMAD.MOV.U32 R13, RZ, RZ, R20 ;  /* 0x000000ffff0d7224 */ /* 0x000fe400078e0014 */
[----:B------:R-:W-:Y:S02]  /*21270*/  IMAD.MOV.U32 R12, RZ, RZ, 0x6 ;  /* 0x00000006ff0c7424 */ /* 0x000fe400078e00ff */
[----:B------:R-:W-:-:S07]  /*21280*/  IMAD.MOV.U32 R2, RZ, RZ, R14 ;  /* 0x000000ffff027224 */ /* 0x000fce00078e000e */
[----:B------:R-:W-:Y:S05]  /*21290*/  WARPSYNC.COLLECTIVE R15, `(.L_x_8595) ;  /* 0x000000000f087348 */ /* 0x000fea0003c00000 */
[----:B------:R0:W1:Y:S02]  /*212a0*/  SHFL.IDX P6, R14, R13, R12, R11 ;  /* 0x0000000c0d0e7389 */ /* 0x00006400000c000b */
[----:B01----:R-:W-:Y:S01]  /*212b0*/  ENDCOLLECTIVE ;  /* 0x000000000000791b */ /* 0x003fe20003800000 */
.L_x_8595:
        /* <DEDUP_REMOVED lines=11> */
.L_x_8596:
[----:B------:R-:W-:Y:S02]  /*21370*/  IMAD.MOV.U32 R13, RZ, RZ, R20 ;  /* 0x000000ffff0d7224 */ /* 0x000fe400078e0014 */
[----:B------:R-:W-:Y:S02]  /*21380*/  IMAD.MOV.U32 R12, RZ, RZ, 0x7 ;  /* 0x00000007ff0c7424 */ /* 0x000fe400078e00ff */
[----:B------:R-:W-:-:S07]  /*21390*/  IMAD.MOV.U32 R2, RZ, RZ, R14 ;  /* 0x000000ffff027224 */ /* 0x000fce00078e000e */
[----:B------:R-:W-:Y:S05]  /*213a0*/  WARPSYNC.COLLECTIVE R15, `(.L_x_8597) ;  /* 0x000000000f087348 */ /* 0x000fea0003c00000 */
[----:B------:R0:W1:Y:S02]  /*213b0*/  SHFL.IDX P6, R14, R13, R12, R11 ;  /* 0x0000000c0d0e7389 */ /* 0x00006400000c000b */
[----:B01----:R-:W-:Y:S01]  /*213c0*/  ENDCOLLECTIVE ;  /* 0x000000000000791b */ /* 0x003fe20003800000 */
.L_x_8597:
        /* <DEDUP_REMOVED lines=11> */
.L_x_8598:
        /* <DEDUP_REMOVED lines=9> */
.L_x_8599:
        /* <DEDUP_REMOVED lines=9> */
.L_x_8600:
        /* <DEDUP_REMOVED lines=8> */
.L_x_8601:
        /* <DEDUP_REMOVED lines=9> */
.L_x_8602:
[----:B------:R-:W-:Y:S01]  /*216b0*/  IMAD.MOV.U32 R2, RZ, RZ, R14 ;  /* 0x000000ffff027224 */ /* 0x000fe200078e000e */
[----:B------:R-:W-:Y:S06]  /*216c0*/  BRA `(.L_x_8603) ;  /* 0xffffffa4002c7947 */ /* 0x000fec000383ffff */
.L_x_8466:
[----:B--2---:R2:W3:Y:S02]  /*216d0*/  SYNCS.PHASECHK.TRANS64.TRYWAIT P0, [R0+URZ+0x22840], R32 ;  /* 0x02284020000075a7 */ /* 0x0044e4000800017f */
[----:B---3--:R-:W-:Y:S05]  /*216e0*/  @!P0 NANOSLEEP.SYNCS 0x989680 ;  /* 0x009896800000895d */ /* 0x008fea0003900000 */
[----:B------:R-:W3:Y:S02]  /*216f0*/  @!P0 SYNCS.PHASECHK.TRANS64 P0, [R0+URZ+0x22840], R32 ;  /* 0x02284020000085a7 */ /* 0x000ee4000800007f */
[----:B---3--:R-:W-:Y:S05]  /*21700*/  @!P0 BRA `(.L_x_8466) ;  /* 0xfffffffc00f08947 */ /* 0x008fea000383ffff */
[----:B------:R-:W-:Y:S05]  /*21710*/  BRA `(.L_x_8604) ;  /* 0xffffffa4007c7947 */ /* 0x000fea000383ffff */
.L_x_8467:
        /* <DEDUP_REMOVED lines=8> */
.L_x_8606:
[----:B------:R-:W-:Y:S05]  /*217a0*/  BSYNC B0 ;  /* 0x0000000000007941 */ /* 0x000fea0003800000 */
.L_x_8605:
        /* <DEDUP_REMOVED lines=8> */
.L_x_8607:
[----:B------:R-:W-:Y:S02]  /*21830*/  IMAD.MOV.U32 R13, RZ, RZ, R4 ;  /* 0x000000ffff0d7224 */ /* 0x000fe400078e0004 */
[----:B------:R-:W-:Y:S02]  /*21840*/  IMAD.MOV.U32 R12, RZ, RZ, 0x1 ;  /* 0x00000001ff0c7424 */ /* 0x000fe400078e00ff */
[----:B------:R-:W-:-:S07]  /*21850*/  IMAD.MOV.U32 R2, RZ, RZ, R14 ;  /* 0x000000ffff027224 */ /* 0x000fce00078e000e */
[----:B------:R-:W-:Y:S05]  /*21860*/  WARPSYNC.COLLECTIVE R15, `(.L_x_8608) ;  /* 0x000000000f087348 */ /* 0x000fea0003c00000 */
[----:B------:R0:W1:Y:S02]  /*21870*/  SHFL.IDX P6, R14, R13, R12, R11 ;  /* 0x0000000c0d0e7389 */ /* 0x00006400000c000b */
[----:B01----:R-:W-:Y:S01]  /*21880*/  ENDCOLLECTIVE ;  /* 0x000000000000791b */ /* 0x003fe20003800000 */
.L_x_8608:
        /* <DEDUP_REMOVED lines=11> */
.L_x_8609:
        /* <DEDUP_REMOVED lines=8> */
.L_x_8610:
        /* <DEDUP_REMOVED lines=9> */
.L_x_8611:
        /* <DEDUP_REMOVED lines=9> */
.L_x_8612:
        /* <DEDUP_REMOVED lines=9> */
.L_x_8613:
[----:B------:R-:W-:Y:S02]  /*21b70*/  IMAD.MOV.U32 R13, RZ, RZ, R4 ;  /* 0x000000ffff0d7224 */ /* 0x000fe400078e0004 */
[----:B------:R-:W-:Y:S02]  /*21b80*/  IMAD.MOV.U32 R12, RZ, RZ, 0x4 ;  /* 0x00000004ff0c7424 */ /* 0x000fe400078e00ff */
[----:B------:R-:W-:-:S07]  /*21b90*/  IMAD.MOV.U32 R2, RZ, RZ, R14 ;  /* 0x000000ffff027224 */ /* 0x000fce00078e000e */
[----:B------:R-:W-:Y:S05]  /*21ba0*/  WARPSYNC.COLLECTIVE R15, `(.L_x_8614) ;  /* 0x000000000f087348 */ /* 0x000fea0003c00000 */
[----:B------:R0:W1:Y:S02]  /*21bb0*/  SHFL.IDX P6, R14, R13, R12, R11 ;  /* 0x0000000c0d0e7389 */ /* 0x00006400000c000b */
[----:B01----:R-:W-:Y:S01]  /*21bc0*/  ENDCOLLECTIVE ;  /* 0x000000000000791b */ /* 0x003fe20003800000 */
.L_x_8614:
        /* <DEDUP_REMOVED lines=11> */
.L_x_8615:
[----:B------:R-:W-:Y:S02]  /*21c80*/  IMAD.MOV.U32 R13, RZ, RZ, R4 ;  /* 0x000000ffff0d7224 */ /* 0x000fe400078e0004 */
[----:B------:R-:W-:Y:S02]  /*21c90*/  IMAD.MOV.U32 R12, RZ, RZ, 0x5 ;  /* 0x00000005ff0c7424 */ /* 0x000fe400078e00ff */
[----:B------:R-:W-:-:S07]  /*21ca0*/  IMAD.MOV.U32 R2, RZ, RZ, R14 ;  /* 0x000000ffff027224 */ /* 0x000fce00078e000e */
[----:B------:R-:W-:Y:S05]  /*21cb0*/  WARPSYNC.COLLECTIVE R15, `(.L_x_8616) ;  /* 0x000000000f087348 */ /* 0x000fea0003c00000 */
[----:B------:R0:W1:Y:S02]  /*21cc0*/  SHFL.IDX P6, R14, R13, R12, R11 ;  /* 0x0000000c0d0e7389 */ /* 0x00006400000c000b */
[----:B01----:R-:W-:Y:S01]  /*21cd0*/  ENDCOLLECTIVE ;  /* 0x000000000000791b */ /* 0x003fe20003800000 */
.L_x_8616:
        /* <DEDUP_REMOVED lines=11> */
.L_x_8617:
[----:B------:R-:W-:Y:S02]  /*21d90*/  IMAD.MOV.U32 R13, RZ, RZ, R4 ;  /* 0x000000ffff0d7224 */ /* 0x000fe400078e0004 */
[----:B------:R-:W-:Y:S02]  /*21da0*/  IMAD.MOV.U32 R12, RZ, RZ, 0x6 ;  /* 0x00000006ff0c7424 */ /* 0x000fe400078e00ff */
[----:B------:R-:W-:-:S07]  /*21db0*/  IMAD.MOV.U32 R2, RZ, RZ, R14 ;  /* 0x000000ffff027224 */ /* 0x000fce00078e000e */
[----:B------:R-:W-:Y:S05]  /*21dc0*/  WARPSYNC.COLLECTIVE R15, `(.L_x_8618) ;  /* 0x000000000f087348 */ /* 0x000fea0003c00000 */
[----:B------:R0:W1:Y:S02]  /*21dd0*/  SHFL.IDX P6, R14, R13, R12, R11 ;  /* 0x0000000c0d0e7389 */ /* 0x00006400000c000b */
[----:B01----:R-:W-:Y:S01]  /*21de0*/  ENDCOLLECTIVE ;  /* 0x000000000000791b */ /* 0x003fe20003800000 */
.L_x_8618:
        /* <DEDUP_REMOVED lines=11> */
.L_x_8619:
[----:B------:R-:W-:Y:S02]  /*21ea0*/  IMAD.MOV.U32 R13, RZ, RZ, R4 ;  /* 0x000000ffff0d7224 */ /* 0x000fe400078e0004 */
[----:B------:R-:W-:Y:S02]  /*21eb0*/  IMAD.MOV.U32 R12, RZ, RZ, 0x7 ;  /* 0x00000007ff0c7424 */ /* 0x000fe400078e00ff */
[----:B------:R-:W-:-:S07]  /*21ec0*/  IMAD.MOV.U32 R2, RZ, RZ, R14 ;  /* 0x000000ffff027224 */ /* 0x000fce00078e000e */
[----:B------:R-:W-:Y:S05]  /*21ed0*/  WARPSYNC.COLLECTIVE R15, `(.L_x_8620) ;  /* 0x000000000f087348 */ /* 0x000fea0003c00000 */
[----:B------:R0:W1:Y:S02]  /*21ee0*/  SHFL.IDX P6, R14, R13, R12, R11 ;  /* 0x0000000c0d0e7389 */ /* 0x00006400000c000b */
[----:B01----:R-:W-:Y:S01]  /*21ef0*/  ENDCOLLECTIVE ;  /* 0x000000000000791b */ /* 0x003fe20003800000 */
.L_x_8620:
        /* <DEDUP_REMOVED lines=11> */
.L_x_8621:
[----:B------:R-:W-:Y:S02]  /*21fb0*/  IMAD.MOV.U32 R13, RZ, RZ, R8 ;  /* 0x000000ffff0d7224 */ /* 0x000fe400078e0008 */
[----:B------:R-:W-:Y:S02]  /*21fc0*/  IMAD.MOV.U32 R12, RZ, RZ, RZ ;  /* 0x000000ffff0c7224 */ /* 0x000fe400078e00ff */
[----:B------:R-:W-:-:S07]  /*21fd0*/  IMAD.MOV.U32 R9, RZ, RZ, R14 ;  /* 0x000000ffff097224 */ /* 0x000fce00078e000e */
[----:B------:R-:W-:Y:S05]  /*21fe0*/  WARPSYNC.COLLECTIVE R15, `(.L_x_8622) ;  /* 0x000000000f087348 */ /* 0x000fea0003c00000 */
[----:B------:R0:W1:Y:S02]  /*21ff0*/  SHFL.IDX P6, R14, R13, R12, R11 ;  /* 0x0000000c0d0e7389 */ /* 0x00006400000c000b */
[----:B01----:R-:W-:Y:S01]  /*22000*/  ENDCOLLECTIVE ;  /* 0x000000000000791b */ /* 0x003fe20003800000 */
.L_x_8622:
        /* <DEDUP_REMOVED lines=11> */
.L_x_8623:
[----:B------:R-:W-:Y:S02]  /*220c0*/  IMAD.MOV.U32 R13, RZ, RZ, R8 ;  /* 0x000000ffff0d7224 */ /* 0x000fe400078e0008 */
[----:B------:R-:W-:Y:S02]  /*220d0*/  IMAD.MOV.U32 R12, RZ, RZ, 0x1 ;  /* 0x00000001ff0c7424 */ /* 0x000fe400078e00ff */
[----:B------:R-:W-:-:S07]  /*220e0*/  IMAD.MOV.U32 R5, RZ, RZ, R14 ;  /* 0x000000ffff057224 */ /* 0x000fce00078e000e */
[----:B------:R-:W-:Y:S05]  /*220f0*/  WARPSYNC.COLLECTIVE R15, `(.L_x_8624) ;  /* 0x000000000f087348 */ /* 0x000fea0003c00000 */
[----:B------:R0:W1:Y:S02]  /*22100*/  SHFL.IDX P6, R14, R13, R12, R11 ;  /* 0x0000000c0d0e7389 */ /* 0x00006400000c000b */
[----:B01----:R-:W-:Y:S01]  /*22110*/  ENDCOLLECTIVE ;  /* 0x000000000000791b */ /* 0x003fe20003800000 */
.L_x_8624:
        /* <DEDUP_REMOVED lines=11> */
.L_x_8625:
[----:B------:R-:W-:Y:S05]  /*221d0*/  BRA `(.L_x_8626) ;  /* 0xffffffa000147947 */ /* 0x000fea000383ffff */
.L_x_8472:
[----:B0-----:R0:W1:Y:S02]  /*221e0*/  SYNCS.PHASECHK.TRANS64.TRYWAIT P2, [R3+URZ+0x22870], R0 ;  /* 0x02287000030075a7 */ /* 0x001064000804017f */
[----:B-1----:R-:W-:Y:S05]  /*221f0*/  @!P2 NANOSLEEP.SYNCS 0x989680 ;  /* 0x009896800000a95d */ /* 0x002fea0003900000 */
[----:B------:R-:W1:Y:S02]  /*22200*/  @!P2 SYNCS.PHASECHK.TRANS64 P2, [R3+URZ+0x22870], R0 ;  /* 0x022870000300a5a7 */ /* 0x000e64000804007f */
[----:B-1----:R-:W-:Y:S05]  /*22210*/  @!P2 BRA `(.L_x_8472) ;  /* 0xfffffffc00f0a947 */ /* 0x002fea000383ffff */
[----:B------:R-:W-:Y:S05]  /*22220*/  BRA `(.L_x_8627) ;  /* 0xffffffa000787947 */ /* 0x000fea000383ffff */
.L_x_8474:
[----:B0-----:R0:W1:Y:S02]  /*22230*/  SYNCS.PHASECHK.TRANS64.TRYWAIT P2, [R3+URZ+0x22860], R0 ;  /* 0x02286000030075a7 */ /* 0x001064000804017f */
[----:B-1----:R-:W-:Y:S05]  /*22240*/  @!P2 NANOSLEEP.SYNCS 0x989680 ;  /* 0x009896800000a95d */ /* 0x002fea0003900000 */
[----:B------:R-:W1:Y:S02]  /*22250*/  @!P2 SYNCS.PHASECHK.TRANS64 P2, [R3+URZ+0x22860], R0 ;  /* 0x022860000300a5a7 */ /* 0x000e64000804007f */
[----:B-1----:R-:W-:Y:S05]  /*22260*/  @!P2 BRA `(.L_x_8474) ;  /* 0xfffffffc00f0a947 */ /* 0x002fea000383ffff */
[----:B------:R-:W-:Y:S05]  /*22270*/  BRA `(.L_x_8628) ;  /* 0xffffffa000887947 */ /* 0x000fea000383ffff */
.L_x_8482:
[----:B0-----:R0:W1:Y:S02]  /*22280*/  SYNCS.PHASECHK.TRANS64.TRYWAIT P1, [R2+URZ+0x22870], R3 ;  /* 0x02287003020075a7 */ /* 0x001064000802017f */
[----:B-1----:R-:W-:Y:S05]  /*22290*/  @!P1 NANOSLEEP.SYNCS 0x989680 ;  /* 0x009896800000995d */ /* 0x002fea0003900000 */
[----:B------:R-:W1:Y:S02]  /*222a0*/  @!P1 SYNCS.PHASECHK.TRANS64 P1, [R2+URZ+0x22870], R3 ;  /* 0x02287003020095a7 */ /* 0x000e64000802007f */
[----:B-1----:R-:W-:Y:S05]  /*222b0*/  @!P1 BRA `(.L_x_8482) ;  /* 0xfffffffc00f09947 */ /* 0x002fea000383ffff */
[----:B------:R-:W-:Y:S05]  /*222c0*/  BRA `(.L_x_8629) ;  /* 0xffffffa8007c7947 */ /* 0x000fea000383ffff */
.L_x_8484:
[----:B0-----:R0:W1:Y:S02]  /*222d0*/  SYNCS.PHASECHK.TRANS64.TRYWAIT P1, [R2+URZ+0x22860], R3 ;  /* 0x02286003020075a7 */ /* 0x001064000802017f */
[----:B-1----:R-:W-:Y:S05]  /*222e0*/  @!P1 NANOSLEEP.SYNCS 0x989680 ;  /* 0x009896800000995d */ /* 0x002fea0003900000 */
[----:B------:R-:W1:Y:S02]  /*222f0*/  @!P1 SYNCS.PHASECHK.TRANS64 P1, [R2+URZ+0x22860], R3 ;  /* 0x02286003020095a7 */ /* 0x000e64000802007f */
[----:B-1----:R-:W-:Y:S05]  /*22300*/  @!P1 BRA `(.L_x_8484) ;  /* 0xfffffffc00f09947 */ /* 0x002fea000383ffff */
[----:B------:R-:W-:Y:S05]  /*22310*/  BRA `(.L_x_8630) ;  /* 0xffffffa8008c7947 */ /* 0x000fea000383ffff */
.L_x_8498:
[----:B0-----:R0:W1:Y:S02]  /*22320*/  SYNCS.PHASECHK.TRANS64.TRYWAIT P0, [R5+URZ+0x22820], R0 ;  /* 0x02282000050075a7 */ /* 0x001064000800017f */
[----:B-1----:R-:W-:Y:S05]  /*22330*/  @!P0 NANOSLEEP.SYNCS 0x989680 ;  /* 0x009896800000895d */ /* 0x002fea0003900000 */
[----:B------:R-:W1:Y:S02]  /*22340*/  @!P0 SYNCS.PHASECHK.TRANS64 P0, [R5+URZ+0x22820], R0 ;  /* 0x02282000050085a7 */ /* 0x000e64000800007f */
[----:B-1----:R-:W-:Y:S05]  /*22350*/  @!P0 BRA `(.L_x_8498) ;  /* 0xfffffffc00f08947 */ /* 0x002fea000383ffff */
[----:B------:R-:W-:Y:S05]  /*22360*/  BRA `(.L_x_8631) ;  /* 0xffffffbc00607947 */ /* 0x000fea000383ffff */
.L_x_8499:
        /* <DEDUP_REMOVED lines=11> */
.L_x_8633:
[----:B------:R-:W-:Y:S05]  /*22420*/  BSYNC B0 ;  /* 0x0000000000007941 */ /* 0x000fea0003800000 */
.L_x_8632:
[----:B------:R-:W-:Y:S05]  /*22430*/  BRA `(.L_x_8634) ;  /* 0xffffffbc00487947 */ /* 0x000fea000383ffff */
.L_x_8502:
[----:B------:R-:W-:Y:S01]  /*22440*/  BSSY B1, `(.L_x_8635) ;  /* 0x0000006000017945 */ /* 0x000fe20003800000 */
[----:B------:R-:W-:-:S07]  /*22450*/  IMAD.MOV.U32 R15, RZ, RZ, -0x1 ;  /* 0xffffffffff0f7424 */ /* 0x000fce00078e00ff */
[----:B0----5:R-:W-:Y:S05]  /*22460*/  WARPSYNC.COLLECTIVE R15, `(.L_x_8636) ;  /* 0x000000000f0c7348 */ /* 0x021fea0003c00000 */
[----:B------:R-:W-:Y:S02]  /*22470*/  ELECT P6, UR62, PT ;  /* 0x00000000003e782f */ /* 0x000fe400038c0000 */
[----:B------:R-:W-:Y:S01]  /*22480*/  MOV R14, UR62 ;  /* 0x0000003e000e7c02 */ /* 0x000fe20008000f00 */
[----:B0----5:R-:W-:Y:S10]  /*22490*/  ENDCOLLECTIVE ;  /* 0x000000000000791b */ /* 0x021ff40003800000 */
.L_x_8636:
[----:B------:R-:W-:Y:S05]  /*224a0*/  BSYNC B1 ;  /* 0x0000000000017941 */ /* 0x000fea0003800000 */
.L_x_8635:
[----:B------:R-:W-:Y:S05]  /*224b0*/  BRA `(.L_x_8637) ;  /* 0xffffffbc00407947 */ /* 0x000fea000383ffff */
.L_x_8504:
[----:B0-----:R0:W1:Y:S02]  /*224c0*/  SYNCS.PHASECHK.TRANS64.TRYWAIT P1, [R3+URZ+0x22840], R2 ;  /* 0x02284002030075a7 */ /* 0x001064000802017f */
[----:B-1----:R-:W-:Y:S05]  /*224d0*/  @!P1 NANOSLEEP.SYNCS 0x989680 ;  /* 0x009896800000995d */ /* 0x002fea0003900000 */
[----:B------:R-:W1:Y:S02]  /*224e0*/  @!P1 SYNCS.PHASECHK.TRANS64 P1, [R3+URZ+0x22840], R2 ;  /* 0x02284002030095a7 */ /* 0x000e64000802007f */
[----:B-1----:R-:W-:Y:S05]  /*224f0*/  @!P1 BRA `(.L_x_8504) ;  /* 0xfffffffc00f09947 */ /* 0x002fea000383ffff */
[----:B------:R-:W-:Y:S05]  /*22500*/  BRA `(.L_x_8638) ;  /* 0xffffffbc00647947 */ /* 0x000fea000383ffff */
.L_x_8506:
[----:B-1----:R1:W2:Y:S02]  /*22510*/  SYNCS.PHASECHK.TRANS64.TRYWAIT P1, [R35+URZ+0x22840], R0 ;  /* 0x02284000230075a7 */ /* 0x0022a4000802017f */
[----:B--2---:R-:W-:Y:S05]  /*22520*/  @!P1 NANOSLEEP.SYNCS 0x989680 ;  /* 0x009896800000995d */ /* 0x004fea0003900000 */
[----:B------:R-:W2:Y:S02]  /*22530*/  @!P1 SYNCS.PHASECHK.TRANS64 P1, [R35+URZ+0x22840], R0 ;  /* 0x02284000230095a7 */ /* 0x000ea4000802007f */
[----:B--2---:R-:W-:Y:S05]  /*22540*/  @!P1 BRA `(.L_x_8506) ;  /* 0xfffffffc00f09947 */ /* 0x004fea000383ffff */
[----:B------:R-:W-:Y:S05]  /*22550*/  BRA `(.L_x_8639) ;  /* 0xffffffbc00747947 */ /* 0x000fea000383ffff */
.L_x_8508:
[----:B--2---:R2:W3:Y:S02]  /*22560*/  SYNCS.PHASECHK.TRANS64.TRYWAIT P1, [R3+URZ+0x22860], R2 ;  /* 0x02286002030075a7 */ /* 0x0044e4000802017f */
[----:B---3--:R-:W-:Y:S05]  /*22570*/  @!P1 NANOSLEEP.SYNCS 0x989680 ;  /* 0x009896800000995d */ /* 0x008fea0003900000 */
[----:B------:R-:W3:Y:S02]  /*22580*/  @!P1 SYNCS.PHASECHK.TRANS64 P1, [R3+URZ+0x22860], R2 ;  /* 0x02286002030095a7 */ /* 0x000ee4000802007f */
[----:B---3--:R-:W-:Y:S05]  /*22590*/  @!P1 BRA `(.L_x_8508) ;  /* 0xfffffffc00f09947 */ /* 0x008fea000383ffff */
[----:B------:R-:W-:Y:S05]  /*225a0*/  BRA `(.L_x_8640) ;  /* 0xffffffbc00707947 */ /* 0x000fea000383ffff */
.L_x_8510:
[----:B---3--:R3:W4:Y:S02]  /*225b0*/  SYNCS.PHASECHK.TRANS64.TRYWAIT P1, [R35+URZ+0x22860], R0 ;  /* 0x02286000230075a7 */ /* 0x008724000802017f */
[----:B----4-:R-:W-:Y:S05]  /*225c0*/  @!P1 NANOSLEEP.SYNCS 0x989680 ;  /* 0x009896800000995d */ /* 0x010fea0003900000 */
[----:B------:R-:W4:Y:S02]  /*225d0*/  @!P1 SYNCS.PHASECHK.TRANS64 P1, [R35+URZ+0x22860], R0 ;  /* 0x02286000230095a7 */ /* 0x000f24000802007f */
[----:B----4-:R-:W-:Y:S05]  /*225e0*/  @!P1 BRA `(.L_x_8510) ;  /* 0xfffffffc00f09947 */ /* 0x010fea000383ffff */
[----:B------:R-:W-:Y:S05]  /*225f0*/  BRA `(.L_x_8641) ;  /* 0xffffffbc006c7947 */ /* 0x000fea000383ffff */
.L_x_8512:
[----:B----4-:R4:W0:Y:S02]  /*22600*/  SYNCS.PHASECHK.TRANS64.TRYWAIT P1, [R3+URZ+0x22880], R2 ;  /* 0x02288002030075a7 */ /* 0x010824000802017f */
[----:B0-----:R-:W-:Y:S05]  /*22610*/  @!P1 NANOSLEEP.SYNCS 0x989680 ;  /* 0x009896800000995d */ /* 0x001fea0003900000 */
[----:B------:R-:W0:Y:S02]  /*22620*/  @!P1 SYNCS.PHASECHK.TRANS64 P1, [R3+URZ+0x22880], R2 ;  /* 0x02288002030095a7 */ /* 0x000e24000802007f */
[----:B0-----:R-:W-:Y:S05]  /*22630*/  @!P1 BRA `(.L_x_8512) ;  /* 0xfffffffc00f09947 */ /* 0x001fea000383ffff */
[----:B------:R-:W-:Y:S05]  /*22640*/  BRA `(.L_x_8642) ;  /* 0xffffffbc00687947 */ /* 0x000fea000383ffff */
.L_x_8643:
        /* <DEDUP_REMOVED lines=11> */
.L_x_15847:


//--------------------- .text._ZN7cutlass13device_kernelIN5flash11enable_sm90INS1_16FlashAttnFwdSm90INS1_25CollectiveMainloopFwdSm90ILi2EN4cute5tupleIJNS5_1CILi1EEES8_S8_EEENS6_IJNS7_ILi128EEENS7_ILi160EEESA_EEELi128ENS_12float_e4m3_tEfNS_4arch4Sm90ELb0ELb1ELb1ELb1ELb1ELb1ELb0ELb1ELb1ELb1ELb0ELb0EEENS1_21CollectiveEpilogueFwdINS6_IJSA_SA_SB_EEES9_NS_10bfloat16_tESF_Li256ELb1ELb1ELb0ELb1EEENS1_36VarlenDynamicPersistentTileSchedulerILi128ELi160ELi256ELi128ELb0ELb1ELb1ELb1ELb0ELb1EEEEEEEEEvNT_6ParamsE --------------------------
	.section	.text._ZN7cutlass13device_kernelIN5flash11enable_sm90INS1_16FlashAttnFwdSm90INS1_25CollectiveMainloopFwdSm90ILi2EN4cute5tupleIJNS5_1CILi1EEES8_S8_EEENS6_IJNS7_ILi128EEENS7_ILi160EEESA_EEELi128ENS_12float_e4m3_tEfNS_4arch4Sm90ELb0ELb1ELb1ELb1ELb1ELb1ELb0ELb1ELb1ELb1ELb0ELb0EEENS1_21CollectiveEpilogueFwdINS6_IJSA_SA_SB_EEES9_NS_10bfloat16_tESF_Li256ELb1ELb1ELb0ELb1EEENS1_36VarlenDynamicPersistentTileSchedulerILi128ELi160ELi256ELi128ELb0ELb1ELb1ELb1ELb0ELb1EEEEEEEEEvNT_6ParamsE,"ax",@progbits
	.align	128
.text._ZN7cutlass13device_kernelIN5flash11enable_sm90INS1_16FlashAttnFwdSm90INS1_25CollectiveMainloopFwdSm90ILi2EN4cute5tupleIJNS5_1CILi1EEES8_S8_EEENS6_IJNS7_ILi128EEENS7_ILi160EEESA_EEELi128ENS_12float_e4m3_tEfNS_4arch4Sm90ELb0ELb1ELb1ELb1ELb1ELb1ELb0ELb1ELb1ELb1ELb0ELb0EEENS1_21CollectiveEpilogueFwdINS6_IJSA_SA_SB_EEES9_NS_10bfloat16_tESF_Li256ELb1ELb1ELb0ELb1EEENS1_36VarlenDynamicPersistentTileSchedulerILi128ELi160ELi256ELi128ELb0ELb1ELb1ELb1ELb0ELb1EEEEEEEEEvNT_6ParamsE:
        .type           _ZN7cutlass13device_kernelIN5flash11enable_sm90INS1_16FlashAttnFwdSm90INS1_25CollectiveMainloopFwdSm90ILi2EN4cute5tupleIJNS5_1CILi1EEES8_S8_EEENS6_IJNS7_ILi128EEENS7_ILi160EEESA_EEELi128ENS_12float_e4m3_tEfNS_4arch4Sm90ELb0ELb1ELb1ELb1ELb1ELb1ELb0ELb1ELb1ELb1ELb0ELb0EEENS1_21CollectiveEpilogueFwdINS6_IJSA_SA_SB_EEES9_NS_10bfloat16_tESF_Li256ELb1ELb1ELb0ELb1EEENS1_36VarlenDynamicPersistentTileSchedulerILi128ELi160ELi256ELi128ELb0ELb1ELb1ELb1ELb0ELb1EEEEEEEEEvNT_6ParamsE,@function
        .size           _ZN7cutlass13device_kernelIN5flash11enable_sm90INS1_16FlashAttnFwdSm90INS1_25CollectiveMainloopFwdSm90ILi2EN4cute5tupleIJNS5_1CILi1EEES8_S8_EEENS6_IJNS7_ILi128EEENS7_ILi160EEESA_EEELi128ENS_12float_e4m3_tEfNS_4arch4Sm90ELb0ELb1ELb1ELb1ELb1ELb1ELb0ELb1ELb1ELb1ELb0ELb0EEENS1_21CollectiveEpilogueFwdINS6_IJSA_SA_SB_EEES9_NS_10bfloat16_tESF_Li256ELb1ELb1ELb0ELb1EEENS1_36VarlenDynamicPersistentTileSchedulerILi128ELi160ELi256ELi128ELb0ELb1ELb1ELb1ELb0ELb1EEEEEEEEEvNT_6ParamsE,(.L_x_15848 - _ZN7cutlass13device_kernelIN5flash11enable_sm90INS1_16FlashAttnFwdSm90INS1_25CollectiveMainloopFwdSm90ILi2EN4cute5tupleIJNS5_1CILi1EEES8_S8_EEENS6_IJNS7_ILi128EEENS7_ILi160EEESA_EEELi128ENS_12float_e4m3_tEfNS_4arch4Sm90ELb0ELb1ELb1ELb1ELb1ELb1ELb0ELb1ELb1ELb1ELb0ELb0EEENS1_21CollectiveEpilogueFwdINS6_IJSA_SA_SB_EEES9_NS_10bfloat16_tESF_Li256ELb1ELb1ELb0ELb1EEENS1_36VarlenDynamicPersistentTileSchedulerILi128ELi160ELi256ELi128ELb0ELb1ELb1ELb1ELb0ELb1EEEEEEEEEvNT_6ParamsE)
        .other          _ZN7cutlass13device_kernelIN5flash11enable_sm90INS1_16FlashAttnFwdSm90INS1_25CollectiveMainloopFwdSm90ILi2EN4cute5tupleIJNS5_1CILi1EEES8_S8_EEENS6_IJNS7_ILi128EEENS7_ILi160EEESA_EEELi128ENS_12float_e4m3_tEfNS_4arch4Sm90ELb0ELb1ELb1ELb1ELb1ELb1ELb0ELb1ELb1ELb1ELb0ELb0EEENS1_21CollectiveEpilogueFwdINS6_IJSA_SA_SB_EEES9_NS_10bfloat16_tESF_Li256ELb1ELb1ELb0ELb1EEENS1_36VarlenDynamicPersistentTileSchedulerILi128ELi160ELi256ELi128ELb0ELb1ELb1ELb1ELb0ELb1EEEEEEEEEvNT_6ParamsE,@"STO_CUDA_ENTRY STV_DEFAULT"
_ZN7cutlass13device_kernelIN5flash11enable_sm90INS1_16FlashAttnFwdSm90INS1_25CollectiveMainloopFwdSm90ILi2EN4cute5tupleIJNS5_1CILi1EEES8_S8_EEENS6_IJNS7_ILi128EEENS7_ILi160EEESA_EEELi128ENS_12float_e4m3_tEfNS_4arch4Sm90ELb0ELb1ELb1ELb1ELb1ELb1ELb0ELb1ELb1ELb1ELb0ELb0EEENS1_21CollectiveEpilogueFwdINS6_IJSA_SA_SB_EEES9_NS_10bfloat16_tESF_Li256ELb1ELb1ELb0ELb1EEENS1_36VarlenDynamicPersistentTileSchedulerILi128ELi160ELi256ELi128ELb0ELb1ELb1ELb1ELb0ELb1EEEEEEEEEvNT_6ParamsE:
        /* <DEDUP_REMOVED lines=17> */
.L_x_8645:
[----:B------:R-:W-:Y:S05]  /*0110*/  BSYNC B0 ;  /* 0x0000000000007941 */ /* 0x000fea0003800000 */
.L_x_8644:
        /* <DEDUP_REMOVED lines=40> */
.L_x_8646:
        /* <DEDUP_REMOVED lines=22> */
.L_x_8647:
        /* <DEDUP_REMOVED lines=18> */
.L_x_8648:
        /* <DEDUP_REMOVED lines=22> */
.L_x_8649:
        /* <DEDUP_REMOVED lines=23> */
.L_x_8650:
        /* <DEDUP_REMOVED lines=9> */
.L_x_8653:
[----:B------:R-:W-:-:S08]  /*0980*/  NOP ;  /* 0x0000000000007918 */ /* 0x000fd00000000000 */
[----:B------:R-:W0:Y:S02]  /*0990*/  USETMAXREG.TRY_ALLOC.CTAPOOL UP0, 0xe8 ;  /* 0x000000e8000079c8 */ /* 0x000e240008000600 */
[----:B0-----:R-:W-:-:S13]  /*09a0*/  PLOP3.LUT P0, PT, PT, PT, UP0, 0x80, 0x0 ;  /* 0x000000000000781c */ /* 0x001fda0003f0f008 */
[----:B------:R-:W-:Y:S05]  /*09b0*/  @!P0 BRA `(.L_x_8653) ;  /* 0xfffffffc00f08947 */ /* 0x000fea000383ffff */
[----:B------:R-:W2:Y:S01]  /*09c0*/  S2R R0, SR_TID.X ;  /* 0x0000000000007919 */ /* 0x000ea20000002100 */
[----:B------:R-:W-:Y:S01]  /*09d0*/  MOV R17, 0x400 ;  /* 0x0000040000117802 */ /* 0x000fe20000000f00 */
[----:B------:R-:W-:Y:S01]  /*09e0*/  ULDC UR4, c[0x0][0xc3c] ;  /* 0x00030f0000047ab9 */ /* 0x000fe20000000800 */
[----:B------:R-:W-:Y:S02]  /*09f0*/  LOP3.LUT R22, R22, 0xffffffdf, RZ, 0xc0, !PT ;  /* 0xffffffdf16167812 */ /* 0x000fe400078ec0ff */
[----:B--2---:R-:W-:Y:S02]  /*0a00*/  SHF.R.U32.HI R2, RZ, 0x7, R0 ;  /* 0x00000007ff027819 */ /* 0x004fe40000011600 */
[----:B------:R-:W0:Y:S01]  /*0a10*/  S2R R0, SR_CgaCtaId ;  /* 0x0000000000007919 */ /* 0x000e220000008800 */
[----:B------:R-:W-:Y:S06]  /*0a20*/  BAR.ARV 0x8, 0x180 ;  /* 0x0206000000007b1d */ /* 0x000fec0000002000 */
[----:B------:R-:W-:-:S13]  /*0a30*/  ISETP.NE.AND P0, PT, R2, 0x1, PT ;  /* 0x000000010200780c */ /* 0x000fda0003f05270 */
[----:B------:R-:W-:Y:S06]  /*0a40*/  @!P0 BAR.ARV 0x9, 0x100 ;  /* 0x0244000000008b1d */ /* 0x000fec0000002000 */
[----:B------:R-:W-:Y:S02]  /*0a50*/  @P0 LOP3.LUT R22, R22, 0x20, RZ, 0xfc, !PT ;  /* 0x0000002016160812 */ /* 0x000fe400078efcff */
        /* <DEDUP_REMOVED lines=10> */
[----:B------:R-:W-:-:S04]  /*0b00*/  LEA.HI R2, R0, R12, RZ, 0x7 ;  /* 0x0000000c00027211 */ /* 0x000fc800078f38ff */
[----:B------:R-:W-:-:S05]  /*0b10*/  LOP3.LUT R3, R2, 0xffffff80, RZ, 0xc0, !PT ;  /* 0xffffff8002037812 */ /* 0x000fca00078ec0ff */
[----:B------:R-:W-:-:S05]  /*0b20*/  IMAD.IADD R11, R12, 0x1, -R3 ;  /* 0x000000010c0b7824 */ /* 0x000fca00078e0a03 */
[----:B------:R-:W-:-:S04]  /*0b30*/  SHF.R.S32.HI R6, RZ, 0x1f, R11 ;  /* 0x0000001fff067819 */ /* 0x000fc8000001140b */
[----:B------:R-:W-:-:S04]  /*0b40*/  LEA.HI R8, R6, R11, RZ, 0x2 ;  /* 0x0000000b06087211 */ /* 0x000fc800078f10ff */
[--C-:B------:R-:W-:Y:S02]  /*0b50*/  SHF.R.S32.HI R5, RZ, 0x2, R8.reuse ;  /* 0x00000002ff057819 */ /* 0x100fe40000011408 */
[----:B------:R-:W-:Y:S02]  /*0b60*/  SHF.R.S32.HI R4, RZ, 0x1f, R8 ;  /* 0x0000001fff047819 */ /* 0x000fe40000011408 */
[----:B------:R-:W-:Y:S02]  /*0b70*/  SHF.R.S32.HI R14, RZ, 0x7, R2 ;  /* 0x00000007ff0e7819 */ /* 0x000fe40000011402 */
[----:B------:R-:W-:Y:S02]  /*0b80*/  LEA.HI R3, R4, R5, RZ, 0x3 ;  /* 0x0000000504037211 */ /* 0x000fe400078f18ff */
[----:B------:R-:W-:Y:S02]  /*0b90*/  LEA.HI R4, R0, R12, RZ, 0x4 ;  /* 0x0000000c00047211 */ /* 0x000fe400078f20ff */
[----:B------:R-:W-:-:S02]  /*0ba0*/  LOP3.LUT R10, R3, 0xfffffff8, RZ, 0xc0, !PT ;  /* 0xfffffff8030a7812 */ /* 0x000fc400078ec0ff */
[----:B------:R-:W-:Y:S02]  /*0bb0*/  LEA.HI R2, R2, R14, RZ, 0x1 ;  /* 0x0000000e02027211 */ /* 0x000fe400078f08ff */
[----:B------:R-:W-:Y:S02]  /*0bc0*/  LEA.HI R6, R6, R11, RZ, 0x5 ;  /* 0x0000000b06067211 */ /* 0x000fe400078f28ff */
[-C--:B------:R-:W-:Y:S01]  /*0bd0*/  LEA.HI R3, R0, R12.reuse, RZ, 0x5 ;  /* 0x0000000c00037211 */ /* 0x080fe200078f28ff */
[----:B------:R-:W-:Y:S01]  /*0be0*/  IMAD.IADD R9, R5, 0x1, -R10 ;  /* 0x0000000105097824 */ /* 0x000fe200078e0a0a */
[----:B------:R-:W-:Y:S02]  /*0bf0*/  SHF.R.S32.HI R7, RZ, 0x4, R4 ;  /* 0x00000004ff077819 */ /* 0x000fe40000011404 */
[----:B------:R-:W-:Y:S02]  /*0c00*/  SHF.R.S32.HI R6, RZ, 0x5, R6 ;  /* 0x00000005ff067819 */ /* 0x000fe40000011406 */
[----:B------:R-:W-:Y:S01]  /*0c10*/  LOP3.LUT R2, R2, 0x3fffffe, RZ, 0xc0, !PT ;  /* 0x03fffffe02027812 */ /* 0x000fe200078ec0ff */
[----:B------:R-:W-:Y:S01]  /*0c20*/  IMAD.SHL.U32 R3, R3, 0x20, RZ ;  /* 0x0000002003037824 */ /* 0x000fe200078e00ff */
[----:B------:R-:W-:Y:S01]  /*0c30*/  LOP3.LUT R5, R4, 0x3fffff0, RZ, 0xc0, !PT ;  /* 0x03fffff004057812 */ /* 0x000fe200078ec0ff */
[----:B------:R-:W-:Y:S01]  /*0c40*/  IMAD R9, R6, 0x10, R9 ;  /* 0x0000001006097824 */ /* 0x000fe200078e0209 */
[----:B------:R-:W-:Y:S01]  /*0c50*/  LEA.HI R4, R4, R7, RZ, 0x1 ;  /* 0x0000000704047211 */ /* 0x000fe200078f08ff */
[----:B------:R-:W-:Y:S01]  /*0c60*/  IMAD.IADD R2, R14, 0x1, -R2 ;  /* 0x000000010e027824 */ /* 0x000fe200078e0a02 */
[----:B------:R-:W-:Y:S01]  /*0c70*/  LOP3.LUT R210, R3, 0xfffffc00, RZ, 0xc0, !PT ;  /* 0xfffffc0003d27812 */ /* 0x000fe200078ec0ff */
[----:B------:R-:W-:Y:S01]  /*0c80*/  IMAD.IADD R5, R12, 0x1, -R5 ;  /* 0x000000010c057824 */ /* 0x000fe200078e0a05 */
[----:B------:R-:W-:Y:S01]  /*0c90*/  LOP3.LUT R4, R4, 0x1ffffffe, RZ, 0xc0, !PT ;  /* 0x1ffffffe04047812 */ /* 0x000fe200078ec0ff */
[----:B------:R-:W-:Y:S01]  /*0ca0*/  IMAD R6, R2, 0x40, R9 ;  /* 0x0000004002067824 */ /* 0x000fe200078e0209 */
[----:B------:R-:W-:Y:S01]  /*0cb0*/  LEA.HI R2, R0, R12, RZ, 0x2 ;  /* 0x0000000c00027211 */ /* 0x000fe200078f10ff */
[----:B------:R-:W-:-:S02]  /*0cc0*/  IMAD R5, R5, 0x40, R210 ;  /* 0x0000004005057824 */ /* 0x000fc400078e02d2 */
[----:B------:R-:W-:Y:S01]  /*0cd0*/  IMAD.IADD R4, R7, 0x1, -R4 ;  /* 0x0000000107047824 */ /* 0x000fe200078e0a04 */
[----:B------:R-:W-:-:S03]  /*0ce0*/  SHF.R.S32.HI R198, RZ, 0x2, R2 ;  /* 0x00000002ffc67819 */ /* 0x000fc60000011402 */
[----:B------:R-:W-:Y:S01]  /*0cf0*/  IMAD R3, R4, 0x8, R5 ;  /* 0x0000000804037824 */ /* 0x000fe200078e0205 */
[----:B------:R-:W-:Y:S01]  /*0d00*/  LEA.HI R0, R0, R12, RZ, 0x3 ;  /* 0x0000000c00007211 */ /* 0x000fe200078f18ff */
[----:B------:R-:W-:Y:S01]  /*0d10*/  VIADD R7, R198, 0x40 ;  /* 0x00000040c6077836 */ /* 0x000fe20000000000 */
[----:B------:R-:W-:Y:S02]  /*0d20*/  LOP3.LUT R229, R2, 0xfffffffc, RZ, 0xc0, !PT ;  /* 0xfffffffc02e57812 */ /* 0x000fe400078ec0ff */
[----:B------:R0:W-:Y:S01]  /*0d30*/  STL [R1+0x2c], R3 ;  /* 0x00002c0301007387 */ /* 0x0001e20000100800 */
[----:B------:R-:W-:Y:S01]  /*0d40*/  LOP3.LUT R218, R0, 0xfffffff8, RZ, 0xc0, !PT ;  /* 0xfffffff800da7812 */ /* 0x000fe200078ec0ff */
[----:B------:R-:W-:Y:S02]  /*0d50*/  VIADD R5, R198, 0x80 ;  /* 0x00000080c6057836 */ /* 0x000fe40000000000 */
[----:B------:R-:W-:Y:S01]  /*0d60*/  IMAD.IADD R229, R12, 0x1, -R229 ;  /* 0x000000010ce57824 */ /* 0x000fe200078e0ae5 */
[----:B0-----:R-:W-:-:S02]  /*0d70*/  SHF.R.S32.HI R3, RZ, 0x1f, R2 ;  /* 0x0000001fff037819 */ /* 0x001fc40000011402 */
[----:B------:R-:W-:Y:S01]  /*0d80*/  SHF.R.S32.HI R2, RZ, 0x1f, R7 ;  /* 0x0000001fff027819 */ /* 0x000fe20000011407 */
[----:B------:R-:W-:Y:S01]  /*0d90*/  IMAD.IADD R218, R12, 0x1, -R218 ;  /* 0x000000010cda7824 */ /* 0x000fe200078e0ada */
[----:B------:R-:W-:Y:S01]  /*0da0*/  LEA.HI R3, R3, R198, RZ, 0x3 ;  /* 0x000000c603037211 */ /* 0x000fe200078f18ff */
[----:B------:R-:W-:Y:S01]  /*0db0*/  IMAD.SHL.U32 R206, R7, 0x80, RZ ;  /* 0x0000008007ce7824 */ /* 0x000fe200078e00ff */
[----:B------:R-:W-:Y:S01]  /*0dc0*/  LEA.HI R2, R2, R7, RZ, 0x3 ;  /* 0x0000000702027211 */ /* 0x000fe200078f18ff */
[----:B------:R-:W-:Y:S01]  /*0dd0*/  IMAD.SHL.U32 R208, R218, 0x8, RZ ;  /* 0x00000008dad07824 */ /* 0x000fe200078e00ff */
[----:B------:R-:W-:Y:S01]  /*0de0*/  LOP3.LUT R3, R3, 0xfffffff8, RZ, 0xc0, !PT ;  /* 0xfffffff803037812 */ /* 0x000fe200078ec0ff */
[----:B------:R-:W-:Y:S01]  /*0df0*/  IMAD.SHL.U32 R18, R229, 0x10, RZ ;  /* 0x00000010e5127824 */ /* 0x000fe200078e00ff */
[----:B------:R-:W-:Y:S01]  /*0e00*/  SHF.R.S32.HI R4, RZ, 0x1f, R5 ;  /* 0x0000001fff047819 */ /* 0x000fe20000011405 */
[----:B------:R-:W-:Y:S01]  /*0e10*/  IMAD.SHL.U32 R2, R2, 0x80, RZ ;  /* 0x0000008002027824 */ /* 0x000fe200078e00ff */
[----:B------:R-:W-:Y:S01]  /*0e20*/  LOP3.LUT R206, R206, 0x380, RZ, 0xc0, !PT ;  /* 0x00000380cece7812 */ /* 0x000fe200078ec0ff */
[----:B------:R-:W-:Y:S01]  /*0e30*/  IMAD.IADD R211, R198, 0x1, -R3 ;  /* 0x00000001c6d37824 */ /* 0x000fe200078e0a03 */
[----:B------:R-:W-:Y:S01]  /*0e40*/  LEA.HI R4, R4, R5, RZ, 0x3 ;  /* 0x0000000504047211 */ /* 0x000fe200078f18ff */
[----:B------:R-:W-:Y:S01]  /*0e50*/  IMAD.SHL.U32 R207, R5, 0x80, RZ ;  /* 0x0000008005cf7824 */ /* 0x000fe200078e00ff */
[----:B------:R-:W-:-:S02]  /*0e60*/  SHF.R.S32.HI R3, RZ, 0x1f, R208 ;  /* 0x0000001fff037819 */ /* 0x000fc400000114d0 */
[----:B------:R-:W-:Y:S02]  /*0e70*/  SHF.R.U32.HI R5, RZ, 0x3, R206 ;  /* 0x00000003ff057819 */ /* 0x000fe400000116ce */
[----:B------:R-:W-:Y:S02]  /*0e80*/  LOP3.LUT R3, R206, 0x70, R18, 0xf8, !PT ;  /* 0x00000070ce037812 */ /* 0x000fe400078ef812 */
[----:B------:R-:W-:-:S04]  /*0e90*/  LOP3.LUT R212, R2, 0xfffffc00, RZ, 0xc0, !PT ;  /* 0xfffffc0002d47812 */ /* 0x000fc800078ec0ff */
[----:B------:R-:W-:Y:S01]  /*0ea0*/  LOP3.LUT R2, R212, R3, R5, 0xf6, !PT ;  /* 0x00000003d4027212 */ /* 0x000fe200078ef605 */
[----:B------:R0:W-:Y:S04]  /*0eb0*/  STL [R1+0x24], R6 ;  /* 0x0000240601007387 */ /* 0x0001e80000100800 */
[----:B------:R-:W-:-:S05]  /*0ec0*/  IMAD.IADD R2, R17, 0x1, R2 ;  /* 0x0000000111027824 */ /* 0x000fca00078e0202 */
[----:B------:R0:W-:Y:S01]  /*0ed0*/  STL [R1+0xc], R2 ;  /* 0x00000c0201007387 */ /* 0x0001e20000100800 */
[----:B------:R-:W-:Y:S02]  /*0ee0*/  SHF.R.S32.HI R227, RZ, 0x3, R0 ;  /* 0x00000003ffe37819 */ /* 0x000fe40000011400 */
[C---:B------:R-:W-:Y:S01]  /*0ef0*/  LEA.HI R0, R229.reuse, R229, RZ, 0x1 ;  /* 0x000000e5e5007211 */ /* 0x040fe200078f08ff */
[----:B------:R-:W-:-:S03]  /*0f00*/  IMAD.SHL.U32 R192, R229, 0x8, RZ ;  /* 0x00000008e5c07824 */ /* 0x000fc600078e00ff */
[----:B------:R-:W-:Y:S01]  /*0f10*/  LOP3.LUT R0, R0, 0x1ffffffe, RZ, 0xc0, !PT ;  /* 0x1ffffffe00007812 */ /* 0x000fe200078ec0ff */
[----:B------:R-:W-:Y:S01]  /*0f20*/  VIADD R23, R18, 0x40 ;  /* 0x0000004012177836 */ /* 0x000fe20000000000 */
[----:B------:R-:W-:Y:S01]  /*0f30*/  LOP3.LUT R204, R8, 0x7ffffffc, RZ, 0xc0, !PT ;  /* 0x7ffffffc08cc7812 */ /* 0x000fe200078ec0ff */
[----:B------:R-:W-:Y:S02]  /*0f40*/  VIADD R214, R208, 0x40 ;  /* 0x00000040d0d67836 */ /* 0x000fe40000000000 */
[----:B------:R-:W-:Y:S02]  /*0f50*/  VIADD R199, R192, 0x20 ;  /* 0x00000020c0c77836 */ /* 0x000fe40000000000 */
[----:B------:R-:W-:Y:S02]  /*0f60*/  IMAD.SHL.U32 R4, R4, 0x80, RZ ;  /* 0x0000008004047824 */ /* 0x000fe400078e00ff */
[----:B------:R-:W-:Y:S01]  /*0f70*/  IMAD.IADD R0, R229, 0x1, -R0 ;  /* 0x00000001e5007824 */ /* 0x000fe200078e0a00 */
[----:B------:R-:W-:Y:S01]  /*0f80*/  CS2R R194, SRZ ;  /* 0x0000000000c27805 */ /* 0x000fe2000001ff00 */
[----:B------:R-:W-:Y:S01]  /*0f90*/  IMAD.MOV.U32 R226, RZ, RZ, RZ ;  /* 0x000000ffffe27224 */ /* 0x000fe200078e00ff */
[----:B------:R-:W-:Y:S01]  /*0fa0*/  LOP3.LUT R207, R207, 0x380, RZ, 0xc0, !PT ;  /* 0x00000380cfcf7812 */ /* 0x000fe200078ec0ff */
[----:B------:R-:W-:Y:S01]  /*0fb0*/  IMAD.MOV.U32 R201, RZ, RZ, RZ ;  /* 0x000000ffffc97224 */ /* 0x000fe200078e00ff */
[----:B------:R-:W-:Y:S01]  /*0fc0*/  SHF.R.S32.HI R19, RZ, 0x1f, R18 ;  /* 0x0000001fff137819 */ /* 0x000fe20000011412 */
[----:B------:R-:W-:Y:S01]  /*0fd0*/  IMAD.MOV.U32 R196, RZ, RZ, RZ ;  /* 0x000000ffffc47224 */ /* 0x000fe200078e00ff */
[----:B------:R-:W-:Y:S01]  /*0fe0*/  SHF.R.S32.HI R197, RZ, 0x1f, R23 ;  /* 0x0000001fffc57819 */ /* 0x000fe20000011417 */
[----:B------:R-:W-:Y:S01]  /*0ff0*/  IMAD.IADD R204, R11, 0x1, -R204 ;  /* 0x000000010bcc7824 */ /* 0x000fe200078e0acc */
[----:B------:R-:W-:Y:S01]  /*1000*/  SHF.R.S32.HI R7, RZ, 0x1f, R214 ;  /* 0x0000001fff077819 */ /* 0x000fe200000114d6 */
[----:B------:R-:W-:Y:S01]  /*1010*/  IMAD R205, R0, 0x8, R6 ;  /* 0x0000000800cd7824 */ /* 0x000fe200078e0206 */
[----:B------:R-:W-:-:S02]  /*1020*/  SHF.R.S32.HI R228, RZ, 0x1f, R199 ;  /* 0x0000001fffe47819 */ /* 0x000fc400000114c7 */
[----:B------:R-:W-:Y:S02]  /*1030*/  LOP3.LUT R213, R4, 0xfffffc00, RZ, 0xc0, !PT ;  /* 0xfffffc0004d57812 */ /* 0x000fe400078ec0ff */
[----:B0-2---:R-:W-:-:S07]  /*1040*/  LOP3.LUT R200, R13, 0x1, RZ, 0xfc, !PT ;  /* 0x000000010dc87812 */ /* 0x005fce00078efcff */
.L_x_8895:
        /* <DEDUP_REMOVED lines=12> */
[----:B--2-4-:R-:W1:Y:S01]  /*1110*/  @P1 LDC.64 R2, c[0x0][0xa28] ;  /* 0x00028a00ff021b82 */ /* 0x014e620000000a00 */
        /* <DEDUP_REMOVED lines=20> */
[----:B-1----:R-:W-:Y:S06]  /*1260*/  @P2 BRA `(.L_x_8655) ;  /* 0x0000000000242947 */ /* 0x002fec0003800000 */
        /* <DEDUP_REMOVED lines=9> */
.L_x_8655:
        /* <DEDUP_REMOVED lines=10> */
.L_x_8656:
[----:B------:R-:W-:Y:S05]  /*13a0*/  @!P0 BRA `(.L_x_8657) ;  /* 0x00000000000c8947 */ /* 0x000fea0003800000 */
[----:B------:R-:W2:Y:S04]  /*13b0*/  LDG.E R3, desc[UR60][R8.64] ;  /* 0x0000003c08037981 */ /* 0x000ea8000c1e1900 */
[----:B------:R-:W2:Y:S02]  /*13c0*/  LDG.E R28, desc[UR60][R8.64+0x4] ;  /* 0x0000043c081c7981 */ /* 0x000ea4000c1e1900 */
[----:B--2---:R-:W-:-:S07]  /*13d0*/  IMAD.IADD R28, R28, 0x1, -R3 ;  /* 0x000000011c1c7824 */ /* 0x004fce00078e0a03 */
.L_x_8657:
        /* <DEDUP_REMOVED lines=25> */
[----:B-1----:R-:W-:-:S04]  /*1570*/  @P1 IMAD.HI.U32 R4, R3, R8, RZ ;  /* 0x0000000803041227 */ /* 0x002fc800078e00ff */
[C---:B------:R-:W-:Y:S01]  /*1580*/  VIADD R0, R189.reuse, 0x9f ;  /* 0x0000009fbd007836 */ /* 0x040fe20000000000 */
[----:B--2---:R-:W-:Y:S02]  /*1590*/  @P1 SHF.R.U32.HI R3, RZ, R9, R4 ;  /* 0x00000009ff031219 */ /* 0x004fe40000011604 */
[----:B------:R-:W-:Y:S01]  /*15a0*/  IADD3 R4, R189, 0x1, -R188 ;  /* 0x00000001bd047810 */ /* 0x000fe20007ffe8bc */
[----:B------:R-:W-:-:S04]  /*15b0*/  IMAD.HI R0, R0, 0x66666667, RZ ;  /* 0x6666666700007827 */ /* 0x000fc800078e02ff */
[----:B0-----:R-:W-:Y:S01]  /*15c0*/  IMAD.IADD R7, R4, 0x1, R3 ;  /* 0x0000000104077824 */ /* 0x001fe200078e0203 */
[----:B------:R-:W-:-:S04]  /*15d0*/  SHF.R.U32.HI R27, RZ, 0x1f, R0 ;  /* 0x0000001fff1b7819 */ /* 0x000fc80000011600 */
[----:B------:R-:W-:Y:S01]  /*15e0*/  LEA.HI.SX32 R27, R0, R27, 0x1a ;  /* 0x0000001b001b7211 */ /* 0x000fe200078fd2ff */
        /* <DEDUP_REMOVED lines=13> */
.L_x_8660:
[----:B------:R-:W-:-:S13]  /*16c0*/  ISETP.NE.AND P0, PT, R13, 0x1, PT ;  /* 0x000000010d00780c */ /* 0x000fda0003f05270 */
[----:B------:R-:W0:Y:S02]  /*16d0*/  @P0 LDC.64 R4, c[0x0][0x9e8] ;  /* 0x00027a00ff040b82 */ /* 0x000e240000000a00 */
[----:B0-----:R-:W-:-:S05]  /*16e0*/  @P0 IMAD.HI.U32 R4, R3, R4, RZ ;  /* 0x0000000403040227 */ /* 0x001fca00078e00ff */
[----:B------:R-:W-:-:S07]  /*16f0*/  @P0 SHF.R.U32.HI R3, RZ, R5, R4 ;  /* 0x00000005ff030219 */ /* 0x000fce0000011604 */
.L_x_8661:
[----:B------:R-:W-:Y:S05]  /*1700*/  BSYNC B0 ;  /* 0x0000000000007941 */ /* 0x000fea0003800000 */
.L_x_8659:
[----:B------:R-:W-:-:S05]  /*1710*/  IMAD R3, R3, R13, R13 ;  /* 0x0000000d03037224 */ /* 0x000fca00078e020d */
[----:B------:R-:W-:-:S07]  /*1720*/  VIMNMX R0, R0, R3, PT ;  /* 0x0000000300007248 */ /* 0x000fce0003fe0100 */
.L_x_8658:
[----:B------:R-:W0:Y:S01]  /*1730*/  @P1 LDC R3, c[0x0][0x44c] ;  /* 0x00011300ff031b82 */ /* 0x000e220000000800 */
[----:B------:R-:W-:Y:S01]  /*1740*/  IMAD.IADD R104, R189, 0x1, -R188 ;  /* 0x00000001bd687824 */ /* 0x000fe200078e0abc */
[----:B------:R-:W-:-:S06]  /*1750*/  ULDC UR4, c[0x0][0x9dc] ;  /* 0x0002770000047ab9 */ /* 0x000fcc0000000800 */
[----:B------:R-:W1:Y:S01]  /*1760*/  @P1 LDC R5, c[0x0][0x450] ;  /* 0x00011400ff051b82 */ /* 0x000e620000000800 */
[----:B0-----:R-:W-:-:S04]  /*1770*/  @P1 IMAD.HI.U32 R4, R202, R3, RZ ;  /* 0x00000003ca041227 */ /* 0x001fc800078e00ff */
[----:B------:R-:W-:Y:S01]  /*1780*/  IMAD.MOV.U32 R3, RZ, RZ, R202 ;  /* 0x000000ffff037224 */ /* 0x000fe200078e00ca */
        /* <DEDUP_REMOVED lines=14> */
.L_x_8664:
[----:B------:R-:W-:-:S13]  /*1870*/  ISETP.NE.AND P0, PT, R13, 0x1, PT ;  /* 0x000000010d00780c */ /* 0x000fda0003f05270 */
[----:B------:R-:W0:Y:S02]  /*1880*/  @P0 LDC.64 R6, c[0x0][0x9e8] ;  /* 0x00027a00ff060b82 */ /* 0x000e240000000a00 */
[----:B0-----:R-:W-:-:S05]  /*1890*/  @P0 IMAD.HI.U32 R6, R3, R6, RZ ;  /* 0x0000000603060227 */ /* 0x001fca00078e00ff */
[----:B------:R-:W-:-:S07]  /*18a0*/  @P0 SHF.R.U32.HI R3, RZ, R7, R6 ;  /* 0x00000007ff030219 */ /* 0x000fce0000011606 */
.L_x_8665:
[----:B------:R-:W-:Y:S05]  /*18b0*/  BSYNC B0 ;  /* 0x0000000000007941 */ /* 0x000fea0003800000 */
.L_x_8663:
[----:B------:R-:W-:-:S05]  /*18c0*/  IMAD R3, R3, R13, RZ ;  /* 0x0000000d03037224 */ /* 0x000fca00078e02ff */
[----:B------:R-:W-:-:S07]  /*18d0*/  VIMNMX R4, R4, R3, !PT ;  /* 0x0000000304047248 */ /* 0x000fce0007fe0100 */
.L_x_8662:
[----:B------:R-:W-:Y:S02]  /*18e0*/  VIADD R0, R0, 0x9f ;  /* 0x0000009f00007836 */ /* 0x000fe40000000000 */
[----:B------:R-:W-:-:S04]  /*18f0*/  IMAD.HI R4, R4, 0x66666667, RZ ;  /* 0x6666666704047827 */ /* 0x000fc800078e02ff */
[----:B------:R-:W-:Y:S01]  /*1900*/  IMAD.HI R0, R0, 0x66666667, RZ ;  /* 0x6666666700007827 */ /* 0x000fe200078e02ff */
[----:B------:R-:W-:-:S04]  /*1910*/  SHF.R.U32.HI R5, RZ, 0x1f, R4 ;  /* 0x0000001fff057819 */ /* 0x000fc80000011604 */
[----:B------:R-:W-:Y:S02]  /*1920*/  SHF.R.U32.HI R3, RZ, 0x1f, R0 ;  /* 0x0000001fff037819 */ /* 0x000fe40000011600 */
[----:B------:R-:W-:Y:S02]  /*1930*/  LEA.HI.SX32 R5, R4, R5, 0x1a ;  /* 0x0000000504057211 */ /* 0x000fe400078fd2ff */
[----:B------:R-:W-:Y:S02]  /*1940*/  LEA.HI.SX32 R0, R0, R3, 0x1a ;  /* 0x0000000300007211 */ /* 0x000fe400078fd2ff */
[----:B------:R-:W-:Y:S02]  /*1950*/  VIMNMX R5, RZ, R5, !PT ;  /* 0x00000005ff057248 */ /* 0x000fe40007fe0100 */
[----:B------:R-:W-:-:S03]  /*1960*/  VIMNMX R0, R27, R0, PT ;  /* 0x000000001b007248 */ /* 0x000fc60003fe0100 */
[--C-:B------:R-:W-:Y:S02]  /*1970*/  IMAD R5, R5, 0xa0, -R11.reuse ;  /* 0x000000a005057824 */ /* 0x100fe400078e0a0b */
[----:B------:R-:W-:-:S03]  /*1980*/  IMAD R3, R0, 0xa0, -R11 ;  /* 0x000000a000037824 */ /* 0x000fc600078e0a0b */
[----:B------:R-:W-:Y:S02]  /*1990*/  VIMNMX R5, RZ, R5, !PT ;  /* 0x00000005ff057248 */ /* 0x000fe40007fe0100 */
[----:B------:R-:W-:-:S04]  /*19a0*/  VIMNMX R0, R3, R2, PT ;  /* 0x0000000203007248 */ /* 0x000fc80003fe0100 */
        /* <DEDUP_REMOVED lines=31> */
.L_x_8668:
[----:B------:R-:W-:Y:S05]  /*1ba0*/  BSYNC B6 ;  /* 0x0000000000067941 */ /* 0x000fea0003800000 */
.L_x_8667:
        /* <DEDUP_REMOVED lines=20> */
.L_x_8670:
[----:B------:R-:W-:Y:S05]  /*1cf0*/  BSYNC B6 ;  /* 0x0000000000067941 */ /* 0x000fea0003800000 */
.L_x_8669:
[----:B------:R-:W-:Y:S01]  /*1d00*/  ULDC.64 UR4, c[0x0][0x9f8] ;  /* 0x00027e0000047ab9 */ /* 0x000fe20000000a00 */
[----:B------:R-:W-:Y:S01]  /*1d10*/  IMAD.MOV.U32 R86, RZ, RZ, R191 ;  /* 0x000000ffff567224 */ /* 0x000fe200078e00bf */
[----:B------:R-:W-:Y:S01]  /*1d20*/  ISETP.NE.U32.AND P0, PT, RZ, UR4, PT ;  /* 0x00000004ff007c0c */ /* 0x000fe2000bf05070 */
[----:B------:R-:W0:Y:S03]  /*1d30*/  LDC.64 R50, c[0x0][0x3f8] ;  /* 0x0000fe00ff327b82 */ /* 0x000e260000000a00 */
[----:B------:R-:W-:-:S05]  /*1d40*/  ISETP.NE.AND.EX P0, PT, RZ, UR5, PT, P0 ;  /* 0x00000005ff007c0c */ /* 0x000fca000bf05300 */
[----:B------:R-:W1:Y:S08]  /*1d50*/  LDC.64 R56, c[0x0][0x408] ;  /* 0x00010200ff387b82 */ /* 0x000e700000000a00 */
[----:B------:R-:W2:Y:S08]  /*1d60*/  @P0 LDC.64 R4, c[0x0][0x9f8] ;  /* 0x00027e00ff040b82 */ /* 0x000eb00000000a00 */
[----:B------:R-:W3:Y:S01]  /*1d70*/  LDC R29, c[0x0][0x3f4] ;  /* 0x0000fd00ff1d7b82 */ /* 0x000ee20000000800 */
[----:B--2---:R-:W-:-:S05]  /*1d80*/  @P0 IMAD.WIDE R4, R191, 0x4, R4 ;  /* 0x00000004bf040825 */ /* 0x004fca00078e0204 */
[----:B------:R2:W4:Y:S01]  /*1d90*/  @P0 LDG.E R86, desc[UR60][R4.64] ;  /* 0x0000003c04560981 */ /* 0x000522000c1e1900 */
[----:B------:R-:W-:Y:S01]  /*1da0*/  SHF.R.S32.HI R3, RZ, 0x1f, R198 ;  /* 0x0000001fff037819 */ /* 0x000fe200000114c6 */
[-C--:B0-----:R-:W-:Y:S01]  /*1db0*/  IMAD.WIDE.U32 R8, R198, R50.reuse, R18 ;  /* 0x00000032c6087225 */ /* 0x081fe200078e0012 */
[----:B------:R-:W-:Y:S01]  /*1dc0*/  SHF.R.S32.HI R193, RZ, 0x1f, R192 ;  /* 0x0000001fffc17819 */ /* 0x000fe200000114c0 */
[----:B------:R-:W0:Y:S01]  /*1dd0*/  S2R R30, SR_TID.X ;  /* 0x00000000001e7919 */ /* 0x000e220000002100 */
[----:B---3--:R-:W-:Y:S01]  /*1de0*/  ISETP.GE.AND P0, PT, R18, R29, PT ;  /* 0x0000001d1200720c */ /* 0x008fe20003f06270 */
[C---:B------:R-:W-:Y:S01]  /*1df0*/  IMAD R0, R3.reuse, R50, RZ ;  /* 0x0000003203007224 */ /* 0x040fe200078e02ff */
[C-C-:B-1----:R-:W-:Y:S01]  /*1e00*/  SHF.L.U64.HI R80, R56.reuse, 0x6, R57.reuse ;  /* 0x0000000638507819 */ /* 0x142fe20000010239 */
[----:B------:R-:W-:Y:S01]  /*1e10*/  IMAD R3, R3, R56, RZ ;  /* 0x0000003803037224 */ /* 0x000fe200078e02ff */
[----:B------:R-:W-:Y:S01]  /*1e20*/  SHF.L.U64.HI R79, R56, 0x7, R57 ;  /* 0x00000007384f7819 */ /* 0x000fe20000010239 */
[C---:B------:R-:W-:Y:S01]  /*1e30*/  IMAD R13, R198.reuse, R51, R0 ;  /* 0x00000033c60d7224 */ /* 0x040fe200078e0200 */
[----:B------:R-:W-:Y:S01]  /*1e40*/  SHF.R.U32.HI R76, RZ, 0x3, R207 ;  /* 0x00000003ff4c7819 */ /* 0x000fe200000116cf */
[----:B------:R-:W-:Y:S01]  /*1e50*/  IMAD.WIDE.U32 R6, R198, R50, R192 ;  /* 0x00000032c6067225 */ /* 0x000fe200078e00c0 */
[----:B------:R-:W-:-:S02]  /*1e60*/  SHF.L.U64.HI R84, R50, 0x6, R51 ;  /* 0x0000000632547819 */ /* 0x000fc40000010233 */
[----:B------:R-:W-:Y:S01]  /*1e70*/  SHF.L.U64.HI R83, R50, 0x7, R51 ;  /* 0x0000000732537819 */ /* 0x000fe20000010233 */
[C---:B------:R-:W-:Y:S01]  /*1e80*/  IMAD R15, R198.reuse, R57, R3 ;  /* 0x00000039c60f7224 */ /* 0x040fe200078e0203 */
[----:B------:R-:W-:Y:S01]  /*1e90*/  SEL R3, R29, RZ, P0 ;  /* 0x000000ff1d037207 */ /* 0x000fe20000000000 */
[----:B------:R-:W-:Y:S01]  /*1ea0*/  IMAD.IADD R7, R7, 0x1, R13 ;  /* 0x0000000107077824 */ /* 0x000fe200078e020d */
[----:B------:R-:W-:Y:S01]  /*1eb0*/  LOP3.LUT P1, RZ, R211, 0x4, RZ, 0xc0, !PT ;  /* 0x00000004d3ff7812 */ /* 0x000fe2000782c0ff */
[----:B------:R-:W-:Y:S01]  /*1ec0*/  IMAD.IADD R9, R13, 0x1, R9 ;  /* 0x000000010d097824 */ /* 0x000fe200078e0209 */
[----:B-----5:R-:W-:Y:S01]  /*1ed0*/  SHF.R.S32.HI R13, RZ, 0x1f, R24 ;  /* 0x0000001fff0d7819 */ /* 0x020fe20000011418 */
[----:B--2---:R-:W-:Y:S01]  /*1ee0*/  IMAD.WIDE.U32 R4, R198, R56, R192 ;  /* 0x00000038c6047225 */ /* 0x004fe200078e00c0 */
[----:B------:R-:W-:-:S03]  /*1ef0*/  SHF.R.S32.HI R74, RZ, 0x1f, R190 ;  /* 0x0000001fff4a7819 */ /* 0x000fc600000114be */
[----:B------:R-:W-:Y:S02]  /*1f00*/  IMAD.SHL.U32 R75, R211, 0x80, RZ ;  /* 0x00000080d34b7824 */ /* 0x000fe400078e00ff */
[----:B------:R-:W-:-:S03]  /*1f10*/  IMAD.WIDE.U32 R10, R198, R56, R18 ;  /* 0x00000038c60a7225 */ /* 0x000fc600078e0012 */
[----:B------:R-:W-:Y:S01]  /*1f20*/  LOP3.LUT R75, R75, 0x380, RZ, 0xc0, !PT ;  /* 0x000003804b4b7812 */ /* 0x000fe200078ec0ff */
[----:B------:R-:W-:Y:S02]  /*1f30*/  IMAD.IADD R3, R18, 0x1, R3 ;  /* 0x0000000112037824 */ /* 0x000fe400078e0203 */
[----:B------:R-:W-:Y:S01]  /*1f40*/  IMAD.IADD R5, R5, 0x1, R15 ;  /* 0x0000000105057824 */ /* 0x000fe200078e020f */
[----:B------:R-:W-:Y:S01]  /*1f50*/  SHF.R.U32.HI R71, RZ, 0x3, R75 ;  /* 0x00000003ff477819 */ /* 0x000fe2000001164b */
[----:B------:R-:W-:Y:S01]  /*1f60*/  IMAD R12, R13, R50, RZ ;  /* 0x000000320d0c7224 */ /* 0x000fe200078e02ff */
[----:B0-----:R-:W-:Y:S01]  /*1f70*/  SHF.R.U32.HI R30, RZ, 0x7, R30 ;  /* 0x00000007ff1e7819 */ /* 0x001fe2000001161e */
[----:B------:R-:W-:Y:S01]  /*1f80*/  IMAD.IADD R11, R15, 0x1, R11 ;  /* 0x000000010f0b7824 */ /* 0x000fe200078e020b */
[----:B------:R-:W-:Y:S01]  /*1f90*/  SHF.R.S32.HI R0, RZ, 0x1f, R3 ;  /* 0x0000001fff007819 */ /* 0x000fe20000011403 */
[----:B------:R-:W-:Y:S01]  /*1fa0*/  IMAD R13, R13, R56, RZ ;  /* 0x000000380d0d7224 */ /* 0x000fe200078e02ff */
[----:B------:R-:W-:Y:S01]  /*1fb0*/  ISETP.NE.AND P6, PT, R30, 0x1, PT ;  /* 0x000000011e00780c */ /* 0x000fe20003fc5270 */
[----:B------:R-:W-:Y:S01]  /*1fc0*/  IMAD.WIDE.U32 R20, R24, R50, R6 ;  /* 0x0000003218147225 */ /* 0x000fe200078e0006 */
[----:B------:R-:W-:-:S03]  /*1fd0*/  LEA.HI R0, R0, R3, RZ, 0x4 ;  /* 0x0000000300007211 */ /* 0x000fc600078f20ff */
[-C--:B------:R-:W-:Y:S01]  /*1fe0*/  IMAD.WIDE.U32 R52, R24, R56.reuse, R4 ;  /* 0x0000003818347225 */ /* 0x080fe200078e0004 */
[----:B------:R-:W-:Y:S02]  /*1ff0*/  LOP3.LUT R4, R75, 0x30, R18, 0xf8, !PT ;  /* 0x000000304b047812 */ /* 0x000fe400078ef812 */
[--C-:B------:R-:W-:Y:S01]  /*2000*/  LOP3.LUT R5, R206, 0x70, R0.reuse, 0xf8, !PT ;  /* 0x00000070ce057812 */ /* 0x100fe200078ef800 */
[----:B------:R-:W-:Y:S01]  /*2010*/  IMAD R13, R24, R57, R13 ;  /* 0x00000039180d7224 */ /* 0x000fe200078e020d */
[----:B------:R-:W-:Y:S01]  /*2020*/  LOP3.LUT R67, R4, R71, RZ, 0x3c, !PT ;  /* 0x0000004704437212 */ /* 0x000fe200078e3cff */
[----:B------:R-:W-:Y:S01]  /*2030*/  IMAD R7, R57, 0xa0, RZ ;  /* 0x000000a039077824 */ /* 0x000fe200078e02ff */
[--C-:B------:R-:W-:Y:S01]  /*2040*/  LOP3.LUT R4, R75, 0x70, R0.reuse, 0xf8, !PT ;  /* 0x000000704b047812 */ /* 0x100fe200078ef800 */
[----:B------:R-:W-:Y:S05]  /*2050*/  @!P6 WARPSYNC.ALL ;  /* 0x000000000000e948 */ /* 0x000fea0003800000 */
[C---:B------:R-:W-:Y:S01]  /*2060*/  IMAD.SHL.U32 R78, R56.reuse, 0x40, RZ ;  /* 0x00000040384e7824 */ /* 0x040fe200078e00ff */
[----:B------:R-:W-:Y:S01]  /*2070*/  ULDC UR4, c[0x0][0x2f4] ;  /* 0x0000bd0000047ab9 */ /* 0x000fe20000000800 */
[----:B------:R-:W-:Y:S01]  /*2080*/  IMAD.SHL.U32 R77, R56, 0x80, RZ ;  /* 0x00000080384d7824 */ /* 0x000fe200078e00ff */
[----:B------:R-:W-:Y:S01]  /*2090*/  SHF.R.S32.HI R61, RZ, 0x4, R0 ;  /* 0x00000004ff3d7819 */ /* 0x000fe20000011400 */
[----:B------:R-:W-:Y:S01]  /*20a0*/  IMAD.WIDE.U32 R54, R24, R56, R10 ;  /* 0x0000003818367225 */ /* 0x000fe200078e000a */
[----:B------:R-:W-:-:S02]  /*20b0*/  LOP3.LUT R60, R0, 0xfffffff0, RZ, 0xc0, !PT ;  /* 0xfffffff0003c7812 */ /* 0x000fc400078ec0ff */
[----:B------:R-:W-:Y:S01]  /*20c0*/  ISETP.GE.AND P2, PT, R23, UR4, PT ;  /* 0x0000000417007c0c */ /* 0x000fe2000bf46270 */
[----:B------:R-:W-:Y:S01]  /*20d0*/  IMAD.WIDE.U32 R56, R56, 0xa0, RZ ;  /* 0x000000a038387825 */ /* 0x000fe200078e00ff */
[----:B------:R-:W-:Y:S02]  /*20e0*/  ISETP.GE.AND P1, PT, R18, UR4, PT ;  /* 0x0000000412007c0c */ /* 0x000fe4000bf26270 */
[----:B------:R-:W-:Y:S01]  /*20f0*/  P2R R88, PR, RZ, 0x4 ;  /* 0x00000004ff587803 */ /* 0x000fe20000000000 */
[C---:B------:R-:W-:Y:S01]  /*2100*/  IMAD R3, R24.reuse, R51, R12 ;  /* 0x0000003318037224 */ /* 0x040fe200078e020c */
[----:B------:R-:W-:Y:S01]  /*2110*/  SHF.R.S32.HI R59, RZ, 0x1f, R60 ;  /* 0x0000001fff3b7819 */ /* 0x000fe2000001143c */
[----:B------:R-:W-:-:S04]  /*2120*/  IMAD.WIDE.U32 R48, R24, R50, R8 ;  /* 0x0000003218307225 */ /* 0x000fc800078e0008 */
[----:B------:R-:W-:Y:S01]  /*2130*/  VIADD R73, R30, 0x8 ;  /* 0x000000081e497836 */ /* 0x000fe20000000000 */
[----:B------:R-:W-:Y:S01]  /*2140*/  SHF.R.U32.HI R30, RZ, 0x3, R206 ;  /* 0x00000003ff1e7819 */ /* 0x000fe200000116ce */
[----:B------:R-:W-:Y:S01]  /*2150*/  IMAD.IADD R68, R57, 0x1, R7 ;  /* 0x0000000139447824 */ /* 0x000fe200078e0207 */
[----:B------:R-:W-:Y:S01]  /*2160*/  LOP3.LUT R7, R207, 0x70, R0, 0xf8, !PT ;  /* 0x00000070cf077812 */ /* 0x000fe200078ef800 */
[----:B------:R-:W-:Y:S01]  /*2170*/  IMAD.IADD R65, R21, 0x1, R3 ;  /* 0x0000000115417824 */ /* 0x000fe200078e0203 */
[----:B------:R-:W-:Y:S01]  /*2180*/  LOP3.LUT R5, R5, R30, RZ, 0x3c, !PT ;  /* 0x0000001e05057212 */ /* 0x000fe200078e3cff */
[----:B------:R-:W-:Y:S01]  /*2190*/  IMAD.IADD R64, R3, 0x1, R49 ;  /* 0x0000000103407824 */ /* 0x000fe200078e0231 */
[----:B------:R-:W-:Y:S01]  /*21a0*/  LOP3.LUT R3, R4, R71, RZ, 0x3c, !PT ;  /* 0x0000004704037212 */ /* 0x000fe200078e3cff */
[----:B------:R-:W-:Y:S01]  /*21b0*/  IMAD R69, R51, 0xa0, RZ ;  /* 0x000000a033457824 */ /* 0x000fe200078e02ff */
[----:B------:R-:W-:Y:S01]  /*21c0*/  LOP3.LUT R0, R7, R76, RZ, 0x3c, !PT ;  /* 0x0000004c07007212 */ /* 0x000fe200078e3cff */
[----:B------:R-:W-:-:S02]  /*21d0*/  IMAD.SHL.U32 R82, R50, 0x40, RZ ;  /* 0x0000004032527824 */ /* 0x000fc400078e00ff */
[C---:B------:R-:W-:Y:S02]  /*21e0*/  IMAD.SHL.U32 R81, R50.reuse, 0x80, RZ ;  /* 0x0000008032517824 */ /* 0x040fe400078e00ff */
[----:B------:R-:W-:-:S04]  /*21f0*/  IMAD.WIDE.U32 R50, R50, 0xa0, RZ ;  /* 0x000000a032327825 */ /* 0x000fc800078e00ff */
[C---:B------:R-:W-:Y:S02]  /*2200*/  IMAD.IADD R58, R210.reuse, 0x1, R3 ;  /* 0x00000001d23a7824 */ /* 0x040fe400078e0203 */
[----:B------:R-:W-:Y:S02]  /*2210*/  IMAD.IADD R85, R85, 0x1, R28 ;  /* 0x0000000155557824 */ /* 0x000fe400078e021c */
[----:B------:R-:W-:Y:S02]  /*2220*/  IMAD R72, R229, 0x40, R198 ;  /* 0x00000040e5487824 */ /* 0x000fe400078e02c6 */
[----:B------:R-:W-:Y:S02]  /*2230*/  IMAD.SHL.U32 R70, R29, 0x2, RZ ;  /* 0x000000021d467824 */ /* 0x000fe400078e00ff */
[----:B------:R-:W-:Y:S02]  /*2240*/  IMAD.IADD R69, R51, 0x1, R69 ;  /* 0x0000000133457824 */ /* 0x000fe400078e0245 */
[----:B------:R-:W-:-:S02]  /*2250*/  IMAD.IADD R67, R210, 0x1, R67 ;  /* 0x00000001d2437824 */ /* 0x000fc400078e0243 */
[----:B------:R-:W-:Y:S02]  /*2260*/  IMAD.IADD R63, R53, 0x1, R13 ;  /* 0x00000001353f7824 */ /* 0x000fe400078e020d */
[----:B------:R-:W-:Y:S02]  /*2270*/  IMAD.IADD R62, R13, 0x1, R55 ;  /* 0x000000010d3e7824 */ /* 0x000fe400078e0237 */
[----:B------:R-:W-:Y:S02]  /*2280*/  IMAD.IADD R3, R212, 0x1, R5 ;  /* 0x00000001d4037824 */ /* 0x000fe400078e0205 */
[----:B------:R-:W-:Y:S01]  /*2290*/  IMAD.IADD R0, R213, 0x1, R0 ;  /* 0x00000001d5007824 */ /* 0x000fe200078e0200 */
[----:B----4-:R-:W-:Y:S01]  /*22a0*/  SHF.R.S32.HI R66, RZ, 0x1f, R86 ;  /* 0x0000001fff427819 */ /* 0x010fe20000011456 */
[----:B------:R-:W-:Y:S06]  /*22b0*/  @!P6 BAR.SYNC.DEFER_BLOCKING 0x9, 0x100 ;  /* 0x024400000000eb1d */ /* 0x000fec0000010000 */
.L_x_8745:
[----:B0-----:R-:W0:Y:S01]  /*22c0*/  LDC R93, c[0x0][0x430] ;  /* 0x00010c00ff5d7b82 */ /* 0x001e220000000800 */
[----:B------:R-:W-:Y:S02]  /*22d0*/  VIADD R25, R25, 0xffffffff ;  /* 0xffffffff19197836 */ /* 0x000fe40000000000 */
[----:B------:R-:W-:Y:S02]  /*22e0*/  IMAD.MOV.U32 R92, RZ, RZ, RZ ;  /* 0x000000ffff5c7224 */ /* 0x000fe400078e00ff */
[----:B--23--:R-:W-:-:S03]  /*22f0*/  IMAD R8, R25, 0xa0, R72 ;  /* 0x000000a019087824 */ /* 0x00cfc600078e0248 */
[----:B------:R-:W1:Y:S01]  /*2300*/  LDC R103, c[0x0][0x3f4] ;  /* 0x0000fd00ff677b82 */ /* 0x000e620000000800 */
[----:B------:R-:W-:Y:S01]  /*2310*/  IMAD.IADD R11, R85, 0x1, R8 ;  /* 0x00000001550b7824 */ /* 0x000fe200078e0208 */
[----:B------:R-:W-:-:S03]  /*2320*/  ISETP.GE.AND P2, PT, R8, R2, PT ;  /* 0x000000020800720c */ /* 0x000fc60003f46270 */
[----:B------:R-:W-:Y:S01]  /*2330*/  IMAD.MOV.U32 R9, RZ, RZ, R11 ;  /* 0x000000ffff097224 */ /* 0x000fe200078e000b */
[----:B------:R-:W-:Y:S02]  /*2340*/  ISETP.GT.OR P2, PT, R72, 0x9f, P2 ;  /* 0x0000009f4800780c */ /* 0x000fe40001744670 */
[----:B0-----:R-:W-:-:S11]  /*2350*/  ISETP.NE.AND P3, PT, R93, 0x1, PT ;  /* 0x000000015d00780c */ /* 0x001fd60003f65270 */
[----:B------:R-:W0:Y:S08]  /*2360*/  @!P2 LDC.64 R6, c[0x0][0x428] ;  /* 0x00010a00ff06ab82 */ /* 0x000e300000000a00 */
[----:B------:R-:W2:Y:S08]  /*2370*/  @!P2 LDC.64 R12, c[0x0][0x418] ;  /* 0x00010600ff0cab82 */ /* 0x000eb00000000a00 */
[----:B------:R-:W3:Y:S08]  /*2380*/  @P3 LDC R4, c[0x0][0x434] ;  /* 0x00010d00ff043b82 */ /* 0x000ef00000000800 */
[----:B------:R-:W4:Y:S01]  /*2390*/  @P3 LDC R5, c[0x0][0x438] ;  /* 0x00010e00ff053b82 */ /* 0x000f220000000800 */
[----:B---3--:R-:W-:-:S05]  /*23a0*/  @P3 IMAD.HI.U32 R4, R11, R4, RZ ;  /* 0x000000040b043227 */ /* 0x008fca00078e00ff */
[----:B----4-:R-:W-:Y:S01]  /*23b0*/  @P3 SHF.R.U32.HI R9, RZ, R5, R4 ;  /* 0x00000005ff093219 */ /* 0x010fe20000011604 */
[----:B0-----:R-:W-:-:S03]  /*23c0*/  @!P2 IMAD R4, R66, R6, RZ ;  /* 0x000000064204a224 */ /* 0x001fc600078e02ff */
[--C-:B------:R-:W-:Y:S01]  /*23d0*/  @!P2 SHF.R.S32.HI R5, RZ, 0x1f, R9.reuse ;  /* 0x0000001fff05a819 */ /* 0x100fe20000011409 */
[----:B------:R-:W-:Y:S02]  /*23e0*/  @!P2 IMAD R7, R86, R7, R4 ;  /* 0x000000075607a224 */ /* 0x000fe400078e0204 */
[----:B------:R-:W-:-:S04]  /*23f0*/  @!P2 IMAD.MOV.U32 R4, RZ, RZ, R9 ;  /* 0x000000ffff04a224 */ /* 0x000fc800078e0009 */
[----:B------:R-:W-:-:S04]  /*2400*/  @!P2 IMAD.WIDE.U32 R4, R86, R6, R4 ;  /* 0x000000065604a225 */ /* 0x000fc800078e0004 */
[----:B------:R-:W-:Y:S01]  /*2410*/  @!P2 IMAD.IADD R5, R5, 0x1, R7 ;  /* 0x000000010505a824 */ /* 0x000fe200078e0207 */
[----:B--2---:R-:W-:-:S04]  /*2420*/  @!P2 LEA R6, P3, R4, R12, 0x2 ;  /* 0x0000000c0406a211 */ /* 0x004fc800078610ff */
[----:B------:R-:W-:-:S05]  /*2430*/  @!P2 LEA.HI.X R7, R4, R13, R5, 0x2, P3 ;  /* 0x0000000d0407a211 */ /* 0x000fca00018f1405 */
[----:B------:R0:W5:Y:S01]  /*2440*/  @!P2 LDG.E R92, desc[UR60][R6.64] ;  /* 0x0000003c065ca981 */ /* 0x000162000c1e1900 */
[----:B------:R-:W-:Y:S01]  /*2450*/  ISETP.GT.AND P2, PT, R25, R26, PT ;  /* 0x0000001a1900720c */ /* 0x000fe20003f44270 */
[----:B------:R-:W-:Y:S01]  /*2460*/  IMAD R4, R195, 0x5000, R67 ;  /* 0x00005000c3047824 */ /* 0x000fe200078e0243 */
[----:B------:R-:W-:Y:S01]  /*2470*/  LOP3.LUT P4, RZ, R211, 0x4, RZ, 0xc0, !PT ;  /* 0x00000004d3ff7812 */ /* 0x000fe2000788c0ff */
[----:B------:R-:W-:Y:S01]  /*2480*/  IMAD.MOV R8, RZ, RZ, -R9 ;  /* 0x000000ffff087224 */ /* 0x000fe200078e0a09 */
[----:B------:R-:W-:Y:S01]  /*2490*/  P2R R89, PR, RZ, 0x4 ;  /* 0x00000004ff597803 */ /* 0x000fe20000000000 */
[----:B------:R-:W-:Y:S01]  /*24a0*/  VIADD R90, R4, 0x40 ;  /* 0x00000040045a7836 */ /* 0x000fe20000000000 */
[----:B-1----:R-:W-:Y:S01]  /*24b0*/  ISETP.GE.AND P2, PT, R103, 0x1, PT ;  /* 0x000000016700780c */ /* 0x002fe20003f46270 */
[----:B------:R-:W-:Y:S05]  /*24c0*/  YIELD ;  /* 0x0000000000007946 */ /* 0x000fea0003800000 */
[----:B------:R-:W-:Y:S01]  /*24d0*/  BSSY B0, `(.L_x_8671) ;  /* 0x00006f6000007945 */ /* 0x000fe20003800000 */
[----:B------:R-:W-:-:S02]  /*24e0*/  IMAD R93, R93, R8, R11 ;  /* 0x000000085d5d7224 */ /* 0x000fc400078e020b */
        /* <DEDUP_REMOVED lines=29> */
[----:B------:R-:W-:Y:S01]  /*26c0*/  IMAD R96, R25, -0xa0, R2 ;  /* 0xffffff6019607824 */ /* 0x000fe200078e0202 */
[----:B------:R-:W-:Y:S01]  /*26d0*/  ISETP.NE.AND P2, PT, RZ, UR4, PT ;  /* 0x00000004ff007c0c */ /* 0x000fe2000bf45270 */
[----:B------:R-:W-:-:S03]  /*26e0*/  IMAD.WIDE.U32 R4, R50, R25, RZ ;  /* 0x0000001932047225 */ /* 0x000fc600078e00ff */
[----:B------:R-:W-:Y:S01]  /*26f0*/  VIMNMX R96, R96, 0xa0, PT ;  /* 0x000000a060607848 */ /* 0x000fe20003fe0100 */
        /* <DEDUP_REMOVED lines=35> */
.L_x_8675:
[----:B------:R-:W-:Y:S05]  /*2930*/  BSYNC B1 ;  /* 0x0000000000017941 */ /* 0x000fea0003800000 */
.L_x_8674:
[----:B0-----:R-:W-:Y:S01]  /*2940*/  VIADD R10, R198, 0x40 ;  /* 0x00000040c60a7836 */ /* 0x001fe20000000000 */
[----:B------:R-:W-:Y:S01]  /*2950*/  BSSY B1, `(.L_x_8676) ;  /* 0x0000019000017945 */ /* 0x000fe20003800000 */
[----:B-----5:R-:W-:Y:S02]  /*2960*/  IMAD.MOV.U32 R111, RZ, RZ, R42 ;  /* 0x000000ffff6f7224 */ /* 0x020fe400078e002a */
[----:B------:R-:W-:Y:S01]  /*2970*/  IMAD.MOV.U32 R115, RZ, RZ, R46 ;  /* 0x000000ffff737224 */ /* 0x000fe200078e002e */
        /* <DEDUP_REMOVED lines=22> */
.L_x_8677:
[----:B------:R-:W-:Y:S05]  /*2ae0*/  BSYNC B1 ;  /* 0x0000000000017941 */ /* 0x000fea0003800000 */
.L_x_8676:
[----:B0-----:R-:W-:Y:S01]  /*2af0*/  VIADD R10, R198, 0x80 ;  /* 0x00000080c60a7836 */ /* 0x001fe20000000000 */
[----:B------:R-:W-:Y:S04]  /*2b00*/  BSSY B1, `(.L_x_8678) ;  /* 0x0000015000017945 */ /* 0x000fe80003800000 */
[----:B------:R-:W-:-:S13]  /*2b10*/  ISETP.GE.AND P4, PT, R10, R96, PT ;  /* 0x000000600a00720c */ /* 0x000fda0003f86270 */
        /* <DEDUP_REMOVED lines=19> */
.L_x_8679:
[----:B------:R-:W-:Y:S05]  /*2c50*/  BSYNC B1 ;  /* 0x0000000000017941 */ /* 0x000fea0003800000 */
.L_x_8678:
[----:B------:R-:W-:Y:S01]  /*2c60*/  ISETP.NE.AND P5, PT, R200, 0x3, PT ;  /* 0x00000003c800780c */ /* 0x000fe20003fa5270 */
[----:B------:R-:W-:Y:S02]  /*2c70*/  IMAD.MOV.U32 R114, RZ, RZ, R44 ;  /* 0x000000ffff727224 */ /* 0x000fe400078e002c */
[----:B------:R-:W-:Y:S02]  /*2c80*/  IMAD.MOV.U32 R121, RZ, RZ, R98 ;  /* 0x000000ffff797224 */ /* 0x000fe400078e0062 */
[----:B-----5:R-:W-:Y:S02]  /*2c90*/  IMAD.MOV.U32 R109, RZ, RZ, R34 ;  /* 0x000000ffff6d7224 */ /* 0x020fe400078e0022 */
        /* <DEDUP_REMOVED lines=9> */
.L_x_8680:
[----:B------:R-:W-:Y:S01]  /*2d30*/  IMAD R87, R195, 0x8, R17 ;  /* 0x00000008c3577824 */ /* 0x000fe200078e0211 */
[----:B------:R-:W-:Y:S01]  /*2d40*/  SHF.L.U32 R97, R201, 0x1f, RZ ;  /* 0x0000001fc9617819 */ /* 0x000fe200000006ff */
[----:B------:R-:W-:Y:S03]  /*2d50*/  BSSY B1, `(.L_x_8681) ;  /* 0x0000003000017945 */ /* 0x000fe60003800000 */
[----:B------:R-:W1:Y:S02]  /*2d60*/  SYNCS.PHASECHK.TRANS64.TRYWAIT P6, [R87+URZ+0x22890], R97 ;  /* 0x02289061570075a7 */ /* 0x000e6400080c017f */
[----:B-1----:R-:W-:Y:S05]  /*2d70*/  @!P6 BRA `(.L_x_8682) ;  /* 0x000002b400a0e947 */ /* 0x002fea0003800000 */
.L_x_9044:
[----:B------:R-:W-:Y:S05]  /*2d80*/  BSYNC B1 ;  /* 0x0000000000017941 */ /* 0x000fea0003800000 */
.L_x_8681:
[----:B------:R-:W-:-:S03]  /*2d90*/  UMOV UR4, 0xffffffff ;  /* 0xffffffff00047882 */ /* 0x000fc60000000000 */
[----:B------:R-:W-:Y:S05]  /*2da0*/  BRA.DIV UR4, `(.L_x_8683) ;  /* 0x000002b604a87947 */ /* 0x000fea000b800000 */
[----:B------:R2:W3:Y:S04]  /*2db0*/  SHFL.IDX PT, R102, R101, RZ, 0x1c1f ;  /* 0x001c1fff65667589 */ /* 0x0004e800000e0000 */
[----:B------:R2:W4:Y:S02]  /*2dc0*/  SHFL.IDX PT, R14, R100, RZ, 0x1c1f ;  /* 0x001c1fff640e7589 */ /* 0x00052400000e0000 */
.L_x_9048:
[----:B------:R-:W-:Y:S04]  /*2dd0*/  BSSY B1, `(.L_x_8684) ;  /* 0x00000ed000017945 */ /* 0x000fe80003800000 */
[----:B------:R-:W-:Y:S05]  /*2de0*/  @P2 BRA `(.L_x_8685) ;  /* 0x0000000c00ac2947 */ /* 0x000fea0003800000 */
[----:B------:R-:W-:Y:S04]  /*2df0*/  BSSY B2, `(.L_x_8686) ;  /* 0x0000075000027945 */ /* 0x000fe80003800000 */
[----:B------:R-:W-:Y:S05]  /*2e00*/  @P1 BRA `(.L_x_8687) ;  /* 0x0000000400cc1947 */ /* 0x000fea0003800000 */
        /* <DEDUP_REMOVED lines=8> */
[----:B------:R-:W-:Y:S02]  /*2e90*/  SHF.R.U32.HI R98, RZ, 0x18, R99 ;  /* 0x00000018ff627819 */ /* 0x000fe40000011663 */
[----:B------:R-:W-:Y:S02]  /*2ea0*/  LOP3.LUT R12, R47, 0xff, RZ, 0xc0, !PT ;  /* 0x000000ff2f0c7812 */ /* 0x000fe400078ec0ff */
[----:B------:R-:W-:Y:S02]  /*2eb0*/  SHF.R.U32.HI R117, RZ, 0x18, R47 ;  /* 0x00000018ff757819 */ /* 0x000fe4000001162f */
[----:B------:R-:W-:-:S02]  /*2ec0*/  SHF.R.U32.HI R15, RZ, 0x8, R99 ;  /* 0x00000008ff0f7819 */ /* 0x000fc40000011663 */
[----:B------:R-:W-:Y:S01]  /*2ed0*/  PRMT R98, R98, 0x654, R13 ;  /* 0x0000065462627816 */ /* 0x000fe2000000000d */
[----:B------:R-:W-:Y:S01]  /*2ee0*/  IMAD.SHL.U32 R13, R116, 0x100, RZ ;  /* 0x00000100740d7824 */ /* 0x000fe200078e00ff */
[----:B------:R-:W-:Y:S01]  /*2ef0*/  SHF.R.U32.HI R118, RZ, 0x10, R47 ;  /* 0x00000010ff767819 */ /* 0x000fe2000001162f */
[----:B------:R-:W-:Y:S01]  /*2f00*/  IMAD.SHL.U32 R15, R15, 0x100, RZ ;  /* 0x000001000f0f7824 */ /* 0x000fe200078e00ff */
[----:B------:R-:W-:Y:S01]  /*2f10*/  PRMT R46, R117, 0x654, R12 ;  /* 0x00000654752e7816 */ /* 0x000fe2000000000c */
[----:B0-----:R-:W-:Y:S01]  /*2f20*/  IMAD.MOV.U32 R12, RZ, RZ, R4 ;  /* 0x000000ffff0c7224 */ /* 0x001fe200078e0004 */
[----:B------:R-:W-:Y:S02]  /*2f30*/  SHF.R.U32.HI R47, RZ, 0x10, R99 ;  /* 0x00000010ff2f7819 */ /* 0x000fe40000011663 */
[----:B------:R-:W-:Y:S01]  /*2f40*/  LOP3.LUT R46, R46, 0xff00, R13, 0xf8, !PT ;  /* 0x0000ff002e2e7812 */ /* 0x000fe200078ef80d */
[----:B------:R-:W-:Y:S01]  /*2f50*/  IMAD.U32 R13, R118, 0x10000, RZ ;  /* 0x00010000760d7824 */ /* 0x000fe200078e00ff */
[----:B------:R-:W-:Y:S01]  /*2f60*/  LOP3.LUT R116, R98, 0xff00, R15, 0xf8, !PT ;  /* 0x0000ff0062747812 */ /* 0x000fe200078ef80f */
[----:B------:R-:W-:Y:S01]  /*2f70*/  IMAD.U32 R47, R47, 0x10000, RZ ;  /* 0x000100002f2f7824 */ /* 0x000fe200078e00ff */
        /* <DEDUP_REMOVED lines=90> */
.L_x_8689:
[----:B------:R-:W-:Y:S05]  /*3520*/  BSYNC B3 ;  /* 0x0000000000037941 */ /* 0x000fea0003800000 */
.L_x_8688:
[----:B0-----:R0:W-:Y:S02]  /*3530*/  ST.E.128 desc[UR60][R10.64], R4 ;  /* 0x000000040a007985 */ /* 0x0011e4000c101d3c */
.L_x_8687:
[----:B------:R-:W-:Y:S05]  /*3540*/  BSYNC B2 ;  /* 0x0000000000027941 */ /* 0x000fea0003800000 */
.L_x_8686:
[----:B------:R-:W-:-:S13]  /*3550*/  ISETP.NE.AND P2, PT, R88, RZ, PT ;  /* 0x000000ff5800720c */ /* 0x000fda0003f45270 */
[----:B------:R-:W-:Y:S05]  /*3560*/  @P2 BRA `(.L_x_8685) ;  /* 0x0000000400cc2947 */ /* 0x000fea0003800000 */
[----:B0-----:R0:W0:Y:S01]  /*3570*/  LDS.128 R4, [R90+0x18400] ;  /* 0x018400005a047984 */ /* 0x0010220000000c00 */
[----:B----4-:R-:W-:Y:S01]  /*3580*/  IADD3 R10, P2, R23, R14, RZ ;  /* 0x0000000e170a7210 */ /* 0x010fe20007f5e0ff */
[----:B------:R-:W-:Y:S04]  /*3590*/  BSSY B2, `(.L_x_8690) ;  /* 0x000006f000027945 */ /* 0x000fe80003800000 */
[----:B---3--:R-:W-:Y:S01]  /*35a0*/  IMAD.X R11, R102, 0x1, R197, P2 ;  /* 0x00000001660b7824 */ /* 0x008fe200010e06c5 */
[----:B------:R-:W-:-:S13]  /*35b0*/  ISETP.GE.AND P2, PT, R199, R103, PT ;  /* 0x00000067c700720c */ /* 0x000fda0003f46270 */
[----:B------:R-:W-:Y:S05]  /*35c0*/  @P2 BRA `(.L_x_8691) ;  /* 0x0000000400ac2947 */ /* 0x000fea0003800000 */
[----:B------:R-:W-:Y:S01]  /*35d0*/  SHF.R.U32.HI R42, RZ, 0x8, R45 ;  /* 0x00000008ff2a7819 */ /* 0x000fe2000001162d */
[----:B0-----:R-:W-:Y:S01]  /*35e0*/  IMAD.MOV.U32 R14, RZ, RZ, R7 ;  /* 0x000000ffff0e7224 */ /* 0x001fe200078e0007 */
[----:B------:R-:W-:Y:S02]  /*35f0*/  SHF.R.U32.HI R15, RZ, 0x8, R43 ;  /* 0x00000008ff0f7819 */ /* 0x000fe4000001162b */
[----:B------:R-:W-:Y:S01]  /*3600*/  SHF.R.U32.HI R46, RZ, 0x18, R45 ;  /* 0x00000018ff2e7819 */ /* 0x000fe2000001162d */
[----:B------:R-:W-:Y:S01]  /*3610*/  IMAD.SHL.U32 R42, R42, 0x100, RZ ;  /* 0x000001002a2a7824 */ /* 0x000fe200078e00ff */
[----:B------:R-:W-:Y:S01]  /*3620*/  LOP3.LUT R13, R45, 0xff, RZ, 0xc0, !PT ;  /* 0x000000ff2d0d7812 */ /* 0x000fe200078ec0ff */
[----:B------:R-:W-:Y:S01]  /*3630*/  IMAD.SHL.U32 R7, R15, 0x100, RZ ;  /* 0x000001000f077824 */ /* 0x000fe200078e00ff */
[----:B------:R-:W-:Y:S02]  /*3640*/  SHF.R.U32.HI R47, RZ, 0x18, R43 ;  /* 0x00000018ff2f7819 */ /* 0x000fe4000001162b */
[----:B------:R-:W-:-:S02]  /*3650*/  LOP3.LUT R12, R43, 0xff, RZ, 0xc0, !PT ;  /* 0x000000ff2b0c7812 */ /* 0x000fc400078ec0ff */
[----:B------:R-:W-:Y:S02]  /*3660*/  SHF.R.U32.HI R44, RZ, 0x10, R45 ;  /* 0x00000010ff2c7819 */ /* 0x000fe4000001162d */
[----:B------:R-:W-:Y:S02]  /*3670*/  SHF.R.U32.HI R43, RZ, 0x10, R43 ;  /* 0x00000010ff2b7819 */ /* 0x000fe4000001162b */
[----:B------:R-:W-:Y:S01]  /*3680*/  PRMT R13, R46, 0x654, R13 ;  /* 0x000006542e0d7816 */ /* 0x000fe2000000000d */
[----:B------:R-:W-:Y:S01]  /*3690*/  IMAD.U32 R44, R44, 0x10000, RZ ;  /* 0x000100002c2c7824 */ /* 0x000fe200078e00ff */
[----:B------:R-:W-:Y:S02]  /*36a0*/  PRMT R12, R47, 0x654, R12 ;  /* 0x000006542f0c7816 */ /* 0x000fe4000000000c */
        /* <DEDUP_REMOVED lines=93> */
.L_x_8691:
[----:B------:R-:W-:Y:S05]  /*3c80*/  BSYNC B2 ;  /* 0x0000000000027941 */ /* 0x000fea0003800000 */
.L_x_8690:
[----:B0-----:R0:W-:Y:S02]  /*3c90*/  ST.E.128 desc[UR60][R10.64], R4 ;  /* 0x000000040a007985 */ /* 0x0011e4000c101d3c */
.L_x_8685:
[----:B------:R-:W-:Y:S05]  /*3ca0*/  BSYNC B1 ;  /* 0x0000000000017941 */ /* 0x000fea0003800000 */
.L_x_8684:
[----:B------:R-:W-:-:S03]  /*3cb0*/  UMOV UR4, 0xffffffff ;  /* 0xffffffff00047882 */ /* 0x000fc60000000000 */
[----:B------:R-:W-:Y:S05]  /*3cc0*/  BRA.DIV UR4, `(.L_x_8692) ;  /* 0x000002aa04287947 */ /* 0x000fea000b800000 */
[----:B------:R0:W0:Y:S04]  /*3cd0*/  SHFL.IDX PT, R42, R101, 0x1, 0x1c1f ;  /* 0x003c1f00652a7f89 */ /* 0x00002800000e0000 */
[----:B----4-:R4:W0:Y:S02]  /*3ce0*/  SHFL.IDX PT, R14, R100, 0x1, 0x1c1f ;  /* 0x003c1f00640e7f89 */ /* 0x01082400000e0000 */
.L_x_9052:
[----:B------:R-:W-:Y:S04]  /*3cf0*/  BSSY B1, `(.L_x_8693) ;  /* 0x00000f0000017945 */ /* 0x000fe80003800000 */
[----:B------:R-:W-:Y:S05]  /*3d00*/  @P3 BRA `(.L_x_8694) ;  /* 0x0000000c00b83947 */ /* 0x000fea0003800000 */
[----:B------:R-:W-:Y:S04]  /*3d10*/  BSSY B2, `(.L_x_8695) ;  /* 0x0000076000027945 */ /* 0x000fe80003800000 */
[----:B------:R-:W-:Y:S05]  /*3d20*/  @P1 BRA `(.L_x_8696) ;  /* 0x0000000400d01947 */ /* 0x000fea0003800000 */
[----:B0-----:R0:W0:Y:S01]  /*3d30*/  LDS.128 R4, [R91+0x1a400] ;  /* 0x01a400005b047984 */ /* 0x0010220000000c00 */
[----:B------:R-:W-:Y:S01]  /*3d40*/  IADD3 R10, P2, R18, R14, RZ ;  /* 0x0000000e120a7210 */ /* 0x000fe20007f5e0ff */
[----:B------:R-:W-:Y:S04]  /*3d50*/  BSSY B3, `(.L_x_8697) ;  /* 0x0000070000037945 */ /* 0x000fe80003800000 */
[----:B------:R-:W-:Y:S01]  /*3d60*/  IMAD.X R11, R42, 0x1, R19, P2 ;  /* 0x000000012a0b7824 */ /* 0x000fe200010e0613 */
[----:B------:R-:W-:-:S13]  /*3d70*/  ISETP.GE.AND P2, PT, R192, R103, PT ;  /* 0x00000067c000720c */ /* 0x000fda0003f46270 */
[----:B------:R-:W-:Y:S05]  /*3d80*/  @P2 BRA `(.L_x_8698) ;  /* 0x0000000400b02947 */ /* 0x000fea0003800000 */
[----:B------:R-:W-:Y:S01]  /*3d90*/  SHF.R.U32.HI R45, RZ, 0x18, R39 ;  /* 0x00000018ff2d7819 */ /* 0x000fe20000011627 */
[----:B0-----:R-:W-:Y:S01]  /*3da0*/  IMAD.MOV.U32 R15, RZ, RZ, R7 ;  /* 0x000000ffff0f7224 */ /* 0x001fe200078e0007 */
[----:B------:R-:W-:Y:S01]  /*3db0*/  LOP3.LUT R12, R39, 0xff, RZ, 0xc0, !PT ;  /* 0x000000ff270c7812 */ /* 0x000fe200078ec0ff */
[----:B------:R-:W-:Y:S01]  /*3dc0*/  IMAD.MOV.U32 R13, RZ, RZ, R6 ;  /* 0x000000ffff0d7224 */ /* 0x000fe200078e0006 */
        /* <DEDUP_REMOVED lines=38> */
[----:B---3--:R-:W-:Y:S01]  /*4030*/  FFMA.FTZ R102, R12, R38, R43 ;  /* 0x000000260c667223 */ /* 0x008fe2000001002b */
[----:B------:R-:W-:Y:S01]  /*4040*/  F2FP.F16.E4M3.UNPACK_B R4, R4 ;  /* 0x00000004ff04723e */ /* 0x000fe200020006ff */
[----:B------:R-:W-:-:S02]  /*4050*/  HADD2.F32 R38, -RZ, R113.H1_H1 ;  /* 0x30000071ff267230 */ /* 0x000fc40000004100 */
[--C-:B------:R-:W-:Y:S02]  /*4060*/  HADD2.F32 R6, -RZ, R5.reuse.H0_H0 ;  /* 0x20000005ff067230 */ /* 0x100fe40000004100 */
        /* <DEDUP_REMOVED lines=21> */
[----:B------:R-:W-:Y:S01]  /*41c0*/  F2FP.F16.E4M3.UNPACK_B R4, R13.H1 ;  /* 0x0000000dff04723e */ /* 0x000fe200030006ff */
[----:B------:R-:W-:Y:S01]  /*41d0*/  HADD2.F32 R7, -RZ, R5.H1_H1 ;  /* 0x30000005ff077230 */ /* 0x000fe20000004100 */
[----:B------:R-:W-:Y:S01]  /*41e0*/  F2FP.F16.E4M3.UNPACK_B R44, R44 ;  /* 0x0000002cff2c723e */ /* 0x000fe200020006ff */
[----:B------:R-:W-:Y:S01]  /*41f0*/  HADD2.F32 R43, -RZ, R39.H1_H1 ;  /* 0x30000027ff2b7230 */ /* 0x000fe20000004100 */
[----:B------:R-:W-:Y:S01]  /*4200*/  F2FP.SATFINITE.E4M3.F32.PACK_AB_MERGE_C R113, R102, R41, RZ ;  /* 0x000000296671723e */ /* 0x000fe200048070ff */
        /* <DEDUP_REMOVED lines=25> */
[----:B------:R-:W-:Y:S01]  /*43a0*/  F2FP.SATFINITE.E4M3.F32.PACK_AB_MERGE_C R99, R102, R99, RZ ;  /* 0x000000636663723e */ /* 0x000fe200048070ff */
        /* <DEDUP_REMOVED lines=10> */
.L_x_8698:
[----:B------:R-:W-:Y:S05]  /*4450*/  BSYNC B3 ;  /* 0x0000000000037941 */ /* 0x000fea0003800000 */
.L_x_8697:
[----:B0-----:R0:W-:Y:S02]  /*4460*/  ST.E.128 desc[UR60][R10.64], R4 ;  /* 0x000000040a007985 */ /* 0x0011e4000c101d3c */
.L_x_8696:
[----:B------:R-:W-:Y:S05]  /*4470*/  BSYNC B2 ;  /* 0x0000000000027941 */ /* 0x000fea0003800000 */
.L_x_8695:
[----:B------:R-:W-:-:S13]  /*4480*/  ISETP.NE.AND P2, PT, R88, RZ, PT ;  /* 0x000000ff5800720c */ /* 0x000fda0003f45270 */
[----:B------:R-:W-:Y:S05]  /*4490*/  @P2 BRA `(.L_x_8694) ;  /* 0x0000000400d42947 */ /* 0x000fea0003800000 */
[----:B0-----:R0:W0:Y:S01]  /*44a0*/  LDS.128 R4, [R90+0x1a400] ;  /* 0x01a400005a047984 */ /* 0x0010220000000c00 */
[----:B------:R-:W-:Y:S01]  /*44b0*/  IADD3 R10, P2, R23, R14, RZ ;  /* 0x0000000e170a7210 */ /* 0x000fe20007f5e0ff */
[----:B------:R-:W-:Y:S04]  /*44c0*/  BSSY B2, `(.L_x_8699) ;  /* 0x0000071000027945 */ /* 0x000fe80003800000 */
[----:B------:R-:W-:Y:S01]  /*44d0*/  IMAD.X R11, R42, 0x1, R197, P2 ;  /* 0x000000012a0b7824 */ /* 0x000fe200010e06c5 */
        /* <DEDUP_REMOVED lines=111> */
.L_x_8700:
[----:B------:R-:W-:Y:S05]  /*4bd0*/  BSYNC B2 ;  /* 0x0000000000027941 */ /* 0x000fea0003800000 */
.L_x_8699:
[----:B0-----:R0:W-:Y:S02]  /*4be0*/  ST.E.128 desc[UR60][R10.64], R4 ;  /* 0x000000040a007985 */ /* 0x0011e4000c101d3c */
.L_x_8694:
[----:B------:R-:W-:Y:S05]  /*4bf0*/  BSYNC B1 ;  /* 0x0000000000017941 */ /* 0x000fea0003800000 */
.L_x_8693:
[----:B------:R-:W-:-:S03]  /*4c00*/  UMOV UR4, 0xffffffff ;  /* 0xffffffff00047882 */ /* 0x000fc60000000000 */
[----:B------:R-:W-:Y:S05]  /*4c10*/  BRA.DIV UR4, `(.L_x_8701) ;  /* 0x0000029a049c7947 */ /* 0x000fea000b800000 */
[----:B0-2---:R-:W0:Y:S04]  /*4c20*/  SHFL.IDX PT, R101, R101, 0x2, 0x1c1f ;  /* 0x005c1f0065657f89 */ /* 0x005e2800000e0000 */
[----:B------:R2:W0:Y:S02]  /*4c30*/  SHFL.IDX PT, R14, R100, 0x2, 0x1c1f ;  /* 0x005c1f00640e7f89 */ /* 0x00042400000e0000 */
.L_x_9056:
[----:B------:R-:W-:Y:S05]  /*4c40*/  @P4 BRA `(.L_x_8702) ;  /* 0x0000004400f84947 */ /* 0x000fea0003800000 */
[----:B------:R-:W-:Y:S04]  /*4c50*/  BSSY B1, `(.L_x_8703) ;  /* 0x0000076000017945 */ /* 0x000fe80003800000 */
[----:B------:R-:W-:Y:S05]  /*4c60*/  @P1 BRA `(.L_x_8704) ;  /* 0x0000000400d01947 */ /* 0x000fea0003800000 */
[----:B------:R1:W1:Y:S01]  /*4c70*/  LDS.128 R4, [R91+0x1c400] ;  /* 0x01c400005b047984 */ /* 0x0002620000000c00 */
[----:B0-----:R-:W-:Y:S01]  /*4c80*/  IADD3 R10, P2, R18, R14, RZ ;  /* 0x0000000e120a7210 */ /* 0x001fe20007f5e0ff */
[----:B------:R-:W-:Y:S04]  /*4c90*/  BSSY B2, `(.L_x_8705) ;  /* 0x0000070000027945 */ /* 0x000fe80003800000 */
[----:B------:R-:W-:Y:S01]  /*4ca0*/  IMAD.X R11, R101, 0x1, R19, P2 ;  /* 0x00000001650b7824 */ /* 0x000fe200010e0613 */
        /* <DEDUP_REMOVED lines=110> */
.L_x_8706:
[----:B------:R-:W-:Y:S05]  /*5390*/  BSYNC B2 ;  /* 0x0000000000027941 */ /* 0x000fea0003800000 */
.L_x_8705:
[----:B-1----:R0:W-:Y:S02]  /*53a0*/  ST.E.128 desc[UR60][R10.64], R4 ;  /* 0x000000040a007985 */ /* 0x0021e4000c101d3c */
.L_x_8704:
[----:B------:R-:W-:Y:S05]  /*53b0*/  BSYNC B1 ;  /* 0x0000000000017941 */ /* 0x000fea0003800000 */
.L_x_8703:
        /* <DEDUP_REMOVED lines=115> */
.L_x_8708:
[----:B------:R-:W-:Y:S05]  /*5af0*/  BSYNC B1 ;  /* 0x0000000000017941 */ /* 0x000fea0003800000 */
.L_x_8707:
[----:B0-----:R0:W-:Y:S01]  /*5b00*/  ST.E.128 desc[UR60][R14.64], R4 ;  /* 0x000000040e007985 */ /* 0x0011e2000c101d3c */
[----:B------:R-:W-:Y:S05]  /*5b10*/  BRA `(.L_x_8702) ;  /* 0x0000003800447947 */ /* 0x000fea0003800000 */
.L_x_8673:
[----:B------:R-:W-:Y:S01]  /*5b20*/  VIADD R8, R198, 0x40 ;  /* 0x00000040c6087836 */ /* 0x000fe20000000000 */
[----:B------:R-:W-:Y:S02]  /*5b30*/  CS2R R30, SRZ ;  /* 0x00000000001e7805 */ /* 0x000fe4000001ff00 */
[----:B------:R-:W-:Y:S02]  /*5b40*/  CS2R R28, SRZ ;  /* 0x00000000001c7805 */ /* 0x000fe4000001ff00 */
[----:B------:R-:W-:Y:S01]  /*5b50*/  ISETP.GE.AND P3, PT, R8, R96, PT ;  /* 0x000000600800720c */ /* 0x000fe20003f66270 */
[----:B------:R-:W-:-:S03]  /*5b60*/  VIADD R8, R198, 0x80 ;  /* 0x00000080c6087836 */ /* 0x000fc60000000000 */
        /* <DEDUP_REMOVED lines=35> */
[----:B0-----:R-:W-:-:S05]  /*5da0*/  @!P2 IADD3 R8, P5, R5, R8, RZ ;  /* 0x000000080508a210 */ /* 0x001fca0007fbe0ff */
[----:B------:R-:W-:Y:S02]  /*5db0*/  @!P2 IMAD.X R9, R10, 0x1, R9, P5 ;  /* 0x000000010a09a824 */ /* 0x000fe400028e0609 */
        /* <DEDUP_REMOVED lines=11> */
[----:B------:R-:W-:Y:S01]  /*5e70*/  ISETP.GE.AND P2, PT, R18, R103, PT ;  /* 0x000000671200720c */ /* 0x000fe20003f46270 */
[----:B--2---:R-:W-:Y:S02]  /*5e80*/  IMAD.MOV.U32 R117, RZ, RZ, R30 ;  /* 0x000000ffff757224 */ /* 0x004fe400078e001e */
[----:B------:R-:W-:Y:S02]  /*5e90*/  IMAD.MOV.U32 R119, RZ, RZ, R28 ;  /* 0x000000ffff777224 */ /* 0x000fe400078e001c */
[----:B---3--:R-:W-:Y:S02]  /*5ea0*/  IMAD.MOV.U32 R113, RZ, RZ, R38 ;  /* 0x000000ffff717224 */ /* 0x008fe400078e0026 */
[----:B------:R-:W-:-:S02]  /*5eb0*/  IMAD.MOV.U32 R114, RZ, RZ, R36 ;  /* 0x000000ffff727224 */ /* 0x000fc400078e0024 */
[----:B----4-:R-:W-:Y:S02]  /*5ec0*/  IMAD.MOV.U32 R109, RZ, RZ, R42 ;  /* 0x000000ffff6d7224 */ /* 0x010fe400078e002a */
[----:B------:R-:W-:Y:S02]  /*5ed0*/  IMAD.MOV.U32 R108, RZ, RZ, R40 ;  /* 0x000000ffff6c7224 */ /* 0x000fe400078e0028 */
[----:B-----5:R-:W-:Y:S02]  /*5ee0*/  IMAD.MOV.U32 R107, RZ, RZ, R46 ;  /* 0x000000ffff6b7224 */ /* 0x020fe400078e002e */
[----:B------:R-:W-:Y:S02]  /*5ef0*/  IMAD.MOV.U32 R106, RZ, RZ, R44 ;  /* 0x000000ffff6a7224 */ /* 0x000fe400078e002c */
[----:B------:R-:W-:Y:S02]  /*5f00*/  IMAD.MOV.U32 R115, RZ, RZ, R6 ;  /* 0x000000ffff737224 */ /* 0x000fe400078e0006 */
[----:B------:R-:W-:-:S02]  /*5f10*/  IMAD.MOV.U32 R118, RZ, RZ, R4 ;  /* 0x000000ffff767224 */ /* 0x000fc400078e0004 */
[----:B------:R-:W-:Y:S02]  /*5f20*/  IMAD.MOV.U32 R110, RZ, RZ, R34 ;  /* 0x000000ffff6e7224 */ /* 0x000fe400078e0022 */
[----:B------:R-:W-:Y:S01]  /*5f30*/  IMAD.MOV.U32 R112, RZ, RZ, R32 ;  /* 0x000000ffff707224 */ /* 0x000fe200078e0020 */
[----:B------:R-:W-:Y:S06]  /*5f40*/  @!P5 BRA `(.L_x_8709) ;  /* 0x000000000004d947 */ /* 0x000fec0003800000 */
[----:B------:R-:W-:Y:S01]  /*5f50*/  BPT.TRAP 0x1 ;  /* 0x000000040000795c */ /* 0x000fe20000300000 */
.L_x_8709:
[----:B------:R-:W-:Y:S01]  /*5f60*/  IMAD R87, R195, 0x8, R17 ;  /* 0x00000008c3577824 */ /* 0x000fe200078e0211 */
[----:B------:R-:W-:Y:S01]  /*5f70*/  SHF.L.U32 R97, R201, 0x1f, RZ ;  /* 0x0000001fc9617819 */ /* 0x000fe200000006ff */
[----:B------:R-:W0:Y:S01]  /*5f80*/  LDC R105, c[0x0][0x2f4] ;  /* 0x0000bd00ff697b82 */ /* 0x000e220000000800 */
[----:B------:R-:W-:Y:S02]  /*5f90*/  BSSY B1, `(.L_x_8710) ;  /* 0x0000003000017945 */ /* 0x000fe40003800000 */
[----:B------:R-:W1:Y:S02]  /*5fa0*/  SYNCS.PHASECHK.TRANS64.TRYWAIT P3, [R87+URZ+0x22890], R97 ;  /* 0x02289061570075a7 */ /* 0x000e64000806017f */
[----:B-1----:R-:W-:Y:S05]  /*5fb0*/  @!P3 BRA `(.L_x_8711) ;  /* 0x0000028400fcb947 */ /* 0x002fea0003800000 */
.L_x_9057:
[----:B------:R-:W-:Y:S05]  /*5fc0*/  BSYNC B1 ;  /* 0x0000000000017941 */ /* 0x000fea0003800000 */
.L_x_8710:
[----:B------:R-:W-:Y:S01]  /*5fd0*/  UMOV UR4, 0xffffffff ;  /* 0xffffffff00047882 */ /* 0x000fe20000000000 */
[----:B0-----:R-:W-:Y:S02]  /*5fe0*/  IMAD.IADD R111, R105, 0x1, -R70 ;  /* 0x00000001696f7824 */ /* 0x001fe400078e0a46 */
[----:B------:R-:W-:Y:S05]  /*5ff0*/  BRA.DIV UR4, `(.L_x_8712) ;  /* 0x0000028a04007947 */ /* 0x000fea000b800000 */
[----:B------:R0:W2:Y:S04]  /*6000*/  SHFL.IDX PT, R102, R101, RZ, 0x1c1f ;  /* 0x001c1fff65667589 */ /* 0x0000a800000e0000 */
[----:B------:R0:W3:Y:S02]  /*6010*/  SHFL.IDX PT, R103, R100, RZ, 0x1c1f ;  /* 0x001c1fff64677589 */ /* 0x0000e400000e0000 */
.L_x_9061:
[----:B------:R-:W-:Y:S01]  /*6020*/  ISETP.GE.OR P3, PT, R198, R96, P1 ;  /* 0x00000060c600720c */ /* 0x000fe20000f66670 */
[----:B------:R-:W-:-:S12]  /*6030*/  BSSY B1, `(.L_x_8713) ;  /* 0x00000f0000017945 */ /* 0x000fd80003800000 */
[----:B------:R-:W-:Y:S05]  /*6040*/  @P3 BRA `(.L_x_8714) ;  /* 0x0000000c00b83947 */ /* 0x000fea0003800000 */
[----:B------:R-:W-:Y:S01]  /*6050*/  SEL R8, R70, R111, !P0 ;  /* 0x0000006f46087207 */ /* 0x000fe20004000000 */
[----:B------:R-:W-:Y:S01]  /*6060*/  BSSY B2, `(.L_x_8715) ;  /* 0x00000e7000027945 */ /* 0x000fe20003800000 */
[----:B---3--:R-:W-:Y:S02]  /*6070*/  IADD3 R98, P3, R60, R103, RZ ;  /* 0x000000673c627210 */ /* 0x008fe40007f7e0ff */
[----:B------:R-:W-:-:S03]  /*6080*/  SHF.R.S32.HI R9, RZ, 0x1f, R8 ;  /* 0x0000001fff097819 */ /* 0x000fc60000011408 */
[----:B--2---:R-:W-:Y:S01]  /*6090*/  IMAD.X R99, R102, 0x1, R59, P3 ;  /* 0x0000000166637824 */ /* 0x004fe200018e063b */
        /* <DEDUP_REMOVED lines=8> */
[----:B------:R-:W-:-:S04]  /*6120*/  IMAD R10, R195, 0x5000, R10 ;  /* 0x00005000c30a7824 */ /* 0x000fc800078e020a */
[----:B------:R-:W-:Y:S02]  /*6130*/  IMAD.IADD R12, R17, 0x1, R10 ;  /* 0x00000001110c7824 */ /* 0x000fe400078e020a */
[----:B------:R-:W2:Y:S04]  /*6140*/  LDS.128 R8, [R8+0x18400] ;  /* 0x0184000008087984 */ /* 0x000ea80000000c00 */
[----:B------:R-:W3:Y:S01]  /*6150*/  LDS.128 R12, [R12+0x18400] ;  /* 0x018400000c0c7984 */ /* 0x000ee20000000c00 */
[----:B------:R-:W-:Y:S05]  /*6160*/  @P2 BRA `(.L_x_8716) ;  /* 0x0000000c00582947 */ /* 0x000fea0003800000 */
[--C-:B------:R-:W-:Y:S01]  /*6170*/  SHF.R.U32.HI R125, RZ, 0x18, R7.reuse ;  /* 0x00000018ff7d7819 */ /* 0x100fe20000011607 */
[----:B--2---:R-:W-:Y:S01]  /*6180*/  IMAD.MOV.U32 R28, RZ, RZ, R8 ;  /* 0x000000ffff1c7224 */ /* 0x004fe200078e0008 */
[----:B------:R-:W-:Y:S02]  /*6190*/  LOP3.LUT R6, R7, 0xff, RZ, 0xc0, !PT ;  /* 0x000000ff07067812 */ /* 0x000fe400078ec0ff */
[--C-:B------:R-:W-:Y:S02]  /*61a0*/  SHF.R.U32.HI R123, RZ, 0x8, R7.reuse ;  /* 0x00000008ff7b7819 */ /* 0x100fe40000011607 */
[----:B------:R-:W-:Y:S02]  /*61b0*/  SHF.R.U32.HI R127, RZ, 0x10, R7 ;  /* 0x00000010ff7f7819 */ /* 0x000fe40000011607 */
[----:B------:R-:W-:Y:S02]  /*61c0*/  SHF.R.U32.HI R129, RZ, 0x8, R5 ;  /* 0x00000008ff817819 */ /* 0x000fe40000011605 */
[----:B------:R-:W-:-:S02]  /*61d0*/  SHF.R.U32.HI R122, RZ, 0x18, R29 ;  /* 0x00000018ff7a7819 */ /* 0x000fc4000001161d */
[----:B------:R-:W-:Y:S02]  /*61e0*/  LOP3.LUT R7, R29, 0xff, RZ, 0xc0, !PT ;  /* 0x000000ff1d077812 */ /* 0x000fe400078ec0ff */
[--C-:B------:R-:W-:Y:S02]  /*61f0*/  SHF.R.U32.HI R120, RZ, 0x8, R29.reuse ;  /* 0x00000008ff787819 */ /* 0x100fe4000001161d */
[----:B------:R-:W-:Y:S02]  /*6200*/  SHF.R.U32.HI R124, RZ, 0x10, R29 ;  /* 0x00000010ff7c7819 */ /* 0x000fe4000001161d */
[----:B------:R-:W-:Y:S02]  /*6210*/  SHF.R.U32.HI R30, RZ, 0x18, R31 ;  /* 0x00000018ff1e7819 */ /* 0x000fe4000001161f */
[----:B------:R-:W-:Y:S01]  /*6220*/  LOP3.LUT R29, R31, 0xff, RZ, 0xc0, !PT ;  /* 0x000000ff1f1d7812 */ /* 0x000fe200078ec0ff */
[----:B------:R-:W-:Y:S01]  /*6230*/  IMAD.U32 R124, R124, 0x10000, RZ ;  /* 0x000100007c7c7824 */ /* 0x000fe200078e00ff */
[----:B------:R-:W-:-:S02]  /*6240*/  SHF.R.U32.HI R131, RZ, 0x18, R5 ;  /* 0x00000018ff837819 */ /* 0x000fc40000011605 */
[----:B------:R-:W-:Y:S02]  /*6250*/  LOP3.LUT R4, R5, 0xff, RZ, 0xc0, !PT ;  /* 0x000000ff05047812 */ /* 0x000fe400078ec0ff */
[--C-:B------:R-:W-:Y:S02]  /*6260*/  SHF.R.U32.HI R121, RZ, 0x8, R31.reuse ;  /* 0x00000008ff797819 */ /* 0x100fe4000001161f */
[----:B------:R-:W-:Y:S01]  /*6270*/  SHF.R.U32.HI R126, RZ, 0x10, R31 ;  /* 0x00000010ff7e7819 */ /* 0x000fe2000001161f */
[----:B---3--:R-:W-:Y:S01]  /*6280*/  IMAD.MOV.U32 R31, RZ, RZ, R12 ;  /* 0x000000ffff1f7224 */ /* 0x008fe200078e000c */
[----:B------:R-:W-:Y:S01]  /*6290*/  SHF.R.U32.HI R128, RZ, 0x10, R5 ;  /* 0x00000010ff807819 */ /* 0x000fe20000011605 */
[----:B------:R-:W-:Y:S01]  /*62a0*/  IMAD.SHL.U32 R5, R129, 0x100, RZ ;  /* 0x0000010081057824 */ /* 0x000fe200078e00ff */
[----:B------:R-:W-:Y:S01]  /*62b0*/  PRMT R12, R30, 0x654, R29 ;  /* 0x000006541e0c7816 */ /* 0x000fe2000000001d */
[----:B------:R-:W-:Y:S01]  /*62c0*/  IMAD.SHL.U32 R29, R120, 0x100, RZ ;  /* 0x00000100781d7824 */ /* 0x000fe200078e00ff */
[----:B------:R-:W-:Y:S01]  /*62d0*/  PRMT R4, R131, 0x654, R4 ;  /* 0x0000065483047816 */ /* 0x000fe20000000004 */
[----:B------:R-:W-:Y:S01]  /*62e0*/  IMAD.SHL.U32 R121, R121, 0x100, RZ ;  /* 0x0000010079797824 */ /* 0x000fe200078e00ff */
[----:B------:R-:W-:Y:S01]  /*62f0*/  PRMT R8, R122, 0x654, R7 ;  /* 0x000006547a087816 */ /* 0x000fe20000000007 */
[----:B------:R-:W-:Y:S01]  /*6300*/  IMAD.SHL.U32 R7, R123, 0x100, RZ ;  /* 0x000001007b077824 */ /* 0x000fe200078e00ff */
[----:B------:R-:W-:Y:S01]  /*6310*/  LOP3.LUT R4, R4, 0xff00, R5, 0xf8, !PT ;  /* 0x0000ff0004047812 */ /* 0x000fe200078ef805 */
[----:B------:R-:W-:Y:S01]  /*6320*/  IMAD.U32 R5, R128, 0x10000, RZ ;  /* 0x0001000080057824 */ /* 0x000fe200078e00ff */
[----:B------:R-:W-:Y:S01]  /*6330*/  PRMT R6, R125, 0x654, R6 ;  /* 0x000006547d067816 */ /* 0x000fe20000000006 */
[----:B------:R-:W-:Y:S01]  /*6340*/  IMAD.U32 R126, R126, 0x10000, RZ ;  /* 0x000100007e7e7824 */ /* 0x000fe200078e00ff */
[----:B------:R-:W-:-:S02]  /*6350*/  LOP3.LUT R123, R8, 0xff00, R29, 0xf8, !PT ;  /* 0x0000ff00087b7812 */ /* 0x000fc400078ef81d */
[----:B------:R-:W-:Y:S02]  /*6360*/  F2FP.F16.E4M3.UNPACK_B R122, R119.H1 ;  /* 0x00000077ff7a723e */ /* 0x000fe400030006ff */
[----:B------:R-:W-:Y:S02]  /*6370*/  F2FP.F16.E4M3.UNPACK_B R120, R31.H1 ;  /* 0x0000001fff78723e */ /* 0x000fe400030006ff */
[----:B------:R-:W-:Y:S02]  /*6380*/  F2FP.F16.E4M3.UNPACK_B R29, R28.H1 ;  /* 0x0000001cff1d723e */ /* 0x000fe400030006ff */
[----:B------:R-:W-:Y:S02]  /*6390*/  LOP3.LUT R7, R6, 0xff00, R7, 0xf8, !PT ;  /* 0x0000ff0006077812 */ /* 0x000fe400078ef807 */
[----:B------:R-:W-:Y:S01]  /*63a0*/  LOP3.LUT R125, R12, 0xff00, R121, 0xf8, !PT ;  /* 0x0000ff000c7d7812 */ /* 0x000fe200078ef879 */
[----:B------:R-:W-:Y:S01]  /*63b0*/  HADD2.F32 R12, -RZ, R120.H0_H0 ;  /* 0x20000078ff0c7230 */ /* 0x000fe20000004100 */
[----:B------:R-:W-:Y:S01]  /*63c0*/  LOP3.LUT R6, R4, 0xff0000, R5, 0xf8, !PT ;  /* 0x00ff000004067812 */ /* 0x000fe200078ef805 */
[----:B------:R-:W-:Y:S01]  /*63d0*/  HADD2.F32 R5, -RZ, R122.H0_H0 ;  /* 0x2000007aff057230 */ /* 0x000fe20000004100 */
[----:B------:R-:W-:Y:S01]  /*63e0*/  F2FP.F16.E4M3.UNPACK_B R30, R118.H1 ;  /* 0x00000076ff1e723e */ /* 0x000fe200030006ff */
[----:B------:R-:W-:Y:S01]  /*63f0*/  HADD2.F32 R8, -RZ, R29.H0_H0 ;  /* 0x2000001dff087230 */ /* 0x000fe20000004100 */
[----:B------:R-:W-:Y:S01]  /*6400*/  F2FP.F16.E4M3.UNPACK_B R28, R28 ;  /* 0x0000001cff1c723e */ /* 0x000fe200020006ff */
[----:B------:R-:W-:-:S02]  /*6410*/  IMAD.U32 R4, R127, 0x10000, RZ ;  /* 0x000100007f047824 */ /* 0x000fc400078e00ff */
        /* <DEDUP_REMOVED lines=13> */
[----:B------:R-:W-:Y:S01]  /*64f0*/  LOP3.LUT R7, R123, 0xff0000, R124, 0xf8, !PT ;  /* 0x00ff00007b077812 */ /* 0x000fe200078ef87c */
        /* <DEDUP_REMOVED lines=45> */
[--C-:B------:R-:W-:Y:S01]  /*67d0*/  HADD2.F32 R31, -RZ, R117.reuse.H0_H0 ;  /* 0x20000075ff1f7230 */ /* 0x100fe20000004100 */
[----:B------:R-:W-:Y:S01]  /*67e0*/  F2FP.SATFINITE.E4M3.F32.PACK_AB_MERGE_C R8, R127, R8, RZ ;  /* 0x000000087f08723e */ /* 0x000fe200048070ff */
[----:B------:R-:W-:Y:S01]  /*67f0*/  HADD2.F32 R14, -RZ, R10.H0_H0 ;  /* 0x2000000aff0e7230 */ /* 0x000fe20000004100 */
[----:B------:R-:W-:Y:S01]  /*6800*/  F2FP.SATFINITE.E4M3.F32.PACK_AB_MERGE_C R12, R129, R12, RZ ;  /* 0x0000000c810c723e */ /* 0x000fe200048070ff */
[----:B------:R-:W-:Y:S01]  /*6810*/  HADD2.F32 R29, -RZ, R28.H0_H0 ;  /* 0x2000001cff1d7230 */ /* 0x000fe20000004100 */
[----:B------:R-:W-:Y:S01]  /*6820*/  F2FP.SATFINITE.E4M3.F32.PACK_AB_MERGE_C R133, R133, R120, RZ ;  /* 0x000000788585723e */ /* 0x000fe200048070ff */
[----:B------:R-:W-:-:S02]  /*6830*/  HADD2.F32 R117, -RZ, R117.H1_H1 ;  /* 0x30000075ff757230 */ /* 0x000fc40000004100 */
[-C--:B------:R-:W-:Y:S01]  /*6840*/  FMUL.FTZ R118, R14, R31.reuse ;  /* 0x0000001f0e767220 */ /* 0x080fe20000410000 */
[----:B------:R-:W-:Y:S02]  /*6850*/  HADD2.F32 R28, -RZ, R28.H1_H1 ;  /* 0x3000001cff1c7230 */ /* 0x000fe40000004100 */
[C---:B------:R-:W-:Y:S01]  /*6860*/  FMUL.FTZ R119, R29.reuse, R31 ;  /* 0x0000001f1d777220 */ /* 0x040fe20000410000 */
[--C-:B------:R-:W-:Y:S01]  /*6870*/  HADD2.F32 R30, -RZ, R115.reuse.H0_H0 ;  /* 0x20000073ff1e7230 */ /* 0x100fe20000004100 */
[----:B------:R-:W-:Y:S01]  /*6880*/  F2FP.SATFINITE.E4M3.F32.PACK_AB_MERGE_C R8, R122, R123, R8 ;  /* 0x0000007b7a08723e */ /* 0x000fe20004807008 */
        /* <DEDUP_REMOVED lines=12> */
[----:B------:R-:W-:Y:S01]  /*6950*/  F2FP.SATFINITE.E4M3.F32.PACK_AB_MERGE_C R10, R131, R126, RZ ;  /* 0x0000007e830a723e */ /* 0x000fe200048070ff */
[----:B------:R-:W-:Y:S01]  /*6960*/  HADD2.F32 R120, -RZ, R119.H0_H0 ;  /* 0x20000077ff787230 */ /* 0x000fe20000004100 */
[----:B------:R-:W-:Y:S01]  /*6970*/  F2FP.F16.E4M3.UNPACK_B R117, R6 ;  /* 0x00000006ff75723e */ /* 0x000fe200020006ff */
[----:B------:R-:W-:Y:S01]  /*6980*/  HADD2.F32 R28, -RZ, R29.H0_H0 ;  /* 0x2000001dff1c7230 */ /* 0x000fe20000004100 */
[----:B------:R-:W-:Y:S01]  /*6990*/  F2FP.SATFINITE.E4M3.F32.PACK_AB_MERGE_C R10, R121, R14, R10 ;  /* 0x0000000e790a723e */ /* 0x000fe2000480700a */
[----:B------:R-:W-:Y:S01]  /*69a0*/  HADD2.F32 R119, -RZ, R119.H1_H1 ;  /* 0x30000077ff777230 */ /* 0x000fe20000004100 */
[----:B------:R-:W-:Y:S01]  /*69b0*/  F2FP.SATFINITE.E4M3.F32.PACK_AB_MERGE_C R14, R115, R118, R133 ;  /* 0x00000076730e723e */ /* 0x000fe20004807085 */
        /* <DEDUP_REMOVED lines=8> */
[-C--:B------:R-:W-:Y:S01]  /*6a40*/  FMUL.FTZ R31, R115, R119.reuse ;  /* 0x00000077731f7220 */ /* 0x080fe20000410000 */
[----:B------:R-:W-:Y:S01]  /*6a50*/  FMUL.FTZ R118, R30, R119 ;  /* 0x000000771e767220 */ /* 0x000fe20000410000 */
[----:B------:R-:W-:-:S02]  /*6a60*/  F2FP.F16.E4M3.UNPACK_B R13, R13.H1 ;  /* 0x0000000dff0d723e */ /* 0x000fc400030006ff */
[----:B------:R-:W-:Y:S01]  /*6a70*/  FFMA.FTZ R123, R30, R117, -R31 ;  /* 0x000000751e7b7223 */ /* 0x000fe2000001081f */
[----:B------:R-:W-:Y:S01]  /*6a80*/  F2FP.F16.E4M3.UNPACK_B R31, R7.H1 ;  /* 0x00000007ff1f723e */ /* 0x000fe200030006ff */
[----:B------:R-:W-:Y:S01]  /*6a90*/  FFMA.FTZ R122, R115, R117, R118 ;  /* 0x00000075737a7223 */ /* 0x000fe20000010076 */
[----:B------:R-:W-:Y:S01]  /*6aa0*/  F2FP.F16.E4M3.UNPACK_B R9, R9.H1 ;  /* 0x00000009ff09723e */ /* 0x000fe200030006ff */
[----:B------:R-:W-:Y:S01]  /*6ab0*/  HADD2.F32 R30, -RZ, R13.H0_H0 ;  /* 0x2000000dff1e7230 */ /* 0x000fe20000004100 */
[----:B------:R-:W-:Y:S01]  /*6ac0*/  F2FP.F16.E4M3.UNPACK_B R6, R6.H1 ;  /* 0x00000006ff06723e */ /* 0x000fe200030006ff */
[----:B------:R-:W-:Y:S01]  /*6ad0*/  HADD2.F32 R115, -RZ, R31.H0_H0 ;  /* 0x2000001fff737230 */ /* 0x000fe20000004100 */
[----:B------:R-:W-:Y:S01]  /*6ae0*/  F2FP.SATFINITE.E4M3.F32.PACK_AB_MERGE_C R12, R125, R124, R12 ;  /* 0x0000007c7d0c723e */ /* 0x000fe2000480700c */
[----:B------:R-:W-:Y:S01]  /*6af0*/  HADD2.F32 R7, -RZ, R9.H0_H0 ;  /* 0x20000009ff077230 */ /* 0x000fe20000004100 */
[----:B------:R-:W-:Y:S01]  /*6b00*/  F2FP.F16.E4M3.UNPACK_B R117, R5 ;  /* 0x00000005ff75723e */ /* 0x000fe200020006ff */
[----:B------:R-:W-:-:S02]  /*6b10*/  HADD2.F32 R13, -RZ, R13.H1_H1 ;  /* 0x3000000dff0d7230 */ /* 0x000fc40000004100 */
[CC--:B------:R-:W-:Y:S01]  /*6b20*/  FMUL.FTZ R124, R30.reuse, R115.reuse ;  /* 0x000000731e7c7220 */ /* 0x0c0fe20000410000 */
[----:B------:R-:W-:Y:S02]  /*6b30*/  HADD2.F32 R120, -RZ, R31.H1_H1 ;  /* 0x3000001fff787230 */ /* 0x000fe40000004100 */
[----:B------:R-:W-:Y:S01]  /*6b40*/  FMUL.FTZ R115, R7, R115 ;  /* 0x0000007307737220 */ /* 0x000fe20000410000 */
[--C-:B------:R-:W-:Y:S01]  /*6b50*/  HADD2.F32 R31, -RZ, R6.reuse.H0_H0 ;  /* 0x20000006ff1f7230 */ /* 0x100fe20000004100 */
[----:B------:R-:W-:Y:S01]  /*6b60*/  F2FP.F16.E4M3.UNPACK_B R119, R5.H1 ;  /* 0x00000005ff77723e */ /* 0x000fe200030006ff */
[----:B------:R-:W-:Y:S01]  /*6b70*/  HADD2.F32 R9, -RZ, R9.H1_H1 ;  /* 0x30000009ff097230 */ /* 0x000fe20000004100 */
[----:B------:R-:W-:Y:S01]  /*6b80*/  F2FP.F16.E4M3.UNPACK_B R5, R4 ;  /* 0x00000004ff05723e */ /* 0x000fe200020006ff */
[----:B------:R-:W-:Y:S02]  /*6b90*/  HADD2.F32 R118, -RZ, R6.H1_H1 ;  /* 0x30000006ff767230 */ /* 0x000fe40000004100 */
[-C--:B------:R-:W-:Y:S01]  /*6ba0*/  FMUL.FTZ R6, R13, R120.reuse ;  /* 0x000000780d067220 */ /* 0x080fe20000410000 */
[----:B------:R-:W-:Y:S01]  /*6bb0*/  FFMA.FTZ R125, R30, R31, R115 ;  /* 0x0000001f1e7d7223 */ /* 0x000fe20000010073 */
[C---:B------:R-:W-:Y:S01]  /*6bc0*/  FMUL.FTZ R120, R9.reuse, R120 ;  /* 0x0000007809787220 */ /* 0x040fe20000410000 */
[----:B------:R-:W-:Y:S01]  /*6bd0*/  F2FP.F16.E4M3.UNPACK_B R30, R15 ;  /* 0x0000000fff1e723e */ /* 0x000fe200020006ff */
[-C--:B------:R-:W-:Y:S01]  /*6be0*/  FFMA.FTZ R127, R9, R118.reuse, -R6 ;  /* 0x00000076097f7223 */ /* 0x080fe20000010806 */
[----:B------:R-:W-:Y:S01]  /*6bf0*/  F2FP.F16.E4M3.UNPACK_B R6, R11 ;  /* 0x0000000bff06723e */ /* 0x000fe200020006ff */
[----:B------:R-:W-:Y:S01]  /*6c00*/  FFMA.FTZ R126, R13, R118, R120 ;  /* 0x000000760d7e7223 */ /* 0x000fe20000010078 */
[----:B------:R-:W-:Y:S01]  /*6c10*/  FFMA.FTZ R124, R7, R31, -R124 ;  /* 0x0000001f077c7223 */ /* 0x000fe2000001087c */
        /* <DEDUP_REMOVED lines=8> */
[-C--:B------:R-:W-:Y:S01]  /*6ca0*/  FMUL.FTZ R128, R13, R120.reuse ;  /* 0x000000780d807220 */ /* 0x080fe20000410000 */
[----:B------:R-:W-:Y:S02]  /*6cb0*/  HADD2.F32 R121, -RZ, R119.H0_H0 ;  /* 0x20000077ff797230 */ /* 0x000fe40000004100 */
[C---:B------:R-:W-:Y:S01]  /*6cc0*/  FMUL.FTZ R120, R7.reuse, R120 ;  /* 0x0000007807787220 */ /* 0x040fe20000410000 */
[----:B------:R-:W-:Y:S01]  /*6cd0*/  HADD2.F32 R118, -RZ, R5.H0_H0 ;  /* 0x20000005ff767230 */ /* 0x000fe20000004100 */
[----:B------:R-:W-:Y:S01]  /*6ce0*/  F2FP.SATFINITE.E4M3.F32.PACK_AB_MERGE_C R125, R126, R125, RZ ;  /* 0x0000007d7e7d723e */ /* 0x000fe200048070ff */
[----:B------:R-:W-:Y:S02]  /*6cf0*/  HADD2.F32 R9, -RZ, R11.H0_H0 ;  /* 0x2000000bff097230 */ /* 0x000fe40000004100 */
[-C--:B------:R-:W-:Y:S01]  /*6d00*/  FMUL.FTZ R130, R4, R121.reuse ;  /* 0x0000007904827220 */ /* 0x080fe20000410000 */
[----:B------:R-:W-:Y:S02]  /*6d10*/  HADD2.F32 R115, -RZ, R31.H0_H0 ;  /* 0x2000001fff737230 */ /* 0x000fe40000004100 */
[-C--:B------:R-:W-:Y:S01]  /*6d20*/  FFMA.FTZ R128, R7, R118.reuse, -R128 ;  /* 0x0000007607807223 */ /* 0x080fe20000010880 */
[----:B------:R-:W-:Y:S01]  /*6d30*/  FFMA.FTZ R120, R13, R118, R120 ;  /* 0x000000760d787223 */ /* 0x000fe20000010078 */
[----:B------:R-:W-:Y:S01]  /*6d40*/  FMUL.FTZ R121, R9, R121 ;  /* 0x0000007909797220 */ /* 0x000fe20000410000 */
[----:B------:R-:W-:-:S02]  /*6d50*/  HADD2.F32 R15, -RZ, R15.H1_H1 ;  /* 0x3000000fff0f7230 */ /* 0x000fc40000004100 */
[-C--:B------:R-:W-:Y:S01]  /*6d60*/  FFMA.FTZ R130, R9, R115.reuse, -R130 ;  /* 0x0000007309827223 */ /* 0x080fe20000010882 */
[----:B------:R-:W-:Y:S02]  /*6d70*/  HADD2.F32 R118, -RZ, R119.H1_H1 ;  /* 0x30000077ff767230 */ /* 0x000fe40000004100 */
[----:B------:R-:W-:Y:S01]  /*6d80*/  FFMA.FTZ R121, R4, R115, R121 ;  /* 0x0000007304797223 */ /* 0x000fe20000010079 */
[----:B------:R-:W-:Y:S01]  /*6d90*/  HADD2.F32 R11, -RZ, R11.H1_H1 ;  /* 0x3000000bff0b7230 */ /* 0x000fe20000004100 */
[----:B------:R-:W-:Y:S01]  /*6da0*/  F2FP.SATFINITE.E4M3.F32.PACK_AB_MERGE_C R9, R123, R28, R124 ;  /* 0x0000001c7b09723e */ /* 0x000fe2000480707c */
[----:B------:R-:W-:Y:S02]  /*6db0*/  HADD2.F32 R30, -RZ, R30.H1_H1 ;  /* 0x3000001eff1e7230 */ /* 0x000fe40000004100 */
[-C--:B------:R-:W-:Y:S01]  /*6dc0*/  FMUL.FTZ R132, R15, R118.reuse ;  /* 0x000000760f847220 */ /* 0x080fe20000410000 */
[----:B------:R-:W-:Y:S02]  /*6dd0*/  HADD2.F32 R117, -RZ, R117.H1_H1 ;  /* 0x30000075ff757230 */ /* 0x000fe40000004100 */
[----:B------:R-:W-:Y:S01]  /*6de0*/  FMUL.FTZ R118, R11, R118 ;  /* 0x000000760b767220 */ /* 0x000fe20000410000 */
[----:B------:R-:W-:Y:S01]  /*6df0*/  HADD2.F32 R6, -RZ, R6.H1_H1 ;  /* 0x30000006ff067230 */ /* 0x000fe20000004100 */
[----:B------:R-:W-:Y:S01]  /*6e00*/  F2FP.SATFINITE.E4M3.F32.PACK_AB_MERGE_C R13, R122, R29, R125 ;  /* 0x0000001d7a0d723e */ /* 0x000fe2000480707d */
[----:B------:R-:W-:-:S02]  /*6e10*/  HADD2.F32 R4, -RZ, R31.H1_H1 ;  /* 0x3000001fff047230 */ /* 0x000fc40000004100 */
[-C--:B------:R-:W-:Y:S01]  /*6e20*/  FMUL.FTZ R7, R30, R117.reuse ;  /* 0x000000751e077220 */ /* 0x080fe20000410000 */
[----:B------:R-:W-:Y:S02]  /*6e30*/  HADD2.F32 R5, -RZ, R5.H1_H1 ;  /* 0x30000005ff057230 */ /* 0x000fe40000004100 */
[C---:B------:R-:W-:Y:S01]  /*6e40*/  FMUL.FTZ R117, R6.reuse, R117 ;  /* 0x0000007506757220 */ /* 0x040fe20000410000 */
[-C--:B------:R-:W-:Y:S01]  /*6e50*/  FFMA.FTZ R11, R11, R4.reuse, -R132 ;  /* 0x000000040b0b7223 */ /* 0x080fe20000010884 */
[----:B------:R-:W-:Y:S01]  /*6e60*/  FFMA.FTZ R118, R15, R4, R118 ;  /* 0x000000040f767223 */ /* 0x000fe20000010076 */
[-C--:B------:R-:W-:Y:S01]  /*6e70*/  FFMA.FTZ R7, R6, R5.reuse, -R7 ;  /* 0x0000000506077223 */ /* 0x080fe20000010807 */
[----:B------:R-:W-:Y:S02]  /*6e80*/  FFMA.FTZ R117, R30, R5, R117 ;  /* 0x000000051e757223 */ /* 0x000fe40000010075 */
[----:B------:R-:W-:Y:S02]  /*6e90*/  F2FP.SATFINITE.E4M3.F32.PACK_AB_MERGE_C R11, R11, R130, RZ ;  /* 0x000000820b0b723e */ /* 0x000fe400048070ff */
[----:B------:R-:W-:-:S02]  /*6ea0*/  F2FP.SATFINITE.E4M3.F32.PACK_AB_MERGE_C R118, R118, R121, RZ ;  /* 0x000000797676723e */ /* 0x000fc400048070ff */
[----:B------:R-:W-:Y:S02]  /*6eb0*/  F2FP.SATFINITE.E4M3.F32.PACK_AB_MERGE_C R11, R7, R128, R11 ;  /* 0x00000080070b723e */ /* 0x000fe4000480700b */
[----:B------:R-:W-:-:S07]  /*6ec0*/  F2FP.SATFINITE.E4M3.F32.PACK_AB_MERGE_C R15, R117, R120, R118 ;  /* 0x00000078750f723e */ /* 0x000fce0004807076 */
.L_x_8716:
[----:B------:R-:W-:Y:S05]  /*6ed0*/  BSYNC B2 ;  /* 0x0000000000027941 */ /* 0x000fea0003800000 */
.L_x_8715:
[----:B------:R-:W-:Y:S01]  /*6ee0*/  ISETP.GE.AND P3, PT, R116, R105, PT ;  /* 0x000000697400720c */ /* 0x000fe20003f66270 */
[----:B--2---:R4:W-:-:S12]  /*6ef0*/  ST.E.128 desc[UR60][R98.64], R8 ;  /* 0x0000000862007985 */ /* 0x0049d8000c101d3c */
[----:B------:R-:W-:-:S04]  /*6f00*/  @!P3 IADD3 R4, P4, R103, R116, RZ ;  /* 0x000000746704b210 */ /* 0x000fc80007f9e0ff */
[----:B------:R-:W-:-:S05]  /*6f10*/  @!P3 LEA.HI.X.SX32 R5, R116, R102, 0x1, P4 ;  /* 0x000000667405b211 */ /* 0x000fca00020f0eff */
[----:B---3--:R4:W-:Y:S04]  /*6f20*/  @!P3 ST.E.128 desc[UR60][R4.64], R12 ;  /* 0x0000000c0400b985 */ /* 0x0089e8000c101d3c */
.L_x_8714:
[----:B------:R-:W-:Y:S05]  /*6f30*/  BSYNC B1 ;  /* 0x0000000000017941 */ /* 0x000fea0003800000 */
.L_x_8713:
[----:B------:R-:W-:-:S03]  /*6f40*/  UMOV UR4, 0xffffffff ;  /* 0xffffffff00047882 */ /* 0x000fc60000000000 */
[----:B------:R-:W-:Y:S05]  /*6f50*/  BRA.DIV UR4, `(.L_x_8717) ;  /* 0x0000027a04747947 */ /* 0x000fea000b800000 */
[----:B------:R0:W0:Y:S04]  /*6f60*/  SHFL.IDX PT, R28, R101, 0x1, 0x1c1f ;  /* 0x003c1f00651c7f89 */ /* 0x00002800000e0000 */
[----:B----4-:R4:W0:Y:S02]  /*6f70*/  SHFL.IDX PT, R14, R100, 0x1, 0x1c1f ;  /* 0x003c1f00640e7f89 */ /* 0x01082400000e0000 */
.L_x_9065:
[----:B------:R-:W-:Y:S01]  /*6f80*/  VIADD R4, R198, 0x40 ;  /* 0x00000040c6047836 */ /* 0x000fe20000000000 */
[----:B------:R-:W-:Y:S04]  /*6f90*/  BSSY B1, `(.L_x_8718) ;  /* 0x00000f8000017945 */ /* 0x000fe80003800000 */
[----:B------:R-:W-:-:S13]  /*6fa0*/  ISETP.GE.OR P3, PT, R4, R96, P1 ;  /* 0x000000600400720c */ /* 0x000fda0000f66670 */
[----:B------:R-:W-:Y:S05]  /*6fb0*/  @P3 BRA `(.L_x_8719) ;  /* 0x0000000c00d43947 */ /* 0x000fea0003800000 */
[----:B------:R-:W-:Y:S01]  /*6fc0*/  SEL R4, R70, R111, !P0 ;  /* 0x0000006f46047207 */ /* 0x000fe20004000000 */
[----:B------:R-:W-:Y:S01]  /*6fd0*/  BSSY B2, `(.L_x_8720) ;  /* 0x00000ee000027945 */ /* 0x000fe20003800000 */
[----:B------:R-:W-:Y:S02]  /*6fe0*/  SHF.R.U32.HI R6, RZ, 0x3, R206 ;  /* 0x00000003ff067819 */ /* 0x000fe400000116ce */
[----:B------:R-:W-:Y:S02]  /*6ff0*/  SHF.R.S32.HI R5, RZ, 0x1f, R4 ;  /* 0x0000001fff057819 */ /* 0x000fe40000011404 */
[----:B0-----:R-:W-:Y:S02]  /*7000*/  IADD3 R12, P3, R60, R14, RZ ;  /* 0x0000000e3c0c7210 */ /* 0x001fe40007f7e0ff */
[----:B------:R-:W-:-:S03]  /*7010*/  LEA.HI R4, R5, R4, RZ, 0x5 ;  /* 0x0000000405047211 */ /* 0x000fc600078f28ff */
[----:B------:R-:W-:Y:S01]  /*7020*/  IMAD.X R13, R28, 0x1, R59, P3 ;  /* 0x000000011c0d7824 */ /* 0x000fe200018e063b */
        /* <DEDUP_REMOVED lines=20> */
[--C-:B------:R-:W-:Y:S01]  /*7170*/  SHF.R.U32.HI R117, RZ, 0x8, R35.reuse ;  /* 0x00000008ff757819 */ /* 0x100fe20000011623 */
[----:B------:R-:W-:Y:S01]  /*7180*/  IMAD.MOV.U32 R30, RZ, RZ, R10 ;  /* 0x000000ffff1e7224 */ /* 0x000fe200078e000a */
[----:B------:R-:W-:Y:S01]  /*7190*/  PRMT R33, R33, 0x654, R32 ;  /* 0x0000065421217816 */ /* 0x000fe20000000020 */
[----:B------:R-:W-:Y:S01]  /*71a0*/  IMAD.U32 R8, R120, 0x10000, RZ ;  /* 0x0001000078087824 */ /* 0x000fe200078e00ff */
[----:B------:R-:W-:-:S02]  /*71b0*/  SHF.R.U32.HI R118, RZ, 0x10, R35 ;  /* 0x00000010ff767819 */ /* 0x000fc40000011623 */
[----:B------:R-:W-:Y:S02]  /*71c0*/  LOP3.LUT R36, R35, 0xff, RZ, 0xc0, !PT ;  /* 0x000000ff23247812 */ /* 0x000fe400078ec0ff */
[----:B------:R-:W-:Y:S02]  /*71d0*/  SHF.R.U32.HI R35, RZ, 0x18, R35 ;  /* 0x00000018ff237819 */ /* 0x000fe40000011623 */
[--C-:B------:R-:W-:Y:S02]  /*71e0*/  SHF.R.U32.HI R115, RZ, 0x8, R37.reuse ;  /* 0x00000008ff737819 */ /* 0x100fe40000011625 */
[--C-:B------:R-:W-:Y:S02]  /*71f0*/  SHF.R.U32.HI R116, RZ, 0x10, R37.reuse ;  /* 0x00000010ff747819 */ /* 0x100fe40000011625 */
[----:B------:R-:W-:Y:S01]  /*7200*/  LOP3.LUT R38, R37, 0xff, RZ, 0xc0, !PT ;  /* 0x000000ff25267812 */ /* 0x000fe200078ec0ff */
[----:B------:R-:W-:Y:S01]  /*7210*/  IMAD.SHL.U32 R6, R115, 0x100, RZ ;  /* 0x0000010073067824 */ /* 0x000fe200078e00ff */
[----:B---3--:R-:W-:-:S02]  /*7220*/  SHF.R.U32.HI R103, RZ, 0x18, R37 ;  /* 0x00000018ff677819 */ /* 0x008fc40000011625 */
[----:B------:R-:W-:Y:S01]  /*7230*/  LOP3.LUT R33, R33, 0xff00, R4, 0xf8, !PT ;  /* 0x0000ff0021217812 */ /* 0x000fe200078ef804 */
[----:B------:R-:W-:Y:S01]  /*7240*/  IMAD.SHL.U32 R4, R117, 0x100, RZ ;  /* 0x0000010075047824 */ /* 0x000fe200078e00ff */
[----:B------:R-:W-:Y:S02]  /*7250*/  LOP3.LUT R37, R39, 0xff, RZ, 0xc0, !PT ;  /* 0x000000ff27257812 */ /* 0x000fe400078ec0ff */
[--C-:B------:R-:W-:Y:S02]  /*7260*/  SHF.R.U32.HI R98, RZ, 0x18, R39.reuse ;  /* 0x00000018ff627819 */ /* 0x100fe40000011627 */
[--C-:B------:R-:W-:Y:S02]  /*7270*/  SHF.R.U32.HI R99, RZ, 0x8, R39.reuse ;  /* 0x00000008ff637819 */ /* 0x100fe40000011627 */
[----:B------:R-:W-:Y:S02]  /*7280*/  PRMT R35, R35, 0x654, R36 ;  /* 0x0000065423237816 */ /* 0x000fe40000000024 */
[----:B--2---:R-:W-:Y:S01]  /*7290*/  SHF.R.U32.HI R102, RZ, 0x10, R39 ;  /* 0x00000010ff667819 */ /* 0x004fe20000011627 */
[----:B------:R-:W-:Y:S01]  /*72a0*/  IMAD.SHL.U32 R10, R99, 0x100, RZ ;  /* 0x00000100630a7824 */ /* 0x000fe200078e00ff */
[----:B------:R-:W-:-:S02]  /*72b0*/  PRMT R39, R103, 0x654, R38 ;  /* 0x0000065467277816 */ /* 0x000fc40000000026 */
[----:B------:R-:W-:Y:S01]  /*72c0*/  PRMT R103, R98, 0x654, R37 ;  /* 0x0000065462677816 */ /* 0x000fe20000000025 */
[----:B------:R-:W-:Y:S01]  /*72d0*/  IMAD.U32 R98, R102, 0x10000, RZ ;  /* 0x0001000066627824 */ /* 0x000fe200078e00ff */
[----:B------:R-:W-:Y:S01]  /*72e0*/  LOP3.LUT R37, R35, 0xff00, R4, 0xf8, !PT ;  /* 0x0000ff0023257812 */ /* 0x000fe200078ef804 */
[----:B------:R-:W-:Y:S01]  /*72f0*/  IMAD.U32 R4, R118, 0x10000, RZ ;  /* 0x0001000076047824 */ /* 0x000fe200078e00ff */
[----:B------:R-:W-:Y:S02]  /*7300*/  LOP3.LUT R99, R39, 0xff00, R6, 0xf8, !PT ;  /* 0x0000ff0027637812 */ /* 0x000fe400078ef806 */
        /* <DEDUP_REMOVED lines=11> */
[----:B------:R-:W-:-:S02]  /*73c0*/  IMAD.U32 R10, R116, 0x10000, RZ ;  /* 0x00010000740a7824 */ /* 0x000fc400078e00ff */
[-C--:B------:R-:W-:Y:S01]  /*73d0*/  FMUL.FTZ R115, R33, R6.reuse ;  /* 0x0000000621737220 */ /* 0x080fe20000410000 */
[--C-:B------:R-:W-:Y:S02]  /*73e0*/  HADD2.F32 R38, -RZ, R37.reuse.H0_H0 ;  /* 0x20000025ff267230 */ /* 0x100fe40000004100 */
[C---:B------:R-:W-:Y:S01]  /*73f0*/  FMUL.FTZ R102, R36.reuse, R6 ;  /* 0x0000000624667220 */ /* 0x040fe20000410000 */
        /* <DEDUP_REMOVED lines=29> */
[----:B------:R-:W-:Y:S01]  /*75d0*/  FFMA.FTZ R102, R31, R112, -R36 ;  /* 0x000000701f667223 */ /* 0x000fe20000010824 */
[----:B------:R-:W-:Y:S01]  /*75e0*/  LOP3.LUT R10, R99, 0xff0000, R10, 0xf8, !PT ;  /* 0x00ff0000630a7812 */ /* 0x000fe200078ef80a */
[----:B------:R-:W-:Y:S01]  /*75f0*/  FMUL.FTZ R99, R31, R114 ;  /* 0x000000721f637220 */ /* 0x000fe20000410000 */
        /* <DEDUP_REMOVED lines=22> */
[----:B------:R-:W-:-:S02]  /*7760*/  HADD2.F32 R35, -RZ, R113.H0_H0 ;  /* 0x20000071ff237230 */ /* 0x000fc40000004100 */
[----:B------:R-:W-:Y:S01]  /*7770*/  FFMA.FTZ R119, R33, R36, R120 ;  /* 0x0000002421777223 */ /* 0x000fe20000010078 */
[----:B------:R-:W-:Y:S01]  /*7780*/  HADD2.F32 R34, -RZ, R113.H1_H1 ;  /* 0x30000071ff227230 */ /* 0x000fe20000004100 */
[----:B------:R-:W-:Y:S01]  /*7790*/  F2FP.SATFINITE.E4M3.F32.PACK_AB_MERGE_C R114, R114, R117, RZ ;  /* 0x000000757272723e */ /* 0x000fe200048070ff */
[----:B------:R-:W-:Y:S02]  /*77a0*/  HADD2.F32 R32, -RZ, R31.H0_H0 ;  /* 0x2000001fff207230 */ /* 0x000fe40000004100 */
[----:B------:R-:W-:Y:S01]  /*77b0*/  HADD2.F32 R30, -RZ, R29.H0_H0 ;  /* 0x2000001dff1e7230 */ /* 0x000fe20000004100 */
[----:B------:R-:W-:Y:S01]  /*77c0*/  F2FP.SATFINITE.E4M3.F32.PACK_AB_MERGE_C R119, R119, R38, RZ ;  /* 0x000000267777723e */ /* 0x000fe200048070ff */
[----:B------:R-:W-:Y:S02]  /*77d0*/  HADD2.F32 R31, -RZ, R31.H1_H1 ;  /* 0x3000001fff1f7230 */ /* 0x000fe40000004100 */
[----:B------:R-:W-:Y:S01]  /*77e0*/  FMUL.FTZ R37, R32, R35 ;  /* 0x0000002320257220 */ /* 0x000fe20000410000 */
[----:B------:R-:W-:-:S02]  /*77f0*/  HADD2.F32 R29, -RZ, R29.H1_H1 ;  /* 0x3000001dff1d7230 */ /* 0x000fc40000004100 */
[----:B------:R-:W-:Y:S01]  /*7800*/  FMUL.FTZ R35, R30, R35 ;  /* 0x000000231e237220 */ /* 0x000fe20000410000 */
[--C-:B------:R-:W-:Y:S02]  /*7810*/  HADD2.F32 R33, -RZ, R110.reuse.H0_H0 ;  /* 0x2000006eff217230 */ /* 0x100fe40000004100 */
[-C--:B------:R-:W-:Y:S01]  /*7820*/  FMUL.FTZ R36, R31, R34.reuse ;  /* 0x000000221f247220 */ /* 0x080fe20000410000 */
[----:B------:R-:W-:Y:S02]  /*7830*/  HADD2.F32 R110, -RZ, R110.H1_H1 ;  /* 0x3000006eff6e7230 */ /* 0x000fe40000004100 */
[----:B------:R-:W-:Y:S01]  /*7840*/  FMUL.FTZ R34, R29, R34 ;  /* 0x000000221d227220 */ /* 0x000fe20000410000 */
[----:B------:R-:W-:Y:S01]  /*7850*/  F2FP.F16.E4M3.UNPACK_B R38, R10 ;  /* 0x0000000aff26723e */ /* 0x000fe200020006ff */
[-C--:B------:R-:W-:Y:S01]  /*7860*/  FFMA.FTZ R112, R32, R33.reuse, R35 ;  /* 0x0000002120707223 */ /* 0x080fe20000010023 */
[----:B------:R-:W-:Y:S01]  /*7870*/  FFMA.FTZ R30, R30, R33, -R37 ;  /* 0x000000211e1e7223 */ /* 0x000fe20000010825 */
[-C--:B------:R-:W-:Y:S01]  /*7880*/  FFMA.FTZ R113, R31, R110.reuse, R34 ;  /* 0x0000006e1f717223 */ /* 0x080fe20000010022 */
[----:B------:R-:W-:Y:S01]  /*7890*/  F2FP.SATFINITE.E4M3.F32.PACK_AB_MERGE_C R31, R118, R115, RZ ;  /* 0x00000073761f723e */ /* 0x000fe200048070ff */
[----:B------:R-:W-:Y:S01]  /*78a0*/  FFMA.FTZ R29, R29, R110, -R36 ;  /* 0x0000006e1d1d7223 */ /* 0x000fe20000010824 */
[----:B------:R-:W-:-:S02]  /*78b0*/  F2FP.F16.E4M3.UNPACK_B R35, R9 ;  /* 0x00000009ff23723e */ /* 0x000fc400020006ff */
        /* <DEDUP_REMOVED lines=8> */
[----:B------:R-:W-:Y:S02]  /*7940*/  HADD2.F32 R35, -RZ, R35.H1_H1 ;  /* 0x30000023ff237230 */ /* 0x000fe40000004100 */
[----:B------:R-:W-:Y:S01]  /*7950*/  FMUL.FTZ R103, R36, R99 ;  /* 0x0000006324677220 */ /* 0x000fe20000410000 */
[----:B------:R-:W-:-:S02]  /*7960*/  HADD2.F32 R39, -RZ, R37.H0_H0 ;  /* 0x20000025ff277230 */ /* 0x000fc40000004100 */
        /* <DEDUP_REMOVED lines=14> */
[--C-:B------:R-:W-:Y:S01]  /*7a50*/  HADD2.F32 R10, -RZ, R34.reuse.H0_H0 ;  /* 0x20000022ff0a7230 */ /* 0x100fe20000004100 */
[----:B------:R-:W-:Y:S01]  /*7a60*/  F2FP.SATFINITE.E4M3.F32.PACK_AB_MERGE_C R30, R29, R30, R114 ;  /* 0x0000001e1d1e723e */ /* 0x000fe20004807072 */
[----:B------:R-:W-:Y:S01]  /*7a70*/  HADD2.F32 R35, -RZ, R33.H0_H0 ;  /* 0x20000021ff237230 */ /* 0x000fe20000004100 */
[----:B------:R-:W-:Y:S01]  /*7a80*/  F2FP.SATFINITE.E4M3.F32.PACK_AB_MERGE_C R29, R113, R112, R119 ;  /* 0x00000070711d723e */ /* 0x000fe20004807077 */
[----:B------:R-:W-:Y:S01]  /*7a90*/  HADD2.F32 R9, -RZ, R5.H0_H0 ;  /* 0x20000005ff097230 */ /* 0x000fe20000004100 */
[----:B------:R-:W-:Y:S01]  /*7aa0*/  F2FP.F16.E4M3.UNPACK_B R37, R6 ;  /* 0x00000006ff25723e */ /* 0x000fe200020006ff */
[----:B------:R-:W-:-:S02]  /*7ab0*/  HADD2.F32 R34, -RZ, R34.H1_H1 ;  /* 0x30000022ff227230 */ /* 0x000fc40000004100 */
[-C--:B------:R-:W-:Y:S01]  /*7ac0*/  FMUL.FTZ R38, R10, R35.reuse ;  /* 0x000000230a267220 */ /* 0x080fe20000410000 */
[----:B------:R-:W-:Y:S02]  /*7ad0*/  HADD2.F32 R36, -RZ, R33.H1_H1 ;  /* 0x30000021ff247230 */ /* 0x000fe40000004100 */
[C---:B------:R-:W-:Y:S01]  /*7ae0*/  FMUL.FTZ R35, R9.reuse, R35 ;  /* 0x0000002309237220 */ /* 0x040fe20000410000 */
[--C-:B------:R-:W-:Y:S02]  /*7af0*/  HADD2.F32 R33, -RZ, R8.reuse.H0_H0 ;  /* 0x20000008ff217230 */ /* 0x100fe40000004100 */
        /* <DEDUP_REMOVED lines=59> */
.L_x_8721:
[----:B------:R-:W-:Y:S05]  /*7eb0*/  BSYNC B2 ;  /* 0x0000000000027941 */ /* 0x000fea0003800000 */
.L_x_8720:
[----:B------:R-:W-:Y:S01]  /*7ec0*/  ISETP.GE.AND P3, PT, R15, R105, PT ;  /* 0x000000690f00720c */ /* 0x000fe20003f66270 */
[----:B0-----:R0:W-:-:S12]  /*7ed0*/  ST.E.128 desc[UR60][R12.64], R4 ;  /* 0x000000040c007985 */ /* 0x0011d8000c101d3c */
[----:B------:R-:W-:-:S04]  /*7ee0*/  @!P3 IADD3 R14, P4, R15, R14, RZ ;  /* 0x0000000e0f0eb210 */ /* 0x000fc80007f9e0ff */
[----:B------:R-:W-:-:S05]  /*7ef0*/  @!P3 LEA.HI.X.SX32 R15, R15, R28, 0x1, P4 ;  /* 0x0000001c0f0fb211 */ /* 0x000fca00020f0eff */
[----:B------:R0:W-:Y:S04]  /*7f00*/  @!P3 ST.E.128 desc[UR60][R14.64], R8 ;  /* 0x000000080e00b985 */ /* 0x0001e8000c101d3c */
.L_x_8719:
[----:B------:R-:W-:Y:S05]  /*7f10*/  BSYNC B1 ;  /* 0x0000000000017941 */ /* 0x000fea0003800000 */
.L_x_8718:
[----:B------:R-:W-:-:S03]  /*7f20*/  UMOV UR4, 0xffffffff ;  /* 0xffffffff00047882 */ /* 0x000fc60000000000 */
[----:B------:R-:W-:Y:S05]  /*7f30*/  BRA.DIV UR4, `(.L_x_8722) ;  /* 0x0000026a04c47947 */ /* 0x000fea000b800000 */
[----:B0-----:R0:W0:Y:S04]  /*7f40*/  SHFL.IDX PT, R28, R101, 0x2, 0x1c1f ;  /* 0x005c1f00651c7f89 */ /* 0x00102800000e0000 */
[----:B------:R0:W0:Y:S02]  /*7f50*/  SHFL.IDX PT, R14, R100, 0x2, 0x1c1f ;  /* 0x005c1f00640e7f89 */ /* 0x00002400000e0000 */
.L_x_9069:
[----:B------:R-:W-:-:S05]  /*7f60*/  VIADD R4, R198, 0x80 ;  /* 0x00000080c6047836 */ /* 0x000fca0000000000 */
        /* <DEDUP_REMOVED lines=28> */
[----:B------:R-:W-:Y:S01]  /*8130*/  PRMT R30, R101, 0x654, R30 ;  /* 0x00000654651e7816 */ /* 0x000fe2000000001e */
[----:B------:R-:W-:Y:S01]  /*8140*/  IMAD.MOV.U32 R36, RZ, RZ, R10 ;  /* 0x000000ffff247224 */ /* 0x000fe200078e000a */
        /* <DEDUP_REMOVED lines=9> */
[----:B------:R-:W-:-:S02]  /*81e0*/  SHF.R.U32.HI R37, RZ, 0x8, R45 ;  /* 0x00000008ff257819 */ /* 0x000fc4000001162d */
[----:B------:R-:W-:Y:S02]  /*81f0*/  SHF.R.U32.HI R42, RZ, 0x10, R43 ;  /* 0x00000010ff2a7819 */ /* 0x000fe4000001162b */
[----:B------:R-:W-:Y:S01]  /*8200*/  PRMT R6, R40, 0x654, R35 ;  /* 0x0000065428067816 */ /* 0x000fe20000000023 */
[----:B------:R-:W-:Y:S01]  /*8210*/  IMAD.SHL.U32 R35, R44, 0x100, RZ ;  /* 0x000001002c237824 */ /* 0x000fe200078e00ff */
[----:B------:R-:W-:Y:S01]  /*8220*/  LOP3.LUT R38, R47, 0xff0000ff, RZ, 0xc0, !PT ;  /* 0xff0000ff2f267812 */ /* 0x000fe200078ec0ff */
[----:B------:R-:W-:Y:S01]  /*8230*/  IMAD.SHL.U32 R37, R37, 0x100, RZ ;  /* 0x0000010025257824 */ /* 0x000fe200078e00ff */
[----:B------:R-:W-:Y:S02]  /*8240*/  PRMT R34, R99, 0x654, R34 ;  /* 0x0000065463227816 */ /* 0x000fe40000000022 */
[----:B------:R-:W-:Y:S01]  /*8250*/  LOP3.LUT R8, R8, 0xff0000, R31, 0xf8, !PT ;  /* 0x00ff000008087812 */ /* 0x000fe200078ef81f */
        /* <DEDUP_REMOVED lines=33> */
[----:B------:R-:W-:Y:S02]  /*8470*/  HADD2.F32 R30, -RZ, R29.H0_H0 ;  /* 0x2000001dff1e7230 */ /* 0x000fe40000004100 */
[-C--:B------:R-:W-:Y:S01]  /*8480*/  FFMA.FTZ R46, R31, R38.reuse, -R42 ;  /* 0x000000261f2e7223 */ /* 0x080fe2000001082a */
[----:B------:R-:W-:Y:S01]  /*8490*/  FFMA.FTZ R45, R35, R38, R40 ;  /* 0x00000026232d7223 */ /* 0x000fe20000010028 */
[----:B------:R-:W-:-:S02]  /*84a0*/  HADD2.F32 R31, -RZ, R108.H0_H0 ;  /* 0x2000006cff1f7230 */ /* 0x000fc40000004100 */
[-C--:B------:R-:W-:Y:S01]  /*84b0*/  FMUL.FTZ R35, R34, R37.reuse ;  /* 0x0000002522237220 */ /* 0x080fe20000410000 */
[----:B------:R-:W-:Y:S01]  /*84c0*/  FMUL.FTZ R37, R30, R37 ;  /* 0x000000251e257220 */ /* 0x000fe20000410000 */
[----:B------:R-:W-:Y:S01]  /*84d0*/  HADD2.F32 R106, -RZ, R106.H1_H1 ;  /* 0x3000006aff6a7230 */ /* 0x000fe20000004100 */
[----:B------:R-:W-:Y:S01]  /*84e0*/  F2FP.SATFINITE.E4M3.F32.PACK_AB_MERGE_C R43, R46, R43, RZ ;  /* 0x0000002b2e2b723e */ /* 0x000fe200048070ff */
[----:B------:R-:W-:Y:S02]  /*84f0*/  HADD2.F32 R33, -RZ, R33.H1_H1 ;  /* 0x30000021ff217230 */ /* 0x000fe40000004100 */
[-C--:B------:R-:W-:Y:S01]  /*8500*/  FFMA.FTZ R40, R34, R31.reuse, R37 ;  /* 0x0000001f22287223 */ /* 0x080fe20000010025 */
[----:B------:R-:W-:Y:S02]  /*8510*/  HADD2.F32 R29, -RZ, R29.H1_H1 ;  /* 0x3000001dff1d7230 */ /* 0x000fe40000004100 */
[----:B------:R-:W-:Y:S01]  /*8520*/  FFMA.FTZ R39, R30, R31, -R35 ;  /* 0x0000001f1e277223 */ /* 0x000fe20000010823 */
[----:B------:R-:W-:-:S02]  /*8530*/  HADD2.F32 R108, -RZ, R108.H1_H1 ;  /* 0x3000006cff6c7230 */ /* 0x000fc40000004100 */
[----:B------:R-:W-:Y:S01]  /*8540*/  FMUL.FTZ R34, R33, R106 ;  /* 0x0000006a21227220 */ /* 0x000fe20000410000 */
[----:B------:R-:W-:Y:S01]  /*8550*/  F2FP.F16.E4M3.UNPACK_B R30, R107.H1 ;  /* 0x0000006bff1e723e */ /* 0x000fe200030006ff */
[----:B------:R-:W-:Y:S01]  /*8560*/  IMAD.U32 R41, R41, 0x10000, RZ ;  /* 0x0001000029297824 */ /* 0x000fe200078e00ff */
[----:B------:R-:W-:Y:S01]  /*8570*/  F2FP.F16.E4M3.UNPACK_B R31, R36.H1 ;  /* 0x00000024ff1f723e */ /* 0x000fe200030006ff */
[C---:B------:R-:W-:Y:S01]  /*8580*/  FMUL.FTZ R106, R29.reuse, R106 ;  /* 0x0000006a1d6a7220 */ /* 0x040fe20000410000 */
[----:B------:R-:W-:Y:S01]  /*8590*/  FFMA.FTZ R42, R29, R108, -R34 ;  /* 0x0000006c1d2a7223 */ /* 0x000fe20000010822 */
[----:B------:R-:W-:Y:S01]  /*85a0*/  F2FP.F16.E4M3.UNPACK_B R35, R109.H1 ;  /* 0x0000006dff23723e */ /* 0x000fe200030006ff */
[--C-:B------:R-:W-:Y:S01]  /*85b0*/  HADD2.F32 R37, -RZ, R30.reuse.H0_H0 ;  /* 0x2000001eff257230 */ /* 0x100fe20000004100 */
[----:B------:R-:W-:Y:S01]  /*85c0*/  F2FP.F16.E4M3.UNPACK_B R29, R32.H1 ;  /* 0x00000020ff1d723e */ /* 0x000fe200030006ff */
[----:B------:R-:W-:Y:S01]  /*85d0*/  HADD2.F32 R34, -RZ, R31.H0_H0 ;  /* 0x2000001fff227230 */ /* 0x000fe20000004100 */
[----:B------:R-:W-:Y:S01]  /*85e0*/  LOP3.LUT R10, R10, 0xff0000, R41, 0xf8, !PT ;  /* 0x00ff00000a0a7812 */ /* 0x000fe200078ef829 */
        /* <DEDUP_REMOVED lines=12> */
[----:B----4-:R-:W-:Y:S01]  /*86b0*/  FMUL.FTZ R100, R31, R38 ;  /* 0x000000261f647220 */ /* 0x010fe20000410000 */
        /* <DEDUP_REMOVED lines=10> */
[----:B------:R-:W-:Y:S01]  /*8760*/  F2FP.SATFINITE.E4M3.F32.PACK_AB_MERGE_C R47, R42, R39, R43 ;  /* 0x000000272a2f723e */ /* 0x000fe2000480702b */
        /* <DEDUP_REMOVED lines=13> */
[----:B------:R-:W-:Y:S01]  /*8840*/  FFMA.FTZ R30, R32, R109, -R37 ;  /* 0x0000006d201e7223 */ /* 0x000fe20000010825 */
[----:B------:R-:W-:Y:S02]  /*8850*/  F2FP.F16.E4M3.UNPACK_B R34, R10 ;  /* 0x0000000aff22723e */ /* 0x000fe400020006ff */
[----:B------:R-:W-:Y:S01]  /*8860*/  F2FP.F16.E4M3.UNPACK_B R29, R5 ;  /* 0x00000005ff1d723e */ /* 0x000fe200020006ff */
[----:B------:R-:W-:Y:S01]  /*8870*/  HADD2.F32 R32, -RZ, R31.H0_H0 ;  /* 0x2000001fff207230 */ /* 0x000fe20000004100 */
[----:B------:R-:W-:Y:S01]  /*8880*/  F2FP.F16.E4M3.UNPACK_B R33, R8 ;  /* 0x00000008ff21723e */ /* 0x000fe200020006ff */
[----:B------:R-:W-:Y:S01]  /*8890*/  HADD2.F32 R37, -RZ, R34.H0_H0 ;  /* 0x20000022ff257230 */ /* 0x000fe20000004100 */
[----:B------:R-:W-:Y:S01]  /*88a0*/  F2FP.SATFINITE.E4M3.F32.PACK_AB_MERGE_C R100, R30, R35, R100 ;  /* 0x000000231e64723e */ /* 0x000fe20004807064 */
[----:B------:R-:W-:-:S02]  /*88b0*/  HADD2.F32 R30, -RZ, R29.H0_H0 ;  /* 0x2000001dff1e7230 */ /* 0x000fc40000004100 */
[----:B------:R-:W-:Y:S01]  /*88c0*/  FFMA.FTZ R107, R36, R109, R107 ;  /* 0x0000006d246b7223 */ /* 0x000fe2000001006b */
[----:B------:R-:W-:Y:S02]  /*88d0*/  HADD2.F32 R35, -RZ, R33.H0_H0 ;  /* 0x20000021ff237230 */ /* 0x000fe40000004100 */
[-C--:B------:R-:W-:Y:S01]  /*88e0*/  FMUL.FTZ R39, R32, R37.reuse ;  /* 0x0000002520277220 */ /* 0x080fe20000410000 */
[----:B------:R-:W-:Y:S02]  /*88f0*/  HADD2.F32 R31, -RZ, R31.H1_H1 ;  /* 0x3000001fff1f7230 */ /* 0x000fe40000004100 */
[----:B------:R-:W-:Y:S01]  /*8900*/  FMUL.FTZ R37, R30, R37 ;  /* 0x000000251e257220 */ /* 0x000fe20000410000 */
[----:B------:R-:W-:Y:S01]  /*8910*/  HADD2.F32 R34, -RZ, R34.H1_H1 ;  /* 0x30000022ff227230 */ /* 0x000fe20000004100 */
[----:B------:R-:W-:Y:S01]  /*8920*/  F2FP.SATFINITE.E4M3.F32.PACK_AB_MERGE_C R107, R107, R38, R98 ;  /* 0x000000266b6b723e */ /* 0x000fe20004807062 */
[----:B------:R-:W-:Y:S02]  /*8930*/  HADD2.F32 R29, -RZ, R29.H1_H1 ;  /* 0x3000001dff1d7230 */ /* 0x000fe40000004100 */
[----:B------:R-:W-:Y:S01]  /*8940*/  FFMA.FTZ R37, R32, R35, R37 ;  /* 0x0000002320257223 */ /* 0x000fe20000010025 */
[----:B------:R-:W-:-:S02]  /*8950*/  HADD2.F32 R32, -RZ, R33.H1_H1 ;  /* 0x30000021ff207230 */ /* 0x000fc40000004100 */
[----:B------:R-:W-:Y:S01]  /*8960*/  FMUL.FTZ R36, R31, R34 ;  /* 0x000000221f247220 */ /* 0x000fe20000410000 */
[----:B------:R-:W-:Y:S01]  /*8970*/  F2FP.SATFINITE.E4M3.F32.PACK_AB_MERGE_C R44, R45, R44, RZ ;  /* 0x0000002c2d2c723e */ /* 0x000fe200048070ff */
[----:B------:R-:W-:Y:S01]  /*8980*/  FFMA.FTZ R39, R30, R35, -R39 ;  /* 0x000000231e277223 */ /* 0x000fe20000010827 */
[C---:B------:R-:W-:Y:S01]  /*8990*/  FMUL.FTZ R34, R29.reuse, R34 ;  /* 0x000000221d227220 */ /* 0x040fe20000410000 */
[----:B------:R-:W-:Y:S01]  /*89a0*/  FFMA.FTZ R38, R29, R32, -R36 ;  /* 0x000000201d267223 */ /* 0x000fe20000010824 */
[----:B------:R-:W-:Y:S02]  /*89b0*/  F2FP.F16.E4M3.UNPACK_B R30, R9.H1 ;  /* 0x00000009ff1e723e */ /* 0x000fe400030006ff */
[----:B------:R-:W-:Y:S02]  /*89c0*/  F2FP.F16.E4M3.UNPACK_B R29, R10.H1 ;  /* 0x0000000aff1d723e */ /* 0x000fe400030006ff */
        /* <DEDUP_REMOVED lines=72> */
.L_x_8724:
[----:B------:R-:W-:Y:S05]  /*8e50*/  BSYNC B1 ;  /* 0x0000000000017941 */ /* 0x000fea0003800000 */
.L_x_8723:
[----:B0-----:R0:W-:Y:S01]  /*8e60*/  ST.E.128 desc[UR60][R12.64], R4 ;  /* 0x000000040c007985 */ /* 0x0011e2000c101d3c */
[----:B------:R-:W-:-:S13]  /*8e70*/  ISETP.GE.AND P2, PT, R15, R105, PT ;  /* 0x000000690f00720c */ /* 0x000fda0003f46270 */
[----:B------:R-:W-:Y:S05]  /*8e80*/  @P2 BRA `(.L_x_8702) ;  /* 0x0000000400682947 */ /* 0x000fea0003800000 */
[----:B------:R-:W-:-:S04]  /*8e90*/  IADD3 R14, P2, R15, R14, RZ ;  /* 0x0000000e0f0e7210 */ /* 0x000fc80007f5e0ff */
[----:B------:R-:W-:-:S05]  /*8ea0*/  LEA.HI.X.SX32 R15, R15, R28, 0x1, P2 ;  /* 0x0000001c0f0f7211 */ /* 0x000fca00010f0eff */
[----:B------:R0:W-:Y:S01]  /*8eb0*/  ST.E.128 desc[UR60][R14.64], R8 ;  /* 0x000000080e007985 */ /* 0x0001e2000c101d3c */
[----:B------:R-:W-:Y:S05]  /*8ec0*/  BRA `(.L_x_8702) ;  /* 0x0000000400587947 */ /* 0x000fea0003800000 */
.L_x_8672:
[----:B------:R-:W-:-:S13]  /*8ed0*/  ISETP.NE.AND P5, PT, R200, 0x3, PT ;  /* 0x00000003c800780c */ /* 0x000fda0003fa5270 */
[----:B------:R-:W-:Y:S05]  /*8ee0*/  @!P5 BRA `(.L_x_8725) ;  /* 0x000000000004d947 */ /* 0x000fea0003800000 */
[----:B------:R-:W-:Y:S01]  /*8ef0*/  BPT.TRAP 0x1 ;  /* 0x000000040000795c */ /* 0x000fe20000300000 */
.L_x_8725:
[----:B------:R-:W-:Y:S01]  /*8f00*/  IMAD R87, R195, 0x8, R17 ;  /* 0x00000008c3577824 */ /* 0x000fe200078e0211 */
[----:B------:R-:W-:Y:S01]  /*8f10*/  SHF.L.U32 R97, R201, 0x1f, RZ ;  /* 0x0000001fc9617819 */ /* 0x000fe200000006ff */
[----:B------:R-:W-:Y:S01]  /*8f20*/  BSSY B1, `(.L_x_8726) ;  /* 0x0000004000017945 */ /* 0x000fe20003800000 */
[----:B------:R-:W-:Y:S02]  /*8f30*/  SHF.R.S32.HI R94, RZ, 0x1f, R93 ;  /* 0x0000001fff5e7819 */ /* 0x000fe4000001145d */
[----:B------:R-:W0:Y:S02]  /*8f40*/  SYNCS.PHASECHK.TRANS64.TRYWAIT P2, [R87+URZ+0x22890], R97 ;  /* 0x02289061570075a7 */ /* 0x000e24000804017f */
[----:B0-----:R-:W-:Y:S05]  /*8f50*/  @!P2 BRA `(.L_x_8727) ;  /* 0x0000025c0004a947 */ /* 0x001fea0003800000 */
.L_x_9070:
[----:B------:R-:W-:Y:S05]  /*8f60*/  BSYNC B1 ;  /* 0x0000000000017941 */ /* 0x000fea0003800000 */
.L_x_8726:
        /* <DEDUP_REMOVED lines=26> */
.L_x_9074:
        /* <DEDUP_REMOVED lines=13> */
.L_x_8730:
[----:B------:R-:W-:Y:S05]  /*91e0*/  BSYNC B1 ;  /* 0x0000000000017941 */ /* 0x000fea0003800000 */
.L_x_8729:
[----:B------:R-:W-:-:S03]  /*91f0*/  UMOV UR4, 0xffffffff ;  /* 0xffffffff00047882 */ /* 0x000fc60000000000 */
[----:B------:R-:W-:Y:S05]  /*9200*/  BRA.DIV UR4, `(.L_x_8731) ;  /* 0x0000025a04b47947 */ /* 0x000fea000b800000 */
[----:B--2-4-:R2:W4:Y:S04]  /*9210*/  SHFL.IDX PT, R4, R9, 0x1, 0x1c1f ;  /* 0x003c1f0009047f89 */ /* 0x01452800000e0000 */
[----:B---3--:R2:W3:Y:S02]  /*9220*/  SHFL.IDX PT, R14, R8, 0x1, 0x1c1f ;  /* 0x003c1f00080e7f89 */ /* 0x0084e400000e0000 */
.L_x_9078:
[----:B------:R-:W-:Y:S01]  /*9230*/  ISETP.GE.AND P2, PT, R28, 0x41, PT ;  /* 0x000000411c00780c */ /* 0x000fe20003f46270 */
[----:B------:R-:W-:-:S12]  /*9240*/  BSSY B1, `(.L_x_8732) ;  /* 0x000000d000017945 */ /* 0x000fd80003800000 */
[----:B------:R-:W-:Y:S05]  /*9250*/  @!P2 BRA `(.L_x_8733) ;  /* 0x00000000002ca947 */ /* 0x000fea0003800000 */
[----:B------:R-:W-:Y:S02]  /*9260*/  ULDC UR4, c[0x0][0x2f4] ;  /* 0x0000bd0000047ab9 */ /* 0x000fe40000000800 */
[----:B------:R-:W-:-:S13]  /*9270*/  ISETP.GE.AND P2, PT, R18, UR4, PT ;  /* 0x0000000412007c0c */ /* 0x000fda000bf46270 */
[----:B---3--:R-:W-:-:S05]  /*9280*/  @!P2 IADD3 R10, P3, R18, R14, RZ ;  /* 0x0000000e120aa210 */ /* 0x008fca0007f7e0ff */
[----:B----4-:R-:W-:Y:S01]  /*9290*/  @!P2 IMAD.X R11, R4, 0x1, R19, P3 ;  /* 0x00000001040ba824 */ /* 0x010fe200018e0613 */
[----:B------:R-:W-:-:S13]  /*92a0*/  ISETP.GE.AND P3, PT, R23, UR4, PT ;  /* 0x0000000417007c0c */ /* 0x000fda000bf66270 */
[----:B------:R-:W-:-:S05]  /*92b0*/  @!P3 IADD3 R14, P4, R23, R14, RZ ;  /* 0x0000000e170eb210 */ /* 0x000fca0007f9e0ff */
[----:B------:R-:W-:Y:S02]  /*92c0*/  @!P3 IMAD.X R15, R4, 0x1, R197, P4 ;  /* 0x00000001040fb824 */ /* 0x000fe400020e06c5 */
[----:B------:R-:W3:Y:S04]  /*92d0*/  @!P2 LDS.128 R4, [R91+0x1a400] ;  /* 0x01a400005b04a984 */ /* 0x000ee80000000c00 */
[----:B---3--:R-:W-:Y:S04]  /*92e0*/  @!P2 ST.E.128 desc[UR60][R10.64], R4 ;  /* 0x000000040a00a985 */ /* 0x008fe8000c101d3c */
[----:B------:R-:W3:Y:S04]  /*92f0*/  @!P3 LDS.128 R4, [R90+0x1a400] ;  /* 0x01a400005a04b984 */ /* 0x000ee80000000c00 */
[----:B---3--:R3:W-:Y:S02]  /*9300*/  @!P3 ST.E.128 desc[UR60][R14.64], R4 ;  /* 0x000000040e00b985 */ /* 0x0087e4000c101d3c */
.L_x_8733:
[----:B------:R-:W-:Y:S05]  /*9310*/  BSYNC B1 ;  /* 0x0000000000017941 */ /* 0x000fea0003800000 */
.L_x_8732:
[----:B------:R-:W-:-:S03]  /*9320*/  UMOV UR4, 0xffffffff ;  /* 0xffffffff00047882 */ /* 0x000fc60000000000 */
[----:B------:R-:W-:Y:S05]  /*9330*/  BRA.DIV UR4, `(.L_x_8734) ;  /* 0x0000025a04b07947 */ /* 0x000fea000b800000 */
[----:B---34-:R3:W4:Y:S04]  /*9340*/  SHFL.IDX PT, R4, R9, 0x2, 0x1c1f ;  /* 0x005c1f0009047f89 */ /* 0x01872800000e0000 */
[----:B------:R3:W0:Y:S02]  /*9350*/  SHFL.IDX PT, R14, R8, 0x2, 0x1c1f ;  /* 0x005c1f00080e7f89 */ /* 0x00062400000e0000 */
.L_x_9082:
        /* <DEDUP_REMOVED lines=13> */
.L_x_8702:
[----:B------:R-:W-:Y:S05]  /*9430*/  BSYNC B0 ;  /* 0x0000000000007941 */ /* 0x000fea0003800000 */
.L_x_8671:
[----:B0---4-:R-:W0:Y:S01]  /*9440*/  S2R R4, SR_TID.X ;  /* 0x0000000000047919 */ /* 0x011e220000002100 */
[----:B------:R-:W-:Y:S01]  /*9450*/  @!PT LDS RZ, [RZ] ;  /* 0x00000000fffff984 */ /* 0x000fe20000000800 */
[----:B------:R-:W-:Y:S01]  /*9460*/  @!PT LDS RZ, [RZ] ;  /* 0x00000000fffff984 */ /* 0x000fe20000000800 */
[----:B------:R-:W-:Y:S01]  /*9470*/  @!PT LDS RZ, [RZ] ;  /* 0x00000000fffff984 */ /* 0x000fe20000000800 */
[----:B------:R-:W-:Y:S01]  /*9480*/  @!PT LDS RZ, [RZ] ;  /* 0x00000000fffff984 */ /* 0x000fe20000000800 */
[----:B------:R4:W-:Y:S06]  /*9490*/  MEMBAR.ALL.CTA ;  /* 0x0000000000007992 */ /* 0x0009ec0000008000 */
[----:B----4-:R-:W4:Y:S01]  /*94a0*/  FENCE.VIEW.ASYNC.S ;  /* 0x00000000000073c6 */ /* 0x010f220000000000 */
[----:B------:R-:W-:Y:S05]  /*94b0*/  WARPSYNC.ALL ;  /* 0x0000000000007948 */ /* 0x000fea0003800000 */
[----:B------:R-:W-:Y:S01]  /*94c0*/  BSSY B0, `(.L_x_8735) ;  /* 0x0000008000007945 */ /* 0x000fe20003800000 */
[----:B----4-:R4:W-:Y:S01]  /*94d0*/  BAR.SYNC.DEFER_BLOCKING R73, 0x80 ;  /* 0x000200490000751d */ /* 0x0109e20000010000 */
[----:B0-----:R-:W-:-:S13]  /*94e0*/  LOP3.LUT P2, RZ, R4, 0x7f, RZ, 0xc0, !PT ;  /* 0x0000007f04ff7812 */ /* 0x001fda000784c0ff */
[----:B------:R-:W-:-:S05]  /*94f0*/  @!P2 VIADD R4, R87, 0x228a0 ;  /* 0x000228a05704a836 */ /* 0x000fca0000000000 */
[----:B------:R-:W-:-:S04]  /*9500*/  @!P2 PRMT R4, RZ, 0x654, R4 ;  /* 0x00000654ff04a816 */ /* 0x000fc80000000004 */
[----:B------:R4:W-:Y:S01]  /*9510*/  @!P2 SYNCS.ARRIVE.TRANS64.RED.A1T0 RZ, [R4+URZ], RZ ;  /* 0x000000ff04ffa9a7 */ /* 0x0009e2000810043f */
[----:B------:R-:W-:Y:S05]  /*9520*/  @!P5 BRA `(.L_x_8736) ;  /* 0x000000000004d947 */ /* 0x000fea0003800000 */
[----:B------:R-:W-:Y:S01]  /*9530*/  BPT.TRAP 0x1 ;  /* 0x000000040000795c */ /* 0x000fe20000300000 */
.L_x_8736:
[----:B------:R-:W-:Y:S05]  /*9540*/  BSYNC B0 ;  /* 0x0000000000007941 */ /* 0x000fea0003800000 */
.L_x_8735:
[----:B------:R-:W0:Y:S01]  /*9550*/  SYNCS.PHASECHK.TRANS64.TRYWAIT P3, [R87+URZ+0x228b0], R97 ;  /* 0x0228b061570075a7 */ /* 0x000e22000806017f */
[----:B------:R-:W-:Y:S04]  /*9560*/  BSSY B0, `(.L_x_8737) ;  /* 0x0000002000007945 */ /* 0x000fe80003800000 */
[----:B0-----:R-:W-:Y:S05]  /*9570*/  @!P3 BRA `(.L_x_8738) ;  /* 0x000002580068b947 */ /* 0x001fea0003800000 */
.L_x_9083:
[----:B------:R-:W-:Y:S05]  /*9580*/  BSYNC B0 ;  /* 0x0000000000007941 */ /* 0x000fea0003800000 */
.L_x_8737:
[----:B------:R-:W-:Y:S01]  /*9590*/  ULDC.64 UR4, c[0x0][0x328] ;  /* 0x0000ca0000047ab9 */ /* 0x000fe20000000a00 */
[----:B------:R-:W-:Y:S01]  /*95a0*/  ULDC.64 UR6, c[0x0][0x318] ;  /* 0x0000c60000067ab9 */ /* 0x000fe20000000a00 */
[----:B------:R-:W-:Y:S01]  /*95b0*/  IMAD R94, R94, UR4, RZ ;  /* 0x000000045e5e7c24 */ /* 0x000fe2000f8e02ff */
[----:B------:R-:W-:Y:S01]  /*95c0*/  BSSY B0, `(.L_x_8739) ;  /* 0x000001f000007945 */ /* 0x000fe20003800000 */
[----:B----4-:R-:W-:-:S04]  /*95d0*/  IMAD.WIDE.U32 R4, R93, UR4, RZ ;  /* 0x000000045d047c25 */ /* 0x010fc8000f8e00ff */
        /* <DEDUP_REMOVED lines=17> */
[----:B------:R-:W-:Y:S05]  /*96f0*/  @!P3 BRA `(.L_x_8740) ;  /* 0x00000000002cb947 */ /* 0x000fea0003800000 */
[----:B------:R-:W-:Y:S02]  /*9700*/  ULDC UR4, c[0x0][0x2f4] ;  /* 0x0000bd0000047ab9 */ /* 0x000fe40000000800 */
[----:B------:R-:W-:-:S13]  /*9710*/  ISETP.GE.AND P3, PT, R18, UR4, PT ;  /* 0x0000000412007c0c */ /* 0x000fda000bf66270 */
[----:B-1234-:R-:W-:-:S05]  /*9720*/  @!P3 IADD3 R8, P4, R18, R10, RZ ;  /* 0x0000000a1208b210 */ /* 0x01efca0007f9e0ff */
[----:B0-----:R-:W-:Y:S01]  /*9730*/  @!P3 IMAD.X R9, R4, 0x1, R19, P4 ;  /* 0x000000010409b824 */ /* 0x001fe200020e0613 */
[----:B------:R-:W-:-:S13]  /*9740*/  ISETP.GE.AND P4, PT, R23, UR4, PT ;  /* 0x0000000417007c0c */ /* 0x000fda000bf86270 */
[----:B------:R-:W-:-:S05]  /*9750*/  @!P4 IADD3 R10, P5, R23, R10, RZ ;  /* 0x0000000a170ac210 */ /* 0x000fca0007fbe0ff */
[----:B------:R-:W-:Y:S02]  /*9760*/  @!P4 IMAD.X R11, R4, 0x1, R197, P5 ;  /* 0x00000001040bc824 */ /* 0x000fe400028e06c5 */
[----:B------:R-:W0:Y:S04]  /*9770*/  @!P3 LDS.128 R4, [R91+0xa400] ;  /* 0x00a400005b04b984 */ /* 0x000e280000000c00 */
[----:B0-----:R-:W-:Y:S04]  /*9780*/  @!P3 ST.E.128 desc[UR60][R8.64], R4 ;  /* 0x000000040800b985 */ /* 0x001fe8000c101d3c */
[----:B------:R-:W0:Y:S04]  /*9790*/  @!P4 LDS.128 R4, [R90+0xa400] ;  /* 0x00a400005a04c984 */ /* 0x000e280000000c00 */
[----:B0-----:R0:W-:Y:S02]  /*97a0*/  @!P4 ST.E.128 desc[UR60][R10.64], R4 ;  /* 0x000000040a00c985 */ /* 0x0011e4000c101d3c */
.L_x_8740:
[----:B------:R-:W-:Y:S05]  /*97b0*/  BSYNC B0 ;  /* 0x0000000000007941 */ /* 0x000fea0003800000 */
.L_x_8739:
[----:B------:R-:W-:Y:S01]  /*97c0*/  ISETP.GE.AND P3, PT, R96, 0x41, PT ;  /* 0x000000416000780c */ /* 0x000fe20003f66270 */
[----:B0-----:R0:W0:Y:S01]  /*97d0*/  SHFL.IDX PT, R4, R13, 0x1, 0x1c1f ;  /* 0x003c1f000d047f89 */ /* 0x00102200000e0000 */
[----:B------:R-:W-:Y:S03]  /*97e0*/  BSSY B0, `(.L_x_8741) ;  /* 0x000000e000007945 */ /* 0x000fe60003800000 */
[----:B----4-:R4:W0:Y:S08]  /*97f0*/  SHFL.IDX PT, R10, R12, 0x1, 0x1c1f ;  /* 0x003c1f000c0a7f89 */ /* 0x01083000000e0000 */
[----:B----4-:R-:W-:Y:S05]  /*9800*/  @!P3 BRA `(.L_x_8742) ;  /* 0x00000000002cb947 */ /* 0x010fea0003800000 */
[----:B------:R-:W-:Y:S02]  /*9810*/  ULDC UR4, c[0x0][0x2f4] ;  /* 0x0000bd0000047ab9 */ /* 0x000fe40000000800 */
[----:B------:R-:W-:-:S13]  /*9820*/  ISETP.GE.AND P3, PT, R18, UR4, PT ;  /* 0x0000000412007c0c */ /* 0x000fda000bf66270 */
[----:B0123--:R-:W-:-:S05]  /*9830*/  @!P3 IADD3 R8, P4, R18, R10, RZ ;  /* 0x0000000a1208b210 */ /* 0x00ffca0007f9e0ff */
[----:B------:R-:W-:Y:S01]  /*9840*/  @!P3 IMAD.X R9, R4, 0x1, R19, P4 ;  /* 0x000000010409b824 */ /* 0x000fe200020e0613 */
[----:B------:R-:W-:-:S13]  /*9850*/  ISETP.GE.AND P4, PT, R23, UR4, PT ;  /* 0x0000000417007c0c */ /* 0x000fda000bf86270 */
[----:B------:R-:W-:-:S05]  /*9860*/  @!P4 IADD3 R10, P5, R23, R10, RZ ;  /* 0x0000000a170ac210 */ /* 0x000fca0007fbe0ff */
[----:B------:R-:W-:Y:S02]  /*9870*/  @!P4 IMAD.X R11, R4, 0x1, R197, P5 ;  /* 0x00000001040bc824 */ /* 0x000fe400028e06c5 */
[----:B------:R-:W0:Y:S04]  /*9880*/  @!P3 LDS.128 R4, [R91+0xc400] ;  /* 0x00c400005b04b984 */ /* 0x000e280000000c00 */
[----:B0-----:R-:W-:Y:S04]  /*9890*/  @!P3 ST.E.128 desc[UR60][R8.64], R4 ;  /* 0x000000040800b985 */ /* 0x001fe8000c101d3c */
[----:B------:R-:W0:Y:S04]  /*98a0*/  @!P4 LDS.128 R4, [R90+0xc400] ;  /* 0x00c400005a04c984 */ /* 0x000e280000000c00 */
[----:B0-----:R4:W-:Y:S02]  /*98b0*/  @!P4 ST.E.128 desc[UR60][R10.64], R4 ;  /* 0x000000040a00c985 */ /* 0x0019e4000c101d3c */
.L_x_8742:
[----:B------:R-:W-:Y:S05]  /*98c0*/  BSYNC B0 ;  /* 0x0000000000007941 */ /* 0x000fea0003800000 */
.L_x_8741:
[----:B------:R-:W-:Y:S01]  /*98d0*/  ISETP.GE.AND P3, PT, R96, 0x81, PT ;  /* 0x000000816000780c */ /* 0x000fe20003f66270 */
[----:B0-----:R-:W0:Y:S01]  /*98e0*/  SHFL.IDX PT, R13, R13, 0x2, 0x1c1f ;  /* 0x005c1f000d0d7f89 */ /* 0x001e2200000e0000 */
[----:B------:R-:W-:Y:S03]  /*98f0*/  BSSY B0, `(.L_x_8743) ;  /* 0x000000e000007945 */ /* 0x000fe60003800000 */
[----:B----4-:R4:W0:Y:S08]  /*9900*/  SHFL.IDX PT, R10, R12, 0x2, 0x1c1f ;  /* 0x005c1f000c0a7f89 */ /* 0x01083000000e0000 */
[----:B----4-:R-:W-:Y:S05]  /*9910*/  @!P3 BRA `(.L_x_8744) ;  /* 0x00000000002cb947 */ /* 0x010fea0003800000 */
[----:B------:R-:W-:Y:S02]  /*9920*/  ULDC UR4, c[0x0][0x2f4] ;  /* 0x0000bd0000047ab9 */ /* 0x000fe40000000800 */
[----:B------:R-:W-:-:S13]  /*9930*/  ISETP.GE.AND P3, PT, R18, UR4, PT ;  /* 0x0000000412007c0c */ /* 0x000fda000bf66270 */
[----:B------:R-:W4:Y:S01]  /*9940*/  @!P3 LDS.128 R4, [R91+0xe400] ;  /* 0x00e400005b04b984 */ /* 0x000f220000000c00 */
[----:B0123--:R-:W-:-:S05]  /*9950*/  @!P3 IADD3 R8, P4, R18, R10, RZ ;  /* 0x0000000a1208b210 */ /* 0x00ffca0007f9e0ff */
[----:B------:R-:W-:Y:S01]  /*9960*/  @!P3 IMAD.X R9, R13, 0x1, R19, P4 ;  /* 0x000000010d09b824 */ /* 0x000fe200020e0613 */
[----:B------:R-:W-:-:S13]  /*9970*/  ISETP.GE.AND P4, PT, R23, UR4, PT ;  /* 0x0000000417007c0c */ /* 0x000fda000bf86270 */
[----:B------:R-:W-:-:S05]  /*9980*/  @!P4 IADD3 R10, P5, R23, R10, RZ ;  /* 0x0000000a170ac210 */ /* 0x000fca0007fbe0ff */
[----:B------:R-:W-:Y:S01]  /*9990*/  @!P4 IMAD.X R11, R13, 0x1, R197, P5 ;  /* 0x000000010d0bc824 */ /* 0x000fe200028e06c5 */
[----:B----4-:R-:W-:Y:S04]  /*99a0*/  @!P3 ST.E.128 desc[UR60][R8.64], R4 ;  /* 0x000000040800b985 */ /* 0x010fe8000c101d3c */
[----:B------:R-:W0:Y:S04]  /*99b0*/  @!P4 LDS.128 R4, [R90+0xe400] ;  /* 0x00e400005a04c984 */ /* 0x000e280000000c00 */
[----:B0-----:R4:W-:Y:S02]  /*99c0*/  @!P4 ST.E.128 desc[UR60][R10.64], R4 ;  /* 0x000000040a00c985 */ /* 0x0019e4000c101d3c */
.L_x_8744:
[----:B------:R-:W-:Y:S05]  /*99d0*/  BSYNC B0 ;  /* 0x0000000000007941 */ /* 0x000fea0003800000 */
.L_x_8743:
        /* <DEDUP_REMOVED lines=22> */
.L_x_8666:
[----:B------:R-:W1:Y:S01]  /*9b40*/  LDC R0, c[0x0][0x448] ;  /* 0x00011200ff007b82 */ /* 0x000e620000000800 */
[----:B------:R-:W-:-:S07]  /*9b50*/  IADD3 R5, R189, 0x1, -R188 ;  /* 0x00000001bd057810 */ /* 0x000fce0007ffe8bc */
[----:B------:R-:W4:Y:S01]  /*9b60*/  LDC.64 R6, c[0x0][0x9e0] ;  /* 0x00027800ff067b82 */ /* 0x000f220000000a00 */
[----:B-1----:R-:W-:Y:S01]  /*9b70*/  ISETP.NE.AND P1, PT, R0, 0x1, PT ;  /* 0x000000010000780c */ /* 0x002fe20003f25270 */
[----:B------:R-:W-:Y:S01]  /*9b80*/  VIADD R0, R202, 0x7f ;  /* 0x0000007fca007836 */ /* 0x000fe20000000000 */
[----:B----4-:R-:W-:-:S11]  /*9b90*/  ISETP.GE.AND P2, PT, R7, 0x1, PT ;  /* 0x000000010700780c */ /* 0x010fd60003f46270 */
[----:B------:R-:W1:Y:S08]  /*9ba0*/  @P1 LDC R3, c[0x0][0x44c] ;  /* 0x00011300ff031b82 */ /* 0x000e700000000800 */
[----:B------:R-:W4:Y:S01]  /*9bb0*/  @P1 LDC R2, c[0x0][0x450] ;  /* 0x00011400ff021b82 */ /* 0x000f220000000800 */
[----:B-1----:R-:W-:-:S05]  /*9bc0*/  @P1 IMAD.HI.U32 R3, R0, R3, RZ ;  /* 0x0000000300031227 */ /* 0x002fca00078e00ff */
[----:B----4-:R-:W-:-:S05]  /*9bd0*/  @P1 SHF.R.U32.HI R0, RZ, R2, R3 ;  /* 0x00000002ff001219 */ /* 0x010fca0000011603 */
[----:B------:R-:W-:Y:S01]  /*9be0*/  IMAD.IADD R3, R5, 0x1, R0 ;  /* 0x0000000105037824 */ /* 0x000fe200078e0200 */
[----:B------:R-:W-:Y:S06]  /*9bf0*/  @P0 BRA `(.L_x_8746) ;  /* 0x00000000000c0947 */ /* 0x000fec0003800000 */
[----:B------:R-:W1:Y:S01]  /*9c00*/  FENCE.VIEW.ASYNC.G ;  /* 0x00000000000073c6 */ /* 0x000e620000000100 */
[----:B------:R-:W-:Y:S05]  /*9c10*/  WARPSYNC.ALL ;  /* 0x0000000000007948 */ /* 0x000fea0003800000 */
[----:B-1----:R-:W-:Y:S06]  /*9c20*/  BAR.ARV 0xc, 0x180 ;  /* 0x0306000000007b1d */ /* 0x002fec0000002000 */
.L_x_8746:
        /* <DEDUP_REMOVED lines=13> */
.L_x_8749:
[----:B------:R-:W-:-:S13]  /*9d00*/  ISETP.NE.AND P0, PT, R7, 0x1, PT ;  /* 0x000000010700780c */ /* 0x000fda0003f05270 */
[----:B------:R-:W1:Y:S02]  /*9d10*/  @P0 LDC.64 R4, c[0x0][0x9e8] ;  /* 0x00027a00ff040b82 */ /* 0x000e640000000a00 */
[----:B-1----:R-:W-:-:S05]  /*9d20*/  @P0 IMAD.HI.U32 R4, R2, R4, RZ ;  /* 0x0000000402040227 */ /* 0x002fca00078e00ff */
[----:B------:R-:W-:-:S07]  /*9d30*/  @P0 SHF.R.U32.HI R2, RZ, R5, R4 ;  /* 0x00000005ff020219 */ /* 0x000fce0000011604 */
.L_x_8750:
[----:B------:R-:W-:Y:S05]  /*9d40*/  BSYNC B0 ;  /* 0x0000000000007941 */ /* 0x000fea0003800000 */
.L_x_8748:
[----:B------:R-:W-:-:S05]  /*9d50*/  IMAD R3, R2, R7, R7 ;  /* 0x0000000702037224 */ /* 0x000fca00078e0207 */
[----:B------:R-:W-:-:S07]  /*9d60*/  VIMNMX R0, R0, R3, PT ;  /* 0x0000000300007248 */ /* 0x000fce0003fe0100 */
.L_x_8747:
[----:B------:R-:W1:Y:S01]  /*9d70*/  @P1 LDC R3, c[0x0][0x44c] ;  /* 0x00011300ff031b82 */ /* 0x000e620000000800 */
[----:B------:R-:W-:Y:S01]  /*9d80*/  VIADD R0, R0, 0x9f ;  /* 0x0000009f00007836 */ /* 0x000fe20000000000 */
[----:B------:R-:W-:Y:S01]  /*9d90*/  ULDC UR4, c[0x0][0x9dc] ;  /* 0x0002770000047ab9 */ /* 0x000fe20000000800 */
[----:B------:R-:W-:Y:S02]  /*9da0*/  IMAD.MOV.U32 R5, RZ, RZ, R202 ;  /* 0x000000ffff057224 */ /* 0x000fe400078e00ca */
[----:B------:R-:W-:-:S03]  /*9db0*/  IMAD.HI R0, R0, 0x66666667, RZ ;  /* 0x6666666700007827 */ /* 0x000fc600078e02ff */
[----:B--23--:R-:W2:Y:S01]  /*9dc0*/  @P1 LDC R9, c[0x0][0x450] ;  /* 0x00011400ff091b82 */ /* 0x00cea20000000800 */
[----:B-1----:R-:W-:Y:S01]  /*9dd0*/  @P1 IMAD.HI.U32 R2, R202, R3, RZ ;  /* 0x00000003ca021227 */ /* 0x002fe200078e00ff */
[----:B------:R-:W-:-:S04]  /*9de0*/  SHF.R.U32.HI R3, RZ, 0x1f, R0 ;  /* 0x0000001fff037819 */ /* 0x000fc80000011600 */
[----:B------:R-:W-:Y:S02]  /*9df0*/  LEA.HI.SX32 R106, R0, R3, 0x1a ;  /* 0x00000003006a7211 */ /* 0x000fe400078fd2ff */
[----:B--2---:R-:W-:Y:S02]  /*9e00*/  @P1 SHF.R.U32.HI R5, RZ, R9, R2 ;  /* 0x00000009ff051219 */ /* 0x004fe40000011602 */
[----:B------:R-:W-:-:S03]  /*9e10*/  VIMNMX R106, R27, R106, PT ;  /* 0x0000006a1b6a7248 */ /* 0x000fc60003fe0100 */
        /* <DEDUP_REMOVED lines=13> */
.L_x_8753:
[----:B------:R-:W-:-:S13]  /*9ef0*/  ISETP.NE.AND P0, PT, R7, 0x1, PT ;  /* 0x000000010700780c */ /* 0x000fda0003f05270 */
[----:B------:R-:W1:Y:S02]  /*9f00*/  @P0 LDC.64 R4, c[0x0][0x9e8] ;  /* 0x00027a00ff040b82 */ /* 0x000e640000000a00 */
[----:B-1----:R-:W-:-:S05]  /*9f10*/  @P0 IMAD.HI.U32 R4, R0, R4, RZ ;  /* 0x0000000400040227 */ /* 0x002fca00078e00ff */
[----:B------:R-:W-:-:S07]  /*9f20*/  @P0 SHF.R.U32.HI R0, RZ, R5, R4 ;  /* 0x00000005ff000219 */ /* 0x000fce0000011604 */
.L_x_8754:
[----:B------:R-:W-:Y:S05]  /*9f30*/  BSYNC B0 ;  /* 0x0000000000007941 */ /* 0x000fea0003800000 */
.L_x_8752:
[----:B------:R-:W-:-:S05]  /*9f40*/  IMAD R3, R0, R7, RZ ;  /* 0x0000000700037224 */ /* 0x000fca00078e02ff */
[----:B------:R-:W-:-:S07]  /*9f50*/  VIMNMX R2, R2, R3, !PT ;  /* 0x0000000302027248 */ /* 0x000fce0007fe0100 */
.L_x_8751:
[----:B------:R-:W-:Y:S01]  /*9f60*/  IMAD.HI R2, R2, 0x66666667, RZ ;  /* 0x6666666702027827 */ /* 0x000fe200078e02ff */
[----:B------:R-:W-:Y:S02]  /*9f70*/  PLOP3.LUT P0, PT, PT, PT, PT, 0x80, 0x0 ;  /* 0x000000000000781c */ /* 0x000fe40003f0f070 */
[----:B------:R-:W-:Y:S02]  /*9f80*/  CS2R R88, SRZ ;  /* 0x0000000000587805 */ /* 0x000fe4000001ff00 */
[----:B------:R-:W-:Y:S02]  /*9f90*/  CS2R R86, SRZ ;  /* 0x0000000000567805 */ /* 0x000fe4000001ff00 */
[----:B------:R-:W-:Y:S02]  /*9fa0*/  CS2R R6, SRZ ;  /* 0x0000000000067805 */ /* 0x000fe4000001ff00 */
[----:B------:R-:W-:Y:S02]  /*9fb0*/  SHF.R.U32.HI R3, RZ, 0x1f, R2 ;  /* 0x0000001fff037819 */ /* 0x000fe40000011602 */
[----:B------:R-:W-:-:S02]  /*9fc0*/  CS2R R84, SRZ ;  /* 0x0000000000547805 */ /* 0x000fc4000001ff00 */
[----:B------:R-:W-:Y:S02]  /*9fd0*/  CS2R R8, SRZ ;  /* 0x0000000000087805 */ /* 0x000fe4000001ff00 */
[----:B------:R-:W-:Y:S02]  /*9fe0*/  CS2R R4, SRZ ;  /* 0x0000000000047805 */ /* 0x000fe4000001ff00 */
[----:B------:R-:W-:Y:S02]  /*9ff0*/  LEA.HI.SX32 R3, R2, R3, 0x1a ;  /* 0x0000000302037211 */ /* 0x000fe400078fd2ff */
[----:B------:R-:W-:Y:S02]  /*a000*/  CS2R R78, SRZ ;  /* 0x00000000004e7805 */ /* 0x000fe4000001ff00 */
[----:B------:R-:W-:Y:S02]  /*a010*/  CS2R R76, SRZ ;  /* 0x00000000004c7805 */ /* 0x000fe4000001ff00 */
[----:B0-----:R-:W-:-:S02]  /*a020*/  CS2R R10, SRZ ;  /* 0x00000000000a7805 */ /* 0x001fc4000001ff00 */
[----:B------:R-:W-:Y:S02]  /*a030*/  VIMNMX R209, RZ, R3, !PT ;  /* 0x00000003ffd17248 */ /* 0x000fe40007fe0100 */
[----:B------:R-:W-:Y:S02]  /*a040*/  CS2R R70, SRZ ;  /* 0x0000000000467805 */ /* 0x000fe4000001ff00 */
[----:B------:R-:W-:Y:S02]  /*a050*/  CS2R R12, SRZ ;  /* 0x00000000000c7805 */ /* 0x000fe4000001ff00 */
[----:B------:R-:W-:Y:S02]  /*a060*/  CS2R R68, SRZ ;  /* 0x0000000000447805 */ /* 0x000fe4000001ff00 */
[----:B------:R-:W-:Y:S02]  /*a070*/  ISETP.GT.AND P1, PT, R106, R209, PT ;  /* 0x000000d16a00720c */ /* 0x000fe40003f24270 */
        /* <DEDUP_REMOVED lines=20> */
[----:B------:R-:W-:Y:S01]  /*a1c0*/  CS2R R94, SRZ ;  /* 0x00000000005e7805 */ /* 0x000fe2000001ff00 */
[----:B------:R-:W-:-:S02]  /*a1d0*/  IMAD.MOV.U32 R57, RZ, RZ, RZ ;  /* 0x000000ffff397224 */ /* 0x000fc400078e00ff */
        /* <DEDUP_REMOVED lines=10> */
.L_x_9086:
[----:B01----:R-:W-:Y:S01]  /*a280*/  LEA.HI R0, R203, R203, RZ, 0x1 ;  /* 0x000000cbcb007211 */ /* 0x003fe200078f08ff */
[----:B------:R-:W-:Y:S01]  /*a290*/  VIADD R25, R17, 0x14400 ;  /* 0x0001440011197836 */ /* 0x000fe20000000000 */
[----:B------:R-:W-:Y:S02]  /*a2a0*/  BSSY B6, `(.L_x_8757) ;  /* 0x0000018000067945 */ /* 0x000fe40003800000 */
[----:B------:R-:W-:Y:S02]  /*a2b0*/  LOP3.LUT R0, R0, 0x1e, RZ, 0xc0, !PT ;  /* 0x0000001e00007812 */ /* 0x000fe400078ec0ff */
[----:B------:R-:W-:-:S03]  /*a2c0*/  LOP3.LUT P0, RZ, R25, 0x9f, RZ, 0xc0, !PT ;  /* 0x0000009f19ff7812 */ /* 0x000fc6000780c0ff */
[----:B------:R-:W-:-:S04]  /*a2d0*/  IMAD.IADD R0, R203, 0x1, -R0 ;  /* 0x00000001cb007824 */ /* 0x000fc800078e0a00 */
[----:B------:R-:W-:-:S05]  /*a2e0*/  IMAD R0, R0, 0x2000, R25 ;  /* 0x0000200000007824 */ /* 0x000fca00078e0219 */
        /* <DEDUP_REMOVED lines=19> */
.L_x_8758:
[----:B------:R-:W-:Y:S05]  /*a420*/  BSYNC B6 ;  /* 0x0000000000067941 */ /* 0x000fea0003800000 */
.L_x_8757:
        /* <DEDUP_REMOVED lines=53> */
.L_x_8762:
[----:B-1----:R1:W2:Y:S02]  /*a780*/  SYNCS.PHASECHK.TRANS64.TRYWAIT P0, [R17+URZ+0x22800], R0 ;  /* 0x02280000110075a7 */ /* 0x0022a4000800017f */
[----:B--2---:R-:W-:Y:S05]  /*a790*/  @!P0 NANOSLEEP.SYNCS 0x989680 ;  /* 0x009896800000895d */ /* 0x004fea0003900000 */
[----:B------:R-:W2:Y:S02]  /*a7a0*/  @!P0 SYNCS.PHASECHK.TRANS64 P0, [R17+URZ+0x22800], R0 ;  /* 0x02280000110085a7 */ /* 0x000ea4000800007f */
[----:B--2---:R-:W-:Y:S05]  /*a7b0*/  @!P0 BRA `(.L_x_8762) ;  /* 0xfffffffc00f08947 */ /* 0x004fea000383ffff */
.L_x_8761:
[----:B------:R-:W-:Y:S05]  /*a7c0*/  BSYNC B0 ;  /* 0x0000000000007941 */ /* 0x000fea0003800000 */
.L_x_8760:
[----:B------:R-:W-:Y:S05]  /*a7d0*/  BRA `(.L_x_8763) ;  /* 0x0000004c00987947 */ /* 0x000fea0003800000 */
.L_x_8759:
[----:B------:R-:W-:Y:S01]  /*a7e0*/  LOP3.LUT P0, RZ, R25, 0x3ff, RZ, 0xc0, !PT ;  /* 0x000003ff19ff7812 */ /* 0x000fe2000780c0ff */
[----:B------:R-:W-:Y:S01]  /*a7f0*/  ULDC.64 UR4, c[0x0][0x3f8] ;  /* 0x0000fe0000047ab9 */ /* 0x000fe20000000a00 */
[----:B-----5:R-:W-:Y:S01]  /*a800*/  SHF.R.S32.HI R0, RZ, 0x1f, R24 ;  /* 0x0000001fff007819 */ /* 0x020fe20000011418 */
[----:B------:R-:W-:Y:S01]  /*a810*/  ULDC.64 UR6, c[0x0][0x408] ;  /* 0x0001020000067ab9 */ /* 0x000fe20000000a00 */
[----:B------:R-:W-:Y:S01]  /*a820*/  IMAD.WIDE.U32 R26, R24, UR4, RZ ;  /* 0x00000004181a7c25 */ /* 0x000fe2000f8e00ff */
[----:B------:R-:W-:Y:S03]  /*a830*/  BSSY B6, `(.L_x_8764) ;  /* 0x0000019000067945 */ /* 0x000fe60003800000 */
        /* <DEDUP_REMOVED lines=24> */
.L_x_8765:
[----:B------:R-:W-:Y:S05]  /*a9c0*/  BSYNC B6 ;  /* 0x0000000000067941 */ /* 0x000fea0003800000 */
.L_x_8764:
[----:B------:R-:W-:Y:S01]  /*a9d0*/  ULDC.U8 UR4, c[0x0][0x410] ;  /* 0x0001040000047ab9 */ /* 0x000fe20000000000 */
[----:B------:R-:W-:Y:S01]  /*a9e0*/  BSSY B0, `(.L_x_8766) ;  /* 0x00004bd000007945 */ /* 0x000fe20003800000 */
[----:B------:R-:W-:Y:S01]  /*a9f0*/  ISETP.NE.AND P0, PT, RZ, UR4, PT ;  /* 0x00000004ff007c0c */ /* 0x000fe2000bf05270 */
[----:B------:R-:W-:-:S12]  /*aa00*/  IMAD.IADD R36, R198, 0x1, R202 ;  /* 0x00000001c6247824 */ /* 0x000fd800078e02ca */
[----:B------:R-:W-:Y:S05]  /*aa10*/  @!P0 BRA `(.L_x_8767) ;  /* 0x0000002400a48947 */ /* 0x000fea0003800000 */
[----:B------:R-:W0:Y:S01]  /*aa20*/  LDC R35, c[0x0][0x448] ;  /* 0x00011200ff237b82 */ /* 0x000e220000000800 */
[----:B------:R-:W-:Y:S01]  /*aa30*/  IMAD R3, R229, 0x40, R36 ;  /* 0x00000040e5037824 */ /* 0x000fe200078e0224 */
[----:B------:R-:W-:Y:S01]  /*aa40*/  ULDC.64 UR4, c[0x0][0x3f8] ;  /* 0x0000fe0000047ab9 */ /* 0x000fe20000000a00 */
[----:B------:R-:W-:Y:S01]  /*aa50*/  IMAD.MOV.U32 R8, RZ, RZ, R24 ;  /* 0x000000ffff087224 */ /* 0x000fe200078e0018 */
[----:B------:R-:W-:Y:S01]  /*aa60*/  ULDC.64 UR6, c[0x0][0x408] ;  /* 0x0001020000067ab9 */ /* 0x000fe20000000a00 */
[----:B------:R-:W-:Y:S01]  /*aa70*/  IMAD.MOV.U32 R9, RZ, RZ, R31 ;  /* 0x000000ffff097224 */ /* 0x000fe200078e001f */
[----:B------:R-:W-:Y:S01]  /*aa80*/  ULDC.64 UR8, c[0x0][0x400] ;  /* 0x0001000000087ab9 */ /* 0x000fe20000000a00 */
[----:B------:R-:W-:Y:S01]  /*aa90*/  IMAD.MOV.U32 R4, RZ, RZ, R26 ;  /* 0x000000ffff047224 */ /* 0x000fe200078e001a */
[----:B0-----:R-:W-:-:S13]  /*aaa0*/  ISETP.NE.AND P0, PT, R35, 0x1, PT ;  /* 0x000000012300780c */ /* 0x001fda0003f05270 */
[----:B------:R-:W0:Y:S08]  /*aab0*/  @P0 LDC R0, c[0x0][0x44c] ;  /* 0x00011300ff000b82 */ /* 0x000e300000000800 */
[----:B------:R-:W1:Y:S01]  /*aac0*/  @P0 LDC R5, c[0x0][0x450] ;  /* 0x00011400ff050b82 */ /* 0x000e620000000800 */
[----:B0-----:R-:W-:-:S05]  /*aad0*/  @P0 IMAD.HI.U32 R0, R3, R0, RZ ;  /* 0x0000000003000227 */ /* 0x001fca00078e00ff */
[----:B-1----:R-:W-:Y:S01]  /*aae0*/  @P0 SHF.R.U32.HI R3, RZ, R5, R0 ;  /* 0x00000005ff030219 */ /* 0x002fe20000011600 */
[----:B------:R-:W-:-:S03]  /*aaf0*/  IMAD.MOV.U32 R5, RZ, RZ, R29 ;  /* 0x000000ffff057224 */ /* 0x000fc600078e001d */
        /* <DEDUP_REMOVED lines=18> */
.L_x_9092:
        /* <DEDUP_REMOVED lines=11> */
[----:B------:R-:W-:-:S11]  /*acd0*/  ISETP.GE.AND P3, PT, R192, UR4, PT ;  /* 0x00000004c0007c0c */ /* 0x000fd6000bf66270 */
[----:B--2---:R-:W-:Y:S02]  /*ace0*/  @!P4 IADD3 R24, P0, R199, R0, RZ ;  /* 0x00000000c718c210 */ /* 0x004fe40007f1e0ff */
[----:B----4-:R-:W-:-:S03]  /*acf0*/  @!P3 IADD3 R12, P1, R192, R14, RZ ;  /* 0x0000000ec00cb210 */ /* 0x010fc60007f3e0ff */
[----:B-1----:R-:W-:Y:S01]  /*ad00*/  @!P4 IMAD.X R25, R3, 0x1, R228, P0 ;  /* 0x000000010319c824 */ /* 0x002fe200000e06e4 */
[----:B------:R-:W-:Y:S02]  /*ad10*/  @!P3 IADD3 R10, P0, R192, R0, RZ ;  /* 0x00000000c00ab210 */ /* 0x000fe40007f1e0ff */
[----:B------:R-:W-:Y:S02]  /*ad20*/  @!P3 SHF.R.S32.HI R0, RZ, 0x1f, R192 ;  /* 0x0000001fff00b819 */ /* 0x000fe400000114c0 */
[----:B------:R-:W-:Y:S02]  /*ad30*/  @!P4 IADD3 R14, P2, R199, R14, RZ ;  /* 0x0000000ec70ec210 */ /* 0x000fe40007f5e0ff */
[----:B------:R-:W-:Y:S02]  /*ad40*/  CS2R R30, SRZ ;  /* 0x00000000001e7805 */ /* 0x000fe4000001ff00 */
[----:B------:R-:W-:Y:S02]  /*ad50*/  CS2R R28, SRZ ;  /* 0x00000000001c7805 */ /* 0x000fe4000001ff00 */
[----:B------:R-:W-:Y:S01]  /*ad60*/  CS2R R26, SRZ ;  /* 0x00000000001a7805 */ /* 0x000fe2000001ff00 */
[--C-:B------:R-:W-:Y:S01]  /*ad70*/  @!P3 IMAD.X R11, R3, 0x1, R0.reuse, P0 ;  /* 0x00000001030bb824 */ /* 0x100fe200000e0600 */
[----:B------:R1:W5:Y:S01]  /*ad80*/  @!P4 LD.E.64 R20, desc[UR60][R24.64] ;  /* 0x0000003c1814c980 */ /* 0x000362000c101b00 */
[----:B---3--:R-:W-:-:S02]  /*ad90*/  @!P3 IMAD.X R13, R5, 0x1, R0, P1 ;  /* 0x00000001050db824 */ /* 0x008fc400008e0600 */
[----:B------:R-:W-:Y:S01]  /*ada0*/  @!P4 IMAD.X R15, R5, 0x1, R228, P2 ;  /* 0x00000001050fc824 */ /* 0x000fe200010e06e4 */
[----:B------:R1:W5:Y:S04]  /*adb0*/  @!P3 LD.E.64 R30, desc[UR60][R10.64] ;  /* 0x0000003c0a1eb980 */ /* 0x000368000c101b00 */
[----:B------:R1:W5:Y:S04]  /*adc0*/  @!P3 LD.E.64 R28, desc[UR60][R12.64] ;  /* 0x0000003c0c1cb980 */ /* 0x000368000c101b00 */
[----:B------:R1:W5:Y:S02]  /*add0*/  @!P4 LD.E.64 R26, desc[UR60][R14.64] ;  /* 0x0000003c0e1ac980 */ /* 0x000364000c101b00 */
.L_x_8770:
[----:B------:R-:W-:Y:S05]  /*ade0*/  BSYNC B1 ;  /* 0x0000000000017941 */ /* 0x000fea0003800000 */
.L_x_8769:
[----:B------:R-:W-:Y:S01]  /*adf0*/  UMOV UR4, 0xffffffff ;  /* 0xffffffff00047882 */ /* 0x000fe20000000000 */
[----:B-1----:R-:W-:Y:S02]  /*ae00*/  CS2R R24, SRZ ;  /* 0x0000000000187805 */ /* 0x002fe4000001ff00 */
[----:B------:R-:W-:Y:S05]  /*ae10*/  BRA.DIV UR4, `(.L_x_8771) ;  /* 0x0000024604047947 */ /* 0x000fea000b800000 */
[----:B------:R1:W0:Y:S04]  /*ae20*/  SHFL.IDX PT, R3, R6, 0x1, 0x1c1f ;  /* 0x003c1f0006037f89 */ /* 0x00022800000e0000 */
[----:B--2---:R1:W2:Y:S04]  /*ae30*/  SHFL.IDX PT, R0, R4, 0x1, 0x1c1f ;  /* 0x003c1f0004007f89 */ /* 0x0042a800000e0000 */
[----:B---3--:R1:W3:Y:S04]  /*ae40*/  SHFL.IDX PT, R5, R8, 0x1, 0x1c1f ;  /* 0x003c1f0008057f89 */ /* 0x0082e800000e0000 */
[----:B----4-:R1:W4:Y:S02]  /*ae50*/  SHFL.IDX PT, R14, R7, 0x1, 0x1c1f ;  /* 0x003c1f00070e7f89 */ /* 0x01032400000e0000 */
.L_x_9098:
[----:B01----:R-:W-:Y:S01]  /*ae60*/  VIADD R4, R36, 0x40 ;  /* 0x0000004024047836 */ /* 0x003fe20000000000 */
[----:B------:R-:W-:Y:S01]  /*ae70*/  LEA.HI R6, R226, R226, RZ, 0x1 ;  /* 0x000000e2e2067211 */ /* 0x000fe200078f08ff */
[----:B------:R-:W-:Y:S01]  /*ae80*/  BSSY B1, `(.L_x_8772) ;  /* 0x000001d000017945 */ /* 0x000fe20003800000 */
[----:B------:R-:W-:Y:S02]  /*ae90*/  CS2R R10, SRZ ;  /* 0x00000000000a7805 */ /* 0x000fe4000001ff00 */
[----:B------:R-:W-:Y:S02]  /*aea0*/  CS2R R8, SRZ ;  /* 0x0000000000087805 */ /* 0x000fe4000001ff00 */
        /* <DEDUP_REMOVED lines=9> */
[----:B------:R-:W-:-:S11]  /*af40*/  ISETP.GE.AND P3, PT, R192, UR4, PT ;  /* 0x00000004c0007c0c */ /* 0x000fd6000bf66270 */
[----:B--2---:R-:W-:Y:S02]  /*af50*/  @!P4 IADD3 R36, P0, R199, R0, RZ ;  /* 0x00000000c724c210 */ /* 0x004fe40007f1e0ff */
[----:B----4-:R-:W-:-:S03]  /*af60*/  @!P3 IADD3 R32, P1, R192, R14, RZ ;  /* 0x0000000ec020b210 */ /* 0x010fc60007f3e0ff */
[----:B------:R-:W-:Y:S01]  /*af70*/  @!P4 IMAD.X R37, R3, 0x1, R228, P0 ;  /* 0x000000010325c824 */ /* 0x000fe200000e06e4 */
        /* <DEDUP_REMOVED lines=13> */
.L_x_8773:
[----:B------:R-:W-:Y:S05]  /*b050*/  BSYNC B1 ;  /* 0x0000000000017941 */ /* 0x000fea0003800000 */
.L_x_8772:
[----:B------:R-:W1:Y:S01]  /*b060*/  SYNCS.PHASECHK.TRANS64.TRYWAIT P0, [R17+URZ+0x22800], R38 ;  /* 0x02280026110075a7 */ /* 0x000e62000800017f */
[----:B--2---:R-:W-:Y:S01]  /*b070*/  IMAD.SHL.U32 R0, R211, 0x80, RZ ;  /* 0x00000080d3007824 */ /* 0x004fe200078e00ff */
[----:B0-----:R-:W-:Y:S01]  /*b080*/  VIADDMNMX R15, R35, -R202, 0x80, PT ;  /* 0x00000080230f7446 */ /* 0x001fe200038009ca */
[----:B------:R-:W-:Y:S01]  /*b090*/  BSSY B1, `(.L_x_8774) ;  /* 0x000000b000017945 */ /* 0x000fe20003800000 */
[----:B------:R-:W-:Y:S02]  /*b0a0*/  LOP3.LUT P2, RZ, R211, 0x4, RZ, 0xc0, !PT ;  /* 0x00000004d3ff7812 */ /* 0x000fe4000784c0ff */
[----:B------:R-:W-:Y:S02]  /*b0b0*/  LOP3.LUT R3, R0, 0x380, RZ, 0xc0, !PT ;  /* 0x0000038000037812 */ /* 0x000fe400078ec0ff */
[----:B------:R-:W-:Y:S02]  /*b0c0*/  ISETP.GE.AND P1, PT, R198, R15, PT ;  /* 0x0000000fc600720c */ /* 0x000fe40003f26270 */
[----:B------:R-:W-:-:S02]  /*b0d0*/  LOP3.LUT R0, R3, 0x30, R18, 0xf8, !PT ;  /* 0x0000003003007812 */ /* 0x000fc400078ef812 */
[----:B------:R-:W-:-:S04]  /*b0e0*/  SHF.R.U32.HI R3, RZ, 0x3, R3 ;  /* 0x00000003ff037819 */ /* 0x000fc80000011603 */
[----:B------:R-:W-:-:S04]  /*b0f0*/  LOP3.LUT R3, R0, R3, RZ, 0x3c, !PT ;  /* 0x0000000300037212 */ /* 0x000fc800078e3cff */
[----:B------:R-:W-:-:S05]  /*b100*/  IADD3 R3, R17, R3, R210 ;  /* 0x0000000311037210 */ /* 0x000fca0007ffe0d2 */
[C---:B------:R-:W-:Y:S02]  /*b110*/  VIADD R4, R3.reuse, 0x14400 ;  /* 0x0001440003047836 */ /* 0x040fe40000000000 */
[----:B------:R-:W-:Y:S01]  /*b120*/  VIADD R0, R3, 0x14440 ;  /* 0x0001444003007836 */ /* 0x000fe20000000000 */
[----:B-1----:R-:W-:Y:S06]  /*b130*/  @!P0 BRA `(.L_x_8775) ;  /* 0x0000024000ac8947 */ /* 0x002fec0003800000 */
.L_x_9099:
[----:B------:R-:W-:Y:S05]  /*b140*/  BSYNC B1 ;  /* 0x0000000000017941 */ /* 0x000fea0003800000 */
.L_x_8774:
[----:B------:R-:W-:Y:S01]  /*b150*/  BSSY B1, `(.L_x_8776) ;  /* 0x00000fa000017945 */ /* 0x000fe20003800000 */
[----:B------:R-:W-:-:S03]  /*b160*/  @P2 VIADD R0, R4, 0xffffffc0 ;  /* 0xffffffc004002836 */ /* 0x000fc60000000000 */
[----:B------:R-:W-:Y:S05]  /*b170*/  @P1 BRA `(.L_x_8777) ;  /* 0x0000000c00dc1947 */ /* 0x000fea0003800000 */
[----:B------:R-:W1:Y:S01]  /*b180*/  LDC R4, c[0x0][0x3f4] ;  /* 0x0000fd00ff047b82 */ /* 0x000e620000000800 */
[----:B------:R-:W-:Y:S01]  /*b190*/  BSSY B2, `(.L_x_8778) ;  /* 0x000007a000027945 */ /* 0x000fe20003800000 */
[-C--:B-1----:R-:W-:Y:S02]  /*b1a0*/  ISETP.GE.AND P0, PT, R192, R4.reuse, PT ;  /* 0x00000004c000720c */ /* 0x082fe40003f06270 */
[----:B------:R-:W-:-:S11]  /*b1b0*/  ISETP.GE.AND P1, PT, R199, R4, PT ;  /* 0x00000004c700720c */ /* 0x000fd60003f26270 */
[----:B------:R-:W-:Y:S05]  /*b1c0*/  @P0 BRA `(.L_x_8779) ;  /* 0x0000000400d80947 */ /* 0x000fea0003800000 */
[----:B---3--:R-:W1:Y:S01]  /*b1d0*/  LDS.128 R4, [R3+0x14400] ;  /* 0x0144000003047984 */ /* 0x008e620000000c00 */
[----:B-----5:R-:W-:Y:S02]  /*b1e0*/  SHF.R.U32.HI R32, RZ, 0x8, R30 ;  /* 0x00000008ff207819 */ /* 0x020fe4000001161e */
[----:B------:R-:W-:Y:S02]  /*b1f0*/  SHF.R.U32.HI R36, RZ, 0x8, R31 ;  /* 0x00000008ff247819 */ /* 0x000fe4000001161f */
[----:B------:R-:W-:Y:S02]  /*b200*/  LOP3.LUT R33, R32, 0xff, RZ, 0xc0, !PT ;  /* 0x000000ff20217812 */ /* 0x000fe400078ec0ff */
[----:B------:R-:W-:Y:S02]  /*b210*/  LOP3.LUT R35, R31, 0xff, RZ, 0xc0, !PT ;  /* 0x000000ff1f237812 */ /* 0x000fe400078ec0ff */
[----:B------:R-:W-:Y:S02]  /*b220*/  LOP3.LUT R32, R36, 0xff, RZ, 0xc0, !PT ;  /* 0x000000ff24207812 */ /* 0x000fe400078ec0ff */
[----:B------:R-:W-:-:S02]  /*b230*/  SHF.R.U32.HI R39, RZ, 0x8, R29 ;  /* 0x00000008ff277819 */ /* 0x000fc4000001161d */
[----:B------:R-:W-:Y:S02]  /*b240*/  PRMT R32, R32, 0x7604, R35 ;  /* 0x0000760420207816 */ /* 0x000fe40000000023 */
[----:B------:R-:W-:Y:S02]  /*b250*/  SHF.R.U32.HI R40, RZ, 0x10, R31 ;  /* 0x00000010ff287819 */ /* 0x000fe4000001161f */
[----:B------:R-:W-:Y:S02]  /*b260*/  SHF.R.U32.HI R35, RZ, 0x8, R28 ;  /* 0x00000008ff237819 */ /* 0x000fe4000001161c */
[----:B------:R-:W-:Y:S02]  /*b270*/  LOP3.LUT R36, R29, 0xff, RZ, 0xc0, !PT ;  /* 0x000000ff1d247812 */ /* 0x000fe400078ec0ff */
[----:B------:R-:W-:Y:S02]  /*b280*/  LOP3.LUT R39, R39, 0xff, RZ, 0xc0, !PT ;  /* 0x000000ff27277812 */ /* 0x000fe400078ec0ff */
[----:B0-----:R-:W-:-:S02]  /*b290*/  SHF.R.U32.HI R38, RZ, 0x10, R29 ;  /* 0x00000010ff267819 */ /* 0x001fc4000001161d */
[----:B------:R-:W-:Y:S01]  /*b2a0*/  LOP3.LUT R37, R35, 0xff, RZ, 0xc0, !PT ;  /* 0x000000ff23257812 */ /* 0x000fe200078ec0ff */
[----:B------:R-:W-:Y:S01]  /*b2b0*/  IMAD.U32 R35, R40, 0x10000, RZ ;  /* 0x0001000028237824 */ /* 0x000fe200078e00ff */
[----:B------:R-:W-:Y:S01]  /*b2c0*/  PRMT R36, R39, 0x7604, R36 ;  /* 0x0000760427247816 */ /* 0x000fe20000000024 */
[----:B------:R-:W-:Y:S01]  /*b2d0*/  IMAD.U32 R39, R38, 0x10000, RZ ;  /* 0x0001000026277824 */ /* 0x000fe200078e00ff */
[----:B----4-:R-:W-:Y:S02]  /*b2e0*/  LOP3.LUT R14, R30, 0xff, RZ, 0xc0, !PT ;  /* 0x000000ff1e0e7812 */ /* 0x010fe400078ec0ff */
[----:B------:R-:W-:Y:S02]  /*b2f0*/  LOP3.LUT R35, R32, 0xff0000, R35, 0xf8, !PT ;  /* 0x00ff000020237812 */ /* 0x000fe400078ef823 */
[----:B------:R-:W-:Y:S02]  /*b300*/  PRMT R33, R33, 0x7604, R14 ;  /* 0x0000760421217816 */ /* 0x000fe4000000000e */
[----:B------:R-:W-:-:S02]  /*b310*/  LOP3.LUT R14, R28, 0xff, RZ, 0xc0, !PT ;  /* 0x000000ff1c0e7812 */ /* 0x000fc400078ec0ff */
[----:B------:R-:W-:Y:S02]  /*b320*/  LOP3.LUT R39, R36, 0xff0000, R39, 0xf8, !PT ;  /* 0x00ff000024277812 */ /* 0x000fe400078ef827 */
[----:B------:R-:W-:Y:S02]  /*b330*/  PRMT R37, R37, 0x7604, R14 ;  /* 0x0000760425257816 */ /* 0x000fe4000000000e */
[----:B------:R-:W-:Y:S02]  /*b340*/  LOP3.LUT R39, R39, 0xff000000, R29, 0xf8, !PT ;  /* 0xff00000027277812 */ /* 0x000fe400078ef81d */
[----:B------:R-:W-:Y:S02]  /*b350*/  LOP3.LUT R35, R35, 0xff000000, R31, 0xf8, !PT ;  /* 0xff00000023237812 */ /* 0x000fe400078ef81f */
[----:B------:R-:W-:Y:S02]  /*b360*/  LOP3.LUT R33, R33, 0xff0000, R30, 0xf8, !PT ;  /* 0x00ff000021217812 */ /* 0x000fe400078ef81e */
[----:B-1----:R-:W-:-:S02]  /*b370*/  F2FP.F16.E4M3.UNPACK_B R14, R6.H1 ;  /* 0x00000006ff0e723e */ /* 0x002fc400030006ff */
[----:B------:R-:W-:Y:S02]  /*b380*/  LOP3.LUT R37, R37, 0xff0000, R28, 0xf8, !PT ;  /* 0x00ff000025257812 */ /* 0x000fe400078ef81c */
[----:B------:R-:W-:Y:S02]  /*b390*/  F2FP.F16.E4M3.UNPACK_B R38, R39 ;  /* 0x00000027ff26723e */ /* 0x000fe400020006ff */
[----:B------:R-:W-:Y:S02]  /*b3a0*/  F2FP.F16.E4M3.UNPACK_B R32, R35 ;  /* 0x00000023ff20723e */ /* 0x000fe400020006ff */
[----:B------:R-:W-:Y:S01]  /*b3b0*/  LOP3.LUT R33, R33, 0xff000000, R30, 0xf8, !PT ;  /* 0xff00000021217812 */ /* 0x000fe200078ef81e */
[--C-:B------:R-:W-:Y:S01]  /*b3c0*/  HADD2.F32 R30, -RZ, R14.reuse.H0_H0 ;  /* 0x2000000eff1e7230 */ /* 0x100fe20000004100 */
[----:B------:R-:W-:Y:S01]  /*b3d0*/  LOP3.LUT R36, R37, 0xff000000, R28, 0xf8, !PT ;  /* 0xff00000025247812 */ /* 0x000fe200078ef81c */
[----:B------:R-:W-:Y:S01]  /*b3e0*/  HADD2.F32 R14, -RZ, R14.H1_H1 ;  /* 0x3000000eff0e7230 */ /* 0x000fe20000004100 */
[----:B------:R-:W-:Y:S01]  /*b3f0*/  F2FP.F16.E4M3.UNPACK_B R29, R6 ;  /* 0x00000006ff1d723e */ /* 0x000fe200020006ff */
[----:B------:R-:W-:Y:S01]  /*b400*/  HADD2.F32 R41, -RZ, R38.H1_H1 ;  /* 0x30000026ff297230 */ /* 0x000fe20000004100 */
[----:B------:R-:W-:Y:S01]  /*b410*/  F2FP.F16.E4M3.UNPACK_B R28, R5.H1 ;  /* 0x00000005ff1c723e */ /* 0x000fe200030006ff */
[----:B------:R-:W-:Y:S01]  /*b420*/  HADD2.F32 R37, -RZ, R32.H1_H1 ;  /* 0x30000020ff257230 */ /* 0x000fe20000004100 */
[----:B------:R-:W-:Y:S01]  /*b430*/  F2FP.F16.E4M3.UNPACK_B R31, R7 ;  /* 0x00000007ff1f723e */ /* 0x000fe200020006ff */
[----:B------:R-:W-:-:S02]  /*b440*/  HADD2.F32 R38, -RZ, R38.H0_H0 ;  /* 0x20000026ff267230 */ /* 0x000fc40000004100 */
[C---:B------:R-:W-:Y:S01]  /*b450*/  FMUL.FTZ R43, R14.reuse, R41 ;  /* 0x000000290e2b7220 */ /* 0x040fe20000410000 */
[----:B------:R-:W-:Y:S02]  /*b460*/  HADD2.F32 R32, -RZ, R32.H0_H0 ;  /* 0x20000020ff207230 */ /* 0x000fe40000004100 */
[----:B------:R-:W-:Y:S01]  /*b470*/  FMUL.FTZ R40, R14, R37 ;  /* 0x000000250e287220 */ /* 0x000fe20000410000 */
[----:B------:R-:W-:Y:S01]  /*b480*/  F2FP.F16.E4M3.UNPACK_B R14, R5 ;  /* 0x00000005ff0e723e */ /* 0x000fe200020006ff */
[--C-:B------:R-:W-:Y:S01]  /*b490*/  HADD2.F32 R5, -RZ, R29.reuse.H1_H1 ;  /* 0x3000001dff057230 */ /* 0x100fe20000004100 */
[----:B------:R-:W-:Y:S01]  /*b4a0*/  F2FP.F16.E4M3.UNPACK_B R39, R39.H1 ;  /* 0x00000027ff27723e */ /* 0x000fe200030006ff */
[C---:B------:R-:W-:Y:S01]  /*b4b0*/  FFMA.FTZ R43, R30.reuse, R37, -R43 ;  /* 0x000000251e2b7223 */ /* 0x040fe2000001082b */
[----:B------:R-:W-:Y:S01]  /*b4c0*/  FFMA.FTZ R44, R30, R41, R40 ;  /* 0x000000291e2c7223 */ /* 0x000fe20000010028 */
[----:B------:R-:W-:Y:S01]  /*b4d0*/  HADD2.F32 R29, -RZ, R29.H0_H0 ;  /* 0x2000001dff1d7230 */ /* 0x000fe20000004100 */
[----:B------:R-:W-:Y:S01]  /*b4e0*/  F2FP.F16.E4M3.UNPACK_B R35, R35.H1 ;  /* 0x00000023ff23723e */ /* 0x000fe200030006ff */
[C---:B------:R-:W-:Y:S01]  /*b4f0*/  FMUL.FTZ R30, R5.reuse, R38 ;  /* 0x00000026051e7220 */ /* 0x040fe20000410000 */
[----:B------:R-:W-:Y:S01]  /*b500*/  FMUL.FTZ R37, R5, R32 ;  /* 0x0000002005257220 */ /* 0x000fe20000410000 */
[----:B------:R-:W-:Y:S01]  /*b510*/  HADD2.F32 R5, -RZ, R31.H1_H1 ;  /* 0x3000001fff057230 */ /* 0x000fe20000004100 */
[----:B------:R-:W-:Y:S01]  /*b520*/  F2FP.F16.E4M3.UNPACK_B R7, R7.H1 ;  /* 0x00000007ff07723e */ /* 0x000fe200030006ff */
        /* <DEDUP_REMOVED lines=12> */
[----:B------:R-:W-:Y:S01]  /*b5f0*/  F2FP.F16.E4M3.UNPACK_B R6, R4 ;  /* 0x00000004ff06723e */ /* 0x000fe200020006ff */
[----:B------:R-:W-:Y:S02]  /*b600*/  HADD2.F32 R5, -RZ, R7.H0_H0 ;  /* 0x20000007ff057230 */ /* 0x000fe40000004100 */
[C---:B------:R-:W-:Y:S01]  /*b610*/  FMUL.FTZ R32, R29.reuse, R38 ;  /* 0x000000261d207220 */ /* 0x040fe20000410000 */
[----:B------:R-:W-:Y:S01]  /*b620*/  FMUL.FTZ R40, R29, R30 ;  /* 0x0000001e1d287220 */ /* 0x000fe20000410000 */
[----:B------:R-:W-:Y:S02]  /*b630*/  F2FP.F16.E4M3.UNPACK_B R4, R4.H1 ;  /* 0x00000004ff04723e */ /* 0x000fe400030006ff */
        /* <DEDUP_REMOVED lines=10> */
[C---:B------:R-:W-:Y:S01]  /*b6e0*/  FMUL.FTZ R38, R7.reuse, R32 ;  /* 0x0000002007267220 */ /* 0x040fe20000410000 */
[----:B------:R-:W-:Y:S02]  /*b6f0*/  HADD2.F32 R31, -RZ, R31.H0_H0 ;  /* 0x2000001fff1f7230 */ /* 0x000fe40000004100 */
[-C--:B------:R-:W-:Y:S01]  /*b700*/  FMUL.FTZ R40, R7, R30.reuse ;  /* 0x0000001e07287220 */ /* 0x080fe20000410000 */
[--C-:B------:R-:W-:Y:S02]  /*b710*/  HADD2.F32 R4, -RZ, R6.reuse.H1_H1 ;  /* 0x30000006ff047230 */ /* 0x100fe40000004100 */
[C---:B------:R-:W-:Y:S01]  /*b720*/  FFMA.FTZ R38, R5.reuse, R30, -R38 ;  /* 0x0000001e05267223 */ /* 0x040fe20000010826 */
[----:B------:R-:W-:Y:S02]  /*b730*/  HADD2.F32 R29, -RZ, R29.H0_H0 ;  /* 0x2000001dff1d7230 */ /* 0x000fe40000004100 */
[----:B------:R-:W-:Y:S01]  /*b740*/  FFMA.FTZ R35, R5, R32, R40 ;  /* 0x0000002005237223 */ /* 0x000fe20000010028 */
[----:B------:R-:W-:-:S02]  /*b750*/  HADD2.F32 R6, -RZ, R6.H0_H0 ;  /* 0x20000006ff067230 */ /* 0x000fc40000004100 */
[C---:B------:R-:W-:Y:S01]  /*b760*/  FMUL.FTZ R7, R4.reuse, R31 ;  /* 0x0000001f04077220 */ /* 0x040fe20000410000 */
[--C-:B------:R-:W-:Y:S02]  /*b770*/  HADD2.F32 R5, -RZ, R28.reuse.H1_H1 ;  /* 0x3000001cff057230 */ /* 0x100fe40000004100 */
[-C--:B------:R-:W-:Y:S01]  /*b780*/  FMUL.FTZ R4, R4, R29.reuse ;  /* 0x0000001d04047220 */ /* 0x080fe20000410000 */
[----:B------:R-:W-:Y:S02]  /*b790*/  HADD2.F32 R28, -RZ, R28.H0_H0 ;  /* 0x2000001cff1c7230 */ /* 0x000fe40000004100 */
[C---:B------:R-:W-:Y:S01]  /*b7a0*/  FFMA.FTZ R30, R6.reuse, R29, -R7 ;  /* 0x0000001d061e7223 */ /* 0x040fe20000010807 */
[----:B------:R-:W-:Y:S02]  /*b7b0*/  HADD2.F32 R29, -RZ, R36.H1_H1 ;  /* 0x30000024ff1d7230 */ /* 0x000fe40000004100 */
[----:B------:R-:W-:Y:S01]  /*b7c0*/  FFMA.FTZ R31, R6, R31, R4 ;  /* 0x0000001f061f7223 */ /* 0x000fe20000010004 */
[----:B------:R-:W-:-:S02]  /*b7d0*/  HADD2.F32 R6, -RZ, R33.H1_H1 ;  /* 0x30000021ff067230 */ /* 0x000fc40000004100 */
[----:B------:R-:W-:Y:S02]  /*b7e0*/  HADD2.F32 R7, -RZ, R36.H0_H0 ;  /* 0x20000024ff077230 */ /* 0x000fe40000004100 */
[C---:B------:R-:W-:Y:S01]  /*b7f0*/  FMUL.FTZ R37, R5.reuse, R29 ;  /* 0x0000001d05257220 */ /* 0x040fe20000410000 */
[--C-:B------:R-:W-:Y:S02]  /*b800*/  HADD2.F32 R4, -RZ, R14.reuse.H1_H1 ;  /* 0x3000000eff047230 */ /* 0x100fe40000004100 */
[-C--:B------:R-:W-:Y:S01]  /*b810*/  FMUL.FTZ R32, R5, R6.reuse ;  /* 0x0000000605207220 */ /* 0x080fe20000410000 */
[----:B------:R-:W-:Y:S02]  /*b820*/  HADD2.F32 R33, -RZ, R33.H0_H0 ;  /* 0x20000021ff217230 */ /* 0x000fe40000004100 */
[----:B------:R-:W-:Y:S01]  /*b830*/  FFMA.FTZ R37, R28, R6, -R37 ;  /* 0x000000061c257223 */ /* 0x000fe20000010825 */
[----:B------:R-:W-:Y:S02]  /*b840*/  HADD2.F32 R14, -RZ, R14.H0_H0 ;  /* 0x2000000eff0e7230 */ /* 0x000fe40000004100 */
[----:B------:R-:W-:Y:S01]  /*b850*/  FMUL.FTZ R5, R4, R7 ;  /* 0x0000000704057220 */ /* 0x000fe20000410000 */
[----:B------:R-:W-:Y:S01]  /*b860*/  FFMA.FTZ R32, R28, R29, R32 ;  /* 0x0000001d1c207223 */ /* 0x000fe20000010020 */
[----:B------:R-:W-:Y:S01]  /*b870*/  FMUL.FTZ R4, R4, R33 ;  /* 0x0000002104047220 */ /* 0x000fe20000410000 */
[----:B------:R-:W-:Y:S01]  /*b880*/  F2FP.SATFINITE.E4M3.F32.PACK_AB_MERGE_C R6, R44, R43, RZ ;  /* 0x0000002b2c06723e */ /* 0x000fe200048070ff */
[----:B------:R-:W-:-:S02]  /*b890*/  FFMA.FTZ R5, R14, R33, -R5 ;  /* 0x000000210e057223 */ /* 0x000fc40000010805 */
[----:B------:R-:W-:Y:S01]  /*b8a0*/  FFMA.FTZ R14, R14, R7, R4 ;  /* 0x000000070e0e7223 */ /* 0x000fe20000010004 */
        /* <DEDUP_REMOVED lines=8> */
.L_x_8779:
[----:B------:R-:W-:Y:S05]  /*b930*/  BSYNC B2 ;  /* 0x0000000000027941 */ /* 0x000fea0003800000 */
.L_x_8778:
[----:B------:R-:W-:Y:S05]  /*b940*/  @P1 BRA `(.L_x_8777) ;  /* 0x0000000400e81947 */ /* 0x000fea0003800000 */
[----:B-1-3--:R-:W1:Y:S01]  /*b950*/  LDS.128 R4, [R0] ;  /* 0x0000000000047984 */ /* 0x00ae620000000c00 */
[----:B-----5:R-:W-:Y:S02]  /*b960*/  SHF.R.U32.HI R28, RZ, 0x8, R21 ;  /* 0x00000008ff1c7819 */ /* 0x020fe40000011615 */
[----:B------:R-:W-:Y:S02]  /*b970*/  SHF.R.U32.HI R32, RZ, 0x8, R27 ;  /* 0x00000008ff207819 */ /* 0x000fe4000001161b */
[----:B------:R-:W-:Y:S02]  /*b980*/  LOP3.LUT R31, R21, 0xff, RZ, 0xc0, !PT ;  /* 0x000000ff151f7812 */ /* 0x000fe400078ec0ff */
[----:B------:R-:W-:Y:S02]  /*b990*/  LOP3.LUT R35, R27, 0xff, RZ, 0xc0, !PT ;  /* 0x000000ff1b237812 */ /* 0x000fe400078ec0ff */
[----:B------:R-:W-:Y:S02]  /*b9a0*/  LOP3.LUT R28, R28, 0xff, RZ, 0xc0, !PT ;  /* 0x000000ff1c1c7812 */ /* 0x000fe400078ec0ff */
[----:B------:R-:W-:-:S02]  /*b9b0*/  LOP3.LUT R32, R32, 0xff, RZ, 0xc0, !PT ;  /* 0x000000ff20207812 */ /* 0x000fc400078ec0ff */
[----:B----4-:R-:W-:Y:S02]  /*b9c0*/  SHF.R.U32.HI R14, RZ, 0x8, R20 ;  /* 0x00000008ff0e7819 */ /* 0x010fe40000011614 */
        /* <DEDUP_REMOVED lines=23> */
[-C--:B-1----:R-:W-:Y:S02]  /*bb40*/  F2FP.F16.E4M3.UNPACK_B R14, R6.reuse.H1 ;  /* 0x00000006ff0e723e */ /* 0x082fe400030006ff */
[----:B------:R-:W-:Y:S02]  /*bb50*/  F2FP.F16.E4M3.UNPACK_B R32, R35 ;  /* 0x00000023ff20723e */ /* 0x000fe400020006ff */
[----:B------:R-:W-:Y:S02]  /*bb60*/  F2FP.F16.E4M3.UNPACK_B R28, R31 ;  /* 0x0000001fff1c723e */ /* 0x000fe400020006ff */
[----:B------:R-:W-:Y:S01]  /*bb70*/  LOP3.LUT R30, R33, 0xff000000, R26, 0xf8, !PT ;  /* 0xff000000211e7812 */ /* 0x000fe200078ef81a */
[--C-:B------:R-:W-:Y:S01]  /*bb80*/  HADD2.F32 R26, -RZ, R14.reuse.H0_H0 ;  /* 0x2000000eff1a7230 */ /* 0x100fe20000004100 */
[----:B------:R-:W-:Y:S01]  /*bb90*/  F2FP.F16.E4M3.UNPACK_B R21, R6 ;  /* 0x00000006ff15723e */ /* 0x000fe200020006ff */
[----:B------:R-:W-:Y:S01]  /*bba0*/  HADD2.F32 R14, -RZ, R14.H1_H1 ;  /* 0x3000000eff0e7230 */ /* 0x000fe20000004100 */
[----:B------:R-:W-:Y:S01]  /*bbb0*/  LOP3.LUT R29, R29, 0xff000000, R20, 0xf8, !PT ;  /* 0xff0000001d1d7812 */ /* 0x000fe200078ef814 */
        /* <DEDUP_REMOVED lines=22> */
[----:B0-----:R-:W-:Y:S01]  /*bd20*/  FFMA.FTZ R38, R21, R32, R33 ;  /* 0x0000002015267223 */ /* 0x001fe20000010021 */
        /* <DEDUP_REMOVED lines=59> */
[----:B------:R2:W-:Y:S02]  /*c0e0*/  STS.128 [R0], R4 ;  /* 0x0000000400007388 */ /* 0x0005e40000000c00 */
.L_x_8777:
[----:B------:R-:W-:Y:S05]  /*c0f0*/  BSYNC B1 ;  /* 0x0000000000017941 */ /* 0x000fea0003800000 */
.L_x_8776:
[----:B-12---:R-:W-:-:S05]  /*c100*/  VIADD R4, R198, 0x40 ;  /* 0x00000040c6047836 */ /* 0x006fca0000000000 */
[----:B------:R-:W-:-:S13]  /*c110*/  ISETP.GE.AND P0, PT, R4, R15, PT ;  /* 0x0000000f0400720c */ /* 0x000fda0003f06270 */
        /* <DEDUP_REMOVED lines=18> */
[----:B------:R-:W-:-:S02]  /*c240*/  LOP3.LUT R15, R10, 0xff, RZ, 0xc0, !PT ;  /* 0x000000ff0a0f7812 */ /* 0x000fc400078ec0ff */
[----:B------:R-:W-:Y:S02]  /*c250*/  LOP3.LUT R14, R14, 0xff, RZ, 0xc0, !PT ;  /* 0x000000ff0e0e7812 */ /* 0x000fe400078ec0ff */
[----:B------:R-:W-:Y:S02]  /*c260*/  SHF.R.U32.HI R20, RZ, 0x10, R11 ;  /* 0x00000010ff147819 */ /* 0x000fe4000001160b */
[----:B------:R-:W-:Y:S02]  /*c270*/  LOP3.LUT R27, R12, 0xff, RZ, 0xc0, !PT ;  /* 0x000000ff0c1b7812 */ /* 0x000fe400078ec0ff */
[----:B------:R-:W-:Y:S02]  /*c280*/  LOP3.LUT R26, R26, 0xff, RZ, 0xc0, !PT ;  /* 0x000000ff1a1a7812 */ /* 0x000fe400078ec0ff */
[----:B------:R-:W-:Y:S02]  /*c290*/  LOP3.LUT R28, R28, 0xff, RZ, 0xc0, !PT ;  /* 0x000000ff1c1c7812 */ /* 0x000fe400078ec0ff */
[----:B------:R-:W-:-:S02]  /*c2a0*/  PRMT R15, R14, 0x7604, R15 ;  /* 0x000076040e0f7816 */ /* 0x000fc4000000000f */
[----:B------:R-:W-:Y:S02]  /*c2b0*/  LOP3.LUT R20, R20, 0xff, RZ, 0xc0, !PT ;  /* 0x000000ff14147812 */ /* 0x000fe400078ec0ff */
[----:B------:R-:W-:Y:S02]  /*c2c0*/  SHF.R.U32.HI R14, RZ, 0x10, R10 ;  /* 0x00000010ff0e7819 */ /* 0x000fe4000001160a */
[----:B------:R-:W-:Y:S02]  /*c2d0*/  PRMT R27, R26, 0x7604, R27 ;  /* 0x000076041a1b7816 */ /* 0x000fe4000000001b */
        /* <DEDUP_REMOVED lines=8> */
[----:B-1----:R-:W-:-:S02]  /*c360*/  F2FP.F16.E4M3.UNPACK_B R14, R6.H1 ;  /* 0x00000006ff0e723e */ /* 0x002fc400030006ff */
[----:B------:R-:W-:Y:S02]  /*c370*/  PRMT R27, R26, 0x7054, R27 ;  /* 0x000070541a1b7816 */ /* 0x000fe4000000001b */
[----:B------:R-:W-:Y:S01]  /*c380*/  F2FP.F16.E4M3.UNPACK_B R30, R29 ;  /* 0x0000001dff1e723e */ /* 0x000fe200020006ff */
[--C-:B------:R-:W-:Y:S01]  /*c390*/  HADD2.F32 R13, -RZ, R14.reuse.H0_H0 ;  /* 0x2000000eff0d7230 */ /* 0x100fe20000004100 */
[----:B------:R-:W-:Y:S01]  /*c3a0*/  F2FP.F16.E4M3.UNPACK_B R26, R21 ;  /* 0x00000015ff1a723e */ /* 0x000fe200020006ff */
[----:B------:R-:W-:Y:S01]  /*c3b0*/  HADD2.F32 R14, -RZ, R14.H1_H1 ;  /* 0x3000000eff0e7230 */ /* 0x000fe20000004100 */
[----:B------:R-:W-:Y:S01]  /*c3c0*/  LOP3.LUT R28, R27, 0xff000000, R12, 0xf8, !PT ;  /* 0xff0000001b1c7812 */ /* 0x000fe200078ef80c */
[----:B------:R-:W-:Y:S01]  /*c3d0*/  HADD2.F32 R31, -RZ, R30.H1_H1 ;  /* 0x3000001eff1f7230 */ /* 0x000fe20000004100 */
[----:B------:R-:W-:Y:S01]  /*c3e0*/  F2FP.F16.E4M3.UNPACK_B R12, R6 ;  /* 0x00000006ff0c723e */ /* 0x000fe200020006ff */
[----:B------:R-:W-:Y:S01]  /*c3f0*/  HADD2.F32 R27, -RZ, R26.H1_H1 ;  /* 0x3000001aff1b7230 */ /* 0x000fe20000004100 */
[----:B------:R-:W-:Y:S01]  /*c400*/  LOP3.LUT R20, R15, 0xff000000, R10, 0xf8, !PT ;  /* 0xff0000000f147812 */ /* 0x000fe200078ef80a */
[----:B------:R-:W-:-:S02]  /*c410*/  HADD2.F32 R30, -RZ, R30.H0_H0 ;  /* 0x2000001eff1e7230 */ /* 0x000fc40000004100 */
[C---:B------:R-:W-:Y:S01]  /*c420*/  FMUL.FTZ R32, R14.reuse, R31 ;  /* 0x0000001f0e207220 */ /* 0x040fe20000410000 */
[----:B------:R-:W-:Y:S01]  /*c430*/  F2FP.F16.E4M3.UNPACK_B R10, R5 ;  /* 0x00000005ff0a723e */ /* 0x000fe200020006ff */
[----:B------:R-:W-:Y:S01]  /*c440*/  FMUL.FTZ R14, R14, R27 ;  /* 0x0000001b0e0e7220 */ /* 0x000fe20000410000 */
[----:B------:R-:W-:Y:S01]  /*c450*/  F2FP.F16.E4M3.UNPACK_B R11, R5.H1 ;  /* 0x00000005ff0b723e */ /* 0x000fe200030006ff */
[----:B------:R-:W-:Y:S01]  /*c460*/  HADD2.F32 R5, -RZ, R12.H1_H1 ;  /* 0x3000000cff057230 */ /* 0x000fe20000004100 */
[----:B------:R-:W-:Y:S01]  /*c470*/  F2FP.F16.E4M3.UNPACK_B R15, R7 ;  /* 0x00000007ff0f723e */ /* 0x000fe200020006ff */
[----:B------:R-:W-:Y:S01]  /*c480*/  HADD2.F32 R26, -RZ, R26.H0_H0 ;  /* 0x2000001aff1a7230 */ /* 0x000fe20000004100 */
[----:B------:R-:W-:Y:S01]  /*c490*/  F2FP.F16.E4M3.UNPACK_B R29, R29.H1 ;  /* 0x0000001dff1d723e */ /* 0x000fe200030006ff */
[C---:B------:R-:W-:Y:S01]  /*c4a0*/  FFMA.FTZ R33, R13.reuse, R27, -R32 ;  /* 0x0000001b0d217223 */ /* 0x040fe20000010820 */
[----:B------:R-:W-:Y:S01]  /*c4b0*/  F2FP.F16.E4M3.UNPACK_B R21, R21.H1 ;  /* 0x00000015ff15723e */ /* 0x000fe200030006ff */
[----:B0-----:R-:W-:Y:S01]  /*c4c0*/  FFMA.FTZ R38, R13, R31, R14 ;  /* 0x0000001f0d267223 */ /* 0x001fe2000001000e */
[----:B------:R-:W-:-:S02]  /*c4d0*/  HADD2.F32 R12, -RZ, R12.H0_H0 ;  /* 0x2000000cff0c7230 */ /* 0x000fc40000004100 */
[C---:B------:R-:W-:Y:S01]  /*c4e0*/  FMUL.FTZ R13, R5.reuse, R30 ;  /* 0x0000001e050d7220 */ /* 0x040fe20000410000 */
[-C--:B------:R-:W-:Y:S01]  /*c4f0*/  FMUL.FTZ R27, R5, R26.reuse ;  /* 0x0000001a051b7220 */ /* 0x080fe20000410000 */
[----:B------:R-:W-:Y:S01]  /*c500*/  F2FP.F16.E4M3.UNPACK_B R7, R7.H1 ;  /* 0x00000007ff07723e */ /* 0x000fe200030006ff */
[----:B------:R-:W-:Y:S02]  /*c510*/  HADD2.F32 R5, -RZ, R15.H1_H1 ;  /* 0x3000000fff057230 */ /* 0x000fe40000004100 */
        /* <DEDUP_REMOVED lines=15> */
[----:B------:R-:W-:Y:S01]  /*c610*/  F2FP.F16.E4M3.UNPACK_B R4, R4.H1 ;  /* 0x00000004ff04723e */ /* 0x000fe200030006ff */
[-C--:B------:R-:W-:Y:S01]  /*c620*/  FMUL.FTZ R30, R12, R21.reuse ;  /* 0x000000150c1e7220 */ /* 0x080fe20000410000 */
        /* <DEDUP_REMOVED lines=47> */
.L_x_8782:
[----:B------:R-:W-:Y:S05]  /*c920*/  BSYNC B1 ;  /* 0x0000000000017941 */ /* 0x000fea0003800000 */
.L_x_8781:
[----:B------:R-:W-:Y:S05]  /*c930*/  @P1 BRA `(.L_x_8780) ;  /* 0x0000002c001c1947 */ /* 0x000fea0003800000 */
[----:B-1-3--:R-:W1:Y:S01]  /*c940*/  LDS.128 R4, [R0+0x2000] ;  /* 0x0020000000047984 */ /* 0x00ae620000000c00 */
        /* <DEDUP_REMOVED lines=11> */
[----:B----4-:R-:W-:-:S02]  /*ca00*/  LOP3.LUT R14, R9, 0xff, RZ, 0xc0, !PT ;  /* 0x000000ff090e7812 */ /* 0x010fc400078ec0ff */
        /* <DEDUP_REMOVED lines=14> */
[-C--:B-1----:R-:W-:Y:S02]  /*caf0*/  F2FP.F16.E4M3.UNPACK_B R3, R6.reuse.H1 ;  /* 0x00000006ff03723e */ /* 0x082fe400030006ff */
[--C-:B------:R-:W-:Y:S02]  /*cb00*/  LOP3.LUT R15, R15, 0xff0000, R8.reuse, 0xf8, !PT ;  /* 0x00ff00000f0f7812 */ /* 0x100fe400078ef808 */
[----:B------:R-:W-:Y:S01]  /*cb10*/  F2FP.F16.E4M3.UNPACK_B R24, R21 ;  /* 0x00000015ff18723e */ /* 0x000fe200020006ff */
[--C-:B------:R-:W-:Y:S01]  /*cb20*/  HADD2.F32 R9, -RZ, R3.reuse.H0_H0 ;  /* 0x20000003ff097230 */ /* 0x100fe20000004100 */
[----:B------:R-:W-:Y:S02]  /*cb30*/  F2FP.F16.E4M3.UNPACK_B R14, R13 ;  /* 0x0000000dff0e723e */ /* 0x000fe400020006ff */
        /* <DEDUP_REMOVED lines=87> */
.L_x_8767:
        /* <DEDUP_REMOVED lines=40> */
[----:B------:R-:W-:Y:S02]  /*d330*/  @!P1 IMAD.MOV.U32 R4, RZ, RZ, R0 ;  /* 0x000000ffff049224 */ /* 0x000fe400078e0000 */
[----:B------:R-:W-:Y:S02]  /*d340*/  @!P1 IMAD.MOV.U32 R24, RZ, RZ, R14 ;  /* 0x000000ffff189224 */ /* 0x000fe400078e000e */
[----:B------:R-:W-:Y:S02]  /*d350*/  @!P1 IMAD.MOV.U32 R25, RZ, RZ, R3 ;  /* 0x000000ffff199224 */ /* 0x000fe400078e0003 */
[----:B------:R-:W2:Y:S04]  /*d360*/  @!P1 LD.E.128 R4, desc[UR60][R4.64] ;  /* 0x0000003c04049980 */ /* 0x000ea8000c101d00 */
[----:B------:R-:W3:Y:S01]  /*d370*/  @!P1 LD.E.128 R24, desc[UR60][R24.64] ;  /* 0x0000003c18189980 */ /* 0x000ee2000c101d00 */
[----:B------:R-:W-:-:S02]  /*d380*/  CS2R R32, SRZ ;  /* 0x0000000000207805 */ /* 0x000fc4000001ff00 */
[----:B------:R-:W-:Y:S02]  /*d390*/  CS2R R30, SRZ ;  /* 0x00000000001e7805 */ /* 0x000fe4000001ff00 */
[----:B------:R-:W-:Y:S01]  /*d3a0*/  CS2R R28, SRZ ;  /* 0x00000000001c7805 */ /* 0x000fe2000001ff00 */
[----:B------:R-:W0:Y:S01]  /*d3b0*/  SHFL.IDX PT, R35, R35, 0x1, 0x1c1f ;  /* 0x003c1f0023237f89 */ /* 0x000e2200000e0000 */
[----:B------:R-:W-:-:S03]  /*d3c0*/  CS2R R20, SRZ ;  /* 0x0000000000147805 */ /* 0x000fc6000001ff00 */
[----:B------:R1:W4:Y:S04]  /*d3d0*/  SHFL.IDX PT, R3, R8, 0x1, 0x1c1f ;  /* 0x003c1f0008037f89 */ /* 0x00032800000e0000 */
[----:B------:R1:W0:Y:S04]  /*d3e0*/  SHFL.IDX PT, R14, R9, 0x1, 0x1c1f ;  /* 0x003c1f00090e7f89 */ /* 0x00022800000e0000 */
[----:B------:R-:W0:Y:S01]  /*d3f0*/  SHFL.IDX PT, R37, R37, 0x1, 0x1c1f ;  /* 0x003c1f0025257f89 */ /* 0x000e2200000e0000 */
[----:B--2---:R-:W-:Y:S02]  /*d400*/  @!P1 IMAD.MOV.U32 R32, RZ, RZ, R4 ;  /* 0x000000ffff209224 */ /* 0x004fe400078e0004 */
[----:B------:R-:W-:Y:S01]  /*d410*/  @!P1 IMAD.MOV.U32 R33, RZ, RZ, R5 ;  /* 0x000000ffff219224 */ /* 0x000fe200078e0005 */
[----:B------:R-:W-:Y:S01]  /*d420*/  CS2R R4, SRZ ;  /* 0x0000000000047805 */ /* 0x000fe2000001ff00 */
[----:B------:R-:W-:-:S02]  /*d430*/  @!P1 IMAD.MOV.U32 R30, RZ, RZ, R6 ;  /* 0x000000ffff1e9224 */ /* 0x000fc400078e0006 */
[----:B------:R-:W-:Y:S02]  /*d440*/  @!P1 IMAD.MOV.U32 R31, RZ, RZ, R7 ;  /* 0x000000ffff1f9224 */ /* 0x000fe400078e0007 */
[----:B---3--:R-:W-:Y:S02]  /*d450*/  @!P1 IMAD.MOV.U32 R28, RZ, RZ, R24 ;  /* 0x000000ffff1c9224 */ /* 0x008fe400078e0018 */
[----:B------:R-:W-:Y:S02]  /*d460*/  @!P1 IMAD.MOV.U32 R29, RZ, RZ, R25 ;  /* 0x000000ffff1d9224 */ /* 0x000fe400078e0019 */
[----:B------:R-:W-:Y:S02]  /*d470*/  @!P1 IMAD.MOV.U32 R20, RZ, RZ, R26 ;  /* 0x000000ffff149224 */ /* 0x000fe400078e001a */
[----:B01--4-:R-:W-:-:S07]  /*d480*/  @!P1 IMAD.MOV.U32 R21, RZ, RZ, R27 ;  /* 0x000000ffff159224 */ /* 0x013fce00078e001b */
.L_x_9109:
[----:B------:R-:W-:Y:S01]  /*d490*/  VIADD R36, R36, 0x40 ;  /* 0x0000004024247836 */ /* 0x000fe20000000000 */
[----:B------:R-:W-:Y:S01]  /*d4a0*/  LEA.HI R0, R226, R226, RZ, 0x1 ;  /* 0x000000e2e2007211 */ /* 0x000fe200078f08ff */
[----:B------:R-:W-:Y:S01]  /*d4b0*/  BSSY B1, `(.L_x_8784) ;  /* 0x0000013000017945 */ /* 0x000fe20003800000 */
[----:B------:R-:W-:Y:S02]  /*d4c0*/  CS2R R8, SRZ ;  /* 0x0000000000087805 */ /* 0x000fe4000001ff00 */
[----:B------:R-:W-:Y:S02]  /*d4d0*/  CS2R R10, SRZ ;  /* 0x00000000000a7805 */ /* 0x000fe4000001ff00 */
[----:B------:R-:W-:Y:S02]  /*d4e0*/  ISETP.GE.AND P1, PT, R36, R39, PT ;  /* 0x000000272400720c */ /* 0x000fe40003f26270 */
        /* <DEDUP_REMOVED lines=15> */
.L_x_8785:
[----:B------:R-:W-:Y:S05]  /*d5e0*/  BSYNC B1 ;  /* 0x0000000000017941 */ /* 0x000fea0003800000 */
.L_x_8784:
[----:B------:R-:W0:Y:S01]  /*d5f0*/  SYNCS.PHASECHK.TRANS64.TRYWAIT P1, [R17+URZ+0x22800], R0 ;  /* 0x02280000110075a7 */ /* 0x000e22000802017f */
[C---:B------:R-:W-:Y:S01]  /*d600*/  VIADD R3, R198.reuse, 0x40 ;  /* 0x00000040c6037836 */ /* 0x040fe20000000000 */
[----:B------:R-:W-:Y:S01]  /*d610*/  VIADDMNMX R39, R39, -R202, 0x80, PT ;  /* 0x0000008027277446 */ /* 0x000fe200038009ca */
[----:B------:R-:W-:Y:S03]  /*d620*/  BSSY B1, `(.L_x_8786) ;  /* 0x0000004000017945 */ /* 0x000fe60003800000 */
[-C--:B------:R-:W-:Y:S02]  /*d630*/  ISETP.GE.OR P2, PT, R198, R39.reuse, P0 ;  /* 0x00000027c600720c */ /* 0x080fe40000746670 */
[----:B------:R-:W-:Y:S01]  /*d640*/  ISETP.GE.OR P0, PT, R3, R39, P0 ;  /* 0x000000270300720c */ /* 0x000fe20000706670 */
[----:B0-----:R-:W-:-:S12]  /*d650*/  @!P1 BRA `(.L_x_8787) ;  /* 0x0000022000a09947 */ /* 0x001fd80003800000 */
.L_x_9110:
[----:B------:R-:W-:Y:S05]  /*d660*/  BSYNC B1 ;  /* 0x0000000000017941 */ /* 0x000fea0003800000 */
.L_x_8786:
[----:B------:R-:W-:Y:S04]  /*d670*/  BSSY B1, `(.L_x_8788) ;  /* 0x0000100000017945 */ /* 0x000fe80003800000 */
[----:B------:R-:W-:Y:S05]  /*d680*/  @P2 BRA `(.L_x_8789) ;  /* 0x0000000c00f82947 */ /* 0x000fea0003800000 */
[----:B0-----:R-:W-:Y:S02]  /*d690*/  SHF.R.U32.HI R0, RZ, 0x8, R32 ;  /* 0x00000008ff007819 */ /* 0x001fe40000011620 */
[----:B------:R-:W-:Y:S02]  /*d6a0*/  LOP3.LUT R3, R32, 0xff, RZ, 0xc0, !PT ;  /* 0x000000ff20037812 */ /* 0x000fe400078ec0ff */
[----:B------:R-:W-:Y:S02]  /*d6b0*/  LOP3.LUT R0, R0, 0xff, RZ, 0xc0, !PT ;  /* 0x000000ff00007812 */ /* 0x000fe400078ec0ff */
[----:B------:R-:W-:Y:S02]  /*d6c0*/  SHF.R.U32.HI R12, RZ, 0x8, R33 ;  /* 0x00000008ff0c7819 */ /* 0x000fe40000011621 */
[----:B------:R-:W-:Y:S01]  /*d6d0*/  PRMT R36, R0, 0x7604, R3 ;  /* 0x0000760400247816 */ /* 0x000fe20000000003 */
[----:B------:R-:W-:Y:S01]  /*d6e0*/  IMAD.SHL.U32 R3, R211, 0x80, RZ ;  /* 0x00000080d3037824 */ /* 0x000fe200078e00ff */
[----:B------:R-:W-:-:S02]  /*d6f0*/  LOP3.LUT R13, R33, 0xff, RZ, 0xc0, !PT ;  /* 0x000000ff210d7812 */ /* 0x000fc400078ec0ff */
[----:B------:R-:W-:Y:S02]  /*d700*/  LOP3.LUT R12, R12, 0xff, RZ, 0xc0, !PT ;  /* 0x000000ff0c0c7812 */ /* 0x000fe400078ec0ff */
[----:B------:R-:W-:Y:S02]  /*d710*/  SHF.R.U32.HI R14, RZ, 0x8, R30 ;  /* 0x00000008ff0e7819 */ /* 0x000fe4000001161e */
[----:B------:R-:W-:Y:S02]  /*d720*/  PRMT R38, R12, 0x7604, R13 ;  /* 0x000076040c267816 */ /* 0x000fe4000000000d */
[----:B------:R-:W-:Y:S02]  /*d730*/  SHF.R.U32.HI R12, RZ, 0x8, R31 ;  /* 0x00000008ff0c7819 */ /* 0x000fe4000001161f */
[----:B------:R-:W-:Y:S01]  /*d740*/  LOP3.LUT R24, R3, 0x380, RZ, 0xc0, !PT ;  /* 0x0000038003187812 */ /* 0x000fe200078ec0ff */
[----:B------:R-:W-:Y:S01]  /*d750*/  IMAD.IADD R3, R18, 0x1, R41 ;  /* 0x0000000112037824 */ /* 0x000fe200078e0229 */
[----:B------:R-:W-:-:S02]  /*d760*/  LOP3.LUT R15, R30, 0xff, RZ, 0xc0, !PT ;  /* 0x000000ff1e0f7812 */ /* 0x000fc400078ec0ff */
[----:B------:R-:W-:Y:S02]  /*d770*/  LOP3.LUT R14, R14, 0xff, RZ, 0xc0, !PT ;  /* 0x000000ff0e0e7812 */ /* 0x000fe400078ec0ff */
[----:B------:R-:W-:Y:S02]  /*d780*/  SHF.R.U32.HI R0, RZ, 0x8, R28 ;  /* 0x00000008ff007819 */ /* 0x000fe4000001161c */
[----:B------:R-:W-:Y:S02]  /*d790*/  LOP3.LUT R13, R31, 0xff, RZ, 0xc0, !PT ;  /* 0x000000ff1f0d7812 */ /* 0x000fe400078ec0ff */
[----:B------:R-:W-:Y:S02]  /*d7a0*/  LOP3.LUT R12, R12, 0xff, RZ, 0xc0, !PT ;  /* 0x000000ff0c0c7812 */ /* 0x000fe400078ec0ff */
[----:B------:R-:W-:Y:S02]  /*d7b0*/  PRMT R40, R14, 0x7604, R15 ;  /* 0x000076040e287816 */ /* 0x000fe4000000000f */
[----:B------:R-:W-:-:S02]  /*d7c0*/  SHF.R.U32.HI R25, RZ, 0x3, R24 ;  /* 0x00000003ff197819 */ /* 0x000fc40000011618 */
[----:B------:R-:W-:Y:S02]  /*d7d0*/  LOP3.LUT R3, R24, 0x70, R3, 0xf8, !PT ;  /* 0x0000007018037812 */ /* 0x000fe400078ef803 */
[----:B------:R-:W-:Y:S02]  /*d7e0*/  LOP3.LUT R14, R0, 0xff, RZ, 0xc0, !PT ;  /* 0x000000ff000e7812 */ /* 0x000fe400078ec0ff */
[----:B------:R-:W-:Y:S02]  /*d7f0*/  LOP3.LUT R0, R24, 0x70, R18, 0xf8, !PT ;  /* 0x0000007018007812 */ /* 0x000fe400078ef812 */
[----:B------:R-:W-:Y:S02]  /*d800*/  PRMT R43, R12, 0x7604, R13 ;  /* 0x000076040c2b7816 */ /* 0x000fe4000000000d */
[----:B------:R-:W-:Y:S02]  /*d810*/  SHF.R.U32.HI R24, RZ, 0x8, R29 ;  /* 0x00000008ff187819 */ /* 0x000fe4000001161d */
[----:B------:R-:W-:-:S02]  /*d820*/  SHF.R.U32.HI R12, RZ, 0x8, R20 ;  /* 0x00000008ff0c7819 */ /* 0x000fc40000011614 */
[-C--:B------:R-:W-:Y:S02]  /*d830*/  LOP3.LUT R3, R3, R25.reuse, RZ, 0x3c, !PT ;  /* 0x0000001903037212 */ /* 0x080fe400078e3cff */
[----:B------:R-:W-:Y:S02]  /*d840*/  LOP3.LUT R0, R0, R25, RZ, 0x3c, !PT ;  /* 0x0000001900007212 */ /* 0x000fe400078e3cff */
[----:B------:R-:W-:Y:S02]  /*d850*/  LOP3.LUT R25, R29, 0xff, RZ, 0xc0, !PT ;  /* 0x000000ff1d197812 */ /* 0x000fe400078ec0ff */
[----:B------:R-:W-:Y:S02]  /*d860*/  LOP3.LUT R27, R20, 0xff, RZ, 0xc0, !PT ;  /* 0x000000ff141b7812 */ /* 0x000fe400078ec0ff */
[----:B------:R-:W-:Y:S02]  /*d870*/  LOP3.LUT R24, R24, 0xff, RZ, 0xc0, !PT ;  /* 0x000000ff18187812 */ /* 0x000fe400078ec0ff */
[----:B------:R-:W-:-:S02]  /*d880*/  LOP3.LUT R26, R12, 0xff, RZ, 0xc0, !PT ;  /* 0x000000ff0c1a7812 */ /* 0x000fc400078ec0ff */
[C-C-:B------:R-:W-:Y:S02]  /*d890*/  IADD3 R3, R17.reuse, R3, R210.reuse ;  /* 0x0000000311037210 */ /* 0x140fe40007ffe0d2 */
[----:B------:R-:W-:Y:S02]  /*d8a0*/  LOP3.LUT R15, R28, 0xff, RZ, 0xc0, !PT ;  /* 0x000000ff1c0f7812 */ /* 0x000fe400078ec0ff */
[----:B------:R-:W-:Y:S02]  /*d8b0*/  IADD3 R0, R17, R0, R210 ;  /* 0x0000000011007210 */ /* 0x000fe40007ffe0d2 */
[----:B------:R-:W-:Y:S02]  /*d8c0*/  PRMT R47, R24, 0x7604, R25 ;  /* 0x00007604182f7816 */ /* 0x000fe40000000019 */
[----:B------:R-:W-:Y:S02]  /*d8d0*/  PRMT R51, R26, 0x7604, R27 ;  /* 0x000076041a337816 */ /* 0x000fe4000000001b */
[----:B------:R-:W0:Y:S01]  /*d8e0*/  LDS.128 R24, [R3+0x14400] ;  /* 0x0144000003187984 */ /* 0x000e220000000c00 */
[----:B------:R-:W-:-:S02]  /*d8f0*/  PRMT R45, R14, 0x7604, R15 ;  /* 0x000076040e2d7816 */ /* 0x000fc4000000000f */
[----:B------:R-:W-:Y:S01]  /*d900*/  SHF.R.U32.HI R35, RZ, 0x8, R21 ;  /* 0x00000008ff237819 */ /* 0x000fe20000011615 */
[----:B------:R-:W1:Y:S01]  /*d910*/  LDS.128 R12, [R0+0x14400] ;  /* 0x01440000000c7984 */ /* 0x000e620000000c00 */
[----:B------:R-:W-:Y:S02]  /*d920*/  SHF.R.U32.HI R37, RZ, 0x10, R33 ;  /* 0x00000010ff257819 */ /* 0x000fe40000011621 */
[----:B------:R-:W-:Y:S02]  /*d930*/  LOP3.LUT R42, R21, 0xff, RZ, 0xc0, !PT ;  /* 0x000000ff152a7812 */ /* 0x000fe400078ec0ff */
[----:B------:R-:W-:Y:S02]  /*d940*/  LOP3.LUT R35, R35, 0xff, RZ, 0xc0, !PT ;  /* 0x000000ff23237812 */ /* 0x000fe400078ec0ff */
[----:B------:R-:W-:Y:S02]  /*d950*/  LOP3.LUT R37, R37, 0xff, RZ, 0xc0, !PT ;  /* 0x000000ff25257812 */ /* 0x000fe400078ec0ff */
[----:B------:R-:W-:-:S02]  /*d960*/  PRMT R53, R35, 0x7604, R42 ;  /* 0x0000760423357816 */ /* 0x000fc4000000002a */
[----:B------:R-:W-:Y:S02]  /*d970*/  SHF.R.U32.HI R39, RZ, 0x10, R30 ;  /* 0x00000010ff277819 */ /* 0x000fe4000001161e */
[----:B------:R-:W-:Y:S02]  /*d980*/  SHF.R.U32.HI R42, RZ, 0x10, R31 ;  /* 0x00000010ff2a7819 */ /* 0x000fe4000001161f */
[----:B------:R-:W-:Y:S02]  /*d990*/  SHF.R.U32.HI R35, RZ, 0x10, R32 ;  /* 0x00000010ff237819 */ /* 0x000fe40000011620 */
[----:B------:R-:W-:Y:S02]  /*d9a0*/  PRMT R37, R37, 0x7054, R38 ;  /* 0x0000705425257816 */ /* 0x000fe40000000026 */
[----:B------:R-:W-:Y:S02]  /*d9b0*/  SHF.R.U32.HI R38, RZ, 0x10, R29 ;  /* 0x00000010ff267819 */ /* 0x000fe4000001161d */
[----:B------:R-:W-:-:S02]  /*d9c0*/  LOP3.LUT R39, R39, 0xff, RZ, 0xc0, !PT ;  /* 0x000000ff27277812 */ /* 0x000fc400078ec0ff */
[----:B------:R-:W-:Y:S02]  /*d9d0*/  LOP3.LUT R42, R42, 0xff, RZ, 0xc0, !PT ;  /* 0x000000ff2a2a7812 */ /* 0x000fe400078ec0ff */
[----:B------:R-:W-:Y:S02]  /*d9e0*/  LOP3.LUT R35, R35, 0xff, RZ, 0xc0, !PT ;  /* 0x000000ff23237812 */ /* 0x000fe400078ec0ff */
[----:B------:R-:W-:Y:S02]  /*d9f0*/  LOP3.LUT R38, R38, 0xff, RZ, 0xc0, !PT ;  /* 0x000000ff26267812 */ /* 0x000fe400078ec0ff */
[----:B------:R-:W-:Y:S02]  /*da00*/  PRMT R39, R39, 0x7054, R40 ;  /* 0x0000705427277816 */ /* 0x000fe40000000028 */
[----:B------:R-:W-:Y:S02]  /*da10*/  PRMT R43, R42, 0x7054, R43 ;  /* 0x000070542a2b7816 */ /* 0x000fe4000000002b */
[----:B------:R-:W-:-:S02]  /*da20*/  PRMT R35, R35, 0x7054, R36 ;  /* 0x0000705423237816 */ /* 0x000fc40000000024 */
[----:B------:R-:W-:Y:S02]  /*da30*/  SHF.R.U32.HI R40, RZ, 0x10, R20 ;  /* 0x00000010ff287819 */ /* 0x000fe40000011614 */
[----:B------:R-:W-:Y:S02]  /*da40*/  SHF.R.U32.HI R42, RZ, 0x10, R21 ;  /* 0x00000010ff2a7819 */ /* 0x000fe40000011615 */
[----:B------:R-:W-:Y:S02]  /*da50*/  SHF.R.U32.HI R36, RZ, 0x10, R28 ;  /* 0x00000010ff247819 */ /* 0x000fe4000001161c */
[----:B------:R-:W-:Y:S02]  /*da60*/  PRMT R49, R38, 0x7054, R47 ;  /* 0x0000705426317816 */ /* 0x000fe4000000002f */
[----:B------:R-:W-:Y:S02]  /*da70*/  LOP3.LUT R40, R40, 0xff, RZ, 0xc0, !PT ;  /* 0x000000ff28287812 */ /* 0x000fe400078ec0ff */
[----:B------:R-:W-:-:S02]  /*da80*/  LOP3.LUT R42, R42, 0xff, RZ, 0xc0, !PT ;  /* 0x000000ff2a2a7812 */ /* 0x000fc400078ec0ff */
[----:B------:R-:W-:Y:S02]  /*da90*/  LOP3.LUT R36, R36, 0xff, RZ, 0xc0, !PT ;  /* 0x000000ff24247812 */ /* 0x000fe400078ec0ff */
[----:B------:R-:W-:Y:S02]  /*daa0*/  LOP3.LUT R49, R49, 0xff000000, R29, 0xf8, !PT ;  /* 0xff00000031317812 */ /* 0x000fe400078ef81d */
[----:B------:R-:W-:Y:S02]  /*dab0*/  PRMT R51, R40, 0x7054, R51 ;  /* 0x0000705428337816 */ /* 0x000fe40000000033 */
[----:B------:R-:W-:Y:S02]  /*dac0*/  PRMT R53, R42, 0x7054, R53 ;  /* 0x000070542a357816 */ /* 0x000fe40000000035 */
[----:B------:R-:W-:Y:S02]  /*dad0*/  PRMT R45, R36, 0x7054, R45 ;  /* 0x00007054242d7816 */ /* 0x000fe4000000002d */
[----:B------:R-:W-:-:S02]  /*dae0*/  LOP3.LUT R40, R35, 0xff000000, R32, 0xf8, !PT ;  /* 0xff00000023287812 */ /* 0x000fc400078ef820 */
[----:B------:R-:W-:Y:S02]  /*daf0*/  LOP3.LUT R42, R37, 0xff000000, R33, 0xf8, !PT ;  /* 0xff000000252a7812 */ /* 0x000fe400078ef821 */
[----:B------:R-:W-:Y:S02]  /*db00*/  F2FP.F16.E4M3.UNPACK_B R48, R49.H1 ;  /* 0x00000031ff30723e */ /* 0x000fe400030006ff */
[----:B0-----:R-:W-:Y:S02]  /*db10*/  F2FP.F16.E4M3.UNPACK_B R35, R25.H1 ;  /* 0x00000019ff23723e */ /* 0x001fe400030006ff */
[----:B------:R-:W-:Y:S02]  /*db20*/  LOP3.LUT R46, R43, 0xff000000, R31, 0xf8, !PT ;  /* 0xff0000002b2e7812 */ /* 0x000fe400078ef81f */
[----:B------:R-:W-:Y:S02]  /*db30*/  LOP3.LUT R47, R45, 0xff000000, R28, 0xf8, !PT ;  /* 0xff0000002d2f7812 */ /* 0x000fe400078ef81c */
[----:B------:R-:W-:Y:S01]  /*db40*/  LOP3.LUT R50, R51, 0xff000000, R20, 0xf8, !PT ;  /* 0xff00000033327812 */ /* 0x000fe200078ef814 */
[--C-:B------:R-:W-:Y:S01]  /*db50*/  HADD2.F32 R51, -RZ, R48.reuse.H0_H0 ;  /* 0x20000030ff337230 */ /* 0x100fe20000004100 */
[----:B------:R-:W-:Y:S01]  /*db60*/  F2FP.F16.E4M3.UNPACK_B R43, R42.H1 ;  /* 0x0000002aff2b723e */ /* 0x000fe200030006ff */
[----:B------:R-:W-:Y:S01]  /*db70*/  HADD2.F32 R48, -RZ, R48.H1_H1 ;  /* 0x30000030ff307230 */ /* 0x000fe20000004100 */
[----:B-1----:R-:W-:-:S02]  /*db80*/  F2FP.F16.E4M3.UNPACK_B R31, R15 ;  /* 0x0000000fff1f723e */ /* 0x002fc400020006ff */
[----:B------:R-:W-:Y:S01]  /*db90*/  F2FP.F16.E4M3.UNPACK_B R32, R15.H1 ;  /* 0x0000000fff20723e */ /* 0x000fe200030006ff */
[--C-:B------:R-:W-:Y:S01]  /*dba0*/  HADD2.F32 R45, -RZ, R43.reuse.H0_H0 ;  /* 0x2000002bff2d7230 */ /* 0x100fe20000004100 */
[-C--:B------:R-:W-:Y:S01]  /*dbb0*/  F2FP.F16.E4M3.UNPACK_B R28, R13.reuse.H1 ;  /* 0x0000000dff1c723e */ /* 0x080fe200030006ff */
[----:B------:R-:W-:Y:S01]  /*dbc0*/  HADD2.F32 R44, -RZ, R43.H1_H1 ;  /* 0x3000002bff2c7230 */ /* 0x000fe20000004100 */
[-C--:B------:R-:W-:Y:S02]  /*dbd0*/  F2FP.F16.E4M3.UNPACK_B R15, R12.reuse ;  /* 0x0000000cff0f723e */ /* 0x080fe400020006ff */
[----:B------:R-:W-:Y:S01]  /*dbe0*/  F2FP.F16.E4M3.UNPACK_B R20, R12.H1 ;  /* 0x0000000cff14723e */ /* 0x000fe200030006ff */
[--C-:B------:R-:W-:Y:S01]  /*dbf0*/  HADD2.F32 R12, -RZ, R35.reuse.H0_H0 ;  /* 0x20000023ff0c7230 */ /* 0x100fe20000004100 */
[----:B------:R-:W-:Y:S01]  /*dc00*/  LOP3.LUT R53, R53, 0xff000000, R21, 0xf8, !PT ;  /* 0xff00000035357812 */ /* 0x000fe200078ef815 */
[----:B------:R-:W-:Y:S01]  /*dc10*/  HADD2.F32 R35, -RZ, R35.H1_H1 ;  /* 0x30000023ff237230 */ /* 0x000fe20000004100 */
[----:B------:R-:W-:-:S02]  /*dc20*/  F2FP.F16.E4M3.UNPACK_B R21, R13 ;  /* 0x0000000dff15723e */ /* 0x000fc400020006ff */
[-C--:B------:R-:W-:Y:S01]  /*dc30*/  F2FP.F16.E4M3.UNPACK_B R13, R14.reuse ;  /* 0x0000000eff0d723e */ /* 0x080fe200020006ff */
[----:B------:R-:W-:Y:S01]  /*dc40*/  FMUL.FTZ R55, R12, R51 ;  /* 0x000000330c377220 */ /* 0x000fe20000410000 */
[----:B------:R-:W-:Y:S01]  /*dc50*/  F2FP.F16.E4M3.UNPACK_B R29, R14.H1 ;  /* 0x0000000eff1d723e */ /* 0x000fe200030006ff */
[--C-:B------:R-:W-:Y:S01]  /*dc60*/  HADD2.F32 R14, -RZ, R28.reuse.H0_H0 ;  /* 0x2000001cff0e7230 */ /* 0x100fe20000004100 */
[----:B------:R-:W-:Y:S01]  /*dc70*/  LOP3.LUT R30, R39, 0xff000000, R30, 0xf8, !PT ;  /* 0xff000000271e7812 */ /* 0x000fe200078ef81e */
[----:B------:R-:W-:Y:S01]  /*dc80*/  HADD2.F32 R28, -RZ, R28.H1_H1 ;  /* 0x3000001cff1c7230 */ /* 0x000fe20000004100 */
[----:B------:R-:W-:Y:S01]  /*dc90*/  F2FP.F16.E4M3.UNPACK_B R33, R25 ;  /* 0x00000019ff21723e */ /* 0x000fe200020006ff */
[----:B------:R-:W-:Y:S01]  /*dca0*/  FMUL.FTZ R57, R35, R44 ;  /* 0x0000002c23397220 */ /* 0x000fe20000410000 */
[----:B------:R-:W-:Y:S02]  /*dcb0*/  F2FP.F16.E4M3.UNPACK_B R49, R49 ;  /* 0x00000031ff31723e */ /* 0x000fe400020006ff */
[-C--:B------:R-:W-:Y:S01]  /*dcc0*/  F2FP.F16.E4M3.UNPACK_B R38, R27.reuse ;  /* 0x0000001bff26723e */ /* 0x080fe200020006ff */
[----:B------:R-:W-:Y:S01]  /*dcd0*/  FFMA.FTZ R57, R28, R48, R57 ;  /* 0x000000301c397223 */ /* 0x000fe20000010039 */
[----:B------:R-:W-:-:S02]  /*dce0*/  F2FP.F16.E4M3.UNPACK_B R39, R27.H1 ;  /* 0x0000001bff27723e */ /* 0x000fc400030006ff */
[-C--:B------:R-:W-:Y:S02]  /*dcf0*/  F2FP.F16.E4M3.UNPACK_B R25, R24.reuse ;  /* 0x00000018ff19723e */ /* 0x080fe400020006ff */
[----:B------:R-:W-:Y:S01]  /*dd00*/  F2FP.F16.E4M3.UNPACK_B R27, R24.H1 ;  /* 0x00000018ff1b723e */ /* 0x000fe200030006ff */
[-C--:B------:R-:W-:Y:S01]  /*dd10*/  FMUL.FTZ R24, R12, R45.reuse ;  /* 0x0000002d0c187220 */ /* 0x080fe20000410000 */
[-C--:B------:R-:W-:Y:S01]  /*dd20*/  F2FP.F16.E4M3.UNPACK_B R36, R26.reuse ;  /* 0x0000001aff24723e */ /* 0x080fe200020006ff */
[C---:B------:R-:W-:Y:S01]  /*dd30*/  FFMA.FTZ R12, R14.reuse, R45, -R55 ;  /* 0x0000002d0e0c7223 */ /* 0x040fe20000010837 */
[----:B------:R-:W-:Y:S01]  /*dd40*/  F2FP.F16.E4M3.UNPACK_B R37, R26.H1 ;  /* 0x0000001aff25723e */ /* 0x000fe200030006ff */
[----:B------:R-:W-:Y:S01]  /*dd50*/  HADD2.F32 R45, -RZ, R49.H0_H0 ;  /* 0x20000031ff2d7230 */ /* 0x000fe20000004100 */
[----:B------:R-:W-:Y:S01]  /*dd60*/  F2FP.F16.E4M3.UNPACK_B R42, R42 ;  /* 0x0000002aff2a723e */ /* 0x000fe200020006ff */
[----:B------:R-:W-:Y:S02]  /*dd70*/  HADD2.F32 R26, -RZ, R33.H0_H0 ;  /* 0x20000021ff1a7230 */ /* 0x000fe40000004100 */
[----:B------:R-:W-:Y:S01]  /*dd80*/  FFMA.FTZ R14, R14, R51, R24 ;  /* 0x000000330e0e7223 */ /* 0x000fe20000010018 */
[----:B------:R-:W-:-:S02]  /*dd90*/  HADD2.F32 R24, -RZ, R21.H0_H0 ;  /* 0x20000015ff187230 */ /* 0x000fc40000004100 */
[----:B------:R-:W-:Y:S01]  /*dda0*/  FMUL.FTZ R51, R35, R48 ;  /* 0x0000003023337220 */ /* 0x000fe20000410000 */
[----:B------:R-:W-:Y:S02]  /*ddb0*/  HADD2.F32 R43, -RZ, R42.H0_H0 ;  /* 0x2000002aff2b7230 */ /* 0x000fe40000004100 */
[----:B------:R-:W-:Y:S01]  /*ddc0*/  FMUL.FTZ R35, R26, R45 ;  /* 0x0000002d1a237220 */ /* 0x000fe20000410000 */
[----:B------:R-:W-:Y:S02]  /*ddd0*/  HADD2.F32 R33, -RZ, R33.H1_H1 ;  /* 0x30000021ff217230 */ /* 0x000fe40000004100 */
[----:B------:R-:W-:Y:S01]  /*dde0*/  FFMA.FTZ R55, R28, R44, -R51 ;  /* 0x0000002c1c377223 */ /* 0x000fe20000010833 */
[----:B------:R-:W-:Y:S01]  /*ddf0*/  F2FP.F16.E4M3.UNPACK_B R28, R46.H1 ;  /* 0x0000002eff1c723e */ /* 0x000fe200030006ff */
[-C--:B------:R-:W-:Y:S01]  /*de00*/  FMUL.FTZ R26, R26, R43.reuse ;  /* 0x0000002b1a1a7220 */ /* 0x080fe20000410000 */
[----:B------:R-:W-:Y:S01]  /*de10*/  FFMA.FTZ R48, R24, R43, -R35 ;  /* 0x0000002b18307223 */ /* 0x000fe20000010823 */
[----:B------:R-:W-:Y:S01]  /*de20*/  F2FP.F16.E4M3.UNPACK_B R43, R53.H1 ;  /* 0x00000035ff2b723e */ /* 0x000fe200030006ff */
[----:B------:R-:W-:-:S02]  /*de30*/  HADD2.F32 R44, -RZ, R49.H1_H1 ;  /* 0x30000031ff2c7230 */ /* 0x000fc40000004100 */
[----:B------:R-:W-:Y:S01]  /*de40*/  FFMA.FTZ R51, R24, R45, R26 ;  /* 0x0000002d18337223 */ /* 0x000fe2000001001a */
[----:B------:R-:W-:Y:S01]  /*de50*/  HADD2.F32 R26, -RZ, R39.H0_H0 ;  /* 0x20000027ff1a7230 */ /* 0x000fe20000004100 */
[----:B------:R-:W-:Y:S01]  /*de60*/  F2FP.F16.E4M3.UNPACK_B R53, R53 ;  /* 0x00000035ff35723e */ /* 0x000fe200020006ff */
[----:B------:R-:W-:Y:S02]  /*de70*/  HADD2.F32 R45, -RZ, R43.H0_H0 ;  /* 0x2000002bff2d7230 */ /* 0x000fe40000004100 */
[----:B------:R-:W-:Y:S01]  /*de80*/  FMUL.FTZ R52, R33, R44 ;  /* 0x0000002c21347220 */ /* 0x000fe20000410000 */
[----:B------:R-:W-:Y:S01]  /*de90*/  HADD2.F32 R42, -RZ, R42.H1_H1 ;  /* 0x3000002aff2a7230 */ /* 0x000fe20000004100 */
[----:B------:R-:W-:Y:S01]  /*dea0*/  F2FP.F16.E4M3.UNPACK_B R46, R46 ;  /* 0x0000002eff2e723e */ /* 0x000fe200020006ff */
[----:B------:R-:W-:Y:S02]  /*deb0*/  HADD2.F32 R35, -RZ, R28.H0_H0 ;  /* 0x2000001cff237230 */ /* 0x000fe40000004100 */
[----:B------:R-:W-:Y:S01]  /*dec0*/  FMUL.FTZ R59, R26, R45 ;  /* 0x0000002d1a3b7220 */ /* 0x000fe20000410000 */
[----:B------:R-:W-:-:S02]  /*ded0*/  HADD2.F32 R21, -RZ, R21.H1_H1 ;  /* 0x30000015ff157230 */ /* 0x000fc40000004100 */
[----:B------:R-:W-:Y:S01]  /*dee0*/  FMUL.FTZ R33, R33, R42 ;  /* 0x0000002a21217220 */ /* 0x000fe20000410000 */
[----:B------:R-:W-:Y:S02]  /*def0*/  HADD2.F32 R24, -RZ, R32.H0_H0 ;  /* 0x20000020ff187230 */ /* 0x000fe40000004100 */
[-C--:B------:R-:W-:Y:S01]  /*df00*/  FMUL.FTZ R26, R26, R35.reuse ;  /* 0x000000231a1a7220 */ /* 0x080fe20000410000 */
[----:B------:R-:W-:Y:S02]  /*df10*/  HADD2.F32 R28, -RZ, R28.H1_H1 ;  /* 0x3000001cff1c7230 */ /* 0x000fe40000004100 */
[----:B------:R-:W-:Y:S01]  /*df20*/  FFMA.FTZ R44, R21, R44, R33 ;  /* 0x0000002c152c7223 */ /* 0x000fe20000010021 */
[----:B------:R-:W-:Y:S02]  /*df30*/  HADD2.F32 R43, -RZ, R43.H1_H1 ;  /* 0x3000002bff2b7230 */ /* 0x000fe40000004100 */
[C---:B------:R-:W-:Y:S01]  /*df40*/  FFMA.FTZ R59, R24.reuse, R35, -R59 ;  /* 0x00000023183b7223 */ /* 0x040fe2000001083b */
[----:B------:R-:W-:Y:S01]  /*df50*/  FFMA.FTZ R58, R24, R45, R26 ;  /* 0x0000002d183a7223 */ /* 0x000fe2000001001a */
[----:B------:R-:W-:-:S02]  /*df60*/  HADD2.F32 R39, -RZ, R39.H1_H1 ;  /* 0x30000027ff277230 */ /* 0x000fc40000004100 */
[----:B------:R-:W-:Y:S01]  /*df70*/  FFMA.FTZ R49, R21, R42, -R52 ;  /* 0x0000002a15317223 */ /* 0x000fe20000010834 */
[----:B------:R-:W-:Y:S02]  /*df80*/  HADD2.F32 R33, -RZ, R53.H0_H0 ;  /* 0x20000035ff217230 */ /* 0x000fe40000004100 */
[----:B------:R-:W-:Y:S02]  /*df90*/  HADD2.F32 R24, -RZ, R38.H0_H0 ;  /* 0x20000026ff187230 */ /* 0x000fe40000004100 */
[C---:B------:R-:W-:Y:S01]  /*dfa0*/  FMUL.FTZ R35, R39.reuse, R43 ;  /* 0x0000002b27237220 */ /* 0x040fe20000410000 */
[----:B------:R-:W-:Y:S02]  /*dfb0*/  HADD2.F32 R32, -RZ, R32.H1_H1 ;  /* 0x30000020ff207230 */ /* 0x000fe40000004100 */
[----:B------:R-:W-:Y:S01]  /*dfc0*/  FMUL.FTZ R52, R39, R28 ;  /* 0x0000001c27347220 */ /* 0x000fe20000410000 */
[----:B------:R-:W-:Y:S02]  /*dfd0*/  HADD2.F32 R26, -RZ, R46.H0_H0 ;  /* 0x2000002eff1a7230 */ /* 0x000fe40000004100 */
[----:B------:R-:W-:Y:S01]  /*dfe0*/  FMUL.FTZ R42, R24, R33 ;  /* 0x00000021182a7220 */ /* 0x000fe20000410000 */
[----:B------:R-:W-:-:S02]  /*dff0*/  HADD2.F32 R21, -RZ, R31.H0_H0 ;  /* 0x2000001fff157230 */ /* 0x000fc40000004100 */
[C---:B------:R-:W-:Y:S01]  /*e000*/  FFMA.FTZ R60, R32.reuse, R28, -R35 ;  /* 0x0000001c203c7223 */ /* 0x040fe20000010823 */
[----:B------:R-:W-:Y:S01]  /*e010*/  FFMA.FTZ R61, R32, R43, R52 ;  /* 0x0000002b203d7223 */ /* 0x000fe20000010034 */
[-C--:B------:R-:W-:Y:S01]  /*e020*/  FMUL.FTZ R24, R24, R26.reuse ;  /* 0x0000001a18187220 */ /* 0x080fe20000410000 */
        /* <DEDUP_REMOVED lines=19> */
[C---:B------:R-:W-:Y:S01]  /*e160*/  FFMA.FTZ R56, R31.reuse, R46, -R42 ;  /* 0x0000002e1f387223 */ /* 0x040fe2000001082a */
[----:B------:R-:W-:Y:S02]  /*e170*/  HADD2.F32 R27, -RZ, R27.H1_H1 ;  /* 0x3000001bff1b7230 */ /* 0x000fe40000004100 */
[----:B------:R-:W-:Y:S01]  /*e180*/  FFMA.FTZ R53, R31, R53, R52 ;  /* 0x000000351f357223 */ /* 0x000fe20000010034 */
[----:B------:R-:W-:Y:S02]  /*e190*/  HADD2.F32 R26, -RZ, R26.H1_H1 ;  /* 0x3000001aff1a7230 */ /* 0x000fe40000004100 */
[C---:B------:R-:W-:Y:S01]  /*e1a0*/  FFMA.FTZ R35, R21.reuse, R33, R24 ;  /* 0x0000002115237223 */ /* 0x040fe20000010018 */
[----:B------:R-:W-:Y:S01]  /*e1b0*/  FFMA.FTZ R38, R21, R28, -R38 ;  /* 0x0000001c15267223 */ /* 0x000fe20000010826 */
[----:B------:R-:W-:-:S02]  /*e1c0*/  HADD2.F32 R20, -RZ, R20.H1_H1 ;  /* 0x30000014ff147230 */ /* 0x000fc40000004100 */
[C---:B------:R-:W-:Y:S01]  /*e1d0*/  FMUL.FTZ R31, R27.reuse, R32 ;  /* 0x000000201b1f7220 */ /* 0x040fe20000410000 */
[----:B------:R-:W-:Y:S01]  /*e1e0*/  FMUL.FTZ R33, R27, R26 ;  /* 0x0000001a1b217220 */ /* 0x000fe20000410000 */
[----:B------:R-:W-:Y:S01]  /*e1f0*/  HADD2.F32 R27, -RZ, R47.H0_H0 ;  /* 0x2000002fff1b7230 */ /* 0x000fe20000004100 */
[----:B------:R-:W-:Y:S01]  /*e200*/  F2FP.F16.E4M3.UNPACK_B R28, R50.H1 ;  /* 0x00000032ff1c723e */ /* 0x000fe200030006ff */
[----:B------:R-:W-:Y:S02]  /*e210*/  HADD2.F32 R21, -RZ, R25.H0_H0 ;  /* 0x20000019ff157230 */ /* 0x000fe40000004100 */
[C---:B------:R-:W-:Y:S01]  /*e220*/  FFMA.FTZ R39, R20.reuse, R26, -R31 ;  /* 0x0000001a14277223 */ /* 0x040fe2000001081f */
[----:B------:R-:W-:Y:S02]  /*e230*/  HADD2.F32 R24, -RZ, R40.H0_H0 ;  /* 0x20000028ff187230 */ /* 0x000fe40000004100 */
[----:B------:R-:W-:Y:S01]  /*e240*/  FFMA.FTZ R42, R20, R32, R33 ;  /* 0x00000020142a7223 */ /* 0x000fe20000010021 */
        /* <DEDUP_REMOVED lines=25> */
[----:B------:R-:W-:Y:S01]  /*e3e0*/  F2FP.F16.E4M3.UNPACK_B R50, R50 ;  /* 0x00000032ff32723e */ /* 0x000fe200020006ff */
[----:B------:R-:W-:-:S03]  /*e3f0*/  HADD2.F32 R29, -RZ, R29.H1_H1 ;  /* 0x3000001dff1d7230 */ /* 0x000fc60000004100 */
[C---:B------:R-:W-:Y:S01]  /*e400*/  FMUL.FTZ R24, R37.reuse, R28 ;  /* 0x0000001c25187220 */ /* 0x040fe20000410000 */
[-C--:B------:R-:W-:Y:S01]  /*e410*/  FMUL.FTZ R21, R37, R26.reuse ;  /* 0x0000001a25157220 */ /* 0x080fe20000410000 */
[----:B------:R-:W-:Y:S01]  /*e420*/  FFMA.FTZ R37, R15, R25, R20 ;  /* 0x000000190f257223 */ /* 0x000fe20000010014 */
[----:B------:R-:W-:Y:S02]  /*e430*/  HADD2.F32 R20, -RZ, R36.H0_H0 ;  /* 0x20000024ff147230 */ /* 0x000fe40000004100 */
[C---:B------:R-:W-:Y:S01]  /*e440*/  FFMA.FTZ R43, R29.reuse, R26, -R24 ;  /* 0x0000001a1d2b7223 */ /* 0x040fe20000010818 */
[----:B------:R-:W-:Y:S01]  /*e450*/  FFMA.FTZ R52, R29, R28, R21 ;  /* 0x0000001c1d347223 */ /* 0x000fe20000010015 */
[----:B------:R-:W-:Y:S02]  /*e460*/  HADD2.F32 R21, -RZ, R30.H0_H0 ;  /* 0x2000001eff157230 */ /* 0x000fe40000004100 */
[----:B------:R-:W-:Y:S02]  /*e470*/  HADD2.F32 R24, -RZ, R50.H0_H0 ;  /* 0x20000032ff187230 */ /* 0x000fe40000004100 */
[----:B------:R-:W-:-:S02]  /*e480*/  HADD2.F32 R30, -RZ, R30.H1_H1 ;  /* 0x3000001eff1e7230 */ /* 0x000fc40000004100 */
[C---:B------:R-:W-:Y:S01]  /*e490*/  FMUL.FTZ R25, R20.reuse, R21 ;  /* 0x0000001514197220 */ /* 0x040fe20000410000 */
[----:B------:R-:W-:Y:S02]  /*e4a0*/  HADD2.F32 R50, -RZ, R50.H1_H1 ;  /* 0x30000032ff327230 */ /* 0x000fe40000004100 */
[----:B------:R-:W-:Y:S01]  /*e4b0*/  FMUL.FTZ R26, R20, R24 ;  /* 0x00000018141a7220 */ /* 0x000fe20000410000 */
[----:B------:R-:W-:Y:S01]  /*e4c0*/  HADD2.F32 R36, -RZ, R36.H1_H1 ;  /* 0x30000024ff247230 */ /* 0x000fe20000004100 */
[----:B------:R-:W-:Y:S01]  /*e4d0*/  F2FP.SATFINITE.E4M3.F32.PACK_AB_MERGE_C R37, R52, R37, RZ ;  /* 0x000000253425723e */ /* 0x000fe200048070ff */
[--C-:B------:R-:W-:Y:S02]  /*e4e0*/  HADD2.F32 R15, -RZ, R13.reuse.H0_H0 ;  /* 0x2000000dff0f7230 */ /* 0x100fe40000004100 */
        /* <DEDUP_REMOVED lines=24> */
.L_x_8789:
[----:B------:R-:W-:Y:S05]  /*e670*/  BSYNC B1 ;  /* 0x0000000000017941 */ /* 0x000fea0003800000 */
.L_x_8788:
[----:B------:R-:W-:Y:S05]  /*e680*/  @P0 BRA `(.L_x_8780) ;  /* 0x0000000c00c80947 */ /* 0x000fea0003800000 */
[----:B------:R-:W2:Y:S01]  /*e690*/  LDL R49, [R1+0xc] ;  /* 0x00000c0001317983 */ /* 0x000ea20000100800 */
[----:B-1---5:R-:W-:Y:S01]  /*e6a0*/  SHF.R.U32.HI R13, RZ, 0x8, R9 ;  /* 0x00000008ff0d7819 */ /* 0x022fe20000011609 */
[----:B------:R-:W-:Y:S01]  /*e6b0*/  IMAD.IADD R41, R18, 0x1, R41 ;  /* 0x0000000112297824 */ /* 0x000fe200078e0229 */
[----:B------:R-:W-:Y:S02]  /*e6c0*/  SHF.R.U32.HI R3, RZ, 0x8, R8 ;  /* 0x00000008ff037819 */ /* 0x000fe40000011608 */
[----:B------:R-:W-:Y:S02]  /*e6d0*/  LOP3.LUT R12, R9, 0xff, RZ, 0xc0, !PT ;  /* 0x000000ff090c7812 */ /* 0x000fe400078ec0ff */
[----:B------:R-:W-:Y:S02]  /*e6e0*/  LOP3.LUT R13, R13, 0xff, RZ, 0xc0, !PT ;  /* 0x000000ff0d0d7812 */ /* 0x000fe400078ec0ff */
[----:B0-----:R-:W-:Y:S02]  /*e6f0*/  LOP3.LUT R0, R8, 0xff, RZ, 0xc0, !PT ;  /* 0x000000ff08007812 */ /* 0x001fe400078ec0ff */
[----:B------:R-:W-:-:S02]  /*e700*/  LOP3.LUT R3, R3, 0xff, RZ, 0xc0, !PT ;  /* 0x000000ff03037812 */ /* 0x000fc400078ec0ff */
[----:B------:R-:W-:Y:S02]  /*e710*/  PRMT R20, R13, 0x7604, R12 ;  /* 0x000076040d147816 */ /* 0x000fe4000000000c */
[----:B------:R-:W-:Y:S02]  /*e720*/  SHF.R.U32.HI R12, RZ, 0x8, R10 ;  /* 0x00000008ff0c7819 */ /* 0x000fe4000001160a */
[----:B------:R-:W-:Y:S02]  /*e730*/  PRMT R3, R3, 0x7604, R0 ;  /* 0x0000760403037816 */ /* 0x000fe40000000000 */
[----:B------:R-:W-:Y:S02]  /*e740*/  LOP3.LUT R0, R10, 0xff, RZ, 0xc0, !PT ;  /* 0x000000ff0a007812 */ /* 0x000fe400078ec0ff */
[----:B------:R-:W-:Y:S02]  /*e750*/  LOP3.LUT R13, R12, 0xff, RZ, 0xc0, !PT ;  /* 0x000000ff0c0d7812 */ /* 0x000fe400078ec0ff */
[----:B------:R-:W-:-:S02]  /*e760*/  SHF.R.U32.HI R24, RZ, 0x3, R206 ;  /* 0x00000003ff187819 */ /* 0x000fc400000116ce */
[----:B------:R-:W-:Y:S02]  /*e770*/  PRMT R29, R13, 0x7604, R0 ;  /* 0x000076040d1d7816 */ /* 0x000fe40000000000 */
[----:B------:R-:W-:Y:S02]  /*e780*/  LOP3.LUT R0, R206, 0x70, R41, 0xf8, !PT ;  /* 0x00000070ce007812 */ /* 0x000fe400078ef829 */
[----:B------:R-:W-:Y:S02]  /*e790*/  SHF.R.U32.HI R15, RZ, 0x8, R11 ;  /* 0x00000008ff0f7819 */ /* 0x000fe4000001160b */
[----:B------:R-:W-:Y:S02]  /*e7a0*/  LOP3.LUT R0, R0, R24, RZ, 0x3c, !PT ;  /* 0x0000001800007212 */ /* 0x000fe400078e3cff */
[----:B------:R-:W-:Y:S02]  /*e7b0*/  SHF.R.U32.HI R21, RZ, 0x8, R4 ;  /* 0x00000008ff157819 */ /* 0x000fe40000011604 */
[----:B------:R-:W-:-:S02]  /*e7c0*/  IADD3 R0, R17, R0, R212 ;  /* 0x0000000011007210 */ /* 0x000fc40007ffe0d4 */
[----:B------:R-:W-:Y:S02]  /*e7d0*/  LOP3.LUT R14, R11, 0xff, RZ, 0xc0, !PT ;  /* 0x000000ff0b0e7812 */ /* 0x000fe400078ec0ff */
[----:B------:R-:W-:Y:S01]  /*e7e0*/  LOP3.LUT R12, R4, 0xff, RZ, 0xc0, !PT ;  /* 0x000000ff040c7812 */ /* 0x000fe200078ec0ff */
[----:B------:R-:W0:Y:S01]  /*e7f0*/  LDS.128 R24, [R0+0x14400] ;  /* 0x0144000000187984 */ /* 0x000e220000000c00 */
[----:B------:R-:W-:Y:S02]  /*e800*/  LOP3.LUT R15, R15, 0xff, RZ, 0xc0, !PT ;  /* 0x000000ff0f0f7812 */ /* 0x000fe400078ec0ff */
[----:B------:R-:W-:Y:S02]  /*e810*/  LOP3.LUT R21, R21, 0xff, RZ, 0xc0, !PT ;  /* 0x000000ff15157812 */ /* 0x000fe400078ec0ff */
[----:B------:R-:W-:Y:S02]  /*e820*/  PRMT R28, R15, 0x7604, R14 ;  /* 0x000076040f1c7816 */ /* 0x000fe4000000000e */
[----:B------:R-:W-:-:S02]  /*e830*/  PRMT R35, R21, 0x7604, R12 ;  /* 0x0000760415237816 */ /* 0x000fc4000000000c */
[----:B------:R-:W-:Y:S02]  /*e840*/  SHF.R.U32.HI R30, RZ, 0x8, R5 ;  /* 0x00000008ff1e7819 */ /* 0x000fe40000011605 */
[----:B------:R-:W-:Y:S02]  /*e850*/  SHF.R.U32.HI R32, RZ, 0x8, R6 ;  /* 0x00000008ff207819 */ /* 0x000fe40000011606 */
[----:B------:R-:W-:Y:S02]  /*e860*/  LOP3.LUT R21, R5, 0xff, RZ, 0xc0, !PT ;  /* 0x000000ff05157812 */ /* 0x000fe400078ec0ff */
[----:B------:R-:W-:Y:S02]  /*e870*/  LOP3.LUT R30, R30, 0xff, RZ, 0xc0, !PT ;  /* 0x000000ff1e1e7812 */ /* 0x000fe400078ec0ff */
[----:B------:R-:W-:Y:S02]  /*e880*/  LOP3.LUT R31, R6, 0xff, RZ, 0xc0, !PT ;  /* 0x000000ff061f7812 */ /* 0x000fe400078ec0ff */
[----:B------:R-:W-:-:S02]  /*e890*/  LOP3.LUT R32, R32, 0xff, RZ, 0xc0, !PT ;  /* 0x000000ff20207812 */ /* 0x000fc400078ec0ff */
[----:B------:R-:W-:Y:S02]  /*e8a0*/  PRMT R30, R30, 0x7604, R21 ;  /* 0x000076041e1e7816 */ /* 0x000fe40000000015 */
[----:B------:R-:W-:Y:S02]  /*e8b0*/  SHF.R.U32.HI R37, RZ, 0x10, R5 ;  /* 0x00000010ff257819 */ /* 0x000fe40000011605 */
[----:B------:R-:W-:Y:S02]  /*e8c0*/  SHF.R.U32.HI R21, RZ, 0x10, R9 ;  /* 0x00000010ff157819 */ /* 0x000fe40000011609 */
[----:B------:R-:W-:Y:S01]  /*e8d0*/  PRMT R39, R32, 0x7604, R31 ;  /* 0x0000760420277816 */ /* 0x000fe2000000001f */
[----:B------:R-:W-:Y:S01]  /*e8e0*/  IMAD.U32 R37, R37, 0x10000, RZ ;  /* 0x0001000025257824 */ /* 0x000fe200078e00ff */
[----:B------:R-:W-:Y:S01]  /*e8f0*/  SHF.R.U32.HI R31, RZ, 0x10, R11 ;  /* 0x00000010ff1f7819 */ /* 0x000fe2000001160b */
[----:B------:R-:W-:Y:S01]  /*e900*/  IMAD.U32 R21, R21, 0x10000, RZ ;  /* 0x0001000015157824 */ /* 0x000fe200078e00ff */
[----:B------:R-:W-:-:S02]  /*e910*/  SHF.R.U32.HI R36, RZ, 0x8, R7 ;  /* 0x00000008ff247819 */ /* 0x000fc40000011607 */
[----:B------:R-:W-:Y:S01]  /*e920*/  LOP3.LUT R33, R7, 0xff, RZ, 0xc0, !PT ;  /* 0x000000ff07217812 */ /* 0x000fe200078ec0ff */
[----:B------:R-:W-:Y:S01]  /*e930*/  IMAD.U32 R31, R31, 0x10000, RZ ;  /* 0x000100001f1f7824 */ /* 0x000fe200078e00ff */
[----:B------:R-:W-:Y:S02]  /*e940*/  LOP3.LUT R36, R36, 0xff, RZ, 0xc0, !PT ;  /* 0x000000ff24247812 */ /* 0x000fe400078ec0ff */
[----:B------:R-:W-:Y:S02]  /*e950*/  SHF.R.U32.HI R41, RZ, 0x10, R7 ;  /* 0x00000010ff297819 */ /* 0x000fe40000011607 */
[----:B------:R-:W-:Y:S02]  /*e960*/  LOP3.LUT R37, R30, 0xff0000, R37, 0xf8, !PT ;  /* 0x00ff00001e257812 */ /* 0x000fe400078ef825 */
        /* <DEDUP_REMOVED lines=15> */
[----:B------:R-:W-:Y:S01]  /*ea60*/  F2FP.F16.E4M3.UNPACK_B R11, R20 ;  /* 0x00000014ff0b723e */ /* 0x000fe200020006ff */
[----:B------:R-:W-:Y:S01]  /*ea70*/  HADD2.F32 R38, -RZ, R33.H0_H0 ;  /* 0x20000021ff267230 */ /* 0x000fe20000004100 */
[----:B------:R-:W-:Y:S01]  /*ea80*/  LOP3.LUT R41, R36, 0xff0000, R41, 0xf8, !PT ;  /* 0x00ff000024297812 */ /* 0x000fe200078ef829 */
[----:B------:R-:W-:Y:S01]  /*ea90*/  HADD2.F32 R5, -RZ, R6.H0_H0 ;  /* 0x20000006ff057230 */ /* 0x000fe20000004100 */
[----:B------:R-:W-:Y:S01]  /*eaa0*/  LOP3.LUT R36, R3, 0xff000000, R4, 0xf8, !PT ;  /* 0xff00000003247812 */ /* 0x000fe200078ef804 */
[----:B------:R-:W-:Y:S01]  /*eab0*/  HADD2.F32 R30, -RZ, R11.H0_H0 ;  /* 0x2000000bff1e7230 */ /* 0x000fe20000004100 */
[----:B------:R-:W-:Y:S02]  /*eac0*/  LOP3.LUT R32, R31, 0xff000000, R10, 0xf8, !PT ;  /* 0xff0000001f207812 */ /* 0x000fe400078ef80a */
[C---:B------:R-:W-:Y:S01]  /*ead0*/  FMUL.FTZ R42, R5.reuse, R38 ;  /* 0x00000026052a7220 */ /* 0x040fe20000410000 */
[----:B------:R-:W-:Y:S01]  /*eae0*/  F2FP.F16.E4M3.UNPACK_B R25, R25.H1 ;  /* 0x00000019ff19723e */ /* 0x000fe200030006ff */
[----:B------:R-:W-:Y:S01]  /*eaf0*/  FMUL.FTZ R31, R5, R30 ;  /* 0x0000001e051f7220 */ /* 0x000fe20000410000 */
[----:B------:R-:W-:-:S02]  /*eb00*/  F2FP.F16.E4M3.UNPACK_B R37, R37.H1 ;  /* 0x00000025ff25723e */ /* 0x000fc400030006ff */
[----:B------:R-:W-:Y:S02]  /*eb10*/  LOP3.LUT R41, R41, 0xff000000, R7, 0xf8, !PT ;  /* 0xff00000029297812 */ /* 0x000fe400078ef807 */
[-C--:B------:R-:W-:Y:S01]  /*eb20*/  F2FP.F16.E4M3.UNPACK_B R28, R27.reuse ;  /* 0x0000001bff1c723e */ /* 0x080fe200020006ff */
[----:B------:R-:W-:Y:S01]  /*eb30*/  HADD2.F32 R39, -RZ, R37.H0_H0 ;  /* 0x20000025ff277230 */ /* 0x000fe20000004100 */
        /* <DEDUP_REMOVED lines=8> */
[-C--:B------:R-:W-:Y:S01]  /*ebc0*/  F2FP.F16.E4M3.UNPACK_B R8, R15.reuse ;  /* 0x0000000fff08723e */ /* 0x080fe200020006ff */
        /* <DEDUP_REMOVED lines=15> */
[CC--:B------:R-:W-:Y:S01]  /*ecc0*/  FMUL.FTZ R43, R11.reuse, R38.reuse ;  /* 0x000000260b2b7220 */ /* 0x0c0fe20000410000 */
[----:B------:R-:W-:Y:S02]  /*ecd0*/  HADD2.F32 R6, -RZ, R13.H0_H0 ;  /* 0x2000000dff067230 */ /* 0x000fe40000004100 */
[C---:B------:R-:W-:Y:S01]  /*ece0*/  FMUL.FTZ R45, R20.reuse, R39 ;  /* 0x00000027142d7220 */ /* 0x040fe20000410000 */
[----:B------:R-:W-:Y:S01]  /*ecf0*/  FMUL.FTZ R11, R11, R31 ;  /* 0x0000001f0b0b7220 */ /* 0x000fe20000410000 */
[----:B------:R-:W-:Y:S01]  /*ed00*/  FMUL.FTZ R20, R20, R33 ;  /* 0x0000002114147220 */ /* 0x000fe20000410000 */
[----:B------:R-:W-:Y:S01]  /*ed10*/  FFMA.FTZ R42, R4, R31, -R43 ;  /* 0x0000001f042a7223 */ /* 0x000fe2000001082b */
[----:B------:R-:W-:Y:S01]  /*ed20*/  FFMA.FTZ R45, R6, R33, -R45 ;  /* 0x00000021062d7223 */ /* 0x000fe2000001082d */
[----:B------:R-:W-:Y:S01]  /*ed30*/  FFMA.FTZ R38, R4, R38, R11 ;  /* 0x0000002604267223 */ /* 0x000fe2000001000b */
[----:B------:R-:W-:Y:S01]  /*ed40*/  F2FP.F16.E4M3.UNPACK_B R33, R41 ;  /* 0x00000029ff21723e */ /* 0x000fe200020006ff */
[----:B------:R-:W-:Y:S01]  /*ed50*/  FFMA.FTZ R39, R6, R39, R20 ;  /* 0x0000002706277223 */ /* 0x000fe20000010014 */
[----:B------:R-:W-:Y:S01]  /*ed60*/  F2FP.F16.E4M3.UNPACK_B R11, R35 ;  /* 0x00000023ff0b723e */ /* 0x000fe200020006ff */
        /* <DEDUP_REMOVED lines=16> */
[----:B------:R-:W-:Y:S01]  /*ee70*/  FFMA.FTZ R30, R13, R20, R25 ;  /* 0x000000140d1e7223 */ /* 0x000fe20000010019 */
[C---:B------:R-:W-:Y:S01]  /*ee80*/  FFMA.FTZ R37, R4.reuse, R37, R6 ;  /* 0x0000002504257223 */ /* 0x040fe20000010006 */
[----:B------:R-:W-:Y:S02]  /*ee90*/  HADD2.F32 R25, -RZ, R41.H0_H0 ;  /* 0x20000029ff197230 */ /* 0x000fe40000004100 */
[----:B------:R-:W-:Y:S01]  /*eea0*/  FFMA.FTZ R43, R4, R31, -R43 ;  /* 0x0000001f042b7223 */ /* 0x000fe2000001082b */
[----:B------:R-:W-:Y:S01]  /*eeb0*/  HADD2.F32 R6, -RZ, R27.H0_H0 ;  /* 0x2000001bff067230 */ /* 0x000fe20000004100 */
[----:B------:R-:W-:Y:S01]  /*eec0*/  F2FP.SATFINITE.E4M3.F32.PACK_AB_MERGE_C R44, R44, R45, RZ ;  /* 0x0000002d2c2c723e */ /* 0x000fe200048070ff */
[----:B------:R-:W-:Y:S01]  /*eed0*/  HADD2.F32 R28, -RZ, R28.H1_H1 ;  /* 0x3000001cff1c7230 */ /* 0x000fe20000004100 */
[----:B------:R-:W-:Y:S01]  /*eee0*/  F2FP.SATFINITE.E4M3.F32.PACK_AB_MERGE_C R30, R30, R39, RZ ;  /* 0x000000271e1e723e */ /* 0x000fe200048070ff */
[----:B------:R-:W-:-:S02]  /*eef0*/  HADD2.F32 R11, -RZ, R11.H1_H1 ;  /* 0x3000000bff0b7230 */ /* 0x000fc40000004100 */
[----:B------:R-:W-:Y:S01]  /*ef00*/  FMUL.FTZ R47, R6, R25 ;  /* 0x00000019062f7220 */ /* 0x000fe20000410000 */
[----:B------:R-:W-:Y:S02]  /*ef10*/  HADD2.F32 R13, -RZ, R35.H0_H0 ;  /* 0x20000023ff0d7230 */ /* 0x000fe40000004100 */
[C---:B------:R-:W-:Y:S01]  /*ef20*/  FMUL.FTZ R31, R28.reuse, R33 ;  /* 0x000000211c1f7220 */ /* 0x040fe20000410000 */
[----:B------:R-:W-:Y:S02]  /*ef30*/  HADD2.F32 R4, -RZ, R15.H0_H0 ;  /* 0x2000000fff047230 */ /* 0x000fe40000004100 */
[----:B------:R-:W-:Y:S01]  /*ef40*/  FMUL.FTZ R28, R28, R11 ;  /* 0x0000000b1c1c7220 */ /* 0x000fe20000410000 */
[----:B------:R-:W-:Y:S02]  /*ef50*/  HADD2.F32 R8, -RZ, R8.H1_H1 ;  /* 0x30000008ff087230 */ /* 0x000fe40000004100 */
[----:B------:R-:W-:Y:S01]  /*ef60*/  FMUL.FTZ R6, R6, R13 ;  /* 0x0000000d06067220 */ /* 0x000fe20000410000 */
[----:B------:R-:W-:-:S02]  /*ef70*/  HADD2.F32 R20, -RZ, R35.H1_H1 ;  /* 0x30000023ff147230 */ /* 0x000fc40000004100 */
[----:B------:R-:W-:Y:S01]  /*ef80*/  FFMA.FTZ R47, R4, R13, -R47 ;  /* 0x0000000d042f7223 */ /* 0x000fe2000001082f */
[-C--:B------:R-:W-:Y:S01]  /*ef90*/  F2FP.F16.E4M3.UNPACK_B R13, R36.reuse.H1 ;  /* 0x00000024ff0d723e */ /* 0x080fe200030006ff */
[C---:B------:R-:W-:Y:S01]  /*efa0*/  FFMA.FTZ R46, R8.reuse, R11, -R31 ;  /* 0x0000000b082e7223 */ /* 0x040fe2000001081f */
[----:B------:R-:W-:Y:S01]  /*efb0*/  FFMA.FTZ R48, R8, R33, R28 ;  /* 0x0000002108307223 */ /* 0x000fe2000001001c */
[----:B------:R-:W-:Y:S01]  /*efc0*/  HADD2.F32 R28, -RZ, R41.H1_H1 ;  /* 0x30000029ff1c7230 */ /* 0x000fe20000004100 */
[----:B------:R-:W-:Y:S01]  /*efd0*/  F2FP.F16.E4M3.UNPACK_B R8, R29.H1 ;  /* 0x0000001dff08723e */ /* 0x000fe200030006ff */
[----:B------:R-:W-:Y:S02]  /*efe0*/  HADD2.F32 R27, -RZ, R27.H1_H1 ;  /* 0x3000001bff1b7230 */ /* 0x000fe40000004100 */
[----:B------:R-:W-:Y:S01]  /*eff0*/  FFMA.FTZ R33, R4, R25, R6 ;  /* 0x0000001904217223 */ /* 0x000fe20000010006 */
[----:B------:R-:W-:Y:S01]  /*f000*/  HADD2.F32 R25, -RZ, R13.H0_H0 ;  /* 0x2000000dff197230 */ /* 0x000fe20000004100 */
[----:B------:R-:W-:Y:S01]  /*f010*/  F2FP.F16.E4M3.UNPACK_B R36, R36 ;  /* 0x00000024ff24723e */ /* 0x000fe200020006ff */
[----:B------:R-:W-:-:S02]  /*f020*/  HADD2.F32 R6, -RZ, R24.H0_H0 ;  /* 0x20000018ff067230 */ /* 0x000fc40000004100 */
[C---:B------:R-:W-:Y:S01]  /*f030*/  FMUL.FTZ R50, R27.reuse, R28 ;  /* 0x0000001c1b327220 */ /* 0x040fe20000410000 */
[----:B------:R-:W-:Y:S02]  /*f040*/  HADD2.F32 R15, -RZ, R15.H1_H1 ;  /* 0x3000000fff0f7230 */ /* 0x000fe40000004100 */
[-C--:B------:R-:W-:Y:S01]  /*f050*/  FMUL.FTZ R31, R27, R20.reuse ;  /* 0x000000141b1f7220 */ /* 0x080fe20000410000 */
[----:B------:R-:W-:Y:S02]  /*f060*/  HADD2.F32 R11, -RZ, R8.H0_H0 ;  /* 0x20000008ff0b7230 */ /* 0x000fe40000004100 */
[C---:B------:R-:W-:Y:S01]  /*f070*/  FMUL.FTZ R27, R6.reuse, R25 ;  /* 0x00000019061b7220 */ /* 0x040fe20000410000 */
[----:B------:R-:W-:Y:S02]  /*f080*/  HADD2.F32 R4, -RZ, R12.H0_H0 ;  /* 0x2000000cff047230 */ /* 0x000fe40000004100 */
[C---:B------:R-:W-:Y:S01]  /*f090*/  FFMA.FTZ R50, R15.reuse, R20, -R50 ;  /* 0x000000140f327223 */ /* 0x040fe20000010832 */
[----:B------:R-:W-:Y:S01]  /*f0a0*/  FFMA.FTZ R52, R15, R28, R31 ;  /* 0x0000001c0f347223 */ /* 0x000fe2000001001f */
[----:B------:R-:W-:Y:S01]  /*f0b0*/  FMUL.FTZ R6, R6, R11 ;  /* 0x0000000b06067220 */ /* 0x000fe20000410000 */
[----:B------:R-:W-:-:S02]  /*f0c0*/  HADD2.F32 R15, -RZ, R13.H1_H1 ;  /* 0x3000000dff0f7230 */ /* 0x000fc40000004100 */
[C---:B------:R-:W-:Y:S01]  /*f0d0*/  FFMA.FTZ R27, R4.reuse, R11, -R27 ;  /* 0x0000000b041b7223 */ /* 0x040fe2000001081b */
[----:B------:R-:W-:Y:S02]  /*f0e0*/  HADD2.F32 R24, -RZ, R24.H1_H1 ;  /* 0x30000018ff187230 */ /* 0x000fe40000004100 */
[----:B------:R-:W-:Y:S01]  /*f0f0*/  FFMA.FTZ R28, R4, R25, R6 ;  /* 0x00000019041c7223 */ /* 0x000fe20000010006 */
[----:B------:R-:W-:Y:S01]  /*f100*/  HADD2.F32 R11, -RZ, R8.H1_H1 ;  /* 0x30000008ff0b7230 */ /* 0x000fe20000004100 */
[----:B------:R-:W-:Y:S01]  /*f110*/  F2FP.F16.E4M3.UNPACK_B R29, R29 ;  /* 0x0000001dff1d723e */ /* 0x000fe200020006ff */
[----:B------:R-:W-:Y:S02]  /*f120*/  HADD2.F32 R12, -RZ, R12.H1_H1 ;  /* 0x3000000cff0c7230 */ /* 0x000fe40000004100 */
[C---:B------:R-:W-:Y:S01]  /*f130*/  FMUL.FTZ R25, R24.reuse, R15 ;  /* 0x0000000f18197220 */ /* 0x040fe20000410000 */
[----:B------:R-:W-:Y:S02]  /*f140*/  HADD2.F32 R13, -RZ, R36.H0_H0 ;  /* 0x20000024ff0d7230 */ /* 0x000fe40000004100 */
[----:B------:R-:W-:Y:S01]  /*f150*/  FMUL.FTZ R4, R24, R11 ;  /* 0x0000000b18047220 */ /* 0x000fe20000410000 */
        /* <DEDUP_REMOVED lines=8> */
[----:B------:R-:W-:Y:S01]  /*f1e0*/  HADD2.F32 R10, -RZ, R10.H1_H1 ;  /* 0x3000000aff0a7230 */ /* 0x000fe20000004100 */
[----:B------:R-:W-:Y:S01]  /*f1f0*/  F2FP.F16.E4M3.UNPACK_B R12, R40.H1 ;  /* 0x00000028ff0c723e */ /* 0x000fe200030006ff */
[----:B------:R-:W-:-:S02]  /*f200*/  HADD2.F32 R29, -RZ, R29.H1_H1 ;  /* 0x3000001dff1d7230 */ /* 0x000fc40000004100 */
[----:B------:R-:W-:Y:S01]  /*f210*/  FFMA.FTZ R15, R4, R11, -R15 ;  /* 0x0000000b040f7223 */ /* 0x000fe2000001080f */
[----:B------:R-:W-:Y:S02]  /*f220*/  HADD2.F32 R3, -RZ, R3.H1_H1 ;  /* 0x30000003ff037230 */ /* 0x000fe40000004100 */
[----:B------:R-:W-:Y:S01]  /*f230*/  FMUL.FTZ R8, R10, R36 ;  /* 0x000000240a087220 */ /* 0x000fe20000410000 */
[----:B------:R-:W-:Y:S01]  /*f240*/  FFMA.FTZ R25, R4, R13, R25 ;  /* 0x0000000d04197223 */ /* 0x000fe20000010019 */
[----:B------:R-:W-:Y:S01]  /*f250*/  F2FP.F16.E4M3.UNPACK_B R6, R32.H1 ;  /* 0x00000020ff06723e */ /* 0x000fe200030006ff */
[-C--:B------:R-:W-:Y:S01]  /*f260*/  FMUL.FTZ R11, R10, R29.reuse ;  /* 0x0000001d0a0b7220 */ /* 0x080fe20000410000 */
[----:B------:R-:W-:Y:S02]  /*f270*/  HADD2.F32 R10, -RZ, R12.H0_H0 ;  /* 0x2000000cff0a7230 */ /* 0x000fe40000004100 */
[----:B------:R-:W-:Y:S01]  /*f280*/  FFMA.FTZ R20, R3, R29, -R8 ;  /* 0x0000001d03147223 */ /* 0x000fe20000010808 */
        /* <DEDUP_REMOVED lines=9> */
[----:B------:R-:W-:Y:S01]  /*f320*/  F2FP.F16.E4M3.UNPACK_B R40, R40 ;  /* 0x00000028ff28723e */ /* 0x000fe200020006ff */
[----:B------:R-:W-:-:S02]  /*f330*/  HADD2.F32 R13, -RZ, R12.H1_H1 ;  /* 0x3000000cff0d7230 */ /* 0x000fc40000004100 */
[C---:B------:R-:W-:Y:S01]  /*f340*/  FFMA.FTZ R12, R3.reuse, R8, -R6 ;  /* 0x00000008030c7223 */ /* 0x040fe20000010806 */
[----:B------:R-:W-:Y:S02]  /*f350*/  HADD2.F32 R14, -RZ, R14.H1_H1 ;  /* 0x3000000eff0e7230 */ /* 0x000fe40000004100 */
[C---:B------:R-:W-:Y:S01]  /*f360*/  FMUL.FTZ R6, R26.reuse, R11 ;  /* 0x0000000b1a067220 */ /* 0x040fe20000410000 */
[----:B------:R-:W-:Y:S02]  /*f370*/  HADD2.F32 R8, -RZ, R40.H0_H0 ;  /* 0x20000028ff087230 */ /* 0x000fe40000004100 */
[-C--:B------:R-:W-:Y:S01]  /*f380*/  FMUL.FTZ R29, R26, R13.reuse ;  /* 0x0000000d1a1d7220 */ /* 0x080fe20000410000 */
[----:B------:R-:W-:Y:S01]  /*f390*/  FFMA.FTZ R26, R3, R10, R4 ;  /* 0x0000000a031a7223 */ /* 0x000fe20000010004 */
[C---:B------:R-:W-:Y:S01]  /*f3a0*/  FFMA.FTZ R13, R14.reuse, R13, R6 ;  /* 0x0000000d0e0d7223 */ /* 0x040fe20000010006 */
[----:B------:R-:W-:Y:S02]  /*f3b0*/  HADD2.F32 R6, -RZ, R32.H0_H0 ;  /* 0x20000020ff067230 */ /* 0x000fe40000004100 */
[----:B------:R-:W-:Y:S01]  /*f3c0*/  FFMA.FTZ R29, R14, R11, -R29 ;  /* 0x0000000b0e1d7223 */ /* 0x000fe2000001081d */
[--C-:B------:R-:W-:Y:S01]  /*f3d0*/  HADD2.F32 R4, -RZ, R21.reuse.H0_H0 ;  /* 0x20000015ff047230 */ /* 0x100fe20000004100 */
[----:B------:R-:W-:Y:S01]  /*f3e0*/  F2FP.SATFINITE.E4M3.F32.PACK_AB_MERGE_C R5, R42, R5, R44 ;  /* 0x000000052a05723e */ /* 0x000fe2000480702c */
[----:B------:R-:W-:Y:S01]  /*f3f0*/  HADD2.F32 R40, -RZ, R40.H1_H1 ;  /* 0x30000028ff287230 */ /* 0x000fe20000004100 */
[----:B------:R-:W-:Y:S01]  /*f400*/  F2FP.SATFINITE.E4M3.F32.PACK_AB_MERGE_C R13, R13, R26, RZ ;  /* 0x0000001a0d0d723e */ /* 0x000fe200048070ff */
        /* <DEDUP_REMOVED lines=26> */
.L_x_8780:
[----:B------:R-:W-:Y:S05]  /*f5b0*/  BSYNC B0 ;  /* 0x0000000000007941 */ /* 0x000fea0003800000 */
.L_x_8766:
        /* <DEDUP_REMOVED lines=8> */
.L_x_8763:
[----:B------:R-:W-:-:S13]  /*f640*/  ISETP.NE.AND P0, PT, R200, 0x3, PT ;  /* 0x00000003c800780c */ /* 0x000fda0003f05270 */
[----:B------:R-:W-:Y:S05]  /*f650*/  @!P0 BRA `(.L_x_8790) ;  /* 0x0000000000048947 */ /* 0x000fea0003800000 */
[----:B------:R-:W-:Y:S01]  /*f660*/  BPT.TRAP 0x1 ;  /* 0x000000040000795c */ /* 0x000fe20000300000 */
.L_x_8790:
[----:B-1--4-:R-:W-:Y:S01]  /*f670*/  IMAD R14, R194, 0x8, R17 ;  /* 0x00000008c20e7824 */ /* 0x012fe200078e0211 */
[----:B------:R-:W-:-:S04]  /*f680*/  SHF.L.U32 R3, R196, 0x1f, RZ ;  /* 0x0000001fc4037819 */ /* 0x000fc800000006ff */
[----:B------:R1:W4:Y:S01]  /*f690*/  SYNCS.PHASECHK.TRANS64.TRYWAIT P1, [R14+URZ+0x22830], R3 ;  /* 0x022830030e0075a7 */ /* 0x000322000802017f */
[----:B------:R-:W-:Y:S05]  /*f6a0*/  @!P0 BRA `(.L_x_8791) ;  /* 0x0000000000048947 */ /* 0x000fea0003800000 */
[----:B------:R-:W-:Y:S01]  /*f6b0*/  BPT.TRAP 0x1 ;  /* 0x000000040000795c */ /* 0x000fe20000300000 */
.L_x_8791:
[----:B0-2---:R-:W-:-:S05]  /*f6c0*/  VIADD R0, R17, 0x18400 ;  /* 0x0001840011007836 */ /* 0x005fca0000000000 */
[----:B------:R-:W-:-:S04]  /*f6d0*/  SHF.R.U32.HI R0, RZ, 0x4, R0 ;  /* 0x00000004ff007819 */ /* 0x000fc80000011600 */
[----:B------:R-:W-:-:S04]  /*f6e0*/  LOP3.LUT R0, R0, 0x3fff, RZ, 0xc0, !PT ;  /* 0x00003fff00007812 */ /* 0x000fc800078ec0ff */
[----:B-----5:R-:W-:-:S05]  /*f6f0*/  LOP3.LUT R13, R0, 0x10000, RZ, 0xfc, !PT ;  /* 0x00010000000d7812 */ /* 0x020fca00078efcff */
[----:B------:R-:W-:Y:S01]  /*f700*/  IMAD R4, R194, 0x500, R13 ;  /* 0x00000500c2047824 */ /* 0x000fe200078e020d */
[----:B----4-:R-:W-:Y:S06]  /*f710*/  @P1 BRA `(.L_x_8792) ;  /* 0x0000000000081947 */ /* 0x010fec0003800000 */
[----:B------:R-:W0:Y:S02]  /*f720*/  SYNCS.PHASECHK.TRANS64.TRYWAIT P1, [R14+URZ+0x22830], R3 ;  /* 0x022830030e0075a7 */ /* 0x000e24000802017f */
[----:B0-----:R-:W-:Y:S05]  /*f730*/  @!P1 BRA `(.L_x_8793) ;  /* 0x00000200007c9947 */ /* 0x001fea0003800000 */
.L_x_8792:
[----:B---3--:R-:W-:Y:S01]  /*f740*/  IMAD.MOV.U32 R5, RZ, RZ, 0x40000040 ;  /* 0x40000040ff057424 */ /* 0x008fe200078e00ff */
[----:B------:R-:W-:Y:S01]  /*f750*/  LOP3.LUT R10, R34, 0x10000, RZ, 0xfc, !PT ;  /* 0x00010000220a7812 */ /* 0x000fe200078efcff */
[----:B------:R-:W-:Y:S01]  /*f760*/  IMAD.MOV.U32 R11, RZ, RZ, 0x40000040 ;  /* 0x40000040ff0b7424 */ /* 0x000fe200078e00ff */
[----:B------:R-:W-:Y:S05]  /*f770*/  WARPSYNC.ALL ;  /* 0x0000000000007948 */ /* 0x000fea0003800000 */
[C---:B------:R-:W-:Y:S01]  /*f780*/  R2UR UR6, R4.reuse ;  /* 0x00000000040672ca */ /* 0x040fe200000e0000 */
[----:B------:R-:W-:Y:S01]  /*f790*/  WARPGROUP.ARRIVE ;  /* 0x00000000000079c5 */ /* 0x000fe20000000000 */
        /* <DEDUP_REMOVED lines=42> */
[----:B------:R-:W-:-:S02]  /*fa40*/  WARPGROUP.DEPBAR.LE gsb0, 0x0 ;  /* 0x00008000000079c5 */ /* 0x000fc40000010000 */
[----:B------:R-:W-:-:S06]  /*fa50*/  WARPGROUP.ARRIVE ;  /* 0x00000000000079c5 */ /* 0x000fcc0000000000 */
[----:B------:R-:W-:Y:S01]  /*fa60*/  QGMMA.64x32x32.F32.E4M3.E4M3 R72, gdesc[UR8], RZ, !UPT, gsb0 ;  /* 0x00600000084879f3 */ /* 0x000fe2000c0008ff */
        /* <DEDUP_REMOVED lines=87> */
[----:B------:R-:W-:Y:S01]  /*ffe0*/  R2UR UR5, R5 ;  /* 0x00000000050572ca */ /* 0x000fe200000e0000 */
[----:B------:R-:W-:Y:S02]  /*fff0*/  WARPGROUP.DEPBAR.LE gsb0, 0x0 ;  /* 0x00008000000079c5 */ /* 0x000fe40000010000 */
[----:B------:R-:W-:-:S06]  /*10000*/  WARPGROUP.ARRIVE ;  /* 0x00000000000079c5 */ /* 0x000fcc0000000000 */
[----:B------:R-:W-:Y:S01]  /*10010*/  QGMMA.64x32x32.F32.E4M3.E4M3 R72, gdesc[UR8], R72, gsb0 ;  /* 0x00600000084879f3 */ /* 0x000fe20008000848 */
[----:B------:R-:W-:Y:S01]  /*10020*/  R2UR UR10, R108 ;  /* 0x000000006c0a72ca */ /* 0x000fe200000e0000 */
[----:B------:R-:W-:Y:S01]  /*10030*/  VIADD R108, R4, 0x306 ;  /* 0x00000306046c7836 */ /* 0x000fe20000000000 */
[----:B------:R-:W-:Y:S01]  /*10040*/  R2UR UR11, R109 ;  /* 0x000000006d0b72ca */ /* 0x000fe200000e0000 */
[----:B------:R-:W-:Y:S01]  /*10050*/  VIADD R4, R10, 0x6 ;  /* 0x000000060a047836 */ /* 0x000fe20000000000 */
[----:B------:R-:W-:Y:S01]  /*10060*/  R2UR UR9, R5 ;  /* 0x00000000050972ca */ /* 0x000fe200000e0000 */
[----:B------:R-:W-:-:S03]  /*10070*/  IMAD.MOV.U32 R109, RZ, RZ, 0x40000040 ;  /* 0x40000040ff6d7424 */ /* 0x000fc600078e00ff */
[C---:B------:R-:W-:Y:S02]  /*10080*/  R2UR UR4, R4.reuse ;  /* 0x00000000040472ca */ /* 0x040fe400000e0000 */
        /* <DEDUP_REMOVED lines=40> */
.L_x_8794:
[----:B------:R-:W2:Y:S01]  /*10310*/  LDC R145, c[0x0][0x448] ;  /* 0x00011200ff917b82 */ /* 0x000ea20000000800 */
[----:B------:R-:W3:Y:S01]  /*10320*/  S2R R109, SR_CgaCtaId ;  /* 0x00000000006d7919 */ /* 0x000ee20000008800 */
[C---:B------:R-:W-:Y:S01]  /*10330*/  FMUL.FTZ R130, R2.reuse, R24 ;  /* 0x0000001802827220 */ /* 0x040fe20000410000 */
[C---:B------:R-:W-:Y:S01]  /*10340*/  FMUL.FTZ R132, R2.reuse, R25 ;  /* 0x0000001902847220 */ /* 0x040fe20000410000 */
[C---:B------:R-:W-:Y:S01]  /*10350*/  FMUL.FTZ R124, R2.reuse, R49 ;  /* 0x00000031027c7220 */ /* 0x040fe20000410000 */
[----:B------:R-:W-:Y:S02]  /*10360*/  IMAD.IADD R49, R205, 0x1, R202 ;  /* 0x00000001cd317824 */ /* 0x000fe400078e02ca */
[C---:B------:R-:W-:Y:S01]  /*10370*/  FMUL.FTZ R12, R2.reuse, R88 ;  /* 0x00000058020c7220 */ /* 0x040fe20000410000 */
[C---:B------:R-:W-:Y:S01]  /*10380*/  FMUL.FTZ R116, R2.reuse, R41 ;  /* 0x0000002902747220 */ /* 0x040fe20000410000 */
[----:B------:R-:W4:Y:S01]  /*10390*/  LDC.64 R24, c[0x0][0x9e0] ;  /* 0x00027800ff187b82 */ /* 0x000f220000000a00 */
        /* <DEDUP_REMOVED lines=16> */
[----:B------:R-:W-:-:S02]  /*104a0*/  IMAD.MOV.U32 R55, RZ, RZ, -0xa0 ;  /* 0xffffff60ff377424 */ /* 0x000fc400078e00ff */
[C---:B------:R-:W-:Y:S01]  /*104b0*/  FMUL.FTZ R99, R2.reuse, R72 ;  /* 0x0000004802637220 */ /* 0x040fe20000410000 */
[C---:B------:R-:W-:Y:S01]  /*104c0*/  FMUL.FTZ R98, R2.reuse, R73 ;  /* 0x0000004902627220 */ /* 0x040fe20000410000 */
[C---:B------:R-:W-:Y:S01]  /*104d0*/  FMUL.FTZ R76, R2.reuse, R82 ;  /* 0x00000052024c7220 */ /* 0x040fe20000410000 */
[----:B------:R-:W-:Y:S01]  /*104e0*/  FMUL.FTZ R77, R2, R83 ;  /* 0x00000053024d7220 */ /* 0x000fe20000410000 */
[----:B01----:R-:W-:Y:S02]  /*104f0*/  VIADD R14, R14, 0x22840 ;  /* 0x000228400e0e7836 */ /* 0x003fe40000000000 */
        /* <DEDUP_REMOVED lines=19> */
[----:B------:R-:W-:Y:S01]  /*10630*/  FMUL.FTZ R28, R2, R30 ;  /* 0x0000001e021c7220 */ /* 0x000fe20000410000 */
[----:B------:R-:W-:Y:S01]  /*10640*/  LOP3.LUT R22, R22, 0xffffffef, RZ, 0xc0, !PT ;  /* 0xffffffef16167812 */ /* 0x000fe200078ec0ff */
[----:B------:R-:W-:-:S02]  /*10650*/  IMAD R55, R106, R55, 0xa1 ;  /* 0x000000a16a377424 */ /* 0x000fc400078e0237 */
        /* <DEDUP_REMOVED lines=40> */
[----:B---3--:R-:W-:Y:S01]  /*108e0*/  PRMT R14, R109, 0x654, R14 ;  /* 0x000006546d0e7816 */ /* 0x008fe2000000000e */
[----:B------:R-:W-:Y:S01]  /*108f0*/  FMUL.FTZ R33, R2, R39 ;  /* 0x0000002702217220 */ /* 0x000fe20000410000 */
[----:B------:R-:W-:Y:S01]  /*10900*/  @P1 LOP3.LUT R22, R22, 0x10, RZ, 0xfc, !PT ;  /* 0x0000001016161812 */ /* 0x000fe200078efcff */
[----:B------:R-:W-:Y:S01]  /*10910*/  IMAD R144, R204, -0x2, R55 ;  /* 0xfffffffecc907824 */ /* 0x000fe200078e0237 */
[----:B----4-:R-:W-:Y:S01]  /*10920*/  ISETP.GE.AND P1, PT, R25, 0x1, PT ;  /* 0x000000011900780c */ /* 0x010fe20003f26270 */
[----:B------:R1:W-:Y:S01]  /*10930*/  SYNCS.ARRIVE.TRANS64.RED.A1T0 RZ, [R14+URZ], RZ ;  /* 0x000000ff0eff79a7 */ /* 0x0003e2000810043f */
[----:B------:R-:W-:Y:S01]  /*10940*/  ULDC UR4, c[0x0][0x9dc] ;  /* 0x0002770000047ab9 */ /* 0x000fe20000000800 */
[----:B------:R-:W2:Y:S01]  /*10950*/  MUFU.TANH R12, R12 ;  /* 0x0000000c000c7308 */ /* 0x000ea20000002400 */
[----:B------:R-:W-:Y:S01]  /*10960*/  ULOP3.LUT UR5, URZ, UR4, URZ, 0x33, !UPT ;  /* 0x000000043f057292 */ /* 0x000fe2000f8e333f */
[----:B------:R-:W-:Y:S01]  /*10970*/  IADD3 R39, -R188, R144, R189 ;  /* 0x00000090bc277210 */ /* 0x000fe20007ffe1bd */
[----:B------:R-:W-:Y:S01]  /*10980*/  VIADD R55, R55, 0xffffffff ;  /* 0xffffffff37377836 */ /* 0x000fe20000000000 */
[----:B------:R-:W-:Y:S01]  /*10990*/  LOP3.LUT R22, R22, 0xfffffff7, RZ, 0xc0, !PT ;  /* 0xfffffff716167812 */ /* 0x000fe200078ec0ff */
[----:B------:R-:W-:-:S02]  /*109a0*/  VIADD R144, R144, 0xffffffff ;  /* 0xffffffff90907836 */ /* 0x000fc40000000000 */
[----:B-1----:R-:W-:Y:S01]  /*109b0*/  IMAD R14, R106, -0xa0, R189 ;  /* 0xffffff606a0e7824 */ /* 0x002fe200078e02bd */
[----:B------:R-:W1:Y:S01]  /*109c0*/  MUFU.TANH R105, R105 ;  /* 0x0000006900697308 */ /* 0x000e620000002400 */
[C---:B------:R-:W-:Y:S01]  /*109d0*/  VIADD R37, R39.reuse, UR5 ;  /* 0x0000000527257c36 */ /* 0x040fe20008000000 */
[----:B------:R-:W-:Y:S01]  /*109e0*/  @P1 LOP3.LUT R22, R22, 0x8, RZ, 0xfc, !PT ;  /* 0x0000000816161812 */ /* 0x000fe200078efcff */
[----:B------:R-:W-:Y:S02]  /*109f0*/  VIADD R21, R14, 0xa0 ;  /* 0x000000a00e157836 */ /* 0x000fe40000000000 */
[----:B------:R-:W-:Y:S02]  /*10a00*/  IMAD.IADD R39, R39, 0x1, R24 ;  /* 0x0000000127277824 */ /* 0x000fe400078e0218 */
[----:B------:R-:W-:Y:S01]  /*10a10*/  IMAD R180, R204, -0x2, R21 ;  /* 0xfffffffeccb47824 */ /* 0x000fe200078e0215 */
[----:B------:R-:W3:Y:S01]  /*10a20*/  MUFU.TANH R0, R0 ;  /* 0x0000000000007308 */ /* 0x000ee20000002400 */
[----:B------:R-:W-:-:S02]  /*10a30*/  IMAD.U32 R14, RZ, RZ, UR5 ;  /* 0x00000005ff0e7e24 */ /* 0x000fc4000f8e00ff */
[----:B0-----:R-:W-:Y:S01]  /*10a40*/  IMAD.IADD R53, R37, 0x1, R20 ;  /* 0x0000000125357824 */ /* 0x001fe200078e0214 */
[----:B------:R-:W-:-:S04]  /*10a50*/  VIADDMNMX R146, R20, R39, R180, PT ;  /* 0x0000002714927246 */ /* 0x000fc800038001b4 */
        /* <DEDUP_REMOVED lines=89> */
.L_x_8797:
[----:B------:R-:W-:-:S13]  /*10ff0*/  ISETP.NE.AND P1, PT, R25, 0x1, PT ;  /* 0x000000011900780c */ /* 0x000fda0003f25270 */
[----:B------:R-:W1:Y:S02]  /*11000*/  @P1 LDC.64 R20, c[0x0][0x9e8] ;  /* 0x00027a00ff141b82 */ /* 0x000e640000000a00 */
[----:B-1----:R-:W-:-:S05]  /*11010*/  @P1 IMAD.HI.U32 R20, R51, R20, RZ ;  /* 0x0000001433141227 */ /* 0x002fca00078e00ff */
[----:B------:R-:W-:-:S07]  /*11020*/  @P1 SHF.R.U32.HI R51, RZ, R21, R20 ;  /* 0x00000015ff331219 */ /* 0x000fce0000011614 */
.L_x_8798:
[----:B------:R-:W-:Y:S05]  /*11030*/  BSYNC B0 ;  /* 0x0000000000007941 */ /* 0x000fea0003800000 */
.L_x_8796:
[----:B------:R-:W-:-:S05]  /*11040*/  IMAD R20, R51, R25, R144 ;  /* 0x0000001933147224 */ /* 0x000fca00078e0290 */
[----:B------:R-:W-:Y:S02]  /*11050*/  VIMNMX R53, R53, R20, !PT ;  /* 0x0000001435357248 */ /* 0x000fe40007fe0100 */
[----:B------:R-:W-:-:S07]  /*11060*/  VIADDMNMX R146, R20, R25, R146, PT ;  /* 0x0000001914927246 */ /* 0x000fce0003800192 */
.L_x_8795:
[C---:B------:R-:W-:Y:S01]  /*11070*/  ISETP.GE.AND P1, PT, R55.reuse, 0x2, PT ;  /* 0x000000023700780c */ /* 0x040fe20003f26270 */
[----:B------:R-:W1:Y:S01]  /*11080*/  SHFL.IDX PT, R20, R49, 0x1, 0x1c1f ;  /* 0x003c1f0031147f89 */ /* 0x000e6200000e0000 */
[----:B------:R-:W-:Y:S02]  /*11090*/  ISETP.GE.AND P5, PT, R55, 0x11, PT ;  /* 0x000000113700780c */ /* 0x000fe40003fa6270 */
[----:B------:R-:W-:Y:S02]  /*110a0*/  ISETP.GT.AND P2, PT, R53, 0x1, !P1 ;  /* 0x000000013500780c */ /* 0x000fe40004f44270 */
[----:B------:R-:W-:Y:S02]  /*110b0*/  P2R R121, PR, RZ, 0x20 ;  /* 0x00000020ff797803 */ /* 0x000fe40000000000 */
[----:B------:R-:W-:Y:S02]  /*110c0*/  ISETP.LT.OR P3, PT, R146, 0x2, P2 ;  /* 0x000000029200780c */ /* 0x000fe40001761670 */
[----:B------:R-:W-:-:S02]  /*110d0*/  ISETP.GE.AND P2, PT, R55, 0x9, PT ;  /* 0x000000093700780c */ /* 0x000fc40003f46270 */
[----:B------:R-:W-:Y:S02]  /*110e0*/  FSEL R34, R105, -INF , !P3 ;  /* 0xff80000069227808 */ /* 0x000fe40005800000 */
[----:B------:R-:W-:-:S04]  /*110f0*/  ISETP.GT.AND P3, PT, R53, 0x8, !P2 ;  /* 0x000000083500780c */ /* 0x000fc80005764270 */
[----:B------:R-:W-:-:S04]  /*11100*/  ISETP.LT.OR P3, PT, R146, 0x9, P3 ;  /* 0x000000099200780c */ /* 0x000fc80001f61670 */
[----:B------:R-:W-:Y:S02]  /*11110*/  FSEL R36, R107, -INF , !P3 ;  /* 0xff8000006b247808 */ /* 0x000fe40005800000 */
[----:B------:R-:W-:Y:S02]  /*11120*/  ISETP.GE.AND P3, PT, R55, 0xa, PT ;  /* 0x0000000a3700780c */ /* 0x000fe40003f66270 */
[----:B-1----:R-:W-:Y:S02]  /*11130*/  VIADDMNMX R180, R20, R39, R180, PT ;  /* 0x0000002714b47246 */ /* 0x002fe400038001b4 */
[----:B------:R-:W-:-:S04]  /*11140*/  ISETP.GT.AND P4, PT, R53, 0x9, !P3 ;  /* 0x000000093500780c */ /* 0x000fc80005f84270 */
[----:B------:R-:W-:-:S04]  /*11150*/  ISETP.LT.OR P4, PT, R146, 0xa, P4 ;  /* 0x0000000a9200780c */ /* 0x000fc80002781670 */
[----:B0-----:R-:W-:Y:S02]  /*11160*/  FSEL R38, R93, -INF , !P4 ;  /* 0xff8000005d267808 */ /* 0x001fe40006000000 */
        /* <DEDUP_REMOVED lines=181> */
[----:B------:R-:W-:Y:S01]  /*11cc0*/  IMAD.IADD R35, R37, 0x1, R20 ;  /* 0x0000000125237824 */ /* 0x000fe200078e0214 */
[----:B------:R-:W-:-:S13]  /*11cd0*/  ISETP.GE.AND P6, PT, R25, 0x1, PT ;  /* 0x000000011900780c */ /* 0x000fda0003fc6270 */
[----:B------:R-:W-:Y:S05]  /*11ce0*/  @!P6 BRA `(.L_x_8799) ;  /* 0x00000000004ce947 */ /* 0x000fea0003800000 */
        /* <DEDUP_REMOVED lines=11> */
.L_x_8801:
[----:B------:R-:W-:-:S13]  /*11da0*/  ISETP.NE.AND P6, PT, R25, 0x1, PT ;  /* 0x000000011900780c */ /* 0x000fda0003fc5270 */
[----:B------:R-:W0:Y:S02]  /*11db0*/  @P6 LDC.64 R20, c[0x0][0x9e8] ;  /* 0x00027a00ff146b82 */ /* 0x000e240000000a00 */
[----:B0-----:R-:W-:-:S05]  /*11dc0*/  @P6 IMAD.HI.U32 R20, R37, R20, RZ ;  /* 0x0000001425146227 */ /* 0x001fca00078e00ff */
[----:B------:R-:W-:-:S07]  /*11dd0*/  @P6 SHF.R.U32.HI R37, RZ, R21, R20 ;  /* 0x00000015ff256219 */ /* 0x000fce0000011614 */
.L_x_8802:
[----:B------:R-:W-:Y:S05]  /*11de0*/  BSYNC B0 ;  /* 0x0000000000007941 */ /* 0x000fea0003800000 */
.L_x_8800:
[----:B------:R-:W-:-:S05]  /*11df0*/  IMAD R144, R37, R25, R144 ;  /* 0x0000001925907224 */ /* 0x000fca00078e0290 */
[----:B------:R-:W-:Y:S02]  /*11e00*/  VIMNMX R35, R35, R144, !PT ;  /* 0x0000009023237248 */ /* 0x000fe40007fe0100 */
[----:B------:R-:W-:-:S07]  /*11e10*/  VIADDMNMX R180, R144, R25, R180, PT ;  /* 0x0000001990b47246 */ /* 0x000fce00038001b4 */
.L_x_8799:
[----:B------:R-:W-:Y:S01]  /*11e20*/  ISETP.GT.AND P1, PT, R35, 0x1, !P1 ;  /* 0x000000012300780c */ /* 0x000fe20004f24270 */
[----:B------:R-:W-:Y:S01]  /*11e30*/  ULDC UR4, c[0x0][0x988] ;  /* 0x0002620000047ab9 */ /* 0x000fe20000000800 */
[----:B------:R-:W-:Y:S01]  /*11e40*/  ISETP.NE.AND P6, PT, R125, RZ, PT ;  /* 0x000000ff7d00720c */ /* 0x000fe20003fc5270 */
[----:B------:R-:W-:Y:S01]  /*11e50*/  IMAD.U32 R21, RZ, RZ, UR4 ;  /* 0x00000004ff157e24 */ /* 0x000fe2000f8e00ff */
[----:B------:R-:W-:Y:S02]  /*11e60*/  ISETP.LT.OR P1, PT, R180, 0x2, P1 ;  /* 0x00000002b400780c */ /* 0x000fe40000f21670 */
[----:B------:R-:W-:Y:S02]  /*11e70*/  ISETP.GT.AND P3, PT, R35, 0x9, !P3 ;  /* 0x000000092300780c */ /* 0x000fe40005f64270 */
[----:B------:R-:W-:Y:S02]  /*11e80*/  FSEL R20, R3, -INF , !P1 ;  /* 0xff80000003147808 */ /* 0x000fe40004800000 */
[----:B------:R-:W-:-:S02]  /*11e90*/  ISETP.NE.AND P1, PT, R121, RZ, PT ;  /* 0x000000ff7900720c */ /* 0x000fc40003f25270 */
[----:B------:R-:W-:Y:S02]  /*11ea0*/  ISETP.LT.OR P3, PT, R180, 0xa, P3 ;  /* 0x0000000ab400780c */ /* 0x000fe40001f61670 */
[C---:B------:R-:W-:Y:S02]  /*11eb0*/  ISETP.GT.AND P1, PT, R35.reuse, 0x10, !P1 ;  /* 0x000000102300780c */ /* 0x040fe40004f24270 */
[----:B------:R-:W-:Y:S02]  /*11ec0*/  FSEL R88, R88, -INF , !P3 ;  /* 0xff80000058587808 */ /* 0x000fe40005800000 */
        /* <DEDUP_REMOVED lines=8> */
[----:B------:R-:W-:-:S02]  /*11f50*/  ISETP.NE.AND P1, PT, R119, RZ, PT ;  /* 0x000000ff7700720c */ /* 0x000fc40003f25270 */
[----:B------:R-:W-:Y:S02]  /*11f60*/  FSEL R144, R15, -INF , !P2 ;  /* 0xff8000000f907808 */ /* 0x000fe40005000000 */
[----:B------:R-:W-:Y:S02]  /*11f70*/  ISETP.GT.AND P1, PT, R35, 0x18, !P1 ;  /* 0x000000182300780c */ /* 0x000fe40004f24270 */
[----:B------:R-:W-:Y:S02]  /*11f80*/  ISETP.NE.AND P2, PT, R141, RZ, PT ;  /* 0x000000ff8d00720c */ /* 0x000fe40003f45270 */
[----:B------:R-:W-:Y:S02]  /*11f90*/  ISETP.LT.OR P1, PT, R180, 0x19, P1 ;  /* 0x00000019b400780c */ /* 0x000fe40000f21670 */
[----:B------:R-:W-:Y:S02]  /*11fa0*/  ISETP.NE.AND P6, PT, R139, RZ, PT ;  /* 0x000000ff8b00720c */ /* 0x000fe40003fc5270 */
        /* <DEDUP_REMOVED lines=53> */
[----:B------:R-:W-:Y:S02]  /*12300*/  ISETP.GT.AND P1, PT, R35, 0x39, !P6 ;  /* 0x000000392300780c */ /* 0x000fe40007724270 */
[----:B------:R-:W-:-:S02]  /*12310*/  ISETP.NE.AND P6, PT, R133, RZ, PT ;  /* 0x000000ff8500720c */ /* 0x000fc40003fc5270 */
        /* <DEDUP_REMOVED lines=47> */
[C---:B------:R-:W-:Y:S02]  /*12610*/  ISETP.GT.AND P4, PT, R35.reuse, 0x91, !P4 ;  /* 0x000000912300780c */ /* 0x040fe40006784270 */
[----:B------:R-:W-:-:S02]  /*12620*/  ISETP.GT.AND P1, PT, R35, 0x58, !P1 ;  /* 0x000000582300780c */ /* 0x000fc40004f24270 */
[C---:B------:R-:W-:Y:S02]  /*12630*/  ISETP.GT.AND P5, PT, R35.reuse, 0x98, !P5 ;  /* 0x000000982300780c */ /* 0x040fe40006fa4270 */
[C---:B------:R-:W-:Y:S02]  /*12640*/  ISETP.LT.OR P1, PT, R180.reuse, 0x59, P1 ;  /* 0x00000059b400780c */ /* 0x040fe40000f21670 */
[----:B------:R-:W-:Y:S02]  /*12650*/  ISETP.LT.OR P4, PT, R180, 0x92, P4 ;  /* 0x00000092b400780c */ /* 0x000fe40002781670 */
[----:B------:R-:W-:Y:S02]  /*12660*/  FSEL R62, R62, -INF , !P1 ;  /* 0xff8000003e3e7808 */ /* 0x000fe40004800000 */
[----:B------:R-:W-:Y:S02]  /*12670*/  ISETP.GT.AND P1, PT, R35, 0x59, !P3 ;  /* 0x000000592300780c */ /* 0x000fe40005f24270 */
[----:B------:R-:W-:-:S02]  /*12680*/  ISETP.NE.AND P3, PT, R131, RZ, PT ;  /* 0x000000ff8300720c */ /* 0x000fc40003f65270 */
[C---:B------:R-:W-:Y:S02]  /*12690*/  ISETP.LT.OR P1, PT, R180.reuse, 0x5a, P1 ;  /* 0x0000005ab400780c */ /* 0x040fe40000f21670 */
[C---:B------:R-:W-:Y:S02]  /*126a0*/  ISETP.LT.OR P5, PT, R180.reuse, 0x99, P5 ;  /* 0x00000099b400780c */ /* 0x040fe40002fa1670 */
[----:B------:R-:W-:Y:S02]  /*126b0*/  FSEL R164, R63, -INF , !P1 ;  /* 0xff8000003fa47808 */ /* 0x000fe40004800000 */
[----:B------:R-:W-:Y:S02]  /*126c0*/  ISETP.GT.AND P1, PT, R35, 0x60, !P2 ;  /* 0x000000602300780c */ /* 0x000fe40005724270 */
[----:B0-----:R-:W-:Y:S02]  /*126d0*/  FMNMX.FTZ R182, R3, R182, !PT ;  /* 0x000000b603b67209 */ /* 0x001fe40007810000 */
[----:B------:R-:W-:-:S02]  /*126e0*/  ISETP.LT.OR P1, PT, R180, 0x61, P1 ;  /* 0x00000061b400780c */ /* 0x000fc40000f21670 */
[----:B------:R-:W-:Y:S01]  /*126f0*/  ISETP.NE.AND P2, PT, R129, RZ, PT ;  /* 0x000000ff8100720c */ /* 0x000fe20003f45270 */
[----:B------:R-:W0:Y:S01]  /*12700*/  SHFL.BFLY PT, R15, R182, 0x1, 0x1f ;  /* 0x0c201f00b60f7f89 */ /* 0x000e2200000e0000 */
[----:B------:R-:W-:Y:S02]  /*12710*/  FSEL R40, R40, -INF , !P1 ;  /* 0xff80000028287808 */ /* 0x000fe40004800000 */
[----:B------:R-:W-:Y:S02]  /*12720*/  ISETP.GT.AND P1, PT, R35, 0x61, !P6 ;  /* 0x000000612300780c */ /* 0x000fe40007724270 */
[----:B------:R-:W-:Y:S02]  /*12730*/  ISETP.NE.AND P6, PT, R143, RZ, PT ;  /* 0x000000ff8f00720c */ /* 0x000fe40003fc5270 */
[----:B------:R-:W-:Y:S02]  /*12740*/  ISETP.LT.OR P1, PT, R180, 0x62, P1 ;  /* 0x00000062b400780c */ /* 0x000fe40000f21670 */
[----:B------:R-:W-:-:S02]  /*12750*/  FSEL R30, R30, -INF , !P4 ;  /* 0xff8000001e1e7808 */ /* 0x000fc40006000000 */
[----:B------:R-:W-:Y:S02]  /*12760*/  FSEL R166, R41, -INF , !P1 ;  /* 0xff80000029a67808 */ /* 0x000fe40004800000 */
[----:B------:R-:W-:Y:S02]  /*12770*/  ISETP.NE.AND P1, PT, R87, RZ, PT ;  /* 0x000000ff5700720c */ /* 0x000fe40003f25270 */
[----:B------:R-:W-:Y:S02]  /*12780*/  FSEL R32, R32, -INF , !P5 ;  /* 0xff80000020207808 */ /* 0x000fe40006800000 */
[----:B------:R-:W-:-:S04]  /*12790*/  ISETP.GT.AND P1, PT, R35, 0x68, !P1 ;  /* 0x000000682300780c */ /* 0x000fc80004f24270 */
[----:B------:R-:W-:Y:S02]  /*127a0*/  ISETP.LT.OR P1, PT, R180, 0x69, P1 ;  /* 0x00000069b400780c */ /* 0x000fe40000f21670 */
[----:B0-----:R-:W-:Y:S02]  /*127b0*/  FMNMX.FTZ R220, R182, R15, !PT ;  /* 0x0000000fb6dc7209 */ /* 0x001fe40007810000 */
[----:B------:R-:W-:Y:S02]  /*127c0*/  FSEL R42, R42, -INF , !P1 ;  /* 0xff8000002a2a7808 */ /* 0x000fe40004800000 */
[----:B------:R-:W-:-:S04]  /*127d0*/  ISETP.NE.AND P1, PT, R85, RZ, PT ;  /* 0x000000ff5500720c */ /* 0x000fc80003f25270 */
[----:B------:R-:W-:-:S04]  /*127e0*/  ISETP.GT.AND P1, PT, R35, 0x69, !P1 ;  /* 0x000000692300780c */ /* 0x000fc80004f24270 */
[----:B------:R-:W-:-:S04]  /*127f0*/  ISETP.LT.OR P1, PT, R180, 0x6a, P1 ;  /* 0x0000006ab400780c */ /* 0x000fc80000f21670 */
[----:B------:R-:W-:Y:S01]  /*12800*/  FSEL R168, R43, -INF , !P1 ;  /* 0xff8000002ba87808 */ /* 0x000fe20004800000 */
[----:B------:R-:W-:-:S01]  /*12810*/  FFMA.FTZ R43, R220, R21, -8 ;  /* 0xc1000000dc2b7423 */ /* 0x000fc20000010015 */
        /* <DEDUP_REMOVED lines=24> */
[----:B------:R-:W-:-:S04]  /*129a0*/  ISETP.GT.AND P1, PT, R35, 0x88, !P3 ;  /* 0x000000882300780c */ /* 0x000fc80005f24270 */
[----:B------:R-:W-:-:S04]  /*129b0*/  ISETP.LT.OR P1, PT, R180, 0x89, P1 ;  /* 0x00000089b400780c */ /* 0x000fc80000f21670 */
[----:B------:R-:W-:Y:S02]  /*129c0*/  FSEL R28, R28, -INF , !P1 ;  /* 0xff8000001c1c7808 */ /* 0x000fe40004800000 */
[----:B------:R-:W-:-:S04]  /*129d0*/  ISETP.GT.AND P1, PT, R35, 0x89, !P2 ;  /* 0x000000892300780c */ /* 0x000fc80005724270 */
        /* <DEDUP_REMOVED lines=8> */
[----:B------:R-:W-:Y:S02]  /*12a60*/  ISETP.GT.AND P1, PT, R35, RZ, !P6 ;  /* 0x000000ff2300720c */ /* 0x000fe40007724270 */
[----:B------:R-:W-:Y:S01]  /*12a70*/  ISETP.NE.AND P6, PT, R55, RZ, PT ;  /* 0x000000ff3700720c */ /* 0x000fe20003fc5270 */
[----:B------:R-:W-:-:S01]  /*12a80*/  FFMA.FTZ R64, R64, R21, -R43 ;  /* 0x0000001540407223 */ /* 0x000fc2000001082b */
[----:B------:R-:W-:Y:S01]  /*12a90*/  ISETP.LT.OR P1, PT, R180, 0x1, P1 ;  /* 0x00000001b400780c */ /* 0x000fe20000f21670 */
[----:B------:R-:W-:-:S01]  /*12aa0*/  FFMA.FTZ R27, R36, R21, -R43 ;  /* 0x00000015241b7223 */ /* 0x000fc2000001082b */
[-CC-:B------:R-:W-:Y:S01]  /*12ab0*/  FFMA.FTZ R36, R38, R21.reuse, -R43.reuse ;  /* 0x0000001526247223 */ /* 0x180fe2000001082b */
[----:B------:R-:W-:-:S01]  /*12ac0*/  FFMA.FTZ R38, R96, R21, -R43 ;  /* 0x0000001560267223 */ /* 0x000fc2000001082b */
[----:B------:R-:W-:Y:S01]  /*12ad0*/  FSEL R45, R0, -INF , !P1 ;  /* 0xff800000002d7808 */ /* 0x000fe20004800000 */
[----:B------:R-:W-:-:S01]  /*12ae0*/  FFMA.FTZ R0, R51, R21, -R43 ;  /* 0x0000001533007223 */ /* 0x000fc2000001082b */
[----:B------:R-:W-:Y:S01]  /*12af0*/  ISETP.GT.AND P1, PT, R35, 0x99, !P6 ;  /* 0x000000992300780c */ /* 0x000fe20007724270 */
[----:B------:R-:W-:-:S01]  /*12b00*/  FFMA.FTZ R102, R102, R21, -R43 ;  /* 0x0000001566667223 */ /* 0x000fc2000001082b */
[----:B------:R-:W-:Y:S01]  /*12b10*/  FMNMX.FTZ R31, R45, R20, !PT ;  /* 0x000000142d1f7209 */ /* 0x000fe20007810000 */
[----:B------:R-:W-:-:S01]  /*12b20*/  FFMA.FTZ R3, R34, R21, -R43 ;  /* 0x0000001522037223 */ /* 0x000fc2000001082b */
[----:B------:R-:W-:Y:S01]  /*12b30*/  ISETP.LT.OR P1, PT, R180, 0x9a, P1 ;  /* 0x0000009ab400780c */ /* 0x000fe20000f21670 */
[----:B------:R-:W-:-:S01]  /*12b40*/  FFMA.FTZ R52, R52, R21, -R43 ;  /* 0x0000001534347223 */ /* 0x000fc2000001082b */
[----:B------:R-:W-:Y:S01]  /*12b50*/  FMNMX.FTZ R37, R144, R31, !PT ;  /* 0x0000001f90257209 */ /* 0x000fe20007810000 */
[----:B------:R-:W-:-:S01]  /*12b60*/  FFMA.FTZ R54, R54, R21, -R43 ;  /* 0x0000001536367223 */ /* 0x000fc2000001082b */
[----:B------:R-:W-:Y:S01]  /*12b70*/  MUFU.EX2 R0, R0 ;  /* 0x0000000000007308 */ /* 0x000fe20000000800 */
[----:B------:R-:W-:-:S01]  /*12b80*/  FFMA.FTZ R68, R68, R21, -R43 ;  /* 0x0000001544447223 */ /* 0x000fc2000001082b */
[----:B------:R-:W-:Y:S01]  /*12b90*/  FMNMX.FTZ R37, R88, R37, !PT ;  /* 0x0000002558257209 */ /* 0x000fe20007810000 */
[----:B------:R-:W-:-:S01]  /*12ba0*/  FFMA.FTZ R80, R80, R21, -R43 ;  /* 0x0000001550507223 */ /* 0x000fc2000001082b */
[-CC-:B------:R-:W-:Y:S01]  /*12bb0*/  FFMA.FTZ R84, R84, R21.reuse, -R43.reuse ;  /* 0x0000001554547223 */ /* 0x180fe2000001082b */
        /* <DEDUP_REMOVED lines=11> */
[----:B------:R0:W-:Y:S01]  /*12c70*/  MUFU.EX2 R31, R52 ;  /* 0x00000034001f7308 */ /* 0x0001e20000000800 */
        /* <DEDUP_REMOVED lines=8> */
[----:B0-----:R-:W-:-:S01]  /*12d00*/  FFMA.FTZ R52, R66, R21, -R43 ;  /* 0x0000001542347223 */ /* 0x001fc2000001082b */
[----:B------:R-:W-:Y:S01]  /*12d10*/  FMNMX.FTZ R39, R150, R39, !PT ;  /* 0x0000002796277209 */ /* 0x000fe20007810000 */
[----:B------:R-:W-:-:S01]  /*12d20*/  FFMA.FTZ R66, R86, R21, -R43 ;  /* 0x0000001556427223 */ /* 0x000fc2000001082b */
[-CC-:B------:R-:W-:Y:S01]  /*12d30*/  FFMA.FTZ R86, R124, R21.reuse, -R43.reuse ;  /* 0x000000157c567223 */ /* 0x180fe2000001082b */
[----:B------:R-:W-:-:S01]  /*12d40*/  FFMA.FTZ R63, R138, R21, -R43 ;  /* 0x000000158a3f7223 */ /* 0x000fc2000001082b */
[----:B------:R-:W-:Y:S01]  /*12d50*/  FMNMX.FTZ R41, R74, R39, !PT ;  /* 0x000000274a297209 */ /* 0x000fe20007810000 */
[----:B------:R-:W-:-:S01]  /*12d60*/  FFMA.FTZ R100, R142, R21, -R43 ;  /* 0x000000158e647223 */ /* 0x000fc2000001082b */
[----:B------:R0:W-:Y:S01]  /*12d70*/  MUFU.EX2 R39, R64 ;  /* 0x0000004000277308 */ /* 0x0001e20000000800 */
[----:B-1----:R-:W-:-:S01]  /*12d80*/  FFMA.FTZ R54, R70, R21, -R43 ;  /* 0x0000001546367223 */ /* 0x002fc2000001082b */
[----:B------:R-:W-:Y:S01]  /*12d90*/  FMNMX.FTZ R41, R152, R41, !PT ;  /* 0x0000002998297209 */ /* 0x000fe20007810000 */
[----:B------:R-:W-:-:S01]  /*12da0*/  FFMA.FTZ R70, R112, R21, -R43 ;  /* 0x0000001570467223 */ /* 0x000fc2000001082b */
[----:B------:R-:W-:Y:S01]  /*12db0*/  FFMA.FTZ R12, R12, R21, -R43 ;  /* 0x000000150c0c7223 */ /* 0x000fe2000001082b */
[----:B------:R-:W-:-:S02]  /*12dc0*/  ISETP.NE.AND P6, PT, R145, 0x1, PT ;  /* 0x000000019100780c */ /* 0x000fc40003fc5270 */
[----:B------:R-:W-:Y:S01]  /*12dd0*/  FMNMX.FTZ R41, R76, R41, !PT ;  /* 0x000000294c297209 */ /* 0x000fe20007810000 */
[----:B------:R-:W-:Y:S01]  /*12de0*/  MUFU.EX2 R27, R27 ;  /* 0x0000001b001b7308 */ /* 0x000fe20000000800 */
[----:B0-----:R-:W-:-:S01]  /*12df0*/  FFMA.FTZ R64, R82, R21, -R43 ;  /* 0x0000001552407223 */ /* 0x001fc2000001082b */
[----:B------:R-:W-:Y:S01]  /*12e00*/  FSEL R82, R33, -INF , !P1 ;  /* 0xff80000021527808 */ /* 0x000fe20004800000 */
[----:B------:R-:W-:-:S01]  /*12e10*/  FFMA.FTZ R33, R118, R21, -R43 ;  /* 0x0000001576217223 */ /* 0x000fc2000001082b */
[----:B------:R-:W-:-:S04]  /*12e20*/  FMNMX.FTZ R41, R154, R41, !PT ;  /* 0x000000299a297209 */ /* 0x000fc80007810000 */
[----:B------:R-:W-:Y:S01]  /*12e30*/  FMNMX.FTZ R47, R78, R41, !PT ;  /* 0x000000294e2f7209 */ /* 0x000fe20007810000 */
[----:B------:R-:W0:Y:S03]  /*12e40*/  MUFU.EX2 R36, R36 ;  /* 0x0000002400247308 */ /* 0x000e260000000800 */
[----:B------:R-:W-:-:S04]  /*12e50*/  FMNMX.FTZ R47, R156, R47, !PT ;  /* 0x0000002f9c2f7209 */ /* 0x000fc80007810000 */
[----:B------:R-:W-:Y:S01]  /*12e60*/  FMNMX.FTZ R47, R56, R47, !PT ;  /* 0x0000002f382f7209 */ /* 0x000fe20007810000 */
[----:B------:R1:W-:Y:S03]  /*12e70*/  MUFU.EX2 R41, R68 ;  /* 0x0000004400297308 */ /* 0x0003e60000000800 */
[----:B------:R-:W-:-:S04]  /*12e80*/  FMNMX.FTZ R47, R158, R47, !PT ;  /* 0x0000002f9e2f7209 */ /* 0x000fc80007810000 */
[----:B------:R-:W-:Y:S01]  /*12e90*/  FMNMX.FTZ R49, R58, R47, !PT ;  /* 0x0000002f3a317209 */ /* 0x000fe20007810000 */
[----:B------:R-:W-:Y:S01]  /*12ea0*/  MUFU.EX2 R15, R15 ;  /* 0x0000000f000f7308 */ /* 0x000fe20000000800 */
[----:B-1----:R-:W-:-:S01]  /*12eb0*/  FFMA.FTZ R68, R108, R21, -R43 ;  /* 0x000000156c447223 */ /* 0x002fc2000001082b */
[----:B0-----:R-:W-:Y:S02]  /*12ec0*/  F2FP.SATFINITE.E4M3.F32.PACK_AB_MERGE_C R184, R36, R27, RZ ;  /* 0x0000001b24b8723e */ /* 0x001fe400048070ff */
[----:B------:R-:W-:Y:S02]  /*12ed0*/  FMNMX.FTZ R49, R160, R49, !PT ;  /* 0x00000031a0317209 */ /* 0x000fe40007810000 */
[----:B------:R-:W-:Y:S02]  /*12ee0*/  F2FP.SATFINITE.E4M3.F32.PACK_AB_MERGE_C R184, R3, R0, R184 ;  /* 0x0000000003b8723e */ /* 0x000fe400048070b8 */
[----:B------:R-:W-:Y:S01]  /*12ef0*/  FMNMX.FTZ R49, R60, R49, !PT ;  /* 0x000000313c317209 */ /* 0x000fe20007810000 */
[----:B------:R0:W-:Y:S03]  /*12f00*/  MUFU.EX2 R47, R80 ;  /* 0x00000050002f7308 */ /* 0x0001e60000000800 */
[----:B------:R-:W-:-:S04]  /*12f10*/  FMNMX.FTZ R49, R162, R49, !PT ;  /* 0x00000031a2317209 */ /* 0x000fc80007810000 */
[----:B------:R-:W-:Y:S01]  /*12f20*/  FMNMX.FTZ R51, R62, R49, !PT ;  /* 0x000000313e337209 */ /* 0x000fe20007810000 */
[----:B------:R-:W-:Y:S01]  /*12f30*/  MUFU.EX2 R34, R34 ;  /* 0x0000002200227308 */ /* 0x000fe20000000800 */
[----:B0-----:R-:W-:-:S02]  /*12f40*/  FFMA.FTZ R80, R116, R21, -R43 ;  /* 0x0000001574507223 */ /* 0x001fc4000001082b */
[----:B------:R-:W-:-:S04]  /*12f50*/  FMNMX.FTZ R51, R164, R51, !PT ;  /* 0x00000033a4337209 */ /* 0x000fc80007810000 */
        /* <DEDUP_REMOVED lines=25> */
[----:B------:R-:W0:Y:S01]  /*130f0*/  MUFU.EX2 R54, R54 ;  /* 0x0000003600367308 */ /* 0x000e220000000800 */
[----:B-1----:R-:W-:Y:S02]  /*13100*/  F2FP.SATFINITE.E4M3.F32.PACK_AB_MERGE_C R180, R50, R37, RZ ;  /* 0x0000002532b4723e */ /* 0x002fe400048070ff */
[----:B------:R-:W-:Y:S01]  /*13110*/  FMNMX.FTZ R59, R82, R55, !PT ;  /* 0x00000037523b7209 */ /* 0x000fe20007810000 */
[----:B------:R-:W-:-:S01]  /*13120*/  FFMA.FTZ R55, R122, R21, -R43 ;  /* 0x000000157a377223 */ /* 0x000fc2000001082b */
[----:B------:R-:W-:-:S03]  /*13130*/  F2FP.SATFINITE.E4M3.F32.PACK_AB_MERGE_C R180, R48, R31, R180 ;  /* 0x0000001f30b4723e */ /* 0x000fc600048070b4 */
[----:B------:R-:W1:Y:S01]  /*13140*/  SHFL.BFLY PT, R96, R59, 0x2, 0x1f ;  /* 0x0c401f003b607f89 */ /* 0x000e6200000e0000 */
[----:B------:R-:W-:Y:S08]  /*13150*/  MUFU.EX2 R64, R64 ;  /* 0x0000004000407308 */ /* 0x000ff00000000800 */
[----:B------:R-:W-:Y:S01]  /*13160*/  MUFU.EX2 R66, R66 ;  /* 0x0000004200427308 */ /* 0x000fe20000000800 */
[----:B0-----:R-:W-:-:S04]  /*13170*/  F2FP.SATFINITE.E4M3.F32.PACK_AB_MERGE_C R182, R54, R41, RZ ;  /* 0x0000002936b6723e */ /* 0x001fc800048070ff */
[----:B------:R-:W-:-:S03]  /*13180*/  F2FP.SATFINITE.E4M3.F32.PACK_AB_MERGE_C R182, R52, R39, R182 ;  /* 0x0000002734b6723e */ /* 0x000fc600048070b6 */
[----:B------:R-:W-:Y:S01]  /*13190*/  MUFU.EX2 R53, R110 ;  /* 0x0000006e00357308 */ /* 0x000fe20000000800 */
[----:B-1----:R-:W-:Y:S01]  /*131a0*/  FMNMX.FTZ R65, R59, R96, !PT ;  /* 0x000000603b417209 */ /* 0x002fe20007810000 */
[----:B------:R-:W-:-:S06]  /*131b0*/  FFMA.FTZ R96, R132, R21, -R43 ;  /* 0x0000001584607223 */ /* 0x000fcc000001082b */
[----:B------:R-:W-:Y:S01]  /*131c0*/  MUFU.EX2 R70, R70 ;  /* 0x0000004600467308 */ /* 0x000fe20000000800 */
[----:B------:R-:W0:Y:S07]  /*131d0*/  SHFL.BFLY PT, R102, R65, 0x1, 0x1f ;  /* 0x0c201f0041667f89 */ /* 0x000e2e00000e0000 */
[----:B------:R-:W-:Y:S08]  /*131e0*/  MUFU.EX2 R68, R68 ;  /* 0x0000004400447308 */ /* 0x000ff00000000800 */
[----:B------:R-:W-:Y:S08]  /*131f0*/  MUFU.EX2 R33, R33 ;  /* 0x0000002100217308 */ /* 0x000ff00000000800 */
[----:B------:R-:W-:Y:S01]  /*13200*/  MUFU.EX2 R84, R84 ;  /* 0x0000005400547308 */ /* 0x000fe20000000800 */
[----:B0-----:R-:W-:Y:S01]  /*13210*/  FMNMX.FTZ R219, R65, R102, !PT ;  /* 0x0000006641db7209 */ /* 0x001fe20007810000 */
[----:B------:R-:W-:-:S03]  /*13220*/  FFMA.FTZ R65, R140, R21, -R43 ;  /* 0x000000158c417223 */ /* 0x000fc6000001082b */
[C---:B------:R-:W-:Y:S01]  /*13230*/  FSETP.NEU.FTZ.AND P1, PT, R219.reuse, -INF , PT ;  /* 0xff800000db00780b */ /* 0x040fe20003f3d000 */
[----:B------:R-:W-:-:S02]  /*13240*/  FFMA.FTZ R67, R219, R21, -8 ;  /* 0xc1000000db437423 */ /* 0x000fc40000010015 */
[----:B------:R-:W-:Y:S03]  /*13250*/  MUFU.EX2 R35, R114 ;  /* 0x0000007200237308 */ /* 0x000fe60000000800 */
[----:B------:R-:W-:-:S05]  /*13260*/  FSEL R43, R67, RZ, P1 ;  /* 0x000000ff432b7208 */ /* 0x000fca0000800000 */
[----:B------:R-:W-:Y:S01]  /*13270*/  MUFU.EX2 R80, R80 ;  /* 0x0000005000507308 */ /* 0x000fe20000000800 */
[----:B------:R-:W-:-:S01]  /*13280*/  FFMA.FTZ R45, R45, R21, -R43 ;  /* 0x000000152d2d7223 */ /* 0x000fc2000001082b */
[-CC-:B------:R-:W-:Y:S01]  /*13290*/  FFMA.FTZ R20, R20, R21.reuse, -R43.reuse ;  /* 0x0000001514147223 */ /* 0x180fe2000001082b */
[----:B------:R-:W-:-:S01]  /*132a0*/  FFMA.FTZ R102, R88, R21, -R43 ;  /* 0x0000001558667223 */ /* 0x000fc2000001082b */
[-CC-:B------:R-:W-:Y:S01]  /*132b0*/  FFMA.FTZ R67, R144, R21.reuse, -R43.reuse ;  /* 0x0000001590437223 */ /* 0x180fe2000001082b */
[----:B------:R-:W-:-:S01]  /*132c0*/  FFMA.FTZ R88, R90, R21, -R43 ;  /* 0x000000155a587223 */ /* 0x000fc2000001082b */
[----:B------:R-:W-:Y:S01]  /*132d0*/  FFMA.FTZ R90, R92, R21, -R43 ;  /* 0x000000155c5a7223 */ /* 0x000fe2000001082b */
[----:B------:R-:W-:-:S01]  /*132e0*/  FADD.FTZ R92, R0, R3 ;  /* 0x00000003005c7221 */ /* 0x000fc20000010000 */
[----:B------:R-:W-:Y:S01]  /*132f0*/  MUFU.EX2 R45, R45 ;  /* 0x0000002d002d7308 */ /* 0x000fe20000000800 */
[----:B------:R-:W-:-:S01]  /*13300*/  FFMA.FTZ R69, R146, R21, -R43 ;  /* 0x0000001592457223 */ /* 0x000fc2000001082b */
[----:B------:R-:W-:Y:S01]  /*13310*/  FFMA.FTZ R71, R148, R21, -R43 ;  /* 0x0000001594477223 */ /* 0x000fe2000001082b */
[----:B------:R-:W-:-:S01]  /*13320*/  FADD.FTZ R87, R27, R92 ;  /* 0x0000005c1b577221 */ /* 0x000fc20000010000 */
[-CC-:B------:R-:W-:Y:S01]  /*13330*/  FFMA.FTZ R72, R72, R21.reuse, -R43.reuse ;  /* 0x0000001548487223 */ /* 0x180fe2000001082b */
[----:B------:R-:W-:-:S01]  /*13340*/  FFMA.FTZ R73, R150, R21, -R43 ;  /* 0x0000001596497223 */ /* 0x000fc2000001082b */
[----:B------:R-:W-:Y:S01]  /*13350*/  FFMA.FTZ R74, R74, R21, -R43 ;  /* 0x000000154a4a7223 */ /* 0x000fe2000001082b */
[----:B------:R-:W-:-:S01]  /*13360*/  FADD.FTZ R92, R36, R87 ;  /* 0x00000057245c7221 */ /* 0x000fc20000010000 */
[----:B------:R-:W0:Y:S01]  /*13370*/  MUFU.EX2 R20, R20 ;  /* 0x0000001400147308 */ /* 0x000e220000000800 */
[----:B------:R-:W-:-:S01]  /*13380*/  FFMA.FTZ R77, R152, R21, -R43 ;  /* 0x00000015984d7223 */ /* 0x000fc2000001082b */
[----:B------:R-:W-:Y:S01]  /*13390*/  FFMA.FTZ R75, R76, R21, -R43 ;  /* 0x000000154c4b7223 */ /* 0x000fe2000001082b */
[----:B------:R-:W-:-:S01]  /*133a0*/  FADD.FTZ R89, R15, R92 ;  /* 0x0000005c0f597221 */ /* 0x000fc20000010000 */
[-CC-:B------:R-:W-:Y:S01]  /*133b0*/  FFMA.FTZ R76, R154, R21.reuse, -R43.reuse ;  /* 0x000000159a4c7223 */ /* 0x180fe2000001082b */
[----:B------:R-:W-:-:S01]  /*133c0*/  FFMA.FTZ R78, R78, R21, -R43 ;  /* 0x000000154e4e7223 */ /* 0x000fc2000001082b */
[----:B------:R-:W-:Y:S01]  /*133d0*/  FFMA.FTZ R81, R156, R21, -R43 ;  /* 0x000000159c517223 */ /* 0x000fe2000001082b */
[----:B------:R-:W-:-:S01]  /*133e0*/  FADD.FTZ R108, R34, R89 ;  /* 0x00000059226c7221 */ /* 0x000fc20000010000 */
[----:B------:R-:W1:Y:S01]  /*133f0*/  MUFU.EX2 R67, R67 ;  /* 0x0000004300437308 */ /* 0x000e620000000800 */
[----:B------:R-:W-:-:S01]  /*13400*/  FFMA.FTZ R56, R56, R21, -R43 ;  /* 0x0000001538387223 */ /* 0x000fc2000001082b */
[----:B------:R-:W-:Y:S01]  /*13410*/  FFMA.FTZ R79, R158, R21, -R43 ;  /* 0x000000159e4f7223 */ /* 0x000fe2000001082b */
[----:B------:R-:W-:-:S01]  /*13420*/  FADD.FTZ R91, R29, R108 ;  /* 0x0000006c1d5b7221 */ /* 0x000fc20000010000 */
[-CC-:B------:R-:W-:Y:S01]  /*13430*/  FFMA.FTZ R58, R58, R21.reuse, -R43.reuse ;  /* 0x000000153a3a7223 */ /* 0x180fe2000001082b */
[----:B------:R-:W-:-:S01]  /*13440*/  FFMA.FTZ R85, R160, R21, -R43 ;  /* 0x00000015a0557223 */ /* 0x000fc2000001082b */
[----:B------:R-:W-:Y:S01]  /*13450*/  FFMA.FTZ R60, R60, R21, -R43 ;  /* 0x000000153c3c7223 */ /* 0x000fe2000001082b */
[----:B------:R-:W-:-:S01]  /*13460*/  FADD.FTZ R108, R38, R91 ;  /* 0x0000005b266c7221 */ /* 0x000fc20000010000 */
[----:B------:R-:W2:Y:S01]  /*13470*/  MUFU.EX2 R102, R102 ;  /* 0x0000006600667308 */ /* 0x000ea20000000800 */
[----:B0-----:R-:W-:-:S01]  /*13480*/  FADD.FTZ R92, R45, R20 ;  /* 0x000000142d5c7221 */ /* 0x001fc20000010000 */
[----:B------:R-:W-:Y:S01]  /*13490*/  FFMA.FTZ R83, R162, R21, -R43 ;  /* 0x00000015a2537223 */ /* 0x000fe2000001082b */
[----:B------:R-:W-:-:S01]  /*134a0*/  FADD.FTZ R91, R31, R108 ;  /* 0x0000006c1f5b7221 */ /* 0x000fc20000010000 */
[----:B------:R-:W-:Y:S01]  /*134b0*/  F2FP.SATFINITE.E4M3.F32.PACK_AB_MERGE_C R31, R66, R49, RZ ;  /* 0x00000031421f723e */ /* 0x000fe200048070ff */
        /* <DEDUP_REMOVED lines=15> */
[----:B------:R-:W-:Y:S01]  /*135b0*/  F2FP.SATFINITE.E4M3.F32.PACK_AB_MERGE_C R67, R102, R67, RZ ;  /* 0x000000436643723e */ /* 0x000fe200048070ff */
[----:B------:R-:W-:-:S01]  /*135c0*/  FFMA.FTZ R30, R30, R21, -R43 ;  /* 0x000000151e1e7223 */ /* 0x000fc2000001082b */
[-CC-:B------:R-:W-:Y:S01]  /*135d0*/  FFMA.FTZ R28, R28, R21.reuse, -R43.reuse ;  /* 0x000000151c1c7223 */ /* 0x180fe2000001082b */
[----:B------:R-:W-:-:S01]  /*135e0*/  FFMA.FTZ R176, R176, R21, -R43 ;  /* 0x00000015b0b07223 */ /* 0x000fc2000001082b */
[----:B------:R-:W2:Y:S01]  /*135f0*/  MUFU.EX2 R71, R71 ;  /* 0x0000004700477308 */ /* 0x000ea20000000800 */
[----:B0-----:R-:W-:-:S01]  /*13600*/  FADD.FTZ R89, R69, R92 ;  /* 0x0000005c45597221 */ /* 0x001fc20000010000 */
[----:B------:R-:W-:Y:S01]  /*13610*/  FADD.FTZ R92, R48, R91 ;  /* 0x0000005b305c7221 */ /* 0x000fe20000010000 */
[----:B------:R-:W-:Y:S01]  /*13620*/  F2FP.SATFINITE.E4M3.F32.PACK_AB_MERGE_C R185, R20, R45, R67 ;  /* 0x0000002d14b9723e */ /* 0x000fe20004807043 */
[-CC-:B------:R-:W-:Y:S01]  /*13630*/  FFMA.FTZ R178, R178, R21.reuse, -R43.reuse ;  /* 0x00000015b2b27223 */ /* 0x180fe2000001082b */
[----:B------:R-:W-:-:S01]  /*13640*/  FFMA.FTZ R32, R32, R21, -R43 ;  /* 0x0000001520207223 */ /* 0x000fc2000001082b */
[----:B------:R-:W-:-:S02]  /*13650*/  FADD.FTZ R91, R37, R92 ;  /* 0x0000005c255b7221 */ /* 0x000fc40000010000 */
[----:B------:R-:W0:Y:S01]  /*13660*/  MUFU.EX2 R90, R90 ;  /* 0x0000005a005a7308 */ /* 0x000e220000000800 */
[----:B-1----:R-:W-:-:S07]  /*13670*/  FADD.FTZ R36, R88, R89 ;  /* 0x0000005958247221 */ /* 0x002fce0000010000 */
[----:B------:R-:W1:Y:S01]  /*13680*/  MUFU.EX2 R72, R72 ;  /* 0x0000004800487308 */ /* 0x000e620000000800 */
[----:B--2---:R-:W-:-:S01]  /*13690*/  FADD.FTZ R89, R71, R36 ;  /* 0x0000002447597221 */ /* 0x004fc20000010000 */
[----:B------:R-:W-:-:S04]  /*136a0*/  FADD.FTZ R36, R50, R91 ;  /* 0x0000005b32247221 */ /* 0x000fc80000010000 */
[----:B------:R-:W-:Y:S02]  /*136b0*/  FADD.FTZ R37, R39, R36 ;  /* 0x0000002427257221 */ /* 0x000fe40000010000 */
[----:B------:R-:W2:Y:S01]  /*136c0*/  MUFU.EX2 R73, R73 ;  /* 0x0000004900497308 */ /* 0x000ea20000000800 */
[----:B0-----:R-:W-:-:S01]  /*136d0*/  FADD.FTZ R89, R90, R89 ;  /* 0x000000595a597221 */ /* 0x001fc20000010000 */
[----:B------:R-:W-:Y:S01]  /*136e0*/  FADD.FTZ R36, R52, R37 ;  /* 0x0000002534247221 */ /* 0x000fe20000010000 */
[----:B------:R-:W-:-:S03]  /*136f0*/  F2FP.SATFINITE.E4M3.F32.PACK_AB_MERGE_C R71, R90, R71, RZ ;  /* 0x000000475a47723e */ /* 0x000fc600048070ff */
[----:B------:R-:W-:Y:S01]  /*13700*/  FADD.FTZ R15, R41, R36 ;  /* 0x00000024290f7221 */ /* 0x000fe20000010000 */
[----:B------:R-:W-:Y:S01]  /*13710*/  F2FP.SATFINITE.E4M3.F32.PACK_AB_MERGE_C R36, R70, R53, RZ ;  /* 0x000000354624723e */ /* 0x000fe200048070ff */
[----:B------:R-:W0:Y:S01]  /*13720*/  MUFU.EX2 R74, R74 ;  /* 0x0000004a004a7308 */ /* 0x000e220000000800 */
[----:B-1----:R-:W-:-:S01]  /*13730*/  FADD.FTZ R0, R72, R89 ;  /* 0x0000005948007221 */ /* 0x002fc20000010000 */
[----:B------:R-:W-:Y:S01]  /*13740*/  FADD.FTZ R54, R54, R15 ;  /* 0x0000000f36367221 */ /* 0x000fe20000010000 */
[----:B------:R-:W-:-:S03]  /*13750*/  F2FP.SATFINITE.E4M3.F32.PACK_AB_MERGE_C R187, R88, R69, R71 ;  /* 0x0000004558bb723e */ /* 0x000fc60004807047 */
[----:B------:R-:W-:Y:S01]  /*13760*/  FADD.FTZ R15, R47, R54 ;  /* 0x000000362f0f7221 */ /* 0x000fe20000010000 */
[----:B------:R-:W-:Y:S01]  /*13770*/  F2FP.SATFINITE.E4M3.F32.PACK_AB_MERGE_C R47, R64, R47, R31 ;  /* 0x0000002f402f723e */ /* 0x000fe2000480701f */
[----:B------:R-:W1:Y:S01]  /*13780*/  MUFU.EX2 R77, R77 ;  /* 0x0000004d004d7308 */ /* 0x000e620000000800 */
[----:B--2---:R-:W-:-:S01]  /*13790*/  FADD.FTZ R3, R73, R0 ;  /* 0x0000000049037221 */ /* 0x004fc20000010000 */
[-CC-:B------:R-:W-:Y:S01]  /*137a0*/  FFMA.FTZ R0, R44, R21.reuse, -R43.reuse ;  /* 0x000000152c007223 */ /* 0x180fe2000001082b */
[----:B------:R-:W-:-:S05]  /*137b0*/  FFMA.FTZ R43, R82, R21, -R43 ;  /* 0x00000015522b7223 */ /* 0x000fca000001082b */
        /* <DEDUP_REMOVED lines=8> */
[----:B------:R-:W-:-:S04]  /*13840*/  FADD.FTZ R34, R64, R15 ;  /* 0x0000000f40227221 */ /* 0x000fc80000010000 */
[----:B------:R-:W-:Y:S02]  /*13850*/  FADD.FTZ R49, R49, R34 ;  /* 0x0000002231317221 */ /* 0x000fe40000010000 */
[----:B------:R-:W2:Y:S01]  /*13860*/  MUFU.EX2 R81, R81 ;  /* 0x0000005100517308 */ /* 0x000ea20000000800 */
[----:B0-----:R-:W-:-:S01]  /*13870*/  FADD.FTZ R15, R76, R3 ;  /* 0x000000034c0f7221 */ /* 0x001fc20000010000 */
[----:B------:R-:W-:-:S04]  /*13880*/  FADD.FTZ R66, R66, R49 ;  /* 0x0000003142427221 */ /* 0x000fc80000010000 */
[----:B------:R-:W-:Y:S01]  /*13890*/  FADD.FTZ R31, R51, R66 ;  /* 0x00000042331f7221 */ /* 0x000fe20000010000 */
[----:B------:R-:W-:Y:S01]  /*138a0*/  F2FP.SATFINITE.E4M3.F32.PACK_AB_MERGE_C R51, R68, R51, R36 ;  /* 0x000000334433723e */ /* 0x000fe20004807024 */
[----:B------:R-:W0:Y:S01]  /*138b0*/  MUFU.EX2 R56, R56 ;  /* 0x0000003800387308 */ /* 0x000e220000000800 */
[----:B-1----:R-:W-:-:S01]  /*138c0*/  FADD.FTZ R34, R78, R15 ;  /* 0x0000000f4e227221 */ /* 0x002fc20000010000 */
[----:B------:R-:W-:Y:S01]  /*138d0*/  FADD.FTZ R68, R68, R31 ;  /* 0x0000001f44447221 */ /* 0x000fe20000010000 */
[----:B------:R-:W-:-:S03]  /*138e0*/  F2FP.SATFINITE.E4M3.F32.PACK_AB_MERGE_C R36, R84, R33, RZ ;  /* 0x000000215424723e */ /* 0x000fc600048070ff */
        /* <DEDUP_REMOVED lines=20> */
[----:B------:R-:W-:Y:S01]  /*13a30*/  MUFU.EX2 R40, R40 ;  /* 0x0000002800287308 */ /* 0x000fe20000000800 */
[----:B0-----:R-:W-:-:S01]  /*13a40*/  FADD.FTZ R34, R62, R37 ;  /* 0x000000253e227221 */ /* 0x001fc20000010000 */
[----:B------:R-:W-:-:S06]  /*13a50*/  FADD.FTZ R37, R35, R70 ;  /* 0x0000004623257221 */ /* 0x000fcc0000010000 */
[----:B------:R-:W-:Y:S01]  /*13a60*/  MUFU.EX2 R27, R166 ;  /* 0x000000a6001b7308 */ /* 0x000fe20000000800 */
[----:B-1----:R-:W-:-:S04]  /*13a70*/  F2FP.SATFINITE.E4M3.F32.PACK_AB_MERGE_C R62, R87, R62, RZ ;  /* 0x0000003e573e723e */ /* 0x002fc800048070ff */
[----:B------:R-:W-:-:S03]  /*13a80*/  F2FP.SATFINITE.E4M3.F32.PACK_AB_MERGE_C R179, R83, R60, R62 ;  /* 0x0000003c53b3723e */ /* 0x000fc6000480703e */
[----:B------:R-:W-:Y:S08]  /*13a90*/  MUFU.EX2 R29, R29 ;  /* 0x0000001d001d7308 */ /* 0x000ff00000000800 */
[----:B------:R-:W-:Y:S08]  /*13aa0*/  MUFU.EX2 R57, R57 ;  /* 0x0000003900397308 */ /* 0x000ff00000000800 */
[----:B------:R-:W0:Y:S08]  /*13ab0*/  MUFU.EX2 R94, R94 ;  /* 0x0000005e005e7308 */ /* 0x000e300000000800 */
[----:B------:R1:W-:Y:S08]  /*13ac0*/  MUFU.EX2 R15, R172 ;  /* 0x000000ac000f7308 */ /* 0x0003f00000000800 */
[----:B------:R-:W2:Y:S01]  /*13ad0*/  MUFU.EX2 R168, R168 ;  /* 0x000000a800a87308 */ /* 0x000ea20000000800 */
[C---:B-1----:R-:W-:Y:S01]  /*13ae0*/  F2FP.SATFINITE.E4M3.F32.PACK_AB_MERGE_C R172, R80.reuse, R35, R36 ;  /* 0x0000002350ac723e */ /* 0x042fe20004807024 */
[----:B------:R-:W-:Y:S01]  /*13af0*/  FADD.FTZ R35, R87, R34 ;  /* 0x0000002257237221 */ /* 0x000fe20000010000 */
[----:B------:R-:W-:-:S01]  /*13b00*/  FADD.FTZ R80, R80, R37 ;  /* 0x0000002550507221 */ /* 0x000fc20000010000 */
[----:B0-----:R-:W-:Y:S01]  /*13b10*/  F2FP.SATFINITE.E4M3.F32.PACK_AB_MERGE_C R36, R94, R57, RZ ;  /* 0x000000395e24723e */ /* 0x001fe200048070ff */
[----:B------:R-:W0:Y:S01]  /*13b20*/  @P6 LDC R37, c[0x0][0x44c] ;  /* 0x00011300ff256b82 */ /* 0x000e220000000800 */
[----:B------:R-:W-:-:S01]  /*13b30*/  FADD.FTZ R34, R40, R35 ;  /* 0x0000002328227221 */ /* 0x000fc20000010000 */
[----:B------:R-:W-:Y:S01]  /*13b40*/  FADD.FTZ R35, R33, R80 ;  /* 0x0000005021237221 */ /* 0x000fe20000010000 */
[----:B------:R-:W-:Y:S02]  /*13b50*/  MUFU.EX2 R55, R55 ;  /* 0x0000003700377308 */ /* 0x000fe40000000800 */
[----:B------:R-:W-:-:S01]  /*13b60*/  FADD.FTZ R34, R27, R34 ;  /* 0x000000221b227221 */ /* 0x000fc20000010000 */
[----:B------:R-:W-:-:S03]  /*13b70*/  FADD.FTZ R84, R84, R35 ;  /* 0x0000002354547221 */ /* 0x000fc60000010000 */
[----:B------:R-:W-:Y:S02]  /*13b80*/  FADD.FTZ R35, R29, R34 ;  /* 0x000000221d237221 */ /* 0x000fe40000010000 */
[----:B------:R-:W-:Y:S01]  /*13b90*/  MUFU.EX2 R86, R86 ;  /* 0x0000005600567308 */ /* 0x000fe20000000800 */
[C---:B--2---:R-:W-:Y:S01]  /*13ba0*/  F2FP.SATFINITE.E4M3.F32.PACK_AB_MERGE_C R34, R168.reuse, R29, RZ ;  /* 0x0000001da822723e */ /* 0x044fe200048070ff */
[----:B------:R-:W-:-:S03]  /*13bb0*/  FADD.FTZ R35, R168, R35 ;  /* 0x00000023a8237221 */ /* 0x000fc60000010000 */
[----:B------:R-:W-:-:S03]  /*13bc0*/  F2FP.SATFINITE.E4M3.F32.PACK_AB_MERGE_C R173, R27, R40, R34 ;  /* 0x000000281bad723e */ /* 0x000fc60004807022 */
[----:B------:R-:W1:Y:S01]  /*13bd0*/  MUFU.EX2 R0, R0 ;  /* 0x0000000000007308 */ /* 0x000e620000000800 */
[----:B0-----:R-:W-:-:S07]  /*13be0*/  @P6 IMAD.HI.U32 R37, R202, R37, RZ ;  /* 0x00000025ca256227 */ /* 0x001fce00078e00ff */
[----:B------:R-:W0:Y:S08]  /*13bf0*/  MUFU.EX2 R3, R170 ;  /* 0x000000aa00037308 */ /* 0x000e300000000800 */
[----:B------:R-:W2:Y:S01]  /*13c00*/  MUFU.EX2 R46, R46 ;  /* 0x0000002e002e7308 */ /* 0x000ea20000000800 */
[----:B-1----:R-:W-:-:S07]  /*13c10*/  FADD.FTZ R20, R0, R35 ;  /* 0x0000002300147221 */ /* 0x002fce0000010000 */
[----:B------:R-:W-:Y:S01]  /*13c20*/  MUFU.EX2 R61, R61 ;  /* 0x0000003d003d7308 */ /* 0x000fe20000000800 */
[----:B0-----:R-:W-:-:S07]  /*13c30*/  FADD.FTZ R35, R3, R20 ;  /* 0x0000001403237221 */ /* 0x001fce0000010000 */
[----:B------:R-:W0:Y:S01]  /*13c40*/  MUFU.EX2 R98, R98 ;  /* 0x0000006200627308 */ /* 0x000e220000000800 */
[----:B--2---:R-:W-:-:S01]  /*13c50*/  FADD.FTZ R20, R46, R35 ;  /* 0x000000232e147221 */ /* 0x004fc20000010000 */
[----:B------:R-:W-:-:S03]  /*13c60*/  F2FP.SATFINITE.E4M3.F32.PACK_AB_MERGE_C R46, R15, R46, RZ ;  /* 0x0000002e0f2e723e */ /* 0x000fc600048070ff */
[----:B------:R-:W-:Y:S01]  /*13c70*/  FADD.FTZ R15, R15, R20 ;  /* 0x000000140f0f7221 */ /* 0x000fe20000010000 */
[----:B------:R-:W-:Y:S02]  /*13c80*/  F2FP.SATFINITE.E4M3.F32.PACK_AB_MERGE_C R175, R3, R0, R46 ;  /* 0x0000000003af723e */ /* 0x000fe4000480702e */
[----:B------:R-:W-:Y:S08]  /*13c90*/  MUFU.EX2 R59, R130 ;  /* 0x00000082003b7308 */ /* 0x000ff00000000800 */
[----:B------:R-:W1:Y:S01]  /*13ca0*/  MUFU.EX2 R96, R96 ;  /* 0x0000006000607308 */ /* 0x000e620000000800 */
[----:B0-----:R-:W-:-:S07]  /*13cb0*/  F2FP.SATFINITE.E4M3.F32.PACK_AB_MERGE_C R35, R98, R61, RZ ;  /* 0x0000003d6223723e */ /* 0x001fce00048070ff */
[----:B------:R0:W-:Y:S08]  /*13cc0*/  MUFU.EX2 R31, R174 ;  /* 0x000000ae001f7308 */ /* 0x0001f00000000800 */
[----:B------:R-:W2:Y:S01]  /*13cd0*/  MUFU.EX2 R26, R26 ;  /* 0x0000001a001a7308 */ /* 0x000ea20000000800 */
[----:B0-----:R-:W-:Y:S01]  /*13ce0*/  F2FP.SATFINITE.E4M3.F32.PACK_AB_MERGE_C R174, R86, R55, R36 ;  /* 0x0000003756ae723e */ /* 0x001fe20004807024 */
[----:B------:R-:W-:Y:S01]  /*13cf0*/  FADD.FTZ R55, R55, R84 ;  /* 0x0000005437377221 */ /* 0x000fe20000010000 */
[----:B-1----:R-:W-:-:S03]  /*13d00*/  F2FP.SATFINITE.E4M3.F32.PACK_AB_MERGE_C R168, R96, R59, R35 ;  /* 0x0000003b60a8723e */ /* 0x002fc60004807023 */
[----:B------:R-:W-:Y:S02]  /*13d10*/  FADD.FTZ R86, R86, R55 ;  /* 0x0000003756567221 */ /* 0x000fe40000010000 */
[----:B------:R0:W-:Y:S02]  /*13d20*/  MUFU.EX2 R29, R30 ;  /* 0x0000001e001d7308 */ /* 0x0001e40000000800 */
[----:B------:R-:W-:-:S04]  /*13d30*/  FADD.FTZ R57, R57, R86 ;  /* 0x0000005639397221 */ /* 0x000fc80000010000 */
[----:B------:R-:W-:Y:S02]  /*13d40*/  FADD.FTZ R94, R94, R57 ;  /* 0x000000395e5e7221 */ /* 0x000fe40000010000 */
[----:B------:R-:W1:Y:S01]  /*13d50*/  MUFU.EX2 R28, R28 ;  /* 0x0000001c001c7308 */ /* 0x000e620000000800 */
[----:B0-----:R-:W0:Y:S01]  /*13d60*/  @P6 LDC R30, c[0x0][0x450] ;  /* 0x00011400ff1e6b82 */ /* 0x001e220000000800 */
[----:B------:R-:W-:-:S01]  /*13d70*/  FADD.FTZ R59, R59, R94 ;  /* 0x0000005e3b3b7221 */ /* 0x000fc20000010000 */
[----:B--2---:R-:W-:-:S03]  /*13d80*/  FADD.FTZ R20, R26, R15 ;  /* 0x0000000f1a147221 */ /* 0x004fc60000010000 */
[----:B------:R-:W-:Y:S01]  /*13d90*/  FADD.FTZ R96, R96, R59 ;  /* 0x0000003b60607221 */ /* 0x000fe20000010000 */
[----:B------:R-:W-:-:S01]  /*13da0*/  FADD.FTZ R15, R31, R20 ;  /* 0x000000141f0f7221 */ /* 0x000fc20000010000 */
[----:B------:R-:W-:Y:S02]  /*13db0*/  MUFU.EX2 R65, R65 ;  /* 0x0000004100417308 */ /* 0x000fe40000000800 */
[----:B------:R-:W-:-:S04]  /*13dc0*/  FADD.FTZ R61, R61, R96 ;  /* 0x000000603d3d7221 */ /* 0x000fc80000010000 */
[----:B------:R-:W-:Y:S02]  /*13dd0*/  FADD.FTZ R98, R98, R61 ;  /* 0x0000003d62627221 */ /* 0x000fe40000010000 */
[----:B------:R-:W2:Y:S01]  /*13de0*/  MUFU.EX2 R12, R12 ;  /* 0x0000000c000c7308 */ /* 0x000ea20000000800 */
[----:B-1----:R-:W-:-:S01]  /*13df0*/  FADD.FTZ R0, R28, R15 ;  /* 0x0000000f1c007221 */ /* 0x002fc20000010000 */
[----:B------:R-:W-:-:S06]  /*13e00*/  IMAD.MOV.U32 R15, RZ, RZ, R202 ;  /* 0x000000ffff0f7224 */ /* 0x000fcc00078e00ca */
[----:B------:R1:W3:Y:S01]  /*13e10*/  MUFU.EX2 R33, R176 ;  /* 0x000000b000217308 */ /* 0x0002e20000000800 */
[----:B0-----:R-:W-:Y:S02]  /*13e20*/  @P6 SHF.R.U32.HI R15, RZ, R30, R37 ;  /* 0x0000001eff0f6219 */ /* 0x001fe40000011625 */
[----:B------:R-:W-:-:S03]  /*13e30*/  ISETP.GE.AND P6, PT, R25, 0x1, PT ;  /* 0x000000011900780c */ /* 0x000fc60003fc6270 */
[----:B------:R-:W-:Y:S02]  /*13e40*/  IMAD.IADD R27, R104, 0x1, R15 ;  /* 0x00000001681b7824 */ /* 0x000fe400078e020f */
[----:B------:R-:W-:Y:S01]  /*13e50*/  MUFU.EX2 R63, R63 ;  /* 0x0000003f003f7308 */ /* 0x000fe20000000800 */
[----:B--2---:R-:W-:Y:S01]  /*13e60*/  F2FP.SATFINITE.E4M3.F32.PACK_AB_MERGE_C R3, R12, R65, RZ ;  /* 0x000000410c03723e */ /* 0x004fe200048070ff */
[----:B------:R-:W-:Y:S02]  /*13e70*/  IMAD.IADD R24, R27, 0x1, R24 ;  /* 0x000000011b187824 */ /* 0x000fe400078e0218 */
[----:B-1----:R-:W-:-:S04]  /*13e80*/  IMAD.MOV.U32 R176, RZ, RZ, R47 ;  /* 0x000000ffffb07224 */ /* 0x002fc800078e002f */
[----:B------:R-:W0:Y:S01]  /*13e90*/  MUFU.EX2 R100, R100 ;  /* 0x0000006400647308 */ /* 0x000e220000000800 */
[C---:B---3--:R-:W-:Y:S01]  /*13ea0*/  F2FP.SATFINITE.E4M3.F32.PACK_AB_MERGE_C R28, R33.reuse, R28, RZ ;  /* 0x0000001c211c723e */ /* 0x048fe200048070ff */
[----:B------:R-:W-:-:S03]  /*13eb0*/  FADD.FTZ R33, R33, R0 ;  /* 0x0000000021217221 */ /* 0x000fc60000010000 */
[----:B------:R-:W-:-:S03]  /*13ec0*/  F2FP.SATFINITE.E4M3.F32.PACK_AB_MERGE_C R169, R31, R26, R28 ;  /* 0x0000001a1fa9723e */ /* 0x000fc6000480701c */
[----:B------:R-:W1:Y:S08]  /*13ed0*/  MUFU.EX2 R178, R178 ;  /* 0x000000b200b27308 */ /* 0x000e700000000800 */
[----:B------:R-:W-:Y:S01]  /*13ee0*/  MUFU.EX2 R32, R32 ;  /* 0x0000002000207308 */ /* 0x000fe20000000800 */
[----:B0-----:R-:W-:Y:S01]  /*13ef0*/  F2FP.SATFINITE.E4M3.F32.PACK_AB_MERGE_C R170, R100, R63, R3 ;  /* 0x0000003f64aa723e */ /* 0x001fe20004807003 */
[----:B------:R-:W-:-:S04]  /*13f00*/  FADD.FTZ R63, R63, R98 ;  /* 0x000000623f3f7221 */ /* 0x000fc80000010000 */
[----:B------:R-:W-:Y:S02]  /*13f10*/  FADD.FTZ R100, R100, R63 ;  /* 0x0000003f64647221 */ /* 0x000fe40000010000 */
[----:B------:R-:W0:Y:S01]  /*13f20*/  MUFU.EX2 R43, R43 ;  /* 0x0000002b002b7308 */ /* 0x000e220000000800 */
[----:B-1----:R-:W-:-:S01]  /*13f30*/  FADD.FTZ R0, R178, R33 ;  /* 0x00000021b2007221 */ /* 0x002fc20000010000 */
[----:B------:R-:W-:-:S03]  /*13f40*/  FADD.FTZ R65, R65, R100 ;  /* 0x0000006441417221 */ /* 0x000fc60000010000 */
[----:B------:R-:W-:Y:S01]  /*13f50*/  FADD.FTZ R3, R29, R0 ;  /* 0x000000001d037221 */ /* 0x000fe20000010000 */
[----:B------:R-:W-:-:S01]  /*13f60*/  FADD.FTZ R12, R12, R65 ;  /* 0x000000410c0c7221 */ /* 0x000fc20000010000 */
[----:B0-----:R-:W-:Y:S02]  /*13f70*/  F2FP.SATFINITE.E4M3.F32.PACK_AB_MERGE_C R0, R43, R32, RZ ;  /* 0x000000202b00723e */ /* 0x001fe400048070ff */
[----:B------:R-:W-:-:S02]  /*13f80*/  FADD.FTZ R32, R32, R3 ;  /* 0x0000000320207221 */ /* 0x000fc40000010000 */
[----:B------:R-:W-:Y:S02]  /*13f90*/  F2FP.SATFINITE.E4M3.F32.PACK_AB_MERGE_C R171, R29, R178, R0 ;  /* 0x000000b21dab723e */ /* 0x000fe40004807000 */
[----:B------:R-:W-:-:S01]  /*13fa0*/  FADD.FTZ R3, R43, R32 ;  /* 0x000000202b037221 */ /* 0x000fc20000010000 */
[----:B------:R-:W-:Y:S02]  /*13fb0*/  VIADD R0, R106, 0xfffffffe ;  /* 0xfffffffe6a007836 */ /* 0x000fe40000000000 */
[----:B------:R-:W-:Y:S01]  /*13fc0*/  IMAD.MOV.U32 R178, RZ, RZ, R51 ;  /* 0x000000ffffb27224 */ /* 0x000fe200078e0033 */
        /* <DEDUP_REMOVED lines=12> */
.L_x_8805:
[----:B------:R-:W-:-:S13]  /*14090*/  ISETP.NE.AND P1, PT, R25, 0x1, PT ;  /* 0x000000011900780c */ /* 0x000fda0003f25270 */
[----:B------:R-:W0:Y:S02]  /*140a0*/  @P1 LDC.64 R26, c[0x0][0x9e8] ;  /* 0x00027a00ff1a1b82 */ /* 0x000e240000000a00 */
[----:B0-----:R-:W-:-:S05]  /*140b0*/  @P1 IMAD.HI.U32 R20, R15, R26, RZ ;  /* 0x0000001a0f141227 */ /* 0x001fca00078e00ff */
[----:B------:R-:W-:-:S07]  /*140c0*/  @P1 SHF.R.U32.HI R15, RZ, R27, R20 ;  /* 0x0000001bff0f1219 */ /* 0x000fce0000011614 */
.L_x_8806:
[----:B------:R-:W-:Y:S05]  /*140d0*/  BSYNC B0 ;  /* 0x0000000000007941 */ /* 0x000fea0003800000 */
.L_x_8804:
[----:B------:R-:W-:-:S05]  /*140e0*/  IMAD R15, R15, R25, R25 ;  /* 0x000000190f0f7224 */ /* 0x000fca00078e0219 */
[----:B------:R-:W-:-:S07]  /*140f0*/  VIMNMX R24, R24, R15, PT ;  /* 0x0000000f18187248 */ /* 0x000fce0003fe0100 */
.L_x_8803:
[----:B------:R-:W-:Y:S01]  /*14100*/  IMAD.HI R24, R24, 0x66666667, RZ ;  /* 0x6666666718187827 */ /* 0x000fe200078e02ff */
[----:B------:R-:W-:Y:S02]  /*14110*/  CS2R R86, SRZ ;  /* 0x0000000000567805 */ /* 0x000fe4000001ff00 */
        /* <DEDUP_REMOVED lines=10> */
[----:B------:R-:W-:-:S02]  /*141c0*/  CS2R R68, SRZ ;  /* 0x0000000000447805 */ /* 0x000fc4000001ff00 */
[----:B------:R-:W-:Y:S02]  /*141d0*/  VIMNMX R15, R209, R24, !PT ;  /* 0x00000018d10f7248 */ /* 0x000fe40007fe0100 */
        /* <DEDUP_REMOVED lines=24> */
[----:B------:R-:W-:-:S07]  /*14360*/  IMAD.MOV.U32 R87, RZ, RZ, RZ ;  /* 0x000000ffff577224 */ /* 0x000fce00078e00ff */
.L_x_8827:
        /* <DEDUP_REMOVED lines=10> */
.L_x_8809:
[----:B------:R-:W-:Y:S01]  /*14410*/  IMAD R21, R215, 0x8, R17 ;  /* 0x00000008d7157824 */ /* 0x000fe200078e0211 */
[----:B------:R-:W-:-:S04]  /*14420*/  SHF.L.U32 R20, R216, 0x1f, RZ ;  /* 0x0000001fd8147819 */ /* 0x000fc800000006ff */
[----:B------:R0:W1:Y:S01]  /*14430*/  SYNCS.PHASECHK.TRANS64.TRYWAIT P2, [R21+URZ+0x22830], R20 ;  /* 0x02283014150075a7 */ /* 0x000062000804017f */
[----:B------:R-:W-:Y:S05]  /*14440*/  @!P0 BRA `(.L_x_8810) ;  /* 0x0000000000048947 */ /* 0x000fea0003800000 */
[----:B------:R-:W-:Y:S01]  /*14450*/  BPT.TRAP 0x1 ;  /* 0x000000040000795c */ /* 0x000fe20000300000 */
.L_x_8810:
[----:B------:R-:W-:Y:S04]  /*14460*/  BSSY B0, `(.L_x_8808) ;  /* 0x0000004000007945 */ /* 0x000fe80003800000 */
[----:B-1----:R-:W-:Y:S05]  /*14470*/  @P2 BRA `(.L_x_8811) ;  /* 0x0000000000082947 */ /* 0x002fea0003800000 */
[----:B------:R-:W1:Y:S02]  /*14480*/  SYNCS.PHASECHK.TRANS64.TRYWAIT P2, [R21+URZ+0x22830], R20 ;  /* 0x02283014150075a7 */ /* 0x000e64000804017f */
[----:B-1----:R-:W-:Y:S05]  /*14490*/  @!P2 BRA `(.L_x_8812) ;  /* 0x000001b40038a947 */ /* 0x002fea0003800000 */
.L_x_8811:
[----:B------:R-:W-:Y:S05]  /*144a0*/  BSYNC B0 ;  /* 0x0000000000007941 */ /* 0x000fea0003800000 */
.L_x_8808:
[----:B01----:R-:W0:Y:S01]  /*144b0*/  S2R R20, SR_TID.X ;  /* 0x0000000000147919 */ /* 0x003e220000002100 */
[----:B------:R-:W-:Y:S05]  /*144c0*/  WARPSYNC.ALL ;  /* 0x0000000000007948 */ /* 0x000fea0003800000 */
[----:B------:R-:W-:Y:S01]  /*144d0*/  IMAD R88, R215, 0x500, R13 ;  /* 0x00000500d7587824 */ /* 0x000fe200078e020d */
[----:B------:R-:W-:Y:S01]  /*144e0*/  R2UR UR28, R10 ;  /* 0x000000000a1c72ca */ /* 0x000fe200000e0000 */
[----:B------:R-:W-:Y:S01]  /*144f0*/  IMAD.MOV.U32 R89, RZ, RZ, 0x40000040 ;  /* 0x40000040ff597424 */ /* 0x000fe200078e00ff */
[----:B------:R-:W-:Y:S01]  /*14500*/  R2UR UR29, R11 ;  /* 0x000000000b1d72ca */ /* 0x000fe200000e0000 */
[----:B------:R-:W-:Y:S01]  /*14510*/  IMAD.MOV.U32 R21, RZ, RZ, 0x40000040 ;  /* 0x40000040ff157424 */ /* 0x000fe200078e00ff */
[C---:B------:R-:W-:Y:S01]  /*14520*/  R2UR UR30, R88.reuse ;  /* 0x00000000581e72ca */ /* 0x040fe200000e0000 */
[C---:B------:R-:W-:Y:S01]  /*14530*/  VIADD R90, R88.reuse, 0x200 ;  /* 0x00000200585a7836 */ /* 0x040fe20000000000 */
        /* <DEDUP_REMOVED lines=12> */
[----:B------:R-:W-:-:S02]  /*14600*/  R2UR UR36, R10 ;  /* 0x000000000a2472ca */ /* 0x000fc400000e0000 */
[----:B------:R-:W-:Y:S02]  /*14610*/  R2UR UR37, R11 ;  /* 0x000000000b2572ca */ /* 0x000fe400000e0000 */
[----:B------:R-:W-:Y:S01]  /*14620*/  R2UR UR50, R90 ;  /* 0x000000005a3272ca */ /* 0x000fe200000e0000 */
[----:B------:R-:W-:Y:S01]  /*14630*/  VIADD R90, R88, 0x402 ;  /* 0x00000402585a7836 */ /* 0x000fe20000000000 */
[----:B------:R-:W-:Y:S02]  /*14640*/  R2UR UR51, R91 ;  /* 0x000000005b3372ca */ /* 0x000fe400000e0000 */
[----:B0-----:R-:W-:Y:S02]  /*14650*/  SHF.R.U32.HI R20, RZ, 0x7, R20 ;  /* 0x00000007ff147819 */ /* 0x001fe40000011614 */
[----:B------:R-:W-:Y:S01]  /*14660*/  R2UR UR6, R92 ;  /* 0x000000005c0672ca */ /* 0x000fe200000e0000 */
[----:B------:R-:W-:Y:S01]  /*14670*/  VIADD R92, R88, 0x2 ;  /* 0x00000002585c7836 */ /* 0x000fe20000000000 */
[----:B------:R-:W-:Y:S01]  /*14680*/  R2UR UR7, R93 ;  /* 0x000000005d0772ca */ /* 0x000fe200000e0000 */
[----:B------:R-:W-:Y:S01]  /*14690*/  VIADD R94, R20, 0x8 ;  /* 0x00000008145e7836 */ /* 0x000fe20000000000 */
[----:B------:R-:W-:Y:S01]  /*146a0*/  R2UR UR48, R10 ;  /* 0x000000000a3072ca */ /* 0x000fe200000e0000 */
[----:B------:R-:W-:Y:S01]  /*146b0*/  VIADD R20, R88, 0x100 ;  /* 0x0000010058147836 */ /* 0x000fe20000000000 */
[----:B------:R-:W-:-:S02]  /*146c0*/  R2UR UR49, R11 ;  /* 0x000000000b3172ca */ /* 0x000fc400000e0000 */
[----:B------:R0:W-:Y:S01]  /*146d0*/  BAR.SYNC.DEFER_BLOCKING R94, 0x100 ;  /* 0x0004005e0000751d */ /* 0x0001e20000010000 */
[----:B------:R-:W-:Y:S02]  /*146e0*/  R2UR UR4, R92 ;  /* 0x000000005c0472ca */ /* 0x000fe400000e0000 */
[----:B------:R-:W-:Y:S01]  /*146f0*/  R2UR UR34, R20 ;  /* 0x00000000142272ca */ /* 0x000fe200000e0000 */
[----:B------:R-:W-:Y:S01]  /*14700*/  VIADD R20, R88, 0x400 ;  /* 0x0000040058147836 */ /* 0x000fe20000000000 */
[----:B------:R-:W-:Y:S02]  /*14710*/  R2UR UR5, R93 ;  /* 0x000000005d0572ca */ /* 0x000fe400000e0000 */
[----:B------:R-:W-:Y:S01]  /*14720*/  MOV R92, UR51 ;  /* 0x00000033005c7c02 */ /* 0x000fe20008000f00 */
[----:B------:R-:W-:Y:S01]  /*14730*/  UMOV UR51, UR7 ;  /* 0x0000000700337c82 */ /* 0x000fe20008000000 */
[----:B------:R-:W-:Y:S01]  /*14740*/  MOV R93, UR50 ;  /* 0x00000032005d7c02 */ /* 0x000fe20008000f00 */
[----:B------:R-:W-:Y:S01]  /*14750*/  UMOV UR50, UR6 ;  /* 0x0000000600327c82 */ /* 0x000fe20008000000 */
[----:B------:R-:W-:Y:S01]  /*14760*/  R2UR UR8, R20 ;  /* 0x00000000140872ca */ /* 0x000fe200000e0000 */
[----:B------:R-:W-:Y:S01]  /*14770*/  VIADD R20, R88, 0x302 ;  /* 0x0000030258147836 */ /* 0x000fe20000000000 */
[----:B------:R-:W-:Y:S01]  /*14780*/  R2UR UR58, R90 ;  /* 0x000000005a3a72ca */ /* 0x000fe200000e0000 */
[C---:B0-----:R-:W-:Y:S01]  /*14790*/  VIADD R94, R88.reuse, 0x102 ;  /* 0x00000102585e7836 */ /* 0x041fe20000000000 */
        /* <DEDUP_REMOVED lines=9> */
[----:B------:R-:W-:Y:S01]  /*14830*/  WARPGROUP.ARRIVE ;  /* 0x00000000000079c5 */ /* 0x000fe20000000000 */
[----:B------:R-:W-:Y:S01]  /*14840*/  VIADD R20, R88, 0x304 ;  /* 0x0000030458147836 */ /* 0x000fe20000000000 */
[----:B------:R-:W-:-:S02]  /*14850*/  R2UR UR9, R21 ;  /* 0x00000000150972ca */ /* 0x000fc400000e0000 */
[----:B------:R-:W-:Y:S01]  /*14860*/  R2UR UR6, R94 ;  /* 0x000000005e0672ca */ /* 0x000fe200000e0000 */
[----:B------:R-:W-:Y:S01]  /*14870*/  VIADD R94, R88, 0x6 ;  /* 0x00000006585e7836 */ /* 0x000fe20000000000 */
[----:B------:R-:W-:Y:S01]  /*14880*/  QGMMA.64x32x32.F32.E4M3.E4M3 R152, gdesc[UR28], RZ, !UPT, gsb0 ;  /* 0x006000001c9879f3 */ /* 0x000fe2000c0008ff */
[----:B------:R-:W-:Y:S01]  /*14890*/  R2UR UR18, R20 ;  /* 0x00000000141272ca */ /* 0x000fe200000e0000 */
[----:B------:R-:W-:Y:S01]  /*148a0*/  VIADD R20, R88, 0x106 ;  /* 0x0000010658147836 */ /* 0x000fe20000000000 */
[----:B------:R-:W-:Y:S01]  /*148b0*/  R2UR UR22, R90 ;  /* 0x000000005a1672ca */ /* 0x000fe200000e0000 */
[----:B------:R-:W-:Y:S01]  /*148c0*/  VIADD R90, R88, 0x206 ;  /* 0x00000206585a7836 */ /* 0x000fe20000000000 */
[C---:B------:R-:W-:Y:S02]  /*148d0*/  R2UR UR59, R91.reuse ;  /* 0x000000005b3b72ca */ /* 0x040fe400000e0000 */
        /* <DEDUP_REMOVED lines=8> */
[C---:B------:R-:W-:Y:S02]  /*14960*/  R2UR UR7, R95.reuse ;  /* 0x000000005f0772ca */ /* 0x040fe400000e0000 */
[----:B------:R-:W-:Y:S02]  /*14970*/  R2UR UR26, R94 ;  /* 0x000000005e1a72ca */ /* 0x000fe400000e0000 */
[----:B------:R-:W-:Y:S02]  /*14980*/  R2UR UR27, R95 ;  /* 0x000000005f1b72ca */ /* 0x000fe400000e0000 */
[----:B------:R-:W-:Y:S02]  /*14990*/  R2UR UR42, R88 ;  /* 0x00000000582a72ca */ /* 0x000fe400000e0000 */
[----:B------:R-:W-:-:S02]  /*149a0*/  R2UR UR43, R89 ;  /* 0x00000000592b72ca */ /* 0x000fc400000e0000 */
[----:B------:R-:W-:Y:S01]  /*149b0*/  MOV R224, UR47 ;  /* 0x0000002f00e07c02 */ /* 0x000fe20008000f00 */
[----:B------:R-:W-:Y:S01]  /*149c0*/  UMOV UR47, UR9 ;  /* 0x00000009002f7c82 */ /* 0x000fe20008000000 */
[----:B------:R-:W-:Y:S01]  /*149d0*/  MOV R223, UR46 ;  /* 0x0000002e00df7c02 */ /* 0x000fe20008000f00 */
[----:B------:R-:W-:Y:S01]  /*149e0*/  UMOV UR46, UR8 ;  /* 0x00000008002e7c82 */ /* 0x000fe20008000000 */
[----:B------:R-:W-:Y:S01]  /*149f0*/  MOV R217, UR7 ;  /* 0x0000000700d97c02 */ /* 0x000fe20008000f00 */
[----:B------:R-:W-:Y:S01]  /*14a00*/  UMOV UR7, UR5 ;  /* 0x0000000500077c82 */ /* 0x000fe20008000000 */
[----:B------:R-:W-:Y:S01]  /*14a10*/  MOV R222, UR6 ;  /* 0x0000000600de7c02 */ /* 0x000fe20008000f00 */
[----:B------:R-:W-:Y:S01]  /*14a20*/  UMOV UR6, UR4 ;  /* 0x0000000400067c82 */ /* 0x000fe20008000000 */
[----:B------:R-:W-:Y:S02]  /*14a30*/  R2UR UR4, R8 ;  /* 0x00000000080472ca */ /* 0x000fe400000e0000 */
[----:B------:R-:W-:-:S02]  /*14a40*/  R2UR UR5, R9 ;  /* 0x00000000090572ca */ /* 0x000fc400000e0000 */
[----:B------:R-:W-:Y:S02]  /*14a50*/  R2UR UR55, R21 ;  /* 0x00000000153772ca */ /* 0x000fe400000e0000 */
[C---:B------:R-:W-:Y:S02]  /*14a60*/  R2UR UR52, R8.reuse ;  /* 0x00000000083472ca */ /* 0x040fe400000e0000 */
        /* <DEDUP_REMOVED lines=8> */
[----:B------:R-:W-:Y:S01]  /*14af0*/  R2UR UR19, R21 ;  /* 0x00000000151372ca */ /* 0x000fe200000e0000 */
[----:B------:R-:W-:Y:S02]  /*14b00*/  WARPGROUP.DEPBAR.LE gsb0, 0x0 ;  /* 0x00008000000079c5 */ /* 0x000fe40000010000 */
[----:B------:R-:W-:Y:S01]  /*14b10*/  WARPGROUP.ARRIVE ;  /* 0x00000000000079c5 */ /* 0x000fe20000000000 */
[----:B------:R-:W-:-:S02]  /*14b20*/  R2UR UR16, R6 ;  /* 0x00000000061072ca */ /* 0x000fc400000e0000 */
[----:B------:R-:W-:Y:S02]  /*14b30*/  R2UR UR17, R7 ;  /* 0x00000000071172ca */ /* 0x000fe400000e0000 */
[----:B------:R-:W-:Y:S01]  /*14b40*/  R2UR UR20, R6 ;  /* 0x00000000061472ca */ /* 0x000fe200000e0000 */
[----:B------:R-:W-:Y:S01]  /*14b50*/  QGMMA.64x32x32.F32.E4M3.E4M3 R136, gdesc[UR32], RZ, !UPT, gsb0 ;  /* 0x00600000208879f3 */ /* 0x000fe2000c0008ff */
[----:B------:R-:W-:Y:S02]  /*14b60*/  R2UR UR34, R90 ;  /* 0x000000005a2272ca */ /* 0x000fe400000e0000 */
[----:B------:R-:W-:Y:S02]  /*14b70*/  R2UR UR35, R91 ;  /* 0x000000005b2372ca */ /* 0x000fe400000e0000 */
[----:B------:R-:W-:Y:S02]  /*14b80*/  R2UR UR21, R7 ;  /* 0x00000000071572ca */ /* 0x000fe400000e0000 */
[----:B------:R-:W-:-:S02]  /*14b90*/  R2UR UR24, R4 ;  /* 0x00000000041872ca */ /* 0x000fc400000e0000 */
[----:B------:R-:W-:Y:S02]  /*14ba0*/  R2UR UR25, R5 ;  /* 0x00000000051972ca */ /* 0x000fe400000e0000 */
[----:B------:R-:W-:Y:S01]  /*14bb0*/  R2UR UR31, R21 ;  /* 0x00000000151f72ca */ /* 0x000fe200000e0000 */
[----:B------:R-:W-:Y:S01]  /*14bc0*/  IMAD.MOV.U32 R21, RZ, RZ, 0x40000040 ;  /* 0x40000040ff157424 */ /* 0x000fe200078e00ff */
[C---:B------:R-:W-:Y:S02]  /*14bd0*/  R2UR UR28, R4.reuse ;  /* 0x00000000041c72ca */ /* 0x040fe400000e0000 */
[C---:B------:R-:W-:Y:S02]  /*14be0*/  R2UR UR29, R5.reuse ;  /* 0x00000000051d72ca */ /* 0x040fe400000e0000 */
[----:B------:R-:W-:Y:S02]  /*14bf0*/  R2UR UR32, R4 ;  /* 0x00000000042072ca */ /* 0x000fe400000e0000 */
[----:B------:R-:W-:-:S02]  /*14c00*/  R2UR UR33, R5 ;  /* 0x00000000052172ca */ /* 0x000fc400000e0000 */
        /* <DEDUP_REMOVED lines=76> */
.L_x_8814:
[----:B------:R-:W-:Y:S01]  /*150d0*/  SHF.L.U32 R20, R196, 0x1f, RZ ;  /* 0x0000001fc4147819 */ /* 0x000fe200000006ff */
[----:B------:R-:W-:-:S04]  /*150e0*/  IMAD R21, R194, 0x8, R17 ;  /* 0x00000008c2157824 */ /* 0x000fc800078e0211 */
[----:B------:R0:W1:Y:S01]  /*150f0*/  SYNCS.PHASECHK.TRANS64.TRYWAIT P1, [R21+URZ+0x22850], R20 ;  /* 0x02285014150075a7 */ /* 0x000062000802017f */
[----:B------:R-:W-:Y:S05]  /*15100*/  @!P0 BRA `(.L_x_8815) ;  /* 0x0000000000048947 */ /* 0x000fea0003800000 */
[----:B------:R-:W-:Y:S01]  /*15110*/  BPT.TRAP 0x1 ;  /* 0x000000040000795c */ /* 0x000fe20000300000 */
.L_x_8815:
[----:B-1----:R-:W-:Y:S05]  /*15120*/  @P1 BRA `(.L_x_8813) ;  /* 0x0000000000081947 */ /* 0x002fea0003800000 */
[----:B------:R-:W1:Y:S02]  /*15130*/  SYNCS.PHASECHK.TRANS64.TRYWAIT P1, [R21+URZ+0x22850], R20 ;  /* 0x02285014150075a7 */ /* 0x000e64000802017f */
[----:B-1----:R-:W-:Y:S05]  /*15140*/  @!P1 BRA `(.L_x_8816) ;  /* 0x000001a800209947 */ /* 0x002fea0003800000 */
.L_x_8813:
[----:B01----:R-:W-:Y:S01]  /*15150*/  VIADD R20, R17, 0x400 ;  /* 0x0000040011147836 */ /* 0x003fe20000000000 */
[----:B------:R-:W-:Y:S05]  /*15160*/  WARPSYNC.ALL ;  /* 0x0000000000007948 */ /* 0x000fea0003800000 */
[----:B------:R-:W-:Y:S01]  /*15170*/  SHF.R.U32.HI R20, RZ, 0x4, R20 ;  /* 0x00000004ff147819 */ /* 0x000fe20000011614 */
[----:B------:R-:W-:Y:S01]  /*15180*/  IMAD.MOV.U32 R21, RZ, RZ, -0x3ffffff0 ;  /* 0xc0000010ff157424 */ /* 0x000fe200078e00ff */
[----:B------:R-:W-:-:S06]  /*15190*/  WARPGROUP.ARRIVE ;  /* 0x00000000000079c5 */ /* 0x000fcc0000000000 */
[----:B------:R-:W0:Y:S01]  /*151a0*/  S2R R196, SR_TID.X ;  /* 0x0000000000c47919 */ /* 0x000e220000002100 */
[----:B------:R-:W-:Y:S02]  /*151b0*/  LOP3.LUT R20, R20, 0x3fff, RZ, 0xc0, !PT ;  /* 0x00003fff14147812 */ /* 0x000fe400078ec0ff */
[----:B------:R-:W-:Y:S01]  /*151c0*/  R2UR UR7, R21 ;  /* 0x00000000150772ca */ /* 0x000fe200000e0000 */
[----:B------:R-:W-:Y:S01]  /*151d0*/  IMAD.MOV.U32 R21, RZ, RZ, -0x3ffffff0 ;  /* 0xc0000010ff157424 */ /* 0x000fe200078e00ff */
[----:B------:R-:W-:-:S05]  /*151e0*/  LOP3.LUT R20, R20, 0x10000, RZ, 0xfc, !PT ;  /* 0x0001000014147812 */ /* 0x000fca00078efcff */
[----:B------:R-:W-:-:S05]  /*151f0*/  IMAD R20, R194, 0x500, R20 ;  /* 0x00000500c2147824 */ /* 0x000fca00078e0214 */
[----:B------:R-:W-:-:S13]  /*15200*/  R2UR UR6, R20 ;  /* 0x00000000140672ca */ /* 0x000fda00000e0000 */
[----:B------:R-:W-:Y:S01]  /*15210*/  QGMMA.64x128x32.F32.E4M3.E4M3 R24, R184, gdesc[UR4], R24, gsb0 ;  /* 0x01e00004b8187df3 */ /* 0x000fe20008000818 */
[----:B0-----:R-:W-:Y:S02]  /*15220*/  SHF.R.U32.HI R196, RZ, 0x7, R196 ;  /* 0x00000007ffc47819 */ /* 0x001fe400000116c4 */
[----:B------:R-:W-:Y:S02]  /*15230*/  WARPGROUP.DEPBAR.LE gsb0, 0x0 ;  /* 0x00008000000079c5 */ /* 0x000fe40000010000 */
[----:B------:R-:W-:Y:S01]  /*15240*/  VIADD R184, R20, 0x100 ;  /* 0x0000010014b87836 */ /* 0x000fe20000000000 */
[----:B------:R-:W-:Y:S01]  /*15250*/  WARPGROUP.ARRIVE ;  /* 0x00000000000079c5 */ /* 0x000fe20000000000 */
[----:B------:R-:W-:-:S03]  /*15260*/  IMAD.MOV.U32 R185, RZ, RZ, -0x3ffffff0 ;  /* 0xc0000010ffb97424 */ /* 0x000fc600078e00ff */
[----:B------:R-:W-:Y:S02]  /*15270*/  R2UR UR6, R184 ;  /* 0x00000000b80672ca */ /* 0x000fe400000e0000 */
[----:B------:R-:W-:-:S13]  /*15280*/  R2UR UR7, R185 ;  /* 0x00000000b90772ca */ /* 0x000fda00000e0000 */
[----:B------:R-:W-:Y:S03]  /*15290*/  QGMMA.64x128x32.F32.E4M3.E4M3 R24, R180, gdesc[UR4], R24, gsb0 ;  /* 0x01e00004b4187df3 */ /* 0x000fe60008000818 */
        /* <DEDUP_REMOVED lines=8> */
[C---:B------:R-:W-:Y:S01]  /*15320*/  VIADD R176, R20.reuse, 0x300 ;  /* 0x0000030014b07836 */ /* 0x040fe20000000000 */
[----:B------:R-:W-:Y:S01]  /*15330*/  WARPGROUP.ARRIVE ;  /* 0x00000000000079c5 */ /* 0x000fe20000000000 */
[----:B------:R-:W-:Y:S02]  /*15340*/  IMAD.MOV.U32 R177, RZ, RZ, -0x3ffffff0 ;  /* 0xc0000010ffb17424 */ /* 0x000fe400078e00ff */
[----:B------:R-:W-:Y:S01]  /*15350*/  VIADD R20, R20, 0x400 ;  /* 0x0000040014147836 */ /* 0x000fe20000000000 */
[----:B------:R-:W-:-:S02]  /*15360*/  R2UR UR6, R176 ;  /* 0x00000000b00672ca */ /* 0x000fc400000e0000 */
[----:B------:R-:W-:-:S13]  /*15370*/  R2UR UR7, R177 ;  /* 0x00000000b10772ca */ /* 0x000fda00000e0000 */
        /* <DEDUP_REMOVED lines=11> */
.L_x_8817:
[----:B0-----:R-:W0:Y:S01]  /*15430*/  LDC R20, c[0x0][0x448] ;  /* 0x00011200ff147b82 */ /* 0x001e220000000800 */
[----:B------:R-:W1:Y:S01]  /*15440*/  S2R R217, SR_CgaCtaId ;  /* 0x0000000000d97919 */ /* 0x000e620000008800 */
[C---:B------:R-:W-:Y:S01]  /*15450*/  FMUL.FTZ R169, R2.reuse, R92 ;  /* 0x0000005c02a97220 */ /* 0x040fe20000410000 */
[C---:B------:R-:W-:Y:S01]  /*15460*/  FMUL.FTZ R92, R2.reuse, R94 ;  /* 0x0000005e025c7220 */ /* 0x040fe20000410000 */
[C---:B------:R-:W-:Y:S01]  /*15470*/  FMUL.FTZ R94, R2.reuse, R98 ;  /* 0x00000062025e7220 */ /* 0x040fe20000410000 */
[----:B------:R-:W-:Y:S01]  /*15480*/  FMUL.FTZ R98, R2, R102 ;  /* 0x0000006602627220 */ /* 0x000fe20000410000 */
[----:B------:R-:W-:Y:S02]  /*15490*/  IMAD R102, R0, -0xa0, RZ ;  /* 0xffffff6000667824 */ /* 0x000fe400078e02ff */
        /* <DEDUP_REMOVED lines=17> */
[----:B0-----:R-:W-:Y:S01]  /*155b0*/  ISETP.NE.AND P1, PT, R20, 0x1, PT ;  /* 0x000000011400780c */ /* 0x001fe20003f25270 */
[----:B------:R-:W-:-:S02]  /*155c0*/  IMAD.IADD R20, R205, 0x1, R202 ;  /* 0x00000001cd147824 */ /* 0x000fc400078e02ca */
        /* <DEDUP_REMOVED lines=22> */
[----:B------:R-:W-:Y:S01]  /*15730*/  FMUL.FTZ R100, R2, R103 ;  /* 0x0000006702647220 */ /* 0x000fe20000410000 */
[----:B------:R-:W-:Y:S01]  /*15740*/  R2UR UR4, R14 ;  /* 0x000000000e0472ca */ /* 0x000fe200000e0000 */
[----:B------:R-:W3:Y:S01]  /*15750*/  MUFU.TANH R136, R136 ;  /* 0x0000008800887308 */ /* 0x000ee20000002400 */
[----:B------:R-:W-:-:S07]  /*15760*/  ULDC UR5, c[0x0][0x9e0] ;  /* 0x0002780000057ab9 */ /* 0x000fce0000000800 */
[----:B------:R-:W4:Y:S01]  /*15770*/  MUFU.TANH R137, R137 ;  /* 0x0000008900897308 */ /* 0x000f220000002400 */
[----:B0-----:R-:W-:-:S07]  /*15780*/  @P1 IMAD.HI.U32 R21, R20, R21, RZ ;  /* 0x0000001514151227 */ /* 0x001fce00078e00ff */
[----:B------:R-:W0:Y:S01]  /*15790*/  MUFU.TANH R138, R138 ;  /* 0x0000008a008a7308 */ /* 0x000e220000002400 */
[----:B--2---:R-:W-:Y:S01]  /*157a0*/  @P1 SHF.R.U32.HI R20, RZ, R168, R21 ;  /* 0x000000a8ff141219 */ /* 0x004fe20000011615 */
        /* <DEDUP_REMOVED lines=28> */
[----:B------:R-:W2:Y:S01]  /*15970*/  SHFL.IDX PT, R175, R20, RZ, 0x1c1f ;  /* 0x001c1fff14af7589 */ /* 0x000ea200000e0000 */
        /* <DEDUP_REMOVED lines=10> */
[----:B------:R-:W-:Y:S01]  /*15a20*/  FMUL.FTZ R118, R2, R88 ;  /* 0x0000005802767220 */ /* 0x000fe20000410000 */
[----:B------:R-:W-:Y:S01]  /*15a30*/  IMAD R88, R215, 0x8, R17 ;  /* 0x00000008d7587824 */ /* 0x000fe200078e0211 */
[----:B------:R-:W-:Y:S01]  /*15a40*/  LOP3.LUT P1, RZ, R22, 0x8, RZ, 0xc0, !PT ;  /* 0x0000000816ff7812 */ /* 0x000fe2000782c0ff */
[----:B------:R-:W-:Y:S01]  /*15a50*/  IMAD R89, R204, -0x2, R89 ;  /* 0xfffffffecc597824 */ /* 0x000fe200078e0259 */
[----:B------:R-:W0:Y:S01]  /*15a60*/  MUFU.TANH R21, R21 ;  /* 0x0000001500157308 */ /* 0x000e220000002400 */
[----:B------:R-:W-:Y:S02]  /*15a70*/  VIADD R88, R88, 0x22840 ;  /* 0x0002284058587836 */ /* 0x000fe40000000000 */
[----:B------:R-:W-:Y:S01]  /*15a80*/  VIADD R99, R89, 0xffffffff ;  /* 0xffffffff59637836 */ /* 0x000fe20000000000 */
[----:B------:R-:W-:Y:S02]  /*15a90*/  IADD3 R172, -R188, R89, R189 ;  /* 0x00000059bcac7210 */ /* 0x000fe40007ffe1bd */
[----:B-1----:R-:W-:-:S02]  /*15aa0*/  PRMT R88, R217, 0x654, R88 ;  /* 0x00000654d9587816 */ /* 0x002fc40000000058 */
[----:B------:R-:W1:Y:S01]  /*15ab0*/  MUFU.TANH R152, R152 ;  /* 0x0000009800987308 */ /* 0x000e620000002400 */
[C---:B------:R-:W-:Y:S01]  /*15ac0*/  VIADD R103, R172.reuse, UR5 ;  /* 0x00000005ac677c36 */ /* 0x040fe20008000000 */
[----:B------:R0:W-:Y:S01]  /*15ad0*/  SYNCS.ARRIVE.TRANS64.RED.A1T0 RZ, [R88+URZ], RZ ;  /* 0x000000ff58ff79a7 */ /* 0x0001e2000810043f */
[----:B------:R-:W-:Y:S02]  /*15ae0*/  VIADD R172, R172, UR4 ;  /* 0x00000004acac7c36 */ /* 0x000fe40008000000 */
[--C-:B--2---:R-:W-:Y:S02]  /*15af0*/  IMAD.IADD R173, R103, 0x1, R175.reuse ;  /* 0x0000000167ad7824 */ /* 0x104fe400078e02af */
[----:B------:R-:W-:Y:S01]  /*15b00*/  IMAD.IADD R174, R172, 0x1, R175 ;  /* 0x00000001acae7824 */ /* 0x000fe200078e02af */
[----:B------:R-:W2:Y:S08]  /*15b10*/  MUFU.TANH R153, R153 ;  /* 0x0000009900997308 */ /* 0x000eb00000002400 */
        /* <DEDUP_REMOVED lines=83> */
[----:B0-----:R-:W0:Y:S02]  /*16050*/  @P1 LDC.64 R88, c[0x0][0x9e8] ;  /* 0x00027a00ff581b82 */ /* 0x001e240000000a00 */
[----:B0-----:R-:W-:-:S05]  /*16060*/  @P1 IMAD.HI.U32 R88, R175, R88, RZ ;  /* 0x00000058af581227 */ /* 0x001fca00078e00ff */
[----:B------:R-:W-:-:S04]  /*16070*/  @P1 SHF.R.U32.HI R175, RZ, R89, R88 ;  /* 0x00000059ffaf1219 */ /* 0x000fc80000011658 */
[----:B------:R-:W-:Y:S01]  /*16080*/  LOP3.LUT R175, RZ, R175, RZ, 0x33, !PT ;  /* 0x000000afffaf7212 */ /* 0x000fe200078e33ff */
[----:B------:R-:W-:Y:S06]  /*16090*/  BRA `(.L_x_8821) ;  /* 0x0000000000187947 */ /* 0x000fec0003800000 */
.L_x_8820:
[----:B------:R-:W-:Y:S02]  /*160a0*/  ULDC UR4, c[0x0][0x9e4] ;  /* 0x0002790000047ab9 */ /* 0x000fe40000000800 */
[----:B------:R-:W-:-:S05]  /*160b0*/  IMAD.U32 R176, RZ, RZ, UR4 ;  /* 0x00000004ffb07e24 */ /* 0x000fca000f8e00ff */
[----:B------:R-:W-:-:S13]  /*160c0*/  ISETP.NE.AND P1, PT, R176, 0x1, PT ;  /* 0x00000001b000780c */ /* 0x000fda0003f25270 */
[----:B0-----:R-:W0:Y:S02]  /*160d0*/  @P1 LDC.64 R88, c[0x0][0x9e8] ;  /* 0x00027a00ff581b82 */ /* 0x001e240000000a00 */
[----:B0-----:R-:W-:-:S05]  /*160e0*/  @P1 IMAD.HI.U32 R88, R175, R88, RZ ;  /* 0x00000058af581227 */ /* 0x001fca00078e00ff */
[----:B------:R-:W-:-:S07]  /*160f0*/  @P1 SHF.R.U32.HI R175, RZ, R89, R88 ;  /* 0x00000059ffaf1219 */ /* 0x000fce0000011658 */
.L_x_8821:
[----:B------:R-:W-:Y:S05]  /*16100*/  BSYNC B0 ;  /* 0x0000000000007941 */ /* 0x000fea0003800000 */
.L_x_8819:
[----:B------:R-:W-:-:S05]  /*16110*/  IMAD R175, R175, R176, R99 ;  /* 0x000000b0afaf7224 */ /* 0x000fca00078e0263 */
[----:B------:R-:W-:Y:S02]  /*16120*/  VIADDMNMX R173, R175, R176, R173, PT ;  /* 0x000000b0afad7246 */ /* 0x000fe400038001ad */
[----:B------:R-:W-:-:S07]  /*16130*/  VIMNMX R174, R174, R175, !PT ;  /* 0x000000afaeae7248 */ /* 0x000fce0007fe0100 */
.L_x_8818:
[C---:B------:R-:W-:Y:S01]  /*16140*/  ISETP.GE.AND P1, PT, R102.reuse, 0x2, PT ;  /* 0x000000026600780c */ /* 0x040fe20003f26270 */
[----:B------:R-:W1:Y:S01]  /*16150*/  SHFL.IDX PT, R20, R20, 0x1, 0x1c1f ;  /* 0x003c1f0014147f89 */ /* 0x000e6200000e0000 */
[----:B------:R-:W-:Y:S02]  /*16160*/  ISETP.GE.AND P3, PT, R102, 0x9, PT ;  /* 0x000000096600780c */ /* 0x000fe40003f66270 */
[----:B------:R-:W-:Y:S02]  /*16170*/  ISETP.GT.AND P2, PT, R174, 0x1, !P1 ;  /* 0x00000001ae00780c */ /* 0x000fe40004f44270 */
[----:B------:R-:W-:Y:S02]  /*16180*/  LOP3.LUT R16, R16, 0xfffffffd, RZ, 0xc0, !PT ;  /* 0xfffffffd10107812 */ /* 0x000fe400078ec0ff */
[----:B------:R-:W-:Y:S02]  /*16190*/  ISETP.LT.OR P2, PT, R173, 0x2, P2 ;  /* 0x00000002ad00780c */ /* 0x000fe40001741670 */
[----:B------:R-:W-:-:S02]  /*161a0*/  LOP3.LUT R22, R22, 0xfffffffd, RZ, 0xc0, !PT ;  /* 0xfffffffd16167812 */ /* 0x000fc400078ec0ff */
[----:B------:R-:W-:Y:S02]  /*161b0*/  FSEL R152, R152, -INF , !P2 ;  /* 0xff80000098987808 */ /* 0x000fe40005000000 */
[----:B------:R-:W-:Y:S02]  /*161c0*/  ISETP.GT.AND P2, PT, R174, 0x8, !P3 ;  /* 0x00000008ae00780c */ /* 0x000fe40005f44270 */
[----:B------:R-:W-:Y:S02]  /*161d0*/  @P3 LOP3.LUT R16, R16, 0x2, RZ, 0xfc, !PT ;  /* 0x0000000210103812 */ /* 0x000fe400078efcff */
[----:B------:R-:W-:Y:S02]  /*161e0*/  ISETP.GE.AND P3, PT, R102, 0xa, PT ;  /* 0x0000000a6600780c */ /* 0x000fe40003f66270 */
[----:B------:R-:W-:Y:S02]  /*161f0*/  ISETP.LT.OR P2, PT, R173, 0x9, P2 ;  /* 0x00000009ad00780c */ /* 0x000fe40001741670 */
[----:B------:R-:W-:-:S02]  /*16200*/  LOP3.LUT R16, R16, 0xfffffffb, RZ, 0xc0, !PT ;  /* 0xfffffffb10107812 */ /* 0x000fc400078ec0ff */
[----:B0-----:R-:W-:Y:S01]  /*16210*/  FSEL R155, R155, -INF , !P2 ;  /* 0xff8000009b9b7808 */ /* 0x001fe20005000000 */
[--C-:B-1----:R-:W-:Y:S01]  /*16220*/  IMAD.IADD R103, R103, 0x1, R20.reuse ;  /* 0x0000000167677824 */ /* 0x102fe200078e0214 */
[----:B------:R-:W-:Y:S01]  /*16230*/  ISETP.GT.AND P2, PT, R174, 0x9, !P3 ;  /* 0x00000009ae00780c */ /* 0x000fe20005f44270 */
[----:B------:R-:W-:-:S03]  /*16240*/  IMAD.IADD R172, R172, 0x1, R20 ;  /* 0x00000001acac7824 */ /* 0x000fc600078e0214 */
[----:B------:R-:W-:Y:S02]  /*16250*/  ISETP.LT.OR P2, PT, R173, 0xa, P2 ;  /* 0x0000000aad00780c */ /* 0x000fe40001741670 */
[----:B------:R-:W-:Y:S02]  /*16260*/  @P3 LOP3.LUT R16, R16, 0x4, RZ, 0xfc, !PT ;  /* 0x0000000410103812 */ /* 0x000fe400078efcff */
[----:B------:R-:W-:Y:S02]  /*16270*/  ISETP.GE.AND P3, PT, R102, 0x11, PT ;  /* 0x000000116600780c */ /* 0x000fe40003f66270 */
[----:B------:R-:W-:Y:S02]  /*16280*/  LOP3.LUT R16, R16, 0xfffffff7, RZ, 0xc0, !PT ;  /* 0xfffffff710107812 */ /* 0x000fe400078ec0ff */
[----:B------:R-:W-:Y:S02]  /*16290*/  FSEL R156, R156, -INF , !P2 ;  /* 0xff8000009c9c7808 */ /* 0x000fe40005000000 */
[----:B------:R-:W-:-:S04]  /*162a0*/  ISETP.GT.AND P2, PT, R174, 0x10, !P3 ;  /* 0x00000010ae00780c */ /* 0x000fc80005f44270 */
[----:B------:R-:W-:-:S03]  /*162b0*/  ISETP.LT.OR P2, PT, R173, 0x11, P2 ;  /* 0x00000011ad00780c */ /* 0x000fc60001741670 */
        /* <DEDUP_REMOVED lines=8> */
[----:B------:R-:W-:Y:S02]  /*16340*/  FSEL R160, R160, -INF , !P2 ;  /* 0xff800000a0a07808 */ /* 0x000fe40005000000 */
[----:B------:R-:W-:Y:S02]  /*16350*/  ISETP.GT.AND P2, PT, R174, 0x18, !P3 ;  /* 0x00000018ae00780c */ /* 0x000fe40005f44270 */
[----:B------:R-:W-:Y:S02]  /*16360*/  LOP3.LUT R16, R16, 0x7fffffff, RZ, 0xc0, !PT ;  /* 0x7fffffff10107812 */ /* 0x000fe400078ec0ff */
        /* <DEDUP_REMOVED lines=192> */
[----:B------:R-:W-:Y:S02]  /*16f70*/  FSEL R89, R21, -INF , !P6 ;  /* 0xff80000015597808 */ /* 0x000fe40007000000 */
        /* <DEDUP_REMOVED lines=20> */
.L_x_8824:
[----:B------:R-:W-:Y:S02]  /*170c0*/  ULDC UR4, c[0x0][0x9e4] ;  /* 0x0002790000047ab9 */ /* 0x000fe40000000800 */
[----:B------:R-:W-:-:S05]  /*170d0*/  IMAD.U32 R174, RZ, RZ, UR4 ;  /* 0x00000004ffae7e24 */ /* 0x000fca000f8e00ff */
[----:B------:R-:W-:-:S13]  /*170e0*/  ISETP.NE.AND P6, PT, R174, 0x1, PT ;  /* 0x00000001ae00780c */ /* 0x000fda0003fc5270 */
[----:B------:R-:W0:Y:S02]  /*170f0*/  @P6 LDC.64 R20, c[0x0][0x9e8] ;  /* 0x00027a00ff146b82 */ /* 0x000e240000000a00 */
[----:B0-----:R-:W-:-:S05]  /*17100*/  @P6 IMAD.HI.U32 R20, R101, R20, RZ ;  /* 0x0000001465146227 */ /* 0x001fca00078e00ff */
[----:B------:R-:W-:-:S07]  /*17110*/  @P6 SHF.R.U32.HI R101, RZ, R21, R20 ;  /* 0x00000015ff656219 */ /* 0x000fce0000011614 */
.L_x_8825:
[----:B------:R-:W-:Y:S05]  /*17120*/  BSYNC B0 ;  /* 0x0000000000007941 */ /* 0x000fea0003800000 */
.L_x_8823:
[----:B------:R-:W-:-:S05]  /*17130*/  IMAD R99, R101, R174, R99 ;  /* 0x000000ae65637224 */ /* 0x000fca00078e0263 */
[----:B------:R-:W-:Y:S02]  /*17140*/  VIADDMNMX R103, R99, R174, R103, PT ;  /* 0x000000ae63677246 */ /* 0x000fe40003800167 */
[----:B------:R-:W-:-:S07]  /*17150*/  VIMNMX R172, R172, R99, !PT ;  /* 0x00000063acac7248 */ /* 0x000fce0007fe0100 */
.L_x_8822:
[----:B------:R-:W-:Y:S02]  /*17160*/  ISETP.GT.AND P1, PT, R172, 0x1, !P1 ;  /* 0x00000001ac00780c */ /* 0x000fe40004f24270 */
[----:B------:R-:W-:Y:S02]  /*17170*/  LOP3.LUT P6, RZ, R16, 0x8000000, RZ, 0xc0, !PT ;  /* 0x0800000010ff7812 */ /* 0x000fe400078cc0ff */
[----:B------:R-:W-:Y:S02]  /*17180*/  ISETP.LT.OR P1, PT, R103, 0x2, P1 ;  /* 0x000000026700780c */ /* 0x000fe40000f21670 */
[----:B------:R-:W-:Y:S02]  /*17190*/  FMNMX.FTZ R21, R89, R220, !PT ;  /* 0x000000dc59157209 */ /* 0x000fe40007810000 */
[----:B------:R-:W-:Y:S02]  /*171a0*/  FSEL R154, R154, -INF , !P1 ;  /* 0xff8000009a9a7808 */ /* 0x000fe40004800000 */
[----:B------:R-:W-:-:S02]  /*171b0*/  LOP3.LUT P1, RZ, R16, 0x2, RZ, 0xc0, !PT ;  /* 0x0000000210ff7812 */ /* 0x000fc4000782c0ff */
[C---:B------:R-:W-:Y:S02]  /*171c0*/  ISETP.GT.AND P2, PT, R172.reuse, 0x89, !P2 ;  /* 0x00000089ac00780c */ /* 0x040fe40005744270 */
[----:B------:R-:W-:Y:S02]  /*171d0*/  ISETP.GT.AND P1, PT, R172, 0x8, !P1 ;  /* 0x00000008ac00780c */ /* 0x000fe40004f24270 */
[C---:B------:R-:W-:Y:S02]  /*171e0*/  ISETP.LT.OR P2, PT, R103.reuse, 0x8a, P2 ;  /* 0x0000008a6700780c */ /* 0x040fe40001741670 */
[----:B------:R-:W-:Y:S02]  /*171f0*/  ISETP.LT.OR P1, PT, R103, 0x9, P1 ;  /* 0x000000096700780c */ /* 0x000fe40000f21670 */
[----:B------:R-:W-:Y:S02]  /*17200*/  FSEL R93, R93, -INF , !P2 ;  /* 0xff8000005d5d7808 */ /* 0x000fe40005000000 */
[----:B------:R-:W-:-:S02]  /*17210*/  FSEL R20, R157, -INF , !P1 ;  /* 0xff8000009d147808 */ /* 0x000fc40004800000 */
[----:B------:R-:W-:Y:S02]  /*17220*/  LOP3.LUT P1, RZ, R16, 0x4, RZ, 0xc0, !PT ;  /* 0x0000000410ff7812 */ /* 0x000fe4000782c0ff */
[C---:B------:R-:W-:Y:S02]  /*17230*/  ISETP.GT.AND P3, PT, R172.reuse, 0x90, !P3 ;  /* 0x00000090ac00780c */ /* 0x040fe40005f64270 */
[C---:B------:R-:W-:Y:S02]  /*17240*/  ISETP.GT.AND P1, PT, R172.reuse, 0x9, !P1 ;  /* 0x00000009ac00780c */ /* 0x040fe40004f24270 */
[C---:B------:R-:W-:Y:S02]  /*17250*/  ISETP.GT.AND P4, PT, R172.reuse, 0x91, !P4 ;  /* 0x00000091ac00780c */ /* 0x040fe40006784270 */
[----:B------:R-:W-:Y:S02]  /*17260*/  ISETP.LT.OR P1, PT, R103, 0xa, P1 ;  /* 0x0000000a6700780c */ /* 0x000fe40000f21670 */
[----:B------:R-:W-:-:S02]  /*17270*/  ISETP.GT.AND P5, PT, R172, 0x98, !P5 ;  /* 0x00000098ac00780c */ /* 0x000fc40006fa4270 */
[----:B------:R-:W-:Y:S02]  /*17280*/  FSEL R158, R158, -INF , !P1 ;  /* 0xff8000009e9e7808 */ /* 0x000fe40004800000 */
[----:B------:R-:W-:Y:S02]  /*17290*/  LOP3.LUT P1, RZ, R16, 0x8, RZ, 0xc0, !PT ;  /* 0x0000000810ff7812 */ /* 0x000fe4000782c0ff */
[C---:B------:R-:W-:Y:S02]  /*172a0*/  ISETP.LT.OR P3, PT, R103.reuse, 0x91, P3 ;  /* 0x000000916700780c */ /* 0x040fe40001f61670 */
[----:B------:R-:W-:Y:S02]  /*172b0*/  ISETP.GT.AND P1, PT, R172, 0x10, !P1 ;  /* 0x00000010ac00780c */ /* 0x000fe40004f24270 */
[C---:B------:R-:W-:Y:S02]  /*172c0*/  ISETP.LT.OR P4, PT, R103.reuse, 0x92, P4 ;  /* 0x000000926700780c */ /* 0x040fe40002781670 */
[----:B------:R-:W-:-:S02]  /*172d0*/  ISETP.LT.OR P1, PT, R103, 0x11, P1 ;  /* 0x000000116700780c */ /* 0x000fc40000f21670 */
[----:B------:R-:W-:Y:S02]  /*172e0*/  ISETP.LT.OR P5, PT, R103, 0x99, P5 ;  /* 0x000000996700780c */ /* 0x000fe40002fa1670 */
        /* <DEDUP_REMOVED lines=115> */
[----:B------:R-:W-:Y:S02]  /*17a20*/  FMNMX.FTZ R90, R152, R21, !PT ;  /* 0x00000015985a7209 */ /* 0x000fe40007810000 */
[----:B------:R-:W-:Y:S02]  /*17a30*/  LOP3.LUT P1, RZ, R16, 0x40, RZ, 0xc0, !PT ;  /* 0x0000004010ff7812 */ /* 0x000fe4000782c0ff */
[----:B------:R-:W-:Y:S02]  /*17a40*/  FMNMX.FTZ R21, R155, R90, !PT ;  /* 0x0000005a9b157209 */ /* 0x000fe40007810000 */
[----:B------:R-:W-:Y:S02]  /*17a50*/  ISETP.GT.AND P1, PT, R172, 0x81, !P1 ;  /* 0x00000081ac00780c */ /* 0x000fe40004f24270 */
[----:B------:R-:W-:-:S02]  /*17a60*/  FMNMX.FTZ R90, R156, R21, !PT ;  /* 0x000000159c5a7209 */ /* 0x000fc40007810000 */
[----:B------:R-:W-:Y:S02]  /*17a70*/  ISETP.LT.OR P1, PT, R103, 0x82, P1 ;  /* 0x000000826700780c */ /* 0x000fe40000f21670 */
[----:B------:R-:W-:Y:S02]  /*17a80*/  FMNMX.FTZ R21, R159, R90, !PT ;  /* 0x0000005a9f157209 */ /* 0x000fe40007810000 */
[----:B------:R-:W-:Y:S02]  /*17a90*/  FSEL R91, R91, -INF , !P1 ;  /* 0xff8000005b5b7808 */ /* 0x000fe40004800000 */
[----:B------:R-:W-:Y:S02]  /*17aa0*/  FMNMX.FTZ R90, R160, R21, !PT ;  /* 0x00000015a05a7209 */ /* 0x000fe40007810000 */
[----:B------:R-:W-:Y:S02]  /*17ab0*/  ISETP.GT.AND P1, PT, R172, 0x88, !P6 ;  /* 0x00000088ac00780c */ /* 0x000fe40007724270 */
[----:B------:R-:W-:-:S02]  /*17ac0*/  FMNMX.FTZ R21, R163, R90, !PT ;  /* 0x0000005aa3157209 */ /* 0x000fc40007810000 */
[----:B------:R-:W-:Y:S02]  /*17ad0*/  ISETP.LT.OR P1, PT, R103, 0x89, P1 ;  /* 0x000000896700780c */ /* 0x000fe40000f21670 */
[----:B------:R-:W-:Y:S02]  /*17ae0*/  FMNMX.FTZ R21, R164, R21, !PT ;  /* 0x00000015a4157209 */ /* 0x000fe40007810000 */
[----:B------:R-:W-:Y:S02]  /*17af0*/  FSEL R92, R92, -INF , !P1 ;  /* 0xff8000005c5c7808 */ /* 0x000fe40004800000 */
[----:B------:R-:W-:Y:S02]  /*17b00*/  FMNMX.FTZ R90, R136, R21, !PT ;  /* 0x00000015885a7209 */ /* 0x000fe40007810000 */
[----:B------:R-:W-:Y:S02]  /*17b10*/  LOP3.LUT P1, RZ, R16, 0x1, RZ, 0xc0, !PT ;  /* 0x0000000110ff7812 */ /* 0x000fe4000782c0ff */
[----:B------:R-:W-:-:S02]  /*17b20*/  FMNMX.FTZ R21, R137, R90, !PT ;  /* 0x0000005a89157209 */ /* 0x000fc40007810000 */
[----:B------:R-:W-:Y:S02]  /*17b30*/  ISETP.GT.AND P1, PT, R172, RZ, !P1 ;  /* 0x000000ffac00720c */ /* 0x000fe40004f24270 */
[----:B------:R-:W-:Y:S02]  /*17b40*/  FMNMX.FTZ R21, R140, R21, !PT ;  /* 0x000000158c157209 */ /* 0x000fe40007810000 */
[----:B------:R-:W-:Y:S02]  /*17b50*/  ISETP.LT.OR P1, PT, R103, 0x1, P1 ;  /* 0x000000016700780c */ /* 0x000fe40000f21670 */
[----:B------:R-:W-:Y:S02]  /*17b60*/  FMNMX.FTZ R21, R88, R21, !PT ;  /* 0x0000001558157209 */ /* 0x000fe40007810000 */
[----:B------:R-:W-:Y:S02]  /*17b70*/  FSEL R153, R153, -INF , !P1 ;  /* 0xff80000099997808 */ /* 0x000fe40004800000 */
[----:B------:R-:W-:-:S02]  /*17b80*/  FMNMX.FTZ R21, R144, R21, !PT ;  /* 0x0000001590157209 */ /* 0x000fc40007810000 */
[----:B------:R-:W-:Y:S02]  /*17b90*/  FMNMX.FTZ R129, R153, R219, !PT ;  /* 0x000000db99817209 */ /* 0x000fe40007810000 */
[----:B------:R-:W-:Y:S02]  /*17ba0*/  FMNMX.FTZ R21, R176, R21, !PT ;  /* 0x00000015b0157209 */ /* 0x000fe40007810000 */
[----:B------:R-:W-:Y:S02]  /*17bb0*/  FMNMX.FTZ R129, R154, R129, !PT ;  /* 0x000000819a817209 */ /* 0x000fe40007810000 */
[----:B------:R-:W-:Y:S02]  /*17bc0*/  FMNMX.FTZ R21, R148, R21, !PT ;  /* 0x0000001594157209 */ /* 0x000fe40007810000 */
[----:B------:R-:W-:Y:S02]  /*17bd0*/  LOP3.LUT P6, RZ, R22, 0x4, RZ, 0xc0, !PT ;  /* 0x0000000416ff7812 */ /* 0x000fe400078cc0ff */
[----:B------:R-:W-:-:S02]  /*17be0*/  FMNMX.FTZ R21, R178, R21, !PT ;  /* 0x00000015b2157209 */ /* 0x000fc40007810000 */
[----:B------:R-:W-:Y:S02]  /*17bf0*/  FMNMX.FTZ R129, R20, R129, !PT ;  /* 0x0000008114817209 */ /* 0x000fe40007810000 */
[----:B------:R-:W-:Y:S02]  /*17c00*/  FMNMX.FTZ R21, R180, R21, !PT ;  /* 0x00000015b4157209 */ /* 0x000fe40007810000 */
[----:B------:R-:W-:Y:S02]  /*17c10*/  ISETP.GT.AND P2, PT, R172, 0x99, !P6 ;  /* 0x00000099ac00780c */ /* 0x000fe40007744270 */
[----:B------:R-:W-:Y:S02]  /*17c20*/  FMNMX.FTZ R21, R168, R21, !PT ;  /* 0x00000015a8157209 */ /* 0x000fe40007810000 */
[----:B------:R-:W-:Y:S02]  /*17c30*/  FMNMX.FTZ R129, R158, R129, !PT ;  /* 0x000000819e817209 */ /* 0x000fe40007810000 */
[----:B------:R-:W-:-:S02]  /*17c40*/  FMNMX.FTZ R21, R124, R21, !PT ;  /* 0x000000157c157209 */ /* 0x000fc40007810000 */
[----:B------:R-:W-:Y:S02]  /*17c50*/  ISETP.LT.OR P2, PT, R103, 0x9a, P2 ;  /* 0x0000009a6700780c */ /* 0x000fe40001741670 */
[----:B------:R-:W-:Y:S02]  /*17c60*/  FMNMX.FTZ R21, R182, R21, !PT ;  /* 0x00000015b6157209 */ /* 0x000fe40007810000 */
[----:B------:R-:W-:Y:S02]  /*17c70*/  FMNMX.FTZ R133, R174, R129, !PT ;  /* 0x00000081ae857209 */ /* 0x000fe40007810000 */
[----:B------:R-:W-:Y:S02]  /*17c80*/  FMNMX.FTZ R21, R128, R21, !PT ;  /* 0x0000001580157209 */ /* 0x000fe40007810000 */
[----:B------:R-:W-:Y:S02]  /*17c90*/  FSEL R100, R100, -INF , !P2 ;  /* 0xff80000064647808 */ /* 0x000fe40005000000 */
        /* <DEDUP_REMOVED lines=18> */
[----:B------:R-:W-:Y:S02]  /*17dc0*/  FMNMX.FTZ R109, R102, R21, !PT ;  /* 0x00000015666d7209 */ /* 0x000fe40007810000 */
[----:B------:R-:W0:Y:S03]  /*17dd0*/  LDC R21, c[0x0][0x988] ;  /* 0x00026200ff157b82 */ /* 0x000e260000000800 */
[----:B------:R-:W1:Y:S02]  /*17de0*/  SHFL.BFLY PT, R90, R109, 0x2, 0x1f ;  /* 0x0c401f006d5a7f89 */ /* 0x000e6400000e0000 */
[----:B-1----:R-:W-:-:S05]  /*17df0*/  FMNMX.FTZ R113, R109, R90, !PT ;  /* 0x0000005a6d717209 */ /* 0x002fca0007810000 */
[----:B------:R-:W1:Y:S02]  /*17e00*/  SHFL.BFLY PT, R90, R113, 0x1, 0x1f ;  /* 0x0c201f00715a7f89 */ /* 0x000e6400000e0000 */
[----:B-1----:R-:W-:-:S04]  /*17e10*/  FMNMX.FTZ R90, R113, R90, !PT ;  /* 0x0000005a715a7209 */ /* 0x002fc80007810000 */
[C---:B------:R-:W-:Y:S01]  /*17e20*/  FSETP.NEU.FTZ.AND P1, PT, R90.reuse, -INF , PT ;  /* 0xff8000005a00780b */ /* 0x040fe20003f3d000 */
[----:B0-----:R-:W-:-:S05]  /*17e30*/  FFMA.FTZ R101, R90, R21, -8 ;  /* 0xc10000005a657423 */ /* 0x001fca0000010015 */
[----:B------:R-:W-:-:S05]  /*17e40*/  FSEL R101, R101, RZ, P1 ;  /* 0x000000ff65657208 */ /* 0x000fca0000800000 */
        /* <DEDUP_REMOVED lines=10> */
[--C-:B------:R-:W-:Y:S01]  /*17ef0*/  FFMA.FTZ R159, R108, R21, -R101.reuse ;  /* 0x000000156c9f7223 */ /* 0x100fe20000010865 */
[----:B------:R-:W-:Y:S01]  /*17f00*/  FMNMX.FTZ R133, R166, R133, !PT ;  /* 0x00000085a6857209 */ /* 0x000fe20007810000 */
[-CC-:B------:R-:W-:Y:S01]  /*17f10*/  FFMA.FTZ R125, R163, R21.reuse, -R101.reuse ;  /* 0x00000015a37d7223 */ /* 0x180fe20000010865 */
[----:B------:R-:W-:Y:S01]  /*17f20*/  FSEL R108, R98, -INF , !P5 ;  /* 0xff800000626c7808 */ /* 0x000fe20006800000 */
[--C-:B------:R-:W-:Y:S01]  /*17f30*/  FFMA.FTZ R163, R96, R21, -R101.reuse ;  /* 0x0000001560a37223 */ /* 0x100fe20000010865 */
[----:B------:R-:W-:Y:S01]  /*17f40*/  FMNMX.FTZ R140, R138, R133, !PT ;  /* 0x000000858a8c7209 */ /* 0x000fe20007810000 */
[-CC-:B------:R-:W-:Y:S01]  /*17f50*/  FFMA.FTZ R89, R89, R21.reuse, -R101.reuse ;  /* 0x0000001559597223 */ /* 0x180fe20000010865 */
        /* <DEDUP_REMOVED lines=18> */
[----:B0-----:R-:W-:Y:S01]  /*18080*/  FMNMX.FTZ R137, R147, R144, !PT ;  /* 0x0000009093897209 */ /* 0x001fe20007810000 */
        /* <DEDUP_REMOVED lines=14> */
[----:B------:R-:W-:Y:S01]  /*18170*/  MUFU.EX2 R89, R89 ;  /* 0x0000005900597308 */ /* 0x000fe20000000800 */
[----:B-1----:R-:W-:Y:S01]  /*18180*/  FMNMX.FTZ R141, R121, R148, !PT ;  /* 0x00000094798d7209 */ /* 0x002fe20007810000 */
[----:B------:R-:W-:-:S03]  /*18190*/  FFMA.FTZ R148, R168, R21, -R101 ;  /* 0x00000015a8947223 */ /* 0x000fc60000010865 */
        /* <DEDUP_REMOVED lines=8> */
[----:B--2---:R-:W-:-:S04]  /*18220*/  FMNMX.FTZ R145, R131, R168, !PT ;  /* 0x000000a883917209 */ /* 0x004fc80007810000 */
        /* <DEDUP_REMOVED lines=28> */
[----:B0-----:R-:W-:Y:S01]  /*183f0*/  FMNMX.FTZ R167, R161, R168, !PT ;  /* 0x000000a8a1a77209 */ /* 0x001fe20007810000 */
[-CC-:B------:R-:W-:Y:S01]  /*18400*/  FFMA.FTZ R168, R170, R21.reuse, -R101.reuse ;  /* 0x00000015aaa87223 */ /* 0x180fe20000010865 */
[----:B------:R-:W-:-:S01]  /*18410*/  FFMA.FTZ R161, R169, R21, -R101 ;  /* 0x00000015a9a17223 */ /* 0x000fc20000010865 */
[-CC-:B------:R-:W-:Y:S01]  /*18420*/  FFMA.FTZ R170, R97, R21.reuse, -R101.reuse ;  /* 0x0000001561aa7223 */ /* 0x180fe20000010865 */
[----:B------:R-:W-:-:S01]  /*18430*/  FFMA.FTZ R97, R171, R21, -R101 ;  /* 0x00000015ab617223 */ /* 0x000fc20000010865 */
[----:B------:R-:W0:Y:S01]  /*18440*/  SHFL.BFLY PT, R172, R167, 0x1, 0x1f ;  /* 0x0c201f00a7ac7f89 */ /* 0x000e2200000e0000 */
[----:B------:R-:W-:-:S01]  /*18450*/  FFMA.FTZ R169, R102, R21, -R101 ;  /* 0x0000001566a97223 */ /* 0x000fc20000010865 */
[----:B------:R-:W-:Y:S01]  /*18460*/  FSEL R101, R90, RZ, P1 ;  /* 0x000000ff5a657208 */ /* 0x000fe20000800000 */
[----:B------:R-:W-:Y:S04]  /*18470*/  MUFU.EX2 R124, R124 ;  /* 0x0000007c007c7308 */ /* 0x000fe80000000800 */
[----:B------:R-:W-:-:S04]  /*18480*/  FADD.FTZ R102, -R101, R220 ;  /* 0x000000dc65667221 */ /* 0x000fc80000010100 */
[----:B------:R-:W-:Y:S01]  /*18490*/  FMUL.FTZ R102, R102, R21 ;  /* 0x0000001566667220 */ /* 0x000fe20000410000 */
[----:B------:R-:W-:Y:S08]  /*184a0*/  MUFU.EX2 R141, R182 ;  /* 0x000000b6008d7308 */ /* 0x000ff00000000800 */
[----:B------:R-:W1:Y:S01]  /*184b0*/  MUFU.EX2 R102, R102 ;  /* 0x0000006600667308 */ /* 0x000e620000000800 */
[----:B0-----:R-:W-:-:S04]  /*184c0*/  FMNMX.FTZ R96, R167, R172, !PT ;  /* 0x000000aca7607209 */ /* 0x001fc80007810000 */
[C---:B------:R-:W-:Y:S01]  /*184d0*/  FSETP.NEU.FTZ.AND P1, PT, R96.reuse, -INF , PT ;  /* 0xff8000006000780b */ /* 0x040fe20003f3d000 */
[----:B------:R-:W-:-:S02]  /*184e0*/  FFMA.FTZ R176, R96, R21, -8 ;  /* 0xc100000060b07423 */ /* 0x000fc40000010015 */
[----:B------:R0:W-:Y:S03]  /*184f0*/  MUFU.EX2 R172, R169 ;  /* 0x000000a900ac7308 */ /* 0x0001e60000000800 */
[----:B------:R-:W-:Y:S01]  /*18500*/  FSEL R176, R176, RZ, P1 ;  /* 0x000000ffb0b07208 */ /* 0x000fe20000800000 */
[----:B-1----:R-:W-:-:S04]  /*18510*/  FFMA.FTZ R171, R102, R12, R89 ;  /* 0x0000000c66ab7223 */ /* 0x002fc80000010059 */
[----:B------:R-:W-:Y:S01]  /*18520*/  MUFU.EX2 R128, R128 ;  /* 0x0000008000807308 */ /* 0x000fe20000000800 */
[----:B------:R-:W-:-:S01]  /*18530*/  FFMA.FTZ R167, R162, R21, -R176 ;  /* 0x00000015a2a77223 */ /* 0x000fc200000108b0 */
[----:B------:R-:W-:Y:S01]  /*18540*/  FSEL R162, R96, RZ, P1 ;  /* 0x000000ff60a27208 */ /* 0x000fe20000800000 */
[----:B------:R-:W-:-:S01]  /*18550*/  FFMA.FTZ R178, R153, R21, -R176 ;  /* 0x0000001599b27223 */ /* 0x000fc200000108b0 */
[-CC-:B------:R-:W-:Y:S01]  /*18560*/  FFMA.FTZ R153, R158, R21.reuse, -R176.reuse ;  /* 0x000000159e997223 */ /* 0x180fe200000108b0 */
[----:B------:R-:W-:-:S01]  /*18570*/  FFMA.FTZ R158, R165, R21, -R176 ;  /* 0x00000015a59e7223 */ /* 0x000fc200000108b0 */
[----:B------:R-:W-:Y:S01]  /*18580*/  FFMA.FTZ R165, R166, R21, -R176 ;  /* 0x00000015a6a57223 */ /* 0x000fe200000108b0 */
[----:B------:R-:W-:-:S01]  /*18590*/  FADD.FTZ R162, -R162, R219 ;  /* 0x000000dba2a27221 */ /* 0x000fc20000010100 */
[-CC-:B------:R-:W-:Y:S01]  /*185a0*/  FFMA.FTZ R101, R154, R21.reuse, -R176.reuse ;  /* 0x000000159a657223 */ /* 0x180fe200000108b0 */
[----:B------:R-:W-:-:S01]  /*185b0*/  FFMA.FTZ R166, R126, R21, -R176 ;  /* 0x000000157ea67223 */ /* 0x000fc200000108b0 */
[-CC-:B------:R-:W-:Y:S01]  /*185c0*/  FFMA.FTZ R126, R127, R21.reuse, -R176.reuse ;  /* 0x000000157f7e7223 */ /* 0x180fe200000108b0 */
[-C--:B0-----:R-:W-:Y:S01]  /*185d0*/  FMUL.FTZ R169, R162, R21.reuse ;  /* 0x00000015a2a97220 */ /* 0x081fe20000410000 */
        /* <DEDUP_REMOVED lines=38> */
[----:B------:R-:W-:-:S02]  /*18840*/  FFMA.FTZ R100, R100, R21, -R176 ;  /* 0x0000001564647223 */ /* 0x000fc400000108b0 */
[----:B------:R-:W1:Y:S01]  /*18850*/  MUFU.EX2 R154, R154 ;  /* 0x0000009a009a7308 */ /* 0x000e620000000800 */
[----:B--2---:R-:W-:-:S07]  /*18860*/  FADD.FTZ R12, R20, R3 ;  /* 0x00000003140c7221 */ /* 0x004fce0000010000 */
[----:B------:R2:W-:Y:S01]  /*18870*/  MUFU.EX2 R110, R166 ;  /* 0x000000a6006e7308 */ /* 0x0005e20000000800 */
[----:B0-----:R-:W-:-:S07]  /*18880*/  FADD.FTZ R3, R153, R12 ;  /* 0x0000000c99037221 */ /* 0x001fce0000010000 */
[----:B------:R-:W0:Y:S01]  /*18890*/  MUFU.EX2 R167, R167 ;  /* 0x000000a700a77308 */ /* 0x000e220000000800 */
[----:B--2---:R-:W-:-:S01]  /*188a0*/  FADD.FTZ R166, R152, R171 ;  /* 0x000000ab98a67221 */ /* 0x004fc20000010000 */
[----:B-1----:R-:W-:-:S03]  /*188b0*/  FADD.FTZ R12, R154, R3 ;  /* 0x000000039a0c7221 */ /* 0x002fc60000010000 */
[----:B------:R-:W-:-:S03]  /*188c0*/  FADD.FTZ R171, R109, R166 ;  /* 0x000000a66dab7221 */ /* 0x000fc60000010000 */
[----:B------:R-:W1:Y:S08]  /*188d0*/  MUFU.EX2 R158, R158 ;  /* 0x0000009e009e7308 */ /* 0x000e700000000800 */
[----:B------:R2:W-:Y:S01]  /*188e0*/  MUFU.EX2 R169, R126 ;  /* 0x0000007e00a97308 */ /* 0x0005e20000000800 */
[----:B0-----:R-:W-:-:S07]  /*188f0*/  FADD.FTZ R3, R167, R12 ;  /* 0x0000000ca7037221 */ /* 0x001fce0000010000 */
[----:B------:R-:W0:Y:S01]  /*18900*/  MUFU.EX2 R165, R165 ;  /* 0x000000a500a57308 */ /* 0x000e220000000800 */
[----:B--2---:R-:W-:-:S01]  /*18910*/  FADD.FTZ R126, R156, R171 ;  /* 0x000000ab9c7e7221 */ /* 0x004fc20000010000 */
[----:B-1----:R-:W-:-:S03]  /*18920*/  FADD.FTZ R12, R158, R3 ;  /* 0x000000039e0c7221 */ /* 0x002fc60000010000 */
[----:B------:R-:W-:-:S03]  /*18930*/  FADD.FTZ R171, R113, R126 ;  /* 0x0000007e71ab7221 */ /* 0x000fc60000010000 */
[----:B------:R-:W1:Y:S01]  /*18940*/  MUFU.EX2 R138, R138 ;  /* 0x0000008a008a7308 */ /* 0x000e620000000800 */
[----:B------:R-:W-:-:S04]  /*18950*/  FADD.FTZ R126, R160, R171 ;  /* 0x000000aba07e7221 */ /* 0x000fc80000010000 */
[----:B------:R-:W-:-:S03]  /*18960*/  FADD.FTZ R171, R125, R126 ;  /* 0x0000007e7dab7221 */ /* 0x000fc60000010000 */
[----:B------:R-:W2:Y:S01]  /*18970*/  MUFU.EX2 R139, R139 ;  /* 0x0000008b008b7308 */ /* 0x000ea20000000800 */
[----:B------:R-:W-:-:S01]  /*18980*/  FADD.FTZ R126, R164, R171 ;  /* 0x000000aba47e7221 */ /* 0x000fc20000010000 */
[----:B0-----:R-:W-:-:S03]  /*18990*/  FADD.FTZ R3, R165, R12 ;  /* 0x0000000ca5037221 */ /* 0x001fc60000010000 */
[----:B------:R-:W-:-:S03]  /*189a0*/  FADD.FTZ R171, R103, R126 ;  /* 0x0000007e67ab7221 */ /* 0x000fc60000010000 */
        /* <DEDUP_REMOVED lines=35> */
[----:B0-----:R-:W-:-:S04]  /*18be0*/  FADD.FTZ R171, R123, R126 ;  /* 0x0000007e7bab7221 */ /* 0x001fc80000010000 */
[----:B------:R-:W-:-:S03]  /*18bf0*/  FADD.FTZ R126, R110, R171 ;  /* 0x000000ab6e7e7221 */ /* 0x000fc60000010000 */
        /* <DEDUP_REMOVED lines=47> */
[----:B--2---:R-:W-:-:S04]  /*18ef0*/  FADD.FTZ R3, R99, R166 ;  /* 0x000000a663037221 */ /* 0x004fc80000010000 */
[----:B------:R-:W-:-:S03]  /*18f00*/  FADD.FTZ R3, R126, R3 ;  /* 0x000000037e037221 */ /* 0x000fc60000010000 */
        /* <DEDUP_REMOVED lines=25> */
.L_x_8826:
[----:B------:R-:W-:Y:S01]  /*190a0*/  F2FP.SATFINITE.E4M3.F32.PACK_AB_MERGE_C R20, R153, R20, RZ ;  /* 0x000000149914723e */ /* 0x000fe200048070ff */
[-C--:B------:R-:W-:Y:S01]  /*190b0*/  FMUL.FTZ R24, R24, R102.reuse ;  /* 0x0000006618187220 */ /* 0x080fe20000410000 */
[----:B------:R-:W-:Y:S01]  /*190c0*/  ISETP.GT.AND P1, PT, R0, R15, PT ;  /* 0x0000000f0000720c */ /* 0x000fe20003f24270 */
[----:B------:R-:W-:Y:S01]  /*190d0*/  FMUL.FTZ R25, R25, R102 ;  /* 0x0000006619197220 */ /* 0x000fe20000410000 */
[----:B------:R-:W-:Y:S01]  /*190e0*/  F2FP.SATFINITE.E4M3.F32.PACK_AB_MERGE_C R185, R101, R178, R20 ;  /* 0x000000b265b9723e */ /* 0x000fe20004807014 */
[----:B------:R-:W-:Y:S01]  /*190f0*/  IMAD R20, R194, 0x8, R17 ;  /* 0x00000008c2147824 */ /* 0x000fe200078e0211 */
[----:B------:R-:W-:Y:S01]  /*19100*/  F2FP.SATFINITE.E4M3.F32.PACK_AB_MERGE_C R130, R131, R130, RZ ;  /* 0x000000828382723e */ /* 0x000fe200048070ff */
[-C--:B------:R-:W-:Y:S01]  /*19110*/  FMUL.FTZ R28, R28, R102.reuse ;  /* 0x000000661c1c7220 */ /* 0x080fe20000410000 */
[----:B------:R-:W-:Y:S01]  /*19120*/  F2FP.SATFINITE.E4M3.F32.PACK_AB_MERGE_C R109, R156, R109, RZ ;  /* 0x0000006d9c6d723e */ /* 0x000fe200048070ff */
[----:B------:R-:W-:Y:S01]  /*19130*/  VIADD R20, R20, 0x22860 ;  /* 0x0002286014147836 */ /* 0x000fe20000000000 */
[----:B------:R-:W-:Y:S01]  /*19140*/  F2FP.SATFINITE.E4M3.F32.PACK_AB_MERGE_C R125, R164, R125, RZ ;  /* 0x0000007da47d723e */ /* 0x000fe200048070ff */
[----:B------:R-:W-:Y:S01]  /*19150*/  FMUL.FTZ R29, R29, R102 ;  /* 0x000000661d1d7220 */ /* 0x000fe20000410000 */
        /* <DEDUP_REMOVED lines=101> */
[----:B------:R-:W-:Y:S01]  /*197b0*/  IMAD.MOV.U32 R194, RZ, RZ, R215 ;  /* 0x000000ffffc27224 */ /* 0x000fe200078e00d7 */
[----:B0-----:R-:W-:Y:S06]  /*197c0*/  @P1 BRA `(.L_x_8827) ;  /* 0xffffffa800e81947 */ /* 0x001fec000383ffff */
[----:B------:R-:W-:Y:S02]  /*197d0*/  IMAD.MOV.U32 R219, RZ, RZ, R96 ;  /* 0x000000ffffdb7224 */ /* 0x000fe400078e0060 */
[----:B------:R-:W-:Y:S02]  /*197e0*/  IMAD.MOV.U32 R220, RZ, RZ, R90 ;  /* 0x000000ffffdc7224 */ /* 0x000fe400078e005a */
[----:B------:R-:W-:Y:S02]  /*197f0*/  IMAD.MOV.U32 R194, RZ, RZ, R215 ;  /* 0x000000ffffc27224 */ /* 0x000fe400078e00d7 */
[----:B------:R-:W-:-:S07]  /*19800*/  IMAD.MOV.U32 R196, RZ, RZ, R216 ;  /* 0x000000ffffc47224 */ /* 0x000fce00078e00d8 */
.L_x_8807:
[----:B------:R-:W0:Y:S01]  /*19810*/  LDC R15, c[0x0][0x448] ;  /* 0x00011200ff0f7b82 */ /* 0x000e220000000800 */
[----:B------:R-:W-:Y:S01]  /*19820*/  LOP3.LUT R22, R22, 0xfffffff7, RZ, 0xc0, !PT ;  /* 0xfffffff716167812 */ /* 0x000fe200078ec0ff */
[----:B------:R-:W-:Y:S01]  /*19830*/  ULDC UR4, c[0x0][0x9dc] ;  /* 0x0002770000047ab9 */ /* 0x000fe20000000800 */
[----:B------:R-:W-:-:S05]  /*19840*/  IADD3 R88, R189, 0x1, -R188 ;  /* 0x00000001bd587810 */ /* 0x000fca0007ffe8bc */
[----:B------:R-:W1:Y:S01]  /*19850*/  LDC R90, c[0x0][0x9e4] ;  /* 0x00027900ff5a7b82 */ /* 0x000e620000000800 */
[----:B0-----:R-:W-:Y:S01]  /*19860*/  ISETP.NE.AND P1, PT, R15, 0x1, PT ;  /* 0x000000010f00780c */ /* 0x001fe20003f25270 */
[----:B------:R-:W-:-:S12]  /*19870*/  VIADD R15, R202, 0x7f ;  /* 0x0000007fca0f7836 */ /* 0x000fd80000000000 */
[----:B------:R-:W0:Y:S01]  /*19880*/  @P1 LDC R20, c[0x0][0x44c] ;  /* 0x00011300ff141b82 */ /* 0x000e220000000800 */
[----:B------:R-:W-:-:S04]  /*19890*/  @P1 LOP3.LUT R22, R22, 0x8, RZ, 0xfc, !PT ;  /* 0x0000000816161812 */ /* 0x000fc800078efcff */
[----:B------:R-:W-:-:S03]  /*198a0*/  LOP3.LUT R22, R22, 0xffffffef, RZ, 0xc0, !PT ;  /* 0xffffffef16167812 */ /* 0x000fc600078ec0ff */
[----:B------:R-:W2:Y:S01]  /*198b0*/  @P1 LDC R89, c[0x0][0x450] ;  /* 0x00011400ff591b82 */ /* 0x000ea20000000800 */
[----:B0-----:R-:W-:-:S05]  /*198c0*/  @P1 IMAD.HI.U32 R20, R15, R20, RZ ;  /* 0x000000140f141227 */ /* 0x001fca00078e00ff */
[----:B--2---:R-:W-:Y:S02]  /*198d0*/  @P1 SHF.R.U32.HI R15, RZ, R89, R20 ;  /* 0x00000059ff0f1219 */ /* 0x004fe40000011614 */
[----:B-1----:R-:W-:-:S03]  /*198e0*/  ISETP.GE.AND P1, PT, R90, 0x1, PT ;  /* 0x000000015a00780c */ /* 0x002fc60003f26270 */
[----:B------:R-:W-:-:S04]  /*198f0*/  IMAD.IADD R15, R88, 0x1, R15 ;  /* 0x00000001580f7824 */ /* 0x000fc800078e020f */
[----:B------:R-:W-:-:S06]  /*19900*/  VIADD R20, R15, -UR4 ;  /* 0x800000040f147c36 */ /* 0x000fcc0008000000 */
[----:B------:R-:W-:Y:S01]  /*19910*/  @P1 LOP3.LUT R22, R22, 0x10, RZ, 0xfc, !PT ;  /* 0x0000001016161812 */ /* 0x000fe200078efcff */
        /* <DEDUP_REMOVED lines=11> */
.L_x_8830:
[----:B------:R-:W-:-:S13]  /*199d0*/  ISETP.NE.AND P1, PT, R90, 0x1, PT ;  /* 0x000000015a00780c */ /* 0x000fda0003f25270 */
[----:B------:R-:W0:Y:S02]  /*199e0*/  @P1 LDC.64 R88, c[0x0][0x9e8] ;  /* 0x00027a00ff581b82 */ /* 0x000e240000000a00 */
[----:B0-----:R-:W-:-:S05]  /*199f0*/  @P1 IMAD.HI.U32 R88, R15, R88, RZ ;  /* 0x000000580f581227 */ /* 0x001fca00078e00ff */
[----:B------:R-:W-:-:S07]  /*19a00*/  @P1 SHF.R.U32.HI R15, RZ, R89, R88 ;  /* 0x00000059ff0f1219 */ /* 0x000fce0000011658 */
.L_x_8831:
[----:B------:R-:W-:Y:S05]  /*19a10*/  BSYNC B0 ;  /* 0x0000000000007941 */ /* 0x000fea0003800000 */
.L_x_8829:
[----:B------:R-:W-:-:S05]  /*19a20*/  IMAD R15, R15, R90, RZ ;  /* 0x0000005a0f0f7224 */ /* 0x000fca00078e02ff */
[----:B------:R-:W-:-:S07]  /*19a30*/  VIMNMX R20, R20, R15, !PT ;  /* 0x0000000f14147248 */ /* 0x000fce0007fe0100 */
.L_x_8828:
[----:B------:R-:W-:-:S04]  /*19a40*/  VIADD R20, R20, 0x9f ;  /* 0x0000009f14147836 */ /* 0x000fc80000000000 */
[----:B------:R-:W-:-:S05]  /*19a50*/  IMAD.HI R20, R20, 0x66666667, RZ ;  /* 0x6666666714147827 */ /* 0x000fca00078e02ff */
[----:B------:R-:W-:-:S04]  /*19a60*/  SHF.R.U32.HI R15, RZ, 0x1f, R20 ;  /* 0x0000001fff0f7819 */ /* 0x000fc80000011614 */
[----:B------:R-:W-:-:S04]  /*19a70*/  LEA.HI.SX32 R20, R20, R15, 0x1a ;  /* 0x0000000f14147211 */ /* 0x000fc800078fd2ff */
[----:B------:R-:W-:-:S04]  /*19a80*/  VIMNMX R15, R209, R20, !PT ;  /* 0x00000014d10f7248 */ /* 0x000fc80007fe0100 */
[----:B------:R-:W-:-:S13]  /*19a90*/  ISETP.GE.AND P1, PT, R0, R15, PT ;  /* 0x0000000f0000720c */ /* 0x000fda0003f26270 */
[----:B------:R-:W-:Y:S05]  /*19aa0*/  @!P1 BRA `(.L_x_8832) ;  /* 0x0000003400fc9947 */ /* 0x000fea0003800000 */
[----:B------:R-:W-:Y:S02]  /*19ab0*/  IMAD.MOV.U32 R215, RZ, RZ, R219 ;  /* 0x000000ffffd77224 */ /* 0x000fe400078e00db */
[----:B------:R-:W-:Y:S02]  /*19ac0*/  IMAD.MOV.U32 R216, RZ, RZ, R220 ;  /* 0x000000ffffd87224 */ /* 0x000fe400078e00dc */
[----:B------:R-:W-:Y:S02]  /*19ad0*/  IMAD.MOV.U32 R222, RZ, RZ, R196 ;  /* 0x000000ffffde7224 */ /* 0x000fe400078e00c4 */
[----:B------:R-:W-:-:S07]  /*19ae0*/  IMAD.MOV.U32 R217, RZ, RZ, R194 ;  /* 0x000000ffffd97224 */ /* 0x000fce00078e00c2 */
.L_x_8844:
        /* <DEDUP_REMOVED lines=8> */
.L_x_8834:
        /* <DEDUP_REMOVED lines=8> */
.L_x_8835:
[----:B------:R-:W-:Y:S04]  /*19bf0*/  BSSY B0, `(.L_x_8833) ;  /* 0x0000004000007945 */ /* 0x000fe80003800000 */
[----:B-1----:R-:W-:Y:S05]  /*19c00*/  @P2 BRA `(.L_x_8836) ;  /* 0x0000000000082947 */ /* 0x002fea0003800000 */
[----:B------:R-:W1:Y:S02]  /*19c10*/  SYNCS.PHASECHK.TRANS64.TRYWAIT P2, [R20+URZ+0x22830], R21 ;  /* 0x02283015140075a7 */ /* 0x000e64000804017f */
[----:B-1----:R-:W-:Y:S05]  /*19c20*/  @!P2 BRA `(.L_x_8837) ;  /* 0x0000015c007ca947 */ /* 0x002fea0003800000 */
.L_x_8836:
[----:B------:R-:W-:Y:S05]  /*19c30*/  BSYNC B0 ;  /* 0x0000000000007941 */ /* 0x000fea0003800000 */
.L_x_8833:
[----:B01----:R-:W0:Y:S01]  /*19c40*/  S2R R20, SR_TID.X ;  /* 0x0000000000147919 */ /* 0x003e220000002100 */
[----:B------:R-:W-:Y:S01]  /*19c50*/  VIADD R194, R217, 0x1 ;  /* 0x00000001d9c27836 */ /* 0x000fe20000000000 */
[----:B------:R-:W-:Y:S05]  /*19c60*/  WARPSYNC.ALL ;  /* 0x0000000000007948 */ /* 0x000fea0003800000 */
[----:B------:R-:W-:Y:S01]  /*19c70*/  ISETP.NE.AND P2, PT, R194, 0x2, PT ;  /* 0x00000002c200780c */ /* 0x000fe20003f45270 */
[----:B------:R-:W-:Y:S01]  /*19c80*/  IMAD.MOV.U32 R89, RZ, RZ, 0x40000040 ;  /* 0x40000040ff597424 */ /* 0x000fe200078e00ff */
[----:B------:R-:W-:Y:S01]  /*19c90*/  R2UR UR28, R10 ;  /* 0x000000000a1c72ca */ /* 0x000fe200000e0000 */
        /* <DEDUP_REMOVED lines=13> */
[----:B------:R-:W-:Y:S01]  /*19d70*/  R2UR UR33, R11 ;  /* 0x000000000b2172ca */ /* 0x000fe200000e0000 */
[----:B------:R-:W-:Y:S01]  /*19d80*/  IMAD.MOV.U32 R89, RZ, RZ, 0x40000040 ;  /* 0x40000040ff597424 */ /* 0x000fe200078e00ff */
[----:B------:R-:W-:Y:S01]  /*19d90*/  R2UR UR34, R90 ;  /* 0x000000005a2272ca */ /* 0x000fe200000e0000 */
[----:B------:R-:W-:Y:S01]  /*19da0*/  VIADD R90, R88, 0x400 ;  /* 0x00000400585a7836 */ /* 0x000fe20000000000 */
[----:B------:R-:W-:-:S02]  /*19db0*/  R2UR UR39, R21 ;  /* 0x00000000152772ca */ /* 0x000fc400000e0000 */
[----:B------:R-:W-:Y:S02]  /*19dc0*/  R2UR UR36, R10 ;  /* 0x000000000a2472ca */ /* 0x000fe400000e0000 */
        /* <DEDUP_REMOVED lines=8> */
[----:B------:R-:W-:Y:S01]  /*19e50*/  R2UR UR50, R90 ;  /* 0x000000005a3272ca */ /* 0x000fe200000e0000 */
[C---:B------:R-:W-:Y:S01]  /*19e60*/  VIADD R92, R88.reuse, 0x102 ;  /* 0x00000102585c7836 */ /* 0x040fe20000000000 */
[----:B------:R0:W-:Y:S01]  /*19e70*/  BAR.SYNC.DEFER_BLOCKING R94, 0x100 ;  /* 0x0004005e0000751d */ /* 0x0001e20000010000 */
[----:B------:R-:W-:Y:S01]  /*19e80*/  R2UR UR7, R93 ;  /* 0x000000005d0772ca */ /* 0x000fe200000e0000 */
[----:B------:R-:W-:Y:S01]  /*19e90*/  VIADD R90, R88, 0x402 ;  /* 0x00000402585a7836 */ /* 0x000fe20000000000 */
[----:B------:R-:W-:Y:S01]  /*19ea0*/  R2UR UR38, R20 ;  /* 0x00000000142672ca */ /* 0x000fe200000e0000 */
[----:B------:R-:W-:Y:S01]  /*19eb0*/  VIADD R20, R88, 0x2 ;  /* 0x0000000258147836 */ /* 0x000fe20000000000 */
[----:B------:R-:W-:-:S02]  /*19ec0*/  R2UR UR48, R10 ;  /* 0x000000000a3072ca */ /* 0x000fc400000e0000 */
[----:B------:R-:W-:Y:S01]  /*19ed0*/  R2UR UR49, R11 ;  /* 0x000000000b3172ca */ /* 0x000fe200000e0000 */
[----:B0-----:R-:W-:Y:S01]  /*19ee0*/  VIADD R94, R88, 0x4 ;  /* 0x00000004585e7836 */ /* 0x001fe20000000000 */
[----:B------:R-:W-:Y:S02]  /*19ef0*/  R2UR UR46, R92 ;  /* 0x000000005c2e72ca */ /* 0x000fe400000e0000 */
        /* <DEDUP_REMOVED lines=8> */
[----:B------:R-:W-:Y:S01]  /*19f80*/  VIADD R90, R88, 0x204 ;  /* 0x00000204585a7836 */ /* 0x000fe20000000000 */
[----:B------:R-:W-:-:S02]  /*19f90*/  R2UR UR9, R91 ;  /* 0x000000005b0972ca */ /* 0x000fc400000e0000 */
[----:B------:R-:W-:Y:S01]  /*19fa0*/  R2UR UR54, R20 ;  /* 0x00000000143672ca */ /* 0x000fe200000e0000 */
[----:B------:R-:W-:Y:S01]  /*19fb0*/  WARPGROUP.ARRIVE ;  /* 0x00000000000079c5 */ /* 0x000fe20000000000 */
[----:B------:R-:W-:Y:S01]  /*19fc0*/  VIADD R20, R88, 0x104 ;  /* 0x0000010458147836 */ /* 0x000fe20000000000 */
[----:B------:R-:W-:Y:S01]  /*19fd0*/  R2UR UR14, R90 ;  /* 0x000000005a0e72ca */ /* 0x000fe200000e0000 */
[----:B------:R-:W-:Y:S01]  /*19fe0*/  VIADD R90, R88, 0x404 ;  /* 0x00000404585a7836 */ /* 0x000fe20000000000 */
[----:B------:R-:W-:Y:S01]  /*19ff0*/  R2UR UR6, R94 ;  /* 0x000000005e0672ca */ /* 0x000fe200000e0000 */
[----:B------:R-:W-:Y:S01]  /*1a000*/  VIADD R94, R88, 0x6 ;  /* 0x00000006585e7836 */ /* 0x000fe20000000000 */
[----:B------:R-:W-:Y:S01]  /*1a010*/  QGMMA.64x32x32.F32.E4M3.E4M3 R152, gdesc[UR28], RZ, !UPT, gsb0 ;  /* 0x006000001c9879f3 */ /* 0x000fe2000c0008ff */
[----:B------:R-:W-:Y:S01]  /*1a020*/  R2UR UR10, R20 ;  /* 0x00000000140a72ca */ /* 0x000fe200000e0000 */
[----:B------:R-:W-:Y:S01]  /*1a030*/  VIADD R20, R88, 0x304 ;  /* 0x0000030458147836 */ /* 0x000fe20000000000 */
[----:B------:R-:W-:Y:S01]  /*1a040*/  R2UR UR22, R90 ;  /* 0x000000005a1672ca */ /* 0x000fe200000e0000 */
[----:B------:R-:W-:Y:S01]  /*1a050*/  VIADD R90, R88, 0x206 ;  /* 0x00000206585a7836 */ /* 0x000fe20000000000 */
[----:B------:R-:W-:-:S02]  /*1a060*/  R2UR UR59, R91 ;  /* 0x000000005b3b72ca */ /* 0x000fc400000e0000 */
[----:B------:R-:W-:Y:S01]  /*1a070*/  R2UR UR18, R20 ;  /* 0x00000000141272ca */ /* 0x000fe200000e0000 */
[----:B------:R-:W-:Y:S01]  /*1a080*/  VIADD R20, R88, 0x106 ;  /* 0x0000010658147836 */ /* 0x000fe20000000000 */
[C---:B------:R-:W-:Y:S02]  /*1a090*/  R2UR UR15, R91.reuse ;  /* 0x000000005b0f72ca */ /* 0x040fe400000e0000 */
[----:B------:R-:W-:Y:S01]  /*1a0a0*/  R2UR UR23, R91 ;  /* 0x000000005b1772ca */ /* 0x000fe200000e0000 */
[----:B------:R-:W-:Y:S01]  /*1a0b0*/  IMAD.MOV.U32 R91, RZ, RZ, 0x40000040 ;  /* 0x40000040ff5b7424 */ /* 0x000fe200078e00ff */
[----:B------:R-:W-:Y:S01]  /*1a0c0*/  R2UR UR30, R20 ;  /* 0x00000000141e72ca */ /* 0x000fe200000e0000 */
[----:B------:R-:W-:Y:S01]  /*1a0d0*/  VIADD R20, R88, 0x306 ;  /* 0x0000030658147836 */ /* 0x000fe20000000000 */
[----:B------:R-:W-:Y:S01]  /*1a0e0*/  R2UR UR44, R10 ;  /* 0x000000000a2c72ca */ /* 0x000fe200000e0000 */
[----:B------:R-:W-:Y:S01]  /*1a0f0*/  VIADD R88, R88, 0x406 ;  /* 0x0000040658587836 */ /* 0x000fe20000000000 */
[----:B------:R-:W-:-:S02]  /*1a100*/  R2UR UR45, R11 ;  /* 0x000000000b2d72ca */ /* 0x000fc400000e0000 */
[C---:B------:R-:W-:Y:S02]  /*1a110*/  R2UR UR7, R95.reuse ;  /* 0x000000005f0772ca */ /* 0x040fe400000e0000 */
[----:B------:R-:W-:Y:S02]  /*1a120*/  R2UR UR26, R94 ;  /* 0x000000005e1a72ca */ /* 0x000fe400000e0000 */
[----:B------:R-:W-:Y:S02]  /*1a130*/  R2UR UR27, R95 ;  /* 0x000000005f1b72ca */ /* 0x000fe400000e0000 */
[----:B------:R-:W-:Y:S02]  /*1a140*/  R2UR UR42, R88 ;  /* 0x00000000582a72ca */ /* 0x000fe400000e0000 */
[----:B------:R-:W-:Y:S02]  /*1a150*/  R2UR UR43, R89 ;  /* 0x00000000592b72ca */ /* 0x000fe400000e0000 */
[----:B------:R-:W-:Y:S01]  /*1a160*/  MOV R224, UR47 ;  /* 0x0000002f00e07c02 */ /* 0x000fe20008000f00 */
[----:B------:R-:W-:Y:S01]  /*1a170*/  UMOV UR47, UR9 ;  /* 0x00000009002f7c82 */ /* 0x000fe20008000000 */
[----:B------:R-:W-:Y:S01]  /*1a180*/  MOV R223, UR46 ;  /* 0x0000002e00df7c02 */ /* 0x000fe20008000f00 */
[----:B------:R-:W-:Y:S01]  /*1a190*/  UMOV UR46, UR8 ;  /* 0x00000008002e7c82 */ /* 0x000fe20008000000 */
[----:B------:R-:W-:-:S02]  /*1a1a0*/  R2UR UR5, R21 ;  /* 0x00000000150572ca */ /* 0x000fc400000e0000 */
[----:B------:R-:W-:Y:S02]  /*1a1b0*/  MOV R219, UR7 ;  /* 0x0000000700db7c02 */ /* 0x000fe40008000f00 */
[----:B------:R-:W-:Y:S01]  /*1a1c0*/  MOV R220, UR6 ;  /* 0x0000000600dc7c02 */ /* 0x000fe20008000f00 */
[----:B------:R-:W-:Y:S01]  /*1a1d0*/  UMOV UR6, UR4 ;  /* 0x0000000400067c82 */ /* 0x000fe20008000000 */
[C---:B------:R-:W-:Y:S02]  /*1a1e0*/  R2UR UR4, R8.reuse ;  /* 0x00000000080472ca */ /* 0x040fe400000e0000 */
[----:B------:R-:W-:Y:S02]  /*1a1f0*/  R2UR UR55, R21 ;  /* 0x00000000153772ca */ /* 0x000fe400000e0000 */
[----:B------:R-:W-:Y:S02]  /*1a200*/  R2UR UR52, R8 ;  /* 0x00000000083472ca */ /* 0x000fe400000e0000 */
[C---:B------:R-:W-:Y:S01]  /*1a210*/  R2UR UR53, R9.reuse ;  /* 0x00000000093572ca */ /* 0x040fe200000e0000 */
[----:B------:R-:W-:Y:S01]  /*1a220*/  UMOV UR7, UR5 ;  /* 0x0000000500077c82 */ /* 0x000fe20008000000 */
[----:B------:R-:W-:-:S02]  /*1a230*/  R2UR UR5, R9 ;  /* 0x00000000090572ca */ /* 0x000fc400000e0000 */
[----:B------:R-:W-:Y:S02]  /*1a240*/  R2UR UR56, R8 ;  /* 0x00000000083872ca */ /* 0x000fe400000e0000 */
[----:B------:R-:W-:Y:S02]  /*1a250*/  R2UR UR57, R9 ;  /* 0x00000000093972ca */ /* 0x000fe400000e0000 */
[----:B------:R-:W-:Y:S02]  /*1a260*/  R2UR UR11, R21 ;  /* 0x00000000150b72ca */ /* 0x000fe400000e0000 */
[C---:B------:R-:W-:Y:S02]  /*1a270*/  R2UR UR8, R6.reuse ;  /* 0x00000000060872ca */ /* 0x040fe400000e0000 */
[----:B------:R-:W-:Y:S02]  /*1a280*/  R2UR UR9, R7 ;  /* 0x00000000070972ca */ /* 0x000fe400000e0000 */
[----:B------:R-:W-:Y:S01]  /*1a290*/  R2UR UR12, R6 ;  /* 0x00000000060c72ca */ /* 0x000fe200000e0000 */
[----:B------:R-:W-:-:S02]  /*1a2a0*/  WARPGROUP.DEPBAR.LE gsb0, 0x0 ;  /* 0x00008000000079c5 */ /* 0x000fc40000010000 */
[----:B------:R-:W-:Y:S01]  /*1a2b0*/  WARPGROUP.ARRIVE ;  /* 0x00000000000079c5 */ /* 0x000fe20000000000 */
[----:B------:R-:W-:Y:S02]  /*1a2c0*/  R2UR UR13, R7 ;  /* 0x00000000070d72ca */ /* 0x000fe400000e0000 */
[----:B------:R-:W-:Y:S02]  /*1a2d0*/  R2UR UR19, R21 ;  /* 0x00000000151372ca */ /* 0x000fe400000e0000 */
[----:B------:R-:W-:Y:S01]  /*1a2e0*/  R2UR UR16, R6 ;  /* 0x00000000061072ca */ /* 0x000fe200000e0000 */
[----:B------:R-:W-:Y:S01]  /*1a2f0*/  QGMMA.64x32x32.F32.E4M3.E4M3 R136, gdesc[UR32], RZ, !UPT, gsb0 ;  /* 0x00600000208879f3 */ /* 0x000fe2000c0008ff */
[----:B------:R-:W-:Y:S02]  /*1a300*/  R2UR UR34, R90 ;  /* 0x000000005a2272ca */ /* 0x000fe400000e0000 */
[----:B------:R-:W-:Y:S02]  /*1a310*/  R2UR UR35, R91 ;  /* 0x000000005b2372ca */ /* 0x000fe400000e0000 */
[----:B------:R-:W-:-:S02]  /*1a320*/  R2UR UR17, R7 ;  /* 0x00000000071172ca */ /* 0x000fc400000e0000 */
[----:B------:R-:W-:Y:S02]  /*1a330*/  R2UR UR20, R6 ;  /* 0x00000000061472ca */ /* 0x000fe400000e0000 */
[----:B------:R-:W-:Y:S02]  /*1a340*/  R2UR UR21, R7 ;  /* 0x00000000071572ca */ /* 0x000fe400000e0000 */
[C---:B------:R-:W-:Y:S02]  /*1a350*/  R2UR UR24, R4.reuse ;  /* 0x00000000041872ca */ /* 0x040fe400000e0000 */
[----:B------:R-:W-:Y:S02]  /*1a360*/  R2UR UR25, R5 ;  /* 0x00000000051972ca */ /* 0x000fe400000e0000 */
[----:B------:R-:W-:Y:S01]  /*1a370*/  R2UR UR31, R21 ;  /* 0x00000000151f72ca */ /* 0x000fe200000e0000 */
[----:B------:R-:W-:Y:S01]  /*1a380*/  IMAD.MOV.U32 R21, RZ, RZ, 0x40000040 ;  /* 0x40000040ff157424 */ /* 0x000fe200078e00ff */
[----:B------:R-:W-:-:S02]  /*1a390*/  R2UR UR28, R4 ;  /* 0x00000000041c72ca */ /* 0x000fc400000e0000 */
[C---:B------:R-:W-:Y:S02]  /*1a3a0*/  R2UR UR29, R5.reuse ;  /* 0x00000000051d72ca */ /* 0x040fe400000e0000 */
[C---:B------:R-:W-:Y:S02]  /*1a3b0*/  R2UR UR32, R4.reuse ;  /* 0x00000000042072ca */ /* 0x040fe400000e0000 */
[C---:B------:R-:W-:Y:S02]  /*1a3c0*/  R2UR UR33, R5.reuse ;  /* 0x00000000052172ca */ /* 0x040fe400000e0000 */
        /* <DEDUP_REMOVED lines=76> */
.L_x_8839:
[----:B------:R-:W-:Y:S01]  /*1a890*/  SHF.L.U32 R20, R222, 0x1f, RZ ;  /* 0x0000001fde147819 */ /* 0x000fe200000006ff */
[----:B------:R-:W-:-:S04]  /*1a8a0*/  IMAD R21, R217, 0x8, R17 ;  /* 0x00000008d9157824 */ /* 0x000fc800078e0211 */
[----:B------:R0:W1:Y:S01]  /*1a8b0*/  SYNCS.PHASECHK.TRANS64.TRYWAIT P1, [R21+URZ+0x22850], R20 ;  /* 0x02285014150075a7 */ /* 0x000062000802017f */
[----:B------:R-:W-:Y:S05]  /*1a8c0*/  @!P0 BRA `(.L_x_8840) ;  /* 0x0000000000048947 */ /* 0x000fea0003800000 */
[----:B------:R-:W-:Y:S01]  /*1a8d0*/  BPT.TRAP 0x1 ;  /* 0x000000040000795c */ /* 0x000fe20000300000 */
.L_x_8840:
[----:B-1----:R-:W-:Y:S05]  /*1a8e0*/  @P1 BRA `(.L_x_8838) ;  /* 0x0000000000081947 */ /* 0x002fea0003800000 */
[----:B------:R-:W1:Y:S02]  /*1a8f0*/  SYNCS.PHASECHK.TRANS64.TRYWAIT P1, [R21+URZ+0x22850], R20 ;  /* 0x02285014150075a7 */ /* 0x000e64000802017f */
[----:B-1----:R-:W-:Y:S05]  /*1a900*/  @!P1 BRA `(.L_x_8841) ;  /* 0x0000015000589947 */ /* 0x002fea0003800000 */
.L_x_8838:
        /* <DEDUP_REMOVED lines=46> */
.L_x_8842:
        /* <DEDUP_REMOVED lines=104> */
[----:B------:R-:W1:Y:S06]  /*1b270*/  S2R R223, SR_CgaCtaId ;  /* 0x0000000000df7919 */ /* 0x000e6c0000008800 */
[----:B------:R-:W3:Y:S01]  /*1b280*/  MUFU.TANH R166, R166 ;  /* 0x000000a600a67308 */ /* 0x000ee20000002400 */
[----:B--2---:R-:W-:-:S07]  /*1b290*/  FMNMX.FTZ R21, R176, R21, !PT ;  /* 0x00000015b0157209 */ /* 0x004fce0007810000 */
[----:B------:R-:W2:Y:S01]  /*1b2a0*/  MUFU.TANH R178, R178 ;  /* 0x000000b200b27308 */ /* 0x000ea20000002400 */
[----:B0-----:R-:W-:-:S07]  /*1b2b0*/  FMNMX.FTZ R143, R164, R143, !PT ;  /* 0x0000008fa48f7209 */ /* 0x001fce0007810000 */
[----:B------:R-:W0:Y:S01]  /*1b2c0*/  MUFU.TANH R180, R180 ;  /* 0x000000b400b47308 */ /* 0x000e220000002400 */
[----:B---3--:R-:W-:-:S07]  /*1b2d0*/  FMNMX.FTZ R21, R166, R21, !PT ;  /* 0x00000015a6157209 */ /* 0x008fce0007810000 */
        /* <DEDUP_REMOVED lines=127> */
[----:B--2---:R-:W-:-:S05]  /*1bad0*/  FMNMX.FTZ R143, R101, R220, !PT ;  /* 0x000000dc658f7209 */ /* 0x004fca0007810000 */
[----:B------:R-:W2:Y:S01]  /*1bae0*/  SHFL.BFLY PT, R220, R143, 0x2, 0x1f ;  /* 0x0c401f008fdc7f89 */ /* 0x000ea200000e0000 */
[----:B0-----:R-:W-:-:S04]  /*1baf0*/  FMNMX.FTZ R21, R102, R21, !PT ;  /* 0x0000001566157209 */ /* 0x001fc80007810000 */
[----:B---3--:R-:W-:-:S05]  /*1bb00*/  FMNMX.FTZ R145, R103, R21, !PT ;  /* 0x0000001567917209 */ /* 0x008fca0007810000 */
[----:B------:R-:W0:Y:S01]  /*1bb10*/  SHFL.BFLY PT, R21, R145, 0x2, 0x1f ;  /* 0x0c401f0091157f89 */ /* 0x000e2200000e0000 */
[----:B--2---:R-:W-:-:S05]  /*1bb20*/  FMNMX.FTZ R147, R143, R220, !PT ;  /* 0x000000dc8f937209 */ /* 0x004fca0007810000 */
[----:B------:R-:W2:Y:S01]  /*1bb30*/  SHFL.BFLY PT, R220, R147, 0x1, 0x1f ;  /* 0x0c201f0093dc7f89 */ /* 0x000ea200000e0000 */
[----:B0-----:R-:W-:Y:S02]  /*1bb40*/  FMNMX.FTZ R149, R145, R21, !PT ;  /* 0x0000001591957209 */ /* 0x001fe40007810000 */
[----:B------:R-:W0:Y:S03]  /*1bb50*/  LDC R21, c[0x0][0x988] ;  /* 0x00026200ff157b82 */ /* 0x000e260000000800 */
[----:B------:R-:W3:Y:S01]  /*1bb60*/  SHFL.BFLY PT, R219, R149, 0x1, 0x1f ;  /* 0x0c201f0095db7f89 */ /* 0x000ee200000e0000 */
[----:B--2---:R-:W-:-:S05]  /*1bb70*/  FMNMX.FTZ R220, R147, R220, !PT ;  /* 0x000000dc93dc7209 */ /* 0x004fca0007810000 */
[C---:B------:R-:W-:Y:S01]  /*1bb80*/  FADD.FTZ R216, -R220.reuse, R216 ;  /* 0x000000d8dcd87221 */ /* 0x040fe20000010100 */
[----:B0-----:R-:W-:-:S03]  /*1bb90*/  FFMA.FTZ R145, R220, R21, -8 ;  /* 0xc1000000dc917423 */ /* 0x001fc60000010015 */
[----:B------:R-:W-:Y:S01]  /*1bba0*/  FMUL.FTZ R151, R216, R21 ;  /* 0x00000015d8977220 */ /* 0x000fe20000410000 */
[----:B---3--:R-:W-:Y:S01]  /*1bbb0*/  FMNMX.FTZ R219, R149, R219, !PT ;  /* 0x000000db95db7209 */ /* 0x008fe20007810000 */
[-CC-:B------:R-:W-:Y:S02]  /*1bbc0*/  FFMA.FTZ R153, R164, R21.reuse, -R145.reuse ;  /* 0x00000015a4997223 */ /* 0x180fe40000010891 */
[----:B------:R0:W-:Y:S01]  /*1bbd0*/  MUFU.EX2 R143, R151 ;  /* 0x00000097008f7308 */ /* 0x0001e20000000800 */
[----:B------:R-:W-:-:S01]  /*1bbe0*/  FFMA.FTZ R147, R152, R21, -R145 ;  /* 0x0000001598937223 */ /* 0x000fc20000010891 */
[----:B------:R-:W-:Y:S01]  /*1bbf0*/  FFMA.FTZ R149, R156, R21, -R145 ;  /* 0x000000159c957223 */ /* 0x000fe20000010891 */
[----:B------:R-:W-:-:S01]  /*1bc00*/  FADD.FTZ R216, -R219, R215 ;  /* 0x000000d7dbd87221 */ /* 0x000fc20000010100 */
[-C--:B------:R-:W-:Y:S01]  /*1bc10*/  FFMA.FTZ R164, R219, R21.reuse, -8 ;  /* 0xc1000000dba47423 */ /* 0x080fe20000010015 */
[----:B------:R-:W-:-:S01]  /*1bc20*/  FFMA.FTZ R20, R20, R21, -R145 ;  /* 0x0000001514147223 */ /* 0x000fc20000010891 */
[-CC-:B------:R-:W-:Y:S01]  /*1bc30*/  FFMA.FTZ R152, R170, R21.reuse, -R145.reuse ;  /* 0x00000015aa987223 */ /* 0x180fe20000010891 */
[----:B------:R-:W-:-:S01]  /*1bc40*/  FFMA.FTZ R156, R174, R21, -R145 ;  /* 0x00000015ae9c7223 */ /* 0x000fc20000010891 */
[-CC-:B------:R-:W-:Y:S01]  /*1bc50*/  FFMA.FTZ R136, R136, R21.reuse, -R145.reuse ;  /* 0x0000001588887223 */ /* 0x180fe20000010891 */
[----:B0-----:R-:W-:-:S01]  /*1bc60*/  FFMA.FTZ R151, R160, R21, -R145 ;  /* 0x00000015a0977223 */ /* 0x001fc20000010891 */
        /* <DEDUP_REMOVED lines=34> */
[-CC-:B------:R-:W-:Y:S01]  /*1be90*/  FFMA.FTZ R154, R168, R21.reuse, -R164.reuse ;  /* 0x00000015a89a7223 */ /* 0x180fe200000108a4 */
        /* <DEDUP_REMOVED lines=33> */
[----:B--2---:R-:W-:-:S01]  /*1c0b0*/  FFMA.FTZ R3, R216, R3, R145 ;  /* 0x00000003d8037223 */ /* 0x004fc20000010091 */
        /* <DEDUP_REMOVED lines=12> */
[----:B------:R-:W-:Y:S01]  /*1c180*/  FFMA.FTZ R103, R103, R21, -R164 ;  /* 0x0000001567677223 */ /* 0x000fe200000108a4 */
[----:B------:R-:W-:Y:S01]  /*1c190*/  IMAD R168, R194, 0x8, R17 ;  /* 0x00000008c2a87824 */ /* 0x000fe200078e0211 */
[----:B------:R-:W0:Y:S01]  /*1c1a0*/  MUFU.EX2 R158, R158 ;  /* 0x0000009e009e7308 */ /* 0x000e220000000800 */
[----:B---3--:R-:W-:-:S02]  /*1c1b0*/  FADD.FTZ R3, R154, R3 ;  /* 0x000000039a037221 */ /* 0x008fc40000010000 */
[----:B------:R-:W-:-:S05]  /*1c1c0*/  VIADD R168, R168, 0x22840 ;  /* 0x00022840a8a87836 */ /* 0x000fca0000000000 */
[----:B------:R-:W3:Y:S01]  /*1c1d0*/  MUFU.EX2 R152, R152 ;  /* 0x0000009800987308 */ /* 0x000ee20000000800 */
[----:B--2---:R-:W-:-:S01]  /*1c1e0*/  FADD.FTZ R171, R149, R12 ;  /* 0x0000000c95ab7221 */ /* 0x004fc20000010000 */
[----:B-1----:R-:W-:-:S04]  /*1c1f0*/  PRMT R168, R223, 0x654, R168 ;  /* 0x00000654dfa87816 */ /* 0x002fc800000000a8 */
[----:B------:R1:W-:Y:S02]  /*1c200*/  SYNCS.ARRIVE.TRANS64.RED.A1T0 RZ, [R168+URZ], RZ ;  /* 0x000000ffa8ff79a7 */ /* 0x0003e4000810043f */
[----:B------:R-:W2:Y:S01]  /*1c210*/  MUFU.EX2 R161, R161 ;  /* 0x000000a100a17308 */ /* 0x000ea20000000800 */
[----:B0-----:R-:W-:-:S07]  /*1c220*/  FADD.FTZ R12, R158, R3 ;  /* 0x000000039e0c7221 */ /* 0x001fce0000010000 */
[----:B------:R-:W0:Y:S01]  /*1c230*/  MUFU.EX2 R151, R151 ;  /* 0x0000009700977308 */ /* 0x000e220000000800 */
[----:B---3--:R-:W-:-:S07]  /*1c240*/  FADD.FTZ R164, R152, R171 ;  /* 0x000000ab98a47221 */ /* 0x008fce0000010000 */
[----:B------:R-:W3:Y:S01]  /*1c250*/  MUFU.EX2 R162, R162 ;  /* 0x000000a200a27308 */ /* 0x000ee20000000800 */
[----:B--2---:R-:W-:-:S07]  /*1c260*/  FADD.FTZ R3, R161, R12 ;  /* 0x0000000ca1037221 */ /* 0x004fce0000010000 */
        /* <DEDUP_REMOVED lines=139> */
[----:B0-----:R-:W-:-:S01]  /*1cb20*/  FADD.FTZ R164, R102, R171 ;  /* 0x000000ab66a47221 */ /* 0x001fc20000010000 */
[----:B---3--:R-:W-:-:S03]  /*1cb30*/  FADD.FTZ R12, R101, R12 ;  /* 0x0000000c650c7221 */ /* 0x008fc60000010000 */
[----:B--2---:R-:W-:Y:S01]  /*1cb40*/  FADD.FTZ R3, R103, R164 ;  /* 0x000000a467037221 */ /* 0x004fe20000010000 */
[----:B-1----:R-:W-:Y:S06]  /*1cb50*/  @!P0 BRA `(.L_x_8843) ;  /* 0x0000000000048947 */ /* 0x002fec0003800000 */
[----:B------:R-:W-:Y:S01]  /*1cb60*/  BPT.TRAP 0x1 ;  /* 0x000000040000795c */ /* 0x000fe20000300000 */
.L_x_8843:
        /* <DEDUP_REMOVED lines=115> */
.L_x_8832:
[----:B------:R-:W-:-:S13]  /*1d2a0*/  ISETP.GE.AND P1, PT, R0, R209, PT ;  /* 0x000000d10000720c */ /* 0x000fda0003f26270 */
[----:B------:R-:W-:Y:S05]  /*1d2b0*/  @!P1 BRA `(.L_x_8845) ;  /* 0x00000054003c9947 */ /* 0x000fea0003800000 */
[----:B------:R-:W-:Y:S02]  /*1d2c0*/  IMAD.MOV.U32 R15, RZ, RZ, R219 ;  /* 0x000000ffff0f7224 */ /* 0x000fe400078e00db */
[----:B------:R-:W-:Y:S02]  /*1d2d0*/  IMAD.MOV.U32 R215, RZ, RZ, R220 ;  /* 0x000000ffffd77224 */ /* 0x000fe400078e00dc */
[----:B------:R-:W-:Y:S02]  /*1d2e0*/  IMAD.MOV.U32 R217, RZ, RZ, R196 ;  /* 0x000000ffffd97224 */ /* 0x000fe400078e00c4 */
[----:B------:R-:W-:-:S07]  /*1d2f0*/  IMAD.MOV.U32 R216, RZ, RZ, R194 ;  /* 0x000000ffffd87224 */ /* 0x000fce00078e00c2 */
.L_x_8865:
        /* <DEDUP_REMOVED lines=8> */
.L_x_8847:
        /* <DEDUP_REMOVED lines=8> */
.L_x_8848:
[----:B------:R-:W-:Y:S04]  /*1d400*/  BSSY B0, `(.L_x_8846) ;  /* 0x0000004000007945 */ /* 0x000fe80003800000 */
[----:B-1----:R-:W-:Y:S05]  /*1d410*/  @P2 BRA `(.L_x_8849) ;  /* 0x0000000000082947 */ /* 0x002fea0003800000 */
[----:B------:R-:W1:Y:S02]  /*1d420*/  SYNCS.PHASECHK.TRANS64.TRYWAIT P2, [R20+URZ+0x22830], R21 ;  /* 0x02283015140075a7 */ /* 0x000e64000804017f */
[----:B-1----:R-:W-:Y:S05]  /*1d430*/  @!P2 BRA `(.L_x_8850) ;  /* 0x0000012400a0a947 */ /* 0x002fea0003800000 */
.L_x_8849:
[----:B------:R-:W-:Y:S05]  /*1d440*/  BSYNC B0 ;  /* 0x0000000000007941 */ /* 0x000fea0003800000 */
.L_x_8846:
        /* <DEDUP_REMOVED lines=197> */
.L_x_8852:
[----:B------:R-:W-:Y:S01]  /*1e0a0*/  SHF.L.U32 R20, R217, 0x1f, RZ ;  /* 0x0000001fd9147819 */ /* 0x000fe200000006ff */
[----:B------:R-:W-:-:S04]  /*1e0b0*/  IMAD R21, R216, 0x8, R17 ;  /* 0x00000008d8157824 */ /* 0x000fc800078e0211 */
[----:B------:R0:W1:Y:S01]  /*1e0c0*/  SYNCS.PHASECHK.TRANS64.TRYWAIT P1, [R21+URZ+0x22850], R20 ;  /* 0x02285014150075a7 */ /* 0x000062000802017f */
[----:B------:R-:W-:Y:S05]  /*1e0d0*/  @!P0 BRA `(.L_x_8853) ;  /* 0x0000000000048947 */ /* 0x000fea0003800000 */
[----:B------:R-:W-:Y:S01]  /*1e0e0*/  BPT.TRAP 0x1 ;  /* 0x000000040000795c */ /* 0x000fe20000300000 */
.L_x_8853:
[----:B-1----:R-:W-:Y:S05]  /*1e0f0*/  @P1 BRA `(.L_x_8851) ;  /* 0x0000000000081947 */ /* 0x002fea0003800000 */
[----:B------:R-:W1:Y:S02]  /*1e100*/  SYNCS.PHASECHK.TRANS64.TRYWAIT P1, [R21+URZ+0x22850], R20 ;  /* 0x02285014150075a7 */ /* 0x000e64000802017f */
[----:B-1----:R-:W-:Y:S05]  /*1e110*/  @!P1 BRA `(.L_x_8854) ;  /* 0x00000118007c9947 */ /* 0x002fea0003800000 */
.L_x_8851:
        /* <DEDUP_REMOVED lines=46> */
.L_x_8855:
[----:B0-----:R-:W0:Y:S01]  /*1e400*/  LDC R20, c[0x0][0x448] ;  /* 0x00011200ff147b82 */ /* 0x001e220000000800 */
[----:B------:R-:W1:Y:S01]  /*1e410*/  S2R R217, SR_CgaCtaId ;  /* 0x0000000000d97919 */ /* 0x000e620000008800 */
[C---:B------:R-:W-:Y:S01]  /*1e420*/  FMUL.FTZ R171, R2.reuse, R97 ;  /* 0x0000006102ab7220 */ /* 0x040fe20000410000 */
[----:B------:R-:W-:Y:S01]  /*1e430*/  FMUL.FTZ R97, R2, R102 ;  /* 0x0000006602617220 */ /* 0x000fe20000410000 */
[----:B------:R-:W-:Y:S02]  /*1e440*/  IMAD R102, R0, -0xa0, RZ ;  /* 0xffffff6000667824 */ /* 0x000fe400078e02ff */
[C---:B------:R-:W-:Y:S01]  /*1e450*/  FMUL.FTZ R169, R2.reuse, R92 ;  /* 0x0000005c02a97220 */ /* 0x040fe20000410000 */
[C---:B------:R-:W-:Y:S01]  /*1e460*/  FMUL.FTZ R170, R2.reuse, R93 ;  /* 0x0000005d02aa7220 */ /* 0x040fe20000410000 */
[C---:B------:R-:W-:Y:S01]  /*1e470*/  FMUL.FTZ R92, R2.reuse, R94 ;  /* 0x0000005e025c7220 */ /* 0x040fe20000410000 */
[----:B------:R-:W2:Y:S01]  /*1e480*/  LDC R177, c[0x0][0x9e4] ;  /* 0x00027900ffb17b82 */ /* 0x000ea20000000800 */
        /* <DEDUP_REMOVED lines=36> */
[----:B------:R-:W3:Y:S01]  /*1e6d0*/  @P1 LDC R168, c[0x0][0x450] ;  /* 0x00011400ffa81b82 */ /* 0x000ee20000000800 */
[C---:B------:R-:W-:Y:S01]  /*1e6e0*/  FMUL.FTZ R96, R2.reuse, R96 ;  /* 0x0000006002607220 */ /* 0x040fe20000410000 */
[C---:B------:R-:W-:Y:S01]  /*1e6f0*/  FMUL.FTZ R95, R2.reuse, R99 ;  /* 0x00000063025f7220 */ /* 0x040fe20000410000 */
[C---:B------:R-:W-:Y:S01]  /*1e700*/  FMUL.FTZ R100, R2.reuse, R100 ;  /* 0x0000006402647220 */ /* 0x040fe20000410000 */
[C---:B------:R-:W-:Y:S01]  /*1e710*/  FMUL.FTZ R101, R2.reuse, R101 ;  /* 0x0000006502657220 */ /* 0x040fe20000410000 */
[----:B------:R-:W-:Y:S01]  /*1e720*/  FMUL.FTZ R98, R2, R103 ;  /* 0x0000006702627220 */ /* 0x000fe20000410000 */
[----:B------:R-:W-:Y:S01]  /*1e730*/  R2UR UR4, R14 ;  /* 0x000000000e0472ca */ /* 0x000fe200000e0000 */
[----:B------:R-:W4:Y:S01]  /*1e740*/  MUFU.TANH R153, R153 ;  /* 0x0000009900997308 */ /* 0x000f220000002400 */
[----:B------:R-:W-:-:S07]  /*1e750*/  ULDC UR5, c[0x0][0x9e0] ;  /* 0x0002780000057ab9 */ /* 0x000fce0000000800 */
[----:B------:R-:W0:Y:S02]  /*1e760*/  MUFU.TANH R136, R136 ;  /* 0x0000008800887308 */ /* 0x000e240000002400 */
[----:B0-----:R-:W-:-:S06]  /*1e770*/  @P1 IMAD.HI.U32 R21, R20, R21, RZ ;  /* 0x0000001514151227 */ /* 0x001fcc00078e00ff */
[----:B------:R-:W0:Y:S01]  /*1e780*/  MUFU.TANH R137, R137 ;  /* 0x0000008900897308 */ /* 0x000e220000002400 */
[----:B---3--:R-:W-:Y:S01]  /*1e790*/  @P1 SHF.R.U32.HI R20, RZ, R168, R21 ;  /* 0x000000a8ff141219 */ /* 0x008fe20000011615 */
        /* <DEDUP_REMOVED lines=27> */
[----:B------:R-:W3:Y:S01]  /*1e950*/  SHFL.IDX PT, R175, R20, RZ, 0x1c1f ;  /* 0x001c1fff14af7589 */ /* 0x000ee200000e0000 */
        /* <DEDUP_REMOVED lines=12> */
[----:B--2---:R-:W-:Y:S01]  /*1ea20*/  ISETP.GE.AND P1, PT, R177, 0x1, PT ;  /* 0x00000001b100780c */ /* 0x004fe20003f26270 */
[----:B------:R-:W-:Y:S01]  /*1ea30*/  IMAD R89, R204, -0x2, R89 ;  /* 0xfffffffecc597824 */ /* 0x000fe200078e0259 */
[----:B------:R-:W2:Y:S01]  /*1ea40*/  MUFU.TANH R21, R21 ;  /* 0x0000001500157308 */ /* 0x000ea20000002400 */
        /* <DEDUP_REMOVED lines=8> */
[--C-:B---3--:R-:W-:Y:S02]  /*1ead0*/  IMAD.IADD R173, R103, 0x1, R175.reuse ;  /* 0x0000000167ad7824 */ /* 0x108fe400078e02af */
        /* <DEDUP_REMOVED lines=90> */
.L_x_8858:
[----:B------:R-:W-:Y:S02]  /*1f080*/  ULDC UR4, c[0x0][0x9e4] ;  /* 0x0002790000047ab9 */ /* 0x000fe40000000800 */
[----:B------:R-:W-:-:S05]  /*1f090*/  IMAD.U32 R176, RZ, RZ, UR4 ;  /* 0x00000004ffb07e24 */ /* 0x000fca000f8e00ff */
[----:B------:R-:W-:-:S13]  /*1f0a0*/  ISETP.NE.AND P1, PT, R176, 0x1, PT ;  /* 0x00000001b000780c */ /* 0x000fda0003f25270 */
[----:B0-----:R-:W0:Y:S02]  /*1f0b0*/  @P1 LDC.64 R88, c[0x0][0x9e8] ;  /* 0x00027a00ff581b82 */ /* 0x001e240000000a00 */
[----:B0-----:R-:W-:-:S05]  /*1f0c0*/  @P1 IMAD.HI.U32 R88, R175, R88, RZ ;  /* 0x00000058af581227 */ /* 0x001fca00078e00ff */
[----:B------:R-:W-:-:S07]  /*1f0d0*/  @P1 SHF.R.U32.HI R175, RZ, R89, R88 ;  /* 0x00000059ffaf1219 */ /* 0x000fce0000011658 */
.L_x_8859:
[----:B------:R-:W-:Y:S05]  /*1f0e0*/  BSYNC B0 ;  /* 0x0000000000007941 */ /* 0x000fea0003800000 */
.L_x_8857:
[----:B------:R-:W-:-:S05]  /*1f0f0*/  IMAD R175, R175, R176, R99 ;  /* 0x000000b0afaf7224 */ /* 0x000fca00078e0263 */
[----:B------:R-:W-:Y:S02]  /*1f100*/  VIADDMNMX R173, R175, R176, R173, PT ;  /* 0x000000b0afad7246 */ /* 0x000fe400038001ad */
[----:B------:R-:W-:-:S07]  /*1f110*/  VIMNMX R174, R174, R175, !PT ;  /* 0x000000afaeae7248 */ /* 0x000fce0007fe0100 */
.L_x_8856:
        /* <DEDUP_REMOVED lines=233> */
[----:B------:R-:W-:-:S13]  /*1ffb0*/  ISETP.GE.AND P6, PT, R177, 0x1, PT ;  /* 0x00000001b100780c */ /* 0x000fda0003fc6270 */
        /* <DEDUP_REMOVED lines=14> */
.L_x_8862:
[----:B------:R-:W-:Y:S02]  /*200a0*/  ULDC UR4, c[0x0][0x9e4] ;  /* 0x0002790000047ab9 */ /* 0x000fe40000000800 */
[----:B------:R-:W-:-:S05]  /*200b0*/  IMAD.U32 R174, RZ, RZ, UR4 ;  /* 0x00000004ffae7e24 */ /* 0x000fca000f8e00ff */
[----:B------:R-:W-:-:S13]  /*200c0*/  ISETP.NE.AND P6, PT, R174, 0x1, PT ;  /* 0x00000001ae00780c */ /* 0x000fda0003fc5270 */
[----:B------:R-:W0:Y:S02]  /*200d0*/  @P6 LDC.64 R20, c[0x0][0x9e8] ;  /* 0x00027a00ff146b82 */ /* 0x000e240000000a00 */
[----:B0-----:R-:W-:-:S05]  /*200e0*/  @P6 IMAD.HI.U32 R20, R89, R20, RZ ;  /* 0x0000001459146227 */ /* 0x001fca00078e00ff */
[----:B------:R-:W-:-:S07]  /*200f0*/  @P6 SHF.R.U32.HI R89, RZ, R21, R20 ;  /* 0x00000015ff596219 */ /* 0x000fce0000011614 */
.L_x_8863:
[----:B------:R-:W-:Y:S05]  /*20100*/  BSYNC B0 ;  /* 0x0000000000007941 */ /* 0x000fea0003800000 */
.L_x_8861:
[----:B------:R-:W-:-:S05]  /*20110*/  IMAD R89, R89, R174, R99 ;  /* 0x000000ae59597224 */ /* 0x000fca00078e0263 */
[----:B------:R-:W-:Y:S02]  /*20120*/  VIADDMNMX R103, R89, R174, R103, PT ;  /* 0x000000ae59677246 */ /* 0x000fe40003800167 */
[----:B------:R-:W-:-:S07]  /*20130*/  VIMNMX R172, R172, R89, !PT ;  /* 0x00000059acac7248 */ /* 0x000fce0007fe0100 */
.L_x_8860:
        /* <DEDUP_REMOVED lines=98> */
[----:B------:R-:W-:Y:S01]  /*20760*/  ISETP.LT.OR P1, PT, R103, 0x3a, P1 ;  /* 0x0000003a6700780c */ /* 0x000fe20000f21670 */
[----:B------:R-:W0:Y:S01]  /*20770*/  LDC R21, c[0x0][0x988] ;  /* 0x00026200ff157b82 */ /* 0x000e220000000800 */
[----:B------:R-:W-:Y:S01]  /*20780*/  ISETP.GT.AND P2, PT, R172, 0x89, !P2 ;  /* 0x00000089ac00780c */ /* 0x000fe20005744270 */
[----:B------:R-:W1:Y:S01]  /*20790*/  SHFL.BFLY PT, R220, R89, 0x2, 0x1f ;  /* 0x0c401f0059dc7f89 */ /* 0x000e6200000e0000 */
[----:B------:R-:W-:Y:S02]  /*207a0*/  FSEL R184, R151, -INF , !P1 ;  /* 0xff80000097b87808 */ /* 0x000fe40004800000 */
[----:B------:R-:W-:-:S02]  /*207b0*/  LOP3.LUT P1, RZ, R16, 0x800000, RZ, 0xc0, !PT ;  /* 0x0080000010ff7812 */ /* 0x000fc4000782c0ff */
[----:B------:R-:W-:Y:S02]  /*207c0*/  ISETP.LT.OR P2, PT, R103, 0x8a, P2 ;  /* 0x0000008a6700780c */ /* 0x000fe40001741670 */
[C---:B------:R-:W-:Y:S02]  /*207d0*/  ISETP.GT.AND P1, PT, R172.reuse, 0x40, !P1 ;  /* 0x00000040ac00780c */ /* 0x040fe40004f24270 */
[----:B------:R-:W-:Y:S02]  /*207e0*/  FSEL R93, R93, -INF , !P2 ;  /* 0xff8000005d5d7808 */ /* 0x000fe40005000000 */
[----:B------:R-:W-:Y:S02]  /*207f0*/  ISETP.LT.OR P1, PT, R103, 0x41, P1 ;  /* 0x000000416700780c */ /* 0x000fe40000f21670 */
[----:B------:R-:W-:Y:S02]  /*20800*/  ISETP.GT.AND P3, PT, R172, 0x90, !P3 ;  /* 0x00000090ac00780c */ /* 0x000fe40005f64270 */
[----:B------:R-:W-:-:S02]  /*20810*/  FSEL R120, R120, -INF , !P1 ;  /* 0xff80000078787808 */ /* 0x000fc40004800000 */
[----:B------:R-:W-:Y:S02]  /*20820*/  LOP3.LUT P1, RZ, R16, 0x400000, RZ, 0xc0, !PT ;  /* 0x0040000010ff7812 */ /* 0x000fe4000782c0ff */
[C---:B------:R-:W-:Y:S02]  /*20830*/  ISETP.GT.AND P4, PT, R172.reuse, 0x91, !P4 ;  /* 0x00000091ac00780c */ /* 0x040fe40006784270 */
[C---:B------:R-:W-:Y:S02]  /*20840*/  ISETP.GT.AND P1, PT, R172.reuse, 0x41, !P1 ;  /* 0x00000041ac00780c */ /* 0x040fe40004f24270 */
[----:B------:R-:W-:Y:S02]  /*20850*/  ISETP.GT.AND P5, PT, R172, 0x98, !P5 ;  /* 0x00000098ac00780c */ /* 0x000fe40006fa4270 */
[----:B------:R-:W-:Y:S02]  /*20860*/  ISETP.LT.OR P1, PT, R103, 0x42, P1 ;  /* 0x000000426700780c */ /* 0x000fe40000f21670 */
[----:B-1----:R-:W-:-:S02]  /*20870*/  FMNMX.FTZ R101, R89, R220, !PT ;  /* 0x000000dc59657209 */ /* 0x002fc40007810000 */
[----:B------:R-:W-:Y:S02]  /*20880*/  FSEL R186, R121, -INF , !P1 ;  /* 0xff80000079ba7808 */ /* 0x000fe40004800000 */
[----:B------:R-:W-:Y:S01]  /*20890*/  LOP3.LUT P1, RZ, R16, 0x200000, RZ, 0xc0, !PT ;  /* 0x0020000010ff7812 */ /* 0x000fe2000782c0ff */
[----:B------:R-:W1:Y:S01]  /*208a0*/  SHFL.BFLY PT, R220, R101, 0x1, 0x1f ;  /* 0x0c201f0065dc7f89 */ /* 0x000e6200000e0000 */
        /* <DEDUP_REMOVED lines=10> */
[----:B------:R-:W-:Y:S02]  /*20950*/  ISETP.LT.OR P1, PT, R103, 0x4a, P1 ;  /* 0x0000004a6700780c */ /* 0x000fe40000f21670 */
[----:B-1----:R-:W-:Y:S02]  /*20960*/  FMNMX.FTZ R220, R101, R220, !PT ;  /* 0x000000dc65dc7209 */ /* 0x002fe40007810000 */
[----:B------:R-:W-:Y:S02]  /*20970*/  FSEL R222, R123, -INF , !P1 ;  /* 0xff8000007bde7808 */ /* 0x000fe40004800000 */
[----:B------:R-:W-:Y:S01]  /*20980*/  LOP3.LUT P1, RZ, R16, 0x80000, RZ, 0xc0, !PT ;  /* 0x0008000010ff7812 */ /* 0x000fe2000782c0ff */
[----:B0-----:R-:W-:-:S03]  /*20990*/  FFMA.FTZ R99, R220, R21, -8 ;  /* 0xc1000000dc637423 */ /* 0x001fc60000010015 */
        /* <DEDUP_REMOVED lines=57> */
[----:B------:R-:W-:Y:S02]  /*20d30*/  ISETP.LT.OR P1, PT, R103, 0x89, P1 ;  /* 0x000000896700780c */ /* 0x000fe40000f21670 */
[----:B------:R-:W-:Y:S02]  /*20d40*/  ISETP.GT.AND P2, PT, R172, 0x99, !P6 ;  /* 0x00000099ac00780c */ /* 0x000fe40007744270 */
[----:B------:R-:W-:-:S02]  /*20d50*/  FSEL R92, R92, -INF , !P1 ;  /* 0xff8000005c5c7808 */ /* 0x000fc40004800000 */
[----:B------:R-:W-:Y:S02]  /*20d60*/  LOP3.LUT P1, RZ, R16, 0x1, RZ, 0xc0, !PT ;  /* 0x0000000110ff7812 */ /* 0x000fe4000782c0ff */
[C---:B------:R-:W-:Y:S02]  /*20d70*/  ISETP.LT.OR P2, PT, R103.reuse, 0x9a, P2 ;  /* 0x0000009a6700780c */ /* 0x040fe40001741670 */
[----:B------:R-:W-:Y:S02]  /*20d80*/  ISETP.GT.AND P1, PT, R172, RZ, !P1 ;  /* 0x000000ffac00720c */ /* 0x000fe40004f24270 */
[----:B------:R-:W-:Y:S02]  /*20d90*/  FSEL R98, R98, -INF , !P2 ;  /* 0xff80000062627808 */ /* 0x000fe40005000000 */
[----:B------:R-:W-:-:S04]  /*20da0*/  ISETP.LT.OR P1, PT, R103, 0x1, P1 ;  /* 0x000000016700780c */ /* 0x000fc80000f21670 */
[----:B------:R-:W-:Y:S02]  /*20db0*/  FSEL R152, R152, -INF , !P1 ;  /* 0xff80000098987808 */ /* 0x000fe40004800000 */
[----:B------:R-:W-:Y:S02]  /*20dc0*/  FSETP.NEU.FTZ.AND P1, PT, R220, -INF , PT ;  /* 0xff800000dc00780b */ /* 0x000fe40003f3d000 */
[----:B------:R-:W-:Y:S02]  /*20dd0*/  FMNMX.FTZ R127, R152, R15, !PT ;  /* 0x0000000f987f7209 */ /* 0x000fe40007810000 */
[----:B------:R-:W-:Y:S02]  /*20de0*/  FSEL R99, R99, RZ, P1 ;  /* 0x000000ff63637208 */ /* 0x000fe40000800000 */
[----:B------:R-:W-:-:S03]  /*20df0*/  FMNMX.FTZ R127, R154, R127, !PT ;  /* 0x0000007f9a7f7209 */ /* 0x000fc60007810000 */
[--C-:B------:R-:W-:Y:S01]  /*20e00*/  FFMA.FTZ R103, R136, R21, -R99.reuse ;  /* 0x0000001588677223 */ /* 0x100fe20000010863 */
[----:B------:R-:W-:Y:S01]  /*20e10*/  FMNMX.FTZ R127, R20, R127, !PT ;  /* 0x0000007f147f7209 */ /* 0x000fe20007810000 */
[-CC-:B------:R-:W-:Y:S01]  /*20e20*/  FFMA.FTZ R136, R137, R21.reuse, -R99.reuse ;  /* 0x0000001589887223 */ /* 0x180fe20000010863 */
[----:B------:R-:W-:-:S01]  /*20e30*/  FFMA.FTZ R143, R140, R21, -R99 ;  /* 0x000000158c8f7223 */ /* 0x000fc20000010863 */
[--C-:B------:R-:W-:Y:S01]  /*20e40*/  FFMA.FTZ R140, R141, R21, -R99.reuse ;  /* 0x000000158d8c7223 */ /* 0x100fe20000010863 */
[----:B------:R-:W-:Y:S01]  /*20e50*/  FMNMX.FTZ R127, R158, R127, !PT ;  /* 0x0000007f9e7f7209 */ /* 0x000fe20007810000 */
[-CC-:B------:R-:W-:Y:S01]  /*20e60*/  FFMA.FTZ R147, R144, R21.reuse, -R99.reuse ;  /* 0x0000001590937223 */ /* 0x180fe20000010863 */
[----:B------:R-:W-:-:S01]  /*20e70*/  FFMA.FTZ R144, R145, R21, -R99 ;  /* 0x0000001591907223 */ /* 0x000fc20000010863 */
[--C-:B------:R-:W-:Y:S01]  /*20e80*/  FFMA.FTZ R145, R148, R21, -R99.reuse ;  /* 0x0000001594917223 */ /* 0x100fe20000010863 */
[----:B------:R-:W-:Y:S01]  /*20e90*/  FMNMX.FTZ R137, R174, R127, !PT ;  /* 0x0000007fae897209 */ /* 0x000fe20007810000 */
[-CC-:B------:R-:W-:Y:S01]  /*20ea0*/  FFMA.FTZ R89, R88, R21.reuse, -R99.reuse ;  /* 0x0000001558597223 */ /* 0x180fe20000010863 */
        /* <DEDUP_REMOVED lines=25> */
[----:B0-----:R-:W-:-:S01]  /*21040*/  FFMA.FTZ R147, R108, R21, -R99 ;  /* 0x000000156c937223 */ /* 0x001fc20000010863 */
[----:B------:R-:W-:Y:S01]  /*21050*/  FMNMX.FTZ R139, R180, R139, !PT ;  /* 0x0000008bb48b7209 */ /* 0x000fe20007810000 */
[----:B------:R-:W-:-:S01]  /*21060*/  FFMA.FTZ R135, R135, R21, -R99 ;  /* 0x0000001587877223 */ /* 0x000fc20000010863 */
[----:B------:R-:W-:Y:S01]  /*21070*/  FSEL R108, R97, -INF , !P5 ;  /* 0xff800000616c7808 */ /* 0x000fe20006800000 */
[----:B------:R-:W-:-:S01]  /*21080*/  FFMA.FTZ R170, R170, R21, -R99 ;  /* 0x00000015aaaa7223 */ /* 0x000fc20000010863 */
[----:B------:R-:W-:Y:S01]  /*21090*/  FMNMX.FTZ R141, R146, R139, !PT ;  /* 0x0000008b928d7209 */ /* 0x000fe20007810000 */
[----:B------:R0:W-:Y:S01]  /*210a0*/  MUFU.EX2 R97, R147 ;  /* 0x0000009300617308 */ /* 0x0001e20000000800 */
[----:B------:R-:W-:-:S01]  /*210b0*/  FFMA.FTZ R96, R96, R21, -R99 ;  /* 0x0000001560607223 */ /* 0x000fc20000010863 */
[----:B------:R-:W-:Y:S01]  /*210c0*/  FFMA.FTZ R102, R102, R21, -R99 ;  /* 0x0000001566667223 */ /* 0x000fe20000010863 */
[----:B------:R-:W-:-:S04]  /*210d0*/  FMNMX.FTZ R141, R182, R141, !PT ;  /* 0x0000008db68d7209 */ /* 0x000fc80007810000 */
[----:B------:R-:W-:Y:S01]  /*210e0*/  FMNMX.FTZ R141, R150, R141, !PT ;  /* 0x0000008d968d7209 */ /* 0x000fe20007810000 */
[----:B------:R1:W-:Y:S01]  /*210f0*/  MUFU.EX2 R139, R145 ;  /* 0x00000091008b7308 */ /* 0x0003e20000000800 */
[----:B0-----:R-:W-:-:S01]  /*21100*/  FFMA.FTZ R147, R100, R21, -R99 ;  /* 0x0000001564937223 */ /* 0x001fc20000010863 */
[----:B------:R-:W-:Y:S02]  /*21110*/  FSEL R100, R220, RZ, P1 ;  /* 0x000000ffdc647208 */ /* 0x000fe40000800000 */
[----:B------:R-:W-:-:S03]  /*21120*/  FMNMX.FTZ R141, R184, R141, !PT ;  /* 0x0000008db88d7209 */ /* 0x000fc60007810000 */
[----:B------:R-:W-:Y:S01]  /*21130*/  FADD.FTZ R100, -R100, R215 ;  /* 0x000000d764647221 */ /* 0x000fe20000010100 */
[----:B------:R-:W-:Y:S01]  /*21140*/  FMNMX.FTZ R143, R120, R141, !PT ;  /* 0x0000008d788f7209 */ /* 0x000fe20007810000 */
[----:B------:R-:W-:Y:S02]  /*21150*/  MUFU.EX2 R89, R89 ;  /* 0x0000005900597308 */ /* 0x000fe40000000800 */
[----:B------:R-:W-:Y:S01]  /*21160*/  FMUL.FTZ R100, R100, R21 ;  /* 0x0000001564647220 */ /* 0x000fe20000410000 */
        /* <DEDUP_REMOVED lines=41> */
[----:B------:R-:W-:Y:S02]  /*21400*/  MUFU.EX2 R140, R140 ;  /* 0x0000008c008c7308 */ /* 0x000fe40000000800 */
[----:B-1----:R-:W1:Y:S06]  /*21410*/  SHFL.BFLY PT, R145, R143, 0x2, 0x1f ;  /* 0x0c401f008f917f89 */ /* 0x002e6c00000e0000 */
[----:B------:R-:W-:Y:S08]  /*21420*/  MUFU.EX2 R144, R144 ;  /* 0x0000009000907308 */ /* 0x000ff00000000800 */
[----:B------:R-:W-:Y:S08]  /*21430*/  MUFU.EX2 R148, R148 ;  /* 0x0000009400947308 */ /* 0x000ff00000000800 */
[----:B------:R-:W-:Y:S01]  /*21440*/  MUFU.EX2 R141, R167 ;  /* 0x000000a7008d7308 */ /* 0x000fe20000000800 */
[----:B-1----:R-:W-:Y:S01]  /*21450*/  FMNMX.FTZ R145, R143, R145, !PT ;  /* 0x000000918f917209 */ /* 0x002fe20007810000 */
[----:B------:R-:W-:-:S04]  /*21460*/  FFMA.FTZ R143, R171, R21, -R99 ;  /* 0x00000015ab8f7223 */ /* 0x000fc80000010863 */
[----:B------:R-:W1:Y:S02]  /*21470*/  SHFL.BFLY PT, R219, R145, 0x1, 0x1f ;  /* 0x0c201f0091db7f89 */ /* 0x000e6400000e0000 */
[----:B------:R2:W-:Y:S08]  /*21480*/  MUFU.EX2 R99, R147 ;  /* 0x0000009300637308 */ /* 0x0005f00000000800 */
[----:B------:R-:W-:Y:S08]  /*21490*/  MUFU.EX2 R168, R168 ;  /* 0x000000a800a87308 */ /* 0x000ff00000000800 */
[----:B------:R-:W-:Y:S01]  /*214a0*/  MUFU.EX2 R124, R124 ;  /* 0x0000007c007c7308 */ /* 0x000fe20000000800 */
[----:B-1----:R-:W-:-:S07]  /*214b0*/  FMNMX.FTZ R219, R145, R219, !PT ;  /* 0x000000db91db7209 */ /* 0x002fce0007810000 */
[----:B------:R-:W-:Y:S01]  /*214c0*/  MUFU.EX2 R125, R125 ;  /* 0x0000007d007d7308 */ /* 0x000fe20000000800 */
[C---:B------:R-:W-:Y:S01]  /*214d0*/  FSETP.NEU.FTZ.AND P1, PT, R219.reuse, -INF , PT ;  /* 0xff800000db00780b */ /* 0x040fe20003f3d000 */
[----:B------:R-:W-:-:S06]  /*214e0*/  FFMA.FTZ R145, R219, R21, -8 ;  /* 0xc1000000db917423 */ /* 0x000fcc0000010015 */
[----:B------:R-:W-:Y:S01]  /*214f0*/  MUFU.EX2 R128, R128 ;  /* 0x0000008000807308 */ /* 0x000fe20000000800 */
[----:B------:R-:W-:-:S05]  /*21500*/  FSEL R145, R145, RZ, P1 ;  /* 0x000000ff91917208 */ /* 0x000fca0000800000 */
[-CC-:B--2---:R-:W-:Y:S01]  /*21510*/  FFMA.FTZ R147, R154, R21.reuse, -R145.reuse ;  /* 0x000000159a937223 */ /* 0x184fe20000010891 */
[----:B------:R-:W-:-:S01]  /*21520*/  FFMA.FTZ R154, R162, R21, -R145 ;  /* 0x00000015a29a7223 */ /* 0x000fc20000010891 */
[----:B------:R-:W-:Y:S01]  /*21530*/  FSEL R162, R219, RZ, P1 ;  /* 0x000000ffdba27208 */ /* 0x000fe20000800000 */
[----:B------:R-:W-:-:S01]  /*21540*/  FFMA.FTZ R152, R152, R21, -R145 ;  /* 0x0000001598987223 */ /* 0x000fc20000010891 */
[-CC-:B------:R-:W-:Y:S01]  /*21550*/  FFMA.FTZ R20, R20, R21.reuse, -R145.reuse ;  /* 0x0000001514147223 */ /* 0x180fe20000010891 */
[----:B------:R-:W-:-:S01]  /*21560*/  FFMA.FTZ R149, R158, R21, -R145 ;  /* 0x000000159e957223 */ /* 0x000fc20000010891 */
[----:B------:R-:W-:Y:S01]  /*21570*/  MUFU.EX2 R147, R147 ;  /* 0x0000009300937308 */ /* 0x000fe20000000800 */
[----:B------:R-:W-:-:S01]  /*21580*/  FADD.FTZ R162, -R162, R15 ;  /* 0x0000000fa2a27221 */ /* 0x000fc20000010100 */
[-CC-:B------:R-:W-:Y:S01]  /*21590*/  FFMA.FTZ R151, R174, R21.reuse, -R145.reuse ;  /* 0x00000015ae977223 */ /* 0x180fe20000010891 */
[----:B------:R-:W-:-:S01]  /*215a0*/  FFMA.FTZ R153, R176, R21, -R145 ;  /* 0x00000015b0997223 */ /* 0x000fc20000010891 */
[-CC-:B------:R-:W-:Y:S01]  /*215b0*/  FFMA.FTZ R158, R166, R21.reuse, -R145.reuse ;  /* 0x00000015a69e7223 */ /* 0x180fe20000010891 */
[-C--:B------:R-:W-:Y:S01]  /*215c0*/  FMUL.FTZ R165, R162, R21.reuse ;  /* 0x00000015a2a57220 */ /* 0x080fe20000410000 */
        /* <DEDUP_REMOVED lines=37> */
[----:B0-----:R-:W-:-:S01]  /*21820*/  FFMA.FTZ R145, R100, R12, R89 ;  /* 0x0000000c64917223 */ /* 0x001fc20000010059 */
[----:B-1----:R-:W-:-:S04]  /*21830*/  FFMA.FTZ R12, R165, R3, R152 ;  /* 0x00000003a50c7223 */ /* 0x002fc80000010098 */
[----:B------:R-:W-:Y:S02]  /*21840*/  FADD.FTZ R3, R147, R12 ;  /* 0x0000000c93037221 */ /* 0x000fe40000010000 */
[----:B------:R0:W-:Y:S02]  /*21850*/  MUFU.EX2 R110, R162 ;  /* 0x000000a2006e7308 */ /* 0x0001e40000000800 */
[----:B--2---:R-:W-:-:S04]  /*21860*/  FADD.FTZ R12, R20, R3 ;  /* 0x00000003140c7221 */ /* 0x004fc80000010000 */
[----:B---3--:R-:W-:Y:S02]  /*21870*/  FADD.FTZ R12, R149, R12 ;  /* 0x0000000c950c7221 */ /* 0x008fe40000010000 */
[----:B------:R-:W1:Y:S01]  /*21880*/  MUFU.EX2 R154, R154 ;  /* 0x0000009a009a7308 */ /* 0x000e620000000800 */
[----:B0-----:R-:W-:-:S04]  /*21890*/  FADD.FTZ R162, R88, R145 ;  /* 0x0000009158a27221 */ /* 0x001fc80000010000 */
[----:B------:R-:W-:-:S03]  /*218a0*/  FADD.FTZ R145, R101, R162 ;  /* 0x000000a265917221 */ /* 0x000fc60000010000 */
[----:B------:R-:W0:Y:S01]  /*218b0*/  MUFU.EX2 R153, R153 ;  /* 0x0000009900997308 */ /* 0x000e220000000800 */
[----:B------:R-:W-:-:S01]  /*218c0*/  FADD.FTZ R162, R156, R145 ;  /* 0x000000919ca27221 */ /* 0x000fc20000010000 */
[----:B----4-:R-:W-:-:S03]  /*218d0*/  FADD.FTZ R145, R151, R12 ;  /* 0x0000000c97917221 */ /* 0x010fc60000010000 */
[----:B------:R-:W-:-:S03]  /*218e0*/  FADD.FTZ R3, R121, R162 ;  /* 0x000000a279037221 */ /* 0x000fc60000010000 */
[----:B------:R-:W2:Y:S01]  /*218f0*/  MUFU.EX2 R158, R158 ;  /* 0x0000009e009e7308 */ /* 0x000ea20000000800 */
[----:B------:R-:W-:-:S01]  /*21900*/  FADD.FTZ R12, R160, R3 ;  /* 0x00000003a00c7221 */ /* 0x000fc20000010000 */
[----:B-1----:R-:W-:-:S03]  /*21910*/  FADD.FTZ R162, R154, R145 ;  /* 0x000000919aa27221 */ /* 0x002fc60000010000 */
[----:B------:R-:W-:-:S03]  /*21920*/  FADD.FTZ R3, R123, R12 ;  /* 0x0000000c7b037221 */ /* 0x000fc60000010000 */
[----:B------:R-:W1:Y:S01]  /*21930*/  MUFU.EX2 R138, R138 ;  /* 0x0000008a008a7308 */ /* 0x000e620000000800 */
[----:B0-----:R-:W-:-:S01]  /*21940*/  FADD.FTZ R145, R153, R162 ;  /* 0x000000a299917221 */ /* 0x001fc20000010000 */
[----:B------:R-:W-:-:S04]  /*21950*/  FADD.FTZ R12, R164, R3 ;  /* 0x00000003a40c7221 */ /* 0x000fc80000010000 */
[----:B------:R-:W-:Y:S02]  /*21960*/  FADD.FTZ R3, R103, R12 ;  /* 0x0000000c67037221 */ /* 0x000fe40000010000 */
[----:B------:R-:W0:Y:S01]  /*21970*/  MUFU.EX2 R155, R155 ;  /* 0x0000009b009b7308 */ /* 0x000e220000000800 */
[----:B--2---:R-:W-:-:S01]  /*21980*/  FADD.FTZ R145, R158, R145 ;  /* 0x000000919e917221 */ /* 0x004fc20000010000 */
[----:B------:R-:W-:-:S06]  /*21990*/  FADD.FTZ R162, R136, R3 ;  /* 0x0000000388a27221 */ /* 0x000fcc0000010000 */
[----:B------:R-:W2:Y:S01]  /*219a0*/  MUFU.EX2 R142, R142 ;  /* 0x0000008e008e7308 */ /* 0x000ea20000000800 */
[----:B-1----:R-:W-:-:S01]  /*219b0*/  FADD.FTZ R12, R138, R145 ;  /* 0x000000918a0c7221 */ /* 0x002fc20000010000 */
[----:B------:R-:W-:-:S04]  /*219c0*/  FADD.FTZ R145, R127, R162 ;  /* 0x000000a27f917221 */ /* 0x000fc80000010000 */
[----:B------:R-:W-:Y:S02]  /*219d0*/  FADD.FTZ R162, R140, R145 ;  /* 0x000000918ca27221 */ /* 0x000fe40000010000 */
[----:B------:R-:W1:Y:S01]  /*219e0*/  MUFU.EX2 R157, R157 ;  /* 0x0000009d009d7308 */ /* 0x000e620000000800 */
[----:B0-----:R-:W-:-:S01]  /*219f0*/  FADD.FTZ R3, R155, R12 ;  /* 0x0000000c9b037221 */ /* 0x001fc20000010000 */
[----:B------:R-:W-:-:S04]  /*21a00*/  FADD.FTZ R145, R137, R162 ;  /* 0x000000a289917221 */ /* 0x000fc80000010000 */
[----:B------:R-:W-:Y:S02]  /*21a10*/  FADD.FTZ R162, R144, R145 ;  /* 0x0000009190a27221 */ /* 0x000fe40000010000 */
[----:B------:R-:W0:Y:S01]  /*21a20*/  MUFU.EX2 R146, R146 ;  /* 0x0000009200927308 */ /* 0x000e220000000800 */
[----:B--2---:R-:W-:-:S01]  /*21a30*/  FADD.FTZ R12, R142, R3 ;  /* 0x000000038e0c7221 */ /* 0x004fc20000010000 */
[----:B------:R-:W-:-:S04]  /*21a40*/  FADD.FTZ R145, R139, R162 ;  /* 0x000000a28b917221 */ /* 0x000fc80000010000 */
[----:B------:R-:W-:Y:S02]  /*21a50*/  FADD.FTZ R162, R148, R145 ;  /* 0x0000009194a27221 */ /* 0x000fe40000010000 */
[----:B------:R-:W2:Y:S01]  /*21a60*/  MUFU.EX2 R159, R159 ;  /* 0x0000009f009f7308 */ /* 0x000ea20000000800 */
[----:B-1----:R-:W-:-:S01]  /*21a70*/  FADD.FTZ R3, R157, R12 ;  /* 0x0000000c9d037221 */ /* 0x002fc20000010000 */
[----:B------:R-:W-:-:S04]  /*21a80*/  FADD.FTZ R145, R141, R162 ;  /* 0x000000a28d917221 */ /* 0x000fc80000010000 */
[----:B------:R-:W-:Y:S02]  /*21a90*/  FADD.FTZ R145, R168, R145 ;  /* 0x00000091a8917221 */ /* 0x000fe40000010000 */
        /* <DEDUP_REMOVED lines=12> */
[----:B------:R-:W-:-:S06]  /*21b60*/  FADD.FTZ R12, R124, R145 ;  /* 0x000000917c0c7221 */ /* 0x000fcc0000010000 */
[----:B------:R-:W1:Y:S01]  /*21b70*/  MUFU.EX2 R129, R129 ;  /* 0x0000008100817308 */ /* 0x000e620000000800 */
[----:B0-----:R-:W-:-:S01]  /*21b80*/  FADD.FTZ R162, R122, R3 ;  /* 0x000000037aa27221 */ /* 0x001fc20000010000 */
[----:B------:R-:W-:-:S04]  /*21b90*/  FADD.FTZ R3, R125, R12 ;  /* 0x0000000c7d037221 */ /* 0x000fc80000010000 */
[----:B------:R-:W-:Y:S02]  /*21ba0*/  FADD.FTZ R12, R128, R3 ;  /* 0x00000003800c7221 */ /* 0x000fe40000010000 */
[----:B------:R-:W0:Y:S01]  /*21bb0*/  MUFU.EX2 R167, R224 ;  /* 0x000000e000a77308 */ /* 0x000e220000000800 */
[----:B--2---:R-:W-:-:S04]  /*21bc0*/  FADD.FTZ R145, R15, R162 ;  /* 0x000000a20f917221 */ /* 0x004fc80000010000 */
[----:B------:R-:W-:-:S03]  /*21bd0*/  FADD.FTZ R162, R110, R145 ;  /* 0x000000916ea27221 */ /* 0x000fc60000010000 */
        /* <DEDUP_REMOVED lines=64> */
[----:B0-----:R-:W-:-:S04]  /*21fe0*/  FADD.FTZ R12, R143, R12 ;  /* 0x0000000c8f0c7221 */ /* 0x001fc80000010000 */
[----:B------:R-:W-:-:S03]  /*21ff0*/  FADD.FTZ R169, R99, R12 ;  /* 0x0000000c63a97221 */ /* 0x000fc60000010000 */
        /* <DEDUP_REMOVED lines=8> */
.L_x_8864:
[----:B------:R-:W-:Y:S01]  /*22080*/  F2FP.SATFINITE.E4M3.F32.PACK_AB_MERGE_C R15, R15, R122, RZ ;  /* 0x0000007a0f0f723e */ /* 0x000fe200048070ff */
[-C--:B------:R-:W-:Y:S01]  /*22090*/  FMUL.FTZ R24, R24, R100.reuse ;  /* 0x0000006418187220 */ /* 0x080fe20000410000 */
[----:B------:R-:W-:Y:S01]  /*220a0*/  ISETP.GT.AND P1, PT, R0, R209, PT ;  /* 0x000000d10000720c */ /* 0x000fe20003f24270 */
[----:B------:R-:W-:Y:S01]  /*220b0*/  FMUL.FTZ R25, R25, R100 ;  /* 0x0000006419197220 */ /* 0x000fe20000410000 */
[----:B------:R-:W-:Y:S01]  /*220c0*/  F2FP.SATFINITE.E4M3.F32.PACK_AB_MERGE_C R177, R163, R120, R15 ;  /* 0x00000078a3b1723e */ /* 0x000fe2000480700f */
[----:B------:R-:W-:Y:S01]  /*220d0*/  IMAD R15, R216, 0x8, R17 ;  /* 0x00000008d80f7824 */ /* 0x000fe200078e0211 */
[----:B------:R-:W-:Y:S01]  /*220e0*/  F2FP.SATFINITE.E4M3.F32.PACK_AB_MERGE_C R124, R125, R124, RZ ;  /* 0x0000007c7d7c723e */ /* 0x000fe200048070ff */
[----:B------:R-:W-:Y:S01]  /*220f0*/  FMUL.FTZ R28, R28, R100 ;  /* 0x000000641c1c7220 */ /* 0x000fe20000410000 */
        /* <DEDUP_REMOVED lines=102> */
[----:B0-----:R-:W-:Y:S02]  /*22760*/  IMAD.MOV.U32 R15, RZ, RZ, R219 ;  /* 0x000000ffff0f7224 */ /* 0x001fe400078e00db */
[----:B------:R-:W-:Y:S02]  /*22770*/  IMAD.MOV.U32 R215, RZ, RZ, R220 ;  /* 0x000000ffffd77224 */ /* 0x000fe400078e00dc */
[----:B------:R-:W-:Y:S02]  /*22780*/  IMAD.MOV.U32 R217, RZ, RZ, R196 ;  /* 0x000000ffffd97224 */ /* 0x000fe400078e00c4 */
[----:B------:R-:W-:Y:S01]  /*22790*/  IMAD.MOV.U32 R216, RZ, RZ, R194 ;  /* 0x000000ffffd87224 */ /* 0x000fe200078e00c2 */
[----:B------:R-:W-:Y:S06]  /*227a0*/  @P1 BRA `(.L_x_8865) ;  /* 0xffffffa800d41947 */ /* 0x000fec000383ffff */
.L_x_8845:
[----:B------:R-:W-:Y:S05]  /*227b0*/  WARPSYNC.ALL ;  /* 0x0000000000007948 */ /* 0x000fea0003800000 */
[----:B------:R-:W-:Y:S06]  /*227c0*/  BAR.ARV 0x8, 0x180 ;  /* 0x0206000000007b1d */ /* 0x000fec0000002000 */
[----:B------:R-:W-:Y:S05]  /*227d0*/  @!P0 BRA `(.L_x_8866) ;  /* 0x0000000000048947 */ /* 0x000fea0003800000 */
[----:B------:R-:W-:Y:S01]  /*227e0*/  BPT.TRAP 0x1 ;  /* 0x000000040000795c */ /* 0x000fe20000300000 */
.L_x_8866:
[----:B------:R-:W-:Y:S01]  /*227f0*/  IMAD R11, R194, 0x8, R17 ;  /* 0x00000008c20b7824 */ /* 0x000fe200078e0211 */
[----:B------:R-:W-:-:S04]  /*22800*/  SHF.L.U32 R0, R196, 0x1f, RZ ;  /* 0x0000001fc4007819 */ /* 0x000fc800000006ff */
[----:B------:R0:W1:Y:S01]  /*22810*/  SYNCS.PHASECHK.TRANS64.TRYWAIT P1, [R11+URZ+0x22850], R0 ;  /* 0x022850000b0075a7 */ /* 0x000062000802017f */
[----:B------:R-:W-:Y:S05]  /*22820*/  @!P0 BRA `(.L_x_8867) ;  /* 0x0000000000048947 */ /* 0x000fea0003800000 */
[----:B------:R-:W-:Y:S01]  /*22830*/  BPT.TRAP 0x1 ;  /* 0x000000040000795c */ /* 0x000fe20000300000 */
.L_x_8867:
[----:B------:R-:W-:-:S05]  /*22840*/  VIADD R17, R17, 0x400 ;  /* 0x0000040011117836 */ /* 0x000fca0000000000 */
[----:B------:R-:W-:-:S04]  /*22850*/  SHF.R.U32.HI R17, RZ, 0x4, R17 ;  /* 0x00000004ff117819 */ /* 0x000fc80000011611 */
[----:B------:R-:W-:-:S04]  /*22860*/  LOP3.LUT R17, R17, 0x3fff, RZ, 0xc0, !PT ;  /* 0x00003fff11117812 */ /* 0x000fc800078ec0ff */
[----:B------:R-:W-:Y:S01]  /*22870*/  LOP3.LUT R17, R17, 0x10000, RZ, 0xfc, !PT ;  /* 0x0001000011117812 */ /* 0x000fe200078efcff */
[----:B-1----:R-:W-:Y:S06]  /*22880*/  @P1 BRA `(.L_x_8868) ;  /* 0x0000000000081947 */ /* 0x002fec0003800000 */
[----:B------:R-:W1:Y:S02]  /*22890*/  SYNCS.PHASECHK.TRANS64.TRYWAIT P1, [R11+URZ+0x22850], R0 ;  /* 0x022850000b0075a7 */ /* 0x000e64000802017f */
[----:B-1----:R-:W-:Y:S05]  /*228a0*/  @!P1 BRA `(.L_x_8869) ;  /* 0x000000d000ac9947 */ /* 0x002fea0003800000 */
.L_x_8868:
[----:B------:R-:W-:Y:S01]  /*228b0*/  IMAD R4, R194, 0x500, R17 ;  /* 0x00000500c2047824 */ /* 0x000fe200078e0211 */
[----:B------:R-:W-:Y:S05]  /*228c0*/  WARPSYNC.ALL ;  /* 0x0000000000007948 */ /* 0x000fea0003800000 */
[----:B------:R-:W-:Y:S01]  /*228d0*/  IMAD.MOV.U32 R5, RZ, RZ, -0x3ffffff0 ;  /* 0xc0000010ff057424 */ /* 0x000fe200078e00ff */
[C---:B------:R-:W-:Y:S01]  /*228e0*/  R2UR UR6, R4.reuse ;  /* 0x00000000040672ca */ /* 0x040fe200000e0000 */
[----:B------:R-:W-:Y:S01]  /*228f0*/  WARPGROUP.ARRIVE ;  /* 0x00000000000079c5 */ /* 0x000fe20000000000 */
[C---:B------:R-:W-:Y:S01]  /*22900*/  VIADD R6, R4.reuse, 0x100 ;  /* 0x0000010004067836 */ /* 0x040fe20000000000 */
[----:B------:R-:W-:Y:S01]  /*22910*/  ULDC.64 UR4, c[0x0][0x9a0] ;  /* 0x0002680000047ab9 */ /* 0x000fe20000000a00 */
[----:B------:R-:W-:Y:S01]  /*22920*/  R2UR UR7, R5 ;  /* 0x00000000050772ca */ /* 0x000fe200000e0000 */
[----:B------:R-:W-:Y:S01]  /*22930*/  IMAD.MOV.U32 R7, RZ, RZ, -0x3ffffff0 ;  /* 0xc0000010ff077424 */ /* 0x000fe200078e00ff */
[----:B------:R-:W-:Y:S01]  /*22940*/  ISETP.NE.U32.AND P1, PT, RZ, UR4, PT ;  /* 0x00000004ff007c0c */ /* 0x000fe2000bf25070 */
[----:B------:R-:W-:-:S02]  /*22950*/  VIADD R14, R4, 0x200 ;  /* 0x00000200040e7836 */ /* 0x000fc40000000000 */
[----:B------:R-:W-:Y:S01]  /*22960*/  IMAD.MOV.U32 R15, RZ, RZ, -0x3ffffff0 ;  /* 0xc0000010ff0f7424 */ /* 0x000fe200078e00ff */
[----:B------:R-:W-:-:S07]  /*22970*/  ISETP.NE.AND.EX P1, PT, RZ, UR5, PT, P1 ;  /* 0x00000005ff007c0c */ /* 0x000fce000bf25310 */
[----:B------:R-:W-:Y:S01]  /*22980*/  QGMMA.64x128x32.F32.E4M3.E4M3 R24, R184, gdesc[UR4], R24, gsb0 ;  /* 0x01e00004b8187df3 */ /* 0x000fe20008000818 */
[----:B------:R-:W-:Y:S02]  /*22990*/  R2UR UR6, R6 ;  /* 0x00000000060672ca */ /* 0x000fe400000e0000 */
[----:B------:R-:W-:-:S03]  /*229a0*/  R2UR UR7, R7 ;  /* 0x00000000070772ca */ /* 0x000fc600000e0000 */
[----:B------:R-:W0:Y:S01]  /*229b0*/  @P1 LDC.64 R6, c[0x0][0x9c8] ;  /* 0x00027200ff061b82 */ /* 0x000e220000000a00 */
[----:B------:R-:W-:Y:S02]  /*229c0*/  @P1 SHF.R.S32.HI R5, RZ, 0x1f, R191 ;  /* 0x0000001fff051819 */ /* 0x000fe400000114bf */
[----:B------:R-:W-:-:S05]  /*229d0*/  @P1 SHF.R.S32.HI R13, RZ, 0x1f, R190 ;  /* 0x0000001fff0d1819 */ /* 0x000fca00000114be */
[----:B------:R-:W2:Y:S01]  /*229e0*/  @P1 LDC.64 R8, c[0x0][0x9d0] ;  /* 0x00027400ff081b82 */ /* 0x000ea20000000a00 */
[----:B01----:R-:W-:-:S04]  /*229f0*/  @P1 IMAD R0, R5, R6, RZ ;  /* 0x0000000605001224 */ /* 0x003fc800078e02ff */
[C---:B------:R-:W-:Y:S02]  /*22a00*/  @P1 IMAD R5, R191.reuse, R7, R0 ;  /* 0x00000007bf051224 */ /* 0x040fe400078e0200 */
[----:B------:R-:W-:-:S04]  /*22a10*/  @P1 IMAD.WIDE.U32 R6, R191, R6, RZ ;  /* 0x00000006bf061225 */ /* 0x000fc800078e00ff */
[-C--:B--2---:R-:W-:Y:S02]  /*22a20*/  @P1 IMAD R0, R13, R8.reuse, RZ ;  /* 0x000000080d001224 */ /* 0x084fe400078e02ff */
        /* <DEDUP_REMOVED lines=20> */
[----:B------:R-:W-:Y:S02]  /*22b70*/  VIADD R4, R4, 0x400 ;  /* 0x0000040004047836 */ /* 0x000fe40000000000 */
[----:B------:R-:W-:Y:S01]  /*22b80*/  IMAD.MOV.U32 R5, RZ, RZ, -0x3ffffff0 ;  /* 0xc0000010ff057424 */ /* 0x000fe200078e00ff */
[----:B------:R-:W1:Y:S01]  /*22b90*/  SHFL.BFLY PT, R7, R12, 0x2, 0x1f ;  /* 0x0c401f000c077f89 */ /* 0x000e6200000e0000 */
[----:B------:R-:W-:Y:S02]  /*22ba0*/  WARPGROUP.DEPBAR.LE gsb0, 0x0 ;  /* 0x00008000000079c5 */ /* 0x000fe40000010000 */
[----:B------:R-:W-:-:S06]  /*22bb0*/  WARPGROUP.ARRIVE ;  /* 0x00000000000079c5 */ /* 0x000fcc0000000000 */
[----:B------:R-:W-:Y:S01]  /*22bc0*/  QGMMA.64x128x32.F32.E4M3.E4M3 R24, R172, gdesc[UR4], R24, gsb0 ;  /* 0x01e00004ac187df3 */ /* 0x000fe20008000818 */
[----:B------:R-:W-:Y:S02]  /*22bd0*/  R2UR UR6, R4 ;  /* 0x00000000040672ca */ /* 0x000fe400000e0000 */
[----:B------:R-:W-:Y:S01]  /*22be0*/  R2UR UR7, R5 ;  /* 0x00000000050772ca */ /* 0x000fe200000e0000 */
[----:B------:R-:W3:Y:S01]  /*22bf0*/  SHFL.BFLY PT, R4, R3, 0x2, 0x1f ;  /* 0x0c401f0003047f89 */ /* 0x000ee200000e0000 */
[----:B-1----:R-:W-:-:S05]  /*22c00*/  FADD.FTZ R7, R7, R12 ;  /* 0x0000000c07077221 */ /* 0x002fca0000010000 */
[----:B------:R-:W1:Y:S01]  /*22c10*/  SHFL.BFLY PT, R2, R7, 0x1, 0x1f ;  /* 0x0c201f0007027f89 */ /* 0x000e6200000e0000 */
[----:B---3--:R-:W-:-:S05]  /*22c20*/  FADD.FTZ R4, R4, R3 ;  /* 0x0000000304047221 */ /* 0x008fca0000010000 */
[----:B------:R-:W3:Y:S01]  /*22c30*/  SHFL.BFLY PT, R5, R4, 0x1, 0x1f ;  /* 0x0c201f0004057f89 */ /* 0x000ee200000e0000 */
[----:B-1----:R-:W-:-:S05]  /*22c40*/  FADD.FTZ R6, R7, R2 ;  /* 0x0000000207067221 */ /* 0x002fca0000010000 */
[C---:B------:R-:W-:Y:S01]  /*22c50*/  FSETP.NE.FTZ.AND P1, PT, R6.reuse, RZ, PT ;  /* 0x000000ff0600720b */ /* 0x040fe20003f35000 */
[----:B0-----:R-:W-:Y:S01]  /*22c60*/  FMUL.FTZ R9, R6, 0.00390625 ;  /* 0x3b80000006097820 */ /* 0x001fe20000410000 */
[----:B------:R-:W-:-:S04]  /*22c70*/  IMAD.MOV.U32 R3, RZ, RZ, RZ ;  /* 0x000000ffff037224 */ /* 0x000fc800078e00ff */
[----:B------:R-:W-:Y:S01]  /*22c80*/  FSETP.NE.FTZ.AND P2, PT, R9, RZ, PT ;  /* 0x000000ff0900720b */ /* 0x000fe20003f55000 */
[----:B---3--:R-:W-:-:S04]  /*22c90*/  FADD.FTZ R8, R4, R5 ;  /* 0x0000000504087221 */ /* 0x008fc80000010000 */
[----:B------:R-:W-:Y:S02]  /*22ca0*/  FMUL.FTZ R10, R8, 0.00390625 ;  /* 0x3b800000080a7820 */ /* 0x000fe40000410000 */
[----:B------:R-:W-:Y:S03]  /*22cb0*/  @P1 MUFU.RCP R3, R6 ;  /* 0x0000000600031308 */ /* 0x000fe60000001000 */
[----:B------:R-:W-:Y:S01]  /*22cc0*/  FSETP.NE.FTZ.AND P3, PT, R10, RZ, PT ;  /* 0x000000ff0a00720b */ /* 0x000fe20003f75000 */
[----:B------:R-:W-:Y:S02]  /*22cd0*/  WARPGROUP.DEPBAR.LE gsb0, 0x0 ;  /* 0x00008000000079c5 */ /* 0x000fe40000010000 */
[----:B------:R-:W-:-:S06]  /*22ce0*/  WARPGROUP.ARRIVE ;  /* 0x00000000000079c5 */ /* 0x000fcc0000000000 */
[----:B------:R-:W-:Y:S01]  /*22cf0*/  QGMMA.64x128x32.F32.E4M3.E4M3 R24, R168, gdesc[UR4], R24, gsb0 ;  /* 0x01e00004a8187df3 */ /* 0x000fe20008000818 */
[----:B------:R-:W-:Y:S01]  /*22d00*/  FSETP.NE.FTZ.AND P1, PT, R8, RZ, PT ;  /* 0x000000ff0800720b */ /* 0x000fe20003f35000 */
[----:B------:R-:W-:Y:S01]  /*22d10*/  IMAD.MOV.U32 R7, RZ, RZ, RZ ;  /* 0x000000ffff077224 */ /* 0x000fe200078e00ff */
[----:B------:R-:W0:Y:S08]  /*22d20*/  @P2 MUFU.LG2 R2, R9 ;  /* 0x0000000900022308 */ /* 0x000e300000000c00 */
[----:B------:R-:W1:Y:S08]  /*22d30*/  @P3 MUFU.LG2 R4, R10 ;  /* 0x0000000a00043308 */ /* 0x000e700000000c00 */
[----:B------:R-:W3:Y:S01]  /*22d40*/  @P1 MUFU.RCP R7, R8 ;  /* 0x0000000800071308 */ /* 0x000ee20000001000 */
[C---:B------:R-:W-:Y:S01]  /*22d50*/  @P2 FMUL.FTZ R5, R21.reuse, 0.69314718246459960938 ;  /* 0x3f31721815052820 */ /* 0x040fe20000410000 */
[----:B0-----:R-:W-:Y:S01]  /*22d60*/  @P2 FMUL.FTZ R2, R2, 0.69314718246459960938 ;  /* 0x3f31721802022820 */ /* 0x001fe20000410000 */
[----:B------:R-:W-:Y:S01]  /*22d70*/  @P3 FMUL.FTZ R21, R21, 0.69314718246459960938 ;  /* 0x3f31721815153820 */ /* 0x000fe20000410000 */
[----:B------:R-:W-:-:S02]  /*22d80*/  IMAD.MOV.U32 R88, RZ, RZ, -0x800000 ;  /* 0xff800000ff587424 */ /* 0x000fc400078e00ff */
[----:B--2---:R-:W-:Y:S01]  /*22d90*/  FMUL.FTZ R3, R3, R0 ;  /* 0x0000000003037220 */ /* 0x004fe20000410000 */
[----:B------:R-:W-:Y:S02]  /*22da0*/  IMAD.MOV.U32 R89, RZ, RZ, -0x800000 ;  /* 0xff800000ff597424 */ /* 0x000fe400078e00ff */
[----:B-1----:R-:W-:Y:S01]  /*22db0*/  @P3 FMUL.FTZ R4, R4, 0.69314718246459960938 ;  /* 0x3f31721804043820 */ /* 0x002fe20000410000 */
[----:B------:R-:W-:-:S03]  /*22dc0*/  @P2 FFMA.FTZ R88, R5, R220, R2 ;  /* 0x000000dc05582223 */ /* 0x000fc60000010002 */
[----:B------:R-:W-:Y:S01]  /*22dd0*/  @P3 FFMA.FTZ R89, R21, R219, R4 ;  /* 0x000000db15593223 */ /* 0x000fe20000010004 */
[----:B---3--:R-:W-:Y:S01]  /*22de0*/  FMUL.FTZ R2, R7, R0 ;  /* 0x0000000007027220 */ /* 0x008fe20000410000 */
[----:B------:R-:W-:Y:S02]  /*22df0*/  WARPGROUP.DEPBAR.LE gsb0, 0x0 ;  /* 0x00008000000079c5 */ /* 0x000fe40000010000 */
[----:B------:R-:W-:Y:S05]  /*22e00*/  @!P0 BRA `(.L_x_8870) ;  /* 0x0000000000048947 */ /* 0x000fea0003800000 */
[----:B------:R-:W-:Y:S01]  /*22e10*/  BPT.TRAP 0x1 ;  /* 0x000000040000795c */ /* 0x000fe20000300000 */
.L_x_8870:
        /* <DEDUP_REMOVED lines=37> */
[----:B------:R-:W-:Y:S01]  /*23070*/  FMUL.FTZ R85, R85, R3 ;  /* 0x0000000355557220 */ /* 0x000fe20000410000 */
        /* <DEDUP_REMOVED lines=35> */
[----:B------:R-:W-:Y:S01]  /*232b0*/  VIADD R226, R226, 0x1 ;  /* 0x00000001e2e27836 */ /* 0x000fe20000000000 */
[----:B0-----:R-:W-:-:S07]  /*232c0*/  SEL R194, R194, RZ, P1 ;  /* 0x000000ffc2c27207 */ /* 0x001fce0000800000 */
.L_x_8755:
        /* <DEDUP_REMOVED lines=11> */
[----:B------:R-:W3:Y:S01]  /*23380*/  LDL R42, [R1+0x2c] ;  /* 0x00002c00012a7983 */ /* 0x000ee20000100800 */
        /* <DEDUP_REMOVED lines=8> */
[----:B-----5:R-:W0:Y:S01]  /*23410*/  S2R R24, SR_SWINHI ;  /* 0x0000000000187919 */ /* 0x020e220000002f00 */
        /* <DEDUP_REMOVED lines=16> */
[----:B------:R-:W-:Y:S02]  /*23520*/  MOV R56, R17 ;  /* 0x0000001100387202 */ /* 0x000fe40000000f00 */
[----:B0-----:R-:W-:Y:S02]  /*23530*/  MOV R57, R24 ;  /* 0x0000001800397202 */ /* 0x001fe40000000f00 */
[----:B------:R-:W-:Y:S02]  /*23540*/  F2FP.BF16.F32.PACK_AB R65, R55, R26 ;  /* 0x0000001a3741723e */ /* 0x000fe400000010ff */
[----:B------:R-:W-:Y:S02]  /*23550*/  F2FP.BF16.F32.PACK_AB R67, R63, R20 ;  /* 0x000000143f43723e */ /* 0x000fe400000010ff */
[----:B--2---:R-:W-:Y:S02]  /*23560*/  LOP3.LUT P0, R2, R50, 0x3, RZ, 0xc0, !PT ;  /* 0x0000000332027812 */ /* 0x004fe4000780c0ff */
[----:B------:R-:W-:-:S02]  /*23570*/  F2FP.BF16.F32.PACK_AB R95, R95, R96 ;  /* 0x000000605f5f723e */ /* 0x000fc400000010ff */
[----:B------:R-:W-:Y:S02]  /*23580*/  F2FP.BF16.F32.PACK_AB R94, R93, R94 ;  /* 0x0000005e5d5e723e */ /* 0x000fe400000010ff */
[----:B------:R-:W-:Y:S02]  /*23590*/  ISETP.EQ.OR P0, PT, R2, 0x3, !P0 ;  /* 0x000000030200780c */ /* 0x000fe40004702670 */
        /* <DEDUP_REMOVED lines=9> */
[----:B------:R-:W-:-:S02]  /*23630*/  SEL R13, R95, R94, P0 ;  /* 0x0000005e5f0d7207 */ /* 0x000fc40000000000 */
[----:B------:R-:W-:Y:S01]  /*23640*/  SEL R3, R94, R95, P0 ;  /* 0x0000005f5e037207 */ /* 0x000fe20000000000 */
[----:B---3--:R-:W-:Y:S01]  /*23650*/  IMAD.WIDE R4, R42, 0x2, R56 ;  /* 0x000000022a047825 */ /* 0x008fe200078e0238 */
[----:B------:R-:W-:Y:S02]  /*23660*/  F2FP.BF16.F32.PACK_AB R42, R85, R8 ;  /* 0x00000008552a723e */ /* 0x000fe400000010ff */
[C---:B------:R-:W-:Y:S02]  /*23670*/  IADD3 R7, P5, R4.reuse, 0x4060, RZ ;  /* 0x0000406004077810 */ /* 0x040fe40007fbe0ff */
[----:B------:R-:W-:Y:S02]  /*23680*/  IADD3 R9, P1, R4, 0x4040, RZ ;  /* 0x0000404004097810 */ /* 0x000fe40007f3e0ff */
[----:B------:R-:W-:Y:S02]  /*23690*/  LOP3.LUT R6, R7, 0x380, RZ, 0xc0, !PT ;  /* 0x0000038007067812 */ /* 0x000fe400078ec0ff */
[----:B------:R-:W-:-:S02]  /*236a0*/  LOP3.LUT R8, R9, 0x380, RZ, 0xc0, !PT ;  /* 0x0000038009087812 */ /* 0x000fc400078ec0ff */
[----:B------:R-:W-:Y:S02]  /*236b0*/  IADD3 R15, P3, R4, 0x4000, RZ ;  /* 0x00004000040f7810 */ /* 0x000fe40007f7e0ff */
[----:B------:R-:W-:Y:S02]  /*236c0*/  SHF.R.U64 R6, R6, 0x3, RZ ;  /* 0x0000000306067819 */ /* 0x000fe400000012ff */
[----:B------:R-:W-:Y:S02]  /*236d0*/  SHF.R.U64 R8, R8, 0x3, RZ ;  /* 0x0000000308087819 */ /* 0x000fe400000012ff */
[----:B------:R-:W-:Y:S02]  /*236e0*/  LOP3.LUT R14, R15, 0x380, RZ, 0xc0, !PT ;  /* 0x000003800f0e7812 */ /* 0x000fe400078ec0ff */
[----:B------:R-:W-:Y:S01]  /*236f0*/  LOP3.LUT R6, R6, R7, RZ, 0x3c, !PT ;  /* 0x0000000706067212 */ /* 0x000fe200078e3cff */
[--C-:B------:R-:W-:Y:S01]  /*23700*/  IMAD.X R7, RZ, RZ, R5.reuse, P5 ;  /* 0x000000ffff077224 */ /* 0x100fe200028e0605 */
[----:B------:R-:W-:Y:S01]  /*23710*/  LOP3.LUT R8, R8, R9, RZ, 0x3c, !PT ;  /* 0x0000000908087212 */ /* 0x000fe200078e3cff */
[----:B------:R-:W-:Y:S01]  /*23720*/  IMAD.X R9, RZ, RZ, R5, P1 ;  /* 0x000000ffff097224 */ /* 0x000fe200008e0605 */
[----:B------:R-:W-:-:S02]  /*23730*/  SHF.R.U64 R14, R14, 0x3, RZ ;  /* 0x000000030e0e7819 */ /* 0x000fc400000012ff */
        /* <DEDUP_REMOVED lines=78> */
[----:B------:R-:W4:Y:S01]  /*23c20*/  SHFL.IDX PT, R20, R39, R2, 0x1c1f ;  /* 0x001c1f0227147589 */ /* 0x000f2200000e0000 */
[----:B------:R-:W-:-:S02]  /*23c30*/  SEL R77, R44, R77, P0 ;  /* 0x0000004d2c4d7207 */ /* 0x000fc40000000000 */
[----:B0-----:R-:W-:Y:S01]  /*23c40*/  SEL R8, R10, R7, P0 ;  /* 0x000000070a087207 */ /* 0x001fe20000000000 */
[----:B------:R-:W-:Y:S01]  /*23c50*/  SHFL.IDX PT, R41, R41, R0, 0x1c1f ;  /* 0x001c1f0029297589 */ /* 0x000fe200000e0000 */
[----:B------:R-:W-:Y:S02]  /*23c60*/  SEL R28, R30, R27, P0 ;  /* 0x0000001b1e1c7207 */ /* 0x000fe40000000000 */
[----:B------:R-:W-:Y:S01]  /*23c70*/  SEL R4, R6, R3, P0 ;  /* 0x0000000306047207 */ /* 0x000fe20000000000 */
[----:B------:R-:W0:Y:S01]  /*23c80*/  SHFL.IDX PT, R42, R43, R2, 0x1c1f ;  /* 0x001c1f022b2a7589 */ /* 0x000e2200000e0000 */
[----:B------:R-:W-:Y:S02]  /*23c90*/  SEL R10, R7, R10, P0 ;  /* 0x0000000a070a7207 */ /* 0x000fe40000000000 */
[----:B------:R-:W-:Y:S01]  /*23ca0*/  SEL R24, R26, R21, P0 ;  /* 0x000000151a187207 */ /* 0x000fe20000000000 */
[----:B------:R-:W-:Y:S01]  /*23cb0*/  SHFL.IDX PT, R45, R45, R0, 0x1c1f ;  /* 0x001c1f002d2d7589 */ /* 0x000fe200000e0000 */
[----:B--2---:R-:W-:-:S02]  /*23cc0*/  SEL R32, R34, R31, P0 ;  /* 0x0000001f22207207 */ /* 0x004fc40000000000 */
[----:B------:R-:W-:Y:S01]  /*23cd0*/  SEL R30, R27, R30, P0 ;  /* 0x0000001e1b1e7207 */ /* 0x000fe20000000000 */
[----:B------:R-:W-:Y:S01]  /*23ce0*/  SHFL.IDX PT, R49, R49, R0, 0x1c1f ;  /* 0x001c1f0031317589 */ /* 0x000fe200000e0000 */
[----:B------:R-:W-:Y:S02]  /*23cf0*/  SEL R34, R31, R34, P0 ;  /* 0x000000221f227207 */ /* 0x000fe40000000000 */
        /* <DEDUP_REMOVED lines=8> */
[----:B------:R-:W-:-:S03]  /*23d80*/  SEL R26, R21, R26, P0 ;  /* 0x0000001a151a7207 */ /* 0x000fc60000000000 */
[----:B------:R-:W-:Y:S01]  /*23d90*/  SHFL.IDX PT, R71, R71, R0, 0x1c1f ;  /* 0x001c1f0047477589 */ /* 0x000fe200000e0000 */
[----:B0-----:R-:W-:Y:S02]  /*23da0*/  SEL R40, R41, R42, P0 ;  /* 0x0000002a29287207 */ /* 0x001fe40000000000 */
[----:B------:R-:W-:Y:S01]  /*23db0*/  SEL R42, R42, R41, P0 ;  /* 0x000000292a2a7207 */ /* 0x000fe20000000000 */
[----:B------:R0:W2:Y:S04]  /*23dc0*/  SHFL.IDX PT, R44, R47, R2, 0x1c1f ;  /* 0x001c1f022f2c7589 */ /* 0x0000a800000e0000 */
[----:B------:R-:W3:Y:S04]  /*23dd0*/  SHFL.IDX PT, R46, R51, R2, 0x1c1f ;  /* 0x001c1f02332e7589 */ /* 0x000ee800000e0000 */
[----:B------:R-:W4:Y:S01]  /*23de0*/  SHFL.IDX PT, R48, R55, R2, 0x1c1f ;  /* 0x001c1f0237307589 */ /* 0x000f2200000e0000 */
[----:B0-----:R-:W-:-:S03]  /*23df0*/  IMAD.MOV.U32 R47, RZ, RZ, RZ ;  /* 0x000000ffff2f7224 */ /* 0x001fc600078e00ff */
[----:B------:R-:W0:Y:S04]  /*23e00*/  SHFL.IDX PT, R50, R61, R2, 0x1c1f ;  /* 0x001c1f023d327589 */ /* 0x000e2800000e0000 */
[----:B------:R-:W5:Y:S04]  /*23e10*/  SHFL.IDX PT, R52, R65, R2, 0x1c1f ;  /* 0x001c1f0241347589 */ /* 0x000f6800000e0000 */
[----:B------:R-:W1:Y:S04]  /*23e20*/  SHFL.IDX PT, R54, R69, R2, 0x1c1f ;  /* 0x001c1f0245367589 */ /* 0x000e6800000e0000 */
[----:B------:R-:W1:Y:S01]  /*23e30*/  SHFL.IDX PT, R58, R73, R2, 0x1c1f ;  /* 0x001c1f02493a7589 */ /* 0x000e6200000e0000 */
[----:B--2---:R-:W-:-:S02]  /*23e40*/  SEL R5, R45, R44, P0 ;  /* 0x0000002c2d057207 */ /* 0x004fc40000000000 */
[----:B------:R-:W-:Y:S01]  /*23e50*/  SEL R7, R44, R45, P0 ;  /* 0x0000002d2c077207 */ /* 0x000fe20000000000 */
[----:B------:R2:W2:Y:S01]  /*23e60*/  SHFL.IDX PT, R75, R75, R0, 0x1c1f ;  /* 0x001c1f004b4b7589 */ /* 0x0004a200000e0000 */
[----:B---3--:R-:W-:Y:S02]  /*23e70*/  SEL R9, R49, R46, P0 ;  /* 0x0000002e31097207 */ /* 0x008fe40000000000 */
[----:B------:R-:W-:Y:S01]  /*23e80*/  SEL R11, R46, R49, P0 ;  /* 0x000000312e0b7207 */ /* 0x000fe20000000000 */
[----:B------:R3:W2:Y:S01]  /*23e90*/  SHFL.IDX PT, R60, R77, R2, 0x1c1f ;  /* 0x001c1f024d3c7589 */ /* 0x0006a200000e0000 */
[----:B----4-:R-:W-:Y:S02]  /*23ea0*/  SEL R25, R53, R48, P0 ;  /* 0x0000003035197207 */ /* 0x010fe40000000000 */
[----:B------:R-:W-:Y:S02]  /*23eb0*/  SEL R27, R48, R53, P0 ;  /* 0x00000035301b7207 */ /* 0x000fe40000000000 */
[----:B0-----:R-:W-:-:S02]  /*23ec0*/  SEL R29, R59, R50, P0 ;  /* 0x000000323b1d7207 */ /* 0x001fc40000000000 */
[----:B------:R-:W-:Y:S02]  /*23ed0*/  SEL R31, R50, R59, P0 ;  /* 0x0000003b321f7207 */ /* 0x000fe40000000000 */
[----:B-----5:R-:W-:Y:S02]  /*23ee0*/  SEL R33, R63, R52, P0 ;  /* 0x000000343f217207 */ /* 0x020fe40000000000 */
[----:B------:R-:W-:Y:S02]  /*23ef0*/  SEL R35, R52, R63, P0 ;  /* 0x0000003f34237207 */ /* 0x000fe40000000000 */
[----:B-1----:R-:W-:Y:S02]  /*23f00*/  SEL R37, R67, R54, P0 ;  /* 0x0000003643257207 */ /* 0x002fe40000000000 */
[----:B------:R-:W-:Y:S02]  /*23f10*/  SEL R39, R54, R67, P0 ;  /* 0x0000004336277207 */ /* 0x000fe40000000000 */
[----:B------:R-:W-:-:S02]  /*23f20*/  SEL R13, R71, R58, P0 ;  /* 0x0000003a470d7207 */ /* 0x000fc40000000000 */
[----:B---3--:R-:W-:-:S07]  /*23f30*/  SEL R15, R58, R71, P0 ;  /* 0x000000473a0f7207 */ /* 0x008fce0000000000 */
.L_x_9143:
[----:B------:R-:W-:Y:S05]  /*23f40*/  WARPSYNC.ALL ;  /* 0x0000000000007948 */ /* 0x000fea0003800000 */
[----:B------:R-:W-:Y:S01]  /*23f50*/  BAR.SYNC.DEFER_BLOCKING 0x1, 0x100 ;  /* 0x0044000000007b1d */ /* 0x000fe20000010000 */
[----:B--2---:R-:W-:Y:S02]  /*23f60*/  SEL R41, R75, R60, P0 ;  /* 0x0000003c4b297207 */ /* 0x004fe40000000000 */
        /* <DEDUP_REMOVED lines=9> */
[----:B------:R-:W-:Y:S04]  /*24000*/  STSM.16.M88.4 [R79], R4 ;  /* 0x000000044f007844 */ /* 0x000fe80000000200 */
[----:B------:R-:W-:Y:S01]  /*24010*/  STSM.16.M88.4 [R78], R8 ;  /* 0x000000084e007844 */ /* 0x000fe20000000200 */
[----:B0-----:R-:W-:-:S03]  /*24020*/  IMAD.WIDE R20, R225, 0x4, R2 ;  /* 0x00000004e1147825 */ /* 0x001fc600078e0202 */
[----:B------:R-:W-:Y:S04]  /*24030*/  STSM.16.M88.4 [R76], R24 ;  /* 0x000000184c007844 */ /* 0x000fe80000000200 */
[----:B------:R-:W0:Y:S01]  /*24040*/  @P0 LDC.64 R2, c[0x0][0xc08] ;  /* 0x00030200ff020b82 */ /* 0x000e220000000a00 */
[----:B------:R-:W-:Y:S04]  /*24050*/  STSM.16.M88.4 [R74], R28 ;  /* 0x0000001c4a007844 */ /* 0x000fe80000000200 */
[----:B------:R-:W-:Y:S04]  /*24060*/  STSM.16.M88.4 [R72], R32 ;  /* 0x0000002048007844 */ /* 0x000fe80000000200 */
[----:B------:R-:W-:Y:S04]  /*24070*/  STSM.16.M88.4 [R68], R36 ;  /* 0x0000002444007844 */ /* 0x000fe80000000200 */
[----:B------:R2:W-:Y:S04]  /*24080*/  STSM.16.M88.4 [R66], R12 ;  /* 0x0000000c42007844 */ /* 0x0005e80000000200 */
[----:B------:R3:W-:Y:S01]  /*24090*/  STSM.16.M88.4 [R64], R40 ;  /* 0x0000002840007844 */ /* 0x0007e20000000200 */
[----:B------:R-:W-:Y:S01]  /*240a0*/  BAR.SYNC.DEFER_BLOCKING 0x1, 0x100 ;  /* 0x0044000000007b1d */ /* 0x000fe20000010000 */
[----:B0-----:R-:W-:-:S05]  /*240b0*/  @P0 IMAD.WIDE R2, R225, 0x4, R2 ;  /* 0x00000004e1020825 */ /* 0x001fca00078e0202 */
[----:B------:R-:W-:Y:S02]  /*240c0*/  ULDC UR4, c[0x0][0xa88] ;  /* 0x0002a20000047ab9 */ /* 0x000fe40000000800 */
[----:B------:R-:W-:Y:S01]  /*240d0*/  IMAD.U32 R0, RZ, RZ, UR4 ;  /* 0x00000004ff007e24 */ /* 0x000fe2000f8e00ff */
[----:B------:R3:W5:Y:S01]  /*240e0*/  @P2 LDG.E R47, desc[UR60][R20.64] ;  /* 0x0000003c142f2981 */ /* 0x000762000c1e1900 */
[----:B-1----:R-:W-:Y:S01]  /*240f0*/  ISETP.NE.AND P1, PT, R49, 0x1, PT ;  /* 0x000000013100780c */ /* 0x002fe20003f25270 */
[----:B--2---:R-:W-:-:S03]  /*24100*/  IMAD.IADD R13, R205, 0x1, R202 ;  /* 0x00000001cd0d7824 */ /* 0x004fc600078e02ca */
        /* <DEDUP_REMOVED lines=8> */
.L_x_8874:
[----:B------:R-:W2:Y:S01]  /*24190*/  LDL R10, [R1+0x24] ;  /* 0x00002400010a7983 */ /* 0x000ea20000100800 */
[----:B0-----:R-:W-:Y:S01]  /*241a0*/  @P1 IMAD.HI.U32 R2, R13, R4, RZ ;  /* 0x000000040d021227 */ /* 0x001fe200078e00ff */
[----:B------:R-:W-:Y:S01]  /*241b0*/  SHF.R.S32.HI R48, RZ, 0x1f, R221 ;  /* 0x0000001fff307819 */ /* 0x000fe200000114dd */
[----:B------:R-:W-:Y:S01]  /*241c0*/  ULDC.64 UR4, c[0x0][0xb90] ;  /* 0x0002e40000047ab9 */ /* 0x000fe20000000a00 */
[----:B------:R-:W0:Y:S01]  /*241d0*/  S2R R14, SR_TID.X ;  /* 0x00000000000e7919 */ /* 0x000e220000002100 */
[----:B------:R-:W-:Y:S01]  /*241e0*/  IMAD.MOV.U32 R7, RZ, RZ, R13 ;  /* 0x000000ffff077224 */ /* 0x000fe200078e000d */
[--C-:B-----5:R-:W-:Y:S01]  /*241f0*/  SHF.R.S32.HI R3, RZ, 0x1f, R47.reuse ;  /* 0x0000001fff037819 */ /* 0x120fe2000001142f */
[----:B------:R-:W-:Y:S01]  /*24200*/  IMAD R6, R48, UR4, RZ ;  /* 0x0000000430067c24 */ /* 0x000fe2000f8e02ff */
[----:B-1----:R-:W-:Y:S01]  /*24210*/  @P1 SHF.R.U32.HI R7, RZ, R5, R2 ;  /* 0x00000005ff071219 */ /* 0x002fe20000011602 */
[----:B------:R-:W-:Y:S01]  /*24220*/  IMAD.MOV.U32 R2, RZ, RZ, R47 ;  /* 0x000000ffff027224 */ /* 0x000fe200078e002f */
[----:B------:R-:W-:Y:S01]  /*24230*/  SHF.R.S32.HI R46, RZ, 0x1f, R225 ;  /* 0x0000001fff2e7819 */ /* 0x000fe200000114e1 */
[----:B------:R-:W-:Y:S01]  /*24240*/  IMAD R9, R221, UR5, R6 ;  /* 0x00000005dd097c24 */ /* 0x000fe2000f8e0206 */
[----:B------:R-:W-:Y:S01]  /*24250*/  SEL R51, R225, RZ, !P2 ;  /* 0x000000ffe1337207 */ /* 0x000fe20005000000 */
[----:B------:R-:W-:Y:S01]  /*24260*/  IMAD.WIDE.U32 R4, R221, UR4, R2 ;  /* 0x00000004dd047c25 */ /* 0x000fe2000f8e0002 */
[----:B------:R-:W-:Y:S01]  /*24270*/  SEL R46, R46, RZ, !P2 ;  /* 0x000000ff2e2e7207 */ /* 0x000fe20005000000 */
[----:B------:R-:W-:Y:S01]  /*24280*/  ULDC.64 UR4, c[0x0][0xb98] ;  /* 0x0002e60000047ab9 */ /* 0x000fe20000000a00 */
[----:B------:R-:W1:Y:S01]  /*24290*/  @P1 LDC R55, c[0x0][0xbec] ;  /* 0x0002fb00ff371b82 */ /* 0x000e620000000800 */
[----:B------:R-:W-:-:S02]  /*242a0*/  IMAD.MOV R2, RZ, RZ, -R7 ;  /* 0x000000ffff027224 */ /* 0x000fc400078e0a07 */
[----:B------:R-:W-:Y:S02]  /*242b0*/  IMAD.IADD R5, R5, 0x1, R9 ;  /* 0x0000000105057824 */ /* 0x000fe400078e0209 */
[----:B------:R-:W-:Y:S02]  /*242c0*/  IMAD R9, R49, R2, R13 ;  /* 0x0000000231097224 */ /* 0x000fe400078e020d */
[----:B------:R-:W-:Y:S02]  /*242d0*/  IMAD R11, R227, 0x40, R208 ;  /* 0x00000040e30b7824 */ /* 0x000fe400078e02d0 */
        /* <DEDUP_REMOVED lines=8> */
[----:B0-----:R-:W-:Y:S01]  /*24360*/  VIADD R15, R14, 0xffffff80 ;  /* 0xffffff800e0f7836 */ /* 0x001fe20000000000 */
[----:B------:R-:W-:Y:S01]  /*24370*/  IADD3 R7, P0, R56, 0x1000, RZ ;  /* 0x0000100038077810 */ /* 0x000fe20007f1e0ff */
[----:B------:R-:W-:Y:S01]  /*24380*/  IMAD R53, R0, R49, RZ ;  /* 0x0000003100357224 */ /* 0x000fe200078e02ff */
[----:B------:R-:W-:Y:S01]  /*24390*/  IADD3.X R5, R11, R5, R6, P2, !PT ;  /* 0x000000050b057210 */ /* 0x000fe200017fe406 */
[----:B------:R-:W-:Y:S01]  /*243a0*/  IMAD R2, R2, UR4, RZ ;  /* 0x0000000402027c24 */ /* 0x000fe2000f8e02ff */
[----:B------:R-:W-:-:S02]  /*243b0*/  SHF.R.S32.HI R14, RZ, 0x1f, R15 ;  /* 0x0000001fff0e7819 */ /* 0x000fc4000001140f */
[----:B------:R-:W-:Y:S01]  /*243c0*/  IADD3 R29, P3, R56, 0x4000, RZ ;  /* 0x00004000381d7810 */ /* 0x000fe20007f7e0ff */
[C---:B------:R-:W-:Y:S01]  /*243d0*/  IMAD R11, R9.reuse, UR5, R2 ;  /* 0x00000005090b7c24 */ /* 0x040fe2000f8e0202 */
[----:B------:R-:W-:Y:S01]  /*243e0*/  LEA.HI R14, R14, R15, RZ, 0x7 ;  /* 0x0000000f0e0e7211 */ /* 0x000fe200078f38ff */
[----:B------:R-:W-:Y:S01]  /*243f0*/  IMAD.WIDE.U32 R4, R9, UR4, R4 ;  /* 0x0000000409047c25 */ /* 0x000fe2000f8e0004 */
[----:B------:R-:W-:Y:S01]  /*24400*/  ULDC.64 UR4, c[0x0][0xb50] ;  /* 0x0002d40000047ab9 */ /* 0x000fe20000000a00 */
[----:B------:R-:W-:Y:S02]  /*24410*/  LOP3.LUT R28, R29, 0x380, RZ, 0xc0, !PT ;  /* 0x000003801d1c7812 */ /* 0x000fe400078ec0ff */
[----:B------:R-:W-:Y:S01]  /*24420*/  IMAD.IADD R5, R5, 0x1, R11 ;  /* 0x0000000105057824 */ /* 0x000fe200078e020b */
[----:B------:R-:W-:Y:S01]  /*24430*/  LEA R2, P2, R4, UR4, 0x2 ;  /* 0x0000000404027c11 */ /* 0x000fe2000f8410ff */
[----:B------:R-:W-:Y:S01]  /*24440*/  IMAD.X R9, RZ, RZ, R57, P0 ;  /* 0x000000ffff097224 */ /* 0x000fe200000e0639 */
[----:B------:R-:W-:-:S02]  /*24450*/  LOP3.LUT R14, R14, 0xffffff80, RZ, 0xc0, !PT ;  /* 0xffffff800e0e7812 */ /* 0x000fc400078ec0ff */
[----:B------:R-:W-:Y:S01]  /*24460*/  LEA.HI.X R4, R4, UR5, R5, 0x2, P2 ;  /* 0x0000000504047c11 */ /* 0x000fe200090f1405 */
[----:B------:R-:W-:Y:S01]  /*24470*/  SHFL.IDX PT, R20, R2, RZ, 0x1c1f ;  /* 0x001c1fff02147589 */ /* 0x000fe200000e0000 */
[----:B------:R-:W-:Y:S01]  /*24480*/  IADD3 R25, P2, R56, 0x3000, RZ ;  /* 0x0000300038197810 */ /* 0x000fe20007f5e0ff */
[----:B------:R-:W-:Y:S01]  /*24490*/  IMAD.IADD R14, R15, 0x1, -R14 ;  /* 0x000000010f0e7824 */ /* 0x000fe200078e0a0e */
[----:B------:R-:W-:Y:S01]  /*244a0*/  SHF.R.U64 R28, R28, 0x3, RZ ;  /* 0x000000031c1c7819 */ /* 0x000fe200000012ff */
[----:B------:R-:W0:Y:S01]  /*244b0*/  SHFL.IDX PT, R21, R4, RZ, 0x1c1f ;  /* 0x001c1fff04157589 */ /* 0x000e2200000e0000 */
[----:B------:R-:W-:Y:S01]  /*244c0*/  LOP3.LUT R24, R25, 0x380, RZ, 0xc0, !PT ;  /* 0x0000038019187812 */ /* 0x000fe200078ec0ff */
[----:B------:R-:W-:Y:S01]  /*244d0*/  ULDC.64 UR4, c[0x0][0xaa0] ;  /* 0x0002a80000047ab9 */ /* 0x000fe20000000a00 */
[----:B------:R-:W-:Y:S01]  /*244e0*/  LOP3.LUT P0, RZ, R14, 0x3, RZ, 0xc0, !PT ;  /* 0x000000030eff7812 */ /* 0x000fe2000780c0ff */
[----:B------:R-:W-:Y:S01]  /*244f0*/  SHFL.IDX PT, R44, R2, 0x1, 0x1c1f ;  /* 0x003c1f00022c7f89 */ /* 0x000fe200000e0000 */
[----:B------:R-:W-:-:S02]  /*24500*/  SHF.R.U64 R24, R24, 0x3, RZ ;  /* 0x0000000318187819 */ /* 0x000fc400000012ff */
[----:B------:R-:W-:Y:S01]  /*24510*/  LOP3.LUT R28, R28, R29, RZ, 0x3c, !PT ;  /* 0x0000001d1c1c7212 */ /* 0x000fe200078e3cff */
[----:B------:R-:W3:Y:S01]  /*24520*/  SHFL.IDX PT, R45, R4, 0x1, 0x1c1f ;  /* 0x003c1f00042d7f89 */ /* 0x000ee200000e0000 */
[----:B------:R-:W-:Y:S01]  /*24530*/  LOP3.LUT R24, R24, R25, RZ, 0x3c, !PT ;  /* 0x0000001918187212 */ /* 0x000fe200078e3cff */
[--C-:B------:R-:W-:Y:S01]  /*24540*/  IMAD.X R25, RZ, RZ, R57.reuse, P2 ;  /* 0x000000ffff197224 */ /* 0x100fe200010e0639 */
[C---:B------:R-:W-:Y:S01]  /*24550*/  IADD3 R13, P4, R56.reuse, 0x2000, RZ ;  /* 0x00002000380d7810 */ /* 0x040fe20007f9e0ff */
[--C-:B------:R-:W-:Y:S01]  /*24560*/  IMAD.X R29, RZ, RZ, R57.reuse, P3 ;  /* 0x000000ffff1d7224 */ /* 0x100fe200018e0639 */
[----:B------:R-:W-:Y:S02]  /*24570*/  IADD3 R5, P3, R56, 0x7000, RZ ;  /* 0x0000700038057810 */ /* 0x000fe40007f7e0ff */
[----:B------:R-:W-:Y:S02]  /*24580*/  LOP3.LUT R12, R13, 0x380, RZ, 0xc0, !PT ;  /* 0x000003800d0c7812 */ /* 0x000fe400078ec0ff */
[----:B------:R-:W-:Y:S01]  /*24590*/  LOP3.LUT R8, R7, 0x380, RZ, 0xc0, !PT ;  /* 0x0000038007087812 */ /* 0x000fe200078ec0ff */
[----:B------:R-:W-:Y:S01]  /*245a0*/  IMAD.X R41, RZ, RZ, R57, P3 ;  /* 0x000000ffff297224 */ /* 0x000fe200018e0639 */
[----:B------:R-:W-:-:S02]  /*245b0*/  SHF.R.U64 R12, R12, 0x3, RZ ;  /* 0x000000030c0c7819 */ /* 0x000fc400000012ff */
[----:B------:R-:W-:Y:S02]  /*245c0*/  IADD3 R33, P5, R56, 0x5000, RZ ;  /* 0x0000500038217810 */ /* 0x000fe40007fbe0ff */
[----:B------:R-:W-:Y:S01]  /*245d0*/  LOP3.LUT R12, R12, R13, RZ, 0x3c, !PT ;  /* 0x0000000d0c0c7212 */ /* 0x000fe200078e3cff */
[----:B------:R-:W-:Y:S01]  /*245e0*/  IMAD.X R13, RZ, RZ, R57, P4 ;  /* 0x000000ffff0d7224 */ /* 0x000fe200020e0639 */
[----:B------:R-:W-:Y:S02]  /*245f0*/  IADD3 R37, P4, R56, 0x6000, RZ ;  /* 0x0000600038257810 */ /* 0x000fe40007f9e0ff */
[----:B------:R-:W-:Y:S02]  /*24600*/  SHF.R.U64 R8, R8, 0x3, RZ ;  /* 0x0000000308087819 */ /* 0x000fe400000012ff */
[----:B------:R-:W-:Y:S02]  /*24610*/  LOP3.LUT R32, R33, 0x380, RZ, 0xc0, !PT ;  /* 0x0000038021207812 */ /* 0x000fe400078ec0ff */
[----:B------:R-:W-:-:S02]  /*24620*/  LOP3.LUT R36, R37, 0x380, RZ, 0xc0, !PT ;  /* 0x0000038025247812 */ /* 0x000fc400078ec0ff */
[----:B------:R-:W-:Y:S02]  /*24630*/  LOP3.LUT R8, R8, R7, RZ, 0x3c, !PT ;  /* 0x0000000708087212 */ /* 0x000fe400078e3cff */
[----:B------:R-:W-:Y:S02]  /*24640*/  LOP3.LUT R7, R56, 0x380, RZ, 0xc0, !PT ;  /* 0x0000038038077812 */ /* 0x000fe400078ec0ff */
[----:B------:R-:W-:Y:S02]  /*24650*/  SHF.R.U64 R32, R32, 0x3, RZ ;  /* 0x0000000320207819 */ /* 0x000fe400000012ff */
[----:B------:R-:W-:Y:S02]  /*24660*/  SHF.R.U64 R36, R36, 0x3, RZ ;  /* 0x0000000324247819 */ /* 0x000fe400000012ff */
[----:B------:R-:W-:Y:S02]  /*24670*/  SHF.R.U64 R7, R7, 0x3, RZ ;  /* 0x0000000307077819 */ /* 0x000fe400000012ff */
[----:B------:R-:W-:Y:S01]  /*24680*/  LOP3.LUT R32, R32, R33, RZ, 0x3c, !PT ;  /* 0x0000002120207212 */ /* 0x000fe200078e3cff */
[--C-:B------:R-:W-:Y:S01]  /*24690*/  IMAD.X R33, RZ, RZ, R57.reuse, P5 ;  /* 0x000000ffff217224 */ /* 0x100fe200028e0639 */
[----:B------:R-:W-:Y:S01]  /*246a0*/  LOP3.LUT R36, R36, R37, RZ, 0x3c, !PT ;  /* 0x0000002524247212 */ /* 0x000fe200078e3cff */
[----:B------:R-:W-:Y:S01]  /*246b0*/  IMAD.X R37, RZ, RZ, R57, P4 ;  /* 0x000000ffff257224 */ /* 0x000fe200020e0639 */
[----:B------:R-:W-:Y:S01]  /*246c0*/  LOP3.LUT R56, R7, R56, RZ, 0x3c, !PT ;  /* 0x0000003807387212 */ /* 0x000fe200078e3cff */
[----:B------:R-:W-:Y:S01]  /*246d0*/  BSSY B1, `(.L_x_8875) ;  /* 0x0000054000017945 */ /* 0x000fe20003800000 */
[----:B------:R-:W-:-:S02]  /*246e0*/  SHF.R.S32.HI R50, RZ, 0x1f, R214 ;  /* 0x0000001fff327819 */ /* 0x000fc400000114d6 */
[----:B------:R-:W-:Y:S01]  /*246f0*/  SHF.R.S32.HI R52, RZ, 0x1f, R208 ;  /* 0x0000001fff347819 */ /* 0x000fe200000114d0 */
[----:B--2---:R-:W-:-:S04]  /*24700*/  IMAD.IADD R6, R10, 0x1, R202 ;  /* 0x000000010a067824 */ /* 0x004fc800078e02ca */
[C---:B------:R-:W-:Y:S01]  /*24710*/  VIADD R0, R6.reuse, 0x8 ;  /* 0x0000000806007836 */ /* 0x040fe20000000000 */
[----:B------:R-:W-:-:S04]  /*24720*/  ISETP.GE.OR P2, PT, R6, R53, P0 ;  /* 0x000000350600720c */ /* 0x000fc80000746670 */
[----:B------:R-:W-:Y:S02]  /*24730*/  ISETP.GE.OR P0, PT, R0, R53, P0 ;  /* 0x000000350000720c */ /* 0x000fe40000706670 */
[----:B------:R-:W-:-:S04]  /*24740*/  LOP3.LUT R0, R5, 0x380, RZ, 0xc0, !PT ;  /* 0x0000038005007812 */ /* 0x000fc800078ec0ff */
[----:B------:R-:W-:-:S03]  /*24750*/  SHF.R.U64 R0, R0, 0x3, RZ ;  /* 0x0000000300007819 */ /* 0x000fc600000012ff */
[----:B0-----:R-:W-:Y:S01]  /*24760*/  @!P2 ST.E desc[UR60][R20.64], R88 ;  /* 0x000000581400a985 */ /* 0x001fe2000c10193c */
[----:B------:R-:W-:-:S03]  /*24770*/  LOP3.LUT R40, R0, R5, RZ, 0x3c, !PT ;  /* 0x0000000500287212 */ /* 0x000fc600078e3cff */
[----:B---3--:R0:W-:Y:S01]  /*24780*/  @!P0 ST.E desc[UR60][R44.64], R89 ;  /* 0x000000592c008985 */ /* 0x0081e2000c10193c */
[----:B------:R-:W-:Y:S02]  /*24790*/  IMAD R0, R3, UR4, RZ ;  /* 0x0000000403007c24 */ /* 0x000fe4000f8e02ff */
[C---:B------:R-:W-:Y:S01]  /*247a0*/  IMAD.WIDE.U32 R2, R47.reuse, UR4, RZ ;  /* 0x000000042f027c25 */ /* 0x040fe2000f8e00ff */
[----:B------:R2:W5:Y:S01]  /*247b0*/  LD.E.128 R4, desc[UR60][R56.64] ;  /* 0x0000003c38047980 */ /* 0x000562000c101d00 */
[----:B0-----:R-:W0:Y:S02]  /*247c0*/  @P1 LDC R45, c[0x0][0xbf0] ;  /* 0x0002fc00ff2d1b82 */ /* 0x001e240000000800 */
[----:B------:R-:W-:Y:S01]  /*247d0*/  IMAD R21, R47, UR5, R0 ;  /* 0x000000052f157c24 */ /* 0x000fe2000f8e0200 */
[----:B------:R-:W-:Y:S01]  /*247e0*/  ULDC.64 UR4, c[0x0][0xae8] ;  /* 0x0002ba0000047ab9 */ /* 0x000fe20000000a00 */
[----:B------:R-:W5:Y:S02]  /*247f0*/  LD.E.128 R8, desc[UR60][R8.64] ;  /* 0x0000003c08087980 */ /* 0x000f64000c101d00 */
[----:B------:R-:W-:-:S02]  /*24800*/  IMAD.IADD R3, R3, 0x1, R21 ;  /* 0x0000000103037824 */ /* 0x000fc400078e0215 */
        /* <DEDUP_REMOVED lines=9> */
[----:B-1----:R-:W-:-:S02]  /*248a0*/  @P1 IMAD.HI.U32 R0, R44, R55, RZ ;  /* 0x000000372c001227 */ /* 0x002fc400078e00ff */
[----:B------:R-:W5:Y:S02]  /*248b0*/  LD.E.128 R32, desc[UR60][R32.64] ;  /* 0x0000003c20207980 */ /* 0x000f64000c101d00 */
[----:B------:R-:W-:Y:S02]  /*248c0*/  IMAD.IADD R3, R3, 0x1, R21 ;  /* 0x0000000103037824 */ /* 0x000fe400078e0215 */
[----:B------:R-:W-:Y:S01]  /*248d0*/  IMAD.MOV.U32 R21, RZ, RZ, R44 ;  /* 0x000000ffff157224 */ /* 0x000fe200078e002c */
[----:B0-----:R-:W-:Y:S01]  /*248e0*/  @P1 SHF.R.U32.HI R21, RZ, R45, R0 ;  /* 0x0000002dff151219 */ /* 0x001fe20000011600 */
        /* <DEDUP_REMOVED lines=16> */
[----:B------:R-:W-:Y:S02]  /*249f0*/  IMAD R45, R49, R20, R44 ;  /* 0x00000014312d7224 */ /* 0x000fe400078e022c */
[C---:B------:R-:W-:Y:S02]  /*24a00*/  IMAD R47, R21.reuse, UR5, R0 ;  /* 0x00000005152f7c24 */ /* 0x040fe4000f8e0200 */
[----:B------:R-:W-:Y:S01]  /*24a10*/  IMAD.WIDE.U32 R2, R21, UR4, R2 ;  /* 0x0000000415027c25 */ /* 0x000fe2000f8e0002 */
[----:B------:R-:W-:Y:S01]  /*24a20*/  SHF.R.S32.HI R0, RZ, 0x1f, R45 ;  /* 0x0000001fff007819 */ /* 0x000fe2000001142d */
[----:B------:R-:W-:Y:S02]  /*24a30*/  ULDC.64 UR4, c[0x0][0xad8] ;  /* 0x0002b60000047ab9 */ /* 0x000fe40000000a00 */
[----:B------:R-:W-:-:S02]  /*24a40*/  IMAD.IADD R202, R227, 0x1, R202 ;  /* 0x00000001e3ca7824 */ /* 0x000fc400078e02ca */
[----:B------:R-:W-:Y:S02]  /*24a50*/  IMAD.IADD R3, R3, 0x1, R47 ;  /* 0x0000000103037824 */ /* 0x000fe400078e022f */
[----:B------:R-:W-:Y:S01]  /*24a60*/  IMAD R20, R0, UR4, RZ ;  /* 0x0000000400147c24 */ /* 0x000fe2000f8e02ff */
[CC--:B------:R-:W-:Y:S01]  /*24a70*/  ISETP.GE.AND P2, PT, R202.reuse, R53.reuse, PT ;  /* 0x00000035ca00720c */ /* 0x0c0fe20003f46270 */
[----:B------:R-:W-:Y:S02]  /*24a80*/  VIADD R0, R202, 0x20 ;  /* 0x00000020ca007836 */ /* 0x000fe40000000000 */
[C---:B------:R-:W-:Y:S02]  /*24a90*/  IMAD R21, R45.reuse, UR5, R20 ;  /* 0x000000052d157c24 */ /* 0x040fe4000f8e0214 */
[----:B------:R-:W-:Y:S01]  /*24aa0*/  IMAD.WIDE.U32 R2, R45, UR4, R2 ;  /* 0x000000042d027c25 */ /* 0x000fe2000f8e0002 */
[----:B------:R-:W-:Y:S01]  /*24ab0*/  ULDC.64 UR4, c[0x0][0xa80] ;  /* 0x0002a00000047ab9 */ /* 0x000fe20000000a00 */
[----:B------:R-:W-:-:S02]  /*24ac0*/  ISETP.GE.AND P0, PT, R0, R53, PT ;  /* 0x000000350000720c */ /* 0x000fc40003f06270 */
[----:B------:R-:W-:Y:S01]  /*24ad0*/  IMAD.IADD R3, R3, 0x1, R21 ;  /* 0x0000000103037824 */ /* 0x000fe200078e0215 */
[----:B------:R-:W-:Y:S01]  /*24ae0*/  LEA R44, P3, R2, UR4, 0x1 ;  /* 0x00000004022c7c11 */ /* 0x000fe2000f8608ff */
[----:B------:R-:W-:Y:S02]  /*24af0*/  VIADD R0, R17, 0x22820 ;  /* 0x0002282011007836 */ /* 0x000fe40000000000 */
[----:B------:R-:W-:Y:S01]  /*24b00*/  VIADD R20, R202, 0x40 ;  /* 0x00000040ca147836 */ /* 0x000fe20000000000 */
[----:B------:R-:W-:Y:S02]  /*24b10*/  LEA.HI.X R45, R2, UR5, R3, 0x1, P3 ;  /* 0x00000005022d7c11 */ /* 0x000fe400098f0c03 */
[----:B------:R-:W-:Y:S01]  /*24b20*/  PRMT R0, RZ, 0x654, R0 ;  /* 0x00000654ff007816 */ /* 0x000fe20000000000 */
[----:B0-----:R2:W0:Y:S01]  /*24b30*/  SHFL.IDX PT, R3, R44, RZ, 0x181f ;  /* 0x00181fff2c037589 */ /* 0x00142200000e0000 */
[----:B------:R-:W-:Y:S02]  /*24b40*/  ISETP.GE.AND P1, PT, R20, R53, PT ;  /* 0x000000351400720c */ /* 0x000fe40003f26270 */
[----:B------:R2:W-:Y:S01]  /*24b50*/  SYNCS.ARRIVE.TRANS64.RED.A1T0 RZ, [R0+URZ], RZ ;  /* 0x000000ff00ff79a7 */ /* 0x0005e2000810043f */
[----:B------:R2:W1:Y:S01]  /*24b60*/  SHFL.IDX PT, R21, R45, RZ, 0x181f ;  /* 0x00181fff2d157589 */ /* 0x00046200000e0000 */
[----:B------:R-:W-:Y:S09]  /*24b70*/  @P2 BRA `(.L_x_8876) ;  /* 0x0000000000242947 */ /* 0x000ff20003800000 */
        /* <DEDUP_REMOVED lines=9> */
.L_x_8876:
[----:B------:R-:W-:Y:S05]  /*24c10*/  BSYNC B1 ;  /* 0x0000000000017941 */ /* 0x000fea0003800000 */
.L_x_8875:
        /* <DEDUP_REMOVED lines=13> */
.L_x_8878:
[----:B------:R-:W-:Y:S05]  /*24cf0*/  BSYNC B1 ;  /* 0x0000000000017941 */ /* 0x000fea0003800000 */
.L_x_8877:
        /* <DEDUP_REMOVED lines=13> */
.L_x_8880:
[----:B------:R-:W-:Y:S05]  /*24dd0*/  BSYNC B1 ;  /* 0x0000000000017941 */ /* 0x000fea0003800000 */
.L_x_8879:
[----:B--2---:R-:W-:Y:S01]  /*24de0*/  VIADD R0, R202, 0x60 ;  /* 0x00000060ca007836 */ /* 0x004fe20000000000 */
[----:B0--3--:R-:W0:Y:S04]  /*24df0*/  SHFL.IDX PT, R45, R45, 0x3, 0x181f ;  /* 0x00781f002d2d7f89 */ /* 0x009e2800000e0000 */
[----:B------:R-:W-:Y:S01]  /*24e00*/  ISETP.GE.AND P0, PT, R0, R53, PT ;  /* 0x000000350000720c */ /* 0x000fe20003f06270 */
[----:B----4-:R2:W3:-:S12]  /*24e10*/  SHFL.IDX PT, R5, R44, 0x3, 0x181f ;  /* 0x00781f002c057f89 */ /* 0x0104d800000e0000 */
[----:B--2---:R-:W-:Y:S05]  /*24e20*/  @P0 BRA `(.L_x_8881) ;  /* 0x0000000c00240947 */ /* 0x004fea0003800000 */
[----:B------:R-:W-:Y:S02]  /*24e30*/  ULDC UR4, c[0x0][0xac8] ;  /* 0x0002b20000047ab9 */ /* 0x000fe40000000800 */
[----:B------:R-:W-:-:S13]  /*24e40*/  ISETP.GE.AND P1, PT, R208, UR4, PT ;  /* 0x00000004d0007c0c */ /* 0x000fda000bf26270 */
[----:B---3--:R-:W-:-:S04]  /*24e50*/  @!P1 LEA R2, P0, R208, R5, 0x1 ;  /* 0x00000005d0029211 */ /* 0x008fc800078008ff */
[----:B0-----:R-:W-:Y:S02]  /*24e60*/  @!P1 LEA.HI.X R3, R208, R45, R52, 0x1, P0 ;  /* 0x0000002dd0039211 */ /* 0x001fe400000f0c34 */
[----:B------:R-:W-:-:S03]  /*24e70*/  ISETP.GE.AND P0, PT, R214, UR4, PT ;  /* 0x00000004d6007c0c */ /* 0x000fc6000bf06270 */
[----:B------:R2:W-:Y:S10]  /*24e80*/  @!P1 ST.E.128 desc[UR60][R2.64], R24 ;  /* 0x0000001802009985 */ /* 0x0005f4000c101d3c */
[----:B------:R-:W-:Y:S05]  /*24e90*/  @P0 BRA `(.L_x_8881) ;  /* 0x0000000c00080947 */ /* 0x000fea0003800000 */
[----:B--2---:R-:W-:-:S04]  /*24ea0*/  LEA R2, P0, R214, R5, 0x1 ;  /* 0x00000005d6027211 */ /* 0x004fc800078008ff */
[----:B------:R-:W-:-:S05]  /*24eb0*/  LEA.HI.X R3, R214, R45, R50, 0x1, P0 ;  /* 0x0000002dd6037211 */ /* 0x000fca00000f0c32 */
[----:B------:R4:W-:Y:S01]  /*24ec0*/  ST.E.128 desc[UR60][R2.64], R40 ;  /* 0x0000002802007985 */ /* 0x0009e2000c101d3c */
[----:B------:R-:W-:Y:S05]  /*24ed0*/  BRA `(.L_x_8881) ;  /* 0x0000000800f87947 */ /* 0x000fea0003800000 */
.L_x_8872:
        /* <DEDUP_REMOVED lines=17> */
[----:B---3--:R-:W-:Y:S01]  /*24ff0*/  ISETP.NE.AND P2, PT, R21, 0x1, PT ;  /* 0x000000011500780c */ /* 0x008fe20003f45270 */
[----:B0-----:R-:W-:-:S12]  /*25000*/  VIADD R7, R7, 0xffffff80 ;  /* 0xffffff8007077836 */ /* 0x001fd80000000000 */
[----:B------:R-:W0:Y:S01]  /*25010*/  @P2 LDC R20, c[0x0][0xbec] ;  /* 0x0002fb00ff142b82 */ /* 0x000e220000000800 */
[----:B------:R-:W-:Y:S02]  /*25020*/  ISETP.GE.AND P3, PT, R7, 0x80, PT ;  /* 0x000000800700780c */ /* 0x000fe40003f66270 */
[----:B------:R-:W-:-:S05]  /*25030*/  SHF.R.S32.HI R7, RZ, 0x1f, R225 ;  /* 0x0000001fff077819 */ /* 0x000fca00000114e1 */
[----:B------:R-:W2:Y:S01]  /*25040*/  @P2 LDC R25, c[0x0][0xbf0] ;  /* 0x0002fc00ff192b82 */ /* 0x000ea20000000800 */
[----:B----4-:R-:W-:Y:S05]  /*25050*/  @P1 BRA `(.L_x_8882) ;  /* 0x0000000000101947 */ /* 0x010fea0003800000 */
[----:B------:R-:W-:Y:S05]  /*25060*/  @!P0 BRA `(.L_x_8882) ;  /* 0x00000000000c8947 */ /* 0x000fea0003800000 */
[----:B------:R-:W3:Y:S04]  /*25070*/  LDG.E R5, desc[UR60][R2.64] ;  /* 0x0000003c02057981 */ /* 0x000ee8000c1e1900 */
[----:B-----5:R-:W3:Y:S02]  /*25080*/  LDG.E R6, desc[UR60][R2.64+0x4] ;  /* 0x0000043c02067981 */ /* 0x020ee4000c1e1900 */
[----:B---3--:R-:W-:-:S07]  /*25090*/  IMAD.IADD R6, R6, 0x1, -R5 ;  /* 0x0000000106067824 */ /* 0x008fce00078e0a05 */
.L_x_8882:
[----:B------:R-:W-:Y:S01]  /*250a0*/  BSSY B1, `(.L_x_8883) ;  /* 0x000002d000017945 */ /* 0x000fe20003800000 */
[----:B------:R-:W-:Y:S02]  /*250b0*/  SHF.R.S32.HI R10, RZ, 0x1f, R221 ;  /* 0x0000001fff0a7819 */ /* 0x000fe400000114dd */
[----:B------:R-:W-:Y:S02]  /*250c0*/  SEL R13, R225, RZ, !P0 ;  /* 0x000000ffe10d7207 */ /* 0x000fe40004000000 */
[----:B------:R-:W-:Y:S02]  /*250d0*/  SEL R12, R7, RZ, !P0 ;  /* 0x000000ff070c7207 */ /* 0x000fe40004000000 */
[----:B-----5:R-:W-:Y:S01]  /*250e0*/  SHF.R.S32.HI R11, RZ, 0x1f, R0 ;  /* 0x0000001fff0b7819 */ /* 0x020fe20000011400 */
[----:B------:R-:W-:Y:S06]  /*250f0*/  @P3 BRA `(.L_x_8884) ;  /* 0x00000000009c3947 */ /* 0x000fec0003800000 */
[----:B------:R-:W3:Y:S01]  /*25100*/  S2R R3, SR_TID.X ;  /* 0x0000000000037919 */ /* 0x000ee20000002100 */
[----:B------:R-:W4:Y:S02]  /*25110*/  LDC R14, c[0x0][0xbe8] ;  /* 0x0002fa00ff0e7b82 */ /* 0x000f240000000800 */
[----:B----4-:R-:W-:Y:S01]  /*25120*/  IMAD R2, R6, R14, RZ ;  /* 0x0000000e06027224 */ /* 0x010fe200078e02ff */
[----:B---3--:R-:W-:-:S04]  /*25130*/  IADD3 R9, R202, -0x80, R3 ;  /* 0xffffff80ca097810 */ /* 0x008fc80007ffe003 */
        /* <DEDUP_REMOVED lines=11> */
[----:B------:R-:W-:-:S03]  /*251f0*/  ULDC.64 UR4, c[0x0][0xb98] ;  /* 0x0002e60000047ab9 */ /* 0x000fc60000000a00 */
[----:B------:R-:W-:-:S03]  /*25200*/  IMAD.IADD R3, R3, 0x1, R7 ;  /* 0x0000000103037824 */ /* 0x000fc600078e0207 */
[----:B------:R-:W4:Y:S01]  /*25210*/  @P0 LDC R15, c[0x0][0xbf0] ;  /* 0x0002fc00ff0f0b82 */ /* 0x000f220000000800 */
[----:B------:R-:W-:-:S04]  /*25220*/  IMAD.WIDE.U32 R2, R13, UR4, R2 ;  /* 0x000000040d027c25 */ /* 0x000fc8000f8e0002 */
[----:B---3--:R-:W-:-:S05]  /*25230*/  @P0 IMAD.HI.U32 R4, R9, R4, RZ ;  /* 0x0000000409040227 */ /* 0x008fca00078e00ff */
[----:B----4-:R-:W-:Y:S01]  /*25240*/  @P0 SHF.R.U32.HI R5, RZ, R15, R4 ;  /* 0x0000000fff050219 */ /* 0x010fe20000011604 */
        /* <DEDUP_REMOVED lines=18> */
.L_x_8884:
[----:B------:R-:W-:Y:S05]  /*25370*/  BSYNC B1 ;  /* 0x0000000000017941 */ /* 0x000fea0003800000 */
.L_x_8883:
[----:B------:R-:W-:Y:S01]  /*25380*/  ULDC.64 UR4, c[0x0][0xaa0] ;  /* 0x0002a80000047ab9 */ /* 0x000fe20000000a00 */
[----:B------:R-:W-:Y:S02]  /*25390*/  IMAD R7, R218, 0x20, R227 ;  /* 0x00000020da077824 */ /* 0x000fe400078e02e3 */
[----:B---3--:R-:W-:Y:S02]  /*253a0*/  IMAD R3, R11, UR4, RZ ;  /* 0x000000040b037c24 */ /* 0x008fe4000f8e02ff */
        /* <DEDUP_REMOVED lines=11> */
[----:B--2---:R-:W-:Y:S01]  /*25460*/  @P2 SHF.R.U32.HI R5, RZ, R25, R0 ;  /* 0x00000019ff052219 */ /* 0x004fe20000011600 */
        /* <DEDUP_REMOVED lines=24> */
[----:B------:R0:W2:Y:S04]  /*255f0*/  SHFL.IDX PT, R3, R2, RZ, 0x181f ;  /* 0x00181fff02037589 */ /* 0x0000a800000e0000 */
[----:B------:R0:W3:Y:S02]  /*25600*/  SHFL.IDX PT, R14, R0, RZ, 0x181f ;  /* 0x00181fff000e7589 */ /* 0x0000e400000e0000 */
.L_x_9146:
[----:B------:R-:W-:Y:S01]  /*25610*/  IMAD R21, R6, R21, RZ ;  /* 0x0000001506157224 */ /* 0x000fe200078e02ff */
[----:B------:R-:W-:Y:S01]  /*25620*/  BSSY B1, `(.L_x_8886) ;  /* 0x000000f000017945 */ /* 0x000fe20003800000 */
[----:B------:R-:W-:-:S05]  /*25630*/  IMAD.IADD R202, R227, 0x1, R202 ;  /* 0x00000001e3ca7824 */ /* 0x000fca00078e02ca */
[----:B------:R-:W-:-:S13]  /*25640*/  ISETP.GE.AND P0, PT, R202, R21, PT ;  /* 0x00000015ca00720c */ /* 0x000fda0003f06270 */
[----:B------:R-:W-:Y:S05]  /*25650*/  @P0 BRA `(.L_x_8887) ;  /* 0x00000000002c0947 */ /* 0x000fea0003800000 */
[----:B------:R-:W-:Y:S01]  /*25660*/  ULDC UR4, c[0x0][0xac8] ;  /* 0x0002b20000047ab9 */ /* 0x000fe20000000800 */
[----:B------:R-:W-:Y:S02]  /*25670*/  SHF.R.S32.HI R8, RZ, 0x1f, R208 ;  /* 0x0000001fff087819 */ /* 0x000fe400000114d0 */
[----:B------:R-:W-:Y:S02]  /*25680*/  ISETP.GE.AND P2, PT, R208, UR4, PT ;  /* 0x00000004d0007c0c */ /* 0x000fe4000bf46270 */
[----:B------:R-:W-:Y:S02]  /*25690*/  ISETP.GE.AND P3, PT, R214, UR4, PT ;  /* 0x00000004d6007c0c */ /* 0x000fe4000bf66270 */
[----:B------:R-:W-:-:S09]  /*256a0*/  SHF.R.S32.HI R7, RZ, 0x1f, R214 ;  /* 0x0000001fff077819 */ /* 0x000fd200000114d6 */
[-C--:B---3--:R-:W-:Y:S02]  /*256b0*/  @!P2 LEA R4, P0, R208, R14.reuse, 0x1 ;  /* 0x0000000ed004a211 */ /* 0x088fe400078008ff */
[----:B------:R-:W-:Y:S02]  /*256c0*/  @!P3 LEA R14, P1, R214, R14, 0x1 ;  /* 0x0000000ed60eb211 */ /* 0x000fe400078208ff */
[-C--:B--2---:R-:W-:Y:S02]  /*256d0*/  @!P2 LEA.HI.X R5, R208, R3.reuse, R8, 0x1, P0 ;  /* 0x00000003d005a211 */ /* 0x084fe400000f0c08 */
[----:B------:R-:W-:-:S03]  /*256e0*/  @!P3 LEA.HI.X R15, R214, R3, R7, 0x1, P1 ;  /* 0x00000003d60fb211 */ /* 0x000fc600008f0c07 */
[----:B------:R4:W-:Y:S04]  /*256f0*/  @!P2 ST.E.128 desc[UR60][R4.64], RZ ;  /* 0x000000ff0400a985 */ /* 0x0009e8000c101d3c */
[----:B------:R4:W-:Y:S02]  /*25700*/  @!P3 ST.E.128 desc[UR60][R14.64], RZ ;  /* 0x000000ff0e00b985 */ /* 0x0009e4000c101d3c */
.L_x_8887:
[----:B------:R-:W-:Y:S05]  /*25710*/  BSYNC B1 ;  /* 0x0000000000017941 */ /* 0x000fea0003800000 */
.L_x_8886:
[----:B------:R-:W-:-:S03]  /*25720*/  UMOV UR4, 0xffffffff ;  /* 0xffffffff00047882 */ /* 0x000fc60000000000 */
[----:B------:R-:W-:Y:S05]  /*25730*/  BRA.DIV UR4, `(.L_x_8888) ;  /* 0x000000b6044c7947 */ /* 0x000fea000b800000 */
[----:B--2---:R2:W0:Y:S04]  /*25740*/  SHFL.IDX PT, R3, R2, 0x1, 0x181f ;  /* 0x00381f0002037f89 */ /* 0x00442800000e0000 */
[----:B---34-:R2:W3:Y:S02]  /*25750*/  SHFL.IDX PT, R14, R0, 0x1, 0x181f ;  /* 0x00381f00000e7f89 */ /* 0x0184e400000e0000 */
.L_x_9150:
        /* <DEDUP_REMOVED lines=11> */
[-C--:B0-----:R-:W-:Y:S02]  /*25810*/  @!P2 LEA.HI.X R5, R208, R3.reuse, R7, 0x1, P0 ;  /* 0x00000003d005a211 */ /* 0x081fe400000f0c07 */
[----:B------:R-:W-:-:S03]  /*25820*/  @!P3 LEA.HI.X R15, R214, R3, R6, 0x1, P1 ;  /* 0x00000003d60fb211 */ /* 0x000fc600008f0c06 */
[----:B------:R4:W-:Y:S04]  /*25830*/  @!P2 ST.E.128 desc[UR60][R4.64], RZ ;  /* 0x000000ff0400a985 */ /* 0x0009e8000c101d3c */
[----:B------:R4:W-:Y:S02]  /*25840*/  @!P3 ST.E.128 desc[UR60][R14.64], RZ ;  /* 0x000000ff0e00b985 */ /* 0x0009e4000c101d3c */
.L_x_8890:
[----:B------:R-:W-:Y:S05]  /*25850*/  BSYNC B1 ;  /* 0x0000000000017941 */ /* 0x000fea0003800000 */
.L_x_8889:
[----:B------:R-:W-:-:S03]  /*25860*/  UMOV UR4, 0xffffffff ;  /* 0xffffffff00047882 */ /* 0x000fc60000000000 */
[----:B------:R-:W-:Y:S05]  /*25870*/  BRA.DIV UR4, `(.L_x_8891) ;  /* 0x000000b604447947 */ /* 0x000fea000b800000 */
[----:B0-----:R0:W0:Y:S04]  /*25880*/  SHFL.IDX PT, R3, R2, 0x2, 0x181f ;  /* 0x00581f0002037f89 */ /* 0x00102800000e0000 */
[----:B---34-:R3:W4:Y:S02]  /*25890*/  SHFL.IDX PT, R14, R0, 0x2, 0x181f ;  /* 0x00581f00000e7f89 */ /* 0x01872400000e0000 */
.L_x_9154:
        /* <DEDUP_REMOVED lines=15> */
.L_x_8893:
[----:B------:R-:W-:Y:S05]  /*25990*/  BSYNC B1 ;  /* 0x0000000000017941 */ /* 0x000fea0003800000 */
.L_x_8892:
[----:B------:R-:W-:-:S03]  /*259a0*/  UMOV UR4, 0xffffffff ;  /* 0xffffffff00047882 */ /* 0x000fc60000000000 */
[----:B------:R-:W-:Y:S05]  /*259b0*/  BRA.DIV UR4, `(.L_x_8894) ;  /* 0x000000b6043c7947 */ /* 0x000fea000b800000 */
[----:B0-----:R0:W0:Y:S04]  /*259c0*/  SHFL.IDX PT, R3, R2, 0x3, 0x181f ;  /* 0x00781f0002037f89 */ /* 0x00102800000e0000 */
[----:B----4-:R4:W0:Y:S02]  /*259d0*/  SHFL.IDX PT, R14, R0, 0x3, 0x181f ;  /* 0x00781f00000e7f89 */ /* 0x01082400000e0000 */
.L_x_9158:
[----:B--234-:R-:W-:-:S05]  /*259e0*/  VIADD R0, R202, 0x60 ;  /* 0x00000060ca007836 */ /* 0x01cfca0000000000 */
[----:B------:R-:W-:-:S13]  /*259f0*/  ISETP.GE.AND P0, PT, R0, R21, PT ;  /* 0x000000150000720c */ /* 0x000fda0003f06270 */
[----:B------:R-:W-:Y:S05]  /*25a00*/  @P0 BRA `(.L_x_8881) ;  /* 0x00000000002c0947 */ /* 0x000fea0003800000 */
[----:B------:R-:W-:Y:S01]  /*25a10*/  ULDC UR4, c[0x0][0xac8] ;  /* 0x0002b20000047ab9 */ /* 0x000fe20000000800 */
[----:B------:R-:W-:Y:S02]  /*25a20*/  SHF.R.S32.HI R6, RZ, 0x1f, R208 ;  /* 0x0000001fff067819 */ /* 0x000fe400000114d0 */
[----:B------:R-:W-:Y:S02]  /*25a30*/  ISETP.GE.AND P2, PT, R208, UR4, PT ;  /* 0x00000004d0007c0c */ /* 0x000fe4000bf46270 */
[----:B------:R-:W-:Y:S02]  /*25a40*/  ISETP.GE.AND P3, PT, R214, UR4, PT ;  /* 0x00000004d6007c0c */ /* 0x000fe4000bf66270 */
[----:B0-----:R-:W-:-:S09]  /*25a50*/  SHF.R.S32.HI R2, RZ, 0x1f, R214 ;  /* 0x0000001fff027819 */ /* 0x001fd200000114d6 */
[-C--:B------:R-:W-:Y:S02]  /*25a60*/  @!P2 LEA R4, P0, R208, R14.reuse, 0x1 ;  /* 0x0000000ed004a211 */ /* 0x080fe400078008ff */
[----:B------:R-:W-:Y:S02]  /*25a70*/  @!P3 LEA R14, P1, R214, R14, 0x1 ;  /* 0x0000000ed60eb211 */ /* 0x000fe400078208ff */
[-C--:B------:R-:W-:Y:S02]  /*25a80*/  @!P2 LEA.HI.X R5, R208, R3.reuse, R6, 0x1, P0 ;  /* 0x00000003d005a211 */ /* 0x080fe400000f0c06 */
[----:B------:R-:W-:-:S03]  /*25a90*/  @!P3 LEA.HI.X R15, R214, R3, R2, 0x1, P1 ;  /* 0x00000003d60fb211 */ /* 0x000fc600008f0c02 */
[----:B------:R0:W-:Y:S04]  /*25aa0*/  @!P2 ST.E.128 desc[UR60][R4.64], RZ ;  /* 0x000000ff0400a985 */ /* 0x0001e8000c101d3c */
[----:B------:R0:W-:Y:S02]  /*25ab0*/  @!P3 ST.E.128 desc[UR60][R14.64], RZ ;  /* 0x000000ff0e00b985 */ /* 0x0001e4000c101d3c */
.L_x_8881:
[----:B------:R-:W-:Y:S05]  /*25ac0*/  BSYNC B0 ;  /* 0x0000000000007941 */ /* 0x000fea0003800000 */
.L_x_8871:
[----:B------:R-:W-:Y:S02]  /*25ad0*/  ULDC UR4, c[0x0][0xc3c] ;  /* 0x00030f0000047ab9 */ /* 0x000fe40000000800 */
[----:B-1----:R-:W-:-:S13]  /*25ae0*/  ISETP.GE.AND P0, PT, R191, UR4, PT ;  /* 0x00000004bf007c0c */ /* 0x002fda000bf06270 */
[----:B------:R-:W-:Y:S05]  /*25af0*/  @!P0 BRA `(.L_x_8895) ;  /* 0xfffffdb400548947 */ /* 0x000fea000383ffff */
[----:B------:R-:W-:Y:S05]  /*25b00*/  BRA `(.L_x_8654) ;  /* 0x0000008800347947 */ /* 0x000fea0003800000 */
.L_x_8652:
        /* <DEDUP_REMOVED lines=46> */
[----:B------:R-:W1:Y:S02]  /*25df0*/  SHFL.IDX PT, R4, R6, 0x1f, 0x1f ;  /* 0x03e01f0006047f89 */ /* 0x000e6400000e0000 */
[----:B-1----:R-:W-:-:S04]  /*25e00*/  IMAD R4, R4, UR5, RZ ;  /* 0x0000000504047c24 */ /* 0x002fc8000f8e02ff */
[----:B------:R-:W-:Y:S01]  /*25e10*/  IMAD.MOV.U32 R3, RZ, RZ, R4 ;  /* 0x000000ffff037224 */ /* 0x000fe200078e0004 */
[----:B0-----:R-:W-:-:S13]  /*25e20*/  ISETP.GT.AND P6, PT, R4, UR6, PT ;  /* 0x0000000604007c0c */ /* 0x001fda000bfc4270 */
[----:B------:R-:W-:Y:S05]  /*25e30*/  @P6 BRA `(.L_x_8897) ;  /* 0x0000000000986947 */ /* 0x000fea0003800000 */
[----:B------:R-:W0:Y:S01]  /*25e40*/  LDC R10, c[0x0][0xc3c] ;  /* 0x00030f00ff0a7b82 */ /* 0x000e220000000800 */
[----:B------:R-:W-:Y:S01]  /*25e50*/  IMAD.MOV.U32 R4, RZ, RZ, R3 ;  /* 0x000000ffff047224 */ /* 0x000fe200078e0003 */
[----:B------:R-:W-:Y:S01]  /*25e60*/  UMOV UR4, URZ ;  /* 0x0000003f00047c82 */ /* 0x000fe20008000000 */
[----:B------:R-:W-:Y:S01]  /*25e70*/  ULDC UR7, c[0x0][0xc3c] ;  /* 0x00030f0000077ab9 */ /* 0x000fe20000000800 */
[----:B------:R-:W-:-:S05]  /*25e80*/  ULDC UR5, c[0x0][0xc38] ;  /* 0x00030e0000057ab9 */ /* 0x000fca0000000800 */
.L_x_8901:
        /* <DEDUP_REMOVED lines=12> */
.L_x_8900:
[----:B------:R-:W-:Y:S05]  /*25f50*/  BSYNC B0 ;  /* 0x0000000000007941 */ /* 0x000fea0003800000 */
.L_x_8899:
        /* <DEDUP_REMOVED lines=20> */
.L_x_8897:
        /* <DEDUP_REMOVED lines=20> */
.L_x_8902:
        /* <DEDUP_REMOVED lines=57> */
[----:B------:R-:W-:-:S04]  /*26570*/  IMAD R26, R2, R26, R3 ;  /* 0x0000001a021a7224 */ /* 0x000fc800078e0203 */
[----:B------:R-:W-:Y:S01]  /*26580*/  IMAD.IADD R25, R0, 0x1, R25 ;  /* 0x0000000100197824 */ /* 0x000fe200078e0219 */
[----:B------:R-:W-:Y:S06]  /*26590*/  BRA `(.L_x_8903) ;  /* 0x00000000000c7947 */ /* 0x000fec0003800000 */
.L_x_8898:
[----:B------:R-:W-:Y:S02]  /*265a0*/  IMAD.MOV.U32 R25, RZ, RZ, RZ ;  /* 0x000000ffff197224 */ /* 0x000fe400078e00ff */
[----:B------:R-:W-:Y:S02]  /*265b0*/  IMAD.U32 R24, RZ, RZ, UR6 ;  /* 0x00000006ff187e24 */ /* 0x000fe4000f8e00ff */
[----:B------:R-:W-:-:S07]  /*265c0*/  IMAD.MOV.U32 R26, RZ, RZ, RZ ;  /* 0x000000ffff1a7224 */ /* 0x000fce00078e00ff */
.L_x_8903:
[----:B------:R-:W-:-:S13]  /*265d0*/  ISETP.NE.AND P0, PT, R5, RZ, PT ;  /* 0x000000ff0500720c */ /* 0x000fda0003f05270 */
[----:B------:R-:W0:Y:S01]  /*265e0*/  @!P0 S2R R3, SR_CgaCtaId ;  /* 0x0000000000038919 */ /* 0x000e220000008800 */
[----:B------:R-:W-:-:S04]  /*265f0*/  @!P0 MOV R0, 0x400 ;  /* 0x0000040000008802 */ /* 0x000fc80000000f00 */
[----:B0-----:R-:W-:-:S05]  /*26600*/  @!P0 LEA R0, R3, R0, 0x18 ;  /* 0x0000000003008211 */ /* 0x001fca00078ec0ff */
[----:B------:R2:W-:Y:S01]  /*26610*/  @!P0 STS.128 [R0+0x228d0], R24 ;  /* 0x0228d01800008388 */ /* 0x0005e20000000c00 */
[----:B------:R-:W-:Y:S06]  /*26620*/  BAR.ARV 0x5, 0x180 ;  /* 0x0146000000007b1d */ /* 0x000fec0000002000 */
.L_x_8896:
        /* <DEDUP_REMOVED lines=12> */
[C---:B------:R-:W-:Y:S02]  /*266f0*/  IMAD.SHL.U32 R29, R14.reuse, 0x80, RZ ;  /* 0x000000800e1d7824 */ /* 0x040fe400078e00ff */
[----:B------:R-:W-:Y:S02]  /*26700*/  IMAD.SHL.U32 R4, R14, 0x20, RZ ;  /* 0x000000200e047824 */ /* 0x000fe400078e00ff */
[----:B------:R-:W-:-:S02]  /*26710*/  IMAD.SHL.U32 R6, R13, 0x10, RZ ;  /* 0x000000100d067824 */ /* 0x000fc400078e00ff */
[C---:B0-----:R-:W-:Y:S01]  /*26720*/  IMAD.SHL.U32 R0, R14.reuse, 0x10, RZ ;  /* 0x000000100e007824 */ /* 0x041fe200078e00ff */
[----:B------:R-:W-:Y:S01]  /*26730*/  SHF.R.U32.HI R3, RZ, 0x1, R14 ;  /* 0x00000001ff037819 */ /* 0x000fe2000001160e */
[----:B------:R-:W-:Y:S01]  /*26740*/  IMAD.SHL.U32 R9, R14, 0x2, RZ ;  /* 0x000000020e097824 */ /* 0x000fe200078e00ff */
[----:B------:R-:W-:Y:S02]  /*26750*/  LOP3.LUT R2, R29, 0x380, RZ, 0xc0, !PT ;  /* 0x000003801d027812 */ /* 0x000fe400078ec0ff */
[----:B------:R-:W-:Y:S02]  /*26760*/  LOP3.LUT R5, R4, 0x80, RZ, 0xc0, !PT ;  /* 0x0000008004057812 */ /* 0x000fe400078ec0ff */
[----:B------:R-:W-:Y:S02]  /*26770*/  LOP3.LUT R7, R6, 0x600, RZ, 0xc0, !PT ;  /* 0x0000060006077812 */ /* 0x000fe400078ec0ff */
[----:B------:R-:W-:Y:S01]  /*26780*/  LOP3.LUT R8, R0, 0x3f0, RZ, 0xc0, !PT ;  /* 0x000003f000087812 */ /* 0x000fe200078ec0ff */
[----:B------:R-:W-:Y:S01]  /*26790*/  IMAD.SHL.U32 R10, R14, 0x4, RZ ;  /* 0x000000040e0a7824 */ /* 0x000fe200078e00ff */
[----:B------:R-:W-:-:S02]  /*267a0*/  LOP3.LUT R3, R2, 0x30, R3, 0xf8, !PT ;  /* 0x0000003002037812 */ /* 0x000fc400078ef803 */
[----:B------:R-:W-:Y:S02]  /*267b0*/  LOP3.LUT P0, RZ, R14, 0x4, RZ, 0xc0, !PT ;  /* 0x000000040eff7812 */ /* 0x000fe4000780c0ff */
        /* <DEDUP_REMOVED lines=8> */
[----:B------:R-:W-:Y:S01]  /*26840*/  LOP3.LUT R23, R4, R5, RZ, 0xfc, !PT ;  /* 0x0000000504177212 */ /* 0x000fe200078efcff */
[----:B------:R-:W-:Y:S01]  /*26850*/  STL [R1+0x2c], R11 ;  /* 0x00002c0b01007387 */ /* 0x000fe20000100800 */
[----:B---3--:R-:W-:Y:S01]  /*26860*/  IMAD.U32 R4, RZ, RZ, UR4 ;  /* 0x00000004ff047e24 */ /* 0x008fe2000f8e00ff */
[----:B------:R-:W-:Y:S02]  /*26870*/  SHF.R.U32.HI R2, RZ, 0x3, R13 ;  /* 0x00000003ff027819 */ /* 0x000fe4000001160d */
[----:B------:R-:W-:-:S02]  /*26880*/  LOP3.LUT R36, R0, 0x70, RZ, 0xc0, !PT ;  /* 0x0000007000247812 */ /* 0x000fc400078ec0ff */
[----:B------:R-:W-:Y:S01]  /*26890*/  LOP3.LUT R2, R2, 0x70, R0, 0xf8, !PT ;  /* 0x0000007002027812 */ /* 0x000fe200078ef800 */
[----:B------:R-:W-:Y:S01]  /*268a0*/  IMAD.MOV.U32 R0, RZ, RZ, 0x1 ;  /* 0x00000001ff007424 */ /* 0x000fe200078e00ff */
[----:B------:R-:W-:Y:S01]  /*268b0*/  LEA R17, R4, R17, 0x18 ;  /* 0x0000001104117211 */ /* 0x000fe200078ec0ff */
[----:B------:R-:W-:Y:S01]  /*268c0*/  BSSY B7, `(.L_x_8904) ;  /* 0x0000770000077945 */ /* 0x000fe20003800000 */
[----:B------:R-:W-:Y:S01]  /*268d0*/  IMAD.MOV.U32 R35, RZ, RZ, RZ ;  /* 0x000000ffff237224 */ /* 0x000fe200078e00ff */
[----:B------:R-:W-:Y:S01]  /*268e0*/  ULDC.64 UR36, c[0x0][0x198] ;  /* 0x0000660000247ab9 */ /* 0x000fe20000000a00 */
[----:B------:R-:W-:Y:S01]  /*268f0*/  ULDC UR38, c[0x0][0xc] ;  /* 0x0000030000267ab9 */ /* 0x000fe20000000800 */
[C---:B--2---:R-:W-:Y:S02]  /*26900*/  LOP3.LUT R3, R12.reuse, 0x2, RZ, 0xfc, !PT ;  /* 0x000000020c037812 */ /* 0x044fe400078efcff */
[----:B------:R-:W-:-:S03]  /*26910*/  LOP3.LUT R5, R12, 0x1, RZ, 0xfc, !PT ;  /* 0x000000010c057812 */ /* 0x000fc600078efcff */
[----:B------:R0:W-:Y:S04]  /*26920*/  STL [R1+0x48], R3 ;  /* 0x0000480301007387 */ /* 0x0001e80000100800 */
[----:B------:R-:W-:Y:S01]  /*26930*/  STL [R1+0x40], R5 ;  /* 0x0000400501007387 */ /* 0x000fe20000100800 */
[C---:B0-----:R-:W-:Y:S02]  /*26940*/  VIADD R3, R29.reuse, 0x40 ;  /* 0x000000401d037836 */ /* 0x041fe40000000000 */
[----:B------:R-:W-:Y:S01]  /*26950*/  @P0 VIADD R3, R29, 0xffffffc0 ;  /* 0xffffffc01d030836 */ /* 0x000fe20000000000 */
[----:B------:R-:W-:Y:S04]  /*26960*/  STL [R1+0x20], R4 ;  /* 0x0000200401007387 */ /* 0x000fe80000100800 */
[----:B------:R0:W-:Y:S04]  /*26970*/  STL [R1+0x24], R3 ;  /* 0x0000240301007387 */ /* 0x0001e80000100800 */
[----:B------:R-:W-:Y:S01]  /*26980*/  STL [R1+0xc], R0 ;  /* 0x00000c0001007387 */ /* 0x000fe20000100800 */
[----:B0-----:R-:W-:Y:S01]  /*26990*/  LOP3.LUT R3, R2, 0x80, RZ, 0xfc, !PT ;  /* 0x0000008002037812 */ /* 0x001fe200078efcff */
[----:B------:R-:W-:-:S02]  /*269a0*/  IMAD.IADD R2, R17, 0x1, R11 ;  /* 0x0000000111027824 */ /* 0x000fc400078e020b */
[----:B------:R-:W-:Y:S01]  /*269b0*/  STL [R1+0x44], RZ ;  /* 0x000044ff01007387 */ /* 0x000fe20000100800 */
[----:B------:R-:W-:-:S03]  /*269c0*/  LOP3.LUT R3, R23, 0x2800, RZ, 0xfc, !PT ;  /* 0x0000280017037812 */ /* 0x000fc600078efcff */
[----:B------:R-:W-:Y:S04]  /*269d0*/  STL [R1], RZ ;  /* 0x000000ff01007387 */ /* 0x000fe80000100800 */
[----:B------:R0:W-:Y:S04]  /*269e0*/  STL [R1+0x8], R0 ;  /* 0x0000080001007387 */ /* 0x0001e80000100800 */
[----:B------:R1:W-:Y:S01]  /*269f0*/  STL [R1+0x3c], R2 ;  /* 0x00003c0201007387 */ /* 0x0003e20000100800 */
[C---:B0-----:R-:W-:Y:S02]  /*26a00*/  LOP3.LUT R0, R23.reuse, 0x1800, RZ, 0xfc, !PT ;  /* 0x0000180017007812 */ /* 0x041fe400078efcff */
[----:B------:R-:W-:-:S02]  /*26a10*/  LOP3.LUT R0, R23, 0x4800, RZ, 0xfc, !PT ;  /* 0x0000480017007812 */ /* 0x000fc400078efcff */
[----:B-1----:R-:W-:-:S07]  /*26a20*/  LOP3.LUT R2, R23, 0x3800, RZ, 0xfc, !PT ;  /* 0x0000380017027812 */ /* 0x002fce00078efcff */
.L_x_9028:
[----:B------:R-:W-:Y:S05]  /*26a30*/  YIELD ;  /* 0x0000000000007946 */ /* 0x000fea0003800000 */
[----:B------:R-:W-:Y:S01]  /*26a40*/  ULDC.64 UR4, c[0x0][0xa28] ;  /* 0x00028a0000047ab9 */ /* 0x000fe20000000a00 */
[----:B------:R-:W-:Y:S01]  /*26a50*/  IMAD.MOV.U32 R8, RZ, RZ, RZ ;  /* 0x000000ffff087224 */ /* 0x000fe200078e00ff */
[----:B------:R-:W-:Y:S01]  /*26a60*/  ISETP.NE.U32.AND P0, PT, RZ, UR4, PT ;  /* 0x00000004ff007c0c */ /* 0x000fe2000bf05070 */
[----:B01----:R-:W0:Y:S01]  /*26a70*/  LDC.64 R4, c[0x0][0xa00] ;  /* 0x00028000ff047b82 */ /* 0x003e220000000a00 */
[----:B------:R-:W-:Y:S02]  /*26a80*/  ULDC.64 UR6, c[0x0][0xa10] ;  /* 0x0002840000067ab9 */ /* 0x000fe40000000a00 */
[----:B------:R-:W-:Y:S01]  /*26a90*/  ISETP.NE.AND.EX P0, PT, RZ, UR5, PT, P0 ;  /* 0x00000005ff007c0c */ /* 0x000fe2000bf05300 */
[----:B------:R-:W-:-:S12]  /*26aa0*/  ULDC.64 UR4, c[0x0][0xa18] ;  /* 0x0002860000047ab9 */ /* 0x000fd80000000a00 */
[----:B------:R-:W1:Y:S01]  /*26ab0*/  @P0 LDC.64 R2, c[0x0][0xa28] ;  /* 0x00028a00ff020b82 */ /* 0x000e620000000a00 */
[----:B------:R-:W-:Y:S01]  /*26ac0*/  ISETP.NE.U32.AND P1, PT, RZ, UR6, PT ;  /* 0x00000006ff007c0c */ /* 0x000fe2000bf25070 */
[----:B-1----:R-:W-:-:S05]  /*26ad0*/  @P0 IMAD.WIDE R2, R27, 0x4, R2 ;  /* 0x000000041b020825 */ /* 0x002fca00078e0202 */
[----:B--2---:R1:W2:Y:S01]  /*26ae0*/  @P0 LDG.E R8, desc[UR60][R2.64] ;  /* 0x0000003c02080981 */ /* 0x0042a2000c1e1900 */
[----:B------:R-:W-:Y:S01]  /*26af0*/  ISETP.NE.U32.AND P0, PT, RZ, UR4, PT ;  /* 0x00000004ff007c0c */ /* 0x000fe2000bf05070 */
[----:B------:R-:W-:Y:S01]  /*26b00*/  IMAD.MOV.U32 R33, RZ, RZ, RZ ;  /* 0x000000ffff217224 */ /* 0x000fe200078e00ff */
[----:B------:R-:W-:Y:S01]  /*26b10*/  ISETP.NE.AND.EX P1, PT, RZ, UR7, PT, P1 ;  /* 0x00000007ff007c0c */ /* 0x000fe2000bf25310 */
[----:B------:R-:W-:Y:S01]  /*26b20*/  IMAD.MOV.U32 R0, RZ, RZ, RZ ;  /* 0x000000ffff007224 */ /* 0x000fe200078e00ff */
[----:B------:R-:W-:Y:S01]  /*26b30*/  ISETP.NE.AND.EX P2, PT, RZ, UR5, PT, P0 ;  /* 0x00000005ff007c0c */ /* 0x000fe2000bf45300 */
[----:B------:R-:W-:Y:S01]  /*26b40*/  ULDC.64 UR4, c[0x0][0xa00] ;  /* 0x0002800000047ab9 */ /* 0x000fe20000000a00 */
[----:B0-----:R-:W-:Y:S01]  /*26b50*/  IMAD.WIDE R4, R27, 0x4, R4 ;  /* 0x000000041b047825 */ /* 0x001fe200078e0204 */
[----:B------:R-:W-:Y:S01]  /*26b60*/  ISETP.NE.U32.AND P0, PT, RZ, UR4, PT ;  /* 0x00000004ff007c0c */ /* 0x000fe2000bf05070 */
[----:B-1----:R-:W0:Y:S03]  /*26b70*/  LDC.64 R2, c[0x0][0xa10] ;  /* 0x00028400ff027b82 */ /* 0x002e260000000a00 */
[----:B------:R-:W-:-:S06]  /*26b80*/  ISETP.NE.AND.EX P0, PT, RZ, UR5, PT, P0 ;  /* 0x00000005ff007c0c */ /* 0x000fcc000bf05300 */
[----:B------:R-:W1:Y:S07]  /*26b90*/  @P2 LDC.64 R6, c[0x0][0xa18] ;  /* 0x00028600ff062b82 */ /* 0x000e6e0000000a00 */
[----:B-----5:R-:W5:Y:S01]  /*26ba0*/  @P0 LDG.E R33, desc[UR60][R4.64] ;  /* 0x0000003c04210981 */ /* 0x020f62000c1e1900 */
        /* <DEDUP_REMOVED lines=21> */
[----:B--2---:R-:W-:-:S07]  /*26d00*/  IMAD.IADD R28, R4, 0x1, -R28 ;  /* 0x00000001041c7824 */ /* 0x004fce00078e0a1c */
.L_x_8905:
        /* <DEDUP_REMOVED lines=8> */
.L_x_8906:
        /* <DEDUP_REMOVED lines=9> */
.L_x_8907:
[----:B-1----:R-:W2:Y:S04]  /*26e20*/  @P1 LDG.E R4, desc[UR60][R2.64] ;  /* 0x0000003c02041981 */ /* 0x002ea8000c1e1900 */
[----:B------:R1:W2:Y:S01]  /*26e30*/  @P1 LDG.E R5, desc[UR60][R2.64+0x4] ;  /* 0x0000043c02051981 */ /* 0x0002a2000c1e1900 */
[----:B-----5:R-:W-:Y:S02]  /*26e40*/  IMAD.IADD R7, R7, 0x1, -R8 ;  /* 0x0000000107077824 */ /* 0x020fe400078e0a08 */
[----:B------:R-:W-:-:S04]  /*26e50*/  IMAD.SHL.U32 R25, R25, 0x80, RZ ;  /* 0x0000008019197824 */ /* 0x000fc800078e00ff */
[----:B------:R-:W-:Y:S01]  /*26e60*/  VIADD R9, R25, 0x7f ;  /* 0x0000007f19097836 */ /* 0x000fe20000000000 */
[----:B-1----:R-:W1:Y:S02]  /*26e70*/  LDC R2, c[0x0][0x448] ;  /* 0x00011200ff027b82 */ /* 0x002e640000000800 */
[----:B-1----:R-:W-:-:S13]  /*26e80*/  ISETP.NE.AND P2, PT, R2, 0x1, PT ;  /* 0x000000010200780c */ /* 0x002fda0003f45270 */
[----:B------:R-:W1:Y:S08]  /*26e90*/  @P2 LDC R3, c[0x0][0x44c] ;  /* 0x00011300ff032b82 */ /* 0x000e700000000800 */
[----:B------:R-:W3:Y:S01]  /*26ea0*/  @P2 LDC R2, c[0x0][0x450] ;  /* 0x00011400ff022b82 */ /* 0x000ee20000000800 */
[----:B-1----:R-:W-:-:S05]  /*26eb0*/  @P2 IMAD.HI.U32 R3, R9, R3, RZ ;  /* 0x0000000309032227 */ /* 0x002fca00078e00ff */
[----:B---3--:R-:W-:Y:S01]  /*26ec0*/  @P2 SHF.R.U32.HI R9, RZ, R2, R3 ;  /* 0x00000002ff092219 */ /* 0x008fe20000011603 */
[----:B--2---:R-:W-:-:S04]  /*26ed0*/  @P1 IMAD.IADD R6, R5, 0x1, -R4 ;  /* 0x0000000105061824 */ /* 0x004fc800078e0a04 */
[----:B------:R-:W-:-:S04]  /*26ee0*/  IMAD.IADD R19, R7, 0x1, R6 ;  /* 0x0000000107137824 */ /* 0x000fc800078e0206 */
[C---:B------:R-:W-:Y:S01]  /*26ef0*/  VIADD R20, R19.reuse, 0x9f ;  /* 0x0000009f13147836 */ /* 0x040fe20000000000 */
[----:B0-----:R-:W-:-:S03]  /*26f00*/  IADD3 R8, R19, 0x1, -R28 ;  /* 0x0000000113087810 */ /* 0x001fc60007ffe81c */
[----:B------:R-:W-:-:S04]  /*26f10*/  IMAD.HI R20, R20, 0x66666667, RZ ;  /* 0x6666666714147827 */ /* 0x000fc800078e02ff */
[----:B------:R-:W-:Y:S01]  /*26f20*/  IMAD.IADD R9, R8, 0x1, R9 ;  /* 0x0000000108097824 */ /* 0x000fe200078e0209 */
[----:B------:R-:W-:-:S04]  /*26f30*/  SHF.R.U32.HI R2, RZ, 0x1f, R20 ;  /* 0x0000001fff027819 */ /* 0x000fc80000011614 */
[----:B------:R-:W-:Y:S02]  /*26f40*/  LEA.HI.SX32 R20, R20, R2, 0x1a ;  /* 0x0000000214147211 */ /* 0x000fe400078fd2ff */
        /* <DEDUP_REMOVED lines=15> */
.L_x_8910:
[----:B------:R-:W-:-:S13]  /*27040*/  ISETP.NE.AND P0, PT, R3, 0x1, PT ;  /* 0x000000010300780c */ /* 0x000fda0003f05270 */
[----:B------:R-:W0:Y:S02]  /*27050*/  @P0 LDC.64 R4, c[0x0][0x9e8] ;  /* 0x00027a00ff040b82 */ /* 0x000e240000000a00 */
[----:B0-----:R-:W-:-:S05]  /*27060*/  @P0 IMAD.HI.U32 R4, R10, R4, RZ ;  /* 0x000000040a040227 */ /* 0x001fca00078e00ff */
[----:B------:R-:W-:-:S07]  /*27070*/  @P0 SHF.R.U32.HI R10, RZ, R5, R4 ;  /* 0x00000005ff0a0219 */ /* 0x000fce0000011604 */
.L_x_8911:
[----:B------:R-:W-:Y:S05]  /*27080*/  BSYNC B0 ;  /* 0x0000000000007941 */ /* 0x000fea0003800000 */
.L_x_8909:
[----:B------:R-:W-:-:S05]  /*27090*/  IMAD R10, R10, R3, R3 ;  /* 0x000000030a0a7224 */ /* 0x000fca00078e0203 */
[----:B------:R-:W-:-:S07]  /*270a0*/  VIMNMX R2, R2, R10, PT ;  /* 0x0000000a02027248 */ /* 0x000fce0003fe0100 */
.L_x_8908:
        /* <DEDUP_REMOVED lines=20> */
.L_x_8914:
[----:B------:R-:W-:-:S13]  /*271f0*/  ISETP.NE.AND P0, PT, R3, 0x1, PT ;  /* 0x000000010300780c */ /* 0x000fda0003f05270 */
[----:B------:R-:W0:Y:S02]  /*27200*/  @P0 LDC.64 R4, c[0x0][0x9e8] ;  /* 0x00027a00ff040b82 */ /* 0x000e240000000a00 */
[----:B0-----:R-:W-:-:S05]  /*27210*/  @P0 IMAD.HI.U32 R4, R10, R4, RZ ;  /* 0x000000040a040227 */ /* 0x001fca00078e00ff */
[----:B------:R-:W-:-:S07]  /*27220*/  @P0 SHF.R.U32.HI R10, RZ, R5, R4 ;  /* 0x00000005ff0a0219 */ /* 0x000fce0000011604 */
.L_x_8915:
[----:B------:R-:W-:Y:S05]  /*27230*/  BSYNC B0 ;  /* 0x0000000000007941 */ /* 0x000fea0003800000 */
.L_x_8913:
[----:B------:R-:W-:-:S05]  /*27240*/  IMAD R3, R10, R3, RZ ;  /* 0x000000030a037224 */ /* 0x000fca00078e02ff */
[----:B------:R-:W-:-:S07]  /*27250*/  VIMNMX R9, R9, R3, !PT ;  /* 0x0000000309097248 */ /* 0x000fce0007fe0100 */
.L_x_8912:
[----:B------:R-:W-:Y:S01]  /*27260*/  VIADD R3, R2, 0x9f ;  /* 0x0000009f02037836 */ /* 0x000fe20000000000 */
[----:B------:R-:W-:Y:S01]  /*27270*/  BSSY B0, `(.L_x_8916) ;  /* 0x00000ea000007945 */ /* 0x000fe20003800000 */
[----:B------:R-:W-:-:S04]  /*27280*/  IMAD.HI R9, R9, 0x66666667, RZ ;  /* 0x6666666709097827 */ /* 0x000fc800078e02ff */
[----:B------:R-:W-:-:S05]  /*27290*/  IMAD.HI R3, R3, 0x66666667, RZ ;  /* 0x6666666703037827 */ /* 0x000fca00078e02ff */
[----:B------:R-:W-:-:S04]  /*272a0*/  SHF.R.U32.HI R2, RZ, 0x1f, R3 ;  /* 0x0000001fff027819 */ /* 0x000fc80000011603 */
[----:B------:R-:W-:Y:S02]  /*272b0*/  LEA.HI.SX32 R3, R3, R2, 0x1a ;  /* 0x0000000203037211 */ /* 0x000fe400078fd2ff */
[----:B------:R-:W-:Y:S02]  /*272c0*/  SHF.R.U32.HI R2, RZ, 0x1f, R9 ;  /* 0x0000001fff027819 */ /* 0x000fe40000011609 */
[----:B------:R-:W-:Y:S02]  /*272d0*/  VIMNMX R3, R20, R3, PT ;  /* 0x0000000314037248 */ /* 0x000fe40003fe0100 */
[----:B------:R-:W-:-:S03]  /*272e0*/  LEA.HI.SX32 R2, R9, R2, 0x1a ;  /* 0x0000000209027211 */ /* 0x000fc600078fd2ff */
[----:B------:R-:W-:Y:S01]  /*272f0*/  IMAD R3, R3, 0xa0, -R7 ;  /* 0x000000a003037824 */ /* 0x000fe200078e0a07 */
[----:B------:R-:W-:-:S04]  /*27300*/  VIMNMX R2, RZ, R2, !PT ;  /* 0x00000002ff027248 */ /* 0x000fc80007fe0100 */
[----:B------:R-:W-:Y:S01]  /*27310*/  VIMNMX R6, R3, R6, PT ;  /* 0x0000000603067248 */ /* 0x000fe20003fe0100 */
[----:B------:R-:W-:-:S05]  /*27320*/  IMAD R2, R2, 0xa0, -R7 ;  /* 0x000000a002027824 */ /* 0x000fca00078e0a07 */
        /* <DEDUP_REMOVED lines=19> */
.L_x_9161:
[----:B-1----:R-:W-:Y:S02]  /*27460*/  ISETP.NE.AND P0, PT, R14, RZ, PT ;  /* 0x000000ff0e00720c */ /* 0x002fe40003f05270 */
[----:B------:R-:W-:-:S11]  /*27470*/  PLOP3.LUT P6, PT, PT, PT, PT, 0x8, 0x0 ;  /* 0x000000000000781c */ /* 0x000fd60003fce170 */
[----:B------:R-:W-:Y:S05]  /*27480*/  @P0 BRA `(.L_x_8919) ;  /* 0x00000000000c0947 */ /* 0x000fea0003800000 */
[----:B------:R-:W-:-:S03]  /*27490*/  UMOV UR4, 0xffffffff ;  /* 0xffffffff00047882 */ /* 0x000fc60000000000 */
[----:B------:R-:W-:Y:S05]  /*274a0*/  BRA.DIV UR4, `(.L_x_8920) ;  /* 0x0000009a04fc7947 */ /* 0x000fea000b800000 */
[----:B------:R-:W-:-:S13]  /*274b0*/  ELECT P6, URZ, PT ;  /* 0x00000000003f782f */ /* 0x000fda00038c0000 */
.L_x_8919:
        /* <DEDUP_REMOVED lines=9> */
.L_x_9164:
[----:B------:R-:W-:Y:S05]  /*27550*/  BSYNC B1 ;  /* 0x0000000000017941 */ /* 0x000fea0003800000 */
.L_x_8921:
[----:B------:R-:W-:Y:S04]  /*27560*/  BSSY B1, `(.L_x_8923) ;  /* 0x0000050000017945 */ /* 0x000fe80003800000 */
[----:B------:R-:W-:Y:S05]  /*27570*/  @!P6 BRA `(.L_x_8924) ;  /* 0x000000040038e947 */ /* 0x000fea0003800000 */
[----:B------:R-:W0:Y:S04]  /*27580*/  LDL R9, [R1] ;  /* 0x0000000001097983 */ /* 0x000e280000100800 */
[----:B------:R-:W2:Y:S01]  /*27590*/  LDL R6, [R1+0xc] ;  /* 0x00000c0001067983 */ /* 0x000ea20000100800 */
[----:B------:R-:W1:Y:S01]  /*275a0*/  S2R R7, SR_TID.X ;  /* 0x0000000000077919 */ /* 0x000e620000002100 */
[----:B------:R-:W-:Y:S01]  /*275b0*/  BSSY B2, `(.L_x_8925) ;  /* 0x0000007000027945 */ /* 0x000fe20003800000 */
[----:B-1----:R-:W-:-:S04]  /*275c0*/  LOP3.LUT R7, R7, 0x7f, RZ, 0xc0, !PT ;  /* 0x0000007f07077812 */ /* 0x002fc800078ec0ff */
[----:B------:R-:W-:Y:S01]  /*275d0*/  ISETP.NE.AND P1, PT, R7, RZ, PT ;  /* 0x000000ff0700720c */ /* 0x000fe20003f25270 */
[----:B0-----:R-:W-:Y:S01]  /*275e0*/  IMAD R5, R9, 0x8, R17 ;  /* 0x0000000809057824 */ /* 0x001fe200078e0211 */
[----:B--2---:R-:W-:-:S04]  /*275f0*/  SHF.L.U32 R6, R6, 0x1f, RZ ;  /* 0x0000001f06067819 */ /* 0x004fc800000006ff */
[----:B------:R-:W0:Y:S02]  /*27600*/  SYNCS.PHASECHK.TRANS64.TRYWAIT P0, [R5+URZ+0x228a0], R6 ;  /* 0x0228a006050075a7 */ /* 0x000e24000800017f */
[----:B0-----:R-:W-:Y:S05]  /*27610*/  @!P0 BRA `(.L_x_8926) ;  /* 0x0000009800d48947 */ /* 0x001fea0003800000 */
.L_x_9165:
[----:B------:R-:W-:Y:S05]  /*27620*/  BSYNC B2 ;  /* 0x0000000000027941 */ /* 0x000fea0003800000 */
.L_x_8925:
        /* <DEDUP_REMOVED lines=9> */
.L_x_8928:
[----:B------:R-:W-:Y:S05]  /*276c0*/  BSYNC B2 ;  /* 0x0000000000027941 */ /* 0x000fea0003800000 */
.L_x_8927:
[----:B------:R-:W2:Y:S01]  /*276d0*/  LDL R7, [R1] ;  /* 0x0000000001077983 */ /* 0x000ea20000100800 */
[----:B------:R-:W-:Y:S01]  /*276e0*/  IMAD.MOV.U32 R12, RZ, RZ, RZ ;  /* 0x000000ffff0c7224 */ /* 0x000fe200078e00ff */
[----:B------:R-:W-:Y:S01]  /*276f0*/  UIADD3 UR4, UP0, UR36, 0x570, URZ ;  /* 0x0000057024047890 */ /* 0x000fe2000ff1e03f */
[----:B------:R-:W-:Y:S01]  /*27700*/  IMAD R9, R3, 0xa0, R0 ;  /* 0x000000a003097824 */ /* 0x000fe200078e0200 */
[----:B------:R-:W-:Y:S01]  /*27710*/  PLOP3.LUT P0, PT, PT, PT, PT, 0x80, 0x0 ;  /* 0x000000000000781c */ /* 0x000fe20003f0f070 */
[----:B------:R-:W-:Y:S01]  /*27720*/  VIADD R10, R5, 0x22890 ;  /* 0x00022890050a7836 */ /* 0x000fe20000000000 */
[----:B------:R-:W-:Y:S01]  /*27730*/  R2UR UR10, R12 ;  /* 0x000000000c0a72ca */ /* 0x000fe200000e0000 */
[----:B------:R-:W-:Y:S01]  /*27740*/  VIADD R9, R9, 0xffffff60 ;  /* 0xffffff6009097836 */ /* 0x000fe20000000000 */
[----:B------:R-:W-:Y:S01]  /*27750*/  UIADD3.X UR5, URZ, UR37, URZ, UP0, !UPT ;  /* 0x000000253f057290 */ /* 0x000fe200087fe43f */
[----:B------:R-:W-:Y:S01]  /*27760*/  UMOV UR6, 0x0 ;  /* 0x0000000000067882 */ /* 0x000fe20000000000 */
[----:B------:R-:W-:Y:S01]  /*27770*/  UMOV UR7, 0x12f00000 ;  /* 0x12f0000000077882 */ /* 0x000fe20000000000 */
[----:B--2---:R-:W-:-:S04]  /*27780*/  IMAD R7, R7, 0x5000, R17 ;  /* 0x0000500007077824 */ /* 0x004fc800078e0211 */
[----:B------:R-:W-:-:S07]  /*27790*/  VIADD R11, R7, 0x18400 ;  /* 0x00018400070b7836 */ /* 0x000fce0000000000 */
.L_x_8929:
        /* <DEDUP_REMOVED lines=13> */
.L_x_9166:
[----:B------:R-:W-:Y:S05]  /*27870*/  BSYNC B2 ;  /* 0x0000000000027941 */ /* 0x000fea0003800000 */
.L_x_8930:
[----:B------:R-:W-:Y:S01]  /*27880*/  BSSY B2, `(.L_x_8932) ;  /* 0x000000b000027945 */ /* 0x000fe20003800000 */
[----:B------:R-:W-:Y:S02]  /*27890*/  IMAD.MOV.U32 R10, RZ, RZ, 0x0 ;  /* 0x00000000ff0a7424 */ /* 0x000fe400078e00ff */
[----:B------:R-:W-:Y:S01]  /*278a0*/  IMAD.MOV.U32 R11, RZ, RZ, 0x12f00000 ;  /* 0x12f00000ff0b7424 */ /* 0x000fe200078e00ff */
[----:B------:R-:W-:Y:S06]  /*278b0*/  @P1 BRA `(.L_x_8933) ;  /* 0x00000000001c1947 */ /* 0x000fec0003800000 */
[----:B------:R-:W2:Y:S01]  /*278c0*/  S2R R13, SR_TID.X ;  /* 0x00000000000d7919 */ /* 0x000ea20000002100 */
[----:B01----:R-:W-:-:S04]  /*278d0*/  IMAD.MOV.U32 R6, RZ, RZ, 0x5000 ;  /* 0x00005000ff067424 */ /* 0x003fc800078e00ff */
[----:B------:R3:W-:Y:S01]  /*278e0*/  SYNCS.ARRIVE.TRANS64 RZ, [R5+URZ+0x228b0], R6 ;  /* 0x0228b00605ff79a7 */ /* 0x0007e2000800003f */
[----:B--2---:R-:W-:-:S04]  /*278f0*/  LOP3.LUT R13, R13, 0x1f, RZ, 0xc0, !PT ;  /* 0x0000001f0d0d7812 */ /* 0x004fc800078ec0ff */
[----:B------:R-:W-:-:S13]  /*27900*/  ISETP.NE.AND P0, PT, R13, RZ, PT ;  /* 0x000000ff0d00720c */ /* 0x000fda0003f05270 */
[----:B---3--:R-:W-:Y:S05]  /*27910*/  @!P0 BRA `(.L_x_8933) ;  /* 0x0000000000048947 */ /* 0x008fea0003800000 */
[----:B------:R-:W-:Y:S01]  /*27920*/  BPT.TRAP 0x1 ;  /* 0x000000040000795c */ /* 0x000fe20000300000 */
.L_x_8933:
[----:B------:R-:W-:Y:S05]  /*27930*/  BSYNC B2 ;  /* 0x0000000000027941 */ /* 0x000fea0003800000 */
.L_x_8932:
        /* <DEDUP_REMOVED lines=8> */
.L_x_8934:
        /* <DEDUP_REMOVED lines=10> */
.L_x_8924:
[----:B------:R-:W-:Y:S05]  /*27a60*/  BSYNC B1 ;  /* 0x0000000000017941 */ /* 0x000fea0003800000 */
.L_x_8923:
[----:B------:R-:W0:Y:S04]  /*27a70*/  LDL.LU R6, [R1] ;  /* 0x0000000001067983 */ /* 0x000e280000300800 */
[----:B------:R-:W2:Y:S01]  /*27a80*/  LDL.LU R10, [R1+0xc] ;  /* 0x00000c00010a7983 */ /* 0x000ea20000300800 */
[----:B------:R-:W-:Y:S01]  /*27a90*/  VIADD R3, R3, 0xfffffffe ;  /* 0xfffffffe03037836 */ /* 0x000fe20000000000 */
[----:B------:R-:W-:-:S04]  /*27aa0*/  PLOP3.LUT P0, PT, PT, PT, PT, 0x8, 0x0 ;  /* 0x000000000000781c */ /* 0x000fc80003f0e170 */
[----:B------:R-:W-:Y:S01]  /*27ab0*/  ISETP.GE.AND P2, PT, R3, R4, PT ;  /* 0x000000040300720c */ /* 0x000fe20003f46270 */
[----:B0-----:R-:W-:-:S05]  /*27ac0*/  VIADD R5, R6, 0x1 ;  /* 0x0000000106057836 */ /* 0x001fca0000000000 */
[----:B------:R-:W-:-:S04]  /*27ad0*/  ISETP.NE.AND P1, PT, R5, 0x2, PT ;  /* 0x000000020500780c */ /* 0x000fc80003f25270 */
[----:B------:R-:W-:Y:S02]  /*27ae0*/  SEL R6, RZ, 0x1, P1 ;  /* 0x00000001ff067807 */ /* 0x000fe40000800000 */
[----:B------:R-:W-:Y:S02]  /*27af0*/  SEL R5, R5, RZ, P1 ;  /* 0x000000ff05057207 */ /* 0x000fe40000800000 */
[----:B--2---:R-:W-:-:S03]  /*27b00*/  LOP3.LUT R10, R10, R6, RZ, 0x3c, !PT ;  /* 0x000000060a0a7212 */ /* 0x004fc600078e3cff */
[----:B------:R0:W-:Y:S04]  /*27b10*/  STL [R1], R5 ;  /* 0x0000000501007387 */ /* 0x0001e80000100800 */
[----:B------:R0:W-:Y:S01]  /*27b20*/  STL [R1+0xc], R10 ;  /* 0x00000c0a01007387 */ /* 0x0001e20000100800 */
[----:B------:R-:W-:Y:S05]  /*27b30*/  @!P2 BRA `(.L_x_8917) ;  /* 0x000000040074a947 */ /* 0x000fea0003800000 */
.L_x_8947:
[----:B------:R-:W-:Y:S05]  /*27b40*/  YIELD ;  /* 0x0000000000007946 */ /* 0x000fea0003800000 */
[----:B------:R-:W-:Y:S04]  /*27b50*/  BSSY B1, `(.L_x_8935) ;  /* 0x000004f000017945 */ /* 0x000fe80003800000 */
[----:B-1----:R-:W-:Y:S05]  /*27b60*/  @!P6 BRA `(.L_x_8936) ;  /* 0x000000040034e947 */ /* 0x002fea0003800000 */
[----:B0-----:R-:W2:Y:S04]  /*27b70*/  LDL R5, [R1] ;  /* 0x0000000001057983 */ /* 0x001ea80000100800 */
[----:B------:R-:W3:Y:S01]  /*27b80*/  LDL R6, [R1+0xc] ;  /* 0x00000c0001067983 */ /* 0x000ee20000100800 */
[----:B------:R-:W0:Y:S01]  /*27b90*/  S2R R7, SR_TID.X ;  /* 0x0000000000077919 */ /* 0x000e220000002100 */
[----:B------:R-:W-:Y:S01]  /*27ba0*/  BSSY B2, `(.L_x_8937) ;  /* 0x0000007000027945 */ /* 0x000fe20003800000 */
[----:B0-----:R-:W-:-:S04]  /*27bb0*/  LOP3.LUT R7, R7, 0x7f, RZ, 0xc0, !PT ;  /* 0x0000007f07077812 */ /* 0x001fc800078ec0ff */
[----:B------:R-:W-:Y:S01]  /*27bc0*/  ISETP.NE.AND P2, PT, R7, RZ, PT ;  /* 0x000000ff0700720c */ /* 0x000fe20003f45270 */
[----:B--2---:R-:W-:Y:S01]  /*27bd0*/  IMAD R5, R5, 0x8, R17 ;  /* 0x0000000805057824 */ /* 0x004fe200078e0211 */
[----:B---3--:R-:W-:-:S04]  /*27be0*/  SHF.L.U32 R6, R6, 0x1f, RZ ;  /* 0x0000001f06067819 */ /* 0x008fc800000006ff */
[----:B------:R-:W0:Y:S02]  /*27bf0*/  SYNCS.PHASECHK.TRANS64.TRYWAIT P1, [R5+URZ+0x228a0], R6 ;  /* 0x0228a006050075a7 */ /* 0x000e24000802017f */
[----:B0-----:R-:W-:Y:S05]  /*27c00*/  @!P1 BRA `(.L_x_8938) ;  /* 0x0000009400809947 */ /* 0x001fea0003800000 */
.L_x_9167:
[----:B------:R-:W-:Y:S05]  /*27c10*/  BSYNC B2 ;  /* 0x0000000000027941 */ /* 0x000fea0003800000 */
.L_x_8937:
        /* <DEDUP_REMOVED lines=9> */
.L_x_8940:
[----:B------:R-:W-:Y:S05]  /*27cb0*/  BSYNC B2 ;  /* 0x0000000000027941 */ /* 0x000fea0003800000 */
.L_x_8939:
[----:B------:R-:W2:Y:S01]  /*27cc0*/  LDL R7, [R1] ;  /* 0x0000000001077983 */ /* 0x000ea20000100800 */
[----:B------:R-:W-:Y:S01]  /*27cd0*/  IMAD.MOV.U32 R12, RZ, RZ, RZ ;  /* 0x000000ffff0c7224 */ /* 0x000fe200078e00ff */
[----:B------:R-:W-:Y:S01]  /*27ce0*/  UIADD3 UR4, UP0, UR36, 0x570, URZ ;  /* 0x0000057024047890 */ /* 0x000fe2000ff1e03f */
[----:B------:R-:W-:Y:S01]  /*27cf0*/  PLOP3.LUT P1, PT, PT, PT, PT, 0x80, 0x0 ;  /* 0x000000000000781c */ /* 0x000fe20003f2f070 */
[----:B------:R-:W-:Y:S01]  /*27d00*/  IMAD R9, R3, 0xa0, R0 ;  /* 0x000000a003097824 */ /* 0x000fe200078e0200 */
[----:B------:R-:W-:Y:S01]  /*27d10*/  UMOV UR6, 0x0 ;  /* 0x0000000000067882 */ /* 0x000fe20000000000 */
[----:B------:R-:W-:Y:S01]  /*27d20*/  R2UR UR10, R12 ;  /* 0x000000000c0a72ca */ /* 0x000fe200000e0000 */
[----:B------:R-:W-:Y:S01]  /*27d30*/  VIADD R10, R5, 0x22890 ;  /* 0x00022890050a7836 */ /* 0x000fe20000000000 */
[----:B------:R-:W-:Y:S01]  /*27d40*/  UIADD3.X UR5, URZ, UR37, URZ, UP0, !UPT ;  /* 0x000000253f057290 */ /* 0x000fe200087fe43f */
[----:B------:R-:W-:Y:S01]  /*27d50*/  UMOV UR7, 0x12f00000 ;  /* 0x12f0000000077882 */ /* 0x000fe20000000000 */
[----:B--2---:R-:W-:-:S04]  /*27d60*/  IMAD R7, R7, 0x5000, R17 ;  /* 0x0000500007077824 */ /* 0x004fc800078e0211 */
[----:B------:R-:W-:-:S07]  /*27d70*/  VIADD R11, R7, 0x18400 ;  /* 0x00018400070b7836 */ /* 0x000fce0000000000 */
.L_x_8941:
        /* <DEDUP_REMOVED lines=13> */
.L_x_9168:
[----:B------:R-:W-:Y:S05]  /*27e50*/  BSYNC B2 ;  /* 0x0000000000027941 */ /* 0x000fea0003800000 */
.L_x_8942:
        /* <DEDUP_REMOVED lines=11> */
.L_x_8945:
[----:B------:R-:W-:Y:S05]  /*27f10*/  BSYNC B2 ;  /* 0x0000000000027941 */ /* 0x000fea0003800000 */
.L_x_8944:
        /* <DEDUP_REMOVED lines=8> */
.L_x_8946:
        /* <DEDUP_REMOVED lines=10> */
.L_x_8936:
[----:B------:R-:W-:Y:S05]  /*28040*/  BSYNC B1 ;  /* 0x0000000000017941 */ /* 0x000fea0003800000 */
.L_x_8935:
[----:B------:R-:W2:Y:S04]  /*28050*/  LDL.LU R6, [R1] ;  /* 0x0000000001067983 */ /* 0x000ea80000300800 */
[----:B0-----:R-:W3:Y:S01]  /*28060*/  LDL.LU R10, [R1+0xc] ;  /* 0x00000c00010a7983 */ /* 0x001ee20000300800 */
[C---:B------:R-:W-:Y:S01]  /*28070*/  ISETP.GT.AND P2, PT, R3.reuse, R4, PT ;  /* 0x000000040300720c */ /* 0x040fe20003f44270 */
[----:B------:R-:W-:Y:S02]  /*28080*/  VIADD R3, R3, 0xffffffff ;  /* 0xffffffff03037836 */ /* 0x000fe40000000000 */
[----:B--2---:R-:W-:-:S05]  /*28090*/  VIADD R5, R6, 0x1 ;  /* 0x0000000106057836 */ /* 0x004fca0000000000 */
[----:B------:R-:W-:-:S04]  /*280a0*/  ISETP.NE.AND P1, PT, R5, 0x2, PT ;  /* 0x000000020500780c */ /* 0x000fc80003f25270 */
[----:B------:R-:W-:Y:S02]  /*280b0*/  SEL R6, RZ, 0x1, P1 ;  /* 0x00000001ff067807 */ /* 0x000fe40000800000 */
[----:B------:R-:W-:Y:S02]  /*280c0*/  SEL R5, R5, RZ, P1 ;  /* 0x000000ff05057207 */ /* 0x000fe40000800000 */
[----:B---3--:R-:W-:-:S05]  /*280d0*/  LOP3.LUT R10, R10, R6, RZ, 0x3c, !PT ;  /* 0x000000060a0a7212 */ /* 0x008fca00078e3cff */
[----:B------:R1:W-:Y:S04]  /*280e0*/  STL [R1+0xc], R10 ;  /* 0x00000c0a01007387 */ /* 0x0003e80000100800 */
[----:B------:R1:W-:Y:S01]  /*280f0*/  STL [R1], R5 ;  /* 0x0000000501007387 */ /* 0x0003e20000100800 */
[----:B------:R-:W-:Y:S05]  /*28100*/  @P2 BRA `(.L_x_8947) ;  /* 0xfffffff8008c2947 */ /* 0x000fea000383ffff */
.L_x_8917:
[----:B------:R-:W-:Y:S05]  /*28110*/  BSYNC B0 ;  /* 0x0000000000007941 */ /* 0x000fea0003800000 */
.L_x_8916:
[----:B------:R-:W2:Y:S01]  /*28120*/  LDC R0, c[0x0][0x448] ;  /* 0x00011200ff007b82 */ /* 0x000ea20000000800 */
[----:B------:R-:W-:Y:S01]  /*28130*/  VIADD R2, R25, 0x7f ;  /* 0x0000007f19027836 */ /* 0x000fe20000000000 */
[----:B------:R-:W-:Y:S06]  /*28140*/  @!P0 WARPSYNC.ALL ;  /* 0x0000000000008948 */ /* 0x000fec0003800000 */
[----:B------:R-:W-:Y:S01]  /*28150*/  @!P0 BAR.SYNC.DEFER_BLOCKING 0xc, 0x180 ;  /* 0x0306000000008b1d */ /* 0x000fe20000010000 */
[----:B--2---:R-:W-:-:S13]  /*28160*/  ISETP.NE.AND P1, PT, R0, 0x1, PT ;  /* 0x000000010000780c */ /* 0x004fda0003f25270 */
[----:B------:R-:W2:Y:S08]  /*28170*/  @P1 LDC R3, c[0x0][0x44c] ;  /* 0x00011300ff031b82 */ /* 0x000eb00000000800 */
[----:B------:R-:W3:Y:S01]  /*28180*/  @P1 LDC R0, c[0x0][0x450] ;  /* 0x00011400ff001b82 */ /* 0x000ee20000000800 */
[----:B--2---:R-:W-:-:S05]  /*28190*/  @P1 IMAD.HI.U32 R3, R2, R3, RZ ;  /* 0x0000000302031227 */ /* 0x004fca00078e00ff */
[----:B---3--:R-:W-:-:S05]  /*281a0*/  @P1 SHF.R.U32.HI R2, RZ, R0, R3 ;  /* 0x00000000ff021219 */ /* 0x008fca0000011603 */
[----:B------:R-:W-:Y:S02]  /*281b0*/  IMAD.IADD R8, R8, 0x1, R2 ;  /* 0x0000000108087824 */ /* 0x000fe400078e0202 */
[----:B------:R-:W2:Y:S02]  /*281c0*/  LDC.64 R2, c[0x0][0x9e0] ;  /* 0x00027800ff027b82 */ /* 0x000ea40000000a00 */
[----:B--2---:R-:W-:Y:S01]  /*281d0*/  ISETP.GE.AND P2, PT, R3, 0x1, PT ;  /* 0x000000010300780c */ /* 0x004fe20003f46270 */
        /* <DEDUP_REMOVED lines=8> */
[----:B01----:R-:W0:Y:S02]  /*28260*/  @P0 LDC.64 R4, c[0x0][0x9e8] ;  /* 0x00027a00ff040b82 */ /* 0x003e240000000a00 */
[----:B0-----:R-:W-:-:S05]  /*28270*/  @P0 IMAD.HI.U32 R4, R0, R4, RZ ;  /* 0x0000000400040227 */ /* 0x001fca00078e00ff */
[----:B------:R-:W-:-:S04]  /*28280*/  @P0 SHF.R.U32.HI R0, RZ, R5, R4 ;  /* 0x00000005ff000219 */ /* 0x000fc80000011604 */
[----:B------:R-:W-:Y:S01]  /*28290*/  LOP3.LUT R0, RZ, R0, RZ, 0x33, !PT ;  /* 0x00000000ff007212 */ /* 0x000fe200078e33ff */
[----:B------:R-:W-:Y:S06]  /*282a0*/  BRA `(.L_x_8951) ;  /* 0x0000000000107947 */ /* 0x000fec0003800000 */
.L_x_8950:
[----:B------:R-:W-:-:S13]  /*282b0*/  ISETP.NE.AND P0, PT, R3, 0x1, PT ;  /* 0x000000010300780c */ /* 0x000fda0003f05270 */
[----:B01----:R-:W0:Y:S02]  /*282c0*/  @P0 LDC.64 R4, c[0x0][0x9e8] ;  /* 0x00027a00ff040b82 */ /* 0x003e240000000a00 */
[----:B0-----:R-:W-:-:S05]  /*282d0*/  @P0 IMAD.HI.U32 R4, R0, R4, RZ ;  /* 0x0000000400040227 */ /* 0x001fca00078e00ff */
[----:B------:R-:W-:-:S07]  /*282e0*/  @P0 SHF.R.U32.HI R0, RZ, R5, R4 ;  /* 0x00000005ff000219 */ /* 0x000fce0000011604 */
.L_x_8951:
[----:B------:R-:W-:Y:S05]  /*282f0*/  BSYNC B0 ;  /* 0x0000000000007941 */ /* 0x000fea0003800000 */
.L_x_8949:
[----:B------:R-:W-:-:S05]  /*28300*/  IMAD R0, R0, R3, R3 ;  /* 0x0000000300007224 */ /* 0x000fca00078e0203 */
[----:B------:R-:W-:-:S07]  /*28310*/  VIMNMX R2, R2, R0, PT ;  /* 0x0000000002027248 */ /* 0x000fce0003fe0100 */
.L_x_8948:
[----:B------:R-:W-:Y:S01]  /*28320*/  VIADD R0, R2, 0x9f ;  /* 0x0000009f02007836 */ /* 0x000fe20000000000 */
[----:B------:R-:W-:Y:S01]  /*28330*/  ULDC UR4, c[0x0][0x9dc] ;  /* 0x0002770000047ab9 */ /* 0x000fe20000000800 */
[----:B------:R-:W-:Y:S02]  /*28340*/  IMAD.MOV.U32 R4, RZ, RZ, R25 ;  /* 0x000000ffff047224 */ /* 0x000fe400078e0019 */
[----:B------:R-:W-:-:S05]  /*28350*/  IMAD.HI R0, R0, 0x66666667, RZ ;  /* 0x6666666700007827 */ /* 0x000fca00078e02ff */
[----:B------:R-:W-:-:S04]  /*28360*/  SHF.R.U32.HI R2, RZ, 0x1f, R0 ;  /* 0x0000001fff027819 */ /* 0x000fc80000011600 */
[----:B------:R-:W-:Y:S02]  /*28370*/  LEA.HI.SX32 R2, R0, R2, 0x1a ;  /* 0x0000000200027211 */ /* 0x000fe400078fd2ff */
[----:B------:R-:W2:Y:S02]  /*28380*/  @P1 LDC R0, c[0x0][0x450] ;  /* 0x00011400ff001b82 */ /* 0x000ea40000000800 */
[----:B------:R-:W-:-:S06]  /*28390*/  VIMNMX R32, R20, R2, PT ;  /* 0x0000000214207248 */ /* 0x000fcc0003fe0100 */
[----:B------:R-:W3:Y:S02]  /*283a0*/  @P1 LDC R2, c[0x0][0x44c] ;  /* 0x00011300ff021b82 */ /* 0x000ee40000000800 */
[----:B---3--:R-:W-:-:S05]  /*283b0*/  @P1 IMAD.HI.U32 R2, R25, R2, RZ ;  /* 0x0000000219021227 */ /* 0x008fca00078e00ff */
        /* <DEDUP_REMOVED lines=9> */
[----:B01----:R-:W0:Y:S02]  /*28450*/  @P0 LDC.64 R4, c[0x0][0x9e8] ;  /* 0x00027a00ff040b82 */ /* 0x003e240000000a00 */
[----:B0-----:R-:W-:-:S05]  /*28460*/  @P0 IMAD.HI.U32 R4, R2, R4, RZ ;  /* 0x0000000402040227 */ /* 0x001fca00078e00ff */
[----:B------:R-:W-:-:S04]  /*28470*/  @P0 SHF.R.U32.HI R2, RZ, R5, R4 ;  /* 0x00000005ff020219 */ /* 0x000fc80000011604 */
[----:B------:R-:W-:Y:S01]  /*28480*/  LOP3.LUT R2, RZ, R2, RZ, 0x33, !PT ;  /* 0x00000002ff027212 */ /* 0x000fe200078e33ff */
[----:B------:R-:W-:Y:S06]  /*28490*/  BRA `(.L_x_8955) ;  /* 0x0000000000107947 */ /* 0x000fec0003800000 */
.L_x_8954:
[----:B------:R-:W-:-:S13]  /*284a0*/  ISETP.NE.AND P0, PT, R3, 0x1, PT ;  /* 0x000000010300780c */ /* 0x000fda0003f05270 */
[----:B01----:R-:W0:Y:S02]  /*284b0*/  @P0 LDC.64 R4, c[0x0][0x9e8] ;  /* 0x00027a00ff040b82 */ /* 0x003e240000000a00 */
[----:B0-----:R-:W-:-:S05]  /*284c0*/  @P0 IMAD.HI.U32 R4, R2, R4, RZ ;  /* 0x0000000402040227 */ /* 0x001fca00078e00ff */
[----:B------:R-:W-:-:S07]  /*284d0*/  @P0 SHF.R.U32.HI R2, RZ, R5, R4 ;  /* 0x00000005ff020219 */ /* 0x000fce0000011604 */
.L_x_8955:
[----:B------:R-:W-:Y:S05]  /*284e0*/  BSYNC B0 ;  /* 0x0000000000007941 */ /* 0x000fea0003800000 */
.L_x_8953:
[----:B------:R-:W-:-:S05]  /*284f0*/  IMAD R2, R2, R3, RZ ;  /* 0x0000000302027224 */ /* 0x000fca00078e02ff */
[----:B------:R-:W-:-:S07]  /*28500*/  VIMNMX R0, R0, R2, !PT ;  /* 0x0000000200007248 */ /* 0x000fce0007fe0100 */
.L_x_8952:
[----:B------:R-:W-:-:S05]  /*28510*/  IMAD.HI R0, R0, 0x66666667, RZ ;  /* 0x6666666700007827 */ /* 0x000fca00078e02ff */
[----:B------:R-:W-:-:S04]  /*28520*/  SHF.R.U32.HI R2, RZ, 0x1f, R0 ;  /* 0x0000001fff027819 */ /* 0x000fc80000011600 */
[----:B------:R-:W-:-:S04]  /*28530*/  LEA.HI.SX32 R2, R0, R2, 0x1a ;  /* 0x0000000200027211 */ /* 0x000fc800078fd2ff */
[----:B------:R-:W-:-:S04]  /*28540*/  VIMNMX R3, RZ, R2, !PT ;  /* 0x00000002ff037248 */ /* 0x000fc80007fe0100 */
[----:B------:R-:W-:Y:S01]  /*28550*/  ISETP.GT.AND P0, PT, R32, R3, PT ;  /* 0x000000032000720c */ /* 0x000fe20003f04270 */
[----:B------:R2:W-:-:S12]  /*28560*/  STL [R1+0x1c], R3 ;  /* 0x00001c0301007387 */ /* 0x0005d80000100800 */
[----:B--2---:R-:W-:Y:S05]  /*28570*/  @P0 BRA `(.L_x_8956) ;  /* 0x0000000000440947 */ /* 0x004fea0003800000 */
[----:B------:R-:W2:Y:S02]  /*28580*/  S2R R3, SR_TID.X ;  /* 0x0000000000037919 */ /* 0x000ea40000002100 */
[----:B--2---:R-:W-:-:S04]  /*28590*/  LOP3.LUT R3, R3, 0x7f, RZ, 0xc0, !PT ;  /* 0x0000007f03037812 */ /* 0x004fc800078ec0ff */
[----:B------:R-:W-:-:S13]  /*285a0*/  ISETP.NE.AND P0, PT, R3, RZ, PT ;  /* 0x000000ff0300720c */ /* 0x000fda0003f05270 */
[----:B------:R-:W-:Y:S05]  /*285b0*/  @P0 BRA `(.L_x_8957) ;  /* 0x0000004c00700947 */ /* 0x000fea0003800000 */
[----:B01----:R-:W0:Y:S01]  /*285c0*/  S2R R5, SR_LANEID ;  /* 0x0000000000057919 */ /* 0x003e220000000000 */
        /* <DEDUP_REMOVED lines=12> */
.L_x_8956:
        /* <DEDUP_REMOVED lines=9> */
[----:B------:R-:W2:Y:S01]  /*28720*/  LDC.64 R2, c[0x4][R2] ;  /* 0x0100000002027b82 */ /* 0x000ea20000000a00 */
[----:B01----:R-:W-:Y:S02]  /*28730*/  IMAD.U32 R5, RZ, RZ, UR7 ;  /* 0x00000007ff057e24 */ /* 0x003fe4000f8e00ff */
        /* <DEDUP_REMOVED lines=8> */
[----:B--2---:R-:W-:Y:S05]  /*287c0*/  CALL.ABS.NOINC R2 ;  /* 0x0000000002007343 */ /* 0x004fea0003c00000 */
.L_x_8959:
[----:B------:R-:W-:Y:S05]  /*287d0*/  BSYNC B6 ;  /* 0x0000000000067941 */ /* 0x000fea0003800000 */
.L_x_8958:
        /* <DEDUP_REMOVED lines=22> */
.L_x_8961:
[----:B------:R-:W-:Y:S05]  /*28940*/  BSYNC B6 ;  /* 0x0000000000067941 */ /* 0x000fea0003800000 */
.L_x_8960:
        /* <DEDUP_REMOVED lines=20> */
.L_x_8963:
[----:B------:R-:W-:Y:S05]  /*28a90*/  BSYNC B6 ;  /* 0x0000000000067941 */ /* 0x000fea0003800000 */
.L_x_8962:
        /* <DEDUP_REMOVED lines=19> */
.L_x_8965:
[----:B------:R-:W-:Y:S05]  /*28bd0*/  BSYNC B6 ;  /* 0x0000000000067941 */ /* 0x000fea0003800000 */
.L_x_8964:
[----:B------:R-:W-:Y:S01]  /*28be0*/  ULDC.64 UR4, c[0x0][0x9f8] ;  /* 0x00027e0000047ab9 */ /* 0x000fe20000000a00 */
[----:B------:R-:W2:Y:S01]  /*28bf0*/  LDL R21, [R1+0x14] ;  /* 0x0000140001157983 */ /* 0x000ea20000100800 */
[----:B------:R-:W-:Y:S01]  /*28c00*/  ISETP.NE.U32.AND P0, PT, RZ, UR4, PT ;  /* 0x00000004ff007c0c */ /* 0x000fe2000bf05070 */
[----:B------:R-:W-:Y:S01]  /*28c10*/  IMAD.MOV.U32 R14, RZ, RZ, R27 ;  /* 0x000000ffff0e7224 */ /* 0x000fe200078e001b */
[----:B------:R-:W3:Y:S01]  /*28c20*/  LDC R12, c[0x0][0x430] ;  /* 0x00010c00ff0c7b82 */ /* 0x000ee20000000800 */
[----:B------:R-:W4:Y:S01]  /*28c30*/  LDL R13, [R1+0x48] ;  /* 0x00004800010d7983 */ /* 0x000f220000100800 */
[----:B------:R-:W-:Y:S01]  /*28c40*/  ISETP.NE.AND.EX P0, PT, RZ, UR5, PT, P0 ;  /* 0x00000005ff007c0c */ /* 0x000fe2000bf05300 */
[----:B------:R-:W0:-:S12]  /*28c50*/  S2R R20, SR_TID.X ;  /* 0x0000000000147919 */ /* 0x000e180000002100 */
[----:B------:R-:W1:Y:S02]  /*28c60*/  @P0 LDC.64 R2, c[0x0][0x9f8] ;  /* 0x00027e00ff020b82 */ /* 0x000e640000000a00 */
[----:B-1----:R-:W-:-:S05]  /*28c70*/  @P0 IMAD.WIDE R2, R27, 0x4, R2 ;  /* 0x000000041b020825 */ /* 0x002fca00078e0202 */
[----:B------:R1:W4:Y:S01]  /*28c80*/  @P0 LDG.E R14, desc[UR60][R2.64] ;  /* 0x0000003c020e0981 */ /* 0x000322000c1e1900 */
[----:B0-----:R-:W-:Y:S01]  /*28c90*/  LOP3.LUT R20, R20, 0x7f, RZ, 0xc0, !PT ;  /* 0x0000007f14147812 */ /* 0x001fe200078ec0ff */
[----:B------:R-:W-:Y:S01]  /*28ca0*/  IMAD.MOV.U32 R4, RZ, RZ, 0xa0 ;  /* 0x000000a0ff047424 */ /* 0x000fe200078e00ff */
[----:B---3--:R-:W-:Y:S01]  /*28cb0*/  ISETP.NE.AND P0, PT, R12, 0x1, PT ;  /* 0x000000010c00780c */ /* 0x008fe20003f05270 */
[----:B------:R-:W0:Y:S01]  /*28cc0*/  S2R R30, SR_TID.X ;  /* 0x00000000001e7919 */ /* 0x000e220000002100 */
[----:B------:R-:W-:Y:S01]  /*28cd0*/  SHF.R.U32.HI R20, RZ, 0x3, R20 ;  /* 0x00000003ff147819 */ /* 0x000fe20000011614 */
[----:B------:R-:W-:-:S10]  /*28ce0*/  IMAD R4, R32, R4, -0xa0 ;  /* 0xffffff6020047424 */ /* 0x000fd400078e0204 */
[----:B------:R-:W3:Y:S08]  /*28cf0*/  @P0 LDC R0, c[0x0][0x434] ;  /* 0x00010d00ff000b82 */ /* 0x000ef00000000800 */
[----:B-1----:R-:W1:Y:S08]  /*28d00*/  @P0 LDC R2, c[0x0][0x438] ;  /* 0x00010e00ff020b82 */ /* 0x002e700000000800 */
[----:B------:R-:W1:Y:S01]  /*28d10*/  @P0 LDC R5, c[0x0][0x434] ;  /* 0x00010d00ff050b82 */ /* 0x000e620000000800 */
[----:B0-----:R-:W-:-:S07]  /*28d20*/  IMAD.SHL.U32 R30, R30, 0x10, RZ ;  /* 0x000000101e1e7824 */ /* 0x001fce00078e00ff */
[----:B------:R-:W0:Y:S01]  /*28d30*/  @P0 LDC R7, c[0x0][0x438] ;  /* 0x00010e00ff070b82 */ /* 0x000e220000000800 */
[----:B------:R-:W-:Y:S02]  /*28d40*/  LOP3.LUT R30, R20, 0x70, R30, 0xf8, !PT ;  /* 0x00000070141e7812 */ /* 0x000fe400078ef81e */
[----:B------:R-:W3:Y:S03]  /*28d50*/  S2R R20, SR_TID.X ;  /* 0x0000000000147919 */ /* 0x000ee60000002100 */
[----:B------:R-:W-:-:S05]  /*28d60*/  IMAD.IADD R8, R30, 0x1, R4 ;  /* 0x000000011e087824 */ /* 0x000fca00078e0204 */
[----:B------:R-:W-:Y:S02]  /*28d70*/  ISETP.GE.AND P1, PT, R8, R19, PT ;  /* 0x000000130800720c */ /* 0x000fe40003f26270 */
[C---:B---3--:R-:W-:Y:S01]  /*28d80*/  LOP3.LUT R30, R20.reuse, 0x7f, RZ, 0xc0, !PT ;  /* 0x0000007f141e7812 */ /* 0x048fe200078ec0ff */
[----:B------:R-:W-:-:S03]  /*28d90*/  IMAD.SHL.U32 R20, R20, 0x10, RZ ;  /* 0x0000001014147824 */ /* 0x000fc600078e00ff */
[----:B------:R-:W-:-:S04]  /*28da0*/  SHF.R.U32.HI R30, RZ, 0x3, R30 ;  /* 0x00000003ff1e7819 */ /* 0x000fc8000001161e */
[----:B------:R-:W-:-:S04]  /*28db0*/  LOP3.LUT R20, R30, 0x70, R20, 0xf8, !PT ;  /* 0x000000701e147812 */ /* 0x000fc800078ef814 */
[----:B------:R-:W-:-:S05]  /*28dc0*/  LOP3.LUT R20, R20, 0x80, RZ, 0xfc, !PT ;  /* 0x0000008014147812 */ /* 0x000fca00078efcff */
[----:B------:R-:W-:Y:S01]  /*28dd0*/  IMAD.IADD R4, R20, 0x1, R4 ;  /* 0x0000000114047824 */ /* 0x000fe200078e0204 */
[----:B------:R-:W-:Y:S01]  /*28de0*/  LOP3.LUT R16, R16, 0xfffffffd, RZ, 0xc0, !PT ;  /* 0xfffffffd10107812 */ /* 0x000fe200078ec0ff */
[----:B------:R-:W-:Y:S01]  /*28df0*/  UMOV UR4, 0xffffffff ;  /* 0xffffffff00047882 */ /* 0x000fe20000000000 */
[--C-:B--2---:R-:W-:Y:S02]  /*28e00*/  IMAD.IADD R8, R8, 0x1, R21.reuse ;  /* 0x0000000108087824 */ /* 0x104fe400078e0215 */
[----:B------:R-:W-:Y:S02]  /*28e10*/  IMAD.IADD R9, R4, 0x1, R21 ;  /* 0x0000000104097824 */ /* 0x000fe400078e0215 */
[----:B------:R-:W-:-:S04]  /*28e20*/  @P0 IMAD.HI.U32 R0, R8, R0, RZ ;  /* 0x0000000008000227 */ /* 0x000fc800078e00ff */
[----:B------:R-:W-:Y:S01]  /*28e30*/  IMAD.MOV.U32 R6, RZ, RZ, R8 ;  /* 0x000000ffff067224 */ /* 0x000fe200078e0008 */
[----:B-1----:R-:W-:Y:S02]  /*28e40*/  @P0 SHF.R.U32.HI R6, RZ, R2, R0 ;  /* 0x00000002ff060219 */ /* 0x002fe40000011600 */
[----:B------:R-:W1:Y:S01]  /*28e50*/  @!P1 LDC.64 R2, c[0x0][0x428] ;  /* 0x00010a00ff029b82 */ /* 0x000e620000000a00 */
[----:B------:R-:W-:-:S04]  /*28e60*/  @P0 IMAD.HI.U32 R5, R9, R5, RZ ;  /* 0x0000000509050227 */ /* 0x000fc800078e00ff */
[----:B------:R-:W-:Y:S01]  /*28e70*/  IMAD.MOV.U32 R0, RZ, RZ, R9 ;  /* 0x000000ffff007224 */ /* 0x000fe200078e0009 */
[----:B0-----:R-:W-:Y:S02]  /*28e80*/  @P0 SHF.R.U32.HI R0, RZ, R7, R5 ;  /* 0x00000007ff000219 */ /* 0x001fe40000011605 */
[----:B------:R-:W-:Y:S02]  /*28e90*/  ISETP.GE.AND P0, PT, R4, R19, PT ;  /* 0x000000130400720c */ /* 0x000fe40003f06270 */
[----:B------:R-:W0:Y:S02]  /*28ea0*/  @!P1 LDC.64 R4, c[0x0][0x418] ;  /* 0x00010600ff049b82 */ /* 0x000e240000000a00 */
[----:B------:R-:W-:Y:S02]  /*28eb0*/  ISETP.GT.U32.OR P0, PT, R20, 0x9f, P0 ;  /* 0x0000009f1400780c */ /* 0x000fe40000704470 */
[----:B----4-:R-:W-:-:S05]  /*28ec0*/  SHF.R.S32.HI R15, RZ, 0x1f, R14 ;  /* 0x0000001fff0f7819 */ /* 0x010fca000001140e */
[----:B-1----:R-:W-:-:S04]  /*28ed0*/  @!P1 IMAD R7, R15, R2, RZ ;  /* 0x000000020f079224 */ /* 0x002fc800078e02ff */
[----:B------:R-:W-:Y:S01]  /*28ee0*/  @!P1 IMAD R10, R14, R3, R7 ;  /* 0x000000030e0a9224 */ /* 0x000fe200078e0207 */
[----:B------:R-:W-:-:S03]  /*28ef0*/  @!P1 SHF.R.S32.HI R7, RZ, 0x1f, R6 ;  /* 0x0000001fff079819 */ /* 0x000fc60000011406 */
[----:B------:R-:W-:-:S03]  /*28f00*/  @!P1 IMAD.WIDE.U32 R2, R14, R2, R6 ;  /* 0x000000020e029225 */ /* 0x000fc600078e0006 */
[----:B------:R-:W1:Y:S01]  /*28f10*/  LDC R7, c[0x0][0x2f4] ;  /* 0x0000bd00ff077b82 */ /* 0x000e620000000800 */
[----:B------:R-:W-:Y:S01]  /*28f20*/  @!P1 IMAD.IADD R3, R3, 0x1, R10 ;  /* 0x0000000103039824 */ /* 0x000fe200078e020a */
[----:B0-----:R-:W-:-:S04]  /*28f30*/  @!P1 LEA R10, P2, R2, R4, 0x2 ;  /* 0x00000004020a9211 */ /* 0x001fc800078410ff */
[----:B------:R-:W-:Y:S02]  /*28f40*/  @!P1 LEA.HI.X R11, R2, R5, R3, 0x2, P2 ;  /* 0x00000005020b9211 */ /* 0x000fe400010f1403 */
[----:B------:R-:W0:Y:S01]  /*28f50*/  @!P0 LDC.64 R2, c[0x0][0x428] ;  /* 0x00010a00ff028b82 */ /* 0x000e220000000a00 */
[----:B------:R-:W-:-:S04]  /*28f60*/  IMAD.MOV R4, RZ, RZ, -R6 ;  /* 0x000000ffff047224 */ /* 0x000fc800078e0a06 */
[----:B------:R-:W-:Y:S01]  /*28f70*/  IMAD R8, R12, R4, R8 ;  /* 0x000000040c087224 */ /* 0x000fe200078e0208 */
[----:B------:R-:W-:Y:S01]  /*28f80*/  @!P0 SHF.R.S32.HI R5, RZ, 0x1f, R0 ;  /* 0x0000001fff058819 */ /* 0x000fe20000011400 */
[----:B0-----:R-:W-:-:S04]  /*28f90*/  @!P0 IMAD R4, R15, R2, RZ ;  /* 0x000000020f048224 */ /* 0x001fc800078e02ff */
[----:B------:R-:W-:Y:S02]  /*28fa0*/  @!P0 IMAD R6, R14, R3, R4 ;  /* 0x000000030e068224 */ /* 0x000fe400078e0204 */
[----:B------:R-:W-:-:S04]  /*28fb0*/  @!P0 IMAD.MOV.U32 R4, RZ, RZ, R0 ;  /* 0x000000ffff048224 */ /* 0x000fc800078e0000 */
[----:B------:R-:W-:Y:S02]  /*28fc0*/  @!P0 IMAD.WIDE.U32 R4, R14, R2, R4 ;  /* 0x000000020e048225 */ /* 0x000fe400078e0004 */
[----:B------:R-:W0:Y:S02]  /*28fd0*/  @!P0 LDC.64 R2, c[0x0][0x418] ;  /* 0x00010600ff028b82 */ /* 0x000e240000000a00 */
[----:B------:R-:W-:Y:S02]  /*28fe0*/  @!P0 IMAD.IADD R5, R6, 0x1, R5 ;  /* 0x0000000106058824 */ /* 0x000fe400078e0205 */
[----:B------:R-:W-:Y:S01]  /*28ff0*/  IMAD.MOV.U32 R6, RZ, RZ, RZ ;  /* 0x000000ffff067224 */ /* 0x000fe200078e00ff */
[----:B------:R2:W-:Y:S04]  /*29000*/  STL [R1+0x4], R14 ;  /* 0x0000040e01007387 */ /* 0x0005e80000100800 */
[----:B------:R2:W-:Y:S04]  /*29010*/  STL [R1+0x18], R15 ;  /* 0x0000180f01007387 */ /* 0x0005e80000100800 */
[----:B------:R2:W5:Y:S01]  /*29020*/  @!P1 LDG.E R6, desc[UR60][R10.64] ;  /* 0x0000003c0a069981 */ /* 0x000562000c1e1900 */
[----:B0-----:R-:W-:-:S04]  /*29030*/  @!P0 LEA R2, P2, R4, R2, 0x2 ;  /* 0x0000000204028211 */ /* 0x001fc800078410ff */
[----:B------:R-:W-:Y:S02]  /*29040*/  @!P0 LEA.HI.X R3, R4, R3, R5, 0x2, P2 ;  /* 0x0000000304038211 */ /* 0x000fe400010f1405 */
[----:B------:R-:W-:Y:S01]  /*29050*/  ISETP.GT.U32.AND P2, PT, R20, 0x9f, PT ;  /* 0x0000009f1400780c */ /* 0x000fe20003f44070 */
[----:B------:R-:W-:Y:S01]  /*29060*/  IMAD.MOV.U32 R5, RZ, RZ, RZ ;  /* 0x000000ffff057224 */ /* 0x000fe200078e00ff */
[----:B-1----:R-:W-:-:S05]  /*29070*/  ISETP.GE.AND P1, PT, R36, R7, PT ;  /* 0x000000072400720c */ /* 0x002fca0003f26270 */
[----:B------:R2:W5:Y:S01]  /*29080*/  @!P0 LDG.E R5, desc[UR60][R2.64] ;  /* 0x0000003c02058981 */ /* 0x000562000c1e1900 */
[----:B------:R-:W-:-:S05]  /*29090*/  ISETP.NE.AND P0, PT, R13, 0x3, PT ;  /* 0x000000030d00780c */ /* 0x000fca0003f05270 */
[----:B------:R-:W-:-:S04]  /*290a0*/  @P2 LOP3.LUT R16, R16, 0x2, RZ, 0xfc, !PT ;  /* 0x0000000210102812 */ /* 0x000fc800078efcff */
[----:B------:R-:W-:-:S04]  /*290b0*/  LOP3.LUT R16, R16, 0xfffffffb, RZ, 0xc0, !PT ;  /* 0xfffffffb10107812 */ /* 0x000fc800078ec0ff */
[----:B------:R-:W-:Y:S01]  /*290c0*/  LOP3.LUT R16, R16, 0xfffffffe, RZ, 0xc0, !PT ;  /* 0xfffffffe10107812 */ /* 0x000fe200078ec0ff */
[----:B------:R-:W-:-:S03]  /*290d0*/  IMAD.MOV R0, RZ, RZ, -R0 ;  /* 0x000000ffff007224 */ /* 0x000fc600078e0a00 */
[----:B------:R-:W-:Y:S01]  /*290e0*/  @P1 LOP3.LUT R16, R16, 0x1, RZ, 0xfc, !PT ;  /* 0x0000000110101812 */ /* 0x000fe200078efcff */
[----:B------:R-:W-:-:S03]  /*290f0*/  IMAD R9, R12, R0, R9 ;  /* 0x000000000c097224 */ /* 0x000fc600078e0209 */
[----:B------:R-:W-:Y:S01]  /*29100*/  @P0 LOP3.LUT R16, R16, 0x4, RZ, 0xfc, !PT ;  /* 0x0000000410100812 */ /* 0x000fe200078efcff */
[----:B--2---:R-:W-:Y:S06]  /*29110*/  BRA.DIV UR4, `(.L_x_8966) ;  /* 0x0000008204647947 */ /* 0x004fec000b800000 */
.L_x_9171:
[----:B------:R-:W-:Y:S01]  /*29120*/  SHF.R.S32.HI R0, RZ, 0x1f, R26 ;  /* 0x0000001fff007819 */ /* 0x000fe2000001141a */
[----:B------:R-:W-:-:S04]  /*29130*/  VIADD R7, R32, 0xffffffff ;  /* 0xffffffff20077836 */ /* 0x000fc80000000000 */
[----:B------:R0:W-:Y:S01]  /*29140*/  STL [R1+0x10], R0 ;  /* 0x0000100001007387 */ /* 0x0001e20000100800 */
[----:B------:R-:W-:Y:S05]  /*29150*/  @!P0 BRA `(.L_x_8967) ;  /* 0x0000000000048947 */ /* 0x000fea0003800000 */
[----:B------:R-:W-:Y:S01]  /*29160*/  BPT.TRAP 0x1 ;  /* 0x000000040000795c */ /* 0x000fe20000300000 */
.L_x_8967:
        /* <DEDUP_REMOVED lines=9> */
.L_x_9172:
[----:B------:R-:W-:Y:S05]  /*29200*/  BSYNC B0 ;  /* 0x0000000000007941 */ /* 0x000fea0003800000 */
.L_x_8968:
[----:B0-----:R-:W2:Y:S01]  /*29210*/  LDL R0, [R1+0x34] ;  /* 0x0000340001007983 */ /* 0x001ea20000100800 */
[----:B------:R-:W-:-:S03]  /*29220*/  ULDC.64 UR4, c[0x0][0x328] ;  /* 0x0000ca0000047ab9 */ /* 0x000fc60000000a00 */
[----:B------:R-:W3:Y:S04]  /*29230*/  LDL R10, [R1+0x10] ;  /* 0x00001000010a7983 */ /* 0x000ee80000100800 */
[----:B------:R-:W4:Y:S01]  /*29240*/  LDL R13, [R1+0x2c] ;  /* 0x00002c00010d7983 */ /* 0x000f220000100800 */
[----:B------:R-:W-:Y:S01]  /*29250*/  IMAD.WIDE.U32 R2, R8, UR4, RZ ;  /* 0x0000000408027c25 */ /* 0x000fe2000f8e00ff */
[----:B-----5:R-:W-:Y:S01]  /*29260*/  SHF.R.S32.HI R37, RZ, 0x1f, R6 ;  /* 0x0000001fff257819 */ /* 0x020fe20000011406 */
[----:B------:R-:W-:Y:S01]  /*29270*/  ULDC.64 UR6, c[0x0][0x338] ;  /* 0x0000ce0000067ab9 */ /* 0x000fe20000000a00 */
[----:B------:R-:W0:Y:S01]  /*29280*/  S2R R14, SR_TID.X ;  /* 0x00000000000e7919 */ /* 0x000e220000002100 */
[----:B------:R-:W1:Y:S01]  /*29290*/  LDC R11, c[0x0][0x2f4] ;  /* 0x0000bd00ff0b7b82 */ /* 0x000e620000000800 */
[----:B------:R-:W-:Y:S01]  /*292a0*/  ULDC.64 UR8, c[0x0][0x330] ;  /* 0x0000cc0000087ab9 */ /* 0x000fe20000000a00 */
[----:B------:R-:W-:Y:S01]  /*292b0*/  ULDC.64 UR10, c[0x0][0x318] ;  /* 0x0000c600000a7ab9 */ /* 0x000fe20000000a00 */
[----:B------:R-:W-:Y:S01]  /*292c0*/  SHF.R.S32.HI R34, RZ, 0x1f, R5 ;  /* 0x0000001fff227819 */ /* 0x000fe20000011405 */
[----:B------:R-:W-:Y:S01]  /*292d0*/  IMAD R7, R7, -0xa0, R19 ;  /* 0xffffff6007077824 */ /* 0x000fe200078e0213 */
[----:B-1----:R-:W-:-:S02]  /*292e0*/  ISETP.GE.AND P0, PT, R36, R11, PT ;  /* 0x0000000b2400720c */ /* 0x002fc40003f06270 */
[----:B0-----:R-:W-:-:S04]  /*292f0*/  LOP3.LUT R14, R14, 0x7f, RZ, 0xc0, !PT ;  /* 0x0000007f0e0e7812 */ /* 0x001fc800078ec0ff */
[----:B------:R-:W-:-:S05]  /*29300*/  SHF.R.U32.HI R14, RZ, 0x3, R14 ;  /* 0x00000003ff0e7819 */ /* 0x000fca000001160e */
[----:B------:R-:W-:-:S05]  /*29310*/  IMAD.IADD R7, R7, 0x1, -R14 ;  /* 0x0000000107077824 */ /* 0x000fca00078e0a0e */
[----:B------:R-:W-:Y:S02]  /*29320*/  ISETP.GE.AND P2, PT, R7, 0x1, PT ;  /* 0x000000010700780c */ /* 0x000fe40003f46270 */
[----:B------:R-:W-:-:S11]  /*29330*/  LOP3.LUT R16, R16, 0xffffffbf, RZ, 0xc0, !PT ;  /* 0xffffffbf10107812 */ /* 0x000fd600078ec0ff */
[----:B------:R-:W-:Y:S01]  /*29340*/  @P2 LOP3.LUT R16, R16, 0x40, RZ, 0xfc, !PT ;  /* 0x0000004010102812 */ /* 0x000fe200078efcff */
[----:B--2---:R-:W-:-:S04]  /*29350*/  IMAD R0, R0, UR4, RZ ;  /* 0x0000000400007c24 */ /* 0x004fc8000f8e02ff */
[----:B------:R-:W-:-:S04]  /*29360*/  IMAD R0, R8, UR5, R0 ;  /* 0x0000000508007c24 */ /* 0x000fc8000f8e0200 */
[----:B------:R-:W-:Y:S02]  /*29370*/  IMAD.IADD R3, R3, 0x1, R0 ;  /* 0x0000000103037824 */ /* 0x000fe400078e0200 */
[----:B------:R-:W-:Y:S02]  /*29380*/  IMAD R0, R37, UR6, RZ ;  /* 0x0000000625007c24 */ /* 0x000fe4000f8e02ff */
[----:B------:R-:W-:-:S04]  /*29390*/  IMAD.WIDE.U32 R2, R6, UR6, R2 ;  /* 0x0000000606027c25 */ /* 0x000fc8000f8e0002 */
[----:B------:R-:W-:-:S04]  /*293a0*/  IMAD R0, R6, UR7, R0 ;  /* 0x0000000706007c24 */ /* 0x000fc8000f8e0200 */
        /* <DEDUP_REMOVED lines=8> */
[----:B------:R0:W-:Y:S03]  /*29430*/  STL [R1+0x30], R10 ;  /* 0x0000300a01007387 */ /* 0x0001e60000100800 */
[C---:B------:R-:W-:Y:S02]  /*29440*/  IMAD R3, R9.reuse, UR5, R3 ;  /* 0x0000000509037c24 */ /* 0x040fe4000f8e0203 */
[----:B0-----:R-:W-:-:S04]  /*29450*/  IMAD.WIDE.U32 R10, R9, UR4, RZ ;  /* 0x00000004090a7c25 */ /* 0x001fc8000f8e00ff */
        /* <DEDUP_REMOVED lines=12> */
[C---:B------:R-:W-:Y:S02]  /*29520*/  ISETP.GE.AND P2, PT, R7.reuse, 0x21, PT ;  /* 0x000000210700780c */ /* 0x040fe40003f46270 */
        /* <DEDUP_REMOVED lines=36> */
[C---:B-1----:R-:W-:Y:S02]  /*29770*/  IADD3 R12, P1, R36.reuse, R11, RZ ;  /* 0x0000000b240c7210 */ /* 0x042fe40007f3e0ff */
[----:B------:R-:W1:Y:S03]  /*29780*/  SHFL.IDX PT, R11, R0, 0x6, 0x181f ;  /* 0x00d81f00000b7f89 */ /* 0x000e6600000e0000 */
[----:B0-----:R-:W-:Y:S01]  /*29790*/  IMAD.X R13, RZ, RZ, R20, P1 ;  /* 0x000000ffff0d7224 */ /* 0x001fe200008e0614 */
[----:B------:R-:W-:Y:S01]  /*297a0*/  ISETP.LT.OR P1, PT, R7, 0x51, P0 ;  /* 0x000000510700780c */ /* 0x000fe20000721670 */
[----:B------:R-:W0:Y:S04]  /*297b0*/  SHFL.IDX PT, R20, R2, 0x6, 0x181f ;  /* 0x00d81f0002147f89 */ /* 0x000e2800000e0000 */
[----:B------:R-:W2:Y:S04]  /*297c0*/  SHFL.IDX PT, R0, R0, 0x7, 0x181f ;  /* 0x00f81f0000007f89 */ /* 0x000ea800000e0000 */
[----:B------:R-:W3:Y:S04]  /*297d0*/  SHFL.IDX PT, R2, R2, 0x7, 0x181f ;  /* 0x00f81f0002027f89 */ /* 0x000ee800000e0000 */
[----:B------:R1:W-:Y:S02]  /*297e0*/  LDGSTS.E.BYPASS.LTC128B.128 [R3+0xcc00], desc[UR60][R12.64], !P1 ;  /* 0x0cc000000c037fae */ /* 0x0003e4000c901d7c */
[----:B-1----:R-:W-:-:S05]  /*297f0*/  IADD3 R12, P1, R36, R11, RZ ;  /* 0x0000000b240c7210 */ /* 0x002fca0007f3e0ff */
[----:B0-----:R-:W-:Y:S01]  /*29800*/  IMAD.X R13, RZ, RZ, R20, P1 ;  /* 0x000000ffff0d7224 */ /* 0x001fe200008e0614 */
        /* <DEDUP_REMOVED lines=28> */
.L_x_9194:
        /* <DEDUP_REMOVED lines=9> */
.L_x_8971:
        /* <DEDUP_REMOVED lines=11> */
.L_x_8972:
[----:B------:R1:W-:Y:S01]  /*29b10*/  SYNCS.ARRIVE.TRANS64.A1T0 RZ, [R4+URZ+0x22870], RZ ;  /* 0x022870ff04ff79a7 */ /* 0x0003e2000810003f */
[----:B------:R-:W-:Y:S05]  /*29b20*/  @!P6 BRA `(.L_x_8973) ;  /* 0x000000000004e947 */ /* 0x000fea0003800000 */
[----:B------:R-:W-:Y:S01]  /*29b30*/  BPT.TRAP 0x1 ;  /* 0x000000040000795c */ /* 0x000fe20000300000 */
.L_x_8973:
[----:B------:R-:W2:Y:S01]  /*29b40*/  LDL R0, [R1+0x38] ;  /* 0x0000380001007983 */ /* 0x000ea20000100800 */
[----:B------:R-:W-:Y:S01]  /*29b50*/  BSSY B0, `(.L_x_8974) ;  /* 0x0000003000007945 */ /* 0x000fe20003800000 */
[----:B--2---:R-:W2:Y:S03]  /*29b60*/  SYNCS.PHASECHK.TRANS64.TRYWAIT P0, [R4+URZ+0x22840], R0 ;  /* 0x02284000040075a7 */ /* 0x004ea6000800017f */
[----:B--2---:R-:W-:Y:S05]  /*29b70*/  @!P0 BRA `(.L_x_8975) ;  /* 0x0000008400508947 */ /* 0x004fea0003800000 */
.L_x_9195:
[----:B------:R-:W-:Y:S05]  /*29b80*/  BSYNC B0 ;  /* 0x0000000000007941 */ /* 0x000fea0003800000 */
.L_x_8974:
[----:B--2---:R-:W2:Y:S01]  /*29b90*/  LDL.LU R0, [R1+0x34] ;  /* 0x0000340001007983 */ /* 0x004ea20000300800 */
[----:B------:R-:W-:Y:S01]  /*29ba0*/  ULDC.64 UR4, c[0x0][0x310] ;  /* 0x0000c40000047ab9 */ /* 0x000fe20000000a00 */
[----:B------:R-:W-:Y:S02]  /*29bb0*/  ULDC.64 UR6, c[0x0][0x300] ;  /* 0x0000c00000067ab9 */ /* 0x000fe40000000a00 */
[----:B------:R-:W3:Y:S04]  /*29bc0*/  LDL.LU R12, [R1+0x30] ;  /* 0x00003000010c7983 */ /* 0x000ee80000300800 */
[----:B------:R-:W4:Y:S01]  /*29bd0*/  LDL R2, [R1+0x10] ;  /* 0x0000100001027983 */ /* 0x000f220000100800 */
[----:B------:R-:W-:Y:S02]  /*29be0*/  IMAD R37, R37, UR4, RZ ;  /* 0x0000000425257c24 */ /* 0x000fe4000f8e02ff */
[----:B------:R-:W-:-:S02]  /*29bf0*/  IMAD R34, R34, UR4, RZ ;  /* 0x0000000422227c24 */ /* 0x000fc4000f8e02ff */
[C---:B------:R-:W-:Y:S02]  /*29c00*/  IMAD R37, R6.reuse, UR5, R37 ;  /* 0x0000000506257c24 */ /* 0x040fe4000f8e0225 */
[----:B------:R-:W-:-:S04]  /*29c10*/  IMAD.WIDE.U32 R6, R6, UR4, RZ ;  /* 0x0000000406067c25 */ /* 0x000fc8000f8e00ff */
[----:B------:R-:W-:Y:S02]  /*29c20*/  IMAD.IADD R7, R7, 0x1, R37 ;  /* 0x0000000107077824 */ /* 0x000fe400078e0225 */
[----:B------:R-:W-:Y:S02]  /*29c30*/  IMAD R34, R5, UR5, R34 ;  /* 0x0000000505227c24 */ /* 0x000fe4000f8e0222 */
[----:B------:R-:W-:-:S04]  /*29c40*/  IMAD.WIDE.U32 R6, R8, UR6, R6 ;  /* 0x0000000608067c25 */ /* 0x000fc8000f8e0006 */
[----:B0-----:R-:W-:Y:S02]  /*29c50*/  IMAD.MOV.U32 R10, RZ, RZ, R6 ;  /* 0x000000ffff0a7224 */ /* 0x001fe400078e0006 */
[----:B--2---:R-:W-:-:S04]  /*29c60*/  IMAD R0, R0, UR6, RZ ;  /* 0x0000000600007c24 */ /* 0x004fc8000f8e02ff */
[----:B------:R-:W-:Y:S02]  /*29c70*/  IMAD R8, R8, UR7, R0 ;  /* 0x0000000708087c24 */ /* 0x000fe4000f8e0200 */
[----:B---3--:R-:W-:Y:S02]  /*29c80*/  IMAD R0, R12, UR6, RZ ;  /* 0x000000060c007c24 */ /* 0x008fe4000f8e02ff */
[----:B------:R-:W-:Y:S01]  /*29c90*/  IMAD.IADD R11, R7, 0x1, R8 ;  /* 0x00000001070b7824 */ /* 0x000fe200078e0208 */
[----:B------:R-:W0:Y:S01]  /*29ca0*/  LDC R12, c[0x0][0x2f4] ;  /* 0x0000bd00ff0c7b82 */ /* 0x000e220000000800 */
[----:B------:R-:W-:Y:S01]  /*29cb0*/  IMAD.WIDE.U32 R6, R5, UR4, RZ ;  /* 0x0000000405067c25 */ /* 0x000fe2000f8e00ff */
[----:B------:R-:W-:-:S03]  /*29cc0*/  ULDC.64 UR4, c[0x0][0x308] ;  /* 0x0000c20000047ab9 */ /* 0x000fc60000000a00 */
[----:B------:R-:W-:Y:S02]  /*29cd0*/  IMAD.IADD R7, R7, 0x1, R34 ;  /* 0x0000000107077824 */ /* 0x000fe400078e0222 */
[C---:B------:R-:W-:Y:S02]  /*29ce0*/  IMAD R8, R9.reuse, UR7, R0 ;  /* 0x0000000709087c24 */ /* 0x040fe4000f8e0200 */
[----:B------:R-:W-:Y:S01]  /*29cf0*/  IMAD.WIDE.U32 R6, R9, UR6, R6 ;  /* 0x0000000609067c25 */ /* 0x000fe2000f8e0006 */
[----:B------:R-:W-:-:S03]  /*29d00*/  ULDC.64 UR6, c[0x0][0x2e8] ;  /* 0x0000ba0000067ab9 */ /* 0x000fc60000000a00 */
[----:B------:R-:W-:-:S04]  /*29d10*/  IMAD.WIDE.U32 R10, R26, UR4, R10 ;  /* 0x000000041a0a7c25 */ /* 0x000fc8000f8e000a */
[----:B----4-:R-:W-:Y:S01]  /*29d20*/  IMAD R5, R2, UR4, RZ ;  /* 0x0000000402057c24 */ /* 0x010fe2000f8e02ff */
[----:B------:R-:W-:Y:S01]  /*29d30*/  IADD3 R2, P0, R10, UR6, RZ ;  /* 0x000000060a027c10 */ /* 0x000fe2000ff1e0ff */
[----:B------:R-:W-:Y:S02]  /*29d40*/  IMAD.IADD R7, R7, 0x1, R8 ;  /* 0x0000000107077824 */ /* 0x000fe400078e0208 */
[C---:B------:R-:W-:Y:S02]  /*29d50*/  IMAD R5, R26.reuse, UR5, R5 ;  /* 0x000000051a057c24 */ /* 0x040fe4000f8e0205 */
[----:B------:R-:W-:Y:S01]  /*29d60*/  IMAD.WIDE.U32 R6, R26, UR4, R6 ;  /* 0x000000041a067c25 */ /* 0x000fe2000f8e0006 */
[----:B------:R-:W-:Y:S01]  /*29d70*/  UMOV UR4, 0xffffffff ;  /* 0xffffffff00047882 */ /* 0x000fe20000000000 */
[----:B0-----:R-:W-:Y:S02]  /*29d80*/  ISETP.GE.AND P3, PT, R36, R12, PT ;  /* 0x0000000c2400720c */ /* 0x001fe40003f66270 */
[----:B------:R-:W-:-:S02]  /*29d90*/  IADD3.X R0, R11, UR7, R5, P0, !PT ;  /* 0x000000070b007c10 */ /* 0x000fc400087fe405 */
[----:B------:R-:W-:-:S04]  /*29da0*/  IADD3 R6, P0, R6, UR6, RZ ;  /* 0x0000000606067c10 */ /* 0x000fc8000ff1e0ff */
[----:B------:R-:W-:Y:S01]  /*29db0*/  IADD3.X R5, R5, UR7, R7, P0, !PT ;  /* 0x0000000705057c10 */ /* 0x000fe200087fe407 */
[----:B------:R-:W-:Y:S08]  /*29dc0*/  BRA.DIV UR4, `(.L_x_8976) ;  /* 0x0000008204d47947 */ /* 0x000ff0000b800000 */
[----:B------:R-:W0:Y:S01]  /*29dd0*/  SHFL.IDX PT, R8, R2, RZ, 0x181f ;  /* 0x00181fff02087589 */ /* 0x000e2200000e0000 */
[----:B------:R-:W-:Y:S02]  /*29de0*/  LOP3.LUT R22, R22, 0xfffffeff, RZ, 0xc0, !PT ;  /* 0xfffffeff16167812 */ /* 0x000fe400078ec0ff */
[----:B------:R-:W-:Y:S01]  /*29df0*/  LOP3.LUT P6, RZ, R16, 0x80, RZ, 0xc0, !PT ;  /* 0x0000008010ff7812 */ /* 0x000fe200078cc0ff */
[----:B------:R-:W2:Y:S01]  /*29e00*/  SHFL.IDX PT, R7, R0, RZ, 0x181f ;  /* 0x00181fff00077589 */ /* 0x000ea200000e0000 */
[----:B------:R-:W-:Y:S02]  /*29e10*/  @P4 LOP3.LUT R22, R22, 0x100, RZ, 0xfc, !PT ;  /* 0x0000010016164812 */ /* 0x000fe400078efcff */
[----:B------:R-:W-:Y:S02]  /*29e20*/  LOP3.LUT P4, RZ, R16, 0x40, RZ, 0xc0, !PT ;  /* 0x0000004010ff7812 */ /* 0x000fe4000788c0ff */
[----:B------:R-:W-:-:S04]  /*29e30*/  LOP3.LUT R22, R22, 0xffffff7f, RZ, 0xc0, !PT ;  /* 0xffffff7f16167812 */ /* 0x000fc800078ec0ff */
[----:B------:R-:W-:Y:S02]  /*29e40*/  @P1 LOP3.LUT R22, R22, 0x80, RZ, 0xfc, !PT ;  /* 0x0000008016161812 */ /* 0x000fe400078efcff */
[----:B------:R-:W-:Y:S02]  /*29e50*/  LOP3.LUT P1, RZ, R16, 0x10, RZ, 0xc0, !PT ;  /* 0x0000001010ff7812 */ /* 0x000fe4000782c0ff */
[----:B------:R-:W-:-:S04]  /*29e60*/  LOP3.LUT R22, R22, 0xffffffbf, RZ, 0xc0, !PT ;  /* 0xffffffbf16167812 */ /* 0x000fc800078ec0ff */
[----:B------:R-:W-:Y:S02]  /*29e70*/  @P2 LOP3.LUT R22, R22, 0x40, RZ, 0xfc, !PT ;  /* 0x0000004016162812 */ /* 0x000fe400078efcff */
[----:B------:R-:W-:Y:S02]  /*29e80*/  LOP3.LUT P2, RZ, R16, 0x8, RZ, 0xc0, !PT ;  /* 0x0000000810ff7812 */ /* 0x000fe4000784c0ff */
[----:B0-----:R-:W-:-:S05]  /*29e90*/  @P4 IADD3 R8, P0, R36, R8, RZ ;  /* 0x0000000824084210 */ /* 0x001fca0007f1e0ff */
[----:B--2---:R-:W-:-:S04]  /*29ea0*/  @P4 IMAD.X R7, RZ, RZ, R7, P0 ;  /* 0x000000ffff074224 */ /* 0x004fc800000e0607 */
        /* <DEDUP_REMOVED lines=26> */
[----:B0-----:R-:W-:-:S05]  /*2a050*/  @P5 IADD3 R8, P0, R36, R8, RZ ;  /* 0x0000000824085210 */ /* 0x001fca0007f1e0ff */
[----:B------:R-:W-:-:S04]  /*2a060*/  @P5 IMAD.X R7, RZ, RZ, R7, P0 ;  /* 0x000000ffff075224 */ /* 0x000fc800000e0607 */
        /* <DEDUP_REMOVED lines=11> */
[----:B0-----:R-:W-:-:S05]  /*2a120*/  @P4 IADD3 R8, P0, R36, R8, RZ ;  /* 0x0000000824084210 */ /* 0x001fca0007f1e0ff */
[----:B------:R-:W-:-:S04]  /*2a130*/  @P4 IMAD.X R7, RZ, RZ, R7, P0 ;  /* 0x000000ffff074224 */ /* 0x000fc800000e0607 */
        /* <DEDUP_REMOVED lines=11> */
[----:B--2---:R-:W-:-:S02]  /*2a1f0*/  @P2 IMAD.MOV.U32 R8, RZ, RZ, R2 ;  /* 0x000000ffff082224 */ /* 0x004fc400078e0002 */
[----:B0-----:R-:W-:-:S04]  /*2a200*/  @P2 IMAD.X R0, RZ, RZ, R0, P0 ;  /* 0x000000ffff002224 */ /* 0x001fc800000e0600 */
[----:B------:R-:W-:-:S05]  /*2a210*/  @P2 IMAD.MOV.U32 R9, RZ, RZ, R0 ;  /* 0x000000ffff092224 */ /* 0x000fca00078e0000 */
[----:B---3--:R0:W-:Y:S02]  /*2a220*/  @P2 LDGSTS.E.BYPASS.LTC128B.128 [R3+0x1c400], desc[UR60][R8.64], !P3 ;  /* 0x1c40000008032fae */ /* 0x0081e4000d901d7c */
.L_x_9217:
[----:B------:R-:W-:-:S13]  /*2a230*/  LOP3.LUT P1, RZ, R16, 0x100, RZ, 0xc0, !PT ;  /* 0x0000010010ff7812 */ /* 0x000fda000782c0ff */
[----:B------:R-:W-:-:S05]  /*2a240*/  @P1 IADD3 R6, P0, R36, R6, RZ ;  /* 0x0000000624061210 */ /* 0x000fca0007f1e0ff */
[----:B------:R-:W-:Y:S01]  /*2a250*/  @P1 IMAD.X R5, RZ, RZ, R5, P0 ;  /* 0x000000ffff051224 */ /* 0x000fe200000e0605 */
[----:B------:R-:W-:-:S03]  /*2a260*/  PLOP3.LUT P0, PT, PT, PT, PT, 0x80, 0x0 ;  /* 0x000000000000781c */ /* 0x000fc60003f0f070 */
[----:B------:R-:W-:-:S05]  /*2a270*/  @P1 IMAD.MOV.U32 R7, RZ, RZ, R5 ;  /* 0x000000ffff071224 */ /* 0x000fca00078e0005 */
[----:B------:R-:W-:Y:S01]  /*2a280*/  @!PT LDS RZ, [RZ] ;  /* 0x00000000fffff984 */ /* 0x000fe20000000800 */
[----:B------:R-:W-:Y:S01]  /*2a290*/  @!PT LDS RZ, [RZ] ;  /* 0x00000000fffff984 */ /* 0x000fe20000000800 */
[----:B------:R-:W-:Y:S01]  /*2a2a0*/  @!PT LDS RZ, [RZ] ;  /* 0x00000000fffff984 */ /* 0x000fe20000000800 */
[----:B------:R2:W-:Y:S01]  /*2a2b0*/  @P1 LDGSTS.E.BYPASS.LTC128B.128 [R3+0x1cc00], desc[UR60][R6.64], !P3 ;  /* 0x1cc0000006031fae */ /* 0x0005e2000d901d7c */
[----:B------:R-:W-:-:S04]  /*2a2c0*/  NOP ;  /* 0x0000000000007918 */ /* 0x000fc80000000000 */
.L_x_8977:
        /* <DEDUP_REMOVED lines=11> */
.L_x_8978:
[----:B------:R-:W-:Y:S01]  /*2a380*/  VIADD R0, R17, 0x14400 ;  /* 0x0001440011007836 */ /* 0x000fe20000000000 */
[----:B------:R-:W-:Y:S01]  /*2a390*/  SHF.R.S32.HI R2, RZ, 0x1f, R33 ;  /* 0x0000001fff027819 */ /* 0x000fe20000011421 */
[----:B------:R3:W-:Y:S06]  /*2a3a0*/  SYNCS.ARRIVE.TRANS64.A1T0 RZ, [R4+URZ+0x22830], RZ ;  /* 0x022830ff04ff79a7 */ /* 0x0007ec000810003f */
[----:B------:R-:W-:Y:S05]  /*2a3b0*/  WARPSYNC.ALL ;  /* 0x0000000000007948 */ /* 0x000fea0003800000 */
[----:B------:R-:W-:Y:S01]  /*2a3c0*/  BAR.SYNC.DEFER_BLOCKING 0x8, 0x180 ;  /* 0x0206000000007b1d */ /* 0x000fe20000010000 */
[----:B------:R-:W-:Y:S02]  /*2a3d0*/  LOP3.LUT P1, RZ, R0, 0x3ff, RZ, 0xc0, !PT ;  /* 0x000003ff00ff7812 */ /* 0x000fe4000782c0ff */
[----:B------:R-:W-:-:S03]  /*2a3e0*/  SHF.R.S32.HI R34, RZ, 0x1f, R27 ;  /* 0x0000001fff227819 */ /* 0x000fc6000001141b */
        /* <DEDUP_REMOVED lines=8> */
[----:B------:R-:W-:Y:S01]  /*2a470*/  SEL R34, R34, RZ, !P0 ;  /* 0x000000ff22227207 */ /* 0x000fe20004000000 */
[----:B------:R-:W-:Y:S01]  /*2a480*/  IMAD.IADD R33, R31, 0x1, R0 ;  /* 0x000000011f217824 */ /* 0x000fe200078e0200 */
[----:B------:R-:W-:Y:S01]  /*2a490*/  SEL R19, R27, RZ, !P0 ;  /* 0x000000ff1b137207 */ /* 0x000fe20004000000 */
[----:B------:R-:W-:Y:S06]  /*2a4a0*/  @!P1 BRA `(.L_x_8980) ;  /* 0x0000000000409947 */ /* 0x000fec0003800000 */
[----:B------:R-:W-:Y:S01]  /*2a4b0*/  MOV R2, 0x0 ;  /* 0x0000000000027802 */ /* 0x000fe20000000f00 */
[----:B------:R-:W-:Y:S01]  /*2a4c0*/  ULDC.64 UR4, c[0x4][0x1b0] ;  /* 0x01006c0000047ab9 */ /* 0x000fe20000000a00 */
[----:B------:R-:W-:Y:S01]  /*2a4d0*/  ULDC.64 UR6, c[0x4][0x1b8] ;  /* 0x01006e0000067ab9 */ /* 0x000fe20000000a00 */
[----:B------:R-:W-:Y:S01]  /*2a4e0*/  ULDC.64 UR8, c[0x4][0x98] ;  /* 0x0100260000087ab9 */ /* 0x000fe20000000a00 */
[----:B-1-3--:R-:W-:Y:S02]  /*2a4f0*/  IMAD.U32 R4, RZ, RZ, UR4 ;  /* 0x00000004ff047e24 */ /* 0x00afe4000f8e00ff */
[----:B0-2---:R-:W0:Y:S01]  /*2a500*/  LDC.64 R2, c[0x4][R2] ;  /* 0x0100000002027b82 */ /* 0x005e220000000a00 */
        /* <DEDUP_REMOVED lines=10> */
.L_x_8980:
[----:B------:R-:W-:Y:S05]  /*2a5b0*/  BSYNC B6 ;  /* 0x0000000000067941 */ /* 0x000fea0003800000 */
.L_x_8979:
[----:B------:R-:W4:Y:S01]  /*2a5c0*/  LDL R20, [R1+0x10] ;  /* 0x0000100001147983 */ /* 0x000f220000100800 */
[----:B--2---:R-:W2:Y:S01]  /*2a5d0*/  LDC R7, c[0x0][0x448] ;  /* 0x00011200ff077b82 */ /* 0x004ea20000000800 */
[----:B------:R-:W-:Y:S01]  /*2a5e0*/  ULDC.64 UR4, c[0x0][0x2d8] ;  /* 0x0000b60000047ab9 */ /* 0x000fe20000000a00 */
[----:B------:R-:W-:Y:S01]  /*2a5f0*/  IMAD.MOV.U32 R2, RZ, RZ, R30 ;  /* 0x000000ffff027224 */ /* 0x000fe200078e001e */
[----:B0-----:R0:W5:Y:S01]  /*2a600*/  LDL R8, [R1+0x3c] ;  /* 0x00003c0001087983 */ /* 0x0011620000100800 */
[----:B------:R-:W-:Y:S01]  /*2a610*/  IMAD.MOV.U32 R3, RZ, RZ, R33 ;  /* 0x000000ffff037224 */ /* 0x000fe200078e0021 */
[----:B------:R-:W-:Y:S01]  /*2a620*/  ULDC.64 UR6, c[0x0][0x280] ;  /* 0x0000a00000067ab9 */ /* 0x000fe20000000a00 */
[----:B------:R-:W-:Y:S01]  /*2a630*/  IMAD.WIDE.U32 R2, R26, UR4, R2 ;  /* 0x000000041a027c25 */ /* 0x000fe2000f8e0002 */
[----:B--2---:R-:W-:-:S13]  /*2a640*/  ISETP.NE.AND P0, PT, R7, 0x1, PT ;  /* 0x000000010700780c */ /* 0x004fda0003f05270 */
[----:B------:R-:W2:Y:S08]  /*2a650*/  @P0 LDC R5, c[0x0][0x44c] ;  /* 0x00011300ff050b82 */ /* 0x000eb00000000800 */
[----:B------:R-:W0:Y:S01]  /*2a660*/  @P0 LDC R6, c[0x0][0x450] ;  /* 0x00011400ff060b82 */ /* 0x000e220000000800 */
[----:B----4-:R-:W-:Y:S02]  /*2a670*/  IMAD R0, R20, UR4, RZ ;  /* 0x0000000414007c24 */ /* 0x010fe4000f8e02ff */
[----:B------:R-:W4:Y:S02]  /*2a680*/  S2R R20, SR_TID.X ;  /* 0x0000000000147919 */ /* 0x000f240000002100 */
[----:B------:R-:W-:Y:S01]  /*2a690*/  IMAD R0, R26, UR5, R0 ;  /* 0x000000051a007c24 */ /* 0x000fe2000f8e0200 */
[----:B------:R-:W-:-:S03]  /*2a6a0*/  ULDC.64 UR4, c[0x0][0x2e0] ;  /* 0x0000b80000047ab9 */ /* 0x000fc60000000a00 */
[----:B------:R-:W-:Y:S02]  /*2a6b0*/  IMAD.IADD R3, R3, 0x1, R0 ;  /* 0x0000000103037824 */ /* 0x000fe400078e0200 */
[----:B------:R-:W-:Y:S02]  /*2a6c0*/  IMAD R0, R34, UR4, RZ ;  /* 0x0000000422007c24 */ /* 0x000fe4000f8e02ff */
[----:B------:R-:W-:-:S04]  /*2a6d0*/  IMAD.WIDE.U32 R2, R19, UR4, R2 ;  /* 0x0000000413027c25 */ /* 0x000fc8000f8e0002 */
[----:B------:R-:W-:Y:S01]  /*2a6e0*/  IMAD R0, R19, UR5, R0 ;  /* 0x0000000513007c24 */ /* 0x000fe2000f8e0200 */
[----:B------:R-:W-:-:S03]  /*2a6f0*/  ULDC.64 UR4, c[0x0][0x2d0] ;  /* 0x0000b40000047ab9 */ /* 0x000fc60000000a00 */
[----:B------:R-:W-:Y:S01]  /*2a700*/  IMAD.IADD R3, R3, 0x1, R0 ;  /* 0x0000000103037824 */ /* 0x000fe200078e0200 */
[C---:B----4-:R-:W-:Y:S01]  /*2a710*/  LOP3.LUT R21, R20.reuse, 0x7f, RZ, 0xc0, !PT ;  /* 0x0000007f14157812 */ /* 0x050fe200078ec0ff */
[----:B------:R-:W-:-:S03]  /*2a720*/  IMAD.SHL.U32 R20, R20, 0x10, RZ ;  /* 0x0000001014147824 */ /* 0x000fc600078e00ff */
[----:B------:R-:W-:-:S04]  /*2a730*/  SHF.R.U32.HI R21, RZ, 0x3, R21 ;  /* 0x00000003ff157819 */ /* 0x000fc80000011615 */
[----:B------:R-:W-:-:S05]  /*2a740*/  LOP3.LUT R20, R21, 0x70, R20, 0xf8, !PT ;  /* 0x0000007015147812 */ /* 0x000fca00078ef814 */
[----:B------:R-:W-:-:S04]  /*2a750*/  IMAD.IADD R0, R20, 0x1, R25 ;  /* 0x0000000114007824 */ /* 0x000fc800078e0219 */
[----:B--2---:R-:W-:-:S04]  /*2a760*/  @P0 IMAD.HI.U32 R5, R0, R5, RZ ;  /* 0x0000000500050227 */ /* 0x004fc800078e00ff */
[----:B-1-3--:R-:W-:Y:S01]  /*2a770*/  IMAD.MOV.U32 R4, RZ, RZ, R0 ;  /* 0x000000ffff047224 */ /* 0x00afe200078e0000 */
[----:B0-----:R-:W-:Y:S01]  /*2a780*/  @P0 SHF.R.U32.HI R4, RZ, R6, R5 ;  /* 0x00000006ff040219 */ /* 0x001fe20000011605 */
        /* <DEDUP_REMOVED lines=17> */
[----:B0-----:R-:W-:Y:S02]  /*2a8a0*/  LOP3.LUT R20, R20, 0x7f, RZ, 0xc0, !PT ;  /* 0x0000007f14147812 */ /* 0x001fe400078ec0ff */
[----:B------:R-:W-:Y:S02]  /*2a8b0*/  IADD3.X R2, R3, UR7, R4, P1, !PT ;  /* 0x0000000703027c10 */ /* 0x000fe40008ffe404 */
[----:B------:R-:W-:Y:S01]  /*2a8c0*/  SHF.R.U32.HI R9, RZ, 0x3, R20 ;  /* 0x00000003ff097819 */ /* 0x000fe20000011614 */
[----:B------:R-:W-:Y:S06]  /*2a8d0*/  BRA.DIV UR4, `(.L_x_8981) ;  /* 0x0000008204f87947 */ /* 0x000fec000b800000 */
[----:B------:R-:W-:Y:S01]  /*2a8e0*/  IMAD.IADD R25, R9, 0x1, R25 ;  /* 0x0000000109197824 */ /* 0x000fe200078e0219 */
[----:B------:R-:W0:Y:S01]  /*2a8f0*/  SHFL.IDX PT, R4, R0, RZ, 0x181f ;  /* 0x00181fff00047589 */ /* 0x000e2200000e0000 */
[----:B------:R-:W-:Y:S02]  /*2a900*/  IMAD R28, R28, R7, RZ ;  /* 0x000000071c1c7224 */ /* 0x000fe400078e02ff */
[C---:B------:R-:W-:Y:S01]  /*2a910*/  VIADD R3, R25.reuse, 0x10 ;  /* 0x0000001019037836 */ /* 0x040fe20000000000 */
[----:B------:R-:W-:Y:S02]  /*2a920*/  SHFL.IDX PT, R6, R2, 0x1, 0x181f ;  /* 0x00381f0002067f89 */ /* 0x000fe400000e0000 */
[-C--:B------:R-:W-:Y:S02]  /*2a930*/  ISETP.GE.AND P2, PT, R25, R28.reuse, PT ;  /* 0x0000001c1900720c */ /* 0x080fe40003f46270 */
[----:B------:R-:W-:Y:S02]  /*2a940*/  ISETP.GE.AND P1, PT, R3, R28, PT ;  /* 0x0000001c0300720c */ /* 0x000fe40003f26270 */
[----:B------:R-:W1:Y:S09]  /*2a950*/  SHFL.IDX PT, R3, R2, RZ, 0x181f ;  /* 0x00181fff02037589 */ /* 0x000e7200000e0000 */
[----:B0-----:R-:W-:-:S05]  /*2a960*/  @!P2 IADD3 R4, P3, R36, R4, RZ ;  /* 0x000000042404a210 */ /* 0x001fca0007f7e0ff */
[----:B-1----:R-:W-:Y:S02]  /*2a970*/  @!P2 IMAD.X R5, RZ, RZ, R3, P3 ;  /* 0x000000ffff05a224 */ /* 0x002fe400018e0603 */
[----:B------:R-:W0:Y:S04]  /*2a980*/  SHFL.IDX PT, R3, R0, 0x1, 0x181f ;  /* 0x00381f0000037f89 */ /* 0x000e2800000e0000 */
[----:B-----5:R1:W-:Y:S01]  /*2a990*/  @!P2 LDGSTS.E.BYPASS.LTC128B.128 [R8+0x14400], desc[UR60][R4.64], !P0 ;  /* 0x144000000408afae */ /* 0x0203e2000c101d7c */
[----:B0-----:R-:W-:-:S05]  /*2a9a0*/  @!P1 IADD3 R3, P3, R36, R3, RZ ;  /* 0x0000000324039210 */ /* 0x001fca0007f7e0ff */
[----:B------:R-:W-:Y:S02]  /*2a9b0*/  @!P1 IMAD.X R6, RZ, RZ, R6, P3 ;  /* 0x000000ffff069224 */ /* 0x000fe400018e0606 */
[----:B-1----:R-:W-:Y:S02]  /*2a9c0*/  @!P1 IMAD.MOV.U32 R4, RZ, RZ, R3 ;  /* 0x000000ffff049224 */ /* 0x002fe400078e0003 */
[----:B------:R-:W-:Y:S02]  /*2a9d0*/  @!P1 IMAD.MOV.U32 R5, RZ, RZ, R6 ;  /* 0x000000ffff059224 */ /* 0x000fe400078e0006 */
[----:B------:R-:W-:-:S03]  /*2a9e0*/  VIADD R3, R25, 0x20 ;  /* 0x0000002019037836 */ /* 0x000fc60000000000 */
[----:B------:R0:W-:Y:S02]  /*2a9f0*/  @!P1 LDGSTS.E.BYPASS.LTC128B.128 [R8+0x14c00], desc[UR60][R4.64], !P0 ;  /* 0x14c0000004089fae */ /* 0x0001e4000c101d7c */
[----:B------:R-:W-:Y:S02]  /*2aa00*/  ISETP.GE.AND P1, PT, R3, R28, PT ;  /* 0x0000001c0300720c */ /* 0x000fe40003f26270 */
[----:B------:R-:W-:Y:S04]  /*2aa10*/  SHFL.IDX PT, R3, R2, 0x2, 0x181f ;  /* 0x00581f0002037f89 */ /* 0x000fe800000e0000 */
[----:B0-----:R-:W0:Y:S07]  /*2aa20*/  SHFL.IDX PT, R4, R0, 0x2, 0x181f ;  /* 0x00581f0000047f89 */ /* 0x001e2e00000e0000 */
[----:B0-----:R-:W-:-:S05]  /*2aa30*/  @!P1 IADD3 R4, P2, R36, R4, RZ ;  /* 0x0000000424049210 */ /* 0x001fca0007f5e0ff */
[----:B------:R-:W-:-:S04]  /*2aa40*/  @!P1 IMAD.X R3, RZ, RZ, R3, P2 ;  /* 0x000000ffff039224 */ /* 0x000fc800010e0603 */
        /* <DEDUP_REMOVED lines=29> */
[----:B0-----:R-:W0:Y:S04]  /*2ac20*/  SHFL.IDX PT, R4, R0, 0x6, 0x181f ;  /* 0x00d81f0000047f89 */ /* 0x001e2800000e0000 */
[----:B------:R-:W1:Y:S03]  /*2ac30*/  SHFL.IDX PT, R0, R0, 0x7, 0x181f ;  /* 0x00f81f0000007f89 */ /* 0x000e6600000e0000 */
[----:B0-----:R-:W-:-:S05]  /*2ac40*/  @!P2 IADD3 R4, P1, R36, R4, RZ ;  /* 0x000000042404a210 */ /* 0x001fca0007f3e0ff */
[----:B------:R-:W-:-:S04]  /*2ac50*/  @!P2 IMAD.X R3, RZ, RZ, R3, P1 ;  /* 0x000000ffff03a224 */ /* 0x000fc800008e0603 */
[----:B------:R-:W-:Y:S02]  /*2ac60*/  @!P2 IMAD.MOV.U32 R5, RZ, RZ, R3 ;  /* 0x000000ffff05a224 */ /* 0x000fe400078e0003 */
[----:B------:R0:W2:Y:S04]  /*2ac70*/  SHFL.IDX PT, R3, R2, 0x7, 0x181f ;  /* 0x00f81f0002037f89 */ /* 0x0000a800000e0000 */
[----:B-1----:R0:W-:Y:S02]  /*2ac80*/  @!P2 LDGSTS.E.BYPASS.LTC128B.128 [R8+0x17400], desc[UR60][R4.64], !P0 ;  /* 0x174000000408afae */ /* 0x0021e4000c101d7c */
.L_x_9234:
[----:B------:R-:W-:-:S05]  /*2ac90*/  VIADD R25, R25, 0x70 ;  /* 0x0000007019197836 */ /* 0x000fca0000000000 */
[----:B------:R-:W-:-:S13]  /*2aca0*/  ISETP.GE.AND P1, PT, R25, R28, PT ;  /* 0x0000001c1900720c */ /* 0x000fda0003f26270 */
[----:B0-----:R-:W-:-:S05]  /*2acb0*/  @!P1 IADD3 R2, P2, R36, R0, RZ ;  /* 0x0000000024029210 */ /* 0x001fca0007f5e0ff */
[----:B--2---:R-:W-:-:S05]  /*2acc0*/  @!P1 IMAD.X R3, RZ, RZ, R3, P2 ;  /* 0x000000ffff039224 */ /* 0x004fca00010e0603 */
[----:B------:R-:W-:Y:S01]  /*2acd0*/  @!PT LDS RZ, [RZ] ;  /* 0x00000000fffff984 */ /* 0x000fe20000000800 */
[----:B------:R-:W-:Y:S01]  /*2ace0*/  @!PT LDS RZ, [RZ] ;  /* 0x00000000fffff984 */ /* 0x000fe20000000800 */
[----:B------:R-:W-:Y:S01]  /*2acf0*/  @!PT LDS RZ, [RZ] ;  /* 0x00000000fffff984 */ /* 0x000fe20000000800 */
[----:B------:R0:W-:Y:S01]  /*2ad00*/  @!P1 LDGSTS.E.BYPASS.LTC128B.128 [R8+0x17c00], desc[UR60][R2.64], !P0 ;  /* 0x17c0000002089fae */ /* 0x0001e2000c101d7c */
[----:B------:R-:W-:Y:S01]  /*2ad10*/  PLOP3.LUT P0, PT, PT, PT, PT, 0x80, 0x0 ;  /* 0x000000000000781c */ /* 0x000fe20003f0f070 */
[----:B------:R-:W-:-:S12]  /*2ad20*/  NOP ;  /* 0x0000000000007918 */ /* 0x000fd80000000000 */
.L_x_8982:
        /* <DEDUP_REMOVED lines=18> */
.L_x_9235:
[----:B------:R-:W-:Y:S05]  /*2ae50*/  BSYNC B0 ;  /* 0x0000000000007941 */ /* 0x000fea0003800000 */
.L_x_8983:
[----:B------:R-:W2:Y:S01]  /*2ae60*/  LDL R2, [R1+0x1c] ;  /* 0x00001c0001027983 */ /* 0x000ea20000100800 */
[----:B------:R-:W-:-:S05]  /*2ae70*/  VIADD R32, R32, 0xfffffffe ;  /* 0xfffffffe20207836 */ /* 0x000fca0000000000 */
[----:B--2---:R-:W-:-:S13]  /*2ae80*/  ISETP.GE.AND P0, PT, R32, R2, PT ;  /* 0x000000022000720c */ /* 0x004fda0003f06270 */
[----:B------:R-:W-:Y:S05]  /*2ae90*/  @!P0 BRA `(.L_x_8985) ;  /* 0x0000001800b48947 */ /* 0x000fea0003800000 */
[----:B------:R1:W5:Y:S01]  /*2aea0*/  LDL.LU R28, [R1+0x8] ;  /* 0x00000800011c7983 */ /* 0x0003620000300800 */
[----:B------:R-:W-:Y:S02]  /*2aeb0*/  IMAD.MOV.U32 R37, RZ, RZ, R32 ;  /* 0x000000ffff257224 */ /* 0x000fe400078e0020 */
[----:B------:R-:W-:-:S07]  /*2aec0*/  IMAD.MOV.U32 R25, RZ, RZ, R35 ;  /* 0x000000ffff197224 */ /* 0x000fce00078e0023 */
.L_x_9005:
[----:B0-----:R-:W2:Y:S01]  /*2aed0*/  LDL R0, [R1+0x14] ;  /* 0x0000140001007983 */ /* 0x001ea20000100800 */
[----:B------:R-:W0:Y:S03]  /*2aee0*/  LDC R8, c[0x0][0x430] ;  /* 0x00010c00ff087b82 */ /* 0x000e260000000800 */
[----:B---3--:R-:W3:Y:S04]  /*2aef0*/  LDL R11, [R1+0x18] ;  /* 0x00001800010b7983 */ /* 0x008ee80000100800 */
[----:B------:R-:W4:Y:S01]  /*2af00*/  LDL R10, [R1+0x4] ;  /* 0x00000400010a7983 */ /* 0x000f220000100800 */
[----:B------:R-:W1:Y:S01]  /*2af10*/  S2R R2, SR_TID.X ;  /* 0x0000000000027919 */ /* 0x000e620000002100 */
[----:B------:R-:W1:Y:S01]  /*2af20*/  S2R R3, SR_TID.X ;  /* 0x0000000000037919 */ /* 0x000e620000002100 */
[----:B------:R-:W1:Y:S01]  /*2af30*/  S2R R7, SR_TID.X ;  /* 0x0000000000077919 */ /* 0x000e620000002100 */
[----:B------:R-:W4:Y:S01]  /*2af40*/  LDL R13, [R1+0x1c] ;  /* 0x00001c00010d7983 */ /* 0x000f220000100800 */
[----:B0-----:R-:W-:-:S03]  /*2af50*/  ISETP.NE.AND P0, PT, R8, 0x1, PT ;  /* 0x000000010800780c */ /* 0x001fc60003f05270 */
[----:B------:R-:W4:Y:S10]  /*2af60*/  LDL R12, [R1+0x48] ;  /* 0x00004800010c7983 */ /* 0x000f340000100800 */
[----:B------:R-:W0:Y:S01]  /*2af70*/  @P0 LDC R5, c[0x0][0x434] ;  /* 0x00010d00ff050b82 */ /* 0x000e220000000800 */
[----:B-1----:R-:W-:-:S07]  /*2af80*/  LOP3.LUT R2, R2, 0x7f, RZ, 0xc0, !PT ;  /* 0x0000007f02027812 */ /* 0x002fce00078ec0ff */
[----:B------:R-:W1:Y:S01]  /*2af90*/  @P0 LDC R4, c[0x0][0x438] ;  /* 0x00010e00ff040b82 */ /* 0x000e620000000800 */
[----:B------:R-:W-:Y:S01]  /*2afa0*/  SHF.R.U32.HI R2, RZ, 0x3, R2 ;  /* 0x00000003ff027819 */ /* 0x000fe20000011602 */
[----:B------:R-:W-:-:S05]  /*2afb0*/  IMAD.SHL.U32 R3, R3, 0x10, RZ ;  /* 0x0000001003037824 */ /* 0x000fca00078e00ff */
[----:B------:R-:W-:Y:S02]  /*2afc0*/  LOP3.LUT R3, R2, 0x70, R3, 0xf8, !PT ;  /* 0x0000007002037812 */ /* 0x000fe400078ef803 */
[----:B------:R-:W0:Y:S01]  /*2afd0*/  S2R R2, SR_TID.X ;  /* 0x0000000000027919 */ /* 0x000e220000002100 */
[----:B------:R-:W-:Y:S01]  /*2afe0*/  IMAD.SHL.U32 R9, R7, 0x10, RZ ;  /* 0x0000001007097824 */ /* 0x000fe200078e00ff */
[----:B0-----:R-:W-:-:S04]  /*2aff0*/  LOP3.LUT R2, R2, 0x7f, RZ, 0xc0, !PT ;  /* 0x0000007f02027812 */ /* 0x001fc800078ec0ff */
[----:B------:R-:W-:-:S04]  /*2b000*/  SHF.R.U32.HI R6, RZ, 0x3, R2 ;  /* 0x00000003ff067819 */ /* 0x000fc80000011602 */
[----:B------:R-:W-:Y:S02]  /*2b010*/  LOP3.LUT R9, R6, 0x70, R9, 0xf8, !PT ;  /* 0x0000007006097812 */ /* 0x000fe400078ef809 */
[----:B------:R-:W0:Y:S02]  /*2b020*/  @P0 LDC R6, c[0x0][0x434] ;  /* 0x00010d00ff060b82 */ /* 0x000e240000000800 */
[----:B------:R-:W-:Y:S01]  /*2b030*/  LOP3.LUT R9, R9, 0x80, RZ, 0xfc, !PT ;  /* 0x0000008009097812 */ /* 0x000fe200078efcff */
[----:B------:R-:W-:Y:S05]  /*2b040*/  YIELD ;  /* 0x0000000000007946 */ /* 0x000fea0003800000 */
[----:B------:R-:W-:Y:S01]  /*2b050*/  ULDC.64 UR4, c[0x0][0x428] ;  /* 0x00010a0000047ab9 */ /* 0x000fe20000000a00 */
[----:B------:R-:W-:Y:S01]  /*2b060*/  ISETP.GT.U32.AND P1, PT, R9, 0x9f, PT ;  /* 0x0000009f0900780c */ /* 0x000fe20003f24070 */
[----:B------:R-:W-:Y:S01]  /*2b070*/  ULDC.64 UR6, c[0x0][0x418] ;  /* 0x0001060000067ab9 */ /* 0x000fe20000000a00 */
[----:B--2---:R-:W-:-:S04]  /*2b080*/  IMAD R0, R37, 0xa0, R0 ;  /* 0x000000a025007824 */ /* 0x004fc800078e0200 */
[----:B------:R-:W-:-:S04]  /*2b090*/  IMAD.IADD R3, R3, 0x1, R0 ;  /* 0x0000000103037824 */ /* 0x000fc800078e0200 */
[----:B------:R-:W-:-:S04]  /*2b0a0*/  @P0 IMAD.HI.U32 R5, R3, R5, RZ ;  /* 0x0000000503050227 */ /* 0x000fc800078e00ff */
[----:B------:R-:W-:Y:S01]  /*2b0b0*/  IMAD.MOV.U32 R2, RZ, RZ, R3 ;  /* 0x000000ffff027224 */ /* 0x000fe200078e0003 */
[----:B-1----:R-:W-:Y:S02]  /*2b0c0*/  @P0 SHF.R.U32.HI R2, RZ, R4, R5 ;  /* 0x00000004ff020219 */ /* 0x002fe40000011605 */
[----:B------:R-:W1:Y:S01]  /*2b0d0*/  @P0 LDC R4, c[0x0][0x438] ;  /* 0x00010e00ff040b82 */ /* 0x000e620000000800 */
[----:B------:R-:W-:-:S04]  /*2b0e0*/  IMAD.IADD R0, R9, 0x1, R0 ;  /* 0x0000000109007824 */ /* 0x000fc800078e0200 */
[----:B0-----:R-:W-:-:S04]  /*2b0f0*/  @P0 IMAD.HI.U32 R6, R0, R6, RZ ;  /* 0x0000000600060227 */ /* 0x001fc800078e00ff */
[----:B------:R-:W-:Y:S01]  /*2b100*/  IMAD.MOV.U32 R5, RZ, RZ, R0 ;  /* 0x000000ffff057224 */ /* 0x000fe200078e0000 */
[----:B-1----:R-:W-:Y:S01]  /*2b110*/  @P0 SHF.R.U32.HI R5, RZ, R4, R6 ;  /* 0x00000004ff050219 */ /* 0x002fe20000011606 */
[----:B------:R-:W-:-:S04]  /*2b120*/  IMAD.MOV R4, RZ, RZ, -R2 ;  /* 0x000000ffff047224 */ /* 0x000fc800078e0a02 */
[----:B------:R-:W-:Y:S02]  /*2b130*/  IMAD.MOV R7, RZ, RZ, -R5 ;  /* 0x000000ffff077224 */ /* 0x000fe400078e0a05 */
[C---:B------:R-:W-:Y:S01]  /*2b140*/  IMAD R4, R8.reuse, R4, R3 ;  /* 0x0000000408047224 */ /* 0x040fe200078e0203 */
[----:B------:R-:W-:Y:S01]  /*2b150*/  SHF.R.S32.HI R3, RZ, 0x1f, R2 ;  /* 0x0000001fff037819 */ /* 0x000fe20000011402 */
[----:B------:R-:W-:Y:S02]  /*2b160*/  IMAD R7, R8, R7, R0 ;  /* 0x0000000708077224 */ /* 0x000fe400078e0200 */
[----:B---3--:R-:W-:Y:S02]  /*2b170*/  IMAD R0, R11, UR4, RZ ;  /* 0x000000040b007c24 */ /* 0x008fe4000f8e02ff */
[----:B----4-:R-:W-:-:S04]  /*2b180*/  IMAD.WIDE.U32 R2, R10, UR4, R2 ;  /* 0x000000040a027c25 */ /* 0x010fc8000f8e0002 */
[----:B------:R-:W-:Y:S01]  /*2b190*/  IMAD R0, R10, UR5, R0 ;  /* 0x000000050a007c24 */ /* 0x000fe2000f8e0200 */
[----:B------:R-:W-:-:S03]  /*2b1a0*/  LEA R8, P0, R2, UR6, 0x2 ;  /* 0x0000000602087c11 */ /* 0x000fc6000f8010ff */
[----:B------:R-:W-:-:S05]  /*2b1b0*/  IMAD.IADD R3, R0, 0x1, R3 ;  /* 0x0000000100037824 */ /* 0x000fca00078e0203 */
[----:B------:R-:W-:Y:S01]  /*2b1c0*/  LEA.HI.X R9, R2, UR7, R3, 0x2, P0 ;  /* 0x0000000702097c11 */ /* 0x000fe200080f1403 */
[--C-:B------:R-:W-:Y:S01]  /*2b1d0*/  @!P1 IMAD.MOV.U32 R2, RZ, RZ, R5.reuse ;  /* 0x000000ffff029224 */ /* 0x100fe200078e0005 */
[----:B------:R-:W-:-:S03]  /*2b1e0*/  @!P1 SHF.R.S32.HI R3, RZ, 0x1f, R5 ;  /* 0x0000001fff039819 */ /* 0x000fc60000011405 */
[----:B------:R0:W2:Y:S01]  /*2b1f0*/  LDG.E R5, desc[UR60][R8.64] ;  /* 0x0000003c08057981 */ /* 0x0000a2000c1e1900 */
[----:B------:R-:W-:-:S04]  /*2b200*/  @!P1 IMAD.WIDE.U32 R2, R10, UR4, R2 ;  /* 0x000000040a029c25 */ /* 0x000fc8000f8e0002 */
[----:B------:R-:W-:Y:S01]  /*2b210*/  @!P1 IMAD.IADD R0, R0, 0x1, R3 ;  /* 0x0000000100009824 */ /* 0x000fe200078e0203 */
[C---:B------:R-:W-:Y:S01]  /*2b220*/  @!P1 LEA R10, P0, R2.reuse, UR6, 0x2 ;  /* 0x00000006020a9c11 */ /* 0x040fe2000f8010ff */
[----:B------:R-:W-:Y:S02]  /*2b230*/  VIADD R35, R25, 0x1 ;  /* 0x0000000119237836 */ /* 0x000fe40000000000 */
[----:B0-----:R-:W-:Y:S01]  /*2b240*/  IMAD.MOV.U32 R8, RZ, RZ, RZ ;  /* 0x000000ffff087224 */ /* 0x001fe200078e00ff */
[----:B------:R-:W-:Y:S01]  /*2b250*/  @!P1 LEA.HI.X R11, R2, UR7, R0, 0x2, P0 ;  /* 0x00000007020b9c11 */ /* 0x000fe200080f1400 */
[----:B------:R-:W-:Y:S01]  /*2b260*/  IMAD.MOV.U32 R0, RZ, RZ, R37 ;  /* 0x000000ffff007224 */ /* 0x000fe200078e0025 */
[----:B------:R-:W-:-:S03]  /*2b270*/  ISETP.NE.AND P0, PT, R35, 0x2, PT ;  /* 0x000000022300780c */ /* 0x000fc60003f05270 */
[----:B-----5:R0:W5:Y:S01]  /*2b280*/  @!P1 LDG.E R8, desc[UR60][R10.64] ;  /* 0x0000003c0a089981 */ /* 0x020162000c1e1900 */
[----:B------:R-:W-:Y:S02]  /*2b290*/  ISETP.GT.AND P1, PT, R0, R13, PT ;  /* 0x0000000d0000720c */ /* 0x000fe40003f24270 */
        /* <DEDUP_REMOVED lines=9> */
.L_x_8986:
[----:B------:R-:W-:Y:S01]  /*2b330*/  IMAD R0, R35, 0x8, R17 ;  /* 0x0000000823007824 */ /* 0x000fe200078e0211 */
[----:B------:R-:W-:Y:S01]  /*2b340*/  SHF.L.U32 R34, R2, 0x1f, RZ ;  /* 0x0000001f02227819 */ /* 0x000fe200000006ff */
[----:B------:R-:W-:Y:S01]  /*2b350*/  BSSY B0, `(.L_x_8987) ;  /* 0x0000004000007945 */ /* 0x000fe20003800000 */
[----:B------:R-:W-:Y:S02]  /*2b360*/  SHF.R.S32.HI R33, RZ, 0x1f, R4 ;  /* 0x0000001fff217819 */ /* 0x000fe40000011404 */
[----:B------:R-:W0:Y:S02]  /*2b370*/  SYNCS.PHASECHK.TRANS64.TRYWAIT P0, [R0+URZ+0x22880], R34 ;  /* 0x02288022000075a7 */ /* 0x000e24000800017f */
[----:B0-----:R-:W-:Y:S05]  /*2b380*/  @!P0 BRA `(.L_x_8988) ;  /* 0x0000008000cc8947 */ /* 0x001fea0003800000 */
.L_x_9236:
[----:B------:R-:W-:Y:S05]  /*2b390*/  BSYNC B0 ;  /* 0x0000000000007941 */ /* 0x000fea0003800000 */
.L_x_8987:
        /* <DEDUP_REMOVED lines=20> */
[----:B-1----:R-:W-:Y:S01]  /*2b4e0*/  ISETP.GE.AND P2, PT, R36, R11, PT ;  /* 0x0000000b2400720c */ /* 0x002fe20003f46270 */
        /* <DEDUP_REMOVED lines=60> */
[----:B-1----:R-:W-:-:S05]  /*2b8b0*/  IADD3 R2, P0, R36, R12, RZ ;  /* 0x0000000c24027210 */ /* 0x002fca0007f1e0ff */
[----:B------:R-:W-:-:S05]  /*2b8c0*/  IMAD.X R3, RZ, RZ, R9, P0 ;  /* 0x000000ffff037224 */ /* 0x000fca00000e0609 */
[----:B------:R1:W-:Y:S04]  /*2b8d0*/  LDGSTS.E.BYPASS.LTC128B.128 [R6+0xe400], desc[UR60][R2.64], !P2 ;  /* 0x0e40000002067fae */ /* 0x0003e8000d101d7c */
[----:B-1----:R1:W2:Y:S02]  /*2b8e0*/  SHFL.IDX PT, R2, R10, 0x1, 0x181f ;  /* 0x00381f000a027f89 */ /* 0x0022a400000e0000 */
.L_x_9258:
        /* <DEDUP_REMOVED lines=8> */
.L_x_8990:
        /* <DEDUP_REMOVED lines=11> */
.L_x_8991:
[----:B------:R2:W-:Y:S01]  /*2ba20*/  SYNCS.ARRIVE.TRANS64.A1T0 RZ, [R0+URZ+0x22870], RZ ;  /* 0x022870ff00ff79a7 */ /* 0x0005e2000810003f */
[----:B------:R-:W-:Y:S05]  /*2ba30*/  @!P3 BRA `(.L_x_8992) ;  /* 0x000000000004b947 */ /* 0x000fea0003800000 */
[----:B------:R-:W-:Y:S01]  /*2ba40*/  BPT.TRAP 0x1 ;  /* 0x000000040000795c */ /* 0x000fe20000300000 */
.L_x_8992:
[----:B------:R-:W3:Y:S01]  /*2ba50*/  SYNCS.PHASECHK.TRANS64.TRYWAIT P0, [R0+URZ+0x22840], R34 ;  /* 0x02284022000075a7 */ /* 0x000ee2000800017f */
[----:B------:R-:W-:Y:S04]  /*2ba60*/  BSSY B0, `(.L_x_8993) ;  /* 0x0000002000007945 */ /* 0x000fe80003800000 */
[----:B---3--:R-:W-:Y:S05]  /*2ba70*/  @!P0 BRA `(.L_x_8994) ;  /* 0x0000008400e08947 */ /* 0x008fea0003800000 */
.L_x_9259:
[----:B------:R-:W-:Y:S05]  /*2ba80*/  BSYNC B0 ;  /* 0x0000000000007941 */ /* 0x000fea0003800000 */
.L_x_8993:
        /* <DEDUP_REMOVED lines=42> */
[----:B------:R-:W-:Y:S03]  /*2bd30*/  SHFL.IDX PT, R10, R4, 0x7, 0x181f ;  /* 0x00f81f00040a7f89 */ /* 0x000fe600000e0000 */
[----:B0-----:R-:W-:Y:S02]  /*2bd40*/  IMAD.X R3, RZ, RZ, R9, P0 ;  /* 0x000000ffff037224 */ /* 0x001fe400000e0609 */
        /* <DEDUP_REMOVED lines=37> */
.L_x_9281:
        /* <DEDUP_REMOVED lines=8> */
.L_x_8996:
        /* <DEDUP_REMOVED lines=11> */
.L_x_8997:
[----:B------:R-:W4:Y:S01]  /*2c0d0*/  LDL R2, [R1+0x40] ;  /* 0x0000400001027983 */ /* 0x000f220000100800 */
[----:B------:R1:W-:Y:S01]  /*2c0e0*/  SYNCS.ARRIVE.TRANS64.A1T0 RZ, [R0+URZ+0x22830], RZ ;  /* 0x022830ff00ff79a7 */ /* 0x0003e2000810003f */
[----:B----4-:R-:W-:-:S13]  /*2c0f0*/  ISETP.NE.AND P0, PT, R2, 0x3, PT ;  /* 0x000000030200780c */ /* 0x010fda0003f05270 */
[----:B-1----:R-:W-:Y:S05]  /*2c100*/  @!P0 BRA `(.L_x_8998) ;  /* 0x0000000000048947 */ /* 0x002fea0003800000 */
[----:B------:R-:W-:Y:S01]  /*2c110*/  BPT.TRAP 0x1 ;  /* 0x000000040000795c */ /* 0x000fe20000300000 */
.L_x_8998:
[----:B--23--:R-:W-:Y:S01]  /*2c120*/  LOP3.LUT R0, R28, 0x1, RZ, 0x3c, !PT ;  /* 0x000000011c007812 */ /* 0x00cfe200078e3cff */
[----:B------:R-:W-:Y:S01]  /*2c130*/  IMAD R2, R25, 0x8, R17 ;  /* 0x0000000819027824 */ /* 0x000fe200078e0211 */
[----:B------:R-:W-:Y:S02]  /*2c140*/  BSSY B0, `(.L_x_8999) ;  /* 0x0000004000007945 */ /* 0x000fe40003800000 */
[----:B------:R-:W-:-:S04]  /*2c150*/  SHF.L.U32 R0, R0, 0x1f, RZ ;  /* 0x0000001f00007819 */ /* 0x000fc800000006ff */
[----:B------:R-:W1:Y:S02]  /*2c160*/  SYNCS.PHASECHK.TRANS64.TRYWAIT P2, [R2+URZ+0x22870], R0 ;  /* 0x02287000020075a7 */ /* 0x000e64000804017f */
[----:B-1----:R-:W-:Y:S05]  /*2c170*/  @!P2 BRA `(.L_x_9000) ;  /* 0x0000008800e4a947 */ /* 0x002fea0003800000 */
.L_x_9282:
[----:B------:R-:W-:Y:S05]  /*2c180*/  BSYNC B0 ;  /* 0x0000000000007941 */ /* 0x000fea0003800000 */
.L_x_8999:
[----:B------:R-:W2:Y:S02]  /*2c190*/  LDL R3, [R1+0x48] ;  /* 0x0000480001037983 */ /* 0x000ea40000100800 */
[----:B--2---:R-:W-:-:S13]  /*2c1a0*/  ISETP.NE.AND P2, PT, R3, 0x3, PT ;  /* 0x000000030300780c */ /* 0x004fda0003f45270 */
[----:B------:R-:W-:Y:S05]  /*2c1b0*/  @!P2 BRA `(.L_x_9001) ;  /* 0x000000000004a947 */ /* 0x000fea0003800000 */
[----:B------:R-:W-:Y:S01]  /*2c1c0*/  BPT.TRAP 0x1 ;  /* 0x000000040000795c */ /* 0x000fe20000300000 */
.L_x_9001:
[----:B------:R-:W-:Y:S01]  /*2c1d0*/  SHF.L.U32 R3, R28, 0x1f, RZ ;  /* 0x0000001f1c037819 */ /* 0x000fe200000006ff */
[----:B-1----:R-:W-:-:S03]  /*2c1e0*/  IMAD R0, R25, 0x5000, RZ ;  /* 0x0000500019007824 */ /* 0x002fc600078e02ff */
[----:B------:R-:W1:Y:S02]  /*2c1f0*/  SYNCS.PHASECHK.TRANS64.TRYWAIT P2, [R2+URZ+0x22860], R3 ;  /* 0x02286003020075a7 */ /* 0x000e64000804017f */
[----:B-1----:R-:W-:Y:S05]  /*2c200*/  @!P2 BRA `(.L_x_9002) ;  /* 0x0000008800d4a947 */ /* 0x002fea0003800000 */
.L_x_9283:
[----:B------:R-:W2:Y:S01]  /*2c210*/  LDL R12, [R1+0x24] ;  /* 0x00002400010c7983 */ /* 0x000ea20000100800 */
[----:B-1----:R-:W-:Y:S01]  /*2c220*/  LOP3.LUT R3, R0, R29, RZ, 0xfc, !PT ;  /* 0x0000001d00037212 */ /* 0x002fe200078efcff */
[----:B------:R-:W-:Y:S05]  /*2c230*/  WARPSYNC.ALL ;  /* 0x0000000000007948 */ /* 0x000fea0003800000 */
[----:B------:R-:W-:Y:S01]  /*2c240*/  IMAD.IADD R3, R17, 0x1, R3 ;  /* 0x0000000111037824 */ /* 0x000fe200078e0203 */
[----:B------:R-:W-:Y:S01]  /*2c250*/  LOP3.LUT R19, R23, 0x1800, RZ, 0xfc, !PT ;  /* 0x0000180017137812 */ /* 0x000fe200078efcff */
[----:B------:R-:W3:Y:S04]  /*2c260*/  LDL R20, [R1+0x48] ;  /* 0x0000480001147983 */ /* 0x000ee80000100800 */
[----:B------:R-:W1:Y:S02]  /*2c270*/  LDSM.16.MT88.4 R8, [R3+0xa400] ;  /* 0x00a400000308783b */ /* 0x000e640000004200 */
[----:B-1----:R-:W-:-:S02]  /*2c280*/  PRMT R4, R8, 0x6420, R9 ;  /* 0x0000642008047816 */ /* 0x002fc40000000009 */
[----:B------:R-:W-:Y:S02]  /*2c290*/  PRMT R5, R8, 0x7531, R9 ;  /* 0x0000753108057816 */ /* 0x000fe40000000009 */
[C-C-:B------:R-:W-:Y:S02]  /*2c2a0*/  PRMT R6, R10.reuse, 0x6420, R11.reuse ;  /* 0x000064200a067816 */ /* 0x140fe4000000000b */
[----:B0-----:R-:W-:Y:S02]  /*2c2b0*/  PRMT R7, R10, 0x7531, R11 ;  /* 0x000075310a077816 */ /* 0x001fe4000000000b */
[----:B--2---:R-:W-:Y:S02]  /*2c2c0*/  IADD3 R3, R17, R12, R0 ;  /* 0x0000000c11037210 */ /* 0x004fe40007ffe000 */
[----:B------:R-:W-:-:S03]  /*2c2d0*/  LOP3.LUT R12, R0, R23, RZ, 0xfc, !PT ;  /* 0x00000017000c7212 */ /* 0x000fc600078efcff */
[----:B------:R-:W0:Y:S02]  /*2c2e0*/  LDSM.16.MT88.4 R8, [R3+0xa400] ;  /* 0x00a400000308783b */ /* 0x000e240000004200 */
[----:B------:R-:W-:-:S05]  /*2c2f0*/  IMAD.IADD R12, R18, 0x1, R12 ;  /* 0x00000001120c7824 */ /* 0x000fca00078e020c */
[----:B------:R1:W-:Y:S02]  /*2c300*/  STSM.16.M88.4 [R12], R4 ;  /* 0x000000040c007844 */ /* 0x0003e40000000200 */
[----:B-1----:R-:W-:-:S05]  /*2c310*/  LOP3.LUT R4, R0, 0x800, R23, 0xfe, !PT ;  /* 0x0000080000047812 */ /* 0x002fca00078efe17 */
[----:B------:R-:W-:Y:S01]  /*2c320*/  IMAD.IADD R4, R18, 0x1, R4 ;  /* 0x0000000112047824 */ /* 0x000fe200078e0204 */
[C-C-:B0-----:R-:W-:Y:S02]  /*2c330*/  PRMT R12, R8.reuse, 0x6420, R9.reuse ;  /* 0x00006420080c7816 */ /* 0x141fe40000000009 */
[----:B------:R-:W-:Y:S02]  /*2c340*/  PRMT R13, R8, 0x7531, R9 ;  /* 0x00007531080d7816 */ /* 0x000fe40000000009 */
[C-C-:B------:R-:W-:Y:S02]  /*2c350*/  PRMT R14, R10.reuse, 0x6420, R11.reuse ;  /* 0x000064200a0e7816 */ /* 0x140fe4000000000b */
[----:B------:R-:W-:-:S05]  /*2c360*/  PRMT R15, R10, 0x7531, R11 ;  /* 0x000075310a0f7816 */ /* 0x000fca000000000b */
        /* <DEDUP_REMOVED lines=43> */
[----:B------:R-:W-:Y:S02]  /*2c620*/  LOP3.LUT R19, R23, 0x3800, RZ, 0xfc, !PT ;  /* 0x0000380017137812 */ /* 0x000fe400078efcff */
[C-C-:B0-----:R-:W-:Y:S02]  /*2c630*/  PRMT R4, R8.reuse, 0x6420, R9.reuse ;  /* 0x0000642008047816 */ /* 0x141fe40000000009 */
[----:B------:R-:W-:Y:S02]  /*2c640*/  PRMT R5, R8, 0x7531, R9 ;  /* 0x0000753108057816 */ /* 0x000fe40000000009 */
[C-C-:B------:R-:W-:Y:S02]  /*2c650*/  PRMT R6, R10.reuse, 0x6420, R11.reuse ;  /* 0x000064200a067816 */ /* 0x140fe4000000000b */
[----:B------:R-:W-:-:S02]  /*2c660*/  PRMT R7, R10, 0x7531, R11 ;  /* 0x000075310a077816 */ /* 0x000fc4000000000b */
[----:B------:R-:W0:Y:S01]  /*2c670*/  LDSM.16.MT88.4 R8, [R3+0xd400] ;  /* 0x00d400000308783b */ /* 0x000e220000004200 */
[----:B------:R-:W-:-:S05]  /*2c680*/  IMAD.IADD R12, R18, 0x1, R12 ;  /* 0x00000001120c7824 */ /* 0x000fca00078e020c */
[----:B------:R1:W-:Y:S02]  /*2c690*/  STSM.16.M88.4 [R12], R4 ;  /* 0x000000040c007844 */ /* 0x0003e40000000200 */
[----:B-1----:R-:W-:Y:S02]  /*2c6a0*/  IADD3 R4, R18, R19, R0 ;  /* 0x0000001312047210 */ /* 0x002fe40007ffe000 */
        /* <DEDUP_REMOVED lines=10> */
[----:B---3--:R-:W-:Y:S02]  /*2c750*/  ISETP.NE.AND P2, PT, R20, 0x3, PT ;  /* 0x000000031400780c */ /* 0x008fe40003f45270 */
[C-C-:B0-----:R-:W-:Y:S02]  /*2c760*/  PRMT R4, R8.reuse, 0x6420, R9.reuse ;  /* 0x0000642008047816 */ /* 0x141fe40000000009 */
[----:B------:R-:W-:Y:S02]  /*2c770*/  PRMT R5, R8, 0x7531, R9 ;  /* 0x0000753108057816 */ /* 0x000fe40000000009 */
[C-C-:B------:R-:W-:Y:S02]  /*2c780*/  PRMT R6, R10.reuse, 0x6420, R11.reuse ;  /* 0x000064200a067816 */ /* 0x140fe4000000000b */
[----:B------:R-:W-:-:S02]  /*2c790*/  PRMT R7, R10, 0x7531, R11 ;  /* 0x000075310a077816 */ /* 0x000fc4000000000b */
[----:B------:R-:W0:Y:S01]  /*2c7a0*/  LDSM.16.MT88.4 R8, [R3+0xe400] ;  /* 0x00e400000308783b */ /* 0x000e220000004200 */
[----:B------:R-:W-:Y:S01]  /*2c7b0*/  IMAD.IADD R12, R18, 0x1, R12 ;  /* 0x00000001120c7824 */ /* 0x000fe200078e020c */
[----:B------:R-:W-:-:S04]  /*2c7c0*/  LOP3.LUT R19, R23, 0x4800, RZ, 0xfc, !PT ;  /* 0x0000480017137812 */ /* 0x000fc800078efcff */
        /* <DEDUP_REMOVED lines=15> */
.L_x_9003:
[----:B-1----:R1:W-:Y:S01]  /*2c8c0*/  SYNCS.ARRIVE.TRANS64.A1T0 RZ, [R2+URZ+0x22850], RZ ;  /* 0x022850ff02ff79a7 */ /* 0x0023e2000810003f */
[----:B------:R-:W-:Y:S06]  /*2c8d0*/  BAR.SYNC.DEFER_BLOCKING 0x2, 0x80 ;  /* 0x0082000000007b1d */ /* 0x000fec0000010000 */
[----:B------:R-:W-:Y:S05]  /*2c8e0*/  @!P0 BRA `(.L_x_9004) ;  /* 0x0000000000048947 */ /* 0x000fea0003800000 */
[----:B------:R-:W-:Y:S01]  /*2c8f0*/  BPT.TRAP 0x1 ;  /* 0x000000040000795c */ /* 0x000fe20000300000 */
.L_x_9004:
[----:B0-----:R-:W2:Y:S01]  /*2c900*/  LDL R0, [R1+0x20] ;  /* 0x0000200001007983 */ /* 0x001ea20000100800 */
[----:B-1----:R-:W-:Y:S02]  /*2c910*/  VIADD R2, R2, 0x22880 ;  /* 0x0002288002027836 */ /* 0x002fe40000000000 */
[----:B------:R-:W-:Y:S01]  /*2c920*/  IMAD.MOV.U32 R25, RZ, RZ, R35 ;  /* 0x000000ffff197224 */ /* 0x000fe200078e0023 */
[----:B------:R3:W5:Y:S02]  /*2c930*/  LDL R28, [R1+0x8] ;  /* 0x00000800011c7983 */ /* 0x0007640000100800 */
[----:B--2---:R-:W-:-:S04]  /*2c940*/  PRMT R2, R0, 0x654, R2 ;  /* 0x0000065400027816 */ /* 0x004fc80000000002 */
[----:B------:R3:W-:Y:S01]  /*2c950*/  SYNCS.ARRIVE.TRANS64.RED.A1T0 RZ, [R2+URZ], RZ ;  /* 0x000000ff02ff79a7 */ /* 0x0007e2000810043f */
[----:B------:R-:W-:Y:S05]  /*2c960*/  @P1 BRA `(.L_x_9005) ;  /* 0xffffffe400581947 */ /* 0x000fea000383ffff */
.L_x_8985:
[----:B0-----:R-:W3:Y:S02]  /*2c970*/  S2R R0, SR_TID.X ;  /* 0x0000000000007919 */ /* 0x001ee40000002100 */
[----:B---3--:R-:W-:Y:S02]  /*2c980*/  LOP3.LUT R2, R0, 0x7f, RZ, 0xc0, !PT ;  /* 0x0000007f00027812 */ /* 0x008fe400078ec0ff */
        /* <DEDUP_REMOVED lines=17> */
.L_x_9007:
[----:B------:R-:W-:Y:S05]  /*2caa0*/  BSYNC B0 ;  /* 0x0000000000007941 */ /* 0x000fea0003800000 */
.L_x_9006:
[----:B------:R-:W-:Y:S05]  /*2cab0*/  @!P0 BRA `(.L_x_9008) ;  /* 0x0000000000048947 */ /* 0x000fea0003800000 */
[----:B------:R-:W-:Y:S01]  /*2cac0*/  BPT.TRAP 0x1 ;  /* 0x000000040000795c */ /* 0x000fe20000300000 */
.L_x_9008:
[----:B------:R-:W2:Y:S01]  /*2cad0*/  LDL R0, [R1+0x8] ;  /* 0x0000080001007983 */ /* 0x000ea20000100800 */
[----:B------:R-:W-:Y:S01]  /*2cae0*/  BSSY B0, `(.L_x_9009) ;  /* 0x0000006000007945 */ /* 0x000fe20003800000 */
[----:B--2---:R-:W-:Y:S01]  /*2caf0*/  LOP3.LUT R3, R0, 0x1, RZ, 0x3c, !PT ;  /* 0x0000000100037812 */ /* 0x004fe200078e3cff */
[----:B------:R-:W-:-:S03]  /*2cb00*/  IMAD R0, R35, 0x8, R17 ;  /* 0x0000000823007824 */ /* 0x000fc600078e0211 */
[----:B------:R-:W-:-:S04]  /*2cb10*/  SHF.L.U32 R3, R3, 0x1f, RZ ;  /* 0x0000001f03037819 */ /* 0x000fc800000006ff */
[----:B------:R-:W0:Y:S02]  /*2cb20*/  SYNCS.PHASECHK.TRANS64.TRYWAIT P1, [R0+URZ+0x22870], R3 ;  /* 0x02287003000075a7 */ /* 0x000e24000802017f */
[----:B0-----:R-:W-:Y:S05]  /*2cb30*/  @!P1 BRA `(.L_x_9010) ;  /* 0x00000080009c9947 */ /* 0x001fea0003800000 */
.L_x_9284:
[----:B------:R-:W-:Y:S05]  /*2cb40*/  BSYNC B0 ;  /* 0x0000000000007941 */ /* 0x000fea0003800000 */
.L_x_9009:
[----:B------:R-:W2:Y:S02]  /*2cb50*/  LDL R2, [R1+0x48] ;  /* 0x0000480001027983 */ /* 0x000ea40000100800 */
[----:B--2---:R-:W-:-:S13]  /*2cb60*/  ISETP.NE.AND P1, PT, R2, 0x3, PT ;  /* 0x000000030200780c */ /* 0x004fda0003f25270 */
[----:B------:R-:W-:Y:S05]  /*2cb70*/  @!P1 BRA `(.L_x_9011) ;  /* 0x0000000000049947 */ /* 0x000fea0003800000 */
[----:B------:R-:W-:Y:S01]  /*2cb80*/  BPT.TRAP 0x1 ;  /* 0x000000040000795c */ /* 0x000fe20000300000 */
.L_x_9011:
[----:B------:R-:W0:Y:S02]  /*2cb90*/  LDL R2, [R1+0x8] ;  /* 0x0000080001027983 */ /* 0x000e240000100800 */
[----:B0-----:R-:W-:-:S04]  /*2cba0*/  SHF.L.U32 R3, R2, 0x1f, RZ ;  /* 0x0000001f02037819 */ /* 0x001fc800000006ff */
[----:B------:R-:W0:Y:S02]  /*2cbb0*/  SYNCS.PHASECHK.TRANS64.TRYWAIT P1, [R0+URZ+0x22860], R3 ;  /* 0x02286003000075a7 */ /* 0x000e24000802017f */
[----:B0-----:R-:W-:Y:S05]  /*2cbc0*/  @!P1 BRA `(.L_x_9012) ;  /* 0x00000080008c9947 */ /* 0x001fea0003800000 */
.L_x_9285:
[----:B------:R-:W2:Y:S01]  /*2cbd0*/  LDL R12, [R1+0x24] ;  /* 0x00002400010c7983 */ /* 0x000ea20000100800 */
[----:B0-----:R-:W-:Y:S01]  /*2cbe0*/  IMAD R3, R35, 0x5000, RZ ;  /* 0x0000500023037824 */ /* 0x001fe200078e02ff */
[----:B------:R-:W-:Y:S05]  /*2cbf0*/  WARPSYNC.ALL ;  /* 0x0000000000007948 */ /* 0x000fea0003800000 */
[----:B------:R-:W-:Y:S02]  /*2cc00*/  LOP3.LUT R2, R3, R29, RZ, 0xfc, !PT ;  /* 0x0000001d03027212 */ /* 0x000fe400078efcff */
[----:B------:R-:W-:-:S03]  /*2cc10*/  LOP3.LUT R20, R23, 0x1800, RZ, 0xfc, !PT ;  /* 0x0000180017147812 */ /* 0x000fc600078efcff */
[----:B------:R-:W-:-:S05]  /*2cc20*/  IMAD.IADD R13, R17, 0x1, R2 ;  /* 0x00000001110d7824 */ /* 0x000fca00078e0202 */
[----:B------:R-:W0:Y:S02]  /*2cc30*/  LDSM.16.MT88.4 R4, [R13+0xa400] ;  /* 0x00a400000d04783b */ /* 0x000e240000004200 */
        /* <DEDUP_REMOVED lines=13> */
[----:B------:R-:W-:Y:S01]  /*2cd10*/  PRMT R11, R6, 0x7531, R7 ;  /* 0x00007531060b7816 */ /* 0x000fe20000000007 */
[----:B------:R-:W-:-:S05]  /*2cd20*/  IMAD.IADD R4, R18, 0x1, R4 ;  /* 0x0000000112047824 */ /* 0x000fca00078e0204 */
        /* <DEDUP_REMOVED lines=16> */
[----:B------:R-:W-:Y:S02]  /*2ce30*/  PRMT R11, R6, 0x7531, R7 ;  /* 0x00007531060b7816 */ /* 0x000fe40000000007 */
[----:B------:R-:W-:Y:S02]  /*2ce40*/  IADD3 R4, R18, R20, R3 ;  /* 0x0000001412047210 */ /* 0x000fe40007ffe003 */
[----:B------:R-:W-:-:S03]  /*2ce50*/  LOP3.LUT R20, R23, 0x2800, RZ, 0xfc, !PT ;  /* 0x0000280017147812 */ /* 0x000fc600078efcff */
        /* <DEDUP_REMOVED lines=39> */
[----:B0-----:R-:W-:-:S05]  /*2d0d0*/  VIADD R8, R3, 0x4000 ;  /* 0x0000400003087836 */ /* 0x001fca0000000000 */
        /* <DEDUP_REMOVED lines=27> */
.L_x_9013:
[----:B------:R0:W-:Y:S01]  /*2d290*/  SYNCS.ARRIVE.TRANS64.A1T0 RZ, [R0+URZ+0x22850], RZ ;  /* 0x022850ff00ff79a7 */ /* 0x0001e2000810003f */
[----:B------:R-:W-:Y:S06]  /*2d2a0*/  BAR.SYNC.DEFER_BLOCKING 0x2, 0x80 ;  /* 0x0082000000007b1d */ /* 0x000fec0000010000 */
[----:B------:R-:W-:Y:S05]  /*2d2b0*/  @!P0 BRA `(.L_x_9014) ;  /* 0x0000000000048947 */ /* 0x000fea0003800000 */
[----:B------:R-:W-:Y:S01]  /*2d2c0*/  BPT.TRAP 0x1 ;  /* 0x000000040000795c */ /* 0x000fe20000300000 */
.L_x_9014:
[----:B------:R-:W2:Y:S04]  /*2d2d0*/  LDL R3, [R1+0x20] ;  /* 0x0000200001037983 */ /* 0x000ea80000100800 */
[----:B------:R-:W3:Y:S01]  /*2d2e0*/  LDL.LU R2, [R1+0x8] ;  /* 0x0000080001027983 */ /* 0x000ee20000300800 */
[----:B0-----:R-:W-:Y:S02]  /*2d2f0*/  VIADD R0, R0, 0x22880 ;  /* 0x0002288000007836 */ /* 0x001fe40000000000 */
[----:B------:R-:W-:-:S05]  /*2d300*/  VIADD R35, R35, 0x1 ;  /* 0x0000000123237836 */ /* 0x000fca0000000000 */
[----:B------:R-:W-:-:S04]  /*2d310*/  ISETP.NE.AND P0, PT, R35, 0x2, PT ;  /* 0x000000022300780c */ /* 0x000fc80003f05270 */
[----:B------:R-:W-:Y:S02]  /*2d320*/  SEL R35, R35, RZ, P0 ;  /* 0x000000ff23237207 */ /* 0x000fe40000000000 */
[----:B--2---:R-:W-:-:S04]  /*2d330*/  PRMT R0, R3, 0x654, R0 ;  /* 0x0000065403007816 */ /* 0x004fc80000000000 */
[----:B------:R0:W-:Y:S02]  /*2d340*/  SYNCS.ARRIVE.TRANS64.RED.A1T0 RZ, [R0+URZ], RZ ;  /* 0x000000ff00ff79a7 */ /* 0x0001e4000810043f */
[----:B0-----:R-:W-:-:S04]  /*2d350*/  SEL R0, RZ, 0x1, P0 ;  /* 0x00000001ff007807 */ /* 0x001fc80000000000 */
[----:B---3--:R-:W-:-:S05]  /*2d360*/  LOP3.LUT R2, R2, R0, RZ, 0x3c, !PT ;  /* 0x0000000002027212 */ /* 0x008fca00078e3cff */
[----:B------:R0:W-:Y:S02]  /*2d370*/  STL [R1+0x8], R2 ;  /* 0x0000080201007387 */ /* 0x0001e40000100800 */
.L_x_8957:
        /* <DEDUP_REMOVED lines=12> */
.L_x_9015:
[----:B------:R-:W2:Y:S01]  /*2d440*/  S2R R0, SR_TID.X ;  /* 0x0000000000007919 */ /* 0x000ea20000002100 */
[----:B------:R-:W-:Y:S01]  /*2d450*/  UMOV UR4, 0xffffffff ;  /* 0xffffffff00047882 */ /* 0x000fe20000000000 */
[----:B--2---:R-:W-:-:S04]  /*2d460*/  LOP3.LUT R4, R0, 0x1f, RZ, 0xc0, !PT ;  /* 0x0000001f00047812 */ /* 0x004fc800078ec0ff */
[----:B------:R-:W-:Y:S01]  /*2d470*/  ISETP.NE.AND P0, PT, R4, 0x1f, PT ;  /* 0x0000001f0400780c */ /* 0x000fe20003f05270 */
[----:B------:R-:W-:-:S12]  /*2d480*/  BRA.DIV UR4, `(.L_x_9017) ;  /* 0x0000007a04707947 */ /* 0x000fd8000b800000 */
[----:B01----:R-:W-:Y:S01]  /*2d490*/  IMAD.IADD R5, R27, 0x1, R4 ;  /* 0x000000011b057824 */ /* 0x003fe200078e0204 */
        /* <DEDUP_REMOVED lines=9> */
[C---:B------:R-:W-:Y:S01]  /*2d530*/  ISETP.GE.U32.AND P5, PT, R4.reuse, 0x10, PT ;  /* 0x000000100400780c */ /* 0x040fe20003fa6070 */
[----:B0-----:R-:W-:Y:S02]  /*2d540*/  IMAD.MOV.U32 R2, RZ, RZ, RZ ;  /* 0x000000ffff027224 */ /* 0x001fe400078e00ff */
[----:B--2---:R-:W-:Y:S01]  /*2d550*/  @!P1 IMAD.MOV.U32 R2, RZ, RZ, R3 ;  /* 0x000000ffff029224 */ /* 0x004fe200078e0003 */
[----:B------:R-:W-:-:S04]  /*2d560*/  ISETP.NE.AND P1, PT, R4, RZ, PT ;  /* 0x000000ff0400720c */ /* 0x000fc80003f25270 */
        /* <DEDUP_REMOVED lines=17> */
.L_x_9295:
[----:B------:R-:W-:Y:S02]  /*2d680*/  ULDC UR4, c[0x0][0xc38] ;  /* 0x00030e0000047ab9 */ /* 0x000fe40000000800 */
[----:B------:R-:W-:-:S04]  /*2d690*/  IMAD.U32 R4, RZ, RZ, UR4 ;  /* 0x00000004ff047e24 */ /* 0x000fc8000f8e00ff */
[----:B-1----:R-:W-:-:S04]  /*2d6a0*/  IMAD R14, R14, R4, RZ ;  /* 0x000000040e0e7224 */ /* 0x002fc800078e02ff */
[----:B------:R-:W-:-:S05]  /*2d6b0*/  IMAD.IADD R5, R5, 0x1, R14 ;  /* 0x0000000105057824 */ /* 0x000fca00078e020e */
[----:B------:R-:W-:-:S13]  /*2d6c0*/  ISETP.GT.AND P6, PT, R5, R0, PT ;  /* 0x000000000500720c */ /* 0x000fda0003fc4270 */
[----:B------:R-:W-:Y:S05]  /*2d6d0*/  @P6 BRA `(.L_x_9018) ;  /* 0x00000000009c6947 */ /* 0x000fea0003800000 */
.L_x_9023:
[----:B------:R-:W1:Y:S01]  /*2d6e0*/  LDC R4, c[0x0][0xc3c] ;  /* 0x00030f00ff047b82 */ /* 0x000e620000000800 */
[----:B------:R-:W-:-:S05]  /*2d6f0*/  VIADD R27, R27, 0x1f ;  /* 0x0000001f1b1b7836 */ /* 0x000fca0000000000 */
        /* <DEDUP_REMOVED lines=12> */
.L_x_9021:
[----:B------:R-:W-:Y:S05]  /*2d7c0*/  BSYNC B0 ;  /* 0x0000000000007941 */ /* 0x000fea0003800000 */
.L_x_9020:
[----:B------:R-:W-:-:S03]  /*2d7d0*/  UMOV UR4, 0xffffffff ;  /* 0xffffffff00047882 */ /* 0x000fc60000000000 */
[----:B------:R-:W-:Y:S05]  /*2d7e0*/  BRA.DIV UR4, `(.L_x_9022) ;  /* 0x0000007a04bc7947 */ /* 0x000fea000b800000 */
[----:B-----5:R-:W2:Y:S02]  /*2d7f0*/  SHFL.UP PT, R14, R2, 0x1, RZ ;  /* 0x04200000020e7989 */ /* 0x020ea400000e00ff */
[----:B--2---:R-:W-:-:S05]  /*2d800*/  SEL R13, R14, RZ, P1 ;  /* 0x000000ff0e0d7207 */ /* 0x004fca0000800000 */
[----:B------:R-:W-:-:S05]  /*2d810*/  IMAD.IADD R13, R2, 0x1, R13 ;  /* 0x00000001020d7824 */ /* 0x000fca00078e020d */
[----:B------:R-:W2:Y:S02]  /*2d820*/  SHFL.UP PT, R14, R13, 0x2, RZ ;  /* 0x044000000d0e7989 */ /* 0x000ea400000e00ff */
[----:B--2---:R-:W-:-:S05]  /*2d830*/  SEL R4, R14, RZ, P2 ;  /* 0x000000ff0e047207 */ /* 0x004fca0001000000 */
[----:B------:R-:W-:-:S05]  /*2d840*/  IMAD.IADD R4, R13, 0x1, R4 ;  /* 0x000000010d047824 */ /* 0x000fca00078e0204 */
[----:B------:R-:W0:Y:S02]  /*2d850*/  SHFL.UP PT, R14, R4, 0x4, RZ ;  /* 0x04800000040e7989 */ /* 0x000e2400000e00ff */
[----:B01----:R-:W-:-:S05]  /*2d860*/  SEL R3, R14, RZ, P3 ;  /* 0x000000ff0e037207 */ /* 0x003fca0001800000 */
        /* <DEDUP_REMOVED lines=8> */
.L_x_9303:
[----:B------:R-:W-:Y:S02]  /*2d8f0*/  ULDC UR4, c[0x0][0xc38] ;  /* 0x00030e0000047ab9 */ /* 0x000fe40000000800 */
[----:B------:R-:W-:-:S04]  /*2d900*/  IMAD.U32 R4, RZ, RZ, UR4 ;  /* 0x00000004ff047e24 */ /* 0x000fc8000f8e00ff */
[----:B-1----:R-:W-:-:S04]  /*2d910*/  IMAD R14, R14, R4, RZ ;  /* 0x000000040e0e7224 */ /* 0x002fc800078e02ff */
[----:B------:R-:W-:-:S05]  /*2d920*/  IMAD.IADD R5, R14, 0x1, R5 ;  /* 0x000000010e057824 */ /* 0x000fca00078e0205 */
[----:B------:R-:W-:-:S13]  /*2d930*/  ISETP.GT.AND P6, PT, R5, R0, PT ;  /* 0x000000000500720c */ /* 0x000fda0003fc4270 */
[----:B------:R-:W-:Y:S05]  /*2d940*/  @!P6 BRA `(.L_x_9023) ;  /* 0xfffffffc0064e947 */ /* 0x000fea000383ffff */
.L_x_9018:
        /* <DEDUP_REMOVED lines=8> */
.L_x_9307:
[----:B------:R-:W-:Y:S01]  /*2d9d0*/  ISETP.NE.AND P0, PT, R5, RZ, PT ;  /* 0x000000ff0500720c */ /* 0x000fe20003f05270 */
[----:B------:R-:W-:-:S12]  /*2d9e0*/  IMAD.MOV.U32 R5, RZ, RZ, RZ ;  /* 0x000000ffff057224 */ /* 0x000fd800078e00ff */
[----:B------:R-:W-:Y:S05]  /*2d9f0*/  @!P0 BRA `(.L_x_9025) ;  /* 0x0000000000108947 */ /* 0x000fea0003800000 */
[----:B------:R-:W-:Y:S01]  /*2da00*/  UMOV UR4, 0xffffffff ;  /* 0xffffffff00047882 */ /* 0x000fe20000000000 */
[----:B------:R-:W-:Y:S02]  /*2da10*/  VIADD R12, R6, 0xffffffff ;  /* 0xffffffff060c7836 */ /* 0x000fe40000000000 */
[----:B------:R-:W-:Y:S05]  /*2da20*/  BRA.DIV UR4, `(.L_x_9026) ;  /* 0x0000007e04307947 */ /* 0x000fea000b800000 */
[----:B------:R3:W4:Y:S02]  /*2da30*/  SHFL.IDX PT, R5, R3, R12, 0x1f ;  /* 0x00001f0c03057589 */ /* 0x00072400000e0000 */
.L_x_9025:
        /* <DEDUP_REMOVED lines=66> */
.L_x_9019:
[----:B------:R-:W-:Y:S01]  /*2de60*/  UMOV UR4, URZ ;  /* 0x0000003f00047c82 */ /* 0x000fe20008000000 */
[----:B------:R-:W-:Y:S01]  /*2de70*/  UMOV UR5, URZ ;  /* 0x0000003f00057c82 */ /* 0x000fe20008000000 */
[----:B------:R-:W-:Y:S01]  /*2de80*/  ULDC UR6, c[0x0][0xc3c] ;  /* 0x00030f0000067ab9 */ /* 0x000fe20000000800 */
[----:B------:R-:W-:Y:S02]  /*2de90*/  IMAD.MOV.U32 R24, RZ, RZ, R0 ;  /* 0x000000ffff187224 */ /* 0x000fe400078e0000 */
[----:B------:R-:W-:Y:S02]  /*2dea0*/  IMAD.U32 R25, RZ, RZ, UR4 ;  /* 0x00000004ff197e24 */ /* 0x000fe4000f8e00ff */
[----:B------:R-:W-:Y:S02]  /*2deb0*/  IMAD.U32 R26, RZ, RZ, UR5 ;  /* 0x00000005ff1a7e24 */ /* 0x000fe4000f8e00ff */
[----:B------:R-:W-:-:S07]  /*2dec0*/  IMAD.U32 R27, RZ, RZ, UR6 ;  /* 0x00000006ff1b7e24 */ /* 0x000fce000f8e00ff */
.L_x_9027:
        /* <DEDUP_REMOVED lines=12> */
.L_x_9016:
[----:B------:R-:W-:Y:S02]  /*2df90*/  ULDC UR4, c[0x0][0xc3c] ;  /* 0x00030f0000047ab9 */ /* 0x000fe40000000800 */
[----:B---3--:R-:W-:-:S13]  /*2dfa0*/  ISETP.GE.AND P0, PT, R27, UR4, PT ;  /* 0x000000041b007c0c */ /* 0x008fda000bf06270 */
[----:B------:R-:W-:Y:S05]  /*2dfb0*/  @!P0 BRA `(.L_x_9028) ;  /* 0xffffff88009c8947 */ /* 0x000fea000383ffff */
[----:B------:R-:W-:Y:S05]  /*2dfc0*/  BSYNC B7 ;  /* 0x0000000000077941 */ /* 0x000fea0003800000 */
.L_x_8904:
[----:B0-2---:R-:W2:Y:S01]  /*2dfd0*/  LDL.LU R0, [R1+0x44] ;  /* 0x0000440001007983 */ /* 0x005ea20000300800 */
[----:B------:R-:W-:Y:S01]  /*2dfe0*/  BSSY B0, `(.L_x_9029) ;  /* 0x000000b000007945 */ /* 0x000fe20003800000 */
[----:B-1----:R-:W0:Y:S01]  /*2dff0*/  S2R R5, SR_CgaCtaId ;  /* 0x0000000000057919 */ /* 0x002e220000008800 */
        /* <DEDUP_REMOVED lines=9> */
.L_x_9310:
[----:B------:R-:W-:Y:S05]  /*2e090*/  BSYNC B0 ;  /* 0x0000000000007941 */ /* 0x000fea0003800000 */
.L_x_9029:
[----:B------:R-:W-:-:S03]  /*2e0a0*/  UMOV UR4, 0xffffffff ;  /* 0xffffffff00047882 */ /* 0x000fc60000000000 */
[----:B------:R-:W-:Y:S05]  /*2e0b0*/  BRA.DIV UR4, `(.L_x_9031) ;  /* 0x0000007604c87947 */ /* 0x000fea000b800000 */
[----:B0-----:R-:W0:Y:S02]  /*2e0c0*/  S2R R0, SR_TID.X ;  /* 0x0000000000007919 */ /* 0x001e240000002100 */
[----:B0-----:R-:W-:-:S04]  /*2e0d0*/  SHF.R.U32.HI R0, RZ, 0x5, R0 ;  /* 0x00000005ff007819 */ /* 0x001fc80000011600 */
[----:B------:R-:W-:-:S05]  /*2e0e0*/  LOP3.LUT R0, R0, 0x3, RZ, 0xc0, !PT ;  /* 0x0000000300007812 */ /* 0x000fca00078ec0ff */
[----:B------:R0:W1:Y:S02]  /*2e0f0*/  SHFL.IDX PT, R14, R0, RZ, 0x1f ;  /* 0x00001fff000e7589 */ /* 0x00006400000e0000 */
.L_x_9313:
[----:B-1----:R-:W-:-:S13]  /*2e100*/  ISETP.NE.AND P0, PT, R14, RZ, PT ;  /* 0x000000ff0e00720c */ /* 0x002fda0003f05270 */
[----:B------:R-:W-:Y:S05]  /*2e110*/  @P0 BRA `(.L_x_8654) ;  /* 0x0000000000b00947 */ /* 0x000fea0003800000 */
[----:B------:R-:W-:-:S03]  /*2e120*/  UMOV UR4, 0xffffffff ;  /* 0xffffffff00047882 */ /* 0x000fc60000000000 */
[----:B------:R-:W-:Y:S05]  /*2e130*/  BRA.DIV UR4, `(.L_x_9032) ;  /* 0x0000007604dc7947 */ /* 0x000fea000b800000 */
[----:B------:R-:W-:-:S13]  /*2e140*/  ELECT P6, URZ, PT ;  /* 0x00000000003f782f */ /* 0x000fda00038c0000 */
.L_x_9316:
[----:B------:R-:W-:Y:S05]  /*2e150*/  @!P6 BRA `(.L_x_8654) ;  /* 0x0000000000a0e947 */ /* 0x000fea0003800000 */
[----:B0-----:R-:W2:Y:S02]  /*2e160*/  LDL.LU R0, [R1+0x28] ;  /* 0x0000280001007983 */ /* 0x001ea40000300800 */
[----:B--2---:R-:W-:-:S04]  /*2e170*/  LOP3.LUT R0, R0, 0x2, RZ, 0xfc, !PT ;  /* 0x0000000200007812 */ /* 0x004fc800078efcff */
[----:B------:R-:W-:-:S13]  /*2e180*/  ISETP.NE.AND P0, PT, R0, 0x3, PT ;  /* 0x000000030000780c */ /* 0x000fda0003f05270 */
[----:B------:R-:W-:Y:S05]  /*2e190*/  @!P0 BRA `(.L_x_9033) ;  /* 0x0000000000048947 */ /* 0x000fea0003800000 */
[----:B------:R-:W-:Y:S01]  /*2e1a0*/  BPT.TRAP 0x1 ;  /* 0x000000040000795c */ /* 0x000fe20000300000 */
.L_x_9033:
[----:B------:R-:W2:Y:S01]  /*2e1b0*/  LDL R0, [R1+0x8] ;  /* 0x0000080001007983 */ /* 0x000ea20000100800 */
[C---:B------:R-:W-:Y:S02]  /*2e1c0*/  IMAD R3, R35.reuse, 0x8, R5 ;  /* 0x0000000823037824 */ /* 0x040fe400078e0205 */
[----:B------:R-:W-:-:S05]  /*2e1d0*/  VIADD R35, R35, 0x1 ;  /* 0x0000000123237836 */ /* 0x000fca0000000000 */
[----:B------:R-:W-:Y:S02]  /*2e1e0*/  ISETP.NE.AND P2, PT, R35, 0x2, PT ;  /* 0x000000022300780c */ /* 0x000fe40003f45270 */
[----:B--2---:R-:W-:Y:S02]  /*2e1f0*/  SHF.L.U32 R2, R0, 0x1f, RZ ;  /* 0x0000001f00027819 */ /* 0x004fe400000006ff */
[----:B------:R-:W-:Y:S02]  /*2e200*/  SEL R0, RZ, 0x1, P2 ;  /* 0x00000001ff007807 */ /* 0x000fe40001000000 */
[----:B------:R-:W0:Y:S02]  /*2e210*/  SYNCS.PHASECHK.TRANS64.TRYWAIT P1, [R3+URZ+0x22840], R2 ;  /* 0x02284002030075a7 */ /* 0x000e24000802017f */
[----:B0-----:R-:W-:Y:S05]  /*2e220*/  @!P1 BRA `(.L_x_9034) ;  /* 0x0000007400c09947 */ /* 0x001fea0003800000 */
.L_x_9317:
[----:B------:R-:W2:Y:S01]  /*2e230*/  LDL.LU R4, [R1+0x8] ;  /* 0x0000080001047983 */ /* 0x000ea20000300800 */
[----:B------:R-:W-:Y:S02]  /*2e240*/  SEL R35, R35, RZ, P2 ;  /* 0x000000ff23237207 */ /* 0x000fe40001000000 */
[----:B--2---:R-:W-:Y:S01]  /*2e250*/  LOP3.LUT R0, R4, R0, RZ, 0x3c, !PT ;  /* 0x0000000004007212 */ /* 0x004fe200078e3cff */
[----:B------:R-:W-:Y:S06]  /*2e260*/  @!P0 BRA `(.L_x_9035) ;  /* 0x0000000000048947 */ /* 0x000fec0003800000 */
[----:B------:R-:W-:Y:S01]  /*2e270*/  BPT.TRAP 0x1 ;  /* 0x000000040000795c */ /* 0x000fe20000300000 */
.L_x_9035:
[----:B------:R-:W-:Y:S01]  /*2e280*/  IMAD R35, R35, 0x8, R5 ;  /* 0x0000000823237824 */ /* 0x000fe200078e0205 */
[----:B------:R-:W-:-:S04]  /*2e290*/  SHF.L.U32 R0, R0, 0x1f, RZ ;  /* 0x0000001f00007819 */ /* 0x000fc800000006ff */
[----:B------:R-:W1:Y:S02]  /*2e2a0*/  SYNCS.PHASECHK.TRANS64.TRYWAIT P1, [R35+URZ+0x22840], R0 ;  /* 0x02284000230075a7 */ /* 0x000e64000802017f */
[----:B-1----:R-:W-:Y:S05]  /*2e2b0*/  @!P1 BRA `(.L_x_9036) ;  /* 0x0000007400b09947 */ /* 0x002fea0003800000 */
.L_x_9318:
[----:B------:R-:W-:Y:S05]  /*2e2c0*/  @!P0 BRA `(.L_x_9037) ;  /* 0x0000000000048947 */ /* 0x000fea0003800000 */
[----:B------:R-:W-:Y:S01]  /*2e2d0*/  BPT.TRAP 0x1 ;  /* 0x000000040000795c */ /* 0x000fe20000300000 */
.L_x_9037:
[----:B------:R-:W2:Y:S02]  /*2e2e0*/  SYNCS.PHASECHK.TRANS64.TRYWAIT P1, [R3+URZ+0x22860], R2 ;  /* 0x02286002030075a7 */ /* 0x000ea4000802017f */
[----:B--2---:R-:W-:Y:S05]  /*2e2f0*/  @!P1 BRA `(.L_x_9038) ;  /* 0x0000007400b49947 */ /* 0x004fea0003800000 */
.L_x_9319:
[----:B------:R-:W-:Y:S05]  /*2e300*/  @!P0 BRA `(.L_x_9039) ;  /* 0x0000000000048947 */ /* 0x000fea0003800000 */
[----:B------:R-:W-:Y:S01]  /*2e310*/  BPT.TRAP 0x1 ;  /* 0x000000040000795c */ /* 0x000fe20000300000 */
.L_x_9039:
[----:B------:R-:W3:Y:S02]  /*2e320*/  SYNCS.PHASECHK.TRANS64.TRYWAIT P1, [R35+URZ+0x22860], R0 ;  /* 0x02286000230075a7 */ /* 0x000ee4000802017f */
[----:B---3--:R-:W-:Y:S05]  /*2e330*/  @!P1 BRA `(.L_x_9040) ;  /* 0x0000007400b89947 */ /* 0x008fea0003800000 */
.L_x_9320:
[----:B------:R-:W-:Y:S05]  /*2e340*/  @!P0 BRA `(.L_x_9041) ;  /* 0x0000000000048947 */ /* 0x000fea0003800000 */
[----:B------:R-:W-:Y:S01]  /*2e350*/  BPT.TRAP 0x1 ;  /* 0x000000040000795c */ /* 0x000fe20000300000 */
.L_x_9041:
[----:B------:R-:W4:Y:S02]  /*2e360*/  SYNCS.PHASECHK.TRANS64.TRYWAIT P1, [R3+URZ+0x22880], R2 ;  /* 0x02288002030075a7 */ /* 0x000f24000802017f */
[----:B----4-:R-:W-:Y:S05]  /*2e370*/  @!P1 BRA `(.L_x_9042) ;  /* 0x0000007400bc9947 */ /* 0x010fea0003800000 */
.L_x_9321:
[----:B------:R-:W-:Y:S05]  /*2e380*/  @!P0 BRA `(.L_x_9043) ;  /* 0x0000000000048947 */ /* 0x000fea0003800000 */
[----:B------:R-:W-:Y:S01]  /*2e390*/  BPT.TRAP 0x1 ;  /* 0x000000040000795c */ /* 0x000fe20000300000 */
.L_x_9043:
[----:B------:R0:W0:Y:S02]  /*2e3a0*/  SYNCS.PHASECHK.TRANS64.TRYWAIT P0, [R35+URZ+0x22880], R0 ;  /* 0x02288000230075a7 */ /* 0x000024000800017f */
[----:B0-----:R-:W-:Y:S05]  /*2e3b0*/  @!P0 NANOSLEEP.SYNCS 0x989680 ;  /* 0x009896800000895d */ /* 0x001fea0003900000 */
[----:B------:R-:W0:Y:S02]  /*2e3c0*/  @!P0 SYNCS.PHASECHK.TRANS64 P0, [R35+URZ+0x22880], R0 ;  /* 0x02288000230085a7 */ /* 0x000e24000800007f */
[----:B0-----:R-:W-:Y:S05]  /*2e3d0*/  @!P0 BRA `(.L_x_9043) ;  /* 0xfffffffc00f08947 */ /* 0x001fea000383ffff */
.L_x_8654:
[----:B------:R-:W-:Y:S05]  /*2e3e0*/  BSYNC B8 ;  /* 0x0000000000087941 */ /* 0x000fea0003800000 */
.L_x_8651:
[----:B------:R-:W-:Y:S05]  /*2e3f0*/  EXIT ;  /* 0x000000000000794d */ /* 0x000fea0003800000 */
.L_x_8682:
[----:B-1----:R1:W2:Y:S02]  /*2e400*/  SYNCS.PHASECHK.TRANS64.TRYWAIT P6, [R87+URZ+0x22890], R97 ;  /* 0x02289061570075a7 */ /* 0x0022a400080c017f */
[----:B--2---:R-:W-:Y:S05]  /*2e410*/  @!P6 NANOSLEEP.SYNCS 0x989680 ;  /* 0x009896800000e95d */ /* 0x004fea0003900000 */
[----:B------:R-:W2:Y:S02]  /*2e420*/  @!P6 SYNCS.PHASECHK.TRANS64 P6, [R87+URZ+0x22890], R97 ;  /* 0x022890615700e5a7 */ /* 0x000ea400080c007f */
[----:B--2---:R-:W-:Y:S05]  /*2e430*/  @!P6 BRA `(.L_x_8682) ;  /* 0xfffffffc00f0e947 */ /* 0x004fea000383ffff */
[----:B------:R-:W-:Y:S05]  /*2e440*/  BRA `(.L_x_9044) ;  /* 0xfffffd48004c7947 */ /* 0x000fea000383ffff */
.L_x_8683:
        /* <DEDUP_REMOVED lines=8> */
.L_x_9046:
[----:B------:R-:W-:Y:S05]  /*2e4d0*/  BSYNC B1 ;  /* 0x0000000000017941 */ /* 0x000fea0003800000 */
.L_x_9045:
        /* <DEDUP_REMOVED lines=8> */
.L_x_9047:
[----:B------:R-:W-:Y:S05]  /*2e560*/  BRA `(.L_x_9048) ;  /* 0xfffffd4800187947 */ /* 0x000fea000383ffff */
.L_x_8692:
[----:B------:R-:W-:Y:S01]  /*2e570*/  BSSY B1, `(.L_x_9049) ;  /* 0x0000008000017945 */ /* 0x000fe20003800000 */
[----:B------:R-:W-:Y:S02]  /*2e580*/  IMAD.MOV.U32 R13, RZ, RZ, R101 ;  /* 0x000000ffff0d7224 */ /* 0x000fe400078e0065 */
[----:B------:R-:W-:Y:S02]  /*2e590*/  IMAD.MOV.U32 R12, RZ, RZ, 0x1 ;  /* 0x00000001ff0c7424 */ /* 0x000fe400078e00ff */
[----:B0-----:R-:W-:Y:S02]  /*2e5a0*/  IMAD.MOV.U32 R11, RZ, RZ, 0x1c1f ;  /* 0x00001c1fff0b7424 */ /* 0x001fe400078e00ff */
[----:B------:R-:W-:-:S07]  /*2e5b0*/  IMAD.MOV.U32 R15, RZ, RZ, -0x1 ;  /* 0xffffffffff0f7424 */ /* 0x000fce00078e00ff */
[----:B-1234-:R-:W-:Y:S05]  /*2e5c0*/  WARPSYNC.COLLECTIVE R15, `(.L_x_9050) ;  /* 0x000000000f087348 */ /* 0x01efea0003c00000 */
[----:B----4-:R0:W4:Y:S02]  /*2e5d0*/  SHFL.IDX P6, R14, R13, R12, R11 ;  /* 0x0000000c0d0e7389 */ /* 0x01012400000c000b */
[----:B01234-:R-:W-:Y:S01]  /*2e5e0*/  ENDCOLLECTIVE ;  /* 0x000000000000791b */ /* 0x01ffe20003800000 */
.L_x_9050:
[----:B------:R-:W-:Y:S05]  /*2e5f0*/  BSYNC B1 ;  /* 0x0000000000017941 */ /* 0x000fea0003800000 */
.L_x_9049:
        /* <DEDUP_REMOVED lines=8> */
.L_x_9051:
[----:B------:R-:W-:Y:S05]  /*2e680*/  BRA `(.L_x_9052) ;  /* 0xfffffd5400987947 */ /* 0x000fea000383ffff */
.L_x_8701:
[----:B------:R-:W-:Y:S01]  /*2e690*/  BSSY B1, `(.L_x_9053) ;  /* 0x0000008000017945 */ /* 0x000fe20003800000 */
[----:B------:R-:W-:Y:S02]  /*2e6a0*/  IMAD.MOV.U32 R13, RZ, RZ, R101 ;  /* 0x000000ffff0d7224 */ /* 0x000fe400078e0065 */
[----:B------:R-:W-:Y:S02]  /*2e6b0*/  IMAD.MOV.U32 R12, RZ, RZ, 0x2 ;  /* 0x00000002ff0c7424 */ /* 0x000fe400078e00ff */
[----:B0-----:R-:W-:Y:S02]  /*2e6c0*/  IMAD.MOV.U32 R11, RZ, RZ, 0x1c1f ;  /* 0x00001c1fff0b7424 */ /* 0x001fe400078e00ff */
[----:B------:R-:W-:-:S07]  /*2e6d0*/  IMAD.MOV.U32 R15, RZ, RZ, -0x1 ;  /* 0xffffffffff0f7424 */ /* 0x000fce00078e00ff */
[----:B-1234-:R-:W-:Y:S05]  /*2e6e0*/  WARPSYNC.COLLECTIVE R15, `(.L_x_9054) ;  /* 0x000000000f087348 */ /* 0x01efea0003c00000 */
[----:B------:R0:W0:Y:S02]  /*2e6f0*/  SHFL.IDX P6, R14, R13, R12, R11 ;  /* 0x0000000c0d0e7389 */ /* 0x00002400000c000b */
[----:B01234-:R-:W-:Y:S01]  /*2e700*/  ENDCOLLECTIVE ;  /* 0x000000000000791b */ /* 0x01ffe20003800000 */
.L_x_9054:
[----:B------:R-:W-:Y:S05]  /*2e710*/  BSYNC B1 ;  /* 0x0000000000017941 */ /* 0x000fea0003800000 */
.L_x_9053:
        /* <DEDUP_REMOVED lines=8> */
.L_x_9055:
[----:B------:R-:W-:Y:S05]  /*2e7a0*/  BRA `(.L_x_9056) ;  /* 0xfffffd6400247947 */ /* 0x000fea000383ffff */
.L_x_8711:
[----:B-1----:R1:W2:Y:S02]  /*2e7b0*/  SYNCS.PHASECHK.TRANS64.TRYWAIT P3, [R87+URZ+0x22890], R97 ;  /* 0x02289061570075a7 */ /* 0x0022a4000806017f */
[----:B--2---:R-:W-:Y:S05]  /*2e7c0*/  @!P3 NANOSLEEP.SYNCS 0x989680 ;  /* 0x009896800000b95d */ /* 0x004fea0003900000 */
[----:B------:R-:W2:Y:S02]  /*2e7d0*/  @!P3 SYNCS.PHASECHK.TRANS64 P3, [R87+URZ+0x22890], R97 ;  /* 0x022890615700b5a7 */ /* 0x000ea4000806007f */
[----:B--2---:R-:W-:Y:S05]  /*2e7e0*/  @!P3 BRA `(.L_x_8711) ;  /* 0xfffffffc00f0b947 */ /* 0x004fea000383ffff */
[----:B------:R-:W-:Y:S05]  /*2e7f0*/  BRA `(.L_x_9057) ;  /* 0xfffffd7400f07947 */ /* 0x000fea000383ffff */
.L_x_8712:
        /* <DEDUP_REMOVED lines=8> */
.L_x_9059:
[----:B------:R-:W-:Y:S05]  /*2e880*/  BSYNC B1 ;  /* 0x0000000000017941 */ /* 0x000fea0003800000 */
.L_x_9058:
        /* <DEDUP_REMOVED lines=8> */
.L_x_9060:
[----:B------:R-:W-:Y:S01]  /*2e910*/  IMAD.MOV.U32 R103, RZ, RZ, R14 ;  /* 0x000000ffff677224 */ /* 0x000fe200078e000e */
[----:B------:R-:W-:Y:S06]  /*2e920*/  BRA `(.L_x_9061) ;  /* 0xfffffd7400bc7947 */ /* 0x000fec000383ffff */
.L_x_8717:
[----:B------:R-:W-:Y:S01]  /*2e930*/  BSSY B1, `(.L_x_9062) ;  /* 0x0000008000017945 */ /* 0x000fe20003800000 */
[----:B----4-:R-:W-:Y:S02]  /*2e940*/  IMAD.MOV.U32 R13, RZ, RZ, R101 ;  /* 0x000000ffff0d7224 */ /* 0x010fe400078e0065 */
[----:B------:R-:W-:Y:S02]  /*2e950*/  IMAD.MOV.U32 R12, RZ, RZ, 0x1 ;  /* 0x00000001ff0c7424 */ /* 0x000fe400078e00ff */
[----:B------:R-:W-:Y:S02]  /*2e960*/  IMAD.MOV.U32 R11, RZ, RZ, 0x1c1f ;  /* 0x00001c1fff0b7424 */ /* 0x000fe400078e00ff */
[----:B------:R-:W-:-:S07]  /*2e970*/  IMAD.MOV.U32 R15, RZ, RZ, -0x1 ;  /* 0xffffffffff0f7424 */ /* 0x000fce00078e00ff */
[----:B0123--:R-:W-:Y:S05]  /*2e980*/  WARPSYNC.COLLECTIVE R15, `(.L_x_9063) ;  /* 0x000000000f087348 */ /* 0x00ffea0003c00000 */
[----:B------:R4:W0:Y:S02]  /*2e990*/  SHFL.IDX P6, R14, R13, R12, R11 ;  /* 0x0000000c0d0e7389 */ /* 0x00082400000c000b */
[----:B01234-:R-:W-:Y:S01]  /*2e9a0*/  ENDCOLLECTIVE ;  /* 0x000000000000791b */ /* 0x01ffe20003800000 */
.L_x_9063:
[----:B------:R-:W-:Y:S05]  /*2e9b0*/  BSYNC B1 ;  /* 0x0000000000017941 */ /* 0x000fea0003800000 */
.L_x_9062:
        /* <DEDUP_REMOVED lines=8> */
.L_x_9064:
[----:B------:R-:W-:Y:S05]  /*2ea40*/  BRA `(.L_x_9065) ;  /* 0xfffffd84004c7947 */ /* 0x000fea000383ffff */
.L_x_8722:
        /* <DEDUP_REMOVED lines=8> */
.L_x_9067:
[----:B------:R-:W-:Y:S05]  /*2ead0*/  BSYNC B1 ;  /* 0x0000000000017941 */ /* 0x000fea0003800000 */
.L_x_9066:
        /* <DEDUP_REMOVED lines=8> */
.L_x_9068:
[----:B------:R-:W-:Y:S05]  /*2eb60*/  BRA `(.L_x_9069) ;  /* 0xfffffd9000fc7947 */ /* 0x000fea000383ffff */
.L_x_8727:
[----:B0-----:R0:W1:Y:S02]  /*2eb70*/  SYNCS.PHASECHK.TRANS64.TRYWAIT P2, [R87+URZ+0x22890], R97 ;  /* 0x02289061570075a7 */ /* 0x001064000804017f */
[----:B-1----:R-:W-:Y:S05]  /*2eb80*/  @!P2 NANOSLEEP.SYNCS 0x989680 ;  /* 0x009896800000a95d */ /* 0x002fea0003900000 */
[----:B------:R-:W1:Y:S02]  /*2eb90*/  @!P2 SYNCS.PHASECHK.TRANS64 P2, [R87+URZ+0x22890], R97 ;  /* 0x022890615700a5a7 */ /* 0x000e64000804007f */
[----:B-1----:R-:W-:Y:S05]  /*2eba0*/  @!P2 BRA `(.L_x_8727) ;  /* 0xfffffffc00f0a947 */ /* 0x002fea000383ffff */
[----:B------:R-:W-:Y:S05]  /*2ebb0*/  BRA `(.L_x_9070) ;  /* 0xfffffda000e87947 */ /* 0x000fea000383ffff */
.L_x_8728:
        /* <DEDUP_REMOVED lines=8> */
.L_x_9072:
[----:B------:R-:W-:Y:S05]  /*2ec40*/  BSYNC B1 ;  /* 0x0000000000017941 */ /* 0x000fea0003800000 */
.L_x_9071:
        /* <DEDUP_REMOVED lines=8> */
.L_x_9073:
[----:B------:R-:W-:Y:S05]  /*2ecd0*/  BRA `(.L_x_9074) ;  /* 0xfffffda4000c7947 */ /* 0x000fea000383ffff */
.L_x_8731:
[----:B------:R-:W-:Y:S01]  /*2ece0*/  BSSY B1, `(.L_x_9075) ;  /* 0x0000008000017945 */ /* 0x000fe20003800000 */
[----:B------:R-:W-:Y:S02]  /*2ecf0*/  IMAD.MOV.U32 R13, RZ, RZ, R9 ;  /* 0x000000ffff0d7224 */ /* 0x000fe400078e0009 */
[----:B------:R-:W-:Y:S02]  /*2ed00*/  IMAD.MOV.U32 R12, RZ, RZ, 0x1 ;  /* 0x00000001ff0c7424 */ /* 0x000fe400078e00ff */
[----:B------:R-:W-:Y:S02]  /*2ed10*/  IMAD.MOV.U32 R11, RZ, RZ, 0x1c1f ;  /* 0x00001c1fff0b7424 */ /* 0x000fe400078e00ff */
[----:B----4-:R-:W-:-:S07]  /*2ed20*/  IMAD.MOV.U32 R15, RZ, RZ, -0x1 ;  /* 0xffffffffff0f7424 */ /* 0x010fce00078e00ff */
[----:B0123--:R-:W-:Y:S05]  /*2ed30*/  WARPSYNC.COLLECTIVE R15, `(.L_x_9076) ;  /* 0x000000000f087348 */ /* 0x00ffea0003c00000 */
[----:B---3--:R3:W4:Y:S02]  /*2ed40*/  SHFL.IDX P6, R14, R13, R12, R11 ;  /* 0x0000000c0d0e7389 */ /* 0x00872400000c000b */
[----:B01234-:R-:W-:Y:S01]  /*2ed50*/  ENDCOLLECTIVE ;  /* 0x000000000000791b */ /* 0x01ffe20003800000 */
.L_x_9076:
[----:B------:R-:W-:Y:S05]  /*2ed60*/  BSYNC B1 ;  /* 0x0000000000017941 */ /* 0x000fea0003800000 */
.L_x_9075:
        /* <DEDUP_REMOVED lines=8> */
.L_x_9077:
[----:B------:R-:W-:Y:S05]  /*2edf0*/  BRA `(.L_x_9078) ;  /* 0xfffffda4000c7947 */ /* 0x000fea000383ffff */
.L_x_8734:
[----:B------:R-:W-:Y:S01]  /*2ee00*/  BSSY B1, `(.L_x_9079) ;  /* 0x0000008000017945 */ /* 0x000fe20003800000 */
[----:B------:R-:W-:Y:S02]  /*2ee10*/  IMAD.MOV.U32 R13, RZ, RZ, R9 ;  /* 0x000000ffff0d7224 */ /* 0x000fe400078e0009 */
[----:B------:R-:W-:Y:S02]  /*2ee20*/  IMAD.MOV.U32 R12, RZ, RZ, 0x2 ;  /* 0x00000002ff0c7424 */ /* 0x000fe400078e00ff */
[----:B------:R-:W-:Y:S02]  /*2ee30*/  IMAD.MOV.U32 R11, RZ, RZ, 0x1c1f ;  /* 0x00001c1fff0b7424 */ /* 0x000fe400078e00ff */
[----:B---3--:R-:W-:-:S07]  /*2ee40*/  IMAD.MOV.U32 R15, RZ, RZ, -0x1 ;  /* 0xffffffffff0f7424 */ /* 0x008fce00078e00ff */
[----:B012-4-:R-:W-:Y:S05]  /*2ee50*/  WARPSYNC.COLLECTIVE R15, `(.L_x_9080) ;  /* 0x000000000f087348 */ /* 0x017fea0003c00000 */
[----:B------:R3:W0:Y:S02]  /*2ee60*/  SHFL.IDX P6, R14, R13, R12, R11 ;  /* 0x0000000c0d0e7389 */ /* 0x00062400000c000b */
[----:B01234-:R-:W-:Y:S01]  /*2ee70*/  ENDCOLLECTIVE ;  /* 0x000000000000791b */ /* 0x01ffe20003800000 */
.L_x_9080:
[----:B------:R-:W-:Y:S05]  /*2ee80*/  BSYNC B1 ;  /* 0x0000000000017941 */ /* 0x000fea0003800000 */
.L_x_9079:
        /* <DEDUP_REMOVED lines=8> */
.L_x_9081:
[----:B------:R-:W-:Y:S05]  /*2ef10*/  BRA `(.L_x_9082) ;  /* 0xfffffda400107947 */ /* 0x000fea000383ffff */
.L_x_8738:
[----:B------:R0:W0:Y:S02]  /*2ef20*/  SYNCS.PHASECHK.TRANS64.TRYWAIT P3, [R87+URZ+0x228b0], R97 ;  /* 0x0228b061570075a7 */ /* 0x000024000806017f */
[----:B0-----:R-:W-:Y:S05]  /*2ef30*/  @!P3 NANOSLEEP.SYNCS 0x989680 ;  /* 0x009896800000b95d */ /* 0x001fea0003900000 */
[----:B------:R-:W0:Y:S02]  /*2ef40*/  @!P3 SYNCS.PHASECHK.TRANS64 P3, [R87+URZ+0x228b0], R97 ;  /* 0x0228b0615700b5a7 */ /* 0x000e24000806007f */
[----:B0-----:R-:W-:Y:S05]  /*2ef50*/  @!P3 BRA `(.L_x_8738) ;  /* 0xfffffffc00f0b947 */ /* 0x001fea000383ffff */
[----:B------:R-:W-:Y:S05]  /*2ef60*/  BRA `(.L_x_9083) ;  /* 0xfffffda400847947 */ /* 0x000fea000383ffff */
.L_x_8756:
        /* <DEDUP_REMOVED lines=13> */
.L_x_9085:
[----:B------:R-:W-:Y:S05]  /*2f040*/  BSYNC B0 ;  /* 0x0000000000007941 */ /* 0x000fea0003800000 */
.L_x_9084:
[----:B------:R-:W-:Y:S01]  /*2f050*/  IMAD.MOV.U32 R203, RZ, RZ, R14 ;  /* 0x000000ffffcb7224 */ /* 0x000fe200078e000e */
[----:B------:R-:W-:Y:S06]  /*2f060*/  BRA `(.L_x_9086) ;  /* 0xfffffdb000847947 */ /* 0x000fec000383ffff */
.L_x_8768:
        /* <DEDUP_REMOVED lines=8> */
.L_x_9088:
[----:B------:R-:W-:Y:S05]  /*2f0f0*/  BSYNC B1 ;  /* 0x0000000000017941 */ /* 0x000fea0003800000 */
.L_x_9087:
        /* <DEDUP_REMOVED lines=8> */
.L_x_9089:
[----:B------:R-:W-:Y:S02]  /*2f180*/  IMAD.MOV.U32 R13, RZ, RZ, R8 ;  /* 0x000000ffff0d7224 */ /* 0x000fe400078e0008 */
[----:B------:R-:W-:-:S07]  /*2f190*/  IMAD.MOV.U32 R0, RZ, RZ, R14 ;  /* 0x000000ffff007224 */ /* 0x000fce00078e000e */
[----:B------:R-:W-:Y:S05]  /*2f1a0*/  WARPSYNC.COLLECTIVE R15, `(.L_x_9090) ;  /* 0x000000000f087348 */ /* 0x000fea0003c00000 */
[----:B------:R0:W1:Y:S02]  /*2f1b0*/  SHFL.IDX P6, R14, R13, R12, R11 ;  /* 0x0000000c0d0e7389 */ /* 0x00006400000c000b */
[----:B01----:R-:W-:Y:S01]  /*2f1c0*/  ENDCOLLECTIVE ;  /* 0x000000000000791b */ /* 0x003fe20003800000 */
.L_x_9090:
[----:B------:R-:W-:Y:S02]  /*2f1d0*/  IMAD.MOV.U32 R13, RZ, RZ, R7 ;  /* 0x000000ffff0d7224 */ /* 0x000fe400078e0007 */
[----:B------:R-:W-:-:S07]  /*2f1e0*/  IMAD.MOV.U32 R5, RZ, RZ, R14 ;  /* 0x000000ffff057224 */ /* 0x000fce00078e000e */
[----:B------:R-:W-:Y:S05]  /*2f1f0*/  WARPSYNC.COLLECTIVE R15, `(.L_x_9091) ;  /* 0x000000000f087348 */ /* 0x000fea0003c00000 */
[----:B------:R0:W1:Y:S02]  /*2f200*/  SHFL.IDX P6, R14, R13, R12, R11 ;  /* 0x0000000c0d0e7389 */ /* 0x00006400000c000b */
[----:B01----:R-:W-:Y:S01]  /*2f210*/  ENDCOLLECTIVE ;  /* 0x000000000000791b */ /* 0x003fe20003800000 */
.L_x_9091:
[----:B------:R-:W-:Y:S05]  /*2f220*/  BRA `(.L_x_9092) ;  /* 0xfffffdb8007c7947 */ /* 0x000fea000383ffff */
.L_x_8771:
        /* <DEDUP_REMOVED lines=8> */
.L_x_9094:
[----:B------:R-:W-:Y:S05]  /*2f2b0*/  BSYNC B1 ;  /* 0x0000000000017941 */ /* 0x000fea0003800000 */
.L_x_9093:
        /* <DEDUP_REMOVED lines=8> */
.L_x_9095:
[----:B------:R-:W-:Y:S02]  /*2f340*/  IMAD.MOV.U32 R13, RZ, RZ, R8 ;  /* 0x000000ffff0d7224 */ /* 0x000fe400078e0008 */
[----:B------:R-:W-:-:S07]  /*2f350*/  IMAD.MOV.U32 R0, RZ, RZ, R14 ;  /* 0x000000ffff007224 */ /* 0x000fce00078e000e */
[----:B------:R-:W-:Y:S05]  /*2f360*/  WARPSYNC.COLLECTIVE R15, `(.L_x_9096) ;  /* 0x000000000f087348 */ /* 0x000fea0003c00000 */
[----:B------:R0:W1:Y:S02]  /*2f370*/  SHFL.IDX P6, R14, R13, R12, R11 ;  /* 0x0000000c0d0e7389 */ /* 0x00006400000c000b */
[----:B01----:R-:W-:Y:S01]  /*2f380*/  ENDCOLLECTIVE ;  /* 0x000000000000791b */ /* 0x003fe20003800000 */
.L_x_9096:
[----:B------:R-:W-:Y:S02]  /*2f390*/  IMAD.MOV.U32 R13, RZ, RZ, R7 ;  /* 0x000000ffff0d7224 */ /* 0x000fe400078e0007 */
[----:B------:R-:W-:-:S07]  /*2f3a0*/  IMAD.MOV.U32 R5, RZ, RZ, R14 ;  /* 0x000000ffff057224 */ /* 0x000fce00078e000e */
[----:B------:R-:W-:Y:S05]  /*2f3b0*/  WARPSYNC.COLLECTIVE R15, `(.L_x_9097) ;  /* 0x000000000f087348 */ /* 0x000fea0003c00000 */
[----:B------:R0:W1:Y:S02]  /*2f3c0*/  SHFL.IDX P6, R14, R13, R12, R11 ;  /* 0x0000000c0d0e7389 */ /* 0x00006400000c000b */
[----:B01----:R-:W-:Y:S01]  /*2f3d0*/  ENDCOLLECTIVE ;  /* 0x000000000000791b */ /* 0x003fe20003800000 */
.L_x_9097:
[----:B------:R-:W-:Y:S05]  /*2f3e0*/  BRA `(.L_x_9098) ;  /* 0xfffffdb8009c7947 */ /* 0x000fea000383ffff */
.L_x_8775:
[----:B0-----:R0:W1:Y:S02]  /*2f3f0*/  SYNCS.PHASECHK.TRANS64.TRYWAIT P0, [R17+URZ+0x22800], R38 ;  /* 0x02280026110075a7 */ /* 0x001064000800017f */
[----:B-1----:R-:W-:Y:S05]  /*2f400*/  @!P0 NANOSLEEP.SYNCS 0x989680 ;  /* 0x009896800000895d */ /* 0x002fea0003900000 */
[----:B------:R-:W1:Y:S02]  /*2f410*/  @!P0 SYNCS.PHASECHK.TRANS64 P0, [R17+URZ+0x22800], R38 ;  /* 0x02280026110085a7 */ /* 0x000e64000800007f */
[----:B-1----:R-:W-:Y:S05]  /*2f420*/  @!P0 BRA `(.L_x_8775) ;  /* 0xfffffffc00f08947 */ /* 0x002fea000383ffff */
[----:B------:R-:W-:Y:S05]  /*2f430*/  BRA `(.L_x_9099) ;  /* 0xfffffdbc00407947 */ /* 0x000fea000383ffff */
.L_x_8783:
[----:B------:R-:W0:Y:S01]  /*2f440*/  LDC R41, c[0x0][0x3f4] ;  /* 0x0000fd00ff297b82 */ /* 0x000e220000000800 */
        /* <DEDUP_REMOVED lines=8> */
.L_x_9101:
[----:B------:R-:W-:Y:S05]  /*2f4d0*/  BSYNC B1 ;  /* 0x0000000000017941 */ /* 0x000fea0003800000 */
.L_x_9100:
[----:B------:R-:W-:Y:S01]  /*2f4e0*/  IMAD.MOV.U32 R13, RZ, RZ, R35 ;  /* 0x000000ffff0d7224 */ /* 0x000fe200078e0023 */
[----:B------:R-:W-:Y:S01]  /*2f4f0*/  ISETP.GE.AND P0, PT, R18, R41, PT ;  /* 0x000000291200720c */ /* 0x000fe20003f06270 */
[----:B------:R-:W-:Y:S02]  /*2f500*/  IMAD.MOV.U32 R12, RZ, RZ, RZ ;  /* 0x000000ffff0c7224 */ /* 0x000fe400078e00ff */
[----:B------:R-:W-:Y:S02]  /*2f510*/  IMAD.MOV.U32 R11, RZ, RZ, 0x1c1f ;  /* 0x00001c1fff0b7424 */ /* 0x000fe400078e00ff */
[----:B------:R-:W-:Y:S02]  /*2f520*/  IMAD.MOV.U32 R15, RZ, RZ, -0x1 ;  /* 0xffffffffff0f7424 */ /* 0x000fe400078e00ff */
[----:B------:R-:W-:Y:S02]  /*2f530*/  IMAD.MOV.U32 R3, RZ, RZ, R14 ;  /* 0x000000ffff037224 */ /* 0x000fe400078e000e */
[----:B------:R-:W-:-:S07]  /*2f540*/  IMAD R39, R188, R39, RZ ;  /* 0x00000027bc277224 */ /* 0x000fce00078e02ff */
[----:B------:R-:W-:Y:S05]  /*2f550*/  WARPSYNC.COLLECTIVE R15, `(.L_x_9102) ;  /* 0x000000000f087348 */ /* 0x000fea0003c00000 */
[----:B------:R0:W1:Y:S02]  /*2f560*/  SHFL.IDX P6, R14, R13, R12, R11 ;  /* 0x0000000c0d0e7389 */ /* 0x00006400000c000b */
[----:B01----:R-:W-:Y:S01]  /*2f570*/  ENDCOLLECTIVE ;  /* 0x000000000000791b */ /* 0x003fe20003800000 */
.L_x_9102:
[----:B------:R-:W-:Y:S01]  /*2f580*/  ISETP.GE.OR P1, PT, R36, R39, P0 ;  /* 0x000000272400720c */ /* 0x000fe20000726670 */
[----:B------:R-:W-:Y:S02]  /*2f590*/  IMAD.MOV.U32 R13, RZ, RZ, R37 ;  /* 0x000000ffff0d7224 */ /* 0x000fe400078e0025 */
[----:B------:R-:W-:-:S10]  /*2f5a0*/  IMAD.MOV.U32 R5, RZ, RZ, R14 ;  /* 0x000000ffff057224 */ /* 0x000fd400078e000e */
[----:B------:R-:W-:Y:S05]  /*2f5b0*/  WARPSYNC.COLLECTIVE R15, `(.L_x_9103) ;  /* 0x000000000f087348 */ /* 0x000fea0003c00000 */
[----:B------:R0:W1:Y:S02]  /*2f5c0*/  SHFL.IDX P6, R14, R13, R12, R11 ;  /* 0x0000000c0d0e7389 */ /* 0x00006400000c000b */
[----:B01----:R-:W-:Y:S01]  /*2f5d0*/  ENDCOLLECTIVE ;  /* 0x000000000000791b */ /* 0x003fe20003800000 */
.L_x_9103:
        /* <DEDUP_REMOVED lines=8> */
.L_x_9104:
[----:B------:R-:W-:-:S05]  /*2f660*/  @!P1 IADD3 R14, P3, R18, R14, RZ ;  /* 0x0000000e120e9210 */ /* 0x000fca0007f7e0ff */
[----:B------:R-:W-:Y:S02]  /*2f670*/  @!P1 IMAD.X R3, R7, 0x1, R19, P3 ;  /* 0x0000000107039824 */ /* 0x000fe400018e0613 */
[----:B------:R-:W-:Y:S01]  /*2f680*/  @!P1 IMAD.MOV.U32 R24, RZ, RZ, R14 ;  /* 0x000000ffff189224 */ /* 0x000fe200078e000e */
[----:B------:R-:W5:Y:S01]  /*2f690*/  @!P1 LD.E.128 R4, desc[UR60][R4.64] ;  /* 0x0000003c04049980 */ /* 0x000f62000c101d00 */
        /* <DEDUP_REMOVED lines=11> */
.L_x_9105:
[----:B------:R-:W-:Y:S02]  /*2f750*/  IMAD.MOV.U32 R13, RZ, RZ, R35 ;  /* 0x000000ffff0d7224 */ /* 0x000fe400078e0023 */
[----:B------:R-:W-:-:S07]  /*2f760*/  IMAD.MOV.U32 R3, RZ, RZ, R14 ;  /* 0x000000ffff037224 */ /* 0x000fce00078e000e */
[----:B------:R-:W-:Y:S05]  /*2f770*/  WARPSYNC.COLLECTIVE R15, `(.L_x_9106) ;  /* 0x000000000f087348 */ /* 0x000fea0003c00000 */
[----:B------:R0:W1:Y:S02]  /*2f780*/  SHFL.IDX P6, R14, R13, R12, R11 ;  /* 0x0000000c0d0e7389 */ /* 0x00006400000c000b */
[----:B01----:R-:W-:Y:S01]  /*2f790*/  ENDCOLLECTIVE ;  /* 0x000000000000791b */ /* 0x003fe20003800000 */
.L_x_9106:
[----:B------:R-:W-:Y:S02]  /*2f7a0*/  IMAD.MOV.U32 R13, RZ, RZ, R37 ;  /* 0x000000ffff0d7224 */ /* 0x000fe400078e0025 */
[----:B------:R-:W-:-:S07]  /*2f7b0*/  IMAD.MOV.U32 R35, RZ, RZ, R14 ;  /* 0x000000ffff237224 */ /* 0x000fce00078e000e */
[----:B------:R-:W-:Y:S05]  /*2f7c0*/  WARPSYNC.COLLECTIVE R15, `(.L_x_9107) ;  /* 0x000000000f087348 */ /* 0x000fea0003c00000 */
[----:B------:R0:W1:Y:S02]  /*2f7d0*/  SHFL.IDX P6, R14, R13, R12, R11 ;  /* 0x0000000c0d0e7389 */ /* 0x00006400000c000b */
[----:B01----:R-:W-:Y:S01]  /*2f7e0*/  ENDCOLLECTIVE ;  /* 0x000000000000791b */ /* 0x003fe20003800000 */
.L_x_9107:
[----:B------:R-:W-:Y:S02]  /*2f7f0*/  IMAD.MOV.U32 R13, RZ, RZ, R9 ;  /* 0x000000ffff0d7224 */ /* 0x000fe400078e0009 */
[----:B------:R-:W-:-:S07]  /*2f800*/  IMAD.MOV.U32 R37, RZ, RZ, R14 ;  /* 0x000000ffff257224 */ /* 0x000fce00078e000e */
[----:B------:R-:W-:Y:S05]  /*2f810*/  WARPSYNC.COLLECTIVE R15, `(.L_x_9108) ;  /* 0x000000000f087348 */ /* 0x000fea0003c00000 */
[----:B------:R0:W1:Y:S02]  /*2f820*/  SHFL.IDX P6, R14, R13, R12, R11 ;  /* 0x0000000c0d0e7389 */ /* 0x00006400000c000b */
[----:B01----:R-:W-:Y:S01]  /*2f830*/  ENDCOLLECTIVE ;  /* 0x000000000000791b */ /* 0x003fe20003800000 */
.L_x_9108:
[----:B------:R-:W-:Y:S02]  /*2f840*/  @!P1 IMAD.MOV.U32 R32, RZ, RZ, R4 ;  /* 0x000000ffff209224 */ /* 0x000fe400078e0004 */
[----:B------:R-:W-:Y:S01]  /*2f850*/  @!P1 IMAD.MOV.U32 R33, RZ, RZ, R5 ;  /* 0x000000ffff219224 */ /* 0x000fe200078e0005 */
[----:B------:R-:W-:Y:S01]  /*2f860*/  CS2R R4, SRZ ;  /* 0x0000000000047805 */ /* 0x000fe2000001ff00 */
[----:B------:R-:W-:Y:S02]  /*2f870*/  @!P1 IMAD.MOV.U32 R30, RZ, RZ, R6 ;  /* 0x000000ffff1e9224 */ /* 0x000fe400078e0006 */
[----:B------:R-:W-:Y:S02]  /*2f880*/  @!P1 IMAD.MOV.U32 R31, RZ, RZ, R7 ;  /* 0x000000ffff1f9224 */ /* 0x000fe400078e0007 */
[----:B------:R-:W-:Y:S02]  /*2f890*/  @!P1 IMAD.MOV.U32 R28, RZ, RZ, R24 ;  /* 0x000000ffff1c9224 */ /* 0x000fe400078e0018 */
[----:B------:R-:W-:-:S02]  /*2f8a0*/  @!P1 IMAD.MOV.U32 R29, RZ, RZ, R25 ;  /* 0x000000ffff1d9224 */ /* 0x000fc400078e0019 */
[----:B------:R-:W-:Y:S02]  /*2f8b0*/  @!P1 IMAD.MOV.U32 R20, RZ, RZ, R26 ;  /* 0x000000ffff149224 */ /* 0x000fe400078e001a */
[----:B------:R-:W-:Y:S01]  /*2f8c0*/  @!P1 IMAD.MOV.U32 R21, RZ, RZ, R27 ;  /* 0x000000ffff159224 */ /* 0x000fe200078e001b */
[----:B------:R-:W-:Y:S06]  /*2f8d0*/  BRA `(.L_x_9109) ;  /* 0xfffffdd800ec7947 */ /* 0x000fec000383ffff */
.L_x_8787:
[----:B0-----:R0:W1:Y:S02]  /*2f8e0*/  SYNCS.PHASECHK.TRANS64.TRYWAIT P1, [R17+URZ+0x22800], R0 ;  /* 0x02280000110075a7 */ /* 0x001064000802017f */
[----:B-1----:R-:W-:Y:S05]  /*2f8f0*/  @!P1 NANOSLEEP.SYNCS 0x989680 ;  /* 0x009896800000995d */ /* 0x002fea0003900000 */
[----:B------:R-:W1:Y:S02]  /*2f900*/  @!P1 SYNCS.PHASECHK.TRANS64 P1, [R17+URZ+0x22800], R0 ;  /* 0x02280000110095a7 */ /* 0x000e64000802007f */
[----:B-1----:R-:W-:Y:S05]  /*2f910*/  @!P1 BRA `(.L_x_8787) ;  /* 0xfffffffc00f09947 */ /* 0x002fea000383ffff */
[----:B------:R-:W-:Y:S05]  /*2f920*/  BRA `(.L_x_9110) ;  /* 0xfffffddc004c7947 */ /* 0x000fea000383ffff */
.L_x_8793:
[----:B0-----:R0:W2:Y:S02]  /*2f930*/  SYNCS.PHASECHK.TRANS64.TRYWAIT P1, [R14+URZ+0x22830], R3 ;  /* 0x022830030e0075a7 */ /* 0x0010a4000802017f */
[----:B--2---:R-:W-:Y:S05]  /*2f940*/  @!P1 NANOSLEEP.SYNCS 0x989680 ;  /* 0x009896800000995d */ /* 0x004fea0003900000 */
[----:B------:R-:W2:Y:S02]  /*2f950*/  @!P1 SYNCS.PHASECHK.TRANS64 P1, [R14+URZ+0x22830], R3 ;  /* 0x022830030e0095a7 */ /* 0x000ea4000802007f */
[----:B--2---:R-:W-:Y:S05]  /*2f960*/  @!P1 BRA `(.L_x_8793) ;  /* 0xfffffffc00f09947 */ /* 0x004fea000383ffff */
[----:B------:R-:W-:Y:S05]  /*2f970*/  BRA `(.L_x_8792) ;  /* 0xfffffdfc00707947 */ /* 0x000fea000383ffff */
.L_x_8812:
[----:B-1----:R1:W2:Y:S02]  /*2f980*/  SYNCS.PHASECHK.TRANS64.TRYWAIT P2, [R21+URZ+0x22830], R20 ;  /* 0x02283014150075a7 */ /* 0x0022a4000804017f */
[----:B--2---:R-:W-:Y:S05]  /*2f990*/  @!P2 NANOSLEEP.SYNCS 0x989680 ;  /* 0x009896800000a95d */ /* 0x004fea0003900000 */
[----:B------:R-:W2:Y:S02]  /*2f9a0*/  @!P2 SYNCS.PHASECHK.TRANS64 P2, [R21+URZ+0x22830], R20 ;  /* 0x022830141500a5a7 */ /* 0x000ea4000804007f */
[----:B--2---:R-:W-:Y:S05]  /*2f9b0*/  @!P2 BRA `(.L_x_8812) ;  /* 0xfffffffc00f0a947 */ /* 0x004fea000383ffff */
[----:B------:R-:W-:Y:S05]  /*2f9c0*/  BRA `(.L_x_8811) ;  /* 0xfffffe4800b47947 */ /* 0x000fea000383ffff */
.L_x_8816:
[----:B-1----:R1:W2:Y:S02]  /*2f9d0*/  SYNCS.PHASECHK.TRANS64.TRYWAIT P1, [R21+URZ+0x22850], R20 ;  /* 0x02285014150075a7 */ /* 0x0022a4000802017f */
[----:B--2---:R-:W-:Y:S05]  /*2f9e0*/  @!P1 NANOSLEEP.SYNCS 0x989680 ;  /* 0x009896800000995d */ /* 0x004fea0003900000 */
[----:B------:R-:W2:Y:S02]  /*2f9f0*/  @!P1 SYNCS.PHASECHK.TRANS64 P1, [R21+URZ+0x22850], R20 ;  /* 0x02285014150095a7 */ /* 0x000ea4000802007f */
[----:B--2---:R-:W-:Y:S05]  /*2fa00*/  @!P1 BRA `(.L_x_8816) ;  /* 0xfffffffc00f09947 */ /* 0x004fea000383ffff */
[----:B------:R-:W-:Y:S05]  /*2fa10*/  BRA `(.L_x_8813) ;  /* 0xfffffe5400cc7947 */ /* 0x000fea000383ffff */
.L_x_8837:
[----:B-1----:R1:W2:Y:S02]  /*2fa20*/  SYNCS.PHASECHK.TRANS64.TRYWAIT P2, [R20+URZ+0x22830], R21 ;  /* 0x02283015140075a7 */ /* 0x0022a4000804017f */
[----:B--2---:R-:W-:Y:S05]  /*2fa30*/  @!P2 NANOSLEEP.SYNCS 0x989680 ;  /* 0x009896800000a95d */ /* 0x004fea0003900000 */
[----:B------:R-:W2:Y:S02]  /*2fa40*/  @!P2 SYNCS.PHASECHK.TRANS64 P2, [R20+URZ+0x22830], R21 ;  /* 0x022830151400a5a7 */ /* 0x000ea4000804007f */
[----:B--2---:R-:W-:Y:S05]  /*2fa50*/  @!P2 BRA `(.L_x_8837) ;  /* 0xfffffffc00f0a947 */ /* 0x004fea000383ffff */
[----:B------:R-:W-:Y:S05]  /*2fa60*/  BRA `(.L_x_8836) ;  /* 0xfffffea000707947 */ /* 0x000fea000383ffff */
.L_x_8841:
[----:B-1----:R1:W2:Y:S02]  /*2fa70*/  SYNCS.PHASECHK.TRANS64.TRYWAIT P1, [R21+URZ+0x22850], R20 ;  /* 0x02285014150075a7 */ /* 0x0022a4000802017f */
[----:B--2---:R-:W-:Y:S05]  /*2fa80*/  @!P1 NANOSLEEP.SYNCS 0x989680 ;  /* 0x009896800000995d */ /* 0x004fea0003900000 */
[----:B------:R-:W2:Y:S02]  /*2fa90*/  @!P1 SYNCS.PHASECHK.TRANS64 P1, [R21+URZ+0x22850], R20 ;  /* 0x02285014150095a7 */ /* 0x000ea4000802007f */
[----:B--2---:R-:W-:Y:S05]  /*2faa0*/  @!P1 BRA `(.L_x_8841) ;  /* 0xfffffffc00f09947 */ /* 0x004fea000383ffff */
[----:B------:R-:W-:Y:S05]  /*2fab0*/  BRA `(.L_x_8838) ;  /* 0xfffffeac00947947 */ /* 0x000fea000383ffff */
.L_x_8850:
[----:B-1----:R1:W2:Y:S02]  /*2fac0*/  SYNCS.PHASECHK.TRANS64.TRYWAIT P2, [R20+URZ+0x22830], R21 ;  /* 0x02283015140075a7 */ /* 0x0022a4000804017f */
[----:B--2---:R-:W-:Y:S05]  /*2fad0*/  @!P2 NANOSLEEP.SYNCS 0x989680 ;  /* 0x009896800000a95d */ /* 0x004fea0003900000 */
[----:B------:R-:W2:Y:S02]  /*2fae0*/  @!P2 SYNCS.PHASECHK.TRANS64 P2, [R20+URZ+0x22830], R21 ;  /* 0x022830151400a5a7 */ /* 0x000ea4000804007f */
[----:B--2---:R-:W-:Y:S05]  /*2faf0*/  @!P2 BRA `(.L_x_8850) ;  /* 0xfffffffc00f0a947 */ /* 0x004fea000383ffff */
[----:B------:R-:W-:Y:S05]  /*2fb00*/  BRA `(.L_x_8849) ;  /* 0xfffffed8004c7947 */ /* 0x000fea000383ffff */
.L_x_8854:
[----:B-1----:R1:W2:Y:S02]  /*2fb10*/  SYNCS.PHASECHK.TRANS64.TRYWAIT P1, [R21+URZ+0x22850], R20 ;  /* 0x02285014150075a7 */ /* 0x0022a4000802017f */
[----:B--2---:R-:W-:Y:S05]  /*2fb20*/  @!P1 NANOSLEEP.SYNCS 0x989680 ;  /* 0x009896800000995d */ /* 0x004fea0003900000 */
[----:B------:R-:W2:Y:S02]  /*2fb30*/  @!P1 SYNCS.PHASECHK.TRANS64 P1, [R21+URZ+0x22850], R20 ;  /* 0x02285014150095a7 */ /* 0x000ea4000802007f */
[----:B--2---:R-:W-:Y:S05]  /*2fb40*/  @!P1 BRA `(.L_x_8854) ;  /* 0xfffffffc00f09947 */ /* 0x004fea000383ffff */
[----:B------:R-:W-:Y:S05]  /*2fb50*/  BRA `(.L_x_8851) ;  /* 0xfffffee400707947 */ /* 0x000fea000383ffff */
.L_x_8869:
[----:B-1----:R1:W2:Y:S02]  /*2fb60*/  SYNCS.PHASECHK.TRANS64.TRYWAIT P1, [R11+URZ+0x22850], R0 ;  /* 0x022850000b0075a7 */ /* 0x0022a4000802017f */
[----:B--2---:R-:W-:Y:S05]  /*2fb70*/  @!P1 NANOSLEEP.SYNCS 0x989680 ;  /* 0x009896800000995d */ /* 0x004fea0003900000 */
[----:B------:R-:W2:Y:S02]  /*2fb80*/  @!P1 SYNCS.PHASECHK.TRANS64 P1, [R11+URZ+0x22850], R0 ;  /* 0x022850000b0095a7 */ /* 0x000ea4000802007f */
[----:B--2---:R-:W-:Y:S05]  /*2fb90*/  @!P1 BRA `(.L_x_8869) ;  /* 0xfffffffc00f09947 */ /* 0x004fea000383ffff */
[----:B------:R-:W-:Y:S05]  /*2fba0*/  BRA `(.L_x_8868) ;  /* 0xffffff2c00407947 */ /* 0x000fea000383ffff */
.L_x_8873:
[----:B------:R-:W-:Y:S01]  /*2fbb0*/  IMAD.MOV.U32 R12, RZ, RZ, R0 ;  /* 0x000000ffff0c7224 */ /* 0x000fe200078e0000 */
[----:B------:R-:W-:Y:S01]  /*2fbc0*/  SEL R5, R91, R90, P0 ;  /* 0x0000005a5b057207 */ /* 0x000fe20000000000 */
        /* <DEDUP_REMOVED lines=8> */
.L_x_9111:
        /* <DEDUP_REMOVED lines=19> */
.L_x_9112:
        /* <DEDUP_REMOVED lines=19> */
.L_x_9113:
        /* <DEDUP_REMOVED lines=8> */
.L_x_9114:
[----:B------:R-:W-:Y:S02]  /*2ff30*/  IMAD.MOV.U32 R13, RZ, RZ, R9 ;  /* 0x000000ffff0d7224 */ /* 0x000fe400078e0009 */
[----:B------:R-:W-:Y:S02]  /*2ff40*/  IMAD.MOV.U32 R12, RZ, RZ, R0 ;  /* 0x000000ffff0c7224 */ /* 0x000fe400078e0000 */
[----:B------:R-:W-:-:S07]  /*2ff50*/  IMAD.MOV.U32 R7, RZ, RZ, R14 ;  /* 0x000000ffff077224 */ /* 0x000fce00078e000e */
[----:B------:R-:W-:Y:S05]  /*2ff60*/  WARPSYNC.COLLECTIVE R15, `(.L_x_9115) ;  /* 0x000000000f087348 */ /* 0x000fea0003c00000 */
[----:B------:R0:W1:Y:S02]  /*2ff70*/  SHFL.IDX P6, R14, R13, R12, R11 ;  /* 0x0000000c0d0e7389 */ /* 0x00006400000c000b */
[----:B01----:R-:W-:Y:S01]  /*2ff80*/  ENDCOLLECTIVE ;  /* 0x000000000000791b */ /* 0x003fe20003800000 */
.L_x_9115:
        /* <DEDUP_REMOVED lines=8> */
.L_x_9116:
[----:B------:R-:W-:Y:S02]  /*30010*/  IMAD.MOV.U32 R13, RZ, RZ, R25 ;  /* 0x000000ffff0d7224 */ /* 0x000fe400078e0019 */
[----:B------:R-:W-:Y:S02]  /*30020*/  IMAD.MOV.U32 R12, RZ, RZ, R0 ;  /* 0x000000ffff0c7224 */ /* 0x000fe400078e0000 */
[----:B------:R-:W-:-:S07]  /*30030*/  IMAD.MOV.U32 R21, RZ, RZ, R14 ;  /* 0x000000ffff157224 */ /* 0x000fce00078e000e */
[----:B------:R-:W-:Y:S05]  /*30040*/  WARPSYNC.COLLECTIVE R15, `(.L_x_9117) ;  /* 0x000000000f087348 */ /* 0x000fea0003c00000 */
[----:B------:R0:W1:Y:S02]  /*30050*/  SHFL.IDX P6, R14, R13, R12, R11 ;  /* 0x0000000c0d0e7389 */ /* 0x00006400000c000b */
[----:B01----:R-:W-:Y:S01]  /*30060*/  ENDCOLLECTIVE ;  /* 0x000000000000791b */ /* 0x003fe20003800000 */
.L_x_9117:
        /* <DEDUP_REMOVED lines=8> */
.L_x_9118:
[----:B------:R-:W-:Y:S02]  /*300f0*/  IMAD.MOV.U32 R13, RZ, RZ, R29 ;  /* 0x000000ffff0d7224 */ /* 0x000fe400078e001d */
[----:B------:R-:W-:Y:S02]  /*30100*/  IMAD.MOV.U32 R12, RZ, RZ, R0 ;  /* 0x000000ffff0c7224 */ /* 0x000fe400078e0000 */
[----:B------:R-:W-:-:S07]  /*30110*/  IMAD.MOV.U32 R27, RZ, RZ, R14 ;  /* 0x000000ffff1b7224 */ /* 0x000fce00078e000e */
[----:B------:R-:W-:Y:S05]  /*30120*/  WARPSYNC.COLLECTIVE R15, `(.L_x_9119) ;  /* 0x000000000f087348 */ /* 0x000fea0003c00000 */
[----:B------:R0:W1:Y:S02]  /*30130*/  SHFL.IDX P6, R14, R13, R12, R11 ;  /* 0x0000000c0d0e7389 */ /* 0x00006400000c000b */
[----:B01----:R-:W-:Y:S01]  /*30140*/  ENDCOLLECTIVE ;  /* 0x000000000000791b */ /* 0x003fe20003800000 */
.L_x_9119:
        /* <DEDUP_REMOVED lines=8> */
.L_x_9120:
[----:B------:R-:W-:Y:S02]  /*301d0*/  IMAD.MOV.U32 R13, RZ, RZ, R33 ;  /* 0x000000ffff0d7224 */ /* 0x000fe400078e0021 */
[----:B------:R-:W-:Y:S02]  /*301e0*/  IMAD.MOV.U32 R12, RZ, RZ, R0 ;  /* 0x000000ffff0c7224 */ /* 0x000fe400078e0000 */
[----:B------:R-:W-:-:S07]  /*301f0*/  IMAD.MOV.U32 R31, RZ, RZ, R14 ;  /* 0x000000ffff1f7224 */ /* 0x000fce00078e000e */
[----:B------:R-:W-:Y:S05]  /*30200*/  WARPSYNC.COLLECTIVE R15, `(.L_x_9121) ;  /* 0x000000000f087348 */ /* 0x000fea0003c00000 */
[----:B------:R0:W1:Y:S02]  /*30210*/  SHFL.IDX P6, R14, R13, R12, R11 ;  /* 0x0000000c0d0e7389 */ /* 0x00006400000c000b */
[----:B01----:R-:W-:Y:S01]  /*30220*/  ENDCOLLECTIVE ;  /* 0x000000000000791b */ /* 0x003fe20003800000 */
.L_x_9121:
        /* <DEDUP_REMOVED lines=8> */
.L_x_9122:
[----:B------:R-:W-:Y:S02]  /*302b0*/  IMAD.MOV.U32 R13, RZ, RZ, R37 ;  /* 0x000000ffff0d7224 */ /* 0x000fe400078e0025 */
[----:B------:R-:W-:Y:S02]  /*302c0*/  IMAD.MOV.U32 R12, RZ, RZ, R0 ;  /* 0x000000ffff0c7224 */ /* 0x000fe400078e0000 */
[----:B------:R-:W-:-:S07]  /*302d0*/  IMAD.MOV.U32 R35, RZ, RZ, R14 ;  /* 0x000000ffff237224 */ /* 0x000fce00078e000e */
[----:B------:R-:W-:Y:S05]  /*302e0*/  WARPSYNC.COLLECTIVE R15, `(.L_x_9123) ;  /* 0x000000000f087348 */ /* 0x000fea0003c00000 */
[----:B------:R0:W1:Y:S02]  /*302f0*/  SHFL.IDX P6, R14, R13, R12, R11 ;  /* 0x0000000c0d0e7389 */ /* 0x00006400000c000b */
[----:B01----:R-:W-:Y:S01]  /*30300*/  ENDCOLLECTIVE ;  /* 0x000000000000791b */ /* 0x003fe20003800000 */
.L_x_9123:
        /* <DEDUP_REMOVED lines=8> */
.L_x_9124:
[----:B------:R-:W-:Y:S02]  /*30390*/  IMAD.MOV.U32 R13, RZ, RZ, R41 ;  /* 0x000000ffff0d7224 */ /* 0x000fe400078e0029 */
[----:B------:R-:W-:Y:S02]  /*303a0*/  IMAD.MOV.U32 R12, RZ, RZ, R0 ;  /* 0x000000ffff0c7224 */ /* 0x000fe400078e0000 */
[----:B------:R-:W-:-:S07]  /*303b0*/  IMAD.MOV.U32 R20, RZ, RZ, R14 ;  /* 0x000000ffff147224 */ /* 0x000fce00078e000e */
[----:B------:R-:W-:Y:S05]  /*303c0*/  WARPSYNC.COLLECTIVE R15, `(.L_x_9125) ;  /* 0x000000000f087348 */ /* 0x000fea0003c00000 */
[----:B------:R0:W1:Y:S02]  /*303d0*/  SHFL.IDX P6, R14, R13, R12, R11 ;  /* 0x0000000c0d0e7389 */ /* 0x00006400000c000b */
[----:B01----:R-:W-:Y:S01]  /*303e0*/  ENDCOLLECTIVE ;  /* 0x000000000000791b */ /* 0x003fe20003800000 */
.L_x_9125:
[----:B------:R-:W-:Y:S02]  /*303f0*/  IMAD.MOV.U32 R13, RZ, RZ, R43 ;  /* 0x000000ffff0d7224 */ /* 0x000fe400078e002b */
[----:B------:R-:W-:Y:S02]  /*30400*/  IMAD.MOV.U32 R12, RZ, RZ, R2 ;  /* 0x000000ffff0c7224 */ /* 0x000fe400078e0002 */
[----:B------:R-:W-:-:S07]  /*30410*/  IMAD.MOV.U32 R41, RZ, RZ, R14 ;  /* 0x000000ffff297224 */ /* 0x000fce00078e000e */
[----:B------:R-:W-:Y:S05]  /*30420*/  WARPSYNC.COLLECTIVE R15, `(.L_x_9126) ;  /* 0x000000000f087348 */ /* 0x000fea0003c00000 */
[----:B------:R0:W1:Y:S02]  /*30430*/  SHFL.IDX P6, R14, R13, R12, R11 ;  /* 0x0000000c0d0e7389 */ /* 0x00006400000c000b */
[----:B01----:R-:W-:Y:S01]  /*30440*/  ENDCOLLECTIVE ;  /* 0x000000000000791b */ /* 0x003fe20003800000 */
.L_x_9126:
[----:B------:R-:W-:Y:S02]  /*30450*/  IMAD.MOV.U32 R13, RZ, RZ, R45 ;  /* 0x000000ffff0d7224 */ /* 0x000fe400078e002d */
[----:B------:R-:W-:Y:S02]  /*30460*/  IMAD.MOV.U32 R12, RZ, RZ, R0 ;  /* 0x000000ffff0c7224 */ /* 0x000fe400078e0000 */
[----:B------:R-:W-:-:S07]  /*30470*/  IMAD.MOV.U32 R42, RZ, RZ, R14 ;  /* 0x000000ffff2a7224 */ /* 0x000fce00078e000e */
[----:B------:R-:W-:Y:S05]  /*30480*/  WARPSYNC.COLLECTIVE R15, `(.L_x_9127) ;  /* 0x000000000f087348 */ /* 0x000fea0003c00000 */
[----:B------:R0:W1:Y:S02]  /*30490*/  SHFL.IDX P6, R14, R13, R12, R11 ;  /* 0x0000000c0d0e7389 */ /* 0x00006400000c000b */
[----:B01----:R-:W-:Y:S01]  /*304a0*/  ENDCOLLECTIVE ;  /* 0x000000000000791b */ /* 0x003fe20003800000 */
.L_x_9127:
[----:B------:R-:W-:Y:S02]  /*304b0*/  SEL R40, R41, R42, P0 ;  /* 0x0000002a29287207 */ /* 0x000fe40000000000 */
[----:B------:R-:W-:Y:S01]  /*304c0*/  SEL R42, R42, R41, P0 ;  /* 0x000000292a2a7207 */ /* 0x000fe20000000000 */
[----:B------:R-:W-:Y:S02]  /*304d0*/  IMAD.MOV.U32 R13, RZ, RZ, R47 ;  /* 0x000000ffff0d7224 */ /* 0x000fe400078e002f */
[----:B------:R-:W-:Y:S02]  /*304e0*/  IMAD.MOV.U32 R12, RZ, RZ, R2 ;  /* 0x000000ffff0c7224 */ /* 0x000fe400078e0002 */
[----:B------:R-:W-:Y:S02]  /*304f0*/  IMAD.MOV.U32 R47, RZ, RZ, RZ ;  /* 0x000000ffff2f7224 */ /* 0x000fe400078e00ff */
[----:B------:R-:W-:-:S07]  /*30500*/  IMAD.MOV.U32 R45, RZ, RZ, R14 ;  /* 0x000000ffff2d7224 */ /* 0x000fce00078e000e */
[----:B------:R-:W-:Y:S05]  /*30510*/  WARPSYNC.COLLECTIVE R15, `(.L_x_9128) ;  /* 0x000000000f087348 */ /* 0x000fea0003c00000 */
[----:B------:R0:W1:Y:S02]  /*30520*/  SHFL.IDX P6, R14, R13, R12, R11 ;  /* 0x0000000c0d0e7389 */ /* 0x00006400000c000b */
[----:B01----:R-:W-:Y:S01]  /*30530*/  ENDCOLLECTIVE ;  /* 0x000000000000791b */ /* 0x003fe20003800000 */
.L_x_9128:
[----:B------:R-:W-:Y:S02]  /*30540*/  IMAD.MOV.U32 R13, RZ, RZ, R49 ;  /* 0x000000ffff0d7224 */ /* 0x000fe400078e0031 */
[----:B------:R-:W-:Y:S02]  /*30550*/  IMAD.MOV.U32 R12, RZ, RZ, R0 ;  /* 0x000000ffff0c7224 */ /* 0x000fe400078e0000 */
[----:B------:R-:W-:-:S07]  /*30560*/  IMAD.MOV.U32 R44, RZ, RZ, R14 ;  /* 0x000000ffff2c7224 */ /* 0x000fce00078e000e */
[----:B------:R-:W-:Y:S05]  /*30570*/  WARPSYNC.COLLECTIVE R15, `(.L_x_9129) ;  /* 0x000000000f087348 */ /* 0x000fea0003c00000 */
[----:B------:R0:W1:Y:S02]  /*30580*/  SHFL.IDX P6, R14, R13, R12, R11 ;  /* 0x0000000c0d0e7389 */ /* 0x00006400000c000b */
[----:B01----:R-:W-:Y:S01]  /*30590*/  ENDCOLLECTIVE ;  /* 0x000000000000791b */ /* 0x003fe20003800000 */
.L_x_9129:
        /* <DEDUP_REMOVED lines=8> */
.L_x_9130:
[----:B------:R-:W-:Y:S02]  /*30620*/  IMAD.MOV.U32 R13, RZ, RZ, R53 ;  /* 0x000000ffff0d7224 */ /* 0x000fe400078e0035 */
[----:B------:R-:W-:Y:S02]  /*30630*/  IMAD.MOV.U32 R12, RZ, RZ, R0 ;  /* 0x000000ffff0c7224 */ /* 0x000fe400078e0000 */
[----:B------:R-:W-:-:S07]  /*30640*/  IMAD.MOV.U32 R46, RZ, RZ, R14 ;  /* 0x000000ffff2e7224 */ /* 0x000fce00078e000e */
[----:B------:R-:W-:Y:S05]  /*30650*/  WARPSYNC.COLLECTIVE R15, `(.L_x_9131) ;  /* 0x000000000f087348 */ /* 0x000fea0003c00000 */
[----:B------:R0:W1:Y:S02]  /*30660*/  SHFL.IDX P6, R14, R13, R12, R11 ;  /* 0x0000000c0d0e7389 */ /* 0x00006400000c000b */
[----:B01----:R-:W-:Y:S01]  /*30670*/  ENDCOLLECTIVE ;  /* 0x000000000000791b */ /* 0x003fe20003800000 */
.L_x_9131:
[----:B------:R-:W-:Y:S01]  /*30680*/  SEL R9, R49, R46, P0 ;  /* 0x0000002e31097207 */ /* 0x000fe20000000000 */
[----:B------:R-:W-:Y:S02]  /*30690*/  IMAD.MOV.U32 R13, RZ, RZ, R55 ;  /* 0x000000ffff0d7224 */ /* 0x000fe400078e0037 */
[----:B------:R-:W-:Y:S02]  /*306a0*/  IMAD.MOV.U32 R12, RZ, RZ, R2 ;  /* 0x000000ffff0c7224 */ /* 0x000fe400078e0002 */
[----:B------:R-:W-:-:S07]  /*306b0*/  IMAD.MOV.U32 R53, RZ, RZ, R14 ;  /* 0x000000ffff357224 */ /* 0x000fce00078e000e */
[----:B------:R-:W-:Y:S05]  /*306c0*/  WARPSYNC.COLLECTIVE R15, `(.L_x_9132) ;  /* 0x000000000f087348 */ /* 0x000fea0003c00000 */
[----:B------:R0:W1:Y:S02]  /*306d0*/  SHFL.IDX P6, R14, R13, R12, R11 ;  /* 0x0000000c0d0e7389 */ /* 0x00006400000c000b */
[----:B01----:R-:W-:Y:S01]  /*306e0*/  ENDCOLLECTIVE ;  /* 0x000000000000791b */ /* 0x003fe20003800000 */
.L_x_9132:
[----:B------:R-:W-:Y:S02]  /*306f0*/  IMAD.MOV.U32 R13, RZ, RZ, R59 ;  /* 0x000000ffff0d7224 */ /* 0x000fe400078e003b */
[----:B------:R-:W-:Y:S02]  /*30700*/  IMAD.MOV.U32 R12, RZ, RZ, R0 ;  /* 0x000000ffff0c7224 */ /* 0x000fe400078e0000 */
[----:B------:R-:W-:-:S07]  /*30710*/  IMAD.MOV.U32 R48, RZ, RZ, R14 ;  /* 0x000000ffff307224 */ /* 0x000fce00078e000e */
[----:B------:R-:W-:Y:S05]  /*30720*/  WARPSYNC.COLLECTIVE R15, `(.L_x_9133) ;  /* 0x000000000f087348 */ /* 0x000fea0003c00000 */
[----:B------:R0:W1:Y:S02]  /*30730*/  SHFL.IDX P6, R14, R13, R12, R11 ;  /* 0x0000000c0d0e7389 */ /* 0x00006400000c000b */
[----:B01----:R-:W-:Y:S01]  /*30740*/  ENDCOLLECTIVE ;  /* 0x000000000000791b */ /* 0x003fe20003800000 */
.L_x_9133:
        /* <DEDUP_REMOVED lines=8> */
.L_x_9134:
[----:B------:R-:W-:Y:S02]  /*307d0*/  IMAD.MOV.U32 R13, RZ, RZ, R63 ;  /* 0x000000ffff0d7224 */ /* 0x000fe400078e003f */
[----:B------:R-:W-:Y:S02]  /*307e0*/  IMAD.MOV.U32 R12, RZ, RZ, R0 ;  /* 0x000000ffff0c7224 */ /* 0x000fe400078e0000 */
[----:B------:R-:W-:-:S07]  /*307f0*/  IMAD.MOV.U32 R50, RZ, RZ, R14 ;  /* 0x000000ffff327224 */ /* 0x000fce00078e000e */
[----:B------:R-:W-:Y:S05]  /*30800*/  WARPSYNC.COLLECTIVE R15, `(.L_x_9135) ;  /* 0x000000000f087348 */ /* 0x000fea0003c00000 */
[----:B------:R0:W1:Y:S02]  /*30810*/  SHFL.IDX P6, R14, R13, R12, R11 ;  /* 0x0000000c0d0e7389 */ /* 0x00006400000c000b */
[----:B01----:R-:W-:Y:S01]  /*30820*/  ENDCOLLECTIVE ;  /* 0x000000000000791b */ /* 0x003fe20003800000 */
.L_x_9135:
        /* <DEDUP_REMOVED lines=8> */
.L_x_9136:
[----:B------:R-:W-:Y:S02]  /*308b0*/  IMAD.MOV.U32 R13, RZ, RZ, R67 ;  /* 0x000000ffff0d7224 */ /* 0x000fe400078e0043 */
[----:B------:R-:W-:Y:S02]  /*308c0*/  IMAD.MOV.U32 R12, RZ, RZ, R0 ;  /* 0x000000ffff0c7224 */ /* 0x000fe400078e0000 */
[----:B------:R-:W-:-:S07]  /*308d0*/  IMAD.MOV.U32 R52, RZ, RZ, R14 ;  /* 0x000000ffff347224 */ /* 0x000fce00078e000e */
[----:B------:R-:W-:Y:S05]  /*308e0*/  WARPSYNC.COLLECTIVE R15, `(.L_x_9137) ;  /* 0x000000000f087348 */ /* 0x000fea0003c00000 */
[----:B------:R0:W1:Y:S02]  /*308f0*/  SHFL.IDX P6, R14, R13, R12, R11 ;  /* 0x0000000c0d0e7389 */ /* 0x00006400000c000b */
[----:B01----:R-:W-:Y:S01]  /*30900*/  ENDCOLLECTIVE ;  /* 0x000000000000791b */ /* 0x003fe20003800000 */
.L_x_9137:
        /* <DEDUP_REMOVED lines=8> */
.L_x_9138:
[----:B------:R-:W-:Y:S02]  /*30990*/  IMAD.MOV.U32 R13, RZ, RZ, R71 ;  /* 0x000000ffff0d7224 */ /* 0x000fe400078e0047 */
[----:B------:R-:W-:Y:S02]  /*309a0*/  IMAD.MOV.U32 R12, RZ, RZ, R0 ;  /* 0x000000ffff0c7224 */ /* 0x000fe400078e0000 */
[----:B------:R-:W-:-:S07]  /*309b0*/  IMAD.MOV.U32 R54, RZ, RZ, R14 ;  /* 0x000000ffff367224 */ /* 0x000fce00078e000e */
[----:B------:R-:W-:Y:S05]  /*309c0*/  WARPSYNC.COLLECTIVE R15, `(.L_x_9139) ;  /* 0x000000000f087348 */ /* 0x000fea0003c00000 */
[----:B------:R0:W1:Y:S02]  /*309d0*/  SHFL.IDX P6, R14, R13, R12, R11 ;  /* 0x0000000c0d0e7389 */ /* 0x00006400000c000b */
[----:B01----:R-:W-:Y:S01]  /*309e0*/  ENDCOLLECTIVE ;  /* 0x000000000000791b */ /* 0x003fe20003800000 */
.L_x_9139:
[----:B------:R-:W-:Y:S01]  /*309f0*/  SEL R39, R54, R67, P0 ;  /* 0x0000004336277207 */ /* 0x000fe20000000000 */
[----:B------:R-:W-:Y:S02]  /*30a00*/  IMAD.MOV.U32 R13, RZ, RZ, R73 ;  /* 0x000000ffff0d7224 */ /* 0x000fe400078e0049 */
[----:B------:R-:W-:Y:S02]  /*30a10*/  IMAD.MOV.U32 R12, RZ, RZ, R2 ;  /* 0x000000ffff0c7224 */ /* 0x000fe400078e0002 */
[----:B------:R-:W-:-:S07]  /*30a20*/  IMAD.MOV.U32 R71, RZ, RZ, R14 ;  /* 0x000000ffff477224 */ /* 0x000fce00078e000e */
[----:B------:R-:W-:Y:S05]  /*30a30*/  WARPSYNC.COLLECTIVE R15, `(.L_x_9140) ;  /* 0x000000000f087348 */ /* 0x000fea0003c00000 */
[----:B------:R0:W1:Y:S02]  /*30a40*/  SHFL.IDX P6, R14, R13, R12, R11 ;  /* 0x0000000c0d0e7389 */ /* 0x00006400000c000b */
[----:B01----:R-:W-:Y:S01]  /*30a50*/  ENDCOLLECTIVE ;  /* 0x000000000000791b */ /* 0x003fe20003800000 */
.L_x_9140:
[----:B------:R-:W-:Y:S02]  /*30a60*/  IMAD.MOV.U32 R13, RZ, RZ, R75 ;  /* 0x000000ffff0d7224 */ /* 0x000fe400078e004b */
[----:B------:R-:W-:Y:S02]  /*30a70*/  IMAD.MOV.U32 R12, RZ, RZ, R0 ;  /* 0x000000ffff0c7224 */ /* 0x000fe400078e0000 */
[----:B------:R-:W-:-:S07]  /*30a80*/  IMAD.MOV.U32 R58, RZ, RZ, R14 ;  /* 0x000000ffff3a7224 */ /* 0x000fce00078e000e */
[----:B------:R-:W-:Y:S05]  /*30a90*/  WARPSYNC.COLLECTIVE R15, `(.L_x_9141) ;  /* 0x000000000f087348 */ /* 0x000fea0003c00000 */
[----:B------:R0:W1:Y:S02]  /*30aa0*/  SHFL.IDX P6, R14, R13, R12, R11 ;  /* 0x0000000c0d0e7389 */ /* 0x00006400000c000b */
[----:B01----:R-:W-:Y:S01]  /*30ab0*/  ENDCOLLECTIVE ;  /* 0x000000000000791b */ /* 0x003fe20003800000 */
.L_x_9141:
[----:B------:R-:W-:Y:S02]  /*30ac0*/  IMAD.MOV.U32 R13, RZ, RZ, R77 ;  /* 0x000000ffff0d7224 */ /* 0x000fe400078e004d */
[----:B------:R-:W-:Y:S02]  /*30ad0*/  IMAD.MOV.U32 R12, RZ, RZ, R2 ;  /* 0x000000ffff0c7224 */ /* 0x000fe400078e0002 */
[----:B------:R-:W-:-:S07]  /*30ae0*/  IMAD.MOV.U32 R75, RZ, RZ, R14 ;  /* 0x000000ffff4b7224 */ /* 0x000fce00078e000e */
[----:B------:R-:W-:Y:S05]  /*30af0*/  WARPSYNC.COLLECTIVE R15, `(.L_x_9142) ;  /* 0x000000000f087348 */ /* 0x000fea0003c00000 */
[----:B------:R0:W1:Y:S02]  /*30b00*/  SHFL.IDX P6, R14, R13, R12, R11 ;  /* 0x0000000c0d0e7389 */ /* 0x00006400000c000b */
[----:B01----:R-:W-:Y:S01]  /*30b10*/  ENDCOLLECTIVE ;  /* 0x000000000000791b */ /* 0x003fe20003800000 */
.L_x_9142:
[----:B------:R-:W-:Y:S02]  /*30b20*/  SEL R12, R37, R20, P0 ;  /* 0x00000014250c7207 */ /* 0x000fe40000000000 */
[----:B------:R-:W-:Y:S02]  /*30b30*/  SEL R11, R46, R49, P0 ;  /* 0x000000312e0b7207 */ /* 0x000fe40000000000 */
[----:B------:R-:W-:Y:S02]  /*30b40*/  SEL R13, R71, R58, P0 ;  /* 0x0000003a470d7207 */ /* 0x000fe40000000000 */
[----:B------:R-:W-:Y:S01]  /*30b50*/  SEL R15, R58, R71, P0 ;  /* 0x000000473a0f7207 */ /* 0x000fe20000000000 */
[----:B------:R-:W-:Y:S01]  /*30b60*/  IMAD.MOV.U32 R60, RZ, RZ, R14 ;  /* 0x000000ffff3c7224 */ /* 0x000fe200078e000e */
[----:B------:R-:W-:Y:S02]  /*30b70*/  SEL R14, R20, R37, P0 ;  /* 0x00000025140e7207 */ /* 0x000fe40000000000 */
[----:B------:R-:W-:Y:S01]  /*30b80*/  SEL R37, R67, R54, P0 ;  /* 0x0000003643257207 */ /* 0x000fe20000000000 */
[----:B------:R-:W-:Y:S06]  /*30b90*/  BRA `(.L_x_9143) ;  /* 0xffffff3000e87947 */ /* 0x000fec000383ffff */
.L_x_8885:
[----:B------:R-:W-:Y:S02]  /*30ba0*/  IMAD.MOV.U32 R13, RZ, RZ, R2 ;  /* 0x000000ffff0d7224 */ /* 0x000fe400078e0002 */
[----:B------:R-:W-:Y:S02]  /*30bb0*/  IMAD.MOV.U32 R12, RZ, RZ, RZ ;  /* 0x000000ffff0c7224 */ /* 0x000fe400078e00ff */
[----:B------:R-:W-:Y:S02]  /*30bc0*/  IMAD.MOV.U32 R11, RZ, RZ, 0x181f ;  /* 0x0000181fff0b7424 */ /* 0x000fe400078e00ff */
[----:B------:R-:W-:-:S07]  /*30bd0*/  IMAD.MOV.U32 R15, RZ, RZ, -0x1 ;  /* 0xffffffffff0f7424 */ /* 0x000fce00078e00ff */
[----:B-1----:R-:W-:Y:S05]  /*30be0*/  WARPSYNC.COLLECTIVE R15, `(.L_x_9144) ;  /* 0x000000000f087348 */ /* 0x002fea0003c00000 */
[----:B------:R0:W2:Y:S02]  /*30bf0*/  SHFL.IDX P6, R14, R13, R12, R11 ;  /* 0x0000000c0d0e7389 */ /* 0x0000a400000c000b */
[----:B012---:R-:W-:Y:S01]  /*30c00*/  ENDCOLLECTIVE ;  /* 0x000000000000791b */ /* 0x007fe20003800000 */
.L_x_9144:
[----:B------:R-:W-:Y:S02]  /*30c10*/  IMAD.MOV.U32 R13, RZ, RZ, R0 ;  /* 0x000000ffff0d7224 */ /* 0x000fe400078e0000 */
[----:B------:R-:W-:-:S07]  /*30c20*/  IMAD.MOV.U32 R3, RZ, RZ, R14 ;  /* 0x000000ffff037224 */ /* 0x000fce00078e000e */
[----:B------:R-:W-:Y:S05]  /*30c30*/  WARPSYNC.COLLECTIVE R15, `(.L_x_9145) ;  /* 0x000000000f087348 */ /* 0x000fea0003c00000 */
[----:B------:R0:W1:Y:S02]  /*30c40*/  SHFL.IDX P6, R14, R13, R12, R11 ;  /* 0x0000000c0d0e7389 */ /* 0x00006400000c000b */
[----:B01----:R-:W-:Y:S01]  /*30c50*/  ENDCOLLECTIVE ;  /* 0x000000000000791b */ /* 0x003fe20003800000 */
.L_x_9145:
[----:B------:R-:W-:Y:S05]  /*30c60*/  BRA `(.L_x_9146) ;  /* 0xffffff4800687947 */ /* 0x000fea000383ffff */
.L_x_8888:
        /* <DEDUP_REMOVED lines=8> */
.L_x_9148:
[----:B------:R-:W-:Y:S05]  /*30cf0*/  BSYNC B1 ;  /* 0x0000000000017941 */ /* 0x000fea0003800000 */
.L_x_9147:
        /* <DEDUP_REMOVED lines=8> */
.L_x_9149:
[----:B------:R-:W-:Y:S05]  /*30d80*/  BRA `(.L_x_9150) ;  /* 0xffffff4800747947 */ /* 0x000fea000383ffff */
.L_x_8891:
        /* <DEDUP_REMOVED lines=8> */
.L_x_9152:
[----:B------:R-:W-:Y:S05]  /*30e10*/  BSYNC B1 ;  /* 0x0000000000017941 */ /* 0x000fea0003800000 */
.L_x_9151:
        /* <DEDUP_REMOVED lines=8> */
.L_x_9153:
[----:B------:R-:W-:Y:S05]  /*30ea0*/  BRA `(.L_x_9154) ;  /* 0xffffff48007c7947 */ /* 0x000fea000383ffff */
.L_x_8894:
[----:B------:R-:W-:Y:S01]  /*30eb0*/  BSSY B1, `(.L_x_9155) ;  /* 0x0000008000017945 */ /* 0x000fe20003800000 */
[----:B------:R-:W-:Y:S02]  /*30ec0*/  IMAD.MOV.U32 R13, RZ, RZ, R2 ;  /* 0x000000ffff0d7224 */ /* 0x000fe400078e0002 */
[----:B------:R-:W-:Y:S02]  /*30ed0*/  IMAD.MOV.U32 R12, RZ, RZ, 0x3 ;  /* 0x00000003ff0c7424 */ /* 0x000fe400078e00ff */
[----:B------:R-:W-:Y:S02]  /*30ee0*/  IMAD.MOV.U32 R11, RZ, RZ, 0x181f ;  /* 0x0000181fff0b7424 */ /* 0x000fe400078e00ff */
[----:B0-----:R-:W-:-:S07]  /*30ef0*/  IMAD.MOV.U32 R15, RZ, RZ, -0x1 ;  /* 0xffffffffff0f7424 */ /* 0x001fce00078e00ff */
[----:B-1234-:R-:W-:Y:S05]  /*30f00*/  WARPSYNC.COLLECTIVE R15, `(.L_x_9156) ;  /* 0x000000000f087348 */ /* 0x01efea0003c00000 */
[----:B----4-:R0:W4:Y:S02]  /*30f10*/  SHFL.IDX P6, R14, R13, R12, R11 ;  /* 0x0000000c0d0e7389 */ /* 0x01012400000c000b */
[----:B01234-:R-:W-:Y:S01]  /*30f20*/  ENDCOLLECTIVE ;  /* 0x000000000000791b */ /* 0x01ffe20003800000 */
.L_x_9156:
[----:B------:R-:W-:Y:S05]  /*30f30*/  BSYNC B1 ;  /* 0x0000000000017941 */ /* 0x000fea0003800000 */
.L_x_9155:
        /* <DEDUP_REMOVED lines=8> */
.L_x_9157:
[----:B------:R-:W-:Y:S05]  /*30fc0*/  BRA `(.L_x_9158) ;  /* 0xffffff4800847947 */ /* 0x000fea000383ffff */
.L_x_8918:
        /* <DEDUP_REMOVED lines=11> */
.L_x_9160:
[----:B------:R-:W-:Y:S05]  /*31080*/  BSYNC B1 ;  /* 0x0000000000017941 */ /* 0x000fea0003800000 */
.L_x_9159:
[----:B------:R-:W-:Y:S05]  /*31090*/  BRA `(.L_x_9161) ;  /* 0xffffff6000f07947 */ /* 0x000fea000383ffff */
.L_x_8920:
[----:B------:R-:W-:Y:S01]  /*310a0*/  BSSY B1, `(.L_x_9162) ;  /* 0x0000006000017945 */ /* 0x000fe20003800000 */
[----:B------:R-:W-:-:S07]  /*310b0*/  IMAD.MOV.U32 R15, RZ, RZ, -0x1 ;  /* 0xffffffffff0f7424 */ /* 0x000fce00078e00ff */
[----:B0-----:R-:W-:Y:S05]  /*310c0*/  WARPSYNC.COLLECTIVE R15, `(.L_x_9163) ;  /* 0x000000000f0c7348 */ /* 0x001fea0003c00000 */
[----:B------:R-:W-:Y:S02]  /*310d0*/  ELECT P6, UR62, PT ;  /* 0x00000000003e782f */ /* 0x000fe400038c0000 */
[----:B------:R-:W-:Y:S01]  /*310e0*/  MOV R14, UR62 ;  /* 0x0000003e000e7c02 */ /* 0x000fe20008000f00 */
[----:B0-----:R-:W-:Y:S10]  /*310f0*/  ENDCOLLECTIVE ;  /* 0x000000000000791b */ /* 0x001ff40003800000 */
.L_x_9163:
[----:B------:R-:W-:Y:S05]  /*31100*/  BSYNC B1 ;  /* 0x0000000000017941 */ /* 0x000fea0003800000 */
.L_x_9162:
[----:B------:R-:W-:Y:S05]  /*31110*/  BRA `(.L_x_8919) ;  /* 0xffffff6000e87947 */ /* 0x000fea000383ffff */
.L_x_8922:
[----:B0-----:R0:W1:Y:S02]  /*31120*/  SYNCS.PHASECHK.TRANS64.TRYWAIT P0, [R17+URZ+0x22820], R5 ;  /* 0x02282005110075a7 */ /* 0x001064000800017f */
[----:B-1----:R-:W-:Y:S05]  /*31130*/  @!P0 NANOSLEEP.SYNCS 0x989680 ;  /* 0x009896800000895d */ /* 0x002fea0003900000 */
[----:B------:R-:W1:Y:S02]  /*31140*/  @!P0 SYNCS.PHASECHK.TRANS64 P0, [R17+URZ+0x22820], R5 ;  /* 0x02282005110085a7 */ /* 0x000e64000800007f */
[----:B-1----:R-:W-:Y:S05]  /*31150*/  @!P0 BRA `(.L_x_8922) ;  /* 0xfffffffc00f08947 */ /* 0x002fea000383ffff */
[----:B------:R-:W-:Y:S05]  /*31160*/  BRA `(.L_x_9164) ;  /* 0xffffff6000f87947 */ /* 0x000fea000383ffff */
.L_x_8926:
[----:B0-----:R0:W1:Y:S02]  /*31170*/  SYNCS.PHASECHK.TRANS64.TRYWAIT P0, [R5+URZ+0x228a0], R6 ;  /* 0x0228a006050075a7 */ /* 0x001064000800017f */
[----:B-1----:R-:W-:Y:S05]  /*31180*/  @!P0 NANOSLEEP.SYNCS 0x989680 ;  /* 0x009896800000895d */ /* 0x002fea0003900000 */
[----:B------:R-:W1:Y:S02]  /*31190*/  @!P0 SYNCS.PHASECHK.TRANS64 P0, [R5+URZ+0x228a0], R6 ;  /* 0x0228a006050085a7 */ /* 0x000e64000800007f */
[----:B-1----:R-:W-:Y:S05]  /*311a0*/  @!P0 BRA `(.L_x_8926) ;  /* 0xfffffffc00f08947 */ /* 0x002fea000383ffff */
[----:B------:R-:W-:Y:S05]  /*311b0*/  BRA `(.L_x_9165) ;  /* 0xffffff6400187947 */ /* 0x000fea000383ffff */
.L_x_8931:
[----:B-1----:R1:W2:Y:S02]  /*311c0*/  SYNCS.PHASECHK.TRANS64.TRYWAIT P0, [R5+URZ+0x228c0], R6 ;  /* 0x0228c006050075a7 */ /* 0x0022a4000800017f */
[----:B--2---:R-:W-:Y:S05]  /*311d0*/  @!P0 NANOSLEEP.SYNCS 0x989680 ;  /* 0x009896800000895d */ /* 0x004fea0003900000 */
[----:B------:R-:W2:Y:S02]  /*311e0*/  @!P0 SYNCS.PHASECHK.TRANS64 P0, [R5+URZ+0x228c0], R6 ;  /* 0x0228c006050085a7 */ /* 0x000ea4000800007f */
[----:B--2---:R-:W-:Y:S05]  /*311f0*/  @!P0 BRA `(.L_x_8931) ;  /* 0xfffffffc00f08947 */ /* 0x004fea000383ffff */
[----:B------:R-:W-:Y:S05]  /*31200*/  BRA `(.L_x_9166) ;  /* 0xffffff6400987947 */ /* 0x000fea000383ffff */
.L_x_8938:
[----:B0-----:R0:W1:Y:S02]  /*31210*/  SYNCS.PHASECHK.TRANS64.TRYWAIT P1, [R5+URZ+0x228a0], R6 ;  /* 0x0228a006050075a7 */ /* 0x001064000802017f */
[----:B-1----:R-:W-:Y:S05]  /*31220*/  @!P1 NANOSLEEP.SYNCS 0x989680 ;  /* 0x009896800000995d */ /* 0x002fea0003900000 */
[----:B------:R-:W1:Y:S02]  /*31230*/  @!P1 SYNCS.PHASECHK.TRANS64 P1, [R5+URZ+0x228a0], R6 ;  /* 0x0228a006050095a7 */ /* 0x000e64000802007f */
[----:B-1----:R-:W-:Y:S05]  /*31240*/  @!P1 BRA `(.L_x_8938) ;  /* 0xfffffffc00f09947 */ /* 0x002fea000383ffff */
[----:B------:R-:W-:Y:S05]  /*31250*/  BRA `(.L_x_9167) ;  /* 0xffffff68006c7947 */ /* 0x000fea000383ffff */
.L_x_8943:
[----:B-1----:R1:W2:Y:S02]  /*31260*/  SYNCS.PHASECHK.TRANS64.TRYWAIT P1, [R5+URZ+0x228c0], R6 ;  /* 0x0228c006050075a7 */ /* 0x0022a4000802017f */
[----:B--2---:R-:W-:Y:S05]  /*31270*/  @!P1 NANOSLEEP.SYNCS 0x989680 ;  /* 0x009896800000995d */ /* 0x004fea0003900000 */
[----:B------:R-:W2:Y:S02]  /*31280*/  @!P1 SYNCS.PHASECHK.TRANS64 P1, [R5+URZ+0x228c0], R6 ;  /* 0x0228c006050095a7 */ /* 0x000ea4000802007f */
[----:B--2---:R-:W-:Y:S05]  /*31290*/  @!P1 BRA `(.L_x_8943) ;  /* 0xfffffffc00f09947 */ /* 0x004fea000383ffff */
[----:B------:R-:W-:Y:S05]  /*312a0*/  BRA `(.L_x_9168) ;  /* 0xffffff6800e87947 */ /* 0x000fea000383ffff */
.L_x_8966:
[----:B------:R-:W0:Y:S01]  /*312b0*/  S2R R20, SR_TID.X ;  /* 0x0000000000147919 */ /* 0x000e220000002100 */
[----:B------:R-:W-:Y:S01]  /*312c0*/  BSSY B0, `(.L_x_9169) ;  /* 0x0000009000007945 */ /* 0x000fe20003800000 */
[----:B------:R-:W-:Y:S02]  /*312d0*/  IMAD.MOV.U32 R12, RZ, RZ, RZ ;  /* 0x000000ffff0c7224 */ /* 0x000fe400078e00ff */
[----:B------:R-:W-:Y:S02]  /*312e0*/  IMAD.MOV.U32 R11, RZ, RZ, 0x1f ;  /* 0x0000001fff0b7424 */ /* 0x000fe400078e00ff */
[----:B------:R-:W-:Y:S01]  /*312f0*/  IMAD.MOV.U32 R15, RZ, RZ, -0x1 ;  /* 0xffffffffff0f7424 */ /* 0x000fe200078e00ff */
[----:B0-----:R-:W-:-:S04]  /*31300*/  SHF.R.U32.HI R13, RZ, 0x5, R20 ;  /* 0x00000005ff0d7819 */ /* 0x001fc80000011614 */
[----:B------:R-:W-:-:S07]  /*31310*/  LOP3.LUT R13, R13, 0x3, RZ, 0xc0, !PT ;  /* 0x000000030d0d7812 */ /* 0x000fce00078ec0ff */
[----:B-----5:R-:W-:Y:S05]  /*31320*/  WARPSYNC.COLLECTIVE R15, `(.L_x_9170) ;  /* 0x000000000f087348 */ /* 0x020fea0003c00000 */
[----:B------:R0:W1:Y:S02]  /*31330*/  SHFL.IDX P6, R14, R13, R12, R11 ;  /* 0x0000000c0d0e7389 */ /* 0x00006400000c000b */
[----:B01---5:R-:W-:Y:S01]  /*31340*/  ENDCOLLECTIVE ;  /* 0x000000000000791b */ /* 0x023fe20003800000 */
.L_x_9170:
[----:B------:R-:W-:Y:S05]  /*31350*/  BSYNC B0 ;  /* 0x0000000000007941 */ /* 0x000fea0003800000 */
.L_x_9169:
[----:B------:R-:W-:Y:S05]  /*31360*/  BRA `(.L_x_9171) ;  /* 0xffffff7c006c7947 */ /* 0x000fea000383ffff */
.L_x_8969:
[----:B0-----:R-:W2:Y:S02]  /*31370*/  LDL R0, [R1+0x38] ;  /* 0x0000380001007983 */ /* 0x001ea40000100800 */
[----:B--2---:R0:W1:Y:S02]  /*31380*/  SYNCS.PHASECHK.TRANS64.TRYWAIT P0, [R4+URZ+0x22880], R0 ;  /* 0x02288000040075a7 */ /* 0x004064000800017f */
[----:B-1----:R-:W-:Y:S05]  /*31390*/  @!P0 NANOSLEEP.SYNCS 0x989680 ;  /* 0x009896800000895d */ /* 0x002fea0003900000 */
[----:B------:R-:W1:Y:S02]  /*313a0*/  @!P0 SYNCS.PHASECHK.TRANS64 P0, [R4+URZ+0x22880], R0 ;  /* 0x02288000040085a7 */ /* 0x000e64000800007f */
[----:B-1----:R-:W-:Y:S05]  /*313b0*/  @!P0 BRA `(.L_x_8969) ;  /* 0xfffffffc00ec8947 */ /* 0x002fea000383ffff */
[----:B------:R-:W-:Y:S05]  /*313c0*/  BRA `(.L_x_9172) ;  /* 0xffffff7c008c7947 */ /* 0x000fea000383ffff */
.L_x_8970:
        /* <DEDUP_REMOVED lines=8> */
.L_x_9174:
[----:B------:R-:W-:Y:S05]  /*31450*/  BSYNC B0 ;  /* 0x0000000000007941 */ /* 0x000fea0003800000 */
.L_x_9173:
        /* <DEDUP_REMOVED lines=9> */
[----:B------:R-:W-:-:S13]  /*314f0*/  ISETP.GE.AND P4, PT, R7, 0x61, PT ;  /* 0x000000610700780c */ /* 0x000fda0003f86270 */
[----:B------:R-:W-:Y:S05]  /*31500*/  WARPSYNC.COLLECTIVE R15, `(.L_x_9175) ;  /* 0x000000000f087348 */ /* 0x000fea0003c00000 */
[----:B------:R0:W1:Y:S02]  /*31510*/  SHFL.IDX P6, R14, R13, R12, R11 ;  /* 0x0000000c0d0e7389 */ /* 0x00006400000c000b */
[----:B01----:R-:W-:Y:S01]  /*31520*/  ENDCOLLECTIVE ;  /* 0x000000000000791b */ /* 0x003fe20003800000 */
.L_x_9175:
[----:B------:R-:W-:Y:S02]  /*31530*/  IMAD.MOV.U32 R13, RZ, RZ, R2 ;  /* 0x000000ffff0d7224 */ /* 0x000fe400078e0002 */
[----:B------:R-:W-:Y:S02]  /*31540*/  IMAD.MOV.U32 R12, RZ, RZ, 0x1 ;  /* 0x00000001ff0c7424 */ /* 0x000fe400078e00ff */
[----:B------:R-:W-:-:S07]  /*31550*/  IMAD.MOV.U32 R3, RZ, RZ, R14 ;  /* 0x000000ffff037224 */ /* 0x000fce00078e000e */
[----:B------:R-:W-:Y:S05]  /*31560*/  WARPSYNC.COLLECTIVE R15, `(.L_x_9176) ;  /* 0x000000000f087348 */ /* 0x000fea0003c00000 */
[----:B------:R0:W1:Y:S02]  /*31570*/  SHFL.IDX P6, R14, R13, R12, R11 ;  /* 0x0000000c0d0e7389 */ /* 0x00006400000c000b */
[----:B01----:R-:W-:Y:S01]  /*31580*/  ENDCOLLECTIVE ;  /* 0x000000000000791b */ /* 0x003fe20003800000 */
.L_x_9176:
        /* <DEDUP_REMOVED lines=13> */
.L_x_9177:
        /* <DEDUP_REMOVED lines=9> */
.L_x_9178:
        /* <DEDUP_REMOVED lines=10> */
.L_x_9179:
        /* <DEDUP_REMOVED lines=9> */
.L_x_9180:
        /* <DEDUP_REMOVED lines=10> */
.L_x_9181:
        /* <DEDUP_REMOVED lines=9> */
.L_x_9182:
        /* <DEDUP_REMOVED lines=10> */
.L_x_9183:
        /* <DEDUP_REMOVED lines=9> */
.L_x_9184:
        /* <DEDUP_REMOVED lines=10> */
.L_x_9185:
        /* <DEDUP_REMOVED lines=9> */
.L_x_9186:
        /* <DEDUP_REMOVED lines=10> */
.L_x_9187:
        /* <DEDUP_REMOVED lines=9> */
.L_x_9188:
        /* <DEDUP_REMOVED lines=10> */
.L_x_9189:
[----:B------:R-:W-:Y:S02]  /*31d80*/  IMAD.MOV.U32 R13, RZ, RZ, R10 ;  /* 0x000000ffff0d7224 */ /* 0x000fe400078e000a */
[----:B------:R-:W-:Y:S02]  /*31d90*/  IMAD.MOV.U32 R12, RZ, RZ, RZ ;  /* 0x000000ffff0c7224 */ /* 0x000fe400078e00ff */
[----:B------:R-:W-:-:S07]  /*31da0*/  IMAD.MOV.U32 R0, RZ, RZ, R14 ;  /* 0x000000ffff007224 */ /* 0x000fce00078e000e */
[----:B------:R-:W-:Y:S05]  /*31db0*/  WARPSYNC.COLLECTIVE R15, `(.L_x_9190) ;  /* 0x000000000f087348 */ /* 0x000fea0003c00000 */
[----:B------:R0:W1:Y:S02]  /*31dc0*/  SHFL.IDX P6, R14, R13, R12, R11 ;  /* 0x0000000c0d0e7389 */ /* 0x00006400000c000b */
[----:B01----:R-:W-:Y:S01]  /*31dd0*/  ENDCOLLECTIVE ;  /* 0x000000000000791b */ /* 0x003fe20003800000 */
.L_x_9190:
        /* <DEDUP_REMOVED lines=12> */
.L_x_9191:
[----:B------:R-:W-:Y:S02]  /*31ea0*/  IMAD.MOV.U32 R13, RZ, RZ, R10 ;  /* 0x000000ffff0d7224 */ /* 0x000fe400078e000a */
[----:B------:R-:W-:Y:S02]  /*31eb0*/  IMAD.MOV.U32 R12, RZ, RZ, 0x1 ;  /* 0x00000001ff0c7424 */ /* 0x000fe400078e00ff */
[----:B------:R-:W-:-:S07]  /*31ec0*/  IMAD.MOV.U32 R0, RZ, RZ, R14 ;  /* 0x000000ffff007224 */ /* 0x000fce00078e000e */
[----:B------:R-:W-:Y:S05]  /*31ed0*/  WARPSYNC.COLLECTIVE R15, `(.L_x_9192) ;  /* 0x000000000f087348 */ /* 0x000fea0003c00000 */
[----:B------:R0:W1:Y:S02]  /*31ee0*/  SHFL.IDX P6, R14, R13, R12, R11 ;  /* 0x0000000c0d0e7389 */ /* 0x00006400000c000b */
[----:B01----:R-:W-:Y:S01]  /*31ef0*/  ENDCOLLECTIVE ;  /* 0x000000000000791b */ /* 0x003fe20003800000 */
.L_x_9192:
        /* <DEDUP_REMOVED lines=13> */
.L_x_9193:
        /* <DEDUP_REMOVED lines=15> */
.L_x_8975:
[----:B--2---:R-:W2:Y:S02]  /*320c0*/  LDL R0, [R1+0x38] ;  /* 0x0000380001007983 */ /* 0x004ea40000100800 */
[----:B--2---:R2:W3:Y:S02]  /*320d0*/  SYNCS.PHASECHK.TRANS64.TRYWAIT P0, [R4+URZ+0x22840], R0 ;  /* 0x02284000040075a7 */ /* 0x0044e4000800017f */
[----:B---3--:R-:W-:Y:S05]  /*320e0*/  @!P0 NANOSLEEP.SYNCS 0x989680 ;  /* 0x009896800000895d */ /* 0x008fea0003900000 */
[----:B------:R-:W3:Y:S02]  /*320f0*/  @!P0 SYNCS.PHASECHK.TRANS64 P0, [R4+URZ+0x22840], R0 ;  /* 0x02284000040085a7 */ /* 0x000ee4000800007f */
[----:B---3--:R-:W-:Y:S05]  /*32100*/  @!P0 BRA `(.L_x_8975) ;  /* 0xfffffffc00ec8947 */ /* 0x008fea000383ffff */
[----:B------:R-:W-:Y:S05]  /*32110*/  BRA `(.L_x_9195) ;  /* 0xffffff7800987947 */ /* 0x000fea000383ffff */
.L_x_8976:
        /* <DEDUP_REMOVED lines=8> */
.L_x_9197:
[----:B------:R-:W-:Y:S05]  /*321a0*/  BSYNC B0 ;  /* 0x0000000000007941 */ /* 0x000fea0003800000 */
.L_x_9196:
        /* <DEDUP_REMOVED lines=8> */
.L_x_9198:
[----:B------:R-:W-:Y:S02]  /*32230*/  IMAD.MOV.U32 R13, RZ, RZ, R0 ;  /* 0x000000ffff0d7224 */ /* 0x000fe400078e0000 */
[----:B------:R-:W-:Y:S01]  /*32240*/  IMAD.MOV.U32 R12, RZ, RZ, 0x1 ;  /* 0x00000001ff0c7424 */ /* 0x000fe200078e00ff */
[----:B------:R-:W-:Y:S01]  /*32250*/  LOP3.LUT P6, RZ, R16, 0x40, RZ, 0xc0, !PT ;  /* 0x0000004010ff7812 */ /* 0x000fe200078cc0ff */
[----:B------:R-:W-:-:S12]  /*32260*/  IMAD.MOV.U32 R8, RZ, RZ, R14 ;  /* 0x000000ffff087224 */ /* 0x000fd800078e000e */
        /* <DEDUP_REMOVED lines=10> */
.L_x_9199:
[----:B------:R-:W-:Y:S02]  /*32310*/  IMAD.MOV.U32 R13, RZ, RZ, R2 ;  /* 0x000000ffff0d7224 */ /* 0x000fe400078e0002 */
[----:B------:R-:W-:-:S07]  /*32320*/  IMAD.MOV.U32 R7, RZ, RZ, R14 ;  /* 0x000000ffff077224 */ /* 0x000fce00078e000e */
[----:B------:R-:W-:Y:S05]  /*32330*/  WARPSYNC.COLLECTIVE R15, `(.L_x_9200) ;  /* 0x000000000f087348 */ /* 0x000fea0003c00000 */
[----:B------:R0:W1:Y:S02]  /*32340*/  SHFL.IDX P6, R14, R13, R12, R11 ;  /* 0x0000000c0d0e7389 */ /* 0x00006400000c000b */
[----:B01----:R-:W-:Y:S01]  /*32350*/  ENDCOLLECTIVE ;  /* 0x000000000000791b */ /* 0x003fe20003800000 */
.L_x_9200:
        /* <DEDUP_REMOVED lines=14> */
.L_x_9201:
[----:B------:R-:W-:Y:S02]  /*32440*/  IMAD.MOV.U32 R13, RZ, RZ, R2 ;  /* 0x000000ffff0d7224 */ /* 0x000fe400078e0002 */
[----:B------:R-:W-:-:S07]  /*32450*/  IMAD.MOV.U32 R7, RZ, RZ, R14 ;  /* 0x000000ffff077224 */ /* 0x000fce00078e000e */
[----:B------:R-:W-:Y:S05]  /*32460*/  WARPSYNC.COLLECTIVE R15, `(.L_x_9202) ;  /* 0x000000000f087348 */ /* 0x000fea0003c00000 */
[----:B------:R0:W1:Y:S02]  /*32470*/  SHFL.IDX P6, R14, R13, R12, R11 ;  /* 0x0000000c0d0e7389 */ /* 0x00006400000c000b */
[----:B01----:R-:W-:Y:S01]  /*32480*/  ENDCOLLECTIVE ;  /* 0x000000000000791b */ /* 0x003fe20003800000 */
.L_x_9202:
        /* <DEDUP_REMOVED lines=14> */
.L_x_9203:
[----:B------:R-:W-:Y:S02]  /*32570*/  IMAD.MOV.U32 R13, RZ, RZ, R2 ;  /* 0x000000ffff0d7224 */ /* 0x000fe400078e0002 */
[----:B------:R-:W-:-:S07]  /*32580*/  IMAD.MOV.U32 R7, RZ, RZ, R14 ;  /* 0x000000ffff077224 */ /* 0x000fce00078e000e */
[----:B------:R-:W-:Y:S05]  /*32590*/  WARPSYNC.COLLECTIVE R15, `(.L_x_9204) ;  /* 0x000000000f087348 */ /* 0x000fea0003c00000 */
[----:B------:R0:W1:Y:S02]  /*325a0*/  SHFL.IDX P6, R14, R13, R12, R11 ;  /* 0x0000000c0d0e7389 */ /* 0x00006400000c000b */
[----:B01----:R-:W-:Y:S01]  /*325b0*/  ENDCOLLECTIVE ;  /* 0x000000000000791b */ /* 0x003fe20003800000 */
.L_x_9204:
[----:B------:R-:W-:Y:S02]  /*325c0*/  IMAD.MOV.U32 R13, RZ, RZ, R0 ;  /* 0x000000ffff0d7224 */ /* 0x000fe400078e0000 */
[----:B------:R-:W-:Y:S02]  /*325d0*/  IMAD.MOV.U32 R12, RZ, RZ, 0x4 ;  /* 0x00000004ff0c7424 */ /* 0x000fe400078e00ff */
[----:B------:R-:W-:-:S07]  /*325e0*/  IMAD.MOV.U32 R8, RZ, RZ, R14 ;  /* 0x000000ffff087224 */ /* 0x000fce00078e000e */
[----:B------:R-:W-:Y:S05]  /*325f0*/  WARPSYNC.COLLECTIVE R15, `(.L_x_9205) ;  /* 0x000000000f087348 */ /* 0x000fea0003c00000 */
[----:B------:R0:W1:Y:S02]  /*32600*/  SHFL.IDX P6, R14, R13, R12, R11 ;  /* 0x0000000c0d0e7389 */ /* 0x00006400000c000b */
[----:B01----:R-:W-:Y:S01]  /*32610*/  ENDCOLLECTIVE ;  /* 0x000000000000791b */ /* 0x003fe20003800000 */
.L_x_9205:
        /* <DEDUP_REMOVED lines=13> */
.L_x_9206:
        /* <DEDUP_REMOVED lines=14> */
.L_x_9207:
[----:B------:R-:W-:Y:S02]  /*327d0*/  IMAD.MOV.U32 R13, RZ, RZ, R2 ;  /* 0x000000ffff0d7224 */ /* 0x000fe400078e0002 */
[----:B------:R-:W-:-:S07]  /*327e0*/  IMAD.MOV.U32 R7, RZ, RZ, R14 ;  /* 0x000000ffff077224 */ /* 0x000fce00078e000e */
[----:B------:R-:W-:Y:S05]  /*327f0*/  WARPSYNC.COLLECTIVE R15, `(.L_x_9208) ;  /* 0x000000000f087348 */ /* 0x000fea0003c00000 */
[----:B------:R0:W1:Y:S02]  /*32800*/  SHFL.IDX P6, R14, R13, R12, R11 ;  /* 0x0000000c0d0e7389 */ /* 0x00006400000c000b */
[----:B01----:R-:W-:Y:S01]  /*32810*/  ENDCOLLECTIVE ;  /* 0x000000000000791b */ /* 0x003fe20003800000 */
.L_x_9208:
[----:B------:R-:W-:Y:S02]  /*32820*/  IMAD.MOV.U32 R13, RZ, RZ, R0 ;  /* 0x000000ffff0d7224 */ /* 0x000fe400078e0000 */
[----:B------:R-:W-:Y:S02]  /*32830*/  IMAD.MOV.U32 R12, RZ, RZ, 0x6 ;  /* 0x00000006ff0c7424 */ /* 0x000fe400078e00ff */
[----:B------:R-:W-:-:S07]  /*32840*/  IMAD.MOV.U32 R8, RZ, RZ, R14 ;  /* 0x000000ffff087224 */ /* 0x000fce00078e000e */
[----:B------:R-:W-:Y:S05]  /*32850*/  WARPSYNC.COLLECTIVE R15, `(.L_x_9209) ;  /* 0x000000000f087348 */ /* 0x000fea0003c00000 */
[----:B------:R0:W1:Y:S02]  /*32860*/  SHFL.IDX P6, R14, R13, R12, R11 ;  /* 0x0000000c0d0e7389 */ /* 0x00006400000c000b */
[----:B01----:R-:W-:Y:S01]  /*32870*/  ENDCOLLECTIVE ;  /* 0x000000000000791b */ /* 0x003fe20003800000 */
.L_x_9209:
        /* <DEDUP_REMOVED lines=12> */
.L_x_9210:
[----:B------:R-:W-:Y:S02]  /*32940*/  IMAD.MOV.U32 R13, RZ, RZ, R0 ;  /* 0x000000ffff0d7224 */ /* 0x000fe400078e0000 */
[----:B------:R-:W-:Y:S02]  /*32950*/  IMAD.MOV.U32 R12, RZ, RZ, 0x7 ;  /* 0x00000007ff0c7424 */ /* 0x000fe400078e00ff */
[----:B------:R-:W-:-:S07]  /*32960*/  IMAD.MOV.U32 R8, RZ, RZ, R14 ;  /* 0x000000ffff087224 */ /* 0x000fce00078e000e */
[----:B------:R-:W-:Y:S05]  /*32970*/  WARPSYNC.COLLECTIVE R15, `(.L_x_9211) ;  /* 0x000000000f087348 */ /* 0x000fea0003c00000 */
[----:B------:R0:W1:Y:S02]  /*32980*/  SHFL.IDX P6, R14, R13, R12, R11 ;  /* 0x0000000c0d0e7389 */ /* 0x00006400000c000b */
[----:B01----:R-:W-:Y:S01]  /*32990*/  ENDCOLLECTIVE ;  /* 0x000000000000791b */ /* 0x003fe20003800000 */
.L_x_9211:
        /* <DEDUP_REMOVED lines=12> */
.L_x_9212:
[----:B------:R-:W-:Y:S02]  /*32a60*/  IMAD.MOV.U32 R13, RZ, RZ, R5 ;  /* 0x000000ffff0d7224 */ /* 0x000fe400078e0005 */
[----:B------:R-:W-:Y:S02]  /*32a70*/  IMAD.MOV.U32 R12, RZ, RZ, RZ ;  /* 0x000000ffff0c7224 */ /* 0x000fe400078e00ff */
[----:B------:R-:W-:-:S07]  /*32a80*/  IMAD.MOV.U32 R8, RZ, RZ, R14 ;  /* 0x000000ffff087224 */ /* 0x000fce00078e000e */
[----:B------:R-:W-:Y:S05]  /*32a90*/  WARPSYNC.COLLECTIVE R15, `(.L_x_9213) ;  /* 0x000000000f087348 */ /* 0x000fea0003c00000 */
[----:B------:R0:W1:Y:S02]  /*32aa0*/  SHFL.IDX P6, R14, R13, R12, R11 ;  /* 0x0000000c0d0e7389 */ /* 0x00006400000c000b */
[----:B01----:R-:W-:Y:S01]  /*32ab0*/  ENDCOLLECTIVE ;  /* 0x000000000000791b */ /* 0x003fe20003800000 */
.L_x_9213:
        /* <DEDUP_REMOVED lines=11> */
.L_x_9214:
[----:B------:R-:W-:Y:S02]  /*32b70*/  IMAD.MOV.U32 R13, RZ, RZ, R5 ;  /* 0x000000ffff0d7224 */ /* 0x000fe400078e0005 */
[----:B------:R-:W-:Y:S02]  /*32b80*/  IMAD.MOV.U32 R12, RZ, RZ, 0x1 ;  /* 0x00000001ff0c7424 */ /* 0x000fe400078e00ff */
[----:B------:R-:W-:-:S07]  /*32b90*/  IMAD.MOV.U32 R2, RZ, RZ, R14 ;  /* 0x000000ffff027224 */ /* 0x000fce00078e000e */
[----:B------:R-:W-:Y:S05]  /*32ba0*/  WARPSYNC.COLLECTIVE R15, `(.L_x_9215) ;  /* 0x000000000f087348 */ /* 0x000fea0003c00000 */
[----:B------:R0:W1:Y:S02]  /*32bb0*/  SHFL.IDX P6, R14, R13, R12, R11 ;  /* 0x0000000c0d0e7389 */ /* 0x00006400000c000b */
[----:B01----:R-:W-:Y:S01]  /*32bc0*/  ENDCOLLECTIVE ;  /* 0x000000000000791b */ /* 0x003fe20003800000 */
.L_x_9215:
        /* <DEDUP_REMOVED lines=13> */
.L_x_9216:
[----:B------:R-:W-:Y:S01]  /*32ca0*/  IMAD.MOV.U32 R6, RZ, RZ, R14 ;  /* 0x000000ffff067224 */ /* 0x000fe200078e000e */
[----:B------:R-:W-:Y:S06]  /*32cb0*/  BRA `(.L_x_9217) ;  /* 0xffffff74005c7947 */ /* 0x000fec000383ffff */
.L_x_8981:
        /* <DEDUP_REMOVED lines=9> */
.L_x_9218:
[----:B------:R-:W-:Y:S01]  /*32d50*/  ISETP.GE.AND P1, PT, R25, R28, PT ;  /* 0x0000001c1900720c */ /* 0x000fe20003f26270 */
[----:B------:R-:W-:Y:S02]  /*32d60*/  IMAD.MOV.U32 R13, RZ, RZ, R0 ;  /* 0x000000ffff0d7224 */ /* 0x000fe400078e0000 */
[----:B------:R-:W-:-:S10]  /*32d70*/  IMAD.MOV.U32 R3, RZ, RZ, R14 ;  /* 0x000000ffff037224 */ /* 0x000fd400078e000e */
[----:B------:R-:W-:Y:S05]  /*32d80*/  WARPSYNC.COLLECTIVE R15, `(.L_x_9219) ;  /* 0x000000000f087348 */ /* 0x000fea0003c00000 */
[----:B------:R0:W1:Y:S02]  /*32d90*/  SHFL.IDX P6, R14, R13, R12, R11 ;  /* 0x0000000c0d0e7389 */ /* 0x00006400000c000b */
[----:B01----:R-:W-:Y:S01]  /*32da0*/  ENDCOLLECTIVE ;  /* 0x000000000000791b */ /* 0x003fe20003800000 */
.L_x_9219:
[----:B------:R-:W-:Y:S02]  /*32db0*/  IMAD.MOV.U32 R13, RZ, RZ, R2 ;  /* 0x000000ffff0d7224 */ /* 0x000fe400078e0002 */
[----:B------:R-:W-:Y:S02]  /*32dc0*/  IMAD.MOV.U32 R12, RZ, RZ, 0x1 ;  /* 0x00000001ff0c7424 */ /* 0x000fe400078e00ff */
[----:B------:R-:W-:-:S07]  /*32dd0*/  IMAD.MOV.U32 R4, RZ, RZ, R14 ;  /* 0x000000ffff047224 */ /* 0x000fce00078e000e */
[----:B------:R-:W-:Y:S05]  /*32de0*/  WARPSYNC.COLLECTIVE R15, `(.L_x_9220) ;  /* 0x000000000f087348 */ /* 0x000fea0003c00000 */
[----:B------:R0:W1:Y:S02]  /*32df0*/  SHFL.IDX P6, R14, R13, R12, R11 ;  /* 0x0000000c0d0e7389 */ /* 0x00006400000c000b */
[----:B01----:R-:W-:Y:S01]  /*32e00*/  ENDCOLLECTIVE ;  /* 0x000000000000791b */ /* 0x003fe20003800000 */
.L_x_9220:
[----:B------:R-:W-:-:S05]  /*32e10*/  @!P1 IADD3 R4, P3, R36, R4, RZ ;  /* 0x0000000424049210 */ /* 0x000fca0007f7e0ff */
[----:B------:R-:W-:Y:S02]  /*32e20*/  @!P1 IMAD.X R5, RZ, RZ, R3, P3 ;  /* 0x000000ffff059224 */ /* 0x000fe400018e0603 */
[----:B------:R-:W-:-:S03]  /*32e30*/  VIADD R3, R25, 0x10 ;  /* 0x0000001019037836 */ /* 0x000fc60000000000 */
[----:B------:R-:W-:Y:S01]  /*32e40*/  @!PT LDS RZ, [RZ] ;  /* 0x00000000fffff984 */ /* 0x000fe20000000800 */
[----:B------:R-:W-:Y:S01]  /*32e50*/  @!PT LDS RZ, [RZ] ;  /* 0x00000000fffff984 */ /* 0x000fe20000000800 */
[----:B------:R-:W-:Y:S01]  /*32e60*/  @!PT LDS RZ, [RZ] ;  /* 0x00000000fffff984 */ /* 0x000fe20000000800 */
[----:B------:R0:W-:Y:S01]  /*32e70*/  @!P1 LDGSTS.E.BYPASS.LTC128B.128 [R8+0x14400], desc[UR60][R4.64], !P0 ;  /* 0x1440000004089fae */ /* 0x0001e2000c101d7c */
[----:B------:R-:W-:Y:S01]  /*32e80*/  IMAD.MOV.U32 R13, RZ, RZ, R0 ;  /* 0x000000ffff0d7224 */ /* 0x000fe200078e0000 */
[----:B------:R-:W-:Y:S01]  /*32e90*/  ISETP.GE.AND P1, PT, R3, R28, PT ;  /* 0x0000001c0300720c */ /* 0x000fe20003f26270 */
[----:B------:R-:W-:-:S12]  /*32ea0*/  IMAD.MOV.U32 R6, RZ, RZ, R14 ;  /* 0x000000ffff067224 */ /* 0x000fd800078e000e */
[----:B0-----:R-:W-:Y:S05]  /*32eb0*/  WARPSYNC.COLLECTIVE R15, `(.L_x_9221) ;  /* 0x000000000f087348 */ /* 0x001fea0003c00000 */
[----:B------:R1:W2:Y:S02]  /*32ec0*/  SHFL.IDX P6, R14, R13, R12, R11 ;  /* 0x0000000c0d0e7389 */ /* 0x0002a400000c000b */
[----:B012---:R-:W-:Y:S01]  /*32ed0*/  ENDCOLLECTIVE ;  /* 0x000000000000791b */ /* 0x007fe20003800000 */
.L_x_9221:
[----:B------:R-:W-:Y:S02]  /*32ee0*/  IMAD.MOV.U32 R13, RZ, RZ, R2 ;  /* 0x000000ffff0d7224 */ /* 0x000fe400078e0002 */
[----:B------:R-:W-:Y:S02]  /*32ef0*/  IMAD.MOV.U32 R12, RZ, RZ, 0x2 ;  /* 0x00000002ff0c7424 */ /* 0x000fe400078e00ff */
[----:B------:R-:W-:-:S07]  /*32f00*/  IMAD.MOV.U32 R3, RZ, RZ, R14 ;  /* 0x000000ffff037224 */ /* 0x000fce00078e000e */
[----:B------:R-:W-:Y:S05]  /*32f10*/  WARPSYNC.COLLECTIVE R15, `(.L_x_9222) ;  /* 0x000000000f087348 */ /* 0x000fea0003c00000 */
[----:B------:R0:W1:Y:S02]  /*32f20*/  SHFL.IDX P6, R14, R13, R12, R11 ;  /* 0x0000000c0d0e7389 */ /* 0x00006400000c000b */
[----:B01----:R-:W-:Y:S01]  /*32f30*/  ENDCOLLECTIVE ;  /* 0x000000000000791b */ /* 0x003fe20003800000 */
.L_x_9222:
[----:B------:R-:W-:-:S05]  /*32f40*/  @!P1 IADD3 R3, P3, R36, R3, RZ ;  /* 0x0000000324039210 */ /* 0x000fca0007f7e0ff */
[----:B------:R-:W-:Y:S02]  /*32f50*/  @!P1 IMAD.X R6, RZ, RZ, R6, P3 ;  /* 0x000000ffff069224 */ /* 0x000fe400018e0606 */
[----:B------:R-:W-:Y:S02]  /*32f60*/  @!P1 IMAD.MOV.U32 R4, RZ, RZ, R3 ;  /* 0x000000ffff049224 */ /* 0x000fe400078e0003 */
[----:B------:R-:W-:Y:S02]  /*32f70*/  @!P1 IMAD.MOV.U32 R5, RZ, RZ, R6 ;  /* 0x000000ffff059224 */ /* 0x000fe400078e0006 */
[----:B------:R-:W-:Y:S02]  /*32f80*/  VIADD R3, R25, 0x20 ;  /* 0x0000002019037836 */ /* 0x000fe40000000000 */
[----:B------:R-:W-:Y:S01]  /*32f90*/  IMAD.MOV.U32 R13, RZ, RZ, R0 ;  /* 0x000000ffff0d7224 */ /* 0x000fe200078e0000 */
[----:B------:R-:W-:Y:S01]  /*32fa0*/  @!PT LDS RZ, [RZ] ;  /* 0x00000000fffff984 */ /* 0x000fe20000000800 */
[----:B------:R-:W-:Y:S01]  /*32fb0*/  @!PT LDS RZ, [RZ] ;  /* 0x00000000fffff984 */ /* 0x000fe20000000800 */
[----:B------:R-:W-:Y:S01]  /*32fc0*/  @!PT LDS RZ, [RZ] ;  /* 0x00000000fffff984 */ /* 0x000fe20000000800 */
[----:B------:R0:W-:Y:S02]  /*32fd0*/  @!P1 LDGSTS.E.BYPASS.LTC128B.128 [R8+0x14c00], desc[UR60][R4.64], !P0 ;  /* 0x14c0000004089fae */ /* 0x0001e4000c101d7c */
[----:B------:R-:W-:Y:S01]  /*32fe0*/  ISETP.GE.AND P1, PT, R3, R28, PT ;  /* 0x0000001c0300720c */ /* 0x000fe20003f26270 */
[----:B------:R-:W-:-:S12]  /*32ff0*/  IMAD.MOV.U32 R3, RZ, RZ, R14 ;  /* 0x000000ffff037224 */ /* 0x000fd800078e000e */
[----:B0-----:R-:W-:Y:S05]  /*33000*/  WARPSYNC.COLLECTIVE R15, `(.L_x_9223) ;  /* 0x000000000f087348 */ /* 0x001fea0003c00000 */
[----:B------:R1:W2:Y:S02]  /*33010*/  SHFL.IDX P6, R14, R13, R12, R11 ;  /* 0x0000000c0d0e7389 */ /* 0x0002a400000c000b */
[----:B012---:R-:W-:Y:S01]  /*33020*/  ENDCOLLECTIVE ;  /* 0x000000000000791b */ /* 0x007fe20003800000 */
.L_x_9223:
[----:B------:R-:W-:Y:S02]  /*33030*/  IMAD.MOV.U32 R13, RZ, RZ, R2 ;  /* 0x000000ffff0d7224 */ /* 0x000fe400078e0002 */
[----:B------:R-:W-:Y:S02]  /*33040*/  IMAD.MOV.U32 R12, RZ, RZ, 0x3 ;  /* 0x00000003ff0c7424 */ /* 0x000fe400078e00ff */
[----:B------:R-:W-:-:S07]  /*33050*/  IMAD.MOV.U32 R4, RZ, RZ, R14 ;  /* 0x000000ffff047224 */ /* 0x000fce00078e000e */
[----:B------:R-:W-:Y:S05]  /*33060*/  WARPSYNC.COLLECTIVE R15, `(.L_x_9224) ;  /* 0x000000000f087348 */ /* 0x000fea0003c00000 */
[----:B------:R0:W1:Y:S02]  /*33070*/  SHFL.IDX P6, R14, R13, R12, R11 ;  /* 0x0000000c0d0e7389 */ /* 0x00006400000c000b */
[----:B01----:R-:W-:Y:S01]  /*33080*/  ENDCOLLECTIVE ;  /* 0x000000000000791b */ /* 0x003fe20003800000 */
.L_x_9224:
[----:B------:R-:W-:-:S05]  /*33090*/  @!P1 IADD3 R4, P2, R36, R4, RZ ;  /* 0x0000000424049210 */ /* 0x000fca0007f5e0ff */
[----:B------:R-:W-:-:S04]  /*330a0*/  @!P1 IMAD.X R3, RZ, RZ, R3, P2 ;  /* 0x000000ffff039224 */ /* 0x000fc800010e0603 */
        /* <DEDUP_REMOVED lines=12> */
.L_x_9225:
[----:B------:R-:W-:Y:S02]  /*33170*/  IMAD.MOV.U32 R13, RZ, RZ, R2 ;  /* 0x000000ffff0d7224 */ /* 0x000fe400078e0002 */
[----:B------:R-:W-:Y:S02]  /*33180*/  IMAD.MOV.U32 R12, RZ, RZ, 0x4 ;  /* 0x00000004ff0c7424 */ /* 0x000fe400078e00ff */
[----:B------:R-:W-:-:S07]  /*33190*/  IMAD.MOV.U32 R4, RZ, RZ, R14 ;  /* 0x000000ffff047224 */ /* 0x000fce00078e000e */
[----:B------:R-:W-:Y:S05]  /*331a0*/  WARPSYNC.COLLECTIVE R15, `(.L_x_9226) ;  /* 0x000000000f087348 */ /* 0x000fea0003c00000 */
[----:B------:R0:W1:Y:S02]  /*331b0*/  SHFL.IDX P6, R14, R13, R12, R11 ;  /* 0x0000000c0d0e7389 */ /* 0x00006400000c000b */
[----:B01----:R-:W-:Y:S01]  /*331c0*/  ENDCOLLECTIVE ;  /* 0x000000000000791b */ /* 0x003fe20003800000 */
.L_x_9226:
        /* <DEDUP_REMOVED lines=14> */
.L_x_9227:
[----:B------:R-:W-:Y:S02]  /*332b0*/  IMAD.MOV.U32 R13, RZ, RZ, R2 ;  /* 0x000000ffff0d7224 */ /* 0x000fe400078e0002 */
[----:B------:R-:W-:Y:S02]  /*332c0*/  IMAD.MOV.U32 R12, RZ, RZ, 0x5 ;  /* 0x00000005ff0c7424 */ /* 0x000fe400078e00ff */
[----:B------:R-:W-:-:S07]  /*332d0*/  IMAD.MOV.U32 R4, RZ, RZ, R14 ;  /* 0x000000ffff047224 */ /* 0x000fce00078e000e */
[----:B------:R-:W-:Y:S05]  /*332e0*/  WARPSYNC.COLLECTIVE R15, `(.L_x_9228) ;  /* 0x000000000f087348 */ /* 0x000fea0003c00000 */
[----:B------:R0:W1:Y:S02]  /*332f0*/  SHFL.IDX P6, R14, R13, R12, R11 ;  /* 0x0000000c0d0e7389 */ /* 0x00006400000c000b */
[----:B01----:R-:W-:Y:S01]  /*33300*/  ENDCOLLECTIVE ;  /* 0x000000000000791b */ /* 0x003fe20003800000 */
.L_x_9228:
        /* <DEDUP_REMOVED lines=14> */
.L_x_9229:
[----:B------:R-:W-:Y:S02]  /*333f0*/  IMAD.MOV.U32 R13, RZ, RZ, R2 ;  /* 0x000000ffff0d7224 */ /* 0x000fe400078e0002 */
[----:B------:R-:W-:Y:S02]  /*33400*/  IMAD.MOV.U32 R12, RZ, RZ, 0x6 ;  /* 0x00000006ff0c7424 */ /* 0x000fe400078e00ff */
[----:B------:R-:W-:-:S07]  /*33410*/  IMAD.MOV.U32 R4, RZ, RZ, R14 ;  /* 0x000000ffff047224 */ /* 0x000fce00078e000e */
[----:B------:R-:W-:Y:S05]  /*33420*/  WARPSYNC.COLLECTIVE R15, `(.L_x_9230) ;  /* 0x000000000f087348 */ /* 0x000fea0003c00000 */
[----:B------:R0:W1:Y:S02]  /*33430*/  SHFL.IDX P6, R14, R13, R12, R11 ;  /* 0x0000000c0d0e7389 */ /* 0x00006400000c000b */
[----:B01----:R-:W-:Y:S01]  /*33440*/  ENDCOLLECTIVE ;  /* 0x000000000000791b */ /* 0x003fe20003800000 */
.L_x_9230:
[----:B------:R-:W-:-:S05]  /*33450*/  @!P1 IADD3 R4, P2, R36, R4, RZ ;  /* 0x0000000424049210 */ /* 0x000fca0007f5e0ff */
[----:B------:R-:W-:-:S04]  /*33460*/  @!P1 IMAD.X R3, RZ, RZ, R3, P2 ;  /* 0x000000ffff039224 */ /* 0x000fc800010e0603 */
[----:B------:R-:W-:Y:S02]  /*33470*/  @!P1 IMAD.MOV.U32 R5, RZ, RZ, R3 ;  /* 0x000000ffff059224 */ /* 0x000fe400078e0003 */
[----:B------:R-:W-:-:S03]  /*33480*/  IMAD.MOV.U32 R13, RZ, RZ, R0 ;  /* 0x000000ffff0d7224 */ /* 0x000fc600078e0000 */
[----:B------:R-:W-:Y:S01]  /*33490*/  @!PT LDS RZ, [RZ] ;  /* 0x00000000fffff984 */ /* 0x000fe20000000800 */
[----:B------:R-:W-:Y:S01]  /*334a0*/  @!PT LDS RZ, [RZ] ;  /* 0x00000000fffff984 */ /* 0x000fe20000000800 */
[----:B------:R-:W-:Y:S01]  /*334b0*/  @!PT LDS RZ, [RZ] ;  /* 0x00000000fffff984 */ /* 0x000fe20000000800 */
[----:B------:R0:W-:Y:S01]  /*334c0*/  @!P1 LDGSTS.E.BYPASS.LTC128B.128 [R8+0x16c00], desc[UR60][R4.64], !P0 ;  /* 0x16c0000004089fae */ /* 0x0001e2000c101d7c */
[----:B------:R-:W-:-:S07]  /*334d0*/  IMAD.MOV.U32 R3, RZ, RZ, R14 ;  /* 0x000000ffff037224 */ /* 0x000fce00078e000e */
[----:B0-----:R-:W-:Y:S05]  /*334e0*/  WARPSYNC.COLLECTIVE R15, `(.L_x_9231) ;  /* 0x000000000f087348 */ /* 0x001fea0003c00000 */
[----:B------:R1:W2:Y:S02]  /*334f0*/  SHFL.IDX P6, R14, R13, R12, R11 ;  /* 0x0000000c0d0e7389 */ /* 0x0002a400000c000b */
[----:B012---:R-:W-:Y:S01]  /*33500*/  ENDCOLLECTIVE ;  /* 0x000000000000791b */ /* 0x007fe20003800000 */
.L_x_9231:
[----:B------:R-:W-:-:S05]  /*33510*/  VIADD R5, R25, 0x60 ;  /* 0x0000006019057836 */ /* 0x000fca0000000000 */
[----:B------:R-:W-:Y:S01]  /*33520*/  ISETP.GE.AND P2, PT, R5, R28, PT ;  /* 0x0000001c0500720c */ /* 0x000fe20003f46270 */
[----:B------:R-:W-:Y:S02]  /*33530*/  IMAD.MOV.U32 R13, RZ, RZ, R2 ;  /* 0x000000ffff0d7224 */ /* 0x000fe400078e0002 */
[----:B------:R-:W-:Y:S02]  /*33540*/  IMAD.MOV.U32 R12, RZ, RZ, 0x7 ;  /* 0x00000007ff0c7424 */ /* 0x000fe400078e00ff */
[----:B------:R-:W-:-:S08]  /*33550*/  IMAD.MOV.U32 R4, RZ, RZ, R14 ;  /* 0x000000ffff047224 */ /* 0x000fd000078e000e */
[----:B------:R-:W-:Y:S05]  /*33560*/  WARPSYNC.COLLECTIVE R15, `(.L_x_9232) ;  /* 0x000000000f087348 */ /* 0x000fea0003c00000 */
[----:B------:R0:W1:Y:S02]  /*33570*/  SHFL.IDX P6, R14, R13, R12, R11 ;  /* 0x0000000c0d0e7389 */ /* 0x00006400000c000b */
[----:B01----:R-:W-:Y:S01]  /*33580*/  ENDCOLLECTIVE ;  /* 0x000000000000791b */ /* 0x003fe20003800000 */
.L_x_9232:
        /* <DEDUP_REMOVED lines=12> */
.L_x_9233:
[----:B------:R-:W-:Y:S01]  /*33650*/  IMAD.MOV.U32 R0, RZ, RZ, R14 ;  /* 0x000000ffff007224 */ /* 0x000fe200078e000e */
[----:B------:R-:W-:Y:S06]  /*33660*/  BRA `(.L_x_9234) ;  /* 0xffffff7400887947 */ /* 0x000fec000383ffff */
.L_x_8984:
[----:B0-----:R0:W1:Y:S02]  /*33670*/  SYNCS.PHASECHK.TRANS64.TRYWAIT P0, [R17+URZ+0x22820], R0 ;  /* 0x02282000110075a7 */ /* 0x001064000800017f */
[----:B-1----:R-:W-:Y:S05]  /*33680*/  @!P0 NANOSLEEP.SYNCS 0x989680 ;  /* 0x009896800000895d */ /* 0x002fea0003900000 */
[----:B------:R-:W1:Y:S02]  /*33690*/  @!P0 SYNCS.PHASECHK.TRANS64 P0, [R17+URZ+0x22820], R0 ;  /* 0x02282000110085a7 */ /* 0x000e64000800007f */
[----:B-1----:R-:W-:Y:S05]  /*336a0*/  @!P0 BRA `(.L_x_8984) ;  /* 0xfffffffc00f08947 */ /* 0x002fea000383ffff */
[----:B------:R-:W-:Y:S05]  /*336b0*/  BRA `(.L_x_9235) ;  /* 0xffffff7400e47947 */ /* 0x000fea000383ffff */
.L_x_8988:
[----:B0-----:R0:W1:Y:S02]  /*336c0*/  SYNCS.PHASECHK.TRANS64.TRYWAIT P0, [R0+URZ+0x22880], R34 ;  /* 0x02288022000075a7 */ /* 0x001064000800017f */
[----:B-1----:R-:W-:Y:S05]  /*336d0*/  @!P0 NANOSLEEP.SYNCS 0x989680 ;  /* 0x009896800000895d */ /* 0x002fea0003900000 */
[----:B------:R-:W1:Y:S02]  /*336e0*/  @!P0 SYNCS.PHASECHK.TRANS64 P0, [R0+URZ+0x22880], R34 ;  /* 0x02288022000085a7 */ /* 0x000e64000800007f */
[----:B-1----:R-:W-:Y:S05]  /*336f0*/  @!P0 BRA `(.L_x_8988) ;  /* 0xfffffffc00f08947 */ /* 0x002fea000383ffff */
[----:B------:R-:W-:Y:S05]  /*33700*/  BRA `(.L_x_9236) ;  /* 0xffffff7c00207947 */ /* 0x000fea000383ffff */
.L_x_8989:
        /* <DEDUP_REMOVED lines=8> */
.L_x_9238:
[----:B------:R-:W-:Y:S05]  /*33790*/  BSYNC B0 ;  /* 0x0000000000007941 */ /* 0x000fea0003800000 */
.L_x_9237:
        /* <DEDUP_REMOVED lines=9> */
.L_x_9239:
[----:B------:R-:W-:Y:S02]  /*33830*/  IMAD.MOV.U32 R13, RZ, RZ, R20 ;  /* 0x000000ffff0d7224 */ /* 0x000fe400078e0014 */
[----:B------:R-:W-:Y:S02]  /*33840*/  IMAD.MOV.U32 R12, RZ, RZ, 0x1 ;  /* 0x00000001ff0c7424 */ /* 0x000fe400078e00ff */
[----:B------:R-:W-:-:S07]  /*33850*/  IMAD.MOV.U32 R2, RZ, RZ, R14 ;  /* 0x000000ffff027224 */ /* 0x000fce00078e000e */
[----:B------:R-:W-:Y:S05]  /*33860*/  WARPSYNC.COLLECTIVE R15, `(.L_x_9240) ;  /* 0x000000000f087348 */ /* 0x000fea0003c00000 */
[----:B------:R0:W1:Y:S02]  /*33870*/  SHFL.IDX P6, R14, R13, R12, R11 ;  /* 0x0000000c0d0e7389 */ /* 0x00006400000c000b */
[----:B01----:R-:W-:Y:S01]  /*33880*/  ENDCOLLECTIVE ;  /* 0x000000000000791b */ /* 0x003fe20003800000 */
.L_x_9240:
        /* <DEDUP_REMOVED lines=11> */
.L_x_9241:
        /* <DEDUP_REMOVED lines=9> */
.L_x_9242:
        /* <DEDUP_REMOVED lines=9> */
.L_x_9243:
[----:B------:R-:W-:Y:S02]  /*33a60*/  IMAD.MOV.U32 R13, RZ, RZ, R20 ;  /* 0x000000ffff0d7224 */ /* 0x000fe400078e0014 */
[----:B------:R-:W-:Y:S02]  /*33a70*/  IMAD.MOV.U32 R12, RZ, RZ, 0x3 ;  /* 0x00000003ff0c7424 */ /* 0x000fe400078e00ff */
[----:B------:R-:W-:-:S07]  /*33a80*/  IMAD.MOV.U32 R2, RZ, RZ, R14 ;  /* 0x000000ffff027224 */ /* 0x000fce00078e000e */
[----:B------:R-:W-:Y:S05]  /*33a90*/  WARPSYNC.COLLECTIVE R15, `(.L_x_9244) ;  /* 0x000000000f087348 */ /* 0x000fea0003c00000 */
[----:B------:R0:W1:Y:S02]  /*33aa0*/  SHFL.IDX P6, R14, R13, R12, R11 ;  /* 0x0000000c0d0e7389 */ /* 0x00006400000c000b */
[----:B01----:R-:W-:Y:S01]  /*33ab0*/  ENDCOLLECTIVE ;  /* 0x000000000000791b */ /* 0x003fe20003800000 */
.L_x_9244:
        /* <DEDUP_REMOVED lines=11> */
.L_x_9245:
[----:B------:R-:W-:Y:S02]  /*33b70*/  IMAD.MOV.U32 R13, RZ, RZ, R20 ;  /* 0x000000ffff0d7224 */ /* 0x000fe400078e0014 */
[----:B------:R-:W-:Y:S02]  /*33b80*/  IMAD.MOV.U32 R12, RZ, RZ, 0x4 ;  /* 0x00000004ff0c7424 */ /* 0x000fe400078e00ff */
[----:B------:R-:W-:-:S07]  /*33b90*/  IMAD.MOV.U32 R2, RZ, RZ, R14 ;  /* 0x000000ffff027224 */ /* 0x000fce00078e000e */
[----:B------:R-:W-:Y:S05]  /*33ba0*/  WARPSYNC.COLLECTIVE R15, `(.L_x_9246) ;  /* 0x000000000f087348 */ /* 0x000fea0003c00000 */
[----:B------:R0:W1:Y:S02]  /*33bb0*/  SHFL.IDX P6, R14, R13, R12, R11 ;  /* 0x0000000c0d0e7389 */ /* 0x00006400000c000b */
[----:B01----:R-:W-:Y:S01]  /*33bc0*/  ENDCOLLECTIVE ;  /* 0x000000000000791b */ /* 0x003fe20003800000 */
.L_x_9246:
        /* <DEDUP_REMOVED lines=11> */
.L_x_9247:
[----:B------:R-:W-:Y:S02]  /*33c80*/  IMAD.MOV.U32 R13, RZ, RZ, R20 ;  /* 0x000000ffff0d7224 */ /* 0x000fe400078e0014 */
[----:B------:R-:W-:Y:S02]  /*33c90*/  IMAD.MOV.U32 R12, RZ, RZ, 0x5 ;  /* 0x00000005ff0c7424 */ /* 0x000fe400078e00ff */
[----:B------:R-:W-:-:S07]  /*33ca0*/  IMAD.MOV.U32 R2, RZ, RZ, R14 ;  /* 0x000000ffff027224 */ /* 0x000fce00078e000e */
[----:B------:R-:W-:Y:S05]  /*33cb0*/  WARPSYNC.COLLECTIVE R15, `(.L_x_9248) ;  /* 0x000000000f087348 */ /* 0x000fea0003c00000 */
[----:B------:R0:W1:Y:S02]  /*33cc0*/  SHFL.IDX P6, R14, R13, R12, R11 ;  /* 0x0000000c0d0e7389 */ /* 0x00006400000c000b */
[----:B01----:R-:W-:Y:S01]  /*33cd0*/  ENDCOLLECTIVE ;  /* 0x000000000000791b */ /* 0x003fe20003800000 */
.L_x_9248:
        /* <DEDUP_REMOVED lines=11> */
.L_x_9249:
[----:B------:R-:W-:Y:S02]  /*33d90*/  IMAD.MOV.U32 R13, RZ, RZ, R20 ;  /* 0x000000ffff0d7224 */ /* 0x000fe400078e0014 */
[----:B------:R-:W-:Y:S02]  /*33da0*/  IMAD.MOV.U32 R12, RZ, RZ, 0x6 ;  /* 0x00000006ff0c7424 */ /* 0x000fe400078e00ff */
[----:B------:R-:W-:-:S07]  /*33db0*/  IMAD.MOV.U32 R2, RZ, RZ, R14 ;  /* 0x000000ffff027224 */ /* 0x000fce00078e000e */
[----:B------:R-:W-:Y:S05]  /*33dc0*/  WARPSYNC.COLLECTIVE R15, `(.L_x_9250) ;  /* 0x000000000f087348 */ /* 0x000fea0003c00000 */
[----:B------:R0:W1:Y:S02]  /*33dd0*/  SHFL.IDX P6, R14, R13, R12, R11 ;  /* 0x0000000c0d0e7389 */ /* 0x00006400000c000b */
[----:B01----:R-:W-:Y:S01]  /*33de0*/  ENDCOLLECTIVE ;  /* 0x000000000000791b */ /* 0x003fe20003800000 */
.L_x_9250:
        /* <DEDUP_REMOVED lines=11> */
.L_x_9251:
[----:B------:R-:W-:Y:S02]  /*33ea0*/  IMAD.MOV.U32 R13, RZ, RZ, R20 ;  /* 0x000000ffff0d7224 */ /* 0x000fe400078e0014 */
[----:B------:R-:W-:Y:S02]  /*33eb0*/  IMAD.MOV.U32 R12, RZ, RZ, 0x7 ;  /* 0x00000007ff0c7424 */ /* 0x000fe400078e00ff */
[----:B------:R-:W-:-:S07]  /*33ec0*/  IMAD.MOV.U32 R2, RZ, RZ, R14 ;  /* 0x000000ffff027224 */ /* 0x000fce00078e000e */
[----:B------:R-:W-:Y:S05]  /*33ed0*/  WARPSYNC.COLLECTIVE R15, `(.L_x_9252) ;  /* 0x000000000f087348 */ /* 0x000fea0003c00000 */
[----:B------:R0:W1:Y:S02]  /*33ee0*/  SHFL.IDX P6, R14, R13, R12, R11 ;  /* 0x0000000c0d0e7389 */ /* 0x00006400000c000b */
[----:B01----:R-:W-:Y:S01]  /*33ef0*/  ENDCOLLECTIVE ;  /* 0x000000000000791b */ /* 0x003fe20003800000 */
.L_x_9252:
        /* <DEDUP_REMOVED lines=11> */
.L_x_9253:
        /* <DEDUP_REMOVED lines=9> */
.L_x_9254:
        /* <DEDUP_REMOVED lines=9> */
.L_x_9255:
        /* <DEDUP_REMOVED lines=8> */
.L_x_9256:
        /* <DEDUP_REMOVED lines=9> */
.L_x_9257:
[----:B------:R-:W-:Y:S01]  /*341e0*/  IMAD.MOV.U32 R2, RZ, RZ, R14 ;  /* 0x000000ffff027224 */ /* 0x000fe200078e000e */
[----:B------:R-:W-:Y:S06]  /*341f0*/  BRA `(.L_x_9258) ;  /* 0xffffff7400bc7947 */ /* 0x000fec000383ffff */
.L_x_8994:
[----:B---3--:R3:W4:Y:S02]  /*34200*/  SYNCS.PHASECHK.TRANS64.TRYWAIT P0, [R0+URZ+0x22840], R34 ;  /* 0x02284022000075a7 */ /* 0x008724000800017f */
[----:B----4-:R-:W-:Y:S05]  /*34210*/  @!P0 NANOSLEEP.SYNCS 0x989680 ;  /* 0x009896800000895d */ /* 0x010fea0003900000 */
[----:B------:R-:W4:Y:S02]  /*34220*/  @!P0 SYNCS.PHASECHK.TRANS64 P0, [R0+URZ+0x22840], R34 ;  /* 0x02284022000085a7 */ /* 0x000f24000800007f */
[----:B----4-:R-:W-:Y:S05]  /*34230*/  @!P0 BRA `(.L_x_8994) ;  /* 0xfffffffc00f08947 */ /* 0x010fea000383ffff */
[----:B------:R-:W-:Y:S05]  /*34240*/  BRA `(.L_x_9259) ;  /* 0xffffff78000c7947 */ /* 0x000fea000383ffff */
.L_x_8995:
        /* <DEDUP_REMOVED lines=8> */
.L_x_9261:
[----:B------:R-:W-:Y:S05]  /*342d0*/  BSYNC B0 ;  /* 0x0000000000007941 */ /* 0x000fea0003800000 */
.L_x_9260:
        /* <DEDUP_REMOVED lines=8> */
.L_x_9262:
[----:B------:R-:W-:Y:S02]  /*34360*/  IMAD.MOV.U32 R13, RZ, RZ, R5 ;  /* 0x000000ffff0d7224 */ /* 0x000fe400078e0005 */
[----:B------:R-:W-:Y:S02]  /*34370*/  IMAD.MOV.U32 R12, RZ, RZ, 0x1 ;  /* 0x00000001ff0c7424 */ /* 0x000fe400078e00ff */
[----:B------:R-:W-:-:S07]  /*34380*/  IMAD.MOV.U32 R2, RZ, RZ, R14 ;  /* 0x000000ffff027224 */ /* 0x000fce00078e000e */
[----:B------:R-:W-:Y:S05]  /*34390*/  WARPSYNC.COLLECTIVE R15, `(.L_x_9263) ;  /* 0x000000000f087348 */ /* 0x000fea0003c00000 */
[----:B------:R0:W1:Y:S02]  /*343a0*/  SHFL.IDX P6, R14, R13, R12, R11 ;  /* 0x0000000c0d0e7389 */ /* 0x00006400000c000b */
[----:B01----:R-:W-:Y:S01]  /*343b0*/  ENDCOLLECTIVE ;  /* 0x000000000000791b */ /* 0x003fe20003800000 */
.L_x_9263:
        /* <DEDUP_REMOVED lines=11> */
.L_x_9264:
[----:B------:R-:W-:Y:S02]  /*34470*/  IMAD.MOV.U32 R13, RZ, RZ, R5 ;  /* 0x000000ffff0d7224 */ /* 0x000fe400078e0005 */
[----:B------:R-:W-:Y:S02]  /*34480*/  IMAD.MOV.U32 R12, RZ, RZ, 0x2 ;  /* 0x00000002ff0c7424 */ /* 0x000fe400078e00ff */
[----:B------:R-:W-:-:S07]  /*34490*/  IMAD.MOV.U32 R10, RZ, RZ, R14 ;  /* 0x000000ffff0a7224 */ /* 0x000fce00078e000e */
[----:B------:R-:W-:Y:S05]  /*344a0*/  WARPSYNC.COLLECTIVE R15, `(.L_x_9265) ;  /* 0x000000000f087348 */ /* 0x000fea0003c00000 */
[----:B------:R0:W1:Y:S02]  /*344b0*/  SHFL.IDX P6, R14, R13, R12, R11 ;  /* 0x0000000c0d0e7389 */ /* 0x00006400000c000b */
[----:B01----:R-:W-:Y:S01]  /*344c0*/  ENDCOLLECTIVE ;  /* 0x000000000000791b */ /* 0x003fe20003800000 */
.L_x_9265:
        /* <DEDUP_REMOVED lines=11> */
.L_x_9266:
[----:B------:R-:W-:Y:S02]  /*34580*/  IMAD.MOV.U32 R13, RZ, RZ, R5 ;  /* 0x000000ffff0d7224 */ /* 0x000fe400078e0005 */
[----:B------:R-:W-:Y:S02]  /*34590*/  IMAD.MOV.U32 R12, RZ, RZ, 0x3 ;  /* 0x00000003ff0c7424 */ /* 0x000fe400078e00ff */
[----:B------:R-:W-:-:S07]  /*345a0*/  IMAD.MOV.U32 R2, RZ, RZ, R14 ;  /* 0x000000ffff027224 */ /* 0x000fce00078e000e */
[----:B------:R-:W-:Y:S05]  /*345b0*/  WARPSYNC.COLLECTIVE R15, `(.L_x_9267) ;  /* 0x000000000f087348 */ /* 0x000fea0003c00000 */
[----:B------:R0:W1:Y:S02]  /*345c0*/  SHFL.IDX P6, R14, R13, R12, R11 ;  /* 0x0000000c0d0e7389 */ /* 0x00006400000c000b */
[----:B01----:R-:W-:Y:S01]  /*345d0*/  ENDCOLLECTIVE ;  /* 0x000000000000791b */ /* 0x003fe20003800000 */
.L_x_9267:
        /* <DEDUP_REMOVED lines=11> */
.L_x_9268:
[----:B------:R-:W-:Y:S02]  /*34690*/  IMAD.MOV.U32 R13, RZ, RZ, R5 ;  /* 0x000000ffff0d7224 */ /* 0x000fe400078e0005 */
[----:B------:R-:W-:Y:S02]  /*346a0*/  IMAD.MOV.U32 R12, RZ, RZ, 0x4 ;  /* 0x00000004ff0c7424 */ /* 0x000fe400078e00ff */
[----:B------:R-:W-:-:S07]  /*346b0*/  IMAD.MOV.U32 R2, RZ, RZ, R14 ;  /* 0x000000ffff027224 */ /* 0x000fce00078e000e */
[----:B------:R-:W-:Y:S05]  /*346c0*/  WARPSYNC.COLLECTIVE R15, `(.L_x_9269) ;  /* 0x000000000f087348 */ /* 0x000fea0003c00000 */
[----:B------:R0:W1:Y:S02]  /*346d0*/  SHFL.IDX P6, R14, R13, R12, R11 ;  /* 0x0000000c0d0e7389 */ /* 0x00006400000c000b */
[----:B01----:R-:W-:Y:S01]  /*346e0*/  ENDCOLLECTIVE ;  /* 0x000000000000791b */ /* 0x003fe20003800000 */
.L_x_9269:
        /* <DEDUP_REMOVED lines=11> */
.L_x_9270:
[----:B------:R-:W-:Y:S02]  /*347a0*/  IMAD.MOV.U32 R13, RZ, RZ, R5 ;  /* 0x000000ffff0d7224 */ /* 0x000fe400078e0005 */
[----:B------:R-:W-:Y:S02]  /*347b0*/  IMAD.MOV.U32 R12, RZ, RZ, 0x5 ;  /* 0x00000005ff0c7424 */ /* 0x000fe400078e00ff */
[----:B------:R-:W-:-:S07]  /*347c0*/  IMAD.MOV.U32 R2, RZ, RZ, R14 ;  /* 0x000000ffff027224 */ /* 0x000fce00078e000e */
[----:B------:R-:W-:Y:S05]  /*347d0*/  WARPSYNC.COLLECTIVE R15, `(.L_x_9271) ;  /* 0x000000000f087348 */ /* 0x000fea0003c00000 */
[----:B------:R0:W1:Y:S02]  /*347e0*/  SHFL.IDX P6, R14, R13, R12, R11 ;  /* 0x0000000c0d0e7389 */ /* 0x00006400000c000b */
[----:B01----:R-:W-:Y:S01]  /*347f0*/  ENDCOLLECTIVE ;  /* 0x000000000000791b */ /* 0x003fe20003800000 */
.L_x_9271:
        /* <DEDUP_REMOVED lines=11> */
.L_x_9272:
[----:B------:R-:W-:Y:S02]  /*348b0*/  IMAD.MOV.U32 R13, RZ, RZ, R5 ;  /* 0x000000ffff0d7224 */ /* 0x000fe400078e0005 */
[----:B------:R-:W-:Y:S02]  /*348c0*/  IMAD.MOV.U32 R12, RZ, RZ, 0x6 ;  /* 0x00000006ff0c7424 */ /* 0x000fe400078e00ff */
[----:B------:R-:W-:-:S07]  /*348d0*/  IMAD.MOV.U32 R2, RZ, RZ, R14 ;  /* 0x000000ffff027224 */ /* 0x000fce00078e000e */
[----:B------:R-:W-:Y:S05]  /*348e0*/  WARPSYNC.COLLECTIVE R15, `(.L_x_9273) ;  /* 0x000000000f087348 */ /* 0x000fea0003c00000 */
[----:B------:R0:W1:Y:S02]  /*348f0*/  SHFL.IDX P6, R14, R13, R12, R11 ;  /* 0x0000000c0d0e7389 */ /* 0x00006400000c000b */
[----:B01----:R-:W-:Y:S01]  /*34900*/  ENDCOLLECTIVE ;  /* 0x000000000000791b */ /* 0x003fe20003800000 */
.L_x_9273:
        /* <DEDUP_REMOVED lines=11> */
.L_x_9274:
[----:B------:R-:W-:Y:S02]  /*349c0*/  IMAD.MOV.U32 R13, RZ, RZ, R5 ;  /* 0x000000ffff0d7224 */ /* 0x000fe400078e0005 */
[----:B------:R-:W-:Y:S02]  /*349d0*/  IMAD.MOV.U32 R12, RZ, RZ, 0x7 ;  /* 0x00000007ff0c7424 */ /* 0x000fe400078e00ff */
[----:B------:R-:W-:-:S07]  /*349e0*/  IMAD.MOV.U32 R2, RZ, RZ, R14 ;  /* 0x000000ffff027224 */ /* 0x000fce00078e000e */
[----:B------:R-:W-:Y:S05]  /*349f0*/  WARPSYNC.COLLECTIVE R15, `(.L_x_9275) ;  /* 0x000000000f087348 */ /* 0x000fea0003c00000 */
[----:B------:R0:W1:Y:S02]  /*34a00*/  SHFL.IDX P6, R14, R13, R12, R11 ;  /* 0x0000000c0d0e7389 */ /* 0x00006400000c000b */
[----:B01----:R-:W-:Y:S01]  /*34a10*/  ENDCOLLECTIVE ;  /* 0x000000000000791b */ /* 0x003fe20003800000 */
.L_x_9275:
[----:B------:R-:W-:Y:S01]  /*34a20*/  IMAD.MOV.U32 R13, RZ, RZ, R4 ;  /* 0x000000ffff0d7224 */ /* 0x000fe200078e0004 */
[----:B------:R-:W-:-:S05]  /*34a30*/  IADD3 R4, P0, R36, R2, RZ ;  /* 0x0000000224047210 */ /* 0x000fca0007f1e0ff */
[----:B------:R-:W-:Y:S02]  /*34a40*/  IMAD.X R5, RZ, RZ, R9, P0 ;  /* 0x000000ffff057224 */ /* 0x000fe400000e0609 */
[----:B------:R-:W-:-:S03]  /*34a50*/  IMAD.MOV.U32 R3, RZ, RZ, R14 ;  /* 0x000000ffff037224 */ /* 0x000fc600078e000e */
[----:B------:R-:W-:Y:S01]  /*34a60*/  @!PT LDS RZ, [RZ] ;  /* 0x00000000fffff984 */ /* 0x000fe20000000800 */
[----:B------:R-:W-:Y:S01]  /*34a70*/  @!PT LDS RZ, [RZ] ;  /* 0x00000000fffff984 */ /* 0x000fe20000000800 */
[----:B------:R-:W-:Y:S01]  /*34a80*/  @!PT LDS RZ, [RZ] ;  /* 0x00000000fffff984 */ /* 0x000fe20000000800 */
[----:B------:R0:W-:Y:S04]  /*34a90*/  LDGSTS.E.BYPASS.LTC128B.128 [R6+0x1b400], desc[UR60][R4.64], !P2 ;  /* 0x1b40000004067fae */ /* 0x0001e8000d101d7c */
[----:B0-----:R-:W-:Y:S05]  /*34aa0*/  WARPSYNC.COLLECTIVE R15, `(.L_x_9276) ;  /* 0x000000000f087348 */ /* 0x001fea0003c00000 */
[----:B------:R1:W2:Y:S02]  /*34ab0*/  SHFL.IDX P6, R14, R13, R12, R11 ;  /* 0x0000000c0d0e7389 */ /* 0x0002a400000c000b */
[----:B012---:R-:W-:Y:S01]  /*34ac0*/  ENDCOLLECTIVE ;  /* 0x000000000000791b */ /* 0x007fe20003800000 */
.L_x_9276:
[----:B------:R-:W-:Y:S02]  /*34ad0*/  IMAD.MOV.U32 R13, RZ, RZ, R8 ;  /* 0x000000ffff0d7224 */ /* 0x000fe400078e0008 */
[----:B------:R-:W-:Y:S02]  /*34ae0*/  IMAD.MOV.U32 R12, RZ, RZ, RZ ;  /* 0x000000ffff0c7224 */ /* 0x000fe400078e00ff */
[----:B------:R-:W-:-:S07]  /*34af0*/  IMAD.MOV.U32 R10, RZ, RZ, R14 ;  /* 0x000000ffff0a7224 */ /* 0x000fce00078e000e */
[----:B------:R-:W-:Y:S05]  /*34b00*/  WARPSYNC.COLLECTIVE R15, `(.L_x_9277) ;  /* 0x000000000f087348 */ /* 0x000fea0003c00000 */
[----:B------:R0:W1:Y:S02]  /*34b10*/  SHFL.IDX P6, R14, R13, R12, R11 ;  /* 0x0000000c0d0e7389 */ /* 0x00006400000c000b */
[----:B01----:R-:W-:Y:S01]  /*34b20*/  ENDCOLLECTIVE ;  /* 0x000000000000791b */ /* 0x003fe20003800000 */
.L_x_9277:
        /* <DEDUP_REMOVED lines=11> */
.L_x_9278:
[----:B------:R-:W-:Y:S02]  /*34be0*/  IMAD.MOV.U32 R13, RZ, RZ, R8 ;  /* 0x000000ffff0d7224 */ /* 0x000fe400078e0008 */
[----:B------:R-:W-:Y:S02]  /*34bf0*/  IMAD.MOV.U32 R12, RZ, RZ, 0x1 ;  /* 0x00000001ff0c7424 */ /* 0x000fe400078e00ff */
[----:B------:R-:W-:-:S07]  /*34c00*/  IMAD.MOV.U32 R5, RZ, RZ, R14 ;  /* 0x000000ffff057224 */ /* 0x000fce00078e000e */
[----:B------:R-:W-:Y:S05]  /*34c10*/  WARPSYNC.COLLECTIVE R15, `(.L_x_9279) ;  /* 0x000000000f087348 */ /* 0x000fea0003c00000 */
[----:B------:R0:W1:Y:S02]  /*34c20*/  SHFL.IDX P6, R14, R13, R12, R11 ;  /* 0x0000000c0d0e7389 */ /* 0x00006400000c000b */
[----:B01----:R-:W-:Y:S01]  /*34c30*/  ENDCOLLECTIVE ;  /* 0x000000000000791b */ /* 0x003fe20003800000 */
.L_x_9279:
        /* <DEDUP_REMOVED lines=11> */
.L_x_9280:
[----:B------:R-:W-:Y:S01]  /*34cf0*/  IMAD.MOV.U32 R2, RZ, RZ, R14 ;  /* 0x000000ffff027224 */ /* 0x000fe200078e000e */
[----:B------:R-:W-:Y:S06]  /*34d00*/  BRA `(.L_x_9281) ;  /* 0xffffff7000a47947 */ /* 0x000fec000383ffff */
.L_x_9000:
[----:B-1----:R1:W2:Y:S02]  /*34d10*/  SYNCS.PHASECHK.TRANS64.TRYWAIT P2, [R2+URZ+0x22870], R0 ;  /* 0x02287000020075a7 */ /* 0x0022a4000804017f */
[----:B--2---:R-:W-:Y:S05]  /*34d20*/  @!P2 NANOSLEEP.SYNCS 0x989680 ;  /* 0x009896800000a95d */ /* 0x004fea0003900000 */
[----:B------:R-:W2:Y:S02]  /*34d30*/  @!P2 SYNCS.PHASECHK.TRANS64 P2, [R2+URZ+0x22870], R0 ;  /* 0x022870000200a5a7 */ /* 0x000ea4000804007f */
[----:B--2---:R-:W-:Y:S05]  /*34d40*/  @!P2 BRA `(.L_x_9000) ;  /* 0xfffffffc00f0a947 */ /* 0x004fea000383ffff */
[----:B------:R-:W-:Y:S05]  /*34d50*/  BRA `(.L_x_9282) ;  /* 0xffffff7400087947 */ /* 0x000fea000383ffff */
.L_x_9002:
[----:B-1----:R1:W2:Y:S02]  /*34d60*/  SYNCS.PHASECHK.TRANS64.TRYWAIT P2, [R2+URZ+0x22860], R3 ;  /* 0x02286003020075a7 */ /* 0x0022a4000804017f */
[----:B--2---:R-:W-:Y:S05]  /*34d70*/  @!P2 NANOSLEEP.SYNCS 0x989680 ;  /* 0x009896800000a95d */ /* 0x004fea0003900000 */
[----:B------:R-:W2:Y:S02]  /*34d80*/  @!P2 SYNCS.PHASECHK.TRANS64 P2, [R2+URZ+0x22860], R3 ;  /* 0x022860030200a5a7 */ /* 0x000ea4000804007f */
[----:B--2---:R-:W-:Y:S05]  /*34d90*/  @!P2 BRA `(.L_x_9002) ;  /* 0xfffffffc00f0a947 */ /* 0x004fea000383ffff */
[----:B------:R-:W-:Y:S05]  /*34da0*/  BRA `(.L_x_9283) ;  /* 0xffffff7400187947 */ /* 0x000fea000383ffff */
.L_x_9010:
[----:B0-----:R0:W1:Y:S02]  /*34db0*/  SYNCS.PHASECHK.TRANS64.TRYWAIT P1, [R0+URZ+0x22870], R3 ;  /* 0x02287003000075a7 */ /* 0x001064000802017f */
[----:B-1----:R-:W-:Y:S05]  /*34dc0*/  @!P1 NANOSLEEP.SYNCS 0x989680 ;  /* 0x009896800000995d */ /* 0x002fea0003900000 */
[----:B------:R-:W1:Y:S02]  /*34dd0*/  @!P1 SYNCS.PHASECHK.TRANS64 P1, [R0+URZ+0x22870], R3 ;  /* 0x02287003000095a7 */ /* 0x000e64000802007f */
[----:B-1----:R-:W-:Y:S05]  /*34de0*/  @!P1 BRA `(.L_x_9010) ;  /* 0xfffffffc00f09947 */ /* 0x002fea000383ffff */
[----:B------:R-:W-:Y:S05]  /*34df0*/  BRA `(.L_x_9284) ;  /* 0xffffff7c00507947 */ /* 0x000fea000383ffff */
.L_x_9012:
[----:B0-----:R0:W1:Y:S02]  /*34e00*/  SYNCS.PHASECHK.TRANS64.TRYWAIT P1, [R0+URZ+0x22860], R3 ;  /* 0x02286003000075a7 */ /* 0x001064000802017f */
[----:B-1----:R-:W-:Y:S05]  /*34e10*/  @!P1 NANOSLEEP.SYNCS 0x989680 ;  /* 0x009896800000995d */ /* 0x002fea0003900000 */
[----:B------:R-:W1:Y:S02]  /*34e20*/  @!P1 SYNCS.PHASECHK.TRANS64 P1, [R0+URZ+0x22860], R3 ;  /* 0x02286003000095a7 */ /* 0x000e64000802007f */
[----:B-1----:R-:W-:Y:S05]  /*34e30*/  @!P1 BRA `(.L_x_9012) ;  /* 0xfffffffc00f09947 */ /* 0x002fea000383ffff */
[----:B------:R-:W-:Y:S05]  /*34e40*/  BRA `(.L_x_9285) ;  /* 0xffffff7c00607947 */ /* 0x000fea000383ffff */
.L_x_9017:
[----:B------:R-:W-:Y:S01]  /*34e50*/  BSSY B0, `(.L_x_9286) ;  /* 0x0000008000007945 */ /* 0x000fe20003800000 */
[----:B------:R-:W-:Y:S02]  /*34e60*/  IMAD.MOV.U32 R13, RZ, RZ, R24 ;  /* 0x000000ffff0d7224 */ /* 0x000fe400078e0018 */
[----:B------:R-:W-:Y:S02]  /*34e70*/  IMAD.MOV.U32 R12, RZ, RZ, RZ ;  /* 0x000000ffff0c7224 */ /* 0x000fe400078e00ff */
[----:B------:R-:W-:Y:S02]  /*34e80*/  IMAD.MOV.U32 R11, RZ, RZ, 0x1f ;  /* 0x0000001fff0b7424 */ /* 0x000fe400078e00ff */
[----:B------:R-:W-:-:S07]  /*34e90*/  IMAD.MOV.U32 R15, RZ, RZ, -0x1 ;  /* 0xffffffffff0f7424 */ /* 0x000fce00078e00ff */
[----:B01---5:R-:W-:Y:S05]  /*34ea0*/  WARPSYNC.COLLECTIVE R15, `(.L_x_9287) ;  /* 0x000000000f087348 */ /* 0x023fea0003c00000 */
[----:B------:R2:W3:Y:S02]  /*34eb0*/  SHFL.IDX P6, R14, R13, R12, R11 ;  /* 0x0000000c0d0e7389 */ /* 0x0004e400000c000b */
[----:B0123-5:R-:W-:Y:S01]  /*34ec0*/  ENDCOLLECTIVE ;  /* 0x000000000000791b */ /* 0x02ffe20003800000 */
.L_x_9287:
[----:B------:R-:W-:Y:S05]  /*34ed0*/  BSYNC B0 ;  /* 0x0000000000007941 */ /* 0x000fea0003800000 */
.L_x_9286:
[----:B------:R-:W-:Y:S02]  /*34ee0*/  IMAD.MOV.U32 R13, RZ, RZ, R24 ;  /* 0x000000ffff0d7224 */ /* 0x000fe400078e0018 */
        /* <DEDUP_REMOVED lines=8> */
.L_x_9288:
        /* <DEDUP_REMOVED lines=18> */
.L_x_9289:
[----:B------:R-:W-:Y:S01]  /*35090*/  IMAD.MOV.U32 R12, RZ, RZ, 0x2 ;  /* 0x00000002ff0c7424 */ /* 0x000fe200078e00ff */
[----:B------:R-:W-:-:S05]  /*350a0*/  SEL R7, R14, RZ, P1 ;  /* 0x000000ff0e077207 */ /* 0x000fca0000800000 */
[----:B------:R-:W-:-:S04]  /*350b0*/  IMAD.IADD R3, R2, 0x1, R7 ;  /* 0x0000000102037824 */ /* 0x000fc800078e0207 */
[----:B------:R-:W-:-:S07]  /*350c0*/  IMAD.MOV.U32 R13, RZ, RZ, R3 ;  /* 0x000000ffff0d7224 */ /* 0x000fce00078e0003 */
[----:B------:R-:W-:Y:S05]  /*350d0*/  WARPSYNC.COLLECTIVE R15, `(.L_x_9290) ;  /* 0x000000000f087348 */ /* 0x000fea0003c00000 */
[----:B------:R0:W1:Y:S02]  /*350e0*/  SHFL.UP P6, R14, R13, R12, R11 ;  /* 0x0400000c0d0e7389 */ /* 0x00006400000c000b */
[----:B01----:R-:W-:Y:S01]  /*350f0*/  ENDCOLLECTIVE ;  /* 0x000000000000791b */ /* 0x003fe20003800000 */
.L_x_9290:
[----:B------:R-:W-:Y:S01]  /*35100*/  IMAD.MOV.U32 R12, RZ, RZ, 0x4 ;  /* 0x00000004ff0c7424 */ /* 0x000fe200078e00ff */
[----:B------:R-:W-:-:S05]  /*35110*/  SEL R14, R14, RZ, P2 ;  /* 0x000000ff0e0e7207 */ /* 0x000fca0001000000 */
[----:B------:R-:W-:-:S04]  /*35120*/  IMAD.IADD R3, R3, 0x1, R14 ;  /* 0x0000000103037824 */ /* 0x000fc800078e020e */
[----:B------:R-:W-:-:S07]  /*35130*/  IMAD.MOV.U32 R13, RZ, RZ, R3 ;  /* 0x000000ffff0d7224 */ /* 0x000fce00078e0003 */
[----:B------:R-:W-:Y:S05]  /*35140*/  WARPSYNC.COLLECTIVE R15, `(.L_x_9291) ;  /* 0x000000000f087348 */ /* 0x000fea0003c00000 */
[----:B------:R0:W1:Y:S02]  /*35150*/  SHFL.UP P6, R14, R13, R12, R11 ;  /* 0x0400000c0d0e7389 */ /* 0x00006400000c000b */
[----:B01----:R-:W-:Y:S01]  /*35160*/  ENDCOLLECTIVE ;  /* 0x000000000000791b */ /* 0x003fe20003800000 */
.L_x_9291:
[----:B------:R-:W-:Y:S01]  /*35170*/  IMAD.MOV.U32 R12, RZ, RZ, 0x8 ;  /* 0x00000008ff0c7424 */ /* 0x000fe200078e00ff */
[----:B------:R-:W-:-:S05]  /*35180*/  SEL R14, R14, RZ, P3 ;  /* 0x000000ff0e0e7207 */ /* 0x000fca0001800000 */
[----:B------:R-:W-:-:S04]  /*35190*/  IMAD.IADD R3, R3, 0x1, R14 ;  /* 0x0000000103037824 */ /* 0x000fc800078e020e */
[----:B------:R-:W-:-:S07]  /*351a0*/  IMAD.MOV.U32 R13, RZ, RZ, R3 ;  /* 0x000000ffff0d7224 */ /* 0x000fce00078e0003 */
[----:B------:R-:W-:Y:S05]  /*351b0*/  WARPSYNC.COLLECTIVE R15, `(.L_x_9292) ;  /* 0x000000000f087348 */ /* 0x000fea0003c00000 */
[----:B------:R0:W1:Y:S02]  /*351c0*/  SHFL.UP P6, R14, R13, R12, R11 ;  /* 0x0400000c0d0e7389 */ /* 0x00006400000c000b */
[----:B01----:R-:W-:Y:S01]  /*351d0*/  ENDCOLLECTIVE ;  /* 0x000000000000791b */ /* 0x003fe20003800000 */
.L_x_9292:
[----:B------:R-:W-:Y:S01]  /*351e0*/  IMAD.MOV.U32 R12, RZ, RZ, 0x10 ;  /* 0x00000010ff0c7424 */ /* 0x000fe200078e00ff */
[----:B------:R-:W-:-:S05]  /*351f0*/  SEL R14, R14, RZ, P4 ;  /* 0x000000ff0e0e7207 */ /* 0x000fca0002000000 */
[----:B------:R-:W-:-:S04]  /*35200*/  IMAD.IADD R3, R3, 0x1, R14 ;  /* 0x0000000103037824 */ /* 0x000fc800078e020e */
[----:B------:R-:W-:-:S07]  /*35210*/  IMAD.MOV.U32 R13, RZ, RZ, R3 ;  /* 0x000000ffff0d7224 */ /* 0x000fce00078e0003 */
[----:B------:R-:W-:Y:S05]  /*35220*/  WARPSYNC.COLLECTIVE R15, `(.L_x_9293) ;  /* 0x000000000f087348 */ /* 0x000fea0003c00000 */
[----:B------:R0:W1:Y:S02]  /*35230*/  SHFL.UP P6, R14, R13, R12, R11 ;  /* 0x0400000c0d0e7389 */ /* 0x00006400000c000b */
[----:B01----:R-:W-:Y:S01]  /*35240*/  ENDCOLLECTIVE ;  /* 0x000000000000791b */ /* 0x003fe20003800000 */
.L_x_9293:
        /* <DEDUP_REMOVED lines=8> */
.L_x_9294:
[----:B------:R-:W-:Y:S05]  /*352d0*/  BRA `(.L_x_9295) ;  /* 0xffffff8000e87947 */ /* 0x000fea000383ffff */
.L_x_9022:
[----:B------:R-:W-:Y:S01]  /*352e0*/  BSSY B0, `(.L_x_9296) ;  /* 0x0000008000007945 */ /* 0x000fe20003800000 */
[----:B-----5:R-:W-:Y:S02]  /*352f0*/  IMAD.MOV.U32 R13, RZ, RZ, R2 ;  /* 0x000000ffff0d7224 */ /* 0x020fe400078e0002 */
[----:B------:R-:W-:Y:S02]  /*35300*/  IMAD.MOV.U32 R12, RZ, RZ, 0x1 ;  /* 0x00000001ff0c7424 */ /* 0x000fe400078e00ff */
[----:B------:R-:W-:Y:S02]  /*35310*/  IMAD.MOV.U32 R11, RZ, RZ, RZ ;  /* 0x000000ffff0b7224 */ /* 0x000fe400078e00ff */
[----:B------:R-:W-:-:S07]  /*35320*/  IMAD.MOV.U32 R15, RZ, RZ, -0x1 ;  /* 0xffffffffff0f7424 */ /* 0x000fce00078e00ff */
[----:B01----:R-:W-:Y:S05]  /*35330*/  WARPSYNC.COLLECTIVE R15, `(.L_x_9297) ;  /* 0x000000000f087348 */ /* 0x003fea0003c00000 */
[----:B------:R2:W3:Y:S02]  /*35340*/  SHFL.UP P6, R14, R13, R12, R11 ;  /* 0x0400000c0d0e7389 */ /* 0x0004e400000c000b */
[----:B0123--:R-:W-:Y:S01]  /*35350*/  ENDCOLLECTIVE ;  /* 0x000000000000791b */ /* 0x00ffe20003800000 */
.L_x_9297:
[----:B------:R-:W-:Y:S05]  /*35360*/  BSYNC B0 ;  /* 0x0000000000007941 */ /* 0x000fea0003800000 */
.L_x_9296:
        /* <DEDUP_REMOVED lines=8> */
.L_x_9298:
[----:B------:R-:W-:Y:S01]  /*353f0*/  IMAD.MOV.U32 R12, RZ, RZ, 0x4 ;  /* 0x00000004ff0c7424 */ /* 0x000fe200078e00ff */
[----:B------:R-:W-:-:S05]  /*35400*/  SEL R4, R14, RZ, P2 ;  /* 0x000000ff0e047207 */ /* 0x000fca0001000000 */
[----:B------:R-:W-:-:S04]  /*35410*/  IMAD.IADD R4, R13, 0x1, R4 ;  /* 0x000000010d047824 */ /* 0x000fc800078e0204 */
[----:B------:R-:W-:-:S07]  /*35420*/  IMAD.MOV.U32 R13, RZ, RZ, R4 ;  /* 0x000000ffff0d7224 */ /* 0x000fce00078e0004 */
[----:B------:R-:W-:Y:S05]  /*35430*/  WARPSYNC.COLLECTIVE R15, `(.L_x_9299) ;  /* 0x000000000f087348 */ /* 0x000fea0003c00000 */
[----:B------:R0:W1:Y:S02]  /*35440*/  SHFL.UP P6, R14, R13, R12, R11 ;  /* 0x0400000c0d0e7389 */ /* 0x00006400000c000b */
[----:B01----:R-:W-:Y:S01]  /*35450*/  ENDCOLLECTIVE ;  /* 0x000000000000791b */ /* 0x003fe20003800000 */
.L_x_9299:
[----:B------:R-:W-:Y:S01]  /*35460*/  IMAD.MOV.U32 R12, RZ, RZ, 0x8 ;  /* 0x00000008ff0c7424 */ /* 0x000fe200078e00ff */
[----:B------:R-:W-:-:S05]  /*35470*/  SEL R3, R14, RZ, P3 ;  /* 0x000000ff0e037207 */ /* 0x000fca0001800000 */
[----:B------:R-:W-:-:S04]  /*35480*/  IMAD.IADD R6, R4, 0x1, R3 ;  /* 0x0000000104067824 */ /* 0x000fc800078e0203 */
[----:B------:R-:W-:-:S07]  /*35490*/  IMAD.MOV.U32 R13, RZ, RZ, R6 ;  /* 0x000000ffff0d7224 */ /* 0x000fce00078e0006 */
[----:B------:R-:W-:Y:S05]  /*354a0*/  WARPSYNC.COLLECTIVE R15, `(.L_x_9300) ;  /* 0x000000000f087348 */ /* 0x000fea0003c00000 */
[----:B------:R0:W1:Y:S02]  /*354b0*/  SHFL.UP P6, R14, R13, R12, R11 ;  /* 0x0400000c0d0e7389 */ /* 0x00006400000c000b */
[----:B01----:R-:W-:Y:S01]  /*354c0*/  ENDCOLLECTIVE ;  /* 0x000000000000791b */ /* 0x003fe20003800000 */
.L_x_9300:
[----:B------:R-:W-:Y:S01]  /*354d0*/  IMAD.MOV.U32 R12, RZ, RZ, 0x10 ;  /* 0x00000010ff0c7424 */ /* 0x000fe200078e00ff */
[----:B------:R-:W-:-:S05]  /*354e0*/  SEL R7, R14, RZ, P4 ;  /* 0x000000ff0e077207 */ /* 0x000fca0002000000 */
[----:B------:R-:W-:-:S04]  /*354f0*/  IMAD.IADD R7, R6, 0x1, R7 ;  /* 0x0000000106077824 */ /* 0x000fc800078e0207 */
[----:B------:R-:W-:-:S07]  /*35500*/  IMAD.MOV.U32 R13, RZ, RZ, R7 ;  /* 0x000000ffff0d7224 */ /* 0x000fce00078e0007 */
[----:B------:R-:W-:Y:S05]  /*35510*/  WARPSYNC.COLLECTIVE R15, `(.L_x_9301) ;  /* 0x000000000f087348 */ /* 0x000fea0003c00000 */
[----:B------:R0:W1:Y:S02]  /*35520*/  SHFL.UP P6, R14, R13, R12, R11 ;  /* 0x0400000c0d0e7389 */ /* 0x00006400000c000b */
[----:B01----:R-:W-:Y:S01]  /*35530*/  ENDCOLLECTIVE ;  /* 0x000000000000791b */ /* 0x003fe20003800000 */
.L_x_9301:
        /* <DEDUP_REMOVED lines=8> */
.L_x_9302:
[----:B------:R-:W-:Y:S05]  /*355c0*/  BRA `(.L_x_9303) ;  /* 0xffffff8000c87947 */ /* 0x000fea000383ffff */
.L_x_9024:
[----:B------:R-:W-:Y:S01]  /*355d0*/  BSSY B0, `(.L_x_9304) ;  /* 0x0000006000007945 */ /* 0x000fe20003800000 */
[----:B------:R-:W-:Y:S01]  /*355e0*/  PLOP3.LUT P6, PT, P6, PT, PT, 0x8, 0x0 ;  /* 0x000000000000781c */ /* 0x000fe200037ce170 */
[----:B------:R-:W-:-:S12]  /*355f0*/  IMAD.MOV.U32 R15, RZ, RZ, -0x1 ;  /* 0xffffffffff0f7424 */ /* 0x000fd800078e00ff */
[----:B0----5:R-:W-:Y:S05]  /*35600*/  WARPSYNC.COLLECTIVE R15, `(.L_x_9305) ;  /* 0x000000000f087348 */ /* 0x021fea0003c00000 */
[----:B------:R-:W-:Y:S01]  /*35610*/  VOTE.ANY R14, PT, P6 ;  /* 0x00000000000e7806 */ /* 0x000fe200030e0100 */
[----:B0----5:R-:W-:Y:S06]  /*35620*/  ENDCOLLECTIVE ;  /* 0x000000000000791b */ /* 0x021fec0003800000 */
.L_x_9305:
[----:B------:R-:W-:Y:S05]  /*35630*/  BSYNC B0 ;  /* 0x0000000000007941 */ /* 0x000fea0003800000 */
.L_x_9304:
        /* <DEDUP_REMOVED lines=9> */
.L_x_9306:
[----:B------:R-:W-:Y:S01]  /*356d0*/  IMAD.MOV.U32 R25, RZ, RZ, R14 ;  /* 0x000000ffff197224 */ /* 0x000fe200078e000e */
[----:B------:R-:W-:Y:S06]  /*356e0*/  BRA `(.L_x_9307) ;  /* 0xffffff8000b87947 */ /* 0x000fec000383ffff */
.L_x_9026:
[----:B------:R-:W-:Y:S01]  /*356f0*/  BSSY B0, `(.L_x_9308) ;  /* 0x0000007000007945 */ /* 0x000fe20003800000 */
[----:B------:R-:W-:Y:S02]  /*35700*/  IMAD.MOV.U32 R13, RZ, RZ, R3 ;  /* 0x000000ffff0d7224 */ /* 0x000fe400078e0003 */
[----:B------:R-:W-:Y:S02]  /*35710*/  IMAD.MOV.U32 R11, RZ, RZ, 0x1f ;  /* 0x0000001fff0b7424 */ /* 0x000fe400078e00ff */
[----:B------:R-:W-:-:S07]  /*35720*/  IMAD.MOV.U32 R15, RZ, RZ, -0x1 ;  /* 0xffffffffff0f7424 */ /* 0x000fce00078e00ff */
[----:B012--5:R-:W-:Y:S05]  /*35730*/  WARPSYNC.COLLECTIVE R15, `(.L_x_9309) ;  /* 0x000000000f087348 */ /* 0x027fea0003c00000 */
[----:B------:R3:W4:Y:S02]  /*35740*/  SHFL.IDX P6, R14, R13, R12, R11 ;  /* 0x0000000c0d0e7389 */ /* 0x00072400000c000b */
[----:B012345:R-:W-:Y:S01]  /*35750*/  ENDCOLLECTIVE ;  /* 0x000000000000791b */ /* 0x03ffe20003800000 */
.L_x_9309:
[----:B------:R-:W-:Y:S05]  /*35760*/  BSYNC B0 ;  /* 0x0000000000007941 */ /* 0x000fea0003800000 */
.L_x_9308:
[----:B------:R-:W-:Y:S01]  /*35770*/  IMAD.MOV.U32 R5, RZ, RZ, R14 ;  /* 0x000000ffff057224 */ /* 0x000fe200078e000e */
[----:B------:R-:W-:Y:S06]  /*35780*/  BRA `(.L_x_9025) ;  /* 0xffffff8000ac7947 */ /* 0x000fec000383ffff */
.L_x_9030:
[----:B0-----:R0:W1:Y:S02]  /*35790*/  SYNCS.PHASECHK.TRANS64.TRYWAIT P0, [R5+URZ+0x22820], R0 ;  /* 0x02282000050075a7 */ /* 0x001064000800017f */
[----:B-1----:R-:W-:Y:S05]  /*357a0*/  @!P0 NANOSLEEP.SYNCS 0x989680 ;  /* 0x009896800000895d */ /* 0x002fea0003900000 */
[----:B------:R-:W1:Y:S02]  /*357b0*/  @!P0 SYNCS.PHASECHK.TRANS64 P0, [R5+URZ+0x22820], R0 ;  /* 0x02282000050085a7 */ /* 0x000e64000800007f */
[----:B-1----:R-:W-:Y:S05]  /*357c0*/  @!P0 BRA `(.L_x_9030) ;  /* 0xfffffffc00f08947 */ /* 0x002fea000383ffff */
[----:B------:R-:W-:Y:S05]  /*357d0*/  BRA `(.L_x_9310) ;  /* 0xffffff88002c7947 */ /* 0x000fea000383ffff */
.L_x_9031:
        /* <DEDUP_REMOVED lines=11> */
.L_x_9312:
[----:B------:R-:W-:Y:S05]  /*35890*/  BSYNC B0 ;  /* 0x0000000000007941 */ /* 0x000fea0003800000 */
.L_x_9311:
[----:B------:R-:W-:Y:S05]  /*358a0*/  BRA `(.L_x_9313) ;  /* 0xffffff8800147947 */ /* 0x000fea000383ffff */
.L_x_9032:
[----:B------:R-:W-:Y:S01]  /*358b0*/  BSSY B0, `(.L_x_9314) ;  /* 0x0000006000007945 */ /* 0x000fe20003800000 */
[----:B------:R-:W-:-:S07]  /*358c0*/  IMAD.MOV.U32 R15, RZ, RZ, -0x1 ;  /* 0xffffffffff0f7424 */ /* 0x000fce00078e00ff */
[----:B0----5:R-:W-:Y:S05]  /*358d0*/  WARPSYNC.COLLECTIVE R15, `(.L_x_9315) ;  /* 0x000000000f0c7348 */ /* 0x021fea0003c00000 */
[----:B------:R-:W-:Y:S02]  /*358e0*/  ELECT P6, UR62, PT ;  /* 0x00000000003e782f */ /* 0x000fe400038c0000 */
[----:B------:R-:W-:Y:S01]  /*358f0*/  MOV R14, UR62 ;  /* 0x0000003e000e7c02 */ /* 0x000fe20008000f00 */
[----:B0----5:R-:W-:Y:S10]  /*35900*/  ENDCOLLECTIVE ;  /* 0x000000000000791b */ /* 0x021ff40003800000 */
.L_x_9315:
[----:B------:R-:W-:Y:S05]  /*35910*/  BSYNC B0 ;  /* 0x0000000000007941 */ /* 0x000fea0003800000 */
.L_x_9314:
[----:B------:R-:W-:Y:S05]  /*35920*/  BRA `(.L_x_9316) ;  /* 0xffffff8800087947 */ /* 0x000fea000383ffff */
.L_x_9034:
[----:B0-----:R0:W1:Y:S02]  /*35930*/  SYNCS.PHASECHK.TRANS64.TRYWAIT P1, [R3+URZ+0x22840], R2 ;  /* 0x02284002030075a7 */ /* 0x001064000802017f */
[----:B-1----:R-:W-:Y:S05]  /*35940*/  @!P1 NANOSLEEP.SYNCS 0x989680 ;  /* 0x009896800000995d */ /* 0x002fea0003900000 */
[----:B------:R-:W1:Y:S02]  /*35950*/  @!P1 SYNCS.PHASECHK.TRANS64 P1, [R3+URZ+0x22840], R2 ;  /* 0x02284002030095a7 */ /* 0x000e64000802007f */
[----:B-1----:R-:W-:Y:S05]  /*35960*/  @!P1 BRA `(.L_x_9034) ;  /* 0xfffffffc00f09947 */ /* 0x002fea000383ffff */
[----:B------:R-:W-:Y:S05]  /*35970*/  BRA `(.L_x_9317) ;  /* 0xffffff88002c7947 */ /* 0x000fea000383ffff */
.L_x_9036:
[----:B-1----:R1:W2:Y:S02]  /*35980*/  SYNCS.PHASECHK.TRANS64.TRYWAIT P1, [R35+URZ+0x22840], R0 ;  /* 0x02284000230075a7 */ /* 0x0022a4000802017f */
[----:B--2---:R-:W-:Y:S05]  /*35990*/  @!P1 NANOSLEEP.SYNCS 0x989680 ;  /* 0x009896800000995d */ /* 0x004fea0003900000 */
[----:B------:R-:W2:Y:S02]  /*359a0*/  @!P1 SYNCS.PHASECHK.TRANS64 P1, [R35+URZ+0x22840], R0 ;  /* 0x02284000230095a7 */ /* 0x000ea4000802007f */
[----:B--2---:R-:W-:Y:S05]  /*359b0*/  @!P1 BRA `(.L_x_9036) ;  /* 0xfffffffc00f09947 */ /* 0x004fea000383ffff */
[----:B------:R-:W-:Y:S05]  /*359c0*/  BRA `(.L_x_9318) ;  /* 0xffffff88003c7947 */ /* 0x000fea000383ffff */
.L_x_9038:
[----:B--2---:R2:W3:Y:S02]  /*359d0*/  SYNCS.PHASECHK.TRANS64.TRYWAIT P1, [R3+URZ+0x22860], R2 ;  /* 0x02286002030075a7 */ /* 0x0044e4000802017f */
[----:B---3--:R-:W-:Y:S05]  /*359e0*/  @!P1 NANOSLEEP.SYNCS 0x989680 ;  /* 0x009896800000995d */ /* 0x008fea0003900000 */
[----:B------:R-:W3:Y:S02]  /*359f0*/  @!P1 SYNCS.PHASECHK.TRANS64 P1, [R3+URZ+0x22860], R2 ;  /* 0x02286002030095a7 */ /* 0x000ee4000802007f */
[----:B---3--:R-:W-:Y:S05]  /*35a00*/  @!P1 BRA `(.L_x_9038) ;  /* 0xfffffffc00f09947 */ /* 0x008fea000383ffff */
[----:B------:R-:W-:Y:S05]  /*35a10*/  BRA `(.L_x_9319) ;  /* 0xffffff8800387947 */ /* 0x000fea000383ffff */
.L_x_9040:
[----:B---3--:R3:W4:Y:S02]  /*35a20*/  SYNCS.PHASECHK.TRANS64.TRYWAIT P1, [R35+URZ+0x22860], R0 ;  /* 0x02286000230075a7 */ /* 0x008724000802017f */
[----:B----4-:R-:W-:Y:S05]  /*35a30*/  @!P1 NANOSLEEP.SYNCS 0x989680 ;  /* 0x009896800000995d */ /* 0x010fea0003900000 */
[----:B------:R-:W4:Y:S02]  /*35a40*/  @!P1 SYNCS.PHASECHK.TRANS64 P1, [R35+URZ+0x22860], R0 ;  /* 0x02286000230095a7 */ /* 0x000f24000802007f */
[----:B----4-:R-:W-:Y:S05]  /*35a50*/  @!P1 BRA `(.L_x_9040) ;  /* 0xfffffffc00f09947 */ /* 0x010fea000383ffff */
[----:B------:R-:W-:Y:S05]  /*35a60*/  BRA `(.L_x_9320) ;  /* 0xffffff8800347947 */ /* 0x000fea000383ffff */
.L_x_9042:
[----:B----4-:R4:W0:Y:S02]  /*35a70*/  SYNCS.PHASECHK.TRANS64.TRYWAIT P1, [R3+URZ+0x22880], R2 ;  /* 0x02288002030075a7 */ /* 0x010824000802017f */
[----:B0-----:R-:W-:Y:S05]  /*35a80*/  @!P1 NANOSLEEP.SYNCS 0x989680 ;  /* 0x009896800000995d */ /* 0x001fea0003900000 */
[----:B------:R-:W0:Y:S02]  /*35a90*/  @!P1 SYNCS.PHASECHK.TRANS64 P1, [R3+URZ+0x22880], R2 ;  /* 0x02288002030095a7 */ /* 0x000e24000802007f */
[----:B0-----:R-:W-:Y:S05]  /*35aa0*/  @!P1 BRA `(.L_x_9042) ;  /* 0xfffffffc00f09947 */ /* 0x001fea000383ffff */
[----:B------:R-:W-:Y:S05]  /*35ab0*/  BRA `(.L_x_9321) ;  /* 0xffffff8800307947 */ /* 0x000fea000383ffff */
.L_x_9322:
        /* <DEDUP_REMOVED lines=12> */
.L_x_15848:


//--------------------- .text._ZN7cutlass13device_kernelIN5flash11enable_sm90INS1_16FlashAttnFwdSm90INS1_25CollectiveMainloopFwdSm90ILi2EN4cute5tupleIJNS5_1CILi1EEES8_S8_EEENS6_IJNS7_ILi128EEENS7_ILi160EEESA_EEELi128ENS_12float_e4m3_tEfNS_4arch4Sm90ELb1ELb0ELb1ELb0ELb1ELb0ELb0ELb1ELb1ELb1ELb0ELb0EEENS1_21CollectiveEpilogueFwdINS6_IJSA_SA_SB_EEES9_NS_10bfloat16_tESF_Li256ELb0ELb1ELb0ELb1EEENS1_30DynamicPersistentTileSchedulerILi256ELi128ELb0ELb1ELb1EEEEEEEEEvNT_6ParamsE --------------------------
	.section	.text._ZN7cutlass13device_kernelIN5flash11enable_sm90INS1_16FlashAttnFwdSm90INS1_25CollectiveMainloopFwdSm90ILi2EN4cute5tupleIJNS5_1CILi1EEES8_S8_EEENS6_IJNS7_ILi128EEENS7_ILi160EEESA_EEELi128ENS_12float_e4m3_tEfNS_4arch4Sm90ELb1ELb0ELb1ELb0ELb1ELb0ELb0ELb1ELb1ELb1ELb0ELb0EEENS1_21CollectiveEpilogueFwdINS6_IJSA_SA_SB_EEES9_NS_10bfloat16_tESF_Li256ELb0ELb1ELb0ELb1EEENS1_30DynamicPersistentTileSchedulerILi256ELi128ELb0ELb1ELb1EEEEEEEEEvNT_6ParamsE,"ax",@progbits
	.align	128
.text._ZN7cutlass13device_kernelIN5flash11enable_sm90INS1_16FlashAttnFwdSm90INS1_25CollectiveMainloopFwdSm90ILi2EN4cute5tupleIJNS5_1CILi1EEES8_S8_EEENS6_IJNS7_ILi128EEENS7_ILi160EEESA_EEELi128ENS_12float_e4m3_tEfNS_4arch4Sm90ELb1ELb0ELb1ELb0ELb1ELb0ELb0ELb1ELb1ELb1ELb0ELb0EEENS1_21CollectiveEpilogueFwdINS6_IJSA_SA_SB_EEES9_NS_10bfloat16_tESF_Li256ELb0ELb1ELb0ELb1EEENS1_30DynamicPersistentTileSchedulerILi256ELi128ELb0ELb1ELb1EEEEEEEEEvNT_6ParamsE:
        .type           _ZN7cutlass13device_kernelIN5flash11enable_sm90INS1_16FlashAttnFwdSm90INS1_25CollectiveMainloopFwdSm90ILi2EN4cute5tupleIJNS5_1CILi1EEES8_S8_EEENS6_IJNS7_ILi128EEENS7_ILi160EEESA_EEELi128ENS_12float_e4m3_tEfNS_4arch4Sm90ELb1ELb0ELb1ELb0ELb1ELb0ELb0ELb1ELb1ELb1ELb0ELb0EEENS1_21CollectiveEpilogueFwdINS6_IJSA_SA_SB_EEES9_NS_10bfloat16_tESF_Li256ELb0ELb1ELb0ELb1EEENS1_30DynamicPersistentTileSchedulerILi256ELi128ELb0ELb1ELb1EEEEEEEEEvNT_6ParamsE,@function
        .size           _ZN7cutlass13device_kernelIN5flash11enable_sm90INS1_16FlashAttnFwdSm90INS1_25CollectiveMainloopFwdSm90ILi2EN4cute5tupleIJNS5_1CILi1EEES8_S8_EEENS6_IJNS7_ILi128EEENS7_ILi160EEESA_EEELi128ENS_12float_e4m3_tEfNS_4arch4Sm90ELb1ELb0ELb1ELb0ELb1ELb0ELb0ELb1ELb1ELb1ELb0ELb0EEENS1_21CollectiveEpilogueFwdINS6_IJSA_SA_SB_EEES9_NS_10bfloat16_tESF_Li256ELb0ELb1ELb0ELb1EEENS1_30DynamicPersistentTileSchedulerILi256ELi128ELb0ELb1ELb1EEEEEEEEEvNT_6ParamsE,(.L_x_15849 - _ZN7cutlass13device_kernelIN5flash11enable_sm90INS1_16FlashAttnFwdSm90INS1_25CollectiveMainloopFwdSm90ILi2EN4cute5tupleIJNS5_1CILi1EEES8_S8_EEENS6_IJNS7_ILi128EEENS7_ILi160EEESA_EEELi128ENS_12float_e4m3_tEfNS_4arch4Sm90ELb1ELb0ELb1ELb0ELb1ELb0ELb0ELb1ELb1ELb1ELb0ELb0EEENS1_21CollectiveEpilogueFwdINS6_IJSA_SA_SB_EEES9_NS_10bfloat16_tESF_Li256ELb0ELb1ELb0ELb1EEENS1_30DynamicPersistentTileSchedulerILi256ELi128ELb0ELb1ELb1EEEEEEEEEvNT_6ParamsE)
        .other          _ZN7cutlass13device_kernelIN5flash11enable_sm90INS1_16FlashAttnFwdSm90INS1_25CollectiveMainloopFwdSm90ILi2EN4cute5tupleIJNS5_1CILi1EEES8_S8_EEENS6_IJNS7_ILi128EEENS7_ILi160EEESA_EEELi128ENS_12float_e4m3_tEfNS_4arch4Sm90ELb1ELb0ELb1ELb0ELb1ELb0ELb0ELb1ELb1ELb1ELb0ELb0EEENS1_21CollectiveEpilogueFwdINS6_IJSA_SA_SB_EEES9_NS_10bfloat16_tESF_Li256ELb0ELb1ELb0ELb1EEENS1_30DynamicPersistentTileSchedulerILi256ELi128ELb0ELb1ELb1EEEEEEEEEvNT_6ParamsE,@"STO_CUDA_ENTRY STV_DEFAULT"
_ZN7cutlass13device_kernelIN5flash11enable_sm90INS1_16FlashAttnFwdSm90INS1_25CollectiveMainloopFwdSm90ILi2EN4cute5tupleIJNS5_1CILi1EEES8_S8_EEENS6_IJNS7_ILi128EEENS7_ILi160EEESA_EEELi128ENS_12float_e4m3_tEfNS_4arch4Sm90ELb1ELb0ELb1ELb0ELb1ELb0ELb0ELb1ELb1ELb1ELb0ELb0EEENS1_21CollectiveEpilogueFwdINS6_IJSA_SA_SB_EEES9_NS_10bfloat16_tESF_Li256ELb0ELb1ELb0ELb1EEENS1_30DynamicPersistentTileSchedulerILi256ELi128ELb0ELb1ELb1EEEEEEEEEvNT_6ParamsE:
        /* <DEDUP_REMOVED lines=45> */
.L_x_9323:
        /* <DEDUP_REMOVED lines=22> */
.L_x_9324:
        /* <DEDUP_REMOVED lines=18> */
.L_x_9325:
        /* <DEDUP_REMOVED lines=22> */
.L_x_9326:
        /* <DEDUP_REMOVED lines=24> */
.L_x_9327:
        /* <DEDUP_REMOVED lines=10> */
.L_x_9329:
        /* <DEDUP_REMOVED lines=27> */
[----:B------:R-:W-:-:S02]  /*0a80*/  SHF.R.S32.HI R7, RZ, 0x4, R2 ;  /* 0x00000004ff077819 */ /* 0x000fc40000011402 */
[----:B------:R-:W-:Y:S02]  /*0a90*/  LOP3.LUT R5, R2, 0x3fffff0, RZ, 0xc0, !PT ;  /* 0x03fffff002057812 */ /* 0x000fe400078ec0ff */
[----:B------:R-:W-:Y:S02]  /*0aa0*/  SHF.R.S32.HI R9, RZ, 0x1f, R188 ;  /* 0x0000001fff097819 */ /* 0x000fe400000114bc */
[----:B------:R-:W-:Y:S01]  /*0ab0*/  LOP3.LUT R4, R4, 0xfffffc00, RZ, 0xc0, !PT ;  /* 0xfffffc0004047812 */ /* 0x000fe200078ec0ff */
[----:B------:R-:W-:Y:S01]  /*0ac0*/  IMAD.IADD R5, R194, 0x1, -R5 ;  /* 0x00000001c2057824 */ /* 0x000fe200078e0a05 */
[----:B------:R-:W-:Y:S02]  /*0ad0*/  LEA.HI R2, R2, R7, RZ, 0x1 ;  /* 0x0000000702027211 */ /* 0x000fe400078f08ff */
[----:B------:R-:W-:Y:S01]  /*0ae0*/  LEA.HI R6, R9, R188, RZ, 0x2 ;  /* 0x000000bc09067211 */ /* 0x000fe200078f10ff */
[----:B------:R-:W-:Y:S01]  /*0af0*/  IMAD R5, R5, 0x40, R4 ;  /* 0x0000004005057824 */ /* 0x000fe200078e0204 */
[----:B------:R-:W-:-:S02]  /*0b00*/  LOP3.LUT R2, R2, 0x1ffffffe, RZ, 0xc0, !PT ;  /* 0x1ffffffe02027812 */ /* 0x000fc400078ec0ff */
[----:B------:R-:W-:Y:S02]  /*0b10*/  LEA.HI R4, R3, R194, RZ, 0x2 ;  /* 0x000000c203047211 */ /* 0x000fe400078f10ff */
[----:B------:R-:W-:Y:S01]  /*0b20*/  SHF.R.S32.HI R8, RZ, 0x2, R6 ;  /* 0x00000002ff087819 */ /* 0x000fe20000011406 */
[----:B------:R-:W-:Y:S01]  /*0b30*/  IMAD.IADD R2, R7, 0x1, -R2 ;  /* 0x0000000107027824 */ /* 0x000fe200078e0a02 */
[----:B------:R-:W-:Y:S02]  /*0b40*/  SHF.R.S32.HI R11, RZ, 0x1f, R6 ;  /* 0x0000001fff0b7819 */ /* 0x000fe40000011406 */
[----:B------:R-:W-:Y:S01]  /*0b50*/  LOP3.LUT R7, R4, 0xfffffffc, RZ, 0xc0, !PT ;  /* 0xfffffffc04077812 */ /* 0x000fe200078ec0ff */
[----:B------:R-:W-:Y:S01]  /*0b60*/  IMAD R191, R2, 0x8, R5 ;  /* 0x0000000802bf7824 */ /* 0x000fe200078e0205 */
[----:B------:R-:W-:Y:S02]  /*0b70*/  LEA.HI R11, R11, R8, RZ, 0x3 ;  /* 0x000000080b0b7211 */ /* 0x000fe400078f18ff */
[----:B------:R-:W-:Y:S01]  /*0b80*/  LEA.HI R3, R3, R194, RZ, 0x3 ;  /* 0x000000c203037211 */ /* 0x000fe200078f18ff */
[----:B------:R-:W-:Y:S01]  /*0b90*/  IMAD.IADD R7, R194, 0x1, -R7 ;  /* 0x00000001c2077824 */ /* 0x000fe200078e0a07 */
[----:B------:R-:W-:-:S02]  /*0ba0*/  LOP3.LUT R11, R11, 0xfffffff8, RZ, 0xc0, !PT ;  /* 0xfffffff80b0b7812 */ /* 0x000fc400078ec0ff */
[----:B------:R-:W-:Y:S02]  /*0bb0*/  LEA.HI R9, R9, R188, RZ, 0x5 ;  /* 0x000000bc09097211 */ /* 0x000fe400078f28ff */
[----:B------:R-:W-:Y:S02]  /*0bc0*/  LEA.HI R0, R0, R189, RZ, 0x1 ;  /* 0x000000bd00007211 */ /* 0x000fe400078f08ff */
[----:B------:R-:W-:Y:S02]  /*0bd0*/  LOP3.LUT R5, R3, 0xfffffff8, RZ, 0xc0, !PT ;  /* 0xfffffff803057812 */ /* 0x000fe400078ec0ff */
[----:B------:R-:W-:Y:S02]  /*0be0*/  IADD3 R8, R8, -R11, RZ ;  /* 0x8000000b08087210 */ /* 0x000fe40007ffe0ff */
[----:B------:R-:W-:Y:S01]  /*0bf0*/  LEA.HI R2, R7, R7, RZ, 0x1 ;  /* 0x0000000707027211 */ /* 0x000fe200078f08ff */
[----:B------:R-:W-:Y:S01]  /*0c00*/  IMAD.IADD R22, R194, 0x1, -R5 ;  /* 0x00000001c2167824 */ /* 0x000fe200078e0a05 */
[----:B------:R-:W-:-:S02]  /*0c10*/  SHF.R.S32.HI R9, RZ, 0x5, R9 ;  /* 0x00000005ff097819 */ /* 0x000fc40000011409 */
[----:B------:R-:W-:Y:S01]  /*0c20*/  LOP3.LUT R0, R0, 0x3fffffe, RZ, 0xc0, !PT ;  /* 0x03fffffe00007812 */ /* 0x000fe200078ec0ff */
[----:B------:R-:W-:Y:S01]  /*0c30*/  IMAD.SHL.U32 R16, R22, 0x8, RZ ;  /* 0x0000000816107824 */ /* 0x000fe200078e00ff */
[----:B------:R-:W-:Y:S01]  /*0c40*/  LOP3.LUT R2, R2, 0x1ffffffe, RZ, 0xc0, !PT ;  /* 0x1ffffffe02027812 */ /* 0x000fe200078ec0ff */
[----:B------:R-:W-:Y:S01]  /*0c50*/  IMAD R9, R9, 0x10, R8 ;  /* 0x0000001009097824 */ /* 0x000fe200078e0208 */
[----:B------:R-:W-:Y:S01]  /*0c60*/  LOP3.LUT R17, R6, 0x7ffffffc, RZ, 0xc0, !PT ;  /* 0x7ffffffc06117812 */ /* 0x000fe200078ec0ff */
[----:B------:R-:W-:Y:S01]  /*0c70*/  IMAD.IADD R0, R189, 0x1, -R0 ;  /* 0x00000001bd007824 */ /* 0x000fe200078e0a00 */
[----:B------:R-:W-:Y:S01]  /*0c80*/  SHF.R.S32.HI R23, RZ, 0x3, R3 ;  /* 0x00000003ff177819 */ /* 0x000fe20000011403 */
[----:B------:R-:W-:Y:S01]  /*0c90*/  IMAD.IADD R7, R7, 0x1, -R2 ;  /* 0x0000000107077824 */ /* 0x000fe200078e0a02 */
[----:B------:R-:W-:Y:S01]  /*0ca0*/  SHF.R.S32.HI R193, RZ, 0x1f, R16 ;  /* 0x0000001fffc17819 */ /* 0x000fe20000011410 */
[----:B------:R-:W-:Y:S02]  /*0cb0*/  IMAD R190, R0, 0x40, R9 ;  /* 0x0000004000be7824 */ /* 0x000fe400078e0209 */
[----:B------:R-:W-:-:S02]  /*0cc0*/  VIADD R19, R16, 0x40 ;  /* 0x0000004010137836 */ /* 0x000fc40000000000 */
[----:B------:R-:W-:Y:S01]  /*0cd0*/  IMAD.IADD R17, R188, 0x1, -R17 ;  /* 0x00000001bc117824 */ /* 0x000fe200078e0a11 */
[----:B------:R-:W-:Y:S02]  /*0ce0*/  LEA R18, R7, R190, 0x3 ;  /* 0x000000be07127211 */ /* 0x000fe400078e18ff */
[----:B------:R-:W-:-:S07]  /*0cf0*/  SHF.R.S32.HI R192, RZ, 0x1f, R19 ;  /* 0x0000001fffc07819 */ /* 0x000fce0000011413 */
.L_x_9386:
        /* <DEDUP_REMOVED lines=21> */
.L_x_9330:
[----:B------:R-:W-:Y:S01]  /*0e50*/  ULDC UR8, c[0x0][0xc54] ;  /* 0x0003150000087ab9 */ /* 0x000fe20000000800 */
[----:B------:R-:W-:Y:S01]  /*0e60*/  UMOV UR4, UR9 ;  /* 0x0000000900047c82 */ /* 0x000fe20008000000 */
[----:B------:R-:W-:-:S11]  /*0e70*/  UISETP.NE.AND UP0, UPT, UR8, 0x1, UPT ;  /* 0x000000010800788c */ /* 0x000fd6000bf05270 */
[----:B------:R-:W-:Y:S02]  /*0e80*/  @UP0 ULDC.64 UR10, c[0x0][0xc58] ;  /* 0x00031600000a0ab9 */ /* 0x000fe40000000a00 */
[----:B------:R-:W-:-:S04]  /*0e90*/  UIMAD.WIDE.U32 UR6, UR9, UR10, URZ ;  /* 0x0000000a090672a5 */ /* 0x000fc8000f8e003f */
[----:B------:R-:W-:-:S04]  /*0ea0*/  @UP0 USHF.R.U32.HI UR4, URZ, UR11, UR7 ;  /* 0x0000000b3f040299 */ /* 0x000fc80008011607 */
[----:B------:R-:W-:-:S12]  /*0eb0*/  UIMAD UR6, UR4, UR8, URZ ;  /* 0x00000008040672a4 */ /* 0x000fd8000f8e023f */
.L_x_9331:
        /* <DEDUP_REMOVED lines=65> */
[----:B------:R-:W-:Y:S01]  /*12d0*/  CS2R R38, SRZ ;  /* 0x0000000000267805 */ /* 0x000fe2000001ff00 */
[----:B------:R-:W-:Y:S01]  /*12e0*/  IMAD.MOV.U32 R34, RZ, RZ, RZ ;  /* 0x000000ffff227224 */ /* 0x000fe200078e00ff */
        /* <DEDUP_REMOVED lines=9> */
[----:B------:R-:W-:Y:S01]  /*1380*/  CS2R R92, SRZ ;  /* 0x00000000005c7805 */ /* 0x000fe2000001ff00 */
[----:B------:R-:W-:Y:S01]  /*1390*/  IMAD.MOV.U32 R57, RZ, RZ, RZ ;  /* 0x000000ffff397224 */ /* 0x000fe200078e00ff */
[----:B------:R-:W-:Y:S01]  /*13a0*/  UIADD3 UR4, -UR39, URZ, URZ ;  /* 0x0000003f27047290 */ /* 0x000fe2000fffe13f */
[----:B------:R-:W-:-:S03]  /*13b0*/  CS2R R94, SRZ ;  /* 0x00000000005e7805 */ /* 0x000fc6000001ff00 */
[----:B------:R-:W-:Y:S01]  /*13c0*/  UIMAD UR40, UR40, UR4, UR11 ;  /* 0x00000004282872a4 */ /* 0x000fe2000f8e020b */
[----:B------:R-:W-:Y:S11]  /*13d0*/  @!P1 BRA `(.L_x_9332) ;  /* 0x000000bc000c9947 */ /* 0x000ff60003800000 */
        /* <DEDUP_REMOVED lines=31> */
.L_x_9333:
        /* <DEDUP_REMOVED lines=49> */
[----:B------:R-:W-:Y:S01]  /*18e0*/  MOV R6, UR4 ;  /* 0x0000000400067c02 */ /* 0x000fe20008000f00 */
[----:B------:R-:W-:-:S03]  /*18f0*/  ULDC UR4, c[0x0][0x9d8] ;  /* 0x0002760000047ab9 */ /* 0x000fc60000000800 */
[----:B------:R-:W-:-:S04]  /*1900*/  SHF.L.U32 R6, R6, 0x1f, RZ ;  /* 0x0000001f06067819 */ /* 0x000fc800000006ff */
[----:B------:R-:W0:Y:S01]  /*1910*/  SYNCS.PHASECHK.TRANS64.TRYWAIT P1, [UR43+0x22800], R6 ;  /* 0x02280006ff0075a7 */ /* 0x000e22000802016b */
[----:B--2---:R-:W-:-:S04]  /*1920*/  FMUL.FTZ R0, R7, R0 ;  /* 0x0000000007007220 */ /* 0x004fc80000410000 */
[----:B------:R-:W-:Y:S01]  /*1930*/  FMUL.FTZ R0, R0, UR4 ;  /* 0x0000000400007c20 */ /* 0x000fe20008410000 */
[----:B0-----:R-:W-:Y:S06]  /*1940*/  @!P1 BRA `(.L_x_9334) ;  /* 0x0000013400049947 */ /* 0x001fec0003800000 */
.L_x_9470:
[----:B------:R-:W-:Y:S05]  /*1950*/  @!P0 BRA `(.L_x_9335) ;  /* 0x0000000000048947 */ /* 0x000fea0003800000 */
[----:B------:R-:W-:Y:S01]  /*1960*/  BPT.TRAP 0x1 ;  /* 0x000000040000795c */ /* 0x000fe20000300000 */
.L_x_9335:
[----:B------:R-:W-:Y:S02]  /*1970*/  IMAD.U32 R2, RZ, RZ, UR36 ;  /* 0x00000024ff027e24 */ /* 0x000fe4000f8e00ff */
[----:B0-----:R-:W-:-:S03]  /*1980*/  IMAD.U32 R3, RZ, RZ, UR44 ;  /* 0x0000002cff037e24 */ /* 0x001fc6000f8e00ff */
[----:B------:R-:W-:Y:S02]  /*1990*/  LEA R2, R2, UR43, 0x3 ;  /* 0x0000002b02027c11 */ /* 0x000fe4000f8e18ff */
[----:B------:R-:W-:-:S04]  /*19a0*/  SHF.L.U32 R3, R3, 0x1f, RZ ;  /* 0x0000001f03037819 */ /* 0x000fc800000006ff */
[----:B------:R0:W1:Y:S01]  /*19b0*/  SYNCS.PHASECHK.TRANS64.TRYWAIT P1, [R2+URZ+0x22830], R3 ;  /* 0x02283003020075a7 */ /* 0x000062000802017f */
[----:B------:R-:W-:Y:S05]  /*19c0*/  @!P0 BRA `(.L_x_9336) ;  /* 0x0000000000048947 */ /* 0x000fea0003800000 */
[----:B------:R-:W-:Y:S01]  /*19d0*/  BPT.TRAP 0x1 ;  /* 0x000000040000795c */ /* 0x000fe20000300000 */
.L_x_9336:
[----:B-1----:R-:W-:Y:S05]  /*19e0*/  @P1 BRA `(.L_x_9337) ;  /* 0x0000000000081947 */ /* 0x002fea0003800000 */
[----:B------:R-:W1:Y:S02]  /*19f0*/  SYNCS.PHASECHK.TRANS64.TRYWAIT P1, [R2+URZ+0x22830], R3 ;  /* 0x02283003020075a7 */ /* 0x000e64000802017f */
[----:B-1----:R-:W-:Y:S05]  /*1a00*/  @!P1 BRA `(.L_x_9338) ;  /* 0x0000013000ec9947 */ /* 0x002fea0003800000 */
.L_x_9337:
        /* <DEDUP_REMOVED lines=135> */
.L_x_9339:
[----:B------:R-:W-:Y:S01]  /*2280*/  UISETP.NE.AND UP0, UPT, UR48, URZ, UPT ;  /* 0x0000003f3000728c */ /* 0x000fe2000bf05270 */
[C---:B------:R-:W-:Y:S01]  /*2290*/  FMUL.FTZ R78, R0.reuse, R78 ;  /* 0x0000004e004e7220 */ /* 0x040fe20000410000 */
[C---:B------:R-:W-:Y:S01]  /*22a0*/  FMUL.FTZ R20, R0.reuse, R77 ;  /* 0x0000004d00147220 */ /* 0x040fe20000410000 */
[C---:B------:R-:W-:Y:S01]  /*22b0*/  FMUL.FTZ R7, R0.reuse, R58 ;  /* 0x0000003a00077220 */ /* 0x040fe20000410000 */
[----:B------:R-:W-:Y:S01]  /*22c0*/  ULDC UR11, c[0x0][0x2f0] ;  /* 0x0000bc00000b7ab9 */ /* 0x000fe20000000800 */
[----:B------:R2:W-:Y:S01]  /*22d0*/  MUFU.TANH R77, R78 ;  /* 0x0000004e004d7308 */ /* 0x0005e20000002400 */
[----:B------:R-:W-:Y:S01]  /*22e0*/  PLOP3.LUT P1, PT, PT, PT, UP0, 0x80, 0x0 ;  /* 0x000000000000781c */ /* 0x000fe20003f2f008 */
[C---:B------:R-:W-:Y:S01]  /*22f0*/  FMUL.FTZ R21, R0.reuse, R80 ;  /* 0x0000005000157220 */ /* 0x040fe20000410000 */
[----:B------:R-:W-:Y:S01]  /*2300*/  PLOP3.LUT P2, PT, PT, PT, UP0, 0x80, 0x0 ;  /* 0x000000000000781c */ /* 0x000fe20003f4f008 */
[C---:B------:R-:W-:Y:S01]  /*2310*/  FMUL.FTZ R63, R0.reuse, R63 ;  /* 0x0000003f003f7220 */ /* 0x040fe20000410000 */
[C---:B------:R-:W-:Y:S01]  /*2320*/  FMUL.FTZ R90, R0.reuse, R90 ;  /* 0x0000005a005a7220 */ /* 0x040fe20000410000 */
[----:B------:R-:W-:Y:S01]  /*2330*/  @UP0 ULDC UR6, c[0x0][0x44c] ;  /* 0x0001130000060ab9 */ /* 0x000fe20000000800 */
[----:B------:R-:W-:Y:S01]  /*2340*/  FMUL.FTZ R91, R0, R91 ;  /* 0x0000005b005b7220 */ /* 0x000fe20000410000 */
[----:B------:R3:W-:Y:S01]  /*2350*/  MUFU.TANH R105, R7 ;  /* 0x0000000700697308 */ /* 0x0007e20000002400 */
[----:B--2---:R-:W-:-:S02]  /*2360*/  VIADD R78, R18, UR38 ;  /* 0x00000026124e7c36 */ /* 0x004fc40008000000 */
[C---:B------:R-:W-:Y:S01]  /*2370*/  FMUL.FTZ R82, R0.reuse, R82 ;  /* 0x0000005200527220 */ /* 0x040fe20000410000 */
[C---:B------:R-:W-:Y:S01]  /*2380*/  FMUL.FTZ R94, R0.reuse, R94 ;  /* 0x0000005e005e7220 */ /* 0x040fe20000410000 */
[C---:B------:R-:W-:Y:S01]  /*2390*/  FMUL.FTZ R9, R0.reuse, R96 ;  /* 0x0000006000097220 */ /* 0x040fe20000410000 */
[C---:B------:R-:W-:Y:S01]  /*23a0*/  FMUL.FTZ R95, R0.reuse, R95 ;  /* 0x0000005f005f7220 */ /* 0x040fe20000410000 */
[----:B------:R-:W-:Y:S01]  /*23b0*/  FMUL.FTZ R74, R0, R74 ;  /* 0x0000004a004a7220 */ /* 0x000fe20000410000 */
[----:B------:R-:W-:Y:S01]  /*23c0*/  ULDC UR14, c[0x0][0x288] ;  /* 0x0000a200000e7ab9 */ /* 0x000fe20000000800 */
[----:B------:R2:W-:Y:S01]  /*23d0*/  MUFU.TANH R108, R63 ;  /* 0x0000003f006c7308 */ /* 0x0005e20000002400 */
[----:B---3--:R-:W-:Y:S01]  /*23e0*/  @P1 IMAD.HI.U32 R7, R78, UR6, RZ ;  /* 0x000000064e071c27 */ /* 0x008fe2000f8e00ff */
[----:B------:R-:W-:-:S03]  /*23f0*/  @UP0 ULDC UR6, c[0x0][0x450] ;  /* 0x0001140000060ab9 */ /* 0x000fc60000000800 */
[C---:B01----:R-:W-:Y:S01]  /*2400*/  FMUL.FTZ R3, R0.reuse, R88 ;  /* 0x0000005800037220 */ /* 0x043fe20000410000 */
[C---:B------:R-:W-:Y:S01]  /*2410*/  FMUL.FTZ R98, R0.reuse, R98 ;  /* 0x0000006200627220 */ /* 0x040fe20000410000 */
[C---:B------:R-:W-:Y:S01]  /*2420*/  FMUL.FTZ R99, R0.reuse, R99 ;  /* 0x0000006300637220 */ /* 0x040fe20000410000 */
[----:B------:R-:W-:Y:S01]  /*2430*/  @P2 SHF.R.U32.HI R78, RZ, UR6, R7 ;  /* 0x00000006ff4e2c19 */ /* 0x000fe20008011607 */
[----:B------:R-:W-:Y:S01]  /*2440*/  UIMAD UR6, UR49, -0xa0, URZ ;  /* 0xffffff60310678a4 */ /* 0x000fe2000f8e023f */
[----:B------:R0:W-:Y:S01]  /*2450*/  MUFU.TANH R96, R82 ;  /* 0x0000005200607308 */ /* 0x0001e20000002400 */
[----:B--2---:R-:W-:Y:S02]  /*2460*/  IMAD.U32 R63, RZ, RZ, UR11 ;  /* 0x0000000bff3f7e24 */ /* 0x004fe4000f8e00ff */
[C---:B------:R-:W-:Y:S01]  /*2470*/  FMUL.FTZ R103, R0.reuse, R103 ;  /* 0x0000006700677220 */ /* 0x040fe20000410000 */
[----:B------:R-:W1:Y:S01]  /*2480*/  SHFL.IDX PT, R7, R78, 0x1, 0x1c1f ;  /* 0x003c1f004e077f89 */ /* 0x000e6200000e0000 */
[----:B------:R-:W-:Y:S01]  /*2490*/  UIADD3 UR7, UR6, 0xa1, URZ ;  /* 0x000000a106077890 */ /* 0x000fe2000fffe03f */
[C---:B------:R-:W-:Y:S01]  /*24a0*/  FMUL.FTZ R102, R0.reuse, R102 ;  /* 0x0000006600667220 */ /* 0x040fe20000410000 */
[----:B------:R-:W-:Y:S01]  /*24b0*/  UIMAD UR6, UR47, UR11, UR6 ;  /* 0x0000000b2f0672a4 */ /* 0x000fe2000f8e0206 */
[C---:B------:R-:W-:Y:S01]  /*24c0*/  FMUL.FTZ R5, R0.reuse, R89 ;  /* 0x0000005900057220 */ /* 0x040fe20000410000 */
[----:B------:R-:W-:Y:S01]  /*24d0*/  MUFU.TANH R90, R90 ;  /* 0x0000005a005a7308 */ /* 0x000fe20000002400 */
[C---:B------:R-:W-:Y:S01]  /*24e0*/  FMUL.FTZ R8, R0.reuse, R93 ;  /* 0x0000005d00087220 */ /* 0x040fe20000410000 */
[----:B------:R-:W-:Y:S01]  /*24f0*/  IMAD.U32 R80, RZ, RZ, UR7 ;  /* 0x00000007ff507e24 */ /* 0x000fe2000f8e00ff */
[----:B------:R-:W-:Y:S01]  /*2500*/  UIADD3 UR6, UR6, 0xa0, URZ ;  /* 0x000000a006067890 */ /* 0x000fe2000fffe03f */
[C---:B------:R-:W-:Y:S01]  /*2510*/  FMUL.FTZ R11, R0.reuse, R101 ;  /* 0x00000065000b7220 */ /* 0x040fe20000410000 */
[----:B------:R-:W-:Y:S01]  /*2520*/  FMUL.FTZ R15, R0, R76 ;  /* 0x0000004c000f7220 */ /* 0x000fe20000410000 */
[----:B------:R-:W-:-:S02]  /*2530*/  IMAD R80, R17, -0x2, R80 ;  /* 0xfffffffe11507824 */ /* 0x000fc400078e0250 */
[C---:B------:R-:W-:Y:S01]  /*2540*/  FMUL.FTZ R76, R0.reuse, R59 ;  /* 0x0000003b004c7220 */ /* 0x040fe20000410000 */
[----:B------:R-:W2:Y:S01]  /*2550*/  MUFU.TANH R91, R91 ;  /* 0x0000005b005b7308 */ /* 0x000ea20000002400 */
[----:B0-----:R-:W-:Y:S02]  /*2560*/  IMAD.U32 R82, RZ, RZ, UR6 ;  /* 0x00000006ff527e24 */ /* 0x001fe4000f8e00ff */
[C---:B------:R-:W-:Y:S01]  /*2570*/  FMUL.FTZ R59, R0.reuse, R64 ;  /* 0x00000040003b7220 */ /* 0x040fe20000410000 */
[----:B------:R-:W-:Y:S02]  /*2580*/  IMAD R80, R63, UR47, R80 ;  /* 0x0000002f3f507c24 */ /* 0x000fe4000f8e0250 */
[C---:B------:R-:W-:Y:S01]  /*2590*/  FMUL.FTZ R10, R0.reuse, R97 ;  /* 0x00000061000a7220 */ /* 0x040fe20000410000 */
[----:B------:R-:W-:Y:S02]  /*25a0*/  IMAD R82, R17, -0x2, R82 ;  /* 0xfffffffe11527824 */ /* 0x000fe400078e0252 */
[C---:B------:R-:W-:Y:S01]  /*25b0*/  FMUL.FTZ R75, R0.reuse, R75 ;  /* 0x0000004b004b7220 */ /* 0x040fe20000410000 */
[C---:B------:R-:W-:Y:S01]  /*25c0*/  FMUL.FTZ R6, R0.reuse, R92 ;  /* 0x0000005c00067220 */ /* 0x040fe20000410000 */
[----:B------:R-:W0:Y:S01]  /*25d0*/  MUFU.TANH R94, R94 ;  /* 0x0000005e005e7308 */ /* 0x000e220000002400 */
[C---:B------:R-:W-:Y:S01]  /*25e0*/  FMUL.FTZ R79, R0.reuse, R79 ;  /* 0x0000004f004f7220 */ /* 0x040fe20000410000 */
[C---:B------:R-:W-:Y:S01]  /*25f0*/  FMUL.FTZ R87, R0.reuse, R87 ;  /* 0x0000005700577220 */ /* 0x040fe20000410000 */
[----:B-1----:R-:W-:Y:S01]  /*2600*/  IADD3 R7, R7, -UR14, R80 ;  /* 0x8000000e07077c10 */ /* 0x002fe2000fffe050 */
        /* <DEDUP_REMOVED lines=13> */
[----:B-1----:R-:W-:Y:S01]  /*26e0*/  FMUL.FTZ R74, R0, R84 ;  /* 0x00000054004a7220 */ /* 0x002fe20000410000 */
[----:B------:R-:W-:Y:S01]  /*26f0*/  VIMNMX R84, R82, R7, PT ;  /* 0x0000000752547248 */ /* 0x000fe20003fe0100 */
[C---:B------:R-:W-:Y:S01]  /*2700*/  FMUL.FTZ R70, R0.reuse, R70 ;  /* 0x0000004600467220 */ /* 0x040fe20000410000 */
[C---:B------:R-:W-:Y:S01]  /*2710*/  FMUL.FTZ R67, R0.reuse, R67 ;  /* 0x0000004300437220 */ /* 0x040fe20000410000 */
[----:B------:R-:W-:Y:S01]  /*2720*/  FMUL.FTZ R58, R0, R61 ;  /* 0x0000003d003a7220 */ /* 0x000fe20000410000 */
[----:B------:R-:W-:Y:S01]  /*2730*/  ISETP.GT.AND P1, PT, R84, RZ, PT ;  /* 0x000000ff5400720c */ /* 0x000fe20003f24270 */
[----:B------:R-:W-:Y:S01]  /*2740*/  FMUL.FTZ R61, R0, R69 ;  /* 0x00000045003d7220 */ /* 0x000fe20000410000 */
[----:B------:R-:W1:Y:S01]  /*2750*/  MUFU.TANH R98, R98 ;  /* 0x0000006200627308 */ /* 0x000e620000002400 */
[----:B------:R-:W-:Y:S01]  /*2760*/  ISETP.GT.AND P2, PT, R84, 0x1, PT ;  /* 0x000000015400780c */ /* 0x000fe20003f44270 */
[----:B------:R-:W-:Y:S01]  /*2770*/  FMUL.FTZ R51, R0, R51 ;  /* 0x0000003300337220 */ /* 0x000fe20000410000 */
[----:B------:R-:W-:Y:S01]  /*2780*/  ISETP.GT.AND P3, PT, R84, 0x8, PT ;  /* 0x000000085400780c */ /* 0x000fe20003f64270 */
[C---:B------:R-:W-:Y:S01]  /*2790*/  FMUL.FTZ R47, R0.reuse, R47 ;  /* 0x0000002f002f7220 */ /* 0x040fe20000410000 */
[----:B--2---:R-:W-:Y:S01]  /*27a0*/  FSEL R101, R91, -INF , P2 ;  /* 0xff8000005b657808 */ /* 0x004fe20001000000 */
[----:B------:R-:W-:Y:S01]  /*27b0*/  FMUL.FTZ R43, R0, R43 ;  /* 0x0000002b002b7220 */ /* 0x000fe20000410000 */
[----:B------:R-:W-:Y:S01]  /*27c0*/  ISETP.GT.AND P2, PT, R84, 0x10, PT ;  /* 0x000000105400780c */ /* 0x000fe20003f44270 */
        /* <DEDUP_REMOVED lines=9> */
[----:B0-----:R-:W-:Y:S01]  /*2860*/  FSEL R99, R94, -INF , P3 ;  /* 0xff8000005e637808 */ /* 0x001fe20001800000 */
[C---:B------:R-:W-:Y:S01]  /*2870*/  FMUL.FTZ R34, R0.reuse, R34 ;  /* 0x0000002200227220 */ /* 0x040fe20000410000 */
[C---:B------:R-:W-:Y:S01]  /*2880*/  FMUL.FTZ R35, R0.reuse, R35 ;  /* 0x0000002300237220 */ /* 0x040fe20000410000 */
[C---:B------:R-:W-:Y:S01]  /*2890*/  FMUL.FTZ R39, R0.reuse, R39 ;  /* 0x0000002700277220 */ /* 0x040fe20000410000 */
[----:B------:R-:W-:Y:S01]  /*28a0*/  SHFL.IDX PT, R78, R78, RZ, 0x1c1f ;  /* 0x001c1fff4e4e7589 */ /* 0x000fe200000e0000 */
[----:B------:R-:W-:Y:S01]  /*28b0*/  FMUL.FTZ R24, R0, R24 ;  /* 0x0000001800187220 */ /* 0x000fe20000410000 */
[----:B------:R-:W-:Y:S01]  /*28c0*/  ULDC UR28, c[0x0][0x988] ;  /* 0x00026200001c7ab9 */ /* 0x000fe20000000800 */
[----:B------:R-:W0:Y:S01]  /*28d0*/  MUFU.TANH R102, R102 ;  /* 0x0000006600667308 */ /* 0x000e220000002400 */
[----:B----4-:R-:W-:Y:S01]  /*28e0*/  FSEL R103, R90, -INF , P1 ;  /* 0xff8000005a677808 */ /* 0x010fe20000800000 */
[----:B------:R-:W-:Y:S01]  /*28f0*/  FMUL.FTZ R45, R0, R45 ;  /* 0x0000002d002d7220 */ /* 0x000fe20000410000 */
[----:B------:R-:W-:Y:S01]  /*2900*/  ISETP.GT.AND P1, PT, R84, 0x9, PT ;  /* 0x000000095400780c */ /* 0x000fe20003f24270 */
[C---:B------:R-:W-:Y:S01]  /*2910*/  FMUL.FTZ R48, R0.reuse, R48 ;  /* 0x0000003000307220 */ /* 0x040fe20000410000 */
[----:B------:R-:W-:Y:S01]  /*2920*/  FMNMX.FTZ R64, R103, R101, !PT ;  /* 0x0000006567407209 */ /* 0x000fe20007810000 */
[C---:B------:R-:W-:Y:S01]  /*2930*/  FMUL.FTZ R49, R0.reuse, R49 ;  /* 0x0000003100317220 */ /* 0x040fe20000410000 */
[----:B---3--:R-:W-:Y:S01]  /*2940*/  FSEL R97, R95, -INF , P1 ;  /* 0xff8000005f617808 */ /* 0x008fe20000800000 */
[----:B------:R3:W4:Y:S01]  /*2950*/  MUFU.TANH R92, R75 ;  /* 0x0000004b005c7308 */ /* 0x0007220000002400 */
[----:B------:R-:W-:Y:S01]  /*2960*/  FMNMX.FTZ R64, R99, R64, !PT ;  /* 0x0000004063407209 */ /* 0x000fe20007810000 */
[----:B------:R-:W-:Y:S01]  /*2970*/  FMUL.FTZ R52, R0, R52 ;  /* 0x0000003400347220 */ /* 0x000fe20000410000 */
[----:B------:R-:W-:Y:S01]  /*2980*/  ISETP.GT.AND P1, PT, R84, 0x11, PT ;  /* 0x000000115400780c */ /* 0x000fe20003f24270 */
[----:B------:R-:W-:Y:S01]  /*2990*/  FMUL.FTZ R53, R0, R53 ;  /* 0x0000003500357220 */ /* 0x000fe20000410000 */
[----:B-1----:R-:W-:Y:S01]  /*29a0*/  FSEL R95, R98, -INF , P2 ;  /* 0xff800000625f7808 */ /* 0x002fe20001000000 */
[----:B------:R-:W-:Y:S01]  /*29b0*/  FMUL.FTZ R25, R0, R25 ;  /* 0x0000001900197220 */ /* 0x000fe20000410000 */
[----:B------:R-:W-:Y:S01]  /*29c0*/  FMNMX.FTZ R64, R97, R64, !PT ;  /* 0x0000004061407209 */ /* 0x000fe20007810000 */
[----:B------:R-:W1:Y:S01]  /*29d0*/  MUFU.TANH R79, R79 ;  /* 0x0000004f004f7308 */ /* 0x000e620000002400 */
[----:B------:R-:W-:Y:S01]  /*29e0*/  ISETP.GT.AND P2, PT, R84, 0x18, PT ;  /* 0x000000185400780c */ /* 0x000fe20003f44270 */
[C---:B---3--:R-:W-:Y:S01]  /*29f0*/  FMUL.FTZ R75, R0.reuse, R56 ;  /* 0x00000038004b7220 */ /* 0x048fe20000410000 */
[----:B--2---:R-:W-:Y:S01]  /*2a00*/  FSEL R93, R93, -INF , P1 ;  /* 0xff8000005d5d7808 */ /* 0x004fe20000800000 */
[C---:B------:R-:W-:Y:S01]  /*2a10*/  FMUL.FTZ R56, R0.reuse, R57 ;  /* 0x0000003900387220 */ /* 0x040fe20000410000 */
[----:B------:R-:W-:Y:S01]  /*2a20*/  FMNMX.FTZ R64, R95, R64, !PT ;  /* 0x000000405f407209 */ /* 0x000fe20007810000 */
[----:B------:R-:W-:Y:S01]  /*2a30*/  FMUL.FTZ R57, R0, R60 ;  /* 0x0000003c00397220 */ /* 0x000fe20000410000 */
[----:B------:R-:W-:Y:S01]  /*2a40*/  ISETP.GT.AND P1, PT, R84, 0x19, PT ;  /* 0x000000195400780c */ /* 0x000fe20003f24270 */
[----:B------:R2:W-:Y:S01]  /*2a50*/  MUFU.TANH R104, R87 ;  /* 0x0000005700687308 */ /* 0x0005e20000002400 */
[----:B0-----:R-:W-:Y:S01]  /*2a60*/  FSEL R91, R102, -INF , P2 ;  /* 0xff800000665b7808 */ /* 0x001fe20001000000 */
[C---:B------:R-:W-:Y:S01]  /*2a70*/  FMUL.FTZ R60, R0.reuse, R65 ;  /* 0x00000041003c7220 */ /* 0x040fe20000410000 */
[----:B------:R-:W-:Y:S01]  /*2a80*/  FMNMX.FTZ R64, R93, R64, !PT ;  /* 0x000000405d407209 */ /* 0x000fe20007810000 */
[----:B------:R-:W-:Y:S01]  /*2a90*/  FMUL.FTZ R28, R0, R28 ;  /* 0x0000001c001c7220 */ /* 0x000fe20000410000 */
[----:B------:R-:W-:Y:S01]  /*2aa0*/  ISETP.GT.AND P2, PT, R84, 0x20, PT ;  /* 0x000000205400780c */ /* 0x000fe20003f44270 */
[----:B------:R-:W-:Y:S01]  /*2ab0*/  FMUL.FTZ R102, R0, R29 ;  /* 0x0000001d00667220 */ /* 0x000fe20000410000 */
[----:B------:R-:W-:Y:S01]  /*2ac0*/  FSEL R89, R89, -INF , P1 ;  /* 0xff80000059597808 */ /* 0x000fe20000800000 */
[----:B------:R4:W0:Y:S01]  /*2ad0*/  MUFU.TANH R100, R83 ;  /* 0x0000005300647308 */ /* 0x0008220000002400 */
[----:B------:R-:W-:Y:S01]  /*2ae0*/  FMNMX.FTZ R64, R91, R64, !PT ;  /* 0x000000405b407209 */ /* 0x000fe20007810000 */
[----:B------:R-:W-:Y:S01]  /*2af0*/  @UP0 ULDC UR6, c[0x0][0x44c] ;  /* 0x0001130000060ab9 */ /* 0x000fe20000000800 */
[----:B------:R-:W-:Y:S01]  /*2b00*/  ISETP.GT.AND P1, PT, R84, 0x21, PT ;  /* 0x000000215400780c */ /* 0x000fe20003f24270 */
[----:B------:R-:W-:Y:S01]  /*2b10*/  UIMAD.WIDE.U32 UR6, UR38, UR6, URZ ;  /* 0x00000006260672a5 */ /* 0x000fe2000f8e003f */
[----:B--2---:R-:W-:Y:S01]  /*2b20*/  FSEL R87, R88, -INF , P2 ;  /* 0xff80000058577808 */ /* 0x004fe20001000000 */
[----:B------:R-:W-:Y:S01]  /*2b30*/  @UP0 ULDC UR18, c[0x0][0x450] ;  /* 0x0001140000120ab9 */ /* 0x000fe20000000800 */
[----:B------:R-:W-:Y:S01]  /*2b40*/  FMNMX.FTZ R64, R89, R64, !PT ;  /* 0x0000004059407209 */ /* 0x000fe20007810000 */
[----:B------:R-:W2:Y:S01]  /*2b50*/  MUFU.TANH R86, R86 ;  /* 0x0000005600567308 */ /* 0x000ea20000002400 */
[----:B------:R-:W-:Y:S01]  /*2b60*/  ISETP.GT.AND P2, PT, R84, 0x28, PT ;  /* 0x000000285400780c */ /* 0x000fe20003f44270 */
[----:B------:R-:W-:Y:S01]  /*2b70*/  UMOV UR10, UR38 ;  /* 0x00000026000a7c82 */ /* 0x000fe20008000000 */
[----:B----4-:R-:W-:Y:S01]  /*2b80*/  FSEL R83, R92, -INF , P1 ;  /* 0xff8000005c537808 */ /* 0x010fe20000800000 */
[----:B------:R-:W-:Y:S01]  /*2b90*/  UIMAD UR11, UR47, UR11, -UR14 ;  /* 0x0000000b2f0b72a4 */ /* 0x000fe2000f8e0a0e */
[----:B------:R-:W-:Y:S01]  /*2ba0*/  FMNMX.FTZ R64, R87, R64, !PT ;  /* 0x0000004057407209 */ /* 0x000fe20007810000 */
[----:B------:R-:W-:Y:S01]  /*2bb0*/  @UP0 USHF.R.U32.HI UR10, URZ, UR18, UR7 ;  /* 0x000000123f0a0299 */ /* 0x000fe20008011607 */
[C---:B------:R-:W-:Y:S01]  /*2bc0*/  ISETP.GT.AND P1, PT, R84.reuse, 0x29, PT ;  /* 0x000000295400780c */ /* 0x040fe20003f24270 */
[----:B------:R-:W3:Y:S01]  /*2bd0*/  MUFU.TANH R106, R76 ;  /* 0x0000004c006a7308 */ /* 0x000ee20000002400 */
[----:B------:R-:W-:Y:S01]  /*2be0*/  FSEL R85, R77, -INF , P2 ;  /* 0xff8000004d557808 */ /* 0x000fe20001000000 */
[----:B------:R-:W-:Y:S01]  /*2bf0*/  UIADD3 UR6, UR11, UR10, URZ ;  /* 0x0000000a0b067290 */ /* 0x000fe2000fffe03f */
[----:B------:R-:W-:Y:S01]  /*2c00*/  FMNMX.FTZ R64, R83, R64, !PT ;  /* 0x0000004053407209 */ /* 0x000fe20007810000 */
[----:B------:R-:W-:Y:S01]  /*2c10*/  UIADD3 UR32, UR49, -0x2, URZ ;  /* 0xfffffffe31207890 */ /* 0x000fe2000fffe03f */
[C---:B------:R-:W-:Y:S01]  /*2c20*/  ISETP.GT.AND P2, PT, R84.reuse, 0x30, PT ;  /* 0x000000305400780c */ /* 0x040fe20003f44270 */
[----:B------:R-:W-:Y:S01]  /*2c30*/  UIMAD.WIDE UR6, UR6, 0x66666667, URZ ;  /* 0x66666667060678a5 */ /* 0x000fe2000f8e023f */
[----:B-1----:R-:W-:Y:S01]  /*2c40*/  FSEL R81, R79, -INF , P1 ;  /* 0xff8000004f517808 */ /* 0x002fe20000800000 */
[----:B------:R1:W4:Y:S01]  /*2c50*/  MUFU.TANH R107, R62 ;  /* 0x0000003e006b7308 */ /* 0x0003220000002400 */
[----:B------:R-:W-:Y:S01]  /*2c60*/  FMNMX.FTZ R64, R85, R64, !PT ;  /* 0x0000004055407209 */ /* 0x000fe20007810000 */
[----:B------:R-:W-:Y:S01]  /*2c70*/  USHF.R.U32.HI UR6, URZ, 0x1f, UR7 ;  /* 0x0000001f3f067899 */ /* 0x000fe20008011607 */
[----:B------:R-:W-:-:S02]  /*2c80*/  ISETP.GT.AND P1, PT, R84, 0x31, PT ;  /* 0x000000315400780c */ /* 0x000fc40003f24270 */
[----:B------:R-:W-:Y:S01]  /*2c90*/  FSEL R79, R96, -INF , P2 ;  /* 0xff800000604f7808 */ /* 0x000fe20001000000 */
[----:B------:R-:W-:Y:S01]  /*2ca0*/  ULEA.HI.SX32 UR7, UR7, UR6, 0x1a ;  /* 0x0000000607077291 */ /* 0x000fe2000f8fd23f */
[----:B------:R-:W-:Y:S01]  /*2cb0*/  FMNMX.FTZ R64, R81, R64, !PT ;  /* 0x0000004051407209 */ /* 0x000fe20007810000 */
[----:B------:R5:W-:Y:S01]  /*2cc0*/  MUFU.TANH R109, R71 ;  /* 0x00000047006d7308 */ /* 0x000be20000002400 */
[----:B------:R-:W-:Y:S01]  /*2cd0*/  ISETP.GT.AND P2, PT, R84, 0x38, PT ;  /* 0x000000385400780c */ /* 0x000fe20003f44270 */
[----:B-1----:R-:W-:Y:S01]  /*2ce0*/  FMUL.FTZ R62, R0, R68 ;  /* 0x00000044003e7220 */ /* 0x002fe20000410000 */
[----:B0-----:R-:W-:Y:S01]  /*2cf0*/  FSEL R77, R100, -INF , P1 ;  /* 0xff800000644d7808 */ /* 0x001fe20000800000 */
[----:B------:R-:W-:Y:S01]  /*2d00*/  UISETP.LT.AND UP0, UPT, URZ, UR7, UPT ;  /* 0x000000073f00728c */ /* 0x000fe2000bf01270 */
[----:B------:R-:W-:Y:S02]  /*2d10*/  FMNMX.FTZ R64, R79, R64, !PT ;  /* 0x000000404f407209 */ /* 0x000fe40007810000 */
[----:B------:R-:W-:Y:S01]  /*2d20*/  ISETP.GT.AND P1, PT, R84, 0x39, PT ;  /* 0x000000395400780c */ /* 0x000fe20003f24270 */
[----:B------:R0:W-:Y:S01]  /*2d30*/  MUFU.TANH R90, R42 ;  /* 0x0000002a005a7308 */ /* 0x0001e20000002400 */
[----:B--2---:R-:W-:Y:S01]  /*2d40*/  FSEL R76, R86, -INF , P2 ;  /* 0xff800000564c7808 */ /* 0x004fe20001000000 */
[----:B------:R-:W-:Y:S01]  /*2d50*/  USEL UR30, URZ, UR7, !UP0 ;  /* 0x000000073f1e7287 */ /* 0x000fe2000c000000 */
[----:B------:R-:W-:-:S02]  /*2d60*/  FMNMX.FTZ R7, R77, R64, !PT ;  /* 0x000000404d077209 */ /* 0x000fc40007810000 */
[----:B------:R-:W-:Y:S01]  /*2d70*/  ISETP.GT.AND P2, PT, R84, 0x40, PT ;  /* 0x000000405400780c */ /* 0x000fe20003f44270 */
[----:B------:R-:W-:Y:S01]  /*2d80*/  UISETP.GE.AND UP0, UPT, UR32, UR30, UPT ;  /* 0x0000001e2000728c */ /* 0x000fe2000bf06270 */
[----:B-----5:R-:W-:Y:S01]  /*2d90*/  FSEL R71, R104, -INF , P1 ;  /* 0xff80000068477808 */ /* 0x020fe20000800000 */
[----:B------:R-:W1:Y:S01]  /*2da0*/  MUFU.TANH R66, R66 ;  /* 0x0000004200427308 */ /* 0x000e620000002400 */
[----:B0-----:R-:W-:Y:S02]  /*2db0*/  FMNMX.FTZ R42, R76, R7, !PT ;  /* 0x000000074c2a7209 */ /* 0x001fe40007810000 */
[----:B------:R-:W-:Y:S02]  /*2dc0*/  ISETP.GT.AND P1, PT, R84, 0x41, PT ;  /* 0x000000415400780c */ /* 0x000fe40003f24270 */
[----:B------:R-:W-:Y:S02]  /*2dd0*/  FMNMX.FTZ R7, R71, R42, !PT ;  /* 0x0000002a47077209 */ /* 0x000fe40007810000 */
[----:B---3--:R-:W-:Y:S01]  /*2de0*/  FSEL R69, R106, -INF , P1 ;  /* 0xff8000006a457808 */ /* 0x008fe20000800000 */
[----:B------:R0:W-:Y:S01]  /*2df0*/  MUFU.TANH R65, R70 ;  /* 0x0000004600417308 */ /* 0x0001e20000002400 */
[----:B------:R-:W-:-:S02]  /*2e00*/  ISETP.GT.AND P1, PT, R84, 0x49, PT ;  /* 0x000000495400780c */ /* 0x000fc40003f24270 */
[----:B------:R-:W-:-:S05]  /*2e10*/  R2UR UR15, R2 ;  /* 0x00000000020f72ca */ /* 0x000fca00000e0000 */
[----:B------:R-:W2:Y:S01]  /*2e20*/  MUFU.TANH R67, R67 ;  /* 0x0000004300437308 */ /* 0x000ea20000002400 */
[----:B0-----:R-:W-:Y:S02]  /*2e30*/  FSEL R70, R105, -INF , P2 ;  /* 0xff80000069467808 */ /* 0x001fe40001000000 */
[----:B------:R-:W-:Y:S02]  /*2e40*/  ISETP.GT.AND P2, PT, R84, 0x48, PT ;  /* 0x000000485400780c */ /* 0x000fe40003f44270 */
[----:B------:R-:W-:Y:S02]  /*2e50*/  FMNMX.FTZ R42, R70, R7, !PT ;  /* 0x00000007462a7209 */ /* 0x000fe40007810000 */
[----:B----4-:R-:W-:Y:S01]  /*2e60*/  FSEL R68, R107, -INF , P2 ;  /* 0xff8000006b447808 */ /* 0x010fe20001000000 */
[----:B------:R0:W-:Y:S01]  /*2e70*/  MUFU.TANH R64, R51 ;  /* 0x0000003300407308 */ /* 0x0001e20000002400 */
[----:B------:R-:W-:Y:S01]  /*2e80*/  FMNMX.FTZ R7, R69, R42, !PT ;  /* 0x0000002a45077209 */ /* 0x000fe20007810000 */
[----:B------:R-:W-:Y:S01]  /*2e90*/  UIADD3 UR6, UR15, 0x22840, URZ ;  /* 0x000228400f067890 */ /* 0x000fe2000fffe03f */
[----:B------:R-:W-:-:S02]  /*2ea0*/  ISETP.GT.AND P2, PT, R84, 0x50, PT ;  /* 0x000000505400780c */ /* 0x000fc40003f44270 */
[----:B------:R-:W-:Y:S01]  /*2eb0*/  FMNMX.FTZ R42, R68, R7, !PT ;  /* 0x00000007442a7209 */ /* 0x000fe20007810000 */
[----:B------:R-:W-:Y:S01]  /*2ec0*/  FMUL.FTZ R7, R0, R27 ;  /* 0x0000001b00077220 */ /* 0x000fe20000410000 */
[----:B------:R-:W-:Y:S01]  /*2ed0*/  UPRMT UR6, UR41, 0x654, UR6 ;  /* 0x0000065429067896 */ /* 0x000fe20008000006 */
[----:B------:R1:W-:Y:S01]  /*2ee0*/  MUFU.TANH R92, R47 ;  /* 0x0000002f005c7308 */ /* 0x0003e20000002400 */
[----:B0-----:R-:W-:Y:S02]  /*2ef0*/  FSEL R51, R108, -INF , P1 ;  /* 0xff8000006c337808 */ /* 0x001fe40000800000 */
[----:B------:R-:W-:Y:S02]  /*2f00*/  ISETP.GT.AND P1, PT, R84, 0x51, PT ;  /* 0x000000515400780c */ /* 0x000fe40003f24270 */
[----:B------:R-:W-:-:S03]  /*2f10*/  FMNMX.FTZ R42, R51, R42, !PT ;  /* 0x0000002a332a7209 */ /* 0x000fc60007810000 */
[----:B------:R2:W0:Y:S01]  /*2f20*/  MUFU.TANH R94, R43 ;  /* 0x0000002b005e7308 */ /* 0x0004220000002400 */
[----:B-1----:R-:W-:Y:S01]  /*2f30*/  FSEL R47, R66, -INF , P2 ;  /* 0xff800000422f7808 */ /* 0x002fe20001000000 */
[----:B------:R-:W-:Y:S01]  /*2f40*/  SYNCS.ARRIVE.TRANS64.RED.A1T0 RZ, [UR6], RZ ;  /* 0x000000ffffff79a7 */ /* 0x000fe20008100406 */
[----:B------:R-:W-:-:S05]  /*2f50*/  ISETP.GT.AND P2, PT, R84, 0x58, PT ;  /* 0x000000585400780c */ /* 0x000fca0003f44270 */
[----:B------:R1:W3:Y:S01]  /*2f60*/  MUFU.TANH R88, R46 ;  /* 0x0000002e00587308 */ /* 0x0002e20000002400 */
[----:B--2---:R-:W-:Y:S02]  /*2f70*/  FSEL R43, R67, -INF , P1 ;  /* 0xff800000432b7808 */ /* 0x004fe40000800000 */
[----:B------:R-:W-:-:S04]  /*2f80*/  ISETP.GT.AND P1, PT, R84, 0x59, PT ;  /* 0x000000595400780c */ /* 0x000fc80003f24270 */
[----:B------:R-:W-:Y:S01]  /*2f90*/  FSEL R41, R109, -INF , P1 ;  /* 0xff8000006d297808 */ /* 0x000fe20000800000 */
[----:B------:R-:W2:Y:S01]  /*2fa0*/  MUFU.TANH R96, R50 ;  /* 0x0000003200607308 */ /* 0x000ea20000002400 */
[----:B-1----:R-:W-:Y:S02]  /*2fb0*/  FMNMX.FTZ R46, R47, R42, !PT ;  /* 0x0000002a2f2e7209 */ /* 0x002fe40007810000 */
[----:B------:R-:W-:Y:S02]  /*2fc0*/  FSEL R42, R65, -INF , P2 ;  /* 0xff800000412a7808 */ /* 0x000fe40001000000 */
[----:B------:R-:W-:Y:S02]  /*2fd0*/  FMNMX.FTZ R27, R43, R46, !PT ;  /* 0x0000002e2b1b7209 */ /* 0x000fe40007810000 */
[----:B------:R-:W-:Y:S01]  /*2fe0*/  ISETP.GT.AND P2, PT, R84, 0x60, PT ;  /* 0x000000605400780c */ /* 0x000fe20003f44270 */
[----:B------:R1:W-:Y:S01]  /*2ff0*/  MUFU.TANH R100, R26 ;  /* 0x0000001a00647308 */ /* 0x0003e20000002400 */
[----:B------:R-:W-:-:S02]  /*3000*/  FMNMX.FTZ R46, R42, R27, !PT ;  /* 0x0000001b2a2e7209 */ /* 0x000fc40007810000 */
[----:B------:R-:W-:Y:S02]  /*3010*/  ISETP.GT.AND P1, PT, R84, 0x61, PT ;  /* 0x000000615400780c */ /* 0x000fe40003f24270 */
[----:B------:R-:W-:Y:S02]  /*3020*/  FSEL R27, R90, -INF , P2 ;  /* 0xff8000005a1b7808 */ /* 0x000fe40001000000 */
[----:B------:R-:W-:Y:S01]  /*3030*/  FMNMX.FTZ R46, R41, R46, !PT ;  /* 0x0000002e292e7209 */ /* 0x000fe20007810000 */
[----:B------:R4:W-:Y:S01]  /*3040*/  MUFU.TANH R98, R55 ;  /* 0x0000003700627308 */ /* 0x0009e20000002400 */
[----:B-1----:R-:W-:Y:S01]  /*3050*/  FMUL.FTZ R26, R0, R30 ;  /* 0x0000001e001a7220 */ /* 0x002fe20000410000 */
[----:B------:R-:W-:Y:S02]  /*3060*/  ISETP.GT.AND P2, PT, R84, 0x68, PT ;  /* 0x000000685400780c */ /* 0x000fe40003f44270 */
[----:B0-----:R-:W-:Y:S02]  /*3070*/  FSEL R30, R94, -INF , P1 ;  /* 0xff8000005e1e7808 */ /* 0x001fe40000800000 */
[----:B------:R-:W-:-:S02]  /*3080*/  ISETP.GT.AND P1, PT, R84, 0x69, PT ;  /* 0x000000695400780c */ /* 0x000fc40003f24270 */
[----:B------:R0:W-:Y:S01]  /*3090*/  MUFU.TANH R65, R7 ;  /* 0x0000000700417308 */ /* 0x0001e20000002400 */
[----:B----4-:R-:W-:Y:S02]  /*30a0*/  FMNMX.FTZ R55, R27, R46, !PT ;  /* 0x0000002e1b377209 */ /* 0x010fe40007810000 */
[----:B------:R-:W-:Y:S02]  /*30b0*/  FSEL R46, R92, -INF , P1 ;  /* 0xff8000005c2e7808 */ /* 0x000fe40000800000 */
[----:B------:R-:W-:Y:S02]  /*30c0*/  FMNMX.FTZ R50, R30, R55, !PT ;  /* 0x000000371e327209 */ /* 0x000fe40007810000 */
[----:B------:R-:W-:Y:S01]  /*30d0*/  ISETP.GT.AND P1, PT, R84, 0x71, PT ;  /* 0x000000715400780c */ /* 0x000fe20003f24270 */
[----:B------:R1:W4:Y:S01]  /*30e0*/  MUFU.TANH R86, R54 ;  /* 0x0000003600567308 */ /* 0x0003220000002400 */
[----:B0-----:R-:W-:Y:S01]  /*30f0*/  FMUL.FTZ R7, R0, R31 ;  /* 0x0000001f00077220 */ /* 0x001fe20000410000 */
[----:B---3--:R-:W-:-:S02]  /*3100*/  FSEL R31, R88, -INF , P2 ;  /* 0xff800000581f7808 */ /* 0x008fc40001000000 */
[----:B------:R-:W-:Y:S02]  /*3110*/  ISETP.GT.AND P2, PT, R84, 0x70, PT ;  /* 0x000000705400780c */ /* 0x000fe40003f44270 */
[----:B------:R-:W-:Y:S02]  /*3120*/  FMNMX.FTZ R55, R31, R50, !PT ;  /* 0x000000321f377209 */ /* 0x000fe40007810000 */
[----:B--2---:R-:W-:Y:S01]  /*3130*/  FSEL R50, R96, -INF , P2 ;  /* 0xff80000060327808 */ /* 0x004fe20001000000 */
[----:B------:R-:W0:Y:S01]  /*3140*/  MUFU.TANH R90, R26 ;  /* 0x0000001a005a7308 */ /* 0x000e220000002400 */
[----:B------:R-:W-:Y:S01]  /*3150*/  FMNMX.FTZ R55, R46, R55, !PT ;  /* 0x000000372e377209 */ /* 0x000fe20007810000 */
[----:B------:R-:W-:Y:S01]  /*3160*/  FMUL.FTZ R96, R0, R32 ;  /* 0x0000002000607220 */ /* 0x000fe20000410000 */
[----:B------:R-:W-:Y:S02]  /*3170*/  ISETP.GT.AND P2, PT, R84, 0x78, PT ;  /* 0x000000785400780c */ /* 0x000fe40003f44270 */
[----:B-1----:R-:W-:-:S02]  /*3180*/  FSEL R54, R64, -INF , P1 ;  /* 0xff80000040367808 */ /* 0x002fc40000800000 */
[----:B------:R-:W-:Y:S01]  /*3190*/  FMNMX.FTZ R55, R50, R55, !PT ;  /* 0x0000003732377209 */ /* 0x000fe20007810000 */
[----:B------:R1:W2:Y:S01]  /*31a0*/  MUFU.TANH R88, R7 ;  /* 0x0000000700587308 */ /* 0x0002a20000002400 */
[----:B------:R-:W-:Y:S02]  /*31b0*/  ISETP.GT.AND P1, PT, R84, 0x79, PT ;  /* 0x000000795400780c */ /* 0x000fe40003f24270 */
[----:B----4-:R-:W-:Y:S02]  /*31c0*/  FSEL R66, R86, -INF , P2 ;  /* 0xff80000056427808 */ /* 0x010fe40001000000 */
[----:B------:R-:W-:-:S03]  /*31d0*/  ISETP.GT.AND P2, PT, R84, 0x80, PT ;  /* 0x000000805400780c */ /* 0x000fc60003f44270 */
[----:B------:R-:W3:Y:S01]  /*31e0*/  MUFU.TANH R34, R34 ;  /* 0x0000002200227308 */ /* 0x000ee20000002400 */
[----:B-1----:R-:W-:Y:S02]  /*31f0*/  FMNMX.FTZ R7, R54, R55, !PT ;  /* 0x0000003736077209 */ /* 0x002fe40007810000 */
[----:B------:R-:W-:Y:S01]  /*3200*/  FSEL R55, R98, -INF , P1 ;  /* 0xff80000062377808 */ /* 0x000fe20000800000 */
[----:B------:R-:W-:Y:S01]  /*3210*/  FMUL.FTZ R98, R0, R36 ;  /* 0x0000002400627220 */ /* 0x000fe20000410000 */
[----:B------:R-:W-:Y:S01]  /*3220*/  FMNMX.FTZ R26, R66, R7, !PT ;  /* 0x00000007421a7209 */ /* 0x000fe20007810000 */
[----:B------:R-:W-:Y:S01]  /*3230*/  FMUL.FTZ R7, R0, R38 ;  /* 0x0000002600077220 */ /* 0x000fe20000410000 */
[----:B------:R-:W-:Y:S01]  /*3240*/  ISETP.GT.AND P1, PT, R84, 0x81, PT ;  /* 0x000000815400780c */ /* 0x000fe20003f24270 */
[----:B------:R1:W4:Y:S01]  /*3250*/  MUFU.TANH R86, R35 ;  /* 0x0000002300567308 */ /* 0x0003220000002400 */
[----:B------:R-:W-:Y:S01]  /*3260*/  FSEL R67, R100, -INF , P2 ;  /* 0xff80000064437808 */ /* 0x000fe20001000000 */
[----:B------:R-:W-:Y:S01]  /*3270*/  FMUL.FTZ R100, R0, R44 ;  /* 0x0000002c00647220 */ /* 0x000fe20000410000 */
[----:B------:R-:W-:-:S02]  /*3280*/  FMNMX.FTZ R26, R55, R26, !PT ;  /* 0x0000001a371a7209 */ /* 0x000fc40007810000 */
[C---:B------:R-:W-:Y:S02]  /*3290*/  ISETP.GT.AND P2, PT, R84.reuse, 0x88, PT ;  /* 0x000000885400780c */ /* 0x040fe40003f44270 */
[----:B------:R-:W-:Y:S01]  /*32a0*/  FSEL R65, R65, -INF , P1 ;  /* 0xff80000041417808 */ /* 0x000fe20000800000 */
[----:B------:R5:W4:Y:S01]  /*32b0*/  MUFU.TANH R92, R7 ;  /* 0x00000007005c7308 */ /* 0x000b220000002400 */
[----:B------:R-:W-:Y:S02]  /*32c0*/  FMNMX.FTZ R26, R67, R26, !PT ;  /* 0x0000001a431a7209 */ /* 0x000fe40007810000 */
[----:B------:R-:W-:Y:S02]  /*32d0*/  ISETP.GT.AND P1, PT, R84, 0x89, PT ;  /* 0x000000895400780c */ /* 0x000fe40003f24270 */
[----:B0-----:R-:W-:Y:S02]  /*32e0*/  FSEL R64, R90, -INF , P2 ;  /* 0xff8000005a407808 */ /* 0x001fe40001000000 */
[----:B-1----:R-:W-:Y:S01]  /*32f0*/  FMNMX.FTZ R35, R65, R26, !PT ;  /* 0x0000001a41237209 */ /* 0x002fe20007810000 */
[----:B------:R-:W0:Y:S01]  /*3300*/  MUFU.TANH R90, R39 ;  /* 0x00000027005a7308 */ /* 0x000e220000002400 */
[----:B------:R-:W-:-:S02]  /*3310*/  ISETP.GT.AND P2, PT, R84, 0x90, PT ;  /* 0x000000905400780c */ /* 0x000fc40003f44270 */
[----:B--2---:R-:W-:Y:S01]  /*3320*/  FSEL R38, R88, -INF , P1 ;  /* 0xff80000058267808 */ /* 0x004fe20000800000 */
[----:B------:R-:W-:Y:S01]  /*3330*/  FMUL.FTZ R88, R0, R37 ;  /* 0x0000002500587220 */ /* 0x000fe20000410000 */
[----:B-----5:R-:W-:Y:S02]  /*3340*/  FMNMX.FTZ R7, R64, R35, !PT ;  /* 0x0000002340077209 */ /* 0x020fe40007810000 */
[----:B------:R-:W-:Y:S01]  /*3350*/  ISETP.GT.AND P1, PT, R84, 0x91, PT ;  /* 0x000000915400780c */ /* 0x000fe20003f24270 */
[----:B------:R1:W-:Y:S01]  /*3360*/  MUFU.TANH R109, R24 ;  /* 0x00000018006d7308 */ /* 0x0003e20000002400 */
[----:B---3--:R-:W-:Y:S02]  /*3370*/  FSEL R35, R34, -INF , P2 ;  /* 0xff80000022237808 */ /* 0x008fe40001000000 */
[----:B------:R-:W-:Y:S02]  /*3380*/  FMNMX.FTZ R26, R38, R7, !PT ;  /* 0x00000007261a7209 */ /* 0x000fe40007810000 */
[----:B------:R-:W-:-:S02]  /*3390*/  ISETP.GT.AND P2, PT, R84, 0x98, PT ;  /* 0x000000985400780c */ /* 0x000fc40003f44270 */
[----:B----4-:R-:W-:Y:S01]  /*33a0*/  FSEL R34, R86, -INF , P1 ;  /* 0xff80000056227808 */ /* 0x010fe20000800000 */
[----:B------:R-:W2:Y:S01]  /*33b0*/  MUFU.TANH R3, R3 ;  /* 0x0000000300037308 */ /* 0x000ea20000002400 */
[----:B------:R-:W-:Y:S01]  /*33c0*/  FMNMX.FTZ R7, R35, R26, !PT ;  /* 0x0000001a23077209 */ /* 0x000fe20007810000 */
[----:B-1----:R-:W-:Y:S01]  /*33d0*/  IMAD.U32 R24, RZ, RZ, UR28 ;  /* 0x0000001cff187e24 */ /* 0x002fe2000f8e00ff */
[----:B------:R-:W-:Y:S01]  /*33e0*/  ISETP.GT.AND P1, PT, R84, 0x99, PT ;  /* 0x000000995400780c */ /* 0x000fe20003f24270 */
[----:B------:R-:W-:Y:S01]  /*33f0*/  FMUL.FTZ R86, R0, R33 ;  /* 0x0000002100567220 */ /* 0x000fe20000410000 */
[----:B------:R-:W-:Y:S02]  /*3400*/  FSEL R39, R92, -INF , P2 ;  /* 0xff8000005c277808 */ /* 0x000fe40001000000 */
[----:B------:R-:W-:Y:S01]  /*3410*/  FMNMX.FTZ R44, R34, R7, !PT ;  /* 0x00000007222c7209 */ /* 0x000fe20007810000 */
[----:B------:R-:W1:Y:S01]  /*3420*/  MUFU.TANH R5, R5 ;  /* 0x0000000500057308 */ /* 0x000e620000002400 */
[----:B0-----:R-:W-:-:S02]  /*3430*/  FSEL R26, R90, -INF , P1 ;  /* 0xff8000005a1a7808 */ /* 0x001fc40000800000 */
[----:B------:R-:W-:Y:S02]  /*3440*/  FMNMX.FTZ R7, R39, R44, !PT ;  /* 0x0000002c27077209 */ /* 0x000fe40007810000 */
[----:B------:R-:W-:Y:S02]  /*3450*/  IADD3 R33, R80, -UR14, RZ ;  /* 0x8000000e50217c10 */ /* 0x000fe4000fffe0ff */
        /* <DEDUP_REMOVED lines=8> */
[----:B------:R-:W3:Y:S07]  /*34e0*/  SHFL.BFLY PT, R7, R44, 0x1, 0x1f ;  /* 0x0c201f002c077f89 */ /* 0x000eee00000e0000 */
[----:B------:R1:W-:Y:S08]  /*34f0*/  MUFU.TANH R105, R48 ;  /* 0x0000003000697308 */ /* 0x0003f00000002400 */
[----:B------:R-:W5:Y:S08]  /*3500*/  MUFU.TANH R12, R12 ;  /* 0x0000000c000c7308 */ /* 0x000f700000002400 */
[----:B------:R-:W5:Y:S01]  /*3510*/  MUFU.TANH R11, R11 ;  /* 0x0000000b000b7308 */ /* 0x000f620000002400 */
[----:B---3--:R-:W-:-:S04]  /*3520*/  FMNMX.FTZ R7, R44, R7, !PT ;  /* 0x000000072c077209 */ /* 0x008fc80007810000 */
[C---:B------:R-:W-:Y:S01]  /*3530*/  FSETP.NEU.FTZ.AND P1, PT, R7.reuse, -INF , PT ;  /* 0xff8000000700780b */ /* 0x040fe20003f3d000 */
[----:B------:R-:W-:-:S02]  /*3540*/  FFMA.FTZ R24, R7, R24, -8 ;  /* 0xc100000007187423 */ /* 0x000fc40000010018 */
[----:B------:R-:W3:Y:S03]  /*3550*/  MUFU.TANH R13, R13 ;  /* 0x0000000d000d7308 */ /* 0x000ee60000002400 */
        /* <DEDUP_REMOVED lines=8> */
[C---:B------:R-:W-:Y:S01]  /*35e0*/  ISETP.GT.AND P2, PT, R97.reuse, 0x1, PT ;  /* 0x000000016100780c */ /* 0x040fe20003f44270 */
[--C-:B------:R-:W-:Y:S01]  /*35f0*/  FFMA.FTZ R70, R70, UR28, -R24.reuse ;  /* 0x0000001c46467c23 */ /* 0x100fe20008010818 */
[----:B------:R-:W-:Y:S01]  /*3600*/  ISETP.GT.AND P3, PT, R97, 0x8, PT ;  /* 0x000000086100780c */ /* 0x000fe20003f64270 */
[----:B------:R-:W3:Y:S01]  /*3610*/  MUFU.TANH R14, R14 ;  /* 0x0000000e000e7308 */ /* 0x000ee20000002400 */
[----:B--2---:R-:W-:Y:S01]  /*3620*/  FSEL R45, R3, -INF , P1 ;  /* 0xff800000032d7808 */ /* 0x004fe20000800000 */
[--C-:B------:R-:W-:Y:S01]  /*3630*/  FFMA.FTZ R71, R71, UR28, -R24.reuse ;  /* 0x0000001c47477c23 */ /* 0x100fe20008010818 */
[----:B-1----:R-:W-:Y:S01]  /*3640*/  FSEL R48, R5, -INF , P2 ;  /* 0xff80000005307808 */ /* 0x002fe20001000000 */
[--C-:B------:R-:W-:Y:S01]  /*3650*/  FFMA.FTZ R77, R77, UR28, -R24.reuse ;  /* 0x0000001c4d4d7c23 */ /* 0x100fe20008010818 */
[----:B------:R-:W-:Y:S01]  /*3660*/  ISETP.GT.AND P1, PT, R97, 0x9, PT ;  /* 0x000000096100780c */ /* 0x000fe20003f24270 */
[--C-:B------:R-:W-:Y:S01]  /*3670*/  FFMA.FTZ R81, R81, UR28, -R24.reuse ;  /* 0x0000001c51517c23 */ /* 0x100fe20008010818 */
[----:B0-----:R-:W-:Y:S01]  /*3680*/  FSEL R44, R6, -INF , P3 ;  /* 0xff800000062c7808 */ /* 0x001fe20001800000 */
[----:B------:R0:W-:Y:S01]  /*3690*/  MUFU.TANH R107, R52 ;  /* 0x00000034006b7308 */ /* 0x0001e20000002400 */
[----:B------:R-:W-:Y:S01]  /*36a0*/  FMNMX.FTZ R3, R45, R48, !PT ;  /* 0x000000302d037209 */ /* 0x000fe20007810000 */
[--C-:B------:R-:W-:Y:S01]  /*36b0*/  FFMA.FTZ R33, R95, UR28, -R24.reuse ;  /* 0x0000001c5f217c23 */ /* 0x100fe20008010818 */
[----:B----4-:R-:W-:Y:S01]  /*36c0*/  FSEL R37, R8, -INF , P1 ;  /* 0xff80000008257808 */ /* 0x010fe20000800000 */
[--C-:B------:R-:W-:Y:S01]  /*36d0*/  FFMA.FTZ R29, R99, UR28, -R24.reuse ;  /* 0x0000001c631d7c23 */ /* 0x100fe20008010818 */
[----:B------:R-:W-:Y:S01]  /*36e0*/  ISETP.GT.AND P2, PT, R97, 0x10, PT ;  /* 0x000000106100780c */ /* 0x000fe20003f44270 */
        /* <DEDUP_REMOVED lines=11> */
[----:B0-----:R-:W-:Y:S01]  /*37a0*/  FSEL R52, R10, -INF , P1 ;  /* 0xff8000000a347808 */ /* 0x001fe20000800000 */
[--C-:B------:R-:W-:Y:S01]  /*37b0*/  FFMA.FTZ R30, R30, UR28, -R24.reuse ;  /* 0x0000001c1e1e7c23 */ /* 0x100fe20008010818 */
[----:B------:R-:W-:Y:S01]  /*37c0*/  FMNMX.FTZ R5, R49, R8, !PT ;  /* 0x0000000831057209 */ /* 0x000fe20007810000 */
[--C-:B------:R-:W-:Y:S01]  /*37d0*/  FFMA.FTZ R31, R31, UR28, -R24.reuse ;  /* 0x0000001c1f1f7c23 */ /* 0x100fe20008010818 */
[----:B------:R-:W-:Y:S01]  /*37e0*/  ISETP.GT.AND P1, PT, R97, 0x19, PT ;  /* 0x000000196100780c */ /* 0x000fe20003f24270 */
[--C-:B------:R-:W-:Y:S01]  /*37f0*/  FFMA.FTZ R55, R55, UR28, -R24.reuse ;  /* 0x0000001c37377c23 */ /* 0x100fe20008010818 */
[----:B------:R-:W-:Y:S01]  /*3800*/  FMNMX.FTZ R10, R52, R5, !PT ;  /* 0x00000005340a7209 */ /* 0x000fe20007810000 */
[----:B------:R-:W0:Y:S01]  /*3810*/  MUFU.TANH R20, R20 ;  /* 0x0000001400147308 */ /* 0x000e220000002400 */
[----:B--2---:R-:W-:Y:S01]  /*3820*/  FSEL R53, R12, -INF , P2 ;  /* 0xff8000000c357808 */ /* 0x004fe20001000000 */
[--C-:B------:R-:W-:Y:S01]  /*3830*/  FFMA.FTZ R5, R87, UR28, -R24.reuse ;  /* 0x0000001c57057c23 */ /* 0x100fe20008010818 */
[----:B------:R-:W-:Y:S01]  /*3840*/  ISETP.GT.AND P2, PT, R97, 0x20, PT ;  /* 0x000000206100780c */ /* 0x000fe20003f44270 */
[--C-:B------:R-:W-:Y:S01]  /*3850*/  FFMA.FTZ R87, R54, UR28, -R24.reuse ;  /* 0x0000001c36577c23 */ /* 0x100fe20008010818 */
[----:B------:R-:W-:Y:S01]  /*3860*/  FSEL R78, R11, -INF , P1 ;  /* 0xff8000000b4e7808 */ /* 0x000fe20000800000 */
[--C-:B------:R-:W-:Y:S01]  /*3870*/  FFMA.FTZ R54, R67, UR28, -R24.reuse ;  /* 0x0000001c43367c23 */ /* 0x100fe20008010818 */
[----:B------:R-:W-:Y:S01]  /*3880*/  FMNMX.FTZ R9, R53, R10, !PT ;  /* 0x0000000a35097209 */ /* 0x000fe20007810000 */
[----:B------:R-:W2:Y:S01]  /*3890*/  MUFU.TANH R21, R21 ;  /* 0x0000001500157308 */ /* 0x000ea20000002400 */
[----:B------:R-:W-:Y:S01]  /*38a0*/  ISETP.GT.AND P1, PT, R97, 0x21, PT ;  /* 0x000000216100780c */ /* 0x000fe20003f24270 */
[--C-:B------:R-:W-:Y:S01]  /*38b0*/  FFMA.FTZ R10, R83, UR28, -R24.reuse ;  /* 0x0000001c530a7c23 */ /* 0x100fe20008010818 */
[----:B---3--:R-:W-:Y:S01]  /*38c0*/  FSEL R80, R13, -INF , P2 ;  /* 0xff8000000d507808 */ /* 0x008fe20001000000 */
[--C-:B------:R-:W-:Y:S01]  /*38d0*/  FFMA.FTZ R13, R79, UR28, -R24.reuse ;  /* 0x0000001c4f0d7c23 */ /* 0x100fe20008010818 */
[----:B------:R-:W-:Y:S01]  /*38e0*/  FMNMX.FTZ R9, R78, R9, !PT ;  /* 0x000000094e097209 */ /* 0x000fe20007810000 */
[--C-:B------:R-:W-:Y:S01]  /*38f0*/  FFMA.FTZ R67, R38, UR28, -R24.reuse ;  /* 0x0000001c26437c23 */ /* 0x100fe20008010818 */
[----:B------:R-:W-:Y:S01]  /*3900*/  ISETP.GT.AND P2, PT, R97, 0x28, PT ;  /* 0x000000286100780c */ /* 0x000fe20003f44270 */
[----:B------:R-:W3:Y:S01]  /*3910*/  MUFU.TANH R72, R72 ;  /* 0x0000004800487308 */ /* 0x000ee20000002400 */
[----:B------:R-:W-:Y:S01]  /*3920*/  FSEL R82, R14, -INF , P1 ;  /* 0xff8000000e527808 */ /* 0x000fe20000800000 */
[--C-:B------:R-:W-:Y:S01]  /*3930*/  FFMA.FTZ R65, R65, UR28, -R24.reuse ;  /* 0x0000001c41417c23 */ /* 0x100fe20008010818 */
[----:B------:R-:W-:Y:S01]  /*3940*/  FMNMX.FTZ R9, R80, R9, !PT ;  /* 0x0000000950097209 */ /* 0x000fe20007810000 */
[--C-:B------:R-:W-:Y:S01]  /*3950*/  FFMA.FTZ R64, R64, UR28, -R24.reuse ;  /* 0x0000001c40407c23 */ /* 0x100fe20008010818 */
[----:B------:R-:W-:Y:S01]  /*3960*/  ISETP.GT.AND P1, PT, R97, 0x29, PT ;  /* 0x000000296100780c */ /* 0x000fe20003f24270 */
[--C-:B------:R-:W-:Y:S01]  /*3970*/  FFMA.FTZ R35, R35, UR28, -R24.reuse ;  /* 0x0000001c23237c23 */ /* 0x100fe20008010818 */
[----:B-1----:R-:W-:Y:S01]  /*3980*/  FSEL R83, R15, -INF , P2 ;  /* 0xff8000000f537808 */ /* 0x002fe20001000000 */
[----:B------:R-:W1:Y:S01]  /*3990*/  MUFU.TANH R74, R74 ;  /* 0x0000004a004a7308 */ /* 0x000e620000002400 */
[----:B------:R-:W-:Y:S01]  /*39a0*/  FMNMX.FTZ R12, R82, R9, !PT ;  /* 0x00000009520c7209 */ /* 0x000fe20007810000 */
[--C-:B------:R-:W-:Y:S01]  /*39b0*/  FFMA.FTZ R9, R85, UR28, -R24.reuse ;  /* 0x0000001c55097c23 */ /* 0x100fe20008010818 */
[----:B------:R-:W-:Y:S01]  /*39c0*/  ISETP.GT.AND P2, PT, R97, 0x30, PT ;  /* 0x000000306100780c */ /* 0x000fe20003f44270 */
[--C-:B------:R-:W-:Y:S01]  /*39d0*/  FFMA.FTZ R34, R34, UR28, -R24.reuse ;  /* 0x0000001c22227c23 */ /* 0x100fe20008010818 */
[----:B0-----:R-:W-:Y:S01]  /*39e0*/  FSEL R84, R20, -INF , P1 ;  /* 0xff80000014547808 */ /* 0x001fe20000800000 */
[----:B------:R-:W-:Y:S01]  /*39f0*/  FFMA.FTZ R26, R26, UR28, -R24 ;  /* 0x0000001c1a1a7c23 */ /* 0x000fe20008010818 */
[----:B------:R-:W-:Y:S01]  /*3a00*/  FMNMX.FTZ R11, R83, R12, !PT ;  /* 0x0000000c530b7209 */ /* 0x000fe20007810000 */
[----:B------:R-:W0:Y:S01]  /*3a10*/  MUFU.TANH R73, R73 ;  /* 0x0000004900497308 */ /* 0x000e220000002400 */
[----:B------:R-:W-:-:S02]  /*3a20*/  ISETP.GT.AND P1, PT, R97, 0x31, PT ;  /* 0x000000316100780c */ /* 0x000fc40003f24270 */
[----:B--2---:R-:W-:Y:S02]  /*3a30*/  FSEL R85, R21, -INF , P2 ;  /* 0xff80000015557808 */ /* 0x004fe40001000000 */
[----:B------:R-:W-:Y:S02]  /*3a40*/  FMNMX.FTZ R12, R84, R11, !PT ;  /* 0x0000000b540c7209 */ /* 0x000fe40007810000 */
[----:B------:R-:W-:Y:S01]  /*3a50*/  ISETP.GT.AND P2, PT, R97, 0x38, PT ;  /* 0x000000386100780c */ /* 0x000fe20003f44270 */
[----:B------:R-:W2:Y:S01]  /*3a60*/  MUFU.TANH R75, R75 ;  /* 0x0000004b004b7308 */ /* 0x000ea20000002400 */
[----:B---3--:R-:W-:Y:S02]  /*3a70*/  FSEL R72, R72, -INF , P1 ;  /* 0xff80000048487808 */ /* 0x008fe40000800000 */
[----:B------:R-:W-:Y:S02]  /*3a80*/  FMNMX.FTZ R11, R85, R12, !PT ;  /* 0x0000000c550b7209 */ /* 0x000fe40007810000 */
[----:B------:R-:W-:-:S02]  /*3a90*/  ISETP.GT.AND P1, PT, R97, 0x39, PT ;  /* 0x000000396100780c */ /* 0x000fc40003f24270 */
[----:B-1----:R-:W-:Y:S01]  /*3aa0*/  FSEL R74, R74, -INF , P2 ;  /* 0xff8000004a4a7808 */ /* 0x002fe20001000000 */
[----:B------:R-:W1:Y:S01]  /*3ab0*/  MUFU.TANH R56, R56 ;  /* 0x0000003800387308 */ /* 0x000e620000002400 */
[----:B------:R-:W-:Y:S02]  /*3ac0*/  FMNMX.FTZ R11, R72, R11, !PT ;  /* 0x0000000b480b7209 */ /* 0x000fe40007810000 */
[----:B------:R-:W-:Y:S02]  /*3ad0*/  ISETP.GT.AND P2, PT, R97, 0x40, PT ;  /* 0x000000406100780c */ /* 0x000fe40003f44270 */
[----:B0-----:R-:W-:Y:S02]  /*3ae0*/  FSEL R73, R73, -INF , P1 ;  /* 0xff80000049497808 */ /* 0x001fe40000800000 */
[----:B------:R-:W-:Y:S01]  /*3af0*/  FMNMX.FTZ R14, R74, R11, !PT ;  /* 0x0000000b4a0e7209 */ /* 0x000fe20007810000 */
[----:B------:R-:W0:Y:S01]  /*3b00*/  MUFU.TANH R57, R57 ;  /* 0x0000003900397308 */ /* 0x000e220000002400 */
[----:B------:R-:W-:-:S02]  /*3b10*/  ISETP.GT.AND P1, PT, R97, 0x41, PT ;  /* 0x000000416100780c */ /* 0x000fc40003f24270 */
[----:B--2---:R-:W-:Y:S02]  /*3b20*/  FSEL R75, R75, -INF , P2 ;  /* 0xff8000004b4b7808 */ /* 0x004fe40001000000 */
[----:B------:R-:W-:Y:S02]  /*3b30*/  FMNMX.FTZ R14, R73, R14, !PT ;  /* 0x0000000e490e7209 */ /* 0x000fe40007810000 */
[----:B------:R-:W-:Y:S01]  /*3b40*/  ISETP.GT.AND P2, PT, R97, 0x48, PT ;  /* 0x000000486100780c */ /* 0x000fe20003f44270 */
[----:B------:R-:W2:Y:S01]  /*3b50*/  MUFU.TANH R58, R58 ;  /* 0x0000003a003a7308 */ /* 0x000ea20000002400 */
[----:B-1----:R-:W-:Y:S01]  /*3b60*/  FSEL R79, R56, -INF , P1 ;  /* 0xff800000384f7808 */ /* 0x002fe20000800000 */
[----:B------:R-:W-:Y:S01]  /*3b70*/  FFMA.FTZ R56, R51, UR28, -R24 ;  /* 0x0000001c33387c23 */ /* 0x000fe20008010818 */
[----:B------:R-:W-:Y:S02]  /*3b80*/  FMNMX.FTZ R20, R75, R14, !PT ;  /* 0x0000000e4b147209 */ /* 0x000fe40007810000 */
[----:B------:R-:W-:-:S02]  /*3b90*/  ISETP.GT.AND P1, PT, R97, 0x49, PT ;  /* 0x000000496100780c */ /* 0x000fc40003f24270 */
[----:B------:R-:W-:Y:S01]  /*3ba0*/  FMNMX.FTZ R20, R79, R20, !PT ;  /* 0x000000144f147209 */ /* 0x000fe20007810000 */
        /* <DEDUP_REMOVED lines=9> */
[----:B------:R-:W-:Y:S01]  /*3c40*/  MUFU.TANH R61, R61 ;  /* 0x0000003d003d7308 */ /* 0x000fe20000002400 */
[----:B0-----:R-:W-:Y:S02]  /*3c50*/  FSEL R90, R60, -INF , P1 ;  /* 0xff8000003c5a7808 */ /* 0x001fe40000800000 */
[----:B------:R-:W-:-:S05]  /*3c60*/  ISETP.GT.AND P1, PT, R97, 0x59, PT ;  /* 0x000000596100780c */ /* 0x000fca0003f24270 */
[----:B------:R-:W0:Y:S08]  /*3c70*/  MUFU.TANH R63, R63 ;  /* 0x0000003f003f7308 */ /* 0x000e300000002400 */
[----:B------:R2:W-:Y:S08]  /*3c80*/  MUFU.EX2 R8, R89 ;  /* 0x0000005900087308 */ /* 0x0005f00000000800 */
[----:B------:R-:W-:Y:S01]  /*3c90*/  MUFU.TANH R40, R40 ;  /* 0x0000002800287308 */ /* 0x000fe20000002400 */
[----:B--2---:R-:W-:-:S02]  /*3ca0*/  FSEL R89, R59, -INF , P2 ;  /* 0xff8000003b597808 */ /* 0x004fc40001000000 */
[----:B------:R-:W-:Y:S02]  /*3cb0*/  ISETP.GT.AND P2, PT, R97, 0x58, PT ;  /* 0x000000586100780c */ /* 0x000fe40003f44270 */
[----:B------:R-:W-:Y:S02]  /*3cc0*/  FMNMX.FTZ R15, R89, R20, !PT ;  /* 0x00000014590f7209 */ /* 0x000fe40007810000 */
[----:B-1----:R-:W-:Y:S01]  /*3cd0*/  FSEL R92, R62, -INF , P2 ;  /* 0xff8000003e5c7808 */ /* 0x002fe20001000000 */
[----:B------:R-:W1:Y:S01]  /*3ce0*/  MUFU.TANH R100, R100 ;  /* 0x0000006400647308 */ /* 0x000e620000002400 */
[----:B------:R-:W-:Y:S02]  /*3cf0*/  FMNMX.FTZ R15, R90, R15, !PT ;  /* 0x0000000f5a0f7209 */ /* 0x000fe40007810000 */
[----:B------:R-:W-:Y:S02]  /*3d00*/  ISETP.GT.AND P2, PT, R97, 0x60, PT ;  /* 0x000000606100780c */ /* 0x000fe40003f44270 */
[----:B------:R-:W-:-:S02]  /*3d10*/  FMNMX.FTZ R36, R92, R15, !PT ;  /* 0x0000000f5c247209 */ /* 0x000fc40007810000 */
[----:B0-----:R-:W-:Y:S01]  /*3d20*/  FSEL R94, R63, -INF , P2 ;  /* 0xff8000003f5e7808 */ /* 0x001fe20001000000 */
[----:B------:R0:W-:Y:S01]  /*3d30*/  MUFU.EX2 R6, R93 ;  /* 0x0000005d00067308 */ /* 0x0001e20000000800 */
[----:B------:R-:W-:-:S07]  /*3d40*/  ISETP.GT.AND P2, PT, R97, 0x68, PT ;  /* 0x000000686100780c */ /* 0x000fce0003f44270 */
[----:B------:R2:W-:Y:S01]  /*3d50*/  MUFU.EX2 R3, R91 ;  /* 0x0000005b00037308 */ /* 0x0005e20000000800 */
[----:B0-----:R-:W-:Y:S02]  /*3d60*/  FSEL R93, R61, -INF , P1 ;  /* 0xff8000003d5d7808 */ /* 0x001fe40000800000 */
[----:B------:R-:W-:Y:S02]  /*3d70*/  ISETP.GT.AND P1, PT, R97, 0x61, PT ;  /* 0x000000616100780c */ /* 0x000fe40003f24270 */
[----:B------:R-:W-:Y:S01]  /*3d80*/  FMNMX.FTZ R21, R93, R36, !PT ;  /* 0x000000245d157209 */ /* 0x000fe20007810000 */
[--C-:B------:R-:W-:Y:S01]  /*3d90*/  FFMA.FTZ R36, R69, UR28, -R24.reuse ;  /* 0x0000001c45247c23 */ /* 0x100fe20008010818 */
[----:B-1----:R-:W-:Y:S01]  /*3da0*/  FSEL R61, R100, -INF , P2 ;  /* 0xff800000643d7808 */ /* 0x002fe20001000000 */
[----:B------:R0:W1:Y:S01]  /*3db0*/  MUFU.TANH R110, R25 ;  /* 0x00000019006e7308 */ /* 0x0000620000002400 */
[----:B--2---:R-:W-:Y:S02]  /*3dc0*/  FSEL R91, R40, -INF , P1 ;  /* 0xff800000285b7808 */ /* 0x004fe40000800000 */
[----:B------:R-:W-:Y:S01]  /*3dd0*/  FMNMX.FTZ R40, R94, R21, !PT ;  /* 0x000000155e287209 */ /* 0x000fe20007810000 */
[----:B------:R-:W-:-:S01]  /*3de0*/  FFMA.FTZ R21, R68, UR28, -R24 ;  /* 0x0000001c44157c23 */ /* 0x000fc20008010818 */
[----:B------:R-:W-:-:S02]  /*3df0*/  ISETP.GT.AND P1, PT, R97, 0x69, PT ;  /* 0x000000696100780c */ /* 0x000fc40003f24270 */
[----:B------:R-:W-:Y:S01]  /*3e00*/  FMNMX.FTZ R40, R91, R40, !PT ;  /* 0x000000285b287209 */ /* 0x000fe20007810000 */
[----:B------:R2:W3:Y:S01]  /*3e10*/  MUFU.TANH R111, R28 ;  /* 0x0000001c006f7308 */ /* 0x0004e20000002400 */
[----:B------:R-:W-:Y:S01]  /*3e20*/  ISETP.GT.AND P2, PT, R97, 0x70, PT ;  /* 0x000000706100780c */ /* 0x000fe20003f44270 */
[--C-:B0-----:R-:W-:Y:S01]  /*3e30*/  FFMA.FTZ R25, R103, UR28, -R24.reuse ;  /* 0x0000001c67197c23 */ /* 0x101fe20008010818 */
[----:B------:R-:W-:Y:S02]  /*3e40*/  FSEL R59, R104, -INF , P1 ;  /* 0xff800000683b7808 */ /* 0x000fe40000800000 */
[----:B------:R-:W-:Y:S02]  /*3e50*/  FMNMX.FTZ R40, R61, R40, !PT ;  /* 0x000000283d287209 */ /* 0x000fe40007810000 */
[----:B------:R-:W-:Y:S01]  /*3e60*/  ISETP.GT.AND P1, PT, R97, 0x71, PT ;  /* 0x000000716100780c */ /* 0x000fe20003f24270 */
[----:B------:R-:W0:Y:S01]  /*3e70*/  MUFU.TANH R102, R102 ;  /* 0x0000006600667308 */ /* 0x000e220000002400 */
[----:B------:R-:W-:Y:S01]  /*3e80*/  FSEL R60, R105, -INF , P2 ;  /* 0xff800000693c7808 */ /* 0x000fe20001000000 */
[----:B--2---:R-:W-:Y:S01]  /*3e90*/  FFMA.FTZ R28, R101, UR28, -R24 ;  /* 0x0000001c651c7c23 */ /* 0x004fe20008010818 */
[----:B------:R-:W-:-:S02]  /*3ea0*/  FMNMX.FTZ R63, R59, R40, !PT ;  /* 0x000000283b3f7209 */ /* 0x000fc40007810000 */
[C---:B------:R-:W-:Y:S02]  /*3eb0*/  ISETP.GT.AND P2, PT, R97.reuse, 0x78, PT ;  /* 0x000000786100780c */ /* 0x040fe40003f44270 */
[----:B------:R-:W-:Y:S01]  /*3ec0*/  FSEL R62, R106, -INF , P1 ;  /* 0xff8000006a3e7808 */ /* 0x000fe20000800000 */
[----:B------:R2:W-:Y:S01]  /*3ed0*/  MUFU.EX2 R15, R70 ;  /* 0x00000046000f7308 */ /* 0x0005e20000000800 */
[----:B------:R-:W-:Y:S02]  /*3ee0*/  FMNMX.FTZ R63, R60, R63, !PT ;  /* 0x0000003f3c3f7209 */ /* 0x000fe40007810000 */
[----:B------:R-:W-:Y:S02]  /*3ef0*/  ISETP.GT.AND P1, PT, R97, 0x79, PT ;  /* 0x000000796100780c */ /* 0x000fe40003f24270 */
[----:B------:R-:W-:Y:S02]  /*3f00*/  FSEL R51, R107, -INF , P2 ;  /* 0xff8000006b337808 */ /* 0x000fe40001000000 */
[----:B------:R-:W-:Y:S01]  /*3f10*/  FMNMX.FTZ R40, R62, R63, !PT ;  /* 0x0000003f3e287209 */ /* 0x000fe20007810000 */
[----:B------:R-:W-:Y:S01]  /*3f20*/  MUFU.TANH R96, R96 ;  /* 0x0000006000607308 */ /* 0x000fe20000002400 */
[----:B------:R-:W-:-:S02]  /*3f30*/  ISETP.GT.AND P2, PT, R97, 0x80, PT ;  /* 0x000000806100780c */ /* 0x000fc40003f44270 */
[----:B------:R-:W-:Y:S02]  /*3f40*/  FSEL R63, R108, -INF , P1 ;  /* 0xff8000006c3f7808 */ /* 0x000fe40000800000 */
[----:B--2---:R-:W-:Y:S02]  /*3f50*/  FMNMX.FTZ R70, R51, R40, !PT ;  /* 0x0000002833467209 */ /* 0x004fe40007810000 */
[----:B------:R-:W-:Y:S01]  /*3f60*/  ISETP.GT.AND P1, PT, R97, 0x81, PT ;  /* 0x000000816100780c */ /* 0x000fe20003f24270 */
[----:B------:R2:W-:Y:S01]  /*3f70*/  MUFU.EX2 R20, R71 ;  /* 0x0000004700147308 */ /* 0x0005e20000000800 */
[----:B------:R-:W-:Y:S02]  /*3f80*/  FSEL R68, R109, -INF , P2 ;  /* 0xff8000006d447808 */ /* 0x000fe40001000000 */
[----:B------:R-:W-:Y:S02]  /*3f90*/  FMNMX.FTZ R69, R63, R70, !PT ;  /* 0x000000463f457209 */ /* 0x000fe40007810000 */
[----:B------:R-:W-:-:S02]  /*3fa0*/  ISETP.GT.AND P2, PT, R97, 0x88, PT ;  /* 0x000000886100780c */ /* 0x000fc40003f44270 */
[----:B------:R-:W-:Y:S01]  /*3fb0*/  FMNMX.FTZ R70, R68, R69, !PT ;  /* 0x0000004544467209 */ /* 0x000fe20007810000 */
[----:B------:R-:W4:Y:S01]  /*3fc0*/  MUFU.TANH R86, R86 ;  /* 0x0000005600567308 */ /* 0x000f220000002400 */
[----:B--2---:R-:W-:-:S01]  /*3fd0*/  FFMA.FTZ R71, R47, UR28, -R24 ;  /* 0x0000001c2f477c23 */ /* 0x004fc20008010818 */
[----:B-1----:R-:W-:Y:S02]  /*3fe0*/  FSEL R47, R110, -INF , P1 ;  /* 0xff8000006e2f7808 */ /* 0x002fe40000800000 */
[----:B------:R-:W-:Y:S02]  /*3ff0*/  ISETP.GT.AND P1, PT, R97, 0x89, PT ;  /* 0x000000896100780c */ /* 0x000fe40003f24270 */
[----:B---3--:R-:W-:Y:S02]  /*4000*/  FSEL R69, R111, -INF , P2 ;  /* 0xff8000006f457808 */ /* 0x008fe40001000000 */
[----:B------:R1:W-:Y:S01]  /*4010*/  MUFU.EX2 R11, R13 ;  /* 0x0000000d000b7308 */ /* 0x0003e20000000800 */
[----:B------:R-:W-:-:S07]  /*4020*/  ISETP.GT.AND P2, PT, R97, 0x90, PT ;  /* 0x000000906100780c */ /* 0x000fce0003f44270 */
[----:B------:R-:W2:Y:S01]  /*4030*/  MUFU.TANH R98, R98 ;  /* 0x0000006200627308 */ /* 0x000ea20000002400 */
[----:B-1----:R-:W-:-:S01]  /*4040*/  FFMA.FTZ R13, R76, UR28, -R24 ;  /* 0x0000001c4c0d7c23 */ /* 0x002fc20008010818 */
[----:B------:R-:W-:Y:S02]  /*4050*/  FMNMX.FTZ R76, R47, R70, !PT ;  /* 0x000000462f4c7209 */ /* 0x000fe40007810000 */
[----:B0-----:R-:W-:Y:S02]  /*4060*/  FSEL R70, R102, -INF , P1 ;  /* 0xff80000066467808 */ /* 0x001fe40000800000 */
[----:B------:R-:W-:Y:S02]  /*4070*/  ISETP.GT.AND P1, PT, R97, 0x91, PT ;  /* 0x000000916100780c */ /* 0x000fe40003f24270 */
[----:B------:R-:W0:Y:S08]  /*4080*/  MUFU.TANH R88, R88 ;  /* 0x0000005800587308 */ /* 0x000e300000002400 */
[----:B------:R1:W-:Y:S08]  /*4090*/  MUFU.EX2 R14, R77 ;  /* 0x0000004d000e7308 */ /* 0x0003f00000000800 */
[----:B------:R3:W-:Y:S01]  /*40a0*/  MUFU.EX2 R40, R71 ;  /* 0x0000004700287308 */ /* 0x0007e20000000800 */
[----:B-1----:R-:W-:-:S02]  /*40b0*/  FMNMX.FTZ R77, R69, R76, !PT ;  /* 0x0000004c454d7209 */ /* 0x002fc40007810000 */
[----:B----4-:R-:W-:Y:S02]  /*40c0*/  FSEL R76, R86, -INF , P1 ;  /* 0xff800000564c7808 */ /* 0x010fe40000800000 */
[----:B------:R-:W-:-:S03]  /*40d0*/  ISETP.GT.AND P1, PT, R97, 0x99, PT ;  /* 0x000000996100780c */ /* 0x000fc60003f24270 */
[----:B------:R1:W-:Y:S01]  /*40e0*/  MUFU.EX2 R12, R81 ;  /* 0x00000051000c7308 */ /* 0x0003e20000000800 */
[----:B---3--:R-:W-:Y:S02]  /*40f0*/  FSEL R71, R96, -INF , P2 ;  /* 0xff80000060477808 */ /* 0x008fe40001000000 */
[----:B------:R-:W-:Y:S02]  /*4100*/  FMNMX.FTZ R96, R70, R77, !PT ;  /* 0x0000004d46607209 */ /* 0x000fe40007810000 */
[----:B------:R-:W-:-:S03]  /*4110*/  ISETP.GT.AND P2, PT, R97, 0x98, PT ;  /* 0x000000986100780c */ /* 0x000fc60003f44270 */
[----:B------:R-:W-:Y:S01]  /*4120*/  MUFU.EX2 R25, R25 ;  /* 0x0000001900197308 */ /* 0x000fe20000000800 */
[----:B-1----:R-:W-:Y:S02]  /*4130*/  FMNMX.FTZ R81, R71, R96, !PT ;  /* 0x0000006047517209 */ /* 0x002fe40007810000 */
[----:B--2---:R-:W-:Y:S02]  /*4140*/  FSEL R77, R98, -INF , P2 ;  /* 0xff800000624d7808 */ /* 0x004fe40001000000 */
[----:B------:R-:W-:Y:S02]  /*4150*/  FMNMX.FTZ R86, R76, R81, !PT ;  /* 0x000000514c567209 */ /* 0x000fe40007810000 */
[----:B0-----:R-:W-:Y:S01]  /*4160*/  FSEL R81, R88, -INF , P1 ;  /* 0xff80000058517808 */ /* 0x001fe20000800000 */
[----:B------:R-:W0:Y:S01]  /*4170*/  MUFU.EX2 R28, R28 ;  /* 0x0000001c001c7308 */ /* 0x000e220000000800 */
[----:B------:R-:W-:-:S04]  /*4180*/  FMNMX.FTZ R86, R77, R86, !PT ;  /* 0x000000564d567209 */ /* 0x000fc80007810000 */
[----:B------:R-:W-:Y:S01]  /*4190*/  FMNMX.FTZ R88, R81, R86, !PT ;  /* 0x0000005651587209 */ /* 0x000fe20007810000 */
[----:B------:R-:W-:-:S01]  /*41a0*/  FFMA.FTZ R86, R46, UR28, -R24 ;  /* 0x0000001c2e567c23 */ /* 0x000fc20008010818 */
[--C-:B------:R-:W-:Y:S01]  /*41b0*/  FFMA.FTZ R46, R50, UR28, -R24.reuse ;  /* 0x0000001c322e7c23 */ /* 0x100fe20008010818 */
[----:B------:R-:W-:-:S01]  /*41c0*/  FFMA.FTZ R50, R66, UR28, -R24 ;  /* 0x0000001c42327c23 */ /* 0x000fc20008010818 */
[----:B------:R-:W1:Y:S01]  /*41d0*/  MUFU.EX2 R29, R29 ;  /* 0x0000001d001d7308 */ /* 0x000e620000000800 */
[----:B------:R-:W2:Y:S07]  /*41e0*/  SHFL.BFLY PT, R95, R88, 0x2, 0x1f ;  /* 0x0c401f00585f7f89 */ /* 0x000eae00000e0000 */
[----:B------:R-:W3:Y:S01]  /*41f0*/  MUFU.EX2 R32, R32 ;  /* 0x0000002000207308 */ /* 0x000ee20000000800 */
[----:B0-----:R-:W-:-:S07]  /*4200*/  FADD.FTZ R98, R25, R28 ;  /* 0x0000001c19627221 */ /* 0x001fce0000010000 */
[----:B------:R-:W0:Y:S08]  /*4210*/  MUFU.EX2 R33, R33 ;  /* 0x0000002100217308 */ /* 0x000e300000000800 */
[----:B------:R-:W-:Y:S01]  /*4220*/  MUFU.EX2 R5, R5 ;  /* 0x0000000500057308 */ /* 0x000fe20000000800 */
[----:B--2---:R-:W-:-:S05]  /*4230*/  FMNMX.FTZ R95, R88, R95, !PT ;  /* 0x0000005f585f7209 */ /* 0x004fca0007810000 */
[----:B------:R-:W2:Y:S02]  /*4240*/  SHFL.BFLY PT, R88, R95, 0x1, 0x1f ;  /* 0x0c201f005f587f89 */ /* 0x000ea400000e0000 */
[----:B------:R-:W-:Y:S08]  /*4250*/  MUFU.EX2 R10, R10 ;  /* 0x0000000a000a7308 */ /* 0x000ff00000000800 */
[----:B------:R-:W-:Y:S08]  /*4260*/  MUFU.EX2 R9, R9 ;  /* 0x0000000900097308 */ /* 0x000ff00000000800 */
[----:B------:R-:W-:Y:S01]  /*4270*/  MUFU.EX2 R13, R13 ;  /* 0x0000000d000d7308 */ /* 0x000fe20000000800 */
[----:B--2---:R-:W-:Y:S01]  /*4280*/  FMNMX.FTZ R88, R95, R88, !PT ;  /* 0x000000585f587209 */ /* 0x004fe20007810000 */
[----:B------:R-:W-:-:S06]  /*4290*/  IMAD.U32 R95, RZ, RZ, UR28 ;  /* 0x0000001cff5f7e24 */ /* 0x000fcc000f8e00ff */
[----:B------:R-:W-:Y:S01]  /*42a0*/  MUFU.EX2 R36, R36 ;  /* 0x0000002400247308 */ /* 0x000fe20000000800 */
[C---:B------:R-:W-:Y:S01]  /*42b0*/  FSETP.NEU.FTZ.AND P1, PT, R88.reuse, -INF , PT ;  /* 0xff8000005800780b */ /* 0x040fe20003f3d000 */
[----:B------:R-:W-:-:S05]  /*42c0*/  FFMA.FTZ R38, R88, R95, -8 ;  /* 0xc100000058267423 */ /* 0x000fca000001005f */
[----:B------:R-:W-:Y:S01]  /*42d0*/  FSEL R66, R38, RZ, P1 ;  /* 0x000000ff26427208 */ /* 0x000fe20000800000 */
[----:B------:R-:W-:-:S01]  /*42e0*/  FFMA.FTZ R38, R39, UR28, -R24 ;  /* 0x0000001c27267c23 */ /* 0x000fc20008010818 */
        /* <DEDUP_REMOVED lines=22> */
[--C-:B------:R-:W-:Y:S01]  /*4450*/  FFMA.FTZ R57, R57, UR28, -R66.reuse ;  /* 0x0000001c39397c23 */ /* 0x100fe20008010842 */
[----:B------:R-:W-:-:S01]  /*4460*/  FFMA.FTZ R62, R62, UR28, -R66 ;  /* 0x0000001c3e3e7c23 */ /* 0x000fc20008010842 */
[----:B------:R4:W5:Y:S01]  /*4470*/  MUFU.EX2 R95, R45 ;  /* 0x0000002d005f7308 */ /* 0x0009620000000800 */
        /* <DEDUP_REMOVED lines=8> */
[----:B----4-:R-:W-:-:S01]  /*4500*/  FFMA.FTZ R45, R85, UR28, -R66 ;  /* 0x0000001c552d7c23 */ /* 0x010fc20008010842 */
[----:B-1----:R-:W-:Y:S01]  /*4510*/  FADD.FTZ R85, R29, R98 ;  /* 0x000000621d557221 */ /* 0x002fe20000010000 */
[----:B------:R-:W-:-:S01]  /*4520*/  FFMA.FTZ R61, R61, UR28, -R66 ;  /* 0x0000001c3d3d7c23 */ /* 0x000fc20008010842 */
[--C-:B------:R-:W-:Y:S01]  /*4530*/  FFMA.FTZ R60, R60, UR28, -R66.reuse ;  /* 0x0000001c3c3c7c23 */ /* 0x100fe20008010842 */
[----:B------:R-:W-:-:S01]  /*4540*/  FFMA.FTZ R51, R51, UR28, -R66 ;  /* 0x0000001c33337c23 */ /* 0x000fc20008010842 */
[----:B---3--:R-:W-:Y:S01]  /*4550*/  FADD.FTZ R98, R32, R85 ;  /* 0x0000005520627221 */ /* 0x008fe20000010000 */
[----:B------:R-:W-:-:S01]  /*4560*/  FFMA.FTZ R63, R63, UR28, -R66 ;  /* 0x0000001c3f3f7c23 */ /* 0x000fc20008010842 */
[----:B------:R-:W1:Y:S01]  /*4570*/  MUFU.EX2 R37, R37 ;  /* 0x0000002500257308 */ /* 0x000e620000000800 */
[----:B------:R-:W-:-:S01]  /*4580*/  FFMA.FTZ R68, R68, UR28, -R66 ;  /* 0x0000001c44447c23 */ /* 0x000fc20008010842 */
[----:B0-----:R-:W-:Y:S01]  /*4590*/  FADD.FTZ R85, R33, R98 ;  /* 0x0000006221557221 */ /* 0x001fe20000010000 */
[----:B------:R-:W-:-:S01]  /*45a0*/  FFMA.FTZ R69, R69, UR28, -R66 ;  /* 0x0000001c45457c23 */ /* 0x000fc20008010842 */
[--C-:B------:R-:W-:Y:S01]  /*45b0*/  FFMA.FTZ R70, R70, UR28, -R66.reuse ;  /* 0x0000001c46467c23 */ /* 0x100fe20008010842 */
[----:B------:R-:W-:-:S01]  /*45c0*/  FFMA.FTZ R71, R71, UR28, -R66 ;  /* 0x0000001c47477c23 */ /* 0x000fc20008010842 */
[--C-:B------:R-:W-:Y:S01]  /*45d0*/  FFMA.FTZ R76, R76, UR28, -R66.reuse ;  /* 0x0000001c4c4c7c23 */ /* 0x100fe20008010842 */
[----:B------:R-:W-:-:S01]  /*45e0*/  FFMA.FTZ R77, R77, UR28, -R66 ;  /* 0x0000001c4d4d7c23 */ /* 0x000fc20008010842 */
[----:B------:R-:W0:Y:S08]  /*45f0*/  MUFU.EX2 R44, R44 ;  /* 0x0000002c002c7308 */ /* 0x000e300000000800 */
[----:B------:R2:W-:Y:S08]  /*4600*/  MUFU.EX2 R97, R82 ;  /* 0x0000005200617308 */ /* 0x0005f00000000800 */
[----:B------:R-:W3:Y:S01]  /*4610*/  MUFU.EX2 R53, R53 ;  /* 0x0000003500357308 */ /* 0x000ee20000000800 */
[----:B--2---:R-:W-:-:S07]  /*4620*/  FADD.FTZ R82, R39, R48 ;  /* 0x0000003027527221 */ /* 0x004fce0000010000 */
[----:B------:R5:W-:Y:S08]  /*4630*/  MUFU.EX2 R52, R79 ;  /* 0x0000004f00347308 */ /* 0x000bf00000000800 */
[----:B------:R-:W2:Y:S01]  /*4640*/  MUFU.EX2 R78, R78 ;  /* 0x0000004e004e7308 */ /* 0x000ea20000000800 */
[----:B-----5:R-:W-:-:S01]  /*4650*/  FADD.FTZ R79, R95, R82 ;  /* 0x000000525f4f7221 */ /* 0x020fc20000010000 */
[----:B------:R-:W-:-:S03]  /*4660*/  F2FP.SATFINITE.E4M3.F32.PACK_AB_MERGE_C R95, R96, R95, RZ ;  /* 0x0000005f605f723e */ /* 0x000fc600048070ff */
[----:B------:R-:W-:Y:S01]  /*4670*/  FADD.FTZ R82, R96, R79 ;  /* 0x0000004f60527221 */ /* 0x000fe20000010000 */
[----:B------:R-:W-:Y:S02]  /*4680*/  F2FP.SATFINITE.E4M3.F32.PACK_AB_MERGE_C R184, R48, R39, R95 ;  /* 0x0000002730b8723e */ /* 0x000fe4000480705f */
[----:B------:R-:W4:Y:S01]  /*4690*/  MUFU.EX2 R80, R80 ;  /* 0x0000005000507308 */ /* 0x000f220000000800 */
[----:B-1----:R-:W-:-:S01]  /*46a0*/  FADD.FTZ R79, R37, R82 ;  /* 0x00000052254f7221 */ /* 0x002fc20000010000 */
[----:B------:R-:W-:-:S03]  /*46b0*/  FADD.FTZ R82, R6, R85 ;  /* 0x0000005506527221 */ /* 0x000fc60000010000 */
[----:B0-----:R-:W-:Y:S01]  /*46c0*/  FADD.FTZ R2, R44, R79 ;  /* 0x0000004f2c027221 */ /* 0x001fe20000010000 */
[----:B------:R-:W-:-:S02]  /*46d0*/  FADD.FTZ R85, R3, R82 ;  /* 0x0000005203557221 */ /* 0x000fc40000010000 */
[----:B------:R-:W0:Y:S01]  /*46e0*/  MUFU.EX2 R83, R83 ;  /* 0x0000005300537308 */ /* 0x000e220000000800 */
[----:B---3--:R-:W-:-:S01]  /*46f0*/  FADD.FTZ R79, R53, R2 ;  /* 0x00000002354f7221 */ /* 0x008fc20000010000 */
[----:B------:R-:W-:Y:S01]  /*4700*/  FADD.FTZ R24, R8, R85 ;  /* 0x0000005508187221 */ /* 0x000fe20000010000 */
[C---:B--2---:R-:W-:Y:S02]  /*4710*/  F2FP.SATFINITE.E4M3.F32.PACK_AB_MERGE_C R53, R78.reuse, R53, RZ ;  /* 0x000000354e35723e */ /* 0x044fe400048070ff */
[----:B------:R-:W-:Y:S01]  /*4720*/  FADD.FTZ R79, R78, R79 ;  /* 0x0000004f4e4f7221 */ /* 0x000fe20000010000 */
[----:B------:R-:W-:-:S01]  /*4730*/  FADD.FTZ R85, R5, R24 ;  /* 0x0000001805557221 */ /* 0x000fc20000010000 */
[----:B------:R-:W-:Y:S01]  /*4740*/  F2FP.SATFINITE.E4M3.F32.PACK_AB_MERGE_C R186, R44, R37, R53 ;  /* 0x000000252cba723e */ /* 0x000fe20004807035 */
[----:B------:R-:W1:Y:S01]  /*4750*/  MUFU.EX2 R84, R84 ;  /* 0x0000005400547308 */ /* 0x000e620000000800 */
[----:B----4-:R-:W-:-:S01]  /*4760*/  FADD.FTZ R24, R80, R79 ;  /* 0x0000004f50187221 */ /* 0x010fc20000010000 */
[----:B------:R-:W-:-:S03]  /*4770*/  FADD.FTZ R98, R10, R85 ;  /* 0x000000550a627221 */ /* 0x000fc60000010000 */
[----:B------:R-:W-:Y:S01]  /*4780*/  FADD.FTZ R82, R97, R24 ;  /* 0x0000001861527221 */ /* 0x000fe20000010000 */
[----:B------:R-:W-:-:S01]  /*4790*/  FADD.FTZ R79, R9, R98 ;  /* 0x00000062094f7221 */ /* 0x000fc20000010000 */
[----:B------:R-:W-:Y:S01]  /*47a0*/  FFMA.FTZ R24, R47, UR28, -R66 ;  /* 0x0000001c2f187c23 */ /* 0x000fe20008010842 */
[----:B------:R-:W2:Y:S01]  /*47b0*/  MUFU.EX2 R45, R45 ;  /* 0x0000002d002d7308 */ /* 0x000ea20000000800 */
[----:B0-----:R-:W-:-:S01]  /*47c0*/  FADD.FTZ R47, R83, R82 ;  /* 0x00000052532f7221 */ /* 0x001fc20000010000 */
[----:B------:R-:W-:Y:S01]  /*47d0*/  FADD.FTZ R98, R12, R79 ;  /* 0x0000004f0c627221 */ /* 0x000fe20000010000 */
[----:B------:R-:W-:-:S03]  /*47e0*/  FFMA.FTZ R66, R81, UR28, -R66 ;  /* 0x0000001c51427c23 */ /* 0x000fc60008010842 */
[----:B------:R-:W-:Y:S02]  /*47f0*/  FADD.FTZ R79, R11, R98 ;  /* 0x000000620b4f7221 */ /* 0x000fe40000010000 */
[----:B------:R-:W0:Y:S01]  /*4800*/  MUFU.EX2 R72, R72 ;  /* 0x0000004800487308 */ /* 0x000e220000000800 */
[----:B-1----:R-:W-:-:S01]  /*4810*/  FADD.FTZ R82, R84, R47 ;  /* 0x0000002f54527221 */ /* 0x002fc20000010000 */
[----:B------:R-:W-:Y:S02]  /*4820*/  F2FP.SATFINITE.E4M3.F32.PACK_AB_MERGE_C R83, R84, R83, RZ ;  /* 0x000000535453723e */ /* 0x000fe400048070ff */
[----:B------:R-:W-:Y:S02]  /*4830*/  CS2R R84, SRZ ;  /* 0x0000000000547805 */ /* 0x000fe4000001ff00 */
[----:B------:R-:W-:Y:S02]  /*4840*/  F2FP.SATFINITE.E4M3.F32.PACK_AB_MERGE_C R180, R97, R80, R83 ;  /* 0x0000005061b4723e */ /* 0x000fe40004807053 */
[----:B------:R-:W-:Y:S01]  /*4850*/  CS2R R80, SRZ ;  /* 0x0000000000507805 */ /* 0x000fe2000001ff00 */
[----:B------:R-:W1:Y:S08]  /*4860*/  MUFU.EX2 R74, R74 ;  /* 0x0000004a004a7308 */ /* 0x000e700000000800 */
[----:B------:R-:W3:Y:S08]  /*4870*/  MUFU.EX2 R73, R73 ;  /* 0x0000004900497308 */ /* 0x000ef00000000800 */
[----:B------:R-:W4:Y:S08]  /*4880*/  MUFU.EX2 R75, R75 ;  /* 0x0000004b004b7308 */ /* 0x000f300000000800 */
[----:B------:R2:W-:Y:S08]  /*4890*/  MUFU.EX2 R2, R59 ;  /* 0x0000003b00027308 */ /* 0x0005f00000000800 */
[----:B------:R-:W5:Y:S01]  /*48a0*/  MUFU.EX2 R57, R57 ;  /* 0x0000003900397308 */ /* 0x000f620000000800 */
[----:B--2---:R-:W-:-:S01]  /*48b0*/  FADD.FTZ R59, R45, R82 ;  /* 0x000000522d3b7221 */ /* 0x004fc20000010000 */
[----:B------:R-:W-:-:S03]  /*48c0*/  FADD.FTZ R82, R14, R79 ;  /* 0x0000004f0e527221 */ /* 0x000fc60000010000 */
[----:B0-----:R-:W-:Y:S01]  /*48d0*/  FADD.FTZ R59, R72, R59 ;  /* 0x0000003b483b7221 */ /* 0x001fe20000010000 */
[----:B------:R-:W-:-:S01]  /*48e0*/  FADD.FTZ R79, R13, R82 ;  /* 0x000000520d4f7221 */ /* 0x000fc20000010000 */
[----:B------:R-:W-:Y:S01]  /*48f0*/  CS2R R82, SRZ ;  /* 0x0000000000527805 */ /* 0x000fe2000001ff00 */
[----:B------:R1:W-:Y:S08]  /*4900*/  MUFU.EX2 R47, R62 ;  /* 0x0000003e002f7308 */ /* 0x0003f00000000800 */
[----:B------:R-:W0:Y:S01]  /*4910*/  MUFU.EX2 R56, R56 ;  /* 0x0000003800387308 */ /* 0x000e220000000800 */
[----:B-1----:R-:W-:-:S01]  /*4920*/  FADD.FTZ R62, R74, R59 ;  /* 0x0000003b4a3e7221 */ /* 0x002fc20000010000 */
[----:B------:R-:W-:Y:S01]  /*4930*/  F2FP.SATFINITE.E4M3.F32.PACK_AB_MERGE_C R59, R32, R29, RZ ;  /* 0x0000001d203b723e */ /* 0x000fe200048070ff */
[----:B------:R-:W-:-:S01]  /*4940*/  FADD.FTZ R32, R20, R79 ;  /* 0x0000004f14207221 */ /* 0x000fc20000010000 */
[----:B------:R-:W-:Y:S01]  /*4950*/  F2FP.SATFINITE.E4M3.F32.PACK_AB_MERGE_C R79, R8, R3, RZ ;  /* 0x00000003084f723e */ /* 0x000fe200048070ff */
[----:B---3--:R-:W-:-:S01]  /*4960*/  FADD.FTZ R62, R73, R62 ;  /* 0x0000003e493e7221 */ /* 0x008fc20000010000 */
[----:B------:R-:W-:Y:S01]  /*4970*/  F2FP.SATFINITE.E4M3.F32.PACK_AB_MERGE_C R73, R73, R74, RZ ;  /* 0x0000004a4949723e */ /* 0x000fe200048070ff */
[----:B------:R-:W-:-:S01]  /*4980*/  FADD.FTZ R29, R15, R32 ;  /* 0x000000200f1d7221 */ /* 0x000fc20000010000 */
[----:B------:R-:W1:Y:S01]  /*4990*/  MUFU.EX2 R58, R58 ;  /* 0x0000003a003a7308 */ /* 0x000e620000000800 */
[----:B----4-:R-:W-:-:S01]  /*49a0*/  FADD.FTZ R3, R75, R62 ;  /* 0x0000003e4b037221 */ /* 0x010fc20000010000 */
[----:B------:R-:W-:Y:S01]  /*49b0*/  F2FP.SATFINITE.E4M3.F32.PACK_AB_MERGE_C R187, R6, R33, R79 ;  /* 0x0000002106bb723e */ /* 0x000fe2000480704f */
[----:B------:R-:W-:-:S01]  /*49c0*/  FADD.FTZ R62, R36, R29 ;  /* 0x0000001d243e7221 */ /* 0x000fc20000010000 */
[----:B------:R-:W-:Y:S01]  /*49d0*/  F2FP.SATFINITE.E4M3.F32.PACK_AB_MERGE_C R185, R28, R25, R59 ;  /* 0x000000191cb9723e */ /* 0x000fe2000480703b */
[----:B------:R-:W-:-:S01]  /*49e0*/  FADD.FTZ R32, R52, R3 ;  /* 0x0000000334207221 */ /* 0x000fc20000010000 */
[----:B------:R-:W-:Y:S01]  /*49f0*/  F2FP.SATFINITE.E4M3.F32.PACK_AB_MERGE_C R182, R72, R45, R73 ;  /* 0x0000002d48b6723e */ /* 0x000fe20004807049 */
[----:B------:R-:W-:-:S01]  /*4a00*/  FADD.FTZ R29, R21, R62 ;  /* 0x0000003e151d7221 */ /* 0x000fc20000010000 */
[----:B------:R-:W2:Y:S01]  /*4a10*/  MUFU.EX2 R49, R49 ;  /* 0x0000003100317308 */ /* 0x000ea20000000800 */
[----:B-----5:R-:W-:-:S01]  /*4a20*/  FADD.FTZ R3, R57, R32 ;  /* 0x0000002039037221 */ /* 0x020fc20000010000 */
[----:B------:R-:W-:Y:S01]  /*4a30*/  F2FP.SATFINITE.E4M3.F32.PACK_AB_MERGE_C R62, R12, R9, RZ ;  /* 0x000000090c3e723e */ /* 0x000fe200048070ff */
[----:B0-----:R-:W-:-:S01]  /*4a40*/  FADD.FTZ R29, R56, R29 ;  /* 0x0000001d381d7221 */ /* 0x001fc20000010000 */
[----:B------:R-:W-:-:S02]  /*4a50*/  F2FP.SATFINITE.E4M3.F32.PACK_AB_MERGE_C R32, R20, R13, RZ ;  /* 0x0000000d1420723e */ /* 0x000fc400048070ff */
[----:B------:R-:W-:Y:S02]  /*4a60*/  CS2R R78, SRZ ;  /* 0x00000000004e7805 */ /* 0x000fe4000001ff00 */
[----:B------:R-:W-:Y:S01]  /*4a70*/  F2FP.SATFINITE.E4M3.F32.PACK_AB_MERGE_C R181, R10, R5, R62 ;  /* 0x000000050ab5723e */ /* 0x000fe2000480703e */
[----:B------:R-:W-:-:S01]  /*4a80*/  FADD.FTZ R20, R40, R29 ;  /* 0x0000001d28147221 */ /* 0x000fc20000010000 */
[----:B------:R-:W0:Y:S01]  /*4a90*/  MUFU.EX2 R43, R43 ;  /* 0x0000002b002b7308 */ /* 0x000e220000000800 */
[----:B-1----:R-:W-:-:S01]  /*4aa0*/  FADD.FTZ R12, R58, R3 ;  /* 0x000000033a0c7221 */ /* 0x002fc20000010000 */
[----:B------:R-:W-:Y:S02]  /*4ab0*/  F2FP.SATFINITE.E4M3.F32.PACK_AB_MERGE_C R183, R14, R11, R32 ;  /* 0x0000000b0eb7723e */ /* 0x000fe40004807020 */
[----:B------:R-:W-:Y:S02]  /*4ac0*/  CS2R R72, SRZ ;  /* 0x0000000000487805 */ /* 0x000fe4000001ff00 */
[----:B------:R-:W-:-:S02]  /*4ad0*/  F2FP.SATFINITE.E4M3.F32.PACK_AB_MERGE_C R57, R58, R57, RZ ;  /* 0x000000393a39723e */ /* 0x000fc400048070ff */
[----:B------:R-:W-:Y:S02]  /*4ae0*/  CS2R R58, SRZ ;  /* 0x00000000003a7805 */ /* 0x000fe4000001ff00 */
[----:B------:R-:W-:Y:S02]  /*4af0*/  F2FP.SATFINITE.E4M3.F32.PACK_AB_MERGE_C R21, R56, R21, RZ ;  /* 0x000000153815723e */ /* 0x000fe400048070ff */
[----:B------:R-:W-:Y:S01]  /*4b00*/  CS2R R44, SRZ ;  /* 0x00000000002c7805 */ /* 0x000fe2000001ff00 */
[----:B------:R-:W1:Y:S01]  /*4b10*/  MUFU.EX2 R90, R90 ;  /* 0x0000005a005a7308 */ /* 0x000e620000000800 */
[----:B--2---:R-:W-:-:S01]  /*4b20*/  FADD.FTZ R9, R49, R12 ;  /* 0x0000000c31097221 */ /* 0x004fc20000010000 */
[----:B------:R-:W-:Y:S02]  /*4b30*/  F2FP.SATFINITE.E4M3.F32.PACK_AB_MERGE_C R176, R52, R75, R57 ;  /* 0x0000004b34b0723e */ /* 0x000fe40004807039 */
[----:B------:R-:W-:Y:S02]  /*4b40*/  CS2R R74, SRZ ;  /* 0x00000000004a7805 */ /* 0x000fe4000001ff00 */
[----:B------:R-:W-:-:S02]  /*4b50*/  F2FP.SATFINITE.E4M3.F32.PACK_AB_MERGE_C R177, R36, R15, R21 ;  /* 0x0000000f24b1723e */ /* 0x000fc40004807015 */
[----:B------:R-:W-:Y:S02]  /*4b60*/  CS2R R56, SRZ ;  /* 0x0000000000387805 */ /* 0x000fe4000001ff00 */
[----:B------:R-:W-:Y:S02]  /*4b70*/  CS2R R52, SRZ ;  /* 0x0000000000347805 */ /* 0x000fe4000001ff00 */
[----:B------:R-:W-:Y:S01]  /*4b80*/  CS2R R36, SRZ ;  /* 0x0000000000247805 */ /* 0x000fe2000001ff00 */
[----:B------:R-:W2:Y:S01]  /*4b90*/  MUFU.EX2 R42, R42 ;  /* 0x0000002a002a7308 */ /* 0x000ea20000000800 */
[----:B0-----:R-:W-:-:S01]  /*4ba0*/  FADD.FTZ R13, R43, R20 ;  /* 0x000000142b0d7221 */ /* 0x001fc20000010000 */
[----:B------:R-:W-:Y:S02]  /*4bb0*/  CS2R R32, SRZ ;  /* 0x0000000000207805 */ /* 0x000fe4000001ff00 */
[----:B------:R-:W-:-:S04]  /*4bc0*/  CS2R R28, SRZ ;  /* 0x00000000001c7805 */ /* 0x000fc8000001ff00 */
        /* <DEDUP_REMOVED lines=13> */
[----:B------:R-:W-:Y:S01]  /*4ca0*/  FADD.FTZ R93, R93, R6 ;  /* 0x000000065d5d7221 */ /* 0x000fe20000010000 */
[----:B------:R-:W-:Y:S02]  /*4cb0*/  CS2R R40, SRZ ;  /* 0x0000000000287805 */ /* 0x000fe4000001ff00 */
[----:B------:R-:W-:Y:S02]  /*4cc0*/  F2FP.SATFINITE.E4M3.F32.PACK_AB_MERGE_C R178, R90, R49, R92 ;  /* 0x000000315ab2723e */ /* 0x000fe4000480705c */
        /* <DEDUP_REMOVED lines=20> */
[----:B------:R-:W-:Y:S01]  /*4e10*/  CS2R R30, SRZ ;  /* 0x00000000001e7805 */ /* 0x000fe2000001ff00 */
        /* <DEDUP_REMOVED lines=12> */
[C---:B0-----:R-:W-:Y:S01]  /*4ee0*/  F2FP.SATFINITE.E4M3.F32.PACK_AB_MERGE_C R50, R55.reuse, R50, RZ ;  /* 0x000000323732723e */ /* 0x041fe200048070ff */
[----:B------:R-:W-:Y:S01]  /*4ef0*/  FADD.FTZ R55, R55, R6 ;  /* 0x0000000637377221 */ /* 0x000fe20000010000 */
        /* <DEDUP_REMOVED lines=10> */
[----:B------:R-:W-:Y:S02]  /*4fa0*/  CS2R R50, SRZ ;  /* 0x0000000000327805 */ /* 0x000fe4000001ff00 */
[----:B------:R-:W-:-:S04]  /*4fb0*/  CS2R R46, SRZ ;  /* 0x00000000002e7805 */ /* 0x000fc8000001ff00 */
        /* <DEDUP_REMOVED lines=23> */
[----:B------:R-:W-:-:S06]  /*5130*/  CS2R R54, SRZ ;  /* 0x0000000000367805 */ /* 0x000fcc000001ff00 */
        /* <DEDUP_REMOVED lines=30> */
.L_x_9351:
[----:B------:R-:W-:Y:S01]  /*5320*/  ISETP.NE.AND P2, PT, RZ, UR42, PT ;  /* 0x0000002aff007c0c */ /* 0x000fe2000bf45270 */
[----:B------:R-:W-:-:S04]  /*5330*/  UISETP.NE.AND UP0, UPT, UR31, 0x1, UPT ;  /* 0x000000011f00788c */ /* 0x000fc8000bf05270 */
[----:B------:R-:W-:-:S04]  /*5340*/  USEL UR44, URZ, 0x1, UP0 ;  /* 0x000000013f2c7887 */ /* 0x000fc80008000000 */
[----:B------:R-:W-:-:S04]  /*5350*/  ULOP3.LUT UR44, UR33, UR44, URZ, 0x3c, !UPT ;  /* 0x0000002c212c7292 */ /* 0x000fc8000f8e3c3f */
[----:B------:R-:W-:Y:S08]  /*5360*/  @P2 BRA `(.L_x_9341) ;  /* 0x0000000000382947 */ /* 0x000ff00003800000 */
[----:B------:R-:W-:Y:S05]  /*5370*/  @!P0 BRA `(.L_x_9342) ;  /* 0x0000000000048947 */ /* 0x000fea0003800000 */
[----:B------:R-:W-:Y:S01]  /*5380*/  BPT.TRAP 0x1 ;  /* 0x000000040000795c */ /* 0x000fe20000300000 */
.L_x_9342:
        /* <DEDUP_REMOVED lines=9> */
.L_x_9343:
[----:B-1----:R-:W-:Y:S05]  /*5420*/  @P1 BRA `(.L_x_9341) ;  /* 0x0000000000081947 */ /* 0x002fea0003800000 */
[----:B------:R-:W1:Y:S02]  /*5430*/  SYNCS.PHASECHK.TRANS64.TRYWAIT P1, [UR6+0x22830], R7 ;  /* 0x02283007ff0075a7 */ /* 0x000e640008020146 */
[----:B-1----:R-:W-:Y:S05]  /*5440*/  @!P1 BRA `(.L_x_9344) ;  /* 0x000000f800709947 */ /* 0x002fea0003800000 */
.L_x_9341:
        /* <DEDUP_REMOVED lines=132> */
.L_x_9346:
[----:B------:R-:W-:Y:S01]  /*5c90*/  ULEA UR6, UR31, UR43, 0x3 ;  /* 0x0000002b1f067291 */ /* 0x000fe2000f8e183f */
[----:B------:R-:W-:-:S05]  /*5ca0*/  IMAD.U32 R7, RZ, RZ, UR33 ;  /* 0x00000021ff077e24 */ /* 0x000fca000f8e00ff */
[----:B------:R-:W-:-:S04]  /*5cb0*/  SHF.L.U32 R7, R7, 0x1f, RZ ;  /* 0x0000001f07077819 */ /* 0x000fc800000006ff */
[----:B------:R0:W1:Y:S01]  /*5cc0*/  SYNCS.PHASECHK.TRANS64.TRYWAIT P1, [UR6+0x22850], R7 ;  /* 0x02285007ff0075a7 */ /* 0x0000620008020146 */
[----:B------:R-:W-:Y:S05]  /*5cd0*/  @!P0 BRA `(.L_x_9347) ;  /* 0x0000000000048947 */ /* 0x000fea0003800000 */
[----:B------:R-:W-:Y:S01]  /*5ce0*/  BPT.TRAP 0x1 ;  /* 0x000000040000795c */ /* 0x000fe20000300000 */
.L_x_9347:
[----:B-1----:R-:W-:Y:S05]  /*5cf0*/  @P1 BRA `(.L_x_9345) ;  /* 0x0000000000081947 */ /* 0x002fea0003800000 */
[----:B------:R-:W1:Y:S02]  /*5d00*/  SYNCS.PHASECHK.TRANS64.TRYWAIT P1, [UR6+0x22850], R7 ;  /* 0x02285007ff0075a7 */ /* 0x000e640008020146 */
[----:B-1----:R-:W-:Y:S05]  /*5d10*/  @!P1 BRA `(.L_x_9348) ;  /* 0x000000f000549947 */ /* 0x002fea0003800000 */
.L_x_9345:
        /* <DEDUP_REMOVED lines=36> */
.L_x_9349:
[----:B------:R-:W-:Y:S01]  /*5f60*/  UISETP.NE.AND UP0, UPT, UR48, URZ, UPT ;  /* 0x0000003f3000728c */ /* 0x000fe2000bf05270 */
[C---:B0-----:R-:W-:Y:S01]  /*5f70*/  FMUL.FTZ R7, R0.reuse, R154 ;  /* 0x0000009a00077220 */ /* 0x041fe20000410000 */
[C---:B------:R-:W-:Y:S01]  /*5f80*/  FMUL.FTZ R154, R0.reuse, R156 ;  /* 0x0000009c009a7220 */ /* 0x040fe20000410000 */
[C---:B------:R-:W-:Y:S01]  /*5f90*/  FMUL.FTZ R156, R0.reuse, R161 ;  /* 0x000000a1009c7220 */ /* 0x040fe20000410000 */
[C---:B------:R-:W-:Y:S01]  /*5fa0*/  FMUL.FTZ R161, R0.reuse, R137 ;  /* 0x0000008900a17220 */ /* 0x040fe20000410000 */
[----:B------:R-:W-:Y:S01]  /*5fb0*/  FMUL.FTZ R137, R0, R146 ;  /* 0x0000009200897220 */ /* 0x000fe20000410000 */
[----:B------:R-:W-:Y:S01]  /*5fc0*/  PLOP3.LUT P1, PT, PT, PT, UP0, 0x80, 0x0 ;  /* 0x000000000000781c */ /* 0x000fe20003f2f008 */
[----:B------:R-:W-:Y:S01]  /*5fd0*/  VIADD R146, R18, UR38 ;  /* 0x0000002612927c36 */ /* 0x000fe20008000000 */
[----:B------:R-:W-:Y:S01]  /*5fe0*/  PLOP3.LUT P2, PT, PT, PT, UP0, 0x80, 0x0 ;  /* 0x000000000000781c */ /* 0x000fe20003f4f008 */
[C---:B------:R-:W-:Y:S01]  /*5ff0*/  FMUL.FTZ R168, R0.reuse, R124 ;  /* 0x0000007c00a87220 */ /* 0x040fe20000410000 */
[C---:B------:R-:W-:Y:S01]  /*6000*/  FMUL.FTZ R21, R0.reuse, R142 ;  /* 0x0000008e00157220 */ /* 0x040fe20000410000 */
        /* <DEDUP_REMOVED lines=23> */
[----:B------:R-:W-:Y:S01]  /*6180*/  IMAD.U32 R144, RZ, RZ, UR6 ;  /* 0x00000006ff907e24 */ /* 0x000fe2000f8e00ff */
[----:B------:R-:W3:Y:S01]  /*6190*/  MUFU.TANH R153, R153 ;  /* 0x0000009900997308 */ /* 0x000ee20000002400 */
[C---:B------:R-:W-:Y:S01]  /*61a0*/  FMUL.FTZ R125, R0.reuse, R130 ;  /* 0x00000082007d7220 */ /* 0x040fe20000410000 */
[----:B------:R-:W-:Y:S01]  /*61b0*/  FMUL.FTZ R130, R0, R132 ;  /* 0x0000008400827220 */ /* 0x000fe20000410000 */
[----:B------:R-:W-:-:S02]  /*61c0*/  IMAD R144, R17, -0x2, R144 ;  /* 0xfffffffe11907824 */ /* 0x000fc400078e0290 */
[C---:B------:R-:W-:Y:S01]  /*61d0*/  FMUL.FTZ R10, R0.reuse, R159 ;  /* 0x0000009f000a7220 */ /* 0x040fe20000410000 */
[C---:B------:R-:W-:Y:S01]  /*61e0*/  FMUL.FTZ R159, R0.reuse, R165 ;  /* 0x000000a5009f7220 */ /* 0x040fe20000410000 */
[C---:B------:R-:W-:Y:S01]  /*61f0*/  FMUL.FTZ R20, R0.reuse, R139 ;  /* 0x0000008b00147220 */ /* 0x040fe20000410000 */
[----:B0-----:R-:W-:Y:S01]  /*6200*/  IMAD R144, R145, UR47, R144 ;  /* 0x0000002f91907c24 */ /* 0x001fe2000f8e0290 */
        /* <DEDUP_REMOVED lines=10> */
[----:B--2---:R-:W-:Y:S01]  /*62b0*/  IADD3 R131, R131, -UR29, R144 ;  /* 0x8000001d83837c10 */ /* 0x004fe2000fffe090 */
[C---:B------:R-:W-:Y:S01]  /*62c0*/  FMUL.FTZ R138, R0.reuse, R147 ;  /* 0x00000093008a7220 */ /* 0x040fe20000410000 */
[C---:B------:R-:W-:Y:S01]  /*62d0*/  FMUL.FTZ R140, R0.reuse, R150 ;  /* 0x00000096008c7220 */ /* 0x040fe20000410000 */
[C---:B------:R-:W-:Y:S01]  /*62e0*/  FMUL.FTZ R150, R0.reuse, R120 ;  /* 0x0000007800967220 */ /* 0x040fe20000410000 */
[C---:B------:R-:W-:Y:S01]  /*62f0*/  ISETP.GT.AND P1, PT, R131.reuse, RZ, PT ;  /* 0x000000ff8300720c */ /* 0x040fe20003f24270 */
[C---:B------:R-:W-:Y:S01]  /*6300*/  FMUL.FTZ R13, R0.reuse, R166 ;  /* 0x000000a6000d7220 */ /* 0x040fe20000410000 */
[----:B------:R-:W2:Y:S01]  /*6310*/  MUFU.TANH R157, R157 ;  /* 0x0000009d009d7308 */ /* 0x000ea20000002400 */
[C---:B------:R-:W-:Y:S01]  /*6320*/  ISETP.GT.AND P2, PT, R131.reuse, 0x1, PT ;  /* 0x000000018300780c */ /* 0x040fe20003f44270 */
[----:B------:R-:W-:Y:S01]  /*6330*/  FMUL.FTZ R166, R0, R121 ;  /* 0x0000007900a67220 */ /* 0x000fe20000410000 */
[----:B-1----:R-:W-:Y:S01]  /*6340*/  FSEL R149, R152, -INF , P1 ;  /* 0xff80000098957808 */ /* 0x002fe20000800000 */
[C---:B------:R-:W-:Y:S01]  /*6350*/  FMUL.FTZ R105, R0.reuse, R105 ;  /* 0x0000006900697220 */ /* 0x040fe20000410000 */
[----:B------:R-:W-:Y:S01]  /*6360*/  ISETP.GT.AND P1, PT, R131, 0x8, PT ;  /* 0x000000088300780c */ /* 0x000fe20003f24270 */
[C---:B------:R-:W-:Y:S01]  /*6370*/  FMUL.FTZ R104, R0.reuse, R104 ;  /* 0x0000006800687220 */ /* 0x040fe20000410000 */
[----:B---3--:R-:W-:Y:S01]  /*6380*/  FSEL R153, R153, -INF , P2 ;  /* 0xff80000099997808 */ /* 0x008fe20001000000 */
[----:B------:R-:W1:Y:S01]  /*6390*/  MUFU.TANH R156, R156 ;  /* 0x0000009c009c7308 */ /* 0x000e620000002400 */
[----:B------:R-:W-:Y:S01]  /*63a0*/  FMNMX.FTZ R132, R149, R5, !PT ;  /* 0x0000000595847209 */ /* 0x000fe20007810000 */
[C---:B------:R-:W-:Y:S01]  /*63b0*/  FMUL.FTZ R120, R0.reuse, R123 ;  /* 0x0000007b00787220 */ /* 0x040fe20000410000 */
[----:B------:R-:W-:Y:S01]  /*63c0*/  ISETP.GT.AND P2, PT, R131, 0x9, PT ;  /* 0x000000098300780c */ /* 0x000fe20003f44270 */
[----:B------:R-:W-:Y:S01]  /*63d0*/  FMUL.FTZ R128, R0, R128 ;  /* 0x0000008000807220 */ /* 0x000fe20000410000 */
[----:B0-----:R-:W-:Y:S01]  /*63e0*/  FSEL R151, R154, -INF , P1 ;  /* 0xff8000009a977808 */ /* 0x001fe20000800000 */
[C---:B------:R-:W-:Y:S01]  /*63f0*/  FMUL.FTZ R123, R0.reuse, R126 ;  /* 0x0000007e007b7220 */ /* 0x040fe20000410000 */
[----:B------:R-:W-:Y:S01]  /*6400*/  FMNMX.FTZ R132, R153, R132, !PT ;  /* 0x0000008499847209 */ /* 0x000fe20007810000 */
[----:B------:R-:W0:Y:S01]  /*6410*/  MUFU.TANH R158, R158 ;  /* 0x0000009e009e7308 */ /* 0x000e220000002400 */
[----:B------:R-:W-:Y:S01]  /*6420*/  ISETP.GT.AND P1, PT, R131, 0x10, PT ;  /* 0x000000108300780c */ /* 0x000fe20003f24270 */
[C---:B------:R-:W-:Y:S01]  /*6430*/  FMUL.FTZ R126, R0.reuse, R135 ;  /* 0x00000087007e7220 */ /* 0x040fe20000410000 */
[----:B----4-:R-:W-:Y:S01]  /*6440*/  FSEL R163, R155, -INF , P2 ;  /* 0xff8000009ba37808 */ /* 0x010fe20001000000 */
[C---:B------:R-:W-:Y:S01]  /*6450*/  FMUL.FTZ R121, R0.reuse, R122 ;  /* 0x0000007a00797220 */ /* 0x040fe20000410000 */
[----:B------:R-:W-:Y:S01]  /*6460*/  FMNMX.FTZ R132, R151, R132, !PT ;  /* 0x0000008497847209 */ /* 0x000fe20007810000 */
[C---:B------:R-:W-:Y:S01]  /*6470*/  FMUL.FTZ R129, R0.reuse, R129 ;  /* 0x0000008100817220 */ /* 0x040fe20000410000 */
[----:B------:R-:W-:Y:S01]  /*6480*/  ISETP.GT.AND P2, PT, R131, 0x11, PT ;  /* 0x000000118300780c */ /* 0x000fe20003f44270 */
[----:B------:R-:W3:Y:S01]  /*6490*/  MUFU.TANH R159, R159 ;  /* 0x0000009f009f7308 */ /* 0x000ee20000002400 */
[----:B--2---:R-:W-:Y:S01]  /*64a0*/  FSEL R167, R157, -INF , P1 ;  /* 0xff8000009da77808 */ /* 0x004fe20000800000 */
[C---:B------:R-:W-:Y:S01]  /*64b0*/  FMUL.FTZ R122, R0.reuse, R127 ;  /* 0x0000007f007a7220 */ /* 0x040fe20000410000 */
[----:B------:R-:W-:Y:S01]  /*64c0*/  FMNMX.FTZ R132, R163, R132, !PT ;  /* 0x00000084a3847209 */ /* 0x000fe20007810000 */
[C---:B------:R-:W-:Y:S01]  /*64d0*/  FMUL.FTZ R127, R0.reuse, R134 ;  /* 0x00000086007f7220 */ /* 0x040fe20000410000 */
[----:B------:R-:W-:Y:S01]  /*64e0*/  ISETP.GT.AND P1, PT, R131, 0x18, PT ;  /* 0x000000188300780c */ /* 0x000fe20003f24270 */
[----:B------:R-:W-:Y:S01]  /*64f0*/  FMUL.FTZ R171, R0, R133 ;  /* 0x0000008500ab7220 */ /* 0x000fe20000410000 */
[----:B-1----:R-:W-:Y:S01]  /*6500*/  FSEL R169, R156, -INF , P2 ;  /* 0xff8000009ca97808 */ /* 0x002fe20001000000 */
        /* <DEDUP_REMOVED lines=11> */
[----:B---3--:R-:W-:Y:S01]  /*65c0*/  FSEL R159, R159, -INF , P2 ;  /* 0xff8000009f9f7808 */ /* 0x008fe20001000000 */
[C---:B------:R-:W-:Y:S01]  /*65d0*/  FMUL.FTZ R113, R0.reuse, R113 ;  /* 0x0000007100717220 */ /* 0x040fe20000410000 */
[----:B------:R-:W-:Y:S01]  /*65e0*/  FMNMX.FTZ R132, R165, R132, !PT ;  /* 0x00000084a5847209 */ /* 0x000fe20007810000 */
[----:B------:R-:W-:Y:S01]  /*65f0*/  FMUL.FTZ R116, R0, R116 ;  /* 0x0000007400747220 */ /* 0x000fe20000410000 */
[----:B------:R-:W-:Y:S01]  /*6600*/  ISETP.GT.AND P2, PT, R131, 0x21, PT ;  /* 0x000000218300780c */ /* 0x000fe20003f44270 */
[----:B------:R-:W2:Y:S01]  /*6610*/  MUFU.TANH R162, R162 ;  /* 0x000000a200a27308 */ /* 0x000ea20000002400 */
[----:B-1----:R-:W-:Y:S01]  /*6620*/  FSEL R157, R160, -INF , P1 ;  /* 0xff800000a09d7808 */ /* 0x002fe20000800000 */
[C---:B------:R-:W-:Y:S01]  /*6630*/  FMUL.FTZ R90, R0.reuse, R90 ;  /* 0x0000005a005a7220 */ /* 0x040fe20000410000 */
[----:B------:R-:W-:Y:S01]  /*6640*/  FMNMX.FTZ R132, R159, R132, !PT ;  /* 0x000000849f847209 */ /* 0x000fe20007810000 */
[C---:B------:R-:W-:Y:S01]  /*6650*/  FMUL.FTZ R91, R0.reuse, R91 ;  /* 0x0000005b005b7220 */ /* 0x040fe20000410000 */
[----:B------:R-:W-:Y:S01]  /*6660*/  ISETP.GT.AND P1, PT, R131, 0x28, PT ;  /* 0x000000288300780c */ /* 0x000fe20003f24270 */
[C---:B------:R-:W-:Y:S01]  /*6670*/  FMUL.FTZ R94, R0.reuse, R94 ;  /* 0x0000005e005e7220 */ /* 0x040fe20000410000 */
[----:B------:R-:W-:Y:S01]  /*6680*/  FMNMX.FTZ R132, R157, R132, !PT ;  /* 0x000000849d847209 */ /* 0x000fe20007810000 */
[----:B------:R-:W1:Y:S01]  /*6690*/  MUFU.TANH R141, R141 ;  /* 0x0000008d008d7308 */ /* 0x000e620000002400 */
[----:B0-----:R-:W-:Y:S01]  /*66a0*/  FSEL R155, R161, -INF , P2 ;  /* 0xff800000a19b7808 */ /* 0x001fe20001000000 */
[C---:B------:R-:W-:Y:S01]  /*66b0*/  FMUL.FTZ R95, R0.reuse, R95 ;  /* 0x0000005f005f7220 */ /* 0x040fe20000410000 */
[----:B------:R-:W-:Y:S01]  /*66c0*/  ISETP.GT.AND P2, PT, R131, 0x29, PT ;  /* 0x000000298300780c */ /* 0x000fe20003f44270 */
[C---:B------:R-:W-:Y:S01]  /*66d0*/  FMUL.FTZ R98, R0.reuse, R98 ;  /* 0x0000006200627220 */ /* 0x040fe20000410000 */
[----:B------:R-:W-:Y:S01]  /*66e0*/  FMNMX.FTZ R132, R155, R132, !PT ;  /* 0x000000849b847209 */ /* 0x000fe20007810000 */
[C---:B------:R-:W-:Y:S01]  /*66f0*/  FMUL.FTZ R99, R0.reuse, R99 ;  /* 0x0000006300637220 */ /* 0x040fe20000410000 */
[----:B------:R-:W-:Y:S01]  /*6700*/  FMUL.FTZ R103, R0, R103 ;  /* 0x0000006700677220 */ /* 0x000fe20000410000 */
[----:B------:R-:W0:Y:S01]  /*6710*/  MUFU.TANH R143, R143 ;  /* 0x0000008f008f7308 */ /* 0x000e220000002400 */
[----:B--2---:R-:W-:Y:S01]  /*6720*/  FSEL R147, R162, -INF , P1 ;  /* 0xff800000a2937808 */ /* 0x004fe20000800000 */
[----:B------:R-:W-:Y:S01]  /*6730*/  ULEA UR6, UR36, UR43, 0x3 ;  /* 0x0000002b24067291 */ /* 0x000fe2000f8e183f */
[----:B------:R-:W-:-:S02]  /*6740*/  ISETP.GT.AND P1, PT, R131, 0x30, PT ;  /* 0x000000308300780c */ /* 0x000fc40003f24270 */
[----:B------:R-:W-:Y:S01]  /*6750*/  FMNMX.FTZ R132, R147, R132, !PT ;  /* 0x0000008493847209 */ /* 0x000fe20007810000 */
[----:B------:R-:W-:Y:S02]  /*6760*/  UIADD3 UR6, UR6, 0x22840, URZ ;  /* 0x0002284006067890 */ /* 0x000fe4000fffe03f */
[----:B------:R-:W2:Y:S01]  /*6770*/  MUFU.TANH R142, R142 ;  /* 0x0000008e008e7308 */ /* 0x000ea20000002400 */
[----:B-1----:R-:W-:Y:S01]  /*6780*/  FSEL R145, R141, -INF , P2 ;  /* 0xff8000008d917808 */ /* 0x002fe20001000000 */
[----:B------:R-:W-:Y:S01]  /*6790*/  UPRMT UR6, UR41, 0x654, UR6 ;  /* 0x0000065429067896 */ /* 0x000fe20008000006 */
[----:B------:R-:W-:Y:S02]  /*67a0*/  ISETP.GT.AND P2, PT, R131, 0x31, PT ;  /* 0x000000318300780c */ /* 0x000fe40003f44270 */
[----:B------:R-:W-:-:S03]  /*67b0*/  FMNMX.FTZ R132, R145, R132, !PT ;  /* 0x0000008491847209 */ /* 0x000fc60007810000 */
[----:B------:R-:W1:Y:S01]  /*67c0*/  MUFU.TANH R148, R148 ;  /* 0x0000009400947308 */ /* 0x000e620000002400 */
[----:B0-----:R-:W-:Y:S02]  /*67d0*/  FSEL R143, R143, -INF , P1 ;  /* 0xff8000008f8f7808 */ /* 0x001fe40000800000 */
[C---:B------:R-:W-:Y:S01]  /*67e0*/  ISETP.GT.AND P1, PT, R131.reuse, 0x38, PT ;  /* 0x000000388300780c */ /* 0x040fe20003f24270 */
[----:B------:R-:W-:Y:S04]  /*67f0*/  SYNCS.ARRIVE.TRANS64.RED.A1T0 RZ, [UR6], RZ ;  /* 0x000000ffffff79a7 */ /* 0x000fe80008100406 */
[----:B------:R-:W0:Y:S01]  /*6800*/  MUFU.TANH R164, R164 ;  /* 0x000000a400a47308 */ /* 0x000e220000002400 */
[----:B--2---:R-:W-:Y:S02]  /*6810*/  FSEL R142, R142, -INF , P2 ;  /* 0xff8000008e8e7808 */ /* 0x004fe40001000000 */
[----:B------:R-:W-:-:S05]  /*6820*/  ISETP.GT.AND P2, PT, R131, 0x39, PT ;  /* 0x000000398300780c */ /* 0x000fca0003f44270 */
[----:B------:R-:W2:Y:S01]  /*6830*/  MUFU.TANH R150, R150 ;  /* 0x0000009600967308 */ /* 0x000ea20000002400 */
[----:B-1----:R-:W-:Y:S02]  /*6840*/  FSEL R141, R148, -INF , P1 ;  /* 0xff800000948d7808 */ /* 0x002fe40000800000 */
[----:B------:R-:W-:-:S05]  /*6850*/  ISETP.GT.AND P1, PT, R131, 0x40, PT ;  /* 0x000000408300780c */ /* 0x000fca0003f24270 */
[----:B------:R1:W-:Y:S01]  /*6860*/  MUFU.TANH R154, R105 ;  /* 0x00000069009a7308 */ /* 0x0003e20000002400 */
[----:B0-----:R-:W-:Y:S01]  /*6870*/  FSEL R135, R164, -INF , P2 ;  /* 0xff800000a4877808 */ /* 0x001fe20001000000 */
[C---:B------:R-:W-:Y:S01]  /*6880*/  FMUL.FTZ R164, R0.reuse, R115 ;  /* 0x0000007300a47220 */ /* 0x040fe20000410000 */
[----:B------:R-:W-:Y:S01]  /*6890*/  ISETP.GT.AND P2, PT, R131, 0x41, PT ;  /* 0x000000418300780c */ /* 0x000fe20003f44270 */
[----:B------:R-:W-:-:S04]  /*68a0*/  FMUL.FTZ R115, R0, R102 ;  /* 0x0000006600737220 */ /* 0x000fc80000410000 */
[----:B------:R-:W0:Y:S01]  /*68b0*/  MUFU.TANH R166, R166 ;  /* 0x000000a600a67308 */ /* 0x000e220000002400 */
[----:B-1----:R-:W-:Y:S01]  /*68c0*/  FMUL.FTZ R105, R0, R107 ;  /* 0x0000006b00697220 */ /* 0x002fe20000410000 */
[----:B------:R-:W-:Y:S02]  /*68d0*/  FMNMX.FTZ R107, R143, R132, !PT ;  /* 0x000000848f6b7209 */ /* 0x000fe40007810000 */
[----:B--2---:R-:W-:Y:S02]  /*68e0*/  FSEL R134, R150, -INF , P1 ;  /* 0xff80000096867808 */ /* 0x004fe40000800000 */
[----:B------:R-:W-:Y:S02]  /*68f0*/  ISETP.GT.AND P1, PT, R131, 0x48, PT ;  /* 0x000000488300780c */ /* 0x000fe40003f24270 */
[----:B------:R1:W-:Y:S08]  /*6900*/  MUFU.TANH R152, R104 ;  /* 0x0000006800987308 */ /* 0x0003f00000002400 */
[----:B------:R-:W2:Y:S01]  /*6910*/  MUFU.TANH R168, R168 ;  /* 0x000000a800a87308 */ /* 0x000ea20000002400 */
[----:B-1----:R-:W-:Y:S01]  /*6920*/  FMUL.FTZ R104, R0, R106 ;  /* 0x0000006a00687220 */ /* 0x002fe20000410000 */
[----:B------:R-:W-:-:S02]  /*6930*/  FMNMX.FTZ R106, R142, R107, !PT ;  /* 0x0000006b8e6a7209 */ /* 0x000fc40007810000 */
[----:B0-----:R-:W-:Y:S01]  /*6940*/  FSEL R133, R166, -INF , P2 ;  /* 0xff800000a6857808 */ /* 0x001fe20001000000 */
[----:B------:R-:W-:Y:S01]  /*6950*/  FMUL.FTZ R166, R0, R118 ;  /* 0x0000007600a67220 */ /* 0x000fe20000410000 */
[----:B------:R-:W-:Y:S02]  /*6960*/  FMNMX.FTZ R106, R141, R106, !PT ;  /* 0x0000006a8d6a7209 */ /* 0x000fe40007810000 */
[----:B------:R-:W0:Y:S01]  /*6970*/  MUFU.TANH R170, R170 ;  /* 0x000000aa00aa7308 */ /* 0x000e220000002400 */
[----:B------:R-:W-:Y:S02]  /*6980*/  ISETP.GT.AND P2, PT, R131, 0x49, PT ;  /* 0x000000498300780c */ /* 0x000fe40003f44270 */
[----:B------:R-:W-:-:S04]  /*6990*/  FMNMX.FTZ R107, R135, R106, !PT ;  /* 0x0000006a876b7209 */ /* 0x000fc80007810000 */
[----:B------:R-:W-:Y:S01]  /*69a0*/  FMNMX.FTZ R106, R134, R107, !PT ;  /* 0x0000006b866a7209 */ /* 0x000fe20007810000 */
[----:B------:R-:W-:Y:S01]  /*69b0*/  MUFU.TANH R128, R128 ;  /* 0x0000008000807308 */ /* 0x000fe20000002400 */
[----:B--2---:R-:W-:Y:S01]  /*69c0*/  FSEL R132, R168, -INF , P1 ;  /* 0xff800000a8847808 */ /* 0x004fe20000800000 */
[----:B------:R-:W-:Y:S01]  /*69d0*/  FMUL.FTZ R107, R0, R117 ;  /* 0x00000075006b7220 */ /* 0x000fe20000410000 */
[----:B------:R-:W-:-:S05]  /*69e0*/  ISETP.GT.AND P1, PT, R131, 0x50, PT ;  /* 0x000000508300780c */ /* 0x000fca0003f24270 */
[----:B------:R-:W1:Y:S01]  /*69f0*/  MUFU.TANH R129, R129 ;  /* 0x0000008100817308 */ /* 0x000e620000002400 */
[----:B0-----:R-:W-:Y:S02]  /*6a00*/  FSEL R117, R170, -INF , P2 ;  /* 0xff800000aa757808 */ /* 0x001fe40001000000 */
[----:B------:R-:W-:-:S05]  /*6a10*/  ISETP.GT.AND P2, PT, R131, 0x51, PT ;  /* 0x000000518300780c */ /* 0x000fca0003f44270 */
[----:B------:R-:W0:Y:S08]  /*6a20*/  MUFU.TANH R130, R130 ;  /* 0x0000008200827308 */ /* 0x000e300000002400 */
[----:B------:R2:W-:Y:S08]  /*6a30*/  MUFU.TANH R158, R109 ;  /* 0x0000006d009e7308 */ /* 0x0005f00000002400 */
[----:B------:R-:W3:Y:S01]  /*6a40*/  MUFU.TANH R171, R171 ;  /* 0x000000ab00ab7308 */ /* 0x000ee20000002400 */
[----:B--2---:R-:W-:-:S04]  /*6a50*/  FMNMX.FTZ R109, R133, R106, !PT ;  /* 0x0000006a856d7209 */ /* 0x004fc80007810000 */
[----:B------:R-:W-:-:S03]  /*6a60*/  FMNMX.FTZ R106, R132, R109, !PT ;  /* 0x0000006d846a7209 */ /* 0x000fc60007810000 */
[----:B------:R2:W-:Y:S01]  /*6a70*/  MUFU.TANH R160, R112 ;  /* 0x0000007000a07308 */ /* 0x0005e20000002400 */
[----:B------:R-:W-:Y:S02]  /*6a80*/  FMNMX.FTZ R109, R117, R106, !PT ;  /* 0x0000006a756d7209 */ /* 0x000fe40007810000 */
[----:B-1----:R-:W-:Y:S02]  /*6a90*/  FSEL R106, R129, -INF , P2 ;  /* 0xff800000816a7808 */ /* 0x002fe40001000000 */
[----:B------:R-:W-:-:S03]  /*6aa0*/  ISETP.GT.AND P2, PT, R131, 0x59, PT ;  /* 0x000000598300780c */ /* 0x000fc60003f44270 */
[----:B------:R1:W-:Y:S01]  /*6ab0*/  MUFU.TANH R161, R107 ;  /* 0x0000006b00a17308 */ /* 0x0003e20000002400 */
[----:B--2---:R-:W-:Y:S02]  /*6ac0*/  FSEL R112, R128, -INF , P1 ;  /* 0xff80000080707808 */ /* 0x004fe40000800000 */
[----:B------:R-:W-:-:S05]  /*6ad0*/  ISETP.GT.AND P1, PT, R131, 0x58, PT ;  /* 0x000000588300780c */ /* 0x000fca0003f24270 */
[----:B------:R2:W4:Y:S01]  /*6ae0*/  MUFU.TANH R156, R108 ;  /* 0x0000006c009c7308 */ /* 0x0005220000002400 */
[----:B-1----:R-:W-:Y:S01]  /*6af0*/  FMNMX.FTZ R107, R112, R109, !PT ;  /* 0x0000006d706b7209 */ /* 0x002fe20007810000 */
[----:B------:R-:W-:Y:S01]  /*6b00*/  FMUL.FTZ R109, R0, R89 ;  /* 0x00000059006d7220 */ /* 0x000fe20000410000 */
[----:B0-----:R-:W-:Y:S02]  /*6b10*/  FSEL R89, R130, -INF , P1 ;  /* 0xff80000082597808 */ /* 0x001fe40000800000 */
[----:B------:R-:W-:-:S03]  /*6b20*/  ISETP.GT.AND P1, PT, R131, 0x60, PT ;  /* 0x000000608300780c */ /* 0x000fc60003f24270 */
[----:B------:R0:W-:Y:S01]  /*6b30*/  MUFU.TANH R162, R88 ;  /* 0x0000005800a27308 */ /* 0x0001e20000002400 */
[----:B--2---:R-:W-:Y:S02]  /*6b40*/  FMNMX.FTZ R108, R106, R107, !PT ;  /* 0x0000006b6a6c7209 */ /* 0x004fe40007810000 */
[----:B---3--:R-:W-:Y:S02]  /*6b50*/  FSEL R107, R171, -INF , P2 ;  /* 0xff800000ab6b7808 */ /* 0x008fe40001000000 */
[----:B------:R-:W-:Y:S02]  /*6b60*/  FMNMX.FTZ R108, R89, R108, !PT ;  /* 0x0000006c596c7209 */ /* 0x000fe40007810000 */
[----:B------:R-:W-:Y:S01]  /*6b70*/  ISETP.GT.AND P2, PT, R131, 0x61, PT ;  /* 0x000000618300780c */ /* 0x000fe20003f44270 */
[----:B------:R1:W2:Y:S01]  /*6b80*/  MUFU.TANH R148, R113 ;  /* 0x0000007100947308 */ /* 0x0002a20000002400 */
[----:B0-----:R-:W-:Y:S01]  /*6b90*/  FMUL.FTZ R88, R0, R92 ;  /* 0x0000005c00587220 */ /* 0x001fe20000410000 */
[----:B------:R-:W-:-:S02]  /*6ba0*/  FSEL R92, R152, -INF , P1 ;  /* 0xff800000985c7808 */ /* 0x000fc40000800000 */
[----:B------:R-:W-:-:S04]  /*6bb0*/  ISETP.GT.AND P1, PT, R131, 0x68, PT ;  /* 0x000000688300780c */ /* 0x000fc80003f24270 */
[----:B------:R0:W3:Y:S01]  /*6bc0*/  MUFU.TANH R150, R116 ;  /* 0x0000007400967308 */ /* 0x0000e20000002400 */
[----:B-1----:R-:W-:Y:S02]  /*6bd0*/  FMNMX.FTZ R113, R107, R108, !PT ;  /* 0x0000006c6b717209 */ /* 0x002fe40007810000 */
[----:B------:R-:W-:Y:S02]  /*6be0*/  FSEL R108, R154, -INF , P2 ;  /* 0xff8000009a6c7808 */ /* 0x000fe40001000000 */
[----:B------:R-:W-:Y:S02]  /*6bf0*/  FMNMX.FTZ R113, R92, R113, !PT ;  /* 0x000000715c717209 */ /* 0x000fe40007810000 */
[----:B------:R-:W-:Y:S01]  /*6c00*/  ISETP.GT.AND P2, PT, R131, 0x69, PT ;  /* 0x000000698300780c */ /* 0x000fe20003f44270 */
[----:B------:R1:W5:Y:S01]  /*6c10*/  MUFU.TANH R130, R109 ;  /* 0x0000006d00827308 */ /* 0x0003620000002400 */
[----:B0-----:R-:W-:Y:S01]  /*6c20*/  FMUL.FTZ R116, R0, R93 ;  /* 0x0000005d00747220 */ /* 0x001fe20000410000 */
[----:B----4-:R-:W-:-:S02]  /*6c30*/  FSEL R93, R156, -INF , P1 ;  /* 0xff8000009c5d7808 */ /* 0x010fc40000800000 */
[----:B------:R-:W-:Y:S02]  /*6c40*/  FMNMX.FTZ R128, R108, R113, !PT ;  /* 0x000000716c807209 */ /* 0x000fe40007810000 */
[----:B------:R-:W-:Y:S02]  /*6c50*/  ISETP.GT.AND P1, PT, R131, 0x70, PT ;  /* 0x000000708300780c */ /* 0x000fe40003f24270 */
[----:B------:R-:W-:Y:S01]  /*6c60*/  FMNMX.FTZ R128, R93, R128, !PT ;  /* 0x000000805d807209 */ /* 0x000fe20007810000 */
[----:B------:R0:W4:Y:S01]  /*6c70*/  MUFU.TANH R152, R88 ;  /* 0x0000005800987308 */ /* 0x0001220000002400 */
[----:B-1----:R-:W-:Y:S02]  /*6c80*/  FSEL R109, R158, -INF , P2 ;  /* 0xff8000009e6d7808 */ /* 0x002fe40001000000 */
[----:B------:R-:W-:Y:S02]  /*6c90*/  ISETP.GT.AND P2, PT, R131, 0x71, PT ;  /* 0x000000718300780c */ /* 0x000fe40003f44270 */
[----:B------:R-:W-:-:S02]  /*6ca0*/  FMNMX.FTZ R129, R109, R128, !PT ;  /* 0x000000806d817209 */ /* 0x000fc40007810000 */
[----:B--2---:R-:W-:Y:S01]  /*6cb0*/  FSEL R113, R148, -INF , P2 ;  /* 0xff80000094717808 */ /* 0x004fe20001000000 */
[----:B------:R1:W2:Y:S01]  /*6cc0*/  MUFU.TANH R154, R116 ;  /* 0x00000074009a7308 */ /* 0x0002a20000002400 */
[----:B0-----:R-:W-:Y:S01]  /*6cd0*/  FMUL.FTZ R88, R0, R96 ;  /* 0x0000006000587220 */ /* 0x001fe20000410000 */
[----:B------:R-:W-:Y:S01]  /*6ce0*/  FSEL R96, R160, -INF , P1 ;  /* 0xff800000a0607808 */ /* 0x000fe20000800000 */
[C---:B------:R-:W-:Y:S01]  /*6cf0*/  FMUL.FTZ R148, R0.reuse, R101 ;  /* 0x0000006500947220 */ /* 0x040fe20000410000 */
[C---:B------:R-:W-:Y:S01]  /*6d00*/  ISETP.GT.AND P1, PT, R131.reuse, 0x78, PT ;  /* 0x000000788300780c */ /* 0x040fe20003f24270 */
[----:B------:R-:W-:Y:S01]  /*6d10*/  FMUL.FTZ R160, R0, R110 ;  /* 0x0000006e00a07220 */ /* 0x000fe20000410000 */
[----:B------:R-:W-:Y:S02]  /*6d20*/  ISETP.GT.AND P2, PT, R131, 0x79, PT ;  /* 0x000000798300780c */ /* 0x000fe40003f44270 */
[----:B------:R0:W2:Y:S01]  /*6d30*/  MUFU.TANH R156, R88 ;  /* 0x00000058009c7308 */ /* 0x0000a20000002400 */
[----:B-1----:R-:W-:Y:S01]  /*6d40*/  FMNMX.FTZ R116, R96, R129, !PT ;  /* 0x0000008160747209 */ /* 0x002fe20007810000 */
[----:B------:R-:W-:Y:S01]  /*6d50*/  FMUL.FTZ R129, R0, R97 ;  /* 0x0000006100817220 */ /* 0x000fe20000410000 */
[----:B---3--:R-:W-:-:S02]  /*6d60*/  FSEL R97, R150, -INF , P1 ;  /* 0xff80000096617808 */ /* 0x008fc40000800000 */
[----:B------:R-:W-:Y:S02]  /*6d70*/  FMNMX.FTZ R128, R113, R116, !PT ;  /* 0x0000007471807209 */ /* 0x000fe40007810000 */
[----:B------:R-:W-:Y:S01]  /*6d80*/  FSEL R116, R161, -INF , P2 ;  /* 0xff800000a1747808 */ /* 0x000fe20001000000 */
[----:B------:R2:W1:Y:S01]  /*6d90*/  MUFU.TANH R150, R129 ;  /* 0x0000008100967308 */ /* 0x0004620000002400 */
[----:B------:R-:W-:Y:S01]  /*6da0*/  ISETP.GT.AND P1, PT, R131, 0x80, PT ;  /* 0x000000808300780c */ /* 0x000fe20003f24270 */
[----:B0-----:R-:W-:Y:S01]  /*6db0*/  FMUL.FTZ R88, R0, R100 ;  /* 0x0000006400587220 */ /* 0x001fe20000410000 */
[----:B------:R-:W-:Y:S02]  /*6dc0*/  FMNMX.FTZ R161, R97, R128, !PT ;  /* 0x0000008061a17209 */ /* 0x000fe40007810000 */
[C---:B------:R-:W-:Y:S02]  /*6dd0*/  ISETP.GT.AND P2, PT, R131.reuse, 0x81, PT ;  /* 0x000000818300780c */ /* 0x040fe40003f44270 */
[----:B------:R-:W-:Y:S01]  /*6de0*/  FSEL R100, R162, -INF , P1 ;  /* 0xff800000a2647808 */ /* 0x000fe20000800000 */
[----:B------:R0:W3:Y:S01]  /*6df0*/  MUFU.TANH R158, R88 ;  /* 0x00000058009e7308 */ /* 0x0000e20000002400 */
[----:B------:R-:W-:Y:S01]  /*6e00*/  FMNMX.FTZ R161, R116, R161, !PT ;  /* 0x000000a174a17209 */ /* 0x000fe20007810000 */
[C---:B------:R-:W-:Y:S01]  /*6e10*/  FMUL.FTZ R162, R0.reuse, R114 ;  /* 0x0000007200a27220 */ /* 0x040fe20000410000 */
[----:B------:R-:W-:Y:S01]  /*6e20*/  ISETP.GT.AND P1, PT, R131, 0x88, PT ;  /* 0x000000888300780c */ /* 0x000fe20003f24270 */
[----:B------:R-:W-:Y:S01]  /*6e30*/  FMUL.FTZ R114, R0, R119 ;  /* 0x0000007700727220 */ /* 0x000fe20000410000 */
[----:B-----5:R-:W-:-:S02]  /*6e40*/  FSEL R128, R130, -INF , P2 ;  /* 0xff80000082807808 */ /* 0x020fc40001000000 */
[----:B------:R-:W-:Y:S01]  /*6e50*/  FMNMX.FTZ R161, R100, R161, !PT ;  /* 0x000000a164a17209 */ /* 0x000fe20007810000 */
[----:B------:R-:W5:Y:S01]  /*6e60*/  MUFU.TANH R148, R148 ;  /* 0x0000009400947308 */ /* 0x000f620000002400 */
[C---:B------:R-:W-:Y:S02]  /*6e70*/  ISETP.GT.AND P2, PT, R131.reuse, 0x89, PT ;  /* 0x000000898300780c */ /* 0x040fe40003f44270 */
[----:B----4-:R-:W-:Y:S02]  /*6e80*/  FSEL R101, R152, -INF , P1 ;  /* 0xff80000098657808 */ /* 0x010fe40000800000 */
[----:B------:R-:W-:Y:S02]  /*6e90*/  FMNMX.FTZ R130, R128, R161, !PT ;  /* 0x000000a180827209 */ /* 0x000fe40007810000 */
[----:B------:R-:W-:Y:S01]  /*6ea0*/  ISETP.GT.AND P1, PT, R131, 0x90, PT ;  /* 0x000000908300780c */ /* 0x000fe20003f24270 */
[----:B------:R-:W4:Y:S01]  /*6eb0*/  MUFU.TANH R7, R7 ;  /* 0x0000000700077308 */ /* 0x000f220000002400 */
[----:B--2---:R-:W-:-:S02]  /*6ec0*/  FSEL R129, R154, -INF , P2 ;  /* 0xff8000009a817808 */ /* 0x004fc40001000000 */
[----:B0-----:R-:W-:Y:S02]  /*6ed0*/  FMNMX.FTZ R88, R101, R130, !PT ;  /* 0x0000008265587209 */ /* 0x001fe40007810000 */
[----:B------:R-:W-:Y:S02]  /*6ee0*/  ISETP.GT.AND P2, PT, R131, 0x91, PT ;  /* 0x000000918300780c */ /* 0x000fe40003f44270 */
[----:B------:R-:W-:Y:S01]  /*6ef0*/  FSEL R130, R156, -INF , P1 ;  /* 0xff8000009c827808 */ /* 0x000fe20000800000 */
[----:B------:R-:W0:Y:S01]  /*6f00*/  MUFU.TANH R8, R8 ;  /* 0x0000000800087308 */ /* 0x000e220000002400 */
[----:B------:R-:W-:Y:S02]  /*6f10*/  FMNMX.FTZ R161, R129, R88, !PT ;  /* 0x0000005881a17209 */ /* 0x000fe40007810000 */
[----:B------:R-:W-:Y:S02]  /*6f20*/  ISETP.GT.AND P1, PT, R131, 0x98, PT ;  /* 0x000000988300780c */ /* 0x000fe40003f24270 */
[----:B-1----:R-:W-:-:S02]  /*6f30*/  FSEL R110, R150, -INF , P2 ;  /* 0xff800000966e7808 */ /* 0x002fc40001000000 */
[----:B------:R-:W-:Y:S01]  /*6f40*/  FMNMX.FTZ R171, R130, R161, !PT ;  /* 0x000000a182ab7209 */ /* 0x000fe20007810000 */
[----:B------:R-:W-:Y:S01]  /*6f50*/  FMUL.FTZ R161, R0, R111 ;  /* 0x0000006f00a17220 */ /* 0x000fe20000410000 */
[----:B------:R-:W-:Y:S01]  /*6f60*/  ISETP.GT.AND P2, PT, R131, 0x99, PT ;  /* 0x000000998300780c */ /* 0x000fe20003f44270 */
[----:B------:R-:W1:Y:S01]  /*6f70*/  MUFU.TANH R9, R9 ;  /* 0x0000000900097308 */ /* 0x000e620000002400 */
[----:B---3--:R-:W-:Y:S02]  /*6f80*/  FSEL R111, R158, -INF , P1 ;  /* 0xff8000009e6f7808 */ /* 0x008fe40000800000 */
[----:B------:R-:W-:Y:S02]  /*6f90*/  FMNMX.FTZ R88, R110, R171, !PT ;  /* 0x000000ab6e587209 */ /* 0x000fe40007810000 */
[----:B-----5:R-:W-:Y:S02]  /*6fa0*/  FSEL R131, R148, -INF , P2 ;  /* 0xff80000094837808 */ /* 0x020fe40001000000 */
[----:B------:R-:W-:Y:S01]  /*6fb0*/  FMNMX.FTZ R88, R111, R88, !PT ;  /* 0x000000586f587209 */ /* 0x000fe20007810000 */
[----:B------:R-:W2:Y:S01]  /*6fc0*/  MUFU.TANH R10, R10 ;  /* 0x0000000a000a7308 */ /* 0x000ea20000002400 */
[----:B------:R-:W-:-:S02]  /*6fd0*/  MOV R119, UR28 ;  /* 0x0000001c00777c02 */ /* 0x000fc40008000f00 */
[----:B------:R-:W-:-:S05]  /*6fe0*/  FMNMX.FTZ R88, R131, R88, !PT ;  /* 0x0000005883587209 */ /* 0x000fca0007810000 */
[----:B------:R-:W3:Y:S01]  /*6ff0*/  SHFL.BFLY PT, R171, R88, 0x2, 0x1f ;  /* 0x0c401f0058ab7f89 */ /* 0x000ee200000e0000 */
[----:B------:R-:W5:Y:S08]  /*7000*/  MUFU.TANH R11, R11 ;  /* 0x0000000b000b7308 */ /* 0x000f700000002400 */
[----:B------:R-:W5:Y:S08]  /*7010*/  MUFU.TANH R12, R12 ;  /* 0x0000000c000c7308 */ /* 0x000f700000002400 */
[----:B------:R-:W5:Y:S01]  /*7020*/  MUFU.TANH R13, R13 ;  /* 0x0000000d000d7308 */ /* 0x000f620000002400 */
[----:B---3--:R-:W-:-:S07]  /*7030*/  FMNMX.FTZ R171, R88, R171, !PT ;  /* 0x000000ab58ab7209 */ /* 0x008fce0007810000 */
[----:B------:R-:W3:Y:S01]  /*7040*/  MUFU.TANH R14, R14 ;  /* 0x0000000e000e7308 */ /* 0x000ee20000002400 */
[----:B------:R-:W4:Y:S07]  /*7050*/  SHFL.BFLY PT, R88, R171, 0x1, 0x1f ;  /* 0x0c201f00ab587f89 */ /* 0x000f2e00000e0000 */
[----:B------:R-:W3:Y:S08]  /*7060*/  MUFU.TANH R15, R15 ;  /* 0x0000000f000f7308 */ /* 0x000ef00000002400 */
[----:B------:R-:W3:Y:S08]  /*7070*/  MUFU.TANH R20, R20 ;  /* 0x0000001400147308 */ /* 0x000ef00000002400 */
[----:B------:R-:W3:Y:S01]  /*7080*/  MUFU.TANH R21, R21 ;  /* 0x0000001500157308 */ /* 0x000ee20000002400 */
[----:B----4-:R-:W-:-:S02]  /*7090*/  FMNMX.FTZ R88, R171, R88, !PT ;  /* 0x00000058ab587209 */ /* 0x010fc40007810000 */
[----:B------:R4:W0:Y:S02]  /*70a0*/  SHFL.IDX PT, R171, R146, 0x1, 0x1c1f ;  /* 0x003c1f0092ab7f89 */ /* 0x00082400000e0000 */
[C---:B------:R-:W-:Y:S01]  /*70b0*/  FSETP.NEU.FTZ.AND P1, PT, R88.reuse, -INF , PT ;  /* 0xff8000005800780b */ /* 0x040fe20003f3d000 */
[----:B------:R-:W-:-:S02]  /*70c0*/  FFMA.FTZ R102, R88, R119, -8 ;  /* 0xc100000058667423 */ /* 0x000fc40000010077 */
[----:B------:R-:W3:Y:S03]  /*70d0*/  MUFU.TANH R136, R136 ;  /* 0x0000008800887308 */ /* 0x000ee60000002400 */
[----:B------:R-:W-:-:S05]  /*70e0*/  FSEL R102, R102, RZ, P1 ;  /* 0x000000ff66667208 */ /* 0x000fca0000800000 */
        /* <DEDUP_REMOVED lines=10> */
[--C-:B----4-:R-:W-:Y:S01]  /*7190*/  FFMA.FTZ R146, R159, UR28, -R102.reuse ;  /* 0x0000001c9f927c23 */ /* 0x110fe20008010866 */
[----:B------:R-:W-:-:S01]  /*71a0*/  FFMA.FTZ R107, R107, UR28, -R102 ;  /* 0x0000001c6b6b7c23 */ /* 0x000fc20008010866 */
[----:B0-----:R-:W-:Y:S01]  /*71b0*/  IADD3 R163, R171, -UR29, R144 ;  /* 0x8000001daba37c10 */ /* 0x001fe2000fffe090 */
[----:B------:R-:W-:-:S01]  /*71c0*/  FFMA.FTZ R148, R151, UR28, -R102 ;  /* 0x0000001c97947c23 */ /* 0x000fc20008010866 */
[--C-:B------:R-:W-:Y:S01]  /*71d0*/  FFMA.FTZ R150, R167, UR28, -R102.reuse ;  /* 0x0000001ca7967c23 */ /* 0x100fe20008010866 */
[----:B------:R-:W-:-:S01]  /*71e0*/  FFMA.FTZ R151, R169, UR28, -R102 ;  /* 0x0000001ca9977c23 */ /* 0x000fc20008010866 */
[C---:B------:R-:W-:Y:S01]  /*71f0*/  ISETP.GT.AND P2, PT, R163.reuse, RZ, PT ;  /* 0x000000ffa300720c */ /* 0x040fe20003f44270 */
[----:B------:R-:W0:Y:S01]  /*7200*/  MUFU.TANH R140, R140 ;  /* 0x0000008c008c7308 */ /* 0x000e220000002400 */
[----:B------:R-:W-:Y:S01]  /*7210*/  ISETP.GT.AND P3, PT, R163, 0x1, PT ;  /* 0x00000001a300780c */ /* 0x000fe20003f64270 */
[--C-:B------:R-:W-:Y:S01]  /*7220*/  FFMA.FTZ R165, R165, UR28, -R102.reuse ;  /* 0x0000001ca5a57c23 */ /* 0x100fe20008010866 */
[----:B------:R-:W-:Y:S01]  /*7230*/  FSEL R153, R7, -INF , P2 ;  /* 0xff80000007997808 */ /* 0x000fe20001000000 */
[--C-:B------:R-:W-:Y:S01]  /*7240*/  FFMA.FTZ R132, R132, UR28, -R102.reuse ;  /* 0x0000001c84847c23 */ /* 0x100fe20008010866 */
[----:B------:R-:W-:Y:S01]  /*7250*/  ISETP.GT.AND P2, PT, R163, 0x8, PT ;  /* 0x00000008a300780c */ /* 0x000fe20003f44270 */
[--C-:B------:R-:W-:Y:S01]  /*7260*/  FFMA.FTZ R117, R117, UR28, -R102.reuse ;  /* 0x0000001c75757c23 */ /* 0x100fe20008010866 */
[----:B------:R-:W-:Y:S01]  /*7270*/  FSEL R8, R8, -INF , P3 ;  /* 0xff80000008087808 */ /* 0x000fe20001800000 */
[----:B------:R-:W4:Y:S01]  /*7280*/  MUFU.TANH R139, R139 ;  /* 0x0000008b008b7308 */ /* 0x000f220000002400 */
[----:B------:R-:W-:Y:S01]  /*7290*/  FMNMX.FTZ R7, R153, R6, !PT ;  /* 0x0000000699077209 */ /* 0x000fe20007810000 */
[--C-:B------:R-:W-:Y:S01]  /*72a0*/  FFMA.FTZ R112, R112, UR28, -R102.reuse ;  /* 0x0000001c70707c23 */ /* 0x100fe20008010866 */
[----:B------:R-:W-:Y:S01]  /*72b0*/  ISETP.GT.AND P3, PT, R163, 0x9, PT ;  /* 0x00000009a300780c */ /* 0x000fe20003f64270 */
[--C-:B------:R-:W-:Y:S01]  /*72c0*/  FFMA.FTZ R89, R89, UR28, -R102.reuse ;  /* 0x0000001c59597c23 */ /* 0x100fe20008010866 */
[----:B-1----:R-:W-:Y:S01]  /*72d0*/  FSEL R144, R9, -INF , P2 ;  /* 0xff80000009907808 */ /* 0x002fe20001000000 */
[--C-:B------:R-:W-:Y:S01]  /*72e0*/  FFMA.FTZ R92, R92, UR28, -R102.reuse ;  /* 0x0000001c5c5c7c23 */ /* 0x100fe20008010866 */
[----:B------:R-:W-:Y:S01]  /*72f0*/  FMNMX.FTZ R7, R8, R7, !PT ;  /* 0x0000000708077209 */ /* 0x000fe20007810000 */
[----:B------:R-:W1:Y:S01]  /*7300*/  MUFU.TANH R121, R121 ;  /* 0x0000007900797308 */ /* 0x000e620000002400 */
[----:B------:R-:W-:Y:S01]  /*7310*/  ISETP.GT.AND P2, PT, R163, 0x10, PT ;  /* 0x00000010a300780c */ /* 0x000fe20003f44270 */
[--C-:B------:R-:W-:Y:S01]  /*7320*/  FFMA.FTZ R93, R93, UR28, -R102.reuse ;  /* 0x0000001c5d5d7c23 */ /* 0x100fe20008010866 */
[----:B--2---:R-:W-:Y:S01]  /*7330*/  FSEL R10, R10, -INF , P3 ;  /* 0xff8000000a0a7808 */ /* 0x004fe20001800000 */
[--C-:B------:R-:W-:Y:S01]  /*7340*/  FFMA.FTZ R96, R96, UR28, -R102.reuse ;  /* 0x0000001c60607c23 */ /* 0x100fe20008010866 */
[----:B------:R-:W-:Y:S01]  /*7350*/  FMNMX.FTZ R7, R144, R7, !PT ;  /* 0x0000000790077209 */ /* 0x000fe20007810000 */
[--C-:B------:R-:W-:Y:S01]  /*7360*/  FFMA.FTZ R97, R97, UR28, -R102.reuse ;  /* 0x0000001c61617c23 */ /* 0x100fe20008010866 */
[----:B------:R-:W-:Y:S01]  /*7370*/  ISETP.GT.AND P3, PT, R163, 0x11, PT ;  /* 0x00000011a300780c */ /* 0x000fe20003f64270 */
[----:B------:R-:W2:Y:S01]  /*7380*/  MUFU.TANH R120, R120 ;  /* 0x0000007800787308 */ /* 0x000ea20000002400 */
[----:B-----5:R-:W-:Y:S01]  /*7390*/  FSEL R11, R11, -INF , P2 ;  /* 0xff8000000b0b7808 */ /* 0x020fe20001000000 */
[--C-:B------:R-:W-:Y:S01]  /*73a0*/  FFMA.FTZ R116, R116, UR28, -R102.reuse ;  /* 0x0000001c74747c23 */ /* 0x100fe20008010866 */
[----:B------:R-:W-:Y:S01]  /*73b0*/  FMNMX.FTZ R152, R10, R7, !PT ;  /* 0x000000070a987209 */ /* 0x000fe20007810000 */
[--C-:B------:R-:W-:Y:S01]  /*73c0*/  FFMA.FTZ R100, R100, UR28, -R102.reuse ;  /* 0x0000001c64647c23 */ /* 0x100fe20008010866 */
[----:B------:R-:W-:Y:S01]  /*73d0*/  ISETP.GT.AND P2, PT, R163, 0x18, PT ;  /* 0x00000018a300780c */ /* 0x000fe20003f44270 */
[--C-:B------:R-:W-:Y:S01]  /*73e0*/  FFMA.FTZ R101, R101, UR28, -R102.reuse ;  /* 0x0000001c65657c23 */ /* 0x100fe20008010866 */
[----:B------:R-:W-:Y:S01]  /*73f0*/  FSEL R12, R12, -INF , P3 ;  /* 0xff8000000c0c7808 */ /* 0x000fe20001800000 */
[----:B------:R-:W5:Y:S01]  /*7400*/  MUFU.TANH R123, R123 ;  /* 0x0000007b007b7308 */ /* 0x000f620000002400 */
[----:B------:R-:W-:Y:S01]  /*7410*/  FMNMX.FTZ R7, R11, R152, !PT ;  /* 0x000000980b077209 */ /* 0x000fe20007810000 */
[--C-:B------:R-:W-:Y:S01]  /*7420*/  FFMA.FTZ R110, R110, UR28, -R102.reuse ;  /* 0x0000001c6e6e7c23 */ /* 0x100fe20008010866 */
[----:B------:R-:W-:Y:S01]  /*7430*/  ISETP.GT.AND P3, PT, R163, 0x19, PT ;  /* 0x00000019a300780c */ /* 0x000fe20003f64270 */
[----:B------:R-:W-:Y:S01]  /*7440*/  FFMA.FTZ R111, R111, UR28, -R102 ;  /* 0x0000001c6f6f7c23 */ /* 0x000fe20008010866 */
[----:B------:R-:W-:-:S02]  /*7450*/  FSEL R152, R13, -INF , P2 ;  /* 0xff8000000d987808 */ /* 0x000fc40001000000 */
[----:B------:R-:W-:Y:S01]  /*7460*/  FMNMX.FTZ R7, R12, R7, !PT ;  /* 0x000000070c077209 */ /* 0x000fe20007810000 */
[----:B------:R-:W5:Y:S01]  /*7470*/  MUFU.TANH R122, R122 ;  /* 0x0000007a007a7308 */ /* 0x000f620000002400 */
[C---:B------:R-:W-:Y:S02]  /*7480*/  ISETP.GT.AND P2, PT, R163.reuse, 0x20, PT ;  /* 0x00000020a300780c */ /* 0x040fe40003f44270 */
[----:B---3--:R-:W-:Y:S02]  /*7490*/  FSEL R14, R14, -INF , P3 ;  /* 0xff8000000e0e7808 */ /* 0x008fe40001800000 */
[----:B------:R-:W-:Y:S02]  /*74a0*/  FMNMX.FTZ R7, R152, R7, !PT ;  /* 0x0000000798077209 */ /* 0x000fe40007810000 */
[----:B------:R-:W-:Y:S01]  /*74b0*/  ISETP.GT.AND P3, PT, R163, 0x21, PT ;  /* 0x00000021a300780c */ /* 0x000fe20003f64270 */
[----:B------:R-:W3:Y:S01]  /*74c0*/  MUFU.TANH R125, R125 ;  /* 0x0000007d007d7308 */ /* 0x000ee20000002400 */
[----:B------:R-:W-:-:S02]  /*74d0*/  FSEL R15, R15, -INF , P2 ;  /* 0xff8000000f0f7808 */ /* 0x000fc40001000000 */
        /* <DEDUP_REMOVED lines=8> */
[----:B------:R0:W-:Y:S01]  /*7560*/  MUFU.EX2 R21, R155 ;  /* 0x0000009b00157308 */ /* 0x0001e20000000800 */
[----:B------:R-:W-:Y:S02]  /*7570*/  ISETP.GT.AND P2, PT, R163, 0x30, PT ;  /* 0x00000030a300780c */ /* 0x000fe40003f44270 */
[----:B------:R-:W-:Y:S02]  /*7580*/  FSEL R136, R136, -INF , P3 ;  /* 0xff80000088887808 */ /* 0x000fe40001800000 */
[----:B------:R-:W-:Y:S02]  /*7590*/  FMNMX.FTZ R7, R147, R156, !PT ;  /* 0x0000009c93077209 */ /* 0x000fe40007810000 */
[----:B------:R-:W-:Y:S01]  /*75a0*/  ISETP.GT.AND P3, PT, R163, 0x31, PT ;  /* 0x00000031a300780c */ /* 0x000fe20003f64270 */
[----:B------:R4:W-:Y:S01]  /*75b0*/  MUFU.EX2 R156, R145 ;  /* 0x00000091009c7308 */ /* 0x0009e20000000800 */
[----:B------:R-:W-:Y:S01]  /*75c0*/  FSEL R137, R137, -INF , P2 ;  /* 0xff80000089897808 */ /* 0x000fe20001000000 */
[----:B0-----:R-:W-:Y:S01]  /*75d0*/  FFMA.FTZ R155, R143, UR28, -R102 ;  /* 0x0000001c8f9b7c23 */ /* 0x001fe20008010866 */
[----:B------:R-:W-:-:S02]  /*75e0*/  FMNMX.FTZ R158, R136, R7, !PT ;  /* 0x00000007889e7209 */ /* 0x000fc40007810000 */
[----:B------:R-:W-:Y:S02]  /*75f0*/  ISETP.GT.AND P2, PT, R163, 0x38, PT ;  /* 0x00000038a300780c */ /* 0x000fe40003f44270 */
[----:B------:R-:W-:Y:S01]  /*7600*/  FSEL R138, R138, -INF , P3 ;  /* 0xff8000008a8a7808 */ /* 0x000fe20001800000 */
[----:B------:R-:W0:Y:S01]  /*7610*/  MUFU.TANH R127, R127 ;  /* 0x0000007f007f7308 */ /* 0x000e220000002400 */
[----:B------:R-:W-:Y:S01]  /*7620*/  FMNMX.FTZ R7, R137, R158, !PT ;  /* 0x0000009e89077209 */ /* 0x000fe20007810000 */
[----:B----4-:R-:W-:Y:S01]  /*7630*/  FFMA.FTZ R145, R142, UR28, -R102 ;  /* 0x0000001c8e917c23 */ /* 0x010fe20008010866 */
[C---:B------:R-:W-:Y:S02]  /*7640*/  ISETP.GT.AND P3, PT, R163.reuse, 0x39, PT ;  /* 0x00000039a300780c */ /* 0x040fe40003f64270 */
[----:B------:R-:W-:Y:S02]  /*7650*/  FSEL R143, R140, -INF , P2 ;  /* 0xff8000008c8f7808 */ /* 0x000fe40001000000 */
[----:B------:R-:W-:Y:S01]  /*7660*/  FMNMX.FTZ R158, R138, R7, !PT ;  /* 0x000000078a9e7209 */ /* 0x000fe20007810000 */
[----:B------:R4:W-:Y:S01]  /*7670*/  MUFU.EX2 R140, R155 ;  /* 0x0000009b008c7308 */ /* 0x0009e20000000800 */
[----:B------:R-:W-:-:S02]  /*7680*/  ISETP.GT.AND P2, PT, R163, 0x40, PT ;  /* 0x00000040a300780c */ /* 0x000fc40003f44270 */
[----:B------:R-:W-:Y:S02]  /*7690*/  FSEL R139, R139, -INF , P3 ;  /* 0xff8000008b8b7808 */ /* 0x000fe40001800000 */
[----:B------:R-:W-:Y:S02]  /*76a0*/  FMNMX.FTZ R158, R143, R158, !PT ;  /* 0x0000009e8f9e7209 */ /* 0x000fe40007810000 */
[----:B------:R-:W-:Y:S01]  /*76b0*/  ISETP.GT.AND P3, PT, R163, 0x41, PT ;  /* 0x00000041a300780c */ /* 0x000fe20003f64270 */
[----:B------:R-:W0:Y:S01]  /*76c0*/  MUFU.TANH R126, R126 ;  /* 0x0000007e007e7308 */ /* 0x000e220000002400 */
[----:B-1----:R-:W-:Y:S01]  /*76d0*/  FSEL R142, R121, -INF , P2 ;  /* 0xff800000798e7808 */ /* 0x002fe20001000000 */
[----:B----4-:R-:W-:Y:S01]  /*76e0*/  FFMA.FTZ R155, R141, UR28, -R102 ;  /* 0x0000001c8d9b7c23 */ /* 0x010fe20008010866 */
[----:B------:R-:W-:Y:S02]  /*76f0*/  FMNMX.FTZ R7, R139, R158, !PT ;  /* 0x0000009e8b077209 */ /* 0x000fe40007810000 */
[----:B------:R-:W-:-:S02]  /*7700*/  ISETP.GT.AND P2, PT, R163, 0x48, PT ;  /* 0x00000048a300780c */ /* 0x000fc40003f44270 */
[----:B--2---:R-:W-:Y:S01]  /*7710*/  FSEL R120, R120, -INF , P3 ;  /* 0xff80000078787808 */ /* 0x004fe20001800000 */
[----:B------:R-:W-:Y:S01]  /*7720*/  MUFU.TANH R104, R104 ;  /* 0x0000006800687308 */ /* 0x000fe20000002400 */
[----:B------:R-:W-:Y:S02]  /*7730*/  FMNMX.FTZ R7, R142, R7, !PT ;  /* 0x000000078e077209 */ /* 0x000fe40007810000 */
[----:B------:R-:W-:Y:S02]  /*7740*/  ISETP.GT.AND P3, PT, R163, 0x49, PT ;  /* 0x00000049a300780c */ /* 0x000fe40003f64270 */
[----:B-----5:R-:W-:Y:S02]  /*7750*/  FSEL R141, R123, -INF , P2 ;  /* 0xff8000007b8d7808 */ /* 0x020fe40001000000 */
[----:B------:R-:W-:Y:S01]  /*7760*/  FMNMX.FTZ R158, R120, R7, !PT ;  /* 0x00000007789e7209 */ /* 0x000fe20007810000 */
[----:B------:R-:W1:Y:S01]  /*7770*/  MUFU.TANH R105, R105 ;  /* 0x0000006900697308 */ /* 0x000e620000002400 */
[----:B------:R-:W-:-:S02]  /*7780*/  ISETP.GT.AND P2, PT, R163, 0x50, PT ;  /* 0x00000050a300780c */ /* 0x000fc40003f44270 */
[----:B------:R-:W-:Y:S02]  /*7790*/  FSEL R122, R122, -INF , P3 ;  /* 0xff8000007a7a7808 */ /* 0x000fe40001800000 */
[----:B------:R-:W-:Y:S02]  /*77a0*/  FMNMX.FTZ R7, R141, R158, !PT ;  /* 0x0000009e8d077209 */ /* 0x000fe40007810000 */
[----:B------:R-:W-:Y:S01]  /*77b0*/  ISETP.GT.AND P3, PT, R163, 0x51, PT ;  /* 0x00000051a300780c */ /* 0x000fe20003f64270 */
[----:B------:R2:W-:Y:S01]  /*77c0*/  MUFU.EX2 R121, R145 ;  /* 0x0000009100797308 */ /* 0x0005e20000000800 */
[----:B---3--:R-:W-:Y:S02]  /*77d0*/  FSEL R125, R125, -INF , P2 ;  /* 0xff8000007d7d7808 */ /* 0x008fe40001000000 */
[----:B------:R-:W-:Y:S02]  /*77e0*/  FMNMX.FTZ R168, R122, R7, !PT ;  /* 0x000000077aa87209 */ /* 0x000fe40007810000 */
[----:B------:R-:W-:-:S02]  /*77f0*/  ISETP.GT.AND P2, PT, R163, 0x58, PT ;  /* 0x00000058a300780c */ /* 0x000fc40003f44270 */
[----:B------:R-:W-:Y:S01]  /*7800*/  FSEL R124, R124, -INF , P3 ;  /* 0xff8000007c7c7808 */ /* 0x000fe20001800000 */
[----:B------:R-:W3:Y:S01]  /*7810*/  MUFU.TANH R160, R160 ;  /* 0x000000a000a07308 */ /* 0x000ee20000002400 */
[----:B------:R-:W-:Y:S01]  /*7820*/  FMNMX.FTZ R7, R125, R168, !PT ;  /* 0x000000a87d077209 */ /* 0x000fe20007810000 */
[----:B--2---:R-:W-:Y:S01]  /*7830*/  FFMA.FTZ R145, R134, UR28, -R102 ;  /* 0x0000001c86917c23 */ /* 0x004fe20008010866 */
[----:B------:R-:W-:Y:S02]  /*7840*/  ISETP.GT.AND P3, PT, R163, 0x59, PT ;  /* 0x00000059a300780c */ /* 0x000fe40003f64270 */
[----:B0-----:R-:W-:Y:S02]  /*7850*/  FSEL R134, R127, -INF , P2 ;  /* 0xff8000007f867808 */ /* 0x001fe40001000000 */
[----:B------:R-:W-:Y:S01]  /*7860*/  FMNMX.FTZ R7, R124, R7, !PT ;  /* 0x000000077c077209 */ /* 0x000fe20007810000 */
[----:B------:R-:W0:Y:S01]  /*7870*/  MUFU.TANH R161, R161 ;  /* 0x000000a100a17308 */ /* 0x000e220000002400 */
[----:B------:R-:W-:-:S02]  /*7880*/  ISETP.GT.AND P2, PT, R163, 0x60, PT ;  /* 0x00000060a300780c */ /* 0x000fc40003f44270 */
[----:B------:R-:W-:Y:S02]  /*7890*/  FSEL R126, R126, -INF , P3 ;  /* 0xff8000007e7e7808 */ /* 0x000fe40001800000 */
[----:B------:R-:W-:Y:S02]  /*78a0*/  FMNMX.FTZ R7, R134, R7, !PT ;  /* 0x0000000786077209 */ /* 0x000fe40007810000 */
[----:B------:R-:W-:Y:S01]  /*78b0*/  ISETP.GT.AND P3, PT, R163, 0x61, PT ;  /* 0x00000061a300780c */ /* 0x000fe20003f64270 */
[----:B------:R2:W-:Y:S01]  /*78c0*/  MUFU.EX2 R123, R155 ;  /* 0x0000009b007b7308 */ /* 0x0005e20000000800 */
[----:B------:R-:W-:Y:S02]  /*78d0*/  FMNMX.FTZ R168, R126, R7, !PT ;  /* 0x000000077ea87209 */ /* 0x000fe40007810000 */
[----:B-1----:R-:W-:Y:S02]  /*78e0*/  FSEL R105, R105, -INF , P3 ;  /* 0xff80000069697808 */ /* 0x002fe40001800000 */
[----:B------:R-:W-:-:S03]  /*78f0*/  ISETP.GT.AND P3, PT, R163, 0x69, PT ;  /* 0x00000069a300780c */ /* 0x000fc60003f64270 */
[----:B------:R-:W1:Y:S01]  /*7900*/  MUFU.TANH R162, R162 ;  /* 0x000000a200a27308 */ /* 0x000e620000002400 */
[----:B--2---:R-:W-:-:S01]  /*7910*/  FFMA.FTZ R155, R133, UR28, -R102 ;  /* 0x0000001c859b7c23 */ /* 0x004fc20008010866 */
[----:B------:R-:W-:Y:S02]  /*7920*/  FSEL R133, R104, -INF , P2 ;  /* 0xff80000068857808 */ /* 0x000fe40001000000 */
[----:B------:R-:W-:Y:S02]  /*7930*/  ISETP.GT.AND P2, PT, R163, 0x68, PT ;  /* 0x00000068a300780c */ /* 0x000fe40003f44270 */
[----:B------:R-:W-:Y:S02]  /*7940*/  FMNMX.FTZ R168, R133, R168, !PT ;  /* 0x000000a885a87209 */ /* 0x000fe40007810000 */
[----:B------:R-:W-:Y:S02]  /*7950*/  MUFU.TANH R164, R164 ;  /* 0x000000a400a47308 */ /* 0x000fe40000002400 */
[----:B------:R-:W-:-:S06]  /*7960*/  FMNMX.FTZ R168, R105, R168, !PT ;  /* 0x000000a869a87209 */ /* 0x000fcc0007810000 */
[----:B------:R-:W2:Y:S08]  /*7970*/  MUFU.TANH R166, R166 ;  /* 0x000000a600a67308 */ /* 0x000eb00000002400 */
[----:B------:R3:W-:Y:S08]  /*7980*/  MUFU.EX2 R158, R135 ;  /* 0x00000087009e7308 */ /* 0x0007f00000000800 */
[----:B------:R-:W-:Y:S01]  /*7990*/  MUFU.TANH R114, R114 ;  /* 0x0000007200727308 */ /* 0x000fe20000002400 */
[----:B---3--:R-:W-:-:S02]  /*79a0*/  FSEL R135, R160, -INF , P2 ;  /* 0xff800000a0877808 */ /* 0x008fc40001000000 */
[----:B------:R-:W-:Y:S02]  /*79b0*/  ISETP.GT.AND P2, PT, R163, 0x70, PT ;  /* 0x00000070a300780c */ /* 0x000fe40003f44270 */
[----:B------:R-:W-:-:S03]  /*79c0*/  FMNMX.FTZ R168, R135, R168, !PT ;  /* 0x000000a887a87209 */ /* 0x000fc60007810000 */
[----:B------:R0:W-:Y:S08]  /*79d0*/  MUFU.EX2 R127, R145 ;  /* 0x00000091007f7308 */ /* 0x0001f00000000800 */
[----:B------:R-:W3:Y:S01]  /*79e0*/  MUFU.TANH R90, R90 ;  /* 0x0000005a005a7308 */ /* 0x000ee20000002400 */
[----:B0-----:R-:W-:Y:S01]  /*79f0*/  FSEL R145, R161, -INF , P3 ;  /* 0xff800000a1917808 */ /* 0x001fe20001800000 */
[----:B------:R-:W-:Y:S01]  /*7a00*/  FFMA.FTZ R161, R106, UR28, -R102 ;  /* 0x0000001c6aa17c23 */ /* 0x000fe20008010866 */
[----:B------:R-:W-:-:S02]  /*7a10*/  ISETP.GT.AND P3, PT, R163, 0x71, PT ;  /* 0x00000071a300780c */ /* 0x000fc40003f64270 */
[----:B------:R-:W-:-:S03]  /*7a20*/  FMNMX.FTZ R168, R145, R168, !PT ;  /* 0x000000a891a87209 */ /* 0x000fc60007810000 */
[----:B------:R1:W-:Y:S08]  /*7a30*/  MUFU.EX2 R104, R155 ;  /* 0x0000009b00687308 */ /* 0x0003f00000000800 */
[----:B------:R-:W0:Y:S01]  /*7a40*/  MUFU.TANH R91, R91 ;  /* 0x0000005b005b7308 */ /* 0x000e220000002400 */
[----:B-1----:R-:W-:Y:S02]  /*7a50*/  FSEL R155, R162, -INF , P2 ;  /* 0xff800000a29b7808 */ /* 0x002fe40001000000 */
[----:B------:R-:W-:-:S02]  /*7a60*/  ISETP.GT.AND P2, PT, R163, 0x78, PT ;  /* 0x00000078a300780c */ /* 0x000fc40003f44270 */
[----:B------:R-:W-:Y:S02]  /*7a70*/  FMNMX.FTZ R168, R155, R168, !PT ;  /* 0x000000a89ba87209 */ /* 0x000fe40007810000 */
[----:B--2---:R-:W-:Y:S01]  /*7a80*/  FSEL R159, R166, -INF , P2 ;  /* 0xff800000a69f7808 */ /* 0x004fe20001000000 */
[----:B------:R1:W-:Y:S01]  /*7a90*/  MUFU.EX2 R13, R157 ;  /* 0x0000009d000d7308 */ /* 0x0003e20000000800 */
[----:B------:R-:W-:-:S04]  /*7aa0*/  ISETP.GT.AND P2, PT, R163, 0x80, PT ;  /* 0x00000080a300780c */ /* 0x000fc80003f44270 */
[----:B---3--:R-:W-:Y:S02]  /*7ab0*/  FSEL R90, R90, -INF , P2 ;  /* 0xff8000005a5a7808 */ /* 0x008fe40001000000 */
[C---:B------:R-:W-:Y:S01]  /*7ac0*/  ISETP.GT.AND P2, PT, R163.reuse, 0x88, PT ;  /* 0x00000088a300780c */ /* 0x040fe20003f44270 */
[----:B------:R-:W2:Y:S01]  /*7ad0*/  MUFU.TANH R94, R94 ;  /* 0x0000005e005e7308 */ /* 0x000ea20000002400 */
[----:B-1----:R-:W-:Y:S02]  /*7ae0*/  FSEL R157, R164, -INF , P3 ;  /* 0xff800000a49d7808 */ /* 0x002fe40001800000 */
[----:B------:R-:W-:Y:S02]  /*7af0*/  ISETP.GT.AND P3, PT, R163, 0x79, PT ;  /* 0x00000079a300780c */ /* 0x000fe40003f64270 */
[----:B------:R-:W-:Y:S02]  /*7b00*/  FMNMX.FTZ R168, R157, R168, !PT ;  /* 0x000000a89da87209 */ /* 0x000fe40007810000 */
[----:B------:R-:W-:Y:S01]  /*7b10*/  FSEL R114, R114, -INF , P3 ;  /* 0xff80000072727808 */ /* 0x000fe20001800000 */
[----:B------:R-:W1:Y:S01]  /*7b20*/  MUFU.TANH R95, R95 ;  /* 0x0000005f005f7308 */ /* 0x000e620000002400 */
[----:B------:R-:W-:-:S02]  /*7b30*/  FMNMX.FTZ R7, R159, R168, !PT ;  /* 0x000000a89f077209 */ /* 0x000fc40007810000 */
[----:B------:R-:W-:Y:S02]  /*7b40*/  ISETP.GT.AND P3, PT, R163, 0x81, PT ;  /* 0x00000081a300780c */ /* 0x000fe40003f64270 */
[----:B------:R-:W-:Y:S02]  /*7b50*/  FMNMX.FTZ R7, R114, R7, !PT ;  /* 0x0000000772077209 */ /* 0x000fe40007810000 */
[----:B0-----:R-:W-:Y:S01]  /*7b60*/  FSEL R91, R91, -INF , P3 ;  /* 0xff8000005b5b7808 */ /* 0x001fe20001800000 */
[----:B------:R-:W0:Y:S01]  /*7b70*/  MUFU.TANH R98, R98 ;  /* 0x0000006200627308 */ /* 0x000e220000002400 */
[----:B------:R-:W-:Y:S02]  /*7b80*/  FMNMX.FTZ R106, R90, R7, !PT ;  /* 0x000000075a6a7209 */ /* 0x000fe40007810000 */
[----:B------:R-:W-:Y:S02]  /*7b90*/  ISETP.GT.AND P3, PT, R163, 0x89, PT ;  /* 0x00000089a300780c */ /* 0x000fe40003f64270 */
[----:B--2---:R-:W-:-:S02]  /*7ba0*/  FSEL R94, R94, -INF , P2 ;  /* 0xff8000005e5e7808 */ /* 0x004fc40001000000 */
[----:B------:R-:W-:Y:S01]  /*7bb0*/  FMNMX.FTZ R7, R91, R106, !PT ;  /* 0x0000006a5b077209 */ /* 0x000fe20007810000 */
[----:B------:R-:W2:Y:S01]  /*7bc0*/  MUFU.TANH R99, R99 ;  /* 0x0000006300637308 */ /* 0x000ea20000002400 */
[----:B------:R-:W-:Y:S02]  /*7bd0*/  ISETP.GT.AND P2, PT, R163, 0x90, PT ;  /* 0x00000090a300780c */ /* 0x000fe40003f44270 */
[----:B-1----:R-:W-:Y:S02]  /*7be0*/  FSEL R95, R95, -INF , P3 ;  /* 0xff8000005f5f7808 */ /* 0x002fe40001800000 */
[----:B------:R-:W-:Y:S02]  /*7bf0*/  FMNMX.FTZ R160, R94, R7, !PT ;  /* 0x000000075ea07209 */ /* 0x000fe40007810000 */
[----:B------:R-:W-:Y:S01]  /*7c00*/  ISETP.GT.AND P3, PT, R163, 0x91, PT ;  /* 0x00000091a300780c */ /* 0x000fe20003f64270 */
[----:B------:R-:W1:Y:S01]  /*7c10*/  MUFU.TANH R115, R115 ;  /* 0x0000007300737308 */ /* 0x000e620000002400 */
[----:B0-----:R-:W-:-:S02]  /*7c20*/  FSEL R106, R98, -INF , P2 ;  /* 0xff800000626a7808 */ /* 0x001fc40001000000 */
[----:B------:R-:W-:Y:S02]  /*7c30*/  FMNMX.FTZ R7, R95, R160, !PT ;  /* 0x000000a05f077209 */ /* 0x000fe40007810000 */
[----:B------:R-:W-:Y:S02]  /*7c40*/  ISETP.GT.AND P2, PT, R163, 0x98, PT ;  /* 0x00000098a300780c */ /* 0x000fe40003f44270 */
[----:B------:R-:W-:Y:S01]  /*7c50*/  FMNMX.FTZ R160, R106, R7, !PT ;  /* 0x000000076aa07209 */ /* 0x000fe20007810000 */
[----:B------:R-:W0:Y:S01]  /*7c60*/  MUFU.TANH R103, R103 ;  /* 0x0000006700677308 */ /* 0x000e220000002400 */
[----:B--2---:R-:W-:Y:S02]  /*7c70*/  FSEL R99, R99, -INF , P3 ;  /* 0xff80000063637808 */ /* 0x004fe40001800000 */
[----:B------:R-:W-:Y:S02]  /*7c80*/  ISETP.GT.AND P3, PT, R163, 0x99, PT ;  /* 0x00000099a300780c */ /* 0x000fe40003f64270 */
[----:B------:R-:W-:-:S03]  /*7c90*/  FMNMX.FTZ R160, R99, R160, !PT ;  /* 0x000000a063a07209 */ /* 0x000fc60007810000 */
[----:B------:R2:W-:Y:S01]  /*7ca0*/  MUFU.EX2 R98, R107 ;  /* 0x0000006b00627308 */ /* 0x0005e20000000800 */
[----:B-1----:R-:W-:-:S04]  /*7cb0*/  FSEL R115, R115, -INF , P2 ;  /* 0xff80000073737808 */ /* 0x002fc80001000000 */
[----:B------:R-:W-:-:S03]  /*7cc0*/  FMNMX.FTZ R160, R115, R160, !PT ;  /* 0x000000a073a07209 */ /* 0x000fc60007810000 */
[----:B------:R1:W-:Y:S01]  /*7cd0*/  MUFU.EX2 R9, R165 ;  /* 0x000000a500097308 */ /* 0x0003e20000000800 */
[----:B0-----:R-:W-:Y:S01]  /*7ce0*/  FSEL R103, R103, -INF , P3 ;  /* 0xff80000067677808 */ /* 0x001fe20001800000 */
[--C-:B--2---:R-:W-:Y:S01]  /*7cf0*/  FFMA.FTZ R107, R108, UR28, -R102.reuse ;  /* 0x0000001c6c6b7c23 */ /* 0x104fe20008010866 */
[----:B------:R-:W-:-:S01]  /*7d00*/  FFMA.FTZ R108, R109, UR28, -R102 ;  /* 0x0000001c6d6c7c23 */ /* 0x000fc20008010866 */
[--C-:B------:R-:W-:Y:S01]  /*7d10*/  FFMA.FTZ R109, R113, UR28, -R102.reuse ;  /* 0x0000001c716d7c23 */ /* 0x100fe20008010866 */
[----:B------:R-:W-:Y:S01]  /*7d20*/  FMNMX.FTZ R160, R103, R160, !PT ;  /* 0x000000a067a07209 */ /* 0x000fe20007810000 */
[--C-:B------:R-:W-:Y:S01]  /*7d30*/  FFMA.FTZ R113, R128, UR28, -R102.reuse ;  /* 0x0000001c80717c23 */ /* 0x100fe20008010866 */
[----:B------:R-:W-:-:S01]  /*7d40*/  FFMA.FTZ R128, R129, UR28, -R102 ;  /* 0x0000001c81807c23 */ /* 0x000fc20008010866 */
[--C-:B------:R-:W-:Y:S01]  /*7d50*/  FFMA.FTZ R129, R130, UR28, -R102.reuse ;  /* 0x0000001c82817c23 */ /* 0x100fe20008010866 */
[----:B------:R-:W-:-:S01]  /*7d60*/  FFMA.FTZ R130, R131, UR28, -R102 ;  /* 0x0000001c83827c23 */ /* 0x000fc20008010866 */
[----:B------:R-:W0:Y:S01]  /*7d70*/  SHFL.BFLY PT, R7, R160, 0x2, 0x1f ;  /* 0x0c401f00a0077f89 */ /* 0x000e2200000e0000 */
[----:B------:R-:W-:Y:S08]  /*7d80*/  MUFU.EX2 R118, R118 ;  /* 0x0000007600767308 */ /* 0x000ff00000000800 */
[----:B------:R-:W-:Y:S08]  /*7d90*/  MUFU.EX2 R119, R119 ;  /* 0x0000007700777308 */ /* 0x000ff00000000800 */
[----:B------:R-:W-:Y:S01]  /*7da0*/  MUFU.EX2 R148, R148 ;  /* 0x0000009400947308 */ /* 0x000fe20000000800 */
[----:B0-----:R-:W-:Y:S01]  /*7db0*/  FMNMX.FTZ R162, R160, R7, !PT ;  /* 0x00000007a0a27209 */ /* 0x001fe20007810000 */
[----:B------:R-:W-:-:S06]  /*7dc0*/  IMAD.U32 R160, RZ, RZ, UR28 ;  /* 0x0000001cffa07e24 */ /* 0x000fcc000f8e00ff */
[----:B------:R-:W-:Y:S01]  /*7dd0*/  MUFU.EX2 R149, R149 ;  /* 0x0000009500957308 */ /* 0x000fe20000000800 */
[----:B------:R-:W0:Y:S07]  /*7de0*/  SHFL.BFLY PT, R7, R162, 0x1, 0x1f ;  /* 0x0c201f00a2077f89 */ /* 0x000e2e00000e0000 */
[----:B------:R-:W-:Y:S08]  /*7df0*/  MUFU.EX2 R150, R150 ;  /* 0x0000009600967308 */ /* 0x000ff00000000800 */
[----:B------:R-:W-:Y:S08]  /*7e00*/  MUFU.EX2 R151, R151 ;  /* 0x0000009700977308 */ /* 0x000ff00000000800 */
[----:B------:R-:W-:Y:S01]  /*7e10*/  MUFU.EX2 R146, R146 ;  /* 0x0000009200927308 */ /* 0x000fe20000000800 */
[----:B0-----:R-:W-:-:S04]  /*7e20*/  FMNMX.FTZ R7, R162, R7, !PT ;  /* 0x00000007a2077209 */ /* 0x001fc80007810000 */
[C---:B------:R-:W-:Y:S01]  /*7e30*/  FSETP.NEU.FTZ.AND P2, PT, R7.reuse, -INF , PT ;  /* 0xff8000000700780b */ /* 0x040fe20003f5d000 */
[----:B------:R-:W-:-:S02]  /*7e40*/  FFMA.FTZ R160, R7, R160, -8 ;  /* 0xc100000007a07423 */ /* 0x000fc400000100a0 */
[----:B------:R-:W-:Y:S01]  /*7e50*/  MUFU.EX2 R154, R154 ;  /* 0x0000009a009a7308 */ /* 0x000fe20000000800 */
[----:B-1----:R-:W-:Y:S02]  /*7e60*/  FSEL R165, R7, RZ, P2 ;  /* 0x000000ff07a57208 */ /* 0x002fe40001000000 */
[----:B------:R-:W-:-:S03]  /*7e70*/  FSEL R102, R160, RZ, P2 ;  /* 0x000000ffa0667208 */ /* 0x000fc60001000000 */
[----:B------:R-:W-:Y:S02]  /*7e80*/  FADD.FTZ R165, -R165, R6 ;  /* 0x00000006a5a57221 */ /* 0x000fe40000010100 */
[----:B------:R-:W-:Y:S01]  /*7e90*/  MUFU.EX2 R132, R132 ;  /* 0x0000008400847308 */ /* 0x000fe20000000800 */
[----:B------:R-:W-:-:S01]  /*7ea0*/  FFMA.FTZ R131, R153, UR28, -R102 ;  /* 0x0000001c99837c23 */ /* 0x000fc20008010866 */
[--C-:B------:R-:W-:Y:S01]  /*7eb0*/  FFMA.FTZ R153, R10, UR28, -R102.reuse ;  /* 0x0000001c0a997c23 */ /* 0x100fe20008010866 */
[----:B------:R-:W-:-:S01]  /*7ec0*/  FFMA.FTZ R10, R11, UR28, -R102 ;  /* 0x0000001c0b0a7c23 */ /* 0x000fc20008010866 */
[--C-:B------:R-:W-:Y:S01]  /*7ed0*/  FFMA.FTZ R11, R12, UR28, -R102.reuse ;  /* 0x0000001c0c0b7c23 */ /* 0x100fe20008010866 */
[----:B------:R-:W-:-:S01]  /*7ee0*/  FFMA.FTZ R12, R152, UR28, -R102 ;  /* 0x0000001c980c7c23 */ /* 0x000fc20008010866 */
[----:B------:R-:W-:Y:S01]  /*7ef0*/  FSEL R152, R88, RZ, P1 ;  /* 0x000000ff58987208 */ /* 0x000fe20000800000 */
[----:B------:R-:W-:Y:S01]  /*7f00*/  FMUL.FTZ R6, R165, UR28 ;  /* 0x0000001ca5067c20 */ /* 0x000fe20008410000 */
        /* <DEDUP_REMOVED lines=35> */
[----:B------:R-:W-:Y:S01]  /*8140*/  FFMA.FTZ R3, R6, R2, R131 ;  /* 0x0000000206037223 */ /* 0x000fe20000010083 */
[----:B------:R-:W-:-:S02]  /*8150*/  FFMA.FTZ R115, R115, UR28, -R102 ;  /* 0x0000001c73737c23 */ /* 0x000fc40008010866 */
[----:B------:R-:W-:-:S03]  /*8160*/  FADD.FTZ R167, R119, R134 ;  /* 0x0000008677a77221 */ /* 0x000fc60000010000 */
        /* <DEDUP_REMOVED lines=9> */
[----:B------:R-:W-:Y:S01]  /*8200*/  FADD.FTZ R2, R151, R2 ;  /* 0x0000000297027221 */ /* 0x000fe20000010000 */
[----:B------:R-:W-:-:S03]  /*8210*/  FFMA.FTZ R126, R133, UR28, -R102 ;  /* 0x0000001c857e7c23 */ /* 0x000fc60008010866 */
[----:B------:R-:W-:Y:S02]  /*8220*/  FADD.FTZ R133, R9, R2 ;  /* 0x0000000209857221 */ /* 0x000fe40000010000 */
[----:B------:R-:W0:Y:S01]  /*8230*/  MUFU.EX2 R12, R12 ;  /* 0x0000000c000c7308 */ /* 0x000e220000000800 */
[----:B-1----:R-:W-:-:S07]  /*8240*/  FADD.FTZ R134, R10, R167 ;  /* 0x000000a70a867221 */ /* 0x002fce0000010000 */
[----:B------:R-:W1:Y:S01]  /*8250*/  MUFU.EX2 R163, R163 ;  /* 0x000000a300a37308 */ /* 0x000e620000000800 */
[----:B--2---:R-:W-:-:S01]  /*8260*/  FADD.FTZ R3, R11, R134 ;  /* 0x000000860b037221 */ /* 0x004fc20000010000 */
[----:B------:R-:W-:Y:S01]  /*8270*/  FADD.FTZ R134, R146, R133 ;  /* 0x0000008592867221 */ /* 0x000fe20000010000 */
[----:B------:R-:W-:-:S03]  /*8280*/  FFMA.FTZ R133, R135, UR28, -R102 ;  /* 0x0000001c87857c23 */ /* 0x000fc60008010866 */
[----:B------:R-:W-:Y:S01]  /*8290*/  FADD.FTZ R135, R13, R134 ;  /* 0x000000860d877221 */ /* 0x000fe20000010000 */
[----:B------:R-:W-:-:S01]  /*82a0*/  FFMA.FTZ R134, R145, UR28, -R102 ;  /* 0x0000001c91867c23 */ /* 0x000fc20008010866 */
        /* <DEDUP_REMOVED lines=22> */
[----:B------:R-:W-:-:S01]  /*8410*/  FFMA.FTZ R145, R159, UR28, -R102 ;  /* 0x0000001c9f917c23 */ /* 0x000fc20008010866 */
[----:B------:R-:W0:Y:S01]  /*8420*/  MUFU.EX2 R139, R139 ;  /* 0x0000008b008b7308 */ /* 0x000e220000000800 */
[----:B-1----:R-:W-:-:S01]  /*8430*/  FADD.FTZ R3, R137, R152 ;  /* 0x0000009889037221 */ /* 0x002fc20000010000 */
[----:B------:R-:W-:Y:S01]  /*8440*/  FADD.FTZ R155, R127, R160 ;  /* 0x000000a07f9b7221 */ /* 0x000fe20000010000 */
[----:B------:R-:W-:-:S01]  /*8450*/  FFMA.FTZ R152, R157, UR28, -R102 ;  /* 0x0000001c9d987c23 */ /* 0x000fc20008010866 */
[----:B------:R-:W-:Y:S02]  /*8460*/  FFMA.FTZ R102, R103, UR28, -R102 ;  /* 0x0000001c67667c23 */ /* 0x000fe40008010866 */
[----:B------:R-:W-:-:S02]  /*8470*/  FADD.FTZ R155, R104, R155 ;  /* 0x0000009b689b7221 */ /* 0x000fc40000010000 */
        /* <DEDUP_REMOVED lines=56> */
[----:B------:R-:W-:Y:S08]  /*8800*/  MUFU.EX2 R114, R114 ;  /* 0x0000007200727308 */ /* 0x000ff00000000800 */
[----:B------:R-:W1:Y:S01]  /*8810*/  MUFU.EX2 R100, R100 ;  /* 0x0000006400647308 */ /* 0x000e620000000800 */
[----:B0-----:R-:W-:-:S07]  /*8820*/  FADD.FTZ R3, R116, R3 ;  /* 0x0000000374037221 */ /* 0x001fce0000010000 */
[----:B------:R-:W-:Y:S08]  /*8830*/  MUFU.EX2 R90, R90 ;  /* 0x0000005a005a7308 */ /* 0x000ff00000000800 */
[----:B------:R-:W0:Y:S08]  /*8840*/  MUFU.EX2 R113, R113 ;  /* 0x0000007100717308 */ /* 0x000e300000000800 */
[----:B------:R-:W-:Y:S08]  /*8850*/  MUFU.EX2 R91, R91 ;  /* 0x0000005b005b7308 */ /* 0x000ff00000000800 */
[----:B------:R-:W2:Y:S08]  /*8860*/  MUFU.EX2 R101, R101 ;  /* 0x0000006500657308 */ /* 0x000eb00000000800 */
[----:B------:R-:W-:Y:S08]  /*8870*/  MUFU.EX2 R157, R94 ;  /* 0x0000005e009d7308 */ /* 0x000ff00000000800 */
[----:B------:R3:W-:Y:S08]  /*8880*/  MUFU.EX2 R159, R95 ;  /* 0x0000005f009f7308 */ /* 0x0007f00000000800 */
[----:B------:R-:W4:Y:S01]  /*8890*/  MUFU.EX2 R128, R128 ;  /* 0x0000008000807308 */ /* 0x000f220000000800 */
[----:B---3--:R-:W-:-:S01]  /*88a0*/  FADD.FTZ R95, R145, R2 ;  /* 0x00000002915f7221 */ /* 0x008fc20000010000 */
[----:B-1----:R-:W-:-:S03]  /*88b0*/  FADD.FTZ R2, R100, R3 ;  /* 0x0000000364027221 */ /* 0x002fc60000010000 */
[----:B------:R-:W-:Y:S01]  /*88c0*/  FADD.FTZ R95, R114, R95 ;  /* 0x0000005f725f7221 */ /* 0x000fe20000010000 */
[----:B0-----:R-:W-:-:S02]  /*88d0*/  FADD.FTZ R2, R113, R2 ;  /* 0x0000000271027221 */ /* 0x001fc40000010000 */
[----:B------:R-:W0:Y:S02]  /*88e0*/  MUFU.EX2 R129, R129 ;  /* 0x0000008100817308 */ /* 0x000e240000000800 */
[----:B--2---:R-:W-:-:S06]  /*88f0*/  FADD.FTZ R3, R101, R2 ;  /* 0x0000000265037221 */ /* 0x004fcc0000010000 */
[----:B------:R1:W2:Y:S01]  /*8900*/  MUFU.EX2 R94, R106 ;  /* 0x0000006a005e7308 */ /* 0x0002a20000000800 */
[----:B----4-:R-:W-:-:S07]  /*8910*/  FADD.FTZ R2, R128, R3 ;  /* 0x0000000380027221 */ /* 0x010fce0000010000 */
[----:B------:R-:W3:Y:S01]  /*8920*/  MUFU.EX2 R110, R110 ;  /* 0x0000006e006e7308 */ /* 0x000ee20000000800 */
[----:B-1----:R-:W-:-:S01]  /*8930*/  FADD.FTZ R106, R90, R95 ;  /* 0x0000005f5a6a7221 */ /* 0x002fc20000010000 */
[----:B0-----:R-:W-:-:S03]  /*8940*/  FADD.FTZ R95, R129, R2 ;  /* 0x00000002815f7221 */ /* 0x001fc60000010000 */
[----:B------:R-:W-:-:S03]  /*8950*/  FADD.FTZ R106, R91, R106 ;  /* 0x0000006a5b6a7221 */ /* 0x000fc60000010000 */
[----:B------:R-:W0:Y:S01]  /*8960*/  MUFU.EX2 R160, R99 ;  /* 0x0000006300a07308 */ /* 0x000e220000000800 */
[----:B------:R-:W-:-:S04]  /*8970*/  FADD.FTZ R106, R157, R106 ;  /* 0x0000006a9d6a7221 */ /* 0x000fc80000010000 */
[----:B------:R-:W-:-:S03]  /*8980*/  FADD.FTZ R3, R159, R106 ;  /* 0x0000006a9f037221 */ /* 0x000fc60000010000 */
[----:B------:R-:W1:Y:S01]  /*8990*/  MUFU.EX2 R111, R111 ;  /* 0x0000006f006f7308 */ /* 0x000e620000000800 */
[----:B--2---:R-:W-:-:S01]  /*89a0*/  FADD.FTZ R3, R94, R3 ;  /* 0x000000035e037221 */ /* 0x004fc20000010000 */
[----:B---3--:R-:W-:-:S06]  /*89b0*/  FADD.FTZ R2, R110, R95 ;  /* 0x0000005f6e027221 */ /* 0x008fcc0000010000 */
        /* <DEDUP_REMOVED lines=10> */
.L_x_9350:
        /* <DEDUP_REMOVED lines=116> */
.L_x_9340:
[----:B------:R-:W-:-:S13]  /*91a0*/  ISETP.LE.AND P1, PT, RZ, UR32, PT ;  /* 0x00000020ff007c0c */ /* 0x000fda000bf23270 */
[----:B------:R-:W-:Y:S05]  /*91b0*/  @!P1 BRA `(.L_x_9352) ;  /* 0x0000003000d49947 */ /* 0x000fea0003800000 */
[----:B------:R-:W-:Y:S01]  /*91c0*/  IMAD.MOV.U32 R6, RZ, RZ, R7 ;  /* 0x000000ffff067224 */ /* 0x000fe200078e0007 */
[----:B------:R-:W-:Y:S01]  /*91d0*/  UMOV UR30, UR44 ;  /* 0x0000002c001e7c82 */ /* 0x000fe20008000000 */
[----:B------:R-:W-:Y:S01]  /*91e0*/  IMAD.MOV.U32 R5, RZ, RZ, R88 ;  /* 0x000000ffff057224 */ /* 0x000fe200078e0058 */
[----:B------:R-:W-:Y:S01]  /*91f0*/  UMOV UR29, UR36 ;  /* 0x00000024001d7c82 */ /* 0x000fe20008000000 */
[----:B------:R-:W-:-:S05]  /*9200*/  ULDC UR28, c[0x0][0x988] ;  /* 0x00026200001c7ab9 */ /* 0x000fca0000000800 */
.L_x_9363:
[----:B------:R-:W-:Y:S01]  /*9210*/  ISETP.NE.AND P2, PT, RZ, UR42, PT ;  /* 0x0000002aff007c0c */ /* 0x000fe2000bf45270 */
[----:B------:R-:W-:-:S04]  /*9220*/  UISETP.NE.AND UP0, UPT, UR29, 0x1, UPT ;  /* 0x000000011d00788c */ /* 0x000fc8000bf05270 */
[----:B------:R-:W-:-:S04]  /*9230*/  USEL UR44, URZ, 0x1, UP0 ;  /* 0x000000013f2c7887 */ /* 0x000fc80008000000 */
[----:B------:R-:W-:-:S04]  /*9240*/  ULOP3.LUT UR44, UR30, UR44, URZ, 0x3c, !UPT ;  /* 0x0000002c1e2c7292 */ /* 0x000fc8000f8e3c3f */
[----:B------:R-:W-:Y:S08]  /*9250*/  @P2 BRA `(.L_x_9353) ;  /* 0x0000000000382947 */ /* 0x000ff00003800000 */
[----:B------:R-:W-:Y:S05]  /*9260*/  @!P0 BRA `(.L_x_9354) ;  /* 0x0000000000048947 */ /* 0x000fea0003800000 */
[----:B------:R-:W-:Y:S01]  /*9270*/  BPT.TRAP 0x1 ;  /* 0x000000040000795c */ /* 0x000fe20000300000 */
.L_x_9354:
        /* <DEDUP_REMOVED lines=9> */
.L_x_9355:
[----:B-1----:R-:W-:Y:S05]  /*9310*/  @P1 BRA `(.L_x_9353) ;  /* 0x0000000000081947 */ /* 0x002fea0003800000 */
[----:B------:R-:W1:Y:S02]  /*9320*/  SYNCS.PHASECHK.TRANS64.TRYWAIT P1, [UR6+0x22830], R7 ;  /* 0x02283007ff0075a7 */ /* 0x000e640008020146 */
[----:B-1----:R-:W-:Y:S05]  /*9330*/  @!P1 BRA `(.L_x_9356) ;  /* 0x000000b800e49947 */ /* 0x002fea0003800000 */
.L_x_9353:
        /* <DEDUP_REMOVED lines=132> */
.L_x_9358:
[----:B------:R-:W-:Y:S01]  /*9b80*/  ULEA UR6, UR29, UR43, 0x3 ;  /* 0x0000002b1d067291 */ /* 0x000fe2000f8e183f */
[----:B------:R-:W-:-:S05]  /*9b90*/  IMAD.U32 R7, RZ, RZ, UR30 ;  /* 0x0000001eff077e24 */ /* 0x000fca000f8e00ff */
[----:B------:R-:W-:-:S04]  /*9ba0*/  SHF.L.U32 R7, R7, 0x1f, RZ ;  /* 0x0000001f07077819 */ /* 0x000fc800000006ff */
[----:B------:R0:W1:Y:S01]  /*9bb0*/  SYNCS.PHASECHK.TRANS64.TRYWAIT P1, [UR6+0x22850], R7 ;  /* 0x02285007ff0075a7 */ /* 0x0000620008020146 */
[----:B------:R-:W-:Y:S05]  /*9bc0*/  @!P0 BRA `(.L_x_9359) ;  /* 0x0000000000048947 */ /* 0x000fea0003800000 */
[----:B------:R-:W-:Y:S01]  /*9bd0*/  BPT.TRAP 0x1 ;  /* 0x000000040000795c */ /* 0x000fe20000300000 */
.L_x_9359:
[----:B-1----:R-:W-:Y:S05]  /*9be0*/  @P1 BRA `(.L_x_9357) ;  /* 0x0000000000081947 */ /* 0x002fea0003800000 */
[----:B------:R-:W1:Y:S02]  /*9bf0*/  SYNCS.PHASECHK.TRANS64.TRYWAIT P1, [UR6+0x22850], R7 ;  /* 0x02285007ff0075a7 */ /* 0x000e640008020146 */
[----:B-1----:R-:W-:Y:S05]  /*9c00*/  @!P1 BRA `(.L_x_9360) ;  /* 0x000000b000c89947 */ /* 0x002fea0003800000 */
.L_x_9357:
        /* <DEDUP_REMOVED lines=36> */
.L_x_9361:
        /* <DEDUP_REMOVED lines=25> */
[----:B------:R-:W-:Y:S01]  /*9fe0*/  FMUL.FTZ R131, R0, R135 ;  /* 0x0000008700837220 */ /* 0x000fe20000410000 */
[----:B-1----:R-:W-:Y:S01]  /*9ff0*/  FMNMX.FTZ R112, R14, R5, !PT ;  /* 0x000000050e707209 */ /* 0x002fe20007810000 */
[C---:B------:R-:W-:Y:S01]  /*a000*/  FMUL.FTZ R156, R0.reuse, R164 ;  /* 0x000000a4009c7220 */ /* 0x040fe20000410000 */
[C---:B------:R-:W-:Y:S01]  /*a010*/  FMUL.FTZ R135, R0.reuse, R105 ;  /* 0x0000006900877220 */ /* 0x040fe20000410000 */
[C---:B------:R-:W-:Y:S01]  /*a020*/  FMUL.FTZ R105, R0.reuse, R107 ;  /* 0x0000006b00697220 */ /* 0x040fe20000410000 */
[----:B------:R-:W1:Y:S01]  /*a030*/  MUFU.TANH R8, R8 ;  /* 0x0000000800087308 */ /* 0x000e620000002400 */
[C---:B------:R-:W-:Y:S01]  /*a040*/  FMUL.FTZ R107, R0.reuse, R111 ;  /* 0x0000006f006b7220 */ /* 0x040fe20000410000 */
[----:B0-----:R-:W-:Y:S01]  /*a050*/  FMNMX.FTZ R7, R9, R6, !PT ;  /* 0x0000000609077209 */ /* 0x001fe20007810000 */
        /* <DEDUP_REMOVED lines=59> */
[----:B------:R-:W-:Y:S01]  /*a410*/  FMUL.FTZ R170, R0, R101 ;  /* 0x0000006500aa7220 */ /* 0x000fe20000410000 */
[----:B------:R-:W-:Y:S01]  /*a420*/  MOV R171, UR28 ;  /* 0x0000001c00ab7c02 */ /* 0x000fe20008000f00 */
[----:B------:R-:W2:Y:S01]  /*a430*/  MUFU.TANH R13, R13 ;  /* 0x0000000d000d7308 */ /* 0x000ea20000002400 */
[----:B-1----:R-:W-:Y:S01]  /*a440*/  FMNMX.FTZ R88, R12, R113, !PT ;  /* 0x000000710c587209 */ /* 0x002fe20007810000 */
[----:B------:R-:W-:-:S04]  /*a450*/  ULEA UR6, UR36, UR43, 0x3 ;  /* 0x0000002b24067291 */ /* 0x000fc8000f8e183f */
[----:B------:R-:W-:Y:S02]  /*a460*/  UIADD3 UR6, UR6, 0x22840, URZ ;  /* 0x0002284006067890 */ /* 0x000fe4000fffe03f */
[----:B------:R-:W1:Y:S01]  /*a470*/  MUFU.TANH R156, R156 ;  /* 0x0000009c009c7308 */ /* 0x000e620000002400 */
[----:B0-----:R-:W-:Y:S01]  /*a480*/  FMNMX.FTZ R7, R155, R112, !PT ;  /* 0x000000709b077209 */ /* 0x001fe20007810000 */
[----:B------:R-:W-:-:S06]  /*a490*/  UPRMT UR6, UR41, 0x654, UR6 ;  /* 0x0000065429067896 */ /* 0x000fcc0008000006 */
[----:B------:R-:W0:Y:S01]  /*a4a0*/  MUFU.TANH R20, R20 ;  /* 0x0000001400147308 */ /* 0x000e220000002400 */
[----:B--2---:R-:W-:Y:S02]  /*a4b0*/  FMNMX.FTZ R113, R13, R88, !PT ;  /* 0x000000580d717209 */ /* 0x004fe40007810000 */
[----:B------:R-:W-:Y:S05]  /*a4c0*/  SYNCS.ARRIVE.TRANS64.RED.A1T0 RZ, [UR6], RZ ;  /* 0x000000ffffff79a7 */ /* 0x000fea0008100406 */
        /* <DEDUP_REMOVED lines=151> */
[----:B------:R-:W-:Y:S01]  /*ae40*/  FFMA.FTZ R103, R158, UR28, -R171 ;  /* 0x0000001c9e677c23 */ /* 0x000fe200080108ab */
[----:B------:R-:W-:Y:S02]  /*ae50*/  IMAD.U32 R158, RZ, RZ, UR28 ;  /* 0x0000001cff9e7e24 */ /* 0x000fe4000f8e00ff */
[----:B------:R-:W-:Y:S01]  /*ae60*/  FMUL.FTZ R98, R5, UR28 ;  /* 0x0000001c05627c20 */ /* 0x000fe20008410000 */
[----:B------:R-:W-:-:S01]  /*ae70*/  FADD.FTZ R5, -R7, R6 ;  /* 0x0000000607057221 */ /* 0x000fc20000010100 */
[----:B------:R-:W-:Y:S01]  /*ae80*/  FFMA.FTZ R115, R142, UR28, -R171 ;  /* 0x0000001c8e737c23 */ /* 0x000fe200080108ab */
[----:B------:R-:W-:-:S01]  /*ae90*/  FFMA.FTZ R158, R7, R158, -8 ;  /* 0xc1000000079e7423 */ /* 0x000fc2000001009e */
[--C-:B------:R-:W-:Y:S01]  /*aea0*/  FFMA.FTZ R142, R150, UR28, -R171.reuse ;  /* 0x0000001c968e7c23 */ /* 0x100fe200080108ab */
[----:B------:R-:W-:-:S01]  /*aeb0*/  FFMA.FTZ R97, R14, UR28, -R171 ;  /* 0x0000001c0e617c23 */ /* 0x000fc200080108ab */
[--C-:B------:R-:W-:Y:S01]  /*aec0*/  FFMA.FTZ R150, R162, UR28, -R171.reuse ;  /* 0x0000001ca2967c23 */ /* 0x100fe200080108ab */
[----:B------:R-:W-:Y:S01]  /*aed0*/  FMUL.FTZ R5, R5, UR28 ;  /* 0x0000001c05057c20 */ /* 0x000fe20008410000 */
[----:B------:R-:W-:Y:S01]  /*aee0*/  FFMA.FTZ R162, R9, UR28, -R158 ;  /* 0x0000001c09a27c23 */ /* 0x000fe2000801089e */
[----:B------:R-:W-:-:S01]  /*aef0*/  FFMA.FTZ R14, R15, UR28, -R171 ;  /* 0x0000001c0f0e7c23 */ /* 0x000fc200080108ab */
[----:B------:R-:W-:Y:S01]  /*af00*/  FFMA.FTZ R9, R8, UR28, -R158 ;  /* 0x0000001c08097c23 */ /* 0x000fe2000801089e */
[----:B------:R-:W-:Y:S01]  /*af10*/  MUFU.EX2 R6, R98 ;  /* 0x0000006200067308 */ /* 0x000fe20000000800 */
[----:B------:R-:W-:-:S01]  /*af20*/  FFMA.FTZ R15, R152, UR28, -R171 ;  /* 0x0000001c980f7c23 */ /* 0x000fc200080108ab */
[--C-:B------:R-:W-:Y:S01]  /*af30*/  FFMA.FTZ R8, R10, UR28, -R158.reuse ;  /* 0x0000001c0a087c23 */ /* 0x100fe2000801089e */
[----:B------:R-:W-:-:S01]  /*af40*/  FFMA.FTZ R11, R11, UR28, -R158 ;  /* 0x0000001c0b0b7c23 */ /* 0x000fc2000801089e */
[--C-:B------:R-:W-:Y:S01]  /*af50*/  FFMA.FTZ R153, R153, UR28, -R171.reuse ;  /* 0x0000001c99997c23 */ /* 0x100fe200080108ab */
[----:B------:R-:W-:-:S01]  /*af60*/  FFMA.FTZ R99, R154, UR28, -R171 ;  /* 0x0000001c9a637c23 */ /* 0x000fc200080108ab */
[----:B------:R-:W-:Y:S01]  /*af70*/  FFMA.FTZ R10, R12, UR28, -R158 ;  /* 0x0000001c0c0a7c23 */ /* 0x000fe2000801089e */
[----:B------:R-:W-:-:S01]  /*af80*/  FFMA.FTZ R100, R155, UR28, -R171 ;  /* 0x0000001c9b647c23 */ /* 0x000fc200080108ab */
[----:B------:R-:W0:Y:S01]  /*af90*/  MUFU.EX2 R97, R97 ;  /* 0x0000006100617308 */ /* 0x000e220000000800 */
[----:B------:R-:W-:-:S01]  /*afa0*/  FFMA.FTZ R13, R13, UR28, -R158 ;  /* 0x0000001c0d0d7c23 */ /* 0x000fc2000801089e */
[--C-:B------:R-:W-:Y:S01]  /*afb0*/  FFMA.FTZ R12, R20, UR28, -R158.reuse ;  /* 0x0000001c140c7c23 */ /* 0x100fe2000801089e */
        /* <DEDUP_REMOVED lines=17> */
[--C-:B------:R-:W-:Y:S01]  /*b0d0*/  FFMA.FTZ R140, R146, UR28, -R171.reuse ;  /* 0x0000001c928c7c23 */ /* 0x100fe200080108ab */
        /* <DEDUP_REMOVED lines=31> */
[--C-:B------:R-:W-:Y:S01]  /*b2d0*/  FFMA.FTZ R107, R107, UR28, -R158.reuse ;  /* 0x0000001c6b6b7c23 */ /* 0x100fe2000801089e */
[----:B------:R-:W-:-:S01]  /*b2e0*/  FFMA.FTZ R108, R108, UR28, -R158 ;  /* 0x0000001c6c6c7c23 */ /* 0x000fc2000801089e */
[----:B------:R-:W-:Y:S01]  /*b2f0*/  FFMA.FTZ R151, R163, UR28, -R171 ;  /* 0x0000001ca3977c23 */ /* 0x000fe200080108ab */
[----:B------:R-:W-:-:S01]  /*b300*/  FFMA.FTZ R109, R109, UR28, -R158 ;  /* 0x0000001c6d6d7c23 */ /* 0x000fc2000801089e */
[----:B------:R2:W3:Y:S01]  /*b310*/  MUFU.EX2 R98, R153 ;  /* 0x0000009900627308 */ /* 0x0004e20000000800 */
        /* <DEDUP_REMOVED lines=11> */
[----:B--2---:R-:W-:Y:S01]  /*b3d0*/  FFMA.FTZ R153, R165, UR28, -R171 ;  /* 0x0000001ca5997c23 */ /* 0x004fe200080108ab */
[----:B------:R-:W-:-:S01]  /*b3e0*/  FFMA.FTZ R91, R91, UR28, -R158 ;  /* 0x0000001c5b5b7c23 */ /* 0x000fc2000801089e */
[----:B------:R-:W-:Y:S01]  /*b3f0*/  FFMA.FTZ R92, R92, UR28, -R158 ;  /* 0x0000001c5c5c7c23 */ /* 0x000fe2000801089e */
[----:B------:R-:W-:-:S01]  /*b400*/  FFMA.FTZ R154, R166, UR28, -R171 ;  /* 0x0000001ca69a7c23 */ /* 0x000fc200080108ab */
[----:B------:R-:W0:Y:S01]  /*b410*/  MUFU.EX2 R99, R99 ;  /* 0x0000006300637308 */ /* 0x000e220000000800 */
[----:B---3--:R-:W-:-:S01]  /*b420*/  FADD.FTZ R148, R98, R159 ;  /* 0x0000009f62947221 */ /* 0x008fc20000010000 */
        /* <DEDUP_REMOVED lines=112> */
[----:B------:R-:W-:Y:S01]  /*bb30*/  MUFU.EX2 R110, R110 ;  /* 0x0000006e006e7308 */ /* 0x000fe20000000800 */
[----:B0-----:R-:W-:-:S07]  /*bb40*/  FADD.FTZ R159, R109, R148 ;  /* 0x000000946d9f7221 */ /* 0x001fce0000010000 */
[----:B------:R-:W0:Y:S01]  /*bb50*/  MUFU.EX2 R117, R117 ;  /* 0x0000007500757308 */ /* 0x000e220000000800 */
[----:B--2---:R-:W-:-:S07]  /*bb60*/  FADD.FTZ R2, R152, R3 ;  /* 0x0000000398027221 */ /* 0x004fce0000010000 */
[----:B------:R-:W-:Y:S08]  /*bb70*/  MUFU.EX2 R111, R111 ;  /* 0x0000006f006f7308 */ /* 0x000ff00000000800 */
        /* <DEDUP_REMOVED lines=9> */
[----:B------:R2:W3:Y:S08]  /*bc10*/  MUFU.EX2 R161, R92 ;  /* 0x0000005c00a17308 */ /* 0x0004f00000000800 */
[----:B------:R-:W4:Y:S01]  /*bc20*/  MUFU.EX2 R154, R154 ;  /* 0x0000009a009a7308 */ /* 0x000f220000000800 */
[----:B--2---:R-:W-:-:S04]  /*bc30*/  FADD.FTZ R92, R110, R159 ;  /* 0x0000009f6e5c7221 */ /* 0x004fc80000010000 */
[----:B------:R-:W-:-:S03]  /*bc40*/  FADD.FTZ R92, R111, R92 ;  /* 0x0000005c6f5c7221 */ /* 0x000fc60000010000 */
[----:B------:R-:W2:Y:S01]  /*bc50*/  MUFU.EX2 R155, R155 ;  /* 0x0000009b009b7308 */ /* 0x000ea20000000800 */
[----:B------:R-:W-:-:S04]  /*bc60*/  FADD.FTZ R3, R89, R92 ;  /* 0x0000005c59037221 */ /* 0x000fc80000010000 */
[----:B-1----:R-:W-:-:S03]  /*bc70*/  FADD.FTZ R3, R90, R3 ;  /* 0x000000035a037221 */ /* 0x002fc60000010000 */
[----:B------:R1:W5:Y:S01]  /*bc80*/  MUFU.EX2 R91, R93 ;  /* 0x0000005d005b7308 */ /* 0x0003620000000800 */
[----:B0-----:R-:W-:-:S04]  /*bc90*/  FADD.FTZ R3, R164, R3 ;  /* 0x00000003a4037221 */ /* 0x001fc80000010000 */
[----:B---3--:R-:W-:-:S03]  /*bca0*/  FADD.FTZ R92, R161, R3 ;  /* 0x00000003a15c7221 */ /* 0x008fc60000010000 */
[----:B------:R-:W0:Y:S01]  /*bcb0*/  MUFU.EX2 R156, R156 ;  /* 0x0000009c009c7308 */ /* 0x000e220000000800 */
[----:B-1----:R-:W-:-:S04]  /*bcc0*/  FADD.FTZ R93, R153, R2 ;  /* 0x00000002995d7221 */ /* 0x002fc80000010000 */
[----:B----4-:R-:W-:-:S03]  /*bcd0*/  FADD.FTZ R2, R154, R93 ;  /* 0x0000005d9a027221 */ /* 0x010fc60000010000 */
[----:B------:R-:W1:Y:S01]  /*bce0*/  MUFU.EX2 R171, R94 ;  /* 0x0000005e00ab7308 */ /* 0x000e620000000800 */
[----:B--2---:R-:W-:-:S01]  /*bcf0*/  FADD.FTZ R3, R155, R2 ;  /* 0x000000029b037221 */ /* 0x004fc20000010000 */
[----:B-----5:R-:W-:-:S06]  /*bd00*/  FADD.FTZ R92, R91, R92 ;  /* 0x0000005c5b5c7221 */ /* 0x020fcc0000010000 */
        /* <DEDUP_REMOVED lines=12> */
.L_x_9362:
        /* <DEDUP_REMOVED lines=116> */
.L_x_9352:
[----:B------:R-:W-:Y:S06]  /*c510*/  BAR.ARV 0x8, 0x180 ;  /* 0x0206000000007b1d */ /* 0x000fec0000002000 */
[----:B------:R-:W-:Y:S05]  /*c520*/  @!P0 BRA `(.L_x_9364) ;  /* 0x0000000000048947 */ /* 0x000fea0003800000 */
[----:B------:R-:W-:Y:S01]  /*c530*/  BPT.TRAP 0x1 ;  /* 0x000000040000795c */ /* 0x000fe20000300000 */
.L_x_9364:
[----:B------:R-:W-:Y:S01]  /*c540*/  ULEA UR9, UR36, UR43, 0x3 ;  /* 0x0000002b24097291 */ /* 0x000fe2000f8e183f */
[----:B------:R-:W-:-:S05]  /*c550*/  IMAD.U32 R0, RZ, RZ, UR44 ;  /* 0x0000002cff007e24 */ /* 0x000fca000f8e00ff */
[----:B------:R-:W-:-:S04]  /*c560*/  SHF.L.U32 R0, R0, 0x1f, RZ ;  /* 0x0000001f00007819 */ /* 0x000fc800000006ff */
[----:B------:R0:W1:Y:S01]  /*c570*/  SYNCS.PHASECHK.TRANS64.TRYWAIT P1, [UR9+0x22850], R0 ;  /* 0x02285000ff0075a7 */ /* 0x0000620008020149 */
[----:B------:R-:W-:Y:S05]  /*c580*/  @!P0 BRA `(.L_x_9365) ;  /* 0x0000000000048947 */ /* 0x000fea0003800000 */
[----:B------:R-:W-:Y:S01]  /*c590*/  BPT.TRAP 0x1 ;  /* 0x000000040000795c */ /* 0x000fe20000300000 */
.L_x_9365:
[----:B-1----:R-:W-:Y:S05]  /*c5a0*/  @P1 BRA `(.L_x_9366) ;  /* 0x0000000000081947 */ /* 0x002fea0003800000 */
[----:B------:R-:W1:Y:S02]  /*c5b0*/  SYNCS.PHASECHK.TRANS64.TRYWAIT P1, [UR9+0x22850], R0 ;  /* 0x02285000ff0075a7 */ /* 0x000e640008020149 */
[----:B-1----:R-:W-:Y:S05]  /*c5c0*/  @!P1 BRA `(.L_x_9367) ;  /* 0x0000008800709947 */ /* 0x002fea0003800000 */
.L_x_9366:
        /* <DEDUP_REMOVED lines=67> */
[----:B------:R-:W-:Y:S02]  /*ca00*/  FSETP.NE.FTZ.AND P1, PT, R10, RZ, PT ;  /* 0x000000ff0a00720b */ /* 0x000fe40003f35000 */
[----:B------:R-:W-:Y:S01]  /*ca10*/  MOV R9, RZ ;  /* 0x000000ff00097202 */ /* 0x000fe20000000f00 */
        /* <DEDUP_REMOVED lines=21> */
.L_x_9368:
        /* <DEDUP_REMOVED lines=74> */
.L_x_9332:
        /* <DEDUP_REMOVED lines=44> */
[----:B------:R-:W-:Y:S01]  /*d2d0*/  USHF.R.S32.HI UR12, URZ, 0x1f, UR40 ;  /* 0x0000001f3f0c7899 */ /* 0x000fe20008011428 */
[----:B------:R-:W-:Y:S01]  /*d2e0*/  LOP3.LUT R24, R24, 0xc, RZ, 0xc0, !PT ;  /* 0x0000000c18187812 */ /* 0x000fe200078ec0ff */
[----:B------:R-:W-:Y:S01]  /*d2f0*/  ULDC.64 UR8, c[0x0][0xb90] ;  /* 0x0002e40000087ab9 */ /* 0x000fe20000000a00 */
[----:B------:R-:W-:Y:S01]  /*d300*/  USHF.R.S32.HI UR13, URZ, 0x1f, UR39 ;  /* 0x0000001f3f0d7899 */ /* 0x000fe20008011427 */
[----:B------:R-:W-:Y:S01]  /*d310*/  BAR.SYNC.DEFER_BLOCKING 0x1, 0x100 ;  /* 0x0044000000007b1d */ /* 0x000fe20000010000 */
[----:B------:R-:W-:-:S05]  /*d320*/  IADD3 R24, P0, R24, UR6, RZ ;  /* 0x0000000618187c10 */ /* 0x000fca000ff1e0ff */
[----:B------:R-:W-:Y:S01]  /*d330*/  IMAD.X R25, RZ, RZ, UR7, P0 ;  /* 0x00000007ff197e24 */ /* 0x000fe200080e06ff */
[----:B------:R-:W-:-:S04]  /*d340*/  ULDC.64 UR10, c[0x0][0xb98] ;  /* 0x0002e600000a7ab9 */ /* 0x000fc80000000a00 */
[----:B------:R0:W2:Y:S01]  /*d350*/  LDG.E.CONSTANT R24, desc[UR50][R24.64] ;  /* 0x0000003218187981 */ /* 0x0000a2000c1e9900 */
[----:B------:R-:W-:Y:S02]  /*d360*/  UIMAD UR5, UR12, UR8, URZ ;  /* 0x000000080c0572a4 */ /* 0x000fe4000f8e023f */
[----:B------:R-:W-:Y:S01]  /*d370*/  UIMAD.WIDE.U32 UR6, UR40, UR8, URZ ;  /* 0x00000008280672a5 */ /* 0x000fe2000f8e003f */
[----:B------:R-:W1:Y:S01]  /*d380*/  S2R R34, SR_SWINHI ;  /* 0x0000000000227919 */ /* 0x000e620000002f00 */
[----:B------:R-:W-:Y:S02]  /*d390*/  UIMAD UR5, UR40, UR9, UR5 ;  /* 0x00000009280572a4 */ /* 0x000fe4000f8e0205 */
[----:B------:R-:W-:Y:S02]  /*d3a0*/  UIMAD UR8, UR13, UR10, URZ ;  /* 0x0000000a0d0872a4 */ /* 0x000fe4000f8e023f */
[----:B------:R-:W-:Y:S01]  /*d3b0*/  UIADD3 UR7, UR7, UR5, URZ ;  /* 0x0000000507077290 */ /* 0x000fe2000fffe03f */
[----:B0-----:R-:W-:Y:S01]  /*d3c0*/  LOP3.LUT P0, R25, R35, 0x3, RZ, 0xc0, !PT ;  /* 0x0000000323197812 */ /* 0x001fe2000780c0ff */
[----:B------:R-:W-:-:S02]  /*d3d0*/  UIMAD UR8, UR39, UR11, UR8 ;  /* 0x0000000b270872a4 */ /* 0x000fc4000f8e0208 */
[----:B------:R-:W-:Y:S01]  /*d3e0*/  UIMAD.WIDE.U32 UR6, UR39, UR10, UR6 ;  /* 0x0000000a270672a5 */ /* 0x000fe2000f8e0006 */
[----:B------:R-:W-:Y:S01]  /*d3f0*/  ISETP.EQ.OR P0, PT, R25, 0x3, !P0 ;  /* 0x000000031900780c */ /* 0x000fe20004702670 */
[----:B------:R-:W-:Y:S01]  /*d400*/  ULDC UR5, c[0x0][0xa88] ;  /* 0x0002a20000057ab9 */ /* 0x000fe20000000800 */
[----:B------:R-:W-:Y:S02]  /*d410*/  ULDC.64 UR10, c[0x0][0xaf0] ;  /* 0x0002bc00000a7ab9 */ /* 0x000fe40000000a00 */
[----:B------:R-:W-:Y:S02]  /*d420*/  SEL R61, R7, R6, P0 ;  /* 0x00000006073d7207 */ /* 0x000fe40000000000 */
[----:B------:R-:W-:Y:S02]  /*d430*/  SEL R58, R6, R7, P0 ;  /* 0x00000007063a7207 */ /* 0x000fe40000000000 */
[----:B------:R-:W-:Y:S02]  /*d440*/  SEL R55, R29, R28, P0 ;  /* 0x0000001c1d377207 */ /* 0x000fe40000000000 */
[----:B------:R-:W-:Y:S01]  /*d450*/  SEL R52, R28, R29, P0 ;  /* 0x0000001d1c347207 */ /* 0x000fe20000000000 */
[----:B------:R-:W-:Y:S01]  /*d460*/  IMAD R29, R23, 0x40, R16 ;  /* 0x00000040171d7824 */ /* 0x000fe200078e0210 */
[----:B------:R-:W-:-:S02]  /*d470*/  SEL R65, R31, R30, P0 ;  /* 0x0000001e1f417207 */ /* 0x000fc40000000000 */
[----:B------:R-:W-:Y:S02]  /*d480*/  SEL R62, R30, R31, P0 ;  /* 0x0000001f1e3e7207 */ /* 0x000fe40000000000 */
[----:B------:R-:W0:Y:S01]  /*d490*/  LDC R30, c[0x0][0xbe8] ;  /* 0x0002fa00ff1e7b82 */ /* 0x000e220000000800 */
[----:B------:R-:W-:Y:S02]  /*d4a0*/  SEL R73, R9, R8, P0 ;  /* 0x0000000809497207 */ /* 0x000fe40000000000 */
[----:B------:R-:W-:Y:S02]  /*d4b0*/  SEL R70, R8, R9, P0 ;  /* 0x0000000908467207 */ /* 0x000fe40000000000 */
[----:B------:R-:W-:Y:S02]  /*d4c0*/  SEL R67, R27, R26, P0 ;  /* 0x0000001a1b437207 */ /* 0x000fe40000000000 */
[----:B------:R-:W-:Y:S02]  /*d4d0*/  MOV R4, R3 ;  /* 0x0000000300047202 */ /* 0x000fe40000000f00 */
[----:B-1----:R-:W-:-:S02]  /*d4e0*/  MOV R5, R34 ;  /* 0x0000002200057202 */ /* 0x002fc40000000f00 */
[----:B------:R-:W-:Y:S02]  /*d4f0*/  SEL R64, R26, R27, P0 ;  /* 0x0000001b1a407207 */ /* 0x000fe40000000000 */
[----:B------:R-:W-:Y:S01]  /*d500*/  SEL R57, R15, R14, P0 ;  /* 0x0000000e0f397207 */ /* 0x000fe20000000000 */
[--C-:B------:R-:W-:Y:S01]  /*d510*/  IMAD.WIDE R6, R191, 0x2, R4.reuse ;  /* 0x00000002bf067825 */ /* 0x100fe200078e0204 */
[----:B------:R-:W-:Y:S02]  /*d520*/  SEL R54, R14, R15, P0 ;  /* 0x0000000f0e367207 */ /* 0x000fe40000000000 */
[----:B------:R-:W-:Y:S01]  /*d530*/  SEL R69, R21, R20, P0 ;  /* 0x0000001415457207 */ /* 0x000fe20000000000 */
[----:B------:R-:W-:Y:S01]  /*d540*/  IMAD.WIDE R28, R29, 0x2, R4 ;  /* 0x000000021d1c7825 */ /* 0x000fe200078e0204 */
[C---:B------:R-:W-:Y:S02]  /*d550*/  IADD3 R43, P6, R6.reuse, 0x4060, RZ ;  /* 0x00004060062b7810 */ /* 0x040fe40007fde0ff */
[----:B------:R-:W-:-:S02]  /*d560*/  IADD3 R5, P2, R6, 0x20, RZ ;  /* 0x0000002006057810 */ /* 0x000fc40007f5e0ff */
[----:B------:R-:W-:Y:S02]  /*d570*/  LOP3.LUT R42, R43, 0x380, RZ, 0xc0, !PT ;  /* 0x000003802b2a7812 */ /* 0x000fe400078ec0ff */
[----:B------:R-:W-:Y:S01]  /*d580*/  SEL R66, R20, R21, P0 ;  /* 0x0000001514427207 */ /* 0x000fe20000000000 */
[--C-:B------:R-:W-:Y:S01]  /*d590*/  IMAD.X R35, RZ, RZ, R7.reuse, P2 ;  /* 0x000000ffff237224 */ /* 0x100fe200010e0607 */
[----:B------:R-:W-:Y:S02]  /*d5a0*/  SHF.R.U64 R42, R42, 0x3, RZ ;  /* 0x000000032a2a7819 */ /* 0x000fe400000012ff */
[----:B------:R-:W-:Y:S02]  /*d5b0*/  LOP3.LUT R4, R5, 0x380, RZ, 0xc0, !PT ;  /* 0x0000038005047812 */ /* 0x000fe400078ec0ff */
[----:B------:R-:W-:Y:S01]  /*d5c0*/  LOP3.LUT R42, R42, R43, RZ, 0x3c, !PT ;  /* 0x0000002b2a2a7212 */ /* 0x000fe200078e3cff */
[----:B------:R-:W-:Y:S01]  /*d5d0*/  IMAD.X R43, RZ, RZ, R7, P6 ;  /* 0x000000ffff2b7224 */ /* 0x000fe200030e0607 */
[----:B------:R-:W-:-:S02]  /*d5e0*/  IADD3 R9, P6, R6, 0x40, RZ ;  /* 0x0000004006097810 */ /* 0x000fc40007fde0ff */
[----:B------:R-:W-:Y:S02]  /*d5f0*/  IADD3 R15, P2, R28, 0x2000, RZ ;  /* 0x000020001c0f7810 */ /* 0x000fe40007f5e0ff */
[----:B------:R-:W-:Y:S01]  /*d600*/  LOP3.LUT R45, R6, 0x380, RZ, 0xc0, !PT ;  /* 0x00000380062d7812 */ /* 0x000fe200078ec0ff */
[----:B------:R-:W-:Y:S01]  /*d610*/  IMAD.X R27, RZ, RZ, R7, P6 ;  /* 0x000000ffff1b7224 */ /* 0x000fe200030e0607 */
[----:B------:R-:W-:Y:S02]  /*d620*/  IADD3 R21, P6, R28, 0x1000, RZ ;  /* 0x000010001c157810 */ /* 0x000fe40007fde0ff */
[----:B------:R-:W-:Y:S02]  /*d630*/  SHF.R.U64 R4, R4, 0x3, RZ ;  /* 0x0000000304047819 */ /* 0x000fe400000012ff */
[----:B------:R-:W-:Y:S02]  /*d640*/  LOP3.LUT R20, R21, 0x380, RZ, 0xc0, !PT ;  /* 0x0000038015147812 */ /* 0x000fe400078ec0ff */
[----:B------:R-:W-:-:S02]  /*d650*/  LOP3.LUT R14, R15, 0x380, RZ, 0xc0, !PT ;  /* 0x000003800f0e7812 */ /* 0x000fc400078ec0ff */
[----:B------:R-:W-:Y:S02]  /*d660*/  SEL R59, R11, R10, P0 ;  /* 0x0000000a0b3b7207 */ /* 0x000fe40000000000 */
[----:B------:R-:W-:Y:S02]  /*d670*/  SEL R56, R10, R11, P0 ;  /* 0x0000000b0a387207 */ /* 0x000fe40000000000 */
[----:B------:R-:W-:Y:S02]  /*d680*/  SHF.R.U64 R45, R45, 0x3, RZ ;  /* 0x000000032d2d7819 */ /* 0x000fe400000012ff */
[----:B------:R-:W-:Y:S02]  /*d690*/  IADD3 R11, P3, R6, 0x4000, RZ ;  /* 0x00004000060b7810 */ /* 0x000fe40007f7e0ff */
[----:B------:R-:W-:Y:S02]  /*d6a0*/  LOP3.LUT R34, R4, R5, RZ, 0x3c, !PT ;  /* 0x0000000504227212 */ /* 0x000fe400078e3cff */
[----:B------:R-:W-:-:S02]  /*d6b0*/  SHF.R.U64 R20, R20, 0x3, RZ ;  /* 0x0000000314147819 */ /* 0x000fc400000012ff */
[----:B------:R-:W-:Y:S02]  /*d6c0*/  SHF.R.U64 R14, R14, 0x3, RZ ;  /* 0x000000030e0e7819 */ /* 0x000fe400000012ff */
[----:B------:R-:W-:Y:S02]  /*d6d0*/  LOP3.LUT R4, R9, 0x380, RZ, 0xc0, !PT ;  /* 0x0000038009047812 */ /* 0x000fe400078ec0ff */
[----:B------:R-:W-:Y:S02]  /*d6e0*/  SEL R71, R13, R12, P0 ;  /* 0x0000000c0d477207 */ /* 0x000fe40000000000 */
[----:B------:R-:W-:Y:S02]  /*d6f0*/  SEL R68, R12, R13, P0 ;  /* 0x0000000d0c447207 */ /* 0x000fe40000000000 */
[C---:B------:R-:W-:Y:S02]  /*d700*/  IADD3 R13, P5, R6.reuse, 0x4040, RZ ;  /* 0x00004040060d7810 */ /* 0x040fe40007fbe0ff */
[----:B------:R-:W-:-:S02]  /*d710*/  IADD3 R10, P4, R6, 0x4020, RZ ;  /* 0x00004020060a7810 */ /* 0x000fc40007f9e0ff */
[----:B------:R-:W-:Y:S02]  /*d720*/  IADD3 R8, P1, R6, 0x60, RZ ;  /* 0x0000006006087810 */ /* 0x000fe40007f3e0ff */
[----:B------:R-:W-:Y:S01]  /*d730*/  LOP3.LUT R44, R45, R6, RZ, 0x3c, !PT ;  /* 0x000000062d2c7212 */ /* 0x000fe200078e3cff */
[----:B------:R-:W-:Y:S01]  /*d740*/  IMAD.MOV.U32 R45, RZ, RZ, R7 ;  /* 0x000000ffff2d7224 */ /* 0x000fe200078e0007 */
[----:B------:R-:W-:Y:S02]  /*d750*/  LOP3.LUT R6, R11, 0x380, RZ, 0xc0, !PT ;  /* 0x000003800b067812 */ /* 0x000fe400078ec0ff */
[----:B------:R-:W-:Y:S01]  /*d760*/  LOP3.LUT R20, R20, R21, RZ, 0x3c, !PT ;  /* 0x0000001514147212 */ /* 0x000fe200078e3cff */
[--C-:B------:R-:W-:Y:S01]  /*d770*/  IMAD.X R21, RZ, RZ, R29.reuse, P6 ;  /* 0x000000ffff157224 */ /* 0x100fe200030e061d */
[----:B------:R-:W-:Y:S01]  /*d780*/  LOP3.LUT R14, R14, R15, RZ, 0x3c, !PT ;  /* 0x0000000f0e0e7212 */ /* 0x000fe200078e3cff */
[----:B------:R-:W-:Y:S01]  /*d790*/  IMAD.X R15, RZ, RZ, R29, P2 ;  /* 0x000000ffff0f7224 */ /* 0x000fe200010e061d */
[----:B------:R-:W-:-:S02]  /*d7a0*/  SHF.R.U64 R4, R4, 0x3, RZ ;  /* 0x0000000304047819 */ /* 0x000fc400000012ff */
[----:B------:R-:W-:Y:S02]  /*d7b0*/  IADD3 R31, P6, R28, 0x7000, RZ ;  /* 0x000070001c1f7810 */ /* 0x000fe40007fde0ff */
[----:B0-----:R-:W-:Y:S02]  /*d7c0*/  ISETP.NE.AND P2, PT, R30, 0x1, PT ;  /* 0x000000011e00780c */ /* 0x001fe40003f45270 */
[----:B------:R-:W-:Y:S02]  /*d7d0*/  SHF.R.U64 R6, R6, 0x3, RZ ;  /* 0x0000000306067819 */ /* 0x000fe400000012ff */
[----:B------:R-:W-:Y:S02]  /*d7e0*/  SEL R63, R48, R49, P0 ;  /* 0x00000031303f7207 */ /* 0x000fe40000000000 */
[----:B------:R-:W-:Y:S02]  /*d7f0*/  LOP3.LUT R26, R4, R9, RZ, 0x3c, !PT ;  /* 0x00000009041a7212 */ /* 0x000fe400078e3cff */
[----:B------:R-:W-:-:S02]  /*d800*/  SEL R48, R49, R48, P0 ;  /* 0x0000003031307207 */ /* 0x000fc40000000000 */
[----:B------:R-:W-:Y:S02]  /*d810*/  LOP3.LUT R4, R31, 0x380, RZ, 0xc0, !PT ;  /* 0x000003801f047812 */ /* 0x000fe400078ec0ff */
[----:B------:R-:W-:Y:S02]  /*d820*/  SEL R49, R38, R39, P0 ;  /* 0x0000002726317207 */ /* 0x000fe40000000000 */
[----:B------:R-:W-:Y:S01]  /*d830*/  SEL R60, R39, R38, P0 ;  /* 0x00000026273c7207 */ /* 0x000fe20000000000 */
[----:B------:R-:W-:Y:S01]  /*d840*/  IMAD.X R39, RZ, RZ, R7, P3 ;  /* 0x000000ffff277224 */ /* 0x000fe200018e0607 */
[----:B------:R-:W-:Y:S02]  /*d850*/  LOP3.LUT R38, R6, R11, RZ, 0x3c, !PT ;  /* 0x0000000b06267212 */ /* 0x000fe400078e3cff */
[----:B------:R-:W-:Y:S02]  /*d860*/  LOP3.LUT R6, R8, 0x380, RZ, 0xc0, !PT ;  /* 0x0000038008067812 */ /* 0x000fe400078ec0ff */
[----:B------:R-:W-:-:S02]  /*d870*/  SHF.R.U64 R4, R4, 0x3, RZ ;  /* 0x0000000304047819 */ /* 0x000fc400000012ff */
[----:B------:R-:W-:Y:S02]  /*d880*/  SHF.R.U64 R5, R6, 0x3, RZ ;  /* 0x0000000306057819 */ /* 0x000fe400000012ff */
[----:B------:R-:W-:Y:S02]  /*d890*/  LOP3.LUT R4, R4, R31, RZ, 0x3c, !PT ;  /* 0x0000001f04047212 */ /* 0x000fe400078e3cff */
[----:B------:R-:W0:Y:S01]  /*d8a0*/  @P2 LDC R31, c[0x0][0xbec] ;  /* 0x0002fb00ff1f2b82 */ /* 0x000e220000000800 */
[----:B------:R-:W-:Y:S02]  /*d8b0*/  SEL R53, R33, R32, P0 ;  /* 0x0000002021357207 */ /* 0x000fe40000000000 */
[----:B------:R-:W-:Y:S01]  /*d8c0*/  SEL R50, R32, R33, P0 ;  /* 0x0000002120327207 */ /* 0x000fe20000000000 */
[----:B------:R-:W-:Y:S01]  /*d8d0*/  IMAD.X R33, RZ, RZ, R7, P1 ;  /* 0x000000ffff217224 */ /* 0x000fe200008e0607 */
[----:B------:R-:W-:Y:S02]  /*d8e0*/  LOP3.LUT R32, R5, R8, RZ, 0x3c, !PT ;  /* 0x0000000805207212 */ /* 0x000fe400078e3cff */
[----:B------:R-:W-:-:S02]  /*d8f0*/  MOV R83, R44 ;  /* 0x0000002c00537202 */ /* 0x000fc40000000f00 */
[----:B------:R-:W-:Y:S02]  /*d900*/  MOV R82, R32 ;  /* 0x0000002000527202 */ /* 0x000fe40000000f00 */
[----:B------:R-:W1:Y:S01]  /*d910*/  @P2 LDC R32, c[0x0][0xbf0] ;  /* 0x0002fc00ff202b82 */ /* 0x000e620000000800 */
[----:B------:R-:W-:Y:S01]  /*d920*/  MOV R44, R34 ;  /* 0x00000022002c7202 */ /* 0x000fe20000000f00 */
[----:B------:R-:W-:Y:S01]  /*d930*/  VIADD R34, R18, UR38 ;  /* 0x0000002612227c36 */ /* 0x000fe20008000000 */
[----:B------:R-:W-:Y:S02]  /*d940*/  LOP3.LUT R12, R13, 0x380, RZ, 0xc0, !PT ;  /* 0x000003800d0c7812 */ /* 0x000fe400078ec0ff */
[----:B------:R-:W-:Y:S02]  /*d950*/  SEL R51, R37, R36, P0 ;  /* 0x0000002425337207 */ /* 0x000fe40000000000 */
[----:B------:R-:W-:Y:S01]  /*d960*/  SEL R46, R36, R37, P0 ;  /* 0x00000025242e7207 */ /* 0x000fe20000000000 */
[----:B------:R-:W-:Y:S01]  /*d970*/  IMAD.X R37, RZ, RZ, R7, P4 ;  /* 0x000000ffff257224 */ /* 0x000fe200020e0607 */
[----:B------:R-:W-:-:S02]  /*d980*/  SEL R47, R90, R89, P0 ;  /* 0x000000595a2f7207 */ /* 0x000fc40000000000 */
[----:B------:R-:W-:Y:S02]  /*d990*/  IADD3.X R41, RZ, R7, RZ, P5, !PT ;  /* 0x00000007ff297210 */ /* 0x000fe40002ffe4ff */
[----:B------:R-:W-:Y:S01]  /*d9a0*/  MOV R45, R26 ;  /* 0x0000001a002d7202 */ /* 0x000fe20000000f00 */
[----:B0-----:R-:W-:Y:S01]  /*d9b0*/  @P2 IMAD.HI.U32 R27, R34, R31, RZ ;  /* 0x0000001f221b2227 */ /* 0x001fe200078e00ff */
[----:B------:R-:W-:Y:S02]  /*d9c0*/  SEL R25, R94, R93, P0 ;  /* 0x0000005d5e197207 */ /* 0x000fe40000000000 */
[----:B------:R-:W-:Y:S01]  /*d9d0*/  SEL R90, R89, R90, P0 ;  /* 0x0000005a595a7207 */ /* 0x000fe20000000000 */
[----:B------:R-:W-:Y:S01]  /*d9e0*/  IMAD.MOV.U32 R26, RZ, RZ, R34 ;  /* 0x000000ffff1a7224 */ /* 0x000fe200078e0022 */
[----:B------:R-:W-:Y:S02]  /*d9f0*/  LOP3.LUT R7, R10, 0x380, RZ, 0xc0, !PT ;  /* 0x000003800a077812 */ /* 0x000fe400078ec0ff */
[----:B------:R-:W-:-:S02]  /*da00*/  SEL R94, R93, R94, P0 ;  /* 0x0000005e5d5e7207 */ /* 0x000fc40000000000 */
[----:B------:R-:W-:Y:S02]  /*da10*/  SHF.R.U64 R12, R12, 0x3, RZ ;  /* 0x000000030c0c7819 */ /* 0x000fe400000012ff */
[----:B------:R-:W-:Y:S02]  /*da20*/  SHF.R.U64 R7, R7, 0x3, RZ ;  /* 0x0000000307077819 */ /* 0x000fe400000012ff */
[----:B------:R-:W-:Y:S02]  /*da30*/  LOP3.LUT R40, R12, R13, RZ, 0x3c, !PT ;  /* 0x0000000d0c287212 */ /* 0x000fe400078e3cff */
[----:B------:R-:W-:Y:S02]  /*da40*/  IADD3 R13, P1, R28, 0x3000, RZ ;  /* 0x000030001c0d7810 */ /* 0x000fe40007f3e0ff */
[----:B------:R-:W-:Y:S02]  /*da50*/  LOP3.LUT R36, R7, R10, RZ, 0x3c, !PT ;  /* 0x0000000a07247212 */ /* 0x000fe400078e3cff */
[----:B-1----:R-:W-:Y:S01]  /*da60*/  @P2 SHF.R.U32.HI R26, RZ, R32, R27 ;  /* 0x00000020ff1a2219 */ /* 0x002fe2000001161b */
[----:B------:R-:W-:Y:S01]  /*da70*/  IMAD.U32 R27, RZ, RZ, UR8 ;  /* 0x00000008ff1b7e24 */ /* 0x000fe2000f8e00ff */
[----:B------:R-:W-:Y:S01]  /*da80*/  LOP3.LUT R12, R13, 0x380, RZ, 0xc0, !PT ;  /* 0x000003800d0c7812 */ /* 0x000fe200078ec0ff */
[----:B------:R-:W-:Y:S01]  /*da90*/  ULDC.64 UR8, c[0x0][0xae8] ;  /* 0x0002ba0000087ab9 */ /* 0x000fe20000000a00 */
[----:B------:R-:W-:Y:S01]  /*daa0*/  MOV R80, R36 ;  /* 0x0000002400507202 */ /* 0x000fe20000000f00 */
[----:B------:R-:W-:Y:S01]  /*dab0*/  IMAD.MOV R37, RZ, RZ, -R26 ;  /* 0x000000ffff257224 */ /* 0x000fe200078e0a1a */
[----:B------:R-:W-:-:S02]  /*dac0*/  SEL R75, R86, R87, P0 ;  /* 0x00000057564b7207 */ /* 0x000fc40000000000 */
[----:B------:R-:W-:Y:S01]  /*dad0*/  SHF.R.U64 R12, R12, 0x3, RZ ;  /* 0x000000030c0c7819 */ /* 0x000fe200000012ff */
[----:B------:R-:W-:Y:S01]  /*dae0*/  IMAD R37, R30, R37, R34 ;  /* 0x000000251e257224 */ /* 0x000fe200078e0222 */
[----:B------:R-:W-:Y:S02]  /*daf0*/  SEL R86, R87, R86, P0 ;  /* 0x0000005657567207 */ /* 0x000fe40000000000 */
[----:B------:R-:W-:Y:S02]  /*db00*/  LOP3.LUT R12, R12, R13, RZ, 0x3c, !PT ;  /* 0x0000000d0c0c7212 */ /* 0x000fe400078e3cff */
[----:B------:R-:W-:Y:S02]  /*db10*/  MOV R77, R42 ;  /* 0x0000002a004d7202 */ /* 0x000fe40000000f00 */
[----:B------:R-:W-:Y:S02]  /*db20*/  IADD3.X R13, RZ, R29, RZ, P1, !PT ;  /* 0x0000001dff0d7210 */ /* 0x000fe40000ffe4ff */
[----:B------:R-:W-:-:S02]  /*db30*/  MOV R79, R40 ;  /* 0x00000028004f7202 */ /* 0x000fc40000000f00 */
[----:B------:R-:W-:Y:S02]  /*db40*/  IADD3 R40, P1, R26, UR6, RZ ;  /* 0x000000061a287c10 */ /* 0x000fe4000ff3e0ff */
[----:B------:R-:W-:Y:S02]  /*db50*/  SHF.R.S32.HI R36, RZ, 0x1f, R37 ;  /* 0x0000001fff247819 */ /* 0x000fe40000011425 */
[C---:B------:R-:W-:Y:S02]  /*db60*/  IADD3 R9, P4, R28.reuse, 0x5000, RZ ;  /* 0x000050001c097810 */ /* 0x040fe40007f9e0ff */
[----:B------:R-:W-:Y:S02]  /*db70*/  IADD3 R11, P3, R28, 0x4000, RZ ;  /* 0x000040001c0b7810 */ /* 0x000fe40007f7e0ff */
[----:B------:R-:W-:Y:S02]  /*db80*/  LOP3.LUT R8, R9, 0x380, RZ, 0xc0, !PT ;  /* 0x0000038009087812 */ /* 0x000fe400078ec0ff */
[----:B------:R-:W-:-:S02]  /*db90*/  MOV R81, R38 ;  /* 0x0000002600517202 */ /* 0x000fc40000000f00 */
[----:B------:R-:W-:Y:S02]  /*dba0*/  LOP3.LUT R10, R11, 0x380, RZ, 0xc0, !PT ;  /* 0x000003800b0a7812 */ /* 0x000fe400078ec0ff */
[----:B------:R-:W-:Y:S02]  /*dbb0*/  SHF.R.U64 R8, R8, 0x3, RZ ;  /* 0x0000000308087819 */ /* 0x000fe400000012ff */
[----:B------:R-:W-:Y:S02]  /*dbc0*/  SHF.R.U64 R10, R10, 0x3, RZ ;  /* 0x000000030a0a7819 */ /* 0x000fe400000012ff */
[----:B------:R-:W-:Y:S01]  /*dbd0*/  LOP3.LUT R8, R8, R9, RZ, 0x3c, !PT ;  /* 0x0000000908087212 */ /* 0x000fe200078e3cff */
[--C-:B------:R-:W-:Y:S01]  /*dbe0*/  IMAD.X R9, RZ, RZ, R29.reuse, P4 ;  /* 0x000000ffff097224 */ /* 0x100fe200020e061d */
        /* <DEDUP_REMOVED lines=13> */
[----:B------:R-:W0:Y:S04]  /*dcc0*/  SHFL.IDX PT, R90, R90, R31, 0x1c1f ;  /* 0x001c1f1f5a5a7589 */ /* 0x000e2800000e0000 */
[----:B------:R-:W-:Y:S04]  /*dcd0*/  SHFL.IDX PT, R25, R25, R24, 0x1c1f ;  /* 0x001c1f1819197589 */ /* 0x000fe800000e0000 */
[----:B------:R-:W-:Y:S04]  /*dce0*/  SHFL.IDX PT, R94, R94, R31, 0x1c1f ;  /* 0x001c1f1f5e5e7589 */ /* 0x000fe800000e0000 */
[----:B------:R-:W-:Y:S04]  /*dcf0*/  SHFL.IDX PT, R51, R51, R24, 0x1c1f ;  /* 0x001c1f1833337589 */ /* 0x000fe800000e0000 */
[----:B------:R-:W-:Y:S04]  /*dd00*/  SHFL.IDX PT, R63, R63, R24, 0x1c1f ;  /* 0x001c1f183f3f7589 */ /* 0x000fe800000e0000 */
[----:B------:R-:W-:Y:S04]  /*dd10*/  SHFL.IDX PT, R48, R48, R31, 0x1c1f ;  /* 0x001c1f1f30307589 */ /* 0x000fe800000e0000 */
[----:B------:R-:W1:Y:S01]  /*dd20*/  SHFL.IDX PT, R46, R46, R31, 0x1c1f ;  /* 0x001c1f1f2e2e7589 */ /* 0x000e6200000e0000 */
[----:B0-----:R-:W-:-:S02]  /*dd30*/  SEL R32, R47, R90, P0 ;  /* 0x0000005a2f207207 */ /* 0x001fc40000000000 */
[----:B------:R-:W-:Y:S01]  /*dd40*/  SEL R34, R90, R47, P0 ;  /* 0x0000002f5a227207 */ /* 0x000fe20000000000 */
[----:B------:R-:W-:Y:S04]  /*dd50*/  SHFL.IDX PT, R49, R49, R24, 0x1c1f ;  /* 0x001c1f1831317589 */ /* 0x000fe800000e0000 */
[----:B------:R-:W0:Y:S04]  /*dd60*/  SHFL.IDX PT, R60, R60, R31, 0x1c1f ;  /* 0x001c1f1f3c3c7589 */ /* 0x000e2800000e0000 */
[----:B------:R-:W-:Y:S04]  /*dd70*/  SHFL.IDX PT, R65, R65, R24, 0x1c1f ;  /* 0x001c1f1841417589 */ /* 0x000fe800000e0000 */
[----:B------:R-:W2:Y:S04]  /*dd80*/  SHFL.IDX PT, R62, R62, R31, 0x1c1f ;  /* 0x001c1f1f3e3e7589 */ /* 0x000ea800000e0000 */
[----:B------:R-:W-:Y:S04]  /*dd90*/  SHFL.IDX PT, R53, R53, R24, 0x1c1f ;  /* 0x001c1f1835357589 */ /* 0x000fe800000e0000 */
[----:B------:R-:W-:Y:S01]  /*dda0*/  SHFL.IDX PT, R55, R55, R24, 0x1c1f ;  /* 0x001c1f1837377589 */ /* 0x000fe200000e0000 */
[----:B-1----:R-:W-:-:S03]  /*ddb0*/  SEL R38, R46, R51, P0 ;  /* 0x000000332e267207 */ /* 0x002fc60000000000 */
[----:B------:R-:W-:Y:S04]  /*ddc0*/  SHFL.IDX PT, R57, R57, R24, 0x1c1f ;  /* 0x001c1f1839397589 */ /* 0x000fe800000e0000 */
[----:B------:R-:W-:Y:S01]  /*ddd0*/  SHFL.IDX PT, R59, R59, R24, 0x1c1f ;  /* 0x001c1f183b3b7589 */ /* 0x000fe200000e0000 */
[----:B0-----:R-:W-:Y:S02]  /*dde0*/  SEL R33, R49, R60, P0 ;  /* 0x0000003c31217207 */ /* 0x001fe40000000000 */
[----:B------:R-:W-:Y:S01]  /*ddf0*/  SEL R35, R60, R49, P0 ;  /* 0x000000313c237207 */ /* 0x000fe20000000000 */
[----:B------:R-:W-:Y:S04]  /*de00*/  SHFL.IDX PT, R42, R61, R24, 0x1c1f ;  /* 0x001c1f183d2a7589 */ /* 0x000fe800000e0000 */
[----:B------:R-:W-:Y:S01]  /*de10*/  SHFL.IDX PT, R67, R67, R24, 0x1c1f ;  /* 0x001c1f1843437589 */ /* 0x000fe200000e0000 */
[----:B--2---:R-:W-:-:S03]  /*de20*/  SEL R39, R62, R65, P0 ;  /* 0x000000413e277207 */ /* 0x004fc60000000000 */
[----:B------:R-:W-:Y:S04]  /*de30*/  SHFL.IDX PT, R69, R69, R24, 0x1c1f ;  /* 0x001c1f1845457589 */ /* 0x000fe800000e0000 */
[----:B------:R-:W-:Y:S04]  /*de40*/  SHFL.IDX PT, R71, R71, R24, 0x1c1f ;  /* 0x001c1f1847477589 */ /* 0x000fe800000e0000 */
[----:B------:R-:W-:Y:S04]  /*de50*/  SHFL.IDX PT, R73, R73, R24, 0x1c1f ;  /* 0x001c1f1849497589 */ /* 0x000fe800000e0000 */
[----:B------:R0:W-:Y:S04]  /*de60*/  SHFL.IDX PT, R75, R75, R24, 0x1c1f ;  /* 0x001c1f184b4b7589 */ /* 0x0001e800000e0000 */
[----:B------:R-:W-:Y:S04]  /*de70*/  SHFL.IDX PT, R50, R50, R31, 0x1c1f ;  /* 0x001c1f1f32327589 */ /* 0x000fe800000e0000 */
[----:B------:R-:W-:Y:S01]  /*de80*/  SHFL.IDX PT, R72, R64, R31, 0x1c1f ;  /* 0x001c1f1f40487589 */ /* 0x000fe200000e0000 */
[----:B0-----:R-:W-:-:S03]  /*de90*/  SHF.R.S32.HI R24, RZ, 0x1f, R26 ;  /* 0x0000001fff187819 */ /* 0x001fc6000001141a */
[----:B------:R-:W-:Y:S01]  /*dea0*/  SHFL.IDX PT, R52, R52, R31, 0x1c1f ;  /* 0x001c1f1f34347589 */ /* 0x000fe200000e0000 */
[----:B------:R-:W-:Y:S02]  /*deb0*/  SEL R26, R94, R25, P0 ;  /* 0x000000195e1a7207 */ /* 0x000fe40000000000 */
[----:B------:R-:W-:Y:S01]  /*dec0*/  IADD3.X R41, R24, UR7, R27, P1, !PT ;  /* 0x0000000718297c10 */ /* 0x000fe20008ffe41b */
[----:B------:R-:W-:Y:S01]  /*ded0*/  SHFL.IDX PT, R74, R66, R31, 0x1c1f ;  /* 0x001c1f1f424a7589 */ /* 0x000fe200000e0000 */
[----:B------:R-:W-:Y:S01]  /*dee0*/  ULDC.64 UR6, c[0x0][0xb88] ;  /* 0x0002e20000067ab9 */ /* 0x000fe20000000a00 */
[----:B------:R-:W-:Y:S01]  /*def0*/  SEL R24, R25, R94, P0 ;  /* 0x0000005e19187207 */ /* 0x000fe20000000000 */
[----:B------:R-:W-:Y:S01]  /*df00*/  IMAD R36, R36, UR6, RZ ;  /* 0x0000000624247c24 */ /* 0x000fe2000f8e02ff */
[----:B------:R-:W-:Y:S01]  /*df10*/  SHFL.IDX PT, R54, R54, R31, 0x1c1f ;  /* 0x001c1f1f36367589 */ /* 0x000fe200000e0000 */
[----:B------:R-:W-:Y:S01]  /*df20*/  SEL R25, R63, R48, P0 ;  /* 0x000000303f197207 */ /* 0x000fe20000000000 */
[C---:B------:R-:W-:Y:S01]  /*df30*/  IMAD.WIDE.U32 R40, R37.reuse, UR6, R40 ;  /* 0x0000000625287c25 */ /* 0x040fe2000f8e0028 */
[----:B------:R-:W-:Y:S01]  /*df40*/  SEL R27, R48, R63, P0 ;  /* 0x0000003f301b7207 */ /* 0x000fe20000000000 */
[----:B------:R-:W-:Y:S01]  /*df50*/  SHFL.IDX PT, R76, R68, R31, 0x1c1f ;  /* 0x001c1f1f444c7589 */ /* 0x000fe200000e0000 */
[----:B------:R-:W-:Y:S01]  /*df60*/  LOP3.LUT P1, RZ, R188, 0x3, RZ, 0xc0, !PT ;  /* 0x00000003bcff7812 */ /* 0x000fe2000782c0ff */
[----:B------:R-:W-:Y:S01]  /*df70*/  IMAD R47, R37, UR7, R36 ;  /* 0x00000007252f7c24 */ /* 0x000fe2000f8e0224 */
[----:B------:R-:W-:Y:S01]  /*df80*/  SEL R36, R51, R46, P0 ;  /* 0x0000002e33247207 */ /* 0x000fe20000000000 */
[----:B------:R-:W0:Y:S01]  /*df90*/  SHFL.IDX PT, R56, R56, R31, 0x1c1f ;  /* 0x001c1f1f38387589 */ /* 0x000e2200000e0000 */
[----:B------:R-:W-:Y:S01]  /*dfa0*/  IADD3 R46, R190, UR38, RZ ;  /* 0x00000026be2e7c10 */ /* 0x000fe2000fffe0ff */
[----:B------:R-:W-:Y:S01]  /*dfb0*/  ULDC.64 UR6, c[0x0][0xb50] ;  /* 0x0002d40000067ab9 */ /* 0x000fe20000000a00 */
[----:B------:R-:W-:Y:S01]  /*dfc0*/  SEL R37, R65, R62, P0 ;  /* 0x0000003e41257207 */ /* 0x000fe20000000000 */
[----:B------:R-:W1:Y:S04]  /*dfd0*/  SHFL.IDX PT, R78, R70, R31, 0x1c1f ;  /* 0x001c1f1f464e7589 */ /* 0x000e6800000e0000 */
[----:B------:R-:W2:Y:S04]  /*dfe0*/  SHFL.IDX PT, R43, R58, R31, 0x1c1f ;  /* 0x001c1f1f3a2b7589 */ /* 0x000ea800000e0000 */
[----:B------:R3:W4:Y:S04]  /*dff0*/  SHFL.IDX PT, R86, R86, R31, 0x1c1f ;  /* 0x001c1f1f56567589 */ /* 0x00072800000e0000 */
[----:B------:R2:W-:Y:S04]  /*e000*/  STSM.16.M88.4 [R83], R24 ;  /* 0x0000001853007844 */ /* 0x0005e80000000200 */
[----:B------:R4:W-:Y:S01]  /*e010*/  STSM.16.M88.4 [R44], R32 ;  /* 0x000000202c007844 */ /* 0x0009e20000000200 */
[----:B---3--:R-:W-:-:S03]  /*e020*/  IMAD R31, R30, UR5, RZ ;  /* 0x000000051e1f7c24 */ /* 0x008fc6000f8e02ff */
[----:B------:R3:W-:Y:S01]  /*e030*/  STSM.16.M88.4 [R45], R36 ;  /* 0x000000242d007844 */ /* 0x0007e20000000200 */
[----:B0-----:R-:W-:Y:S02]  /*e040*/  SEL R64, R59, R56, P0 ;  /* 0x000000383b407207 */ /* 0x001fe40000000000 */
[----:B------:R-:W-:Y:S02]  /*e050*/  ISETP.GE.OR P3, PT, R46, R31, P1 ;  /* 0x0000001f2e00720c */ /* 0x000fe40000f66670 */
[----:B------:R-:W-:Y:S02]  /*e060*/  SEL R66, R56, R59, P0 ;  /* 0x0000003b38427207 */ /* 0x000fe40000000000 */
[----:B-1----:R-:W-:Y:S01]  /*e070*/  SEL R65, R73, R78, P0 ;  /* 0x0000004e49417207 */ /* 0x002fe20000000000 */
[----:B--2---:R-:W-:Y:S01]  /*e080*/  VIADD R24, R46, 0x8 ;  /* 0x000000082e187836 */ /* 0x004fe20000000000 */
[----:B------:R-:W-:Y:S01]  /*e090*/  SEL R26, R50, R53, P0 ;  /* 0x00000035321a7207 */ /* 0x000fe20000000000 */
[----:B------:R-:W-:Y:S01]  /*e0a0*/  IMAD.IADD R25, R41, 0x1, R47 ;  /* 0x0000000129197824 */ /* 0x000fe200078e022f */
[----:B------:R-:W-:-:S02]  /*e0b0*/  LEA R41, P4, R40, UR6, 0x2 ;  /* 0x0000000628297c11 */ /* 0x000fc4000f8810ff */
[----:B------:R-:W-:Y:S02]  /*e0c0*/  ISETP.GE.OR P1, PT, R24, R31, P1 ;  /* 0x0000001f1800720c */ /* 0x000fe40000f26670 */
[----:B------:R-:W-:Y:S01]  /*e0d0*/  LEA.HI.X R40, R40, UR7, R25, 0x2, P4 ;  /* 0x0000000728287c11 */ /* 0x000fe2000a0f1419 */
[----:B------:R-:W-:Y:S01]  /*e0e0*/  SHFL.IDX PT, R60, R41, RZ, 0x1c1f ;  /* 0x001c1fff293c7589 */ /* 0x000fe200000e0000 */
[----:B------:R-:W-:Y:S02]  /*e0f0*/  SEL R24, R53, R50, P0 ;  /* 0x0000003235187207 */ /* 0x000fe40000000000 */
[----:B------:R-:W-:Y:S01]  /*e100*/  SEL R25, R67, R72, P0 ;  /* 0x0000004843197207 */ /* 0x000fe20000000000 */
[----:B------:R-:W0:Y:S01]  /*e110*/  SHFL.IDX PT, R61, R40, RZ, 0x1c1f ;  /* 0x001c1fff283d7589 */ /* 0x000e2200000e0000 */
[----:B------:R-:W-:Y:S02]  /*e120*/  SEL R27, R72, R67, P0 ;  /* 0x00000043481b7207 */ /* 0x000fe40000000000 */
[----:B----4-:R-:W-:Y:S01]  /*e130*/  SEL R32, R55, R52, P0 ;  /* 0x0000003437207207 */ /* 0x010fe20000000000 */
[----:B------:R-:W-:Y:S01]  /*e140*/  SHFL.IDX PT, R62, R41, 0x1, 0x1c1f ;  /* 0x003c1f00293e7f89 */ /* 0x000fe200000e0000 */
[----:B------:R-:W-:-:S02]  /*e150*/  SEL R34, R52, R55, P0 ;  /* 0x0000003734227207 */ /* 0x000fc40000000000 */
[----:B------:R-:W-:Y:S01]  /*e160*/  SEL R33, R69, R74, P0 ;  /* 0x0000004a45217207 */ /* 0x000fe20000000000 */
[----:B------:R-:W-:Y:S01]  /*e170*/  STSM.16.M88.4 [R82], R24 ;  /* 0x0000001852007844 */ /* 0x000fe20000000200 */
[----:B------:R-:W-:Y:S02]  /*e180*/  SEL R35, R74, R69, P0 ;  /* 0x000000454a237207 */ /* 0x000fe40000000000 */
[----:B------:R-:W-:Y:S01]  /*e190*/  SEL R44, R57, R54, P0 ;  /* 0x00000036392c7207 */ /* 0x000fe20000000000 */
[----:B------:R-:W1:Y:S01]  /*e1a0*/  SHFL.IDX PT, R63, R40, 0x1, 0x1c1f ;  /* 0x003c1f00283f7f89 */ /* 0x000e6200000e0000 */
[----:B------:R-:W-:Y:S02]  /*e1b0*/  SEL R46, R54, R57, P0 ;  /* 0x00000039362e7207 */ /* 0x000fe40000000000 */
[----:B---3--:R-:W-:Y:S01]  /*e1c0*/  SEL R45, R71, R76, P0 ;  /* 0x0000004c472d7207 */ /* 0x008fe20000000000 */
[----:B------:R-:W-:Y:S01]  /*e1d0*/  STSM.16.M88.4 [R81], R32 ;  /* 0x0000002051007844 */ /* 0x000fe20000000200 */
[----:B------:R-:W-:-:S02]  /*e1e0*/  SEL R47, R76, R71, P0 ;  /* 0x000000474c2f7207 */ /* 0x000fc40000000000 */
[----:B------:R-:W-:Y:S02]  /*e1f0*/  SEL R67, R78, R73, P0 ;  /* 0x000000494e437207 */ /* 0x000fe40000000000 */
[----:B------:R-:W-:Y:S01]  /*e200*/  SEL R68, R42, R43, P0 ;  /* 0x0000002b2a447207 */ /* 0x000fe20000000000 */
[----:B------:R-:W-:Y:S01]  /*e210*/  STSM.16.M88.4 [R80], R44 ;  /* 0x0000002c50007844 */ /* 0x000fe20000000200 */
[----:B------:R-:W-:Y:S02]  /*e220*/  SEL R70, R43, R42, P0 ;  /* 0x0000002a2b467207 */ /* 0x000fe40000000000 */
[----:B------:R-:W-:Y:S01]  /*e230*/  SEL R69, R75, R86, P0 ;  /* 0x000000564b457207 */ /* 0x000fe20000000000 */
[----:B------:R2:W-:Y:S01]  /*e240*/  STSM.16.M88.4 [R79], R64 ;  /* 0x000000404f007844 */ /* 0x0005e20000000200 */
[----:B------:R-:W-:-:S05]  /*e250*/  SEL R71, R86, R75, P0 ;  /* 0x0000004b56477207 */ /* 0x000fca0000000000 */
[----:B------:R-:W-:Y:S01]  /*e260*/  STSM.16.M88.4 [R77], R68 ;  /* 0x000000444d007844 */ /* 0x000fe20000000200 */
[----:B------:R-:W-:Y:S08]  /*e270*/  BAR.SYNC.DEFER_BLOCKING 0x1, 0x100 ;  /* 0x0044000000007b1d */ /* 0x000ff00000010000 */
[----:B--2---:R-:W2:Y:S01]  /*e280*/  @P2 LDC R65, c[0x0][0xbec] ;  /* 0x0002fb00ff412b82 */ /* 0x004ea20000000800 */
[----:B------:R-:W-:Y:S01]  /*e290*/  UIMAD UR5, UR12, UR8, URZ ;  /* 0x000000080c0572a4 */ /* 0x000fe2000f8e023f */
[----:B0-----:R0:W-:Y:S01]  /*e2a0*/  @!P3 ST.E desc[UR50][R60.64], R0 ;  /* 0x000000003c00b985 */ /* 0x0011e2000c101932 */
[----:B------:R-:W-:-:S03]  /*e2b0*/  UIMAD.WIDE.U32 UR6, UR40, UR8, URZ ;  /* 0x00000008280672a5 */ /* 0x000fc6000f8e003f */
[----:B-1----:R1:W-:Y:S02]  /*e2c0*/  @!P1 ST.E desc[UR50][R62.64], R2 ;  /* 0x000000023e009985 */ /* 0x0023e4000c101932 */
[----:B0-----:R-:W0:Y:S01]  /*e2d0*/  @P2 LDC R61, c[0x0][0xbf0] ;  /* 0x0002fc00ff3d2b82 */ /* 0x001e220000000800 */
[----:B------:R-:W-:Y:S01]  /*e2e0*/  IMAD R0, R22, 0x20, R23 ;  /* 0x0000002016007824 */ /* 0x000fe200078e0217 */
[----:B------:R-:W-:Y:S01]  /*e2f0*/  UIMAD UR5, UR40, UR9, UR5 ;  /* 0x00000009280572a4 */ /* 0x000fe2000f8e0205 */
[----:B------:R3:W5:Y:S02]  /*e300*/  LD.E.128 R44, desc[UR50][R6.64] ;  /* 0x00000032062c7980 */ /* 0x000764000c101d00 */
[----:B-1----:R-:W-:Y:S01]  /*e310*/  VIADD R2, R0, UR38 ;  /* 0x0000002600027c36 */ /* 0x002fe20008000000 */
[----:B------:R-:W-:Y:S01]  /*e320*/  UIMAD UR8, UR13, UR10, URZ ;  /* 0x0000000a0d0872a4 */ /* 0x000fe2000f8e023f */
[----:B------:R1:W5:Y:S01]  /*e330*/  LD.E.128 R52, desc[UR50][R8.64] ;  /* 0x0000003208347980 */ /* 0x000362000c101d00 */
[----:B------:R-:W-:Y:S01]  /*e340*/  UIADD3 UR7, UR7, UR5, URZ ;  /* 0x0000000507077290 */ /* 0x000fe2000fffe03f */
[----:B--2---:R-:W-:Y:S01]  /*e350*/  @P2 IMAD.HI.U32 R0, R2, R65, RZ ;  /* 0x0000004102002227 */ /* 0x004fe200078e00ff */
[----:B------:R-:W-:Y:S01]  /*e360*/  UIMAD UR5, UR39, UR11, UR8 ;  /* 0x0000000b270572a4 */ /* 0x000fe2000f8e0208 */
[----:B------:R2:W5:Y:S01]  /*e370*/  LD.E.128 R32, desc[UR50][R4.64] ;  /* 0x0000003204207980 */ /* 0x000562000c101d00 */
[----:B------:R-:W-:Y:S01]  /*e380*/  UIMAD.WIDE.U32 UR6, UR39, UR10, UR6 ;  /* 0x0000000a270672a5 */ /* 0x000fe2000f8e0006 */
[----:B---3--:R-:W-:Y:S01]  /*e390*/  IMAD.MOV.U32 R7, RZ, RZ, R2 ;  /* 0x000000ffff077224 */ /* 0x008fe200078e0002 */
[----:B------:R-:W-:Y:S01]  /*e3a0*/  ULDC.64 UR8, c[0x0][0xae0] ;  /* 0x0002b80000087ab9 */ /* 0x000fe20000000a00 */
[----:B------:R-:W5:Y:S01]  /*e3b0*/  LD.E.128 R48, desc[UR50][R28.64] ;  /* 0x000000321c307980 */ /* 0x000f62000c101d00 */
[----:B------:R-:W-:-:S03]  /*e3c0*/  UIADD3 UR5, UR7, UR5, URZ ;  /* 0x0000000507057290 */ /* 0x000fc6000fffe03f */
[----:B------:R-:W5:Y:S04]  /*e3d0*/  LD.E.128 R40, desc[UR50][R20.64] ;  /* 0x0000003214287980 */ /* 0x000f68000c101d00 */
[----:B------:R-:W5:Y:S01]  /*e3e0*/  LD.E.128 R36, desc[UR50][R14.64] ;  /* 0x000000320e247980 */ /* 0x000f62000c101d00 */
[----:B0-----:R-:W-:-:S03]  /*e3f0*/  @P2 SHF.R.U32.HI R7, RZ, R61, R0 ;  /* 0x0000003dff072219 */ /* 0x001fc60000011600 */
[----:B------:R-:W5:Y:S01]  /*e400*/  LD.E.128 R24, desc[UR50][R12.64] ;  /* 0x000000320c187980 */ /* 0x000f62000c101d00 */
[--C-:B------:R-:W-:Y:S01]  /*e410*/  SHF.R.S32.HI R0, RZ, 0x1f, R7.reuse ;  /* 0x0000001fff007819 */ /* 0x100fe20000011407 */
[----:B-1----:R-:W-:Y:S02]  /*e420*/  IMAD.MOV R9, RZ, RZ, -R7 ;  /* 0x000000ffff097224 */ /* 0x002fe400078e0a07 */
[----:B--2---:R-:W-:Y:S01]  /*e430*/  IMAD.U32 R5, RZ, RZ, UR7 ;  /* 0x00000007ff057e24 */ /* 0x004fe2000f8e00ff */
[----:B------:R-:W-:Y:S01]  /*e440*/  MOV R5, UR5 ;  /* 0x0000000500057c02 */ /* 0x000fe20008000f00 */
[----:B------:R-:W-:Y:S01]  /*e450*/  IMAD R0, R0, UR8, RZ ;  /* 0x0000000800007c24 */ /* 0x000fe2000f8e02ff */
[----:B------:R0:W5:Y:S01]  /*e460*/  LD.E.128 R56, desc[UR50][R10.64] ;  /* 0x000000320a387980 */ /* 0x000162000c101d00 */
[----:B------:R-:W-:Y:S02]  /*e470*/  IMAD R9, R30, R9, R2 ;  /* 0x000000091e097224 */ /* 0x000fe400078e0202 */
[----:B------:R-:W-:Y:S01]  /*e480*/  IMAD.U32 R4, RZ, RZ, UR6 ;  /* 0x00000006ff047e24 */ /* 0x000fe2000f8e00ff */
[----:B------:R-:W-:Y:S01]  /*e490*/  @!PT LDS RZ, [RZ] ;  /* 0x00000000fffff984 */ /* 0x000fe20000000800 */
[----:B------:R-:W-:Y:S01]  /*e4a0*/  @!PT LDS RZ, [RZ] ;  /* 0x00000000fffff984 */ /* 0x000fe20000000800 */
[----:B------:R-:W-:Y:S01]  /*e4b0*/  @!PT LDS RZ, [RZ] ;  /* 0x00000000fffff984 */ /* 0x000fe20000000800 */
[----:B------:R-:W-:Y:S01]  /*e4c0*/  @!PT LDS RZ, [RZ] ;  /* 0x00000000fffff984 */ /* 0x000fe20000000800 */
[----:B------:R1:W-:Y:S06]  /*e4d0*/  MEMBAR.ALL.CTA ;  /* 0x0000000000007992 */ /* 0x0003ec0000008000 */
[----:B-1----:R-:W1:Y:S01]  /*e4e0*/  FENCE.VIEW.ASYNC.S ;  /* 0x00000000000073c6 */ /* 0x002e620000000000 */
[----:B------:R-:W-:Y:S01]  /*e4f0*/  ULDC.64 UR6, c[0x0][0xad8] ;  /* 0x0002b60000067ab9 */ /* 0x000fe20000000a00 */
[----:B------:R-:W-:-:S04]  /*e500*/  IMAD.WIDE.U32 R4, R7, UR8, R4 ;  /* 0x0000000807047c25 */ /* 0x000fc8000f8e0004 */
[----:B0-----:R-:W-:Y:S01]  /*e510*/  IMAD R11, R7, UR9, R0 ;  /* 0x00000009070b7c24 */ /* 0x001fe2000f8e0200 */
[----:B------:R-:W-:Y:S01]  /*e520*/  SHF.R.S32.HI R0, RZ, 0x1f, R9 ;  /* 0x0000001fff007819 */ /* 0x000fe20000011409 */
[----:B------:R-:W-:Y:S02]  /*e530*/  VIADD R8, R23, UR38 ;  /* 0x0000002617087c36 */ /* 0x000fe40008000000 */
[----:B------:R-:W-:Y:S02]  /*e540*/  IMAD.IADD R5, R5, 0x1, R11 ;  /* 0x0000000105057824 */ /* 0x000fe400078e020b */
[----:B------:R-:W-:Y:S02]  /*e550*/  IMAD R2, R0, UR6, RZ ;  /* 0x0000000600027c24 */ /* 0x000fe4000f8e02ff */
[----:B------:R-:W-:Y:S01]  /*e560*/  IMAD.WIDE.U32 R4, R9, UR6, R4 ;  /* 0x0000000609047c25 */ /* 0x000fe2000f8e0004 */
[----:B------:R-:W-:-:S03]  /*e570*/  ISETP.GE.AND P2, PT, R8, R31, PT ;  /* 0x0000001f0800720c */ /* 0x000fc60003f46270 */
[----:B------:R-:W-:Y:S01]  /*e580*/  IMAD R7, R9, UR7, R2 ;  /* 0x0000000709077c24 */ /* 0x000fe2000f8e0202 */
[----:B------:R-:W-:Y:S01]  /*e590*/  ULDC.64 UR6, c[0x0][0xa80] ;  /* 0x0002a00000067ab9 */ /* 0x000fe20000000a00 */
        /* <DEDUP_REMOVED lines=23> */
.L_x_9372:
[----:B------:R-:W-:Y:S05]  /*e710*/  BSYNC B1 ;  /* 0x0000000000017941 */ /* 0x000fea0003800000 */
.L_x_9371:
        /* <DEDUP_REMOVED lines=13> */
.L_x_9374:
[----:B------:R-:W-:Y:S05]  /*e7f0*/  BSYNC B1 ;  /* 0x0000000000017941 */ /* 0x000fea0003800000 */
.L_x_9373:
        /* <DEDUP_REMOVED lines=11> */
[----:B-----5:R3:W-:Y:S04]  /*e8b0*/  @!P2 ST.E.128 desc[UR50][R2.64], R36 ;  /* 0x000000240200a985 */ /* 0x0207e8000c101d32 */
[----:B------:R3:W-:Y:S02]  /*e8c0*/  @!P3 ST.E.128 desc[UR50][R4.64], R44 ;  /* 0x0000002c0400b985 */ /* 0x0007e4000c101d32 */
.L_x_9376:
[----:B------:R-:W-:Y:S05]  /*e8d0*/  BSYNC B1 ;  /* 0x0000000000017941 */ /* 0x000fea0003800000 */
.L_x_9375:
        /* <DEDUP_REMOVED lines=16> */
.L_x_9370:
        /* <DEDUP_REMOVED lines=12> */
[----:B------:R-:W-:Y:S01]  /*eaa0*/  MOV R4, UR38 ;  /* 0x0000002600047c02 */ /* 0x000fe20008000f00 */
[----:B------:R-:W-:Y:S02]  /*eab0*/  ULDC UR5, c[0x0][0xa88] ;  /* 0x0002a20000057ab9 */ /* 0x000fe40000000800 */
[----:B---3--:R-:W-:Y:S01]  /*eac0*/  IMAD R5, R3, UR5, RZ ;  /* 0x0000000503057c24 */ /* 0x008fe2000f8e02ff */
        /* <DEDUP_REMOVED lines=35> */
.L_x_9379:
[----:B------:R-:W-:Y:S05]  /*ed00*/  BSYNC B1 ;  /* 0x0000000000017941 */ /* 0x000fea0003800000 */
.L_x_9378:
        /* <DEDUP_REMOVED lines=17> */
[----:B------:R-:W-:Y:S01]  /*ee20*/  UIADD3 UR5, UR7, UR5, URZ ;  /* 0x0000000507057290 */ /* 0x000fe2000fffe03f */
[----:B------:R-:W-:Y:S01]  /*ee30*/  MOV R2, UR6 ;  /* 0x0000000600027c02 */ /* 0x000fe20008000f00 */
[----:B------:R-:W-:-:S02]  /*ee40*/  IMAD R0, R0, UR8, RZ ;  /* 0x0000000800007c24 */ /* 0x000fc4000f8e02ff */
        /* <DEDUP_REMOVED lines=35> */
.L_x_9381:
[----:B------:R-:W-:Y:S05]  /*f080*/  BSYNC B1 ;  /* 0x0000000000017941 */ /* 0x000fea0003800000 */
.L_x_9380:
        /* <DEDUP_REMOVED lines=13> */
.L_x_9383:
[----:B------:R-:W-:Y:S05]  /*f160*/  BSYNC B1 ;  /* 0x0000000000017941 */ /* 0x000fea0003800000 */
.L_x_9382:
        /* <DEDUP_REMOVED lines=13> */
.L_x_9385:
[----:B------:R-:W-:Y:S05]  /*f240*/  BSYNC B1 ;  /* 0x0000000000017941 */ /* 0x000fea0003800000 */
.L_x_9384:
[----:B---3--:R-:W-:Y:S01]  /*f250*/  VIADD R3, R6, 0x60 ;  /* 0x0000006006037836 */ /* 0x008fe20000000000 */
[----:B0-----:R0:W3:Y:S04]  /*f260*/  SHFL.IDX PT, R0, R5, 0x3, 0x181f ;  /* 0x00781f0005007f89 */ /* 0x0010e800000e0000 */
[----:B------:R-:W-:Y:S01]  /*f270*/  ISETP.GE.AND P0, PT, R3, R9, PT ;  /* 0x000000090300720c */ /* 0x000fe20003f06270 */
[----:B-1----:R0:W1:-:S12]  /*f280*/  SHFL.IDX PT, R2, R4, 0x3, 0x181f ;  /* 0x00781f0004027f89 */ /* 0x00205800000e0000 */
[----:B0-----:R-:W-:Y:S05]  /*f290*/  @P0 BRA `(.L_x_9377) ;  /* 0x0000000000240947 */ /* 0x001fea0003800000 */
[----:B------:R-:W-:Y:S02]  /*f2a0*/  ULDC UR5, c[0x0][0xac8] ;  /* 0x0002b20000057ab9 */ /* 0x000fe40000000800 */
[----:B------:R-:W-:Y:S02]  /*f2b0*/  ISETP.GE.AND P2, PT, R16, UR5, PT ;  /* 0x0000000510007c0c */ /* 0x000fe4000bf46270 */
[----:B------:R-:W-:-:S11]  /*f2c0*/  ISETP.GE.AND P3, PT, R19, UR5, PT ;  /* 0x0000000513007c0c */ /* 0x000fd6000bf66270 */
[CC--:B-12-4-:R-:W-:Y:S02]  /*f2d0*/  @!P2 LEA R4, P0, R16.reuse, R2.reuse, 0x1 ;  /* 0x000000021004a211 */ /* 0x0d6fe400078008ff */
[C---:B------:R-:W-:Y:S02]  /*f2e0*/  @!P3 LEA R2, P1, R19.reuse, R2, 0x1 ;  /* 0x000000021302b211 */ /* 0x040fe400078208ff */
[-C--:B---3--:R-:W-:Y:S02]  /*f2f0*/  @!P2 LEA.HI.X R5, R16, R0.reuse, R193, 0x1, P0 ;  /* 0x000000001005a211 */ /* 0x088fe400000f0cc1 */
[----:B------:R-:W-:-:S03]  /*f300*/  @!P3 LEA.HI.X R3, R19, R0, R192, 0x1, P1 ;  /* 0x000000001303b211 */ /* 0x000fc600008f0cc0 */
[----:B------:R0:W-:Y:S04]  /*f310*/  @!P2 ST.E.128 desc[UR50][R4.64], RZ ;  /* 0x000000ff0400a985 */ /* 0x0001e8000c101d32 */
[----:B------:R0:W-:Y:S02]  /*f320*/  @!P3 ST.E.128 desc[UR50][R2.64], RZ ;  /* 0x000000ff0200b985 */ /* 0x0001e4000c101d32 */
.L_x_9377:
[----:B------:R-:W-:Y:S05]  /*f330*/  BSYNC B0 ;  /* 0x0000000000007941 */ /* 0x000fea0003800000 */
.L_x_9369:
[----:B------:R-:W-:Y:S02]  /*f340*/  ULDC UR5, c[0x0][0xc38] ;  /* 0x00030e0000057ab9 */ /* 0x000fe40000000800 */
[----:B------:R-:W-:-:S06]  /*f350*/  UISETP.GE.AND UP0, UPT, UR4, UR5, UPT ;  /* 0x000000050400728c */ /* 0x000fcc000bf06270 */
[----:B------:R-:W-:-:S13]  /*f360*/  PLOP3.LUT P0, PT, PT, PT, UP0, 0x80, 0x0 ;  /* 0x000000000000781c */ /* 0x000fda0003f0f008 */
[----:B------:R-:W-:Y:S05]  /*f370*/  @!P0 BRA `(.L_x_9386) ;  /* 0xffffff1800608947 */ /* 0x000fea000383ffff */
[----:B------:R-:W-:Y:S05]  /*f380*/  EXIT ;  /* 0x000000000000794d */ /* 0x000fea0003800000 */
.L_x_9328:
[----:B------:R-:W-:-:S08]  /*f390*/  NOP ;  /* 0x0000000000007918 */ /* 0x000fd00000000000 */
[----:B------:R-:W0:-:S00]  /*f3a0*/  USETMAXREG.DEALLOC.CTAPOOL 0x28 ;  /* 0x00000028000079c8 */ /* 0x000e0000080e0500 */
[----:B0-----:R-:W-:-:S06]  /*f3b0*/  LOP3.LUT R0, R0, 0x3, RZ, 0xc0, !PT ;  /* 0x0000000300007812 */ /* 0x001fcc00078ec0ff */
[----:B------:R-:W0:Y:S01]  /*f3c0*/  S2UR UR5, SR_CTAID.X ;  /* 0x00000000000579c3 */ /* 0x000e220000002500 */
[----:B------:R-:W-:Y:S01]  /*f3d0*/  LOP3.LUT R16, R16, 0xffffefff, RZ, 0xc0, !PT ;  /* 0xffffefff10107812 */ /* 0x000fe200078ec0ff */
[----:B------:R-:W-:Y:S01]  /*f3e0*/  STL [R1+0x24], RZ ;  /* 0x000024ff01007387 */ /* 0x000fe20000100800 */
[----:B------:R-:W-:Y:S01]  /*f3f0*/  MOV R31, RZ ;  /* 0x000000ff001f7202 */ /* 0x000fe20000000f00 */
[----:B------:R-:W-:Y:S02]  /*f400*/  IMAD.MOV.U32 R36, RZ, RZ, 0x1 ;  /* 0x00000001ff247424 */ /* 0x000fe400078e00ff */
        /* <DEDUP_REMOVED lines=9> */
[----:B------:R-:W-:Y:S01]  /*f4a0*/  ULDC UR4, c[0x0][0x424] ;  /* 0x0001090000047ab9 */ /* 0x000fe20000000800 */
[----:B------:R-:W0:Y:S01]  /*f4b0*/  S2R R7, SR_TID.X ;  /* 0x0000000000077919 */ /* 0x000e220000002100 */
[----:B------:R-:W-:Y:S01]  /*f4c0*/  UISETP.NE.U32.AND UP0, UPT, UR6, URZ, UPT ;  /* 0x0000003f0600728c */ /* 0x000fe2000bf05070 */
[----:B------:R-:W-:Y:S01]  /*f4d0*/  MOV R17, 0x400 ;  /* 0x0000040000117802 */ /* 0x000fe20000000f00 */
[----:B------:R-:W-:Y:S01]  /*f4e0*/  ULDC UR8, c[0x0][0x2b8] ;  /* 0x0000ae0000087ab9 */ /* 0x000fe20000000800 */
[----:B------:R-:W-:Y:S01]  /*f4f0*/  ULDC UR39, c[0x0][0x288] ;  /* 0x0000a20000277ab9 */ /* 0x000fe20000000800 */
[----:B------:R-:W-:Y:S01]  /*f500*/  UISETP.NE.AND.EX UP0, UPT, UR7, URZ, UPT, UP0 ;  /* 0x0000003f0700728c */ /* 0x000fe2000bf05300 */
[----:B------:R-:W-:Y:S02]  /*f510*/  ULDC UR38, c[0x0][0x448] ;  /* 0x0001120000267ab9 */ /* 0x000fe40000000800 */
[----:B------:R-:W-:Y:S01]  /*f520*/  ULDC.64 UR6, c[0x0][0x2f0] ;  /* 0x0000bc0000067ab9 */ /* 0x000fe20000000a00 */
        /* <DEDUP_REMOVED lines=22> */
[----:B------:R-:W-:-:S02]  /*f690*/  ISETP.GE.AND P2, PT, R34, UR7, PT ;  /* 0x0000000722007c0c */ /* 0x000fc4000bf46270 */
[----:B0-----:R-:W-:Y:S02]  /*f6a0*/  MOV R2, UR5 ;  /* 0x0000000500027c02 */ /* 0x001fe40008000f00 */
[----:B------:R-:W-:Y:S02]  /*f6b0*/  LOP3.LUT R24, R3, 0xc00, R24, 0xf8, !PT ;  /* 0x00000c0003187812 */ /* 0x000fe400078ef818 */
[----:B------:R-:W-:Y:S01]  /*f6c0*/  LOP3.LUT R3, R7, 0x400, R0, 0xf8, !PT ;  /* 0x0000040007037812 */ /* 0x000fe200078ef800 */
[----:B------:R0:W-:Y:S01]  /*f6d0*/  STL [R1+0x1c], R2 ;  /* 0x00001c0201007387 */ /* 0x0001e20000100800 */
[----:B------:R-:W-:Y:S02]  /*f6e0*/  ISETP.GE.AND P1, PT, R34, UR7, PT ;  /* 0x0000000722007c0c */ /* 0x000fe4000bf26270 */
[----:B------:R-:W-:Y:S02]  /*f6f0*/  LOP3.LUT R16, R16, 0xfffffffe, RZ, 0xc0, !PT ;  /* 0xfffffffe10107812 */ /* 0x000fe400078ec0ff */
[----:B0-----:R-:W-:-:S04]  /*f700*/  SHF.R.U32.HI R2, RZ, 0x3, R9 ;  /* 0x00000003ff027819 */ /* 0x001fc80000011609 */
[----:B------:R-:W-:Y:S01]  /*f710*/  LOP3.LUT R4, R2, 0x70, R0, 0xf8, !PT ;  /* 0x0000007002047812 */ /* 0x000fe200078ef800 */
[C---:B------:R-:W-:Y:S02]  /*f720*/  VIADD R2, R24.reuse, 0x40 ;  /* 0x0000004018027836 */ /* 0x040fe40000000000 */
[----:B------:R-:W-:Y:S01]  /*f730*/  @P0 VIADD R2, R24, 0xffffffc0 ;  /* 0xffffffc018020836 */ /* 0x000fe20000000000 */
[----:B------:R0:W-:Y:S01]  /*f740*/  STL [R1+0x24], RZ ;  /* 0x000024ff01007387 */ /* 0x0001e20000100800 */
[----:B------:R-:W-:-:S03]  /*f750*/  @P2 LOP3.LUT R16, R16, 0x1, RZ, 0xfc, !PT ;  /* 0x0000000110102812 */ /* 0x000fc600078efcff */
[----:B------:R0:W-:Y:S01]  /*f760*/  STL [R1+0x14], R3 ;  /* 0x0000140301007387 */ /* 0x0001e20000100800 */
[----:B------:R-:W-:Y:S01]  /*f770*/  LOP3.LUT R16, R16, 0xfffffdff, RZ, 0xc0, !PT ;  /* 0xfffffdff10107812 */ /* 0x000fe200078ec0ff */
[----:B------:R-:W-:-:S03]  /*f780*/  USEL UR4, UR4, 0x1, UP0 ;  /* 0x0000000104047887 */ /* 0x000fc60008000000 */
[----:B------:R-:W-:Y:S01]  /*f790*/  @P1 LOP3.LUT R16, R16, 0x200, RZ, 0xfc, !PT ;  /* 0x0000020010101812 */ /* 0x000fe200078efcff */
        /* <DEDUP_REMOVED lines=11> */
[----:B------:R-:W-:Y:S02]  /*f850*/  ULOP3.LUT UR45, UR37, 0x2, URZ, 0xfc, !UPT ;  /* 0x00000002252d7892 */ /* 0x000fe4000f8efc3f */
[----:B------:R-:W-:-:S02]  /*f860*/  ULOP3.LUT UR46, UR37, 0x1, URZ, 0xfc, !UPT ;  /* 0x00000001252e7892 */ /* 0x000fc4000f8efc3f */
[----:B------:R-:W-:Y:S02]  /*f870*/  UIADD3 UR39, UR36, 0xa0, -UR39 ;  /* 0x000000a024277890 */ /* 0x000fe4000fffe827 */
[----:B------:R-:W-:Y:S01]  /*f880*/  ULEA.HI.SX32 UR40, UR5, UR40, 0x1a ;  /* 0x0000002805287291 */ /* 0x000fe2000f8fd23f */
[----:B------:R-:W-:Y:S01]  /*f890*/  ULDC UR47, c[0x0][0xc] ;  /* 0x00000300002f7ab9 */ /* 0x000fe20000000800 */
[----:B--2---:R-:W-:-:S05]  /*f8a0*/  LEA R17, R10, R17, 0x18 ;  /* 0x000000110a117211 */ /* 0x004fca00078ec0ff */
[----:B------:R-:W-:-:S05]  /*f8b0*/  IMAD.IADD R0, R17, 0x1, R3 ;  /* 0x0000000111007824 */ /* 0x000fca00078e0203 */
[----:B------:R0:W-:Y:S04]  /*f8c0*/  STL [R1+0x20], R0 ;  /* 0x0000200001007387 */ /* 0x0001e80000100800 */
[----:B------:R0:W-:Y:S02]  /*f8d0*/  STL [R1+0x10], R2 ;  /* 0x0000100201007387 */ /* 0x0001e40000100800 */
.L_x_9452:
        /* <DEDUP_REMOVED lines=23> */
.L_x_9388:
[----:B------:R-:W-:Y:S01]  /*fa50*/  ULDC UR8, c[0x0][0xc54] ;  /* 0x0003150000087ab9 */ /* 0x000fe20000000800 */
[----:B------:R-:W-:Y:S01]  /*fa60*/  UMOV UR6, UR7 ;  /* 0x0000000700067c82 */ /* 0x000fe20008000000 */
[----:B------:R-:W-:-:S11]  /*fa70*/  UISETP.NE.AND UP0, UPT, UR8, 0x1, UPT ;  /* 0x000000010800788c */ /* 0x000fd6000bf05270 */
[----:B------:R-:W-:Y:S02]  /*fa80*/  @UP0 ULDC.64 UR10, c[0x0][0xc58] ;  /* 0x00031600000a0ab9 */ /* 0x000fe40000000a00 */
[----:B------:R-:W-:-:S04]  /*fa90*/  UIMAD.WIDE.U32 UR4, UR7, UR10, URZ ;  /* 0x0000000a070472a5 */ /* 0x000fc8000f8e003f */
[----:B------:R-:W-:-:S04]  /*faa0*/  @UP0 USHF.R.U32.HI UR6, URZ, UR11, UR5 ;  /* 0x0000000b3f060299 */ /* 0x000fc80008011605 */
[----:B------:R-:W-:-:S12]  /*fab0*/  UIMAD UR4, UR6, UR8, URZ ;  /* 0x00000008060472a4 */ /* 0x000fd8000f8e023f */
.L_x_9389:
        /* <DEDUP_REMOVED lines=60> */
.L_x_9391:
[----:B------:R-:W-:Y:S01]  /*fe80*/  IADD3 R0, R17, 0x18400, RZ ;  /* 0x0001840011007810 */ /* 0x000fe20007ffe0ff */
[----:B------:R-:W-:Y:S03]  /*fe90*/  BSSY B6, `(.L_x_9393) ;  /* 0x0000013000067945 */ /* 0x000fe60003800000 */
        /* <DEDUP_REMOVED lines=8> */
[----:B------:R-:W1:Y:S01]  /*ff20*/  LDC.64 R2, c[0x4][R2] ;  /* 0x0100000002027b82 */ /* 0x000e620000000a00 */
        /* <DEDUP_REMOVED lines=9> */
.L_x_9394:
[----:B------:R-:W-:Y:S05]  /*ffc0*/  BSYNC B6 ;  /* 0x0000000000067941 */ /* 0x000fea0003800000 */
.L_x_9393:
        /* <DEDUP_REMOVED lines=11> */
[----:B------:R-:W-:Y:S01]  /*10080*/  MOV R12, 0x1 ;  /* 0x00000001000c7802 */ /* 0x000fe20000000f00 */
[----:B------:R-:W1:Y:S01]  /*10090*/  LDC.64 R2, c[0x4][R2] ;  /* 0x0100000002027b82 */ /* 0x000e620000000a00 */
        /* <DEDUP_REMOVED lines=9> */
.L_x_9396:
[----:B------:R-:W-:Y:S05]  /*10130*/  BSYNC B6 ;  /* 0x0000000000067941 */ /* 0x000fea0003800000 */
.L_x_9395:
        /* <DEDUP_REMOVED lines=21> */
.L_x_9398:
[----:B------:R-:W-:Y:S05]  /*10290*/  BSYNC B6 ;  /* 0x0000000000067941 */ /* 0x000fea0003800000 */
.L_x_9397:
        /* <DEDUP_REMOVED lines=19> */
.L_x_9400:
[----:B------:R-:W-:Y:S05]  /*103d0*/  BSYNC B6 ;  /* 0x0000000000067941 */ /* 0x000fea0003800000 */
.L_x_9399:
        /* <DEDUP_REMOVED lines=18> */
.L_x_9472:
        /* <DEDUP_REMOVED lines=16> */
[C---:B------:R-:W-:Y:S02]  /*10600*/  ISETP.GE.AND P0, PT, R0.reuse, UR36, PT ;  /* 0x0000002400007c0c */ /* 0x040fe4000bf06270 */
[----:B------:R-:W-:Y:S02]  /*10610*/  IADD3 R0, R0, R22, RZ ;  /* 0x0000001600007210 */ /* 0x000fe40007ffe0ff */
[----:B------:R-:W-:-:S03]  /*10620*/  ISETP.GT.U32.OR P0, PT, R14, 0x9f, P0 ;  /* 0x0000009f0e00780c */ /* 0x000fc60000704470 */
[----:B--2---:R-:W-:-:S04]  /*10630*/  @P2 IMAD.HI.U32 R2, R0, R3, RZ ;  /* 0x0000000300022227 */ /* 0x004fc800078e00ff */
[----:B------:R-:W-:Y:S01]  /*10640*/  IMAD.MOV.U32 R10, RZ, RZ, R0 ;  /* 0x000000ffff0a7224 */ /* 0x000fe200078e0000 */
[----:B----4-:R-:W-:-:S05]  /*10650*/  @P2 SHF.R.U32.HI R10, RZ, R5, R2 ;  /* 0x00000005ff0a2219 */ /* 0x010fca0000011602 */
        /* <DEDUP_REMOVED lines=20> */
[----:B------:R-:W-:Y:S02]  /*107a0*/  IMAD.MOV.U32 R5, RZ, RZ, RZ ;  /* 0x000000ffff057224 */ /* 0x000fe400078e00ff */
[----:B---3--:R-:W-:Y:S01]  /*107b0*/  @!P1 IMAD R2, R15, R8, RZ ;  /* 0x000000080f029224 */ /* 0x008fe200078e02ff */
[----:B------:R-:W-:-:S03]  /*107c0*/  @!P1 SHF.R.S32.HI R3, RZ, 0x1f, R11 ;  /* 0x0000001fff039819 */ /* 0x000fc6000001140b */
[----:B------:R1:W5:Y:S01]  /*107d0*/  @!P0 LDG.E R5, desc[UR50][R12.64] ;  /* 0x000000320c058981 */ /* 0x000362000c1e1900 */
[----:B------:R-:W-:Y:S01]  /*107e0*/  @!P1 IMAD R9, R35, R9, R2 ;  /* 0x0000000923099224 */ /* 0x000fe200078e0202 */
[----:B------:R-:W-:-:S05]  /*107f0*/  @!P1 MOV R2, R11 ;  /* 0x0000000b00029202 */ /* 0x000fca0000000f00 */
        /* <DEDUP_REMOVED lines=24> */
.L_x_9402:
[----:B------:R-:W-:Y:S01]  /*10980*/  LEA R0, R31, R17, 0x3 ;  /* 0x000000111f007211 */ /* 0x000fe200078e18ff */
[----:B------:R-:W-:Y:S01]  /*10990*/  BSSY B0, `(.L_x_9403) ;  /* 0x0000005000007945 */ /* 0x000fe20003800000 */
[----:B------:R-:W-:Y:S02]  /*109a0*/  SHF.L.U32 R27, R36, 0x1f, RZ ;  /* 0x0000001f241b7819 */ /* 0x000fe400000006ff */
[----:B------:R-:W-:Y:S02]  /*109b0*/  SHF.R.S32.HI R22, RZ, 0x1f, R8 ;  /* 0x0000001fff167819 */ /* 0x000fe40000011408 */
[----:B------:R-:W0:Y:S02]  /*109c0*/  SYNCS.PHASECHK.TRANS64.TRYWAIT P0, [R0+URZ+0x22880], R27 ;  /* 0x0228801b000075a7 */ /* 0x000e24000800017f */
[----:B0-----:R-:W-:Y:S05]  /*109d0*/  @!P0 BRA `(.L_x_9404) ;  /* 0x0000004400b08947 */ /* 0x001fea0003800000 */
.L_x_9473:
[----:B------:R-:W-:Y:S05]  /*109e0*/  BSYNC B0 ;  /* 0x0000000000007941 */ /* 0x000fea0003800000 */
.L_x_9403:
        /* <DEDUP_REMOVED lines=122> */
.L_x_9495:
        /* <DEDUP_REMOVED lines=10> */
.L_x_9406:
        /* <DEDUP_REMOVED lines=11> */
.L_x_9407:
[----:B------:R1:W-:Y:S01]  /*112e0*/  SYNCS.ARRIVE.TRANS64.A1T0 RZ, [R0+URZ+0x22870], RZ ;  /* 0x022870ff00ff79a7 */ /* 0x0003e2000810003f */
[----:B------:R-:W-:Y:S05]  /*112f0*/  @!P6 BRA `(.L_x_9408) ;  /* 0x000000000004e947 */ /* 0x000fea0003800000 */
[----:B------:R-:W-:Y:S01]  /*11300*/  BPT.TRAP 0x1 ;  /* 0x000000040000795c */ /* 0x000fe20000300000 */
.L_x_9408:
[----:B------:R-:W2:Y:S01]  /*11310*/  SYNCS.PHASECHK.TRANS64.TRYWAIT P0, [R0+URZ+0x22840], R27 ;  /* 0x0228401b000075a7 */ /* 0x000ea2000800017f */
[----:B------:R-:W-:Y:S04]  /*11320*/  BSSY B0, `(.L_x_9409) ;  /* 0x0000002000007945 */ /* 0x000fe80003800000 */
[----:B--2---:R-:W-:Y:S05]  /*11330*/  @!P0 BRA `(.L_x_9410) ;  /* 0x0000004800948947 */ /* 0x004fea0003800000 */
.L_x_9496:
[----:B------:R-:W-:Y:S05]  /*11340*/  BSYNC B0 ;  /* 0x0000000000007941 */ /* 0x000fea0003800000 */
.L_x_9409:
        /* <DEDUP_REMOVED lines=52> */
[----:B---3--:R-:W-:-:S04]  /*11690*/  @P1 IADD3 R14, P0, R34, R14, RZ ;  /* 0x0000000e220e1210 */ /* 0x008fc80007f1e0ff */
[----:B----4-:R-:W-:Y:S01]  /*116a0*/  @P1 IADD3.X R19, RZ, R2, RZ, P0, !PT ;  /* 0x00000002ff131210 */ /* 0x010fe200007fe4ff */
[----:B------:R-:W-:Y:S02]  /*116b0*/  @P1 IMAD.MOV.U32 R2, RZ, RZ, R14 ;  /* 0x000000ffff021224 */ /* 0x000fe400078e000e */
[----:B------:R-:W3:Y:S02]  /*116c0*/  SHFL.IDX PT, R14, R8, 0x3, 0x181f ;  /* 0x00781f00080e7f89 */ /* 0x000ee400000e0000 */
[----:B------:R-:W-:-:S05]  /*116d0*/  @P1 IMAD.MOV.U32 R3, RZ, RZ, R19 ;  /* 0x000000ffff031224 */ /* 0x000fca00078e0013 */
        /* <DEDUP_REMOVED lines=18> */
[----:B---3--:R-:W-:-:S04]  /*11800*/  @P5 IADD3 R14, P0, R34, R14, RZ ;  /* 0x0000000e220e5210 */ /* 0x008fc80007f1e0ff */
[----:B----4-:R-:W-:Y:S01]  /*11810*/  @P5 IADD3.X R9, RZ, R2, RZ, P0, !PT ;  /* 0x00000002ff095210 */ /* 0x010fe200007fe4ff */
[----:B------:R-:W-:Y:S02]  /*11820*/  @P5 IMAD.MOV.U32 R2, RZ, RZ, R14 ;  /* 0x000000ffff025224 */ /* 0x000fe400078e000e */
[----:B------:R-:W3:Y:S02]  /*11830*/  SHFL.IDX PT, R14, R8, 0x6, 0x181f ;  /* 0x00d81f00080e7f89 */ /* 0x000ee400000e0000 */
[----:B------:R-:W-:-:S05]  /*11840*/  @P5 IMAD.MOV.U32 R3, RZ, RZ, R9 ;  /* 0x000000ffff035224 */ /* 0x000fca00078e0009 */
        /* <DEDUP_REMOVED lines=17> */
[----:B---3--:R-:W-:-:S04]  /*11960*/  @P1 IADD3 R14, P0, R34, R14, RZ ;  /* 0x0000000e220e1210 */ /* 0x008fc80007f1e0ff */
[----:B----4-:R-:W-:Y:S01]  /*11970*/  @P1 IADD3.X R9, RZ, R9, RZ, P0, !PT ;  /* 0x00000009ff091210 */ /* 0x010fe200007fe4ff */
[----:B-----5:R-:W-:Y:S02]  /*11980*/  @P1 IMAD.MOV.U32 R2, RZ, RZ, R14 ;  /* 0x000000ffff021224 */ /* 0x020fe400078e000e */
[----:B------:R3:W4:Y:S02]  /*11990*/  SHFL.IDX PT, R14, R6, 0x1, 0x181f ;  /* 0x00381f00060e7f89 */ /* 0x00072400000e0000 */
[----:B------:R-:W-:-:S05]  /*119a0*/  @P1 IMAD.MOV.U32 R3, RZ, RZ, R9 ;  /* 0x000000ffff031224 */ /* 0x000fca00078e0009 */
[----:B------:R3:W-:Y:S02]  /*119b0*/  @P1 LDGSTS.E.BYPASS.LTC128B.128 [R4+0x1c400], desc[UR50][R2.64], !P2 ;  /* 0x1c40000002041fae */ /* 0x0007e4000d101d72 */
.L_x_9518:
        /* <DEDUP_REMOVED lines=9> */
.L_x_9412:
        /* <DEDUP_REMOVED lines=11> */
.L_x_9413:
        /* <DEDUP_REMOVED lines=23> */
.L_x_9415:
[----:B------:R-:W-:Y:S05]  /*11c70*/  BSYNC B6 ;  /* 0x0000000000067941 */ /* 0x000fea0003800000 */
.L_x_9414:
[----:B------:R0:W5:Y:S01]  /*11c80*/  LDL R8, [R1+0x20] ;  /* 0x0000200001087983 */ /* 0x0001620000100800 */
[----:B------:R-:W-:Y:S01]  /*11c90*/  UISETP.NE.AND UP0, UPT, UR48, URZ, UPT ;  /* 0x0000003f3000728c */ /* 0x000fe2000bf05270 */
[----:B------:R-:W-:Y:S01]  /*11ca0*/  IMAD.U32 R4, RZ, RZ, UR43 ;  /* 0x0000002bff047e24 */ /* 0x000fe2000f8e00ff */
[----:B------:R-:W1:Y:S01]  /*11cb0*/  S2R R2, SR_TID.X ;  /* 0x0000000000027919 */ /* 0x000e620000002100 */
[----:B------:R-:W-:Y:S01]  /*11cc0*/  R2UR UR6, R37 ;  /* 0x00000000250672ca */ /* 0x000fe200000e0000 */
[----:B------:R-:W-:Y:S02]  /*11cd0*/  ULDC.64 UR8, c[0x0][0x2d8] ;  /* 0x0000b60000087ab9 */ /* 0x000fe40000000a00 */
[----:B------:R-:W-:Y:S02]  /*11ce0*/  PLOP3.LUT P0, PT, PT, PT, UP0, 0x80, 0x0 ;  /* 0x000000000000781c */ /* 0x000fe40003f0f008 */
[----:B------:R-:W-:-:S03]  /*11cf0*/  LOP3.LUT P5, RZ, R16, 0x800, RZ, 0xc0, !PT ;  /* 0x0000080010ff7812 */ /* 0x000fc600078ac0ff */
[----:B------:R-:W-:Y:S01]  /*11d00*/  @UP0 ULDC UR4, c[0x0][0x44c] ;  /* 0x0001130000040ab9 */ /* 0x000fe20000000800 */
[C---:B-1----:R-:W-:Y:S01]  /*11d10*/  LOP3.LUT R19, R2.reuse, 0x7f, RZ, 0xc0, !PT ;  /* 0x0000007f02137812 */ /* 0x042fe200078ec0ff */
[----:B------:R-:W-:-:S03]  /*11d20*/  IMAD.SHL.U32 R2, R2, 0x10, RZ ;  /* 0x0000001002027824 */ /* 0x000fc600078e00ff */
[----:B------:R-:W-:-:S04]  /*11d30*/  SHF.R.U32.HI R19, RZ, 0x3, R19 ;  /* 0x00000003ff137819 */ /* 0x000fc80000011613 */
[----:B------:R-:W-:-:S05]  /*11d40*/  LOP3.LUT R2, R19, 0x70, R2, 0xf8, !PT ;  /* 0x0000007013027812 */ /* 0x000fca00078ef802 */
[----:B------:R-:W-:-:S04]  /*11d50*/  IMAD R4, R4, 0x80, R2 ;  /* 0x0000008004047824 */ /* 0x000fc800078e0202 */
[----:B------:R-:W-:Y:S01]  /*11d60*/  @P0 IMAD.HI.U32 R2, R4, UR4, RZ ;  /* 0x0000000404020c27 */ /* 0x000fe2000f8e00ff */
[----:B------:R-:W-:Y:S01]  /*11d70*/  PLOP3.LUT P0, PT, PT, PT, UP0, 0x80, 0x0 ;  /* 0x000000000000781c */ /* 0x000fe20003f0f008 */
[----:B------:R-:W-:Y:S01]  /*11d80*/  @UP0 ULDC UR4, c[0x0][0x450] ;  /* 0x0001140000040ab9 */ /* 0x000fe20000000800 */
[----:B------:R-:W-:Y:S02]  /*11d90*/  MOV R0, R4 ;  /* 0x0000000400007202 */ /* 0x000fe40000000f00 */
[----:B------:R-:W-:-:S09]  /*11da0*/  R2UR UR7, R18 ;  /* 0x00000000120772ca */ /* 0x000fd200000e0000 */
[----:B------:R-:W-:Y:S02]  /*11db0*/  @P0 SHF.R.U32.HI R0, RZ, UR4, R2 ;  /* 0x00000004ff000c19 */ /* 0x000fe40008011602 */
[----:B------:R-:W-:Y:S01]  /*11dc0*/  R2UR UR4, R18 ;  /* 0x00000000120472ca */ /* 0x000fe200000e0000 */
[----:B------:R-:W-:-:S04]  /*11dd0*/  UIMAD UR6, UR6, UR8, URZ ;  /* 0x00000008060672a4 */ /* 0x000fc8000f8e023f */
[----:B------:R-:W-:Y:S02]  /*11de0*/  UIMAD UR7, UR7, UR9, UR6 ;  /* 0x00000009070772a4 */ /* 0x000fe4000f8e0206 */
[----:B------:R-:W-:-:S06]  /*11df0*/  USHF.R.S32.HI UR6, URZ, 0x1f, UR42 ;  /* 0x0000001f3f067899 */ /* 0x000fcc000801142a */
[----:B------:R-:W-:-:S03]  /*11e00*/  UIMAD.WIDE.U32 UR4, UR4, UR8, URZ ;  /* 0x00000008040472a5 */ /* 0x000fc6000f8e003f */
[----:B------:R-:W-:Y:S01]  /*11e10*/  ULDC.64 UR8, c[0x0][0x2e0] ;  /* 0x0000b80000087ab9 */ /* 0x000fe20000000a00 */
[----:B------:R-:W-:Y:S02]  /*11e20*/  UIADD3 UR5, UR5, UR7, URZ ;  /* 0x0000000705057290 */ /* 0x000fe4000fffe03f */
[----:B------:R-:W-:Y:S01]  /*11e30*/  UIMAD UR6, UR6, UR8, URZ ;  /* 0x00000008060672a4 */ /* 0x000fe2000f8e023f */
[----:B------:R-:W-:Y:S01]  /*11e40*/  SHF.R.S32.HI R2, RZ, 0x1f, R0 ;  /* 0x0000001fff027819 */ /* 0x000fe20000011400 */
[----:B------:R-:W-:Y:S01]  /*11e50*/  UIMAD.WIDE.U32 UR4, UR42, UR8, UR4 ;  /* 0x000000082a0472a5 */ /* 0x000fe2000f8e0004 */
[----:B------:R-:W1:Y:S01]  /*11e60*/  S2R R19, SR_TID.X ;  /* 0x0000000000137919 */ /* 0x000e620000002100 */
        /* <DEDUP_REMOVED lines=76> */
.L_x_9535:
        /* <DEDUP_REMOVED lines=10> */
.L_x_9417:
        /* <DEDUP_REMOVED lines=18> */
.L_x_9536:
[----:B------:R-:W-:Y:S05]  /*124f0*/  BSYNC B0 ;  /* 0x0000000000007941 */ /* 0x000fea0003800000 */
.L_x_9418:
[----:B------:R-:W-:-:S06]  /*12500*/  UISETP.GE.AND UP0, UPT, UR44, 0x2, UPT ;  /* 0x000000022c00788c */ /* 0x000fcc000bf06270 */
[----:B------:R-:W-:-:S13]  /*12510*/  PLOP3.LUT P0, PT, PT, PT, UP0, 0x40, 0x0 ;  /* 0x000000000000781c */ /* 0x000fda0003f0e808 */
[----:B------:R-:W-:Y:S05]  /*12520*/  @P0 BRA `(.L_x_9420) ;  /* 0x00000018005c0947 */ /* 0x000fea0003800000 */
[----:B------:R-:W-:Y:S01]  /*12530*/  UIADD3 UR4, UR44, -0x2, URZ ;  /* 0xfffffffe2c047890 */ /* 0x000fe2000fffe03f */
[----:B------:R-:W-:Y:S02]  /*12540*/  IMAD.MOV.U32 R23, RZ, RZ, R36 ;  /* 0x000000ffff177224 */ /* 0x000fe400078e0024 */
[----:B------:R-:W-:-:S03]  /*12550*/  IMAD.MOV.U32 R22, RZ, RZ, R31 ;  /* 0x000000ffff167224 */ /* 0x000fc600078e001f */
[----:B------:R-:W-:-:S07]  /*12560*/  IMAD.U32 R33, RZ, RZ, UR4 ;  /* 0x00000004ff217e24 */ /* 0x000fce000f8e00ff */
.L_x_9440:
        /* <DEDUP_REMOVED lines=8> */
[----:B0-----:R-:W-:-:S02]  /*125f0*/  LOP3.LUT R3, R0, 0x7f, RZ, 0xc0, !PT ;  /* 0x0000007f00037812 */ /* 0x001fc400078ec0ff */
[----:B------:R-:W-:Y:S02]  /*12600*/  SHF.L.U32 R0, R0, 0x4, RZ ;  /* 0x0000000400007819 */ /* 0x000fe400000006ff */
        /* <DEDUP_REMOVED lines=36> */
[----:B------:R-:W-:Y:S02]  /*12850*/  ULDC UR4, c[0x0][0x430] ;  /* 0x00010c0000047ab9 */ /* 0x000fe40000000800 */
[----:B------:R-:W-:Y:S02]  /*12860*/  ISETP.NE.AND P2, PT, R12, 0x3, PT ;  /* 0x000000030c00780c */ /* 0x000fe40003f45270 */
[----:B------:R-:W-:-:S02]  /*12870*/  @!P1 IADD3 R3, R4, R3, RZ ;  /* 0x0000000304039210 */ /* 0x000fc40007ffe0ff */
[----:B------:R-:W-:Y:S01]  /*12880*/  @!P1 LEA R4, P0, R2, UR6, 0x2 ;  /* 0x0000000602049c11 */ /* 0x000fe2000f8010ff */
[----:B------:R-:W-:Y:S02]  /*12890*/  VIADD R31, R22, 0x1 ;  /* 0x00000001161f7836 */ /* 0x000fe40000000000 */
[----:B-1----:R-:W-:Y:S01]  /*128a0*/  IMAD.MOV.U32 R7, RZ, RZ, RZ ;  /* 0x000000ffff077224 */ /* 0x002fe200078e00ff */
[----:B------:R-:W-:Y:S01]  /*128b0*/  @!P1 LEA.HI.X R5, R2, UR7, R3, 0x2, P0 ;  /* 0x0000000702059c11 */ /* 0x000fe200080f1403 */
[----:B------:R-:W-:Y:S01]  /*128c0*/  IMAD.MOV R3, RZ, RZ, -R8 ;  /* 0x000000ffff037224 */ /* 0x000fe200078e0a08 */
[----:B------:R-:W-:Y:S01]  /*128d0*/  ISETP.NE.AND P0, PT, R31, 0x2, PT ;  /* 0x000000021f00780c */ /* 0x000fe20003f05270 */
[----:B------:R-:W-:Y:S02]  /*128e0*/  IMAD.MOV R11, RZ, RZ, -R11 ;  /* 0x000000ffff0b7224 */ /* 0x000fe400078e0a0b */
[----:B------:R0:W5:Y:S01]  /*128f0*/  @!P1 LDG.E R7, desc[UR50][R4.64] ;  /* 0x0000003204079981 */ /* 0x000162000c1e1900 */
[----:B------:R-:W-:Y:S01]  /*12900*/  SEL R36, RZ, 0x1, P0 ;  /* 0x00000001ff247807 */ /* 0x000fe20000000000 */
[----:B------:R-:W-:Y:S01]  /*12910*/  IMAD R8, R11, UR4, R10 ;  /* 0x000000040b087c24 */ /* 0x000fe2000f8e020a */
[----:B------:R-:W-:Y:S01]  /*12920*/  SEL R31, R31, RZ, P0 ;  /* 0x000000ff1f1f7207 */ /* 0x000fe20000000000 */
[----:B0-----:R-:W-:-:S02]  /*12930*/  IMAD R4, R3, UR4, R0 ;  /* 0x0000000403047c24 */ /* 0x001fc4000f8e0200 */
[----:B------:R-:W-:Y:S01]  /*12940*/  IMAD.MOV.U32 R0, RZ, RZ, R33 ;  /* 0x000000ffff007224 */ /* 0x000fe200078e0021 */
[----:B------:R-:W-:Y:S01]  /*12950*/  LOP3.LUT R36, R23, R36, RZ, 0x3c, !PT ;  /* 0x0000002417247212 */ /* 0x000fe200078e3cff */
[----:B------:R-:W-:-:S03]  /*12960*/  VIADD R33, R33, 0xffffffff ;  /* 0xffffffff21217836 */ /* 0x000fc60000000000 */
[----:B------:R-:W-:Y:S02]  /*12970*/  ISETP.GT.AND P1, PT, R0, RZ, PT ;  /* 0x000000ff0000720c */ /* 0x000fe40003f24270 */
[----:B--2---:R-:W-:Y:S01]  /*12980*/  SHF.R.S32.HI R26, RZ, 0x1f, R9 ;  /* 0x0000001fff1a7819 */ /* 0x004fe20000011409 */
[----:B------:R-:W-:Y:S10]  /*12990*/  @!P2 BRA `(.L_x_9421) ;  /* 0x000000000004a947 */ /* 0x000ff40003800000 */
[----:B------:R-:W-:Y:S01]  /*129a0*/  BPT.TRAP 0x1 ;  /* 0x000000040000795c */ /* 0x000fe20000300000 */
.L_x_9421:
[----:B------:R-:W-:Y:S01]  /*129b0*/  IMAD R0, R31, 0x8, R17 ;  /* 0x000000081f007824 */ /* 0x000fe200078e0211 */
[----:B------:R-:W-:Y:S01]  /*129c0*/  SHF.L.U32 R29, R36, 0x1f, RZ ;  /* 0x0000001f241d7819 */ /* 0x000fe200000006ff */
[----:B------:R-:W-:Y:S01]  /*129d0*/  BSSY B0, `(.L_x_9422) ;  /* 0x0000004000007945 */ /* 0x000fe20003800000 */
[----:B------:R-:W-:Y:S02]  /*129e0*/  SHF.R.S32.HI R28, RZ, 0x1f, R4 ;  /* 0x0000001fff1c7819 */ /* 0x000fe40000011404 */
[----:B------:R-:W0:Y:S02]  /*129f0*/  SYNCS.PHASECHK.TRANS64.TRYWAIT P0, [R0+URZ+0x22880], R29 ;  /* 0x0228801d000075a7 */ /* 0x000e24000800017f */
[----:B0-----:R-:W-:Y:S05]  /*12a00*/  @!P0 BRA `(.L_x_9423) ;  /* 0x0000004800188947 */ /* 0x001fea0003800000 */
.L_x_9537:
[----:B------:R-:W-:Y:S05]  /*12a10*/  BSYNC B0 ;  /* 0x0000000000007941 */ /* 0x000fea0003800000 */
.L_x_9422:
        /* <DEDUP_REMOVED lines=12> */
[----:B------:R-:W-:Y:S01]  /*12ae0*/  IMAD R6, R27, UR4, RZ ;  /* 0x000000041b067c24 */ /* 0x000fe2000f8e02ff */
[----:B------:R-:W-:Y:S01]  /*12af0*/  IADD3 R3, R3, R5, RZ ;  /* 0x0000000503037210 */ /* 0x000fe20007ffe0ff */
[----:B------:R-:W-:Y:S02]  /*12b00*/  IMAD R5, R26, UR6, RZ ;  /* 0x000000061a057c24 */ /* 0x000fe4000f8e02ff */
[----:B------:R-:W-:Y:S02]  /*12b10*/  IMAD R21, R18, UR9, R21 ;  /* 0x0000000912157c24 */ /* 0x000fe4000f8e0215 */
[C---:B------:R-:W-:Y:S02]  /*12b20*/  IMAD R5, R9.reuse, UR7, R5 ;  /* 0x0000000709057c24 */ /* 0x040fe4000f8e0205 */
[----:B------:R-:W-:-:S04]  /*12b30*/  IMAD.WIDE.U32 R2, R9, UR6, R2 ;  /* 0x0000000609027c25 */ /* 0x000fc8000f8e0002 */
[----:B------:R-:W-:Y:S02]  /*12b40*/  IMAD.IADD R3, R3, 0x1, R5 ;  /* 0x0000000103037824 */ /* 0x000fe400078e0205 */
[----:B------:R-:W-:Y:S02]  /*12b50*/  IMAD R6, R8, UR5, R6 ;  /* 0x0000000508067c24 */ /* 0x000fe4000f8e0206 */
[----:B------:R-:W-:-:S03]  /*12b60*/  IMAD.WIDE.U32 R2, R18, UR8, R2 ;  /* 0x0000000812027c25 */ /* 0x000fc6000f8e0002 */
        /* <DEDUP_REMOVED lines=39> */
[----:B-1----:R-:W-:-:S04]  /*12de0*/  IADD3 R2, P0, R34, R2, RZ ;  /* 0x0000000222027210 */ /* 0x002fc80007f1e0ff */
[----:B--2---:R-:W-:Y:S02]  /*12df0*/  IADD3.X R3, RZ, R3, RZ, P0, !PT ;  /* 0x00000003ff037210 */ /* 0x004fe400007fe4ff */
[----:B---3--:R-:W-:-:S03]  /*12e00*/  IADD3 R14, P0, R34, R14, RZ ;  /* 0x0000000e220e7210 */ /* 0x008fc60007f1e0ff */
[----:B------:R1:W-:Y:S02]  /*12e10*/  LDGSTS.E.BYPASS.LTC128B.128 [R6+0xc400], desc[UR50][R2.64], !P2 ;  /* 0x0c40000002067fae */ /* 0x0003e4000d101d72 */
        /* <DEDUP_REMOVED lines=19> */
.L_x_9559:
        /* <DEDUP_REMOVED lines=8> */
.L_x_9425:
        /* <DEDUP_REMOVED lines=11> */
.L_x_9426:
[----:B------:R2:W-:Y:S01]  /*13080*/  SYNCS.ARRIVE.TRANS64.A1T0 RZ, [R0+URZ+0x22870], RZ ;  /* 0x022870ff00ff79a7 */ /* 0x0005e2000810003f */
[----:B------:R-:W-:Y:S05]  /*13090*/  @!P3 BRA `(.L_x_9427) ;  /* 0x000000000004b947 */ /* 0x000fea0003800000 */
[----:B------:R-:W-:Y:S01]  /*130a0*/  BPT.TRAP 0x1 ;  /* 0x000000040000795c */ /* 0x000fe20000300000 */
.L_x_9427:
[----:B------:R-:W3:Y:S01]  /*130b0*/  SYNCS.PHASECHK.TRANS64.TRYWAIT P0, [R0+URZ+0x22840], R29 ;  /* 0x0228401d000075a7 */ /* 0x000ee2000800017f */
[----:B------:R-:W-:Y:S04]  /*130c0*/  BSSY B0, `(.L_x_9428) ;  /* 0x0000002000007945 */ /* 0x000fe80003800000 */
[----:B---3--:R-:W-:Y:S05]  /*130d0*/  @!P0 BRA `(.L_x_9429) ;  /* 0x0000004c00248947 */ /* 0x008fea0003800000 */
.L_x_9560:
[----:B------:R-:W-:Y:S05]  /*130e0*/  BSYNC B0 ;  /* 0x0000000000007941 */ /* 0x000fea0003800000 */
.L_x_9428:
        /* <DEDUP_REMOVED lines=10> */
[----:B------:R-:W-:Y:S01]  /*13190*/  IMAD.IADD R5, R3, 0x1, R4 ;  /* 0x0000000103057824 */ /* 0x000fe200078e0204 */
[----:B------:R-:W-:Y:S01]  /*131a0*/  MOV R4, R2 ;  /* 0x0000000200047202 */ /* 0x000fe20000000f00 */
        /* <DEDUP_REMOVED lines=56> */
[----:B------:R-:W0:Y:S01]  /*13530*/  SHFL.IDX PT, R2, R7, RZ, 0x181f ;  /* 0x00181fff07027589 */ /* 0x000e2200000e0000 */
[----:B-1----:R-:W-:-:S03]  /*13540*/  IADD3.X R13, RZ, R3, RZ, P0, !PT ;  /* 0x00000003ff0d7210 */ /* 0x002fc600007fe4ff */
        /* <DEDUP_REMOVED lines=9> */
.L_x_9582:
        /* <DEDUP_REMOVED lines=8> */
.L_x_9431:
        /* <DEDUP_REMOVED lines=11> */
.L_x_9432:
[----:B------:R3:W-:Y:S02]  /*13710*/  SYNCS.ARRIVE.TRANS64.A1T0 RZ, [R0+URZ+0x22830], RZ ;  /* 0x022830ff00ff79a7 */ /* 0x0007e4000810003f */
[----:B---3--:R-:W-:-:S05]  /*13720*/  IMAD.U32 R0, RZ, RZ, UR46 ;  /* 0x0000002eff007e24 */ /* 0x008fca000f8e00ff */
[----:B------:R-:W-:-:S13]  /*13730*/  ISETP.NE.AND P0, PT, R0, 0x3, PT ;  /* 0x000000030000780c */ /* 0x000fda0003f05270 */
[----:B------:R-:W-:Y:S05]  /*13740*/  @!P0 BRA `(.L_x_9433) ;  /* 0x0000000000048947 */ /* 0x000fea0003800000 */
[----:B------:R-:W-:Y:S01]  /*13750*/  BPT.TRAP 0x1 ;  /* 0x000000040000795c */ /* 0x000fe20000300000 */
.L_x_9433:
[----:B------:R-:W-:Y:S01]  /*13760*/  LOP3.LUT R0, R23, 0x1, RZ, 0x3c, !PT ;  /* 0x0000000117007812 */ /* 0x000fe200078e3cff */
[----:B------:R-:W-:Y:S01]  /*13770*/  IMAD R3, R22, 0x8, R17 ;  /* 0x0000000816037824 */ /* 0x000fe200078e0211 */
[----:B------:R-:W-:Y:S02]  /*13780*/  BSSY B0, `(.L_x_9434) ;  /* 0x0000004000007945 */ /* 0x000fe40003800000 */
[----:B------:R-:W-:-:S04]  /*13790*/  SHF.L.U32 R0, R0, 0x1f, RZ ;  /* 0x0000001f00007819 */ /* 0x000fc800000006ff */
[----:B------:R-:W0:Y:S02]  /*137a0*/  SYNCS.PHASECHK.TRANS64.TRYWAIT P2, [R3+URZ+0x22870], R0 ;  /* 0x02287000030075a7 */ /* 0x000e24000804017f */
[----:B0-----:R-:W-:Y:S05]  /*137b0*/  @!P2 BRA `(.L_x_9435) ;  /* 0x000000500024a947 */ /* 0x001fea0003800000 */
.L_x_9583:
[----:B------:R-:W-:Y:S05]  /*137c0*/  BSYNC B0 ;  /* 0x0000000000007941 */ /* 0x000fea0003800000 */
.L_x_9434:
[----:B------:R-:W-:-:S05]  /*137d0*/  IMAD.U32 R2, RZ, RZ, UR45 ;  /* 0x0000002dff027e24 */ /* 0x000fca000f8e00ff */
[----:B------:R-:W-:-:S13]  /*137e0*/  ISETP.NE.AND P2, PT, R2, 0x3, PT ;  /* 0x000000030200780c */ /* 0x000fda0003f45270 */
[----:B------:R-:W-:Y:S05]  /*137f0*/  @!P2 BRA `(.L_x_9436) ;  /* 0x000000000004a947 */ /* 0x000fea0003800000 */
[----:B------:R-:W-:Y:S01]  /*13800*/  BPT.TRAP 0x1 ;  /* 0x000000040000795c */ /* 0x000fe20000300000 */
.L_x_9436:
[----:B0-----:R-:W-:Y:S01]  /*13810*/  SHF.L.U32 R0, R23, 0x1f, RZ ;  /* 0x0000001f17007819 */ /* 0x001fe200000006ff */
[----:B------:R-:W-:-:S03]  /*13820*/  IMAD R2, R22, 0x5000, RZ ;  /* 0x0000500016027824 */ /* 0x000fc600078e02ff */
[----:B------:R-:W0:Y:S02]  /*13830*/  SYNCS.PHASECHK.TRANS64.TRYWAIT P2, [R3+URZ+0x22860], R0 ;  /* 0x02286000030075a7 */ /* 0x000e24000804017f */
[----:B0-----:R-:W-:Y:S05]  /*13840*/  @!P2 BRA `(.L_x_9437) ;  /* 0x000000500014a947 */ /* 0x001fea0003800000 */
.L_x_9584:
        /* <DEDUP_REMOVED lines=18> */
[----:B------:R-:W-:Y:S02]  /*13970*/  PRMT R13, R4, 0x7531, R5 ;  /* 0x00007531040d7816 */ /* 0x000fe40000000005 */
[----:B------:R-:W-:Y:S02]  /*13980*/  IADD3 R5, R2, 0x1000, RZ ;  /* 0x0000100002057810 */ /* 0x000fe40007ffe0ff */
[C-C-:B------:R-:W-:Y:S02]  /*13990*/  PRMT R14, R6.reuse, 0x6420, R7.reuse ;  /* 0x00006420060e7816 */ /* 0x140fe40000000007 */
[----:B------:R-:W-:Y:S02]  /*139a0*/  LOP3.LUT R4, R5, R24, RZ, 0xfc, !PT ;  /* 0x0000001805047212 */ /* 0x000fe400078efcff */
[----:B------:R-:W-:-:S03]  /*139b0*/  PRMT R15, R6, 0x7531, R7 ;  /* 0x00007531060f7816 */ /* 0x000fc60000000007 */
[----:B------:R-:W-:Y:S02]  /*139c0*/  IMAD.IADD R20, R17, 0x1, R4 ;  /* 0x0000000111147824 */ /* 0x000fe400078e0204 */
[----:B------:R-:W-:Y:S04]  /*139d0*/  STSM.16.M88.4 [R0+0x800], R12 ;  /* 0x0008000c00007844 */ /* 0x000fe80000000200 */
[----:B------:R-:W0:Y:S02]  /*139e0*/  LDSM.16.MT88.4 R8, [R20+0xa400] ;  /* 0x00a400001408783b */ /* 0x000e240000004200 */
[C-C-:B0-----:R-:W-:Y:S02]  /*139f0*/  PRMT R4, R8.reuse, 0x6420, R9.reuse ;  /* 0x0000642008047816 */ /* 0x141fe40000000009 */
[----:B------:R-:W-:-:S02]  /*13a00*/  PRMT R5, R8, 0x7531, R9 ;  /* 0x0000753108057816 */ /* 0x000fc40000000009 */
[C-C-:B------:R-:W-:Y:S02]  /*13a10*/  PRMT R6, R10.reuse, 0x6420, R11.reuse ;  /* 0x000064200a067816 */ /* 0x140fe4000000000b */
        /* <DEDUP_REMOVED lines=61> */
.L_x_9438:
[----:B-1----:R1:W-:Y:S01]  /*13df0*/  SYNCS.ARRIVE.TRANS64.A1T0 RZ, [R3+URZ+0x22850], RZ ;  /* 0x022850ff03ff79a7 */ /* 0x0023e2000810003f */
[----:B------:R-:W-:Y:S06]  /*13e00*/  BAR.SYNC.DEFER_BLOCKING 0x2, 0x80 ;  /* 0x0082000000007b1d */ /* 0x000fec0000010000 */
[----:B------:R-:W-:Y:S05]  /*13e10*/  @!P0 BRA `(.L_x_9439) ;  /* 0x0000000000048947 */ /* 0x000fea0003800000 */
[----:B------:R-:W-:Y:S01]  /*13e20*/  BPT.TRAP 0x1 ;  /* 0x000000040000795c */ /* 0x000fe20000300000 */
.L_x_9439:
[----:B0-----:R-:W2:Y:S01]  /*13e30*/  LDL R0, [R1+0xc] ;  /* 0x00000c0001007983 */ /* 0x001ea20000100800 */
[----:B-1----:R-:W-:Y:S01]  /*13e40*/  IADD3 R3, R3, 0x22880, RZ ;  /* 0x0002288003037810 */ /* 0x002fe20007ffe0ff */
[----:B------:R-:W-:Y:S02]  /*13e50*/  IMAD.MOV.U32 R23, RZ, RZ, R36 ;  /* 0x000000ffff177224 */ /* 0x000fe400078e0024 */
[----:B------:R-:W-:Y:S01]  /*13e60*/  IMAD.MOV.U32 R22, RZ, RZ, R31 ;  /* 0x000000ffff167224 */ /* 0x000fe200078e001f */
[----:B--2---:R-:W-:-:S04]  /*13e70*/  PRMT R3, R0, 0x654, R3 ;  /* 0x0000065400037816 */ /* 0x004fc80000000003 */
[----:B------:R1:W-:Y:S01]  /*13e80*/  SYNCS.ARRIVE.TRANS64.RED.A1T0 RZ, [R3+URZ], RZ ;  /* 0x000000ff03ff79a7 */ /* 0x0003e2000810043f */
[----:B------:R-:W-:Y:S05]  /*13e90*/  @P1 BRA `(.L_x_9440) ;  /* 0xffffffe400b41947 */ /* 0x000fea000383ffff */
.L_x_9420:
        /* <DEDUP_REMOVED lines=19> */
.L_x_9442:
[----:B------:R-:W-:Y:S05]  /*13fd0*/  BSYNC B0 ;  /* 0x0000000000007941 */ /* 0x000fea0003800000 */
.L_x_9441:
[----:B------:R-:W-:-:S13]  /*13fe0*/  ISETP.NE.AND P1, PT, R6, 0x3, PT ;  /* 0x000000030600780c */ /* 0x000fda0003f25270 */
[----:B------:R-:W-:Y:S05]  /*13ff0*/  @!P1 BRA `(.L_x_9443) ;  /* 0x0000000000049947 */ /* 0x000fea0003800000 */
[----:B------:R-:W-:Y:S01]  /*14000*/  BPT.TRAP 0x1 ;  /* 0x000000040000795c */ /* 0x000fe20000300000 */
.L_x_9443:
[----:B0-----:R-:W-:Y:S01]  /*14010*/  LOP3.LUT R0, R36, 0x1, RZ, 0x3c, !PT ;  /* 0x0000000124007812 */ /* 0x001fe200078e3cff */
[----:B-1----:R-:W-:Y:S01]  /*14020*/  IMAD R3, R31, 0x8, R17 ;  /* 0x000000081f037824 */ /* 0x002fe200078e0211 */
[----:B------:R-:W-:Y:S02]  /*14030*/  BSSY B0, `(.L_x_9444) ;  /* 0x0000004000007945 */ /* 0x000fe40003800000 */
[----:B------:R-:W-:-:S04]  /*14040*/  SHF.L.U32 R0, R0, 0x1f, RZ ;  /* 0x0000001f00007819 */ /* 0x000fc800000006ff */
[----:B------:R-:W0:Y:S02]  /*14050*/  SYNCS.PHASECHK.TRANS64.TRYWAIT P2, [R3+URZ+0x22870], R0 ;  /* 0x02287000030075a7 */ /* 0x000e24000804017f */
[----:B0-----:R-:W-:Y:S05]  /*14060*/  @!P2 BRA `(.L_x_9445) ;  /* 0x000000480020a947 */ /* 0x001fea0003800000 */
.L_x_9585:
[----:B------:R-:W-:Y:S05]  /*14070*/  BSYNC B0 ;  /* 0x0000000000007941 */ /* 0x000fea0003800000 */
.L_x_9444:
[----:B------:R-:W-:-:S05]  /*14080*/  IMAD.U32 R2, RZ, RZ, UR45 ;  /* 0x0000002dff027e24 */ /* 0x000fca000f8e00ff */
[----:B------:R-:W-:-:S13]  /*14090*/  ISETP.NE.AND P2, PT, R2, 0x3, PT ;  /* 0x000000030200780c */ /* 0x000fda0003f45270 */
[----:B------:R-:W-:Y:S05]  /*140a0*/  @!P2 BRA `(.L_x_9446) ;  /* 0x000000000004a947 */ /* 0x000fea0003800000 */
[----:B------:R-:W-:Y:S01]  /*140b0*/  BPT.TRAP 0x1 ;  /* 0x000000040000795c */ /* 0x000fe20000300000 */
.L_x_9446:
[----:B0-----:R-:W-:Y:S01]  /*140c0*/  SHF.L.U32 R0, R36, 0x1f, RZ ;  /* 0x0000001f24007819 */ /* 0x001fe200000006ff */
[----:B------:R-:W-:-:S03]  /*140d0*/  IMAD R2, R31, 0x5000, RZ ;  /* 0x000050001f027824 */ /* 0x000fc600078e02ff */
[----:B------:R-:W0:Y:S02]  /*140e0*/  SYNCS.PHASECHK.TRANS64.TRYWAIT P2, [R3+URZ+0x22860], R0 ;  /* 0x02286000030075a7 */ /* 0x000e24000804017f */
[----:B0-----:R-:W-:Y:S05]  /*140f0*/  @!P2 BRA `(.L_x_9447) ;  /* 0x000000480010a947 */ /* 0x001fea0003800000 */
.L_x_9586:
        /* <DEDUP_REMOVED lines=30> */
[----:B------:R-:W-:Y:S02]  /*142e0*/  PRMT R9, R4, 0x7531, R5 ;  /* 0x0000753104097816 */ /* 0x000fe40000000005 */
[----:B------:R-:W-:Y:S02]  /*142f0*/  IADD3 R5, R2, 0x2000, RZ ;  /* 0x0000200002057810 */ /* 0x000fe40007ffe0ff */
[----:B------:R-:W-:Y:S02]  /*14300*/  PRMT R14, R10, 0x6420, R11 ;  /* 0x000064200a0e7816 */ /* 0x000fe4000000000b */
[----:B------:R-:W-:-:S02]  /*14310*/  LOP3.LUT R4, R5, R24, RZ, 0xfc, !PT ;  /* 0x0000001805047212 */ /* 0x000fc400078efcff */
[----:B------:R-:W-:Y:S02]  /*14320*/  PRMT R15, R10, 0x7531, R11 ;  /* 0x000075310a0f7816 */ /* 0x000fe4000000000b */
[C-C-:B------:R-:W-:Y:S01]  /*14330*/  PRMT R10, R6.reuse, 0x6420, R7.reuse ;  /* 0x00006420060a7816 */ /* 0x140fe20000000007 */
[----:B------:R-:W-:Y:S01]  /*14340*/  IMAD.IADD R19, R17, 0x1, R4 ;  /* 0x0000000111137824 */ /* 0x000fe200078e0204 */
[----:B------:R-:W-:Y:S01]  /*14350*/  PRMT R11, R6, 0x7531, R7 ;  /* 0x00007531060b7816 */ /* 0x000fe20000000007 */
[----:B------:R-:W-:Y:S04]  /*14360*/  STSM.16.M88.4 [R0+0x1000], R12 ;  /* 0x0010000c00007844 */ /* 0x000fe80000000200 */
[----:B------:R-:W-:Y:S04]  /*14370*/  STSM.16.M88.4 [R0+0x1800], R8 ;  /* 0x0018000800007844 */ /* 0x000fe80000000200 */
[----:B------:R-:W0:Y:S04]  /*14380*/  LDSM.16.MT88.4 R8, [R19+0xa400] ;  /* 0x00a400001308783b */ /* 0x000e280000004200 */
        /* <DEDUP_REMOVED lines=49> */
.L_x_9448:
[----:B-1----:R1:W-:Y:S01]  /*146a0*/  SYNCS.ARRIVE.TRANS64.A1T0 RZ, [R3+URZ+0x22850], RZ ;  /* 0x022850ff03ff79a7 */ /* 0x0023e2000810003f */
[----:B------:R-:W-:Y:S06]  /*146b0*/  BAR.SYNC.DEFER_BLOCKING 0x2, 0x80 ;  /* 0x0082000000007b1d */ /* 0x000fec0000010000 */
[----:B------:R-:W-:Y:S05]  /*146c0*/  @!P1 BRA `(.L_x_9449) ;  /* 0x0000000000049947 */ /* 0x000fea0003800000 */
[----:B------:R-:W-:Y:S01]  /*146d0*/  BPT.TRAP 0x1 ;  /* 0x000000040000795c */ /* 0x000fe20000300000 */
.L_x_9449:
        /* <DEDUP_REMOVED lines=9> */
.L_x_9392:
[----:B------:R-:W-:Y:S05]  /*14770*/  BSYNC B7 ;  /* 0x0000000000077941 */ /* 0x000fea0003800000 */
.L_x_9390:
[----:B-1----:R1:W5:Y:S04]  /*14780*/  LDL R0, [R1+0xc] ;  /* 0x00000c0001007983 */ /* 0x0023680000100800 */
[----:B------:R1:W5:Y:S01]  /*14790*/  LDL R2, [R1+0x1c] ;  /* 0x00001c0001027983 */ /* 0x0003620000100800 */
[----:B------:R-:W-:-:S13]  /*147a0*/  LOP3.LUT P1, RZ, R16, 0x1000, RZ, 0xc0, !PT ;  /* 0x0000100010ff7812 */ /* 0x000fda000782c0ff */
[----:B-1----:R-:W-:Y:S05]  /*147b0*/  @!P1 BRA `(.L_x_9450) ;  /* 0x0000000000289947 */ /* 0x002fea0003800000 */
[----:B------:R-:W1:Y:S08]  /*147c0*/  S2UR UR4, SR_CgaCtaId ;  /* 0x00000000000479c3 */ /* 0x000e700000008800 */
[----:B------:R-:W-:Y:S01]  /*147d0*/  BAR.SYNC.DEFER_BLOCKING 0x5, 0x180 ;  /* 0x0146000000007b1d */ /* 0x000fe20000010000 */
[----:B------:R-:W-:Y:S02]  /*147e0*/  MOV R17, 0x400 ;  /* 0x0000040000117802 */ /* 0x000fe40000000f00 */
[----:B-1---5:R-:W-:-:S04]  /*147f0*/  MOV R0, UR4 ;  /* 0x0000000400007c02 */ /* 0x022fc80008000f00 */
[----:B------:R-:W-:Y:S01]  /*14800*/  LEA R17, R0, R17, 0x18 ;  /* 0x0000001100117211 */ /* 0x000fe200078ec0ff */
[----:B------:R-:W-:Y:S04]  /*14810*/  STL [R1+0xc], R0 ;  /* 0x00000c0001007387 */ /* 0x000fe80000100800 */
[----:B------:R-:W1:Y:S04]  /*14820*/  LDS R2, [R17+0x228d0] ;  /* 0x0228d00011027984 */ /* 0x000e680000000800 */
[----:B-1----:R1:W-:Y:S01]  /*14830*/  STL [R1+0x1c], R2 ;  /* 0x00001c0201007387 */ /* 0x0023e20000100800 */
[----:B------:R-:W-:Y:S06]  /*14840*/  BAR.ARV 0x4, 0x180 ;  /* 0x0106000000007b1d */ /* 0x000fec0000002000 */
[----:B------:R-:W-:Y:S05]  /*14850*/  BRA `(.L_x_9451) ;  /* 0x0000000000287947 */ /* 0x000fea0003800000 */
.L_x_9450:
        /* <DEDUP_REMOVED lines=10> */
.L_x_9451:
[----:B--2---:R-:W2:Y:S01]  /*14900*/  LDL R0, [R1+0x1c] ;  /* 0x00001c0001007983 */ /* 0x004ea20000100800 */
[----:B------:R-:W-:Y:S02]  /*14910*/  ULDC UR4, c[0x0][0xc38] ;  /* 0x00030e0000047ab9 */ /* 0x000fe40000000800 */
[----:B--2---:R-:W-:-:S13]  /*14920*/  ISETP.GE.AND P0, PT, R0, UR4, PT ;  /* 0x0000000400007c0c */ /* 0x004fda000bf06270 */
[----:B------:R-:W-:Y:S05]  /*14930*/  @!P0 BRA `(.L_x_9452) ;  /* 0xffffffac00e88947 */ /* 0x000fea000383ffff */
.L_x_9387:
        /* <DEDUP_REMOVED lines=12> */
.L_x_9587:
[----:B------:R-:W-:Y:S05]  /*14a00*/  BSYNC B0 ;  /* 0x0000000000007941 */ /* 0x000fea0003800000 */
.L_x_9453:
[----:B------:R-:W-:-:S03]  /*14a10*/  UMOV UR4, 0xffffffff ;  /* 0xffffffff00047882 */ /* 0x000fc60000000000 */
[----:B------:R-:W-:Y:S05]  /*14a20*/  BRA.DIV UR4, `(.L_x_9455) ;  /* 0x0000003e04ec7947 */ /* 0x000fea000b800000 */
[----:B-1----:R-:W1:Y:S02]  /*14a30*/  S2R R0, SR_TID.X ;  /* 0x0000000000007919 */ /* 0x002e640000002100 */
[----:B-1----:R-:W-:-:S04]  /*14a40*/  SHF.R.U32.HI R0, RZ, 0x5, R0 ;  /* 0x00000005ff007819 */ /* 0x002fc80000011600 */
[----:B------:R-:W-:-:S05]  /*14a50*/  LOP3.LUT R0, R0, 0x3, RZ, 0xc0, !PT ;  /* 0x0000000300007812 */ /* 0x000fca00078ec0ff */
[----:B------:R1:W2:Y:S02]  /*14a60*/  SHFL.IDX PT, R14, R0, RZ, 0x1f ;  /* 0x00001fff000e7589 */ /* 0x0002a400000e0000 */
.L_x_9590:
[----:B--2---:R-:W-:Y:S01]  /*14a70*/  ISETP.NE.AND P0, PT, R14, RZ, PT ;  /* 0x000000ff0e00720c */ /* 0x004fe20003f05270 */
[----:B------:R-:W-:-:S12]  /*14a80*/  BSSY B0, `(.L_x_9456) ;  /* 0x000002c000007945 */ /* 0x000fd80003800000 */
[----:B------:R-:W-:Y:S05]  /*14a90*/  @P0 BRA `(.L_x_9457) ;  /* 0x0000000000a80947 */ /* 0x000fea0003800000 */
[----:B------:R-:W-:-:S03]  /*14aa0*/  UMOV UR4, 0xffffffff ;  /* 0xffffffff00047882 */ /* 0x000fc60000000000 */
[----:B------:R-:W-:Y:S05]  /*14ab0*/  BRA.DIV UR4, `(.L_x_9458) ;  /* 0x0000003e04fc7947 */ /* 0x000fea000b800000 */
[----:B------:R-:W-:-:S13]  /*14ac0*/  ELECT P6, URZ, PT ;  /* 0x00000000003f782f */ /* 0x000fda00038c0000 */
.L_x_9593:
[----:B------:R-:W-:Y:S05]  /*14ad0*/  @!P6 BRA `(.L_x_9457) ;  /* 0x000000000098e947 */ /* 0x000fea0003800000 */
[----:B------:R-:W-:-:S06]  /*14ae0*/  ULOP3.LUT UR4, UR37, 0x2, URZ, 0xfc, !UPT ;  /* 0x0000000225047892 */ /* 0x000fcc000f8efc3f */
[----:B-1----:R-:W-:-:S05]  /*14af0*/  IMAD.U32 R0, RZ, RZ, UR4 ;  /* 0x00000004ff007e24 */ /* 0x002fca000f8e00ff */
[----:B------:R-:W-:-:S13]  /*14b00*/  ISETP.NE.AND P0, PT, R0, 0x3, PT ;  /* 0x000000030000780c */ /* 0x000fda0003f05270 */
[----:B------:R-:W-:Y:S05]  /*14b10*/  @!P0 BRA `(.L_x_9459) ;  /* 0x0000000000048947 */ /* 0x000fea0003800000 */
[----:B------:R-:W-:Y:S01]  /*14b20*/  BPT.TRAP 0x1 ;  /* 0x000000040000795c */ /* 0x000fe20000300000 */
.L_x_9459:
[C---:B------:R-:W-:Y:S01]  /*14b30*/  IMAD R5, R31.reuse, 0x8, R4 ;  /* 0x000000081f057824 */ /* 0x040fe200078e0204 */
[----:B------:R-:W-:Y:S01]  /*14b40*/  SHF.L.U32 R0, R36, 0x1f, RZ ;  /* 0x0000001f24007819 */ /* 0x000fe200000006ff */
[----:B------:R-:W-:-:S03]  /*14b50*/  VIADD R31, R31, 0x1 ;  /* 0x000000011f1f7836 */ /* 0x000fc60000000000 */
[----:B------:R-:W1:Y:S02]  /*14b60*/  SYNCS.PHASECHK.TRANS64.TRYWAIT P1, [R5+URZ+0x22840], R0 ;  /* 0x02284000050075a7 */ /* 0x000e64000802017f */
[----:B------:R-:W-:-:S04]  /*14b70*/  ISETP.NE.AND P2, PT, R31, 0x2, PT ;  /* 0x000000021f00780c */ /* 0x000fc80003f45270 */
[----:B------:R-:W-:Y:S01]  /*14b80*/  SEL R3, RZ, 0x1, P2 ;  /* 0x00000001ff037807 */ /* 0x000fe20001000000 */
[----:B-1----:R-:W-:Y:S08]  /*14b90*/  @!P1 BRA `(.L_x_9460) ;  /* 0x0000003c00e49947 */ /* 0x002ff00003800000 */
.L_x_9594:
[----:B------:R-:W-:Y:S02]  /*14ba0*/  SEL R31, R31, RZ, P2 ;  /* 0x000000ff1f1f7207 */ /* 0x000fe40001000000 */
[----:B------:R-:W-:Y:S01]  /*14bb0*/  LOP3.LUT R2, R36, R3, RZ, 0x3c, !PT ;  /* 0x0000000324027212 */ /* 0x000fe200078e3cff */
[----:B------:R-:W-:Y:S06]  /*14bc0*/  @!P0 BRA `(.L_x_9461) ;  /* 0x0000000000048947 */ /* 0x000fec0003800000 */
[----:B------:R-:W-:Y:S01]  /*14bd0*/  BPT.TRAP 0x1 ;  /* 0x000000040000795c */ /* 0x000fe20000300000 */
.L_x_9461:
[----:B------:R-:W-:Y:S01]  /*14be0*/  IMAD R31, R31, 0x8, R4 ;  /* 0x000000081f1f7824 */ /* 0x000fe200078e0204 */
[----:B------:R-:W-:-:S04]  /*14bf0*/  SHF.L.U32 R2, R2, 0x1f, RZ ;  /* 0x0000001f02027819 */ /* 0x000fc800000006ff */
[----:B------:R-:W2:Y:S02]  /*14c00*/  SYNCS.PHASECHK.TRANS64.TRYWAIT P1, [R31+URZ+0x22840], R2 ;  /* 0x022840021f0075a7 */ /* 0x000ea4000802017f */
[----:B--2---:R-:W-:Y:S05]  /*14c10*/  @!P1 BRA `(.L_x_9462) ;  /* 0x0000003c00d89947 */ /* 0x004fea0003800000 */
.L_x_9595:
[----:B------:R-:W-:Y:S05]  /*14c20*/  @!P0 BRA `(.L_x_9463) ;  /* 0x0000000000048947 */ /* 0x000fea0003800000 */
[----:B------:R-:W-:Y:S01]  /*14c30*/  BPT.TRAP 0x1 ;  /* 0x000000040000795c */ /* 0x000fe20000300000 */
.L_x_9463:
[----:B------:R-:W3:Y:S02]  /*14c40*/  SYNCS.PHASECHK.TRANS64.TRYWAIT P1, [R5+URZ+0x22860], R0 ;  /* 0x02286000050075a7 */ /* 0x000ee4000802017f */
[----:B---3--:R-:W-:Y:S05]  /*14c50*/  @!P1 BRA `(.L_x_9464) ;  /* 0x0000003c00dc9947 */ /* 0x008fea0003800000 */
.L_x_9596:
[----:B------:R-:W-:Y:S05]  /*14c60*/  @!P0 BRA `(.L_x_9465) ;  /* 0x0000000000048947 */ /* 0x000fea0003800000 */
[----:B------:R-:W-:Y:S01]  /*14c70*/  BPT.TRAP 0x1 ;  /* 0x000000040000795c */ /* 0x000fe20000300000 */
.L_x_9465:
[----:B------:R-:W4:Y:S02]  /*14c80*/  SYNCS.PHASECHK.TRANS64.TRYWAIT P1, [R31+URZ+0x22860], R2 ;  /* 0x022860021f0075a7 */ /* 0x000f24000802017f */
[----:B----4-:R-:W-:Y:S05]  /*14c90*/  @!P1 BRA `(.L_x_9466) ;  /* 0x0000003c00e09947 */ /* 0x010fea0003800000 */
.L_x_9597:
[----:B------:R-:W-:Y:S05]  /*14ca0*/  @!P0 BRA `(.L_x_9467) ;  /* 0x0000000000048947 */ /* 0x000fea0003800000 */
[----:B------:R-:W-:Y:S01]  /*14cb0*/  BPT.TRAP 0x1 ;  /* 0x000000040000795c */ /* 0x000fe20000300000 */
.L_x_9467:
[----:B------:R-:W5:Y:S02]  /*14cc0*/  SYNCS.PHASECHK.TRANS64.TRYWAIT P1, [R5+URZ+0x22880], R0 ;  /* 0x02288000050075a7 */ /* 0x000f64000802017f */
[----:B-----5:R-:W-:Y:S05]  /*14cd0*/  @!P1 BRA `(.L_x_9468) ;  /* 0x0000003c00e49947 */ /* 0x020fea0003800000 */
.L_x_9598:
[----:B------:R-:W-:Y:S05]  /*14ce0*/  @!P0 BRA `(.L_x_9469) ;  /* 0x0000000000048947 */ /* 0x000fea0003800000 */
[----:B------:R-:W-:Y:S01]  /*14cf0*/  BPT.TRAP 0x1 ;  /* 0x000000040000795c */ /* 0x000fe20000300000 */
.L_x_9469:
[----:B------:R0:W0:Y:S02]  /*14d00*/  SYNCS.PHASECHK.TRANS64.TRYWAIT P0, [R31+URZ+0x22880], R2 ;  /* 0x022880021f0075a7 */ /* 0x000024000800017f */
[----:B0-----:R-:W-:Y:S05]  /*14d10*/  @!P0 NANOSLEEP.SYNCS 0x989680 ;  /* 0x009896800000895d */ /* 0x001fea0003900000 */
[----:B------:R-:W0:Y:S02]  /*14d20*/  @!P0 SYNCS.PHASECHK.TRANS64 P0, [R31+URZ+0x22880], R2 ;  /* 0x022880021f0085a7 */ /* 0x000e24000800007f */
[----:B0-----:R-:W-:Y:S05]  /*14d30*/  @!P0 BRA `(.L_x_9469) ;  /* 0xfffffffc00f08947 */ /* 0x001fea000383ffff */
.L_x_9457:
[----:B------:R-:W-:Y:S05]  /*14d40*/  BSYNC B0 ;  /* 0x0000000000007941 */ /* 0x000fea0003800000 */
.L_x_9456:
[----:B------:R-:W-:Y:S05]  /*14d50*/  EXIT ;  /* 0x000000000000794d */ /* 0x000fea0003800000 */
.L_x_9334:
[----:B0-----:R-:W-:-:S04]  /*14d60*/  IMAD.U32 R3, RZ, RZ, UR43 ;  /* 0x0000002bff037e24 */ /* 0x001fc8000f8e00ff */
[----:B------:R0:W1:Y:S03]  /*14d70*/  SYNCS.PHASECHK.TRANS64.TRYWAIT P1, [R3+URZ+0x22800], R6 ;  /* 0x02280006030075a7 */ /* 0x000066000802017f */
[----:B-1----:R-:W-:Y:S05]  /*14d80*/  @!P1 NANOSLEEP.SYNCS 0x989680 ;  /* 0x009896800000995d */ /* 0x002fea0003900000 */
[----:B------:R-:W1:Y:S02]  /*14d90*/  @!P1 SYNCS.PHASECHK.TRANS64 P1, [R3+URZ+0x22800], R6 ;  /* 0x02280006030095a7 */ /* 0x000e64000802007f */
[----:B-1----:R-:W-:Y:S05]  /*14da0*/  @!P1 BRA `(.L_x_9334) ;  /* 0xfffffffc00ec9947 */ /* 0x002fea000383ffff */
[----:B------:R-:W-:Y:S05]  /*14db0*/  BRA `(.L_x_9470) ;  /* 0xfffffec800e47947 */ /* 0x000fea000383ffff */
.L_x_9338:
[----:B-1----:R1:W2:Y:S02]  /*14dc0*/  SYNCS.PHASECHK.TRANS64.TRYWAIT P1, [R2+URZ+0x22830], R3 ;  /* 0x02283003020075a7 */ /* 0x0022a4000802017f */
[----:B--2---:R-:W-:Y:S05]  /*14dd0*/  @!P1 NANOSLEEP.SYNCS 0x989680 ;  /* 0x009896800000995d */ /* 0x004fea0003900000 */
[----:B------:R-:W2:Y:S02]  /*14de0*/  @!P1 SYNCS.PHASECHK.TRANS64 P1, [R2+URZ+0x22830], R3 ;  /* 0x02283003020095a7 */ /* 0x000ea4000802007f */
[----:B--2---:R-:W-:Y:S05]  /*14df0*/  @!P1 BRA `(.L_x_9338) ;  /* 0xfffffffc00f09947 */ /* 0x004fea000383ffff */
[----:B------:R-:W-:Y:S05]  /*14e00*/  BRA `(.L_x_9337) ;  /* 0xfffffecc00007947 */ /* 0x000fea000383ffff */
.L_x_9344:
[----:B-1----:R-:W-:-:S04]  /*14e10*/  MOV R8, UR6 ;  /* 0x0000000600087c02 */ /* 0x002fc80008000f00 */
[----:B------:R1:W2:Y:S03]  /*14e20*/  SYNCS.PHASECHK.TRANS64.TRYWAIT P1, [R8+URZ+0x22830], R7 ;  /* 0x02283007080075a7 */ /* 0x0002a6000802017f */
[----:B--2---:R-:W-:Y:S05]  /*14e30*/  @!P1 NANOSLEEP.SYNCS 0x989680 ;  /* 0x009896800000995d */ /* 0x004fea0003900000 */
[----:B------:R-:W2:Y:S02]  /*14e40*/  @!P1 SYNCS.PHASECHK.TRANS64 P1, [R8+URZ+0x22830], R7 ;  /* 0x02283007080095a7 */ /* 0x000ea4000802007f */
[----:B--2---:R-:W-:Y:S05]  /*14e50*/  @!P1 BRA `(.L_x_9344) ;  /* 0xfffffffc00ec9947 */ /* 0x004fea000383ffff */
[----:B------:R-:W-:Y:S05]  /*14e60*/  BRA `(.L_x_9341) ;  /* 0xffffff0400787947 */ /* 0x000fea000383ffff */
.L_x_9348:
[----:B-1----:R-:W-:-:S04]  /*14e70*/  IMAD.U32 R8, RZ, RZ, UR6 ;  /* 0x00000006ff087e24 */ /* 0x002fc8000f8e00ff */
[----:B------:R1:W2:Y:S03]  /*14e80*/  SYNCS.PHASECHK.TRANS64.TRYWAIT P1, [R8+URZ+0x22850], R7 ;  /* 0x02285007080075a7 */ /* 0x0002a6000802017f */
[----:B--2---:R-:W-:Y:S05]  /*14e90*/  @!P1 NANOSLEEP.SYNCS 0x989680 ;  /* 0x009896800000995d */ /* 0x004fea0003900000 */
[----:B------:R-:W2:Y:S02]  /*14ea0*/  @!P1 SYNCS.PHASECHK.TRANS64 P1, [R8+URZ+0x22850], R7 ;  /* 0x02285007080095a7 */ /* 0x000ea4000802007f */
[----:B--2---:R-:W-:Y:S05]  /*14eb0*/  @!P1 BRA `(.L_x_9348) ;  /* 0xfffffffc00ec9947 */ /* 0x004fea000383ffff */
[----:B------:R-:W-:Y:S05]  /*14ec0*/  BRA `(.L_x_9345) ;  /* 0xffffff0c00947947 */ /* 0x000fea000383ffff */
.L_x_9356:
[----:B-1----:R-:W-:-:S04]  /*14ed0*/  IMAD.U32 R8, RZ, RZ, UR6 ;  /* 0x00000006ff087e24 */ /* 0x002fc8000f8e00ff */
[----:B------:R1:W2:Y:S03]  /*14ee0*/  SYNCS.PHASECHK.TRANS64.TRYWAIT P1, [R8+URZ+0x22830], R7 ;  /* 0x02283007080075a7 */ /* 0x0002a6000802017f */
[----:B--2---:R-:W-:Y:S05]  /*14ef0*/  @!P1 NANOSLEEP.SYNCS 0x989680 ;  /* 0x009896800000995d */ /* 0x004fea0003900000 */
[----:B------:R-:W2:Y:S02]  /*14f00*/  @!P1 SYNCS.PHASECHK.TRANS64 P1, [R8+URZ+0x22830], R7 ;  /* 0x02283007080095a7 */ /* 0x000ea4000802007f */
[----:B--2---:R-:W-:Y:S05]  /*14f10*/  @!P1 BRA `(.L_x_9356) ;  /* 0xfffffffc00ec9947 */ /* 0x004fea000383ffff */
[----:B------:R-:W-:Y:S05]  /*14f20*/  BRA `(.L_x_9353) ;  /* 0xffffff4400047947 */ /* 0x000fea000383ffff */
.L_x_9360:
[----:B-1----:R-:W-:-:S04]  /*14f30*/  IMAD.U32 R8, RZ, RZ, UR6 ;  /* 0x00000006ff087e24 */ /* 0x002fc8000f8e00ff */
[----:B------:R1:W2:Y:S03]  /*14f40*/  SYNCS.PHASECHK.TRANS64.TRYWAIT P1, [R8+URZ+0x22850], R7 ;  /* 0x02285007080075a7 */ /* 0x0002a6000802017f */
[----:B--2---:R-:W-:Y:S05]  /*14f50*/  @!P1 NANOSLEEP.SYNCS 0x989680 ;  /* 0x009896800000995d */ /* 0x004fea0003900000 */
[----:B------:R-:W2:Y:S02]  /*14f60*/  @!P1 SYNCS.PHASECHK.TRANS64 P1, [R8+URZ+0x22850], R7 ;  /* 0x02285007080095a7 */ /* 0x000ea4000802007f */
[----:B--2---:R-:W-:Y:S05]  /*14f70*/  @!P1 BRA `(.L_x_9360) ;  /* 0xfffffffc00ec9947 */ /* 0x004fea000383ffff */
[----:B------:R-:W-:Y:S05]  /*14f80*/  BRA `(.L_x_9357) ;  /* 0xffffff4c00207947 */ /* 0x000fea000383ffff */
.L_x_9367:
[----:B-1----:R-:W-:-:S04]  /*14f90*/  IMAD.U32 R5, RZ, RZ, UR9 ;  /* 0x00000009ff057e24 */ /* 0x002fc8000f8e00ff */
[----:B------:R1:W2:Y:S03]  /*14fa0*/  SYNCS.PHASECHK.TRANS64.TRYWAIT P1, [R5+URZ+0x22850], R0 ;  /* 0x02285000050075a7 */ /* 0x0002a6000802017f */
[----:B--2---:R-:W-:Y:S05]  /*14fb0*/  @!P1 NANOSLEEP.SYNCS 0x989680 ;  /* 0x009896800000995d */ /* 0x004fea0003900000 */
[----:B------:R-:W2:Y:S02]  /*14fc0*/  @!P1 SYNCS.PHASECHK.TRANS64 P1, [R5+URZ+0x22850], R0 ;  /* 0x02285000050095a7 */ /* 0x000ea4000802007f */
[----:B--2---:R-:W-:Y:S05]  /*14fd0*/  @!P1 BRA `(.L_x_9367) ;  /* 0xfffffffc00ec9947 */ /* 0x004fea000383ffff */
[----:B------:R-:W-:Y:S05]  /*14fe0*/  BRA `(.L_x_9366) ;  /* 0xffffff7400787947 */ /* 0x000fea000383ffff */
.L_x_9401:
        /* <DEDUP_REMOVED lines=10> */
.L_x_9471:
[----:B------:R-:W-:Y:S05]  /*15090*/  BRA `(.L_x_9472) ;  /* 0xffffffb400187947 */ /* 0x000fea000383ffff */
.L_x_9404:
[----:B0-----:R0:W1:Y:S02]  /*150a0*/  SYNCS.PHASECHK.TRANS64.TRYWAIT P0, [R0+URZ+0x22880], R27 ;  /* 0x0228801b000075a7 */ /* 0x001064000800017f */
[----:B-1----:R-:W-:Y:S05]  /*150b0*/  @!P0 NANOSLEEP.SYNCS 0x989680 ;  /* 0x009896800000895d */ /* 0x002fea0003900000 */
[----:B------:R-:W1:Y:S02]  /*150c0*/  @!P0 SYNCS.PHASECHK.TRANS64 P0, [R0+URZ+0x22880], R27 ;  /* 0x0228801b000085a7 */ /* 0x000e64000800007f */
[----:B-1----:R-:W-:Y:S05]  /*150d0*/  @!P0 BRA `(.L_x_9404) ;  /* 0xfffffffc00f08947 */ /* 0x002fea000383ffff */
[----:B------:R-:W-:Y:S05]  /*150e0*/  BRA `(.L_x_9473) ;  /* 0xffffffb8003c7947 */ /* 0x000fea000383ffff */
.L_x_9405:
        /* <DEDUP_REMOVED lines=8> */
.L_x_9475:
[----:B------:R-:W-:Y:S05]  /*15170*/  BSYNC B0 ;  /* 0x0000000000007941 */ /* 0x000fea0003800000 */
.L_x_9474:
        /* <DEDUP_REMOVED lines=14> */
.L_x_9476:
[----:B------:R-:W-:Y:S02]  /*15260*/  IMAD.MOV.U32 R13, RZ, RZ, R10 ;  /* 0x000000ffff0d7224 */ /* 0x000fe400078e000a */
[----:B------:R-:W-:Y:S01]  /*15270*/  IMAD.MOV.U32 R12, RZ, RZ, 0x1 ;  /* 0x00000001ff0c7424 */ /* 0x000fe200078e00ff */
[----:B------:R-:W-:-:S07]  /*15280*/  MOV R2, R14 ;  /* 0x0000000e00027202 */ /* 0x000fce0000000f00 */
[----:B------:R-:W-:Y:S05]  /*15290*/  WARPSYNC.COLLECTIVE R15, `(.L_x_9477) ;  /* 0x000000000f087348 */ /* 0x000fea0003c00000 */
[----:B------:R0:W1:Y:S02]  /*152a0*/  SHFL.IDX P6, R14, R13, R12, R11 ;  /* 0x0000000c0d0e7389 */ /* 0x00006400000c000b */
[----:B01----:R-:W-:Y:S01]  /*152b0*/  ENDCOLLECTIVE ;  /* 0x000000000000791b */ /* 0x003fe20003800000 */
.L_x_9477:
        /* <DEDUP_REMOVED lines=12> */
.L_x_9478:
[----:B------:R-:W-:Y:S01]  /*15380*/  MOV R13, R10 ;  /* 0x0000000a000d7202 */ /* 0x000fe20000000f00 */
[----:B------:R-:W-:Y:S02]  /*15390*/  IMAD.MOV.U32 R12, RZ, RZ, 0x2 ;  /* 0x00000002ff0c7424 */ /* 0x000fe400078e00ff */
[----:B------:R-:W-:-:S07]  /*153a0*/  IMAD.MOV.U32 R2, RZ, RZ, R14 ;  /* 0x000000ffff027224 */ /* 0x000fce00078e000e */
[----:B------:R-:W-:Y:S05]  /*153b0*/  WARPSYNC.COLLECTIVE R15, `(.L_x_9479) ;  /* 0x000000000f087348 */ /* 0x000fea0003c00000 */
[----:B------:R0:W1:Y:S02]  /*153c0*/  SHFL.IDX P6, R14, R13, R12, R11 ;  /* 0x0000000c0d0e7389 */ /* 0x00006400000c000b */
[----:B01----:R-:W-:Y:S01]  /*153d0*/  ENDCOLLECTIVE ;  /* 0x000000000000791b */ /* 0x003fe20003800000 */
.L_x_9479:
        /* <DEDUP_REMOVED lines=12> */
.L_x_9480:
[----:B------:R-:W-:Y:S02]  /*154a0*/  IMAD.MOV.U32 R13, RZ, RZ, R10 ;  /* 0x000000ffff0d7224 */ /* 0x000fe400078e000a */
[----:B------:R-:W-:Y:S02]  /*154b0*/  IMAD.MOV.U32 R12, RZ, RZ, 0x3 ;  /* 0x00000003ff0c7424 */ /* 0x000fe400078e00ff */
[----:B------:R-:W-:-:S07]  /*154c0*/  IMAD.MOV.U32 R2, RZ, RZ, R14 ;  /* 0x000000ffff027224 */ /* 0x000fce00078e000e */
[----:B------:R-:W-:Y:S05]  /*154d0*/  WARPSYNC.COLLECTIVE R15, `(.L_x_9481) ;  /* 0x000000000f087348 */ /* 0x000fea0003c00000 */
[----:B------:R0:W1:Y:S02]  /*154e0*/  SHFL.IDX P6, R14, R13, R12, R11 ;  /* 0x0000000c0d0e7389 */ /* 0x00006400000c000b */
[----:B01----:R-:W-:Y:S01]  /*154f0*/  ENDCOLLECTIVE ;  /* 0x000000000000791b */ /* 0x003fe20003800000 */
.L_x_9481:
        /* <DEDUP_REMOVED lines=12> */
.L_x_9482:
[----:B------:R-:W-:Y:S02]  /*155c0*/  IMAD.MOV.U32 R13, RZ, RZ, R10 ;  /* 0x000000ffff0d7224 */ /* 0x000fe400078e000a */
[----:B------:R-:W-:Y:S02]  /*155d0*/  IMAD.MOV.U32 R12, RZ, RZ, 0x4 ;  /* 0x00000004ff0c7424 */ /* 0x000fe400078e00ff */
[----:B------:R-:W-:-:S07]  /*155e0*/  IMAD.MOV.U32 R2, RZ, RZ, R14 ;  /* 0x000000ffff027224 */ /* 0x000fce00078e000e */
[----:B------:R-:W-:Y:S05]  /*155f0*/  WARPSYNC.COLLECTIVE R15, `(.L_x_9483) ;  /* 0x000000000f087348 */ /* 0x000fea0003c00000 */
[----:B------:R0:W1:Y:S02]  /*15600*/  SHFL.IDX P6, R14, R13, R12, R11 ;  /* 0x0000000c0d0e7389 */ /* 0x00006400000c000b */
[----:B01----:R-:W-:Y:S01]  /*15610*/  ENDCOLLECTIVE ;  /* 0x000000000000791b */ /* 0x003fe20003800000 */
.L_x_9483:
        /* <DEDUP_REMOVED lines=12> */
.L_x_9484:
[----:B------:R-:W-:Y:S01]  /*156e0*/  MOV R13, R10 ;  /* 0x0000000a000d7202 */ /* 0x000fe20000000f00 */
[----:B------:R-:W-:Y:S02]  /*156f0*/  IMAD.MOV.U32 R12, RZ, RZ, 0x5 ;  /* 0x00000005ff0c7424 */ /* 0x000fe400078e00ff */
[----:B------:R-:W-:-:S07]  /*15700*/  IMAD.MOV.U32 R2, RZ, RZ, R14 ;  /* 0x000000ffff027224 */ /* 0x000fce00078e000e */
[----:B------:R-:W-:Y:S05]  /*15710*/  WARPSYNC.COLLECTIVE R15, `(.L_x_9485) ;  /* 0x000000000f087348 */ /* 0x000fea0003c00000 */
[----:B------:R0:W1:Y:S02]  /*15720*/  SHFL.IDX P6, R14, R13, R12, R11 ;  /* 0x0000000c0d0e7389 */ /* 0x00006400000c000b */
[----:B01----:R-:W-:Y:S01]  /*15730*/  ENDCOLLECTIVE ;  /* 0x000000000000791b */ /* 0x003fe20003800000 */
.L_x_9485:
        /* <DEDUP_REMOVED lines=12> */
.L_x_9486:
[----:B------:R-:W-:Y:S02]  /*15800*/  IMAD.MOV.U32 R13, RZ, RZ, R10 ;  /* 0x000000ffff0d7224 */ /* 0x000fe400078e000a */
[----:B------:R-:W-:Y:S02]  /*15810*/  IMAD.MOV.U32 R12, RZ, RZ, 0x6 ;  /* 0x00000006ff0c7424 */ /* 0x000fe400078e00ff */
[----:B------:R-:W-:-:S07]  /*15820*/  IMAD.MOV.U32 R2, RZ, RZ, R14 ;  /* 0x000000ffff027224 */ /* 0x000fce00078e000e */
[----:B------:R-:W-:Y:S05]  /*15830*/  WARPSYNC.COLLECTIVE R15, `(.L_x_9487) ;  /* 0x000000000f087348 */ /* 0x000fea0003c00000 */
[----:B------:R0:W1:Y:S02]  /*15840*/  SHFL.IDX P6, R14, R13, R12, R11 ;  /* 0x0000000c0d0e7389 */ /* 0x00006400000c000b */
[----:B01----:R-:W-:Y:S01]  /*15850*/  ENDCOLLECTIVE ;  /* 0x000000000000791b */ /* 0x003fe20003800000 */
.L_x_9487:
        /* <DEDUP_REMOVED lines=12> */
.L_x_9488:
[----:B------:R-:W-:Y:S02]  /*15920*/  IMAD.MOV.U32 R13, RZ, RZ, R10 ;  /* 0x000000ffff0d7224 */ /* 0x000fe400078e000a */
[----:B------:R-:W-:Y:S02]  /*15930*/  IMAD.MOV.U32 R12, RZ, RZ, 0x7 ;  /* 0x00000007ff0c7424 */ /* 0x000fe400078e00ff */
[----:B------:R-:W-:-:S07]  /*15940*/  IMAD.MOV.U32 R2, RZ, RZ, R14 ;  /* 0x000000ffff027224 */ /* 0x000fce00078e000e */
[----:B------:R-:W-:Y:S05]  /*15950*/  WARPSYNC.COLLECTIVE R15, `(.L_x_9489) ;  /* 0x000000000f087348 */ /* 0x000fea0003c00000 */
[----:B------:R0:W1:Y:S02]  /*15960*/  SHFL.IDX P6, R14, R13, R12, R11 ;  /* 0x0000000c0d0e7389 */ /* 0x00006400000c000b */
[----:B01----:R-:W-:Y:S01]  /*15970*/  ENDCOLLECTIVE ;  /* 0x000000000000791b */ /* 0x003fe20003800000 */
.L_x_9489:
        /* <DEDUP_REMOVED lines=12> */
.L_x_9490:
[----:B------:R-:W-:Y:S01]  /*15a40*/  MOV R13, R21 ;  /* 0x00000015000d7202 */ /* 0x000fe20000000f00 */
[----:B------:R-:W-:Y:S02]  /*15a50*/  IMAD.MOV.U32 R12, RZ, RZ, RZ ;  /* 0x000000ffff0c7224 */ /* 0x000fe400078e00ff */
[----:B------:R-:W-:-:S07]  /*15a60*/  IMAD.MOV.U32 R2, RZ, RZ, R14 ;  /* 0x000000ffff027224 */ /* 0x000fce00078e000e */
[----:B------:R-:W-:Y:S05]  /*15a70*/  WARPSYNC.COLLECTIVE R15, `(.L_x_9491) ;  /* 0x000000000f087348 */ /* 0x000fea0003c00000 */
[----:B------:R0:W1:Y:S02]  /*15a80*/  SHFL.IDX P6, R14, R13, R12, R11 ;  /* 0x0000000c0d0e7389 */ /* 0x00006400000c000b */
[----:B01----:R-:W-:Y:S01]  /*15a90*/  ENDCOLLECTIVE ;  /* 0x000000000000791b */ /* 0x003fe20003800000 */
.L_x_9491:
        /* <DEDUP_REMOVED lines=12> */
.L_x_9492:
[----:B------:R-:W-:Y:S02]  /*15b60*/  IMAD.MOV.U32 R13, RZ, RZ, R21 ;  /* 0x000000ffff0d7224 */ /* 0x000fe400078e0015 */
[----:B------:R-:W-:Y:S02]  /*15b70*/  IMAD.MOV.U32 R12, RZ, RZ, 0x1 ;  /* 0x00000001ff0c7424 */ /* 0x000fe400078e00ff */
[----:B------:R-:W-:-:S07]  /*15b80*/  IMAD.MOV.U32 R2, RZ, RZ, R14 ;  /* 0x000000ffff027224 */ /* 0x000fce00078e000e */
[----:B------:R-:W-:Y:S05]  /*15b90*/  WARPSYNC.COLLECTIVE R15, `(.L_x_9493) ;  /* 0x000000000f087348 */ /* 0x000fea0003c00000 */
[----:B------:R0:W1:Y:S02]  /*15ba0*/  SHFL.IDX P6, R14, R13, R12, R11 ;  /* 0x0000000c0d0e7389 */ /* 0x00006400000c000b */
[----:B01----:R-:W-:Y:S01]  /*15bb0*/  ENDCOLLECTIVE ;  /* 0x000000000000791b */ /* 0x003fe20003800000 */
.L_x_9493:
[----:B------:R-:W-:-:S05]  /*15bc0*/  IADD3 R2, P0, R34, R2, RZ ;  /* 0x0000000222027210 */ /* 0x000fca0007f1e0ff */
[----:B------:R-:W-:Y:S01]  /*15bd0*/  IMAD.X R3, RZ, RZ, R3, P0 ;  /* 0x000000ffff037224 */ /* 0x000fe200000e0603 */
[C---:B------:R-:W-:Y:S02]  /*15be0*/  ISETP.LT.OR P0, PT, R19.reuse, 0x81, P1 ;  /* 0x000000811300780c */ /* 0x040fe40000f01670 */
[----:B------:R-:W-:Y:S02]  /*15bf0*/  ISETP.GE.AND P1, PT, R19, 0x11, PT ;  /* 0x000000111300780c */ /* 0x000fe40003f26270 */
[----:B------:R-:W-:-:S09]  /*15c00*/  MOV R13, R20 ;  /* 0x00000014000d7202 */ /* 0x000fd20000000f00 */
        /* <DEDUP_REMOVED lines=10> */
.L_x_9494:
        /* <DEDUP_REMOVED lines=14> */
.L_x_9410:
[----:B--2---:R2:W3:Y:S02]  /*15d90*/  SYNCS.PHASECHK.TRANS64.TRYWAIT P0, [R0+URZ+0x22840], R27 ;  /* 0x0228401b000075a7 */ /* 0x0044e4000800017f */
[----:B---3--:R-:W-:Y:S05]  /*15da0*/  @!P0 NANOSLEEP.SYNCS 0x989680 ;  /* 0x009896800000895d */ /* 0x008fea0003900000 */
[----:B------:R-:W3:Y:S02]  /*15db0*/  @!P0 SYNCS.PHASECHK.TRANS64 P0, [R0+URZ+0x22840], R27 ;  /* 0x0228401b000085a7 */ /* 0x000ee4000800007f */
[----:B---3--:R-:W-:Y:S05]  /*15dc0*/  @!P0 BRA `(.L_x_9410) ;  /* 0xfffffffc00f08947 */ /* 0x008fea000383ffff */
[----:B------:R-:W-:Y:S05]  /*15dd0*/  BRA `(.L_x_9496) ;  /* 0xffffffb400587947 */ /* 0x000fea000383ffff */
.L_x_9411:
        /* <DEDUP_REMOVED lines=8> */
.L_x_9498:
[----:B------:R-:W-:Y:S05]  /*15e60*/  BSYNC B0 ;  /* 0x0000000000007941 */ /* 0x000fea0003800000 */
.L_x_9497:
        /* <DEDUP_REMOVED lines=8> */
.L_x_9499:
        /* <DEDUP_REMOVED lines=13> */
.L_x_9500:
[----:B------:R-:W-:Y:S02]  /*15fc0*/  IMAD.MOV.U32 R13, RZ, RZ, R8 ;  /* 0x000000ffff0d7224 */ /* 0x000fe400078e0008 */
[----:B------:R-:W-:-:S07]  /*15fd0*/  IMAD.MOV.U32 R2, RZ, RZ, R14 ;  /* 0x000000ffff027224 */ /* 0x000fce00078e000e */
[----:B------:R-:W-:Y:S05]  /*15fe0*/  WARPSYNC.COLLECTIVE R15, `(.L_x_9501) ;  /* 0x000000000f087348 */ /* 0x000fea0003c00000 */
[----:B------:R0:W1:Y:S02]  /*15ff0*/  SHFL.IDX P6, R14, R13, R12, R11 ;  /* 0x0000000c0d0e7389 */ /* 0x00006400000c000b */
[----:B01----:R-:W-:Y:S01]  /*16000*/  ENDCOLLECTIVE ;  /* 0x000000000000791b */ /* 0x003fe20003800000 */
.L_x_9501:
        /* <DEDUP_REMOVED lines=13> */
.L_x_9502:
[----:B------:R-:W-:Y:S02]  /*160e0*/  IMAD.MOV.U32 R13, RZ, RZ, R8 ;  /* 0x000000ffff0d7224 */ /* 0x000fe400078e0008 */
[----:B------:R-:W-:-:S07]  /*160f0*/  IMAD.MOV.U32 R2, RZ, RZ, R14 ;  /* 0x000000ffff027224 */ /* 0x000fce00078e000e */
[----:B------:R-:W-:Y:S05]  /*16100*/  WARPSYNC.COLLECTIVE R15, `(.L_x_9503) ;  /* 0x000000000f087348 */ /* 0x000fea0003c00000 */
[----:B------:R0:W1:Y:S02]  /*16110*/  SHFL.IDX P6, R14, R13, R12, R11 ;  /* 0x0000000c0d0e7389 */ /* 0x00006400000c000b */
[----:B01----:R-:W-:Y:S01]  /*16120*/  ENDCOLLECTIVE ;  /* 0x000000000000791b */ /* 0x003fe20003800000 */
.L_x_9503:
        /* <DEDUP_REMOVED lines=14> */
.L_x_9504:
[----:B------:R-:W-:Y:S02]  /*16210*/  IMAD.MOV.U32 R13, RZ, RZ, R8 ;  /* 0x000000ffff0d7224 */ /* 0x000fe400078e0008 */
[----:B------:R-:W-:-:S07]  /*16220*/  IMAD.MOV.U32 R2, RZ, RZ, R14 ;  /* 0x000000ffff027224 */ /* 0x000fce00078e000e */
[----:B------:R-:W-:Y:S05]  /*16230*/  WARPSYNC.COLLECTIVE R15, `(.L_x_9505) ;  /* 0x000000000f087348 */ /* 0x000fea0003c00000 */
[----:B------:R0:W1:Y:S02]  /*16240*/  SHFL.IDX P6, R14, R13, R12, R11 ;  /* 0x0000000c0d0e7389 */ /* 0x00006400000c000b */
[----:B01----:R-:W-:Y:S01]  /*16250*/  ENDCOLLECTIVE ;  /* 0x000000000000791b */ /* 0x003fe20003800000 */
.L_x_9505:
        /* <DEDUP_REMOVED lines=8> */
.L_x_9506:
        /* <DEDUP_REMOVED lines=11> */
.L_x_9507:
        /* <DEDUP_REMOVED lines=8> */
.L_x_9508:
        /* <DEDUP_REMOVED lines=11> */
.L_x_9509:
        /* <DEDUP_REMOVED lines=8> */
.L_x_9510:
        /* <DEDUP_REMOVED lines=10> */
.L_x_9511:
[----:B------:R-:W-:Y:S01]  /*165e0*/  MOV R13, R7 ;  /* 0x00000007000d7202 */ /* 0x000fe20000000f00 */
[----:B------:R-:W-:Y:S01]  /*165f0*/  IMAD.MOV.U32 R12, RZ, RZ, 0x7 ;  /* 0x00000007ff0c7424 */ /* 0x000fe200078e00ff */
[----:B------:R-:W-:-:S05]  /*16600*/  @P5 IADD3 R14, P0, R34, R14, RZ ;  /* 0x0000000e220e5210 */ /* 0x000fca0007f1e0ff */
[----:B------:R-:W-:Y:S02]  /*16610*/  @P5 IMAD.X R9, RZ, RZ, R2, P0 ;  /* 0x000000ffff095224 */ /* 0x000fe400000e0602 */
[----:B------:R-:W-:-:S07]  /*16620*/  @P5 IMAD.MOV.U32 R2, RZ, RZ, R14 ;  /* 0x000000ffff025224 */ /* 0x000fce00078e000e */
[----:B------:R-:W-:Y:S05]  /*16630*/  WARPSYNC.COLLECTIVE R15, `(.L_x_9512) ;  /* 0x000000000f087348 */ /* 0x000fea0003c00000 */
[----:B------:R0:W1:Y:S02]  /*16640*/  SHFL.IDX P6, R14, R13, R12, R11 ;  /* 0x0000000c0d0e7389 */ /* 0x00006400000c000b */
[----:B01----:R-:W-:Y:S01]  /*16650*/  ENDCOLLECTIVE ;  /* 0x000000000000791b */ /* 0x003fe20003800000 */
.L_x_9512:
        /* <DEDUP_REMOVED lines=10> */
.L_x_9513:
[----:B------:R-:W-:Y:S02]  /*16700*/  IMAD.MOV.U32 R13, RZ, RZ, R5 ;  /* 0x000000ffff0d7224 */ /* 0x000fe400078e0005 */
[----:B------:R-:W-:Y:S01]  /*16710*/  IMAD.MOV.U32 R12, RZ, RZ, RZ ;  /* 0x000000ffff0c7224 */ /* 0x000fe200078e00ff */
[----:B------:R-:W-:-:S05]  /*16720*/  @P3 IADD3 R14, P0, R34, R14, RZ ;  /* 0x0000000e220e3210 */ /* 0x000fca0007f1e0ff */
[----:B------:R-:W-:-:S08]  /*16730*/  @P3 IMAD.MOV.U32 R2, RZ, RZ, R14 ;  /* 0x000000ffff023224 */ /* 0x000fd000078e000e */
[----:B------:R-:W-:Y:S05]  /*16740*/  WARPSYNC.COLLECTIVE R15, `(.L_x_9514) ;  /* 0x000000000f087348 */ /* 0x000fea0003c00000 */
[----:B------:R0:W1:Y:S02]  /*16750*/  SHFL.IDX P6, R14, R13, R12, R11 ;  /* 0x0000000c0d0e7389 */ /* 0x00006400000c000b */
[----:B01----:R-:W-:Y:S01]  /*16760*/  ENDCOLLECTIVE ;  /* 0x000000000000791b */ /* 0x003fe20003800000 */
.L_x_9514:
[----:B------:R-:W-:-:S04]  /*16770*/  @P3 IMAD.X R9, RZ, RZ, R9, P0 ;  /* 0x000000ffff093224 */ /* 0x000fc800000e0609 */
[----:B------:R-:W-:-:S05]  /*16780*/  @P3 IMAD.MOV.U32 R3, RZ, RZ, R9 ;  /* 0x000000ffff033224 */ /* 0x000fca00078e0009 */
[----:B------:R-:W-:Y:S01]  /*16790*/  @!PT LDS RZ, [RZ] ;  /* 0x00000000fffff984 */ /* 0x000fe20000000800 */
[----:B------:R-:W-:Y:S01]  /*167a0*/  @!PT LDS RZ, [RZ] ;  /* 0x00000000fffff984 */ /* 0x000fe20000000800 */
[----:B------:R-:W-:Y:S01]  /*167b0*/  @!PT LDS RZ, [RZ] ;  /* 0x00000000fffff984 */ /* 0x000fe20000000800 */
[----:B------:R0:W-:Y:S01]  /*167c0*/  @P3 LDGSTS.E.BYPASS.LTC128B.128 [R4+0x1bc00], desc[UR50][R2.64], !P2 ;  /* 0x1bc0000002043fae */ /* 0x0001e2000d101d72 */
[----:B------:R-:W-:Y:S01]  /*167d0*/  IMAD.MOV.U32 R13, RZ, RZ, R6 ;  /* 0x000000ffff0d7224 */ /* 0x000fe200078e0006 */
[----:B------:R-:W-:-:S07]  /*167e0*/  MOV R9, R14 ;  /* 0x0000000e00097202 */ /* 0x000fce0000000f00 */
[----:B0-----:R-:W-:Y:S05]  /*167f0*/  WARPSYNC.COLLECTIVE R15, `(.L_x_9515) ;  /* 0x000000000f087348 */ /* 0x001fea0003c00000 */
[----:B------:R1:W2:Y:S02]  /*16800*/  SHFL.IDX P6, R14, R13, R12, R11 ;  /* 0x0000000c0d0e7389 */ /* 0x0002a400000c000b */
[----:B012---:R-:W-:Y:S01]  /*16810*/  ENDCOLLECTIVE ;  /* 0x000000000000791b */ /* 0x007fe20003800000 */
.L_x_9515:
[----:B------:R-:W-:Y:S02]  /*16820*/  IMAD.MOV.U32 R13, RZ, RZ, R5 ;  /* 0x000000ffff0d7224 */ /* 0x000fe400078e0005 */
[----:B------:R-:W-:Y:S01]  /*16830*/  IMAD.MOV.U32 R12, RZ, RZ, 0x1 ;  /* 0x00000001ff0c7424 */ /* 0x000fe200078e00ff */
[----:B------:R-:W-:-:S05]  /*16840*/  @P1 IADD3 R14, P0, R34, R14, RZ ;  /* 0x0000000e220e1210 */ /* 0x000fca0007f1e0ff */
[----:B------:R-:W-:-:S08]  /*16850*/  @P1 IMAD.MOV.U32 R2, RZ, RZ, R14 ;  /* 0x000000ffff021224 */ /* 0x000fd000078e000e */
[----:B------:R-:W-:Y:S05]  /*16860*/  WARPSYNC.COLLECTIVE R15, `(.L_x_9516) ;  /* 0x000000000f087348 */ /* 0x000fea0003c00000 */
[----:B------:R0:W1:Y:S02]  /*16870*/  SHFL.IDX P6, R14, R13, R12, R11 ;  /* 0x0000000c0d0e7389 */ /* 0x00006400000c000b */
[----:B01----:R-:W-:Y:S01]  /*16880*/  ENDCOLLECTIVE ;  /* 0x000000000000791b */ /* 0x003fe20003800000 */
.L_x_9516:
        /* <DEDUP_REMOVED lines=11> */
.L_x_9517:
[----:B------:R-:W-:Y:S05]  /*16940*/  BRA `(.L_x_9518) ;  /* 0xffffffb0001c7947 */ /* 0x000fea000383ffff */
.L_x_9416:
[----:B------:R-:W-:Y:S01]  /*16950*/  MOV R13, R5 ;  /* 0x00000005000d7202 */ /* 0x000fe20000000f00 */
[----:B------:R-:W-:Y:S02]  /*16960*/  IMAD.MOV.U32 R12, RZ, RZ, RZ ;  /* 0x000000ffff0c7224 */ /* 0x000fe400078e00ff */
[----:B------:R-:W-:Y:S02]  /*16970*/  IMAD.MOV.U32 R11, RZ, RZ, 0x181f ;  /* 0x0000181fff0b7424 */ /* 0x000fe400078e00ff */
[----:B------:R-:W-:Y:S02]  /*16980*/  IMAD.MOV.U32 R15, RZ, RZ, -0x1 ;  /* 0xffffffffff0f7424 */ /* 0x000fe400078e00ff */
[----:B------:R-:W-:-:S07]  /*16990*/  IMAD.U32 R4, RZ, RZ, UR43 ;  /* 0x0000002bff047e24 */ /* 0x000fce000f8e00ff */
[----:B-----5:R-:W-:Y:S05]  /*169a0*/  WARPSYNC.COLLECTIVE R15, `(.L_x_9519) ;  /* 0x000000000f087348 */ /* 0x020fea0003c00000 */
[----:B------:R0:W1:Y:S02]  /*169b0*/  SHFL.IDX P6, R14, R13, R12, R11 ;  /* 0x0000000c0d0e7389 */ /* 0x00006400000c000b */
[----:B01---5:R-:W-:Y:S01]  /*169c0*/  ENDCOLLECTIVE ;  /* 0x000000000000791b */ /* 0x023fe20003800000 */
.L_x_9519:
        /* <DEDUP_REMOVED lines=8> */
.L_x_9520:
[----:B------:R-:W-:Y:S02]  /*16a50*/  IMAD.MOV.U32 R13, RZ, RZ, R5 ;  /* 0x000000ffff0d7224 */ /* 0x000fe400078e0005 */
[----:B------:R-:W-:Y:S01]  /*16a60*/  IMAD.MOV.U32 R12, RZ, RZ, 0x1 ;  /* 0x00000001ff0c7424 */ /* 0x000fe200078e00ff */
[----:B------:R-:W-:-:S05]  /*16a70*/  @!P1 IADD3 R14, P0, R34, R14, RZ ;  /* 0x0000000e220e9210 */ /* 0x000fca0007f1e0ff */
[----:B------:R-:W-:Y:S01]  /*16a80*/  @!P1 IMAD.X R3, RZ, RZ, R2, P0 ;  /* 0x000000ffff039224 */ /* 0x000fe200000e0602 */
[----:B------:R-:W-:-:S07]  /*16a90*/  @!P1 MOV R2, R14 ;  /* 0x0000000e00029202 */ /* 0x000fce0000000f00 */
[----:B------:R-:W-:Y:S05]  /*16aa0*/  WARPSYNC.COLLECTIVE R15, `(.L_x_9521) ;  /* 0x000000000f087348 */ /* 0x000fea0003c00000 */
[----:B------:R0:W1:Y:S02]  /*16ab0*/  SHFL.IDX P6, R14, R13, R12, R11 ;  /* 0x0000000c0d0e7389 */ /* 0x00006400000c000b */
[----:B01----:R-:W-:Y:S01]  /*16ac0*/  ENDCOLLECTIVE ;  /* 0x000000000000791b */ /* 0x003fe20003800000 */
.L_x_9521:
        /* <DEDUP_REMOVED lines=10> */
.L_x_9522:
[----:B------:R-:W-:Y:S01]  /*16b70*/  IMAD.MOV.U32 R13, RZ, RZ, R5 ;  /* 0x000000ffff0d7224 */ /* 0x000fe200078e0005 */
[----:B------:R-:W-:Y:S02]  /*16b80*/  MOV R12, 0x2 ;  /* 0x00000002000c7802 */ /* 0x000fe40000000f00 */
[----:B------:R-:W-:-:S13]  /*16b90*/  @!P1 IADD3 R2, P0, R34, R14, RZ ;  /* 0x0000000e22029210 */ /* 0x000fda0007f1e0ff */
[----:B------:R-:W-:Y:S05]  /*16ba0*/  WARPSYNC.COLLECTIVE R15, `(.L_x_9523) ;  /* 0x000000000f087348 */ /* 0x000fea0003c00000 */
[----:B------:R0:W1:Y:S02]  /*16bb0*/  SHFL.IDX P6, R14, R13, R12, R11 ;  /* 0x0000000c0d0e7389 */ /* 0x00006400000c000b */
[----:B01----:R-:W-:Y:S01]  /*16bc0*/  ENDCOLLECTIVE ;  /* 0x000000000000791b */ /* 0x003fe20003800000 */
.L_x_9523:
        /* <DEDUP_REMOVED lines=12> */
.L_x_9524:
[----:B------:R-:W-:Y:S02]  /*16c90*/  IMAD.MOV.U32 R13, RZ, RZ, R5 ;  /* 0x000000ffff0d7224 */ /* 0x000fe400078e0005 */
[----:B------:R-:W-:Y:S01]  /*16ca0*/  IMAD.MOV.U32 R12, RZ, RZ, 0x3 ;  /* 0x00000003ff0c7424 */ /* 0x000fe200078e00ff */
[----:B------:R-:W-:-:S13]  /*16cb0*/  @!P1 IADD3 R2, P0, R34, R14, RZ ;  /* 0x0000000e22029210 */ /* 0x000fda0007f1e0ff */
[----:B------:R-:W-:Y:S05]  /*16cc0*/  WARPSYNC.COLLECTIVE R15, `(.L_x_9525) ;  /* 0x000000000f087348 */ /* 0x000fea0003c00000 */
[----:B------:R0:W1:Y:S02]  /*16cd0*/  SHFL.IDX P6, R14, R13, R12, R11 ;  /* 0x0000000c0d0e7389 */ /* 0x00006400000c000b */
[----:B01----:R-:W-:Y:S01]  /*16ce0*/  ENDCOLLECTIVE ;  /* 0x000000000000791b */ /* 0x003fe20003800000 */
.L_x_9525:
        /* <DEDUP_REMOVED lines=12> */
.L_x_9526:
[----:B------:R-:W-:Y:S02]  /*16db0*/  IMAD.MOV.U32 R13, RZ, RZ, R5 ;  /* 0x000000ffff0d7224 */ /* 0x000fe400078e0005 */
[----:B------:R-:W-:Y:S01]  /*16dc0*/  IMAD.MOV.U32 R12, RZ, RZ, 0x4 ;  /* 0x00000004ff0c7424 */ /* 0x000fe200078e00ff */
[----:B------:R-:W-:-:S13]  /*16dd0*/  @!P1 IADD3 R2, P0, R34, R14, RZ ;  /* 0x0000000e22029210 */ /* 0x000fda0007f1e0ff */
[----:B------:R-:W-:Y:S05]  /*16de0*/  WARPSYNC.COLLECTIVE R15, `(.L_x_9527) ;  /* 0x000000000f087348 */ /* 0x000fea0003c00000 */
[----:B------:R0:W1:Y:S02]  /*16df0*/  SHFL.IDX P6, R14, R13, R12, R11 ;  /* 0x0000000c0d0e7389 */ /* 0x00006400000c000b */
[----:B01----:R-:W-:Y:S01]  /*16e00*/  ENDCOLLECTIVE ;  /* 0x000000000000791b */ /* 0x003fe20003800000 */
.L_x_9527:
[----:B------:R-:W-:Y:S01]  /*16e10*/  @!P1 IADD3.X R3, RZ, R6, RZ, P0, !PT ;  /* 0x00000006ff039210 */ /* 0x000fe200007fe4ff */
[----:B------:R-:W-:-:S04]  /*16e20*/  VIADD R6, R4, 0x40 ;  /* 0x0000004004067836 */ /* 0x000fc80000000000 */
        /* <DEDUP_REMOVED lines=10> */
.L_x_9528:
[----:B------:R-:W-:Y:S01]  /*16ed0*/  IMAD.MOV.U32 R13, RZ, RZ, R5 ;  /* 0x000000ffff0d7224 */ /* 0x000fe200078e0005 */
[----:B------:R-:W-:Y:S02]  /*16ee0*/  MOV R12, 0x5 ;  /* 0x00000005000c7802 */ /* 0x000fe40000000f00 */
[----:B------:R-:W-:-:S13]  /*16ef0*/  @!P1 IADD3 R2, P0, R34, R14, RZ ;  /* 0x0000000e22029210 */ /* 0x000fda0007f1e0ff */
[----:B------:R-:W-:Y:S05]  /*16f00*/  WARPSYNC.COLLECTIVE R15, `(.L_x_9529) ;  /* 0x000000000f087348 */ /* 0x000fea0003c00000 */
[----:B------:R0:W1:Y:S02]  /*16f10*/  SHFL.IDX P6, R14, R13, R12, R11 ;  /* 0x0000000c0d0e7389 */ /* 0x00006400000c000b */
[----:B01----:R-:W-:Y:S01]  /*16f20*/  ENDCOLLECTIVE ;  /* 0x000000000000791b */ /* 0x003fe20003800000 */
.L_x_9529:
        /* <DEDUP_REMOVED lines=12> */
.L_x_9530:
[----:B------:R-:W-:Y:S02]  /*16ff0*/  IMAD.MOV.U32 R13, RZ, RZ, R5 ;  /* 0x000000ffff0d7224 */ /* 0x000fe400078e0005 */
[----:B------:R-:W-:Y:S01]  /*17000*/  IMAD.MOV.U32 R12, RZ, RZ, 0x6 ;  /* 0x00000006ff0c7424 */ /* 0x000fe200078e00ff */
[----:B------:R-:W-:-:S13]  /*17010*/  @!P1 IADD3 R2, P0, R34, R14, RZ ;  /* 0x0000000e22029210 */ /* 0x000fda0007f1e0ff */
[----:B------:R-:W-:Y:S05]  /*17020*/  WARPSYNC.COLLECTIVE R15, `(.L_x_9531) ;  /* 0x000000000f087348 */ /* 0x000fea0003c00000 */
[----:B------:R0:W1:Y:S02]  /*17030*/  SHFL.IDX P6, R14, R13, R12, R11 ;  /* 0x0000000c0d0e7389 */ /* 0x00006400000c000b */
[----:B01----:R-:W-:Y:S01]  /*17040*/  ENDCOLLECTIVE ;  /* 0x000000000000791b */ /* 0x003fe20003800000 */
.L_x_9531:
        /* <DEDUP_REMOVED lines=12> */
.L_x_9532:
[----:B------:R-:W-:Y:S02]  /*17110*/  IMAD.MOV.U32 R13, RZ, RZ, R5 ;  /* 0x000000ffff0d7224 */ /* 0x000fe400078e0005 */
[----:B------:R-:W-:Y:S01]  /*17120*/  IMAD.MOV.U32 R12, RZ, RZ, 0x7 ;  /* 0x00000007ff0c7424 */ /* 0x000fe200078e00ff */
[----:B------:R-:W-:-:S13]  /*17130*/  @!P1 IADD3 R2, P0, R34, R14, RZ ;  /* 0x0000000e22029210 */ /* 0x000fda0007f1e0ff */
[----:B------:R-:W-:Y:S05]  /*17140*/  WARPSYNC.COLLECTIVE R15, `(.L_x_9533) ;  /* 0x000000000f087348 */ /* 0x000fea0003c00000 */
[----:B------:R0:W1:Y:S02]  /*17150*/  SHFL.IDX P6, R14, R13, R12, R11 ;  /* 0x0000000c0d0e7389 */ /* 0x00006400000c000b */
[----:B01----:R-:W-:Y:S01]  /*17160*/  ENDCOLLECTIVE ;  /* 0x000000000000791b */ /* 0x003fe20003800000 */
.L_x_9533:
[----:B------:R-:W-:-:S05]  /*17170*/  @!P1 IADD3.X R3, RZ, R6, RZ, P0, !PT ;  /* 0x00000006ff039210 */ /* 0x000fca00007fe4ff */
        /* <DEDUP_REMOVED lines=9> */
.L_x_9534:
[----:B------:R-:W-:Y:S05]  /*17210*/  BRA `(.L_x_9535) ;  /* 0xffffffb000447947 */ /* 0x000fea000383ffff */
.L_x_9419:
[----:B0-----:R0:W1:Y:S02]  /*17220*/  SYNCS.PHASECHK.TRANS64.TRYWAIT P0, [R17+URZ+0x22820], R0 ;  /* 0x02282000110075a7 */ /* 0x001064000800017f */
[----:B-1----:R-:W-:Y:S05]  /*17230*/  @!P0 NANOSLEEP.SYNCS 0x989680 ;  /* 0x009896800000895d */ /* 0x002fea0003900000 */
[----:B------:R-:W1:Y:S02]  /*17240*/  @!P0 SYNCS.PHASECHK.TRANS64 P0, [R17+URZ+0x22820], R0 ;  /* 0x02282000110085a7 */ /* 0x000e64000800007f */
[----:B-1----:R-:W-:Y:S05]  /*17250*/  @!P0 BRA `(.L_x_9419) ;  /* 0xfffffffc00f08947 */ /* 0x002fea000383ffff */
[----:B------:R-:W-:Y:S05]  /*17260*/  BRA `(.L_x_9536) ;  /* 0xffffffb000a07947 */ /* 0x000fea000383ffff */
.L_x_9423:
[----:B0-----:R0:W1:Y:S02]  /*17270*/  SYNCS.PHASECHK.TRANS64.TRYWAIT P0, [R0+URZ+0x22880], R29 ;  /* 0x0228801d000075a7 */ /* 0x001064000800017f */
[----:B-1----:R-:W-:Y:S05]  /*17280*/  @!P0 NANOSLEEP.SYNCS 0x989680 ;  /* 0x009896800000895d */ /* 0x002fea0003900000 */
[----:B------:R-:W1:Y:S02]  /*17290*/  @!P0 SYNCS.PHASECHK.TRANS64 P0, [R0+URZ+0x22880], R29 ;  /* 0x0228801d000085a7 */ /* 0x000e64000800007f */
[----:B-1----:R-:W-:Y:S05]  /*172a0*/  @!P0 BRA `(.L_x_9423) ;  /* 0xfffffffc00f08947 */ /* 0x002fea000383ffff */
[----:B------:R-:W-:Y:S05]  /*172b0*/  BRA `(.L_x_9537) ;  /* 0xffffffb400d47947 */ /* 0x000fea000383ffff */
.L_x_9424:
        /* <DEDUP_REMOVED lines=8> */
.L_x_9539:
[----:B------:R-:W-:Y:S05]  /*17340*/  BSYNC B0 ;  /* 0x0000000000007941 */ /* 0x000fea0003800000 */
.L_x_9538:
        /* <DEDUP_REMOVED lines=8> */
.L_x_9540:
        /* <DEDUP_REMOVED lines=8> */
.L_x_9541:
        /* <DEDUP_REMOVED lines=10> */
.L_x_9542:
[----:B------:R-:W-:Y:S02]  /*174f0*/  IMAD.MOV.U32 R13, RZ, RZ, R20 ;  /* 0x000000ffff0d7224 */ /* 0x000fe400078e0014 */
[----:B------:R-:W-:Y:S02]  /*17500*/  IMAD.MOV.U32 R12, RZ, RZ, 0x2 ;  /* 0x00000002ff0c7424 */ /* 0x000fe400078e00ff */
[----:B------:R-:W-:-:S07]  /*17510*/  IMAD.MOV.U32 R2, RZ, RZ, R14 ;  /* 0x000000ffff027224 */ /* 0x000fce00078e000e */
[----:B------:R-:W-:Y:S05]  /*17520*/  WARPSYNC.COLLECTIVE R15, `(.L_x_9543) ;  /* 0x000000000f087348 */ /* 0x000fea0003c00000 */
[----:B------:R0:W1:Y:S02]  /*17530*/  SHFL.IDX P6, R14, R13, R12, R11 ;  /* 0x0000000c0d0e7389 */ /* 0x00006400000c000b */
[----:B01----:R-:W-:Y:S01]  /*17540*/  ENDCOLLECTIVE ;  /* 0x000000000000791b */ /* 0x003fe20003800000 */
.L_x_9543:
        /* <DEDUP_REMOVED lines=11> */
.L_x_9544:
[----:B------:R-:W-:Y:S02]  /*17600*/  IMAD.MOV.U32 R13, RZ, RZ, R20 ;  /* 0x000000ffff0d7224 */ /* 0x000fe400078e0014 */
[----:B------:R-:W-:Y:S01]  /*17610*/  IMAD.MOV.U32 R12, RZ, RZ, 0x3 ;  /* 0x00000003ff0c7424 */ /* 0x000fe200078e00ff */
[----:B------:R-:W-:-:S07]  /*17620*/  MOV R2, R14 ;  /* 0x0000000e00027202 */ /* 0x000fce0000000f00 */
[----:B------:R-:W-:Y:S05]  /*17630*/  WARPSYNC.COLLECTIVE R15, `(.L_x_9545) ;  /* 0x000000000f087348 */ /* 0x000fea0003c00000 */
[----:B------:R0:W1:Y:S02]  /*17640*/  SHFL.IDX P6, R14, R13, R12, R11 ;  /* 0x0000000c0d0e7389 */ /* 0x00006400000c000b */
[----:B01----:R-:W-:Y:S01]  /*17650*/  ENDCOLLECTIVE ;  /* 0x000000000000791b */ /* 0x003fe20003800000 */
.L_x_9545:
        /* <DEDUP_REMOVED lines=11> */
.L_x_9546:
[----:B------:R-:W-:Y:S02]  /*17710*/  IMAD.MOV.U32 R13, RZ, RZ, R20 ;  /* 0x000000ffff0d7224 */ /* 0x000fe400078e0014 */
[----:B------:R-:W-:Y:S01]  /*17720*/  IMAD.MOV.U32 R12, RZ, RZ, 0x4 ;  /* 0x00000004ff0c7424 */ /* 0x000fe200078e00ff */
[----:B------:R-:W-:-:S13]  /*17730*/  IADD3 R2, P0, R34, R14, RZ ;  /* 0x0000000e22027210 */ /* 0x000fda0007f1e0ff */
[----:B------:R-:W-:Y:S05]  /*17740*/  WARPSYNC.COLLECTIVE R15, `(.L_x_9547) ;  /* 0x000000000f087348 */ /* 0x000fea0003c00000 */
[----:B------:R0:W1:Y:S02]  /*17750*/  SHFL.IDX P6, R14, R13, R12, R11 ;  /* 0x0000000c0d0e7389 */ /* 0x00006400000c000b */
[----:B01----:R-:W-:Y:S01]  /*17760*/  ENDCOLLECTIVE ;  /* 0x000000000000791b */ /* 0x003fe20003800000 */
.L_x_9547:
        /* <DEDUP_REMOVED lines=10> */
.L_x_9548:
[----:B------:R-:W-:Y:S02]  /*17810*/  IMAD.MOV.U32 R13, RZ, RZ, R20 ;  /* 0x000000ffff0d7224 */ /* 0x000fe400078e0014 */
[----:B------:R-:W-:Y:S02]  /*17820*/  IMAD.MOV.U32 R12, RZ, RZ, 0x5 ;  /* 0x00000005ff0c7424 */ /* 0x000fe400078e00ff */
[----:B------:R-:W-:-:S07]  /*17830*/  IMAD.MOV.U32 R2, RZ, RZ, R14 ;  /* 0x000000ffff027224 */ /* 0x000fce00078e000e */
[----:B------:R-:W-:Y:S05]  /*17840*/  WARPSYNC.COLLECTIVE R15, `(.L_x_9549) ;  /* 0x000000000f087348 */ /* 0x000fea0003c00000 */
[----:B------:R0:W1:Y:S02]  /*17850*/  SHFL.IDX P6, R14, R13, R12, R11 ;  /* 0x0000000c0d0e7389 */ /* 0x00006400000c000b */
[----:B01----:R-:W-:Y:S01]  /*17860*/  ENDCOLLECTIVE ;  /* 0x000000000000791b */ /* 0x003fe20003800000 */
.L_x_9549:
        /* <DEDUP_REMOVED lines=11> */
.L_x_9550:
[----:B------:R-:W-:Y:S01]  /*17920*/  MOV R13, R20 ;  /* 0x00000014000d7202 */ /* 0x000fe20000000f00 */
[----:B------:R-:W-:Y:S01]  /*17930*/  IMAD.MOV.U32 R12, RZ, RZ, 0x6 ;  /* 0x00000006ff0c7424 */ /* 0x000fe200078e00ff */
[----:B------:R-:W-:-:S13]  /*17940*/  IADD3 R2, P0, R34, R14, RZ ;  /* 0x0000000e22027210 */ /* 0x000fda0007f1e0ff */
[----:B------:R-:W-:Y:S05]  /*17950*/  WARPSYNC.COLLECTIVE R15, `(.L_x_9551) ;  /* 0x000000000f087348 */ /* 0x000fea0003c00000 */
[----:B------:R0:W1:Y:S02]  /*17960*/  SHFL.IDX P6, R14, R13, R12, R11 ;  /* 0x0000000c0d0e7389 */ /* 0x00006400000c000b */
[----:B01----:R-:W-:Y:S01]  /*17970*/  ENDCOLLECTIVE ;  /* 0x000000000000791b */ /* 0x003fe20003800000 */
.L_x_9551:
        /* <DEDUP_REMOVED lines=10> */
.L_x_9552:
[----:B------:R-:W-:Y:S02]  /*17a20*/  IMAD.MOV.U32 R13, RZ, RZ, R20 ;  /* 0x000000ffff0d7224 */ /* 0x000fe400078e0014 */
[----:B------:R-:W-:Y:S02]  /*17a30*/  IMAD.MOV.U32 R12, RZ, RZ, 0x7 ;  /* 0x00000007ff0c7424 */ /* 0x000fe400078e00ff */
[----:B------:R-:W-:-:S07]  /*17a40*/  IMAD.MOV.U32 R2, RZ, RZ, R14 ;  /* 0x000000ffff027224 */ /* 0x000fce00078e000e */
[----:B------:R-:W-:Y:S05]  /*17a50*/  WARPSYNC.COLLECTIVE R15, `(.L_x_9553) ;  /* 0x000000000f087348 */ /* 0x000fea0003c00000 */
[----:B------:R0:W1:Y:S02]  /*17a60*/  SHFL.IDX P6, R14, R13, R12, R11 ;  /* 0x0000000c0d0e7389 */ /* 0x00006400000c000b */
[----:B01----:R-:W-:Y:S01]  /*17a70*/  ENDCOLLECTIVE ;  /* 0x000000000000791b */ /* 0x003fe20003800000 */
.L_x_9553:
        /* <DEDUP_REMOVED lines=11> */
.L_x_9554:
[----:B------:R-:W-:Y:S02]  /*17b30*/  IMAD.MOV.U32 R13, RZ, RZ, R21 ;  /* 0x000000ffff0d7224 */ /* 0x000fe400078e0015 */
[----:B------:R-:W-:Y:S02]  /*17b40*/  IMAD.MOV.U32 R12, RZ, RZ, RZ ;  /* 0x000000ffff0c7224 */ /* 0x000fe400078e00ff */
[----:B------:R-:W-:-:S07]  /*17b50*/  IMAD.MOV.U32 R5, RZ, RZ, R14 ;  /* 0x000000ffff057224 */ /* 0x000fce00078e000e */
[----:B------:R-:W-:Y:S05]  /*17b60*/  WARPSYNC.COLLECTIVE R15, `(.L_x_9555) ;  /* 0x000000000f087348 */ /* 0x000fea0003c00000 */
[----:B------:R0:W1:Y:S02]  /*17b70*/  SHFL.IDX P6, R14, R13, R12, R11 ;  /* 0x0000000c0d0e7389 */ /* 0x00006400000c000b */
[----:B01----:R-:W-:Y:S01]  /*17b80*/  ENDCOLLECTIVE ;  /* 0x000000000000791b */ /* 0x003fe20003800000 */
.L_x_9555:
        /* <DEDUP_REMOVED lines=11> */
.L_x_9556:
[----:B------:R-:W-:Y:S01]  /*17c40*/  MOV R13, R21 ;  /* 0x00000015000d7202 */ /* 0x000fe20000000f00 */
[----:B------:R-:W-:Y:S02]  /*17c50*/  IMAD.MOV.U32 R12, RZ, RZ, 0x1 ;  /* 0x00000001ff0c7424 */ /* 0x000fe400078e00ff */
[----:B------:R-:W-:-:S07]  /*17c60*/  IMAD.MOV.U32 R2, RZ, RZ, R14 ;  /* 0x000000ffff027224 */ /* 0x000fce00078e000e */
[----:B------:R-:W-:Y:S05]  /*17c70*/  WARPSYNC.COLLECTIVE R15, `(.L_x_9557) ;  /* 0x000000000f087348 */ /* 0x000fea0003c00000 */
[----:B------:R0:W1:Y:S02]  /*17c80*/  SHFL.IDX P6, R14, R13, R12, R11 ;  /* 0x0000000c0d0e7389 */ /* 0x00006400000c000b */
[----:B01----:R-:W-:Y:S01]  /*17c90*/  ENDCOLLECTIVE ;  /* 0x000000000000791b */ /* 0x003fe20003800000 */
.L_x_9557:
        /* <DEDUP_REMOVED lines=11> */
.L_x_9558:
[----:B------:R-:W-:Y:S01]  /*17d50*/  IMAD.MOV.U32 R2, RZ, RZ, R14 ;  /* 0x000000ffff027224 */ /* 0x000fe200078e000e */
[----:B------:R-:W-:Y:S06]  /*17d60*/  BRA `(.L_x_9559) ;  /* 0xffffffb000787947 */ /* 0x000fec000383ffff */
.L_x_9429:
[----:B---3--:R3:W4:Y:S02]  /*17d70*/  SYNCS.PHASECHK.TRANS64.TRYWAIT P0, [R0+URZ+0x22840], R29 ;  /* 0x0228401d000075a7 */ /* 0x008724000800017f */
[----:B----4-:R-:W-:Y:S05]  /*17d80*/  @!P0 NANOSLEEP.SYNCS 0x989680 ;  /* 0x009896800000895d */ /* 0x010fea0003900000 */
[----:B------:R-:W4:Y:S02]  /*17d90*/  @!P0 SYNCS.PHASECHK.TRANS64 P0, [R0+URZ+0x22840], R29 ;  /* 0x0228401d000085a7 */ /* 0x000f24000800007f */
[----:B----4-:R-:W-:Y:S05]  /*17da0*/  @!P0 BRA `(.L_x_9429) ;  /* 0xfffffffc00f08947 */ /* 0x010fea000383ffff */
[----:B------:R-:W-:Y:S05]  /*17db0*/  BRA `(.L_x_9560) ;  /* 0xffffffb000c87947 */ /* 0x000fea000383ffff */
.L_x_9430:
        /* <DEDUP_REMOVED lines=8> */
.L_x_9562:
[----:B------:R-:W-:Y:S05]  /*17e40*/  BSYNC B0 ;  /* 0x0000000000007941 */ /* 0x000fea0003800000 */
.L_x_9561:
        /* <DEDUP_REMOVED lines=8> */
.L_x_9563:
        /* <DEDUP_REMOVED lines=8> */
.L_x_9564:
        /* <DEDUP_REMOVED lines=9> */
.L_x_9565:
[----:B------:R-:W-:Y:S02]  /*17fe0*/  IMAD.MOV.U32 R13, RZ, RZ, R10 ;  /* 0x000000ffff0d7224 */ /* 0x000fe400078e000a */
[----:B------:R-:W-:Y:S01]  /*17ff0*/  IMAD.MOV.U32 R12, RZ, RZ, 0x2 ;  /* 0x00000002ff0c7424 */ /* 0x000fe200078e00ff */
[----:B------:R-:W-:-:S13]  /*18000*/  IADD3 R2, P0, R34, R14, RZ ;  /* 0x0000000e22027210 */ /* 0x000fda0007f1e0ff */
[----:B------:R-:W-:Y:S05]  /*18010*/  WARPSYNC.COLLECTIVE R15, `(.L_x_9566) ;  /* 0x000000000f087348 */ /* 0x000fea0003c00000 */
[----:B------:R0:W1:Y:S02]  /*18020*/  SHFL.IDX P6, R14, R13, R12, R11 ;  /* 0x0000000c0d0e7389 */ /* 0x00006400000c000b */
[----:B01----:R-:W-:Y:S01]  /*18030*/  ENDCOLLECTIVE ;  /* 0x000000000000791b */ /* 0x003fe20003800000 */
.L_x_9566:
        /* <DEDUP_REMOVED lines=10> */
.L_x_9567:
[----:B------:R-:W-:Y:S01]  /*180e0*/  MOV R13, R10 ;  /* 0x0000000a000d7202 */ /* 0x000fe20000000f00 */
[----:B------:R-:W-:Y:S02]  /*180f0*/  IMAD.MOV.U32 R12, RZ, RZ, 0x3 ;  /* 0x00000003ff0c7424 */ /* 0x000fe400078e00ff */
[----:B------:R-:W-:-:S07]  /*18100*/  IMAD.MOV.U32 R2, RZ, RZ, R14 ;  /* 0x000000ffff027224 */ /* 0x000fce00078e000e */
[----:B------:R-:W-:Y:S05]  /*18110*/  WARPSYNC.COLLECTIVE R15, `(.L_x_9568) ;  /* 0x000000000f087348 */ /* 0x000fea0003c00000 */
[----:B------:R0:W1:Y:S02]  /*18120*/  SHFL.IDX P6, R14, R13, R12, R11 ;  /* 0x0000000c0d0e7389 */ /* 0x00006400000c000b */
[----:B01----:R-:W-:Y:S01]  /*18130*/  ENDCOLLECTIVE ;  /* 0x000000000000791b */ /* 0x003fe20003800000 */
.L_x_9568:
        /* <DEDUP_REMOVED lines=11> */
.L_x_9569:
[----:B------:R-:W-:Y:S02]  /*181f0*/  IMAD.MOV.U32 R13, RZ, RZ, R10 ;  /* 0x000000ffff0d7224 */ /* 0x000fe400078e000a */
[----:B------:R-:W-:Y:S01]  /*18200*/  IMAD.MOV.U32 R12, RZ, RZ, 0x4 ;  /* 0x00000004ff0c7424 */ /* 0x000fe200078e00ff */
[----:B------:R-:W-:-:S13]  /*18210*/  IADD3 R2, P0, R34, R14, RZ ;  /* 0x0000000e22027210 */ /* 0x000fda0007f1e0ff */
[----:B------:R-:W-:Y:S05]  /*18220*/  WARPSYNC.COLLECTIVE R15, `(.L_x_9570) ;  /* 0x000000000f087348 */ /* 0x000fea0003c00000 */
[----:B------:R0:W1:Y:S02]  /*18230*/  SHFL.IDX P6, R14, R13, R12, R11 ;  /* 0x0000000c0d0e7389 */ /* 0x00006400000c000b */
[----:B01----:R-:W-:Y:S01]  /*18240*/  ENDCOLLECTIVE ;  /* 0x000000000000791b */ /* 0x003fe20003800000 */
.L_x_9570:
        /* <DEDUP_REMOVED lines=10> */
.L_x_9571:
[----:B------:R-:W-:Y:S02]  /*182f0*/  IMAD.MOV.U32 R13, RZ, RZ, R10 ;  /* 0x000000ffff0d7224 */ /* 0x000fe400078e000a */
[----:B------:R-:W-:Y:S01]  /*18300*/  IMAD.MOV.U32 R12, RZ, RZ, 0x5 ;  /* 0x00000005ff0c7424 */ /* 0x000fe200078e00ff */
[----:B------:R-:W-:-:S07]  /*18310*/  MOV R2, R14 ;  /* 0x0000000e00027202 */ /* 0x000fce0000000f00 */
[----:B------:R-:W-:Y:S05]  /*18320*/  WARPSYNC.COLLECTIVE R15, `(.L_x_9572) ;  /* 0x000000000f087348 */ /* 0x000fea0003c00000 */
[----:B------:R0:W1:Y:S02]  /*18330*/  SHFL.IDX P6, R14, R13, R12, R11 ;  /* 0x0000000c0d0e7389 */ /* 0x00006400000c000b */
[----:B01----:R-:W-:Y:S01]  /*18340*/  ENDCOLLECTIVE ;  /* 0x000000000000791b */ /* 0x003fe20003800000 */
.L_x_9572:
        /* <DEDUP_REMOVED lines=11> */
.L_x_9573:
[----:B------:R-:W-:Y:S02]  /*18400*/  IMAD.MOV.U32 R13, RZ, RZ, R10 ;  /* 0x000000ffff0d7224 */ /* 0x000fe400078e000a */
[----:B------:R-:W-:Y:S01]  /*18410*/  IMAD.MOV.U32 R12, RZ, RZ, 0x6 ;  /* 0x00000006ff0c7424 */ /* 0x000fe200078e00ff */
[----:B------:R-:W-:-:S13]  /*18420*/  IADD3 R2, P0, R34, R14, RZ ;  /* 0x0000000e22027210 */ /* 0x000fda0007f1e0ff */
[----:B------:R-:W-:Y:S05]  /*18430*/  WARPSYNC.COLLECTIVE R15, `(.L_x_9574) ;  /* 0x000000000f087348 */ /* 0x000fea0003c00000 */
[----:B------:R0:W1:Y:S02]  /*18440*/  SHFL.IDX P6, R14, R13, R12, R11 ;  /* 0x0000000c0d0e7389 */ /* 0x00006400000c000b */
[----:B01----:R-:W-:Y:S01]  /*18450*/  ENDCOLLECTIVE ;  /* 0x000000000000791b */ /* 0x003fe20003800000 */
.L_x_9574:
        /* <DEDUP_REMOVED lines=10> */
.L_x_9575:
[----:B------:R-:W-:Y:S02]  /*18500*/  IMAD.MOV.U32 R13, RZ, RZ, R10 ;  /* 0x000000ffff0d7224 */ /* 0x000fe400078e000a */
[----:B------:R-:W-:Y:S02]  /*18510*/  IMAD.MOV.U32 R12, RZ, RZ, 0x7 ;  /* 0x00000007ff0c7424 */ /* 0x000fe400078e00ff */
[----:B------:R-:W-:-:S07]  /*18520*/  IMAD.MOV.U32 R2, RZ, RZ, R14 ;  /* 0x000000ffff027224 */ /* 0x000fce00078e000e */
[----:B------:R-:W-:Y:S05]  /*18530*/  WARPSYNC.COLLECTIVE R15, `(.L_x_9576) ;  /* 0x000000000f087348 */ /* 0x000fea0003c00000 */
[----:B------:R0:W1:Y:S02]  /*18540*/  SHFL.IDX P6, R14, R13, R12, R11 ;  /* 0x0000000c0d0e7389 */ /* 0x00006400000c000b */
[----:B01----:R-:W-:Y:S01]  /*18550*/  ENDCOLLECTIVE ;  /* 0x000000000000791b */ /* 0x003fe20003800000 */
.L_x_9576:
        /* <DEDUP_REMOVED lines=11> */
.L_x_9577:
[----:B------:R-:W-:Y:S02]  /*18610*/  IMAD.MOV.U32 R13, RZ, RZ, R9 ;  /* 0x000000ffff0d7224 */ /* 0x000fe400078e0009 */
[----:B------:R-:W-:Y:S02]  /*18620*/  IMAD.MOV.U32 R12, RZ, RZ, RZ ;  /* 0x000000ffff0c7224 */ /* 0x000fe400078e00ff */
[----:B------:R-:W-:-:S07]  /*18630*/  IMAD.MOV.U32 R4, RZ, RZ, R14 ;  /* 0x000000ffff047224 */ /* 0x000fce00078e000e */
[----:B------:R-:W-:Y:S05]  /*18640*/  WARPSYNC.COLLECTIVE R15, `(.L_x_9578) ;  /* 0x000000000f087348 */ /* 0x000fea0003c00000 */
[----:B------:R0:W1:Y:S02]  /*18650*/  SHFL.IDX P6, R14, R13, R12, R11 ;  /* 0x0000000c0d0e7389 */ /* 0x00006400000c000b */
[----:B01----:R-:W-:Y:S01]  /*18660*/  ENDCOLLECTIVE ;  /* 0x000000000000791b */ /* 0x003fe20003800000 */
.L_x_9578:
        /* <DEDUP_REMOVED lines=11> */
.L_x_9579:
[----:B------:R-:W-:Y:S02]  /*18720*/  IMAD.MOV.U32 R13, RZ, RZ, R9 ;  /* 0x000000ffff0d7224 */ /* 0x000fe400078e0009 */
[----:B------:R-:W-:Y:S02]  /*18730*/  IMAD.MOV.U32 R12, RZ, RZ, 0x1 ;  /* 0x00000001ff0c7424 */ /* 0x000fe400078e00ff */
[----:B------:R-:W-:-:S07]  /*18740*/  IMAD.MOV.U32 R2, RZ, RZ, R14 ;  /* 0x000000ffff027224 */ /* 0x000fce00078e000e */
[----:B------:R-:W-:Y:S05]  /*18750*/  WARPSYNC.COLLECTIVE R15, `(.L_x_9580) ;  /* 0x000000000f087348 */ /* 0x000fea0003c00000 */
[----:B------:R0:W1:Y:S02]  /*18760*/  SHFL.IDX P6, R14, R13, R12, R11 ;  /* 0x0000000c0d0e7389 */ /* 0x00006400000c000b */
[----:B01----:R-:W-:Y:S01]  /*18770*/  ENDCOLLECTIVE ;  /* 0x000000000000791b */ /* 0x003fe20003800000 */
.L_x_9580:
        /* <DEDUP_REMOVED lines=11> */
.L_x_9581:
[----:B------:R-:W-:Y:S01]  /*18830*/  IMAD.MOV.U32 R19, RZ, RZ, R14 ;  /* 0x000000ffff137224 */ /* 0x000fe200078e000e */
[----:B------:R-:W-:Y:S06]  /*18840*/  BRA `(.L_x_9582) ;  /* 0xffffffac00647947 */ /* 0x000fec000383ffff */
.L_x_9435:
[----:B0-----:R0:W1:Y:S02]  /*18850*/  SYNCS.PHASECHK.TRANS64.TRYWAIT P2, [R3+URZ+0x22870], R0 ;  /* 0x02287000030075a7 */ /* 0x001064000804017f */
[----:B-1----:R-:W-:Y:S05]  /*18860*/  @!P2 NANOSLEEP.SYNCS 0x989680 ;  /* 0x009896800000a95d */ /* 0x002fea0003900000 */
[----:B------:R-:W1:Y:S02]  /*18870*/  @!P2 SYNCS.PHASECHK.TRANS64 P2, [R3+URZ+0x22870], R0 ;  /* 0x022870000300a5a7 */ /* 0x000e64000804007f */
[----:B-1----:R-:W-:Y:S05]  /*18880*/  @!P2 BRA `(.L_x_9435) ;  /* 0xfffffffc00f0a947 */ /* 0x002fea000383ffff */
[----:B------:R-:W-:Y:S05]  /*18890*/  BRA `(.L_x_9583) ;  /* 0xffffffac00c87947 */ /* 0x000fea000383ffff */
.L_x_9437:
[----:B0-----:R0:W1:Y:S02]  /*188a0*/  SYNCS.PHASECHK.TRANS64.TRYWAIT P2, [R3+URZ+0x22860], R0 ;  /* 0x02286000030075a7 */ /* 0x001064000804017f */
[----:B-1----:R-:W-:Y:S05]  /*188b0*/  @!P2 NANOSLEEP.SYNCS 0x989680 ;  /* 0x009896800000a95d */ /* 0x002fea0003900000 */
[----:B------:R-:W1:Y:S02]  /*188c0*/  @!P2 SYNCS.PHASECHK.TRANS64 P2, [R3+URZ+0x22860], R0 ;  /* 0x022860000300a5a7 */ /* 0x000e64000804007f */
[----:B-1----:R-:W-:Y:S05]  /*188d0*/  @!P2 BRA `(.L_x_9437) ;  /* 0xfffffffc00f0a947 */ /* 0x002fea000383ffff */
[----:B------:R-:W-:Y:S05]  /*188e0*/  BRA `(.L_x_9584) ;  /* 0xffffffac00d87947 */ /* 0x000fea000383ffff */
.L_x_9445:
[----:B0-----:R0:W1:Y:S02]  /*188f0*/  SYNCS.PHASECHK.TRANS64.TRYWAIT P2, [R3+URZ+0x22870], R0 ;  /* 0x02287000030075a7 */ /* 0x001064000804017f */
[----:B-1----:R-:W-:Y:S05]  /*18900*/  @!P2 NANOSLEEP.SYNCS 0x989680 ;  /* 0x009896800000a95d */ /* 0x002fea0003900000 */
[----:B------:R-:W1:Y:S02]  /*18910*/  @!P2 SYNCS.PHASECHK.TRANS64 P2, [R3+URZ+0x22870], R0 ;  /* 0x022870000300a5a7 */ /* 0x000e64000804007f */
[----:B-1----:R-:W-:Y:S05]  /*18920*/  @!P2 BRA `(.L_x_9445) ;  /* 0xfffffffc00f0a947 */ /* 0x002fea000383ffff */
[----:B------:R-:W-:Y:S05]  /*18930*/  BRA `(.L_x_9585) ;  /* 0xffffffb400cc7947 */ /* 0x000fea000383ffff */
.L_x_9447:
[----:B0-----:R0:W1:Y:S02]  /*18940*/  SYNCS.PHASECHK.TRANS64.TRYWAIT P2, [R3+URZ+0x22860], R0 ;  /* 0x02286000030075a7 */ /* 0x001064000804017f */
[----:B-1----:R-:W-:Y:S05]  /*18950*/  @!P2 NANOSLEEP.SYNCS 0x989680 ;  /* 0x009896800000a95d */ /* 0x002fea0003900000 */
[----:B------:R-:W1:Y:S02]  /*18960*/  @!P2 SYNCS.PHASECHK.TRANS64 P2, [R3+URZ+0x22860], R0 ;  /* 0x022860000300a5a7 */ /* 0x000e64000804007f */
[----:B-1----:R-:W-:Y:S05]  /*18970*/  @!P2 BRA `(.L_x_9447) ;  /* 0xfffffffc00f0a947 */ /* 0x002fea000383ffff */
[----:B------:R-:W-:Y:S05]  /*18980*/  BRA `(.L_x_9586) ;  /* 0xffffffb400dc7947 */ /* 0x000fea000383ffff */
.L_x_9454:
[----:B-1----:R1:W2:Y:S02]  /*18990*/  SYNCS.PHASECHK.TRANS64.TRYWAIT P0, [R4+URZ+0x22820], R0 ;  /* 0x02282000040075a7 */ /* 0x0022a4000800017f */
[----:B--2---:R-:W-:Y:S05]  /*189a0*/  @!P0 NANOSLEEP.SYNCS 0x989680 ;  /* 0x009896800000895d */ /* 0x004fea0003900000 */
[----:B------:R-:W2:Y:S02]  /*189b0*/  @!P0 SYNCS.PHASECHK.TRANS64 P0, [R4+URZ+0x22820], R0 ;  /* 0x02282000040085a7 */ /* 0x000ea4000800007f */
[----:B--2---:R-:W-:Y:S05]  /*189c0*/  @!P0 BRA `(.L_x_9454) ;  /* 0xfffffffc00f08947 */ /* 0x004fea000383ffff */
[----:B------:R-:W-:Y:S05]  /*189d0*/  BRA `(.L_x_9587) ;  /* 0xffffffc000087947 */ /* 0x000fea000383ffff */
.L_x_9455:
        /* <DEDUP_REMOVED lines=11> */
.L_x_9589:
[----:B------:R-:W-:Y:S05]  /*18a90*/  BSYNC B0 ;  /* 0x0000000000007941 */ /* 0x000fea0003800000 */
.L_x_9588:
[----:B------:R-:W-:Y:S05]  /*18aa0*/  BRA `(.L_x_9590) ;  /* 0xffffffbc00f07947 */ /* 0x000fea000383ffff */
.L_x_9458:
[----:B------:R-:W-:Y:S01]  /*18ab0*/  BSSY B1, `(.L_x_9591) ;  /* 0x0000006000017945 */ /* 0x000fe20003800000 */
[----:B------:R-:W-:-:S07]  /*18ac0*/  IMAD.MOV.U32 R15, RZ, RZ, -0x1 ;  /* 0xffffffffff0f7424 */ /* 0x000fce00078e00ff */
[----:B01----:R-:W-:Y:S05]  /*18ad0*/  WARPSYNC.COLLECTIVE R15, `(.L_x_9592) ;  /* 0x000000000f0c7348 */ /* 0x003fea0003c00000 */
[----:B------:R-:W-:Y:S02]  /*18ae0*/  ELECT P6, UR62, PT ;  /* 0x00000000003e782f */ /* 0x000fe400038c0000 */
[----:B------:R-:W-:Y:S01]  /*18af0*/  MOV R14, UR62 ;  /* 0x0000003e000e7c02 */ /* 0x000fe20008000f00 */
[----:B01----:R-:W-:Y:S10]  /*18b00*/  ENDCOLLECTIVE ;  /* 0x000000000000791b */ /* 0x003ff40003800000 */
.L_x_9592:
[----:B------:R-:W-:Y:S05]  /*18b10*/  BSYNC B1 ;  /* 0x0000000000017941 */ /* 0x000fea0003800000 */
.L_x_9591:
[----:B------:R-:W-:Y:S05]  /*18b20*/  BRA `(.L_x_9593) ;  /* 0xffffffbc00e87947 */ /* 0x000fea000383ffff */
.L_x_9460:
[----:B-1----:R1:W2:Y:S02]  /*18b30*/  SYNCS.PHASECHK.TRANS64.TRYWAIT P1, [R5+URZ+0x22840], R0 ;  /* 0x02284000050075a7 */ /* 0x0022a4000802017f */
[----:B--2---:R-:W-:Y:S05]  /*18b40*/  @!P1 NANOSLEEP.SYNCS 0x989680 ;  /* 0x009896800000995d */ /* 0x004fea0003900000 */
[----:B------:R-:W2:Y:S02]  /*18b50*/  @!P1 SYNCS.PHASECHK.TRANS64 P1, [R5+URZ+0x22840], R0 ;  /* 0x02284000050095a7 */ /* 0x000ea4000802007f */
[----:B--2---:R-:W-:Y:S05]  /*18b60*/  @!P1 BRA `(.L_x_9460) ;  /* 0xfffffffc00f09947 */ /* 0x004fea000383ffff */
[----:B------:R-:W-:Y:S05]  /*18b70*/  BRA `(.L_x_9594) ;  /* 0xffffffc000087947 */ /* 0x000fea000383ffff */
.L_x_9462:
[----:B--2---:R2:W3:Y:S02]  /*18b80*/  SYNCS.PHASECHK.TRANS64.TRYWAIT P1, [R31+URZ+0x22840], R2 ;  /* 0x022840021f0075a7 */ /* 0x0044e4000802017f */
[----:B---3--:R-:W-:Y:S05]  /*18b90*/  @!P1 NANOSLEEP.SYNCS 0x989680 ;  /* 0x009896800000995d */ /* 0x008fea0003900000 */
[----:B------:R-:W3:Y:S02]  /*18ba0*/  @!P1 SYNCS.PHASECHK.TRANS64 P1, [R31+URZ+0x22840], R2 ;  /* 0x022840021f0095a7 */ /* 0x000ee4000802007f */
[----:B---3--:R-:W-:Y:S05]  /*18bb0*/  @!P1 BRA `(.L_x_9462) ;  /* 0xfffffffc00f09947 */ /* 0x008fea000383ffff */
[----:B------:R-:W-:Y:S05]  /*18bc0*/  BRA `(.L_x_9595) ;  /* 0xffffffc000147947 */ /* 0x000fea000383ffff */
.L_x_9464:
[----:B---3--:R3:W4:Y:S02]  /*18bd0*/  SYNCS.PHASECHK.TRANS64.TRYWAIT P1, [R5+URZ+0x22860], R0 ;  /* 0x02286000050075a7 */ /* 0x008724000802017f */
[----:B----4-:R-:W-:Y:S05]  /*18be0*/  @!P1 NANOSLEEP.SYNCS 0x989680 ;  /* 0x009896800000995d */ /* 0x010fea0003900000 */
[----:B------:R-:W4:Y:S02]  /*18bf0*/  @!P1 SYNCS.PHASECHK.TRANS64 P1, [R5+URZ+0x22860], R0 ;  /* 0x02286000050095a7 */ /* 0x000f24000802007f */
[----:B----4-:R-:W-:Y:S05]  /*18c00*/  @!P1 BRA `(.L_x_9464) ;  /* 0xfffffffc00f09947 */ /* 0x010fea000383ffff */
[----:B------:R-:W-:Y:S05]  /*18c10*/  BRA `(.L_x_9596) ;  /* 0xffffffc000107947 */ /* 0x000fea000383ffff */
.L_x_9466:
[----:B----4-:R4:W0:Y:S02]  /*18c20*/  SYNCS.PHASECHK.TRANS64.TRYWAIT P1, [R31+URZ+0x22860], R2 ;  /* 0x022860021f0075a7 */ /* 0x010824000802017f */
[----:B0-----:R-:W-:Y:S05]  /*18c30*/  @!P1 NANOSLEEP.SYNCS 0x989680 ;  /* 0x009896800000995d */ /* 0x001fea0003900000 */
[----:B------:R-:W0:Y:S02]  /*18c40*/  @!P1 SYNCS.PHASECHK.TRANS64 P1, [R31+URZ+0x22860], R2 ;  /* 0x022860021f0095a7 */ /* 0x000e24000802007f */
[----:B0-----:R-:W-:Y:S05]  /*18c50*/  @!P1 BRA `(.L_x_9466) ;  /* 0xfffffffc00f09947 */ /* 0x001fea000383ffff */
[----:B------:R-:W-:Y:S05]  /*18c60*/  BRA `(.L_x_9597) ;  /* 0xffffffc0000c7947 */ /* 0x000fea000383ffff */
.L_x_9468:
[----:B------:R0:W0:Y:S02]  /*18c70*/  SYNCS.PHASECHK.TRANS64.TRYWAIT P1, [R5+URZ+0x22880], R0 ;  /* 0x02288000050075a7 */ /* 0x000024000802017f */
[----:B0-----:R-:W-:Y:S05]  /*18c80*/  @!P1 NANOSLEEP.SYNCS 0x989680 ;  /* 0x009896800000995d */ /* 0x001fea0003900000 */
[----:B------:R-:W0:Y:S02]  /*18c90*/  @!P1 SYNCS.PHASECHK.TRANS64 P1, [R5+URZ+0x22880], R0 ;  /* 0x02288000050095a7 */ /* 0x000e24000802007f */
[----:B0-----:R-:W-:Y:S05]  /*18ca0*/  @!P1 BRA `(.L_x_9468) ;  /* 0xfffffffc00f09947 */ /* 0x001fea000383ffff */
[----:B------:R-:W-:Y:S05]  /*18cb0*/  BRA `(.L_x_9598) ;  /* 0xffffffc000087947 */ /* 0x000fea000383ffff */
.L_x_9599:
        /* <DEDUP_REMOVED lines=12> */
.L_x_15849:


//--------------------- .text._ZN7cutlass13device_kernelIN5flash11enable_sm90INS1_16FlashAttnFwdSm90INS1_25CollectiveMainloopFwdSm90ILi2EN4cute5tupleIJNS5_1CILi1EEES8_S8_EEENS6_IJNS7_ILi128EEENS7_ILi160EEESA_EEELi128ENS_12float_e4m3_tEfNS_4arch4Sm90ELb1ELb0ELb1ELb1ELb1ELb0ELb0ELb1ELb1ELb1ELb0ELb0EEENS1_21CollectiveEpilogueFwdINS6_IJSA_SA_SB_EEES9_NS_10bfloat16_tESF_Li256ELb1ELb1ELb0ELb1EEENS1_36VarlenDynamicPersistentTileSchedulerILi128ELi160ELi256ELi128ELb0ELb1ELb1ELb1ELb1ELb1EEEEEEEEEvNT_6ParamsE --------------------------
	.section	.text._ZN7cutlass13device_kernelIN5flash11enable_sm90INS1_16FlashAttnFwdSm90INS1_25CollectiveMainloopFwdSm90ILi2EN4cute5tupleIJNS5_1CILi1EEES8_S8_EEENS6_IJNS7_ILi128EEENS7_ILi160EEESA_EEELi128ENS_12float_e4m3_tEfNS_4arch4Sm90ELb1ELb0ELb1ELb1ELb1ELb0ELb0ELb1ELb1ELb1ELb0ELb0EEENS1_21CollectiveEpilogueFwdINS6_IJSA_SA_SB_EEES9_NS_10bfloat16_tESF_Li256ELb1ELb1ELb0ELb1EEENS1_36VarlenDynamicPersistentTileSchedulerILi128ELi160ELi256ELi128ELb0ELb1ELb1ELb1ELb1ELb1EEEEEEEEEvNT_6ParamsE,"ax",@progbits
	.align	128
.text._ZN7cutlass13device_kernelIN5flash11enable_sm90INS1_16FlashAttnFwdSm90INS1_25CollectiveMainloopFwdSm90ILi2EN4cute5tupleIJNS5_1CILi1EEES8_S8_EEENS6_IJNS7_ILi128EEENS7_ILi160EEESA_EEELi128ENS_12float_e4m3_tEfNS_4arch4Sm90ELb1ELb0ELb1ELb1ELb1ELb0ELb0ELb1ELb1ELb1ELb0ELb0EEENS1_21CollectiveEpilogueFwdINS6_IJSA_SA_SB_EEES9_NS_10bfloat16_tESF_Li256ELb1ELb1ELb0ELb1EEENS1_36VarlenDynamicPersistentTileSchedulerILi128ELi160ELi256ELi128ELb0ELb1ELb1ELb1ELb1ELb1EEEEEEEEEvNT_6ParamsE:
        .type           _ZN7cutlass13device_kernelIN5flash11enable_sm90INS1_16FlashAttnFwdSm90INS1_25CollectiveMainloopFwdSm90ILi2EN4cute5tupleIJNS5_1CILi1EEES8_S8_EEENS6_IJNS7_ILi128EEENS7_ILi160EEESA_EEELi128ENS_12float_e4m3_tEfNS_4arch4Sm90ELb1ELb0ELb1ELb1ELb1ELb0ELb0ELb1ELb1ELb1ELb0ELb0EEENS1_21CollectiveEpilogueFwdINS6_IJSA_SA_SB_EEES9_NS_10bfloat16_tESF_Li256ELb1ELb1ELb0ELb1EEENS1_36VarlenDynamicPersistentTileSchedulerILi128ELi160ELi256ELi128ELb0ELb1ELb1ELb1ELb1ELb1EEEEEEEEEvNT_6ParamsE,@function
        .size           _ZN7cutlass13device_kernelIN5flash11enable_sm90INS1_16FlashAttnFwdSm90INS1_25CollectiveMainloopFwdSm90ILi2EN4cute5tupleIJNS5_1CILi1EEES8_S8_EEENS6_IJNS7_ILi128EEENS7_ILi160EEESA_EEELi128ENS_12float_e4m3_tEfNS_4arch4Sm90ELb1ELb0ELb1ELb1ELb1ELb0ELb0ELb1ELb1ELb1ELb0ELb0EEENS1_21CollectiveEpilogueFwdINS6_IJSA_SA_SB_EEES9_NS_10bfloat16_tESF_Li256ELb1ELb1ELb0ELb1EEENS1_36VarlenDynamicPersistentTileSchedulerILi128ELi160ELi256ELi128ELb0ELb1ELb1ELb1ELb1ELb1EEEEEEEEEvNT_6ParamsE,(.L_x_15850 - _ZN7cutlass13device_kernelIN5flash11enable_sm90INS1_16FlashAttnFwdSm90INS1_25CollectiveMainloopFwdSm90ILi2EN4cute5tupleIJNS5_1CILi1EEES8_S8_EEENS6_IJNS7_ILi128EEENS7_ILi160EEESA_EEELi128ENS_12float_e4m3_tEfNS_4arch4Sm90ELb1ELb0ELb1ELb1ELb1ELb0ELb0ELb1ELb1ELb1ELb0ELb0EEENS1_21CollectiveEpilogueFwdINS6_IJSA_SA_SB_EEES9_NS_10bfloat16_tESF_Li256ELb1ELb1ELb0ELb1EEENS1_36VarlenDynamicPersistentTileSchedulerILi128ELi160ELi256ELi128ELb0ELb1ELb1ELb1ELb1ELb1EEEEEEEEEvNT_6ParamsE)
        .other          _ZN7cutlass13device_kernelIN5flash11enable_sm90INS1_16FlashAttnFwdSm90INS1_25CollectiveMainloopFwdSm90ILi2EN4cute5tupleIJNS5_1CILi1EEES8_S8_EEENS6_IJNS7_ILi128EEENS7_ILi160EEESA_EEELi128ENS_12float_e4m3_tEfNS_4arch4Sm90ELb1ELb0ELb1ELb1ELb1ELb0ELb0ELb1ELb1ELb1ELb0ELb0EEENS1_21CollectiveEpilogueFwdINS6_IJSA_SA_SB_EEES9_NS_10bfloat16_tESF_Li256ELb1ELb1ELb0ELb1EEENS1_36VarlenDynamicPersistentTileSchedulerILi128ELi160ELi256ELi128ELb0ELb1ELb1ELb1ELb1ELb1EEEEEEEEEvNT_6ParamsE,@"STO_CUDA_ENTRY STV_DEFAULT"
_ZN7cutlass13device_kernelIN5flash11enable_sm90INS1_16FlashAttnFwdSm90INS1_25CollectiveMainloopFwdSm90ILi2EN4cute5tupleIJNS5_1CILi1EEES8_S8_EEENS6_IJNS7_ILi128EEENS7_ILi160EEESA_EEELi128ENS_12float_e4m3_tEfNS_4arch4Sm90ELb1ELb0ELb1ELb1ELb1ELb0ELb0ELb1ELb1ELb1ELb0ELb0EEENS1_21CollectiveEpilogueFwdINS6_IJSA_SA_SB_EEES9_NS_10bfloat16_tESF_Li256ELb1ELb1ELb0ELb1EEENS1_36VarlenDynamicPersistentTileSchedulerILi128ELi160ELi256ELi128ELb0ELb1ELb1ELb1ELb1ELb1EEEEEEEEEvNT_6ParamsE:
        /* <DEDUP_REMOVED lines=45> */
.L_x_9600:
        /* <DEDUP_REMOVED lines=22> */
.L_x_9601:
        /* <DEDUP_REMOVED lines=18> */
.L_x_9602:
        /* <DEDUP_REMOVED lines=22> */
.L_x_9603:
        /* <DEDUP_REMOVED lines=24> */
.L_x_9604:
        /* <DEDUP_REMOVED lines=8> */
.L_x_9606:
        /* <DEDUP_REMOVED lines=38> */
[----:B------:R-:W-:Y:S01]  /*0b10*/  LEA.HI R6, R9, R188, RZ, 0x2 ;  /* 0x000000bc09067211 */ /* 0x000fe200078f10ff */
[----:B------:R-:W-:Y:S01]  /*0b20*/  IMAD R191, R5, 0x40, R4 ;  /* 0x0000004005bf7824 */ /* 0x000fe200078e0204 */
[----:B------:R-:W-:Y:S02]  /*0b30*/  LEA.HI R2, R2, R7, RZ, 0x1 ;  /* 0x0000000702027211 */ /* 0x000fe400078f08ff */
[--C-:B------:R-:W-:Y:S02]  /*0b40*/  SHF.R.S32.HI R8, RZ, 0x2, R6.reuse ;  /* 0x00000002ff087819 */ /* 0x100fe40000011406 */
[----:B------:R-:W-:Y:S02]  /*0b50*/  SHF.R.S32.HI R11, RZ, 0x1f, R6 ;  /* 0x0000001fff0b7819 */ /* 0x000fe40000011406 */
[----:B------:R-:W-:Y:S02]  /*0b60*/  LOP3.LUT R5, R10, 0xfffffffc, RZ, 0xc0, !PT ;  /* 0xfffffffc0a057812 */ /* 0x000fe400078ec0ff */
[----:B------:R-:W-:-:S02]  /*0b70*/  LEA.HI R3, R3, R194, RZ, 0x3 ;  /* 0x000000c203037211 */ /* 0x000fc400078f18ff */
[----:B------:R-:W-:Y:S02]  /*0b80*/  LEA.HI R11, R11, R8, RZ, 0x3 ;  /* 0x000000080b0b7211 */ /* 0x000fe400078f18ff */
[----:B------:R-:W-:Y:S02]  /*0b90*/  SHF.R.S32.HI R189, RZ, 0x7, R0 ;  /* 0x00000007ffbd7819 */ /* 0x000fe40000011400 */
[----:B------:R-:W-:Y:S02]  /*0ba0*/  LOP3.LUT R2, R2, 0x1ffffffe, RZ, 0xc0, !PT ;  /* 0x1ffffffe02027812 */ /* 0x000fe400078ec0ff */
[----:B------:R-:W-:Y:S02]  /*0bb0*/  IADD3 R4, R194, -R5, RZ ;  /* 0x80000005c2047210 */ /* 0x000fe40007ffe0ff */
[----:B------:R-:W-:Y:S01]  /*0bc0*/  LOP3.LUT R5, R3, 0xfffffff8, RZ, 0xc0, !PT ;  /* 0xfffffff803057812 */ /* 0x000fe200078ec0ff */
[----:B------:R-:W-:Y:S01]  /*0bd0*/  IMAD.IADD R2, R7, 0x1, -R2 ;  /* 0x0000000107027824 */ /* 0x000fe200078e0a02 */
[----:B------:R-:W-:-:S02]  /*0be0*/  LOP3.LUT R11, R11, 0xfffffff8, RZ, 0xc0, !PT ;  /* 0xfffffff80b0b7812 */ /* 0x000fc400078ec0ff */
        /* <DEDUP_REMOVED lines=15> */
[----:B------:R-:W-:Y:S01]  /*0ce0*/  IMAD.IADD R7, R4, 0x1, -R7 ;  /* 0x0000000104077824 */ /* 0x000fe200078e0a07 */
[----:B------:R-:W-:Y:S01]  /*0cf0*/  SHF.R.S32.HI R193, RZ, 0x1f, R16 ;  /* 0x0000001fffc17819 */ /* 0x000fe20000011410 */
[----:B------:R-:W-:Y:S01]  /*0d00*/  IMAD R190, R0, 0x40, R9 ;  /* 0x0000004000be7824 */ /* 0x000fe200078e0209 */
[----:B------:R-:W-:-:S02]  /*0d10*/  SHF.R.S32.HI R192, RZ, 0x1f, R19 ;  /* 0x0000001fffc07819 */ /* 0x000fc40000011413 */
[----:B------:R-:W-:Y:S01]  /*0d20*/  IADD3 R17, R188, -R17, RZ ;  /* 0x80000011bc117210 */ /* 0x000fe20007ffe0ff */
[----:B------:R-:W-:-:S07]  /*0d30*/  IMAD R18, R7, 0x8, R190 ;  /* 0x0000000807127824 */ /* 0x000fce00078e02be */
.L_x_9666:
        /* <DEDUP_REMOVED lines=51> */
.L_x_9607:
[----:B------:R-:W-:Y:S01]  /*1070*/  UMOV UR39, UR48 ;  /* 0x0000003000277c82 */ /* 0x000fe20008000000 */
[----:B------:R-:W-:Y:S05]  /*1080*/  @!P1 BRA `(.L_x_9608) ;  /* 0x00000000001c9947 */ /* 0x000fea0003800000 */
[----:B------:R-:W-:-:S04]  /*1090*/  ULEA UR4, UP0, UR37, UR8, 0x2 ;  /* 0x0000000825047291 */ /* 0x000fc8000f80103f */
[----:B------:R-:W-:Y:S02]  /*10a0*/  ULEA.HI.X UR6, UR37, UR9, UR38, 0x2, UP0 ;  /* 0x0000000925067291 */ /* 0x000fe400080f1426 */
[----:B------:R-:W-:-:S04]  /*10b0*/  IMAD.U32 R2, RZ, RZ, UR4 ;  /* 0x00000004ff027e24 */ /* 0x000fc8000f8e00ff */
[----:B------:R-:W-:-:S05]  /*10c0*/  MOV R3, UR6 ;  /* 0x0000000600037c02 */ /* 0x000fca0008000f00 */
[----:B------:R-:W2:Y:S02]  /*10d0*/  LDG.E R2, desc[UR52][R2.64] ;  /* 0x0000003402027981 */ /* 0x000ea4000c1e1900 */
[----:B--2---:R-:W-:Y:S01]  /*10e0*/  R2UR UR4, R2 ;  /* 0x00000000020472ca */ /* 0x004fe200000e0000 */
[----:B------:R-:W-:-:S14]  /*10f0*/  BRA `(.L_x_9609) ;  /* 0x0000000000347947 */ /* 0x000fdc0003800000 */
.L_x_9608:
        /* <DEDUP_REMOVED lines=13> */
.L_x_9609:
        /* <DEDUP_REMOVED lines=49> */
[----:B------:R-:W-:Y:S01]  /*14e0*/  IMAD.MOV.U32 R34, RZ, RZ, RZ ;  /* 0x000000ffff227224 */ /* 0x000fe200078e00ff */
[----:B------:R-:W-:Y:S02]  /*14f0*/  CS2R R88, SRZ ;  /* 0x0000000000587805 */ /* 0x000fe4000001ff00 */
[----:B------:R-:W-:Y:S01]  /*1500*/  CS2R R48, SRZ ;  /* 0x0000000000307805 */ /* 0x000fe2000001ff00 */
[----:B------:R-:W-:Y:S01]  /*1510*/  UISETP.GE.AND UP0, UPT, UR54, 0x1, UPT ;  /* 0x000000013600788c */ /* 0x000fe2000bf06270 */
[----:B------:R-:W-:Y:S02]  /*1520*/  CS2R R90, SRZ ;  /* 0x00000000005a7805 */ /* 0x000fe4000001ff00 */
[----:B------:R-:W-:-:S02]  /*1530*/  CS2R R56, SRZ ;  /* 0x0000000000387805 */ /* 0x000fc4000001ff00 */
[----:B------:R-:W-:Y:S01]  /*1540*/  CS2R R92, SRZ ;  /* 0x00000000005c7805 */ /* 0x000fe2000001ff00 */
[----:B------:R-:W-:Y:S01]  /*1550*/  IMAD.MOV.U32 R65, RZ, RZ, RZ ;  /* 0x000000ffff417224 */ /* 0x000fe200078e00ff */
[----:B------:R-:W-:Y:S02]  /*1560*/  CS2R R94, SRZ ;  /* 0x00000000005e7805 */ /* 0x000fe4000001ff00 */
[----:B------:R-:W-:-:S13]  /*1570*/  PLOP3.LUT P1, PT, PT, PT, UP0, 0x80, 0x0 ;  /* 0x000000000000781c */ /* 0x000fda0003f2f008 */
[----:B------:R-:W-:Y:S05]  /*1580*/  @!P1 BRA `(.L_x_9610) ;  /* 0x000000b800d49947 */ /* 0x000fea0003800000 */
        /* <DEDUP_REMOVED lines=31> */
.L_x_9611:
        /* <DEDUP_REMOVED lines=35> */
[----:B------:R-:W-:Y:S01]  /*19b0*/  MOV R2, UR6 ;  /* 0x0000000600027c02 */ /* 0x000fe20008000f00 */
        /* <DEDUP_REMOVED lines=18> */
.L_x_9766:
[----:B------:R-:W-:Y:S05]  /*1ae0*/  @!P0 BRA `(.L_x_9613) ;  /* 0x0000000000048947 */ /* 0x000fea0003800000 */
[----:B------:R-:W-:Y:S01]  /*1af0*/  BPT.TRAP 0x1 ;  /* 0x000000040000795c */ /* 0x000fe20000300000 */
.L_x_9613:
[----:B------:R-:W-:Y:S02]  /*1b00*/  IMAD.U32 R2, RZ, RZ, UR44 ;  /* 0x0000002cff027e24 */ /* 0x000fe4000f8e00ff */
[----:B0-----:R-:W-:-:S03]  /*1b10*/  IMAD.U32 R3, RZ, RZ, UR45 ;  /* 0x0000002dff037e24 */ /* 0x001fc6000f8e00ff */
[----:B------:R-:W-:Y:S02]  /*1b20*/  LEA R2, R2, UR43, 0x3 ;  /* 0x0000002b02027c11 */ /* 0x000fe4000f8e18ff */
[----:B------:R-:W-:-:S04]  /*1b30*/  SHF.L.U32 R3, R3, 0x1f, RZ ;  /* 0x0000001f03037819 */ /* 0x000fc800000006ff */
[----:B------:R0:W1:Y:S01]  /*1b40*/  SYNCS.PHASECHK.TRANS64.TRYWAIT P1, [R2+URZ+0x22830], R3 ;  /* 0x02283003020075a7 */ /* 0x000062000802017f */
[----:B------:R-:W-:Y:S05]  /*1b50*/  @!P0 BRA `(.L_x_9614) ;  /* 0x0000000000048947 */ /* 0x000fea0003800000 */
[----:B------:R-:W-:Y:S01]  /*1b60*/  BPT.TRAP 0x1 ;  /* 0x000000040000795c */ /* 0x000fe20000300000 */
.L_x_9614:
[----:B-1----:R-:W-:Y:S05]  /*1b70*/  @P1 BRA `(.L_x_9615) ;  /* 0x0000000000081947 */ /* 0x002fea0003800000 */
[----:B------:R-:W1:Y:S02]  /*1b80*/  SYNCS.PHASECHK.TRANS64.TRYWAIT P1, [R2+URZ+0x22830], R3 ;  /* 0x02283003020075a7 */ /* 0x000e64000802017f */
[----:B-1----:R-:W-:Y:S05]  /*1b90*/  @!P1 BRA `(.L_x_9616) ;  /* 0x0000014c00609947 */ /* 0x002fea0003800000 */
.L_x_9615:
        /* <DEDUP_REMOVED lines=135> */
.L_x_9617:
[----:B------:R-:W-:Y:S01]  /*2410*/  UISETP.NE.AND UP0, UPT, UR51, URZ, UPT ;  /* 0x0000003f3300728c */ /* 0x000fe2000bf05270 */
[C---:B------:R-:W-:Y:S01]  /*2420*/  FMUL.FTZ R20, R0.reuse, R77 ;  /* 0x0000004d00147220 */ /* 0x040fe20000410000 */
[----:B------:R-:W-:Y:S01]  /*2430*/  FMUL.FTZ R7, R0, R58 ;  /* 0x0000003a00077220 */ /* 0x000fe20000410000 */
[----:B------:R-:W-:Y:S01]  /*2440*/  IADD3 R77, R18, UR40, RZ ;  /* 0x00000028124d7c10 */ /* 0x000fe2000fffe0ff */
[C---:B------:R-:W-:Y:S01]  /*2450*/  FMUL.FTZ R14, R0.reuse, R73 ;  /* 0x00000049000e7220 */ /* 0x040fe20000410000 */
[C---:B------:R-:W-:Y:S01]  /*2460*/  FMUL.FTZ R73, R0.reuse, R85 ;  /* 0x0000005500497220 */ /* 0x040fe20000410000 */
[----:B------:R-:W-:Y:S01]  /*2470*/  PLOP3.LUT P1, PT, PT, PT, UP0, 0x80, 0x0 ;  /* 0x000000000000781c */ /* 0x000fe20003f2f008 */
[----:B------:R2:W-:Y:S01]  /*2480*/  MUFU.TANH R85, R7 ;  /* 0x0000000700557308 */ /* 0x0005e20000002400 */
[----:B------:R-:W-:Y:S01]  /*2490*/  PLOP3.LUT P2, PT, PT, PT, UP0, 0x80, 0x0 ;  /* 0x000000000000781c */ /* 0x000fe20003f4f008 */
[C---:B------:R-:W-:Y:S01]  /*24a0*/  FMUL.FTZ R63, R0.reuse, R63 ;  /* 0x0000003f003f7220 */ /* 0x040fe20000410000 */
[----:B------:R-:W-:Y:S01]  /*24b0*/  UMOV UR7, 0xffffff60 ;  /* 0xffffff6000077882 */ /* 0x000fe20000000000 */
[----:B------:R-:W-:Y:S01]  /*24c0*/  @UP0 ULDC UR6, c[0x0][0x44c] ;  /* 0x0001130000060ab9 */ /* 0x000fe20000000800 */
[----:B------:R-:W-:Y:S01]  /*24d0*/  UIMAD UR7, UR54, UR7, 0xa1 ;  /* 0x000000a1360774a4 */ /* 0x000fe2000f8e0207 */
[C---:B------:R-:W-:Y:S01]  /*24e0*/  FMUL.FTZ R86, R0.reuse, R86 ;  /* 0x0000005600567220 */ /* 0x040fe20000410000 */
[C---:B------:R-:W-:Y:S01]  /*24f0*/  FMUL.FTZ R103, R0.reuse, R103 ;  /* 0x0000006700677220 */ /* 0x040fe20000410000 */
[----:B------:R3:W-:Y:S01]  /*2500*/  MUFU.TANH R105, R63 ;  /* 0x0000003f00697308 */ /* 0x0007e20000002400 */
[C---:B------:R-:W-:Y:S01]  /*2510*/  FMUL.FTZ R13, R0.reuse, R72 ;  /* 0x00000048000d7220 */ /* 0x040fe20000410000 */
[C---:B------:R-:W-:Y:S01]  /*2520*/  FMUL.FTZ R90, R0.reuse, R90 ;  /* 0x0000005a005a7220 */ /* 0x040fe20000410000 */
[----:B------:R-:W-:Y:S01]  /*2530*/  FMUL.FTZ R91, R0, R91 ;  /* 0x0000005b005b7220 */ /* 0x000fe20000410000 */
[----:B--2---:R-:W-:Y:S01]  /*2540*/  @P1 IMAD.HI.U32 R7, R77, UR6, RZ ;  /* 0x000000064d071c27 */ /* 0x004fe2000f8e00ff */
[----:B------:R-:W-:-:S03]  /*2550*/  @UP0 ULDC UR6, c[0x0][0x450] ;  /* 0x0001140000060ab9 */ /* 0x000fc60000000800 */
[C---:B------:R-:W-:Y:S01]  /*2560*/  FMUL.FTZ R72, R0.reuse, R81 ;  /* 0x0000005100487220 */ /* 0x040fe20000410000 */
[C---:B------:R-:W-:Y:S01]  /*2570*/  FMUL.FTZ R62, R0.reuse, R62 ;  /* 0x0000003e003e7220 */ /* 0x040fe20000410000 */
[----:B------:R2:W-:Y:S01]  /*2580*/  MUFU.TANH R81, R86 ;  /* 0x0000005600517308 */ /* 0x0005e20000002400 */
[----:B------:R-:W-:Y:S01]  /*2590*/  @P2 SHF.R.U32.HI R77, RZ, UR6, R7 ;  /* 0x00000006ff4d2c19 */ /* 0x000fe20008011607 */
[----:B------:R-:W-:Y:S01]  /*25a0*/  UIMAD UR6, UR54, -0xa0, UR49 ;  /* 0xffffff60360678a4 */ /* 0x000fe2000f8e0231 */
[C---:B------:R-:W-:Y:S01]  /*25b0*/  FMUL.FTZ R67, R0.reuse, R67 ;  /* 0x0000004300437220 */ /* 0x040fe20000410000 */
[C---:B------:R-:W-:Y:S01]  /*25c0*/  FMUL.FTZ R6, R0.reuse, R92 ;  /* 0x0000005c00067220 */ /* 0x040fe20000410000 */
[----:B------:R-:W-:Y:S01]  /*25d0*/  FMUL.FTZ R15, R0, R76 ;  /* 0x0000004c000f7220 */ /* 0x000fe20000410000 */
[----:B---3--:R-:W3:Y:S01]  /*25e0*/  SHFL.IDX PT, R63, R77, 0x1, 0x1c1f ;  /* 0x003c1f004d3f7f89 */ /* 0x008ee200000e0000 */
[----:B------:R-:W-:Y:S01]  /*25f0*/  UIADD3 UR6, UR6, 0xa0, URZ ;  /* 0x000000a006067890 */ /* 0x000fe2000fffe03f */
[----:B------:R-:W-:Y:S01]  /*2600*/  MUFU.TANH R92, R103 ;  /* 0x00000067005c7308 */ /* 0x000fe20000002400 */
[----:B--2---:R-:W-:-:S02]  /*2610*/  IMAD.U32 R86, RZ, RZ, UR7 ;  /* 0x00000007ff567e24 */ /* 0x004fc4000f8e00ff */
[C---:B------:R-:W-:Y:S01]  /*2620*/  FMUL.FTZ R76, R0.reuse, R59 ;  /* 0x0000003b004c7220 */ /* 0x040fe20000410000 */
[C---:B------:R-:W-:Y:S01]  /*2630*/  FMUL.FTZ R94, R0.reuse, R94 ;  /* 0x0000005e005e7220 */ /* 0x040fe20000410000 */
[C---:B------:R-:W-:Y:S01]  /*2640*/  FMUL.FTZ R59, R0.reuse, R64 ;  /* 0x00000040003b7220 */ /* 0x040fe20000410000 */
[----:B------:R-:W-:Y:S02]  /*2650*/  IMAD R86, R17, -0x2, R86 ;  /* 0xfffffffe11567824 */ /* 0x000fe400078e0256 */
[C---:B------:R-:W-:Y:S01]  /*2660*/  FMUL.FTZ R95, R0.reuse, R95 ;  /* 0x0000005f005f7220 */ /* 0x040fe20000410000 */
[C---:B------:R-:W-:Y:S01]  /*2670*/  FMUL.FTZ R99, R0.reuse, R99 ;  /* 0x0000006300637220 */ /* 0x040fe20000410000 */
[----:B------:R2:W-:Y:S01]  /*2680*/  MUFU.TANH R103, R62 ;  /* 0x0000003e00677308 */ /* 0x0005e20000002400 */
[C---:B------:R-:W-:Y:S01]  /*2690*/  FMUL.FTZ R7, R0.reuse, R71 ;  /* 0x0000004700077220 */ /* 0x040fe20000410000 */
[C---:B------:R-:W-:Y:S01]  /*26a0*/  FMUL.FTZ R79, R0.reuse, R79 ;  /* 0x0000004f004f7220 */ /* 0x040fe20000410000 */
[C---:B------:R-:W-:Y:S01]  /*26b0*/  FMUL.FTZ R9, R0.reuse, R96 ;  /* 0x0000006000097220 */ /* 0x040fe20000410000 */
[C---:B------:R-:W-:Y:S01]  /*26c0*/  FMUL.FTZ R98, R0.reuse, R98 ;  /* 0x0000006200627220 */ /* 0x040fe20000410000 */
[C---:B01----:R-:W-:Y:S01]  /*26d0*/  FMUL.FTZ R3, R0.reuse, R88 ;  /* 0x0000005800037220 */ /* 0x043fe20000410000 */
[C---:B------:R-:W-:Y:S01]  /*26e0*/  FMUL.FTZ R102, R0.reuse, R102 ;  /* 0x0000006600667220 */ /* 0x040fe20000410000 */
[C---:B------:R-:W-:Y:S01]  /*26f0*/  FMUL.FTZ R5, R0.reuse, R89 ;  /* 0x0000005900057220 */ /* 0x040fe20000410000 */
[----:B------:R0:W-:Y:S01]  /*2700*/  MUFU.TANH R64, R67 ;  /* 0x0000004300407308 */ /* 0x0001e20000002400 */
[----:B--2---:R-:W-:Y:S01]  /*2710*/  FMUL.FTZ R62, R0, R68 ;  /* 0x00000044003e7220 */ /* 0x004fe20000410000 */
[----:B------:R-:W-:-:S02]  /*2720*/  IMAD.U32 R68, RZ, RZ, UR6 ;  /* 0x00000006ff447e24 */ /* 0x000fc4000f8e00ff */
[C---:B------:R-:W-:Y:S01]  /*2730*/  FMUL.FTZ R74, R0.reuse, R74 ;  /* 0x0000004a004a7220 */ /* 0x040fe20000410000 */
[C---:B------:R-:W-:Y:S01]  /*2740*/  FMUL.FTZ R8, R0.reuse, R93 ;  /* 0x0000005d00087220 */ /* 0x040fe20000410000 */
[C---:B------:R-:W-:Y:S01]  /*2750*/  FMUL.FTZ R12, R0.reuse, R100 ;  /* 0x00000064000c7220 */ /* 0x040fe20000410000 */
[----:B------:R-:W-:Y:S02]  /*2760*/  IMAD R71, R17, -0x2, R68 ;  /* 0xfffffffe11477824 */ /* 0x000fe400078e0244 */
[C---:B------:R-:W-:Y:S01]  /*2770*/  FMUL.FTZ R75, R0.reuse, R75 ;  /* 0x0000004b004b7220 */ /* 0x040fe20000410000 */
[----:B------:R-:W1:Y:S01]  /*2780*/  MUFU.TANH R90, R90 ;  /* 0x0000005a005a7308 */ /* 0x000e620000002400 */
[----:B0-----:R-:W-:Y:S02]  /*2790*/  IMAD.U32 R67, RZ, RZ, UR50 ;  /* 0x00000032ff437e24 */ /* 0x001fe4000f8e00ff */
[C---:B------:R-:W-:Y:S01]  /*27a0*/  FMUL.FTZ R78, R0.reuse, R78 ;  /* 0x0000004e004e7220 */ /* 0x040fe20000410000 */
[C---:B------:R-:W-:Y:S01]  /*27b0*/  FMUL.FTZ R10, R0.reuse, R97 ;  /* 0x00000061000a7220 */ /* 0x040fe20000410000 */
[C---:B------:R-:W-:Y:S01]  /*27c0*/  FMUL.FTZ R82, R0.reuse, R82 ;  /* 0x0000005200527220 */ /* 0x040fe20000410000 */
[C---:B------:R-:W-:Y:S01]  /*27d0*/  FMUL.FTZ R83, R0.reuse, R83 ;  /* 0x0000005300537220 */ /* 0x040fe20000410000 */
[----:B------:R-:W-:Y:S01]  /*27e0*/  IADD3 R86, -R67, UR49, R86 ;  /* 0x0000003143567c10 */ /* 0x000fe2000fffe156 */
        /* <DEDUP_REMOVED lines=20> */
[----:B------:R-:W-:Y:S01]  /*2930*/  SHFL.IDX PT, R77, R77, RZ, 0x1c1f ;  /* 0x001c1fff4d4d7589 */ /* 0x000fe200000e0000 */
[C---:B------:R-:W-:Y:S01]  /*2940*/  FMUL.FTZ R24, R0.reuse, R24 ;  /* 0x0000001800187220 */ /* 0x040fe20000410000 */
[----:B------:R-:W-:Y:S01]  /*2950*/  ULDC UR28, c[0x0][0x988] ;  /* 0x00026200001c7ab9 */ /* 0x000fe20000000800 */
        /* <DEDUP_REMOVED lines=8> */
[----:B------:R-:W-:Y:S01]  /*29e0*/  FMUL.FTZ R29, R0, R29 ;  /* 0x0000001d001d7220 */ /* 0x000fe20000410000 */
[----:B------:R-:W-:Y:S01]  /*29f0*/  R2UR UR11, R2 ;  /* 0x00000000020b72ca */ /* 0x000fe200000e0000 */
[----:B------:R3:W-:Y:S01]  /*2a00*/  MUFU.TANH R99, R79 ;  /* 0x0000004f00637308 */ /* 0x0007e20000002400 */
[----:B------:R-:W-:Y:S01]  /*2a10*/  @UP0 ULDC UR6, c[0x0][0x44c] ;  /* 0x0001130000060ab9 */ /* 0x000fe20000000800 */
[----:B------:R-:W-:Y:S01]  /*2a20*/  @UP0 ULDC UR14, c[0x0][0x450] ;  /* 0x00011400000e0ab9 */ /* 0x000fe20000000800 */
[----:B------:R-:W-:-:S02]  /*2a30*/  UIMAD.WIDE.U32 UR6, UR40, UR6, URZ ;  /* 0x00000006280672a5 */ /* 0x000fc4000f8e003f */
[----:B------:R-:W-:Y:S01]  /*2a40*/  UMOV UR10, UR40 ;  /* 0x00000028000a7c82 */ /* 0x000fe20008000000 */
[----:B------:R-:W-:Y:S02]  /*2a50*/  UIADD3 UR31, UR54, -0x2, URZ ;  /* 0xfffffffe361f7890 */ /* 0x000fe4000fffe03f */
[----:B------:R-:W5:Y:S01]  /*2a60*/  MUFU.TANH R88, R98 ;  /* 0x0000006200587308 */ /* 0x000f620000002400 */
[----:B---3--:R-:W-:Y:S01]  /*2a70*/  VIADDMNMX R79, R63, R86, R71, PT ;  /* 0x000000563f4f7246 */ /* 0x008fe20003800147 */
[C---:B------:R-:W-:Y:S01]  /*2a80*/  FMUL.FTZ R63, R0.reuse, R40 ;  /* 0x00000028003f7220 */ /* 0x040fe20000410000 */
[----:B------:R-:W-:Y:S01]  /*2a90*/  FMUL.FTZ R40, R0, R41 ;  /* 0x0000002900287220 */ /* 0x000fe20000410000 */
[----:B------:R-:W-:Y:S01]  /*2aa0*/  @UP0 USHF.R.U32.HI UR10, URZ, UR14, UR7 ;  /* 0x0000000e3f0a0299 */ /* 0x000fe20008011607 */
[C---:B------:R-:W-:Y:S02]  /*2ab0*/  ISETP.GT.AND P1, PT, R79.reuse, RZ, PT ;  /* 0x000000ff4f00720c */ /* 0x040fe40003f24270 */
[C---:B------:R-:W-:Y:S01]  /*2ac0*/  ISETP.GT.AND P2, PT, R79.reuse, 0x1, PT ;  /* 0x000000014f00780c */ /* 0x040fe20003f44270 */
[----:B------:R2:W3:Y:S01]  /*2ad0*/  MUFU.TANH R89, R102 ;  /* 0x0000006600597308 */ /* 0x0004e20000002400 */
[----:B------:R-:W-:Y:S01]  /*2ae0*/  ISETP.GT.AND P3, PT, R79, 0x8, PT ;  /* 0x000000084f00780c */ /* 0x000fe20003f64270 */
[----:B------:R-:W-:Y:S01]  /*2af0*/  UIADD3 UR6, UR10, UR49, -UR50 ;  /* 0x000000310a067290 */ /* 0x000fe2000fffe832 */
[----:B-1----:R-:W-:-:S02]  /*2b00*/  FSEL R106, R90, -INF , P1 ;  /* 0xff8000005a6a7808 */ /* 0x002fc40000800000 */
[----:B0-----:R-:W-:Y:S01]  /*2b10*/  FSEL R104, R91, -INF , P2 ;  /* 0xff8000005b687808 */ /* 0x001fe20001000000 */
[----:B------:R-:W-:Y:S01]  /*2b20*/  UIMAD.WIDE UR6, UR6, 0x66666667, URZ ;  /* 0x66666667060678a5 */ /* 0x000fe2000f8e023f */
[C---:B------:R-:W-:Y:S01]  /*2b30*/  ISETP.GT.AND P1, PT, R79.reuse, 0x9, PT ;  /* 0x000000094f00780c */ /* 0x040fe20003f24270 */
[----:B------:R0:W-:Y:S01]  /*2b40*/  MUFU.TANH R107, R7 ;  /* 0x00000007006b7308 */ /* 0x0001e20000002400 */
[----:B--2---:R-:W-:Y:S01]  /*2b50*/  FSEL R102, R94, -INF , P3 ;  /* 0xff8000005e667808 */ /* 0x004fe20001800000 */
[----:B------:R-:W-:Y:S01]  /*2b60*/  USHF.R.U32.HI UR6, URZ, 0x1f, UR7 ;  /* 0x0000001f3f067899 */ /* 0x000fe20008011607 */
[----:B------:R-:W-:Y:S02]  /*2b70*/  ISETP.GT.AND P2, PT, R79, 0x10, PT ;  /* 0x000000104f00780c */ /* 0x000fe40003f44270 */
[----:B----4-:R-:W-:Y:S01]  /*2b80*/  FSEL R98, R95, -INF , P1 ;  /* 0xff8000005f627808 */ /* 0x010fe20000800000 */
[----:B------:R-:W-:Y:S01]  /*2b90*/  ULEA.HI.SX32 UR7, UR7, UR6, 0x1a ;  /* 0x0000000607077291 */ /* 0x000fe2000f8fd23f */
[C---:B------:R-:W-:Y:S01]  /*2ba0*/  ISETP.GT.AND P1, PT, R79.reuse, 0x11, PT ;  /* 0x000000114f00780c */ /* 0x040fe20003f24270 */
[----:B------:R1:W2:Y:S01]  /*2bb0*/  MUFU.TANH R93, R74 ;  /* 0x0000004a005d7308 */ /* 0x0002a20000002400 */
[----:B0-----:R-:W-:Y:S01]  /*2bc0*/  FMNMX.FTZ R7, R106, R104, !PT ;  /* 0x000000686a077209 */ /* 0x001fe20007810000 */
[----:B------:R-:W-:Y:S01]  /*2bd0*/  UISETP.LT.AND UP0, UPT, URZ, UR7, UPT ;  /* 0x000000073f00728c */ /* 0x000fe2000bf01270 */
[----:B-----5:R-:W-:Y:S01]  /*2be0*/  FSEL R100, R88, -INF , P2 ;  /* 0xff80000058647808 */ /* 0x020fe20001000000 */
[----:B------:R-:W-:Y:S01]  /*2bf0*/  UIADD3 UR6, UR11, 0x22840, URZ ;  /* 0x000228400b067890 */ /* 0x000fe2000fffe03f */
[----:B------:R-:W-:Y:S01]  /*2c00*/  FMNMX.FTZ R7, R102, R7, !PT ;  /* 0x0000000766077209 */ /* 0x000fe20007810000 */
[----:B------:R-:W-:Y:S01]  /*2c10*/  USEL UR29, URZ, UR7, !UP0 ;  /* 0x000000073f1d7287 */ /* 0x000fe2000c000000 */
[C---:B------:R-:W-:Y:S01]  /*2c20*/  ISETP.GT.AND P2, PT, R79.reuse, 0x18, PT ;  /* 0x000000184f00780c */ /* 0x040fe20003f44270 */
[----:B------:R0:W4:Y:S01]  /*2c30*/  MUFU.TANH R97, R75 ;  /* 0x0000004b00617308 */ /* 0x0001220000002400 */
[----:B------:R-:W-:Y:S01]  /*2c40*/  FMNMX.FTZ R7, R98, R7, !PT ;  /* 0x0000000762077209 */ /* 0x000fe20007810000 */
[----:B-1----:R-:W-:Y:S01]  /*2c50*/  FMUL.FTZ R74, R0, R84 ;  /* 0x00000054004a7220 */ /* 0x002fe20000410000 */
[----:B------:R-:W-:Y:S01]  /*2c60*/  FSEL R96, R96, -INF , P1 ;  /* 0xff80000060607808 */ /* 0x000fe20000800000 */
[----:B------:R-:W-:Y:S01]  /*2c70*/  UISETP.GE.AND UP0, UPT, UR31, UR29, UPT ;  /* 0x0000001d1f00728c */ /* 0x000fe2000bf06270 */
[----:B------:R-:W-:Y:S01]  /*2c80*/  FMNMX.FTZ R7, R100, R7, !PT ;  /* 0x0000000764077209 */ /* 0x000fe20007810000 */
[----:B------:R-:W-:Y:S01]  /*2c90*/  UPRMT UR6, UR41, 0x654, UR6 ;  /* 0x0000065429067896 */ /* 0x000fe20008000006 */
[----:B------:R-:W-:Y:S01]  /*2ca0*/  ISETP.GT.AND P1, PT, R79, 0x19, PT ;  /* 0x000000194f00780c */ /* 0x000fe20003f24270 */
[----:B------:R-:W1:Y:S01]  /*2cb0*/  MUFU.TANH R78, R78 ;  /* 0x0000004e004e7308 */ /* 0x000e620000002400 */
[----:B---3--:R-:W-:Y:S01]  /*2cc0*/  FSEL R94, R89, -INF , P2 ;  /* 0xff800000595e7808 */ /* 0x008fe20001000000 */
[----:B0-----:R-:W-:Y:S01]  /*2cd0*/  FMUL.FTZ R75, R0, R56 ;  /* 0x00000038004b7220 */ /* 0x001fe20000410000 */
[----:B------:R-:W-:Y:S01]  /*2ce0*/  FMNMX.FTZ R7, R96, R7, !PT ;  /* 0x0000000760077209 */ /* 0x000fe20007810000 */
[C---:B------:R-:W-:Y:S01]  /*2cf0*/  FMUL.FTZ R56, R0.reuse, R57 ;  /* 0x0000003900387220 */ /* 0x040fe20000410000 */
[C---:B------:R-:W-:Y:S01]  /*2d00*/  ISETP.GT.AND P2, PT, R79.reuse, 0x20, PT ;  /* 0x000000204f00780c */ /* 0x040fe20003f44270 */
[----:B------:R-:W-:Y:S01]  /*2d10*/  FMUL.FTZ R57, R0, R60 ;  /* 0x0000003c00397220 */ /* 0x000fe20000410000 */
[----:B------:R-:W-:Y:S01]  /*2d20*/  FSEL R92, R92, -INF , P1 ;  /* 0xff8000005c5c7808 */ /* 0x000fe20000800000 */
[----:B------:R0:W3:Y:S01]  /*2d30*/  MUFU.TANH R80, R82 ;  /* 0x0000005200507308 */ /* 0x0000e20000002400 */
[----:B------:R-:W-:Y:S01]  /*2d40*/  FMNMX.FTZ R7, R94, R7, !PT ;  /* 0x000000075e077209 */ /* 0x000fe20007810000 */
[----:B------:R-:W-:Y:S01]  /*2d50*/  FMUL.FTZ R60, R0, R65 ;  /* 0x00000041003c7220 */ /* 0x000fe20000410000 */
[----:B------:R-:W-:Y:S01]  /*2d60*/  ISETP.GT.AND P1, PT, R79, 0x21, PT ;  /* 0x000000214f00780c */ /* 0x000fe20003f24270 */
[----:B------:R-:W-:Y:S01]  /*2d70*/  SYNCS.ARRIVE.TRANS64.RED.A1T0 RZ, [UR6], RZ ;  /* 0x000000ffffff79a7 */ /* 0x000fe20008100406 */
[----:B--2---:R-:W-:-:S02]  /*2d80*/  FSEL R90, R93, -INF , P2 ;  /* 0xff8000005d5a7808 */ /* 0x004fc40001000000 */
[----:B------:R-:W-:Y:S01]  /*2d90*/  FMNMX.FTZ R7, R92, R7, !PT ;  /* 0x000000075c077209 */ /* 0x000fe20007810000 */
[----:B------:R-:W2:Y:S01]  /*2da0*/  MUFU.TANH R83, R83 ;  /* 0x0000005300537308 */ /* 0x000ea20000002400 */
[----:B------:R-:W-:Y:S02]  /*2db0*/  ISETP.GT.AND P2, PT, R79, 0x28, PT ;  /* 0x000000284f00780c */ /* 0x000fe40003f44270 */
[----:B----4-:R-:W-:Y:S02]  /*2dc0*/  FSEL R88, R97, -INF , P1 ;  /* 0xff80000061587808 */ /* 0x010fe40000800000 */
[----:B------:R-:W-:Y:S02]  /*2dd0*/  FMNMX.FTZ R7, R90, R7, !PT ;  /* 0x000000075a077209 */ /* 0x000fe40007810000 */
[----:B------:R-:W-:Y:S01]  /*2de0*/  ISETP.GT.AND P1, PT, R79, 0x29, PT ;  /* 0x000000294f00780c */ /* 0x000fe20003f24270 */
[----:B------:R-:W4:Y:S01]  /*2df0*/  MUFU.TANH R87, R87 ;  /* 0x0000005700577308 */ /* 0x000f220000002400 */
[----:B-1----:R-:W-:-:S02]  /*2e00*/  FSEL R84, R78, -INF , P2 ;  /* 0xff8000004e547808 */ /* 0x002fc40001000000 */
[----:B------:R-:W-:Y:S02]  /*2e10*/  FMNMX.FTZ R7, R88, R7, !PT ;  /* 0x0000000758077209 */ /* 0x000fe40007810000 */
[----:B------:R-:W-:Y:S02]  /*2e20*/  ISETP.GT.AND P2, PT, R79, 0x30, PT ;  /* 0x000000304f00780c */ /* 0x000fe40003f44270 */
[----:B0-----:R-:W-:Y:S01]  /*2e30*/  FSEL R82, R99, -INF , P1 ;  /* 0xff80000063527808 */ /* 0x001fe20000800000 */
[----:B------:R0:W1:Y:S01]  /*2e40*/  MUFU.TANH R101, R76 ;  /* 0x0000004c00657308 */ /* 0x0000620000002400 */
[----:B------:R-:W-:Y:S01]  /*2e50*/  FMNMX.FTZ R7, R84, R7, !PT ;  /* 0x0000000754077209 */ /* 0x000fe20007810000 */
[----:B------:R-:W-:Y:S01]  /*2e60*/  FMUL.FTZ R99, R0, R44 ;  /* 0x0000002c00637220 */ /* 0x000fe20000410000 */
[----:B------:R-:W-:Y:S02]  /*2e70*/  ISETP.GT.AND P1, PT, R79, 0x31, PT ;  /* 0x000000314f00780c */ /* 0x000fe40003f24270 */
[----:B---3--:R-:W-:-:S02]  /*2e80*/  FSEL R80, R80, -INF , P2 ;  /* 0xff80000050507808 */ /* 0x008fc40001000000 */
[----:B------:R-:W-:Y:S01]  /*2e90*/  FMNMX.FTZ R7, R82, R7, !PT ;  /* 0x0000000752077209 */ /* 0x000fe20007810000 */
[----:B------:R4:W-:Y:S01]  /*2ea0*/  MUFU.TANH R65, R70 ;  /* 0x0000004600417308 */ /* 0x0009e20000002400 */
[----:B------:R-:W-:Y:S02]  /*2eb0*/  ISETP.GT.AND P2, PT, R79, 0x38, PT ;  /* 0x000000384f00780c */ /* 0x000fe40003f44270 */
[----:B--2---:R-:W-:Y:S02]  /*2ec0*/  FSEL R78, R83, -INF , P1 ;  /* 0xff800000534e7808 */ /* 0x004fe40000800000 */
[----:B------:R-:W-:Y:S02]  /*2ed0*/  FMNMX.FTZ R7, R80, R7, !PT ;  /* 0x0000000750077209 */ /* 0x000fe40007810000 */
[----:B------:R-:W-:Y:S01]  /*2ee0*/  ISETP.GT.AND P1, PT, R79, 0x39, PT ;  /* 0x000000394f00780c */ /* 0x000fe20003f24270 */
[----:B------:R-:W2:Y:S01]  /*2ef0*/  MUFU.TANH R66, R66 ;  /* 0x0000004200427308 */ /* 0x000ea20000002400 */
[----:B0-----:R-:W-:-:S02]  /*2f00*/  FSEL R76, R81, -INF , P2 ;  /* 0xff800000514c7808 */ /* 0x001fc40001000000 */
[----:B------:R-:W-:Y:S02]  /*2f10*/  FMNMX.FTZ R7, R78, R7, !PT ;  /* 0x000000074e077209 */ /* 0x000fe40007810000 */
[----:B------:R-:W-:Y:S02]  /*2f20*/  ISETP.GT.AND P2, PT, R79, 0x40, PT ;  /* 0x000000404f00780c */ /* 0x000fe40003f44270 */
[----:B----4-:R-:W-:Y:S01]  /*2f30*/  FSEL R70, R87, -INF , P1 ;  /* 0xff80000057467808 */ /* 0x010fe20000800000 */
[----:B------:R0:W3:Y:S01]  /*2f40*/  MUFU.TANH R91, R42 ;  /* 0x0000002a005b7308 */ /* 0x0000e20000002400 */
[----:B------:R-:W-:Y:S01]  /*2f50*/  FMNMX.FTZ R41, R76, R7, !PT ;  /* 0x000000074c297209 */ /* 0x000fe20007810000 */
[----:B------:R-:W-:Y:S01]  /*2f60*/  FMUL.FTZ R7, R0, R54 ;  /* 0x0000003600077220 */ /* 0x000fe20000410000 */
[----:B------:R-:W-:Y:S02]  /*2f70*/  ISETP.GT.AND P1, PT, R79, 0x41, PT ;  /* 0x000000414f00780c */ /* 0x000fe40003f24270 */
[----:B------:R-:W-:-:S02]  /*2f80*/  FSEL R69, R85, -INF , P2 ;  /* 0xff80000055457808 */ /* 0x000fc40001000000 */
[----:B------:R-:W-:Y:S01]  /*2f90*/  ISETP.GT.AND P2, PT, R79, 0x48, PT ;  /* 0x000000484f00780c */ /* 0x000fe20003f44270 */
[----:B------:R4:W-:Y:S01]  /*2fa0*/  MUFU.TANH R83, R7 ;  /* 0x0000000700537308 */ /* 0x0009e20000002400 */
[----:B0-----:R-:W-:Y:S02]  /*2fb0*/  FMNMX.FTZ R42, R70, R41, !PT ;  /* 0x00000029462a7209 */ /* 0x001fe40007810000 */
[----:B-1----:R-:W-:Y:S01]  /*2fc0*/  FSEL R68, R101, -INF , P1 ;  /* 0xff80000065447808 */ /* 0x002fe20000800000 */
[----:B------:R-:W-:Y:S01]  /*2fd0*/  FMUL.FTZ R101, R0, R36 ;  /* 0x0000002400657220 */ /* 0x000fe20000410000 */
[----:B------:R-:W-:Y:S02]  /*2fe0*/  FMNMX.FTZ R41, R69, R42, !PT ;  /* 0x0000002a45297209 */ /* 0x000fe40007810000 */
[----:B------:R-:W-:Y:S01]  /*2ff0*/  ISETP.GT.AND P1, PT, R79, 0x49, PT ;  /* 0x000000494f00780c */ /* 0x000fe20003f24270 */
[----:B------:R2:W-:Y:S01]  /*3000*/  MUFU.TANH R95, R47 ;  /* 0x0000002f005f7308 */ /* 0x0005e20000002400 */
[----:B------:R-:W-:-:S02]  /*3010*/  FSEL R67, R103, -INF , P2 ;  /* 0xff80000067437808 */ /* 0x000fc40001000000 */
[----:B------:R-:W-:Y:S02]  /*3020*/  FMNMX.FTZ R42, R68, R41, !PT ;  /* 0x00000029442a7209 */ /* 0x000fe40007810000 */
[----:B------:R-:W-:Y:S02]  /*3030*/  ISETP.GT.AND P2, PT, R79, 0x50, PT ;  /* 0x000000504f00780c */ /* 0x000fe40003f44270 */
[----:B------:R-:W-:Y:S01]  /*3040*/  FSEL R54, R105, -INF , P1 ;  /* 0xff80000069367808 */ /* 0x000fe20000800000 */
[----:B------:R0:W1:Y:S01]  /*3050*/  MUFU.TANH R89, R43 ;  /* 0x0000002b00597308 */ /* 0x0000620000002400 */
[----:B----4-:R-:W-:Y:S02]  /*3060*/  FMNMX.FTZ R7, R67, R42, !PT ;  /* 0x0000002a43077209 */ /* 0x010fe40007810000 */
[----:B------:R-:W-:Y:S02]  /*3070*/  ISETP.GT.AND P1, PT, R79, 0x51, PT ;  /* 0x000000514f00780c */ /* 0x000fe40003f24270 */
[----:B--2---:R-:W-:-:S02]  /*3080*/  FSEL R47, R66, -INF , P2 ;  /* 0xff800000422f7808 */ /* 0x004fc40001000000 */
[----:B------:R-:W-:Y:S01]  /*3090*/  FMNMX.FTZ R42, R54, R7, !PT ;  /* 0x00000007362a7209 */ /* 0x000fe20007810000 */
[----:B------:R2:W4:Y:S01]  /*30a0*/  MUFU.TANH R93, R46 ;  /* 0x0000002e005d7308 */ /* 0x0005220000002400 */
[C---:B------:R-:W-:Y:S01]  /*30b0*/  ISETP.GT.AND P2, PT, R79.reuse, 0x58, PT ;  /* 0x000000584f00780c */ /* 0x040fe20003f44270 */
[----:B------:R-:W-:Y:S01]  /*30c0*/  FMUL.FTZ R7, R0, R27 ;  /* 0x0000001b00077220 */ /* 0x000fe20000410000 */
[----:B0-----:R-:W-:Y:S02]  /*30d0*/  FSEL R43, R64, -INF , P1 ;  /* 0xff800000402b7808 */ /* 0x001fe40000800000 */
[----:B------:R-:W-:-:S03]  /*30e0*/  ISETP.GT.AND P1, PT, R79, 0x59, PT ;  /* 0x000000594f00780c */ /* 0x000fc60003f24270 */
[----:B------:R-:W-:Y:S01]  /*30f0*/  MUFU.TANH R97, R50 ;  /* 0x0000003200617308 */ /* 0x000fe20000002400 */
[----:B--2---:R-:W-:Y:S02]  /*3100*/  FMNMX.FTZ R46, R47, R42, !PT ;  /* 0x0000002a2f2e7209 */ /* 0x004fe40007810000 */
[----:B------:R-:W-:Y:S02]  /*3110*/  FSEL R42, R65, -INF , P2 ;  /* 0xff800000412a7808 */ /* 0x000fe40001000000 */
[----:B------:R-:W-:Y:S02]  /*3120*/  FMNMX.FTZ R27, R43, R46, !PT ;  /* 0x0000002e2b1b7209 */ /* 0x000fe40007810000 */
[----:B------:R-:W-:Y:S01]  /*3130*/  ISETP.GT.AND P2, PT, R79, 0x60, PT ;  /* 0x000000604f00780c */ /* 0x000fe20003f44270 */
[----:B------:R0:W-:Y:S01]  /*3140*/  MUFU.TANH R66, R26 ;  /* 0x0000001a00427308 */ /* 0x0001e20000002400 */
[----:B------:R-:W-:Y:S02]  /*3150*/  FSEL R41, R107, -INF , P1 ;  /* 0xff8000006b297808 */ /* 0x000fe40000800000 */
[----:B------:R-:W-:-:S02]  /*3160*/  FMNMX.FTZ R46, R42, R27, !PT ;  /* 0x0000001b2a2e7209 */ /* 0x000fc40007810000 */
[----:B------:R-:W-:Y:S02]  /*3170*/  ISETP.GT.AND P1, PT, R79, 0x61, PT ;  /* 0x000000614f00780c */ /* 0x000fe40003f24270 */
[----:B---3--:R-:W-:Y:S01]  /*3180*/  FSEL R27, R91, -INF , P2 ;  /* 0xff8000005b1b7808 */ /* 0x008fe20001000000 */
[----:B------:R2:W3:Y:S01]  /*3190*/  MUFU.TANH R81, R51 ;  /* 0x0000003300517308 */ /* 0x0004e20000002400 */
[----:B------:R-:W-:Y:S01]  /*31a0*/  FMNMX.FTZ R46, R41, R46, !PT ;  /* 0x0000002e292e7209 */ /* 0x000fe20007810000 */
[----:B0-----:R-:W-:Y:S01]  /*31b0*/  FMUL.FTZ R26, R0, R30 ;  /* 0x0000001e001a7220 */ /* 0x001fe20000410000 */
[----:B------:R-:W-:Y:S02]  /*31c0*/  ISETP.GT.AND P2, PT, R79, 0x68, PT ;  /* 0x000000684f00780c */ /* 0x000fe40003f44270 */
[----:B-1----:R-:W-:Y:S02]  /*31d0*/  FSEL R30, R89, -INF , P1 ;  /* 0xff800000591e7808 */ /* 0x002fe40000800000 */
[----:B------:R-:W-:Y:S01]  /*31e0*/  ISETP.GT.AND P1, PT, R79, 0x69, PT ;  /* 0x000000694f00780c */ /* 0x000fe20003f24270 */
[----:B------:R0:W-:Y:S01]  /*31f0*/  MUFU.TANH R65, R7 ;  /* 0x0000000700417308 */ /* 0x0001e20000002400 */
[----:B--2---:R-:W-:-:S02]  /*3200*/  FMNMX.FTZ R51, R27, R46, !PT ;  /* 0x0000002e1b337209 */ /* 0x004fc40007810000 */
[----:B------:R-:W-:Y:S01]  /*3210*/  FSEL R46, R95, -INF , P1 ;  /* 0xff8000005f2e7808 */ /* 0x000fe20000800000 */
[----:B------:R-:W-:Y:S01]  /*3220*/  FMUL.FTZ R95, R0, R37 ;  /* 0x00000025005f7220 */ /* 0x000fe20000410000 */
[----:B------:R-:W-:Y:S02]  /*3230*/  FMNMX.FTZ R50, R30, R51, !PT ;  /* 0x000000331e327209 */ /* 0x000fe40007810000 */
[----:B------:R-:W-:Y:S01]  /*3240*/  ISETP.GT.AND P1, PT, R79, 0x71, PT ;  /* 0x000000714f00780c */ /* 0x000fe20003f24270 */
[----:B------:R-:W1:Y:S01]  /*3250*/  MUFU.TANH R55, R55 ;  /* 0x0000003700377308 */ /* 0x000e620000002400 */
[----:B0-----:R-:W-:Y:S01]  /*3260*/  FMUL.FTZ R7, R0, R31 ;  /* 0x0000001f00077220 */ /* 0x001fe20000410000 */
[----:B----4-:R-:W-:Y:S02]  /*3270*/  FSEL R31, R93, -INF , P2 ;  /* 0xff8000005d1f7808 */ /* 0x010fe40001000000 */
[----:B------:R-:W-:Y:S02]  /*3280*/  ISETP.GT.AND P2, PT, R79, 0x70, PT ;  /* 0x000000704f00780c */ /* 0x000fe40003f44270 */
[----:B------:R-:W-:-:S02]  /*3290*/  FMNMX.FTZ R51, R31, R50, !PT ;  /* 0x000000321f337209 */ /* 0x000fc40007810000 */
[----:B------:R0:W2:Y:S01]  /*32a0*/  MUFU.TANH R85, R26 ;  /* 0x0000001a00557308 */ /* 0x0000a20000002400 */
[----:B---3--:R-:W-:Y:S02]  /*32b0*/  FSEL R50, R81, -INF , P1 ;  /* 0xff80000051327808 */ /* 0x008fe40000800000 */
[----:B------:R-:W-:Y:S02]  /*32c0*/  FMNMX.FTZ R51, R46, R51, !PT ;  /* 0x000000332e337209 */ /* 0x000fe40007810000 */
[----:B------:R-:W-:-:S03]  /*32d0*/  ISETP.GT.AND P1, PT, R79, 0x79, PT ;  /* 0x000000794f00780c */ /* 0x000fc60003f24270 */
[----:B------:R3:W4:Y:S01]  /*32e0*/  MUFU.TANH R87, R7 ;  /* 0x0000000700577308 */ /* 0x0007220000002400 */
[C---:B0-----:R-:W-:Y:S01]  /*32f0*/  FMUL.FTZ R26, R0.reuse, R34 ;  /* 0x00000022001a7220 */ /* 0x041fe20000410000 */
[----:B------:R-:W-:Y:S01]  /*3300*/  FSEL R34, R97, -INF , P2 ;  /* 0xff80000061227808 */ /* 0x000fe20001000000 */
[----:B------:R-:W-:Y:S01]  /*3310*/  FMUL.FTZ R97, R0, R32 ;  /* 0x0000002000617220 */ /* 0x000fe20000410000 */
[----:B------:R-:W-:Y:S02]  /*3320*/  ISETP.GT.AND P2, PT, R79, 0x78, PT ;  /* 0x000000784f00780c */ /* 0x000fe40003f44270 */
[----:B-1----:R-:W-:Y:S02]  /*3330*/  FSEL R55, R55, -INF , P1 ;  /* 0xff80000037377808 */ /* 0x002fe40000800000 */
[----:B------:R0:W1:Y:S01]  /*3340*/  MUFU.TANH R89, R26 ;  /* 0x0000001a00597308 */ /* 0x0000620000002400 */
[----:B---3--:R-:W-:Y:S02]  /*3350*/  FMNMX.FTZ R7, R34, R51, !PT ;  /* 0x0000003322077209 */ /* 0x008fe40007810000 */
[----:B------:R-:W-:-:S02]  /*3360*/  FSEL R51, R83, -INF , P2 ;  /* 0xff80000053337808 */ /* 0x000fc40001000000 */
[----:B------:R-:W-:Y:S02]  /*3370*/  FMNMX.FTZ R64, R50, R7, !PT ;  /* 0x0000000732407209 */ /* 0x000fe40007810000 */
[----:B------:R-:W-:Y:S01]  /*3380*/  ISETP.GT.AND P2, PT, R79, 0x80, PT ;  /* 0x000000804f00780c */ /* 0x000fe20003f44270 */
[----:B------:R3:W5:Y:S01]  /*3390*/  MUFU.TANH R83, R35 ;  /* 0x0000002300537308 */ /* 0x0007620000002400 */
[----:B------:R-:W-:Y:S02]  /*33a0*/  FMNMX.FTZ R64, R51, R64, !PT ;  /* 0x0000004033407209 */ /* 0x000fe40007810000 */
[----:B------:R-:W-:Y:S02]  /*33b0*/  ISETP.GT.AND P1, PT, R79, 0x81, PT ;  /* 0x000000814f00780c */ /* 0x000fe40003f24270 */
[----:B------:R-:W-:Y:S02]  /*33c0*/  FSEL R66, R66, -INF , P2 ;  /* 0xff80000042427808 */ /* 0x000fe40001000000 */
[----:B------:R-:W-:Y:S01]  /*33d0*/  FMNMX.FTZ R7, R55, R64, !PT ;  /* 0x0000004037077209 */ /* 0x000fe20007810000 */
[----:B------:R-:W5:Y:S01]  /*33e0*/  MUFU.TANH R91, R38 ;  /* 0x00000026005b7308 */ /* 0x000f620000002400 */
[----:B------:R-:W-:-:S02]  /*33f0*/  ISETP.GT.AND P2, PT, R79, 0x88, PT ;  /* 0x000000884f00780c */ /* 0x000fc40003f44270 */
[----:B------:R-:W-:Y:S02]  /*3400*/  FSEL R65, R65, -INF , P1 ;  /* 0xff80000041417808 */ /* 0x000fe40000800000 */
[----:B0-----:R-:W-:Y:S01]  /*3410*/  FMNMX.FTZ R26, R66, R7, !PT ;  /* 0x00000007421a7209 */ /* 0x001fe20007810000 */
[----:B------:R-:W-:Y:S01]  /*3420*/  FMUL.FTZ R7, R0, R39 ;  /* 0x0000002700077220 */ /* 0x000fe20000410000 */
[----:B------:R-:W-:Y:S01]  /*3430*/  ISETP.GT.AND P1, PT, R79, 0x89, PT ;  /* 0x000000894f00780c */ /* 0x000fe20003f24270 */
[----:B------:R0:W-:Y:S01]  /*3440*/  MUFU.TANH R111, R24 ;  /* 0x00000018006f7308 */ /* 0x0001e20000002400 */
[----:B--2---:R-:W-:Y:S02]  /*3450*/  FSEL R64, R85, -INF , P2 ;  /* 0xff80000055407808 */ /* 0x004fe40001000000 */
[----:B---3--:R-:W-:Y:S02]  /*3460*/  FMNMX.FTZ R35, R65, R26, !PT ;  /* 0x0000001a41237209 */ /* 0x008fe40007810000 */
[----:B------:R-:W-:-:S02]  /*3470*/  ISETP.GT.AND P2, PT, R79, 0x90, PT ;  /* 0x000000904f00780c */ /* 0x000fc40003f44270 */
[----:B----4-:R-:W-:Y:S01]  /*3480*/  FSEL R39, R87, -INF , P1 ;  /* 0xff80000057277808 */ /* 0x010fe20000800000 */
[----:B------:R2:W3:Y:S01]  /*3490*/  MUFU.TANH R85, R7 ;  /* 0x0000000700557308 */ /* 0x0004e20000002400 */
[----:B------:R-:W-:Y:S01]  /*34a0*/  FMNMX.FTZ R26, R64, R35, !PT ;  /* 0x00000023401a7209 */ /* 0x000fe20007810000 */
[----:B0-----:R-:W-:Y:S01]  /*34b0*/  IMAD.U32 R24, RZ, RZ, UR28 ;  /* 0x0000001cff187e24 */ /* 0x001fe2000f8e00ff */
[----:B------:R-:W-:Y:S02]  /*34c0*/  ISETP.GT.AND P1, PT, R79, 0x91, PT ;  /* 0x000000914f00780c */ /* 0x000fe40003f24270 */
[----:B-1----:R-:W-:Y:S02]  /*34d0*/  FSEL R38, R89, -INF , P2 ;  /* 0xff80000059267808 */ /* 0x002fe40001000000 */
[----:B------:R-:W-:Y:S01]  /*34e0*/  FMNMX.FTZ R81, R39, R26, !PT ;  /* 0x0000001a27517209 */ /* 0x000fe20007810000 */
[----:B------:R0:W-:Y:S01]  /*34f0*/  MUFU.TANH R112, R25 ;  /* 0x0000001900707308 */ /* 0x0001e20000002400 */
[----:B------:R-:W-:-:S02]  /*3500*/  ISETP.GT.AND P2, PT, R79, 0x98, PT ;  /* 0x000000984f00780c */ /* 0x000fc40003f44270 */
[----:B-----5:R-:W-:Y:S02]  /*3510*/  FSEL R35, R83, -INF , P1 ;  /* 0xff80000053237808 */ /* 0x020fe40000800000 */
[----:B------:R-:W-:Y:S02]  /*3520*/  FMNMX.FTZ R26, R38, R81, !PT ;  /* 0x00000051261a7209 */ /* 0x000fe40007810000 */
[----:B------:R-:W-:Y:S01]  /*3530*/  ISETP.GT.AND P1, PT, R79, 0x99, PT ;  /* 0x000000994f00780c */ /* 0x000fe20003f24270 */
[----:B------:R-:W1:Y:S01]  /*3540*/  MUFU.TANH R3, R3 ;  /* 0x0000000300037308 */ /* 0x000e620000002400 */
[----:B------:R-:W-:Y:S02]  /*3550*/  FSEL R44, R91, -INF , P2 ;  /* 0xff8000005b2c7808 */ /* 0x000fe40001000000 */
[----:B--2---:R-:W-:Y:S02]  /*3560*/  FMNMX.FTZ R7, R35, R26, !PT ;  /* 0x0000001a23077209 */ /* 0x004fe40007810000 */
[----:B---3--:R-:W-:Y:S01]  /*3570*/  FSEL R26, R85, -INF , P1 ;  /* 0xff800000551a7808 */ /* 0x008fe20000800000 */
[----:B------:R-:W-:Y:S01]  /*3580*/  FMUL.FTZ R85, R0, R33 ;  /* 0x0000002100557220 */ /* 0x000fe20000410000 */
[----:B------:R-:W-:Y:S01]  /*3590*/  FMNMX.FTZ R7, R44, R7, !PT ;  /* 0x000000072c077209 */ /* 0x000fe20007810000 */
[----:B------:R-:W2:Y:S03]  /*35a0*/  MUFU.TANH R5, R5 ;  /* 0x0000000500057308 */ /* 0x000ea60000002400 */
[----:B------:R-:W-:-:S05]  /*35b0*/  FMNMX.FTZ R7, R26, R7, !PT ;  /* 0x000000071a077209 */ /* 0x000fca0007810000 */
[----:B------:R-:W3:Y:S01]  /*35c0*/  SHFL.BFLY PT, R108, R7, 0x2, 0x1f ;  /* 0x0c401f00076c7f89 */ /* 0x000ee200000e0000 */
[----:B------:R-:W4:Y:S08]  /*35d0*/  MUFU.TANH R6, R6 ;  /* 0x0000000600067308 */ /* 0x000f300000002400 */
[----:B------:R-:W5:Y:S08]  /*35e0*/  MUFU.TANH R8, R8 ;  /* 0x0000000800087308 */ /* 0x000f700000002400 */
[----:B------:R-:W5:Y:S01]  /*35f0*/  MUFU.TANH R9, R9 ;  /* 0x0000000900097308 */ /* 0x000f620000002400 */
[----:B---3--:R-:W-:-:S07]  /*3600*/  FMNMX.FTZ R108, R7, R108, !PT ;  /* 0x0000006c076c7209 */ /* 0x008fce0007810000 */
[----:B------:R-:W-:Y:S01]  /*3610*/  MUFU.TANH R10, R10 ;  /* 0x0000000a000a7308 */ /* 0x000fe20000002400 */
[----:B------:R-:W3:Y:S07]  /*3620*/  SHFL.BFLY PT, R7, R108, 0x1, 0x1f ;  /* 0x0c201f006c077f89 */ /* 0x000eee00000e0000 */
[----:B------:R1:W-:Y:S08]  /*3630*/  MUFU.TANH R103, R45 ;  /* 0x0000002d00677308 */ /* 0x0003f00000002400 */
[----:B------:R2:W-:Y:S08]  /*3640*/  MUFU.TANH R105, R48 ;  /* 0x0000003000697308 */ /* 0x0005f00000002400 */
[----:B------:R-:W5:Y:S01]  /*3650*/  MUFU.TANH R12, R12 ;  /* 0x0000000c000c7308 */ /* 0x000f620000002400 */
[----:B---3--:R-:W-:-:S04]  /*3660*/  FMNMX.FTZ R7, R108, R7, !PT ;  /* 0x000000076c077209 */ /* 0x008fc80007810000 */
[C---:B------:R-:W-:Y:S01]  /*3670*/  FSETP.NEU.FTZ.AND P1, PT, R7.reuse, -INF , PT ;  /* 0xff8000000700780b */ /* 0x040fe20003f3d000 */
[----:B0-----:R-:W-:-:S02]  /*3680*/  FFMA.FTZ R25, R7, R24, -8 ;  /* 0xc100000007197423 */ /* 0x001fc40000010018 */
[----:B------:R-:W0:Y:S03]  /*3690*/  MUFU.TANH R11, R11 ;  /* 0x0000000b000b7308 */ /* 0x000e260000002400 */
[----:B------:R-:W-:-:S05]  /*36a0*/  FSEL R25, R25, RZ, P1 ;  /* 0x000000ff19197208 */ /* 0x000fca0000800000 */
[----:B------:R3:W-:Y:S01]  /*36b0*/  MUFU.TANH R110, R53 ;  /* 0x00000035006e7308 */ /* 0x0007e20000002400 */
[----:B------:R-:W-:-:S01]  /*36c0*/  FFMA.FTZ R33, R98, UR28, -R25 ;  /* 0x0000001c62217c23 */ /* 0x000fc20008010819 */
[----:B------:R-:W-:Y:S01]  /*36d0*/  VIADDMNMX R98, R77, R86, R71, PT ;  /* 0x000000564d627246 */ /* 0x000fe20003800147 */
[----:B------:R-:W-:-:S01]  /*36e0*/  FFMA.FTZ R92, R92, UR28, -R25 ;  /* 0x0000001c5c5c7c23 */ /* 0x000fc20008010819 */
[--C-:B------:R-:W-:Y:S01]  /*36f0*/  FFMA.FTZ R90, R90, UR28, -R25.reuse ;  /* 0x0000001c5a5a7c23 */ /* 0x100fe20008010819 */
[----:B------:R-:W-:-:S01]  /*3700*/  FFMA.FTZ R82, R82, UR28, -R25 ;  /* 0x0000001c52527c23 */ /* 0x000fc20008010819 */
[----:B------:R-:W-:Y:S01]  /*3710*/  ISETP.GT.AND P1, PT, R98, RZ, PT ;  /* 0x000000ff6200720c */ /* 0x000fe20003f24270 */
[----:B------:R-:W-:-:S01]  /*3720*/  FFMA.FTZ R24, R106, UR28, -R25 ;  /* 0x0000001c6a187c23 */ /* 0x000fc20008010819 */
[C---:B------:R-:W-:Y:S01]  /*3730*/  ISETP.GT.AND P2, PT, R98.reuse, 0x1, PT ;  /* 0x000000016200780c */ /* 0x040fe20003f44270 */
[----:B------:R-:W0:Y:S01]  /*3740*/  MUFU.TANH R13, R13 ;  /* 0x0000000d000d7308 */ /* 0x000e220000002400 */
[----:B------:R-:W-:Y:S01]  /*3750*/  ISETP.GT.AND P3, PT, R98, 0x8, PT ;  /* 0x000000086200780c */ /* 0x000fe20003f64270 */
[--C-:B------:R-:W-:Y:S01]  /*3760*/  FFMA.FTZ R32, R100, UR28, -R25.reuse ;  /* 0x0000001c64207c23 */ /* 0x100fe20008010819 */
[----:B-1----:R-:W-:Y:S01]  /*3770*/  FSEL R45, R3, -INF , P1 ;  /* 0xff800000032d7808 */ /* 0x002fe20000800000 */
[--C-:B------:R-:W-:Y:S01]  /*3780*/  FFMA.FTZ R3, R96, UR28, -R25.reuse ;  /* 0x0000001c60037c23 */ /* 0x100fe20008010819 */
[----:B--2---:R-:W-:Y:S01]  /*3790*/  FSEL R48, R5, -INF , P2 ;  /* 0xff80000005307808 */ /* 0x004fe20001000000 */
[--C-:B------:R-:W-:Y:S01]  /*37a0*/  FFMA.FTZ R5, R94, UR28, -R25.reuse ;  /* 0x0000001c5e057c23 */ /* 0x100fe20008010819 */
[----:B----4-:R-:W-:Y:S01]  /*37b0*/  FSEL R37, R6, -INF , P3 ;  /* 0xff80000006257808 */ /* 0x010fe20001800000 */
[----:B------:R1:W-:Y:S01]  /*37c0*/  MUFU.TANH R107, R49 ;  /* 0x00000031006b7308 */ /* 0x0003e20000002400 */
[----:B------:R-:W-:Y:S01]  /*37d0*/  ISETP.GT.AND P1, PT, R98, 0x9, PT ;  /* 0x000000096200780c */ /* 0x000fe20003f24270 */
[--C-:B------:R-:W-:Y:S01]  /*37e0*/  FFMA.FTZ R47, R47, UR28, -R25.reuse ;  /* 0x0000001c2f2f7c23 */ /* 0x100fe20008010819 */
[----:B------:R-:W-:Y:S01]  /*37f0*/  FMNMX.FTZ R6, R45, R48, !PT ;  /* 0x000000302d067209 */ /* 0x000fe20007810000 */
[--C-:B------:R-:W-:Y:S01]  /*3800*/  FFMA.FTZ R42, R42, UR28, -R25.reuse ;  /* 0x0000001c2a2a7c23 */ /* 0x100fe20008010819 */
[----:B------:R-:W-:Y:S01]  /*3810*/  ISETP.GT.AND P2, PT, R98, 0x10, PT ;  /* 0x000000106200780c */ /* 0x000fe20003f44270 */
[--C-:B------:R-:W-:Y:S01]  /*3820*/  FFMA.FTZ R41, R41, UR28, -R25.reuse ;  /* 0x0000001c29297c23 */ /* 0x100fe20008010819 */
[----:B-----5:R-:W-:Y:S01]  /*3830*/  FSEL R36, R8, -INF , P1 ;  /* 0xff80000008247808 */ /* 0x020fe20000800000 */
[----:B------:R-:W2:Y:S01]  /*3840*/  MUFU.TANH R14, R14 ;  /* 0x0000000e000e7308 */ /* 0x000ea20000002400 */
[----:B---3--:R-:W-:Y:S01]  /*3850*/  FMNMX.FTZ R53, R37, R6, !PT ;  /* 0x0000000625357209 */ /* 0x008fe20007810000 */
[--C-:B------:R-:W-:Y:S01]  /*3860*/  FFMA.FTZ R27, R27, UR28, -R25.reuse ;  /* 0x0000001c1b1b7c23 */ /* 0x100fe20008010819 */
[----:B------:R-:W-:Y:S01]  /*3870*/  ISETP.GT.AND P1, PT, R98, 0x11, PT ;  /* 0x000000116200780c */ /* 0x000fe20003f24270 */
[--C-:B------:R-:W-:Y:S01]  /*3880*/  FFMA.FTZ R30, R30, UR28, -R25.reuse ;  /* 0x0000001c1e1e7c23 */ /* 0x100fe20008010819 */
[----:B-1----:R-:W-:Y:S01]  /*3890*/  FSEL R49, R9, -INF , P2 ;  /* 0xff80000009317808 */ /* 0x002fe20001000000 */
[--C-:B------:R-:W-:Y:S01]  /*38a0*/  FFMA.FTZ R31, R31, UR28, -R25.reuse ;  /* 0x0000001c1f1f7c23 */ /* 0x100fe20008010819 */
[----:B------:R-:W-:Y:S01]  /*38b0*/  FMNMX.FTZ R6, R36, R53, !PT ;  /* 0x0000003524067209 */ /* 0x000fe20007810000 */
[----:B------:R1:W-:Y:S01]  /*38c0*/  MUFU.TANH R109, R52 ;  /* 0x00000034006d7308 */ /* 0x0003e20000002400 */
[----:B------:R-:W-:Y:S01]  /*38d0*/  ISETP.GT.AND P2, PT, R98, 0x18, PT ;  /* 0x000000186200780c */ /* 0x000fe20003f44270 */
[--C-:B------:R-:W-:Y:S01]  /*38e0*/  FFMA.FTZ R46, R46, UR28, -R25.reuse ;  /* 0x0000001c2e2e7c23 */ /* 0x100fe20008010819 */
[----:B------:R-:W-:Y:S01]  /*38f0*/  FMNMX.FTZ R9, R49, R6, !PT ;  /* 0x0000000631097209 */ /* 0x000fe20007810000 */
[--C-:B------:R-:W-:Y:S01]  /*3900*/  FFMA.FTZ R34, R34, UR28, -R25.reuse ;  /* 0x0000001c22227c23 */ /* 0x100fe20008010819 */
[----:B------:R-:W-:Y:S01]  /*3910*/  FSEL R53, R12, -INF , P2 ;  /* 0xff8000000c357808 */ /* 0x000fe20001000000 */
[--C-:B------:R-:W-:Y:S01]  /*3920*/  FFMA.FTZ R55, R55, UR28, -R25.reuse ;  /* 0x0000001c37377c23 */ /* 0x100fe20008010819 */
[----:B------:R-:W-:Y:S01]  /*3930*/  ISETP.GT.AND P2, PT, R98, 0x20, PT ;  /* 0x000000206200780c */ /* 0x000fe20003f44270 */
[----:B------:R-:W3:Y:S01]  /*3940*/  MUFU.TANH R15, R15 ;  /* 0x0000000f000f7308 */ /* 0x000ee20000002400 */
[----:B-1----:R-:W-:Y:S01]  /*3950*/  FSEL R52, R10, -INF , P1 ;  /* 0xff8000000a347808 */ /* 0x002fe20000800000 */
[--C-:B------:R-:W-:Y:S01]  /*3960*/  FFMA.FTZ R64, R64, UR28, -R25.reuse ;  /* 0x0000001c40407c23 */ /* 0x100fe20008010819 */
[----:B------:R-:W-:Y:S01]  /*3970*/  ISETP.GT.AND P1, PT, R98, 0x19, PT ;  /* 0x000000196200780c */ /* 0x000fe20003f24270 */
[--C-:B------:R-:W-:Y:S01]  /*3980*/  FFMA.FTZ R39, R39, UR28, -R25.reuse ;  /* 0x0000001c27277c23 */ /* 0x100fe20008010819 */
[----:B------:R-:W-:Y:S01]  /*3990*/  FMNMX.FTZ R8, R52, R9, !PT ;  /* 0x0000000934087209 */ /* 0x000fe20007810000 */
[--C-:B------:R-:W-:Y:S01]  /*39a0*/  FFMA.FTZ R9, R88, UR28, -R25.reuse ;  /* 0x0000001c58097c23 */ /* 0x100fe20008010819 */
[----:B0-----:R-:W-:Y:S01]  /*39b0*/  FSEL R71, R11, -INF , P1 ;  /* 0xff8000000b477808 */ /* 0x001fe20000800000 */
[----:B------:R-:W0:Y:S01]  /*39c0*/  MUFU.TANH R20, R20 ;  /* 0x0000001400147308 */ /* 0x000e220000002400 */
[----:B------:R-:W-:Y:S01]  /*39d0*/  FMNMX.FTZ R10, R53, R8, !PT ;  /* 0x00000008350a7209 */ /* 0x000fe20007810000 */
[--C-:B------:R-:W-:Y:S01]  /*39e0*/  FFMA.FTZ R38, R38, UR28, -R25.reuse ;  /* 0x0000001c26267c23 */ /* 0x100fe20008010819 */
[----:B------:R-:W-:Y:S01]  /*39f0*/  ISETP.GT.AND P1, PT, R98, 0x21, PT ;  /* 0x000000216200780c */ /* 0x000fe20003f24270 */
[--C-:B------:R-:W-:Y:S01]  /*3a00*/  FFMA.FTZ R35, R35, UR28, -R25.reuse ;  /* 0x0000001c23237c23 */ /* 0x100fe20008010819 */
[----:B------:R-:W-:Y:S01]  /*3a10*/  FSEL R77, R13, -INF , P2 ;  /* 0xff8000000d4d7808 */ /* 0x000fe20001000000 */
[--C-:B------:R-:W-:Y:S01]  /*3a20*/  FFMA.FTZ R44, R44, UR28, -R25.reuse ;  /* 0x0000001c2c2c7c23 */ /* 0x100fe20008010819 */
[----:B------:R-:W-:Y:S01]  /*3a30*/  FMNMX.FTZ R10, R71, R10, !PT ;  /* 0x0000000a470a7209 */ /* 0x000fe20007810000 */
[----:B------:R-:W1:Y:S01]  /*3a40*/  MUFU.TANH R21, R21 ;  /* 0x0000001500157308 */ /* 0x000e620000002400 */
[----:B------:R-:W-:Y:S01]  /*3a50*/  ISETP.GT.AND P2, PT, R98, 0x28, PT ;  /* 0x000000286200780c */ /* 0x000fe20003f44270 */
[--C-:B------:R-:W-:Y:S01]  /*3a60*/  FFMA.FTZ R26, R26, UR28, -R25.reuse ;  /* 0x0000001c1a1a7c23 */ /* 0x100fe20008010819 */
[----:B--2---:R-:W-:Y:S01]  /*3a70*/  FSEL R79, R14, -INF , P1 ;  /* 0xff8000000e4f7808 */ /* 0x004fe20000800000 */
[----:B------:R-:W-:Y:S01]  /*3a80*/  FFMA.FTZ R14, R84, UR28, -R25 ;  /* 0x0000001c540e7c23 */ /* 0x000fe20008010819 */
[----:B------:R-:W-:-:S02]  /*3a90*/  FMNMX.FTZ R10, R77, R10, !PT ;  /* 0x0000000a4d0a7209 */ /* 0x000fc40007810000 */
[C---:B------:R-:W-:Y:S01]  /*3aa0*/  ISETP.GT.AND P1, PT, R98.reuse, 0x29, PT ;  /* 0x000000296200780c */ /* 0x040fe20003f24270 */
[----:B------:R-:W2:Y:S01]  /*3ab0*/  MUFU.TANH R72, R72 ;  /* 0x0000004800487308 */ /* 0x000ea20000002400 */
[----:B---3--:R-:W-:Y:S02]  /*3ac0*/  FSEL R81, R15, -INF , P2 ;  /* 0xff8000000f517808 */ /* 0x008fe40001000000 */
[----:B------:R-:W-:Y:S02]  /*3ad0*/  FMNMX.FTZ R10, R79, R10, !PT ;  /* 0x0000000a4f0a7209 */ /* 0x000fe40007810000 */
[----:B------:R-:W-:Y:S02]  /*3ae0*/  ISETP.GT.AND P2, PT, R98, 0x30, PT ;  /* 0x000000306200780c */ /* 0x000fe40003f44270 */
[----:B0-----:R-:W-:Y:S01]  /*3af0*/  FSEL R83, R20, -INF , P1 ;  /* 0xff80000014537808 */ /* 0x001fe20000800000 */
[----:B------:R-:W0:Y:S01]  /*3b00*/  MUFU.TANH R74, R74 ;  /* 0x0000004a004a7308 */ /* 0x000e220000002400 */
[----:B------:R-:W-:-:S02]  /*3b10*/  FMNMX.FTZ R12, R81, R10, !PT ;  /* 0x0000000a510c7209 */ /* 0x000fc40007810000 */
[----:B------:R-:W-:Y:S02]  /*3b20*/  ISETP.GT.AND P1, PT, R98, 0x31, PT ;  /* 0x000000316200780c */ /* 0x000fe40003f24270 */
[----:B-1----:R-:W-:Y:S01]  /*3b30*/  FSEL R84, R21, -INF , P2 ;  /* 0xff80000015547808 */ /* 0x002fe20001000000 */
[--C-:B------:R-:W-:Y:S01]  /*3b40*/  FFMA.FTZ R21, R70, UR28, -R25.reuse ;  /* 0x0000001c46157c23 */ /* 0x100fe20008010819 */
[----:B------:R-:W-:Y:S01]  /*3b50*/  FMNMX.FTZ R11, R83, R12, !PT ;  /* 0x0000000c530b7209 */ /* 0x000fe20007810000 */
[----:B------:R-:W1:Y:S01]  /*3b60*/  MUFU.TANH R73, R73 ;  /* 0x0000004900497308 */ /* 0x000e620000002400 */
[----:B------:R-:W-:Y:S01]  /*3b70*/  ISETP.GT.AND P2, PT, R98, 0x38, PT ;  /* 0x000000386200780c */ /* 0x000fe20003f44270 */
[----:B------:R-:W-:Y:S01]  /*3b80*/  FFMA.FTZ R12, R80, UR28, -R25 ;  /* 0x0000001c500c7c23 */ /* 0x000fe20008010819 */
[----:B--2---:R-:W-:Y:S02]  /*3b90*/  FSEL R72, R72, -INF , P1 ;  /* 0xff80000048487808 */ /* 0x004fe40000800000 */
[----:B------:R-:W-:-:S02]  /*3ba0*/  FMNMX.FTZ R13, R84, R11, !PT ;  /* 0x0000000b540d7209 */ /* 0x000fc40007810000 */
[----:B------:R-:W-:Y:S01]  /*3bb0*/  ISETP.GT.AND P1, PT, R98, 0x39, PT ;  /* 0x000000396200780c */ /* 0x000fe20003f24270 */
[----:B------:R-:W2:Y:S01]  /*3bc0*/  MUFU.TANH R75, R75 ;  /* 0x0000004b004b7308 */ /* 0x000ea20000002400 */
[----:B0-----:R-:W-:Y:S02]  /*3bd0*/  FSEL R74, R74, -INF , P2 ;  /* 0xff8000004a4a7808 */ /* 0x001fe40001000000 */
[----:B------:R-:W-:Y:S02]  /*3be0*/  FMNMX.FTZ R13, R72, R13, !PT ;  /* 0x0000000d480d7209 */ /* 0x000fe40007810000 */
[----:B------:R-:W-:-:S03]  /*3bf0*/  ISETP.GT.AND P2, PT, R98, 0x40, PT ;  /* 0x000000406200780c */ /* 0x000fc60003f44270 */
[----:B------:R-:W0:Y:S01]  /*3c00*/  MUFU.TANH R56, R56 ;  /* 0x0000003800387308 */ /* 0x000e220000002400 */
[----:B-1----:R-:W-:Y:S02]  /*3c10*/  FSEL R73, R73, -INF , P1 ;  /* 0xff80000049497808 */ /* 0x002fe40000800000 */
[----:B------:R-:W-:-:S05]  /*3c20*/  ISETP.GT.AND P1, PT, R98, 0x41, PT ;  /* 0x000000416200780c */ /* 0x000fca0003f24270 */
[----:B------:R-:W1:Y:S01]  /*3c30*/  MUFU.TANH R57, R57 ;  /* 0x0000003900397308 */ /* 0x000e620000002400 */
[----:B--2---:R-:W-:Y:S02]  /*3c40*/  FSEL R75, R75, -INF , P2 ;  /* 0xff8000004b4b7808 */ /* 0x004fe40001000000 */
[----:B------:R-:W-:-:S05]  /*3c50*/  ISETP.GT.AND P2, PT, R98, 0x48, PT ;  /* 0x000000486200780c */ /* 0x000fca0003f44270 */
[----:B------:R-:W2:Y:S01]  /*3c60*/  MUFU.TANH R58, R58 ;  /* 0x0000003a003a7308 */ /* 0x000ea20000002400 */
[----:B0-----:R-:W-:Y:S02]  /*3c70*/  FSEL R56, R56, -INF , P1 ;  /* 0xff80000038387808 */ /* 0x001fe40000800000 */
[----:B------:R-:W-:-:S05]  /*3c80*/  ISETP.GT.AND P1, PT, R98, 0x49, PT ;  /* 0x000000496200780c */ /* 0x000fca0003f24270 */
[----:B------:R0:W-:Y:S08]  /*3c90*/  MUFU.EX2 R10, R14 ;  /* 0x0000000e000a7308 */ /* 0x0001f00000000800 */
[----:B------:R-:W3:Y:S01]  /*3ca0*/  MUFU.TANH R59, R59 ;  /* 0x0000003b003b7308 */ /* 0x000ee20000002400 */
[----:B0-----:R-:W-:Y:S01]  /*3cb0*/  FMNMX.FTZ R14, R74, R13, !PT ;  /* 0x0000000d4a0e7209 */ /* 0x001fe20007810000 */
[----:B------:R-:W-:Y:S01]  /*3cc0*/  FFMA.FTZ R13, R78, UR28, -R25 ;  /* 0x0000001c4e0d7c23 */ /* 0x000fe20008010819 */
[----:B-1----:R-:W-:-:S02]  /*3cd0*/  FSEL R78, R57, -INF , P2 ;  /* 0xff800000394e7808 */ /* 0x002fc40001000000 */
[----:B------:R-:W-:Y:S02]  /*3ce0*/  FMNMX.FTZ R14, R73, R14, !PT ;  /* 0x0000000e490e7209 */ /* 0x000fe40007810000 */
[----:B------:R-:W-:Y:S01]  /*3cf0*/  ISETP.GT.AND P2, PT, R98, 0x50, PT ;  /* 0x000000506200780c */ /* 0x000fe20003f44270 */
[----:B------:R-:W0:Y:S01]  /*3d00*/  MUFU.TANH R60, R60 ;  /* 0x0000003c003c7308 */ /* 0x000e220000002400 */
[----:B------:R-:W-:Y:S01]  /*3d10*/  FMNMX.FTZ R15, R75, R14, !PT ;  /* 0x0000000e4b0f7209 */ /* 0x000fe20007810000 */
[----:B------:R-:W-:Y:S01]  /*3d20*/  FFMA.FTZ R14, R76, UR28, -R25 ;  /* 0x0000001c4c0e7c23 */ /* 0x000fe20008010819 */
[----:B--2---:R-:W-:Y:S02]  /*3d30*/  FSEL R86, R58, -INF , P1 ;  /* 0xff8000003a567808 */ /* 0x004fe40000800000 */
[----:B------:R-:W-:Y:S02]  /*3d40*/  FMNMX.FTZ R15, R56, R15, !PT ;  /* 0x0000000f380f7209 */ /* 0x000fe40007810000 */
[----:B------:R-:W-:Y:S01]  /*3d50*/  ISETP.GT.AND P1, PT, R98, 0x51, PT ;  /* 0x000000516200780c */ /* 0x000fe20003f24270 */
[----:B------:R-:W1:Y:S01]  /*3d60*/  MUFU.TANH R62, R62 ;  /* 0x0000003e003e7308 */ /* 0x000e620000002400 */
[----:B------:R-:W-:-:S02]  /*3d70*/  FMNMX.FTZ R15, R78, R15, !PT ;  /* 0x0000000f4e0f7209 */ /* 0x000fc40007810000 */
[----:B---3--:R-:W-:Y:S02]  /*3d80*/  FSEL R87, R59, -INF , P2 ;  /* 0xff8000003b577808 */ /* 0x008fe40001000000 */
[----:B------:R-:W-:Y:S01]  /*3d90*/  FMNMX.FTZ R20, R86, R15, !PT ;  /* 0x0000000f56147209 */ /* 0x000fe20007810000 */
[----:B------:R-:W-:Y:S01]  /*3da0*/  FFMA.FTZ R15, R69, UR28, -R25 ;  /* 0x0000001c450f7c23 */ /* 0x000fe20008010819 */
[----:B------:R-:W-:Y:S01]  /*3db0*/  ISETP.GT.AND P2, PT, R98, 0x58, PT ;  /* 0x000000586200780c */ /* 0x000fe20003f44270 */
[----:B------:R-:W-:Y:S01]  /*3dc0*/  MUFU.TANH R61, R61 ;  /* 0x0000003d003d7308 */ /* 0x000fe20000002400 */
[----:B0-----:R-:W-:Y:S02]  /*3dd0*/  FSEL R89, R60, -INF , P1 ;  /* 0xff8000003c597808 */ /* 0x001fe40000800000 */
[----:B------:R-:W-:Y:S02]  /*3de0*/  FMNMX.FTZ R20, R87, R20, !PT ;  /* 0x0000001457147209 */ /* 0x000fe40007810000 */
[----:B------:R-:W-:-:S02]  /*3df0*/  ISETP.GT.AND P1, PT, R98, 0x59, PT ;  /* 0x000000596200780c */ /* 0x000fc40003f24270 */
[----:B------:R-:W-:Y:S01]  /*3e00*/  FMNMX.FTZ R20, R89, R20, !PT ;  /* 0x0000001459147209 */ /* 0x000fe20007810000 */
[----:B------:R-:W0:Y:S01]  /*3e10*/  MUFU.TANH R63, R63 ;  /* 0x0000003f003f7308 */ /* 0x000e220000002400 */
[----:B-1----:R-:W-:Y:S02]  /*3e20*/  FSEL R91, R62, -INF , P2 ;  /* 0xff8000003e5b7808 */ /* 0x002fe40001000000 */
[----:B------:R-:W-:Y:S02]  /*3e30*/  ISETP.GT.AND P2, PT, R98, 0x60, PT ;  /* 0x000000606200780c */ /* 0x000fe40003f44270 */
[----:B------:R-:W-:-:S03]  /*3e40*/  FMNMX.FTZ R57, R91, R20, !PT ;  /* 0x000000145b397209 */ /* 0x000fc60007810000 */
[----:B------:R-:W-:Y:S08]  /*3e50*/  MUFU.TANH R40, R40 ;  /* 0x0000002800287308 */ /* 0x000ff00000002400 */
[----:B------:R-:W1:Y:S01]  /*3e60*/  MUFU.TANH R99, R99 ;  /* 0x0000006300637308 */ /* 0x000e620000002400 */
[----:B0-----:R-:W-:Y:S02]  /*3e70*/  FSEL R93, R63, -INF , P2 ;  /* 0xff8000003f5d7808 */ /* 0x001fe40001000000 */
[----:B------:R-:W-:-:S05]  /*3e80*/  ISETP.GT.AND P2, PT, R98, 0x68, PT ;  /* 0x000000686200780c */ /* 0x000fca0003f44270 */
[----:B------:R0:W-:Y:S08]  /*3e90*/  MUFU.EX2 R6, R92 ;  /* 0x0000005c00067308 */ /* 0x0001f00000000800 */
[----:B------:R2:W-:Y:S01]  /*3ea0*/  MUFU.EX2 R8, R90 ;  /* 0x0000005a00087308 */ /* 0x0005e20000000800 */
[----:B0-----:R-:W-:Y:S01]  /*3eb0*/  FSEL R92, R61, -INF , P1 ;  /* 0xff8000003d5c7808 */ /* 0x001fe20000800000 */
[----:B------:R-:W-:Y:S01]  /*3ec0*/  FFMA.FTZ R61, R68, UR28, -R25 ;  /* 0x0000001c443d7c23 */ /* 0x000fe20008010819 */
[----:B------:R-:W-:-:S02]  /*3ed0*/  ISETP.GT.AND P1, PT, R98, 0x61, PT ;  /* 0x000000616200780c */ /* 0x000fc40003f24270 */
[----:B------:R-:W-:Y:S02]  /*3ee0*/  FMNMX.FTZ R20, R92, R57, !PT ;  /* 0x000000395c147209 */ /* 0x000fe40007810000 */
[----:B-1----:R-:W-:Y:S01]  /*3ef0*/  FSEL R60, R99, -INF , P2 ;  /* 0xff800000633c7808 */ /* 0x002fe20001000000 */
[----:B------:R0:W1:Y:S01]  /*3f00*/  MUFU.TANH R113, R28 ;  /* 0x0000001c00717308 */ /* 0x0000620000002400 */
[----:B--2---:R-:W-:Y:S01]  /*3f10*/  FSEL R90, R40, -INF , P1 ;  /* 0xff800000285a7808 */ /* 0x004fe20000800000 */
[--C-:B------:R-:W-:Y:S01]  /*3f20*/  FFMA.FTZ R40, R67, UR28, -R25.reuse ;  /* 0x0000001c43287c23 */ /* 0x100fe20008010819 */
[----:B------:R-:W-:Y:S02]  /*3f30*/  FMNMX.FTZ R57, R93, R20, !PT ;  /* 0x000000145d397209 */ /* 0x000fe40007810000 */
[----:B------:R-:W-:Y:S02]  /*3f40*/  ISETP.GT.AND P1, PT, R98, 0x69, PT ;  /* 0x000000696200780c */ /* 0x000fe40003f24270 */
[----:B------:R-:W-:Y:S01]  /*3f50*/  FMNMX.FTZ R57, R90, R57, !PT ;  /* 0x000000395a397209 */ /* 0x000fe20007810000 */
[----:B------:R-:W-:Y:S01]  /*3f60*/  MUFU.EX2 R20, R61 ;  /* 0x0000003d00147308 */ /* 0x000fe20000000800 */
[----:B------:R-:W-:Y:S01]  /*3f70*/  ISETP.GT.AND P2, PT, R98, 0x70, PT ;  /* 0x000000706200780c */ /* 0x000fe20003f44270 */
[----:B0-----:R-:W-:Y:S01]  /*3f80*/  FFMA.FTZ R28, R102, UR28, -R25 ;  /* 0x0000001c661c7c23 */ /* 0x001fe20008010819 */
[----:B------:R-:W-:-:S02]  /*3f90*/  FSEL R58, R103, -INF , P1 ;  /* 0xff800000673a7808 */ /* 0x000fc40000800000 */
[----:B------:R-:W-:Y:S02]  /*3fa0*/  FMNMX.FTZ R57, R60, R57, !PT ;  /* 0x000000393c397209 */ /* 0x000fe40007810000 */
[----:B------:R-:W-:Y:S01]  /*3fb0*/  ISETP.GT.AND P1, PT, R98, 0x71, PT ;  /* 0x000000716200780c */ /* 0x000fe20003f24270 */
[----:B------:R0:W2:Y:S01]  /*3fc0*/  MUFU.TANH R114, R29 ;  /* 0x0000001d00727308 */ /* 0x0000a20000002400 */
[----:B------:R-:W-:Y:S02]  /*3fd0*/  FSEL R59, R105, -INF , P2 ;  /* 0xff800000693b7808 */ /* 0x000fe40001000000 */
[----:B------:R-:W-:Y:S01]  /*3fe0*/  FMNMX.FTZ R68, R58, R57, !PT ;  /* 0x000000393a447209 */ /* 0x000fe20007810000 */
[----:B------:R-:W-:-:S01]  /*3ff0*/  FFMA.FTZ R57, R54, UR28, -R25 ;  /* 0x0000001c36397c23 */ /* 0x000fc20008010819 */
[----:B------:R-:W-:Y:S02]  /*4000*/  ISETP.GT.AND P2, PT, R98, 0x78, PT ;  /* 0x000000786200780c */ /* 0x000fe40003f44270 */
[----:B------:R-:W-:Y:S01]  /*4010*/  FSEL R62, R107, -INF , P1 ;  /* 0xff8000006b3e7808 */ /* 0x000fe20000800000 */
[----:B------:R-:W3:Y:S01]  /*4020*/  MUFU.TANH R97, R97 ;  /* 0x0000006100617308 */ /* 0x000ee20000002400 */
[----:B------:R-:W-:Y:S01]  /*4030*/  FMNMX.FTZ R63, R59, R68, !PT ;  /* 0x000000443b3f7209 */ /* 0x000fe20007810000 */
[----:B0-----:R-:W-:Y:S01]  /*4040*/  FFMA.FTZ R29, R104, UR28, -R25 ;  /* 0x0000001c681d7c23 */ /* 0x001fe20008010819 */
[----:B------:R-:W-:-:S02]  /*4050*/  ISETP.GT.AND P1, PT, R98, 0x79, PT ;  /* 0x000000796200780c */ /* 0x000fc40003f24270 */
[----:B------:R-:W-:Y:S02]  /*4060*/  FSEL R61, R109, -INF , P2 ;  /* 0xff8000006d3d7808 */ /* 0x000fe40001000000 */
[----:B------:R-:W-:Y:S01]  /*4070*/  FMNMX.FTZ R54, R62, R63, !PT ;  /* 0x0000003f3e367209 */ /* 0x000fe20007810000 */
[----:B------:R-:W0:Y:S01]  /*4080*/  MUFU.TANH R85, R85 ;  /* 0x0000005500557308 */ /* 0x000e220000002400 */
[----:B------:R-:W-:Y:S02]  /*4090*/  ISETP.GT.AND P2, PT, R98, 0x80, PT ;  /* 0x000000806200780c */ /* 0x000fe40003f44270 */
[----:B------:R-:W-:Y:S02]  /*40a0*/  FSEL R63, R110, -INF , P1 ;  /* 0xff8000006e3f7808 */ /* 0x000fe40000800000 */
[----:B------:R-:W-:Y:S02]  /*40b0*/  FMNMX.FTZ R54, R61, R54, !PT ;  /* 0x000000363d367209 */ /* 0x000fe40007810000 */
[----:B------:R-:W-:Y:S01]  /*40c0*/  ISETP.GT.AND P1, PT, R98, 0x81, PT ;  /* 0x000000816200780c */ /* 0x000fe20003f24270 */
[----:B------:R-:W4:Y:S01]  /*40d0*/  MUFU.TANH R101, R101 ;  /* 0x0000006500657308 */ /* 0x000f220000002400 */
[----:B------:R-:W-:-:S02]  /*40e0*/  FSEL R68, R111, -INF , P2 ;  /* 0xff8000006f447808 */ /* 0x000fc40001000000 */
[----:B------:R-:W-:Y:S01]  /*40f0*/  FMNMX.FTZ R69, R63, R54, !PT ;  /* 0x000000363f457209 */ /* 0x000fe20007810000 */
[----:B------:R-:W-:-:S01]  /*4100*/  FFMA.FTZ R54, R43, UR28, -R25 ;  /* 0x0000001c2b367c23 */ /* 0x000fc20008010819 */
[----:B------:R-:W-:Y:S02]  /*4110*/  ISETP.GT.AND P2, PT, R98, 0x88, PT ;  /* 0x000000886200780c */ /* 0x000fe40003f44270 */
[----:B------:R-:W-:Y:S01]  /*4120*/  FSEL R67, R112, -INF , P1 ;  /* 0xff80000070437808 */ /* 0x000fe20000800000 */
[----:B------:R-:W5:Y:S01]  /*4130*/  MUFU.TANH R95, R95 ;  /* 0x0000005f005f7308 */ /* 0x000f620000002400 */
[----:B------:R-:W-:Y:S02]  /*4140*/  FMNMX.FTZ R70, R68, R69, !PT ;  /* 0x0000004544467209 */ /* 0x000fe40007810000 */
[----:B------:R-:W-:Y:S02]  /*4150*/  ISETP.GT.AND P1, PT, R98, 0x89, PT ;  /* 0x000000896200780c */ /* 0x000fe40003f24270 */
[----:B-1----:R-:W-:-:S02]  /*4160*/  FSEL R43, R113, -INF , P2 ;  /* 0xff800000712b7808 */ /* 0x002fc40001000000 */
[----:B------:R-:W-:Y:S01]  /*4170*/  FMNMX.FTZ R70, R67, R70, !PT ;  /* 0x0000004643467209 */ /* 0x000fe20007810000 */
[----:B------:R5:W-:Y:S01]  /*4180*/  MUFU.EX2 R11, R82 ;  /* 0x00000052000b7308 */ /* 0x000be20000000800 */
[----:B------:R-:W-:Y:S02]  /*4190*/  ISETP.GT.AND P2, PT, R98, 0x90, PT ;  /* 0x000000906200780c */ /* 0x000fe40003f44270 */
[----:B--2---:R-:W-:Y:S02]  /*41a0*/  FSEL R69, R114, -INF , P1 ;  /* 0xff80000072457808 */ /* 0x004fe40000800000 */
[----:B------:R-:W-:Y:S02]  /*41b0*/  FMNMX.FTZ R76, R43, R70, !PT ;  /* 0x000000462b4c7209 */ /* 0x000fe40007810000 */
[----:B---3--:R-:W-:Y:S01]  /*41c0*/  FSEL R70, R97, -INF , P2 ;  /* 0xff80000061467808 */ /* 0x008fe20001000000 */
[----:B------:R-:W-:Y:S01]  /*41d0*/  MUFU.EX2 R24, R24 ;  /* 0x0000001800187308 */ /* 0x000fe20000000800 */
[----:B------:R-:W-:-:S02]  /*41e0*/  ISETP.GT.AND P1, PT, R98, 0x91, PT ;  /* 0x000000916200780c */ /* 0x000fc40003f24270 */
[----:B------:R-:W-:Y:S02]  /*41f0*/  FMNMX.FTZ R97, R69, R76, !PT ;  /* 0x0000004c45617209 */ /* 0x000fe40007810000 */
[----:B------:R-:W-:Y:S02]  /*4200*/  ISETP.GT.AND P2, PT, R98, 0x98, PT ;  /* 0x000000986200780c */ /* 0x000fe40003f44270 */
[----:B0-----:R-:W-:Y:S01]  /*4210*/  FSEL R76, R85, -INF , P1 ;  /* 0xff800000554c7808 */ /* 0x001fe20000800000 */
[----:B------:R-:W-:-:S01]  /*4220*/  FFMA.FTZ R85, R50, UR28, -R25 ;  /* 0x0000001c32557c23 */ /* 0x000fc20008010819 */
[----:B------:R-:W-:Y:S01]  /*4230*/  FMNMX.FTZ R97, R70, R97, !PT ;  /* 0x0000006146617209 */ /* 0x000fe20007810000 */
[----:B------:R-:W-:-:S01]  /*4240*/  FFMA.FTZ R50, R51, UR28, -R25 ;  /* 0x0000001c33327c23 */ /* 0x000fc20008010819 */
[----:B------:R-:W-:Y:S01]  /*4250*/  ISETP.GT.AND P1, PT, R98, 0x99, PT ;  /* 0x000000996200780c */ /* 0x000fe20003f24270 */
[----:B------:R-:W-:-:S01]  /*4260*/  FFMA.FTZ R51, R66, UR28, -R25 ;  /* 0x0000001c42337c23 */ /* 0x000fc20008010819 */
[----:B----4-:R-:W-:Y:S01]  /*4270*/  FSEL R80, R101, -INF , P2 ;  /* 0xff80000065507808 */ /* 0x010fe20001000000 */
[----:B------:R-:W-:-:S01]  /*4280*/  FFMA.FTZ R66, R65, UR28, -R25 ;  /* 0x0000001c41427c23 */ /* 0x000fc20008010819 */
[----:B------:R-:W-:Y:S01]  /*4290*/  FMNMX.FTZ R97, R76, R97, !PT ;  /* 0x000000614c617209 */ /* 0x000fe20007810000 */
[----:B------:R-:W-:Y:S01]  /*42a0*/  IMAD.U32 R65, RZ, RZ, UR28 ;  /* 0x0000001cff417e24 */ /* 0x000fe2000f8e00ff */
[----:B-----5:R-:W-:Y:S01]  /*42b0*/  FSEL R82, R95, -INF , P1 ;  /* 0xff8000005f527808 */ /* 0x020fe20000800000 */
        /* <DEDUP_REMOVED lines=66> */
[----:B------:R3:W-:Y:S08]  /*46e0*/  MUFU.EX2 R100, R79 ;  /* 0x0000004f00647308 */ /* 0x0007f00000000800 */
[----:B------:R-:W4:Y:S01]  /*46f0*/  MUFU.EX2 R37, R37 ;  /* 0x0000002500257308 */ /* 0x000f220000000800 */
[----:B---3--:R-:W-:-:S07]  /*4700*/  FADD.FTZ R79, R24, R29 ;  /* 0x0000001d184f7221 */ /* 0x008fce0000010000 */
[----:B------:R-:W-:Y:S08]  /*4710*/  MUFU.EX2 R98, R71 ;  /* 0x0000004700627308 */ /* 0x000ff00000000800 */
[----:B------:R3:W-:Y:S08]  /*4720*/  MUFU.EX2 R71, R86 ;  /* 0x0000005600477308 */ /* 0x0007f00000000800 */
[----:B------:R-:W5:Y:S01]  /*4730*/  MUFU.EX2 R53, R53 ;  /* 0x0000003500357308 */ /* 0x000f620000000800 */
[----:B---3--:R-:W-:-:S01]  /*4740*/  FADD.FTZ R86, R28, R79 ;  /* 0x0000004f1c567221 */ /* 0x008fc20000010000 */
[----:B-1----:R-:W-:Y:S01]  /*4750*/  FADD.FTZ R79, R65, R84 ;  /* 0x00000054414f7221 */ /* 0x002fe20000010000 */
[----:B--2---:R-:W-:-:S03]  /*4760*/  F2FP.SATFINITE.E4M3.F32.PACK_AB_MERGE_C R65, R96, R65, RZ ;  /* 0x000000416041723e */ /* 0x004fc600048070ff */
[----:B------:R-:W-:Y:S01]  /*4770*/  FADD.FTZ R79, R96, R79 ;  /* 0x0000004f604f7221 */ /* 0x000fe20000010000 */
[----:B------:R-:W-:Y:S01]  /*4780*/  F2FP.SATFINITE.E4M3.F32.PACK_AB_MERGE_C R184, R48, R45, R65 ;  /* 0x0000002d30b8723e */ /* 0x000fe20004807041 */
[----:B------:R1:W-:Y:S02]  /*4790*/  MUFU.EX2 R102, R83 ;  /* 0x0000005300667308 */ /* 0x0003e40000000800 */
[----:B0-----:R-:W-:-:S04]  /*47a0*/  FADD.FTZ R2, R36, R79 ;  /* 0x0000004f24027221 */ /* 0x001fc80000010000 */
[----:B----4-:R-:W-:Y:S02]  /*47b0*/  FADD.FTZ R2, R37, R2 ;  /* 0x0000000225027221 */ /* 0x010fe40000010000 */
[----:B------:R-:W0:Y:S01]  /*47c0*/  MUFU.EX2 R77, R77 ;  /* 0x0000004d004d7308 */ /* 0x000e220000000800 */
[----:B-1----:R-:W-:-:S01]  /*47d0*/  FADD.FTZ R83, R33, R86 ;  /* 0x0000005621537221 */ /* 0x002fc20000010000 */
[----:B-----5:R-:W-:Y:S01]  /*47e0*/  FADD.FTZ R25, R53, R2 ;  /* 0x0000000235197221 */ /* 0x020fe20000010000 */
[----:B------:R-:W-:Y:S02]  /*47f0*/  F2FP.SATFINITE.E4M3.F32.PACK_AB_MERGE_C R53, R98, R53, RZ ;  /* 0x000000356235723e */ /* 0x000fe400048070ff */
[----:B------:R-:W-:Y:S01]  /*4800*/  CS2R R86, SRZ ;  /* 0x0000000000567805 */ /* 0x000fe2000001ff00 */
[----:B------:R-:W-:-:S01]  /*4810*/  FADD.FTZ R84, R32, R83 ;  /* 0x0000005320547221 */ /* 0x000fc20000010000 */
[----:B------:R-:W-:Y:S01]  /*4820*/  FADD.FTZ R2, R98, R25 ;  /* 0x0000001962027221 */ /* 0x000fe20000010000 */
[----:B------:R-:W-:Y:S01]  /*4830*/  F2FP.SATFINITE.E4M3.F32.PACK_AB_MERGE_C R186, R37, R36, R53 ;  /* 0x0000002425ba723e */ /* 0x000fe20004807035 */
[----:B------:R-:W1:Y:S01]  /*4840*/  MUFU.EX2 R81, R81 ;  /* 0x0000005100517308 */ /* 0x000e620000000800 */
[----:B------:R-:W-:-:S01]  /*4850*/  FADD.FTZ R84, R3, R84 ;  /* 0x0000005403547221 */ /* 0x000fc20000010000 */
[----:B------:R-:W-:-:S03]  /*4860*/  CS2R R36, SRZ ;  /* 0x0000000000247805 */ /* 0x000fc6000001ff00 */
[----:B------:R-:W-:-:S03]  /*4870*/  FADD.FTZ R79, R5, R84 ;  /* 0x00000054054f7221 */ /* 0x000fc60000010000 */
[----:B------:R-:W2:Y:S01]  /*4880*/  MUFU.EX2 R49, R49 ;  /* 0x0000003100317308 */ /* 0x000ea20000000800 */
[----:B------:R-:W-:-:S04]  /*4890*/  FADD.FTZ R79, R6, R79 ;  /* 0x0000004f064f7221 */ /* 0x000fc80000010000 */
[----:B------:R-:W-:Y:S01]  /*48a0*/  FADD.FTZ R84, R8, R79 ;  /* 0x0000004f08547221 */ /* 0x000fe20000010000 */
[----:B0-----:R-:W-:-:S02]  /*48b0*/  FADD.FTZ R79, R77, R2 ;  /* 0x000000024d4f7221 */ /* 0x001fc40000010000 */
[----:B------:R-:W0:Y:S01]  /*48c0*/  MUFU.EX2 R72, R72 ;  /* 0x0000004800487308 */ /* 0x000e220000000800 */
[----:B------:R-:W-:-:S01]  /*48d0*/  FADD.FTZ R83, R9, R84 ;  /* 0x0000005409537221 */ /* 0x000fc20000010000 */
[----:B------:R-:W-:-:S03]  /*48e0*/  FADD.FTZ R2, R100, R79 ;  /* 0x0000004f64027221 */ /* 0x000fc60000010000 */
[----:B------:R-:W-:Y:S01]  /*48f0*/  FADD.FTZ R84, R10, R83 ;  /* 0x000000530a547221 */ /* 0x000fe20000010000 */
[----:B-1----:R-:W-:-:S01]  /*4900*/  FADD.FTZ R79, R81, R2 ;  /* 0x00000002514f7221 */ /* 0x002fc20000010000 */
[----:B------:R-:W-:Y:S01]  /*4910*/  F2FP.SATFINITE.E4M3.F32.PACK_AB_MERGE_C R81, R102, R81, RZ ;  /* 0x000000516651723e */ /* 0x000fe200048070ff */
[----:B------:R-:W1:Y:S01]  /*4920*/  MUFU.EX2 R74, R74 ;  /* 0x0000004a004a7308 */ /* 0x000e620000000800 */
[----:B------:R-:W-:-:S01]  /*4930*/  FADD.FTZ R83, R11, R84 ;  /* 0x000000540b537221 */ /* 0x000fc20000010000 */
[----:B------:R-:W-:Y:S01]  /*4940*/  FADD.FTZ R2, R102, R79 ;  /* 0x0000004f66027221 */ /* 0x000fe20000010000 */
[----:B------:R-:W-:-:S03]  /*4950*/  F2FP.SATFINITE.E4M3.F32.PACK_AB_MERGE_C R180, R100, R77, R81 ;  /* 0x0000004d64b4723e */ /* 0x000fc60004807051 */
[----:B--2---:R-:W-:Y:S02]  /*4960*/  FADD.FTZ R79, R49, R2 ;  /* 0x00000002314f7221 */ /* 0x004fe40000010000 */
[----:B------:R-:W-:Y:S02]  /*4970*/  MUFU.EX2 R21, R21 ;  /* 0x0000001500157308 */ /* 0x000fe40000000800 */
[----:B0-----:R-:W-:-:S06]  /*4980*/  FADD.FTZ R79, R72, R79 ;  /* 0x0000004f484f7221 */ /* 0x001fcc0000010000 */
[----:B------:R-:W0:Y:S01]  /*4990*/  MUFU.EX2 R73, R73 ;  /* 0x0000004900497308 */ /* 0x000e220000000800 */
[----:B-1----:R-:W-:-:S01]  /*49a0*/  FADD.FTZ R2, R74, R79 ;  /* 0x0000004f4a027221 */ /* 0x002fc20000010000 */
[----:B------:R-:W-:-:S04]  /*49b0*/  F2FP.SATFINITE.E4M3.F32.PACK_AB_MERGE_C R79, R33, R28, RZ ;  /* 0x0000001c214f723e */ /* 0x000fc800048070ff */
[----:B------:R-:W-:Y:S02]  /*49c0*/  F2FP.SATFINITE.E4M3.F32.PACK_AB_MERGE_C R185, R29, R24, R79 ;  /* 0x000000181db9723e */ /* 0x000fe4000480704f */
[----:B------:R-:W1:Y:S08]  /*49d0*/  MUFU.EX2 R15, R15 ;  /* 0x0000000f000f7308 */ /* 0x000e700000000800 */
[----:B------:R2:W-:Y:S08]  /*49e0*/  MUFU.EX2 R25, R58 ;  /* 0x0000003a00197308 */ /* 0x0005f00000000800 */
[----:B------:R-:W3:Y:S01]  /*49f0*/  MUFU.EX2 R75, R75 ;  /* 0x0000004b004b7308 */ /* 0x000ee20000000800 */
[----:B--2---:R-:W-:-:S04]  /*4a00*/  FADD.FTZ R58, R12, R83 ;  /* 0x000000530c3a7221 */ /* 0x004fc80000010000 */
[----:B------:R-:W-:-:S03]  /*4a10*/  FADD.FTZ R83, R13, R58 ;  /* 0x0000003a0d537221 */ /* 0x000fc60000010000 */
[----:B------:R-:W2:Y:S01]  /*4a20*/  MUFU.EX2 R56, R56 ;  /* 0x0000003800387308 */ /* 0x000ea20000000800 */
[----:B------:R-:W-:-:S01]  /*4a30*/  FADD.FTZ R58, R14, R83 ;  /* 0x000000530e3a7221 */ /* 0x000fc20000010000 */
[----:B------:R-:W-:Y:S01]  /*4a40*/  F2FP.SATFINITE.E4M3.F32.PACK_AB_MERGE_C R83, R6, R5, RZ ;  /* 0x000000050653723e */ /* 0x000fe200048070ff */
[----:B0-----:R-:W-:-:S01]  /*4a50*/  FADD.FTZ R6, R73, R2 ;  /* 0x0000000249067221 */ /* 0x001fc20000010000 */
[C---:B------:R-:W-:Y:S01]  /*4a60*/  F2FP.SATFINITE.E4M3.F32.PACK_AB_MERGE_C R14, R21.reuse, R14, RZ ;  /* 0x0000000e150e723e */ /* 0x040fe200048070ff */
[----:B------:R-:W-:-:S01]  /*4a70*/  FADD.FTZ R58, R21, R58 ;  /* 0x0000003a153a7221 */ /* 0x000fc20000010000 */
[----:B------:R-:W-:Y:S02]  /*4a80*/  F2FP.SATFINITE.E4M3.F32.PACK_AB_MERGE_C R187, R3, R32, R83 ;  /* 0x0000002003bb723e */ /* 0x000fe40004807053 */
[----:B------:R-:W0:Y:S01]  /*4a90*/  MUFU.EX2 R40, R40 ;  /* 0x0000002800287308 */ /* 0x000e220000000800 */
[----:B-1----:R-:W-:-:S01]  /*4aa0*/  FADD.FTZ R33, R15, R58 ;  /* 0x0000003a0f217221 */ /* 0x002fc20000010000 */
[----:B---3--:R-:W-:Y:S01]  /*4ab0*/  FADD.FTZ R5, R75, R6 ;  /* 0x000000064b057221 */ /* 0x008fe20000010000 */
[----:B------:R-:W-:-:S02]  /*4ac0*/  F2FP.SATFINITE.E4M3.F32.PACK_AB_MERGE_C R183, R13, R12, R14 ;  /* 0x0000000c0db7723e */ /* 0x000fc4000480700e */
[----:B------:R-:W-:Y:S01]  /*4ad0*/  FADD.FTZ R33, R20, R33 ;  /* 0x0000002114217221 */ /* 0x000fe20000010000 */
[----:B------:R-:W-:Y:S02]  /*4ae0*/  F2FP.SATFINITE.E4M3.F32.PACK_AB_MERGE_C R73, R73, R74, RZ ;  /* 0x0000004a4949723e */ /* 0x000fe400048070ff */
[----:B------:R-:W1:Y:S01]  /*4af0*/  MUFU.EX2 R78, R78 ;  /* 0x0000004e004e7308 */ /* 0x000e620000000800 */
[----:B--2---:R-:W-:-:S01]  /*4b00*/  FADD.FTZ R5, R56, R5 ;  /* 0x0000000538057221 */ /* 0x004fc20000010000 */
[----:B------:R-:W-:Y:S02]  /*4b10*/  F2FP.SATFINITE.E4M3.F32.PACK_AB_MERGE_C R182, R72, R49, R73 ;  /* 0x0000003148b6723e */ /* 0x000fe40004807049 */
[----:B------:R-:W-:Y:S02]  /*4b20*/  CS2R R72, SRZ ;  /* 0x0000000000487805 */ /* 0x000fe4000001ff00 */
[----:B------:R-:W-:Y:S02]  /*4b30*/  CS2R R48, SRZ ;  /* 0x0000000000307805 */ /* 0x000fe4000001ff00 */
[----:B------:R-:W2:Y:S01]  /*4b40*/  MUFU.EX2 R57, R57 ;  /* 0x0000003900397308 */ /* 0x000ea20000000800 */
[----:B0-----:R-:W-:-:S01]  /*4b50*/  FADD.FTZ R28, R40, R33 ;  /* 0x00000021281c7221 */ /* 0x001fc20000010000 */
[----:B------:R-:W-:-:S04]  /*4b60*/  F2FP.SATFINITE.E4M3.F32.PACK_AB_MERGE_C R33, R11, R10, RZ ;  /* 0x0000000a0b21723e */ /* 0x000fc800048070ff */
[----:B------:R-:W-:Y:S02]  /*4b70*/  F2FP.SATFINITE.E4M3.F32.PACK_AB_MERGE_C R181, R9, R8, R33 ;  /* 0x0000000809b5723e */ /* 0x000fe40004807021 */
[----:B------:R-:W-:Y:S01]  /*4b80*/  CS2R R32, SRZ ;  /* 0x0000000000207805 */ /* 0x000fe2000001ff00 */
[----:B------:R-:W0:Y:S01]  /*4b90*/  MUFU.EX2 R47, R47 ;  /* 0x0000002f002f7308 */ /* 0x000e220000000800 */
[----:B-1----:R-:W-:-:S04]  /*4ba0*/  FADD.FTZ R6, R78, R5 ;  /* 0x000000054e067221 */ /* 0x002fc80000010000 */
[C---:B------:R-:W-:Y:S01]  /*4bb0*/  FADD.FTZ R5, R71.reuse, R6 ;  /* 0x0000000647057221 */ /* 0x040fe20000010000 */
[----:B------:R-:W-:Y:S02]  /*4bc0*/  F2FP.SATFINITE.E4M3.F32.PACK_AB_MERGE_C R71, R71, R78, RZ ;  /* 0x0000004e4747723e */ /* 0x000fe400048070ff */
[----:B------:R-:W-:Y:S01]  /*4bd0*/  CS2R R78, SRZ ;  /* 0x00000000004e7805 */ /* 0x000fe2000001ff00 */
[----:B------:R-:W1:Y:S01]  /*4be0*/  MUFU.EX2 R52, R52 ;  /* 0x0000003400347308 */ /* 0x000e620000000800 */
[----:B--2---:R-:W-:-:S01]  /*4bf0*/  FADD.FTZ R28, R57, R28 ;  /* 0x0000001c391c7221 */ /* 0x004fc20000010000 */
[----:B------:R-:W-:Y:S02]  /*4c00*/  F2FP.SATFINITE.E4M3.F32.PACK_AB_MERGE_C R40, R57, R40, RZ ;  /* 0x000000283928723e */ /* 0x000fe400048070ff */
[----:B------:R-:W-:Y:S02]  /*4c10*/  F2FP.SATFINITE.E4M3.F32.PACK_AB_MERGE_C R176, R56, R75, R71 ;  /* 0x0000004b38b0723e */ /* 0x000fe40004807047 */
[----:B------:R-:W-:-:S02]  /*4c20*/  CS2R R74, SRZ ;  /* 0x00000000004a7805 */ /* 0x000fc4000001ff00 */
[----:B------:R-:W-:Y:S02]  /*4c30*/  F2FP.SATFINITE.E4M3.F32.PACK_AB_MERGE_C R177, R20, R15, R40 ;  /* 0x0000000f14b1723e */ /* 0x000fe40004807028 */
[----:B------:R-:W-:Y:S01]  /*4c40*/  CS2R R56, SRZ ;  /* 0x0000000000387805 */ /* 0x000fe2000001ff00 */
[----:B------:R-:W2:Y:S01]  /*4c50*/  MUFU.EX2 R54, R54 ;  /* 0x0000003600367308 */ /* 0x000ea20000000800 */
[----:B0-----:R-:W-:-:S01]  /*4c60*/  FADD.FTZ R11, R47, R28 ;  /* 0x0000001c2f0b7221 */ /* 0x001fc20000010000 */
[----:B------:R-:W-:-:S06]  /*4c70*/  CS2R R28, SRZ ;  /* 0x00000000001c7805 */ /* 0x000fcc000001ff00 */
        /* <DEDUP_REMOVED lines=13> */
[----:B------:R-:W-:Y:S02]  /*4d50*/  CS2R R40, SRZ ;  /* 0x0000000000287805 */ /* 0x000fe4000001ff00 */
[----:B------:R-:W-:Y:S02]  /*4d60*/  F2FP.SATFINITE.E4M3.F32.PACK_AB_MERGE_C R179, R54, R47, R42 ;  /* 0x0000002f36b3723e */ /* 0x000fe4000480702a */
[----:B------:R-:W0:Y:S01]  /*4d70*/  MUFU.EX2 R93, R93 ;  /* 0x0000005d005d7308 */ /* 0x000e220000000800 */
[C---:B-1----:R-:W-:Y:S01]  /*4d80*/  F2FP.SATFINITE.E4M3.F32.PACK_AB_MERGE_C R91, R92.reuse, R91, RZ ;  /* 0x0000005b5c5b723e */ /* 0x042fe200048070ff */
[----:B------:R-:W-:-:S03]  /*4d90*/  FADD.FTZ R92, R92, R3 ;  /* 0x000000035c5c7221 */ /* 0x000fc60000010000 */
[----:B------:R-:W-:Y:S02]  /*4da0*/  F2FP.SATFINITE.E4M3.F32.PACK_AB_MERGE_C R178, R89, R52, R91 ;  /* 0x0000003459b2723e */ /* 0x000fe4000480705b */
[----:B------:R-:W-:Y:S01]  /*4db0*/  CS2R R52, SRZ ;  /* 0x0000000000347805 */ /* 0x000fe2000001ff00 */
        /* <DEDUP_REMOVED lines=12> */
[----:B------:R-:W-:-:S03]  /*4e80*/  F2FP.SATFINITE.E4M3.F32.PACK_AB_MERGE_C R60, R25, R60, RZ ;  /* 0x0000003c193c723e */ /* 0x000fc600048070ff */
[----:B------:R-:W-:Y:S01]  /*4e90*/  FADD.FTZ R8, R25, R8 ;  /* 0x0000000819087221 */ /* 0x000fe20000010000 */
[----:B------:R-:W-:Y:S02]  /*4ea0*/  F2FP.SATFINITE.E4M3.F32.PACK_AB_MERGE_C R172, R90, R93, R60 ;  /* 0x0000005d5aac723e */ /* 0x000fe4000480703c */
[----:B------:R-:W-:Y:S01]  /*4eb0*/  CS2R R24, SRZ ;  /* 0x0000000000187805 */ /* 0x000fe2000001ff00 */
[----:B------:R-:W1:Y:S01]  /*4ec0*/  MUFU.EX2 R59, R59 ;  /* 0x0000003b003b7308 */ /* 0x000e620000000800 */
[----:B--2---:R-:W-:-:S01]  /*4ed0*/  FADD.FTZ R5, R46, R5 ;  /* 0x000000052e057221 */ /* 0x004fc20000010000 */
[----:B------:R-:W-:Y:S02]  /*4ee0*/  F2FP.SATFINITE.E4M3.F32.PACK_AB_MERGE_C R31, R46, R31, RZ ;  /* 0x0000001f2e1f723e */ /* 0x000fe400048070ff */
[----:B------:R-:W-:Y:S02]  /*4ef0*/  CS2R R46, SRZ ;  /* 0x00000000002e7805 */ /* 0x000fe4000001ff00 */
[----:B------:R-:W-:-:S02]  /*4f00*/  F2FP.SATFINITE.E4M3.F32.PACK_AB_MERGE_C R173, R30, R27, R31 ;  /* 0x0000001b1ead723e */ /* 0x000fc4000480701f */
        /* <DEDUP_REMOVED lines=18> */
[----:B------:R-:W-:Y:S01]  /*5030*/  CS2R R84, SRZ ;  /* 0x0000000000547805 */ /* 0x000fe2000001ff00 */
[----:B------:R-:W0:Y:S01]  /*5040*/  MUFU.EX2 R68, R68 ;  /* 0x0000004400447308 */ /* 0x000e220000000800 */
[----:B-1----:R-:W-:-:S01]  /*5050*/  FADD.FTZ R9, R2, R5 ;  /* 0x0000000502097221 */ /* 0x002fc20000010000 */
[----:B------:R-:W-:-:S04]  /*5060*/  F2FP.SATFINITE.E4M3.F32.PACK_AB_MERGE_C R61, R2, R61, RZ ;  /* 0x0000003d023d723e */ /* 0x000fc800048070ff */
[----:B------:R-:W-:Y:S02]  /*5070*/  F2FP.SATFINITE.E4M3.F32.PACK_AB_MERGE_C R174, R62, R59, R61 ;  /* 0x0000003b3eae723e */ /* 0x000fe4000480703d */
[----:B------:R-:W-:Y:S01]  /*5080*/  CS2R R62, SRZ ;  /* 0x00000000003e7805 */ /* 0x000fe2000001ff00 */
[----:B------:R-:W1:Y:S01]  /*5090*/  MUFU.EX2 R66, R66 ;  /* 0x0000004200427308 */ /* 0x000e620000000800 */
[----:B--2---:R-:W-:-:S01]  /*50a0*/  FADD.FTZ R11, R51, R10 ;  /* 0x0000000a330b7221 */ /* 0x004fc20000010000 */
[----:B------:R-:W-:Y:S02]  /*50b0*/  CS2R R60, SRZ ;  /* 0x00000000003c7805 */ /* 0x000fe4000001ff00 */
[----:B------:R-:W-:-:S04]  /*50c0*/  CS2R R58, SRZ ;  /* 0x00000000003a7805 */ /* 0x000fc8000001ff00 */
        /* <DEDUP_REMOVED lines=14> */
[----:B------:R-:W-:Y:S02]  /*51b0*/  CS2R R64, SRZ ;  /* 0x0000000000407805 */ /* 0x000fe4000001ff00 */
[----:B------:R-:W-:Y:S01]  /*51c0*/  CS2R R50, SRZ ;  /* 0x0000000000327805 */ /* 0x000fe2000001ff00 */
[----:B------:R-:W2:Y:S01]  /*51d0*/  MUFU.EX2 R38, R38 ;  /* 0x0000002600267308 */ /* 0x000ea20000000800 */
[----:B0-----:R-:W-:-:S01]  /*51e0*/  FADD.FTZ R11, R6, R11 ;  /* 0x0000000b060b7221 */ /* 0x001fc20000010000 */
[----:B------:R-:W-:-:S04]  /*51f0*/  F2FP.SATFINITE.E4M3.F32.PACK_AB_MERGE_C R43, R6, R43, RZ ;  /* 0x0000002b062b723e */ /* 0x000fc800048070ff */
[----:B------:R-:W-:Y:S02]  /*5200*/  F2FP.SATFINITE.E4M3.F32.PACK_AB_MERGE_C R168, R67, R68, R43 ;  /* 0x0000004443a8723e */ /* 0x000fe4000480702b */
[----:B------:R-:W-:Y:S01]  /*5210*/  CS2R R68, SRZ ;  /* 0x0000000000447805 */ /* 0x000fe2000001ff00 */
[----:B------:R0:W3:Y:S01]  /*5220*/  MUFU.EX2 R3, R76 ;  /* 0x0000004c00037308 */ /* 0x0000e20000000800 */
[----:B-1----:R-:W-:-:S01]  /*5230*/  FADD.FTZ R2, R70, R11 ;  /* 0x0000000b46027221 */ /* 0x002fc20000010000 */
[----:B------:R-:W-:Y:S02]  /*5240*/  CS2R R66, SRZ ;  /* 0x0000000000427805 */ /* 0x000fe4000001ff00 */
[----:B------:R-:W-:-:S04]  /*5250*/  CS2R R42, SRZ ;  /* 0x00000000002a7805 */ /* 0x000fc8000001ff00 */
[----:B------:R-:W1:Y:S01]  /*5260*/  MUFU.EX2 R35, R35 ;  /* 0x0000002300237308 */ /* 0x000e620000000800 */
[----:B--2---:R-:W-:-:S01]  /*5270*/  FADD.FTZ R6, R38, R39 ;  /* 0x0000002726067221 */ /* 0x004fc20000010000 */
[----:B0-----:R-:W-:-:S06]  /*5280*/  CS2R R76, SRZ ;  /* 0x00000000004c7805 */ /* 0x001fcc000001ff00 */
[----:B------:R-:W-:Y:S01]  /*5290*/  MUFU.EX2 R80, R80 ;  /* 0x0000005000507308 */ /* 0x000fe20000000800 */
[----:B---3--:R-:W-:-:S07]  /*52a0*/  FADD.FTZ R11, R3, R2 ;  /* 0x00000002030b7221 */ /* 0x008fce0000010000 */
[----:B------:R0:W2:Y:S01]  /*52b0*/  MUFU.EX2 R5, R82 ;  /* 0x0000005200057308 */ /* 0x0000a20000000800 */
[----:B-1----:R-:W-:-:S07]  /*52c0*/  FADD.FTZ R13, R35, R6 ;  /* 0x00000006230d7221 */ /* 0x002fce0000010000 */
[----:B------:R-:W1:Y:S01]  /*52d0*/  MUFU.EX2 R44, R44 ;  /* 0x0000002c002c7308 */ /* 0x000e620000000800 */
[----:B0-----:R-:W-:-:S07]  /*52e0*/  CS2R R82, SRZ ;  /* 0x0000000000527805 */ /* 0x001fce000001ff00 */
[----:B------:R0:W3:Y:S01]  /*52f0*/  MUFU.EX2 R9, R26 ;  /* 0x0000001a00097308 */ /* 0x0000e20000000800 */
[----:B--2---:R-:W-:Y:S01]  /*5300*/  F2FP.SATFINITE.E4M3.F32.PACK_AB_MERGE_C R6, R5, R80, RZ ;  /* 0x000000500506723e */ /* 0x004fe200048070ff */
[----:B------:R-:W-:-:S03]  /*5310*/  FADD.FTZ R80, R80, R11 ;  /* 0x0000000b50507221 */ /* 0x000fc60000010000 */
[----:B------:R-:W-:Y:S01]  /*5320*/  F2FP.SATFINITE.E4M3.F32.PACK_AB_MERGE_C R170, R3, R70, R6 ;  /* 0x0000004603aa723e */ /* 0x000fe20004807006 */
[----:B------:R-:W-:-:S01]  /*5330*/  FADD.FTZ R3, R5, R80 ;  /* 0x0000005005037221 */ /* 0x000fc20000010000 */
[----:B------:R-:W-:Y:S02]  /*5340*/  CS2R R80, SRZ ;  /* 0x0000000000507805 */ /* 0x000fe4000001ff00 */
[----:B------:R-:W-:Y:S01]  /*5350*/  CS2R R70, SRZ ;  /* 0x0000000000467805 */ /* 0x000fe2000001ff00 */
[----:B-1----:R-:W-:Y:S01]  /*5360*/  FADD.FTZ R2, R44, R13 ;  /* 0x0000000d2c027221 */ /* 0x002fe20000010000 */
[----:B0-----:R-:W-:Y:S02]  /*5370*/  CS2R R26, SRZ ;  /* 0x00000000001a7805 */ /* 0x001fe4000001ff00 */
[C---:B---3--:R-:W-:Y:S01]  /*5380*/  F2FP.SATFINITE.E4M3.F32.PACK_AB_MERGE_C R8, R9.reuse, R44, RZ ;  /* 0x0000002c0908723e */ /* 0x048fe200048070ff */
[----:B------:R-:W-:-:S01]  /*5390*/  FADD.FTZ R2, R9, R2 ;  /* 0x0000000209027221 */ /* 0x000fc20000010000 */
[----:B------:R-:W-:-:S02]  /*53a0*/  CS2R R44, SRZ ;  /* 0x00000000002c7805 */ /* 0x000fc4000001ff00 */
[----:B------:R-:W-:Y:S02]  /*53b0*/  F2FP.SATFINITE.E4M3.F32.PACK_AB_MERGE_C R171, R35, R38, R8 ;  /* 0x0000002623ab723e */ /* 0x000fe40004807008 */
        /* <DEDUP_REMOVED lines=9> */
.L_x_9629:
[----:B------:R-:W-:Y:S01]  /*5450*/  ISETP.NE.AND P2, PT, RZ, UR42, PT ;  /* 0x0000002aff007c0c */ /* 0x000fe2000bf45270 */
[----:B------:R-:W-:-:S04]  /*5460*/  UISETP.NE.AND UP0, UPT, UR30, 0x1, UPT ;  /* 0x000000011e00788c */ /* 0x000fc8000bf05270 */
[----:B------:R-:W-:-:S04]  /*5470*/  USEL UR45, URZ, 0x1, UP0 ;  /* 0x000000013f2d7887 */ /* 0x000fc80008000000 */
[----:B------:R-:W-:-:S04]  /*5480*/  ULOP3.LUT UR45, UR32, UR45, URZ, 0x3c, !UPT ;  /* 0x0000002d202d7292 */ /* 0x000fc8000f8e3c3f */
[----:B------:R-:W-:Y:S08]  /*5490*/  @P2 BRA `(.L_x_9619) ;  /* 0x0000000000382947 */ /* 0x000ff00003800000 */
[----:B------:R-:W-:Y:S05]  /*54a0*/  @!P0 BRA `(.L_x_9620) ;  /* 0x0000000000048947 */ /* 0x000fea0003800000 */
[----:B------:R-:W-:Y:S01]  /*54b0*/  BPT.TRAP 0x1 ;  /* 0x000000040000795c */ /* 0x000fe20000300000 */
.L_x_9620:
[----:B------:R-:W-:Y:S01]  /*54c0*/  UIADD3 UR6, UR30, 0x1, URZ ;  /* 0x000000011e067890 */ /* 0x000fe2000fffe03f */
[----:B------:R-:W-:-:S03]  /*54d0*/  MOV R7, UR45 ;  /* 0x0000002d00077c02 */ /* 0x000fc60008000f00 */
[----:B------:R-:W-:Y:S01]  /*54e0*/  UISETP.NE.AND UP0, UPT, UR6, 0x2, UPT ;  /* 0x000000020600788c */ /* 0x000fe2000bf05270 */
[----:B------:R-:W-:-:S03]  /*54f0*/  SHF.L.U32 R7, R7, 0x1f, RZ ;  /* 0x0000001f07077819 */ /* 0x000fc600000006ff */
[----:B------:R-:W-:-:S04]  /*5500*/  USEL UR6, UR6, URZ, UP0 ;  /* 0x0000003f06067287 */ /* 0x000fc80008000000 */
[----:B------:R-:W-:-:S09]  /*5510*/  ULEA UR6, UR6, UR43, 0x3 ;  /* 0x0000002b06067291 */ /* 0x000fd2000f8e183f */
[----:B------:R0:W1:Y:S01]  /*5520*/  SYNCS.PHASECHK.TRANS64.TRYWAIT P1, [UR6+0x22830], R7 ;  /* 0x02283007ff0075a7 */ /* 0x0000620008020146 */
[----:B------:R-:W-:Y:S05]  /*5530*/  @!P0 BRA `(.L_x_9621) ;  /* 0x0000000000048947 */ /* 0x000fea0003800000 */
[----:B------:R-:W-:Y:S01]  /*5540*/  BPT.TRAP 0x1 ;  /* 0x000000040000795c */ /* 0x000fe20000300000 */
.L_x_9621:
[----:B-1----:R-:W-:Y:S05]  /*5550*/  @P1 BRA `(.L_x_9619) ;  /* 0x0000000000081947 */ /* 0x002fea0003800000 */
[----:B------:R-:W1:Y:S02]  /*5560*/  SYNCS.PHASECHK.TRANS64.TRYWAIT P1, [UR6+0x22830], R7 ;  /* 0x02283007ff0075a7 */ /* 0x000e640008020146 */
[----:B-1----:R-:W-:Y:S05]  /*5570*/  @!P1 BRA `(.L_x_9622) ;  /* 0x0000011000fc9947 */ /* 0x002fea0003800000 */
.L_x_9619:
        /* <DEDUP_REMOVED lines=132> */
.L_x_9624:
[----:B------:R-:W-:Y:S01]  /*5dc0*/  ULEA UR6, UR30, UR43, 0x3 ;  /* 0x0000002b1e067291 */ /* 0x000fe2000f8e183f */
[----:B------:R-:W-:-:S05]  /*5dd0*/  IMAD.U32 R7, RZ, RZ, UR32 ;  /* 0x00000020ff077e24 */ /* 0x000fca000f8e00ff */
[----:B------:R-:W-:-:S04]  /*5de0*/  SHF.L.U32 R7, R7, 0x1f, RZ ;  /* 0x0000001f07077819 */ /* 0x000fc800000006ff */
[----:B------:R0:W1:Y:S01]  /*5df0*/  SYNCS.PHASECHK.TRANS64.TRYWAIT P1, [UR6+0x22850], R7 ;  /* 0x02285007ff0075a7 */ /* 0x0000620008020146 */
[----:B------:R-:W-:Y:S05]  /*5e00*/  @!P0 BRA `(.L_x_9625) ;  /* 0x0000000000048947 */ /* 0x000fea0003800000 */
[----:B------:R-:W-:Y:S01]  /*5e10*/  BPT.TRAP 0x1 ;  /* 0x000000040000795c */ /* 0x000fe20000300000 */
.L_x_9625:
[----:B-1----:R-:W-:Y:S05]  /*5e20*/  @P1 BRA `(.L_x_9623) ;  /* 0x0000000000081947 */ /* 0x002fea0003800000 */
[----:B------:R-:W1:Y:S02]  /*5e30*/  SYNCS.PHASECHK.TRANS64.TRYWAIT P1, [UR6+0x22850], R7 ;  /* 0x02285007ff0075a7 */ /* 0x000e640008020146 */
[----:B-1----:R-:W-:Y:S05]  /*5e40*/  @!P1 BRA `(.L_x_9626) ;  /* 0x0000010800e09947 */ /* 0x002fea0003800000 */
.L_x_9623:
        /* <DEDUP_REMOVED lines=36> */
.L_x_9627:
[----:B------:R-:W-:Y:S01]  /*6090*/  UISETP.NE.AND UP0, UPT, UR51, URZ, UPT ;  /* 0x0000003f3300728c */ /* 0x000fe2000bf05270 */
[C---:B------:R-:W-:Y:S01]  /*60a0*/  FMUL.FTZ R168, R0.reuse, R152 ;  /* 0x0000009800a87220 */ /* 0x040fe20000410000 */
[C---:B------:R-:W-:Y:S01]  /*60b0*/  FMUL.FTZ R152, R0.reuse, R153 ;  /* 0x0000009900987220 */ /* 0x040fe20000410000 */
[C---:B------:R-:W-:Y:S01]  /*60c0*/  FMUL.FTZ R153, R0.reuse, R156 ;  /* 0x0000009c00997220 */ /* 0x040fe20000410000 */
[C---:B------:R-:W-:Y:S01]  /*60d0*/  FMUL.FTZ R156, R0.reuse, R160 ;  /* 0x000000a0009c7220 */ /* 0x040fe20000410000 */
[C---:B------:R-:W-:Y:S01]  /*60e0*/  FMUL.FTZ R160, R0.reuse, R137 ;  /* 0x0000008900a07220 */ /* 0x040fe20000410000 */
[----:B------:R-:W-:Y:S01]  /*60f0*/  PLOP3.LUT P1, PT, PT, PT, UP0, 0x80, 0x0 ;  /* 0x000000000000781c */ /* 0x000fe20003f2f008 */
[----:B------:R-:W-:Y:S01]  /*6100*/  FMUL.FTZ R137, R0, R146 ;  /* 0x0000009200897220 */ /* 0x000fe20000410000 */
[----:B------:R-:W-:Y:S01]  /*6110*/  PLOP3.LUT P2, PT, PT, PT, UP0, 0x80, 0x0 ;  /* 0x000000000000781c */ /* 0x000fe20003f4f008 */
[----:B------:R-:W-:Y:S02]  /*6120*/  VIADD R146, R18, UR40 ;  /* 0x0000002812927c36 */ /* 0x000fe40008000000 */
[C---:B------:R-:W-:Y:S01]  /*6130*/  FMUL.FTZ R13, R0.reuse, R166 ;  /* 0x000000a6000d7220 */ /* 0x040fe20000410000 */
[----:B------:R-:W-:Y:S01]  /*6140*/  @UP0 ULDC UR6, c[0x0][0x44c] ;  /* 0x0001130000060ab9 */ /* 0x000fe20000000800 */
        /* <DEDUP_REMOVED lines=8> */
[----:B------:R-:W-:Y:S01]  /*61d0*/  @UP0 ULDC UR6, c[0x0][0x450] ;  /* 0x0001140000060ab9 */ /* 0x000fe20000000800 */
[----:B------:R-:W1:Y:S02]  /*61e0*/  MUFU.TANH R168, R168 ;  /* 0x000000a800a87308 */ /* 0x000e640000002400 */
[C---:B0-----:R-:W-:Y:S01]  /*61f0*/  FMUL.FTZ R7, R0.reuse, R154 ;  /* 0x0000009a00077220 */ /* 0x041fe20000410000 */
[----:B------:R-:W-:Y:S01]  /*6200*/  IMAD.U32 R133, RZ, RZ, UR50 ;  /* 0x00000032ff857e24 */ /* 0x000fe2000f8e00ff */
[----:B------:R-:W-:Y:S01]  /*6210*/  @P2 SHF.R.U32.HI R146, RZ, UR6, R124 ;  /* 0x00000006ff922c19 */ /* 0x000fe2000801167c */
[C---:B------:R-:W-:Y:S01]  /*6220*/  FMUL.FTZ R124, R0.reuse, R131 ;  /* 0x00000083007c7220 */ /* 0x040fe20000410000 */
[----:B------:R-:W-:Y:S01]  /*6230*/  UMOV UR6, 0x1 ;  /* 0x0000000100067882 */ /* 0x000fe20000000000 */
[C---:B------:R-:W-:Y:S01]  /*6240*/  FMUL.FTZ R154, R0.reuse, R157 ;  /* 0x0000009d009a7220 */ /* 0x040fe20000410000 */
[----:B------:R-:W-:Y:S01]  /*6250*/  UIMAD UR6, UR31, -0xa0, UR6 ;  /* 0xffffff601f0678a4 */ /* 0x000fe2000f8e0206 */
[----:B------:R-:W0:Y:S01]  /*6260*/  SHFL.IDX PT, R131, R146, RZ, 0x1c1f ;  /* 0x001c1fff92837589 */ /* 0x000e2200000e0000 */
[----:B------:R-:W2:Y:S01]  /*6270*/  MUFU.TANH R152, R152 ;  /* 0x0000009800987308 */ /* 0x000ea20000002400 */
[C---:B------:R-:W-:Y:S01]  /*6280*/  FMUL.FTZ R8, R0.reuse, R155 ;  /* 0x0000009b00087220 */ /* 0x040fe20000410000 */
[C---:B------:R-:W-:Y:S01]  /*6290*/  FMUL.FTZ R155, R0.reuse, R161 ;  /* 0x000000a1009b7220 */ /* 0x040fe20000410000 */
[----:B------:R-:W-:Y:S01]  /*62a0*/  FMUL.FTZ R11, R0, R162 ;  /* 0x000000a2000b7220 */ /* 0x000fe20000410000 */
[----:B------:R-:W-:-:S02]  /*62b0*/  IMAD R144, R17, R144, UR6 ;  /* 0x0000000611907e24 */ /* 0x000fc4000f8e0290 */
[C---:B------:R-:W-:Y:S01]  /*62c0*/  FMUL.FTZ R162, R0.reuse, R149 ;  /* 0x0000009500a27220 */ /* 0x040fe20000410000 */
[C---:B------:R-:W-:Y:S01]  /*62d0*/  FMUL.FTZ R157, R0.reuse, R164 ;  /* 0x000000a4009d7220 */ /* 0x040fe20000410000 */
[C---:B------:R-:W-:Y:S01]  /*62e0*/  FMUL.FTZ R170, R0.reuse, R125 ;  /* 0x0000007d00aa7220 */ /* 0x040fe20000410000 */
[----:B------:R-:W3:Y:S01]  /*62f0*/  MUFU.TANH R153, R153 ;  /* 0x0000009900997308 */ /* 0x000ee20000002400 */
[----:B------:R-:W-:Y:S01]  /*6300*/  IADD3 R144, -R133, UR49, R144 ;  /* 0x0000003185907c10 */ /* 0x000fe2000fffe190 */
        /* <DEDUP_REMOVED lines=13> */
[----:B0-----:R-:W-:Y:S01]  /*63e0*/  IMAD.IADD R131, R144, 0x1, R131 ;  /* 0x0000000190837824 */ /* 0x001fe200078e0283 */
[----:B------:R-:W0:Y:S01]  /*63f0*/  MUFU.TANH R156, R156 ;  /* 0x0000009c009c7308 */ /* 0x000e220000002400 */
[C---:B------:R-:W-:Y:S01]  /*6400*/  FMUL.FTZ R148, R0.reuse, R148 ;  /* 0x0000009400947220 */ /* 0x040fe20000410000 */
[C---:B------:R-:W-:Y:S01]  /*6410*/  FMUL.FTZ R15, R0.reuse, R138 ;  /* 0x0000008a000f7220 */ /* 0x040fe20000410000 */
[C---:B------:R-:W-:Y:S01]  /*6420*/  FMUL.FTZ R138, R0.reuse, R147 ;  /* 0x00000093008a7220 */ /* 0x040fe20000410000 */
[C---:B------:R-:W-:Y:S01]  /*6430*/  ISETP.GT.AND P1, PT, R131.reuse, RZ, PT ;  /* 0x000000ff8300720c */ /* 0x040fe20003f24270 */
[C---:B------:R-:W-:Y:S01]  /*6440*/  FMUL.FTZ R140, R0.reuse, R150 ;  /* 0x00000096008c7220 */ /* 0x040fe20000410000 */
[C---:B------:R-:W-:Y:S01]  /*6450*/  ISETP.GT.AND P2, PT, R131.reuse, 0x1, PT ;  /* 0x000000018300780c */ /* 0x040fe20003f44270 */
[----:B------:R-:W-:Y:S01]  /*6460*/  FMUL.FTZ R150, R0, R120 ;  /* 0x0000007800967220 */ /* 0x000fe20000410000 */
[----:B-1----:R-:W-:Y:S01]  /*6470*/  FSEL R149, R168, -INF , P1 ;  /* 0xff800000a8957808 */ /* 0x002fe20000800000 */
[----:B------:R-:W1:Y:S01]  /*6480*/  MUFU.TANH R155, R155 ;  /* 0x0000009b009b7308 */ /* 0x000e620000002400 */
[----:B------:R-:W-:Y:S01]  /*6490*/  ISETP.GT.AND P1, PT, R131, 0x8, PT ;  /* 0x000000088300780c */ /* 0x000fe20003f24270 */
[----:B------:R-:W-:Y:S01]  /*64a0*/  FMUL.FTZ R164, R0, R121 ;  /* 0x0000007900a47220 */ /* 0x000fe20000410000 */
[----:B--2---:R-:W-:Y:S01]  /*64b0*/  FSEL R151, R152, -INF , P2 ;  /* 0xff80000098977808 */ /* 0x004fe20001000000 */
[C---:B------:R-:W-:Y:S01]  /*64c0*/  FMUL.FTZ R104, R0.reuse, R104 ;  /* 0x0000006800687220 */ /* 0x040fe20000410000 */
[----:B------:R-:W-:Y:S01]  /*64d0*/  FMNMX.FTZ R132, R149, R5, !PT ;  /* 0x0000000595847209 */ /* 0x000fe20007810000 */
[C---:B------:R-:W-:Y:S01]  /*64e0*/  FMUL.FTZ R152, R0.reuse, R105 ;  /* 0x0000006900987220 */ /* 0x040fe20000410000 */
[----:B------:R-:W-:Y:S01]  /*64f0*/  ISETP.GT.AND P2, PT, R131, 0x9, PT ;  /* 0x000000098300780c */ /* 0x000fe20003f44270 */
[----:B------:R-:W2:Y:S01]  /*6500*/  MUFU.TANH R157, R157 ;  /* 0x0000009d009d7308 */ /* 0x000ea20000002400 */
[----:B---3--:R-:W-:Y:S01]  /*6510*/  FSEL R153, R153, -INF , P1 ;  /* 0xff80000099997808 */ /* 0x008fe20000800000 */
[C---:B------:R-:W-:Y:S01]  /*6520*/  FMUL.FTZ R105, R0.reuse, R107 ;  /* 0x0000006b00697220 */ /* 0x040fe20000410000 */
[----:B------:R-:W-:Y:S01]  /*6530*/  FMNMX.FTZ R132, R151, R132, !PT ;  /* 0x0000008497847209 */ /* 0x000fe20007810000 */
[C---:B------:R-:W-:Y:S01]  /*6540*/  FMUL.FTZ R120, R0.reuse, R123 ;  /* 0x0000007b00787220 */ /* 0x040fe20000410000 */
[----:B------:R-:W-:Y:S01]  /*6550*/  ISETP.GT.AND P1, PT, R131, 0x10, PT ;  /* 0x000000108300780c */ /* 0x000fe20003f24270 */
[----:B------:R-:W-:Y:S01]  /*6560*/  FMUL.FTZ R128, R0, R128 ;  /* 0x0000008000807220 */ /* 0x000fe20000410000 */
[----:B----4-:R-:W-:Y:S01]  /*6570*/  FSEL R163, R154, -INF , P2 ;  /* 0xff8000009aa37808 */ /* 0x010fe20001000000 */
[----:B------:R-:W3:Y:S01]  /*6580*/  MUFU.TANH R158, R158 ;  /* 0x0000009e009e7308 */ /* 0x000ee20000002400 */
        /* <DEDUP_REMOVED lines=10> */
[----:B-1----:R-:W-:Y:S01]  /*6630*/  FSEL R169, R155, -INF , P2 ;  /* 0xff8000009ba97808 */ /* 0x002fe20001000000 */
[C---:B------:R-:W-:Y:S01]  /*6640*/  FMUL.FTZ R122, R0.reuse, R127 ;  /* 0x0000007f007a7220 */ /* 0x040fe20000410000 */
[----:B------:R-:W-:Y:S01]  /*6650*/  FMNMX.FTZ R132, R167, R132, !PT ;  /* 0x00000084a7847209 */ /* 0x000fe20007810000 */
[C---:B------:R-:W-:Y:S01]  /*6660*/  FMUL.FTZ R127, R0.reuse, R134 ;  /* 0x00000086007f7220 */ /* 0x040fe20000410000 */
[----:B------:R-:W-:Y:S01]  /*6670*/  ISETP.GT.AND P2, PT, R131, 0x19, PT ;  /* 0x000000198300780c */ /* 0x000fe20003f44270 */
[----:B------:R-:W1:Y:S01]  /*6680*/  MUFU.TANH R160, R160 ;  /* 0x000000a000a07308 */ /* 0x000e620000002400 */
[----:B--2---:R-:W-:Y:S01]  /*6690*/  FSEL R165, R157, -INF , P1 ;  /* 0xff8000009da57808 */ /* 0x004fe20000800000 */
[C---:B------:R-:W-:Y:S01]  /*66a0*/  FMUL.FTZ R109, R0.reuse, R109 ;  /* 0x0000006d006d7220 */ /* 0x040fe20000410000 */
[----:B------:R-:W-:Y:S01]  /*66b0*/  FMNMX.FTZ R132, R169, R132, !PT ;  /* 0x00000084a9847209 */ /* 0x000fe20007810000 */
[C---:B------:R-:W-:Y:S01]  /*66c0*/  FMUL.FTZ R112, R0.reuse, R112 ;  /* 0x0000007000707220 */ /* 0x040fe20000410000 */
[----:B------:R-:W-:Y:S01]  /*66d0*/  ISETP.GT.AND P1, PT, R131, 0x20, PT ;  /* 0x000000208300780c */ /* 0x000fe20003f24270 */
[----:B------:R-:W-:Y:S01]  /*66e0*/  FMUL.FTZ R108, R0, R108 ;  /* 0x0000006c006c7220 */ /* 0x000fe20000410000 */
[----:B---3--:R-:W-:Y:S01]  /*66f0*/  FSEL R157, R158, -INF , P2 ;  /* 0xff8000009e9d7808 */ /* 0x008fe20001000000 */
[----:B------:R-:W2:Y:S01]  /*6700*/  MUFU.TANH R161, R161 ;  /* 0x000000a100a17308 */ /* 0x000ea20000002400 */
[----:B------:R-:W-:Y:S01]  /*6710*/  FMNMX.FTZ R132, R165, R132, !PT ;  /* 0x00000084a5847209 */ /* 0x000fe20007810000 */
[C---:B------:R-:W-:Y:S01]  /*6720*/  FMUL.FTZ R88, R0.reuse, R88 ;  /* 0x0000005800587220 */ /* 0x040fe20000410000 */
[----:B------:R-:W-:Y:S01]  /*6730*/  ISETP.GT.AND P2, PT, R131, 0x21, PT ;  /* 0x000000218300780c */ /* 0x000fe20003f44270 */
[C---:B------:R-:W-:Y:S01]  /*6740*/  FMUL.FTZ R113, R0.reuse, R113 ;  /* 0x0000007100717220 */ /* 0x040fe20000410000 */
[----:B0-----:R-:W-:Y:S01]  /*6750*/  FSEL R159, R159, -INF , P1 ;  /* 0xff8000009f9f7808 */ /* 0x001fe20000800000 */
[C---:B------:R-:W-:Y:S01]  /*6760*/  FMUL.FTZ R116, R0.reuse, R116 ;  /* 0x0000007400747220 */ /* 0x040fe20000410000 */
[----:B------:R-:W-:Y:S01]  /*6770*/  FMNMX.FTZ R132, R157, R132, !PT ;  /* 0x000000849d847209 */ /* 0x000fe20007810000 */
[----:B------:R-:W0:Y:S01]  /*6780*/  MUFU.TANH R141, R141 ;  /* 0x0000008d008d7308 */ /* 0x000e220000002400 */
[----:B------:R-:W-:Y:S01]  /*6790*/  ISETP.GT.AND P1, PT, R131, 0x28, PT ;  /* 0x000000288300780c */ /* 0x000fe20003f24270 */
[----:B------:R-:W-:Y:S01]  /*67a0*/  FMUL.FTZ R90, R0, R90 ;  /* 0x0000005a005a7220 */ /* 0x000fe20000410000 */
        /* <DEDUP_REMOVED lines=11> */
[C---:B------:R-:W-:Y:S01]  /*6860*/  FMUL.FTZ R99, R0.reuse, R99 ;  /* 0x0000006300637220 */ /* 0x040fe20000410000 */
[----:B------:R-:W-:Y:S01]  /*6870*/  FMNMX.FTZ R132, R147, R132, !PT ;  /* 0x0000008493847209 */ /* 0x000fe20007810000 */
        /* <DEDUP_REMOVED lines=14> */
[----:B------:R-:W-:-:S04]  /*6960*/  ISETP.GT.AND P2, PT, R131, 0x39, PT ;  /* 0x000000398300780c */ /* 0x000fc80003f44270 */
[----:B------:R-:W-:Y:S01]  /*6970*/  SYNCS.ARRIVE.TRANS64.RED.A1T0 RZ, [UR6], RZ ;  /* 0x000000ffffff79a7 */ /* 0x000fe20008100406 */
[----:B------:R-:W2:Y:S01]  /*6980*/  MUFU.TANH R150, R150 ;  /* 0x0000009600967308 */ /* 0x000ea20000002400 */
[----:B0-----:R-:W-:Y:S02]  /*6990*/  FSEL R141, R148, -INF , P1 ;  /* 0xff800000948d7808 */ /* 0x001fe40000800000 */
[----:B------:R-:W-:-:S05]  /*69a0*/  ISETP.GT.AND P1, PT, R131, 0x40, PT ;  /* 0x000000408300780c */ /* 0x000fca0003f24270 */
[----:B------:R-:W0:Y:S01]  /*69b0*/  MUFU.TANH R164, R164 ;  /* 0x000000a400a47308 */ /* 0x000e220000002400 */
[----:B-1----:R-:W-:Y:S02]  /*69c0*/  FSEL R135, R162, -INF , P2 ;  /* 0xff800000a2877808 */ /* 0x002fe40001000000 */
[----:B------:R-:W-:-:S05]  /*69d0*/  ISETP.GT.AND P2, PT, R131, 0x41, PT ;  /* 0x000000418300780c */ /* 0x000fca0003f44270 */
[----:B------:R1:W-:Y:S01]  /*69e0*/  MUFU.TANH R168, R104 ;  /* 0x0000006800a87308 */ /* 0x0003e20000002400 */
[----:B--2---:R-:W-:Y:S02]  /*69f0*/  FSEL R134, R150, -INF , P1 ;  /* 0xff80000096867808 */ /* 0x004fe40000800000 */
[----:B------:R-:W-:-:S05]  /*6a00*/  ISETP.GT.AND P1, PT, R131, 0x48, PT ;  /* 0x000000488300780c */ /* 0x000fca0003f24270 */
[----:B------:R-:W2:Y:S01]  /*6a10*/  MUFU.TANH R166, R166 ;  /* 0x000000a600a67308 */ /* 0x000ea20000002400 */
[----:B-1----:R-:W-:Y:S01]  /*6a20*/  FMUL.FTZ R104, R0, R106 ;  /* 0x0000006a00687220 */ /* 0x002fe20000410000 */
[----:B------:R-:W-:Y:S02]  /*6a30*/  FMNMX.FTZ R106, R142, R107, !PT ;  /* 0x0000006b8e6a7209 */ /* 0x000fe40007810000 */
[----:B0-----:R-:W-:Y:S02]  /*6a40*/  FSEL R133, R164, -INF , P2 ;  /* 0xff800000a4857808 */ /* 0x001fe40001000000 */
[----:B------:R-:W-:Y:S02]  /*6a50*/  FMNMX.FTZ R106, R141, R106, !PT ;  /* 0x0000006a8d6a7209 */ /* 0x000fe40007810000 */
[----:B------:R-:W0:Y:S01]  /*6a60*/  MUFU.TANH R170, R170 ;  /* 0x000000aa00aa7308 */ /* 0x000e220000002400 */
[----:B------:R-:W-:Y:S02]  /*6a70*/  ISETP.GT.AND P2, PT, R131, 0x49, PT ;  /* 0x000000498300780c */ /* 0x000fe40003f44270 */
[----:B------:R-:W-:-:S04]  /*6a80*/  FMNMX.FTZ R107, R135, R106, !PT ;  /* 0x0000006a876b7209 */ /* 0x000fc80007810000 */
[----:B------:R-:W-:Y:S01]  /*6a90*/  FMNMX.FTZ R106, R134, R107, !PT ;  /* 0x0000006b866a7209 */ /* 0x000fe20007810000 */
[----:B------:R-:W-:Y:S01]  /*6aa0*/  MUFU.TANH R128, R128 ;  /* 0x0000008000807308 */ /* 0x000fe20000002400 */
[----:B--2---:R-:W-:Y:S01]  /*6ab0*/  FSEL R132, R166, -INF , P1 ;  /* 0xff800000a6847808 */ /* 0x004fe20000800000 */
[C---:B------:R-:W-:Y:S01]  /*6ac0*/  FMUL.FTZ R107, R0.reuse, R117 ;  /* 0x00000075006b7220 */ /* 0x040fe20000410000 */
[----:B------:R-:W-:Y:S01]  /*6ad0*/  ISETP.GT.AND P1, PT, R131, 0x50, PT ;  /* 0x000000508300780c */ /* 0x000fe20003f24270 */
[----:B------:R-:W-:-:S04]  /*6ae0*/  FMUL.FTZ R166, R0, R118 ;  /* 0x0000007600a67220 */ /* 0x000fc80000410000 */
        /* <DEDUP_REMOVED lines=12> */
[----:B------:R-:W1:Y:S01]  /*6bb0*/  MUFU.TANH R152, R152 ;  /* 0x0000009800987308 */ /* 0x000e620000002400 */
[----:B--2---:R-:W-:Y:S02]  /*6bc0*/  FSEL R112, R128, -INF , P1 ;  /* 0xff80000080707808 */ /* 0x004fe40000800000 */
[----:B------:R-:W-:-:S05]  /*6bd0*/  ISETP.GT.AND P1, PT, R131, 0x58, PT ;  /* 0x000000588300780c */ /* 0x000fca0003f24270 */
[----:B------:R2:W-:Y:S08]  /*6be0*/  MUFU.TANH R160, R107 ;  /* 0x0000006b00a07308 */ /* 0x0005f00000002400 */
[----:B------:R4:W5:Y:S01]  /*6bf0*/  MUFU.TANH R154, R108 ;  /* 0x0000006c009a7308 */ /* 0x0009620000002400 */
[----:B--2---:R-:W-:Y:S01]  /*6c00*/  FMNMX.FTZ R107, R112, R109, !PT ;  /* 0x0000006d706b7209 */ /* 0x004fe20007810000 */
[----:B------:R-:W-:Y:S01]  /*6c10*/  FMUL.FTZ R109, R0, R89 ;  /* 0x00000059006d7220 */ /* 0x000fe20000410000 */
[----:B0-----:R-:W-:-:S02]  /*6c20*/  FSEL R89, R130, -INF , P1 ;  /* 0xff80000082597808 */ /* 0x001fc40000800000 */
[----:B------:R-:W-:-:S03]  /*6c30*/  ISETP.GT.AND P1, PT, R131, 0x60, PT ;  /* 0x000000608300780c */ /* 0x000fc60003f24270 */
[----:B------:R0:W-:Y:S01]  /*6c40*/  MUFU.TANH R162, R88 ;  /* 0x0000005800a27308 */ /* 0x0001e20000002400 */
[----:B----4-:R-:W-:Y:S02]  /*6c50*/  FMNMX.FTZ R108, R106, R107, !PT ;  /* 0x0000006b6a6c7209 */ /* 0x010fe40007810000 */
[----:B---3--:R-:W-:Y:S02]  /*6c60*/  FSEL R107, R171, -INF , P2 ;  /* 0xff800000ab6b7808 */ /* 0x008fe40001000000 */
[----:B------:R-:W-:Y:S02]  /*6c70*/  FMNMX.FTZ R108, R89, R108, !PT ;  /* 0x0000006c596c7209 */ /* 0x000fe40007810000 */
[----:B------:R-:W-:Y:S01]  /*6c80*/  ISETP.GT.AND P2, PT, R131, 0x61, PT ;  /* 0x000000618300780c */ /* 0x000fe20003f44270 */
[----:B------:R2:W3:Y:S01]  /*6c90*/  MUFU.TANH R148, R113 ;  /* 0x0000007100947308 */ /* 0x0004e20000002400 */
[----:B0-----:R-:W-:Y:S01]  /*6ca0*/  FMUL.FTZ R88, R0, R92 ;  /* 0x0000005c00587220 */ /* 0x001fe20000410000 */
[----:B------:R-:W-:-:S02]  /*6cb0*/  FSEL R92, R168, -INF , P1 ;  /* 0xff800000a85c7808 */ /* 0x000fc40000800000 */
[----:B------:R-:W-:-:S04]  /*6cc0*/  ISETP.GT.AND P1, PT, R131, 0x68, PT ;  /* 0x000000688300780c */ /* 0x000fc80003f24270 */
[----:B------:R0:W4:Y:S01]  /*6cd0*/  MUFU.TANH R150, R116 ;  /* 0x0000007400967308 */ /* 0x0001220000002400 */
[----:B--2---:R-:W-:Y:S02]  /*6ce0*/  FMNMX.FTZ R113, R107, R108, !PT ;  /* 0x0000006c6b717209 */ /* 0x004fe40007810000 */
[----:B-1----:R-:W-:Y:S02]  /*6cf0*/  FSEL R108, R152, -INF , P2 ;  /* 0xff800000986c7808 */ /* 0x002fe40001000000 */
[----:B------:R-:W-:Y:S02]  /*6d00*/  FMNMX.FTZ R113, R92, R113, !PT ;  /* 0x000000715c717209 */ /* 0x000fe40007810000 */
[----:B------:R-:W-:Y:S01]  /*6d10*/  ISETP.GT.AND P2, PT, R131, 0x69, PT ;  /* 0x000000698300780c */ /* 0x000fe20003f44270 */
[----:B------:R1:W2:Y:S01]  /*6d20*/  MUFU.TANH R130, R109 ;  /* 0x0000006d00827308 */ /* 0x0002a20000002400 */
[----:B0-----:R-:W-:Y:S01]  /*6d30*/  FMUL.FTZ R116, R0, R93 ;  /* 0x0000005d00747220 */ /* 0x001fe20000410000 */
[----:B-----5:R-:W-:-:S02]  /*6d40*/  FSEL R93, R154, -INF , P1 ;  /* 0xff8000009a5d7808 */ /* 0x020fc40000800000 */
[----:B------:R-:W-:Y:S02]  /*6d50*/  FMNMX.FTZ R128, R108, R113, !PT ;  /* 0x000000716c807209 */ /* 0x000fe40007810000 */
[----:B------:R-:W-:Y:S02]  /*6d60*/  ISETP.GT.AND P1, PT, R131, 0x70, PT ;  /* 0x000000708300780c */ /* 0x000fe40003f24270 */
[----:B------:R-:W-:Y:S01]  /*6d70*/  FMNMX.FTZ R128, R93, R128, !PT ;  /* 0x000000805d807209 */ /* 0x000fe20007810000 */
[----:B------:R0:W5:Y:S01]  /*6d80*/  MUFU.TANH R164, R88 ;  /* 0x0000005800a47308 */ /* 0x0001620000002400 */
[----:B-1----:R-:W-:Y:S02]  /*6d90*/  FSEL R109, R156, -INF , P2 ;  /* 0xff8000009c6d7808 */ /* 0x002fe40001000000 */
[----:B------:R-:W-:Y:S02]  /*6da0*/  ISETP.GT.AND P2, PT, R131, 0x71, PT ;  /* 0x000000718300780c */ /* 0x000fe40003f44270 */
[----:B------:R-:W-:-:S02]  /*6db0*/  FMNMX.FTZ R129, R109, R128, !PT ;  /* 0x000000806d817209 */ /* 0x000fc40007810000 */
[----:B---3--:R-:W-:Y:S01]  /*6dc0*/  FSEL R113, R148, -INF , P2 ;  /* 0xff80000094717808 */ /* 0x008fe20001000000 */
[----:B------:R1:W3:Y:S01]  /*6dd0*/  MUFU.TANH R152, R116 ;  /* 0x0000007400987308 */ /* 0x0002e20000002400 */
[----:B0-----:R-:W-:Y:S01]  /*6de0*/  FMUL.FTZ R88, R0, R96 ;  /* 0x0000006000587220 */ /* 0x001fe20000410000 */
[----:B------:R-:W-:Y:S01]  /*6df0*/  FSEL R96, R158, -INF , P1 ;  /* 0xff8000009e607808 */ /* 0x000fe20000800000 */
[----:B------:R-:W-:Y:S01]  /*6e00*/  FMUL.FTZ R148, R0, R101 ;  /* 0x0000006500947220 */ /* 0x000fe20000410000 */
[C---:B------:R-:W-:Y:S02]  /*6e10*/  ISETP.GT.AND P1, PT, R131.reuse, 0x78, PT ;  /* 0x000000788300780c */ /* 0x040fe40003f24270 */
[----:B------:R-:W-:Y:S02]  /*6e20*/  ISETP.GT.AND P2, PT, R131, 0x79, PT ;  /* 0x000000798300780c */ /* 0x000fe40003f44270 */
[----:B------:R0:W3:Y:S01]  /*6e30*/  MUFU.TANH R154, R88 ;  /* 0x00000058009a7308 */ /* 0x0000e20000002400 */
[----:B-1----:R-:W-:Y:S01]  /*6e40*/  FMNMX.FTZ R116, R96, R129, !PT ;  /* 0x0000008160747209 */ /* 0x002fe20007810000 */
[----:B------:R-:W-:Y:S01]  /*6e50*/  FMUL.FTZ R129, R0, R97 ;  /* 0x0000006100817220 */ /* 0x000fe20000410000 */
[----:B----4-:R-:W-:-:S02]  /*6e60*/  FSEL R97, R150, -INF , P1 ;  /* 0xff80000096617808 */ /* 0x010fc40000800000 */
[----:B------:R-:W-:Y:S02]  /*6e70*/  FMNMX.FTZ R128, R113, R116, !PT ;  /* 0x0000007471807209 */ /* 0x000fe40007810000 */
[----:B------:R-:W-:Y:S01]  /*6e80*/  ISETP.GT.AND P1, PT, R131, 0x80, PT ;  /* 0x000000808300780c */ /* 0x000fe20003f24270 */
[----:B------:R3:W1:Y:S01]  /*6e90*/  MUFU.TANH R150, R129 ;  /* 0x0000008100967308 */ /* 0x0006620000002400 */
[----:B------:R-:W-:Y:S01]  /*6ea0*/  FSEL R116, R160, -INF , P2 ;  /* 0xff800000a0747808 */ /* 0x000fe20001000000 */
[C---:B0-----:R-:W-:Y:S01]  /*6eb0*/  FMUL.FTZ R88, R0.reuse, R100 ;  /* 0x0000006400587220 */ /* 0x041fe20000410000 */
[----:B------:R-:W-:Y:S01]  /*6ec0*/  FMNMX.FTZ R161, R97, R128, !PT ;  /* 0x0000008061a17209 */ /* 0x000fe20007810000 */
[----:B------:R-:W-:Y:S01]  /*6ed0*/  FMUL.FTZ R160, R0, R110 ;  /* 0x0000006e00a07220 */ /* 0x000fe20000410000 */
[C---:B------:R-:W-:Y:S02]  /*6ee0*/  ISETP.GT.AND P2, PT, R131.reuse, 0x81, PT ;  /* 0x000000818300780c */ /* 0x040fe40003f44270 */
[----:B------:R-:W-:Y:S01]  /*6ef0*/  FSEL R100, R162, -INF , P1 ;  /* 0xff800000a2647808 */ /* 0x000fe20000800000 */
[----:B------:R0:W4:Y:S01]  /*6f00*/  MUFU.TANH R156, R88 ;  /* 0x00000058009c7308 */ /* 0x0001220000002400 */
[----:B------:R-:W-:Y:S01]  /*6f10*/  FMNMX.FTZ R161, R116, R161, !PT ;  /* 0x000000a174a17209 */ /* 0x000fe20007810000 */
[C---:B------:R-:W-:Y:S01]  /*6f20*/  FMUL.FTZ R162, R0.reuse, R114 ;  /* 0x0000007200a27220 */ /* 0x040fe20000410000 */
[C---:B------:R-:W-:Y:S01]  /*6f30*/  ISETP.GT.AND P1, PT, R131.reuse, 0x88, PT ;  /* 0x000000888300780c */ /* 0x040fe20003f24270 */
[----:B------:R-:W-:Y:S01]  /*6f40*/  FMUL.FTZ R114, R0, R119 ;  /* 0x0000007700727220 */ /* 0x000fe20000410000 */
[----:B--2---:R-:W-:Y:S01]  /*6f50*/  FSEL R128, R130, -INF , P2 ;  /* 0xff80000082807808 */ /* 0x004fe20001000000 */
[----:B------:R-:W-:Y:S01]  /*6f60*/  IMAD.U32 R119, RZ, RZ, UR28 ;  /* 0x0000001cff777e24 */ /* 0x000fe2000f8e00ff */
[----:B------:R-:W-:Y:S01]  /*6f70*/  FMNMX.FTZ R161, R100, R161, !PT ;  /* 0x000000a164a17209 */ /* 0x000fe20007810000 */
[----:B------:R-:W2:Y:S01]  /*6f80*/  MUFU.TANH R148, R148 ;  /* 0x0000009400947308 */ /* 0x000ea20000002400 */
[----:B------:R-:W-:-:S02]  /*6f90*/  ISETP.GT.AND P2, PT, R131, 0x89, PT ;  /* 0x000000898300780c */ /* 0x000fc40003f44270 */
[----:B-----5:R-:W-:Y:S01]  /*6fa0*/  FSEL R101, R164, -INF , P1 ;  /* 0xff800000a4657808 */ /* 0x020fe20000800000 */
[----:B------:R-:W-:Y:S01]  /*6fb0*/  FMUL.FTZ R164, R0, R115 ;  /* 0x0000007300a47220 */ /* 0x000fe20000410000 */
[----:B------:R-:W-:Y:S01]  /*6fc0*/  FMNMX.FTZ R130, R128, R161, !PT ;  /* 0x000000a180827209 */ /* 0x000fe20007810000 */
[----:B------:R-:W-:Y:S01]  /*6fd0*/  FMUL.FTZ R115, R0, R102 ;  /* 0x0000006600737220 */ /* 0x000fe20000410000 */
[----:B------:R-:W-:Y:S01]  /*6fe0*/  ISETP.GT.AND P1, PT, R131, 0x90, PT ;  /* 0x000000908300780c */ /* 0x000fe20003f24270 */
[----:B------:R-:W5:Y:S01]  /*6ff0*/  MUFU.TANH R7, R7 ;  /* 0x0000000700077308 */ /* 0x000f620000002400 */
[----:B---3--:R-:W-:Y:S02]  /*7000*/  FSEL R129, R152, -INF , P2 ;  /* 0xff80000098817808 */ /* 0x008fe40001000000 */
[----:B0-----:R-:W-:Y:S02]  /*7010*/  FMNMX.FTZ R88, R101, R130, !PT ;  /* 0x0000008265587209 */ /* 0x001fe40007810000 */
[----:B------:R-:W-:-:S02]  /*7020*/  ISETP.GT.AND P2, PT, R131, 0x91, PT ;  /* 0x000000918300780c */ /* 0x000fc40003f44270 */
[----:B------:R-:W-:Y:S01]  /*7030*/  FSEL R130, R154, -INF , P1 ;  /* 0xff8000009a827808 */ /* 0x000fe20000800000 */
[----:B------:R-:W0:Y:S01]  /*7040*/  MUFU.TANH R8, R8 ;  /* 0x0000000800087308 */ /* 0x000e220000002400 */
[----:B------:R-:W-:Y:S02]  /*7050*/  FMNMX.FTZ R161, R129, R88, !PT ;  /* 0x0000005881a17209 */ /* 0x000fe40007810000 */
[C---:B------:R-:W-:Y:S02]  /*7060*/  ISETP.GT.AND P1, PT, R131.reuse, 0x98, PT ;  /* 0x000000988300780c */ /* 0x040fe40003f24270 */
[----:B-1----:R-:W-:Y:S02]  /*7070*/  FSEL R110, R150, -INF , P2 ;  /* 0xff800000966e7808 */ /* 0x002fe40001000000 */
[----:B------:R-:W-:Y:S01]  /*7080*/  FMNMX.FTZ R171, R130, R161, !PT ;  /* 0x000000a182ab7209 */ /* 0x000fe20007810000 */
[----:B------:R-:W-:Y:S01]  /*7090*/  FMUL.FTZ R161, R0, R111 ;  /* 0x0000006f00a17220 */ /* 0x000fe20000410000 */
[----:B------:R-:W-:Y:S01]  /*70a0*/  ISETP.GT.AND P2, PT, R131, 0x99, PT ;  /* 0x000000998300780c */ /* 0x000fe20003f44270 */
[----:B------:R-:W1:Y:S01]  /*70b0*/  MUFU.TANH R9, R9 ;  /* 0x0000000900097308 */ /* 0x000e620000002400 */
[----:B----4-:R-:W-:-:S02]  /*70c0*/  FSEL R111, R156, -INF , P1 ;  /* 0xff8000009c6f7808 */ /* 0x010fc40000800000 */
[----:B------:R-:W-:Y:S02]  /*70d0*/  FMNMX.FTZ R88, R110, R171, !PT ;  /* 0x000000ab6e587209 */ /* 0x000fe40007810000 */
[----:B--2---:R-:W-:Y:S02]  /*70e0*/  FSEL R131, R148, -INF , P2 ;  /* 0xff80000094837808 */ /* 0x004fe40001000000 */
[----:B------:R-:W-:Y:S01]  /*70f0*/  FMNMX.FTZ R88, R111, R88, !PT ;  /* 0x000000586f587209 */ /* 0x000fe20007810000 */
[----:B------:R-:W2:Y:S03]  /*7100*/  MUFU.TANH R10, R10 ;  /* 0x0000000a000a7308 */ /* 0x000ea60000002400 */
[----:B------:R-:W-:-:S05]  /*7110*/  FMNMX.FTZ R88, R131, R88, !PT ;  /* 0x0000005883587209 */ /* 0x000fca0007810000 */
[----:B------:R-:W3:Y:S01]  /*7120*/  SHFL.BFLY PT, R171, R88, 0x2, 0x1f ;  /* 0x0c401f0058ab7f89 */ /* 0x000ee200000e0000 */
[----:B------:R-:W4:Y:S08]  /*7130*/  MUFU.TANH R11, R11 ;  /* 0x0000000b000b7308 */ /* 0x000f300000002400 */
[----:B------:R-:W4:Y:S08]  /*7140*/  MUFU.TANH R12, R12 ;  /* 0x0000000c000c7308 */ /* 0x000f300000002400 */
[----:B------:R-:W4:Y:S01]  /*7150*/  MUFU.TANH R13, R13 ;  /* 0x0000000d000d7308 */ /* 0x000f220000002400 */
[----:B---3--:R-:W-:-:S07]  /*7160*/  FMNMX.FTZ R171, R88, R171, !PT ;  /* 0x000000ab58ab7209 */ /* 0x008fce0007810000 */
[----:B------:R-:W3:Y:S01]  /*7170*/  MUFU.TANH R14, R14 ;  /* 0x0000000e000e7308 */ /* 0x000ee20000002400 */
[----:B------:R-:W5:Y:S07]  /*7180*/  SHFL.BFLY PT, R88, R171, 0x1, 0x1f ;  /* 0x0c201f00ab587f89 */ /* 0x000f6e00000e0000 */
[----:B------:R-:W3:Y:S08]  /*7190*/  MUFU.TANH R15, R15 ;  /* 0x0000000f000f7308 */ /* 0x000ef00000002400 */
[----:B------:R-:W3:Y:S08]  /*71a0*/  MUFU.TANH R20, R20 ;  /* 0x0000001400147308 */ /* 0x000ef00000002400 */
[----:B------:R-:W3:Y:S01]  /*71b0*/  MUFU.TANH R21, R21 ;  /* 0x0000001500157308 */ /* 0x000ee20000002400 */
[----:B-----5:R-:W-:-:S02]  /*71c0*/  FMNMX.FTZ R88, R171, R88, !PT ;  /* 0x00000058ab587209 */ /* 0x020fc40007810000 */
        /* <DEDUP_REMOVED lines=14> */
[----:B-----5:R-:W-:-:S01]  /*72b0*/  FFMA.FTZ R146, R157, UR28, -R102 ;  /* 0x0000001c9d927c23 */ /* 0x020fc20008010866 */
[--C-:B------:R-:W-:Y:S01]  /*72c0*/  FFMA.FTZ R159, R159, UR28, -R102.reuse ;  /* 0x0000001c9f9f7c23 */ /* 0x100fe20008010866 */
[----:B------:R-:W-:-:S01]  /*72d0*/  FFMA.FTZ R107, R107, UR28, -R102 ;  /* 0x0000001c6b6b7c23 */ /* 0x000fc20008010866 */
[----:B0-----:R-:W-:-:S02]  /*72e0*/  IMAD.IADD R163, R144, 0x1, R171 ;  /* 0x0000000190a37824 */ /* 0x001fc400078e02ab */
[----:B------:R-:W-:-:S01]  /*72f0*/  FFMA.FTZ R119, R151, UR28, -R102 ;  /* 0x0000001c97777c23 */ /* 0x000fc20008010866 */
[--C-:B------:R-:W-:Y:S01]  /*7300*/  FFMA.FTZ R150, R167, UR28, -R102.reuse ;  /* 0x0000001ca7967c23 */ /* 0x100fe20008010866 */
[----:B------:R-:W-:-:S01]  /*7310*/  FFMA.FTZ R151, R169, UR28, -R102 ;  /* 0x0000001ca9977c23 */ /* 0x000fc20008010866 */
[----:B------:R-:W0:Y:S01]  /*7320*/  MUFU.TANH R140, R140 ;  /* 0x0000008c008c7308 */ /* 0x000e220000002400 */
[----:B------:R-:W-:Y:S01]  /*7330*/  ISETP.GT.AND P2, PT, R163, RZ, PT ;  /* 0x000000ffa300720c */ /* 0x000fe20003f44270 */
[--C-:B------:R-:W-:Y:S01]  /*7340*/  FFMA.FTZ R165, R165, UR28, -R102.reuse ;  /* 0x0000001ca5a57c23 */ /* 0x100fe20008010866 */
[----:B------:R-:W-:Y:S01]  /*7350*/  ISETP.GT.AND P3, PT, R163, 0x1, PT ;  /* 0x00000001a300780c */ /* 0x000fe20003f64270 */
[--C-:B------:R-:W-:Y:S01]  /*7360*/  FFMA.FTZ R132, R132, UR28, -R102.reuse ;  /* 0x0000001c84847c23 */ /* 0x100fe20008010866 */
[----:B------:R-:W-:Y:S01]  /*7370*/  FSEL R153, R7, -INF , P2 ;  /* 0xff80000007997808 */ /* 0x000fe20001000000 */
[--C-:B------:R-:W-:Y:S01]  /*7380*/  FFMA.FTZ R117, R117, UR28, -R102.reuse ;  /* 0x0000001c75757c23 */ /* 0x100fe20008010866 */
[----:B------:R-:W-:Y:S01]  /*7390*/  ISETP.GT.AND P2, PT, R163, 0x8, PT ;  /* 0x00000008a300780c */ /* 0x000fe20003f44270 */
[----:B------:R-:W5:Y:S01]  /*73a0*/  MUFU.TANH R139, R139 ;  /* 0x0000008b008b7308 */ /* 0x000f620000002400 */
        /* <DEDUP_REMOVED lines=12> */
[----:B--2---:R-:W-:Y:S01]  /*7470*/  FSEL R10, R10, -INF , P3 ;  /* 0xff8000000a0a7808 */ /* 0x004fe20001800000 */
[--C-:B------:R-:W-:Y:S01]  /*7480*/  FFMA.FTZ R97, R97, UR28, -R102.reuse ;  /* 0x0000001c61617c23 */ /* 0x100fe20008010866 */
[----:B------:R-:W-:Y:S01]  /*7490*/  FMNMX.FTZ R7, R144, R7, !PT ;  /* 0x0000000790077209 */ /* 0x000fe20007810000 */
[----:B------:R-:W2:Y:S01]  /*74a0*/  MUFU.TANH R120, R120 ;  /* 0x0000007800787308 */ /* 0x000ea20000002400 */
[----:B------:R-:W-:Y:S01]  /*74b0*/  ISETP.GT.AND P3, PT, R163, 0x11, PT ;  /* 0x00000011a300780c */ /* 0x000fe20003f64270 */
[--C-:B------:R-:W-:Y:S01]  /*74c0*/  FFMA.FTZ R116, R116, UR28, -R102.reuse ;  /* 0x0000001c74747c23 */ /* 0x100fe20008010866 */
[----:B----4-:R-:W-:Y:S01]  /*74d0*/  FSEL R11, R11, -INF , P2 ;  /* 0xff8000000b0b7808 */ /* 0x010fe20001000000 */
[--C-:B------:R-:W-:Y:S01]  /*74e0*/  FFMA.FTZ R100, R100, UR28, -R102.reuse ;  /* 0x0000001c64647c23 */ /* 0x100fe20008010866 */
[----:B------:R-:W-:Y:S01]  /*74f0*/  FMNMX.FTZ R152, R10, R7, !PT ;  /* 0x000000070a987209 */ /* 0x000fe20007810000 */
[--C-:B------:R-:W-:Y:S01]  /*7500*/  FFMA.FTZ R101, R101, UR28, -R102.reuse ;  /* 0x0000001c65657c23 */ /* 0x100fe20008010866 */
[----:B------:R-:W-:Y:S01]  /*7510*/  ISETP.GT.AND P2, PT, R163, 0x18, PT ;  /* 0x00000018a300780c */ /* 0x000fe20003f44270 */
[----:B------:R-:W4:Y:S01]  /*7520*/  MUFU.TANH R123, R123 ;  /* 0x0000007b007b7308 */ /* 0x000f220000002400 */
[----:B------:R-:W-:Y:S01]  /*7530*/  FSEL R12, R12, -INF , P3 ;  /* 0xff8000000c0c7808 */ /* 0x000fe20001800000 */
[--C-:B------:R-:W-:Y:S01]  /*7540*/  FFMA.FTZ R110, R110, UR28, -R102.reuse ;  /* 0x0000001c6e6e7c23 */ /* 0x100fe20008010866 */
[----:B------:R-:W-:Y:S01]  /*7550*/  FMNMX.FTZ R7, R11, R152, !PT ;  /* 0x000000980b077209 */ /* 0x000fe20007810000 */
[----:B------:R-:W-:Y:S01]  /*7560*/  FFMA.FTZ R111, R111, UR28, -R102 ;  /* 0x0000001c6f6f7c23 */ /* 0x000fe20008010866 */
[----:B------:R-:W-:-:S02]  /*7570*/  ISETP.GT.AND P3, PT, R163, 0x19, PT ;  /* 0x00000019a300780c */ /* 0x000fc40003f64270 */
[----:B------:R-:W-:Y:S01]  /*7580*/  FSEL R152, R13, -INF , P2 ;  /* 0xff8000000d987808 */ /* 0x000fe20001000000 */
[----:B------:R-:W4:Y:S01]  /*7590*/  MUFU.TANH R122, R122 ;  /* 0x0000007a007a7308 */ /* 0x000f220000002400 */
[----:B------:R-:W-:Y:S02]  /*75a0*/  FMNMX.FTZ R7, R12, R7, !PT ;  /* 0x000000070c077209 */ /* 0x000fe40007810000 */
[C---:B------:R-:W-:Y:S02]  /*75b0*/  ISETP.GT.AND P2, PT, R163.reuse, 0x20, PT ;  /* 0x00000020a300780c */ /* 0x040fe40003f44270 */
[----:B---3--:R-:W-:Y:S02]  /*75c0*/  FSEL R14, R14, -INF , P3 ;  /* 0xff8000000e0e7808 */ /* 0x008fe40001800000 */
[----:B------:R-:W-:Y:S01]  /*75d0*/  FMNMX.FTZ R7, R152, R7, !PT ;  /* 0x0000000798077209 */ /* 0x000fe20007810000 */
[----:B------:R-:W3:Y:S01]  /*75e0*/  MUFU.TANH R125, R125 ;  /* 0x0000007d007d7308 */ /* 0x000ee20000002400 */
[----:B------:R-:W-:-:S02]  /*75f0*/  ISETP.GT.AND P3, PT, R163, 0x21, PT ;  /* 0x00000021a300780c */ /* 0x000fc40003f64270 */
[----:B------:R-:W-:Y:S02]  /*7600*/  FSEL R15, R15, -INF , P2 ;  /* 0xff8000000f0f7808 */ /* 0x000fe40001000000 */
[----:B------:R-:W-:Y:S02]  /*7610*/  FMNMX.FTZ R156, R14, R7, !PT ;  /* 0x000000070e9c7209 */ /* 0x000fe40007810000 */
[----:B------:R-:W-:Y:S01]  /*7620*/  ISETP.GT.AND P2, PT, R163, 0x28, PT ;  /* 0x00000028a300780c */ /* 0x000fe20003f44270 */
[----:B------:R-:W3:Y:S01]  /*7630*/  MUFU.TANH R124, R124 ;  /* 0x0000007c007c7308 */ /* 0x000ee20000002400 */
[----:B------:R-:W-:Y:S02]  /*7640*/  FSEL R20, R20, -INF , P3 ;  /* 0xff80000014147808 */ /* 0x000fe40001800000 */
[----:B------:R-:W-:Y:S02]  /*7650*/  FMNMX.FTZ R7, R15, R156, !PT ;  /* 0x0000009c0f077209 */ /* 0x000fe40007810000 */
[----:B------:R-:W-:-:S02]  /*7660*/  ISETP.GT.AND P3, PT, R163, 0x29, PT ;  /* 0x00000029a300780c */ /* 0x000fc40003f64270 */
[----:B------:R-:W-:Y:S01]  /*7670*/  FSEL R147, R21, -INF , P2 ;  /* 0xff80000015937808 */ /* 0x000fe20001000000 */
[----:B------:R-:W3:Y:S01]  /*7680*/  MUFU.TANH R127, R127 ;  /* 0x0000007f007f7308 */ /* 0x000ee20000002400 */
[----:B------:R-:W-:Y:S02]  /*7690*/  FMNMX.FTZ R156, R20, R7, !PT ;  /* 0x00000007149c7209 */ /* 0x000fe40007810000 */
[----:B------:R-:W-:Y:S02]  /*76a0*/  ISETP.GT.AND P2, PT, R163, 0x30, PT ;  /* 0x00000030a300780c */ /* 0x000fe40003f44270 */
[----:B------:R-:W-:Y:S02]  /*76b0*/  FSEL R136, R136, -INF , P3 ;  /* 0xff80000088887808 */ /* 0x000fe40001800000 */
[----:B------:R-:W-:Y:S01]  /*76c0*/  FMNMX.FTZ R7, R147, R156, !PT ;  /* 0x0000009c93077209 */ /* 0x000fe20007810000 */
[----:B------:R0:W-:Y:S01]  /*76d0*/  MUFU.EX2 R21, R155 ;  /* 0x0000009b00157308 */ /* 0x0001e20000000800 */
[----:B------:R-:W-:-:S02]  /*76e0*/  ISETP.GT.AND P3, PT, R163, 0x31, PT ;  /* 0x00000031a300780c */ /* 0x000fc40003f64270 */
[----:B------:R-:W-:Y:S02]  /*76f0*/  FSEL R137, R137, -INF , P2 ;  /* 0xff80000089897808 */ /* 0x000fe40001000000 */
[----:B------:R-:W-:Y:S02]  /*7700*/  FMNMX.FTZ R158, R136, R7, !PT ;  /* 0x00000007889e7209 */ /* 0x000fe40007810000 */
[----:B------:R-:W-:Y:S01]  /*7710*/  ISETP.GT.AND P2, PT, R163, 0x38, PT ;  /* 0x00000038a300780c */ /* 0x000fe20003f44270 */
[----:B------:R5:W-:Y:S01]  /*7720*/  MUFU.EX2 R156, R145 ;  /* 0x00000091009c7308 */ /* 0x000be20000000800 */
[----:B------:R-:W-:Y:S01]  /*7730*/  FSEL R138, R138, -INF , P3 ;  /* 0xff8000008a8a7808 */ /* 0x000fe20001800000 */
[----:B0-----:R-:W-:Y:S01]  /*7740*/  FFMA.FTZ R155, R143, UR28, -R102 ;  /* 0x0000001c8f9b7c23 */ /* 0x001fe20008010866 */
[----:B------:R-:W-:Y:S02]  /*7750*/  FMNMX.FTZ R7, R137, R158, !PT ;  /* 0x0000009e89077209 */ /* 0x000fe40007810000 */
[----:B------:R-:W-:-:S02]  /*7760*/  ISETP.GT.AND P3, PT, R163, 0x39, PT ;  /* 0x00000039a300780c */ /* 0x000fc40003f64270 */
[----:B------:R-:W-:Y:S01]  /*7770*/  FSEL R143, R140, -INF , P2 ;  /* 0xff8000008c8f7808 */ /* 0x000fe20001000000 */
[----:B------:R-:W0:Y:S01]  /*7780*/  MUFU.TANH R126, R126 ;  /* 0x0000007e007e7308 */ /* 0x000e220000002400 */
[----:B------:R-:W-:Y:S01]  /*7790*/  FMNMX.FTZ R158, R138, R7, !PT ;  /* 0x000000078a9e7209 */ /* 0x000fe20007810000 */
[----:B-----5:R-:W-:Y:S01]  /*77a0*/  FFMA.FTZ R145, R142, UR28, -R102 ;  /* 0x0000001c8e917c23 */ /* 0x020fe20008010866 */
[----:B------:R-:W-:Y:S02]  /*77b0*/  ISETP.GT.AND P2, PT, R163, 0x40, PT ;  /* 0x00000040a300780c */ /* 0x000fe40003f44270 */
[----:B------:R-:W-:Y:S02]  /*77c0*/  FSEL R139, R139, -INF , P3 ;  /* 0xff8000008b8b7808 */ /* 0x000fe40001800000 */
[----:B------:R-:W-:Y:S01]  /*77d0*/  FMNMX.FTZ R158, R143, R158, !PT ;  /* 0x0000009e8f9e7209 */ /* 0x000fe20007810000 */
[----:B------:R5:W-:Y:S01]  /*77e0*/  MUFU.EX2 R140, R155 ;  /* 0x0000009b008c7308 */ /* 0x000be20000000800 */
[----:B------:R-:W-:-:S02]  /*77f0*/  ISETP.GT.AND P3, PT, R163, 0x41, PT ;  /* 0x00000041a300780c */ /* 0x000fc40003f64270 */
[----:B-1----:R-:W-:Y:S02]  /*7800*/  FSEL R142, R121, -INF , P2 ;  /* 0xff800000798e7808 */ /* 0x002fe40001000000 */
[----:B------:R-:W-:Y:S02]  /*7810*/  FMNMX.FTZ R7, R139, R158, !PT ;  /* 0x0000009e8b077209 */ /* 0x000fe40007810000 */
[----:B------:R-:W-:Y:S01]  /*7820*/  ISETP.GT.AND P2, PT, R163, 0x48, PT ;  /* 0x00000048a300780c */ /* 0x000fe20003f44270 */
[----:B------:R-:W-:Y:S01]  /*7830*/  MUFU.TANH R104, R104 ;  /* 0x0000006800687308 */ /* 0x000fe20000002400 */
[----:B--2---:R-:W-:Y:S01]  /*7840*/  FSEL R120, R120, -INF , P3 ;  /* 0xff80000078787808 */ /* 0x004fe20001800000 */
[----:B-----5:R-:W-:Y:S01]  /*7850*/  FFMA.FTZ R155, R141, UR28, -R102 ;  /* 0x0000001c8d9b7c23 */ /* 0x020fe20008010866 */
[----:B------:R-:W-:Y:S02]  /*7860*/  FMNMX.FTZ R7, R142, R7, !PT ;  /* 0x000000078e077209 */ /* 0x000fe40007810000 */
[----:B------:R-:W-:-:S02]  /*7870*/  ISETP.GT.AND P3, PT, R163, 0x49, PT ;  /* 0x00000049a300780c */ /* 0x000fc40003f64270 */
[----:B----4-:R-:W-:Y:S01]  /*7880*/  FSEL R141, R123, -INF , P2 ;  /* 0xff8000007b8d7808 */ /* 0x010fe20001000000 */
[----:B------:R-:W1:Y:S01]  /*7890*/  MUFU.TANH R105, R105 ;  /* 0x0000006900697308 */ /* 0x000e620000002400 */
[----:B------:R-:W-:Y:S02]  /*78a0*/  FMNMX.FTZ R158, R120, R7, !PT ;  /* 0x00000007789e7209 */ /* 0x000fe40007810000 */
[----:B------:R-:W-:Y:S02]  /*78b0*/  ISETP.GT.AND P2, PT, R163, 0x50, PT ;  /* 0x00000050a300780c */ /* 0x000fe40003f44270 */
[----:B------:R-:W-:Y:S02]  /*78c0*/  FSEL R122, R122, -INF , P3 ;  /* 0xff8000007a7a7808 */ /* 0x000fe40001800000 */
[----:B------:R-:W-:Y:S01]  /*78d0*/  FMNMX.FTZ R7, R141, R158, !PT ;  /* 0x0000009e8d077209 */ /* 0x000fe20007810000 */
[----:B------:R2:W-:Y:S01]  /*78e0*/  MUFU.EX2 R121, R145 ;  /* 0x0000009100797308 */ /* 0x0005e20000000800 */
[----:B------:R-:W-:-:S02]  /*78f0*/  ISETP.GT.AND P3, PT, R163, 0x51, PT ;  /* 0x00000051a300780c */ /* 0x000fc40003f64270 */
[----:B---3--:R-:W-:Y:S02]  /*7900*/  FSEL R125, R125, -INF , P2 ;  /* 0xff8000007d7d7808 */ /* 0x008fe40001000000 */
[----:B------:R-:W-:Y:S02]  /*7910*/  FMNMX.FTZ R168, R122, R7, !PT ;  /* 0x000000077aa87209 */ /* 0x000fe40007810000 */
[----:B------:R-:W-:Y:S01]  /*7920*/  ISETP.GT.AND P2, PT, R163, 0x58, PT ;  /* 0x00000058a300780c */ /* 0x000fe20003f44270 */
[----:B------:R-:W3:Y:S01]  /*7930*/  MUFU.TANH R160, R160 ;  /* 0x000000a000a07308 */ /* 0x000ee20000002400 */
[----:B------:R-:W-:Y:S01]  /*7940*/  FSEL R124, R124, -INF , P3 ;  /* 0xff8000007c7c7808 */ /* 0x000fe20001800000 */
[----:B--2---:R-:W-:Y:S01]  /*7950*/  FFMA.FTZ R145, R134, UR28, -R102 ;  /* 0x0000001c86917c23 */ /* 0x004fe20008010866 */
[----:B------:R-:W-:Y:S02]  /*7960*/  FMNMX.FTZ R7, R125, R168, !PT ;  /* 0x000000a87d077209 */ /* 0x000fe40007810000 */
[----:B------:R-:W-:-:S02]  /*7970*/  ISETP.GT.AND P3, PT, R163, 0x59, PT ;  /* 0x00000059a300780c */ /* 0x000fc40003f64270 */
[----:B------:R-:W-:Y:S01]  /*7980*/  FSEL R134, R127, -INF , P2 ;  /* 0xff8000007f867808 */ /* 0x000fe20001000000 */
[----:B------:R-:W2:Y:S01]  /*7990*/  MUFU.TANH R161, R161 ;  /* 0x000000a100a17308 */ /* 0x000ea20000002400 */
[----:B------:R-:W-:Y:S02]  /*79a0*/  FMNMX.FTZ R7, R124, R7, !PT ;  /* 0x000000077c077209 */ /* 0x000fe40007810000 */
[C---:B------:R-:W-:Y:S02]  /*79b0*/  ISETP.GT.AND P2, PT, R163.reuse, 0x60, PT ;  /* 0x00000060a300780c */ /* 0x040fe40003f44270 */
[----:B0-----:R-:W-:Y:S02]  /*79c0*/  FSEL R126, R126, -INF , P3 ;  /* 0xff8000007e7e7808 */ /* 0x001fe40001800000 */
[----:B------:R-:W-:Y:S01]  /*79d0*/  FMNMX.FTZ R7, R134, R7, !PT ;  /* 0x0000000786077209 */ /* 0x000fe20007810000 */
[----:B------:R0:W-:Y:S01]  /*79e0*/  MUFU.EX2 R123, R155 ;  /* 0x0000009b007b7308 */ /* 0x0001e20000000800 */
[----:B------:R-:W-:-:S02]  /*79f0*/  ISETP.GT.AND P3, PT, R163, 0x61, PT ;  /* 0x00000061a300780c */ /* 0x000fc40003f64270 */
[----:B------:R-:W-:Y:S02]  /*7a00*/  FMNMX.FTZ R168, R126, R7, !PT ;  /* 0x000000077ea87209 */ /* 0x000fe40007810000 */
[----:B-1----:R-:W-:Y:S02]  /*7a10*/  FSEL R105, R105, -INF , P3 ;  /* 0xff80000069697808 */ /* 0x002fe40001800000 */
[----:B------:R-:W-:Y:S01]  /*7a20*/  ISETP.GT.AND P3, PT, R163, 0x69, PT ;  /* 0x00000069a300780c */ /* 0x000fe20003f64270 */
[----:B------:R-:W-:Y:S01]  /*7a30*/  MUFU.TANH R162, R162 ;  /* 0x000000a200a27308 */ /* 0x000fe20000002400 */
[----:B0-----:R-:W-:-:S01]  /*7a40*/  FFMA.FTZ R155, R133, UR28, -R102 ;  /* 0x0000001c859b7c23 */ /* 0x001fc20008010866 */
[----:B------:R-:W-:Y:S02]  /*7a50*/  FSEL R133, R104, -INF , P2 ;  /* 0xff80000068857808 */ /* 0x000fe40001000000 */
[----:B------:R-:W-:Y:S02]  /*7a60*/  ISETP.GT.AND P2, PT, R163, 0x68, PT ;  /* 0x00000068a300780c */ /* 0x000fe40003f44270 */
[----:B------:R-:W-:-:S02]  /*7a70*/  FMNMX.FTZ R168, R133, R168, !PT ;  /* 0x000000a885a87209 */ /* 0x000fc40007810000 */
[----:B------:R-:W0:Y:S02]  /*7a80*/  MUFU.TANH R164, R164 ;  /* 0x000000a400a47308 */ /* 0x000e240000002400 */
[----:B------:R-:W-:-:S06]  /*7a90*/  FMNMX.FTZ R168, R105, R168, !PT ;  /* 0x000000a869a87209 */ /* 0x000fcc0007810000 */
[----:B------:R-:W-:Y:S08]  /*7aa0*/  MUFU.TANH R166, R166 ;  /* 0x000000a600a67308 */ /* 0x000ff00000002400 */
[----:B------:R3:W-:Y:S08]  /*7ab0*/  MUFU.EX2 R158, R135 ;  /* 0x00000087009e7308 */ /* 0x0007f00000000800 */
[----:B------:R-:W1:Y:S01]  /*7ac0*/  MUFU.TANH R114, R114 ;  /* 0x0000007200727308 */ /* 0x000e620000002400 */
[----:B---3--:R-:W-:-:S02]  /*7ad0*/  FSEL R135, R160, -INF , P2 ;  /* 0xff800000a0877808 */ /* 0x008fc40001000000 */
[----:B------:R-:W-:Y:S02]  /*7ae0*/  ISETP.GT.AND P2, PT, R163, 0x70, PT ;  /* 0x00000070a300780c */ /* 0x000fe40003f44270 */
[----:B------:R-:W-:-:S03]  /*7af0*/  FMNMX.FTZ R168, R135, R168, !PT ;  /* 0x000000a887a87209 */ /* 0x000fc60007810000 */
[----:B------:R2:W-:Y:S08]  /*7b00*/  MUFU.EX2 R127, R145 ;  /* 0x00000091007f7308 */ /* 0x0005f00000000800 */
[----:B------:R-:W-:Y:S01]  /*7b10*/  MUFU.TANH R90, R90 ;  /* 0x0000005a005a7308 */ /* 0x000fe20000002400 */
[----:B--2---:R-:W-:Y:S01]  /*7b20*/  FSEL R145, R161, -INF , P3 ;  /* 0xff800000a1917808 */ /* 0x004fe20001800000 */
[----:B------:R-:W-:Y:S01]  /*7b30*/  FFMA.FTZ R161, R106, UR28, -R102 ;  /* 0x0000001c6aa17c23 */ /* 0x000fe20008010866 */
[----:B------:R-:W-:-:S02]  /*7b40*/  ISETP.GT.AND P3, PT, R163, 0x71, PT ;  /* 0x00000071a300780c */ /* 0x000fc40003f64270 */
[----:B------:R-:W-:Y:S02]  /*7b50*/  FMNMX.FTZ R168, R145, R168, !PT ;  /* 0x000000a891a87209 */ /* 0x000fe40007810000 */
[----:B0-----:R-:W-:Y:S01]  /*7b60*/  FSEL R157, R164, -INF , P3 ;  /* 0xff800000a49d7808 */ /* 0x001fe20001800000 */
[----:B------:R0:W-:Y:S01]  /*7b70*/  MUFU.EX2 R104, R155 ;  /* 0x0000009b00687308 */ /* 0x0001e20000000800 */
[----:B------:R-:W-:-:S04]  /*7b80*/  ISETP.GT.AND P3, PT, R163, 0x79, PT ;  /* 0x00000079a300780c */ /* 0x000fc80003f64270 */
[----:B-1----:R-:W-:Y:S02]  /*7b90*/  FSEL R114, R114, -INF , P3 ;  /* 0xff80000072727808 */ /* 0x002fe40001800000 */
[C---:B------:R-:W-:Y:S01]  /*7ba0*/  ISETP.GT.AND P3, PT, R163.reuse, 0x81, PT ;  /* 0x00000081a300780c */ /* 0x040fe20003f64270 */
[----:B------:R-:W1:Y:S01]  /*7bb0*/  MUFU.TANH R91, R91 ;  /* 0x0000005b005b7308 */ /* 0x000e620000002400 */
[----:B0-----:R-:W-:Y:S02]  /*7bc0*/  FSEL R155, R162, -INF , P2 ;  /* 0xff800000a29b7808 */ /* 0x001fe40001000000 */
[----:B------:R-:W-:Y:S02]  /*7bd0*/  ISETP.GT.AND P2, PT, R163, 0x78, PT ;  /* 0x00000078a300780c */ /* 0x000fe40003f44270 */
[----:B------:R-:W-:-:S03]  /*7be0*/  FMNMX.FTZ R168, R155, R168, !PT ;  /* 0x000000a89ba87209 */ /* 0x000fc60007810000 */
[----:B------:R-:W0:Y:S01]  /*7bf0*/  MUFU.TANH R94, R94 ;  /* 0x0000005e005e7308 */ /* 0x000e220000002400 */
[----:B------:R-:W-:-:S07]  /*7c00*/  FMNMX.FTZ R168, R157, R168, !PT ;  /* 0x000000a89da87209 */ /* 0x000fce0007810000 */
        /* <DEDUP_REMOVED lines=8> */
[----:B------:R-:W2:Y:S01]  /*7c90*/  MUFU.TANH R98, R98 ;  /* 0x0000006200627308 */ /* 0x000ea20000002400 */
[----:B------:R-:W-:Y:S02]  /*7ca0*/  FMNMX.FTZ R7, R114, R7, !PT ;  /* 0x0000000772077209 */ /* 0x000fe40007810000 */
[----:B------:R-:W-:-:S02]  /*7cb0*/  ISETP.GT.AND P2, PT, R163, 0x88, PT ;  /* 0x00000088a300780c */ /* 0x000fc40003f44270 */
[----:B------:R-:W-:Y:S02]  /*7cc0*/  FMNMX.FTZ R106, R90, R7, !PT ;  /* 0x000000075a6a7209 */ /* 0x000fe40007810000 */
[----:B0-----:R-:W-:Y:S01]  /*7cd0*/  FSEL R94, R94, -INF , P2 ;  /* 0xff8000005e5e7808 */ /* 0x001fe20001000000 */
[----:B------:R-:W0:Y:S01]  /*7ce0*/  MUFU.TANH R99, R99 ;  /* 0x0000006300637308 */ /* 0x000e220000002400 */
[----:B------:R-:W-:Y:S02]  /*7cf0*/  FMNMX.FTZ R7, R91, R106, !PT ;  /* 0x0000006a5b077209 */ /* 0x000fe40007810000 */
[----:B------:R-:W-:Y:S02]  /*7d00*/  ISETP.GT.AND P2, PT, R163, 0x90, PT ;  /* 0x00000090a300780c */ /* 0x000fe40003f44270 */
[----:B-1----:R-:W-:Y:S02]  /*7d10*/  FSEL R95, R95, -INF , P3 ;  /* 0xff8000005f5f7808 */ /* 0x002fe40001800000 */
[----:B------:R-:W-:Y:S01]  /*7d20*/  FMNMX.FTZ R160, R94, R7, !PT ;  /* 0x000000075ea07209 */ /* 0x000fe20007810000 */
[----:B------:R-:W1:Y:S01]  /*7d30*/  MUFU.TANH R115, R115 ;  /* 0x0000007300737308 */ /* 0x000e620000002400 */
[----:B------:R-:W-:-:S02]  /*7d40*/  ISETP.GT.AND P3, PT, R163, 0x91, PT ;  /* 0x00000091a300780c */ /* 0x000fc40003f64270 */
[----:B--2---:R-:W-:Y:S02]  /*7d50*/  FSEL R106, R98, -INF , P2 ;  /* 0xff800000626a7808 */ /* 0x004fe40001000000 */
[----:B------:R-:W-:Y:S02]  /*7d60*/  FMNMX.FTZ R7, R95, R160, !PT ;  /* 0x000000a05f077209 */ /* 0x000fe40007810000 */
[----:B------:R-:W-:Y:S01]  /*7d70*/  ISETP.GT.AND P2, PT, R163, 0x98, PT ;  /* 0x00000098a300780c */ /* 0x000fe20003f44270 */
[----:B------:R-:W2:Y:S01]  /*7d80*/  MUFU.TANH R103, R103 ;  /* 0x0000006700677308 */ /* 0x000ea20000002400 */
[----:B0-----:R-:W-:Y:S02]  /*7d90*/  FSEL R99, R99, -INF , P3 ;  /* 0xff80000063637808 */ /* 0x001fe40001800000 */
[----:B------:R-:W-:Y:S02]  /*7da0*/  FMNMX.FTZ R160, R106, R7, !PT ;  /* 0x000000076aa07209 */ /* 0x000fe40007810000 */
[----:B------:R-:W-:-:S02]  /*7db0*/  ISETP.GT.AND P3, PT, R163, 0x99, PT ;  /* 0x00000099a300780c */ /* 0x000fc40003f64270 */
[----:B------:R-:W-:Y:S01]  /*7dc0*/  FMNMX.FTZ R160, R99, R160, !PT ;  /* 0x000000a063a07209 */ /* 0x000fe20007810000 */
[----:B------:R0:W-:Y:S01]  /*7dd0*/  MUFU.EX2 R98, R107 ;  /* 0x0000006b00627308 */ /* 0x0001e20000000800 */
[----:B-1----:R-:W-:-:S04]  /*7de0*/  FSEL R115, R115, -INF , P2 ;  /* 0xff80000073737808 */ /* 0x002fc80001000000 */
[----:B------:R-:W-:-:S03]  /*7df0*/  FMNMX.FTZ R160, R115, R160, !PT ;  /* 0x000000a073a07209 */ /* 0x000fc60007810000 */
[----:B------:R1:W-:Y:S01]  /*7e00*/  MUFU.EX2 R9, R165 ;  /* 0x000000a500097308 */ /* 0x0003e20000000800 */
[----:B--2---:R-:W-:Y:S01]  /*7e10*/  FSEL R103, R103, -INF , P3 ;  /* 0xff80000067677808 */ /* 0x004fe20001800000 */
[--C-:B0-----:R-:W-:Y:S01]  /*7e20*/  FFMA.FTZ R107, R108, UR28, -R102.reuse ;  /* 0x0000001c6c6b7c23 */ /* 0x101fe20008010866 */
        /* <DEDUP_REMOVED lines=11> */
[----:B0-----:R-:W-:-:S07]  /*7ee0*/  FMNMX.FTZ R162, R160, R7, !PT ;  /* 0x00000007a0a27209 */ /* 0x001fce0007810000 */
[----:B------:R-:W-:Y:S01]  /*7ef0*/  MUFU.EX2 R149, R149 ;  /* 0x0000009500957308 */ /* 0x000fe20000000800 */
[----:B------:R-:W-:Y:S01]  /*7f00*/  MOV R160, UR28 ;  /* 0x0000001c00a07c02 */ /* 0x000fe20008000f00 */
[----:B------:R-:W0:Y:S06]  /*7f10*/  SHFL.BFLY PT, R7, R162, 0x1, 0x1f ;  /* 0x0c201f00a2077f89 */ /* 0x000e2c00000e0000 */
        /* <DEDUP_REMOVED lines=199> */
.L_x_9628:
        /* <DEDUP_REMOVED lines=116> */
.L_x_9618:
[----:B------:R-:W-:-:S13]  /*92d0*/  ISETP.LE.AND P1, PT, RZ, UR31, PT ;  /* 0x0000001fff007c0c */ /* 0x000fda000bf23270 */
[----:B------:R-:W-:Y:S05]  /*92e0*/  @!P1 BRA `(.L_x_9630) ;  /* 0x0000003000c49947 */ /* 0x000fea0003800000 */
[----:B------:R-:W-:Y:S01]  /*92f0*/  IMAD.MOV.U32 R6, RZ, RZ, R7 ;  /* 0x000000ffff067224 */ /* 0x000fe200078e0007 */
[----:B------:R-:W-:Y:S01]  /*9300*/  UMOV UR30, UR45 ;  /* 0x0000002d001e7c82 */ /* 0x000fe20008000000 */
[----:B------:R-:W-:Y:S01]  /*9310*/  IMAD.MOV.U32 R5, RZ, RZ, R88 ;  /* 0x000000ffff057224 */ /* 0x000fe200078e0058 */
[----:B------:R-:W-:Y:S01]  /*9320*/  UMOV UR29, UR44 ;  /* 0x0000002c001d7c82 */ /* 0x000fe20008000000 */
[----:B------:R-:W-:-:S05]  /*9330*/  ULDC UR28, c[0x0][0x988] ;  /* 0x00026200001c7ab9 */ /* 0x000fca0000000800 */
.L_x_9641:
        /* <DEDUP_REMOVED lines=9> */
.L_x_9632:
[----:B------:R-:W-:Y:S01]  /*93d0*/  ULEA UR6, UR44, UR43, 0x3 ;  /* 0x0000002b2c067291 */ /* 0x000fe2000f8e183f */
[----:B------:R-:W-:-:S05]  /*93e0*/  IMAD.U32 R7, RZ, RZ, UR45 ;  /* 0x0000002dff077e24 */ /* 0x000fca000f8e00ff */
[----:B------:R-:W-:-:S04]  /*93f0*/  SHF.L.U32 R7, R7, 0x1f, RZ ;  /* 0x0000001f07077819 */ /* 0x000fc800000006ff */
[----:B------:R0:W1:Y:S01]  /*9400*/  SYNCS.PHASECHK.TRANS64.TRYWAIT P1, [UR6+0x22830], R7 ;  /* 0x02283007ff0075a7 */ /* 0x0000620008020146 */
[----:B------:R-:W-:Y:S05]  /*9410*/  @!P0 BRA `(.L_x_9633) ;  /* 0x0000000000048947 */ /* 0x000fea0003800000 */
[----:B------:R-:W-:Y:S01]  /*9420*/  BPT.TRAP 0x1 ;  /* 0x000000040000795c */ /* 0x000fe20000300000 */
.L_x_9633:
[----:B-1----:R-:W-:Y:S05]  /*9430*/  @P1 BRA `(.L_x_9631) ;  /* 0x0000000000081947 */ /* 0x002fea0003800000 */
[----:B------:R-:W1:Y:S02]  /*9440*/  SYNCS.PHASECHK.TRANS64.TRYWAIT P1, [UR6+0x22830], R7 ;  /* 0x02283007ff0075a7 */ /* 0x000e640008020146 */
[----:B-1----:R-:W-:Y:S05]  /*9450*/  @!P1 BRA `(.L_x_9634) ;  /* 0x000000d400749947 */ /* 0x002fea0003800000 */
.L_x_9631:
        /* <DEDUP_REMOVED lines=129> */
.L_x_9636:
[----:B------:R-:W-:Y:S01]  /*9c70*/  ULEA UR6, UR29, UR43, 0x3 ;  /* 0x0000002b1d067291 */ /* 0x000fe2000f8e183f */
[----:B------:R-:W-:-:S05]  /*9c80*/  IMAD.U32 R7, RZ, RZ, UR30 ;  /* 0x0000001eff077e24 */ /* 0x000fca000f8e00ff */
[----:B------:R-:W-:-:S04]  /*9c90*/  SHF.L.U32 R7, R7, 0x1f, RZ ;  /* 0x0000001f07077819 */ /* 0x000fc800000006ff */
[----:B------:R0:W1:Y:S01]  /*9ca0*/  SYNCS.PHASECHK.TRANS64.TRYWAIT P1, [UR6+0x22850], R7 ;  /* 0x02285007ff0075a7 */ /* 0x0000620008020146 */
[----:B------:R-:W-:Y:S05]  /*9cb0*/  @!P0 BRA `(.L_x_9637) ;  /* 0x0000000000048947 */ /* 0x000fea0003800000 */
[----:B------:R-:W-:Y:S01]  /*9cc0*/  BPT.TRAP 0x1 ;  /* 0x000000040000795c */ /* 0x000fe20000300000 */
.L_x_9637:
[----:B-1----:R-:W-:Y:S05]  /*9cd0*/  @P1 BRA `(.L_x_9635) ;  /* 0x0000000000081947 */ /* 0x002fea0003800000 */
[----:B------:R-:W1:Y:S02]  /*9ce0*/  SYNCS.PHASECHK.TRANS64.TRYWAIT P1, [UR6+0x22850], R7 ;  /* 0x02285007ff0075a7 */ /* 0x000e640008020146 */
[----:B-1----:R-:W-:Y:S05]  /*9cf0*/  @!P1 BRA `(.L_x_9638) ;  /* 0x000000cc00649947 */ /* 0x002fea0003800000 */
.L_x_9635:
        /* <DEDUP_REMOVED lines=36> */
.L_x_9639:
        /* <DEDUP_REMOVED lines=93> */
[----:B------:R-:W-:Y:S01]  /*a510*/  IMAD.U32 R171, RZ, RZ, UR28 ;  /* 0x0000001cffab7e24 */ /* 0x000fe2000f8e00ff */
        /* <DEDUP_REMOVED lines=162> */
[----:B------:R-:W-:Y:S01]  /*af40*/  MOV R158, UR28 ;  /* 0x0000001c009e7c02 */ /* 0x000fe20008000f00 */
[----:B------:R-:W-:Y:S01]  /*af50*/  FMUL.FTZ R98, R5, UR28 ;  /* 0x0000001c05627c20 */ /* 0x000fe20008410000 */
[----:B------:R-:W-:-:S01]  /*af60*/  FADD.FTZ R5, -R7, R6 ;  /* 0x0000000607057221 */ /* 0x000fc20000010100 */
[--C-:B------:R-:W-:Y:S01]  /*af70*/  FFMA.FTZ R115, R142, UR28, -R171.reuse ;  /* 0x0000001c8e737c23 */ /* 0x100fe200080108ab */
[----:B------:R-:W-:-:S01]  /*af80*/  FFMA.FTZ R142, R150, UR28, -R171 ;  /* 0x0000001c968e7c23 */ /* 0x000fc200080108ab */
[----:B------:R-:W-:Y:S01]  /*af90*/  FFMA.FTZ R158, R7, R158, -8 ;  /* 0xc1000000079e7423 */ /* 0x000fe2000001009e */
        /* <DEDUP_REMOVED lines=242> */
.L_x_9640:
        /* <DEDUP_REMOVED lines=116> */
.L_x_9630:
[----:B------:R-:W-:Y:S06]  /*c600*/  BAR.ARV 0x8, 0x180 ;  /* 0x0206000000007b1d */ /* 0x000fec0000002000 */
[----:B------:R-:W-:Y:S05]  /*c610*/  @!P0 BRA `(.L_x_9642) ;  /* 0x0000000000048947 */ /* 0x000fea0003800000 */
[----:B------:R-:W-:Y:S01]  /*c620*/  BPT.TRAP 0x1 ;  /* 0x000000040000795c */ /* 0x000fe20000300000 */
.L_x_9642:
[----:B------:R-:W-:Y:S01]  /*c630*/  ULEA UR9, UR44, UR43, 0x3 ;  /* 0x0000002b2c097291 */ /* 0x000fe2000f8e183f */
[----:B------:R-:W-:-:S05]  /*c640*/  IMAD.U32 R0, RZ, RZ, UR45 ;  /* 0x0000002dff007e24 */ /* 0x000fca000f8e00ff */
[----:B------:R-:W-:-:S04]  /*c650*/  SHF.L.U32 R0, R0, 0x1f, RZ ;  /* 0x0000001f00007819 */ /* 0x000fc800000006ff */
[----:B------:R0:W1:Y:S01]  /*c660*/  SYNCS.PHASECHK.TRANS64.TRYWAIT P1, [UR9+0x22850], R0 ;  /* 0x02285000ff0075a7 */ /* 0x0000620008020149 */
[----:B------:R-:W-:Y:S05]  /*c670*/  @!P0 BRA `(.L_x_9643) ;  /* 0x0000000000048947 */ /* 0x000fea0003800000 */
[----:B------:R-:W-:Y:S01]  /*c680*/  BPT.TRAP 0x1 ;  /* 0x000000040000795c */ /* 0x000fe20000300000 */
.L_x_9643:
[----:B-1----:R-:W-:Y:S05]  /*c690*/  @P1 BRA `(.L_x_9644) ;  /* 0x0000000000081947 */ /* 0x002fea0003800000 */
[----:B------:R-:W1:Y:S02]  /*c6a0*/  SYNCS.PHASECHK.TRANS64.TRYWAIT P1, [UR9+0x22850], R0 ;  /* 0x02285000ff0075a7 */ /* 0x000e640008020149 */
[----:B-1----:R-:W-:Y:S05]  /*c6b0*/  @!P1 BRA `(.L_x_9645) ;  /* 0x000000a4000c9947 */ /* 0x002fea0003800000 */
.L_x_9644:
        /* <DEDUP_REMOVED lines=38> */
[----:B------:R-:W-:Y:S01]  /*c920*/  UIADD3 UR4, UR8, 0x300, URZ ;  /* 0x0000030008047890 */ /* 0x000fe2000fffe03f */
[----:B------:R-:W-:Y:S02]  /*c930*/  WARPGROUP.DEPBAR.LE gsb0, 0x0 ;  /* 0x00008000000079c5 */ /* 0x000fe40000010000 */
[----:B------:R-:W-:-:S06]  /*c940*/  WARPGROUP.ARRIVE ;  /* 0x00000000000079c5 */ /* 0x000fcc0000000000 */
[----:B------:R-:W-:Y:S01]  /*c950*/  QGMMA.64x128x32.F32.E4M3.E4M3 R24, R176, gdesc[UR4], R24, gsb0 ;  /* 0x01e00004b0187df3 */ /* 0x000fe20008000818 */
[----:B------:R-:W-:Y:S01]  /*c960*/  UMOV UR6, UR4 ;  /* 0x0000000400067c82 */ /* 0x000fe20008000000 */
[----:B------:R-:W-:Y:S01]  /*c970*/  UMOV UR7, 0xc0000010 ;  /* 0xc000001000077882 */ /* 0x000fe20000000000 */
        /* <DEDUP_REMOVED lines=20> */
[----:B------:R0:W-:Y:S01]  /*cac0*/  @P1 MUFU.RCP R3, R5 ;  /* 0x0000000500031308 */ /* 0x0001e20000001000 */
[----:B------:R-:W-:Y:S01]  /*cad0*/  FSETP.NE.FTZ.AND P1, PT, R10, RZ, PT ;  /* 0x000000ff0a00720b */ /* 0x000fe20003f35000 */
[----:B------:R-:W-:Y:S01]  /*cae0*/  IMAD.MOV.U32 R9, RZ, RZ, RZ ;  /* 0x000000ffff097224 */ /* 0x000fe200078e00ff */
[----:B------:R-:W-:Y:S02]  /*caf0*/  WARPGROUP.DEPBAR.LE gsb0, 0x0 ;  /* 0x00008000000079c5 */ /* 0x000fe40000010000 */
[----:B------:R-:W-:-:S06]  /*cb00*/  WARPGROUP.ARRIVE ;  /* 0x00000000000079c5 */ /* 0x000fcc0000000000 */
[----:B------:R-:W-:Y:S01]  /*cb10*/  QGMMA.64x128x32.F32.E4M3.E4M3 R24, R168, gdesc[UR4], R24, gsb0 ;  /* 0x01e00004a8187df3 */ /* 0x000fe20008000818 */
[----:B------:R-:W1:Y:S08]  /*cb20*/  @P2 MUFU.LG2 R4, R11 ;  /* 0x0000000b00042308 */ /* 0x000e700000000c00 */
[----:B------:R-:W3:Y:S01]  /*cb30*/  @P3 MUFU.LG2 R8, R12 ;  /* 0x0000000c00083308 */ /* 0x000ee20000000c00 */
[----:B------:R-:W-:-:S07]  /*cb40*/  MOV R13, UR28 ;  /* 0x0000001c000d7c02 */ /* 0x000fce0008000f00 */
[----:B------:R-:W4:Y:S01]  /*cb50*/  @P1 MUFU.RCP R9, R10 ;  /* 0x0000000a00091308 */ /* 0x000f220000001000 */
[----:B------:R-:W-:Y:S02]  /*cb60*/  IMAD.U32 R14, RZ, RZ, UR28 ;  /* 0x0000001cff0e7e24 */ /* 0x000fe4000f8e00ff */
[----:B0-----:R-:W-:Y:S01]  /*cb70*/  @P2 FMUL.FTZ R5, R13, 0.69314718246459960938 ;  /* 0x3f3172180d052820 */ /* 0x001fe20000410000 */
[----:B-1----:R-:W-:Y:S01]  /*cb80*/  @P2 FMUL.FTZ R4, R4, 0.69314718246459960938 ;  /* 0x3f31721804042820 */ /* 0x002fe20000410000 */
[----:B------:R-:W-:Y:S01]  /*cb90*/  @P3 FMUL.FTZ R13, R14, 0.69314718246459960938 ;  /* 0x3f3172180e0d3820 */ /* 0x000fe20000410000 */
[----:B------:R-:W-:Y:S02]  /*cba0*/  IMAD.MOV.U32 R2, RZ, RZ, -0x800000 ;  /* 0xff800000ff027424 */ /* 0x000fe400078e00ff */
[----:B---3--:R-:W-:Y:S01]  /*cbb0*/  @P3 FMUL.FTZ R8, R8, 0.69314718246459960938 ;  /* 0x3f31721808083820 */ /* 0x008fe20000410000 */
[----:B------:R-:W-:Y:S02]  /*cbc0*/  IMAD.MOV.U32 R0, RZ, RZ, -0x800000 ;  /* 0xff800000ff007424 */ /* 0x000fe400078e00ff */
[----:B------:R-:W-:Y:S01]  /*cbd0*/  @P2 FFMA.FTZ R2, R5, R88, R4 ;  /* 0x0000005805022223 */ /* 0x000fe20000010004 */
[-C--:B--2---:R-:W-:Y:S01]  /*cbe0*/  FMUL.FTZ R3, R3, R6.reuse ;  /* 0x0000000603037220 */ /* 0x084fe20000410000 */
[----:B------:R-:W-:Y:S01]  /*cbf0*/  @P3 FFMA.FTZ R0, R13, R7, R8 ;  /* 0x000000070d003223 */ /* 0x000fe20000010008 */
[----:B----4-:R-:W-:Y:S01]  /*cc00*/  FMUL.FTZ R4, R9, R6 ;  /* 0x0000000609047220 */ /* 0x010fe20000410000 */
[----:B------:R-:W-:-:S02]  /*cc10*/  WARPGROUP.DEPBAR.LE gsb0, 0x0 ;  /* 0x00008000000079c5 */ /* 0x000fc40000010000 */
[----:B------:R-:W-:Y:S05]  /*cc20*/  @!P0 BRA `(.L_x_9646) ;  /* 0x0000000000048947 */ /* 0x000fea0003800000 */
[----:B------:R-:W-:Y:S01]  /*cc30*/  BPT.TRAP 0x1 ;  /* 0x000000040000795c */ /* 0x000fe20000300000 */
.L_x_9646:
        /* <DEDUP_REMOVED lines=74> */
.L_x_9610:
        /* <DEDUP_REMOVED lines=43> */
[----:B-1----:R-:W-:Y:S02]  /*d390*/  MOV R5, R52 ;  /* 0x0000003400057202 */ /* 0x002fe40000000f00 */
[----:B------:R-:W-:Y:S02]  /*d3a0*/  F2FP.BF16.F32.PACK_AB R37, R37, R40 ;  /* 0x000000282525723e */ /* 0x000fe400000010ff */
[----:B------:R-:W-:Y:S01]  /*d3b0*/  F2FP.BF16.F32.PACK_AB R31, R31, R42 ;  /* 0x0000002a1f1f723e */ /* 0x000fe200000010ff */
[----:B------:R-:W-:Y:S01]  /*d3c0*/  IMAD.WIDE R6, R191, 0x2, R4 ;  /* 0x00000002bf067825 */ /* 0x000fe200078e0204 */
[----:B------:R-:W-:Y:S02]  /*d3d0*/  F2FP.BF16.F32.PACK_AB R36, R36, R41 ;  /* 0x000000292424723e */ /* 0x000fe400000010ff */
[----:B------:R-:W-:Y:S02]  /*d3e0*/  F2FP.BF16.F32.PACK_AB R30, R30, R43 ;  /* 0x0000002b1e1e723e */ /* 0x000fe400000010ff */
[----:B------:R-:W-:-:S02]  /*d3f0*/  IADD3 R61, P1, R6, 0x40, RZ ;  /* 0x00000040063d7810 */ /* 0x000fc40007f3e0ff */
[----:B------:R-:W-:Y:S02]  /*d400*/  IADD3 R63, P2, R6, 0x60, RZ ;  /* 0x00000060063f7810 */ /* 0x000fe40007f5e0ff */
[----:B------:R-:W-:Y:S02]  /*d410*/  LOP3.LUT R10, R61, 0x380, RZ, 0xc0, !PT ;  /* 0x000003803d0a7812 */ /* 0x000fe400078ec0ff */
[----:B------:R-:W-:Y:S02]  /*d420*/  SEL R46, R9, R8, P0 ;  /* 0x00000008092e7207 */ /* 0x000fe40000000000 */
[----:B------:R-:W-:Y:S02]  /*d430*/  SHF.R.U64 R10, R10, 0x3, RZ ;  /* 0x000000030a0a7819 */ /* 0x000fe400000012ff */
[----:B------:R-:W-:Y:S02]  /*d440*/  SEL R45, R8, R9, P0 ;  /* 0x00000009082d7207 */ /* 0x000fe40000000000 */
[----:B------:R-:W-:-:S02]  /*d450*/  IADD3 R67, P4, R6, 0x4020, RZ ;  /* 0x0000402006437810 */ /* 0x000fc40007f9e0ff */
[----:B------:R-:W-:Y:S02]  /*d460*/  F2FP.BF16.F32.PACK_AB R27, R54, R27 ;  /* 0x0000001b361b723e */ /* 0x000fe400000010ff */
[----:B------:R-:W-:Y:S02]  /*d470*/  LOP3.LUT R9, R6, 0x380, RZ, 0xc0, !PT ;  /* 0x0000038006097812 */ /* 0x000fe400078ec0ff */
[----:B------:R-:W-:Y:S02]  /*d480*/  F2FP.BF16.F32.PACK_AB R32, R53, R32 ;  /* 0x000000203520723e */ /* 0x000fe400000010ff */
[----:B------:R-:W-:Y:S02]  /*d490*/  SEL R44, R13, R12, P0 ;  /* 0x0000000c0d2c7207 */ /* 0x000fe40000000000 */
[----:B------:R-:W-:Y:S01]  /*d4a0*/  SEL R43, R12, R13, P0 ;  /* 0x0000000d0c2b7207 */ /* 0x000fe20000000000 */
[----:B------:R-:W-:Y:S01]  /*d4b0*/  IMAD.X R13, RZ, RZ, R7, P4 ;  /* 0x000000ffff0d7224 */ /* 0x000fe200020e0607 */
[----:B------:R-:W-:-:S02]  /*d4c0*/  SEL R50, R38, R39, P0 ;  /* 0x0000002726327207 */ /* 0x000fc40000000000 */
[----:B------:R-:W-:Y:S02]  /*d4d0*/  SEL R54, R25, R24, P0 ;  /* 0x0000001819367207 */ /* 0x000fe40000000000 */
[----:B------:R-:W-:Y:S01]  /*d4e0*/  SEL R51, R24, R25, P0 ;  /* 0x0000001918337207 */ /* 0x000fe20000000000 */
[----:B------:R-:W-:Y:S01]  /*d4f0*/  IMAD.X R25, RZ, RZ, R7, P1 ;  /* 0x000000ffff197224 */ /* 0x000fe200008e0607 */
[----:B------:R-:W-:Y:S02]  /*d500*/  IADD3 R59, P6, R6, 0x20, RZ ;  /* 0x00000020063b7810 */ /* 0x000fe40007fde0ff */
[----:B------:R-:W-:Y:S02]  /*d510*/  SEL R39, R39, R38, P0 ;  /* 0x0000002627277207 */ /* 0x000fe40000000000 */
[----:B------:R-:W-:Y:S02]  /*d520*/  LOP3.LUT R12, R63, 0x380, RZ, 0xc0, !PT ;  /* 0x000003803f0c7812 */ /* 0x000fe400078ec0ff */
[----:B------:R-:W-:-:S02]  /*d530*/  LOP3.LUT R24, R10, R61, RZ, 0x3c, !PT ;  /* 0x0000003d0a187212 */ /* 0x000fc400078e3cff */
[----:B------:R-:W-:Y:S02]  /*d540*/  F2FP.BF16.F32.PACK_AB R29, R60, R29 ;  /* 0x0000001d3c1d723e */ /* 0x000fe400000010ff */
[----:B------:R-:W-:Y:S02]  /*d550*/  SEL R42, R37, R36, P0 ;  /* 0x00000024252a7207 */ /* 0x000fe40000000000 */
[----:B------:R-:W-:Y:S02]  /*d560*/  SEL R38, R31, R30, P0 ;  /* 0x0000001e1f267207 */ /* 0x000fe40000000000 */
[----:B------:R-:W-:Y:S02]  /*d570*/  LOP3.LUT R10, R67, 0x380, RZ, 0xc0, !PT ;  /* 0x00000380430a7812 */ /* 0x000fe400078ec0ff */
[----:B------:R-:W-:Y:S02]  /*d580*/  SEL R37, R36, R37, P0 ;  /* 0x0000002524257207 */ /* 0x000fe40000000000 */
[----:B------:R-:W-:-:S02]  /*d590*/  SEL R31, R30, R31, P0 ;  /* 0x0000001f1e1f7207 */ /* 0x000fc40000000000 */
[----:B------:R-:W-:Y:S02]  /*d5a0*/  SHF.R.U64 R9, R9, 0x3, RZ ;  /* 0x0000000309097819 */ /* 0x000fe400000012ff */
[----:B------:R-:W-:Y:S02]  /*d5b0*/  F2FP.BF16.F32.PACK_AB R21, R68, R21 ;  /* 0x000000154415723e */ /* 0x000fe400000010ff */
[----:B------:R-:W-:Y:S02]  /*d5c0*/  F2FP.BF16.F32.PACK_AB R20, R69, R20 ;  /* 0x000000144514723e */ /* 0x000fe400000010ff */
[----:B------:R-:W-:Y:S02]  /*d5d0*/  SEL R36, R33, R32, P0 ;  /* 0x0000002021247207 */ /* 0x000fe40000000000 */
[----:B------:R-:W-:Y:S02]  /*d5e0*/  SEL R30, R27, R26, P0 ;  /* 0x0000001a1b1e7207 */ /* 0x000fe40000000000 */
[----:B------:R-:W-:Y:S01]  /*d5f0*/  SEL R49, R26, R27, P0 ;  /* 0x0000001b1a317207 */ /* 0x000fe20000000000 */
[----:B------:R-:W-:Y:S01]  /*d600*/  IMAD.X R27, RZ, RZ, R7, P6 ;  /* 0x000000ffff1b7224 */ /* 0x000fe200030e0607 */
[----:B------:R-:W-:-:S02]  /*d610*/  F2FP.BF16.F32.PACK_AB R56, R56, R65 ;  /* 0x000000413838723e */ /* 0x000fc400000010ff */
[----:B------:R-:W-:Y:S02]  /*d620*/  SEL R33, R32, R33, P0 ;  /* 0x0000002120217207 */ /* 0x000fe40000000000 */
[----:B------:R-:W-:Y:S02]  /*d630*/  SHF.R.U64 R12, R12, 0x3, RZ ;  /* 0x000000030c0c7819 */ /* 0x000fe400000012ff */
[----:B------:R-:W-:Y:S02]  /*d640*/  F2FP.BF16.F32.PACK_AB R94, R94, R95 ;  /* 0x0000005f5e5e723e */ /* 0x000fe400000010ff */
[----:B------:R-:W-:Y:S02]  /*d650*/  F2FP.BF16.F32.PACK_AB R93, R92, R93 ;  /* 0x0000005d5c5d723e */ /* 0x000fe400000010ff */
[----:B------:R-:W-:Y:S02]  /*d660*/  F2FP.BF16.F32.PACK_AB R57, R48, R57 ;  /* 0x000000393039723e */ /* 0x000fe400000010ff */
[----:B------:R-:W-:-:S02]  /*d670*/  SEL R32, R29, R28, P0 ;  /* 0x0000001c1d207207 */ /* 0x000fc40000000000 */
[C---:B------:R-:W-:Y:S02]  /*d680*/  IADD3 R65, P3, R6.reuse, 0x4000, RZ ;  /* 0x0000400006417810 */ /* 0x040fe40007f7e0ff */
[C---:B------:R-:W-:Y:S02]  /*d690*/  IADD3 R69, P5, R6.reuse, 0x4040, RZ ;  /* 0x0000404006457810 */ /* 0x040fe40007fbe0ff */
[----:B------:R-:W-:Y:S02]  /*d6a0*/  IADD3 R62, P6, R6, 0x4060, RZ ;  /* 0x00004060063e7810 */ /* 0x000fe40007fde0ff */
[----:B------:R-:W-:Y:S01]  /*d6b0*/  SHF.R.U64 R10, R10, 0x3, RZ ;  /* 0x000000030a0a7819 */ /* 0x000fe200000012ff */
[----:B------:R-:W-:Y:S01]  /*d6c0*/  IMAD.X R11, RZ, RZ, R7, P5 ;  /* 0x000000ffff0b7224 */ /* 0x000fe200028e0607 */
[----:B------:R-:W-:Y:S02]  /*d6d0*/  F2FP.BF16.F32.PACK_AB R90, R90, R91 ;  /* 0x0000005b5a5a723e */ /* 0x000fe400000010ff */
[----:B------:R-:W-:-:S02]  /*d6e0*/  F2FP.BF16.F32.PACK_AB R89, R88, R89 ;  /* 0x000000595859723e */ /* 0x000fc400000010ff */
[----:B------:R-:W-:Y:S02]  /*d6f0*/  SEL R29, R28, R29, P0 ;  /* 0x0000001d1c1d7207 */ /* 0x000fe40000000000 */
[----:B------:R-:W-:Y:S01]  /*d700*/  LOP3.LUT R6, R9, R6, RZ, 0x3c, !PT ;  /* 0x0000000609067212 */ /* 0x000fe200078e3cff */
[--C-:B------:R-:W-:Y:S01]  /*d710*/  IMAD.X R9, RZ, RZ, R7.reuse, P6 ;  /* 0x000000ffff097224 */ /* 0x100fe200030e0607 */
[----:B------:R-:W-:Y:S02]  /*d720*/  SEL R28, R21, R20, P0 ;  /* 0x00000014151c7207 */ /* 0x000fe40000000000 */
[----:B------:R-:W-:Y:S01]  /*d730*/  SEL R41, R20, R21, P0 ;  /* 0x0000001514297207 */ /* 0x000fe20000000000 */
[----:B------:R-:W-:Y:S01]  /*d740*/  IMAD.X R21, RZ, RZ, R7, P2 ;  /* 0x000000ffff157224 */ /* 0x000fe200010e0607 */
[----:B------:R-:W-:Y:S02]  /*d750*/  LOP3.LUT R20, R12, R63, RZ, 0x3c, !PT ;  /* 0x0000003f0c147212 */ /* 0x000fe400078e3cff */
[----:B------:R-:W-:-:S02]  /*d760*/  SEL R34, R94, R93, P0 ;  /* 0x0000005d5e227207 */ /* 0x000fc40000000000 */
[----:B------:R-:W-:Y:S02]  /*d770*/  SEL R48, R56, R57, P0 ;  /* 0x0000003938307207 */ /* 0x000fe40000000000 */
[----:B------:R-:W-:Y:S02]  /*d780*/  LOP3.LUT R52, R69, 0x380, RZ, 0xc0, !PT ;  /* 0x0000038045347812 */ /* 0x000fe400078ec0ff */
[----:B------:R-:W-:Y:S02]  /*d790*/  LOP3.LUT R12, R10, R67, RZ, 0x3c, !PT ;  /* 0x000000430a0c7212 */ /* 0x000fe400078e3cff */
[----:B------:R-:W-:Y:S02]  /*d7a0*/  SEL R93, R93, R94, P0 ;  /* 0x0000005e5d5d7207 */ /* 0x000fe40000000000 */
[----:B------:R-:W-:Y:S02]  /*d7b0*/  SEL R40, R90, R89, P0 ;  /* 0x000000595a287207 */ /* 0x000fe40000000000 */
[----:B------:R-:W-:-:S02]  /*d7c0*/  SEL R57, R57, R56, P0 ;  /* 0x0000003839397207 */ /* 0x000fc40000000000 */
[----:B------:R-:W-:Y:S02]  /*d7d0*/  MOV R67, R6 ;  /* 0x0000000600437202 */ /* 0x000fe40000000f00 */
[----:B------:R-:W-:Y:S02]  /*d7e0*/  F2FP.BF16.F32.PACK_AB R15, R70, R15 ;  /* 0x0000000f460f723e */ /* 0x000fe400000010ff */
[----:B------:R-:W-:Y:S02]  /*d7f0*/  F2FP.BF16.F32.PACK_AB R14, R71, R14 ;  /* 0x0000000e470e723e */ /* 0x000fe400000010ff */
[----:B------:R-:W-:Y:S02]  /*d800*/  SEL R89, R89, R90, P0 ;  /* 0x0000005a59597207 */ /* 0x000fe40000000000 */
[----:B------:R-:W-:Y:S02]  /*d810*/  SHF.R.U64 R52, R52, 0x3, RZ ;  /* 0x0000000334347819 */ /* 0x000fe400000012ff */
[----:B------:R-:W-:-:S02]  /*d820*/  SEL R56, R15, R14, P0 ;  /* 0x0000000e0f387207 */ /* 0x000fc40000000000 */
[----:B------:R-:W-:Y:S02]  /*d830*/  SEL R53, R14, R15, P0 ;  /* 0x0000000f0e357207 */ /* 0x000fe40000000000 */
[----:B------:R-:W-:Y:S02]  /*d840*/  SEL R60, R86, R87, P0 ;  /* 0x00000057563c7207 */ /* 0x000fe40000000000 */
[----:B------:R-:W-:Y:S02]  /*d850*/  SEL R87, R87, R86, P0 ;  /* 0x0000005657577207 */ /* 0x000fe40000000000 */
[----:B------:R-:W-:Y:S02]  /*d860*/  LOP3.LUT R8, R59, 0x380, RZ, 0xc0, !PT ;  /* 0x000003803b087812 */ /* 0x000fe400078ec0ff */
[----:B------:R-:W-:Y:S02]  /*d870*/  LOP3.LUT R10, R52, R69, RZ, 0x3c, !PT ;  /* 0x00000045340a7212 */ /* 0x000fe400078e3cff */
[----:B------:R-:W-:-:S02]  /*d880*/  MOV R64, R20 ;  /* 0x0000001400407202 */ /* 0x000fc40000000f00 */
[----:B------:R-:W-:Y:S02]  /*d890*/  IADD3.X R15, RZ, R7, RZ, P3, !PT ;  /* 0x00000007ff0f7210 */ /* 0x000fe40001ffe4ff */
[----:B------:R-:W-:Y:S02]  /*d8a0*/  SHF.R.U64 R8, R8, 0x3, RZ ;  /* 0x0000000308087819 */ /* 0x000fe400000012ff */
[----:B------:R-:W-:Y:S02]  /*d8b0*/  MOV R61, R10 ;  /* 0x0000000a003d7202 */ /* 0x000fe40000000f00 */
[----:B------:R-:W-:Y:S02]  /*d8c0*/  LOP3.LUT R26, R8, R59, RZ, 0x3c, !PT ;  /* 0x0000003b081a7212 */ /* 0x000fe400078e3cff */
[----:B------:R-:W-:Y:S02]  /*d8d0*/  LOP3.LUT R8, R65, 0x380, RZ, 0xc0, !PT ;  /* 0x0000038041087812 */ /* 0x000fe400078ec0ff */
[----:B------:R-:W-:-:S02]  /*d8e0*/  LOP3.LUT R59, R62, 0x380, RZ, 0xc0, !PT ;  /* 0x000003803e3b7812 */ /* 0x000fc400078ec0ff */
[----:B------:R-:W-:Y:S02]  /*d8f0*/  SHF.R.U64 R8, R8, 0x3, RZ ;  /* 0x0000000308087819 */ /* 0x000fe400000012ff */
[----:B------:R-:W-:Y:S02]  /*d900*/  SHF.R.U64 R59, R59, 0x3, RZ ;  /* 0x000000033b3b7819 */ /* 0x000fe400000012ff */
[----:B------:R-:W-:Y:S02]  /*d910*/  LOP3.LUT R14, R8, R65, RZ, 0x3c, !PT ;  /* 0x00000041080e7212 */ /* 0x000fe400078e3cff */
[----:B------:R-:W-:Y:S02]  /*d920*/  LOP3.LUT R8, R59, R62, RZ, 0x3c, !PT ;  /* 0x0000003e3b087212 */ /* 0x000fe400078e3cff */
[----:B------:R-:W-:Y:S02]  /*d930*/  MOV R63, R14 ;  /* 0x0000000e003f7202 */ /* 0x000fe40000000f00 */
[----:B------:R-:W-:-:S02]  /*d940*/  MOV R59, R8 ;  /* 0x00000008003b7202 */ /* 0x000fc40000000f00 */
[----:B------:R-:W-:Y:S02]  /*d950*/  MOV R62, R12 ;  /* 0x0000000c003e7202 */ /* 0x000fe40000000f00 */
[----:B------:R-:W-:Y:S02]  /*d960*/  MOV R66, R26 ;  /* 0x0000001a00427202 */ /* 0x000fe40000000f00 */
[----:B------:R-:W-:Y:S02]  /*d970*/  MOV R65, R24 ;  /* 0x0000001800417202 */ /* 0x000fe40000000f00 */
[----:B------:R-:W-:Y:S01]  /*d980*/  PLOP3.LUT P2, PT, PT, PT, UP0, 0x80, 0x0 ;  /* 0x000000000000781c */ /* 0x000fe20003f4f008 */
        /* <DEDUP_REMOVED lines=9> */
[----:B------:R-:W3:Y:S01]  /*da20*/  SHFL.IDX PT, R39, R39, R6, 0x1c1f ;  /* 0x001c1f0627277589 */ /* 0x000ee200000e0000 */
[----:B0-----:R-:W-:-:S02]  /*da30*/  SEL R8, R34, R93, P0 ;  /* 0x0000005d22087207 */ /* 0x001fc40000000000 */
[----:B------:R-:W-:Y:S01]  /*da40*/  SEL R10, R93, R34, P0 ;  /* 0x000000225d0a7207 */ /* 0x000fe20000000000 */
[----:B------:R-:W-:Y:S04]  /*da50*/  SHFL.IDX PT, R42, R42, R35, 0x1c1f ;  /* 0x001c1f232a2a7589 */ /* 0x000fe800000e0000 */
[----:B------:R-:W0:Y:S01]  /*da60*/  SHFL.IDX PT, R37, R37, R6, 0x1c1f ;  /* 0x001c1f0625257589 */ /* 0x000e2200000e0000 */
[----:B-1----:R-:W-:Y:S02]  /*da70*/  SEL R9, R48, R57, P0 ;  /* 0x0000003930097207 */ /* 0x002fe40000000000 */
[----:B------:R-:W-:Y:S01]  /*da80*/  SEL R11, R57, R48, P0 ;  /* 0x00000030390b7207 */ /* 0x000fe20000000000 */
[----:B------:R-:W-:Y:S04]  /*da90*/  SHFL.IDX PT, R38, R38, R35, 0x1c1f ;  /* 0x001c1f2326267589 */ /* 0x000fe800000e0000 */
[----:B------:R-:W1:Y:S01]  /*daa0*/  SHFL.IDX PT, R31, R31, R6, 0x1c1f ;  /* 0x001c1f061f1f7589 */ /* 0x000e6200000e0000 */
[----:B--2---:R-:W-:-:S02]  /*dab0*/  SEL R12, R40, R89, P0 ;  /* 0x00000059280c7207 */ /* 0x004fc40000000000 */
[----:B------:R-:W-:Y:S01]  /*dac0*/  SEL R14, R89, R40, P0 ;  /* 0x00000028590e7207 */ /* 0x000fe20000000000 */
[----:B------:R-:W-:Y:S04]  /*dad0*/  SHFL.IDX PT, R36, R36, R35, 0x1c1f ;  /* 0x001c1f2324247589 */ /* 0x000fe800000e0000 */
[----:B------:R-:W2:Y:S01]  /*dae0*/  SHFL.IDX PT, R33, R33, R6, 0x1c1f ;  /* 0x001c1f0621217589 */ /* 0x000ea200000e0000 */
[----:B---3--:R-:W-:Y:S02]  /*daf0*/  SEL R13, R50, R39, P0 ;  /* 0x00000027320d7207 */ /* 0x008fe40000000000 */
[----:B------:R-:W-:Y:S01]  /*db00*/  SEL R15, R39, R50, P0 ;  /* 0x00000032270f7207 */ /* 0x000fe20000000000 */
[----:B------:R2:W-:Y:S04]  /*db10*/  SHFL.IDX PT, R21, R30, R35, 0x1c1f ;  /* 0x001c1f231e157589 */ /* 0x0005e800000e0000 */
[----:B------:R-:W3:Y:S01]  /*db20*/  SHFL.IDX PT, R52, R49, R6, 0x1c1f ;  /* 0x001c1f0631347589 */ /* 0x000ee200000e0000 */
[----:B0-----:R-:W-:-:S02]  /*db30*/  SEL R24, R42, R37, P0 ;  /* 0x000000252a187207 */ /* 0x001fc40000000000 */
[----:B------:R-:W-:Y:S01]  /*db40*/  SEL R26, R37, R42, P0 ;  /* 0x0000002a251a7207 */ /* 0x000fe20000000000 */
[----:B------:R-:W-:Y:S04]  /*db50*/  SHFL.IDX PT, R32, R32, R35, 0x1c1f ;  /* 0x001c1f2320207589 */ /* 0x000fe800000e0000 */
[----:B------:R-:W-:Y:S01]  /*db60*/  SHFL.IDX PT, R54, R54, R35, 0x1c1f ;  /* 0x001c1f2336367589 */ /* 0x000fe200000e0000 */
[----:B-1----:R-:W-:Y:S02]  /*db70*/  SEL R25, R38, R31, P0 ;  /* 0x0000001f26197207 */ /* 0x002fe40000000000 */
[----:B------:R-:W-:Y:S01]  /*db80*/  SEL R27, R31, R38, P0 ;  /* 0x000000261f1b7207 */ /* 0x000fe20000000000 */
[----:B------:R3:W0:Y:S04]  /*db90*/  SHFL.IDX PT, R7, R29, R6, 0x1c1f ;  /* 0x001c1f061d077589 */ /* 0x00062800000e0000 */
[----:B------:R-:W1:Y:S01]  /*dba0*/  SHFL.IDX PT, R51, R51, R6, 0x1c1f ;  /* 0x001c1f0633337589 */ /* 0x000e6200000e0000 */
[----:B--2---:R-:W-:-:S03]  /*dbb0*/  SEL R30, R33, R36, P0 ;  /* 0x00000024211e7207 */ /* 0x004fc60000000000 */
[----:B------:R2:W-:Y:S04]  /*dbc0*/  SHFL.IDX PT, R20, R28, R35, 0x1c1f ;  /* 0x001c1f231c147589 */ /* 0x0005e800000e0000 */
[----:B------:R-:W-:Y:S01]  /*dbd0*/  SHFL.IDX PT, R44, R44, R35, 0x1c1f ;  /* 0x001c1f232c2c7589 */ /* 0x000fe200000e0000 */
[----:B---3--:R-:W-:Y:S02]  /*dbe0*/  SEL R29, R21, R52, P0 ;  /* 0x00000034151d7207 */ /* 0x008fe40000000000 */
[----:B------:R-:W-:Y:S01]  /*dbf0*/  SEL R31, R52, R21, P0 ;  /* 0x00000015341f7207 */ /* 0x000fe20000000000 */
[----:B------:R-:W-:Y:S01]  /*dc00*/  SHFL.IDX PT, R56, R56, R35, 0x1c1f ;  /* 0x001c1f2338387589 */ /* 0x000fe200000e0000 */
[----:B--2---:R-:W-:-:S03]  /*dc10*/  SEL R28, R36, R33, P0 ;  /* 0x00000021241c7207 */ /* 0x004fc60000000000 */
[----:B------:R-:W2:Y:S04]  /*dc20*/  SHFL.IDX PT, R41, R41, R6, 0x1c1f ;  /* 0x001c1f0629297589 */ /* 0x000ea800000e0000 */
[----:B------:R-:W3:Y:S01]  /*dc30*/  SHFL.IDX PT, R43, R43, R6, 0x1c1f ;  /* 0x001c1f062b2b7589 */ /* 0x000ee200000e0000 */
[----:B0-----:R-:W-:Y:S02]  /*dc40*/  SEL R36, R32, R7, P0 ;  /* 0x0000000720247207 */ /* 0x001fe40000000000 */
[----:B------:R-:W-:Y:S01]  /*dc50*/  SEL R38, R7, R32, P0 ;  /* 0x0000002007267207 */ /* 0x000fe20000000000 */
[----:B------:R-:W0:Y:S01]  /*dc60*/  SHFL.IDX PT, R53, R53, R6, 0x1c1f ;  /* 0x001c1f0635357589 */ /* 0x000e2200000e0000 */
[----:B-1----:R-:W-:Y:S01]  /*dc70*/  SEL R37, R54, R51, P0 ;  /* 0x0000003336257207 */ /* 0x002fe20000000000 */
[----:B------:R-:W-:Y:S01]  /*dc80*/  IMAD.U32 R7, RZ, RZ, UR7 ;  /* 0x00000007ff077e24 */ /* 0x000fe2000f8e00ff */
[----:B------:R-:W-:Y:S01]  /*dc90*/  SEL R39, R51, R54, P0 ;  /* 0x0000003633277207 */ /* 0x000fe20000000000 */
[----:B------:R-:W-:Y:S06]  /*dca0*/  BAR.SYNC.DEFER_BLOCKING 0x1, 0x100 ;  /* 0x0044000000007b1d */ /* 0x000fec0000010000 */
[----:B------:R-:W-:Y:S04]  /*dcb0*/  SHFL.IDX PT, R58, R58, R35, 0x1c1f ;  /* 0x001c1f233a3a7589 */ /* 0x000fe800000e0000 */
[----:B------:R-:W1:Y:S01]  /*dcc0*/  SHFL.IDX PT, R55, R55, R6, 0x1c1f ;  /* 0x001c1f0637377589 */ /* 0x000e6200000e0000 */
[----:B--2---:R-:W-:-:S02]  /*dcd0*/  SEL R32, R20, R41, P0 ;  /* 0x0000002914207207 */ /* 0x004fc40000000000 */
[----:B------:R-:W-:Y:S01]  /*dce0*/  SEL R34, R41, R20, P0 ;  /* 0x0000001429227207 */ /* 0x000fe20000000000 */
[----:B------:R-:W-:Y:S01]  /*dcf0*/  SHFL.IDX PT, R46, R46, R35, 0x1c1f ;  /* 0x001c1f232e2e7589 */ /* 0x000fe200000e0000 */
[----:B---3--:R-:W-:Y:S02]  /*dd00*/  SEL R40, R44, R43, P0 ;  /* 0x0000002b2c287207 */ /* 0x008fe40000000000 */
[----:B------:R-:W-:Y:S01]  /*dd10*/  SEL R42, R43, R44, P0 ;  /* 0x0000002c2b2a7207 */ /* 0x000fe20000000000 */
[----:B------:R2:W-:Y:S01]  /*dd20*/  SHFL.IDX PT, R60, R60, R35, 0x1c1f ;  /* 0x001c1f233c3c7589 */ /* 0x0005e200000e0000 */
[----:B0-----:R-:W-:-:S03]  /*dd30*/  SEL R33, R56, R53, P0 ;  /* 0x0000003538217207 */ /* 0x001fc60000000000 */
[----:B------:R-:W0:Y:S04]  /*dd40*/  SHFL.IDX PT, R45, R45, R6, 0x1c1f ;  /* 0x001c1f062d2d7589 */ /* 0x000e2800000e0000 */
[----:B------:R3:W4:Y:S01]  /*dd50*/  SHFL.IDX PT, R87, R87, R6, 0x1c1f ;  /* 0x001c1f0657577589 */ /* 0x00072200000e0000 */
[----:B--2---:R-:W-:-:S03]  /*dd60*/  SEL R35, R53, R56, P0 ;  /* 0x0000003835237207 */ /* 0x004fc60000000000 */
[----:B------:R0:W-:Y:S04]  /*dd70*/  STSM.16.M88.4 [R67], R8 ;  /* 0x0000000843007844 */ /* 0x0001e80000000200 */
[----:B------:R-:W-:Y:S01]  /*dd80*/  STSM.16.M88.4 [R66], R12 ;  /* 0x0000000c42007844 */ /* 0x000fe20000000200 */
[----:B-1----:R-:W-:Y:S01]  /*dd90*/  SEL R41, R58, R55, P0 ;  /* 0x000000373a297207 */ /* 0x002fe20000000000 */
[----:B---3--:R-:W-:Y:S01]  /*dda0*/  IMAD.U32 R6, RZ, RZ, UR6 ;  /* 0x00000006ff067e24 */ /* 0x008fe2000f8e00ff */
[----:B------:R-:W-:Y:S01]  /*ddb0*/  SEL R43, R55, R58, P0 ;  /* 0x0000003a372b7207 */ /* 0x000fe20000000000 */
[----:B------:R-:W-:Y:S01]  /*ddc0*/  STSM.16.M88.4 [R65], R24 ;  /* 0x0000001841007844 */ /* 0x000fe20000000200 */
[----:B------:R-:W-:-:S03]  /*ddd0*/  ULDC.64 UR6, c[0x0][0xc08] ;  /* 0x0003020000067ab9 */ /* 0x000fc60000000a00 */
[----:B------:R-:W-:Y:S01]  /*dde0*/  STSM.16.M88.4 [R64], R28 ;  /* 0x0000001c40007844 */ /* 0x000fe20000000200 */
[----:B0-----:R-:W-:-:S03]  /*ddf0*/  SEL R8, R46, R45, P0 ;  /* 0x0000002d2e087207 */ /* 0x001fc60000000000 */
[----:B------:R-:W-:Y:S01]  /*de00*/  STSM.16.M88.4 [R63], R36 ;  /* 0x000000243f007844 */ /* 0x000fe20000000200 */
[----:B------:R-:W-:Y:S02]  /*de10*/  SEL R10, R45, R46, P0 ;  /* 0x0000002e2d0a7207 */ /* 0x000fe40000000000 */
[----:B----4-:R-:W-:Y:S01]  /*de20*/  SEL R9, R60, R87, P0 ;  /* 0x000000573c097207 */ /* 0x010fe20000000000 */
[----:B------:R-:W-:Y:S01]  /*de30*/  STSM.16.M88.4 [R62], R32 ;  /* 0x000000203e007844 */ /* 0x000fe20000000200 */
[----:B------:R-:W-:Y:S01]  /*de40*/  SEL R11, R87, R60, P0 ;  /* 0x0000003c570b7207 */ /* 0x000fe20000000000 */
[----:B------:R-:W-:Y:S01]  /*de50*/  UISETP.NE.U32.AND UP1, UPT, UR6, URZ, UPT ;  /* 0x0000003f0600728c */ /* 0x000fe2000bf25070 */
[----:B------:R-:W0:Y:S01]  /*de60*/  LDC R46, c[0x0][0xbe8] ;  /* 0x0002fa00ff2e7b82 */ /* 0x000e220000000800 */
[----:B------:R-:W-:Y:S04]  /*de70*/  STSM.16.M88.4 [R61], R40 ;  /* 0x000000283d007844 */ /* 0x000fe80000000200 */
[----:B------:R1:W-:Y:S03]  /*de80*/  STSM.16.M88.4 [R59], R8 ;  /* 0x000000083b007844 */ /* 0x0003e60000000200 */
        /* <DEDUP_REMOVED lines=9> */
[----:B0-----:R-:W-:Y:S01]  /*df20*/  ISETP.NE.AND P1, PT, R46, 0x1, PT ;  /* 0x000000012e00780c */ /* 0x001fe20003f25270 */
[----:B------:R-:W-:Y:S02]  /*df30*/  UMOV UR4, URZ ;  /* 0x0000003f00047c82 */ /* 0x000fe40008000000 */
        /* <DEDUP_REMOVED lines=8> */
[----:B--2---:R-:W-:-:S07]  /*dfc0*/  IADD3 R9, -R8, R9, RZ ;  /* 0x0000000908097210 */ /* 0x004fce0007ffe1ff */
.L_x_9649:
        /* <DEDUP_REMOVED lines=30> */
[----:B------:R-:W-:Y:S01]  /*e1b0*/  SHF.R.S32.HI R8, RZ, 0x1f, R11 ;  /* 0x0000001fff087819 */ /* 0x000fe2000001140b */
[----:B------:R-:W-:Y:S01]  /*e1c0*/  IMAD.X R9, RZ, RZ, R5, P3 ;  /* 0x000000ffff097224 */ /* 0x000fe200018e0605 */
[----:B------:R-:W-:-:S02]  /*e1d0*/  IADD3 R15, P0, R4, 0x1000, RZ ;  /* 0x00001000040f7810 */ /* 0x000fc40007f1e0ff */
[----:B------:R-:W-:Y:S01]  /*e1e0*/  IADD3.X R7, R7, UR7, R10, P2, !PT ;  /* 0x0000000707077c10 */ /* 0x000fe200097fe40a */
[----:B------:R-:W-:Y:S01]  /*e1f0*/  ULDC.64 UR6, c[0x0][0xb88] ;  /* 0x0002e20000067ab9 */ /* 0x000fe20000000a00 */
[----:B------:R-:W-:Y:S01]  /*e200*/  LOP3.LUT R10, R13, 0x380, RZ, 0xc0, !PT ;  /* 0x000003800d0a7812 */ /* 0x000fe200078ec0ff */
[----:B------:R-:W-:Y:S01]  /*e210*/  IMAD R14, R8, UR6, RZ ;  /* 0x00000006080e7c24 */ /* 0x000fe2000f8e02ff */
[----:B------:R-:W-:Y:S01]  /*e220*/  LOP3.LUT R12, R15, 0x380, RZ, 0xc0, !PT ;  /* 0x000003800f0c7812 */ /* 0x000fe200078ec0ff */
[C---:B------:R-:W-:Y:S01]  /*e230*/  IMAD.WIDE.U32 R6, R11.reuse, UR6, R6 ;  /* 0x000000060b067c25 */ /* 0x040fe2000f8e0006 */
[----:B------:R-:W-:Y:S02]  /*e240*/  SHF.R.U64 R8, R10, 0x3, RZ ;  /* 0x000000030a087819 */ /* 0x000fe400000012ff */
[----:B------:R-:W-:Y:S01]  /*e250*/  SHF.R.U64 R12, R12, 0x3, RZ ;  /* 0x000000030c0c7819 */ /* 0x000fe200000012ff */
[----:B------:R-:W-:Y:S01]  /*e260*/  IMAD R21, R11, UR7, R14 ;  /* 0x000000070b157c24 */ /* 0x000fe2000f8e020e */
[----:B------:R-:W-:Y:S01]  /*e270*/  LOP3.LUT R8, R8, R13, RZ, 0x3c, !PT ;  /* 0x0000000d08087212 */ /* 0x000fe200078e3cff */
[----:B------:R-:W-:Y:S01]  /*e280*/  ULDC.64 UR6, c[0x0][0xb50] ;  /* 0x0002d40000067ab9 */ /* 0x000fe20000000a00 */
[----:B------:R-:W-:Y:S01]  /*e290*/  LOP3.LUT R12, R12, R15, RZ, 0x3c, !PT ;  /* 0x0000000f0c0c7212 */ /* 0x000fe200078e3cff */
[----:B------:R-:W-:Y:S01]  /*e2a0*/  IMAD.IADD R13, R7, 0x1, R21 ;  /* 0x00000001070d7824 */ /* 0x000fe200078e0215 */
[----:B------:R-:W-:-:S02]  /*e2b0*/  LEA R14, P4, R6, UR6, 0x2 ;  /* 0x00000006060e7c11 */ /* 0x000fc4000f8810ff */
        /* <DEDUP_REMOVED lines=9> */
[CC--:B------:R-:W-:Y:S01]  /*e350*/  ISETP.GE.OR P2, PT, R24.reuse, R53.reuse, P0 ;  /* 0x000000351800720c */ /* 0x0c0fe20000746670 */
[----:B------:R-:W-:Y:S01]  /*e360*/  SHFL.IDX PT, R44, R14, 0x1, 0x1c1f ;  /* 0x003c1f000e2c7f89 */ /* 0x000fe200000e0000 */
[----:B------:R-:W-:Y:S01]  /*e370*/  IADD3 R10, R24, 0x8, RZ ;  /* 0x00000008180a7810 */ /* 0x000fe20007ffe0ff */
[----:B------:R-:W-:Y:S01]  /*e380*/  UIMAD UR8, UR9, UR10, URZ ;  /* 0x0000000a090872a4 */ /* 0x000fe2000f8e023f */
[----:B------:R-:W-:Y:S01]  /*e390*/  IADD3 R41, P6, R4, 0x4000, RZ ;  /* 0x0000400004297810 */ /* 0x000fe20007fde0ff */
[----:B------:R-:W2:Y:S01]  /*e3a0*/  SHFL.IDX PT, R45, R15, 0x1, 0x1c1f ;  /* 0x003c1f000f2d7f89 */ /* 0x000ea200000e0000 */
[----:B------:R-:W-:Y:S01]  /*e3b0*/  ISETP.GE.OR P0, PT, R10, R53, P0 ;  /* 0x000000350a00720c */ /* 0x000fe20000706670 */
        /* <DEDUP_REMOVED lines=25> */
[----:B------:R-:W-:Y:S01]  /*e550*/  LOP3.LUT R24, R25, R4, RZ, 0x3c, !PT ;  /* 0x0000000419187212 */ /* 0x000fe200078e3cff */
[----:B------:R-:W-:Y:S01]  /*e560*/  ULDC.64 UR8, c[0x0][0xaf0] ;  /* 0x0002bc0000087ab9 */ /* 0x000fe20000000a00 */
[----:B------:R-:W-:Y:S01]  /*e570*/  IADD3 R2, R0, UR40, RZ ;  /* 0x0000002800027c10 */ /* 0x000fe2000fffe0ff */
[----:B------:R-:W-:Y:S01]  /*e580*/  UIADD3 UR7, UR7, UR4, URZ ;  /* 0x0000000407077290 */ /* 0x000fe2000fffe03f */
[----:B------:R-:W-:Y:S01]  /*e590*/  SHF.R.U64 R4, R10, 0x3, RZ ;  /* 0x000000030a047819 */ /* 0x000fe200000012ff */
[----:B------:R-:W-:Y:S01]  /*e5a0*/  UIMAD UR4, UR38, UR8, URZ ;  /* 0x00000008260472a4 */ /* 0x000fe2000f8e023f */
[----:B------:R-:W-:Y:S01]  /*e5b0*/  LOP3.LUT R40, R40, R41, RZ, 0x3c, !PT ;  /* 0x0000002928287212 */ /* 0x000fe200078e3cff */
[----:B------:R-:W-:Y:S01]  /*e5c0*/  IMAD.MOV.U32 R45, RZ, RZ, R2 ;  /* 0x000000ffff2d7224 */ /* 0x000fe200078e0002 */
[----:B------:R-:W-:Y:S01]  /*e5d0*/  LOP3.LUT R36, R36, R37, RZ, 0x3c, !PT ;  /* 0x0000002524247212 */ /* 0x000fe200078e3cff */
[--C-:B------:R-:W-:Y:S01]  /*e5e0*/  IMAD.MOV.U32 R25, RZ, RZ, R5.reuse ;  /* 0x000000ffff197224 */ /* 0x100fe200078e0005 */
[----:B------:R-:W-:Y:S01]  /*e5f0*/  LOP3.LUT R32, R32, R33, RZ, 0x3c, !PT ;  /* 0x0000002120207212 */ /* 0x000fe200078e3cff */
[----:B------:R-:W5:Y:S01]  /*e600*/  LD.E.128 R12, desc[UR52][R12.64] ;  /* 0x000000340c0c7980 */ /* 0x000f62000c101d00 */
        /* <DEDUP_REMOVED lines=11> */
[----:B------:R-:W-:Y:S01]  /*e6c0*/  ULDC.64 UR8, c[0x0][0xae0] ;  /* 0x0002b80000087ab9 */ /* 0x000fe20000000a00 */
[----:B------:R-:W-:Y:S01]  /*e6d0*/  IMAD.U32 R21, RZ, RZ, UR7 ;  /* 0x00000007ff157e24 */ /* 0x000fe2000f8e00ff */
[----:B------:R-:W5:Y:S01]  /*e6e0*/  LD.E.128 R24, desc[UR52][R24.64] ;  /* 0x0000003418187980 */ /* 0x000f62000c101d00 */
[----:B------:R-:W-:-:S02]  /*e6f0*/  IMAD R0, R0, UR8, RZ ;  /* 0x0000000800007c24 */ /* 0x000fc4000f8e02ff */
[----:B------:R-:W-:Y:S01]  /*e700*/  IMAD R49, R46, R49, R2 ;  /* 0x000000312e317224 */ /* 0x000fe200078e0202 */
        /* <DEDUP_REMOVED lines=27> */
[----:B------:R-:W-:Y:S01]  /*e8c0*/  IMAD.IADD R21, R21, 0x1, R45 ;  /* 0x0000000115157824 */ /* 0x000fe200078e022d */
[----:B------:R-:W-:-:S02]  /*e8d0*/  IADD3 R3, R3, 0x22820, RZ ;  /* 0x0002282003037810 */ /* 0x000fc40007ffe0ff */
        /* <DEDUP_REMOVED lines=19> */
.L_x_9651:
[----:B------:R-:W-:Y:S05]  /*ea10*/  BSYNC B1 ;  /* 0x0000000000017941 */ /* 0x000fea0003800000 */
.L_x_9650:
        /* <DEDUP_REMOVED lines=13> */
.L_x_9653:
[----:B------:R-:W-:Y:S05]  /*eaf0*/  BSYNC B1 ;  /* 0x0000000000017941 */ /* 0x000fea0003800000 */
.L_x_9652:
        /* <DEDUP_REMOVED lines=13> */
.L_x_9655:
[----:B------:R-:W-:Y:S05]  /*ebd0*/  BSYNC B1 ;  /* 0x0000000000017941 */ /* 0x000fea0003800000 */
.L_x_9654:
        /* <DEDUP_REMOVED lines=16> */
.L_x_9648:
        /* <DEDUP_REMOVED lines=33> */
.L_x_9657:
        /* <DEDUP_REMOVED lines=45> */
.L_x_9659:
[----:B------:R-:W-:Y:S05]  /*f1c0*/  BSYNC B1 ;  /* 0x0000000000017941 */ /* 0x000fea0003800000 */
.L_x_9658:
        /* <DEDUP_REMOVED lines=11> */
[----:B------:R-:W-:Y:S01]  /*f280*/  UIMAD UR4, UR10, UR12, URZ ;  /* 0x0000000c0a0472a4 */ /* 0x000fe2000f8e023f */
[----:B------:R-:W-:Y:S01]  /*f290*/  MOV R5, R6 ;  /* 0x0000000600057202 */ /* 0x000fe20000000f00 */
[----:B------:R-:W-:Y:S02]  /*f2a0*/  UIMAD.WIDE.U32 UR6, UR39, UR12, UR6 ;  /* 0x0000000c270672a5 */ /* 0x000fe4000f8e0006 */
        /* <DEDUP_REMOVED lines=47> */
.L_x_9661:
[----:B------:R-:W-:Y:S05]  /*f5a0*/  BSYNC B1 ;  /* 0x0000000000017941 */ /* 0x000fea0003800000 */
.L_x_9660:
        /* <DEDUP_REMOVED lines=13> */
.L_x_9663:
[----:B------:R-:W-:Y:S05]  /*f680*/  BSYNC B1 ;  /* 0x0000000000017941 */ /* 0x000fea0003800000 */
.L_x_9662:
        /* <DEDUP_REMOVED lines=13> */
.L_x_9665:
[----:B------:R-:W-:Y:S05]  /*f760*/  BSYNC B1 ;  /* 0x0000000000017941 */ /* 0x000fea0003800000 */
.L_x_9664:
        /* <DEDUP_REMOVED lines=14> */
.L_x_9656:
[----:B------:R-:W-:Y:S05]  /*f850*/  BSYNC B0 ;  /* 0x0000000000007941 */ /* 0x000fea0003800000 */
.L_x_9647:
[----:B------:R-:W-:Y:S02]  /*f860*/  ULDC UR4, c[0x0][0xc3c] ;  /* 0x00030f0000047ab9 */ /* 0x000fe40000000800 */
[----:B------:R-:W-:-:S13]  /*f870*/  ISETP.GE.AND P0, PT, R47, UR4, PT ;  /* 0x000000042f007c0c */ /* 0x000fda000bf06270 */
[----:B------:R-:W-:Y:S05]  /*f880*/  @!P0 BRA `(.L_x_9666) ;  /* 0xffffff14002c8947 */ /* 0x000fea000383ffff */
[----:B------:R-:W-:Y:S05]  /*f890*/  EXIT ;  /* 0x000000000000794d */ /* 0x000fea0003800000 */
.L_x_9605:
        /* <DEDUP_REMOVED lines=48> */
[----:B-1----:R-:W-:-:S05]  /*fba0*/  IMAD R4, R4, R9, RZ ;  /* 0x0000000904047224 */ /* 0x002fca00078e02ff */
[----:B0-----:R-:W-:Y:S02]  /*fbb0*/  ISETP.GT.AND P6, PT, R4, R7, PT ;  /* 0x000000070400720c */ /* 0x001fe40003fc4270 */
[----:B------:R-:W-:-:S11]  /*fbc0*/  MOV R3, R4 ;  /* 0x0000000400037202 */ /* 0x000fd60000000f00 */
[----:B------:R-:W-:Y:S05]  /*fbd0*/  @P6 BRA `(.L_x_9668) ;  /* 0x0000000000946947 */ /* 0x000fea0003800000 */
[----:B------:R-:W-:Y:S01]  /*fbe0*/  IMAD.MOV.U32 R4, RZ, RZ, R3 ;  /* 0x000000ffff047224 */ /* 0x000fe200078e0003 */
[----:B------:R-:W-:Y:S01]  /*fbf0*/  UMOV UR4, URZ ;  /* 0x0000003f00047c82 */ /* 0x000fe20008000000 */
[----:B------:R-:W-:-:S05]  /*fc00*/  ULDC UR5, c[0x0][0xc3c] ;  /* 0x00030f0000057ab9 */ /* 0x000fca0000000800 */
.L_x_9672:
        /* <DEDUP_REMOVED lines=12> */
.L_x_9671:
[----:B------:R-:W-:Y:S05]  /*fcd0*/  BSYNC B0 ;  /* 0x0000000000007941 */ /* 0x000fea0003800000 */
.L_x_9670:
        /* <DEDUP_REMOVED lines=17> */
[----:B0-----:R-:W-:-:S05]  /*fdf0*/  IMAD R3, R10, R9, RZ ;  /* 0x000000090a037224 */ /* 0x001fca00078e02ff */
[----:B------:R-:W-:-:S04]  /*fe00*/  IADD3 R4, R3, R4, RZ ;  /* 0x0000000403047210 */ /* 0x000fc80007ffe0ff */
[----:B------:R-:W-:-:S13]  /*fe10*/  ISETP.GT.AND P6, PT, R4, R7, PT ;  /* 0x000000070400720c */ /* 0x000fda0003fc4270 */
[----:B------:R-:W-:Y:S05]  /*fe20*/  @!P6 BRA `(.L_x_9672) ;  /* 0xfffffffc0078e947 */ /* 0x000fea000383ffff */
.L_x_9668:
        /* <DEDUP_REMOVED lines=24> */
.L_x_9673:
        /* <DEDUP_REMOVED lines=25> */
[----:B------:R-:W-:-:S03]  /*10140*/  IMAD.MOV R7, RZ, RZ, -R2 ;  /* 0x000000ffff077224 */ /* 0x000fc600078e0a02 */
[----:B------:R-:W-:Y:S01]  /*10150*/  IADD3 R3, -R13, RZ, RZ ;  /* 0x000000ff0d037210 */ /* 0x000fe20007ffe1ff */
        /* <DEDUP_REMOVED lines=33> */
.L_x_9669:
[----:B------:R-:W-:Y:S01]  /*10370*/  IMAD.MOV.U32 R16, RZ, RZ, R7 ;  /* 0x000000ffff107224 */ /* 0x000fe200078e0007 */
[----:B------:R-:W-:Y:S01]  /*10380*/  ULDC UR40, c[0x0][0xc3c] ;  /* 0x00030f0000287ab9 */ /* 0x000fe20000000800 */
[----:B------:R-:W-:Y:S02]  /*10390*/  IMAD.MOV.U32 R17, RZ, RZ, RZ ;  /* 0x000000ffff117224 */ /* 0x000fe400078e00ff */
[----:B------:R-:W-:-:S07]  /*103a0*/  IMAD.MOV.U32 R18, RZ, RZ, RZ ;  /* 0x000000ffff127224 */ /* 0x000fce00078e00ff */
.L_x_9674:
[----:B------:R-:W-:Y:S01]  /*103b0*/  ISETP.NE.AND P0, PT, R5, RZ, PT ;  /* 0x000000ff0500720c */ /* 0x000fe20003f05270 */
[----:B------:R-:W-:-:S12]  /*103c0*/  IMAD.U32 R19, RZ, RZ, UR40 ;  /* 0x00000028ff137e24 */ /* 0x000fd8000f8e00ff */
[----:B------:R-:W0:Y:S01]  /*103d0*/  @!P0 S2R R3, SR_CgaCtaId ;  /* 0x0000000000038919 */ /* 0x000e220000008800 */
[----:B------:R-:W-:-:S04]  /*103e0*/  @!P0 MOV R0, 0x400 ;  /* 0x0000040000008802 */ /* 0x000fc80000000f00 */
[----:B0-----:R-:W-:-:S05]  /*103f0*/  @!P0 LEA R0, R3, R0, 0x18 ;  /* 0x0000000003008211 */ /* 0x001fca00078ec0ff */
[----:B------:R0:W-:Y:S01]  /*10400*/  @!P0 STS.128 [R0+0x228d0], R16 ;  /* 0x0228d01000008388 */ /* 0x0001e20000000c00 */
[----:B------:R-:W-:Y:S06]  /*10410*/  BAR.ARV 0x5, 0x180 ;  /* 0x0146000000007b1d */ /* 0x000fec0000002000 */
.L_x_9667:
[----:B------:R-:W-:Y:S01]  /*10420*/  ULDC UR4, c[0x0][0xc3c] ;  /* 0x00030f0000047ab9 */ /* 0x000fe20000000800 */
[----:B------:R1:W-:Y:S01]  /*10430*/  STL [R1+0x1c], RZ ;  /* 0x00001cff01007387 */ /* 0x0003e20000100800 */
[----:B------:R-:W-:Y:S01]  /*10440*/  UISETP.GE.AND UP0, UPT, UR40, UR4, UPT ;  /* 0x000000042800728c */ /* 0x000fe2000bf06270 */
[----:B------:R-:W-:Y:S01]  /*10450*/  MOV R36, 0x1 ;  /* 0x0000000100247802 */ /* 0x000fe20000000f00 */
[----:B------:R-:W-:-:S04]  /*10460*/  IMAD.MOV.U32 R33, RZ, RZ, RZ ;  /* 0x000000ffff217224 */ /* 0x000fc800078e00ff */
[----:B------:R-:W-:-:S13]  /*10470*/  PLOP3.LUT P0, PT, PT, PT, UP0, 0x80, 0x0 ;  /* 0x000000000000781c */ /* 0x000fda0003f0f008 */
[----:B-1----:R-:W-:Y:S05]  /*10480*/  @P0 BRA `(.L_x_9675) ;  /* 0x0000006000040947 */ /* 0x002fea0003800000 */
[----:B------:R-:W1:Y:S01]  /*10490*/  S2R R9, SR_TID.X ;  /* 0x0000000000097919 */ /* 0x000e620000002100 */
[----:B------:R-:W2:Y:S01]  /*104a0*/  S2UR UR4, SR_CgaCtaId ;  /* 0x00000000000479c3 */ /* 0x000ea20000008800 */
[----:B------:R-:W-:Y:S01]  /*104b0*/  MOV R22, 0x400 ;  /* 0x0000040000167802 */ /* 0x000fe20000000f00 */
[----:B------:R-:W-:Y:S01]  /*104c0*/  IMAD.MOV.U32 R33, RZ, RZ, RZ ;  /* 0x000000ffff217224 */ /* 0x000fe200078e00ff */
[----:B------:R-:W-:Y:S01]  /*104d0*/  MOV R36, 0x1 ;  /* 0x0000000100247802 */ /* 0x000fe20000000f00 */
[----:B------:R-:W-:Y:S02]  /*104e0*/  ULOP3.LUT UR46, UR36, 0x2, URZ, 0xfc, !UPT ;  /* 0x00000002242e7892 */ /* 0x000fe4000f8efc3f */
[----:B------:R-:W-:Y:S01]  /*104f0*/  ULOP3.LUT UR47, UR36, 0x1, URZ, 0xfc, !UPT ;  /* 0x00000001242f7892 */ /* 0x000fe2000f8efc3f */
[----:B------:R-:W-:Y:S01]  /*10500*/  ULDC UR48, c[0x0][0xc] ;  /* 0x0000030000307ab9 */ /* 0x000fe20000000800 */
[C---:B-1----:R-:W-:Y:S01]  /*10510*/  IMAD.SHL.U32 R2, R9.reuse, 0x20, RZ ;  /* 0x0000002009027824 */ /* 0x042fe200078e00ff */
[C---:B------:R-:W-:Y:S01]  /*10520*/  LOP3.LUT R8, R9.reuse, 0x7f, RZ, 0xc0, !PT ;  /* 0x0000007f09087812 */ /* 0x040fe200078ec0ff */
[C---:B------:R-:W-:Y:S01]  /*10530*/  IMAD.SHL.U32 R23, R9.reuse, 0x80, RZ ;  /* 0x0000008009177824 */ /* 0x040fe200078e00ff */
[C---:B------:R-:W-:Y:S01]  /*10540*/  LOP3.LUT P0, RZ, R9.reuse, 0x4, RZ, 0xc0, !PT ;  /* 0x0000000409ff7812 */ /* 0x040fe2000780c0ff */
[C---:B------:R-:W-:Y:S01]  /*10550*/  IMAD.SHL.U32 R7, R9.reuse, 0x4, RZ ;  /* 0x0000000409077824 */ /* 0x040fe200078e00ff */
        /* <DEDUP_REMOVED lines=12> */
[----:B------:R-:W-:Y:S02]  /*10620*/  IADD3 R2, R5, R6, R2 ;  /* 0x0000000605027210 */ /* 0x000fe40007ffe002 */
[----:B------:R-:W-:Y:S02]  /*10630*/  LOP3.LUT R4, R32, 0x3f0, RZ, 0xc0, !PT ;  /* 0x000003f020047812 */ /* 0x000fe400078ec0ff */
[----:B------:R-:W-:Y:S01]  /*10640*/  LOP3.LUT R23, R0, 0xc00, R23, 0xf8, !PT ;  /* 0x00000c0000177812 */ /* 0x000fe200078ef817 */
[----:B------:R2:W-:Y:S01]  /*10650*/  STL [R1+0x14], R2 ;  /* 0x0000140201007387 */ /* 0x0005e20000100800 */
[----:B------:R-:W-:Y:S02]  /*10660*/  SHF.R.U32.HI R0, RZ, 0x3, R8 ;  /* 0x00000003ff007819 */ /* 0x000fe40000011608 */
[----:B------:R-:W-:Y:S01]  /*10670*/  LOP3.LUT R7, R4, 0x70, R7, 0x78, !PT ;  /* 0x0000007004077812 */ /* 0x000fe200078e7807 */
[----:B------:R-:W-:Y:S01]  /*10680*/  STL [R1+0x1c], RZ ;  /* 0x00001cff01007387 */ /* 0x000fe20000100800 */
[----:B------:R-:W-:-:S02]  /*10690*/  LOP3.LUT R3, R0, 0x70, R32, 0xf8, !PT ;  /* 0x0000007000037812 */ /* 0x000fc400078ef820 */
[----:B------:R-:W-:Y:S02]  /*106a0*/  LOP3.LUT R0, R7, 0x400, R32, 0xf8, !PT ;  /* 0x0000040007007812 */ /* 0x000fe400078ef820 */
[----:B------:R-:W-:Y:S01]  /*106b0*/  LOP3.LUT R32, R32, 0x70, RZ, 0xc0, !PT ;  /* 0x0000007020207812 */ /* 0x000fe200078ec0ff */
[----:B--2---:R-:W-:Y:S01]  /*106c0*/  IMAD.U32 R2, RZ, RZ, UR4 ;  /* 0x00000004ff027e24 */ /* 0x004fe2000f8e00ff */
[----:B------:R-:W-:-:S04]  /*106d0*/  LOP3.LUT R3, R3, 0x80, RZ, 0xfc, !PT ;  /* 0x0000008003037812 */ /* 0x000fc800078efcff */
[----:B------:R-:W-:Y:S01]  /*106e0*/  LEA R22, R2, R22, 0x18 ;  /* 0x0000001602167211 */ /* 0x000fe200078ec0ff */
[----:B------:R0:W-:Y:S04]  /*106f0*/  STL [R1+0x8], R2 ;  /* 0x0000080201007387 */ /* 0x0001e80000100800 */
[----:B------:R1:W-:Y:S01]  /*10700*/  STL [R1+0x10], R0 ;  /* 0x0000100001007387 */ /* 0x0003e20000100800 */
[C---:B0-----:R-:W-:Y:S02]  /*10710*/  VIADD R2, R23.reuse, 0x40 ;  /* 0x0000004017027836 */ /* 0x041fe40000000000 */
[----:B------:R-:W-:Y:S02]  /*10720*/  @P0 VIADD R2, R23, 0xffffffc0 ;  /* 0xffffffc017020836 */ /* 0x000fe40000000000 */
[----:B-1----:R-:W-:-:S03]  /*10730*/  IMAD.IADD R0, R22, 0x1, R0 ;  /* 0x0000000116007824 */ /* 0x002fc600078e0200 */
[----:B------:R0:W-:Y:S04]  /*10740*/  STL [R1+0xc], R2 ;  /* 0x00000c0201007387 */ /* 0x0001e80000100800 */
[----:B------:R0:W-:Y:S02]  /*10750*/  STL [R1+0x18], R0 ;  /* 0x0000180001007387 */ /* 0x0001e40000100800 */
.L_x_9748:
[----:B------:R-:W-:Y:S01]  /*10760*/  ULDC.64 UR4, c[0x0][0xc88] ;  /* 0x0003220000047ab9 */ /* 0x000fe20000000a00 */
[----:B------:R-:W-:Y:S01]  /*10770*/  ULDC.64 UR6, c[0x0][0xa18] ;  /* 0x0002860000067ab9 */ /* 0x000fe20000000a00 */
[----:B------:R-:W-:Y:S01]  /*10780*/  UIMAD.WIDE UR4, UR40, 0x4, UR4 ;  /* 0x00000004280478a5 */ /* 0x000fe2000f8e0204 */
[----:B------:R-:W-:-:S05]  /*10790*/  ULDC.64 UR8, c[0x0][0xa00] ;  /* 0x0002800000087ab9 */ /* 0x000fca0000000a00 */
[----:B01----:R-:W-:Y:S02]  /*107a0*/  IMAD.U32 R2, RZ, RZ, UR4 ;  /* 0x00000004ff027e24 */ /* 0x003fe4000f8e00ff */
        /* <DEDUP_REMOVED lines=22> */
[----:B------:R-:W-:Y:S02]  /*10910*/  MOV R3, UR5 ;  /* 0x0000000500037c02 */ /* 0x000fe40008000f00 */
[----:B------:R-:W-:Y:S02]  /*10920*/  @UP0 UIADD3.X UR7, UR39, UR7, URZ, UP4, !UPT ;  /* 0x0000000727070290 */ /* 0x000fe4000a7fe43f */
[----:B------:R-:W-:Y:S01]  /*10930*/  UIADD3 UR8, UP0, UR45, UR8, URZ ;  /* 0x000000082d087290 */ /* 0x000fe2000ff1e03f */
[----:B------:R0:W5:Y:S03]  /*10940*/  @P0 LDG.E R0, desc[UR52][R2.64] ;  /* 0x0000003402000981 */ /* 0x000166000c1e1900 */
        /* <DEDUP_REMOVED lines=18> */
.L_x_9676:
        /* <DEDUP_REMOVED lines=21> */
.L_x_9677:
        /* <DEDUP_REMOVED lines=11> */
.L_x_9678:
        /* <DEDUP_REMOVED lines=42> */
.L_x_9680:
        /* <DEDUP_REMOVED lines=20> */
.L_x_9683:
[----:B------:R-:W-:Y:S05]  /*11050*/  BSYNC B6 ;  /* 0x0000000000067941 */ /* 0x000fea0003800000 */
.L_x_9682:
        /* <DEDUP_REMOVED lines=22> */
.L_x_9685:
[----:B------:R-:W-:Y:S05]  /*111c0*/  BSYNC B6 ;  /* 0x0000000000067941 */ /* 0x000fea0003800000 */
.L_x_9684:
        /* <DEDUP_REMOVED lines=21> */
.L_x_9687:
[----:B------:R-:W-:Y:S05]  /*11320*/  BSYNC B6 ;  /* 0x0000000000067941 */ /* 0x000fea0003800000 */
.L_x_9686:
        /* <DEDUP_REMOVED lines=19> */
.L_x_9689:
[----:B------:R-:W-:Y:S05]  /*11460*/  BSYNC B6 ;  /* 0x0000000000067941 */ /* 0x000fea0003800000 */
.L_x_9688:
        /* <DEDUP_REMOVED lines=15> */
.L_x_9768:
        /* <DEDUP_REMOVED lines=18> */
[C---:B------:R-:W-:Y:S01]  /*11680*/  ISETP.GE.AND P1, PT, R10.reuse, UR38, PT ;  /* 0x000000260a007c0c */ /* 0x040fe2000bf26270 */
[----:B------:R-:W-:Y:S01]  /*11690*/  VIADD R10, R10, UR37 ;  /* 0x000000250a0a7c36 */ /* 0x000fe20008000000 */
[----:B------:R-:W-:-:S03]  /*116a0*/  LOP3.LUT R12, R12, 0x80, RZ, 0xfc, !PT ;  /* 0x000000800c0c7812 */ /* 0x000fc600078efcff */
[----:B------:R-:W-:-:S08]  /*116b0*/  IMAD.MOV.U32 R11, RZ, RZ, R10 ;  /* 0x000000ffff0b7224 */ /* 0x000fd000078e000a */
[----:B------:R-:W2:Y:S01]  /*116c0*/  @!P1 LDC.64 R6, c[0x0][0x428] ;  /* 0x00010a00ff069b82 */ /* 0x000ea20000000a00 */
[----:B0-----:R-:W-:-:S05]  /*116d0*/  @P2 IMAD.HI.U32 R0, R10, R3, RZ ;  /* 0x000000030a002227 */ /* 0x001fca00078e00ff */
[----:B-1----:R-:W-:Y:S02]  /*116e0*/  @P2 SHF.R.U32.HI R11, RZ, R5, R0 ;  /* 0x00000005ff0b2219 */ /* 0x002fe40000011600 */
[----:B------:R-:W0:Y:S02]  /*116f0*/  @!P1 LDC.64 R4, c[0x0][0x418] ;  /* 0x00010600ff049b82 */ /* 0x000e240000000a00 */
[----:B------:R-:W-:Y:S02]  /*11700*/  @!P1 SHF.R.S32.HI R3, RZ, 0x1f, R11 ;  /* 0x0000001fff039819 */ /* 0x000fe4000001140b */
[----:B------:R-:W-:Y:S01]  /*11710*/  @!P1 MOV R2, R11 ;  /* 0x0000000b00029202 */ /* 0x000fe20000000f00 */
[----:B--2---:R-:W-:-:S04]  /*11720*/  @!P1 IMAD R0, R13, R6, RZ ;  /* 0x000000060d009224 */ /* 0x004fc800078e02ff */
        /* <DEDUP_REMOVED lines=8> */
[C---:B------:R-:W-:Y:S01]  /*117b0*/  ISETP.GE.AND P0, PT, R0.reuse, UR38, PT ;  /* 0x0000002600007c0c */ /* 0x040fe2000bf06270 */
[----:B------:R-:W-:-:S03]  /*117c0*/  VIADD R0, R0, UR37 ;  /* 0x0000002500007c36 */ /* 0x000fc60008000000 */
[----:B------:R-:W-:Y:S01]  /*117d0*/  ISETP.GT.U32.OR P0, PT, R12, 0x9f, P0 ;  /* 0x0000009f0c00780c */ /* 0x000fe20000704470 */
[----:B------:R-:W-:Y:S02]  /*117e0*/  IMAD.MOV.U32 R4, RZ, RZ, R0 ;  /* 0x000000ffff047224 */ /* 0x000fe400078e0000 */
[----:B0-----:R-:W-:-:S10]  /*117f0*/  @P2 IMAD.HI.U32 R2, R0, R3, RZ ;  /* 0x0000000300022227 */ /* 0x001fd400078e00ff */
        /* <DEDUP_REMOVED lines=11> */
[----:B------:R-:W0:Y:S03]  /*118b0*/  @!P0 LDC.64 R6, c[0x0][0x418] ;  /* 0x00010600ff068b82 */ /* 0x000e260000000a00 */
[----:B------:R-:W-:Y:S02]  /*118c0*/  @!P0 IADD3 R3, R9, R3, RZ ;  /* 0x0000000309038210 */ /* 0x000fe40007ffe0ff */
[----:B------:R-:W-:Y:S02]  /*118d0*/  LOP3.LUT R27, R27, 0xfffffffd, RZ, 0xc0, !PT ;  /* 0xfffffffd1b1b7812 */ /* 0x000fe400078ec0ff */
[----:B0-----:R-:W-:Y:S01]  /*118e0*/  @!P0 LEA R10, P1, R2, R6, 0x2 ;  /* 0x00000006020a8211 */ /* 0x001fe200078210ff */
[----:B------:R-:W-:-:S03]  /*118f0*/  IMAD.MOV.U32 R6, RZ, RZ, RZ ;  /* 0x000000ffff067224 */ /* 0x000fc600078e00ff */
        /* <DEDUP_REMOVED lines=15> */
.L_x_9691:
[----:B------:R-:W-:Y:S01]  /*119f0*/  IMAD R0, R33, 0x8, R22 ;  /* 0x0000000821007824 */ /* 0x000fe200078e0216 */
[----:B------:R-:W-:Y:S01]  /*11a00*/  SHF.L.U32 R30, R36, 0x1f, RZ ;  /* 0x0000001f241e7819 */ /* 0x000fe200000006ff */
[----:B------:R-:W-:Y:S01]  /*11a10*/  BSSY B0, `(.L_x_9692) ;  /* 0x0000004000007945 */ /* 0x000fe20003800000 */
[----:B------:R-:W-:Y:S02]  /*11a20*/  SHF.R.S32.HI R26, RZ, 0x1f, R8 ;  /* 0x0000001fff1a7819 */ /* 0x000fe40000011408 */
[----:B------:R-:W0:Y:S02]  /*11a30*/  SYNCS.PHASECHK.TRANS64.TRYWAIT P0, [R0+URZ+0x22880], R30 ;  /* 0x0228801e000075a7 */ /* 0x000e24000800017f */
[----:B0-----:R-:W-:Y:S05]  /*11a40*/  @!P0 BRA `(.L_x_9693) ;  /* 0x00000050006c8947 */ /* 0x001fea0003800000 */
.L_x_9769:
[----:B------:R-:W-:Y:S05]  /*11a50*/  BSYNC B0 ;  /* 0x0000000000007941 */ /* 0x000fea0003800000 */
.L_x_9692:
        /* <DEDUP_REMOVED lines=10> */
[----:B------:R-:W-:-:S04]  /*11b00*/  IMAD.WIDE.U32 R2, R8, UR4, RZ ;  /* 0x0000000408027c25 */ /* 0x000fc8000f8e00ff */
[----:B------:R-:W-:Y:S02]  /*11b10*/  IMAD.IADD R3, R3, 0x1, R4 ;  /* 0x0000000103037824 */ /* 0x000fe400078e0204 */
[----:B------:R-:W-:Y:S02]  /*11b20*/  IMAD R4, R28, UR6, RZ ;  /* 0x000000061c047c24 */ /* 0x000fe4000f8e02ff */
[----:B------:R-:W-:-:S04]  /*11b30*/  IMAD.WIDE.U32 R2, R5, UR6, R2 ;  /* 0x0000000605027c25 */ /* 0x000fc8000f8e0002 */
[----:B------:R-:W-:Y:S01]  /*11b40*/  IMAD R4, R5, UR7, R4 ;  /* 0x0000000705047c24 */ /* 0x000fe2000f8e0204 */
[----:B-1----:R-:W-:-:S03]  /*11b50*/  ISETP.GE.AND P1, PT, R32, R9, PT ;  /* 0x000000092000720c */ /* 0x002fc60003f26270 */
[----:B------:R-:W-:Y:S01]  /*11b60*/  IMAD.IADD R3, R3, 0x1, R4 ;  /* 0x0000000103037824 */ /* 0x000fe200078e0204 */
[----:B------:R-:W-:Y:S01]  /*11b70*/  SHF.R.S32.HI R25, RZ, 0x1f, R7 ;  /* 0x0000001fff197819 */ /* 0x000fe20000011407 */
[----:B------:R-:W-:Y:S01]  /*11b80*/  IMAD R21, R37, UR8, RZ ;  /* 0x0000000825157c24 */ /* 0x000fe2000f8e02ff */
[----:B------:R-:W1:Y:S01]  /*11b90*/  S2R R13, SR_TID.X ;  /* 0x00000000000d7919 */ /* 0x000e620000002100 */
        /* <DEDUP_REMOVED lines=9> */
[----:B------:R-:W-:-:S05]  /*11c30*/  IMAD.WIDE.U32 R2, R7, UR4, RZ ;  /* 0x0000000407027c25 */ /* 0x000fca000f8e00ff */
[----:B------:R-:W-:Y:S01]  /*11c40*/  IADD3 R3, R3, R4, RZ ;  /* 0x0000000403037210 */ /* 0x000fe20007ffe0ff */
[----:B------:R-:W-:-:S04]  /*11c50*/  IMAD R4, R29, UR6, RZ ;  /* 0x000000061d047c24 */ /* 0x000fc8000f8e02ff */
[C---:B------:R-:W-:Y:S02]  /*11c60*/  IMAD R4, R6.reuse, UR7, R4 ;  /* 0x0000000706047c24 */ /* 0x040fe4000f8e0204 */
[----:B------:R-:W-:-:S04]  /*11c70*/  IMAD.WIDE.U32 R2, R6, UR6, R2 ;  /* 0x0000000606027c25 */ /* 0x000fc8000f8e0002 */
        /* <DEDUP_REMOVED lines=92> */
.L_x_9791:
        /* <DEDUP_REMOVED lines=9> */
.L_x_9695:
        /* <DEDUP_REMOVED lines=11> */
.L_x_9696:
[----:B------:R1:W-:Y:S01]  /*12380*/  SYNCS.ARRIVE.TRANS64.A1T0 RZ, [R0+URZ+0x22870], RZ ;  /* 0x022870ff00ff79a7 */ /* 0x0003e2000810003f */
[----:B------:R-:W-:Y:S05]  /*12390*/  @!P6 BRA `(.L_x_9697) ;  /* 0x000000000004e947 */ /* 0x000fea0003800000 */
[----:B------:R-:W-:Y:S01]  /*123a0*/  BPT.TRAP 0x1 ;  /* 0x000000040000795c */ /* 0x000fe20000300000 */
.L_x_9697:
[----:B------:R-:W2:Y:S01]  /*123b0*/  SYNCS.PHASECHK.TRANS64.TRYWAIT P0, [R0+URZ+0x22840], R30 ;  /* 0x0228401e000075a7 */ /* 0x000ea2000800017f */
[----:B------:R-:W-:Y:S04]  /*123c0*/  BSSY B0, `(.L_x_9698) ;  /* 0x0000002000007945 */ /* 0x000fe80003800000 */
[----:B--2---:R-:W-:Y:S05]  /*123d0*/  @!P0 BRA `(.L_x_9699) ;  /* 0x0000005400408947 */ /* 0x004fea0003800000 */
.L_x_9792:
[----:B------:R-:W-:Y:S05]  /*123e0*/  BSYNC B0 ;  /* 0x0000000000007941 */ /* 0x000fea0003800000 */
.L_x_9698:
        /* <DEDUP_REMOVED lines=8> */
[----:B------:R-:W-:Y:S02]  /*12470*/  IMAD.IADD R3, R3, 0x1, R9 ;  /* 0x0000000103037824 */ /* 0x000fe400078e0209 */
[C---:B------:R-:W-:Y:S02]  /*12480*/  IMAD R28, R5.reuse, UR7, R28 ;  /* 0x00000007051c7c24 */ /* 0x040fe4000f8e021c */
[----:B------:R-:W-:-:S04]  /*12490*/  IMAD.WIDE.U32 R2, R5, UR6, R2 ;  /* 0x0000000605027c25 */ /* 0x000fc8000f8e0002 */
[----:B------:R-:W-:Y:S02]  /*124a0*/  IMAD R25, R25, UR4, RZ ;  /* 0x0000000419197c24 */ /* 0x000fe4000f8e02ff */
[----:B------:R-:W-:Y:S02]  /*124b0*/  IMAD.IADD R3, R3, 0x1, R28 ;  /* 0x0000000103037824 */ /* 0x000fe400078e021c */
[C---:B------:R-:W-:Y:S02]  /*124c0*/  IMAD R25, R7.reuse, UR5, R25 ;  /* 0x0000000507197c24 */ /* 0x040fe4000f8e0219 */
[----:B------:R-:W-:Y:S01]  /*124d0*/  IMAD.WIDE.U32 R10, R7, UR4, RZ ;  /* 0x00000004070a7c25 */ /* 0x000fe2000f8e00ff */
[----:B------:R-:W-:Y:S01]  /*124e0*/  ULDC.64 UR4, c[0x0][0x308] ;  /* 0x0000c20000047ab9 */ /* 0x000fe20000000a00 */
[----:B---3--:R-:W-:Y:S02]  /*124f0*/  ISETP.GE.AND P2, PT, R32, R12, PT ;  /* 0x0000000c2000720c */ /* 0x008fe40003f46270 */
[----:B------:R-:W-:Y:S01]  /*12500*/  IMAD.WIDE.U32 R2, R18, UR4, R2 ;  /* 0x0000000412027c25 */ /* 0x000fe2000f8e0002 */
[----:B------:R-:W-:-:S03]  /*12510*/  IADD3 R11, R11, R25, RZ ;  /* 0x000000190b0b7210 */ /* 0x000fc60007ffe0ff */
[----:B------:R-:W-:Y:S01]  /*12520*/  IMAD R9, R37, UR4, RZ ;  /* 0x0000000425097c24 */ /* 0x000fe2000f8e02ff */
[----:B------:R-:W-:Y:S01]  /*12530*/  IADD3 R8, P0, R2, UR8, RZ ;  /* 0x0000000802087c10 */ /* 0x000fe2000ff1e0ff */
[----:B------:R-:W-:Y:S02]  /*12540*/  IMAD R29, R29, UR6, RZ ;  /* 0x000000061d1d7c24 */ /* 0x000fe4000f8e02ff */
[----:B------:R-:W-:Y:S02]  /*12550*/  IMAD R9, R18, UR5, R9 ;  /* 0x0000000512097c24 */ /* 0x000fe4000f8e0209 */
[----:B------:R-:W-:-:S03]  /*12560*/  IMAD R29, R6, UR7, R29 ;  /* 0x00000007061d7c24 */ /* 0x000fc6000f8e021d */
[----:B------:R-:W-:Y:S01]  /*12570*/  IADD3.X R7, R3, UR9, R9, P0, !PT ;  /* 0x0000000903077c10 */ /* 0x000fe200087fe409 */
[----:B------:R-:W-:-:S04]  /*12580*/  IMAD.WIDE.U32 R2, R6, UR6, R10 ;  /* 0x0000000606027c25 */ /* 0x000fc8000f8e000a */
        /* <DEDUP_REMOVED lines=20> */
[----:B------:R-:W3:Y:S02]  /*126d0*/  SHFL.IDX PT, R14, R8, 0x2, 0x181f ;  /* 0x00581f00080e7f89 */ /* 0x000ee400000e0000 */
[----:B----4-:R-:W-:Y:S02]  /*126e0*/  @P1 IMAD.X R3, RZ, RZ, R2, P0 ;  /* 0x000000ffff031224 */ /* 0x010fe400000e0602 */
[----:B------:R-:W-:Y:S01]  /*126f0*/  @P1 IMAD.MOV.U32 R2, RZ, RZ, R9 ;  /* 0x000000ffff021224 */ /* 0x000fe200078e0009 */
[----:B---3--:R-:W-:Y:S02]  /*12700*/  @P5 IADD3 R9, P0, R32, R14, RZ ;  /* 0x0000000e20095210 */ /* 0x008fe40007f1e0ff */
[----:B------:R-:W-:Y:S04]  /*12710*/  SHFL.IDX PT, R14, R8, 0x3, 0x181f ;  /* 0x00781f00080e7f89 */ /* 0x000fe800000e0000 */
[----:B------:R3:W-:Y:S01]  /*12720*/  @P1 LDGSTS.E.BYPASS.LTC128B.128 [R4+0x18c00], desc[UR52][R2.64], !P2 ;  /* 0x18c0000002041fae */ /* 0x0007e2000d101d74 */
[----:B------:R-:W-:-:S03]  /*12730*/  LOP3.LUT P1, RZ, R27, 0x800, RZ, 0xc0, !PT ;  /* 0x000008001bff7812 */ /* 0x000fc6000782c0ff */
        /* <DEDUP_REMOVED lines=9> */
[----:B---3--:R-:W-:Y:S01]  /*127d0*/  @P4 IADD3.X R10, RZ, R2, RZ, P0, !PT ;  /* 0x00000002ff0a4210 */ /* 0x008fe200007fe4ff */
[----:B------:R-:W-:-:S04]  /*127e0*/  @P4 IMAD.MOV.U32 R2, RZ, RZ, R9 ;  /* 0x000000ffff024224 */ /* 0x000fc800078e0009 */
        /* <DEDUP_REMOVED lines=13> */
[----:B---3--:R-:W-:-:S02]  /*128c0*/  @P5 IMAD.X R10, RZ, RZ, R2, P0 ;  /* 0x000000ffff0a5224 */ /* 0x008fc400000e0602 */
[----:B------:R-:W-:Y:S01]  /*128d0*/  @P5 IMAD.MOV.U32 R2, RZ, RZ, R9 ;  /* 0x000000ffff025224 */ /* 0x000fe200078e0009 */
[C---:B------:R-:W-:Y:S02]  /*128e0*/  @P6 IADD3 R9, P0, R32.reuse, R14, RZ ;  /* 0x0000000e20096210 */ /* 0x040fe40007f1e0ff */
[----:B------:R-:W-:Y:S01]  /*128f0*/  @P5 MOV R3, R10 ;  /* 0x0000000a00035202 */ /* 0x000fe20000000f00 */
        /* <DEDUP_REMOVED lines=17> */
[----:B----4-:R-:W-:Y:S01]  /*12a10*/  @P1 IMAD.X R9, RZ, RZ, R2, P0 ;  /* 0x000000ffff091224 */ /* 0x010fe200000e0602 */
[----:B------:R-:W-:Y:S02]  /*12a20*/  @P1 MOV R2, R14 ;  /* 0x0000000e00021202 */ /* 0x000fe40000000f00 */
[----:B------:R3:W4:Y:S01]  /*12a30*/  SHFL.IDX PT, R14, R5, 0x1, 0x181f ;  /* 0x00381f00050e7f89 */ /* 0x00072200000e0000 */
[----:B------:R-:W-:-:S05]  /*12a40*/  @P1 IMAD.MOV.U32 R3, RZ, RZ, R9 ;  /* 0x000000ffff031224 */ /* 0x000fca00078e0009 */
[----:B0-----:R3:W-:Y:S02]  /*12a50*/  @P1 LDGSTS.E.BYPASS.LTC128B.128 [R4+0x1c400], desc[UR52][R2.64], !P2 ;  /* 0x1c40000002041fae */ /* 0x0017e4000d101d74 */
.L_x_9814:
        /* <DEDUP_REMOVED lines=9> */
.L_x_9701:
        /* <DEDUP_REMOVED lines=11> */
.L_x_9702:
        /* <DEDUP_REMOVED lines=34> */
.L_x_9704:
[----:B------:R-:W-:Y:S05]  /*12dc0*/  BSYNC B6 ;  /* 0x0000000000067941 */ /* 0x000fea0003800000 */
.L_x_9703:
[----:B------:R0:W5:Y:S01]  /*12dd0*/  LDL R8, [R1+0x18] ;  /* 0x0000180001087983 */ /* 0x0001620000100800 */
[----:B------:R-:W-:Y:S01]  /*12de0*/  R2UR UR6, R37 ;  /* 0x00000000250672ca */ /* 0x000fe200000e0000 */
[----:B------:R-:W-:Y:S01]  /*12df0*/  UISETP.NE.AND UP0, UPT, UR49, URZ, UPT ;  /* 0x0000003f3100728c */ /* 0x000fe2000bf05270 */
[C---:B------:R-:W-:Y:S01]  /*12e00*/  R2UR UR10, R18.reuse ;  /* 0x00000000120a72ca */ /* 0x040fe200000e0000 */
[----:B------:R-:W1:Y:S01]  /*12e10*/  S2R R2, SR_TID.X ;  /* 0x0000000000027919 */ /* 0x000e620000002100 */
[----:B------:R-:W-:Y:S01]  /*12e20*/  R2UR UR7, R18 ;  /* 0x00000000120772ca */ /* 0x000fe200000e0000 */
[----:B------:R-:W-:Y:S01]  /*12e30*/  ULDC.64 UR8, c[0x0][0x2d8] ;  /* 0x0000b60000087ab9 */ /* 0x000fe20000000a00 */
[----:B------:R-:W2:Y:S01]  /*12e40*/  LDC R4, c[0x0][0x448] ;  /* 0x00011200ff047b82 */ /* 0x000ea20000000800 */
        /* <DEDUP_REMOVED lines=17> */
[----:B------:R-:W-:Y:S01]  /*12f60*/  @P0 IMAD.HI.U32 R2, R5, UR10, RZ ;  /* 0x0000000a05020c27 */ /* 0x000fe2000f8e00ff */
[----:B------:R-:W-:Y:S01]  /*12f70*/  MOV R0, R5 ;  /* 0x0000000500007202 */ /* 0x000fe20000000f00 */
[----:B------:R-:W1:Y:S03]  /*12f80*/  S2R R19, SR_TID.X ;  /* 0x0000000000137919 */ /* 0x000e660000002100 */
[----:B------:R-:W-:Y:S01]  /*12f90*/  @P1 SHF.R.U32.HI R0, RZ, UR6, R2 ;  /* 0x00000006ff001c19 */ /* 0x000fe20008011602 */
[----:B------:R-:W-:Y:S02]  /*12fa0*/  UIMAD UR7, UR43, UR9, UR7 ;  /* 0x000000092b0772a4 */ /* 0x000fe4000f8e0207 */
[----:B------:R-:W-:Y:S01]  /*12fb0*/  UIMAD.WIDE.U32 UR4, UR43, UR8, UR4 ;  /* 0x000000082b0472a5 */ /* 0x000fe2000f8e0004 */
[--C-:B------:R-:W-:Y:S01]  /*12fc0*/  SHF.R.S32.HI R2, RZ, 0x1f, R0.reuse ;  /* 0x0000001fff027819 */ /* 0x100fe20000011400 */
[----:B------:R-:W-:Y:S01]  /*12fd0*/  IMAD.MOV R6, RZ, RZ, -R0 ;  /* 0x000000ffff067224 */ /* 0x000fe200078e0a00 */
[----:B------:R-:W-:Y:S01]  /*12fe0*/  ULDC.64 UR8, c[0x0][0x2d0] ;  /* 0x0000b40000087ab9 */ /* 0x000fe20000000a00 */
[----:B------:R-:W-:Y:S01]  /*12ff0*/  UIADD3 UR5, UR5, UR7, URZ ;  /* 0x0000000705057290 */ /* 0x000fe2000fffe03f */
[----:B------:R-:W-:-:S02]  /*13000*/  IMAD.U32 R9, RZ, RZ, UR8 ;  /* 0x00000008ff097e24 */ /* 0x000fc4000f8e00ff */
[----:B------:R-:W-:Y:S02]  /*13010*/  IMAD R3, R2, UR8, RZ ;  /* 0x0000000802037c24 */ /* 0x000fe4000f8e02ff */
[----:B--2---:R-:W-:Y:S02]  /*13020*/  IMAD R5, R4, R6, R5 ;  /* 0x0000000604057224 */ /* 0x004fe400078e0205 */
        /* <DEDUP_REMOVED lines=19> */
[----:B------:R-:W-:Y:S01]  /*13160*/  IMAD R17, R17, 0x80, R10 ;  /* 0x0000008011117824 */ /* 0x000fe200078e020a */
[----:B------:R-:W1:Y:S03]  /*13170*/  SHFL.IDX PT, R2, R5, RZ, 0x181f ;  /* 0x00181fff05027589 */ /* 0x000e6600000e0000 */
[C---:B------:R-:W-:Y:S01]  /*13180*/  VIADD R7, R17.reuse, 0x10 ;  /* 0x0000001011077836 */ /* 0x040fe20000000000 */
[----:B------:R-:W-:Y:S01]  /*13190*/  ISETP.GE.AND P2, PT, R17, R4, PT ;  /* 0x000000041100720c */ /* 0x000fe20003f46270 */
[----:B------:R-:W-:-:S12]  /*131a0*/  SHFL.IDX PT, R6, R5, 0x1, 0x181f ;  /* 0x00381f0005067f89 */ /* 0x000fd800000e0000 */
[----:B0-----:R-:W-:-:S05]  /*131b0*/  @!P2 IADD3 R14, P1, R32, R14, RZ ;  /* 0x0000000e200ea210 */ /* 0x001fca0007f3e0ff */
[----:B-1----:R-:W-:Y:S02]  /*131c0*/  @!P2 IMAD.X R3, RZ, RZ, R2, P1 ;  /* 0x000000ffff03a224 */ /* 0x002fe400008e0602 */
[----:B------:R-:W-:Y:S02]  /*131d0*/  @!P2 IMAD.MOV.U32 R2, RZ, RZ, R14 ;  /* 0x000000ffff02a224 */ /* 0x000fe400078e000e */
[----:B------:R-:W0:Y:S04]  /*131e0*/  SHFL.IDX PT, R14, R0, 0x1, 0x181f ;  /* 0x00381f00000e7f89 */ /* 0x000e2800000e0000 */
[----:B-----5:R0:W-:Y:S01]  /*131f0*/  @!P2 LDGSTS.E.BYPASS.LTC128B.128 [R8+0x14400], desc[UR52][R2.64], !P0 ;  /* 0x144000000208afae */ /* 0x0201e2000c101d74 */
[----:B------:R-:W-:Y:S01]  /*13200*/  ISETP.GE.AND P2, PT, R7, R4, PT ;  /* 0x000000040700720c */ /* 0x000fe20003f46270 */
[----:B------:R-:W-:-:S12]  /*13210*/  VIADD R7, R17, 0x20 ;  /* 0x0000002011077836 */ /* 0x000fd80000000000 */
[----:B0-----:R-:W-:Y:S02]  /*13220*/  @!P2 IADD3 R2, P1, R32, R14, RZ ;  /* 0x0000000e2002a210 */ /* 0x001fe40007f3e0ff */
[----:B------:R-:W0:Y:S02]  /*13230*/  SHFL.IDX PT, R14, R0, 0x2, 0x181f ;  /* 0x00581f00000e7f89 */ /* 0x000e2400000e0000 */
[----:B------:R-:W-:Y:S02]  /*13240*/  @!P2 IADD3.X R3, RZ, R6, RZ, P1, !PT ;  /* 0x00000006ff03a210 */ /* 0x000fe40000ffe4ff */
        /* <DEDUP_REMOVED lines=26> */
[----:B------:R-:W0:Y:S02]  /*133f0*/  SHFL.IDX PT, R14, R0, 0x6, 0x181f ;  /* 0x00d81f00000e7f89 */ /* 0x000e2400000e0000 */
[----:B-1----:R-:W-:Y:S02]  /*13400*/  @!P2 IADD3.X R3, RZ, R6, RZ, P1, !PT ;  /* 0x00000006ff03a210 */ /* 0x002fe40000ffe4ff */
        /* <DEDUP_REMOVED lines=8> */
.L_x_9831:
        /* <DEDUP_REMOVED lines=10> */
.L_x_9706:
        /* <DEDUP_REMOVED lines=18> */
.L_x_9832:
[----:B------:R-:W-:Y:S05]  /*13650*/  BSYNC B0 ;  /* 0x0000000000007941 */ /* 0x000fea0003800000 */
.L_x_9707:
[----:B------:R-:W-:-:S06]  /*13660*/  UISETP.GE.AND UP0, UPT, UR42, 0x2, UPT ;  /* 0x000000022a00788c */ /* 0x000fcc000bf06270 */
[----:B------:R-:W-:-:S13]  /*13670*/  PLOP3.LUT P0, PT, PT, PT, UP0, 0x80, 0x0 ;  /* 0x000000000000781c */ /* 0x000fda0003f0f008 */
[----:B------:R-:W-:Y:S05]  /*13680*/  @!P0 BRA `(.L_x_9709) ;  /* 0x0000001800548947 */ /* 0x000fea0003800000 */
[----:B------:R-:W-:Y:S01]  /*13690*/  UIADD3 UR4, UR42, -0x2, URZ ;  /* 0xfffffffe2a047890 */ /* 0x000fe2000fffe03f */
[----:B------:R-:W-:Y:S01]  /*136a0*/  IMAD.MOV.U32 R25, RZ, RZ, R36 ;  /* 0x000000ffff197224 */ /* 0x000fe200078e0024 */
[----:B------:R-:W-:-:S04]  /*136b0*/  MOV R24, R33 ;  /* 0x0000002100187202 */ /* 0x000fc80000000f00 */
[----:B------:R-:W-:-:S07]  /*136c0*/  IMAD.U32 R34, RZ, RZ, UR4 ;  /* 0x00000004ff227e24 */ /* 0x000fce000f8e00ff */
.L_x_9729:
        /* <DEDUP_REMOVED lines=10> */
[----:B----4-:R-:W-:Y:S02]  /*13770*/  IMAD.SHL.U32 R6, R6, 0x10, RZ ;  /* 0x0000001006067824 */ /* 0x010fe400078e00ff */
[----:B------:R-:W-:-:S05]  /*13780*/  IMAD.SHL.U32 R0, R0, 0x10, RZ ;  /* 0x0000001000007824 */ /* 0x000fca00078e00ff */
        /* <DEDUP_REMOVED lines=10> */
[----:B------:R-:W-:-:S03]  /*13830*/  MOV R11, R8 ;  /* 0x00000008000b7202 */ /* 0x000fc60000000f00 */
[----:B------:R-:W-:Y:S01]  /*13840*/  IMAD.MOV.U32 R10, RZ, RZ, R0 ;  /* 0x000000ffff0a7224 */ /* 0x000fe200078e0000 */
[----:B---3--:R-:W-:Y:S01]  /*13850*/  @P0 SHF.R.U32.HI R10, RZ, R7, R4 ;  /* 0x00000007ff0a0219 */ /* 0x008fe20000011604 */
[----:B------:R-:W-:Y:S05]  /*13860*/  YIELD ;  /* 0x0000000000007946 */ /* 0x000fea0003800000 */
[----:B----4-:R-:W-:Y:S01]  /*13870*/  @P0 SHF.R.U32.HI R11, RZ, R2, R3 ;  /* 0x00000002ff0b0219 */ /* 0x010fe20000011603 */
[----:B------:R-:W-:Y:S01]  /*13880*/  ULDC.64 UR4, c[0x0][0x428] ;  /* 0x00010a0000047ab9 */ /* 0x000fe20000000a00 */
[--C-:B------:R-:W-:Y:S01]  /*13890*/  SHF.R.S32.HI R3, RZ, 0x1f, R10.reuse ;  /* 0x0000001fff037819 */ /* 0x100fe2000001140a */
[----:B------:R-:W-:Y:S01]  /*138a0*/  IMAD.MOV.U32 R2, RZ, RZ, R10 ;  /* 0x000000ffff027224 */ /* 0x000fe200078e000a */
[----:B------:R-:W-:-:S03]  /*138b0*/  ULDC.64 UR6, c[0x0][0x418] ;  /* 0x0001060000067ab9 */ /* 0x000fc60000000a00 */
        /* <DEDUP_REMOVED lines=8> */
[--C-:B------:R-:W-:Y:S01]  /*13940*/  @!P1 SHF.R.S32.HI R3, RZ, 0x1f, R11.reuse ;  /* 0x0000001fff039819 */ /* 0x100fe2000001140b */
[----:B------:R-:W-:Y:S02]  /*13950*/  @!P1 IMAD.MOV.U32 R2, RZ, RZ, R11 ;  /* 0x000000ffff029224 */ /* 0x000fe400078e000b */
[----:B------:R-:W-:Y:S02]  /*13960*/  IMAD.U32 R12, RZ, RZ, UR46 ;  /* 0x0000002eff0c7e24 */ /* 0x000fe4000f8e00ff */
[----:B------:R-:W-:Y:S01]  /*13970*/  @!P1 IMAD.WIDE.U32 R2, R35, UR4, R2 ;  /* 0x0000000423029c25 */ /* 0x000fe2000f8e0002 */
[----:B------:R-:W-:Y:S01]  /*13980*/  IADD3 R33, R24, 0x1, RZ ;  /* 0x0000000118217810 */ /* 0x000fe20007ffe0ff */
[----:B------:R-:W-:Y:S01]  /*13990*/  ULDC UR4, c[0x0][0x430] ;  /* 0x00010c0000047ab9 */ /* 0x000fe20000000800 */
[----:B------:R-:W-:Y:S01]  /*139a0*/  ISETP.NE.AND P2, PT, R12, 0x3, PT ;  /* 0x000000030c00780c */ /* 0x000fe20003f45270 */
[----:B------:R-:W-:Y:S01]  /*139b0*/  @!P1 IMAD.IADD R3, R4, 0x1, R3 ;  /* 0x0000000104039824 */ /* 0x000fe200078e0203 */
[----:B------:R-:W-:Y:S01]  /*139c0*/  @!P1 LEA R4, P0, R2, UR6, 0x2 ;  /* 0x0000000602049c11 */ /* 0x000fe2000f8010ff */
[----:B0-----:R-:W-:-:S03]  /*139d0*/  IMAD.MOV.U32 R7, RZ, RZ, RZ ;  /* 0x000000ffff077224 */ /* 0x001fc600078e00ff */
[----:B------:R-:W-:Y:S01]  /*139e0*/  @!P1 LEA.HI.X R5, R2, UR7, R3, 0x2, P0 ;  /* 0x0000000702059c11 */ /* 0x000fe200080f1403 */
[----:B------:R-:W-:Y:S01]  /*139f0*/  IMAD.MOV R3, RZ, RZ, -R10 ;  /* 0x000000ffff037224 */ /* 0x000fe200078e0a0a */
[----:B------:R-:W-:Y:S01]  /*13a00*/  ISETP.NE.AND P0, PT, R33, 0x2, PT ;  /* 0x000000022100780c */ /* 0x000fe20003f05270 */
[----:B------:R-:W-:Y:S02]  /*13a10*/  IMAD.MOV R11, RZ, RZ, -R11 ;  /* 0x000000ffff0b7224 */ /* 0x000fe400078e0a0b */
[----:B------:R0:W5:Y:S01]  /*13a20*/  @!P1 LDG.E R7, desc[UR52][R4.64] ;  /* 0x0000003404079981 */ /* 0x000162000c1e1900 */
[----:B------:R-:W-:Y:S01]  /*13a30*/  SEL R36, RZ, 0x1, P0 ;  /* 0x00000001ff247807 */ /* 0x000fe20000000000 */
[----:B------:R-:W-:Y:S01]  /*13a40*/  IMAD R8, R11, UR4, R8 ;  /* 0x000000040b087c24 */ /* 0x000fe2000f8e0208 */
[C---:B------:R-:W-:Y:S01]  /*13a50*/  ISETP.GT.AND P1, PT, R34.reuse, RZ, PT ;  /* 0x000000ff2200720c */ /* 0x040fe20003f24270 */
[----:B------:R-:W-:Y:S01]  /*13a60*/  VIADD R34, R34, 0xffffffff ;  /* 0xffffffff22227836 */ /* 0x000fe20000000000 */
[----:B------:R-:W-:-:S02]  /*13a70*/  SEL R33, R33, RZ, P0 ;  /* 0x000000ff21217207 */ /* 0x000fc40000000000 */
[----:B------:R-:W-:Y:S01]  /*13a80*/  LOP3.LUT R36, R25, R36, RZ, 0x3c, !PT ;  /* 0x0000002419247212 */ /* 0x000fe200078e3cff */
[----:B0-----:R-:W-:Y:S01]  /*13a90*/  IMAD R4, R3, UR4, R0 ;  /* 0x0000000403047c24 */ /* 0x001fe2000f8e0200 */
[----:B--2---:R-:W-:Y:S01]  /*13aa0*/  SHF.R.S32.HI R28, RZ, 0x1f, R9 ;  /* 0x0000001fff1c7819 */ /* 0x004fe20000011409 */
[----:B------:R-:W-:Y:S06]  /*13ab0*/  @!P2 BRA `(.L_x_9710) ;  /* 0x000000000004a947 */ /* 0x000fec0003800000 */
[----:B------:R-:W-:Y:S01]  /*13ac0*/  BPT.TRAP 0x1 ;  /* 0x000000040000795c */ /* 0x000fe20000300000 */
.L_x_9710:
[----:B------:R-:W-:Y:S01]  /*13ad0*/  IMAD R0, R33, 0x8, R22 ;  /* 0x0000000821007824 */ /* 0x000fe200078e0216 */
[----:B------:R-:W-:Y:S01]  /*13ae0*/  SHF.L.U32 R31, R36, 0x1f, RZ ;  /* 0x0000001f241f7819 */ /* 0x000fe200000006ff */
[----:B------:R-:W-:Y:S01]  /*13af0*/  BSSY B0, `(.L_x_9711) ;  /* 0x0000004000007945 */ /* 0x000fe20003800000 */
[----:B------:R-:W-:Y:S02]  /*13b00*/  SHF.R.S32.HI R30, RZ, 0x1f, R4 ;  /* 0x0000001fff1e7819 */ /* 0x000fe40000011404 */
[----:B------:R-:W0:Y:S02]  /*13b10*/  SYNCS.PHASECHK.TRANS64.TRYWAIT P0, [R0+URZ+0x22880], R31 ;  /* 0x0228801f000075a7 */ /* 0x000e24000800017f */
[----:B0-----:R-:W-:Y:S05]  /*13b20*/  @!P0 BRA `(.L_x_9712) ;  /* 0x0000005000a48947 */ /* 0x001fea0003800000 */
.L_x_9833:
[----:B------:R-:W-:Y:S05]  /*13b30*/  BSYNC B0 ;  /* 0x0000000000007941 */ /* 0x000fea0003800000 */
.L_x_9711:
        /* <DEDUP_REMOVED lines=43> */
[----:B-1----:R-:W-:-:S04]  /*13df0*/  IADD3 R2, P0, R32, R2, RZ ;  /* 0x0000000220027210 */ /* 0x002fc80007f1e0ff */
[----:B--2---:R-:W-:-:S05]  /*13e00*/  IADD3.X R3, RZ, R3, RZ, P0, !PT ;  /* 0x00000003ff037210 */ /* 0x004fca00007fe4ff */
        /* <DEDUP_REMOVED lines=32> */
[----:B0-----:R-:W-:-:S04]  /*14010*/  IADD3 R2, P0, R32, R11, RZ ;  /* 0x0000000b20027210 */ /* 0x001fc80007f1e0ff */
[----:B--2---:R-:W-:-:S05]  /*14020*/  IADD3.X R3, RZ, R19, RZ, P0, !PT ;  /* 0x00000013ff037210 */ /* 0x004fca00007fe4ff */
[----:B------:R0:W-:Y:S02]  /*14030*/  LDGSTS.E.BYPASS.LTC128B.128 [R6+0xdc00], desc[UR52][R2.64], !P2 ;  /* 0x0dc0000002067fae */ /* 0x0001e4000d101d74 */
[----:B0-----:R-:W-:-:S05]  /*14040*/  IADD3 R2, P0, R32, R12, RZ ;  /* 0x0000000c20027210 */ /* 0x001fca0007f1e0ff */
[----:B---3--:R-:W-:-:S05]  /*14050*/  IMAD.X R3, RZ, RZ, R17, P0 ;  /* 0x000000ffff037224 */ /* 0x008fca00000e0611 */
[----:B------:R0:W-:Y:S04]  /*14060*/  LDGSTS.E.BYPASS.LTC128B.128 [R6+0xe400], desc[UR52][R2.64], !P2 ;  /* 0x0e40000002067fae */ /* 0x0001e8000d101d74 */
[----:B0---4-:R0:W1:Y:S02]  /*14070*/  SHFL.IDX PT, R2, R5, 0x1, 0x181f ;  /* 0x00381f0005027f89 */ /* 0x01106400000e0000 */
.L_x_9855:
        /* <DEDUP_REMOVED lines=8> */
.L_x_9714:
        /* <DEDUP_REMOVED lines=11> */
.L_x_9715:
[----:B------:R1:W-:Y:S01]  /*141b0*/  SYNCS.ARRIVE.TRANS64.A1T0 RZ, [R0+URZ+0x22870], RZ ;  /* 0x022870ff00ff79a7 */ /* 0x0003e2000810003f */
[----:B------:R-:W-:Y:S05]  /*141c0*/  @!P3 BRA `(.L_x_9716) ;  /* 0x000000000004b947 */ /* 0x000fea0003800000 */
[----:B------:R-:W-:Y:S01]  /*141d0*/  BPT.TRAP 0x1 ;  /* 0x000000040000795c */ /* 0x000fe20000300000 */
.L_x_9716:
[----:B------:R-:W2:Y:S01]  /*141e0*/  SYNCS.PHASECHK.TRANS64.TRYWAIT P0, [R0+URZ+0x22840], R31 ;  /* 0x0228401f000075a7 */ /* 0x000ea2000800017f */
[----:B------:R-:W-:Y:S04]  /*141f0*/  BSSY B0, `(.L_x_9717) ;  /* 0x0000002000007945 */ /* 0x000fe80003800000 */
[----:B--2---:R-:W-:Y:S05]  /*14200*/  @!P0 BRA `(.L_x_9718) ;  /* 0x0000005400bc8947 */ /* 0x004fea0003800000 */
.L_x_9856:
[----:B------:R-:W-:Y:S05]  /*14210*/  BSYNC B0 ;  /* 0x0000000000007941 */ /* 0x000fea0003800000 */
.L_x_9717:
        /* <DEDUP_REMOVED lines=24> */
[----:B------:R-:W-:Y:S01]  /*143a0*/  IMAD R7, R37, UR4, RZ ;  /* 0x0000000425077c24 */ /* 0x000fe2000f8e02ff */
[----:B------:R-:W-:-:S03]  /*143b0*/  IADD3 R9, P0, R4, UR6, RZ ;  /* 0x0000000604097c10 */ /* 0x000fc6000ff1e0ff */
[C---:B------:R-:W-:Y:S02]  /*143c0*/  IMAD R8, R18.reuse, UR5, R7 ;  /* 0x0000000512087c24 */ /* 0x040fe4000f8e0207 */
[----:B------:R-:W-:Y:S01]  /*143d0*/  IMAD.WIDE.U32 R2, R18, UR4, R2 ;  /* 0x0000000412027c25 */ /* 0x000fe2000f8e0002 */
[----:B------:R-:W-:Y:S02]  /*143e0*/  UMOV UR4, 0xffffffff ;  /* 0xffffffff00047882 */ /* 0x000fe40000000000 */
        /* <DEDUP_REMOVED lines=45> */
[----:B--2---:R-:W-:-:S04]  /*146c0*/  IADD3 R2, P0, R32, R9, RZ ;  /* 0x0000000920027210 */ /* 0x004fc80007f1e0ff */
[----:B------:R-:W-:-:S05]  /*146d0*/  IADD3.X R3, RZ, R10, RZ, P0, !PT ;  /* 0x0000000aff037210 */ /* 0x000fca00007fe4ff */
[----:B------:R0:W-:Y:S02]  /*146e0*/  LDGSTS.E.BYPASS.LTC128B.128 [R6+0x1bc00], desc[UR52][R2.64], !P2 ;  /* 0x1bc0000002067fae */ /* 0x0001e4000d101d74 */
[----:B0-----:R-:W-:-:S05]  /*146f0*/  IADD3 R2, P0, R32, R5, RZ ;  /* 0x0000000520027210 */ /* 0x001fca0007f1e0ff */
[----:B---3--:R-:W-:-:S05]  /*14700*/  IMAD.X R3, RZ, RZ, R4, P0 ;  /* 0x000000ffff037224 */ /* 0x008fca00000e0604 */
[----:B----4-:R0:W-:Y:S03]  /*14710*/  LDGSTS.E.BYPASS.LTC128B.128 [R6+0x1c400], desc[UR52][R2.64], !P2 ;  /* 0x1c40000002067fae */ /* 0x0101e6000d101d74 */
.L_x_9878:
        /* <DEDUP_REMOVED lines=8> */
.L_x_9720:
        /* <DEDUP_REMOVED lines=11> */
.L_x_9721:
[----:B------:R0:W-:Y:S02]  /*14850*/  SYNCS.ARRIVE.TRANS64.A1T0 RZ, [R0+URZ+0x22830], RZ ;  /* 0x022830ff00ff79a7 */ /* 0x0001e4000810003f */
[----:B0-----:R-:W-:-:S05]  /*14860*/  IMAD.U32 R0, RZ, RZ, UR47 ;  /* 0x0000002fff007e24 */ /* 0x001fca000f8e00ff */
[----:B------:R-:W-:-:S13]  /*14870*/  ISETP.NE.AND P0, PT, R0, 0x3, PT ;  /* 0x000000030000780c */ /* 0x000fda0003f05270 */
[----:B------:R-:W-:Y:S05]  /*14880*/  @!P0 BRA `(.L_x_9722) ;  /* 0x0000000000048947 */ /* 0x000fea0003800000 */
[----:B------:R-:W-:Y:S01]  /*14890*/  BPT.TRAP 0x1 ;  /* 0x000000040000795c */ /* 0x000fe20000300000 */
.L_x_9722:
[----:B------:R-:W-:Y:S01]  /*148a0*/  LOP3.LUT R3, R25, 0x1, RZ, 0x3c, !PT ;  /* 0x0000000119037812 */ /* 0x000fe200078e3cff */
[----:B------:R-:W-:Y:S01]  /*148b0*/  IMAD R0, R24, 0x8, R22 ;  /* 0x0000000818007824 */ /* 0x000fe200078e0216 */
[----:B------:R-:W-:Y:S02]  /*148c0*/  BSSY B0, `(.L_x_9723) ;  /* 0x0000004000007945 */ /* 0x000fe40003800000 */
[----:B------:R-:W-:-:S04]  /*148d0*/  SHF.L.U32 R3, R3, 0x1f, RZ ;  /* 0x0000001f03037819 */ /* 0x000fc800000006ff */
[----:B------:R-:W0:Y:S02]  /*148e0*/  SYNCS.PHASECHK.TRANS64.TRYWAIT P2, [R0+URZ+0x22870], R3 ;  /* 0x02287003000075a7 */ /* 0x000e24000804017f */
[----:B0-----:R-:W-:Y:S05]  /*148f0*/  @!P2 BRA `(.L_x_9724) ;  /* 0x0000005800c4a947 */ /* 0x001fea0003800000 */
.L_x_9879:
[----:B------:R-:W-:Y:S05]  /*14900*/  BSYNC B0 ;  /* 0x0000000000007941 */ /* 0x000fea0003800000 */
.L_x_9723:
[----:B------:R-:W-:-:S05]  /*14910*/  IMAD.U32 R2, RZ, RZ, UR46 ;  /* 0x0000002eff027e24 */ /* 0x000fca000f8e00ff */
[----:B------:R-:W-:-:S13]  /*14920*/  ISETP.NE.AND P2, PT, R2, 0x3, PT ;  /* 0x000000030200780c */ /* 0x000fda0003f45270 */
[----:B------:R-:W-:Y:S05]  /*14930*/  @!P2 BRA `(.L_x_9725) ;  /* 0x000000000004a947 */ /* 0x000fea0003800000 */
[----:B------:R-:W-:Y:S01]  /*14940*/  BPT.TRAP 0x1 ;  /* 0x000000040000795c */ /* 0x000fe20000300000 */
.L_x_9725:
[----:B0-----:R-:W-:Y:S01]  /*14950*/  SHF.L.U32 R3, R25, 0x1f, RZ ;  /* 0x0000001f19037819 */ /* 0x001fe200000006ff */
[----:B------:R-:W-:-:S03]  /*14960*/  IMAD R2, R24, 0x5000, RZ ;  /* 0x0000500018027824 */ /* 0x000fc600078e02ff */
[----:B------:R-:W0:Y:S02]  /*14970*/  SYNCS.PHASECHK.TRANS64.TRYWAIT P2, [R0+URZ+0x22860], R3 ;  /* 0x02286003000075a7 */ /* 0x000e24000804017f */
[----:B0-----:R-:W-:Y:S05]  /*14980*/  @!P2 BRA `(.L_x_9726) ;  /* 0x0000005800b4a947 */ /* 0x001fea0003800000 */
.L_x_9880:
[----:B------:R-:W2:Y:S04]  /*14990*/  LDL R15, [R1+0xc] ;  /* 0x00000c00010f7983 */ /* 0x000ea80000100800 */
[----:B------:R-:W3:Y:S04]  /*149a0*/  LDL R13, [R1+0x14] ;  /* 0x00001400010d7983 */ /* 0x000ee80000100800 */
[----:B------:R-:W3:Y:S01]  /*149b0*/  LDL R12, [R1+0x4] ;  /* 0x00000400010c7983 */ /* 0x000ee20000100800 */
[----:B0-----:R-:W-:Y:S01]  /*149c0*/  LOP3.LUT R3, R2, R23, RZ, 0xfc, !PT ;  /* 0x0000001702037212 */ /* 0x001fe200078efcff */
[----:B------:R-:W-:Y:S05]  /*149d0*/  WARPSYNC.ALL ;  /* 0x0000000000007948 */ /* 0x000fea0003800000 */
[----:B------:R-:W-:Y:S01]  /*149e0*/  IMAD.IADD R14, R22, 0x1, R3 ;  /* 0x00000001160e7824 */ /* 0x000fe200078e0203 */
[----:B------:R-:W-:-:S04]  /*149f0*/  MOV R20, UR46 ;  /* 0x0000002e00147c02 */ /* 0x000fc80008000f00 */
[----:B------:R-:W0:Y:S01]  /*14a00*/  LDSM.16.MT88.4 R4, [R14+0xa400] ;  /* 0x00a400000e04783b */ /* 0x000e220000004200 */
[----:B------:R-:W-:Y:S02]  /*14a10*/  ISETP.NE.AND P2, PT, R20, 0x3, PT ;  /* 0x000000031400780c */ /* 0x000fe40003f45270 */
        /* <DEDUP_REMOVED lines=9> */
[----:B------:R-:W-:Y:S02]  /*14ab0*/  PRMT R13, R4, 0x7531, R5 ;  /* 0x00007531040d7816 */ /* 0x000fe40000000005 */
[----:B------:R-:W-:Y:S02]  /*14ac0*/  IADD3 R4, R2, 0x1000, RZ ;  /* 0x0000100002047810 */ /* 0x000fe40007ffe0ff */
[--C-:B------:R-:W-:Y:S02]  /*14ad0*/  PRMT R14, R6, 0x6420, R7.reuse ;  /* 0x00006420060e7816 */ /* 0x100fe40000000007 */
        /* <DEDUP_REMOVED lines=69> */
.L_x_9727:
[----:B-1----:R1:W-:Y:S01]  /*14f30*/  SYNCS.ARRIVE.TRANS64.A1T0 RZ, [R0+URZ+0x22850], RZ ;  /* 0x022850ff00ff79a7 */ /* 0x0023e2000810003f */
[----:B------:R-:W-:Y:S06]  /*14f40*/  BAR.SYNC.DEFER_BLOCKING 0x2, 0x80 ;  /* 0x0082000000007b1d */ /* 0x000fec0000010000 */
[----:B------:R-:W-:Y:S05]  /*14f50*/  @!P0 BRA `(.L_x_9728) ;  /* 0x0000000000048947 */ /* 0x000fea0003800000 */
[----:B------:R-:W-:Y:S01]  /*14f60*/  BPT.TRAP 0x1 ;  /* 0x000000040000795c */ /* 0x000fe20000300000 */
.L_x_9728:
[----:B------:R-:W2:Y:S01]  /*14f70*/  LDL R2, [R1+0x8] ;  /* 0x0000080001027983 */ /* 0x000ea20000100800 */
[----:B-1----:R-:W-:Y:S02]  /*14f80*/  VIADD R0, R0, 0x22880 ;  /* 0x0002288000007836 */ /* 0x002fe40000000000 */
[----:B------:R-:W-:Y:S02]  /*14f90*/  IMAD.MOV.U32 R25, RZ, RZ, R36 ;  /* 0x000000ffff197224 */ /* 0x000fe400078e0024 */
[----:B------:R-:W-:Y:S01]  /*14fa0*/  IMAD.MOV.U32 R24, RZ, RZ, R33 ;  /* 0x000000ffff187224 */ /* 0x000fe200078e0021 */
[----:B--2---:R-:W-:-:S04]  /*14fb0*/  PRMT R0, R2, 0x654, R0 ;  /* 0x0000065402007816 */ /* 0x004fc80000000000 */
[----:B------:R1:W-:Y:S01]  /*14fc0*/  SYNCS.ARRIVE.TRANS64.RED.A1T0 RZ, [R0+URZ], RZ ;  /* 0x000000ff00ff79a7 */ /* 0x0003e2000810043f */
[----:B------:R-:W-:Y:S05]  /*14fd0*/  @P1 BRA `(.L_x_9729) ;  /* 0xffffffe400bc1947 */ /* 0x000fea000383ffff */
.L_x_9709:
        /* <DEDUP_REMOVED lines=19> */
.L_x_9731:
[----:B------:R-:W-:Y:S05]  /*15110*/  BSYNC B0 ;  /* 0x0000000000007941 */ /* 0x000fea0003800000 */
.L_x_9730:
[----:B------:R-:W-:Y:S05]  /*15120*/  @!P0 BRA `(.L_x_9732) ;  /* 0x0000000000048947 */ /* 0x000fea0003800000 */
[----:B------:R-:W-:Y:S01]  /*15130*/  BPT.TRAP 0x1 ;  /* 0x000000040000795c */ /* 0x000fe20000300000 */
.L_x_9732:
[----:B0-----:R-:W-:Y:S01]  /*15140*/  LOP3.LUT R3, R36, 0x1, RZ, 0x3c, !PT ;  /* 0x0000000124037812 */ /* 0x001fe200078e3cff */
[----:B------:R-:W-:Y:S01]  /*15150*/  IMAD R2, R33, 0x8, R22 ;  /* 0x0000000821027824 */ /* 0x000fe200078e0216 */
[----:B------:R-:W-:Y:S02]  /*15160*/  BSSY B0, `(.L_x_9733) ;  /* 0x0000004000007945 */ /* 0x000fe40003800000 */
[----:B------:R-:W-:-:S04]  /*15170*/  SHF.L.U32 R3, R3, 0x1f, RZ ;  /* 0x0000001f03037819 */ /* 0x000fc800000006ff */
[----:B------:R-:W0:Y:S02]  /*15180*/  SYNCS.PHASECHK.TRANS64.TRYWAIT P1, [R2+URZ+0x22870], R3 ;  /* 0x02287003020075a7 */ /* 0x000e24000802017f */
[----:B0-----:R-:W-:Y:S05]  /*15190*/  @!P1 BRA `(.L_x_9734) ;  /* 0x0000005000c49947 */ /* 0x001fea0003800000 */
.L_x_9881:
[----:B------:R-:W-:Y:S05]  /*151a0*/  BSYNC B0 ;  /* 0x0000000000007941 */ /* 0x000fea0003800000 */
.L_x_9733:
[----:B------:R-:W-:-:S05]  /*151b0*/  IMAD.U32 R0, RZ, RZ, UR46 ;  /* 0x0000002eff007e24 */ /* 0x000fca000f8e00ff */
[----:B------:R-:W-:-:S13]  /*151c0*/  ISETP.NE.AND P1, PT, R0, 0x3, PT ;  /* 0x000000030000780c */ /* 0x000fda0003f25270 */
[----:B------:R-:W-:Y:S05]  /*151d0*/  @!P1 BRA `(.L_x_9735) ;  /* 0x0000000000049947 */ /* 0x000fea0003800000 */
[----:B------:R-:W-:Y:S01]  /*151e0*/  BPT.TRAP 0x1 ;  /* 0x000000040000795c */ /* 0x000fe20000300000 */
.L_x_9735:
[----:B0-----:R-:W-:-:S04]  /*151f0*/  SHF.L.U32 R3, R36, 0x1f, RZ ;  /* 0x0000001f24037819 */ /* 0x001fc800000006ff */
[----:B------:R-:W0:Y:S02]  /*15200*/  SYNCS.PHASECHK.TRANS64.TRYWAIT P1, [R2+URZ+0x22860], R3 ;  /* 0x02286003020075a7 */ /* 0x000e24000802017f */
[----:B0-----:R-:W-:Y:S05]  /*15210*/  @!P1 BRA `(.L_x_9736) ;  /* 0x0000005000b89947 */ /* 0x001fea0003800000 */
.L_x_9882:
[----:B------:R-:W2:Y:S04]  /*15220*/  LDL R4, [R1+0xc] ;  /* 0x00000c0001047983 */ /* 0x000ea80000100800 */
[----:B------:R-:W3:Y:S04]  /*15230*/  LDL R18, [R1+0x14] ;  /* 0x0000140001127983 */ /* 0x000ee80000100800 */
[----:B------:R-:W3:Y:S01]  /*15240*/  LDL.LU R0, [R1+0x4] ;  /* 0x0000040001007983 */ /* 0x000ee20000300800 */
[----:B------:R-:W-:Y:S01]  /*15250*/  IMAD R17, R33, 0x5000, RZ ;  /* 0x0000500021117824 */ /* 0x000fe200078e02ff */
[----:B------:R-:W-:Y:S05]  /*15260*/  WARPSYNC.ALL ;  /* 0x0000000000007948 */ /* 0x000fea0003800000 */
[----:B0-----:R-:W-:-:S02]  /*15270*/  LOP3.LUT R3, R17, R23, RZ, 0xfc, !PT ;  /* 0x0000001711037212 */ /* 0x001fc400078efcff */
[----:B------:R-:W-:-:S03]  /*15280*/  MOV R19, UR46 ;  /* 0x0000002e00137c02 */ /* 0x000fc60008000f00 */
        /* <DEDUP_REMOVED lines=84> */
.L_x_9737:
[----:B-1----:R1:W-:Y:S01]  /*157d0*/  SYNCS.ARRIVE.TRANS64.A1T0 RZ, [R2+URZ+0x22850], RZ ;  /* 0x022850ff02ff79a7 */ /* 0x0023e2000810003f */
[----:B------:R-:W-:Y:S06]  /*157e0*/  BAR.SYNC.DEFER_BLOCKING 0x2, 0x80 ;  /* 0x0082000000007b1d */ /* 0x000fec0000010000 */
[----:B------:R-:W-:Y:S05]  /*157f0*/  @!P0 BRA `(.L_x_9738) ;  /* 0x0000000000048947 */ /* 0x000fea0003800000 */
[----:B------:R-:W-:Y:S01]  /*15800*/  BPT.TRAP 0x1 ;  /* 0x000000040000795c */ /* 0x000fe20000300000 */
.L_x_9738:
        /* <DEDUP_REMOVED lines=9> */
.L_x_9681:
[----:B------:R-:W-:Y:S05]  /*158a0*/  BSYNC B7 ;  /* 0x0000000000077941 */ /* 0x000fea0003800000 */
.L_x_9679:
        /* <DEDUP_REMOVED lines=12> */
.L_x_9739:
        /* <DEDUP_REMOVED lines=24> */
[----:B------:R-:W0:Y:S02]  /*15af0*/  LDC R6, c[0x0][0xc38] ;  /* 0x00030e00ff067b82 */ /* 0x000e240000000800 */
[----:B------:R-:W-:Y:S02]  /*15b00*/  IADD3 R3, R4, R3, RZ ;  /* 0x0000000304037210 */ /* 0x000fe40007ffe0ff */
[----:B------:R-:W-:Y:S04]  /*15b10*/  SHFL.IDX PT, R4, R16, 0x1, 0x1f ;  /* 0x00201f0010047f89 */ /* 0x000fe800000e0000 */
        /* <DEDUP_REMOVED lines=12> */
.L_x_9745:
        /* <DEDUP_REMOVED lines=14> */
.L_x_9744:
[----:B------:R-:W-:Y:S05]  /*15cc0*/  BSYNC B0 ;  /* 0x0000000000007941 */ /* 0x000fea0003800000 */
.L_x_9743:
[----:B0----5:R-:W0:Y:S02]  /*15cd0*/  SHFL.UP PT, R2, R0, 0x1, RZ ;  /* 0x0420000000027989 */ /* 0x021e2400000e00ff */
        /* <DEDUP_REMOVED lines=22> */
.L_x_9741:
        /* <DEDUP_REMOVED lines=8> */
[----:B------:R-:W-:Y:S01]  /*15ec0*/  IMAD.U32 R2, RZ, RZ, UR4 ;  /* 0x00000004ff027e24 */ /* 0x000fe2000f8e00ff */
[----:B------:R-:W-:-:S05]  /*15ed0*/  MOV R3, UR5 ;  /* 0x0000000500037c02 */ /* 0x000fca0008000f00 */
        /* <DEDUP_REMOVED lines=16> */
.L_x_9746:
[----:B0-----:R-:W-:Y:S02]  /*15fe0*/  IMAD R7, R15, R8, RZ ;  /* 0x000000080f077224 */ /* 0x001fe400078e02ff */
[----:B------:R-:W-:Y:S02]  /*15ff0*/  IMAD.MOV.U32 R2, RZ, RZ, RZ ;  /* 0x000000ffff027224 */ /* 0x000fe400078e00ff */
[----:B-1----:R-:W-:Y:S02]  /*16000*/  IMAD R16, R16, R6, R11 ;  /* 0x0000000610107224 */ /* 0x002fe400078e020b */
[----:B------:R-:W-:-:S04]  /*16010*/  IMAD.HI.U32 R3, R3, R7, R2 ;  /* 0x0000000703037227 */ /* 0x000fc800078e0002 */
[----:B------:R-:W-:Y:S01]  /*16020*/  IMAD.IADD R7, R5, 0x1, -R16 ;  /* 0x0000000105077824 */ /* 0x000fe200078e0a10 */
[----:B------:R-:W-:-:S04]  /*16030*/  IABS R5, R4 ;  /* 0x0000000400057213 */ /* 0x000fc80000000000 */
[----:B------:R-:W-:Y:S02]  /*16040*/  IABS R2, R7 ;  /* 0x0000000700027213 */ /* 0x000fe40000000000 */
[----:B------:R-:W-:-:S03]  /*16050*/  IADD3 R5, RZ, -R5, RZ ;  /* 0x80000005ff057210 */ /* 0x000fc60007ffe0ff */
        /* <DEDUP_REMOVED lines=13> */
[----:B------:R-:W-:Y:S01]  /*16130*/  IMAD R5, R9, R2, RZ ;  /* 0x0000000209057224 */ /* 0x000fe200078e02ff */
[----:B------:R-:W-:-:S03]  /*16140*/  IADD3 R2, -R2, RZ, RZ ;  /* 0x000000ff02027210 */ /* 0x000fc60007ffe1ff */
[----:B------:R-:W-:Y:S02]  /*16150*/  IMAD.MOV R3, RZ, RZ, -R5 ;  /* 0x000000ffff037224 */ /* 0x000fe400078e0a05 */
[----:B------:R-:W-:Y:S02]  /*16160*/  IMAD R4, R4, R2, R7 ;  /* 0x0000000204047224 */ /* 0x000fe400078e0207 */
[----:B------:R-:W-:Y:S01]  /*16170*/  IMAD.MOV.U32 R2, RZ, RZ, RZ ;  /* 0x000000ffff027224 */ /* 0x000fe200078e00ff */
[----:B------:R-:W-:Y:S02]  /*16180*/  VIADDMNMX R6, R3, R6, R9, PT ;  /* 0x0000000603067246 */ /* 0x000fe40003800109 */
[----:B------:R-:W-:Y:S02]  /*16190*/  IADD3 R5, R4, R5, RZ ;  /* 0x0000000504057210 */ /* 0x000fe40007ffe0ff */
[----:B------:R-:W-:-:S04]  /*161a0*/  IABS R8, R6 ;  /* 0x0000000600087213 */ /* 0x000fc80000000000 */
[----:B------:R-:W0:Y:S08]  /*161b0*/  I2F.RP R9, R8 ;  /* 0x0000000800097306 */ /* 0x000e300000209400 */
[----:B0-----:R-:W0:Y:S02]  /*161c0*/  MUFU.RCP R9, R9 ;  /* 0x0000000900097308 */ /* 0x001e240000001000 */
[----:B0-----:R-:W-:Y:S01]  /*161d0*/  VIADD R3, R9, 0xffffffe ;  /* 0x0ffffffe09037836 */ /* 0x001fe20000000000 */
[----:B------:R-:W-:-:S05]  /*161e0*/  IABS R9, R6 ;  /* 0x0000000600097213 */ /* 0x000fca0000000000 */
[----:B------:R-:W0:Y:S02]  /*161f0*/  F2I.FTZ.U32.TRUNC.NTZ R3, R3 ;  /* 0x0000000300037305 */ /* 0x000e24000021f000 */
[----:B0-----:R-:W-:-:S04]  /*16200*/  IMAD.MOV R7, RZ, RZ, -R3 ;  /* 0x000000ffff077224 */ /* 0x001fc800078e0a03 */
[----:B------:R-:W-:-:S04]  /*16210*/  IMAD R7, R7, R8, RZ ;  /* 0x0000000807077224 */ /* 0x000fc800078e02ff */
[----:B------:R-:W-:Y:S01]  /*16220*/  IMAD.HI.U32 R2, R3, R7, R2 ;  /* 0x0000000703027227 */ /* 0x000fe200078e0002 */
        /* <DEDUP_REMOVED lines=19> */
.L_x_9742:
[----:B------:R-:W-:Y:S01]  /*16360*/  IMAD.MOV.U32 R16, RZ, RZ, R5 ;  /* 0x000000ffff107224 */ /* 0x000fe200078e0005 */
[----:B------:R-:W-:Y:S01]  /*16370*/  ULDC UR40, c[0x0][0xc3c] ;  /* 0x00030f0000287ab9 */ /* 0x000fe20000000800 */
[----:B------:R-:W-:Y:S02]  /*16380*/  IMAD.MOV.U32 R17, RZ, RZ, RZ ;  /* 0x000000ffff117224 */ /* 0x000fe400078e00ff */
[----:B------:R-:W-:-:S07]  /*16390*/  IMAD.MOV.U32 R18, RZ, RZ, RZ ;  /* 0x000000ffff127224 */ /* 0x000fce00078e00ff */
.L_x_9747:
[----:B------:R1:W2:Y:S01]  /*163a0*/  LDL R2, [R1+0x8] ;  /* 0x0000080001027983 */ /* 0x0002a20000100800 */
[----:B------:R-:W0:Y:S02]  /*163b0*/  S2R R0, SR_TID.X ;  /* 0x0000000000007919 */ /* 0x000e240000002100 */
[----:B0-----:R-:W-:Y:S01]  /*163c0*/  LOP3.LUT R0, R0, 0x1f, RZ, 0xc0, !PT ;  /* 0x0000001f00007812 */ /* 0x001fe200078ec0ff */
[----:B------:R-:W-:Y:S03]  /*163d0*/  BAR.SYNC.DEFER_BLOCKING 0x4, 0x180 ;  /* 0x0106000000007b1d */ /* 0x000fe60000010000 */
[----:B------:R-:W-:Y:S01]  /*163e0*/  ISETP.NE.AND P0, PT, R0, RZ, PT ;  /* 0x000000ff0000720c */ /* 0x000fe20003f05270 */
[----:B------:R-:W-:-:S12]  /*163f0*/  IMAD.U32 R19, RZ, RZ, UR40 ;  /* 0x00000028ff137e24 */ /* 0x000fd8000f8e00ff */
[----:B------:R-:W-:Y:S01]  /*16400*/  @!P0 MOV R0, 0x400 ;  /* 0x0000040000008802 */ /* 0x000fe20000000f00 */
[----:B--2---:R-:W0:Y:S03]  /*16410*/  @!P0 S2R R2, SR_CgaCtaId ;  /* 0x0000000000028919 */ /* 0x004e260000008800 */
[----:B0-----:R-:W-:Y:S01]  /*16420*/  @!P0 LEA R22, R2, R0, 0x18 ;  /* 0x0000000002168211 */ /* 0x001fe200078ec0ff */
[----:B------:R1:W-:Y:S04]  /*16430*/  @!P0 STL [R1+0x8], R2 ;  /* 0x0000080201008387 */ /* 0x0003e80000100800 */
[----:B------:R1:W-:Y:S01]  /*16440*/  @!P0 STS.128 [R22+0x228d0], R16 ;  /* 0x0228d01016008388 */ /* 0x0003e20000000c00 */
[----:B------:R-:W-:Y:S06]  /*16450*/  BAR.ARV 0x5, 0x180 ;  /* 0x0146000000007b1d */ /* 0x000fec0000002000 */
.L_x_9740:
[----:B------:R-:W-:Y:S02]  /*16460*/  ULDC UR4, c[0x0][0xc3c] ;  /* 0x00030f0000047ab9 */ /* 0x000fe40000000800 */
[----:B------:R-:W-:-:S06]  /*16470*/  UISETP.GE.AND UP0, UPT, UR40, UR4, UPT ;  /* 0x000000042800728c */ /* 0x000fcc000bf06270 */
[----:B------:R-:W-:-:S13]  /*16480*/  PLOP3.LUT P0, PT, PT, PT, UP0, 0x80, 0x0 ;  /* 0x000000000000781c */ /* 0x000fda0003f0f008 */
[----:B------:R-:W-:Y:S05]  /*16490*/  @!P0 BRA `(.L_x_9748) ;  /* 0xffffffa000b08947 */ /* 0x000fea000383ffff */
.L_x_9675:
[----:B0-----:R-:W2:Y:S01]  /*164a0*/  LDL.LU R0, [R1+0x1c] ;  /* 0x00001c0001007983 */ /* 0x001ea20000300800 */
[----:B------:R-:W-:Y:S01]  /*164b0*/  BSSY B0, `(.L_x_9749) ;  /* 0x000000b000007945 */ /* 0x000fe20003800000 */
[----:B------:R-:W0:Y:S01]  /*164c0*/  S2R R5, SR_CgaCtaId ;  /* 0x0000000000057919 */ /* 0x000e220000008800 */
[----:B--2---:R-:W-:-:S05]  /*164d0*/  VIADD R0, R0, 0x1 ;  /* 0x0000000100007836 */ /* 0x004fca0000000000 */
[----:B-1----:R-:W-:-:S04]  /*164e0*/  LEA.HI R2, R0, R0, RZ, 0x1 ;  /* 0x0000000000027211 */ /* 0x002fc800078f08ff */
[----:B------:R-:W-:Y:S02]  /*164f0*/  LOP3.LUT R3, R2, 0xfffffffe, RZ, 0xc0, !PT ;  /* 0xfffffffe02037812 */ /* 0x000fe400078ec0ff */
[----:B------:R-:W-:Y:S02]  /*16500*/  MOV R2, 0x400 ;  /* 0x0000040000027802 */ /* 0x000fe40000000f00 */
[----:B------:R-:W-:Y:S02]  /*16510*/  IADD3 R0, R0, -R3, RZ ;  /* 0x8000000300007210 */ /* 0x000fe40007ffe0ff */
[----:B0-----:R-:W-:Y:S02]  /*16520*/  LEA R4, R5, R2, 0x18 ;  /* 0x0000000205047211 */ /* 0x001fe400078ec0ff */
[----:B------:R-:W-:-:S04]  /*16530*/  SHF.L.U32 R0, R0, 0x1f, RZ ;  /* 0x0000001f00007819 */ /* 0x000fc800000006ff */
[----:B------:R-:W0:Y:S02]  /*16540*/  SYNCS.PHASECHK.TRANS64.TRYWAIT P0, [R4+URZ+0x22820], R0 ;  /* 0x02282000040075a7 */ /* 0x000e24000800017f */
[----:B0-----:R-:W-:Y:S05]  /*16550*/  @!P0 BRA `(.L_x_9750) ;  /* 0x0000003c00fc8947 */ /* 0x001fea0003800000 */
.L_x_9883:
[----:B------:R-:W-:Y:S05]  /*16560*/  BSYNC B0 ;  /* 0x0000000000007941 */ /* 0x000fea0003800000 */
.L_x_9749:
[----:B------:R-:W-:-:S03]  /*16570*/  UMOV UR4, 0xffffffff ;  /* 0xffffffff00047882 */ /* 0x000fc60000000000 */
[----:B------:R-:W-:Y:S05]  /*16580*/  BRA.DIV UR4, `(.L_x_9751) ;  /* 0x0000004204047947 */ /* 0x000fea000b800000 */
[----:B0-----:R-:W0:Y:S02]  /*16590*/  S2R R0, SR_TID.X ;  /* 0x0000000000007919 */ /* 0x001e240000002100 */
[----:B0-----:R-:W-:-:S04]  /*165a0*/  SHF.R.U32.HI R0, RZ, 0x5, R0 ;  /* 0x00000005ff007819 */ /* 0x001fc80000011600 */
[----:B------:R-:W-:-:S05]  /*165b0*/  LOP3.LUT R0, R0, 0x3, RZ, 0xc0, !PT ;  /* 0x0000000300007812 */ /* 0x000fca00078ec0ff */
[----:B------:R0:W1:Y:S02]  /*165c0*/  SHFL.IDX PT, R14, R0, RZ, 0x1f ;  /* 0x00001fff000e7589 */ /* 0x00006400000e0000 */
.L_x_9886:
[----:B-1----:R-:W-:Y:S01]  /*165d0*/  ISETP.NE.AND P0, PT, R14, RZ, PT ;  /* 0x000000ff0e00720c */ /* 0x002fe20003f05270 */
[----:B------:R-:W-:-:S12]  /*165e0*/  BSSY B0, `(.L_x_9752) ;  /* 0x000002c000007945 */ /* 0x000fd80003800000 */
[----:B------:R-:W-:Y:S05]  /*165f0*/  @P0 BRA `(.L_x_9753) ;  /* 0x0000000000a80947 */ /* 0x000fea0003800000 */
[----:B------:R-:W-:-:S03]  /*16600*/  UMOV UR4, 0xffffffff ;  /* 0xffffffff00047882 */ /* 0x000fc60000000000 */
[----:B------:R-:W-:Y:S05]  /*16610*/  BRA.DIV UR4, `(.L_x_9754) ;  /* 0x0000004204147947 */ /* 0x000fea000b800000 */
[----:B------:R-:W-:-:S13]  /*16620*/  ELECT P6, URZ, PT ;  /* 0x00000000003f782f */ /* 0x000fda00038c0000 */
.L_x_9889:
[----:B------:R-:W-:Y:S05]  /*16630*/  @!P6 BRA `(.L_x_9753) ;  /* 0x000000000098e947 */ /* 0x000fea0003800000 */
[----:B------:R-:W-:-:S06]  /*16640*/  ULOP3.LUT UR4, UR36, 0x2, URZ, 0xfc, !UPT ;  /* 0x0000000224047892 */ /* 0x000fcc000f8efc3f */
[----:B0-----:R-:W-:-:S05]  /*16650*/  IMAD.U32 R0, RZ, RZ, UR4 ;  /* 0x00000004ff007e24 */ /* 0x001fca000f8e00ff */
[----:B------:R-:W-:-:S13]  /*16660*/  ISETP.NE.AND P0, PT, R0, 0x3, PT ;  /* 0x000000030000780c */ /* 0x000fda0003f05270 */
[----:B------:R-:W-:Y:S05]  /*16670*/  @!P0 BRA `(.L_x_9755) ;  /* 0x0000000000048947 */ /* 0x000fea0003800000 */
[----:B------:R-:W-:Y:S01]  /*16680*/  BPT.TRAP 0x1 ;  /* 0x000000040000795c */ /* 0x000fe20000300000 */
.L_x_9755:
[C---:B------:R-:W-:Y:S01]  /*16690*/  IMAD R5, R33.reuse, 0x8, R4 ;  /* 0x0000000821057824 */ /* 0x040fe200078e0204 */
[----:B------:R-:W-:Y:S01]  /*166a0*/  SHF.L.U32 R0, R36, 0x1f, RZ ;  /* 0x0000001f24007819 */ /* 0x000fe200000006ff */
[----:B------:R-:W-:-:S03]  /*166b0*/  VIADD R33, R33, 0x1 ;  /* 0x0000000121217836 */ /* 0x000fc60000000000 */
[----:B------:R-:W0:Y:S02]  /*166c0*/  SYNCS.PHASECHK.TRANS64.TRYWAIT P1, [R5+URZ+0x22840], R0 ;  /* 0x02284000050075a7 */ /* 0x000e24000802017f */
[----:B------:R-:W-:-:S04]  /*166d0*/  ISETP.NE.AND P2, PT, R33, 0x2, PT ;  /* 0x000000022100780c */ /* 0x000fc80003f45270 */
[----:B------:R-:W-:Y:S01]  /*166e0*/  SEL R3, RZ, 0x1, P2 ;  /* 0x00000001ff037807 */ /* 0x000fe20001000000 */
[----:B0-----:R-:W-:Y:S08]  /*166f0*/  @!P1 BRA `(.L_x_9756) ;  /* 0x0000003c00fc9947 */ /* 0x001ff00003800000 */
.L_x_9890:
[----:B------:R-:W-:Y:S02]  /*16700*/  SEL R33, R33, RZ, P2 ;  /* 0x000000ff21217207 */ /* 0x000fe40001000000 */
[----:B------:R-:W-:Y:S01]  /*16710*/  LOP3.LUT R2, R36, R3, RZ, 0x3c, !PT ;  /* 0x0000000324027212 */ /* 0x000fe200078e3cff */
[----:B------:R-:W-:Y:S06]  /*16720*/  @!P0 BRA `(.L_x_9757) ;  /* 0x0000000000048947 */ /* 0x000fec0003800000 */
[----:B------:R-:W-:Y:S01]  /*16730*/  BPT.TRAP 0x1 ;  /* 0x000000040000795c */ /* 0x000fe20000300000 */
.L_x_9757:
[----:B------:R-:W-:Y:S01]  /*16740*/  IMAD R33, R33, 0x8, R4 ;  /* 0x0000000821217824 */ /* 0x000fe200078e0204 */
[----:B------:R-:W-:-:S04]  /*16750*/  SHF.L.U32 R2, R2, 0x1f, RZ ;  /* 0x0000001f02027819 */ /* 0x000fc800000006ff */
[----:B------:R-:W1:Y:S02]  /*16760*/  SYNCS.PHASECHK.TRANS64.TRYWAIT P1, [R33+URZ+0x22840], R2 ;  /* 0x02284002210075a7 */ /* 0x000e64000802017f */
[----:B-1----:R-:W-:Y:S05]  /*16770*/  @!P1 BRA `(.L_x_9758) ;  /* 0x0000003c00f09947 */ /* 0x002fea0003800000 */
.L_x_9891:
[----:B------:R-:W-:Y:S05]  /*16780*/  @!P0 BRA `(.L_x_9759) ;  /* 0x0000000000048947 */ /* 0x000fea0003800000 */
[----:B------:R-:W-:Y:S01]  /*16790*/  BPT.TRAP 0x1 ;  /* 0x000000040000795c */ /* 0x000fe20000300000 */
.L_x_9759:
[----:B------:R-:W2:Y:S02]  /*167a0*/  SYNCS.PHASECHK.TRANS64.TRYWAIT P1, [R5+URZ+0x22860], R0 ;  /* 0x02286000050075a7 */ /* 0x000ea4000802017f */
[----:B--2---:R-:W-:Y:S05]  /*167b0*/  @!P1 BRA `(.L_x_9760) ;  /* 0x0000003c00f49947 */ /* 0x004fea0003800000 */
.L_x_9892:
[----:B------:R-:W-:Y:S05]  /*167c0*/  @!P0 BRA `(.L_x_9761) ;  /* 0x0000000000048947 */ /* 0x000fea0003800000 */
[----:B------:R-:W-:Y:S01]  /*167d0*/  BPT.TRAP 0x1 ;  /* 0x000000040000795c */ /* 0x000fe20000300000 */
.L_x_9761:
[----:B------:R-:W3:Y:S02]  /*167e0*/  SYNCS.PHASECHK.TRANS64.TRYWAIT P1, [R33+URZ+0x22860], R2 ;  /* 0x02286002210075a7 */ /* 0x000ee4000802017f */
[----:B---3--:R-:W-:Y:S05]  /*167f0*/  @!P1 BRA `(.L_x_9762) ;  /* 0x0000003c00f89947 */ /* 0x008fea0003800000 */
.L_x_9893:
[----:B------:R-:W-:Y:S05]  /*16800*/  @!P0 BRA `(.L_x_9763) ;  /* 0x0000000000048947 */ /* 0x000fea0003800000 */
[----:B------:R-:W-:Y:S01]  /*16810*/  BPT.TRAP 0x1 ;  /* 0x000000040000795c */ /* 0x000fe20000300000 */
.L_x_9763:
[----:B------:R-:W4:Y:S02]  /*16820*/  SYNCS.PHASECHK.TRANS64.TRYWAIT P1, [R5+URZ+0x22880], R0 ;  /* 0x02288000050075a7 */ /* 0x000f24000802017f */
[----:B----4-:R-:W-:Y:S05]  /*16830*/  @!P1 BRA `(.L_x_9764) ;  /* 0x0000003c00fc9947 */ /* 0x010fea0003800000 */
.L_x_9894:
[----:B------:R-:W-:Y:S05]  /*16840*/  @!P0 BRA `(.L_x_9765) ;  /* 0x0000000000048947 */ /* 0x000fea0003800000 */
[----:B------:R-:W-:Y:S01]  /*16850*/  BPT.TRAP 0x1 ;  /* 0x000000040000795c */ /* 0x000fe20000300000 */
.L_x_9765:
[----:B------:R0:W0:Y:S02]  /*16860*/  SYNCS.PHASECHK.TRANS64.TRYWAIT P0, [R33+URZ+0x22880], R2 ;  /* 0x02288002210075a7 */ /* 0x000024000800017f */
[----:B0-----:R-:W-:Y:S05]  /*16870*/  @!P0 NANOSLEEP.SYNCS 0x989680 ;  /* 0x009896800000895d */ /* 0x001fea0003900000 */
[----:B------:R-:W0:Y:S02]  /*16880*/  @!P0 SYNCS.PHASECHK.TRANS64 P0, [R33+URZ+0x22880], R2 ;  /* 0x02288002210085a7 */ /* 0x000e24000800007f */
[----:B0-----:R-:W-:Y:S05]  /*16890*/  @!P0 BRA `(.L_x_9765) ;  /* 0xfffffffc00f08947 */ /* 0x001fea000383ffff */
.L_x_9753:
[----:B------:R-:W-:Y:S05]  /*168a0*/  BSYNC B0 ;  /* 0x0000000000007941 */ /* 0x000fea0003800000 */
.L_x_9752:
[----:B------:R-:W-:Y:S05]  /*168b0*/  EXIT ;  /* 0x000000000000794d */ /* 0x000fea0003800000 */
.L_x_9612:
[----:B0-----:R-:W-:-:S04]  /*168c0*/  IMAD.U32 R3, RZ, RZ, UR43 ;  /* 0x0000002bff037e24 */ /* 0x001fc8000f8e00ff */
[----:B------:R0:W1:Y:S03]  /*168d0*/  SYNCS.PHASECHK.TRANS64.TRYWAIT P1, [R3+URZ+0x22800], R6 ;  /* 0x02280006030075a7 */ /* 0x000066000802017f */
[----:B-1----:R-:W-:Y:S05]  /*168e0*/  @!P1 NANOSLEEP.SYNCS 0x989680 ;  /* 0x009896800000995d */ /* 0x002fea0003900000 */
[----:B------:R-:W1:Y:S02]  /*168f0*/  @!P1 SYNCS.PHASECHK.TRANS64 P1, [R3+URZ+0x22800], R6 ;  /* 0x02280006030095a7 */ /* 0x000e64000802007f */
[----:B-1----:R-:W-:Y:S05]  /*16900*/  @!P1 BRA `(.L_x_9612) ;  /* 0xfffffffc00ec9947 */ /* 0x002fea000383ffff */
[----:B------:R-:W-:Y:S05]  /*16910*/  BRA `(.L_x_9766) ;  /* 0xfffffeb000707947 */ /* 0x000fea000383ffff */
.L_x_9616:
[----:B-1----:R1:W2:Y:S02]  /*16920*/  SYNCS.PHASECHK.TRANS64.TRYWAIT P1, [R2+URZ+0x22830], R3 ;  /* 0x02283003020075a7 */ /* 0x0022a4000802017f */
[----:B--2---:R-:W-:Y:S05]  /*16930*/  @!P1 NANOSLEEP.SYNCS 0x989680 ;  /* 0x009896800000995d */ /* 0x004fea0003900000 */
[----:B------:R-:W2:Y:S02]  /*16940*/  @!P1 SYNCS.PHASECHK.TRANS64 P1, [R2+URZ+0x22830], R3 ;  /* 0x02283003020095a7 */ /* 0x000ea4000802007f */
[----:B--2---:R-:W-:Y:S05]  /*16950*/  @!P1 BRA `(.L_x_9616) ;  /* 0xfffffffc00f09947 */ /* 0x004fea000383ffff */
[----:B------:R-:W-:Y:S05]  /*16960*/  BRA `(.L_x_9615) ;  /* 0xfffffeb0008c7947 */ /* 0x000fea000383ffff */
.L_x_9622:
[----:B-1----:R-:W-:-:S04]  /*16970*/  IMAD.U32 R8, RZ, RZ, UR6 ;  /* 0x00000006ff087e24 */ /* 0x002fc8000f8e00ff */
[----:B------:R1:W2:Y:S03]  /*16980*/  SYNCS.PHASECHK.TRANS64.TRYWAIT P1, [R8+URZ+0x22830], R7 ;  /* 0x02283007080075a7 */ /* 0x0002a6000802017f */
[----:B--2---:R-:W-:Y:S05]  /*16990*/  @!P1 NANOSLEEP.SYNCS 0x989680 ;  /* 0x009896800000995d */ /* 0x004fea0003900000 */
[----:B------:R-:W2:Y:S02]  /*169a0*/  @!P1 SYNCS.PHASECHK.TRANS64 P1, [R8+URZ+0x22830], R7 ;  /* 0x02283007080095a7 */ /* 0x000ea4000802007f */
[----:B--2---:R-:W-:Y:S05]  /*169b0*/  @!P1 BRA `(.L_x_9622) ;  /* 0xfffffffc00ec9947 */ /* 0x004fea000383ffff */
[----:B------:R-:W-:Y:S05]  /*169c0*/  BRA `(.L_x_9619) ;  /* 0xfffffee800ec7947 */ /* 0x000fea000383ffff */
.L_x_9626:
[----:B-1----:R-:W-:-:S04]  /*169d0*/  IMAD.U32 R8, RZ, RZ, UR6 ;  /* 0x00000006ff087e24 */ /* 0x002fc8000f8e00ff */
[----:B------:R1:W2:Y:S03]  /*169e0*/  SYNCS.PHASECHK.TRANS64.TRYWAIT P1, [R8+URZ+0x22850], R7 ;  /* 0x02285007080075a7 */ /* 0x0002a6000802017f */
[----:B--2---:R-:W-:Y:S05]  /*169f0*/  @!P1 NANOSLEEP.SYNCS 0x989680 ;  /* 0x009896800000995d */ /* 0x004fea0003900000 */
[----:B------:R-:W2:Y:S02]  /*16a00*/  @!P1 SYNCS.PHASECHK.TRANS64 P1, [R8+URZ+0x22850], R7 ;  /* 0x02285007080095a7 */ /* 0x000ea4000802007f */
[----:B--2---:R-:W-:Y:S05]  /*16a10*/  @!P1 BRA `(.L_x_9626) ;  /* 0xfffffffc00ec9947 */ /* 0x004fea000383ffff */
[----:B------:R-:W-:Y:S05]  /*16a20*/  BRA `(.L_x_9623) ;  /* 0xfffffef400087947 */ /* 0x000fea000383ffff */
.L_x_9634:
[----:B-1----:R-:W-:-:S04]  /*16a30*/  MOV R8, UR6 ;  /* 0x0000000600087c02 */ /* 0x002fc80008000f00 */
[----:B------:R1:W2:Y:S03]  /*16a40*/  SYNCS.PHASECHK.TRANS64.TRYWAIT P1, [R8+URZ+0x22830], R7 ;  /* 0x02283007080075a7 */ /* 0x0002a6000802017f */
[----:B--2---:R-:W-:Y:S05]  /*16a50*/  @!P1 NANOSLEEP.SYNCS 0x989680 ;  /* 0x009896800000995d */ /* 0x004fea0003900000 */
[----:B------:R-:W2:Y:S02]  /*16a60*/  @!P1 SYNCS.PHASECHK.TRANS64 P1, [R8+URZ+0x22830], R7 ;  /* 0x02283007080095a7 */ /* 0x000ea4000802007f */
[----:B--2---:R-:W-:Y:S05]  /*16a70*/  @!P1 BRA `(.L_x_9634) ;  /* 0xfffffffc00ec9947 */ /* 0x004fea000383ffff */
[----:B------:R-:W-:Y:S05]  /*16a80*/  BRA `(.L_x_9631) ;  /* 0xffffff2800747947 */ /* 0x000fea000383ffff */
.L_x_9638:
[----:B-1----:R-:W-:-:S04]  /*16a90*/  IMAD.U32 R8, RZ, RZ, UR6 ;  /* 0x00000006ff087e24 */ /* 0x002fc8000f8e00ff */
[----:B------:R1:W2:Y:S03]  /*16aa0*/  SYNCS.PHASECHK.TRANS64.TRYWAIT P1, [R8+URZ+0x22850], R7 ;  /* 0x02285007080075a7 */ /* 0x0002a6000802017f */
[----:B--2---:R-:W-:Y:S05]  /*16ab0*/  @!P1 NANOSLEEP.SYNCS 0x989680 ;  /* 0x009896800000995d */ /* 0x004fea0003900000 */
[----:B------:R-:W2:Y:S02]  /*16ac0*/  @!P1 SYNCS.PHASECHK.TRANS64 P1, [R8+URZ+0x22850], R7 ;  /* 0x02285007080095a7 */ /* 0x000ea4000802007f */
[----:B--2---:R-:W-:Y:S05]  /*16ad0*/  @!P1 BRA `(.L_x_9638) ;  /* 0xfffffffc00ec9947 */ /* 0x004fea000383ffff */
[----:B------:R-:W-:Y:S05]  /*16ae0*/  BRA `(.L_x_9635) ;  /* 0xffffff3000847947 */ /* 0x000fea000383ffff */
.L_x_9645:
[----:B-1----:R-:W-:-:S04]  /*16af0*/  IMAD.U32 R5, RZ, RZ, UR9 ;  /* 0x00000009ff057e24 */ /* 0x002fc8000f8e00ff */
[----:B------:R1:W2:Y:S03]  /*16b00*/  SYNCS.PHASECHK.TRANS64.TRYWAIT P1, [R5+URZ+0x22850], R0 ;  /* 0x02285000050075a7 */ /* 0x0002a6000802017f */
[----:B--2---:R-:W-:Y:S05]  /*16b10*/  @!P1 NANOSLEEP.SYNCS 0x989680 ;  /* 0x009896800000995d */ /* 0x004fea0003900000 */
[----:B------:R-:W2:Y:S02]  /*16b20*/  @!P1 SYNCS.PHASECHK.TRANS64 P1, [R5+URZ+0x22850], R0 ;  /* 0x02285000050095a7 */ /* 0x000ea4000802007f */
[----:B--2---:R-:W-:Y:S05]  /*16b30*/  @!P1 BRA `(.L_x_9645) ;  /* 0xfffffffc00ec9947 */ /* 0x004fea000383ffff */
[----:B------:R-:W-:Y:S05]  /*16b40*/  BRA `(.L_x_9644) ;  /* 0xffffff5800dc7947 */ /* 0x000fea000383ffff */
.L_x_9690:
        /* <DEDUP_REMOVED lines=10> */
.L_x_9767:
[----:B------:R-:W-:Y:S05]  /*16bf0*/  BRA `(.L_x_9768) ;  /* 0xffffffa800587947 */ /* 0x000fea000383ffff */
.L_x_9693:
[----:B0-----:R0:W1:Y:S02]  /*16c00*/  SYNCS.PHASECHK.TRANS64.TRYWAIT P0, [R0+URZ+0x22880], R30 ;  /* 0x0228801e000075a7 */ /* 0x001064000800017f */
[----:B-1----:R-:W-:Y:S05]  /*16c10*/  @!P0 NANOSLEEP.SYNCS 0x989680 ;  /* 0x009896800000895d */ /* 0x002fea0003900000 */
[----:B------:R-:W1:Y:S02]  /*16c20*/  @!P0 SYNCS.PHASECHK.TRANS64 P0, [R0+URZ+0x22880], R30 ;  /* 0x0228801e000085a7 */ /* 0x000e64000800007f */
[----:B-1----:R-:W-:Y:S05]  /*16c30*/  @!P0 BRA `(.L_x_9693) ;  /* 0xfffffffc00f08947 */ /* 0x002fea000383ffff */
[----:B------:R-:W-:Y:S05]  /*16c40*/  BRA `(.L_x_9769) ;  /* 0xffffffac00807947 */ /* 0x000fea000383ffff */
.L_x_9694:
        /* <DEDUP_REMOVED lines=8> */
.L_x_9771:
[----:B------:R-:W-:Y:S05]  /*16cd0*/  BSYNC B0 ;  /* 0x0000000000007941 */ /* 0x000fea0003800000 */
.L_x_9770:
        /* <DEDUP_REMOVED lines=14> */
.L_x_9772:
[----:B------:R-:W-:Y:S02]  /*16dc0*/  IMAD.MOV.U32 R13, RZ, RZ, R10 ;  /* 0x000000ffff0d7224 */ /* 0x000fe400078e000a */
[----:B------:R-:W-:Y:S01]  /*16dd0*/  IMAD.MOV.U32 R12, RZ, RZ, 0x1 ;  /* 0x00000001ff0c7424 */ /* 0x000fe200078e00ff */
[----:B------:R-:W-:-:S07]  /*16de0*/  MOV R2, R14 ;  /* 0x0000000e00027202 */ /* 0x000fce0000000f00 */
[----:B------:R-:W-:Y:S05]  /*16df0*/  WARPSYNC.COLLECTIVE R15, `(.L_x_9773) ;  /* 0x000000000f087348 */ /* 0x000fea0003c00000 */
[----:B------:R0:W1:Y:S02]  /*16e00*/  SHFL.IDX P6, R14, R13, R12, R11 ;  /* 0x0000000c0d0e7389 */ /* 0x00006400000c000b */
[----:B01----:R-:W-:Y:S01]  /*16e10*/  ENDCOLLECTIVE ;  /* 0x000000000000791b */ /* 0x003fe20003800000 */
.L_x_9773:
        /* <DEDUP_REMOVED lines=12> */
.L_x_9774:
[----:B------:R-:W-:Y:S02]  /*16ee0*/  IMAD.MOV.U32 R13, RZ, RZ, R10 ;  /* 0x000000ffff0d7224 */ /* 0x000fe400078e000a */
[----:B------:R-:W-:Y:S02]  /*16ef0*/  IMAD.MOV.U32 R12, RZ, RZ, 0x2 ;  /* 0x00000002ff0c7424 */ /* 0x000fe400078e00ff */
[----:B------:R-:W-:-:S07]  /*16f00*/  IMAD.MOV.U32 R2, RZ, RZ, R14 ;  /* 0x000000ffff027224 */ /* 0x000fce00078e000e */
[----:B------:R-:W-:Y:S05]  /*16f10*/  WARPSYNC.COLLECTIVE R15, `(.L_x_9775) ;  /* 0x000000000f087348 */ /* 0x000fea0003c00000 */
[----:B------:R0:W1:Y:S02]  /*16f20*/  SHFL.IDX P6, R14, R13, R12, R11 ;  /* 0x0000000c0d0e7389 */ /* 0x00006400000c000b */
[----:B01----:R-:W-:Y:S01]  /*16f30*/  ENDCOLLECTIVE ;  /* 0x000000000000791b */ /* 0x003fe20003800000 */
.L_x_9775:
[----:B------:R-:W-:-:S04]  /*16f40*/  IADD3 R2, P1, R32, R2, RZ ;  /* 0x0000000220027210 */ /* 0x000fc80007f3e0ff */
[----:B------:R-:W-:Y:S02]  /*16f50*/  IADD3.X R3, RZ, R3, RZ, P1, !PT ;  /* 0x00000003ff037210 */ /* 0x000fe40000ffe4ff */
        /* <DEDUP_REMOVED lines=10> */
.L_x_9776:
[----:B------:R-:W-:Y:S01]  /*17000*/  IMAD.MOV.U32 R13, RZ, RZ, R10 ;  /* 0x000000ffff0d7224 */ /* 0x000fe200078e000a */
[----:B------:R-:W-:Y:S01]  /*17010*/  MOV R12, 0x3 ;  /* 0x00000003000c7802 */ /* 0x000fe20000000f00 */
[----:B------:R-:W-:-:S07]  /*17020*/  IMAD.MOV.U32 R2, RZ, RZ, R14 ;  /* 0x000000ffff027224 */ /* 0x000fce00078e000e */
[----:B------:R-:W-:Y:S05]  /*17030*/  WARPSYNC.COLLECTIVE R15, `(.L_x_9777) ;  /* 0x000000000f087348 */ /* 0x000fea0003c00000 */
[----:B------:R0:W1:Y:S02]  /*17040*/  SHFL.IDX P6, R14, R13, R12, R11 ;  /* 0x0000000c0d0e7389 */ /* 0x00006400000c000b */
[----:B01----:R-:W-:Y:S01]  /*17050*/  ENDCOLLECTIVE ;  /* 0x000000000000791b */ /* 0x003fe20003800000 */
.L_x_9777:
        /* <DEDUP_REMOVED lines=12> */
.L_x_9778:
[----:B------:R-:W-:Y:S02]  /*17120*/  IMAD.MOV.U32 R13, RZ, RZ, R10 ;  /* 0x000000ffff0d7224 */ /* 0x000fe400078e000a */
[----:B------:R-:W-:Y:S02]  /*17130*/  IMAD.MOV.U32 R12, RZ, RZ, 0x4 ;  /* 0x00000004ff0c7424 */ /* 0x000fe400078e00ff */
[----:B------:R-:W-:-:S07]  /*17140*/  IMAD.MOV.U32 R2, RZ, RZ, R14 ;  /* 0x000000ffff027224 */ /* 0x000fce00078e000e */
[----:B------:R-:W-:Y:S05]  /*17150*/  WARPSYNC.COLLECTIVE R15, `(.L_x_9779) ;  /* 0x000000000f087348 */ /* 0x000fea0003c00000 */
[----:B------:R0:W1:Y:S02]  /*17160*/  SHFL.IDX P6, R14, R13, R12, R11 ;  /* 0x0000000c0d0e7389 */ /* 0x00006400000c000b */
[----:B01----:R-:W-:Y:S01]  /*17170*/  ENDCOLLECTIVE ;  /* 0x000000000000791b */ /* 0x003fe20003800000 */
.L_x_9779:
        /* <DEDUP_REMOVED lines=12> */
.L_x_9780:
[----:B------:R-:W-:Y:S02]  /*17240*/  IMAD.MOV.U32 R13, RZ, RZ, R10 ;  /* 0x000000ffff0d7224 */ /* 0x000fe400078e000a */
[----:B------:R-:W-:Y:S02]  /*17250*/  IMAD.MOV.U32 R12, RZ, RZ, 0x5 ;  /* 0x00000005ff0c7424 */ /* 0x000fe400078e00ff */
[----:B------:R-:W-:-:S07]  /*17260*/  IMAD.MOV.U32 R2, RZ, RZ, R14 ;  /* 0x000000ffff027224 */ /* 0x000fce00078e000e */
[----:B------:R-:W-:Y:S05]  /*17270*/  WARPSYNC.COLLECTIVE R15, `(.L_x_9781) ;  /* 0x000000000f087348 */ /* 0x000fea0003c00000 */
[----:B------:R0:W1:Y:S02]  /*17280*/  SHFL.IDX P6, R14, R13, R12, R11 ;  /* 0x0000000c0d0e7389 */ /* 0x00006400000c000b */
[----:B01----:R-:W-:Y:S01]  /*17290*/  ENDCOLLECTIVE ;  /* 0x000000000000791b */ /* 0x003fe20003800000 */
.L_x_9781:
        /* <DEDUP_REMOVED lines=12> */
.L_x_9782:
[----:B------:R-:W-:Y:S02]  /*17360*/  IMAD.MOV.U32 R13, RZ, RZ, R10 ;  /* 0x000000ffff0d7224 */ /* 0x000fe400078e000a */
[----:B------:R-:W-:Y:S02]  /*17370*/  IMAD.MOV.U32 R12, RZ, RZ, 0x6 ;  /* 0x00000006ff0c7424 */ /* 0x000fe400078e00ff */
[----:B------:R-:W-:-:S07]  /*17380*/  IMAD.MOV.U32 R2, RZ, RZ, R14 ;  /* 0x000000ffff027224 */ /* 0x000fce00078e000e */
[----:B------:R-:W-:Y:S05]  /*17390*/  WARPSYNC.COLLECTIVE R15, `(.L_x_9783) ;  /* 0x000000000f087348 */ /* 0x000fea0003c00000 */
[----:B------:R0:W1:Y:S02]  /*173a0*/  SHFL.IDX P6, R14, R13, R12, R11 ;  /* 0x0000000c0d0e7389 */ /* 0x00006400000c000b */
[----:B01----:R-:W-:Y:S01]  /*173b0*/  ENDCOLLECTIVE ;  /* 0x000000000000791b */ /* 0x003fe20003800000 */
.L_x_9783:
        /* <DEDUP_REMOVED lines=12> */
.L_x_9784:
[----:B------:R-:W-:Y:S01]  /*17480*/  IMAD.MOV.U32 R13, RZ, RZ, R10 ;  /* 0x000000ffff0d7224 */ /* 0x000fe200078e000a */
[----:B------:R-:W-:Y:S01]  /*17490*/  MOV R12, 0x7 ;  /* 0x00000007000c7802 */ /* 0x000fe20000000f00 */
[----:B------:R-:W-:-:S07]  /*174a0*/  IMAD.MOV.U32 R2, RZ, RZ, R14 ;  /* 0x000000ffff027224 */ /* 0x000fce00078e000e */
[----:B------:R-:W-:Y:S05]  /*174b0*/  WARPSYNC.COLLECTIVE R15, `(.L_x_9785) ;  /* 0x000000000f087348 */ /* 0x000fea0003c00000 */
[----:B------:R0:W1:Y:S02]  /*174c0*/  SHFL.IDX P6, R14, R13, R12, R11 ;  /* 0x0000000c0d0e7389 */ /* 0x00006400000c000b */
[----:B01----:R-:W-:Y:S01]  /*174d0*/  ENDCOLLECTIVE ;  /* 0x000000000000791b */ /* 0x003fe20003800000 */
.L_x_9785:
        /* <DEDUP_REMOVED lines=12> */
.L_x_9786:
[----:B------:R-:W-:Y:S02]  /*175a0*/  IMAD.MOV.U32 R13, RZ, RZ, R21 ;  /* 0x000000ffff0d7224 */ /* 0x000fe400078e0015 */
[----:B------:R-:W-:Y:S02]  /*175b0*/  IMAD.MOV.U32 R12, RZ, RZ, RZ ;  /* 0x000000ffff0c7224 */ /* 0x000fe400078e00ff */
[----:B------:R-:W-:-:S07]  /*175c0*/  IMAD.MOV.U32 R2, RZ, RZ, R14 ;  /* 0x000000ffff027224 */ /* 0x000fce00078e000e */
[----:B------:R-:W-:Y:S05]  /*175d0*/  WARPSYNC.COLLECTIVE R15, `(.L_x_9787) ;  /* 0x000000000f087348 */ /* 0x000fea0003c00000 */
[----:B------:R0:W1:Y:S02]  /*175e0*/  SHFL.IDX P6, R14, R13, R12, R11 ;  /* 0x0000000c0d0e7389 */ /* 0x00006400000c000b */
[----:B01----:R-:W-:Y:S01]  /*175f0*/  ENDCOLLECTIVE ;  /* 0x000000000000791b */ /* 0x003fe20003800000 */
.L_x_9787:
        /* <DEDUP_REMOVED lines=12> */
.L_x_9788:
[----:B------:R-:W-:Y:S02]  /*176c0*/  IMAD.MOV.U32 R13, RZ, RZ, R21 ;  /* 0x000000ffff0d7224 */ /* 0x000fe400078e0015 */
[----:B------:R-:W-:Y:S02]  /*176d0*/  IMAD.MOV.U32 R12, RZ, RZ, 0x1 ;  /* 0x00000001ff0c7424 */ /* 0x000fe400078e00ff */
[----:B------:R-:W-:-:S07]  /*176e0*/  IMAD.MOV.U32 R2, RZ, RZ, R14 ;  /* 0x000000ffff027224 */ /* 0x000fce00078e000e */
[----:B------:R-:W-:Y:S05]  /*176f0*/  WARPSYNC.COLLECTIVE R15, `(.L_x_9789) ;  /* 0x000000000f087348 */ /* 0x000fea0003c00000 */
[----:B------:R0:W1:Y:S02]  /*17700*/  SHFL.IDX P6, R14, R13, R12, R11 ;  /* 0x0000000c0d0e7389 */ /* 0x00006400000c000b */
[----:B01----:R-:W-:Y:S01]  /*17710*/  ENDCOLLECTIVE ;  /* 0x000000000000791b */ /* 0x003fe20003800000 */
.L_x_9789:
        /* <DEDUP_REMOVED lines=13> */
.L_x_9790:
        /* <DEDUP_REMOVED lines=15> */
.L_x_9699:
[----:B--2---:R2:W3:Y:S02]  /*178e0*/  SYNCS.PHASECHK.TRANS64.TRYWAIT P0, [R0+URZ+0x22840], R30 ;  /* 0x0228401e000075a7 */ /* 0x0044e4000800017f */
[----:B---3--:R-:W-:Y:S05]  /*178f0*/  @!P0 NANOSLEEP.SYNCS 0x989680 ;  /* 0x009896800000895d */ /* 0x008fea0003900000 */
[----:B------:R-:W3:Y:S02]  /*17900*/  @!P0 SYNCS.PHASECHK.TRANS64 P0, [R0+URZ+0x22840], R30 ;  /* 0x0228401e000085a7 */ /* 0x000ee4000800007f */
[----:B---3--:R-:W-:Y:S05]  /*17910*/  @!P0 BRA `(.L_x_9699) ;  /* 0xfffffffc00f08947 */ /* 0x008fea000383ffff */
[----:B------:R-:W-:Y:S05]  /*17920*/  BRA `(.L_x_9792) ;  /* 0xffffffa800ac7947 */ /* 0x000fea000383ffff */
.L_x_9700:
[----:B------:R-:W-:Y:S01]  /*17930*/  BSSY B0, `(.L_x_9793) ;  /* 0x0000008000007945 */ /* 0x000fe20003800000 */
[----:B------:R-:W-:Y:S01]  /*17940*/  MOV R13, R7 ;  /* 0x00000007000d7202 */ /* 0x000fe20000000f00 */
[----:B------:R-:W-:Y:S02]  /*17950*/  IMAD.MOV.U32 R12, RZ, RZ, RZ ;  /* 0x000000ffff0c7224 */ /* 0x000fe400078e00ff */
[----:B------:R-:W-:Y:S02]  /*17960*/  IMAD.MOV.U32 R11, RZ, RZ, 0x181f ;  /* 0x0000181fff0b7424 */ /* 0x000fe400078e00ff */
[----:B------:R-:W-:-:S07]  /*17970*/  IMAD.MOV.U32 R15, RZ, RZ, -0x1 ;  /* 0xffffffffff0f7424 */ /* 0x000fce00078e00ff */
[----:B012---:R-:W-:Y:S05]  /*17980*/  WARPSYNC.COLLECTIVE R15, `(.L_x_9794) ;  /* 0x000000000f087348 */ /* 0x007fea0003c00000 */
[----:B------:R3:W4:Y:S02]  /*17990*/  SHFL.IDX P6, R14, R13, R12, R11 ;  /* 0x0000000c0d0e7389 */ /* 0x00072400000c000b */
[----:B01234-:R-:W-:Y:S01]  /*179a0*/  ENDCOLLECTIVE ;  /* 0x000000000000791b */ /* 0x01ffe20003800000 */
.L_x_9794:
[----:B------:R-:W-:Y:S05]  /*179b0*/  BSYNC B0 ;  /* 0x0000000000007941 */ /* 0x000fea0003800000 */
.L_x_9793:
        /* <DEDUP_REMOVED lines=8> */
.L_x_9795:
        /* <DEDUP_REMOVED lines=13> */
.L_x_9796:
[----:B------:R-:W-:Y:S02]  /*17b10*/  IMAD.MOV.U32 R13, RZ, RZ, R8 ;  /* 0x000000ffff0d7224 */ /* 0x000fe400078e0008 */
[----:B------:R-:W-:-:S07]  /*17b20*/  IMAD.MOV.U32 R2, RZ, RZ, R14 ;  /* 0x000000ffff027224 */ /* 0x000fce00078e000e */
[----:B------:R-:W-:Y:S05]  /*17b30*/  WARPSYNC.COLLECTIVE R15, `(.L_x_9797) ;  /* 0x000000000f087348 */ /* 0x000fea0003c00000 */
[----:B------:R0:W1:Y:S02]  /*17b40*/  SHFL.IDX P6, R14, R13, R12, R11 ;  /* 0x0000000c0d0e7389 */ /* 0x00006400000c000b */
[----:B01----:R-:W-:Y:S01]  /*17b50*/  ENDCOLLECTIVE ;  /* 0x000000000000791b */ /* 0x003fe20003800000 */
.L_x_9797:
        /* <DEDUP_REMOVED lines=13> */
.L_x_9798:
[----:B------:R-:W-:Y:S02]  /*17c30*/  IMAD.MOV.U32 R13, RZ, RZ, R8 ;  /* 0x000000ffff0d7224 */ /* 0x000fe400078e0008 */
[----:B------:R-:W-:-:S07]  /*17c40*/  IMAD.MOV.U32 R2, RZ, RZ, R14 ;  /* 0x000000ffff027224 */ /* 0x000fce00078e000e */
[----:B------:R-:W-:Y:S05]  /*17c50*/  WARPSYNC.COLLECTIVE R15, `(.L_x_9799) ;  /* 0x000000000f087348 */ /* 0x000fea0003c00000 */
[----:B------:R0:W1:Y:S02]  /*17c60*/  SHFL.IDX P6, R14, R13, R12, R11 ;  /* 0x0000000c0d0e7389 */ /* 0x00006400000c000b */
[----:B01----:R-:W-:Y:S01]  /*17c70*/  ENDCOLLECTIVE ;  /* 0x000000000000791b */ /* 0x003fe20003800000 */
.L_x_9799:
[----:B------:R-:W-:Y:S01]  /*17c80*/  MOV R13, R7 ;  /* 0x00000007000d7202 */ /* 0x000fe20000000f00 */
[----:B------:R-:W-:Y:S01]  /*17c90*/  IMAD.MOV.U32 R12, RZ, RZ, 0x3 ;  /* 0x00000003ff0c7424 */ /* 0x000fe200078e00ff */
[----:B------:R-:W-:-:S13]  /*17ca0*/  @P5 IADD3 R9, P0, R32, R14, RZ ;  /* 0x0000000e20095210 */ /* 0x000fda0007f1e0ff */
[----:B------:R-:W-:Y:S05]  /*17cb0*/  WARPSYNC.COLLECTIVE R15, `(.L_x_9800) ;  /* 0x000000000f087348 */ /* 0x000fea0003c00000 */
[----:B------:R0:W1:Y:S02]  /*17cc0*/  SHFL.IDX P6, R14, R13, R12, R11 ;  /* 0x0000000c0d0e7389 */ /* 0x00006400000c000b */
[----:B01----:R-:W-:Y:S01]  /*17cd0*/  ENDCOLLECTIVE ;  /* 0x000000000000791b */ /* 0x003fe20003800000 */
.L_x_9800:
        /* <DEDUP_REMOVED lines=13> */
.L_x_9801:
[----:B------:R-:W-:Y:S01]  /*17db0*/  IMAD.MOV.U32 R13, RZ, RZ, R7 ;  /* 0x000000ffff0d7224 */ /* 0x000fe200078e0007 */
[----:B------:R-:W-:Y:S02]  /*17dc0*/  MOV R12, 0x4 ;  /* 0x00000004000c7802 */ /* 0x000fe40000000f00 */
[----:B------:R-:W-:-:S13]  /*17dd0*/  @P4 IADD3 R9, P0, R32, R14, RZ ;  /* 0x0000000e20094210 */ /* 0x000fda0007f1e0ff */
[----:B------:R-:W-:Y:S05]  /*17de0*/  WARPSYNC.COLLECTIVE R15, `(.L_x_9802) ;  /* 0x000000000f087348 */ /* 0x000fea0003c00000 */
[----:B------:R0:W1:Y:S02]  /*17df0*/  SHFL.IDX P6, R14, R13, R12, R11 ;  /* 0x0000000c0d0e7389 */ /* 0x00006400000c000b */
[----:B01----:R-:W-:Y:S01]  /*17e00*/  ENDCOLLECTIVE ;  /* 0x000000000000791b */ /* 0x003fe20003800000 */
.L_x_9802:
        /* <DEDUP_REMOVED lines=13> */
.L_x_9803:
[----:B------:R-:W-:Y:S02]  /*17ee0*/  IMAD.MOV.U32 R13, RZ, RZ, R7 ;  /* 0x000000ffff0d7224 */ /* 0x000fe400078e0007 */
[----:B------:R-:W-:Y:S01]  /*17ef0*/  IMAD.MOV.U32 R12, RZ, RZ, 0x5 ;  /* 0x00000005ff0c7424 */ /* 0x000fe200078e00ff */
[----:B------:R-:W-:-:S13]  /*17f00*/  @P4 IADD3 R9, P0, R32, R14, RZ ;  /* 0x0000000e20094210 */ /* 0x000fda0007f1e0ff */
[----:B------:R-:W-:Y:S05]  /*17f10*/  WARPSYNC.COLLECTIVE R15, `(.L_x_9804) ;  /* 0x000000000f087348 */ /* 0x000fea0003c00000 */
[----:B------:R0:W1:Y:S02]  /*17f20*/  SHFL.IDX P6, R14, R13, R12, R11 ;  /* 0x0000000c0d0e7389 */ /* 0x00006400000c000b */
[----:B01----:R-:W-:Y:S01]  /*17f30*/  ENDCOLLECTIVE ;  /* 0x000000000000791b */ /* 0x003fe20003800000 */
.L_x_9804:
        /* <DEDUP_REMOVED lines=13> */
.L_x_9805:
[----:B------:R-:W-:Y:S02]  /*18010*/  IMAD.MOV.U32 R13, RZ, RZ, R7 ;  /* 0x000000ffff0d7224 */ /* 0x000fe400078e0007 */
[----:B------:R-:W-:Y:S01]  /*18020*/  IMAD.MOV.U32 R12, RZ, RZ, 0x6 ;  /* 0x00000006ff0c7424 */ /* 0x000fe200078e00ff */
[----:B------:R-:W-:-:S13]  /*18030*/  @P5 IADD3 R9, P0, R32, R14, RZ ;  /* 0x0000000e20095210 */ /* 0x000fda0007f1e0ff */
[----:B------:R-:W-:Y:S05]  /*18040*/  WARPSYNC.COLLECTIVE R15, `(.L_x_9806) ;  /* 0x000000000f087348 */ /* 0x000fea0003c00000 */
[----:B------:R0:W1:Y:S02]  /*18050*/  SHFL.IDX P6, R14, R13, R12, R11 ;  /* 0x0000000c0d0e7389 */ /* 0x00006400000c000b */
[----:B01----:R-:W-:Y:S01]  /*18060*/  ENDCOLLECTIVE ;  /* 0x000000000000791b */ /* 0x003fe20003800000 */
.L_x_9806:
[----:B------:R-:W-:Y:S02]  /*18070*/  @P5 IMAD.X R10, RZ, RZ, R2, P0 ;  /* 0x000000ffff0a5224 */ /* 0x000fe400000e0602 */
[----:B------:R-:W-:Y:S02]  /*18080*/  @P5 IMAD.MOV.U32 R2, RZ, RZ, R9 ;  /* 0x000000ffff025224 */ /* 0x000fe400078e0009 */
[----:B------:R-:W-:-:S05]  /*18090*/  @P5 IMAD.MOV.U32 R3, RZ, RZ, R10 ;  /* 0x000000ffff035224 */ /* 0x000fca00078e000a */
[----:B------:R-:W-:Y:S01]  /*180a0*/  @!PT LDS RZ, [RZ] ;  /* 0x00000000fffff984 */ /* 0x000fe20000000800 */
[----:B------:R-:W-:Y:S01]  /*180b0*/  @!PT LDS RZ, [RZ] ;  /* 0x00000000fffff984 */ /* 0x000fe20000000800 */
[----:B------:R-:W-:Y:S01]  /*180c0*/  @!PT LDS RZ, [RZ] ;  /* 0x00000000fffff984 */ /* 0x000fe20000000800 */
[----:B------:R0:W-:Y:S01]  /*180d0*/  @P5 LDGSTS.E.BYPASS.LTC128B.128 [R4+0x1ac00], desc[UR52][R2.64], !P2 ;  /* 0x1ac0000002045fae */ /* 0x0001e2000d101d74 */
[----:B------:R-:W-:Y:S01]  /*180e0*/  MOV R13, R8 ;  /* 0x00000008000d7202 */ /* 0x000fe20000000f00 */
[----:B0-----:R-:W-:-:S07]  /*180f0*/  IMAD.MOV.U32 R2, RZ, RZ, R14 ;  /* 0x000000ffff027224 */ /* 0x001fce00078e000e */
[----:B------:R-:W-:Y:S05]  /*18100*/  WARPSYNC.COLLECTIVE R15, `(.L_x_9807) ;  /* 0x000000000f087348 */ /* 0x000fea0003c00000 */
[----:B------:R0:W1:Y:S02]  /*18110*/  SHFL.IDX P6, R14, R13, R12, R11 ;  /* 0x0000000c0d0e7389 */ /* 0x00006400000c000b */
[----:B01----:R-:W-:Y:S01]  /*18120*/  ENDCOLLECTIVE ;  /* 0x000000000000791b */ /* 0x003fe20003800000 */
.L_x_9807:
[----:B------:R-:W-:Y:S02]  /*18130*/  IMAD.MOV.U32 R13, RZ, RZ, R7 ;  /* 0x000000ffff0d7224 */ /* 0x000fe400078e0007 */
[----:B------:R-:W-:Y:S01]  /*18140*/  IMAD.MOV.U32 R12, RZ, RZ, 0x7 ;  /* 0x00000007ff0c7424 */ /* 0x000fe200078e00ff */
[----:B------:R-:W-:-:S13]  /*18150*/  @P4 IADD3 R9, P0, R32, R14, RZ ;  /* 0x0000000e20094210 */ /* 0x000fda0007f1e0ff */
[----:B------:R-:W-:Y:S05]  /*18160*/  WARPSYNC.COLLECTIVE R15, `(.L_x_9808) ;  /* 0x000000000f087348 */ /* 0x000fea0003c00000 */
[----:B------:R0:W1:Y:S02]  /*18170*/  SHFL.IDX P6, R14, R13, R12, R11 ;  /* 0x0000000c0d0e7389 */ /* 0x00006400000c000b */
[----:B01----:R-:W-:Y:S01]  /*18180*/  ENDCOLLECTIVE ;  /* 0x000000000000791b */ /* 0x003fe20003800000 */
.L_x_9808:
        /* <DEDUP_REMOVED lines=12> */
.L_x_9809:
[----:B------:R-:W-:Y:S02]  /*18250*/  IMAD.MOV.U32 R13, RZ, RZ, R6 ;  /* 0x000000ffff0d7224 */ /* 0x000fe400078e0006 */
[----:B------:R-:W-:Y:S01]  /*18260*/  IMAD.MOV.U32 R12, RZ, RZ, RZ ;  /* 0x000000ffff0c7224 */ /* 0x000fe200078e00ff */
[----:B------:R-:W-:-:S04]  /*18270*/  @P3 IADD3 R14, P0, R32, R14, RZ ;  /* 0x0000000e200e3210 */ /* 0x000fc80007f1e0ff */
[----:B------:R-:W-:Y:S01]  /*18280*/  @P3 IADD3.X R9, RZ, R7, RZ, P0, !PT ;  /* 0x00000007ff093210 */ /* 0x000fe200007fe4ff */
[----:B------:R-:W-:-:S08]  /*18290*/  @P3 IMAD.MOV.U32 R2, RZ, RZ, R14 ;  /* 0x000000ffff023224 */ /* 0x000fd000078e000e */
[----:B------:R-:W-:Y:S05]  /*182a0*/  WARPSYNC.COLLECTIVE R15, `(.L_x_9810) ;  /* 0x000000000f087348 */ /* 0x000fea0003c00000 */
[----:B------:R0:W1:Y:S02]  /*182b0*/  SHFL.IDX P6, R14, R13, R12, R11 ;  /* 0x0000000c0d0e7389 */ /* 0x00006400000c000b */
[----:B01----:R-:W-:Y:S01]  /*182c0*/  ENDCOLLECTIVE ;  /* 0x000000000000791b */ /* 0x003fe20003800000 */
.L_x_9810:
        /* <DEDUP_REMOVED lines=10> */
.L_x_9811:
        /* <DEDUP_REMOVED lines=8> */
.L_x_9812:
        /* <DEDUP_REMOVED lines=10> */
.L_x_9813:
[----:B------:R-:W-:Y:S05]  /*18490*/  BRA `(.L_x_9814) ;  /* 0xffffffa400707947 */ /* 0x000fea000383ffff */
.L_x_9705:
[----:B------:R-:W-:Y:S01]  /*184a0*/  IMAD.MOV.U32 R13, RZ, RZ, R5 ;  /* 0x000000ffff0d7224 */ /* 0x000fe200078e0005 */
[----:B------:R-:W-:Y:S01]  /*184b0*/  MOV R11, 0x181f ;  /* 0x0000181f000b7802 */ /* 0x000fe20000000f00 */
[----:B------:R-:W-:Y:S02]  /*184c0*/  IMAD.MOV.U32 R12, RZ, RZ, RZ ;  /* 0x000000ffff0c7224 */ /* 0x000fe400078e00ff */
[----:B------:R-:W-:Y:S02]  /*184d0*/  IMAD.MOV.U32 R15, RZ, RZ, -0x1 ;  /* 0xffffffffff0f7424 */ /* 0x000fe400078e00ff */
[----:B------:R-:W-:Y:S02]  /*184e0*/  IMAD R4, R4, UR41, RZ ;  /* 0x0000002904047c24 */ /* 0x000fe4000f8e02ff */
[----:B------:R-:W-:-:S07]  /*184f0*/  IMAD R17, R17, 0x80, R10 ;  /* 0x0000008011117824 */ /* 0x000fce00078e020a */
[----:B-----5:R-:W-:Y:S05]  /*18500*/  WARPSYNC.COLLECTIVE R15, `(.L_x_9815) ;  /* 0x000000000f087348 */ /* 0x020fea0003c00000 */
[----:B------:R0:W1:Y:S02]  /*18510*/  SHFL.IDX P6, R14, R13, R12, R11 ;  /* 0x0000000c0d0e7389 */ /* 0x00006400000c000b */
[----:B01---5:R-:W-:Y:S01]  /*18520*/  ENDCOLLECTIVE ;  /* 0x000000000000791b */ /* 0x023fe20003800000 */
.L_x_9815:
[C---:B------:R-:W-:Y:S01]  /*18530*/  VIADD R7, R17.reuse, 0x10 ;  /* 0x0000001011077836 */ /* 0x040fe20000000000 */
[----:B------:R-:W-:Y:S01]  /*18540*/  ISETP.GE.AND P2, PT, R17, R4, PT ;  /* 0x000000041100720c */ /* 0x000fe20003f46270 */
[----:B------:R-:W-:Y:S02]  /*18550*/  IMAD.MOV.U32 R13, RZ, RZ, R0 ;  /* 0x000000ffff0d7224 */ /* 0x000fe400078e0000 */
[----:B------:R-:W-:-:S10]  /*18560*/  IMAD.MOV.U32 R2, RZ, RZ, R14 ;  /* 0x000000ffff027224 */ /* 0x000fd400078e000e */
[----:B------:R-:W-:Y:S05]  /*18570*/  WARPSYNC.COLLECTIVE R15, `(.L_x_9816) ;  /* 0x000000000f087348 */ /* 0x000fea0003c00000 */
[----:B------:R0:W1:Y:S02]  /*18580*/  SHFL.IDX P6, R14, R13, R12, R11 ;  /* 0x0000000c0d0e7389 */ /* 0x00006400000c000b */
[----:B01----:R-:W-:Y:S01]  /*18590*/  ENDCOLLECTIVE ;  /* 0x000000000000791b */ /* 0x003fe20003800000 */
.L_x_9816:
[----:B------:R-:W-:Y:S01]  /*185a0*/  MOV R13, R5 ;  /* 0x00000005000d7202 */ /* 0x000fe20000000f00 */
[----:B------:R-:W-:Y:S01]  /*185b0*/  IMAD.MOV.U32 R12, RZ, RZ, 0x1 ;  /* 0x00000001ff0c7424 */ /* 0x000fe200078e00ff */
[----:B------:R-:W-:-:S05]  /*185c0*/  @!P2 IADD3 R14, P1, R32, R14, RZ ;  /* 0x0000000e200ea210 */ /* 0x000fca0007f3e0ff */
[----:B------:R-:W-:Y:S02]  /*185d0*/  @!P2 IMAD.X R3, RZ, RZ, R2, P1 ;  /* 0x000000ffff03a224 */ /* 0x000fe400008e0602 */
[----:B------:R-:W-:-:S07]  /*185e0*/  @!P2 IMAD.MOV.U32 R2, RZ, RZ, R14 ;  /* 0x000000ffff02a224 */ /* 0x000fce00078e000e */
[----:B------:R-:W-:Y:S05]  /*185f0*/  WARPSYNC.COLLECTIVE R15, `(.L_x_9817) ;  /* 0x000000000f087348 */ /* 0x000fea0003c00000 */
[----:B------:R0:W1:Y:S02]  /*18600*/  SHFL.IDX P6, R14, R13, R12, R11 ;  /* 0x0000000c0d0e7389 */ /* 0x00006400000c000b */
[----:B01----:R-:W-:Y:S01]  /*18610*/  ENDCOLLECTIVE ;  /* 0x000000000000791b */ /* 0x003fe20003800000 */
.L_x_9817:
[----:B------:R-:W-:Y:S01]  /*18620*/  @!PT LDS RZ, [RZ] ;  /* 0x00000000fffff984 */ /* 0x000fe20000000800 */
[----:B------:R-:W-:Y:S01]  /*18630*/  @!PT LDS RZ, [RZ] ;  /* 0x00000000fffff984 */ /* 0x000fe20000000800 */
[----:B------:R-:W-:Y:S01]  /*18640*/  @!PT LDS RZ, [RZ] ;  /* 0x00000000fffff984 */ /* 0x000fe20000000800 */
[----:B------:R0:W-:Y:S01]  /*18650*/  @!P2 LDGSTS.E.BYPASS.LTC128B.128 [R8+0x14400], desc[UR52][R2.64], !P0 ;  /* 0x144000000208afae */ /* 0x0001e2000c101d74 */
[----:B------:R-:W-:Y:S01]  /*18660*/  ISETP.GE.AND P2, PT, R7, R4, PT ;  /* 0x000000040700720c */ /* 0x000fe20003f46270 */
[----:B------:R-:W-:Y:S02]  /*18670*/  VIADD R7, R17, 0x20 ;  /* 0x0000002011077836 */ /* 0x000fe40000000000 */
[----:B------:R-:W-:Y:S02]  /*18680*/  IMAD.MOV.U32 R13, RZ, RZ, R0 ;  /* 0x000000ffff0d7224 */ /* 0x000fe400078e0000 */
[----:B------:R-:W-:-:S08]  /*18690*/  IMAD.MOV.U32 R6, RZ, RZ, R14 ;  /* 0x000000ffff067224 */ /* 0x000fd000078e000e */
[----:B0-----:R-:W-:Y:S05]  /*186a0*/  WARPSYNC.COLLECTIVE R15, `(.L_x_9818) ;  /* 0x000000000f087348 */ /* 0x001fea0003c00000 */
[----:B------:R1:W2:Y:S02]  /*186b0*/  SHFL.IDX P6, R14, R13, R12, R11 ;  /* 0x0000000c0d0e7389 */ /* 0x0002a400000c000b */
[----:B012---:R-:W-:Y:S01]  /*186c0*/  ENDCOLLECTIVE ;  /* 0x000000000000791b */ /* 0x007fe20003800000 */
.L_x_9818:
[----:B------:R-:W-:Y:S02]  /*186d0*/  IMAD.MOV.U32 R13, RZ, RZ, R5 ;  /* 0x000000ffff0d7224 */ /* 0x000fe400078e0005 */
[----:B------:R-:W-:Y:S01]  /*186e0*/  IMAD.MOV.U32 R12, RZ, RZ, 0x2 ;  /* 0x00000002ff0c7424 */ /* 0x000fe200078e00ff */
[----:B------:R-:W-:-:S13]  /*186f0*/  @!P2 IADD3 R2, P1, R32, R14, RZ ;  /* 0x0000000e2002a210 */ /* 0x000fda0007f3e0ff */
[----:B------:R-:W-:Y:S05]  /*18700*/  WARPSYNC.COLLECTIVE R15, `(.L_x_9819) ;  /* 0x000000000f087348 */ /* 0x000fea0003c00000 */
[----:B------:R0:W1:Y:S02]  /*18710*/  SHFL.IDX P6, R14, R13, R12, R11 ;  /* 0x0000000c0d0e7389 */ /* 0x00006400000c000b */
[----:B01----:R-:W-:Y:S01]  /*18720*/  ENDCOLLECTIVE ;  /* 0x000000000000791b */ /* 0x003fe20003800000 */
.L_x_9819:
        /* <DEDUP_REMOVED lines=12> */
.L_x_9820:
[----:B------:R-:W-:Y:S02]  /*187f0*/  IMAD.MOV.U32 R13, RZ, RZ, R5 ;  /* 0x000000ffff0d7224 */ /* 0x000fe400078e0005 */
[----:B------:R-:W-:Y:S01]  /*18800*/  IMAD.MOV.U32 R12, RZ, RZ, 0x3 ;  /* 0x00000003ff0c7424 */ /* 0x000fe200078e00ff */
[----:B------:R-:W-:-:S13]  /*18810*/  @!P2 IADD3 R2, P1, R32, R14, RZ ;  /* 0x0000000e2002a210 */ /* 0x000fda0007f3e0ff */
[----:B------:R-:W-:Y:S05]  /*18820*/  WARPSYNC.COLLECTIVE R15, `(.L_x_9821) ;  /* 0x000000000f087348 */ /* 0x000fea0003c00000 */
[----:B------:R0:W1:Y:S02]  /*18830*/  SHFL.IDX P6, R14, R13, R12, R11 ;  /* 0x0000000c0d0e7389 */ /* 0x00006400000c000b */
[----:B01----:R-:W-:Y:S01]  /*18840*/  ENDCOLLECTIVE ;  /* 0x000000000000791b */ /* 0x003fe20003800000 */
.L_x_9821:
[----:B------:R-:W-:-:S05]  /*18850*/  @!P2 IMAD.X R3, RZ, RZ, R6, P1 ;  /* 0x000000ffff03a224 */ /* 0x000fca00008e0606 */
        /* <DEDUP_REMOVED lines=11> */
.L_x_9822:
[----:B------:R-:W-:Y:S02]  /*18910*/  IMAD.MOV.U32 R13, RZ, RZ, R5 ;  /* 0x000000ffff0d7224 */ /* 0x000fe400078e0005 */
[----:B------:R-:W-:Y:S01]  /*18920*/  IMAD.MOV.U32 R12, RZ, RZ, 0x4 ;  /* 0x00000004ff0c7424 */ /* 0x000fe200078e00ff */
[----:B------:R-:W-:-:S13]  /*18930*/  @!P2 IADD3 R2, P1, R32, R14, RZ ;  /* 0x0000000e2002a210 */ /* 0x000fda0007f3e0ff */
[----:B------:R-:W-:Y:S05]  /*18940*/  WARPSYNC.COLLECTIVE R15, `(.L_x_9823) ;  /* 0x000000000f087348 */ /* 0x000fea0003c00000 */
[----:B------:R0:W1:Y:S02]  /*18950*/  SHFL.IDX P6, R14, R13, R12, R11 ;  /* 0x0000000c0d0e7389 */ /* 0x00006400000c000b */
[----:B01----:R-:W-:Y:S01]  /*18960*/  ENDCOLLECTIVE ;  /* 0x000000000000791b */ /* 0x003fe20003800000 */
.L_x_9823:
[----:B------:R-:W-:-:S05]  /*18970*/  @!P2 IADD3.X R3, RZ, R6, RZ, P1, !PT ;  /* 0x00000006ff03a210 */ /* 0x000fca0000ffe4ff */
        /* <DEDUP_REMOVED lines=11> */
.L_x_9824:
[----:B------:R-:W-:Y:S01]  /*18a30*/  MOV R13, R5 ;  /* 0x00000005000d7202 */ /* 0x000fe20000000f00 */
[----:B------:R-:W-:Y:S01]  /*18a40*/  IMAD.MOV.U32 R12, RZ, RZ, 0x5 ;  /* 0x00000005ff0c7424 */ /* 0x000fe200078e00ff */
[----:B------:R-:W-:-:S13]  /*18a50*/  @!P2 IADD3 R2, P1, R32, R14, RZ ;  /* 0x0000000e2002a210 */ /* 0x000fda0007f3e0ff */
[----:B------:R-:W-:Y:S05]  /*18a60*/  WARPSYNC.COLLECTIVE R15, `(.L_x_9825) ;  /* 0x000000000f087348 */ /* 0x000fea0003c00000 */
[----:B------:R0:W1:Y:S02]  /*18a70*/  SHFL.IDX P6, R14, R13, R12, R11 ;  /* 0x0000000c0d0e7389 */ /* 0x00006400000c000b */
[----:B01----:R-:W-:Y:S01]  /*18a80*/  ENDCOLLECTIVE ;  /* 0x000000000000791b */ /* 0x003fe20003800000 */
.L_x_9825:
[----:B------:R-:W-:-:S05]  /*18a90*/  @!P2 IMAD.X R3, RZ, RZ, R6, P1 ;  /* 0x000000ffff03a224 */ /* 0x000fca00008e0606 */
[----:B------:R-:W-:Y:S01]  /*18aa0*/  @!PT LDS RZ, [RZ] ;  /* 0x00000000fffff984 */ /* 0x000fe20000000800 */
[----:B------:R-:W-:Y:S01]  /*18ab0*/  @!PT LDS RZ, [RZ] ;  /* 0x00000000fffff984 */ /* 0x000fe20000000800 */
[----:B------:R-:W-:Y:S01]  /*18ac0*/  @!PT LDS RZ, [RZ] ;  /* 0x00000000fffff984 */ /* 0x000fe20000000800 */
[----:B------:R0:W-:Y:S01]  /*18ad0*/  @!P2 LDGSTS.E.BYPASS.LTC128B.128 [R8+0x16400], desc[UR52][R2.64], !P0 ;  /* 0x164000000208afae */ /* 0x0001e2000c101d74 */
[----:B------:R-:W-:Y:S01]  /*18ae0*/  ISETP.GE.AND P2, PT, R7, R4, PT ;  /* 0x000000040700720c */ /* 0x000fe20003f46270 */
[----:B------:R-:W-:Y:S02]  /*18af0*/  IMAD.MOV.U32 R13, RZ, RZ, R0 ;  /* 0x000000ffff0d7224 */ /* 0x000fe400078e0000 */
[----:B------:R-:W-:-:S10]  /*18b00*/  IMAD.MOV.U32 R6, RZ, RZ, R14 ;  /* 0x000000ffff067224 */ /* 0x000fd400078e000e */
[----:B0-----:R-:W-:Y:S05]  /*18b10*/  WARPSYNC.COLLECTIVE R15, `(.L_x_9826) ;  /* 0x000000000f087348 */ /* 0x001fea0003c00000 */
[----:B------:R1:W2:Y:S02]  /*18b20*/  SHFL.IDX P6, R14, R13, R12, R11 ;  /* 0x0000000c0d0e7389 */ /* 0x0002a400000c000b */
[----:B012---:R-:W-:Y:S01]  /*18b30*/  ENDCOLLECTIVE ;  /* 0x000000000000791b */ /* 0x007fe20003800000 */
.L_x_9826:
[----:B------:R-:W-:Y:S02]  /*18b40*/  IMAD.MOV.U32 R13, RZ, RZ, R5 ;  /* 0x000000ffff0d7224 */ /* 0x000fe400078e0005 */
[----:B------:R-:W-:Y:S01]  /*18b50*/  IMAD.MOV.U32 R12, RZ, RZ, 0x6 ;  /* 0x00000006ff0c7424 */ /* 0x000fe200078e00ff */
[----:B------:R-:W-:-:S13]  /*18b60*/  @!P2 IADD3 R2, P1, R32, R14, RZ ;  /* 0x0000000e2002a210 */ /* 0x000fda0007f3e0ff */
[----:B------:R-:W-:Y:S05]  /*18b70*/  WARPSYNC.COLLECTIVE R15, `(.L_x_9827) ;  /* 0x000000000f087348 */ /* 0x000fea0003c00000 */
[----:B------:R0:W1:Y:S02]  /*18b80*/  SHFL.IDX P6, R14, R13, R12, R11 ;  /* 0x0000000c0d0e7389 */ /* 0x00006400000c000b */
[----:B01----:R-:W-:Y:S01]  /*18b90*/  ENDCOLLECTIVE ;  /* 0x000000000000791b */ /* 0x003fe20003800000 */
.L_x_9827:
        /* <DEDUP_REMOVED lines=12> */
.L_x_9828:
[----:B------:R-:W-:Y:S02]  /*18c60*/  IMAD.MOV.U32 R13, RZ, RZ, R5 ;  /* 0x000000ffff0d7224 */ /* 0x000fe400078e0005 */
[----:B------:R-:W-:Y:S01]  /*18c70*/  IMAD.MOV.U32 R12, RZ, RZ, 0x7 ;  /* 0x00000007ff0c7424 */ /* 0x000fe200078e00ff */
[----:B------:R-:W-:-:S13]  /*18c80*/  @!P2 IADD3 R2, P1, R32, R14, RZ ;  /* 0x0000000e2002a210 */ /* 0x000fda0007f3e0ff */
[----:B------:R-:W-:Y:S05]  /*18c90*/  WARPSYNC.COLLECTIVE R15, `(.L_x_9829) ;  /* 0x000000000f087348 */ /* 0x000fea0003c00000 */
[----:B------:R0:W1:Y:S02]  /*18ca0*/  SHFL.IDX P6, R14, R13, R12, R11 ;  /* 0x0000000c0d0e7389 */ /* 0x00006400000c000b */
[----:B01----:R-:W-:Y:S01]  /*18cb0*/  ENDCOLLECTIVE ;  /* 0x000000000000791b */ /* 0x003fe20003800000 */
.L_x_9829:
        /* <DEDUP_REMOVED lines=10> */
.L_x_9830:
[----:B------:R-:W-:Y:S05]  /*18d60*/  BRA `(.L_x_9831) ;  /* 0xffffffa400c87947 */ /* 0x000fea000383ffff */
.L_x_9708:
[----:B0-----:R0:W1:Y:S02]  /*18d70*/  SYNCS.PHASECHK.TRANS64.TRYWAIT P0, [R22+URZ+0x22820], R3 ;  /* 0x02282003160075a7 */ /* 0x001064000800017f */
[----:B-1----:R-:W-:Y:S05]  /*18d80*/  @!P0 NANOSLEEP.SYNCS 0x989680 ;  /* 0x009896800000895d */ /* 0x002fea0003900000 */
[----:B------:R-:W1:Y:S02]  /*18d90*/  @!P0 SYNCS.PHASECHK.TRANS64 P0, [R22+URZ+0x22820], R3 ;  /* 0x02282003160085a7 */ /* 0x000e64000800007f */
[----:B-1----:R-:W-:Y:S05]  /*18da0*/  @!P0 BRA `(.L_x_9708) ;  /* 0xfffffffc00f08947 */ /* 0x002fea000383ffff */
[----:B------:R-:W-:Y:S05]  /*18db0*/  BRA `(.L_x_9832) ;  /* 0xffffffa800247947 */ /* 0x000fea000383ffff */
.L_x_9712:
[----:B0-----:R0:W1:Y:S02]  /*18dc0*/  SYNCS.PHASECHK.TRANS64.TRYWAIT P0, [R0+URZ+0x22880], R31 ;  /* 0x0228801f000075a7 */ /* 0x001064000800017f */
[----:B-1----:R-:W-:Y:S05]  /*18dd0*/  @!P0 NANOSLEEP.SYNCS 0x989680 ;  /* 0x009896800000895d */ /* 0x002fea0003900000 */
[----:B------:R-:W1:Y:S02]  /*18de0*/  @!P0 SYNCS.PHASECHK.TRANS64 P0, [R0+URZ+0x22880], R31 ;  /* 0x0228801f000085a7 */ /* 0x000e64000800007f */
[----:B-1----:R-:W-:Y:S05]  /*18df0*/  @!P0 BRA `(.L_x_9712) ;  /* 0xfffffffc00f08947 */ /* 0x002fea000383ffff */
[----:B------:R-:W-:Y:S05]  /*18e00*/  BRA `(.L_x_9833) ;  /* 0xffffffac00487947 */ /* 0x000fea000383ffff */
.L_x_9713:
        /* <DEDUP_REMOVED lines=8> */
.L_x_9835:
[----:B------:R-:W-:Y:S05]  /*18e90*/  BSYNC B0 ;  /* 0x0000000000007941 */ /* 0x000fea0003800000 */
.L_x_9834:
        /* <DEDUP_REMOVED lines=9> */
.L_x_9836:
[----:B------:R-:W-:Y:S02]  /*18f30*/  IMAD.MOV.U32 R13, RZ, RZ, R19 ;  /* 0x000000ffff0d7224 */ /* 0x000fe400078e0013 */
[----:B------:R-:W-:Y:S01]  /*18f40*/  IMAD.MOV.U32 R12, RZ, RZ, 0x1 ;  /* 0x00000001ff0c7424 */ /* 0x000fe200078e00ff */
[----:B------:R-:W-:-:S07]  /*18f50*/  MOV R2, R14 ;  /* 0x0000000e00027202 */ /* 0x000fce0000000f00 */
[----:B------:R-:W-:Y:S05]  /*18f60*/  WARPSYNC.COLLECTIVE R15, `(.L_x_9837) ;  /* 0x000000000f087348 */ /* 0x000fea0003c00000 */
[----:B------:R0:W1:Y:S02]  /*18f70*/  SHFL.IDX P6, R14, R13, R12, R11 ;  /* 0x0000000c0d0e7389 */ /* 0x00006400000c000b */
[----:B01----:R-:W-:Y:S01]  /*18f80*/  ENDCOLLECTIVE ;  /* 0x000000000000791b */ /* 0x003fe20003800000 */
.L_x_9837:
        /* <DEDUP_REMOVED lines=11> */
.L_x_9838:
        /* <DEDUP_REMOVED lines=8> */
.L_x_9839:
        /* <DEDUP_REMOVED lines=9> */
.L_x_9840:
        /* <DEDUP_REMOVED lines=9> */
.L_x_9841:
        /* <DEDUP_REMOVED lines=9> */
.L_x_9842:
[----:B------:R-:W-:Y:S02]  /*19270*/  IMAD.MOV.U32 R13, RZ, RZ, R19 ;  /* 0x000000ffff0d7224 */ /* 0x000fe400078e0013 */
[----:B------:R-:W-:Y:S02]  /*19280*/  IMAD.MOV.U32 R12, RZ, RZ, 0x4 ;  /* 0x00000004ff0c7424 */ /* 0x000fe400078e00ff */
[----:B------:R-:W-:-:S07]  /*19290*/  IMAD.MOV.U32 R2, RZ, RZ, R14 ;  /* 0x000000ffff027224 */ /* 0x000fce00078e000e */
[----:B------:R-:W-:Y:S05]  /*192a0*/  WARPSYNC.COLLECTIVE R15, `(.L_x_9843) ;  /* 0x000000000f087348 */ /* 0x000fea0003c00000 */
[----:B------:R0:W1:Y:S02]  /*192b0*/  SHFL.IDX P6, R14, R13, R12, R11 ;  /* 0x0000000c0d0e7389 */ /* 0x00006400000c000b */
[----:B01----:R-:W-:Y:S01]  /*192c0*/  ENDCOLLECTIVE ;  /* 0x000000000000791b */ /* 0x003fe20003800000 */
.L_x_9843:
        /* <DEDUP_REMOVED lines=11> */
.L_x_9844:
[----:B------:R-:W-:Y:S02]  /*19380*/  IMAD.MOV.U32 R13, RZ, RZ, R19 ;  /* 0x000000ffff0d7224 */ /* 0x000fe400078e0013 */
[----:B------:R-:W-:Y:S02]  /*19390*/  IMAD.MOV.U32 R12, RZ, RZ, 0x5 ;  /* 0x00000005ff0c7424 */ /* 0x000fe400078e00ff */
[----:B------:R-:W-:-:S07]  /*193a0*/  IMAD.MOV.U32 R2, RZ, RZ, R14 ;  /* 0x000000ffff027224 */ /* 0x000fce00078e000e */
[----:B------:R-:W-:Y:S05]  /*193b0*/  WARPSYNC.COLLECTIVE R15, `(.L_x_9845) ;  /* 0x000000000f087348 */ /* 0x000fea0003c00000 */
[----:B------:R0:W1:Y:S02]  /*193c0*/  SHFL.IDX P6, R14, R13, R12, R11 ;  /* 0x0000000c0d0e7389 */ /* 0x00006400000c000b */
[----:B01----:R-:W-:Y:S01]  /*193d0*/  ENDCOLLECTIVE ;  /* 0x000000000000791b */ /* 0x003fe20003800000 */
.L_x_9845:
        /* <DEDUP_REMOVED lines=11> */
.L_x_9846:
[----:B------:R-:W-:Y:S02]  /*19490*/  IMAD.MOV.U32 R13, RZ, RZ, R19 ;  /* 0x000000ffff0d7224 */ /* 0x000fe400078e0013 */
[----:B------:R-:W-:Y:S01]  /*194a0*/  IMAD.MOV.U32 R12, RZ, RZ, 0x6 ;  /* 0x00000006ff0c7424 */ /* 0x000fe200078e00ff */
[----:B------:R-:W-:-:S07]  /*194b0*/  MOV R2, R14 ;  /* 0x0000000e00027202 */ /* 0x000fce0000000f00 */
[----:B------:R-:W-:Y:S05]  /*194c0*/  WARPSYNC.COLLECTIVE R15, `(.L_x_9847) ;  /* 0x000000000f087348 */ /* 0x000fea0003c00000 */
[----:B------:R0:W1:Y:S02]  /*194d0*/  SHFL.IDX P6, R14, R13, R12, R11 ;  /* 0x0000000c0d0e7389 */ /* 0x00006400000c000b */
[----:B01----:R-:W-:Y:S01]  /*194e0*/  ENDCOLLECTIVE ;  /* 0x000000000000791b */ /* 0x003fe20003800000 */
.L_x_9847:
        /* <DEDUP_REMOVED lines=11> */
.L_x_9848:
[----:B------:R-:W-:Y:S01]  /*195a0*/  IMAD.MOV.U32 R13, RZ, RZ, R19 ;  /* 0x000000ffff0d7224 */ /* 0x000fe200078e0013 */
[----:B------:R-:W-:Y:S01]  /*195b0*/  MOV R12, 0x7 ;  /* 0x00000007000c7802 */ /* 0x000fe20000000f00 */
[----:B------:R-:W-:-:S07]  /*195c0*/  IMAD.MOV.U32 R2, RZ, RZ, R14 ;  /* 0x000000ffff027224 */ /* 0x000fce00078e000e */
[----:B------:R-:W-:Y:S05]  /*195d0*/  WARPSYNC.COLLECTIVE R15, `(.L_x_9849) ;  /* 0x000000000f087348 */ /* 0x000fea0003c00000 */
[----:B------:R0:W1:Y:S02]  /*195e0*/  SHFL.IDX P6, R14, R13, R12, R11 ;  /* 0x0000000c0d0e7389 */ /* 0x00006400000c000b */
[----:B01----:R-:W-:Y:S01]  /*195f0*/  ENDCOLLECTIVE ;  /* 0x000000000000791b */ /* 0x003fe20003800000 */
.L_x_9849:
        /* <DEDUP_REMOVED lines=11> */
.L_x_9850:
[----:B------:R-:W-:Y:S02]  /*196b0*/  IMAD.MOV.U32 R13, RZ, RZ, R10 ;  /* 0x000000ffff0d7224 */ /* 0x000fe400078e000a */
[----:B------:R-:W-:Y:S02]  /*196c0*/  IMAD.MOV.U32 R12, RZ, RZ, RZ ;  /* 0x000000ffff0c7224 */ /* 0x000fe400078e00ff */
[----:B------:R-:W-:-:S05]  /*196d0*/  IMAD.MOV.U32 R11, RZ, RZ, R14 ;  /* 0x000000ffff0b7224 */ /* 0x000fca00078e000e */
[----:B------:R-:W-:Y:S02]  /*196e0*/  IADD3 R2, P0, R32, R11, RZ ;  /* 0x0000000b20027210 */ /* 0x000fe40007f1e0ff */
[----:B------:R-:W-:-:S03]  /*196f0*/  MOV R11, 0x181f ;  /* 0x0000181f000b7802 */ /* 0x000fc60000000f00 */
[----:B------:R-:W-:-:S08]  /*19700*/  IMAD.X R3, RZ, RZ, R19, P0 ;  /* 0x000000ffff037224 */ /* 0x000fd000000e0613 */
[----:B------:R-:W-:Y:S05]  /*19710*/  WARPSYNC.COLLECTIVE R15, `(.L_x_9851) ;  /* 0x000000000f087348 */ /* 0x000fea0003c00000 */
[----:B------:R0:W1:Y:S02]  /*19720*/  SHFL.IDX P6, R14, R13, R12, R11 ;  /* 0x0000000c0d0e7389 */ /* 0x00006400000c000b */
[----:B01----:R-:W-:Y:S01]  /*19730*/  ENDCOLLECTIVE ;  /* 0x000000000000791b */ /* 0x003fe20003800000 */
.L_x_9851:
        /* <DEDUP_REMOVED lines=9> */
.L_x_9852:
        /* <DEDUP_REMOVED lines=8> */
.L_x_9853:
        /* <DEDUP_REMOVED lines=9> */
.L_x_9854:
[----:B------:R-:W-:Y:S01]  /*198e0*/  IMAD.MOV.U32 R2, RZ, RZ, R14 ;  /* 0x000000ffff027224 */ /* 0x000fe200078e000e */
[----:B------:R-:W-:Y:S06]  /*198f0*/  BRA `(.L_x_9855) ;  /* 0xffffffa400e07947 */ /* 0x000fec000383ffff */
.L_x_9718:
[----:B--2---:R2:W3:Y:S02]  /*19900*/  SYNCS.PHASECHK.TRANS64.TRYWAIT P0, [R0+URZ+0x22840], R31 ;  /* 0x0228401f000075a7 */ /* 0x0044e4000800017f */
[----:B---3--:R-:W-:Y:S05]  /*19910*/  @!P0 NANOSLEEP.SYNCS 0x989680 ;  /* 0x009896800000895d */ /* 0x008fea0003900000 */
[----:B------:R-:W3:Y:S02]  /*19920*/  @!P0 SYNCS.PHASECHK.TRANS64 P0, [R0+URZ+0x22840], R31 ;  /* 0x0228401f000085a7 */ /* 0x000ee4000800007f */
[----:B---3--:R-:W-:Y:S05]  /*19930*/  @!P0 BRA `(.L_x_9718) ;  /* 0xfffffffc00f08947 */ /* 0x008fea000383ffff */
[----:B------:R-:W-:Y:S05]  /*19940*/  BRA `(.L_x_9856) ;  /* 0xffffffa800307947 */ /* 0x000fea000383ffff */
.L_x_9719:
        /* <DEDUP_REMOVED lines=8> */
.L_x_9858:
[----:B------:R-:W-:Y:S05]  /*199d0*/  BSYNC B0 ;  /* 0x0000000000007941 */ /* 0x000fea0003800000 */
.L_x_9857:
        /* <DEDUP_REMOVED lines=8> */
.L_x_9859:
[----:B------:R-:W-:Y:S02]  /*19a60*/  IMAD.MOV.U32 R13, RZ, RZ, R4 ;  /* 0x000000ffff0d7224 */ /* 0x000fe400078e0004 */
[----:B------:R-:W-:Y:S02]  /*19a70*/  IMAD.MOV.U32 R12, RZ, RZ, 0x1 ;  /* 0x00000001ff0c7424 */ /* 0x000fe400078e00ff */
[----:B------:R-:W-:-:S07]  /*19a80*/  IMAD.MOV.U32 R2, RZ, RZ, R14 ;  /* 0x000000ffff027224 */ /* 0x000fce00078e000e */
[----:B------:R-:W-:Y:S05]  /*19a90*/  WARPSYNC.COLLECTIVE R15, `(.L_x_9860) ;  /* 0x000000000f087348 */ /* 0x000fea0003c00000 */
[----:B------:R0:W1:Y:S02]  /*19aa0*/  SHFL.IDX P6, R14, R13, R12, R11 ;  /* 0x0000000c0d0e7389 */ /* 0x00006400000c000b */
[----:B01----:R-:W-:Y:S01]  /*19ab0*/  ENDCOLLECTIVE ;  /* 0x000000000000791b */ /* 0x003fe20003800000 */
.L_x_9860:
        /* <DEDUP_REMOVED lines=11> */
.L_x_9861:
        /* <DEDUP_REMOVED lines=8> */
.L_x_9862:
        /* <DEDUP_REMOVED lines=9> */
.L_x_9863:
        /* <DEDUP_REMOVED lines=9> */
.L_x_9864:
        /* <DEDUP_REMOVED lines=9> */
.L_x_9865:
[----:B------:R-:W-:Y:S01]  /*19da0*/  MOV R13, R4 ;  /* 0x00000004000d7202 */ /* 0x000fe20000000f00 */
[----:B------:R-:W-:Y:S02]  /*19db0*/  IMAD.MOV.U32 R12, RZ, RZ, 0x4 ;  /* 0x00000004ff0c7424 */ /* 0x000fe400078e00ff */
[----:B------:R-:W-:-:S07]  /*19dc0*/  IMAD.MOV.U32 R2, RZ, RZ, R14 ;  /* 0x000000ffff027224 */ /* 0x000fce00078e000e */
[----:B------:R-:W-:Y:S05]  /*19dd0*/  WARPSYNC.COLLECTIVE R15, `(.L_x_9866) ;  /* 0x000000000f087348 */ /* 0x000fea0003c00000 */
[----:B------:R0:W1:Y:S02]  /*19de0*/  SHFL.IDX P6, R14, R13, R12, R11 ;  /* 0x0000000c0d0e7389 */ /* 0x00006400000c000b */
[----:B01----:R-:W-:Y:S01]  /*19df0*/  ENDCOLLECTIVE ;  /* 0x000000000000791b */ /* 0x003fe20003800000 */
.L_x_9866:
        /* <DEDUP_REMOVED lines=11> */
.L_x_9867:
[----:B------:R-:W-:Y:S02]  /*19eb0*/  IMAD.MOV.U32 R13, RZ, RZ, R4 ;  /* 0x000000ffff0d7224 */ /* 0x000fe400078e0004 */
[----:B------:R-:W-:Y:S02]  /*19ec0*/  IMAD.MOV.U32 R12, RZ, RZ, 0x5 ;  /* 0x00000005ff0c7424 */ /* 0x000fe400078e00ff */
[----:B------:R-:W-:-:S07]  /*19ed0*/  IMAD.MOV.U32 R2, RZ, RZ, R14 ;  /* 0x000000ffff027224 */ /* 0x000fce00078e000e */
[----:B------:R-:W-:Y:S05]  /*19ee0*/  WARPSYNC.COLLECTIVE R15, `(.L_x_9868) ;  /* 0x000000000f087348 */ /* 0x000fea0003c00000 */
[----:B------:R0:W1:Y:S02]  /*19ef0*/  SHFL.IDX P6, R14, R13, R12, R11 ;  /* 0x0000000c0d0e7389 */ /* 0x00006400000c000b */
[----:B01----:R-:W-:Y:S01]  /*19f00*/  ENDCOLLECTIVE ;  /* 0x000000000000791b */ /* 0x003fe20003800000 */
.L_x_9868:
        /* <DEDUP_REMOVED lines=11> */
.L_x_9869:
[----:B------:R-:W-:Y:S02]  /*19fc0*/  IMAD.MOV.U32 R13, RZ, RZ, R4 ;  /* 0x000000ffff0d7224 */ /* 0x000fe400078e0004 */
[----:B------:R-:W-:Y:S02]  /*19fd0*/  IMAD.MOV.U32 R12, RZ, RZ, 0x6 ;  /* 0x00000006ff0c7424 */ /* 0x000fe400078e00ff */
[----:B------:R-:W-:-:S07]  /*19fe0*/  IMAD.MOV.U32 R2, RZ, RZ, R14 ;  /* 0x000000ffff027224 */ /* 0x000fce00078e000e */
[----:B------:R-:W-:Y:S05]  /*19ff0*/  WARPSYNC.COLLECTIVE R15, `(.L_x_9870) ;  /* 0x000000000f087348 */ /* 0x000fea0003c00000 */
[----:B------:R0:W1:Y:S02]  /*1a000*/  SHFL.IDX P6, R14, R13, R12, R11 ;  /* 0x0000000c0d0e7389 */ /* 0x00006400000c000b */
[----:B01----:R-:W-:Y:S01]  /*1a010*/  ENDCOLLECTIVE ;  /* 0x000000000000791b */ /* 0x003fe20003800000 */
.L_x_9870:
        /* <DEDUP_REMOVED lines=11> */
.L_x_9871:
[----:B------:R-:W-:Y:S02]  /*1a0d0*/  IMAD.MOV.U32 R13, RZ, RZ, R4 ;  /* 0x000000ffff0d7224 */ /* 0x000fe400078e0004 */
[----:B------:R-:W-:Y:S01]  /*1a0e0*/  IMAD.MOV.U32 R12, RZ, RZ, 0x7 ;  /* 0x00000007ff0c7424 */ /* 0x000fe200078e00ff */
[----:B------:R-:W-:-:S07]  /*1a0f0*/  MOV R2, R14 ;  /* 0x0000000e00027202 */ /* 0x000fce0000000f00 */
[----:B------:R-:W-:Y:S05]  /*1a100*/  WARPSYNC.COLLECTIVE R15, `(.L_x_9872) ;  /* 0x000000000f087348 */ /* 0x000fea0003c00000 */
[----:B------:R0:W1:Y:S02]  /*1a110*/  SHFL.IDX P6, R14, R13, R12, R11 ;  /* 0x0000000c0d0e7389 */ /* 0x00006400000c000b */
[----:B01----:R-:W-:Y:S01]  /*1a120*/  ENDCOLLECTIVE ;  /* 0x000000000000791b */ /* 0x003fe20003800000 */
.L_x_9872:
        /* <DEDUP_REMOVED lines=11> */
.L_x_9873:
[----:B------:R-:W-:Y:S01]  /*1a1e0*/  MOV R13, R8 ;  /* 0x00000008000d7202 */ /* 0x000fe20000000f00 */
[----:B------:R-:W-:Y:S02]  /*1a1f0*/  IMAD.MOV.U32 R12, RZ, RZ, RZ ;  /* 0x000000ffff0c7224 */ /* 0x000fe400078e00ff */
[----:B------:R-:W-:-:S07]  /*1a200*/  IMAD.MOV.U32 R9, RZ, RZ, R14 ;  /* 0x000000ffff097224 */ /* 0x000fce00078e000e */
[----:B------:R-:W-:Y:S05]  /*1a210*/  WARPSYNC.COLLECTIVE R15, `(.L_x_9874) ;  /* 0x000000000f087348 */ /* 0x000fea0003c00000 */
[----:B------:R0:W1:Y:S02]  /*1a220*/  SHFL.IDX P6, R14, R13, R12, R11 ;  /* 0x0000000c0d0e7389 */ /* 0x00006400000c000b */
[----:B01----:R-:W-:Y:S01]  /*1a230*/  ENDCOLLECTIVE ;  /* 0x000000000000791b */ /* 0x003fe20003800000 */
.L_x_9874:
        /* <DEDUP_REMOVED lines=11> */
.L_x_9875:
[----:B------:R-:W-:Y:S02]  /*1a2f0*/  IMAD.MOV.U32 R13, RZ, RZ, R8 ;  /* 0x000000ffff0d7224 */ /* 0x000fe400078e0008 */
[----:B------:R-:W-:Y:S02]  /*1a300*/  IMAD.MOV.U32 R12, RZ, RZ, 0x1 ;  /* 0x00000001ff0c7424 */ /* 0x000fe400078e00ff */
[----:B------:R-:W-:-:S07]  /*1a310*/  IMAD.MOV.U32 R5, RZ, RZ, R14 ;  /* 0x000000ffff057224 */ /* 0x000fce00078e000e */
[----:B------:R-:W-:Y:S05]  /*1a320*/  WARPSYNC.COLLECTIVE R15, `(.L_x_9876) ;  /* 0x000000000f087348 */ /* 0x000fea0003c00000 */
[----:B------:R0:W1:Y:S02]  /*1a330*/  SHFL.IDX P6, R14, R13, R12, R11 ;  /* 0x0000000c0d0e7389 */ /* 0x00006400000c000b */
[----:B01----:R-:W-:Y:S01]  /*1a340*/  ENDCOLLECTIVE ;  /* 0x000000000000791b */ /* 0x003fe20003800000 */
.L_x_9876:
        /* <DEDUP_REMOVED lines=11> */
.L_x_9877:
[----:B------:R-:W-:Y:S05]  /*1a400*/  BRA `(.L_x_9878) ;  /* 0xffffffa000c47947 */ /* 0x000fea000383ffff */
.L_x_9724:
[----:B0-----:R0:W1:Y:S02]  /*1a410*/  SYNCS.PHASECHK.TRANS64.TRYWAIT P2, [R0+URZ+0x22870], R3 ;  /* 0x02287003000075a7 */ /* 0x001064000804017f */
[----:B-1----:R-:W-:Y:S05]  /*1a420*/  @!P2 NANOSLEEP.SYNCS 0x989680 ;  /* 0x009896800000a95d */ /* 0x002fea0003900000 */
[----:B------:R-:W1:Y:S02]  /*1a430*/  @!P2 SYNCS.PHASECHK.TRANS64 P2, [R0+URZ+0x22870], R3 ;  /* 0x022870030000a5a7 */ /* 0x000e64000804007f */
[----:B-1----:R-:W-:Y:S05]  /*1a440*/  @!P2 BRA `(.L_x_9724) ;  /* 0xfffffffc00f0a947 */ /* 0x002fea000383ffff */
[----:B------:R-:W-:Y:S05]  /*1a450*/  BRA `(.L_x_9879) ;  /* 0xffffffa400287947 */ /* 0x000fea000383ffff */
.L_x_9726:
[----:B0-----:R0:W1:Y:S02]  /*1a460*/  SYNCS.PHASECHK.TRANS64.TRYWAIT P2, [R0+URZ+0x22860], R3 ;  /* 0x02286003000075a7 */ /* 0x001064000804017f */
[----:B-1----:R-:W-:Y:S05]  /*1a470*/  @!P2 NANOSLEEP.SYNCS 0x989680 ;  /* 0x009896800000a95d */ /* 0x002fea0003900000 */
[----:B------:R-:W1:Y:S02]  /*1a480*/  @!P2 SYNCS.PHASECHK.TRANS64 P2, [R0+URZ+0x22860], R3 ;  /* 0x022860030000a5a7 */ /* 0x000e64000804007f */
[----:B-1----:R-:W-:Y:S05]  /*1a490*/  @!P2 BRA `(.L_x_9726) ;  /* 0xfffffffc00f0a947 */ /* 0x002fea000383ffff */
[----:B------:R-:W-:Y:S05]  /*1a4a0*/  BRA `(.L_x_9880) ;  /* 0xffffffa400387947 */ /* 0x000fea000383ffff */
.L_x_9734:
[----:B0-----:R0:W1:Y:S02]  /*1a4b0*/  SYNCS.PHASECHK.TRANS64.TRYWAIT P1, [R2+URZ+0x22870], R3 ;  /* 0x02287003020075a7 */ /* 0x001064000802017f */
[----:B-1----:R-:W-:Y:S05]  /*1a4c0*/  @!P1 NANOSLEEP.SYNCS 0x989680 ;  /* 0x009896800000995d */ /* 0x002fea0003900000 */
[----:B------:R-:W1:Y:S02]  /*1a4d0*/  @!P1 SYNCS.PHASECHK.TRANS64 P1, [R2+URZ+0x22870], R3 ;  /* 0x02287003020095a7 */ /* 0x000e64000802007f */
[----:B-1----:R-:W-:Y:S05]  /*1a4e0*/  @!P1 BRA `(.L_x_9734) ;  /* 0xfffffffc00f09947 */ /* 0x002fea000383ffff */
[----:B------:R-:W-:Y:S05]  /*1a4f0*/  BRA `(.L_x_9881) ;  /* 0xffffffac00287947 */ /* 0x000fea000383ffff */
.L_x_9736:
[----:B0-----:R0:W1:Y:S02]  /*1a500*/  SYNCS.PHASECHK.TRANS64.TRYWAIT P1, [R2+URZ+0x22860], R3 ;  /* 0x02286003020075a7 */ /* 0x001064000802017f */
[----:B-1----:R-:W-:Y:S05]  /*1a510*/  @!P1 NANOSLEEP.SYNCS 0x989680 ;  /* 0x009896800000995d */ /* 0x002fea0003900000 */
[----:B------:R-:W1:Y:S02]  /*1a520*/  @!P1 SYNCS.PHASECHK.TRANS64 P1, [R2+URZ+0x22860], R3 ;  /* 0x02286003020095a7 */ /* 0x000e64000802007f */
[----:B-1----:R-:W-:Y:S05]  /*1a530*/  @!P1 BRA `(.L_x_9736) ;  /* 0xfffffffc00f09947 */ /* 0x002fea000383ffff */
[----:B------:R-:W-:Y:S05]  /*1a540*/  BRA `(.L_x_9882) ;  /* 0xffffffac00347947 */ /* 0x000fea000383ffff */
.L_x_9750:
[----:B0-----:R0:W1:Y:S02]  /*1a550*/  SYNCS.PHASECHK.TRANS64.TRYWAIT P0, [R4+URZ+0x22820], R0 ;  /* 0x02282000040075a7 */ /* 0x001064000800017f */
[----:B-1----:R-:W-:Y:S05]  /*1a560*/  @!P0 NANOSLEEP.SYNCS 0x989680 ;  /* 0x009896800000895d */ /* 0x002fea0003900000 */
[----:B------:R-:W1:Y:S02]  /*1a570*/  @!P0 SYNCS.PHASECHK.TRANS64 P0, [R4+URZ+0x22820], R0 ;  /* 0x02282000040085a7 */ /* 0x000e64000800007f */
[----:B-1----:R-:W-:Y:S05]  /*1a580*/  @!P0 BRA `(.L_x_9750) ;  /* 0xfffffffc00f08947 */ /* 0x002fea000383ffff */
[----:B------:R-:W-:Y:S05]  /*1a590*/  BRA `(.L_x_9883) ;  /* 0xffffffbc00f07947 */ /* 0x000fea000383ffff */
.L_x_9751:
        /* <DEDUP_REMOVED lines=11> */
.L_x_9885:
[----:B------:R-:W-:Y:S05]  /*1a650*/  BSYNC B0 ;  /* 0x0000000000007941 */ /* 0x000fea0003800000 */
.L_x_9884:
[----:B------:R-:W-:Y:S05]  /*1a660*/  BRA `(.L_x_9886) ;  /* 0xffffffbc00d87947 */ /* 0x000fea000383ffff */
.L_x_9754:
[----:B------:R-:W-:Y:S01]  /*1a670*/  BSSY B1, `(.L_x_9887) ;  /* 0x0000006000017945 */ /* 0x000fe20003800000 */
[----:B------:R-:W-:-:S07]  /*1a680*/  IMAD.MOV.U32 R15, RZ, RZ, -0x1 ;  /* 0xffffffffff0f7424 */ /* 0x000fce00078e00ff */
[----:B0-----:R-:W-:Y:S05]  /*1a690*/  WARPSYNC.COLLECTIVE R15, `(.L_x_9888) ;  /* 0x000000000f0c7348 */ /* 0x001fea0003c00000 */
[----:B------:R-:W-:Y:S02]  /*1a6a0*/  ELECT P6, UR62, PT ;  /* 0x00000000003e782f */ /* 0x000fe400038c0000 */
[----:B------:R-:W-:Y:S01]  /*1a6b0*/  MOV R14, UR62 ;  /* 0x0000003e000e7c02 */ /* 0x000fe20008000f00 */
[----:B0-----:R-:W-:Y:S10]  /*1a6c0*/  ENDCOLLECTIVE ;  /* 0x000000000000791b */ /* 0x001ff40003800000 */
.L_x_9888:
[----:B------:R-:W-:Y:S05]  /*1a6d0*/  BSYNC B1 ;  /* 0x0000000000017941 */ /* 0x000fea0003800000 */
.L_x_9887:
[----:B------:R-:W-:Y:S05]  /*1a6e0*/  BRA `(.L_x_9889) ;  /* 0xffffffbc00d07947 */ /* 0x000fea000383ffff */
.L_x_9756:
[----:B0-----:R0:W1:Y:S02]  /*1a6f0*/  SYNCS.PHASECHK.TRANS64.TRYWAIT P1, [R5+URZ+0x22840], R0 ;  /* 0x02284000050075a7 */ /* 0x001064000802017f */
[----:B-1----:R-:W-:Y:S05]  /*1a700*/  @!P1 NANOSLEEP.SYNCS 0x989680 ;  /* 0x009896800000995d */ /* 0x002fea0003900000 */
[----:B------:R-:W1:Y:S02]  /*1a710*/  @!P1 SYNCS.PHASECHK.TRANS64 P1, [R5+URZ+0x22840], R0 ;  /* 0x02284000050095a7 */ /* 0x000e64000802007f */
[----:B-1----:R-:W-:Y:S05]  /*1a720*/  @!P1 BRA `(.L_x_9756) ;  /* 0xfffffffc00f09947 */ /* 0x002fea000383ffff */
[----:B------:R-:W-:Y:S05]  /*1a730*/  BRA `(.L_x_9890) ;  /* 0xffffffbc00f07947 */ /* 0x000fea000383ffff */
.L_x_9758:
[----:B-1----:R1:W2:Y:S02]  /*1a740*/  SYNCS.PHASECHK.TRANS64.TRYWAIT P1, [R33+URZ+0x22840], R2 ;  /* 0x02284002210075a7 */ /* 0x0022a4000802017f */
[----:B--2---:R-:W-:Y:S05]  /*1a750*/  @!P1 NANOSLEEP.SYNCS 0x989680 ;  /* 0x009896800000995d */ /* 0x004fea0003900000 */
[----:B------:R-:W2:Y:S02]  /*1a760*/  @!P1 SYNCS.PHASECHK.TRANS64 P1, [R33+URZ+0x22840], R2 ;  /* 0x02284002210095a7 */ /* 0x000ea4000802007f */
[----:B--2---:R-:W-:Y:S05]  /*1a770*/  @!P1 BRA `(.L_x_9758) ;  /* 0xfffffffc00f09947 */ /* 0x004fea000383ffff */
[----:B------:R-:W-:Y:S05]  /*1a780*/  BRA `(.L_x_9891) ;  /* 0xffffffbc00fc7947 */ /* 0x000fea000383ffff */
.L_x_9760:
[----:B--2---:R2:W3:Y:S02]  /*1a790*/  SYNCS.PHASECHK.TRANS64.TRYWAIT P1, [R5+URZ+0x22860], R0 ;  /* 0x02286000050075a7 */ /* 0x0044e4000802017f */
[----:B---3--:R-:W-:Y:S05]  /*1a7a0*/  @!P1 NANOSLEEP.SYNCS 0x989680 ;  /* 0x009896800000995d */ /* 0x008fea0003900000 */
[----:B------:R-:W3:Y:S02]  /*1a7b0*/  @!P1 SYNCS.PHASECHK.TRANS64 P1, [R5+URZ+0x22860], R0 ;  /* 0x02286000050095a7 */ /* 0x000ee4000802007f */
[----:B---3--:R-:W-:Y:S05]  /*1a7c0*/  @!P1 BRA `(.L_x_9760) ;  /* 0xfffffffc00f09947 */ /* 0x008fea000383ffff */
[----:B------:R-:W-:Y:S05]  /*1a7d0*/  BRA `(.L_x_9892) ;  /* 0xffffffbc00f87947 */ /* 0x000fea000383ffff */
.L_x_9762:
[----:B---3--:R3:W4:Y:S02]  /*1a7e0*/  SYNCS.PHASECHK.TRANS64.TRYWAIT P1, [R33+URZ+0x22860], R2 ;  /* 0x02286002210075a7 */ /* 0x008724000802017f */
[----:B----4-:R-:W-:Y:S05]  /*1a7f0*/  @!P1 NANOSLEEP.SYNCS 0x989680 ;  /* 0x009896800000995d */ /* 0x010fea0003900000 */
[----:B------:R-:W4:Y:S02]  /*1a800*/  @!P1 SYNCS.PHASECHK.TRANS64 P1, [R33+URZ+0x22860], R2 ;  /* 0x02286002210095a7 */ /* 0x000f24000802007f */
[----:B----4-:R-:W-:Y:S05]  /*1a810*/  @!P1 BRA `(.L_x_9762) ;  /* 0xfffffffc00f09947 */ /* 0x010fea000383ffff */
[----:B------:R-:W-:Y:S05]  /*1a820*/  BRA `(.L_x_9893) ;  /* 0xffffffbc00f47947 */ /* 0x000fea000383ffff */
.L_x_9764:
[----:B----4-:R4:W0:Y:S02]  /*1a830*/  SYNCS.PHASECHK.TRANS64.TRYWAIT P1, [R5+URZ+0x22880], R0 ;  /* 0x02288000050075a7 */ /* 0x010824000802017f */
[----:B0-----:R-:W-:Y:S05]  /*1a840*/  @!P1 NANOSLEEP.SYNCS 0x989680 ;  /* 0x009896800000995d */ /* 0x001fea0003900000 */
[----:B------:R-:W0:Y:S02]  /*1a850*/  @!P1 SYNCS.PHASECHK.TRANS64 P1, [R5+URZ+0x22880], R0 ;  /* 0x02288000050095a7 */ /* 0x000e24000802007f */
[----:B0-----:R-:W-:Y:S05]  /*1a860*/  @!P1 BRA `(.L_x_9764) ;  /* 0xfffffffc00f09947 */ /* 0x001fea000383ffff */
[----:B------:R-:W-:Y:S05]  /*1a870*/  BRA `(.L_x_9894) ;  /* 0xffffffbc00f07947 */ /* 0x000fea000383ffff */
.L_x_9895:
        /* <DEDUP_REMOVED lines=16> */
.L_x_15850:


//--------------------- .text._ZN7cutlass13device_kernelIN5flash11enable_sm90INS1_16FlashAttnFwdSm90INS1_25CollectiveMainloopFwdSm90ILi2EN4cute5tupleIJNS5_1CILi1EEES8_S8_EEENS6_IJNS7_ILi128EEENS7_ILi160EEESA_EEELi128ENS_12float_e4m3_tEfNS_4arch4Sm90ELb1ELb0ELb1ELb1ELb1ELb1ELb0ELb1ELb1ELb1ELb0ELb0EEENS1_21CollectiveEpilogueFwdINS6_IJSA_SA_SB_EEES9_NS_10bfloat16_tESF_Li256ELb1ELb1ELb0ELb1EEENS1_36VarlenDynamicPersistentTileSchedulerILi128ELi160ELi256ELi128ELb0ELb1ELb1ELb1ELb1ELb1EEEEEEEEEvNT_6ParamsE --------------------------
	.section	.text._ZN7cutlass13device_kernelIN5flash11enable_sm90INS1_16FlashAttnFwdSm90INS1_25CollectiveMainloopFwdSm90ILi2EN4cute5tupleIJNS5_1CILi1EEES8_S8_EEENS6_IJNS7_ILi128EEENS7_ILi160EEESA_EEELi128ENS_12float_e4m3_tEfNS_4arch4Sm90ELb1ELb0ELb1ELb1ELb1ELb1ELb0ELb1ELb1ELb1ELb0ELb0EEENS1_21CollectiveEpilogueFwdINS6_IJSA_SA_SB_EEES9_NS_10bfloat16_tESF_Li256ELb1ELb1ELb0ELb1EEENS1_36VarlenDynamicPersistentTileSchedulerILi128ELi160ELi256ELi128ELb0ELb1ELb1ELb1ELb1ELb1EEEEEEEEEvNT_6ParamsE,"ax",@progbits
	.align	128
.text._ZN7cutlass13device_kernelIN5flash11enable_sm90INS1_16FlashAttnFwdSm90INS1_25CollectiveMainloopFwdSm90ILi2EN4cute5tupleIJNS5_1CILi1EEES8_S8_EEENS6_IJNS7_ILi128EEENS7_ILi160EEESA_EEELi128ENS_12float_e4m3_tEfNS_4arch4Sm90ELb1ELb0ELb1ELb1ELb1ELb1ELb0ELb1ELb1ELb1ELb0ELb0EEENS1_21CollectiveEpilogueFwdINS6_IJSA_SA_SB_EEES9_NS_10bfloat16_tESF_Li256ELb1ELb1ELb0ELb1EEENS1_36VarlenDynamicPersistentTileSchedulerILi128ELi160ELi256ELi128ELb0ELb1ELb1ELb1ELb1ELb1EEEEEEEEEvNT_6ParamsE:
        .type           _ZN7cutlass13device_kernelIN5flash11enable_sm90INS1_16FlashAttnFwdSm90INS1_25CollectiveMainloopFwdSm90ILi2EN4cute5tupleIJNS5_1CILi1EEES8_S8_EEENS6_IJNS7_ILi128EEENS7_ILi160EEESA_EEELi128ENS_12float_e4m3_tEfNS_4arch4Sm90ELb1ELb0ELb1ELb1ELb1ELb1ELb0ELb1ELb1ELb1ELb0ELb0EEENS1_21CollectiveEpilogueFwdINS6_IJSA_SA_SB_EEES9_NS_10bfloat16_tESF_Li256ELb1ELb1ELb0ELb1EEENS1_36VarlenDynamicPersistentTileSchedulerILi128ELi160ELi256ELi128ELb0ELb1ELb1ELb1ELb1ELb1EEEEEEEEEvNT_6ParamsE,@function
        .size           _ZN7cutlass13device_kernelIN5flash11enable_sm90INS1_16FlashAttnFwdSm90INS1_25CollectiveMainloopFwdSm90ILi2EN4cute5tupleIJNS5_1CILi1EEES8_S8_EEENS6_IJNS7_ILi128EEENS7_ILi160EEESA_EEELi128ENS_12float_e4m3_tEfNS_4arch4Sm90ELb1ELb0ELb1ELb1ELb1ELb1ELb0ELb1ELb1ELb1ELb0ELb0EEENS1_21CollectiveEpilogueFwdINS6_IJSA_SA_SB_EEES9_NS_10bfloat16_tESF_Li256ELb1ELb1ELb0ELb1EEENS1_36VarlenDynamicPersistentTileSchedulerILi128ELi160ELi256ELi128ELb0ELb1ELb1ELb1ELb1ELb1EEEEEEEEEvNT_6ParamsE,(.L_x_15851 - _ZN7cutlass13device_kernelIN5flash11enable_sm90INS1_16FlashAttnFwdSm90INS1_25CollectiveMainloopFwdSm90ILi2EN4cute5tupleIJNS5_1CILi1EEES8_S8_EEENS6_IJNS7_ILi128EEENS7_ILi160EEESA_EEELi128ENS_12float_e4m3_tEfNS_4arch4Sm90ELb1ELb0ELb1ELb1ELb1ELb1ELb0ELb1ELb1ELb1ELb0ELb0EEENS1_21CollectiveEpilogueFwdINS6_IJSA_SA_SB_EEES9_NS_10bfloat16_tESF_Li256ELb1ELb1ELb0ELb1EEENS1_36VarlenDynamicPersistentTileSchedulerILi128ELi160ELi256ELi128ELb0ELb1ELb1ELb1ELb1ELb1EEEEEEEEEvNT_6ParamsE)
        .other          _ZN7cutlass13device_kernelIN5flash11enable_sm90INS1_16FlashAttnFwdSm90INS1_25CollectiveMainloopFwdSm90ILi2EN4cute5tupleIJNS5_1CILi1EEES8_S8_EEENS6_IJNS7_ILi128EEENS7_ILi160EEESA_EEELi128ENS_12float_e4m3_tEfNS_4arch4Sm90ELb1ELb0ELb1ELb1ELb1ELb1ELb0ELb1ELb1ELb1ELb0ELb0EEENS1_21CollectiveEpilogueFwdINS6_IJSA_SA_SB_EEES9_NS_10bfloat16_tESF_Li256ELb1ELb1ELb0ELb1EEENS1_36VarlenDynamicPersistentTileSchedulerILi128ELi160ELi256ELi128ELb0ELb1ELb1ELb1ELb1ELb1EEEEEEEEEvNT_6ParamsE,@"STO_CUDA_ENTRY STV_DEFAULT"
_ZN7cutlass13device_kernelIN5flash11enable_sm90INS1_16FlashAttnFwdSm90INS1_25CollectiveMainloopFwdSm90ILi2EN4cute5tupleIJNS5_1CILi1EEES8_S8_EEENS6_IJNS7_ILi128EEENS7_ILi160EEESA_EEELi128ENS_12float_e4m3_tEfNS_4arch4Sm90ELb1ELb0ELb1ELb1ELb1ELb1ELb0ELb1ELb1ELb1ELb0ELb0EEENS1_21CollectiveEpilogueFwdINS6_IJSA_SA_SB_EEES9_NS_10bfloat16_tESF_Li256ELb1ELb1ELb0ELb1EEENS1_36VarlenDynamicPersistentTileSchedulerILi128ELi160ELi256ELi128ELb0ELb1ELb1ELb1ELb1ELb1EEEEEEEEEvNT_6ParamsE:
        /* <DEDUP_REMOVED lines=18> */
.L_x_9897:
[----:B------:R-:W-:Y:S05]  /*0120*/  BSYNC B0 ;  /* 0x0000000000007941 */ /* 0x000fea0003800000 */
.L_x_9896:
        /* <DEDUP_REMOVED lines=41> */
.L_x_9898:
        /* <DEDUP_REMOVED lines=22> */
.L_x_9899:
        /* <DEDUP_REMOVED lines=18> */
.L_x_9900:
        /* <DEDUP_REMOVED lines=22> */
.L_x_9901:
        /* <DEDUP_REMOVED lines=23> */
.L_x_9902:
[----:B0-----:R-:W-:Y:S01]  /*0910*/  UMOV UR4, 0x1 ;  /* 0x0000000100047882 */ /* 0x001fe20000000000 */
[----:B------:R-:W-:Y:S01]  /*0920*/  PLOP3.LUT P0, PT, PT, PT, UP0, 0x80, 0x0 ;  /* 0x000000000000781c */ /* 0x000fe20003f0f008 */
[----:B------:R-:W-:Y:S01]  /*0930*/  USEL UR4, UR4, 0x2, !UP0 ;  /* 0x0000000204047887 */ /* 0x000fe2000c000000 */
[----:B------:R-:W-:Y:S01]  /*0940*/  NOP ;  /* 0x0000000000007918 */ /* 0x000fe20000000000 */
[----:B------:R-:W-:Y:S04]  /*0950*/  BSSY B8, `(.L_x_9903) ;  /* 0x0002598000087945 */ /* 0x000fe80003800000 */
[----:B------:R-:W-:-:S05]  /*0960*/  IMAD.U32 R3, RZ, RZ, UR4 ;  /* 0x00000004ff037e24 */ /* 0x000fca000f8e00ff */
[----:B------:R0:W-:Y:S01]  /*0970*/  STL [R1+0x40], R3 ;  /* 0x0000400301007387 */ /* 0x0001e20000100800 */
[----:B-1234-:R-:W-:Y:S06]  /*0980*/  BAR.SYNC.DEFER_BLOCKING 0x0 ;  /* 0x0000000000007b1d */ /* 0x01efec0000010000 */
[----:B------:R-:W-:Y:S05]  /*0990*/  @!P0 BRA `(.L_x_9904) ;  /* 0x000001d400808947 */ /* 0x000fea0003800000 */
.L_x_9905:
        /* <DEDUP_REMOVED lines=20> */
[----:B------:R-:W-:Y:S01]  /*0ae0*/  CS2R R192, SRZ ;  /* 0x0000000000c07805 */ /* 0x000fe2000001ff00 */
[----:B------:R-:W-:Y:S01]  /*0af0*/  IMAD.MOV.U32 R198, RZ, RZ, RZ ;  /* 0x000000ffffc67224 */ /* 0x000fe200078e00ff */
[----:B------:R-:W1:Y:S01]  /*0b00*/  S2R R0, SR_TID.X ;  /* 0x0000000000007919 */ /* 0x000e620000002100 */
[----:B------:R-:W-:Y:S02]  /*0b10*/  IMAD.MOV.U32 R197, RZ, RZ, RZ ;  /* 0x000000ffffc57224 */ /* 0x000fe400078e00ff */
[----:B-1----:R-:W-:-:S05]  /*0b20*/  VIADD R11, R0, 0xffffff80 ;  /* 0xffffff80000b7836 */ /* 0x002fca0000000000 */
[----:B------:R-:W-:-:S04]  /*0b30*/  SHF.R.S32.HI R0, RZ, 0x1f, R11 ;  /* 0x0000001fff007819 */ /* 0x000fc8000001140b */
[----:B------:R-:W-:-:S04]  /*0b40*/  LEA.HI R220, R0, R11, RZ, 0x3 ;  /* 0x0000000b00dc7211 */ /* 0x000fc800078f18ff */
[----:B------:R-:W-:Y:S02]  /*0b50*/  LOP3.LUT R211, R220, 0xfffffff8, RZ, 0xc0, !PT ;  /* 0xfffffff8dcd37812 */ /* 0x000fe400078ec0ff */
[----:B------:R-:W-:Y:S02]  /*0b60*/  SHF.R.S32.HI R220, RZ, 0x3, R220 ;  /* 0x00000003ffdc7819 */ /* 0x000fe400000114dc */
[----:B------:R-:W-:-:S05]  /*0b70*/  IADD3 R211, R11, -R211, RZ ;  /* 0x800000d30bd37210 */ /* 0x000fca0007ffe0ff */
[----:B------:R-:W-:-:S04]  /*0b80*/  IMAD.SHL.U32 R202, R211, 0x8, RZ ;  /* 0x00000008d3ca7824 */ /* 0x000fc800078e00ff */
[----:B------:R-:W-:Y:S01]  /*0b90*/  VIADD R210, R202, 0x40 ;  /* 0x00000040cad27836 */ /* 0x000fe20000000000 */
[----:B--2---:R-:W-:Y:S02]  /*0ba0*/  R2UR UR4, R2 ;  /* 0x00000000020472ca */ /* 0x004fe400000e0000 */
[----:B------:R-:W-:-:S04]  /*0bb0*/  LEA.HI R2, R0, R11, RZ, 0x7 ;  /* 0x0000000b00027211 */ /* 0x000fc800078f38ff */
[----:B------:R-:W-:Y:S02]  /*0bc0*/  LOP3.LUT R228, R2, 0xffffff80, RZ, 0xc0, !PT ;  /* 0xffffff8002e47812 */ /* 0x000fe400078ec0ff */
[----:B------:R-:W-:-:S03]  /*0bd0*/  SHF.R.S32.HI R12, RZ, 0x7, R2 ;  /* 0x00000007ff0c7819 */ /* 0x000fc60000011402 */
[----:B------:R-:W-:Y:S02]  /*0be0*/  IMAD.IADD R228, R11, 0x1, -R228 ;  /* 0x000000010be47824 */ /* 0x000fe400078e0ae4 */
[----:B------:R-:W-:-:S03]  /*0bf0*/  ULOP3.LUT UR4, UR4, 0x1, URZ, 0xfc, !UPT ;  /* 0x0000000104047892 */ /* 0x000fc6000f8efc3f */
[----:B------:R-:W-:-:S04]  /*0c00*/  SHF.R.S32.HI R9, RZ, 0x1f, R228 ;  /* 0x0000001fff097819 */ /* 0x000fc800000114e4 */
[CC--:B------:R-:W-:Y:S02]  /*0c10*/  LEA.HI R8, R9.reuse, R228.reuse, RZ, 0x2 ;  /* 0x000000e409087211 */ /* 0x0c0fe400078f10ff */
[----:B------:R-:W-:Y:S02]  /*0c20*/  LEA.HI R9, R9, R228, RZ, 0x5 ;  /* 0x000000e409097211 */ /* 0x000fe400078f28ff */
[--C-:B------:R-:W-:Y:S02]  /*0c30*/  SHF.R.S32.HI R5, RZ, 0x2, R8.reuse ;  /* 0x00000002ff057819 */ /* 0x100fe40000011408 */
[----:B------:R-:W-:Y:S02]  /*0c40*/  SHF.R.S32.HI R4, RZ, 0x1f, R8 ;  /* 0x0000001fff047819 */ /* 0x000fe40000011408 */
[----:B------:R-:W-:Y:S02]  /*0c50*/  SHF.R.S32.HI R9, RZ, 0x5, R9 ;  /* 0x00000005ff097819 */ /* 0x000fe40000011409 */
[----:B0-----:R-:W-:-:S02]  /*0c60*/  LEA.HI R3, R4, R5, RZ, 0x3 ;  /* 0x0000000504037211 */ /* 0x001fc400078f18ff */
[CC--:B------:R-:W-:Y:S02]  /*0c70*/  LEA.HI R4, R0.reuse, R11.reuse, RZ, 0x4 ;  /* 0x0000000b00047211 */ /* 0x0c0fe400078f20ff */
[----:B------:R-:W-:Y:S02]  /*0c80*/  LOP3.LUT R6, R3, 0xfffffff8, RZ, 0xc0, !PT ;  /* 0xfffffff803067812 */ /* 0x000fe400078ec0ff */
[----:B------:R-:W-:Y:S02]  /*0c90*/  LEA.HI R3, R0, R11, RZ, 0x5 ;  /* 0x0000000b00037211 */ /* 0x000fe400078f28ff */
[----:B------:R-:W-:Y:S02]  /*0ca0*/  SHF.R.S32.HI R7, RZ, 0x4, R4 ;  /* 0x00000004ff077819 */ /* 0x000fe40000011404 */
[----:B------:R-:W-:Y:S01]  /*0cb0*/  IADD3 R10, R5, -R6, RZ ;  /* 0x80000006050a7210 */ /* 0x000fe20007ffe0ff */
[----:B------:R-:W-:Y:S01]  /*0cc0*/  IMAD.SHL.U32 R3, R3, 0x20, RZ ;  /* 0x0000002003037824 */ /* 0x000fe200078e00ff */
[----:B------:R-:W-:-:S02]  /*0cd0*/  LOP3.LUT R5, R4, 0x3fffff0, RZ, 0xc0, !PT ;  /* 0x03fffff004057812 */ /* 0x000fc400078ec0ff */
[----:B------:R-:W-:Y:S01]  /*0ce0*/  LEA.HI R4, R4, R7, RZ, 0x1 ;  /* 0x0000000704047211 */ /* 0x000fe200078f08ff */
[----:B------:R-:W-:Y:S01]  /*0cf0*/  IMAD R9, R9, 0x10, R10 ;  /* 0x0000001009097824 */ /* 0x000fe200078e020a */
[----:B------:R-:W-:Y:S01]  /*0d00*/  LEA.HI R6, R2, R12, RZ, 0x1 ;  /* 0x0000000c02067211 */ /* 0x000fe200078f08ff */
[----:B------:R-:W-:Y:S01]  /*0d10*/  IMAD.IADD R2, R11, 0x1, -R5 ;  /* 0x000000010b027824 */ /* 0x000fe200078e0a05 */
[----:B------:R-:W-:Y:S02]  /*0d20*/  LOP3.LUT R203, R3, 0xfffffc00, RZ, 0xc0, !PT ;  /* 0xfffffc0003cb7812 */ /* 0x000fe400078ec0ff */
[----:B------:R-:W-:Y:S02]  /*0d30*/  LOP3.LUT R4, R4, 0x1ffffffe, RZ, 0xc0, !PT ;  /* 0x1ffffffe04047812 */ /* 0x000fe400078ec0ff */
[----:B------:R-:W-:Y:S01]  /*0d40*/  LOP3.LUT R6, R6, 0x3fffffe, RZ, 0xc0, !PT ;  /* 0x03fffffe06067812 */ /* 0x000fe200078ec0ff */
[----:B------:R-:W-:Y:S01]  /*0d50*/  IMAD R3, R2, 0x40, R203 ;  /* 0x0000004002037824 */ /* 0x000fe200078e02cb */
[----:B------:R-:W-:Y:S01]  /*0d60*/  LEA.HI R0, R0, R11, RZ, 0x2 ;  /* 0x0000000b00007211 */ /* 0x000fe200078f10ff */
[----:B------:R-:W-:Y:S01]  /*0d70*/  IMAD.IADD R4, R7, 0x1, -R4 ;  /* 0x0000000107047824 */ /* 0x000fe200078e0a04 */
[----:B------:R-:W-:-:S02]  /*0d80*/  IADD3 R6, R12, -R6, RZ ;  /* 0x800000060c067210 */ /* 0x000fc40007ffe0ff */
[----:B------:R-:W-:Y:S01]  /*0d90*/  LOP3.LUT R227, R0, 0xfffffffc, RZ, 0xc0, !PT ;  /* 0xfffffffc00e37812 */ /* 0x000fe200078ec0ff */
[----:B------:R-:W-:Y:S01]  /*0da0*/  IMAD R2, R4, 0x8, R3 ;  /* 0x0000000804027824 */ /* 0x000fe200078e0203 */
[----:B------:R-:W-:Y:S01]  /*0db0*/  SHF.R.S32.HI R195, RZ, 0x2, R0 ;  /* 0x00000002ffc37819 */ /* 0x000fe20000011400 */
[----:B------:R-:W-:Y:S02]  /*0dc0*/  IMAD R6, R6, 0x40, R9 ;  /* 0x0000004006067824 */ /* 0x000fe400078e0209 */
[----:B------:R-:W-:Y:S01]  /*0dd0*/  IMAD.IADD R227, R11, 0x1, -R227 ;  /* 0x000000010be37824 */ /* 0x000fe200078e0ae3 */
[----:B------:R0:W-:Y:S01]  /*0de0*/  STL [R1+0x1c], R2 ;  /* 0x00001c0201007387 */ /* 0x0001e20000100800 */
[C---:B------:R-:W-:Y:S02]  /*0df0*/  VIADD R7, R195.reuse, 0x40 ;  /* 0x00000040c3077836 */ /* 0x040fe40000000000 */
[----:B------:R-:W-:Y:S01]  /*0e00*/  VIADD R5, R195, 0x80 ;  /* 0x00000080c3057836 */ /* 0x000fe20000000000 */
[----:B------:R-:W-:Y:S01]  /*0e10*/  STL [R1+0x18], R6 ;  /* 0x0000180601007387 */ /* 0x000fe20000100800 */
[----:B------:R-:W-:Y:S01]  /*0e20*/  IMAD.SHL.U32 R200, R7, 0x80, RZ ;  /* 0x0000008007c87824 */ /* 0x000fe200078e00ff */
[----:B------:R-:W-:Y:S01]  /*0e30*/  SHF.R.S32.HI R3, RZ, 0x1f, R7 ;  /* 0x0000001fff037819 */ /* 0x000fe20000011407 */
[C---:B------:R-:W-:Y:S01]  /*0e40*/  IMAD.SHL.U32 R16, R227.reuse, 0x10, RZ ;  /* 0x00000010e3107824 */ /* 0x040fe200078e00ff */
[----:B------:R-:W-:Y:S01]  /*0e50*/  SHF.R.S32.HI R4, RZ, 0x1f, R5 ;  /* 0x0000001fff047819 */ /* 0x000fe20000011405 */
[----:B------:R-:W-:Y:S01]  /*0e60*/  IMAD.SHL.U32 R22, R227, 0x8, RZ ;  /* 0x00000008e3167824 */ /* 0x000fe200078e00ff */
[----:B------:R-:W-:Y:S01]  /*0e70*/  LEA.HI R3, R3, R7, RZ, 0x3 ;  /* 0x0000000703037211 */ /* 0x000fe200078f18ff */
[----:B0-----:R-:W-:Y:S01]  /*0e80*/  IMAD.U32 R2, RZ, RZ, UR4 ;  /* 0x00000004ff027e24 */ /* 0x001fe2000f8e00ff */
[----:B------:R-:W-:Y:S01]  /*0e90*/  UMOV UR4, URZ ;  /* 0x0000003f00047c82 */ /* 0x000fe20008000000 */
[----:B------:R-:W-:Y:S01]  /*0ea0*/  LOP3.LUT R200, R200, 0x380, RZ, 0xc0, !PT ;  /* 0x00000380c8c87812 */ /* 0x000fe200078ec0ff */
[----:B------:R-:W-:Y:S01]  /*0eb0*/  VIADD R19, R16, 0x40 ;  /* 0x0000004010137836 */ /* 0x000fe20000000000 */
[----:B------:R-:W-:Y:S01]  /*0ec0*/  LEA.HI R4, R4, R5, RZ, 0x3 ;  /* 0x0000000504047211 */ /* 0x000fe200078f18ff */
[----:B------:R0:W-:Y:S01]  /*0ed0*/  STL [R1], R2 ;  /* 0x0000000201007387 */ /* 0x0001e20000100800 */
[----:B------:R-:W-:Y:S01]  /*0ee0*/  IMAD.SHL.U32 R3, R3, 0x80, RZ ;  /* 0x0000008003037824 */ /* 0x000fe200078e00ff */
[----:B------:R-:W-:-:S02]  /*0ef0*/  SHF.R.U32.HI R7, RZ, 0x3, R200 ;  /* 0x00000003ff077819 */ /* 0x000fc400000116c8 */
[----:B------:R-:W-:Y:S01]  /*0f00*/  SHF.L.U32 R201, R5, 0x7, RZ ;  /* 0x0000000705c97819 */ /* 0x000fe200000006ff */
[----:B------:R-:W-:Y:S01]  /*0f10*/  IMAD.SHL.U32 R4, R4, 0x80, RZ ;  /* 0x0000008004047824 */ /* 0x000fe200078e00ff */
[----:B------:R-:W-:Y:S02]  /*0f20*/  LOP3.LUT R205, R3, 0xfffffc00, RZ, 0xc0, !PT ;  /* 0xfffffc0003cd7812 */ /* 0x000fe400078ec0ff */
[----:B------:R-:W-:Y:S02]  /*0f30*/  LOP3.LUT R5, R8, 0x7ffffffc, RZ, 0xc0, !PT ;  /* 0x7ffffffc08057812 */ /* 0x000fe400078ec0ff */
[----:B0-----:R-:W-:Y:S02]  /*0f40*/  SHF.R.S32.HI R2, RZ, 0x1f, R0 ;  /* 0x0000001fff027819 */ /* 0x001fe40000011400 */
[----:B------:R-:W-:Y:S01]  /*0f50*/  LEA.HI R0, R227, R227, RZ, 0x1 ;  /* 0x000000e3e3007211 */ /* 0x000fe200078f08ff */
[----:B------:R-:W-:Y:S01]  /*0f60*/  IMAD.IADD R206, R228, 0x1, -R5 ;  /* 0x00000001e4ce7824 */ /* 0x000fe200078e0a05 */
[----:B------:R-:W-:-:S02]  /*0f70*/  LEA.HI R2, R2, R195, RZ, 0x3 ;  /* 0x000000c302027211 */ /* 0x000fc400078f18ff */
[----:B------:R-:W-:Y:S02]  /*0f80*/  LOP3.LUT R0, R0, 0x1ffffffe, RZ, 0xc0, !PT ;  /* 0x1ffffffe00007812 */ /* 0x000fe400078ec0ff */
[----:B------:R-:W-:Y:S02]  /*0f90*/  LOP3.LUT R2, R2, 0xfffffff8, RZ, 0xc0, !PT ;  /* 0xfffffff802027812 */ /* 0x000fe400078ec0ff */
[----:B------:R-:W-:Y:S01]  /*0fa0*/  IADD3 R196, R22, 0x20, RZ ;  /* 0x0000002016c47810 */ /* 0x000fe20007ffe0ff */
[----:B------:R-:W-:Y:S01]  /*0fb0*/  IMAD.IADD R0, R227, 0x1, -R0 ;  /* 0x00000001e3007824 */ /* 0x000fe200078e0a00 */
[----:B------:R-:W-:Y:S01]  /*0fc0*/  LOP3.LUT R201, R201, 0x380, RZ, 0xc0, !PT ;  /* 0x00000380c9c97812 */ /* 0x000fe200078ec0ff */
[----:B------:R-:W-:Y:S01]  /*0fd0*/  IMAD.IADD R204, R195, 0x1, -R2 ;  /* 0x00000001c3cc7824 */ /* 0x000fe200078e0a02 */
[----:B------:R-:W-:Y:S02]  /*0fe0*/  SHF.R.S32.HI R2, RZ, 0x1f, R202 ;  /* 0x0000001fff027819 */ /* 0x000fe400000114ca */
[----:B------:R-:W-:Y:S01]  /*0ff0*/  LEA R207, R0, R6, 0x3 ;  /* 0x0000000600cf7211 */ /* 0x000fe200078e18ff */
[----:B------:R-:W-:Y:S01]  /*1000*/  IMAD.U32 R0, RZ, RZ, UR4 ;  /* 0x00000004ff007e24 */ /* 0x000fe2000f8e00ff */
[----:B------:R-:W-:-:S02]  /*1010*/  LOP3.LUT R2, R200, 0x70, R16, 0xf8, !PT ;  /* 0x00000070c8027812 */ /* 0x000fc400078ef810 */
[----:B------:R-:W-:Y:S02]  /*1020*/  SHF.R.S32.HI R17, RZ, 0x1f, R16 ;  /* 0x0000001fff117819 */ /* 0x000fe40000011410 */
[----:B------:R0:W-:Y:S01]  /*1030*/  STL [R1+0x8], R0 ;  /* 0x0000080001007387 */ /* 0x0001e20000100800 */
[----:B------:R-:W-:Y:S02]  /*1040*/  LOP3.LUT R229, R205, R2, R7, 0xf6, !PT ;  /* 0x00000002cde57212 */ /* 0x000fe400078ef607 */
[----:B------:R-:W-:Y:S02]  /*1050*/  SHF.R.S32.HI R194, RZ, 0x1f, R19 ;  /* 0x0000001fffc27819 */ /* 0x000fe40000011413 */
[----:B------:R-:W-:Y:S01]  /*1060*/  SHF.R.S32.HI R3, RZ, 0x1f, R210 ;  /* 0x0000001fff037819 */ /* 0x000fe200000114d2 */
[----:B------:R-:W-:Y:S01]  /*1070*/  IMAD.IADD R229, R18, 0x1, R229 ;  /* 0x0000000112e57824 */ /* 0x000fe200078e02e5 */
[----:B------:R-:W-:Y:S02]  /*1080*/  SHF.R.S32.HI R221, RZ, 0x1f, R196 ;  /* 0x0000001fffdd7819 */ /* 0x000fe400000114c4 */
[----:B------:R-:W-:-:S07]  /*1090*/  LOP3.LUT R208, R4, 0xfffffc00, RZ, 0xc0, !PT ;  /* 0xfffffc0004d07812 */ /* 0x000fce00078ec0ff */
.L_x_10086:
[----:B01--4-:R-:W1:Y:S01]  /*10a0*/  LDC.64 R2, c[0x0][0xc88] ;  /* 0x00032200ff027b82 */ /* 0x013e620000000a00 */
[----:B------:R-:W-:Y:S01]  /*10b0*/  ULDC.64 UR4, c[0x0][0x208] ;  /* 0x0000820000047ab9 */ /* 0x000fe20000000a00 */
[----:B-1----:R-:W-:-:S05]  /*10c0*/  IMAD.WIDE R2, R191, 0x4, R2 ;  /* 0x00000004bf027825 */ /* 0x002fca00078e0202 */
[----:B------:R1:W2:Y:S01]  /*10d0*/  LDG.E R209, desc[UR4][R2.64] ;  /* 0x0000000402d17981 */ /* 0x0002a2000c1e1900 */
[----:B------:R-:W-:Y:S05]  /*10e0*/  YIELD ;  /* 0x0000000000007946 */ /* 0x000fea0003800000 */
[----:B------:R-:W-:Y:S01]  /*10f0*/  ULDC.64 UR4, c[0x0][0xa28] ;  /* 0x00028a0000047ab9 */ /* 0x000fe20000000a00 */
[----:B------:R-:W-:Y:S01]  /*1100*/  ULDC.64 UR8, c[0x0][0xa18] ;  /* 0x0002860000087ab9 */ /* 0x000fe20000000a00 */
[----:B------:R-:W-:Y:S01]  /*1110*/  ISETP.NE.U32.AND P1, PT, RZ, UR4, PT ;  /* 0x00000004ff007c0c */ /* 0x000fe2000bf25070 */
[----:B------:R-:W-:Y:S01]  /*1120*/  ULDC.64 UR6, c[0x0][0xa08] ;  /* 0x0002820000067ab9 */ /* 0x000fe20000000a00 */
[----:B-1----:R-:W-:Y:S01]  /*1130*/  IMAD.MOV.U32 R3, RZ, RZ, RZ ;  /* 0x000000ffff037224 */ /* 0x002fe200078e00ff */
[----:B------:R-:W-:Y:S01]  /*1140*/  ISETP.NE.U32.AND P0, PT, RZ, UR6, PT ;  /* 0x00000006ff007c0c */ /* 0x000fe2000bf05070 */
[----:B------:R-:W-:Y:S01]  /*1150*/  ULDC.64 UR10, c[0x0][0x208] ;  /* 0x00008200000a7ab9 */ /* 0x000fe20000000a00 */
[----:B------:R-:W-:Y:S01]  /*1160*/  ISETP.NE.AND.EX P1, PT, RZ, UR5, PT, P1 ;  /* 0x00000005ff007c0c */ /* 0x000fe2000bf25310 */
[----:B------:R-:W-:Y:S01]  /*1170*/  IMAD.MOV.U32 R87, RZ, RZ, RZ ;  /* 0x000000ffff577224 */ /* 0x000fe200078e00ff */
[----:B------:R-:W-:-:S02]  /*1180*/  ISETP.NE.AND.EX P0, PT, RZ, UR7, PT, P0 ;  /* 0x00000007ff007c0c */ /* 0x000fc4000bf05300 */
[----:B--2---:R-:W-:Y:S01]  /*1190*/  SHF.R.S32.HI R215, RZ, 0x1f, R209 ;  /* 0x0000001fffd77819 */ /* 0x004fe200000114d1 */
[----:B------:R-:W-:-:S08]  /*11a0*/  IMAD.SHL.U32 R213, R209, 0x4, RZ ;  /* 0x00000004d1d57824 */ /* 0x000fd000078e00ff */
[C---:B------:R-:W-:Y:S02]  /*11b0*/  @P1 LEA R4, P2, R209.reuse, UR4, 0x2 ;  /* 0x00000004d1041c11 */ /* 0x040fe4000f8410ff */
[C-C-:B------:R-:W-:Y:S02]  /*11c0*/  SHF.L.U64.HI R214, R209.reuse, 0x2, R215.reuse ;  /* 0x00000002d1d67819 */ /* 0x140fe400000102d7 */
[----:B------:R-:W-:Y:S02]  /*11d0*/  @P1 LEA.HI.X R5, R209, UR5, R215, 0x2, P2 ;  /* 0x00000005d1051c11 */ /* 0x000fe400090f14d7 */
[----:B------:R-:W-:Y:S01]  /*11e0*/  ISETP.NE.U32.AND P2, PT, RZ, UR8, PT ;  /* 0x00000008ff007c0c */ /* 0x000fe2000bf45070 */
[----:B------:R-:W-:Y:S01]  /*11f0*/  ULDC UR4, c[0x0][0x288] ;  /* 0x0000a20000047ab9 */ /* 0x000fe20000000800 */
[----:B------:R-:W-:Y:S01]  /*1200*/  IADD3 R8, P3, R213, UR6, RZ ;  /* 0x00000006d5087c10 */ /* 0x000fe2000ff7e0ff */
[----:B------:R-:W-:Y:S01]  /*1210*/  IMAD.U32 R191, RZ, RZ, UR4 ;  /* 0x00000004ffbf7e24 */ /* 0x000fe2000f8e00ff */
[----:B------:R-:W-:Y:S01]  /*1220*/  ISETP.NE.AND.EX P2, PT, RZ, UR9, PT, P2 ;  /* 0x00000009ff007c0c */ /* 0x000fe2000bf45320 */
[----:B------:R-:W-:Y:S01]  /*1230*/  ULDC.64 UR4, c[0x0][0x418] ;  /* 0x0001060000047ab9 */ /* 0x000fe20000000a00 */
[----:B------:R1:W5:Y:S01]  /*1240*/  @P1 LDG.E R3, desc[UR10][R4.64] ;  /* 0x0000000a04031981 */ /* 0x000362000c1e1900 */
[----:B------:R-:W-:Y:S01]  /*1250*/  UISETP.NE.U32.AND UP0, UPT, UR4, URZ, UPT ;  /* 0x0000003f0400728c */ /* 0x000fe2000bf05070 */
[----:B------:R-:W-:-:S02]  /*1260*/  IADD3.X R9, R214, UR7, RZ, P3, !PT ;  /* 0x00000007d6097c10 */ /* 0x000fc40009ffe4ff */
[----:B------:R-:W-:Y:S01]  /*1270*/  ULDC UR4, c[0x0][0x424] ;  /* 0x0001090000047ab9 */ /* 0x000fe20000000800 */
[----:B------:R-:W-:Y:S02]  /*1280*/  UISETP.NE.AND.EX UP0, UPT, UR5, URZ, UPT, UP0 ;  /* 0x0000003f0500728c */ /* 0x000fe4000bf05300 */
[----:B------:R1:W5:Y:S01]  /*1290*/  @P0 LDG.E R87, desc[UR10][R8.64] ;  /* 0x0000000a08570981 */ /* 0x000362000c1e1900 */
[----:B------:R-:W-:Y:S01]  /*12a0*/  ULDC UR5, c[0x0][0x2f0] ;  /* 0x0000bc0000057ab9 */ /* 0x000fe20000000800 */
[----:B------:R-:W-:Y:S02]  /*12b0*/  USEL UR4, UR4, 0x1, UP0 ;  /* 0x0000000104047887 */ /* 0x000fe40008000000 */
[----:B------:R-:W-:Y:S02]  /*12c0*/  @P2 IADD3 R6, P1, R213, UR8, RZ ;  /* 0x00000008d5062c10 */ /* 0x000fe4000ff3e0ff */
[----:B------:R-:W-:Y:S02]  /*12d0*/  UIMAD UR4, UR4, UR5, URZ ;  /* 0x00000005040472a4 */ /* 0x000fe4000f8e023f */
[----:B------:R-:W-:Y:S01]  /*12e0*/  @P2 IADD3.X R7, R214, UR9, RZ, P1, !PT ;  /* 0x00000009d6072c10 */ /* 0x000fe20008ffe4ff */
[----:B------:R-:W-:-:S02]  /*12f0*/  ULDC UR5, c[0x0][0x348] ;  /* 0x0000d20000057ab9 */ /* 0x000fc40000000800 */
[----:B------:R-:W-:Y:S01]  /*1300*/  MOV R25, UR5 ;  /* 0x0000000500197c02 */ /* 0x000fe20008000f00 */
[----:B------:R-:W-:Y:S01]  /*1310*/  IMAD.U32 R28, RZ, RZ, UR4 ;  /* 0x00000004ff1c7e24 */ /* 0x000fe2000f8e00ff */
[----:B------:R1:W5:Y:S01]  /*1320*/  @P2 LDG.E R191, desc[UR10][R6.64] ;  /* 0x0000000a06bf2981 */ /* 0x000362000c1e1900 */
[----:B------:R-:W-:Y:S01]  /*1330*/  IMAD.MOV.U32 R2, RZ, RZ, R209 ;  /* 0x000000ffff027224 */ /* 0x000fe200078e00d1 */
[----:B---3--:R-:W-:Y:S06]  /*1340*/  @P2 BRA `(.L_x_9907) ;  /* 0x0000000000282947 */ /* 0x008fec0003800000 */
[----:B------:R-:W-:Y:S02]  /*1350*/  ULDC.64 UR4, c[0x0][0xa00] ;  /* 0x0002800000047ab9 */ /* 0x000fe40000000a00 */
[----:B------:R-:W-:-:S04]  /*1360*/  ISETP.NE.U32.AND P1, PT, RZ, UR4, PT ;  /* 0x00000004ff007c0c */ /* 0x000fc8000bf25070 */
[----:B------:R-:W-:-:S13]  /*1370*/  ISETP.NE.AND.EX P1, PT, RZ, UR5, PT, P1 ;  /* 0x00000005ff007c0c */ /* 0x000fda000bf25310 */
[----:B------:R-:W-:Y:S05]  /*1380*/  @!P1 BRA `(.L_x_9907) ;  /* 0x0000000000189947 */ /* 0x000fea0003800000 */
[----:B-1----:R-:W1:Y:S01]  /*1390*/  LDC.64 R4, c[0x0][0xa00] ;  /* 0x00028000ff047b82 */ /* 0x002e620000000a00 */
[----:B------:R-:W-:Y:S01]  /*13a0*/  ULDC.64 UR4, c[0x0][0x208] ;  /* 0x0000820000047ab9 */ /* 0x000fe20000000a00 */
[----:B-1----:R-:W-:-:S05]  /*13b0*/  IMAD.WIDE R4, R2, 0x4, R4 ;  /* 0x0000000402047825 */ /* 0x002fca00078e0204 */
[----:B-----5:R-:W2:Y:S04]  /*13c0*/  LDG.E R191, desc[UR4][R4.64] ;  /* 0x0000000404bf7981 */ /* 0x020ea8000c1e1900 */
[----:B0-----:R-:W2:Y:S02]  /*13d0*/  LDG.E R0, desc[UR4][R4.64+0x4] ;  /* 0x0000040404007981 */ /* 0x001ea4000c1e1900 */
[----:B--2---:R-:W-:-:S07]  /*13e0*/  IMAD.IADD R191, R0, 0x1, -R191 ;  /* 0x0000000100bf7824 */ /* 0x004fce00078e0abf */
.L_x_9907:
[----:B------:R-:W-:Y:S01]  /*13f0*/  ULDC.64 UR4, c[0x0][0xa20] ;  /* 0x0002880000047ab9 */ /* 0x000fe20000000a00 */
[----:B------:R-:W-:Y:S01]  /*1400*/  IMAD.MOV.U32 R212, RZ, RZ, R190 ;  /* 0x000000ffffd47224 */ /* 0x000fe200078e00be */
[----:B------:R-:W-:-:S04]  /*1410*/  ISETP.NE.U32.AND P1, PT, RZ, UR4, PT ;  /* 0x00000004ff007c0c */ /* 0x000fc8000bf25070 */
[----:B------:R-:W-:-:S13]  /*1420*/  ISETP.NE.AND.EX P1, PT, RZ, UR5, PT, P1 ;  /* 0x00000005ff007c0c */ /* 0x000fda000bf25310 */
[----:B------:R-:W-:Y:S05]  /*1430*/  @!P1 BRA `(.L_x_9908) ;  /* 0x0000000000149947 */ /* 0x000fea0003800000 */
[----:B-1----:R-:W-:Y:S01]  /*1440*/  IADD3 R4, P0, R213, UR4, RZ ;  /* 0x00000004d5047c10 */ /* 0x002fe2000ff1e0ff */
[----:B------:R-:W-:-:S03]  /*1450*/  ULDC.64 UR6, c[0x0][0x208] ;  /* 0x0000820000067ab9 */ /* 0x000fc60000000a00 */
[----:B------:R-:W-:-:S05]  /*1460*/  IADD3.X R5, R214, UR5, RZ, P0, !PT ;  /* 0x00000005d6057c10 */ /* 0x000fca00087fe4ff */
[----:B------:R2:W5:Y:S01]  /*1470*/  LDG.E R28, desc[UR6][R4.64] ;  /* 0x00000006041c7981 */ /* 0x000562000c1e1900 */
[----:B------:R-:W-:Y:S05]  /*1480*/  BRA `(.L_x_9909) ;  /* 0x0000000000147947 */ /* 0x000fea0003800000 */
.L_x_9908:
[----:B------:R-:W-:Y:S05]  /*1490*/  @!P0 BRA `(.L_x_9909) ;  /* 0x0000000000108947 */ /* 0x000fea0003800000 */
[----:B------:R-:W-:Y:S02]  /*14a0*/  ULDC.64 UR4, c[0x0][0x208] ;  /* 0x0000820000047ab9 */ /* 0x000fe40000000a00 */
[----:B-1----:R-:W2:Y:S04]  /*14b0*/  LDG.E R5, desc[UR4][R8.64] ;  /* 0x0000000408057981 */ /* 0x002ea8000c1e1900 */
[----:B------:R-:W2:Y:S02]  /*14c0*/  LDG.E R28, desc[UR4][R8.64+0x4] ;  /* 0x00000404081c7981 */ /* 0x000ea4000c1e1900 */
[----:B--2---:R-:W-:-:S07]  /*14d0*/  IMAD.IADD R28, R28, 0x1, -R5 ;  /* 0x000000011c1c7824 */ /* 0x004fce00078e0a05 */
.L_x_9909:
[----:B------:R-:W-:Y:S01]  /*14e0*/  ULDC.64 UR4, c[0x0][0xa10] ;  /* 0x0002840000047ab9 */ /* 0x000fe20000000a00 */
[----:B------:R-:W-:Y:S01]  /*14f0*/  ULDC.64 UR6, c[0x0][0x208] ;  /* 0x0000820000067ab9 */ /* 0x000fe20000000a00 */
[----:B------:R-:W-:Y:S01]  /*1500*/  ISETP.NE.U32.AND P0, PT, RZ, UR4, PT ;  /* 0x00000004ff007c0c */ /* 0x000fe2000bf05070 */
[----:B-1----:R-:W1:Y:S03]  /*1510*/  LDC R8, c[0x0][0x448] ;  /* 0x00011200ff087b82 */ /* 0x002e660000000800 */
[----:B------:R-:W-:Y:S01]  /*1520*/  ISETP.NE.AND.EX P0, PT, RZ, UR5, PT, P0 ;  /* 0x00000005ff007c0c */ /* 0x000fe2000bf05300 */
[----:B------:R-:W-:-:S12]  /*1530*/  ULDC.64 UR4, c[0x0][0xa30] ;  /* 0x00028c0000047ab9 */ /* 0x000fd80000000a00 */
[----:B--2---:R-:W2:Y:S02]  /*1540*/  @P0 LDC.64 R4, c[0x0][0xa10] ;  /* 0x00028400ff040b82 */ /* 0x004ea40000000a00 */
[----:B--2---:R-:W-:-:S05]  /*1550*/  @P0 IMAD.WIDE R4, R2, 0x4, R4 ;  /* 0x0000000402040825 */ /* 0x004fca00078e0204 */
[----:B0-----:R-:W2:Y:S04]  /*1560*/  @P0 LDG.E R0, desc[UR6][R4.64] ;  /* 0x0000000604000981 */ /* 0x001ea8000c1e1900 */
[----:B------:R0:W2:Y:S01]  /*1570*/  @P0 LDG.E R9, desc[UR6][R4.64+0x4] ;  /* 0x0000040604090981 */ /* 0x0000a2000c1e1900 */
[----:B------:R-:W-:Y:S02]  /*1580*/  ISETP.NE.U32.AND P1, PT, RZ, UR4, PT ;  /* 0x00000004ff007c0c */ /* 0x000fe4000bf25070 */
[----:B-----5:R-:W-:Y:S02]  /*1590*/  MOV R24, R28 ;  /* 0x0000001c00187202 */ /* 0x020fe40000000f00 */
[----:B------:R-:W-:-:S13]  /*15a0*/  ISETP.NE.AND.EX P1, PT, RZ, UR5, PT, P1 ;  /* 0x00000005ff007c0c */ /* 0x000fda000bf25310 */
[----:B------:R-:W-:-:S04]  /*15b0*/  @P1 IADD3 R6, P2, R213, UR4, RZ ;  /* 0x00000004d5061c10 */ /* 0x000fc8000ff5e0ff */
[----:B------:R-:W-:-:S05]  /*15c0*/  @P1 IADD3.X R7, R214, UR5, RZ, P2, !PT ;  /* 0x00000005d6071c10 */ /* 0x000fca00097fe4ff */
[----:B------:R3:W5:Y:S01]  /*15d0*/  @P1 LDG.E R24, desc[UR6][R6.64] ;  /* 0x0000000606181981 */ /* 0x000762000c1e1900 */
[----:B-1----:R-:W-:Y:S01]  /*15e0*/  ISETP.NE.AND P1, PT, R8, 0x1, PT ;  /* 0x000000010800780c */ /* 0x002fe20003f25270 */
[----:B------:R-:W-:Y:S02]  /*15f0*/  IMAD.SHL.U32 R199, R189, 0x80, RZ ;  /* 0x00000080bdc77824 */ /* 0x000fe400078e00ff */
[----:B------:R-:W-:Y:S02]  /*1600*/  IMAD.IADD R8, R28, 0x1, -R3 ;  /* 0x000000011c087824 */ /* 0x000fe400078e0a03 */
[----:B0-----:R-:W-:-:S08]  /*1610*/  VIADD R4, R199, 0x7f ;  /* 0x0000007fc7047836 */ /* 0x001fd00000000000 */
[----:B------:R-:W0:Y:S08]  /*1620*/  @P1 LDC R11, c[0x0][0x44c] ;  /* 0x00011300ff0b1b82 */ /* 0x000e300000000800 */
[----:B------:R-:W1:Y:S01]  /*1630*/  @P1 LDC R5, c[0x0][0x450] ;  /* 0x00011400ff051b82 */ /* 0x000e620000000800 */
[----:B--2---:R-:W-:Y:S02]  /*1640*/  @P0 IMAD.IADD R25, R9, 0x1, -R0 ;  /* 0x0000000109190824 */ /* 0x004fe400078e0a00 */
[----:B0-----:R-:W-:-:S04]  /*1650*/  @P1 IMAD.HI.U32 R0, R4, R11, RZ ;  /* 0x0000000b04001227 */ /* 0x001fc800078e00ff */
[----:B------:R-:W-:Y:S01]  /*1660*/  IMAD.IADD R189, R8, 0x1, R25 ;  /* 0x0000000108bd7824 */ /* 0x000fe200078e0219 */
[----:B-1----:R-:W-:-:S04]  /*1670*/  @P1 SHF.R.U32.HI R4, RZ, R5, R0 ;  /* 0x00000005ff041219 */ /* 0x002fc80000011600 */
[C---:B------:R-:W-:Y:S02]  /*1680*/  IADD3 R49, R189.reuse, 0xa0, -R191 ;  /* 0x000000a0bd317810 */ /* 0x040fe40007ffe8bf */
[----:B------:R-:W-:-:S03]  /*1690*/  IADD3 R0, R189, 0x9f, RZ ;  /* 0x0000009fbd007810 */ /* 0x000fc60007ffe0ff */
[----:B------:R-:W-:Y:S02]  /*16a0*/  IMAD.IADD R4, R49, 0x1, R4 ;  /* 0x0000000131047824 */ /* 0x000fe400078e0204 */
[----:B------:R-:W-:-:S04]  /*16b0*/  IMAD.HI R0, R0, 0x66666667, RZ ;  /* 0x6666666700007827 */ /* 0x000fc800078e02ff */
[----:B------:R-:W-:Y:S01]  /*16c0*/  IMAD.HI R4, R4, 0x66666667, RZ ;  /* 0x6666666704047827 */ /* 0x000fe200078e02ff */
[----:B------:R-:W-:-:S04]  /*16d0*/  SHF.R.U32.HI R3, RZ, 0x1f, R0 ;  /* 0x0000001fff037819 */ /* 0x000fc80000011600 */
[----:B------:R-:W-:Y:S02]  /*16e0*/  SHF.R.U32.HI R5, RZ, 0x1f, R4 ;  /* 0x0000001fff057819 */ /* 0x000fe40000011604 */
[----:B------:R-:W-:Y:S02]  /*16f0*/  LEA.HI.SX32 R48, R0, R3, 0x1a ;  /* 0x0000000300307211 */ /* 0x000fe400078fd2ff */
        /* <DEDUP_REMOVED lines=36> */
[----:B-1---5:R-:W-:Y:S05]  /*1940*/  CALL.ABS.NOINC R14 ;  /* 0x000000000e007343 */ /* 0x022fea0003c00000 */
.L_x_9912:
[----:B------:R-:W-:Y:S05]  /*1950*/  BSYNC B6 ;  /* 0x0000000000067941 */ /* 0x000fea0003800000 */
.L_x_9911:
        /* <DEDUP_REMOVED lines=20> */
.L_x_9914:
[----:B------:R-:W-:Y:S05]  /*1aa0*/  BSYNC B6 ;  /* 0x0000000000067941 */ /* 0x000fea0003800000 */
.L_x_9913:
[----:B------:R-:W-:Y:S01]  /*1ab0*/  ULDC.64 UR4, c[0x0][0x9f8] ;  /* 0x00027e0000047ab9 */ /* 0x000fe20000000a00 */
[----:B------:R-:W-:Y:S01]  /*1ac0*/  ULDC.64 UR6, c[0x0][0x208] ;  /* 0x0000820000067ab9 */ /* 0x000fe20000000a00 */
[----:B------:R-:W-:Y:S01]  /*1ad0*/  ISETP.NE.U32.AND P0, PT, RZ, UR4, PT ;  /* 0x00000004ff007c0c */ /* 0x000fe2000bf05070 */
[----:B------:R-:W0:Y:S03]  /*1ae0*/  LDC.64 R52, c[0x0][0x3f8] ;  /* 0x0000fe00ff347b82 */ /* 0x000e260000000a00 */
[----:B------:R-:W-:-:S05]  /*1af0*/  ISETP.NE.AND.EX P0, PT, RZ, UR5, PT, P0 ;  /* 0x00000005ff007c0c */ /* 0x000fca000bf05300 */
[----:B------:R-:W1:Y:S08]  /*1b00*/  LDC R29, c[0x0][0x3f4] ;  /* 0x0000fd00ff1d7b82 */ /* 0x000e700000000800 */
[----:B------:R-:W-:Y:S01]  /*1b10*/  @P0 IADD3 R4, P1, R213, UR4, RZ ;  /* 0x00000004d5040c10 */ /* 0x000fe2000ff3e0ff */
[----:B------:R-:W2:Y:S03]  /*1b20*/  LDC.64 R58, c[0x0][0x408] ;  /* 0x00010200ff3a7b82 */ /* 0x000ea60000000a00 */
[----:B------:R-:W-:-:S05]  /*1b30*/  @P0 IADD3.X R5, R214, UR5, RZ, P1, !PT ;  /* 0x00000005d6050c10 */ /* 0x000fca0008ffe4ff */
[----:B------:R3:W4:Y:S01]  /*1b40*/  @P0 LDG.E R2, desc[UR6][R4.64] ;  /* 0x0000000604020981 */ /* 0x000722000c1e1900 */
[----:B------:R-:W-:Y:S01]  /*1b50*/  SHF.R.S32.HI R3, RZ, 0x1f, R195 ;  /* 0x0000001fff037819 */ /* 0x000fe200000114c3 */
[-C--:B0-----:R-:W-:Y:S01]  /*1b60*/  IMAD.WIDE.U32 R8, R195, R52.reuse, R16 ;  /* 0x00000034c3087225 */ /* 0x081fe200078e0010 */
[--C-:B------:R-:W-:Y:S01]  /*1b70*/  SHF.R.S32.HI R23, RZ, 0x1f, R22.reuse ;  /* 0x0000001fff177819 */ /* 0x100fe20000011416 */
[----:B------:R-:W0:Y:S01]  /*1b80*/  S2R R30, SR_TID.X ;  /* 0x00000000001e7919 */ /* 0x000e220000002100 */
[----:B------:R-:W-:Y:S01]  /*1b90*/  SHF.R.U32.HI R77, RZ, 0x3, R201 ;  /* 0x00000003ff4d7819 */ /* 0x000fe200000116c9 */
[-C--:B------:R-:W-:Y:S01]  /*1ba0*/  IMAD R0, R3, R52.reuse, RZ ;  /* 0x0000003403007224 */ /* 0x080fe200078e02ff */
[----:B-1----:R-:W-:Y:S01]  /*1bb0*/  ISETP.GE.AND P0, PT, R16, R29, PT ;  /* 0x0000001d1000720c */ /* 0x002fe20003f06270 */
[C---:B------:R-:W-:Y:S01]  /*1bc0*/  IMAD.WIDE.U32 R6, R195.reuse, R52, R22 ;  /* 0x00000034c3067225 */ /* 0x040fe200078e0016 */
[C-C-:B------:R-:W-:Y:S02]  /*1bd0*/  SHF.L.U64.HI R86, R52.reuse, 0x6, R53.reuse ;  /* 0x0000000634567819 */ /* 0x140fe40000010235 */
[----:B------:R-:W-:Y:S01]  /*1be0*/  SHF.L.U64.HI R85, R52, 0x7, R53 ;  /* 0x0000000734557819 */ /* 0x000fe20000010235 */
[----:B------:R-:W-:Y:S01]  /*1bf0*/  IMAD R13, R195, R53, R0 ;  /* 0x00000035c30d7224 */ /* 0x000fe200078e0200 */
[C---:B------:R-:W-:Y:S01]  /*1c00*/  LOP3.LUT P1, RZ, R204.reuse, 0x4, RZ, 0xc0, !PT ;  /* 0x00000004ccff7812 */ /* 0x040fe2000782c0ff */
[----:B------:R-:W-:Y:S01]  /*1c10*/  IMAD.SHL.U32 R82, R204, 0x80, RZ ;  /* 0x00000080cc527824 */ /* 0x000fe200078e00ff */
[----:B------:R-:W-:Y:S01]  /*1c20*/  SHF.R.S32.HI R75, RZ, 0x1f, R190 ;  /* 0x0000001fff4b7819 */ /* 0x000fe200000114be */
[-C--:B--2---:R-:W-:Y:S01]  /*1c30*/  IMAD R0, R3, R58.reuse, RZ ;  /* 0x0000003a03007224 */ /* 0x084fe200078e02ff */
[----:B------:R-:W-:Y:S01]  /*1c40*/  SEL R3, R29, RZ, P0 ;  /* 0x000000ff1d037207 */ /* 0x000fe20000000000 */
[----:B---3--:R-:W-:Y:S01]  /*1c50*/  IMAD.WIDE.U32 R4, R195, R58, R22 ;  /* 0x0000003ac3047225 */ /* 0x008fe200078e0016 */
[----:B------:R-:W-:-:S02]  /*1c60*/  LOP3.LUT R82, R82, 0x380, RZ, 0xc0, !PT ;  /* 0x0000038052527812 */ /* 0x000fc400078ec0ff */
[----:B------:R-:W-:Y:S01]  /*1c70*/  SHF.L.U64.HI R81, R58, 0x6, R59 ;  /* 0x000000063a517819 */ /* 0x000fe2000001023b */
[----:B------:R-:W-:Y:S01]  /*1c80*/  IMAD.IADD R3, R16, 0x1, R3 ;  /* 0x0000000110037824 */ /* 0x000fe200078e0203 */
[----:B------:R-:W-:Y:S01]  /*1c90*/  SHF.R.U32.HI R76, RZ, 0x3, R82 ;  /* 0x00000003ff4c7819 */ /* 0x000fe20000011652 */
[----:B------:R-:W-:Y:S01]  /*1ca0*/  IMAD R15, R195, R59, R0 ;  /* 0x0000003bc30f7224 */ /* 0x000fe200078e0200 */
[----:B------:R-:W-:Y:S01]  /*1cb0*/  SHF.L.U64.HI R80, R58, 0x7, R59 ;  /* 0x000000073a507819 */ /* 0x000fe2000001023b */
[----:B------:R-:W-:Y:S01]  /*1cc0*/  IMAD.IADD R7, R7, 0x1, R13 ;  /* 0x0000000107077824 */ /* 0x000fe200078e020d */
[----:B------:R-:W-:Y:S01]  /*1cd0*/  SHF.R.S32.HI R0, RZ, 0x1f, R3 ;  /* 0x0000001fff007819 */ /* 0x000fe20000011403 */
[----:B------:R-:W-:Y:S01]  /*1ce0*/  IMAD.IADD R9, R13, 0x1, R9 ;  /* 0x000000010d097824 */ /* 0x000fe200078e0209 */
[----:B-----5:R-:W-:Y:S01]  /*1cf0*/  SHF.R.S32.HI R13, RZ, 0x1f, R24 ;  /* 0x0000001fff0d7819 */ /* 0x020fe20000011418 */
[----:B------:R-:W-:Y:S01]  /*1d00*/  IMAD.IADD R5, R5, 0x1, R15 ;  /* 0x0000000105057824 */ /* 0x000fe200078e020f */
[----:B------:R-:W-:Y:S01]  /*1d10*/  LEA.HI R3, R0, R3, RZ, 0x4 ;  /* 0x0000000300037211 */ /* 0x000fe200078f20ff */
[----:B------:R-:W-:-:S03]  /*1d20*/  IMAD.WIDE.U32 R10, R195, R58, R16 ;  /* 0x0000003ac30a7225 */ /* 0x000fc600078e0010 */
[----:B------:R-:W-:Y:S01]  /*1d30*/  LOP3.LUT R63, R3, 0xfffffff0, RZ, 0xc0, !PT ;  /* 0xfffffff0033f7812 */ /* 0x000fe200078ec0ff */
[----:B------:R-:W-:Y:S01]  /*1d40*/  IMAD R0, R13, R52, RZ ;  /* 0x000000340d007224 */ /* 0x000fe200078e02ff */
[----:B0-----:R-:W-:Y:S01]  /*1d50*/  SHF.R.U32.HI R30, RZ, 0x7, R30 ;  /* 0x00000007ff1e7819 */ /* 0x001fe2000001161e */
[----:B------:R-:W-:Y:S01]  /*1d60*/  IMAD.WIDE.U32 R54, R24, R58, R4 ;  /* 0x0000003a18367225 */ /* 0x000fe200078e0004 */
[----:B------:R-:W-:Y:S02]  /*1d70*/  LOP3.LUT R5, R82, 0x30, R16, 0xf8, !PT ;  /* 0x0000003052057812 */ /* 0x000fe400078ef810 */
[----:B------:R-:W-:Y:S01]  /*1d80*/  ISETP.NE.AND P6, PT, R30, 0x1, PT ;  /* 0x000000011e00780c */ /* 0x000fe20003fc5270 */
[----:B------:R-:W-:Y:S01]  /*1d90*/  IMAD R67, R24, R53, R0 ;  /* 0x0000003518437224 */ /* 0x000fe200078e0200 */
[----:B------:R-:W-:Y:S01]  /*1da0*/  LOP3.LUT R0, R5, R76, RZ, 0x3c, !PT ;  /* 0x0000004c05007212 */ /* 0x000fe200078e3cff */
[----:B------:R-:W-:Y:S01]  /*1db0*/  IMAD R13, R13, R58, RZ ;  /* 0x0000003a0d0d7224 */ /* 0x000fe200078e02ff */
[----:B------:R-:W-:Y:S01]  /*1dc0*/  IADD3 R74, R30, 0x8, RZ ;  /* 0x000000081e4a7810 */ /* 0x000fe20007ffe0ff */
[----:B------:R-:W-:Y:S01]  /*1dd0*/  IMAD.WIDE.U32 R20, R24, R52, R6 ;  /* 0x0000003418147225 */ /* 0x000fe200078e0006 */
[----:B------:R-:W-:-:S02]  /*1de0*/  IADD3 R11, R15, R11, RZ ;  /* 0x0000000b0f0b7210 */ /* 0x000fc40007ffe0ff */
[----:B------:R-:W-:Y:S01]  /*1df0*/  SHF.R.U32.HI R30, RZ, 0x3, R200 ;  /* 0x00000003ff1e7819 */ /* 0x000fe200000116c8 */
[----:B------:R-:W-:Y:S01]  /*1e00*/  IMAD.IADD R69, R203, 0x1, R0 ;  /* 0x00000001cb457824 */ /* 0x000fe200078e0200 */
[--C-:B------:R-:W-:Y:S01]  /*1e10*/  LOP3.LUT R0, R200, 0x70, R3.reuse, 0xf8, !PT ;  /* 0x00000070c8007812 */ /* 0x100fe200078ef803 */
[----:B------:R-:W-:Y:S01]  /*1e20*/  IMAD R71, R53, 0xa0, RZ ;  /* 0x000000a035477824 */ /* 0x000fe200078e02ff */
[--C-:B------:R-:W-:Y:S01]  /*1e30*/  LOP3.LUT R5, R82, 0x70, R3.reuse, 0xf8, !PT ;  /* 0x0000007052057812 */ /* 0x100fe200078ef803 */
[----:B------:R-:W-:Y:S05]  /*1e40*/  @!P6 WARPSYNC.ALL ;  /* 0x000000000000e948 */ /* 0x000fea0003800000 */
[----:B------:R-:W-:Y:S01]  /*1e50*/  LOP3.LUT R4, R201, 0x70, R3, 0xf8, !PT ;  /* 0x00000070c9047812 */ /* 0x000fe200078ef803 */
[----:B------:R-:W-:Y:S01]  /*1e60*/  ULDC UR4, c[0x0][0x2f4] ;  /* 0x0000bd0000047ab9 */ /* 0x000fe20000000800 */
[----:B------:R-:W-:Y:S01]  /*1e70*/  LOP3.LUT R0, R0, R30, RZ, 0x3c, !PT ;  /* 0x0000001e00007212 */ /* 0x000fe200078e3cff */
[C---:B------:R-:W-:Y:S01]  /*1e80*/  IMAD.SHL.U32 R84, R52.reuse, 0x40, RZ ;  /* 0x0000004034547824 */ /* 0x040fe200078e00ff */
[----:B------:R-:W-:Y:S01]  /*1e90*/  LOP3.LUT R60, R5, R76, RZ, 0x3c, !PT ;  /* 0x0000004c053c7212 */ /* 0x000fe200078e3cff */
[----:B------:R-:W-:Y:S01]  /*1ea0*/  IMAD.SHL.U32 R83, R52, 0x80, RZ ;  /* 0x0000008034537824 */ /* 0x000fe200078e00ff */
[----:B------:R-:W-:Y:S01]  /*1eb0*/  ISETP.GE.AND P2, PT, R19, UR4, PT ;  /* 0x0000000413007c0c */ /* 0x000fe2000bf46270 */
[----:B------:R-:W-:Y:S01]  /*1ec0*/  IMAD.WIDE.U32 R50, R24, R52, R8 ;  /* 0x0000003418327225 */ /* 0x000fe200078e0008 */
[----:B------:R-:W-:-:S02]  /*1ed0*/  LOP3.LUT R5, R4, R77, RZ, 0x3c, !PT ;  /* 0x0000004d04057212 */ /* 0x000fc400078e3cff */
[----:B------:R-:W-:Y:S01]  /*1ee0*/  SHF.R.S32.HI R64, RZ, 0x4, R3 ;  /* 0x00000004ff407819 */ /* 0x000fe20000011403 */
[----:B------:R-:W-:Y:S01]  /*1ef0*/  IMAD R13, R24, R59, R13 ;  /* 0x0000003b180d7224 */ /* 0x000fe200078e020d */
[----:B------:R-:W-:Y:S01]  /*1f00*/  IADD3 R68, R21, R67, RZ ;  /* 0x0000004315447210 */ /* 0x000fe20007ffe0ff */
[----:B------:R-:W-:Y:S01]  /*1f10*/  IMAD R7, R59, 0xa0, RZ ;  /* 0x000000a03b077824 */ /* 0x000fe200078e02ff */
[----:B------:R-:W-:Y:S01]  /*1f20*/  ISETP.GE.AND P1, PT, R16, UR4, PT ;  /* 0x0000000410007c0c */ /* 0x000fe2000bf26270 */
[C---:B------:R-:W-:Y:S01]  /*1f30*/  IMAD.SHL.U32 R79, R58.reuse, 0x40, RZ ;  /* 0x000000403a4f7824 */ /* 0x040fe200078e00ff */
[----:B------:R-:W-:Y:S01]  /*1f40*/  P2R R89, PR, RZ, 0x4 ;  /* 0x00000004ff597803 */ /* 0x000fe20000000000 */
[----:B------:R-:W-:Y:S01]  /*1f50*/  IMAD.SHL.U32 R78, R58, 0x80, RZ ;  /* 0x000000803a4e7824 */ /* 0x000fe200078e00ff */
[----:B------:R-:W-:Y:S01]  /*1f60*/  SHF.R.S32.HI R61, RZ, 0x1f, R63 ;  /* 0x0000001fff3d7819 */ /* 0x000fe2000001143f */
[----:B------:R-:W-:-:S04]  /*1f70*/  IMAD.WIDE.U32 R56, R24, R58, R10 ;  /* 0x0000003a18387225 */ /* 0x000fc800078e000a */
[----:B------:R-:W-:-:S04]  /*1f80*/  IMAD.WIDE.U32 R52, R52, 0xa0, RZ ;  /* 0x000000a034347825 */ /* 0x000fc800078e00ff */
[----:B------:R-:W-:-:S04]  /*1f90*/  IMAD.WIDE.U32 R58, R58, 0xa0, RZ ;  /* 0x000000a03a3a7825 */ /* 0x000fc800078e00ff */
[----:B------:R-:W-:Y:S01]  /*1fa0*/  IMAD.IADD R3, R205, 0x1, R0 ;  /* 0x00000001cd037824 */ /* 0x000fe200078e0200 */
[----:B------:R-:W-:Y:S01]  /*1fb0*/  IADD3 R0, R208, R5, RZ ;  /* 0x00000005d0007210 */ /* 0x000fe20007ffe0ff */
        /* <DEDUP_REMOVED lines=11> */
.L_x_9989:
[----:B0-----:R-:W0:Y:S01]  /*2070*/  LDC R94, c[0x0][0x430] ;  /* 0x00010c00ff5e7b82 */ /* 0x001e220000000800 */
[----:B------:R-:W-:Y:S01]  /*2080*/  VIADD R26, R26, 0xffffffff ;  /* 0xffffffff1a1a7836 */ /* 0x000fe20000000000 */
[----:B------:R-:W-:Y:S01]  /*2090*/  MOV R93, RZ ;  /* 0x000000ff005d7202 */ /* 0x000fe20000000f00 */
[----:B------:R-:W-:Y:S02]  /*20a0*/  ULDC.64 UR4, c[0x0][0x208] ;  /* 0x0000820000047ab9 */ /* 0x000fe40000000a00 */
        /* <DEDUP_REMOVED lines=45> */
[----:B------:R-:W-:Y:S02]  /*2380*/  VIMNMX R97, R97, 0xa0, PT ;  /* 0x000000a061617848 */ /* 0x000fe40003fe0100 */
[----:B------:R-:W-:Y:S01]  /*2390*/  IADD3 R5, R5, R7, RZ ;  /* 0x0000000705057210 */ /* 0x000fe20007ffe0ff */
        /* <DEDUP_REMOVED lines=12> */
[----:B------:R-:W-:Y:S02]  /*2460*/  IMAD R5, R70, R26, RZ ;  /* 0x0000001a46057224 */ /* 0x000fe400078e02ff */
[----:B------:R-:W-:Y:S01]  /*2470*/  IADD3.X R102, R103, UR5, R9, P2, !PT ;  /* 0x0000000567667c10 */ /* 0x000fe200097fe409 */
[C---:B------:R-:W-:Y:S01]  /*2480*/  IMAD R11, R7.reuse, R52, R4 ;  /* 0x00000034070b7224 */ /* 0x040fe200078e0204 */
[----:B------:R-:W-:Y:S01]  /*2490*/  ISETP.NE.AND P2, PT, RZ, UR4, PT ;  /* 0x00000004ff007c0c */ /* 0x000fe2000bf45270 */
[----:B------:R-:W-:-:S02]  /*24a0*/  IMAD R13, R7, R58, R5 ;  /* 0x0000003a070d7224 */ /* 0x000fc400078e0205 */
        /* <DEDUP_REMOVED lines=23> */
[----:B------:R-:W-:Y:S01]  /*2620*/  CS2R R46, SRZ ;  /* 0x00000000002e7805 */ /* 0x000fe2000001ff00 */
[----:B------:R-:W-:Y:S01]  /*2630*/  ULDC.64 UR6, c[0x0][0x208] ;  /* 0x0000820000067ab9 */ /* 0x000fe20000000a00 */
        /* <DEDUP_REMOVED lines=12> */
.L_x_9919:
[----:B------:R-:W-:Y:S05]  /*2700*/  BSYNC B1 ;  /* 0x0000000000017941 */ /* 0x000fea0003800000 */
.L_x_9918:
[----:B0-----:R-:W-:Y:S01]  /*2710*/  VIADD R10, R195, 0x40 ;  /* 0x00000040c30a7836 */ /* 0x001fe20000000000 */
[----:B------:R-:W-:Y:S01]  /*2720*/  BSSY B1, `(.L_x_9920) ;  /* 0x000001a000017945 */ /* 0x000fe20003800000 */
[----:B-----5:R-:W-:Y:S01]  /*2730*/  IMAD.MOV.U32 R111, RZ, RZ, R44 ;  /* 0x000000ffff6f7224 */ /* 0x020fe200078e002c */
[----:B------:R-:W-:Y:S02]  /*2740*/  MOV R115, R98 ;  /* 0x0000006200737202 */ /* 0x000fe40000000f00 */
[----:B------:R-:W-:-:S13]  /*2750*/  ISETP.GE.AND P3, PT, R10, R97, PT ;  /* 0x000000610a00720c */ /* 0x000fda0003f66270 */
[----:B------:R-:W-:Y:S05]  /*2760*/  @P3 BRA `(.L_x_9921) ;  /* 0x0000000000543947 */ /* 0x000fea0003800000 */
[----:B------:R-:W-:Y:S01]  /*2770*/  IADD3 R10, P4, P5, R20, R4, R84 ;  /* 0x00000004140a7210 */ /* 0x000fe20007d9e054 */
[----:B------:R-:W-:Y:S01]  /*2780*/  ULDC.64 UR4, c[0x0][0x3e8] ;  /* 0x0000fa0000047ab9 */ /* 0x000fe20000000a00 */
[----:B------:R-:W-:Y:S02]  /*2790*/  CS2R R38, SRZ ;  /* 0x0000000000267805 */ /* 0x000fe4000001ff00 */
[----:B------:R-:W-:Y:S02]  /*27a0*/  CS2R R40, SRZ ;  /* 0x0000000000287805 */ /* 0x000fe4000001ff00 */
[----:B------:R-:W-:Y:S01]  /*27b0*/  IADD3.X R11, R68, R88, R86, P4, P5 ;  /* 0x00000058440b7210 */ /* 0x000fe200027ea456 */
[----:B------:R-:W-:Y:S01]  /*27c0*/  ULDC.64 UR6, c[0x0][0x208] ;  /* 0x0000820000067ab9 */ /* 0x000fe20000000a00 */
        /* <DEDUP_REMOVED lines=15> */
.L_x_9921:
[----:B------:R-:W-:Y:S05]  /*28c0*/  BSYNC B1 ;  /* 0x0000000000017941 */ /* 0x000fea0003800000 */
.L_x_9920:
[----:B0-----:R-:W-:Y:S01]  /*28d0*/  VIADD R10, R195, 0x80 ;  /* 0x00000080c30a7836 */ /* 0x001fe20000000000 */
[----:B------:R-:W-:Y:S04]  /*28e0*/  BSSY B1, `(.L_x_9922) ;  /* 0x0000016000017945 */ /* 0x000fe80003800000 */
[----:B------:R-:W-:-:S13]  /*28f0*/  ISETP.GE.AND P4, PT, R10, R97, PT ;  /* 0x000000610a00720c */ /* 0x000fda0003f86270 */
[----:B------:R-:W-:Y:S05]  /*2900*/  @P4 BRA `(.L_x_9923) ;  /* 0x00000000004c4947 */ /* 0x000fea0003800000 */
[----:B------:R-:W-:Y:S01]  /*2910*/  IADD3 R4, P5, P6, R20, R83, R4 ;  /* 0x0000005314047210 */ /* 0x000fe20007ebe004 */
[----:B------:R-:W-:Y:S01]  /*2920*/  ULDC.64 UR4, c[0x0][0x3e8] ;  /* 0x0000fa0000047ab9 */ /* 0x000fe20000000a00 */
[----:B------:R-:W-:Y:S02]  /*2930*/  ULDC.64 UR6, c[0x0][0x208] ;  /* 0x0000820000067ab9 */ /* 0x000fe40000000a00 */
        /* <DEDUP_REMOVED lines=16> */
.L_x_9923:
[----:B------:R-:W-:Y:S05]  /*2a40*/  BSYNC B1 ;  /* 0x0000000000017941 */ /* 0x000fea0003800000 */
.L_x_9922:
[----:B0-----:R-:W2:Y:S01]  /*2a50*/  LDL R4, [R1] ;  /* 0x0000000001047983 */ /* 0x001ea20000100800 */
[----:B------:R-:W-:Y:S01]  /*2a60*/  IMAD.MOV.U32 R114, RZ, RZ, R42 ;  /* 0x000000ffff727224 */ /* 0x000fe200078e002a */
[----:B-----5:R-:W-:Y:S01]  /*2a70*/  MOV R110, R36 ;  /* 0x00000024006e7202 */ /* 0x020fe20000000f00 */
[----:B------:R-:W-:Y:S02]  /*2a80*/  IMAD.MOV.U32 R121, RZ, RZ, R46 ;  /* 0x000000ffff797224 */ /* 0x000fe400078e002e */
[----:B------:R-:W-:Y:S02]  /*2a90*/  IMAD.MOV.U32 R109, RZ, RZ, R34 ;  /* 0x000000ffff6d7224 */ /* 0x000fe400078e0022 */
[----:B------:R-:W-:Y:S02]  /*2aa0*/  IMAD.MOV.U32 R112, RZ, RZ, R38 ;  /* 0x000000ffff707224 */ /* 0x000fe400078e0026 */
[----:B------:R-:W-:Y:S02]  /*2ab0*/  IMAD.MOV.U32 R113, RZ, RZ, R40 ;  /* 0x000000ffff717224 */ /* 0x000fe400078e0028 */
[----:B------:R-:W-:-:S02]  /*2ac0*/  IMAD.MOV.U32 R104, RZ, RZ, R8 ;  /* 0x000000ffff687224 */ /* 0x000fc400078e0008 */
[----:B------:R-:W-:Y:S02]  /*2ad0*/  IMAD.MOV.U32 R107, RZ, RZ, R30 ;  /* 0x000000ffff6b7224 */ /* 0x000fe400078e001e */
[----:B------:R-:W-:Y:S02]  /*2ae0*/  IMAD.MOV.U32 R106, RZ, RZ, R28 ;  /* 0x000000ffff6a7224 */ /* 0x000fe400078e001c */
[----:B------:R-:W-:Y:S01]  /*2af0*/  IMAD.MOV.U32 R108, RZ, RZ, R32 ;  /* 0x000000ffff6c7224 */ /* 0x000fe200078e0020 */
[----:B--2---:R-:W-:-:S13]  /*2b00*/  R2UR UR4, R4 ;  /* 0x00000000040472ca */ /* 0x004fda00000e0000 */
[----:B------:R-:W-:-:S06]  /*2b10*/  UISETP.NE.AND UP0, UPT, UR4, 0x3, UPT ;  /* 0x000000030400788c */ /* 0x000fcc000bf05270 */
[----:B------:R-:W-:-:S13]  /*2b20*/  PLOP3.LUT P5, PT, PT, PT, UP0, 0x80, 0x0 ;  /* 0x000000000000781c */ /* 0x000fda0003faf008 */
[----:B------:R-:W-:Y:S05]  /*2b30*/  @!P5 BRA `(.L_x_9924) ;  /* 0x000000000004d947 */ /* 0x000fea0003800000 */
[----:B------:R-:W-:Y:S01]  /*2b40*/  BPT.TRAP 0x1 ;  /* 0x000000040000795c */ /* 0x000fe20000300000 */
.L_x_9924:
[----:B------:R-:W-:Y:S01]  /*2b50*/  LEA R88, R192, R18, 0x3 ;  /* 0x00000012c0587211 */ /* 0x000fe200078e18ff */
[----:B------:R-:W-:Y:S01]  /*2b60*/  BSSY B1, `(.L_x_9925) ;  /* 0x0000004000017945 */ /* 0x000fe20003800000 */
[----:B------:R-:W-:-:S04]  /*2b70*/  SHF.L.U32 R100, R198, 0x1f, RZ ;  /* 0x0000001fc6647819 */ /* 0x000fc800000006ff */
[----:B------:R-:W0:Y:S02]  /*2b80*/  SYNCS.PHASECHK.TRANS64.TRYWAIT P6, [R88+URZ+0x22890], R100 ;  /* 0x02289064580075a7 */ /* 0x000e2400080c017f */
[----:B0-----:R-:W-:Y:S05]  /*2b90*/  @!P6 BRA `(.L_x_9926) ;  /* 0x0000023400d4e947 */ /* 0x001fea0003800000 */
.L_x_10219:
[----:B------:R-:W-:Y:S05]  /*2ba0*/  BSYNC B1 ;  /* 0x0000000000017941 */ /* 0x000fea0003800000 */
.L_x_9925:
[----:B------:R-:W-:-:S03]  /*2bb0*/  UMOV UR4, 0xffffffff ;  /* 0xffffffff00047882 */ /* 0x000fc60000000000 */
[----:B------:R-:W-:Y:S05]  /*2bc0*/  BRA.DIV UR4, `(.L_x_9927) ;  /* 0x0000023604dc7947 */ /* 0x000fea000b800000 */
[----:B------:R1:W2:Y:S04]  /*2bd0*/  SHFL.IDX PT, R103, R102, RZ, 0x1c1f ;  /* 0x001c1fff66677589 */ /* 0x0002a800000e0000 */
[----:B------:R1:W3:Y:S02]  /*2be0*/  SHFL.IDX PT, R14, R101, RZ, 0x1c1f ;  /* 0x001c1fff650e7589 */ /* 0x0002e400000e0000 */
.L_x_10223:
[----:B------:R-:W-:Y:S04]  /*2bf0*/  BSSY B1, `(.L_x_9928) ;  /* 0x00000ef000017945 */ /* 0x000fe80003800000 */
[----:B------:R-:W-:Y:S05]  /*2c00*/  @P2 BRA `(.L_x_9929) ;  /* 0x0000000c00b42947 */ /* 0x000fea0003800000 */
[----:B------:R-:W-:Y:S04]  /*2c10*/  BSSY B2, `(.L_x_9930) ;  /* 0x0000076000027945 */ /* 0x000fe80003800000 */
[----:B------:R-:W-:Y:S05]  /*2c20*/  @P1 BRA `(.L_x_9931) ;  /* 0x0000000400d01947 */ /* 0x000fea0003800000 */
[----:B------:R4:W0:Y:S01]  /*2c30*/  LDS.128 R4, [R92+0x18400] ;  /* 0x018400005c047984 */ /* 0x0008220000000c00 */
[----:B---3--:R-:W-:Y:S01]  /*2c40*/  IADD3 R10, P2, R16, R14, RZ ;  /* 0x0000000e100a7210 */ /* 0x008fe20007f5e0ff */
[----:B------:R-:W-:Y:S04]  /*2c50*/  BSSY B3, `(.L_x_9932) ;  /* 0x000006f000037945 */ /* 0x000fe80003800000 */
[----:B--2---:R-:W-:Y:S01]  /*2c60*/  IMAD.X R11, R103, 0x1, R17, P2 ;  /* 0x00000001670b7824 */ /* 0x004fe200010e0611 */
[----:B------:R-:W-:-:S13]  /*2c70*/  ISETP.GE.AND P2, PT, R22, R105, PT ;  /* 0x000000691600720c */ /* 0x000fda0003f46270 */
[----:B----4-:R-:W-:Y:S05]  /*2c80*/  @P2 BRA `(.L_x_9933) ;  /* 0x0000000400ac2947 */ /* 0x010fea0003800000 */
        /* <DEDUP_REMOVED lines=15> */
[----:B------:R-:W-:-:S02]  /*2d80*/  LOP3.LUT R116, R98, 0xff00, R15, 0xf8, !PT ;  /* 0x0000ff0062747812 */ /* 0x000fc400078ef80f */
[----:B------:R-:W-:Y:S02]  /*2d90*/  F2FP.F16.E4M3.UNPACK_B R4, R5 ;  /* 0x00000005ff04723e */ /* 0x000fe400020006ff */
[----:B------:R-:W-:Y:S02]  /*2da0*/  SHF.L.U32 R47, R99, 0x10, RZ ;  /* 0x00000010632f7819 */ /* 0x000fe400000006ff */
        /* <DEDUP_REMOVED lines=89> */
.L_x_9933:
[----:B------:R-:W-:Y:S05]  /*3340*/  BSYNC B3 ;  /* 0x0000000000037941 */ /* 0x000fea0003800000 */
.L_x_9932:
[----:B------:R-:W-:Y:S02]  /*3350*/  ULDC.64 UR4, c[0x0][0x208] ;  /* 0x0000820000047ab9 */ /* 0x000fe40000000a00 */
[----:B0-----:R4:W-:Y:S03]  /*3360*/  ST.E.128 desc[UR4][R10.64], R4 ;  /* 0x000000040a007985 */ /* 0x0019e6000c101d04 */
.L_x_9931:
[----:B------:R-:W-:Y:S05]  /*3370*/  BSYNC B2 ;  /* 0x0000000000027941 */ /* 0x000fea0003800000 */
.L_x_9930:
[----:B------:R-:W-:-:S13]  /*3380*/  ISETP.NE.AND P2, PT, R89, RZ, PT ;  /* 0x000000ff5900720c */ /* 0x000fda0003f45270 */
[----:B------:R-:W-:Y:S05]  /*3390*/  @P2 BRA `(.L_x_9929) ;  /* 0x0000000400d02947 */ /* 0x000fea0003800000 */
[----:B----4-:R4:W0:Y:S01]  /*33a0*/  LDS.128 R4, [R91+0x18400] ;  /* 0x018400005b047984 */ /* 0x0108220000000c00 */
[----:B---3--:R-:W-:Y:S01]  /*33b0*/  IADD3 R10, P2, R19, R14, RZ ;  /* 0x0000000e130a7210 */ /* 0x008fe20007f5e0ff */
[----:B------:R-:W-:Y:S04]  /*33c0*/  BSSY B2, `(.L_x_9934) ;  /* 0x000006f000027945 */ /* 0x000fe80003800000 */
[----:B--2---:R-:W-:Y:S01]  /*33d0*/  IMAD.X R11, R103, 0x1, R194, P2 ;  /* 0x00000001670b7824 */ /* 0x004fe200010e06c2 */
[----:B------:R-:W-:-:S13]  /*33e0*/  ISETP.GE.AND P2, PT, R196, R105, PT ;  /* 0x00000069c400720c */ /* 0x000fda0003f46270 */
[----:B----4-:R-:W-:Y:S05]  /*33f0*/  @P2 BRA `(.L_x_9935) ;  /* 0x0000000400ac2947 */ /* 0x010fea0003800000 */
        /* <DEDUP_REMOVED lines=107> */
.L_x_9935:
[----:B------:R-:W-:Y:S05]  /*3ab0*/  BSYNC B2 ;  /* 0x0000000000027941 */ /* 0x000fea0003800000 */
.L_x_9934:
[----:B------:R-:W-:Y:S02]  /*3ac0*/  ULDC.64 UR4, c[0x0][0x208] ;  /* 0x0000820000047ab9 */ /* 0x000fe40000000a00 */
[----:B0-----:R0:W-:Y:S03]  /*3ad0*/  ST.E.128 desc[UR4][R10.64], R4 ;  /* 0x000000040a007985 */ /* 0x0011e6000c101d04 */
.L_x_9929:
[----:B------:R-:W-:Y:S05]  /*3ae0*/  BSYNC B1 ;  /* 0x0000000000017941 */ /* 0x000fea0003800000 */
.L_x_9928:
[----:B------:R-:W-:-:S03]  /*3af0*/  UMOV UR4, 0xffffffff ;  /* 0xffffffff00047882 */ /* 0x000fc60000000000 */
[----:B------:R-:W-:Y:S05]  /*3b00*/  BRA.DIV UR4, `(.L_x_9936) ;  /* 0x0000022a04547947 */ /* 0x000fea000b800000 */
[----:B------:R0:W0:Y:S04]  /*3b10*/  SHFL.IDX PT, R43, R102, 0x1, 0x1c1f ;  /* 0x003c1f00662b7f89 */ /* 0x00002800000e0000 */
[----:B---3--:R3:W0:Y:S02]  /*3b20*/  SHFL.IDX PT, R14, R101, 0x1, 0x1c1f ;  /* 0x003c1f00650e7f89 */ /* 0x00862400000e0000 */
.L_x_10227:
[----:B------:R-:W-:Y:S04]  /*3b30*/  BSSY B1, `(.L_x_9937) ;  /* 0x00000f2000017945 */ /* 0x000fe80003800000 */
[----:B------:R-:W-:Y:S05]  /*3b40*/  @P3 BRA `(.L_x_9938) ;  /* 0x0000000c00c03947 */ /* 0x000fea0003800000 */
[----:B------:R-:W-:Y:S04]  /*3b50*/  BSSY B2, `(.L_x_9939) ;  /* 0x0000077000027945 */ /* 0x000fe80003800000 */
[----:B------:R-:W-:Y:S05]  /*3b60*/  @P1 BRA `(.L_x_9940) ;  /* 0x0000000400d41947 */ /* 0x000fea0003800000 */
[----:B0---4-:R0:W4:Y:S01]  /*3b70*/  LDS.128 R4, [R92+0x1a400] ;  /* 0x01a400005c047984 */ /* 0x0111220000000c00 */
[----:B------:R-:W-:Y:S01]  /*3b80*/  IADD3 R10, P2, R16, R14, RZ ;  /* 0x0000000e100a7210 */ /* 0x000fe20007f5e0ff */
[----:B------:R-:W-:Y:S04]  /*3b90*/  BSSY B3, `(.L_x_9941) ;  /* 0x0000070000037945 */ /* 0x000fe80003800000 */
[----:B------:R-:W-:Y:S01]  /*3ba0*/  IMAD.X R11, R43, 0x1, R17, P2 ;  /* 0x000000012b0b7824 */ /* 0x000fe200010e0611 */
[----:B------:R-:W-:-:S13]  /*3bb0*/  ISETP.GE.AND P2, PT, R22, R105, PT ;  /* 0x000000691600720c */ /* 0x000fda0003f46270 */
[----:B0-----:R-:W-:Y:S05]  /*3bc0*/  @P2 BRA `(.L_x_9942) ;  /* 0x0000000400b02947 */ /* 0x001fea0003800000 */
[----:B------:R-:W-:Y:S01]  /*3bd0*/  SHF.R.U32.HI R47, RZ, 0x18, R39 ;  /* 0x00000018ff2f7819 */ /* 0x000fe20000011627 */
[----:B----4-:R-:W-:Y:S01]  /*3be0*/  IMAD.MOV.U32 R15, RZ, RZ, R7 ;  /* 0x000000ffff0f7224 */ /* 0x010fe200078e0007 */
        /* <DEDUP_REMOVED lines=60> */
[----:B--2---:R-:W-:Y:S01]  /*3fb0*/  F2FP.SATFINITE.E4M3.F32.PACK_AB_MERGE_C R103, R42, R39, RZ ;  /* 0x000000272a67723e */ /* 0x004fe200048070ff */
        /* <DEDUP_REMOVED lines=45> */
.L_x_9942:
[----:B------:R-:W-:Y:S05]  /*4290*/  BSYNC B3 ;  /* 0x0000000000037941 */ /* 0x000fea0003800000 */
.L_x_9941:
[----:B------:R-:W-:Y:S02]  /*42a0*/  ULDC.64 UR4, c[0x0][0x208] ;  /* 0x0000820000047ab9 */ /* 0x000fe40000000a00 */
[----:B----4-:R0:W-:Y:S03]  /*42b0*/  ST.E.128 desc[UR4][R10.64], R4 ;  /* 0x000000040a007985 */ /* 0x0101e6000c101d04 */
.L_x_9940:
[----:B------:R-:W-:Y:S05]  /*42c0*/  BSYNC B2 ;  /* 0x0000000000027941 */ /* 0x000fea0003800000 */
.L_x_9939:
[----:B------:R-:W-:-:S13]  /*42d0*/  ISETP.NE.AND P2, PT, R89, RZ, PT ;  /* 0x000000ff5900720c */ /* 0x000fda0003f45270 */
[----:B------:R-:W-:Y:S05]  /*42e0*/  @P2 BRA `(.L_x_9938) ;  /* 0x0000000400d82947 */ /* 0x000fea0003800000 */
[----:B0---4-:R0:W4:Y:S01]  /*42f0*/  LDS.128 R4, [R91+0x1a400] ;  /* 0x01a400005b047984 */ /* 0x0111220000000c00 */
[----:B------:R-:W-:Y:S01]  /*4300*/  IADD3 R10, P2, R19, R14, RZ ;  /* 0x0000000e130a7210 */ /* 0x000fe20007f5e0ff */
[----:B------:R-:W-:Y:S04]  /*4310*/  BSSY B2, `(.L_x_9943) ;  /* 0x0000071000027945 */ /* 0x000fe80003800000 */
[----:B------:R-:W-:Y:S01]  /*4320*/  IMAD.X R11, R43, 0x1, R194, P2 ;  /* 0x000000012b0b7824 */ /* 0x000fe200010e06c2 */
[----:B------:R-:W-:-:S13]  /*4330*/  ISETP.GE.AND P2, PT, R196, R105, PT ;  /* 0x00000069c400720c */ /* 0x000fda0003f46270 */
[----:B0-----:R-:W-:Y:S05]  /*4340*/  @P2 BRA `(.L_x_9944) ;  /* 0x0000000400b42947 */ /* 0x001fea0003800000 */
[--C-:B------:R-:W-:Y:S01]  /*4350*/  SHF.R.U32.HI R40, RZ, 0x10, R35.reuse ;  /* 0x00000010ff287819 */ /* 0x100fe20000011623 */
[----:B----4-:R-:W-:Y:S01]  /*4360*/  IMAD.MOV.U32 R13, RZ, RZ, R6 ;  /* 0x000000ffff0d7224 */ /* 0x010fe200078e0006 */
[----:B------:R-:W-:Y:S01]  /*4370*/  SHF.R.U32.HI R36, RZ, 0x8, R35 ;  /* 0x00000008ff247819 */ /* 0x000fe20000011623 */
[----:B------:R-:W-:Y:S01]  /*4380*/  IMAD.MOV.U32 R14, RZ, RZ, R7 ;  /* 0x000000ffff0e7224 */ /* 0x000fe200078e0007 */
[----:B------:R-:W-:Y:S02]  /*4390*/  LOP3.LUT R12, R35, 0xff, RZ, 0xc0, !PT ;  /* 0x000000ff230c7812 */ /* 0x000fe400078ec0ff */
[----:B------:R-:W-:Y:S01]  /*43a0*/  SHF.R.U32.HI R39, RZ, 0x18, R35 ;  /* 0x00000018ff277819 */ /* 0x000fe20000011623 */
[----:B------:R-:W-:Y:S01]  /*43b0*/  IMAD.SHL.U32 R6, R36, 0x100, RZ ;  /* 0x0000010024067824 */ /* 0x000fe200078e00ff */
[----:B------:R-:W-:Y:S02]  /*43c0*/  LOP3.LUT R15, R37, 0xff, RZ, 0xc0, !PT ;  /* 0x000000ff250f7812 */ /* 0x000fe400078ec0ff */
[----:B------:R-:W-:-:S02]  /*43d0*/  SHF.R.U32.HI R34, RZ, 0x18, R37 ;  /* 0x00000018ff227819 */ /* 0x000fc40000011625 */
[----:B------:R-:W-:Y:S02]  /*43e0*/  SHF.R.U32.HI R35, RZ, 0x8, R37 ;  /* 0x00000008ff237819 */ /* 0x000fe40000011625 */
[----:B------:R-:W-:Y:S02]  /*43f0*/  PRMT R34, R34, 0x654, R15 ;  /* 0x0000065422227816 */ /* 0x000fe4000000000f */
[----:B------:R-:W-:Y:S02]  /*4400*/  SHF.R.U32.HI R38, RZ, 0x10, R37 ;  /* 0x00000010ff267819 */ /* 0x000fe40000011625 */
[----:B------:R-:W-:Y:S02]  /*4410*/  SHF.L.U32 R15, R35, 0x8, RZ ;  /* 0x00000008230f7819 */ /* 0x000fe400000006ff */
[----:B------:R-:W-:Y:S02]  /*4420*/  PRMT R7, R39, 0x654, R12 ;  /* 0x0000065427077816 */ /* 0x000fe4000000000c */
[----:B------:R-:W-:Y:S01]  /*4430*/  LOP3.LUT R36, R34, 0xff00, R15, 0xf8, !PT ;  /* 0x0000ff0022247812 */ /* 0x000fe200078ef80f */
[----:B------:R-:W-:Y:S01]  /*4440*/  IMAD.U32 R15, R38, 0x10000, RZ ;  /* 0x00010000260f7824 */ /* 0x000fe200078e00ff */
[----:B------:R-:W-:Y:S01]  /*4450*/  LOP3.LUT R12, R7, 0xff00, R6, 0xf8, !PT ;  /* 0x0000ff00070c7812 */ /* 0x000fe200078ef806 */
[----:B------:R-:W-:Y:S01]  /*4460*/  IMAD.U32 R7, R40, 0x10000, RZ ;  /* 0x0001000028077824 */ /* 0x000fe200078e00ff */
[----:B------:R-:W-:-:S02]  /*4470*/  F2FP.F16.E4M3.UNPACK_B R34, R110.H1 ;  /* 0x0000006eff22723e */ /* 0x000fc400030006ff */
        /* <DEDUP_REMOVED lines=90> */
.L_x_9944:
[----:B------:R-:W-:Y:S05]  /*4a20*/  BSYNC B2 ;  /* 0x0000000000027941 */ /* 0x000fea0003800000 */
.L_x_9943:
[----:B------:R-:W-:Y:S02]  /*4a30*/  ULDC.64 UR4, c[0x0][0x208] ;  /* 0x0000820000047ab9 */ /* 0x000fe40000000a00 */
[----:B----4-:R0:W-:Y:S03]  /*4a40*/  ST.E.128 desc[UR4][R10.64], R4 ;  /* 0x000000040a007985 */ /* 0x0101e6000c101d04 */
.L_x_9938:
[----:B------:R-:W-:Y:S05]  /*4a50*/  BSYNC B1 ;  /* 0x0000000000017941 */ /* 0x000fea0003800000 */
.L_x_9937:
[----:B------:R-:W-:-:S03]  /*4a60*/  UMOV UR4, 0xffffffff ;  /* 0xffffffff00047882 */ /* 0x000fc60000000000 */
[----:B------:R-:W-:Y:S05]  /*4a70*/  BRA.DIV UR4, `(.L_x_9945) ;  /* 0x0000021a04c07947 */ /* 0x000fea000b800000 */
[----:B------:R1:W1:Y:S04]  /*4a80*/  SHFL.IDX PT, R35, R102, 0x2, 0x1c1f ;  /* 0x005c1f0066237f89 */ /* 0x00026800000e0000 */
[----:B0-----:R0:W0:Y:S02]  /*4a90*/  SHFL.IDX PT, R14, R101, 0x2, 0x1c1f ;  /* 0x005c1f00650e7f89 */ /* 0x00102400000e0000 */
.L_x_10231:
[----:B------:R-:W-:Y:S05]  /*4aa0*/  @P4 BRA `(.L_x_9946) ;  /* 0x00000048003c4947 */ /* 0x000fea0003800000 */
[----:B------:R-:W-:Y:S04]  /*4ab0*/  BSSY B1, `(.L_x_9947) ;  /* 0x0000077000017945 */ /* 0x000fe80003800000 */
[----:B------:R-:W-:Y:S05]  /*4ac0*/  @P1 BRA `(.L_x_9948) ;  /* 0x0000000400d41947 */ /* 0x000fea0003800000 */
[----:B----4-:R4:W2:Y:S01]  /*4ad0*/  LDS.128 R4, [R92+0x1c400] ;  /* 0x01c400005c047984 */ /* 0x0108a20000000c00 */
[----:B0-----:R-:W-:Y:S01]  /*4ae0*/  IADD3 R10, P2, R16, R14, RZ ;  /* 0x0000000e100a7210 */ /* 0x001fe20007f5e0ff */
[----:B------:R-:W-:Y:S04]  /*4af0*/  BSSY B2, `(.L_x_9949) ;  /* 0x0000070000027945 */ /* 0x000fe80003800000 */
[----:B-1----:R-:W-:Y:S01]  /*4b00*/  IMAD.X R11, R35, 0x1, R17, P2 ;  /* 0x00000001230b7824 */ /* 0x002fe200010e0611 */
[----:B------:R-:W-:-:S13]  /*4b10*/  ISETP.GE.AND P2, PT, R22, R105, PT ;  /* 0x000000691600720c */ /* 0x000fda0003f46270 */
[----:B----4-:R-:W-:Y:S05]  /*4b20*/  @P2 BRA `(.L_x_9950) ;  /* 0x0000000400b02947 */ /* 0x010fea0003800000 */
[----:B------:R-:W-:Y:S01]  /*4b30*/  SHF.R.U32.HI R38, RZ, 0x10, R31 ;  /* 0x00000010ff267819 */ /* 0x000fe2000001161f */
[----:B--2---:R-:W-:Y:S01]  /*4b40*/  IMAD.MOV.U32 R15, RZ, RZ, R7 ;  /* 0x000000ffff0f7224 */ /* 0x004fe200078e0007 */
[--C-:B------:R-:W-:Y:S02]  /*4b50*/  SHF.R.U32.HI R36, RZ, 0x8, R31.reuse ;  /* 0x00000008ff247819 */ /* 0x100fe4000001161f */
[----:B------:R-:W-:Y:S02]  /*4b60*/  LOP3.LUT R12, R31, 0xff, RZ, 0xc0, !PT ;  /* 0x000000ff1f0c7812 */ /* 0x000fe400078ec0ff */
[----:B------:R-:W-:Y:S02]  /*4b70*/  SHF.R.U32.HI R37, RZ, 0x18, R31 ;  /* 0x00000018ff257819 */ /* 0x000fe4000001161f */
[----:B------:R-:W-:Y:S02]  /*4b80*/  SHF.R.U32.HI R32, RZ, 0x8, R33 ;  /* 0x00000008ff207819 */ /* 0x000fe40000011621 */
[----:B------:R-:W-:-:S02]  /*4b90*/  LOP3.LUT R30, R33, 0xff, RZ, 0xc0, !PT ;  /* 0x000000ff211e7812 */ /* 0x000fc400078ec0ff */
[--C-:B------:R-:W-:Y:S02]  /*4ba0*/  SHF.R.U32.HI R31, RZ, 0x18, R33.reuse ;  /* 0x00000018ff1f7819 */ /* 0x100fe40000011621 */
        /* <DEDUP_REMOVED lines=100> */
.L_x_9950:
[----:B------:R-:W-:Y:S05]  /*51f0*/  BSYNC B2 ;  /* 0x0000000000027941 */ /* 0x000fea0003800000 */
.L_x_9949:
[----:B------:R-:W-:Y:S02]  /*5200*/  ULDC.64 UR4, c[0x0][0x208] ;  /* 0x0000820000047ab9 */ /* 0x000fe40000000a00 */
[----:B--2---:R0:W-:Y:S03]  /*5210*/  ST.E.128 desc[UR4][R10.64], R4 ;  /* 0x000000040a007985 */ /* 0x0041e6000c101d04 */
.L_x_9948:
[----:B------:R-:W-:Y:S05]  /*5220*/  BSYNC B1 ;  /* 0x0000000000017941 */ /* 0x000fea0003800000 */
.L_x_9947:
[----:B------:R-:W-:-:S13]  /*5230*/  ISETP.NE.AND P2, PT, R89, RZ, PT ;  /* 0x000000ff5900720c */ /* 0x000fda0003f45270 */
[----:B------:R-:W-:Y:S05]  /*5240*/  @P2 BRA `(.L_x_9946) ;  /* 0x0000004000542947 */ /* 0x000fea0003800000 */
[----:B0---4-:R0:W4:Y:S01]  /*5250*/  LDS.128 R4, [R91+0x1c400] ;  /* 0x01c400005b047984 */ /* 0x0111220000000c00 */
[----:B------:R-:W-:Y:S01]  /*5260*/  IADD3 R14, P2, R19, R14, RZ ;  /* 0x0000000e130e7210 */ /* 0x000fe20007f5e0ff */
[----:B------:R-:W-:Y:S04]  /*5270*/  BSSY B1, `(.L_x_9951) ;  /* 0x000006f000017945 */ /* 0x000fe80003800000 */
[----:B-1----:R-:W-:Y:S01]  /*5280*/  IMAD.X R15, R35, 0x1, R194, P2 ;  /* 0x00000001230f7824 */ /* 0x002fe200010e06c2 */
[----:B------:R-:W-:-:S13]  /*5290*/  ISETP.GE.AND P2, PT, R196, R105, PT ;  /* 0x00000069c400720c */ /* 0x000fda0003f46270 */
[----:B0-----:R-:W-:Y:S05]  /*52a0*/  @P2 BRA `(.L_x_9952) ;  /* 0x0000000400ac2947 */ /* 0x001fea0003800000 */
[----:B------:R-:W-:Y:S02]  /*52b0*/  SHF.R.U32.HI R30, RZ, 0x8, R9 ;  /* 0x00000008ff1e7819 */ /* 0x000fe40000011609 */
[----:B------:R-:W-:Y:S02]  /*52c0*/  SHF.R.U32.HI R12, RZ, 0x8, R29 ;  /* 0x00000008ff0c7819 */ /* 0x000fe4000001161d */
[--C-:B------:R-:W-:Y:S02]  /*52d0*/  SHF.R.U32.HI R31, RZ, 0x18, R9.reuse ;  /* 0x00000018ff1f7819 */ /* 0x100fe40000011609 */
[----:B------:R-:W-:Y:S02]  /*52e0*/  LOP3.LUT R8, R9, 0xff, RZ, 0xc0, !PT ;  /* 0x000000ff09087812 */ /* 0x000fe400078ec0ff */
[----:B------:R-:W-:Y:S01]  /*52f0*/  SHF.R.U32.HI R13, RZ, 0x10, R9 ;  /* 0x00000010ff0d7819 */ /* 0x000fe20000011609 */
[----:B----4-:R-:W-:Y:S01]  /*5300*/  IMAD.MOV.U32 R9, RZ, RZ, R6 ;  /* 0x000000ffff097224 */ /* 0x010fe200078e0006 */
[----:B------:R-:W-:Y:S01]  /*5310*/  MOV R10, R7 ;  /* 0x00000007000a7202 */ /* 0x000fe20000000f00 */
[----:B------:R-:W-:Y:S01]  /*5320*/  IMAD.SHL.U32 R7, R30, 0x100, RZ ;  /* 0x000001001e077824 */ /* 0x000fe200078e00ff */
        /* <DEDUP_REMOVED lines=97> */
[----:B------:R-:W-:Y:S02]  /*5940*/  F2FP.SATFINITE.E4M3.F32.PACK_AB_MERGE_C R4, R104, R31, R36 ;  /* 0x0000001f6804723e */ /* 0x000fe40004807024 */
[----:B------:R-:W-:-:S07]  /*5950*/  MOV R6, R28 ;  /* 0x0000001c00067202 */ /* 0x000fce0000000f00 */
.L_x_9952:
[----:B------:R-:W-:Y:S05]  /*5960*/  BSYNC B1 ;  /* 0x0000000000017941 */ /* 0x000fea0003800000 */
.L_x_9951:
[----:B------:R-:W-:Y:S02]  /*5970*/  ULDC.64 UR4, c[0x0][0x208] ;  /* 0x0000820000047ab9 */ /* 0x000fe40000000a00 */
[----:B----4-:R0:W-:Y:S01]  /*5980*/  ST.E.128 desc[UR4][R14.64], R4 ;  /* 0x000000040e007985 */ /* 0x0101e2000c101d04 */
[----:B------:R-:W-:Y:S05]  /*5990*/  BRA `(.L_x_9946) ;  /* 0x0000003800807947 */ /* 0x000fea0003800000 */
.L_x_9917:
[----:B------:R-:W2:Y:S01]  /*59a0*/  LDL R9, [R1] ;  /* 0x0000000001097983 */ /* 0x000ea20000100800 */
[C---:B------:R-:W-:Y:S01]  /*59b0*/  VIADD R8, R195.reuse, 0x40 ;  /* 0x00000040c3087836 */ /* 0x040fe20000000000 */
[----:B------:R-:W-:Y:S02]  /*59c0*/  CS2R R30, SRZ ;  /* 0x00000000001e7805 */ /* 0x000fe4000001ff00 */
[----:B------:R-:W-:Y:S01]  /*59d0*/  CS2R R28, SRZ ;  /* 0x00000000001c7805 */ /* 0x000fe2000001ff00 */
[----:B------:R-:W-:Y:S01]  /*59e0*/  ULDC.64 UR6, c[0x0][0x208] ;  /* 0x0000820000067ab9 */ /* 0x000fe20000000a00 */
        /* <DEDUP_REMOVED lines=9> */
[----:B------:R-:W3:Y:S01]  /*5a80*/  @!P4 LDC.64 R34, c[0x0][0x400] ;  /* 0x00010000ff22cb82 */ /* 0x000ee20000000a00 */
[----:B-1----:R-:W-:-:S04]  /*5a90*/  @!P4 IADD3 R32, P2, P5, R50, R32, R4 ;  /* 0x000000203220c210 */ /* 0x002fc80007d5e004 */
[----:B------:R-:W-:Y:S02]  /*5aa0*/  @!P4 IADD3.X R33, R67, R33, R88, P2, P5 ;  /* 0x000000214321c210 */ /* 0x000fe400017ea458 */
[----:B---3--:R-:W-:-:S04]  /*5ab0*/  @!P4 IADD3 R34, P2, P5, R56, R34, R6 ;  /* 0x000000223822c210 */ /* 0x008fc80007d5e006 */
[----:B------:R-:W-:Y:S02]  /*5ac0*/  @!P4 IADD3.X R35, R65, R35, R100, P2, P5 ;  /* 0x000000234123c210 */ /* 0x000fe400017ea464 */
[----:B------:R-:W-:Y:S02]  /*5ad0*/  ISETP.GE.AND P2, PT, R8, R97, PT ;  /* 0x000000610800720c */ /* 0x000fe40003f46270 */
[----:B------:R-:W-:Y:S02]  /*5ae0*/  CS2R R38, SRZ ;  /* 0x0000000000267805 */ /* 0x000fe4000001ff00 */
[----:B------:R-:W-:Y:S01]  /*5af0*/  CS2R R36, SRZ ;  /* 0x0000000000247805 */ /* 0x000fe2000001ff00 */
[----:B------:R1:W3:Y:S01]  /*5b00*/  @!P4 LDG.E.128 R28, desc[UR6][R34.64] ;  /* 0x00000006221cc981 */ /* 0x0002e2000c1e1d00 */
[----:B------:R-:W-:-:S13]  /*5b10*/  ISETP.GE.OR P2, PT, R16, R105, P2 ;  /* 0x000000691000720c */ /* 0x000fda0001746670 */
[----:B------:R-:W-:-:S04]  /*5b20*/  @!P2 IADD3 R5, P5, P6, R50, R83, R4 ;  /* 0x000000533205a210 */ /* 0x000fc80007ebe004 */
[----:B------:R-:W-:Y:S02]  /*5b30*/  @!P2 IADD3.X R10, R67, R85, R88, P5, P6 ;  /* 0x00000055430aa210 */ /* 0x000fe40002fec458 */
[----:B-1----:R-:W-:Y:S02]  /*5b40*/  CS2R R34, SRZ ;  /* 0x0000000000227805 */ /* 0x002fe4000001ff00 */
[----:B------:R-:W-:Y:S02]  /*5b50*/  CS2R R42, SRZ ;  /* 0x00000000002a7805 */ /* 0x000fe4000001ff00 */
[----:B------:R-:W-:Y:S02]  /*5b60*/  CS2R R40, SRZ ;  /* 0x0000000000287805 */ /* 0x000fe4000001ff00 */
[----:B------:R-:W-:Y:S02]  /*5b70*/  CS2R R46, SRZ ;  /* 0x00000000002e7805 */ /* 0x000fe4000001ff00 */
[----:B------:R-:W-:-:S02]  /*5b80*/  CS2R R44, SRZ ;  /* 0x00000000002c7805 */ /* 0x000fc4000001ff00 */
[----:B--2---:R-:W-:Y:S02]  /*5b90*/  R2UR UR4, R9 ;  /* 0x00000000090472ca */ /* 0x004fe400000e0000 */
        /* <DEDUP_REMOVED lines=9> */
[----:B------:R-:W0:Y:S03]  /*5c30*/  @!P2 LDC.64 R8, c[0x0][0x3e8] ;  /* 0x0000fa00ff08ab82 */ /* 0x000e260000000a00 */
[----:B------:R-:W2:Y:S01]  /*5c40*/  @!P3 LDG.E.128 R36, desc[UR6][R14.64] ;  /* 0x000000060e24b981 */ /* 0x000ea2000c1e1d00 */
[----:B0-----:R-:W-:-:S05]  /*5c50*/  @!P2 IADD3 R8, P5, R5, R8, RZ ;  /* 0x000000080508a210 */ /* 0x001fca0007fbe0ff */
[----:B------:R-:W-:Y:S02]  /*5c60*/  @!P2 IMAD.X R9, R10, 0x1, R9, P5 ;  /* 0x000000010a09a824 */ /* 0x000fe400028e0609 */
[----:B------:R-:W0:Y:S03]  /*5c70*/  @!P2 LDC.64 R10, c[0x0][0x400] ;  /* 0x00010000ff0aab82 */ /* 0x000e260000000a00 */
[----:B------:R-:W4:Y:S01]  /*5c80*/  @!P2 LDG.E.128 R40, desc[UR6][R8.64] ;  /* 0x000000060828a981 */ /* 0x000f22000c1e1d00 */
[----:B0-----:R-:W-:Y:S02]  /*5c90*/  @!P2 IADD3 R10, P5, R7, R10, RZ ;  /* 0x0000000a070aa210 */ /* 0x001fe40007fbe0ff */
[----:B------:R-:W-:Y:S02]  /*5ca0*/  CS2R R6, SRZ ;  /* 0x0000000000067805 */ /* 0x000fe4000001ff00 */
[----:B------:R-:W-:-:S02]  /*5cb0*/  @!P2 IADD3.X R11, R4, R11, RZ, P5, !PT ;  /* 0x0000000b040ba210 */ /* 0x000fc40002ffe4ff */
[----:B------:R-:W-:-:S03]  /*5cc0*/  CS2R R4, SRZ ;  /* 0x0000000000047805 */ /* 0x000fc6000001ff00 */
[----:B------:R-:W5:Y:S04]  /*5cd0*/  @!P2 LDG.E.128 R44, desc[UR6][R10.64] ;  /* 0x000000060a2ca981 */ /* 0x000f68000c1e1d00 */
[----:B------:R0:W5:Y:S02]  /*5ce0*/  @!P4 LDG.E.128 R4, desc[UR6][R32.64] ;  /* 0x000000062004c981 */ /* 0x000164000c1e1d00 */
[----:B0-----:R-:W-:-:S06]  /*5cf0*/  CS2R R32, SRZ ;  /* 0x0000000000207805 */ /* 0x001fcc000001ff00 */
[----:B------:R-:W5:Y:S01]  /*5d00*/  @!P3 LDG.E.128 R32, desc[UR6][R12.64] ;  /* 0x000000060c20b981 */ /* 0x000f62000c1e1d00 */
[----:B------:R-:W-:-:S06]  /*5d10*/  UISETP.NE.AND UP0, UPT, UR4, 0x3, UPT ;  /* 0x000000030400788c */ /* 0x000fcc000bf05270 */
[----:B------:R-:W-:Y:S01]  /*5d20*/  PLOP3.LUT P5, PT, PT, PT, UP0, 0x80, 0x0 ;  /* 0x000000000000781c */ /* 0x000fe20003faf008 */
[----:B---3--:R-:W-:Y:S01]  /*5d30*/  IMAD.MOV.U32 R117, RZ, RZ, R30 ;  /* 0x000000ffff757224 */ /* 0x008fe200078e001e */
[----:B------:R-:W-:Y:S01]  /*5d40*/  ISETP.GE.AND P2, PT, R16, R105, PT ;  /* 0x000000691000720c */ /* 0x000fe20003f46270 */
[----:B------:R-:W-:Y:S02]  /*5d50*/  IMAD.MOV.U32 R119, RZ, RZ, R28 ;  /* 0x000000ffff777224 */ /* 0x000fe400078e001c */
[----:B--2---:R-:W-:Y:S02]  /*5d60*/  IMAD.MOV.U32 R113, RZ, RZ, R38 ;  /* 0x000000ffff717224 */ /* 0x004fe400078e0026 */
[----:B------:R-:W-:Y:S02]  /*5d70*/  IMAD.MOV.U32 R114, RZ, RZ, R36 ;  /* 0x000000ffff727224 */ /* 0x000fe400078e0024 */
[----:B----4-:R-:W-:Y:S02]  /*5d80*/  IMAD.MOV.U32 R109, RZ, RZ, R42 ;  /* 0x000000ffff6d7224 */ /* 0x010fe400078e002a */
[----:B------:R-:W-:-:S02]  /*5d90*/  IMAD.MOV.U32 R108, RZ, RZ, R40 ;  /* 0x000000ffff6c7224 */ /* 0x000fc400078e0028 */
[----:B-----5:R-:W-:Y:S01]  /*5da0*/  IMAD.MOV.U32 R107, RZ, RZ, R46 ;  /* 0x000000ffff6b7224 */ /* 0x020fe200078e002e */
[----:B------:R-:W-:Y:S01]  /*5db0*/  MOV R105, R44 ;  /* 0x0000002c00697202 */ /* 0x000fe20000000f00 */
[----:B------:R-:W-:Y:S02]  /*5dc0*/  IMAD.MOV.U32 R116, RZ, RZ, R6 ;  /* 0x000000ffff747224 */ /* 0x000fe400078e0006 */
[----:B------:R-:W-:Y:S02]  /*5dd0*/  IMAD.MOV.U32 R118, RZ, RZ, R4 ;  /* 0x000000ffff767224 */ /* 0x000fe400078e0004 */
[----:B------:R-:W-:Y:S01]  /*5de0*/  IMAD.MOV.U32 R110, RZ, RZ, R34 ;  /* 0x000000ffff6e7224 */ /* 0x000fe200078e0022 */
[----:B------:R-:W-:Y:S01]  /*5df0*/  MOV R112, R32 ;  /* 0x0000002000707202 */ /* 0x000fe20000000f00 */
[----:B------:R-:W-:Y:S06]  /*5e00*/  @!P5 BRA `(.L_x_9953) ;  /* 0x000000000004d947 */ /* 0x000fec0003800000 */
[----:B------:R-:W-:Y:S01]  /*5e10*/  BPT.TRAP 0x1 ;  /* 0x000000040000795c */ /* 0x000fe20000300000 */
.L_x_9953:
[----:B------:R-:W-:Y:S01]  /*5e20*/  IMAD R88, R192, 0x8, R18 ;  /* 0x00000008c0587824 */ /* 0x000fe200078e0212 */
[----:B------:R-:W-:Y:S01]  /*5e30*/  SHF.L.U32 R100, R198, 0x1f, RZ ;  /* 0x0000001fc6647819 */ /* 0x000fe200000006ff */
[----:B------:R-:W0:Y:S01]  /*5e40*/  LDC R103, c[0x0][0x2f4] ;  /* 0x0000bd00ff677b82 */ /* 0x000e220000000800 */
[----:B------:R-:W-:Y:S02]  /*5e50*/  BSSY B1, `(.L_x_9954) ;  /* 0x0000003000017945 */ /* 0x000fe40003800000 */
[----:B------:R-:W1:Y:S02]  /*5e60*/  SYNCS.PHASECHK.TRANS64.TRYWAIT P3, [R88+URZ+0x22890], R100 ;  /* 0x02289064580075a7 */ /* 0x000e64000806017f */
[----:B-1----:R-:W-:Y:S05]  /*5e70*/  @!P3 BRA `(.L_x_9955) ;  /* 0x000002080008b947 */ /* 0x002fea0003800000 */
.L_x_10232:
[----:B------:R-:W-:Y:S05]  /*5e80*/  BSYNC B1 ;  /* 0x0000000000017941 */ /* 0x000fea0003800000 */
.L_x_9954:
[----:B------:R-:W-:Y:S01]  /*5e90*/  UMOV UR4, 0xffffffff ;  /* 0xffffffff00047882 */ /* 0x000fe20000000000 */
[----:B0-----:R-:W-:Y:S02]  /*5ea0*/  IMAD.IADD R111, R103, 0x1, -R72 ;  /* 0x00000001676f7824 */ /* 0x001fe400078e0a48 */
[----:B------:R-:W-:Y:S05]  /*5eb0*/  BRA.DIV UR4, `(.L_x_9956) ;  /* 0x0000020a040c7947 */ /* 0x000fea000b800000 */
[----:B------:R0:W2:Y:S04]  /*5ec0*/  SHFL.IDX PT, R104, R102, RZ, 0x1c1f ;  /* 0x001c1fff66687589 */ /* 0x0000a800000e0000 */
[----:B------:R0:W3:Y:S02]  /*5ed0*/  SHFL.IDX PT, R106, R101, RZ, 0x1c1f ;  /* 0x001c1fff656a7589 */ /* 0x0000e400000e0000 */
.L_x_10236:
        /* <DEDUP_REMOVED lines=14> */
[----:B------:R-:W-:Y:S01]  /*5fc0*/  IMAD.IADD R11, R203, 0x1, R8 ;  /* 0x00000001cb0b7824 */ /* 0x000fe200078e0208 */
[----:B------:R-:W-:-:S03]  /*5fd0*/  IADD3 R9, R18, R9, RZ ;  /* 0x0000000912097210 */ /* 0x000fc60007ffe0ff */
[----:B------:R-:W-:-:S04]  /*5fe0*/  IMAD R11, R192, 0x5000, R11 ;  /* 0x00005000c00b7824 */ /* 0x000fc800078e020b */
[----:B------:R-:W-:Y:S02]  /*5ff0*/  IMAD.IADD R12, R18, 0x1, R11 ;  /* 0x00000001120c7824 */ /* 0x000fe400078e020b */
        /* <DEDUP_REMOVED lines=18> */
[----:B------:R-:W-:Y:S01]  /*6120*/  SHF.R.U32.HI R128, RZ, 0x10, R5 ;  /* 0x00000010ff807819 */ /* 0x000fe20000011605 */
[----:B------:R-:W-:Y:S01]  /*6130*/  IMAD.SHL.U32 R5, R129, 0x100, RZ ;  /* 0x0000010081057824 */ /* 0x000fe200078e00ff */
[--C-:B------:R-:W-:Y:S02]  /*6140*/  SHF.R.U32.HI R121, RZ, 0x8, R31.reuse ;  /* 0x00000008ff797819 */ /* 0x100fe4000001161f */
[----:B------:R-:W-:Y:S01]  /*6150*/  SHF.R.U32.HI R126, RZ, 0x10, R31 ;  /* 0x00000010ff7e7819 */ /* 0x000fe2000001161f */
[----:B---3--:R-:W-:Y:S01]  /*6160*/  IMAD.MOV.U32 R31, RZ, RZ, R12 ;  /* 0x000000ffff1f7224 */ /* 0x008fe200078e000c */
[----:B------:R-:W-:Y:S01]  /*6170*/  PRMT R4, R131, 0x654, R4 ;  /* 0x0000065483047816 */ /* 0x000fe20000000004 */
[----:B------:R-:W-:Y:S01]  /*6180*/  IMAD.SHL.U32 R121, R121, 0x100, RZ ;  /* 0x0000010079797824 */ /* 0x000fe200078e00ff */
[----:B------:R-:W-:Y:S01]  /*6190*/  PRMT R12, R30, 0x654, R29 ;  /* 0x000006541e0c7816 */ /* 0x000fe2000000001d */
[----:B------:R-:W-:Y:S01]  /*61a0*/  IMAD.U32 R126, R126, 0x10000, RZ ;  /* 0x000100007e7e7824 */ /* 0x000fe200078e00ff */
[----:B------:R-:W-:Y:S01]  /*61b0*/  PRMT R8, R122, 0x654, R7 ;  /* 0x000006547a087816 */ /* 0x000fe20000000007 */
[----:B------:R-:W-:Y:S01]  /*61c0*/  IMAD.SHL.U32 R7, R123, 0x100, RZ ;  /* 0x000001007b077824 */ /* 0x000fe200078e00ff */
[----:B------:R-:W-:-:S02]  /*61d0*/  SHF.L.U32 R29, R120, 0x8, RZ ;  /* 0x00000008781d7819 */ /* 0x000fc400000006ff */
[----:B------:R-:W-:Y:S01]  /*61e0*/  LOP3.LUT R4, R4, 0xff00, R5, 0xf8, !PT ;  /* 0x0000ff0004047812 */ /* 0x000fe200078ef805 */
[----:B------:R-:W-:Y:S01]  /*61f0*/  IMAD.U32 R5, R128, 0x10000, RZ ;  /* 0x0001000080057824 */ /* 0x000fe200078e00ff */
[----:B------:R-:W-:Y:S02]  /*6200*/  PRMT R6, R125, 0x654, R6 ;  /* 0x000006547d067816 */ /* 0x000fe40000000006 */
[----:B------:R-:W-:Y:S02]  /*6210*/  LOP3.LUT R123, R8, 0xff00, R29, 0xf8, !PT ;  /* 0x0000ff00087b7812 */ /* 0x000fe400078ef81d */
[----:B------:R-:W-:Y:S02]  /*6220*/  F2FP.F16.E4M3.UNPACK_B R122, R119.H1 ;  /* 0x00000077ff7a723e */ /* 0x000fe400030006ff */
[----:B------:R-:W-:Y:S02]  /*6230*/  F2FP.F16.E4M3.UNPACK_B R120, R31.H1 ;  /* 0x0000001fff78723e */ /* 0x000fe400030006ff */
[----:B------:R-:W-:-:S02]  /*6240*/  F2FP.F16.E4M3.UNPACK_B R29, R28.H1 ;  /* 0x0000001cff1d723e */ /* 0x000fc400030006ff */
        /* <DEDUP_REMOVED lines=8> */
[----:B------:R-:W-:Y:S02]  /*62d0*/  IMAD.U32 R4, R127, 0x10000, RZ ;  /* 0x000100007f047824 */ /* 0x000fe400078e00ff */
        /* <DEDUP_REMOVED lines=67> */
[CC--:B------:R-:W-:Y:S01]  /*6710*/  FMUL.FTZ R119, R29.reuse, R118.reuse ;  /* 0x000000761d777220 */ /* 0x0c0fe20000410000 */
[----:B------:R-:W-:Y:S02]  /*6720*/  HADD2.F32 R30, -RZ, R116.H0_H0 ;  /* 0x20000074ff1e7230 */ /* 0x000fe40000004100 */
[----:B------:R-:W-:Y:S01]  /*6730*/  FMUL.FTZ R118, R14, R118 ;  /* 0x000000760e767220 */ /* 0x000fe20000410000 */
        /* <DEDUP_REMOVED lines=21> */
[----:B------:R-:W-:Y:S01]  /*6890*/  FMUL.FTZ R120, R28, R120 ;  /* 0x000000781c787220 */ /* 0x000fe20000410000 */
[----:B------:R-:W-:Y:S01]  /*68a0*/  HADD2.F32 R119, -RZ, R119.H1_H1 ;  /* 0x30000077ff777230 */ /* 0x000fe20000004100 */
[----:B------:R-:W-:Y:S01]  /*68b0*/  F2FP.F16.E4M3.UNPACK_B R9, R9.H1 ;  /* 0x00000009ff09723e */ /* 0x000fe200030006ff */
[----:B------:R-:W-:Y:S02]  /*68c0*/  HADD2.F32 R30, -RZ, R29.H1_H1 ;  /* 0x3000001dff1e7230 */ /* 0x000fe40000004100 */
[-C--:B------:R-:W-:Y:S01]  /*68d0*/  FFMA.FTZ R29, R31, R118.reuse, R120 ;  /* 0x000000761f1d7223 */ /* 0x080fe20000010078 */
[----:B------:R-:W-:Y:S02]  /*68e0*/  HADD2.F32 R117, -RZ, R117.H1_H1 ;  /* 0x30000075ff757230 */ /* 0x000fe40000004100 */
[----:B------:R-:W-:Y:S01]  /*68f0*/  FMUL.FTZ R31, R116, R119 ;  /* 0x00000077741f7220 */ /* 0x000fe20000410000 */
[----:B------:R-:W-:Y:S01]  /*6900*/  F2FP.F16.E4M3.UNPACK_B R13, R13.H1 ;  /* 0x0000000dff0d723e */ /* 0x000fe200030006ff */
[----:B------:R-:W-:Y:S01]  /*6910*/  FMUL.FTZ R119, R30, R119 ;  /* 0x000000771e777220 */ /* 0x000fe20000410000 */
[----:B------:R-:W-:Y:S01]  /*6920*/  FFMA.FTZ R28, R28, R118, -R121 ;  /* 0x000000761c1c7223 */ /* 0x000fe20000010879 */
[----:B------:R-:W-:Y:S01]  /*6930*/  FFMA.FTZ R123, R30, R117, -R31 ;  /* 0x000000751e7b7223 */ /* 0x000fe2000001081f */
[----:B------:R-:W-:Y:S01]  /*6940*/  F2FP.F16.E4M3.UNPACK_B R31, R7.H1 ;  /* 0x00000007ff1f723e */ /* 0x000fe200030006ff */
[----:B------:R-:W-:Y:S01]  /*6950*/  FFMA.FTZ R122, R116, R117, R119 ;  /* 0x00000075747a7223 */ /* 0x000fe20000010077 */
[----:B------:R-:W-:Y:S01]  /*6960*/  HADD2.F32 R7, -RZ, R9.H0_H0 ;  /* 0x20000009ff077230 */ /* 0x000fe20000004100 */
[----:B------:R-:W-:Y:S01]  /*6970*/  F2FP.F16.E4M3.UNPACK_B R6, R6.H1 ;  /* 0x00000006ff06723e */ /* 0x000fe200030006ff */
[----:B------:R-:W-:Y:S01]  /*6980*/  HADD2.F32 R30, -RZ, R13.H0_H0 ;  /* 0x2000000dff1e7230 */ /* 0x000fe20000004100 */
[----:B------:R-:W-:Y:S01]  /*6990*/  F2FP.SATFINITE.E4M3.F32.PACK_AB_MERGE_C R12, R129, R12, RZ ;  /* 0x0000000c810c723e */ /* 0x000fe200048070ff */
[----:B------:R-:W-:Y:S01]  /*69a0*/  HADD2.F32 R116, -RZ, R31.H0_H0 ;  /* 0x2000001fff747230 */ /* 0x000fe20000004100 */
[----:B------:R-:W-:Y:S01]  /*69b0*/  F2FP.F16.E4M3.UNPACK_B R119, R5.H1 ;  /* 0x00000005ff77723e */ /* 0x000fe200030006ff */
[----:B------:R-:W-:Y:S01]  /*69c0*/  HADD2.F32 R13, -RZ, R13.H1_H1 ;  /* 0x3000000dff0d7230 */ /* 0x000fe20000004100 */
[----:B------:R-:W-:Y:S01]  /*69d0*/  F2FP.SATFINITE.E4M3.F32.PACK_AB_MERGE_C R12, R125, R124, R12 ;  /* 0x0000007c7d0c723e */ /* 0x000fe2000480700c */
        /* <DEDUP_REMOVED lines=54> */
[----:B------:R-:W-:-:S02]  /*6d40*/  F2FP.SATFINITE.E4M3.F32.PACK_AB_MERGE_C R116, R116, R121, RZ ;  /* 0x000000797474723e */ /* 0x000fc400048070ff */
[----:B------:R-:W-:Y:S02]  /*6d50*/  F2FP.SATFINITE.E4M3.F32.PACK_AB_MERGE_C R123, R123, R28, R124 ;  /* 0x0000001c7b7b723e */ /* 0x000fe4000480707c */
[----:B------:R-:W-:Y:S02]  /*6d60*/  F2FP.SATFINITE.E4M3.F32.PACK_AB_MERGE_C R11, R9, R128, R11 ;  /* 0x00000080090b723e */ /* 0x000fe4000480700b */
[----:B------:R-:W-:Y:S02]  /*6d70*/  F2FP.SATFINITE.E4M3.F32.PACK_AB_MERGE_C R13, R122, R29, R125 ;  /* 0x0000001d7a0d723e */ /* 0x000fe4000480707d */
[----:B------:R-:W-:Y:S02]  /*6d80*/  F2FP.SATFINITE.E4M3.F32.PACK_AB_MERGE_C R15, R7, R120, R116 ;  /* 0x00000078070f723e */ /* 0x000fe40004807074 */
[----:B------:R-:W-:-:S07]  /*6d90*/  MOV R9, R123 ;  /* 0x0000007b00097202 */ /* 0x000fce0000000f00 */
.L_x_9960:
[----:B------:R-:W-:Y:S05]  /*6da0*/  BSYNC B2 ;  /* 0x0000000000027941 */ /* 0x000fea0003800000 */
.L_x_9959:
[----:B------:R-:W-:Y:S01]  /*6db0*/  ISETP.GE.AND P3, PT, R115, R103, PT ;  /* 0x000000677300720c */ /* 0x000fe20003f66270 */
[----:B------:R-:W-:Y:S02]  /*6dc0*/  ULDC.64 UR4, c[0x0][0x208] ;  /* 0x0000820000047ab9 */ /* 0x000fe40000000a00 */
[----:B--2---:R4:W-:Y:S10]  /*6dd0*/  ST.E.128 desc[UR4][R98.64], R8 ;  /* 0x0000000862007985 */ /* 0x0049f4000c101d04 */
[----:B------:R-:W-:-:S04]  /*6de0*/  @!P3 IADD3 R4, P4, R106, R115, RZ ;  /* 0x000000736a04b210 */ /* 0x000fc80007f9e0ff */
[----:B------:R-:W-:-:S05]  /*6df0*/  @!P3 LEA.HI.X.SX32 R5, R115, R104, 0x1, P4 ;  /* 0x000000687305b211 */ /* 0x000fca00020f0eff */
[----:B---3--:R4:W-:Y:S04]  /*6e00*/  @!P3 ST.E.128 desc[UR4][R4.64], R12 ;  /* 0x0000000c0400b985 */ /* 0x0089e8000c101d04 */
.L_x_9958:
[----:B------:R-:W-:Y:S05]  /*6e10*/  BSYNC B1 ;  /* 0x0000000000017941 */ /* 0x000fea0003800000 */
.L_x_9957:
[----:B------:R-:W-:-:S03]  /*6e20*/  UMOV UR4, 0xffffffff ;  /* 0xffffffff00047882 */ /* 0x000fc60000000000 */
[----:B------:R-:W-:Y:S05]  /*6e30*/  BRA.DIV UR4, `(.L_x_9961) ;  /* 0x000001fa04787947 */ /* 0x000fea000b800000 */
[----:B------:R0:W0:Y:S04]  /*6e40*/  SHFL.IDX PT, R28, R102, 0x1, 0x1c1f ;  /* 0x003c1f00661c7f89 */ /* 0x00002800000e0000 */
[----:B----4-:R4:W0:Y:S02]  /*6e50*/  SHFL.IDX PT, R14, R101, 0x1, 0x1c1f ;  /* 0x003c1f00650e7f89 */ /* 0x01082400000e0000 */
.L_x_10240:
        /* <DEDUP_REMOVED lines=12> */
[----:B------:R-:W-:Y:S02]  /*6f20*/  IMAD.SHL.U32 R15, R5, 0x10, RZ ;  /* 0x00000010050f7824 */ /* 0x000fe400078e00ff */
[----:B------:R-:W-:-:S03]  /*6f30*/  IMAD R5, R192, 0x5000, R3 ;  /* 0x00005000c0057824 */ /* 0x000fc600078e0203 */
[----:B------:R-:W-:Y:S01]  /*6f40*/  LOP3.LUT R4, R200, 0x70, R15, 0xf8, !PT ;  /* 0x00000070c8047812 */ /* 0x000fe200078ef80f */
[----:B------:R-:W-:-:S03]  /*6f50*/  IMAD.IADD R5, R18, 0x1, R5 ;  /* 0x0000000112057824 */ /* 0x000fc600078e0205 */
        /* <DEDUP_REMOVED lines=17> */
[----:B------:R-:W-:Y:S01]  /*7070*/  SHF.R.U32.HI R117, RZ, 0x8, R35 ;  /* 0x00000008ff757819 */ /* 0x000fe20000011623 */
[----:B------:R-:W-:Y:S01]  /*7080*/  IMAD.U32 R8, R120, 0x10000, RZ ;  /* 0x0001000078087824 */ /* 0x000fe200078e00ff */
[----:B------:R-:W-:-:S02]  /*7090*/  LOP3.LUT R36, R35, 0xff, RZ, 0xc0, !PT ;  /* 0x000000ff23247812 */ /* 0x000fc400078ec0ff */
[----:B------:R-:W-:Y:S02]  /*70a0*/  PRMT R33, R33, 0x654, R32 ;  /* 0x0000065421217816 */ /* 0x000fe40000000020 */
[----:B------:R-:W-:Y:S02]  /*70b0*/  SHF.R.U32.HI R35, RZ, 0x18, R35 ;  /* 0x00000018ff237819 */ /* 0x000fe40000011623 */
[--C-:B---3--:R-:W-:Y:S02]  /*70c0*/  SHF.R.U32.HI R106, RZ, 0x8, R37.reuse ;  /* 0x00000008ff6a7819 */ /* 0x108fe40000011625 */
[--C-:B------:R-:W-:Y:S02]  /*70d0*/  SHF.R.U32.HI R116, RZ, 0x10, R37.reuse ;  /* 0x00000010ff747819 */ /* 0x100fe40000011625 */
[----:B------:R-:W-:Y:S01]  /*70e0*/  LOP3.LUT R38, R37, 0xff, RZ, 0xc0, !PT ;  /* 0x000000ff25267812 */ /* 0x000fe200078ec0ff */
[----:B------:R-:W-:Y:S01]  /*70f0*/  IMAD.SHL.U32 R6, R106, 0x100, RZ ;  /* 0x000001006a067824 */ /* 0x000fe200078e00ff */
[----:B------:R-:W-:-:S02]  /*7100*/  SHF.R.U32.HI R115, RZ, 0x18, R37 ;  /* 0x00000018ff737819 */ /* 0x000fc40000011625 */
[----:B------:R-:W-:Y:S02]  /*7110*/  LOP3.LUT R37, R39, 0xff, RZ, 0xc0, !PT ;  /* 0x000000ff27257812 */ /* 0x000fe400078ec0ff */
[--C-:B------:R-:W-:Y:S02]  /*7120*/  SHF.R.U32.HI R98, RZ, 0x18, R39.reuse ;  /* 0x00000018ff627819 */ /* 0x100fe40000011627 */
[----:B------:R-:W-:Y:S02]  /*7130*/  LOP3.LUT R33, R33, 0xff00, R4, 0xf8, !PT ;  /* 0x0000ff0021217812 */ /* 0x000fe400078ef804 */
[--C-:B------:R-:W-:Y:S02]  /*7140*/  SHF.R.U32.HI R99, RZ, 0x8, R39.reuse ;  /* 0x00000008ff637819 */ /* 0x100fe40000011627 */
[----:B------:R-:W-:Y:S02]  /*7150*/  PRMT R35, R35, 0x654, R36 ;  /* 0x0000065423237816 */ /* 0x000fe40000000024 */
[----:B------:R-:W-:Y:S01]  /*7160*/  SHF.L.U32 R4, R117, 0x8, RZ ;  /* 0x0000000875047819 */ /* 0x000fe200000006ff */
[----:B------:R-:W-:Y:S01]  /*7170*/  IMAD.SHL.U32 R10, R99, 0x100, RZ ;  /* 0x00000100630a7824 */ /* 0x000fe200078e00ff */
[----:B--2---:R-:W-:-:S02]  /*7180*/  SHF.R.U32.HI R104, RZ, 0x10, R39 ;  /* 0x00000010ff687819 */ /* 0x004fc40000011627 */
[----:B------:R-:W-:Y:S02]  /*7190*/  PRMT R39, R115, 0x654, R38 ;  /* 0x0000065473277816 */ /* 0x000fe40000000026 */
[----:B------:R-:W-:Y:S02]  /*71a0*/  PRMT R115, R98, 0x654, R37 ;  /* 0x0000065462737816 */ /* 0x000fe40000000025 */
[----:B------:R-:W-:Y:S01]  /*71b0*/  LOP3.LUT R37, R35, 0xff00, R4, 0xf8, !PT ;  /* 0x0000ff0023257812 */ /* 0x000fe200078ef804 */
[----:B------:R-:W-:Y:S01]  /*71c0*/  IMAD.U32 R4, R118, 0x10000, RZ ;  /* 0x0001000076047824 */ /* 0x000fe200078e00ff */
[----:B------:R-:W-:Y:S02]  /*71d0*/  LOP3.LUT R99, R39, 0xff00, R6, 0xf8, !PT ;  /* 0x0000ff0027637812 */ /* 0x000fe400078ef806 */
[----:B------:R-:W-:Y:S02]  /*71e0*/  F2FP.F16.E4M3.UNPACK_B R39, R114.H1 ;  /* 0x00000072ff27723e */ /* 0x000fe400030006ff */
[----:B------:R-:W-:-:S02]  /*71f0*/  F2FP.F16.E4M3.UNPACK_B R32, R31.H1 ;  /* 0x0000001fff20723e */ /* 0x000fc400030006ff */
        /* <DEDUP_REMOVED lines=8> */
[----:B------:R-:W-:Y:S02]  /*7280*/  SHF.L.U32 R98, R104, 0x10, RZ ;  /* 0x0000001068627819 */ /* 0x000fe400000006ff */
[----:B------:R-:W-:Y:S01]  /*7290*/  FMUL.FTZ R117, R33, R6 ;  /* 0x0000000621757220 */ /* 0x000fe20000410000 */
[----:B------:R-:W-:-:S02]  /*72a0*/  HADD2.F32 R38, -RZ, R37.H0_H0 ;  /* 0x20000025ff267230 */ /* 0x000fc40000004100 */
        /* <DEDUP_REMOVED lines=18> */
[----:B------:R-:W-:Y:S02]  /*73d0*/  IMAD.U32 R10, R116, 0x10000, RZ ;  /* 0x00010000740a7824 */ /* 0x000fe400078e00ff */
        /* <DEDUP_REMOVED lines=12> */
[----:B------:R-:W-:Y:S01]  /*74a0*/  F2FP.F16.E4M3.UNPACK_B R33, R30.H1 ;  /* 0x0000001eff21723e */ /* 0x000fe200030006ff */
[----:B------:R-:W-:Y:S01]  /*74b0*/  FFMA.FTZ R104, R31, R112, -R36 ;  /* 0x000000701f687223 */ /* 0x000fe20000010824 */
[----:B------:R-:W-:Y:S01]  /*74c0*/  LOP3.LUT R10, R99, 0xff0000, R10, 0xf8, !PT ;  /* 0x00ff0000630a7812 */ /* 0x000fe200078ef80a */
[----:B------:R-:W-:Y:S01]  /*74d0*/  FMUL.FTZ R99, R31, R114 ;  /* 0x000000721f637220 */ /* 0x000fe20000410000 */
        /* <DEDUP_REMOVED lines=27> */
[----:B------:R-:W-:Y:S01]  /*7690*/  HADD2.F32 R30, -RZ, R29.H0_H0 ;  /* 0x2000001dff1e7230 */ /* 0x000fe20000004100 */
[----:B------:R-:W-:Y:S01]  /*76a0*/  F2FP.SATFINITE.E4M3.F32.PACK_AB_MERGE_C R121, R121, R38, RZ ;  /* 0x000000267979723e */ /* 0x000fe200048070ff */
        /* <DEDUP_REMOVED lines=8> */
[----:B------:R-:W-:Y:S01]  /*7730*/  F2FP.F16.E4M3.UNPACK_B R38, R10 ;  /* 0x0000000aff26723e */ /* 0x000fe200020006ff */
[-C--:B------:R-:W-:Y:S01]  /*7740*/  FFMA.FTZ R112, R32, R33.reuse, R35 ;  /* 0x0000002120707223 */ /* 0x080fe20000010023 */
[----:B------:R-:W-:Y:S01]  /*7750*/  FFMA.FTZ R30, R30, R33, -R37 ;  /* 0x000000211e1e7223 */ /* 0x000fe20000010825 */
[-C--:B------:R-:W-:Y:S01]  /*7760*/  FFMA.FTZ R113, R31, R110.reuse, R34 ;  /* 0x0000006e1f717223 */ /* 0x080fe20000010022 */
[----:B------:R-:W-:Y:S01]  /*7770*/  F2FP.SATFINITE.E4M3.F32.PACK_AB_MERGE_C R31, R116, R117, RZ ;  /* 0x00000075741f723e */ /* 0x000fe200048070ff */
[----:B------:R-:W-:Y:S01]  /*7780*/  FFMA.FTZ R29, R29, R110, -R36 ;  /* 0x0000006e1d1d7223 */ /* 0x000fe20000010824 */
[----:B------:R-:W-:Y:S02]  /*7790*/  F2FP.F16.E4M3.UNPACK_B R35, R9 ;  /* 0x00000009ff23723e */ /* 0x000fe400020006ff */
[----:B------:R-:W-:Y:S02]  /*77a0*/  F2FP.F16.E4M3.UNPACK_B R33, R5 ;  /* 0x00000005ff21723e */ /* 0x000fe400020006ff */
[----:B------:R-:W-:Y:S01]  /*77b0*/  F2FP.SATFINITE.E4M3.F32.PACK_AB_MERGE_C R31, R99, R98, R31 ;  /* 0x00000062631f723e */ /* 0x000fe2000480701f */
        /* <DEDUP_REMOVED lines=8> */
[----:B------:R-:W-:Y:S01]  /*7840*/  HADD2.F32 R39, -RZ, R37.H0_H0 ;  /* 0x20000025ff277230 */ /* 0x000fe20000004100 */
[----:B------:R-:W-:Y:S01]  /*7850*/  F2FP.SATFINITE.E4M3.F32.PACK_AB_MERGE_C R29, R113, R112, R121 ;  /* 0x00000070711d723e */ /* 0x000fe20004807079 */
[-C--:B------:R-:W-:Y:S01]  /*7860*/  FMUL.FTZ R113, R36, R99.reuse ;  /* 0x0000006324717220 */ /* 0x080fe20000410000 */
[----:B------:R-:W-:Y:S01]  /*7870*/  FMUL.FTZ R99, R34, R99 ;  /* 0x0000006322637220 */ /* 0x000fe20000410000 */
        /* <DEDUP_REMOVED lines=81> */
.L_x_9965:
[----:B------:R-:W-:Y:S05]  /*7d90*/  BSYNC B2 ;  /* 0x0000000000027941 */ /* 0x000fea0003800000 */
.L_x_9964:
[C---:B------:R-:W-:Y:S01]  /*7da0*/  ISETP.GE.AND P3, PT, R15.reuse, R103, PT ;  /* 0x000000670f00720c */ /* 0x040fe20003f66270 */
[----:B------:R-:W-:Y:S02]  /*7db0*/  ULDC.64 UR4, c[0x0][0x208] ;  /* 0x0000820000047ab9 */ /* 0x000fe40000000a00 */
[----:B0-----:R0:W-:Y:S10]  /*7dc0*/  ST.E.128 desc[UR4][R12.64], R4 ;  /* 0x000000040c007985 */ /* 0x0011f4000c101d04 */
[----:B------:R-:W-:-:S04]  /*7dd0*/  @!P3 IADD3 R14, P4, R15, R14, RZ ;  /* 0x0000000e0f0eb210 */ /* 0x000fc80007f9e0ff */
[----:B------:R-:W-:-:S05]  /*7de0*/  @!P3 LEA.HI.X.SX32 R15, R15, R28, 0x1, P4 ;  /* 0x0000001c0f0fb211 */ /* 0x000fca00020f0eff */
[----:B------:R0:W-:Y:S04]  /*7df0*/  @!P3 ST.E.128 desc[UR4][R14.64], R8 ;  /* 0x000000080e00b985 */ /* 0x0001e8000c101d04 */
.L_x_9963:
[----:B------:R-:W-:Y:S05]  /*7e00*/  BSYNC B1 ;  /* 0x0000000000017941 */ /* 0x000fea0003800000 */
.L_x_9962:
[----:B------:R-:W-:-:S03]  /*7e10*/  UMOV UR4, 0xffffffff ;  /* 0xffffffff00047882 */ /* 0x000fc60000000000 */
[----:B------:R-:W-:Y:S05]  /*7e20*/  BRA.DIV UR4, `(.L_x_9966) ;  /* 0x000001ea04c47947 */ /* 0x000fea000b800000 */
[----:B0-----:R-:W0:Y:S04]  /*7e30*/  SHFL.IDX PT, R102, R102, 0x2, 0x1c1f ;  /* 0x005c1f0066667f89 */ /* 0x001e2800000e0000 */
[----:B------:R0:W0:Y:S02]  /*7e40*/  SHFL.IDX PT, R14, R101, 0x2, 0x1c1f ;  /* 0x005c1f00650e7f89 */ /* 0x00002400000e0000 */
.L_x_10244:
[----:B------:R-:W-:-:S05]  /*7e50*/  VIADD R4, R195, 0x80 ;  /* 0x00000080c3047836 */ /* 0x000fca0000000000 */
[----:B------:R-:W-:-:S13]  /*7e60*/  ISETP.GE.OR P3, PT, R4, R97, P1 ;  /* 0x000000610400720c */ /* 0x000fda0000f66670 */
[----:B------:R-:W-:Y:S05]  /*7e70*/  @P3 BRA `(.L_x_9946) ;  /* 0x0000001400483947 */ /* 0x000fea0003800000 */
[----:B------:R-:W-:Y:S01]  /*7e80*/  SEL R111, R72, R111, !P0 ;  /* 0x0000006f486f7207 */ /* 0x000fe20004000000 */
[----:B------:R-:W-:Y:S01]  /*7e90*/  BSSY B1, `(.L_x_9967) ;  /* 0x00000eb000017945 */ /* 0x000fe20003800000 */
[----:B0-----:R-:W-:Y:S02]  /*7ea0*/  IADD3 R12, P3, R63, R14, RZ ;  /* 0x0000000e3f0c7210 */ /* 0x001fe40007f7e0ff */
[----:B------:R-:W-:Y:S02]  /*7eb0*/  SHF.R.S32.HI R4, RZ, 0x1f, R111 ;  /* 0x0000001fff047819 */ /* 0x000fe4000001146f */
[----:B------:R-:W-:Y:S02]  /*7ec0*/  IADD3.X R13, R102, R61, RZ, P3, !PT ;  /* 0x0000003d660d7210 */ /* 0x000fe40001ffe4ff */
        /* <DEDUP_REMOVED lines=23> */
[----:B------:R-:W-:Y:S01]  /*8040*/  IMAD.SHL.U32 R37, R37, 0x100, RZ ;  /* 0x0000010025257824 */ /* 0x000fe200078e00ff */
[----:B------:R-:W-:-:S02]  /*8050*/  LOP3.LUT R33, R45, 0xff, RZ, 0xc0, !PT ;  /* 0x000000ff2d217812 */ /* 0x000fc400078ec0ff */
[----:B------:R-:W-:Y:S02]  /*8060*/  SHF.R.U32.HI R42, RZ, 0x10, R41 ;  /* 0x00000010ff2a7819 */ /* 0x000fe40000011629 */
[----:B------:R-:W-:Y:S02]  /*8070*/  PRMT R29, R44, 0x654, R29 ;  /* 0x000006542c1d7816 */ /* 0x000fe4000000001d */
[----:B------:R-:W-:Y:S02]  /*8080*/  SHF.R.U32.HI R99, RZ, 0x18, R43 ;  /* 0x00000018ff637819 */ /* 0x000fe4000001162b */
[----:B------:R-:W-:Y:S02]  /*8090*/  LOP3.LUT R30, R43, 0xff, RZ, 0xc0, !PT ;  /* 0x000000ff2b1e7812 */ /* 0x000fe400078ec0ff */
[----:B------:R-:W-:Y:S01]  /*80a0*/  PRMT R6, R36, 0x654, R33 ;  /* 0x0000065424067816 */ /* 0x000fe20000000021 */
[----:B------:R-:W-:Y:S01]  /*80b0*/  IMAD.SHL.U32 R33, R40, 0x100, RZ ;  /* 0x0000010028217824 */ /* 0x000fe200078e00ff */
[----:B------:R-:W-:-:S02]  /*80c0*/  SHF.R.U32.HI R38, RZ, 0x10, R43 ;  /* 0x00000010ff267819 */ /* 0x000fc4000001162b */
[----:B------:R-:W-:Y:S01]  /*80d0*/  LOP3.LUT R4, R29, 0xff00, R4, 0xf8, !PT ;  /* 0x0000ff001d047812 */ /* 0x000fe200078ef804 */
[----:B------:R-:W-:Y:S01]  /*80e0*/  IMAD.U32 R29, R42, 0x10000, RZ ;  /* 0x000100002a1d7824 */ /* 0x000fe200078e00ff */
[----:B------:R-:W-:Y:S02]  /*80f0*/  PRMT R30, R99, 0x654, R30 ;  /* 0x00000654631e7816 */ /* 0x000fe4000000001e */
[----:B------:R-:W-:Y:S02]  /*8100*/  SHF.R.U32.HI R39, RZ, 0x8, R47 ;  /* 0x00000008ff277819 */ /* 0x000fe4000001162f */
[----:B------:R-:W-:Y:S02]  /*8110*/  MOV R32, R8 ;  /* 0x0000000800207202 */ /* 0x000fe40000000f00 */
[----:B------:R-:W-:Y:S01]  /*8120*/  LOP3.LUT R6, R6, 0xff00, R37, 0xf8, !PT ;  /* 0x0000ff0006067812 */ /* 0x000fe200078ef825 */
[----:B------:R-:W-:Y:S01]  /*8130*/  IMAD.U32 R37, R38, 0x10000, RZ ;  /* 0x0001000026257824 */ /* 0x000fe200078e00ff */
[----:B------:R-:W-:-:S02]  /*8140*/  LOP3.LUT R30, R30, 0xff00, R33, 0xf8, !PT ;  /* 0x0000ff001e1e7812 */ /* 0x000fc400078ef821 */
[----:B------:R-:W-:Y:S02]  /*8150*/  LOP3.LUT R34, R47, 0xff0000ff, RZ, 0xc0, !PT ;  /* 0xff0000ff2f227812 */ /* 0x000fe400078ec0ff */
[----:B------:R-:W-:Y:S02]  /*8160*/  SHF.L.U32 R39, R39, 0x8, RZ ;  /* 0x0000000827277819 */ /* 0x000fe400000006ff */
[----:B------:R-:W-:Y:S02]  /*8170*/  LOP3.LUT R8, R4, 0xff0000, R29, 0xf8, !PT ;  /* 0x00ff000004087812 */ /* 0x000fe400078ef81d */
[----:B------:R-:W-:Y:S02]  /*8180*/  F2FP.F16.E4M3.UNPACK_B R38, R105.H1 ;  /* 0x00000069ff26723e */ /* 0x000fe400030006ff */
[----:B------:R-:W-:Y:S02]  /*8190*/  F2FP.F16.E4M3.UNPACK_B R33, R32.H1 ;  /* 0x00000020ff21723e */ /* 0x000fe400030006ff */
[----:B------:R-:W-:-:S02]  /*81a0*/  F2FP.F16.E4M3.UNPACK_B R29, R28.H1 ;  /* 0x0000001cff1d723e */ /* 0x000fc400030006ff */
        /* <DEDUP_REMOVED lines=8> */
[----:B------:R-:W-:Y:S02]  /*8230*/  IMAD.U32 R41, R41, 0x10000, RZ ;  /* 0x0001000029297824 */ /* 0x000fe400078e00ff */
[----:B------:R-:W-:Y:S01]  /*8240*/  FMUL.FTZ R45, R34, R39 ;  /* 0x00000027222d7220 */ /* 0x000fe20000410000 */
[----:B------:R-:W-:-:S02]  /*8250*/  HADD2.F32 R37, -RZ, R36.H0_H0 ;  /* 0x20000024ff257230 */ /* 0x000fc40000004100 */
[----:B------:R-:W-:Y:S01]  /*8260*/  FMUL.FTZ R39, R30, R39 ;  /* 0x000000271e277220 */ /* 0x000fe20000410000 */
[----:B------:R-:W-:Y:S01]  /*8270*/  IMAD.U32 R43, R43, 0x10000, RZ ;  /* 0x000100002b2b7824 */ /* 0x000fe200078e00ff */
[----:B------:R-:W-:Y:S02]  /*8280*/  LOP3.LUT R10, R6, 0xff0000, R41, 0xf8, !PT ;  /* 0x00ff0000060a7812 */ /* 0x000fe400078ef829 */
        /* <DEDUP_REMOVED lines=48> */
[----:B------:R-:W-:Y:S01]  /*8590*/  FMUL.FTZ R99, R30, R37 ;  /* 0x000000251e637220 */ /* 0x000fe20000410000 */
[----:B------:R-:W-:Y:S01]  /*85a0*/  F2FP.F16.E4M3.UNPACK_B R35, R35 ;  /* 0x00000023ff23723e */ /* 0x000fe200020006ff */
[C---:B------:R-:W-:Y:S01]  /*85b0*/  FMUL.FTZ R37, R28.reuse, R37 ;  /* 0x000000251c257220 */ /* 0x040fe20000410000 */
[----:B------:R-:W-:Y:S01]  /*85c0*/  FFMA.FTZ R47, R33, R32, R38 ;  /* 0x00000020212f7223 */ /* 0x000fe20000010026 */
[----:B--2---:R-:W-:Y:S01]  /*85d0*/  FFMA.FTZ R104, R28, R29, -R99 ;  /* 0x0000001d1c687223 */ /* 0x004fe20000010863 */
[----:B------:R-:W-:Y:S01]  /*85e0*/  F2FP.F16.E4M3.UNPACK_B R109, R109 ;  /* 0x0000006dff6d723e */ /* 0x000fe200020006ff */
[----:B---3--:R-:W-:Y:S01]  /*85f0*/  FFMA.FTZ R106, R30, R29, R37 ;  /* 0x0000001d1e6a7223 */ /* 0x008fe20000010025 */
[----:B------:R-:W-:Y:S01]  /*8600*/  HADD2.F32 R33, -RZ, R107.H0_H0 ;  /* 0x2000006bff217230 */ /* 0x000fe20000004100 */
        /* <DEDUP_REMOVED lines=9> */
[----:B------:R-:W-:Y:S01]  /*86a0*/  HADD2.F32 R35, -RZ, R35.H1_H1 ;  /* 0x30000023ff237230 */ /* 0x000fe20000004100 */
[----:B------:R-:W-:Y:S01]  /*86b0*/  F2FP.F16.E4M3.UNPACK_B R33, R10 ;  /* 0x0000000aff21723e */ /* 0x000fe200020006ff */
[--C-:B------:R-:W-:Y:S02]  /*86c0*/  HADD2.F32 R30, -RZ, R109.reuse.H0_H0 ;  /* 0x2000006dff1e7230 */ /* 0x100fe40000004100 */
[-C--:B------:R-:W-:Y:S01]  /*86d0*/  FMUL.FTZ R98, R31, R34.reuse ;  /* 0x000000221f627220 */ /* 0x080fe20000410000 */
[----:B------:R-:W-:Y:S02]  /*86e0*/  HADD2.F32 R32, -RZ, R109.H1_H1 ;  /* 0x3000006dff207230 */ /* 0x000fe40000004100 */
[----:B------:R-:W-:Y:S01]  /*86f0*/  FMUL.FTZ R38, R35, R34 ;  /* 0x0000002223267220 */ /* 0x000fe20000410000 */
[----:B------:R-:W-:Y:S01]  /*8700*/  F2FP.SATFINITE.E4M3.F32.PACK_AB_MERGE_C R41, R46, R41, RZ ;  /* 0x000000292e29723e */ /* 0x000fe200048070ff */
[-C--:B------:R-:W-:Y:S01]  /*8710*/  FFMA.FTZ R37, R28, R30.reuse, -R37 ;  /* 0x0000001e1c257223 */ /* 0x080fe20000010825 */
[----:B------:R-:W-:Y:S01]  /*8720*/  FFMA.FTZ R34, R29, R30, R36 ;  /* 0x0000001e1d227223 */ /* 0x000fe20000010024 */
[----:B------:R-:W-:Y:S01]  /*8730*/  F2FP.F16.E4M3.UNPACK_B R30, R9 ;  /* 0x00000009ff1e723e */ /* 0x000fe200020006ff */
[-C--:B------:R-:W-:Y:S01]  /*8740*/  FFMA.FTZ R38, R31, R32.reuse, -R38 ;  /* 0x000000201f267223 */ /* 0x080fe20000010826 */
[----:B------:R-:W-:Y:S01]  /*8750*/  F2FP.F16.E4M3.UNPACK_B R28, R5 ;  /* 0x00000005ff1c723e */ /* 0x000fe200020006ff */
[----:B------:R-:W-:Y:S01]  /*8760*/  FFMA.FTZ R35, R35, R32, R98 ;  /* 0x0000002023237223 */ /* 0x000fe20000010062 */
[----:B------:R-:W-:Y:S01]  /*8770*/  F2FP.F16.E4M3.UNPACK_B R32, R8 ;  /* 0x00000008ff20723e */ /* 0x000fe200020006ff */
[----:B------:R-:W-:Y:S01]  /*8780*/  HADD2.F32 R31, -RZ, R30.H0_H0 ;  /* 0x2000001eff1f7230 */ /* 0x000fe20000004100 */
[----:B------:R-:W-:Y:S01]  /*8790*/  F2FP.SATFINITE.E4M3.F32.PACK_AB_MERGE_C R98, R38, R37, R43 ;  /* 0x000000252662723e */ /* 0x000fe2000480702b */
[----:B------:R-:W-:Y:S01]  /*87a0*/  HADD2.F32 R36, -RZ, R33.H0_H0 ;  /* 0x20000021ff247230 */ /* 0x000fe20000004100 */
[----:B------:R-:W-:Y:S01]  /*87b0*/  F2FP.SATFINITE.E4M3.F32.PACK_AB_MERGE_C R99, R35, R34, R47 ;  /* 0x000000222363723e */ /* 0x000fe2000480702f */
        /* <DEDUP_REMOVED lines=13> */
[----:B------:R-:W-:Y:S01]  /*8890*/  FMUL.FTZ R33, R28, R33 ;  /* 0x000000211c217220 */ /* 0x000fe20000410000 */
[----:B------:R-:W-:Y:S01]  /*88a0*/  F2FP.SATFINITE.E4M3.F32.PACK_AB_MERGE_C R46, R42, R39, R44 ;  /* 0x000000272a2e723e */ /* 0x000fe2000480702c */
[-C--:B------:R-:W-:Y:S01]  /*88b0*/  FFMA.FTZ R37, R28, R31.reuse, -R35 ;  /* 0x0000001f1c257223 */ /* 0x080fe20000010823 */
[----:B------:R-:W-:Y:S01]  /*88c0*/  F2FP.F16.E4M3.UNPACK_B R28, R10.H1 ;  /* 0x0000000aff1c723e */ /* 0x000fe200030006ff */
[----:B------:R-:W-:Y:S01]  /*88d0*/  FFMA.FTZ R39, R30, R31, R33 ;  /* 0x0000001f1e277223 */ /* 0x000fe20000010021 */
[----:B------:R-:W-:Y:S01]  /*88e0*/  HADD2.F32 R9, -RZ, R5.H0_H0 ;  /* 0x20000005ff097230 */ /* 0x000fe20000004100 */
[----:B------:R-:W-:Y:S01]  /*88f0*/  F2FP.F16.E4M3.UNPACK_B R8, R8.H1 ;  /* 0x00000008ff08723e */ /* 0x000fe200030006ff */
[--C-:B------:R-:W-:Y:S01]  /*8900*/  HADD2.F32 R10, -RZ, R29.reuse.H0_H0 ;  /* 0x2000001dff0a7230 */ /* 0x100fe20000004100 */
[----:B------:R-:W-:Y:S01]  /*8910*/  F2FP.SATFINITE.E4M3.F32.PACK_AB_MERGE_C R105, R105, R40, R41 ;  /* 0x000000286969723e */ /* 0x000fe20004807029 */
[----:B------:R-:W-:Y:S01]  /*8920*/  HADD2.F32 R30, -RZ, R28.H0_H0 ;  /* 0x2000001cff1e7230 */ /* 0x000fe20000004100 */
[----:B------:R-:W-:Y:S01]  /*8930*/  F2FP.F16.E4M3.UNPACK_B R33, R6.H1 ;  /* 0x00000006ff21723e */ /* 0x000fe200030006ff */
[----:B------:R-:W-:-:S02]  /*8940*/  HADD2.F32 R29, -RZ, R29.H1_H1 ;  /* 0x3000001dff1d7230 */ /* 0x000fc40000004100 */
[----:B------:R-:W-:Y:S02]  /*8950*/  HADD2.F32 R32, -RZ, R28.H1_H1 ;  /* 0x3000001cff207230 */ /* 0x000fe40000004100 */
        /* <DEDUP_REMOVED lines=61> */
[----:B------:R-:W-:-:S07]  /*8d30*/  MOV R8, R105 ;  /* 0x0000006900087202 */ /* 0x000fce0000000f00 */
.L_x_9968:
[----:B------:R-:W-:Y:S05]  /*8d40*/  BSYNC B1 ;  /* 0x0000000000017941 */ /* 0x000fea0003800000 */
.L_x_9967:
[----:B------:R-:W-:Y:S01]  /*8d50*/  ISETP.GE.AND P2, PT, R15, R103, PT ;  /* 0x000000670f00720c */ /* 0x000fe20003f46270 */
[----:B------:R-:W-:Y:S02]  /*8d60*/  ULDC.64 UR4, c[0x0][0x208] ;  /* 0x0000820000047ab9 */ /* 0x000fe40000000a00 */
[----:B0-----:R0:W-:Y:S10]  /*8d70*/  ST.E.128 desc[UR4][R12.64], R4 ;  /* 0x000000040c007985 */ /* 0x0011f4000c101d04 */
[----:B------:R-:W-:Y:S05]  /*8d80*/  @P2 BRA `(.L_x_9946) ;  /* 0x0000000400842947 */ /* 0x000fea0003800000 */
[----:B------:R-:W-:Y:S01]  /*8d90*/  IADD3 R14, P2, R15, R14, RZ ;  /* 0x0000000e0f0e7210 */ /* 0x000fe20007f5e0ff */
[----:B------:R-:W-:-:S03]  /*8da0*/  ULDC.64 UR4, c[0x0][0x208] ;  /* 0x0000820000047ab9 */ /* 0x000fc60000000a00 */
[----:B------:R-:W-:-:S05]  /*8db0*/  LEA.HI.X.SX32 R15, R15, R102, 0x1, P2 ;  /* 0x000000660f0f7211 */ /* 0x000fca00010f0eff */
[----:B------:R0:W-:Y:S01]  /*8dc0*/  ST.E.128 desc[UR4][R14.64], R8 ;  /* 0x000000080e007985 */ /* 0x0001e2000c101d04 */
[----:B------:R-:W-:Y:S05]  /*8dd0*/  BRA `(.L_x_9946) ;  /* 0x0000000400707947 */ /* 0x000fea0003800000 */
.L_x_9916:
[----:B------:R-:W2:Y:S02]  /*8de0*/  LDL R4, [R1] ;  /* 0x0000000001047983 */ /* 0x000ea40000100800 */
[----:B--2---:R-:W-:-:S13]  /*8df0*/  R2UR UR4, R4 ;  /* 0x00000000040472ca */ /* 0x004fda00000e0000 */
[----:B------:R-:W-:-:S06]  /*8e00*/  UISETP.NE.AND UP0, UPT, UR4, 0x3, UPT ;  /* 0x000000030400788c */ /* 0x000fcc000bf05270 */
[----:B------:R-:W-:-:S13]  /*8e10*/  PLOP3.LUT P5, PT, PT, PT, UP0, 0x80, 0x0 ;  /* 0x000000000000781c */ /* 0x000fda0003faf008 */
[----:B------:R-:W-:Y:S05]  /*8e20*/  @!P5 BRA `(.L_x_9969) ;  /* 0x000000000004d947 */ /* 0x000fea0003800000 */
[----:B------:R-:W-:Y:S01]  /*8e30*/  BPT.TRAP 0x1 ;  /* 0x000000040000795c */ /* 0x000fe20000300000 */
.L_x_9969:
[----:B------:R-:W-:Y:S01]  /*8e40*/  IMAD R88, R192, 0x8, R18 ;  /* 0x00000008c0587824 */ /* 0x000fe200078e0212 */
[----:B------:R-:W-:Y:S01]  /*8e50*/  SHF.L.U32 R100, R198, 0x1f, RZ ;  /* 0x0000001fc6647819 */ /* 0x000fe200000006ff */
[----:B------:R-:W-:Y:S01]  /*8e60*/  BSSY B1, `(.L_x_9970) ;  /* 0x0000004000017945 */ /* 0x000fe20003800000 */
[----:B------:R-:W-:Y:S02]  /*8e70*/  SHF.R.S32.HI R95, RZ, 0x1f, R94 ;  /* 0x0000001fff5f7819 */ /* 0x000fe4000001145e */
[----:B------:R-:W0:Y:S02]  /*8e80*/  SYNCS.PHASECHK.TRANS64.TRYWAIT P2, [R88+URZ+0x22890], R100 ;  /* 0x02289064580075a7 */ /* 0x000e24000804017f */
[----:B0-----:R-:W-:Y:S05]  /*8e90*/  @!P2 BRA `(.L_x_9971) ;  /* 0x000001d800f0a947 */ /* 0x001fea0003800000 */
.L_x_10245:
[----:B------:R-:W-:Y:S05]  /*8ea0*/  BSYNC B1 ;  /* 0x0000000000017941 */ /* 0x000fea0003800000 */
.L_x_9970:
        /* <DEDUP_REMOVED lines=26> */
.L_x_10249:
[----:B------:R-:W-:Y:S04]  /*9050*/  BSSY B1, `(.L_x_9973) ;  /* 0x000000e000017945 */ /* 0x000fe80003800000 */
[----:B------:R-:W-:Y:S05]  /*9060*/  @!P2 BRA `(.L_x_9974) ;  /* 0x000000000030a947 */ /* 0x000fea0003800000 */
[----:B------:R-:W-:Y:S01]  /*9070*/  ULDC UR4, c[0x0][0x2f4] ;  /* 0x0000bd0000047ab9 */ /* 0x000fe20000000800 */
[----:B------:R-:W-:Y:S01]  /*9080*/  ULDC.64 UR6, c[0x0][0x208] ;  /* 0x0000820000067ab9 */ /* 0x000fe20000000a00 */
        /* <DEDUP_REMOVED lines=10> */
.L_x_9974:
[----:B------:R-:W-:Y:S05]  /*9130*/  BSYNC B1 ;  /* 0x0000000000017941 */ /* 0x000fea0003800000 */
.L_x_9973:
[----:B------:R-:W-:-:S03]  /*9140*/  UMOV UR4, 0xffffffff ;  /* 0xffffffff00047882 */ /* 0x000fc60000000000 */
[----:B------:R-:W-:Y:S05]  /*9150*/  BRA.DIV UR4, `(.L_x_9975) ;  /* 0x000001da049c7947 */ /* 0x000fea000b800000 */
[----:B--2-4-:R2:W4:Y:S04]  /*9160*/  SHFL.IDX PT, R5, R9, 0x1, 0x1c1f ;  /* 0x003c1f0009057f89 */ /* 0x01452800000e0000 */
[----:B---3--:R2:W3:Y:S02]  /*9170*/  SHFL.IDX PT, R14, R8, 0x1, 0x1c1f ;  /* 0x003c1f00080e7f89 */ /* 0x0084e400000e0000 */
.L_x_10253:
[----:B------:R-:W-:Y:S01]  /*9180*/  ISETP.GE.AND P2, PT, R28, 0x41, PT ;  /* 0x000000411c00780c */ /* 0x000fe20003f46270 */
[----:B------:R-:W-:-:S12]  /*9190*/  BSSY B1, `(.L_x_9976) ;  /* 0x000000e000017945 */ /* 0x000fd80003800000 */
[----:B------:R-:W-:Y:S05]  /*91a0*/  @!P2 BRA `(.L_x_9977) ;  /* 0x000000000030a947 */ /* 0x000fea0003800000 */
[----:B------:R-:W-:Y:S01]  /*91b0*/  ULDC UR4, c[0x0][0x2f4] ;  /* 0x0000bd0000047ab9 */ /* 0x000fe20000000800 */
[----:B------:R-:W-:Y:S01]  /*91c0*/  ULDC.64 UR6, c[0x0][0x208] ;  /* 0x0000820000067ab9 */ /* 0x000fe20000000a00 */
        /* <DEDUP_REMOVED lines=10> */
.L_x_9977:
[----:B------:R-:W-:Y:S05]  /*9270*/  BSYNC B1 ;  /* 0x0000000000017941 */ /* 0x000fea0003800000 */
.L_x_9976:
[----:B------:R-:W-:-:S03]  /*9280*/  UMOV UR4, 0xffffffff ;  /* 0xffffffff00047882 */ /* 0x000fc60000000000 */
[----:B------:R-:W-:Y:S05]  /*9290*/  BRA.DIV UR4, `(.L_x_9978) ;  /* 0x000001da04947947 */ /* 0x000fea000b800000 */
[----:B---34-:R3:W4:Y:S04]  /*92a0*/  SHFL.IDX PT, R5, R9, 0x2, 0x1c1f ;  /* 0x005c1f0009057f89 */ /* 0x01872800000e0000 */
[----:B------:R3:W0:Y:S02]  /*92b0*/  SHFL.IDX PT, R14, R8, 0x2, 0x1c1f ;  /* 0x005c1f00080e7f89 */ /* 0x00062400000e0000 */
.L_x_10257:
[----:B------:R-:W-:-:S13]  /*92c0*/  ISETP.GE.AND P2, PT, R28, 0x81, PT ;  /* 0x000000811c00780c */ /* 0x000fda0003f46270 */
[----:B------:R-:W-:Y:S05]  /*92d0*/  @!P2 BRA `(.L_x_9946) ;  /* 0x000000000030a947 */ /* 0x000fea0003800000 */
[----:B------:R-:W-:Y:S01]  /*92e0*/  ULDC UR4, c[0x0][0x2f4] ;  /* 0x0000bd0000047ab9 */ /* 0x000fe20000000800 */
[----:B------:R-:W-:Y:S01]  /*92f0*/  ULDC.64 UR6, c[0x0][0x208] ;  /* 0x0000820000067ab9 */ /* 0x000fe20000000a00 */
[----:B------:R-:W-:-:S13]  /*9300*/  ISETP.GE.AND P2, PT, R16, UR4, PT ;  /* 0x0000000410007c0c */ /* 0x000fda000bf46270 */
[----:B0123--:R-:W-:-:S05]  /*9310*/  @!P2 IADD3 R8, P3, R16, R14, RZ ;  /* 0x0000000e1008a210 */ /* 0x00ffca0007f7e0ff */
[----:B----4-:R-:W-:Y:S01]  /*9320*/  @!P2 IMAD.X R9, R5, 0x1, R17, P3 ;  /* 0x000000010509a824 */ /* 0x010fe200018e0611 */
[----:B------:R-:W-:-:S13]  /*9330*/  ISETP.GE.AND P3, PT, R19, UR4, PT ;  /* 0x0000000413007c0c */ /* 0x000fda000bf66270 */
[----:B------:R-:W-:-:S04]  /*9340*/  @!P3 IADD3 R14, P4, R19, R14, RZ ;  /* 0x0000000e130eb210 */ /* 0x000fc80007f9e0ff */
[----:B------:R-:W-:Y:S02]  /*9350*/  @!P3 IADD3.X R15, R5, R194, RZ, P4, !PT ;  /* 0x000000c2050fb210 */ /* 0x000fe400027fe4ff */
[----:B------:R-:W0:Y:S04]  /*9360*/  @!P2 LDS.128 R4, [R92+0x1c400] ;  /* 0x01c400005c04a984 */ /* 0x000e280000000c00 */
[----:B0-----:R-:W-:Y:S04]  /*9370*/  @!P2 ST.E.128 desc[UR6][R8.64], R4 ;  /* 0x000000040800a985 */ /* 0x001fe8000c101d06 */
[----:B------:R-:W0:Y:S04]  /*9380*/  @!P3 LDS.128 R4, [R91+0x1c400] ;  /* 0x01c400005b04b984 */ /* 0x000e280000000c00 */
[----:B0-----:R0:W-:Y:S02]  /*9390*/  @!P3 ST.E.128 desc[UR6][R14.64], R4 ;  /* 0x000000040e00b985 */ /* 0x0011e4000c101d06 */
.L_x_9946:
[----:B------:R-:W-:Y:S05]  /*93a0*/  BSYNC B0 ;  /* 0x0000000000007941 */ /* 0x000fea0003800000 */
.L_x_9915:
        /* <DEDUP_REMOVED lines=16> */
.L_x_9980:
[----:B------:R-:W-:Y:S05]  /*94b0*/  BSYNC B0 ;  /* 0x0000000000007941 */ /* 0x000fea0003800000 */
.L_x_9979:
[----:B------:R-:W0:Y:S01]  /*94c0*/  SYNCS.PHASECHK.TRANS64.TRYWAIT P3, [R88+URZ+0x228b0], R100 ;  /* 0x0228b064580075a7 */ /* 0x000e22000806017f */
[----:B------:R-:W-:Y:S04]  /*94d0*/  BSSY B0, `(.L_x_9981) ;  /* 0x0000002000007945 */ /* 0x000fe80003800000 */
[----:B0-----:R-:W-:Y:S05]  /*94e0*/  @!P3 BRA `(.L_x_9982) ;  /* 0x000001d80048b947 */ /* 0x001fea0003800000 */
.L_x_10258:
[----:B------:R-:W-:Y:S05]  /*94f0*/  BSYNC B0 ;  /* 0x0000000000007941 */ /* 0x000fea0003800000 */
.L_x_9981:
        /* <DEDUP_REMOVED lines=27> */
[----:B------:R-:W-:Y:S01]  /*96b0*/  ISETP.GE.AND P4, PT, R19, UR4, PT ;  /* 0x0000000413007c0c */ /* 0x000fe2000bf86270 */
[----:B------:R-:W-:-:S12]  /*96c0*/  ULDC.64 UR4, c[0x0][0x208] ;  /* 0x0000820000047ab9 */ /* 0x000fd80000000a00 */
[----:B------:R-:W-:-:S04]  /*96d0*/  @!P4 IADD3 R10, P5, R19, R10, RZ ;  /* 0x0000000a130ac210 */ /* 0x000fc80007fbe0ff */
[----:B------:R-:W-:Y:S02]  /*96e0*/  @!P4 IADD3.X R11, R5, R194, RZ, P5, !PT ;  /* 0x000000c2050bc210 */ /* 0x000fe40002ffe4ff */
[----:B------:R-:W0:Y:S04]  /*96f0*/  @!P3 LDS.128 R4, [R92+0xa400] ;  /* 0x00a400005c04b984 */ /* 0x000e280000000c00 */
[----:B0-----:R-:W-:Y:S04]  /*9700*/  @!P3 ST.E.128 desc[UR4][R8.64], R4 ;  /* 0x000000040800b985 */ /* 0x001fe8000c101d04 */
[----:B------:R-:W0:Y:S04]  /*9710*/  @!P4 LDS.128 R4, [R91+0xa400] ;  /* 0x00a400005b04c984 */ /* 0x000e280000000c00 */
[----:B0-----:R0:W-:Y:S02]  /*9720*/  @!P4 ST.E.128 desc[UR4][R10.64], R4 ;  /* 0x000000040a00c985 */ /* 0x0011e4000c101d04 */
.L_x_9984:
[----:B------:R-:W-:Y:S05]  /*9730*/  BSYNC B0 ;  /* 0x0000000000007941 */ /* 0x000fea0003800000 */
.L_x_9983:
        /* <DEDUP_REMOVED lines=9> */
[----:B------:R-:W-:Y:S01]  /*97d0*/  ISETP.GE.AND P4, PT, R19, UR4, PT ;  /* 0x0000000413007c0c */ /* 0x000fe2000bf86270 */
[----:B------:R-:W-:-:S12]  /*97e0*/  ULDC.64 UR4, c[0x0][0x208] ;  /* 0x0000820000047ab9 */ /* 0x000fd80000000a00 */
[----:B------:R-:W-:-:S05]  /*97f0*/  @!P4 IADD3 R10, P5, R19, R10, RZ ;  /* 0x0000000a130ac210 */ /* 0x000fca0007fbe0ff */
[----:B------:R-:W-:Y:S02]  /*9800*/  @!P4 IMAD.X R11, R5, 0x1, R194, P5 ;  /* 0x00000001050bc824 */ /* 0x000fe400028e06c2 */
[----:B------:R-:W0:Y:S04]  /*9810*/  @!P3 LDS.128 R4, [R92+0xc400] ;  /* 0x00c400005c04b984 */ /* 0x000e280000000c00 */
[----:B0-----:R-:W-:Y:S04]  /*9820*/  @!P3 ST.E.128 desc[UR4][R8.64], R4 ;  /* 0x000000040800b985 */ /* 0x001fe8000c101d04 */
[----:B------:R-:W0:Y:S04]  /*9830*/  @!P4 LDS.128 R4, [R91+0xc400] ;  /* 0x00c400005b04c984 */ /* 0x000e280000000c00 */
[----:B0-----:R4:W-:Y:S02]  /*9840*/  @!P4 ST.E.128 desc[UR4][R10.64], R4 ;  /* 0x000000040a00c985 */ /* 0x0019e4000c101d04 */
.L_x_9986:
[----:B------:R-:W-:Y:S05]  /*9850*/  BSYNC B0 ;  /* 0x0000000000007941 */ /* 0x000fea0003800000 */
.L_x_9985:
        /* <DEDUP_REMOVED lines=10> */
[----:B------:R-:W-:Y:S01]  /*9900*/  ISETP.GE.AND P4, PT, R19, UR4, PT ;  /* 0x0000000413007c0c */ /* 0x000fe2000bf86270 */
[----:B------:R-:W-:-:S12]  /*9910*/  ULDC.64 UR4, c[0x0][0x208] ;  /* 0x0000820000047ab9 */ /* 0x000fd80000000a00 */
[----:B------:R-:W-:-:S05]  /*9920*/  @!P4 IADD3 R10, P5, R19, R10, RZ ;  /* 0x0000000a130ac210 */ /* 0x000fca0007fbe0ff */
[----:B------:R-:W-:Y:S01]  /*9930*/  @!P4 IMAD.X R11, R13, 0x1, R194, P5 ;  /* 0x000000010d0bc824 */ /* 0x000fe200028e06c2 */
[----:B----4-:R-:W-:Y:S04]  /*9940*/  @!P3 ST.E.128 desc[UR4][R8.64], R4 ;  /* 0x000000040800b985 */ /* 0x010fe8000c101d04 */
[----:B------:R-:W0:Y:S04]  /*9950*/  @!P4 LDS.128 R4, [R91+0xe400] ;  /* 0x00e400005b04c984 */ /* 0x000e280000000c00 */
[----:B0-----:R4:W-:Y:S02]  /*9960*/  @!P4 ST.E.128 desc[UR4][R10.64], R4 ;  /* 0x000000040a00c985 */ /* 0x0019e4000c101d04 */
.L_x_9988:
[----:B------:R-:W-:Y:S05]  /*9970*/  BSYNC B0 ;  /* 0x0000000000007941 */ /* 0x000fea0003800000 */
.L_x_9987:
        /* <DEDUP_REMOVED lines=8> */
[----:B------:R-:W-:-:S03]  /*9a00*/  ISETP.NE.AND P3, PT, R90, RZ, PT ;  /* 0x000000ff5a00720c */ /* 0x000fc60003f65270 */
[----:B------:R-:W-:Y:S02]  /*9a10*/  @!P2 PRMT R88, RZ, 0x654, R88 ;  /* 0x00000654ff58a816 */ /* 0x000fe40000000058 */
[----:B------:R-:W-:Y:S02]  /*9a20*/  IADD3 R192, R192, 0x1, RZ ;  /* 0x00000001c0c07810 */ /* 0x000fe40007ffe0ff */
[----:B------:R1:W-:Y:S02]  /*9a30*/  @!P2 SYNCS.ARRIVE.TRANS64.RED.A1T0 RZ, [R88+URZ], RZ ;  /* 0x000000ff58ffa9a7 */ /* 0x0003e4000810043f */
        /* <DEDUP_REMOVED lines=10> */
.L_x_9910:
[----:B------:R-:W1:Y:S01]  /*9ae0*/  LDC R0, c[0x0][0x448] ;  /* 0x00011200ff007b82 */ /* 0x000e620000000800 */
[----:B------:R-:W-:Y:S02]  /*9af0*/  CS2R R88, SRZ ;  /* 0x0000000000587805 */ /* 0x000fe4000001ff00 */
[----:B------:R-:W-:Y:S02]  /*9b00*/  CS2R R86, SRZ ;  /* 0x0000000000567805 */ /* 0x000fe4000001ff00 */
[----:B------:R-:W-:Y:S02]  /*9b10*/  CS2R R6, SRZ ;  /* 0x0000000000067805 */ /* 0x000fe4000001ff00 */
[----:B------:R-:W-:Y:S02]  /*9b20*/  CS2R R84, SRZ ;  /* 0x0000000000547805 */ /* 0x000fe4000001ff00 */
[----:B--23--:R-:W-:Y:S02]  /*9b30*/  CS2R R8, SRZ ;  /* 0x0000000000087805 */ /* 0x00cfe4000001ff00 */
[----:B------:R-:W-:-:S02]  /*9b40*/  CS2R R4, SRZ ;  /* 0x0000000000047805 */ /* 0x000fc4000001ff00 */
[----:B------:R-:W-:Y:S02]  /*9b50*/  CS2R R78, SRZ ;  /* 0x00000000004e7805 */ /* 0x000fe4000001ff00 */
[----:B------:R-:W-:Y:S02]  /*9b60*/  CS2R R76, SRZ ;  /* 0x00000000004c7805 */ /* 0x000fe4000001ff00 */
[----:B0-----:R-:W-:Y:S02]  /*9b70*/  CS2R R10, SRZ ;  /* 0x00000000000a7805 */ /* 0x001fe4000001ff00 */
        /* <DEDUP_REMOVED lines=14> */
[----:B-1----:R-:W-:Y:S01]  /*9c60*/  ISETP.NE.AND P1, PT, R0, 0x1, PT ;  /* 0x000000010000780c */ /* 0x002fe20003f25270 */
[----:B------:R-:W-:Y:S01]  /*9c70*/  VIADD R0, R199, 0x7f ;  /* 0x0000007fc7007836 */ /* 0x000fe20000000000 */
[----:B------:R-:W-:-:S02]  /*9c80*/  CS2R R30, SRZ ;  /* 0x00000000001e7805 */ /* 0x000fc4000001ff00 */
[----:B------:R-:W-:Y:S02]  /*9c90*/  CS2R R44, SRZ ;  /* 0x00000000002c7805 */ /* 0x000fe4000001ff00 */
[----:B------:R-:W-:Y:S02]  /*9ca0*/  CS2R R36, SRZ ;  /* 0x0000000000247805 */ /* 0x000fe4000001ff00 */
[----:B------:R-:W-:Y:S01]  /*9cb0*/  CS2R R38, SRZ ;  /* 0x0000000000267805 */ /* 0x000fe2000001ff00 */
[----:B------:R-:W-:Y:S01]  /*9cc0*/  IMAD.MOV.U32 R34, RZ, RZ, RZ ;  /* 0x000000ffff227224 */ /* 0x000fe200078e00ff */
[----:B------:R-:W-:Y:S02]  /*9cd0*/  CS2R R90, SRZ ;  /* 0x00000000005a7805 */ /* 0x000fe4000001ff00 */
[----:B------:R-:W-:Y:S02]  /*9ce0*/  CS2R R40, SRZ ;  /* 0x0000000000287805 */ /* 0x000fe4000001ff00 */
[----:B------:R-:W-:Y:S01]  /*9cf0*/  CS2R R92, SRZ ;  /* 0x00000000005c7805 */ /* 0x000fe2000001ff00 */
[----:B------:R-:W-:Y:S01]  /*9d00*/  IMAD.MOV.U32 R94, RZ, RZ, RZ ;  /* 0x000000ffff5e7224 */ /* 0x000fe200078e00ff */
[----:B------:R-:W-:Y:S01]  /*9d10*/  MOV R57, RZ ;  /* 0x000000ff00397202 */ /* 0x000fe20000000f00 */
[----:B------:R-:W0:Y:S08]  /*9d20*/  @P1 LDC R3, c[0x0][0x44c] ;  /* 0x00011300ff031b82 */ /* 0x000e300000000800 */
[----:B------:R-:W1:Y:S01]  /*9d30*/  @P1 LDC R2, c[0x0][0x450] ;  /* 0x00011400ff021b82 */ /* 0x000e620000000800 */
[----:B0-----:R-:W-:-:S05]  /*9d40*/  @P1 IMAD.HI.U32 R3, R0, R3, RZ ;  /* 0x0000000300031227 */ /* 0x001fca00078e00ff */
[----:B-1----:R-:W-:Y:S02]  /*9d50*/  @P1 SHF.R.U32.HI R0, RZ, R2, R3 ;  /* 0x00000002ff001219 */ /* 0x002fe40000011603 */
[----:B------:R-:W-:-:S03]  /*9d60*/  PLOP3.LUT P1, PT, PT, PT, PT, 0x80, 0x0 ;  /* 0x000000000000781c */ /* 0x000fc60003f2f070 */
[----:B------:R-:W-:-:S04]  /*9d70*/  IMAD.IADD R0, R49, 0x1, R0 ;  /* 0x0000000131007824 */ /* 0x000fc800078e0200 */
[----:B------:R-:W-:-:S05]  /*9d80*/  IMAD.HI R0, R0, 0x66666667, RZ ;  /* 0x6666666700007827 */ /* 0x000fca00078e02ff */
[----:B------:R-:W-:-:S04]  /*9d90*/  SHF.R.U32.HI R3, RZ, 0x1f, R0 ;  /* 0x0000001fff037819 */ /* 0x000fc80000011600 */
[----:B------:R-:W-:-:S04]  /*9da0*/  LEA.HI.SX32 R3, R0, R3, 0x1a ;  /* 0x0000000300037211 */ /* 0x000fc800078fd2ff */
[----:B------:R-:W-:Y:S02]  /*9db0*/  VIMNMX R218, R48, R3, PT ;  /* 0x0000000330da7248 */ /* 0x000fe40003fe0100 */
[----:B------:R-:W-:Y:S02]  /*9dc0*/  CS2R R48, SRZ ;  /* 0x0000000000307805 */ /* 0x000fe4000001ff00 */
[----:B------:R-:W-:Y:S01]  /*9dd0*/  ISETP.GE.AND P2, PT, R218, 0x1, PT ;  /* 0x00000001da00780c */ /* 0x000fe20003f46270 */
[----:B------:R-:W-:-:S12]  /*9de0*/  @P0 BRA `(.L_x_9990) ;  /* 0x00000000000c0947 */ /* 0x000fd80003800000 */
[----:B------:R-:W0:Y:S01]  /*9df0*/  FENCE.VIEW.ASYNC.G ;  /* 0x00000000000073c6 */ /* 0x000e220000000100 */
[----:B------:R-:W-:Y:S05]  /*9e00*/  WARPSYNC.ALL ;  /* 0x0000000000007948 */ /* 0x000fea0003800000 */
[----:B0-----:R-:W-:Y:S06]  /*9e10*/  BAR.ARV 0xc, 0x180 ;  /* 0x0306000000007b1d */ /* 0x001fec0000002000 */
.L_x_9990:
        /* <DEDUP_REMOVED lines=11> */
.L_x_10261:
[----:B01----:R-:W-:Y:S01]  /*9ed0*/  LEA.HI R0, R188, R188, RZ, 0x1 ;  /* 0x000000bcbc007211 */ /* 0x003fe200078f08ff */
        /* <DEDUP_REMOVED lines=25> */
.L_x_9994:
[----:B------:R-:W-:Y:S05]  /*a070*/  BSYNC B6 ;  /* 0x0000000000067941 */ /* 0x000fea0003800000 */
.L_x_9993:
[----:B------:R-:W-:Y:S01]  /*a080*/  ULDC.64 UR4, c[0x0][0x990] ;  /* 0x0002640000047ab9 */ /* 0x000fe20000000a00 */
[----:B------:R-:W-:Y:S01]  /*a090*/  ULDC.64 UR6, c[0x0][0x998] ;  /* 0x0002660000067ab9 */ /* 0x000fe20000000a00 */
[----:B------:R-:W-:Y:S01]  /*a0a0*/  ISETP.NE.U32.AND P0, PT, RZ, UR4, PT ;  /* 0x00000004ff007c0c */ /* 0x000fe2000bf05070 */
[----:B------:R-:W-:Y:S01]  /*a0b0*/  ULDC.64 UR8, c[0x0][0x208] ;  /* 0x0000820000087ab9 */ /* 0x000fe20000000a00 */
[----:B------:R-:W-:Y:S02]  /*a0c0*/  ISETP.NE.U32.AND P1, PT, RZ, UR6, PT ;  /* 0x00000006ff007c0c */ /* 0x000fe4000bf25070 */
[----:B------:R-:W-:Y:S02]  /*a0d0*/  ISETP.NE.AND.EX P0, PT, RZ, UR5, PT, P0 ;  /* 0x00000005ff007c0c */ /* 0x000fe4000bf05300 */
[----:B------:R-:W-:-:S11]  /*a0e0*/  ISETP.NE.AND.EX P1, PT, RZ, UR7, PT, P1 ;  /* 0x00000007ff007c0c */ /* 0x000fd6000bf25310 */
[----:B------:R-:W0:Y:S01]  /*a0f0*/  @P0 LDC.64 R6, c[0x0][0x9a8] ;  /* 0x00026a00ff060b82 */ /* 0x000e220000000a00 */
[----:B------:R-:W-:-:S07]  /*a100*/  @P0 SHF.R.S32.HI R15, RZ, 0x1f, R190 ;  /* 0x0000001fff0f0819 */ /* 0x000fce00000114be */
        /* <DEDUP_REMOVED lines=35> */
[----:B--2---:R-:W-:-:S13]  /*a340*/  R2UR UR5, R20 ;  /* 0x00000000140572ca */ /* 0x004fda00000e0000 */
        /* <DEDUP_REMOVED lines=10> */
.L_x_9998:
[----:B-1----:R1:W2:Y:S02]  /*a3f0*/  SYNCS.PHASECHK.TRANS64.TRYWAIT P0, [R18+URZ+0x22800], R3 ;  /* 0x02280003120075a7 */ /* 0x0022a4000800017f */
[----:B--2---:R-:W-:Y:S05]  /*a400*/  @!P0 NANOSLEEP.SYNCS 0x989680 ;  /* 0x009896800000895d */ /* 0x004fea0003900000 */
[----:B------:R-:W2:Y:S02]  /*a410*/  @!P0 SYNCS.PHASECHK.TRANS64 P0, [R18+URZ+0x22800], R3 ;  /* 0x02280003120085a7 */ /* 0x000ea4000800007f */
[----:B--2---:R-:W-:Y:S05]  /*a420*/  @!P0 BRA `(.L_x_9998) ;  /* 0xfffffffc00f08947 */ /* 0x004fea000383ffff */
.L_x_9997:
[----:B------:R-:W-:Y:S05]  /*a430*/  BSYNC B0 ;  /* 0x0000000000007941 */ /* 0x000fea0003800000 */
.L_x_9996:
[----:B------:R-:W-:Y:S05]  /*a440*/  BRA `(.L_x_9999) ;  /* 0x0000004c00bc7947 */ /* 0x000fea0003800000 */
.L_x_9995:
[----:B-----5:R-:W-:Y:S01]  /*a450*/  SHF.R.S32.HI R0, RZ, 0x1f, R24 ;  /* 0x0000001fff007819 */ /* 0x020fe20000011418 */
[----:B------:R-:W-:Y:S01]  /*a460*/  ULDC.64 UR4, c[0x0][0x3f8] ;  /* 0x0000fe0000047ab9 */ /* 0x000fe20000000a00 */
[----:B------:R-:W-:Y:S01]  /*a470*/  LOP3.LUT P0, RZ, R26, 0x3ff, RZ, 0xc0, !PT ;  /* 0x000003ff1aff7812 */ /* 0x000fe2000780c0ff */
        /* <DEDUP_REMOVED lines=8> */
[----:B------:R-:W-:Y:S01]  /*a500*/  IMAD.IADD R29, R3, 0x1, R27 ;  /* 0x00000001031d7824 */ /* 0x000fe200078e021b */
[----:B------:R-:W-:Y:S01]  /*a510*/  IADD3 R31, R5, R25, RZ ;  /* 0x00000019051f7210 */ /* 0x000fe20007ffe0ff */
        /* <DEDUP_REMOVED lines=17> */
.L_x_10001:
[----:B------:R-:W-:Y:S05]  /*a630*/  BSYNC B6 ;  /* 0x0000000000067941 */ /* 0x000fea0003800000 */
.L_x_10000:
[----:B------:R-:W-:Y:S01]  /*a640*/  ULDC.U8 UR4, c[0x0][0x410] ;  /* 0x0001040000047ab9 */ /* 0x000fe20000000000 */
[----:B------:R-:W-:Y:S01]  /*a650*/  BSSY B0, `(.L_x_10002) ;  /* 0x00004c6000007945 */ /* 0x000fe20003800000 */
[----:B------:R-:W-:Y:S01]  /*a660*/  ISETP.NE.AND P0, PT, RZ, UR4, PT ;  /* 0x00000004ff007c0c */ /* 0x000fe2000bf05270 */
[----:B------:R-:W-:-:S12]  /*a670*/  IMAD.IADD R38, R195, 0x1, R199 ;  /* 0x00000001c3267824 */ /* 0x000fd800078e02c7 */
[----:B------:R-:W-:Y:S05]  /*a680*/  @!P0 BRA `(.L_x_10003) ;  /* 0x0000002400b88947 */ /* 0x000fea0003800000 */
[----:B------:R-:W0:Y:S01]  /*a690*/  LDC R40, c[0x0][0x448] ;  /* 0x00011200ff287b82 */ /* 0x000e220000000800 */
[----:B------:R-:W-:Y:S01]  /*a6a0*/  IMAD R3, R227, 0x40, R38 ;  /* 0x00000040e3037824 */ /* 0x000fe200078e0226 */
        /* <DEDUP_REMOVED lines=30> */
.L_x_10267:
        /* <DEDUP_REMOVED lines=10> */
[----:B------:R-:W-:Y:S01]  /*a930*/  ISETP.GE.AND P4, PT, R196, UR4, PT ;  /* 0x00000004c4007c0c */ /* 0x000fe2000bf86270 */
[----:B------:R-:W-:Y:S01]  /*a940*/  ULDC.64 UR6, c[0x0][0x208] ;  /* 0x0000820000067ab9 */ /* 0x000fe20000000a00 */
        /* <DEDUP_REMOVED lines=10> */
[----:B------:R-:W-:Y:S01]  /*a9f0*/  @!P3 IMAD.X R11, R0, 0x1, R3, P0 ;  /* 0x00000001000bb824 */ /* 0x000fe200000e0603 */
[C---:B---3--:R-:W-:Y:S01]  /*aa00*/  @!P3 IADD3.X R13, R4.reuse, R3, RZ, P1, !PT ;  /* 0x00000003040db210 */ /* 0x048fe20000ffe4ff */
[----:B------:R-:W-:Y:S01]  /*aa10*/  @!P4 IMAD.X R15, R4, 0x1, R221, P2 ;  /* 0x00000001040fc824 */ /* 0x000fe200010e06dd */
[----:B------:R1:W5:Y:S04]  /*aa20*/  @!P4 LD.E.64 R20, desc[UR6][R24.64] ;  /* 0x000000061814c980 */ /* 0x000368000c101b00 */
[----:B------:R1:W5:Y:S04]  /*aa30*/  @!P3 LD.E.64 R30, desc[UR6][R10.64] ;  /* 0x000000060a1eb980 */ /* 0x000368000c101b00 */
[----:B------:R1:W5:Y:S04]  /*aa40*/  @!P3 LD.E.64 R28, desc[UR6][R12.64] ;  /* 0x000000060c1cb980 */ /* 0x000368000c101b00 */
[----:B------:R1:W5:Y:S02]  /*aa50*/  @!P4 LD.E.64 R26, desc[UR6][R14.64] ;  /* 0x000000060e1ac980 */ /* 0x000364000c101b00 */
.L_x_10006:
[----:B------:R-:W-:Y:S05]  /*aa60*/  BSYNC B1 ;  /* 0x0000000000017941 */ /* 0x000fea0003800000 */
.L_x_10005:
[----:B------:R-:W-:Y:S01]  /*aa70*/  UMOV UR4, 0xffffffff ;  /* 0xffffffff00047882 */ /* 0x000fe20000000000 */
[----:B-1----:R-:W-:Y:S02]  /*aa80*/  CS2R R24, SRZ ;  /* 0x0000000000187805 */ /* 0x002fe4000001ff00 */
[----:B------:R-:W-:Y:S05]  /*aa90*/  BRA.DIV UR4, `(.L_x_10007) ;  /* 0x000001c604a07947 */ /* 0x000fea000b800000 */
[----:B------:R1:W0:Y:S04]  /*aaa0*/  SHFL.IDX PT, R0, R6, 0x1, 0x1c1f ;  /* 0x003c1f0006007f89 */ /* 0x00022800000e0000 */
[----:B--2---:R1:W2:Y:S04]  /*aab0*/  SHFL.IDX PT, R3, R5, 0x1, 0x1c1f ;  /* 0x003c1f0005037f89 */ /* 0x0042a800000e0000 */
[----:B---3--:R1:W3:Y:S04]  /*aac0*/  SHFL.IDX PT, R4, R8, 0x1, 0x1c1f ;  /* 0x003c1f0008047f89 */ /* 0x0082e800000e0000 */
[----:B----4-:R1:W4:Y:S02]  /*aad0*/  SHFL.IDX PT, R14, R7, 0x1, 0x1c1f ;  /* 0x003c1f00070e7f89 */ /* 0x01032400000e0000 */
.L_x_10273:
[----:B01----:R-:W-:Y:S01]  /*aae0*/  VIADD R5, R38, 0x40 ;  /* 0x0000004026057836 */ /* 0x003fe20000000000 */
        /* <DEDUP_REMOVED lines=21> */
[C---:B---3--:R-:W-:Y:S01]  /*ac40*/  @!P4 IADD3.X R15, R4.reuse, R221, RZ, P2, !PT ;  /* 0x000000dd040fc210 */ /* 0x048fe200017fe4ff */
[----:B------:R-:W-:Y:S01]  /*ac50*/  @!P3 IMAD.X R33, R4, 0x1, R3, P1 ;  /* 0x000000010421b824 */ /* 0x000fe200008e0603 */
[----:B------:R0:W5:Y:S04]  /*ac60*/  @!P4 LD.E.64 R24, desc[UR6][R34.64] ;  /* 0x000000062218c980 */ /* 0x000168000c101b00 */
[----:B------:R0:W5:Y:S04]  /*ac70*/  @!P3 LD.E.64 R10, desc[UR6][R6.64] ;  /* 0x00000006060ab980 */ /* 0x000168000c101b00 */
[----:B------:R0:W5:Y:S04]  /*ac80*/  @!P3 LD.E.64 R12, desc[UR6][R32.64] ;  /* 0x00000006200cb980 */ /* 0x000168000c101b00 */
[----:B------:R0:W5:Y:S02]  /*ac90*/  @!P4 LD.E.64 R8, desc[UR6][R14.64] ;  /* 0x000000060e08c980 */ /* 0x000164000c101b00 */
.L_x_10009:
[----:B------:R-:W-:Y:S05]  /*aca0*/  BSYNC B1 ;  /* 0x0000000000017941 */ /* 0x000fea0003800000 */
.L_x_10008:
[----:B------:R-:W2:Y:S01]  /*acb0*/  LDL R0, [R1+0x8] ;  /* 0x0000080001007983 */ /* 0x000ea20000100800 */
[----:B0---4-:R-:W-:Y:S01]  /*acc0*/  VIADDMNMX R14, R40, -R199, 0x80, PT ;  /* 0x00000080280e7446 */ /* 0x011fe200038009c7 */
[----:B------:R-:W-:Y:S01]  /*acd0*/  BSSY B1, `(.L_x_10010) ;  /* 0x0000013000017945 */ /* 0x000fe20003800000 */
[----:B------:R-:W-:Y:S02]  /*ace0*/  LOP3.LUT P2, RZ, R204, 0x4, RZ, 0xc0, !PT ;  /* 0x00000004ccff7812 */ /* 0x000fe4000784c0ff */
[----:B------:R-:W-:Y:S02]  /*acf0*/  ISETP.GE.AND P1, PT, R195, R14, PT ;  /* 0x0000000ec300720c */ /* 0x000fe40003f26270 */
[----:B--2---:R-:W-:Y:S01]  /*ad00*/  R2UR UR5, R0 ;  /* 0x00000000000572ca */ /* 0x004fe200000e0000 */
[----:B------:R-:W-:-:S05]  /*ad10*/  IMAD.SHL.U32 R0, R204, 0x80, RZ ;  /* 0x00000080cc007824 */ /* 0x000fca00078e00ff */
[----:B------:R-:W-:-:S04]  /*ad20*/  LOP3.LUT R3, R0, 0x380, RZ, 0xc0, !PT ;  /* 0x0000038000037812 */ /* 0x000fc800078ec0ff */
[----:B------:R-:W-:Y:S02]  /*ad30*/  LOP3.LUT R0, R3, 0x30, R16, 0xf8, !PT ;  /* 0x0000003003007812 */ /* 0x000fe400078ef810 */
[----:B------:R-:W-:Y:S01]  /*ad40*/  SHF.R.U32.HI R3, RZ, 0x3, R3 ;  /* 0x00000003ff037819 */ /* 0x000fe20000011603 */
[----:B------:R-:W-:-:S03]  /*ad50*/  ULEA.HI UR4, UR5, UR5, URZ, 0x1 ;  /* 0x0000000505047291 */ /* 0x000fc6000f8f083f */
[----:B------:R-:W-:Y:S01]  /*ad60*/  LOP3.LUT R3, R0, R3, RZ, 0x3c, !PT ;  /* 0x0000000300037212 */ /* 0x000fe200078e3cff */
[----:B------:R-:W-:-:S03]  /*ad70*/  ULOP3.LUT UR4, UR4, 0xfffffffe, URZ, 0xc0, !UPT ;  /* 0xfffffffe04047892 */ /* 0x000fc6000f8ec03f */
[----:B------:R-:W-:Y:S01]  /*ad80*/  IADD3 R3, R18, R3, R203 ;  /* 0x0000000312037210 */ /* 0x000fe20007ffe0cb */
[----:B------:R-:W-:-:S04]  /*ad90*/  UIADD3 UR4, UR5, -UR4, URZ ;  /* 0x8000000405047290 */ /* 0x000fc8000fffe03f */
[C---:B---3--:R-:W-:Y:S02]  /*ada0*/  VIADD R4, R3.reuse, 0x14400 ;  /* 0x0001440003047836 */ /* 0x048fe40000000000 */
[----:B------:R-:W-:Y:S02]  /*adb0*/  IMAD.U32 R5, RZ, RZ, UR4 ;  /* 0x00000004ff057e24 */ /* 0x000fe4000f8e00ff */
[----:B------:R-:W-:-:S03]  /*adc0*/  VIADD R0, R3, 0x14440 ;  /* 0x0001444003007836 */ /* 0x000fc60000000000 */
[----:B------:R-:W-:-:S04]  /*add0*/  SHF.L.U32 R5, R5, 0x1f, RZ ;  /* 0x0000001f05057819 */ /* 0x000fc800000006ff */
[----:B------:R-:W0:Y:S02]  /*ade0*/  SYNCS.PHASECHK.TRANS64.TRYWAIT P0, [R18+URZ+0x22800], R5 ;  /* 0x02280005120075a7 */ /* 0x000e24000800017f */
[----:B0-----:R-:W-:Y:S05]  /*adf0*/  @!P0 BRA `(.L_x_10011) ;  /* 0x000001c400388947 */ /* 0x001fea0003800000 */
.L_x_10274:
[----:B------:R-:W-:Y:S05]  /*ae00*/  BSYNC B1 ;  /* 0x0000000000017941 */ /* 0x000fea0003800000 */
.L_x_10010:
[----:B------:R-:W-:Y:S01]  /*ae10*/  BSSY B1, `(.L_x_10012) ;  /* 0x00000fa000017945 */ /* 0x000fe20003800000 */
[----:B------:R-:W-:-:S03]  /*ae20*/  @P2 VIADD R0, R4, 0xffffffc0 ;  /* 0xffffffc004002836 */ /* 0x000fc60000000000 */
[----:B------:R-:W-:Y:S05]  /*ae30*/  @P1 BRA `(.L_x_10013) ;  /* 0x0000000c00dc1947 */ /* 0x000fea0003800000 */
[----:B0-----:R-:W0:Y:S01]  /*ae40*/  LDC R5, c[0x0][0x3f4] ;  /* 0x0000fd00ff057b82 */ /* 0x001e220000000800 */
[----:B------:R-:W-:Y:S01]  /*ae50*/  BSSY B2, `(.L_x_10014) ;  /* 0x000007a000027945 */ /* 0x000fe20003800000 */
[-C--:B0-----:R-:W-:Y:S02]  /*ae60*/  ISETP.GE.AND P0, PT, R22, R5.reuse, PT ;  /* 0x000000051600720c */ /* 0x081fe40003f06270 */
[----:B------:R-:W-:-:S11]  /*ae70*/  ISETP.GE.AND P1, PT, R196, R5, PT ;  /* 0x00000005c400720c */ /* 0x000fd60003f26270 */
[----:B------:R-:W-:Y:S05]  /*ae80*/  @P0 BRA `(.L_x_10015) ;  /* 0x0000000400d80947 */ /* 0x000fea0003800000 */
[----:B------:R-:W0:Y:S01]  /*ae90*/  LDS.128 R4, [R3+0x14400] ;  /* 0x0144000003047984 */ /* 0x000e220000000c00 */
[----:B-----5:R-:W-:Y:S02]  /*aea0*/  SHF.R.U32.HI R32, RZ, 0x8, R30 ;  /* 0x00000008ff207819 */ /* 0x020fe4000001161e */
        /* <DEDUP_REMOVED lines=24> */
[-C--:B0-----:R-:W-:Y:S02]  /*b030*/  F2FP.F16.E4M3.UNPACK_B R15, R6.reuse.H1 ;  /* 0x00000006ff0f723e */ /* 0x081fe400030006ff */
[----:B------:R-:W-:Y:S02]  /*b040*/  F2FP.F16.E4M3.UNPACK_B R38, R39 ;  /* 0x00000027ff26723e */ /* 0x000fe400020006ff */
[----:B------:R-:W-:Y:S02]  /*b050*/  F2FP.F16.E4M3.UNPACK_B R32, R35 ;  /* 0x00000023ff20723e */ /* 0x000fe400020006ff */
[----:B------:R-:W-:Y:S01]  /*b060*/  LOP3.LUT R33, R33, 0xff000000, R30, 0xf8, !PT ;  /* 0xff00000021217812 */ /* 0x000fe200078ef81e */
[--C-:B------:R-:W-:Y:S01]  /*b070*/  HADD2.F32 R30, -RZ, R15.reuse.H0_H0 ;  /* 0x2000000fff1e7230 */ /* 0x100fe20000004100 */
[--C-:B------:R-:W-:Y:S01]  /*b080*/  LOP3.LUT R37, R37, 0xff0000, R28.reuse, 0xf8, !PT ;  /* 0x00ff000025257812 */ /* 0x100fe200078ef81c */
[----:B------:R-:W-:Y:S01]  /*b090*/  HADD2.F32 R15, -RZ, R15.H1_H1 ;  /* 0x3000000fff0f7230 */ /* 0x000fe20000004100 */
[----:B------:R-:W-:Y:S01]  /*b0a0*/  F2FP.F16.E4M3.UNPACK_B R29, R6 ;  /* 0x00000006ff1d723e */ /* 0x000fe200020006ff */
[----:B------:R-:W-:Y:S01]  /*b0b0*/  HADD2.F32 R40, -RZ, R38.H1_H1 ;  /* 0x30000026ff287230 */ /* 0x000fe20000004100 */
[----:B------:R-:W-:Y:S01]  /*b0c0*/  LOP3.LUT R37, R37, 0xff000000, R28, 0xf8, !PT ;  /* 0xff00000025257812 */ /* 0x000fe200078ef81c */
[----:B------:R-:W-:Y:S01]  /*b0d0*/  HADD2.F32 R34, -RZ, R32.H1_H1 ;  /* 0x30000020ff227230 */ /* 0x000fe20000004100 */
[----:B------:R-:W-:Y:S01]  /*b0e0*/  F2FP.F16.E4M3.UNPACK_B R28, R5.H1 ;  /* 0x00000005ff1c723e */ /* 0x000fe200030006ff */
[----:B------:R-:W-:-:S02]  /*b0f0*/  HADD2.F32 R38, -RZ, R38.H0_H0 ;  /* 0x20000026ff267230 */ /* 0x000fc40000004100 */
[C---:B------:R-:W-:Y:S01]  /*b100*/  FMUL.FTZ R41, R15.reuse, R40 ;  /* 0x000000280f297220 */ /* 0x040fe20000410000 */
[----:B------:R-:W-:Y:S02]  /*b110*/  HADD2.F32 R32, -RZ, R32.H0_H0 ;  /* 0x20000020ff207230 */ /* 0x000fe40000004100 */
[-C--:B------:R-:W-:Y:S01]  /*b120*/  FMUL.FTZ R43, R15, R34.reuse ;  /* 0x000000220f2b7220 */ /* 0x080fe20000410000 */
[----:B------:R-:W-:Y:S01]  /*b130*/  F2FP.F16.E4M3.UNPACK_B R15, R5 ;  /* 0x00000005ff0f723e */ /* 0x000fe200020006ff */
[--C-:B------:R-:W-:Y:S01]  /*b140*/  HADD2.F32 R5, -RZ, R29.reuse.H1_H1 ;  /* 0x3000001dff057230 */ /* 0x100fe20000004100 */
[----:B------:R-:W-:Y:S01]  /*b150*/  F2FP.F16.E4M3.UNPACK_B R31, R7 ;  /* 0x00000007ff1f723e */ /* 0x000fe200020006ff */
[C---:B------:R-:W-:Y:S01]  /*b160*/  FFMA.FTZ R42, R30.reuse, R34, -R41 ;  /* 0x000000221e2a7223 */ /* 0x040fe20000010829 */
        /* <DEDUP_REMOVED lines=53> */
[----:B------:R-:W-:Y:S02]  /*b4c0*/  HADD2.F32 R4, -RZ, R15.H1_H1 ;  /* 0x3000000fff047230 */ /* 0x000fe40000004100 */
[-C--:B------:R-:W-:Y:S01]  /*b4d0*/  FMUL.FTZ R38, R5, R6.reuse ;  /* 0x0000000605267220 */ /* 0x080fe20000410000 */
[----:B------:R-:W-:Y:S02]  /*b4e0*/  HADD2.F32 R33, -RZ, R33.H0_H0 ;  /* 0x20000021ff217230 */ /* 0x000fe40000004100 */
[----:B------:R-:W-:Y:S01]  /*b4f0*/  FFMA.FTZ R31, R28, R6, -R31 ;  /* 0x000000061c1f7223 */ /* 0x000fe2000001081f */
[----:B------:R-:W-:Y:S02]  /*b500*/  HADD2.F32 R15, -RZ, R15.H0_H0 ;  /* 0x2000000fff0f7230 */ /* 0x000fe40000004100 */
[----:B------:R-:W-:Y:S01]  /*b510*/  FMUL.FTZ R32, R4, R37 ;  /* 0x0000002504207220 */ /* 0x000fe20000410000 */
        /* <DEDUP_REMOVED lines=13> */
.L_x_10015:
[----:B------:R-:W-:Y:S05]  /*b5f0*/  BSYNC B2 ;  /* 0x0000000000027941 */ /* 0x000fea0003800000 */
.L_x_10014:
[----:B------:R-:W-:Y:S05]  /*b600*/  @P1 BRA `(.L_x_10013) ;  /* 0x0000000400e81947 */ /* 0x000fea0003800000 */
[----:B0-----:R-:W0:Y:S01]  /*b610*/  LDS.128 R4, [R0] ;  /* 0x0000000000047984 */ /* 0x001e220000000c00 */
        /* <DEDUP_REMOVED lines=17> */
[----:B------:R-:W-:-:S02]  /*b730*/  PRMT R28, R15, 0x7604, R28 ;  /* 0x000076040f1c7816 */ /* 0x000fc4000000001c */
[----:B------:R-:W-:Y:S02]  /*b740*/  LOP3.LUT R33, R26, 0xff, RZ, 0xc0, !PT ;  /* 0x000000ff1a217812 */ /* 0x000fe400078ec0ff */
        /* <DEDUP_REMOVED lines=101> */
[----:B------:R1:W-:Y:S02]  /*bda0*/  STS.128 [R0], R4 ;  /* 0x0000000400007388 */ /* 0x0003e40000000c00 */
.L_x_10013:
[----:B------:R-:W-:Y:S05]  /*bdb0*/  BSYNC B1 ;  /* 0x0000000000017941 */ /* 0x000fea0003800000 */
.L_x_10012:
[----:B01----:R-:W-:-:S05]  /*bdc0*/  VIADD R4, R195, 0x40 ;  /* 0x00000040c3047836 */ /* 0x003fca0000000000 */
[----:B------:R-:W-:-:S13]  /*bdd0*/  ISETP.GE.AND P0, PT, R4, R14, PT ;  /* 0x0000000e0400720c */ /* 0x000fda0003f06270 */
[----:B------:R-:W-:Y:S05]  /*bde0*/  @P0 BRA `(.L_x_10016) ;  /* 0x0000003400300947 */ /* 0x000fea0003800000 */
[----:B------:R-:W0:Y:S01]  /*bdf0*/  LDC R5, c[0x0][0x3f4] ;  /* 0x0000fd00ff057b82 */ /* 0x000e220000000800 */
        /* <DEDUP_REMOVED lines=34> */
[----:B0-----:R-:W-:-:S02]  /*c020*/  F2FP.F16.E4M3.UNPACK_B R14, R6.H1 ;  /* 0x00000006ff0e723e */ /* 0x001fc400030006ff */
        /* <DEDUP_REMOVED lines=21> */
[----:B------:R-:W-:Y:S01]  /*c180*/  FFMA.FTZ R38, R13, R31, R14 ;  /* 0x0000001f0d267223 */ /* 0x000fe2000001000e */
        /* <DEDUP_REMOVED lines=69> */
.L_x_10018:
[----:B------:R-:W-:Y:S05]  /*c5e0*/  BSYNC B1 ;  /* 0x0000000000017941 */ /* 0x000fea0003800000 */
.L_x_10017:
[----:B------:R-:W-:Y:S05]  /*c5f0*/  @P1 BRA `(.L_x_10016) ;  /* 0x0000002c002c1947 */ /* 0x000fea0003800000 */
[----:B0-----:R-:W0:Y:S01]  /*c600*/  LDS.128 R4, [R0+0x2000] ;  /* 0x0020000000047984 */ /* 0x001e220000000c00 */
        /* <DEDUP_REMOVED lines=118> */
.L_x_10003:
[----:B------:R-:W0:Y:S01]  /*cd70*/  LDC R34, c[0x0][0x448] ;  /* 0x00011200ff227b82 */ /* 0x000e220000000800 */
[----:B------:R-:W-:Y:S01]  /*cd80*/  IMAD R3, R227, 0x40, R38 ;  /* 0x00000040e3037824 */ /* 0x000fe200078e0226 */
[----:B------:R-:W-:Y:S01]  /*cd90*/  MOV R4, R26 ;  /* 0x0000001a00047202 */ /* 0x000fe20000000f00 */
        /* <DEDUP_REMOVED lines=27> */
[----:B------:R-:W-:Y:S01]  /*cf50*/  IMAD R34, R191, R34, RZ ;  /* 0x00000022bf227224 */ /* 0x000fe200078e02ff */
[----:B------:R-:W-:Y:S02]  /*cf60*/  ULDC.64 UR4, c[0x0][0x208] ;  /* 0x0000820000047ab9 */ /* 0x000fe40000000a00 */
        /* <DEDUP_REMOVED lines=22> */
[----:B--2---:R-:W-:Y:S01]  /*d0d0*/  @!P1 IMAD.MOV.U32 R32, RZ, RZ, R4 ;  /* 0x000000ffff209224 */ /* 0x004fe200078e0004 */
[----:B------:R-:W-:Y:S01]  /*d0e0*/  @!P1 MOV R31, R7 ;  /* 0x00000007001f9202 */ /* 0x000fe20000000f00 */
[----:B------:R-:W-:Y:S01]  /*d0f0*/  @!P1 IMAD.MOV.U32 R33, RZ, RZ, R5 ;  /* 0x000000ffff219224 */ /* 0x000fe200078e0005 */
[----:B------:R-:W-:Y:S01]  /*d100*/  CS2R R4, SRZ ;  /* 0x0000000000047805 */ /* 0x000fe2000001ff00 */
[----:B------:R-:W-:-:S02]  /*d110*/  @!P1 IMAD.MOV.U32 R30, RZ, RZ, R6 ;  /* 0x000000ffff1e9224 */ /* 0x000fc400078e0006 */
[----:B---3--:R-:W-:Y:S02]  /*d120*/  @!P1 IMAD.MOV.U32 R28, RZ, RZ, R24 ;  /* 0x000000ffff1c9224 */ /* 0x008fe400078e0018 */
[----:B------:R-:W-:Y:S02]  /*d130*/  @!P1 IMAD.MOV.U32 R29, RZ, RZ, R25 ;  /* 0x000000ffff1d9224 */ /* 0x000fe400078e0019 */
[----:B------:R-:W-:Y:S02]  /*d140*/  @!P1 IMAD.MOV.U32 R20, RZ, RZ, R26 ;  /* 0x000000ffff149224 */ /* 0x000fe400078e001a */
[----:B01--4-:R-:W-:-:S07]  /*d150*/  @!P1 IMAD.MOV.U32 R21, RZ, RZ, R27 ;  /* 0x000000ffff159224 */ /* 0x013fce00078e001b */
.L_x_10284:
        /* <DEDUP_REMOVED lines=11> */
[C---:B------:R-:W-:Y:S01]  /*d210*/  IADD3 R4, P2, R16.reuse, R14, RZ ;  /* 0x0000000e10047210 */ /* 0x040fe20007f5e0ff */
[----:B------:R-:W-:Y:S01]  /*d220*/  ULDC.64 UR4, c[0x0][0x208] ;  /* 0x0000820000047ab9 */ /* 0x000fe20000000a00 */
[----:B------:R-:W-:-:S03]  /*d230*/  IADD3 R8, P1, R16, R35, RZ ;  /* 0x0000002310087210 */ /* 0x000fc60007f3e0ff */
[----:B------:R-:W-:Y:S01]  /*d240*/  IMAD.X R5, R37, 0x1, R17, P2 ;  /* 0x0000000125057824 */ /* 0x000fe200010e0611 */
[----:B------:R-:W-:-:S05]  /*d250*/  IADD3.X R9, R3, R17, RZ, P1, !PT ;  /* 0x0000001103097210 */ /* 0x000fca0000ffe4ff */
[----:B------:R-:W5:Y:S04]  /*d260*/  LD.E.128 R4, desc[UR4][R4.64] ;  /* 0x0000000404047980 */ /* 0x000f68000c101d00 */
[----:B------:R-:W5:Y:S02]  /*d270*/  LD.E.128 R8, desc[UR4][R8.64] ;  /* 0x0000000408087980 */ /* 0x000f64000c101d00 */
.L_x_10021:
[----:B------:R-:W-:Y:S05]  /*d280*/  BSYNC B1 ;  /* 0x0000000000017941 */ /* 0x000fea0003800000 */
.L_x_10020:
[----:B------:R-:W2:Y:S01]  /*d290*/  LDL R0, [R1+0x8] ;  /* 0x0000080001007983 */ /* 0x000ea20000100800 */
[----:B------:R-:W-:Y:S01]  /*d2a0*/  VIADDMNMX R34, R34, -R199, 0x80, PT ;  /* 0x0000008022227446 */ /* 0x000fe200038009c7 */
[----:B------:R-:W-:Y:S03]  /*d2b0*/  BSSY B1, `(.L_x_10022) ;  /* 0x000000c000017945 */ /* 0x000fe60003800000 */
[C---:B------:R-:W-:Y:S02]  /*d2c0*/  ISETP.GE.OR P2, PT, R195.reuse, R34, P0 ;  /* 0x00000022c300720c */ /* 0x040fe40000746670 */
[----:B--2---:R-:W-:Y:S01]  /*d2d0*/  R2UR UR5, R0 ;  /* 0x00000000000572ca */ /* 0x004fe200000e0000 */
[----:B------:R-:W-:-:S05]  /*d2e0*/  VIADD R0, R195, 0x40 ;  /* 0x00000040c3007836 */ /* 0x000fca0000000000 */
[----:B------:R-:W-:-:S07]  /*d2f0*/  ISETP.GE.OR P0, PT, R0, R34, P0 ;  /* 0x000000220000720c */ /* 0x000fce0000706670 */
[----:B------:R-:W-:-:S04]  /*d300*/  ULEA.HI UR4, UR5, UR5, URZ, 0x1 ;  /* 0x0000000505047291 */ /* 0x000fc8000f8f083f */
[----:B------:R-:W-:-:S04]  /*d310*/  ULOP3.LUT UR4, UR4, 0xfffffffe, URZ, 0xc0, !UPT ;  /* 0xfffffffe04047892 */ /* 0x000fc8000f8ec03f */
[----:B------:R-:W-:-:S06]  /*d320*/  UIADD3 UR4, UR5, -UR4, URZ ;  /* 0x8000000405047290 */ /* 0x000fcc000fffe03f */
[----:B------:R-:W-:-:S05]  /*d330*/  IMAD.U32 R3, RZ, RZ, UR4 ;  /* 0x00000004ff037e24 */ /* 0x000fca000f8e00ff */
[----:B------:R-:W-:-:S04]  /*d340*/  SHF.L.U32 R3, R3, 0x1f, RZ ;  /* 0x0000001f03037819 */ /* 0x000fc800000006ff */
[----:B------:R-:W0:Y:S02]  /*d350*/  SYNCS.PHASECHK.TRANS64.TRYWAIT P1, [R18+URZ+0x22800], R3 ;  /* 0x02280003120075a7 */ /* 0x000e24000802017f */
[----:B0-----:R-:W-:Y:S05]  /*d360*/  @!P1 BRA `(.L_x_10023) ;  /* 0x000001a4001c9947 */ /* 0x001fea0003800000 */
.L_x_10285:
[----:B------:R-:W-:Y:S05]  /*d370*/  BSYNC B1 ;  /* 0x0000000000017941 */ /* 0x000fea0003800000 */
.L_x_10022:
[----:B------:R-:W-:Y:S04]  /*d380*/  BSSY B1, `(.L_x_10024) ;  /* 0x0000100000017945 */ /* 0x000fe80003800000 */
[----:B------:R-:W-:Y:S05]  /*d390*/  @P2 BRA `(.L_x_10025) ;  /* 0x0000000c00f82947 */ /* 0x000fea0003800000 */
[----:B------:R-:W-:Y:S02]  /*d3a0*/  SHF.R.U32.HI R0, RZ, 0x8, R32 ;  /* 0x00000008ff007819 */ /* 0x000fe40000011620 */
[----:B0-----:R-:W-:Y:S02]  /*d3b0*/  LOP3.LUT R3, R32, 0xff, RZ, 0xc0, !PT ;  /* 0x000000ff20037812 */ /* 0x001fe400078ec0ff */
        /* <DEDUP_REMOVED lines=30> */
[--C-:B------:R-:W-:Y:S02]  /*d5a0*/  IADD3 R3, R18, R3, R203.reuse ;  /* 0x0000000312037210 */ /* 0x100fe40007ffe0cb */
        /* <DEDUP_REMOVED lines=16> */
[----:B------:R-:W-:Y:S02]  /*d6b0*/  PRMT R37, R37, 0x7054, R38 ;  /* 0x0000705425257816 */ /* 0x000fe40000000026 */
[----:B------:R-:W-:Y:S02]  /*d6c0*/  SHF.R.U32.HI R38, RZ, 0x10, R29 ;  /* 0x00000010ff267819 */ /* 0x000fe4000001161d */
[----:B------:R-:W-:-:S02]  /*d6d0*/  LOP3.LUT R40, R40, 0xff, RZ, 0xc0, !PT ;  /* 0x000000ff28287812 */ /* 0x000fc400078ec0ff */
[----:B------:R-:W-:Y:S02]  /*d6e0*/  LOP3.LUT R38, R38, 0xff, RZ, 0xc0, !PT ;  /* 0x000000ff26267812 */ /* 0x000fe400078ec0ff */
[----:B------:R-:W-:Y:S02]  /*d6f0*/  SHF.R.U32.HI R42, RZ, 0x10, R31 ;  /* 0x00000010ff2a7819 */ /* 0x000fe4000001161f */
[----:B------:R-:W-:Y:S02]  /*d700*/  PRMT R35, R34, 0x7054, R35 ;  /* 0x0000705422237816 */ /* 0x000fe40000000023 */
[----:B------:R-:W-:Y:S02]  /*d710*/  PRMT R43, R40, 0x7054, R41 ;  /* 0x00007054282b7816 */ /* 0x000fe40000000029 */
[----:B------:R-:W-:Y:S02]  /*d720*/  SHF.R.U32.HI R34, RZ, 0x10, R28 ;  /* 0x00000010ff227819 */ /* 0x000fe4000001161c */
[----:B------:R-:W-:-:S02]  /*d730*/  SHF.R.U32.HI R40, RZ, 0x10, R20 ;  /* 0x00000010ff287819 */ /* 0x000fc40000011614 */
[----:B------:R-:W-:Y:S02]  /*d740*/  PRMT R49, R38, 0x7054, R49 ;  /* 0x0000705426317816 */ /* 0x000fe40000000031 */
[----:B------:R-:W-:Y:S02]  /*d750*/  SHF.R.U32.HI R41, RZ, 0x10, R21 ;  /* 0x00000010ff297819 */ /* 0x000fe40000011615 */
[----:B------:R-:W-:Y:S02]  /*d760*/  LOP3.LUT R42, R42, 0xff, RZ, 0xc0, !PT ;  /* 0x000000ff2a2a7812 */ /* 0x000fe400078ec0ff */
[----:B------:R-:W-:Y:S02]  /*d770*/  LOP3.LUT R34, R34, 0xff, RZ, 0xc0, !PT ;  /* 0x000000ff22227812 */ /* 0x000fe400078ec0ff */
[----:B------:R-:W-:Y:S02]  /*d780*/  LOP3.LUT R40, R40, 0xff, RZ, 0xc0, !PT ;  /* 0x000000ff28287812 */ /* 0x000fe400078ec0ff */
[----:B------:R-:W-:-:S02]  /*d790*/  LOP3.LUT R49, R49, 0xff000000, R29, 0xf8, !PT ;  /* 0xff00000031317812 */ /* 0x000fc400078ef81d */
[----:B------:R-:W-:Y:S02]  /*d7a0*/  LOP3.LUT R41, R41, 0xff, RZ, 0xc0, !PT ;  /* 0x000000ff29297812 */ /* 0x000fe400078ec0ff */
[----:B------:R-:W-:Y:S02]  /*d7b0*/  PRMT R45, R42, 0x7054, R45 ;  /* 0x000070542a2d7816 */ /* 0x000fe4000000002d */
[----:B------:R-:W-:Y:S02]  /*d7c0*/  PRMT R47, R34, 0x7054, R47 ;  /* 0x00007054222f7816 */ /* 0x000fe4000000002f */
[----:B------:R-:W-:Y:S02]  /*d7d0*/  PRMT R51, R40, 0x7054, R51 ;  /* 0x0000705428337816 */ /* 0x000fe40000000033 */
[----:B------:R-:W-:Y:S02]  /*d7e0*/  LOP3.LUT R42, R37, 0xff000000, R33, 0xf8, !PT ;  /* 0xff000000252a7812 */ /* 0x000fe400078ef821 */
[----:B------:R-:W-:-:S02]  /*d7f0*/  F2FP.F16.E4M3.UNPACK_B R46, R49.H1 ;  /* 0x00000031ff2e723e */ /* 0x000fc400030006ff */
[----:B0-----:R-:W-:Y:S02]  /*d800*/  F2FP.F16.E4M3.UNPACK_B R34, R25.H1 ;  /* 0x00000019ff22723e */ /* 0x001fe400030006ff */
[----:B------:R-:W-:Y:S02]  /*d810*/  PRMT R53, R41, 0x7054, R44 ;  /* 0x0000705429357816 */ /* 0x000fe4000000002c */
[----:B------:R-:W-:Y:S02]  /*d820*/  LOP3.LUT R41, R35, 0xff000000, R32, 0xf8, !PT ;  /* 0xff00000023297812 */ /* 0x000fe400078ef820 */
[----:B------:R-:W-:Y:S02]  /*d830*/  LOP3.LUT R30, R43, 0xff000000, R30, 0xf8, !PT ;  /* 0xff0000002b1e7812 */ /* 0x000fe400078ef81e */
[----:B------:R-:W-:Y:S02]  /*d840*/  LOP3.LUT R44, R45, 0xff000000, R31, 0xf8, !PT ;  /* 0xff0000002d2c7812 */ /* 0x000fe400078ef81f */
[----:B------:R-:W-:-:S02]  /*d850*/  LOP3.LUT R47, R47, 0xff000000, R28, 0xf8, !PT ;  /* 0xff0000002f2f7812 */ /* 0x000fc400078ef81c */
[----:B------:R-:W-:Y:S01]  /*d860*/  LOP3.LUT R48, R51, 0xff000000, R20, 0xf8, !PT ;  /* 0xff00000033307812 */ /* 0x000fe200078ef814 */
[----:B------:R-:W-:Y:S01]  /*d870*/  HADD2.F32 R51, -RZ, R46.H0_H0 ;  /* 0x2000002eff337230 */ /* 0x000fe20000004100 */
[----:B------:R-:W-:Y:S02]  /*d880*/  F2FP.F16.E4M3.UNPACK_B R43, R42.H1 ;  /* 0x0000002aff2b723e */ /* 0x000fe400030006ff */
[-C--:B-1----:R-:W-:Y:S02]  /*d890*/  F2FP.F16.E4M3.UNPACK_B R31, R15.reuse ;  /* 0x0000000fff1f723e */ /* 0x082fe400020006ff */
[----:B------:R-:W-:Y:S01]  /*d8a0*/  F2FP.F16.E4M3.UNPACK_B R32, R15.H1 ;  /* 0x0000000fff20723e */ /* 0x000fe200030006ff */
[----:B------:R-:W-:Y:S01]  /*d8b0*/  HADD2.F32 R45, -RZ, R43.H0_H0 ;  /* 0x2000002bff2d7230 */ /* 0x000fe20000004100 */
[----:B------:R-:W-:Y:S02]  /*d8c0*/  F2FP.F16.E4M3.UNPACK_B R28, R13.H1 ;  /* 0x0000000dff1c723e */ /* 0x000fe400030006ff */
[----:B------:R-:W-:-:S02]  /*d8d0*/  F2FP.F16.E4M3.UNPACK_B R15, R12 ;  /* 0x0000000cff0f723e */ /* 0x000fc400020006ff */
[----:B------:R-:W-:Y:S01]  /*d8e0*/  F2FP.F16.E4M3.UNPACK_B R20, R12.H1 ;  /* 0x0000000cff14723e */ /* 0x000fe200030006ff */
[--C-:B------:R-:W-:Y:S01]  /*d8f0*/  HADD2.F32 R12, -RZ, R34.reuse.H0_H0 ;  /* 0x20000022ff0c7230 */ /* 0x100fe20000004100 */
[----:B------:R-:W-:Y:S01]  /*d900*/  LOP3.LUT R50, R53, 0xff000000, R21, 0xf8, !PT ;  /* 0xff00000035327812 */ /* 0x000fe200078ef815 */
[----:B------:R-:W-:Y:S01]  /*d910*/  HADD2.F32 R34, -RZ, R34.H1_H1 ;  /* 0x30000022ff227230 */ /* 0x000fe20000004100 */
[----:B------:R-:W-:Y:S02]  /*d920*/  F2FP.F16.E4M3.UNPACK_B R21, R13 ;  /* 0x0000000dff15723e */ /* 0x000fe400020006ff */
[-C--:B------:R-:W-:Y:S01]  /*d930*/  F2FP.F16.E4M3.UNPACK_B R13, R14.reuse ;  /* 0x0000000eff0d723e */ /* 0x080fe200020006ff */
[----:B------:R-:W-:Y:S01]  /*d940*/  FMUL.FTZ R53, R12, R51 ;  /* 0x000000330c357220 */ /* 0x000fe20000410000 */
[----:B------:R-:W-:Y:S01]  /*d950*/  F2FP.F16.E4M3.UNPACK_B R29, R14.H1 ;  /* 0x0000000eff1d723e */ /* 0x000fe200030006ff */
[--C-:B------:R-:W-:Y:S01]  /*d960*/  HADD2.F32 R14, -RZ, R28.reuse.H0_H0 ;  /* 0x2000001cff0e7230 */ /* 0x100fe20000004100 */
[----:B------:R-:W-:Y:S01]  /*d970*/  F2FP.F16.E4M3.UNPACK_B R33, R25 ;  /* 0x00000019ff21723e */ /* 0x000fe200020006ff */
[----:B------:R-:W-:Y:S01]  /*d980*/  HADD2.F32 R28, -RZ, R28.H1_H1 ;  /* 0x3000001cff1c7230 */ /* 0x000fe20000004100 */
[----:B------:R-:W-:-:S02]  /*d990*/  F2FP.F16.E4M3.UNPACK_B R38, R27 ;  /* 0x0000001bff26723e */ /* 0x000fc400020006ff */
[----:B------:R-:W-:Y:S02]  /*d9a0*/  F2FP.F16.E4M3.UNPACK_B R40, R27.H1 ;  /* 0x0000001bff28723e */ /* 0x000fe400030006ff */
[-C--:B------:R-:W-:Y:S02]  /*d9b0*/  F2FP.F16.E4M3.UNPACK_B R25, R24.reuse ;  /* 0x00000018ff19723e */ /* 0x080fe400020006ff */
[----:B------:R-:W-:Y:S01]  /*d9c0*/  F2FP.F16.E4M3.UNPACK_B R27, R24.H1 ;  /* 0x00000018ff1b723e */ /* 0x000fe200030006ff */
[-C--:B------:R-:W-:Y:S01]  /*d9d0*/  FMUL.FTZ R24, R12, R45.reuse ;  /* 0x0000002d0c187220 */ /* 0x080fe20000410000 */
[C---:B------:R-:W-:Y:S01]  /*d9e0*/  FFMA.FTZ R12, R14.reuse, R45, -R53 ;  /* 0x0000002d0e0c7223 */ /* 0x040fe20000010835 */
[----:B------:R-:W-:Y:S01]  /*d9f0*/  F2FP.F16.E4M3.UNPACK_B R49, R49 ;  /* 0x00000031ff31723e */ /* 0x000fe200020006ff */
[----:B------:R-:W-:Y:S01]  /*da00*/  HADD2.F32 R53, -RZ, R46.H1_H1 ;  /* 0x3000002eff357230 */ /* 0x000fe20000004100 */
[----:B------:R-:W-:Y:S01]  /*da10*/  F2FP.F16.E4M3.UNPACK_B R42, R42 ;  /* 0x0000002aff2a723e */ /* 0x000fe200020006ff */
[----:B------:R-:W-:Y:S01]  /*da20*/  HADD2.F32 R45, -RZ, R43.H1_H1 ;  /* 0x3000002bff2d7230 */ /* 0x000fe20000004100 */
[-C--:B------:R-:W-:Y:S01]  /*da30*/  F2FP.F16.E4M3.UNPACK_B R35, R26.reuse ;  /* 0x0000001aff23723e */ /* 0x080fe200020006ff */
[----:B------:R-:W-:Y:S01]  /*da40*/  FFMA.FTZ R14, R14, R51, R24 ;  /* 0x000000330e0e7223 */ /* 0x000fe20000010018 */
[----:B------:R-:W-:Y:S01]  /*da50*/  F2FP.F16.E4M3.UNPACK_B R37, R26.H1 ;  /* 0x0000001aff25723e */ /* 0x000fe200030006ff */
[----:B------:R-:W-:-:S02]  /*da60*/  HADD2.F32 R51, -RZ, R49.H0_H0 ;  /* 0x20000031ff337230 */ /* 0x000fc40000004100 */
[C---:B------:R-:W-:Y:S01]  /*da70*/  FMUL.FTZ R57, R34.reuse, R53 ;  /* 0x0000003522397220 */ /* 0x040fe20000410000 */
[----:B------:R-:W-:Y:S02]  /*da80*/  HADD2.F32 R26, -RZ, R33.H0_H0 ;  /* 0x20000021ff1a7230 */ /* 0x000fe40000004100 */
[-C--:B------:R-:W-:Y:S01]  /*da90*/  FMUL.FTZ R34, R34, R45.reuse ;  /* 0x0000002d22227220 */ /* 0x080fe20000410000 */
[----:B------:R-:W-:Y:S02]  /*daa0*/  HADD2.F32 R43, -RZ, R42.H0_H0 ;  /* 0x2000002aff2b7230 */ /* 0x000fe40000004100 */
[----:B------:R-:W-:Y:S01]  /*dab0*/  FFMA.FTZ R57, R28, R45, -R57 ;  /* 0x0000002d1c397223 */ /* 0x000fe20000010839 */
[----:B------:R-:W-:Y:S02]  /*dac0*/  HADD2.F32 R24, -RZ, R21.H0_H0 ;  /* 0x20000015ff187230 */ /* 0x000fe40000004100 */
[----:B------:R-:W-:Y:S01]  /*dad0*/  FMUL.FTZ R55, R26, R51 ;  /* 0x000000331a377220 */ /* 0x000fe20000410000 */
        /* <DEDUP_REMOVED lines=10> */
[----:B------:R-:W-:Y:S02]  /*db80*/  HADD2.F32 R49, -RZ, R45.H0_H0 ;  /* 0x2000002dff317230 */ /* 0x000fe40000004100 */
[C---:B------:R-:W-:Y:S01]  /*db90*/  FMUL.FTZ R46, R33.reuse, R34 ;  /* 0x00000022212e7220 */ /* 0x040fe20000410000 */
[----:B------:R-:W-:Y:S02]  /*dba0*/  HADD2.F32 R26, -RZ, R40.H0_H0 ;  /* 0x20000028ff1a7230 */ /* 0x000fe40000004100 */
[----:B------:R-:W-:Y:S01]  /*dbb0*/  FMUL.FTZ R33, R33, R42 ;  /* 0x0000002a21217220 */ /* 0x000fe20000410000 */
[----:B------:R-:W-:Y:S01]  /*dbc0*/  HADD2.F32 R43, -RZ, R28.H0_H0 ;  /* 0x2000001cff2b7230 */ /* 0x000fe20000004100 */
[----:B------:R-:W-:Y:S01]  /*dbd0*/  F2FP.F16.E4M3.UNPACK_B R44, R44 ;  /* 0x0000002cff2c723e */ /* 0x000fe200020006ff */
[----:B------:R-:W-:-:S02]  /*dbe0*/  HADD2.F32 R21, -RZ, R21.H1_H1 ;  /* 0x30000015ff157230 */ /* 0x000fc40000004100 */
[C---:B------:R-:W-:Y:S01]  /*dbf0*/  FMUL.FTZ R59, R26.reuse, R49 ;  /* 0x000000311a3b7220 */ /* 0x040fe20000410000 */
[----:B------:R-:W-:Y:S02]  /*dc00*/  HADD2.F32 R24, -RZ, R32.H0_H0 ;  /* 0x20000020ff187230 */ /* 0x000fe40000004100 */
[-C--:B------:R-:W-:Y:S01]  /*dc10*/  FMUL.FTZ R26, R26, R43.reuse ;  /* 0x0000002b1a1a7220 */ /* 0x080fe20000410000 */
[----:B------:R-:W-:Y:S02]  /*dc20*/  HADD2.F32 R45, -RZ, R45.H1_H1 ;  /* 0x3000002dff2d7230 */ /* 0x000fe40000004100 */
[C---:B------:R-:W-:Y:S01]  /*dc30*/  FFMA.FTZ R46, R21.reuse, R42, -R46 ;  /* 0x0000002a152e7223 */ /* 0x040fe2000001082e */
[----:B------:R-:W-:Y:S01]  /*dc40*/  FFMA.FTZ R42, R21, R34, R33 ;  /* 0x00000022152a7223 */ /* 0x000fe20000010021 */
[----:B------:R-:W-:Y:S02]  /*dc50*/  HADD2.F32 R40, -RZ, R40.H1_H1 ;  /* 0x30000028ff287230 */ /* 0x000fe40000004100 */
[C---:B------:R-:W-:Y:S01]  /*dc60*/  FFMA.FTZ R56, R24.reuse, R43, -R59 ;  /* 0x0000002b18387223 */ /* 0x040fe2000001083b */
[----:B------:R-:W-:Y:S01]  /*dc70*/  FFMA.FTZ R58, R24, R49, R26 ;  /* 0x00000031183a7223 */ /* 0x000fe2000001001a */
[----:B------:R-:W-:-:S02]  /*dc80*/  HADD2.F32 R33, -RZ, R28.H1_H1 ;  /* 0x3000001cff217230 */ /* 0x000fc40000004100 */
[----:B------:R-:W-:Y:S02]  /*dc90*/  HADD2.F32 R28, -RZ, R50.H0_H0 ;  /* 0x20000032ff1c7230 */ /* 0x000fe40000004100 */
[C---:B------:R-:W-:Y:S01]  /*dca0*/  FMUL.FTZ R49, R40.reuse, R45 ;  /* 0x0000002d28317220 */ /* 0x040fe20000410000 */
[----:B------:R-:W-:Y:S02]  /*dcb0*/  HADD2.F32 R24, -RZ, R38.H0_H0 ;  /* 0x20000026ff187230 */ /* 0x000fe40000004100 */
[----:B------:R-:W-:Y:S01]  /*dcc0*/  FMUL.FTZ R40, R40, R33 ;  /* 0x0000002128287220 */ /* 0x000fe20000410000 */
[----:B------:R-:W-:Y:S02]  /*dcd0*/  HADD2.F32 R32, -RZ, R32.H1_H1 ;  /* 0x30000020ff207230 */ /* 0x000fe40000004100 */
        /* <DEDUP_REMOVED lines=11> */
[----:B------:R-:W-:Y:S01]  /*dd90*/  F2FP.F16.E4M3.UNPACK_B R47, R47 ;  /* 0x0000002fff2f723e */ /* 0x000fe200020006ff */
[----:B------:R-:W-:Y:S01]  /*dda0*/  HADD2.F32 R38, -RZ, R38.H1_H1 ;  /* 0x30000026ff267230 */ /* 0x000fe20000004100 */
[----:B------:R-:W-:Y:S01]  /*ddb0*/  F2FP.F16.E4M3.UNPACK_B R41, R41 ;  /* 0x00000029ff29723e */ /* 0x000fe200020006ff */
[----:B------:R-:W-:Y:S01]  /*ddc0*/  HADD2.F32 R33, -RZ, R32.H0_H0 ;  /* 0x20000020ff217230 */ /* 0x000fe20000004100 */
[----:B------:R-:W-:Y:S01]  /*ddd0*/  F2FP.SATFINITE.E4M3.F32.PACK_AB_MERGE_C R58, R63, R58, RZ ;  /* 0x0000003a3f3a723e */ /* 0x000fe200048070ff */
[----:B------:R-:W-:-:S02]  /*dde0*/  HADD2.F32 R24, -RZ, R27.H0_H0 ;  /* 0x2000001bff187230 */ /* 0x000fc40000004100 */
[----:B------:R-:W-:Y:S01]  /*ddf0*/  FMUL.FTZ R40, R38, R50 ;  /* 0x0000003226287220 */ /* 0x000fe20000410000 */
[----:B------:R-:W-:Y:S02]  /*de00*/  HADD2.F32 R44, -RZ, R44.H1_H1 ;  /* 0x3000002cff2c7230 */ /* 0x000fe40000004100 */
[----:B------:R-:W-:Y:S02]  /*de10*/  HADD2.F32 R28, -RZ, R26.H0_H0 ;  /* 0x2000001aff1c7230 */ /* 0x000fe40000004100 */
[----:B------:R-:W-:Y:S01]  /*de20*/  FMUL.FTZ R34, R24, R33 ;  /* 0x0000002118227220 */ /* 0x000fe20000410000 */
[----:B------:R-:W-:Y:S02]  /*de30*/  HADD2.F32 R31, -RZ, R31.H1_H1 ;  /* 0x3000001fff1f7230 */ /* 0x000fe40000004100 */
[----:B------:R-:W-:Y:S01]  /*de40*/  FMUL.FTZ R43, R38, R44 ;  /* 0x0000002c262b7220 */ /* 0x000fe20000410000 */
[----:B------:R-:W-:Y:S02]  /*de50*/  HADD2.F32 R21, -RZ, R20.H0_H0 ;  /* 0x20000014ff157230 */ /* 0x000fe40000004100 */
[----:B------:R-:W-:Y:S01]  /*de60*/  FMUL.FTZ R24, R24, R28 ;  /* 0x0000001c18187220 */ /* 0x000fe20000410000 */
[----:B------:R-:W-:-:S02]  /*de70*/  HADD2.F32 R32, -RZ, R32.H1_H1 ;  /* 0x30000020ff207230 */ /* 0x000fc40000004100 */
[C---:B------:R-:W-:Y:S01]  /*de80*/  FFMA.FTZ R54, R31.reuse, R44, -R40 ;  /* 0x0000002c1f367223 */ /* 0x040fe20000010828 */
[----:B------:R-:W-:Y:S02]  /*de90*/  HADD2.F32 R27, -RZ, R27.H1_H1 ;  /* 0x3000001bff1b7230 */ /* 0x000fe40000004100 */
[----:B------:R-:W-:Y:S01]  /*dea0*/  FFMA.FTZ R59, R31, R50, R43 ;  /* 0x000000321f3b7223 */ /* 0x000fe2000001002b */
[----:B------:R-:W-:Y:S02]  /*deb0*/  HADD2.F32 R26, -RZ, R26.H1_H1 ;  /* 0x3000001aff1a7230 */ /* 0x000fe40000004100 */
[C---:B------:R-:W-:Y:S01]  /*dec0*/  FFMA.FTZ R40, R21.reuse, R33, R24 ;  /* 0x0000002115287223 */ /* 0x040fe20000010018 */
[----:B------:R-:W-:Y:S02]  /*ded0*/  HADD2.F32 R20, -RZ, R20.H1_H1 ;  /* 0x30000014ff147230 */ /* 0x000fe40000004100 */
[----:B------:R-:W-:Y:S01]  /*dee0*/  FFMA.FTZ R38, R21, R28, -R34 ;  /* 0x0000001c15267223 */ /* 0x000fe20000010822 */
[C---:B------:R-:W-:Y:S01]  /*def0*/  FMUL.FTZ R31, R27.reuse, R32 ;  /* 0x000000201b1f7220 */ /* 0x040fe20000410000 */
[----:B------:R-:W-:Y:S01]  /*df00*/  FMUL.FTZ R33, R27, R26 ;  /* 0x0000001a1b217220 */ /* 0x000fe20000410000 */
[----:B------:R-:W-:Y:S01]  /*df10*/  HADD2.F32 R27, -RZ, R47.H0_H0 ;  /* 0x2000002fff1b7230 */ /* 0x000fe20000004100 */
[----:B------:R-:W-:Y:S01]  /*df20*/  F2FP.F16.E4M3.UNPACK_B R28, R48.H1 ;  /* 0x00000030ff1c723e */ /* 0x000fe200030006ff */
[----:B------:R-:W-:-:S02]  /*df30*/  HADD2.F32 R21, -RZ, R25.H0_H0 ;  /* 0x20000019ff157230 */ /* 0x000fc40000004100 */
[C---:B------:R-:W-:Y:S01]  /*df40*/  FFMA.FTZ R43, R20.reuse, R26, -R31 ;  /* 0x0000001a142b7223 */ /* 0x040fe2000001081f */
        /* <DEDUP_REMOVED lines=11> */
[----:B------:R-:W-:Y:S02]  /*e000*/  HADD2.F32 R15, -RZ, R15.H1_H1 ;  /* 0x3000000fff0f7230 */ /* 0x000fe40000004100 */
[C---:B------:R-:W-:Y:S01]  /*e010*/  FMUL.FTZ R34, R25.reuse, R26 ;  /* 0x0000001a19227220 */ /* 0x040fe20000410000 */
[----:B------:R-:W-:Y:S01]  /*e020*/  F2FP.F16.E4M3.UNPACK_B R21, R30.H1 ;  /* 0x0000001eff15723e */ /* 0x000fe200030006ff */
[-C--:B------:R-:W-:Y:S01]  /*e030*/  FMUL.FTZ R27, R25, R24.reuse ;  /* 0x00000018191b7220 */ /* 0x080fe20000410000 */
[----:B------:R-:W-:Y:S02]  /*e040*/  HADD2.F32 R25, -RZ, R28.H0_H0 ;  /* 0x2000001cff197230 */ /* 0x000fe40000004100 */
        /* <DEDUP_REMOVED lines=13> */
[----:B------:R-:W-:Y:S02]  /*e120*/  HADD2.F32 R29, -RZ, R29.H1_H1 ;  /* 0x3000001dff1d7230 */ /* 0x000fe40000004100 */
[C---:B------:R-:W-:Y:S01]  /*e130*/  FMUL.FTZ R24, R37.reuse, R28 ;  /* 0x0000001c25187220 */ /* 0x040fe20000410000 */
[--C-:B------:R-:W-:Y:S02]  /*e140*/  HADD2.F32 R20, -RZ, R35.reuse.H0_H0 ;  /* 0x20000023ff147230 */ /* 0x100fe40000004100 */
[-C--:B------:R-:W-:Y:S01]  /*e150*/  FMUL.FTZ R21, R37, R26.reuse ;  /* 0x0000001a25157220 */ /* 0x080fe20000410000 */
[----:B------:R-:W-:Y:S02]  /*e160*/  HADD2.F32 R35, -RZ, R35.H1_H1 ;  /* 0x30000023ff237230 */ /* 0x000fe40000004100 */
[----:B------:R-:W-:Y:S01]  /*e170*/  FFMA.FTZ R37, R29, R26, -R24 ;  /* 0x0000001a1d257223 */ /* 0x000fe20000010818 */
[----:B------:R-:W-:-:S02]  /*e180*/  HADD2.F32 R24, -RZ, R48.H0_H0 ;  /* 0x20000030ff187230 */ /* 0x000fc40000004100 */
[----:B------:R-:W-:Y:S01]  /*e190*/  FFMA.FTZ R50, R29, R28, R21 ;  /* 0x0000001c1d327223 */ /* 0x000fe20000010015 */
[----:B------:R-:W-:Y:S02]  /*e1a0*/  HADD2.F32 R21, -RZ, R30.H0_H0 ;  /* 0x2000001eff157230 */ /* 0x000fe40000004100 */
[----:B------:R-:W-:Y:S02]  /*e1b0*/  HADD2.F32 R48, -RZ, R48.H1_H1 ;  /* 0x30000030ff307230 */ /* 0x000fe40000004100 */
[C---:B------:R-:W-:Y:S01]  /*e1c0*/  FMUL.FTZ R26, R20.reuse, R24 ;  /* 0x00000018141a7220 */ /* 0x040fe20000410000 */
[----:B------:R-:W-:Y:S02]  /*e1d0*/  HADD2.F32 R30, -RZ, R30.H1_H1 ;  /* 0x3000001eff1e7230 */ /* 0x000fe40000004100 */
[----:B------:R-:W-:Y:S01]  /*e1e0*/  FMUL.FTZ R25, R20, R21 ;  /* 0x0000001514197220 */ /* 0x000fe20000410000 */
[--C-:B------:R-:W-:Y:S02]  /*e1f0*/  HADD2.F32 R15, -RZ, R13.reuse.H0_H0 ;  /* 0x2000000dff0f7230 */ /* 0x100fe40000004100 */
[----:B------:R-:W-:Y:S01]  /*e200*/  FMUL.FTZ R28, R35, R48 ;  /* 0x00000030231c7220 */ /* 0x000fe20000410000 */
[----:B------:R-:W-:-:S02]  /*e210*/  HADD2.F32 R13, -RZ, R13.H1_H1 ;  /* 0x3000000dff0d7230 */ /* 0x000fc40000004100 */
[----:B------:R-:W-:Y:S01]  /*e220*/  FMUL.FTZ R35, R35, R30 ;  /* 0x0000001e23237220 */ /* 0x000fe20000410000 */
        /* <DEDUP_REMOVED lines=21> */
.L_x_10025:
[----:B------:R-:W-:Y:S05]  /*e380*/  BSYNC B1 ;  /* 0x0000000000017941 */ /* 0x000fea0003800000 */
.L_x_10024:
[----:B------:R-:W-:Y:S05]  /*e390*/  @P0 BRA `(.L_x_10016) ;  /* 0x0000000c00c40947 */ /* 0x000fea0003800000 */
[----:B-1---5:R-:W-:Y:S02]  /*e3a0*/  SHF.R.U32.HI R13, RZ, 0x8, R9 ;  /* 0x00000008ff0d7819 */ /* 0x022fe40000011609 */
[----:B0-----:R-:W-:Y:S02]  /*e3b0*/  SHF.R.U32.HI R3, RZ, 0x8, R8 ;  /* 0x00000008ff037819 */ /* 0x001fe40000011608 */
[----:B------:R-:W-:Y:S02]  /*e3c0*/  LOP3.LUT R12, R9, 0xff, RZ, 0xc0, !PT ;  /* 0x000000ff090c7812 */ /* 0x000fe400078ec0ff */
[----:B------:R-:W-:Y:S02]  /*e3d0*/  LOP3.LUT R13, R13, 0xff, RZ, 0xc0, !PT ;  /* 0x000000ff0d0d7812 */ /* 0x000fe400078ec0ff */
[----:B------:R-:W-:Y:S02]  /*e3e0*/  LOP3.LUT R0, R8, 0xff, RZ, 0xc0, !PT ;  /* 0x000000ff08007812 */ /* 0x000fe400078ec0ff */
[----:B------:R-:W-:-:S02]  /*e3f0*/  LOP3.LUT R3, R3, 0xff, RZ, 0xc0, !PT ;  /* 0x000000ff03037812 */ /* 0x000fc400078ec0ff */
[----:B------:R-:W-:Y:S02]  /*e400*/  PRMT R20, R13, 0x7604, R12 ;  /* 0x000076040d147816 */ /* 0x000fe4000000000c */
[----:B------:R-:W-:Y:S02]  /*e410*/  SHF.R.U32.HI R12, RZ, 0x8, R10 ;  /* 0x00000008ff0c7819 */ /* 0x000fe4000001160a */
[----:B------:R-:W-:Y:S02]  /*e420*/  PRMT R3, R3, 0x7604, R0 ;  /* 0x0000760403037816 */ /* 0x000fe40000000000 */
[----:B------:R-:W-:Y:S02]  /*e430*/  LOP3.LUT R0, R10, 0xff, RZ, 0xc0, !PT ;  /* 0x000000ff0a007812 */ /* 0x000fe400078ec0ff */
[----:B------:R-:W-:Y:S02]  /*e440*/  LOP3.LUT R13, R12, 0xff, RZ, 0xc0, !PT ;  /* 0x000000ff0c0d7812 */ /* 0x000fe400078ec0ff */
[----:B------:R-:W-:-:S02]  /*e450*/  IADD3 R39, R16, R39, RZ ;  /* 0x0000002710277210 */ /* 0x000fc40007ffe0ff */
[----:B------:R-:W-:Y:S02]  /*e460*/  PRMT R29, R13, 0x7604, R0 ;  /* 0x000076040d1d7816 */ /* 0x000fe40000000000 */
[----:B------:R-:W-:Y:S02]  /*e470*/  LOP3.LUT R0, R200, 0x70, R39, 0xf8, !PT ;  /* 0x00000070c8007812 */ /* 0x000fe400078ef827 */
[----:B------:R-:W-:Y:S02]  /*e480*/  SHF.R.U32.HI R24, RZ, 0x3, R200 ;  /* 0x00000003ff187819 */ /* 0x000fe400000116c8 */
[----:B------:R-:W-:Y:S02]  /*e490*/  SHF.R.U32.HI R15, RZ, 0x8, R11 ;  /* 0x00000008ff0f7819 */ /* 0x000fe4000001160b */
[----:B------:R-:W-:Y:S02]  /*e4a0*/  LOP3.LUT R0, R0, R24, RZ, 0x3c, !PT ;  /* 0x0000001800007212 */ /* 0x000fe400078e3cff */
[----:B------:R-:W-:-:S02]  /*e4b0*/  SHF.R.U32.HI R21, RZ, 0x8, R4 ;  /* 0x00000008ff157819 */ /* 0x000fc40000011604 */
[----:B------:R-:W-:Y:S02]  /*e4c0*/  IADD3 R0, R18, R0, R205 ;  /* 0x0000000012007210 */ /* 0x000fe40007ffe0cd */
[----:B------:R-:W-:Y:S02]  /*e4d0*/  LOP3.LUT R14, R11, 0xff, RZ, 0xc0, !PT ;  /* 0x000000ff0b0e7812 */ /* 0x000fe400078ec0ff */
[----:B------:R-:W-:Y:S01]  /*e4e0*/  LOP3.LUT R12, R4, 0xff, RZ, 0xc0, !PT ;  /* 0x000000ff040c7812 */ /* 0x000fe200078ec0ff */
[----:B------:R-:W0:Y:S01]  /*e4f0*/  LDS.128 R24, [R0+0x14400] ;  /* 0x0144000000187984 */ /* 0x000e220000000c00 */
[----:B------:R-:W-:Y:S02]  /*e500*/  LOP3.LUT R15, R15, 0xff, RZ, 0xc0, !PT ;  /* 0x000000ff0f0f7812 */ /* 0x000fe400078ec0ff */
[----:B------:R-:W-:Y:S02]  /*e510*/  LOP3.LUT R21, R21, 0xff, RZ, 0xc0, !PT ;  /* 0x000000ff15157812 */ /* 0x000fe400078ec0ff */
[----:B------:R-:W-:-:S02]  /*e520*/  PRMT R28, R15, 0x7604, R14 ;  /* 0x000076040f1c7816 */ /* 0x000fc4000000000e */
[----:B------:R-:W-:Y:S02]  /*e530*/  PRMT R35, R21, 0x7604, R12 ;  /* 0x0000760415237816 */ /* 0x000fe4000000000c */
[----:B------:R-:W1:Y:S01]  /*e540*/  LDS.128 R12, [R229+0x14400] ;  /* 0x01440000e50c7984 */ /* 0x000e620000000c00 */
[----:B------:R-:W-:Y:S02]  /*e550*/  SHF.R.U32.HI R30, RZ, 0x8, R5 ;  /* 0x00000008ff1e7819 */ /* 0x000fe40000011605 */
[----:B------:R-:W-:Y:S02]  /*e560*/  SHF.R.U32.HI R32, RZ, 0x8, R6 ;  /* 0x00000008ff207819 */ /* 0x000fe40000011606 */
[----:B------:R-:W-:Y:S02]  /*e570*/  LOP3.LUT R21, R5, 0xff, RZ, 0xc0, !PT ;  /* 0x000000ff05157812 */ /* 0x000fe400078ec0ff */
[----:B------:R-:W-:Y:S02]  /*e580*/  LOP3.LUT R30, R30, 0xff, RZ, 0xc0, !PT ;  /* 0x000000ff1e1e7812 */ /* 0x000fe400078ec0ff */
[----:B------:R-:W-:-:S02]  /*e590*/  LOP3.LUT R31, R6, 0xff, RZ, 0xc0, !PT ;  /* 0x000000ff061f7812 */ /* 0x000fc400078ec0ff */
[----:B------:R-:W-:Y:S02]  /*e5a0*/  LOP3.LUT R32, R32, 0xff, RZ, 0xc0, !PT ;  /* 0x000000ff20207812 */ /* 0x000fe400078ec0ff */
        /* <DEDUP_REMOVED lines=24> */
[----:B------:R-:W-:Y:S02]  /*e730*/  F2FP.F16.E4M3.UNPACK_B R34, R37 ;  /* 0x00000025ff22723e */ /* 0x000fe400020006ff */
[----:B0-----:R-:W-:Y:S02]  /*e740*/  F2FP.F16.E4M3.UNPACK_B R10, R25 ;  /* 0x00000019ff0a723e */ /* 0x001fe400020006ff */
[----:B------:R-:W-:Y:S01]  /*e750*/  F2FP.F16.E4M3.UNPACK_B R11, R29 ;  /* 0x0000001dff0b723e */ /* 0x000fe200020006ff */
[----:B------:R-:W-:Y:S01]  /*e760*/  HADD2.F32 R31, -RZ, R34.H0_H0 ;  /* 0x20000022ff1f7230 */ /* 0x000fe20000004100 */
[----:B------:R-:W-:Y:S01]  /*e770*/  LOP3.LUT R35, R35, 0xff000000, R4, 0xf8, !PT ;  /* 0xff00000023237812 */ /* 0x000fe200078ef804 */
[--C-:B------:R-:W-:Y:S01]  /*e780*/  HADD2.F32 R5, -RZ, R10.reuse.H0_H0 ;  /* 0x2000000aff057230 */ /* 0x100fe20000004100 */
[--C-:B------:R-:W-:Y:S01]  /*e790*/  LOP3.LUT R39, R39, 0xff0000, R6.reuse, 0xf8, !PT ;  /* 0x00ff000027277812 */ /* 0x100fe200078ef806 */
[----:B------:R-:W-:Y:S01]  /*e7a0*/  HADD2.F32 R30, -RZ, R11.H0_H0 ;  /* 0x2000000bff1e7230 */ /* 0x000fe20000004100 */
[----:B-1----:R-:W-:Y:S01]  /*e7b0*/  F2FP.F16.E4M3.UNPACK_B R4, R13 ;  /* 0x0000000dff04723e */ /* 0x002fe200020006ff */
[----:B------:R-:W-:Y:S01]  /*e7c0*/  HADD2.F32 R10, -RZ, R10.H1_H1 ;  /* 0x3000000aff0a7230 */ /* 0x000fe20000004100 */
[----:B------:R-:W-:Y:S01]  /*e7d0*/  LOP3.LUT R38, R39, 0xff000000, R6, 0xf8, !PT ;  /* 0xff00000027267812 */ /* 0x000fe200078ef806 */
[C---:B------:R-:W-:Y:S01]  /*e7e0*/  FMUL.FTZ R39, R5.reuse, R31 ;  /* 0x0000001f05277220 */ /* 0x040fe20000410000 */
[----:B------:R-:W-:Y:S01]  /*e7f0*/  FMUL.FTZ R40, R5, R30 ;  /* 0x0000001e05287220 */ /* 0x000fe20000410000 */
[--C-:B------:R-:W-:Y:S01]  /*e800*/  HADD2.F32 R6, -RZ, R4.reuse.H0_H0 ;  /* 0x20000004ff067230 */ /* 0x100fe20000004100 */
[----:B------:R-:W-:Y:S01]  /*e810*/  F2FP.F16.E4M3.UNPACK_B R25, R25.H1 ;  /* 0x00000019ff19723e */ /* 0x000fe200030006ff */
[----:B------:R-:W-:Y:S01]  /*e820*/  HADD2.F32 R4, -RZ, R4.H1_H1 ;  /* 0x30000004ff047230 */ /* 0x000fe20000004100 */
[----:B------:R-:W-:-:S02]  /*e830*/  F2FP.F16.E4M3.UNPACK_B R37, R37.H1 ;  /* 0x00000025ff25723e */ /* 0x000fc400030006ff */
[----:B------:R-:W-:Y:S01]  /*e840*/  F2FP.F16.E4M3.UNPACK_B R29, R29.H1 ;  /* 0x0000001dff1d723e */ /* 0x000fe200030006ff */
[C---:B------:R-:W-:Y:S01]  /*e850*/  FFMA.FTZ R5, R6.reuse, R30, -R39 ;  /* 0x0000001e06057223 */ /* 0x040fe20000010827 */
[----:B------:R-:W-:Y:S01]  /*e860*/  FFMA.FTZ R40, R6, R31, R40 ;  /* 0x0000001f06287223 */ /* 0x000fe20000010028 */
[----:B------:R-:W-:Y:S01]  /*e870*/  HADD2.F32 R31, -RZ, R11.H1_H1 ;  /* 0x3000000bff1f7230 */ /* 0x000fe20000004100 */
[----:B------:R-:W-:Y:S01]  /*e880*/  F2FP.F16.E4M3.UNPACK_B R13, R13.H1 ;  /* 0x0000000dff0d723e */ /* 0x000fe200030006ff */
[----:B------:R-:W-:Y:S01]  /*e890*/  HADD2.F32 R39, -RZ, R34.H1_H1 ;  /* 0x30000022ff277230 */ /* 0x000fe20000004100 */
[----:B------:R-:W-:Y:S01]  /*e8a0*/  LOP3.LUT R41, R41, 0xff000000, R7, 0xf8, !PT ;  /* 0xff00000029297812 */ /* 0x000fe200078ef807 */
[----:B------:R-:W-:Y:S01]  /*e8b0*/  HADD2.F32 R34, -RZ, R37.H0_H0 ;  /* 0x20000025ff227230 */ /* 0x000fe20000004100 */
[----:B------:R-:W-:Y:S01]  /*e8c0*/  LOP3.LUT R3, R3, 0xff0000, R8, 0xf8, !PT ;  /* 0x00ff000003037812 */ /* 0x000fe200078ef808 */
[----:B------:R-:W-:Y:S02]  /*e8d0*/  HADD2.F32 R11, -RZ, R25.H0_H0 ;  /* 0x20000019ff0b7230 */ /* 0x000fe40000004100 */
[----:B------:R-:W-:Y:S01]  /*e8e0*/  FMUL.FTZ R43, R10, R39 ;  /* 0x000000270a2b7220 */ /* 0x000fe20000410000 */
[----:B------:R-:W-:-:S02]  /*e8f0*/  HADD2.F32 R30, -RZ, R29.H0_H0 ;  /* 0x2000001dff1e7230 */ /* 0x000fc40000004100 */
[-C--:B------:R-:W-:Y:S01]  /*e900*/  FMUL.FTZ R10, R10, R31.reuse ;  /* 0x0000001f0a0a7220 */ /* 0x080fe20000410000 */
[----:B------:R-:W-:Y:S02]  /*e910*/  HADD2.F32 R6, -RZ, R13.H0_H0 ;  /* 0x2000000dff067230 */ /* 0x000fe40000004100 */
[C---:B------:R-:W-:Y:S01]  /*e920*/  FMUL.FTZ R45, R11.reuse, R34 ;  /* 0x000000220b2d7220 */ /* 0x040fe20000410000 */
[----:B------:R-:W-:Y:S01]  /*e930*/  FFMA.FTZ R42, R4, R31, -R43 ;  /* 0x0000001f042a7223 */ /* 0x000fe2000001082b */
[-C--:B------:R-:W-:Y:S01]  /*e940*/  FMUL.FTZ R11, R11, R30.reuse ;  /* 0x0000001e0b0b7220 */ /* 0x080fe20000410000 */
[----:B------:R-:W-:Y:S01]  /*e950*/  F2FP.F16.E4M3.UNPACK_B R21, R27 ;  /* 0x0000001bff15723e */ /* 0x000fe200020006ff */
[C---:B------:R-:W-:Y:S01]  /*e960*/  FFMA.FTZ R45, R6.reuse, R30, -R45 ;  /* 0x0000001e062d7223 */ /* 0x040fe2000001082d */
[----:B------:R-:W-:Y:S01]  /*e970*/  F2FP.F16.E4M3.UNPACK_B R31, R41 ;  /* 0x00000029ff1f723e */ /* 0x000fe200020006ff */
[----:B------:R-:W-:Y:S01]  /*e980*/  FFMA.FTZ R43, R6, R34, R11 ;  /* 0x00000022062b7223 */ /* 0x000fe2000001000b */
[----:B------:R-:W-:Y:S01]  /*e990*/  F2FP.F16.E4M3.UNPACK_B R11, R33 ;  /* 0x00000021ff0b723e */ /* 0x000fe200020006ff */
[----:B------:R-:W-:Y:S01]  /*e9a0*/  FFMA.FTZ R39, R4, R39, R10 ;  /* 0x0000002704277223 */ /* 0x000fe2000001000a */
[----:B------:R-:W-:Y:S01]  /*e9b0*/  LOP3.LUT R28, R3, 0xff000000, R8, 0xf8, !PT ;  /* 0xff000000031c7812 */ /* 0x000fe200078ef808 */
[----:B------:R-:W-:Y:S01]  /*e9c0*/  HADD2.F32 R30, -RZ, R37.H1_H1 ;  /* 0x30000025ff1e7230 */ /* 0x000fe20000004100 */
[----:B------:R-:W-:Y:S01]  /*e9d0*/  F2FP.F16.E4M3.UNPACK_B R8, R15 ;  /* 0x0000000fff08723e */ /* 0x000fe200020006ff */
[----:B------:R-:W-:Y:S01]  /*e9e0*/  HADD2.F32 R10, -RZ, R29.H1_H1 ;  /* 0x3000001dff0a7230 */ /* 0x000fe20000004100 */
[----:B------:R-:W-:Y:S01]  /*e9f0*/  F2FP.F16.E4M3.UNPACK_B R27, R27.H1 ;  /* 0x0000001bff1b723e */ /* 0x000fe200030006ff */
        /* <DEDUP_REMOVED lines=16> */
[----:B------:R-:W-:Y:S01]  /*eb00*/  F2FP.F16.E4M3.UNPACK_B R33, R33.H1 ;  /* 0x00000021ff21723e */ /* 0x000fe200030006ff */
[----:B------:R-:W-:Y:S02]  /*eb10*/  HADD2.F32 R21, -RZ, R21.H1_H1 ;  /* 0x30000015ff157230 */ /* 0x000fe40000004100 */
[----:B------:R-:W-:Y:S01]  /*eb20*/  FFMA.FTZ R44, R13, R10, -R34 ;  /* 0x0000000a0d2c7223 */ /* 0x000fe20000010822 */
[----:B------:R-:W-:Y:S02]  /*eb30*/  HADD2.F32 R25, -RZ, R41.H0_H0 ;  /* 0x20000029ff197230 */ /* 0x000fe40000004100 */
[----:B------:R-:W-:Y:S01]  /*eb40*/  FFMA.FTZ R47, R4, R29, -R47 ;  /* 0x0000001d042f7223 */ /* 0x000fe2000001082f */
[----:B------:R-:W-:-:S02]  /*eb50*/  HADD2.F32 R6, -RZ, R27.H0_H0 ;  /* 0x2000001bff067230 */ /* 0x000fc40000004100 */
[C---:B------:R-:W-:Y:S01]  /*eb60*/  FMUL.FTZ R29, R21.reuse, R31 ;  /* 0x0000001f151d7220 */ /* 0x040fe20000410000 */
[----:B------:R-:W-:Y:S02]  /*eb70*/  HADD2.F32 R13, -RZ, R33.H0_H0 ;  /* 0x20000021ff0d7230 */ /* 0x000fe40000004100 */
[----:B------:R-:W-:Y:S01]  /*eb80*/  FMUL.FTZ R10, R21, R11 ;  /* 0x0000000b150a7220 */ /* 0x000fe20000410000 */
[----:B------:R-:W-:Y:S02]  /*eb90*/  HADD2.F32 R4, -RZ, R15.H0_H0 ;  /* 0x2000000fff047230 */ /* 0x000fe40000004100 */
[C---:B------:R-:W-:Y:S01]  /*eba0*/  FMUL.FTZ R21, R6.reuse, R25 ;  /* 0x0000001906157220 */ /* 0x040fe20000410000 */
[----:B------:R-:W-:Y:S01]  /*ebb0*/  HADD2.F32 R8, -RZ, R8.H1_H1 ;  /* 0x30000008ff087230 */ /* 0x000fe20000004100 */
[-C--:B------:R-:W-:Y:S01]  /*ebc0*/  F2FP.F16.E4M3.UNPACK_B R9, R24.reuse ;  /* 0x00000018ff09723e */ /* 0x080fe200020006ff */
[-C--:B------:R-:W-:Y:S01]  /*ebd0*/  FMUL.FTZ R6, R6, R13.reuse ;  /* 0x0000000d06067220 */ /* 0x080fe20000410000 */
[----:B------:R-:W-:Y:S01]  /*ebe0*/  FFMA.FTZ R49, R4, R13, -R21 ;  /* 0x0000000d04317223 */ /* 0x000fe20000010815 */
[----:B------:R-:W-:Y:S01]  /*ebf0*/  F2FP.F16.E4M3.UNPACK_B R24, R24.H1 ;  /* 0x00000018ff18723e */ /* 0x000fe200030006ff */
[C---:B------:R-:W-:Y:S01]  /*ec00*/  FFMA.FTZ R48, R8.reuse, R11, -R29 ;  /* 0x0000000b08307223 */ /* 0x040fe2000001081d */
[----:B------:R-:W-:Y:S01]  /*ec10*/  FFMA.FTZ R50, R8, R31, R10 ;  /* 0x0000001f08327223 */ /* 0x000fe2000001000a */
[----:B------:R-:W-:Y:S01]  /*ec20*/  F2FP.F16.E4M3.UNPACK_B R13, R35.H1 ;  /* 0x00000023ff0d723e */ /* 0x000fe200030006ff */
[----:B------:R-:W-:Y:S01]  /*ec30*/  HADD2.F32 R30, -RZ, R41.H1_H1 ;  /* 0x30000029ff1e7230 */ /* 0x000fe20000004100 */
[----:B------:R-:W-:Y:S01]  /*ec40*/  F2FP.F16.E4M3.UNPACK_B R8, R28.H1 ;  /* 0x0000001cff08723e */ /* 0x000fe200030006ff */
[----:B------:R-:W-:Y:S01]  /*ec50*/  HADD2.F32 R27, -RZ, R27.H1_H1 ;  /* 0x3000001bff1b7230 */ /* 0x000fe20000004100 */
[-C--:B------:R-:W-:Y:S01]  /*ec60*/  F2FP.F16.E4M3.UNPACK_B R3, R12.reuse ;  /* 0x0000000cff03723e */ /* 0x080fe200020006ff */
[----:B------:R-:W-:Y:S01]  /*ec70*/  HADD2.F32 R10, -RZ, R33.H1_H1 ;  /* 0x30000021ff0a7230 */ /* 0x000fe20000004100 */
[----:B------:R-:W-:Y:S01]  /*ec80*/  F2FP.F16.E4M3.UNPACK_B R12, R12.H1 ;  /* 0x0000000cff0c723e */ /* 0x000fe200030006ff */
        /* <DEDUP_REMOVED lines=17> */
[----:B------:R-:W-:Y:S01]  /*eda0*/  HADD2.F32 R12, -RZ, R12.H1_H1 ;  /* 0x3000000cff0c7230 */ /* 0x000fe20000004100 */
[----:B------:R-:W-:Y:S01]  /*edb0*/  F2FP.F16.E4M3.UNPACK_B R35, R35 ;  /* 0x00000023ff23723e */ /* 0x000fe200020006ff */
[C---:B------:R-:W-:Y:S01]  /*edc0*/  FMUL.FTZ R21, R24.reuse, R15 ;  /* 0x0000000f18157220 */ /* 0x040fe20000410000 */
[----:B------:R-:W-:Y:S01]  /*edd0*/  F2FP.F16.E4M3.UNPACK_B R28, R28 ;  /* 0x0000001cff1c723e */ /* 0x000fe200020006ff */
[----:B------:R-:W-:Y:S01]  /*ede0*/  FMUL.FTZ R24, R24, R11 ;  /* 0x0000000b18187220 */ /* 0x000fe20000410000 */
[----:B------:R-:W-:-:S02]  /*edf0*/  HADD2.F32 R6, -RZ, R9.H0_H0 ;  /* 0x20000009ff067230 */ /* 0x000fc40000004100 */
[C---:B------:R-:W-:Y:S01]  /*ee00*/  FFMA.FTZ R30, R12.reuse, R11, -R21 ;  /* 0x0000000b0c1e7223 */ /* 0x040fe20000010815 */
[--C-:B------:R-:W-:Y:S01]  /*ee10*/  HADD2.F32 R13, -RZ, R35.reuse.H0_H0 ;  /* 0x20000023ff0d7230 */ /* 0x100fe20000004100 */
[-C--:B------:R-:W-:Y:S01]  /*ee20*/  F2FP.F16.E4M3.UNPACK_B R20, R26.reuse ;  /* 0x0000001aff14723e */ /* 0x080fe200020006ff */
[----:B------:R-:W-:Y:S02]  /*ee30*/  HADD2.F32 R11, -RZ, R28.H0_H0 ;  /* 0x2000001cff0b7230 */ /* 0x000fe40000004100 */
[----:B------:R-:W-:Y:S01]  /*ee40*/  FFMA.FTZ R34, R12, R15, R24 ;  /* 0x0000000f0c227223 */ /* 0x000fe20000010018 */
[----:B------:R-:W-:Y:S01]  /*ee50*/  HADD2.F32 R8, -RZ, R35.H1_H1 ;  /* 0x30000023ff087230 */ /* 0x000fe20000004100 */
[----:B------:R-:W-:Y:S01]  /*ee60*/  F2FP.F16.E4M3.UNPACK_B R26, R26.H1 ;  /* 0x0000001aff1a723e */ /* 0x000fe200030006ff */
[----:B------:R-:W-:Y:S02]  /*ee70*/  HADD2.F32 R9, -RZ, R9.H1_H1 ;  /* 0x30000009ff097230 */ /* 0x000fe40000004100 */
[----:B------:R-:W-:Y:S01]  /*ee80*/  FMUL.FTZ R15, R6, R13 ;  /* 0x0000000d060f7220 */ /* 0x000fe20000410000 */
[----:B------:R-:W-:-:S02]  /*ee90*/  HADD2.F32 R4, -RZ, R3.H0_H0 ;  /* 0x20000003ff047230 */ /* 0x000fc40000004100 */
[-C--:B------:R-:W-:Y:S01]  /*eea0*/  FMUL.FTZ R21, R6, R11.reuse ;  /* 0x0000000b06157220 */ /* 0x080fe20000410000 */
[----:B------:R-:W-:Y:S01]  /*eeb0*/  HADD2.F32 R28, -RZ, R28.H1_H1 ;  /* 0x3000001cff1c7230 */ /* 0x000fe20000004100 */
[----:B------:R-:W-:Y:S01]  /*eec0*/  F2FP.F16.E4M3.UNPACK_B R10, R38.H1 ;  /* 0x00000026ff0a723e */ /* 0x000fe200030006ff */
[----:B------:R-:W-:Y:S01]  /*eed0*/  HADD2.F32 R3, -RZ, R3.H1_H1 ;  /* 0x30000003ff037230 */ /* 0x000fe20000004100 */
[----:B------:R-:W-:Y:S01]  /*eee0*/  F2FP.F16.E4M3.UNPACK_B R7, R14 ;  /* 0x0000000eff07723e */ /* 0x000fe200020006ff */
[C---:B------:R-:W-:Y:S01]  /*eef0*/  FMUL.FTZ R12, R9.reuse, R8 ;  /* 0x00000008090c7220 */ /* 0x040fe20000410000 */
[----:B------:R-:W-:Y:S01]  /*ef00*/  F2FP.F16.E4M3.UNPACK_B R14, R14.H1 ;  /* 0x0000000eff0e723e */ /* 0x000fe200030006ff */
[C---:B------:R-:W-:Y:S01]  /*ef10*/  FFMA.FTZ R15, R4.reuse, R11, -R15 ;  /* 0x0000000b040f7223 */ /* 0x040fe2000001080f */
[----:B------:R-:W-:Y:S01]  /*ef20*/  FFMA.FTZ R21, R4, R13, R21 ;  /* 0x0000000d04157223 */ /* 0x000fe20000010015 */
[----:B------:R-:W-:Y:S01]  /*ef30*/  F2FP.F16.E4M3.UNPACK_B R6, R32.H1 ;  /* 0x00000020ff06723e */ /* 0x000fe200030006ff */
[----:B------:R-:W-:Y:S01]  /*ef40*/  FMUL.FTZ R9, R9, R28 ;  /* 0x0000001c09097220 */ /* 0x000fe20000410000 */
[----:B------:R-:W-:-:S02]  /*ef50*/  HADD2.F32 R11, -RZ, R10.H0_H0 ;  /* 0x2000000aff0b7230 */ /* 0x000fc40000004100 */
[C---:B------:R-:W-:Y:S01]  /*ef60*/  FFMA.FTZ R12, R3.reuse, R28, -R12 ;  /* 0x0000001c030c7223 */ /* 0x040fe2000001080c */
[----:B------:R-:W-:Y:S02]  /*ef70*/  HADD2.F32 R4, -RZ, R26.H0_H0 ;  /* 0x2000001aff047230 */ /* 0x000fe40000004100 */
        /* <DEDUP_REMOVED lines=14> */
[----:B------:R-:W-:Y:S01]  /*f060*/  FMUL.FTZ R29, R26, R13 ;  /* 0x0000000d1a1d7220 */ /* 0x000fe20000410000 */
[----:B------:R-:W-:Y:S01]  /*f070*/  FFMA.FTZ R26, R3, R11, R4 ;  /* 0x0000000b031a7223 */ /* 0x000fe20000010004 */
[C---:B------:R-:W-:Y:S01]  /*f080*/  FFMA.FTZ R31, R14.reuse, R13, R6 ;  /* 0x0000000d0e1f7223 */ /* 0x040fe20000010006 */
[----:B------:R-:W-:Y:S02]  /*f090*/  HADD2.F32 R4, -RZ, R20.H0_H0 ;  /* 0x20000014ff047230 */ /* 0x000fe40000004100 */
[----:B------:R-:W-:Y:S01]  /*f0a0*/  FFMA.FTZ R29, R14, R9, -R29 ;  /* 0x000000090e1d7223 */ /* 0x000fe2000001081d */
[--C-:B------:R-:W-:Y:S01]  /*f0b0*/  HADD2.F32 R6, -RZ, R32.reuse.H0_H0 ;  /* 0x20000020ff067230 */ /* 0x100fe20000004100 */
[----:B------:R-:W-:Y:S01]  /*f0c0*/  F2FP.SATFINITE.E4M3.F32.PACK_AB_MERGE_C R44, R44, R45, RZ ;  /* 0x0000002d2c2c723e */ /* 0x000fe200048070ff */
[----:B------:R-:W-:-:S02]  /*f0d0*/  HADD2.F32 R32, -RZ, R32.H1_H1 ;  /* 0x30000020ff207230 */ /* 0x000fc40000004100 */
[C---:B------:R-:W-:Y:S01]  /*f0e0*/  FMUL.FTZ R10, R4.reuse, R8 ;  /* 0x00000008040a7220 */ /* 0x040fe20000410000 */
[----:B------:R-:W-:Y:S02]  /*f0f0*/  HADD2.F32 R38, -RZ, R38.H1_H1 ;  /* 0x30000026ff267230 */ /* 0x000fe40000004100 */
[----:B------:R-:W-:Y:S01]  /*f100*/  FMUL.FTZ R9, R4, R6 ;  /* 0x0000000604097220 */ /* 0x000fe20000410000 */
[----:B------:R-:W-:Y:S01]  /*f110*/  HADD2.F32 R20, -RZ, R20.H1_H1 ;  /* 0x30000014ff147230 */ /* 0x000fe20000004100 */
[----:B------:R-:W-:Y:S01]  /*f120*/  F2FP.SATFINITE.E4M3.F32.PACK_AB_MERGE_C R28, R29, R28, RZ ;  /* 0x0000001c1d1c723e */ /* 0x000fe200048070ff */
        /* <DEDUP_REMOVED lines=21> */
[----:B------:R-:W-:Y:S02]  /*f280*/  F2FP.SATFINITE.E4M3.F32.PACK_AB_MERGE_C R8, R24, R21, R8 ;  /* 0x000000151808723e */ /* 0x000fe40004807008 */
[----:B------:R-:W-:-:S05]  /*f290*/  F2FP.SATFINITE.E4M3.F32.PACK_AB_MERGE_C R10, R13, R10, R26 ;  /* 0x0000000a0d0a723e */ /* 0x000fca000480701a */
[----:B------:R2:W-:Y:S02]  /*f2a0*/  STS.128 [R0+0x14400], R8 ;  /* 0x0144000800007388 */ /* 0x0005e40000000c00 */
.L_x_10016:
[----:B------:R-:W-:Y:S05]  /*f2b0*/  BSYNC B0 ;  /* 0x0000000000007941 */ /* 0x000fea0003800000 */
.L_x_10002:
        /* <DEDUP_REMOVED lines=8> */
.L_x_9999:
[----:B-123--:R-:W2:Y:S02]  /*f340*/  LDL R0, [R1] ;  /* 0x0000000001007983 */ /* 0x00eea40000100800 */
[----:B--2---:R-:W-:-:S13]  /*f350*/  R2UR UR4, R0 ;  /* 0x00000000000472ca */ /* 0x004fda00000e0000 */
[----:B------:R-:W-:-:S05]  /*f360*/  IMAD.U32 R0, RZ, RZ, UR4 ;  /* 0x00000004ff007e24 */ /* 0x000fca000f8e00ff */
[----:B------:R-:W-:-:S13]  /*f370*/  ISETP.NE.AND P1, PT, R0, 0x3, PT ;  /* 0x000000030000780c */ /* 0x000fda0003f25270 */
[----:B------:R-:W-:Y:S05]  /*f380*/  @!P1 BRA `(.L_x_10026) ;  /* 0x0000000000049947 */ /* 0x000fea0003800000 */
[----:B------:R-:W-:Y:S01]  /*f390*/  BPT.TRAP 0x1 ;  /* 0x000000040000795c */ /* 0x000fe20000300000 */
.L_x_10026:
[----:B------:R-:W-:Y:S02]  /*f3a0*/  LEA R0, R193, R18, 0x3 ;  /* 0x00000012c1007211 */ /* 0x000fe400078e18ff */
[----:B0----5:R-:W-:-:S04]  /*f3b0*/  SHF.L.U32 R5, R197, 0x1f, RZ ;  /* 0x0000001fc5057819 */ /* 0x021fc800000006ff */
[----:B------:R0:W1:Y:S01]  /*f3c0*/  SYNCS.PHASECHK.TRANS64.TRYWAIT P0, [R0+URZ+0x22830], R5 ;  /* 0x02283005000075a7 */ /* 0x000062000800017f */
[----:B------:R-:W-:Y:S05]  /*f3d0*/  @!P1 BRA `(.L_x_10027) ;  /* 0x0000000000049947 */ /* 0x000fea0003800000 */
[----:B------:R-:W-:Y:S01]  /*f3e0*/  BPT.TRAP 0x1 ;  /* 0x000000040000795c */ /* 0x000fe20000300000 */
.L_x_10027:
[----:B------:R-:W-:-:S05]  /*f3f0*/  VIADD R3, R18, 0x18400 ;  /* 0x0001840012037836 */ /* 0x000fca0000000000 */
[----:B------:R-:W-:-:S04]  /*f400*/  SHF.R.U32.HI R3, RZ, 0x4, R3 ;  /* 0x00000004ff037819 */ /* 0x000fc80000011603 */
[----:B------:R-:W-:-:S04]  /*f410*/  LOP3.LUT R3, R3, 0x3fff, RZ, 0xc0, !PT ;  /* 0x00003fff03037812 */ /* 0x000fc800078ec0ff */
[----:B------:R-:W-:-:S05]  /*f420*/  LOP3.LUT R12, R3, 0x10000, RZ, 0xfc, !PT ;  /* 0x00010000030c7812 */ /* 0x000fca00078efcff */
[----:B------:R-:W-:Y:S01]  /*f430*/  IMAD R14, R193, 0x500, R12 ;  /* 0x00000500c10e7824 */ /* 0x000fe200078e020c */
[----:B-1----:R-:W-:Y:S06]  /*f440*/  @P0 BRA `(.L_x_10028) ;  /* 0x0000000000080947 */ /* 0x002fec0003800000 */
[----:B------:R-:W1:Y:S02]  /*f450*/  SYNCS.PHASECHK.TRANS64.TRYWAIT P0, [R0+URZ+0x22830], R5 ;  /* 0x02283005000075a7 */ /* 0x000e64000800017f */
[----:B-1----:R-:W-:Y:S05]  /*f460*/  @!P0 BRA `(.L_x_10029) ;  /* 0x0000018000f08947 */ /* 0x002fea0003800000 */
.L_x_10028:
[----:B------:R-:W-:Y:S01]  /*f470*/  IMAD.MOV.U32 R4, RZ, RZ, R14 ;  /* 0x000000ffff047224 */ /* 0x000fe200078e000e */
[----:B------:R-:W-:Y:S05]  /*f480*/  WARPSYNC.ALL ;  /* 0x0000000000007948 */ /* 0x000fea0003800000 */
[----:B01----:R-:W-:Y:S01]  /*f490*/  IMAD.MOV.U32 R5, RZ, RZ, 0x40000040 ;  /* 0x40000040ff057424 */ /* 0x003fe200078e00ff */
[----:B------:R-:W-:Y:S01]  /*f4a0*/  R2UR UR6, R4 ;  /* 0x00000000040672ca */ /* 0x000fe200000e0000 */
[----:B------:R-:W-:Y:S01]  /*f4b0*/  WARPGROUP.ARRIVE ;  /* 0x00000000000079c5 */ /* 0x000fe20000000000 */
[----:B------:R-:W-:Y:S01]  /*f4c0*/  LOP3.LUT R4, R36, 0x10000, RZ, 0xfc, !PT ;  /* 0x0001000024047812 */ /* 0x000fe200078efcff */
[C---:B------:R-:W-:Y:S01]  /*f4d0*/  VIADD R6, R14.reuse, 0x100 ;  /* 0x000001000e067836 */ /* 0x040fe20000000000 */
[C---:B------:R-:W-:Y:S01]  /*f4e0*/  R2UR UR7, R5.reuse ;  /* 0x00000000050772ca */ /* 0x040fe200000e0000 */
[----:B------:R-:W-:Y:S01]  /*f4f0*/  VIADD R8, R14, 0x200 ;  /* 0x000002000e087836 */ /* 0x000fe20000000000 */
[----:B------:R-:W-:Y:S01]  /*f500*/  R2UR UR4, R4 ;  /* 0x00000000040472ca */ /* 0x000fe200000e0000 */
[----:B------:R-:W-:Y:S01]  /*f510*/  IMAD.MOV.U32 R9, RZ, RZ, 0x40000040 ;  /* 0x40000040ff097424 */ /* 0x000fe200078e00ff */
[----:B------:R-:W-:Y:S01]  /*f520*/  R2UR UR5, R5 ;  /* 0x00000000050572ca */ /* 0x000fe200000e0000 */
[----:B------:R-:W-:Y:S01]  /*f530*/  VIADD R10, R14, 0x400 ;  /* 0x000004000e0a7836 */ /* 0x000fe20000000000 */
[----:B------:R-:W-:Y:S01]  /*f540*/  MOV R7, 0x40000040 ;  /* 0x4000004000077802 */ /* 0x000fe20000000f00 */
[----:B------:R-:W-:Y:S01]  /*f550*/  IMAD.MOV.U32 R11, RZ, RZ, 0x40000040 ;  /* 0x40000040ff0b7424 */ /* 0x000fe200078e00ff */
[----:B------:R-:W-:Y:S01]  /*f560*/  R2UR UR10, R6 ;  /* 0x00000000060a72ca */ /* 0x000fe200000e0000 */
[C---:B------:R-:W-:Y:S01]  /*f570*/  VIADD R6, R14.reuse, 0x300 ;  /* 0x000003000e067836 */ /* 0x040fe20000000000 */
        /* <DEDUP_REMOVED lines=21> */
[C---:B------:R-:W-:Y:S01]  /*f6d0*/  VIADD R10, R4.reuse, 0x2 ;  /* 0x00000002040a7836 */ /* 0x040fe20000000000 */
[----:B------:R-:W-:Y:S01]  /*f6e0*/  R2UR UR23, R11 ;  /* 0x000000000b1772ca */ /* 0x000fe200000e0000 */
[----:B------:R-:W-:Y:S01]  /*f6f0*/  IMAD.MOV.U32 R11, RZ, RZ, 0x40000040 ;  /* 0x40000040ff0b7424 */ /* 0x000fe200078e00ff */
[----:B------:R-:W-:Y:S02]  /*f700*/  R2UR UR20, R4 ;  /* 0x00000000041472ca */ /* 0x000fe400000e0000 */
[----:B------:R-:W-:Y:S02]  /*f710*/  R2UR UR21, R5 ;  /* 0x00000000051572ca */ /* 0x000fe400000e0000 */
[----:B------:R-:W-:Y:S01]  /*f720*/  R2UR UR6, R6 ;  /* 0x00000000060672ca */ /* 0x000fe200000e0000 */
[----:B------:R-:W-:Y:S01]  /*f730*/  VIADD R6, R14, 0x202 ;  /* 0x000002020e067836 */ /* 0x000fe20000000000 */
[----:B------:R-:W-:-:S02]  /*f740*/  R2UR UR7, R7 ;  /* 0x00000000070772ca */ /* 0x000fc400000e0000 */
[----:B------:R-:W-:Y:S02]  /*f750*/  R2UR UR4, R10 ;  /* 0x000000000a0472ca */ /* 0x000fe400000e0000 */
[----:B------:R-:W-:Y:S02]  /*f760*/  R2UR UR5, R11 ;  /* 0x000000000b0572ca */ /* 0x000fe400000e0000 */
[----:B------:R-:W-:Y:S02]  /*f770*/  IADD3 R8, R14, 0x102, RZ ;  /* 0x000001020e087810 */ /* 0x000fe40007ffe0ff */
[----:B------:R-:W-:Y:S01]  /*f780*/  MOV R7, 0x40000040 ;  /* 0x4000004000077802 */ /* 0x000fe20000000f00 */
        /* <DEDUP_REMOVED lines=41> */
[----:B------:R-:W-:Y:S02]  /*fa20*/  R2UR UR7, R7 ;  /* 0x00000000070772ca */ /* 0x000fe400000e0000 */
        /* <DEDUP_REMOVED lines=48> */
[C---:B------:R-:W-:Y:S01]  /*fd30*/  VIADD R20, R14.reuse, 0x306 ;  /* 0x000003060e147836 */ /* 0x040fe20000000000 */
[----:B------:R-:W-:Y:S01]  /*fd40*/  R2UR UR11, R21 ;  /* 0x00000000150b72ca */ /* 0x000fe200000e0000 */
[----:B------:R-:W-:Y:S02]  /*fd50*/  IMAD.MOV.U32 R21, RZ, RZ, 0x40000040 ;  /* 0x40000040ff157424 */ /* 0x000fe400078e00ff */
[----:B------:R-:W-:Y:S01]  /*fd60*/  VIADD R14, R14, 0x406 ;  /* 0x000004060e0e7836 */ /* 0x000fe20000000000 */
        /* <DEDUP_REMOVED lines=45> */
.L_x_10030:
[C---:B------:R-:W-:Y:S01]  /*10040*/  FMUL.FTZ R113, R2.reuse, R99 ;  /* 0x0000006302717220 */ /* 0x040fe20000410000 */
[C---:B------:R-:W-:Y:S01]  /*10050*/  FMUL.FTZ R99, R2.reuse, R75 ;  /* 0x0000004b02637220 */ /* 0x040fe20000410000 */
[C---:B------:R-:W-:Y:S01]  /*10060*/  FMUL.FTZ R75, R2.reuse, R77 ;  /* 0x0000004d024b7220 */ /* 0x040fe20000410000 */
[C---:B------:R-:W-:Y:S01]  /*10070*/  FMUL.FTZ R77, R2.reuse, R81 ;  /* 0x00000051024d7220 */ /* 0x040fe20000410000 */
[C---:B------:R-:W-:Y:S01]  /*10080*/  FMUL.FTZ R81, R2.reuse, R83 ;  /* 0x0000005302517220 */ /* 0x040fe20000410000 */
[C---:B------:R-:W-:Y:S01]  /*10090*/  FMUL.FTZ R83, R2.reuse, R87 ;  /* 0x0000005702537220 */ /* 0x040fe20000410000 */
[C---:B------:R-:W-:Y:S01]  /*100a0*/  FMUL.FTZ R21, R2.reuse, R97 ;  /* 0x0000006102157220 */ /* 0x040fe20000410000 */
[----:B------:R-:W0:Y:S01]  /*100b0*/  LDC R87, c[0x0][0x448] ;  /* 0x00011200ff577b82 */ /* 0x000e220000000800 */
        /* <DEDUP_REMOVED lines=14> */
[----:B------:R-:W-:-:S02]  /*101a0*/  IMAD.IADD R64, R207, 0x1, R199 ;  /* 0x00000001cf407824 */ /* 0x000fc400078e02c7 */
        /* <DEDUP_REMOVED lines=8> */
[----:B0-----:R-:W-:Y:S01]  /*10230*/  ISETP.NE.AND P0, PT, R87, 0x1, PT ;  /* 0x000000015700780c */ /* 0x001fe20003f05270 */
[C---:B------:R-:W-:Y:S01]  /*10240*/  FMUL.FTZ R89, R2.reuse, R100 ;  /* 0x0000006402597220 */ /* 0x040fe20000410000 */
[C---:B------:R-:W-:Y:S01]  /*10250*/  FMUL.FTZ R3, R2.reuse, R88 ;  /* 0x0000005802037220 */ /* 0x040fe20000410000 */
[C---:B------:R-:W-:Y:S01]  /*10260*/  FMUL.FTZ R88, R2.reuse, R101 ;  /* 0x0000006502587220 */ /* 0x040fe20000410000 */
[C---:B------:R-:W-:Y:S01]  /*10270*/  FMUL.FTZ R101, R2.reuse, R74 ;  /* 0x0000004a02657220 */ /* 0x040fe20000410000 */
[----:B------:R-:W-:Y:S01]  /*10280*/  FMUL.FTZ R74, R2, R76 ;  /* 0x0000004c024a7220 */ /* 0x000fe20000410000 */
[----:B------:R0:W-:Y:S01]  /*10290*/  MUFU.TANH R100, R67 ;  /* 0x0000004300647308 */ /* 0x0001e20000002400 */
[----:B-1----:R-:W-:-:S02]  /*102a0*/  IMAD R66, R218, -0xa0, R189 ;  /* 0xffffff60da427824 */ /* 0x002fc400078e02bd */
[C---:B------:R-:W-:Y:S01]  /*102b0*/  FMUL.FTZ R76, R2.reuse, R80 ;  /* 0x00000050024c7220 */ /* 0x040fe20000410000 */
[C---:B------:R-:W-:Y:S01]  /*102c0*/  FMUL.FTZ R80, R2.reuse, R56 ;  /* 0x0000003802507220 */ /* 0x040fe20000410000 */
[C---:B------:R-:W-:Y:S01]  /*102d0*/  FMUL.FTZ R56, R2.reuse, R57 ;  /* 0x0000003902387220 */ /* 0x040fe20000410000 */
[C---:B------:R-:W-:Y:S01]  /*102e0*/  FMUL.FTZ R57, R2.reuse, R60 ;  /* 0x0000003c02397220 */ /* 0x040fe20000410000 */
[----:B------:R-:W-:Y:S01]  /*102f0*/  FMUL.FTZ R60, R2, R65 ;  /* 0x00000041023c7220 */ /* 0x000fe20000410000 */
[----:B------:R-:W1:Y:S01]  /*10300*/  @P0 LDC R61, c[0x0][0x44c] ;  /* 0x00011300ff3d0b82 */ /* 0x000e620000000800 */
[----:B------:R-:W2:Y:S01]  /*10310*/  MUFU.TANH R90, R90 ;  /* 0x0000005a005a7308 */ /* 0x000ea20000002400 */
[----:B0-----:R-:W-:Y:S02]  /*10320*/  VIADD R67, R66, 0xa0 ;  /* 0x000000a042437836 */ /* 0x001fe40000000000 */
[C---:B------:R-:W-:Y:S01]  /*10330*/  FMUL.FTZ R65, R2.reuse, R70 ;  /* 0x0000004602417220 */ /* 0x040fe20000410000 */
[C---:B------:R-:W-:Y:S01]  /*10340*/  FMUL.FTZ R105, R2.reuse, R102 ;  /* 0x0000006602697220 */ /* 0x040fe20000410000 */
[----:B------:R-:W-:Y:S01]  /*10350*/  FMUL.FTZ R103, R2, R103 ;  /* 0x0000006702677220 */ /* 0x000fe20000410000 */
[----:B------:R-:W-:-:S02]  /*10360*/  IMAD R66, R206, -0x2, R67 ;  /* 0xfffffffece427824 */ /* 0x000fc400078e0243 */
[C---:B------:R-:W-:Y:S01]  /*10370*/  FMUL.FTZ R82, R2.reuse, R82 ;  /* 0x0000005202527220 */ /* 0x040fe20000410000 */
[----:B------:R-:W0:Y:S01]  /*10380*/  @P0 LDC R62, c[0x0][0x450] ;  /* 0x00011400ff3e0b82 */ /* 0x000e220000000800 */
        /* <DEDUP_REMOVED lines=13> */
[----:B------:R-:W-:Y:S01]  /*10460*/  ULDC UR60, c[0x0][0x988] ;  /* 0x00026200003c7ab9 */ /* 0x000fe20000000800 */
[----:B------:R-:W-:Y:S01]  /*10470*/  FMUL.FTZ R72, R2, R72 ;  /* 0x0000004802487220 */ /* 0x000fe20000410000 */
[----:B-1----:R-:W-:Y:S01]  /*10480*/  @P0 IMAD.HI.U32 R61, R64, R61, RZ ;  /* 0x0000003d403d0227 */ /* 0x002fe200078e00ff */
[----:B------:R-:W1:Y:S03]  /*10490*/  MUFU.TANH R93, R93 ;  /* 0x0000005d005d7308 */ /* 0x000e660000002400 */
[C---:B------:R-:W-:Y:S01]  /*104a0*/  FMUL.FTZ R73, R2.reuse, R73 ;  /* 0x0000004902497220 */ /* 0x040fe20000410000 */
[C---:B------:R-:W-:Y:S01]  /*104b0*/  FMUL.FTZ R40, R2.reuse, R40 ;  /* 0x0000002802287220 */ /* 0x040fe20000410000 */
[C---:B------:R-:W-:Y:S01]  /*104c0*/  FMUL.FTZ R41, R2.reuse, R41 ;  /* 0x0000002902297220 */ /* 0x040fe20000410000 */
[----:B------:R-:W-:Y:S01]  /*104d0*/  FMUL.FTZ R110, R2, R36 ;  /* 0x00000024026e7220 */ /* 0x000fe20000410000 */
[----:B------:R-:W-:Y:S01]  /*104e0*/  VIADD R0, R0, 0x22840 ;  /* 0x0002284000007836 */ /* 0x000fe20000000000 */
[----:B0-----:R-:W-:Y:S01]  /*104f0*/  @P0 SHF.R.U32.HI R64, RZ, R62, R61 ;  /* 0x0000003eff400219 */ /* 0x001fe2000001163d */
[C---:B------:R-:W-:Y:S01]  /*10500*/  FMUL.FTZ R61, R2.reuse, R69 ;  /* 0x00000045023d7220 */ /* 0x040fe20000410000 */
[----:B------:R-:W-:Y:S01]  /*10510*/  MOV R69, 0xffffff60 ;  /* 0xffffff6000457802 */ /* 0x000fe20000000f00 */
[----:B------:R-:W-:Y:S01]  /*10520*/  FMUL.FTZ R62, R2, R68 ;  /* 0x00000044023e7220 */ /* 0x000fe20000410000 */
[----:B------:R-:W0:Y:S01]  /*10530*/  MUFU.TANH R117, R117 ;  /* 0x0000007500757308 */ /* 0x000e220000002400 */
[----:B------:R-:W5:Y:S02]  /*10540*/  SHFL.IDX PT, R96, R64, 0x1, 0x1c1f ;  /* 0x003c1f0040607f89 */ /* 0x000f6400000e0000 */
[----:B------:R-:W-:-:S02]  /*10550*/  IMAD R69, R218, R69, 0xa1 ;  /* 0x000000a1da457424 */ /* 0x000fc400078e0245 */
[----:B------:R-:W-:Y:S01]  /*10560*/  SHFL.IDX PT, R64, R64, RZ, 0x1c1f ;  /* 0x001c1fff40407589 */ /* 0x000fe200000e0000 */
[----:B------:R-:W-:Y:S02]  /*10570*/  VIADD R218, R218, 0xfffffffe ;  /* 0xfffffffedada7836 */ /* 0x000fe40000000000 */
[----:B------:R-:W-:Y:S01]  /*10580*/  IMAD R68, R206, -0x2, R69 ;  /* 0xfffffffece447824 */ /* 0x000fe200078e0245 */
[----:B------:R-:W0:Y:S04]  /*10590*/  MUFU.TANH R113, R113 ;  /* 0x0000007100717308 */ /* 0x000e280000002400 */
[----:B------:R-:W-:-:S04]  /*105a0*/  IADD3 R87, -R191, R68, R189 ;  /* 0x00000044bf577210 */ /* 0x000fc80007ffe1bd */
[----:B------:R-:W0:Y:S01]  /*105b0*/  MUFU.TANH R105, R105 ;  /* 0x0000006900697308 */ /* 0x000e220000002400 */
[----:B-----5:R-:W-:-:S07]  /*105c0*/  VIADDMNMX R70, R96, R87, R66, PT ;  /* 0x0000005760467246 */ /* 0x020fce0003800142 */
[----:B------:R-:W5:Y:S01]  /*105d0*/  MUFU.TANH R103, R103 ;  /* 0x0000006700677308 */ /* 0x000f620000002400 */
[C---:B------:R-:W-:Y:S02]  /*105e0*/  ISETP.GT.AND P2, PT, R70.reuse, RZ, PT ;  /* 0x000000ff4600720c */ /* 0x040fe40003f44270 */
[C---:B------:R-:W-:Y:S02]  /*105f0*/  ISETP.GT.AND P3, PT, R70.reuse, 0x1, PT ;  /* 0x000000014600780c */ /* 0x040fe40003f64270 */
[----:B------:R-:W-:-:S03]  /*10600*/  ISETP.GT.AND P4, PT, R70, 0x8, PT ;  /* 0x000000084600780c */ /* 0x000fc60003f84270 */
[----:B------:R-:W5:Y:S01]  /*10610*/  MUFU.TANH R101, R101 ;  /* 0x0000006500657308 */ /* 0x000f620000002400 */
[----:B--2---:R-:W-:Y:S02]  /*10620*/  FSEL R109, R90, -INF , P2 ;  /* 0xff8000005a6d7808 */ /* 0x004fe40001000000 */
[----:B---3--:R-:W-:Y:S02]  /*10630*/  FSEL R107, R91, -INF , P3 ;  /* 0xff8000005b6b7808 */ /* 0x008fe40001800000 */
[----:B------:R-:W-:Y:S02]  /*10640*/  ISETP.GT.AND P2, PT, R70, 0x9, PT ;  /* 0x000000094600780c */ /* 0x000fe40003f44270 */
[----:B----4-:R-:W-:Y:S01]  /*10650*/  FSEL R111, R92, -INF , P4 ;  /* 0xff8000005c6f7808 */ /* 0x010fe20002000000 */
[----:B------:R-:W2:Y:S01]  /*10660*/  MUFU.TANH R99, R99 ;  /* 0x0000006300637308 */ /* 0x000ea20000002400 */
[----:B------:R-:W-:Y:S02]  /*10670*/  FMNMX.FTZ R68, R109, R107, !PT ;  /* 0x0000006b6d447209 */ /* 0x000fe40007810000 */
[----:B------:R-:W-:-:S02]  /*10680*/  ISETP.GT.AND P3, PT, R70, 0x10, PT ;  /* 0x000000104600780c */ /* 0x000fc40003f64270 */
[----:B-1----:R-:W-:Y:S02]  /*10690*/  FSEL R115, R93, -INF , P2 ;  /* 0xff8000005d737808 */ /* 0x002fe40001000000 */
[----:B------:R-:W-:Y:S01]  /*106a0*/  FMNMX.FTZ R68, R111, R68, !PT ;  /* 0x000000446f447209 */ /* 0x000fe20007810000 */
[----:B------:R-:W1:Y:S01]  /*106b0*/  MUFU.TANH R97, R97 ;  /* 0x0000006100617308 */ /* 0x000e620000002400 */
[C---:B------:R-:W-:Y:S02]  /*106c0*/  ISETP.GT.AND P2, PT, R70.reuse, 0x11, PT ;  /* 0x000000114600780c */ /* 0x040fe40003f44270 */
[----:B0-----:R-:W-:Y:S02]  /*106d0*/  FSEL R117, R117, -INF , P3 ;  /* 0xff80000075757808 */ /* 0x001fe40001800000 */
[----:B------:R-:W-:Y:S02]  /*106e0*/  FMNMX.FTZ R68, R115, R68, !PT ;  /* 0x0000004473447209 */ /* 0x000fe40007810000 */
[----:B------:R-:W-:Y:S01]  /*106f0*/  ISETP.GT.AND P3, PT, R70, 0x18, PT ;  /* 0x000000184600780c */ /* 0x000fe20003f64270 */
[----:B------:R-:W0:Y:S01]  /*10700*/  MUFU.TANH R95, R95 ;  /* 0x0000005f005f7308 */ /* 0x000e220000002400 */
[----:B------:R-:W-:-:S02]  /*10710*/  FSEL R113, R113, -INF , P2 ;  /* 0xff80000071717808 */ /* 0x000fc40001000000 */
[----:B------:R-:W-:Y:S02]  /*10720*/  FMNMX.FTZ R68, R117, R68, !PT ;  /* 0x0000004475447209 */ /* 0x000fe40007810000 */
[C---:B------:R-:W-:Y:S02]  /*10730*/  ISETP.GT.AND P2, PT, R70.reuse, 0x19, PT ;  /* 0x000000194600780c */ /* 0x040fe40003f44270 */
[----:B------:R-:W-:Y:S01]  /*10740*/  FSEL R105, R105, -INF , P3 ;  /* 0xff80000069697808 */ /* 0x000fe20001800000 */
[----:B------:R-:W3:Y:S01]  /*10750*/  MUFU.TANH R82, R82 ;  /* 0x0000005200527308 */ /* 0x000ee20000002400 */
[----:B------:R-:W-:Y:S02]  /*10760*/  FMNMX.FTZ R68, R113, R68, !PT ;  /* 0x0000004471447209 */ /* 0x000fe40007810000 */
[----:B------:R-:W-:Y:S02]  /*10770*/  ISETP.GT.AND P3, PT, R70, 0x20, PT ;  /* 0x000000204600780c */ /* 0x000fe40003f64270 */
[----:B-----5:R-:W-:-:S02]  /*10780*/  FSEL R103, R103, -INF , P2 ;  /* 0xff80000067677808 */ /* 0x020fc40001000000 */
[----:B------:R-:W-:Y:S01]  /*10790*/  FMNMX.FTZ R68, R105, R68, !PT ;  /* 0x0000004469447209 */ /* 0x000fe20007810000 */
[----:B------:R-:W4:Y:S01]  /*107a0*/  MUFU.TANH R81, R81 ;  /* 0x0000005100517308 */ /* 0x000f220000002400 */
[C---:B------:R-:W-:Y:S02]  /*107b0*/  ISETP.GT.AND P2, PT, R70.reuse, 0x21, PT ;  /* 0x000000214600780c */ /* 0x040fe40003f44270 */
[----:B------:R-:W-:Y:S02]  /*107c0*/  FSEL R101, R101, -INF , P3 ;  /* 0xff80000065657808 */ /* 0x000fe40001800000 */
[----:B------:R-:W-:Y:S02]  /*107d0*/  FMNMX.FTZ R68, R103, R68, !PT ;  /* 0x0000004467447209 */ /* 0x000fe40007810000 */
[----:B------:R-:W-:Y:S01]  /*107e0*/  ISETP.GT.AND P3, PT, R70, 0x28, PT ;  /* 0x000000284600780c */ /* 0x000fe20003f64270 */
[----:B------:R-:W5:Y:S01]  /*107f0*/  MUFU.TANH R85, R85 ;  /* 0x0000005500557308 */ /* 0x000f620000002400 */
[----:B--2---:R-:W-:-:S02]  /*10800*/  FSEL R99, R99, -INF , P2 ;  /* 0xff80000063637808 */ /* 0x004fc40001000000 */
[----:B------:R-:W-:Y:S02]  /*10810*/  FMNMX.FTZ R68, R101, R68, !PT ;  /* 0x0000004465447209 */ /* 0x000fe40007810000 */
[C---:B------:R-:W-:Y:S02]  /*10820*/  ISETP.GT.AND P2, PT, R70.reuse, 0x29, PT ;  /* 0x000000294600780c */ /* 0x040fe40003f44270 */
[----:B-1----:R-:W-:Y:S01]  /*10830*/  FSEL R97, R97, -INF , P3 ;  /* 0xff80000061617808 */ /* 0x002fe20001800000 */
[----:B------:R-:W1:Y:S01]  /*10840*/  MUFU.TANH R83, R83 ;  /* 0x0000005300537308 */ /* 0x000e620000002400 */
[----:B------:R-:W-:Y:S02]  /*10850*/  FMNMX.FTZ R68, R99, R68, !PT ;  /* 0x0000004463447209 */ /* 0x000fe40007810000 */
[----:B------:R-:W-:Y:S02]  /*10860*/  ISETP.GT.AND P3, PT, R70, 0x30, PT ;  /* 0x000000304600780c */ /* 0x000fe40003f64270 */
[----:B0-----:R-:W-:-:S02]  /*10870*/  FSEL R95, R95, -INF , P2 ;  /* 0xff8000005f5f7808 */ /* 0x001fc40001000000 */
[----:B------:R-:W-:Y:S01]  /*10880*/  FMNMX.FTZ R68, R97, R68, !PT ;  /* 0x0000004461447209 */ /* 0x000fe20007810000 */
[----:B------:R-:W0:Y:S01]  /*10890*/  MUFU.TANH R86, R86 ;  /* 0x0000005600567308 */ /* 0x000e220000002400 */
[----:B------:R-:W-:Y:S02]  /*108a0*/  ISETP.GT.AND P2, PT, R70, 0x31, PT ;  /* 0x000000314600780c */ /* 0x000fe40003f44270 */
[----:B---3--:R-:W-:Y:S02]  /*108b0*/  FSEL R93, R82, -INF , P3 ;  /* 0xff800000525d7808 */ /* 0x008fe40001800000 */
[----:B------:R-:W-:Y:S02]  /*108c0*/  FMNMX.FTZ R68, R95, R68, !PT ;  /* 0x000000445f447209 */ /* 0x000fe40007810000 */
[----:B------:R-:W-:Y:S01]  /*108d0*/  ISETP.GT.AND P3, PT, R70, 0x38, PT ;  /* 0x000000384600780c */ /* 0x000fe20003f64270 */
[----:B------:R-:W-:Y:S01]  /*108e0*/  MUFU.TANH R84, R84 ;  /* 0x0000005400547308 */ /* 0x000fe20000002400 */
[----:B----4-:R-:W-:-:S02]  /*108f0*/  FSEL R91, R81, -INF , P2 ;  /* 0xff800000515b7808 */ /* 0x010fc40001000000 */
[----:B------:R-:W-:Y:S02]  /*10900*/  FMNMX.FTZ R68, R93, R68, !PT ;  /* 0x000000445d447209 */ /* 0x000fe40007810000 */
[C---:B------:R-:W-:Y:S02]  /*10910*/  ISETP.GT.AND P2, PT, R70.reuse, 0x39, PT ;  /* 0x000000394600780c */ /* 0x040fe40003f44270 */
[----:B-----5:R-:W-:Y:S01]  /*10920*/  FSEL R85, R85, -INF , P3 ;  /* 0xff80000055557808 */ /* 0x020fe20001800000 */
[----:B------:R-:W2:Y:S01]  /*10930*/  MUFU.TANH R94, R94 ;  /* 0x0000005e005e7308 */ /* 0x000ea20000002400 */
[----:B------:R-:W-:Y:S02]  /*10940*/  FMNMX.FTZ R68, R91, R68, !PT ;  /* 0x000000445b447209 */ /* 0x000fe40007810000 */
[----:B------:R-:W-:Y:S02]  /*10950*/  ISETP.GT.AND P3, PT, R70, 0x40, PT ;  /* 0x000000404600780c */ /* 0x000fe40003f64270 */
[----:B-1----:R-:W-:-:S02]  /*10960*/  FSEL R83, R83, -INF , P2 ;  /* 0xff80000053537808 */ /* 0x002fc40001000000 */
[----:B------:R-:W-:Y:S01]  /*10970*/  FMNMX.FTZ R68, R85, R68, !PT ;  /* 0x0000004455447209 */ /* 0x000fe20007810000 */
[----:B------:R-:W1:Y:S01]  /*10980*/  MUFU.TANH R63, R63 ;  /* 0x0000003f003f7308 */ /* 0x000e620000002400 */
[----:B------:R-:W-:Y:S02]  /*10990*/  ISETP.GT.AND P2, PT, R70, 0x41, PT ;  /* 0x000000414600780c */ /* 0x000fe40003f44270 */
[----:B0-----:R-:W-:Y:S02]  /*109a0*/  FSEL R81, R86, -INF , P3 ;  /* 0xff80000056517808 */ /* 0x001fe40001800000 */
[----:B------:R-:W-:Y:S02]  /*109b0*/  FMNMX.FTZ R68, R83, R68, !PT ;  /* 0x0000004453447209 */ /* 0x000fe40007810000 */
[----:B------:R-:W-:Y:S01]  /*109c0*/  ISETP.GT.AND P3, PT, R70, 0x48, PT ;  /* 0x000000484600780c */ /* 0x000fe20003f64270 */
[----:B------:R0:W3:Y:S01]  /*109d0*/  MUFU.TANH R104, R71 ;  /* 0x0000004700687308 */ /* 0x0000e20000002400 */
[----:B------:R-:W-:-:S02]  /*109e0*/  FMNMX.FTZ R68, R81, R68, !PT ;  /* 0x0000004451447209 */ /* 0x000fc40007810000 */
[----:B--2---:R-:W-:Y:S02]  /*109f0*/  FSEL R69, R94, -INF , P3 ;  /* 0xff8000005e457808 */ /* 0x004fe40001800000 */
[----:B------:R-:W-:-:S03]  /*10a00*/  ISETP.GT.AND P3, PT, R70, 0x50, PT ;  /* 0x000000504600780c */ /* 0x000fc60003f64270 */
[----:B------:R2:W4:Y:S01]  /*10a10*/  MUFU.TANH R102, R65 ;  /* 0x0000004100667308 */ /* 0x0005220000002400 */
[----:B0-----:R-:W-:Y:S02]  /*10a20*/  FSEL R71, R84, -INF , P2 ;  /* 0xff80000054477808 */ /* 0x001fe40001000000 */
[C---:B------:R-:W-:Y:S02]  /*10a30*/  ISETP.GT.AND P2, PT, R70.reuse, 0x49, PT ;  /* 0x000000494600780c */ /* 0x040fe40003f44270 */
[----:B------:R-:W-:Y:S02]  /*10a40*/  FMNMX.FTZ R68, R71, R68, !PT ;  /* 0x0000004447447209 */ /* 0x000fe40007810000 */
[----:B-1----:R-:W-:Y:S01]  /*10a50*/  FSEL R67, R63, -INF , P2 ;  /* 0xff8000003f437808 */ /* 0x002fe20001000000 */
[----:B------:R-:W0:Y:S01]  /*10a60*/  MUFU.TANH R90, R42 ;  /* 0x0000002a005a7308 */ /* 0x000e220000002400 */
[----:B------:R-:W-:Y:S02]  /*10a70*/  FMNMX.FTZ R68, R69, R68, !PT ;  /* 0x0000004445447209 */ /* 0x000fe40007810000 */
[----:B------:R-:W-:-:S02]  /*10a80*/  ISETP.GT.AND P2, PT, R70, 0x51, PT ;  /* 0x000000514600780c */ /* 0x000fc40003f44270 */
[----:B--2---:R-:W-:Y:S02]  /*10a90*/  FSEL R65, R98, -INF , P3 ;  /* 0xff80000062417808 */ /* 0x004fe40001800000 */
[----:B------:R-:W-:Y:S01]  /*10aa0*/  FMNMX.FTZ R68, R67, R68, !PT ;  /* 0x0000004443447209 */ /* 0x000fe20007810000 */
[----:B------:R1:W-:Y:S01]  /*10ab0*/  MUFU.TANH R92, R43 ;  /* 0x0000002b005c7308 */ /* 0x0003e20000002400 */
[----:B------:R-:W-:Y:S02]  /*10ac0*/  ISETP.GT.AND P3, PT, R70, 0x58, PT ;  /* 0x000000584600780c */ /* 0x000fe40003f64270 */
[----:B------:R-:W-:Y:S01]  /*10ad0*/  FSEL R63, R100, -INF , P2 ;  /* 0xff800000643f7808 */ /* 0x000fe20001000000 */
[----:B------:R-:W-:Y:S01]  /*10ae0*/  FMUL.FTZ R100, R2, R29 ;  /* 0x0000001d02647220 */ /* 0x000fe20000410000 */
[----:B------:R-:W-:Y:S02]  /*10af0*/  FMNMX.FTZ R68, R65, R68, !PT ;  /* 0x0000004441447209 */ /* 0x000fe40007810000 */
[----:B------:R-:W-:Y:S01]  /*10b00*/  ISETP.GT.AND P2, PT, R70, 0x59, PT ;  /* 0x000000594600780c */ /* 0x000fe20003f44270 */
[----:B------:R2:W5:Y:S01]  /*10b10*/  MUFU.TANH R96, R46 ;  /* 0x0000002e00607308 */ /* 0x0005620000002400 */
[----:B------:R-:W-:Y:S01]  /*10b20*/  FMNMX.FTZ R68, R63, R68, !PT ;  /* 0x000000443f447209 */ /* 0x000fe20007810000 */
[----:B-1----:R-:W-:Y:S01]  /*10b30*/  FMUL.FTZ R43, R2, R27 ;  /* 0x0000001b022b7220 */ /* 0x002fe20000410000 */
[----:B---3--:R-:W-:Y:S01]  /*10b40*/  FSEL R42, R104, -INF , P2 ;  /* 0xff800000682a7808 */ /* 0x008fe20001000000 */
[----:B------:R-:W-:Y:S01]  /*10b50*/  FMUL.FTZ R104, R2, R33 ;  /* 0x0000002102687220 */ /* 0x000fe20000410000 */
[----:B------:R-:W-:-:S03]  /*10b60*/  ISETP.GT.AND P2, PT, R70, 0x61, PT ;  /* 0x000000614600780c */ /* 0x000fc60003f44270 */
[----:B------:R4:W-:Y:S01]  /*10b70*/  MUFU.TANH R106, R47 ;  /* 0x0000002f006a7308 */ /* 0x0009e20000002400 */
[----:B--2---:R-:W-:-:S07]  /*10b80*/  FMUL.FTZ R46, R2, R30 ;  /* 0x0000001e022e7220 */ /* 0x004fce0000410000 */
[----:B------:R1:W-:Y:S01]  /*10b90*/  MUFU.TANH R108, R51 ;  /* 0x00000033006c7308 */ /* 0x0003e20000002400 */
[----:B----4-:R-:W-:Y:S01]  /*10ba0*/  FSEL R47, R102, -INF , P3 ;  /* 0xff800000662f7808 */ /* 0x010fe20001800000 */
[----:B------:R-:W-:Y:S01]  /*10bb0*/  FMUL.FTZ R102, R2, R28 ;  /* 0x0000001c02667220 */ /* 0x000fe20000410000 */
[----:B------:R-:W-:-:S04]  /*10bc0*/  ISETP.GT.AND P3, PT, R70, 0x60, PT ;  /* 0x000000604600780c */ /* 0x000fc80003f64270 */
[----:B0-----:R-:W-:Y:S01]  /*10bd0*/  FSEL R27, R90, -INF , P3 ;  /* 0xff8000005a1b7808 */ /* 0x001fe20001800000 */
[----:B------:R0:W2:Y:S01]  /*10be0*/  MUFU.TANH R82, R50 ;  /* 0x0000003200527308 */ /* 0x0000a20000002400 */
[----:B-1----:R-:W-:Y:S02]  /*10bf0*/  FMNMX.FTZ R51, R47, R68, !PT ;  /* 0x000000442f337209 */ /* 0x002fe40007810000 */
[----:B------:R-:W-:Y:S02]  /*10c00*/  ISETP.GT.AND P3, PT, R70, 0x68, PT ;  /* 0x000000684600780c */ /* 0x000fe40003f64270 */
[----:B------:R-:W-:Y:S01]  /*10c10*/  FMNMX.FTZ R30, R42, R51, !PT ;  /* 0x000000332a1e7209 */ /* 0x000fe20007810000 */
[C---:B------:R-:W-:Y:S02]  /*10c20*/  FMUL.FTZ R51, R2.reuse, R34 ;  /* 0x0000002202337220 */ /* 0x040fe40000410000 */
[----:B------:R1:W-:Y:S01]  /*10c30*/  MUFU.TANH R94, R26 ;  /* 0x0000001a005e7308 */ /* 0x0003e20000002400 */
[----:B0-----:R-:W-:Y:S01]  /*10c40*/  FMUL.FTZ R50, R2, R31 ;  /* 0x0000001f02327220 */ /* 0x001fe20000410000 */
[----:B-----5:R-:W-:-:S02]  /*10c50*/  FSEL R31, R96, -INF , P3 ;  /* 0xff800000601f7808 */ /* 0x020fc40001800000 */
[----:B------:R-:W-:-:S04]  /*10c60*/  ISETP.GT.AND P3, PT, R70, 0x70, PT ;  /* 0x000000704600780c */ /* 0x000fc80003f64270 */
[----:B------:R0:W-:Y:S01]  /*10c70*/  MUFU.TANH R98, R43 ;  /* 0x0000002b00627308 */ /* 0x0001e20000002400 */
[----:B-1----:R-:W-:Y:S02]  /*10c80*/  FSEL R26, R92, -INF , P2 ;  /* 0xff8000005c1a7808 */ /* 0x002fe40001000000 */
[----:B------:R-:W-:Y:S02]  /*10c90*/  ISETP.GT.AND P2, PT, R70, 0x69, PT ;  /* 0x000000694600780c */ /* 0x000fe40003f44270 */
[----:B--2---:R-:W-:Y:S01]  /*10ca0*/  FSEL R34, R82, -INF , P3 ;  /* 0xff80000052227808 */ /* 0x004fe20001800000 */
[----:B------:R-:W-:Y:S01]  /*10cb0*/  FMUL.FTZ R82, R2, R39 ;  /* 0x0000002702527220 */ /* 0x000fe20000410000 */
[----:B------:R-:W-:Y:S01]  /*10cc0*/  ISETP.GT.AND P3, PT, R70, 0x78, PT ;  /* 0x000000784600780c */ /* 0x000fe20003f64270 */
[----:B------:R1:W-:Y:S01]  /*10cd0*/  MUFU.TANH R86, R54 ;  /* 0x0000003600567308 */ /* 0x0003e20000002400 */
[----:B0-----:R-:W-:Y:S02]  /*10ce0*/  FMNMX.FTZ R43, R27, R30, !PT ;  /* 0x0000001e1b2b7209 */ /* 0x001fe40007810000 */
[----:B------:R-:W-:Y:S01]  /*10cf0*/  FSEL R30, R106, -INF , P2 ;  /* 0xff8000006a1e7808 */ /* 0x000fe20001000000 */
[----:B------:R-:W-:Y:S01]  /*10d00*/  FMUL.FTZ R106, R2, R32 ;  /* 0x00000020026a7220 */ /* 0x000fe20000410000 */
[----:B------:R-:W-:-:S03]  /*10d10*/  ISETP.GT.AND P2, PT, R70, 0x71, PT ;  /* 0x000000714600780c */ /* 0x000fc60003f44270 */
[----:B------:R0:W2:Y:S01]  /*10d20*/  MUFU.TANH R84, R55 ;  /* 0x0000003700547308 */ /* 0x0000a20000002400 */
[----:B-1----:R-:W-:-:S04]  /*10d30*/  FMNMX.FTZ R54, R26, R43, !PT ;  /* 0x0000002b1a367209 */ /* 0x002fc80007810000 */
[----:B------:R-:W-:Y:S01]  /*10d40*/  FMNMX.FTZ R43, R31, R54, !PT ;  /* 0x000000361f2b7209 */ /* 0x000fe20007810000 */
[----:B------:R-:W-:Y:S02]  /*10d50*/  FMUL.FTZ R54, R2, R35 ;  /* 0x0000002302367220 */ /* 0x000fe40000410000 */
[----:B------:R1:W-:Y:S01]  /*10d60*/  MUFU.TANH R92, R50 ;  /* 0x00000032005c7308 */ /* 0x0003e20000002400 */
[----:B0-----:R-:W-:Y:S02]  /*10d70*/  FMNMX.FTZ R55, R30, R43, !PT ;  /* 0x0000002b1e377209 */ /* 0x001fe40007810000 */
[----:B------:R-:W-:Y:S01]  /*10d80*/  FSEL R43, R108, -INF , P2 ;  /* 0xff8000006c2b7808 */ /* 0x000fe20001000000 */
[----:B------:R-:W-:Y:S01]  /*10d90*/  FMUL.FTZ R108, R2, R37 ;  /* 0x00000025026c7220 */ /* 0x000fe20000410000 */
[----:B------:R-:W-:-:S03]  /*10da0*/  ISETP.GT.AND P2, PT, R70, 0x79, PT ;  /* 0x000000794600780c */ /* 0x000fc60003f44270 */
[----:B------:R0:W3:Y:S01]  /*10db0*/  MUFU.TANH R90, R46 ;  /* 0x0000002e005a7308 */ /* 0x0000e20000002400 */
[----:B-1----:R-:W-:Y:S02]  /*10dc0*/  FMNMX.FTZ R50, R34, R55, !PT ;  /* 0x0000003722327209 */ /* 0x002fe40007810000 */
[----:B--2---:R-:W-:Y:S02]  /*10dd0*/  FSEL R35, R84, -INF , P2 ;  /* 0xff80000054237808 */ /* 0x004fe40001000000 */
[----:B------:R-:W-:Y:S02]  /*10de0*/  FMNMX.FTZ R55, R43, R50, !PT ;  /* 0x000000322b377209 */ /* 0x000fe40007810000 */
[----:B------:R-:W-:Y:S01]  /*10df0*/  ISETP.GT.AND P2, PT, R70, 0x81, PT ;  /* 0x000000814600780c */ /* 0x000fe20003f44270 */
[----:B------:R1:W2:Y:S01]  /*10e00*/  MUFU.TANH R96, R51 ;  /* 0x0000003300607308 */ /* 0x0002a20000002400 */
[----:B0-----:R-:W-:Y:S02]  /*10e10*/  FSEL R46, R86, -INF , P3 ;  /* 0xff800000562e7808 */ /* 0x001fe40001800000 */
[----:B------:R-:W-:-:S02]  /*10e20*/  ISETP.GT.AND P3, PT, R70, 0x80, PT ;  /* 0x000000804600780c */ /* 0x000fc40003f64270 */
[----:B------:R-:W-:Y:S01]  /*10e30*/  FMNMX.FTZ R68, R46, R55, !PT ;  /* 0x000000372e447209 */ /* 0x000fe20007810000 */
[----:B------:R-:W-:Y:S01]  /*10e40*/  FMUL.FTZ R55, R2, R38 ;  /* 0x0000002602377220 */ /* 0x000fe20000410000 */
[----:B------:R-:W-:Y:S01]  /*10e50*/  FSEL R50, R94, -INF , P3 ;  /* 0xff8000005e327808 */ /* 0x000fe20001800000 */
[----:B------:R0:W4:Y:S01]  /*10e60*/  MUFU.TANH R86, R54 ;  /* 0x0000003600567308 */ /* 0x0001220000002400 */
[----:B-1----:R-:W-:Y:S02]  /*10e70*/  FMNMX.FTZ R51, R35, R68, !PT ;  /* 0x0000004423337209 */ /* 0x002fe40007810000 */
[----:B------:R-:W-:Y:S02]  /*10e80*/  ISETP.GT.AND P3, PT, R70, 0x88, PT ;  /* 0x000000884600780c */ /* 0x000fe40003f64270 */
[----:B------:R-:W-:Y:S01]  /*10e90*/  FSEL R38, R98, -INF , P2 ;  /* 0xff80000062267808 */ /* 0x000fe20001000000 */
[----:B------:R-:W-:Y:S01]  /*10ea0*/  FMUL.FTZ R98, R2, R24 ;  /* 0x0000001802627220 */ /* 0x000fe20000410000 */
[----:B------:R-:W-:Y:S01]  /*10eb0*/  FMNMX.FTZ R119, R50, R51, !PT ;  /* 0x0000003332777209 */ /* 0x000fe20007810000 */
[----:B------:R1:W5:Y:S01]  /*10ec0*/  MUFU.TANH R94, R55 ;  /* 0x00000037005e7308 */ /* 0x0003620000002400 */
[----:B------:R-:W-:-:S02]  /*10ed0*/  ISETP.GT.AND P2, PT, R70, 0x89, PT ;  /* 0x000000894600780c */ /* 0x000fc40003f44270 */
[----:B---3--:R-:W-:Y:S02]  /*10ee0*/  FSEL R51, R90, -INF , P3 ;  /* 0xff8000005a337808 */ /* 0x008fe40001800000 */
[----:B------:R-:W-:Y:S02]  /*10ef0*/  FMNMX.FTZ R68, R38, R119, !PT ;  /* 0x0000007726447209 */ /* 0x000fe40007810000 */
[----:B------:R-:W-:Y:S01]  /*10f00*/  ISETP.GT.AND P3, PT, R70, 0x90, PT ;  /* 0x000000904600780c */ /* 0x000fe20003f64270 */
[----:B------:R3:W3:Y:S01]  /*10f10*/  MUFU.TANH R90, R82 ;  /* 0x00000052005a7308 */ /* 0x0006e20000002400 */
[----:B0-----:R-:W-:Y:S01]  /*10f20*/  FSEL R54, R92, -INF , P2 ;  /* 0xff8000005c367808 */ /* 0x001fe20001000000 */
[C---:B------:R-:W-:Y:S01]  /*10f30*/  FMUL.FTZ R92, R2.reuse, R53 ;  /* 0x00000035025c7220 */ /* 0x040fe20000410000 */
[----:B-1----:R-:W-:Y:S01]  /*10f40*/  FMNMX.FTZ R55, R51, R68, !PT ;  /* 0x0000004433377209 */ /* 0x002fe20007810000 */
[----:B------:R-:W-:Y:S01]  /*10f50*/  FMUL.FTZ R68, R2, R44 ;  /* 0x0000002c02447220 */ /* 0x000fe20000410000 */
[----:B------:R-:W-:-:S02]  /*10f60*/  ISETP.GT.AND P2, PT, R70, 0x91, PT ;  /* 0x000000914600780c */ /* 0x000fc40003f44270 */
[----:B--2---:R-:W-:Y:S01]  /*10f70*/  FSEL R39, R96, -INF , P3 ;  /* 0xff80000060277808 */ /* 0x004fe20001800000 */
[----:B------:R-:W-:Y:S01]  /*10f80*/  FMUL.FTZ R96, R2, R25 ;  /* 0x0000001902607220 */ /* 0x000fe20000410000 */
[----:B------:R-:W-:Y:S01]  /*10f90*/  FMNMX.FTZ R84, R54, R55, !PT ;  /* 0x0000003736547209 */ /* 0x000fe20007810000 */
[----:B------:R-:W-:Y:S01]  /*10fa0*/  IMAD.U32 R25, RZ, RZ, UR60 ;  /* 0x0000003cff197e24 */ /* 0x000fe2000f8e00ff */
[----:B------:R-:W-:Y:S01]  /*10fb0*/  ISETP.GT.AND P3, PT, R70, 0x98, PT ;  /* 0x000000984600780c */ /* 0x000fe20003f64270 */
[----:B------:R-:W0:Y:S01]  /*10fc0*/  MUFU.TANH R3, R3 ;  /* 0x0000000300037308 */ /* 0x000e220000002400 */
[----:B----4-:R-:W-:Y:S02]  /*10fd0*/  FSEL R44, R86, -INF , P2 ;  /* 0xff800000562c7808 */ /* 0x010fe40001000000 */
[----:B------:R-:W-:Y:S02]  /*10fe0*/  FMNMX.FTZ R55, R39, R84, !PT ;  /* 0x0000005427377209 */ /* 0x000fe40007810000 */
[----:B------:R-:W-:Y:S01]  /*10ff0*/  ISETP.GT.AND P2, PT, R70, 0x99, PT ;  /* 0x000000994600780c */ /* 0x000fe20003f44270 */
[----:B------:R-:W-:Y:S01]  /*11000*/  FMUL.FTZ R70, R2, R45 ;  /* 0x0000002d02467220 */ /* 0x000fe20000410000 */
[----:B-----5:R-:W-:Y:S01]  /*11010*/  FSEL R45, R94, -INF , P3 ;  /* 0xff8000005e2d7808 */ /* 0x020fe20001800000 */
[----:B------:R-:W1:Y:S01]  /*11020*/  MUFU.TANH R13, R13 ;  /* 0x0000000d000d7308 */ /* 0x000e620000002400 */
[----:B---3--:R-:W-:Y:S01]  /*11030*/  FMNMX.FTZ R82, R44, R55, !PT ;  /* 0x000000372c527209 */ /* 0x008fe20007810000 */
[----:B------:R-:W-:Y:S01]  /*11040*/  FMUL.FTZ R94, R2, R52 ;  /* 0x00000034025e7220 */ /* 0x000fe20000410000 */
[----:B------:R-:W-:-:S02]  /*11050*/  FSEL R55, R90, -INF , P2 ;  /* 0xff8000005a377808 */ /* 0x000fc40001000000 */
[----:B------:R-:W-:Y:S01]  /*11060*/  FMNMX.FTZ R84, R45, R82, !PT ;  /* 0x000000522d547209 */ /* 0x000fe20007810000 */
[C---:B------:R-:W-:Y:S02]  /*11070*/  FMUL.FTZ R82, R2.reuse, R48 ;  /* 0x0000003002527220 */ /* 0x040fe40000410000 */
[----:B------:R-:W2:Y:S01]  /*11080*/  MUFU.TANH R15, R15 ;  /* 0x0000000f000f7308 */ /* 0x000ea20000002400 */
[----:B------:R-:W-:Y:S01]  /*11090*/  FMNMX.FTZ R48, R55, R84, !PT ;  /* 0x0000005437307209 */ /* 0x000fe20007810000 */
[----:B------:R-:W-:-:S04]  /*110a0*/  FMUL.FTZ R84, R2, R49 ;  /* 0x0000003102547220 */ /* 0x000fc80000410000 */
[----:B------:R-:W3:Y:S02]  /*110b0*/  SHFL.BFLY PT, R119, R48, 0x2, 0x1f ;  /* 0x0c401f0030777f89 */ /* 0x000ee400000e0000 */
[----:B------:R-:W4:Y:S08]  /*110c0*/  MUFU.TANH R14, R14 ;  /* 0x0000000e000e7308 */ /* 0x000f300000002400 */
[----:B------:R-:W5:Y:S08]  /*110d0*/  MUFU.TANH R20, R20 ;  /* 0x0000001400147308 */ /* 0x000f700000002400 */
[----:B------:R-:W5:Y:S01]  /*110e0*/  MUFU.TANH R21, R21 ;  /* 0x0000001500157308 */ /* 0x000f620000002400 */
[----:B---3--:R-:W-:-:S07]  /*110f0*/  FMNMX.FTZ R119, R48, R119, !PT ;  /* 0x0000007730777209 */ /* 0x008fce0007810000 */
[----:B------:R-:W3:Y:S01]  /*11100*/  MUFU.TANH R89, R89 ;  /* 0x0000005900597308 */ /* 0x000ee20000002400 */
[----:B------:R-:W0:Y:S07]  /*11110*/  SHFL.BFLY PT, R90, R119, 0x1, 0x1f ;  /* 0x0c201f00775a7f89 */ /* 0x000e2e00000e0000 */
[----:B------:R-:W3:Y:S08]  /*11120*/  MUFU.TANH R88, R88 ;  /* 0x0000005800587308 */ /* 0x000ef00000002400 */
[----:B------:R-:W3:Y:S08]  /*11130*/  MUFU.TANH R72, R72 ;  /* 0x0000004800487308 */ /* 0x000ef00000002400 */
[----:B------:R-:W3:Y:S01]  /*11140*/  MUFU.TANH R73, R73 ;  /* 0x0000004900497308 */ /* 0x000ee20000002400 */
[----:B0-----:R-:W-:-:S04]  /*11150*/  FMNMX.FTZ R90, R119, R90, !PT ;  /* 0x0000005a775a7209 */ /* 0x001fc80007810000 */
[C---:B------:R-:W-:Y:S01]  /*11160*/  FSETP.NEU.FTZ.AND P2, PT, R90.reuse, -INF , PT ;  /* 0xff8000005a00780b */ /* 0x040fe20003f5d000 */
[----:B------:R-:W-:-:S02]  /*11170*/  FFMA.FTZ R24, R90, R25, -8 ;  /* 0xc10000005a187423 */ /* 0x000fc40000010019 */
[----:B------:R-:W0:Y:S03]  /*11180*/  MUFU.TANH R74, R74 ;  /* 0x0000004a004a7308 */ /* 0x000e260000002400 */
[----:B------:R-:W-:-:S05]  /*11190*/  FSEL R24, R24, RZ, P2 ;  /* 0x000000ff18187208 */ /* 0x000fca0001000000 */
[----:B------:R-:W0:Y:S01]  /*111a0*/  MUFU.TANH R75, R75 ;  /* 0x0000004b004b7308 */ /* 0x000e220000002400 */
        /* <DEDUP_REMOVED lines=11> */
[----:B------:R-:W-:Y:S01]  /*11260*/  FSEL R37, R3, -INF , P2 ;  /* 0xff80000003257808 */ /* 0x000fe20001000000 */
[--C-:B------:R-:W-:Y:S01]  /*11270*/  FFMA.FTZ R33, R117, UR60, -R24.reuse ;  /* 0x0000003c75217c23 */ /* 0x100fe20008010818 */
[----:B-1----:R-:W-:Y:S01]  /*11280*/  FSEL R66, R13, -INF , P3 ;  /* 0xff8000000d427808 */ /* 0x002fe20001800000 */
[--C-:B------:R-:W-:Y:S01]  /*11290*/  FFMA.FTZ R36, R113, UR60, -R24.reuse ;  /* 0x0000003c71247c23 */ /* 0x100fe20008010818 */
[----:B------:R-:W-:Y:S01]  /*112a0*/  ISETP.GT.AND P2, PT, R107, 0x9, PT ;  /* 0x000000096b00780c */ /* 0x000fe20003f44270 */
[----:B------:R-:W1:Y:S01]  /*112b0*/  MUFU.TANH R77, R77 ;  /* 0x0000004d004d7308 */ /* 0x000e620000002400 */
[----:B--2---:R-:W-:Y:S01]  /*112c0*/  FSEL R53, R15, -INF , P4 ;  /* 0xff8000000f357808 */ /* 0x004fe20002000000 */
[--C-:B------:R-:W-:Y:S01]  /*112d0*/  FFMA.FTZ R3, R105, UR60, -R24.reuse ;  /* 0x0000003c69037c23 */ /* 0x100fe20008010818 */
[----:B------:R-:W-:Y:S01]  /*112e0*/  FMNMX.FTZ R48, R37, R66, !PT ;  /* 0x0000004225307209 */ /* 0x000fe20007810000 */
[--C-:B------:R-:W-:Y:S01]  /*112f0*/  FFMA.FTZ R67, R67, UR60, -R24.reuse ;  /* 0x0000003c43437c23 */ /* 0x100fe20008010818 */
[----:B------:R-:W-:Y:S01]  /*11300*/  ISETP.GT.AND P3, PT, R107, 0x10, PT ;  /* 0x000000106b00780c */ /* 0x000fe20003f64270 */
[--C-:B------:R-:W-:Y:S01]  /*11310*/  FFMA.FTZ R65, R65, UR60, -R24.reuse ;  /* 0x0000003c41417c23 */ /* 0x100fe20008010818 */
[----:B----4-:R-:W-:Y:S01]  /*11320*/  FSEL R49, R14, -INF , P2 ;  /* 0xff8000000e317808 */ /* 0x010fe20001000000 */
[----:B------:R-:W2:Y:S01]  /*11330*/  MUFU.TANH R79, R79 ;  /* 0x0000004f004f7308 */ /* 0x000ea20000002400 */
[----:B------:R-:W-:Y:S01]  /*11340*/  FMNMX.FTZ R48, R53, R48, !PT ;  /* 0x0000003035307209 */ /* 0x000fe20007810000 */
[--C-:B------:R-:W-:Y:S01]  /*11350*/  FFMA.FTZ R47, R47, UR60, -R24.reuse ;  /* 0x0000003c2f2f7c23 */ /* 0x100fe20008010818 */
[----:B------:R-:W-:Y:S01]  /*11360*/  ISETP.GT.AND P2, PT, R107, 0x11, PT ;  /* 0x000000116b00780c */ /* 0x000fe20003f44270 */
[--C-:B------:R-:W-:Y:S01]  /*11370*/  FFMA.FTZ R42, R42, UR60, -R24.reuse ;  /* 0x0000003c2a2a7c23 */ /* 0x100fe20008010818 */
[----:B-----5:R-:W-:Y:S01]  /*11380*/  FSEL R86, R20, -INF , P3 ;  /* 0xff80000014567808 */ /* 0x020fe20001800000 */
[--C-:B------:R-:W-:Y:S01]  /*11390*/  FFMA.FTZ R20, R103, UR60, -R24.reuse ;  /* 0x0000003c67147c23 */ /* 0x100fe20008010818 */
[----:B------:R-:W-:Y:S01]  /*113a0*/  FMNMX.FTZ R13, R49, R48, !PT ;  /* 0x00000030310d7209 */ /* 0x000fe20007810000 */
[----:B------:R-:W4:Y:S01]  /*113b0*/  MUFU.TANH R78, R78 ;  /* 0x0000004e004e7308 */ /* 0x000f220000002400 */
[----:B------:R-:W-:Y:S01]  /*113c0*/  ISETP.GT.AND P3, PT, R107, 0x18, PT ;  /* 0x000000186b00780c */ /* 0x000fe20003f64270 */
[--C-:B------:R-:W-:Y:S01]  /*113d0*/  FFMA.FTZ R48, R99, UR60, -R24.reuse ;  /* 0x0000003c63307c23 */ /* 0x100fe20008010818 */
[----:B------:R-:W-:Y:S01]  /*113e0*/  FSEL R87, R21, -INF , P2 ;  /* 0xff80000015577808 */ /* 0x000fe20001000000 */
[--C-:B------:R-:W-:Y:S01]  /*113f0*/  FFMA.FTZ R21, R97, UR60, -R24.reuse ;  /* 0x0000003c61157c23 */ /* 0x100fe20008010818 */
[----:B------:R-:W-:Y:S01]  /*11400*/  FMNMX.FTZ R14, R86, R13, !PT ;  /* 0x0000000d560e7209 */ /* 0x000fe20007810000 */
[--C-:B------:R-:W-:Y:S01]  /*11410*/  FFMA.FTZ R13, R101, UR60, -R24.reuse ;  /* 0x0000003c650d7c23 */ /* 0x100fe20008010818 */
[----:B------:R-:W-:Y:S01]  /*11420*/  ISETP.GT.AND P2, PT, R107, 0x19, PT ;  /* 0x000000196b00780c */ /* 0x000fe20003f44270 */
[----:B------:R-:W5:Y:S01]  /*11430*/  MUFU.TANH R80, R80 ;  /* 0x0000005000507308 */ /* 0x000f620000002400 */
        /* <DEDUP_REMOVED lines=11> */
[--C-:B------:R-:W-:Y:S01]  /*114f0*/  FFMA.FTZ R35, R35, UR60, -R24.reuse ;  /* 0x0000003c23237c23 */ /* 0x100fe20008010818 */
[----:B------:R-:W-:Y:S01]  /*11500*/  FSEL R72, R72, -INF , P3 ;  /* 0xff80000048487808 */ /* 0x000fe20001800000 */
[--C-:B------:R-:W-:Y:S01]  /*11510*/  FFMA.FTZ R39, R39, UR60, -R24.reuse ;  /* 0x0000003c27277c23 */ /* 0x100fe20008010818 */
[----:B------:R-:W-:Y:S01]  /*11520*/  FMNMX.FTZ R15, R88, R15, !PT ;  /* 0x0000000f580f7209 */ /* 0x000fe20007810000 */
[----:B------:R-:W3:Y:S01]  /*11530*/  MUFU.TANH R57, R57 ;  /* 0x0000003900397308 */ /* 0x000ee20000002400 */
[----:B------:R-:W-:Y:S01]  /*11540*/  ISETP.GT.AND P3, PT, R107, 0x28, PT ;  /* 0x000000286b00780c */ /* 0x000fe20003f64270 */
[--C-:B------:R-:W-:Y:S01]  /*11550*/  FFMA.FTZ R44, R44, UR60, -R24.reuse ;  /* 0x0000003c2c2c7c23 */ /* 0x100fe20008010818 */
[----:B------:R-:W-:Y:S01]  /*11560*/  FSEL R73, R73, -INF , P2 ;  /* 0xff80000049497808 */ /* 0x000fe20001000000 */
[----:B------:R-:W-:Y:S01]  /*11570*/  FFMA.FTZ R45, R45, UR60, -R24 ;  /* 0x0000003c2d2d7c23 */ /* 0x000fe20008010818 */
[----:B------:R-:W-:-:S02]  /*11580*/  FMNMX.FTZ R14, R72, R15, !PT ;  /* 0x0000000f480e7209 */ /* 0x000fc40007810000 */
[----:B------:R-:W-:Y:S01]  /*11590*/  ISETP.GT.AND P2, PT, R107, 0x29, PT ;  /* 0x000000296b00780c */ /* 0x000fe20003f44270 */
[----:B------:R-:W3:Y:S01]  /*115a0*/  MUFU.TANH R58, R58 ;  /* 0x0000003a003a7308 */ /* 0x000ee20000002400 */
[----:B0-----:R-:W-:Y:S02]  /*115b0*/  FSEL R74, R74, -INF , P3 ;  /* 0xff8000004a4a7808 */ /* 0x001fe40001800000 */
[----:B------:R-:W-:Y:S02]  /*115c0*/  FMNMX.FTZ R15, R73, R14, !PT ;  /* 0x0000000e490f7209 */ /* 0x000fe40007810000 */
[----:B------:R-:W-:Y:S02]  /*115d0*/  ISETP.GT.AND P3, PT, R107, 0x30, PT ;  /* 0x000000306b00780c */ /* 0x000fe40003f64270 */
[----:B------:R-:W-:Y:S01]  /*115e0*/  FSEL R75, R75, -INF , P2 ;  /* 0xff8000004b4b7808 */ /* 0x000fe20001000000 */
[----:B------:R-:W0:Y:S01]  /*115f0*/  MUFU.TANH R59, R59 ;  /* 0x0000003b003b7308 */ /* 0x000e220000002400 */
[----:B------:R-:W-:-:S02]  /*11600*/  FMNMX.FTZ R14, R74, R15, !PT ;  /* 0x0000000f4a0e7209 */ /* 0x000fc40007810000 */
[----:B------:R-:W-:Y:S02]  /*11610*/  ISETP.GT.AND P2, PT, R107, 0x31, PT ;  /* 0x000000316b00780c */ /* 0x000fe40003f44270 */
[----:B------:R-:W-:Y:S02]  /*11620*/  FSEL R76, R76, -INF , P3 ;  /* 0xff8000004c4c7808 */ /* 0x000fe40001800000 */
[----:B------:R-:W-:Y:S01]  /*11630*/  FMNMX.FTZ R15, R75, R14, !PT ;  /* 0x0000000e4b0f7209 */ /* 0x000fe20007810000 */
[----:B------:R-:W0:Y:S01]  /*11640*/  MUFU.TANH R60, R60 ;  /* 0x0000003c003c7308 */ /* 0x000e220000002400 */
[----:B------:R-:W-:Y:S02]  /*11650*/  ISETP.GT.AND P3, PT, R107, 0x38, PT ;  /* 0x000000386b00780c */ /* 0x000fe40003f64270 */
[----:B-1----:R-:W-:Y:S02]  /*11660*/  FSEL R77, R77, -INF , P2 ;  /* 0xff8000004d4d7808 */ /* 0x002fe40001000000 */
[----:B------:R-:W-:Y:S01]  /*11670*/  FMNMX.FTZ R14, R76, R15, !PT ;  /* 0x0000000f4c0e7209 */ /* 0x000fe20007810000 */
[----:B------:R-:W-:Y:S01]  /*11680*/  FFMA.FTZ R15, R93, UR60, -R24 ;  /* 0x0000003c5d0f7c23 */ /* 0x000fe20008010818 */
[----:B------:R-:W-:Y:S01]  /*11690*/  ISETP.GT.AND P2, PT, R107, 0x39, PT ;  /* 0x000000396b00780c */ /* 0x000fe20003f44270 */
[----:B------:R-:W1:Y:S01]  /*116a0*/  MUFU.TANH R62, R62 ;  /* 0x0000003e003e7308 */ /* 0x000e620000002400 */
        /* <DEDUP_REMOVED lines=10> */
[----:B------:R-:W-:Y:S02]  /*11750*/  ISETP.GT.AND P3, PT, R107, 0x48, PT ;  /* 0x000000486b00780c */ /* 0x000fe40003f64270 */
[----:B---3--:R-:W-:Y:S01]  /*11760*/  FSEL R93, R56, -INF , P2 ;  /* 0xff800000385d7808 */ /* 0x008fe20001000000 */
[----:B------:R-:W-:-:S01]  /*11770*/  FFMA.FTZ R56, R85, UR60, -R24 ;  /* 0x0000003c55387c23 */ /* 0x000fc20008010818 */
[----:B------:R-:W-:Y:S02]  /*11780*/  FMNMX.FTZ R14, R80, R95, !PT ;  /* 0x0000005f500e7209 */ /* 0x000fe40007810000 */
[----:B------:R-:W-:Y:S01]  /*11790*/  ISETP.GT.AND P2, PT, R107, 0x49, PT ;  /* 0x000000496b00780c */ /* 0x000fe20003f44270 */
[----:B------:R-:W3:Y:S01]  /*117a0*/  MUFU.TANH R41, R41 ;  /* 0x0000002900297308 */ /* 0x000ee20000002400 */
[----:B------:R-:W-:-:S02]  /*117b0*/  FSEL R91, R57, -INF , P3 ;  /* 0xff800000395b7808 */ /* 0x000fc40001800000 */
[----:B------:R-:W-:Y:S02]  /*117c0*/  FMNMX.FTZ R14, R93, R14, !PT ;  /* 0x0000000e5d0e7209 */ /* 0x000fe40007810000 */
[----:B------:R-:W-:Y:S02]  /*117d0*/  ISETP.GT.AND P3, PT, R107, 0x50, PT ;  /* 0x000000506b00780c */ /* 0x000fe40003f64270 */
[----:B------:R-:W-:Y:S01]  /*117e0*/  FSEL R58, R58, -INF , P2 ;  /* 0xff8000003a3a7808 */ /* 0x000fe20001000000 */
[----:B------:R-:W5:Y:S01]  /*117f0*/  MUFU.TANH R68, R68 ;  /* 0x0000004400447308 */ /* 0x000f620000002400 */
[----:B------:R-:W-:Y:S02]  /*11800*/  FMNMX.FTZ R57, R91, R14, !PT ;  /* 0x0000000e5b397209 */ /* 0x000fe40007810000 */
[----:B------:R-:W-:Y:S02]  /*11810*/  ISETP.GT.AND P2, PT, R107, 0x51, PT ;  /* 0x000000516b00780c */ /* 0x000fe40003f44270 */
[----:B0-----:R-:W-:-:S02]  /*11820*/  FSEL R59, R59, -INF , P3 ;  /* 0xff8000003b3b7808 */ /* 0x001fc40001800000 */
[----:B------:R-:W-:Y:S01]  /*11830*/  FMNMX.FTZ R14, R58, R57, !PT ;  /* 0x000000393a0e7209 */ /* 0x000fe20007810000 */
[----:B------:R-:W-:-:S01]  /*11840*/  FFMA.FTZ R57, R83, UR60, -R24 ;  /* 0x0000003c53397c23 */ /* 0x000fc20008010818 */
[----:B------:R-:W-:Y:S01]  /*11850*/  ISETP.GT.AND P3, PT, R107, 0x58, PT ;  /* 0x000000586b00780c */ /* 0x000fe20003f64270 */
[----:B------:R-:W0:Y:S01]  /*11860*/  MUFU.TANH R70, R70 ;  /* 0x0000004600467308 */ /* 0x000e220000002400 */
[----:B------:R-:W-:Y:S01]  /*11870*/  FSEL R85, R60, -INF , P2 ;  /* 0xff8000003c557808 */ /* 0x000fe20001000000 */
[----:B------:R-:W-:Y:S01]  /*11880*/  FFMA.FTZ R60, R81, UR60, -R24 ;  /* 0x0000003c513c7c23 */ /* 0x000fe20008010818 */
[----:B------:R-:W-:Y:S02]  /*11890*/  FMNMX.FTZ R14, R59, R14, !PT ;  /* 0x0000000e3b0e7209 */ /* 0x000fe40007810000 */
[----:B------:R-:W-:Y:S02]  /*118a0*/  ISETP.GT.AND P2, PT, R107, 0x59, PT ;  /* 0x000000596b00780c */ /* 0x000fe40003f44270 */
[----:B-1----:R-:W-:Y:S01]  /*118b0*/  FSEL R62, R62, -INF , P3 ;  /* 0xff8000003e3e7808 */ /* 0x002fe20001800000 */
[----:B------:R-:W-:Y:S01]  /*118c0*/  MUFU.TANH R82, R82 ;  /* 0x0000005200527308 */ /* 0x000fe20000002400 */
[----:B------:R-:W-:-:S02]  /*118d0*/  FMNMX.FTZ R83, R85, R14, !PT ;  /* 0x0000000e55537209 */ /* 0x000fc40007810000 */
[----:B------:R-:W-:Y:S02]  /*118e0*/  ISETP.GT.AND P3, PT, R107, 0x60, PT ;  /* 0x000000606b00780c */ /* 0x000fe40003f64270 */
[----:B--2---:R-:W-:Y:S02]  /*118f0*/  FSEL R61, R61, -INF , P2 ;  /* 0xff8000003d3d7808 */ /* 0x004fe40001000000 */
[----:B------:R-:W-:Y:S01]  /*11900*/  FMNMX.FTZ R14, R62, R83, !PT ;  /* 0x000000533e0e7209 */ /* 0x000fe20007810000 */
[----:B------:R-:W1:Y:S01]  /*11910*/  MUFU.TANH R84, R84 ;  /* 0x0000005400547308 */ /* 0x000e620000002400 */
[----:B------:R-:W-:Y:S02]  /*11920*/  ISETP.GT.AND P2, PT, R107, 0x61, PT ;  /* 0x000000616b00780c */ /* 0x000fe40003f44270 */
[----:B----4-:R-:W-:Y:S02]  /*11930*/  FSEL R83, R40, -INF , P3 ;  /* 0xff80000028537808 */ /* 0x010fe40001800000 */
[----:B------:R-:W-:-:S02]  /*11940*/  FMNMX.FTZ R14, R61, R14, !PT ;  /* 0x0000000e3d0e7209 */ /* 0x000fc40007810000 */
[----:B------:R-:W-:Y:S01]  /*11950*/  ISETP.GT.AND P3, PT, R107, 0x68, PT ;  /* 0x000000686b00780c */ /* 0x000fe20003f64270 */
[----:B------:R-:W2:Y:S01]  /*11960*/  MUFU.TANH R94, R94 ;  /* 0x0000005e005e7308 */ /* 0x000ea20000002400 */
[----:B---3--:R-:W-:Y:S01]  /*11970*/  FSEL R81, R41, -INF , P2 ;  /* 0xff80000029517808 */ /* 0x008fe20001000000 */
[----:B------:R-:W-:Y:S01]  /*11980*/  FFMA.FTZ R41, R71, UR60, -R24 ;  /* 0x0000003c47297c23 */ /* 0x000fe20008010818 */
[----:B------:R-:W-:Y:S02]  /*11990*/  FMNMX.FTZ R14, R83, R14, !PT ;  /* 0x0000000e530e7209 */ /* 0x000fe40007810000 */
[----:B------:R-:W-:Y:S02]  /*119a0*/  ISETP.GT.AND P2, PT, R107, 0x69, PT ;  /* 0x000000696b00780c */ /* 0x000fe40003f44270 */
[----:B-----5:R-:W-:Y:S01]  /*119b0*/  FSEL R68, R68, -INF , P3 ;  /* 0xff80000044447808 */ /* 0x020fe20001800000 */
[----:B------:R-:W3:Y:S01]  /*119c0*/  MUFU.TANH R92, R92 ;  /* 0x0000005c005c7308 */ /* 0x000ee20000002400 */
[----:B------:R-:W-:-:S02]  /*119d0*/  FMNMX.FTZ R71, R81, R14, !PT ;  /* 0x0000000e51477209 */ /* 0x000fc40007810000 */
[C---:B------:R-:W-:Y:S02]  /*119e0*/  ISETP.GT.AND P3, PT, R107.reuse, 0x70, PT ;  /* 0x000000706b00780c */ /* 0x040fe40003f64270 */
[----:B0-----:R-:W-:Y:S02]  /*119f0*/  FSEL R70, R70, -INF , P2 ;  /* 0xff80000046467808 */ /* 0x001fe40001000000 */
[----:B------:R-:W-:Y:S01]  /*11a00*/  FMNMX.FTZ R71, R68, R71, !PT ;  /* 0x0000004744477209 */ /* 0x000fe20007810000 */
[----:B------:R0:W-:Y:S01]  /*11a10*/  MUFU.EX2 R40, R60 ;  /* 0x0000003c00287308 */ /* 0x0001e20000000800 */
[----:B------:R-:W-:Y:S02]  /*11a20*/  ISETP.GT.AND P2, PT, R107, 0x71, PT ;  /* 0x000000716b00780c */ /* 0x000fe40003f44270 */
[----:B------:R-:W-:Y:S02]  /*11a30*/  FMNMX.FTZ R14, R70, R71, !PT ;  /* 0x00000047460e7209 */ /* 0x000fe40007810000 */
[----:B-1----:R-:W-:-:S02]  /*11a40*/  FSEL R84, R84, -INF , P2 ;  /* 0xff80000054547808 */ /* 0x002fc40001000000 */
[----:B------:R-:W-:Y:S01]  /*11a50*/  ISETP.GT.AND P2, PT, R107, 0x79, PT ;  /* 0x000000796b00780c */ /* 0x000fe20003f44270 */
[----:B------:R-:W1:Y:S01]  /*11a60*/  MUFU.TANH R98, R98 ;  /* 0x0000006200627308 */ /* 0x000e620000002400 */
[----:B0-----:R-:W-:-:S01]  /*11a70*/  FFMA.FTZ R60, R69, UR60, -R24 ;  /* 0x0000003c453c7c23 */ /* 0x001fc20008010818 */
[----:B------:R-:W-:Y:S01]  /*11a80*/  FSEL R69, R82, -INF , P3 ;  /* 0xff80000052457808 */ /* 0x000fe20001800000 */
[----:B------:R-:W-:-:S01]  /*11a90*/  FFMA.FTZ R82, R63, UR60, -R24 ;  /* 0x0000003c3f527c23 */ /* 0x000fc20008010818 */
[----:B------:R-:W-:Y:S02]  /*11aa0*/  ISETP.GT.AND P3, PT, R107, 0x78, PT ;  /* 0x000000786b00780c */ /* 0x000fe40003f64270 */
[----:B------:R-:W-:Y:S02]  /*11ab0*/  FMNMX.FTZ R71, R69, R14, !PT ;  /* 0x0000000e45477209 */ /* 0x000fe40007810000 */
[----:B------:R-:W0:Y:S01]  /*11ac0*/  MUFU.TANH R96, R96 ;  /* 0x0000006000607308 */ /* 0x000e220000002400 */
[----:B--2---:R-:W-:-:S02]  /*11ad0*/  FSEL R94, R94, -INF , P3 ;  /* 0xff8000005e5e7808 */ /* 0x004fc40001800000 */
[----:B------:R-:W-:Y:S02]  /*11ae0*/  FMNMX.FTZ R71, R84, R71, !PT ;  /* 0x0000004754477209 */ /* 0x000fe40007810000 */
[C---:B------:R-:W-:Y:S02]  /*11af0*/  ISETP.GT.AND P3, PT, R107.reuse, 0x80, PT ;  /* 0x000000806b00780c */ /* 0x040fe40003f64270 */
[----:B---3--:R-:W-:Y:S01]  /*11b00*/  FSEL R92, R92, -INF , P2 ;  /* 0xff8000005c5c7808 */ /* 0x008fe20001000000 */
[----:B------:R-:W2:Y:S01]  /*11b10*/  MUFU.TANH R102, R102 ;  /* 0x0000006600667308 */ /* 0x000ea20000002400 */
[----:B------:R-:W-:Y:S02]  /*11b20*/  FMNMX.FTZ R71, R94, R71, !PT ;  /* 0x000000475e477209 */ /* 0x000fe40007810000 */
[----:B------:R-:W-:Y:S02]  /*11b30*/  ISETP.GT.AND P2, PT, R107, 0x81, PT ;  /* 0x000000816b00780c */ /* 0x000fe40003f44270 */
[----:B-1----:R-:W-:-:S02]  /*11b40*/  FSEL R98, R98, -INF , P3 ;  /* 0xff80000062627808 */ /* 0x002fc40001800000 */
[----:B------:R-:W-:Y:S01]  /*11b50*/  FMNMX.FTZ R71, R92, R71, !PT ;  /* 0x000000475c477209 */ /* 0x000fe20007810000 */
[----:B------:R-:W1:Y:S01]  /*11b60*/  MUFU.TANH R100, R100 ;  /* 0x0000006400647308 */ /* 0x000e620000002400 */
[C---:B------:R-:W-:Y:S02]  /*11b70*/  ISETP.GT.AND P3, PT, R107.reuse, 0x88, PT ;  /* 0x000000886b00780c */ /* 0x040fe40003f64270 */
[----:B0-----:R-:W-:Y:S02]  /*11b80*/  FSEL R96, R96, -INF , P2 ;  /* 0xff80000060607808 */ /* 0x001fe40001000000 */
[----:B------:R-:W-:Y:S02]  /*11b90*/  FMNMX.FTZ R71, R98, R71, !PT ;  /* 0x0000004762477209 */ /* 0x000fe40007810000 */
[----:B------:R-:W-:Y:S01]  /*11ba0*/  ISETP.GT.AND P2, PT, R107, 0x89, PT ;  /* 0x000000896b00780c */ /* 0x000fe20003f44270 */
[----:B------:R-:W0:Y:S01]  /*11bb0*/  MUFU.TANH R106, R106 ;  /* 0x0000006a006a7308 */ /* 0x000e220000002400 */
[----:B--2---:R-:W-:-:S02]  /*11bc0*/  FSEL R102, R102, -INF , P3 ;  /* 0xff80000066667808 */ /* 0x004fc40001800000 */
[----:B------:R-:W-:Y:S02]  /*11bd0*/  FMNMX.FTZ R71, R96, R71, !PT ;  /* 0x0000004760477209 */ /* 0x000fe40007810000 */
[C---:B------:R-:W-:Y:S02]  /*11be0*/  ISETP.GT.AND P3, PT, R107.reuse, 0x90, PT ;  /* 0x000000906b00780c */ /* 0x040fe40003f64270 */
[----:B------:R-:W-:Y:S01]  /*11bf0*/  FMNMX.FTZ R71, R102, R71, !PT ;  /* 0x0000004766477209 */ /* 0x000fe20007810000 */
[----:B------:R-:W2:Y:S01]  /*11c00*/  MUFU.TANH R104, R104 ;  /* 0x0000006800687308 */ /* 0x000ea20000002400 */
[----:B-1----:R-:W-:Y:S02]  /*11c10*/  FSEL R100, R100, -INF , P2 ;  /* 0xff80000064647808 */ /* 0x002fe40001000000 */
[----:B------:R-:W-:Y:S02]  /*11c20*/  ISETP.GT.AND P2, PT, R107, 0x91, PT ;  /* 0x000000916b00780c */ /* 0x000fe40003f44270 */
[----:B------:R-:W-:-:S03]  /*11c30*/  FMNMX.FTZ R71, R100, R71, !PT ;  /* 0x0000004764477209 */ /* 0x000fc60007810000 */
[----:B------:R-:W1:Y:S01]  /*11c40*/  MUFU.TANH R110, R110 ;  /* 0x0000006e006e7308 */ /* 0x000e620000002400 */
[----:B0-----:R-:W-:Y:S02]  /*11c50*/  FSEL R106, R106, -INF , P3 ;  /* 0xff8000006a6a7808 */ /* 0x001fe40001800000 */
[----:B------:R-:W-:Y:S02]  /*11c60*/  ISETP.GT.AND P3, PT, R107, 0x98, PT ;  /* 0x000000986b00780c */ /* 0x000fe40003f64270 */
[----:B------:R-:W-:-:S03]  /*11c70*/  FMNMX.FTZ R14, R106, R71, !PT ;  /* 0x000000476a0e7209 */ /* 0x000fc60007810000 */
[----:B------:R-:W0:Y:S01]  /*11c80*/  MUFU.TANH R108, R108 ;  /* 0x0000006c006c7308 */ /* 0x000e220000002400 */
[----:B--2---:R-:W-:Y:S01]  /*11c90*/  FSEL R63, R104, -INF , P2 ;  /* 0xff800000683f7808 */ /* 0x004fe20001000000 */
[--C-:B------:R-:W-:Y:S01]  /*11ca0*/  FFMA.FTZ R104, R30, UR60, -R24.reuse ;  /* 0x0000003c1e687c23 */ /* 0x100fe20008010818 */
[----:B------:R-:W-:Y:S01]  /*11cb0*/  ISETP.GT.AND P2, PT, R107, 0x99, PT ;  /* 0x000000996b00780c */ /* 0x000fe20003f44270 */
[--C-:B------:R-:W-:Y:S01]  /*11cc0*/  FFMA.FTZ R30, R34, UR60, -R24.reuse ;  /* 0x0000003c221e7c23 */ /* 0x100fe20008010818 */
[----:B------:R-:W-:Y:S01]  /*11cd0*/  FMNMX.FTZ R71, R63, R14, !PT ;  /* 0x0000000e3f477209 */ /* 0x000fe20007810000 */
[--C-:B------:R-:W-:Y:S01]  /*11ce0*/  FFMA.FTZ R34, R46, UR60, -R24.reuse ;  /* 0x0000003c2e227c23 */ /* 0x100fe20008010818 */
[----:B------:R-:W-:-:S01]  /*11cf0*/  FFMA.FTZ R46, R50, UR60, -R24 ;  /* 0x0000003c322e7c23 */ /* 0x000fc20008010818 */
[----:B------:R-:W-:Y:S01]  /*11d00*/  MUFU.EX2 R25, R25 ;  /* 0x0000001900197308 */ /* 0x000fe20000000800 */
[----:B-1----:R-:W-:-:S04]  /*11d10*/  FSEL R110, R110, -INF , P3 ;  /* 0xff8000006e6e7808 */ /* 0x002fc80001800000 */
[----:B------:R-:W-:-:S03]  /*11d20*/  FMNMX.FTZ R71, R110, R71, !PT ;  /* 0x000000476e477209 */ /* 0x000fc60007810000 */
[----:B------:R-:W-:Y:S01]  /*11d30*/  MUFU.EX2 R28, R28 ;  /* 0x0000001c001c7308 */ /* 0x000fe20000000800 */
[----:B0-----:R-:W-:-:S04]  /*11d40*/  FSEL R108, R108, -INF , P2 ;  /* 0xff8000006c6c7808 */ /* 0x001fc80001000000 */
[----:B------:R-:W-:-:S03]  /*11d50*/  FMNMX.FTZ R71, R108, R71, !PT ;  /* 0x000000476c477209 */ /* 0x000fc60007810000 */
[----:B------:R-:W-:Y:S02]  /*11d60*/  MUFU.EX2 R29, R29 ;  /* 0x0000001d001d7308 */ /* 0x000fe40000000800 */
[----:B------:R-:W0:Y:S06]  /*11d70*/  SHFL.BFLY PT, R14, R71, 0x2, 0x1f ;  /* 0x0c401f00470e7f89 */ /* 0x000e2c00000e0000 */
[----:B------:R-:W1:Y:S08]  /*11d80*/  MUFU.EX2 R32, R32 ;  /* 0x0000002000207308 */ /* 0x000e700000000800 */
[----:B------:R-:W-:Y:S08]  /*11d90*/  MUFU.EX2 R33, R33 ;  /* 0x0000002100217308 */ /* 0x000ff00000000800 */
[----:B------:R-:W-:Y:S01]  /*11da0*/  MUFU.EX2 R36, R36 ;  /* 0x0000002400247308 */ /* 0x000fe20000000800 */
[----:B-1----:R-:W-:-:S02]  /*11db0*/  F2FP.SATFINITE.E4M3.F32.PACK_AB_MERGE_C R185, R32, R29, RZ ;  /* 0x0000001d20b9723e */ /* 0x002fc400048070ff */
[----:B0-----:R-:W-:Y:S01]  /*11dc0*/  FMNMX.FTZ R95, R71, R14, !PT ;  /* 0x0000000e475f7209 */ /* 0x001fe20007810000 */
[----:B------:R-:W-:-:S01]  /*11dd0*/  FFMA.FTZ R71, R38, UR60, -R24 ;  /* 0x0000003c26477c23 */ /* 0x000fc20008010818 */
[--C-:B------:R-:W-:Y:S01]  /*11de0*/  FFMA.FTZ R38, R51, UR60, -R24.reuse ;  /* 0x0000003c33267c23 */ /* 0x100fe20008010818 */
[----:B------:R-:W-:-:S01]  /*11df0*/  FFMA.FTZ R51, R54, UR60, -R24 ;  /* 0x0000003c36337c23 */ /* 0x000fc20008010818 */
[----:B------:R-:W-:Y:S01]  /*11e00*/  FFMA.FTZ R24, R55, UR60, -R24 ;  /* 0x0000003c37187c23 */ /* 0x000fe20008010818 */
[----:B------:R-:W0:Y:S01]  /*11e10*/  SHFL.BFLY PT, R14, R95, 0x1, 0x1f ;  /* 0x0c201f005f0e7f89 */ /* 0x000e2200000e0000 */
[----:B------:R-:W-:Y:S01]  /*11e20*/  MUFU.EX2 R3, R3 ;  /* 0x0000000300037308 */ /* 0x000fe20000000800 */
[----:B------:R-:W-:-:S07]  /*11e30*/  F2FP.SATFINITE.E4M3.F32.PACK_AB_MERGE_C R185, R28, R25, R185 ;  /* 0x000000191cb9723e */ /* 0x000fce00048070b9 */
[----:B------:R-:W1:Y:S08]  /*11e40*/  MUFU.EX2 R20, R20 ;  /* 0x0000001400147308 */ /* 0x000e700000000800 */
[----:B------:R-:W-:Y:S01]  /*11e50*/  MUFU.EX2 R13, R13 ;  /* 0x0000000d000d7308 */ /* 0x000fe20000000800 */
[----:B0-----:R-:W-:Y:S01]  /*11e60*/  FMNMX.FTZ R14, R95, R14, !PT ;  /* 0x0000000e5f0e7209 */ /* 0x001fe20007810000 */
[----:B------:R-:W-:-:S06]  /*11e70*/  IMAD.U32 R95, RZ, RZ, UR60 ;  /* 0x0000003cff5f7e24 */ /* 0x000fcc000f8e00ff */
[----:B------:R-:W-:Y:S01]  /*11e80*/  MUFU.EX2 R48, R48 ;  /* 0x0000003000307308 */ /* 0x000fe20000000800 */
[----:B-1----:R-:W-:Y:S01]  /*11e90*/  F2FP.SATFINITE.E4M3.F32.PACK_AB_MERGE_C R187, R20, R3, RZ ;  /* 0x0000000314bb723e */ /* 0x002fe200048070ff */
[C---:B------:R-:W-:Y:S01]  /*11ea0*/  FFMA.FTZ R95, R14.reuse, R95, -8 ;  /* 0xc10000000e5f7423 */ /* 0x040fe2000001005f */
[----:B------:R-:W-:Y:S02]  /*11eb0*/  FSETP.NEU.FTZ.AND P2, PT, R14, -INF , PT ;  /* 0xff8000000e00780b */ /* 0x000fe40003f5d000 */
[----:B------:R-:W-:Y:S02]  /*11ec0*/  F2FP.SATFINITE.E4M3.F32.PACK_AB_MERGE_C R187, R36, R33, R187 ;  /* 0x0000002124bb723e */ /* 0x000fe400048070bb */
        /* <DEDUP_REMOVED lines=13> */
[----:B------:R-:W-:-:S02]  /*11fa0*/  IMAD.U32 R85, RZ, RZ, UR61 ;  /* 0x0000003dff557e24 */ /* 0x000fc4000f8e00ff */
[--C-:B------:R-:W-:Y:S01]  /*11fb0*/  FFMA.FTZ R49, R86, UR60, -R95.reuse ;  /* 0x0000003c56317c23 */ /* 0x100fe2000801085f */
[----:B------:R-:W-:-:S01]  /*11fc0*/  FFMA.FTZ R97, R74, UR60, -R95 ;  /* 0x0000003c4a617c23 */ /* 0x000fc2000801085f */
[----:B------:R-:W0:Y:S01]  /*11fd0*/  MUFU.EX2 R50, R50 ;  /* 0x0000003200327308 */ /* 0x000e220000000800 */
[----:B------:R-:W-:-:S01]  /*11fe0*/  FFMA.FTZ R74, R76, UR60, -R95 ;  /* 0x0000003c4c4a7c23 */ /* 0x000fc2000801085f */
[--C-:B------:R-:W-:Y:S01]  /*11ff0*/  FFMA.FTZ R76, R80, UR60, -R95.reuse ;  /* 0x0000003c504c7c23 */ /* 0x100fe2000801085f */
[----:B------:R-:W-:Y:S01]  /*12000*/  PRMT R80, R85, 0x654, R0 ;  /* 0x0000065455507816 */ /* 0x000fe20000000000 */
[--C-:B------:R-:W-:Y:S01]  /*12010*/  FFMA.FTZ R86, R89, UR60, -R95.reuse ;  /* 0x0000003c59567c23 */ /* 0x100fe2000801085f */
[----:B------:R-:W-:-:S01]  /*12020*/  FFMA.FTZ R55, R81, UR60, -R95 ;  /* 0x0000003c51377c23 */ /* 0x000fc2000801085f */
[--C-:B------:R-:W-:Y:S01]  /*12030*/  FFMA.FTZ R83, R83, UR60, -R95.reuse ;  /* 0x0000003c53537c23 */ /* 0x100fe2000801085f */
[----:B------:R1:W-:Y:S01]  /*12040*/  SYNCS.ARRIVE.TRANS64.RED.A1T0 RZ, [R80+URZ], RZ ;  /* 0x000000ff50ff79a7 */ /* 0x0003e2000810043f */
        /* <DEDUP_REMOVED lines=9> */
[----:B0-----:R-:W-:-:S01]  /*120e0*/  FADD.FTZ R70, R37, R50 ;  /* 0x0000003225467221 */ /* 0x001fc20000010000 */
        /* <DEDUP_REMOVED lines=18> */
[----:B-1----:R-:W-:-:S04]  /*12210*/  F2FP.SATFINITE.E4M3.F32.PACK_AB_MERGE_C R184, R66, R53, RZ ;  /* 0x0000003542b8723e */ /* 0x002fc800048070ff */
[----:B------:R-:W1:Y:S01]  /*12220*/  MUFU.EX2 R86, R86 ;  /* 0x0000005600567308 */ /* 0x000e620000000800 */
[----:B------:R-:W-:-:S07]  /*12230*/  F2FP.SATFINITE.E4M3.F32.PACK_AB_MERGE_C R184, R50, R37, R184 ;  /* 0x0000002532b8723e */ /* 0x000fce00048070b8 */
[----:B------:R3:W-:Y:S08]  /*12240*/  MUFU.EX2 R0, R83 ;  /* 0x0000005300007308 */ /* 0x0007f00000000800 */
[----:B------:R-:W4:Y:S01]  /*12250*/  MUFU.EX2 R87, R87 ;  /* 0x0000005700577308 */ /* 0x000f220000000800 */
[----:B---3--:R-:W-:-:S01]  /*12260*/  FADD.FTZ R83, R53, R70 ;  /* 0x0000004635537221 */ /* 0x008fc20000010000 */
[----:B------:R-:W-:Y:S01]  /*12270*/  FFMA.FTZ R70, R84, UR60, -R95 ;  /* 0x0000003c54467c23 */ /* 0x000fe2000801085f */
[----:B------:R-:W-:-:S01]  /*12280*/  FADD.FTZ R84, R32, R85 ;  /* 0x0000005520547221 */ /* 0x000fc20000010000 */
[----:B------:R-:W-:Y:S01]  /*12290*/  FFMA.FTZ R95, R108, UR60, -R95 ;  /* 0x0000003c6c5f7c23 */ /* 0x000fe2000801085f */
[----:B------:R-:W-:-:S02]  /*122a0*/  FADD.FTZ R80, R66, R83 ;  /* 0x0000005342507221 */ /* 0x000fc40000010000 */
[----:B------:R-:W-:Y:S01]  /*122b0*/  FADD.FTZ R85, R33, R84 ;  /* 0x0000005421557221 */ /* 0x000fe20000010000 */
[----:B------:R-:W3:Y:S01]  /*122c0*/  MUFU.EX2 R72, R72 ;  /* 0x0000004800487308 */ /* 0x000ee20000000800 */
[----:B0-----:R-:W-:-:S02]  /*122d0*/  FADD.FTZ R83, R49, R80 ;  /* 0x0000005031537221 */ /* 0x001fc40000010000 */
[----:B------:R-:W-:Y:S01]  /*122e0*/  FADD.FTZ R80, R36, R85 ;  /* 0x0000005524507221 */ /* 0x000fe20000010000 */
[----:B------:R-:W-:Y:S01]  /*122f0*/  CS2R R36, SRZ ;  /* 0x0000000000247805 */ /* 0x000fe2000001ff00 */
[----:B--2---:R-:W-:Y:S02]  /*12300*/  FADD.FTZ R83, R54, R83 ;  /* 0x0000005336537221 */ /* 0x004fe40000010000 */
[----:B------:R-:W-:-:S01]  /*12310*/  FADD.FTZ R85, R3, R80 ;  /* 0x0000005003557221 */ /* 0x000fc20000010000 */
[----:B------:R-:W0:Y:S01]  /*12320*/  MUFU.EX2 R73, R73 ;  /* 0x0000004900497308 */ /* 0x000e220000000800 */
[----:B-1----:R-:W-:-:S01]  /*12330*/  FADD.FTZ R80, R86, R83 ;  /* 0x0000005356507221 */ /* 0x002fc20000010000 */
[----:B----4-:R-:W-:Y:S01]  /*12340*/  F2FP.SATFINITE.E4M3.F32.PACK_AB_MERGE_C R186, R87, R86, RZ ;  /* 0x0000005657ba723e */ /* 0x010fe200048070ff */
[----:B------:R-:W-:-:S02]  /*12350*/  FADD.FTZ R84, R20, R85 ;  /* 0x0000005514547221 */ /* 0x000fc40000010000 */
[----:B------:R-:W-:Y:S01]  /*12360*/  FADD.FTZ R83, R87, R80 ;  /* 0x0000005057537221 */ /* 0x000fe20000010000 */
[----:B------:R-:W-:Y:S01]  /*12370*/  F2FP.SATFINITE.E4M3.F32.PACK_AB_MERGE_C R186, R54, R49, R186 ;  /* 0x0000003136ba723e */ /* 0x000fe200048070ba */
[----:B------:R-:W-:Y:S01]  /*12380*/  FADD.FTZ R85, R13, R84 ;  /* 0x000000540d557221 */ /* 0x000fe20000010000 */
[----:B------:R-:W1:Y:S01]  /*12390*/  MUFU.EX2 R97, R97 ;  /* 0x0000006100617308 */ /* 0x000e620000000800 */
[----:B---3--:R-:W-:-:S01]  /*123a0*/  FADD.FTZ R80, R72, R83 ;  /* 0x0000005348507221 */ /* 0x008fc20000010000 */
[----:B------:R-:W-:Y:S01]  /*123b0*/  CS2R R86, SRZ ;  /* 0x0000000000567805 */ /* 0x000fe2000001ff00 */
[----:B------:R-:W-:-:S04]  /*123c0*/  FADD.FTZ R84, R48, R85 ;  /* 0x0000005530547221 */ /* 0x000fc80000010000 */
[----:B------:R-:W-:Y:S01]  /*123d0*/  FADD.FTZ R83, R21, R84 ;  /* 0x0000005415537221 */ /* 0x000fe20000010000 */
[----:B------:R-:W2:Y:S01]  /*123e0*/  MUFU.EX2 R64, R64 ;  /* 0x0000004000407308 */ /* 0x000ea20000000800 */
[----:B0-----:R-:W-:-:S01]  /*123f0*/  FADD.FTZ R80, R73, R80 ;  /* 0x0000005049507221 */ /* 0x001fc20000010000 */
[----:B------:R-:W-:-:S06]  /*12400*/  CS2R R84, SRZ ;  /* 0x0000000000547805 */ /* 0x000fcc000001ff00 */
[----:B------:R-:W0:Y:S01]  /*12410*/  MUFU.EX2 R112, R99 ;  /* 0x0000006300707308 */ /* 0x000e220000000800 */
[----:B-1----:R-:W-:-:S07]  /*12420*/  FADD.FTZ R29, R97, R80 ;  /* 0x00000050611d7221 */ /* 0x002fce0000010000 */
[----:B------:R-:W1:Y:S01]  /*12430*/  MUFU.EX2 R15, R15 ;  /* 0x0000000f000f7308 */ /* 0x000e620000000800 */
[----:B--2---:R-:W-:-:S01]  /*12440*/  FADD.FTZ R20, R64, R83 ;  /* 0x0000005340147221 */ /* 0x004fc20000010000 */
[----:B------:R-:W-:-:S04]  /*12450*/  F2FP.SATFINITE.E4M3.F32.PACK_AB_MERGE_C R181, R64, R21, RZ ;  /* 0x0000001540b5723e */ /* 0x000fc800048070ff */
        /* <DEDUP_REMOVED lines=21> */
[----:B------:R-:W-:Y:S02]  /*125b0*/  FADD.FTZ R57, R57, R32 ;  /* 0x0000002039397221 */ /* 0x000fe40000010000 */
[----:B------:R-:W1:Y:S01]  /*125c0*/  @P0 LDC R32, c[0x0][0x44c] ;  /* 0x00011300ff200b82 */ /* 0x000e620000000800 */
[----:B------:R-:W-:Y:S01]  /*125d0*/  F2FP.SATFINITE.E4M3.F32.PACK_AB_MERGE_C R183, R52, R15, R183 ;  /* 0x0000000f34b7723e */ /* 0x000fe200048070b7 */
[----:B------:R-:W-:Y:S01]  /*125e0*/  FADD.FTZ R28, R40, R57 ;  /* 0x00000039281c7221 */ /* 0x000fe20000010000 */
[----:B------:R-:W-:Y:S01]  /*125f0*/  CS2R R56, SRZ ;  /* 0x0000000000387805 */ /* 0x000fe2000001ff00 */
[----:B------:R-:W3:Y:S01]  /*12600*/  MUFU.EX2 R41, R41 ;  /* 0x0000002900297308 */ /* 0x000ee20000000800 */
[C---:B--2---:R-:W-:Y:S01]  /*12610*/  F2FP.SATFINITE.E4M3.F32.PACK_AB_MERGE_C R182, R89.reuse, R88, RZ ;  /* 0x0000005859b6723e */ /* 0x044fe200048070ff */
[----:B------:R-:W-:Y:S01]  /*12620*/  FADD.FTZ R89, R89, R20 ;  /* 0x0000001459597221 */ /* 0x000fe20000010000 */
[----:B------:R-:W-:-:S02]  /*12630*/  CS2R R52, SRZ ;  /* 0x0000000000347805 */ /* 0x000fc4000001ff00 */
[----:B------:R-:W-:Y:S02]  /*12640*/  F2FP.SATFINITE.E4M3.F32.PACK_AB_MERGE_C R182, R75, R74, R182 ;  /* 0x0000004a4bb6723e */ /* 0x000fe400048070b6 */
[----:B------:R-:W-:Y:S01]  /*12650*/  CS2R R74, SRZ ;  /* 0x00000000004a7805 */ /* 0x000fe2000001ff00 */
        /* <DEDUP_REMOVED lines=11> */
[----:B--2---:R-:W-:-:S01]  /*12710*/  FADD.FTZ R28, R67, R28 ;  /* 0x0000001c431c7221 */ /* 0x004fc20000010000 */
[----:B------:R-:W-:Y:S02]  /*12720*/  F2FP.SATFINITE.E4M3.F32.PACK_AB_MERGE_C R177, R67, R60, RZ ;  /* 0x0000003c43b1723e */ /* 0x000fe400048070ff */
[----:B------:R-:W-:Y:S02]  /*12730*/  CS2R R66, SRZ ;  /* 0x0000000000427805 */ /* 0x000fe4000001ff00 */
[----:B------:R-:W-:Y:S02]  /*12740*/  F2FP.SATFINITE.E4M3.F32.PACK_AB_MERGE_C R177, R41, R40, R177 ;  /* 0x0000002829b1723e */ /* 0x000fe400048070b1 */
[----:B------:R-:W-:Y:S01]  /*12750*/  CS2R R40, SRZ ;  /* 0x0000000000287805 */ /* 0x000fe2000001ff00 */
[----:B------:R-:W2:Y:S01]  /*12760*/  MUFU.EX2 R58, R58 ;  /* 0x0000003a003a7308 */ /* 0x000ea20000000800 */
[C---:B0-----:R-:W-:Y:S01]  /*12770*/  F2FP.SATFINITE.E4M3.F32.PACK_AB_MERGE_C R176, R79.reuse, R78, RZ ;  /* 0x0000004e4fb0723e */ /* 0x041fe200048070ff */
[----:B------:R-:W-:-:S03]  /*12780*/  FADD.FTZ R79, R79, R20 ;  /* 0x000000144f4f7221 */ /* 0x000fc60000010000 */
[----:B------:R-:W-:Y:S02]  /*12790*/  F2FP.SATFINITE.E4M3.F32.PACK_AB_MERGE_C R176, R77, R76, R176 ;  /* 0x0000004c4db0723e */ /* 0x000fe400048070b0 */
[----:B------:R-:W-:Y:S01]  /*127a0*/  CS2R R76, SRZ ;  /* 0x00000000004c7805 */ /* 0x000fe2000001ff00 */
[----:B------:R-:W0:Y:S01]  /*127b0*/  MUFU.EX2 R82, R82 ;  /* 0x0000005200527308 */ /* 0x000e220000000800 */
[----:B---3--:R-:W-:-:S07]  /*127c0*/  FADD.FTZ R25, R65, R28 ;  /* 0x0000001c41197221 */ /* 0x008fce0000010000 */
[----:B------:R-:W3:Y:S01]  /*127d0*/  MUFU.EX2 R59, R59 ;  /* 0x0000003b003b7308 */ /* 0x000ee20000000800 */
[----:B--2---:R-:W-:-:S01]  /*127e0*/  FADD.FTZ R20, R58, R79 ;  /* 0x0000004f3a147221 */ /* 0x004fc20000010000 */
[----:B------:R-:W-:-:S06]  /*127f0*/  CS2R R78, SRZ ;  /* 0x00000000004e7805 */ /* 0x000fcc000001ff00 */
        /* <DEDUP_REMOVED lines=9> */
[C---:B---3--:R-:W-:Y:S01]  /*12890*/  F2FP.SATFINITE.E4M3.F32.PACK_AB_MERGE_C R179, R42.reuse, R47, RZ ;  /* 0x0000002f2ab3723e */ /* 0x048fe200048070ff */
[----:B------:R-:W-:-:S03]  /*128a0*/  FADD.FTZ R42, R42, R25 ;  /* 0x000000192a2a7221 */ /* 0x000fc60000010000 */
[----:B------:R-:W-:Y:S02]  /*128b0*/  F2FP.SATFINITE.E4M3.F32.PACK_AB_MERGE_C R179, R82, R65, R179 ;  /* 0x0000004152b3723e */ /* 0x000fe400048070b3 */
[----:B------:R-:W-:Y:S02]  /*128c0*/  CS2R R82, SRZ ;  /* 0x0000000000527805 */ /* 0x000fe4000001ff00 */
[----:B------:R-:W-:Y:S01]  /*128d0*/  CS2R R64, SRZ ;  /* 0x0000000000407805 */ /* 0x000fe2000001ff00 */
[----:B------:R-:W3:Y:S01]  /*128e0*/  MUFU.EX2 R26, R26 ;  /* 0x0000001a001a7308 */ /* 0x000ee20000000800 */
[C---:B--2---:R-:W-:Y:S01]  /*128f0*/  F2FP.SATFINITE.E4M3.F32.PACK_AB_MERGE_C R178, R61.reuse, R62, RZ ;  /* 0x0000003e3db2723e */ /* 0x044fe200048070ff */
[----:B------:R-:W-:-:S03]  /*12900*/  FADD.FTZ R61, R61, R20 ;  /* 0x000000143d3d7221 */ /* 0x000fc60000010000 */
[----:B------:R-:W-:Y:S01]  /*12910*/  F2FP.SATFINITE.E4M3.F32.PACK_AB_MERGE_C R178, R59, R58, R178 ;  /* 0x0000003a3bb2723e */ /* 0x000fe200048070b2 */
[----:B------:R-:W-:-:S01]  /*12920*/  FADD.FTZ R20, R0, R61 ;  /* 0x0000003d00147221 */ /* 0x000fc20000010000 */
[----:B------:R-:W-:Y:S01]  /*12930*/  CS2R R60, SRZ ;  /* 0x00000000003c7805 */ /* 0x000fe2000001ff00 */
[----:B------:R-:W2:Y:S01]  /*12940*/  MUFU.EX2 R55, R55 ;  /* 0x0000003700377308 */ /* 0x000ea20000000800 */
[----:B0-----:R-:W-:-:S01]  /*12950*/  FADD.FTZ R15, R27, R42 ;  /* 0x0000002a1b0f7221 */ /* 0x001fc20000010000 */
[----:B------:R-:W-:-:S06]  /*12960*/  CS2R R58, SRZ ;  /* 0x00000000003a7805 */ /* 0x000fcc000001ff00 */
[----:B------:R-:W0:Y:S01]  /*12970*/  MUFU.EX2 R31, R31 ;  /* 0x0000001f001f7308 */ /* 0x000e220000000800 */
[----:B---3--:R-:W-:-:S07]  /*12980*/  FADD.FTZ R28, R26, R15 ;  /* 0x0000000f1a1c7221 */ /* 0x008fce0000010000 */
[----:B------:R-:W3:Y:S01]  /*12990*/  MUFU.EX2 R68, R68 ;  /* 0x0000004400447308 */ /* 0x000ee20000000800 */
[----:B--2---:R-:W-:-:S07]  /*129a0*/  FADD.FTZ R15, R55, R20 ;  /* 0x00000014370f7221 */ /* 0x004fce0000010000 */
[----:B------:R-:W2:Y:S01]  /*129b0*/  MUFU.EX2 R81, R81 ;  /* 0x0000005100517308 */ /* 0x000ea20000000800 */
[----:B0-----:R-:W-:-:S02]  /*129c0*/  FADD.FTZ R25, R31, R28 ;  /* 0x0000001c1f197221 */ /* 0x001fc40000010000 */
[----:B------:R-:W0:Y:S05]  /*129d0*/  @P0 LDC R28, c[0x0][0x450] ;  /* 0x00011400ff1c0b82 */ /* 0x000e2a0000000800 */
[----:B------:R-:W4:Y:S01]  /*129e0*/  MUFU.EX2 R104, R104 ;  /* 0x0000006800687308 */ /* 0x000f220000000800 */
[----:B---3--:R-:W-:-:S07]  /*129f0*/  FADD.FTZ R20, R68, R15 ;  /* 0x0000000f44147221 */ /* 0x008fce0000010000 */
[----:B------:R-:W3:Y:S01]  /*12a00*/  MUFU.EX2 R30, R30 ;  /* 0x0000001e001e7308 */ /* 0x000ee20000000800 */
[C---:B--2---:R-:W-:Y:S01]  /*12a10*/  F2FP.SATFINITE.E4M3.F32.PACK_AB_MERGE_C R172, R81.reuse, R68, RZ ;  /* 0x0000004451ac723e */ /* 0x044fe200048070ff */
[----:B------:R-:W-:Y:S01]  /*12a20*/  FADD.FTZ R20, R81, R20 ;  /* 0x0000001451147221 */ /* 0x000fe20000010000 */
[----:B------:R-:W-:Y:S02]  /*12a30*/  CS2R R80, SRZ ;  /* 0x0000000000507805 */ /* 0x000fe4000001ff00 */
[----:B------:R-:W-:Y:S02]  /*12a40*/  F2FP.SATFINITE.E4M3.F32.PACK_AB_MERGE_C R172, R55, R0, R172 ;  /* 0x0000000037ac723e */ /* 0x000fe400048070ac */
[----:B------:R-:W-:Y:S01]  /*12a50*/  CS2R R54, SRZ ;  /* 0x0000000000367805 */ /* 0x000fe2000001ff00 */
[----:B------:R-:W2:Y:S01]  /*12a60*/  MUFU.EX2 R69, R69 ;  /* 0x0000004500457308 */ /* 0x000ea20000000800 */
[----:B----4-:R-:W-:-:S01]  /*12a70*/  FADD.FTZ R25, R104, R25 ;  /* 0x0000001968197221 */ /* 0x010fc20000010000 */
[----:B------:R-:W-:-:S04]  /*12a80*/  F2FP.SATFINITE.E4M3.F32.PACK_AB_MERGE_C R173, R104, R31, RZ ;  /* 0x0000001f68ad723e */ /* 0x000fc800048070ff */
[----:B------:R-:W-:Y:S01]  /*12a90*/  F2FP.SATFINITE.E4M3.F32.PACK_AB_MERGE_C R173, R26, R27, R173 ;  /* 0x0000001b1aad723e */ /* 0x000fe200048070ad */
[----:B-1----:R-:W-:Y:S01]  /*12aa0*/  @P0 IMAD.HI.U32 R27, R199, R32, RZ ;  /* 0x00000020c71b0227 */ /* 0x002fe200078e00ff */
[----:B------:R-:W1:Y:S03]  /*12ab0*/  MUFU.EX2 R43, R43 ;  /* 0x0000002b002b7308 */ /* 0x000e660000000800 */
[----:B---3--:R-:W-:-:S01]  /*12ac0*/  FADD.FTZ R0, R30, R25 ;  /* 0x000000191e007221 */ /* 0x008fc20000010000 */
[----:B------:R-:W-:Y:S02]  /*12ad0*/  MOV R26, R199 ;  /* 0x000000c7001a7202 */ /* 0x000fe40000000f00 */
[----:B------:R-:W-:Y:S02]  /*12ae0*/  CS2R R32, SRZ ;  /* 0x0000000000207805 */ /* 0x000fe4000001ff00 */
[----:B0-----:R-:W-:-:S02]  /*12af0*/  @P0 SHF.R.U32.HI R26, RZ, R28, R27 ;  /* 0x0000001cff1a0219 */ /* 0x001fc4000001161b */
[----:B------:R-:W-:Y:S01]  /*12b00*/  CS2R R28, SRZ ;  /* 0x00000000001c7805 */ /* 0x000fe2000001ff00 */
[----:B------:R-:W0:Y:S01]  /*12b10*/  MUFU.EX2 R70, R70 ;  /* 0x0000004600467308 */ /* 0x000e220000000800 */
[----:B--2---:R-:W-:-:S07]  /*12b20*/  FADD.FTZ R15, R69, R20 ;  /* 0x00000014450f7221 */ /* 0x004fce0000010000 */
[----:B------:R-:W-:Y:S01]  /*12b30*/  MUFU.EX2 R34, R34 ;  /* 0x0000002200227308 */ /* 0x000fe20000000800 */
[----:B-1----:R-:W-:-:S07]  /*12b40*/  FADD.FTZ R25, R43, R0 ;  /* 0x000000002b197221 */ /* 0x002fce0000010000 */
[----:B------:R-:W1:Y:S01]  /*12b50*/  MUFU.EX2 R35, R35 ;  /* 0x0000002300237308 */ /* 0x000e620000000800 */
[----:B0-----:R-:W-:-:S07]  /*12b60*/  FADD.FTZ R15, R70, R15 ;  /* 0x0000000f460f7221 */ /* 0x001fce0000010000 */
[----:B------:R-:W-:Y:S08]  /*12b70*/  MUFU.EX2 R94, R94 ;  /* 0x0000005e005e7308 */ /* 0x000ff00000000800 */
[----:B------:R-:W0:Y:S01]  /*12b80*/  MUFU.EX2 R3, R92 ;  /* 0x0000005c00037308 */ /* 0x000e220000000800 */
[----:B-1----:R-:W-:Y:S01]  /*12b90*/  F2FP.SATFINITE.E4M3.F32.PACK_AB_MERGE_C R20, R35, R34, RZ ;  /* 0x000000222314723e */ /* 0x002fe200048070ff */
[----:B------:R-:W-:-:S03]  /*12ba0*/  FADD.FTZ R34, R34, R25 ;  /* 0x0000001922227221 */ /* 0x000fc60000010000 */
[----:B------:R-:W-:Y:S01]  /*12bb0*/  F2FP.SATFINITE.E4M3.F32.PACK_AB_MERGE_C R175, R43, R30, R20 ;  /* 0x0000001e2baf723e */ /* 0x000fe20004807014 */
[----:B------:R-:W-:-:S01]  /*12bc0*/  FADD.FTZ R35, R35, R34 ;  /* 0x0000002223237221 */ /* 0x000fc20000010000 */
[----:B------:R-:W-:Y:S01]  /*12bd0*/  CS2R R42, SRZ ;  /* 0x00000000002a7805 */ /* 0x000fe2000001ff00 */
[----:B------:R-:W1:Y:S01]  /*12be0*/  MUFU.EX2 R46, R46 ;  /* 0x0000002e002e7308 */ /* 0x000e620000000800 */
[----:B------:R-:W-:-:S07]  /*12bf0*/  CS2R R30, SRZ ;  /* 0x00000000001e7805 */ /* 0x000fce000001ff00 */
[----:B------:R-:W2:Y:S01]  /*12c00*/  MUFU.EX2 R98, R98 ;  /* 0x0000006200627308 */ /* 0x000ea20000000800 */
[----:B0-----:R-:W-:Y:S01]  /*12c10*/  F2FP.SATFINITE.E4M3.F32.PACK_AB_MERGE_C R0, R3, R94, RZ ;  /* 0x0000005e0300723e */ /* 0x001fe200048070ff */
[----:B------:R-:W-:-:S03]  /*12c20*/  FADD.FTZ R94, R94, R15 ;  /* 0x0000000f5e5e7221 */ /* 0x000fc60000010000 */
[----:B------:R-:W-:Y:S01]  /*12c30*/  F2FP.SATFINITE.E4M3.F32.PACK_AB_MERGE_C R174, R70, R69, R0 ;  /* 0x0000004546ae723e */ /* 0x000fe20004807000 */
[----:B------:R-:W-:-:S01]  /*12c40*/  FADD.FTZ R3, R3, R94 ;  /* 0x0000005e03037221 */ /* 0x000fc20000010000 */
[----:B------:R-:W-:Y:S01]  /*12c50*/  CS2R R68, SRZ ;  /* 0x0000000000447805 */ /* 0x000fe2000001ff00 */
[----:B------:R-:W0:Y:S01]  /*12c60*/  MUFU.EX2 R71, R71 ;  /* 0x0000004700477308 */ /* 0x000e220000000800 */
[----:B-1----:R-:W-:-:S01]  /*12c70*/  FADD.FTZ R20, R46, R35 ;  /* 0x000000232e147221 */ /* 0x002fc20000010000 */
[----:B------:R-:W-:-:S06]  /*12c80*/  CS2R R34, SRZ ;  /* 0x0000000000227805 */ /* 0x000fcc000001ff00 */
[----:B------:R-:W1:Y:S01]  /*12c90*/  MUFU.EX2 R21, R96 ;  /* 0x0000006000157308 */ /* 0x000e620000000800 */
[----:B--2---:R-:W-:-:S07]  /*12ca0*/  FADD.FTZ R0, R98, R3 ;  /* 0x0000000362007221 */ /* 0x004fce0000010000 */
[----:B------:R-:W2:Y:S01]  /*12cb0*/  MUFU.EX2 R38, R38 ;  /* 0x0000002600267308 */ /* 0x000ea20000000800 */
[----:B0-----:R-:W-:-:S07]  /*12cc0*/  FADD.FTZ R15, R71, R20 ;  /* 0x00000014470f7221 */ /* 0x001fce0000010000 */
[----:B------:R-:W-:Y:S01]  /*12cd0*/  MUFU.EX2 R102, R102 ;  /* 0x0000006600667308 */ /* 0x000fe20000000800 */
[----:B-1----:R-:W-:-:S07]  /*12ce0*/  FADD.FTZ R3, R21, R0 ;  /* 0x0000000015037221 */ /* 0x002fce0000010000 */
[----:B------:R-:W0:Y:S01]  /*12cf0*/  MUFU.EX2 R13, R100 ;  /* 0x00000064000d7308 */ /* 0x000e220000000800 */
[----:B--2---:R-:W-:-:S01]  /*12d00*/  FADD.FTZ R0, R38, R15 ;  /* 0x0000000f26007221 */ /* 0x004fc20000010000 */
[----:B------:R-:W-:Y:S02]  /*12d10*/  IADD3 R15, R26, R189, -R191 ;  /* 0x000000bd1a0f7210 */ /* 0x000fe40007ffe8bf */
[----:B------:R-:W-:-:S03]  /*12d20*/  CS2R R26, SRZ ;  /* 0x00000000001a7805 */ /* 0x000fc6000001ff00 */
[----:B------:R-:W-:Y:S01]  /*12d30*/  IMAD.HI R15, R15, 0x66666667, RZ ;  /* 0x666666670f0f7827 */ /* 0x000fe200078e02ff */
[----:B------:R-:W1:Y:S08]  /*12d40*/  MUFU.EX2 R51, R51 ;  /* 0x0000003300337308 */ /* 0x000e700000000800 */
[----:B------:R-:W2:Y:S01]  /*12d50*/  MUFU.EX2 R39, R39 ;  /* 0x0000002700277308 */ /* 0x000ea20000000800 */
[----:B0-----:R-:W-:Y:S01]  /*12d60*/  F2FP.SATFINITE.E4M3.F32.PACK_AB_MERGE_C R25, R13, R102, RZ ;  /* 0x000000660d19723e */ /* 0x001fe200048070ff */
[----:B------:R-:W-:-:S03]  /*12d70*/  FADD.FTZ R102, R102, R3 ;  /* 0x0000000366667221 */ /* 0x000fc60000010000 */
[----:B------:R-:W-:Y:S01]  /*12d80*/  F2FP.SATFINITE.E4M3.F32.PACK_AB_MERGE_C R168, R21, R98, R25 ;  /* 0x0000006215a8723e */ /* 0x000fe20004807019 */
[----:B------:R-:W-:-:S02]  /*12d90*/  FADD.FTZ R13, R13, R102 ;  /* 0x000000660d0d7221 */ /* 0x000fc40000010000 */
[----:B------:R-:W0:Y:S01]  /*12da0*/  MUFU.EX2 R106, R106 ;  /* 0x0000006a006a7308 */ /* 0x000e220000000800 */
[----:B-1----:R-:W-:-:S01]  /*12db0*/  FADD.FTZ R0, R51, R0 ;  /* 0x0000000033007221 */ /* 0x002fc20000010000 */
[----:B------:R-:W-:Y:S02]  /*12dc0*/  F2FP.SATFINITE.E4M3.F32.PACK_AB_MERGE_C R38, R51, R38, RZ ;  /* 0x000000263326723e */ /* 0x000fe400048070ff */
[----:B------:R-:W-:Y:S02]  /*12dd0*/  CS2R R50, SRZ ;  /* 0x0000000000327805 */ /* 0x000fe4000001ff00 */
[----:B------:R-:W-:Y:S02]  /*12de0*/  F2FP.SATFINITE.E4M3.F32.PACK_AB_MERGE_C R169, R71, R46, R38 ;  /* 0x0000002e47a9723e */ /* 0x000fe40004807026 */
[----:B------:R-:W-:Y:S01]  /*12df0*/  CS2R R70, SRZ ;  /* 0x0000000000467805 */ /* 0x000fe2000001ff00 */
[----:B------:R-:W1:Y:S01]  /*12e00*/  MUFU.EX2 R44, R44 ;  /* 0x0000002c002c7308 */ /* 0x000e620000000800 */
[----:B--2---:R-:W-:-:S01]  /*12e10*/  FADD.FTZ R3, R39, R0 ;  /* 0x0000000027037221 */ /* 0x004fc20000010000 */
[----:B------:R-:W-:-:S06]  /*12e20*/  CS2R R46, SRZ ;  /* 0x00000000002e7805 */ /* 0x000fcc000001ff00 */
[----:B------:R-:W2:Y:S01]  /*12e30*/  MUFU.EX2 R63, R63 ;  /* 0x0000003f003f7308 */ /* 0x000ea20000000800 */
[----:B0-----:R-:W-:-:S07]  /*12e40*/  FADD.FTZ R0, R106, R13 ;  /* 0x0000000d6a007221 */ /* 0x001fce0000010000 */
[----:B------:R-:W-:Y:S01]  /*12e50*/  MUFU.EX2 R45, R45 ;  /* 0x0000002d002d7308 */ /* 0x000fe20000000800 */
[----:B-1----:R-:W-:-:S07]  /*12e60*/  FADD.FTZ R20, R44, R3 ;  /* 0x000000032c147221 */ /* 0x002fce0000010000 */
[----:B------:R-:W0:Y:S01]  /*12e70*/  MUFU.EX2 R24, R24 ;  /* 0x0000001800187308 */ /* 0x000e220000000800 */
[----:B--2---:R-:W-:-:S07]  /*12e80*/  FADD.FTZ R3, R63, R0 ;  /* 0x000000003f037221 */ /* 0x004fce0000010000 */
[----:B------:R-:W-:Y:S08]  /*12e90*/  MUFU.EX2 R110, R110 ;  /* 0x0000006e006e7308 */ /* 0x000ff00000000800 */
[----:B------:R-:W1:Y:S01]  /*12ea0*/  MUFU.EX2 R95, R95 ;  /* 0x0000005f005f7308 */ /* 0x000e620000000800 */
[----:B0-----:R-:W-:Y:S01]  /*12eb0*/  F2FP.SATFINITE.E4M3.F32.PACK_AB_MERGE_C R0, R24, R45, RZ ;  /* 0x0000002d1800723e */ /* 0x001fe200048070ff */
[----:B------:R-:W-:Y:S01]  /*12ec0*/  FADD.FTZ R45, R45, R20 ;  /* 0x000000142d2d7221 */ /* 0x000fe20000010000 */
[----:B------:R-:W-:-:S02]  /*12ed0*/  SHF.R.U32.HI R20, RZ, 0x1f, R15 ;  /* 0x0000001fff147819 */ /* 0x000fc4000001160f */
[----:B------:R-:W-:Y:S01]  /*12ee0*/  F2FP.SATFINITE.E4M3.F32.PACK_AB_MERGE_C R171, R44, R39, R0 ;  /* 0x000000272cab723e */ /* 0x000fe20004807000 */
[----:B------:R-:W-:-:S01]  /*12ef0*/  FADD.FTZ R0, R24, R45 ;  /* 0x0000002d18007221 */ /* 0x000fc20000010000 */
[----:B------:R-:W-:Y:S02]  /*12f00*/  CS2R R44, SRZ ;  /* 0x00000000002c7805 */ /* 0x000fe4000001ff00 */
[----:B------:R-:W-:Y:S02]  /*12f10*/  CS2R R38, SRZ ;  /* 0x0000000000267805 */ /* 0x000fe4000001ff00 */
[----:B------:R-:W-:Y:S02]  /*12f20*/  CS2R R24, SRZ ;  /* 0x0000000000187805 */ /* 0x000fe4000001ff00 */
[----:B-1----:R-:W-:Y:S01]  /*12f30*/  F2FP.SATFINITE.E4M3.F32.PACK_AB_MERGE_C R13, R95, R110, RZ ;  /* 0x0000006e5f0d723e */ /* 0x002fe200048070ff */
[----:B------:R-:W-:-:S03]  /*12f40*/  FADD.FTZ R110, R110, R3 ;  /* 0x000000036e6e7221 */ /* 0x000fc60000010000 */
[----:B------:R-:W-:Y:S01]  /*12f50*/  F2FP.SATFINITE.E4M3.F32.PACK_AB_MERGE_C R170, R63, R106, R13 ;  /* 0x0000006a3faa723e */ /* 0x000fe2000480700d */
[----:B------:R-:W-:-:S01]  /*12f60*/  FADD.FTZ R3, R95, R110 ;  /* 0x0000006e5f037221 */ /* 0x000fc20000010000 */
[----:B------:R-:W-:Y:S02]  /*12f70*/  LEA.HI.SX32 R13, R15, R20, 0x1a ;  /* 0x000000140f0d7211 */ /* 0x000fe400078fd2ff */
[----:B------:R-:W-:Y:S02]  /*12f80*/  CS2R R62, SRZ ;  /* 0x00000000003e7805 */ /* 0x000fe4000001ff00 */
[----:B------:R-:W-:-:S04]  /*12f90*/  VIMNMX R13, RZ, R13, !PT ;  /* 0x0000000dff0d7248 */ /* 0x000fc80007fe0100 */
[----:B------:R-:W-:-:S13]  /*12fa0*/  ISETP.GE.AND P2, PT, R218, R13, PT ;  /* 0x0000000dda00720c */ /* 0x000fda0003f46270 */
[----:B------:R-:W-:Y:S05]  /*12fb0*/  @!P2 BRA `(.L_x_10031) ;  /* 0x0000004000dca947 */ /* 0x000fea0003800000 */
[----:B------:R-:W-:Y:S01]  /*12fc0*/  IMAD.MOV.U32 R216, RZ, RZ, R90 ;  /* 0x000000ffffd87224 */ /* 0x000fe200078e005a */
[----:B------:R-:W-:Y:S01]  /*12fd0*/  MOV R87, RZ ;  /* 0x000000ff00577202 */ /* 0x000fe20000000f00 */
[----:B------:R-:W-:Y:S02]  /*12fe0*/  IMAD.MOV.U32 R217, RZ, RZ, R14 ;  /* 0x000000ffffd97224 */ /* 0x000fe400078e000e */
[----:B------:R-:W-:Y:S02]  /*12ff0*/  IMAD.MOV.U32 R222, RZ, RZ, R197 ;  /* 0x000000ffffde7224 */ /* 0x000fe400078e00c5 */
[----:B------:R-:W-:-:S07]  /*13000*/  IMAD.MOV.U32 R219, RZ, RZ, R193 ;  /* 0x000000ffffdb7224 */ /* 0x000fce00078e00c1 */
.L_x_10043:
        /* <DEDUP_REMOVED lines=8> */
.L_x_10033:
[----:B------:R-:W-:-:S05]  /*13090*/  VIADD R14, R219, 0x1 ;  /* 0x00000001db0e7836 */ /* 0x000fca0000000000 */
[----:B------:R-:W-:-:S04]  /*130a0*/  ISETP.NE.AND P3, PT, R14, 0x2, PT ;  /* 0x000000020e00780c */ /* 0x000fc80003f65270 */
[----:B------:R-:W-:Y:S02]  /*130b0*/  SEL R15, R14, RZ, P3 ;  /* 0x000000ff0e0f7207 */ /* 0x000fe40001800000 */
[----:B------:R-:W-:-:S03]  /*130c0*/  SHF.L.U32 R14, R197, 0x1f, RZ ;  /* 0x0000001fc50e7819 */ /* 0x000fc600000006ff */
[----:B------:R-:W-:-:S04]  /*130d0*/  IMAD R15, R15, 0x8, R18 ;  /* 0x000000080f0f7824 */ /* 0x000fc800078e0212 */
[----:B------:R0:W1:Y:S01]  /*130e0*/  SYNCS.PHASECHK.TRANS64.TRYWAIT P3, [R15+URZ+0x22830], R14 ;  /* 0x0228300e0f0075a7 */ /* 0x000062000806017f */
[----:B------:R-:W-:Y:S05]  /*130f0*/  @!P1 BRA `(.L_x_10034) ;  /* 0x0000000000049947 */ /* 0x000fea0003800000 */
[----:B------:R-:W-:Y:S01]  /*13100*/  BPT.TRAP 0x1 ;  /* 0x000000040000795c */ /* 0x000fe20000300000 */
.L_x_10034:
[----:B------:R-:W-:Y:S04]  /*13110*/  BSSY B0, `(.L_x_10032) ;  /* 0x0000004000007945 */ /* 0x000fe80003800000 */
[----:B-1----:R-:W-:Y:S05]  /*13120*/  @P3 BRA `(.L_x_10035) ;  /* 0x0000000000083947 */ /* 0x002fea0003800000 */
[----:B------:R-:W1:Y:S02]  /*13130*/  SYNCS.PHASECHK.TRANS64.TRYWAIT P3, [R15+URZ+0x22830], R14 ;  /* 0x0228300e0f0075a7 */ /* 0x000e64000806017f */
[----:B-1----:R-:W-:Y:S05]  /*13140*/  @!P3 BRA `(.L_x_10036) ;  /* 0x0000014400ccb947 */ /* 0x002fea0003800000 */
.L_x_10035:
[----:B------:R-:W-:Y:S05]  /*13150*/  BSYNC B0 ;  /* 0x0000000000007941 */ /* 0x000fea0003800000 */
.L_x_10032:
        /* <DEDUP_REMOVED lines=13> */
[----:B------:R-:W-:-:S02]  /*13230*/  R2UR UR29, R5 ;  /* 0x00000000051d72ca */ /* 0x000fc400000e0000 */
[----:B------:R-:W-:Y:S01]  /*13240*/  R2UR UR35, R15 ;  /* 0x000000000f2372ca */ /* 0x000fe200000e0000 */
[C---:B------:R-:W-:Y:S01]  /*13250*/  VIADD R88, R20.reuse, 0x200 ;  /* 0x0000020014587836 */ /* 0x040fe20000000000 */
[C---:B------:R-:W-:Y:S01]  /*13260*/  R2UR UR30, R20.reuse ;  /* 0x00000000141e72ca */ /* 0x040fe200000e0000 */
[----:B------:R-:W-:Y:S01]  /*13270*/  VIADD R90, R20, 0x300 ;  /* 0x00000300145a7836 */ /* 0x000fe20000000000 */
[----:B------:R-:W-:Y:S02]  /*13280*/  R2UR UR32, R4 ;  /* 0x00000000042072ca */ /* 0x000fe400000e0000 */
[----:B------:R-:W-:Y:S02]  /*13290*/  R2UR UR33, R5 ;  /* 0x00000000052172ca */ /* 0x000fe400000e0000 */
[----:B------:R-:W-:Y:S01]  /*132a0*/  R2UR UR38, R88 ;  /* 0x00000000582672ca */ /* 0x000fe200000e0000 */
[----:B------:R-:W-:Y:S01]  /*132b0*/  VIADD R88, R20, 0x2 ;  /* 0x0000000214587836 */ /* 0x000fe20000000000 */
[----:B------:R-:W-:-:S02]  /*132c0*/  R2UR UR39, R89 ;  /* 0x00000000592772ca */ /* 0x000fc400000e0000 */
[----:B------:R-:W-:Y:S02]  /*132d0*/  R2UR UR36, R4 ;  /* 0x00000000042472ca */ /* 0x000fe400000e0000 */
[----:B0-----:R-:W-:Y:S02]  /*132e0*/  SHF.R.U32.HI R14, RZ, 0x7, R14 ;  /* 0x00000007ff0e7819 */ /* 0x001fe4000001160e */
[----:B------:R-:W-:Y:S02]  /*132f0*/  R2UR UR37, R5 ;  /* 0x00000000052572ca */ /* 0x000fe400000e0000 */
[----:B------:R-:W-:Y:S01]  /*13300*/  MOV R91, 0x40000040 ;  /* 0x40000040005b7802 */ /* 0x000fe20000000f00 */
[----:B------:R-:W-:Y:S01]  /*13310*/  VIADD R92, R14, 0x8 ;  /* 0x000000080e5c7836 */ /* 0x000fe20000000000 */
[----:B------:R-:W-:Y:S01]  /*13320*/  R2UR UR47, R93 ;  /* 0x000000005d2f72ca */ /* 0x000fe200000e0000 */
[----:B------:R-:W-:Y:S01]  /*13330*/  VIADD R14, R20, 0x100 ;  /* 0x00000100140e7836 */ /* 0x000fe20000000000 */
[----:B------:R-:W-:Y:S01]  /*13340*/  R2UR UR6, R90 ;  /* 0x000000005a0672ca */ /* 0x000fe200000e0000 */
[----:B------:R-:W-:Y:S01]  /*13350*/  VIADD R90, R20, 0x102 ;  /* 0x00000102145a7836 */ /* 0x000fe20000000000 */
[----:B------:R0:W-:Y:S01]  /*13360*/  BAR.SYNC.DEFER_BLOCKING R92, 0x100 ;  /* 0x0004005c0000751d */ /* 0x0001e20000010000 */
[----:B------:R-:W-:-:S02]  /*13370*/  R2UR UR7, R91 ;  /* 0x000000005b0772ca */ /* 0x000fc400000e0000 */
[----:B------:R-:W-:Y:S01]  /*13380*/  R2UR UR34, R14 ;  /* 0x000000000e2272ca */ /* 0x000fe200000e0000 */
[----:B------:R-:W-:Y:S01]  /*13390*/  VIADD R14, R20, 0x400 ;  /* 0x00000400140e7836 */ /* 0x000fe20000000000 */
[----:B------:R-:W-:Y:S02]  /*133a0*/  R2UR UR44, R4 ;  /* 0x00000000042c72ca */ /* 0x000fe400000e0000 */
[----:B------:R-:W-:Y:S01]  /*133b0*/  R2UR UR45, R5 ;  /* 0x00000000052d72ca */ /* 0x000fe200000e0000 */
[----:B0-----:R-:W-:Y:S01]  /*133c0*/  VIADD R92, R20, 0x202 ;  /* 0x00000202145c7836 */ /* 0x001fe20000000000 */
[----:B------:R-:W-:Y:S02]  /*133d0*/  R2UR UR58, R90 ;  /* 0x000000005a3a72ca */ /* 0x000fe400000e0000 */
[----:B------:R-:W-:Y:S02]  /*133e0*/  R2UR UR59, R91 ;  /* 0x000000005b3b72ca */ /* 0x000fe400000e0000 */
[----:B------:R-:W-:Y:S01]  /*133f0*/  R2UR UR46, R92 ;  /* 0x000000005c2e72ca */ /* 0x000fe200000e0000 */
[----:B------:R-:W-:Y:S01]  /*13400*/  VIADD R92, R20, 0x4 ;  /* 0x00000004145c7836 */ /* 0x000fe20000000000 */
[----:B------:R-:W-:Y:S01]  /*13410*/  MOV R90, UR47 ;  /* 0x0000002f005a7c02 */ /* 0x000fe20008000f00 */
[----:B------:R-:W-:Y:S01]  /*13420*/  UMOV UR47, UR7 ;  /* 0x00000007002f7c82 */ /* 0x000fe20008000000 */
[----:B------:R-:W-:-:S02]  /*13430*/  R2UR UR4, R88 ;  /* 0x00000000580472ca */ /* 0x000fc400000e0000 */
[----:B------:R-:W-:Y:S02]  /*13440*/  IADD3 R88, R20, 0x402, RZ ;  /* 0x0000040214587810 */ /* 0x000fe40007ffe0ff */
[----:B------:R-:W-:Y:S01]  /*13450*/  R2UR UR8, R14 ;  /* 0x000000000e0872ca */ /* 0x000fe200000e0000 */
[----:B------:R-:W-:Y:S01]  /*13460*/  VIADD R14, R20, 0x302 ;  /* 0x00000302140e7836 */ /* 0x000fe20000000000 */
[----:B------:R-:W-:Y:S01]  /*13470*/  R2UR UR54, R88 ;  /* 0x00000000583672ca */ /* 0x000fe200000e0000 */
[----:B------:R-:W-:Y:S01]  /*13480*/  WARPGROUP.ARRIVE ;  /* 0x00000000000079c5 */ /* 0x000fe20000000000 */
[----:B------:R-:W-:Y:S01]  /*13490*/  VIADD R88, R20, 0x204 ;  /* 0x0000020414587836 */ /* 0x000fe20000000000 */
[----:B------:R-:W-:Y:S01]  /*134a0*/  MOV R91, UR46 ;  /* 0x0000002e005b7c02 */ /* 0x000fe20008000f00 */
[----:B------:R-:W-:Y:S01]  /*134b0*/  UMOV UR46, UR6 ;  /* 0x00000006002e7c82 */ /* 0x000fe20008000000 */
[----:B------:R-:W-:Y:S02]  /*134c0*/  R2UR UR9, R15 ;  /* 0x000000000f0972ca */ /* 0x000fe400000e0000 */
[----:B------:R-:W-:Y:S01]  /*134d0*/  QGMMA.64x32x32.F32.E4M3.E4M3 R152, gdesc[UR28], RZ, !UPT, gsb0 ;  /* 0x006000001c9879f3 */ /* 0x000fe2000c0008ff */
[----:B------:R-:W-:Y:S01]  /*134e0*/  R2UR UR14, R88 ;  /* 0x00000000580e72ca */ /* 0x000fe200000e0000 */
[----:B------:R-:W-:Y:S01]  /*134f0*/  VIADD R88, R20, 0x404 ;  /* 0x0000040414587836 */ /* 0x000fe20000000000 */
[----:B------:R-:W-:-:S02]  /*13500*/  R2UR UR5, R89 ;  /* 0x00000000590572ca */ /* 0x000fc400000e0000 */
[C---:B------:R-:W-:Y:S02]  /*13510*/  R2UR UR55, R89.reuse ;  /* 0x00000000593772ca */ /* 0x040fe400000e0000 */
[----:B------:R-:W-:Y:S02]  /*13520*/  R2UR UR6, R92 ;  /* 0x000000005c0672ca */ /* 0x000fe400000e0000 */
[C---:B------:R-:W-:Y:S02]  /*13530*/  R2UR UR15, R89.reuse ;  /* 0x00000000590f72ca */ /* 0x040fe400000e0000 */
[----:B------:R-:W-:Y:S01]  /*13540*/  R2UR UR22, R88 ;  /* 0x00000000581672ca */ /* 0x000fe200000e0000 */
[----:B------:R-:W-:Y:S01]  /*13550*/  VIADD R88, R20, 0x206 ;  /* 0x0000020614587836 */ /* 0x000fe20000000000 */
[----:B------:R-:W-:Y:S01]  /*13560*/  R2UR UR23, R89 ;  /* 0x00000000591772ca */ /* 0x000fe200000e0000 */
[----:B------:R-:W-:Y:S01]  /*13570*/  IMAD.MOV.U32 R89, RZ, RZ, 0x40000040 ;  /* 0x40000040ff597424 */ /* 0x000fe200078e00ff */
[----:B------:R-:W-:-:S02]  /*13580*/  R2UR UR56, R4 ;  /* 0x00000000043872ca */ /* 0x000fc400000e0000 */
[----:B------:R-:W-:Y:S02]  /*13590*/  R2UR UR57, R5 ;  /* 0x00000000053972ca */ /* 0x000fe400000e0000 */
[----:B------:R-:W-:Y:S02]  /*135a0*/  IADD3 R92, R20, 0x6, RZ ;  /* 0x00000006145c7810 */ /* 0x000fe40007ffe0ff */
[C---:B------:R-:W-:Y:S02]  /*135b0*/  R2UR UR7, R93.reuse ;  /* 0x000000005d0772ca */ /* 0x040fe400000e0000 */
[----:B------:R-:W-:Y:S02]  /*135c0*/  R2UR UR26, R92 ;  /* 0x000000005c1a72ca */ /* 0x000fe400000e0000 */
[----:B------:R-:W-:Y:S02]  /*135d0*/  R2UR UR27, R93 ;  /* 0x000000005d1b72ca */ /* 0x000fe400000e0000 */
[----:B------:R-:W-:Y:S01]  /*135e0*/  MOV R223, UR59 ;  /* 0x0000003b00df7c02 */ /* 0x000fe20008000f00 */
[----:B------:R-:W-:Y:S01]  /*135f0*/  UMOV UR59, UR9 ;  /* 0x00000009003b7c82 */ /* 0x000fe20008000000 */
[----:B------:R-:W-:Y:S01]  /*13600*/  MOV R224, UR58 ;  /* 0x0000003a00e07c02 */ /* 0x000fe20008000f00 */
[----:B------:R-:W-:Y:S01]  /*13610*/  UMOV UR58, UR8 ;  /* 0x00000008003a7c82 */ /* 0x000fe20008000000 */
[----:B------:R-:W-:Y:S01]  /*13620*/  MOV R226, UR6 ;  /* 0x0000000600e27c02 */ /* 0x000fe20008000f00 */
[----:B------:R-:W-:Y:S01]  /*13630*/  UMOV UR6, UR4 ;  /* 0x0000000400067c82 */ /* 0x000fe20008000000 */
[----:B------:R-:W-:-:S02]  /*13640*/  R2UR UR4, R10 ;  /* 0x000000000a0472ca */ /* 0x000fc400000e0000 */
[----:B------:R-:W-:Y:S01]  /*13650*/  MOV R225, UR7 ;  /* 0x0000000700e17c02 */ /* 0x000fe20008000f00 */
[----:B------:R-:W-:Y:S01]  /*13660*/  UMOV UR7, UR5 ;  /* 0x0000000500077c82 */ /* 0x000fe20008000000 */
[----:B------:R-:W-:Y:S02]  /*13670*/  R2UR UR5, R11 ;  /* 0x000000000b0572ca */ /* 0x000fe400000e0000 */
[----:B------:R-:W-:Y:S01]  /*13680*/  R2UR UR50, R14 ;  /* 0x000000000e3272ca */ /* 0x000fe200000e0000 */
[----:B------:R-:W-:Y:S01]  /*13690*/  VIADD R14, R20, 0x104 ;  /* 0x00000104140e7836 */ /* 0x000fe20000000000 */
[----:B------:R-:W-:Y:S02]  /*136a0*/  R2UR UR51, R15 ;  /* 0x000000000f3372ca */ /* 0x000fe400000e0000 */
[----:B------:R-:W-:Y:S02]  /*136b0*/  R2UR UR48, R10 ;  /* 0x000000000a3072ca */ /* 0x000fe400000e0000 */
[----:B------:R-:W-:-:S02]  /*136c0*/  R2UR UR49, R11 ;  /* 0x000000000b3172ca */ /* 0x000fc400000e0000 */
[----:B------:R-:W-:Y:S02]  /*136d0*/  R2UR UR52, R10 ;  /* 0x000000000a3472ca */ /* 0x000fe400000e0000 */
[----:B------:R-:W-:Y:S02]  /*136e0*/  R2UR UR53, R11 ;  /* 0x000000000b3572ca */ /* 0x000fe400000e0000 */
[----:B------:R-:W-:Y:S01]  /*136f0*/  R2UR UR10, R14 ;  /* 0x000000000e0a72ca */ /* 0x000fe200000e0000 */
[----:B------:R-:W-:Y:S01]  /*13700*/  VIADD R14, R20, 0x304 ;  /* 0x00000304140e7836 */ /* 0x000fe20000000000 */
[----:B------:R-:W-:Y:S02]  /*13710*/  R2UR UR11, R15 ;  /* 0x000000000f0b72ca */ /* 0x000fe400000e0000 */
[----:B------:R-:W-:Y:S02]  /*13720*/  R2UR UR8, R8 ;  /* 0x00000000080872ca */ /* 0x000fe400000e0000 */
[----:B------:R-:W-:-:S02]  /*13730*/  R2UR UR9, R9 ;  /* 0x00000000090972ca */ /* 0x000fc400000e0000 */
[----:B------:R-:W-:Y:S01]  /*13740*/  R2UR UR12, R8 ;  /* 0x00000000080c72ca */ /* 0x000fe200000e0000 */
[----:B------:R-:W-:Y:S02]  /*13750*/  WARPGROUP.DEPBAR.LE gsb0, 0x0 ;  /* 0x00008000000079c5 */ /* 0x000fe40000010000 */
[----:B------:R-:W-:Y:S01]  /*13760*/  WARPGROUP.ARRIVE ;  /* 0x00000000000079c5 */ /* 0x000fe20000000000 */
[----:B------:R-:W-:Y:S02]  /*13770*/  R2UR UR13, R9 ;  /* 0x00000000090d72ca */ /* 0x000fe400000e0000 */
[----:B------:R-:W-:Y:S01]  /*13780*/  R2UR UR18, R14 ;  /* 0x000000000e1272ca */ /* 0x000fe200000e0000 */
[----:B------:R-:W-:Y:S01]  /*13790*/  VIADD R14, R20, 0x106 ;  /* 0x00000106140e7836 */ /* 0x000fe20000000000 */
[----:B------:R-:W-:Y:S01]  /*137a0*/  R2UR UR19, R15 ;  /* 0x000000000f1372ca */ /* 0x000fe200000e0000 */
[----:B------:R-:W-:Y:S01]  /*137b0*/  QGMMA.64x32x32.F32.E4M3.E4M3 R136, gdesc[UR32], RZ, !UPT, gsb0 ;  /* 0x00600000208879f3 */ /* 0x000fe2000c0008ff */
[----:B------:R-:W-:-:S02]  /*137c0*/  R2UR UR34, R88 ;  /* 0x00000000582272ca */ /* 0x000fc400000e0000 */
[----:B------:R-:W-:Y:S02]  /*137d0*/  R2UR UR35, R89 ;  /* 0x00000000592372ca */ /* 0x000fe400000e0000 */
[C---:B------:R-:W-:Y:S02]  /*137e0*/  R2UR UR16, R8.reuse ;  /* 0x00000000081072ca */ /* 0x040fe400000e0000 */
[C---:B------:R-:W-:Y:S02]  /*137f0*/  R2UR UR17, R9.reuse ;  /* 0x00000000091172ca */ /* 0x040fe400000e0000 */
[----:B------:R-:W-:Y:S02]  /*13800*/  R2UR UR20, R8 ;  /* 0x00000000081472ca */ /* 0x000fe400000e0000 */
[----:B------:R-:W-:Y:S02]  /*13810*/  R2UR UR21, R9 ;  /* 0x00000000091572ca */ /* 0x000fe400000e0000 */
[----:B------:R-:W-:-:S02]  /*13820*/  R2UR UR24, R6 ;  /* 0x00000000061872ca */ /* 0x000fc400000e0000 */
[----:B------:R-:W-:Y:S02]  /*13830*/  R2UR UR25, R7 ;  /* 0x00000000071972ca */ /* 0x000fe400000e0000 */
[----:B------:R-:W-:Y:S01]  /*13840*/  R2UR UR30, R14 ;  /* 0x000000000e1e72ca */ /* 0x000fe200000e0000 */
[C---:B------:R-:W-:Y:S01]  /*13850*/  VIADD R14, R20.reuse, 0x306 ;  /* 0x00000306140e7836 */ /* 0x040fe20000000000 */
[----:B------:R-:W-:Y:S01]  /*13860*/  R2UR UR31, R15 ;  /* 0x000000000f1f72ca */ /* 0x000fe200000e0000 */
[----:B------:R-:W-:Y:S01]  /*13870*/  VIADD R20, R20, 0x406 ;  /* 0x0000040614147836 */ /* 0x000fe20000000000 */
[C---:B------:R-:W-:Y:S02]  /*13880*/  R2UR UR28, R6.reuse ;  /* 0x00000000061c72ca */ /* 0x040fe400000e0000 */
[----:B------:R-:W-:Y:S02]  /*13890*/  R2UR UR29, R7 ;  /* 0x00000000071d72ca */ /* 0x000fe400000e0000 */
[----:B------:R-:W-:-:S02]  /*138a0*/  R2UR UR32, R6 ;  /* 0x00000000062072ca */ /* 0x000fc400000e0000 */
[----:B------:R-:W-:Y:S02]  /*138b0*/  R2UR UR33, R7 ;  /* 0x00000000072172ca */ /* 0x000fe400000e0000 */
[----:B------:R-:W-:Y:S02]  /*138c0*/  MOV R15, 0x40000040 ;  /* 0x40000040000f7802 */ /* 0x000fe40000000f00 */
        /* <DEDUP_REMOVED lines=78> */
.L_x_10038:
[----:B------:R-:W-:Y:S01]  /*13db0*/  SHF.L.U32 R14, R222, 0x1f, RZ ;  /* 0x0000001fde0e7819 */ /* 0x000fe200000006ff */
[----:B------:R-:W-:-:S04]  /*13dc0*/  IMAD R15, R219, 0x8, R18 ;  /* 0x00000008db0f7824 */ /* 0x000fc800078e0212 */
[----:B------:R0:W1:Y:S01]  /*13dd0*/  SYNCS.PHASECHK.TRANS64.TRYWAIT P2, [R15+URZ+0x22850], R14 ;  /* 0x0228500e0f0075a7 */ /* 0x000062000804017f */
[----:B------:R-:W-:Y:S05]  /*13de0*/  @!P1 BRA `(.L_x_10039) ;  /* 0x0000000000049947 */ /* 0x000fea0003800000 */
[----:B------:R-:W-:Y:S01]  /*13df0*/  BPT.TRAP 0x1 ;  /* 0x000000040000795c */ /* 0x000fe20000300000 */
.L_x_10039:
[----:B-1----:R-:W-:Y:S05]  /*13e00*/  @P2 BRA `(.L_x_10037) ;  /* 0x0000000000082947 */ /* 0x002fea0003800000 */
[----:B------:R-:W1:Y:S02]  /*13e10*/  SYNCS.PHASECHK.TRANS64.TRYWAIT P2, [R15+URZ+0x22850], R14 ;  /* 0x0228500e0f0075a7 */ /* 0x000e64000804017f */
[----:B-1----:R-:W-:Y:S05]  /*13e20*/  @!P2 BRA `(.L_x_10040) ;  /* 0x0000013800a8a947 */ /* 0x002fea0003800000 */
.L_x_10037:
[----:B01----:R-:W-:Y:S01]  /*13e30*/  VIADD R14, R18, 0x400 ;  /* 0x00000400120e7836 */ /* 0x003fe20000000000 */
[----:B------:R-:W-:Y:S05]  /*13e40*/  WARPSYNC.ALL ;  /* 0x0000000000007948 */ /* 0x000fea0003800000 */
[----:B------:R-:W-:Y:S01]  /*13e50*/  SHF.R.U32.HI R14, RZ, 0x4, R14 ;  /* 0x00000004ff0e7819 */ /* 0x000fe2000001160e */
[----:B------:R-:W-:Y:S01]  /*13e60*/  IMAD.MOV.U32 R15, RZ, RZ, -0x3ffffff0 ;  /* 0xc0000010ff0f7424 */ /* 0x000fe200078e00ff */
[----:B------:R-:W-:Y:S01]  /*13e70*/  WARPGROUP.ARRIVE ;  /* 0x00000000000079c5 */ /* 0x000fe20000000000 */
[----:B------:R-:W-:-:S05]  /*13e80*/  MOV R21, 0xc0000010 ;  /* 0xc000001000157802 */ /* 0x000fca0000000f00 */
[----:B------:R-:W0:Y:S01]  /*13e90*/  S2R R222, SR_TID.X ;  /* 0x0000000000de7919 */ /* 0x000e220000002100 */
[----:B------:R-:W-:Y:S02]  /*13ea0*/  LOP3.LUT R14, R14, 0x3fff, RZ, 0xc0, !PT ;  /* 0x00003fff0e0e7812 */ /* 0x000fe400078ec0ff */
[----:B------:R-:W-:Y:S02]  /*13eb0*/  R2UR UR7, R15 ;  /* 0x000000000f0772ca */ /* 0x000fe400000e0000 */
[----:B------:R-:W-:Y:S02]  /*13ec0*/  LOP3.LUT R14, R14, 0x10000, RZ, 0xfc, !PT ;  /* 0x000100000e0e7812 */ /* 0x000fe400078efcff */
[----:B------:R-:W-:-:S03]  /*13ed0*/  MOV R15, 0xc0000010 ;  /* 0xc0000010000f7802 */ /* 0x000fc60000000f00 */
[----:B------:R-:W-:-:S04]  /*13ee0*/  IMAD R14, R219, 0x500, R14 ;  /* 0x00000500db0e7824 */ /* 0x000fc800078e020e */
[C---:B------:R-:W-:Y:S01]  /*13ef0*/  VIADD R20, R14.reuse, 0x100 ;  /* 0x000001000e147836 */ /* 0x040fe20000000000 */
[----:B------:R-:W-:-:S13]  /*13f00*/  R2UR UR6, R14 ;  /* 0x000000000e0672ca */ /* 0x000fda00000e0000 */
[----:B------:R-:W-:Y:S01]  /*13f10*/  QGMMA.64x128x32.F32.E4M3.E4M3 R24, R184, gdesc[UR4], R24, gsb0 ;  /* 0x01e00004b8187df3 */ /* 0x000fe20008000818 */
[----:B------:R-:W-:Y:S01]  /*13f20*/  R2UR UR6, R20 ;  /* 0x00000000140672ca */ /* 0x000fe200000e0000 */
[----:B------:R-:W-:Y:S01]  /*13f30*/  VIADD R20, R14, 0x200 ;  /* 0x000002000e147836 */ /* 0x000fe20000000000 */
[----:B------:R-:W-:Y:S01]  /*13f40*/  R2UR UR7, R21 ;  /* 0x00000000150772ca */ /* 0x000fe200000e0000 */
[----:B------:R-:W-:Y:S01]  /*13f50*/  IMAD.MOV.U32 R21, RZ, RZ, -0x3ffffff0 ;  /* 0xc0000010ff157424 */ /* 0x000fe200078e00ff */
[----:B0-----:R-:W-:Y:S01]  /*13f60*/  SHF.R.U32.HI R222, RZ, 0x7, R222 ;  /* 0x00000007ffde7819 */ /* 0x001fe200000116de */
[----:B------:R-:W-:Y:S02]  /*13f70*/  WARPGROUP.DEPBAR.LE gsb0, 0x0 ;  /* 0x00008000000079c5 */ /* 0x000fe40000010000 */
[----:B------:R-:W-:-:S08]  /*13f80*/  WARPGROUP.ARRIVE ;  /* 0x00000000000079c5 */ /* 0x000fd00000000000 */
[----:B------:R-:W-:Y:S01]  /*13f90*/  QGMMA.64x128x32.F32.E4M3.E4M3 R24, R180, gdesc[UR4], R24, gsb0 ;  /* 0x01e00004b4187df3 */ /* 0x000fe20008000818 */
[----:B------:R-:W-:Y:S01]  /*13fa0*/  R2UR UR6, R20 ;  /* 0x00000000140672ca */ /* 0x000fe200000e0000 */
[C---:B------:R-:W-:Y:S01]  /*13fb0*/  VIADD R20, R14.reuse, 0x300 ;  /* 0x000003000e147836 */ /* 0x040fe20000000000 */
[----:B------:R-:W-:Y:S01]  /*13fc0*/  R2UR UR7, R21 ;  /* 0x00000000150772ca */ /* 0x000fe200000e0000 */
[----:B------:R-:W-:Y:S02]  /*13fd0*/  IMAD.MOV.U32 R21, RZ, RZ, -0x3ffffff0 ;  /* 0xc0000010ff157424 */ /* 0x000fe400078e00ff */
[----:B------:R-:W-:Y:S01]  /*13fe0*/  VIADD R14, R14, 0x400 ;  /* 0x000004000e0e7836 */ /* 0x000fe20000000000 */
[----:B------:R-:W-:Y:S02]  /*13ff0*/  WARPGROUP.DEPBAR.LE gsb0, 0x0 ;  /* 0x00008000000079c5 */ /* 0x000fe40000010000 */
[----:B------:R-:W-:-:S07]  /*14000*/  WARPGROUP.ARRIVE ;  /* 0x00000000000079c5 */ /* 0x000fce0000000000 */
        /* <DEDUP_REMOVED lines=16> */
.L_x_10041:
        /* <DEDUP_REMOVED lines=24> */
[----:B-1----:R-:W-:Y:S01]  /*14290*/  @P0 IMAD.HI.U32 R15, R14, R15, RZ ;  /* 0x0000000f0e0f0227 */ /* 0x002fe200078e00ff */
[----:B------:R-:W-:Y:S03]  /*142a0*/  MUFU.TANH R136, R136 ;  /* 0x0000008800887308 */ /* 0x000fe60000002400 */
        /* <DEDUP_REMOVED lines=11> */
[----:B------:R-:W0:Y:S01]  /*14360*/  SHFL.IDX PT, R169, R14, RZ, 0x1c1f ;  /* 0x001c1fff0ea97589 */ /* 0x000e2200000e0000 */
[C---:B------:R-:W-:Y:S01]  /*14370*/  FMUL.FTZ R161, R2.reuse, R164 ;  /* 0x000000a402a17220 */ /* 0x040fe20000410000 */
[----:B------:R-:W-:Y:S01]  /*14380*/  FMUL.FTZ R164, R2, R167 ;  /* 0x000000a702a47220 */ /* 0x000fe20000410000 */
[----:B------:R-:W-:-:S02]  /*14390*/  IMAD.MOV.U32 R167, RZ, RZ, -0xa0 ;  /* 0xffffff60ffa77424 */ /* 0x000fc400078e00ff */
[C---:B------:R-:W-:Y:S01]  /*143a0*/  FMUL.FTZ R20, R2.reuse, R153 ;  /* 0x0000009902147220 */ /* 0x040fe20000410000 */
[C---:B------:R-:W-:Y:S01]  /*143b0*/  FMUL.FTZ R153, R2.reuse, R156 ;  /* 0x0000009c02997220 */ /* 0x040fe20000410000 */
[----:B------:R-:W-:Y:S01]  /*143c0*/  FMUL.FTZ R156, R2, R159 ;  /* 0x0000009f029c7220 */ /* 0x000fe20000410000 */
[----:B------:R-:W-:Y:S02]  /*143d0*/  IMAD R167, R218, R167, 0x1 ;  /* 0x00000001daa77424 */ /* 0x000fe400078e02a7 */
[C---:B------:R-:W-:Y:S01]  /*143e0*/  FMUL.FTZ R159, R2.reuse, R162 ;  /* 0x000000a2029f7220 */ /* 0x040fe20000410000 */
[C---:B------:R-:W-:Y:S01]  /*143f0*/  FMUL.FTZ R162, R2.reuse, R165 ;  /* 0x000000a502a27220 */ /* 0x040fe20000410000 */
[----:B------:R-:W-:Y:S01]  /*14400*/  FMUL.FTZ R165, R2, R92 ;  /* 0x0000005c02a57220 */ /* 0x000fe20000410000 */
[----:B------:R-:W-:Y:S01]  /*14410*/  IMAD R92, R206, -0x2, R167 ;  /* 0xfffffffece5c7824 */ /* 0x000fe200078e02a7 */
[----:B------:R-:W1:Y:S01]  /*14420*/  MUFU.TANH R15, R15 ;  /* 0x0000000f000f7308 */ /* 0x000e620000002400 */
[C---:B------:R-:W-:Y:S01]  /*14430*/  FMUL.FTZ R167, R2.reuse, R93 ;  /* 0x0000005d02a77220 */ /* 0x040fe20000410000 */
[C---:B------:R-:W-:Y:S01]  /*14440*/  FMUL.FTZ R116, R2.reuse, R116 ;  /* 0x0000007402747220 */ /* 0x040fe20000410000 */
[C---:B------:R-:W-:Y:S01]  /*14450*/  FMUL.FTZ R117, R2.reuse, R117 ;  /* 0x0000007502757220 */ /* 0x040fe20000410000 */
[----:B------:R-:W-:Y:S01]  /*14460*/  IADD3 R92, -R191, R92, R189 ;  /* 0x0000005cbf5c7210 */ /* 0x000fe20007ffe1bd */
[C---:B------:R-:W-:Y:S01]  /*14470*/  FMUL.FTZ R88, R2.reuse, R88 ;  /* 0x0000005802587220 */ /* 0x040fe20000410000 */
[C---:B------:R-:W-:Y:S01]  /*14480*/  FMUL.FTZ R89, R2.reuse, R89 ;  /* 0x0000005902597220 */ /* 0x040fe20000410000 */
[C---:B------:R-:W-:Y:S01]  /*14490*/  FMUL.FTZ R160, R2.reuse, R163 ;  /* 0x000000a302a07220 */ /* 0x040fe20000410000 */
[----:B------:R-:W2:Y:S01]  /*144a0*/  MUFU.TANH R20, R20 ;  /* 0x0000001400147308 */ /* 0x000ea20000002400 */
[C---:B------:R-:W-:Y:S01]  /*144b0*/  FMUL.FTZ R163, R2.reuse, R166 ;  /* 0x000000a602a37220 */ /* 0x040fe20000410000 */
[C---:B------:R-:W-:Y:S01]  /*144c0*/  FMUL.FTZ R166, R2.reuse, R147 ;  /* 0x0000009302a67220 */ /* 0x040fe20000410000 */
[----:B------:R-:W-:Y:S01]  /*144d0*/  FMUL.FTZ R96, R2, R96 ;  /* 0x0000006002607220 */ /* 0x000fe20000410000 */
[----:B0-----:R-:W-:-:S02]  /*144e0*/  IMAD.IADD R93, R92, 0x1, R169 ;  /* 0x000000015c5d7824 */ /* 0x001fc400078e02a9 */
[C---:B------:R-:W-:Y:S01]  /*144f0*/  FMUL.FTZ R169, R2.reuse, R101 ;  /* 0x0000006502a97220 */ /* 0x040fe20000410000 */
[C---:B------:R-:W-:Y:S01]  /*14500*/  FMUL.FTZ R142, R2.reuse, R142 ;  /* 0x0000008e028e7220 */ /* 0x040fe20000410000 */
[C---:B------:R-:W-:Y:S01]  /*14510*/  FMUL.FTZ R123, R2.reuse, R123 ;  /* 0x0000007b027b7220 */ /* 0x040fe20000410000 */
[----:B------:R-:W0:Y:S01]  /*14520*/  MUFU.TANH R153, R153 ;  /* 0x0000009900997308 */ /* 0x000e220000002400 */
[C---:B------:R-:W-:Y:S01]  /*14530*/  ISETP.GT.AND P4, PT, R93.reuse, RZ, PT ;  /* 0x000000ff5d00720c */ /* 0x040fe20003f84270 */
[C---:B------:R-:W-:Y:S01]  /*14540*/  FMUL.FTZ R130, R2.reuse, R130 ;  /* 0x0000008202827220 */ /* 0x040fe20000410000 */
[C---:B------:R-:W-:Y:S01]  /*14550*/  ISETP.GT.AND P5, PT, R93.reuse, 0x1, PT ;  /* 0x000000015d00780c */ /* 0x040fe20003fa4270 */
[C---:B------:R-:W-:Y:S01]  /*14560*/  FMUL.FTZ R143, R2.reuse, R143 ;  /* 0x0000008f028f7220 */ /* 0x040fe20000410000 */
[C---:B------:R-:W-:Y:S01]  /*14570*/  ISETP.GT.AND P2, PT, R93.reuse, 0x8, PT ;  /* 0x000000085d00780c */ /* 0x040fe20003f44270 */
[C---:B------:R-:W-:Y:S01]  /*14580*/  FMUL.FTZ R135, R2.reuse, R135 ;  /* 0x0000008702877220 */ /* 0x040fe20000410000 */
[----:B------:R-:W-:Y:S01]  /*14590*/  ISETP.GT.AND P3, PT, R93, 0x9, PT ;  /* 0x000000095d00780c */ /* 0x000fe20003f64270 */
[----:B------:R-:W3:Y:S01]  /*145a0*/  MUFU.TANH R158, R158 ;  /* 0x0000009e009e7308 */ /* 0x000ee20000002400 */
[----:B-1----:R-:W-:Y:S01]  /*145b0*/  FSEL R168, R15, -INF , P4 ;  /* 0xff8000000fa87808 */ /* 0x002fe20002000000 */
[----:B------:R-:W-:Y:S01]  /*145c0*/  FMUL.FTZ R15, R2, R150 ;  /* 0x00000096020f7220 */ /* 0x000fe20000410000 */
[----:B--2---:R-:W-:Y:S01]  /*145d0*/  FSEL R20, R20, -INF , P5 ;  /* 0xff80000014147808 */ /* 0x004fe20002800000 */
[----:B------:R-:W-:Y:S01]  /*145e0*/  FMUL.FTZ R110, R2, R110 ;  /* 0x0000006e026e7220 */ /* 0x000fe20000410000 */
[----:B------:R-:W-:Y:S01]  /*145f0*/  FSEL R154, R154, -INF , P3 ;  /* 0xff8000009a9a7808 */ /* 0x000fe20001800000 */
[C---:B------:R-:W-:Y:S01]  /*14600*/  FMUL.FTZ R115, R2.reuse, R115 ;  /* 0x0000007302737220 */ /* 0x040fe20000410000 */
[----:B------:R-:W-:Y:S01]  /*14610*/  ISETP.GT.AND P4, PT, R93, 0x10, PT ;  /* 0x000000105d00780c */ /* 0x000fe20003f84270 */
[----:B------:R-:W1:Y:S01]  /*14620*/  MUFU.TANH R161, R161 ;  /* 0x000000a100a17308 */ /* 0x000e620000002400 */
[----:B0-----:R-:W-:Y:S01]  /*14630*/  FSEL R153, R153, -INF , P2 ;  /* 0xff80000099997808 */ /* 0x001fe20001000000 */
[----:B------:R-:W-:Y:S01]  /*14640*/  ULDC UR4, c[0x0][0x988] ;  /* 0x0002620000047ab9 */ /* 0x000fe20000000800 */
[C---:B------:R-:W-:Y:S01]  /*14650*/  ISETP.GT.AND P5, PT, R93.reuse, 0x11, PT ;  /* 0x000000115d00780c */ /* 0x040fe20003fa4270 */
[----:B------:R-:W-:Y:S01]  /*14660*/  UMOV UR60, UR4 ;  /* 0x00000004003c7c82 */ /* 0x000fe20008000000 */
[C---:B------:R-:W-:Y:S01]  /*14670*/  ISETP.GT.AND P2, PT, R93.reuse, 0x18, PT ;  /* 0x000000185d00780c */ /* 0x040fe20003f44270 */
[C---:B------:R-:W-:Y:S01]  /*14680*/  FMUL.FTZ R90, R2.reuse, R90 ;  /* 0x0000005a025a7220 */ /* 0x040fe20000410000 */
[----:B------:R-:W-:Y:S01]  /*14690*/  ISETP.GT.AND P3, PT, R93, 0x19, PT ;  /* 0x000000195d00780c */ /* 0x000fe20003f64270 */
[----:B------:R-:W0:Y:S01]  /*146a0*/  MUFU.TANH R162, R162 ;  /* 0x000000a200a27308 */ /* 0x000e220000002400 */
[----:B------:R-:W-:Y:S01]  /*146b0*/  FSEL R157, R157, -INF , P4 ;  /* 0xff8000009d9d7808 */ /* 0x000fe20002000000 */
[----:B------:R-:W-:Y:S01]  /*146c0*/  FMUL.FTZ R138, R2, R138 ;  /* 0x0000008a028a7220 */ /* 0x000fe20000410000 */
[----:B---3--:R-:W-:Y:S01]  /*146d0*/  FSEL R158, R158, -INF , P5 ;  /* 0xff8000009e9e7808 */ /* 0x008fe20002800000 */
[C---:B------:R-:W-:Y:S01]  /*146e0*/  FMUL.FTZ R139, R2.reuse, R139 ;  /* 0x0000008b028b7220 */ /* 0x040fe20000410000 */
[C---:B------:R-:W-:Y:S01]  /*146f0*/  ISETP.GT.AND P4, PT, R93.reuse, 0x20, PT ;  /* 0x000000205d00780c */ /* 0x040fe20003f84270 */
[C---:B------:R-:W-:Y:S01]  /*14700*/  FMUL.FTZ R146, R2.reuse, R146 ;  /* 0x0000009202927220 */ /* 0x040fe20000410000 */
[----:B------:R-:W-:Y:S01]  /*14710*/  ISETP.GT.AND P5, PT, R93, 0x21, PT ;  /* 0x000000215d00780c */ /* 0x000fe20003fa4270 */
[----:B------:R-:W2:Y:S01]  /*14720*/  MUFU.TANH R137, R137 ;  /* 0x0000008900897308 */ /* 0x000ea20000002400 */
[----:B-1----:R-:W-:Y:S01]  /*14730*/  FSEL R161, R161, -INF , P2 ;  /* 0xff800000a1a17808 */ /* 0x002fe20001000000 */
[C---:B------:R-:W-:Y:S01]  /*14740*/  FMUL.FTZ R122, R2.reuse, R122 ;  /* 0x0000007a027a7220 */ /* 0x040fe20000410000 */
[C---:B------:R-:W-:Y:S01]  /*14750*/  ISETP.GT.AND P2, PT, R93.reuse, 0x28, PT ;  /* 0x000000285d00780c */ /* 0x040fe20003f44270 */
[----:B------:R-:W-:Y:S01]  /*14760*/  FMUL.FTZ R126, R2, R126 ;  /* 0x0000007e027e7220 */ /* 0x000fe20000410000 */
[----:B------:R-:W-:Y:S01]  /*14770*/  FSEL R136, R136, -INF , P4 ;  /* 0xff80000088887808 */ /* 0x000fe20002000000 */
[----:B------:R-:W-:Y:S01]  /*14780*/  FMUL.FTZ R127, R2, R127 ;  /* 0x0000007f027f7220 */ /* 0x000fe20000410000 */
[C---:B------:R-:W-:Y:S01]  /*14790*/  ISETP.GT.AND P4, PT, R93.reuse, 0x30, PT ;  /* 0x000000305d00780c */ /* 0x040fe20003f84270 */
[----:B------:R-:W1:Y:S01]  /*147a0*/  MUFU.TANH R140, R140 ;  /* 0x0000008c008c7308 */ /* 0x000e620000002400 */
[----:B0-----:R-:W-:Y:S01]  /*147b0*/  FSEL R162, R162, -INF , P3 ;  /* 0xff800000a2a27808 */ /* 0x001fe20001800000 */
[C---:B------:R-:W-:Y:S01]  /*147c0*/  FMUL.FTZ R131, R2.reuse, R131 ;  /* 0x0000008302837220 */ /* 0x040fe20000410000 */
[----:B------:R-:W-:Y:S01]  /*147d0*/  ISETP.GT.AND P3, PT, R93, 0x29, PT ;  /* 0x000000295d00780c */ /* 0x000fe20003f64270 */
[C---:B------:R-:W-:Y:S01]  /*147e0*/  FMUL.FTZ R134, R2.reuse, R134 ;  /* 0x0000008602867220 */ /* 0x040fe20000410000 */
[C---:B------:R-:W-:Y:S01]  /*147f0*/  FMUL.FTZ R106, R2.reuse, R106 ;  /* 0x0000006a026a7220 */ /* 0x040fe20000410000 */
[C---:B------:R-:W-:Y:S01]  /*14800*/  FMUL.FTZ R107, R2.reuse, R107 ;  /* 0x0000006b026b7220 */ /* 0x040fe20000410000 */
[C---:B------:R-:W-:Y:S01]  /*14810*/  FMUL.FTZ R114, R2.reuse, R114 ;  /* 0x0000007202727220 */ /* 0x040fe20000410000 */
[----:B------:R-:W0:Y:S01]  /*14820*/  MUFU.TANH R141, R141 ;  /* 0x0000008d008d7308 */ /* 0x000e220000002400 */
[----:B--2---:R-:W-:Y:S01]  /*14830*/  FSEL R137, R137, -INF , P5 ;  /* 0xff80000089897808 */ /* 0x004fe20002800000 */
[C---:B------:R-:W-:Y:S01]  /*14840*/  FMUL.FTZ R118, R2.reuse, R118 ;  /* 0x0000007602767220 */ /* 0x040fe20000410000 */
[C---:B------:R-:W-:Y:S01]  /*14850*/  ISETP.GT.AND P5, PT, R93.reuse, 0x31, PT ;  /* 0x000000315d00780c */ /* 0x040fe20003fa4270 */
[C---:B------:R-:W-:Y:S01]  /*14860*/  FMUL.FTZ R119, R2.reuse, R119 ;  /* 0x0000007702777220 */ /* 0x040fe20000410000 */
[C---:B------:R-:W-:Y:S01]  /*14870*/  FMUL.FTZ R91, R2.reuse, R91 ;  /* 0x0000005b025b7220 */ /* 0x040fe20000410000 */
[C---:B------:R-:W-:Y:S01]  /*14880*/  FMUL.FTZ R94, R2.reuse, R94 ;  /* 0x0000005e025e7220 */ /* 0x040fe20000410000 */
[----:B------:R-:W-:Y:S01]  /*14890*/  FMUL.FTZ R95, R2, R95 ;  /* 0x0000005f025f7220 */ /* 0x000fe20000410000 */
[----:B------:R-:W2:Y:S01]  /*148a0*/  MUFU.TANH R144, R144 ;  /* 0x0000009000907308 */ /* 0x000ea20000002400 */
[----:B-1----:R-:W-:Y:S01]  /*148b0*/  FSEL R140, R140, -INF , P2 ;  /* 0xff8000008c8c7808 */ /* 0x002fe20001000000 */
[C---:B------:R-:W-:Y:S01]  /*148c0*/  FMUL.FTZ R98, R2.reuse, R98 ;  /* 0x0000006202627220 */ /* 0x040fe20000410000 */
[----:B------:R-:W-:Y:S01]  /*148d0*/  ISETP.GT.AND P2, PT, R93, 0x38, PT ;  /* 0x000000385d00780c */ /* 0x000fe20003f44270 */
[C---:B------:R-:W-:Y:S01]  /*148e0*/  FMUL.FTZ R99, R2.reuse, R99 ;  /* 0x0000006302637220 */ /* 0x040fe20000410000 */
[C---:B------:R-:W-:Y:S01]  /*148f0*/  FMUL.FTZ R102, R2.reuse, R102 ;  /* 0x0000006602667220 */ /* 0x040fe20000410000 */
[----:B------:R-:W-:-:S02]  /*14900*/  FMUL.FTZ R103, R2, R103 ;  /* 0x0000006702677220 */ /* 0x000fc40000410000 */
[----:B------:R-:W1:Y:S01]  /*14910*/  MUFU.TANH R145, R145 ;  /* 0x0000009100917308 */ /* 0x000e620000002400 */
[----:B0-----:R-:W-:Y:S02]  /*14920*/  FSEL R141, R141, -INF , P3 ;  /* 0xff8000008d8d7808 */ /* 0x001fe40001800000 */
[----:B------:R-:W-:-:S05]  /*14930*/  ISETP.GT.AND P3, PT, R93, 0x39, PT ;  /* 0x000000395d00780c */ /* 0x000fca0003f64270 */
[----:B------:R-:W0:Y:S01]  /*14940*/  MUFU.TANH R148, R148 ;  /* 0x0000009400947308 */ /* 0x000e220000002400 */
[----:B--2---:R-:W-:Y:S02]  /*14950*/  FSEL R144, R144, -INF , P4 ;  /* 0xff80000090907808 */ /* 0x004fe40002000000 */
[----:B------:R-:W-:-:S05]  /*14960*/  ISETP.GT.AND P4, PT, R93, 0x40, PT ;  /* 0x000000405d00780c */ /* 0x000fca0003f84270 */
[----:B------:R-:W2:Y:S01]  /*14970*/  MUFU.TANH R149, R149 ;  /* 0x0000009500957308 */ /* 0x000ea20000002400 */
[----:B-1----:R-:W-:Y:S02]  /*14980*/  FSEL R145, R145, -INF , P5 ;  /* 0xff80000091917808 */ /* 0x002fe40002800000 */
[----:B------:R-:W-:-:S05]  /*14990*/  ISETP.GT.AND P5, PT, R93, 0x41, PT ;  /* 0x000000415d00780c */ /* 0x000fca0003fa4270 */
        /* <DEDUP_REMOVED lines=60> */
[----:B------:R-:W-:Y:S01]  /*14d60*/  MUFU.TANH R96, R96 ;  /* 0x0000006000607308 */ /* 0x000fe20000002400 */
[----:B-1----:R-:W-:Y:S02]  /*14d70*/  FSEL R165, R165, -INF , P2 ;  /* 0xff800000a5a57808 */ /* 0x002fe40001000000 */
[----:B------:R-:W-:-:S05]  /*14d80*/  ISETP.GT.AND P2, PT, R93, 0x98, PT ;  /* 0x000000985d00780c */ /* 0x000fca0003f44270 */
[----:B------:R-:W-:Y:S01]  /*14d90*/  MUFU.TANH R169, R169 ;  /* 0x000000a900a97308 */ /* 0x000fe20000002400 */
[----:B0-----:R-:W-:Y:S02]  /*14da0*/  FSEL R147, R147, -INF , P3 ;  /* 0xff80000093937808 */ /* 0x001fe40001800000 */
[----:B------:R-:W-:Y:S02]  /*14db0*/  ISETP.GT.AND P3, PT, R93, 0x99, PT ;  /* 0x000000995d00780c */ /* 0x000fe40003f64270 */
[----:B------:R-:W-:-:S03]  /*14dc0*/  FMNMX.FTZ R93, R168, R217, !PT ;  /* 0x000000d9a85d7209 */ /* 0x000fc60007810000 */
[----:B------:R-:W-:Y:S01]  /*14dd0*/  MUFU.TANH R155, R155 ;  /* 0x0000009b009b7308 */ /* 0x000fe20000002400 */
[----:B------:R-:W-:Y:S01]  /*14de0*/  FMNMX.FTZ R150, R20, R93, !PT ;  /* 0x0000005d14967209 */ /* 0x000fe20007810000 */
[----:B------:R-:W-:-:S03]  /*14df0*/  FMUL.FTZ R93, R2, R151 ;  /* 0x00000097025d7220 */ /* 0x000fc60000410000 */
[----:B------:R-:W-:-:S03]  /*14e00*/  FMNMX.FTZ R167, R153, R150, !PT ;  /* 0x0000009699a77209 */ /* 0x000fc60007810000 */
[----:B------:R-:W-:Y:S01]  /*14e10*/  MUFU.TANH R163, R163 ;  /* 0x000000a300a37308 */ /* 0x000fe20000002400 */
[----:B------:R-:W-:Y:S01]  /*14e20*/  FMNMX.FTZ R150, R154, R167, !PT ;  /* 0x000000a79a967209 */ /* 0x000fe20007810000 */
[----:B------:R-:W-:-:S03]  /*14e30*/  FMUL.FTZ R167, R2, R100 ;  /* 0x0000006402a77220 */ /* 0x000fc60000410000 */
[----:B------:R-:W-:-:S03]  /*14e40*/  FMNMX.FTZ R151, R157, R150, !PT ;  /* 0x000000969d977209 */ /* 0x000fc60007810000 */
[----:B------:R-:W0:Y:S01]  /*14e50*/  MUFU.TANH R167, R167 ;  /* 0x000000a700a77308 */ /* 0x000e220000002400 */
[----:B------:R-:W-:-:S04]  /*14e60*/  FMNMX.FTZ R150, R158, R151, !PT ;  /* 0x000000979e967209 */ /* 0x000fc80007810000 */
[----:B------:R-:W-:-:S03]  /*14e70*/  FMNMX.FTZ R151, R161, R150, !PT ;  /* 0x00000096a1977209 */ /* 0x000fc60007810000 */
[----:B------:R-:W-:Y:S01]  /*14e80*/  MUFU.TANH R142, R142 ;  /* 0x0000008e008e7308 */ /* 0x000fe20000002400 */
[----:B------:R-:W-:-:S04]  /*14e90*/  FMNMX.FTZ R151, R162, R151, !PT ;  /* 0x00000097a2977209 */ /* 0x000fc80007810000 */
[----:B------:R-:W-:-:S03]  /*14ea0*/  FMNMX.FTZ R150, R136, R151, !PT ;  /* 0x0000009788967209 */ /* 0x000fc60007810000 */
[----:B------:R-:W-:Y:S01]  /*14eb0*/  MUFU.TANH R15, R15 ;  /* 0x0000000f000f7308 */ /* 0x000fe20000002400 */
[----:B------:R-:W-:Y:S02]  /*14ec0*/  FMNMX.FTZ R151, R137, R150, !PT ;  /* 0x0000009689977209 */ /* 0x000fe40007810000 */
[----:B0-----:R-:W-:Y:S02]  /*14ed0*/  FSEL R101, R167, -INF , P2 ;  /* 0xff800000a7657808 */ /* 0x001fe40001000000 */
        /* <DEDUP_REMOVED lines=26> */
[----:B------:R-:W-:Y:S01]  /*15080*/  FMNMX.FTZ R151, R109, R150, !PT ;  /* 0x000000966d977209 */ /* 0x000fe20007810000 */
[----:B------:R-:W-:-:S03]  /*15090*/  FMUL.FTZ R150, R2, R97 ;  /* 0x0000006102967220 */ /* 0x000fc60000410000 */
[----:B------:R-:W-:Y:S01]  /*150a0*/  FMNMX.FTZ R170, R112, R151, !PT ;  /* 0x0000009770aa7209 */ /* 0x000fe20007810000 */
[----:B------:R-:W-:Y:S02]  /*150b0*/  FMUL.FTZ R151, R2, R111 ;  /* 0x0000006f02977220 */ /* 0x000fe40000410000 */
[----:B------:R-:W0:Y:S01]  /*150c0*/  MUFU.TANH R150, R150 ;  /* 0x0000009600967308 */ /* 0x000e220000002400 */
[----:B------:R-:W-:-:S04]  /*150d0*/  FMNMX.FTZ R97, R113, R170, !PT ;  /* 0x000000aa71617209 */ /* 0x000fc80007810000 */
[----:B------:R-:W-:-:S03]  /*150e0*/  FMNMX.FTZ R170, R116, R97, !PT ;  /* 0x0000006174aa7209 */ /* 0x000fc60007810000 */
[----:B------:R-:W1:Y:S01]  /*150f0*/  MUFU.TANH R152, R152 ;  /* 0x0000009800987308 */ /* 0x000e620000002400 */
[----:B------:R-:W-:-:S04]  /*15100*/  FMNMX.FTZ R97, R117, R170, !PT ;  /* 0x000000aa75617209 */ /* 0x000fc80007810000 */
[----:B------:R-:W-:Y:S02]  /*15110*/  FMNMX.FTZ R100, R88, R97, !PT ;  /* 0x0000006158647209 */ /* 0x000fe40007810000 */
[----:B------:R-:W-:Y:S01]  /*15120*/  FSEL R97, R96, -INF , P4 ;  /* 0xff80000060617808 */ /* 0x000fe20002000000 */
[----:B------:R-:W2:Y:S01]  /*15130*/  MUFU.TANH R90, R90 ;  /* 0x0000005a005a7308 */ /* 0x000ea20000002400 */
[----:B------:R-:W-:-:S04]  /*15140*/  FMNMX.FTZ R100, R89, R100, !PT ;  /* 0x0000006459647209 */ /* 0x000fc80007810000 */
[----:B------:R-:W-:-:S03]  /*15150*/  FMNMX.FTZ R100, R165, R100, !PT ;  /* 0x00000064a5647209 */ /* 0x000fc60007810000 */
[----:B------:R3:W-:Y:S01]  /*15160*/  MUFU.TANH R96, R151 ;  /* 0x0000009700607308 */ /* 0x0007e20000002400 */
[----:B------:R-:W-:Y:S02]  /*15170*/  FMNMX.FTZ R170, R147, R100, !PT ;  /* 0x0000006493aa7209 */ /* 0x000fe40007810000 */
[----:B0-----:R-:W-:Y:S02]  /*15180*/  FSEL R100, R150, -INF , P5 ;  /* 0xff80000096647808 */ /* 0x001fe40002800000 */
[----:B------:R-:W-:-:S03]  /*15190*/  FMNMX.FTZ R111, R97, R170, !PT ;  /* 0x000000aa616f7209 */ /* 0x000fc60007810000 */
[----:B------:R-:W0:Y:S01]  /*151a0*/  MUFU.TANH R159, R159 ;  /* 0x0000009f009f7308 */ /* 0x000e220000002400 */
[----:B------:R-:W-:Y:S01]  /*151b0*/  FMNMX.FTZ R150, R100, R111, !PT ;  /* 0x0000006f64967209 */ /* 0x000fe20007810000 */
[----:B---3--:R-:W3:Y:S01]  /*151c0*/  SHFL.IDX PT, R151, R14, 0x1, 0x1c1f ;  /* 0x003c1f000e977f89 */ /* 0x008ee200000e0000 */
[----:B------:R-:W-:Y:S02]  /*151d0*/  FSEL R111, R169, -INF , P3 ;  /* 0xff800000a96f7808 */ /* 0x000fe40001800000 */
[----:B------:R-:W-:-:S03]  /*151e0*/  FMNMX.FTZ R150, R101, R150, !PT ;  /* 0x0000009665967209 */ /* 0x000fc60007810000 */
[----:B------:R-:W4:Y:S01]  /*151f0*/  MUFU.TANH R160, R160 ;  /* 0x000000a000a07308 */ /* 0x000f220000002400 */
[----:B------:R-:W-:-:S05]  /*15200*/  FMNMX.FTZ R167, R111, R150, !PT ;  /* 0x000000966fa77209 */ /* 0x000fca0007810000 */
[----:B------:R-:W5:Y:S02]  /*15210*/  SHFL.BFLY PT, R150, R167, 0x2, 0x1f ;  /* 0x0c401f00a7967f89 */ /* 0x000f6400000e0000 */
[----:B------:R-:W4:Y:S08]  /*15220*/  MUFU.TANH R138, R138 ;  /* 0x0000008a008a7308 */ /* 0x000f300000002400 */
[----:B------:R-:W4:Y:S01]  /*15230*/  MUFU.TANH R139, R139 ;  /* 0x0000008b008b7308 */ /* 0x000f220000002400 */
[----:B---3--:R-:W-:-:S02]  /*15240*/  IMAD.IADD R92, R92, 0x1, R151 ;  /* 0x000000015c5c7824 */ /* 0x008fc400078e0297 */
[----:B------:R-:W-:-:S03]  /*15250*/  IMAD.U32 R151, RZ, RZ, UR60 ;  /* 0x0000003cff977e24 */ /* 0x000fc6000f8e00ff */
[C---:B------:R-:W-:Y:S02]  /*15260*/  ISETP.GT.AND P4, PT, R92.reuse, 0x8, PT ;  /* 0x000000085c00780c */ /* 0x040fe40003f84270 */
[----:B------:R-:W3:Y:S01]  /*15270*/  MUFU.TANH R146, R146 ;  /* 0x0000009200927308 */ /* 0x000ee20000002400 */
[C---:B------:R-:W-:Y:S02]  /*15280*/  ISETP.GT.AND P2, PT, R92.reuse, 0x9, PT ;  /* 0x000000095c00780c */ /* 0x040fe40003f44270 */
[----:B------:R-:W-:Y:S02]  /*15290*/  FSEL R155, R155, -INF , P4 ;  /* 0xff8000009b9b7808 */ /* 0x000fe40002000000 */
[----:B------:R-:W-:Y:S02]  /*152a0*/  ISETP.GT.AND P4, PT, R92, 0x18, PT ;  /* 0x000000185c00780c */ /* 0x000fe40003f84270 */
[----:B-----5:R-:W-:Y:S01]  /*152b0*/  FMNMX.FTZ R150, R167, R150, !PT ;  /* 0x00000096a7967209 */ /* 0x020fe20007810000 */
[----:B------:R-:W5:Y:S01]  /*152c0*/  MUFU.TANH R166, R166 ;  /* 0x000000a600a67308 */ /* 0x000f620000002400 */
[----:B------:R-:W-:-:S02]  /*152d0*/  FSEL R163, R163, -INF , P4 ;  /* 0xff800000a3a37808 */ /* 0x000fc40002000000 */
[----:B------:R-:W-:Y:S01]  /*152e0*/  ISETP.GT.AND P4, PT, R92, 0x28, PT ;  /* 0x000000285c00780c */ /* 0x000fe20003f84270 */
[----:B------:R-:W1:Y:S01]  /*152f0*/  SHFL.BFLY PT, R167, R150, 0x1, 0x1f ;  /* 0x0c201f0096a77f89 */ /* 0x000e6200000e0000 */
[----:B------:R-:W-:Y:S02]  /*15300*/  FSEL R156, R156, -INF , P2 ;  /* 0xff8000009c9c7808 */ /* 0x000fe40001000000 */
[----:B------:R-:W-:Y:S01]  /*15310*/  FSEL R142, R142, -INF , P4 ;  /* 0xff8000008e8e7808 */ /* 0x000fe20002000000 */
[----:B------:R-:W5:Y:S01]  /*15320*/  MUFU.TANH R93, R93 ;  /* 0x0000005d005d7308 */ /* 0x000f620000002400 */
[C---:B------:R-:W-:Y:S02]  /*15330*/  ISETP.GT.AND P4, PT, R92.reuse, 0x38, PT ;  /* 0x000000385c00780c */ /* 0x040fe40003f84270 */
[----:B------:R-:W-:Y:S02]  /*15340*/  ISETP.GT.AND P2, PT, R92, 0x19, PT ;  /* 0x000000195c00780c */ /* 0x000fe40003f44270 */
[----:B------:R-:W-:-:S02]  /*15350*/  FSEL R15, R15, -INF , P4 ;  /* 0xff8000000f0f7808 */ /* 0x000fc40002000000 */
[----:B------:R-:W-:Y:S01]  /*15360*/  ISETP.GT.AND P4, PT, R92, 0x41, PT ;  /* 0x000000415c00780c */ /* 0x000fe20003f84270 */
[----:B------:R-:W5:Y:S01]  /*15370*/  MUFU.TANH R122, R122 ;  /* 0x0000007a007a7308 */ /* 0x000f620000002400 */
[----:B------:R-:W-:Y:S02]  /*15380*/  FSEL R164, R164, -INF , P2 ;  /* 0xff800000a4a47808 */ /* 0x000fe40001000000 */
[----:B------:R-:W-:Y:S02]  /*15390*/  FSEL R123, R123, -INF , P4 ;  /* 0xff8000007b7b7808 */ /* 0x000fe40002000000 */
[C---:B------:R-:W-:Y:S02]  /*153a0*/  ISETP.GT.AND P4, PT, R92.reuse, 0x50, PT ;  /* 0x000000505c00780c */ /* 0x040fe40003f84270 */
[----:B------:R-:W-:Y:S01]  /*153b0*/  ISETP.GT.AND P2, PT, R92, 0x29, PT ;  /* 0x000000295c00780c */ /* 0x000fe20003f44270 */
[----:B------:R-:W5:Y:S01]  /*153c0*/  MUFU.TANH R126, R126 ;  /* 0x0000007e007e7308 */ /* 0x000f620000002400 */
[----:B------:R-:W-:-:S02]  /*153d0*/  FSEL R130, R130, -INF , P4 ;  /* 0xff80000082827808 */ /* 0x000fc40002000000 */
[----:B------:R-:W-:Y:S02]  /*153e0*/  ISETP.GT.AND P4, PT, R92, 0x59, PT ;  /* 0x000000595c00780c */ /* 0x000fe40003f84270 */
[----:B-1----:R-:W-:Y:S02]  /*153f0*/  FMNMX.FTZ R14, R150, R167, !PT ;  /* 0x000000a7960e7209 */ /* 0x002fe40007810000 */
[----:B------:R-:W-:Y:S01]  /*15400*/  FSEL R143, R143, -INF , P2 ;  /* 0xff8000008f8f7808 */ /* 0x000fe20001000000 */
[----:B------:R-:W1:Y:S01]  /*15410*/  MUFU.TANH R127, R127 ;  /* 0x0000007f007f7308 */ /* 0x000e620000002400 */
[C---:B------:R-:W-:Y:S01]  /*15420*/  FSETP.NEU.FTZ.AND P2, PT, R14.reuse, -INF , PT ;  /* 0xff8000000e00780b */ /* 0x040fe20003f5d000 */
[----:B------:R-:W-:-:S01]  /*15430*/  FFMA.FTZ R150, R14, R151, -8 ;  /* 0xc10000000e967423 */ /* 0x000fc20000010097 */
[----:B------:R-:W-:Y:S02]  /*15440*/  FSEL R135, R135, -INF , P4 ;  /* 0xff80000087877808 */ /* 0x000fe40002000000 */
[----:B------:R-:W-:-:S02]  /*15450*/  ISETP.GT.AND P4, PT, R92, 0x68, PT ;  /* 0x000000685c00780c */ /* 0x000fc40003f84270 */
[----:B------:R-:W-:Y:S01]  /*15460*/  FSEL R150, R150, RZ, P2 ;  /* 0x000000ff96967208 */ /* 0x000fe20001000000 */
[----:B------:R-:W1:Y:S01]  /*15470*/  MUFU.TANH R131, R131 ;  /* 0x0000008300837308 */ /* 0x000e620000002400 */
[----:B------:R-:W-:Y:S02]  /*15480*/  ISETP.GT.AND P5, PT, R92, RZ, PT ;  /* 0x000000ff5c00720c */ /* 0x000fe40003fa4270 */
[----:B------:R-:W-:Y:S01]  /*15490*/  FSEL R110, R110, -INF , P4 ;  /* 0xff8000006e6e7808 */ /* 0x000fe20002000000 */
[----:B------:R-:W-:-:S01]  /*154a0*/  FFMA.FTZ R151, R20, UR60, -R150 ;  /* 0x0000003c14977c23 */ /* 0x000fc20008010896 */
[----:B------:R-:W-:Y:S01]  /*154b0*/  ISETP.GT.AND P4, PT, R92, 0x71, PT ;  /* 0x000000715c00780c */ /* 0x000fe20003f84270 */
[----:B------:R-:W-:-:S01]  /*154c0*/  FFMA.FTZ R167, R157, UR60, -R150 ;  /* 0x0000003c9da77c23 */ /* 0x000fc20008010896 */
[----:B------:R-:W-:Y:S01]  /*154d0*/  ISETP.GT.AND P3, PT, R92, 0x1, PT ;  /* 0x000000015c00780c */ /* 0x000fe20003f64270 */
[----:B------:R-:W-:-:S01]  /*154e0*/  FFMA.FTZ R20, R153, UR60, -R150 ;  /* 0x0000003c99147c23 */ /* 0x000fc20008010896 */
[----:B------:R-:W-:Y:S01]  /*154f0*/  FSEL R21, R21, -INF , P5 ;  /* 0xff80000015157808 */ /* 0x000fe20002800000 */
[----:B------:R-:W-:-:S01]  /*15500*/  FFMA.FTZ R153, R154, UR60, -R150 ;  /* 0x0000003c9a997c23 */ /* 0x000fc20008010896 */
[----:B------:R-:W-:Y:S01]  /*15510*/  FSEL R154, R115, -INF , P4 ;  /* 0xff800000739a7808 */ /* 0x000fe20002000000 */
[----:B------:R-:W1:Y:S01]  /*15520*/  MUFU.TANH R134, R134 ;  /* 0x0000008600867308 */ /* 0x000e620000002400 */
[----:B------:R-:W-:Y:S01]  /*15530*/  ISETP.GT.AND P4, PT, R92, 0x80, PT ;  /* 0x000000805c00780c */ /* 0x000fe20003f84270 */
[--C-:B------:R-:W-:Y:S01]  /*15540*/  FFMA.FTZ R169, R161, UR60, -R150.reuse ;  /* 0x0000003ca1a97c23 */ /* 0x100fe20008010896 */
[----:B------:R-:W-:Y:S01]  /*15550*/  FSEL R152, R152, -INF , P3 ;  /* 0xff80000098987808 */ /* 0x000fe20001800000 */
[--C-:B------:R-:W-:Y:S01]  /*15560*/  FFMA.FTZ R168, R168, UR60, -R150.reuse ;  /* 0x0000003ca8a87c23 */ /* 0x100fe20008010896 */
[----:B--2---:R-:W-:Y:S01]  /*15570*/  FSEL R157, R90, -INF , P4 ;  /* 0xff8000005a9d7808 */ /* 0x004fe20002000000 */
[--C-:B------:R-:W-:Y:S01]  /*15580*/  FFMA.FTZ R158, R158, UR60, -R150.reuse ;  /* 0x0000003c9e9e7c23 */ /* 0x100fe20008010896 */
[C---:B------:R-:W-:Y:S01]  /*15590*/  ISETP.GT.AND P5, PT, R92.reuse, 0x10, PT ;  /* 0x000000105c00780c */ /* 0x040fe20003fa4270 */
[----:B------:R2:W-:Y:S01]  /*155a0*/  MUFU.EX2 R115, R167 ;  /* 0x000000a700737308 */ /* 0x0005e20000000800 */
[----:B------:R-:W-:Y:S01]  /*155b0*/  ISETP.GT.AND P3, PT, R92, 0x11, PT ;  /* 0x000000115c00780c */ /* 0x000fe20003f64270 */
[--C-:B------:R-:W-:Y:S01]  /*155c0*/  FFMA.FTZ R136, R136, UR60, -R150.reuse ;  /* 0x0000003c88887c23 */ /* 0x100fe20008010896 */
[----:B0-----:R-:W-:Y:S01]  /*155d0*/  FSEL R159, R159, -INF , P5 ;  /* 0xff8000009f9f7808 */ /* 0x001fe20002800000 */
[--C-:B------:R-:W-:Y:S01]  /*155e0*/  FFMA.FTZ R137, R137, UR60, -R150.reuse ;  /* 0x0000003c89897c23 */ /* 0x100fe20008010896 */
[----:B----4-:R-:W-:Y:S01]  /*155f0*/  FSEL R160, R160, -INF , P3 ;  /* 0xff800000a0a07808 */ /* 0x010fe20001800000 */
[--C-:B------:R-:W-:Y:S01]  /*15600*/  FFMA.FTZ R140, R140, UR60, -R150.reuse ;  /* 0x0000003c8c8c7c23 */ /* 0x100fe20008010896 */
[C---:B------:R-:W-:Y:S01]  /*15610*/  ISETP.GT.AND P5, PT, R92.reuse, 0x20, PT ;  /* 0x000000205c00780c */ /* 0x040fe20003fa4270 */
[----:B------:R-:W0:Y:S01]  /*15620*/  MUFU.TANH R106, R106 ;  /* 0x0000006a006a7308 */ /* 0x000e220000002400 */
[----:B--2---:R-:W-:Y:S01]  /*15630*/  FMNMX.FTZ R167, R21, R216, !PT ;  /* 0x000000d815a77209 */ /* 0x004fe20007810000 */
[--C-:B------:R-:W-:Y:S01]  /*15640*/  FFMA.FTZ R141, R141, UR60, -R150.reuse ;  /* 0x0000003c8d8d7c23 */ /* 0x100fe20008010896 */
[----:B------:R-:W-:Y:S01]  /*15650*/  ISETP.GT.AND P3, PT, R92, 0x21, PT ;  /* 0x000000215c00780c */ /* 0x000fe20003f64270 */
[--C-:B------:R-:W-:Y:S01]  /*15660*/  FFMA.FTZ R144, R144, UR60, -R150.reuse ;  /* 0x0000003c90907c23 */ /* 0x100fe20008010896 */
[----:B------:R-:W-:Y:S01]  /*15670*/  FMNMX.FTZ R90, R152, R167, !PT ;  /* 0x000000a7985a7209 */ /* 0x000fe20007810000 */
[--C-:B------:R-:W-:Y:S01]  /*15680*/  FFMA.FTZ R145, R145, UR60, -R150.reuse ;  /* 0x0000003c91917c23 */ /* 0x100fe20008010896 */
[----:B------:R-:W-:Y:S01]  /*15690*/  FSEL R138, R138, -INF , P5 ;  /* 0xff8000008a8a7808 */ /* 0x000fe20002800000 */
[----:B------:R-:W2:Y:S01]  /*156a0*/  MUFU.TANH R107, R107 ;  /* 0x0000006b006b7308 */ /* 0x000ea20000002400 */
[----:B------:R-:W-:Y:S01]  /*156b0*/  FMNMX.FTZ R167, R155, R90, !PT ;  /* 0x0000005a9ba77209 */ /* 0x000fe20007810000 */
[--C-:B------:R-:W-:Y:S01]  /*156c0*/  FFMA.FTZ R148, R148, UR60, -R150.reuse ;  /* 0x0000003c94947c23 */ /* 0x100fe20008010896 */
[----:B------:R-:W-:Y:S01]  /*156d0*/  FSEL R139, R139, -INF , P3 ;  /* 0xff8000008b8b7808 */ /* 0x000fe20001800000 */
[--C-:B------:R-:W-:Y:S01]  /*156e0*/  FFMA.FTZ R149, R149, UR60, -R150.reuse ;  /* 0x0000003c95957c23 */ /* 0x100fe20008010896 */
[----:B------:R-:W-:Y:S01]  /*156f0*/  FMNMX.FTZ R90, R156, R167, !PT ;  /* 0x000000a79c5a7209 */ /* 0x000fe20007810000 */
[--C-:B------:R-:W-:Y:S01]  /*15700*/  FFMA.FTZ R120, R120, UR60, -R150.reuse ;  /* 0x0000003c78787c23 */ /* 0x100fe20008010896 */
[C---:B------:R-:W-:Y:S01]  /*15710*/  ISETP.GT.AND P5, PT, R92.reuse, 0x30, PT ;  /* 0x000000305c00780c */ /* 0x040fe20003fa4270 */
[----:B------:R-:W4:Y:S01]  /*15720*/  MUFU.TANH R114, R114 ;  /* 0x0000007200727308 */ /* 0x000f220000002400 */
[----:B------:R-:W-:Y:S01]  /*15730*/  FMNMX.FTZ R167, R159, R90, !PT ;  /* 0x0000005a9fa77209 */ /* 0x000fe20007810000 */
[--C-:B------:R-:W-:Y:S01]  /*15740*/  FFMA.FTZ R121, R121, UR60, -R150.reuse ;  /* 0x0000003c79797c23 */ /* 0x100fe20008010896 */
[----:B------:R-:W-:Y:S01]  /*15750*/  ISETP.GT.AND P3, PT, R92, 0x31, PT ;  /* 0x000000315c00780c */ /* 0x000fe20003f64270 */
[--C-:B------:R-:W-:Y:S01]  /*15760*/  FFMA.FTZ R124, R124, UR60, -R150.reuse ;  /* 0x0000003c7c7c7c23 */ /* 0x100fe20008010896 */
[----:B------:R-:W-:Y:S01]  /*15770*/  FMNMX.FTZ R90, R160, R167, !PT ;  /* 0x000000a7a05a7209 */ /* 0x000fe20007810000 */
[--C-:B------:R-:W-:Y:S01]  /*15780*/  FFMA.FTZ R125, R125, UR60, -R150.reuse ;  /* 0x0000003c7d7d7c23 */ /* 0x100fe20008010896 */
[----:B---3--:R-:W-:Y:S01]  /*15790*/  FSEL R146, R146, -INF , P5 ;  /* 0xff80000092927808 */ /* 0x008fe20002800000 */
[----:B------:R-:W3:Y:S01]  /*157a0*/  MUFU.TANH R118, R118 ;  /* 0x0000007600767308 */ /* 0x000ee20000002400 */
[----:B------:R-:W-:Y:S01]  /*157b0*/  FMNMX.FTZ R167, R163, R90, !PT ;  /* 0x0000005aa3a77209 */ /* 0x000fe20007810000 */
[--C-:B------:R-:W-:Y:S01]  /*157c0*/  FFMA.FTZ R128, R128, UR60, -R150.reuse ;  /* 0x0000003c80807c23 */ /* 0x100fe20008010896 */
[----:B-----5:R-:W-:Y:S01]  /*157d0*/  FSEL R166, R166, -INF , P3 ;  /* 0xff800000a6a67808 */ /* 0x020fe20001800000 */
[--C-:B------:R-:W-:Y:S01]  /*157e0*/  FFMA.FTZ R129, R129, UR60, -R150.reuse ;  /* 0x0000003c81817c23 */ /* 0x100fe20008010896 */
[----:B------:R-:W-:Y:S01]  /*157f0*/  FMNMX.FTZ R167, R164, R167, !PT ;  /* 0x000000a7a4a77209 */ /* 0x000fe20007810000 */
[--C-:B------:R-:W-:Y:S01]  /*15800*/  FFMA.FTZ R132, R132, UR60, -R150.reuse ;  /* 0x0000003c84847c23 */ /* 0x100fe20008010896 */
[----:B------:R-:W-:Y:S01]  /*15810*/  ISETP.GT.AND P5, PT, R92, 0x39, PT ;  /* 0x000000395c00780c */ /* 0x000fe20003fa4270 */
[----:B------:R-:W5:Y:S01]  /*15820*/  MUFU.TANH R119, R119 ;  /* 0x0000007700777308 */ /* 0x000f620000002400 */
[----:B------:R-:W-:Y:S01]  /*15830*/  FMNMX.FTZ R90, R138, R167, !PT ;  /* 0x000000a78a5a7209 */ /* 0x000fe20007810000 */
[--C-:B------:R-:W-:Y:S01]  /*15840*/  FFMA.FTZ R133, R133, UR60, -R150.reuse ;  /* 0x0000003c85857c23 */ /* 0x100fe20008010896 */
[----:B------:R-:W-:Y:S01]  /*15850*/  ISETP.GT.AND P3, PT, R92, 0x40, PT ;  /* 0x000000405c00780c */ /* 0x000fe20003f64270 */
[--C-:B------:R-:W-:Y:S01]  /*15860*/  FFMA.FTZ R104, R104, UR60, -R150.reuse ;  /* 0x0000003c68687c23 */ /* 0x100fe20008010896 */
[----:B------:R-:W-:Y:S01]  /*15870*/  FMNMX.FTZ R167, R139, R90, !PT ;  /* 0x0000005a8ba77209 */ /* 0x000fe20007810000 */
[--C-:B------:R-:W-:Y:S01]  /*15880*/  FFMA.FTZ R105, R105, UR60, -R150.reuse ;  /* 0x0000003c69697c23 */ /* 0x100fe20008010896 */
[----:B------:R-:W-:Y:S01]  /*15890*/  FSEL R93, R93, -INF , P5 ;  /* 0xff8000005d5d7808 */ /* 0x000fe20002800000 */
[----:B------:R-:W5:Y:S01]  /*158a0*/  MUFU.TANH R91, R91 ;  /* 0x0000005b005b7308 */ /* 0x000f620000002400 */
[----:B------:R-:W-:Y:S01]  /*158b0*/  FMNMX.FTZ R90, R142, R167, !PT ;  /* 0x000000a78e5a7209 */ /* 0x000fe20007810000 */
[--C-:B------:R-:W-:Y:S01]  /*158c0*/  FFMA.FTZ R108, R108, UR60, -R150.reuse ;  /* 0x0000003c6c6c7c23 */ /* 0x100fe20008010896 */
[----:B------:R-:W-:Y:S01]  /*158d0*/  FSEL R122, R122, -INF , P3 ;  /* 0xff8000007a7a7808 */ /* 0x000fe20001800000 */
        /* <DEDUP_REMOVED lines=23> */
[----:B------:R-:W-:Y:S01]  /*15a50*/  ISETP.GT.AND P3, PT, R92, 0x58, PT ;  /* 0x000000585c00780c */ /* 0x000fe20003f64270 */
[--C-:B------:R-:W-:Y:S01]  /*15a60*/  FFMA.FTZ R100, R100, UR60, -R150.reuse ;  /* 0x0000003c64647c23 */ /* 0x100fe20008010896 */
[----:B------:R-:W-:Y:S01]  /*15a70*/  FMNMX.FTZ R167, R123, R90, !PT ;  /* 0x0000005a7ba77209 */ /* 0x000fe20007810000 */
[----:B------:R-:W-:Y:S01]  /*15a80*/  FFMA.FTZ R101, R101, UR60, -R150 ;  /* 0x0000003c65657c23 */ /* 0x000fe20008010896 */
[----:B------:R-:W-:Y:S01]  /*15a90*/  FSEL R131, R131, -INF , P5 ;  /* 0xff80000083837808 */ /* 0x000fe20002800000 */
[----:B------:R-:W1:Y:S01]  /*15aa0*/  MUFU.TANH R99, R99 ;  /* 0x0000006300637308 */ /* 0x000e620000002400 */
[----:B------:R-:W-:-:S02]  /*15ab0*/  FMNMX.FTZ R90, R126, R167, !PT ;  /* 0x000000a77e5a7209 */ /* 0x000fc40007810000 */
[----:B------:R-:W-:Y:S02]  /*15ac0*/  FSEL R134, R134, -INF , P3 ;  /* 0xff80000086867808 */ /* 0x000fe40001800000 */
[----:B------:R-:W-:Y:S02]  /*15ad0*/  FMNMX.FTZ R167, R127, R90, !PT ;  /* 0x0000005a7fa77209 */ /* 0x000fe40007810000 */
[----:B------:R-:W-:Y:S01]  /*15ae0*/  ISETP.GT.AND P5, PT, R92, 0x60, PT ;  /* 0x000000605c00780c */ /* 0x000fe20003fa4270 */
[----:B------:R-:W1:Y:S01]  /*15af0*/  MUFU.TANH R102, R102 ;  /* 0x0000006600667308 */ /* 0x000e620000002400 */
[----:B------:R-:W-:Y:S02]  /*15b00*/  FMNMX.FTZ R90, R130, R167, !PT ;  /* 0x000000a7825a7209 */ /* 0x000fe40007810000 */
[----:B------:R-:W-:Y:S02]  /*15b10*/  ISETP.GT.AND P3, PT, R92, 0x61, PT ;  /* 0x000000615c00780c */ /* 0x000fe40003f64270 */
[----:B------:R-:W-:-:S02]  /*15b20*/  FMNMX.FTZ R167, R131, R90, !PT ;  /* 0x0000005a83a77209 */ /* 0x000fc40007810000 */
[----:B0-----:R-:W-:Y:S01]  /*15b30*/  FSEL R106, R106, -INF , P5 ;  /* 0xff8000006a6a7808 */ /* 0x001fe20002800000 */
[----:B------:R-:W0:Y:S01]  /*15b40*/  MUFU.TANH R103, R103 ;  /* 0x0000006700677308 */ /* 0x000e220000002400 */
[----:B------:R-:W-:Y:S02]  /*15b50*/  FMNMX.FTZ R90, R134, R167, !PT ;  /* 0x000000a7865a7209 */ /* 0x000fe40007810000 */
[----:B--2---:R-:W-:Y:S02]  /*15b60*/  FSEL R107, R107, -INF , P3 ;  /* 0xff8000006b6b7808 */ /* 0x004fe40001800000 */
[----:B------:R-:W-:Y:S02]  /*15b70*/  FMNMX.FTZ R167, R135, R90, !PT ;  /* 0x0000005a87a77209 */ /* 0x000fe40007810000 */
[----:B------:R-:W-:Y:S01]  /*15b80*/  ISETP.GT.AND P5, PT, R92, 0x69, PT ;  /* 0x000000695c00780c */ /* 0x000fe20003fa4270 */
[----:B------:R-:W-:Y:S01]  /*15b90*/  MUFU.EX2 R168, R168 ;  /* 0x000000a800a87308 */ /* 0x000fe20000000800 */
[----:B------:R-:W-:-:S02]  /*15ba0*/  FMNMX.FTZ R90, R106, R167, !PT ;  /* 0x000000a76a5a7209 */ /* 0x000fc40007810000 */
[----:B------:R-:W-:Y:S02]  /*15bb0*/  ISETP.GT.AND P3, PT, R92, 0x70, PT ;  /* 0x000000705c00780c */ /* 0x000fe40003f64270 */
[----:B------:R-:W-:Y:S02]  /*15bc0*/  FMNMX.FTZ R167, R107, R90, !PT ;  /* 0x0000005a6ba77209 */ /* 0x000fe40007810000 */
[----:B------:R-:W-:Y:S01]  /*15bd0*/  FSEL R96, R96, -INF , P5 ;  /* 0xff80000060607808 */ /* 0x000fe20002800000 */
[----:B------:R-:W-:Y:S01]  /*15be0*/  MUFU.EX2 R151, R151 ;  /* 0x0000009700977308 */ /* 0x000fe20000000800 */
[----:B------:R-:W-:Y:S02]  /*15bf0*/  FMNMX.FTZ R167, R110, R167, !PT ;  /* 0x000000a76ea77209 */ /* 0x000fe40007810000 */
[----:B----4-:R-:W-:Y:S02]  /*15c00*/  FSEL R114, R114, -INF , P3 ;  /* 0xff80000072727808 */ /* 0x010fe40001800000 */
[----:B------:R-:W-:-:S02]  /*15c10*/  FMNMX.FTZ R167, R96, R167, !PT ;  /* 0x000000a760a77209 */ /* 0x000fc40007810000 */
[----:B------:R-:W-:Y:S01]  /*15c20*/  ISETP.GT.AND P5, PT, R92, 0x78, PT ;  /* 0x000000785c00780c */ /* 0x000fe20003fa4270 */
[----:B------:R-:W-:Y:S01]  /*15c30*/  MUFU.EX2 R20, R20 ;  /* 0x0000001400147308 */ /* 0x000fe20000000800 */
[----:B------:R-:W-:Y:S02]  /*15c40*/  FMNMX.FTZ R167, R114, R167, !PT ;  /* 0x000000a772a77209 */ /* 0x000fe40007810000 */
[----:B------:R-:W-:Y:S02]  /*15c50*/  ISETP.GT.AND P3, PT, R92, 0x79, PT ;  /* 0x000000795c00780c */ /* 0x000fe40003f64270 */
[----:B---3--:R-:W-:Y:S02]  /*15c60*/  FSEL R118, R118, -INF , P5 ;  /* 0xff80000076767808 */ /* 0x008fe40002800000 */
[----:B------:R-:W-:Y:S01]  /*15c70*/  FMNMX.FTZ R167, R154, R167, !PT ;  /* 0x000000a79aa77209 */ /* 0x000fe20007810000 */
[----:B------:R-:W-:Y:S01]  /*15c80*/  MUFU.EX2 R153, R153 ;  /* 0x0000009900997308 */ /* 0x000fe20000000800 */
[----:B-----5:R-:W-:-:S02]  /*15c90*/  FSEL R119, R119, -INF , P3 ;  /* 0xff80000077777808 */ /* 0x020fc40001800000 */
[----:B------:R-:W-:Y:S02]  /*15ca0*/  FMNMX.FTZ R90, R118, R167, !PT ;  /* 0x000000a7765a7209 */ /* 0x000fe40007810000 */
[C---:B------:R-:W-:Y:S02]  /*15cb0*/  ISETP.GT.AND P5, PT, R92.reuse, 0x81, PT ;  /* 0x000000815c00780c */ /* 0x040fe40003fa4270 */
[----:B------:R-:W-:Y:S01]  /*15cc0*/  FMNMX.FTZ R90, R119, R90, !PT ;  /* 0x0000005a775a7209 */ /* 0x000fe20007810000 */
[----:B------:R-:W-:Y:S01]  /*15cd0*/  MUFU.EX2 R158, R158 ;  /* 0x0000009e009e7308 */ /* 0x000fe20000000800 */
[----:B------:R-:W-:Y:S02]  /*15ce0*/  ISETP.GT.AND P3, PT, R92, 0x88, PT ;  /* 0x000000885c00780c */ /* 0x000fe40003f64270 */
[----:B------:R-:W-:Y:S02]  /*15cf0*/  FSEL R91, R91, -INF , P5 ;  /* 0xff8000005b5b7808 */ /* 0x000fe40002800000 */
[----:B------:R-:W-:-:S02]  /*15d00*/  FMNMX.FTZ R90, R157, R90, !PT ;  /* 0x0000005a9d5a7209 */ /* 0x000fc40007810000 */
[----:B------:R-:W-:Y:S01]  /*15d10*/  ISETP.GT.AND P4, PT, R92, 0x89, PT ;  /* 0x000000895c00780c */ /* 0x000fe20003f84270 */
[----:B------:R-:W-:Y:S01]  /*15d20*/  MUFU.EX2 R136, R136 ;  /* 0x0000008800887308 */ /* 0x000fe20000000800 */
[----:B------:R-:W-:Y:S02]  /*15d30*/  FSEL R94, R94, -INF , P3 ;  /* 0xff8000005e5e7808 */ /* 0x000fe40001800000 */
[----:B------:R-:W-:Y:S02]  /*15d40*/  FMNMX.FTZ R167, R91, R90, !PT ;  /* 0x0000005a5ba77209 */ /* 0x000fe40007810000 */
[----:B------:R-:W-:Y:S02]  /*15d50*/  ISETP.GT.AND P5, PT, R92, 0x90, PT ;  /* 0x000000905c00780c */ /* 0x000fe40003fa4270 */
[----:B------:R-:W-:Y:S01]  /*15d60*/  FSEL R161, R95, -INF , P4 ;  /* 0xff8000005fa17808 */ /* 0x000fe20002000000 */
[----:B------:R-:W-:Y:S01]  /*15d70*/  MUFU.EX2 R137, R137 ;  /* 0x0000008900897308 */ /* 0x000fe20000000800 */
[----:B------:R-:W-:-:S02]  /*15d80*/  FMNMX.FTZ R90, R94, R167, !PT ;  /* 0x000000a75e5a7209 */ /* 0x000fc40007810000 */
[----:B------:R-:W-:Y:S02]  /*15d90*/  ISETP.GT.AND P3, PT, R92, 0x91, PT ;  /* 0x000000915c00780c */ /* 0x000fe40003f64270 */
[----:B-1----:R-:W-:Y:S02]  /*15da0*/  FSEL R98, R98, -INF , P5 ;  /* 0xff80000062627808 */ /* 0x002fe40002800000 */
[----:B------:R-:W-:Y:S01]  /*15db0*/  FMNMX.FTZ R167, R161, R90, !PT ;  /* 0x0000005aa1a77209 */ /* 0x000fe20007810000 */
[----:B------:R1:W-:Y:S01]  /*15dc0*/  MUFU.EX2 R95, R169 ;  /* 0x000000a9005f7308 */ /* 0x0003e20000000800 */
[----:B------:R-:W-:Y:S02]  /*15dd0*/  ISETP.GT.AND P4, PT, R92, 0x98, PT ;  /* 0x000000985c00780c */ /* 0x000fe40003f84270 */
[----:B------:R-:W-:Y:S02]  /*15de0*/  FSEL R99, R99, -INF , P3 ;  /* 0xff80000063637808 */ /* 0x000fe40001800000 */
[----:B------:R-:W-:-:S02]  /*15df0*/  FMNMX.FTZ R90, R98, R167, !PT ;  /* 0x000000a7625a7209 */ /* 0x000fc40007810000 */
[----:B------:R-:W-:Y:S01]  /*15e00*/  ISETP.GT.AND P5, PT, R92, 0x99, PT ;  /* 0x000000995c00780c */ /* 0x000fe20003fa4270 */
[----:B------:R-:W-:-:S01]  /*15e10*/  FFMA.FTZ R92, R162, UR60, -R150 ;  /* 0x0000003ca25c7c23 */ /* 0x000fc20008010896 */
[----:B------:R-:W-:Y:S01]  /*15e20*/  FSEL R102, R102, -INF , P4 ;  /* 0xff80000066667808 */ /* 0x000fe20002000000 */
[----:B------:R-:W-:-:S01]  /*15e30*/  FFMA.FTZ R162, R165, UR60, -R150 ;  /* 0x0000003ca5a27c23 */ /* 0x000fc20008010896 */
[----:B------:R-:W-:Y:S01]  /*15e40*/  FMNMX.FTZ R167, R99, R90, !PT ;  /* 0x0000005a63a77209 */ /* 0x000fe20007810000 */
[----:B------:R-:W-:-:S01]  /*15e50*/  FFMA.FTZ R150, R111, UR60, -R150 ;  /* 0x0000003c6f967c23 */ /* 0x000fc20008010896 */
[----:B0-----:R-:W-:Y:S01]  /*15e60*/  FSEL R103, R103, -INF , P5 ;  /* 0xff80000067677808 */ /* 0x001fe20002800000 */
[----:B------:R-:W-:Y:S01]  /*15e70*/  MUFU.EX2 R92, R92 ;  /* 0x0000005c005c7308 */ /* 0x000fe20000000800 */
[----:B------:R-:W-:Y:S02]  /*15e80*/  FMNMX.FTZ R90, R102, R167, !PT ;  /* 0x000000a7665a7209 */ /* 0x000fe40007810000 */
[----:B------:R-:W-:-:S02]  /*15e90*/  MOV R165, UR60 ;  /* 0x0000003c00a57c02 */ /* 0x000fc40008000f00 */
[----:B------:R-:W-:Y:S02]  /*15ea0*/  FMNMX.FTZ R90, R103, R90, !PT ;  /* 0x0000005a675a7209 */ /* 0x000fe40007810000 */
[----:B------:R-:W-:Y:S01]  /*15eb0*/  FSEL R170, R14, RZ, P2 ;  /* 0x000000ff0eaa7208 */ /* 0x000fe20001000000 */
[----:B------:R-:W-:Y:S02]  /*15ec0*/  MUFU.EX2 R140, R140 ;  /* 0x0000008c008c7308 */ /* 0x000fe40000000800 */
[----:B------:R-:W0:Y:S02]  /*15ed0*/  SHFL.BFLY PT, R167, R90, 0x2, 0x1f ;  /* 0x0c401f005aa77f89 */ /* 0x000e2400000e0000 */
[----:B------:R-:W-:-:S04]  /*15ee0*/  FADD.FTZ R170, -R170, R217 ;  /* 0x000000d9aaaa7221 */ /* 0x000fc80000010100 */
        /* <DEDUP_REMOVED lines=12> */
[----:B------:R-:W-:-:S03]  /*15fb0*/  FFMA.FTZ R165, R90, R165, -8 ;  /* 0xc10000005aa57423 */ /* 0x000fc600000100a5 */
[----:B-1----:R-:W-:Y:S02]  /*15fc0*/  FSEL R169, R90, RZ, P3 ;  /* 0x000000ff5aa97208 */ /* 0x002fe40001800000 */
[----:B------:R-:W-:Y:S01]  /*15fd0*/  FSEL R111, R165, RZ, P3 ;  /* 0x000000ffa56f7208 */ /* 0x000fe20001800000 */
[----:B------:R-:W-:Y:S02]  /*15fe0*/  MUFU.EX2 R124, R124 ;  /* 0x0000007c007c7308 */ /* 0x000fe40000000800 */
[----:B------:R-:W-:-:S02]  /*15ff0*/  FADD.FTZ R169, -R169, R216 ;  /* 0x000000d8a9a97221 */ /* 0x000fc40000010100 */
[--C-:B------:R-:W-:Y:S01]  /*16000*/  FFMA.FTZ R171, R127, UR60, -R111.reuse ;  /* 0x0000003c7fab7c23 */ /* 0x100fe2000801086f */
[----:B------:R-:W-:Y:S01]  /*16010*/  FMUL.FTZ R127, R170, UR60 ;  /* 0x0000003caa7f7c20 */ /* 0x000fe20008410000 */
[--C-:B------:R-:W-:Y:S01]  /*16020*/  FFMA.FTZ R21, R21, UR60, -R111.reuse ;  /* 0x0000003c15157c23 */ /* 0x100fe2000801086f */
[----:B------:R-:W-:-:S01]  /*16030*/  FFMA.FTZ R165, R166, UR60, -R111 ;  /* 0x0000003ca6a57c23 */ /* 0x000fc2000801086f */
[--C-:B------:R-:W-:Y:S01]  /*16040*/  FFMA.FTZ R166, R93, UR60, -R111.reuse ;  /* 0x0000003c5da67c23 */ /* 0x100fe2000801086f */
[----:B------:R-:W-:Y:S01]  /*16050*/  FMUL.FTZ R169, R169, UR60 ;  /* 0x0000003ca9a97c20 */ /* 0x000fe20008410000 */
[--C-:B------:R-:W-:Y:S01]  /*16060*/  FFMA.FTZ R93, R122, UR60, -R111.reuse ;  /* 0x0000003c7a5d7c23 */ /* 0x100fe2000801086f */
[----:B------:R-:W-:-:S01]  /*16070*/  FFMA.FTZ R152, R152, UR60, -R111 ;  /* 0x0000003c98987c23 */ /* 0x000fc2000801086f */
[--C-:B------:R-:W-:Y:S01]  /*16080*/  FFMA.FTZ R122, R123, UR60, -R111.reuse ;  /* 0x0000003c7b7a7c23 */ /* 0x100fe2000801086f */
[----:B------:R-:W-:-:S01]  /*16090*/  FFMA.FTZ R123, R126, UR60, -R111 ;  /* 0x0000003c7e7b7c23 */ /* 0x000fc2000801086f */
[----:B------:R-:W0:Y:S01]  /*160a0*/  MUFU.EX2 R127, R127 ;  /* 0x0000007f007f7308 */ /* 0x000e220000000800 */
[----:B------:R-:W-:-:S01]  /*160b0*/  FFMA.FTZ R170, R130, UR60, -R111 ;  /* 0x0000003c82aa7c23 */ /* 0x000fc2000801086f */
[----:B------:R-:W-:-:S02]  /*160c0*/  IMAD R126, R193, 0x8, R18 ;  /* 0x00000008c17e7824 */ /* 0x000fc400078e0212 */
[----:B------:R-:W-:-:S01]  /*160d0*/  FFMA.FTZ R155, R155, UR60, -R111 ;  /* 0x0000003c9b9b7c23 */ /* 0x000fc2000801086f */
[--C-:B------:R-:W-:Y:S01]  /*160e0*/  FFMA.FTZ R156, R156, UR60, -R111.reuse ;  /* 0x0000003c9c9c7c23 */ /* 0x100fe2000801086f */
[----:B------:R-:W-:-:S01]  /*160f0*/  FFMA.FTZ R159, R159, UR60, -R111 ;  /* 0x0000003c9f9f7c23 */ /* 0x000fc2000801086f */
[----:B------:R-:W-:Y:S02]  /*16100*/  VIADD R126, R126, 0x22840 ;  /* 0x000228407e7e7836 */ /* 0x000fe40000000000 */
[----:B------:R-:W-:-:S01]  /*16110*/  FFMA.FTZ R160, R160, UR60, -R111 ;  /* 0x0000003ca0a07c23 */ /* 0x000fc2000801086f */
[----:B------:R-:W-:Y:S01]  /*16120*/  MUFU.EX2 R21, R21 ;  /* 0x0000001500157308 */ /* 0x000fe20000000800 */
[----:B------:R-:W-:-:S01]  /*16130*/  FFMA.FTZ R163, R163, UR60, -R111 ;  /* 0x0000003ca3a37c23 */ /* 0x000fc2000801086f */
[--C-:B------:R-:W-:Y:S01]  /*16140*/  FFMA.FTZ R164, R164, UR60, -R111.reuse ;  /* 0x0000003ca4a47c23 */ /* 0x100fe2000801086f */
[----:B------:R-:W-:Y:S01]  /*16150*/  PRMT R167, R167, 0x654, R126 ;  /* 0x00000654a7a77816 */ /* 0x000fe2000000007e */
[--C-:B------:R-:W-:Y:S01]  /*16160*/  FFMA.FTZ R138, R138, UR60, -R111.reuse ;  /* 0x0000003c8a8a7c23 */ /* 0x100fe2000801086f */
[----:B------:R-:W-:-:S01]  /*16170*/  FFMA.FTZ R139, R139, UR60, -R111 ;  /* 0x0000003c8b8b7c23 */ /* 0x000fc2000801086f */
[--C-:B------:R-:W-:Y:S01]  /*16180*/  FFMA.FTZ R142, R142, UR60, -R111.reuse ;  /* 0x0000003c8e8e7c23 */ /* 0x100fe2000801086f */
[----:B------:R1:W-:Y:S01]  /*16190*/  SYNCS.ARRIVE.TRANS64.RED.A1T0 RZ, [R167+URZ], RZ ;  /* 0x000000ffa7ff79a7 */ /* 0x0003e2000810043f */
[----:B------:R-:W2:Y:S01]  /*161a0*/  MUFU.EX2 R130, R169 ;  /* 0x000000a900827308 */ /* 0x000ea20000000800 */
[----:B------:R-:W-:-:S01]  /*161b0*/  FFMA.FTZ R143, R143, UR60, -R111 ;  /* 0x0000003c8f8f7c23 */ /* 0x000fc2000801086f */
[--C-:B------:R-:W-:Y:S01]  /*161c0*/  FFMA.FTZ R146, R146, UR60, -R111.reuse ;  /* 0x0000003c92927c23 */ /* 0x100fe2000801086f */
[----:B------:R-:W-:-:S01]  /*161d0*/  FFMA.FTZ R15, R15, UR60, -R111 ;  /* 0x0000003c0f0f7c23 */ /* 0x000fc2000801086f */
[--C-:B------:R-:W-:Y:S01]  /*161e0*/  FFMA.FTZ R131, R131, UR60, -R111.reuse ;  /* 0x0000003c83837c23 */ /* 0x100fe2000801086f */
[----:B------:R-:W-:-:S01]  /*161f0*/  FFMA.FTZ R134, R134, UR60, -R111 ;  /* 0x0000003c86867c23 */ /* 0x000fc2000801086f */
[--C-:B------:R-:W-:Y:S01]  /*16200*/  FFMA.FTZ R135, R135, UR60, -R111.reuse ;  /* 0x0000003c87877c23 */ /* 0x100fe2000801086f */
[----:B-1----:R-:W-:-:S01]  /*16210*/  FFMA.FTZ R167, R114, UR60, -R111 ;  /* 0x0000003c72a77c23 */ /* 0x002fc2000801086f */
        /* <DEDUP_REMOVED lines=17> */
[----:B------:R-:W-:-:S07]  /*16330*/  FFMA.FTZ R103, R103, UR60, -R111 ;  /* 0x0000003c67677c23 */ /* 0x000fce000801086f */
[----:B------:R0:W-:Y:S08]  /*16340*/  MUFU.EX2 R114, R170 ;  /* 0x000000aa00727308 */ /* 0x0001f00000000800 */
[----:B------:R-:W5:Y:S01]  /*16350*/  MUFU.EX2 R159, R159 ;  /* 0x0000009f009f7308 */ /* 0x000f620000000800 */
[----:B0-----:R-:W-:-:S01]  /*16360*/  FFMA.FTZ R170, R127, R3, R168 ;  /* 0x000000037faa7223 */ /* 0x001fc200000100a8 */
[----:B--2---:R-:W-:-:S03]  /*16370*/  FFMA.FTZ R3, R130, R0, R21 ;  /* 0x0000000082037223 */ /* 0x004fc60000010015 */
[----:B------:R-:W-:Y:S01]  /*16380*/  FADD.FTZ R111, R151, R170 ;  /* 0x000000aa976f7221 */ /* 0x000fe20000010000 */
[----:B-1----:R-:W-:-:S02]  /*16390*/  FADD.FTZ R0, R152, R3 ;  /* 0x0000000398007221 */ /* 0x002fc40000010000 */
[----:B------:R-:W0:Y:S01]  /*163a0*/  MUFU.EX2 R160, R160 ;  /* 0x000000a000a07308 */ /* 0x000e220000000800 */
[----:B------:R-:W-:-:S01]  /*163b0*/  FADD.FTZ R170, R20, R111 ;  /* 0x0000006f14aa7221 */ /* 0x000fc20000010000 */
[----:B---3--:R-:W-:-:S03]  /*163c0*/  FADD.FTZ R3, R155, R0 ;  /* 0x000000009b037221 */ /* 0x008fc60000010000 */
[----:B------:R-:W-:Y:S01]  /*163d0*/  FADD.FTZ R170, R153, R170 ;  /* 0x000000aa99aa7221 */ /* 0x000fe20000010000 */
[----:B----4-:R-:W-:-:S02]  /*163e0*/  FADD.FTZ R0, R156, R3 ;  /* 0x000000039c007221 */ /* 0x010fc40000010000 */
[----:B------:R-:W1:Y:S01]  /*163f0*/  MUFU.EX2 R163, R163 ;  /* 0x000000a300a37308 */ /* 0x000e620000000800 */
[----:B------:R-:W-:-:S01]  /*16400*/  FADD.FTZ R3, R115, R170 ;  /* 0x000000aa73037221 */ /* 0x000fc20000010000 */
[----:B-----5:R-:W-:-:S03]  /*16410*/  FADD.FTZ R111, R159, R0 ;  /* 0x000000009f6f7221 */ /* 0x020fc60000010000 */
        /* <DEDUP_REMOVED lines=47> */
[----:B------:R-:W-:Y:S01]  /*16710*/  FADD.FTZ R169, R125, R96 ;  /* 0x000000607da97221 */ /* 0x000fe20000010000 */
[----:B------:R-:W-:-:S02]  /*16720*/  FADD.FTZ R96, R114, R3 ;  /* 0x0000000372607221 */ /* 0x000fc40000010000 */
[----:B------:R-:W3:Y:S01]  /*16730*/  MUFU.EX2 R132, R132 ;  /* 0x0000008400847308 */ /* 0x000ee20000000800 */
[----:B-1----:R-:W-:-:S04]  /*16740*/  FADD.FTZ R0, R128, R169 ;  /* 0x000000a980007221 */ /* 0x002fc80000010000 */
[----:B0-----:R-:W-:-:S03]  /*16750*/  FADD.FTZ R3, R129, R0 ;  /* 0x0000000081037221 */ /* 0x001fc60000010000 */
        /* <DEDUP_REMOVED lines=36> */
[----:B------:R-:W2:Y:S01]  /*169a0*/  MUFU.EX2 R157, R157 ;  /* 0x0000009d009d7308 */ /* 0x000ea20000000800 */
[----:B0-----:R-:W-:-:S07]  /*169b0*/  FADD.FTZ R170, R119, R170 ;  /* 0x000000aa77aa7221 */ /* 0x001fce0000010000 */
[----:B------:R-:W0:Y:S08]  /*169c0*/  MUFU.EX2 R89, R89 ;  /* 0x0000005900597308 */ /* 0x000e300000000800 */
[----:B------:R3:W4:Y:S08]  /*169d0*/  MUFU.EX2 R96, R91 ;  /* 0x0000005b00607308 */ /* 0x0007300000000800 */
[----:B------:R-:W5:Y:S01]  /*169e0*/  MUFU.EX2 R162, R162 ;  /* 0x000000a200a27308 */ /* 0x000f620000000800 */
[----:B---3--:R-:W-:-:S04]  /*169f0*/  FADD.FTZ R91, R113, R0 ;  /* 0x00000000715b7221 */ /* 0x008fc80000010000 */
[----:B------:R-:W-:-:S03]  /*16a00*/  FADD.FTZ R0, R116, R91 ;  /* 0x0000005b74007221 */ /* 0x000fc60000010000 */
[----:B------:R-:W3:Y:S01]  /*16a10*/  MUFU.EX2 R94, R94 ;  /* 0x0000005e005e7308 */ /* 0x000ee20000000800 */
[----:B------:R-:W-:-:S04]  /*16a20*/  FADD.FTZ R3, R117, R0 ;  /* 0x0000000075037221 */ /* 0x000fc80000010000 */
[----:B-1----:R-:W-:Y:S01]  /*16a30*/  FADD.FTZ R0, R88, R3 ;  /* 0x0000000358007221 */ /* 0x002fe20000010000 */
[----:B--2---:R-:W-:-:S02]  /*16a40*/  FADD.FTZ R3, R157, R170 ;  /* 0x000000aa9d037221 */ /* 0x004fc40000010000 */
[----:B------:R-:W1:Y:S01]  /*16a50*/  MUFU.EX2 R147, R147 ;  /* 0x0000009300937308 */ /* 0x000e620000000800 */
[----:B0-----:R-:W-:-:S01]  /*16a60*/  FADD.FTZ R91, R89, R0 ;  /* 0x00000000595b7221 */ /* 0x001fc20000010000 */
[----:B----4-:R-:W-:-:S03]  /*16a70*/  FADD.FTZ R3, R96, R3 ;  /* 0x0000000360037221 */ /* 0x010fc60000010000 */
[----:B-----5:R-:W-:-:S03]  /*16a80*/  FADD.FTZ R0, R162, R91 ;  /* 0x0000005ba2007221 */ /* 0x020fc60000010000 */
[----:B------:R-:W0:Y:S01]  /*16a90*/  MUFU.EX2 R161, R161 ;  /* 0x000000a100a17308 */ /* 0x000e220000000800 */
[----:B---3--:R-:W-:-:S07]  /*16aa0*/  FADD.FTZ R170, R94, R3 ;  /* 0x000000035eaa7221 */ /* 0x008fce0000010000 */
        /* <DEDUP_REMOVED lines=20> */
.L_x_10042:
[----:B------:R-:W-:Y:S01]  /*16bf0*/  F2FP.SATFINITE.E4M3.F32.PACK_AB_MERGE_C R15, R166, R15, RZ ;  /* 0x0000000fa60f723e */ /* 0x000fe200048070ff */
[-C--:B------:R-:W-:Y:S01]  /*16c00*/  FMUL.FTZ R24, R24, R127.reuse ;  /* 0x0000007f18187220 */ /* 0x080fe20000410000 */
[----:B------:R-:W-:Y:S01]  /*16c10*/  F2FP.SATFINITE.E4M3.F32.PACK_AB_MERGE_C R20, R153, R20, RZ ;  /* 0x000000149914723e */ /* 0x000fe200048070ff */
[----:B------:R-:W-:Y:S01]  /*16c20*/  FMUL.FTZ R25, R25, R127 ;  /* 0x0000007f19197220 */ /* 0x000fe20000410000 */
[----:B------:R-:W-:Y:S01]  /*16c30*/  F2FP.SATFINITE.E4M3.F32.PACK_AB_MERGE_C R183, R165, R146, R15 ;  /* 0x00000092a5b7723e */ /* 0x000fe2000480700f */
[----:B------:R-:W-:Y:S01]  /*16c40*/  IMAD R15, R219, 0x8, R18 ;  /* 0x00000008db0f7824 */ /* 0x000fe200078e0212 */
[----:B------:R-:W-:Y:S01]  /*16c50*/  ISETP.GT.AND P2, PT, R218, R13, PT ;  /* 0x0000000dda00720c */ /* 0x000fe20003f44270 */
[-C--:B------:R-:W-:Y:S01]  /*16c60*/  FMUL.FTZ R28, R28, R127.reuse ;  /* 0x0000007f1c1c7220 */ /* 0x080fe20000410000 */
[----:B------:R-:W-:Y:S01]  /*16c70*/  F2FP.SATFINITE.E4M3.F32.PACK_AB_MERGE_C R184, R151, R168, R20 ;  /* 0x000000a897b8723e */ /* 0x000fe20004807014 */
[----:B------:R-:W-:Y:S01]  /*16c80*/  IMAD.U32 R20, RZ, RZ, UR61 ;  /* 0x0000003dff147e24 */ /* 0x000fe2000f8e00ff */
[----:B------:R-:W-:Y:S01]  /*16c90*/  IADD3 R15, R15, 0x22860, RZ ;  /* 0x000228600f0f7810 */ /* 0x000fe20007ffe0ff */
        /* <DEDUP_REMOVED lines=105> */
.L_x_10031:
[----:B------:R-:W-:-:S13]  /*17330*/  ISETP.GE.AND P0, PT, R218, RZ, PT ;  /* 0x000000ffda00720c */ /* 0x000fda0003f06270 */
[----:B------:R-:W-:Y:S05]  /*17340*/  @!P0 BRA `(.L_x_10044) ;  /* 0x0000003800008947 */ /* 0x000fea0003800000 */
[----:B------:R-:W-:Y:S01]  /*17350*/  MOV R13, R90 ;  /* 0x0000005a000d7202 */ /* 0x000fe20000000f00 */
[----:B------:R-:W-:Y:S02]  /*17360*/  IMAD.MOV.U32 R189, RZ, RZ, R14 ;  /* 0x000000ffffbd7224 */ /* 0x000fe400078e000e */
[----:B------:R-:W-:Y:S02]  /*17370*/  IMAD.MOV.U32 R216, RZ, RZ, R197 ;  /* 0x000000ffffd87224 */ /* 0x000fe400078e00c5 */
[----:B------:R-:W-:-:S07]  /*17380*/  IMAD.MOV.U32 R191, RZ, RZ, R193 ;  /* 0x000000ffffbf7224 */ /* 0x000fce00078e00c1 */
.L_x_10056:
        /* <DEDUP_REMOVED lines=10> */
.L_x_10046:
[----:B------:R-:W-:Y:S01]  /*17430*/  IMAD R14, R193, 0x8, R18 ;  /* 0x00000008c10e7824 */ /* 0x000fe200078e0212 */
[----:B------:R-:W-:-:S04]  /*17440*/  SHF.L.U32 R15, R197, 0x1f, RZ ;  /* 0x0000001fc50f7819 */ /* 0x000fc800000006ff */
[----:B------:R0:W1:Y:S01]  /*17450*/  SYNCS.PHASECHK.TRANS64.TRYWAIT P0, [R14+URZ+0x22830], R15 ;  /* 0x0228300f0e0075a7 */ /* 0x000062000800017f */
[----:B------:R-:W-:Y:S05]  /*17460*/  @!P1 BRA `(.L_x_10047) ;  /* 0x0000000000049947 */ /* 0x000fea0003800000 */
[----:B------:R-:W-:Y:S01]  /*17470*/  BPT.TRAP 0x1 ;  /* 0x000000040000795c */ /* 0x000fe20000300000 */
.L_x_10047:
[----:B------:R-:W-:Y:S04]  /*17480*/  BSSY B0, `(.L_x_10045) ;  /* 0x0000004000007945 */ /* 0x000fe80003800000 */
[----:B-1----:R-:W-:Y:S05]  /*17490*/  @P0 BRA `(.L_x_10048) ;  /* 0x0000000000080947 */ /* 0x002fea0003800000 */
[----:B------:R-:W1:Y:S02]  /*174a0*/  SYNCS.PHASECHK.TRANS64.TRYWAIT P0, [R14+URZ+0x22830], R15 ;  /* 0x0228300f0e0075a7 */ /* 0x000e64000800017f */
[----:B-1----:R-:W-:Y:S05]  /*174b0*/  @!P0 BRA `(.L_x_10049) ;  /* 0x0000010400188947 */ /* 0x002fea0003800000 */
.L_x_10048:
[----:B------:R-:W-:Y:S05]  /*174c0*/  BSYNC B0 ;  /* 0x0000000000007941 */ /* 0x000fea0003800000 */
.L_x_10045:
        /* <DEDUP_REMOVED lines=23> */
[----:B------:R-:W-:-:S02]  /*17640*/  R2UR UR53, R5 ;  /* 0x00000000053572ca */ /* 0x000fc400000e0000 */
[C---:B------:R-:W-:Y:S02]  /*17650*/  R2UR UR7, R15.reuse ;  /* 0x000000000f0772ca */ /* 0x040fe400000e0000 */
[----:B------:R-:W-:Y:S02]  /*17660*/  R2UR UR11, R15 ;  /* 0x000000000f0b72ca */ /* 0x000fe400000e0000 */
[----:B0-----:R-:W-:Y:S02]  /*17670*/  SHF.R.U32.HI R14, RZ, 0x7, R14 ;  /* 0x00000007ff0e7819 */ /* 0x001fe4000001160e */
[----:B------:R-:W-:Y:S01]  /*17680*/  R2UR UR8, R90 ;  /* 0x000000005a0872ca */ /* 0x000fe200000e0000 */
[----:B------:R-:W-:Y:S01]  /*17690*/  VIADD R90, R20, 0x202 ;  /* 0x00000202145a7836 */ /* 0x000fe20000000000 */
[----:B------:R-:W-:Y:S01]  /*176a0*/  IADD3 R92, R14, 0x8, RZ ;  /* 0x000000080e5c7810 */ /* 0x000fe20007ffe0ff */
[----:B------:R-:W-:Y:S01]  /*176b0*/  VIADD R14, R20, 0x100 ;  /* 0x00000100140e7836 */ /* 0x000fe20000000000 */
[----:B------:R-:W-:-:S02]  /*176c0*/  R2UR UR9, R91 ;  /* 0x000000005b0972ca */ /* 0x000fc400000e0000 */
[----:B------:R-:W-:Y:S01]  /*176d0*/  MOV R95, 0x40000040 ;  /* 0x40000040005f7802 */ /* 0x000fe20000000f00 */
[----:B------:R0:W-:Y:S01]  /*176e0*/  BAR.SYNC.DEFER_BLOCKING R92, 0x100 ;  /* 0x0004005c0000751d */ /* 0x0001e20000010000 */
[----:B------:R-:W-:Y:S02]  /*176f0*/  R2UR UR50, R14 ;  /* 0x000000000e3272ca */ /* 0x000fe400000e0000 */
[----:B------:R-:W-:Y:S02]  /*17700*/  IADD3 R14, R20, 0x400, RZ ;  /* 0x00000400140e7810 */ /* 0x000fe40007ffe0ff */
[----:B------:R-:W-:Y:S01]  /*17710*/  MOV R217, UR7 ;  /* 0x0000000700d97c02 */ /* 0x000fe20008000f00 */
[----:B------:R-:W-:Y:S01]  /*17720*/  UMOV UR7, UR11 ;  /* 0x0000000b00077c82 */ /* 0x000fe20008000000 */
[----:B------:R-:W-:Y:S01]  /*17730*/  R2UR UR10, R14 ;  /* 0x000000000e0a72ca */ /* 0x000fe200000e0000 */
[C---:B------:R-:W-:Y:S01]  /*17740*/  VIADD R14, R20.reuse, 0x102 ;  /* 0x00000102140e7836 */ /* 0x040fe20000000000 */
[----:B------:R-:W-:Y:S01]  /*17750*/  R2UR UR11, R91 ;  /* 0x000000005b0b72ca */ /* 0x000fe200000e0000 */
[----:B0-----:R-:W-:Y:S01]  /*17760*/  VIADD R92, R20, 0x402 ;  /* 0x00000402145c7836 */ /* 0x001fe20000000000 */
[----:B------:R-:W-:-:S02]  /*17770*/  R2UR UR4, R88 ;  /* 0x00000000580472ca */ /* 0x000fc400000e0000 */
[----:B------:R-:W-:Y:S01]  /*17780*/  R2UR UR6, R14 ;  /* 0x000000000e0672ca */ /* 0x000fe200000e0000 */
[C---:B------:R-:W-:Y:S01]  /*17790*/  VIADD R14, R20.reuse, 0x104 ;  /* 0x00000104140e7836 */ /* 0x040fe20000000000 */
[----:B------:R-:W-:Y:S02]  /*177a0*/  IADD3 R88, R20, 0x302, RZ ;  /* 0x0000030214587810 */ /* 0x000fe40007ffe0ff */
[----:B------:R-:W-:Y:S02]  /*177b0*/  R2UR UR22, R94 ;  /* 0x000000005e1672ca */ /* 0x000fe400000e0000 */
[----:B------:R-:W-:Y:S02]  /*177c0*/  R2UR UR23, R95 ;  /* 0x000000005f1772ca */ /* 0x000fe400000e0000 */
[----:B------:R-:W-:Y:S02]  /*177d0*/  R2UR UR5, R89 ;  /* 0x00000000590572ca */ /* 0x000fe400000e0000 */
[----:B------:R-:W-:Y:S01]  /*177e0*/  R2UR UR14, R88 ;  /* 0x00000000580e72ca */ /* 0x000fe200000e0000 */
[----:B------:R-:W-:Y:S01]  /*177f0*/  WARPGROUP.ARRIVE ;  /* 0x00000000000079c5 */ /* 0x000fe20000000000 */
[----:B------:R-:W-:Y:S01]  /*17800*/  VIADD R88, R20, 0x204 ;  /* 0x0000020414587836 */ /* 0x000fe20000000000 */
[----:B------:R-:W-:Y:S01]  /*17810*/  MOV R219, UR6 ;  /* 0x0000000600db7c02 */ /* 0x000fe20008000f00 */
[----:B------:R-:W-:Y:S01]  /*17820*/  UMOV UR6, UR10 ;  /* 0x0000000a00067c82 */ /* 0x000fe20008000000 */
[----:B------:R-:W-:-:S02]  /*17830*/  R2UR UR10, R90 ;  /* 0x000000005a0a72ca */ /* 0x000fc400000e0000 */
[----:B------:R-:W-:Y:S01]  /*17840*/  QGMMA.64x32x32.F32.E4M3.E4M3 R152, gdesc[UR44], RZ, !UPT, gsb0 ;  /* 0x006000002c9879f3 */ /* 0x000fe2000c0008ff */
        /* <DEDUP_REMOVED lines=27> */
[C---:B------:R-:W-:Y:S02]  /*17a00*/  R2UR UR12, R10.reuse ;  /* 0x000000000a0c72ca */ /* 0x040fe400000e0000 */
[C---:B------:R-:W-:Y:S02]  /*17a10*/  R2UR UR13, R11.reuse ;  /* 0x000000000b0d72ca */ /* 0x040fe400000e0000 */
[----:B------:R-:W-:Y:S02]  /*17a20*/  R2UR UR16, R10 ;  /* 0x000000000a1072ca */ /* 0x000fe400000e0000 */
[----:B------:R-:W-:Y:S02]  /*17a30*/  R2UR UR17, R11 ;  /* 0x000000000b1172ca */ /* 0x000fe400000e0000 */
[----:B------:R-:W-:Y:S01]  /*17a40*/  R2UR UR26, R14 ;  /* 0x000000000e1a72ca */ /* 0x000fe200000e0000 */
[----:B------:R-:W-:Y:S01]  /*17a50*/  VIADD R14, R20, 0x304 ;  /* 0x00000304140e7836 */ /* 0x000fe20000000000 */
[----:B------:R-:W-:-:S02]  /*17a60*/  R2UR UR27, R15 ;  /* 0x000000000f1b72ca */ /* 0x000fc400000e0000 */
[C---:B------:R-:W-:Y:S02]  /*17a70*/  R2UR UR24, R8.reuse ;  /* 0x00000000081872ca */ /* 0x040fe400000e0000 */
[C---:B------:R-:W-:Y:S02]  /*17a80*/  R2UR UR25, R9.reuse ;  /* 0x00000000091972ca */ /* 0x040fe400000e0000 */
[----:B------:R-:W-:Y:S02]  /*17a90*/  R2UR UR28, R8 ;  /* 0x00000000081c72ca */ /* 0x000fe400000e0000 */
[----:B------:R-:W-:Y:S02]  /*17aa0*/  R2UR UR29, R9 ;  /* 0x00000000091d72ca */ /* 0x000fe400000e0000 */
[----:B------:R-:W-:Y:S01]  /*17ab0*/  R2UR UR34, R14 ;  /* 0x000000000e2272ca */ /* 0x000fe200000e0000 */
[----:B------:R-:W-:Y:S02]  /*17ac0*/  WARPGROUP.DEPBAR.LE gsb0, 0x0 ;  /* 0x00008000000079c5 */ /* 0x000fe40000010000 */
[----:B------:R-:W-:Y:S01]  /*17ad0*/  WARPGROUP.ARRIVE ;  /* 0x00000000000079c5 */ /* 0x000fe20000000000 */
[----:B------:R-:W-:Y:S01]  /*17ae0*/  R2UR UR35, R15 ;  /* 0x000000000f2372ca */ /* 0x000fe200000e0000 */
[----:B------:R-:W-:Y:S01]  /*17af0*/  VIADD R14, R20, 0x106 ;  /* 0x00000106140e7836 */ /* 0x000fe20000000000 */
[----:B------:R-:W-:-:S02]  /*17b00*/  R2UR UR32, R8 ;  /* 0x00000000082072ca */ /* 0x000fc400000e0000 */
[----:B------:R-:W-:Y:S01]  /*17b10*/  R2UR UR33, R9 ;  /* 0x00000000092172ca */ /* 0x000fe200000e0000 */
[----:B------:R-:W-:Y:S01]  /*17b20*/  QGMMA.64x32x32.F32.E4M3.E4M3 R136, gdesc[UR48], RZ, !UPT, gsb0 ;  /* 0x00600000308879f3 */ /* 0x000fe2000c0008ff */
[----:B------:R-:W-:Y:S02]  /*17b30*/  R2UR UR50, R88 ;  /* 0x00000000583272ca */ /* 0x000fe400000e0000 */
[----:B------:R-:W-:Y:S02]  /*17b40*/  R2UR UR51, R89 ;  /* 0x00000000593372ca */ /* 0x000fe400000e0000 */
[----:B------:R-:W-:Y:S02]  /*17b50*/  R2UR UR36, R8 ;  /* 0x00000000082472ca */ /* 0x000fe400000e0000 */
[----:B------:R-:W-:Y:S02]  /*17b60*/  R2UR UR37, R9 ;  /* 0x00000000092572ca */ /* 0x000fe400000e0000 */
[----:B------:R-:W-:-:S02]  /*17b70*/  R2UR UR40, R6 ;  /* 0x00000000062872ca */ /* 0x000fc400000e0000 */
[----:B------:R-:W-:Y:S02]  /*17b80*/  R2UR UR41, R7 ;  /* 0x00000000072972ca */ /* 0x000fe400000e0000 */
[----:B------:R-:W-:Y:S02]  /*17b90*/  R2UR UR46, R14 ;  /* 0x000000000e2e72ca */ /* 0x000fe400000e0000 */
[----:B------:R-:W-:Y:S01]  /*17ba0*/  R2UR UR47, R15 ;  /* 0x000000000f2f72ca */ /* 0x000fe200000e0000 */
[----:B------:R-:W-:Y:S01]  /*17bb0*/  IMAD.MOV.U32 R15, RZ, RZ, 0x40000040 ;  /* 0x40000040ff0f7424 */ /* 0x000fe200078e00ff */
[C---:B------:R-:W-:Y:S02]  /*17bc0*/  R2UR UR44, R6.reuse ;  /* 0x00000000062c72ca */ /* 0x040fe400000e0000 */
[----:B------:R-:W-:Y:S02]  /*17bd0*/  R2UR UR45, R7 ;  /* 0x00000000072d72ca */ /* 0x000fe400000e0000 */
[----:B------:R-:W-:-:S02]  /*17be0*/  R2UR UR48, R6 ;  /* 0x00000000063072ca */ /* 0x000fc400000e0000 */
[----:B------:R-:W-:Y:S02]  /*17bf0*/  R2UR UR49, R7 ;  /* 0x00000000073172ca */ /* 0x000fe400000e0000 */
[C---:B------:R-:W-:Y:S01]  /*17c00*/  IADD3 R14, R20.reuse, 0x306, RZ ;  /* 0x00000306140e7810 */ /* 0x040fe20007ffe0ff */
[----:B------:R-:W-:Y:S01]  /*17c10*/  VIADD R20, R20, 0x406 ;  /* 0x0000040614147836 */ /* 0x000fe20000000000 */
        /* <DEDUP_REMOVED lines=78> */
.L_x_10051:
[----:B------:R-:W-:Y:S01]  /*18100*/  SHF.L.U32 R14, R216, 0x1f, RZ ;  /* 0x0000001fd80e7819 */ /* 0x000fe200000006ff */
[----:B------:R-:W-:-:S04]  /*18110*/  IMAD R15, R191, 0x8, R18 ;  /* 0x00000008bf0f7824 */ /* 0x000fc800078e0212 */
[----:B------:R0:W1:Y:S01]  /*18120*/  SYNCS.PHASECHK.TRANS64.TRYWAIT P0, [R15+URZ+0x22850], R14 ;  /* 0x0228500e0f0075a7 */ /* 0x000062000800017f */
[----:B------:R-:W-:Y:S05]  /*18130*/  @!P1 BRA `(.L_x_10052) ;  /* 0x0000000000049947 */ /* 0x000fea0003800000 */
[----:B------:R-:W-:Y:S01]  /*18140*/  BPT.TRAP 0x1 ;  /* 0x000000040000795c */ /* 0x000fe20000300000 */
.L_x_10052:
[----:B-1----:R-:W-:Y:S05]  /*18150*/  @P0 BRA `(.L_x_10050) ;  /* 0x0000000000080947 */ /* 0x002fea0003800000 */
[----:B------:R-:W1:Y:S02]  /*18160*/  SYNCS.PHASECHK.TRANS64.TRYWAIT P0, [R15+URZ+0x22850], R14 ;  /* 0x0228500e0f0075a7 */ /* 0x000e64000800017f */
[----:B-1----:R-:W-:Y:S05]  /*18170*/  @!P0 BRA `(.L_x_10053) ;  /* 0x000000f400fc8947 */ /* 0x002fea0003800000 */
.L_x_10050:
        /* <DEDUP_REMOVED lines=23> */
[----:B------:R-:W-:Y:S02]  /*182f0*/  R2UR UR6, R20 ;  /* 0x00000000140672ca */ /* 0x000fe400000e0000 */
[----:B------:R-:W-:Y:S01]  /*18300*/  R2UR UR7, R21 ;  /* 0x00000000150772ca */ /* 0x000fe200000e0000 */
[----:B------:R-:W-:Y:S01]  /*18310*/  IMAD.MOV.U32 R21, RZ, RZ, -0x3ffffff0 ;  /* 0xc0000010ff157424 */ /* 0x000fe200078e00ff */
[C---:B------:R-:W-:Y:S01]  /*18320*/  IADD3 R20, R14.reuse, 0x300, RZ ;  /* 0x000003000e147810 */ /* 0x040fe20007ffe0ff */
        /* <DEDUP_REMOVED lines=19> */
.L_x_10054:
        /* <DEDUP_REMOVED lines=101> */
[----:B------:R-:W-:Y:S01]  /*18ab0*/  ULDC UR4, c[0x0][0x988] ;  /* 0x0002620000047ab9 */ /* 0x000fe20000000800 */
[----:B------:R-:W0:Y:S01]  /*18ac0*/  MUFU.TANH R161, R161 ;  /* 0x000000a100a17308 */ /* 0x000e220000002400 */
[----:B-1----:R-:W-:Y:S01]  /*18ad0*/  FMNMX.FTZ R14, R158, R165, !PT ;  /* 0x000000a59e0e7209 */ /* 0x002fe20007810000 */
[----:B------:R-:W-:-:S06]  /*18ae0*/  UMOV UR60, UR4 ;  /* 0x00000004003c7c82 */ /* 0x000fcc0008000000 */
        /* <DEDUP_REMOVED lines=139> */
[----:B0-----:R-:W-:Y:S02]  /*193a0*/  FMNMX.FTZ R169, R166, R169, !PT ;  /* 0x000000a9a6a97209 */ /* 0x001fe40007810000 */
[----:B-1----:R-:W-:-:S03]  /*193b0*/  FMNMX.FTZ R168, R167, R14, !PT ;  /* 0x0000000ea7a87209 */ /* 0x002fc60007810000 */
[----:B------:R-:W0:Y:S04]  /*193c0*/  SHFL.BFLY PT, R14, R169, 0x1, 0x1f ;  /* 0x0c201f00a90e7f89 */ /* 0x000e2800000e0000 */
[----:B------:R-:W1:Y:S01]  /*193d0*/  SHFL.BFLY PT, R171, R168, 0x1, 0x1f ;  /* 0x0c201f00a8ab7f89 */ /* 0x000e6200000e0000 */
[----:B0-----:R-:W-:Y:S02]  /*193e0*/  FMNMX.FTZ R14, R169, R14, !PT ;  /* 0x0000000ea90e7209 */ /* 0x001fe40007810000 */
[----:B-1----:R-:W-:Y:S01]  /*193f0*/  FMNMX.FTZ R90, R168, R171, !PT ;  /* 0x000000aba85a7209 */ /* 0x002fe20007810000 */
[----:B------:R-:W-:Y:S02]  /*19400*/  IMAD.U32 R171, RZ, RZ, UR60 ;  /* 0x0000003cffab7e24 */ /* 0x000fe4000f8e00ff */
[----:B------:R-:W-:-:S02]  /*19410*/  FADD.FTZ R170, -R14, R189 ;  /* 0x000000bd0eaa7221 */ /* 0x000fc40000010100 */
[----:B------:R-:W-:Y:S01]  /*19420*/  FFMA.FTZ R167, R14, R171, -8 ;  /* 0xc10000000ea77423 */ /* 0x000fe200000100ab */
[----:B------:R-:W-:-:S01]  /*19430*/  FADD.FTZ R13, -R90, R13 ;  /* 0x0000000d5a0d7221 */ /* 0x000fc20000010100 */
[----:B------:R-:W-:Y:S02]  /*19440*/  FMUL.FTZ R166, R170, UR60 ;  /* 0x0000003caaa67c20 */ /* 0x000fe40008410000 */
[----:B------:R-:W-:-:S01]  /*19450*/  FFMA.FTZ R169, R20, UR60, -R167 ;  /* 0x0000003c14a97c23 */ /* 0x000fc200080108a7 */
[--C-:B------:R-:W-:Y:S01]  /*19460*/  FFMA.FTZ R20, R15, UR60, -R167.reuse ;  /* 0x0000003c0f147c23 */ /* 0x100fe200080108a7 */
[----:B------:R-:W-:-:S01]  /*19470*/  FFMA.FTZ R15, R153, UR60, -R167 ;  /* 0x0000003c990f7c23 */ /* 0x000fc200080108a7 */
[--C-:B------:R-:W-:Y:S01]  /*19480*/  FFMA.FTZ R153, R157, UR60, -R167.reuse ;  /* 0x0000003c9d997c23 */ /* 0x100fe200080108a7 */
[----:B------:R-:W-:-:S01]  /*19490*/  FFMA.FTZ R157, R161, UR60, -R167 ;  /* 0x0000003ca19d7c23 */ /* 0x000fc200080108a7 */
[----:B------:R-:W-:Y:S02]  /*194a0*/  IMAD.U32 R161, RZ, RZ, UR60 ;  /* 0x0000003cffa17e24 */ /* 0x000fe4000f8e00ff */
[----:B------:R-:W-:Y:S01]  /*194b0*/  FMUL.FTZ R13, R13, UR60 ;  /* 0x0000003c0d0d7c20 */ /* 0x000fe20008410000 */
[----:B------:R-:W-:Y:S01]  /*194c0*/  MUFU.EX2 R166, R166 ;  /* 0x000000a600a67308 */ /* 0x000fe20000000800 */
[----:B------:R-:W-:-:S01]  /*194d0*/  FFMA.FTZ R154, R154, UR60, -R167 ;  /* 0x0000003c9a9a7c23 */ /* 0x000fc200080108a7 */
[----:B------:R-:W-:Y:S01]  /*194e0*/  FFMA.FTZ R168, R90, R161, -8 ;  /* 0xc10000005aa87423 */ /* 0x000fe200000100a1 */
        /* <DEDUP_REMOVED lines=73> */
[----:B------:R-:W-:Y:S01]  /*19980*/  FFMA.FTZ R101, R101, UR60, -R167 ;  /* 0x0000003c65657c23 */ /* 0x000fe200080108a7 */
        /* <DEDUP_REMOVED lines=8> */
[----:B------:R-:W-:-:S03]  /*19a10*/  FFMA.FTZ R119, R119, UR60, -R168 ;  /* 0x0000003c77777c23 */ /* 0x000fc600080108a8 */
        /* <DEDUP_REMOVED lines=111> */
[----:B------:R-:W-:Y:S01]  /*1a110*/  FFMA.FTZ R98, R99, UR60, -R168 ;  /* 0x0000003c63627c23 */ /* 0x000fe200080108a8 */
[----:B------:R-:W-:-:S05]  /*1a120*/  LEA R99, R193, R18, 0x3 ;  /* 0x00000012c1637211 */ /* 0x000fca00078e18ff */
[----:B------:R-:W0:Y:S01]  /*1a130*/  MUFU.EX2 R117, R117 ;  /* 0x0000007500757308 */ /* 0x000e220000000800 */
[----:B--2---:R-:W-:-:S01]  /*1a140*/  FADD.FTZ R0, R116, R3 ;  /* 0x0000000374007221 */ /* 0x004fc20000010000 */
[----:B------:R-:W-:Y:S02]  /*1a150*/  VIADD R167, R99, 0x22840 ;  /* 0x0002284063a77836 */ /* 0x000fe40000000000 */
[----:B------:R-:W-:-:S01]  /*1a160*/  FFMA.FTZ R99, R102, UR60, -R168 ;  /* 0x0000003c66637c23 */ /* 0x000fc200080108a8 */
[----:B------:R-:W-:-:S03]  /*1a170*/  IMAD.U32 R102, RZ, RZ, UR61 ;  /* 0x0000003dff667e24 */ /* 0x000fc6000f8e00ff */
[----:B------:R-:W2:Y:S01]  /*1a180*/  MUFU.EX2 R119, R119 ;  /* 0x0000007700777308 */ /* 0x000ea20000000800 */
[----:B-1----:R-:W-:-:S01]  /*1a190*/  FADD.FTZ R172, R118, R165 ;  /* 0x000000a576ac7221 */ /* 0x002fc20000010000 */
[----:B------:R-:W-:Y:S01]  /*1a1a0*/  PRMT R167, R102, 0x654, R167 ;  /* 0x0000065466a77816 */ /* 0x000fe200000000a7 */
[----:B------:R-:W-:-:S03]  /*1a1b0*/  FFMA.FTZ R102, R103, UR60, -R168 ;  /* 0x0000003c67667c23 */ /* 0x000fc600080108a8 */
[----:B------:R1:W-:Y:S02]  /*1a1c0*/  SYNCS.ARRIVE.TRANS64.RED.A1T0 RZ, [R167+URZ], RZ ;  /* 0x000000ffa7ff79a7 */ /* 0x0003e4000810043f */
[----:B------:R-:W3:Y:S01]  /*1a1d0*/  MUFU.EX2 R88, R88 ;  /* 0x0000005800587308 */ /* 0x000ee20000000800 */
[----:B0-----:R-:W-:-:S07]  /*1a1e0*/  FADD.FTZ R3, R117, R0 ;  /* 0x0000000075037221 */ /* 0x001fce0000010000 */
[----:B------:R-:W0:Y:S01]  /*1a1f0*/  MUFU.EX2 R163, R163 ;  /* 0x000000a300a37308 */ /* 0x000e220000000800 */
[----:B--2---:R-:W-:-:S07]  /*1a200*/  FADD.FTZ R172, R119, R172 ;  /* 0x000000ac77ac7221 */ /* 0x004fce0000010000 */
[----:B------:R-:W2:Y:S01]  /*1a210*/  MUFU.EX2 R89, R89 ;  /* 0x0000005900597308 */ /* 0x000ea20000000800 */
[----:B---3--:R-:W-:-:S07]  /*1a220*/  FADD.FTZ R0, R88, R3 ;  /* 0x0000000358007221 */ /* 0x008fce0000010000 */
        /* <DEDUP_REMOVED lines=25> */
[----:B0-----:R-:W-:-:S01]  /*1a3c0*/  FADD.FTZ R103, R99, R0 ;  /* 0x0000000063677221 */ /* 0x001fc20000010000 */
[----:B--2---:R-:W-:-:S03]  /*1a3d0*/  FADD.FTZ R3, R101, R168 ;  /* 0x000000a865037221 */ /* 0x004fc60000010000 */
[----:B---3--:R-:W-:Y:S01]  /*1a3e0*/  FADD.FTZ R0, R102, R103 ;  /* 0x0000006766007221 */ /* 0x008fe20000010000 */
[----:B-1----:R-:W-:Y:S06]  /*1a3f0*/  @!P1 BRA `(.L_x_10055) ;  /* 0x0000000000049947 */ /* 0x002fec0003800000 */
[----:B------:R-:W-:Y:S01]  /*1a400*/  BPT.TRAP 0x1 ;  /* 0x000000040000795c */ /* 0x000fe20000300000 */
.L_x_10055:
[----:B------:R-:W-:Y:S01]  /*1a410*/  F2FP.SATFINITE.E4M3.F32.PACK_AB_MERGE_C R15, R154, R15, RZ ;  /* 0x0000000f9a0f723e */ /* 0x000fe200048070ff */
[-C--:B------:R-:W-:Y:S01]  /*1a420*/  FMUL.FTZ R26, R26, R13.reuse ;  /* 0x0000000d1a1a7220 */ /* 0x080fe20000410000 */
[----:B------:R-:W-:Y:S01]  /*1a430*/  ISETP.GT.AND P0, PT, R218, RZ, PT ;  /* 0x000000ffda00720c */ /* 0x000fe20003f04270 */
[----:B------:R-:W-:Y:S01]  /*1a440*/  FMUL.FTZ R27, R27, R13 ;  /* 0x0000000d1b1b7220 */ /* 0x000fe20000410000 */
[----:B------:R-:W-:Y:S01]  /*1a450*/  F2FP.SATFINITE.E4M3.F32.PACK_AB_MERGE_C R184, R20, R169, R15 ;  /* 0x000000a914b8723e */ /* 0x000fe2000480700f */
[----:B------:R-:W-:Y:S01]  /*1a460*/  IMAD R15, R191, 0x8, R18 ;  /* 0x00000008bf0f7824 */ /* 0x000fe200078e0212 */
[----:B------:R-:W-:Y:S01]  /*1a470*/  F2FP.SATFINITE.E4M3.F32.PACK_AB_MERGE_C R91, R94, R91, RZ ;  /* 0x0000005b5e5b723e */ /* 0x000fe200048070ff */
        /* <DEDUP_REMOVED lines=103> */
[----:B------:R-:W-:Y:S01]  /*1aaf0*/  IADD3 R218, R218, -0x1, RZ ;  /* 0xffffffffdada7810 */ /* 0x000fe20007ffe0ff */
[----:B------:R-:W-:-:S02]  /*1ab00*/  IMAD.MOV.U32 R13, RZ, RZ, R90 ;  /* 0x000000ffff0d7224 */ /* 0x000fc400078e005a */
[----:B------:R-:W-:Y:S02]  /*1ab10*/  IMAD.MOV.U32 R189, RZ, RZ, R14 ;  /* 0x000000ffffbd7224 */ /* 0x000fe400078e000e */
[----:B------:R-:W-:Y:S02]  /*1ab20*/  IMAD.MOV.U32 R216, RZ, RZ, R197 ;  /* 0x000000ffffd87224 */ /* 0x000fe400078e00c5 */
[----:B------:R-:W-:Y:S01]  /*1ab30*/  IMAD.MOV.U32 R191, RZ, RZ, R193 ;  /* 0x000000ffffbf7224 */ /* 0x000fe200078e00c1 */
[----:B0-----:R-:W-:Y:S06]  /*1ab40*/  @P0 BRA `(.L_x_10056) ;  /* 0xffffffc800100947 */ /* 0x001fec000383ffff */
.L_x_10044:
[----:B------:R-:W-:Y:S05]  /*1ab50*/  WARPSYNC.ALL ;  /* 0x0000000000007948 */ /* 0x000fea0003800000 */
[----:B------:R-:W-:Y:S06]  /*1ab60*/  BAR.ARV 0x8, 0x180 ;  /* 0x0206000000007b1d */ /* 0x000fec0000002000 */
[----:B------:R-:W-:Y:S05]  /*1ab70*/  @!P1 BRA `(.L_x_10057) ;  /* 0x0000000000049947 */ /* 0x000fea0003800000 */
[----:B------:R-:W-:Y:S01]  /*1ab80*/  BPT.TRAP 0x1 ;  /* 0x000000040000795c */ /* 0x000fe20000300000 */
.L_x_10057:
[----:B------:R-:W-:Y:S01]  /*1ab90*/  IMAD R11, R193, 0x8, R18 ;  /* 0x00000008c10b7824 */ /* 0x000fe200078e0212 */
[----:B------:R-:W-:-:S04]  /*1aba0*/  SHF.L.U32 R2, R197, 0x1f, RZ ;  /* 0x0000001fc5027819 */ /* 0x000fc800000006ff */
[----:B------:R0:W1:Y:S01]  /*1abb0*/  SYNCS.PHASECHK.TRANS64.TRYWAIT P0, [R11+URZ+0x22850], R2 ;  /* 0x022850020b0075a7 */ /* 0x000062000800017f */
[----:B------:R-:W-:Y:S05]  /*1abc0*/  @!P1 BRA `(.L_x_10058) ;  /* 0x0000000000049947 */ /* 0x000fea0003800000 */
[----:B------:R-:W-:Y:S01]  /*1abd0*/  BPT.TRAP 0x1 ;  /* 0x000000040000795c */ /* 0x000fe20000300000 */
.L_x_10058:
[----:B------:R-:W-:-:S04]  /*1abe0*/  IADD3 R18, R18, 0x400, RZ ;  /* 0x0000040012127810 */ /* 0x000fc80007ffe0ff */
[----:B------:R-:W-:-:S04]  /*1abf0*/  SHF.R.U32.HI R18, RZ, 0x4, R18 ;  /* 0x00000004ff127819 */ /* 0x000fc80000011612 */
[----:B------:R-:W-:-:S04]  /*1ac00*/  LOP3.LUT R18, R18, 0x3fff, RZ, 0xc0, !PT ;  /* 0x00003fff12127812 */ /* 0x000fc800078ec0ff */
[----:B------:R-:W-:Y:S01]  /*1ac10*/  LOP3.LUT R18, R18, 0x10000, RZ, 0xfc, !PT ;  /* 0x0001000012127812 */ /* 0x000fe200078efcff */
[----:B-1----:R-:W-:Y:S06]  /*1ac20*/  @P0 BRA `(.L_x_10059) ;  /* 0x0000000000080947 */ /* 0x002fec0003800000 */
[----:B------:R-:W1:Y:S02]  /*1ac30*/  SYNCS.PHASECHK.TRANS64.TRYWAIT P0, [R11+URZ+0x22850], R2 ;  /* 0x022850020b0075a7 */ /* 0x000e64000800017f */
[----:B-1----:R-:W-:Y:S05]  /*1ac40*/  @!P0 BRA `(.L_x_10060) ;  /* 0x000000cc005c8947 */ /* 0x002fea0003800000 */
.L_x_10059:
[----:B------:R-:W-:Y:S01]  /*1ac50*/  IMAD R4, R193, 0x500, R18 ;  /* 0x00000500c1047824 */ /* 0x000fe200078e0212 */
[----:B------:R-:W-:Y:S05]  /*1ac60*/  WARPSYNC.ALL ;  /* 0x0000000000007948 */ /* 0x000fea0003800000 */
[----:B------:R-:W-:Y:S01]  /*1ac70*/  IMAD.MOV.U32 R5, RZ, RZ, -0x3ffffff0 ;  /* 0xc0000010ff057424 */ /* 0x000fe200078e00ff */
[C---:B------:R-:W-:Y:S01]  /*1ac80*/  R2UR UR6, R4.reuse ;  /* 0x00000000040672ca */ /* 0x040fe200000e0000 */
[----:B------:R-:W-:Y:S01]  /*1ac90*/  WARPGROUP.ARRIVE ;  /* 0x00000000000079c5 */ /* 0x000fe20000000000 */
[----:B------:R-:W-:Y:S01]  /*1aca0*/  VIADD R6, R4, 0x100 ;  /* 0x0000010004067836 */ /* 0x000fe20000000000 */
[----:B------:R-:W-:Y:S01]  /*1acb0*/  ULDC.64 UR4, c[0x0][0x9a0] ;  /* 0x0002680000047ab9 */ /* 0x000fe20000000a00 */
[----:B------:R-:W-:Y:S01]  /*1acc0*/  R2UR UR7, R5 ;  /* 0x00000000050772ca */ /* 0x000fe200000e0000 */
[----:B------:R-:W-:Y:S01]  /*1acd0*/  IMAD.MOV.U32 R7, RZ, RZ, -0x3ffffff0 ;  /* 0xc0000010ff077424 */ /* 0x000fe200078e00ff */
[----:B------:R-:W-:Y:S01]  /*1ace0*/  ISETP.NE.U32.AND P0, PT, RZ, UR4, PT ;  /* 0x00000004ff007c0c */ /* 0x000fe2000bf05070 */
[----:B------:R-:W-:-:S03]  /*1acf0*/  ULDC.64 UR8, c[0x0][0x208] ;  /* 0x0000820000087ab9 */ /* 0x000fc60000000a00 */
        /* <DEDUP_REMOVED lines=11> */
[----:B------:R-:W-:Y:S02]  /*1adb0*/  @P0 IMAD.IADD R7, R7, 0x1, R5 ;  /* 0x0000000107070824 */ /* 0x000fe400078e0205 */
[C---:B------:R-:W-:Y:S01]  /*1adc0*/  @P0 IMAD R5, R190.reuse, R9, R2 ;  /* 0x00000009be050224 */ /* 0x040fe200078e0202 */
[----:B------:R-:W-:Y:S01]  /*1add0*/  MOV R2, 0x3f800000 ;  /* 0x3f80000000027802 */ /* 0x000fe20000000f00 */
[----:B------:R-:W-:-:S04]  /*1ade0*/  @P0 IMAD.WIDE.U32 R6, R190, R8, R6 ;  /* 0x00000008be060225 */ /* 0x000fc800078e0006 */
[----:B------:R-:W-:Y:S01]  /*1adf0*/  @P0 IMAD.IADD R5, R7, 0x1, R5 ;  /* 0x0000000107050824 */ /* 0x000fe200078e0205 */
[C---:B------:R-:W-:Y:S01]  /*1ae00*/  @P0 LEA R8, P2, R6.reuse, UR4, 0x2 ;  /* 0x0000000406080c11 */ /* 0x040fe2000f8410ff */
[----:B------:R-:W-:Y:S02]  /*1ae10*/  WARPGROUP.DEPBAR.LE gsb0, 0x0 ;  /* 0x00008000000079c5 */ /* 0x000fe40000010000 */
[----:B------:R-:W-:Y:S01]  /*1ae20*/  WARPGROUP.ARRIVE ;  /* 0x00000000000079c5 */ /* 0x000fe20000000000 */
[----:B------:R-:W-:Y:S01]  /*1ae30*/  @P0 LEA.HI.X R9, R6, UR5, R5, 0x2, P2 ;  /* 0x0000000506090c11 */ /* 0x000fe200090f1405 */
[----:B------:R-:W-:-:S04]  /*1ae40*/  VIADD R6, R4, 0x200 ;  /* 0x0000020004067836 */ /* 0x000fc80000000000 */
[----:B------:R-:W-:Y:S01]  /*1ae50*/  QGMMA.64x128x32.F32.E4M3.E4M3 R24, R180, gdesc[UR4], R24, gsb0 ;  /* 0x01e00004b4187df3 */ /* 0x000fe20008000818 */
[----:B------:R-:W-:Y:S01]  /*1ae60*/  IMAD.MOV.U32 R7, RZ, RZ, -0x3ffffff0 ;  /* 0xc0000010ff077424 */ /* 0x000fe200078e00ff */
[----:B------:R-:W-:Y:S01]  /*1ae70*/  R2UR UR6, R6 ;  /* 0x00000000060672ca */ /* 0x000fe200000e0000 */
[----:B------:R0:W2:Y:S03]  /*1ae80*/  @P0 LDG.E R2, desc[UR8][R8.64] ;  /* 0x0000000808020981 */ /* 0x0000a6000c1e1900 */
[----:B------:R-:W-:Y:S01]  /*1ae90*/  R2UR UR7, R7 ;  /* 0x00000000070772ca */ /* 0x000fe200000e0000 */
[----:B------:R-:W-:Y:S02]  /*1aea0*/  VIADD R6, R4, 0x300 ;  /* 0x0000030004067836 */ /* 0x000fe40000000000 */
[----:B------:R-:W-:Y:S01]  /*1aeb0*/  IMAD.MOV.U32 R7, RZ, RZ, -0x3ffffff0 ;  /* 0xc0000010ff077424 */ /* 0x000fe200078e00ff */
[----:B------:R-:W-:-:S02]  /*1aec0*/  WARPGROUP.DEPBAR.LE gsb0, 0x0 ;  /* 0x00008000000079c5 */ /* 0x000fc40000010000 */
[----:B------:R-:W-:-:S07]  /*1aed0*/  WARPGROUP.ARRIVE ;  /* 0x00000000000079c5 */ /* 0x000fce0000000000 */
[----:B------:R-:W-:Y:S01]  /*1aee0*/  QGMMA.64x128x32.F32.E4M3.E4M3 R24, R176, gdesc[UR4], R24, gsb0 ;  /* 0x01e00004b0187df3 */ /* 0x000fe20008000818 */
[----:B------:R-:W-:Y:S02]  /*1aef0*/  R2UR UR6, R6 ;  /* 0x00000000060672ca */ /* 0x000fe400000e0000 */
[----:B------:R-:W-:Y:S01]  /*1af00*/  R2UR UR7, R7 ;  /* 0x00000000070772ca */ /* 0x000fe200000e0000 */
[----:B------:R-:W-:Y:S01]  /*1af10*/  VIADD R4, R4, 0x400 ;  /* 0x0000040004047836 */ /* 0x000fe20000000000 */
[----:B------:R-:W-:Y:S01]  /*1af20*/  MOV R5, 0xc0000010 ;  /* 0xc000001000057802 */ /* 0x000fe20000000f00 */
        /* <DEDUP_REMOVED lines=34> */
[----:B------:R-:W-:Y:S01]  /*1b150*/  IMAD.MOV.U32 R89, RZ, RZ, -0x800000 ;  /* 0xff800000ff597424 */ /* 0x000fe200078e00ff */
[----:B------:R-:W-:Y:S01]  /*1b160*/  MOV R88, 0xff800000 ;  /* 0xff80000000587802 */ /* 0x000fe20000000f00 */
[----:B--2---:R-:W-:Y:S01]  /*1b170*/  FMUL.FTZ R3, R3, R2 ;  /* 0x0000000203037220 */ /* 0x004fe20000410000 */
[----:B------:R-:W-:Y:S01]  /*1b180*/  @P2 FFMA.FTZ R89, R5, R14, R0 ;  /* 0x0000000e05592223 */ /* 0x000fe20000010000 */
[----:B------:R-:W-:-:S01]  /*1b190*/  @P3 FFMA.FTZ R88, R6, R90, R9 ;  /* 0x0000005a06583223 */ /* 0x000fc20000010009 */
[----:B---3--:R-:W-:Y:S01]  /*1b1a0*/  FMUL.FTZ R2, R7, R2 ;  /* 0x0000000207027220 */ /* 0x008fe20000410000 */
[----:B------:R-:W-:-:S02]  /*1b1b0*/  WARPGROUP.DEPBAR.LE gsb0, 0x0 ;  /* 0x00008000000079c5 */ /* 0x000fc40000010000 */
[----:B------:R-:W-:Y:S05]  /*1b1c0*/  @!P1 BRA `(.L_x_10061) ;  /* 0x0000000000049947 */ /* 0x000fea0003800000 */
[----:B------:R-:W-:Y:S01]  /*1b1d0*/  BPT.TRAP 0x1 ;  /* 0x000000040000795c */ /* 0x000fe20000300000 */
.L_x_10061:
[----:B------:R-:W2:Y:S01]  /*1b1e0*/  LDL.LU R0, [R1+0x8] ;  /* 0x0000080001007983 */ /* 0x000ea20000300800 */
[----:B------:R-:W-:Y:S02]  /*1b1f0*/  IMAD.U32 R5, RZ, RZ, UR61 ;  /* 0x0000003dff057e24 */ /* 0x000fe4000f8e00ff */
        /* <DEDUP_REMOVED lines=65> */
[----:B------:R-:W-:-:S02]  /*1b610*/  SEL R193, R193, RZ, P0 ;  /* 0x000000ffc1c17207 */ /* 0x000fc40000000000 */
[----:B--2---:R-:W-:Y:S01]  /*1b620*/  R2UR UR4, R0 ;  /* 0x00000000000472ca */ /* 0x004fe200000e0000 */
[----:B------:R-:W-:Y:S02]  /*1b630*/  VIADD R0, R11, 0x22860 ;  /* 0x000228600b007836 */ /* 0x000fe40000000000 */
[----:B------:R-:W-:-:S03]  /*1b640*/  FMUL.FTZ R11, R72, R3 ;  /* 0x00000003480b7220 */ /* 0x000fc60000410000 */
[----:B------:R-:W-:Y:S01]  /*1b650*/  PRMT R0, R5, 0x654, R0 ;  /* 0x0000065405007816 */ /* 0x000fe20000000000 */
[----:B------:R-:W-:-:S03]  /*1b660*/  FMUL.FTZ R5, R80, R3 ;  /* 0x0000000350057220 */ /* 0x000fc60000410000 */
[----:B------:R0:W-:Y:S03]  /*1b670*/  SYNCS.ARRIVE.TRANS64.RED.A1T0 RZ, [R0+URZ], RZ ;  /* 0x000000ff00ff79a7 */ /* 0x0001e6000810043f */
[----:B------:R-:W-:Y:S01]  /*1b680*/  UIADD3 UR4, UR4, 0x1, URZ ;  /* 0x0000000104047890 */ /* 0x000fe2000fffe03f */
[----:B0-----:R-:W-:-:S05]  /*1b690*/  SEL R0, RZ, 0x1, P0 ;  /* 0x00000001ff007807 */ /* 0x001fca0000000000 */
[----:B------:R-:W-:Y:S01]  /*1b6a0*/  IMAD.U32 R3, RZ, RZ, UR4 ;  /* 0x00000004ff037e24 */ /* 0x000fe2000f8e00ff */
[----:B------:R-:W-:-:S04]  /*1b6b0*/  LOP3.LUT R197, R197, R0, RZ, 0x3c, !PT ;  /* 0x00000000c5c57212 */ /* 0x000fc800078e3cff */
[----:B------:R0:W-:Y:S03]  /*1b6c0*/  STL [R1+0x8], R3 ;  /* 0x0000080301007387 */ /* 0x0001e60000100800 */
.L_x_9991:
[----:B------:R-:W-:Y:S05]  /*1b6d0*/  WARPSYNC.ALL ;  /* 0x0000000000007948 */ /* 0x000fea0003800000 */
[----:B------:R-:W1:Y:S08]  /*1b6e0*/  S2UR UR61, SR_CgaCtaId ;  /* 0x00000000003d79c3 */ /* 0x000e700000008800 */
[----:B------:R-:W-:Y:S06]  /*1b6f0*/  BAR.SYNC.DEFER_BLOCKING 0x5, 0x180 ;  /* 0x0146000000007b1d */ /* 0x000fec0000010000 */
[----:B------:R-:W-:Y:S01]  /*1b700*/  UMOV UR4, 0x400 ;  /* 0x0000040000047882 */ /* 0x000fe20000000000 */
[----:B------:R-:W-:Y:S01]  /*1b710*/  BSSY B0, `(.L_x_10062) ;  /* 0x0000284000007945 */ /* 0x000fe20003800000 */
[----:B-1----:R-:W-:-:S06]  /*1b720*/  ULEA UR4, UR61, UR4, 0x18 ;  /* 0x000000043d047291 */ /* 0x002fcc000f8ec03f */
[----:B------:R-:W-:-:S05]  /*1b730*/  IMAD.U32 R18, RZ, RZ, UR4 ;  /* 0x00000004ff127e24 */ /* 0x000fca000f8e00ff */
[----:B------:R1:W2:Y:S01]  /*1b740*/  LDS.128 R188, [R18+0x228d0] ;  /* 0x0228d00012bc7984 */ /* 0x0002a20000000c00 */
[----:B------:R-:W-:Y:S06]  /*1b750*/  BAR.ARV 0x4, 0x180 ;  /* 0x0106000000007b1d */ /* 0x000fec0000002000 */
[----:B------:R-:W-:Y:S05]  /*1b760*/  @P1 BRA `(.L_x_10063) ;  /* 0x0000001800e81947 */ /* 0x000fea0003800000 */
[----:B------:R-:W3:Y:S01]  /*1b770*/  S2R R50, SR_TID.X ;  /* 0x0000000000327919 */ /* 0x000ee20000002100 */
[----:B------:R-:W-:Y:S01]  /*1b780*/  ULDC.64 UR4, c[0x4][0xa8] ;  /* 0x01002a0000047ab9 */ /* 0x000fe20000000a00 */
[----:B-----5:R-:W4:Y:S01]  /*1b790*/  LDL R24, [R1+0x1c] ;  /* 0x00001c0001187983 */ /* 0x020f220000100800 */
[----:B------:R-:W-:Y:S01]  /*1b7a0*/  ULDC.64 UR6, c[0x0][0x208] ;  /* 0x0000820000067ab9 */ /* 0x000fe20000000a00 */
[----:B---3--:R-:W-:-:S04]  /*1b7b0*/  SHF.L.U32 R0, R50, 0x2, RZ ;  /* 0x0000000232007819 */ /* 0x008fc800000006ff */
[----:B------:R-:W-:-:S04]  /*1b7c0*/  LOP3.LUT R0, R0, 0xc, RZ, 0xc0, !PT ;  /* 0x0000000c00007812 */ /* 0x000fc800078ec0ff */
[----:B------:R-:W-:-:S05]  /*1b7d0*/  IADD3 R2, P0, R0, UR4, RZ ;  /* 0x0000000400027c10 */ /* 0x000fca000ff1e0ff */
[----:B0-----:R-:W-:-:S05]  /*1b7e0*/  IMAD.X R3, RZ, RZ, UR5, P0 ;  /* 0x00000005ff037e24 */ /* 0x001fca00080e06ff */
[----:B------:R0:W3:Y:S01]  /*1b7f0*/  LDG.E.CONSTANT R0, desc[UR6][R2.64] ;  /* 0x0000000602007981 */ /* 0x0000e2000c1e9900 */
[----:B------:R-:W-:Y:S01]  /*1b800*/  F2FP.BF16.F32.PACK_AB R48, R48, R57 ;  /* 0x000000393030723e */ /* 0x000fe200000010ff */
[----:B------:R-:W-:Y:S01]  /*1b810*/  UMOV UR4, 0xffffffff ;  /* 0xffffffff00047882 */ /* 0x000fe20000000000 */
[----:B------:R-:W-:Y:S01]  /*1b820*/  F2FP.BF16.F32.PACK_AB R57, R47, R30 ;  /* 0x0000001e2f39723e */ /* 0x000fe200000010ff */
[----:B------:R-:W1:Y:S01]  /*1b830*/  S2R R43, SR_SWINHI ;  /* 0x00000000002b7919 */ /* 0x000e620000002f00 */
        /* <DEDUP_REMOVED lines=8> */
[----:B0-----:R-:W-:Y:S02]  /*1b8c0*/  LOP3.LUT P0, R2, R50, 0x3, RZ, 0xc0, !PT ;  /* 0x0000000332027812 */ /* 0x001fe4000780c0ff */
        /* <DEDUP_REMOVED lines=8> */
[----:B-1----:R-:W-:Y:S02]  /*1b950*/  MOV R55, R43 ;  /* 0x0000002b00377202 */ /* 0x002fe40000000f00 */
[----:B------:R-:W-:Y:S02]  /*1b960*/  F2FP.BF16.F32.PACK_AB R43, R84, R5 ;  /* 0x00000005542b723e */ /* 0x000fe400000010ff */
        /* <DEDUP_REMOVED lines=17> */
[----:B----4-:R-:W-:-:S03]  /*1ba80*/  IMAD.WIDE R4, R24, 0x2, R54 ;  /* 0x0000000218047825 */ /* 0x010fc600078e0236 */
        /* <DEDUP_REMOVED lines=8> */
[----:B------:R-:W-:Y:S01]  /*1bb10*/  LOP3.LUT R6, R6, R7, RZ, 0x3c, !PT ;  /* 0x0000000706067212 */ /* 0x000fe200078e3cff */
[--C-:B------:R-:W-:Y:S01]  /*1bb20*/  IMAD.X R7, RZ, RZ, R5.reuse, P5 ;  /* 0x000000ffff077224 */ /* 0x100fe200028e0605 */
[----:B------:R-:W-:Y:S01]  /*1bb30*/  LOP3.LUT R8, R8, R9, RZ, 0x3c, !PT ;  /* 0x0000000908087212 */ /* 0x000fe200078e3cff */
[----:B------:R-:W-:Y:S01]  /*1bb40*/  IMAD.X R9, RZ, RZ, R5, P1 ;  /* 0x000000ffff097224 */ /* 0x000fe200008e0605 */
[----:B------:R-:W-:Y:S02]  /*1bb50*/  SHF.R.U64 R14, R14, 0x3, RZ ;  /* 0x000000030e0e7819 */ /* 0x000fe400000012ff */
[----:B------:R-:W-:-:S02]  /*1bb60*/  IADD3 R11, P2, R4, 0x4020, RZ ;  /* 0x00004020040b7810 */ /* 0x000fc40007f5e0ff */
[C---:B------:R-:W-:Y:S02]  /*1bb70*/  IADD3 R25, P5, R4.reuse, 0x40, RZ ;  /* 0x0000004004197810 */ /* 0x040fe40007fbe0ff */
[C---:B------:R-:W-:Y:S02]  /*1bb80*/  IADD3 R27, P1, R4.reuse, 0x20, RZ ;  /* 0x00000020041b7810 */ /* 0x040fe40007f3e0ff */
[----:B------:R-:W-:Y:S02]  /*1bb90*/  IADD3 R21, P4, R4, 0x60, RZ ;  /* 0x0000006004157810 */ /* 0x000fe40007f9e0ff */
[----:B------:R-:W-:Y:S02]  /*1bba0*/  LOP3.LUT R14, R14, R15, RZ, 0x3c, !PT ;  /* 0x0000000f0e0e7212 */ /* 0x000fe400078e3cff */
        /* <DEDUP_REMOVED lines=28> */
[----:B---3--:R-:W-:Y:S01]  /*1bd70*/  LOP3.LUT R2, R0, 0x2, RZ, 0x3c, !PT ;  /* 0x0000000200027812 */ /* 0x008fe200078e3cff */
        /* <DEDUP_REMOVED lines=29> */
[----:B------:R-:W1:Y:S01]  /*1bf50*/  SHFL.IDX PT, R31, R31, R2, 0x1c1f ;  /* 0x001c1f021f1f7589 */ /* 0x000e6200000e0000 */
        /* <DEDUP_REMOVED lines=11> */
[----:B------:R-:W4:Y:S01]  /*1c010*/  SHFL.IDX PT, R38, R33, R0, 0x1c1f ;  /* 0x001c1f0021267589 */ /* 0x000f2200000e0000 */
[----:B------:R-:W-:Y:S02]  /*1c020*/  SEL R73, R42, R73, P0 ;  /* 0x000000492a497207 */ /* 0x000fe40000000000 */
[----:B------:R-:W-:Y:S01]  /*1c030*/  SEL R75, R77, R50, P0 ;  /* 0x000000324d4b7207 */ /* 0x000fe20000000000 */
[----:B------:R-:W-:Y:S01]  /*1c040*/  SHFL.IDX PT, R42, R41, R0, 0x1c1f ;  /* 0x001c1f00292a7589 */ /* 0x000fe200000e0000 */
[----:B------:R-:W-:-:S02]  /*1c050*/  SEL R77, R50, R77, P0 ;  /* 0x0000004d324d7207 */ /* 0x000fc40000000000 */
[----:B0-----:R-:W-:Y:S01]  /*1c060*/  SEL R8, R10, R7, P0 ;  /* 0x000000070a087207 */ /* 0x001fe20000000000 */
[----:B------:R-:W0:Y:S01]  /*1c070*/  SHFL.IDX PT, R43, R43, R2, 0x1c1f ;  /* 0x001c1f022b2b7589 */ /* 0x000e2200000e0000 */
[----:B------:R-:W-:Y:S02]  /*1c080*/  SEL R28, R30, R27, P0 ;  /* 0x0000001b1e1c7207 */ /* 0x000fe40000000000 */
[----:B-1----:R-:W-:Y:S01]  /*1c090*/  SEL R32, R34, R31, P0 ;  /* 0x0000001f22207207 */ /* 0x002fe20000000000 */
        /* <DEDUP_REMOVED lines=8> */
[----:B---3--:R-:W-:Y:S01]  /*1c120*/  SEL R12, R37, R20, P0 ;  /* 0x00000014250c7207 */ /* 0x008fe20000000000 */
[----:B------:R-:W-:Y:S01]  /*1c130*/  SHFL.IDX PT, R59, R59, R0, 0x1c1f ;  /* 0x001c1f003b3b7589 */ /* 0x000fe200000e0000 */
[----:B----4-:R-:W-:Y:S02]  /*1c140*/  SEL R36, R38, R35, P0 ;  /* 0x0000002326247207 */ /* 0x010fe40000000000 */
[----:B------:R-:W-:Y:S01]  /*1c150*/  SEL R38, R35, R38, P0 ;  /* 0x0000002623267207 */ /* 0x000fe20000000000 */
[----:B------:R-:W-:Y:S01]  /*1c160*/  SHFL.IDX PT, R63, R63, R0, 0x1c1f ;  /* 0x001c1f003f3f7589 */ /* 0x000fe200000e0000 */
[----:B------:R-:W-:-:S02]  /*1c170*/  SEL R14, R20, R37, P0 ;  /* 0x00000025140e7207 */ /* 0x000fc40000000000 */
[----:B------:R-:W-:Y:S01]  /*1c180*/  SEL R6, R3, R6, P0 ;  /* 0x0000000603067207 */ /* 0x000fe20000000000 */
[----:B------:R-:W-:Y:S01]  /*1c190*/  SHFL.IDX PT, R67, R67, R0, 0x1c1f ;  /* 0x001c1f0043437589 */ /* 0x000fe200000e0000 */
[----:B0-----:R-:W-:Y:S02]  /*1c1a0*/  SEL R40, R42, R43, P0 ;  /* 0x0000002b2a287207 */ /* 0x001fe40000000000 */
[----:B------:R-:W-:Y:S01]  /*1c1b0*/  SEL R26, R21, R26, P0 ;  /* 0x0000001a151a7207 */ /* 0x000fe20000000000 */
[----:B------:R-:W-:Y:S01]  /*1c1c0*/  SHFL.IDX PT, R71, R71, R0, 0x1c1f ;  /* 0x001c1f0047477589 */ /* 0x000fe200000e0000 */
[----:B------:R-:W-:-:S03]  /*1c1d0*/  SEL R42, R43, R42, P0 ;  /* 0x0000002a2b2a7207 */ /* 0x000fc60000000000 */
[----:B------:R0:W1:Y:S04]  /*1c1e0*/  SHFL.IDX PT, R44, R47, R2, 0x1c1f ;  /* 0x001c1f022f2c7589 */ /* 0x00006800000e0000 */
[----:B------:R-:W3:Y:S04]  /*1c1f0*/  SHFL.IDX PT, R46, R51, R2, 0x1c1f ;  /* 0x001c1f02332e7589 */ /* 0x000ee800000e0000 */
[----:B------:R-:W4:Y:S01]  /*1c200*/  SHFL.IDX PT, R48, R57, R2, 0x1c1f ;  /* 0x001c1f0239307589 */ /* 0x000f2200000e0000 */
[----:B0-----:R-:W-:-:S03]  /*1c210*/  IMAD.MOV.U32 R47, RZ, RZ, RZ ;  /* 0x000000ffff2f7224 */ /* 0x001fc600078e00ff */
[----:B------:R-:W0:Y:S04]  /*1c220*/  SHFL.IDX PT, R50, R61, R2, 0x1c1f ;  /* 0x001c1f023d327589 */ /* 0x000e2800000e0000 */
[----:B------:R-:W5:Y:S04]  /*1c230*/  SHFL.IDX PT, R52, R65, R2, 0x1c1f ;  /* 0x001c1f0241347589 */ /* 0x000f6800000e0000 */
[----:B------:R-:W2:Y:S04]  /*1c240*/  SHFL.IDX PT, R56, R69, R2, 0x1c1f ;  /* 0x001c1f0245387589 */ /* 0x000ea800000e0000 */
[----:B------:R-:W2:Y:S01]  /*1c250*/  SHFL.IDX PT, R58, R73, R2, 0x1c1f ;  /* 0x001c1f02493a7589 */ /* 0x000ea200000e0000 */
[----:B-1----:R-:W-:-:S02]  /*1c260*/  SEL R5, R45, R44, P0 ;  /* 0x0000002c2d057207 */ /* 0x002fc40000000000 */
[----:B------:R-:W-:Y:S01]  /*1c270*/  SEL R7, R44, R45, P0 ;  /* 0x0000002d2c077207 */ /* 0x000fe20000000000 */
[----:B------:R1:W1:Y:S01]  /*1c280*/  SHFL.IDX PT, R75, R75, R0, 0x1c1f ;  /* 0x001c1f004b4b7589 */ /* 0x00026200000e0000 */
[----:B---3--:R-:W-:Y:S02]  /*1c290*/  SEL R9, R49, R46, P0 ;  /* 0x0000002e31097207 */ /* 0x008fe40000000000 */
[----:B------:R-:W-:Y:S01]  /*1c2a0*/  SEL R11, R46, R49, P0 ;  /* 0x000000312e0b7207 */ /* 0x000fe20000000000 */
[----:B------:R3:W1:Y:S01]  /*1c2b0*/  SHFL.IDX PT, R60, R77, R2, 0x1c1f ;  /* 0x001c1f024d3c7589 */ /* 0x00066200000e0000 */
[----:B----4-:R-:W-:Y:S02]  /*1c2c0*/  SEL R25, R53, R48, P0 ;  /* 0x0000003035197207 */ /* 0x010fe40000000000 */
[----:B------:R-:W-:Y:S02]  /*1c2d0*/  SEL R27, R48, R53, P0 ;  /* 0x00000035301b7207 */ /* 0x000fe40000000000 */
[----:B0-----:R-:W-:-:S02]  /*1c2e0*/  SEL R29, R59, R50, P0 ;  /* 0x000000323b1d7207 */ /* 0x001fc40000000000 */
[----:B------:R-:W-:Y:S02]  /*1c2f0*/  SEL R31, R50, R59, P0 ;  /* 0x0000003b321f7207 */ /* 0x000fe40000000000 */
[----:B-----5:R-:W-:Y:S02]  /*1c300*/  SEL R33, R63, R52, P0 ;  /* 0x000000343f217207 */ /* 0x020fe40000000000 */
[----:B------:R-:W-:Y:S02]  /*1c310*/  SEL R35, R52, R63, P0 ;  /* 0x0000003f34237207 */ /* 0x000fe40000000000 */
[----:B--2---:R-:W-:Y:S02]  /*1c320*/  SEL R37, R67, R56, P0 ;  /* 0x0000003843257207 */ /* 0x004fe40000000000 */
[----:B------:R-:W-:Y:S02]  /*1c330*/  SEL R39, R56, R67, P0 ;  /* 0x0000004338277207 */ /* 0x000fe40000000000 */
[----:B------:R-:W-:-:S02]  /*1c340*/  SEL R13, R71, R58, P0 ;  /* 0x0000003a470d7207 */ /* 0x000fc40000000000 */
[----:B---3--:R-:W-:-:S07]  /*1c350*/  SEL R15, R58, R71, P0 ;  /* 0x000000473a0f7207 */ /* 0x008fce0000000000 */
.L_x_10318:
[----:B------:R-:W-:Y:S05]  /*1c360*/  WARPSYNC.ALL ;  /* 0x0000000000007948 */ /* 0x000fea0003800000 */
[----:B------:R-:W-:Y:S01]  /*1c370*/  BAR.SYNC.DEFER_BLOCKING 0x1, 0x100 ;  /* 0x0044000000007b1d */ /* 0x000fe20000010000 */
[----:B-1----:R-:W-:Y:S02]  /*1c380*/  SEL R41, R75, R60, P0 ;  /* 0x0000003c4b297207 */ /* 0x002fe40000000000 */
[----:B------:R-:W-:-:S05]  /*1c390*/  SEL R43, R60, R75, P0 ;  /* 0x0000004b3c2b7207 */ /* 0x000fca0000000000 */
[----:B------:R-:W0:Y:S01]  /*1c3a0*/  LDC R49, c[0x0][0xbe8] ;  /* 0x0002fa00ff317b82 */ /* 0x000e220000000800 */
[----:B------:R-:W-:Y:S01]  /*1c3b0*/  ULDC.64 UR4, c[0x0][0xc00] ;  /* 0x0003000000047ab9 */ /* 0x000fe20000000a00 */
[----:B------:R-:W-:Y:S01]  /*1c3c0*/  ULDC.64 UR6, c[0x0][0x208] ;  /* 0x0000820000067ab9 */ /* 0x000fe20000000a00 */
[----:B------:R-:W-:Y:S02]  /*1c3d0*/  IADD3 R20, P2, R213, UR4, RZ ;  /* 0x00000004d5147c10 */ /* 0x000fe4000ff5e0ff */
[----:B------:R-:W-:Y:S02]  /*1c3e0*/  ISETP.NE.U32.AND P1, PT, RZ, UR4, PT ;  /* 0x00000004ff007c0c */ /* 0x000fe4000bf25070 */
[----:B------:R-:W-:Y:S02]  /*1c3f0*/  IADD3.X R21, R214, UR5, RZ, P2, !PT ;  /* 0x00000005d6157c10 */ /* 0x000fe400097fe4ff */
[----:B------:R-:W-:Y:S01]  /*1c400*/  ISETP.NE.AND.EX P1, PT, RZ, UR5, PT, P1 ;  /* 0x00000005ff007c0c */ /* 0x000fe2000bf25310 */
[----:B------:R-:W-:-:S02]  /*1c410*/  ULDC.64 UR4, c[0x0][0xc08] ;  /* 0x0003020000047ab9 */ /* 0x000fc40000000a00 */
[----:B------:R-:W-:Y:S01]  /*1c420*/  ISETP.NE.U32.AND P0, PT, RZ, UR4, PT ;  /* 0x00000004ff007c0c */ /* 0x000fe2000bf05070 */
[----:B------:R1:W-:Y:S04]  /*1c430*/  STSM.16.M88.4 [R79], R4 ;  /* 0x000000044f007844 */ /* 0x0003e80000000200 */
[----:B------:R-:W-:Y:S01]  /*1c440*/  STSM.16.M88.4 [R78], R8 ;  /* 0x000000084e007844 */ /* 0x000fe20000000200 */
[----:B0-----:R-:W-:-:S03]  /*1c450*/  ISETP.NE.AND P2, PT, R49, 0x1, PT ;  /* 0x000000013100780c */ /* 0x001fc60003f45270 */
[----:B------:R-:W-:Y:S04]  /*1c460*/  STSM.16.M88.4 [R76], R24 ;  /* 0x000000184c007844 */ /* 0x000fe80000000200 */
[----:B------:R-:W-:Y:S04]  /*1c470*/  STSM.16.M88.4 [R74], R28 ;  /* 0x0000001c4a007844 */ /* 0x000fe80000000200 */
[----:B------:R-:W-:Y:S01]  /*1c480*/  STSM.16.M88.4 [R72], R32 ;  /* 0x0000002048007844 */ /* 0x000fe20000000200 */
[----:B------:R-:W-:Y:S01]  /*1c490*/  ISETP.NE.AND.EX P0, PT, RZ, UR5, PT, P0 ;  /* 0x00000005ff007c0c */ /* 0x000fe2000bf05300 */
[----:B-1----:R-:W0:Y:S02]  /*1c4a0*/  @P2 LDC R4, c[0x0][0xbec] ;  /* 0x0002fb00ff042b82 */ /* 0x002e240000000800 */
[----:B------:R-:W-:Y:S04]  /*1c4b0*/  STSM.16.M88.4 [R68], R36 ;  /* 0x0000002444007844 */ /* 0x000fe80000000200 */
[----:B------:R1:W-:Y:S02]  /*1c4c0*/  STSM.16.M88.4 [R66], R12 ;  /* 0x0000000c42007844 */ /* 0x0003e40000000200 */
[----:B------:R-:W2:Y:S02]  /*1c4d0*/  @P2 LDC R5, c[0x0][0xbf0] ;  /* 0x0002fc00ff052b82 */ /* 0x000ea40000000800 */
[----:B------:R3:W-:Y:S06]  /*1c4e0*/  STSM.16.M88.4 [R64], R40 ;  /* 0x0000002840007844 */ /* 0x0007ec0000000200 */
[----:B------:R-:W-:Y:S01]  /*1c4f0*/  BAR.SYNC.DEFER_BLOCKING 0x1, 0x100 ;  /* 0x0044000000007b1d */ /* 0x000fe20000010000 */
[----:B------:R-:W-:-:S05]  /*1c500*/  @P0 IADD3 R2, P3, R213, UR4, RZ ;  /* 0x00000004d5020c10 */ /* 0x000fca000ff7e0ff */
[----:B------:R-:W-:Y:S01]  /*1c510*/  ULDC UR4, c[0x0][0xa88] ;  /* 0x0002a20000047ab9 */ /* 0x000fe20000000800 */
[----:B------:R-:W-:Y:S01]  /*1c520*/  @P0 IADD3.X R3, R214, UR5, RZ, P3, !PT ;  /* 0x00000005d6030c10 */ /* 0x000fe20009ffe4ff */
[----:B------:R-:W-:Y:S02]  /*1c530*/  IMAD.U32 R0, RZ, RZ, UR4 ;  /* 0x00000004ff007e24 */ /* 0x000fe4000f8e00ff */
[----:B-1----:R-:W-:Y:S01]  /*1c540*/  IMAD.IADD R13, R207, 0x1, R199 ;  /* 0x00000001cf0d7824 */ /* 0x002fe200078e02c7 */
[----:B------:R3:W5:Y:S04]  /*1c550*/  @P1 LDG.E R47, desc[UR6][R20.64] ;  /* 0x00000006142f1981 */ /* 0x000768000c1e1900 */
[----:B------:R3:W5:Y:S01]  /*1c560*/  @P0 LDG.E R0, desc[UR6][R2.64] ;  /* 0x0000000602000981 */ /* 0x000762000c1e1900 */
[----:B------:R-:W-:Y:S05]  /*1c570*/  @P0 BRA `(.L_x_10065) ;  /* 0x0000000000140947 */ /* 0x000fea0003800000 */
[----:B------:R-:W-:Y:S05]  /*1c580*/  @!P1 BRA `(.L_x_10065) ;  /* 0x0000000000109947 */ /* 0x000fea0003800000 */
[----:B------:R-:W-:Y:S02]  /*1c590*/  ULDC.64 UR4, c[0x0][0x208] ;  /* 0x0000820000047ab9 */ /* 0x000fe40000000a00 */
[----:B---3--:R-:W3:Y:S04]  /*1c5a0*/  LDG.E R3, desc[UR4][R20.64] ;  /* 0x0000000414037981 */ /* 0x008ee8000c1e1900 */
[----:B-----5:R-:W3:Y:S02]  /*1c5b0*/  LDG.E R0, desc[UR4][R20.64+0x4] ;  /* 0x0000040414007981 */ /* 0x020ee4000c1e1900 */
[----:B---3--:R-:W-:-:S07]  /*1c5c0*/  IADD3 R0, -R3, R0, RZ ;  /* 0x0000000003007210 */ /* 0x008fce0007ffe1ff */
.L_x_10065:
[----:B------:R-:W4:Y:S01]  /*1c5d0*/  LDL R10, [R1+0x18] ;  /* 0x00001800010a7983 */ /* 0x000f220000100800 */
[----:B0--3--:R-:W-:Y:S01]  /*1c5e0*/  @P2 IMAD.HI.U32 R2, R13, R4, RZ ;  /* 0x000000040d022227 */ /* 0x009fe200078e00ff */
[----:B------:R-:W-:Y:S01]  /*1c5f0*/  SHF.R.S32.HI R46, RZ, 0x1f, R212 ;  /* 0x0000001fff2e7819 */ /* 0x000fe200000114d4 */
[----:B------:R-:W-:Y:S01]  /*1c600*/  ULDC.64 UR4, c[0x0][0xb90] ;  /* 0x0002e40000047ab9 */ /* 0x000fe20000000a00 */
[----:B-----5:R-:W-:Y:S01]  /*1c610*/  SHF.R.S32.HI R3, RZ, 0x1f, R47 ;  /* 0x0000001fff037819 */ /* 0x020fe2000001142f */
[----:B------:R-:W-:Y:S01]  /*1c620*/  IMAD.MOV.U32 R7, RZ, RZ, R13 ;  /* 0x000000ffff077224 */ /* 0x000fe200078e000d */
[----:B--2---:R-:W-:Y:S01]  /*1c630*/  @P2 SHF.R.U32.HI R7, RZ, R5, R2 ;  /* 0x00000005ff072219 */ /* 0x004fe20000011602 */
[----:B------:R-:W-:Y:S01]  /*1c640*/  IMAD R9, R46, UR4, RZ ;  /* 0x000000042e097c24 */ /* 0x000fe2000f8e02ff */
[----:B------:R-:W-:Y:S01]  /*1c650*/  SEL R215, R215, RZ, !P1 ;  /* 0x000000ffd7d77207 */ /* 0x000fe20004800000 */
[----:B------:R-:W-:Y:S01]  /*1c660*/  IMAD.MOV.U32 R2, RZ, RZ, R47 ;  /* 0x000000ffff027224 */ /* 0x000fe200078e002f */
[----:B------:R-:W-:Y:S01]  /*1c670*/  SEL R209, R209, RZ, !P1 ;  /* 0x000000ffd1d17207 */ /* 0x000fe20004800000 */
[C---:B------:R-:W-:Y:S01]  /*1c680*/  IMAD R9, R212.reuse, UR5, R9 ;  /* 0x00000005d4097c24 */ /* 0x040fe2000f8e0209 */
[----:B------:R-:W0:Y:S01]  /*1c690*/  @P2 LDC R53, c[0x0][0xbec] ;  /* 0x0002fb00ff352b82 */ /* 0x000e220000000800 */
[----:B------:R-:W-:Y:S01]  /*1c6a0*/  IMAD.WIDE.U32 R4, R212, UR4, R2 ;  /* 0x00000004d4047c25 */ /* 0x000fe2000f8e0002 */
[----:B------:R-:W-:Y:S01]  /*1c6b0*/  ULDC.64 UR4, c[0x0][0xb98] ;  /* 0x0002e60000047ab9 */ /* 0x000fe20000000a00 */
[----:B------:R-:W-:-:S02]  /*1c6c0*/  ULDC.64 UR6, c[0x0][0x208] ;  /* 0x0000820000067ab9 */ /* 0x000fc40000000a00 */
[----:B------:R-:W-:Y:S02]  /*1c6d0*/  IMAD.MOV R2, RZ, RZ, -R7 ;  /* 0x000000ffff027224 */ /* 0x000fe400078e0a07 */
        /* <DEDUP_REMOVED lines=21> */
[----:B------:R-:W-:Y:S02]  /*1c830*/  LOP3.LUT R12, R13, 0x380, RZ, 0xc0, !PT ;  /* 0x000003800d0c7812 */ /* 0x000fe400078ec0ff */
[----:B------:R-:W-:Y:S01]  /*1c840*/  IMAD.X R9, RZ, RZ, R55, P0 ;  /* 0x000000ffff097224 */ /* 0x000fe200000e0637 */
[----:B------:R-:W-:Y:S02]  /*1c850*/  IADD3 R5, R5, R11, RZ ;  /* 0x0000000b05057210 */ /* 0x000fe40007ffe0ff */
[----:B------:R-:W-:-:S02]  /*1c860*/  LEA R2, P1, R4, UR4, 0x2 ;  /* 0x0000000404027c11 */ /* 0x000fc4000f8210ff */
[----:B------:R-:W-:Y:S02]  /*1c870*/  LOP3.LUT P0, RZ, R228, 0x3, RZ, 0xc0, !PT ;  /* 0x00000003e4ff7812 */ /* 0x000fe4000780c0ff */
        /* <DEDUP_REMOVED lines=9> */
[----:B------:R-:W-:-:S02]  /*1c910*/  SHF.R.U64 R24, R24, 0x3, RZ ;  /* 0x0000000318187819 */ /* 0x000fc400000012ff */
[----:B------:R-:W-:Y:S01]  /*1c920*/  IADD3.X R29, RZ, R55, RZ, P3, !PT ;  /* 0x00000037ff1d7210 */ /* 0x000fe20001ffe4ff */
[----:B------:R-:W2:Y:S01]  /*1c930*/  SHFL.IDX PT, R45, R4, 0x1, 0x1c1f ;  /* 0x003c1f00042d7f89 */ /* 0x000ea200000e0000 */
[----:B------:R-:W-:Y:S01]  /*1c940*/  LOP3.LUT R24, R24, R25, RZ, 0x3c, !PT ;  /* 0x0000001918187212 */ /* 0x000fe200078e3cff */
[--C-:B------:R-:W-:Y:S01]  /*1c950*/  IMAD.X R25, RZ, RZ, R55.reuse, P1 ;  /* 0x000000ffff197224 */ /* 0x100fe200008e0637 */
[----:B------:R-:W-:Y:S02]  /*1c960*/  IADD3 R5, P3, R54, 0x7000, RZ ;  /* 0x0000700036057810 */ /* 0x000fe40007f7e0ff */
[----:B------:R-:W-:Y:S02]  /*1c970*/  SHF.R.U64 R12, R12, 0x3, RZ ;  /* 0x000000030c0c7819 */ /* 0x000fe400000012ff */
[----:B------:R-:W-:Y:S01]  /*1c980*/  LOP3.LUT R8, R7, 0x380, RZ, 0xc0, !PT ;  /* 0x0000038007087812 */ /* 0x000fe200078ec0ff */
[--C-:B------:R-:W-:Y:S01]  /*1c990*/  IMAD.X R41, RZ, RZ, R55.reuse, P3 ;  /* 0x000000ffff297224 */ /* 0x100fe200018e0637 */
[----:B------:R-:W-:Y:S01]  /*1c9a0*/  LOP3.LUT R12, R12, R13, RZ, 0x3c, !PT ;  /* 0x0000000d0c0c7212 */ /* 0x000fe200078e3cff */
[----:B------:R-:W-:Y:S01]  /*1c9b0*/  IMAD.X R13, RZ, RZ, R55, P4 ;  /* 0x000000ffff0d7224 */ /* 0x000fe200020e0637 */
[----:B------:R-:W-:-:S02]  /*1c9c0*/  IADD3 R33, P5, R54, 0x5000, RZ ;  /* 0x0000500036217810 */ /* 0x000fc40007fbe0ff */
[----:B------:R-:W-:Y:S02]  /*1c9d0*/  IADD3 R37, P4, R54, 0x6000, RZ ;  /* 0x0000600036257810 */ /* 0x000fe40007f9e0ff */
[----:B------:R-:W-:Y:S02]  /*1c9e0*/  SHF.R.U64 R8, R8, 0x3, RZ ;  /* 0x0000000308087819 */ /* 0x000fe400000012ff */
[----:B------:R-:W-:Y:S02]  /*1c9f0*/  LOP3.LUT R32, R33, 0x380, RZ, 0xc0, !PT ;  /* 0x0000038021207812 */ /* 0x000fe400078ec0ff */
[----:B------:R-:W-:Y:S02]  /*1ca00*/  LOP3.LUT R36, R37, 0x380, RZ, 0xc0, !PT ;  /* 0x0000038025247812 */ /* 0x000fe400078ec0ff */
[----:B------:R-:W-:Y:S02]  /*1ca10*/  LOP3.LUT R8, R8, R7, RZ, 0x3c, !PT ;  /* 0x0000000708087212 */ /* 0x000fe400078e3cff */
[----:B------:R-:W-:-:S02]  /*1ca20*/  LOP3.LUT R7, R54, 0x380, RZ, 0xc0, !PT ;  /* 0x0000038036077812 */ /* 0x000fc400078ec0ff */
        /* <DEDUP_REMOVED lines=11> */
[----:B----4-:R-:W-:-:S04]  /*1cae0*/  IMAD.IADD R6, R10, 0x1, R199 ;  /* 0x000000010a067824 */ /* 0x010fc800078e02c7 */
[C---:B------:R-:W-:Y:S01]  /*1caf0*/  VIADD R0, R6.reuse, 0x8 ;  /* 0x0000000806007836 */ /* 0x040fe20000000000 */
[----:B------:R-:W-:-:S04]  /*1cb00*/  ISETP.GE.OR P1, PT, R6, R51, P0 ;  /* 0x000000330600720c */ /* 0x000fc80000726670 */
[----:B------:R-:W-:Y:S02]  /*1cb10*/  ISETP.GE.OR P0, PT, R0, R51, P0 ;  /* 0x000000330000720c */ /* 0x000fe40000706670 */
[----:B------:R-:W-:-:S04]  /*1cb20*/  LOP3.LUT R0, R5, 0x380, RZ, 0xc0, !PT ;  /* 0x0000038005007812 */ /* 0x000fc800078ec0ff */
[----:B------:R-:W-:-:S03]  /*1cb30*/  SHF.R.U64 R0, R0, 0x3, RZ ;  /* 0x0000000300007819 */ /* 0x000fc600000012ff */
[----:B-1----:R-:W-:Y:S01]  /*1cb40*/  @!P1 ST.E desc[UR6][R20.64], R89 ;  /* 0x0000005914009985 */ /* 0x002fe2000c101906 */
[----:B------:R-:W-:-:S03]  /*1cb50*/  LOP3.LUT R40, R0, R5, RZ, 0x3c, !PT ;  /* 0x0000000500287212 */ /* 0x000fc600078e3cff */
[----:B--2---:R1:W-:Y:S01]  /*1cb60*/  @!P0 ST.E desc[UR6][R44.64], R88 ;  /* 0x000000582c008985 */ /* 0x0043e2000c101906 */
        /* <DEDUP_REMOVED lines=10> */
[----:B------:R-:W-:Y:S01]  /*1cc10*/  IADD3 R44, R199, R0, RZ ;  /* 0x00000000c72c7210 */ /* 0x000fe20007ffe0ff */
[C---:B------:R-:W-:Y:S01]  /*1cc20*/  IMAD.WIDE.U32 R2, R212.reuse, UR4, R2 ;  /* 0x00000004d4027c25 */ /* 0x040fe2000f8e0002 */
[----:B------:R-:W5:Y:S03]  /*1cc30*/  LD.E.128 R12, desc[UR6][R12.64] ;  /* 0x000000060c0c7980 */ /* 0x000f66000c101d00 */
[----:B------:R-:W-:Y:S01]  /*1cc40*/  IMAD R21, R212, UR5, R21 ;  /* 0x00000005d4157c24 */ /* 0x000fe2000f8e0215 */
[----:B------:R-:W-:Y:S01]  /*1cc50*/  ULDC.64 UR4, c[0x0][0xaf0] ;  /* 0x0002bc0000047ab9 */ /* 0x000fe20000000a00 */
[----:B0-----:R-:W-:Y:S01]  /*1cc60*/  @P2 IMAD.HI.U32 R0, R44, R53, RZ ;  /* 0x000000352c002227 */ /* 0x001fe200078e00ff */
[----:B------:R-:W5:Y:S03]  /*1cc70*/  LD.E.128 R24, desc[UR6][R24.64] ;  /* 0x0000000618187980 */ /* 0x000f66000c101d00 */
[----:B------:R-:W-:Y:S01]  /*1cc80*/  IMAD.IADD R3, R3, 0x1, R21 ;  /* 0x0000000103037824 */ /* 0x000fe200078e0215 */
[----:B------:R-:W5:Y:S01]  /*1cc90*/  LD.E.128 R28, desc[UR6][R28.64] ;  /* 0x000000061c1c7980 */ /* 0x000f62000c101d00 */
[----:B------:R-:W-:-:S02]  /*1cca0*/  IMAD.MOV.U32 R21, RZ, RZ, R44 ;  /* 0x000000ffff157224 */ /* 0x000fc400078e002c */
        /* <DEDUP_REMOVED lines=9> */
[----:B------:R-:W-:-:S02]  /*1cd40*/  IMAD.IADD R3, R3, 0x1, R45 ;  /* 0x0000000103037824 */ /* 0x000fc400078e022d */
[----:B------:R-:W-:Y:S01]  /*1cd50*/  IMAD R0, R0, UR4, RZ ;  /* 0x0000000400007c24 */ /* 0x000fe2000f8e02ff */
        /* <DEDUP_REMOVED lines=12> */
[----:B------:R-:W-:Y:S01]  /*1ce20*/  IMAD.IADD R46, R220, 0x1, R199 ;  /* 0x00000001dc2e7824 */ /* 0x000fe200078e02c7 */
[----:B------:R-:W-:Y:S01]  /*1ce30*/  IADD3 R3, R3, R47, RZ ;  /* 0x0000002f03037210 */ /* 0x000fe20007ffe0ff */
[----:B------:R-:W-:Y:S02]  /*1ce40*/  IMAD R20, R0, UR4, RZ ;  /* 0x0000000400147c24 */ /* 0x000fe4000f8e02ff */
[C---:B------:R-:W-:Y:S01]  /*1ce50*/  VIADD R0, R46.reuse, 0x20 ;  /* 0x000000202e007836 */ /* 0x040fe20000000000 */
[-C--:B------:R-:W-:Y:S01]  /*1ce60*/  ISETP.GE.AND P2, PT, R46, R51.reuse, PT ;  /* 0x000000332e00720c */ /* 0x080fe20003f46270 */
        /* <DEDUP_REMOVED lines=15> */
[----:B------:R-:W-:Y:S01]  /*1cf60*/  ULDC UR4, c[0x0][0xac8] ;  /* 0x0002b20000047ab9 */ /* 0x000fe20000000800 */
[----:B------:R-:W-:Y:S01]  /*1cf70*/  ULDC.64 UR6, c[0x0][0x208] ;  /* 0x0000820000067ab9 */ /* 0x000fe20000000a00 */
        /* <DEDUP_REMOVED lines=8> */
.L_x_10067:
[----:B------:R-:W-:Y:S05]  /*1d000*/  BSYNC B1 ;  /* 0x0000000000017941 */ /* 0x000fea0003800000 */
.L_x_10066:
[----:B---3-5:R3:W4:Y:S01]  /*1d010*/  SHFL.IDX PT, R5, R45, 0x1, 0x181f ;  /* 0x00381f002d057f89 */ /* 0x02872200000e0000 */
[----:B------:R-:W-:Y:S03]  /*1d020*/  BSSY B1, `(.L_x_10068) ;  /* 0x000000d000017945 */ /* 0x000fe60003800000 */
[----:B0-----:R3:W0:Y:S01]  /*1d030*/  SHFL.IDX PT, R3, R44, 0x1, 0x181f ;  /* 0x00381f002c037f89 */ /* 0x00162200000e0000 */
[----:B------:R-:W-:Y:S05]  /*1d040*/  @P0 BRA `(.L_x_10069) ;  /* 0x0000000000280947 */ /* 0x000fea0003800000 */
[----:B------:R-:W-:Y:S01]  /*1d050*/  ULDC UR4, c[0x0][0xac8] ;  /* 0x0002b20000047ab9 */ /* 0x000fe20000000800 */
[----:B------:R-:W-:Y:S01]  /*1d060*/  ULDC.64 UR6, c[0x0][0x208] ;  /* 0x0000820000067ab9 */ /* 0x000fe20000000a00 */
        /* <DEDUP_REMOVED lines=8> */
.L_x_10069:
[----:B------:R-:W-:Y:S05]  /*1d0f0*/  BSYNC B1 ;  /* 0x0000000000017941 */ /* 0x000fea0003800000 */
.L_x_10068:
[----:B0---4-:R0:W4:Y:S01]  /*1d100*/  SHFL.IDX PT, R5, R45, 0x2, 0x181f ;  /* 0x00581f002d057f89 */ /* 0x01112200000e0000 */
[----:B------:R-:W-:Y:S03]  /*1d110*/  BSSY B1, `(.L_x_10070) ;  /* 0x000000d000017945 */ /* 0x000fe60003800000 */
[----:B------:R0:W0:Y:S01]  /*1d120*/  SHFL.IDX PT, R3, R44, 0x2, 0x181f ;  /* 0x00581f002c037f89 */ /* 0x00002200000e0000 */
        /* <DEDUP_REMOVED lines=11> */
.L_x_10071:
[----:B------:R-:W-:Y:S05]  /*1d1e0*/  BSYNC B1 ;  /* 0x0000000000017941 */ /* 0x000fea0003800000 */
.L_x_10070:
[----:B--2---:R-:W-:Y:S01]  /*1d1f0*/  VIADD R0, R46, 0x60 ;  /* 0x000000602e007836 */ /* 0x004fe20000000000 */
[----:B0--3--:R-:W3:Y:S04]  /*1d200*/  SHFL.IDX PT, R45, R45, 0x3, 0x181f ;  /* 0x00781f002d2d7f89 */ /* 0x009ee800000e0000 */
[----:B------:R-:W-:Y:S01]  /*1d210*/  ISETP.GE.AND P0, PT, R0, R51, PT ;  /* 0x000000330000720c */ /* 0x000fe20003f06270 */
[----:B----4-:R4:W0:-:S12]  /*1d220*/  SHFL.IDX PT, R5, R44, 0x3, 0x181f ;  /* 0x00781f002c057f89 */ /* 0x01081800000e0000 */
[----:B----4-:R-:W-:Y:S05]  /*1d230*/  @P0 BRA `(.L_x_10072) ;  /* 0x0000000c00440947 */ /* 0x010fea0003800000 */
[----:B------:R-:W-:Y:S01]  /*1d240*/  ULDC UR4, c[0x0][0xac8] ;  /* 0x0002b20000047ab9 */ /* 0x000fe20000000800 */
[----:B------:R-:W-:Y:S01]  /*1d250*/  ULDC.64 UR6, c[0x0][0x208] ;  /* 0x0000820000067ab9 */ /* 0x000fe20000000a00 */
[----:B------:R-:W-:-:S13]  /*1d260*/  ISETP.GE.AND P1, PT, R202, UR4, PT ;  /* 0x00000004ca007c0c */ /* 0x000fda000bf26270 */
[----:B0-----:R-:W-:-:S04]  /*1d270*/  @!P1 LEA R2, P0, R202, R5, 0x1 ;  /* 0x00000005ca029211 */ /* 0x001fc800078008ff */
[----:B---3--:R-:W-:Y:S02]  /*1d280*/  @!P1 LEA.HI.X R3, R202, R45, R50, 0x1, P0 ;  /* 0x0000002dca039211 */ /* 0x008fe400000f0c32 */
[----:B------:R-:W-:-:S03]  /*1d290*/  ISETP.GE.AND P0, PT, R210, UR4, PT ;  /* 0x00000004d2007c0c */ /* 0x000fc6000bf06270 */
[----:B------:R4:W-:Y:S10]  /*1d2a0*/  @!P1 ST.E.128 desc[UR6][R2.64], R24 ;  /* 0x0000001802009985 */ /* 0x0009f4000c101d06 */
[----:B------:R-:W-:Y:S05]  /*1d2b0*/  @P0 BRA `(.L_x_10072) ;  /* 0x0000000c00240947 */ /* 0x000fea0003800000 */
[----:B----4-:R-:W-:Y:S01]  /*1d2c0*/  LEA R2, P0, R210, R5, 0x1 ;  /* 0x00000005d2027211 */ /* 0x010fe200078008ff */
[----:B------:R-:W-:-:S03]  /*1d2d0*/  ULDC.64 UR4, c[0x0][0x208] ;  /* 0x0000820000047ab9 */ /* 0x000fc60000000a00 */
[----:B------:R-:W-:-:S05]  /*1d2e0*/  LEA.HI.X R3, R210, R45, R48, 0x1, P0 ;  /* 0x0000002dd2037211 */ /* 0x000fca00000f0c30 */
[----:B------:R0:W-:Y:S01]  /*1d2f0*/  ST.E.128 desc[UR4][R2.64], R40 ;  /* 0x0000002802007985 */ /* 0x0001e2000c101d04 */
[----:B------:R-:W-:Y:S05]  /*1d300*/  BRA `(.L_x_10072) ;  /* 0x0000000c00107947 */ /* 0x000fea0003800000 */
.L_x_10063:
[----:B------:R-:W-:Y:S01]  /*1d310*/  ULDC.64 UR4, c[0x0][0xc00] ;  /* 0x0003000000047ab9 */ /* 0x000fe20000000a00 */
[----:B------:R-:W3:Y:S01]  /*1d320*/  LDC R21, c[0x0][0xbe8] ;  /* 0x0002fa00ff157b82 */ /* 0x000ee20000000800 */
[----:B------:R-:W-:Y:S01]  /*1d330*/  ISETP.NE.U32.AND P0, PT, RZ, UR4, PT ;  /* 0x00000004ff007c0c */ /* 0x000fe2000bf05070 */
[----:B------:R-:W-:Y:S01]  /*1d340*/  ULDC.64 UR6, c[0x0][0x208] ;  /* 0x0000820000067ab9 */ /* 0x000fe20000000a00 */
[----:B------:R-:W-:Y:S02]  /*1d350*/  IADD3 R2, P1, R213, UR4, RZ ;  /* 0x00000004d5027c10 */ /* 0x000fe4000ff3e0ff */
[----:B------:R-:W-:Y:S02]  /*1d360*/  ISETP.NE.AND.EX P0, PT, RZ, UR5, PT, P0 ;  /* 0x00000005ff007c0c */ /* 0x000fe4000bf05300 */
[----:B0-----:R-:W-:Y:S01]  /*1d370*/  IADD3.X R3, R214, UR5, RZ, P1, !PT ;  /* 0x00000005d6037c10 */ /* 0x001fe20008ffe4ff */
[----:B------:R-:W-:Y:S01]  /*1d380*/  ULDC.64 UR4, c[0x0][0xc08] ;  /* 0x0003020000047ab9 */ /* 0x000fe20000000a00 */
[----:B------:R-:W-:-:S02]  /*1d390*/  MOV R0, RZ ;  /* 0x000000ff00007202 */ /* 0x000fc40000000f00 */
[----:B------:R-:W-:-:S04]  /*1d3a0*/  ISETP.NE.U32.AND P1, PT, RZ, UR4, PT ;  /* 0x00000004ff007c0c */ /* 0x000fc8000bf25070 */
[----:B------:R-:W-:Y:S01]  /*1d3b0*/  ISETP.NE.AND.EX P1, PT, RZ, UR5, PT, P1 ;  /* 0x00000005ff007c0c */ /* 0x000fe2000bf25310 */
[----:B------:R-:W0:Y:S02]  /*1d3c0*/  S2R R7, SR_TID.X ;  /* 0x0000000000077919 */ /* 0x000e240000002100 */
[----:B------:R4:W5:Y:S10]  /*1d3d0*/  @P0 LDG.E R0, desc[UR6][R2.64] ;  /* 0x0000000602000981 */ /* 0x000974000c1e1900 */
[----:B------:R-:W-:Y:S01]  /*1d3e0*/  @P1 IADD3 R4, P2, R213, UR4, RZ ;  /* 0x00000004d5041c10 */ /* 0x000fe2000ff5e0ff */
[----:B------:R-:W-:-:S02]  /*1d3f0*/  ULDC UR4, c[0x0][0xa88] ;  /* 0x0002a20000047ab9 */ /* 0x000fc40000000800 */
[----:B------:R-:W-:Y:S01]  /*1d400*/  IMAD.U32 R6, RZ, RZ, UR4 ;  /* 0x00000004ff067e24 */ /* 0x000fe2000f8e00ff */
[----:B------:R-:W-:Y:S02]  /*1d410*/  @P1 IADD3.X R5, R214, UR5, RZ, P2, !PT ;  /* 0x00000005d6051c10 */ /* 0x000fe400097fe4ff */
[----:B---3--:R-:W-:-:S03]  /*1d420*/  ISETP.NE.AND P2, PT, R21, 0x1, PT ;  /* 0x000000011500780c */ /* 0x008fc60003f45270 */
[----:B------:R4:W5:Y:S10]  /*1d430*/  @P1 LDG.E R6, desc[UR6][R4.64] ;  /* 0x0000000604061981 */ /* 0x000974000c1e1900 */
[----:B------:R-:W3:Y:S01]  /*1d440*/  @P2 LDC R12, c[0x0][0xbec] ;  /* 0x0002fb00ff0c2b82 */ /* 0x000ee20000000800 */
[----:B0-----:R-:W-:-:S05]  /*1d450*/  VIADD R7, R7, 0xffffff80 ;  /* 0xffffff8007077836 */ /* 0x001fca0000000000 */
[----:B------:R-:W-:Y:S02]  /*1d460*/  ISETP.GE.AND P3, PT, R7, 0x80, PT ;  /* 0x000000800700780c */ /* 0x000fe40003f66270 */
[----:B------:R-:W0:Y:S01]  /*1d470*/  @P2 LDC R25, c[0x0][0xbf0] ;  /* 0x0002fc00ff192b82 */ /* 0x000e220000000800 */
[----:B----4-:R-:W-:Y:S10]  /*1d480*/  @P1 BRA `(.L_x_10073) ;  /* 0x0000000000141947 */ /* 0x010ff40003800000 */
[----:B------:R-:W-:Y:S05]  /*1d490*/  @!P0 BRA `(.L_x_10073) ;  /* 0x0000000000108947 */ /* 0x000fea0003800000 */
[----:B------:R-:W-:Y:S02]  /*1d4a0*/  ULDC.64 UR4, c[0x0][0x208] ;  /* 0x0000820000047ab9 */ /* 0x000fe40000000a00 */
[----:B------:R-:W4:Y:S04]  /*1d4b0*/  LDG.E R5, desc[UR4][R2.64] ;  /* 0x0000000402057981 */ /* 0x000f28000c1e1900 */
[----:B-----5:R-:W4:Y:S02]  /*1d4c0*/  LDG.E R6, desc[UR4][R2.64+0x4] ;  /* 0x0000040402067981 */ /* 0x020f24000c1e1900 */
[----:B----4-:R-:W-:-:S07]  /*1d4d0*/  IMAD.IADD R6, R6, 0x1, -R5 ;  /* 0x0000000106067824 */ /* 0x010fce00078e0a05 */
.L_x_10073:
[----:B------:R-:W-:Y:S01]  /*1d4e0*/  BSSY B1, `(.L_x_10074) ;  /* 0x000002e000017945 */ /* 0x000fe20003800000 */
[----:B------:R-:W-:Y:S02]  /*1d4f0*/  SHF.R.S32.HI R10, RZ, 0x1f, R212 ;  /* 0x0000001fff0a7819 */ /* 0x000fe400000114d4 */
[----:B------:R-:W-:Y:S02]  /*1d500*/  SEL R209, R209, RZ, !P0 ;  /* 0x000000ffd1d17207 */ /* 0x000fe40004000000 */
[----:B------:R-:W-:Y:S02]  /*1d510*/  SEL R215, R215, RZ, !P0 ;  /* 0x000000ffd7d77207 */ /* 0x000fe40004000000 */
[----:B-----5:R-:W-:Y:S01]  /*1d520*/  SHF.R.S32.HI R11, RZ, 0x1f, R0 ;  /* 0x0000001fff0b7819 */ /* 0x020fe20000011400 */
[----:B------:R-:W-:Y:S06]  /*1d530*/  @P3 BRA `(.L_x_10075) ;  /* 0x0000000000a03947 */ /* 0x000fec0003800000 */
[----:B------:R-:W4:Y:S01]  /*1d540*/  S2R R3, SR_TID.X ;  /* 0x0000000000037919 */ /* 0x000f220000002100 */
[----:B------:R-:W5:Y:S02]  /*1d550*/  LDC R9, c[0x0][0xbe8] ;  /* 0x0002fa00ff097b82 */ /* 0x000f640000000800 */
[----:B-----5:R-:W-:Y:S01]  /*1d560*/  IMAD R2, R6, R9, RZ ;  /* 0x0000000906027224 */ /* 0x020fe200078e02ff */
[----:B----4-:R-:W-:-:S04]  /*1d570*/  IADD3 R8, R199, -0x80, R3 ;  /* 0xffffff80c7087810 */ /* 0x010fc80007ffe003 */
[----:B------:R-:W-:-:S13]  /*1d580*/  ISETP.GE.AND P0, PT, R8, R2, PT ;  /* 0x000000020800720c */ /* 0x000fda0003f06270 */
[----:B------:R-:W-:Y:S05]  /*1d590*/  @P0 BRA `(.L_x_10075) ;  /* 0x0000000000880947 */ /* 0x000fea0003800000 */
[----:B------:R-:W-:Y:S01]  /*1d5a0*/  ISETP.NE.AND P0, PT, R9, 0x1, PT ;  /* 0x000000010900780c */ /* 0x000fe20003f05270 */
[----:B------:R-:W-:Y:S01]  /*1d5b0*/  ULDC.64 UR4, c[0x0][0xb90] ;  /* 0x0002e40000047ab9 */ /* 0x000fe20000000a00 */
[----:B------:R-:W-:Y:S01]  /*1d5c0*/  MOV R3, R11 ;  /* 0x0000000b00037202 */ /* 0x000fe20000000f00 */
[----:B------:R-:W-:Y:S01]  /*1d5d0*/  IMAD R7, R10, UR4, RZ ;  /* 0x000000040a077c24 */ /* 0x000fe2000f8e02ff */
[----:B------:R-:W-:Y:S01]  /*1d5e0*/  ULDC.64 UR6, c[0x0][0x208] ;  /* 0x0000820000067ab9 */ /* 0x000fe20000000a00 */
[----:B------:R-:W-:Y:S02]  /*1d5f0*/  IMAD.MOV.U32 R2, RZ, RZ, R0 ;  /* 0x000000ffff027224 */ /* 0x000fe400078e0000 */
[----:B------:R-:W-:Y:S02]  /*1d600*/  IMAD.MOV.U32 R5, RZ, RZ, R8 ;  /* 0x000000ffff057224 */ /* 0x000fe400078e0008 */
[----:B------:R-:W-:-:S04]  /*1d610*/  IMAD.WIDE.U32 R2, R212, UR4, R2 ;  /* 0x00000004d4027c25 */ /* 0x000fc8000f8e0002 */
[----:B------:R-:W4:Y:S01]  /*1d620*/  @P0 LDC R13, c[0x0][0xbec] ;  /* 0x0002fb00ff0d0b82 */ /* 0x000f220000000800 */
[----:B------:R-:W-:Y:S01]  /*1d630*/  IMAD R7, R212, UR5, R7 ;  /* 0x00000005d4077c24 */ /* 0x000fe2000f8e0207 */
[----:B------:R-:W-:-:S03]  /*1d640*/  ULDC.64 UR4, c[0x0][0xb98] ;  /* 0x0002e60000047ab9 */ /* 0x000fc60000000a00 */
[----:B------:R-:W-:-:S03]  /*1d650*/  IMAD.IADD R3, R3, 0x1, R7 ;  /* 0x0000000103037824 */ /* 0x000fc600078e0207 */
[----:B------:R-:W5:Y:S01]  /*1d660*/  @P0 LDC R15, c[0x0][0xbf0] ;  /* 0x0002fc00ff0f0b82 */ /* 0x000f620000000800 */
[----:B------:R-:W-:-:S04]  /*1d670*/  IMAD.WIDE.U32 R2, R209, UR4, R2 ;  /* 0x00000004d1027c25 */ /* 0x000fc8000f8e0002 */
[----:B----4-:R-:W-:-:S05]  /*1d680*/  @P0 IMAD.HI.U32 R4, R8, R13, RZ ;  /* 0x0000000d08040227 */ /* 0x010fca00078e00ff */
        /* <DEDUP_REMOVED lines=19> */
.L_x_10075:
[----:B------:R-:W-:Y:S05]  /*1d7c0*/  BSYNC B1 ;  /* 0x0000000000017941 */ /* 0x000fea0003800000 */
.L_x_10074:
[----:B------:R-:W-:Y:S02]  /*1d7d0*/  ULDC.64 UR4, c[0x0][0xaa0] ;  /* 0x0002a80000047ab9 */ /* 0x000fe40000000a00 */
[----:B----4-:R-:W-:-:S04]  /*1d7e0*/  IMAD R3, R11, UR4, RZ ;  /* 0x000000040b037c24 */ /* 0x010fc8000f8e02ff */
        /* <DEDUP_REMOVED lines=8> */
[----:B---3--:R-:W-:-:S04]  /*1d870*/  @P2 IMAD.HI.U32 R0, R9, R12, RZ ;  /* 0x0000000c09002227 */ /* 0x008fc800078e00ff */
[----:B------:R-:W-:Y:S01]  /*1d880*/  IMAD.WIDE.U32 R2, R212, UR4, R2 ;  /* 0x00000004d4027c25 */ /* 0x000fe2000f8e0002 */
[----:B------:R-:W-:-:S03]  /*1d890*/  ULDC.64 UR4, c[0x0][0xaf0] ;  /* 0x0002bc0000047ab9 */ /* 0x000fc60000000a00 */
[----:B------:R-:W-:Y:S01]  /*1d8a0*/  IMAD.MOV.U32 R5, RZ, RZ, R9 ;  /* 0x000000ffff057224 */ /* 0x000fe200078e0009 */
[----:B0-----:R-:W-:Y:S01]  /*1d8b0*/  @P2 SHF.R.U32.HI R5, RZ, R25, R0 ;  /* 0x00000019ff052219 */ /* 0x001fe20000011600 */
[----:B------:R-:W-:Y:S02]  /*1d8c0*/  IMAD R4, R215, UR4, RZ ;  /* 0x00000004d7047c24 */ /* 0x000fe4000f8e02ff */
[----:B------:R-:W-:Y:S01]  /*1d8d0*/  IMAD.IADD R3, R3, 0x1, R7 ;  /* 0x0000000103037824 */ /* 0x000fe200078e0207 */
[----:B------:R-:W-:Y:S01]  /*1d8e0*/  SHF.R.S32.HI R0, RZ, 0x1f, R5 ;  /* 0x0000001fff007819 */ /* 0x000fe20000011405 */
[C---:B------:R-:W-:Y:S02]  /*1d8f0*/  IMAD R7, R209.reuse, UR5, R4 ;  /* 0x00000005d1077c24 */ /* 0x040fe4000f8e0204 */
[----:B------:R-:W-:Y:S01]  /*1d900*/  IMAD.WIDE.U32 R2, R209, UR4, R2 ;  /* 0x00000004d1027c25 */ /* 0x000fe2000f8e0002 */
[----:B------:R-:W-:-:S03]  /*1d910*/  ULDC.64 UR4, c[0x0][0xae0] ;  /* 0x0002b80000047ab9 */ /* 0x000fc60000000a00 */
[----:B------:R-:W-:Y:S02]  /*1d920*/  IMAD.MOV R4, RZ, RZ, -R5 ;  /* 0x000000ffff047224 */ /* 0x000fe400078e0a05 */
[----:B------:R-:W-:Y:S02]  /*1d930*/  IMAD R0, R0, UR4, RZ ;  /* 0x0000000400007c24 */ /* 0x000fe4000f8e02ff */
[----:B------:R-:W-:Y:S02]  /*1d940*/  IMAD.IADD R3, R3, 0x1, R7 ;  /* 0x0000000103037824 */ /* 0x000fe400078e0207 */
[----:B------:R-:W-:Y:S02]  /*1d950*/  IMAD R7, R21, R4, R9 ;  /* 0x0000000415077224 */ /* 0x000fe400078e0209 */
[C---:B------:R-:W-:Y:S02]  /*1d960*/  IMAD R9, R5.reuse, UR5, R0 ;  /* 0x0000000505097c24 */ /* 0x040fe4000f8e0200 */
[----:B------:R-:W-:Y:S01]  /*1d970*/  IMAD.WIDE.U32 R2, R5, UR4, R2 ;  /* 0x0000000405027c25 */ /* 0x000fe2000f8e0002 */
[----:B------:R-:W-:Y:S01]  /*1d980*/  SHF.R.S32.HI R0, RZ, 0x1f, R7 ;  /* 0x0000001fff007819 */ /* 0x000fe20000011407 */
[----:B------:R-:W-:-:S03]  /*1d990*/  ULDC.64 UR4, c[0x0][0xad8] ;  /* 0x0002b60000047ab9 */ /* 0x000fc60000000a00 */
[----:B------:R-:W-:Y:S01]  /*1d9a0*/  IADD3 R3, R3, R9, RZ ;  /* 0x0000000903037210 */ /* 0x000fe20007ffe0ff */
        /* <DEDUP_REMOVED lines=9> */
[----:B------:R0:W3:Y:S04]  /*1da40*/  SHFL.IDX PT, R3, R2, RZ, 0x181f ;  /* 0x00181fff02037589 */ /* 0x0000e800000e0000 */
[----:B------:R0:W4:Y:S02]  /*1da50*/  SHFL.IDX PT, R14, R0, RZ, 0x181f ;  /* 0x00181fff000e7589 */ /* 0x00012400000e0000 */
.L_x_10321:
[----:B------:R-:W-:Y:S01]  /*1da60*/  IMAD R21, R6, R21, RZ ;  /* 0x0000001506157224 */ /* 0x000fe200078e02ff */
[----:B------:R-:W-:Y:S01]  /*1da70*/  BSSY B1, `(.L_x_10077) ;  /* 0x0000010000017945 */ /* 0x000fe20003800000 */
[----:B------:R-:W-:-:S05]  /*1da80*/  IMAD.IADD R6, R220, 0x1, R199 ;  /* 0x00000001dc067824 */ /* 0x000fca00078e02c7 */
[----:B------:R-:W-:-:S13]  /*1da90*/  ISETP.GE.AND P0, PT, R6, R21, PT ;  /* 0x000000150600720c */ /* 0x000fda0003f06270 */
[----:B------:R-:W-:Y:S05]  /*1daa0*/  @P0 BRA `(.L_x_10078) ;  /* 0x0000000000300947 */ /* 0x000fea0003800000 */
[----:B------:R-:W-:Y:S01]  /*1dab0*/  ULDC UR4, c[0x0][0xac8] ;  /* 0x0002b20000047ab9 */ /* 0x000fe20000000800 */
[----:B------:R-:W-:Y:S01]  /*1dac0*/  SHF.R.S32.HI R8, RZ, 0x1f, R202 ;  /* 0x0000001fff087819 */ /* 0x000fe200000114ca */
[----:B------:R-:W-:Y:S01]  /*1dad0*/  ULDC.64 UR6, c[0x0][0x208] ;  /* 0x0000820000067ab9 */ /* 0x000fe20000000a00 */
        /* <DEDUP_REMOVED lines=9> */
.L_x_10078:
[----:B------:R-:W-:Y:S05]  /*1db70*/  BSYNC B1 ;  /* 0x0000000000017941 */ /* 0x000fea0003800000 */
.L_x_10077:
[----:B------:R-:W-:-:S03]  /*1db80*/  UMOV UR4, 0xffffffff ;  /* 0xffffffff00047882 */ /* 0x000fc60000000000 */
[----:B------:R-:W-:Y:S05]  /*1db90*/  BRA.DIV UR4, `(.L_x_10079) ;  /* 0x000000ae04cc7947 */ /* 0x000fea000b800000 */
[----:B---3--:R3:W0:Y:S04]  /*1dba0*/  SHFL.IDX PT, R3, R2, 0x1, 0x181f ;  /* 0x00381f0002037f89 */ /* 0x00862800000e0000 */
[----:B----4-:R3:W4:Y:S02]  /*1dbb0*/  SHFL.IDX PT, R14, R0, 0x1, 0x181f ;  /* 0x00381f00000e7f89 */ /* 0x01072400000e0000 */
.L_x_10325:
[----:B------:R-:W-:Y:S01]  /*1dbc0*/  VIADD R4, R6, 0x20 ;  /* 0x0000002006047836 */ /* 0x000fe20000000000 */
[----:B------:R-:W-:Y:S04]  /*1dbd0*/  BSSY B1, `(.L_x_10080) ;  /* 0x000000f000017945 */ /* 0x000fe80003800000 */
        /* <DEDUP_REMOVED lines=14> */
.L_x_10081:
[----:B------:R-:W-:Y:S05]  /*1dcc0*/  BSYNC B1 ;  /* 0x0000000000017941 */ /* 0x000fea0003800000 */
.L_x_10080:
[----:B------:R-:W-:-:S03]  /*1dcd0*/  UMOV UR4, 0xffffffff ;  /* 0xffffffff00047882 */ /* 0x000fc60000000000 */
[----:B------:R-:W-:Y:S05]  /*1dce0*/  BRA.DIV UR4, `(.L_x_10082) ;  /* 0x000000ae04c07947 */ /* 0x000fea000b800000 */
[----:B0-----:R0:W0:Y:S04]  /*1dcf0*/  SHFL.IDX PT, R3, R2, 0x2, 0x181f ;  /* 0x00581f0002037f89 */ /* 0x00102800000e0000 */
[----:B----4-:R4:W0:Y:S02]  /*1dd00*/  SHFL.IDX PT, R14, R0, 0x2, 0x181f ;  /* 0x00581f00000e7f89 */ /* 0x01082400000e0000 */
.L_x_10329:
        /* <DEDUP_REMOVED lines=16> */
.L_x_10084:
[----:B------:R-:W-:Y:S05]  /*1de10*/  BSYNC B1 ;  /* 0x0000000000017941 */ /* 0x000fea0003800000 */
.L_x_10083:
[----:B------:R-:W-:-:S03]  /*1de20*/  UMOV UR4, 0xffffffff ;  /* 0xffffffff00047882 */ /* 0x000fc60000000000 */
[----:B------:R-:W-:Y:S05]  /*1de30*/  BRA.DIV UR4, `(.L_x_10085) ;  /* 0x000000ae04b47947 */ /* 0x000fea000b800000 */
[----:B0-----:R0:W0:Y:S04]  /*1de40*/  SHFL.IDX PT, R3, R2, 0x3, 0x181f ;  /* 0x00781f0002037f89 */ /* 0x00102800000e0000 */
[----:B------:R0:W0:Y:S02]  /*1de50*/  SHFL.IDX PT, R14, R0, 0x3, 0x181f ;  /* 0x00781f00000e7f89 */ /* 0x00002400000e0000 */
.L_x_10333:
[----:B0--34-:R-:W-:-:S05]  /*1de60*/  VIADD R0, R6, 0x60 ;  /* 0x0000006006007836 */ /* 0x019fca0000000000 */
        /* <DEDUP_REMOVED lines=14> */
.L_x_10072:
[----:B------:R-:W-:Y:S05]  /*1df50*/  BSYNC B0 ;  /* 0x0000000000007941 */ /* 0x000fea0003800000 */
.L_x_10062:
[----:B------:R-:W-:Y:S02]  /*1df60*/  ULDC UR4, c[0x0][0xc3c] ;  /* 0x00030f0000047ab9 */ /* 0x000fe40000000800 */
[----:B--2---:R-:W-:-:S13]  /*1df70*/  ISETP.GE.AND P0, PT, R191, UR4, PT ;  /* 0x00000004bf007c0c */ /* 0x004fda000bf06270 */
[----:B------:R-:W-:Y:S05]  /*1df80*/  @!P0 BRA `(.L_x_10086) ;  /* 0xfffffe3000448947 */ /* 0x000fea000383ffff */
[----:B------:R-:W-:Y:S05]  /*1df90*/  BRA `(.L_x_9906) ;  /* 0x0000008000cc7947 */ /* 0x000fea0003800000 */
.L_x_9904:
        /* <DEDUP_REMOVED lines=15> */
[----:B------:R-:W-:Y:S01]  /*1e090*/  MOV R0, RZ ;  /* 0x000000ff00007202 */ /* 0x000fe20000000f00 */
[----:B------:R-:W-:Y:S01]  /*1e0a0*/  ULDC.64 UR6, c[0x0][0x208] ;  /* 0x0000820000067ab9 */ /* 0x000fe20000000a00 */
        /* <DEDUP_REMOVED lines=8> */
[----:B------:R-:W0:Y:S01]  /*1e130*/  S2UR UR6, SR_CTAID.X ;  /* 0x00000000000679c3 */ /* 0x000e220000002500 */
[C---:B------:R-:W-:Y:S01]  /*1e140*/  ISETP.GE.U32.AND P2, PT, R5.reuse, 0x2, PT ;  /* 0x000000020500780c */ /* 0x040fe20003f46070 */
[----:B------:R-:W-:Y:S01]  /*1e150*/  UMOV UR4, URZ ;  /* 0x0000003f00047c82 */ /* 0x000fe20008000000 */
[C---:B------:R-:W-:Y:S02]  /*1e160*/  ISETP.GE.U32.AND P3, PT, R5.reuse, 0x4, PT ;  /* 0x000000040500780c */ /* 0x040fe40003f66070 */
[C---:B------:R-:W-:Y:S02]  /*1e170*/  ISETP.GE.U32.AND P4, PT, R5.reuse, 0x8, PT ;  /* 0x000000080500780c */ /* 0x040fe40003f86070 */
[----:B------:R-:W-:Y:S02]  /*1e180*/  ISETP.GE.U32.AND P5, PT, R5, 0x10, PT ;  /* 0x000000100500780c */ /* 0x000fe40003fa6070 */
[----:B-1----:R-:W-:Y:S01]  /*1e190*/  MOV R16, RZ ;  /* 0x000000ff00107202 */ /* 0x002fe20000000f00 */
        /* <DEDUP_REMOVED lines=25> */
.L_x_10092:
        /* <DEDUP_REMOVED lines=9> */
[----:B------:R-:W0:Y:S01]  /*1e3c0*/  LDC.64 R2, c[0x0][0xc80] ;  /* 0x00032000ff027b82 */ /* 0x000e220000000a00 */
[----:B------:R-:W-:Y:S01]  /*1e3d0*/  ULDC.64 UR8, c[0x0][0x208] ;  /* 0x0000820000087ab9 */ /* 0x000fe20000000a00 */
[----:B0-----:R-:W-:-:S05]  /*1e3e0*/  IMAD.WIDE R2, R7, 0x4, R2 ;  /* 0x0000000407027825 */ /* 0x001fca00078e0202 */
[----:B------:R0:W5:Y:S02]  /*1e3f0*/  LDG.E R0, desc[UR8][R2.64] ;  /* 0x0000000802007981 */ /* 0x000164000c1e1900 */
.L_x_10091:
[----:B------:R-:W-:Y:S05]  /*1e400*/  BSYNC B0 ;  /* 0x0000000000007941 */ /* 0x000fea0003800000 */
.L_x_10090:
        /* <DEDUP_REMOVED lines=20> */
.L_x_10088:
[----:B------:R-:W-:Y:S01]  /*1e550*/  IADD3 R11, -R3, R4, RZ ;  /* 0x00000004030b7210 */ /* 0x000fe20007ffe1ff */
[----:B------:R-:W-:-:S04]  /*1e560*/  ULDC.64 UR8, c[0x0][0x208] ;  /* 0x0000820000087ab9 */ /* 0x000fc80000000a00 */
        /* <DEDUP_REMOVED lines=19> */
.L_x_10093:
[----:B-1----:R-:W-:Y:S02]  /*1e6a0*/  IMAD.MOV R2, RZ, RZ, -R3 ;  /* 0x000000ffff027224 */ /* 0x002fe400078e0a03 */
[----:B---3--:R-:W-:Y:S02]  /*1e6b0*/  IMAD R16, R16, UR5, R11 ;  /* 0x0000000510107c24 */ /* 0x008fe4000f8e020b */
[----:B------:R-:W-:Y:S01]  /*1e6c0*/  IMAD.MOV.U32 R11, RZ, RZ, R2 ;  /* 0x000000ffff0b7224 */ /* 0x000fe200078e0002 */
[----:B------:R-:W-:Y:S02]  /*1e6d0*/  IABS R2, R4 ;  /* 0x0000000400027213 */ /* 0x000fe40000000000 */
[----:B--2---:R-:W-:Y:S01]  /*1e6e0*/  IADD3 R9, -R16, UR6, RZ ;  /* 0x0000000610097c10 */ /* 0x004fe2000fffe1ff */
        /* <DEDUP_REMOVED lines=32> */
[----:B0-----:R-:W-:-:S05]  /*1e8f0*/  IMAD.MOV R10, RZ, RZ, -R3 ;  /* 0x000000ffff0a7224 */ /* 0x001fca00078e0a03 */
[----:B------:R-:W-:-:S05]  /*1e900*/  MOV R9, R10 ;  /* 0x0000000a00097202 */ /* 0x000fca0000000f00 */
        /* <DEDUP_REMOVED lines=21> */
.L_x_10089:
[----:B------:R-:W-:Y:S01]  /*1ea60*/  IMAD.MOV.U32 R17, RZ, RZ, RZ ;  /* 0x000000ffff117224 */ /* 0x000fe200078e00ff */
[----:B------:R-:W-:Y:S01]  /*1ea70*/  MOV R16, UR6 ;  /* 0x0000000600107c02 */ /* 0x000fe20008000f00 */
[----:B------:R-:W-:-:S07]  /*1ea80*/  IMAD.MOV.U32 R18, RZ, RZ, RZ ;  /* 0x000000ffff127224 */ /* 0x000fce00078e00ff */
.L_x_10094:
[----:B------:R-:W-:-:S13]  /*1ea90*/  ISETP.NE.AND P0, PT, R5, RZ, PT ;  /* 0x000000ff0500720c */ /* 0x000fda0003f05270 */
[----:B------:R-:W0:Y:S01]  /*1eaa0*/  @!P0 S2R R3, SR_CgaCtaId ;  /* 0x0000000000038919 */ /* 0x000e220000008800 */
[----:B------:R-:W-:-:S04]  /*1eab0*/  @!P0 MOV R0, 0x400 ;  /* 0x0000040000008802 */ /* 0x000fc80000000f00 */
[----:B0-----:R-:W-:-:S05]  /*1eac0*/  @!P0 LEA R0, R3, R0, 0x18 ;  /* 0x0000000003008211 */ /* 0x001fca00078ec0ff */
[----:B------:R2:W-:Y:S01]  /*1ead0*/  @!P0 STS.128 [R0+0x228d0], R16 ;  /* 0x0228d01000008388 */ /* 0x0005e20000000c00 */
[----:B------:R-:W-:Y:S06]  /*1eae0*/  BAR.ARV 0x5, 0x180 ;  /* 0x0146000000007b1d */ /* 0x000fec0000002000 */
.L_x_10087:
[----:B--2---:R-:W-:Y:S01]  /*1eaf0*/  IMAD.MOV.U32 R0, RZ, RZ, 0x1 ;  /* 0x00000001ff007424 */ /* 0x004fe200078e00ff */
[----:B------:R-:W-:Y:S01]  /*1eb00*/  ULDC UR4, c[0x0][0xc3c] ;  /* 0x00030f0000047ab9 */ /* 0x000fe20000000800 */
[----:B------:R-:W-:Y:S01]  /*1eb10*/  IMAD.MOV.U32 R34, RZ, RZ, RZ ;  /* 0x000000ffff227224 */ /* 0x000fe200078e00ff */
[----:B-1----:R-:W-:Y:S02]  /*1eb20*/  ISETP.GE.AND P0, PT, R19, UR4, PT ;  /* 0x0000000413007c0c */ /* 0x002fe4000bf06270 */
[----:B------:R1:W-:Y:S04]  /*1eb30*/  STL [R1+0x4], R0 ;  /* 0x0000040001007387 */ /* 0x0003e80000100800 */
[----:B------:R1:W-:Y:S07]  /*1eb40*/  STL [R1+0x3c], RZ ;  /* 0x00003cff01007387 */ /* 0x0003ee0000100800 */
[----:B------:R-:W-:Y:S05]  /*1eb50*/  @P0 BRA `(.L_x_10095) ;  /* 0x0000007000d00947 */ /* 0x000fea0003800000 */
[----:B-1----:R-:W2:Y:S01]  /*1eb60*/  LDL R0, [R1+0x40] ;  /* 0x0000400001007983 */ /* 0x002ea20000100800 */
[----:B------:R-:W1:Y:S01]  /*1eb70*/  S2UR UR4, SR_CgaCtaId ;  /* 0x00000000000479c3 */ /* 0x000e620000008800 */
[----:B------:R-:W-:Y:S01]  /*1eb80*/  MOV R23, 0x400 ;  /* 0x0000040000177802 */ /* 0x000fe20000000f00 */
[----:B------:R-:W-:Y:S01]  /*1eb90*/  BSSY B7, `(.L_x_10095) ;  /* 0x0000730000077945 */ /* 0x000fe20003800000 */
[----:B------:R-:W3:Y:S01]  /*1eba0*/  S2R R13, SR_TID.X ;  /* 0x00000000000d7919 */ /* 0x000ee20000002100 */
[----:B------:R-:W-:Y:S01]  /*1ebb0*/  IMAD.MOV.U32 R37, RZ, RZ, RZ ;  /* 0x000000ffff257224 */ /* 0x000fe200078e00ff */
[----:B------:R-:W-:Y:S01]  /*1ebc0*/  MOV R34, RZ ;  /* 0x000000ff00227202 */ /* 0x000fe20000000f00 */
[----:B------:R-:W-:Y:S01]  /*1ebd0*/  ULDC.64 UR38, c[0x0][0x198] ;  /* 0x0000660000267ab9 */ /* 0x000fe20000000a00 */
[----:B------:R-:W-:Y:S01]  /*1ebe0*/  ULDC UR37, c[0x0][0xc] ;  /* 0x0000030000257ab9 */ /* 0x000fe20000000800 */
[C---:B---3--:R-:W-:Y:S01]  /*1ebf0*/  LOP3.LUT R12, R13.reuse, 0x7f, RZ, 0xc0, !PT ;  /* 0x0000007f0d0c7812 */ /* 0x048fe200078ec0ff */
[C---:B------:R-:W-:Y:S01]  /*1ec00*/  IMAD.SHL.U32 R28, R13.reuse, 0x80, RZ ;  /* 0x000000800d1c7824 */ /* 0x040fe200078e00ff */
[----:B------:R-:W-:Y:S01]  /*1ec10*/  SHF.R.U32.HI R3, RZ, 0x1, R13 ;  /* 0x00000001ff037819 */ /* 0x000fe2000001160d */
[C---:B------:R-:W-:Y:S01]  /*1ec20*/  IMAD.SHL.U32 R4, R13.reuse, 0x20, RZ ;  /* 0x000000200d047824 */ /* 0x040fe200078e00ff */
[C---:B------:R-:W-:Y:S01]  /*1ec30*/  LOP3.LUT P0, RZ, R13.reuse, 0x4, RZ, 0xc0, !PT ;  /* 0x000000040dff7812 */ /* 0x040fe2000780c0ff */
[----:B------:R-:W-:Y:S01]  /*1ec40*/  IMAD.SHL.U32 R6, R12, 0x10, RZ ;  /* 0x000000100c067824 */ /* 0x000fe200078e00ff */
[----:B0-----:R-:W-:Y:S01]  /*1ec50*/  LOP3.LUT R2, R28, 0x380, RZ, 0xc0, !PT ;  /* 0x000003801c027812 */ /* 0x001fe200078ec0ff */
[----:B------:R-:W-:Y:S01]  /*1ec60*/  IMAD.SHL.U32 R9, R13, 0x2, RZ ;  /* 0x000000020d097824 */ /* 0x000fe200078e00ff */
[----:B------:R-:W-:-:S02]  /*1ec70*/  LOP3.LUT R5, R4, 0x80, RZ, 0xc0, !PT ;  /* 0x0000008004057812 */ /* 0x000fc400078ec0ff */
[----:B------:R-:W-:Y:S02]  /*1ec80*/  LOP3.LUT R7, R6, 0x600, RZ, 0xc0, !PT ;  /* 0x0000060006077812 */ /* 0x000fe400078ec0ff */
[----:B------:R-:W-:Y:S02]  /*1ec90*/  LOP3.LUT R3, R2, 0x30, R3, 0xf8, !PT ;  /* 0x0000003002037812 */ /* 0x000fe400078ef803 */
[----:B------:R-:W-:Y:S02]  /*1eca0*/  SHF.L.U32 R10, R13, 0x2, RZ ;  /* 0x000000020d0a7819 */ /* 0x000fe400000006ff */
[----:B------:R-:W-:Y:S02]  /*1ecb0*/  LOP3.LUT R5, R5, 0x10, R13, 0xf8, !PT ;  /* 0x0000001005057812 */ /* 0x000fe400078ef80d */
[----:B------:R-:W-:Y:S02]  /*1ecc0*/  LOP3.LUT R7, R7, 0x60, R4, 0xf8, !PT ;  /* 0x0000006007077812 */ /* 0x000fe400078ef804 */
[----:B------:R-:W-:-:S02]  /*1ecd0*/  LOP3.LUT R5, R5, 0x10, R10, 0x78, !PT ;  /* 0x0000001005057812 */ /* 0x000fc400078e780a */
[----:B------:R-:W-:Y:S02]  /*1ece0*/  LOP3.LUT R4, R7, 0x100, R4, 0xf8, !PT ;  /* 0x0000010007047812 */ /* 0x000fe400078ef804 */
[----:B------:R-:W-:Y:S02]  /*1ecf0*/  SHF.R.U32.HI R2, RZ, 0x3, R12 ;  /* 0x00000003ff027819 */ /* 0x000fe4000001160c */
[----:B------:R-:W-:Y:S01]  /*1ed00*/  LOP3.LUT R25, R4, R5, RZ, 0xfc, !PT ;  /* 0x0000000504197212 */ /* 0x000fe200078efcff */
[----:B-1----:R-:W-:-:S05]  /*1ed10*/  IMAD.U32 R4, RZ, RZ, UR4 ;  /* 0x00000004ff047e24 */ /* 0x002fca000f8e00ff */
[----:B------:R-:W-:Y:S02]  /*1ed20*/  LEA R23, R4, R23, 0x18 ;  /* 0x0000001704177211 */ /* 0x000fe400078ec0ff */
[----:B--2---:R-:W-:Y:S01]  /*1ed30*/  R2UR UR5, R0 ;  /* 0x00000000000572ca */ /* 0x004fe200000e0000 */
[----:B------:R-:W-:-:S05]  /*1ed40*/  IMAD.SHL.U32 R0, R13, 0x10, RZ ;  /* 0x000000100d007824 */ /* 0x000fca00078e00ff */
[----:B------:R-:W-:Y:S02]  /*1ed50*/  LOP3.LUT R8, R0, 0x3f0, RZ, 0xc0, !PT ;  /* 0x000003f000087812 */ /* 0x000fe400078ec0ff */
[----:B------:R-:W-:Y:S02]  /*1ed60*/  LOP3.LUT R3, R3, 0x70, R0, 0x78, !PT ;  /* 0x0000007003037812 */ /* 0x000fe400078e7800 */
[----:B------:R-:W-:Y:S02]  /*1ed70*/  LOP3.LUT R9, R8, 0x70, R9, 0x78, !PT ;  /* 0x0000007008097812 */ /* 0x000fe400078e7809 */
[----:B------:R-:W-:Y:S01]  /*1ed80*/  LOP3.LUT R28, R3, 0xc00, R28, 0xf8, !PT ;  /* 0x00000c00031c7812 */ /* 0x000fe200078ef81c */
[----:B------:R-:W-:Y:S01]  /*1ed90*/  ULOP3.LUT UR40, UR5, 0x2, URZ, 0xfc, !UPT ;  /* 0x0000000205287892 */ /* 0x000fe2000f8efc3f */
[----:B------:R-:W-:Y:S01]  /*1eda0*/  LOP3.LUT R11, R9, 0x400, R6, 0xf8, !PT ;  /* 0x00000400090b7812 */ /* 0x000fe200078ef806 */
[----:B------:R-:W-:Y:S01]  /*1edb0*/  ULOP3.LUT UR36, UR5, 0x1, URZ, 0xfc, !UPT ;  /* 0x0000000105247892 */ /* 0x000fe2000f8efc3f */
[----:B------:R-:W-:-:S02]  /*1edc0*/  MOV R3, 0x1 ;  /* 0x0000000100037802 */ /* 0x000fc40000000f00 */
[----:B------:R-:W-:Y:S01]  /*1edd0*/  LOP3.LUT R2, R2, 0x70, R0, 0xf8, !PT ;  /* 0x0000007002027812 */ /* 0x000fe200078ef800 */
[----:B------:R-:W-:Y:S01]  /*1ede0*/  STL [R1+0x20], R11 ;  /* 0x0000200b01007387 */ /* 0x000fe20000100800 */
[----:B------:R-:W-:Y:S01]  /*1edf0*/  LOP3.LUT R35, R0, 0x70, RZ, 0xc0, !PT ;  /* 0x0000007000237812 */ /* 0x000fe200078ec0ff */
[----:B------:R-:W-:Y:S02]  /*1ee00*/  IMAD.MOV.U32 R0, RZ, RZ, 0x1 ;  /* 0x00000001ff007424 */ /* 0x000fe400078e00ff */
[----:B------:R-:W-:Y:S04]  /*1ee10*/  STL [R1+0x3c], RZ ;  /* 0x00003cff01007387 */ /* 0x000fe80000100800 */
[----:B------:R0:W-:Y:S04]  /*1ee20*/  STL [R1+0x8], R3 ;  /* 0x0000080301007387 */ /* 0x0001e80000100800 */
[----:B------:R-:W-:Y:S01]  /*1ee30*/  STL [R1+0x18], R4 ;  /* 0x0000180401007387 */ /* 0x000fe20000100800 */
[----:B0-----:R-:W-:-:S02]  /*1ee40*/  VIADD R3, R28, 0x40 ;  /* 0x000000401c037836 */ /* 0x001fc40000000000 */
[----:B------:R-:W-:-:S05]  /*1ee50*/  @P0 VIADD R3, R28, 0xffffffc0 ;  /* 0xffffffc01c030836 */ /* 0x000fca0000000000 */
[----:B------:R0:W-:Y:S04]  /*1ee60*/  STL [R1+0x1c], R3 ;  /* 0x00001c0301007387 */ /* 0x0001e80000100800 */
[----:B------:R1:W-:Y:S01]  /*1ee70*/  STL [R1+0x4], R0 ;  /* 0x0000040001007387 */ /* 0x0003e20000100800 */
[----:B0-----:R-:W-:Y:S01]  /*1ee80*/  LOP3.LUT R3, R2, 0x80, RZ, 0xfc, !PT ;  /* 0x0000008002037812 */ /* 0x001fe200078efcff */
[----:B------:R-:W-:Y:S01]  /*1ee90*/  IMAD.IADD R2, R23, 0x1, R11 ;  /* 0x0000000117027824 */ /* 0x000fe200078e020b */
[C---:B------:R-:W-:Y:S02]  /*1eea0*/  LOP3.LUT R3, R25.reuse, 0x2800, RZ, 0xfc, !PT ;  /* 0x0000280019037812 */ /* 0x040fe400078efcff */
[C---:B-1----:R-:W-:Y:S02]  /*1eeb0*/  LOP3.LUT R0, R25.reuse, 0x1800, RZ, 0xfc, !PT ;  /* 0x0000180019007812 */ /* 0x042fe400078efcff */
[----:B------:R0:W-:Y:S01]  /*1eec0*/  STL [R1+0x34], R2 ;  /* 0x0000340201007387 */ /* 0x0001e20000100800 */
[----:B------:R-:W-:-:S02]  /*1eed0*/  LOP3.LUT R0, R25, 0x4800, RZ, 0xfc, !PT ;  /* 0x0000480019007812 */ /* 0x000fc400078efcff */
[----:B0-----:R-:W-:-:S07]  /*1eee0*/  LOP3.LUT R2, R25, 0x3800, RZ, 0xfc, !PT ;  /* 0x0000380019027812 */ /* 0x001fce00078efcff */
.L_x_10203:
[----:B0----5:R-:W0:Y:S01]  /*1eef0*/  LDC.64 R26, c[0x0][0xc88] ;  /* 0x00032200ff1a7b82 */ /* 0x021e220000000a00 */
[----:B------:R-:W-:Y:S01]  /*1ef00*/  ULDC.64 UR4, c[0x0][0x208] ;  /* 0x0000820000047ab9 */ /* 0x000fe20000000a00 */
[----:B0-----:R-:W-:-:S06]  /*1ef10*/  IMAD.WIDE R26, R19, 0x4, R26 ;  /* 0x00000004131a7825 */ /* 0x001fcc00078e021a */
[----:B--2---:R-:W2:Y:S01]  /*1ef20*/  LDG.E R26, desc[UR4][R26.64] ;  /* 0x000000041a1a7981 */ /* 0x004ea2000c1e1900 */
[----:B------:R-:W-:Y:S05]  /*1ef30*/  YIELD ;  /* 0x0000000000007946 */ /* 0x000fea0003800000 */
[----:B------:R-:W-:Y:S01]  /*1ef40*/  ULDC.64 UR4, c[0x0][0xa28] ;  /* 0x00028a0000047ab9 */ /* 0x000fe20000000a00 */
[----:B------:R-:W-:Y:S01]  /*1ef50*/  IMAD.MOV.U32 R9, RZ, RZ, RZ ;  /* 0x000000ffff097224 */ /* 0x000fe200078e00ff */
[----:B------:R-:W-:Y:S01]  /*1ef60*/  ISETP.NE.U32.AND P0, PT, RZ, UR4, PT ;  /* 0x00000004ff007c0c */ /* 0x000fe2000bf05070 */
[----:B------:R-:W-:Y:S01]  /*1ef70*/  ULDC.64 UR10, c[0x0][0x208] ;  /* 0x00008200000a7ab9 */ /* 0x000fe20000000a00 */
[----:B------:R-:W-:Y:S01]  /*1ef80*/  ULDC.64 UR8, c[0x0][0xa18] ;  /* 0x0002860000087ab9 */ /* 0x000fe20000000a00 */
[----:B------:R-:W-:Y:S01]  /*1ef90*/  ULDC.64 UR6, c[0x0][0xa10] ;  /* 0x0002840000067ab9 */ /* 0x000fe20000000a00 */
[----:B------:R-:W-:-:S02]  /*1efa0*/  ISETP.NE.AND.EX P0, PT, RZ, UR5, PT, P0 ;  /* 0x00000005ff007c0c */ /* 0x000fc4000bf05300 */
[----:B--2---:R-:W-:-:S11]  /*1efb0*/  SHF.R.S32.HI R0, RZ, 0x1f, R26 ;  /* 0x0000001fff007819 */ /* 0x004fd6000001141a */
[C---:B-1----:R-:W-:Y:S01]  /*1efc0*/  @P0 LEA R2, P1, R26.reuse, UR4, 0x2 ;  /* 0x000000041a020c11 */ /* 0x042fe2000f8210ff */
[C---:B------:R-:W-:Y:S01]  /*1efd0*/  IMAD.SHL.U32 R27, R26.reuse, 0x4, RZ ;  /* 0x000000041a1b7824 */ /* 0x040fe200078e00ff */
[----:B------:R-:W-:Y:S01]  /*1efe0*/  ISETP.NE.U32.AND P2, PT, RZ, UR8, PT ;  /* 0x00000008ff007c0c */ /* 0x000fe2000bf45070 */
[----:B------:R0:W-:Y:S01]  /*1eff0*/  STL [R1+0x38], R0 ;  /* 0x0000380001007387 */ /* 0x0001e20000100800 */
[----:B------:R-:W-:Y:S01]  /*1f000*/  @P0 LEA.HI.X R3, R26, UR5, R0, 0x2, P1 ;  /* 0x000000051a030c11 */ /* 0x000fe200088f1400 */
[----:B------:R-:W-:-:S04]  /*1f010*/  ULDC.64 UR4, c[0x0][0xa00] ;  /* 0x0002800000047ab9 */ /* 0x000fc80000000a00 */
[----:B------:R1:W2:Y:S01]  /*1f020*/  @P0 LDG.E R9, desc[UR10][R2.64] ;  /* 0x0000000a02090981 */ /* 0x0002a2000c1e1900 */
[----:B------:R-:W-:Y:S02]  /*1f030*/  ISETP.NE.U32.AND P0, PT, RZ, UR4, PT ;  /* 0x00000004ff007c0c */ /* 0x000fe4000bf05070 */
[----:B------:R-:W-:Y:S01]  /*1f040*/  SHF.L.U64.HI R29, R26, 0x2, R0 ;  /* 0x000000021a1d7819 */ /* 0x000fe20000010200 */
[----:B0-----:R-:W-:Y:S01]  /*1f050*/  IMAD.MOV.U32 R0, RZ, RZ, RZ ;  /* 0x000000ffff007224 */ /* 0x001fe200078e00ff */
[----:B------:R-:W-:Y:S02]  /*1f060*/  ISETP.NE.AND.EX P2, PT, RZ, UR9, PT, P2 ;  /* 0x00000009ff007c0c */ /* 0x000fe4000bf45320 */
[----:B------:R-:W-:Y:S02]  /*1f070*/  ISETP.NE.AND.EX P0, PT, RZ, UR5, PT, P0 ;  /* 0x00000005ff007c0c */ /* 0x000fe4000bf05300 */
[----:B------:R-:W-:Y:S02]  /*1f080*/  ISETP.NE.U32.AND P1, PT, RZ, UR6, PT ;  /* 0x00000006ff007c0c */ /* 0x000fe4000bf25070 */
[----:B-1----:R-:W-:Y:S01]  /*1f090*/  IADD3 R2, P3, R27, UR4, RZ ;  /* 0x000000041b027c10 */ /* 0x002fe2000ff7e0ff */
[----:B------:R-:W-:Y:S01]  /*1f0a0*/  ULDC UR4, c[0x0][0x288] ;  /* 0x0000a20000047ab9 */ /* 0x000fe20000000800 */
[----:B------:R-:W-:Y:S01]  /*1f0b0*/  ISETP.NE.AND.EX P1, PT, RZ, UR7, PT, P1 ;  /* 0x00000007ff007c0c */ /* 0x000fe2000bf25310 */
[----:B------:R-:W-:Y:S01]  /*1f0c0*/  IMAD.U32 R33, RZ, RZ, UR4 ;  /* 0x00000004ff217e24 */ /* 0x000fe2000f8e00ff */
[----:B------:R-:W-:Y:S01]  /*1f0d0*/  IADD3.X R3, R29, UR5, RZ, P3, !PT ;  /* 0x000000051d037c10 */ /* 0x000fe20009ffe4ff */
[----:B------:R-:W-:Y:S01]  /*1f0e0*/  ULDC.64 UR4, c[0x0][0x418] ;  /* 0x0001060000047ab9 */ /* 0x000fe20000000a00 */
[C---:B------:R-:W-:Y:S01]  /*1f0f0*/  IADD3 R4, P4, R27.reuse, UR6, RZ ;  /* 0x000000061b047c10 */ /* 0x040fe2000ff9e0ff */
[----:B------:R-:W-:Y:S01]  /*1f100*/  UISETP.NE.U32.AND UP0, UPT, UR4, URZ, UPT ;  /* 0x0000003f0400728c */ /* 0x000fe2000bf05070 */
[----:B------:R-:W-:-:S02]  /*1f110*/  @P2 IADD3 R6, P3, R27, UR8, RZ ;  /* 0x000000081b062c10 */ /* 0x000fc4000ff7e0ff */
[----:B------:R-:W-:Y:S01]  /*1f120*/  ULDC UR4, c[0x0][0x424] ;  /* 0x0001090000047ab9 */ /* 0x000fe20000000800 */
[----:B------:R-:W-:Y:S01]  /*1f130*/  UISETP.NE.AND.EX UP0, UPT, UR5, URZ, UPT, UP0 ;  /* 0x0000003f0500728c */ /* 0x000fe2000bf05300 */
[----:B------:R-:W-:Y:S02]  /*1f140*/  MOV R32, RZ ;  /* 0x000000ff00207202 */ /* 0x000fe40000000f00 */
[----:B------:R-:W-:Y:S01]  /*1f150*/  ULDC UR5, c[0x0][0x2f0] ;  /* 0x0000bc0000057ab9 */ /* 0x000fe20000000800 */
[----:B------:R-:W-:Y:S01]  /*1f160*/  USEL UR4, UR4, 0x1, UP0 ;  /* 0x0000000104047887 */ /* 0x000fe20008000000 */
[C---:B------:R-:W-:Y:S02]  /*1f170*/  @P2 IADD3.X R7, R29.reuse, UR9, RZ, P3, !PT ;  /* 0x000000091d072c10 */ /* 0x040fe40009ffe4ff */
[----:B------:R-:W-:Y:S01]  /*1f180*/  IADD3.X R5, R29, UR7, RZ, P4, !PT ;  /* 0x000000071d057c10 */ /* 0x000fe2000a7fe4ff */
[----:B------:R-:W-:Y:S01]  /*1f190*/  UIMAD UR4, UR4, UR5, URZ ;  /* 0x00000005040472a4 */ /* 0x000fe2000f8e023f */
[----:B------:R-:W5:Y:S02]  /*1f1a0*/  @P0 LDG.E R32, desc[UR10][R2.64] ;  /* 0x0000000a02200981 */ /* 0x000f64000c1e1900 */
[----:B------:R-:W-:-:S02]  /*1f1b0*/  ULDC UR5, c[0x0][0x348] ;  /* 0x0000d20000057ab9 */ /* 0x000fc40000000800 */
[----:B------:R0:W5:Y:S04]  /*1f1c0*/  @P2 LDG.E R33, desc[UR10][R6.64] ;  /* 0x0000000a06212981 */ /* 0x000168000c1e1900 */
[----:B------:R1:W5:Y:S01]  /*1f1d0*/  @P1 LDG.E R0, desc[UR10][R4.64] ;  /* 0x0000000a04001981 */ /* 0x000362000c1e1900 */
[----:B0-----:R-:W-:Y:S02]  /*1f1e0*/  IMAD.U32 R6, RZ, RZ, UR5 ;  /* 0x00000005ff067e24 */ /* 0x001fe4000f8e00ff */
[----:B------:R-:W-:Y:S01]  /*1f1f0*/  IMAD.U32 R7, RZ, RZ, UR4 ;  /* 0x00000004ff077e24 */ /* 0x000fe2000f8e00ff */
[----:B--2---:R1:W-:Y:S01]  /*1f200*/  STL [R1+0x10], R9 ;  /* 0x0000100901007387 */ /* 0x0043e20000100800 */
[----:B------:R-:W-:Y:S05]  /*1f210*/  @P2 BRA `(.L_x_10096) ;  /* 0x0000000000142947 */ /* 0x000fea0003800000 */
[----:B------:R-:W-:Y:S05]  /*1f220*/  @!P0 BRA `(.L_x_10096) ;  /* 0x0000000000108947 */ /* 0x000fea0003800000 */
[----:B------:R-:W-:Y:S02]  /*1f230*/  ULDC.64 UR4, c[0x0][0x208] ;  /* 0x0000820000047ab9 */ /* 0x000fe40000000a00 */
[----:B-----5:R-:W2:Y:S04]  /*1f240*/  LDG.E R33, desc[UR4][R2.64] ;  /* 0x0000000402217981 */ /* 0x020ea8000c1e1900 */
[----:B------:R-:W2:Y:S02]  /*1f250*/  LDG.E R2, desc[UR4][R2.64+0x4] ;  /* 0x0000040402027981 */ /* 0x000ea4000c1e1900 */
[----:B--2---:R-:W-:-:S07]  /*1f260*/  IADD3 R33, -R33, R2, RZ ;  /* 0x0000000221217210 */ /* 0x004fce0007ffe1ff */
.L_x_10096:
[----:B------:R-:W-:Y:S01]  /*1f270*/  IMAD.MOV.U32 R8, RZ, RZ, R26 ;  /* 0x000000ffff087224 */ /* 0x000fe200078e001a */
[----:B------:R-:W-:Y:S02]  /*1f280*/  ULDC.64 UR4, c[0x0][0xa20] ;  /* 0x0002880000047ab9 */ /* 0x000fe40000000a00 */
[----:B------:R-:W-:Y:S02]  /*1f290*/  ISETP.NE.U32.AND P0, PT, RZ, UR4, PT ;  /* 0x00000004ff007c0c */ /* 0x000fe4000bf05070 */
[----:B------:R0:W-:Y:S02]  /*1f2a0*/  STL [R1], R8 ;  /* 0x0000000801007387 */ /* 0x0001e40000100800 */
[----:B------:R-:W-:-:S13]  /*1f2b0*/  ISETP.NE.AND.EX P0, PT, RZ, UR5, PT, P0 ;  /* 0x00000005ff007c0c */ /* 0x000fda000bf05300 */
[----:B0-----:R-:W-:Y:S05]  /*1f2c0*/  @!P0 BRA `(.L_x_10097) ;  /* 0x0000000000148947 */ /* 0x001fea0003800000 */
[----:B------:R-:W-:Y:S01]  /*1f2d0*/  IADD3 R2, P0, R27, UR4, RZ ;  /* 0x000000041b027c10 */ /* 0x000fe2000ff1e0ff */
[----:B------:R-:W-:-:S03]  /*1f2e0*/  ULDC.64 UR6, c[0x0][0x208] ;  /* 0x0000820000067ab9 */ /* 0x000fc60000000a00 */
[----:B------:R-:W-:-:S05]  /*1f2f0*/  IADD3.X R3, R29, UR5, RZ, P0, !PT ;  /* 0x000000051d037c10 */ /* 0x000fca00087fe4ff */
[----:B------:R0:W5:Y:S01]  /*1f300*/  LDG.E R7, desc[UR6][R2.64] ;  /* 0x0000000602077981 */ /* 0x000162000c1e1900 */
[----:B------:R-:W-:Y:S05]  /*1f310*/  BRA `(.L_x_10098) ;  /* 0x0000000000287947 */ /* 0x000fea0003800000 */
.L_x_10097:
[----:B------:R-:W-:Y:S02]  /*1f320*/  ULDC.64 UR4, c[0x0][0xa08] ;  /* 0x0002820000047ab9 */ /* 0x000fe40000000a00 */
[----:B------:R-:W-:-:S04]  /*1f330*/  ISETP.NE.U32.AND P0, PT, RZ, UR4, PT ;  /* 0x00000004ff007c0c */ /* 0x000fc8000bf05070 */
[----:B------:R-:W-:-:S13]  /*1f340*/  ISETP.NE.AND.EX P0, PT, RZ, UR5, PT, P0 ;  /* 0x00000005ff007c0c */ /* 0x000fda000bf05300 */
[----:B------:R-:W-:Y:S05]  /*1f350*/  @!P0 BRA `(.L_x_10098) ;  /* 0x0000000000188947 */ /* 0x000fea0003800000 */
[----:B------:R-:W0:Y:S01]  /*1f360*/  LDC.64 R2, c[0x0][0xa08] ;  /* 0x00028200ff027b82 */ /* 0x000e220000000a00 */
[----:B------:R-:W-:Y:S01]  /*1f370*/  ULDC.64 UR4, c[0x0][0x208] ;  /* 0x0000820000047ab9 */ /* 0x000fe20000000a00 */
[----:B0-----:R-:W-:-:S05]  /*1f380*/  IMAD.WIDE R2, R8, 0x4, R2 ;  /* 0x0000000408027825 */ /* 0x001fca00078e0202 */
[----:B------:R-:W2:Y:S04]  /*1f390*/  LDG.E R7, desc[UR4][R2.64] ;  /* 0x0000000402077981 */ /* 0x000ea8000c1e1900 */
[----:B------:R-:W2:Y:S02]  /*1f3a0*/  LDG.E R2, desc[UR4][R2.64+0x4] ;  /* 0x0000040402027981 */ /* 0x000ea4000c1e1900 */
[----:B--2---:R-:W-:-:S07]  /*1f3b0*/  IMAD.IADD R7, R2, 0x1, -R7 ;  /* 0x0000000102077824 */ /* 0x004fce00078e0a07 */
.L_x_10098:
[----:B------:R-:W-:Y:S01]  /*1f3c0*/  ULDC.64 UR4, c[0x0][0x208] ;  /* 0x0000820000047ab9 */ /* 0x000fe20000000a00 */
[----:B0-----:R-:W0:Y:S01]  /*1f3d0*/  LDC R3, c[0x0][0x448] ;  /* 0x00011200ff037b82 */ /* 0x001e220000000800 */
[----:B------:R-:W2:Y:S04]  /*1f3e0*/  @P1 LDG.E R2, desc[UR4][R4.64] ;  /* 0x0000000404021981 */ /* 0x000ea8000c1e1900 */
[----:B-1----:R1:W2:Y:S01]  /*1f3f0*/  @P1 LDG.E R4, desc[UR4][R4.64+0x4] ;  /* 0x0000040404041981 */ /* 0x0022a2000c1e1900 */
[----:B-----5:R-:W-:Y:S01]  /*1f400*/  IMAD.IADD R7, R7, 0x1, -R9 ;  /* 0x0000000107077824 */ /* 0x020fe200078e0a09 */
[----:B------:R-:W-:Y:S01]  /*1f410*/  BSSY B0, `(.L_x_10099) ;  /* 0x00000ee000007945 */ /* 0x000fe20003800000 */
[----:B0-----:R-:W-:-:S13]  /*1f420*/  ISETP.NE.AND P0, PT, R3, 0x1, PT ;  /* 0x000000010300780c */ /* 0x001fda0003f05270 */
[----:B------:R-:W0:Y:S08]  /*1f430*/  @P0 LDC R3, c[0x0][0x44c] ;  /* 0x00011300ff030b82 */ /* 0x000e300000000800 */
[----:B-1----:R-:W1:Y:S01]  /*1f440*/  @P0 LDC R5, c[0x0][0x450] ;  /* 0x00011400ff050b82 */ /* 0x002e620000000800 */
[----:B--2---:R-:W-:Y:S02]  /*1f450*/  @P1 IMAD.IADD R6, R4, 0x1, -R2 ;  /* 0x0000000104061824 */ /* 0x004fe400078e0a02 */
[----:B------:R-:W-:-:S02]  /*1f460*/  IMAD.SHL.U32 R2, R17, 0x80, RZ ;  /* 0x0000008011027824 */ /* 0x000fc400078e00ff */
[----:B------:R-:W-:-:S03]  /*1f470*/  IMAD.IADD R30, R7, 0x1, R6 ;  /* 0x00000001071e7824 */ /* 0x000fc600078e0206 */
[----:B------:R-:W-:Y:S01]  /*1f480*/  IADD3 R2, R2, 0x7f, RZ ;  /* 0x0000007f02027810 */ /* 0x000fe20007ffe0ff */
[----:B------:R-:W-:-:S04]  /*1f490*/  VIADD R36, R30, 0x9f ;  /* 0x0000009f1e247836 */ /* 0x000fc80000000000 */
[----:B------:R-:W-:-:S04]  /*1f4a0*/  IMAD.HI R36, R36, 0x66666667, RZ ;  /* 0x6666666724247827 */ /* 0x000fc800078e02ff */
[----:B0-----:R-:W-:-:S04]  /*1f4b0*/  @P0 IMAD.HI.U32 R4, R2, R3, RZ ;  /* 0x0000000302040227 */ /* 0x001fc800078e00ff */
[----:B------:R-:W-:Y:S01]  /*1f4c0*/  IMAD.MOV.U32 R3, RZ, RZ, R2 ;  /* 0x000000ffff037224 */ /* 0x000fe200078e0002 */
[----:B------:R-:W-:Y:S02]  /*1f4d0*/  SHF.R.U32.HI R2, RZ, 0x1f, R36 ;  /* 0x0000001fff027819 */ /* 0x000fe40000011624 */
[----:B-1----:R-:W-:Y:S02]  /*1f4e0*/  @P0 SHF.R.U32.HI R3, RZ, R5, R4 ;  /* 0x00000005ff030219 */ /* 0x002fe40000011604 */
        /* <DEDUP_REMOVED lines=29> */
.L_x_10336:
[----:B-1----:R-:W-:Y:S02]  /*1f6c0*/  ISETP.NE.AND P0, PT, R14, RZ, PT ;  /* 0x000000ff0e00720c */ /* 0x002fe40003f05270 */
[----:B------:R-:W-:-:S11]  /*1f6d0*/  PLOP3.LUT P6, PT, PT, PT, PT, 0x8, 0x0 ;  /* 0x000000000000781c */ /* 0x000fd60003fce170 */
[----:B------:R-:W-:Y:S05]  /*1f6e0*/  @P0 BRA `(.L_x_10102) ;  /* 0x00000000000c0947 */ /* 0x000fea0003800000 */
[----:B------:R-:W-:-:S03]  /*1f6f0*/  UMOV UR4, 0xffffffff ;  /* 0xffffffff00047882 */ /* 0x000fc60000000000 */
[----:B------:R-:W-:Y:S05]  /*1f700*/  BRA.DIV UR4, `(.L_x_10103) ;  /* 0x0000009604fc7947 */ /* 0x000fea000b800000 */
[----:B------:R-:W-:-:S13]  /*1f710*/  ELECT P6, URZ, PT ;  /* 0x00000000003f782f */ /* 0x000fda00038c0000 */
.L_x_10102:
[----:B0-----:R-:W2:Y:S01]  /*1f720*/  LDL R6, [R1+0x3c] ;  /* 0x00003c0001067983 */ /* 0x001ea20000100800 */
[----:B------:R-:W-:Y:S01]  /*1f730*/  BSSY B1, `(.L_x_10104) ;  /* 0x0000008000017945 */ /* 0x000fe20003800000 */
[----:B--2---:R-:W-:-:S05]  /*1f740*/  VIADD R6, R6, 0x1 ;  /* 0x0000000106067836 */ /* 0x004fca0000000000 */
[----:B------:R-:W-:-:S04]  /*1f750*/  LEA.HI R7, R6, R6, RZ, 0x1 ;  /* 0x0000000606077211 */ /* 0x000fc800078f08ff */
[----:B------:R-:W-:-:S04]  /*1f760*/  LOP3.LUT R7, R7, 0xfffffffe, RZ, 0xc0, !PT ;  /* 0xfffffffe07077812 */ /* 0x000fc800078ec0ff */
[----:B------:R-:W-:-:S04]  /*1f770*/  IADD3 R6, R6, -R7, RZ ;  /* 0x8000000706067210 */ /* 0x000fc80007ffe0ff */
[----:B------:R-:W-:-:S04]  /*1f780*/  SHF.L.U32 R6, R6, 0x1f, RZ ;  /* 0x0000001f06067819 */ /* 0x000fc800000006ff */
[----:B------:R-:W0:Y:S02]  /*1f790*/  SYNCS.PHASECHK.TRANS64.TRYWAIT P0, [R23+URZ+0x22820], R6 ;  /* 0x02282006170075a7 */ /* 0x000e24000800017f */
[----:B0-----:R-:W-:Y:S05]  /*1f7a0*/  @!P0 BRA `(.L_x_10105) ;  /* 0x0000009400f48947 */ /* 0x001fea0003800000 */
.L_x_10339:
[----:B------:R-:W-:Y:S05]  /*1f7b0*/  BSYNC B1 ;  /* 0x0000000000017941 */ /* 0x000fea0003800000 */
.L_x_10104:
[----:B------:R-:W-:Y:S04]  /*1f7c0*/  BSSY B1, `(.L_x_10106) ;  /* 0x000004e000017945 */ /* 0x000fe80003800000 */
[----:B------:R-:W-:Y:S05]  /*1f7d0*/  @!P6 BRA `(.L_x_10107) ;  /* 0x000000040030e947 */ /* 0x000fea0003800000 */
[----:B------:R-:W2:Y:S01]  /*1f7e0*/  LDL R7, [R1+0x8] ;  /* 0x0000080001077983 */ /* 0x000ea20000100800 */
        /* <DEDUP_REMOVED lines=8> */
.L_x_10340:
[----:B------:R-:W-:Y:S05]  /*1f870*/  BSYNC B2 ;  /* 0x0000000000027941 */ /* 0x000fea0003800000 */
.L_x_10108:
        /* <DEDUP_REMOVED lines=9> */
.L_x_10111:
[----:B------:R-:W-:Y:S05]  /*1f910*/  BSYNC B2 ;  /* 0x0000000000027941 */ /* 0x000fea0003800000 */
.L_x_10110:
        /* <DEDUP_REMOVED lines=12> */
.L_x_10112:
        /* <DEDUP_REMOVED lines=13> */
.L_x_10341:
[----:B------:R-:W-:Y:S05]  /*1fab0*/  BSYNC B2 ;  /* 0x0000000000027941 */ /* 0x000fea0003800000 */
.L_x_10113:
        /* <DEDUP_REMOVED lines=11> */
.L_x_10116:
[----:B------:R-:W-:Y:S05]  /*1fb70*/  BSYNC B2 ;  /* 0x0000000000027941 */ /* 0x000fea0003800000 */
.L_x_10115:
        /* <DEDUP_REMOVED lines=8> */
.L_x_10117:
        /* <DEDUP_REMOVED lines=10> */
.L_x_10107:
[----:B------:R-:W-:Y:S05]  /*1fca0*/  BSYNC B1 ;  /* 0x0000000000017941 */ /* 0x000fea0003800000 */
.L_x_10106:
[----:B------:R-:W2:Y:S01]  /*1fcb0*/  LDL.LU R7, [R1+0x8] ;  /* 0x0000080001077983 */ /* 0x000ea20000300800 */
[----:B------:R-:W-:Y:S01]  /*1fcc0*/  VIADD R37, R37, 0x1 ;  /* 0x0000000125257836 */ /* 0x000fe20000000000 */
[----:B------:R-:W-:Y:S01]  /*1fcd0*/  PLOP3.LUT P0, PT, PT, PT, PT, 0x8, 0x0 ;  /* 0x000000000000781c */ /* 0x000fe20003f0e170 */
[----:B------:R-:W-:-:S03]  /*1fce0*/  VIADD R4, R4, 0xfffffffe ;  /* 0xfffffffe04047836 */ /* 0x000fc60000000000 */
[C---:B------:R-:W-:Y:S02]  /*1fcf0*/  ISETP.NE.AND P1, PT, R37.reuse, 0x2, PT ;  /* 0x000000022500780c */ /* 0x040fe40003f25270 */
[----:B------:R-:W-:Y:S02]  /*1fd00*/  ISETP.GE.AND P2, PT, R4, R5, PT ;  /* 0x000000050400720c */ /* 0x000fe40003f46270 */
[----:B0-----:R-:W-:Y:S02]  /*1fd10*/  SEL R6, RZ, 0x1, P1 ;  /* 0x00000001ff067807 */ /* 0x001fe40000800000 */
[----:B------:R-:W-:Y:S02]  /*1fd20*/  SEL R37, R37, RZ, P1 ;  /* 0x000000ff25257207 */ /* 0x000fe40000800000 */
[----:B--2---:R-:W-:-:S05]  /*1fd30*/  LOP3.LUT R7, R7, R6, RZ, 0x3c, !PT ;  /* 0x0000000607077212 */ /* 0x004fca00078e3cff */
[----:B------:R0:W-:Y:S02]  /*1fd40*/  STL [R1+0x8], R7 ;  /* 0x0000080701007387 */ /* 0x0001e40000100800 */
[----:B------:R-:W-:Y:S05]  /*1fd50*/  @!P2 BRA `(.L_x_10100) ;  /* 0x000000040064a947 */ /* 0x000fea0003800000 */
.L_x_10130:
        /* <DEDUP_REMOVED lines=12> */
.L_x_10342:
[----:B------:R-:W-:Y:S05]  /*1fe20*/  BSYNC B2 ;  /* 0x0000000000027941 */ /* 0x000fea0003800000 */
.L_x_10120:
[----:B------:R-:W-:Y:S04]  /*1fe30*/  BSSY B2, `(.L_x_10122) ;  /* 0x0000009000027945 */ /* 0x000fe80003800000 */
[----:B------:R-:W-:Y:S05]  /*1fe40*/  @P2 BRA `(.L_x_10123) ;  /* 0x00000000001c2947 */ /* 0x000fea0003800000 */
[----:B------:R-:W1:Y:S02]  /*1fe50*/  S2R R8, SR_TID.X ;  /* 0x0000000000087919 */ /* 0x000e640000002100 */
[----:B-1----:R-:W-:Y:S02]  /*1fe60*/  LOP3.LUT R9, R8, 0x1f, RZ, 0xc0, !PT ;  /* 0x0000001f08097812 */ /* 0x002fe400078ec0ff */
[----:B------:R-:W-:Y:S02]  /*1fe70*/  MOV R8, 0x5000 ;  /* 0x0000500000087802 */ /* 0x000fe40000000f00 */
[----:B------:R-:W-:Y:S02]  /*1fe80*/  ISETP.NE.AND P1, PT, R9, RZ, PT ;  /* 0x000000ff0900720c */ /* 0x000fe40003f25270 */
[----:B------:R1:W-:Y:S11]  /*1fe90*/  SYNCS.ARRIVE.TRANS64 RZ, [R6+URZ+0x22890], R8 ;  /* 0x0228900806ff79a7 */ /* 0x0003f6000800003f */
[----:B-1----:R-:W-:Y:S05]  /*1fea0*/  @!P1 BRA `(.L_x_10123) ;  /* 0x0000000000049947 */ /* 0x002fea0003800000 */
[----:B------:R-:W-:Y:S01]  /*1feb0*/  BPT.TRAP 0x1 ;  /* 0x000000040000795c */ /* 0x000fe20000300000 */
.L_x_10123:
[----:B------:R-:W-:Y:S05]  /*1fec0*/  BSYNC B2 ;  /* 0x0000000000027941 */ /* 0x000fea0003800000 */
.L_x_10122:
        /* <DEDUP_REMOVED lines=11> */
.L_x_10124:
        /* <DEDUP_REMOVED lines=13> */
.L_x_10343:
[----:B------:R-:W-:Y:S05]  /*20050*/  BSYNC B2 ;  /* 0x0000000000027941 */ /* 0x000fea0003800000 */
.L_x_10125:
[----:B------:R-:W-:Y:S01]  /*20060*/  BSSY B2, `(.L_x_10127) ;  /* 0x000000b000027945 */ /* 0x000fe20003800000 */
[----:B------:R-:W-:Y:S01]  /*20070*/  IMAD.MOV.U32 R10, RZ, RZ, 0x0 ;  /* 0x00000000ff0a7424 */ /* 0x000fe200078e00ff */
[----:B------:R-:W-:Y:S02]  /*20080*/  MOV R11, 0x12f00000 ;  /* 0x12f00000000b7802 */ /* 0x000fe40000000f00 */
[----:B------:R-:W-:Y:S05]  /*20090*/  @P2 BRA `(.L_x_10128) ;  /* 0x00000000001c2947 */ /* 0x000fea0003800000 */
[----:B------:R-:W2:Y:S01]  /*200a0*/  S2R R13, SR_TID.X ;  /* 0x00000000000d7919 */ /* 0x000ea20000002100 */
[----:B01----:R-:W-:-:S04]  /*200b0*/  IMAD.MOV.U32 R7, RZ, RZ, 0x5000 ;  /* 0x00005000ff077424 */ /* 0x003fc800078e00ff */
[----:B------:R3:W-:Y:S01]  /*200c0*/  SYNCS.ARRIVE.TRANS64 RZ, [R6+URZ+0x228b0], R7 ;  /* 0x0228b00706ff79a7 */ /* 0x0007e2000800003f */
[----:B--2---:R-:W-:-:S04]  /*200d0*/  LOP3.LUT R13, R13, 0x1f, RZ, 0xc0, !PT ;  /* 0x0000001f0d0d7812 */ /* 0x004fc800078ec0ff */
[----:B------:R-:W-:-:S13]  /*200e0*/  ISETP.NE.AND P1, PT, R13, RZ, PT ;  /* 0x000000ff0d00720c */ /* 0x000fda0003f25270 */
[----:B---3--:R-:W-:Y:S05]  /*200f0*/  @!P1 BRA `(.L_x_10128) ;  /* 0x0000000000049947 */ /* 0x008fea0003800000 */
[----:B------:R-:W-:Y:S01]  /*20100*/  BPT.TRAP 0x1 ;  /* 0x000000040000795c */ /* 0x000fe20000300000 */
.L_x_10128:
[----:B------:R-:W-:Y:S05]  /*20110*/  BSYNC B2 ;  /* 0x0000000000027941 */ /* 0x000fea0003800000 */
.L_x_10127:
        /* <DEDUP_REMOVED lines=8> */
.L_x_10129:
        /* <DEDUP_REMOVED lines=10> */
.L_x_10119:
[----:B------:R-:W-:Y:S05]  /*20240*/  BSYNC B1 ;  /* 0x0000000000017941 */ /* 0x000fea0003800000 */
.L_x_10118:
        /* <DEDUP_REMOVED lines=10> */
.L_x_10100:
[----:B------:R-:W-:Y:S05]  /*202f0*/  BSYNC B0 ;  /* 0x0000000000007941 */ /* 0x000fea0003800000 */
.L_x_10099:
[----:B------:R-:W2:Y:S01]  /*20300*/  LDC R0, c[0x0][0x448] ;  /* 0x00011200ff007b82 */ /* 0x000ea20000000800 */
[----:B------:R-:W-:Y:S01]  /*20310*/  LEA R3, R17, 0x7f, 0x7 ;  /* 0x0000007f11037811 */ /* 0x000fe200078e38ff */
[----:B------:R-:W-:Y:S06]  /*20320*/  @!P0 WARPSYNC.ALL ;  /* 0x0000000000008948 */ /* 0x000fec0003800000 */
[----:B------:R-:W-:Y:S01]  /*20330*/  @!P0 BAR.SYNC.DEFER_BLOCKING 0xc, 0x180 ;  /* 0x0306000000008b1d */ /* 0x000fe20000010000 */
[----:B--2---:R-:W-:-:S13]  /*20340*/  ISETP.NE.AND P1, PT, R0, 0x1, PT ;  /* 0x000000010000780c */ /* 0x004fda0003f25270 */
[----:B------:R-:W2:Y:S08]  /*20350*/  @P1 LDC R4, c[0x0][0x44c] ;  /* 0x00011300ff041b82 */ /* 0x000eb00000000800 */
[----:B------:R-:W3:Y:S01]  /*20360*/  @P1 LDC R0, c[0x0][0x450] ;  /* 0x00011400ff001b82 */ /* 0x000ee20000000800 */
[----:B--2---:R-:W-:-:S05]  /*20370*/  @P1 IMAD.HI.U32 R4, R3, R4, RZ ;  /* 0x0000000403041227 */ /* 0x004fca00078e00ff */
[----:B---3--:R-:W-:-:S05]  /*20380*/  @P1 SHF.R.U32.HI R3, RZ, R0, R4 ;  /* 0x00000000ff031219 */ /* 0x008fca0000011604 */
[----:B------:R-:W-:-:S04]  /*20390*/  IMAD.IADD R0, R2, 0x1, R3 ;  /* 0x0000000102007824 */ /* 0x000fc800078e0203 */
[----:B------:R-:W-:-:S05]  /*203a0*/  IMAD.HI R0, R0, 0x66666667, RZ ;  /* 0x6666666700007827 */ /* 0x000fca00078e02ff */
[----:B------:R-:W-:-:S04]  /*203b0*/  SHF.R.U32.HI R2, RZ, 0x1f, R0 ;  /* 0x0000001fff027819 */ /* 0x000fc80000011600 */
[----:B------:R-:W-:-:S04]  /*203c0*/  LEA.HI.SX32 R2, R0, R2, 0x1a ;  /* 0x0000000200027211 */ /* 0x000fc800078fd2ff */
[----:B------:R-:W-:-:S04]  /*203d0*/  VIMNMX R36, R36, R2, PT ;  /* 0x0000000224247248 */ /* 0x000fc80003fe0100 */
        /* <DEDUP_REMOVED lines=9> */
[----:B------:R-:W2:Y:S01]  /*20470*/  FLO.U32 R0, UR4 ;  /* 0x0000000400007d00 */ /* 0x000ea200080e0000 */
[----:B------:R-:W-:Y:S01]  /*20480*/  ULDC.64 UR6, c[0x0][0x208] ;  /* 0x0000820000067ab9 */ /* 0x000fe20000000a00 */
[----:B--2---:R-:W-:-:S06]  /*20490*/  ISETP.EQ.U32.AND P0, PT, R0, R5, PT ;  /* 0x000000050000720c */ /* 0x004fcc0003f02070 */
[----:B------:R-:W3:Y:S07]  /*204a0*/  POPC R5, UR4 ;  /* 0x0000000400057d09 */ /* 0x000eee0008000000 */
[----:B---3--:R-:W2:Y:S01]  /*204b0*/  @P0 ATOMG.E.ADD.STRONG.GPU PT, R3, desc[UR6][R2.64], R5 ;  /* 0x00000005020309a8 */ /* 0x008ea200081ee1c6 */
[----:B------:R-:W3:Y:S02]  /*204c0*/  S2R R4, SR_LTMASK ;  /* 0x0000000000047919 */ /* 0x000ee40000003900 */
[----:B---3--:R-:W-:-:S04]  /*204d0*/  LOP3.LUT R4, R4, UR4, RZ, 0xc0, !PT ;  /* 0x0000000404047c12 */ /* 0x008fc8000f8ec0ff */
[----:B01----:R-:W0:Y:S01]  /*204e0*/  POPC R7, R4 ;  /* 0x0000000400077309 */ /* 0x003e220000000000 */
[----:B--2---:R-:W0:Y:S02]  /*204f0*/  SHFL.IDX PT, R0, R3, R0, 0x1f ;  /* 0x00001f0003007589 */ /* 0x004e2400000e0000 */
[----:B0-----:R-:W-:Y:S01]  /*20500*/  IADD3 R16, R0, UR37, R7 ;  /* 0x0000002500107c10 */ /* 0x001fe2000fffe007 */
[----:B------:R-:W-:Y:S06]  /*20510*/  BRA `(.L_x_10132) ;  /* 0x0000004c00407947 */ /* 0x000fec0003800000 */
.L_x_10131:
        /* <DEDUP_REMOVED lines=20> */
.L_x_10134:
[----:B------:R-:W-:Y:S05]  /*20660*/  BSYNC B6 ;  /* 0x0000000000067941 */ /* 0x000fea0003800000 */
.L_x_10133:
        /* <DEDUP_REMOVED lines=22> */
.L_x_10136:
[----:B------:R-:W-:Y:S05]  /*207d0*/  BSYNC B6 ;  /* 0x0000000000067941 */ /* 0x000fea0003800000 */
.L_x_10135:
        /* <DEDUP_REMOVED lines=20> */
.L_x_10138:
[----:B------:R-:W-:Y:S05]  /*20920*/  BSYNC B6 ;  /* 0x0000000000067941 */ /* 0x000fea0003800000 */
.L_x_10137:
        /* <DEDUP_REMOVED lines=19> */
.L_x_10140:
[----:B------:R-:W-:Y:S05]  /*20a60*/  BSYNC B6 ;  /* 0x0000000000067941 */ /* 0x000fea0003800000 */
.L_x_10139:
[----:B------:R2:W3:Y:S01]  /*20a70*/  LDL R21, [R1] ;  /* 0x0000000001157983 */ /* 0x0004e20000100800 */
[----:B------:R-:W-:Y:S01]  /*20a80*/  ULDC.64 UR4, c[0x0][0x9f8] ;  /* 0x00027e0000047ab9 */ /* 0x000fe20000000a00 */
[----:B------:R-:W-:Y:S01]  /*20a90*/  ULDC.64 UR6, c[0x0][0x208] ;  /* 0x0000820000067ab9 */ /* 0x000fe20000000a00 */
[----:B------:R-:W-:Y:S01]  /*20aa0*/  ISETP.NE.U32.AND P0, PT, RZ, UR4, PT ;  /* 0x00000004ff007c0c */ /* 0x000fe2000bf05070 */
[----:B------:R-:W4:Y:S01]  /*20ab0*/  LDL R31, [R1+0x10] ;  /* 0x00001000011f7983 */ /* 0x000f220000100800 */
[----:B------:R-:W2:Y:S02]  /*20ac0*/  LDC R14, c[0x0][0x430] ;  /* 0x00010c00ff0e7b82 */ /* 0x000ea40000000800 */
[----:B------:R-:W-:-:S13]  /*20ad0*/  ISETP.NE.AND.EX P0, PT, RZ, UR5, PT, P0 ;  /* 0x00000005ff007c0c */ /* 0x000fda000bf05300 */
[----:B------:R-:W-:-:S04]  /*20ae0*/  @P0 IADD3 R2, P1, R27, UR4, RZ ;  /* 0x000000041b020c10 */ /* 0x000fc8000ff3e0ff */
[----:B------:R-:W-:Y:S01]  /*20af0*/  @P0 IADD3.X R3, R29, UR5, RZ, P1, !PT ;  /* 0x000000051d030c10 */ /* 0x000fe20008ffe4ff */
[----:B------:R-:W0:Y:S01]  /*20b00*/  S2R R20, SR_TID.X ;  /* 0x0000000000147919 */ /* 0x000e220000002100 */
[----:B------:R-:W1:Y:S03]  /*20b10*/  S2R R0, SR_TID.X ;  /* 0x0000000000007919 */ /* 0x000e660000002100 */
[----:B---3--:R-:W3:Y:S01]  /*20b20*/  @P0 LDG.E R21, desc[UR6][R2.64] ;  /* 0x0000000602150981 */ /* 0x008ee2000c1e1900 */
[----:B0-----:R-:W-:Y:S01]  /*20b30*/  LOP3.LUT R20, R20, 0x7f, RZ, 0xc0, !PT ;  /* 0x0000007f14147812 */ /* 0x001fe200078ec0ff */
[----:B-1----:R-:W-:-:S03]  /*20b40*/  IMAD.SHL.U32 R0, R0, 0x10, RZ ;  /* 0x0000001000007824 */ /* 0x002fc600078e00ff */
[----:B------:R-:W-:-:S04]  /*20b50*/  SHF.R.U32.HI R20, RZ, 0x3, R20 ;  /* 0x00000003ff147819 */ /* 0x000fc80000011614 */
[----:B------:R-:W-:Y:S02]  /*20b60*/  LOP3.LUT R0, R20, 0x70, R0, 0xf8, !PT ;  /* 0x0000007014007812 */ /* 0x000fe400078ef800 */
[----:B------:R-:W0:Y:S01]  /*20b70*/  S2R R20, SR_TID.X ;  /* 0x0000000000147919 */ /* 0x000e220000002100 */
[----:B------:R-:W-:-:S04]  /*20b80*/  IMAD.MOV.U32 R7, RZ, RZ, 0xa0 ;  /* 0x000000a0ff077424 */ /* 0x000fc800078e00ff */
[----:B------:R-:W-:-:S04]  /*20b90*/  IMAD R7, R36, R7, -0xa0 ;  /* 0xffffff6024077424 */ /* 0x000fc800078e0207 */
[----:B------:R-:W-:-:S04]  /*20ba0*/  IMAD.IADD R0, R0, 0x1, R7 ;  /* 0x0000000100007824 */ /* 0x000fc800078e0207 */
[C---:B----4-:R-:W-:Y:S01]  /*20bb0*/  IMAD.IADD R10, R0.reuse, 0x1, R31 ;  /* 0x00000001000a7824 */ /* 0x050fe200078e021f */
[----:B------:R-:W-:Y:S02]  /*20bc0*/  ISETP.GE.AND P1, PT, R0, R30, PT ;  /* 0x0000001e0000720c */ /* 0x000fe40003f26270 */
[C---:B0-----:R-:W-:Y:S02]  /*20bd0*/  LOP3.LUT R5, R20.reuse, 0x7f, RZ, 0xc0, !PT ;  /* 0x0000007f14057812 */ /* 0x041fe400078ec0ff */
[----:B------:R-:W-:Y:S02]  /*20be0*/  SHF.L.U32 R20, R20, 0x4, RZ ;  /* 0x0000000414147819 */ /* 0x000fe400000006ff */
[----:B------:R-:W-:-:S04]  /*20bf0*/  SHF.R.U32.HI R6, RZ, 0x3, R5 ;  /* 0x00000003ff067819 */ /* 0x000fc80000011605 */
[----:B------:R-:W-:-:S04]  /*20c00*/  LOP3.LUT R20, R6, 0x70, R20, 0xf8, !PT ;  /* 0x0000007006147812 */ /* 0x000fc800078ef814 */
[----:B------:R-:W-:-:S05]  /*20c10*/  LOP3.LUT R20, R20, 0x80, RZ, 0xfc, !PT ;  /* 0x0000008014147812 */ /* 0x000fca00078efcff */
[----:B------:R-:W-:Y:S02]  /*20c20*/  IMAD.IADD R7, R20, 0x1, R7 ;  /* 0x0000000114077824 */ /* 0x000fe400078e0207 */
[----:B------:R-:W-:Y:S02]  /*20c30*/  IMAD.MOV.U32 R6, RZ, RZ, R10 ;  /* 0x000000ffff067224 */ /* 0x000fe400078e000a */
[----:B------:R-:W-:-:S04]  /*20c40*/  IMAD.IADD R11, R7, 0x1, R31 ;  /* 0x00000001070b7824 */ /* 0x000fc800078e021f */
[----:B------:R-:W-:Y:S01]  /*20c50*/  IMAD.MOV.U32 R0, RZ, RZ, R11 ;  /* 0x000000ffff007224 */ /* 0x000fe200078e000b */
[----:B------:R-:W-:Y:S01]  /*20c60*/  LOP3.LUT R22, R22, 0xfffffffd, RZ, 0xc0, !PT ;  /* 0xfffffffd16167812 */ /* 0x000fe200078ec0ff */
[----:B------:R-:W-:Y:S01]  /*20c70*/  UMOV UR4, 0xffffffff ;  /* 0xffffffff00047882 */ /* 0x000fe20000000000 */
[----:B---3--:R0:W-:Y:S01]  /*20c80*/  @P0 STL [R1], R21 ;  /* 0x0000001501000387 */ /* 0x0081e20000100800 */
[----:B--2---:R-:W-:-:S13]  /*20c90*/  ISETP.NE.AND P0, PT, R14, 0x1, PT ;  /* 0x000000010e00780c */ /* 0x004fda0003f05270 */
[----:B------:R-:W1:Y:S08]  /*20ca0*/  @P0 LDC R2, c[0x0][0x434] ;  /* 0x00010d00ff020b82 */ /* 0x000e700000000800 */
[----:B------:R-:W2:Y:S08]  /*20cb0*/  @P0 LDC R3, c[0x0][0x438] ;  /* 0x00010e00ff030b82 */ /* 0x000eb00000000800 */
[----:B------:R-:W3:Y:S08]  /*20cc0*/  @P0 LDC R4, c[0x0][0x434] ;  /* 0x00010d00ff040b82 */ /* 0x000ef00000000800 */
[----:B------:R-:W4:Y:S01]  /*20cd0*/  @P0 LDC R5, c[0x0][0x438] ;  /* 0x00010e00ff050b82 */ /* 0x000f220000000800 */
[----:B-1----:R-:W-:-:S05]  /*20ce0*/  @P0 IMAD.HI.U32 R2, R10, R2, RZ ;  /* 0x000000020a020227 */ /* 0x002fca00078e00ff */
[----:B--2---:R-:W-:Y:S01]  /*20cf0*/  @P0 SHF.R.U32.HI R6, RZ, R3, R2 ;  /* 0x00000003ff060219 */ /* 0x004fe20000011602 */
[----:B---3--:R-:W-:-:S05]  /*20d00*/  @P0 IMAD.HI.U32 R2, R11, R4, RZ ;  /* 0x000000040b020227 */ /* 0x008fca00078e00ff */
[----:B----4-:R-:W-:Y:S02]  /*20d10*/  @P0 SHF.R.U32.HI R0, RZ, R5, R2 ;  /* 0x00000005ff000219 */ /* 0x010fe40000011602 */
[----:B------:R-:W1:Y:S01]  /*20d20*/  @!P1 LDC.64 R2, c[0x0][0x428] ;  /* 0x00010a00ff029b82 */ /* 0x000e620000000a00 */
[----:B------:R-:W-:-:S07]  /*20d30*/  ISETP.GE.AND P0, PT, R7, R30, PT ;  /* 0x0000001e0700720c */ /* 0x000fce0003f06270 */
[----:B------:R-:W2:Y:S01]  /*20d40*/  @!P1 LDC.64 R4, c[0x0][0x418] ;  /* 0x00010600ff049b82 */ /* 0x000ea20000000a00 */
[--C-:B------:R-:W-:Y:S02]  /*20d50*/  @!P1 SHF.R.S32.HI R7, RZ, 0x1f, R6.reuse ;  /* 0x0000001fff079819 */ /* 0x100fe40000011406 */
[----:B------:R-:W-:Y:S02]  /*20d60*/  SHF.R.S32.HI R15, RZ, 0x1f, R21 ;  /* 0x0000001fff0f7819 */ /* 0x000fe40000011415 */
[----:B------:R-:W-:Y:S01]  /*20d70*/  ISETP.GT.U32.OR P0, PT, R20, 0x9f, P0 ;  /* 0x0000009f1400780c */ /* 0x000fe20000704470 */
[-C--:B-1----:R-:W-:Y:S02]  /*20d80*/  @!P1 IMAD.WIDE.U32 R8, R21, R2.reuse, R6 ;  /* 0x0000000215089225 */ /* 0x082fe400078e0006 */
[----:B------:R-:W1:Y:S02]  /*20d90*/  LDC R7, c[0x0][0x2f4] ;  /* 0x0000bd00ff077b82 */ /* 0x000e640000000800 */
[----:B------:R-:W-:-:S04]  /*20da0*/  @!P1 IMAD R2, R15, R2, RZ ;  /* 0x000000020f029224 */ /* 0x000fc800078e02ff */
[----:B------:R-:W-:Y:S01]  /*20db0*/  @!P1 IMAD R2, R21, R3, R2 ;  /* 0x0000000315029224 */ /* 0x000fe200078e0202 */
[----:B--2---:R-:W-:-:S04]  /*20dc0*/  @!P1 LEA R12, P2, R8, R4, 0x2 ;  /* 0x00000004080c9211 */ /* 0x004fc800078410ff */
[----:B------:R-:W-:-:S04]  /*20dd0*/  @!P1 IADD3 R2, R9, R2, RZ ;  /* 0x0000000209029210 */ /* 0x000fc80007ffe0ff */
[----:B------:R-:W-:Y:S02]  /*20de0*/  @!P1 LEA.HI.X R13, R8, R5, R2, 0x2, P2 ;  /* 0x00000005080d9211 */ /* 0x000fe400010f1402 */
[----:B------:R-:W2:Y:S01]  /*20df0*/  @!P0 LDC.64 R2, c[0x0][0x428] ;  /* 0x00010a00ff028b82 */ /* 0x000ea20000000a00 */
[----:B------:R-:W-:Y:S01]  /*20e00*/  IMAD.MOV R8, RZ, RZ, -R6 ;  /* 0x000000ffff087224 */ /* 0x000fe200078e0a06 */
[----:B------:R-:W-:Y:S01]  /*20e10*/  @!P0 SHF.R.S32.HI R5, RZ, 0x1f, R0 ;  /* 0x0000001fff058819 */ /* 0x000fe20000011400 */
[----:B--2---:R-:W-:-:S04]  /*20e20*/  @!P0 IMAD R4, R15, R2, RZ ;  /* 0x000000020f048224 */ /* 0x004fc800078e02ff */
[----:B------:R-:W-:Y:S02]  /*20e30*/  @!P0 IMAD R6, R21, R3, R4 ;  /* 0x0000000315068224 */ /* 0x000fe400078e0204 */
[----:B------:R-:W-:-:S04]  /*20e40*/  @!P0 IMAD.MOV.U32 R4, RZ, RZ, R0 ;  /* 0x000000ffff048224 */ /* 0x000fc800078e0000 */
[----:B------:R-:W-:Y:S02]  /*20e50*/  @!P0 IMAD.WIDE.U32 R4, R21, R2, R4 ;  /* 0x0000000215048225 */ /* 0x000fe400078e0004 */
[----:B------:R-:W2:Y:S02]  /*20e60*/  @!P0 LDC.64 R2, c[0x0][0x418] ;  /* 0x00010600ff028b82 */ /* 0x000ea40000000a00 */
[----:B------:R-:W-:Y:S01]  /*20e70*/  @!P0 IMAD.IADD R5, R6, 0x1, R5 ;  /* 0x0000000106058824 */ /* 0x000fe200078e0205 */
[----:B------:R0:W-:Y:S01]  /*20e80*/  STL [R1+0x14], R15 ;  /* 0x0000140f01007387 */ /* 0x0001e20000100800 */
[----:B--2---:R-:W-:-:S04]  /*20e90*/  @!P0 LEA R2, P2, R4, R2, 0x2 ;  /* 0x0000000204028211 */ /* 0x004fc800078410ff */
[----:B------:R-:W-:Y:S02]  /*20ea0*/  @!P0 LEA.HI.X R3, R4, R3, R5, 0x2, P2 ;  /* 0x0000000304038211 */ /* 0x000fe400010f1405 */
[----:B------:R-:W-:-:S06]  /*20eb0*/  CS2R R4, SRZ ;  /* 0x0000000000047805 */ /* 0x000fcc000001ff00 */
[----:B------:R0:W5:Y:S01]  /*20ec0*/  @!P1 LDG.E R4, desc[UR6][R12.64] ;  /* 0x000000060c049981 */ /* 0x000162000c1e1900 */
[----:B------:R-:W-:Y:S01]  /*20ed0*/  ISETP.GT.U32.AND P1, PT, R20, 0x9f, PT ;  /* 0x0000009f1400780c */ /* 0x000fe20003f24070 */
[----:B------:R-:W-:Y:S01]  /*20ee0*/  IMAD.MOV R9, RZ, RZ, -R0 ;  /* 0x000000ffff097224 */ /* 0x000fe200078e0a00 */
[----:B------:R-:W-:Y:S01]  /*20ef0*/  MOV R0, UR40 ;  /* 0x0000002800007c02 */ /* 0x000fe20008000f00 */
[----:B------:R0:W5:Y:S01]  /*20f00*/  @!P0 LDG.E R5, desc[UR6][R2.64] ;  /* 0x0000000602058981 */ /* 0x000162000c1e1900 */
[----:B-1----:R-:W-:Y:S02]  /*20f10*/  ISETP.GE.AND P0, PT, R35, R7, PT ;  /* 0x000000072300720c */ /* 0x002fe40003f06270 */
[----:B------:R-:W-:-:S07]  /*20f20*/  ISETP.NE.AND P3, PT, R0, 0x3, PT ;  /* 0x000000030000780c */ /* 0x000fce0003f65270 */
[----:B------:R-:W-:-:S04]  /*20f30*/  @P1 LOP3.LUT R22, R22, 0x2, RZ, 0xfc, !PT ;  /* 0x0000000216161812 */ /* 0x000fc800078efcff */
[----:B------:R-:W-:-:S04]  /*20f40*/  LOP3.LUT R22, R22, 0xfffffffb, RZ, 0xc0, !PT ;  /* 0xfffffffb16167812 */ /* 0x000fc800078ec0ff */
[----:B------:R-:W-:-:S04]  /*20f50*/  LOP3.LUT R22, R22, 0xfffffffe, RZ, 0xc0, !PT ;  /* 0xfffffffe16167812 */ /* 0x000fc800078ec0ff */
[----:B------:R-:W-:Y:S01]  /*20f60*/  @P0 LOP3.LUT R22, R22, 0x1, RZ, 0xfc, !PT ;  /* 0x0000000116160812 */ /* 0x000fe200078efcff */
[C---:B------:R-:W-:Y:S02]  /*20f70*/  IMAD R8, R14.reuse, R8, R10 ;  /* 0x000000080e087224 */ /* 0x040fe400078e020a */
[----:B------:R-:W-:Y:S01]  /*20f80*/  IMAD R9, R14, R9, R11 ;  /* 0x000000090e097224 */ /* 0x000fe200078e020b */
[----:B------:R-:W-:Y:S01]  /*20f90*/  @P3 LOP3.LUT R22, R22, 0x4, RZ, 0xfc, !PT ;  /* 0x0000000416163812 */ /* 0x000fe200078efcff */
[----:B0-----:R-:W-:Y:S06]  /*20fa0*/  BRA.DIV UR4, `(.L_x_10141) ;  /* 0x0000008204587947 */ /* 0x001fec000b800000 */
.L_x_10346:
[----:B------:R-:W-:Y:S01]  /*20fb0*/  SHF.R.S32.HI R0, RZ, 0x1f, R18 ;  /* 0x0000001fff007819 */ /* 0x000fe20000011412 */
[----:B------:R-:W-:-:S04]  /*20fc0*/  VIADD R7, R36, 0xffffffff ;  /* 0xffffffff24077836 */ /* 0x000fc80000000000 */
[----:B------:R0:W-:Y:S01]  /*20fd0*/  STL [R1+0xc], R0 ;  /* 0x00000c0001007387 */ /* 0x0001e20000100800 */
[----:B------:R-:W-:Y:S05]  /*20fe0*/  @!P3 BRA `(.L_x_10142) ;  /* 0x000000000004b947 */ /* 0x000fea0003800000 */
[----:B------:R-:W-:Y:S01]  /*20ff0*/  BPT.TRAP 0x1 ;  /* 0x000000040000795c */ /* 0x000fe20000300000 */
.L_x_10142:
        /* <DEDUP_REMOVED lines=9> */
.L_x_10347:
[----:B------:R-:W-:Y:S05]  /*21090*/  BSYNC B0 ;  /* 0x0000000000007941 */ /* 0x000fea0003800000 */
.L_x_10143:
        /* <DEDUP_REMOVED lines=15> */
[----:B------:R-:W-:-:S05]  /*21190*/  SHF.R.U32.HI R14, RZ, 0x3, R14 ;  /* 0x00000003ff0e7819 */ /* 0x000fca000001160e */
[----:B------:R-:W-:-:S05]  /*211a0*/  IMAD.IADD R7, R7, 0x1, -R14 ;  /* 0x0000000107077824 */ /* 0x000fca00078e0a0e */
[----:B------:R-:W-:-:S13]  /*211b0*/  ISETP.GE.AND P2, PT, R7, 0x1, PT ;  /* 0x000000010700780c */ /* 0x000fda0003f46270 */
[----:B------:R-:W-:Y:S01]  /*211c0*/  @P2 LOP3.LUT R22, R22, 0x40, RZ, 0xfc, !PT ;  /* 0x0000004016162812 */ /* 0x000fe200078efcff */
[----:B--2---:R-:W-:-:S04]  /*211d0*/  IMAD R0, R0, UR4, RZ ;  /* 0x0000000400007c24 */ /* 0x004fc8000f8e02ff */
[----:B------:R-:W-:-:S04]  /*211e0*/  IMAD R0, R8, UR5, R0 ;  /* 0x0000000508007c24 */ /* 0x000fc8000f8e0200 */
[----:B------:R-:W-:Y:S02]  /*211f0*/  IMAD.IADD R3, R3, 0x1, R0 ;  /* 0x0000000103037824 */ /* 0x000fe400078e0200 */
[----:B------:R-:W-:Y:S02]  /*21200*/  IMAD R0, R11, UR6, RZ ;  /* 0x000000060b007c24 */ /* 0x000fe4000f8e02ff */
[----:B0-----:R-:W0:Y:S01]  /*21210*/  LDC R11, c[0x0][0x2f4] ;  /* 0x0000bd00ff0b7b82 */ /* 0x001e220000000800 */
        /* <DEDUP_REMOVED lines=10> */
[----:B0-----:R-:W-:Y:S01]  /*212c0*/  ISETP.GE.AND P0, PT, R35, R11, PT ;  /* 0x0000000b2300720c */ /* 0x001fe20003f06270 */
[----:B------:R0:W-:Y:S02]  /*212d0*/  STL [R1+0x28], R10 ;  /* 0x0000280a01007387 */ /* 0x0001e40000100800 */
[C---:B------:R-:W-:Y:S02]  /*212e0*/  IMAD R3, R9.reuse, UR5, R3 ;  /* 0x0000000509037c24 */ /* 0x040fe4000f8e0203 */
[----:B0-----:R-:W-:-:S05]  /*212f0*/  IMAD.WIDE.U32 R10, R9, UR4, RZ ;  /* 0x00000004090a7c25 */ /* 0x001fca000f8e00ff */
[----:B------:R-:W-:Y:S01]  /*21300*/  IADD3 R11, R11, R3, RZ ;  /* 0x000000030b0b7210 */ /* 0x000fe20007ffe0ff */
[----:B------:R-:W-:-:S04]  /*21310*/  IMAD R3, R29, UR6, RZ ;  /* 0x000000061d037c24 */ /* 0x000fc8000f8e02ff */
[C---:B------:R-:W-:Y:S02]  /*21320*/  IMAD R3, R5.reuse, UR7, R3 ;  /* 0x0000000705037c24 */ /* 0x040fe4000f8e0203 */
[----:B------:R-:W-:-:S04]  /*21330*/  IMAD.WIDE.U32 R10, R5, UR6, R10 ;  /* 0x00000006050a7c25 */ /* 0x000fc8000f8e000a */
        /* <DEDUP_REMOVED lines=8> */
[----:B------:R-:W-:Y:S01]  /*213c0*/  ULDC.64 UR4, c[0x0][0x208] ;  /* 0x0000820000047ab9 */ /* 0x000fe20000000a00 */
[C---:B------:R-:W-:Y:S02]  /*213d0*/  ISETP.GE.AND P2, PT, R7.reuse, 0x21, PT ;  /* 0x000000210700780c */ /* 0x040fe40003f46270 */
[----:B------:R-:W1:Y:S01]  /*213e0*/  SHFL.IDX PT, R21, R2, RZ, 0x181f ;  /* 0x00181fff02157589 */ /* 0x000e6200000e0000 */
[----:B------:R-:W-:Y:S02]  /*213f0*/  LOP3.LUT R22, R22, 0xffffffef, RZ, 0xc0, !PT ;  /* 0xffffffef16167812 */ /* 0x000fe400078ec0ff */
[C---:B------:R-:W-:Y:S01]  /*21400*/  ISETP.GE.AND P3, PT, R7.reuse, 0x91, PT ;  /* 0x000000910700780c */ /* 0x040fe20003f66270 */
[----:B------:R-:W2:Y:S01]  /*21410*/  SHFL.IDX PT, R11, R0, 0x1, 0x181f ;  /* 0x00381f00000b7f89 */ /* 0x000ea200000e0000 */
[C---:B------:R-:W-:Y:S02]  /*21420*/  ISETP.GE.AND P5, PT, R7.reuse, 0x31, PT ;  /* 0x000000310700780c */ /* 0x040fe40003fa6270 */
[----:B------:R-:W-:-:S02]  /*21430*/  ISETP.GE.AND P4, PT, R7, 0x61, PT ;  /* 0x000000610700780c */ /* 0x000fc40003f86270 */
[----:B0-----:R-:W-:Y:S01]  /*21440*/  IADD3 R12, P1, R35, R3, RZ ;  /* 0x00000003230c7210 */ /* 0x001fe20007f3e0ff */
[----:B------:R-:W-:-:S04]  /*21450*/  IMAD.IADD R3, R23, 0x1, R27 ;  /* 0x0000000117037824 */ /* 0x000fc800078e021b */
[----:B-1----:R-:W-:Y:S01]  /*21460*/  IMAD.X R13, RZ, RZ, R21, P1 ;  /* 0x000000ffff0d7224 */ /* 0x002fe200008e0615 */
[----:B------:R-:W-:Y:S01]  /*21470*/  ISETP.LT.OR P1, PT, R7, 0x1, P0 ;  /* 0x000000010700780c */ /* 0x000fe20000721670 */
[----:B------:R-:W0:-:S12]  /*21480*/  SHFL.IDX PT, R21, R2, 0x1, 0x181f ;  /* 0x00381f0002157f89 */ /* 0x000e1800000e0000 */
[----:B------:R2:W-:Y:S02]  /*21490*/  LDGSTS.E.BYPASS.LTC128B.128 [R3+0xa400], desc[UR4][R12.64], !P1 ;  /* 0x0a4000000c037fae */ /* 0x0005e4000c901d44 */
[----:B--2---:R-:W-:Y:S02]  /*214a0*/  IADD3 R12, P1, R35, R11, RZ ;  /* 0x0000000b230c7210 */ /* 0x004fe40007f3e0ff */
        /* <DEDUP_REMOVED lines=61> */
.L_x_10369:
[----:B------:R-:W-:Y:S01]  /*21880*/  ISETP.LT.OR P0, PT, R7, 0x91, P0 ;  /* 0x000000910700780c */ /* 0x000fe20000701670 */
[----:B------:R-:W-:Y:S01]  /*21890*/  ULDC.64 UR4, c[0x0][0x208] ;  /* 0x0000820000047ab9 */ /* 0x000fe20000000a00 */
        /* <DEDUP_REMOVED lines=8> */
.L_x_10146:
        /* <DEDUP_REMOVED lines=10> */
.L_x_10147:
[----:B------:R1:W-:Y:S01]  /*219c0*/  SYNCS.ARRIVE.TRANS64.A1T0 RZ, [R6+URZ+0x22870], RZ ;  /* 0x022870ff06ff79a7 */ /* 0x0003e2000810003f */
[----:B------:R-:W-:Y:S05]  /*219d0*/  @!P6 BRA `(.L_x_10148) ;  /* 0x000000000004e947 */ /* 0x000fea0003800000 */
[----:B------:R-:W-:Y:S01]  /*219e0*/  BPT.TRAP 0x1 ;  /* 0x000000040000795c */ /* 0x000fe20000300000 */
.L_x_10148:
[----:B------:R-:W2:Y:S01]  /*219f0*/  LDL R0, [R1+0x30] ;  /* 0x0000300001007983 */ /* 0x000ea20000100800 */
[----:B------:R-:W-:Y:S01]  /*21a00*/  BSSY B0, `(.L_x_10149) ;  /* 0x0000003000007945 */ /* 0x000fe20003800000 */
[----:B--2---:R-:W2:Y:S03]  /*21a10*/  SYNCS.PHASECHK.TRANS64.TRYWAIT P0, [R6+URZ+0x22840], R0 ;  /* 0x02284000060075a7 */ /* 0x004ea6000800017f */
[----:B--2---:R-:W-:Y:S05]  /*21a20*/  @!P0 BRA `(.L_x_10150) ;  /* 0x0000008400648947 */ /* 0x004fea0003800000 */
.L_x_10370:
[----:B------:R-:W-:Y:S05]  /*21a30*/  BSYNC B0 ;  /* 0x0000000000007941 */ /* 0x000fea0003800000 */
.L_x_10149:
        /* <DEDUP_REMOVED lines=12> */
[----:B------:R-:W-:-:S03]  /*21b00*/  ULDC.64 UR4, c[0x0][0x308] ;  /* 0x0000c20000047ab9 */ /* 0x000fc60000000a00 */
[----:B------:R-:W-:Y:S02]  /*21b10*/  IMAD.IADD R11, R11, 0x1, R0 ;  /* 0x000000010b0b7824 */ /* 0x000fe400078e0200 */
[----:B---3--:R-:W-:Y:S02]  /*21b20*/  IMAD R0, R12, UR6, RZ ;  /* 0x000000060c007c24 */ /* 0x008fe4000f8e02ff */
[C---:B------:R-:W-:Y:S01]  /*21b30*/  IMAD.WIDE.U32 R10, R8.reuse, UR6, R10 ;  /* 0x00000006080a7c25 */ /* 0x040fe2000f8e000a */
[----:B------:R-:W0:Y:S03]  /*21b40*/  LDC R12, c[0x0][0x2f4] ;  /* 0x0000bd00ff0c7b82 */ /* 0x000e260000000800 */
[----:B------:R-:W-:Y:S02]  /*21b50*/  IMAD R8, R8, UR7, R0 ;  /* 0x0000000708087c24 */ /* 0x000fe4000f8e0200 */
[----:B------:R-:W-:-:S02]  /*21b60*/  IMAD.IADD R5, R5, 0x1, R29 ;  /* 0x0000000105057824 */ /* 0x000fc400078e021d */
[----:B----4-:R-:W-:Y:S01]  /*21b70*/  IMAD R0, R7, UR6, RZ ;  /* 0x0000000607007c24 */ /* 0x010fe2000f8e02ff */
[----:B------:R-:W-:Y:S01]  /*21b80*/  IADD3 R11, R11, R8, RZ ;  /* 0x000000080b0b7210 */ /* 0x000fe20007ffe0ff */
[----:B------:R-:W-:-:S04]  /*21b90*/  IMAD.WIDE.U32 R4, R9, UR6, R4 ;  /* 0x0000000609047c25 */ /* 0x000fc8000f8e0004 */
[----:B------:R-:W-:Y:S01]  /*21ba0*/  IMAD R8, R9, UR7, R0 ;  /* 0x0000000709087c24 */ /* 0x000fe2000f8e0200 */
[----:B------:R-:W-:Y:S01]  /*21bb0*/  ULDC.64 UR6, c[0x0][0x2e8] ;  /* 0x0000ba0000067ab9 */ /* 0x000fe20000000a00 */
[----:B------:R-:W-:-:S04]  /*21bc0*/  IMAD.WIDE.U32 R10, R18, UR4, R10 ;  /* 0x00000004120a7c25 */ /* 0x000fc8000f8e000a */
[----:B-----5:R-:W-:Y:S01]  /*21bd0*/  IMAD R7, R2, UR4, RZ ;  /* 0x0000000402077c24 */ /* 0x020fe2000f8e02ff */
[----:B------:R-:W-:Y:S01]  /*21be0*/  IADD3 R2, P0, R10, UR6, RZ ;  /* 0x000000060a027c10 */ /* 0x000fe2000ff1e0ff */
[----:B------:R-:W-:Y:S02]  /*21bf0*/  IMAD.IADD R5, R5, 0x1, R8 ;  /* 0x0000000105057824 */ /* 0x000fe400078e0208 */
[C---:B------:R-:W-:Y:S01]  /*21c00*/  IMAD R7, R18.reuse, UR5, R7 ;  /* 0x0000000512077c24 */ /* 0x040fe2000f8e0207 */
[----:B0-----:R-:W-:Y:S01]  /*21c10*/  ISETP.GE.AND P3, PT, R35, R12, PT ;  /* 0x0000000c2300720c */ /* 0x001fe20003f66270 */
[----:B------:R-:W-:Y:S01]  /*21c20*/  IMAD.WIDE.U32 R8, R18, UR4, R4 ;  /* 0x0000000412087c25 */ /* 0x000fe2000f8e0004 */
[----:B------:R-:W-:Y:S02]  /*21c30*/  UMOV UR4, 0xffffffff ;  /* 0xffffffff00047882 */ /* 0x000fe40000000000 */
[----:B------:R-:W-:Y:S02]  /*21c40*/  IADD3.X R0, R11, UR7, R7, P0, !PT ;  /* 0x000000070b007c10 */ /* 0x000fe400087fe407 */
[----:B------:R-:W-:-:S04]  /*21c50*/  IADD3 R5, P0, R8, UR6, RZ ;  /* 0x0000000608057c10 */ /* 0x000fc8000ff1e0ff */
[----:B------:R-:W-:Y:S01]  /*21c60*/  IADD3.X R4, R7, UR7, R9, P0, !PT ;  /* 0x0000000707047c10 */ /* 0x000fe200087fe409 */
[----:B------:R-:W-:Y:S08]  /*21c70*/  BRA.DIV UR4, `(.L_x_10151) ;  /* 0x0000008204e87947 */ /* 0x000ff0000b800000 */
[----:B------:R-:W0:Y:S01]  /*21c80*/  SHFL.IDX PT, R8, R2, RZ, 0x181f ;  /* 0x00181fff02087589 */ /* 0x000e2200000e0000 */
[----:B------:R-:W-:Y:S01]  /*21c90*/  LOP3.LUT R22, R22, 0xffffefff, RZ, 0xc0, !PT ;  /* 0xffffefff16167812 */ /* 0x000fe200078ec0ff */
[----:B------:R-:W-:Y:S02]  /*21ca0*/  ULDC.64 UR4, c[0x0][0x208] ;  /* 0x0000820000047ab9 */ /* 0x000fe40000000a00 */
        /* <DEDUP_REMOVED lines=9> */
[----:B--2---:R-:W-:Y:S01]  /*21d40*/  @P4 IMAD.X R7, RZ, RZ, R7, P0 ;  /* 0x000000ffff074224 */ /* 0x004fe200000e0607 */
[C---:B------:R-:W-:Y:S02]  /*21d50*/  LOP3.LUT P2, RZ, R22.reuse, 0x8, RZ, 0xc0, !PT ;  /* 0x0000000816ff7812 */ /* 0x040fe4000784c0ff */
[C---:B------:R-:W-:Y:S01]  /*21d60*/  LOP3.LUT P6, RZ, R22.reuse, 0x80, RZ, 0xc0, !PT ;  /* 0x0000008016ff7812 */ /* 0x040fe200078cc0ff */
        /* <DEDUP_REMOVED lines=20> */
[----:B------:R-:W-:-:S05]  /*21eb0*/  @P5 IMAD.X R7, RZ, RZ, R7, P0 ;  /* 0x000000ffff075224 */ /* 0x000fca00000e0607 */
[----:B------:R-:W-:Y:S02]  /*21ec0*/  @P5 MOV R9, R7 ;  /* 0x0000000700095202 */ /* 0x000fe40000000f00 */
        /* <DEDUP_REMOVED lines=31> */
[----:B0-----:R-:W-:-:S05]  /*220c0*/  @P2 IMAD.X R0, RZ, RZ, R0, P0 ;  /* 0x000000ffff002224 */ /* 0x001fca00000e0600 */
[----:B------:R-:W-:-:S05]  /*220d0*/  @P2 MOV R9, R0 ;  /* 0x0000000000092202 */ /* 0x000fca0000000f00 */
[----:B---3--:R0:W-:Y:S02]  /*220e0*/  @P2 LDGSTS.E.BYPASS.LTC128B.128 [R3+0x1c400], desc[UR4][R8.64], !P3 ;  /* 0x1c40000008032fae */ /* 0x0081e4000d901d44 */
.L_x_10392:
[----:B------:R-:W-:Y:S01]  /*220f0*/  LOP3.LUT P1, RZ, R22, 0x100, RZ, 0xc0, !PT ;  /* 0x0000010016ff7812 */ /* 0x000fe2000782c0ff */
[----:B------:R-:W-:-:S12]  /*22100*/  ULDC.64 UR4, c[0x0][0x208] ;  /* 0x0000820000047ab9 */ /* 0x000fd80000000a00 */
        /* <DEDUP_REMOVED lines=11> */
.L_x_10152:
        /* <DEDUP_REMOVED lines=10> */
.L_x_10153:
        /* <DEDUP_REMOVED lines=27> */
[----:B------:R-:W-:Y:S01]  /*22410*/  MOV R8, 0x70 ;  /* 0x0000007000087802 */ /* 0x000fe20000000f00 */
[----:B------:R-:W-:Y:S02]  /*22420*/  IMAD.U32 R7, RZ, RZ, UR7 ;  /* 0x00000007ff077e24 */ /* 0x000fe4000f8e00ff */
[----:B------:R-:W-:-:S02]  /*22430*/  IMAD.U32 R10, RZ, RZ, UR8 ;  /* 0x00000008ff0a7e24 */ /* 0x000fc4000f8e00ff */
[----:B------:R-:W-:Y:S02]  /*22440*/  IMAD.U32 R11, RZ, RZ, UR9 ;  /* 0x00000009ff0b7e24 */ /* 0x000fe4000f8e00ff */
[----:B------:R-:W-:Y:S02]  /*22450*/  IMAD.MOV.U32 R12, RZ, RZ, 0x1 ;  /* 0x00000001ff0c7424 */ /* 0x000fe400078e00ff */
[----:B------:R-:W-:-:S07]  /*22460*/  IMAD.MOV.U32 R13, RZ, RZ, RZ ;  /* 0x000000ffff0d7224 */ /* 0x000fce00078e00ff */
[----:B------:R-:W-:-:S07]  /*22470*/  LEPC R20, `(.L_x_10155) ;  /* 0x000000001014794e */ /* 0x000fce0000000000 */
[----:B--2---:R-:W-:Y:S05]  /*22480*/  CALL.ABS.NOINC R2 ;  /* 0x0000000002007343 */ /* 0x004fea0003c00000 */
.L_x_10155:
[----:B------:R-:W-:Y:S05]  /*22490*/  BSYNC B6 ;  /* 0x0000000000067941 */ /* 0x000fea0003800000 */
.L_x_10154:
[----:B------:R-:W2:Y:S01]  /*224a0*/  LDL R20, [R1+0xc] ;  /* 0x00000c0001147983 */ /* 0x000ea20000100800 */
[----:B------:R-:W3:Y:S01]  /*224b0*/  LDC R7, c[0x0][0x448] ;  /* 0x00011200ff077b82 */ /* 0x000ee20000000800 */
[----:B------:R-:W-:Y:S01]  /*224c0*/  ULDC.64 UR4, c[0x0][0x2d8] ;  /* 0x0000b60000047ab9 */ /* 0x000fe20000000a00 */
[----:B------:R-:W-:Y:S01]  /*224d0*/  IMAD.MOV.U32 R2, RZ, RZ, R30 ;  /* 0x000000ffff027224 */ /* 0x000fe200078e001e */
[----:B------:R4:W5:Y:S01]  /*224e0*/  LDL R8, [R1+0x34] ;  /* 0x0000340001087983 */ /* 0x0009620000100800 */
[----:B------:R-:W-:Y:S01]  /*224f0*/  IMAD.MOV.U32 R3, RZ, RZ, R27 ;  /* 0x000000ffff037224 */ /* 0x000fe200078e001b */
[----:B------:R-:W-:Y:S01]  /*22500*/  ULDC.64 UR6, c[0x0][0x280] ;  /* 0x0000a00000067ab9 */ /* 0x000fe20000000a00 */
[----:B------:R-:W-:Y:S01]  /*22510*/  IMAD.WIDE.U32 R2, R18, UR4, R2 ;  /* 0x0000000412027c25 */ /* 0x000fe2000f8e0002 */
[----:B---3--:R-:W-:-:S13]  /*22520*/  ISETP.NE.AND P0, PT, R7, 0x1, PT ;  /* 0x000000010700780c */ /* 0x008fda0003f05270 */
[----:B01----:R-:W0:Y:S01]  /*22530*/  @P0 LDC R6, c[0x0][0x44c] ;  /* 0x00011300ff060b82 */ /* 0x003e220000000800 */
        /* <DEDUP_REMOVED lines=39> */
[----:B----4-:R-:W-:Y:S06]  /*227b0*/  BRA.DIV UR4, `(.L_x_10156) ;  /* 0x0000008604247947 */ /* 0x010fec000b800000 */
[----:B------:R-:W-:Y:S01]  /*227c0*/  IMAD R17, R17, 0x80, R9 ;  /* 0x0000008011117824 */ /* 0x000fe200078e0209 */
[----:B------:R-:W0:Y:S01]  /*227d0*/  SHFL.IDX PT, R4, R0, RZ, 0x181f ;  /* 0x00181fff00047589 */ /* 0x000e2200000e0000 */
[----:B------:R-:W-:Y:S01]  /*227e0*/  IMAD R33, R33, R7, RZ ;  /* 0x0000000721217224 */ /* 0x000fe200078e02ff */
[----:B------:R-:W-:Y:S01]  /*227f0*/  ULDC.64 UR4, c[0x0][0x208] ;  /* 0x0000820000047ab9 */ /* 0x000fe20000000a00 */
[C---:B------:R-:W-:Y:S01]  /*22800*/  VIADD R3, R17.reuse, 0x10 ;  /* 0x0000001011037836 */ /* 0x040fe20000000000 */
[----:B------:R-:W-:Y:S02]  /*22810*/  SHFL.IDX PT, R6, R0, 0x1, 0x181f ;  /* 0x00381f0000067f89 */ /* 0x000fe400000e0000 */
[-C--:B------:R-:W-:Y:S02]  /*22820*/  ISETP.GE.AND P2, PT, R17, R33.reuse, PT ;  /* 0x000000211100720c */ /* 0x080fe40003f46270 */
[----:B------:R-:W-:Y:S02]  /*22830*/  ISETP.GE.AND P1, PT, R3, R33, PT ;  /* 0x000000210300720c */ /* 0x000fe40003f26270 */
[----:B------:R-:W1:Y:S09]  /*22840*/  SHFL.IDX PT, R3, R2, RZ, 0x181f ;  /* 0x00181fff02037589 */ /* 0x000e7200000e0000 */
[----:B0-----:R-:W-:-:S05]  /*22850*/  @!P2 IADD3 R4, P3, R35, R4, RZ ;  /* 0x000000042304a210 */ /* 0x001fca0007f7e0ff */
[----:B-1----:R-:W-:Y:S01]  /*22860*/  @!P2 IMAD.X R5, RZ, RZ, R3, P3 ;  /* 0x000000ffff05a224 */ /* 0x002fe200018e0603 */
[----:B------:R-:W-:Y:S01]  /*22870*/  @!P1 IADD3 R6, P3, R35, R6, RZ ;  /* 0x0000000623069210 */ /* 0x000fe20007f7e0ff */
[----:B------:R-:W0:Y:S04]  /*22880*/  SHFL.IDX PT, R3, R2, 0x1, 0x181f ;  /* 0x00381f0002037f89 */ /* 0x000e2800000e0000 */
[----:B-----5:R1:W-:Y:S02]  /*22890*/  @!P2 LDGSTS.E.BYPASS.LTC128B.128 [R8+0x14400], desc[UR4][R4.64], !P0 ;  /* 0x144000000408afae */ /* 0x0203e4000c101d44 */
[----:B-1----:R-:W-:Y:S01]  /*228a0*/  @!P1 IMAD.MOV.U32 R4, RZ, RZ, R6 ;  /* 0x000000ffff049224 */ /* 0x002fe200078e0006 */
[----:B0-----:R-:W-:-:S05]  /*228b0*/  @!P1 IADD3.X R3, RZ, R3, RZ, P3, !PT ;  /* 0x00000003ff039210 */ /* 0x001fca0001ffe4ff */
[----:B------:R-:W-:Y:S02]  /*228c0*/  @!P1 IMAD.MOV.U32 R5, RZ, RZ, R3 ;  /* 0x000000ffff059224 */ /* 0x000fe400078e0003 */
[----:B------:R-:W-:-:S03]  /*228d0*/  VIADD R3, R17, 0x20 ;  /* 0x0000002011037836 */ /* 0x000fc60000000000 */
[----:B------:R0:W-:Y:S02]  /*228e0*/  @!P1 LDGSTS.E.BYPASS.LTC128B.128 [R8+0x14c00], desc[UR4][R4.64], !P0 ;  /* 0x14c0000004089fae */ /* 0x0001e4000c101d44 */
[----:B------:R-:W-:Y:S02]  /*228f0*/  ISETP.GE.AND P1, PT, R3, R33, PT ;  /* 0x000000210300720c */ /* 0x000fe40003f26270 */
[----:B------:R-:W-:Y:S04]  /*22900*/  SHFL.IDX PT, R3, R2, 0x2, 0x181f ;  /* 0x00581f0002037f89 */ /* 0x000fe800000e0000 */
[----:B0-----:R-:W0:Y:S07]  /*22910*/  SHFL.IDX PT, R4, R0, 0x2, 0x181f ;  /* 0x00581f0000047f89 */ /* 0x001e2e00000e0000 */
[----:B0-----:R-:W-:-:S05]  /*22920*/  @!P1 IADD3 R4, P2, R35, R4, RZ ;  /* 0x0000000423049210 */ /* 0x001fca0007f5e0ff */
[----:B------:R-:W-:-:S05]  /*22930*/  @!P1 IMAD.X R3, RZ, RZ, R3, P2 ;  /* 0x000000ffff039224 */ /* 0x000fca00010e0603 */
[----:B------:R-:W-:Y:S01]  /*22940*/  @!P1 MOV R5, R3 ;  /* 0x0000000300059202 */ /* 0x000fe20000000f00 */
[----:B------:R-:W-:-:S04]  /*22950*/  VIADD R3, R17, 0x30 ;  /* 0x0000003011037836 */ /* 0x000fc80000000000 */
[----:B------:R0:W-:Y:S01]  /*22960*/  @!P1 LDGSTS.E.BYPASS.LTC128B.128 [R8+0x15400], desc[UR4][R4.64], !P0 ;  /* 0x1540000004089fae */ /* 0x0001e2000c101d44 */
[----:B------:R-:W-:-:S03]  /*22970*/  ISETP.GE.AND P1, PT, R3, R33, PT ;  /* 0x000000210300720c */ /* 0x000fc60003f26270 */
[----:B------:R-:W-:Y:S04]  /*22980*/  SHFL.IDX PT, R3, R2, 0x3, 0x181f ;  /* 0x00781f0002037f89 */ /* 0x000fe800000e0000 */
[----:B0-----:R-:W0:Y:S06]  /*22990*/  SHFL.IDX PT, R4, R0, 0x3, 0x181f ;  /* 0x00781f0000047f89 */ /* 0x001e2c00000e0000 */
        /* <DEDUP_REMOVED lines=8> */
[----:B0-----:R-:W-:-:S04]  /*22a20*/  @!P1 IADD3 R4, P2, R35, R4, RZ ;  /* 0x0000000423049210 */ /* 0x001fc80007f5e0ff */
[----:B------:R-:W-:-:S05]  /*22a30*/  @!P1 IADD3.X R3, RZ, R3, RZ, P2, !PT ;  /* 0x00000003ff039210 */ /* 0x000fca00017fe4ff */
        /* <DEDUP_REMOVED lines=8> */
[----:B------:R-:W-:Y:S01]  /*22ac0*/  @!P1 IMAD.MOV.U32 R5, RZ, RZ, R3 ;  /* 0x000000ffff059224 */ /* 0x000fe200078e0003 */
[----:B------:R-:W-:-:S04]  /*22ad0*/  IADD3 R3, R17, 0x60, RZ ;  /* 0x0000006011037810 */ /* 0x000fc80007ffe0ff */
[----:B------:R0:W-:Y:S01]  /*22ae0*/  @!P1 LDGSTS.E.BYPASS.LTC128B.128 [R8+0x16c00], desc[UR4][R4.64], !P0 ;  /* 0x16c0000004089fae */ /* 0x0001e2000c101d44 */
[----:B------:R-:W-:-:S03]  /*22af0*/  ISETP.GE.AND P2, PT, R3, R33, PT ;  /* 0x000000210300720c */ /* 0x000fc60003f46270 */
[----:B------:R-:W-:Y:S04]  /*22b00*/  SHFL.IDX PT, R3, R2, 0x6, 0x181f ;  /* 0x00d81f0002037f89 */ /* 0x000fe800000e0000 */
[----:B0-----:R-:W0:Y:S04]  /*22b10*/  SHFL.IDX PT, R4, R0, 0x6, 0x181f ;  /* 0x00d81f0000047f89 */ /* 0x001e2800000e0000 */
[----:B------:R-:W1:Y:S02]  /*22b20*/  SHFL.IDX PT, R0, R0, 0x7, 0x181f ;  /* 0x00f81f0000007f89 */ /* 0x000e6400000e0000 */
[----:B0-----:R-:W-:-:S05]  /*22b30*/  @!P2 IADD3 R4, P1, R35, R4, RZ ;  /* 0x000000042304a210 */ /* 0x001fca0007f3e0ff */
[----:B------:R-:W-:-:S04]  /*22b40*/  @!P2 IMAD.X R3, RZ, RZ, R3, P1 ;  /* 0x000000ffff03a224 */ /* 0x000fc800008e0603 */
[----:B------:R-:W-:Y:S02]  /*22b50*/  @!P2 IMAD.MOV.U32 R5, RZ, RZ, R3 ;  /* 0x000000ffff05a224 */ /* 0x000fe400078e0003 */
[----:B------:R0:W2:Y:S04]  /*22b60*/  SHFL.IDX PT, R3, R2, 0x7, 0x181f ;  /* 0x00f81f0002037f89 */ /* 0x0000a800000e0000 */
[----:B-1----:R0:W-:Y:S02]  /*22b70*/  @!P2 LDGSTS.E.BYPASS.LTC128B.128 [R8+0x17400], desc[UR4][R4.64], !P0 ;  /* 0x174000000408afae */ /* 0x0021e4000c101d44 */
.L_x_10409:
[----:B------:R-:W-:Y:S01]  /*22b80*/  VIADD R17, R17, 0x70 ;  /* 0x0000007011117836 */ /* 0x000fe20000000000 */
[----:B------:R-:W-:-:S04]  /*22b90*/  ULDC.64 UR4, c[0x0][0x208] ;  /* 0x0000820000047ab9 */ /* 0x000fc80000000a00 */
        /* <DEDUP_REMOVED lines=9> */
.L_x_10157:
[----:B------:R-:W-:Y:S02]  /*22c30*/  PLOP3.LUT P1, PT, P1, P0, PT, 0xa2, 0x0 ;  /* 0x000000000000781c */ /* 0x000fe40000f21472 */
[----:B------:R-:W-:-:S08]  /*22c40*/  @P0 R2UR P1, UR4, R23 ;  /* 0x00000000170402ca */ /* 0x000fd00000020000 */
[----:B------:R-:W-:-:S05]  /*22c50*/  @P0 PLOP3.LUT P0, PT, P1, PT, PT, 0x80, 0x0 ;  /* 0x000000000000081c */ /* 0x000fca0000f0f070 */
[----:B------:R-:W-:Y:S01]  /*22c60*/  @!P1 SYNCS.ARRIVE.TRANS64.RED.A0T1 RZ, [UR4+0x22800], RZ ;  /* 0x022800ffffff99a7 */ /* 0x000fe20008200404 */
[----:B------:R-:W-:Y:S07]  /*22c70*/  @!P1 ARRIVES.LDGSTSBAR.64.TRANSCNT [UR4+0x22800] ;  /* 0x02280000ff0099b0 */ /* 0x000fee0008000a84 */
[----:B------:R-:W-:Y:S05]  /*22c80*/  @P0 BRA.U.ANY `(.L_x_10157) ;  /* 0xfffffffd00e80947 */ /* 0x000fea000393ffff */
[----:B0-----:R-:W2:Y:S02]  /*22c90*/  LDL.LU R2, [R1+0x3c] ;  /* 0x00003c0001027983 */ /* 0x001ea40000300800 */
[----:B--2---:R-:W-:-:S04]  /*22ca0*/  IADD3 R2, R2, 0x1, RZ ;  /* 0x0000000102027810 */ /* 0x004fc80007ffe0ff */
[----:B------:R-:W-:Y:S01]  /*22cb0*/  LEA.HI R0, R2, R2, RZ, 0x1 ;  /* 0x0000000202007211 */ /* 0x000fe200078f08ff */
[----:B------:R0:W-:Y:S03]  /*22cc0*/  STL [R1+0x3c], R2 ;  /* 0x00003c0201007387 */ /* 0x0001e60000100800 */
[----:B------:R-:W-:-:S05]  /*22cd0*/  LOP3.LUT R0, R0, 0xfffffffe, RZ, 0xc0, !PT ;  /* 0xfffffffe00007812 */ /* 0x000fca00078ec0ff */
[----:B------:R-:W-:-:S05]  /*22ce0*/  IMAD.IADD R0, R2, 0x1, -R0 ;  /* 0x0000000102007824 */ /* 0x000fca00078e0a00 */
[----:B------:R-:W-:Y:S01]  /*22cf0*/  SHF.L.U32 R0, R0, 0x1f, RZ ;  /* 0x0000001f00007819 */ /* 0x000fe200000006ff */
[----:B------:R-:W-:Y:S01]  /*22d00*/  NOP ;  /* 0x0000000000007918 */ /* 0x000fe20000000000 */
[----:B------:R0:W-:Y:S01]  /*22d10*/  SYNCS.ARRIVE.TRANS64.A1T0 RZ, [R23+URZ+0x22800], RZ ;  /* 0x022800ff17ff79a7 */ /* 0x0001e2000810003f */
[----:B------:R-:W-:Y:S01]  /*22d20*/  BSSY B0, `(.L_x_10158) ;  /* 0x0000004000007945 */ /* 0x000fe20003800000 */
[----:B------:R-:W-:Y:S01]  /*22d30*/  ISETP.GE.AND P1, PT, R36, 0x2, PT ;  /* 0x000000022400780c */ /* 0x000fe20003f26270 */
[----:B------:R-:W1:Y:S02]  /*22d40*/  SYNCS.PHASECHK.TRANS64.TRYWAIT P0, [R23+URZ+0x22820], R0 ;  /* 0x02282000170075a7 */ /* 0x000e64000800017f */
[----:B01----:R-:W-:Y:S10]  /*22d50*/  @!P0 BRA `(.L_x_10159) ;  /* 0x0000008800448947 */ /* 0x003ff40003800000 */
.L_x_10410:
[----:B------:R-:W-:Y:S05]  /*22d60*/  BSYNC B0 ;  /* 0x0000000000007941 */ /* 0x000fea0003800000 */
.L_x_10158:
[----:B------:R-:W-:Y:S05]  /*22d70*/  @!P1 BRA `(.L_x_10160) ;  /* 0x0000001800a89947 */ /* 0x000fea0003800000 */
[----:B------:R1:W5:Y:S01]  /*22d80*/  LDL.LU R27, [R1+0x4] ;  /* 0x00000400011b7983 */ /* 0x0003620000300800 */
[----:B------:R-:W-:Y:S02]  /*22d90*/  VIADD R36, R36, 0xfffffffe ;  /* 0xfffffffe24247836 */ /* 0x000fe40000000000 */
[----:B------:R-:W-:-:S07]  /*22da0*/  IMAD.MOV.U32 R26, RZ, RZ, R34 ;  /* 0x000000ffff1a7224 */ /* 0x000fce00078e0022 */
.L_x_10180:
[----:B0-----:R-:W2:Y:S01]  /*22db0*/  LDL R0, [R1+0x10] ;  /* 0x0000100001007983 */ /* 0x001ea20000100800 */
[----:B------:R-:W0:Y:S03]  /*22dc0*/  LDC R7, c[0x0][0x430] ;  /* 0x00010c00ff077b82 */ /* 0x000e260000000800 */
[----:B---3--:R-:W3:Y:S04]  /*22dd0*/  LDL R9, [R1+0x14] ;  /* 0x0000140001097983 */ /* 0x008ee80000100800 */
[----:B------:R-:W4:Y:S01]  /*22de0*/  LDL R10, [R1] ;  /* 0x00000000010a7983 */ /* 0x000f220000100800 */
[----:B------:R-:W1:Y:S01]  /*22df0*/  S2R R2, SR_TID.X ;  /* 0x0000000000027919 */ /* 0x000e620000002100 */
[----:B------:R-:W1:Y:S01]  /*22e00*/  S2R R8, SR_TID.X ;  /* 0x0000000000087919 */ /* 0x000e620000002100 */
        /* <DEDUP_REMOVED lines=25> */
[----:B------:R-:W-:-:S04]  /*22fa0*/  @P0 IMAD.HI.U32 R6, R0, R6, RZ ;  /* 0x0000000600060227 */ /* 0x000fc800078e00ff */
        /* <DEDUP_REMOVED lines=12> */
[----:B------:R-:W-:Y:S01]  /*23070*/  LEA.HI.X R9, R2, UR7, R3, 0x2, P0 ;  /* 0x0000000702097c11 */ /* 0x000fe200080f1403 */
[--C-:B------:R-:W-:Y:S01]  /*23080*/  @!P1 IMAD.MOV.U32 R2, RZ, RZ, R5.reuse ;  /* 0x000000ffff029224 */ /* 0x100fe200078e0005 */
[----:B------:R-:W-:-:S03]  /*23090*/  @!P1 SHF.R.S32.HI R3, RZ, 0x1f, R5 ;  /* 0x0000001fff039819 */ /* 0x000fc60000011405 */
[----:B------:R0:W2:Y:S01]  /*230a0*/  LDG.E R5, desc[UR8][R8.64] ;  /* 0x0000000808057981 */ /* 0x0000a2000c1e1900 */
[----:B------:R-:W-:-:S04]  /*230b0*/  @!P1 IMAD.WIDE.U32 R2, R10, UR4, R2 ;  /* 0x000000040a029c25 */ /* 0x000fc8000f8e0002 */
[----:B------:R-:W-:Y:S01]  /*230c0*/  @!P1 IMAD.IADD R0, R0, 0x1, R3 ;  /* 0x0000000100009824 */ /* 0x000fe200078e0203 */
[----:B------:R-:W-:Y:S01]  /*230d0*/  @!P1 LEA R10, P0, R2, UR6, 0x2 ;  /* 0x00000006020a9c11 */ /* 0x000fe2000f8010ff */
[----:B------:R-:W-:Y:S01]  /*230e0*/  VIADD R34, R26, 0x1 ;  /* 0x000000011a227836 */ /* 0x000fe20000000000 */
[----:B0-----:R-:W-:Y:S02]  /*230f0*/  MOV R8, RZ ;  /* 0x000000ff00087202 */ /* 0x001fe40000000f00 */
[----:B------:R-:W-:Y:S01]  /*23100*/  @!P1 LEA.HI.X R11, R2, UR7, R0, 0x2, P0 ;  /* 0x00000007020b9c11 */ /* 0x000fe200080f1400 */
[----:B------:R-:W-:Y:S01]  /*23110*/  IMAD.MOV.U32 R0, RZ, RZ, R36 ;  /* 0x000000ffff007224 */ /* 0x000fe200078e0024 */
[----:B------:R-:W-:-:S03]  /*23120*/  ISETP.NE.AND P0, PT, R34, 0x2, PT ;  /* 0x000000022200780c */ /* 0x000fc60003f05270 */
[----:B-----5:R0:W5:Y:S01]  /*23130*/  @!P1 LDG.E R8, desc[UR8][R10.64] ;  /* 0x000000080a089981 */ /* 0x020162000c1e1900 */
[----:B------:R-:W-:Y:S02]  /*23140*/  ISETP.GT.AND P1, PT, R0, RZ, PT ;  /* 0x000000ff0000720c */ /* 0x000fe40003f24270 */
[----:B------:R-:W-:-:S04]  /*23150*/  SEL R0, RZ, 0x1, P0 ;  /* 0x00000001ff007807 */ /* 0x000fc80000000000 */
[----:B------:R-:W-:-:S05]  /*23160*/  LOP3.LUT R6, R27, R0, RZ, 0x3c, !PT ;  /* 0x000000001b067212 */ /* 0x000fca00078e3cff */
[----:B------:R0:W-:Y:S01]  /*23170*/  STL [R1+0x4], R6 ;  /* 0x0000040601007387 */ /* 0x0001e20000100800 */
[----:B------:R-:W-:Y:S01]  /*23180*/  LOP3.LUT P2, RZ, R22, 0x4, RZ, 0xc0, !PT ;  /* 0x0000000416ff7812 */ /* 0x000fe2000784c0ff */
[----:B------:R-:W-:Y:S01]  /*23190*/  VIADD R36, R36, 0xffffffff ;  /* 0xffffffff24247836 */ /* 0x000fe20000000000 */
[----:B------:R-:W-:Y:S02]  /*231a0*/  SEL R34, R34, RZ, P0 ;  /* 0x000000ff22227207 */ /* 0x000fe40000000000 */
[----:B--2---:R-:W-:-:S09]  /*231b0*/  SHF.R.S32.HI R31, RZ, 0x1f, R5 ;  /* 0x0000001fff1f7819 */ /* 0x004fd20000011405 */
[----:B0-----:R-:W-:Y:S05]  /*231c0*/  @!P2 BRA `(.L_x_10161) ;  /* 0x000000000004a947 */ /* 0x001fea0003800000 */
[----:B------:R-:W-:Y:S01]  /*231d0*/  BPT.TRAP 0x1 ;  /* 0x000000040000795c */ /* 0x000fe20000300000 */
.L_x_10161:
[----:B------:R-:W-:Y:S01]  /*231e0*/  IMAD R0, R34, 0x8, R23 ;  /* 0x0000000822007824 */ /* 0x000fe200078e0217 */
[----:B------:R-:W-:Y:S01]  /*231f0*/  SHF.L.U32 R33, R6, 0x1f, RZ ;  /* 0x0000001f06217819 */ /* 0x000fe200000006ff */
[----:B------:R-:W-:Y:S01]  /*23200*/  BSSY B0, `(.L_x_10162) ;  /* 0x0000004000007945 */ /* 0x000fe20003800000 */
[----:B------:R-:W-:Y:S02]  /*23210*/  SHF.R.S32.HI R32, RZ, 0x1f, R4 ;  /* 0x0000001fff207819 */ /* 0x000fe40000011404 */
[----:B------:R-:W0:Y:S02]  /*23220*/  SYNCS.PHASECHK.TRANS64.TRYWAIT P0, [R0+URZ+0x22880], R33 ;  /* 0x02288021000075a7 */ /* 0x000e24000800017f */
[----:B0-----:R-:W-:Y:S05]  /*23230*/  @!P0 BRA `(.L_x_10163) ;  /* 0x0000008400208947 */ /* 0x001fea0003800000 */
.L_x_10411:
[----:B------:R-:W-:Y:S05]  /*23240*/  BSYNC B0 ;  /* 0x0000000000007941 */ /* 0x000fea0003800000 */
.L_x_10162:
        /* <DEDUP_REMOVED lines=11> */
[----:B------:R-:W1:Y:S04]  /*23300*/  LDC R11, c[0x0][0x2f4] ;  /* 0x0000bd00ff0b7b82 */ /* 0x000e680000000800 */
[----:B------:R-:W-:Y:S01]  /*23310*/  IADD3 R3, R3, R6, RZ ;  /* 0x0000000603037210 */ /* 0x000fe20007ffe0ff */
[----:B------:R-:W-:-:S04]  /*23320*/  IMAD R6, R31, UR6, RZ ;  /* 0x000000061f067c24 */ /* 0x000fc8000f8e02ff */
[C---:B------:R-:W-:Y:S02]  /*23330*/  IMAD R6, R5.reuse, UR7, R6 ;  /* 0x0000000705067c24 */ /* 0x040fe4000f8e0206 */
[----:B------:R-:W-:-:S04]  /*23340*/  IMAD.WIDE.U32 R2, R5, UR6, R2 ;  /* 0x0000000605027c25 */ /* 0x000fc8000f8e0002 */
[----:B------:R-:W-:Y:S02]  /*23350*/  IMAD.IADD R3, R3, 0x1, R6 ;  /* 0x0000000103037824 */ /* 0x000fe400078e0206 */
[----:B------:R-:W-:Y:S02]  /*23360*/  IMAD R6, R29, UR6, RZ ;  /* 0x000000061d067c24 */ /* 0x000fe4000f8e02ff */
[----:B------:R-:W-:-:S04]  /*23370*/  IMAD.WIDE.U32 R2, R18, UR8, R2 ;  /* 0x0000000812027c25 */ /* 0x000fc8000f8e0002 */
[----:B------:R-:W-:Y:S01]  /*23380*/  IMAD R6, R8, UR7, R6 ;  /* 0x0000000708067c24 */ /* 0x000fe2000f8e0206 */
[----:B------:R-:W-:Y:S02]  /*23390*/  IADD3 R10, P0, R2, UR10, RZ ;  /* 0x0000000a020a7c10 */ /* 0x000fe4000ff1e0ff */
[----:B-1----:R-:W-:Y:S01]  /*233a0*/  ISETP.GE.AND P2, PT, R35, R11, PT ;  /* 0x0000000b2300720c */ /* 0x002fe20003f46270 */
[----:B--2---:R-:W-:-:S04]  /*233b0*/  IMAD R17, R9, UR8, RZ ;  /* 0x0000000809117c24 */ /* 0x004fc8000f8e02ff */
        /* <DEDUP_REMOVED lines=15> */
[----:B------:R-:W-:Y:S01]  /*234b0*/  IADD3 R6, R23, R6, RZ ;  /* 0x0000000617067210 */ /* 0x000fe20007ffe0ff */
[----:B------:R-:W-:Y:S02]  /*234c0*/  ULDC.64 UR4, c[0x0][0x208] ;  /* 0x0000820000047ab9 */ /* 0x000fe40000000a00 */
        /* <DEDUP_REMOVED lines=46> */
.L_x_10433:
[----:B--2---:R-:W-:Y:S01]  /*237b0*/  IADD3 R2, P0, R35, R2, RZ ;  /* 0x0000000223027210 */ /* 0x004fe20007f1e0ff */
[----:B------:R-:W-:-:S04]  /*237c0*/  ULDC.64 UR4, c[0x0][0x208] ;  /* 0x0000820000047ab9 */ /* 0x000fc80000000a00 */
[----:B------:R-:W-:Y:S01]  /*237d0*/  IMAD.X R3, RZ, RZ, R17, P0 ;  /* 0x000000ffff037224 */ /* 0x000fe200000e0611 */
[----:B------:R-:W-:-:S04]  /*237e0*/  PLOP3.LUT P0, PT, PT, PT, PT, 0x80, 0x0 ;  /* 0x000000000000781c */ /* 0x000fc80003f0f070 */
[----:B------:R-:W-:Y:S01]  /*237f0*/  @!PT LDS RZ, [RZ] ;  /* 0x00000000fffff984 */ /* 0x000fe20000000800 */
[----:B------:R-:W-:Y:S01]  /*23800*/  @!PT LDS RZ, [RZ] ;  /* 0x00000000fffff984 */ /* 0x000fe20000000800 */
[----:B------:R-:W-:Y:S01]  /*23810*/  @!PT LDS RZ, [RZ] ;  /* 0x00000000fffff984 */ /* 0x000fe20000000800 */
[----:B------:R2:W-:Y:S01]  /*23820*/  LDGSTS.E.BYPASS.LTC128B.128 [R6+0xec00], desc[UR4][R2.64], !P2 ;  /* 0x0ec0000002067fae */ /* 0x0005e2000d101d44 */
[----:B------:R-:W-:-:S08]  /*23830*/  NOP ;  /* 0x0000000000007918 */ /* 0x000fd00000000000 */
.L_x_10165:
        /* <DEDUP_REMOVED lines=10> */
.L_x_10166:
[----:B------:R3:W-:Y:S01]  /*238e0*/  SYNCS.ARRIVE.TRANS64.A1T0 RZ, [R0+URZ+0x22870], RZ ;  /* 0x022870ff00ff79a7 */ /* 0x0007e2000810003f */
[----:B------:R-:W-:Y:S05]  /*238f0*/  @!P3 BRA `(.L_x_10167) ;  /* 0x000000000004b947 */ /* 0x000fea0003800000 */
[----:B------:R-:W-:Y:S01]  /*23900*/  BPT.TRAP 0x1 ;  /* 0x000000040000795c */ /* 0x000fe20000300000 */
.L_x_10167:
[----:B------:R-:W4:Y:S01]  /*23910*/  SYNCS.PHASECHK.TRANS64.TRYWAIT P0, [R0+URZ+0x22840], R33 ;  /* 0x02284021000075a7 */ /* 0x000f22000800017f */
[----:B------:R-:W-:Y:S04]  /*23920*/  BSSY B0, `(.L_x_10168) ;  /* 0x0000002000007945 */ /* 0x000fe80003800000 */
[----:B----4-:R-:W-:Y:S05]  /*23930*/  @!P0 BRA `(.L_x_10169) ;  /* 0x0000008800448947 */ /* 0x010fea0003800000 */
.L_x_10434:
[----:B------:R-:W-:Y:S05]  /*23940*/  BSYNC B0 ;  /* 0x0000000000007941 */ /* 0x000fea0003800000 */
.L_x_10168:
[----:B------:R-:W5:Y:S01]  /*23950*/  LDL R10, [R1+0xc] ;  /* 0x00000c00010a7983 */ /* 0x000f620000100800 */
[----:B------:R-:W-:Y:S01]  /*23960*/  ULDC.64 UR4, c[0x0][0x310] ;  /* 0x0000c40000047ab9 */ /* 0x000fe20000000a00 */
[----:B------:R-:W-:Y:S01]  /*23970*/  ULDC.64 UR6, c[0x0][0x300] ;  /* 0x0000c00000067ab9 */ /* 0x000fe20000000a00 */
[----:B-1----:R-:W-:Y:S02]  /*23980*/  IMAD R9, R31, UR4, RZ ;  /* 0x000000041f097c24 */ /* 0x002fe4000f8e02ff */
[----:B--2---:R-:W-:-:S04]  /*23990*/  IMAD.WIDE.U32 R2, R5, UR4, RZ ;  /* 0x0000000405027c25 */ /* 0x004fc8000f8e00ff */
[----:B------:R-:W-:Y:S02]  /*239a0*/  IMAD R9, R5, UR5, R9 ;  /* 0x0000000505097c24 */ /* 0x000fe4000f8e0209 */
[----:B------:R-:W-:-:S03]  /*239b0*/  IMAD R32, R32, UR6, RZ ;  /* 0x0000000620207c24 */ /* 0x000fc6000f8e02ff */
[----:B------:R-:W-:Y:S01]  /*239c0*/  IADD3 R3, R3, R9, RZ ;  /* 0x0000000903037210 */ /* 0x000fe20007ffe0ff */
        /* <DEDUP_REMOVED lines=17> */
[----:B-----5:R-:W-:Y:S01]  /*23ae0*/  IMAD R8, R10, UR4, RZ ;  /* 0x000000040a087c24 */ /* 0x020fe2000f8e02ff */
        /* <DEDUP_REMOVED lines=8> */
[----:B------:R-:W1:Y:S01]  /*23b70*/  SHFL.IDX PT, R2, R4, RZ, 0x181f ;  /* 0x00181fff04027589 */ /* 0x000e6200000e0000 */
[----:B------:R-:W-:-:S03]  /*23b80*/  ULDC.64 UR4, c[0x0][0x208] ;  /* 0x0000820000047ab9 */ /* 0x000fc60000000a00 */
[----:B------:R-:W2:Y:S04]  /*23b90*/  SHFL.IDX PT, R3, R5, RZ, 0x181f ;  /* 0x00181fff05037589 */ /* 0x000ea800000e0000 */
[----:B------:R-:W5:Y:S04]  /*23ba0*/  SHFL.IDX PT, R10, R4, 0x1, 0x181f ;  /* 0x00381f00040a7f89 */ /* 0x000f6800000e0000 */
[----:B------:R-:W0:Y:S01]  /*23bb0*/  SHFL.IDX PT, R9, R5, 0x1, 0x181f ;  /* 0x00381f0005097f89 */ /* 0x000e2200000e0000 */
[----:B-1----:R-:W-:-:S04]  /*23bc0*/  IADD3 R2, P0, R35, R2, RZ ;  /* 0x0000000223027210 */ /* 0x002fc80007f1e0ff */
[----:B--2---:R-:W-:-:S05]  /*23bd0*/  IADD3.X R3, RZ, R3, RZ, P0, !PT ;  /* 0x00000003ff037210 */ /* 0x004fca00007fe4ff */
        /* <DEDUP_REMOVED lines=41> */
.L_x_10456:
[----:B-1----:R-:W-:Y:S01]  /*23e70*/  IADD3 R2, P0, R35, R2, RZ ;  /* 0x0000000223027210 */ /* 0x002fe20007f1e0ff */
        /* <DEDUP_REMOVED lines=8> */
.L_x_10171:
        /* <DEDUP_REMOVED lines=10> */
.L_x_10172:
[----:B------:R3:W-:Y:S02]  /*23fa0*/  SYNCS.ARRIVE.TRANS64.A1T0 RZ, [R0+URZ+0x22830], RZ ;  /* 0x022830ff00ff79a7 */ /* 0x0007e4000810003f */
[----:B---34-:R-:W-:-:S04]  /*23fb0*/  MOV R0, UR36 ;  /* 0x0000002400007c02 */ /* 0x018fc80008000f00 */
[----:B------:R-:W-:-:S13]  /*23fc0*/  ISETP.NE.AND P0, PT, R0, 0x3, PT ;  /* 0x000000030000780c */ /* 0x000fda0003f05270 */
[----:B------:R-:W-:Y:S05]  /*23fd0*/  @!P0 BRA `(.L_x_10173) ;  /* 0x0000000000048947 */ /* 0x000fea0003800000 */
[----:B------:R-:W-:Y:S01]  /*23fe0*/  BPT.TRAP 0x1 ;  /* 0x000000040000795c */ /* 0x000fe20000300000 */
.L_x_10173:
[----:B------:R-:W-:Y:S01]  /*23ff0*/  LOP3.LUT R0, R27, 0x1, RZ, 0x3c, !PT ;  /* 0x000000011b007812 */ /* 0x000fe200078e3cff */
[----:B-1----:R-:W-:Y:S01]  /*24000*/  IMAD R2, R26, 0x8, R23 ;  /* 0x000000081a027824 */ /* 0x002fe200078e0217 */
[----:B------:R-:W-:Y:S02]  /*24010*/  BSSY B0, `(.L_x_10174) ;  /* 0x0000004000007945 */ /* 0x000fe40003800000 */
[----:B------:R-:W-:-:S04]  /*24020*/  SHF.L.U32 R0, R0, 0x1f, RZ ;  /* 0x0000001f00007819 */ /* 0x000fc800000006ff */
[----:B------:R-:W1:Y:S02]  /*24030*/  SYNCS.PHASECHK.TRANS64.TRYWAIT P2, [R2+URZ+0x22870], R0 ;  /* 0x02287000020075a7 */ /* 0x000e64000804017f */
[----:B-1----:R-:W-:Y:S05]  /*24040*/  @!P2 BRA `(.L_x_10175) ;  /* 0x0000008c0058a947 */ /* 0x002fea0003800000 */
.L_x_10457:
[----:B------:R-:W-:Y:S05]  /*24050*/  BSYNC B0 ;  /* 0x0000000000007941 */ /* 0x000fea0003800000 */
.L_x_10174:
[----:B------:R-:W-:-:S13]  /*24060*/  LOP3.LUT P2, RZ, R22, 0x4, RZ, 0xc0, !PT ;  /* 0x0000000416ff7812 */ /* 0x000fda000784c0ff */
[----:B------:R-:W-:Y:S05]  /*24070*/  @!P2 BRA `(.L_x_10176) ;  /* 0x000000000004a947 */ /* 0x000fea0003800000 */
[----:B------:R-:W-:Y:S01]  /*24080*/  BPT.TRAP 0x1 ;  /* 0x000000040000795c */ /* 0x000fe20000300000 */
.L_x_10176:
[----:B------:R-:W-:Y:S01]  /*24090*/  SHF.L.U32 R3, R27, 0x1f, RZ ;  /* 0x0000001f1b037819 */ /* 0x000fe200000006ff */
[----:B-1----:R-:W-:-:S03]  /*240a0*/  IMAD R0, R26, 0x5000, RZ ;  /* 0x000050001a007824 */ /* 0x002fc600078e02ff */
[----:B------:R-:W1:Y:S02]  /*240b0*/  SYNCS.PHASECHK.TRANS64.TRYWAIT P2, [R2+URZ+0x22860], R3 ;  /* 0x02286003020075a7 */ /* 0x000e64000804017f */
[----:B-1----:R-:W-:Y:S05]  /*240c0*/  @!P2 BRA `(.L_x_10177) ;  /* 0x0000008c004ca947 */ /* 0x002fea0003800000 */
.L_x_10458:
[----:B------:R-:W2:Y:S01]  /*240d0*/  LDL R12, [R1+0x1c] ;  /* 0x00001c00010c7983 */ /* 0x000ea20000100800 */
[----:B-1----:R-:W-:Y:S01]  /*240e0*/  LOP3.LUT R3, R0, R28, RZ, 0xfc, !PT ;  /* 0x0000001c00037212 */ /* 0x002fe200078efcff */
[----:B------:R-:W-:Y:S05]  /*240f0*/  WARPSYNC.ALL ;  /* 0x0000000000007948 */ /* 0x000fea0003800000 */
[----:B------:R-:W-:Y:S01]  /*24100*/  IMAD.IADD R3, R23, 0x1, R3 ;  /* 0x0000000117037824 */ /* 0x000fe200078e0203 */
[----:B------:R-:W-:Y:S02]  /*24110*/  LOP3.LUT R17, R25, 0x1800, RZ, 0xfc, !PT ;  /* 0x0000180019117812 */ /* 0x000fe400078efcff */
[----:B------:R-:W-:-:S02]  /*24120*/  LOP3.LUT P2, RZ, R22, 0x4, RZ, 0xc0, !PT ;  /* 0x0000000416ff7812 */ /* 0x000fc4000784c0ff */
[----:B------:R-:W1:Y:S02]  /*24130*/  LDSM.16.MT88.4 R8, [R3+0xa400] ;  /* 0x00a400000308783b */ /* 0x000e640000004200 */
[C-C-:B-1----:R-:W-:Y:S02]  /*24140*/  PRMT R4, R8.reuse, 0x6420, R9.reuse ;  /* 0x0000642008047816 */ /* 0x142fe40000000009 */
[----:B------:R-:W-:Y:S02]  /*24150*/  PRMT R5, R8, 0x7531, R9 ;  /* 0x0000753108057816 */ /* 0x000fe40000000009 */
[C-C-:B------:R-:W-:Y:S02]  /*24160*/  PRMT R6, R10.reuse, 0x6420, R11.reuse ;  /* 0x000064200a067816 */ /* 0x140fe4000000000b */
[----:B0-----:R-:W-:Y:S02]  /*24170*/  PRMT R7, R10, 0x7531, R11 ;  /* 0x000075310a077816 */ /* 0x001fe4000000000b */
[----:B--2---:R-:W-:-:S02]  /*24180*/  IADD3 R3, R23, R12, R0 ;  /* 0x0000000c17037210 */ /* 0x004fc40007ffe000 */
        /* <DEDUP_REMOVED lines=68> */
[----:B0-----:R-:W-:Y:S01]  /*245d0*/  VIADD R12, R0, 0x4000 ;  /* 0x00004000000c7836 */ /* 0x001fe20000000000 */
[----:B------:R-:W-:-:S04]  /*245e0*/  IADD3 R0, R24, R17, R0 ;  /* 0x0000001118007210 */ /* 0x000fc80007ffe000 */
        /* <DEDUP_REMOVED lines=24> */
.L_x_10178:
[----:B-1----:R1:W-:Y:S01]  /*24770*/  SYNCS.ARRIVE.TRANS64.A1T0 RZ, [R2+URZ+0x22850], RZ ;  /* 0x022850ff02ff79a7 */ /* 0x0023e2000810003f */
[----:B------:R-:W-:Y:S06]  /*24780*/  BAR.SYNC.DEFER_BLOCKING 0x2, 0x80 ;  /* 0x0082000000007b1d */ /* 0x000fec0000010000 */
[----:B------:R-:W-:Y:S05]  /*24790*/  @!P0 BRA `(.L_x_10179) ;  /* 0x0000000000048947 */ /* 0x000fea0003800000 */
[----:B------:R-:W-:Y:S01]  /*247a0*/  BPT.TRAP 0x1 ;  /* 0x000000040000795c */ /* 0x000fe20000300000 */
.L_x_10179:
[----:B0-----:R-:W2:Y:S01]  /*247b0*/  LDL R0, [R1+0x18] ;  /* 0x0000180001007983 */ /* 0x001ea20000100800 */
[----:B-1----:R-:W-:Y:S02]  /*247c0*/  VIADD R2, R2, 0x22880 ;  /* 0x0002288002027836 */ /* 0x002fe40000000000 */
[----:B------:R-:W-:Y:S01]  /*247d0*/  IMAD.MOV.U32 R26, RZ, RZ, R34 ;  /* 0x000000ffff1a7224 */ /* 0x000fe200078e0022 */
[----:B------:R3:W5:Y:S02]  /*247e0*/  LDL R27, [R1+0x4] ;  /* 0x00000400011b7983 */ /* 0x0007640000100800 */
[----:B--2---:R-:W-:-:S04]  /*247f0*/  PRMT R2, R0, 0x654, R2 ;  /* 0x0000065400027816 */ /* 0x004fc80000000002 */
[----:B------:R3:W-:Y:S01]  /*24800*/  SYNCS.ARRIVE.TRANS64.RED.A1T0 RZ, [R2+URZ], RZ ;  /* 0x000000ff02ff79a7 */ /* 0x0007e2000810043f */
[----:B------:R-:W-:Y:S05]  /*24810*/  @P1 BRA `(.L_x_10180) ;  /* 0xffffffe400641947 */ /* 0x000fea000383ffff */
.L_x_10160:
[----:B0-----:R-:W3:Y:S01]  /*24820*/  S2R R0, SR_TID.X ;  /* 0x0000000000007919 */ /* 0x001ee20000002100 */
[----:B------:R-:W-:Y:S01]  /*24830*/  BSSY B0, `(.L_x_10181) ;  /* 0x0000013000007945 */ /* 0x000fe20003800000 */
[----:B---3--:R-:W-:Y:S01]  /*24840*/  LOP3.LUT R2, R0, 0x7f, RZ, 0xc0, !PT ;  /* 0x0000007f00027812 */ /* 0x008fe200078ec0ff */
[----:B------:R-:W-:-:S03]  /*24850*/  IMAD.U32 R0, RZ, RZ, UR36 ;  /* 0x00000024ff007e24 */ /* 0x000fc6000f8e00ff */
[----:B------:R-:W-:Y:S02]  /*24860*/  ISETP.NE.AND P1, PT, R2, RZ, PT ;  /* 0x000000ff0200720c */ /* 0x000fe40003f25270 */
[----:B------:R-:W-:-:S11]  /*24870*/  ISETP.NE.AND P0, PT, R0, 0x3, PT ;  /* 0x000000030000780c */ /* 0x000fd60003f05270 */
[----:B------:R-:W-:Y:S05]  /*24880*/  @P1 BRA `(.L_x_10182) ;  /* 0x0000000000341947 */ /* 0x000fea0003800000 */
[----:B------:R-:W0:Y:S01]  /*24890*/  S2R R5, SR_LANEID ;  /* 0x0000000000057919 */ /* 0x000e220000000000 */
[----:B------:R-:W-:Y:S01]  /*248a0*/  VOTEU.ANY UR4, UPT, PT ;  /* 0x0000000000047886 */ /* 0x000fe200038e0100 */
[----:B------:R-:W1:Y:S01]  /*248b0*/  LDC.64 R2, c[0x0][0xc60] ;  /* 0x00031800ff027b82 */ /* 0x000e620000000a00 */
[----:B------:R-:W0:Y:S01]  /*248c0*/  FLO.U32 R0, UR4 ;  /* 0x0000000400007d00 */ /* 0x000e2200080e0000 */
[----:B------:R-:W-:Y:S01]  /*248d0*/  ULDC.64 UR6, c[0x0][0x208] ;  /* 0x0000820000067ab9 */ /* 0x000fe20000000a00 */
        /* <DEDUP_REMOVED lines=8> */
.L_x_10182:
[----:B------:R-:W-:Y:S05]  /*24960*/  BSYNC B0 ;  /* 0x0000000000007941 */ /* 0x000fea0003800000 */
.L_x_10181:
[----:B------:R-:W-:Y:S05]  /*24970*/  @!P0 BRA `(.L_x_10183) ;  /* 0x0000000000048947 */ /* 0x000fea0003800000 */
[----:B------:R-:W-:Y:S01]  /*24980*/  BPT.TRAP 0x1 ;  /* 0x000000040000795c */ /* 0x000fe20000300000 */
.L_x_10183:
[----:B------:R-:W2:Y:S01]  /*24990*/  LDL R0, [R1+0x4] ;  /* 0x0000040001007983 */ /* 0x000ea20000100800 */
[----:B------:R-:W-:Y:S01]  /*249a0*/  BSSY B0, `(.L_x_10184) ;  /* 0x0000006000007945 */ /* 0x000fe20003800000 */
[----:B--2---:R-:W-:Y:S02]  /*249b0*/  LOP3.LUT R3, R0, 0x1, RZ, 0x3c, !PT ;  /* 0x0000000100037812 */ /* 0x004fe400078e3cff */
[----:B------:R-:W-:Y:S02]  /*249c0*/  LEA R0, R34, R23, 0x3 ;  /* 0x0000001722007211 */ /* 0x000fe400078e18ff */
[----:B------:R-:W-:-:S04]  /*249d0*/  SHF.L.U32 R3, R3, 0x1f, RZ ;  /* 0x0000001f03037819 */ /* 0x000fc800000006ff */
[----:B------:R-:W0:Y:S02]  /*249e0*/  SYNCS.PHASECHK.TRANS64.TRYWAIT P1, [R0+URZ+0x22870], R3 ;  /* 0x02287003000075a7 */ /* 0x000e24000802017f */
[----:B0-----:R-:W-:Y:S05]  /*249f0*/  @!P1 BRA `(.L_x_10185) ;  /* 0x0000008400149947 */ /* 0x001fea0003800000 */
.L_x_10459:
[----:B------:R-:W-:Y:S05]  /*24a00*/  BSYNC B0 ;  /* 0x0000000000007941 */ /* 0x000fea0003800000 */
.L_x_10184:
[----:B------:R-:W-:-:S13]  /*24a10*/  LOP3.LUT P1, RZ, R22, 0x4, RZ, 0xc0, !PT ;  /* 0x0000000416ff7812 */ /* 0x000fda000782c0ff */
[----:B------:R-:W-:Y:S05]  /*24a20*/  @!P1 BRA `(.L_x_10186) ;  /* 0x0000000000049947 */ /* 0x000fea0003800000 */
[----:B------:R-:W-:Y:S01]  /*24a30*/  BPT.TRAP 0x1 ;  /* 0x000000040000795c */ /* 0x000fe20000300000 */
.L_x_10186:
[----:B------:R-:W0:Y:S02]  /*24a40*/  LDL R2, [R1+0x4] ;  /* 0x0000040001027983 */ /* 0x000e240000100800 */
[----:B0-----:R-:W-:-:S04]  /*24a50*/  SHF.L.U32 R3, R2, 0x1f, RZ ;  /* 0x0000001f02037819 */ /* 0x001fc800000006ff */
[----:B------:R-:W0:Y:S02]  /*24a60*/  SYNCS.PHASECHK.TRANS64.TRYWAIT P1, [R0+URZ+0x22860], R3 ;  /* 0x02286003000075a7 */ /* 0x000e24000802017f */
[----:B0-----:R-:W-:Y:S05]  /*24a70*/  @!P1 BRA `(.L_x_10187) ;  /* 0x0000008400089947 */ /* 0x001fea0003800000 */
.L_x_10460:
[----:B------:R-:W2:Y:S01]  /*24a80*/  LDL R12, [R1+0x1c] ;  /* 0x00001c00010c7983 */ /* 0x000ea20000100800 */
[----:B0-----:R-:W-:Y:S01]  /*24a90*/  IMAD R3, R34, 0x5000, RZ ;  /* 0x0000500022037824 */ /* 0x001fe200078e02ff */
[----:B------:R-:W-:Y:S05]  /*24aa0*/  WARPSYNC.ALL ;  /* 0x0000000000007948 */ /* 0x000fea0003800000 */
[----:B------:R-:W-:Y:S02]  /*24ab0*/  LOP3.LUT R2, R3, R28, RZ, 0xfc, !PT ;  /* 0x0000001c03027212 */ /* 0x000fe400078efcff */
[C---:B------:R-:W-:Y:S02]  /*24ac0*/  LOP3.LUT R20, R25.reuse, 0x1800, RZ, 0xfc, !PT ;  /* 0x0000180019147812 */ /* 0x040fe400078efcff */
[----:B------:R-:W-:Y:S01]  /*24ad0*/  LOP3.LUT R21, R25, 0x4800, RZ, 0xfc, !PT ;  /* 0x0000480019157812 */ /* 0x000fe200078efcff */
[----:B------:R-:W-:Y:S01]  /*24ae0*/  IMAD.IADD R13, R23, 0x1, R2 ;  /* 0x00000001170d7824 */ /* 0x000fe200078e0202 */
[----:B------:R-:W-:-:S04]  /*24af0*/  LOP3.LUT P1, RZ, R22, 0x4, RZ, 0xc0, !PT ;  /* 0x0000000416ff7812 */ /* 0x000fc8000782c0ff */
        /* <DEDUP_REMOVED lines=17> */
[----:B0-----:R-:W-:Y:S01]  /*24c10*/  VIADD R8, R3, 0x1000 ;  /* 0x0000100003087836 */ /* 0x001fe20000000000 */
[----:B------:R-:W-:Y:S02]  /*24c20*/  IADD3 R17, R24, R20, R3 ;  /* 0x0000001418117210 */ /* 0x000fe40007ffe003 */
[----:B------:R-:W-:Y:S02]  /*24c30*/  LOP3.LUT R20, R25, 0x2800, RZ, 0xfc, !PT ;  /* 0x0000280019147812 */ /* 0x000fe400078efcff */
        /* <DEDUP_REMOVED lines=15> */
[----:B------:R0:W-:Y:S02]  /*24d30*/  STSM.16.M88.4 [R17], R8 ;  /* 0x0000000811007844 */ /* 0x0001e40000000200 */
[----:B0-----:R-:W-:Y:S01]  /*24d40*/  VIADD R8, R3, 0x2000 ;  /* 0x0000200003087836 */ /* 0x001fe20000000000 */
[----:B------:R-:W-:Y:S02]  /*24d50*/  IADD3 R17, R24, R20, R3 ;  /* 0x0000001418117210 */ /* 0x000fe40007ffe003 */
        /* <DEDUP_REMOVED lines=16> */
[----:B------:R0:W-:Y:S02]  /*24e60*/  STSM.16.M88.4 [R17], R8 ;  /* 0x0000000811007844 */ /* 0x0001e40000000200 */
[C---:B0-----:R-:W-:Y:S01]  /*24e70*/  IADD3 R8, R3.reuse, 0x3000, RZ ;  /* 0x0000300003087810 */ /* 0x041fe20007ffe0ff */
[----:B------:R-:W-:-:S03]  /*24e80*/  VIADD R17, R3, 0x4000 ;  /* 0x0000400003117836 */ /* 0x000fc60000000000 */
[C---:B------:R-:W-:Y:S02]  /*24e90*/  LOP3.LUT R4, R8.reuse, R28, RZ, 0xfc, !PT ;  /* 0x0000001c08047212 */ /* 0x040fe400078efcff */
[----:B------:R-:W-:-:S03]  /*24ea0*/  LOP3.LUT R8, R8, R25, RZ, 0xfc, !PT ;  /* 0x0000001908087212 */ /* 0x000fc600078efcff */
[----:B------:R-:W-:Y:S02]  /*24eb0*/  IMAD.IADD R18, R23, 0x1, R4 ;  /* 0x0000000117127824 */ /* 0x000fe400078e0204 */
[----:B------:R-:W-:-:S03]  /*24ec0*/  IMAD.IADD R8, R24, 0x1, R8 ;  /* 0x0000000118087824 */ /* 0x000fc600078e0208 */
[----:B------:R0:W1:Y:S02]  /*24ed0*/  LDSM.16.MT88.4 R4, [R18+0xa400] ;  /* 0x00a400001204783b */ /* 0x0000640000004200 */
[C-C-:B0-----:R-:W-:Y:S02]  /*24ee0*/  IADD3 R18, R24.reuse, R20, R3.reuse ;  /* 0x0000001418127210 */ /* 0x141fe40007ffe003 */
[----:B------:R-:W-:Y:S02]  /*24ef0*/  IADD3 R3, R24, R21, R3 ;  /* 0x0000001518037210 */ /* 0x000fe40007ffe003 */
[C-C-:B-1----:R-:W-:Y:S02]  /*24f00*/  PRMT R12, R4.reuse, 0x6420, R5.reuse ;  /* 0x00006420040c7816 */ /* 0x142fe40000000005 */
[----:B------:R-:W-:Y:S02]  /*24f10*/  PRMT R13, R4, 0x7531, R5 ;  /* 0x00007531040d7816 */ /* 0x000fe40000000005 */
[----:B------:R-:W-:-:S02]  /*24f20*/  PRMT R14, R6, 0x6420, R7 ;  /* 0x00006420060e7816 */ /* 0x000fc40000000007 */
[----:B------:R-:W-:Y:S02]  /*24f30*/  PRMT R15, R6, 0x7531, R7 ;  /* 0x00007531060f7816 */ /* 0x000fe40000000007 */
[----:B------:R-:W0:Y:S04]  /*24f40*/  LDSM.16.MT88.4 R4, [R2+0xd400] ;  /* 0x00d400000204783b */ /* 0x000e280000004200 */
[----:B------:R0:W-:Y:S02]  /*24f50*/  STSM.16.M88.4 [R8], R12 ;  /* 0x0000000c08007844 */ /* 0x0001e40000000200 */
[C-C-:B0-----:R-:W-:Y:S02]  /*24f60*/  PRMT R8, R4.reuse, 0x6420, R5.reuse ;  /* 0x0000642004087816 */ /* 0x141fe40000000005 */
[----:B------:R-:W-:-:S02]  /*24f70*/  PRMT R9, R4, 0x7531, R5 ;  /* 0x0000753104097816 */ /* 0x000fc40000000005 */
[----:B------:R-:W-:Y:S02]  /*24f80*/  LOP3.LUT R4, R17, R28, RZ, 0xfc, !PT ;  /* 0x0000001c11047212 */ /* 0x000fe400078efcff */
[C-C-:B------:R-:W-:Y:S02]  /*24f90*/  PRMT R10, R6.reuse, 0x6420, R7.reuse ;  /* 0x00006420060a7816 */ /* 0x140fe40000000007 */
        /* <DEDUP_REMOVED lines=25> */
.L_x_10188:
[----:B-1----:R1:W-:Y:S01]  /*25130*/  SYNCS.ARRIVE.TRANS64.A1T0 RZ, [R0+URZ+0x22850], RZ ;  /* 0x022850ff00ff79a7 */ /* 0x0023e2000810003f */
[----:B------:R-:W-:Y:S06]  /*25140*/  BAR.SYNC.DEFER_BLOCKING 0x2, 0x80 ;  /* 0x0082000000007b1d */ /* 0x000fec0000010000 */
[----:B------:R-:W-:Y:S05]  /*25150*/  @!P0 BRA `(.L_x_10189) ;  /* 0x0000000000048947 */ /* 0x000fea0003800000 */
[----:B------:R-:W-:Y:S01]  /*25160*/  BPT.TRAP 0x1 ;  /* 0x000000040000795c */ /* 0x000fe20000300000 */
.L_x_10189:
[----:B0-----:R-:W2:Y:S04]  /*25170*/  LDL R3, [R1+0x18] ;  /* 0x0000180001037983 */ /* 0x001ea80000100800 */
[----:B------:R-:W3:Y:S01]  /*25180*/  LDL.LU R2, [R1+0x4] ;  /* 0x0000040001027983 */ /* 0x000ee20000300800 */
[----:B-1----:R-:W-:Y:S02]  /*25190*/  VIADD R0, R0, 0x22880 ;  /* 0x0002288000007836 */ /* 0x002fe40000000000 */
        /* <DEDUP_REMOVED lines=8> */
.L_x_10132:
        /* <DEDUP_REMOVED lines=12> */
.L_x_10190:
[----:B------:R-:W0:Y:S01]  /*252e0*/  S2R R0, SR_TID.X ;  /* 0x0000000000007919 */ /* 0x000e220000002100 */
[----:B------:R-:W-:Y:S01]  /*252f0*/  UMOV UR4, 0xffffffff ;  /* 0xffffffff00047882 */ /* 0x000fe20000000000 */
[----:B01----:R-:W-:-:S04]  /*25300*/  LOP3.LUT R7, R0, 0x1f, RZ, 0xc0, !PT ;  /* 0x0000001f00077812 */ /* 0x003fc800078ec0ff */
[----:B------:R-:W-:Y:S01]  /*25310*/  ISETP.NE.AND P0, PT, R7, 0x1f, PT ;  /* 0x0000001f0700780c */ /* 0x000fe20003f05270 */
[----:B------:R-:W-:-:S12]  /*25320*/  BRA.DIV UR4, `(.L_x_10192) ;  /* 0x0000007a04f07947 */ /* 0x000fd8000b800000 */
[----:B------:R-:W-:Y:S01]  /*25330*/  IMAD.IADD R5, R19, 0x1, R7 ;  /* 0x0000000113057824 */ /* 0x000fe200078e0207 */
[----:B------:R-:W-:Y:S01]  /*25340*/  ULDC UR4, c[0x0][0xc3c] ;  /* 0x00030f0000047ab9 */ /* 0x000fe20000000800 */
[----:B------:R-:W-:-:S03]  /*25350*/  ULDC.64 UR6, c[0x0][0x208] ;  /* 0x0000820000067ab9 */ /* 0x000fc60000000a00 */
        /* <DEDUP_REMOVED lines=9> */
[----:B------:R-:W-:Y:S01]  /*253f0*/  SHFL.IDX PT, R16, R16, 0x1, 0x1f ;  /* 0x00201f0010107f89 */ /* 0x000fe200000e0000 */
[----:B0-----:R-:W-:Y:S01]  /*25400*/  MOV R2, RZ ;  /* 0x000000ff00027202 */ /* 0x001fe20000000f00 */
[----:B--2---:R-:W-:Y:S01]  /*25410*/  @!P1 IMAD.MOV.U32 R2, RZ, RZ, R3 ;  /* 0x000000ffff029224 */ /* 0x004fe200078e0003 */
[----:B------:R-:W-:-:S04]  /*25420*/  ISETP.NE.AND P1, PT, R7, RZ, PT ;  /* 0x000000ff0700720c */ /* 0x000fc80003f25270 */
        /* <DEDUP_REMOVED lines=16> */
.L_x_10470:
[----:B------:R-:W-:Y:S02]  /*25530*/  ULDC UR4, c[0x0][0xc38] ;  /* 0x00030e0000047ab9 */ /* 0x000fe40000000800 */
[----:B------:R-:W-:-:S04]  /*25540*/  IMAD.U32 R4, RZ, RZ, UR4 ;  /* 0x00000004ff047e24 */ /* 0x000fc8000f8e00ff */
[----:B-1----:R-:W-:-:S04]  /*25550*/  IMAD R5, R14, R4, RZ ;  /* 0x000000040e057224 */ /* 0x002fc800078e02ff */
[----:B------:R-:W-:-:S05]  /*25560*/  IMAD.IADD R16, R16, 0x1, R5 ;  /* 0x0000000110107824 */ /* 0x000fca00078e0205 */
[----:B------:R-:W-:-:S13]  /*25570*/  ISETP.GT.AND P6, PT, R16, R0, PT ;  /* 0x000000001000720c */ /* 0x000fda0003fc4270 */
[----:B------:R-:W-:Y:S05]  /*25580*/  @P6 BRA `(.L_x_10193) ;  /* 0x0000000000a06947 */ /* 0x000fea0003800000 */
.L_x_10198:
        /* <DEDUP_REMOVED lines=11> */
[----:B0-----:R-:W0:Y:S01]  /*25640*/  LDC.64 R2, c[0x0][0xc80] ;  /* 0x00032000ff027b82 */ /* 0x001e220000000a00 */
[----:B------:R-:W-:Y:S01]  /*25650*/  ULDC.64 UR4, c[0x0][0x208] ;  /* 0x0000820000047ab9 */ /* 0x000fe20000000a00 */
[----:B0-----:R-:W-:-:S06]  /*25660*/  IMAD.WIDE R2, R5, 0x4, R2 ;  /* 0x0000000405027825 */ /* 0x001fcc00078e0202 */
[----:B------:R1:W5:Y:S02]  /*25670*/  LDG.E R2, desc[UR4][R2.64] ;  /* 0x0000000402027981 */ /* 0x000364000c1e1900 */
.L_x_10196:
[----:B------:R-:W-:Y:S05]  /*25680*/  BSYNC B0 ;  /* 0x0000000000007941 */ /* 0x000fea0003800000 */
.L_x_10195:
[----:B------:R-:W-:-:S03]  /*25690*/  UMOV UR4, 0xffffffff ;  /* 0xffffffff00047882 */ /* 0x000fc60000000000 */
[----:B------:R-:W-:Y:S05]  /*256a0*/  BRA.DIV UR4, `(.L_x_10197) ;  /* 0x0000007e04387947 */ /* 0x000fea000b800000 */
[----:B-----5:R-:W2:Y:S02]  /*256b0*/  SHFL.UP PT, R14, R2, 0x1, RZ ;  /* 0x04200000020e7989 */ /* 0x020ea400000e00ff */
[----:B--2---:R-:W-:-:S05]  /*256c0*/  SEL R13, R14, RZ, P1 ;  /* 0x000000ff0e0d7207 */ /* 0x004fca0000800000 */
[----:B------:R-:W-:-:S05]  /*256d0*/  IMAD.IADD R13, R2, 0x1, R13 ;  /* 0x00000001020d7824 */ /* 0x000fca00078e020d */
[----:B------:R-:W2:Y:S02]  /*256e0*/  SHFL.UP PT, R14, R13, 0x2, RZ ;  /* 0x044000000d0e7989 */ /* 0x000ea400000e00ff */
[----:B--2---:R-:W-:-:S05]  /*256f0*/  SEL R14, R14, RZ, P2 ;  /* 0x000000ff0e0e7207 */ /* 0x004fca0001000000 */
[----:B01----:R-:W-:-:S05]  /*25700*/  IMAD.IADD R3, R13, 0x1, R14 ;  /* 0x000000010d037824 */ /* 0x003fca00078e020e */
        /* <DEDUP_REMOVED lines=10> */
.L_x_10478:
[----:B------:R-:W-:Y:S02]  /*257b0*/  ULDC UR4, c[0x0][0xc38] ;  /* 0x00030e0000047ab9 */ /* 0x000fe40000000800 */
[----:B------:R-:W-:-:S04]  /*257c0*/  IMAD.U32 R4, RZ, RZ, UR4 ;  /* 0x00000004ff047e24 */ /* 0x000fc8000f8e00ff */
[----:B-1----:R-:W-:-:S04]  /*257d0*/  IMAD R5, R14, R4, RZ ;  /* 0x000000040e057224 */ /* 0x002fc800078e02ff */
[----:B------:R-:W-:-:S05]  /*257e0*/  IMAD.IADD R16, R5, 0x1, R16 ;  /* 0x0000000105107824 */ /* 0x000fca00078e0210 */
[----:B------:R-:W-:-:S13]  /*257f0*/  ISETP.GT.AND P6, PT, R16, R0, PT ;  /* 0x000000001000720c */ /* 0x000fda0003fc4270 */
[----:B------:R-:W-:Y:S05]  /*25800*/  @!P6 BRA `(.L_x_10198) ;  /* 0xfffffffc0060e947 */ /* 0x000fea000383ffff */
.L_x_10193:
        /* <DEDUP_REMOVED lines=8> */
.L_x_10482:
[----:B------:R-:W-:Y:S02]  /*25890*/  ISETP.NE.AND P0, PT, R5, RZ, PT ;  /* 0x000000ff0500720c */ /* 0x000fe40003f05270 */
[----:B------:R-:W-:-:S11]  /*258a0*/  MOV R5, RZ ;  /* 0x000000ff00057202 */ /* 0x000fd60000000f00 */
[----:B------:R-:W-:Y:S05]  /*258b0*/  @!P0 BRA `(.L_x_10200) ;  /* 0x0000000000108947 */ /* 0x000fea0003800000 */
[----:B------:R-:W-:Y:S01]  /*258c0*/  UMOV UR4, 0xffffffff ;  /* 0xffffffff00047882 */ /* 0x000fe20000000000 */
[----:B------:R-:W-:Y:S02]  /*258d0*/  VIADD R12, R6, 0xffffffff ;  /* 0xffffffff060c7836 */ /* 0x000fe40000000000 */
[----:B------:R-:W-:Y:S05]  /*258e0*/  BRA.DIV UR4, `(.L_x_10201) ;  /* 0x0000007e04ac7947 */ /* 0x000fea000b800000 */
[----:B------:R3:W4:Y:S02]  /*258f0*/  SHFL.IDX PT, R5, R3, R12, 0x1f ;  /* 0x00001f0c03057589 */ /* 0x00072400000e0000 */
.L_x_10200:
[----:B01-3--:R-:W0:Y:S01]  /*25900*/  LDC.64 R2, c[0x0][0xc90] ;  /* 0x00032400ff027b82 */ /* 0x00be220000000a00 */
[----:B------:R-:W-:Y:S01]  /*25910*/  IMAD.IADD R19, R6, 0x1, R19 ;  /* 0x0000000106137824 */ /* 0x000fe200078e0213 */
[----:B------:R-:W-:-:S03]  /*25920*/  ULDC.64 UR4, c[0x0][0x208] ;  /* 0x0000820000047ab9 */ /* 0x000fc60000000a00 */
[----:B0-----:R-:W-:-:S05]  /*25930*/  IMAD.WIDE R2, R19, 0x4, R2 ;  /* 0x0000000413027825 */ /* 0x001fca00078e0202 */
[----:B------:R-:W2:Y:S01]  /*25940*/  LDG.E R7, desc[UR4][R2.64] ;  /* 0x0000000402077981 */ /* 0x000ea2000c1e1900 */
[----:B----4-:R-:W-:Y:S02]  /*25950*/  IMAD R16, R5, R4, R16 ;  /* 0x0000000405107224 */ /* 0x010fe400078e0210 */
[----:B--2---:R-:W-:-:S05]  /*25960*/  IMAD R6, R17, R7, RZ ;  /* 0x0000000711067224 */ /* 0x004fca00078e02ff */
[----:B------:R-:W-:-:S04]  /*25970*/  IABS R8, R6 ;  /* 0x0000000600087213 */ /* 0x000fc80000000000 */
[----:B------:R-:W0:Y:S08]  /*25980*/  I2F.RP R9, R8 ;  /* 0x0000000800097306 */ /* 0x000e300000209400 */
[----:B0-----:R-:W0:Y:S02]  /*25990*/  MUFU.RCP R9, R9 ;  /* 0x0000000900097308 */ /* 0x001e240000001000 */
[----:B0-----:R-:W-:-:S06]  /*259a0*/  VIADD R10, R9, 0xffffffe ;  /* 0x0ffffffe090a7836 */ /* 0x001fcc0000000000 */
[----:B------:R-:W0:Y:S02]  /*259b0*/  F2I.FTZ.U32.TRUNC.NTZ R3, R10 ;  /* 0x0000000a00037305 */ /* 0x000e24000021f000 */
[----:B0-----:R-:W-:-:S04]  /*259c0*/  IMAD.MOV R2, RZ, RZ, -R3 ;  /* 0x000000ffff027224 */ /* 0x001fc800078e0a03 */
[----:B------:R-:W-:Y:S01]  /*259d0*/  IMAD R5, R2, R8, RZ ;  /* 0x0000000802057224 */ /* 0x000fe200078e02ff */
[----:B------:R-:W-:-:S05]  /*259e0*/  MOV R2, RZ ;  /* 0x000000ff00027202 */ /* 0x000fca0000000f00 */
        /* <DEDUP_REMOVED lines=23> */
[-C--:B------:R-:W-:Y:S02]  /*25b60*/  IABS R7, R4.reuse ;  /* 0x0000000400077213 */ /* 0x080fe40000000000 */
[----:B------:R-:W-:Y:S02]  /*25b70*/  IABS R6, R4 ;  /* 0x0000000400067213 */ /* 0x000fe40000000000 */
[----:B------:R-:W0:Y:S03]  /*25b80*/  I2F.RP R8, R7 ;  /* 0x0000000700087306 */ /* 0x000e260000209400 */
[----:B------:R-:W-:-:S05]  /*25b90*/  IMAD.MOV R6, RZ, RZ, -R6 ;  /* 0x000000ffff067224 */ /* 0x000fca00078e0a06 */
[----:B0-----:R-:W0:Y:S02]  /*25ba0*/  MUFU.RCP R8, R8 ;  /* 0x0000000800087308 */ /* 0x001e240000001000 */
[----:B0-----:R-:W-:-:S06]  /*25bb0*/  VIADD R9, R8, 0xffffffe ;  /* 0x0ffffffe08097836 */ /* 0x001fcc0000000000 */
[----:B------:R-:W0:Y:S02]  /*25bc0*/  F2I.FTZ.U32.TRUNC.NTZ R3, R9 ;  /* 0x0000000900037305 */ /* 0x000e24000021f000 */
[----:B0-----:R-:W-:-:S05]  /*25bd0*/  IADD3 R2, RZ, -R3, RZ ;  /* 0x80000003ff027210 */ /* 0x001fca0007ffe0ff */
        /* <DEDUP_REMOVED lines=15> */
[----:B------:R-:W-:Y:S01]  /*25cd0*/  @!P1 LOP3.LUT R3, RZ, R4, RZ, 0x33, !PT ;  /* 0x00000004ff039212 */ /* 0x000fe200078e33ff */
[----:B------:R-:W-:-:S04]  /*25ce0*/  IMAD.MOV R4, RZ, RZ, -R4 ;  /* 0x000000ffff047224 */ /* 0x000fc800078e0a04 */
[----:B------:R-:W-:Y:S01]  /*25cf0*/  IMAD R18, R3, R4, R0 ;  /* 0x0000000403127224 */ /* 0x000fe200078e0200 */
[----:B------:R-:W-:-:S05]  /*25d00*/  LOP3.LUT R0, RZ, R3, RZ, 0x33, !PT ;  /* 0x00000003ff007212 */ /* 0x000fca00078e33ff */
[----:B------:R-:W-:Y:S01]  /*25d10*/  IMAD.IADD R17, R17, 0x1, R0 ;  /* 0x0000000111117824 */ /* 0x000fe200078e0200 */
[----:B------:R-:W-:Y:S06]  /*25d20*/  BRA `(.L_x_10202) ;  /* 0x00000000001c7947 */ /* 0x000fec0003800000 */
.L_x_10194:
[----:B------:R-:W-:Y:S01]  /*25d30*/  UMOV UR4, URZ ;  /* 0x0000003f00047c82 */ /* 0x000fe20008000000 */
[----:B------:R-:W-:Y:S01]  /*25d40*/  UMOV UR5, URZ ;  /* 0x0000003f00057c82 */ /* 0x000fe20008000000 */
[----:B------:R-:W-:Y:S01]  /*25d50*/  ULDC UR6, c[0x0][0xc3c] ;  /* 0x00030f0000067ab9 */ /* 0x000fe20000000800 */
[----:B------:R-:W-:Y:S01]  /*25d60*/  MOV R16, R0 ;  /* 0x0000000000107202 */ /* 0x000fe20000000f00 */
[----:B------:R-:W-:Y:S02]  /*25d70*/  IMAD.U32 R17, RZ, RZ, UR4 ;  /* 0x00000004ff117e24 */ /* 0x000fe4000f8e00ff */
[----:B------:R-:W-:Y:S02]  /*25d80*/  IMAD.U32 R18, RZ, RZ, UR5 ;  /* 0x00000005ff127e24 */ /* 0x000fe4000f8e00ff */
[----:B------:R-:W-:-:S07]  /*25d90*/  IMAD.U32 R19, RZ, RZ, UR6 ;  /* 0x00000006ff137e24 */ /* 0x000fce000f8e00ff */
.L_x_10202:
        /* <DEDUP_REMOVED lines=12> */
.L_x_10191:
[----:B------:R-:W-:Y:S02]  /*25e60*/  ULDC UR4, c[0x0][0xc3c] ;  /* 0x00030f0000047ab9 */ /* 0x000fe40000000800 */
[----:B---3--:R-:W-:-:S13]  /*25e70*/  ISETP.GE.AND P0, PT, R19, UR4, PT ;  /* 0x0000000413007c0c */ /* 0x008fda000bf06270 */
[----:B------:R-:W-:Y:S05]  /*25e80*/  @!P0 BRA `(.L_x_10203) ;  /* 0xffffff9000188947 */ /* 0x000fea000383ffff */
[----:B------:R-:W-:Y:S05]  /*25e90*/  BSYNC B7 ;  /* 0x0000000000077941 */ /* 0x000fea0003800000 */
.L_x_10095:
[----:B-12---:R-:W2:Y:S01]  /*25ea0*/  LDL.LU R0, [R1+0x3c] ;  /* 0x00003c0001007983 */ /* 0x006ea20000300800 */
[----:B------:R-:W-:Y:S01]  /*25eb0*/  BSSY B0, `(.L_x_10204) ;  /* 0x000000b000007945 */ /* 0x000fe20003800000 */
[----:B------:R-:W1:Y:S01]  /*25ec0*/  S2R R5, SR_CgaCtaId ;  /* 0x0000000000057919 */ /* 0x000e620000008800 */
[----:B--2---:R-:W-:-:S05]  /*25ed0*/  VIADD R0, R0, 0x1 ;  /* 0x0000000100007836 */ /* 0x004fca0000000000 */
[----:B0-----:R-:W-:-:S04]  /*25ee0*/  LEA.HI R2, R0, R0, RZ, 0x1 ;  /* 0x0000000000027211 */ /* 0x001fc800078f08ff */
[----:B------:R-:W-:Y:S02]  /*25ef0*/  LOP3.LUT R3, R2, 0xfffffffe, RZ, 0xc0, !PT ;  /* 0xfffffffe02037812 */ /* 0x000fe400078ec0ff */
[----:B------:R-:W-:Y:S02]  /*25f00*/  MOV R2, 0x400 ;  /* 0x0000040000027802 */ /* 0x000fe40000000f00 */
[----:B------:R-:W-:Y:S02]  /*25f10*/  IADD3 R0, R0, -R3, RZ ;  /* 0x8000000300007210 */ /* 0x000fe40007ffe0ff */
[----:B-1----:R-:W-:Y:S02]  /*25f20*/  LEA R5, R5, R2, 0x18 ;  /* 0x0000000205057211 */ /* 0x002fe400078ec0ff */
[----:B------:R-:W-:-:S04]  /*25f30*/  SHF.L.U32 R0, R0, 0x1f, RZ ;  /* 0x0000001f00007819 */ /* 0x000fc800000006ff */
[----:B------:R-:W0:Y:S02]  /*25f40*/  SYNCS.PHASECHK.TRANS64.TRYWAIT P0, [R5+URZ+0x22820], R0 ;  /* 0x02282000050075a7 */ /* 0x000e24000800017f */
[----:B0-----:R-:W-:Y:S05]  /*25f50*/  @!P0 BRA `(.L_x_10205) ;  /* 0x0000007800388947 */ /* 0x001fea0003800000 */
.L_x_10485:
[----:B------:R-:W-:Y:S05]  /*25f60*/  BSYNC B0 ;  /* 0x0000000000007941 */ /* 0x000fea0003800000 */
.L_x_10204:
[----:B------:R-:W-:-:S03]  /*25f70*/  UMOV UR4, 0xffffffff ;  /* 0xffffffff00047882 */ /* 0x000fc60000000000 */
[----:B------:R-:W-:Y:S05]  /*25f80*/  BRA.DIV UR4, `(.L_x_10206) ;  /* 0x0000007a04407947 */ /* 0x000fea000b800000 */
[----:B0-----:R-:W0:Y:S02]  /*25f90*/  S2R R0, SR_TID.X ;  /* 0x0000000000007919 */ /* 0x001e240000002100 */
[----:B0-----:R-:W-:-:S04]  /*25fa0*/  SHF.R.U32.HI R0, RZ, 0x5, R0 ;  /* 0x00000005ff007819 */ /* 0x001fc80000011600 */
[----:B------:R-:W-:-:S05]  /*25fb0*/  LOP3.LUT R0, R0, 0x3, RZ, 0xc0, !PT ;  /* 0x0000000300007812 */ /* 0x000fca00078ec0ff */
[----:B------:R0:W1:Y:S02]  /*25fc0*/  SHFL.IDX PT, R14, R0, RZ, 0x1f ;  /* 0x00001fff000e7589 */ /* 0x00006400000e0000 */
.L_x_10488:
[----:B-1----:R-:W-:-:S13]  /*25fd0*/  ISETP.NE.AND P0, PT, R14, RZ, PT ;  /* 0x000000ff0e00720c */ /* 0x002fda0003f05270 */
[----:B------:R-:W-:Y:S05]  /*25fe0*/  @P0 BRA `(.L_x_9906) ;  /* 0x0000000000b80947 */ /* 0x000fea0003800000 */
[----:B------:R-:W-:-:S03]  /*25ff0*/  UMOV UR4, 0xffffffff ;  /* 0xffffffff00047882 */ /* 0x000fc60000000000 */
[----:B------:R-:W-:Y:S05]  /*26000*/  BRA.DIV UR4, `(.L_x_10207) ;  /* 0x0000007a04547947 */ /* 0x000fea000b800000 */
[----:B------:R-:W-:-:S13]  /*26010*/  ELECT P6, URZ, PT ;  /* 0x00000000003f782f */ /* 0x000fda00038c0000 */
.L_x_10491:
        /* <DEDUP_REMOVED lines=8> */
.L_x_10208:
        /* <DEDUP_REMOVED lines=8> */
.L_x_10492:
[----:B------:R-:W2:Y:S01]  /*26120*/  LDL.LU R4, [R1+0x4] ;  /* 0x0000040001047983 */ /* 0x000ea20000300800 */
[----:B------:R-:W-:Y:S02]  /*26130*/  SEL R34, R34, RZ, P2 ;  /* 0x000000ff22227207 */ /* 0x000fe40001000000 */
[----:B--2---:R-:W-:Y:S01]  /*26140*/  LOP3.LUT R0, R4, R0, RZ, 0x3c, !PT ;  /* 0x0000000004007212 */ /* 0x004fe200078e3cff */
[----:B------:R-:W-:Y:S06]  /*26150*/  @!P0 BRA `(.L_x_10210) ;  /* 0x0000000000048947 */ /* 0x000fec0003800000 */
[----:B------:R-:W-:Y:S01]  /*26160*/  BPT.TRAP 0x1 ;  /* 0x000000040000795c */ /* 0x000fe20000300000 */
.L_x_10210:
[----:B------:R-:W-:Y:S01]  /*26170*/  IMAD R5, R34, 0x8, R5 ;  /* 0x0000000822057824 */ /* 0x000fe200078e0205 */
[----:B------:R-:W-:-:S04]  /*26180*/  SHF.L.U32 R0, R0, 0x1f, RZ ;  /* 0x0000001f00007819 */ /* 0x000fc800000006ff */
[----:B------:R-:W1:Y:S02]  /*26190*/  SYNCS.PHASECHK.TRANS64.TRYWAIT P1, [R5+URZ+0x22840], R0 ;  /* 0x02284000050075a7 */ /* 0x000e64000802017f */
[----:B-1----:R-:W-:Y:S05]  /*261a0*/  @!P1 BRA `(.L_x_10211) ;  /* 0x0000007800209947 */ /* 0x002fea0003800000 */
.L_x_10493:
[----:B------:R-:W-:Y:S05]  /*261b0*/  @!P0 BRA `(.L_x_10212) ;  /* 0x0000000000048947 */ /* 0x000fea0003800000 */
[----:B------:R-:W-:Y:S01]  /*261c0*/  BPT.TRAP 0x1 ;  /* 0x000000040000795c */ /* 0x000fe20000300000 */
.L_x_10212:
[----:B------:R-:W2:Y:S02]  /*261d0*/  SYNCS.PHASECHK.TRANS64.TRYWAIT P1, [R3+URZ+0x22860], R2 ;  /* 0x02286002030075a7 */ /* 0x000ea4000802017f */
[----:B--2---:R-:W-:Y:S05]  /*261e0*/  @!P1 BRA `(.L_x_10213) ;  /* 0x0000007800249947 */ /* 0x004fea0003800000 */
.L_x_10494:
[----:B------:R-:W-:Y:S05]  /*261f0*/  @!P0 BRA `(.L_x_10214) ;  /* 0x0000000000048947 */ /* 0x000fea0003800000 */
[----:B------:R-:W-:Y:S01]  /*26200*/  BPT.TRAP 0x1 ;  /* 0x000000040000795c */ /* 0x000fe20000300000 */
.L_x_10214:
[----:B------:R-:W3:Y:S02]  /*26210*/  SYNCS.PHASECHK.TRANS64.TRYWAIT P1, [R5+URZ+0x22860], R0 ;  /* 0x02286000050075a7 */ /* 0x000ee4000802017f */
[----:B---3--:R-:W-:Y:S05]  /*26220*/  @!P1 BRA `(.L_x_10215) ;  /* 0x0000007800289947 */ /* 0x008fea0003800000 */
.L_x_10495:
[----:B------:R-:W-:Y:S05]  /*26230*/  @!P0 BRA `(.L_x_10216) ;  /* 0x0000000000048947 */ /* 0x000fea0003800000 */
[----:B------:R-:W-:Y:S01]  /*26240*/  BPT.TRAP 0x1 ;  /* 0x000000040000795c */ /* 0x000fe20000300000 */
.L_x_10216:
[----:B------:R-:W4:Y:S02]  /*26250*/  SYNCS.PHASECHK.TRANS64.TRYWAIT P1, [R3+URZ+0x22880], R2 ;  /* 0x02288002030075a7 */ /* 0x000f24000802017f */
[----:B----4-:R-:W-:Y:S05]  /*26260*/  @!P1 BRA `(.L_x_10217) ;  /* 0x00000078002c9947 */ /* 0x010fea0003800000 */
.L_x_10496:
[----:B------:R-:W-:Y:S05]  /*26270*/  @!P0 BRA `(.L_x_10218) ;  /* 0x0000000000048947 */ /* 0x000fea0003800000 */
[----:B------:R-:W-:Y:S01]  /*26280*/  BPT.TRAP 0x1 ;  /* 0x000000040000795c */ /* 0x000fe20000300000 */
.L_x_10218:
[----:B------:R0:W0:Y:S02]  /*26290*/  SYNCS.PHASECHK.TRANS64.TRYWAIT P0, [R5+URZ+0x22880], R0 ;  /* 0x02288000050075a7 */ /* 0x000024000800017f */
[----:B0-----:R-:W-:Y:S05]  /*262a0*/  @!P0 NANOSLEEP.SYNCS 0x989680 ;  /* 0x009896800000895d */ /* 0x001fea0003900000 */
[----:B------:R-:W0:Y:S02]  /*262b0*/  @!P0 SYNCS.PHASECHK.TRANS64 P0, [R5+URZ+0x22880], R0 ;  /* 0x02288000050085a7 */ /* 0x000e24000800007f */
[----:B0-----:R-:W-:Y:S05]  /*262c0*/  @!P0 BRA `(.L_x_10218) ;  /* 0xfffffffc00f08947 */ /* 0x001fea000383ffff */
.L_x_9906:
[----:B------:R-:W-:Y:S05]  /*262d0*/  BSYNC B8 ;  /* 0x0000000000087941 */ /* 0x000fea0003800000 */
.L_x_9903:
[----:B------:R-:W-:Y:S05]  /*262e0*/  EXIT ;  /* 0x000000000000794d */ /* 0x000fea0003800000 */
.L_x_9926:
[----:B0-----:R0:W1:Y:S02]  /*262f0*/  SYNCS.PHASECHK.TRANS64.TRYWAIT P6, [R88+URZ+0x22890], R100 ;  /* 0x02289064580075a7 */ /* 0x00106400080c017f */
[----:B-1----:R-:W-:Y:S05]  /*26300*/  @!P6 NANOSLEEP.SYNCS 0x989680 ;  /* 0x009896800000e95d */ /* 0x002fea0003900000 */
[----:B------:R-:W1:Y:S02]  /*26310*/  @!P6 SYNCS.PHASECHK.TRANS64 P6, [R88+URZ+0x22890], R100 ;  /* 0x022890645800e5a7 */ /* 0x000e6400080c007f */
[----:B-1----:R-:W-:Y:S05]  /*26320*/  @!P6 BRA `(.L_x_9926) ;  /* 0xfffffffc00f0e947 */ /* 0x002fea000383ffff */
[----:B------:R-:W-:Y:S05]  /*26330*/  BRA `(.L_x_10219) ;  /* 0xfffffdc800187947 */ /* 0x000fea000383ffff */
.L_x_9927:
        /* <DEDUP_REMOVED lines=8> */
.L_x_10221:
[----:B------:R-:W-:Y:S05]  /*263c0*/  BSYNC B1 ;  /* 0x0000000000017941 */ /* 0x000fea0003800000 */
.L_x_10220:
        /* <DEDUP_REMOVED lines=8> */
.L_x_10222:
[----:B------:R-:W-:Y:S05]  /*26450*/  BRA `(.L_x_10223) ;  /* 0xfffffdc400e47947 */ /* 0x000fea000383ffff */
.L_x_9936:
[----:B------:R-:W-:Y:S01]  /*26460*/  BSSY B1, `(.L_x_10224) ;  /* 0x0000008000017945 */ /* 0x000fe20003800000 */
[----:B------:R-:W-:Y:S01]  /*26470*/  IMAD.MOV.U32 R13, RZ, RZ, R102 ;  /* 0x000000ffff0d7224 */ /* 0x000fe200078e0066 */
[----:B------:R-:W-:Y:S01]  /*26480*/  MOV R12, 0x1 ;  /* 0x00000001000c7802 */ /* 0x000fe20000000f00 */
[----:B0---4-:R-:W-:Y:S02]  /*26490*/  IMAD.MOV.U32 R11, RZ, RZ, 0x1c1f ;  /* 0x00001c1fff0b7424 */ /* 0x011fe400078e00ff */
[----:B------:R-:W-:-:S07]  /*264a0*/  IMAD.MOV.U32 R15, RZ, RZ, -0x1 ;  /* 0xffffffffff0f7424 */ /* 0x000fce00078e00ff */
[----:B-123--:R-:W-:Y:S05]  /*264b0*/  WARPSYNC.COLLECTIVE R15, `(.L_x_10225) ;  /* 0x000000000f087348 */ /* 0x00efea0003c00000 */
[----:B---3--:R0:W3:Y:S02]  /*264c0*/  SHFL.IDX P6, R14, R13, R12, R11 ;  /* 0x0000000c0d0e7389 */ /* 0x0080e400000c000b */
[----:B0123--:R-:W-:Y:S01]  /*264d0*/  ENDCOLLECTIVE ;  /* 0x000000000000791b */ /* 0x00ffe20003800000 */
.L_x_10225:
[----:B------:R-:W-:Y:S05]  /*264e0*/  BSYNC B1 ;  /* 0x0000000000017941 */ /* 0x000fea0003800000 */
.L_x_10224:
        /* <DEDUP_REMOVED lines=8> */
.L_x_10226:
[----:B------:R-:W-:Y:S05]  /*26570*/  BRA `(.L_x_10227) ;  /* 0xfffffdd4006c7947 */ /* 0x000fea000383ffff */
.L_x_9945:
[----:B------:R-:W-:Y:S01]  /*26580*/  BSSY B1, `(.L_x_10228) ;  /* 0x0000008000017945 */ /* 0x000fe20003800000 */
[----:B------:R-:W-:Y:S01]  /*26590*/  IMAD.MOV.U32 R13, RZ, RZ, R102 ;  /* 0x000000ffff0d7224 */ /* 0x000fe200078e0066 */
[----:B0---4-:R-:W-:Y:S01]  /*265a0*/  MOV R11, 0x1c1f ;  /* 0x00001c1f000b7802 */ /* 0x011fe20000000f00 */
[----:B------:R-:W-:Y:S02]  /*265b0*/  IMAD.MOV.U32 R12, RZ, RZ, 0x2 ;  /* 0x00000002ff0c7424 */ /* 0x000fe400078e00ff */
[----:B------:R-:W-:-:S07]  /*265c0*/  IMAD.MOV.U32 R15, RZ, RZ, -0x1 ;  /* 0xffffffffff0f7424 */ /* 0x000fce00078e00ff */
[----:B-123--:R-:W-:Y:S05]  /*265d0*/  WARPSYNC.COLLECTIVE R15, `(.L_x_10229) ;  /* 0x000000000f087348 */ /* 0x00efea0003c00000 */
[----:B------:R0:W4:Y:S02]  /*265e0*/  SHFL.IDX P6, R14, R13, R12, R11 ;  /* 0x0000000c0d0e7389 */ /* 0x00012400000c000b */
[----:B01234-:R-:W-:Y:S01]  /*265f0*/  ENDCOLLECTIVE ;  /* 0x000000000000791b */ /* 0x01ffe20003800000 */
.L_x_10229:
[----:B------:R-:W-:Y:S05]  /*26600*/  BSYNC B1 ;  /* 0x0000000000017941 */ /* 0x000fea0003800000 */
.L_x_10228:
        /* <DEDUP_REMOVED lines=8> */
.L_x_10230:
[----:B------:R-:W-:Y:S05]  /*26690*/  BRA `(.L_x_10231) ;  /* 0xfffffde400007947 */ /* 0x000fea000383ffff */
.L_x_9955:
[----:B-1----:R1:W2:Y:S02]  /*266a0*/  SYNCS.PHASECHK.TRANS64.TRYWAIT P3, [R88+URZ+0x22890], R100 ;  /* 0x02289064580075a7 */ /* 0x0022a4000806017f */
[----:B--2---:R-:W-:Y:S05]  /*266b0*/  @!P3 NANOSLEEP.SYNCS 0x989680 ;  /* 0x009896800000b95d */ /* 0x004fea0003900000 */
[----:B------:R-:W2:Y:S02]  /*266c0*/  @!P3 SYNCS.PHASECHK.TRANS64 P3, [R88+URZ+0x22890], R100 ;  /* 0x022890645800b5a7 */ /* 0x000ea4000806007f */
[----:B--2---:R-:W-:Y:S05]  /*266d0*/  @!P3 BRA `(.L_x_9955) ;  /* 0xfffffffc00f0b947 */ /* 0x004fea000383ffff */
[----:B------:R-:W-:Y:S05]  /*266e0*/  BRA `(.L_x_10232) ;  /* 0xfffffdf400e47947 */ /* 0x000fea000383ffff */
.L_x_9956:
        /* <DEDUP_REMOVED lines=8> */
.L_x_10234:
[----:B------:R-:W-:Y:S05]  /*26770*/  BSYNC B1 ;  /* 0x0000000000017941 */ /* 0x000fea0003800000 */
.L_x_10233:
        /* <DEDUP_REMOVED lines=8> */
.L_x_10235:
[----:B------:R-:W-:Y:S01]  /*26800*/  IMAD.MOV.U32 R106, RZ, RZ, R14 ;  /* 0x000000ffff6a7224 */ /* 0x000fe200078e000e */
[----:B------:R-:W-:Y:S06]  /*26810*/  BRA `(.L_x_10236) ;  /* 0xfffffdf400b07947 */ /* 0x000fec000383ffff */
.L_x_9961:
        /* <DEDUP_REMOVED lines=8> */
.L_x_10238:
[----:B------:R-:W-:Y:S05]  /*268a0*/  BSYNC B1 ;  /* 0x0000000000017941 */ /* 0x000fea0003800000 */
.L_x_10237:
        /* <DEDUP_REMOVED lines=8> */
.L_x_10239:
[----:B------:R-:W-:Y:S05]  /*26930*/  BRA `(.L_x_10240) ;  /* 0xfffffe0400487947 */ /* 0x000fea000383ffff */
.L_x_9966:
        /* <DEDUP_REMOVED lines=8> */
.L_x_10242:
[----:B------:R-:W-:Y:S05]  /*269c0*/  BSYNC B1 ;  /* 0x0000000000017941 */ /* 0x000fea0003800000 */
.L_x_10241:
        /* <DEDUP_REMOVED lines=8> */
.L_x_10243:
[----:B------:R-:W-:Y:S05]  /*26a50*/  BRA `(.L_x_10244) ;  /* 0xfffffe1000fc7947 */ /* 0x000fea000383ffff */
.L_x_9971:
[----:B0-----:R0:W1:Y:S02]  /*26a60*/  SYNCS.PHASECHK.TRANS64.TRYWAIT P2, [R88+URZ+0x22890], R100 ;  /* 0x02289064580075a7 */ /* 0x001064000804017f */
[----:B-1----:R-:W-:Y:S05]  /*26a70*/  @!P2 NANOSLEEP.SYNCS 0x989680 ;  /* 0x009896800000a95d */ /* 0x002fea0003900000 */
[----:B------:R-:W1:Y:S02]  /*26a80*/  @!P2 SYNCS.PHASECHK.TRANS64 P2, [R88+URZ+0x22890], R100 ;  /* 0x022890645800a5a7 */ /* 0x000e64000804007f */
[----:B-1----:R-:W-:Y:S05]  /*26a90*/  @!P2 BRA `(.L_x_9971) ;  /* 0xfffffffc00f0a947 */ /* 0x002fea000383ffff */
[----:B------:R-:W-:Y:S05]  /*26aa0*/  BRA `(.L_x_10245) ;  /* 0xfffffe2000fc7947 */ /* 0x000fea000383ffff */
.L_x_9972:
        /* <DEDUP_REMOVED lines=8> */
.L_x_10247:
[----:B------:R-:W-:Y:S05]  /*26b30*/  BSYNC B1 ;  /* 0x0000000000017941 */ /* 0x000fea0003800000 */
.L_x_10246:
        /* <DEDUP_REMOVED lines=8> */
.L_x_10248:
[----:B------:R-:W-:Y:S05]  /*26bc0*/  BRA `(.L_x_10249) ;  /* 0xfffffe2400207947 */ /* 0x000fea000383ffff */
.L_x_9975:
        /* <DEDUP_REMOVED lines=8> */
.L_x_10251:
[----:B------:R-:W-:Y:S05]  /*26c50*/  BSYNC B1 ;  /* 0x0000000000017941 */ /* 0x000fea0003800000 */
.L_x_10250:
        /* <DEDUP_REMOVED lines=8> */
.L_x_10252:
[----:B------:R-:W-:Y:S05]  /*26ce0*/  BRA `(.L_x_10253) ;  /* 0xfffffe2400247947 */ /* 0x000fea000383ffff */
.L_x_9978:
        /* <DEDUP_REMOVED lines=8> */
.L_x_10255:
[----:B------:R-:W-:Y:S05]  /*26d70*/  BSYNC B1 ;  /* 0x0000000000017941 */ /* 0x000fea0003800000 */
.L_x_10254:
        /* <DEDUP_REMOVED lines=8> */
.L_x_10256:
[----:B------:R-:W-:Y:S05]  /*26e00*/  BRA `(.L_x_10257) ;  /* 0xfffffe24002c7947 */ /* 0x000fea000383ffff */
.L_x_9982:
[----:B------:R0:W0:Y:S02]  /*26e10*/  SYNCS.PHASECHK.TRANS64.TRYWAIT P3, [R88+URZ+0x228b0], R100 ;  /* 0x0228b064580075a7 */ /* 0x000024000806017f */
[----:B0-----:R-:W-:Y:S05]  /*26e20*/  @!P3 NANOSLEEP.SYNCS 0x989680 ;  /* 0x009896800000b95d */ /* 0x001fea0003900000 */
[----:B------:R-:W0:Y:S02]  /*26e30*/  @!P3 SYNCS.PHASECHK.TRANS64 P3, [R88+URZ+0x228b0], R100 ;  /* 0x0228b0645800b5a7 */ /* 0x000e24000806007f */
[----:B0-----:R-:W-:Y:S05]  /*26e40*/  @!P3 BRA `(.L_x_9982) ;  /* 0xfffffffc00f0b947 */ /* 0x001fea000383ffff */
[----:B------:R-:W-:Y:S05]  /*26e50*/  BRA `(.L_x_10258) ;  /* 0xfffffe2400a47947 */ /* 0x000fea000383ffff */
.L_x_9992:
[----:B------:R-:W0:Y:S01]  /*26e60*/  S2R R0, SR_TID.X ;  /* 0x0000000000007919 */ /* 0x000e220000002100 */
[----:B------:R-:W-:Y:S01]  /*26e70*/  BSSY B0, `(.L_x_10259) ;  /* 0x000000c000007945 */ /* 0x000fe20003800000 */
[----:B------:R-:W-:Y:S01]  /*26e80*/  IMAD.MOV.U32 R12, RZ, RZ, RZ ;  /* 0x000000ffff0c7224 */ /* 0x000fe200078e00ff */
[----:B------:R-:W-:Y:S01]  /*26e90*/  MOV R11, 0x1f ;  /* 0x0000001f000b7802 */ /* 0x000fe20000000f00 */
        /* <DEDUP_REMOVED lines=9> */
.L_x_10260:
[----:B------:R-:W-:Y:S05]  /*26f30*/  BSYNC B0 ;  /* 0x0000000000007941 */ /* 0x000fea0003800000 */
.L_x_10259:
[----:B------:R-:W-:Y:S01]  /*26f40*/  IMAD.MOV.U32 R188, RZ, RZ, R14 ;  /* 0x000000ffffbc7224 */ /* 0x000fe200078e000e */
[----:B------:R-:W-:Y:S06]  /*26f50*/  BRA `(.L_x_10261) ;  /* 0xfffffe2c00dc7947 */ /* 0x000fec000383ffff */
.L_x_10004:
        /* <DEDUP_REMOVED lines=8> */
.L_x_10263:
[----:B------:R-:W-:Y:S05]  /*26fe0*/  BSYNC B1 ;  /* 0x0000000000017941 */ /* 0x000fea0003800000 */
.L_x_10262:
        /* <DEDUP_REMOVED lines=8> */
.L_x_10264:
[----:B------:R-:W-:Y:S02]  /*27070*/  IMAD.MOV.U32 R13, RZ, RZ, R8 ;  /* 0x000000ffff0d7224 */ /* 0x000fe400078e0008 */
[----:B------:R-:W-:-:S07]  /*27080*/  IMAD.MOV.U32 R3, RZ, RZ, R14 ;  /* 0x000000ffff037224 */ /* 0x000fce00078e000e */
[----:B------:R-:W-:Y:S05]  /*27090*/  WARPSYNC.COLLECTIVE R15, `(.L_x_10265) ;  /* 0x000000000f087348 */ /* 0x000fea0003c00000 */
[----:B------:R0:W1:Y:S02]  /*270a0*/  SHFL.IDX P6, R14, R13, R12, R11 ;  /* 0x0000000c0d0e7389 */ /* 0x00006400000c000b */
[----:B01----:R-:W-:Y:S01]  /*270b0*/  ENDCOLLECTIVE ;  /* 0x000000000000791b */ /* 0x003fe20003800000 */
.L_x_10265:
[----:B------:R-:W-:Y:S01]  /*270c0*/  MOV R13, R7 ;  /* 0x00000007000d7202 */ /* 0x000fe20000000f00 */
[----:B------:R-:W-:-:S07]  /*270d0*/  IMAD.MOV.U32 R4, RZ, RZ, R14 ;  /* 0x000000ffff047224 */ /* 0x000fce00078e000e */
[----:B------:R-:W-:Y:S05]  /*270e0*/  WARPSYNC.COLLECTIVE R15, `(.L_x_10266) ;  /* 0x000000000f087348 */ /* 0x000fea0003c00000 */
[----:B------:R0:W1:Y:S02]  /*270f0*/  SHFL.IDX P6, R14, R13, R12, R11 ;  /* 0x0000000c0d0e7389 */ /* 0x00006400000c000b */
[----:B01----:R-:W-:Y:S01]  /*27100*/  ENDCOLLECTIVE ;  /* 0x000000000000791b */ /* 0x003fe20003800000 */
.L_x_10266:
[----:B------:R-:W-:Y:S05]  /*27110*/  BRA `(.L_x_10267) ;  /* 0xfffffe3400dc7947 */ /* 0x000fea000383ffff */
.L_x_10007:
        /* <DEDUP_REMOVED lines=8> */
.L_x_10269:
[----:B------:R-:W-:Y:S05]  /*271a0*/  BSYNC B1 ;  /* 0x0000000000017941 */ /* 0x000fea0003800000 */
.L_x_10268:
        /* <DEDUP_REMOVED lines=8> */
.L_x_10270:
[----:B------:R-:W-:Y:S01]  /*27230*/  IMAD.MOV.U32 R13, RZ, RZ, R8 ;  /* 0x000000ffff0d7224 */ /* 0x000fe200078e0008 */
[----:B------:R-:W-:-:S07]  /*27240*/  MOV R3, R14 ;  /* 0x0000000e00037202 */ /* 0x000fce0000000f00 */
[----:B------:R-:W-:Y:S05]  /*27250*/  WARPSYNC.COLLECTIVE R15, `(.L_x_10271) ;  /* 0x000000000f087348 */ /* 0x000fea0003c00000 */
[----:B------:R0:W1:Y:S02]  /*27260*/  SHFL.IDX P6, R14, R13, R12, R11 ;  /* 0x0000000c0d0e7389 */ /* 0x00006400000c000b */
[----:B01----:R-:W-:Y:S01]  /*27270*/  ENDCOLLECTIVE ;  /* 0x000000000000791b */ /* 0x003fe20003800000 */
.L_x_10271:
[----:B------:R-:W-:Y:S02]  /*27280*/  IMAD.MOV.U32 R13, RZ, RZ, R7 ;  /* 0x000000ffff0d7224 */ /* 0x000fe400078e0007 */
[----:B------:R-:W-:-:S07]  /*27290*/  IMAD.MOV.U32 R4, RZ, RZ, R14 ;  /* 0x000000ffff047224 */ /* 0x000fce00078e000e */
[----:B------:R-:W-:Y:S05]  /*272a0*/  WARPSYNC.COLLECTIVE R15, `(.L_x_10272) ;  /* 0x000000000f087348 */ /* 0x000fea0003c00000 */
[----:B------:R0:W1:Y:S02]  /*272b0*/  SHFL.IDX P6, R14, R13, R12, R11 ;  /* 0x0000000c0d0e7389 */ /* 0x00006400000c000b */
[----:B01----:R-:W-:Y:S01]  /*272c0*/  ENDCOLLECTIVE ;  /* 0x000000000000791b */ /* 0x003fe20003800000 */
.L_x_10272:
[----:B------:R-:W-:Y:S05]  /*272d0*/  BRA `(.L_x_10273) ;  /* 0xfffffe3800007947 */ /* 0x000fea000383ffff */
.L_x_10011:
[----:B0-----:R0:W1:Y:S02]  /*272e0*/  SYNCS.PHASECHK.TRANS64.TRYWAIT P0, [R18+URZ+0x22800], R5 ;  /* 0x02280005120075a7 */ /* 0x001064000800017f */
[----:B-1----:R-:W-:Y:S05]  /*272f0*/  @!P0 NANOSLEEP.SYNCS 0x989680 ;  /* 0x009896800000895d */ /* 0x002fea0003900000 */
[----:B------:R-:W1:Y:S02]  /*27300*/  @!P0 SYNCS.PHASECHK.TRANS64 P0, [R18+URZ+0x22800], R5 ;  /* 0x02280005120085a7 */ /* 0x000e64000800007f */
[----:B-1----:R-:W-:Y:S05]  /*27310*/  @!P0 BRA `(.L_x_10011) ;  /* 0xfffffffc00f08947 */ /* 0x002fea000383ffff */
[----:B------:R-:W-:Y:S05]  /*27320*/  BRA `(.L_x_10274) ;  /* 0xfffffe3800b47947 */ /* 0x000fea000383ffff */
.L_x_10019:
[----:B------:R-:W0:Y:S01]  /*27330*/  LDC R39, c[0x0][0x3f4] ;  /* 0x0000fd00ff277b82 */ /* 0x000e220000000800 */
        /* <DEDUP_REMOVED lines=8> */
.L_x_10276:
[----:B------:R-:W-:Y:S05]  /*273c0*/  BSYNC B1 ;  /* 0x0000000000017941 */ /* 0x000fea0003800000 */
.L_x_10275:
[----:B------:R-:W-:Y:S01]  /*273d0*/  IMAD.MOV.U32 R13, RZ, RZ, R35 ;  /* 0x000000ffff0d7224 */ /* 0x000fe200078e0023 */
[----:B------:R-:W-:Y:S01]  /*273e0*/  MOV R12, RZ ;  /* 0x000000ff000c7202 */ /* 0x000fe20000000f00 */
[----:B------:R-:W-:Y:S01]  /*273f0*/  IMAD.MOV.U32 R11, RZ, RZ, 0x1c1f ;  /* 0x00001c1fff0b7424 */ /* 0x000fe200078e00ff */
[----:B------:R-:W-:Y:S01]  /*27400*/  ISETP.GE.AND P0, PT, R16, R39, PT ;  /* 0x000000271000720c */ /* 0x000fe20003f06270 */
[----:B------:R-:W-:Y:S02]  /*27410*/  IMAD.MOV.U32 R15, RZ, RZ, -0x1 ;  /* 0xffffffffff0f7424 */ /* 0x000fe400078e00ff */
[----:B------:R-:W-:Y:S02]  /*27420*/  IMAD.MOV.U32 R3, RZ, RZ, R14 ;  /* 0x000000ffff037224 */ /* 0x000fe400078e000e */
[----:B------:R-:W-:-:S08]  /*27430*/  IMAD R34, R191, R34, RZ ;  /* 0x00000022bf227224 */ /* 0x000fd000078e02ff */
[----:B------:R-:W-:Y:S05]  /*27440*/  WARPSYNC.COLLECTIVE R15, `(.L_x_10277) ;  /* 0x000000000f087348 */ /* 0x000fea0003c00000 */
[----:B------:R0:W1:Y:S02]  /*27450*/  SHFL.IDX P6, R14, R13, R12, R11 ;  /* 0x0000000c0d0e7389 */ /* 0x00006400000c000b */
[----:B01----:R-:W-:Y:S01]  /*27460*/  ENDCOLLECTIVE ;  /* 0x000000000000791b */ /* 0x003fe20003800000 */
.L_x_10277:
[----:B------:R-:W-:Y:S01]  /*27470*/  ISETP.GE.OR P1, PT, R38, R34, P0 ;  /* 0x000000222600720c */ /* 0x000fe20000726670 */
[----:B------:R-:W-:Y:S02]  /*27480*/  IMAD.MOV.U32 R13, RZ, RZ, R37 ;  /* 0x000000ffff0d7224 */ /* 0x000fe400078e0025 */
[----:B------:R-:W-:-:S10]  /*27490*/  IMAD.MOV.U32 R5, RZ, RZ, R14 ;  /* 0x000000ffff057224 */ /* 0x000fd400078e000e */
[----:B------:R-:W-:Y:S05]  /*274a0*/  WARPSYNC.COLLECTIVE R15, `(.L_x_10278) ;  /* 0x000000000f087348 */ /* 0x000fea0003c00000 */
[----:B------:R0:W1:Y:S02]  /*274b0*/  SHFL.IDX P6, R14, R13, R12, R11 ;  /* 0x0000000c0d0e7389 */ /* 0x00006400000c000b */
[----:B01----:R-:W-:Y:S01]  /*274c0*/  ENDCOLLECTIVE ;  /* 0x000000000000791b */ /* 0x003fe20003800000 */
.L_x_10278:
[----:B------:R-:W-:-:S05]  /*274d0*/  @!P1 IADD3 R0, P2, R16, R5, RZ ;  /* 0x0000000510009210 */ /* 0x000fca0007f5e0ff */
[----:B------:R-:W-:Y:S02]  /*274e0*/  @!P1 IMAD.X R5, R3, 0x1, R17, P2 ;  /* 0x0000000103059824 */ /* 0x000fe400010e0611 */
[----:B------:R-:W-:Y:S02]  /*274f0*/  @!P1 IMAD.MOV.U32 R4, RZ, RZ, R0 ;  /* 0x000000ffff049224 */ /* 0x000fe400078e0000 */
[----:B------:R-:W-:Y:S01]  /*27500*/  IMAD.MOV.U32 R13, RZ, RZ, R9 ;  /* 0x000000ffff0d7224 */ /* 0x000fe200078e0009 */
[----:B------:R-:W-:-:S07]  /*27510*/  MOV R7, R14 ;  /* 0x0000000e00077202 */ /* 0x000fce0000000f00 */
[----:B------:R-:W-:Y:S05]  /*27520*/  WARPSYNC.COLLECTIVE R15, `(.L_x_10279) ;  /* 0x000000000f087348 */ /* 0x000fea0003c00000 */
[----:B------:R0:W1:Y:S02]  /*27530*/  SHFL.IDX P6, R14, R13, R12, R11 ;  /* 0x0000000c0d0e7389 */ /* 0x00006400000c000b */
[----:B01----:R-:W-:Y:S01]  /*27540*/  ENDCOLLECTIVE ;  /* 0x000000000000791b */ /* 0x003fe20003800000 */
.L_x_10279:
[----:B------:R-:W-:Y:S01]  /*27550*/  ULDC.64 UR4, c[0x0][0x208] ;  /* 0x0000820000047ab9 */ /* 0x000fe20000000a00 */
[----:B------:R-:W-:-:S05]  /*27560*/  @!P1 IADD3 R14, P3, R16, R14, RZ ;  /* 0x0000000e100e9210 */ /* 0x000fca0007f7e0ff */
[----:B------:R-:W-:Y:S01]  /*27570*/  @!P1 IMAD.X R3, R7, 0x1, R17, P3 ;  /* 0x0000000107039824 */ /* 0x000fe200018e0611 */
[----:B------:R-:W-:Y:S01]  /*27580*/  @!P1 MOV R24, R14 ;  /* 0x0000000e00189202 */ /* 0x000fe20000000f00 */
[----:B------:R-:W5:Y:S02]  /*27590*/  @!P1 LD.E.128 R4, desc[UR4][R4.64] ;  /* 0x0000000404049980 */ /* 0x000f64000c101d00 */
        /* <DEDUP_REMOVED lines=11> */
.L_x_10280:
[----:B------:R-:W-:Y:S01]  /*27650*/  MOV R13, R35 ;  /* 0x00000023000d7202 */ /* 0x000fe20000000f00 */
[----:B------:R-:W-:-:S07]  /*27660*/  IMAD.MOV.U32 R3, RZ, RZ, R14 ;  /* 0x000000ffff037224 */ /* 0x000fce00078e000e */
[----:B------:R-:W-:Y:S05]  /*27670*/  WARPSYNC.COLLECTIVE R15, `(.L_x_10281) ;  /* 0x000000000f087348 */ /* 0x000fea0003c00000 */
[----:B------:R0:W1:Y:S02]  /*27680*/  SHFL.IDX P6, R14, R13, R12, R11 ;  /* 0x0000000c0d0e7389 */ /* 0x00006400000c000b */
[----:B01----:R-:W-:Y:S01]  /*27690*/  ENDCOLLECTIVE ;  /* 0x000000000000791b */ /* 0x003fe20003800000 */
.L_x_10281:
[----:B------:R-:W-:Y:S02]  /*276a0*/  IMAD.MOV.U32 R13, RZ, RZ, R37 ;  /* 0x000000ffff0d7224 */ /* 0x000fe400078e0025 */
[----:B------:R-:W-:-:S07]  /*276b0*/  IMAD.MOV.U32 R35, RZ, RZ, R14 ;  /* 0x000000ffff237224 */ /* 0x000fce00078e000e */
[----:B------:R-:W-:Y:S05]  /*276c0*/  WARPSYNC.COLLECTIVE R15, `(.L_x_10282) ;  /* 0x000000000f087348 */ /* 0x000fea0003c00000 */
[----:B------:R0:W1:Y:S02]  /*276d0*/  SHFL.IDX P6, R14, R13, R12, R11 ;  /* 0x0000000c0d0e7389 */ /* 0x00006400000c000b */
[----:B01----:R-:W-:Y:S01]  /*276e0*/  ENDCOLLECTIVE ;  /* 0x000000000000791b */ /* 0x003fe20003800000 */
.L_x_10282:
[----:B------:R-:W-:Y:S02]  /*276f0*/  IMAD.MOV.U32 R13, RZ, RZ, R9 ;  /* 0x000000ffff0d7224 */ /* 0x000fe400078e0009 */
[----:B------:R-:W-:-:S07]  /*27700*/  IMAD.MOV.U32 R37, RZ, RZ, R14 ;  /* 0x000000ffff257224 */ /* 0x000fce00078e000e */
[----:B------:R-:W-:Y:S05]  /*27710*/  WARPSYNC.COLLECTIVE R15, `(.L_x_10283) ;  /* 0x000000000f087348 */ /* 0x000fea0003c00000 */
[----:B------:R0:W1:Y:S02]  /*27720*/  SHFL.IDX P6, R14, R13, R12, R11 ;  /* 0x0000000c0d0e7389 */ /* 0x00006400000c000b */
[----:B01----:R-:W-:Y:S01]  /*27730*/  ENDCOLLECTIVE ;  /* 0x000000000000791b */ /* 0x003fe20003800000 */
.L_x_10283:
[----:B------:R-:W-:Y:S01]  /*27740*/  @!P1 MOV R32, R4 ;  /* 0x0000000400209202 */ /* 0x000fe20000000f00 */
[----:B------:R-:W-:Y:S01]  /*27750*/  @!P1 IMAD.MOV.U32 R33, RZ, RZ, R5 ;  /* 0x000000ffff219224 */ /* 0x000fe200078e0005 */
[----:B------:R-:W-:Y:S01]  /*27760*/  CS2R R4, SRZ ;  /* 0x0000000000047805 */ /* 0x000fe2000001ff00 */
[----:B------:R-:W-:Y:S02]  /*27770*/  @!P1 IMAD.MOV.U32 R30, RZ, RZ, R6 ;  /* 0x000000ffff1e9224 */ /* 0x000fe400078e0006 */
[----:B------:R-:W-:Y:S02]  /*27780*/  @!P1 IMAD.MOV.U32 R31, RZ, RZ, R7 ;  /* 0x000000ffff1f9224 */ /* 0x000fe400078e0007 */
[----:B------:R-:W-:Y:S01]  /*27790*/  @!P1 IMAD.MOV.U32 R28, RZ, RZ, R24 ;  /* 0x000000ffff1c9224 */ /* 0x000fe200078e0018 */
[----:B------:R-:W-:Y:S01]  /*277a0*/  @!P1 MOV R29, R25 ;  /* 0x00000019001d9202 */ /* 0x000fe20000000f00 */
[----:B------:R-:W-:Y:S02]  /*277b0*/  @!P1 IMAD.MOV.U32 R20, RZ, RZ, R26 ;  /* 0x000000ffff149224 */ /* 0x000fe400078e001a */
[----:B------:R-:W-:Y:S01]  /*277c0*/  @!P1 IMAD.MOV.U32 R21, RZ, RZ, R27 ;  /* 0x000000ffff159224 */ /* 0x000fe200078e001b */
[----:B------:R-:W-:Y:S06]  /*277d0*/  BRA `(.L_x_10284) ;  /* 0xfffffe5800607947 */ /* 0x000fec000383ffff */
.L_x_10023:
[----:B0-----:R0:W1:Y:S02]  /*277e0*/  SYNCS.PHASECHK.TRANS64.TRYWAIT P1, [R18+URZ+0x22800], R3 ;  /* 0x02280003120075a7 */ /* 0x001064000802017f */
[----:B-1----:R-:W-:Y:S05]  /*277f0*/  @!P1 NANOSLEEP.SYNCS 0x989680 ;  /* 0x009896800000995d */ /* 0x002fea0003900000 */
[----:B------:R-:W1:Y:S02]  /*27800*/  @!P1 SYNCS.PHASECHK.TRANS64 P1, [R18+URZ+0x22800], R3 ;  /* 0x02280003120095a7 */ /* 0x000e64000802007f */
[----:B-1----:R-:W-:Y:S05]  /*27810*/  @!P1 BRA `(.L_x_10023) ;  /* 0xfffffffc00f09947 */ /* 0x002fea000383ffff */
[----:B------:R-:W-:Y:S05]  /*27820*/  BRA `(.L_x_10285) ;  /* 0xfffffe5800d07947 */ /* 0x000fea000383ffff */
.L_x_10029:
[----:B-1----:R1:W2:Y:S02]  /*27830*/  SYNCS.PHASECHK.TRANS64.TRYWAIT P0, [R0+URZ+0x22830], R5 ;  /* 0x02283005000075a7 */ /* 0x0022a4000800017f */
[----:B--2---:R-:W-:Y:S05]  /*27840*/  @!P0 NANOSLEEP.SYNCS 0x989680 ;  /* 0x009896800000895d */ /* 0x004fea0003900000 */
[----:B------:R-:W2:Y:S02]  /*27850*/  @!P0 SYNCS.PHASECHK.TRANS64 P0, [R0+URZ+0x22830], R5 ;  /* 0x02283005000085a7 */ /* 0x000ea4000800007f */
[----:B--2---:R-:W-:Y:S05]  /*27860*/  @!P0 BRA `(.L_x_10029) ;  /* 0xfffffffc00f08947 */ /* 0x004fea000383ffff */
[----:B------:R-:W-:Y:S05]  /*27870*/  BRA `(.L_x_10028) ;  /* 0xfffffe7800fc7947 */ /* 0x000fea000383ffff */
.L_x_10036:
[----:B-1----:R1:W2:Y:S02]  /*27880*/  SYNCS.PHASECHK.TRANS64.TRYWAIT P3, [R15+URZ+0x22830], R14 ;  /* 0x0228300e0f0075a7 */ /* 0x0022a4000806017f */
[----:B--2---:R-:W-:Y:S05]  /*27890*/  @!P3 NANOSLEEP.SYNCS 0x989680 ;  /* 0x009896800000b95d */ /* 0x004fea0003900000 */
[----:B------:R-:W2:Y:S02]  /*278a0*/  @!P3 SYNCS.PHASECHK.TRANS64 P3, [R15+URZ+0x22830], R14 ;  /* 0x0228300e0f00b5a7 */ /* 0x000ea4000806007f */
[----:B--2---:R-:W-:Y:S05]  /*278b0*/  @!P3 BRA `(.L_x_10036) ;  /* 0xfffffffc00f0b947 */ /* 0x004fea000383ffff */
[----:B------:R-:W-:Y:S05]  /*278c0*/  BRA `(.L_x_10035) ;  /* 0xfffffeb800207947 */ /* 0x000fea000383ffff */
.L_x_10040:
[----:B-1----:R1:W2:Y:S02]  /*278d0*/  SYNCS.PHASECHK.TRANS64.TRYWAIT P2, [R15+URZ+0x22850], R14 ;  /* 0x0228500e0f0075a7 */ /* 0x0022a4000804017f */
[----:B--2---:R-:W-:Y:S05]  /*278e0*/  @!P2 NANOSLEEP.SYNCS 0x989680 ;  /* 0x009896800000a95d */ /* 0x004fea0003900000 */
[----:B------:R-:W2:Y:S02]  /*278f0*/  @!P2 SYNCS.PHASECHK.TRANS64 P2, [R15+URZ+0x22850], R14 ;  /* 0x0228500e0f00a5a7 */ /* 0x000ea4000804007f */
[----:B--2---:R-:W-:Y:S05]  /*27900*/  @!P2 BRA `(.L_x_10040) ;  /* 0xfffffffc00f0a947 */ /* 0x004fea000383ffff */
[----:B------:R-:W-:Y:S05]  /*27910*/  BRA `(.L_x_10037) ;  /* 0xfffffec400447947 */ /* 0x000fea000383ffff */
.L_x_10049:
[----:B-1----:R1:W2:Y:S02]  /*27920*/  SYNCS.PHASECHK.TRANS64.TRYWAIT P0, [R14+URZ+0x22830], R15 ;  /* 0x0228300f0e0075a7 */ /* 0x0022a4000800017f */
[----:B--2---:R-:W-:Y:S05]  /*27930*/  @!P0 NANOSLEEP.SYNCS 0x989680 ;  /* 0x009896800000895d */ /* 0x004fea0003900000 */
[----:B------:R-:W2:Y:S02]  /*27940*/  @!P0 SYNCS.PHASECHK.TRANS64 P0, [R14+URZ+0x22830], R15 ;  /* 0x0228300f0e0085a7 */ /* 0x000ea4000800007f */
[----:B--2---:R-:W-:Y:S05]  /*27950*/  @!P0 BRA `(.L_x_10049) ;  /* 0xfffffffc00f08947 */ /* 0x004fea000383ffff */
[----:B------:R-:W-:Y:S05]  /*27960*/  BRA `(.L_x_10048) ;  /* 0xfffffef800d47947 */ /* 0x000fea000383ffff */
.L_x_10053:
[----:B-1----:R1:W2:Y:S02]  /*27970*/  SYNCS.PHASECHK.TRANS64.TRYWAIT P0, [R15+URZ+0x22850], R14 ;  /* 0x0228500e0f0075a7 */ /* 0x0022a4000800017f */
[----:B--2---:R-:W-:Y:S05]  /*27980*/  @!P0 NANOSLEEP.SYNCS 0x989680 ;  /* 0x009896800000895d */ /* 0x004fea0003900000 */
[----:B------:R-:W2:Y:S02]  /*27990*/  @!P0 SYNCS.PHASECHK.TRANS64 P0, [R15+URZ+0x22850], R14 ;  /* 0x0228500e0f0085a7 */ /* 0x000ea4000800007f */
[----:B--2---:R-:W-:Y:S05]  /*279a0*/  @!P0 BRA `(.L_x_10053) ;  /* 0xfffffffc00f08947 */ /* 0x004fea000383ffff */
[----:B------:R-:W-:Y:S05]  /*279b0*/  BRA `(.L_x_10050) ;  /* 0xffffff0400f07947 */ /* 0x000fea000383ffff */
.L_x_10060:
[----:B-1----:R1:W2:Y:S02]  /*279c0*/  SYNCS.PHASECHK.TRANS64.TRYWAIT P0, [R11+URZ+0x22850], R2 ;  /* 0x022850020b0075a7 */ /* 0x0022a4000800017f */
[----:B--2---:R-:W-:Y:S05]  /*279d0*/  @!P0 NANOSLEEP.SYNCS 0x989680 ;  /* 0x009896800000895d */ /* 0x004fea0003900000 */
[----:B------:R-:W2:Y:S02]  /*279e0*/  @!P0 SYNCS.PHASECHK.TRANS64 P0, [R11+URZ+0x22850], R2 ;  /* 0x022850020b0085a7 */ /* 0x000ea4000800007f */
[----:B--2---:R-:W-:Y:S05]  /*279f0*/  @!P0 BRA `(.L_x_10060) ;  /* 0xfffffffc00f08947 */ /* 0x004fea000383ffff */
[----:B------:R-:W-:Y:S05]  /*27a00*/  BRA `(.L_x_10059) ;  /* 0xffffff3000907947 */ /* 0x000fea000383ffff */
.L_x_10064:
[----:B------:R-:W-:Y:S01]  /*27a10*/  IMAD.MOV.U32 R12, RZ, RZ, R0 ;  /* 0x000000ffff0c7224 */ /* 0x000fe200078e0000 */
[----:B------:R-:W-:Y:S01]  /*27a20*/  MOV R15, 0xffffffff ;  /* 0xffffffff000f7802 */ /* 0x000fe20000000f00 */
[----:B------:R-:W-:Y:S01]  /*27a30*/  IMAD.MOV.U32 R11, RZ, RZ, 0x1c1f ;  /* 0x00001c1fff0b7424 */ /* 0x000fe200078e00ff */
[----:B------:R-:W-:Y:S02]  /*27a40*/  SEL R5, R91, R90, P0 ;  /* 0x0000005a5b057207 */ /* 0x000fe40000000000 */
[----:B------:R-:W-:-:S07]  /*27a50*/  SEL R7, R90, R91, P0 ;  /* 0x0000005b5a077207 */ /* 0x000fce0000000000 */
[----:B--2---:R-:W-:Y:S05]  /*27a60*/  WARPSYNC.COLLECTIVE R15, `(.L_x_10286) ;  /* 0x000000000f087348 */ /* 0x004fea0003c00000 */
[----:B------:R0:W1:Y:S02]  /*27a70*/  SHFL.IDX P6, R14, R13, R12, R11 ;  /* 0x0000000c0d0e7389 */ /* 0x00006400000c000b */
[----:B012---:R-:W-:Y:S01]  /*27a80*/  ENDCOLLECTIVE ;  /* 0x000000000000791b */ /* 0x007fe20003800000 */
.L_x_10286:
        /* <DEDUP_REMOVED lines=19> */
.L_x_10287:
        /* <DEDUP_REMOVED lines=18> */
.L_x_10288:
        /* <DEDUP_REMOVED lines=11> */
.L_x_10289:
[----:B------:R-:W-:Y:S02]  /*27d90*/  IMAD.MOV.U32 R13, RZ, RZ, R9 ;  /* 0x000000ffff0d7224 */ /* 0x000fe400078e0009 */
[----:B------:R-:W-:Y:S01]  /*27da0*/  IMAD.MOV.U32 R12, RZ, RZ, R0 ;  /* 0x000000ffff0c7224 */ /* 0x000fe200078e0000 */
[----:B------:R-:W-:-:S07]  /*27db0*/  MOV R7, R14 ;  /* 0x0000000e00077202 */ /* 0x000fce0000000f00 */
[----:B------:R-:W-:Y:S05]  /*27dc0*/  WARPSYNC.COLLECTIVE R15, `(.L_x_10290) ;  /* 0x000000000f087348 */ /* 0x000fea0003c00000 */
[----:B------:R0:W1:Y:S02]  /*27dd0*/  SHFL.IDX P6, R14, R13, R12, R11 ;  /* 0x0000000c0d0e7389 */ /* 0x00006400000c000b */
[----:B01----:R-:W-:Y:S01]  /*27de0*/  ENDCOLLECTIVE ;  /* 0x000000000000791b */ /* 0x003fe20003800000 */
.L_x_10290:
        /* <DEDUP_REMOVED lines=8> */
.L_x_10291:
[----:B------:R-:W-:Y:S02]  /*27e70*/  IMAD.MOV.U32 R13, RZ, RZ, R25 ;  /* 0x000000ffff0d7224 */ /* 0x000fe400078e0019 */
[----:B------:R-:W-:Y:S02]  /*27e80*/  IMAD.MOV.U32 R12, RZ, RZ, R0 ;  /* 0x000000ffff0c7224 */ /* 0x000fe400078e0000 */
[----:B------:R-:W-:-:S07]  /*27e90*/  IMAD.MOV.U32 R21, RZ, RZ, R14 ;  /* 0x000000ffff157224 */ /* 0x000fce00078e000e */
[----:B------:R-:W-:Y:S05]  /*27ea0*/  WARPSYNC.COLLECTIVE R15, `(.L_x_10292) ;  /* 0x000000000f087348 */ /* 0x000fea0003c00000 */
[----:B------:R0:W1:Y:S02]  /*27eb0*/  SHFL.IDX P6, R14, R13, R12, R11 ;  /* 0x0000000c0d0e7389 */ /* 0x00006400000c000b */
[----:B01----:R-:W-:Y:S01]  /*27ec0*/  ENDCOLLECTIVE ;  /* 0x000000000000791b */ /* 0x003fe20003800000 */
.L_x_10292:
        /* <DEDUP_REMOVED lines=8> */
.L_x_10293:
[----:B------:R-:W-:Y:S02]  /*27f50*/  IMAD.MOV.U32 R13, RZ, RZ, R29 ;  /* 0x000000ffff0d7224 */ /* 0x000fe400078e001d */
[----:B------:R-:W-:Y:S02]  /*27f60*/  IMAD.MOV.U32 R12, RZ, RZ, R0 ;  /* 0x000000ffff0c7224 */ /* 0x000fe400078e0000 */
[----:B------:R-:W-:-:S07]  /*27f70*/  IMAD.MOV.U32 R27, RZ, RZ, R14 ;  /* 0x000000ffff1b7224 */ /* 0x000fce00078e000e */
[----:B------:R-:W-:Y:S05]  /*27f80*/  WARPSYNC.COLLECTIVE R15, `(.L_x_10294) ;  /* 0x000000000f087348 */ /* 0x000fea0003c00000 */
[----:B------:R0:W1:Y:S02]  /*27f90*/  SHFL.IDX P6, R14, R13, R12, R11 ;  /* 0x0000000c0d0e7389 */ /* 0x00006400000c000b */
[----:B01----:R-:W-:Y:S01]  /*27fa0*/  ENDCOLLECTIVE ;  /* 0x000000000000791b */ /* 0x003fe20003800000 */
.L_x_10294:
        /* <DEDUP_REMOVED lines=8> */
.L_x_10295:
[----:B------:R-:W-:Y:S01]  /*28030*/  IMAD.MOV.U32 R13, RZ, RZ, R33 ;  /* 0x000000ffff0d7224 */ /* 0x000fe200078e0021 */
[----:B------:R-:W-:Y:S01]  /*28040*/  MOV R12, R0 ;  /* 0x00000000000c7202 */ /* 0x000fe20000000f00 */
[----:B------:R-:W-:-:S07]  /*28050*/  IMAD.MOV.U32 R31, RZ, RZ, R14 ;  /* 0x000000ffff1f7224 */ /* 0x000fce00078e000e */
[----:B------:R-:W-:Y:S05]  /*28060*/  WARPSYNC.COLLECTIVE R15, `(.L_x_10296) ;  /* 0x000000000f087348 */ /* 0x000fea0003c00000 */
[----:B------:R0:W1:Y:S02]  /*28070*/  SHFL.IDX P6, R14, R13, R12, R11 ;  /* 0x0000000c0d0e7389 */ /* 0x00006400000c000b */
[----:B01----:R-:W-:Y:S01]  /*28080*/  ENDCOLLECTIVE ;  /* 0x000000000000791b */ /* 0x003fe20003800000 */
.L_x_10296:
        /* <DEDUP_REMOVED lines=8> */
.L_x_10297:
[----:B------:R-:W-:Y:S01]  /*28110*/  MOV R13, R37 ;  /* 0x00000025000d7202 */ /* 0x000fe20000000f00 */
[----:B------:R-:W-:Y:S02]  /*28120*/  IMAD.MOV.U32 R12, RZ, RZ, R0 ;  /* 0x000000ffff0c7224 */ /* 0x000fe400078e0000 */
[----:B------:R-:W-:-:S07]  /*28130*/  IMAD.MOV.U32 R35, RZ, RZ, R14 ;  /* 0x000000ffff237224 */ /* 0x000fce00078e000e */
[----:B------:R-:W-:Y:S05]  /*28140*/  WARPSYNC.COLLECTIVE R15, `(.L_x_10298) ;  /* 0x000000000f087348 */ /* 0x000fea0003c00000 */
[----:B------:R0:W1:Y:S02]  /*28150*/  SHFL.IDX P6, R14, R13, R12, R11 ;  /* 0x0000000c0d0e7389 */ /* 0x00006400000c000b */
[----:B01----:R-:W-:Y:S01]  /*28160*/  ENDCOLLECTIVE ;  /* 0x000000000000791b */ /* 0x003fe20003800000 */
.L_x_10298:
        /* <DEDUP_REMOVED lines=8> */
.L_x_10299:
[----:B------:R-:W-:Y:S02]  /*281f0*/  IMAD.MOV.U32 R13, RZ, RZ, R41 ;  /* 0x000000ffff0d7224 */ /* 0x000fe400078e0029 */
[----:B------:R-:W-:Y:S01]  /*28200*/  IMAD.MOV.U32 R12, RZ, RZ, R0 ;  /* 0x000000ffff0c7224 */ /* 0x000fe200078e0000 */
[----:B------:R-:W-:-:S07]  /*28210*/  MOV R20, R14 ;  /* 0x0000000e00147202 */ /* 0x000fce0000000f00 */
[----:B------:R-:W-:Y:S05]  /*28220*/  WARPSYNC.COLLECTIVE R15, `(.L_x_10300) ;  /* 0x000000000f087348 */ /* 0x000fea0003c00000 */
[----:B------:R0:W1:Y:S02]  /*28230*/  SHFL.IDX P6, R14, R13, R12, R11 ;  /* 0x0000000c0d0e7389 */ /* 0x00006400000c000b */
[----:B01----:R-:W-:Y:S01]  /*28240*/  ENDCOLLECTIVE ;  /* 0x000000000000791b */ /* 0x003fe20003800000 */
.L_x_10300:
[----:B------:R-:W-:Y:S01]  /*28250*/  IMAD.MOV.U32 R13, RZ, RZ, R43 ;  /* 0x000000ffff0d7224 */ /* 0x000fe200078e002b */
[----:B------:R-:W-:Y:S01]  /*28260*/  MOV R12, R2 ;  /* 0x00000002000c7202 */ /* 0x000fe20000000f00 */
[----:B------:R-:W-:-:S07]  /*28270*/  IMAD.MOV.U32 R42, RZ, RZ, R14 ;  /* 0x000000ffff2a7224 */ /* 0x000fce00078e000e */
[----:B------:R-:W-:Y:S05]  /*28280*/  WARPSYNC.COLLECTIVE R15, `(.L_x_10301) ;  /* 0x000000000f087348 */ /* 0x000fea0003c00000 */
[----:B------:R0:W1:Y:S02]  /*28290*/  SHFL.IDX P6, R14, R13, R12, R11 ;  /* 0x0000000c0d0e7389 */ /* 0x00006400000c000b */
[----:B01----:R-:W-:Y:S01]  /*282a0*/  ENDCOLLECTIVE ;  /* 0x000000000000791b */ /* 0x003fe20003800000 */
.L_x_10301:
[----:B------:R-:W-:Y:S02]  /*282b0*/  IMAD.MOV.U32 R13, RZ, RZ, R45 ;  /* 0x000000ffff0d7224 */ /* 0x000fe400078e002d */
[----:B------:R-:W-:Y:S02]  /*282c0*/  IMAD.MOV.U32 R12, RZ, RZ, R0 ;  /* 0x000000ffff0c7224 */ /* 0x000fe400078e0000 */
[----:B------:R-:W-:-:S07]  /*282d0*/  IMAD.MOV.U32 R43, RZ, RZ, R14 ;  /* 0x000000ffff2b7224 */ /* 0x000fce00078e000e */
[----:B------:R-:W-:Y:S05]  /*282e0*/  WARPSYNC.COLLECTIVE R15, `(.L_x_10302) ;  /* 0x000000000f087348 */ /* 0x000fea0003c00000 */
[----:B------:R0:W1:Y:S02]  /*282f0*/  SHFL.IDX P6, R14, R13, R12, R11 ;  /* 0x0000000c0d0e7389 */ /* 0x00006400000c000b */
[----:B01----:R-:W-:Y:S01]  /*28300*/  ENDCOLLECTIVE ;  /* 0x000000000000791b */ /* 0x003fe20003800000 */
.L_x_10302:
[----:B------:R-:W-:Y:S02]  /*28310*/  SEL R40, R42, R43, P0 ;  /* 0x0000002b2a287207 */ /* 0x000fe40000000000 */
[----:B------:R-:W-:Y:S02]  /*28320*/  SEL R42, R43, R42, P0 ;  /* 0x0000002a2b2a7207 */ /* 0x000fe40000000000 */
[----:B------:R-:W-:Y:S01]  /*28330*/  MOV R13, R47 ;  /* 0x0000002f000d7202 */ /* 0x000fe20000000f00 */
[----:B------:R-:W-:Y:S01]  /*28340*/  IMAD.MOV.U32 R12, RZ, RZ, R2 ;  /* 0x000000ffff0c7224 */ /* 0x000fe200078e0002 */
[----:B------:R-:W-:Y:S01]  /*28350*/  MOV R47, RZ ;  /* 0x000000ff002f7202 */ /* 0x000fe20000000f00 */
[----:B------:R-:W-:-:S07]  /*28360*/  IMAD.MOV.U32 R45, RZ, RZ, R14 ;  /* 0x000000ffff2d7224 */ /* 0x000fce00078e000e */
[----:B------:R-:W-:Y:S05]  /*28370*/  WARPSYNC.COLLECTIVE R15, `(.L_x_10303) ;  /* 0x000000000f087348 */ /* 0x000fea0003c00000 */
[----:B------:R0:W1:Y:S02]  /*28380*/  SHFL.IDX P6, R14, R13, R12, R11 ;  /* 0x0000000c0d0e7389 */ /* 0x00006400000c000b */
[----:B01----:R-:W-:Y:S01]  /*28390*/  ENDCOLLECTIVE ;  /* 0x000000000000791b */ /* 0x003fe20003800000 */
.L_x_10303:
[----:B------:R-:W-:Y:S02]  /*283a0*/  IMAD.MOV.U32 R13, RZ, RZ, R49 ;  /* 0x000000ffff0d7224 */ /* 0x000fe400078e0031 */
[----:B------:R-:W-:Y:S02]  /*283b0*/  IMAD.MOV.U32 R12, RZ, RZ, R0 ;  /* 0x000000ffff0c7224 */ /* 0x000fe400078e0000 */
[----:B------:R-:W-:-:S07]  /*283c0*/  IMAD.MOV.U32 R44, RZ, RZ, R14 ;  /* 0x000000ffff2c7224 */ /* 0x000fce00078e000e */
[----:B------:R-:W-:Y:S05]  /*283d0*/  WARPSYNC.COLLECTIVE R15, `(.L_x_10304) ;  /* 0x000000000f087348 */ /* 0x000fea0003c00000 */
[----:B------:R0:W1:Y:S02]  /*283e0*/  SHFL.IDX P6, R14, R13, R12, R11 ;  /* 0x0000000c0d0e7389 */ /* 0x00006400000c000b */
[----:B01----:R-:W-:Y:S01]  /*283f0*/  ENDCOLLECTIVE ;  /* 0x000000000000791b */ /* 0x003fe20003800000 */
.L_x_10304:
        /* <DEDUP_REMOVED lines=8> */
.L_x_10305:
[----:B------:R-:W-:Y:S01]  /*28480*/  IMAD.MOV.U32 R13, RZ, RZ, R53 ;  /* 0x000000ffff0d7224 */ /* 0x000fe200078e0035 */
[----:B------:R-:W-:Y:S01]  /*28490*/  MOV R12, R0 ;  /* 0x00000000000c7202 */ /* 0x000fe20000000f00 */
[----:B------:R-:W-:-:S07]  /*284a0*/  IMAD.MOV.U32 R46, RZ, RZ, R14 ;  /* 0x000000ffff2e7224 */ /* 0x000fce00078e000e */
[----:B------:R-:W-:Y:S05]  /*284b0*/  WARPSYNC.COLLECTIVE R15, `(.L_x_10306) ;  /* 0x000000000f087348 */ /* 0x000fea0003c00000 */
[----:B------:R0:W1:Y:S02]  /*284c0*/  SHFL.IDX P6, R14, R13, R12, R11 ;  /* 0x0000000c0d0e7389 */ /* 0x00006400000c000b */
[----:B01----:R-:W-:Y:S01]  /*284d0*/  ENDCOLLECTIVE ;  /* 0x000000000000791b */ /* 0x003fe20003800000 */
.L_x_10306:
[----:B------:R-:W-:Y:S01]  /*284e0*/  SEL R9, R49, R46, P0 ;  /* 0x0000002e31097207 */ /* 0x000fe20000000000 */
[----:B------:R-:W-:Y:S02]  /*284f0*/  IMAD.MOV.U32 R13, RZ, RZ, R57 ;  /* 0x000000ffff0d7224 */ /* 0x000fe400078e0039 */
[----:B------:R-:W-:Y:S02]  /*28500*/  IMAD.MOV.U32 R12, RZ, RZ, R2 ;  /* 0x000000ffff0c7224 */ /* 0x000fe400078e0002 */
[----:B------:R-:W-:-:S07]  /*28510*/  IMAD.MOV.U32 R53, RZ, RZ, R14 ;  /* 0x000000ffff357224 */ /* 0x000fce00078e000e */
[----:B------:R-:W-:Y:S05]  /*28520*/  WARPSYNC.COLLECTIVE R15, `(.L_x_10307) ;  /* 0x000000000f087348 */ /* 0x000fea0003c00000 */
[----:B------:R0:W1:Y:S02]  /*28530*/  SHFL.IDX P6, R14, R13, R12, R11 ;  /* 0x0000000c0d0e7389 */ /* 0x00006400000c000b */
[----:B01----:R-:W-:Y:S01]  /*28540*/  ENDCOLLECTIVE ;  /* 0x000000000000791b */ /* 0x003fe20003800000 */
.L_x_10307:
[----:B------:R-:W-:Y:S01]  /*28550*/  MOV R13, R59 ;  /* 0x0000003b000d7202 */ /* 0x000fe20000000f00 */
[----:B------:R-:W-:Y:S02]  /*28560*/  IMAD.MOV.U32 R12, RZ, RZ, R0 ;  /* 0x000000ffff0c7224 */ /* 0x000fe400078e0000 */
[----:B------:R-:W-:-:S07]  /*28570*/  IMAD.MOV.U32 R48, RZ, RZ, R14 ;  /* 0x000000ffff307224 */ /* 0x000fce00078e000e */
[----:B------:R-:W-:Y:S05]  /*28580*/  WARPSYNC.COLLECTIVE R15, `(.L_x_10308) ;  /* 0x000000000f087348 */ /* 0x000fea0003c00000 */
[----:B------:R0:W1:Y:S02]  /*28590*/  SHFL.IDX P6, R14, R13, R12, R11 ;  /* 0x0000000c0d0e7389 */ /* 0x00006400000c000b */
[----:B01----:R-:W-:Y:S01]  /*285a0*/  ENDCOLLECTIVE ;  /* 0x000000000000791b */ /* 0x003fe20003800000 */
.L_x_10308:
        /* <DEDUP_REMOVED lines=8> */
.L_x_10309:
[----:B------:R-:W-:Y:S02]  /*28630*/  IMAD.MOV.U32 R13, RZ, RZ, R63 ;  /* 0x000000ffff0d7224 */ /* 0x000fe400078e003f */
[----:B------:R-:W-:Y:S01]  /*28640*/  IMAD.MOV.U32 R12, RZ, RZ, R0 ;  /* 0x000000ffff0c7224 */ /* 0x000fe200078e0000 */
[----:B------:R-:W-:-:S07]  /*28650*/  MOV R50, R14 ;  /* 0x0000000e00327202 */ /* 0x000fce0000000f00 */
[----:B------:R-:W-:Y:S05]  /*28660*/  WARPSYNC.COLLECTIVE R15, `(.L_x_10310) ;  /* 0x000000000f087348 */ /* 0x000fea0003c00000 */
[----:B------:R0:W1:Y:S02]  /*28670*/  SHFL.IDX P6, R14, R13, R12, R11 ;  /* 0x0000000c0d0e7389 */ /* 0x00006400000c000b */
[----:B01----:R-:W-:Y:S01]  /*28680*/  ENDCOLLECTIVE ;  /* 0x000000000000791b */ /* 0x003fe20003800000 */
.L_x_10310:
        /* <DEDUP_REMOVED lines=8> */
.L_x_10311:
[----:B------:R-:W-:Y:S02]  /*28710*/  IMAD.MOV.U32 R13, RZ, RZ, R67 ;  /* 0x000000ffff0d7224 */ /* 0x000fe400078e0043 */
[----:B------:R-:W-:Y:S02]  /*28720*/  IMAD.MOV.U32 R12, RZ, RZ, R0 ;  /* 0x000000ffff0c7224 */ /* 0x000fe400078e0000 */
[----:B------:R-:W-:-:S07]  /*28730*/  IMAD.MOV.U32 R52, RZ, RZ, R14 ;  /* 0x000000ffff347224 */ /* 0x000fce00078e000e */
[----:B------:R-:W-:Y:S05]  /*28740*/  WARPSYNC.COLLECTIVE R15, `(.L_x_10312) ;  /* 0x000000000f087348 */ /* 0x000fea0003c00000 */
[----:B------:R0:W1:Y:S02]  /*28750*/  SHFL.IDX P6, R14, R13, R12, R11 ;  /* 0x0000000c0d0e7389 */ /* 0x00006400000c000b */
[----:B01----:R-:W-:Y:S01]  /*28760*/  ENDCOLLECTIVE ;  /* 0x000000000000791b */ /* 0x003fe20003800000 */
.L_x_10312:
        /* <DEDUP_REMOVED lines=8> */
.L_x_10313:
[----:B------:R-:W-:Y:S02]  /*287f0*/  IMAD.MOV.U32 R13, RZ, RZ, R71 ;  /* 0x000000ffff0d7224 */ /* 0x000fe400078e0047 */
[----:B------:R-:W-:Y:S02]  /*28800*/  IMAD.MOV.U32 R12, RZ, RZ, R0 ;  /* 0x000000ffff0c7224 */ /* 0x000fe400078e0000 */
[----:B------:R-:W-:-:S07]  /*28810*/  IMAD.MOV.U32 R56, RZ, RZ, R14 ;  /* 0x000000ffff387224 */ /* 0x000fce00078e000e */
[----:B------:R-:W-:Y:S05]  /*28820*/  WARPSYNC.COLLECTIVE R15, `(.L_x_10314) ;  /* 0x000000000f087348 */ /* 0x000fea0003c00000 */
[----:B------:R0:W1:Y:S02]  /*28830*/  SHFL.IDX P6, R14, R13, R12, R11 ;  /* 0x0000000c0d0e7389 */ /* 0x00006400000c000b */
[----:B01----:R-:W-:Y:S01]  /*28840*/  ENDCOLLECTIVE ;  /* 0x000000000000791b */ /* 0x003fe20003800000 */
.L_x_10314:
[----:B------:R-:W-:Y:S01]  /*28850*/  SEL R39, R56, R67, P0 ;  /* 0x0000004338277207 */ /* 0x000fe20000000000 */
[----:B------:R-:W-:Y:S02]  /*28860*/  IMAD.MOV.U32 R13, RZ, RZ, R73 ;  /* 0x000000ffff0d7224 */ /* 0x000fe400078e0049 */
[----:B------:R-:W-:Y:S01]  /*28870*/  IMAD.MOV.U32 R12, RZ, RZ, R2 ;  /* 0x000000ffff0c7224 */ /* 0x000fe200078e0002 */
[----:B------:R-:W-:-:S07]  /*28880*/  MOV R71, R14 ;  /* 0x0000000e00477202 */ /* 0x000fce0000000f00 */
[----:B------:R-:W-:Y:S05]  /*28890*/  WARPSYNC.COLLECTIVE R15, `(.L_x_10315) ;  /* 0x000000000f087348 */ /* 0x000fea0003c00000 */
[----:B------:R0:W1:Y:S02]  /*288a0*/  SHFL.IDX P6, R14, R13, R12, R11 ;  /* 0x0000000c0d0e7389 */ /* 0x00006400000c000b */
[----:B01----:R-:W-:Y:S01]  /*288b0*/  ENDCOLLECTIVE ;  /* 0x000000000000791b */ /* 0x003fe20003800000 */
.L_x_10315:
[----:B------:R-:W-:Y:S01]  /*288c0*/  IMAD.MOV.U32 R13, RZ, RZ, R75 ;  /* 0x000000ffff0d7224 */ /* 0x000fe200078e004b */
[----:B------:R-:W-:Y:S01]  /*288d0*/  MOV R12, R0 ;  /* 0x00000000000c7202 */ /* 0x000fe20000000f00 */
[----:B------:R-:W-:-:S07]  /*288e0*/  IMAD.MOV.U32 R58, RZ, RZ, R14 ;  /* 0x000000ffff3a7224 */ /* 0x000fce00078e000e */
[----:B------:R-:W-:Y:S05]  /*288f0*/  WARPSYNC.COLLECTIVE R15, `(.L_x_10316) ;  /* 0x000000000f087348 */ /* 0x000fea0003c00000 */
[----:B------:R0:W1:Y:S02]  /*28900*/  SHFL.IDX P6, R14, R13, R12, R11 ;  /* 0x0000000c0d0e7389 */ /* 0x00006400000c000b */
[----:B01----:R-:W-:Y:S01]  /*28910*/  ENDCOLLECTIVE ;  /* 0x000000000000791b */ /* 0x003fe20003800000 */
.L_x_10316:
[----:B------:R-:W-:Y:S02]  /*28920*/  IMAD.MOV.U32 R13, RZ, RZ, R77 ;  /* 0x000000ffff0d7224 */ /* 0x000fe400078e004d */
[----:B------:R-:W-:Y:S02]  /*28930*/  IMAD.MOV.U32 R12, RZ, RZ, R2 ;  /* 0x000000ffff0c7224 */ /* 0x000fe400078e0002 */
[----:B------:R-:W-:-:S07]  /*28940*/  IMAD.MOV.U32 R75, RZ, RZ, R14 ;  /* 0x000000ffff4b7224 */ /* 0x000fce00078e000e */
[----:B------:R-:W-:Y:S05]  /*28950*/  WARPSYNC.COLLECTIVE R15, `(.L_x_10317) ;  /* 0x000000000f087348 */ /* 0x000fea0003c00000 */
[----:B------:R0:W1:Y:S02]  /*28960*/  SHFL.IDX P6, R14, R13, R12, R11 ;  /* 0x0000000c0d0e7389 */ /* 0x00006400000c000b */
[----:B01----:R-:W-:Y:S01]  /*28970*/  ENDCOLLECTIVE ;  /* 0x000000000000791b */ /* 0x003fe20003800000 */
.L_x_10317:
        /* <DEDUP_REMOVED lines=8> */
.L_x_10076:
[----:B------:R-:W-:Y:S02]  /*28a00*/  IMAD.MOV.U32 R13, RZ, RZ, R2 ;  /* 0x000000ffff0d7224 */ /* 0x000fe400078e0002 */
[----:B------:R-:W-:Y:S02]  /*28a10*/  IMAD.MOV.U32 R12, RZ, RZ, RZ ;  /* 0x000000ffff0c7224 */ /* 0x000fe400078e00ff */
[----:B------:R-:W-:Y:S02]  /*28a20*/  IMAD.MOV.U32 R11, RZ, RZ, 0x181f ;  /* 0x0000181fff0b7424 */ /* 0x000fe400078e00ff */
[----:B------:R-:W-:-:S07]  /*28a30*/  IMAD.MOV.U32 R15, RZ, RZ, -0x1 ;  /* 0xffffffffff0f7424 */ /* 0x000fce00078e00ff */
[----:B-12---:R-:W-:Y:S05]  /*28a40*/  WARPSYNC.COLLECTIVE R15, `(.L_x_10319) ;  /* 0x000000000f087348 */ /* 0x006fea0003c00000 */
[----:B------:R0:W3:Y:S02]  /*28a50*/  SHFL.IDX P6, R14, R13, R12, R11 ;  /* 0x0000000c0d0e7389 */ /* 0x0000e400000c000b */
[----:B0123--:R-:W-:Y:S01]  /*28a60*/  ENDCOLLECTIVE ;  /* 0x000000000000791b */ /* 0x00ffe20003800000 */
.L_x_10319:
[----:B------:R-:W-:Y:S01]  /*28a70*/  IMAD.MOV.U32 R13, RZ, RZ, R0 ;  /* 0x000000ffff0d7224 */ /* 0x000fe200078e0000 */
[----:B------:R-:W-:-:S07]  /*28a80*/  MOV R3, R14 ;  /* 0x0000000e00037202 */ /* 0x000fce0000000f00 */
[----:B------:R-:W-:Y:S05]  /*28a90*/  WARPSYNC.COLLECTIVE R15, `(.L_x_10320) ;  /* 0x000000000f087348 */ /* 0x000fea0003c00000 */
[----:B------:R0:W1:Y:S02]  /*28aa0*/  SHFL.IDX P6, R14, R13, R12, R11 ;  /* 0x0000000c0d0e7389 */ /* 0x00006400000c000b */
[----:B01----:R-:W-:Y:S01]  /*28ab0*/  ENDCOLLECTIVE ;  /* 0x000000000000791b */ /* 0x003fe20003800000 */
.L_x_10320:
[----:B------:R-:W-:Y:S05]  /*28ac0*/  BRA `(.L_x_10321) ;  /* 0xffffff4c00e47947 */ /* 0x000fea000383ffff */
.L_x_10079:
[----:B------:R-:W-:Y:S01]  /*28ad0*/  BSSY B1, `(.L_x_10322) ;  /* 0x0000008000017945 */ /* 0x000fe20003800000 */
[----:B------:R-:W-:Y:S01]  /*28ae0*/  IMAD.MOV.U32 R13, RZ, RZ, R2 ;  /* 0x000000ffff0d7224 */ /* 0x000fe200078e0002 */
[----:B---3--:R-:W-:Y:S01]  /*28af0*/  MOV R15, 0xffffffff ;  /* 0xffffffff000f7802 */ /* 0x008fe20000000f00 */
[----:B------:R-:W-:Y:S02]  /*28b00*/  IMAD.MOV.U32 R12, RZ, RZ, 0x1 ;  /* 0x00000001ff0c7424 */ /* 0x000fe400078e00ff */
[----:B------:R-:W-:-:S07]  /*28b10*/  IMAD.MOV.U32 R11, RZ, RZ, 0x181f ;  /* 0x0000181fff0b7424 */ /* 0x000fce00078e00ff */
[----:B012-4-:R-:W-:Y:S05]  /*28b20*/  WARPSYNC.COLLECTIVE R15, `(.L_x_10323) ;  /* 0x000000000f087348 */ /* 0x017fea0003c00000 */
[----:B----4-:R3:W4:Y:S02]  /*28b30*/  SHFL.IDX P6, R14, R13, R12, R11 ;  /* 0x0000000c0d0e7389 */ /* 0x01072400000c000b */
[----:B01234-:R-:W-:Y:S01]  /*28b40*/  ENDCOLLECTIVE ;  /* 0x000000000000791b */ /* 0x01ffe20003800000 */
.L_x_10323:
[----:B------:R-:W-:Y:S05]  /*28b50*/  BSYNC B1 ;  /* 0x0000000000017941 */ /* 0x000fea0003800000 */
.L_x_10322:
        /* <DEDUP_REMOVED lines=8> */
.L_x_10324:
[----:B------:R-:W-:Y:S05]  /*28be0*/  BRA `(.L_x_10325) ;  /* 0xffffff4c00f47947 */ /* 0x000fea000383ffff */
.L_x_10082:
        /* <DEDUP_REMOVED lines=8> */
.L_x_10327:
[----:B------:R-:W-:Y:S05]  /*28c70*/  BSYNC B1 ;  /* 0x0000000000017941 */ /* 0x000fea0003800000 */
.L_x_10326:
        /* <DEDUP_REMOVED lines=8> */
.L_x_10328:
[----:B------:R-:W-:Y:S05]  /*28d00*/  BRA `(.L_x_10329) ;  /* 0xffffff5000007947 */ /* 0x000fea000383ffff */
.L_x_10085:
[----:B------:R-:W-:Y:S01]  /*28d10*/  BSSY B1, `(.L_x_10330) ;  /* 0x0000008000017945 */ /* 0x000fe20003800000 */
[----:B------:R-:W-:Y:S01]  /*28d20*/  MOV R13, R2 ;  /* 0x00000002000d7202 */ /* 0x000fe20000000f00 */
[----:B------:R-:W-:Y:S02]  /*28d30*/  IMAD.MOV.U32 R12, RZ, RZ, 0x3 ;  /* 0x00000003ff0c7424 */ /* 0x000fe400078e00ff */
[----:B------:R-:W-:Y:S02]  /*28d40*/  IMAD.MOV.U32 R11, RZ, RZ, 0x181f ;  /* 0x0000181fff0b7424 */ /* 0x000fe400078e00ff */
[----:B0-----:R-:W-:-:S07]  /*28d50*/  IMAD.MOV.U32 R15, RZ, RZ, -0x1 ;  /* 0xffffffffff0f7424 */ /* 0x001fce00078e00ff */
[----:B-1234-:R-:W-:Y:S05]  /*28d60*/  WARPSYNC.COLLECTIVE R15, `(.L_x_10331) ;  /* 0x000000000f087348 */ /* 0x01efea0003c00000 */
[----:B------:R0:W0:Y:S02]  /*28d70*/  SHFL.IDX P6, R14, R13, R12, R11 ;  /* 0x0000000c0d0e7389 */ /* 0x00002400000c000b */
[----:B01234-:R-:W-:Y:S01]  /*28d80*/  ENDCOLLECTIVE ;  /* 0x000000000000791b */ /* 0x01ffe20003800000 */
.L_x_10331:
[----:B------:R-:W-:Y:S05]  /*28d90*/  BSYNC B1 ;  /* 0x0000000000017941 */ /* 0x000fea0003800000 */
.L_x_10330:
        /* <DEDUP_REMOVED lines=8> */
.L_x_10332:
[----:B------:R-:W-:Y:S05]  /*28e20*/  BRA `(.L_x_10333) ;  /* 0xffffff50000c7947 */ /* 0x000fea000383ffff */
.L_x_10101:
        /* <DEDUP_REMOVED lines=11> */
.L_x_10335:
[----:B------:R-:W-:Y:S05]  /*28ee0*/  BSYNC B1 ;  /* 0x0000000000017941 */ /* 0x000fea0003800000 */
.L_x_10334:
[----:B------:R-:W-:Y:S05]  /*28ef0*/  BRA `(.L_x_10336) ;  /* 0xffffff6400f07947 */ /* 0x000fea000383ffff */
.L_x_10103:
[----:B------:R-:W-:Y:S01]  /*28f00*/  BSSY B1, `(.L_x_10337) ;  /* 0x0000006000017945 */ /* 0x000fe20003800000 */
[----:B------:R-:W-:-:S07]  /*28f10*/  IMAD.MOV.U32 R15, RZ, RZ, -0x1 ;  /* 0xffffffffff0f7424 */ /* 0x000fce00078e00ff */
[----:B0-----:R-:W-:Y:S05]  /*28f20*/  WARPSYNC.COLLECTIVE R15, `(.L_x_10338) ;  /* 0x000000000f0c7348 */ /* 0x001fea0003c00000 */
[----:B------:R-:W-:Y:S02]  /*28f30*/  ELECT P6, UR62, PT ;  /* 0x00000000003e782f */ /* 0x000fe400038c0000 */
[----:B------:R-:W-:Y:S01]  /*28f40*/  MOV R14, UR62 ;  /* 0x0000003e000e7c02 */ /* 0x000fe20008000f00 */
[----:B0-----:R-:W-:Y:S10]  /*28f50*/  ENDCOLLECTIVE ;  /* 0x000000000000791b */ /* 0x001ff40003800000 */
.L_x_10338:
[----:B------:R-:W-:Y:S05]  /*28f60*/  BSYNC B1 ;  /* 0x0000000000017941 */ /* 0x000fea0003800000 */
.L_x_10337:
[----:B------:R-:W-:Y:S05]  /*28f70*/  BRA `(.L_x_10102) ;  /* 0xffffff6400e87947 */ /* 0x000fea000383ffff */
.L_x_10105:
[----:B0-----:R0:W1:Y:S02]  /*28f80*/  SYNCS.PHASECHK.TRANS64.TRYWAIT P0, [R23+URZ+0x22820], R6 ;  /* 0x02282006170075a7 */ /* 0x001064000800017f */
[----:B-1----:R-:W-:Y:S05]  /*28f90*/  @!P0 NANOSLEEP.SYNCS 0x989680 ;  /* 0x009896800000895d */ /* 0x002fea0003900000 */
[----:B------:R-:W1:Y:S02]  /*28fa0*/  @!P0 SYNCS.PHASECHK.TRANS64 P0, [R23+URZ+0x22820], R6 ;  /* 0x02282006170085a7 */ /* 0x000e64000800007f */
[----:B-1----:R-:W-:Y:S05]  /*28fb0*/  @!P0 BRA `(.L_x_10105) ;  /* 0xfffffffc00f08947 */ /* 0x002fea000383ffff */
[----:B------:R-:W-:Y:S05]  /*28fc0*/  BRA `(.L_x_10339) ;  /* 0xffffff6400f87947 */ /* 0x000fea000383ffff */
.L_x_10109:
[----:B0-----:R0:W1:Y:S02]  /*28fd0*/  SYNCS.PHASECHK.TRANS64.TRYWAIT P0, [R6+URZ+0x228a0], R7 ;  /* 0x0228a007060075a7 */ /* 0x001064000800017f */
[----:B-1----:R-:W-:Y:S05]  /*28fe0*/  @!P0 NANOSLEEP.SYNCS 0x989680 ;  /* 0x009896800000895d */ /* 0x002fea0003900000 */
[----:B------:R-:W1:Y:S02]  /*28ff0*/  @!P0 SYNCS.PHASECHK.TRANS64 P0, [R6+URZ+0x228a0], R7 ;  /* 0x0228a007060085a7 */ /* 0x000e64000800007f */
[----:B-1----:R-:W-:Y:S05]  /*29000*/  @!P0 BRA `(.L_x_10109) ;  /* 0xfffffffc00f08947 */ /* 0x002fea000383ffff */
[----:B------:R-:W-:Y:S05]  /*29010*/  BRA `(.L_x_10340) ;  /* 0xffffff6800147947 */ /* 0x000fea000383ffff */
.L_x_10114:
[----:B-1----:R1:W2:Y:S02]  /*29020*/  SYNCS.PHASECHK.TRANS64.TRYWAIT P0, [R6+URZ+0x228c0], R7 ;  /* 0x0228c007060075a7 */ /* 0x0022a4000800017f */
[----:B--2---:R-:W-:Y:S05]  /*29030*/  @!P0 NANOSLEEP.SYNCS 0x989680 ;  /* 0x009896800000895d */ /* 0x004fea0003900000 */
[----:B------:R-:W2:Y:S02]  /*29040*/  @!P0 SYNCS.PHASECHK.TRANS64 P0, [R6+URZ+0x228c0], R7 ;  /* 0x0228c007060085a7 */ /* 0x000ea4000800007f */
[----:B--2---:R-:W-:Y:S05]  /*29050*/  @!P0 BRA `(.L_x_10114) ;  /* 0xfffffffc00f08947 */ /* 0x004fea000383ffff */
[----:B------:R-:W-:Y:S05]  /*29060*/  BRA `(.L_x_10341) ;  /* 0xffffff6800907947 */ /* 0x000fea000383ffff */
.L_x_10121:
[----:B0-----:R0:W1:Y:S02]  /*29070*/  SYNCS.PHASECHK.TRANS64.TRYWAIT P1, [R6+URZ+0x228a0], R7 ;  /* 0x0228a007060075a7 */ /* 0x001064000802017f */
[----:B-1----:R-:W-:Y:S05]  /*29080*/  @!P1 NANOSLEEP.SYNCS 0x989680 ;  /* 0x009896800000995d */ /* 0x002fea0003900000 */
[----:B------:R-:W1:Y:S02]  /*29090*/  @!P1 SYNCS.PHASECHK.TRANS64 P1, [R6+URZ+0x228a0], R7 ;  /* 0x0228a007060095a7 */ /* 0x000e64000802007f */
[----:B-1----:R-:W-:Y:S05]  /*290a0*/  @!P1 BRA `(.L_x_10121) ;  /* 0xfffffffc00f09947 */ /* 0x002fea000383ffff */
[----:B------:R-:W-:Y:S05]  /*290b0*/  BRA `(.L_x_10342) ;  /* 0xffffff6c00587947 */ /* 0x000fea000383ffff */
.L_x_10126:
[----:B-1----:R1:W2:Y:S02]  /*290c0*/  SYNCS.PHASECHK.TRANS64.TRYWAIT P1, [R6+URZ+0x228c0], R7 ;  /* 0x0228c007060075a7 */ /* 0x0022a4000802017f */
[----:B--2---:R-:W-:Y:S05]  /*290d0*/  @!P1 NANOSLEEP.SYNCS 0x989680 ;  /* 0x009896800000995d */ /* 0x004fea0003900000 */
[----:B------:R-:W2:Y:S02]  /*290e0*/  @!P1 SYNCS.PHASECHK.TRANS64 P1, [R6+URZ+0x228c0], R7 ;  /* 0x0228c007060095a7 */ /* 0x000ea4000802007f */
[----:B--2---:R-:W-:Y:S05]  /*290f0*/  @!P1 BRA `(.L_x_10126) ;  /* 0xfffffffc00f09947 */ /* 0x004fea000383ffff */
[----:B------:R-:W-:Y:S05]  /*29100*/  BRA `(.L_x_10343) ;  /* 0xffffff6c00d07947 */ /* 0x000fea000383ffff */
.L_x_10141:
[----:B------:R-:W0:Y:S01]  /*29110*/  S2R R20, SR_TID.X ;  /* 0x0000000000147919 */ /* 0x000e220000002100 */
[----:B------:R-:W-:Y:S01]  /*29120*/  BSSY B0, `(.L_x_10344) ;  /* 0x000000a000007945 */ /* 0x000fe20003800000 */
[----:B------:R-:W-:Y:S01]  /*29130*/  MOV R12, RZ ;  /* 0x000000ff000c7202 */ /* 0x000fe20000000f00 */
[----:B------:R-:W-:Y:S01]  /*29140*/  IMAD.MOV.U32 R11, RZ, RZ, 0x1f ;  /* 0x0000001fff0b7424 */ /* 0x000fe200078e00ff */
[----:B0-----:R-:W-:-:S04]  /*29150*/  SHF.R.U32.HI R15, RZ, 0x5, R20 ;  /* 0x00000005ff0f7819 */ /* 0x001fc80000011614 */
[----:B------:R-:W-:-:S05]  /*29160*/  LOP3.LUT R15, R15, 0x3, RZ, 0xc0, !PT ;  /* 0x000000030f0f7812 */ /* 0x000fca00078ec0ff */
[----:B------:R-:W-:Y:S02]  /*29170*/  IMAD.MOV.U32 R13, RZ, RZ, R15 ;  /* 0x000000ffff0d7224 */ /* 0x000fe400078e000f */
[----:B------:R-:W-:-:S07]  /*29180*/  IMAD.MOV.U32 R15, RZ, RZ, -0x1 ;  /* 0xffffffffff0f7424 */ /* 0x000fce00078e00ff */
[----:B-----5:R-:W-:Y:S05]  /*29190*/  WARPSYNC.COLLECTIVE R15, `(.L_x_10345) ;  /* 0x000000000f087348 */ /* 0x020fea0003c00000 */
[----:B------:R0:W1:Y:S02]  /*291a0*/  SHFL.IDX P6, R14, R13, R12, R11 ;  /* 0x0000000c0d0e7389 */ /* 0x00006400000c000b */
[----:B01---5:R-:W-:Y:S01]  /*291b0*/  ENDCOLLECTIVE ;  /* 0x000000000000791b */ /* 0x023fe20003800000 */
.L_x_10345:
[----:B------:R-:W-:Y:S05]  /*291c0*/  BSYNC B0 ;  /* 0x0000000000007941 */ /* 0x000fea0003800000 */
.L_x_10344:
[----:B------:R-:W-:Y:S05]  /*291d0*/  BRA `(.L_x_10346) ;  /* 0xffffff7c00747947 */ /* 0x000fea000383ffff */
.L_x_10144:
[----:B0-----:R-:W2:Y:S02]  /*291e0*/  LDL R0, [R1+0x30] ;  /* 0x0000300001007983 */ /* 0x001ea40000100800 */
[----:B--2---:R0:W1:Y:S02]  /*291f0*/  SYNCS.PHASECHK.TRANS64.TRYWAIT P0, [R6+URZ+0x22880], R0 ;  /* 0x02288000060075a7 */ /* 0x004064000800017f */
[----:B-1----:R-:W-:Y:S05]  /*29200*/  @!P0 NANOSLEEP.SYNCS 0x989680 ;  /* 0x009896800000895d */ /* 0x002fea0003900000 */
[----:B------:R-:W1:Y:S02]  /*29210*/  @!P0 SYNCS.PHASECHK.TRANS64 P0, [R6+URZ+0x22880], R0 ;  /* 0x02288000060085a7 */ /* 0x000e64000800007f */
[----:B-1----:R-:W-:Y:S05]  /*29220*/  @!P0 BRA `(.L_x_10144) ;  /* 0xfffffffc00ec8947 */ /* 0x002fea000383ffff */
[----:B------:R-:W-:Y:S05]  /*29230*/  BRA `(.L_x_10347) ;  /* 0xffffff7c00947947 */ /* 0x000fea000383ffff */
.L_x_10145:
        /* <DEDUP_REMOVED lines=8> */
.L_x_10349:
[----:B------:R-:W-:Y:S05]  /*292c0*/  BSYNC B0 ;  /* 0x0000000000007941 */ /* 0x000fea0003800000 */
.L_x_10348:
[----:B------:R-:W-:Y:S01]  /*292d0*/  IMAD.MOV.U32 R13, RZ, RZ, R0 ;  /* 0x000000ffff0d7224 */ /* 0x000fe200078e0000 */
[----:B------:R-:W-:Y:S01]  /*292e0*/  MOV R11, 0x181f ;  /* 0x0000181f000b7802 */ /* 0x000fe20000000f00 */
[----:B------:R-:W-:Y:S01]  /*292f0*/  IMAD.MOV.U32 R12, RZ, RZ, RZ ;  /* 0x000000ffff0c7224 */ /* 0x000fe200078e00ff */
[C---:B------:R-:W-:Y:S01]  /*29300*/  ISETP.GE.AND P2, PT, R7.reuse, 0x21, PT ;  /* 0x000000210700780c */ /* 0x040fe20003f46270 */
[----:B------:R-:W-:Y:S01]  /*29310*/  IMAD.MOV.U32 R15, RZ, RZ, -0x1 ;  /* 0xffffffffff0f7424 */ /* 0x000fe200078e00ff */
[----:B------:R-:W-:Y:S01]  /*29320*/  LOP3.LUT R22, R22, 0xffffffef, RZ, 0xc0, !PT ;  /* 0xffffffef16167812 */ /* 0x000fe200078ec0ff */
[----:B------:R-:W-:Y:S01]  /*29330*/  IMAD.MOV.U32 R21, RZ, RZ, R14 ;  /* 0x000000ffff157224 */ /* 0x000fe200078e000e */
[----:B------:R-:W-:-:S13]  /*29340*/  ISETP.GE.AND P3, PT, R7, 0x91, PT ;  /* 0x000000910700780c */ /* 0x000fda0003f66270 */
[----:B------:R-:W-:Y:S05]  /*29350*/  WARPSYNC.COLLECTIVE R15, `(.L_x_10350) ;  /* 0x000000000f087348 */ /* 0x000fea0003c00000 */
[----:B------:R0:W1:Y:S02]  /*29360*/  SHFL.IDX P6, R14, R13, R12, R11 ;  /* 0x0000000c0d0e7389 */ /* 0x00006400000c000b */
[----:B01----:R-:W-:Y:S01]  /*29370*/  ENDCOLLECTIVE ;  /* 0x000000000000791b */ /* 0x003fe20003800000 */
.L_x_10350:
[----:B------:R-:W-:Y:S01]  /*29380*/  ULDC.64 UR4, c[0x0][0x208] ;  /* 0x0000820000047ab9 */ /* 0x000fe20000000a00 */
[C---:B------:R-:W-:Y:S02]  /*29390*/  ISETP.GE.AND P5, PT, R7.reuse, 0x31, PT ;  /* 0x000000310700780c */ /* 0x040fe40003fa6270 */
[----:B------:R-:W-:Y:S02]  /*293a0*/  ISETP.GE.AND P4, PT, R7, 0x61, PT ;  /* 0x000000610700780c */ /* 0x000fe40003f86270 */
[----:B------:R-:W-:Y:S01]  /*293b0*/  MOV R13, R2 ;  /* 0x00000002000d7202 */ /* 0x000fe20000000f00 */
[----:B------:R-:W-:Y:S02]  /*293c0*/  IMAD.MOV.U32 R12, RZ, RZ, 0x1 ;  /* 0x00000001ff0c7424 */ /* 0x000fe400078e00ff */
[----:B------:R-:W-:-:S05]  /*293d0*/  IMAD.MOV.U32 R3, RZ, RZ, R14 ;  /* 0x000000ffff037224 */ /* 0x000fca00078e000e */
[----:B------:R-:W-:Y:S01]  /*293e0*/  IADD3 R30, P1, R35, R3, RZ ;  /* 0x00000003231e7210 */ /* 0x000fe20007f3e0ff */
[----:B------:R-:W-:-:S04]  /*293f0*/  IMAD.IADD R3, R23, 0x1, R27 ;  /* 0x0000000117037824 */ /* 0x000fc800078e021b */
[----:B------:R-:W-:Y:S01]  /*29400*/  IMAD.X R31, RZ, RZ, R21, P1 ;  /* 0x000000ffff1f7224 */ /* 0x000fe200008e0615 */
[----:B------:R-:W-:-:S13]  /*29410*/  ISETP.LT.OR P1, PT, R7, 0x1, P0 ;  /* 0x000000010700780c */ /* 0x000fda0000721670 */
[----:B------:R-:W-:Y:S01]  /*29420*/  @!PT LDS RZ, [RZ] ;  /* 0x00000000fffff984 */ /* 0x000fe20000000800 */
[----:B------:R-:W-:Y:S01]  /*29430*/  @!PT LDS RZ, [RZ] ;  /* 0x00000000fffff984 */ /* 0x000fe20000000800 */
[----:B------:R-:W-:Y:S01]  /*29440*/  @!PT LDS RZ, [RZ] ;  /* 0x00000000fffff984 */ /* 0x000fe20000000800 */
[----:B------:R0:W-:Y:S02]  /*29450*/  LDGSTS.E.BYPASS.LTC128B.128 [R3+0xa400], desc[UR4][R30.64], !P1 ;  /* 0x0a4000001e037fae */ /* 0x0001e4000c901d44 */
[----:B0-----:R-:W-:Y:S05]  /*29460*/  WARPSYNC.COLLECTIVE R15, `(.L_x_10351) ;  /* 0x000000000f087348 */ /* 0x001fea0003c00000 */
[----:B------:R1:W2:Y:S02]  /*29470*/  SHFL.IDX P6, R14, R13, R12, R11 ;  /* 0x0000000c0d0e7389 */ /* 0x0002a400000c000b */
[----:B012---:R-:W-:Y:S01]  /*29480*/  ENDCOLLECTIVE ;  /* 0x000000000000791b */ /* 0x007fe20003800000 */
.L_x_10351:
[----:B------:R-:W-:Y:S02]  /*29490*/  IMAD.MOV.U32 R13, RZ, RZ, R0 ;  /* 0x000000ffff0d7224 */ /* 0x000fe400078e0000 */
[----:B------:R-:W-:-:S07]  /*294a0*/  IMAD.MOV.U32 R21, RZ, RZ, R14 ;  /* 0x000000ffff157224 */ /* 0x000fce00078e000e */
[----:B------:R-:W-:Y:S05]  /*294b0*/  WARPSYNC.COLLECTIVE R15, `(.L_x_10352) ;  /* 0x000000000f087348 */ /* 0x000fea0003c00000 */
[----:B------:R0:W1:Y:S02]  /*294c0*/  SHFL.IDX P6, R14, R13, R12, R11 ;  /* 0x0000000c0d0e7389 */ /* 0x00006400000c000b */
[----:B01----:R-:W-:Y:S01]  /*294d0*/  ENDCOLLECTIVE ;  /* 0x000000000000791b */ /* 0x003fe20003800000 */
.L_x_10352:
[----:B------:R-:W-:Y:S01]  /*294e0*/  ULDC.64 UR4, c[0x0][0x208] ;  /* 0x0000820000047ab9 */ /* 0x000fe20000000a00 */
[----:B------:R-:W-:Y:S02]  /*294f0*/  IMAD.MOV.U32 R13, RZ, RZ, R2 ;  /* 0x000000ffff0d7224 */ /* 0x000fe400078e0002 */
[----:B------:R-:W-:Y:S02]  /*29500*/  IMAD.MOV.U32 R12, RZ, RZ, 0x2 ;  /* 0x00000002ff0c7424 */ /* 0x000fe400078e00ff */
[----:B------:R-:W-:-:S05]  /*29510*/  IMAD.MOV.U32 R11, RZ, RZ, R14 ;  /* 0x000000ffff0b7224 */ /* 0x000fca00078e000e */
[----:B------:R-:W-:Y:S01]  /*29520*/  IADD3 R30, P1, R35, R11, RZ ;  /* 0x0000000b231e7210 */ /* 0x000fe20007f3e0ff */
[----:B------:R-:W-:-:S03]  /*29530*/  IMAD.MOV.U32 R11, RZ, RZ, 0x181f ;  /* 0x0000181fff0b7424 */ /* 0x000fc600078e00ff */
[----:B------:R-:W-:Y:S02]  /*29540*/  IADD3.X R31, RZ, R21, RZ, P1, !PT ;  /* 0x00000015ff1f7210 */ /* 0x000fe40000ffe4ff */
        /* <DEDUP_REMOVED lines=8> */
.L_x_10353:
[----:B------:R-:W-:Y:S01]  /*295d0*/  MOV R13, R0 ;  /* 0x00000000000d7202 */ /* 0x000fe20000000f00 */
[----:B------:R-:W-:-:S07]  /*295e0*/  IMAD.MOV.U32 R21, RZ, RZ, R14 ;  /* 0x000000ffff157224 */ /* 0x000fce00078e000e */
[----:B------:R-:W-:Y:S05]  /*295f0*/  WARPSYNC.COLLECTIVE R15, `(.L_x_10354) ;  /* 0x000000000f087348 */ /* 0x000fea0003c00000 */
[----:B------:R0:W1:Y:S02]  /*29600*/  SHFL.IDX P6, R14, R13, R12, R11 ;  /* 0x0000000c0d0e7389 */ /* 0x00006400000c000b */
[----:B01----:R-:W-:Y:S01]  /*29610*/  ENDCOLLECTIVE ;  /* 0x000000000000791b */ /* 0x003fe20003800000 */
.L_x_10354:
[----:B------:R-:W-:Y:S01]  /*29620*/  ULDC.64 UR4, c[0x0][0x208] ;  /* 0x0000820000047ab9 */ /* 0x000fe20000000a00 */
[----:B------:R-:W-:Y:S02]  /*29630*/  IMAD.MOV.U32 R13, RZ, RZ, R2 ;  /* 0x000000ffff0d7224 */ /* 0x000fe400078e0002 */
[----:B------:R-:W-:Y:S02]  /*29640*/  IMAD.MOV.U32 R12, RZ, RZ, 0x3 ;  /* 0x00000003ff0c7424 */ /* 0x000fe400078e00ff */
[----:B------:R-:W-:-:S05]  /*29650*/  IMAD.MOV.U32 R11, RZ, RZ, R14 ;  /* 0x000000ffff0b7224 */ /* 0x000fca00078e000e */
[----:B------:R-:W-:Y:S02]  /*29660*/  IADD3 R30, P1, R35, R11, RZ ;  /* 0x0000000b231e7210 */ /* 0x000fe40007f3e0ff */
[----:B------:R-:W-:-:S03]  /*29670*/  MOV R11, 0x181f ;  /* 0x0000181f000b7802 */ /* 0x000fc60000000f00 */
        /* <DEDUP_REMOVED lines=9> */
.L_x_10355:
[----:B------:R-:W-:Y:S02]  /*29710*/  IMAD.MOV.U32 R13, RZ, RZ, R0 ;  /* 0x000000ffff0d7224 */ /* 0x000fe400078e0000 */
[----:B------:R-:W-:-:S07]  /*29720*/  IMAD.MOV.U32 R21, RZ, RZ, R14 ;  /* 0x000000ffff157224 */ /* 0x000fce00078e000e */
[----:B------:R-:W-:Y:S05]  /*29730*/  WARPSYNC.COLLECTIVE R15, `(.L_x_10356) ;  /* 0x000000000f087348 */ /* 0x000fea0003c00000 */
[----:B------:R0:W1:Y:S02]  /*29740*/  SHFL.IDX P6, R14, R13, R12, R11 ;  /* 0x0000000c0d0e7389 */ /* 0x00006400000c000b */
[----:B01----:R-:W-:Y:S01]  /*29750*/  ENDCOLLECTIVE ;  /* 0x000000000000791b */ /* 0x003fe20003800000 */
.L_x_10356:
[----:B------:R-:W-:Y:S01]  /*29760*/  ULDC.64 UR4, c[0x0][0x208] ;  /* 0x0000820000047ab9 */ /* 0x000fe20000000a00 */
[----:B------:R-:W-:Y:S01]  /*29770*/  MOV R13, R2 ;  /* 0x00000002000d7202 */ /* 0x000fe20000000f00 */
[----:B------:R-:W-:Y:S02]  /*29780*/  IMAD.MOV.U32 R12, RZ, RZ, 0x4 ;  /* 0x00000004ff0c7424 */ /* 0x000fe400078e00ff */
[----:B------:R-:W-:-:S05]  /*29790*/  IMAD.MOV.U32 R11, RZ, RZ, R14 ;  /* 0x000000ffff0b7224 */ /* 0x000fca00078e000e */
[----:B------:R-:W-:Y:S01]  /*297a0*/  IADD3 R30, P1, R35, R11, RZ ;  /* 0x0000000b231e7210 */ /* 0x000fe20007f3e0ff */
[----:B------:R-:W-:-:S04]  /*297b0*/  IMAD.MOV.U32 R11, RZ, RZ, 0x181f ;  /* 0x0000181fff0b7424 */ /* 0x000fc800078e00ff */
        /* <DEDUP_REMOVED lines=9> */
.L_x_10357:
[----:B------:R-:W-:Y:S02]  /*29850*/  IMAD.MOV.U32 R13, RZ, RZ, R0 ;  /* 0x000000ffff0d7224 */ /* 0x000fe400078e0000 */
[----:B------:R-:W-:-:S07]  /*29860*/  IMAD.MOV.U32 R21, RZ, RZ, R14 ;  /* 0x000000ffff157224 */ /* 0x000fce00078e000e */
[----:B------:R-:W-:Y:S05]  /*29870*/  WARPSYNC.COLLECTIVE R15, `(.L_x_10358) ;  /* 0x000000000f087348 */ /* 0x000fea0003c00000 */
[----:B------:R0:W1:Y:S02]  /*29880*/  SHFL.IDX P6, R14, R13, R12, R11 ;  /* 0x0000000c0d0e7389 */ /* 0x00006400000c000b */
[----:B01----:R-:W-:Y:S01]  /*29890*/  ENDCOLLECTIVE ;  /* 0x000000000000791b */ /* 0x003fe20003800000 */
.L_x_10358:
[----:B------:R-:W-:Y:S01]  /*298a0*/  ULDC.64 UR4, c[0x0][0x208] ;  /* 0x0000820000047ab9 */ /* 0x000fe20000000a00 */
[----:B------:R-:W-:Y:S02]  /*298b0*/  IMAD.MOV.U32 R13, RZ, RZ, R2 ;  /* 0x000000ffff0d7224 */ /* 0x000fe400078e0002 */
[----:B------:R-:W-:Y:S01]  /*298c0*/  IMAD.MOV.U32 R12, RZ, RZ, 0x5 ;  /* 0x00000005ff0c7424 */ /* 0x000fe200078e00ff */
[----:B------:R-:W-:-:S04]  /*298d0*/  MOV R11, R14 ;  /* 0x0000000e000b7202 */ /* 0x000fc80000000f00 */
        /* <DEDUP_REMOVED lines=11> */
.L_x_10359:
[----:B------:R-:W-:Y:S01]  /*29990*/  IMAD.MOV.U32 R13, RZ, RZ, R0 ;  /* 0x000000ffff0d7224 */ /* 0x000fe200078e0000 */
[----:B------:R-:W-:-:S07]  /*299a0*/  MOV R21, R14 ;  /* 0x0000000e00157202 */ /* 0x000fce0000000f00 */
[----:B------:R-:W-:Y:S05]  /*299b0*/  WARPSYNC.COLLECTIVE R15, `(.L_x_10360) ;  /* 0x000000000f087348 */ /* 0x000fea0003c00000 */
[----:B------:R0:W1:Y:S02]  /*299c0*/  SHFL.IDX P6, R14, R13, R12, R11 ;  /* 0x0000000c0d0e7389 */ /* 0x00006400000c000b */
[----:B01----:R-:W-:Y:S01]  /*299d0*/  ENDCOLLECTIVE ;  /* 0x000000000000791b */ /* 0x003fe20003800000 */
.L_x_10360:
[----:B------:R-:W-:Y:S01]  /*299e0*/  ULDC.64 UR4, c[0x0][0x208] ;  /* 0x0000820000047ab9 */ /* 0x000fe20000000a00 */
[----:B------:R-:W-:Y:S01]  /*299f0*/  IMAD.MOV.U32 R13, RZ, RZ, R2 ;  /* 0x000000ffff0d7224 */ /* 0x000fe200078e0002 */
[----:B------:R-:W-:Y:S01]  /*29a00*/  MOV R12, 0x6 ;  /* 0x00000006000c7802 */ /* 0x000fe20000000f00 */
        /* <DEDUP_REMOVED lines=12> */
.L_x_10361:
[----:B------:R-:W-:Y:S02]  /*29ad0*/  IMAD.MOV.U32 R13, RZ, RZ, R0 ;  /* 0x000000ffff0d7224 */ /* 0x000fe400078e0000 */
[----:B------:R-:W-:-:S07]  /*29ae0*/  IMAD.MOV.U32 R21, RZ, RZ, R14 ;  /* 0x000000ffff157224 */ /* 0x000fce00078e000e */
[----:B------:R-:W-:Y:S05]  /*29af0*/  WARPSYNC.COLLECTIVE R15, `(.L_x_10362) ;  /* 0x000000000f087348 */ /* 0x000fea0003c00000 */
[----:B------:R0:W1:Y:S02]  /*29b00*/  SHFL.IDX P6, R14, R13, R12, R11 ;  /* 0x0000000c0d0e7389 */ /* 0x00006400000c000b */
[----:B01----:R-:W-:Y:S01]  /*29b10*/  ENDCOLLECTIVE ;  /* 0x000000000000791b */ /* 0x003fe20003800000 */
.L_x_10362:
        /* <DEDUP_REMOVED lines=15> */
.L_x_10363:
[----:B------:R-:W-:Y:S01]  /*29c10*/  MOV R13, R0 ;  /* 0x00000000000d7202 */ /* 0x000fe20000000f00 */
[----:B------:R-:W-:-:S07]  /*29c20*/  IMAD.MOV.U32 R2, RZ, RZ, R14 ;  /* 0x000000ffff027224 */ /* 0x000fce00078e000e */
[----:B------:R-:W-:Y:S05]  /*29c30*/  WARPSYNC.COLLECTIVE R15, `(.L_x_10364) ;  /* 0x000000000f087348 */ /* 0x000fea0003c00000 */
[----:B------:R0:W1:Y:S02]  /*29c40*/  SHFL.IDX P6, R14, R13, R12, R11 ;  /* 0x0000000c0d0e7389 */ /* 0x00006400000c000b */
[----:B01----:R-:W-:Y:S01]  /*29c50*/  ENDCOLLECTIVE ;  /* 0x000000000000791b */ /* 0x003fe20003800000 */
.L_x_10364:
[----:B------:R-:W-:Y:S01]  /*29c60*/  ULDC.64 UR4, c[0x0][0x208] ;  /* 0x0000820000047ab9 */ /* 0x000fe20000000a00 */
[----:B------:R-:W-:Y:S02]  /*29c70*/  IMAD.MOV.U32 R13, RZ, RZ, R10 ;  /* 0x000000ffff0d7224 */ /* 0x000fe400078e000a */
[----:B------:R-:W-:Y:S02]  /*29c80*/  IMAD.MOV.U32 R12, RZ, RZ, RZ ;  /* 0x000000ffff0c7224 */ /* 0x000fe400078e00ff */
[----:B------:R-:W-:-:S05]  /*29c90*/  IMAD.MOV.U32 R0, RZ, RZ, R14 ;  /* 0x000000ffff007224 */ /* 0x000fca00078e000e */
[----:B------:R-:W-:-:S05]  /*29ca0*/  IADD3 R30, P1, R35, R0, RZ ;  /* 0x00000000231e7210 */ /* 0x000fca0007f3e0ff */
        /* <DEDUP_REMOVED lines=9> */
.L_x_10365:
[----:B------:R-:W-:Y:S01]  /*29d40*/  IMAD.MOV.U32 R13, RZ, RZ, R20 ;  /* 0x000000ffff0d7224 */ /* 0x000fe200078e0014 */
[----:B------:R-:W-:-:S07]  /*29d50*/  MOV R2, R14 ;  /* 0x0000000e00027202 */ /* 0x000fce0000000f00 */
[----:B------:R-:W-:Y:S05]  /*29d60*/  WARPSYNC.COLLECTIVE R15, `(.L_x_10366) ;  /* 0x000000000f087348 */ /* 0x000fea0003c00000 */
[----:B------:R0:W1:Y:S02]  /*29d70*/  SHFL.IDX P6, R14, R13, R12, R11 ;  /* 0x0000000c0d0e7389 */ /* 0x00006400000c000b */
[----:B01----:R-:W-:Y:S01]  /*29d80*/  ENDCOLLECTIVE ;  /* 0x000000000000791b */ /* 0x003fe20003800000 */
.L_x_10366:
[----:B------:R-:W-:Y:S01]  /*29d90*/  ULDC.64 UR4, c[0x0][0x208] ;  /* 0x0000820000047ab9 */ /* 0x000fe20000000a00 */
[----:B------:R-:W-:Y:S01]  /*29da0*/  IMAD.MOV.U32 R13, RZ, RZ, R10 ;  /* 0x000000ffff0d7224 */ /* 0x000fe200078e000a */
[----:B------:R-:W-:Y:S01]  /*29db0*/  MOV R12, 0x1 ;  /* 0x00000001000c7802 */ /* 0x000fe20000000f00 */
[----:B------:R-:W-:-:S05]  /*29dc0*/  IMAD.MOV.U32 R0, RZ, RZ, R14 ;  /* 0x000000ffff007224 */ /* 0x000fca00078e000e */
[----:B------:R-:W-:-:S05]  /*29dd0*/  IADD3 R30, P1, R35, R0, RZ ;  /* 0x00000000231e7210 */ /* 0x000fca0007f3e0ff */
[----:B------:R-:W-:Y:S01]  /*29de0*/  IMAD.X R31, RZ, RZ, R2, P1 ;  /* 0x000000ffff1f7224 */ /* 0x000fe200008e0602 */
[----:B------:R-:W-:-:S13]  /*29df0*/  ISETP.LT.OR P1, PT, R7, 0x81, P0 ;  /* 0x000000810700780c */ /* 0x000fda0000721670 */
[----:B------:R-:W-:Y:S01]  /*29e00*/  @!PT LDS RZ, [RZ] ;  /* 0x00000000fffff984 */ /* 0x000fe20000000800 */
[----:B------:R-:W-:Y:S01]  /*29e10*/  @!PT LDS RZ, [RZ] ;  /* 0x00000000fffff984 */ /* 0x000fe20000000800 */
[----:B------:R-:W-:Y:S01]  /*29e20*/  @!PT LDS RZ, [RZ] ;  /* 0x00000000fffff984 */ /* 0x000fe20000000800 */
[----:B------:R0:W-:Y:S01]  /*29e30*/  LDGSTS.E.BYPASS.LTC128B.128 [R3+0xe400], desc[UR4][R30.64], !P1 ;  /* 0x0e4000001e037fae */ /* 0x0001e2000c901d44 */
[----:B------:R-:W-:-:S13]  /*29e40*/  ISETP.GE.AND P1, PT, R7, 0x11, PT ;  /* 0x000000110700780c */ /* 0x000fda0003f26270 */
[----:B0-----:R-:W-:Y:S05]  /*29e50*/  WARPSYNC.COLLECTIVE R15, `(.L_x_10367) ;  /* 0x000000000f087348 */ /* 0x001fea0003c00000 */
[----:B------:R1:W2:Y:S02]  /*29e60*/  SHFL.IDX P6, R14, R13, R12, R11 ;  /* 0x0000000c0d0e7389 */ /* 0x0002a400000c000b */
[----:B012---:R-:W-:Y:S01]  /*29e70*/  ENDCOLLECTIVE ;  /* 0x000000000000791b */ /* 0x007fe20003800000 */
.L_x_10367:
[----:B------:R-:W-:Y:S02]  /*29e80*/  @P1 LOP3.LUT R22, R22, 0x10, RZ, 0xfc, !PT ;  /* 0x0000001016161812 */ /* 0x000fe400078efcff */
[----:B------:R-:W-:Y:S01]  /*29e90*/  ISETP.GE.AND P1, PT, R7, 0x41, PT ;  /* 0x000000410700780c */ /* 0x000fe20003f26270 */
[----:B------:R-:W-:Y:S01]  /*29ea0*/  IMAD.MOV.U32 R13, RZ, RZ, R20 ;  /* 0x000000ffff0d7224 */ /* 0x000fe200078e0014 */
[----:B------:R-:W-:-:S04]  /*29eb0*/  LOP3.LUT R22, R22, 0xfffffff7, RZ, 0xc0, !PT ;  /* 0xfffffff716167812 */ /* 0x000fc800078ec0ff */
[----:B------:R-:W-:Y:S02]  /*29ec0*/  @P2 LOP3.LUT R22, R22, 0x8, RZ, 0xfc, !PT ;  /* 0x0000000816162812 */ /* 0x000fe400078efcff */
[----:B------:R-:W-:Y:S02]  /*29ed0*/  ISETP.GE.AND P2, PT, R7, 0x51, PT ;  /* 0x000000510700780c */ /* 0x000fe40003f46270 */
[----:B------:R-:W-:Y:S01]  /*29ee0*/  LOP3.LUT R22, R22, 0xffffffdf, RZ, 0xc0, !PT ;  /* 0xffffffdf16167812 */ /* 0x000fe200078ec0ff */
[----:B------:R-:W-:-:S10]  /*29ef0*/  IMAD.MOV.U32 R0, RZ, RZ, R14 ;  /* 0x000000ffff007224 */ /* 0x000fd400078e000e */
[----:B------:R-:W-:Y:S05]  /*29f00*/  WARPSYNC.COLLECTIVE R15, `(.L_x_10368) ;  /* 0x000000000f087348 */ /* 0x000fea0003c00000 */
[----:B------:R0:W1:Y:S02]  /*29f10*/  SHFL.IDX P6, R14, R13, R12, R11 ;  /* 0x0000000c0d0e7389 */ /* 0x00006400000c000b */
[----:B01----:R-:W-:Y:S01]  /*29f20*/  ENDCOLLECTIVE ;  /* 0x000000000000791b */ /* 0x003fe20003800000 */
.L_x_10368:
[----:B------:R-:W-:Y:S02]  /*29f30*/  @P1 LOP3.LUT R22, R22, 0x20, RZ, 0xfc, !PT ;  /* 0x0000002016161812 */ /* 0x000fe400078efcff */
[----:B------:R-:W-:Y:S02]  /*29f40*/  ISETP.GE.AND P1, PT, R7, 0x71, PT ;  /* 0x000000710700780c */ /* 0x000fe40003f26270 */
[----:B------:R-:W-:-:S04]  /*29f50*/  LOP3.LUT R22, R22, 0xffffff7f, RZ, 0xc0, !PT ;  /* 0xffffff7f16167812 */ /* 0x000fc800078ec0ff */
[----:B------:R-:W-:Y:S02]  /*29f60*/  @P2 LOP3.LUT R22, R22, 0x80, RZ, 0xfc, !PT ;  /* 0x0000008016162812 */ /* 0x000fe400078efcff */
[----:B------:R-:W-:Y:S02]  /*29f70*/  ISETP.GE.AND P2, PT, R7, 0x81, PT ;  /* 0x000000810700780c */ /* 0x000fe40003f46270 */
[----:B------:R-:W-:-:S04]  /*29f80*/  LOP3.LUT R22, R22, 0xfffffeff, RZ, 0xc0, !PT ;  /* 0xfffffeff16167812 */ /* 0x000fc800078ec0ff */
[----:B------:R-:W-:Y:S01]  /*29f90*/  @P3 LOP3.LUT R22, R22, 0x100, RZ, 0xfc, !PT ;  /* 0x0000010016163812 */ /* 0x000fe200078efcff */
[----:B------:R-:W-:Y:S01]  /*29fa0*/  IMAD.MOV.U32 R10, RZ, RZ, R14 ;  /* 0x000000ffff0a7224 */ /* 0x000fe200078e000e */
[----:B------:R-:W-:Y:S06]  /*29fb0*/  BRA `(.L_x_10369) ;  /* 0xffffff7800307947 */ /* 0x000fec000383ffff */
.L_x_10150:
[----:B--2---:R-:W2:Y:S02]  /*29fc0*/  LDL R0, [R1+0x30] ;  /* 0x0000300001007983 */ /* 0x004ea40000100800 */
[----:B--2---:R2:W3:Y:S02]  /*29fd0*/  SYNCS.PHASECHK.TRANS64.TRYWAIT P0, [R6+URZ+0x22840], R0 ;  /* 0x02284000060075a7 */ /* 0x0044e4000800017f */
[----:B---3--:R-:W-:Y:S05]  /*29fe0*/  @!P0 NANOSLEEP.SYNCS 0x989680 ;  /* 0x009896800000895d */ /* 0x008fea0003900000 */
[----:B------:R-:W3:Y:S02]  /*29ff0*/  @!P0 SYNCS.PHASECHK.TRANS64 P0, [R6+URZ+0x22840], R0 ;  /* 0x02284000060085a7 */ /* 0x000ee4000800007f */
[----:B---3--:R-:W-:Y:S05]  /*2a000*/  @!P0 BRA `(.L_x_10150) ;  /* 0xfffffffc00ec8947 */ /* 0x008fea000383ffff */
[----:B------:R-:W-:Y:S05]  /*2a010*/  BRA `(.L_x_10370) ;  /* 0xffffff7800847947 */ /* 0x000fea000383ffff */
.L_x_10151:
        /* <DEDUP_REMOVED lines=8> */
.L_x_10372:
[----:B------:R-:W-:Y:S05]  /*2a0a0*/  BSYNC B0 ;  /* 0x0000000000007941 */ /* 0x000fea0003800000 */
.L_x_10371:
        /* <DEDUP_REMOVED lines=8> */
.L_x_10373:
[----:B------:R-:W-:Y:S01]  /*2a130*/  ULDC.64 UR4, c[0x0][0x208] ;  /* 0x0000820000047ab9 */ /* 0x000fe20000000a00 */
        /* <DEDUP_REMOVED lines=14> */
.L_x_10374:
[----:B------:R-:W-:Y:S02]  /*2a220*/  IMAD.MOV.U32 R13, RZ, RZ, R2 ;  /* 0x000000ffff0d7224 */ /* 0x000fe400078e0002 */
[----:B------:R-:W-:-:S07]  /*2a230*/  IMAD.MOV.U32 R7, RZ, RZ, R14 ;  /* 0x000000ffff077224 */ /* 0x000fce00078e000e */
[----:B------:R-:W-:Y:S05]  /*2a240*/  WARPSYNC.COLLECTIVE R15, `(.L_x_10375) ;  /* 0x000000000f087348 */ /* 0x000fea0003c00000 */
[----:B------:R0:W1:Y:S02]  /*2a250*/  SHFL.IDX P6, R14, R13, R12, R11 ;  /* 0x0000000c0d0e7389 */ /* 0x00006400000c000b */
[----:B01----:R-:W-:Y:S01]  /*2a260*/  ENDCOLLECTIVE ;  /* 0x000000000000791b */ /* 0x003fe20003800000 */
.L_x_10375:
[----:B------:R-:W-:Y:S01]  /*2a270*/  ULDC.64 UR4, c[0x0][0x208] ;  /* 0x0000820000047ab9 */ /* 0x000fe20000000a00 */
[----:B------:R-:W-:Y:S02]  /*2a280*/  IMAD.MOV.U32 R13, RZ, RZ, R0 ;  /* 0x000000ffff0d7224 */ /* 0x000fe400078e0000 */
[----:B------:R-:W-:Y:S01]  /*2a290*/  IMAD.MOV.U32 R12, RZ, RZ, 0x2 ;  /* 0x00000002ff0c7424 */ /* 0x000fe200078e00ff */
        /* <DEDUP_REMOVED lines=12> */
.L_x_10376:
[----:B------:R-:W-:Y:S01]  /*2a360*/  IMAD.MOV.U32 R13, RZ, RZ, R2 ;  /* 0x000000ffff0d7224 */ /* 0x000fe200078e0002 */
[----:B------:R-:W-:-:S07]  /*2a370*/  MOV R7, R14 ;  /* 0x0000000e00077202 */ /* 0x000fce0000000f00 */
[----:B------:R-:W-:Y:S05]  /*2a380*/  WARPSYNC.COLLECTIVE R15, `(.L_x_10377) ;  /* 0x000000000f087348 */ /* 0x000fea0003c00000 */
[----:B------:R0:W1:Y:S02]  /*2a390*/  SHFL.IDX P6, R14, R13, R12, R11 ;  /* 0x0000000c0d0e7389 */ /* 0x00006400000c000b */
[----:B01----:R-:W-:Y:S01]  /*2a3a0*/  ENDCOLLECTIVE ;  /* 0x000000000000791b */ /* 0x003fe20003800000 */
.L_x_10377:
[----:B------:R-:W-:Y:S01]  /*2a3b0*/  ULDC.64 UR4, c[0x0][0x208] ;  /* 0x0000820000047ab9 */ /* 0x000fe20000000a00 */
[----:B------:R-:W-:Y:S01]  /*2a3c0*/  MOV R13, R0 ;  /* 0x00000000000d7202 */ /* 0x000fe20000000f00 */
        /* <DEDUP_REMOVED lines=13> */
.L_x_10378:
[----:B------:R-:W-:Y:S02]  /*2a4a0*/  IMAD.MOV.U32 R13, RZ, RZ, R2 ;  /* 0x000000ffff0d7224 */ /* 0x000fe400078e0002 */
[----:B------:R-:W-:-:S07]  /*2a4b0*/  IMAD.MOV.U32 R7, RZ, RZ, R14 ;  /* 0x000000ffff077224 */ /* 0x000fce00078e000e */
[----:B------:R-:W-:Y:S05]  /*2a4c0*/  WARPSYNC.COLLECTIVE R15, `(.L_x_10379) ;  /* 0x000000000f087348 */ /* 0x000fea0003c00000 */
[----:B------:R0:W1:Y:S02]  /*2a4d0*/  SHFL.IDX P6, R14, R13, R12, R11 ;  /* 0x0000000c0d0e7389 */ /* 0x00006400000c000b */
[----:B01----:R-:W-:Y:S01]  /*2a4e0*/  ENDCOLLECTIVE ;  /* 0x000000000000791b */ /* 0x003fe20003800000 */
.L_x_10379:
[----:B------:R-:W-:Y:S01]  /*2a4f0*/  ULDC.64 UR4, c[0x0][0x208] ;  /* 0x0000820000047ab9 */ /* 0x000fe20000000a00 */
[----:B------:R-:W-:Y:S02]  /*2a500*/  IMAD.MOV.U32 R13, RZ, RZ, R0 ;  /* 0x000000ffff0d7224 */ /* 0x000fe400078e0000 */
[----:B------:R-:W-:Y:S02]  /*2a510*/  IMAD.MOV.U32 R12, RZ, RZ, 0x4 ;  /* 0x00000004ff0c7424 */ /* 0x000fe400078e00ff */
[----:B------:R-:W-:-:S05]  /*2a520*/  IMAD.MOV.U32 R8, RZ, RZ, R14 ;  /* 0x000000ffff087224 */ /* 0x000fca00078e000e */
[----:B------:R-:W-:-:S04]  /*2a530*/  @P5 IADD3 R8, P0, R35, R8, RZ ;  /* 0x0000000823085210 */ /* 0x000fc80007f1e0ff */
[----:B------:R-:W-:-:S05]  /*2a540*/  @P5 IADD3.X R7, RZ, R7, RZ, P0, !PT ;  /* 0x00000007ff075210 */ /* 0x000fca00007fe4ff */
[----:B------:R-:W-:-:S05]  /*2a550*/  @P5 IMAD.MOV.U32 R9, RZ, RZ, R7 ;  /* 0x000000ffff095224 */ /* 0x000fca00078e0007 */
[----:B------:R-:W-:Y:S01]  /*2a560*/  @!PT LDS RZ, [RZ] ;  /* 0x00000000fffff984 */ /* 0x000fe20000000800 */
[----:B------:R-:W-:Y:S01]  /*2a570*/  @!PT LDS RZ, [RZ] ;  /* 0x00000000fffff984 */ /* 0x000fe20000000800 */
[----:B------:R-:W-:Y:S01]  /*2a580*/  @!PT LDS RZ, [RZ] ;  /* 0x00000000fffff984 */ /* 0x000fe20000000800 */
[----:B------:R0:W-:Y:S01]  /*2a590*/  @P5 LDGSTS.E.BYPASS.LTC128B.128 [R3+0x19c00], desc[UR4][R8.64], !P3 ;  /* 0x19c0000008035fae */ /* 0x0001e2000d901d44 */
[----:B------:R-:W-:-:S13]  /*2a5a0*/  LOP3.LUT P5, RZ, R22, 0x80, RZ, 0xc0, !PT ;  /* 0x0000008016ff7812 */ /* 0x000fda00078ac0ff */
[----:B0-----:R-:W-:Y:S05]  /*2a5b0*/  WARPSYNC.COLLECTIVE R15, `(.L_x_10380) ;  /* 0x000000000f087348 */ /* 0x001fea0003c00000 */
[----:B------:R1:W2:Y:S02]  /*2a5c0*/  SHFL.IDX P6, R14, R13, R12, R11 ;  /* 0x0000000c0d0e7389 */ /* 0x0002a400000c000b */
[----:B012---:R-:W-:Y:S01]  /*2a5d0*/  ENDCOLLECTIVE ;  /* 0x000000000000791b */ /* 0x007fe20003800000 */
.L_x_10380:
[----:B------:R-:W-:Y:S01]  /*2a5e0*/  MOV R13, R2 ;  /* 0x00000002000d7202 */ /* 0x000fe20000000f00 */
[----:B------:R-:W-:-:S07]  /*2a5f0*/  IMAD.MOV.U32 R7, RZ, RZ, R14 ;  /* 0x000000ffff077224 */ /* 0x000fce00078e000e */
[----:B------:R-:W-:Y:S05]  /*2a600*/  WARPSYNC.COLLECTIVE R15, `(.L_x_10381) ;  /* 0x000000000f087348 */ /* 0x000fea0003c00000 */
[----:B------:R0:W1:Y:S02]  /*2a610*/  SHFL.IDX P6, R14, R13, R12, R11 ;  /* 0x0000000c0d0e7389 */ /* 0x00006400000c000b */
[----:B01----:R-:W-:Y:S01]  /*2a620*/  ENDCOLLECTIVE ;  /* 0x000000000000791b */ /* 0x003fe20003800000 */
.L_x_10381:
[----:B------:R-:W-:Y:S01]  /*2a630*/  ULDC.64 UR4, c[0x0][0x208] ;  /* 0x0000820000047ab9 */ /* 0x000fe20000000a00 */
[----:B------:R-:W-:Y:S01]  /*2a640*/  IMAD.MOV.U32 R13, RZ, RZ, R0 ;  /* 0x000000ffff0d7224 */ /* 0x000fe200078e0000 */
[----:B------:R-:W-:Y:S02]  /*2a650*/  MOV R12, 0x5 ;  /* 0x00000005000c7802 */ /* 0x000fe40000000f00 */
        /* <DEDUP_REMOVED lines=12> */
.L_x_10382:
[----:B------:R-:W-:Y:S02]  /*2a720*/  IMAD.MOV.U32 R13, RZ, RZ, R2 ;  /* 0x000000ffff0d7224 */ /* 0x000fe400078e0002 */
[----:B------:R-:W-:-:S07]  /*2a730*/  IMAD.MOV.U32 R7, RZ, RZ, R14 ;  /* 0x000000ffff077224 */ /* 0x000fce00078e000e */
[----:B------:R-:W-:Y:S05]  /*2a740*/  WARPSYNC.COLLECTIVE R15, `(.L_x_10383) ;  /* 0x000000000f087348 */ /* 0x000fea0003c00000 */
[----:B------:R0:W1:Y:S02]  /*2a750*/  SHFL.IDX P6, R14, R13, R12, R11 ;  /* 0x0000000c0d0e7389 */ /* 0x00006400000c000b */
[----:B01----:R-:W-:Y:S01]  /*2a760*/  ENDCOLLECTIVE ;  /* 0x000000000000791b */ /* 0x003fe20003800000 */
.L_x_10383:
[----:B------:R-:W-:Y:S01]  /*2a770*/  ULDC.64 UR4, c[0x0][0x208] ;  /* 0x0000820000047ab9 */ /* 0x000fe20000000a00 */
[----:B------:R-:W-:Y:S02]  /*2a780*/  IMAD.MOV.U32 R13, RZ, RZ, R0 ;  /* 0x000000ffff0d7224 */ /* 0x000fe400078e0000 */
[----:B------:R-:W-:Y:S02]  /*2a790*/  IMAD.MOV.U32 R12, RZ, RZ, 0x6 ;  /* 0x00000006ff0c7424 */ /* 0x000fe400078e00ff */
[----:B------:R-:W-:-:S05]  /*2a7a0*/  IMAD.MOV.U32 R8, RZ, RZ, R14 ;  /* 0x000000ffff087224 */ /* 0x000fca00078e000e */
        /* <DEDUP_REMOVED lines=10> */
.L_x_10384:
[----:B------:R-:W-:Y:S02]  /*2a850*/  IMAD.MOV.U32 R13, RZ, RZ, R2 ;  /* 0x000000ffff0d7224 */ /* 0x000fe400078e0002 */
[----:B------:R-:W-:-:S07]  /*2a860*/  IMAD.MOV.U32 R7, RZ, RZ, R14 ;  /* 0x000000ffff077224 */ /* 0x000fce00078e000e */
[----:B------:R-:W-:Y:S05]  /*2a870*/  WARPSYNC.COLLECTIVE R15, `(.L_x_10385) ;  /* 0x000000000f087348 */ /* 0x000fea0003c00000 */
[----:B------:R0:W1:Y:S02]  /*2a880*/  SHFL.IDX P6, R14, R13, R12, R11 ;  /* 0x0000000c0d0e7389 */ /* 0x00006400000c000b */
[----:B01----:R-:W-:Y:S01]  /*2a890*/  ENDCOLLECTIVE ;  /* 0x000000000000791b */ /* 0x003fe20003800000 */
.L_x_10385:
[----:B------:R-:W-:Y:S01]  /*2a8a0*/  ULDC.64 UR4, c[0x0][0x208] ;  /* 0x0000820000047ab9 */ /* 0x000fe20000000a00 */
[----:B------:R-:W-:Y:S02]  /*2a8b0*/  IMAD.MOV.U32 R13, RZ, RZ, R0 ;  /* 0x000000ffff0d7224 */ /* 0x000fe400078e0000 */
[----:B------:R-:W-:Y:S01]  /*2a8c0*/  IMAD.MOV.U32 R12, RZ, RZ, 0x7 ;  /* 0x00000007ff0c7424 */ /* 0x000fe200078e00ff */
[----:B------:R-:W-:-:S04]  /*2a8d0*/  MOV R8, R14 ;  /* 0x0000000e00087202 */ /* 0x000fc80000000f00 */
        /* <DEDUP_REMOVED lines=10> */
.L_x_10386:
[----:B------:R-:W-:Y:S01]  /*2a980*/  IMAD.MOV.U32 R13, RZ, RZ, R2 ;  /* 0x000000ffff0d7224 */ /* 0x000fe200078e0002 */
[----:B------:R-:W-:-:S07]  /*2a990*/  MOV R0, R14 ;  /* 0x0000000e00007202 */ /* 0x000fce0000000f00 */
[----:B------:R-:W-:Y:S05]  /*2a9a0*/  WARPSYNC.COLLECTIVE R15, `(.L_x_10387) ;  /* 0x000000000f087348 */ /* 0x000fea0003c00000 */
[----:B------:R0:W1:Y:S02]  /*2a9b0*/  SHFL.IDX P6, R14, R13, R12, R11 ;  /* 0x0000000c0d0e7389 */ /* 0x00006400000c000b */
[----:B01----:R-:W-:Y:S01]  /*2a9c0*/  ENDCOLLECTIVE ;  /* 0x000000000000791b */ /* 0x003fe20003800000 */
.L_x_10387:
[----:B------:R-:W-:Y:S01]  /*2a9d0*/  ULDC.64 UR4, c[0x0][0x208] ;  /* 0x0000820000047ab9 */ /* 0x000fe20000000a00 */
[----:B------:R-:W-:Y:S01]  /*2a9e0*/  IMAD.MOV.U32 R13, RZ, RZ, R4 ;  /* 0x000000ffff0d7224 */ /* 0x000fe200078e0004 */
[----:B------:R-:W-:Y:S01]  /*2a9f0*/  MOV R12, RZ ;  /* 0x000000ff000c7202 */ /* 0x000fe20000000f00 */
[----:B------:R-:W-:-:S05]  /*2aa00*/  IMAD.MOV.U32 R8, RZ, RZ, R14 ;  /* 0x000000ffff087224 */ /* 0x000fca00078e000e */
[----:B------:R-:W-:-:S05]  /*2aa10*/  @P1 IADD3 R8, P0, R35, R8, RZ ;  /* 0x0000000823081210 */ /* 0x000fca0007f1e0ff */
[----:B------:R-:W-:-:S05]  /*2aa20*/  @P1 IMAD.X R9, RZ, RZ, R0, P0 ;  /* 0x000000ffff091224 */ /* 0x000fca00000e0600 */
[----:B------:R-:W-:Y:S01]  /*2aa30*/  @!PT LDS RZ, [RZ] ;  /* 0x00000000fffff984 */ /* 0x000fe20000000800 */
[----:B------:R-:W-:Y:S01]  /*2aa40*/  @!PT LDS RZ, [RZ] ;  /* 0x00000000fffff984 */ /* 0x000fe20000000800 */
[----:B------:R-:W-:Y:S01]  /*2aa50*/  @!PT LDS RZ, [RZ] ;  /* 0x00000000fffff984 */ /* 0x000fe20000000800 */
[----:B------:R0:W-:Y:S03]  /*2aa60*/  @P1 LDGSTS.E.BYPASS.LTC128B.128 [R3+0x1bc00], desc[UR4][R8.64], !P3 ;  /* 0x1bc0000008031fae */ /* 0x0001e6000d901d44 */
[----:B0-----:R-:W-:Y:S05]  /*2aa70*/  WARPSYNC.COLLECTIVE R15, `(.L_x_10388) ;  /* 0x000000000f087348 */ /* 0x001fea0003c00000 */
[----:B------:R1:W2:Y:S02]  /*2aa80*/  SHFL.IDX P6, R14, R13, R12, R11 ;  /* 0x0000000c0d0e7389 */ /* 0x0002a400000c000b */
[----:B012---:R-:W-:Y:S01]  /*2aa90*/  ENDCOLLECTIVE ;  /* 0x000000000000791b */ /* 0x007fe20003800000 */
.L_x_10388:
[----:B------:R-:W-:Y:S02]  /*2aaa0*/  IMAD.MOV.U32 R13, RZ, RZ, R5 ;  /* 0x000000ffff0d7224 */ /* 0x000fe400078e0005 */
[----:B------:R-:W-:-:S07]  /*2aab0*/  IMAD.MOV.U32 R0, RZ, RZ, R14 ;  /* 0x000000ffff007224 */ /* 0x000fce00078e000e */
[----:B------:R-:W-:Y:S05]  /*2aac0*/  WARPSYNC.COLLECTIVE R15, `(.L_x_10389) ;  /* 0x000000000f087348 */ /* 0x000fea0003c00000 */
[----:B------:R0:W1:Y:S02]  /*2aad0*/  SHFL.IDX P6, R14, R13, R12, R11 ;  /* 0x0000000c0d0e7389 */ /* 0x00006400000c000b */
[----:B01----:R-:W-:Y:S01]  /*2aae0*/  ENDCOLLECTIVE ;  /* 0x000000000000791b */ /* 0x003fe20003800000 */
.L_x_10389:
[----:B------:R-:W-:Y:S01]  /*2aaf0*/  ULDC.64 UR4, c[0x0][0x208] ;  /* 0x0000820000047ab9 */ /* 0x000fe20000000a00 */
[----:B------:R-:W-:Y:S02]  /*2ab00*/  IMAD.MOV.U32 R13, RZ, RZ, R4 ;  /* 0x000000ffff0d7224 */ /* 0x000fe400078e0004 */
[----:B------:R-:W-:Y:S02]  /*2ab10*/  IMAD.MOV.U32 R12, RZ, RZ, 0x1 ;  /* 0x00000001ff0c7424 */ /* 0x000fe400078e00ff */
[----:B------:R-:W-:-:S05]  /*2ab20*/  IMAD.MOV.U32 R2, RZ, RZ, R14 ;  /* 0x000000ffff027224 */ /* 0x000fca00078e000e */
[----:B------:R-:W-:-:S04]  /*2ab30*/  @P2 IADD3 R2, P0, R35, R2, RZ ;  /* 0x0000000223022210 */ /* 0x000fc80007f1e0ff */
[----:B------:R-:W-:Y:S01]  /*2ab40*/  @P2 MOV R8, R2 ;  /* 0x0000000200082202 */ /* 0x000fe20000000f00 */
        /* <DEDUP_REMOVED lines=9> */
.L_x_10390:
[----:B------:R-:W-:Y:S01]  /*2abe0*/  MOV R13, R5 ;  /* 0x00000005000d7202 */ /* 0x000fe20000000f00 */
[----:B------:R-:W-:-:S07]  /*2abf0*/  IMAD.MOV.U32 R4, RZ, RZ, R14 ;  /* 0x000000ffff047224 */ /* 0x000fce00078e000e */
[----:B------:R-:W-:Y:S05]  /*2ac00*/  WARPSYNC.COLLECTIVE R15, `(.L_x_10391) ;  /* 0x000000000f087348 */ /* 0x000fea0003c00000 */
[----:B------:R0:W1:Y:S02]  /*2ac10*/  SHFL.IDX P6, R14, R13, R12, R11 ;  /* 0x0000000c0d0e7389 */ /* 0x00006400000c000b */
[----:B01----:R-:W-:Y:S01]  /*2ac20*/  ENDCOLLECTIVE ;  /* 0x000000000000791b */ /* 0x003fe20003800000 */
.L_x_10391:
[----:B------:R-:W-:Y:S01]  /*2ac30*/  IMAD.MOV.U32 R5, RZ, RZ, R14 ;  /* 0x000000ffff057224 */ /* 0x000fe200078e000e */
[----:B------:R-:W-:Y:S06]  /*2ac40*/  BRA `(.L_x_10392) ;  /* 0xffffff7400287947 */ /* 0x000fec000383ffff */
.L_x_10156:
[----:B------:R-:W-:Y:S01]  /*2ac50*/  IMAD.MOV.U32 R13, RZ, RZ, R2 ;  /* 0x000000ffff0d7224 */ /* 0x000fe200078e0002 */
[----:B------:R-:W-:Y:S01]  /*2ac60*/  MOV R15, 0xffffffff ;  /* 0xffffffff000f7802 */ /* 0x000fe20000000f00 */
[----:B------:R-:W-:Y:S02]  /*2ac70*/  IMAD.MOV.U32 R12, RZ, RZ, RZ ;  /* 0x000000ffff0c7224 */ /* 0x000fe400078e00ff */
[----:B------:R-:W-:Y:S02]  /*2ac80*/  IMAD.MOV.U32 R11, RZ, RZ, 0x181f ;  /* 0x0000181fff0b7424 */ /* 0x000fe400078e00ff */
[----:B------:R-:W-:Y:S02]  /*2ac90*/  IMAD R33, R33, R7, RZ ;  /* 0x0000000721217224 */ /* 0x000fe400078e02ff */
[----:B------:R-:W-:-:S07]  /*2aca0*/  IMAD R17, R17, 0x80, R9 ;  /* 0x0000008011117824 */ /* 0x000fce00078e0209 */
[----:B-----5:R-:W-:Y:S05]  /*2acb0*/  WARPSYNC.COLLECTIVE R15, `(.L_x_10393) ;  /* 0x000000000f087348 */ /* 0x020fea0003c00000 */
[----:B------:R0:W1:Y:S02]  /*2acc0*/  SHFL.IDX P6, R14, R13, R12, R11 ;  /* 0x0000000c0d0e7389 */ /* 0x00006400000c000b */
[----:B01---5:R-:W-:Y:S01]  /*2acd0*/  ENDCOLLECTIVE ;  /* 0x000000000000791b */ /* 0x023fe20003800000 */
.L_x_10393:
[----:B------:R-:W-:Y:S01]  /*2ace0*/  ISETP.GE.AND P1, PT, R17, R33, PT ;  /* 0x000000211100720c */ /* 0x000fe20003f26270 */
[----:B------:R-:W-:Y:S02]  /*2acf0*/  IMAD.MOV.U32 R13, RZ, RZ, R0 ;  /* 0x000000ffff0d7224 */ /* 0x000fe400078e0000 */
[----:B------:R-:W-:-:S10]  /*2ad00*/  IMAD.MOV.U32 R3, RZ, RZ, R14 ;  /* 0x000000ffff037224 */ /* 0x000fd400078e000e */
[----:B------:R-:W-:Y:S05]  /*2ad10*/  WARPSYNC.COLLECTIVE R15, `(.L_x_10394) ;  /* 0x000000000f087348 */ /* 0x000fea0003c00000 */
[----:B------:R0:W1:Y:S02]  /*2ad20*/  SHFL.IDX P6, R14, R13, R12, R11 ;  /* 0x0000000c0d0e7389 */ /* 0x00006400000c000b */
[----:B01----:R-:W-:Y:S01]  /*2ad30*/  ENDCOLLECTIVE ;  /* 0x000000000000791b */ /* 0x003fe20003800000 */
.L_x_10394:
[----:B------:R-:W-:Y:S01]  /*2ad40*/  ULDC.64 UR4, c[0x0][0x208] ;  /* 0x0000820000047ab9 */ /* 0x000fe20000000a00 */
[----:B------:R-:W-:Y:S02]  /*2ad50*/  IMAD.MOV.U32 R13, RZ, RZ, R2 ;  /* 0x000000ffff0d7224 */ /* 0x000fe400078e0002 */
[----:B------:R-:W-:Y:S02]  /*2ad60*/  IMAD.MOV.U32 R12, RZ, RZ, 0x1 ;  /* 0x00000001ff0c7424 */ /* 0x000fe400078e00ff */
[----:B------:R-:W-:-:S05]  /*2ad70*/  IMAD.MOV.U32 R4, RZ, RZ, R14 ;  /* 0x000000ffff047224 */ /* 0x000fca00078e000e */
[----:B------:R-:W-:-:S04]  /*2ad80*/  @!P1 IADD3 R4, P3, R35, R4, RZ ;  /* 0x0000000423049210 */ /* 0x000fc80007f7e0ff */
[----:B------:R-:W-:Y:S01]  /*2ad90*/  @!P1 IADD3.X R5, RZ, R3, RZ, P3, !PT ;  /* 0x00000003ff059210 */ /* 0x000fe20001ffe4ff */
[----:B------:R-:W-:-:S04]  /*2ada0*/  VIADD R3, R17, 0x10 ;  /* 0x0000001011037836 */ /* 0x000fc80000000000 */
[----:B------:R-:W-:Y:S01]  /*2adb0*/  @!PT LDS RZ, [RZ] ;  /* 0x00000000fffff984 */ /* 0x000fe20000000800 */
[----:B------:R-:W-:Y:S01]  /*2adc0*/  @!PT LDS RZ, [RZ] ;  /* 0x00000000fffff984 */ /* 0x000fe20000000800 */
[----:B------:R-:W-:Y:S01]  /*2add0*/  @!PT LDS RZ, [RZ] ;  /* 0x00000000fffff984 */ /* 0x000fe20000000800 */
[----:B------:R0:W-:Y:S01]  /*2ade0*/  @!P1 LDGSTS.E.BYPASS.LTC128B.128 [R8+0x14400], desc[UR4][R4.64], !P0 ;  /* 0x1440000004089fae */ /* 0x0001e2000c101d44 */
[----:B------:R-:W-:-:S13]  /*2adf0*/  ISETP.GE.AND P1, PT, R3, R33, PT ;  /* 0x000000210300720c */ /* 0x000fda0003f26270 */
[----:B0-----:R-:W-:Y:S05]  /*2ae00*/  WARPSYNC.COLLECTIVE R15, `(.L_x_10395) ;  /* 0x000000000f087348 */ /* 0x001fea0003c00000 */
[----:B------:R1:W2:Y:S02]  /*2ae10*/  SHFL.IDX P6, R14, R13, R12, R11 ;  /* 0x0000000c0d0e7389 */ /* 0x0002a400000c000b */
[----:B012---:R-:W-:Y:S01]  /*2ae20*/  ENDCOLLECTIVE ;  /* 0x000000000000791b */ /* 0x007fe20003800000 */
.L_x_10395:
[----:B------:R-:W-:Y:S01]  /*2ae30*/  MOV R13, R0 ;  /* 0x00000000000d7202 */ /* 0x000fe20000000f00 */
[----:B------:R-:W-:-:S07]  /*2ae40*/  IMAD.MOV.U32 R3, RZ, RZ, R14 ;  /* 0x000000ffff037224 */ /* 0x000fce00078e000e */
[----:B------:R-:W-:Y:S05]  /*2ae50*/  WARPSYNC.COLLECTIVE R15, `(.L_x_10396) ;  /* 0x000000000f087348 */ /* 0x000fea0003c00000 */
[----:B------:R0:W1:Y:S02]  /*2ae60*/  SHFL.IDX P6, R14, R13, R12, R11 ;  /* 0x0000000c0d0e7389 */ /* 0x00006400000c000b */
[----:B01----:R-:W-:Y:S01]  /*2ae70*/  ENDCOLLECTIVE ;  /* 0x000000000000791b */ /* 0x003fe20003800000 */
.L_x_10396:
[----:B------:R-:W-:Y:S01]  /*2ae80*/  ULDC.64 UR4, c[0x0][0x208] ;  /* 0x0000820000047ab9 */ /* 0x000fe20000000a00 */
[----:B------:R-:W-:Y:S02]  /*2ae90*/  IMAD.MOV.U32 R13, RZ, RZ, R2 ;  /* 0x000000ffff0d7224 */ /* 0x000fe400078e0002 */
[----:B------:R-:W-:Y:S02]  /*2aea0*/  IMAD.MOV.U32 R12, RZ, RZ, 0x2 ;  /* 0x00000002ff0c7424 */ /* 0x000fe400078e00ff */
[----:B------:R-:W-:-:S05]  /*2aeb0*/  IMAD.MOV.U32 R6, RZ, RZ, R14 ;  /* 0x000000ffff067224 */ /* 0x000fca00078e000e */
[----:B------:R-:W-:-:S05]  /*2aec0*/  @!P1 IADD3 R6, P3, R35, R6, RZ ;  /* 0x0000000623069210 */ /* 0x000fca0007f7e0ff */
[----:B------:R-:W-:Y:S02]  /*2aed0*/  @!P1 IMAD.X R3, RZ, RZ, R3, P3 ;  /* 0x000000ffff039224 */ /* 0x000fe400018e0603 */
[----:B------:R-:W-:Y:S02]  /*2aee0*/  @!P1 IMAD.MOV.U32 R4, RZ, RZ, R6 ;  /* 0x000000ffff049224 */ /* 0x000fe400078e0006 */
[----:B------:R-:W-:Y:S01]  /*2aef0*/  @!P1 IMAD.MOV.U32 R5, RZ, RZ, R3 ;  /* 0x000000ffff059224 */ /* 0x000fe200078e0003 */
[C---:B------:R-:W-:Y:S01]  /*2af00*/  IADD3 R3, R17.reuse, 0x20, RZ ;  /* 0x0000002011037810 */ /* 0x040fe20007ffe0ff */
[----:B------:R-:W-:-:S03]  /*2af10*/  VIADD R6, R17, 0x60 ;  /* 0x0000006011067836 */ /* 0x000fc60000000000 */
        /* <DEDUP_REMOVED lines=8> */
.L_x_10397:
[----:B------:R-:W-:Y:S02]  /*2afa0*/  IMAD.MOV.U32 R13, RZ, RZ, R0 ;  /* 0x000000ffff0d7224 */ /* 0x000fe400078e0000 */
[----:B------:R-:W-:-:S07]  /*2afb0*/  IMAD.MOV.U32 R3, RZ, RZ, R14 ;  /* 0x000000ffff037224 */ /* 0x000fce00078e000e */
[----:B------:R-:W-:Y:S05]  /*2afc0*/  WARPSYNC.COLLECTIVE R15, `(.L_x_10398) ;  /* 0x000000000f087348 */ /* 0x000fea0003c00000 */
[----:B------:R0:W1:Y:S02]  /*2afd0*/  SHFL.IDX P6, R14, R13, R12, R11 ;  /* 0x0000000c0d0e7389 */ /* 0x00006400000c000b */
[----:B01----:R-:W-:Y:S01]  /*2afe0*/  ENDCOLLECTIVE ;  /* 0x000000000000791b */ /* 0x003fe20003800000 */
.L_x_10398:
[----:B------:R-:W-:Y:S01]  /*2aff0*/  ULDC.64 UR4, c[0x0][0x208] ;  /* 0x0000820000047ab9 */ /* 0x000fe20000000a00 */
[----:B------:R-:W-:Y:S01]  /*2b000*/  IMAD.MOV.U32 R13, RZ, RZ, R2 ;  /* 0x000000ffff0d7224 */ /* 0x000fe200078e0002 */
[----:B------:R-:W-:Y:S02]  /*2b010*/  MOV R12, 0x3 ;  /* 0x00000003000c7802 */ /* 0x000fe40000000f00 */
[----:B------:R-:W-:-:S04]  /*2b020*/  MOV R4, R14 ;  /* 0x0000000e00047202 */ /* 0x000fc80000000f00 */
[----:B------:R-:W-:-:S05]  /*2b030*/  @!P1 IADD3 R4, P2, R35, R4, RZ ;  /* 0x0000000423049210 */ /* 0x000fca0007f5e0ff */
[----:B------:R-:W-:-:S04]  /*2b040*/  @!P1 IMAD.X R3, RZ, RZ, R3, P2 ;  /* 0x000000ffff039224 */ /* 0x000fc800010e0603 */
[----:B------:R-:W-:Y:S02]  /*2b050*/  @!P1 IMAD.MOV.U32 R5, RZ, RZ, R3 ;  /* 0x000000ffff059224 */ /* 0x000fe400078e0003 */
[----:B------:R-:W-:-:S03]  /*2b060*/  VIADD R3, R17, 0x30 ;  /* 0x0000003011037836 */ /* 0x000fc60000000000 */
[----:B------:R-:W-:Y:S01]  /*2b070*/  @!PT LDS RZ, [RZ] ;  /* 0x00000000fffff984 */ /* 0x000fe20000000800 */
[----:B------:R-:W-:Y:S01]  /*2b080*/  @!PT LDS RZ, [RZ] ;  /* 0x00000000fffff984 */ /* 0x000fe20000000800 */
[----:B------:R-:W-:Y:S01]  /*2b090*/  @!PT LDS RZ, [RZ] ;  /* 0x00000000fffff984 */ /* 0x000fe20000000800 */
[----:B------:R0:W-:Y:S02]  /*2b0a0*/  @!P1 LDGSTS.E.BYPASS.LTC128B.128 [R8+0x15400], desc[UR4][R4.64], !P0 ;  /* 0x1540000004089fae */ /* 0x0001e4000c101d44 */
[----:B------:R-:W-:-:S13]  /*2b0b0*/  ISETP.GE.AND P1, PT, R3, R33, PT ;  /* 0x000000210300720c */ /* 0x000fda0003f26270 */
[----:B0-----:R-:W-:Y:S05]  /*2b0c0*/  WARPSYNC.COLLECTIVE R15, `(.L_x_10399) ;  /* 0x000000000f087348 */ /* 0x001fea0003c00000 */
[----:B------:R1:W2:Y:S02]  /*2b0d0*/  SHFL.IDX P6, R14, R13, R12, R11 ;  /* 0x0000000c0d0e7389 */ /* 0x0002a400000c000b */
[----:B012---:R-:W-:Y:S01]  /*2b0e0*/  ENDCOLLECTIVE ;  /* 0x000000000000791b */ /* 0x007fe20003800000 */
.L_x_10399:
[----:B------:R-:W-:Y:S02]  /*2b0f0*/  IMAD.MOV.U32 R13, RZ, RZ, R0 ;  /* 0x000000ffff0d7224 */ /* 0x000fe400078e0000 */
[----:B------:R-:W-:-:S07]  /*2b100*/  IMAD.MOV.U32 R3, RZ, RZ, R14 ;  /* 0x000000ffff037224 */ /* 0x000fce00078e000e */
[----:B------:R-:W-:Y:S05]  /*2b110*/  WARPSYNC.COLLECTIVE R15, `(.L_x_10400) ;  /* 0x000000000f087348 */ /* 0x000fea0003c00000 */
[----:B------:R0:W1:Y:S02]  /*2b120*/  SHFL.IDX P6, R14, R13, R12, R11 ;  /* 0x0000000c0d0e7389 */ /* 0x00006400000c000b */
[----:B01----:R-:W-:Y:S01]  /*2b130*/  ENDCOLLECTIVE ;  /* 0x000000000000791b */ /* 0x003fe20003800000 */
.L_x_10400:
[----:B------:R-:W-:Y:S01]  /*2b140*/  ULDC.64 UR4, c[0x0][0x208] ;  /* 0x0000820000047ab9 */ /* 0x000fe20000000a00 */
[----:B------:R-:W-:Y:S02]  /*2b150*/  IMAD.MOV.U32 R13, RZ, RZ, R2 ;  /* 0x000000ffff0d7224 */ /* 0x000fe400078e0002 */
[----:B------:R-:W-:Y:S02]  /*2b160*/  IMAD.MOV.U32 R12, RZ, RZ, 0x4 ;  /* 0x00000004ff0c7424 */ /* 0x000fe400078e00ff */
[----:B------:R-:W-:-:S05]  /*2b170*/  IMAD.MOV.U32 R4, RZ, RZ, R14 ;  /* 0x000000ffff047224 */ /* 0x000fca00078e000e */
[----:B------:R-:W-:-:S05]  /*2b180*/  @!P1 IADD3 R4, P2, R35, R4, RZ ;  /* 0x0000000423049210 */ /* 0x000fca0007f5e0ff */
[----:B------:R-:W-:-:S05]  /*2b190*/  @!P1 IMAD.X R3, RZ, RZ, R3, P2 ;  /* 0x000000ffff039224 */ /* 0x000fca00010e0603 */
[----:B------:R-:W-:Y:S01]  /*2b1a0*/  @!P1 MOV R5, R3 ;  /* 0x0000000300059202 */ /* 0x000fe20000000f00 */
        /* <DEDUP_REMOVED lines=9> */
.L_x_10401:
[----:B------:R-:W-:Y:S01]  /*2b240*/  MOV R13, R0 ;  /* 0x00000000000d7202 */ /* 0x000fe20000000f00 */
[----:B------:R-:W-:-:S07]  /*2b250*/  IMAD.MOV.U32 R3, RZ, RZ, R14 ;  /* 0x000000ffff037224 */ /* 0x000fce00078e000e */
[----:B------:R-:W-:Y:S05]  /*2b260*/  WARPSYNC.COLLECTIVE R15, `(.L_x_10402) ;  /* 0x000000000f087348 */ /* 0x000fea0003c00000 */
[----:B------:R0:W1:Y:S02]  /*2b270*/  SHFL.IDX P6, R14, R13, R12, R11 ;  /* 0x0000000c0d0e7389 */ /* 0x00006400000c000b */
[----:B01----:R-:W-:Y:S01]  /*2b280*/  ENDCOLLECTIVE ;  /* 0x000000000000791b */ /* 0x003fe20003800000 */
.L_x_10402:
[----:B------:R-:W-:Y:S01]  /*2b290*/  ULDC.64 UR4, c[0x0][0x208] ;  /* 0x0000820000047ab9 */ /* 0x000fe20000000a00 */
[----:B------:R-:W-:Y:S01]  /*2b2a0*/  MOV R13, R2 ;  /* 0x00000002000d7202 */ /* 0x000fe20000000f00 */
[----:B------:R-:W-:Y:S02]  /*2b2b0*/  IMAD.MOV.U32 R12, RZ, RZ, 0x5 ;  /* 0x00000005ff0c7424 */ /* 0x000fe400078e00ff */
[----:B------:R-:W-:-:S05]  /*2b2c0*/  IMAD.MOV.U32 R4, RZ, RZ, R14 ;  /* 0x000000ffff047224 */ /* 0x000fca00078e000e */
        /* <DEDUP_REMOVED lines=12> */
.L_x_10403:
[----:B------:R-:W-:Y:S02]  /*2b390*/  IMAD.MOV.U32 R13, RZ, RZ, R0 ;  /* 0x000000ffff0d7224 */ /* 0x000fe400078e0000 */
[----:B------:R-:W-:-:S07]  /*2b3a0*/  IMAD.MOV.U32 R3, RZ, RZ, R14 ;  /* 0x000000ffff037224 */ /* 0x000fce00078e000e */
[----:B------:R-:W-:Y:S05]  /*2b3b0*/  WARPSYNC.COLLECTIVE R15, `(.L_x_10404) ;  /* 0x000000000f087348 */ /* 0x000fea0003c00000 */
[----:B------:R0:W1:Y:S02]  /*2b3c0*/  SHFL.IDX P6, R14, R13, R12, R11 ;  /* 0x0000000c0d0e7389 */ /* 0x00006400000c000b */
[----:B01----:R-:W-:Y:S01]  /*2b3d0*/  ENDCOLLECTIVE ;  /* 0x000000000000791b */ /* 0x003fe20003800000 */
.L_x_10404:
[----:B------:R-:W-:Y:S01]  /*2b3e0*/  ULDC.64 UR4, c[0x0][0x208] ;  /* 0x0000820000047ab9 */ /* 0x000fe20000000a00 */
[----:B------:R-:W-:Y:S02]  /*2b3f0*/  IMAD.MOV.U32 R13, RZ, RZ, R2 ;  /* 0x000000ffff0d7224 */ /* 0x000fe400078e0002 */
[----:B------:R-:W-:Y:S02]  /*2b400*/  IMAD.MOV.U32 R12, RZ, RZ, 0x6 ;  /* 0x00000006ff0c7424 */ /* 0x000fe400078e00ff */
[----:B------:R-:W-:-:S05]  /*2b410*/  IMAD.MOV.U32 R4, RZ, RZ, R14 ;  /* 0x000000ffff047224 */ /* 0x000fca00078e000e */
[----:B------:R-:W-:-:S04]  /*2b420*/  @!P1 IADD3 R4, P2, R35, R4, RZ ;  /* 0x0000000423049210 */ /* 0x000fc80007f5e0ff */
[----:B------:R-:W-:Y:S02]  /*2b430*/  @!P1 IADD3.X R3, RZ, R3, RZ, P2, !PT ;  /* 0x00000003ff039210 */ /* 0x000fe400017fe4ff */
[----:B------:R-:W-:-:S03]  /*2b440*/  ISETP.GE.AND P2, PT, R6, R33, PT ;  /* 0x000000210600720c */ /* 0x000fc60003f46270 */
[----:B------:R-:W-:-:S05]  /*2b450*/  @!P1 IMAD.MOV.U32 R5, RZ, RZ, R3 ;  /* 0x000000ffff059224 */ /* 0x000fca00078e0003 */
[----:B------:R-:W-:Y:S01]  /*2b460*/  @!PT LDS RZ, [RZ] ;  /* 0x00000000fffff984 */ /* 0x000fe20000000800 */
[----:B------:R-:W-:Y:S01]  /*2b470*/  @!PT LDS RZ, [RZ] ;  /* 0x00000000fffff984 */ /* 0x000fe20000000800 */
[----:B------:R-:W-:Y:S01]  /*2b480*/  @!PT LDS RZ, [RZ] ;  /* 0x00000000fffff984 */ /* 0x000fe20000000800 */
[----:B------:R0:W-:Y:S05]  /*2b490*/  @!P1 LDGSTS.E.BYPASS.LTC128B.128 [R8+0x16c00], desc[UR4][R4.64], !P0 ;  /* 0x16c0000004089fae */ /* 0x0001ea000c101d44 */
[----:B0-----:R-:W-:Y:S05]  /*2b4a0*/  WARPSYNC.COLLECTIVE R15, `(.L_x_10405) ;  /* 0x000000000f087348 */ /* 0x001fea0003c00000 */
[----:B------:R1:W2:Y:S02]  /*2b4b0*/  SHFL.IDX P6, R14, R13, R12, R11 ;  /* 0x0000000c0d0e7389 */ /* 0x0002a400000c000b */
[----:B012---:R-:W-:Y:S01]  /*2b4c0*/  ENDCOLLECTIVE ;  /* 0x000000000000791b */ /* 0x007fe20003800000 */
.L_x_10405:
[----:B------:R-:W-:Y:S01]  /*2b4d0*/  MOV R13, R0 ;  /* 0x00000000000d7202 */ /* 0x000fe20000000f00 */
[----:B------:R-:W-:-:S07]  /*2b4e0*/  IMAD.MOV.U32 R3, RZ, RZ, R14 ;  /* 0x000000ffff037224 */ /* 0x000fce00078e000e */
[----:B------:R-:W-:Y:S05]  /*2b4f0*/  WARPSYNC.COLLECTIVE R15, `(.L_x_10406) ;  /* 0x000000000f087348 */ /* 0x000fea0003c00000 */
[----:B------:R0:W1:Y:S02]  /*2b500*/  SHFL.IDX P6, R14, R13, R12, R11 ;  /* 0x0000000c0d0e7389 */ /* 0x00006400000c000b */
[----:B01----:R-:W-:Y:S01]  /*2b510*/  ENDCOLLECTIVE ;  /* 0x000000000000791b */ /* 0x003fe20003800000 */
.L_x_10406:
[----:B------:R-:W-:Y:S01]  /*2b520*/  ULDC.64 UR4, c[0x0][0x208] ;  /* 0x0000820000047ab9 */ /* 0x000fe20000000a00 */
[----:B------:R-:W-:Y:S01]  /*2b530*/  MOV R13, R2 ;  /* 0x00000002000d7202 */ /* 0x000fe20000000f00 */
[----:B------:R-:W-:Y:S02]  /*2b540*/  IMAD.MOV.U32 R12, RZ, RZ, 0x7 ;  /* 0x00000007ff0c7424 */ /* 0x000fe400078e00ff */
[----:B------:R-:W-:-:S05]  /*2b550*/  IMAD.MOV.U32 R4, RZ, RZ, R14 ;  /* 0x000000ffff047224 */ /* 0x000fca00078e000e */
[----:B------:R-:W-:-:S05]  /*2b560*/  @!P2 IADD3 R4, P1, R35, R4, RZ ;  /* 0x000000042304a210 */ /* 0x000fca0007f3e0ff */
[----:B------:R-:W-:-:S04]  /*2b570*/  @!P2 IMAD.X R3, RZ, RZ, R3, P1 ;  /* 0x000000ffff03a224 */ /* 0x000fc800008e0603 */
[----:B------:R-:W-:-:S05]  /*2b580*/  @!P2 IMAD.MOV.U32 R5, RZ, RZ, R3 ;  /* 0x000000ffff05a224 */ /* 0x000fca00078e0003 */
[----:B------:R-:W-:Y:S01]  /*2b590*/  @!PT LDS RZ, [RZ] ;  /* 0x00000000fffff984 */ /* 0x000fe20000000800 */
[----:B------:R-:W-:Y:S01]  /*2b5a0*/  @!PT LDS RZ, [RZ] ;  /* 0x00000000fffff984 */ /* 0x000fe20000000800 */
[----:B------:R-:W-:Y:S01]  /*2b5b0*/  @!PT LDS RZ, [RZ] ;  /* 0x00000000fffff984 */ /* 0x000fe20000000800 */
[----:B------:R0:W-:Y:S02]  /*2b5c0*/  @!P2 LDGSTS.E.BYPASS.LTC128B.128 [R8+0x17400], desc[UR4][R4.64], !P0 ;  /* 0x174000000408afae */ /* 0x0001e4000c101d44 */
[----:B0-----:R-:W-:Y:S05]  /*2b5d0*/  WARPSYNC.COLLECTIVE R15, `(.L_x_10407) ;  /* 0x000000000f087348 */ /* 0x001fea0003c00000 */
[----:B------:R1:W2:Y:S02]  /*2b5e0*/  SHFL.IDX P6, R14, R13, R12, R11 ;  /* 0x0000000c0d0e7389 */ /* 0x0002a400000c000b */
[----:B012---:R-:W-:Y:S01]  /*2b5f0*/  ENDCOLLECTIVE ;  /* 0x000000000000791b */ /* 0x007fe20003800000 */
.L_x_10407:
[----:B------:R-:W-:Y:S02]  /*2b600*/  IMAD.MOV.U32 R13, RZ, RZ, R0 ;  /* 0x000000ffff0d7224 */ /* 0x000fe400078e0000 */
[----:B------:R-:W-:-:S07]  /*2b610*/  IMAD.MOV.U32 R3, RZ, RZ, R14 ;  /* 0x000000ffff037224 */ /* 0x000fce00078e000e */
[----:B------:R-:W-:Y:S05]  /*2b620*/  WARPSYNC.COLLECTIVE R15, `(.L_x_10408) ;  /* 0x000000000f087348 */ /* 0x000fea0003c00000 */
[----:B------:R0:W1:Y:S02]  /*2b630*/  SHFL.IDX P6, R14, R13, R12, R11 ;  /* 0x0000000c0d0e7389 */ /* 0x00006400000c000b */
[----:B01----:R-:W-:Y:S01]  /*2b640*/  ENDCOLLECTIVE ;  /* 0x000000000000791b */ /* 0x003fe20003800000 */
.L_x_10408:
[----:B------:R-:W-:Y:S01]  /*2b650*/  IMAD.MOV.U32 R0, RZ, RZ, R14 ;  /* 0x000000ffff007224 */ /* 0x000fe200078e000e */
[----:B------:R-:W-:Y:S06]  /*2b660*/  BRA `(.L_x_10409) ;  /* 0xffffff7400447947 */ /* 0x000fec000383ffff */
.L_x_10159:
[----:B0-----:R0:W1:Y:S02]  /*2b670*/  SYNCS.PHASECHK.TRANS64.TRYWAIT P0, [R23+URZ+0x22820], R0 ;  /* 0x02282000170075a7 */ /* 0x001064000800017f */
[----:B-1----:R-:W-:Y:S05]  /*2b680*/  @!P0 NANOSLEEP.SYNCS 0x989680 ;  /* 0x009896800000895d */ /* 0x002fea0003900000 */
[----:B------:R-:W1:Y:S02]  /*2b690*/  @!P0 SYNCS.PHASECHK.TRANS64 P0, [R23+URZ+0x22820], R0 ;  /* 0x02282000170085a7 */ /* 0x000e64000800007f */
[----:B-1----:R-:W-:Y:S05]  /*2b6a0*/  @!P0 BRA `(.L_x_10159) ;  /* 0xfffffffc00f08947 */ /* 0x002fea000383ffff */
[----:B------:R-:W-:Y:S05]  /*2b6b0*/  BRA `(.L_x_10410) ;  /* 0xffffff7400a87947 */ /* 0x000fea000383ffff */
.L_x_10163:
[----:B0-----:R0:W1:Y:S02]  /*2b6c0*/  SYNCS.PHASECHK.TRANS64.TRYWAIT P0, [R0+URZ+0x22880], R33 ;  /* 0x02288021000075a7 */ /* 0x001064000800017f */
[----:B-1----:R-:W-:Y:S05]  /*2b6d0*/  @!P0 NANOSLEEP.SYNCS 0x989680 ;  /* 0x009896800000895d */ /* 0x002fea0003900000 */
[----:B------:R-:W1:Y:S02]  /*2b6e0*/  @!P0 SYNCS.PHASECHK.TRANS64 P0, [R0+URZ+0x22880], R33 ;  /* 0x02288021000085a7 */ /* 0x000e64000800007f */
[----:B-1----:R-:W-:Y:S05]  /*2b6f0*/  @!P0 BRA `(.L_x_10163) ;  /* 0xfffffffc00f08947 */ /* 0x002fea000383ffff */
[----:B------:R-:W-:Y:S05]  /*2b700*/  BRA `(.L_x_10411) ;  /* 0xffffff7800cc7947 */ /* 0x000fea000383ffff */
.L_x_10164:
        /* <DEDUP_REMOVED lines=8> */
.L_x_10413:
[----:B------:R-:W-:Y:S05]  /*2b790*/  BSYNC B0 ;  /* 0x0000000000007941 */ /* 0x000fea0003800000 */
.L_x_10412:
        /* <DEDUP_REMOVED lines=9> */
.L_x_10414:
[----:B------:R-:W-:Y:S01]  /*2b830*/  ULDC.64 UR4, c[0x0][0x208] ;  /* 0x0000820000047ab9 */ /* 0x000fe20000000a00 */
[----:B------:R-:W-:Y:S02]  /*2b840*/  IMAD.MOV.U32 R13, RZ, RZ, R20 ;  /* 0x000000ffff0d7224 */ /* 0x000fe400078e0014 */
[----:B------:R-:W-:Y:S02]  /*2b850*/  IMAD.MOV.U32 R12, RZ, RZ, 0x1 ;  /* 0x00000001ff0c7424 */ /* 0x000fe400078e00ff */
[----:B------:R-:W-:-:S05]  /*2b860*/  IMAD.MOV.U32 R2, RZ, RZ, R14 ;  /* 0x000000ffff027224 */ /* 0x000fca00078e000e */
[----:B------:R-:W-:-:S04]  /*2b870*/  IADD3 R2, P0, R35, R2, RZ ;  /* 0x0000000223027210 */ /* 0x000fc80007f1e0ff */
[----:B------:R-:W-:-:S05]  /*2b880*/  IADD3.X R3, RZ, R3, RZ, P0, !PT ;  /* 0x00000003ff037210 */ /* 0x000fca00007fe4ff */
[----:B------:R-:W-:Y:S01]  /*2b890*/  @!PT LDS RZ, [RZ] ;  /* 0x00000000fffff984 */ /* 0x000fe20000000800 */
[----:B------:R-:W-:Y:S01]  /*2b8a0*/  @!PT LDS RZ, [RZ] ;  /* 0x00000000fffff984 */ /* 0x000fe20000000800 */
[----:B------:R-:W-:Y:S01]  /*2b8b0*/  @!PT LDS RZ, [RZ] ;  /* 0x00000000fffff984 */ /* 0x000fe20000000800 */
[----:B------:R0:W-:Y:S04]  /*2b8c0*/  LDGSTS.E.BYPASS.LTC128B.128 [R6+0xa400], desc[UR4][R2.64], !P2 ;  /* 0x0a40000002067fae */ /* 0x0001e8000d101d44 */
[----:B0-----:R-:W-:Y:S05]  /*2b8d0*/  WARPSYNC.COLLECTIVE R15, `(.L_x_10415) ;  /* 0x000000000f087348 */ /* 0x001fea0003c00000 */
[----:B------:R1:W2:Y:S02]  /*2b8e0*/  SHFL.IDX P6, R14, R13, R12, R11 ;  /* 0x0000000c0d0e7389 */ /* 0x0002a400000c000b */
[----:B012---:R-:W-:Y:S01]  /*2b8f0*/  ENDCOLLECTIVE ;  /* 0x000000000000791b */ /* 0x007fe20003800000 */
.L_x_10415:
[----:B------:R-:W-:Y:S01]  /*2b900*/  MOV R13, R10 ;  /* 0x0000000a000d7202 */ /* 0x000fe20000000f00 */
[----:B------:R-:W-:-:S07]  /*2b910*/  IMAD.MOV.U32 R21, RZ, RZ, R14 ;  /* 0x000000ffff157224 */ /* 0x000fce00078e000e */
[----:B------:R-:W-:Y:S05]  /*2b920*/  WARPSYNC.COLLECTIVE R15, `(.L_x_10416) ;  /* 0x000000000f087348 */ /* 0x000fea0003c00000 */
[----:B------:R0:W1:Y:S02]  /*2b930*/  SHFL.IDX P6, R14, R13, R12, R11 ;  /* 0x0000000c0d0e7389 */ /* 0x00006400000c000b */
[----:B01----:R-:W-:Y:S01]  /*2b940*/  ENDCOLLECTIVE ;  /* 0x000000000000791b */ /* 0x003fe20003800000 */
.L_x_10416:
[----:B------:R-:W-:Y:S01]  /*2b950*/  ULDC.64 UR4, c[0x0][0x208] ;  /* 0x0000820000047ab9 */ /* 0x000fe20000000a00 */
[----:B------:R-:W-:Y:S02]  /*2b960*/  IMAD.MOV.U32 R13, RZ, RZ, R20 ;  /* 0x000000ffff0d7224 */ /* 0x000fe400078e0014 */
[----:B------:R-:W-:Y:S02]  /*2b970*/  IMAD.MOV.U32 R12, RZ, RZ, 0x2 ;  /* 0x00000002ff0c7424 */ /* 0x000fe400078e00ff */
[----:B------:R-:W-:-:S05]  /*2b980*/  IMAD.MOV.U32 R11, RZ, RZ, R14 ;  /* 0x000000ffff0b7224 */ /* 0x000fca00078e000e */
[----:B------:R-:W-:Y:S02]  /*2b990*/  IADD3 R2, P0, R35, R11, RZ ;  /* 0x0000000b23027210 */ /* 0x000fe40007f1e0ff */
[----:B------:R-:W-:-:S03]  /*2b9a0*/  MOV R11, 0x181f ;  /* 0x0000181f000b7802 */ /* 0x000fc60000000f00 */
[----:B------:R-:W-:-:S05]  /*2b9b0*/  IMAD.X R3, RZ, RZ, R21, P0 ;  /* 0x000000ffff037224 */ /* 0x000fca00000e0615 */
[----:B------:R-:W-:Y:S01]  /*2b9c0*/  @!PT LDS RZ, [RZ] ;  /* 0x00000000fffff984 */ /* 0x000fe20000000800 */
[----:B------:R-:W-:Y:S01]  /*2b9d0*/  @!PT LDS RZ, [RZ] ;  /* 0x00000000fffff984 */ /* 0x000fe20000000800 */
[----:B------:R-:W-:Y:S01]  /*2b9e0*/  @!PT LDS RZ, [RZ] ;  /* 0x00000000fffff984 */ /* 0x000fe20000000800 */
[----:B------:R0:W-:Y:S03]  /*2b9f0*/  LDGSTS.E.BYPASS.LTC128B.128 [R6+0xac00], desc[UR4][R2.64], !P2 ;  /* 0x0ac0000002067fae */ /* 0x0001e6000d101d44 */
[----:B0-----:R-:W-:Y:S05]  /*2ba00*/  WARPSYNC.COLLECTIVE R15, `(.L_x_10417) ;  /* 0x000000000f087348 */ /* 0x001fea0003c00000 */
[----:B------:R1:W2:Y:S02]  /*2ba10*/  SHFL.IDX P6, R14, R13, R12, R11 ;  /* 0x0000000c0d0e7389 */ /* 0x0002a400000c000b */
[----:B012---:R-:W-:Y:S01]  /*2ba20*/  ENDCOLLECTIVE ;  /* 0x000000000000791b */ /* 0x007fe20003800000 */
.L_x_10417:
[----:B------:R-:W-:Y:S02]  /*2ba30*/  IMAD.MOV.U32 R13, RZ, RZ, R10 ;  /* 0x000000ffff0d7224 */ /* 0x000fe400078e000a */
[----:B------:R-:W-:-:S07]  /*2ba40*/  IMAD.MOV.U32 R3, RZ, RZ, R14 ;  /* 0x000000ffff037224 */ /* 0x000fce00078e000e */
[----:B------:R-:W-:Y:S05]  /*2ba50*/  WARPSYNC.COLLECTIVE R15, `(.L_x_10418) ;  /* 0x000000000f087348 */ /* 0x000fea0003c00000 */
[----:B------:R0:W1:Y:S02]  /*2ba60*/  SHFL.IDX P6, R14, R13, R12, R11 ;  /* 0x0000000c0d0e7389 */ /* 0x00006400000c000b */
[----:B01----:R-:W-:Y:S01]  /*2ba70*/  ENDCOLLECTIVE ;  /* 0x000000000000791b */ /* 0x003fe20003800000 */
.L_x_10418:
[----:B------:R-:W-:Y:S01]  /*2ba80*/  ULDC.64 UR4, c[0x0][0x208] ;  /* 0x0000820000047ab9 */ /* 0x000fe20000000a00 */
[----:B------:R-:W-:Y:S01]  /*2ba90*/  MOV R13, R20 ;  /* 0x00000014000d7202 */ /* 0x000fe20000000f00 */
[----:B------:R-:W-:Y:S02]  /*2baa0*/  IMAD.MOV.U32 R12, RZ, RZ, 0x3 ;  /* 0x00000003ff0c7424 */ /* 0x000fe400078e00ff */
[----:B------:R-:W-:-:S05]  /*2bab0*/  IMAD.MOV.U32 R2, RZ, RZ, R14 ;  /* 0x000000ffff027224 */ /* 0x000fca00078e000e */
[----:B------:R-:W-:-:S05]  /*2bac0*/  IADD3 R2, P0, R35, R2, RZ ;  /* 0x0000000223027210 */ /* 0x000fca0007f1e0ff */
        /* <DEDUP_REMOVED lines=8> */
.L_x_10419:
[----:B------:R-:W-:Y:S02]  /*2bb50*/  IMAD.MOV.U32 R13, RZ, RZ, R10 ;  /* 0x000000ffff0d7224 */ /* 0x000fe400078e000a */
[----:B------:R-:W-:-:S07]  /*2bb60*/  IMAD.MOV.U32 R3, RZ, RZ, R14 ;  /* 0x000000ffff037224 */ /* 0x000fce00078e000e */
[----:B------:R-:W-:Y:S05]  /*2bb70*/  WARPSYNC.COLLECTIVE R15, `(.L_x_10420) ;  /* 0x000000000f087348 */ /* 0x000fea0003c00000 */
[----:B------:R0:W1:Y:S02]  /*2bb80*/  SHFL.IDX P6, R14, R13, R12, R11 ;  /* 0x0000000c0d0e7389 */ /* 0x00006400000c000b */
[----:B01----:R-:W-:Y:S01]  /*2bb90*/  ENDCOLLECTIVE ;  /* 0x000000000000791b */ /* 0x003fe20003800000 */
.L_x_10420:
        /* <DEDUP_REMOVED lines=13> */
.L_x_10421:
[----:B------:R-:W-:Y:S02]  /*2bc70*/  IMAD.MOV.U32 R13, RZ, RZ, R10 ;  /* 0x000000ffff0d7224 */ /* 0x000fe400078e000a */
[----:B------:R-:W-:-:S07]  /*2bc80*/  IMAD.MOV.U32 R3, RZ, RZ, R14 ;  /* 0x000000ffff037224 */ /* 0x000fce00078e000e */
[----:B------:R-:W-:Y:S05]  /*2bc90*/  WARPSYNC.COLLECTIVE R15, `(.L_x_10422) ;  /* 0x000000000f087348 */ /* 0x000fea0003c00000 */
[----:B------:R0:W1:Y:S02]  /*2bca0*/  SHFL.IDX P6, R14, R13, R12, R11 ;  /* 0x0000000c0d0e7389 */ /* 0x00006400000c000b */
[----:B01----:R-:W-:Y:S01]  /*2bcb0*/  ENDCOLLECTIVE ;  /* 0x000000000000791b */ /* 0x003fe20003800000 */
.L_x_10422:
[----:B------:R-:W-:Y:S01]  /*2bcc0*/  ULDC.64 UR4, c[0x0][0x208] ;  /* 0x0000820000047ab9 */ /* 0x000fe20000000a00 */
[----:B------:R-:W-:Y:S02]  /*2bcd0*/  IMAD.MOV.U32 R13, RZ, RZ, R20 ;  /* 0x000000ffff0d7224 */ /* 0x000fe400078e0014 */
[----:B------:R-:W-:Y:S01]  /*2bce0*/  IMAD.MOV.U32 R12, RZ, RZ, 0x5 ;  /* 0x00000005ff0c7424 */ /* 0x000fe200078e00ff */
[----:B------:R-:W-:-:S04]  /*2bcf0*/  MOV R2, R14 ;  /* 0x0000000e00027202 */ /* 0x000fc80000000f00 */
        /* <DEDUP_REMOVED lines=9> */
.L_x_10423:
[----:B------:R-:W-:Y:S01]  /*2bd90*/  MOV R13, R10 ;  /* 0x0000000a000d7202 */ /* 0x000fe20000000f00 */
[----:B------:R-:W-:-:S07]  /*2bda0*/  IMAD.MOV.U32 R3, RZ, RZ, R14 ;  /* 0x000000ffff037224 */ /* 0x000fce00078e000e */
[----:B------:R-:W-:Y:S05]  /*2bdb0*/  WARPSYNC.COLLECTIVE R15, `(.L_x_10424) ;  /* 0x000000000f087348 */ /* 0x000fea0003c00000 */
[----:B------:R0:W1:Y:S02]  /*2bdc0*/  SHFL.IDX P6, R14, R13, R12, R11 ;  /* 0x0000000c0d0e7389 */ /* 0x00006400000c000b */
[----:B01----:R-:W-:Y:S01]  /*2bdd0*/  ENDCOLLECTIVE ;  /* 0x000000000000791b */ /* 0x003fe20003800000 */
.L_x_10424:
[----:B------:R-:W-:Y:S01]  /*2bde0*/  ULDC.64 UR4, c[0x0][0x208] ;  /* 0x0000820000047ab9 */ /* 0x000fe20000000a00 */
[----:B------:R-:W-:Y:S02]  /*2bdf0*/  IMAD.MOV.U32 R13, RZ, RZ, R20 ;  /* 0x000000ffff0d7224 */ /* 0x000fe400078e0014 */
        /* <DEDUP_REMOVED lines=11> */
.L_x_10425:
[----:B------:R-:W-:Y:S01]  /*2beb0*/  IMAD.MOV.U32 R13, RZ, RZ, R10 ;  /* 0x000000ffff0d7224 */ /* 0x000fe200078e000a */
[----:B------:R-:W-:-:S07]  /*2bec0*/  MOV R21, R14 ;  /* 0x0000000e00157202 */ /* 0x000fce0000000f00 */
[----:B------:R-:W-:Y:S05]  /*2bed0*/  WARPSYNC.COLLECTIVE R15, `(.L_x_10426) ;  /* 0x000000000f087348 */ /* 0x000fea0003c00000 */
[----:B------:R0:W1:Y:S02]  /*2bee0*/  SHFL.IDX P6, R14, R13, R12, R11 ;  /* 0x0000000c0d0e7389 */ /* 0x00006400000c000b */
[----:B01----:R-:W-:Y:S01]  /*2bef0*/  ENDCOLLECTIVE ;  /* 0x000000000000791b */ /* 0x003fe20003800000 */
.L_x_10426:
[----:B------:R-:W-:Y:S02]  /*2bf00*/  IMAD.MOV.U32 R13, RZ, RZ, R20 ;  /* 0x000000ffff0d7224 */ /* 0x000fe400078e0014 */
[----:B------:R-:W-:Y:S02]  /*2bf10*/  IMAD.MOV.U32 R12, RZ, RZ, 0x7 ;  /* 0x00000007ff0c7424 */ /* 0x000fe400078e00ff */
[----:B------:R-:W-:-:S07]  /*2bf20*/  IMAD.MOV.U32 R2, RZ, RZ, R14 ;  /* 0x000000ffff027224 */ /* 0x000fce00078e000e */
[----:B------:R-:W-:Y:S05]  /*2bf30*/  WARPSYNC.COLLECTIVE R15, `(.L_x_10427) ;  /* 0x000000000f087348 */ /* 0x000fea0003c00000 */
[----:B------:R0:W1:Y:S02]  /*2bf40*/  SHFL.IDX P6, R14, R13, R12, R11 ;  /* 0x0000000c0d0e7389 */ /* 0x00006400000c000b */
[----:B01----:R-:W-:Y:S01]  /*2bf50*/  ENDCOLLECTIVE ;  /* 0x000000000000791b */ /* 0x003fe20003800000 */
.L_x_10427:
[----:B------:R-:W-:-:S05]  /*2bf60*/  IADD3 R20, P0, R35, R2, RZ ;  /* 0x0000000223147210 */ /* 0x000fca0007f1e0ff */
[----:B------:R-:W-:Y:S02]  /*2bf70*/  IMAD.X R21, RZ, RZ, R21, P0 ;  /* 0x000000ffff157224 */ /* 0x000fe400000e0615 */
[----:B------:R-:W-:Y:S01]  /*2bf80*/  IMAD.MOV.U32 R13, RZ, RZ, R10 ;  /* 0x000000ffff0d7224 */ /* 0x000fe200078e000a */
[----:B------:R-:W-:-:S07]  /*2bf90*/  MOV R3, R14 ;  /* 0x0000000e00037202 */ /* 0x000fce0000000f00 */
[----:B------:R-:W-:Y:S05]  /*2bfa0*/  WARPSYNC.COLLECTIVE R15, `(.L_x_10428) ;  /* 0x000000000f087348 */ /* 0x000fea0003c00000 */
[----:B------:R0:W1:Y:S02]  /*2bfb0*/  SHFL.IDX P6, R14, R13, R12, R11 ;  /* 0x0000000c0d0e7389 */ /* 0x00006400000c000b */
[----:B01----:R-:W-:Y:S01]  /*2bfc0*/  ENDCOLLECTIVE ;  /* 0x000000000000791b */ /* 0x003fe20003800000 */
.L_x_10428:
[----:B------:R-:W-:Y:S02]  /*2bfd0*/  ULDC.64 UR4, c[0x0][0x208] ;  /* 0x0000820000047ab9 */ /* 0x000fe40000000a00 */
[----:B------:R-:W-:Y:S01]  /*2bfe0*/  @!PT LDS RZ, [RZ] ;  /* 0x00000000fffff984 */ /* 0x000fe20000000800 */
[----:B------:R-:W-:Y:S01]  /*2bff0*/  @!PT LDS RZ, [RZ] ;  /* 0x00000000fffff984 */ /* 0x000fe20000000800 */
[----:B------:R-:W-:Y:S01]  /*2c000*/  @!PT LDS RZ, [RZ] ;  /* 0x00000000fffff984 */ /* 0x000fe20000000800 */
[----:B------:R0:W-:Y:S01]  /*2c010*/  LDGSTS.E.BYPASS.LTC128B.128 [R6+0xd400], desc[UR4][R20.64], !P2 ;  /* 0x0d40000014067fae */ /* 0x0001e2000d101d44 */
[----:B------:R-:W-:Y:S01]  /*2c020*/  MOV R13, R17 ;  /* 0x00000011000d7202 */ /* 0x000fe20000000f00 */
[----:B------:R-:W-:Y:S02]  /*2c030*/  IMAD.MOV.U32 R12, RZ, RZ, RZ ;  /* 0x000000ffff0c7224 */ /* 0x000fe400078e00ff */
[----:B------:R-:W-:-:S05]  /*2c040*/  IMAD.MOV.U32 R11, RZ, RZ, R14 ;  /* 0x000000ffff0b7224 */ /* 0x000fca00078e000e */
[----:B------:R-:W-:Y:S01]  /*2c050*/  IADD3 R2, P0, R35, R11, RZ ;  /* 0x0000000b23027210 */ /* 0x000fe20007f1e0ff */
[----:B------:R-:W-:-:S04]  /*2c060*/  IMAD.MOV.U32 R11, RZ, RZ, 0x181f ;  /* 0x0000181fff0b7424 */ /* 0x000fc800078e00ff */
[----:B------:R-:W-:-:S05]  /*2c070*/  IMAD.X R3, RZ, RZ, R3, P0 ;  /* 0x000000ffff037224 */ /* 0x000fca00000e0603 */
[----:B------:R0:W-:Y:S03]  /*2c080*/  LDGSTS.E.BYPASS.LTC128B.128 [R6+0xdc00], desc[UR4][R2.64], !P2 ;  /* 0x0dc0000002067fae */ /* 0x0001e6000d101d44 */
[----:B0-----:R-:W-:Y:S05]  /*2c090*/  WARPSYNC.COLLECTIVE R15, `(.L_x_10429) ;  /* 0x000000000f087348 */ /* 0x001fea0003c00000 */
[----:B------:R1:W2:Y:S02]  /*2c0a0*/  SHFL.IDX P6, R14, R13, R12, R11 ;  /* 0x0000000c0d0e7389 */ /* 0x0002a400000c000b */
[----:B012---:R-:W-:Y:S01]  /*2c0b0*/  ENDCOLLECTIVE ;  /* 0x000000000000791b */ /* 0x007fe20003800000 */
.L_x_10429:
[----:B------:R-:W-:Y:S02]  /*2c0c0*/  IMAD.MOV.U32 R13, RZ, RZ, R9 ;  /* 0x000000ffff0d7224 */ /* 0x000fe400078e0009 */
[----:B------:R-:W-:-:S07]  /*2c0d0*/  IMAD.MOV.U32 R10, RZ, RZ, R14 ;  /* 0x000000ffff0a7224 */ /* 0x000fce00078e000e */
[----:B------:R-:W-:Y:S05]  /*2c0e0*/  WARPSYNC.COLLECTIVE R15, `(.L_x_10430) ;  /* 0x000000000f087348 */ /* 0x000fea0003c00000 */
[----:B------:R0:W1:Y:S02]  /*2c0f0*/  SHFL.IDX P6, R14, R13, R12, R11 ;  /* 0x0000000c0d0e7389 */ /* 0x00006400000c000b */
[----:B01----:R-:W-:Y:S01]  /*2c100*/  ENDCOLLECTIVE ;  /* 0x000000000000791b */ /* 0x003fe20003800000 */
.L_x_10430:
[----:B------:R-:W-:Y:S01]  /*2c110*/  ULDC.64 UR4, c[0x0][0x208] ;  /* 0x0000820000047ab9 */ /* 0x000fe20000000a00 */
[----:B------:R-:W-:Y:S01]  /*2c120*/  IMAD.MOV.U32 R13, RZ, RZ, R17 ;  /* 0x000000ffff0d7224 */ /* 0x000fe200078e0011 */
[----:B------:R-:W-:-:S04]  /*2c130*/  MOV R12, R14 ;  /* 0x0000000e000c7202 */ /* 0x000fc80000000f00 */
[----:B------:R-:W-:Y:S01]  /*2c140*/  IADD3 R2, P0, R35, R12, RZ ;  /* 0x0000000c23027210 */ /* 0x000fe20007f1e0ff */
[----:B------:R-:W-:-:S04]  /*2c150*/  IMAD.MOV.U32 R12, RZ, RZ, 0x1 ;  /* 0x00000001ff0c7424 */ /* 0x000fc800078e00ff */
        /* <DEDUP_REMOVED lines=8> */
.L_x_10431:
[----:B------:R-:W-:Y:S01]  /*2c1e0*/  MOV R13, R9 ;  /* 0x00000009000d7202 */ /* 0x000fe20000000f00 */
[----:B------:R-:W-:-:S07]  /*2c1f0*/  IMAD.MOV.U32 R17, RZ, RZ, R14 ;  /* 0x000000ffff117224 */ /* 0x000fce00078e000e */
[----:B------:R-:W-:Y:S05]  /*2c200*/  WARPSYNC.COLLECTIVE R15, `(.L_x_10432) ;  /* 0x000000000f087348 */ /* 0x000fea0003c00000 */
[----:B------:R0:W1:Y:S02]  /*2c210*/  SHFL.IDX P6, R14, R13, R12, R11 ;  /* 0x0000000c0d0e7389 */ /* 0x00006400000c000b */
[----:B01----:R-:W-:Y:S01]  /*2c220*/  ENDCOLLECTIVE ;  /* 0x000000000000791b */ /* 0x003fe20003800000 */
.L_x_10432:
[----:B------:R-:W-:Y:S01]  /*2c230*/  IMAD.MOV.U32 R2, RZ, RZ, R14 ;  /* 0x000000ffff027224 */ /* 0x000fe200078e000e */
[----:B------:R-:W-:Y:S06]  /*2c240*/  BRA `(.L_x_10433) ;  /* 0xffffff7400587947 */ /* 0x000fec000383ffff */
.L_x_10169:
[----:B----4-:R4:W0:Y:S02]  /*2c250*/  SYNCS.PHASECHK.TRANS64.TRYWAIT P0, [R0+URZ+0x22840], R33 ;  /* 0x02284021000075a7 */ /* 0x010824000800017f */
[----:B0-----:R-:W-:Y:S05]  /*2c260*/  @!P0 NANOSLEEP.SYNCS 0x989680 ;  /* 0x009896800000895d */ /* 0x001fea0003900000 */
[----:B------:R-:W0:Y:S02]  /*2c270*/  @!P0 SYNCS.PHASECHK.TRANS64 P0, [R0+URZ+0x22840], R33 ;  /* 0x02284021000085a7 */ /* 0x000e24000800007f */
[----:B0-----:R-:W-:Y:S05]  /*2c280*/  @!P0 BRA `(.L_x_10169) ;  /* 0xfffffffc00f08947 */ /* 0x001fea000383ffff */
[----:B------:R-:W-:Y:S05]  /*2c290*/  BRA `(.L_x_10434) ;  /* 0xffffff7400a87947 */ /* 0x000fea000383ffff */
.L_x_10170:
[----:B------:R-:W-:Y:S01]  /*2c2a0*/  BSSY B0, `(.L_x_10435) ;  /* 0x0000008000007945 */ /* 0x000fe20003800000 */
[----:B------:R-:W-:Y:S01]  /*2c2b0*/  IMAD.MOV.U32 R13, RZ, RZ, R5 ;  /* 0x000000ffff0d7224 */ /* 0x000fe200078e0005 */
[----:B------:R-:W-:Y:S01]  /*2c2c0*/  MOV R15, 0xffffffff ;  /* 0xffffffff000f7802 */ /* 0x000fe20000000f00 */
[----:B------:R-:W-:Y:S02]  /*2c2d0*/  IMAD.MOV.U32 R12, RZ, RZ, RZ ;  /* 0x000000ffff0c7224 */ /* 0x000fe400078e00ff */
[----:B------:R-:W-:-:S07]  /*2c2e0*/  IMAD.MOV.U32 R11, RZ, RZ, 0x181f ;  /* 0x0000181fff0b7424 */ /* 0x000fce00078e00ff */
[----:B0--34-:R-:W-:Y:S05]  /*2c2f0*/  WARPSYNC.COLLECTIVE R15, `(.L_x_10436) ;  /* 0x000000000f087348 */ /* 0x019fea0003c00000 */
[----:B------:R1:W2:Y:S02]  /*2c300*/  SHFL.IDX P6, R14, R13, R12, R11 ;  /* 0x0000000c0d0e7389 */ /* 0x0002a400000c000b */
[----:B01234-:R-:W-:Y:S01]  /*2c310*/  ENDCOLLECTIVE ;  /* 0x000000000000791b */ /* 0x01ffe20003800000 */
.L_x_10436:
[----:B------:R-:W-:Y:S05]  /*2c320*/  BSYNC B0 ;  /* 0x0000000000007941 */ /* 0x000fea0003800000 */
.L_x_10435:
        /* <DEDUP_REMOVED lines=8> */
.L_x_10437:
        /* <DEDUP_REMOVED lines=13> */
.L_x_10438:
[----:B------:R-:W-:Y:S01]  /*2c480*/  IMAD.MOV.U32 R13, RZ, RZ, R4 ;  /* 0x000000ffff0d7224 */ /* 0x000fe200078e0004 */
[----:B------:R-:W-:-:S07]  /*2c490*/  MOV R9, R14 ;  /* 0x0000000e00097202 */ /* 0x000fce0000000f00 */
[----:B------:R-:W-:Y:S05]  /*2c4a0*/  WARPSYNC.COLLECTIVE R15, `(.L_x_10439) ;  /* 0x000000000f087348 */ /* 0x000fea0003c00000 */
[----:B------:R0:W1:Y:S02]  /*2c4b0*/  SHFL.IDX P6, R14, R13, R12, R11 ;  /* 0x0000000c0d0e7389 */ /* 0x00006400000c000b */
[----:B01----:R-:W-:Y:S01]  /*2c4c0*/  ENDCOLLECTIVE ;  /* 0x000000000000791b */ /* 0x003fe20003800000 */
.L_x_10439:
[----:B------:R-:W-:Y:S01]  /*2c4d0*/  ULDC.64 UR4, c[0x0][0x208] ;  /* 0x0000820000047ab9 */ /* 0x000fe20000000a00 */
[----:B------:R-:W-:Y:S01]  /*2c4e0*/  IMAD.MOV.U32 R13, RZ, RZ, R5 ;  /* 0x000000ffff0d7224 */ /* 0x000fe200078e0005 */
[----:B------:R-:W-:Y:S01]  /*2c4f0*/  MOV R12, 0x2 ;  /* 0x00000002000c7802 */ /* 0x000fe20000000f00 */
        /* <DEDUP_REMOVED lines=10> */
.L_x_10440:
[----:B------:R-:W-:Y:S02]  /*2c5a0*/  IMAD.MOV.U32 R13, RZ, RZ, R4 ;  /* 0x000000ffff0d7224 */ /* 0x000fe400078e0004 */
[----:B------:R-:W-:-:S07]  /*2c5b0*/  IMAD.MOV.U32 R3, RZ, RZ, R14 ;  /* 0x000000ffff037224 */ /* 0x000fce00078e000e */
[----:B------:R-:W-:Y:S05]  /*2c5c0*/  WARPSYNC.COLLECTIVE R15, `(.L_x_10441) ;  /* 0x000000000f087348 */ /* 0x000fea0003c00000 */
[----:B------:R0:W1:Y:S02]  /*2c5d0*/  SHFL.IDX P6, R14, R13, R12, R11 ;  /* 0x0000000c0d0e7389 */ /* 0x00006400000c000b */
[----:B01----:R-:W-:Y:S01]  /*2c5e0*/  ENDCOLLECTIVE ;  /* 0x000000000000791b */ /* 0x003fe20003800000 */
.L_x_10441:
        /* <DEDUP_REMOVED lines=13> */
.L_x_10442:
[----:B------:R-:W-:Y:S02]  /*2c6c0*/  IMAD.MOV.U32 R13, RZ, RZ, R4 ;  /* 0x000000ffff0d7224 */ /* 0x000fe400078e0004 */
[----:B------:R-:W-:-:S07]  /*2c6d0*/  IMAD.MOV.U32 R3, RZ, RZ, R14 ;  /* 0x000000ffff037224 */ /* 0x000fce00078e000e */
[----:B------:R-:W-:Y:S05]  /*2c6e0*/  WARPSYNC.COLLECTIVE R15, `(.L_x_10443) ;  /* 0x000000000f087348 */ /* 0x000fea0003c00000 */
[----:B------:R0:W1:Y:S02]  /*2c6f0*/  SHFL.IDX P6, R14, R13, R12, R11 ;  /* 0x0000000c0d0e7389 */ /* 0x00006400000c000b */
[----:B01----:R-:W-:Y:S01]  /*2c700*/  ENDCOLLECTIVE ;  /* 0x000000000000791b */ /* 0x003fe20003800000 */
.L_x_10443:
        /* <DEDUP_REMOVED lines=13> */
.L_x_10444:
[----:B------:R-:W-:Y:S02]  /*2c7e0*/  IMAD.MOV.U32 R13, RZ, RZ, R4 ;  /* 0x000000ffff0d7224 */ /* 0x000fe400078e0004 */
[----:B------:R-:W-:-:S07]  /*2c7f0*/  IMAD.MOV.U32 R3, RZ, RZ, R14 ;  /* 0x000000ffff037224 */ /* 0x000fce00078e000e */
[----:B------:R-:W-:Y:S05]  /*2c800*/  WARPSYNC.COLLECTIVE R15, `(.L_x_10445) ;  /* 0x000000000f087348 */ /* 0x000fea0003c00000 */
[----:B------:R0:W1:Y:S02]  /*2c810*/  SHFL.IDX P6, R14, R13, R12, R11 ;  /* 0x0000000c0d0e7389 */ /* 0x00006400000c000b */
[----:B01----:R-:W-:Y:S01]  /*2c820*/  ENDCOLLECTIVE ;  /* 0x000000000000791b */ /* 0x003fe20003800000 */
.L_x_10445:
        /* <DEDUP_REMOVED lines=13> */
.L_x_10446:
[----:B------:R-:W-:Y:S01]  /*2c900*/  MOV R13, R4 ;  /* 0x00000004000d7202 */ /* 0x000fe20000000f00 */
[----:B------:R-:W-:-:S07]  /*2c910*/  IMAD.MOV.U32 R3, RZ, RZ, R14 ;  /* 0x000000ffff037224 */ /* 0x000fce00078e000e */
[----:B------:R-:W-:Y:S05]  /*2c920*/  WARPSYNC.COLLECTIVE R15, `(.L_x_10447) ;  /* 0x000000000f087348 */ /* 0x000fea0003c00000 */
[----:B------:R0:W1:Y:S02]  /*2c930*/  SHFL.IDX P6, R14, R13, R12, R11 ;  /* 0x0000000c0d0e7389 */ /* 0x00006400000c000b */
[----:B01----:R-:W-:Y:S01]  /*2c940*/  ENDCOLLECTIVE ;  /* 0x000000000000791b */ /* 0x003fe20003800000 */
.L_x_10447:
        /* <DEDUP_REMOVED lines=13> */
.L_x_10448:
[----:B------:R-:W-:Y:S01]  /*2ca20*/  IMAD.MOV.U32 R13, RZ, RZ, R4 ;  /* 0x000000ffff0d7224 */ /* 0x000fe200078e0004 */
[----:B------:R-:W-:-:S07]  /*2ca30*/  MOV R9, R14 ;  /* 0x0000000e00097202 */ /* 0x000fce0000000f00 */
[----:B------:R-:W-:Y:S05]  /*2ca40*/  WARPSYNC.COLLECTIVE R15, `(.L_x_10449) ;  /* 0x000000000f087348 */ /* 0x000fea0003c00000 */
[----:B------:R0:W1:Y:S02]  /*2ca50*/  SHFL.IDX P6, R14, R13, R12, R11 ;  /* 0x0000000c0d0e7389 */ /* 0x00006400000c000b */
[----:B01----:R-:W-:Y:S01]  /*2ca60*/  ENDCOLLECTIVE ;  /* 0x000000000000791b */ /* 0x003fe20003800000 */
.L_x_10449:
[----:B------:R-:W-:Y:S02]  /*2ca70*/  IMAD.MOV.U32 R13, RZ, RZ, R5 ;  /* 0x000000ffff0d7224 */ /* 0x000fe400078e0005 */
[----:B------:R-:W-:Y:S02]  /*2ca80*/  IMAD.MOV.U32 R12, RZ, RZ, 0x7 ;  /* 0x00000007ff0c7424 */ /* 0x000fe400078e00ff */
[----:B------:R-:W-:-:S07]  /*2ca90*/  IMAD.MOV.U32 R2, RZ, RZ, R14 ;  /* 0x000000ffff027224 */ /* 0x000fce00078e000e */
[----:B------:R-:W-:Y:S05]  /*2caa0*/  WARPSYNC.COLLECTIVE R15, `(.L_x_10450) ;  /* 0x000000000f087348 */ /* 0x000fea0003c00000 */
[----:B------:R0:W1:Y:S02]  /*2cab0*/  SHFL.IDX P6, R14, R13, R12, R11 ;  /* 0x0000000c0d0e7389 */ /* 0x00006400000c000b */
[----:B01----:R-:W-:Y:S01]  /*2cac0*/  ENDCOLLECTIVE ;  /* 0x000000000000791b */ /* 0x003fe20003800000 */
.L_x_10450:
[----:B------:R-:W-:Y:S01]  /*2cad0*/  IMAD.MOV.U32 R13, RZ, RZ, R4 ;  /* 0x000000ffff0d7224 */ /* 0x000fe200078e0004 */
[----:B------:R-:W-:-:S05]  /*2cae0*/  IADD3 R4, P0, R35, R2, RZ ;  /* 0x0000000223047210 */ /* 0x000fca0007f1e0ff */
[----:B------:R-:W-:Y:S01]  /*2caf0*/  IMAD.X R5, RZ, RZ, R9, P0 ;  /* 0x000000ffff057224 */ /* 0x000fe200000e0609 */
[----:B------:R-:W-:-:S07]  /*2cb00*/  MOV R3, R14 ;  /* 0x0000000e00037202 */ /* 0x000fce0000000f00 */
[----:B------:R-:W-:Y:S05]  /*2cb10*/  WARPSYNC.COLLECTIVE R15, `(.L_x_10451) ;  /* 0x000000000f087348 */ /* 0x000fea0003c00000 */
[----:B------:R0:W1:Y:S02]  /*2cb20*/  SHFL.IDX P6, R14, R13, R12, R11 ;  /* 0x0000000c0d0e7389 */ /* 0x00006400000c000b */
[----:B01----:R-:W-:Y:S01]  /*2cb30*/  ENDCOLLECTIVE ;  /* 0x000000000000791b */ /* 0x003fe20003800000 */
.L_x_10451:
        /* <DEDUP_REMOVED lines=8> */
[----:B------:R-:W-:-:S05]  /*2cbc0*/  IADD3 R2, P0, R35, R10, RZ ;  /* 0x0000000a23027210 */ /* 0x000fca0007f1e0ff */
[----:B------:R-:W-:-:S05]  /*2cbd0*/  IMAD.X R3, RZ, RZ, R3, P0 ;  /* 0x000000ffff037224 */ /* 0x000fca00000e0603 */
[----:B------:R0:W-:Y:S03]  /*2cbe0*/  LDGSTS.E.BYPASS.LTC128B.128 [R6+0x1bc00], desc[UR4][R2.64], !P2 ;  /* 0x1bc0000002067fae */ /* 0x0001e6000d101d44 */
[----:B0-----:R-:W-:Y:S05]  /*2cbf0*/  WARPSYNC.COLLECTIVE R15, `(.L_x_10452) ;  /* 0x000000000f087348 */ /* 0x001fea0003c00000 */
[----:B------:R1:W2:Y:S02]  /*2cc00*/  SHFL.IDX P6, R14, R13, R12, R11 ;  /* 0x0000000c0d0e7389 */ /* 0x0002a400000c000b */
[----:B012---:R-:W-:Y:S01]  /*2cc10*/  ENDCOLLECTIVE ;  /* 0x000000000000791b */ /* 0x007fe20003800000 */
.L_x_10452:
[----:B------:R-:W-:Y:S02]  /*2cc20*/  IMAD.MOV.U32 R13, RZ, RZ, R7 ;  /* 0x000000ffff0d7224 */ /* 0x000fe400078e0007 */
[----:B------:R-:W-:-:S07]  /*2cc30*/  IMAD.MOV.U32 R4, RZ, RZ, R14 ;  /* 0x000000ffff047224 */ /* 0x000fce00078e000e */
[----:B------:R-:W-:Y:S05]  /*2cc40*/  WARPSYNC.COLLECTIVE R15, `(.L_x_10453) ;  /* 0x000000000f087348 */ /* 0x000fea0003c00000 */
[----:B------:R0:W1:Y:S02]  /*2cc50*/  SHFL.IDX P6, R14, R13, R12, R11 ;  /* 0x0000000c0d0e7389 */ /* 0x00006400000c000b */
[----:B01----:R-:W-:Y:S01]  /*2cc60*/  ENDCOLLECTIVE ;  /* 0x000000000000791b */ /* 0x003fe20003800000 */
.L_x_10453:
        /* <DEDUP_REMOVED lines=13> */
.L_x_10454:
[----:B------:R-:W-:Y:S02]  /*2cd40*/  IMAD.MOV.U32 R13, RZ, RZ, R7 ;  /* 0x000000ffff0d7224 */ /* 0x000fe400078e0007 */
[----:B------:R-:W-:-:S07]  /*2cd50*/  IMAD.MOV.U32 R8, RZ, RZ, R14 ;  /* 0x000000ffff087224 */ /* 0x000fce00078e000e */
[----:B------:R-:W-:Y:S05]  /*2cd60*/  WARPSYNC.COLLECTIVE R15, `(.L_x_10455) ;  /* 0x000000000f087348 */ /* 0x000fea0003c00000 */
[----:B------:R0:W1:Y:S02]  /*2cd70*/  SHFL.IDX P6, R14, R13, R12, R11 ;  /* 0x0000000c0d0e7389 */ /* 0x00006400000c000b */
[----:B01----:R-:W-:Y:S01]  /*2cd80*/  ENDCOLLECTIVE ;  /* 0x000000000000791b */ /* 0x003fe20003800000 */
.L_x_10455:
[----:B------:R-:W-:Y:S01]  /*2cd90*/  MOV R2, R14 ;  /* 0x0000000e00027202 */ /* 0x000fe20000000f00 */
[----:B------:R-:W-:Y:S06]  /*2cda0*/  BRA `(.L_x_10456) ;  /* 0xffffff7000307947 */ /* 0x000fec000383ffff */
.L_x_10175:
[----:B-1----:R1:W2:Y:S02]  /*2cdb0*/  SYNCS.PHASECHK.TRANS64.TRYWAIT P2, [R2+URZ+0x22870], R0 ;  /* 0x02287000020075a7 */ /* 0x0022a4000804017f */
[----:B--2---:R-:W-:Y:S05]  /*2cdc0*/  @!P2 NANOSLEEP.SYNCS 0x989680 ;  /* 0x009896800000a95d */ /* 0x004fea0003900000 */
[----:B------:R-:W2:Y:S02]  /*2cdd0*/  @!P2 SYNCS.PHASECHK.TRANS64 P2, [R2+URZ+0x22870], R0 ;  /* 0x022870000200a5a7 */ /* 0x000ea4000804007f */
[----:B--2---:R-:W-:Y:S05]  /*2cde0*/  @!P2 BRA `(.L_x_10175) ;  /* 0xfffffffc00f0a947 */ /* 0x004fea000383ffff */
[----:B------:R-:W-:Y:S05]  /*2cdf0*/  BRA `(.L_x_10457) ;  /* 0xffffff7000947947 */ /* 0x000fea000383ffff */
.L_x_10177:
[----:B-1----:R1:W2:Y:S02]  /*2ce00*/  SYNCS.PHASECHK.TRANS64.TRYWAIT P2, [R2+URZ+0x22860], R3 ;  /* 0x02286003020075a7 */ /* 0x0022a4000804017f */
[----:B--2---:R-:W-:Y:S05]  /*2ce10*/  @!P2 NANOSLEEP.SYNCS 0x989680 ;  /* 0x009896800000a95d */ /* 0x004fea0003900000 */
[----:B------:R-:W2:Y:S02]  /*2ce20*/  @!P2 SYNCS.PHASECHK.TRANS64 P2, [R2+URZ+0x22860], R3 ;  /* 0x022860030200a5a7 */ /* 0x000ea4000804007f */
[----:B--2---:R-:W-:Y:S05]  /*2ce30*/  @!P2 BRA `(.L_x_10177) ;  /* 0xfffffffc00f0a947 */ /* 0x004fea000383ffff */
[----:B------:R-:W-:Y:S05]  /*2ce40*/  BRA `(.L_x_10458) ;  /* 0xffffff7000a07947 */ /* 0x000fea000383ffff */
.L_x_10185:
[----:B0-----:R0:W1:Y:S02]  /*2ce50*/  SYNCS.PHASECHK.TRANS64.TRYWAIT P1, [R0+URZ+0x22870], R3 ;  /* 0x02287003000075a7 */ /* 0x001064000802017f */
[----:B-1----:R-:W-:Y:S05]  /*2ce60*/  @!P1 NANOSLEEP.SYNCS 0x989680 ;  /* 0x009896800000995d */ /* 0x002fea0003900000 */
[----:B------:R-:W1:Y:S02]  /*2ce70*/  @!P1 SYNCS.PHASECHK.TRANS64 P1, [R0+URZ+0x22870], R3 ;  /* 0x02287003000095a7 */ /* 0x000e64000802007f */
[----:B-1----:R-:W-:Y:S05]  /*2ce80*/  @!P1 BRA `(.L_x_10185) ;  /* 0xfffffffc00f09947 */ /* 0x002fea000383ffff */
[----:B------:R-:W-:Y:S05]  /*2ce90*/  BRA `(.L_x_10459) ;  /* 0xffffff7800d87947 */ /* 0x000fea000383ffff */
.L_x_10187:
[----:B0-----:R0:W1:Y:S02]  /*2cea0*/  SYNCS.PHASECHK.TRANS64.TRYWAIT P1, [R0+URZ+0x22860], R3 ;  /* 0x02286003000075a7 */ /* 0x001064000802017f */
[----:B-1----:R-:W-:Y:S05]  /*2ceb0*/  @!P1 NANOSLEEP.SYNCS 0x989680 ;  /* 0x009896800000995d */ /* 0x002fea0003900000 */
[----:B------:R-:W1:Y:S02]  /*2cec0*/  @!P1 SYNCS.PHASECHK.TRANS64 P1, [R0+URZ+0x22860], R3 ;  /* 0x02286003000095a7 */ /* 0x000e64000802007f */
[----:B-1----:R-:W-:Y:S05]  /*2ced0*/  @!P1 BRA `(.L_x_10187) ;  /* 0xfffffffc00f09947 */ /* 0x002fea000383ffff */
[----:B------:R-:W-:Y:S05]  /*2cee0*/  BRA `(.L_x_10460) ;  /* 0xffffff7800e47947 */ /* 0x000fea000383ffff */
.L_x_10192:
[----:B------:R-:W-:Y:S01]  /*2cef0*/  BSSY B0, `(.L_x_10461) ;  /* 0x0000008000007945 */ /* 0x000fe20003800000 */
[----:B------:R-:W-:Y:S02]  /*2cf00*/  IMAD.MOV.U32 R13, RZ, RZ, R16 ;  /* 0x000000ffff0d7224 */ /* 0x000fe400078e0010 */
[----:B------:R-:W-:Y:S02]  /*2cf10*/  IMAD.MOV.U32 R12, RZ, RZ, RZ ;  /* 0x000000ffff0c7224 */ /* 0x000fe400078e00ff */
[----:B------:R-:W-:Y:S02]  /*2cf20*/  IMAD.MOV.U32 R11, RZ, RZ, 0x1f ;  /* 0x0000001fff0b7424 */ /* 0x000fe400078e00ff */
[----:B------:R-:W-:-:S07]  /*2cf30*/  IMAD.MOV.U32 R15, RZ, RZ, -0x1 ;  /* 0xffffffffff0f7424 */ /* 0x000fce00078e00ff */
[----:B-----5:R-:W-:Y:S05]  /*2cf40*/  WARPSYNC.COLLECTIVE R15, `(.L_x_10462) ;  /* 0x000000000f087348 */ /* 0x020fea0003c00000 */
[----:B------:R0:W1:Y:S02]  /*2cf50*/  SHFL.IDX P6, R14, R13, R12, R11 ;  /* 0x0000000c0d0e7389 */ /* 0x00006400000c000b */
[----:B01---5:R-:W-:Y:S01]  /*2cf60*/  ENDCOLLECTIVE ;  /* 0x000000000000791b */ /* 0x023fe20003800000 */
.L_x_10462:
[----:B------:R-:W-:Y:S05]  /*2cf70*/  BSYNC B0 ;  /* 0x0000000000007941 */ /* 0x000fea0003800000 */
.L_x_10461:
        /* <DEDUP_REMOVED lines=9> */
.L_x_10463:
[----:B------:R-:W-:Y:S01]  /*2d010*/  ULDC UR4, c[0x0][0xc3c] ;  /* 0x00030f0000047ab9 */ /* 0x000fe20000000800 */
[----:B------:R-:W-:Y:S01]  /*2d020*/  ULDC.64 UR6, c[0x0][0x208] ;  /* 0x0000820000067ab9 */ /* 0x000fe20000000a00 */
        /* <DEDUP_REMOVED lines=17> */
.L_x_10464:
[----:B------:R-:W-:Y:S01]  /*2d140*/  IMAD.MOV.U32 R12, RZ, RZ, 0x2 ;  /* 0x00000002ff0c7424 */ /* 0x000fe200078e00ff */
[----:B------:R-:W-:-:S05]  /*2d150*/  SEL R5, R14, RZ, P1 ;  /* 0x000000ff0e057207 */ /* 0x000fca0000800000 */
[----:B------:R-:W-:-:S04]  /*2d160*/  IMAD.IADD R4, R2, 0x1, R5 ;  /* 0x0000000102047824 */ /* 0x000fc800078e0205 */
[----:B------:R-:W-:-:S07]  /*2d170*/  IMAD.MOV.U32 R13, RZ, RZ, R4 ;  /* 0x000000ffff0d7224 */ /* 0x000fce00078e0004 */
[----:B------:R-:W-:Y:S05]  /*2d180*/  WARPSYNC.COLLECTIVE R15, `(.L_x_10465) ;  /* 0x000000000f087348 */ /* 0x000fea0003c00000 */
[----:B------:R0:W1:Y:S02]  /*2d190*/  SHFL.UP P6, R14, R13, R12, R11 ;  /* 0x0400000c0d0e7389 */ /* 0x00006400000c000b */
[----:B01----:R-:W-:Y:S01]  /*2d1a0*/  ENDCOLLECTIVE ;  /* 0x000000000000791b */ /* 0x003fe20003800000 */
.L_x_10465:
[----:B------:R-:W-:Y:S01]  /*2d1b0*/  IMAD.MOV.U32 R12, RZ, RZ, 0x4 ;  /* 0x00000004ff0c7424 */ /* 0x000fe200078e00ff */
[----:B------:R-:W-:-:S05]  /*2d1c0*/  SEL R5, R14, RZ, P2 ;  /* 0x000000ff0e057207 */ /* 0x000fca0001000000 */
[----:B------:R-:W-:-:S05]  /*2d1d0*/  IMAD.IADD R5, R4, 0x1, R5 ;  /* 0x0000000104057824 */ /* 0x000fca00078e0205 */
[----:B------:R-:W-:-:S07]  /*2d1e0*/  MOV R13, R5 ;  /* 0x00000005000d7202 */ /* 0x000fce0000000f00 */
[----:B------:R-:W-:Y:S05]  /*2d1f0*/  WARPSYNC.COLLECTIVE R15, `(.L_x_10466) ;  /* 0x000000000f087348 */ /* 0x000fea0003c00000 */
[----:B------:R0:W1:Y:S02]  /*2d200*/  SHFL.UP P6, R14, R13, R12, R11 ;  /* 0x0400000c0d0e7389 */ /* 0x00006400000c000b */
[----:B01----:R-:W-:Y:S01]  /*2d210*/  ENDCOLLECTIVE ;  /* 0x000000000000791b */ /* 0x003fe20003800000 */
.L_x_10466:
[----:B------:R-:W-:Y:S01]  /*2d220*/  IMAD.MOV.U32 R12, RZ, RZ, 0x8 ;  /* 0x00000008ff0c7424 */ /* 0x000fe200078e00ff */
[----:B------:R-:W-:-:S05]  /*2d230*/  SEL R6, R14, RZ, P3 ;  /* 0x000000ff0e067207 */ /* 0x000fca0001800000 */
[----:B------:R-:W-:-:S04]  /*2d240*/  IMAD.IADD R6, R5, 0x1, R6 ;  /* 0x0000000105067824 */ /* 0x000fc800078e0206 */
[----:B------:R-:W-:-:S07]  /*2d250*/  IMAD.MOV.U32 R13, RZ, RZ, R6 ;  /* 0x000000ffff0d7224 */ /* 0x000fce00078e0006 */
[----:B------:R-:W-:Y:S05]  /*2d260*/  WARPSYNC.COLLECTIVE R15, `(.L_x_10467) ;  /* 0x000000000f087348 */ /* 0x000fea0003c00000 */
[----:B------:R0:W1:Y:S02]  /*2d270*/  SHFL.UP P6, R14, R13, R12, R11 ;  /* 0x0400000c0d0e7389 */ /* 0x00006400000c000b */
[----:B01----:R-:W-:Y:S01]  /*2d280*/  ENDCOLLECTIVE ;  /* 0x000000000000791b */ /* 0x003fe20003800000 */
.L_x_10467:
[----:B------:R-:W-:Y:S01]  /*2d290*/  IMAD.MOV.U32 R12, RZ, RZ, 0x10 ;  /* 0x00000010ff0c7424 */ /* 0x000fe200078e00ff */
[----:B------:R-:W-:-:S04]  /*2d2a0*/  SEL R3, R14, RZ, P4 ;  /* 0x000000ff0e037207 */ /* 0x000fc80002000000 */
[----:B------:R-:W-:-:S05]  /*2d2b0*/  IADD3 R4, R6, R3, RZ ;  /* 0x0000000306047210 */ /* 0x000fca0007ffe0ff */
[----:B------:R-:W-:-:S07]  /*2d2c0*/  IMAD.MOV.U32 R13, RZ, RZ, R4 ;  /* 0x000000ffff0d7224 */ /* 0x000fce00078e0004 */
[----:B------:R-:W-:Y:S05]  /*2d2d0*/  WARPSYNC.COLLECTIVE R15, `(.L_x_10468) ;  /* 0x000000000f087348 */ /* 0x000fea0003c00000 */
[----:B------:R0:W1:Y:S02]  /*2d2e0*/  SHFL.UP P6, R14, R13, R12, R11 ;  /* 0x0400000c0d0e7389 */ /* 0x00006400000c000b */
[----:B01----:R-:W-:Y:S01]  /*2d2f0*/  ENDCOLLECTIVE ;  /* 0x000000000000791b */ /* 0x003fe20003800000 */
.L_x_10468:
        /* <DEDUP_REMOVED lines=8> */
.L_x_10469:
[----:B------:R-:W-:Y:S05]  /*2d380*/  BRA `(.L_x_10470) ;  /* 0xffffff8000687947 */ /* 0x000fea000383ffff */
.L_x_10197:
[----:B------:R-:W-:Y:S01]  /*2d390*/  BSSY B0, `(.L_x_10471) ;  /* 0x0000008000007945 */ /* 0x000fe20003800000 */
[----:B-----5:R-:W-:Y:S01]  /*2d3a0*/  IMAD.MOV.U32 R13, RZ, RZ, R2 ;  /* 0x000000ffff0d7224 */ /* 0x020fe200078e0002 */
[----:B------:R-:W-:Y:S01]  /*2d3b0*/  MOV R15, 0xffffffff ;  /* 0xffffffff000f7802 */ /* 0x000fe20000000f00 */
[----:B------:R-:W-:Y:S02]  /*2d3c0*/  IMAD.MOV.U32 R12, RZ, RZ, 0x1 ;  /* 0x00000001ff0c7424 */ /* 0x000fe400078e00ff */
[----:B------:R-:W-:-:S07]  /*2d3d0*/  IMAD.MOV.U32 R11, RZ, RZ, RZ ;  /* 0x000000ffff0b7224 */ /* 0x000fce00078e00ff */
[----:B01----:R-:W-:Y:S05]  /*2d3e0*/  WARPSYNC.COLLECTIVE R15, `(.L_x_10472) ;  /* 0x000000000f087348 */ /* 0x003fea0003c00000 */
[----:B------:R2:W3:Y:S02]  /*2d3f0*/  SHFL.UP P6, R14, R13, R12, R11 ;  /* 0x0400000c0d0e7389 */ /* 0x0004e400000c000b */
[----:B0123--:R-:W-:Y:S01]  /*2d400*/  ENDCOLLECTIVE ;  /* 0x000000000000791b */ /* 0x00ffe20003800000 */
.L_x_10472:
[----:B------:R-:W-:Y:S05]  /*2d410*/  BSYNC B0 ;  /* 0x0000000000007941 */ /* 0x000fea0003800000 */
.L_x_10471:
        /* <DEDUP_REMOVED lines=8> */
.L_x_10473:
[----:B------:R-:W-:Y:S01]  /*2d4a0*/  IMAD.MOV.U32 R12, RZ, RZ, 0x4 ;  /* 0x00000004ff0c7424 */ /* 0x000fe200078e00ff */
[----:B------:R-:W-:-:S04]  /*2d4b0*/  SEL R14, R14, RZ, P2 ;  /* 0x000000ff0e0e7207 */ /* 0x000fc80001000000 */
[----:B------:R-:W-:-:S05]  /*2d4c0*/  IADD3 R3, R13, R14, RZ ;  /* 0x0000000e0d037210 */ /* 0x000fca0007ffe0ff */
[----:B------:R-:W-:-:S07]  /*2d4d0*/  IMAD.MOV.U32 R13, RZ, RZ, R3 ;  /* 0x000000ffff0d7224 */ /* 0x000fce00078e0003 */
[----:B------:R-:W-:Y:S05]  /*2d4e0*/  WARPSYNC.COLLECTIVE R15, `(.L_x_10474) ;  /* 0x000000000f087348 */ /* 0x000fea0003c00000 */
[----:B------:R0:W1:Y:S02]  /*2d4f0*/  SHFL.UP P6, R14, R13, R12, R11 ;  /* 0x0400000c0d0e7389 */ /* 0x00006400000c000b */
[----:B01----:R-:W-:Y:S01]  /*2d500*/  ENDCOLLECTIVE ;  /* 0x000000000000791b */ /* 0x003fe20003800000 */
.L_x_10474:
[----:B------:R-:W-:Y:S02]  /*2d510*/  MOV R12, 0x8 ;  /* 0x00000008000c7802 */ /* 0x000fe40000000f00 */
[----:B------:R-:W-:-:S05]  /*2d520*/  SEL R4, R14, RZ, P3 ;  /* 0x000000ff0e047207 */ /* 0x000fca0001800000 */
[----:B------:R-:W-:-:S04]  /*2d530*/  IMAD.IADD R4, R3, 0x1, R4 ;  /* 0x0000000103047824 */ /* 0x000fc800078e0204 */
[----:B------:R-:W-:-:S07]  /*2d540*/  IMAD.MOV.U32 R13, RZ, RZ, R4 ;  /* 0x000000ffff0d7224 */ /* 0x000fce00078e0004 */
[----:B------:R-:W-:Y:S05]  /*2d550*/  WARPSYNC.COLLECTIVE R15, `(.L_x_10475) ;  /* 0x000000000f087348 */ /* 0x000fea0003c00000 */
[----:B------:R0:W1:Y:S02]  /*2d560*/  SHFL.UP P6, R14, R13, R12, R11 ;  /* 0x0400000c0d0e7389 */ /* 0x00006400000c000b */
[----:B01----:R-:W-:Y:S01]  /*2d570*/  ENDCOLLECTIVE ;  /* 0x000000000000791b */ /* 0x003fe20003800000 */
.L_x_10475:
[----:B------:R-:W-:Y:S01]  /*2d580*/  IMAD.MOV.U32 R12, RZ, RZ, 0x10 ;  /* 0x00000010ff0c7424 */ /* 0x000fe200078e00ff */
[----:B------:R-:W-:-:S05]  /*2d590*/  SEL R5, R14, RZ, P4 ;  /* 0x000000ff0e057207 */ /* 0x000fca0002000000 */
[----:B------:R-:W-:-:S04]  /*2d5a0*/  IMAD.IADD R5, R4, 0x1, R5 ;  /* 0x0000000104057824 */ /* 0x000fc800078e0205 */
[----:B------:R-:W-:-:S07]  /*2d5b0*/  IMAD.MOV.U32 R13, RZ, RZ, R5 ;  /* 0x000000ffff0d7224 */ /* 0x000fce00078e0005 */
[----:B------:R-:W-:Y:S05]  /*2d5c0*/  WARPSYNC.COLLECTIVE R15, `(.L_x_10476) ;  /* 0x000000000f087348 */ /* 0x000fea0003c00000 */
[----:B------:R0:W1:Y:S02]  /*2d5d0*/  SHFL.UP P6, R14, R13, R12, R11 ;  /* 0x0400000c0d0e7389 */ /* 0x00006400000c000b */
[----:B01----:R-:W-:Y:S01]  /*2d5e0*/  ENDCOLLECTIVE ;  /* 0x000000000000791b */ /* 0x003fe20003800000 */
.L_x_10476:
        /* <DEDUP_REMOVED lines=8> */
.L_x_10477:
[----:B------:R-:W-:Y:S05]  /*2d670*/  BRA `(.L_x_10478) ;  /* 0xffffff80004c7947 */ /* 0x000fea000383ffff */
.L_x_10199:
[----:B------:R-:W-:Y:S01]  /*2d680*/  BSSY B0, `(.L_x_10479) ;  /* 0x0000006000007945 */ /* 0x000fe20003800000 */
[----:B------:R-:W-:Y:S01]  /*2d690*/  PLOP3.LUT P6, PT, P6, PT, PT, 0x8, 0x0 ;  /* 0x000000000000781c */ /* 0x000fe200037ce170 */
[----:B------:R-:W-:-:S12]  /*2d6a0*/  IMAD.MOV.U32 R15, RZ, RZ, -0x1 ;  /* 0xffffffffff0f7424 */ /* 0x000fd800078e00ff */
[----:B0----5:R-:W-:Y:S05]  /*2d6b0*/  WARPSYNC.COLLECTIVE R15, `(.L_x_10480) ;  /* 0x000000000f087348 */ /* 0x021fea0003c00000 */
[----:B------:R-:W-:Y:S01]  /*2d6c0*/  VOTE.ANY R14, PT, P6 ;  /* 0x00000000000e7806 */ /* 0x000fe200030e0100 */
[----:B0----5:R-:W-:Y:S06]  /*2d6d0*/  ENDCOLLECTIVE ;  /* 0x000000000000791b */ /* 0x021fec0003800000 */
.L_x_10480:
[----:B------:R-:W-:Y:S05]  /*2d6e0*/  BSYNC B0 ;  /* 0x0000000000007941 */ /* 0x000fea0003800000 */
.L_x_10479:
        /* <DEDUP_REMOVED lines=9> */
.L_x_10481:
[----:B------:R-:W-:Y:S01]  /*2d780*/  IMAD.MOV.U32 R17, RZ, RZ, R14 ;  /* 0x000000ffff117224 */ /* 0x000fe200078e000e */
[----:B------:R-:W-:Y:S06]  /*2d790*/  BRA `(.L_x_10482) ;  /* 0xffffff80003c7947 */ /* 0x000fec000383ffff */
.L_x_10201:
[----:B------:R-:W-:Y:S01]  /*2d7a0*/  BSSY B0, `(.L_x_10483) ;  /* 0x0000007000007945 */ /* 0x000fe20003800000 */
[----:B------:R-:W-:Y:S01]  /*2d7b0*/  MOV R13, R3 ;  /* 0x00000003000d7202 */ /* 0x000fe20000000f00 */
[----:B------:R-:W-:Y:S02]  /*2d7c0*/  IMAD.MOV.U32 R11, RZ, RZ, 0x1f ;  /* 0x0000001fff0b7424 */ /* 0x000fe400078e00ff */
[----:B------:R-:W-:-:S07]  /*2d7d0*/  IMAD.MOV.U32 R15, RZ, RZ, -0x1 ;  /* 0xffffffffff0f7424 */ /* 0x000fce00078e00ff */
[----:B012--5:R-:W-:Y:S05]  /*2d7e0*/  WARPSYNC.COLLECTIVE R15, `(.L_x_10484) ;  /* 0x000000000f087348 */ /* 0x027fea0003c00000 */
[----:B------:R3:W4:Y:S02]  /*2d7f0*/  SHFL.IDX P6, R14, R13, R12, R11 ;  /* 0x0000000c0d0e7389 */ /* 0x00072400000c000b */
[----:B012345:R-:W-:Y:S01]  /*2d800*/  ENDCOLLECTIVE ;  /* 0x000000000000791b */ /* 0x03ffe20003800000 */
.L_x_10484:
[----:B------:R-:W-:Y:S05]  /*2d810*/  BSYNC B0 ;  /* 0x0000000000007941 */ /* 0x000fea0003800000 */
.L_x_10483:
[----:B------:R-:W-:Y:S01]  /*2d820*/  IMAD.MOV.U32 R5, RZ, RZ, R14 ;  /* 0x000000ffff057224 */ /* 0x000fe200078e000e */
[----:B------:R-:W-:Y:S06]  /*2d830*/  BRA `(.L_x_10200) ;  /* 0xffffff8000307947 */ /* 0x000fec000383ffff */
.L_x_10205:
[----:B0-----:R0:W1:Y:S02]  /*2d840*/  SYNCS.PHASECHK.TRANS64.TRYWAIT P0, [R5+URZ+0x22820], R0 ;  /* 0x02282000050075a7 */ /* 0x001064000800017f */
[----:B-1----:R-:W-:Y:S05]  /*2d850*/  @!P0 NANOSLEEP.SYNCS 0x989680 ;  /* 0x009896800000895d */ /* 0x002fea0003900000 */
[----:B------:R-:W1:Y:S02]  /*2d860*/  @!P0 SYNCS.PHASECHK.TRANS64 P0, [R5+URZ+0x22820], R0 ;  /* 0x02282000050085a7 */ /* 0x000e64000800007f */
[----:B-1----:R-:W-:Y:S05]  /*2d870*/  @!P0 BRA `(.L_x_10205) ;  /* 0xfffffffc00f08947 */ /* 0x002fea000383ffff */
[----:B------:R-:W-:Y:S05]  /*2d880*/  BRA `(.L_x_10485) ;  /* 0xffffff8400b47947 */ /* 0x000fea000383ffff */
.L_x_10206:
[----:B------:R-:W1:Y:S01]  /*2d890*/  S2R R2, SR_TID.X ;  /* 0x0000000000027919 */ /* 0x000e620000002100 */
[----:B------:R-:W-:Y:S01]  /*2d8a0*/  BSSY B0, `(.L_x_10486) ;  /* 0x000000a000007945 */ /* 0x000fe20003800000 */
[----:B------:R-:W-:Y:S01]  /*2d8b0*/  MOV R12, RZ ;  /* 0x000000ff000c7202 */ /* 0x000fe20000000f00 */
        /* <DEDUP_REMOVED lines=8> */
.L_x_10487:
[----:B------:R-:W-:Y:S05]  /*2d940*/  BSYNC B0 ;  /* 0x0000000000007941 */ /* 0x000fea0003800000 */
.L_x_10486:
[----:B------:R-:W-:Y:S05]  /*2d950*/  BRA `(.L_x_10488) ;  /* 0xffffff84009c7947 */ /* 0x000fea000383ffff */
.L_x_10207:
[----:B------:R-:W-:Y:S01]  /*2d960*/  BSSY B0, `(.L_x_10489) ;  /* 0x0000006000007945 */ /* 0x000fe20003800000 */
[----:B------:R-:W-:-:S07]  /*2d970*/  IMAD.MOV.U32 R15, RZ, RZ, -0x1 ;  /* 0xffffffffff0f7424 */ /* 0x000fce00078e00ff */
[----:B0----5:R-:W-:Y:S05]  /*2d980*/  WARPSYNC.COLLECTIVE R15, `(.L_x_10490) ;  /* 0x000000000f0c7348 */ /* 0x021fea0003c00000 */
[----:B------:R-:W-:Y:S02]  /*2d990*/  ELECT P6, UR62, PT ;  /* 0x00000000003e782f */ /* 0x000fe400038c0000 */
[----:B------:R-:W-:Y:S01]  /*2d9a0*/  MOV R14, UR62 ;  /* 0x0000003e000e7c02 */ /* 0x000fe20008000f00 */
[----:B0----5:R-:W-:Y:S10]  /*2d9b0*/  ENDCOLLECTIVE ;  /* 0x000000000000791b */ /* 0x021ff40003800000 */
.L_x_10490:
[----:B------:R-:W-:Y:S05]  /*2d9c0*/  BSYNC B0 ;  /* 0x0000000000007941 */ /* 0x000fea0003800000 */
.L_x_10489:
[----:B------:R-:W-:Y:S05]  /*2d9d0*/  BRA `(.L_x_10491) ;  /* 0xffffff8400907947 */ /* 0x000fea000383ffff */
.L_x_10209:
[----:B0-----:R0:W1:Y:S02]  /*2d9e0*/  SYNCS.PHASECHK.TRANS64.TRYWAIT P1, [R3+URZ+0x22840], R2 ;  /* 0x02284002030075a7 */ /* 0x001064000802017f */
[----:B-1----:R-:W-:Y:S05]  /*2d9f0*/  @!P1 NANOSLEEP.SYNCS 0x989680 ;  /* 0x009896800000995d */ /* 0x002fea0003900000 */
[----:B------:R-:W1:Y:S02]  /*2da00*/  @!P1 SYNCS.PHASECHK.TRANS64 P1, [R3+URZ+0x22840], R2 ;  /* 0x02284002030095a7 */ /* 0x000e64000802007f */
[----:B-1----:R-:W-:Y:S05]  /*2da10*/  @!P1 BRA `(.L_x_10209) ;  /* 0xfffffffc00f09947 */ /* 0x002fea000383ffff */
[----:B------:R-:W-:Y:S05]  /*2da20*/  BRA `(.L_x_10492) ;  /* 0xffffff8400bc7947 */ /* 0x000fea000383ffff */
.L_x_10211:
[----:B-1----:R1:W2:Y:S02]  /*2da30*/  SYNCS.PHASECHK.TRANS64.TRYWAIT P1, [R5+URZ+0x22840], R0 ;  /* 0x02284000050075a7 */ /* 0x0022a4000802017f */
[----:B--2---:R-:W-:Y:S05]  /*2da40*/  @!P1 NANOSLEEP.SYNCS 0x989680 ;  /* 0x009896800000995d */ /* 0x004fea0003900000 */
[----:B------:R-:W2:Y:S02]  /*2da50*/  @!P1 SYNCS.PHASECHK.TRANS64 P1, [R5+URZ+0x22840], R0 ;  /* 0x02284000050095a7 */ /* 0x000ea4000802007f */
[----:B--2---:R-:W-:Y:S05]  /*2da60*/  @!P1 BRA `(.L_x_10211) ;  /* 0xfffffffc00f09947 */ /* 0x004fea000383ffff */
[----:B------:R-:W-:Y:S05]  /*2da70*/  BRA `(.L_x_10493) ;  /* 0xffffff8400cc7947 */ /* 0x000fea000383ffff */
.L_x_10213:
[----:B--2---:R2:W3:Y:S02]  /*2da80*/  SYNCS.PHASECHK.TRANS64.TRYWAIT P1, [R3+URZ+0x22860], R2 ;  /* 0x02286002030075a7 */ /* 0x0044e4000802017f */
[----:B---3--:R-:W-:Y:S05]  /*2da90*/  @!P1 NANOSLEEP.SYNCS 0x989680 ;  /* 0x009896800000995d */ /* 0x008fea0003900000 */
[----:B------:R-:W3:Y:S02]  /*2daa0*/  @!P1 SYNCS.PHASECHK.TRANS64 P1, [R3+URZ+0x22860], R2 ;  /* 0x02286002030095a7 */ /* 0x000ee4000802007f */
[----:B---3--:R-:W-:Y:S05]  /*2dab0*/  @!P1 BRA `(.L_x_10213) ;  /* 0xfffffffc00f09947 */ /* 0x008fea000383ffff */
[----:B------:R-:W-:Y:S05]  /*2dac0*/  BRA `(.L_x_10494) ;  /* 0xffffff8400c87947 */ /* 0x000fea000383ffff */
.L_x_10215:
[----:B---3--:R3:W4:Y:S02]  /*2dad0*/  SYNCS.PHASECHK.TRANS64.TRYWAIT P1, [R5+URZ+0x22860], R0 ;  /* 0x02286000050075a7 */ /* 0x008724000802017f */
[----:B----4-:R-:W-:Y:S05]  /*2dae0*/  @!P1 NANOSLEEP.SYNCS 0x989680 ;  /* 0x009896800000995d */ /* 0x010fea0003900000 */
[----:B------:R-:W4:Y:S02]  /*2daf0*/  @!P1 SYNCS.PHASECHK.TRANS64 P1, [R5+URZ+0x22860], R0 ;  /* 0x02286000050095a7 */ /* 0x000f24000802007f */
[----:B----4-:R-:W-:Y:S05]  /*2db00*/  @!P1 BRA `(.L_x_10215) ;  /* 0xfffffffc00f09947 */ /* 0x010fea000383ffff */
[----:B------:R-:W-:Y:S05]  /*2db10*/  BRA `(.L_x_10495) ;  /* 0xffffff8400c47947 */ /* 0x000fea000383ffff */
.L_x_10217:
[----:B----4-:R4:W0:Y:S02]  /*2db20*/  SYNCS.PHASECHK.TRANS64.TRYWAIT P1, [R3+URZ+0x22880], R2 ;  /* 0x02288002030075a7 */ /* 0x010824000802017f */
[----:B0-----:R-:W-:Y:S05]  /*2db30*/  @!P1 NANOSLEEP.SYNCS 0x989680 ;  /* 0x009896800000995d */ /* 0x001fea0003900000 */
[----:B------:R-:W0:Y:S02]  /*2db40*/  @!P1 SYNCS.PHASECHK.TRANS64 P1, [R3+URZ+0x22880], R2 ;  /* 0x02288002030095a7 */ /* 0x000e24000802007f */
[----:B0-----:R-:W-:Y:S05]  /*2db50*/  @!P1 BRA `(.L_x_10217) ;  /* 0xfffffffc00f09947 */ /* 0x001fea000383ffff */
[----:B------:R-:W-:Y:S05]  /*2db60*/  BRA `(.L_x_10496) ;  /* 0xffffff8400c07947 */ /* 0x000fea000383ffff */
.L_x_10497:
        /* <DEDUP_REMOVED lines=9> */
.L_x_15851:


//--------------------- .text._ZN7cutlass13device_kernelIN5flash11enable_sm90INS1_16FlashAttnFwdSm90INS1_25CollectiveMainloopFwdSm90ILi2EN4cute5tupleIJNS5_1CILi1EEES8_S8_EEENS6_IJNS7_ILi192EEENS7_ILi128EEENS7_ILi96EEEEEELi96ENS_12float_e4m3_tEfNS_4arch4Sm90ELb0ELb0ELb1ELb0ELb1ELb0ELb0ELb1ELb1ELb1ELb0ELb0EEENS1_21CollectiveEpilogueFwdINS6_IJSA_SC_SB_EEES9_NS_10bfloat16_tESG_Li384ELb0ELb1ELb0ELb1EEENS1_29StaticPersistentTileSchedulerILb0EEEEEEEEEvNT_6ParamsE --------------------------
	.section	.text._ZN7cutlass13device_kernelIN5flash11enable_sm90INS1_16FlashAttnFwdSm90INS1_25CollectiveMainloopFwdSm90ILi2EN4cute5tupleIJNS5_1CILi1EEES8_S8_EEENS6_IJNS7_ILi192EEENS7_ILi128EEENS7_ILi96EEEEEELi96ENS_12float_e4m3_tEfNS_4arch4Sm90ELb0ELb0ELb1ELb0ELb1ELb0ELb0ELb1ELb1ELb1ELb0ELb0EEENS1_21CollectiveEpilogueFwdINS6_IJSA_SC_SB_EEES9_NS_10bfloat16_tESG_Li384ELb0ELb1ELb0ELb1EEENS1_29StaticPersistentTileSchedulerILb0EEEEEEEEEvNT_6ParamsE,"ax",@progbits
	.align	128
.text._ZN7cutlass13device_kernelIN5flash11enable_sm90INS1_16FlashAttnFwdSm90INS1_25CollectiveMainloopFwdSm90ILi2EN4cute5tupleIJNS5_1CILi1EEES8_S8_EEENS6_IJNS7_ILi192EEENS7_ILi128EEENS7_ILi96EEEEEELi96ENS_12float_e4m3_tEfNS_4arch4Sm90ELb0ELb0ELb1ELb0ELb1ELb0ELb0ELb1ELb1ELb1ELb0ELb0EEENS1_21CollectiveEpilogueFwdINS6_IJSA_SC_SB_EEES9_NS_10bfloat16_tESG_Li384ELb0ELb1ELb0ELb1EEENS1_29StaticPersistentTileSchedulerILb0EEEEEEEEEvNT_6ParamsE:
        .type           _ZN7cutlass13device_kernelIN5flash11enable_sm90INS1_16FlashAttnFwdSm90INS1_25CollectiveMainloopFwdSm90ILi2EN4cute5tupleIJNS5_1CILi1EEES8_S8_EEENS6_IJNS7_ILi192EEENS7_ILi128EEENS7_ILi96EEEEEELi96ENS_12float_e4m3_tEfNS_4arch4Sm90ELb0ELb0ELb1ELb0ELb1ELb0ELb0ELb1ELb1ELb1ELb0ELb0EEENS1_21CollectiveEpilogueFwdINS6_IJSA_SC_SB_EEES9_NS_10bfloat16_tESG_Li384ELb0ELb1ELb0ELb1EEENS1_29StaticPersistentTileSchedulerILb0EEEEEEEEEvNT_6ParamsE,@function
        .size           _ZN7cutlass13device_kernelIN5flash11enable_sm90INS1_16FlashAttnFwdSm90INS1_25CollectiveMainloopFwdSm90ILi2EN4cute5tupleIJNS5_1CILi1EEES8_S8_EEENS6_IJNS7_ILi192EEENS7_ILi128EEENS7_ILi96EEEEEELi96ENS_12float_e4m3_tEfNS_4arch4Sm90ELb0ELb0ELb1ELb0ELb1ELb0ELb0ELb1ELb1ELb1ELb0ELb0EEENS1_21CollectiveEpilogueFwdINS6_IJSA_SC_SB_EEES9_NS_10bfloat16_tESG_Li384ELb0ELb1ELb0ELb1EEENS1_29StaticPersistentTileSchedulerILb0EEEEEEEEEvNT_6ParamsE,(.L_x_15852 - _ZN7cutlass13device_kernelIN5flash11enable_sm90INS1_16FlashAttnFwdSm90INS1_25CollectiveMainloopFwdSm90ILi2EN4cute5tupleIJNS5_1CILi1EEES8_S8_EEENS6_IJNS7_ILi192EEENS7_ILi128EEENS7_ILi96EEEEEELi96ENS_12float_e4m3_tEfNS_4arch4Sm90ELb0ELb0ELb1ELb0ELb1ELb0ELb0ELb1ELb1ELb1ELb0ELb0EEENS1_21CollectiveEpilogueFwdINS6_IJSA_SC_SB_EEES9_NS_10bfloat16_tESG_Li384ELb0ELb1ELb0ELb1EEENS1_29StaticPersistentTileSchedulerILb0EEEEEEEEEvNT_6ParamsE)
        .other          _ZN7cutlass13device_kernelIN5flash11enable_sm90INS1_16FlashAttnFwdSm90INS1_25CollectiveMainloopFwdSm90ILi2EN4cute5tupleIJNS5_1CILi1EEES8_S8_EEENS6_IJNS7_ILi192EEENS7_ILi128EEENS7_ILi96EEEEEELi96ENS_12float_e4m3_tEfNS_4arch4Sm90ELb0ELb0ELb1ELb0ELb1ELb0ELb0ELb1ELb1ELb1ELb0ELb0EEENS1_21CollectiveEpilogueFwdINS6_IJSA_SC_SB_EEES9_NS_10bfloat16_tESG_Li384ELb0ELb1ELb0ELb1EEENS1_29StaticPersistentTileSchedulerILb0EEEEEEEEEvNT_6ParamsE,@"STO_CUDA_ENTRY STV_DEFAULT"
_ZN7cutlass13device_kernelIN5flash11enable_sm90INS1_16FlashAttnFwdSm90INS1_25CollectiveMainloopFwdSm90ILi2EN4cute5tupleIJNS5_1CILi1EEES8_S8_EEENS6_IJNS7_ILi192EEENS7_ILi128EEENS7_ILi96EEEEEELi96ENS_12float_e4m3_tEfNS_4arch4Sm90ELb0ELb0ELb1ELb0ELb1ELb0ELb0ELb1ELb1ELb1ELb0ELb0EEENS1_21CollectiveEpilogueFwdINS6_IJSA_SC_SB_EEES9_NS_10bfloat16_tESG_Li384ELb0ELb1ELb0ELb1EEENS1_29StaticPersistentTileSchedulerILb0EEEEEEEEEvNT_6ParamsE:
[----:B------:R-:W0:Y:S02]  /*0000*/  LDC R1, c[0x0][0x28] ;  /* 0x00000a00ff017b82 */ /* 0x000e240000000800 */
[----:B0-----:R-:W-:Y:S01]  /*0010*/  VIADD R1, R1, 0xffffffe8 ;  /* 0xffffffe801017836 */ /* 0x001fe20000000000 */
[----:B------:R-:W0:Y:S01]  /*0020*/  S2R R3, SR_TID.X ;  /* 0x0000000000037919 */ /* 0x000e220000002100 */
[----:B------:R-:W-:Y:S01]  /*0030*/  ELECT P0, URZ, PT ;  /* 0x00000000003f782f */ /* 0x000fe20003800000 */
[----:B------:R-:W-:Y:S01]  /*0040*/  UMOV UR4, 0x80 ;  /* 0x0000008000047882 */ /* 0x000fe20000000000 */
[----:B------:R-:W-:Y:S01]  /*0050*/  UMOV UR7, 0x180 ;  /* 0x0000018000077882 */ /* 0x000fe20000000000 */
[----:B0-----:R-:W-:-:S05]  /*0060*/  SHF.R.U32.HI R0, RZ, 0x5, R3 ;  /* 0x00000005ff007819 */ /* 0x001fca0000011603 */
[----:B------:R-:W0:Y:S02]  /*0070*/  SHFL.IDX PT, R2, R0, RZ, 0x1f ;  /* 0x00001fff00027589 */ /* 0x000e2400000e0000 */
[C---:B0-----:R-:W-:Y:S02]  /*0080*/  ISETP.NE.OR P0, PT, R2.reuse, RZ, !P0 ;  /* 0x000000ff0200720c */ /* 0x041fe40004705670 */
[----:B------:R-:W-:Y:S02]  /*0090*/  ISETP.NE.AND P1, PT, R2, RZ, PT ;  /* 0x000000ff0200720c */ /* 0x000fe40003f25270 */
[----:B------:R-:W-:-:S06]  /*00a0*/  SHF.R.U32.HI R2, RZ, 0x7, R3 ;  /* 0x00000007ff027819 */ /* 0x000fcc0000011603 */
[----:B------:R-:W0:Y:S03]  /*00b0*/  SHFL.IDX PT, R2, R2, RZ, 0x1f ;  /* 0x00001fff02027589 */ /* 0x000e2600000e0000 */
[----:B------:R-:W-:Y:S01]  /*00c0*/  VOTEU.ALL UP0, P0 ;  /* 0x00000000003f7886 */ /* 0x000fe20000000000 */
[----:B------:R-:W-:-:S04]  /*00d0*/  VOTEU.ALL UP1, P0 ;  /* 0x00000000003f7886 */ /* 0x000fc80000020000 */
[----:B------:R-:W1:Y:S01]  /*00e0*/  @!UP0 S2UR UR8, SR_CgaCtaId ;  /* 0x00000000000889c3 */ /* 0x000e620000008800 */
[----:B------:R-:W-:Y:S01]  /*00f0*/  @!UP0 UMOV UR6, 0x400 ;  /* 0x0000040000068882 */ /* 0x000fe20000000000 */
[----:B------:R-:W-:-:S04]  /*0100*/  @!UP0 UIADD3 UR4, -UR4, 0x100000, URZ ;  /* 0x0010000004048890 */ /* 0x000fc8000fffe13f */
[----:B------:R-:W-:Y:S02]  /*0110*/  @!UP0 USHF.L.U32 UR5, UR4, 0xb, URZ ;  /* 0x0000000b04058899 */ /* 0x000fe4000800063f */
[----:B------:R-:W-:Y:S02]  /*0120*/  @!UP0 USHF.L.U32 UR4, UR4, 0x1, URZ ;  /* 0x0000000104048899 */ /* 0x000fe4000800063f */
[----:B-1----:R-:W-:Y:S02]  /*0130*/  @!UP0 ULEA UR8, UR8, UR6, 0x18 ;  /* 0x0000000608088291 */ /* 0x002fe4000f8ec03f */
        /* <DEDUP_REMOVED lines=25> */
.L_x_10498:
        /* <DEDUP_REMOVED lines=22> */
.L_x_10499:
        /* <DEDUP_REMOVED lines=18> */
.L_x_10500:
        /* <DEDUP_REMOVED lines=22> */
.L_x_10501:
        /* <DEDUP_REMOVED lines=24> */
.L_x_10502:
        /* <DEDUP_REMOVED lines=8> */
.L_x_10504:
[----:B------:R-:W-:-:S08]  /*08b0*/  NOP ;  /* 0x0000000000007918 */ /* 0x000fd00000000000 */
[----:B------:R-:W0:Y:S02]  /*08c0*/  USETMAXREG.TRY_ALLOC.CTAPOOL UP0, 0xa0 ;  /* 0x000000a0000079c8 */ /* 0x000e240008000600 */
[----:B0-----:R-:W-:-:S13]  /*08d0*/  PLOP3.LUT P0, PT, PT, PT, UP0, 0x80, 0x0 ;  /* 0x000000000000781c */ /* 0x001fda0003f0f008 */
[----:B------:R-:W-:Y:S05]  /*08e0*/  @!P0 BRA `(.L_x_10504) ;  /* 0xfffffffc00f08947 */ /* 0x000fea000383ffff */
[----:B------:R-:W0:Y:S08]  /*08f0*/  S2UR UR42, SR_CTAID.X ;  /* 0x00000000002a79c3 */ /* 0x000e300000002500 */
[----:B------:R-:W-:Y:S08]  /*0900*/  BAR.ARV 0x8, 0x200 ;  /* 0x0208000000007b1d */ /* 0x000ff00000002000 */
[----:B------:R-:W0:Y:S02]  /*0910*/  LDC R0, c[0x0][0xc34] ;  /* 0x00030d00ff007b82 */ /* 0x000e240000000800 */
[----:B0-----:R-:W-:-:S13]  /*0920*/  ISETP.LE.AND P0, PT, R0, UR42, PT ;  /* 0x0000002a00007c0c */ /* 0x001fda000bf03270 */
        /* <DEDUP_REMOVED lines=11> */
[----:B------:R-:W-:Y:S02]  /*09e0*/  LEA.HI R4, R3, R18, RZ, 0x5 ;  /* 0x0000001203047211 */ /* 0x000fe400078f28ff */
[----:B------:R-:W-:Y:S01]  /*09f0*/  SHF.R.S32.HI R9, RZ, 0x4, R0 ;  /* 0x00000004ff097819 */ /* 0x000fe20000011400 */
[----:B------:R-:W-:Y:S01]  /*0a00*/  IMAD.IADD R22, R18, 0x1, -R5 ;  /* 0x0000000112167824 */ /* 0x000fe200078e0a05 */
[----:B------:R-:W-:Y:S01]  /*0a10*/  LOP3.LUT R7, R0, 0x7fffff0, RZ, 0xc0, !PT ;  /* 0x07fffff000077812 */ /* 0x000fe200078ec0ff */
[----:B------:R-:W-:Y:S01]  /*0a20*/  IMAD.SHL.U32 R4, R4, 0x10, RZ ;  /* 0x0000001004047824 */ /* 0x000fe200078e00ff */
[----:B------:R-:W-:-:S02]  /*0a30*/  SHF.R.S32.HI R23, RZ, 0x7, R23 ;  /* 0x00000007ff177819 */ /* 0x000fc40000011417 */
[----:B------:R-:W-:Y:S01]  /*0a40*/  SHF.R.S32.HI R5, RZ, 0x1f, R22 ;  /* 0x0000001fff057819 */ /* 0x000fe20000011416 */
[----:B------:R-:W-:Y:S01]  /*0a50*/  IMAD.IADD R7, R18, 0x1, -R7 ;  /* 0x0000000112077824 */ /* 0x000fe200078e0a07 */
[----:B------:R-:W-:Y:S02]  /*0a60*/  LEA.HI R0, R0, R9, RZ, 0x1 ;  /* 0x0000000900007211 */ /* 0x000fe400078f08ff */
[----:B------:R-:W-:Y:S02]  /*0a70*/  LEA.HI R2, R5, R22, RZ, 0x2 ;  /* 0x0000001605027211 */ /* 0x000fe400078f10ff */
[----:B------:R-:W-:Y:S02]  /*0a80*/  LOP3.LUT R6, R4, 0xfffffe00, RZ, 0xc0, !PT ;  /* 0xfffffe0004067812 */ /* 0x000fe400078ec0ff */
[--C-:B------:R-:W-:Y:S02]  /*0a90*/  SHF.R.S32.HI R8, RZ, 0x2, R2.reuse ;  /* 0x00000002ff087819 */ /* 0x100fe40000011402 */
[----:B------:R-:W-:Y:S01]  /*0aa0*/  SHF.R.S32.HI R11, RZ, 0x1f, R2 ;  /* 0x0000001fff0b7819 */ /* 0x000fe20000011402 */
[----:B------:R-:W-:Y:S01]  /*0ab0*/  IMAD R7, R7, 0x20, R6 ;  /* 0x0000002007077824 */ /* 0x000fe200078e0206 */
[----:B------:R-:W-:Y:S01]  /*0ac0*/  LOP3.LUT R4, R0, 0x1ffffffe, RZ, 0xc0, !PT ;  /* 0x1ffffffe00047812 */ /* 0x000fe200078ec0ff */
[----:B------:R-:W-:Y:S01]  /*0ad0*/  IMAD.HI R0, R23, 0x55555556, RZ ;  /* 0x5555555617007827 */ /* 0x000fe200078e02ff */
[----:B------:R-:W-:-:S02]  /*0ae0*/  LEA.HI R11, R11, R8, RZ, 0x3 ;  /* 0x000000080b0b7211 */ /* 0x000fc400078f18ff */
[----:B------:R-:W-:Y:S01]  /*0af0*/  LEA.HI R19, R3, R18, RZ, 0x2 ;  /* 0x0000001203137211 */ /* 0x000fe200078f10ff */
[----:B------:R-:W-:Y:S01]  /*0b00*/  IMAD.IADD R4, R9, 0x1, -R4 ;  /* 0x0000000109047824 */ /* 0x000fe200078e0a04 */
[----:B------:R-:W-:Y:S02]  /*0b10*/  LOP3.LUT R11, R11, 0xfffffff8, RZ, 0xc0, !PT ;  /* 0xfffffff80b0b7812 */ /* 0x000fe400078ec0ff */
[----:B------:R-:W-:Y:S01]  /*0b20*/  LEA.HI R5, R5, R22, RZ, 0x5 ;  /* 0x0000001605057211 */ /* 0x000fe200078f28ff */
[----:B------:R-:W-:Y:S01]  /*0b30*/  IMAD R154, R4, 0x8, R7 ;  /* 0x00000008049a7824 */ /* 0x000fe200078e0207 */
[----:B------:R-:W-:Y:S01]  /*0b40*/  LEA.HI R0, R0, R0, RZ, 0x1 ;  /* 0x0000000000007211 */ /* 0x000fe200078f08ff */
[----:B------:R-:W-:Y:S01]  /*0b50*/  IMAD.IADD R8, R8, 0x1, -R11 ;  /* 0x0000000108087824 */ /* 0x000fe200078e0a0b */
[----:B------:R-:W-:Y:S02]  /*0b60*/  SHF.R.S32.HI R5, RZ, 0x5, R5 ;  /* 0x00000005ff057819 */ /* 0x000fe40000011405 */
[----:B------:R-:W-:Y:S01]  /*0b70*/  LOP3.LUT R9, R19, 0xfffffffc, RZ, 0xc0, !PT ;  /* 0xfffffffc13097812 */ /* 0x000fe200078ec0ff */
[----:B------:R-:W-:Y:S01]  /*0b80*/  IMAD R0, R0, -0x3, R23 ;  /* 0xfffffffd00007824 */ /* 0x000fe200078e0217 */
[----:B------:R-:W-:Y:S01]  /*0b90*/  LOP3.LUT R3, R2, 0x7ffffffc, RZ, 0xc0, !PT ;  /* 0x7ffffffc02037812 */ /* 0x000fe200078ec0ff */
[----:B------:R-:W-:Y:S01]  /*0ba0*/  IMAD R5, R5, 0x10, R8 ;  /* 0x0000001005057824 */ /* 0x000fe200078e0208 */
[----:B------:R-:W-:Y:S01]  /*0bb0*/  MOV R2, 0xfffffffe ;  /* 0xfffffffe00027802 */ /* 0x000fe20000000f00 */
[----:B------:R-:W-:Y:S01]  /*0bc0*/  IMAD.IADD R18, R18, 0x1, -R9 ;  /* 0x0000000112127824 */ /* 0x000fe200078e0a09 */
[----:B------:R-:W-:Y:S01]  /*0bd0*/  SHF.R.S32.HI R19, RZ, 0x2, R19 ;  /* 0x00000002ff137819 */ /* 0x000fe20000011413 */
[----:B------:R-:W-:-:S02]  /*0be0*/  IMAD.IADD R3, R22, 0x1, -R3 ;  /* 0x0000000116037824 */ /* 0x000fc400078e0a03 */
[----:B------:R-:W-:Y:S01]  /*0bf0*/  IMAD R152, R0, 0x40, R5 ;  /* 0x0000004000987824 */ /* 0x000fe200078e0205 */
[C---:B------:R-:W-:Y:S01]  /*0c00*/  LEA.HI R0, R18.reuse, R18, RZ, 0x1 ;  /* 0x0000001212007211 */ /* 0x040fe200078f08ff */
[----:B------:R-:W-:Y:S02]  /*0c10*/  IMAD R155, R3, R2, 0x80 ;  /* 0x00000080039b7424 */ /* 0x000fe400078e0202 */
[----:B------:R-:W-:Y:S01]  /*0c20*/  IMAD.SHL.U32 R2, R18, 0x8, RZ ;  /* 0x0000000812027824 */ /* 0x000fe200078e00ff */
[----:B------:R-:W-:-:S03]  /*0c30*/  LOP3.LUT R3, R0, 0x1ffffffe, RZ, 0xc0, !PT ;  /* 0x1ffffffe00037812 */ /* 0x000fc600078ec0ff */
[----:B------:R-:W-:Y:S01]  /*0c40*/  VIADD R17, R2, 0x20 ;  /* 0x0000002002117836 */ /* 0x000fe20000000000 */
[----:B------:R-:W-:Y:S01]  /*0c50*/  IADD3 R3, R18, -R3, RZ ;  /* 0x8000000312037210 */ /* 0x000fe20007ffe0ff */
[----:B------:R-:W-:-:S03]  /*0c60*/  VIADD R16, R2, 0x40 ;  /* 0x0000004002107836 */ /* 0x000fc60000000000 */
[----:B------:R-:W-:Y:S01]  /*0c70*/  SHF.R.S32.HI R157, RZ, 0x1f, R17 ;  /* 0x0000001fff9d7819 */ /* 0x000fe20000011411 */
[----:B------:R-:W-:Y:S01]  /*0c80*/  IMAD R153, R3, 0x8, R152 ;  /* 0x0000000803997824 */ /* 0x000fe200078e0298 */
[----:B------:R-:W-:-:S07]  /*0c90*/  SHF.R.S32.HI R156, RZ, 0x1f, R16 ;  /* 0x0000001fff9c7819 */ /* 0x000fce0000011410 */
.L_x_10533:
[----:B0-----:R-:W0:Y:S01]  /*0ca0*/  SHFL.IDX PT, R0, R23, RZ, 0x1f ;  /* 0x00001fff17007589 */ /* 0x001e2200000e0000 */
[----:B-1----:R-:W1:Y:S01]  /*0cb0*/  S2UR UR47, SR_CgaCtaId ;  /* 0x00000000002f79c3 */ /* 0x002e620000008800 */
[----:B------:R-:W-:Y:S01]  /*0cc0*/  ULDC UR4, c[0x0][0xc38] ;  /* 0x00030e0000047ab9 */ /* 0x000fe20000000800 */
[----:B------:R-:W-:Y:S01]  /*0cd0*/  ULDC.64 UR6, c[0x0][0x418] ;  /* 0x0001060000067ab9 */ /* 0x000fe20000000a00 */
[----:B------:R-:W-:Y:S02]  /*0ce0*/  UISETP.NE.AND UP1, UPT, UR4, 0x1, UPT ;  /* 0x000000010400788c */ /* 0x000fe4000bf25270 */
[----:B------:R-:W-:Y:S01]  /*0cf0*/  UISETP.NE.U32.AND UP0, UPT, UR6, URZ, UPT ;  /* 0x0000003f0600728c */ /* 0x000fe2000bf05070 */
[----:B------:R-:W-:Y:S01]  /*0d00*/  ULDC UR4, c[0x0][0xc44] ;  /* 0x0003110000047ab9 */ /* 0x000fe20000000800 */
[----:B------:R-:W-:Y:S01]  /*0d10*/  UMOV UR43, UR42 ;  /* 0x0000002a002b7c82 */ /* 0x000fe20008000000 */
[----:B------:R-:W-:Y:S01]  /*0d20*/  UISETP.NE.AND UP2, UPT, UR4, 0x1, UPT ;  /* 0x000000010400788c */ /* 0x000fe2000bf45270 */
[----:B------:R-:W-:Y:S01]  /*0d30*/  UMOV UR50, 0x400 ;  /* 0x0000040000327882 */ /* 0x000fe20000000000 */
[----:B------:R-:W-:-:S04]  /*0d40*/  UISETP.NE.AND.EX UP0, UPT, UR7, URZ, UPT, UP0 ;  /* 0x0000003f0700728c */ /* 0x000fc8000bf05300 */
[----:B------:R-:W-:Y:S01]  /*0d50*/  @UP1 ULDC UR4, c[0x0][0xc3c] ;  /* 0x00030f0000041ab9 */ /* 0x000fe20000000800 */
[----:B------:R-:W-:Y:S01]  /*0d60*/  @UP1 ULDC UR6, c[0x0][0xc40] ;  /* 0x0003100000061ab9 */ /* 0x000fe20000000800 */
[----:B------:R-:W-:Y:S01]  /*0d70*/  UIMAD.WIDE.U32 UR4, UR42, UR4, URZ ;  /* 0x000000042a0472a5 */ /* 0x000fe2000f8e003f */
[----:B------:R-:W-:-:S03]  /*0d80*/  ULDC UR46, c[0x0][0x424] ;  /* 0x00010900002e7ab9 */ /* 0x000fc60000000800 */
[----:B------:R-:W-:Y:S01]  /*0d90*/  @UP1 USHF.R.U32.HI UR43, URZ, UR6, UR5 ;  /* 0x000000063f2b1299 */ /* 0x000fe20008011605 */
[----:B------:R-:W-:Y:S01]  /*0da0*/  @UP2 ULDC.64 UR10, c[0x0][0xc48] ;  /* 0x00031200000a2ab9 */ /* 0x000fe20000000a00 */
[----:B0-----:R-:W-:Y:S01]  /*0db0*/  R2UR UR8, R0 ;  /* 0x00000000000872ca */ /* 0x001fe200000e0000 */
[----:B-1----:R-:W-:Y:S02]  /*0dc0*/  ULEA UR50, UR47, UR50, 0x18 ;  /* 0x000000322f327291 */ /* 0x002fe4000f8ec03f */
[----:B------:R-:W-:Y:S02]  /*0dd0*/  UIMAD.WIDE.U32 UR4, UR43, UR10, URZ ;  /* 0x0000000a2b0472a5 */ /* 0x000fe4000f8e003f */
[----:B------:R-:W-:Y:S02]  /*0de0*/  UIADD3 UR9, UR50, 0xf000, URZ ;  /* 0x0000f00032097890 */ /* 0x000fe4000fffe03f */
[----:B------:R-:W-:Y:S02]  /*0df0*/  USEL UR46, UR46, 0x1, UP0 ;  /* 0x000000012e2e7887 */ /* 0x000fe40008000000 */
[----:B------:R-:W-:Y:S01]  /*0e00*/  ULOP3.LUT UP0, URZ, UR9, 0x3ff, URZ, 0xc0, !UPT ;  /* 0x000003ff093f7892 */ /* 0x000fe2000f80c03f */
[----:B------:R-:W-:Y:S01]  /*0e10*/  ULDC UR4, c[0x0][0x2f0] ;  /* 0x0000bc0000047ab9 */ /* 0x000fe20000000800 */
[----:B------:R-:W-:-:S02]  /*0e20*/  UMOV UR44, UR43 ;  /* 0x0000002b002c7c82 */ /* 0x000fc40008000000 */
[----:B------:R-:W-:Y:S02]  /*0e30*/  UIMAD.WIDE UR6, UR8, 0x55555556, URZ ;  /* 0x55555556080678a5 */ /* 0x000fe4000f8e023f */
[----:B------:R-:W-:Y:S01]  /*0e40*/  UIMAD UR46, UR46, UR4, URZ ;  /* 0x000000042e2e72a4 */ /* 0x000fe2000f8e023f */
[----:B------:R-:W-:Y:S01]  /*0e50*/  PLOP3.LUT P0, PT, PT, PT, UP0, 0x80, 0x0 ;  /* 0x000000000000781c */ /* 0x000fe20003f0f008 */
[----:B------:R-:W-:Y:S02]  /*0e60*/  ULEA.HI UR7, UR7, UR7, URZ, 0x1 ;  /* 0x0000000707077291 */ /* 0x000fe4000f8f083f */
[----:B------:R-:W-:Y:S02]  /*0e70*/  UIADD3 UR4, UR46, 0x7f, URZ ;  /* 0x0000007f2e047890 */ /* 0x000fe4000fffe03f */
[----:B------:R-:W-:Y:S02]  /*0e80*/  UIMAD UR7, UR7, -0x3, UR8 ;  /* 0xfffffffd070778a4 */ /* 0x000fe4000f8e0208 */
[----:B------:R-:W-:-:S02]  /*0e90*/  @UP2 USHF.R.U32.HI UR44, URZ, UR11, UR5 ;  /* 0x0000000b3f2c2299 */ /* 0x000fc40008011605 */
[----:B------:R-:W-:Y:S02]  /*0ea0*/  USHF.R.S32.HI UR5, URZ, 0x1f, UR4 ;  /* 0x0000001f3f057899 */ /* 0x000fe40008011404 */
[----:B------:R-:W-:Y:S02]  /*0eb0*/  ULEA UR7, UR7, UR9, 0xb ;  /* 0x0000000907077291 */ /* 0x000fe4000f8e583f */
[----:B------:R-:W-:Y:S02]  /*0ec0*/  ULEA.HI UR5, UR5, UR4, URZ, 0x7 ;  /* 0x0000000405057291 */ /* 0x000fe4000f8f383f */
[----:B------:R-:W-:Y:S02]  /*0ed0*/  USHF.R.U32.HI UR7, URZ, 0x4, UR7 ;  /* 0x000000043f077899 */ /* 0x000fe40008011607 */
[----:B------:R-:W-:Y:S02]  /*0ee0*/  USHF.R.S32.HI UR45, URZ, 0x7, UR5 ;  /* 0x000000073f2d7899 */ /* 0x000fe40008011405 */
[----:B------:R-:W-:Y:S01]  /*0ef0*/  ULOP3.LUT UR49, UR7, 0x3fff, URZ, 0xc0, !UPT ;  /* 0x00003fff07317892 */ /* 0x000fe2000f8ec03f */
        /* <DEDUP_REMOVED lines=17> */
.L_x_10505:
        /* <DEDUP_REMOVED lines=51> */
[----:B------:R-:W-:-:S04]  /*1340*/  MOV R9, UR48 ;  /* 0x0000003000097c02 */ /* 0x000fc80008000f00 */
[----:B------:R-:W-:Y:S01]  /*1350*/  ISETP.NE.AND P0, PT, R9, 0x3, PT ;  /* 0x000000030900780c */ /* 0x000fe20003f05270 */
[----:B------:R-:W-:Y:S01]  /*1360*/  IMAD.U32 R8, RZ, RZ, UR4 ;  /* 0x00000004ff087e24 */ /* 0x000fe2000f8e00ff */
[----:B------:R-:W-:-:S04]  /*1370*/  ULDC UR4, c[0x0][0x9d8] ;  /* 0x0002760000047ab9 */ /* 0x000fc80000000800 */
[----:B------:R-:W-:-:S04]  /*1380*/  SHF.L.U32 R8, R8, 0x1f, RZ ;  /* 0x0000001f08087819 */ /* 0x000fc800000006ff */
[----:B------:R-:W0:Y:S01]  /*1390*/  SYNCS.PHASECHK.TRANS64.TRYWAIT P1, [UR50+0x19c00], R8 ;  /* 0x019c0008ff0075a7 */ /* 0x000e220008020172 */
[----:B--2---:R-:W-:-:S04]  /*13a0*/  FMUL.FTZ R0, R3, R0 ;  /* 0x0000000003007220 */ /* 0x004fc80000410000 */
[----:B------:R-:W-:Y:S01]  /*13b0*/  FMUL.FTZ R0, R0, UR4 ;  /* 0x0000000400007c20 */ /* 0x000fe20008410000 */
[----:B0-----:R-:W-:Y:S06]  /*13c0*/  @!P1 BRA `(.L_x_10506) ;  /* 0x000000a800549947 */ /* 0x001fec0003800000 */
.L_x_10601:
[----:B------:R-:W-:Y:S05]  /*13d0*/  @!P0 BRA `(.L_x_10507) ;  /* 0x0000000000048947 */ /* 0x000fea0003800000 */
[----:B------:R-:W-:Y:S01]  /*13e0*/  BPT.TRAP 0x1 ;  /* 0x000000040000795c */ /* 0x000fe20000300000 */
.L_x_10507:
[----:B0-----:R-:W-:Y:S02]  /*13f0*/  IMAD.U32 R3, RZ, RZ, UR40 ;  /* 0x00000028ff037e24 */ /* 0x001fe4000f8e00ff */
[----:B------:R-:W-:-:S03]  /*1400*/  IMAD.U32 R4, RZ, RZ, UR39 ;  /* 0x00000027ff047e24 */ /* 0x000fc6000f8e00ff */
[----:B------:R-:W-:Y:S02]  /*1410*/  LEA R3, R3, UR50, 0x3 ;  /* 0x0000003203037c11 */ /* 0x000fe4000f8e18ff */
[----:B------:R-:W-:-:S04]  /*1420*/  SHF.L.U32 R4, R4, 0x1f, RZ ;  /* 0x0000001f04047819 */ /* 0x000fc800000006ff */
[----:B------:R0:W1:Y:S01]  /*1430*/  SYNCS.PHASECHK.TRANS64.TRYWAIT P1, [R3+URZ+0x19c30], R4 ;  /* 0x019c3004030075a7 */ /* 0x000062000802017f */
[----:B------:R-:W-:Y:S05]  /*1440*/  @!P0 BRA `(.L_x_10508) ;  /* 0x0000000000048947 */ /* 0x000fea0003800000 */
[----:B------:R-:W-:Y:S01]  /*1450*/  BPT.TRAP 0x1 ;  /* 0x000000040000795c */ /* 0x000fe20000300000 */
.L_x_10508:
[----:B------:R-:W-:Y:S01]  /*1460*/  IMAD.MOV.U32 R135, RZ, RZ, RZ ;  /* 0x000000ffff877224 */ /* 0x000fe200078e00ff */
[----:B-1----:R-:W-:Y:S06]  /*1470*/  @P1 BRA `(.L_x_10509) ;  /* 0x0000000000081947 */ /* 0x002fec0003800000 */
[----:B------:R-:W1:Y:S02]  /*1480*/  SYNCS.PHASECHK.TRANS64.TRYWAIT P1, [R3+URZ+0x19c30], R4 ;  /* 0x019c3004030075a7 */ /* 0x000e64000802017f */
[----:B-1----:R-:W-:Y:S05]  /*1490*/  @!P1 BRA `(.L_x_10510) ;  /* 0x000000a800389947 */ /* 0x002fea0003800000 */
.L_x_10509:
[----:B------:R-:W-:Y:S05]  /*14a0*/  WARPSYNC.ALL ;  /* 0x0000000000007948 */ /* 0x000fea0003800000 */
[----:B------:R-:W-:Y:S01]  /*14b0*/  UIADD3 UR50, UR50, 0x13800, URZ ;  /* 0x0001380032327890 */ /* 0x000fe2000fffe03f */
[----:B------:R-:W-:Y:S01]  /*14c0*/  WARPGROUP.ARRIVE ;  /* 0x00000000000079c5 */ /* 0x000fe20000000000 */
[----:B------:R-:W-:Y:S02]  /*14d0*/  ULOP3.LUT UR4, UR49, 0x10000, URZ, 0xfc, !UPT ;  /* 0x0001000031047892 */ /* 0x000fe4000f8efc3f */
[----:B------:R-:W-:Y:S01]  /*14e0*/  USHF.R.U32.HI UR50, URZ, 0x4, UR50 ;  /* 0x000000043f327899 */ /* 0x000fe20008011632 */
[----:B------:R-:W-:Y:S01]  /*14f0*/  UMOV UR5, 0xc0000010 ;  /* 0xc000001000057882 */ /* 0x000fe20000000000 */
[----:B------:R-:W-:-:S02]  /*1500*/  UMOV UR7, 0xc0000010 ;  /* 0xc000001000077882 */ /* 0x000fc40000000000 */
[----:B------:R-:W-:Y:S02]  /*1510*/  ULOP3.LUT UR16, UR50, 0x3fff, URZ, 0xc0, !UPT ;  /* 0x00003fff32107892 */ /* 0x000fe4000f8ec03f */
[----:B------:R-:W-:Y:S02]  /*1520*/  UIADD3 UR8, UR4, 0x180, URZ ;  /* 0x0000018004087890 */ /* 0x000fe4000fffe03f */
[----:B------:R-:W-:Y:S01]  /*1530*/  ULOP3.LUT UR16, UR16, 0x10000, URZ, 0xfc, !UPT ;  /* 0x0001000010107892 */ /* 0x000fe2000f8efc3f */
[----:B------:R-:W-:Y:S01]  /*1540*/  UMOV UR9, 0xc0000010 ;  /* 0xc000001000097882 */ /* 0x000fe20000000000 */
[----:B------:R-:W-:Y:S02]  /*1550*/  UMOV UR11, 0xc0000010 ;  /* 0xc0000010000b7882 */ /* 0x000fe40000000000 */
[----:B------:R-:W-:Y:S02]  /*1560*/  UIMAD UR6, UR40, 0x300, UR16 ;  /* 0x00000300280678a4 */ /* 0x000fe4000f8e0210 */
[----:B------:R-:W-:-:S02]  /*1570*/  UIADD3 UR12, UR4, 0x300, URZ ;  /* 0x00000300040c7890 */ /* 0x000fc4000fffe03f */
[----:B------:R-:W-:Y:S02]  /*1580*/  UIADD3 UR10, UR6, 0x100, URZ ;  /* 0x00000100060a7890 */ /* 0x000fe4000fffe03f */
[----:B------:R-:W-:Y:S01]  /*1590*/  UIADD3 UR14, UR6, 0x200, URZ ;  /* 0x00000200060e7890 */ /* 0x000fe2000fffe03f */
[----:B------:R-:W-:Y:S02]  /*15a0*/  UMOV UR13, 0xc0000010 ;  /* 0xc0000010000d7882 */ /* 0x000fe40000000000 */
[----:B------:R-:W-:Y:S01]  /*15b0*/  QGMMA.64x128x32.F32.E4M3.E4M3 R24, gdesc[UR4], RZ, !UPT, gsb0 ;  /* 0x01e00000041879f3 */ /* 0x000fe2000c0008ff */
[----:B------:R-:W-:Y:S02]  /*15c0*/  UMOV UR15, 0xc0000010 ;  /* 0xc0000010000f7882 */ /* 0x000fe40000000000 */
        /* <DEDUP_REMOVED lines=9> */
.L_x_10511:
        /* <DEDUP_REMOVED lines=10> */
[----:B------:R-:W-:Y:S01]  /*1700*/  FMUL.FTZ R70, R0, R72 ;  /* 0x0000004800467220 */ /* 0x000fe20000410000 */
[----:B------:R-:W-:-:S02]  /*1710*/  VIADD R72, R155, UR46 ;  /* 0x0000002e9b487c36 */ /* 0x000fc40008000000 */
[C---:B------:R-:W-:Y:S01]  /*1720*/  FMUL.FTZ R20, R0.reuse, R32 ;  /* 0x0000002000147220 */ /* 0x040fe20000410000 */
[----:B------:R-:W-:Y:S01]  /*1730*/  IMAD.U32 R53, RZ, RZ, UR45 ;  /* 0x0000002dff357e24 */ /* 0x000fe2000f8e00ff */
[----:B------:R-:W3:Y:S01]  /*1740*/  MUFU.TANH R8, R8 ;  /* 0x0000000800087308 */ /* 0x000ee20000002400 */
[C---:B01----:R-:W-:Y:S01]  /*1750*/  FMUL.FTZ R4, R0.reuse, R26 ;  /* 0x0000001a00047220 */ /* 0x043fe20000410000 */
[C---:B------:R-:W-:Y:S01]  /*1760*/  FMUL.FTZ R21, R0.reuse, R33 ;  /* 0x0000002100157220 */ /* 0x040fe20000410000 */
[----:B------:R-:W-:Y:S02]  /*1770*/  IMAD R72, R53, -0x80, R72 ;  /* 0xffffff8035487824 */ /* 0x000fe400078e0248 */
[C---:B------:R-:W-:Y:S01]  /*1780*/  FMUL.FTZ R5, R0.reuse, R27 ;  /* 0x0000001b00057220 */ /* 0x040fe20000410000 */
[C---:B------:R-:W-:Y:S01]  /*1790*/  FMUL.FTZ R27, R0.reuse, R36 ;  /* 0x00000024001b7220 */ /* 0x040fe20000410000 */
[C---:B------:R-:W-:Y:S01]  /*17a0*/  FMUL.FTZ R24, R0.reuse, R43 ;  /* 0x0000002b00187220 */ /* 0x040fe20000410000 */
[----:B------:R-:W-:Y:S01]  /*17b0*/  FMUL.FTZ R43, R0, R52 ;  /* 0x00000034002b7220 */ /* 0x000fe20000410000 */
[----:B------:R-:W0:Y:S01]  /*17c0*/  MUFU.TANH R12, R12 ;  /* 0x0000000c000c7308 */ /* 0x000e220000002400 */
[----:B------:R-:W-:Y:S01]  /*17d0*/  ISETP.GT.AND P2, PT, R72, RZ, PT ;  /* 0x000000ff4800720c */ /* 0x000fe20003f44270 */
[----:B------:R-:W-:Y:S01]  /*17e0*/  FMUL.FTZ R7, R0, R30 ;  /* 0x0000001e00077220 */ /* 0x000fe20000410000 */
[----:B------:R-:W-:Y:S01]  /*17f0*/  ISETP.GT.AND P1, PT, R72, 0x1, PT ;  /* 0x000000014800780c */ /* 0x000fe20003f24270 */
[----:B------:R-:W-:Y:S01]  /*1800*/  FMUL.FTZ R11, R0, R34 ;  /* 0x00000022000b7220 */ /* 0x000fe20000410000 */
[----:B------:R-:W-:Y:S01]  /*1810*/  ISETP.GT.AND P6, PT, R72, 0x8, PT ;  /* 0x000000084800780c */ /* 0x000fe20003fc4270 */
[----:B------:R-:W-:Y:S01]  /*1820*/  FMUL.FTZ R26, R0, R37 ;  /* 0x00000025001a7220 */ /* 0x000fe20000410000 */
[----:B--2---:R-:W-:Y:S01]  /*1830*/  FSEL R52, R6, -INF , P2 ;  /* 0xff80000006347808 */ /* 0x004fe20001000000 */
[----:B------:R-:W1:Y:S01]  /*1840*/  MUFU.TANH R13, R13 ;  /* 0x0000000d000d7308 */ /* 0x000e620000002400 */
[----:B---3--:R-:W-:Y:S01]  /*1850*/  FSEL R53, R8, -INF , P1 ;  /* 0xff80000008357808 */ /* 0x008fe20000800000 */
[C---:B------:R-:W-:Y:S01]  /*1860*/  FMUL.FTZ R34, R0.reuse, R45 ;  /* 0x0000002d00227220 */ /* 0x040fe20000410000 */
[C---:B------:R-:W-:Y:S01]  /*1870*/  FMUL.FTZ R29, R0.reuse, R46 ;  /* 0x0000002e001d7220 */ /* 0x040fe20000410000 */
[C---:B------:R-:W-:Y:S01]  /*1880*/  FMUL.FTZ R46, R0.reuse, R56 ;  /* 0x00000038002e7220 */ /* 0x040fe20000410000 */
[C---:B------:R-:W-:Y:S01]  /*1890*/  FMUL.FTZ R45, R0.reuse, R63 ;  /* 0x0000003f002d7220 */ /* 0x040fe20000410000 */
[----:B------:R-:W-:Y:S01]  /*18a0*/  FMUL.FTZ R9, R0, R31 ;  /* 0x0000001f00097220 */ /* 0x000fe20000410000 */
[----:B------:R-:W-:Y:S01]  /*18b0*/  ISETP.GT.AND P5, PT, R72, 0x9, PT ;  /* 0x000000094800780c */ /* 0x000fe20003fa4270 */
[----:B------:R-:W2:Y:S01]  /*18c0*/  MUFU.TANH R20, R20 ;  /* 0x0000001400147308 */ /* 0x000ea20000002400 */
[----:B0-----:R-:W-:Y:S01]  /*18d0*/  FSEL R56, R12, -INF , P6 ;  /* 0xff8000000c387808 */ /* 0x001fe20003000000 */
[----:B------:R-:W-:Y:S01]  /*18e0*/  FMUL.FTZ R30, R0, R40 ;  /* 0x00000028001e7220 */ /* 0x000fe20000410000 */
[----:B------:R-:W-:Y:S01]  /*18f0*/  FMNMX.FTZ R63, R52, R53, !PT ;  /* 0x00000035343f7209 */ /* 0x000fe20007810000 */
[----:B------:R-:W-:Y:S01]  /*1900*/  FMUL.FTZ R37, R0, R55 ;  /* 0x0000003700257220 */ /* 0x000fe20000410000 */
[----:B------:R-:W-:Y:S01]  /*1910*/  ISETP.GT.AND P4, PT, R72, 0x10, PT ;  /* 0x000000104800780c */ /* 0x000fe20003f84270 */
[----:B------:R-:W-:Y:S01]  /*1920*/  FMUL.FTZ R31, R0, R41 ;  /* 0x00000029001f7220 */ /* 0x000fe20000410000 */
[----:B------:R-:W-:Y:S01]  /*1930*/  FMNMX.FTZ R6, R56, R63, !PT ;  /* 0x0000003f38067209 */ /* 0x000fe20007810000 */
[----:B------:R-:W0:Y:S01]  /*1940*/  MUFU.TANH R4, R4 ;  /* 0x0000000400047308 */ /* 0x000e220000002400 */
[----:B-1----:R-:W-:Y:S01]  /*1950*/  FSEL R55, R13, -INF , P5 ;  /* 0xff8000000d377808 */ /* 0x002fe20002800000 */
[C---:B------:R-:W-:Y:S01]  /*1960*/  FMUL.FTZ R40, R0.reuse, R58 ;  /* 0x0000003a00287220 */ /* 0x040fe20000410000 */
[----:B------:R-:W-:Y:S01]  /*1970*/  FMUL.FTZ R10, R0, R35 ;  /* 0x00000023000a7220 */ /* 0x000fe20000410000 */
[----:B------:R-:W-:Y:S01]  /*1980*/  ISETP.GT.AND P3, PT, R72, 0x11, PT ;  /* 0x000000114800780c */ /* 0x000fe20003f64270 */
[C---:B------:R-:W-:Y:S01]  /*1990*/  FMUL.FTZ R35, R0.reuse, R44 ;  /* 0x0000002c00237220 */ /* 0x040fe20000410000 */
[----:B------:R-:W-:Y:S01]  /*19a0*/  FMNMX.FTZ R13, R55, R6, !PT ;  /* 0x00000006370d7209 */ /* 0x000fe20007810000 */
[----:B------:R-:W-:Y:S01]  /*19b0*/  FMUL.FTZ R33, R0, R51 ;  /* 0x0000003300217220 */ /* 0x000fe20000410000 */
[----:B------:R-:W1:Y:S01]  /*19c0*/  MUFU.TANH R21, R21 ;  /* 0x0000001500157308 */ /* 0x000e620000002400 */
[----:B--2---:R-:W-:Y:S01]  /*19d0*/  FSEL R58, R20, -INF , P4 ;  /* 0xff800000143a7808 */ /* 0x004fe20002000000 */
[C---:B------:R-:W-:Y:S01]  /*19e0*/  FMUL.FTZ R51, R0.reuse, R60 ;  /* 0x0000003c00337220 */ /* 0x040fe20000410000 */
[C---:B------:R-:W-:Y:S01]  /*19f0*/  FMUL.FTZ R15, R0.reuse, R38 ;  /* 0x00000026000f7220 */ /* 0x040fe20000410000 */
[----:B------:R-:W-:Y:S01]  /*1a00*/  FMUL.FTZ R44, R0, R62 ;  /* 0x0000003e002c7220 */ /* 0x000fe20000410000 */
[----:B------:R-:W-:Y:S01]  /*1a10*/  FMNMX.FTZ R13, R58, R13, !PT ;  /* 0x0000000d3a0d7209 */ /* 0x000fe20007810000 */
[C---:B------:R-:W-:Y:S01]  /*1a20*/  FMUL.FTZ R14, R0.reuse, R39 ;  /* 0x00000027000e7220 */ /* 0x040fe20000410000 */
[----:B------:R-:W-:Y:S01]  /*1a30*/  FMUL.FTZ R38, R0, R48 ;  /* 0x0000003000267220 */ /* 0x000fe20000410000 */
[----:B------:R-:W2:Y:S01]  /*1a40*/  MUFU.TANH R5, R5 ;  /* 0x0000000500057308 */ /* 0x000ea20000002400 */
        /* <DEDUP_REMOVED lines=8> */
[----:B-1----:R-:W-:Y:S01]  /*1ad0*/  FSEL R60, R21, -INF , P3 ;  /* 0xff800000153c7808 */ /* 0x002fe20001800000 */
[C---:B------:R-:W-:Y:S01]  /*1ae0*/  FMUL.FTZ R32, R0.reuse, R50 ;  /* 0x0000003200207220 */ /* 0x040fe20000410000 */
[C---:B------:R-:W-:Y:S01]  /*1af0*/  FMUL.FTZ R36, R0.reuse, R54 ;  /* 0x0000003600247220 */ /* 0x040fe20000410000 */
[----:B------:R-:W-:Y:S01]  /*1b00*/  FMUL.FTZ R50, R0, R61 ;  /* 0x0000003d00327220 */ /* 0x000fe20000410000 */
[----:B------:R-:W-:Y:S01]  /*1b10*/  FMNMX.FTZ R13, R60, R13, !PT ;  /* 0x0000000d3c0d7209 */ /* 0x000fe20007810000 */
[C---:B------:R-:W-:Y:S01]  /*1b20*/  FMUL.FTZ R41, R0.reuse, R59 ;  /* 0x0000003b00297220 */ /* 0x040fe20000410000 */
[C---:B------:R-:W-:Y:S01]  /*1b30*/  FMUL.FTZ R59, R0.reuse, R64 ;  /* 0x00000040003b7220 */ /* 0x040fe20000410000 */
[----:B------:R-:W1:Y:S01]  /*1b40*/  MUFU.TANH R7, R7 ;  /* 0x0000000700077308 */ /* 0x000e620000002400 */
[----:B--2---:R-:W-:Y:S01]  /*1b50*/  FSEL R5, R5, -INF , P1 ;  /* 0xff80000005057808 */ /* 0x004fe20000800000 */
[----:B------:R-:W-:Y:S01]  /*1b60*/  FMUL.FTZ R61, R0, R65 ;  /* 0x00000041003d7220 */ /* 0x000fe20000410000 */
[----:B------:R-:W-:Y:S01]  /*1b70*/  ISETP.GT.AND P1, PT, R72, 0x19, PT ;  /* 0x000000194800780c */ /* 0x000fe20003f24270 */
[C---:B------:R-:W-:Y:S01]  /*1b80*/  FMUL.FTZ R54, R0.reuse, R71 ;  /* 0x0000004700367220 */ /* 0x040fe20000410000 */
[C---:B------:R-:W-:Y:S01]  /*1b90*/  FMUL.FTZ R71, R0.reuse, R73 ;  /* 0x0000004900477220 */ /* 0x040fe20000410000 */
[C---:B------:R-:W-:Y:S01]  /*1ba0*/  FMUL.FTZ R65, R0.reuse, R75 ;  /* 0x0000004b00417220 */ /* 0x040fe20000410000 */
[C---:B------:R-:W-:Y:S01]  /*1bb0*/  FMUL.FTZ R75, R0.reuse, R76 ;  /* 0x0000004c004b7220 */ /* 0x040fe20000410000 */
[----:B------:R-:W2:Y:S01]  /*1bc0*/  MUFU.TANH R26, R26 ;  /* 0x0000001a001a7308 */ /* 0x000ea20000002400 */
[----:B0-----:R-:W-:Y:S01]  /*1bd0*/  FSEL R62, R27, -INF , P2 ;  /* 0xff8000001b3e7808 */ /* 0x001fe20001000000 */
[C---:B------:R-:W-:Y:S01]  /*1be0*/  FMUL.FTZ R73, R0.reuse, R77 ;  /* 0x0000004d00497220 */ /* 0x040fe20000410000 */
[C---:B------:R-:W-:Y:S01]  /*1bf0*/  FMUL.FTZ R64, R0.reuse, R74 ;  /* 0x0000004a00407220 */ /* 0x040fe20000410000 */
[----:B------:R-:W-:Y:S01]  /*1c00*/  FMUL.FTZ R74, R0, R80 ;  /* 0x00000050004a7220 */ /* 0x000fe20000410000 */
[----:B------:R-:W-:Y:S01]  /*1c10*/  FMNMX.FTZ R8, R62, R13, !PT ;  /* 0x0000000d3e087209 */ /* 0x000fe20007810000 */
[C---:B------:R-:W-:Y:S01]  /*1c20*/  FMUL.FTZ R76, R0.reuse, R81 ;  /* 0x00000051004c7220 */ /* 0x040fe20000410000 */
[C---:B------:R-:W-:Y:S01]  /*1c30*/  FMUL.FTZ R77, R0.reuse, R84 ;  /* 0x00000054004d7220 */ /* 0x040fe20000410000 */
[----:B------:R-:W0:Y:S01]  /*1c40*/  MUFU.TANH R9, R9 ;  /* 0x0000000900097308 */ /* 0x000e220000002400 */
[----:B-1----:R-:W-:Y:S01]  /*1c50*/  FSEL R6, R7, -INF , P6 ;  /* 0xff80000007067808 */ /* 0x002fe20003000000 */
[----:B------:R-:W-:Y:S01]  /*1c60*/  FMUL.FTZ R80, R0, R85 ;  /* 0x0000005500507220 */ /* 0x000fe20000410000 */
[----:B------:R-:W-:Y:S01]  /*1c70*/  ISETP.GT.AND P6, PT, R72, 0x20, PT ;  /* 0x000000204800780c */ /* 0x000fe20003fc4270 */
[----:B------:R-:W-:Y:S01]  /*1c80*/  ULDC UR6, c[0x0][0x988] ;  /* 0x0002620000067ab9 */ /* 0x000fe20000000800 */
[----:B------:R-:W-:Y:S01]  /*1c90*/  P2R R88, PR, RZ, 0x1 ;  /* 0x00000001ff587803 */ /* 0x000fe20000000000 */
[C---:B------:R-:W-:Y:S01]  /*1ca0*/  FMUL.FTZ R78, R0.reuse, R78 ;  /* 0x0000004e004e7220 */ /* 0x040fe20000410000 */
[----:B------:R-:W-:Y:S01]  /*1cb0*/  FMUL.FTZ R79, R0, R79 ;  /* 0x0000004f004f7220 */ /* 0x000fe20000410000 */
[----:B------:R-:W1:Y:S01]  /*1cc0*/  MUFU.TANH R30, R30 ;  /* 0x0000001e001e7308 */ /* 0x000e620000002400 */
[----:B--2---:R-:W-:Y:S01]  /*1cd0*/  FSEL R63, R26, -INF , P1 ;  /* 0xff8000001a3f7808 */ /* 0x004fe20000800000 */
[C---:B------:R-:W-:Y:S01]  /*1ce0*/  FMUL.FTZ R82, R0.reuse, R82 ;  /* 0x0000005200527220 */ /* 0x040fe20000410000 */
[C---:B------:R-:W-:Y:S01]  /*1cf0*/  FMUL.FTZ R83, R0.reuse, R83 ;  /* 0x0000005300537220 */ /* 0x040fe20000410000 */
[C---:B------:R-:W-:Y:S01]  /*1d00*/  FMUL.FTZ R86, R0.reuse, R86 ;  /* 0x0000005600567220 */ /* 0x040fe20000410000 */
[----:B------:R-:W-:Y:S01]  /*1d10*/  FMUL.FTZ R87, R0, R87 ;  /* 0x0000005700577220 */ /* 0x000fe20000410000 */
[----:B------:R-:W-:Y:S01]  /*1d20*/  R2UR UR7, R3 ;  /* 0x00000000030772ca */ /* 0x000fe200000e0000 */
[----:B------:R-:W-:Y:S01]  /*1d30*/  UISETP.GE.AND UP0, UPT, UR46, 0x81, UPT ;  /* 0x000000812e00788c */ /* 0x000fe2000bf06270 */
[----:B------:R-:W2:Y:S01]  /*1d40*/  MUFU.TANH R11, R11 ;  /* 0x0000000b000b7308 */ /* 0x000ea20000002400 */
[----:B0-----:R-:W-:Y:S01]  /*1d50*/  FSEL R7, R9, -INF , P5 ;  /* 0xff80000009077808 */ /* 0x001fe20002800000 */
[--C-:B------:R-:W-:Y:S01]  /*1d60*/  IMAD.MOV.U32 R134, RZ, RZ, R135.reuse ;  /* 0x000000ffff867224 */ /* 0x100fe200078e0087 */
[----:B------:R-:W-:Y:S01]  /*1d70*/  ISETP.GT.AND P5, PT, R72, 0x21, PT ;  /* 0x000000214800780c */ /* 0x000fe20003fa4270 */
[--C-:B------:R-:W-:Y:S01]  /*1d80*/  IMAD.MOV.U32 R132, RZ, RZ, R135.reuse ;  /* 0x000000ffff847224 */ /* 0x100fe200078e0087 */
[----:B------:R-:W-:Y:S01]  /*1d90*/  FMNMX.FTZ R9, R63, R8, !PT ;  /* 0x000000083f097209 */ /* 0x000fe20007810000 */
[--C-:B------:R-:W-:Y:S01]  /*1da0*/  IMAD.MOV.U32 R131, RZ, RZ, R135.reuse ;  /* 0x000000ffff837224 */ /* 0x100fe200078e0087 */
[----:B------:R-:W-:Y:S01]  /*1db0*/  MOV R133, R135 ;  /* 0x0000008700857202 */ /* 0x000fe20000000f00 */
[----:B------:R-:W0:Y:S01]  /*1dc0*/  MUFU.TANH R31, R31 ;  /* 0x0000001f001f7308 */ /* 0x000e220000002400 */
[----:B-1----:R-:W-:Y:S01]  /*1dd0*/  FSEL R66, R30, -INF , P6 ;  /* 0xff8000001e427808 */ /* 0x002fe20003000000 */
[--C-:B------:R-:W-:Y:S01]  /*1de0*/  IMAD.MOV.U32 R130, RZ, RZ, R135.reuse ;  /* 0x000000ffff827224 */ /* 0x100fe200078e0087 */
[----:B------:R-:W-:Y:S01]  /*1df0*/  UIADD3 UR7, UR7, 0x19c40, URZ ;  /* 0x00019c4007077890 */ /* 0x000fe2000fffe03f */
[--C-:B------:R-:W-:Y:S01]  /*1e00*/  IMAD.MOV.U32 R129, RZ, RZ, R135.reuse ;  /* 0x000000ffff817224 */ /* 0x100fe200078e0087 */
[----:B------:R-:W-:Y:S01]  /*1e10*/  FMNMX.FTZ R12, R66, R9, !PT ;  /* 0x00000009420c7209 */ /* 0x000fe20007810000 */
[--C-:B------:R-:W-:Y:S01]  /*1e20*/  IMAD.MOV.U32 R128, RZ, RZ, R135.reuse ;  /* 0x000000ffff807224 */ /* 0x100fe200078e0087 */
[----:B------:R-:W-:Y:S01]  /*1e30*/  UPRMT UR7, UR47, 0x654, UR7 ;  /* 0x000006542f077896 */ /* 0x000fe20008000007 */
[----:B------:R-:W1:Y:S01]  /*1e40*/  MUFU.TANH R10, R10 ;  /* 0x0000000a000a7308 */ /* 0x000e620000002400 */
[----:B--2---:R-:W-:Y:S01]  /*1e50*/  FSEL R8, R11, -INF , P4 ;  /* 0xff8000000b087808 */ /* 0x004fe20002000000 */
[--C-:B------:R-:W-:Y:S01]  /*1e60*/  IMAD.MOV.U32 R127, RZ, RZ, R135.reuse ;  /* 0x000000ffff7f7224 */ /* 0x100fe200078e0087 */
[----:B------:R-:W-:Y:S01]  /*1e70*/  ISETP.GT.AND P4, PT, R72, 0x28, PT ;  /* 0x000000284800780c */ /* 0x000fe20003f84270 */
[--C-:B------:R-:W-:Y:S01]  /*1e80*/  IMAD.MOV.U32 R126, RZ, RZ, R135.reuse ;  /* 0x000000ffff7e7224 */ /* 0x100fe200078e0087 */
[-C--:B------:R-:W-:Y:S01]  /*1e90*/  MOV R124, R135.reuse ;  /* 0x00000087007c7202 */ /* 0x080fe20000000f00 */
[--C-:B------:R-:W-:Y:S01]  /*1ea0*/  IMAD.MOV.U32 R125, RZ, RZ, R135.reuse ;  /* 0x000000ffff7d7224 */ /* 0x100fe200078e0087 */
[-C--:B------:R-:W-:Y:S01]  /*1eb0*/  MOV R115, R135.reuse ;  /* 0x0000008700737202 */ /* 0x080fe20000000f00 */
[----:B------:R-:W2:Y:S01]  /*1ec0*/  MUFU.TANH R35, R35 ;  /* 0x0000002300237308 */ /* 0x000ea20000002400 */
[----:B0-----:R-:W-:Y:S01]  /*1ed0*/  FSEL R69, R31, -INF , P5 ;  /* 0xff8000001f457808 */ /* 0x001fe20002800000 */
[----:B------:R-:W-:Y:S01]  /*1ee0*/  SYNCS.ARRIVE.TRANS64.RED.A1T0 RZ, [UR7], RZ ;  /* 0x000000ffffff79a7 */ /* 0x000fe20008100407 */
[--C-:B------:R-:W-:Y:S01]  /*1ef0*/  IMAD.MOV.U32 R123, RZ, RZ, R135.reuse ;  /* 0x000000ffff7b7224 */ /* 0x100fe200078e0087 */
[-C--:B------:R-:W-:Y:S01]  /*1f00*/  MOV R106, R135.reuse ;  /* 0x00000087006a7202 */ /* 0x080fe20000000f00 */
[--C-:B------:R-:W-:Y:S01]  /*1f10*/  IMAD.MOV.U32 R122, RZ, RZ, R135.reuse ;  /* 0x000000ffff7a7224 */ /* 0x100fe200078e0087 */
[----:B------:R-:W-:Y:S01]  /*1f20*/  FMNMX.FTZ R12, R69, R12, !PT ;  /* 0x0000000c450c7209 */ /* 0x000fe20007810000 */
[--C-:B------:R-:W-:Y:S01]  /*1f30*/  IMAD.MOV.U32 R121, RZ, RZ, R135.reuse ;  /* 0x000000ffff797224 */ /* 0x100fe200078e0087 */
[----:B------:R-:W0:Y:S01]  /*1f40*/  MUFU.TANH R15, R15 ;  /* 0x0000000f000f7308 */ /* 0x000e220000002400 */
[----:B-1----:R-:W-:Y:S01]  /*1f50*/  FSEL R9, R10, -INF , P3 ;  /* 0xff8000000a097808 */ /* 0x002fe20001800000 */
[--C-:B------:R-:W-:Y:S01]  /*1f60*/  IMAD.MOV.U32 R120, RZ, RZ, R135.reuse ;  /* 0x000000ffff787224 */ /* 0x100fe200078e0087 */
[----:B------:R-:W-:Y:S01]  /*1f70*/  ISETP.GT.AND P3, PT, R72, 0x29, PT ;  /* 0x000000294800780c */ /* 0x000fe20003f64270 */
[--C-:B------:R-:W-:Y:S01]  /*1f80*/  IMAD.MOV.U32 R119, RZ, RZ, R135.reuse ;  /* 0x000000ffff777224 */ /* 0x100fe200078e0087 */
[----:B------:R-:W-:Y:S01]  /*1f90*/  MOV R97, R135 ;  /* 0x0000008700617202 */ /* 0x000fe20000000f00 */
[----:B------:R-:W-:-:S02]  /*1fa0*/  IMAD.MOV.U32 R118, RZ, RZ, R135 ;  /* 0x000000ffff767224 */ /* 0x000fc400078e0087 */
[----:B------:R-:W1:Y:S01]  /*1fb0*/  MUFU.TANH R34, R34 ;  /* 0x0000002200227308 */ /* 0x000e620000002400 */
[----:B--2---:R-:W-:Y:S01]  /*1fc0*/  FSEL R35, R35, -INF , P4 ;  /* 0xff80000023237808 */ /* 0x004fe20002000000 */
[--C-:B------:R-:W-:Y:S02]  /*1fd0*/  IMAD.MOV.U32 R117, RZ, RZ, R135.reuse ;  /* 0x000000ffff757224 */ /* 0x100fe400078e0087 */
[--C-:B------:R-:W-:Y:S01]  /*1fe0*/  IMAD.MOV.U32 R116, RZ, RZ, R135.reuse ;  /* 0x000000ffff747224 */ /* 0x100fe200078e0087 */
[----:B------:R-:W-:Y:S01]  /*1ff0*/  FMNMX.FTZ R13, R35, R12, !PT ;  /* 0x0000000c230d7209 */ /* 0x000fe20007810000 */
[--C-:B------:R-:W-:Y:S02]  /*2000*/  IMAD.MOV.U32 R114, RZ, RZ, R135.reuse ;  /* 0x000000ffff727224 */ /* 0x100fe400078e0087 */
[----:B------:R-:W2:Y:S01]  /*2010*/  MUFU.TANH R14, R14 ;  /* 0x0000000e000e7308 */ /* 0x000ea20000002400 */
[----:B0-----:R-:W-:Y:S01]  /*2020*/  FSEL R10, R15, -INF , P2 ;  /* 0xff8000000f0a7808 */ /* 0x001fe20001000000 */
[--C-:B------:R-:W-:Y:S01]  /*2030*/  IMAD.MOV.U32 R113, RZ, RZ, R135.reuse ;  /* 0x000000ffff717224 */ /* 0x100fe200078e0087 */
[----:B------:R-:W-:Y:S01]  /*2040*/  ISETP.GT.AND P2, PT, R72, 0x30, PT ;  /* 0x000000304800780c */ /* 0x000fe20003f44270 */
[----:B------:R-:W-:-:S02]  /*2050*/  IMAD.MOV.U32 R112, RZ, RZ, R135 ;  /* 0x000000ffff707224 */ /* 0x000fc400078e0087 */
[--C-:B------:R-:W-:Y:S02]  /*2060*/  IMAD.MOV.U32 R111, RZ, RZ, R135.reuse ;  /* 0x000000ffff6f7224 */ /* 0x100fe400078e0087 */
[----:B------:R-:W0:Y:S01]  /*2070*/  MUFU.TANH R38, R38 ;  /* 0x0000002600267308 */ /* 0x000e220000002400 */
[----:B-1----:R-:W-:Y:S01]  /*2080*/  FSEL R34, R34, -INF , P3 ;  /* 0xff80000022227808 */ /* 0x002fe20001800000 */
[--C-:B------:R-:W-:Y:S02]  /*2090*/  IMAD.MOV.U32 R110, RZ, RZ, R135.reuse ;  /* 0x000000ffff6e7224 */ /* 0x100fe400078e0087 */
[--C-:B------:R-:W-:Y:S01]  /*20a0*/  IMAD.MOV.U32 R109, RZ, RZ, R135.reuse ;  /* 0x000000ffff6d7224 */ /* 0x100fe200078e0087 */
[----:B------:R-:W-:Y:S01]  /*20b0*/  FMNMX.FTZ R13, R34, R13, !PT ;  /* 0x0000000d220d7209 */ /* 0x000fe20007810000 */
[--C-:B------:R-:W-:Y:S02]  /*20c0*/  IMAD.MOV.U32 R108, RZ, RZ, R135.reuse ;  /* 0x000000ffff6c7224 */ /* 0x100fe400078e0087 */
[----:B------:R-:W1:Y:S01]  /*20d0*/  MUFU.TANH R25, R25 ;  /* 0x0000001900197308 */ /* 0x000e620000002400 */
[----:B--2---:R-:W-:Y:S01]  /*20e0*/  FSEL R11, R14, -INF , P1 ;  /* 0xff8000000e0b7808 */ /* 0x004fe20000800000 */
[--C-:B------:R-:W-:Y:S01]  /*20f0*/  IMAD.MOV.U32 R107, RZ, RZ, R135.reuse ;  /* 0x000000ffff6b7224 */ /* 0x100fe200078e0087 */
[----:B------:R-:W-:Y:S01]  /*2100*/  ISETP.GT.AND P1, PT, R72, 0x31, PT ;  /* 0x000000314800780c */ /* 0x000fe20003f24270 */
[----:B------:R-:W-:-:S02]  /*2110*/  IMAD.MOV.U32 R105, RZ, RZ, R135 ;  /* 0x000000ffff697224 */ /* 0x000fc400078e0087 */
[--C-:B------:R-:W-:Y:S02]  /*2120*/  IMAD.MOV.U32 R104, RZ, RZ, R135.reuse ;  /* 0x000000ffff687224 */ /* 0x100fe400078e0087 */
[----:B------:R-:W2:Y:S01]  /*2130*/  MUFU.TANH R39, R39 ;  /* 0x0000002700277308 */ /* 0x000ea20000002400 */
[----:B0-----:R-:W-:Y:S01]  /*2140*/  FSEL R38, R38, -INF , P2 ;  /* 0xff80000026267808 */ /* 0x001fe20001000000 */
[--C-:B------:R-:W-:Y:S02]  /*2150*/  IMAD.MOV.U32 R103, RZ, RZ, R135.reuse ;  /* 0x000000ffff677224 */ /* 0x100fe400078e0087 */
[--C-:B------:R-:W-:Y:S01]  /*2160*/  IMAD.MOV.U32 R102, RZ, RZ, R135.reuse ;  /* 0x000000ffff667224 */ /* 0x100fe200078e0087 */
[----:B------:R-:W-:Y:S01]  /*2170*/  FMNMX.FTZ R14, R38, R13, !PT ;  /* 0x0000000d260e7209 */ /* 0x000fe20007810000 */
[--C-:B------:R-:W-:Y:S02]  /*2180*/  IMAD.MOV.U32 R101, RZ, RZ, R135.reuse ;  /* 0x000000ffff657224 */ /* 0x100fe400078e0087 */
[----:B------:R-:W0:Y:S01]  /*2190*/  MUFU.TANH R24, R24 ;  /* 0x0000001800187308 */ /* 0x000e220000002400 */
[----:B-1----:R-:W-:Y:S01]  /*21a0*/  FSEL R12, R25, -INF , P6 ;  /* 0xff800000190c7808 */ /* 0x002fe20003000000 */
[--C-:B------:R-:W-:Y:S01]  /*21b0*/  IMAD.MOV.U32 R100, RZ, RZ, R135.reuse ;  /* 0x000000ffff647224 */ /* 0x100fe200078e0087 */
[----:B------:R-:W-:Y:S01]  /*21c0*/  ISETP.GT.AND P6, PT, R72, 0x38, PT ;  /* 0x000000384800780c */ /* 0x000fe20003fc4270 */
[----:B------:R-:W-:-:S02]  /*21d0*/  IMAD.MOV.U32 R99, RZ, RZ, R135 ;  /* 0x000000ffff637224 */ /* 0x000fc400078e0087 */
[--C-:B------:R-:W-:Y:S02]  /*21e0*/  IMAD.MOV.U32 R98, RZ, RZ, R135.reuse ;  /* 0x000000ffff627224 */ /* 0x100fe400078e0087 */
        /* <DEDUP_REMOVED lines=15> */
[----:B------:R-:W-:Y:S01]  /*22e0*/  IMAD.MOV.U32 R89, RZ, RZ, R135 ;  /* 0x000000ffff597224 */ /* 0x000fe200078e0087 */
        /* <DEDUP_REMOVED lines=62> */
[----:B-1----:R-:W-:Y:S01]  /*26d0*/  FSEL R27, R49, -INF , P6 ;  /* 0xff800000311b7808 */ /* 0x002fe20003000000 */
[----:B------:R-:W-:Y:S01]  /*26e0*/  IMAD.U32 R49, RZ, RZ, UR6 ;  /* 0x00000006ff317e24 */ /* 0x000fe2000f8e00ff */
        /* <DEDUP_REMOVED lines=34> */
[----:B------:R-:W-:Y:S01]  /*2910*/  MUFU.TANH R79, R79 ;  /* 0x0000004f004f7308 */ /* 0x000fe20000002400 */
[----:B-1----:R-:W-:-:S04]  /*2920*/  FSEL R80, R80, -INF , P1 ;  /* 0xff80000050507808 */ /* 0x002fc80000800000 */
[----:B------:R-:W-:-:S03]  /*2930*/  FMNMX.FTZ R33, R80, R33, !PT ;  /* 0x0000002150217209 */ /* 0x000fc60007810000 */
[----:B------:R-:W-:Y:S02]  /*2940*/  MUFU.TANH R82, R82 ;  /* 0x0000005200527308 */ /* 0x000fe40000002400 */
[----:B------:R-:W0:Y:S06]  /*2950*/  SHFL.BFLY PT, R36, R33, 0x2, 0x1f ;  /* 0x0c401f0021247f89 */ /* 0x000e2c00000e0000 */
[----:B------:R-:W1:Y:S08]  /*2960*/  MUFU.TANH R64, R83 ;  /* 0x0000005300407308 */ /* 0x000e700000002400 */
[----:B------:R-:W-:Y:S08]  /*2970*/  MUFU.TANH R86, R86 ;  /* 0x0000005600567308 */ /* 0x000ff00000002400 */
[----:B------:R-:W-:Y:S01]  /*2980*/  MUFU.TANH R87, R87 ;  /* 0x0000005700577308 */ /* 0x000fe20000002400 */
[----:B-1----:R-:W-:-:S02]  /*2990*/  FSEL R64, R64, -INF , P3 ;  /* 0xff80000040407808 */ /* 0x002fc40001800000 */
[----:B0-----:R-:W-:-:S05]  /*29a0*/  FMNMX.FTZ R36, R33, R36, !PT ;  /* 0x0000002421247209 */ /* 0x001fca0007810000 */
[----:B------:R-:W0:Y:S02]  /*29b0*/  SHFL.BFLY PT, R37, R36, 0x1, 0x1f ;  /* 0x0c201f0024257f89 */ /* 0x000e2400000e0000 */
[----:B0-----:R-:W-:-:S04]  /*29c0*/  FMNMX.FTZ R54, R36, R37, !PT ;  /* 0x0000002524367209 */ /* 0x001fc80007810000 */
[C---:B------:R-:W-:Y:S01]  /*29d0*/  FSETP.NEU.FTZ.AND P0, PT, R54.reuse, -INF , PT ;  /* 0xff8000003600780b */ /* 0x040fe20003f1d000 */
[----:B------:R-:W-:-:S05]  /*29e0*/  FFMA.FTZ R49, R54, R49, -8 ;  /* 0xc100000036317423 */ /* 0x000fca0000010031 */
[----:B------:R-:W-:Y:S02]  /*29f0*/  FSEL R49, R49, RZ, P0 ;  /* 0x000000ff31317208 */ /* 0x000fe40000000000 */
[----:B------:R-:W-:Y:S02]  /*2a00*/  ISETP.NE.AND P0, PT, R88, RZ, PT ;  /* 0x000000ff5800720c */ /* 0x000fe40003f05270 */
[----:B------:R-:W-:Y:S01]  /*2a10*/  MOV R88, R135 ;  /* 0x0000008700587202 */ /* 0x000fe20000000f00 */
        /* <DEDUP_REMOVED lines=12> */
[----:B------:R-:W-:Y:S01]  /*2ae0*/  FSEL R42, R82, -INF , P4 ;  /* 0xff800000522a7808 */ /* 0x000fe20002000000 */
        /* <DEDUP_REMOVED lines=10> */
[----:B------:R-:W-:Y:S01]  /*2b90*/  IMAD.U32 R75, RZ, RZ, UR6 ;  /* 0x00000006ff4b7e24 */ /* 0x000fe2000f8e00ff */
[----:B------:R0:W-:Y:S01]  /*2ba0*/  MUFU.EX2 R53, R60 ;  /* 0x0000003c00357308 */ /* 0x0001e20000000800 */
        /* <DEDUP_REMOVED lines=15> */
[----:B------:R-:W-:Y:S02]  /*2ca0*/  MUFU.EX2 R33, R33 ;  /* 0x0000002100217308 */ /* 0x000fe40000000800 */
[----:B------:R-:W-:-:S04]  /*2cb0*/  FMNMX.FTZ R57, R15, R58, !PT ;  /* 0x0000003a0f397209 */ /* 0x000fc80007810000 */
[----:B------:R-:W-:Y:S02]  /*2cc0*/  FMNMX.FTZ R58, R20, R57, !PT ;  /* 0x00000039143a7209 */ /* 0x000fe40007810000 */
[----:B------:R1:W-:Y:S02]  /*2cd0*/  MUFU.EX2 R57, R66 ;  /* 0x0000004200397308 */ /* 0x0003e40000000800 */
[----:B------:R-:W-:Y:S01]  /*2ce0*/  FMNMX.FTZ R63, R21, R58, !PT ;  /* 0x0000003a153f7209 */ /* 0x000fe20007810000 */
[----:B------:R-:W-:-:S03]  /*2cf0*/  FFMA.FTZ R58, R69, UR6, -R49 ;  /* 0x00000006453a7c23 */ /* 0x000fc60008010831 */
[----:B0-----:R-:W-:Y:S02]  /*2d00*/  FMNMX.FTZ R60, R24, R63, !PT ;  /* 0x0000003f183c7209 */ /* 0x001fe40007810000 */
[----:B------:R-:W-:Y:S01]  /*2d10*/  MUFU.EX2 R36, R36 ;  /* 0x0000002400247308 */ /* 0x000fe20000000800 */
[----:B-1----:R-:W-:-:S01]  /*2d20*/  FFMA.FTZ R66, R43, UR6, -R49 ;  /* 0x000000062b427c23 */ /* 0x002fc20008010831 */
[----:B------:R-:W-:Y:S02]  /*2d30*/  FMNMX.FTZ R63, R25, R60, !PT ;  /* 0x0000003c193f7209 */ /* 0x000fe40007810000 */
[----:B------:R-:W-:Y:S01]  /*2d40*/  FSEL R43, R78, -INF , P6 ;  /* 0xff8000004e2b7808 */ /* 0x000fe20003000000 */
[--C-:B------:R-:W-:Y:S01]  /*2d50*/  FFMA.FTZ R78, R73, UR6, -R49.reuse ;  /* 0x00000006494e7c23 */ /* 0x100fe20008010831 */
[----:B------:R-:W-:Y:S01]  /*2d60*/  FMNMX.FTZ R60, R26, R63, !PT ;  /* 0x0000003f1a3c7209 */ /* 0x000fe20007810000 */
[--C-:B------:R-:W-:Y:S01]  /*2d70*/  FFMA.FTZ R73, R74, UR6, -R49.reuse ;  /* 0x000000064a497c23 */ /* 0x100fe20008010831 */
[----:B------:R-:W-:-:S01]  /*2d80*/  FFMA.FTZ R74, R76, UR6, -R49 ;  /* 0x000000064c4a7c23 */ /* 0x000fc20008010831 */
[----:B------:R-:W-:Y:S01]  /*2d90*/  MUFU.EX2 R37, R37 ;  /* 0x0000002500257308 */ /* 0x000fe20000000800 */
[----:B------:R-:W-:Y:S01]  /*2da0*/  FMNMX.FTZ R63, R41, R60, !PT ;  /* 0x0000003c293f7209 */ /* 0x000fe20007810000 */
[----:B------:R-:W-:-:S03]  /*2db0*/  FFMA.FTZ R49, R80, UR6, -R49 ;  /* 0x0000000650317c23 */ /* 0x000fc60008010831 */
[----:B------:R-:W-:-:S03]  /*2dc0*/  FMNMX.FTZ R60, R44, R63, !PT ;  /* 0x0000003f2c3c7209 */ /* 0x000fc60007810000 */
[----:B------:R-:W0:Y:S01]  /*2dd0*/  MUFU.EX2 R40, R40 ;  /* 0x0000002800287308 */ /* 0x000e220000000800 */
[----:B------:R-:W-:-:S04]  /*2de0*/  FMNMX.FTZ R60, R45, R60, !PT ;  /* 0x0000003c2d3c7209 */ /* 0x000fc80007810000 */
[----:B------:R-:W-:-:S03]  /*2df0*/  FMNMX.FTZ R63, R27, R60, !PT ;  /* 0x0000003c1b3f7209 */ /* 0x000fc60007810000 */
[----:B------:R-:W-:Y:S01]  /*2e00*/  MUFU.EX2 R52, R52 ;  /* 0x0000003400347308 */ /* 0x000fe20000000800 */
[----:B------:R-:W-:-:S04]  /*2e10*/  FMNMX.FTZ R60, R28, R63, !PT ;  /* 0x0000003f1c3c7209 */ /* 0x000fc80007810000 */
[----:B------:R-:W-:-:S03]  /*2e20*/  FMNMX.FTZ R63, R29, R60, !PT ;  /* 0x0000003c1d3f7209 */ /* 0x000fc60007810000 */
[----:B------:R-:W1:Y:S01]  /*2e30*/  MUFU.EX2 R56, R56 ;  /* 0x0000003800387308 */ /* 0x000e620000000800 */
[----:B------:R-:W-:Y:S02]  /*2e40*/  FMNMX.FTZ R60, R30, R63, !PT ;  /* 0x0000003f1e3c7209 */ /* 0x000fe40007810000 */
[----:B0-----:R-:W-:Y:S02]  /*2e50*/  F2FP.SATFINITE.E4M3.F32.PACK_AB_MERGE_C R148, R40, R37, RZ ;  /* 0x000000252894723e */ /* 0x001fe400048070ff */
[----:B------:R-:W-:Y:S02]  /*2e60*/  FMNMX.FTZ R63, R31, R60, !PT ;  /* 0x0000003c1f3f7209 */ /* 0x000fe40007810000 */
[----:B------:R-:W-:Y:S01]  /*2e70*/  F2FP.SATFINITE.E4M3.F32.PACK_AB_MERGE_C R148, R36, R33, R148 ;  /* 0x000000212494723e */ /* 0x000fe20004807094 */
[----:B------:R0:W-:Y:S01]  /*2e80*/  MUFU.EX2 R60, R66 ;  /* 0x00000042003c7308 */ /* 0x0001e20000000800 */
[----:B------:R-:W-:Y:S02]  /*2e90*/  FMNMX.FTZ R62, R32, R63, !PT ;  /* 0x0000003f203e7209 */ /* 0x000fe40007810000 */
[----:B------:R-:W-:-:S02]  /*2ea0*/  FSEL R63, R79, -INF , P5 ;  /* 0xff8000004f3f7808 */ /* 0x000fc40002800000 */
[----:B------:R-:W-:-:S03]  /*2eb0*/  FMNMX.FTZ R62, R43, R62, !PT ;  /* 0x0000003e2b3e7209 */ /* 0x000fc60007810000 */
[----:B------:R-:W-:Y:S01]  /*2ec0*/  MUFU.EX2 R58, R58 ;  /* 0x0000003a003a7308 */ /* 0x000fe20000000800 */
[----:B------:R-:W-:Y:S02]  /*2ed0*/  FMNMX.FTZ R69, R63, R62, !PT ;  /* 0x0000003e3f457209 */ /* 0x000fe40007810000 */
[----:B0-----:R-:W-:Y:S02]  /*2ee0*/  FSEL R66, R86, -INF , P2 ;  /* 0xff80000056427808 */ /* 0x001fe40001000000 */
[----:B------:R-:W-:Y:S02]  /*2ef0*/  FMNMX.FTZ R69, R42, R69, !PT ;  /* 0x000000452a457209 */ /* 0x000fe40007810000 */
[----:B-1----:R-:W-:Y:S01]  /*2f00*/  F2FP.SATFINITE.E4M3.F32.PACK_AB_MERGE_C R150, R56, R55, RZ ;  /* 0x000000373896723e */ /* 0x002fe200048070ff */
[----:B------:R-:W-:Y:S01]  /*2f10*/  MUFU.EX2 R35, R35 ;  /* 0x0000002300237308 */ /* 0x000fe20000000800 */
[----:B------:R-:W-:Y:S02]  /*2f20*/  FMNMX.FTZ R77, R64, R69, !PT ;  /* 0x00000045404d7209 */ /* 0x000fe40007810000 */
[----:B------:R-:W-:-:S02]  /*2f30*/  FSEL R69, R87, -INF , P1 ;  /* 0xff80000057457808 */ /* 0x000fc40000800000 */
[----:B------:R-:W-:Y:S02]  /*2f40*/  FMNMX.FTZ R62, R66, R77, !PT ;  /* 0x0000004d423e7209 */ /* 0x000fe40007810000 */
[----:B------:R-:W-:Y:S01]  /*2f50*/  F2FP.SATFINITE.E4M3.F32.PACK_AB_MERGE_C R150, R53, R52, R150 ;  /* 0x000000343596723e */ /* 0x000fe20004807096 */
[----:B------:R-:W0:Y:S01]  /*2f60*/  MUFU.EX2 R34, R34 ;  /* 0x0000002200227308 */ /* 0x000e220000000800 */
[----:B------:R-:W-:-:S05]  /*2f70*/  FMNMX.FTZ R62, R69, R62, !PT ;  /* 0x0000003e453e7209 */ /* 0x000fca0007810000 */
[----:B------:R-:W1:Y:S02]  /*2f80*/  SHFL.BFLY PT, R77, R62, 0x2, 0x1f ;  /* 0x0c401f003e4d7f89 */ /* 0x000e6400000e0000 */
[----:B------:R-:W-:Y:S08]  /*2f90*/  MUFU.EX2 R38, R38 ;  /* 0x0000002600267308 */ /* 0x000ff00000000800 */
[----:B------:R-:W-:Y:S01]  /*2fa0*/  MUFU.EX2 R39, R39 ;  /* 0x0000002700277308 */ /* 0x000fe20000000800 */
[----:B0-----:R-:W-:-:S04]  /*2fb0*/  F2FP.SATFINITE.E4M3.F32.PACK_AB_MERGE_C R136, R34, R35, RZ ;  /* 0x000000232288723e */ /* 0x001fc800048070ff */
[----:B------:R-:W-:-:S03]  /*2fc0*/  F2FP.SATFINITE.E4M3.F32.PACK_AB_MERGE_C R136, R58, R57, R136 ;  /* 0x000000393a88723e */ /* 0x000fc60004807088 */
[----:B------:R-:W0:Y:S01]  /*2fd0*/  MUFU.EX2 R65, R65 ;  /* 0x0000004100417308 */ /* 0x000e220000000800 */
[----:B-1----:R-:W-:-:S07]  /*2fe0*/  FMNMX.FTZ R77, R62, R77, !PT ;  /* 0x0000004d3e4d7209 */ /* 0x002fce0007810000 */
[----:B------:R-:W-:Y:S01]  /*2ff0*/  MUFU.EX2 R46, R46 ;  /* 0x0000002e002e7308 */ /* 0x000fe20000000800 */
[----:B------:R-:W1:Y:S07]  /*3000*/  SHFL.BFLY PT, R62, R77, 0x1, 0x1f ;  /* 0x0c201f004d3e7f89 */ /* 0x000e6e00000e0000 */
[----:B------:R-:W-:Y:S01]  /*3010*/  MUFU.EX2 R47, R47 ;  /* 0x0000002f002f7308 */ /* 0x000fe20000000800 */
[----:B0-----:R-:W-:-:S04]  /*3020*/  F2FP.SATFINITE.E4M3.F32.PACK_AB_MERGE_C R138, R65, R60, RZ ;  /* 0x0000003c418a723e */ /* 0x001fc800048070ff */
[----:B------:R-:W-:-:S03]  /*3030*/  F2FP.SATFINITE.E4M3.F32.PACK_AB_MERGE_C R138, R39, R38, R138 ;  /* 0x00000026278a723e */ /* 0x000fc6000480708a */
[----:B------:R-:W-:Y:S08]  /*3040*/  MUFU.EX2 R51, R51 ;  /* 0x0000003300337308 */ /* 0x000ff00000000800 */
[----:B------:R-:W-:Y:S01]  /*3050*/  MUFU.EX2 R72, R72 ;  /* 0x0000004800487308 */ /* 0x000fe20000000800 */
[----:B-1----:R-:W-:-:S04]  /*3060*/  FMNMX.FTZ R62, R77, R62, !PT ;  /* 0x0000003e4d3e7209 */ /* 0x002fc80007810000 */
        /* <DEDUP_REMOVED lines=44> */
[----:B--2---:R-:W-:-:S01]  /*3330*/  FADD.FTZ R21, R77, R26 ;  /* 0x0000001a4d157221 */ /* 0x004fc20000010000 */
[----:B------:R-:W-:-:S04]  /*3340*/  F2FP.SATFINITE.E4M3.F32.PACK_AB_MERGE_C R76, R77, R76, RZ ;  /* 0x0000004c4d4c723e */ /* 0x000fc800048070ff */
[----:B------:R-:W-:Y:S02]  /*3350*/  F2FP.SATFINITE.E4M3.F32.PACK_AB_MERGE_C R149, R5, R4, R76 ;  /* 0x000000040595723e */ /* 0x000fe4000480704c */
[----:B------:R2:W-:Y:S01]  /*3360*/  MUFU.EX2 R80, R15 ;  /* 0x0000000f00507308 */ /* 0x0005e20000000800 */
[----:B0-----:R-:W-:-:S07]  /*3370*/  FADD.FTZ R82, R6, R21 ;  /* 0x0000001506527221 */ /* 0x001fce0000010000 */
[----:B------:R-:W0:Y:S01]  /*3380*/  MUFU.EX2 R10, R10 ;  /* 0x0000000a000a7308 */ /* 0x000e220000000800 */
[----:B--2---:R-:W-:-:S01]  /*3390*/  FFMA.FTZ R15, R41, UR6, -R75 ;  /* 0x00000006290f7c23 */ /* 0x004fc2000801084b */
[----:B------:R-:W-:Y:S01]  /*33a0*/  FADD.FTZ R41, R37, R20 ;  /* 0x0000001425297221 */ /* 0x000fe20000010000 */
[----:B-1----:R-:W-:-:S01]  /*33b0*/  FADD.FTZ R21, R7, R82 ;  /* 0x0000005207157221 */ /* 0x002fc20000010000 */
[----:B------:R-:W-:Y:S02]  /*33c0*/  FFMA.FTZ R20, R27, UR6, -R75 ;  /* 0x000000061b147c23 */ /* 0x000fe4000801084b */
[----:B------:R-:W-:-:S02]  /*33d0*/  FADD.FTZ R41, R40, R41 ;  /* 0x0000002928297221 */ /* 0x000fc40000010000 */
[----:B------:R-:W1:Y:S02]  /*33e0*/  MUFU.EX2 R11, R11 ;  /* 0x0000000b000b7308 */ /* 0x000e640000000800 */
[----:B------:R-:W-:-:S04]  /*33f0*/  FADD.FTZ R26, R52, R41 ;  /* 0x00000029341a7221 */ /* 0x000fc80000010000 */
[----:B------:R-:W-:Y:S02]  /*3400*/  FADD.FTZ R26, R53, R26 ;  /* 0x0000001a351a7221 */ /* 0x000fe40000010000 */
[----:B------:R-:W2:Y:S02]  /*3410*/  MUFU.EX2 R8, R8 ;  /* 0x0000000800087308 */ /* 0x000ea40000000800 */
[----:B------:R-:W-:-:S01]  /*3420*/  FADD.FTZ R27, R55, R26 ;  /* 0x0000001a371b7221 */ /* 0x000fc20000010000 */
[----:B0-----:R-:W-:Y:S01]  /*3430*/  FADD.FTZ R26, R10, R21 ;  /* 0x000000150a1a7221 */ /* 0x001fe20000010000 */
[----:B------:R-:W-:-:S02]  /*3440*/  FFMA.FTZ R21, R31, UR6, -R75 ;  /* 0x000000061f157c23 */ /* 0x000fc4000801084b */
        /* <DEDUP_REMOVED lines=8> */
[----:B------:R-:W0:Y:S08]  /*34d0*/  MUFU.EX2 R13, R13 ;  /* 0x0000000d000d7308 */ /* 0x000e300000000800 */
[----:B------:R3:W-:Y:S08]  /*34e0*/  MUFU.EX2 R3, R28 ;  /* 0x0000001c00037308 */ /* 0x0007f00000000800 */
[----:B------:R-:W4:Y:S01]  /*34f0*/  MUFU.EX2 R24, R24 ;  /* 0x0000001800187308 */ /* 0x000f220000000800 */
[----:B---3--:R-:W-:-:S01]  /*3500*/  FADD.FTZ R28, R58, R31 ;  /* 0x0000001f3a1c7221 */ /* 0x008fc20000010000 */
[----:B-1----:R-:W-:Y:S01]  /*3510*/  FADD.FTZ R31, R79, R26 ;  /* 0x0000001a4f1f7221 */ /* 0x002fe20000010000 */
[----:B------:R-:W-:-:S02]  /*3520*/  F2FP.SATFINITE.E4M3.F32.PACK_AB_MERGE_C R79, R80, R79, RZ ;  /* 0x0000004f504f723e */ /* 0x000fc400048070ff */
[----:B------:R-:W-:Y:S01]  /*3530*/  FADD.FTZ R27, R35, R28 ;  /* 0x0000001c231b7221 */ /* 0x000fe20000010000 */
[----:B------:R-:W-:-:S01]  /*3540*/  FADD.FTZ R31, R80, R31 ;  /* 0x0000001f501f7221 */ /* 0x000fc20000010000 */
[----:B------:R-:W-:Y:S01]  /*3550*/  F2FP.SATFINITE.E4M3.F32.PACK_AB_MERGE_C R137, R9, R8, R79 ;  /* 0x000000080989723e */ /* 0x000fe2000480704f */
[----:B------:R-:W1:Y:S01]  /*3560*/  MUFU.EX2 R25, R25 ;  /* 0x0000001900197308 */ /* 0x000e620000000800 */
[----:B------:R-:W-:-:S01]  /*3570*/  FADD.FTZ R27, R34, R27 ;  /* 0x0000001b221b7221 */ /* 0x000fc20000010000 */
[----:B--2---:R-:W-:-:S03]  /*3580*/  FADD.FTZ R28, R12, R31 ;  /* 0x0000001f0c1c7221 */ /* 0x004fc60000010000 */
[----:B------:R-:W-:Y:S01]  /*3590*/  FADD.FTZ R26, R38, R27 ;  /* 0x0000001b261a7221 */ /* 0x000fe20000010000 */
[----:B0-----:R-:W-:-:S02]  /*35a0*/  FADD.FTZ R31, R13, R28 ;  /* 0x0000001c0d1f7221 */ /* 0x001fc40000010000 */
[----:B------:R-:W0:Y:S01]  /*35b0*/  MUFU.EX2 R14, R14 ;  /* 0x0000000e000e7308 */ /* 0x000e220000000800 */
[----:B------:R-:W-:-:S01]  /*35c0*/  FADD.FTZ R27, R39, R26 ;  /* 0x0000001a271b7221 */ /* 0x000fc20000010000 */
[----:B----4-:R-:W-:-:S03]  /*35d0*/  FADD.FTZ R28, R24, R31 ;  /* 0x0000001f181c7221 */ /* 0x010fc60000010000 */
[----:B------:R-:W-:-:S03]  /*35e0*/  FADD.FTZ R26, R60, R27 ;  /* 0x0000001b3c1a7221 */ /* 0x000fc60000010000 */
[----:B------:R-:W2:Y:S01]  /*35f0*/  MUFU.EX2 R15, R15 ;  /* 0x0000000f000f7308 */ /* 0x000ea20000000800 */
[----:B------:R-:W-:-:S01]  /*3600*/  FADD.FTZ R65, R65, R26 ;  /* 0x0000001a41417221 */ /* 0x000fc20000010000 */
[----:B-1----:R-:W-:Y:S01]  /*3610*/  FADD.FTZ R27, R25, R28 ;  /* 0x0000001c191b7221 */ /* 0x002fe20000010000 */
[----:B------:R-:W-:Y:S02]  /*3620*/  F2FP.SATFINITE.E4M3.F32.PACK_AB_MERGE_C R28, R11, R10, RZ ;  /* 0x0000000a0b1c723e */ /* 0x000fe400048070ff */
[----:B------:R-:W-:Y:S01]  /*3630*/  FADD.FTZ R26, R46, R65 ;  /* 0x000000412e1a7221 */ /* 0x000fe20000010000 */
[----:B------:R-:W-:Y:S02]  /*3640*/  F2FP.SATFINITE.E4M3.F32.PACK_AB_MERGE_C R31, R25, R24, RZ ;  /* 0x00000018191f723e */ /* 0x000fe400048070ff */
[----:B------:R-:W1:Y:S01]  /*3650*/  MUFU.EX2 R44, R44 ;  /* 0x0000002c002c7308 */ /* 0x000e620000000800 */
[----:B0-----:R-:W-:-:S01]  /*3660*/  FADD.FTZ R10, R14, R27 ;  /* 0x0000001b0e0a7221 */ /* 0x001fc20000010000 */
[----:B------:R-:W-:Y:S01]  /*3670*/  FADD.FTZ R26, R47, R26 ;  /* 0x0000001a2f1a7221 */ /* 0x000fe20000010000 */
[----:B------:R-:W-:-:S02]  /*3680*/  F2FP.SATFINITE.E4M3.F32.PACK_AB_MERGE_C R151, R7, R6, R28 ;  /* 0x000000060797723e */ /* 0x000fc4000480701c */
[----:B------:R-:W-:Y:S01]  /*3690*/  F2FP.SATFINITE.E4M3.F32.PACK_AB_MERGE_C R139, R13, R12, R31 ;  /* 0x0000000c0d8b723e */ /* 0x000fe2000480701f */
[----:B------:R-:W-:-:S01]  /*36a0*/  FADD.FTZ R25, R51, R26 ;  /* 0x0000001a33197221 */ /* 0x000fc20000010000 */
        /* <DEDUP_REMOVED lines=8> */
[C---:B0-----:R-:W-:Y:S01]  /*3730*/  F2FP.SATFINITE.E4M3.F32.PACK_AB_MERGE_C R44, R45.reuse, R44, RZ ;  /* 0x0000002c2d2c723e */ /* 0x041fe200048070ff */
[----:B------:R-:W-:Y:S01]  /*3740*/  FADD.FTZ R45, R45, R24 ;  /* 0x000000182d2d7221 */ /* 0x000fe20000010000 */
[----:B------:R-:W-:-:S02]  /*3750*/  FADD.FTZ R24, R50, R25 ;  /* 0x0000001932187221 */ /* 0x000fc40000010000 */
[----:B------:R-:W-:Y:S02]  /*3760*/  F2FP.SATFINITE.E4M3.F32.PACK_AB_MERGE_C R141, R15, R14, R44 ;  /* 0x0000000e0f8d723e */ /* 0x000fe4000480702c */
[----:B------:R-:W-:-:S01]  /*3770*/  FADD.FTZ R24, R59, R24 ;  /* 0x000000183b187221 */ /* 0x000fc20000010000 */
[----:B------:R-:W0:Y:S01]  /*3780*/  MUFU.EX2 R29, R29 ;  /* 0x0000001d001d7308 */ /* 0x000e220000000800 */
[----:B--2---:R-:W-:-:S04]  /*3790*/  FADD.FTZ R26, R20, R45 ;  /* 0x0000002d141a7221 */ /* 0x004fc80000010000 */
[----:B------:R-:W-:-:S03]  /*37a0*/  FADD.FTZ R26, R3, R26 ;  /* 0x0000001a031a7221 */ /* 0x000fc60000010000 */
[----:B------:R-:W2:Y:S01]  /*37b0*/  MUFU.EX2 R68, R68 ;  /* 0x0000004400447308 */ /* 0x000ea20000000800 */
[----:B-1----:R-:W-:-:S07]  /*37c0*/  FADD.FTZ R25, R61, R24 ;  /* 0x000000183d197221 */ /* 0x002fce0000010000 */
[----:B------:R-:W1:Y:S01]  /*37d0*/  MUFU.EX2 R30, R30 ;  /* 0x0000001e001e7308 */ /* 0x000e620000000800 */
[----:B0-----:R-:W-:-:S07]  /*37e0*/  FADD.FTZ R27, R29, R26 ;  /* 0x0000001a1d1b7221 */ /* 0x001fce0000010000 */
[----:B------:R-:W-:Y:S01]  /*37f0*/  MUFU.EX2 R71, R71 ;  /* 0x0000004700477308 */ /* 0x000fe20000000800 */
[C---:B--2---:R-:W-:Y:S01]  /*3800*/  F2FP.SATFINITE.E4M3.F32.PACK_AB_MERGE_C R61, R68.reuse, R61, RZ ;  /* 0x0000003d443d723e */ /* 0x044fe200048070ff */
[----:B------:R-:W-:-:S03]  /*3810*/  FADD.FTZ R68, R68, R25 ;  /* 0x0000001944447221 */ /* 0x000fc60000010000 */
[----:B------:R-:W-:-:S03]  /*3820*/  F2FP.SATFINITE.E4M3.F32.PACK_AB_MERGE_C R142, R59, R50, R61 ;  /* 0x000000323b8e723e */ /* 0x000fc6000480703d */
[----:B------:R-:W0:Y:S01]  /*3830*/  MUFU.EX2 R78, R78 ;  /* 0x0000004e004e7308 */ /* 0x000e220000000800 */
[C---:B-1----:R-:W-:Y:S01]  /*3840*/  F2FP.SATFINITE.E4M3.F32.PACK_AB_MERGE_C R29, R30.reuse, R29, RZ ;  /* 0x0000001d1e1d723e */ /* 0x042fe200048070ff */
[----:B------:R-:W-:-:S03]  /*3850*/  FADD.FTZ R30, R30, R27 ;  /* 0x0000001b1e1e7221 */ /* 0x000fc60000010000 */
[----:B------:R-:W-:-:S03]  /*3860*/  F2FP.SATFINITE.E4M3.F32.PACK_AB_MERGE_C R143, R3, R20, R29 ;  /* 0x00000014038f723e */ /* 0x000fc6000480701d */
[----:B------:R-:W1:Y:S08]  /*3870*/  MUFU.EX2 R67, R67 ;  /* 0x0000004300437308 */ /* 0x000e700000000800 */
        /* <DEDUP_REMOVED lines=24> */
[----:B------:R-:W2:Y:S01]  /*3a00*/  MUFU.EX2 R11, R64 ;  /* 0x00000040000b7308 */ /* 0x000ea20000000800 */
[----:B0-----:R-:W-:-:S07]  /*3a10*/  F2FP.SATFINITE.E4M3.F32.PACK_AB_MERGE_C R6, R49, R48, RZ ;  /* 0x000000303106723e */ /* 0x001fce00048070ff */
[----:B------:R-:W0:Y:S01]  /*3a20*/  MUFU.EX2 R66, R66 ;  /* 0x0000004200427308 */ /* 0x000e220000000800 */
[----:B-1----:R-:W-:-:S01]  /*3a30*/  FADD.FTZ R7, R74, R7 ;  /* 0x000000074a077221 */ /* 0x002fc20000010000 */
[----:B------:R-:W-:-:S06]  /*3a40*/  F2FP.SATFINITE.E4M3.F32.PACK_AB_MERGE_C R146, R74, R73, R6 ;  /* 0x000000494a92723e */ /* 0x000fcc0004807006 */
[----:B------:R-:W1:Y:S01]  /*3a50*/  MUFU.EX2 R69, R69 ;  /* 0x0000004500457308 */ /* 0x000e620000000800 */
[----:B--2---:R-:W-:-:S01]  /*3a60*/  FADD.FTZ R5, R11, R4 ;  /* 0x000000040b057221 */ /* 0x004fc20000010000 */
[----:B------:R-:W-:-:S04]  /*3a70*/  FADD.FTZ R4, R48, R7 ;  /* 0x0000000730047221 */ /* 0x000fc80000010000 */
[----:B------:R-:W-:Y:S01]  /*3a80*/  FADD.FTZ R4, R49, R4 ;  /* 0x0000000431047221 */ /* 0x000fe20000010000 */
[----:B0-----:R-:W-:-:S01]  /*3a90*/  FADD.FTZ R6, R66, R5 ;  /* 0x0000000542067221 */ /* 0x001fc20000010000 */
[----:B-1----:R-:W-:-:S03]  /*3aa0*/  F2FP.SATFINITE.E4M3.F32.PACK_AB_MERGE_C R3, R69, R66, RZ ;  /* 0x000000424503723e */ /* 0x002fc600048070ff */
[----:B------:R-:W-:Y:S01]  /*3ab0*/  FADD.FTZ R6, R69, R6 ;  /* 0x0000000645067221 */ /* 0x000fe20000010000 */
[----:B------:R-:W-:Y:S01]  /*3ac0*/  F2FP.SATFINITE.E4M3.F32.PACK_AB_MERGE_C R147, R11, R42, R3 ;  /* 0x0000002a0b93723e */ /* 0x000fe20004807003 */
        /* <DEDUP_REMOVED lines=31> */
.L_x_10523:
[----:B------:R-:W-:-:S04]  /*3cc0*/  UISETP.NE.AND UP0, UPT, UR20, 0x1, UPT ;  /* 0x000000011400788c */ /* 0x000fc8000bf05270 */
[----:B------:R-:W-:-:S04]  /*3cd0*/  USEL UR39, URZ, 0x1, UP0 ;  /* 0x000000013f277887 */ /* 0x000fc80008000000 */
[----:B------:R-:W-:Y:S01]  /*3ce0*/  ULOP3.LUT UR39, UR19, UR39, URZ, 0x3c, !UPT ;  /* 0x0000002713277292 */ /* 0x000fe2000f8e3c3f */
[----:B------:R-:W-:Y:S11]  /*3cf0*/  @!P0 BRA `(.L_x_10513) ;  /* 0x0000000000048947 */ /* 0x000ff60003800000 */
[----:B------:R-:W-:Y:S01]  /*3d00*/  BPT.TRAP 0x1 ;  /* 0x000000040000795c */ /* 0x000fe20000300000 */
.L_x_10513:
        /* <DEDUP_REMOVED lines=12> */
.L_x_10514:
[----:B-1----:R-:W-:Y:S05]  /*3dd0*/  @P1 BRA `(.L_x_10515) ;  /* 0x0000000000081947 */ /* 0x002fea0003800000 */
[----:B------:R-:W1:Y:S02]  /*3de0*/  SYNCS.PHASECHK.TRANS64.TRYWAIT P1, [UR21+0x19c30], R7 ;  /* 0x019c3007ff0075a7 */ /* 0x000e640008020155 */
[----:B-1----:R-:W-:Y:S05]  /*3df0*/  @!P1 BRA `(.L_x_10516) ;  /* 0x0000007c00f49947 */ /* 0x002fea0003800000 */
.L_x_10515:
[----:B------:R-:W-:Y:S01]  /*3e00*/  UIMAD UR6, UR40, 0x300, UR16 ;  /* 0x00000300280678a4 */ /* 0x000fe2000f8e0210 */
[----:B------:R-:W-:Y:S01]  /*3e10*/  WARPGROUP.ARRIVE ;  /* 0x00000000000079c5 */ /* 0x000fe20000000000 */
[----:B------:R-:W-:Y:S01]  /*3e20*/  UMOV UR7, 0xc0000010 ;  /* 0xc000001000077882 */ /* 0x000fe20000000000 */
[----:B------:R-:W-:Y:S01]  /*3e30*/  UMOV UR11, 0xc0000010 ;  /* 0xc0000010000b7882 */ /* 0x000fe20000000000 */
[----:B------:R-:W-:Y:S02]  /*3e40*/  UIADD3 UR10, UR6, 0x100, URZ ;  /* 0x00000100060a7890 */ /* 0x000fe4000fffe03f */
[----:B------:R-:W-:Y:S01]  /*3e50*/  UIADD3 UR14, UR6, 0x200, URZ ;  /* 0x00000200060e7890 */ /* 0x000fe2000fffe03f */
[----:B------:R-:W-:Y:S02]  /*3e60*/  UMOV UR15, 0xc0000010 ;  /* 0xc0000010000f7882 */ /* 0x000fe40000000000 */
[----:B------:R-:W-:Y:S03]  /*3e70*/  QGMMA.64x128x32.F32.E4M3.E4M3 R24, gdesc[UR4], RZ, !UPT, gsb0 ;  /* 0x01e00000041879f3 */ /* 0x000fe6000c0008ff */
[----:B------:R-:W-:-:S02]  /*3e80*/  WARPGROUP.DEPBAR.LE gsb0, 0x0 ;  /* 0x00008000000079c5 */ /* 0x000fc40000010000 */
        /* <DEDUP_REMOVED lines=8> */
.L_x_10517:
[----:B------:R-:W-:Y:S01]  /*3f10*/  ULEA UR11, UR20, UR22, 0x3 ;  /* 0x00000016140b7291 */ /* 0x000fe2000f8e183f */
[----:B01----:R-:W-:-:S05]  /*3f20*/  IMAD.U32 R7, RZ, RZ, UR19 ;  /* 0x00000013ff077e24 */ /* 0x003fca000f8e00ff */
[----:B------:R-:W-:-:S04]  /*3f30*/  SHF.L.U32 R7, R7, 0x1f, RZ ;  /* 0x0000001f07077819 */ /* 0x000fc800000006ff */
[----:B------:R0:W1:Y:S01]  /*3f40*/  SYNCS.PHASECHK.TRANS64.TRYWAIT P1, [UR11+0x19c50], R7 ;  /* 0x019c5007ff0075a7 */ /* 0x000062000802014b */
[----:B------:R-:W-:Y:S05]  /*3f50*/  @!P0 BRA `(.L_x_10518) ;  /* 0x0000000000048947 */ /* 0x000fea0003800000 */
[----:B------:R-:W-:Y:S01]  /*3f60*/  BPT.TRAP 0x1 ;  /* 0x000000040000795c */ /* 0x000fe20000300000 */
.L_x_10518:
[----:B-1----:R-:W-:Y:S05]  /*3f70*/  @P1 BRA `(.L_x_10519) ;  /* 0x0000000000081947 */ /* 0x002fea0003800000 */
[----:B------:R-:W1:Y:S02]  /*3f80*/  SYNCS.PHASECHK.TRANS64.TRYWAIT P1, [UR11+0x19c50], R7 ;  /* 0x019c5007ff0075a7 */ /* 0x000e64000802014b */
[----:B-1----:R-:W-:Y:S05]  /*3f90*/  @!P1 BRA `(.L_x_10520) ;  /* 0x0000007c00a49947 */ /* 0x002fea0003800000 */
.L_x_10519:
[----:B------:R-:W-:Y:S01]  /*3fa0*/  UIADD3 UR6, UR22, 0x3000, URZ ;  /* 0x0000300016067890 */ /* 0x000fe2000fffe03f */
[----:B------:R-:W-:Y:S01]  /*3fb0*/  WARPGROUP.ARRIVE ;  /* 0x00000000000079c5 */ /* 0x000fe20000000000 */
[----:B------:R-:W-:Y:S02]  /*3fc0*/  UMOV UR7, 0x40000040 ;  /* 0x4000004000077882 */ /* 0x000fe40000000000 */
[----:B------:R-:W-:-:S04]  /*3fd0*/  USHF.R.U32.HI UR6, URZ, 0x4, UR6 ;  /* 0x000000043f067899 */ /* 0x000fc80008011606 */
[----:B------:R-:W-:-:S04]  /*3fe0*/  ULOP3.LUT UR6, UR6, 0x3fff, URZ, 0xc0, !UPT ;  /* 0x00003fff06067892 */ /* 0x000fc8000f8ec03f */
[----:B------:R-:W-:-:S04]  /*3ff0*/  ULOP3.LUT UR6, UR6, 0x10000, URZ, 0xfc, !UPT ;  /* 0x0001000006067892 */ /* 0x000fc8000f8efc3f */
[----:B------:R-:W-:-:S07]  /*4000*/  UIMAD UR10, UR20, 0x300, UR6 ;  /* 0x00000300140a78a4 */ /* 0x000fce000f8e0206 */
[----:B------:R-:W-:Y:S02]  /*4010*/  UMOV UR6, UR10 ;  /* 0x0000000a00067c82 */ /* 0x000fe40008000000 */
[----:B------:R-:W-:Y:S01]  /*4020*/  QGMMA.64x96x32.F32.E4M3.E4M3 R88, R148, gdesc[UR4], R88, gsb0 ;  /* 0x0160000494587df3 */ /* 0x000fe20008000858 */
[----:B------:R-:W-:Y:S01]  /*4030*/  UIADD3 UR6, UR10, 0x2, URZ ;  /* 0x000000020a067890 */ /* 0x000fe2000fffe03f */
[----:B------:R-:W-:Y:S01]  /*4040*/  UMOV UR7, 0x40000040 ;  /* 0x4000004000077882 */ /* 0x000fe20000000000 */
[----:B------:R-:W-:Y:S02]  /*4050*/  WARPGROUP.DEPBAR.LE gsb0, 0x0 ;  /* 0x00008000000079c5 */ /* 0x000fe40000010000 */
[----:B------:R-:W-:-:S06]  /*4060*/  WARPGROUP.ARRIVE ;  /* 0x00000000000079c5 */ /* 0x000fcc0000000000 */
        /* <DEDUP_REMOVED lines=10> */
[----:B------:R-:W-:Y:S03]  /*4110*/  QGMMA.64x96x32.F32.E4M3.E4M3 R88, R144, gdesc[UR4], R88, gsb0 ;  /* 0x0160000490587df3 */ /* 0x000fe60008000858 */
[----:B------:R-:W-:Y:S02]  /*4120*/  WARPGROUP.DEPBAR.LE gsb0, 0x0 ;  /* 0x00008000000079c5 */ /* 0x000fe40000010000 */
[----:B------:R-:W-:Y:S05]  /*4130*/  @!P0 BRA `(.L_x_10521) ;  /* 0x0000000000048947 */ /* 0x000fea0003800000 */
[----:B------:R-:W-:Y:S01]  /*4140*/  BPT.TRAP 0x1 ;  /* 0x000000040000795c */ /* 0x000fe20000300000 */
.L_x_10521:
[C---:B-1----:R-:W-:Y:S01]  /*4150*/  FMUL.FTZ R8, R0.reuse, R24 ;  /* 0x0000001800087220 */ /* 0x042fe20000410000 */
        /* <DEDUP_REMOVED lines=72> */
[----:B------:R-:W-:Y:S01]  /*45e0*/  FMUL.FTZ R76, R0, R85 ;  /* 0x00000055004c7220 */ /* 0x000fe20000410000 */
[----:B------:R-:W-:Y:S01]  /*45f0*/  UMOV UR6, UR17 ;  /* 0x0000001100067c82 */ /* 0x000fe20008000000 */
[----:B------:R-:W-:-:S03]  /*4600*/  UIADD3 UR7, UR21, 0x19c40, URZ ;  /* 0x00019c4015077890 */ /* 0x000fc6000fffe03f */
        /* <DEDUP_REMOVED lines=118> */
[----:B------:R-:W1:Y:S01]  /*4d70*/  SHFL.BFLY PT, R54, R79, 0x2, 0x1f ;  /* 0x0c401f004f367f89 */ /* 0x000e6200000e0000 */
[----:B--2---:R-:W-:-:S04]  /*4d80*/  FMNMX.FTZ R81, R77, R62, !PT ;  /* 0x0000003e4d517209 */ /* 0x004fc80007810000 */
[----:B0-----:R-:W-:-:S05]  /*4d90*/  FMNMX.FTZ R81, R78, R81, !PT ;  /* 0x000000514e517209 */ /* 0x001fca0007810000 */
[----:B------:R-:W0:Y:S01]  /*4da0*/  SHFL.BFLY PT, R62, R81, 0x2, 0x1f ;  /* 0x0c401f00513e7f89 */ /* 0x000e2200000e0000 */
[----:B-1----:R-:W-:-:S05]  /*4db0*/  FMNMX.FTZ R80, R79, R54, !PT ;  /* 0x000000364f507209 */ /* 0x002fca0007810000 */
[----:B------:R-:W1:Y:S01]  /*4dc0*/  SHFL.BFLY PT, R83, R80, 0x1, 0x1f ;  /* 0x0c201f0050537f89 */ /* 0x000e6200000e0000 */
[----:B0-----:R-:W-:-:S05]  /*4dd0*/  FMNMX.FTZ R82, R81, R62, !PT ;  /* 0x0000003e51527209 */ /* 0x001fca0007810000 */
[----:B------:R-:W0:Y:S01]  /*4de0*/  SHFL.BFLY PT, R85, R82, 0x1, 0x1f ;  /* 0x0c201f0052557f89 */ /* 0x000e2200000e0000 */
[----:B-1----:R-:W-:Y:S01]  /*4df0*/  FMNMX.FTZ R54, R80, R83, !PT ;  /* 0x0000005350367209 */ /* 0x002fe20007810000 */
[----:B------:R-:W-:-:S04]  /*4e00*/  IMAD.U32 R83, RZ, RZ, UR6 ;  /* 0x00000006ff537e24 */ /* 0x000fc8000f8e00ff */
[C---:B------:R-:W-:Y:S01]  /*4e10*/  FFMA.FTZ R80, R54.reuse, R83, -8 ;  /* 0xc100000036507423 */ /* 0x040fe20000010053 */
[----:B------:R-:W-:-:S03]  /*4e20*/  FADD.FTZ R3, -R54, R3 ;  /* 0x0000000336037221 */ /* 0x000fc60000010100 */
[--C-:B------:R-:W-:Y:S01]  /*4e30*/  FFMA.FTZ R8, R8, UR6, -R80.reuse ;  /* 0x0000000608087c23 */ /* 0x100fe20008010850 */
[----:B------:R-:W-:Y:S01]  /*4e40*/  FMUL.FTZ R79, R3, UR6 ;  /* 0x00000006034f7c20 */ /* 0x000fe20008410000 */
[--C-:B------:R-:W-:Y:S01]  /*4e50*/  FFMA.FTZ R7, R7, UR6, -R80.reuse ;  /* 0x0000000607077c23 */ /* 0x100fe20008010850 */
[----:B------:R-:W-:-:S01]  /*4e60*/  FFMA.FTZ R11, R11, UR6, -R80 ;  /* 0x000000060b0b7c23 */ /* 0x000fc20008010850 */
[--C-:B------:R-:W-:Y:S01]  /*4e70*/  FFMA.FTZ R12, R12, UR6, -R80.reuse ;  /* 0x000000060c0c7c23 */ /* 0x100fe20008010850 */
[----:B------:R-:W-:-:S01]  /*4e80*/  FFMA.FTZ R15, R15, UR6, -R80 ;  /* 0x000000060f0f7c23 */ /* 0x000fc20008010850 */
[----:B------:R-:W-:Y:S01]  /*4e90*/  MUFU.EX2 R8, R8 ;  /* 0x0000000800087308 */ /* 0x000fe20000000800 */
[----:B0-----:R-:W-:Y:S01]  /*4ea0*/  FMNMX.FTZ R62, R82, R85, !PT ;  /* 0x00000055523e7209 */ /* 0x001fe20007810000 */
[--C-:B------:R-:W-:Y:S01]  /*4eb0*/  FFMA.FTZ R82, R55, UR6, -R80.reuse ;  /* 0x0000000637527c23 */ /* 0x100fe20008010850 */
[----:B------:R-:W-:-:S01]  /*4ec0*/  FFMA.FTZ R55, R58, UR6, -R80 ;  /* 0x000000063a377c23 */ /* 0x000fc20008010850 */
[--C-:B------:R-:W-:Y:S01]  /*4ed0*/  FFMA.FTZ R58, R59, UR6, -R80.reuse ;  /* 0x000000063b3a7c23 */ /* 0x100fe20008010850 */
[----:B------:R-:W-:-:S01]  /*4ee0*/  FFMA.FTZ R59, R63, UR6, -R80 ;  /* 0x000000063f3b7c23 */ /* 0x000fc20008010850 */
[--C-:B------:R-:W-:Y:S01]  /*4ef0*/  FFMA.FTZ R63, R67, UR6, -R80.reuse ;  /* 0x00000006433f7c23 */ /* 0x100fe20008010850 */
[----:B------:R-:W-:-:S01]  /*4f00*/  FFMA.FTZ R67, R71, UR6, -R80 ;  /* 0x0000000647437c23 */ /* 0x000fc20008010850 */
[----:B------:R-:W-:Y:S01]  /*4f10*/  FFMA.FTZ R71, R75, UR6, -R80 ;  /* 0x000000064b477c23 */ /* 0x000fe20008010850 */
[----:B------:R-:W-:-:S02]  /*4f20*/  IMAD.U32 R75, RZ, RZ, UR6 ;  /* 0x00000006ff4b7e24 */ /* 0x000fc4000f8e00ff */
[----:B------:R-:W-:Y:S01]  /*4f30*/  FADD.FTZ R3, -R62, R5 ;  /* 0x000000053e037221 */ /* 0x000fe20000010100 */
[----:B------:R-:W-:Y:S01]  /*4f40*/  MUFU.EX2 R7, R7 ;  /* 0x0000000700077308 */ /* 0x000fe20000000800 */
[----:B------:R-:W-:-:S01]  /*4f50*/  FFMA.FTZ R20, R20, UR6, -R80 ;  /* 0x0000000614147c23 */ /* 0x000fc20008010850 */
[----:B------:R-:W-:Y:S01]  /*4f60*/  FFMA.FTZ R75, R62, R75, -8 ;  /* 0xc10000003e4b7423 */ /* 0x000fe2000001004b */
[----:B------:R-:W-:Y:S01]  /*4f70*/  FMUL.FTZ R3, R3, UR6 ;  /* 0x0000000603037c20 */ /* 0x000fe20008410000 */
        /* <DEDUP_REMOVED lines=25> */
[----:B------:R-:W-:-:S01]  /*5110*/  FADD.FTZ R4, R7, R4 ;  /* 0x0000000407047221 */ /* 0x000fc20000010000 */
        /* <DEDUP_REMOVED lines=20> */
[--C-:B------:R-:W-:Y:S01]  /*5260*/  FFMA.FTZ R57, R57, UR6, -R75.reuse ;  /* 0x0000000639397c23 */ /* 0x100fe2000801084b */
[----:B------:R-:W-:-:S01]  /*5270*/  FFMA.FTZ R60, R60, UR6, -R75 ;  /* 0x000000063c3c7c23 */ /* 0x000fc2000801084b */
[--C-:B------:R-:W-:Y:S01]  /*5280*/  FFMA.FTZ R61, R61, UR6, -R75.reuse ;  /* 0x000000063d3d7c23 */ /* 0x100fe2000801084b */
        /* <DEDUP_REMOVED lines=11> */
[----:B------:R-:W2:Y:S01]  /*5340*/  MUFU.EX2 R14, R14 ;  /* 0x0000000e000e7308 */ /* 0x000ea20000000800 */
[----:B-1----:R-:W-:-:S01]  /*5350*/  FADD.FTZ R81, R13, R6 ;  /* 0x000000060d517221 */ /* 0x002fc20000010000 */
[----:B------:R-:W-:Y:S01]  /*5360*/  FFMA.FTZ R77, R77, UR6, -R75 ;  /* 0x000000064d4d7c23 */ /* 0x000fe2000801084b */
[----:B------:R-:W-:-:S01]  /*5370*/  FFMA.FTZ R76, R76, UR6, -R80 ;  /* 0x000000064c4c7c23 */ /* 0x000fc20008010850 */
[----:B------:R-:W-:-:S04]  /*5380*/  FFMA.FTZ R78, R78, UR6, -R75 ;  /* 0x000000064e4e7c23 */ /* 0x000fc8000801084b */
        /* <DEDUP_REMOVED lines=112> */
[----:B-1----:R-:W-:-:S03]  /*5a90*/  FADD.FTZ R4, R76, R75 ;  /* 0x0000004b4c047221 */ /* 0x002fc60000010000 */
[----:B0-----:R-:W-:Y:S01]  /*5aa0*/  FADD.FTZ R6, R78, R79 ;  /* 0x0000004f4e067221 */ /* 0x001fe20000010000 */
[----:B------:R-:W-:Y:S06]  /*5ab0*/  @!P0 BRA `(.L_x_10522) ;  /* 0x0000000000048947 */ /* 0x000fec0003800000 */
[----:B------:R-:W-:Y:S01]  /*5ac0*/  BPT.TRAP 0x1 ;  /* 0x000000040000795c */ /* 0x000fe20000300000 */
.L_x_10522:
[----:B------:R-:W-:Y:S01]  /*5ad0*/  UIADD3 UR7, UR11, 0x19c60, URZ ;  /* 0x00019c600b077890 */ /* 0x000fe2000fffe03f */
[----:B------:R-:W-:Y:S01]  /*5ae0*/  ISETP.LT.AND P1, PT, RZ, UR45, PT ;  /* 0x0000002dff007c0c */ /* 0x000fe2000bf21270 */
[----:B------:R-:W-:Y:S01]  /*5af0*/  UIADD3 UR10, UR45, -0x1, URZ ;  /* 0xffffffff2d0a7890 */ /* 0x000fe2000fffe03f */
[----:B------:R-:W-:Y:S01]  /*5b00*/  F2FP.SATFINITE.E4M3.F32.PACK_AB_MERGE_C R11, R12, R11, RZ ;  /* 0x0000000b0c0b723e */ /* 0x000fe200048070ff */
[----:B------:R-:W-:Y:S01]  /*5b10*/  UPRMT UR7, UR18, 0x654, UR7 ;  /* 0x0000065412077896 */ /* 0x000fe20008000007 */
[----:B------:R-:W-:Y:S01]  /*5b20*/  F2FP.SATFINITE.E4M3.F32.PACK_AB_MERGE_C R13, R14, R13, RZ ;  /* 0x0000000d0e0d723e */ /* 0x000fe200048070ff */
[----:B------:R-:W-:Y:S01]  /*5b30*/  UMOV UR19, UR39 ;  /* 0x0000002700137c82 */ /* 0x000fe20008000000 */
[----:B------:R-:W-:Y:S01]  /*5b40*/  F2FP.SATFINITE.E4M3.F32.PACK_AB_MERGE_C R25, R26, R25, RZ ;  /* 0x000000191a19723e */ /* 0x000fe200048070ff */
[----:B------:R-:W-:Y:S01]  /*5b50*/  UMOV UR20, UR40 ;  /* 0x0000002800147c82 */ /* 0x000fe20008000000 */
[----:B------:R-:W-:Y:S01]  /*5b60*/  F2FP.SATFINITE.E4M3.F32.PACK_AB_MERGE_C R27, R28, R27, RZ ;  /* 0x0000001b1c1b723e */ /* 0x000fe200048070ff */
[----:B------:R-:W-:Y:S01]  /*5b70*/  UMOV UR45, UR10 ;  /* 0x0000000a002d7c82 */ /* 0x000fe20008000000 */
        /* <DEDUP_REMOVED lines=79> */
[----:B------:R-:W-:Y:S06]  /*6070*/  @P1 BRA `(.L_x_10523) ;  /* 0xffffffdc00101947 */ /* 0x000fec000383ffff */
.L_x_10512:
[----:B------:R-:W-:Y:S06]  /*6080*/  BAR.ARV 0x8, 0x200 ;  /* 0x0208000000007b1d */ /* 0x000fec0000002000 */
[----:B------:R-:W-:Y:S05]  /*6090*/  @!P0 BRA `(.L_x_10524) ;  /* 0x0000000000048947 */ /* 0x000fea0003800000 */
[----:B------:R-:W-:Y:S01]  /*60a0*/  BPT.TRAP 0x1 ;  /* 0x000000040000795c */ /* 0x000fe20000300000 */
.L_x_10524:
[----:B------:R-:W0:Y:S01]  /*60b0*/  S2UR UR5, SR_CgaCtaId ;  /* 0x00000000000579c3 */ /* 0x000e220000008800 */
[----:B------:R-:W-:Y:S01]  /*60c0*/  UMOV UR4, 0x400 ;  /* 0x0000040000047882 */ /* 0x000fe20000000000 */
[----:B------:R-:W-:-:S04]  /*60d0*/  MOV R0, UR39 ;  /* 0x0000002700007c02 */ /* 0x000fc80008000f00 */
[----:B------:R-:W-:Y:S01]  /*60e0*/  SHF.L.U32 R0, R0, 0x1f, RZ ;  /* 0x0000001f00007819 */ /* 0x000fe200000006ff */
[----:B0-----:R-:W-:-:S04]  /*60f0*/  ULEA UR4, UR5, UR4, 0x18 ;  /* 0x0000000405047291 */ /* 0x001fc8000f8ec03f */
[----:B------:R-:W-:-:S09]  /*6100*/  ULEA UR7, UR40, UR4, 0x3 ;  /* 0x0000000428077291 */ /* 0x000fd2000f8e183f */
[----:B------:R0:W1:Y:S01]  /*6110*/  SYNCS.PHASECHK.TRANS64.TRYWAIT P1, [UR7+0x19c50], R0 ;  /* 0x019c5000ff0075a7 */ /* 0x0000620008020147 */
[----:B------:R-:W-:Y:S05]  /*6120*/  @!P0 BRA `(.L_x_10525) ;  /* 0x0000000000048947 */ /* 0x000fea0003800000 */
[----:B------:R-:W-:Y:S01]  /*6130*/  BPT.TRAP 0x1 ;  /* 0x000000040000795c */ /* 0x000fe20000300000 */
.L_x_10525:
[----:B-1----:R-:W-:Y:S05]  /*6140*/  @P1 BRA `(.L_x_10526) ;  /* 0x0000000000081947 */ /* 0x002fea0003800000 */
[----:B------:R-:W1:Y:S02]  /*6150*/  SYNCS.PHASECHK.TRANS64.TRYWAIT P1, [UR7+0x19c50], R0 ;  /* 0x019c5000ff0075a7 */ /* 0x000e640008020147 */
[----:B-1----:R-:W-:Y:S05]  /*6160*/  @!P1 BRA `(.L_x_10527) ;  /* 0x0000005c00489947 */ /* 0x002fea0003800000 */
.L_x_10526:
[----:B------:R-:W-:Y:S01]  /*6170*/  ULDC.64 UR8, c[0x0][0x9a0] ;  /* 0x0002680000087ab9 */ /* 0x000fe20000000a00 */
[----:B------:R-:W-:Y:S01]  /*6180*/  UIADD3 UR10, UR4, 0x3000, URZ ;  /* 0x00003000040a7890 */ /* 0x000fe2000fffe03f */
[----:B------:R-:W-:Y:S01]  /*6190*/  WARPGROUP.ARRIVE ;  /* 0x00000000000079c5 */ /* 0x000fe20000000000 */
[----:B------:R-:W-:Y:S01]  /*61a0*/  UISETP.NE.U32.AND UP0, UPT, UR8, URZ, UPT ;  /* 0x0000003f0800728c */ /* 0x000fe2000bf05070 */
[----:B------:R-:W-:Y:S01]  /*61b0*/  IMAD.MOV.U32 R5, RZ, RZ, 0x3f800000 ;  /* 0x3f800000ff057424 */ /* 0x000fe200078e00ff */
[----:B------:R-:W-:Y:S02]  /*61c0*/  USHF.R.U32.HI UR10, URZ, 0x4, UR10 ;  /* 0x000000043f0a7899 */ /* 0x000fe4000801160a */
[----:B------:R-:W-:Y:S02]  /*61d0*/  UISETP.NE.AND.EX UP0, UPT, UR9, URZ, UPT, UP0 ;  /* 0x0000003f0900728c */ /* 0x000fe4000bf05300 */
[----:B------:R-:W-:-:S04]  /*61e0*/  ULOP3.LUT UR10, UR10, 0x3fff, URZ, 0xc0, !UPT ;  /* 0x00003fff0a0a7892 */ /* 0x000fc8000f8ec03f */
[----:B------:R-:W-:Y:S01]  /*61f0*/  ULOP3.LUT UR14, UR10, 0x10000, URZ, 0xfc, !UPT ;  /* 0x000100000a0e7892 */ /* 0x000fe2000f8efc3f */
[----:B------:R-:W-:-:S03]  /*6200*/  PLOP3.LUT P1, PT, PT, PT, UP0, 0x80, 0x0 ;  /* 0x000000000000781c */ /* 0x000fc60003f2f008 */
[----:B------:R-:W-:Y:S02]  /*6210*/  UIMAD UR14, UR40, 0x300, UR14 ;  /* 0x00000300280e78a4 */ /* 0x000fe4000f8e020e */
[----:B------:R-:W-:Y:S01]  /*6220*/  @UP0 USHF.R.S32.HI UR15, URZ, 0x1f, UR44 ;  /* 0x0000001f3f0f0899 */ /* 0x000fe2000801142c */
[----:B------:R-:W-:Y:S01]  /*6230*/  @UP0 ULDC.64 UR10, c[0x0][0x9c8] ;  /* 0x00027200000a0ab9 */ /* 0x000fe20000000a00 */
[----:B------:R-:W-:Y:S02]  /*6240*/  @UP0 UIADD3 UR16, -UR44, URZ, URZ ;  /* 0x0000003f2c100290 */ /* 0x000fe4000fffe13f */
[----:B------:R-:W-:Y:S02]  /*6250*/  @UP0 UIMAD.WIDE.U32 UR12, UR44, UR10, URZ ;  /* 0x0000000a2c0c02a5 */ /* 0x000fe4000f8e003f */
[----:B------:R-:W-:Y:S01]  /*6260*/  @UP0 UIMAD UR10, UR15, UR10, URZ ;  /* 0x0000000a0f0a02a4 */ /* 0x000fe2000f8e023f */
[----:B------:R-:W-:-:S03]  /*6270*/  @UP0 ULDC UR17, c[0x0][0xc44] ;  /* 0x0003110000110ab9 */ /* 0x000fc60000000800 */
[----:B------:R-:W-:Y:S02]  /*6280*/  @UP0 UIMAD UR10, UR44, UR11, UR10 ;  /* 0x0000000b2c0a02a4 */ /* 0x000fe4000f8e020a */
[----:B------:R-:W-:Y:S02]  /*6290*/  @UP0 UIMAD UR18, UR17, UR16, UR43 ;  /* 0x00000010111202a4 */ /* 0x000fe4000f8e022b */
[----:B------:R-:W-:Y:S01]  /*62a0*/  @UP0 UIADD3 UR13, UR13, UR10, URZ ;  /* 0x0000000a0d0d0290 */ /* 0x000fe2000fffe03f */
[----:B------:R-:W-:Y:S02]  /*62b0*/  UMOV UR11, 0x40000040 ;  /* 0x40000040000b7882 */ /* 0x000fe40000000000 */
[----:B------:R-:W-:Y:S01]  /*62c0*/  UMOV UR10, UR14 ;  /* 0x0000000e000a7c82 */ /* 0x000fe20008000000 */
[----:B------:R-:W-:Y:S01]  /*62d0*/  @UP0 USHF.R.S32.HI UR15, URZ, 0x1f, UR18 ;  /* 0x0000001f3f0f0899 */ /* 0x000fe20008011412 */
[----:B------:R-:W-:Y:S01]  /*62e0*/  QGMMA.64x96x32.F32.E4M3.E4M3 R88, R148, gdesc[UR8], R88, gsb0 ;  /* 0x0160000894587df3 */ /* 0x000fe20008000858 */
[----:B------:R-:W-:-:S02]  /*62f0*/  @UP0 ULDC.64 UR16, c[0x0][0x9d0] ;  /* 0x0002740000100ab9 */ /* 0x000fc40000000a00 */
[----:B------:R-:W-:Y:S02]  /*6300*/  @UP0 UIMAD UR15, UR15, UR16, URZ ;  /* 0x000000100f0f02a4 */ /* 0x000fe4000f8e023f */
[----:B------:R-:W-:Y:S02]  /*6310*/  @UP0 UIMAD.WIDE.U32 UR12, UR18, UR16, UR12 ;  /* 0x00000010120c02a5 */ /* 0x000fe4000f8e000c */
        /* <DEDUP_REMOVED lines=11> */
[----:B------:R-:W-:Y:S01]  /*63d0*/  QGMMA.64x96x32.F32.E4M3.E4M3 R88, R136, gdesc[UR8], R88, gsb0 ;  /* 0x0160000888587df3 */ /* 0x000fe20008000858 */
[----:B------:R-:W-:Y:S01]  /*63e0*/  UIADD3 UR10, UR14, 0x4, URZ ;  /* 0x000000040e0a7890 */ /* 0x000fe2000fffe03f */
[----:B------:R-:W-:Y:S01]  /*63f0*/  UMOV UR11, 0x40000040 ;  /* 0x40000040000b7882 */ /* 0x000fe20000000000 */
[----:B-1----:R-:W1:Y:S04]  /*6400*/  SHFL.BFLY PT, R3, R4, 0x2, 0x1f ;  /* 0x0c401f0004037f89 */ /* 0x002e6800000e0000 */
[----:B------:R-:W4:Y:S01]  /*6410*/  SHFL.BFLY PT, R7, R6, 0x2, 0x1f ;  /* 0x0c401f0006077f89 */ /* 0x000f2200000e0000 */
[----:B------:R-:W-:Y:S02]  /*6420*/  WARPGROUP.DEPBAR.LE gsb0, 0x0 ;  /* 0x00008000000079c5 */ /* 0x000fe40000010000 */
[----:B------:R-:W-:-:S06]  /*6430*/  WARPGROUP.ARRIVE ;  /* 0x00000000000079c5 */ /* 0x000fcc0000000000 */
[----:B------:R-:W-:Y:S01]  /*6440*/  QGMMA.64x96x32.F32.E4M3.E4M3 R88, R140, gdesc[UR8], R88, gsb0 ;  /* 0x016000088c587df3 */ /* 0x000fe20008000858 */
[----:B------:R-:W-:Y:S01]  /*6450*/  UIADD3 UR10, UR14, 0x6, URZ ;  /* 0x000000060e0a7890 */ /* 0x000fe2000fffe03f */
[----:B------:R-:W-:Y:S01]  /*6460*/  UMOV UR11, 0x40000040 ;  /* 0x40000040000b7882 */ /* 0x000fe20000000000 */
        /* <DEDUP_REMOVED lines=11> */
[----:B------:R-:W-:Y:S01]  /*6520*/  FSETP.NE.FTZ.AND P3, PT, R13, RZ, PT ;  /* 0x000000ff0d00720b */ /* 0x000fe20003f75000 */
[----:B------:R-:W-:Y:S02]  /*6530*/  WARPGROUP.DEPBAR.LE gsb0, 0x0 ;  /* 0x00008000000079c5 */ /* 0x000fe40000010000 */
[----:B------:R-:W-:-:S06]  /*6540*/  WARPGROUP.ARRIVE ;  /* 0x00000000000079c5 */ /* 0x000fcc0000000000 */
[----:B------:R-:W-:Y:S01]  /*6550*/  QGMMA.64x96x32.F32.E4M3.E4M3 R88, R144, gdesc[UR8], R88, gsb0 ;  /* 0x0160000890587df3 */ /* 0x000fe20008000858 */
[----:B------:R-:W-:Y:S01]  /*6560*/  @P1 MUFU.RCP R4, R10 ;  /* 0x0000000a00041308 */ /* 0x000fe20000001000 */
[----:B------:R-:W-:Y:S01]  /*6570*/  FSETP.NE.FTZ.AND P1, PT, R11, RZ, PT ;  /* 0x000000ff0b00720b */ /* 0x000fe20003f35000 */
[----:B------:R-:W-:-:S06]  /*6580*/  IMAD.MOV.U32 R8, RZ, RZ, RZ ;  /* 0x000000ffff087224 */ /* 0x000fcc00078e00ff */
[----:B------:R-:W0:Y:S08]  /*6590*/  @P2 MUFU.LG2 R6, R12 ;  /* 0x0000000c00062308 */ /* 0x000e300000000c00 */
        /* <DEDUP_REMOVED lines=8> */
[----:B------:R-:W-:Y:S01]  /*6620*/  MOV R3, 0xff800000 ;  /* 0xff80000000037802 */ /* 0x000fe20000000f00 */
[----:B------:R-:W-:Y:S02]  /*6630*/  IMAD.MOV.U32 R0, RZ, RZ, -0x800000 ;  /* 0xff800000ff007424 */ /* 0x000fe400078e00ff */
[----:B------:R-:W-:-:S01]  /*6640*/  @P2 FFMA.FTZ R3, R7, R54, R6 ;  /* 0x0000003607032223 */ /* 0x000fc20000010006 */
[----:B------:R-:W-:Y:S01]  /*6650*/  @P3 FFMA.FTZ R0, R10, R62, R9 ;  /* 0x0000003e0a003223 */ /* 0x000fe20000010009 */
[-C--:B---3--:R-:W-:Y:S01]  /*6660*/  FMUL.FTZ R56, R4, R5.reuse ;  /* 0x0000000504387220 */ /* 0x088fe20000410000 */
[----:B--2---:R-:W-:Y:S01]  /*6670*/  FMUL.FTZ R58, R8, R5 ;  /* 0x00000005083a7220 */ /* 0x004fe20000410000 */
[----:B------:R-:W-:-:S02]  /*6680*/  WARPGROUP.DEPBAR.LE gsb0, 0x0 ;  /* 0x00008000000079c5 */ /* 0x000fc40000010000 */
[----:B------:R-:W-:Y:S05]  /*6690*/  @!P0 BRA `(.L_x_10528) ;  /* 0x0000000000048947 */ /* 0x000fea0003800000 */
[----:B------:R-:W-:Y:S01]  /*66a0*/  BPT.TRAP 0x1 ;  /* 0x000000040000795c */ /* 0x000fe20000300000 */
.L_x_10528:
[----:B------:R-:W0:Y:S01]  /*66b0*/  S2R R59, SR_TID.X ;  /* 0x00000000003b7919 */ /* 0x000e220000002100 */
[----:B------:R-:W-:Y:S01]  /*66c0*/  ULDC.64 UR8, c[0x4][0x70] ;  /* 0x01001c0000087ab9 */ /* 0x000fe20000000a00 */
[----:B------:R-:W1:Y:S01]  /*66d0*/  S2UR UR6, SR_SWINHI ;  /* 0x00000000000679c3 */ /* 0x000e620000002f00 */
        /* <DEDUP_REMOVED lines=40> */
[-C--:B------:R-:W-:Y:S01]  /*6960*/  FMUL.FTZ R42, R115, R58.reuse ;  /* 0x0000003a732a7220 */ /* 0x080fe20000410000 */
[-C--:B------:R-:W-:Y:S01]  /*6970*/  FMUL.FTZ R45, R126, R58.reuse ;  /* 0x0000003a7e2d7220 */ /* 0x080fe20000410000 */
[----:B------:R-:W-:Y:S01]  /*6980*/  FMUL.FTZ R46, R122, R58 ;  /* 0x0000003a7a2e7220 */ /* 0x000fe20000410000 */
[----:B------:R-:W-:-:S02]  /*6990*/  IMAD.X R5, RZ, RZ, UR9, P0 ;  /* 0x00000009ff057e24 */ /* 0x000fc400080e06ff */
[-C--:B------:R-:W-:Y:S01]  /*69a0*/  FMUL.FTZ R49, R127, R58.reuse ;  /* 0x0000003a7f317220 */ /* 0x080fe20000410000 */
[-C--:B------:R-:W-:Y:S01]  /*69b0*/  FMUL.FTZ R50, R123, R58.reuse ;  /* 0x0000003a7b327220 */ /* 0x080fe20000410000 */
[-C--:B------:R-:W-:Y:S01]  /*69c0*/  FMUL.FTZ R53, R134, R58.reuse ;  /* 0x0000003a86357220 */ /* 0x080fe20000410000 */
[----:B------:R-:W-:Y:S01]  /*69d0*/  FMUL.FTZ R54, R130, R58 ;  /* 0x0000003a82367220 */ /* 0x000fe20000410000 */
[----:B------:R0:W2:Y:S01]  /*69e0*/  LDG.E.CONSTANT R4, desc[UR36][R4.64] ;  /* 0x0000002404047981 */ /* 0x0000a2000c1e9900 */
[----:B------:R-:W-:Y:S01]  /*69f0*/  F2FP.BF16.F32.PACK_AB R34, R33, R34 ;  /* 0x000000222122723e */ /* 0x000fe200000010ff */
[----:B------:R-:W-:Y:S01]  /*6a00*/  FMUL.FTZ R56, R129, R56 ;  /* 0x0000003881387220 */ /* 0x000fe20000410000 */
[----:B------:R-:W-:Y:S01]  /*6a10*/  F2FP.BF16.F32.PACK_AB R29, R29, R30 ;  /* 0x0000001e1d1d723e */ /* 0x000fe200000010ff */
[----:B------:R-:W-:Y:S01]  /*6a20*/  FMUL.FTZ R57, R135, R58 ;  /* 0x0000003a87397220 */ /* 0x000fe20000410000 */
[----:B------:R-:W-:Y:S01]  /*6a30*/  F2FP.BF16.F32.PACK_AB R27, R27, R28 ;  /* 0x0000001c1b1b723e */ /* 0x000fe200000010ff */
[----:B------:R-:W-:Y:S01]  /*6a40*/  UMOV UR8, UR4 ;  /* 0x0000000400087c82 */ /* 0x000fe20008000000 */
[----:B-1----:R-:W-:Y:S01]  /*6a50*/  UMOV UR9, UR6 ;  /* 0x0000000600097c82 */ /* 0x002fe20008000000 */
[----:B------:R-:W-:Y:S01]  /*6a60*/  F2FP.BF16.F32.PACK_AB R32, R31, R32 ;  /* 0x000000201f20723e */ /* 0x000fe200000010ff */
[----:B------:R-:W-:Y:S01]  /*6a70*/  IMAD.U32 R33, RZ, RZ, UR9 ;  /* 0x00000009ff217e24 */ /* 0x000fe2000f8e00ff */
[----:B------:R-:W-:Y:S01]  /*6a80*/  F2FP.BF16.F32.PACK_AB R36, R35, R36 ;  /* 0x000000242324723e */ /* 0x000fe200000010ff */
[-C--:B0-----:R-:W-:Y:S01]  /*6a90*/  FMUL.FTZ R5, R94, R58.reuse ;  /* 0x0000003a5e057220 */ /* 0x081fe20000410000 */
[----:B------:R-:W-:Y:S01]  /*6aa0*/  FMUL.FTZ R58, R131, R58 ;  /* 0x0000003a833a7220 */ /* 0x000fe20000410000 */
[----:B------:R-:W-:Y:S01]  /*6ab0*/  F2FP.BF16.F32.PACK_AB R56, R55, R56 ;  /* 0x000000383738723e */ /* 0x000fe200000010ff */
[----:B------:R-:W0:Y:S01]  /*6ac0*/  LDC R81, c[0x0][0xc38] ;  /* 0x00030e00ff517b82 */ /* 0x000e220000000800 */
[----:B------:R-:W-:Y:S01]  /*6ad0*/  F2FP.BF16.F32.PACK_AB R39, R39, R40 ;  /* 0x000000282727723e */ /* 0x000fe200000010ff */
[----:B------:R-:W-:Y:S01]  /*6ae0*/  UIADD3 UR6, -UR44, URZ, URZ ;  /* 0x0000003f2c067290 */ /* 0x000fe2000fffe13f */
[----:B------:R-:W-:Y:S01]  /*6af0*/  F2FP.BF16.F32.PACK_AB R8, R5, R8 ;  /* 0x000000080508723e */ /* 0x000fe200000010ff */
[----:B------:R-:W-:Y:S01]  /*6b00*/  ULDC.64 UR10, c[0x0][0xb90] ;  /* 0x0002e400000a7ab9 */ /* 0x000fe20000000a00 */
[----:B------:R-:W-:Y:S01]  /*6b10*/  LOP3.LUT P0, R5, R59, 0x3, RZ, 0xc0, !PT ;  /* 0x000000033b057812 */ /* 0x000fe2000780c0ff */
[----:B------:R-:W-:Y:S01]  /*6b20*/  USHF.R.S32.HI UR16, URZ, 0x1f, UR44 ;  /* 0x0000001f3f107899 */ /* 0x000fe2000801142c */
[----:B------:R-:W-:Y:S01]  /*6b30*/  F2FP.BF16.F32.PACK_AB R6, R6, R7 ;  /* 0x000000070606723e */ /* 0x000fe200000010ff */
[----:B------:R-:W-:Y:S01]  /*6b40*/  ULDC.64 UR12, c[0x0][0xb98] ;  /* 0x0002e600000c7ab9 */ /* 0x000fe20000000a00 */
[----:B------:R-:W-:Y:S01]  /*6b50*/  ISETP.EQ.OR P0, PT, R5, 0x3, !P0 ;  /* 0x000000030500780c */ /* 0x000fe20004702670 */
[----:B------:R-:W-:Y:S01]  /*6b60*/  UIADD3 UR7, UR7, 0x19c60, URZ ;  /* 0x00019c6007077890 */ /* 0x000fe2000fffe03f */
[----:B------:R-:W-:-:S02]  /*6b70*/  F2FP.BF16.F32.PACK_AB R7, R37, R38 ;  /* 0x000000262507723e */ /* 0x000fc400000010ff */
[----:B------:R-:W-:Y:S01]  /*6b80*/  SEL R67, R29, R34, P0 ;  /* 0x000000221d437207 */ /* 0x000fe20000000000 */
[----:B------:R-:W-:Y:S01]  /*6b90*/  UPRMT UR7, UR5, 0x654, UR7 ;  /* 0x0000065405077896 */ /* 0x000fe20008000007 */
[----:B------:R-:W-:Y:S02]  /*6ba0*/  SEL R69, R34, R29, P0 ;  /* 0x0000001d22457207 */ /* 0x000fe40000000000 */
[----:B------:R-:W1:Y:S01]  /*6bb0*/  LDC R34, c[0x0][0xbe8] ;  /* 0x0002fa00ff227b82 */ /* 0x000e620000000800 */
[----:B------:R-:W-:Y:S01]  /*6bc0*/  SEL R55, R27, R32, P0 ;  /* 0x000000201b377207 */ /* 0x000fe20000000000 */
[----:B------:R-:W-:Y:S01]  /*6bd0*/  ULDC UR5, c[0x0][0xa88] ;  /* 0x0002a20000057ab9 */ /* 0x000fe20000000800 */
[----:B------:R-:W-:Y:S01]  /*6be0*/  SEL R35, R32, R27, P0 ;  /* 0x0000001b20237207 */ /* 0x000fe20000000000 */
[----:B------:R-:W-:Y:S01]  /*6bf0*/  IMAD.U32 R32, RZ, RZ, UR8 ;  /* 0x00000008ff207e24 */ /* 0x000fe2000f8e00ff */
[----:B------:R-:W-:Y:S01]  /*6c00*/  F2FP.BF16.F32.PACK_AB R58, R57, R58 ;  /* 0x0000003a393a723e */ /* 0x000fe200000010ff */
[----:B------:R-:W-:Y:S01]  /*6c10*/  ULDC UR8, c[0x0][0xc44] ;  /* 0x0003110000087ab9 */ /* 0x000fe20000000800 */
[----:B------:R-:W-:Y:S01]  /*6c20*/  SEL R57, R36, R39, P0 ;  /* 0x0000002724397207 */ /* 0x000fe20000000000 */
[----:B------:R-:W-:Y:S01]  /*6c30*/  UIMAD UR15, UR8, UR6, UR43 ;  /* 0x00000006080f72a4 */ /* 0x000fe2000f8e022b */
[----:B------:R-:W-:Y:S01]  /*6c40*/  SEL R38, R39, R36, P0 ;  /* 0x0000002427267207 */ /* 0x000fe20000000000 */
[----:B------:R-:W-:Y:S01]  /*6c50*/  IMAD.WIDE R36, R154, 0x2, R32 ;  /* 0x000000029a247825 */ /* 0x000fe200078e0220 */
[----:B------:R-:W-:Y:S01]  /*6c60*/  F2FP.BF16.F32.PACK_AB R42, R41, R42 ;  /* 0x0000002a292a723e */ /* 0x000fe200000010ff */
[----:B------:R-:W-:Y:S01]  /*6c70*/  USHF.R.S32.HI UR14, URZ, 0x1f, UR15 ;  /* 0x0000001f3f0e7899 */ /* 0x000fe2000801140f */
[----:B------:R-:W-:Y:S01]  /*6c80*/  F2FP.BF16.F32.PACK_AB R13, R13, R14 ;  /* 0x0000000e0d0d723e */ /* 0x000fe200000010ff */
[----:B------:R-:W-:Y:S01]  /*6c90*/  UIMAD.WIDE.U32 UR8, UR15, UR10, URZ ;  /* 0x0000000a0f0872a5 */ /* 0x000fe2000f8e003f */
[----:B------:R-:W-:Y:S01]  /*6ca0*/  IADD3 R29, P2, R36, 0x6000, RZ ;  /* 0x00006000241d7810 */ /* 0x000fe20007f5e0ff */
[----:B------:R-:W-:Y:S01]  /*6cb0*/  UIMAD UR6, UR14, UR10, URZ ;  /* 0x0000000a0e0672a4 */ /* 0x000fe2000f8e023f */
[----:B------:R-:W-:Y:S01]  /*6cc0*/  SEL R71, R7, R42, P0 ;  /* 0x0000002a07477207 */ /* 0x000fe20000000000 */
[----:B------:R-:W-:Y:S01]  /*6cd0*/  UIMAD UR10, UR16, UR12, URZ ;  /* 0x0000000c100a72a4 */ /* 0x000fe2000f8e023f */
[----:B------:R-:W-:Y:S01]  /*6ce0*/  SEL R73, R42, R7, P0 ;  /* 0x000000072a497207 */ /* 0x000fe20000000000 */
[----:B------:R-:W-:Y:S01]  /*6cf0*/  IMAD R7, R19, 0x20, R2 ;  /* 0x0000002013077824 */ /* 0x000fe200078e0202 */
[----:B------:R-:W-:Y:S01]  /*6d00*/  IADD3.X R27, RZ, R37, RZ, P2, !PT ;  /* 0x00000025ff1b7210 */ /* 0x000fe200017fe4ff */
[----:B------:R-:W-:Y:S01]  /*6d10*/  UIMAD UR6, UR15, UR11, UR6 ;  /* 0x0000000b0f0672a4 */ /* 0x000fe2000f8e0206 */
[----:B------:R-:W-:Y:S01]  /*6d20*/  F2FP.BF16.F32.PACK_AB R24, R21, R24 ;  /* 0x000000181518723e */ /* 0x000fe200000010ff */
[----:B------:R-:W-:Y:S01]  /*6d30*/  IMAD.WIDE R32, R7, 0x2, R32 ;  /* 0x0000000207207825 */ /* 0x000fe200078e0220 */
[----:B-1----:R-:W-:Y:S01]  /*6d40*/  ISETP.NE.AND P2, PT, R34, 0x1, PT ;  /* 0x000000012200780c */ /* 0x002fe20003f45270 */
[----:B------:R-:W-:Y:S01]  /*6d50*/  UIADD3 UR9, UR9, UR6, URZ ;  /* 0x0000000609097290 */ /* 0x000fe2000fffe03f */
[----:B------:R-:W-:Y:S01]  /*6d60*/  F2FP.BF16.F32.PACK_AB R26, R25, R26 ;  /* 0x0000001a191a723e */ /* 0x000fe200000010ff */
[----:B------:R-:W-:Y:S01]  /*6d70*/  UIMAD UR10, UR44, UR13, UR10 ;  /* 0x0000000d2c0a72a4 */ /* 0x000fe2000f8e020a */
[----:B------:R-:W-:Y:S01]  /*6d80*/  IADD3 R25, P1, R36, 0x6020, RZ ;  /* 0x0000602024197810 */ /* 0x000fe20007f3e0ff */
[----:B------:R-:W-:Y:S01]  /*6d90*/  UIMAD.WIDE.U32 UR8, UR44, UR12, UR8 ;  /* 0x0000000c2c0872a5 */ /* 0x000fe2000f8e0008 */
[----:B------:R-:W-:Y:S01]  /*6da0*/  F2FP.BF16.F32.PACK_AB R43, R43, R44 ;  /* 0x0000002c2b2b723e */ /* 0x000fe200000010ff */
[----:B------:R-:W-:Y:S01]  /*6db0*/  SYNCS.ARRIVE.TRANS64.RED.A1T0 RZ, [UR7], RZ ;  /* 0x000000ffffff79a7 */ /* 0x000fe20008100407 */
[----:B------:R-:W-:-:S02]  /*6dc0*/  F2FP.BF16.F32.PACK_AB R48, R47, R48 ;  /* 0x000000302f30723e */ /* 0x000fc400000010ff */
[----:B------:R-:W-:Y:S02]  /*6dd0*/  LOP3.LUT R7, R36, 0x180, RZ, 0xc0, !PT ;  /* 0x0000018024077812 */ /* 0x000fe400078ec0ff */
[----:B------:R-:W-:Y:S02]  /*6de0*/  F2FP.BF16.F32.PACK_AB R50, R49, R50 ;  /* 0x000000323132723e */ /* 0x000fe400000010ff */
[----:B------:R-:W-:Y:S01]  /*6df0*/  F2FP.BF16.F32.PACK_AB R51, R51, R52 ;  /* 0x000000343333723e */ /* 0x000fe200000010ff */
[----:B------:R-:W1:Y:S01]  /*6e00*/  @P2 LDC R42, c[0x0][0xbec] ;  /* 0x0002fb00ff2a2b82 */ /* 0x000e620000000800 */
[----:B------:R-:W-:Y:S02]  /*6e10*/  F2FP.BF16.F32.PACK_AB R9, R9, R10 ;  /* 0x0000000a0909723e */ /* 0x000fe400000010ff */
[----:B------:R-:W-:Y:S02]  /*6e20*/  F2FP.BF16.F32.PACK_AB R11, R11, R12 ;  /* 0x0000000c0b0b723e */ /* 0x000fe400000010ff */
[----:B------:R-:W-:-:S02]  /*6e30*/  SEL R49, R13, R24, P0 ;  /* 0x000000180d317207 */ /* 0x000fc40000000000 */
[----:B------:R-:W-:Y:S02]  /*6e40*/  SEL R5, R24, R13, P0 ;  /* 0x0000000d18057207 */ /* 0x000fe40000000000 */
[----:B------:R-:W-:Y:S02]  /*6e50*/  LOP3.LUT R24, R25, 0x180, RZ, 0xc0, !PT ;  /* 0x0000018019187812 */ /* 0x000fe400078ec0ff */
[----:B------:R-:W-:Y:S02]  /*6e60*/  SEL R59, R43, R48, P0 ;  /* 0x000000302b3b7207 */ /* 0x000fe40000000000 */
[----:B------:R-:W-:Y:S01]  /*6e70*/  SEL R39, R48, R43, P0 ;  /* 0x0000002b30277207 */ /* 0x000fe20000000000 */
[----:B------:R-:W-:Y:S01]  /*6e80*/  IMAD R48, RZ, RZ, -UR43 ;  /* 0x8000002bff307e24 */ /* 0x000fe2000f8e02ff */
[----:B------:R-:W-:Y:S02]  /*6e90*/  SHF.R.U64 R7, R7, 0x3, RZ ;  /* 0x0000000307077819 */ /* 0x000fe400000012ff */
[----:B------:R-:W-:Y:S01]  /*6ea0*/  SEL R43, R51, R56, P0 ;  /* 0x00000038332b7207 */ /* 0x000fe20000000000 */
[----:B0-----:R-:W-:Y:S01]  /*6eb0*/  IMAD R48, R81, R48, UR42 ;  /* 0x0000002a51307e24 */ /* 0x001fe2000f8e0230 */
[----:B------:R-:W-:-:S02]  /*6ec0*/  SEL R40, R56, R51, P0 ;  /* 0x0000003338287207 */ /* 0x000fc40000000000 */
[----:B------:R-:W-:Y:S02]  /*6ed0*/  SEL R47, R6, R9, P0 ;  /* 0x00000009062f7207 */ /* 0x000fe40000000000 */
[----:B------:R-:W-:Y:S02]  /*6ee0*/  SEL R41, R9, R6, P0 ;  /* 0x0000000609297207 */ /* 0x000fe40000000000 */
[----:B------:R-:W-:Y:S02]  /*6ef0*/  SEL R51, R8, R11, P0 ;  /* 0x0000000b08337207 */ /* 0x000fe40000000000 */
[----:B------:R-:W-:Y:S02]  /*6f00*/  SEL R61, R11, R8, P0 ;  /* 0x000000080b3d7207 */ /* 0x000fe40000000000 */
[----:B------:R-:W-:Y:S02]  /*6f10*/  F2FP.BF16.F32.PACK_AB R15, R15, R20 ;  /* 0x000000140f0f723e */ /* 0x000fe400000010ff */
[----:B------:R-:W-:-:S02]  /*6f20*/  SHF.R.U64 R24, R24, 0x3, RZ ;  /* 0x0000000318187819 */ /* 0x000fc400000012ff */
[C---:B------:R-:W-:Y:S02]  /*6f30*/  IADD3 R21, P3, R36.reuse, 0x3020, RZ ;  /* 0x0000302024157810 */ /* 0x040fe40007f7e0ff */
[C---:B------:R-:W-:Y:S02]  /*6f40*/  IADD3 R11, P4, R36.reuse, 0x3000, RZ ;  /* 0x00003000240b7810 */ /* 0x040fe40007f9e0ff */
[----:B------:R-:W-:Y:S02]  /*6f50*/  IADD3 R9, P5, R36, 0x20, RZ ;  /* 0x0000002024097810 */ /* 0x000fe40007fbe0ff */
[----:B------:R-:W-:Y:S01]  /*6f60*/  LOP3.LUT R36, R7, R36, RZ, 0x3c, !PT ;  /* 0x0000002407247212 */ /* 0x000fe200078e3cff */
[--C-:B------:R-:W-:Y:S01]  /*6f70*/  IMAD.X R13, RZ, RZ, R37.reuse, P4 ;  /* 0x000000ffff0d7224 */ /* 0x100fe200020e0625 */
[----:B------:R-:W-:Y:S01]  /*6f80*/  SEL R63, R15, R26, P0 ;  /* 0x0000001a0f3f7207 */ /* 0x000fe20000000000 */
[--C-:B------:R-:W-:Y:S01]  /*6f90*/  IMAD.X R7, RZ, RZ, R37.reuse, P5 ;  /* 0x000000ffff077224 */ /* 0x100fe200028e0625 */
[----:B------:R-:W-:Y:S01]  /*6fa0*/  SEL R65, R26, R15, P0 ;  /* 0x0000000f1a417207 */ /* 0x000fe20000000000 */
[--C-:B------:R-:W-:Y:S01]  /*6fb0*/  IMAD.X R15, RZ, RZ, R37.reuse, P3 ;  /* 0x000000ffff0f7224 */ /* 0x100fe200018e0625 */
[----:B------:R-:W-:Y:S01]  /*6fc0*/  LOP3.LUT R24, R24, R25, RZ, 0x3c, !PT ;  /* 0x0000001918187212 */ /* 0x000fe200078e3cff */
[----:B------:R-:W-:Y:S01]  /*6fd0*/  IMAD.X R25, RZ, RZ, R37, P1 ;  /* 0x000000ffff197224 */ /* 0x000fe200008e0625 */
[----:B------:R-:W-:-:S02]  /*6fe0*/  MOV R37, R36 ;  /* 0x0000002400257202 */ /* 0x000fc40000000f00 */
[----:B------:R-:W0:Y:S01]  /*6ff0*/  @P2 LDC R36, c[0x0][0xbf0] ;  /* 0x0002fc00ff242b82 */ /* 0x000e220000000800 */
[----:B------:R-:W-:Y:S02]  /*7000*/  LOP3.LUT R10, R21, 0x180, RZ, 0xc0, !PT ;  /* 0x00000180150a7812 */ /* 0x000fe400078ec0ff */
[----:B------:R-:W-:Y:S02]  /*7010*/  LOP3.LUT R12, R29, 0x180, RZ, 0xc0, !PT ;  /* 0x000001801d0c7812 */ /* 0x000fe400078ec0ff */
[----:B------:R-:W-:Y:S02]  /*7020*/  LOP3.LUT R8, R11, 0x180, RZ, 0xc0, !PT ;  /* 0x000001800b087812 */ /* 0x000fe400078ec0ff */
[----:B------:R-:W-:Y:S02]  /*7030*/  SHF.R.U64 R10, R10, 0x3, RZ ;  /* 0x000000030a0a7819 */ /* 0x000fe400000012ff */
[----:B------:R-:W-:Y:S02]  /*7040*/  SHF.R.U64 R12, R12, 0x3, RZ ;  /* 0x000000030c0c7819 */ /* 0x000fe400000012ff */
[----:B------:R-:W-:-:S02]  /*7050*/  SHF.R.U64 R8, R8, 0x3, RZ ;  /* 0x0000000308087819 */ /* 0x000fc400000012ff */
[----:B------:R-:W-:Y:S02]  /*7060*/  LOP3.LUT R14, R10, R21, RZ, 0x3c, !PT ;  /* 0x000000150a0e7212 */ /* 0x000fe400078e3cff */
[----:B------:R-:W-:Y:S02]  /*7070*/  LOP3.LUT R26, R12, R29, RZ, 0x3c, !PT ;  /* 0x0000001d0c1a7212 */ /* 0x000fe400078e3cff */
[----:B------:R-:W-:Y:S02]  /*7080*/  LOP3.LUT R12, R8, R11, RZ, 0x3c, !PT ;  /* 0x0000000b080c7212 */ /* 0x000fe400078e3cff */
[----:B------:R-:W-:Y:S01]  /*7090*/  MOV R70, R14 ;  /* 0x0000000e00467202 */ /* 0x000fe20000000f00 */
[----:B------:R-:W-:Y:S01]  /*70a0*/  IMAD R15, R48, 0xc0, R153 ;  /* 0x000000c0300f7824 */ /* 0x000fe200078e0299 */
[----:B------:R-:W-:Y:S02]  /*70b0*/  LOP3.LUT R6, R9, 0x180, RZ, 0xc0, !PT ;  /* 0x0000018009067812 */ /* 0x000fe400078ec0ff */
[----:B------:R-:W-:-:S02]  /*70c0*/  IADD3 R31, P1, R32, 0x1800, RZ ;  /* 0x00001800201f7810 */ /* 0x000fc40007f3e0ff */
[----:B------:R-:W-:Y:S01]  /*70d0*/  MOV R62, R12 ;  /* 0x0000000c003e7202 */ /* 0x000fe20000000f00 */
[----:B-1----:R-:W-:Y:S01]  /*70e0*/  @P2 IMAD.HI.U32 R13, R15, R42, RZ ;  /* 0x0000002a0f0d2227 */ /* 0x002fe200078e00ff */
[----:B------:R-:W-:Y:S02]  /*70f0*/  SHF.R.U64 R6, R6, 0x3, RZ ;  /* 0x0000000306067819 */ /* 0x000fe400000012ff */
[----:B------:R-:W-:Y:S01]  /*7100*/  LOP3.LUT R30, R31, 0x180, RZ, 0xc0, !PT ;  /* 0x000001801f1e7812 */ /* 0x000fe200078ec0ff */
[----:B------:R-:W-:Y:S01]  /*7110*/  IMAD.MOV.U32 R12, RZ, RZ, R15 ;  /* 0x000000ffff0c7224 */ /* 0x000fe200078e000f */
[----:B0-----:R-:W-:Y:S02]  /*7120*/  @P2 SHF.R.U32.HI R12, RZ, R36, R13 ;  /* 0x00000024ff0c2219 */ /* 0x001fe4000001160d */
[----:B------:R-:W-:Y:S02]  /*7130*/  LOP3.LUT R6, R6, R9, RZ, 0x3c, !PT ;  /* 0x0000000906067212 */ /* 0x000fe400078e3cff */
[----:B------:R-:W-:-:S02]  /*7140*/  SHF.R.U64 R30, R30, 0x3, RZ ;  /* 0x000000031e1e7819 */ /* 0x000fc400000012ff */
[----:B------:R-:W-:Y:S01]  /*7150*/  MOV R66, R24 ;  /* 0x0000001800427202 */ /* 0x000fe20000000f00 */
[----:B------:R-:W-:Y:S01]  /*7160*/  IMAD.U32 R24, RZ, RZ, UR10 ;  /* 0x0000000aff187e24 */ /* 0x000fe2000f8e00ff */
[----:B------:R-:W-:Y:S01]  /*7170*/  LOP3.LUT R30, R30, R31, RZ, 0x3c, !PT ;  /* 0x0000001f1e1e7212 */ /* 0x000fe200078e3cff */
[----:B------:R-:W-:Y:S01]  /*7180*/  IMAD.X R31, RZ, RZ, R33, P1 ;  /* 0x000000ffff1f7224 */ /* 0x000fe200008e0621 */
[----:B------:R-:W-:Y:S01]  /*7190*/  MOV R72, R6 ;  /* 0x0000000600487202 */ /* 0x000fe20000000f00 */
[--C-:B------:R-:W-:Y:S01]  /*71a0*/  IMAD.MOV R7, RZ, RZ, -R12.reuse ;  /* 0x000000ffff077224 */ /* 0x100fe200078e0a0c */
[----:B------:R-:W-:Y:S01]  /*71b0*/  F2FP.BF16.F32.PACK_AB R45, R45, R46 ;  /* 0x0000002e2d2d723e */ /* 0x000fe200000010ff */
[----:B------:R-:W-:Y:S01]  /*71c0*/  ULDC.64 UR10, c[0x0][0xaf0] ;  /* 0x0002bc00000a7ab9 */ /* 0x000fe20000000a00 */
[----:B------:R-:W-:Y:S01]  /*71d0*/  SHF.R.S32.HI R13, RZ, 0x1f, R12 ;  /* 0x0000001fff0d7819 */ /* 0x000fe2000001140c */
[----:B------:R-:W-:Y:S01]  /*71e0*/  IMAD R7, R34, R7, R15 ;  /* 0x0000000722077224 */ /* 0x000fe200078e020f */
[----:B------:R-:W-:-:S02]  /*71f0*/  F2FP.BF16.F32.PACK_AB R53, R53, R54 ;  /* 0x000000363535723e */ /* 0x000fc400000010ff */
[----:B------:R-:W-:Y:S02]  /*7200*/  IADD3 R12, P1, R12, UR8, RZ ;  /* 0x000000080c0c7c10 */ /* 0x000fe4000ff3e0ff */
[----:B------:R-:W-:Y:S02]  /*7210*/  SEL R75, R45, R50, P0 ;  /* 0x000000322d4b7207 */ /* 0x000fe40000000000 */
[----:B------:R-:W-:Y:S02]  /*7220*/  SEL R45, R50, R45, P0 ;  /* 0x0000002d322d7207 */ /* 0x000fe40000000000 */
[----:B------:R-:W-:Y:S02]  /*7230*/  SEL R77, R53, R58, P0 ;  /* 0x0000003a354d7207 */ /* 0x000fe40000000000 */
[----:B------:R-:W-:Y:S01]  /*7240*/  IADD3.X R13, R13, UR9, R24, P1, !PT ;  /* 0x000000090d0d7c10 */ /* 0x000fe20008ffe418 */
[----:B------:R-:W-:Y:S01]  /*7250*/  ULDC.64 UR8, c[0x0][0xb88] ;  /* 0x0002e20000087ab9 */ /* 0x000fe20000000a00 */
[----:B------:R-:W-:-:S02]  /*7260*/  SEL R53, R58, R53, P0 ;  /* 0x000000353a357207 */ /* 0x000fc40000000000 */
[----:B------:R-:W-:Y:S01]  /*7270*/  MOV R68, R26 ;  /* 0x0000001a00447202 */ /* 0x000fe20000000f00 */
[----:B------:R-:W-:Y:S01]  /*7280*/  IMAD.WIDE.U32 R12, R7, UR8, R12 ;  /* 0x00000008070c7c25 */ /* 0x000fe2000f8e000c */
[----:B------:R-:W-:Y:S02]  /*7290*/  SHF.R.S32.HI R15, RZ, 0x1f, R7 ;  /* 0x0000001fff0f7819 */ /* 0x000fe40000011407 */
[C---:B------:R-:W-:Y:S02]  /*72a0*/  IADD3 R21, P4, R32.reuse, 0x4800, RZ ;  /* 0x0000480020157810 */ /* 0x040fe40007f9e0ff */
[----:B------:R-:W-:Y:S02]  /*72b0*/  IADD3 R29, P3, R32, 0x3000, RZ ;  /* 0x00003000201d7810 */ /* 0x000fe40007f7e0ff */
[----:B------:R-:W-:Y:S02]  /*72c0*/  LOP3.LUT R20, R21, 0x180, RZ, 0xc0, !PT ;  /* 0x0000018015147812 */ /* 0x000fe400078ec0ff */
[----:B------:R-:W-:-:S02]  /*72d0*/  LOP3.LUT R28, R29, 0x180, RZ, 0xc0, !PT ;  /* 0x000001801d1c7812 */ /* 0x000fc400078ec0ff */
[----:B------:R-:W-:Y:S02]  /*72e0*/  SHF.R.U64 R20, R20, 0x3, RZ ;  /* 0x0000000314147819 */ /* 0x000fe400000012ff */
[----:B------:R-:W-:Y:S02]  /*72f0*/  SHF.R.U64 R28, R28, 0x3, RZ ;  /* 0x000000031c1c7819 */ /* 0x000fe400000012ff */
[----:B------:R-:W-:Y:S01]  /*7300*/  LOP3.LUT R20, R20, R21, RZ, 0x3c, !PT ;  /* 0x0000001514147212 */ /* 0x000fe200078e3cff */
[--C-:B------:R-:W-:Y:S01]  /*7310*/  IMAD.X R21, RZ, RZ, R33.reuse, P4 ;  /* 0x000000ffff157224 */ /* 0x100fe200020e0621 */
[----:B------:R-:W-:Y:S02]  /*7320*/  LOP3.LUT P1, RZ, R22, 0x3, RZ, 0xc0, !PT ;  /* 0x0000000316ff7812 */ /* 0x000fe4000782c0ff */
[----:B------:R-:W-:Y:S01]  /*7330*/  LOP3.LUT R28, R28, R29, RZ, 0x3c, !PT ;  /* 0x0000001d1c1c7212 */ /* 0x000fe200078e3cff */
[----:B------:R-:W-:Y:S01]  /*7340*/  IMAD.X R29, RZ, RZ, R33, P3 ;  /* 0x000000ffff1d7224 */ /* 0x000fe200018e0621 */
[----:B------:R-:W-:-:S02]  /*7350*/  IADD3 R11, P5, R32, 0x6000, RZ ;  /* 0x00006000200b7810 */ /* 0x000fc40007fbe0ff */
[C---:B------:R-:W-:Y:S02]  /*7360*/  IADD3 R79, P6, R32.reuse, 0x7800, RZ ;  /* 0x00007800204f7810 */ /* 0x040fe40007fde0ff */
[----:B------:R-:W-:Y:S02]  /*7370*/  LOP3.LUT R10, R11, 0x180, RZ, 0xc0, !PT ;  /* 0x000001800b0a7812 */ /* 0x000fe400078ec0ff */
[----:B------:R-:W-:Y:S02]  /*7380*/  LOP3.LUT R9, R32, 0x180, RZ, 0xc0, !PT ;  /* 0x0000018020097812 */ /* 0x000fe400078ec0ff */
[----:B------:R-:W-:Y:S02]  /*7390*/  SHF.R.U64 R10, R10, 0x3, RZ ;  /* 0x000000030a0a7819 */ /* 0x000fe400000012ff */
[----:B------:R-:W-:Y:S02]  /*73a0*/  LOP3.LUT R8, R79, 0x180, RZ, 0xc0, !PT ;  /* 0x000001804f087812 */ /* 0x000fe400078ec0ff */
[----:B------:R-:W-:Y:S01]  /*73b0*/  LOP3.LUT R10, R10, R11, RZ, 0x3c, !PT ;  /* 0x0000000b0a0a7212 */ /* 0x000fe200078e3cff */
[----:B------:R-:W-:Y:S01]  /*73c0*/  IMAD.X R11, RZ, RZ, R33, P5 ;  /* 0x000000ffff0b7224 */ /* 0x000fe200028e0621 */
[----:B------:R-:W-:-:S02]  /*73d0*/  SHF.R.U64 R9, R9, 0x3, RZ ;  /* 0x0000000309097819 */ /* 0x000fc400000012ff */
[----:B------:R-:W-:Y:S02]  /*73e0*/  SHF.R.U64 R8, R8, 0x3, RZ ;  /* 0x0000000308087819 */ /* 0x000fe400000012ff */
[----:B------:R-:W-:Y:S02]  /*73f0*/  LOP3.LUT R32, R9, R32, RZ, 0x3c, !PT ;  /* 0x0000002009207212 */ /* 0x000fe400078e3cff */
[----:B------:R-:W-:Y:S02]  /*7400*/  IADD3.X R9, RZ, R33, RZ, P6, !PT ;  /* 0x00000021ff097210 */ /* 0x000fe400037fe4ff */
[----:B------:R-:W-:Y:S02]  /*7410*/  LOP3.LUT R8, R8, R79, RZ, 0x3c, !PT ;  /* 0x0000004f08087212 */ /* 0x000fe400078e3cff */
[----:B--2---:R-:W-:Y:S01]  /*7420*/  LOP3.LUT R14, R4, 0x2, RZ, 0x3c, !PT ;  /* 0x00000002040e7812 */ /* 0x004fe200078e3cff */
[----:B------:R-:W-:Y:S04]  /*7430*/  SHFL.IDX PT, R51, R51, R4, 0x1c1f ;  /* 0x001c1f0433337589 */ /* 0x000fe800000e0000 */
[----:B------:R-:W0:Y:S04]  /*7440*/  SHFL.IDX PT, R36, R61, R14, 0x1c1f ;  /* 0x001c1f0e3d247589 */ /* 0x000e2800000e0000 */
[----:B------:R-:W-:Y:S04]  /*7450*/  SHFL.IDX PT, R47, R47, R4, 0x1c1f ;  /* 0x001c1f042f2f7589 */ /* 0x000fe800000e0000 */
[----:B------:R-:W-:Y:S04]  /*7460*/  SHFL.IDX PT, R6, R41, R14, 0x1c1f ;  /* 0x001c1f0e29067589 */ /* 0x000fe800000e0000 */
[----:B------:R-:W-:Y:S04]  /*7470*/  SHFL.IDX PT, R49, R49, R4, 0x1c1f ;  /* 0x001c1f0431317589 */ /* 0x000fe800000e0000 */
[----:B------:R0:W-:Y:S04]  /*7480*/  SHFL.IDX PT, R24, R5, R14, 0x1c1f ;  /* 0x001c1f0e05187589 */ /* 0x0001e800000e0000 */
[----:B------:R-:W-:Y:S04]  /*7490*/  SHFL.IDX PT, R55, R55, R4, 0x1c1f ;  /* 0x001c1f0437377589 */ /* 0x000fe800000e0000 */
[----:B------:R-:W-:Y:S01]  /*74a0*/  SHFL.IDX PT, R63, R63, R4, 0x1c1f ;  /* 0x001c1f043f3f7589 */ /* 0x000fe200000e0000 */
[----:B0-----:R-:W-:-:S03]  /*74b0*/  SEL R5, R51, R36, P0 ;  /* 0x0000002433057207 */ /* 0x001fc60000000000 */
[----:B------:R0:W-:Y:S04]  /*74c0*/  SHFL.IDX PT, R26, R35, R14, 0x1c1f ;  /* 0x001c1f0e231a7589 */ /* 0x0001e800000e0000 */
[----:B------:R-:W-:Y:S04]  /*74d0*/  SHFL.IDX PT, R52, R65, R14, 0x1c1f ;  /* 0x001c1f0e41347589 */ /* 0x000fe800000e0000 */
[----:B------:R-:W-:Y:S01]  /*74e0*/  SHFL.IDX PT, R57, R57, R4, 0x1c1f ;  /* 0x001c1f0439397589 */ /* 0x000fe200000e0000 */
[----:B0-----:R-:W-:-:S03]  /*74f0*/  IMAD R35, R34, UR5, RZ ;  /* 0x0000000522237c24 */ /* 0x001fc6000f8e02ff */
[----:B------:R-:W-:Y:S04]  /*7500*/  SHFL.IDX PT, R43, R43, R4, 0x1c1f ;  /* 0x001c1f042b2b7589 */ /* 0x000fe800000e0000 */
[----:B------:R-:W-:Y:S04]  /*7510*/  SHFL.IDX PT, R67, R67, R4, 0x1c1f ;  /* 0x001c1f0443437589 */ /* 0x000fe800000e0000 */
[----:B------:R-:W-:Y:S04]  /*7520*/  SHFL.IDX PT, R38, R38, R14, 0x1c1f ;  /* 0x001c1f0e26267589 */ /* 0x000fe800000e0000 */
[----:B------:R-:W0:Y:S04]  /*7530*/  SHFL.IDX PT, R46, R40, R14, 0x1c1f ;  /* 0x001c1f0e282e7589 */ /* 0x000e2800000e0000 */
[----:B------:R-:W1:Y:S04]  /*7540*/  SHFL.IDX PT, R54, R69, R14, 0x1c1f ;  /* 0x001c1f0e45367589 */ /* 0x000e6800000e0000 */
[----:B------:R-:W-:Y:S04]  /*7550*/  SHFL.IDX PT, R59, R59, R4, 0x1c1f ;  /* 0x001c1f043b3b7589 */ /* 0x000fe800000e0000 */
[----:B------:R-:W-:Y:S04]  /*7560*/  SHFL.IDX PT, R71, R71, R4, 0x1c1f ;  /* 0x001c1f0447477589 */ /* 0x000fe800000e0000 */
[----:B------:R-:W2:Y:S04]  /*7570*/  SHFL.IDX PT, R42, R39, R14, 0x1c1f ;  /* 0x001c1f0e272a7589 */ /* 0x000ea800000e0000 */
[----:B------:R-:W3:Y:S04]  /*7580*/  SHFL.IDX PT, R56, R73, R14, 0x1c1f ;  /* 0x001c1f0e49387589 */ /* 0x000ee800000e0000 */
[----:B------:R-:W-:Y:S01]  /*7590*/  SHFL.IDX PT, R75, R75, R4, 0x1c1f ;  /* 0x001c1f044b4b7589 */ /* 0x000fe200000e0000 */
[----:B0-----:R-:W-:-:S02]  /*75a0*/  SEL R44, R43, R46, P0 ;  /* 0x0000002e2b2c7207 */ /* 0x001fc40000000000 */
[----:B------:R-:W-:Y:S01]  /*75b0*/  SEL R46, R46, R43, P0 ;  /* 0x0000002b2e2e7207 */ /* 0x000fe20000000000 */
[----:B------:R-:W0:Y:S01]  /*75c0*/  SHFL.IDX PT, R58, R45, R14, 0x1c1f ;  /* 0x001c1f0e2d3a7589 */ /* 0x000e2200000e0000 */
[----:B-1----:R-:W-:Y:S02]  /*75d0*/  SEL R25, R67, R54, P0 ;  /* 0x0000003643197207 */ /* 0x002fe40000000000 */
[----:B------:R-:W-:Y:S01]  /*75e0*/  SEL R27, R54, R67, P0 ;  /* 0x00000043361b7207 */ /* 0x000fe20000000000 */
[----:B------:R1:W-:Y:S04]  /*75f0*/  SHFL.IDX PT, R77, R77, R4, 0x1c1f ;  /* 0x001c1f044d4d7589 */ /* 0x0003e800000e0000 */
[----:B------:R4:W0:Y:S01]  /*7600*/  SHFL.IDX PT, R60, R53, R14, 0x1c1f ;  /* 0x001c1f0e353c7589 */ /* 0x00082200000e0000 */
[----:B--2---:R-:W-:Y:S01]  /*7610*/  SEL R40, R59, R42, P0 ;  /* 0x0000002a3b287207 */ /* 0x004fe20000000000 */
[----:B-1----:R-:W-:Y:S01]  /*7620*/  IMAD R4, R15, UR8, RZ ;  /* 0x000000080f047c24 */ /* 0x002fe2000f8e02ff */
[----:B------:R-:W-:-:S03]  /*7630*/  SEL R42, R42, R59, P0 ;  /* 0x0000003b2a2a7207 */ /* 0x000fc60000000000 */
[----:B------:R-:W-:Y:S01]  /*7640*/  IMAD R15, R7, UR9, R4 ;  /* 0x00000009070f7c24 */ /* 0x000fe2000f8e0204 */
[----:B------:R-:W-:Y:S01]  /*7650*/  SEL R7, R36, R51, P0 ;  /* 0x0000003324077207 */ /* 0x000fe20000000000 */
[----:B------:R-:W-:Y:S01]  /*7660*/  IMAD R36, R48, 0xc0, R152 ;  /* 0x000000c030247824 */ /* 0x000fe200078e0298 */
[----:B------:R-:W-:Y:S01]  /*7670*/  ULDC.64 UR8, c[0x0][0xb50] ;  /* 0x0002d40000087ab9 */ /* 0x000fe20000000a00 */
[----:B------:R-:W-:Y:S01]  /*7680*/  IMAD.IADD R13, R13, 0x1, R15 ;  /* 0x000000010d0d7824 */ /* 0x000fe200078e020f */
[----:B------:R-:W-:Y:S01]  /*7690*/  LEA R39, P4, R12, UR8, 0x2 ;  /* 0x000000080c277c11 */ /* 0x000fe2000f8810ff */
[----:B----4-:R-:W-:Y:S01]  /*76a0*/  VIADD R14, R36, 0x8 ;  /* 0x00000008240e7836 */ /* 0x010fe20000000000 */
[----:B------:R-:W-:Y:S02]  /*76b0*/  SEL R4, R47, R6, P0 ;  /* 0x000000062f047207 */ /* 0x000fe40000000000 */
[----:B------:R-:W-:Y:S01]  /*76c0*/  SEL R6, R6, R47, P0 ;  /* 0x0000002f06067207 */ /* 0x000fe20000000000 */
[----:B------:R-:W-:Y:S01]  /*76d0*/  BAR.SYNC.DEFER_BLOCKING 0x1, 0x180 ;  /* 0x0046000000007b1d */ /* 0x000fe20000010000 */
[----:B------:R-:W-:-:S02]  /*76e0*/  ISETP.GE.OR P3, PT, R36, R35, P1 ;  /* 0x000000232400720c */ /* 0x000fc40000f66670 */
[----:B------:R-:W-:Y:S02]  /*76f0*/  LEA.HI.X R41, R12, UR9, R13, 0x2, P4 ;  /* 0x000000090c297c11 */ /* 0x000fe4000a0f140d */
[----:B------:R-:W-:Y:S01]  /*7700*/  ISETP.GE.OR P1, PT, R14, R35, P1 ;  /* 0x000000230e00720c */ /* 0x000fe20000f26670 */
[----:B------:R-:W-:Y:S01]  /*7710*/  ULDC.64 UR8, c[0x0][0xae8] ;  /* 0x0002ba0000087ab9 */ /* 0x000fe20000000a00 */
[----:B------:R-:W-:Y:S01]  /*7720*/  SEL R12, R49, R24, P0 ;  /* 0x00000018310c7207 */ /* 0x000fe20000000000 */
[----:B------:R-:W-:Y:S01]  /*7730*/  SHFL.IDX PT, R50, R39, RZ, 0x1c1f ;  /* 0x001c1fff27327589 */ /* 0x000fe200000e0000 */
[----:B------:R-:W-:Y:S02]  /*7740*/  SEL R14, R24, R49, P0 ;  /* 0x00000031180e7207 */ /* 0x000fe40000000000 */
[----:B------:R-:W-:Y:S01]  /*7750*/  SEL R24, R55, R26, P0 ;  /* 0x0000001a37187207 */ /* 0x000fe20000000000 */
[----:B------:R3:W-:Y:S01]  /*7760*/  SHFL.IDX PT, R64, R39, 0x1, 0x1c1f ;  /* 0x003c1f0027407f89 */ /* 0x0007e200000e0000 */
[----:B------:R-:W-:-:S02]  /*7770*/  SEL R13, R63, R52, P0 ;  /* 0x000000343f0d7207 */ /* 0x000fc40000000000 */
[----:B------:R-:W-:Y:S01]  /*7780*/  SEL R15, R52, R63, P0 ;  /* 0x0000003f340f7207 */ /* 0x000fe20000000000 */
[----:B------:R-:W1:Y:S01]  /*7790*/  SHFL.IDX PT, R51, R41, RZ, 0x1c1f ;  /* 0x001c1fff29337589 */ /* 0x000e6200000e0000 */
[----:B------:R-:W-:Y:S02]  /*77a0*/  SEL R26, R26, R55, P0 ;  /* 0x000000371a1a7207 */ /* 0x000fe40000000000 */
[----:B------:R-:W-:Y:S01]  /*77b0*/  SEL R36, R57, R38, P0 ;  /* 0x0000002639247207 */ /* 0x000fe20000000000 */
[----:B------:R2:W4:Y:S01]  /*77c0*/  SHFL.IDX PT, R65, R41, 0x1, 0x1c1f ;  /* 0x003c1f0029417f89 */ /* 0x00052200000e0000 */
[----:B------:R-:W-:Y:S02]  /*77d0*/  SEL R38, R38, R57, P0 ;  /* 0x0000003926267207 */ /* 0x000fe40000000000 */
[----:B---3--:R-:W-:Y:S01]  /*77e0*/  SEL R39, R56, R71, P0 ;  /* 0x0000004738277207 */ /* 0x008fe20000000000 */
[----:B------:R3:W-:Y:S01]  /*77f0*/  STSM.16.M88.4 [R37], R4 ;  /* 0x0000000425007844 */ /* 0x0007e20000000200 */
[----:B0-----:R-:W-:-:S02]  /*7800*/  SEL R43, R58, R75, P0 ;  /* 0x0000004b3a2b7207 */ /* 0x001fc40000000000 */
[----:B------:R-:W-:Y:S01]  /*7810*/  SEL R45, R77, R60, P0 ;  /* 0x0000003c4d2d7207 */ /* 0x000fe20000000000 */
[----:B------:R-:W-:Y:S01]  /*7820*/  STSM.16.M88.4 [R72], R12 ;  /* 0x0000000c48007844 */ /* 0x000fe20000000200 */
[----:B--2---:R-:W-:Y:S02]  /*7830*/  SEL R41, R75, R58, P0 ;  /* 0x0000003a4b297207 */ /* 0x004fe40000000000 */
[----:B------:R-:W-:Y:S01]  /*7840*/  SEL R47, R60, R77, P0 ;  /* 0x0000004d3c2f7207 */ /* 0x000fe20000000000 */
[----:B------:R-:W-:Y:S01]  /*7850*/  STSM.16.M88.4 [R62], R24 ;  /* 0x000000183e007844 */ /* 0x000fe20000000200 */
[----:B---3--:R-:W-:-:S05]  /*7860*/  SEL R37, R71, R56, P0 ;  /* 0x0000003847257207 */ /* 0x008fca0000000000 */
[----:B------:R0:W-:Y:S04]  /*7870*/  STSM.16.M88.4 [R70], R36 ;  /* 0x0000002446007844 */ /* 0x0001e80000000200 */
[----:B------:R-:W-:Y:S04]  /*7880*/  STSM.16.M88.4 [R68], R40 ;  /* 0x0000002844007844 */ /* 0x000fe80000000200 */
[----:B------:R-:W-:Y:S01]  /*7890*/  STSM.16.M88.4 [R66], R44 ;  /* 0x0000002c42007844 */ /* 0x000fe20000000200 */
[----:B------:R-:W-:Y:S08]  /*78a0*/  BAR.SYNC.DEFER_BLOCKING 0x1, 0x180 ;  /* 0x0046000000007b1d */ /* 0x000ff00000010000 */
[----:B0-----:R-:W0:Y:S08]  /*78b0*/  @P2 LDC R37, c[0x0][0xbec] ;  /* 0x0002fb00ff252b82 */ /* 0x001e300000000800 */
[----:B------:R-:W2:Y:S01]  /*78c0*/  @P2 LDC R39, c[0x0][0xbf0] ;  /* 0x0002fc00ff272b82 */ /* 0x000ea20000000800 */
[----:B------:R-:W-:Y:S01]  /*78d0*/  UIMAD UR5, UR14, UR8, URZ ;  /* 0x000000080e0572a4 */ /* 0x000fe2000f8e023f */
[----:B-1----:R1:W-:Y:S04]  /*78e0*/  @!P3 ST.E desc[UR36][R50.64], R3 ;  /* 0x000000033200b985 */ /* 0x0023e8000c101924 */
[----:B----4-:R0:W-:Y:S04]  /*78f0*/  @!P1 ST.E desc[UR36][R64.64], R0 ;  /* 0x0000000040009985 */ /* 0x0101e8000c101924 */
[----:B------:R3:W5:Y:S01]  /*7900*/  LD.E.128 R60, desc[UR36][R10.64] ;  /* 0x000000240a3c7980 */ /* 0x000762000c101d00 */
[----:B-1----:R-:W-:Y:S01]  /*7910*/  IMAD R3, R18, 0x60, R19 ;  /* 0x0000006012037824 */ /* 0x002fe200078e0213 */
[----:B------:R-:W-:-:S02]  /*7920*/  UIMAD.WIDE.U32 UR6, UR15, UR8, URZ ;  /* 0x000000080f0672a5 */ /* 0x000fc4000f8e003f */
[----:B------:R1:W5:Y:S01]  /*7930*/  LD.E.128 R24, desc[UR36][R8.64] ;  /* 0x0000002408187980 */ /* 0x000362000c101d00 */
[----:B------:R-:W-:Y:S01]  /*7940*/  UIMAD UR5, UR15, UR9, UR5 ;  /* 0x000000090f0572a4 */ /* 0x000fe2000f8e0205 */
[----:B---3--:R-:W-:Y:S01]  /*7950*/  IMAD R10, R48, 0xc0, R3 ;  /* 0x000000c0300a7824 */ /* 0x008fe200078e0203 */
[----:B------:R-:W-:Y:S01]  /*7960*/  UIMAD UR8, UR16, UR10, URZ ;  /* 0x0000000a100872a4 */ /* 0x000fe2000f8e023f */
[----:B------:R3:W5:Y:S02]  /*7970*/  LD.E.128 R12, desc[UR36][R20.64] ;  /* 0x00000024140c7980 */ /* 0x000764000c101d00 */
[----:B0-----:R-:W-:Y:S01]  /*7980*/  @P2 IMAD.HI.U32 R0, R10, R37, RZ ;  /* 0x000000250a002227 */ /* 0x001fe200078e00ff */
[----:B------:R-:W-:Y:S01]  /*7990*/  UIADD3 UR7, UR7, UR5, URZ ;  /* 0x0000000507077290 */ /* 0x000fe2000fffe03f */
[----:B------:R-:W5:Y:S02]  /*79a0*/  LD.E.128 R52, desc[UR36][R32.64] ;  /* 0x0000002420347980 */ /* 0x000f64000c101d00 */
[----:B------:R-:W-:Y:S01]  /*79b0*/  IMAD.MOV.U32 R3, RZ, RZ, R10 ;  /* 0x000000ffff037224 */ /* 0x000fe200078e000a */
[----:B--2---:R-:W-:Y:S01]  /*79c0*/  @P2 SHF.R.U32.HI R3, RZ, R39, R0 ;  /* 0x00000027ff032219 */ /* 0x004fe20000011600 */
[----:B------:R-:W-:Y:S01]  /*79d0*/  UIMAD UR5, UR44, UR11, UR8 ;  /* 0x0000000b2c0572a4 */ /* 0x000fe2000f8e0208 */
[----:B------:R0:W5:Y:S01]  /*79e0*/  LD.E.128 R4, desc[UR36][R30.64] ;  /* 0x000000241e047980 */ /* 0x000162000c101d00 */
[----:B------:R-:W-:Y:S01]  /*79f0*/  UIMAD.WIDE.U32 UR44, UR44, UR10, UR6 ;  /* 0x0000000a2c2c72a5 */ /* 0x000fe2000f8e0006 */
[--C-:B------:R-:W-:Y:S01]  /*7a00*/  SHF.R.S32.HI R0, RZ, 0x1f, R3.reuse ;  /* 0x0000001fff007819 */ /* 0x100fe20000011403 */
[----:B------:R-:W-:Y:S01]  /*7a10*/  IMAD.MOV R11, RZ, RZ, -R3 ;  /* 0x000000ffff0b7224 */ /* 0x000fe200078e0a03 */
[----:B------:R-:W-:Y:S01]  /*7a20*/  ULDC.64 UR6, c[0x0][0xae0] ;  /* 0x0002b80000067ab9 */ /* 0x000fe20000000a00 */
[----:B------:R-:W-:Y:S01]  /*7a30*/  UIADD3 UR5, UR45, UR5, URZ ;  /* 0x000000052d057290 */ /* 0x000fe2000fffe03f */
[----:B------:R2:W5:Y:S01]  /*7a40*/  LD.E.128 R56, desc[UR36][R28.64] ;  /* 0x000000241c387980 */ /* 0x000562000c101d00 */
[----:B------:R-:W-:-:S02]  /*7a50*/  IMAD R0, R0, UR6, RZ ;  /* 0x0000000600007c24 */ /* 0x000fc4000f8e02ff */
[----:B------:R-:W-:Y:S01]  /*7a60*/  IMAD R11, R34, R11, R10 ;  /* 0x0000000b220b7224 */ /* 0x000fe200078e020a */
[----:B-1----:R-:W-:Y:S01]  /*7a70*/  MOV R8, UR44 ;  /* 0x0000002c00087c02 */ /* 0x002fe20008000f00 */
[----:B------:R-:W-:Y:S01]  /*7a80*/  IMAD.U32 R9, RZ, RZ, UR45 ;  /* 0x0000002dff097e24 */ /* 0x000fe2000f8e00ff */
[----:B------:R-:W-:Y:S01]  /*7a90*/  @!PT LDS RZ, [RZ] ;  /* 0x00000000fffff984 */ /* 0x000fe20000000800 */
[----:B------:R-:W-:Y:S01]  /*7aa0*/  @!PT LDS RZ, [RZ] ;  /* 0x00000000fffff984 */ /* 0x000fe20000000800 */
[----:B------:R-:W-:Y:S01]  /*7ab0*/  @!PT LDS RZ, [RZ] ;  /* 0x00000000fffff984 */ /* 0x000fe20000000800 */
[----:B------:R-:W-:Y:S01]  /*7ac0*/  @!PT LDS RZ, [RZ] ;  /* 0x00000000fffff984 */ /* 0x000fe20000000800 */
[----:B------:R1:W-:Y:S06]  /*7ad0*/  MEMBAR.ALL.CTA ;  /* 0x0000000000007992 */ /* 0x0003ec0000008000 */
[----:B-1----:R-:W1:Y:S01]  /*7ae0*/  FENCE.VIEW.ASYNC.S ;  /* 0x00000000000073c6 */ /* 0x002e620000000000 */
[----:B------:R-:W-:-:S02]  /*7af0*/  IMAD.U32 R9, RZ, RZ, UR5 ;  /* 0x00000005ff097e24 */ /* 0x000fc4000f8e00ff */
[C---:B---3--:R-:W-:Y:S01]  /*7b00*/  IMAD R21, R3.reuse, UR7, R0 ;  /* 0x0000000703157c24 */ /* 0x048fe2000f8e0200 */
[----:B------:R-:W-:Y:S01]  /*7b10*/  SHF.R.S32.HI R0, RZ, 0x1f, R11 ;  /* 0x0000001fff007819 */ /* 0x000fe2000001140b */
[----:B------:R-:W-:Y:S01]  /*7b20*/  IMAD.WIDE.U32 R8, R3, UR6, R8 ;  /* 0x0000000603087c25 */ /* 0x000fe2000f8e0008 */
[----:B------:R-:W-:-:S03]  /*7b30*/  ULDC.64 UR6, c[0x0][0xad8] ;  /* 0x0002b60000067ab9 */ /* 0x000fc60000000a00 */
[----:B------:R-:W-:Y:S02]  /*7b40*/  IMAD R0, R0, UR6, RZ ;  /* 0x0000000600007c24 */ /* 0x000fe4000f8e02ff */
[----:B------:R-:W-:Y:S02]  /*7b50*/  IMAD.IADD R9, R9, 0x1, R21 ;  /* 0x0000000109097824 */ /* 0x000fe400078e0215 */
[C---:B------:R-:W-:Y:S02]  /*7b60*/  IMAD R3, R11.reuse, UR7, R0 ;  /* 0x000000070b037c24 */ /* 0x040fe4000f8e0200 */
[----:B------:R-:W-:Y:S01]  /*7b70*/  IMAD R0, R48, 0xc0, R19 ;  /* 0x000000c030007824 */ /* 0x000fe200078e0213 */
[----:B------:R-:W-:Y:S01]  /*7b80*/  UIADD3 UR4, UR4, 0x19c20, URZ ;  /* 0x00019c2004047890 */ /* 0x000fe2000fffe03f */
[----:B------:R-:W-:Y:S01]  /*7b90*/  IMAD.WIDE.U32 R8, R11, UR6, R8 ;  /* 0x000000060b087c25 */ /* 0x000fe2000f8e0008 */
[----:B------:R-:W-:Y:S02]  /*7ba0*/  UIADD3 UR40, UR40, 0x1, URZ ;  /* 0x0000000128287890 */ /* 0x000fe4000fffe03f */
[----:B------:R-:W-:Y:S01]  /*7bb0*/  ISETP.GE.AND P0, PT, R0, R35, PT ;  /* 0x000000230000720c */ /* 0x000fe20003f06270 */
[----:B------:R-:W-:Y:S01]  /*7bc0*/  ULDC.64 UR6, c[0x0][0xa80] ;  /* 0x0002a00000067ab9 */ /* 0x000fe20000000a00 */
[----:B------:R-:W-:Y:S01]  /*7bd0*/  IMAD.IADD R3, R9, 0x1, R3 ;  /* 0x0000000109037824 */ /* 0x000fe200078e0203 */
[----:B------:R-:W-:Y:S01]  /*7be0*/  UPRMT UR4, URZ, 0x654, UR4 ;  /* 0x000006543f047896 */ /* 0x000fe20008000004 */
[----:B0-----:R-:W-:Y:S01]  /*7bf0*/  LEA R30, P1, R8, UR6, 0x1 ;  /* 0x00000006081e7c11 */ /* 0x001fe2000f8208ff */
[----:B------:R-:W-:-:S03]  /*7c00*/  UISETP.NE.AND UP0, UPT, UR40, 0x2, UPT ;  /* 0x000000022800788c */ /* 0x000fc6000bf05270 */
[----:B------:R-:W-:Y:S01]  /*7c10*/  LEA.HI.X R3, R8, UR7, R3, 0x1, P1 ;  /* 0x0000000708037c11 */ /* 0x000fe200088f0c03 */
[----:B------:R-:W-:Y:S01]  /*7c20*/  USEL UR6, URZ, 0x1, UP0 ;  /* 0x000000013f067887 */ /* 0x000fe20008000000 */
[----:B------:R-:W-:Y:S01]  /*7c30*/  ULDC UR5, c[0x0][0xc] ;  /* 0x0000030000057ab9 */ /* 0x000fe20000000800 */
[----:B------:R-:W-:Y:S01]  /*7c40*/  USEL UR40, UR40, URZ, UP0 ;  /* 0x0000003f28287287 */ /* 0x000fe20008000000 */
[----:B-1----:R2:W0:Y:S01]  /*7c50*/  SHFL.IDX PT, R10, R30, RZ, 0x1c1f ;  /* 0x001c1fff1e0a7589 */ /* 0x00242200000e0000 */
[----:B------:R-:W-:Y:S01]  /*7c60*/  UIADD3 UR42, UR5, UR42, URZ ;  /* 0x0000002a052a7290 */ /* 0x000fe2000fffe03f */
[----:B------:R-:W-:Y:S01]  /*7c70*/  SYNCS.ARRIVE.TRANS64.RED.A1T0 RZ, [UR4], RZ ;  /* 0x000000ffffff79a7 */ /* 0x000fe20008100404 */
[----:B------:R-:W-:Y:S01]  /*7c80*/  ULOP3.LUT UR39, UR39, UR6, URZ, 0x3c, !UPT ;  /* 0x0000000627277292 */ /* 0x000fe2000f8e3c3f */
[----:B------:R2:W1:Y:S01]  /*7c90*/  SHFL.IDX PT, R11, R3, RZ, 0x1c1f ;  /* 0x001c1fff030b7589 */ /* 0x00046200000e0000 */
[----:B------:R-:W-:Y:S04]  /*7ca0*/  BSSY B0, `(.L_x_10529) ;  /* 0x000000e000007945 */ /* 0x000fe80003800000 */
[----:B------:R-:W-:Y:S06]  /*7cb0*/  @P0 BRA `(.L_x_10530) ;  /* 0x0000000000300947 */ /* 0x000fec0003800000 */
[----:B------:R-:W-:Y:S02]  /*7cc0*/  ULDC UR4, c[0x0][0xac8] ;  /* 0x0002b20000047ab9 */ /* 0x000fe40000000800 */
[----:B------:R-:W-:Y:S02]  /*7cd0*/  ISETP.GE.AND P1, PT, R17, UR4, PT ;  /* 0x0000000411007c0c */ /* 0x000fe4000bf26270 */
[----:B------:R-:W-:Y:S02]  /*7ce0*/  ISETP.GE.AND P2, PT, R16, UR4, PT ;  /* 0x0000000410007c0c */ /* 0x000fe4000bf46270 */
[----:B------:R-:W-:-:S09]  /*7cf0*/  ISETP.GE.AND P0, PT, R2, UR4, PT ;  /* 0x0000000402007c0c */ /* 0x000fd2000bf06270 */
[CC--:B0-----:R-:W-:Y:S02]  /*7d00*/  @!P1 LEA R20, P3, R17.reuse, R10.reuse, 0x1 ;  /* 0x0000000a11149211 */ /* 0x0c1fe400078608ff */
[----:B--2---:R-:W-:Y:S02]  /*7d10*/  @!P2 LEA R28, P4, R16, R10, 0x1 ;  /* 0x0000000a101ca211 */ /* 0x004fe400078808ff */
[----:B-1----:R-:W-:Y:S01]  /*7d20*/  @!P0 IMAD.WIDE R8, R2, 0x2, R10 ;  /* 0x0000000202088825 */ /* 0x002fe200078e020a */
[-C--:B------:R-:W-:Y:S02]  /*7d30*/  @!P1 LEA.HI.X R21, R17, R11.reuse, R157, 0x1, P3 ;  /* 0x0000000b11159211 */ /* 0x080fe400018f0c9d */
[----:B------:R-:W-:Y:S02]  /*7d40*/  @!P2 LEA.HI.X R29, R16, R11, R156, 0x1, P4 ;  /* 0x0000000b101da211 */ /* 0x000fe400020f0c9c */
[----:B-----5:R3:W-:Y:S04]  /*7d50*/  @!P0 ST.E.128 desc[UR36][R8.64], R52 ;  /* 0x0000003408008985 */ /* 0x0207e8000c101d24 */
[----:B------:R3:W-:Y:S04]  /*7d60*/  @!P1 ST.E.128 desc[UR36][R20.64], R56 ;  /* 0x0000003814009985 */ /* 0x0007e8000c101d24 */
[----:B------:R3:W-:Y:S02]  /*7d70*/  @!P2 ST.E.128 desc[UR36][R28.64], R60 ;  /* 0x0000003c1c00a985 */ /* 0x0007e4000c101d24 */
.L_x_10530:
[----:B------:R-:W-:Y:S05]  /*7d80*/  BSYNC B0 ;  /* 0x0000000000007941 */ /* 0x000fea0003800000 */
.L_x_10529:
[----:B------:R-:W-:Y:S01]  /*7d90*/  VIADD R0, R0, 0x60 ;  /* 0x0000006000007836 */ /* 0x000fe20000000000 */
[----:B-1----:R1:W4:Y:S01]  /*7da0*/  SHFL.IDX PT, R11, R3, 0x1, 0x1c1f ;  /* 0x003c1f00030b7f89 */ /* 0x00232200000e0000 */
[----:B------:R-:W-:Y:S01]  /*7db0*/  UIADD3 UR38, UR38, 0x1, URZ ;  /* 0x0000000126267890 */ /* 0x000fe2000fffe03f */
[----:B------:R-:W-:Y:S02]  /*7dc0*/  BSSY B0, `(.L_x_10531) ;  /* 0x0000010000007945 */ /* 0x000fe40003800000 */
[----:B------:R-:W-:Y:S01]  /*7dd0*/  ISETP.GE.AND P0, PT, R0, R35, PT ;  /* 0x000000230000720c */ /* 0x000fe20003f06270 */
[----:B0-----:R1:W0:-:S12]  /*7de0*/  SHFL.IDX PT, R10, R30, 0x1, 0x1c1f ;  /* 0x003c1f001e0a7f89 */ /* 0x00121800000e0000 */
[----:B-1----:R-:W-:Y:S05]  /*7df0*/  @P0 BRA `(.L_x_10532) ;  /* 0x0000000000300947 */ /* 0x002fea0003800000 */
[----:B------:R-:W-:Y:S02]  /*7e00*/  ULDC UR4, c[0x0][0xac8] ;  /* 0x0002b20000047ab9 */ /* 0x000fe40000000800 */
[----:B------:R-:W-:Y:S02]  /*7e10*/  ISETP.GE.AND P3, PT, R17, UR4, PT ;  /* 0x0000000411007c0c */ /* 0x000fe4000bf66270 */
[----:B------:R-:W-:Y:S02]  /*7e20*/  ISETP.GE.AND P4, PT, R16, UR4, PT ;  /* 0x0000000410007c0c */ /* 0x000fe4000bf86270 */
[----:B------:R-:W-:-:S09]  /*7e30*/  ISETP.GE.AND P2, PT, R2, UR4, PT ;  /* 0x0000000402007c0c */ /* 0x000fd2000bf46270 */
[CC--:B0--3--:R-:W-:Y:S02]  /*7e40*/  @!P3 LEA R20, P0, R17.reuse, R10.reuse, 0x1 ;  /* 0x0000000a1114b211 */ /* 0x0c9fe400078008ff */
[----:B--2---:R-:W-:Y:S02]  /*7e50*/  @!P4 LEA R28, P1, R16, R10, 0x1 ;  /* 0x0000000a101cc211 */ /* 0x004fe400078208ff */
[----:B----4-:R-:W-:Y:S01]  /*7e60*/  @!P2 IMAD.WIDE R8, R2, 0x2, R10 ;  /* 0x000000020208a825 */ /* 0x010fe200078e020a */
[-C--:B------:R-:W-:Y:S02]  /*7e70*/  @!P3 LEA.HI.X R21, R17, R11.reuse, R157, 0x1, P0 ;  /* 0x0000000b1115b211 */ /* 0x080fe400000f0c9d */
[----:B------:R-:W-:Y:S02]  /*7e80*/  @!P4 LEA.HI.X R29, R16, R11, R156, 0x1, P1 ;  /* 0x0000000b101dc211 */ /* 0x000fe400008f0c9c */
[----:B-----5:R1:W-:Y:S04]  /*7e90*/  @!P2 ST.E.128 desc[UR36][R8.64], R4 ;  /* 0x000000040800a985 */ /* 0x0203e8000c101d24 */
[----:B------:R1:W-:Y:S04]  /*7ea0*/  @!P3 ST.E.128 desc[UR36][R20.64], R12 ;  /* 0x0000000c1400b985 */ /* 0x0003e8000c101d24 */
[----:B------:R1:W-:Y:S02]  /*7eb0*/  @!P4 ST.E.128 desc[UR36][R28.64], R24 ;  /* 0x000000181c00c985 */ /* 0x0003e4000c101d24 */
.L_x_10532:
[----:B------:R-:W-:Y:S05]  /*7ec0*/  BSYNC B0 ;  /* 0x0000000000007941 */ /* 0x000fea0003800000 */
.L_x_10531:
[----:B------:R-:W2:Y:S02]  /*7ed0*/  LDC R0, c[0x0][0xc34] ;  /* 0x00030d00ff007b82 */ /* 0x000ea40000000800 */
[----:B--2---:R-:W-:-:S13]  /*7ee0*/  ISETP.LE.AND P0, PT, R0, UR42, PT ;  /* 0x0000002a00007c0c */ /* 0x004fda000bf03270 */
[----:B------:R-:W-:Y:S05]  /*7ef0*/  @!P0 BRA `(.L_x_10533) ;  /* 0xffffff8c00688947 */ /* 0x000fea000383ffff */
[----:B------:R-:W-:Y:S05]  /*7f00*/  EXIT ;  /* 0x000000000000794d */ /* 0x000fea0003800000 */
.L_x_10503:
[----:B------:R-:W-:-:S08]  /*7f10*/  NOP ;  /* 0x0000000000007918 */ /* 0x000fd00000000000 */
[----:B------:R-:W0:-:S00]  /*7f20*/  USETMAXREG.DEALLOC.CTAPOOL 0x20 ;  /* 0x00000020000079c8 */ /* 0x000e0000080e0500 */
[----:B------:R-:W1:Y:S01]  /*7f30*/  S2UR UR39, SR_CTAID.X ;  /* 0x00000000002779c3 */ /* 0x000e620000002500 */
[----:B------:R-:W-:Y:S01]  /*7f40*/  UMOV UR38, 0x1 ;  /* 0x0000000100267882 */ /* 0x000fe20000000000 */
[----:B0-----:R-:W-:Y:S01]  /*7f50*/  IMAD.MOV.U32 R19, RZ, RZ, RZ ;  /* 0x000000ffff137224 */ /* 0x001fe200078e00ff */
[----:B------:R-:W-:-:S05]  /*7f60*/  MOV R24, 0x1 ;  /* 0x0000000100187802 */ /* 0x000fca0000000f00 */
[----:B------:R-:W1:Y:S02]  /*7f70*/  LDC R2, c[0x0][0xc34] ;  /* 0x00030d00ff027b82 */ /* 0x000e640000000800 */
[----:B-1----:R-:W-:-:S13]  /*7f80*/  ISETP.LE.AND P0, PT, R2, UR39, PT ;  /* 0x0000002702007c0c */ /* 0x002fda000bf03270 */
[----:B------:R-:W-:Y:S05]  /*7f90*/  @P0 BRA `(.L_x_10534) ;  /* 0x0000003800800947 */ /* 0x000fea0003800000 */
[----:B------:R-:W0:Y:S01]  /*7fa0*/  S2R R10, SR_TID.X ;  /* 0x00000000000a7919 */ /* 0x000e220000002100 */
[----:B------:R-:W-:Y:S01]  /*7fb0*/  ULDC.64 UR4, c[0x0][0x418] ;  /* 0x0001060000047ab9 */ /* 0x000fe20000000a00 */
[----:B------:R-:W-:Y:S01]  /*7fc0*/  IMAD.SHL.U32 R7, R0, 0x800, RZ ;  /* 0x0000080000077824 */ /* 0x000fe200078e00ff */
[----:B------:R-:W-:Y:S01]  /*7fd0*/  UISETP.NE.U32.AND UP0, UPT, UR4, URZ, UPT ;  /* 0x0000003f0400728c */ /* 0x000fe2000bf05070 */
[----:B------:R-:W-:Y:S01]  /*7fe0*/  LOP3.LUT R16, R16, 0xfffffffb, RZ, 0xc0, !PT ;  /* 0xfffffffb10107812 */ /* 0x000fe200078ec0ff */
[----:B------:R-:W-:Y:S01]  /*7ff0*/  ULDC.64 UR6, c[0x0][0x2f0] ;  /* 0x0000bc0000067ab9 */ /* 0x000fe20000000a00 */
[----:B------:R-:W-:Y:S01]  /*8000*/  ULDC UR4, c[0x0][0x424] ;  /* 0x0001090000047ab9 */ /* 0x000fe20000000800 */
[----:B------:R-:W-:Y:S01]  /*8010*/  UISETP.NE.AND.EX UP0, UPT, UR5, URZ, UPT, UP0 ;  /* 0x0000003f0500728c */ /* 0x000fe2000bf05300 */
[----:B------:R-:W-:Y:S01]  /*8020*/  MOV R24, 0x1 ;  /* 0x0000000100187802 */ /* 0x000fe20000000f00 */
[----:B------:R-:W-:Y:S01]  /*8030*/  ULDC UR42, c[0x0][0x448] ;  /* 0x00011200002a7ab9 */ /* 0x000fe20000000800 */
[----:B------:R-:W-:Y:S01]  /*8040*/  ULDC UR8, c[0x0][0x2b8] ;  /* 0x0000ae0000087ab9 */ /* 0x000fe20000000800 */
[----:B------:R-:W-:Y:S01]  /*8050*/  USEL UR4, UR4, 0x1, UP0 ;  /* 0x0000000104047887 */ /* 0x000fe20008000000 */
[----:B------:R-:W-:Y:S01]  /*8060*/  IMAD.MOV.U32 R19, RZ, RZ, RZ ;  /* 0x000000ffff137224 */ /* 0x000fe200078e00ff */
[----:B------:R-:W-:Y:S01]  /*8070*/  UMOV UR43, 0x400 ;  /* 0x00000400002b7882 */ /* 0x000fe20000000000 */
[----:B------:R-:W-:-:S02]  /*8080*/  ULOP3.LUT UR48, UR41, 0x2, URZ, 0xfc, !UPT ;  /* 0x0000000229307892 */ /* 0x000fc4000f8efc3f */
[----:B------:R-:W-:Y:S02]  /*8090*/  UIMAD UR40, UR4, UR6, URZ ;  /* 0x00000006042872a4 */ /* 0x000fe4000f8e023f */
[----:B------:R-:W-:Y:S02]  /*80a0*/  ULEA UR43, UR47, UR43, 0x18 ;  /* 0x0000002b2f2b7291 */ /* 0x000fe4000f8ec03f */
[----:B------:R-:W-:Y:S01]  /*80b0*/  UIADD3 UR5, UR40, 0x7f, URZ ;  /* 0x0000007f28057890 */ /* 0x000fe2000fffe03f */
[----:B------:R-:W-:Y:S01]  /*80c0*/  ULDC UR4, c[0x0][0x288] ;  /* 0x0000a20000047ab9 */ /* 0x000fe20000000800 */
[----:B------:R-:W-:Y:S02]  /*80d0*/  ULOP3.LUT UR49, UR41, 0x1, URZ, 0xfc, !UPT ;  /* 0x0000000129317892 */ /* 0x000fe4000f8efc3f */
[----:B------:R-:W-:Y:S02]  /*80e0*/  USHF.R.S32.HI UR6, URZ, 0x1f, UR5 ;  /* 0x0000001f3f067899 */ /* 0x000fe40008011405 */
[----:B------:R-:W-:-:S02]  /*80f0*/  UIMAD UR42, UR42, UR4, URZ ;  /* 0x000000042a2a72a4 */ /* 0x000fc4000f8e023f */
[----:B------:R-:W-:Y:S01]  /*8100*/  ULEA.HI UR6, UR6, UR5, URZ, 0x7 ;  /* 0x0000000506067291 */ /* 0x000fe2000f8f383f */
[----:B------:R-:W-:Y:S01]  /*8110*/  ULDC UR50, c[0x0][0xc] ;  /* 0x0000030000327ab9 */ /* 0x000fe20000000800 */
[C---:B0-----:R-:W-:Y:S01]  /*8120*/  IMAD.SHL.U32 R4, R10.reuse, 0x80, RZ ;  /* 0x000000800a047824 */ /* 0x041fe200078e00ff */
[--C-:B------:R-:W-:Y:S01]  /*8130*/  SHF.R.U32.HI R0, RZ, 0x1, R10.reuse ;  /* 0x00000001ff007819 */ /* 0x100fe2000001160a */
[C---:B------:R-:W-:Y:S01]  /*8140*/  IMAD.SHL.U32 R5, R10.reuse, 0x10, RZ ;  /* 0x000000100a057824 */ /* 0x040fe200078e00ff */
[----:B------:R-:W-:Y:S01]  /*8150*/  ULOP3.LUT UR4, UR6, 0xffffff80, URZ, 0xc0, !UPT ;  /* 0xffffff8006047892 */ /* 0x000fe2000f8ec03f */
[----:B------:R-:W-:Y:S01]  /*8160*/  IMAD.SHL.U32 R8, R10, 0x4, RZ ;  /* 0x000000040a087824 */ /* 0x000fe200078e00ff */
[----:B------:R-:W-:Y:S01]  /*8170*/  LOP3.LUT R2, R4, 0x400, RZ, 0xc0, !PT ;  /* 0x0000040004027812 */ /* 0x000fe200078ec0ff */
[----:B------:R-:W-:Y:S01]  /*8180*/  IMAD.SHL.U32 R9, R10, 0x2, RZ ;  /* 0x000000020a097824 */ /* 0x000fe200078e00ff */
[----:B------:R-:W-:Y:S01]  /*8190*/  LOP3.LUT R3, R0, 0x20, RZ, 0xc0, !PT ;  /* 0x0000002000037812 */ /* 0x000fe200078ec0ff */
[----:B------:R-:W-:Y:S01]  /*81a0*/  UIADD3 UR4, UR4, -0x80, URZ ;  /* 0xffffff8004047890 */ /* 0x000fe2000fffe03f */
[----:B------:R-:W-:Y:S01]  /*81b0*/  LOP3.LUT R25, R2, 0x800, R7, 0xf8, !PT ;  /* 0x0000080002197812 */ /* 0x000fe200078ef807 */
[----:B------:R-:W-:Y:S01]  /*81c0*/  IMAD.SHL.U32 R2, R10, 0x20, RZ ;  /* 0x000000200a027824 */ /* 0x000fe200078e00ff */
[----:B------:R-:W-:Y:S01]  /*81d0*/  LOP3.LUT R7, R3, 0x10, R10, 0xf8, !PT ;  /* 0x0000001003077812 */ /* 0x000fe200078ef80a */
[----:B------:R-:W-:Y:S01]  /*81e0*/  UMOV UR38, URZ ;  /* 0x0000003f00267c82 */ /* 0x000fe20008000000 */
[----:B------:R-:W-:Y:S01]  /*81f0*/  LOP3.LUT R6, R5, 0x90, RZ, 0xc0, !PT ;  /* 0x0000009005067812 */ /* 0x000fe200078ec0ff */
[----:B------:R-:W-:Y:S01]  /*8200*/  ULEA.HI.SX32 UR44, UR6, 0xfffffffe, 0x19 ;  /* 0xfffffffe062c7891 */ /* 0x000fe2000f8fca3f */
[----:B------:R-:W-:-:S02]  /*8210*/  LOP3.LUT R3, R2, 0x80, RZ, 0xc0, !PT ;  /* 0x0000008002037812 */ /* 0x000fc400078ec0ff */
[----:B------:R-:W-:Y:S02]  /*8220*/  LOP3.LUT R2, R2, 0x360, RZ, 0xc0, !PT ;  /* 0x0000036002027812 */ /* 0x000fe400078ec0ff */
[----:B------:R-:W-:Y:S02]  /*8230*/  LOP3.LUT R3, R3, 0x10, R0, 0xf8, !PT ;  /* 0x0000001003037812 */ /* 0x000fe400078ef800 */
[----:B------:R-:W-:Y:S02]  /*8240*/  LOP3.LUT R4, R7, 0x380, R4, 0xf8, !PT ;  /* 0x0000038007047812 */ /* 0x000fe400078ef804 */
[----:B------:R-:W-:Y:S02]  /*8250*/  LOP3.LUT R3, R3, 0x10, R8, 0x78, !PT ;  /* 0x0000001003037812 */ /* 0x000fe400078e7808 */
[--C-:B------:R-:W-:Y:S02]  /*8260*/  LOP3.LUT R2, R2, 0x400, R5.reuse, 0xf8, !PT ;  /* 0x0000040002027812 */ /* 0x100fe400078ef805 */
[----:B------:R-:W-:-:S02]  /*8270*/  LOP3.LUT R4, R4, 0x70, R5, 0x78, !PT ;  /* 0x0000007004047812 */ /* 0x000fc400078e7805 */
[----:B------:R-:W-:Y:S01]  /*8280*/  LOP3.LUT R23, R2, R3, RZ, 0xfc, !PT ;  /* 0x0000000302177212 */ /* 0x000fe200078efcff */
[----:B------:R-:W-:Y:S01]  /*8290*/  IMAD.SHL.U32 R2, R10, 0x40, RZ ;  /* 0x000000400a027824 */ /* 0x000fe200078e00ff */
[----:B------:R-:W-:Y:S02]  /*82a0*/  LOP3.LUT R25, R25, R4, RZ, 0xfc, !PT ;  /* 0x0000000419197212 */ /* 0x000fe400078efcff */
[----:B------:R-:W-:Y:S02]  /*82b0*/  LOP3.LUT R4, R5, 0x10, RZ, 0xc0, !PT ;  /* 0x0000001005047812 */ /* 0x000fe400078ec0ff */
[----:B------:R-:W-:Y:S02]  /*82c0*/  LOP3.LUT R6, R6, 0x10, R9, 0x78, !PT ;  /* 0x0000001006067812 */ /* 0x000fe400078e7809 */
[----:B------:R-:W-:Y:S02]  /*82d0*/  LOP3.LUT R3, R2, 0x40, RZ, 0xc0, !PT ;  /* 0x0000004002037812 */ /* 0x000fe400078ec0ff */
[----:B------:R-:W-:-:S02]  /*82e0*/  LOP3.LUT R2, R4, 0x20, RZ, 0xfc, !PT ;  /* 0x0000002004027812 */ /* 0x000fc400078efcff */
[----:B------:R-:W-:Y:S01]  /*82f0*/  LOP3.LUT R8, R6, 0x760, R5, 0xf8, !PT ;  /* 0x0000076006087812 */ /* 0x000fe200078ef805 */
[----:B------:R-:W-:Y:S01]  /*8300*/  VIADD R6, R25, 0x40 ;  /* 0x0000004019067836 */ /* 0x000fe20000000000 */
[----:B------:R-:W-:Y:S02]  /*8310*/  LOP3.LUT R7, R0, 0x3f, RZ, 0xc0, !PT ;  /* 0x0000003f00077812 */ /* 0x000fe400078ec0ff */
[----:B------:R-:W-:Y:S01]  /*8320*/  LOP3.LUT R5, R3, 0x3f, R0, 0xf8, !PT ;  /* 0x0000003f03057812 */ /* 0x000fe200078ef800 */
[----:B------:R-:W-:Y:S01]  /*8330*/  IMAD.U32 R0, RZ, RZ, UR4 ;  /* 0x00000004ff007e24 */ /* 0x000fe2000f8e00ff */
[----:B------:R-:W-:Y:S01]  /*8340*/  ISETP.GE.AND P0, PT, R2, UR7, PT ;  /* 0x0000000702007c0c */ /* 0x000fe2000bf06270 */
[----:B------:R0:W-:Y:S01]  /*8350*/  STL [R1], R8 ;  /* 0x0000000801007387 */ /* 0x0001e20000100800 */
[----:B------:R-:W-:Y:S02]  /*8360*/  ISETP.GE.AND P2, PT, R4, UR7, PT ;  /* 0x0000000704007c0c */ /* 0x000fe4000bf46270 */
[----:B------:R-:W-:-:S02]  /*8370*/  IADD3 R0, -R7, UR40, -R0 ;  /* 0x0000002807007c10 */ /* 0x000fc4000fffe900 */
[----:B------:R-:W-:Y:S02]  /*8380*/  LOP3.LUT P3, RZ, R10, 0x4, RZ, 0xc0, !PT ;  /* 0x000000040aff7812 */ /* 0x000fe4000786c0ff */
[C---:B------:R-:W-:Y:S02]  /*8390*/  ISETP.LT.OR P5, PT, R0.reuse, 0x1, P2 ;  /* 0x000000010000780c */ /* 0x040fe400017a1670 */
[----:B------:R-:W-:Y:S01]  /*83a0*/  ISETP.LT.OR P4, PT, R0, 0x41, P2 ;  /* 0x000000410000780c */ /* 0x000fe20001781670 */
[----:B0-----:R-:W-:Y:S01]  /*83b0*/  VIADD R8, R8, UR43 ;  /* 0x0000002b08087c36 */ /* 0x001fe20008000000 */
[----:B------:R-:W-:Y:S02]  /*83c0*/  ISETP.GE.AND P1, PT, R2, UR7, PT ;  /* 0x0000000702007c0c */ /* 0x000fe4000bf26270 */
[----:B------:R-:W-:Y:S02]  /*83d0*/  @P0 LOP3.LUT R16, R16, 0x4, RZ, 0xfc, !PT ;  /* 0x0000000410100812 */ /* 0x000fe400078efcff */
[----:B------:R-:W-:Y:S01]  /*83e0*/  LOP3.LUT R3, R4, 0x40, RZ, 0xfc, !PT ;  /* 0x0000004004037812 */ /* 0x000fe200078efcff */
[----:B------:R-:W-:Y:S01]  /*83f0*/  STL [R1+0x14], R8 ;  /* 0x0000140801007387 */ /* 0x000fe20000100800 */
[----:B------:R-:W-:Y:S01]  /*8400*/  LOP3.LUT R16, R16, 0xffffefff, RZ, 0xc0, !PT ;  /* 0xffffefff10107812 */ /* 0x000fe200078ec0ff */
[----:B------:R-:W-:Y:S01]  /*8410*/  @P3 VIADD R6, R25, 0xffffffc0 ;  /* 0xffffffc019063836 */ /* 0x000fe20000000000 */
[----:B------:R-:W-:Y:S01]  /*8420*/  ISETP.LT.OR P3, PT, R0, 0x1, P1 ;  /* 0x000000010000780c */ /* 0x000fe20000f61670 */
[----:B------:R-:W-:Y:S01]  /*8430*/  STL [R1+0xc], R0 ;  /* 0x00000c0001007387 */ /* 0x000fe20000100800 */
[----:B------:R-:W-:-:S02]  /*8440*/  @P5 LOP3.LUT R16, R16, 0x1000, RZ, 0xfc, !PT ;  /* 0x0000100010105812 */ /* 0x000fc400078efcff */
[----:B------:R-:W-:Y:S01]  /*8450*/  ISETP.LT.OR P2, PT, R0, 0x41, P1 ;  /* 0x000000410000780c */ /* 0x000fe20000f41670 */
[----:B------:R0:W-:Y:S01]  /*8460*/  STL [R1+0x8], R6 ;  /* 0x0000080601007387 */ /* 0x0001e20000100800 */
[----:B------:R-:W-:Y:S02]  /*8470*/  LOP3.LUT R16, R16, 0xffff7fff, RZ, 0xc0, !PT ;  /* 0xffff7fff10107812 */ /* 0x000fe400078ec0ff */
[----:B------:R-:W-:Y:S02]  /*8480*/  ISETP.GE.AND P0, PT, R3, UR7, PT ;  /* 0x0000000703007c0c */ /* 0x000fe4000bf06270 */
[----:B------:R-:W-:Y:S02]  /*8490*/  @P4 LOP3.LUT R16, R16, 0x8000, RZ, 0xfc, !PT ;  /* 0x0000800010104812 */ /* 0x000fe400078efcff */
[----:B------:R-:W-:Y:S02]  /*84a0*/  ISETP.LT.OR P1, PT, R0, 0x1, P0 ;  /* 0x000000010000780c */ /* 0x000fe40000721670 */
[----:B------:R-:W-:-:S02]  /*84b0*/  LOP3.LUT R16, R16, 0xfffff7ff, RZ, 0xc0, !PT ;  /* 0xfffff7ff10107812 */ /* 0x000fc400078ec0ff */
[----:B------:R-:W-:Y:S02]  /*84c0*/  ISETP.LT.OR P0, PT, R0, 0x41, P0 ;  /* 0x000000410000780c */ /* 0x000fe40000701670 */
[----:B------:R-:W-:Y:S02]  /*84d0*/  @P3 LOP3.LUT R16, R16, 0x800, RZ, 0xfc, !PT ;  /* 0x0000080010103812 */ /* 0x000fe400078efcff */
[----:B------:R-:W-:Y:S02]  /*84e0*/  LOP3.LUT R5, R5, UR4, RZ, 0xfc, !PT ;  /* 0x0000000405057c12 */ /* 0x000fe4000f8efcff */
[----:B------:R-:W-:Y:S02]  /*84f0*/  LOP3.LUT R16, R16, 0xffffbfff, RZ, 0xc0, !PT ;  /* 0xffffbfff10107812 */ /* 0x000fe400078ec0ff */
[----:B------:R-:W-:Y:S01]  /*8500*/  LOP3.LUT R7, R23, 0x1800, RZ, 0xfc, !PT ;  /* 0x0000180017077812 */ /* 0x000fe200078efcff */
[----:B------:R1:W-:Y:S01]  /*8510*/  STL [R1+0x10], R5 ;  /* 0x0000100501007387 */ /* 0x0003e20000100800 */
[----:B------:R-:W-:-:S02]  /*8520*/  @P2 LOP3.LUT R16, R16, 0x4000, RZ, 0xfc, !PT ;  /* 0x0000400010102812 */ /* 0x000fc400078efcff */
[----:B------:R-:W-:Y:S02]  /*8530*/  ISETP.GE.AND P2, PT, R3, UR7, PT ;  /* 0x0000000703007c0c */ /* 0x000fe4000bf46270 */
[----:B------:R-:W-:Y:S02]  /*8540*/  LOP3.LUT R16, R16, 0xfffffbff, RZ, 0xc0, !PT ;  /* 0xfffffbff10107812 */ /* 0x000fe400078ec0ff */
[----:B0-----:R-:W-:Y:S02]  /*8550*/  LOP3.LUT R6, R23, 0x2800, RZ, 0xfc, !PT ;  /* 0x0000280017067812 */ /* 0x001fe400078efcff */
[----:B------:R-:W-:Y:S02]  /*8560*/  @P1 LOP3.LUT R16, R16, 0x400, RZ, 0xfc, !PT ;  /* 0x0000040010101812 */ /* 0x000fe400078efcff */
[----:B------:R-:W-:Y:S02]  /*8570*/  ISETP.GE.AND P1, PT, R3, UR8, PT ;  /* 0x0000000803007c0c */ /* 0x000fe4000bf26270 */
[----:B------:R-:W-:-:S04]  /*8580*/  LOP3.LUT R16, R16, 0xffffdfff, RZ, 0xc0, !PT ;  /* 0xffffdfff10107812 */ /* 0x000fc800078ec0ff */
[----:B------:R-:W-:Y:S02]  /*8590*/  @P0 LOP3.LUT R16, R16, 0x2000, RZ, 0xfc, !PT ;  /* 0x0000200010100812 */ /* 0x000fe400078efcff */
[----:B------:R-:W-:Y:S02]  /*85a0*/  ISETP.GE.AND P0, PT, R2, UR8, PT ;  /* 0x0000000802007c0c */ /* 0x000fe4000bf06270 */
[----:B------:R-:W-:-:S11]  /*85b0*/  LOP3.LUT R16, R16, 0xfffffeff, RZ, 0xc0, !PT ;  /* 0xfffffeff10107812 */ /* 0x000fd600078ec0ff */
        /* <DEDUP_REMOVED lines=17> */
.L_x_10586:
[----:B------:R-:W-:Y:S01]  /*86d0*/  ULDC UR4, c[0x0][0xc38] ;  /* 0x00030e0000047ab9 */ /* 0x000fe20000000800 */
[----:B------:R-:W-:Y:S01]  /*86e0*/  ULDC.64 UR8, c[0x0][0xa28] ;  /* 0x00028a0000087ab9 */ /* 0x000fe20000000a00 */
[----:B------:R-:W-:Y:S01]  /*86f0*/  UISETP.NE.AND UP0, UPT, UR4, 0x1, UPT ;  /* 0x000000010400788c */ /* 0x000fe2000bf05270 */
[----:B0-----:R0:W-:Y:S01]  /*8700*/  STL [R1+0x4], RZ ;  /* 0x000004ff01007387 */ /* 0x0011e20000100800 */
        /* <DEDUP_REMOVED lines=22> */
.L_x_10535:
[----:B------:R-:W-:-:S13]  /*8870*/  PLOP3.LUT P0, PT, PT, PT, UP0, 0x80, 0x0 ;  /* 0x000000000000781c */ /* 0x000fda0003f0f008 */
[----:B------:R-:W-:Y:S05]  /*8880*/  @!P0 BRA `(.L_x_10536) ;  /* 0x0000000000408947 */ /* 0x000fea0003800000 */
[----:B------:R-:W-:Y:S01]  /*8890*/  MOV R2, 0x0 ;  /* 0x0000000000027802 */ /* 0x000fe20000000f00 */
[----:B------:R-:W-:Y:S01]  /*88a0*/  ULDC.64 UR6, c[0x4][0x1b0] ;  /* 0x01006c0000067ab9 */ /* 0x000fe20000000a00 */
[----:B------:R-:W-:Y:S01]  /*88b0*/  ULDC.64 UR8, c[0x4][0x1b8] ;  /* 0x01006e0000087ab9 */ /* 0x000fe20000000a00 */
[----:B------:R-:W-:Y:S01]  /*88c0*/  ULDC.64 UR4, c[0x4][0x40] ;  /* 0x0100100000047ab9 */ /* 0x000fe20000000a00 */
[----:B------:R-:W-:Y:S01]  /*88d0*/  MOV R4, UR6 ;  /* 0x0000000600047c02 */ /* 0x000fe20008000f00 */
[----:B------:R-:W-:Y:S01]  /*88e0*/  IMAD.U32 R5, RZ, RZ, UR7 ;  /* 0x00000007ff057e24 */ /* 0x000fe2000f8e00ff */
[----:B------:R-:W1:Y:S01]  /*88f0*/  LDC.64 R2, c[0x4][R2] ;  /* 0x0100000002027b82 */ /* 0x000e620000000a00 */
        /* <DEDUP_REMOVED lines=8> */
[----:B01----:R-:W-:Y:S05]  /*8980*/  CALL.ABS.NOINC R2 ;  /* 0x0000000002007343 */ /* 0x003fea0003c00000 */
.L_x_10536:
        /* <DEDUP_REMOVED lines=22> */
.L_x_10537:
        /* <DEDUP_REMOVED lines=20> */
.L_x_10538:
        /* <DEDUP_REMOVED lines=18> */
.L_x_10539:
        /* <DEDUP_REMOVED lines=8> */
[----:B------:R-:W-:Y:S01]  /*8dd0*/  MOV R2, UR4 ;  /* 0x0000000400027c02 */ /* 0x000fe20008000f00 */
[----:B------:R-:W-:-:S05]  /*8de0*/  IMAD.U32 R3, RZ, RZ, UR5 ;  /* 0x00000005ff037e24 */ /* 0x000fca000f8e00ff */
[----:B------:R2:W5:Y:S01]  /*8df0*/  @P0 LDG.E R27, desc[UR36][R2.64] ;  /* 0x00000024021b0981 */ /* 0x000562000c1e1900 */
[----:B------:R-:W-:-:S03]  /*8e00*/  UMOV UR4, 0xffffffff ;  /* 0xffffffff00047882 */ /* 0x000fc60000000000 */
[----:B------:R-:W-:Y:S05]  /*8e10*/  BRA.DIV UR4, `(.L_x_10540) ;  /* 0x0000003204347947 */ /* 0x000fea000b800000 */
.L_x_10603:
[----:B--2---:R-:W2:Y:S04]  /*8e20*/  LDL R2, [R1+0x10] ;  /* 0x0000100001027983 */ /* 0x004ea80000100800 */
[----:B0-----:R-:W3:Y:S01]  /*8e30*/  LDL R0, [R1+0x4] ;  /* 0x0000040001007983 */ /* 0x001ee20000100800 */
[----:B-1----:R-:W-:-:S13]  /*8e40*/  ISETP.NE.AND P1, PT, R10, 0x1, PT ;  /* 0x000000010a00780c */ /* 0x002fda0003f25270 */
[----:B------:R-:W0:Y:S08]  /*8e50*/  @P1 LDC R5, c[0x0][0x434] ;  /* 0x00010d00ff051b82 */ /* 0x000e300000000800 */
[----:B------:R-:W1:Y:S01]  /*8e60*/  @P1 LDC R7, c[0x0][0x438] ;  /* 0x00010e00ff071b82 */ /* 0x000e620000000800 */
[----:B-----5:R-:W-:Y:S02]  /*8e70*/  SHF.R.S32.HI R29, RZ, 0x1f, R27 ;  /* 0x0000001fff1d7819 */ /* 0x020fe4000001141b */
[----:B------:R-:W-:-:S04]  /*8e80*/  LOP3.LUT R16, R16, 0xffffffef, RZ, 0xc0, !PT ;  /* 0xffffffef10107812 */ /* 0x000fc800078ec0ff */
[----:B------:R-:W-:Y:S01]  /*8e90*/  @P1 LOP3.LUT R16, R16, 0x10, RZ, 0xfc, !PT ;  /* 0x0000001010101812 */ /* 0x000fe200078efcff */
[----:B------:R-:W-:-:S03]  /*8ea0*/  IMAD R17, RZ, RZ, -UR46 ;  /* 0x8000002eff117e24 */ /* 0x000fc6000f8e02ff */
[----:B------:R-:W-:Y:S02]  /*8eb0*/  LOP3.LUT R16, R16, 0xfffffffe, RZ, 0xc0, !PT ;  /* 0xfffffffe10107812 */ /* 0x000fe400078ec0ff */
[C---:B--2---:R-:W-:Y:S01]  /*8ec0*/  ISETP.GE.AND P0, PT, R2.reuse, UR40, PT ;  /* 0x0000002802007c0c */ /* 0x044fe2000bf06270 */
[----:B---3--:R-:W-:-:S04]  /*8ed0*/  IMAD.IADD R0, R2, 0x1, R0 ;  /* 0x0000000102007824 */ /* 0x008fc800078e0200 */
[----:B0-----:R-:W-:-:S08]  /*8ee0*/  @P1 IMAD.HI.U32 R4, R0, R5, RZ ;  /* 0x0000000500041227 */ /* 0x001fd000078e00ff */
[----:B------:R-:W0:Y:S01]  /*8ef0*/  @!P0 LDC.64 R2, c[0x0][0x428] ;  /* 0x00010a00ff028b82 */ /* 0x000e220000000a00 */
[----:B------:R-:W-:Y:S01]  /*8f00*/  IMAD.MOV.U32 R8, RZ, RZ, R0 ;  /* 0x000000ffff087224 */ /* 0x000fe200078e0000 */
[----:B-1----:R-:W-:-:S06]  /*8f10*/  @P1 SHF.R.U32.HI R8, RZ, R7, R4 ;  /* 0x00000007ff081219 */ /* 0x002fcc0000011604 */
[----:B------:R-:W1:Y:S01]  /*8f20*/  @!P0 LDC.64 R4, c[0x0][0x418] ;  /* 0x00010600ff048b82 */ /* 0x000e620000000a00 */
[--C-:B------:R-:W-:Y:S01]  /*8f30*/  @!P0 SHF.R.S32.HI R7, RZ, 0x1f, R8.reuse ;  /* 0x0000001fff078819 */ /* 0x100fe20000011408 */
[----:B------:R-:W-:Y:S02]  /*8f40*/  @!P0 IMAD.MOV.U32 R6, RZ, RZ, R8 ;  /* 0x000000ffff068224 */ /* 0x000fe400078e0008 */
[----:B0-----:R-:W-:-:S04]  /*8f50*/  @!P0 IMAD R9, R29, R2, RZ ;  /* 0x000000021d098224 */ /* 0x001fc800078e02ff */
[C---:B------:R-:W-:Y:S02]  /*8f60*/  @!P0 IMAD R9, R27.reuse, R3, R9 ;  /* 0x000000031b098224 */ /* 0x040fe400078e0209 */
[----:B------:R-:W-:-:S04]  /*8f70*/  @!P0 IMAD.WIDE.U32 R2, R27, R2, R6 ;  /* 0x000000021b028225 */ /* 0x000fc800078e0006 */
[----:B------:R-:W-:Y:S01]  /*8f80*/  @!P0 IMAD.IADD R9, R3, 0x1, R9 ;  /* 0x0000000103098824 */ /* 0x000fe200078e0209 */
[----:B-1----:R-:W-:-:S04]  /*8f90*/  @!P0 LEA R6, P1, R2, R4, 0x2 ;  /* 0x0000000402068211 */ /* 0x002fc800078210ff */
[----:B------:R-:W-:Y:S02]  /*8fa0*/  @!P0 LEA.HI.X R7, R2, R5, R9, 0x2, P1 ;  /* 0x0000000502078211 */ /* 0x000fe400008f1409 */
[----:B------:R-:W0:Y:S01]  /*8fb0*/  LDC R2, c[0x0][0xc44] ;  /* 0x00031100ff027b82 */ /* 0x000e220000000800 */
[----:B------:R-:W-:Y:S01]  /*8fc0*/  IMAD.MOV.U32 R5, RZ, RZ, RZ ;  /* 0x000000ffff057224 */ /* 0x000fe200078e00ff */
[----:B------:R-:W-:-:S05]  /*8fd0*/  IADD3 R3, -R8, RZ, RZ ;  /* 0x000000ff08037210 */ /* 0x000fca0007ffe1ff */
[----:B------:R1:W5:Y:S01]  /*8fe0*/  @!P0 LDG.E R5, desc[UR36][R6.64] ;  /* 0x0000002406058981 */ /* 0x000362000c1e1900 */
[----:B0-----:R-:W-:Y:S02]  /*8ff0*/  IMAD R17, R2, R17, UR45 ;  /* 0x0000002d02117e24 */ /* 0x001fe4000f8e0211 */
[----:B------:R-:W-:-:S05]  /*9000*/  IMAD.U32 R2, RZ, RZ, UR48 ;  /* 0x00000030ff027e24 */ /* 0x000fca000f8e00ff */
[----:B------:R-:W-:Y:S01]  /*9010*/  ISETP.NE.AND P2, PT, R2, 0x3, PT ;  /* 0x000000030200780c */ /* 0x000fe20003f45270 */
[----:B-1----:R-:W-:Y:S01]  /*9020*/  IMAD R6, R10, R3, R0 ;  /* 0x000000030a067224 */ /* 0x002fe200078e0200 */
[----:B------:R-:W-:-:S11]  /*9030*/  SHF.R.S32.HI R28, RZ, 0x1f, R17 ;  /* 0x0000001fff1c7819 */ /* 0x000fd60000011411 */
[----:B------:R-:W-:Y:S01]  /*9040*/  @P2 LOP3.LUT R16, R16, 0x1, RZ, 0xfc, !PT ;  /* 0x0000000110102812 */ /* 0x000fe200078efcff */
[----:B------:R-:W-:Y:S06]  /*9050*/  @!P2 BRA `(.L_x_10541) ;  /* 0x000000000004a947 */ /* 0x000fec0003800000 */
[----:B------:R-:W-:Y:S01]  /*9060*/  BPT.TRAP 0x1 ;  /* 0x000000040000795c */ /* 0x000fe20000300000 */
.L_x_10541:
[----:B------:R-:W-:Y:S01]  /*9070*/  LEA R4, R19, UR43, 0x3 ;  /* 0x0000002b13047c11 */ /* 0x000fe2000f8e18ff */
[----:B------:R-:W-:Y:S01]  /*9080*/  BSSY B0, `(.L_x_10542) ;  /* 0x0000005000007945 */ /* 0x000fe20003800000 */
[----:B------:R-:W-:Y:S02]  /*9090*/  SHF.L.U32 R20, R24, 0x1f, RZ ;  /* 0x0000001f18147819 */ /* 0x000fe400000006ff */
[----:B------:R-:W-:Y:S02]  /*90a0*/  SHF.R.S32.HI R10, RZ, 0x1f, R6 ;  /* 0x0000001fff0a7819 */ /* 0x000fe40000011406 */
[----:B------:R-:W0:Y:S02]  /*90b0*/  SYNCS.PHASECHK.TRANS64.TRYWAIT P0, [R4+URZ+0x19c80], R20 ;  /* 0x019c8014040075a7 */ /* 0x000e24000800017f */
[----:B0-----:R-:W-:Y:S05]  /*90c0*/  @!P0 BRA `(.L_x_10543) ;  /* 0x0000002c00b48947 */ /* 0x001fea0003800000 */
.L_x_10604:
[----:B------:R-:W-:Y:S05]  /*90d0*/  BSYNC B0 ;  /* 0x0000000000007941 */ /* 0x000fea0003800000 */
.L_x_10542:
        /* <DEDUP_REMOVED lines=19> */
[----:B------:R-:W-:Y:S01]  /*9210*/  IADD3 R7, P0, R2, UR6, RZ ;  /* 0x0000000602077c10 */ /* 0x000fe2000ff1e0ff */
[----:B-1----:R-:W-:-:S03]  /*9220*/  IMAD.SHL.U32 R21, R11, 0x10, RZ ;  /* 0x000000100b157824 */ /* 0x002fc600078e00ff */
[----:B------:R-:W-:Y:S02]  /*9230*/  IADD3.X R8, R3, UR7, R8, P0, !PT ;  /* 0x0000000703087c10 */ /* 0x000fe400087fe408 */
[----:B------:R-:W-:Y:S01]  /*9240*/  LOP3.LUT R21, R21, 0x10, RZ, 0xc0, !PT ;  /* 0x0000001015157812 */ /* 0x000fe200078ec0ff */
[----:B--2---:R-:W-:Y:S01]  /*9250*/  IMAD R9, R19, 0x3000, R9 ;  /* 0x0000300013097824 */ /* 0x004fe200078e0209 */
[----:B------:R-:W-:Y:S06]  /*9260*/  BRA.DIV UR4, `(.L_x_10544) ;  /* 0x0000002e04607947 */ /* 0x000fec000b800000 */
[----:B------:R-:W1:Y:S01]  /*9270*/  SHFL.IDX PT, R2, R7, RZ, 0x1e1f ;  /* 0x001e1fff07027589 */ /* 0x000e6200000e0000 */
[C---:B------:R-:W-:Y:S02]  /*9280*/  LOP3.LUT P3, RZ, R16.reuse, 0x1000, RZ, 0xc0, !PT ;  /* 0x0000100010ff7812 */ /* 0x040fe4000786c0ff */
[C---:B------:R-:W-:Y:S01]  /*9290*/  LOP3.LUT P2, RZ, R16.reuse, 0x800, RZ, 0xc0, !PT ;  /* 0x0000080010ff7812 */ /* 0x040fe2000784c0ff */
[----:B------:R-:W2:Y:S01]  /*92a0*/  SHFL.IDX PT, R0, R8, RZ, 0x1e1f ;  /* 0x001e1fff08007589 */ /* 0x000ea200000e0000 */
[----:B------:R-:W-:-:S03]  /*92b0*/  LOP3.LUT P1, RZ, R16, 0x400, RZ, 0xc0, !PT ;  /* 0x0000040010ff7812 */ /* 0x000fc6000782c0ff */
[----:B------:R-:W3:Y:S01]  /*92c0*/  SHFL.IDX PT, R8, R8, 0x1, 0x1e1f ;  /* 0x003e1f0008087f89 */ /* 0x000ee200000e0000 */
[----:B-1----:R-:W-:-:S05]  /*92d0*/  IADD3 R2, P0, R21, R2, RZ ;  /* 0x0000000215027210 */ /* 0x002fca0007f1e0ff */
[----:B--2---:R-:W-:Y:S02]  /*92e0*/  IMAD.X R3, RZ, RZ, R0, P0 ;  /* 0x000000ffff037224 */ /* 0x004fe400000e0600 */
[----:B------:R-:W-:-:S05]  /*92f0*/  VIADD R0, R9, UR43 ;  /* 0x0000002b09007c36 */ /* 0x000fca0008000000 */
[----:B------:R-:W-:Y:S04]  /*9300*/  LDGSTS.E.BYPASS.LTC128B.128 [R0+0x9000], desc[UR36][R2.64], !P3 ;  /* 0x0900000002007fae */ /* 0x000fe8000d901d64 */
[----:B------:R-:W-:Y:S04]  /*9310*/  LDGSTS.E.BYPASS.LTC128B.128 [R0+0xa000], desc[UR36][R2.64+0x20], !P2 ;  /* 0x0a00002002007fae */ /* 0x000fe8000d101d64 */
[----:B------:R1:W-:Y:S04]  /*9320*/  LDGSTS.E.BYPASS.LTC128B.128 [R0+0xb000], desc[UR36][R2.64+0x40], !P1 ;  /* 0x0b00004002007fae */ /* 0x0003e8000c901d64 */
[----:B-1-3--:R1:W2:Y:S02]  /*9330*/  SHFL.IDX PT, R2, R7, 0x1, 0x1e1f ;  /* 0x003e1f0007027f89 */ /* 0x00a2a400000e0000 */
.L_x_10610:
[C---:B------:R-:W-:Y:S02]  /*9340*/  LOP3.LUT P3, RZ, R16.reuse, 0x8000, RZ, 0xc0, !PT ;  /* 0x0000800010ff7812 */ /* 0x040fe4000786c0ff */
[C---:B------:R-:W-:Y:S02]  /*9350*/  LOP3.LUT P2, RZ, R16.reuse, 0x4000, RZ, 0xc0, !PT ;  /* 0x0000400010ff7812 */ /* 0x040fe4000784c0ff */
[----:B------:R-:W-:Y:S02]  /*9360*/  LOP3.LUT P1, RZ, R16, 0x2000, RZ, 0xc0, !PT ;  /* 0x0000200010ff7812 */ /* 0x000fe4000782c0ff */
        /* <DEDUP_REMOVED lines=10> */
.L_x_10545:
        /* <DEDUP_REMOVED lines=11> */
.L_x_10546:
[----:B------:R2:W-:Y:S01]  /*94c0*/  SYNCS.ARRIVE.TRANS64.A1T0 RZ, [R4+URZ+0x19c70], RZ ;  /* 0x019c70ff04ff79a7 */ /* 0x0005e2000810003f */
[----:B------:R-:W-:Y:S05]  /*94d0*/  @!P2 BRA `(.L_x_10547) ;  /* 0x000000000004a947 */ /* 0x000fea0003800000 */
[----:B------:R-:W-:Y:S01]  /*94e0*/  BPT.TRAP 0x1 ;  /* 0x000000040000795c */ /* 0x000fe20000300000 */
.L_x_10547:
[----:B------:R-:W3:Y:S01]  /*94f0*/  SYNCS.PHASECHK.TRANS64.TRYWAIT P0, [R4+URZ+0x19c40], R20 ;  /* 0x019c4014040075a7 */ /* 0x000ee2000800017f */
[----:B------:R-:W-:Y:S04]  /*9500*/  BSSY B0, `(.L_x_10548) ;  /* 0x0000002000007945 */ /* 0x000fe80003800000 */
[----:B---3--:R-:W-:Y:S05]  /*9510*/  @!P0 BRA `(.L_x_10549) ;  /* 0x0000002c005c8947 */ /* 0x008fea0003800000 */
.L_x_10611:
[----:B------:R-:W-:Y:S05]  /*9520*/  BSYNC B0 ;  /* 0x0000000000007941 */ /* 0x000fea0003800000 */
.L_x_10548:
[----:B------:R4:W5:Y:S01]  /*9530*/  LDL R9, [R1+0xc] ;  /* 0x00000c0001097983 */ /* 0x0009620000100800 */
[----:B------:R-:W-:Y:S01]  /*9540*/  ULDC.64 UR4, c[0x0][0x300] ;  /* 0x0000c00000047ab9 */ /* 0x000fe20000000a00 */
[----:B------:R-:W-:Y:S01]  /*9550*/  ULDC.64 UR6, c[0x0][0x2e8] ;  /* 0x0000ba0000067ab9 */ /* 0x000fe20000000a00 */
[----:B-1----:R-:W-:Y:S01]  /*9560*/  IMAD R7, R10, UR4, RZ ;  /* 0x000000040a077c24 */ /* 0x002fe2000f8e02ff */
[----:B------:R-:W1:Y:S01]  /*9570*/  S2R R8, SR_TID.X ;  /* 0x0000000000087919 */ /* 0x000e620000002100 */
[----:B------:R-:W-:Y:S01]  /*9580*/  IMAD.WIDE.U32 R2, R6, UR4, RZ ;  /* 0x0000000406027c25 */ /* 0x000fe2000f8e00ff */
[C---:B------:R-:W-:Y:S02]  /*9590*/  LOP3.LUT P4, RZ, R16.reuse, 0x8, RZ, 0xc0, !PT ;  /* 0x0000000810ff7812 */ /* 0x040fe4000788c0ff */
[----:B------:R-:W-:Y:S01]  /*95a0*/  LOP3.LUT P3, RZ, R16, 0x4, RZ, 0xc0, !PT ;  /* 0x0000000410ff7812 */ /* 0x000fe2000786c0ff */
[----:B------:R-:W-:Y:S01]  /*95b0*/  IMAD R7, R6, UR5, R7 ;  /* 0x0000000506077c24 */ /* 0x000fe2000f8e0207 */
[----:B------:R-:W-:Y:S01]  /*95c0*/  ULDC.64 UR4, c[0x0][0x310] ;  /* 0x0000c40000047ab9 */ /* 0x000fe20000000a00 */
[----:B------:R-:W-:Y:S01]  /*95d0*/  LOP3.LUT P1, RZ, R16, 0x2, RZ, 0xc0, !PT ;  /* 0x0000000210ff7812 */ /* 0x000fe2000782c0ff */
        /* <DEDUP_REMOVED lines=12> */
[----:B-1----:R-:W-:-:S05]  /*96a0*/  IMAD.SHL.U32 R8, R8, 0x10, RZ ;  /* 0x0000001008087824 */ /* 0x002fca00078e00ff */
[----:B------:R-:W-:Y:S01]  /*96b0*/  LOP3.LUT R8, R8, 0x10, RZ, 0xc0, !PT ;  /* 0x0000001008087812 */ /* 0x000fe200078ec0ff */
[----:B----4-:R-:W-:Y:S06]  /*96c0*/  BRA.DIV UR4, `(.L_x_10550) ;  /* 0x0000002e04047947 */ /* 0x010fec000b800000 */
[----:B------:R-:W1:Y:S01]  /*96d0*/  SHFL.IDX PT, R3, R5, RZ, 0x1e1f ;  /* 0x001e1fff05037589 */ /* 0x000e6200000e0000 */
[----:B-----5:R-:W-:-:S03]  /*96e0*/  ISETP.GE.AND P2, PT, R9, 0x1, PT ;  /* 0x000000010900780c */ /* 0x020fc60003f46270 */
[----:B------:R-:W4:Y:S04]  /*96f0*/  SHFL.IDX PT, R2, R6, RZ, 0x1e1f ;  /* 0x001e1fff06027589 */ /* 0x000f2800000e0000 */
[----:B------:R-:W0:Y:S06]  /*9700*/  SHFL.IDX PT, R6, R6, 0x1, 0x1e1f ;  /* 0x003e1f0006067f89 */ /* 0x000e2c00000e0000 */
        /* <DEDUP_REMOVED lines=8> */
[----:B01----:R1:W4:Y:S02]  /*9790*/  SHFL.IDX PT, R2, R5, 0x1, 0x1e1f ;  /* 0x003e1f0005027f89 */ /* 0x00332400000e0000 */
.L_x_10617:
[----:B------:R-:W-:-:S13]  /*97a0*/  ISETP.GE.AND P2, PT, R9, 0x41, PT ;  /* 0x000000410900780c */ /* 0x000fda0003f46270 */
[----:B----4-:R-:W-:-:S05]  /*97b0*/  @P2 IADD3 R2, P0, R8, R2, RZ ;  /* 0x0000000208022210 */ /* 0x010fca0007f1e0ff */
        /* <DEDUP_REMOVED lines=9> */
.L_x_10551:
        /* <DEDUP_REMOVED lines=11> */
.L_x_10552:
        /* <DEDUP_REMOVED lines=11> */
[----:B0-23--:R-:W-:Y:S01]  /*99b0*/  IMAD.U32 R4, RZ, RZ, UR6 ;  /* 0x00000006ff047e24 */ /* 0x00dfe2000f8e00ff */
[----:B-1----:R-:W-:Y:S01]  /*99c0*/  MOV R5, UR7 ;  /* 0x0000000700057c02 */ /* 0x002fe20008000f00 */
        /* <DEDUP_REMOVED lines=10> */
.L_x_10553:
[----:B------:R4:W5:Y:S01]  /*9a70*/  LDL R10, [R1+0x14] ;  /* 0x00001400010a7983 */ /* 0x0009620000100800 */
[----:B------:R-:W0:Y:S01]  /*9a80*/  LDC R9, c[0x0][0x448] ;  /* 0x00011200ff097b82 */ /* 0x000e220000000800 */
[----:B------:R-:W-:Y:S01]  /*9a90*/  R2UR UR6, R28 ;  /* 0x000000001c0672ca */ /* 0x000fe200000e0000 */
[----:B------:R-:W-:Y:S01]  /*9aa0*/  IMAD R0, RZ, RZ, -UR45 ;  /* 0x8000002dff007e24 */ /* 0x000fe2000f8e02ff */
[----:B------:R-:W3:Y:S01]  /*9ab0*/  S2R R18, SR_TID.X ;  /* 0x0000000000127919 */ /* 0x000ee20000002100 */
[C---:B------:R-:W-:Y:S01]  /*9ac0*/  LOP3.LUT P3, RZ, R16.reuse, 0x200, RZ, 0xc0, !PT ;  /* 0x0000020010ff7812 */ /* 0x040fe2000786c0ff */
[----:B------:R-:W-:Y:S01]  /*9ad0*/  ULDC.64 UR8, c[0x0][0x2d8] ;  /* 0x0000b60000087ab9 */ /* 0x000fe20000000a00 */
[C---:B------:R-:W-:Y:S01]  /*9ae0*/  LOP3.LUT P4, RZ, R16.reuse, 0x100, RZ, 0xc0, !PT ;  /* 0x0000010010ff7812 */ /* 0x040fe2000788c0ff */
[----:B------:R-:W-:Y:S01]  /*9af0*/  ULDC.64 UR10, c[0x0][0x280] ;  /* 0x0000a000000a7ab9 */ /* 0x000fe20000000a00 */
[----:B------:R-:W1:Y:S01]  /*9b00*/  LDC R2, c[0x0][0xc38] ;  /* 0x00030e00ff027b82 */ /* 0x000e620000000800 */
[----:B------:R-:W-:-:S02]  /*9b10*/  LOP3.LUT P5, RZ, R16, 0x80, RZ, 0xc0, !PT ;  /* 0x0000008010ff7812 */ /* 0x000fc400078ac0ff */
[----:B0-----:R-:W-:Y:S02]  /*9b20*/  ISETP.NE.AND P0, PT, R9, 0x1, PT ;  /* 0x000000010900780c */ /* 0x001fe40003f05270 */
[C---:B------:R-:W-:Y:S02]  /*9b30*/  R2UR UR7, R17.reuse ;  /* 0x00000000110772ca */ /* 0x040fe400000e0000 */
[----:B------:R-:W-:Y:S02]  /*9b40*/  R2UR UR4, R17 ;  /* 0x00000000110472ca */ /* 0x000fe400000e0000 */
[----:B---3--:R-:W-:Y:S01]  /*9b50*/  SHF.L.U32 R20, R18, 0x6, RZ ;  /* 0x0000000612147819 */ /* 0x008fe200000006ff */
[----:B-1----:R-:W-:-:S06]  /*9b60*/  IMAD R0, R2, R0, UR39 ;  /* 0x0000002702007e24 */ /* 0x002fcc000f8e0200 */
[----:B--2---:R-:W0:Y:S01]  /*9b70*/  @P0 LDC R4, c[0x0][0x44c] ;  /* 0x00011300ff040b82 */ /* 0x004e220000000800 */
[----:B------:R-:W-:Y:S02]  /*9b80*/  SHF.R.U32.HI R18, RZ, 0x1, R18 ;  /* 0x00000001ff127819 */ /* 0x000fe40000011612 */
[----:B------:R-:W-:Y:S01]  /*9b90*/  LOP3.LUT R20, R20, 0x40, RZ, 0xc0, !PT ;  /* 0x0000004014147812 */ /* 0x000fe200078ec0ff */
[----:B------:R-:W-:-:S03]  /*9ba0*/  UIMAD UR6, UR6, UR8, URZ ;  /* 0x00000008060672a4 */ /* 0x000fc6000f8e023f */
[----:B------:R-:W-:Y:S01]  /*9bb0*/  LOP3.LUT R18, R20, 0x3f, R18, 0xf8, !PT ;  /* 0x0000003f14127812 */ /* 0x000fe200078ef812 */
[----:B------:R-:W1:Y:S01]  /*9bc0*/  @P0 LDC R3, c[0x0][0x450] ;  /* 0x00011400ff030b82 */ /* 0x000e620000000800 */
[----:B------:R-:W-:Y:S02]  /*9bd0*/  UIMAD UR7, UR7, UR9, UR6 ;  /* 0x00000009070772a4 */ /* 0x000fe4000f8e0206 */
[----:B------:R-:W-:Y:S01]  /*9be0*/  USHF.R.S32.HI UR6, URZ, 0x1f, UR46 ;  /* 0x0000001f3f067899 */ /* 0x000fe2000801142e */
[----:B------:R-:W-:Y:S01]  /*9bf0*/  IMAD R7, R0, 0xc0, R18 ;  /* 0x000000c000077824 */ /* 0x000fe200078e0212 */
[----:B------:R-:W-:-:S03]  /*9c00*/  UIMAD.WIDE.U32 UR4, UR4, UR8, URZ ;  /* 0x00000008040472a5 */ /* 0x000fc6000f8e003f */
[----:B------:R-:W-:Y:S02]  /*9c10*/  ULDC.64 UR8, c[0x0][0x2e0] ;  /* 0x0000b80000087ab9 */ /* 0x000fe40000000a00 */
[----:B------:R-:W-:Y:S01]  /*9c20*/  UIMAD UR6, UR6, UR8, URZ ;  /* 0x00000008060672a4 */ /* 0x000fe2000f8e023f */
[----:B------:R-:W-:Y:S01]  /*9c30*/  IMAD.MOV.U32 R2, RZ, RZ, R7 ;  /* 0x000000ffff027224 */ /* 0x000fe200078e0007 */
[----:B------:R-:W-:Y:S01]  /*9c40*/  UIADD3 UR5, UR5, UR7, URZ ;  /* 0x0000000705057290 */ /* 0x000fe2000fffe03f */
[----:B0-----:R-:W-:Y:S01]  /*9c50*/  @P0 IMAD.HI.U32 R4, R7, R4, RZ ;  /* 0x0000000407040227 */ /* 0x001fe200078e00ff */
[----:B------:R-:W-:Y:S02]  /*9c60*/  UIMAD UR6, UR46, UR9, UR6 ;  /* 0x000000092e0672a4 */ /* 0x000fe4000f8e0206 */
[----:B------:R-:W-:-:S03]  /*9c70*/  UIMAD.WIDE.U32 UR4, UR46, UR8, UR4 ;  /* 0x000000082e0472a5 */ /* 0x000fc6000f8e0004 */
[----:B------:R-:W-:Y:S01]  /*9c80*/  ULDC.64 UR8, c[0x0][0x2c8] ;  /* 0x0000b20000087ab9 */ /* 0x000fe20000000a00 */
[----:B-1----:R-:W-:Y:S01]  /*9c90*/  @P0 SHF.R.U32.HI R2, RZ, R3, R4 ;  /* 0x00000003ff020219 */ /* 0x002fe20000011604 */
[----:B------:R-:W-:-:S03]  /*9ca0*/  UIADD3 UR5, UR5, UR6, URZ ;  /* 0x0000000605057290 */ /* 0x000fc6000fffe03f */
[--C-:B------:R-:W-:Y:S01]  /*9cb0*/  SHF.R.S32.HI R5, RZ, 0x1f, R2.reuse ;  /* 0x0000001fff057819 */ /* 0x100fe20000011402 */
[----:B------:R-:W-:Y:S01]  /*9cc0*/  ULDC.64 UR6, c[0x0][0x2d0] ;  /* 0x0000b40000067ab9 */ /* 0x000fe20000000a00 */
[----:B------:R-:W-:Y:S02]  /*9cd0*/  IMAD.MOV R4, RZ, RZ, -R2 ;  /* 0x000000ffff047224 */ /* 0x000fe400078e0a02 */
[----:B------:R-:W-:Y:S02]  /*9ce0*/  IMAD.U32 R6, RZ, RZ, UR6 ;  /* 0x00000006ff067e24 */ /* 0x000fe4000f8e00ff */
[----:B------:R-:W-:Y:S02]  /*9cf0*/  IMAD R5, R5, UR6, RZ ;  /* 0x0000000605057c24 */ /* 0x000fe4000f8e02ff */
[----:B------:R-:W-:Y:S02]  /*9d00*/  IMAD R4, R9, R4, R7 ;  /* 0x0000000409047224 */ /* 0x000fe400078e0207 */
[----:B------:R-:W-:-:S02]  /*9d10*/  IMAD R5, R2, UR7, R5 ;  /* 0x0000000702057c24 */ /* 0x000fc4000f8e0205 */
[----:B------:R-:W-:-:S04]  /*9d20*/  IMAD.WIDE.U32 R2, R2, R6, UR4 ;  /* 0x0000000402027e25 */ /* 0x000fc8000f8e0006 */
[----:B------:R-:W-:Y:S01]  /*9d30*/  IMAD.IADD R3, R3, 0x1, R5 ;  /* 0x0000000103037824 */ /* 0x000fe200078e0205 */
[----:B------:R-:W-:Y:S01]  /*9d40*/  SHF.R.S32.HI R5, RZ, 0x1f, R4 ;  /* 0x0000001fff057819 */ /* 0x000fe20000011404 */
[----:B------:R-:W-:-:S04]  /*9d50*/  IMAD.WIDE.U32 R2, R4, UR8, R2 ;  /* 0x0000000804027c25 */ /* 0x000fc8000f8e0002 */
[----:B------:R-:W-:-:S04]  /*9d60*/  IMAD R5, R5, UR8, RZ ;  /* 0x0000000805057c24 */ /* 0x000fc8000f8e02ff */
[----:B------:R-:W-:Y:S01]  /*9d70*/  IMAD R4, R4, UR9, R5 ;  /* 0x0000000904047c24 */ /* 0x000fe2000f8e0205 */
[----:B------:R-:W-:Y:S02]  /*9d80*/  IADD3 R5, P1, R2, UR10, RZ ;  /* 0x0000000a02057c10 */ /* 0x000fe4000ff3e0ff */
[----:B------:R-:W0:Y:S02]  /*9d90*/  @P0 LDC R2, c[0x0][0x44c] ;  /* 0x00011300ff020b82 */ /* 0x000e240000000800 */
[----:B------:R-:W-:-:S06]  /*9da0*/  IADD3.X R4, R3, UR11, R4, P1, !PT ;  /* 0x0000000b03047c10 */ /* 0x000fcc0008ffe404 */
[----:B------:R-:W1:Y:S01]  /*9db0*/  @P0 LDC R3, c[0x0][0x450] ;  /* 0x00011400ff030b82 */ /* 0x000e620000000800 */
[----:B------:R-:W-:Y:S01]  /*9dc0*/  VIADD R7, R7, 0x80 ;  /* 0x0000008007077836 */ /* 0x000fe20000000000 */
[----:B------:R-:W2:Y:S03]  /*9dd0*/  S2R R20, SR_TID.X ;  /* 0x0000000000147919 */ /* 0x000ea60000002100 */
[----:B0-----:R-:W-:-:S04]  /*9de0*/  @P0 IMAD.HI.U32 R8, R7, R2, RZ ;  /* 0x0000000207080227 */ /* 0x001fc800078e00ff */
[----:B------:R-:W-:Y:S01]  /*9df0*/  IMAD.MOV.U32 R2, RZ, RZ, R7 ;  /* 0x000000ffff027224 */ /* 0x000fe200078e0007 */
[----:B-1----:R-:W-:-:S04]  /*9e00*/  @P0 SHF.R.U32.HI R2, RZ, R3, R8 ;  /* 0x00000003ff020219 */ /* 0x002fc80000011608 */
[----:B------:R-:W-:-:S05]  /*9e10*/  IADD3 R3, -R2, RZ, RZ ;  /* 0x000000ff02037210 */ /* 0x000fca0007ffe1ff */
[----:B------:R-:W-:Y:S01]  /*9e20*/  IMAD R7, R9, R3, R7 ;  /* 0x0000000309077224 */ /* 0x000fe200078e0207 */
[----:B------:R-:W-:-:S05]  /*9e30*/  SHF.R.S32.HI R3, RZ, 0x1f, R2 ;  /* 0x0000001fff037819 */ /* 0x000fca0000011402 */
[----:B------:R-:W-:-:S04]  /*9e40*/  IMAD R3, R3, UR6, RZ ;  /* 0x0000000603037c24 */ /* 0x000fc8000f8e02ff */
[C---:B------:R-:W-:Y:S02]  /*9e50*/  IMAD R8, R2.reuse, UR7, R3 ;  /* 0x0000000702087c24 */ /* 0x040fe4000f8e0203 */
[----:B------:R-:W-:Y:S01]  /*9e60*/  IMAD.WIDE.U32 R2, R2, R6, UR4 ;  /* 0x0000000402027e25 */ /* 0x000fe2000f8e0006 */
[----:B------:R-:W-:-:S03]  /*9e70*/  SHF.R.S32.HI R6, RZ, 0x1f, R7 ;  /* 0x0000001fff067819 */ /* 0x000fc60000011407 */
[----:B------:R-:W-:Y:S02]  /*9e80*/  IMAD.IADD R3, R3, 0x1, R8 ;  /* 0x0000000103037824 */ /* 0x000fe400078e0208 */
[----:B------:R-:W-:Y:S02]  /*9e90*/  IMAD R6, R6, UR8, RZ ;  /* 0x0000000806067c24 */ /* 0x000fe4000f8e02ff */
[----:B------:R-:W-:Y:S01]  /*9ea0*/  IMAD.WIDE.U32 R2, R7, UR8, R2 ;  /* 0x0000000807027c25 */ /* 0x000fe2000f8e0002 */
[----:B------:R-:W-:-:S03]  /*9eb0*/  UMOV UR4, 0xffffffff ;  /* 0xffffffff00047882 */ /* 0x000fc60000000000 */
[----:B------:R-:W-:Y:S01]  /*9ec0*/  IMAD R6, R7, UR9, R6 ;  /* 0x0000000907067c24 */ /* 0x000fe2000f8e0206 */
[----:B------:R-:W-:Y:S01]  /*9ed0*/  IADD3 R7, P0, R2, UR10, RZ ;  /* 0x0000000a02077c10 */ /* 0x000fe2000ff1e0ff */
[----:B--2---:R-:W-:Y:S01]  /*9ee0*/  IMAD.SHL.U32 R18, R20, 0x10, RZ ;  /* 0x0000001014127824 */ /* 0x004fe200078e00ff */
[----:B------:R-:W-:Y:S02]  /*9ef0*/  SHF.R.U32.HI R20, RZ, 0x1, R20 ;  /* 0x00000001ff147819 */ /* 0x000fe40000011614 */
[----:B------:R-:W-:Y:S02]  /*9f00*/  IADD3.X R6, R3, UR11, R6, P0, !PT ;  /* 0x0000000b03067c10 */ /* 0x000fe400087fe406 */
[----:B------:R-:W-:Y:S02]  /*9f10*/  LOP3.LUT R18, R18, 0x10, RZ, 0xc0, !PT ;  /* 0x0000001012127812 */ /* 0x000fe400078ec0ff */
[----:B------:R-:W-:Y:S01]  /*9f20*/  LOP3.LUT R20, R20, 0x3f, RZ, 0xc0, !PT ;  /* 0x0000003f14147812 */ /* 0x000fe200078ec0ff */
[----:B----4-:R-:W-:Y:S06]  /*9f30*/  BRA.DIV UR4, `(.L_x_10554) ;  /* 0x0000002604907947 */ /* 0x010fec000b800000 */
[----:B------:R-:W0:Y:S01]  /*9f40*/  SHFL.IDX PT, R3, R5, RZ, 0x1e1f ;  /* 0x001e1fff05037589 */ /* 0x000e2200000e0000 */
[----:B------:R-:W-:-:S03]  /*9f50*/  IMAD R0, R0, 0xc0, R20 ;  /* 0x000000c000007824 */ /* 0x000fc600078e0214 */
[----:B------:R-:W1:Y:S02]  /*9f60*/  SHFL.IDX PT, R2, R4, RZ, 0x1e1f ;  /* 0x001e1fff04027589 */ /* 0x000e6400000e0000 */
[----:B------:R-:W-:Y:S02]  /*9f70*/  ISETP.GE.AND P1, PT, R0, UR42, PT ;  /* 0x0000002a00007c0c */ /* 0x000fe4000bf26270 */
[----:B------:R-:W2:Y:S04]  /*9f80*/  SHFL.IDX PT, R5, R5, 0x1, 0x1e1f ;  /* 0x003e1f0005057f89 */ /* 0x000ea800000e0000 */
[----:B------:R-:W3:Y:S04]  /*9f90*/  SHFL.IDX PT, R4, R4, 0x1, 0x1e1f ;  /* 0x003e1f0004047f89 */ /* 0x000ee800000e0000 */
[----:B------:R-:W4:Y:S04]  /*9fa0*/  SHFL.IDX PT, R6, R6, RZ, 0x1e1f ;  /* 0x001e1fff06067589 */ /* 0x000f2800000e0000 */
[----:B------:R1:W2:Y:S01]  /*9fb0*/  SHFL.IDX PT, R14, R7, RZ, 0x1e1f ;  /* 0x001e1fff070e7589 */ /* 0x0002a200000e0000 */
[----:B0-----:R-:W-:-:S05]  /*9fc0*/  @!P1 IADD3 R3, P0, R18, R3, RZ ;  /* 0x0000000312039210 */ /* 0x001fca0007f1e0ff */
[----:B-1----:R-:W-:-:S05]  /*9fd0*/  @!P1 IMAD.X R2, RZ, RZ, R2, P0 ;  /* 0x000000ffff029224 */ /* 0x002fca00000e0602 */
[----:B------:R-:W-:-:S04]  /*9fe0*/  @!P1 LOP3.LUT R3, R3, R2, RZ, 0x3c, !PT ;  /* 0x0000000203039212 */ /* 0x000fc800078e3cff */
[----:B------:R-:W-:-:S04]  /*9ff0*/  @!P1 LOP3.LUT R2, R3, R2, RZ, 0x3c, !PT ;  /* 0x0000000203029212 */ /* 0x000fc800078e3cff */
[----:B------:R-:W-:-:S05]  /*a000*/  @!P1 LOP3.LUT R3, R3, R2, RZ, 0x3c, !PT ;  /* 0x0000000203039212 */ /* 0x000fca00078e3cff */
[----:B-----5:R-:W-:Y:S04]  /*a010*/  @!P1 LDGSTS.E.BYPASS.LTC128B.128 [R10+0xf000], desc[UR36][R2.64], !P3 ;  /* 0x0f000000020a9fae */ /* 0x020fe8000d901d64 */
[----:B------:R-:W-:Y:S04]  /*a020*/  @!P1 LDGSTS.E.BYPASS.LTC128B.128 [R10+0x10800], desc[UR36][R2.64+0x20], !P4 ;  /* 0x10800020020a9fae */ /* 0x000fe8000e101d64 */
[----:B------:R0:W-:Y:S02]  /*a030*/  @!P1 LDGSTS.E.BYPASS.LTC128B.128 [R10+0x12000], desc[UR36][R2.64+0x40], !P5 ;  /* 0x12000040020a9fae */ /* 0x0001e4000e901d64 */
[----:B0-----:R-:W-:-:S05]  /*a040*/  VIADD R2, R0, 0x40 ;  /* 0x0000004000027836 */ /* 0x001fca0000000000 */
[----:B------:R-:W-:-:S13]  /*a050*/  ISETP.GE.AND P1, PT, R2, UR42, PT ;  /* 0x0000002a02007c0c */ /* 0x000fda000bf26270 */
[----:B--2---:R-:W-:-:S05]  /*a060*/  @!P1 IADD3 R2, P0, R18, R5, RZ ;  /* 0x0000000512029210 */ /* 0x004fca0007f1e0ff */
[----:B---3--:R-:W-:-:S05]  /*a070*/  @!P1 IMAD.X R3, RZ, RZ, R4, P0 ;  /* 0x000000ffff039224 */ /* 0x008fca00000e0604 */
[----:B------:R0:W-:Y:S04]  /*a080*/  @!P1 LDGSTS.E.BYPASS.LTC128B.128 [R10+0xf800], desc[UR36][R2.64], !P3 ;  /* 0x0f800000020a9fae */ /* 0x0001e8000d901d64 */
[----:B------:R0:W-:Y:S04]  /*a090*/  @!P1 LDGSTS.E.BYPASS.LTC128B.128 [R10+0x11000], desc[UR36][R2.64+0x20], !P4 ;  /* 0x11000020020a9fae */ /* 0x0001e8000e101d64 */
[----:B----4-:R0:W-:Y:S02]  /*a0a0*/  @!P1 LDGSTS.E.BYPASS.LTC128B.128 [R10+0x12800], desc[UR36][R2.64+0x40], !P5 ;  /* 0x12800040020a9fae */ /* 0x0101e4000e901d64 */
.L_x_10624:
[----:B------:R-:W-:Y:S01]  /*a0b0*/  VIADD R0, R0, 0x80 ;  /* 0x0000008000007836 */ /* 0x000fe20000000000 */
[----:B------:R-:W-:Y:S04]  /*a0c0*/  BSSY B0, `(.L_x_10555) ;  /* 0x000000b000007945 */ /* 0x000fe80003800000 */
[----:B------:R-:W-:-:S13]  /*a0d0*/  ISETP.GE.AND P0, PT, R0, UR42, PT ;  /* 0x0000002a00007c0c */ /* 0x000fda000bf06270 */
        /* <DEDUP_REMOVED lines=9> */
.L_x_10556:
[----:B------:R-:W-:Y:S05]  /*a170*/  BSYNC B0 ;  /* 0x0000000000007941 */ /* 0x000fea0003800000 */
.L_x_10555:
[----:B------:R-:W-:Y:S01]  /*a180*/  NOP ;  /* 0x0000000000007918 */ /* 0x000fe20000000000 */
[----:B------:R-:W-:Y:S01]  /*a190*/  SYNCS.ARRIVE.TRANS64.RED.A0T1 RZ, [UR43+0x19c00], RZ ;  /* 0x019c00ffffff79a7 */ /* 0x000fe2000820042b */
[----:B------:R-:W-:Y:S01]  /*a1a0*/  ARRIVES.LDGSTSBAR.64.TRANSCNT [UR43+0x19c00] ;  /* 0x019c0000ff0079b0 */ /* 0x000fe20008000aab */
[----:B------:R-:W-:Y:S01]  /*a1b0*/  NOP ;  /* 0x0000000000007918 */ /* 0x000fe20000000000 */
[----:B------:R-:W-:Y:S01]  /*a1c0*/  ULOP3.LUT UR4, UR38, 0x1, URZ, 0xc, !UPT ;  /* 0x0000000126047892 */ /* 0x000fe2000f8e0c3f */
[----:B------:R-:W-:Y:S05]  /*a1d0*/  SYNCS.ARRIVE.TRANS64.A1T0 RZ, [UR43+0x19c00], RZ ;  /* 0x019c00ffffff79a7 */ /* 0x000fea000810002b */
[----:B01----:R-:W-:-:S04]  /*a1e0*/  MOV R3, UR4 ;  /* 0x0000000400037c02 */ /* 0x003fc80008000f00 */
[----:B------:R-:W-:-:S04]  /*a1f0*/  SHF.L.U32 R3, R3, 0x1f, RZ ;  /* 0x0000001f03037819 */ /* 0x000fc800000006ff */
[----:B------:R-:W0:Y:S02]  /*a200*/  SYNCS.PHASECHK.TRANS64.TRYWAIT P0, [UR43+0x19c20], R3 ;  /* 0x019c2003ff0075a7 */ /* 0x000e24000800016b */
[----:B0-----:R-:W-:Y:S05]  /*a210*/  @!P0 BRA `(.L_x_10557) ;  /* 0x0000002400cc8947 */ /* 0x001fea0003800000 */
.L_x_10625:
[----:B------:R-:W-:-:S05]  /*a220*/  IMAD.U32 R0, RZ, RZ, UR40 ;  /* 0x00000028ff007e24 */ /* 0x000fca000f8e00ff */
[----:B------:R-:W-:-:S13]  /*a230*/  ISETP.GE.AND P0, PT, R0, 0x81, PT ;  /* 0x000000810000780c */ /* 0x000fda0003f06270 */
[----:B------:R-:W-:Y:S05]  /*a240*/  @!P0 BRA `(.L_x_10558) ;  /* 0x0000001000388947 */ /* 0x000fea0003800000 */
[----:B------:R-:W-:Y:S02]  /*a250*/  IMAD.MOV.U32 R4, RZ, RZ, R24 ;  /* 0x000000ffff047224 */ /* 0x000fe400078e0018 */
[----:B------:R-:W-:Y:S02]  /*a260*/  IMAD.MOV.U32 R0, RZ, RZ, R19 ;  /* 0x000000ffff007224 */ /* 0x000fe400078e0013 */
[----:B------:R-:W-:-:S07]  /*a270*/  IMAD.U32 R20, RZ, RZ, UR44 ;  /* 0x0000002cff147e24 */ /* 0x000fce000f8e00ff */
.L_x_10578:
[----:B------:R-:W2:Y:S01]  /*a280*/  LDL R6, [R1+0x4] ;  /* 0x0000040001067983 */ /* 0x000ea20000100800 */
[----:B0-----:R-:W0:Y:S01]  /*a290*/  LDC R3, c[0x0][0x430] ;  /* 0x00010c00ff037b82 */ /* 0x001e220000000800 */
[----:B------:R-:W-:Y:S01]  /*a2a0*/  ULDC.64 UR4, c[0x0][0x428] ;  /* 0x00010a0000047ab9 */ /* 0x000fe20000000a00 */
[----:B-1----:R-:W1:Y:S01]  /*a2b0*/  S2R R2, SR_TID.X ;  /* 0x0000000000027919 */ /* 0x002e620000002100 */
[----:B0-----:R-:W-:-:S13]  /*a2c0*/  ISETP.NE.AND P0, PT, R3, 0x1, PT ;  /* 0x000000010300780c */ /* 0x001fda0003f05270 */
[----:B------:R-:W0:Y:S01]  /*a2d0*/  @P0 LDC R3, c[0x0][0x434] ;  /* 0x00010d00ff030b82 */ /* 0x000e220000000800 */
[----:B-1----:R-:W-:Y:S01]  /*a2e0*/  IMAD.SHL.U32 R5, R2, 0x40, RZ ;  /* 0x0000004002057824 */ /* 0x002fe200078e00ff */
[----:B------:R-:W-:-:S06]  /*a2f0*/  SHF.R.U32.HI R7, RZ, 0x1, R2 ;  /* 0x00000001ff077819 */ /* 0x000fcc0000011602 */
[----:B------:R-:W1:Y:S01]  /*a300*/  @P0 LDC R2, c[0x0][0x438] ;  /* 0x00010e00ff020b82 */ /* 0x000e620000000800 */
[----:B------:R-:W-:Y:S02]  /*a310*/  LOP3.LUT R7, R7, 0x3f, RZ, 0xc0, !PT ;  /* 0x0000003f07077812 */ /* 0x000fe400078ec0ff */
[----:B------:R-:W-:-:S03]  /*a320*/  LOP3.LUT R5, R5, 0x40, RZ, 0xc0, !PT ;  /* 0x0000004005057812 */ /* 0x000fc600078ec0ff */
[----:B------:R-:W-:-:S05]  /*a330*/  IMAD R8, R20, 0x80, R7 ;  /* 0x0000008014087824 */ /* 0x000fca00078e0207 */
[----:B--2---:R-:W-:-:S05]  /*a340*/  IADD3 R8, R5, R8, R6 ;  /* 0x0000000805087210 */ /* 0x004fca0007ffe006 */
[----:B0-----:R-:W-:-:S04]  /*a350*/  @P0 IMAD.HI.U32 R3, R8, R3, RZ ;  /* 0x0000000308030227 */ /* 0x001fc800078e00ff */
[----:B------:R-:W-:Y:S01]  /*a360*/  IMAD.MOV.U32 R5, RZ, RZ, R8 ;  /* 0x000000ffff057224 */ /* 0x000fe200078e0008 */
[----:B-1----:R-:W-:Y:S01]  /*a370*/  @P0 SHF.R.U32.HI R5, RZ, R2, R3 ;  /* 0x00000002ff050219 */ /* 0x002fe20000011603 */
[----:B------:R-:W-:-:S03]  /*a380*/  IMAD R6, R29, UR4, RZ ;  /* 0x000000041d067c24 */ /* 0x000fc6000f8e02ff */
[----:B------:R-:W-:Y:S02]  /*a390*/  SHF.R.S32.HI R3, RZ, 0x1f, R5 ;  /* 0x0000001fff037819 */ /* 0x000fe40000011405 */
[----:B------:R-:W-:Y:S01]  /*a3a0*/  MOV R2, R5 ;  /* 0x0000000500027202 */ /* 0x000fe20000000f00 */
[----:B------:R-:W-:-:S04]  /*a3b0*/  IMAD R6, R27, UR5, R6 ;  /* 0x000000051b067c24 */ /* 0x000fc8000f8e0206 */
[----:B------:R-:W-:Y:S01]  /*a3c0*/  IMAD.WIDE.U32 R2, R27, UR4, R2 ;  /* 0x000000041b027c25 */ /* 0x000fe2000f8e0002 */
[----:B------:R-:W-:-:S03]  /*a3d0*/  ULDC.64 UR4, c[0x0][0x418] ;  /* 0x0001060000047ab9 */ /* 0x000fc60000000a00 */
[----:B------:R-:W-:Y:S01]  /*a3e0*/  IMAD.IADD R3, R6, 0x1, R3 ;  /* 0x0000000106037824 */ /* 0x000fe200078e0203 */
[C---:B------:R-:W-:Y:S01]  /*a3f0*/  LEA R6, P0, R2.reuse, UR4, 0x2 ;  /* 0x0000000402067c11 */ /* 0x040fe2000f8010ff */
[----:B------:R-:W-:Y:S01]  /*a400*/  IMAD.U32 R9, RZ, RZ, UR48 ;  /* 0x00000030ff097e24 */ /* 0x000fe2000f8e00ff */
[----:B------:R-:W-:Y:S02]  /*a410*/  ULDC UR4, c[0x0][0x430] ;  /* 0x00010c0000047ab9 */ /* 0x000fe40000000800 */
[----:B------:R-:W-:-:S06]  /*a420*/  LEA.HI.X R7, R2, UR5, R3, 0x2, P0 ;  /* 0x0000000502077c11 */ /* 0x000fcc00080f1403 */
[----:B------:R-:W2:Y:S01]  /*a430*/  LDG.E R7, desc[UR36][R6.64] ;  /* 0x0000002406077981 */ /* 0x000ea2000c1e1900 */
[----:B------:R-:W-:Y:S01]  /*a440*/  ISETP.NE.AND P2, PT, R9, 0x3, PT ;  /* 0x000000030900780c */ /* 0x000fe20003f45270 */
[----:B------:R-:W-:Y:S02]  /*a450*/  VIADD R19, R0, 0x1 ;  /* 0x0000000100137836 */ /* 0x000fe40000000000 */
[----:B------:R-:W-:-:S03]  /*a460*/  IMAD.MOV R2, RZ, RZ, -R5 ;  /* 0x000000ffff027224 */ /* 0x000fc600078e0a05 */
[----:B------:R-:W-:Y:S01]  /*a470*/  ISETP.NE.AND P0, PT, R19, 0x2, PT ;  /* 0x000000021300780c */ /* 0x000fe20003f05270 */
[----:B------:R-:W-:-:S03]  /*a480*/  IMAD R8, R2, UR4, R8 ;  /* 0x0000000402087c24 */ /* 0x000fc6000f8e0208 */
        /* <DEDUP_REMOVED lines=8> */
.L_x_10559:
[----:B------:R-:W-:Y:S01]  /*a510*/  LEA R5, R19, UR43, 0x3 ;  /* 0x0000002b13057c11 */ /* 0x000fe2000f8e18ff */
[----:B------:R-:W-:Y:S01]  /*a520*/  BSSY B0, `(.L_x_10560) ;  /* 0x0000005000007945 */ /* 0x000fe20003800000 */
[----:B------:R-:W-:Y:S02]  /*a530*/  SHF.L.U32 R10, R24, 0x1f, RZ ;  /* 0x0000001f180a7819 */ /* 0x000fe400000006ff */
[----:B------:R-:W-:Y:S02]  /*a540*/  SHF.R.S32.HI R9, RZ, 0x1f, R8 ;  /* 0x0000001fff097819 */ /* 0x000fe40000011408 */
[----:B------:R-:W0:Y:S02]  /*a550*/  SYNCS.PHASECHK.TRANS64.TRYWAIT P0, [R5+URZ+0x19c80], R10 ;  /* 0x019c800a050075a7 */ /* 0x000e24000800017f */
[----:B0-----:R-:W-:Y:S05]  /*a560*/  @!P0 BRA `(.L_x_10561) ;  /* 0x00000024000c8947 */ /* 0x001fea0003800000 */
.L_x_10626:
[----:B------:R-:W-:Y:S05]  /*a570*/  BSYNC B0 ;  /* 0x0000000000007941 */ /* 0x000fea0003800000 */
.L_x_10560:
[----:B------:R-:W2:Y:S01]  /*a580*/  LDL R11, [R1] ;  /* 0x00000000010b7983 */ /* 0x000ea20000100800 */
[----:B------:R-:W-:Y:S01]  /*a590*/  ULDC.64 UR4, c[0x0][0x328] ;  /* 0x0000ca0000047ab9 */ /* 0x000fe20000000a00 */
[----:B------:R-:W-:Y:S01]  /*a5a0*/  ULDC.64 UR6, c[0x0][0x318] ;  /* 0x0000c60000067ab9 */ /* 0x000fe20000000a00 */
[----:B------:R-:W-:Y:S01]  /*a5b0*/  IMAD R6, R9, UR4, RZ ;  /* 0x0000000409067c24 */ /* 0x000fe2000f8e02ff */
[----:B------:R-:W-:Y:S01]  /*a5c0*/  LOP3.LUT P4, RZ, R16, 0x8, RZ, 0xc0, !PT ;  /* 0x0000000810ff7812 */ /* 0x000fe2000788c0ff */
[----:B------:R-:W-:Y:S01]  /*a5d0*/  IMAD.WIDE.U32 R2, R8, UR4, RZ ;  /* 0x0000000408027c25 */ /* 0x000fe2000f8e00ff */
[C---:B------:R-:W-:Y:S02]  /*a5e0*/  LOP3.LUT P3, RZ, R16.reuse, 0x4, RZ, 0xc0, !PT ;  /* 0x0000000410ff7812 */ /* 0x040fe4000786c0ff */
[----:B------:R-:W-:Y:S01]  /*a5f0*/  LOP3.LUT P2, RZ, R16, 0x2, RZ, 0xc0, !PT ;  /* 0x0000000210ff7812 */ /* 0x000fe2000784c0ff */
        /* <DEDUP_REMOVED lines=14> */
[----:B--2---:R-:W-:Y:S01]  /*a6e0*/  IMAD R6, R19, 0x3000, R11 ;  /* 0x0000300013067824 */ /* 0x004fe200078e020b */
[----:B------:R-:W-:Y:S07]  /*a6f0*/  BRA.DIV UR4, `(.L_x_10562) ;  /* 0x0000002204bc7947 */ /* 0x000fee000b800000 */
[----:B------:R-:W1:Y:S01]  /*a700*/  S2R R3, SR_TID.X ;  /* 0x0000000000037919 */ /* 0x000e620000002100 */
[----:B------:R-:W-:Y:S01]  /*a710*/  VIADD R6, R6, UR43 ;  /* 0x0000002b06067c36 */ /* 0x000fe20008000000 */
[----:B------:R-:W2:Y:S01]  /*a720*/  SHFL.IDX PT, R2, R21, RZ, 0x1e1f ;  /* 0x001e1fff15027589 */ /* 0x000ea200000e0000 */
[----:B-1----:R-:W-:-:S03]  /*a730*/  SHF.L.U32 R11, R3, 0x4, RZ ;  /* 0x00000004030b7819 */ /* 0x002fc600000006ff */
[----:B------:R-:W1:Y:S01]  /*a740*/  SHFL.IDX PT, R3, R26, RZ, 0x1e1f ;  /* 0x001e1fff1a037589 */ /* 0x000e6200000e0000 */
[----:B------:R-:W-:-:S03]  /*a750*/  LOP3.LUT R11, R11, 0x10, RZ, 0xc0, !PT ;  /* 0x000000100b0b7812 */ /* 0x000fc600078ec0ff */
[----:B------:R-:W3:Y:S01]  /*a760*/  SHFL.IDX PT, R26, R26, 0x1, 0x1e1f ;  /* 0x003e1f001a1a7f89 */ /* 0x000ee200000e0000 */
[----:B--2---:R-:W-:-:S05]  /*a770*/  IADD3 R2, P0, R11, R2, RZ ;  /* 0x000000020b027210 */ /* 0x004fca0007f1e0ff */
[----:B-1----:R-:W-:-:S05]  /*a780*/  IMAD.X R3, RZ, RZ, R3, P0 ;  /* 0x000000ffff037224 */ /* 0x002fca00000e0603 */
[----:B------:R-:W-:Y:S04]  /*a790*/  LDGSTS.E.BYPASS.LTC128B.128 [R6+0x9000], desc[UR36][R2.64], !P4 ;  /* 0x0900000002067fae */ /* 0x000fe8000e101d64 */
[----:B------:R-:W-:Y:S04]  /*a7a0*/  LDGSTS.E.BYPASS.LTC128B.128 [R6+0xa000], desc[UR36][R2.64+0x20], !P3 ;  /* 0x0a00002002067fae */ /* 0x000fe8000d901d64 */
[----:B------:R1:W-:Y:S04]  /*a7b0*/  LDGSTS.E.BYPASS.LTC128B.128 [R6+0xb000], desc[UR36][R2.64+0x40], !P2 ;  /* 0x0b00004002067fae */ /* 0x0003e8000d101d64 */
[----:B-1-3--:R1:W2:Y:S02]  /*a7c0*/  SHFL.IDX PT, R2, R21, 0x1, 0x1e1f ;  /* 0x003e1f0015027f89 */ /* 0x00a2a400000e0000 */
.L_x_10632:
        /* <DEDUP_REMOVED lines=13> */
.L_x_10563:
        /* <DEDUP_REMOVED lines=11> */
.L_x_10564:
[----:B------:R2:W-:Y:S01]  /*a950*/  SYNCS.ARRIVE.TRANS64.A1T0 RZ, [R5+URZ+0x19c70], RZ ;  /* 0x019c70ff05ff79a7 */ /* 0x0005e2000810003f */
[----:B------:R-:W-:Y:S05]  /*a960*/  @!P3 BRA `(.L_x_10565) ;  /* 0x000000000004b947 */ /* 0x000fea0003800000 */
[----:B------:R-:W-:Y:S01]  /*a970*/  BPT.TRAP 0x1 ;  /* 0x000000040000795c */ /* 0x000fe20000300000 */
.L_x_10565:
[----:B------:R-:W3:Y:S01]  /*a980*/  SYNCS.PHASECHK.TRANS64.TRYWAIT P0, [R5+URZ+0x19c40], R10 ;  /* 0x019c400a050075a7 */ /* 0x000ee2000800017f */
[----:B------:R-:W-:Y:S04]  /*a990*/  BSSY B0, `(.L_x_10566) ;  /* 0x0000002000007945 */ /* 0x000fe80003800000 */
[----:B---3--:R-:W-:Y:S05]  /*a9a0*/  @!P0 BRA `(.L_x_10567) ;  /* 0x0000002000bc8947 */ /* 0x008fea0003800000 */
.L_x_10633:
[----:B------:R-:W-:Y:S05]  /*a9b0*/  BSYNC B0 ;  /* 0x0000000000007941 */ /* 0x000fea0003800000 */
.L_x_10566:
[----:B------:R-:W1:Y:S01]  /*a9c0*/  S2R R11, SR_TID.X ;  /* 0x00000000000b7919 */ /* 0x000e620000002100 */
        /* <DEDUP_REMOVED lines=8> */
[----:B------:R-:W-:-:S02]  /*aa50*/  ULDC.64 UR4, c[0x0][0x310] ;  /* 0x0000c40000047ab9 */ /* 0x000fc40000000a00 */
        /* <DEDUP_REMOVED lines=10> */
[----:B------:R-:W-:Y:S02]  /*ab00*/  IADD3 R7, P0, R2, UR6, RZ ;  /* 0x0000000602077c10 */ /* 0x000fe4000ff1e0ff */
[----:B-1----:R-:W-:Y:S02]  /*ab10*/  SHF.L.U32 R21, R11, 0x4, RZ ;  /* 0x000000040b157819 */ /* 0x002fe400000006ff */
[----:B------:R-:W-:Y:S02]  /*ab20*/  IADD3.X R8, R8, UR7, R3, P0, !PT ;  /* 0x0000000708087c10 */ /* 0x000fe400087fe403 */
[----:B------:R-:W-:Y:S01]  /*ab30*/  LOP3.LUT R21, R21, 0x10, RZ, 0xc0, !PT ;  /* 0x0000001015157812 */ /* 0x000fe200078ec0ff */
[----:B------:R-:W-:Y:S06]  /*ab40*/  BRA.DIV UR4, `(.L_x_10568) ;  /* 0x0000002204687947 */ /* 0x000fec000b800000 */
[----:B------:R-:W1:Y:S04]  /*ab50*/  SHFL.IDX PT, R2, R7, RZ, 0x1e1f ;  /* 0x001e1fff07027589 */ /* 0x000e6800000e0000 */
[----:B------:R-:W4:Y:S04]  /*ab60*/  SHFL.IDX PT, R3, R8, RZ, 0x1e1f ;  /* 0x001e1fff08037589 */ /* 0x000f2800000e0000 */
[----:B------:R-:W0:Y:S01]  /*ab70*/  SHFL.IDX PT, R8, R8, 0x1, 0x1e1f ;  /* 0x003e1f0008087f89 */ /* 0x000e2200000e0000 */
[----:B-1----:R-:W-:-:S05]  /*ab80*/  IADD3 R2, P0, R21, R2, RZ ;  /* 0x0000000215027210 */ /* 0x002fca0007f1e0ff */
[----:B----4-:R-:W-:-:S05]  /*ab90*/  IMAD.X R3, RZ, RZ, R3, P0 ;  /* 0x000000ffff037224 */ /* 0x010fca00000e0603 */
[----:B------:R-:W-:Y:S04]  /*aba0*/  LDGSTS.E.BYPASS.LTC128B.128 [R6+0x13800], desc[UR36][R2.64], !P4 ;  /* 0x1380000002067fae */ /* 0x000fe8000e101d64 */
[----:B------:R-:W-:Y:S04]  /*abb0*/  LDGSTS.E.BYPASS.LTC128B.128 [R6+0x14800], desc[UR36][R2.64+0x20], !P3 ;  /* 0x1480002002067fae */ /* 0x000fe8000d901d64 */
[----:B------:R1:W-:Y:S04]  /*abc0*/  LDGSTS.E.BYPASS.LTC128B.128 [R6+0x15800], desc[UR36][R2.64+0x40], !P2 ;  /* 0x1580004002067fae */ /* 0x0003e8000d101d64 */
[----:B01----:R1:W4:Y:S02]  /*abd0*/  SHFL.IDX PT, R2, R7, 0x1, 0x1e1f ;  /* 0x003e1f0007027f89 */ /* 0x00332400000e0000 */
.L_x_10639:
        /* <DEDUP_REMOVED lines=10> */
.L_x_10569:
        /* <DEDUP_REMOVED lines=11> */
.L_x_10570:
[----:B------:R-:W-:Y:S01]  /*ad30*/  IMAD.U32 R2, RZ, RZ, UR49 ;  /* 0x00000031ff027e24 */ /* 0x000fe2000f8e00ff */
[----:B------:R0:W-:Y:S04]  /*ad40*/  SYNCS.ARRIVE.TRANS64.A1T0 RZ, [R5+URZ+0x19c30], RZ ;  /* 0x019c30ff05ff79a7 */ /* 0x0001e8000810003f */
[----:B------:R-:W-:-:S13]  /*ad50*/  ISETP.NE.AND P0, PT, R2, 0x3, PT ;  /* 0x000000030200780c */ /* 0x000fda0003f05270 */
[----:B0-----:R-:W-:Y:S05]  /*ad60*/  @!P0 BRA `(.L_x_10571) ;  /* 0x0000000000048947 */ /* 0x001fea0003800000 */
[----:B------:R-:W-:Y:S01]  /*ad70*/  BPT.TRAP 0x1 ;  /* 0x000000040000795c */ /* 0x000fe20000300000 */
.L_x_10571:
[----:B------:R-:W-:Y:S01]  /*ad80*/  LOP3.LUT R3, R4, 0x1, RZ, 0x3c, !PT ;  /* 0x0000000104037812 */ /* 0x000fe200078e3cff */
[----:B------:R-:W-:Y:S01]  /*ad90*/  BSSY B0, `(.L_x_10572) ;  /* 0x0000005000007945 */ /* 0x000fe20003800000 */
[----:B------:R-:W-:Y:S02]  /*ada0*/  LEA R2, R0, UR43, 0x3 ;  /* 0x0000002b00027c11 */ /* 0x000fe4000f8e18ff */
[----:B------:R-:W-:-:S04]  /*adb0*/  SHF.L.U32 R3, R3, 0x1f, RZ ;  /* 0x0000001f03037819 */ /* 0x000fc800000006ff */
[----:B------:R-:W0:Y:S02]  /*adc0*/  SYNCS.PHASECHK.TRANS64.TRYWAIT P2, [R2+URZ+0x19c70], R3 ;  /* 0x019c7003020075a7 */ /* 0x000e24000804017f */
[----:B0-----:R-:W-:Y:S05]  /*add0*/  @!P2 BRA `(.L_x_10573) ;  /* 0x00000020005ca947 */ /* 0x001fea0003800000 */
.L_x_10640:
[----:B------:R-:W-:Y:S05]  /*ade0*/  BSYNC B0 ;  /* 0x0000000000007941 */ /* 0x000fea0003800000 */
.L_x_10572:
[----:B--23--:R-:W-:-:S05]  /*adf0*/  IMAD.U32 R5, RZ, RZ, UR48 ;  /* 0x00000030ff057e24 */ /* 0x00cfca000f8e00ff */
[----:B------:R-:W-:-:S13]  /*ae00*/  ISETP.NE.AND P2, PT, R5, 0x3, PT ;  /* 0x000000030500780c */ /* 0x000fda0003f45270 */
[----:B------:R-:W-:Y:S05]  /*ae10*/  @!P2 BRA `(.L_x_10574) ;  /* 0x000000000004a947 */ /* 0x000fea0003800000 */
[----:B------:R-:W-:Y:S01]  /*ae20*/  BPT.TRAP 0x1 ;  /* 0x000000040000795c */ /* 0x000fe20000300000 */
.L_x_10574:
[----:B0-----:R-:W-:Y:S01]  /*ae30*/  SHF.L.U32 R3, R4, 0x1f, RZ ;  /* 0x0000001f04037819 */ /* 0x001fe200000006ff */
[----:B------:R-:W-:-:S03]  /*ae40*/  IMAD R0, R0, 0x3000, RZ ;  /* 0x0000300000007824 */ /* 0x000fc600078e02ff */
[----:B------:R-:W0:Y:S02]  /*ae50*/  SYNCS.PHASECHK.TRANS64.TRYWAIT P2, [R2+URZ+0x19c60], R3 ;  /* 0x019c6003020075a7 */ /* 0x000e24000804017f */
[----:B0-----:R-:W-:Y:S05]  /*ae60*/  @!P2 BRA `(.L_x_10575) ;  /* 0x00000020004ca947 */ /* 0x001fea0003800000 */
.L_x_10641:
[----:B------:R-:W2:Y:S01]  /*ae70*/  LDL R14, [R1+0x8] ;  /* 0x00000800010e7983 */ /* 0x000ea20000100800 */
[C---:B------:R-:W-:Y:S01]  /*ae80*/  LOP3.LUT R12, R0.reuse, R23, RZ, 0xfc, !PT ;  /* 0x00000017000c7212 */ /* 0x040fe200078efcff */
[----:B------:R-:W-:Y:S05]  /*ae90*/  WARPSYNC.ALL ;  /* 0x0000000000007948 */ /* 0x000fea0003800000 */
[----:B-1----:R1:W3:Y:S01]  /*aea0*/  LDSM.16.MT88.4 R4, [R12+UR43+0x9000] ;  /* 0x0090002b0c04783b */ /* 0x0022e20008004200 */
[----:B0-----:R-:W-:Y:S02]  /*aeb0*/  LOP3.LUT R3, R0, R25, RZ, 0xfc, !PT ;  /* 0x0000001900037212 */ /* 0x001fe400078efcff */
[----:B------:R-:W-:-:S03]  /*aec0*/  LOP3.LUT R13, R23, 0x1800, RZ, 0xfc, !PT ;  /* 0x00001800170d7812 */ /* 0x000fc600078efcff */
[----:B------:R-:W-:Y:S01]  /*aed0*/  IMAD.IADD R3, R22, 0x1, R3 ;  /* 0x0000000116037824 */ /* 0x000fe200078e0203 */
[----:B-1----:R-:W-:Y:S02]  /*aee0*/  LOP3.LUT R12, R0, 0x800, R23, 0xfe, !PT ;  /* 0x00000800000c7812 */ /* 0x002fe400078efe17 */
[C-C-:B---3--:R-:W-:Y:S02]  /*aef0*/  PRMT R8, R4.reuse, 0x6420, R5.reuse ;  /* 0x0000642004087816 */ /* 0x148fe40000000005 */
[----:B------:R-:W-:Y:S02]  /*af00*/  PRMT R9, R4, 0x7531, R5 ;  /* 0x0000753104097816 */ /* 0x000fe40000000005 */
[C-C-:B------:R-:W-:Y:S02]  /*af10*/  PRMT R10, R6.reuse, 0x6420, R7.reuse ;  /* 0x00006420060a7816 */ /* 0x140fe40000000007 */
[----:B------:R-:W-:-:S05]  /*af20*/  PRMT R11, R6, 0x7531, R7 ;  /* 0x00007531060b7816 */ /* 0x000fca0000000007 */
[----:B------:R0:W-:Y:S02]  /*af30*/  STSM.16.M88.4 [R3], R8 ;  /* 0x0000000803007844 */ /* 0x0001e40000000200 */
[----:B0-----:R-:W-:-:S05]  /*af40*/  VIADD R3, R0, 0x1000 ;  /* 0x0000100000037836 */ /* 0x001fca0000000000 */
[C---:B------:R-:W-:Y:S02]  /*af50*/  LOP3.LUT R4, R3.reuse, R23, RZ, 0xfc, !PT ;  /* 0x0000001703047212 */ /* 0x040fe400078efcff */
[----:B------:R-:W-:-:S04]  /*af60*/  LOP3.LUT R3, R3, R25, RZ, 0xfc, !PT ;  /* 0x0000001903037212 */ /* 0x000fc800078efcff */
[----:B------:R-:W0:Y:S01]  /*af70*/  LDSM.16.MT88.4 R4, [R4+UR43+0x9000] ;  /* 0x0090002b0404783b */ /* 0x000e220008004200 */
[----:B------:R-:W-:Y:S02]  /*af80*/  IADD3 R3, R22, R3, RZ ;  /* 0x0000000316037210 */ /* 0x000fe40007ffe0ff */
[C-C-:B0-----:R-:W-:Y:S02]  /*af90*/  PRMT R8, R4.reuse, 0x6420, R5.reuse ;  /* 0x0000642004087816 */ /* 0x141fe40000000005 */
        /* <DEDUP_REMOVED lines=8> */
[----:B------:R-:W-:Y:S01]  /*b020*/  IMAD.IADD R3, R22, 0x1, R3 ;  /* 0x0000000116037824 */ /* 0x000fe200078e0203 */
[C-C-:B0-----:R-:W-:Y:S02]  /*b030*/  PRMT R8, R4.reuse, 0x6420, R5.reuse ;  /* 0x0000642004087816 */ /* 0x141fe40000000005 */
[----:B------:R-:W-:Y:S02]  /*b040*/  PRMT R9, R4, 0x7531, R5 ;  /* 0x0000753104097816 */ /* 0x000fe40000000005 */
[C-C-:B------:R-:W-:Y:S02]  /*b050*/  PRMT R10, R6.reuse, 0x6420, R7.reuse ;  /* 0x00006420060a7816 */ /* 0x140fe40000000007 */
[----:B------:R-:W-:-:S05]  /*b060*/  PRMT R11, R6, 0x7531, R7 ;  /* 0x00007531060b7816 */ /* 0x000fca0000000007 */
[----:B------:R-:W-:Y:S04]  /*b070*/  STSM.16.M88.4 [R3], R8 ;  /* 0x0000000803007844 */ /* 0x000fe80000000200 */
[----:B------:R-:W0:Y:S02]  /*b080*/  LDSM.16.MT88.4 R4, [R12+UR43+0x9000] ;  /* 0x0090002b0c04783b */ /* 0x000e240008004200 */
[C-C-:B0-----:R-:W-:Y:S02]  /*b090*/  PRMT R8, R4.reuse, 0x6420, R5.reuse ;  /* 0x0000642004087816 */ /* 0x141fe40000000005 */
[----:B------:R-:W-:Y:S02]  /*b0a0*/  PRMT R9, R4, 0x7531, R5 ;  /* 0x0000753104097816 */ /* 0x000fe40000000005 */
[----:B------:R-:W-:-:S02]  /*b0b0*/  PRMT R10, R6, 0x6420, R7 ;  /* 0x00006420060a7816 */ /* 0x000fc40000000007 */
[----:B------:R-:W-:Y:S02]  /*b0c0*/  PRMT R11, R6, 0x7531, R7 ;  /* 0x00007531060b7816 */ /* 0x000fe40000000007 */
[--C-:B------:R-:W-:Y:S02]  /*b0d0*/  IADD3 R4, R13, UR43, R0.reuse ;  /* 0x0000002b0d047c10 */ /* 0x100fe4000fffe000 */
[----:B------:R-:W-:Y:S02]  /*b0e0*/  LOP3.LUT R13, R23, 0x2800, RZ, 0xfc, !PT ;  /* 0x00002800170d7812 */ /* 0x000fe400078efcff */
[----:B--2---:R-:W-:-:S05]  /*b0f0*/  IADD3 R3, R22, R14, R0 ;  /* 0x0000000e16037210 */ /* 0x004fca0007ffe000 */
[----:B------:R-:W-:Y:S04]  /*b100*/  STSM.16.M88.4 [R3], R8 ;  /* 0x0000000803007844 */ /* 0x000fe80000000200 */
[----:B------:R-:W0:Y:S02]  /*b110*/  LDSM.16.MT88.4 R4, [R4+0x9000] ;  /* 0x009000000404783b */ /* 0x000e240000004200 */
[C-C-:B0-----:R-:W-:Y:S02]  /*b120*/  PRMT R8, R4.reuse, 0x6420, R5.reuse ;  /* 0x0000642004087816 */ /* 0x141fe40000000005 */
[----:B------:R-:W-:Y:S02]  /*b130*/  PRMT R9, R4, 0x7531, R5 ;  /* 0x0000753104097816 */ /* 0x000fe40000000005 */
[----:B------:R-:W-:-:S02]  /*b140*/  PRMT R10, R6, 0x6420, R7 ;  /* 0x00006420060a7816 */ /* 0x000fc40000000007 */
[----:B------:R-:W-:Y:S02]  /*b150*/  PRMT R11, R6, 0x7531, R7 ;  /* 0x00007531060b7816 */ /* 0x000fe40000000007 */
[----:B------:R-:W-:Y:S01]  /*b160*/  IADD3 R5, R13, UR43, R0 ;  /* 0x0000002b0d057c10 */ /* 0x000fe2000fffe000 */
[----:B------:R-:W-:Y:S02]  /*b170*/  IMAD.U32 R13, RZ, RZ, UR48 ;  /* 0x00000030ff0d7e24 */ /* 0x000fe4000f8e00ff */
[----:B------:R-:W-:Y:S03]  /*b180*/  STSM.16.M88.4 [R3+0x1000], R8 ;  /* 0x0010000803007844 */ /* 0x000fe60000000200 */
[----:B------:R-:W-:Y:S01]  /*b190*/  ISETP.NE.AND P2, PT, R13, 0x3, PT ;  /* 0x000000030d00780c */ /* 0x000fe20003f45270 */
[----:B------:R-:W0:Y:S02]  /*b1a0*/  LDSM.16.MT88.4 R4, [R5+0x9000] ;  /* 0x009000000504783b */ /* 0x000e240000004200 */
        /* <DEDUP_REMOVED lines=13> */
.L_x_10576:
[----:B-1----:R1:W-:Y:S01]  /*b280*/  SYNCS.ARRIVE.TRANS64.A1T0 RZ, [R2+URZ+0x19c50], RZ ;  /* 0x019c50ff02ff79a7 */ /* 0x0023e2000810003f */
[----:B------:R-:W-:Y:S06]  /*b290*/  BAR.SYNC.DEFER_BLOCKING 0x2, 0x80 ;  /* 0x0082000000007b1d */ /* 0x000fec0000010000 */
[----:B------:R-:W-:Y:S05]  /*b2a0*/  @!P0 BRA `(.L_x_10577) ;  /* 0x0000000000048947 */ /* 0x000fea0003800000 */
[----:B------:R-:W-:Y:S01]  /*b2b0*/  BPT.TRAP 0x1 ;  /* 0x000000040000795c */ /* 0x000fe20000300000 */
.L_x_10577:
[----:B-1----:R-:W-:Y:S02]  /*b2c0*/  VIADD R2, R2, 0x19c80 ;  /* 0x00019c8002027836 */ /* 0x002fe40000000000 */
[----:B0-----:R-:W-:Y:S02]  /*b2d0*/  IMAD.U32 R3, RZ, RZ, UR47 ;  /* 0x0000002fff037e24 */ /* 0x001fe4000f8e00ff */
[----:B------:R-:W-:Y:S02]  /*b2e0*/  IMAD.MOV.U32 R4, RZ, RZ, R24 ;  /* 0x000000ffff047224 */ /* 0x000fe400078e0018 */
[----:B------:R-:W-:Y:S01]  /*b2f0*/  IMAD.MOV.U32 R0, RZ, RZ, R19 ;  /* 0x000000ffff007224 */ /* 0x000fe200078e0013 */
[----:B------:R-:W-:-:S04]  /*b300*/  PRMT R2, R3, 0x654, R2 ;  /* 0x0000065403027816 */ /* 0x000fc80000000002 */
[----:B------:R1:W-:Y:S01]  /*b310*/  SYNCS.ARRIVE.TRANS64.RED.A1T0 RZ, [R2+URZ], RZ ;  /* 0x000000ff02ff79a7 */ /* 0x0003e2000810043f */
[----:B------:R-:W-:Y:S05]  /*b320*/  @P1 BRA `(.L_x_10578) ;  /* 0xffffffec00d41947 */ /* 0x000fea000383ffff */
.L_x_10558:
[----:B------:R-:W-:-:S04]  /*b330*/  MOV R0, UR49 ;  /* 0x0000003100007c02 */ /* 0x000fc80008000f00 */
[----:B------:R-:W-:-:S13]  /*b340*/  ISETP.NE.AND P0, PT, R0, 0x3, PT ;  /* 0x000000030000780c */ /* 0x000fda0003f05270 */
[----:B------:R-:W-:Y:S05]  /*b350*/  @!P0 BRA `(.L_x_10579) ;  /* 0x0000000000048947 */ /* 0x000fea0003800000 */
[----:B------:R-:W-:Y:S01]  /*b360*/  BPT.TRAP 0x1 ;  /* 0x000000040000795c */ /* 0x000fe20000300000 */
.L_x_10579:
[----:B0-----:R-:W-:Y:S01]  /*b370*/  LOP3.LUT R3, R24, 0x1, RZ, 0x3c, !PT ;  /* 0x0000000118037812 */ /* 0x001fe200078e3cff */
[----:B------:R-:W-:Y:S01]  /*b380*/  BSSY B0, `(.L_x_10580) ;  /* 0x0000005000007945 */ /* 0x000fe20003800000 */
[----:B------:R-:W-:Y:S02]  /*b390*/  LEA R0, R19, UR43, 0x3 ;  /* 0x0000002b13007c11 */ /* 0x000fe4000f8e18ff */
[----:B------:R-:W-:-:S04]  /*b3a0*/  SHF.L.U32 R3, R3, 0x1f, RZ ;  /* 0x0000001f03037819 */ /* 0x000fc800000006ff */
[----:B------:R-:W0:Y:S02]  /*b3b0*/  SYNCS.PHASECHK.TRANS64.TRYWAIT P1, [R0+URZ+0x19c70], R3 ;  /* 0x019c7003000075a7 */ /* 0x000e24000802017f */
[----:B0-----:R-:W-:Y:S05]  /*b3c0*/  @!P1 BRA `(.L_x_10581) ;  /* 0x0000001c00089947 */ /* 0x001fea0003800000 */
.L_x_10642:
[----:B------:R-:W-:Y:S05]  /*b3d0*/  BSYNC B0 ;  /* 0x0000000000007941 */ /* 0x000fea0003800000 */
.L_x_10580:
[----:B-1----:R-:W-:-:S05]  /*b3e0*/  IMAD.U32 R2, RZ, RZ, UR48 ;  /* 0x00000030ff027e24 */ /* 0x002fca000f8e00ff */
[----:B------:R-:W-:-:S13]  /*b3f0*/  ISETP.NE.AND P1, PT, R2, 0x3, PT ;  /* 0x000000030200780c */ /* 0x000fda0003f25270 */
[----:B------:R-:W-:Y:S05]  /*b400*/  @!P1 BRA `(.L_x_10582) ;  /* 0x0000000000049947 */ /* 0x000fea0003800000 */
[----:B------:R-:W-:Y:S01]  /*b410*/  BPT.TRAP 0x1 ;  /* 0x000000040000795c */ /* 0x000fe20000300000 */
.L_x_10582:
[----:B0-----:R-:W-:-:S04]  /*b420*/  SHF.L.U32 R3, R24, 0x1f, RZ ;  /* 0x0000001f18037819 */ /* 0x001fc800000006ff */
[----:B------:R-:W0:Y:S02]  /*b430*/  SYNCS.PHASECHK.TRANS64.TRYWAIT P1, [R0+URZ+0x19c60], R3 ;  /* 0x019c6003000075a7 */ /* 0x000e24000802017f */
[----:B0-----:R-:W-:Y:S05]  /*b440*/  @!P1 BRA `(.L_x_10583) ;  /* 0x0000001800fc9947 */ /* 0x001fea0003800000 */
.L_x_10643:
[----:B------:R-:W2:Y:S01]  /*b450*/  LDL R17, [R1+0x8] ;  /* 0x0000080001117983 */ /* 0x000ea20000100800 */
[----:B------:R-:W-:Y:S01]  /*b460*/  IMAD R2, R19, 0x3000, RZ ;  /* 0x0000300013027824 */ /* 0x000fe200078e02ff */
[----:B------:R-:W-:Y:S05]  /*b470*/  WARPSYNC.ALL ;  /* 0x0000000000007948 */ /* 0x000fea0003800000 */
[C---:B0-----:R-:W-:Y:S01]  /*b480*/  LOP3.LUT R3, R2.reuse, R23, RZ, 0xfc, !PT ;  /* 0x0000001702037212 */ /* 0x041fe200078efcff */
[----:B------:R-:W-:Y:S01]  /*b490*/  VIADD R14, R2, 0x1000 ;  /* 0x00001000020e7836 */ /* 0x000fe20000000000 */
[----:B------:R-:W-:-:S03]  /*b4a0*/  LOP3.LUT R15, R23, 0x1800, RZ, 0xfc, !PT ;  /* 0x00001800170f7812 */ /* 0x000fc600078efcff */
[----:B------:R0:W1:Y:S01]  /*b4b0*/  LDSM.16.MT88.4 R4, [R3+UR43+0x9000] ;  /* 0x0090002b0304783b */ /* 0x0000620008004200 */
[C---:B------:R-:W-:Y:S02]  /*b4c0*/  LOP3.LUT R13, R14.reuse, R23, RZ, 0xfc, !PT ;  /* 0x000000170e0d7212 */ /* 0x040fe400078efcff */
[----:B0-----:R-:W-:-:S05]  /*b4d0*/  LOP3.LUT R3, R14, R25, RZ, 0xfc, !PT ;  /* 0x000000190e037212 */ /* 0x001fca00078efcff */
[----:B------:R-:W-:Y:S01]  /*b4e0*/  IMAD.IADD R3, R22, 0x1, R3 ;  /* 0x0000000116037824 */ /* 0x000fe200078e0203 */
[C-C-:B-1----:R-:W-:Y:S02]  /*b4f0*/  PRMT R8, R4.reuse, 0x6420, R5.reuse ;  /* 0x0000642004087816 */ /* 0x142fe40000000005 */
[----:B------:R-:W-:Y:S02]  /*b500*/  PRMT R9, R4, 0x7531, R5 ;  /* 0x0000753104097816 */ /* 0x000fe40000000005 */
[----:B------:R-:W-:Y:S02]  /*b510*/  LOP3.LUT R5, R2, R25, RZ, 0xfc, !PT ;  /* 0x0000001902057212 */ /* 0x000fe400078efcff */
[C-C-:B------:R-:W-:Y:S02]  /*b520*/  PRMT R10, R6.reuse, 0x6420, R7.reuse ;  /* 0x00006420060a7816 */ /* 0x140fe40000000007 */
[----:B------:R-:W-:Y:S01]  /*b530*/  PRMT R11, R6, 0x7531, R7 ;  /* 0x00007531060b7816 */ /* 0x000fe20000000007 */
[----:B------:R-:W-:-:S05]  /*b540*/  IMAD.IADD R12, R22, 0x1, R5 ;  /* 0x00000001160c7824 */ /* 0x000fca00078e0205 */
[----:B------:R-:W-:Y:S04]  /*b550*/  STSM.16.M88.4 [R12], R8 ;  /* 0x000000080c007844 */ /* 0x000fe80000000200 */
[----:B------:R0:W1:Y:S02]  /*b560*/  LDSM.16.MT88.4 R4, [R13+UR43+0x9000] ;  /* 0x0090002b0d04783b */ /* 0x0000640008004200 */
[----:B0-----:R-:W-:Y:S02]  /*b570*/  IADD3 R13, R15, UR43, R2 ;  /* 0x0000002b0f0d7c10 */ /* 0x001fe4000fffe002 */
[----:B------:R-:W-:Y:S01]  /*b580*/  LOP3.LUT R15, R23, 0x2800, RZ, 0xfc, !PT ;  /* 0x00002800170f7812 */ /* 0x000fe200078efcff */
[----:B------:R-:W-:-:S05]  /*b590*/  VIADD R12, R2, 0x2000 ;  /* 0x00002000020c7836 */ /* 0x000fca0000000000 */
[----:B------:R-:W-:Y:S02]  /*b5a0*/  LOP3.LUT R14, R12, R23, RZ, 0xfc, !PT ;  /* 0x000000170c0e7212 */ /* 0x000fe400078efcff */
[C-C-:B-1----:R-:W-:Y:S02]  /*b5b0*/  PRMT R8, R4.reuse, 0x6420, R5.reuse ;  /* 0x0000642004087816 */ /* 0x142fe40000000005 */
[----:B------:R-:W-:Y:S02]  /*b5c0*/  PRMT R9, R4, 0x7531, R5 ;  /* 0x0000753104097816 */ /* 0x000fe40000000005 */
[C-C-:B------:R-:W-:Y:S02]  /*b5d0*/  PRMT R10, R6.reuse, 0x6420, R7.reuse ;  /* 0x00006420060a7816 */ /* 0x140fe40000000007 */
[----:B------:R-:W-:-:S05]  /*b5e0*/  PRMT R11, R6, 0x7531, R7 ;  /* 0x00007531060b7816 */ /* 0x000fca0000000007 */
[----:B------:R0:W-:Y:S04]  /*b5f0*/  STSM.16.M88.4 [R3], R8 ;  /* 0x0000000803007844 */ /* 0x0001e80000000200 */
[----:B------:R-:W1:Y:S01]  /*b600*/  LDSM.16.MT88.4 R4, [R14+UR43+0x9000] ;  /* 0x0090002b0e04783b */ /* 0x000e620008004200 */
[----:B0-----:R-:W-:Y:S02]  /*b610*/  LOP3.LUT R3, R2, 0x800, R23, 0xfe, !PT ;  /* 0x0000080002037812 */ /* 0x001fe400078efe17 */
[C-C-:B-1----:R-:W-:Y:S02]  /*b620*/  PRMT R8, R4.reuse, 0x6420, R5.reuse ;  /* 0x0000642004087816 */ /* 0x142fe40000000005 */
        /* <DEDUP_REMOVED lines=36> */
.L_x_10584:
[----:B-1----:R1:W-:Y:S01]  /*b870*/  SYNCS.ARRIVE.TRANS64.A1T0 RZ, [R0+URZ+0x19c50], RZ ;  /* 0x019c50ff00ff79a7 */ /* 0x0023e2000810003f */
[----:B------:R-:W-:Y:S06]  /*b880*/  BAR.SYNC.DEFER_BLOCKING 0x2, 0x80 ;  /* 0x0082000000007b1d */ /* 0x000fec0000010000 */
[----:B------:R-:W-:Y:S05]  /*b890*/  @!P0 BRA `(.L_x_10585) ;  /* 0x0000000000048947 */ /* 0x000fea0003800000 */
[----:B------:R-:W-:Y:S01]  /*b8a0*/  BPT.TRAP 0x1 ;  /* 0x000000040000795c */ /* 0x000fe20000300000 */
.L_x_10585:
        /* <DEDUP_REMOVED lines=15> */
.L_x_10534:
[----:B------:R-:W1:Y:S01]  /*b9a0*/  S2R R3, SR_CgaCtaId ;  /* 0x0000000000037919 */ /* 0x000e620000008800 */
[----:B------:R-:W-:Y:S01]  /*b9b0*/  MOV R0, 0x400 ;  /* 0x0000040000007802 */ /* 0x000fe20000000f00 */
[----:B------:R-:W-:-:S03]  /*b9c0*/  IMAD.U32 R2, RZ, RZ, UR38 ;  /* 0x00000026ff027e24 */ /* 0x000fc6000f8e00ff */
[----:B-1----:R-:W-:Y:S02]  /*b9d0*/  LEA R4, R3, R0, 0x18 ;  /* 0x0000000003047211 */ /* 0x002fe400078ec0ff */
[----:B------:R-:W-:-:S04]  /*b9e0*/  SHF.L.U32 R0, R2, 0x1f, RZ ;  /* 0x0000001f02007819 */ /* 0x000fc800000006ff */
[----:B------:R-:W1:Y:S02]  /*b9f0*/  SYNCS.PHASECHK.TRANS64.TRYWAIT P0, [R4+URZ+0x19c20], R0 ;  /* 0x019c2000040075a7 */ /* 0x000e64000800017f */
[----:B-1----:R-:W-:Y:S05]  /*ba00*/  @!P0 BRA `(.L_x_10587) ;  /* 0x0000001400a08947 */ /* 0x002fea0003800000 */
.L_x_10644:
[----:B------:R-:W2:Y:S02]  /*ba10*/  S2R R2, SR_TID.X ;  /* 0x0000000000027919 */ /* 0x000ea40000002100 */
[----:B--2---:R-:W-:-:S04]  /*ba20*/  SHF.R.U32.HI R2, RZ, 0x5, R2 ;  /* 0x00000005ff027819 */ /* 0x004fc80000011602 */
[----:B------:R-:W-:-:S05]  /*ba30*/  LOP3.LUT R2, R2, 0x3, RZ, 0xc0, !PT ;  /* 0x0000000302027812 */ /* 0x000fca00078ec0ff */
[----:B-1----:R-:W1:Y:S02]  /*ba40*/  SHFL.IDX PT, R0, R2, RZ, 0x1f ;  /* 0x00001fff02007589 */ /* 0x002e6400000e0000 */
[----:B-1----:R-:W-:-:S13]  /*ba50*/  ISETP.NE.AND P0, PT, R0, RZ, PT ;  /* 0x000000ff0000720c */ /* 0x002fda0003f05270 */
        /* <DEDUP_REMOVED lines=9> */
.L_x_10590:
[C---:B------:R-:W-:Y:S01]  /*baf0*/  IMAD R5, R19.reuse, 0x8, R4 ;  /* 0x0000000813057824 */ /* 0x040fe200078e0204 */
[----:B------:R-:W-:Y:S01]  /*bb00*/  SHF.L.U32 R0, R24, 0x1f, RZ ;  /* 0x0000001f18007819 */ /* 0x000fe200000006ff */
[----:B------:R-:W-:-:S03]  /*bb10*/  VIADD R19, R19, 0x1 ;  /* 0x0000000113137836 */ /* 0x000fc60000000000 */
[----:B------:R-:W1:Y:S02]  /*bb20*/  SYNCS.PHASECHK.TRANS64.TRYWAIT P1, [R5+URZ+0x19c40], R0 ;  /* 0x019c4000050075a7 */ /* 0x000e64000802017f */
[----:B------:R-:W-:-:S04]  /*bb30*/  ISETP.NE.AND P2, PT, R19, 0x2, PT ;  /* 0x000000021300780c */ /* 0x000fc80003f45270 */
[----:B------:R-:W-:Y:S01]  /*bb40*/  SEL R3, RZ, 0x1, P2 ;  /* 0x00000001ff037807 */ /* 0x000fe20001000000 */
[----:B-1----:R-:W-:Y:S08]  /*bb50*/  @!P1 BRA `(.L_x_10591) ;  /* 0x0000001400609947 */ /* 0x002ff00003800000 */
.L_x_10645:
[----:B------:R-:W-:Y:S02]  /*bb60*/  SEL R19, R19, RZ, P2 ;  /* 0x000000ff13137207 */ /* 0x000fe40001000000 */
[----:B------:R-:W-:Y:S01]  /*bb70*/  LOP3.LUT R2, R24, R3, RZ, 0x3c, !PT ;  /* 0x0000000318027212 */ /* 0x000fe200078e3cff */
[----:B------:R-:W-:Y:S06]  /*bb80*/  @!P0 BRA `(.L_x_10592) ;  /* 0x0000000000048947 */ /* 0x000fec0003800000 */
[----:B------:R-:W-:Y:S01]  /*bb90*/  BPT.TRAP 0x1 ;  /* 0x000000040000795c */ /* 0x000fe20000300000 */
.L_x_10592:
[----:B------:R-:W-:Y:S01]  /*bba0*/  IMAD R19, R19, 0x8, R4 ;  /* 0x0000000813137824 */ /* 0x000fe200078e0204 */
[----:B------:R-:W-:-:S04]  /*bbb0*/  SHF.L.U32 R2, R2, 0x1f, RZ ;  /* 0x0000001f02027819 */ /* 0x000fc800000006ff */
[----:B------:R-:W2:Y:S02]  /*bbc0*/  SYNCS.PHASECHK.TRANS64.TRYWAIT P1, [R19+URZ+0x19c40], R2 ;  /* 0x019c4002130075a7 */ /* 0x000ea4000802017f */
[----:B--2---:R-:W-:Y:S05]  /*bbd0*/  @!P1 BRA `(.L_x_10593) ;  /* 0x0000001400549947 */ /* 0x004fea0003800000 */
.L_x_10646:
[----:B------:R-:W-:Y:S05]  /*bbe0*/  @!P0 BRA `(.L_x_10594) ;  /* 0x0000000000048947 */ /* 0x000fea0003800000 */
[----:B------:R-:W-:Y:S01]  /*bbf0*/  BPT.TRAP 0x1 ;  /* 0x000000040000795c */ /* 0x000fe20000300000 */
.L_x_10594:
[----:B------:R-:W3:Y:S02]  /*bc00*/  SYNCS.PHASECHK.TRANS64.TRYWAIT P1, [R5+URZ+0x19c60], R0 ;  /* 0x019c6000050075a7 */ /* 0x000ee4000802017f */
[----:B---3--:R-:W-:Y:S05]  /*bc10*/  @!P1 BRA `(.L_x_10595) ;  /* 0x0000001400589947 */ /* 0x008fea0003800000 */
.L_x_10647:
[----:B------:R-:W-:Y:S05]  /*bc20*/  @!P0 BRA `(.L_x_10596) ;  /* 0x0000000000048947 */ /* 0x000fea0003800000 */
[----:B------:R-:W-:Y:S01]  /*bc30*/  BPT.TRAP 0x1 ;  /* 0x000000040000795c */ /* 0x000fe20000300000 */
.L_x_10596:
[----:B------:R-:W4:Y:S02]  /*bc40*/  SYNCS.PHASECHK.TRANS64.TRYWAIT P1, [R19+URZ+0x19c60], R2 ;  /* 0x019c6002130075a7 */ /* 0x000f24000802017f */
[----:B----4-:R-:W-:Y:S05]  /*bc50*/  @!P1 BRA `(.L_x_10597) ;  /* 0x00000014005c9947 */ /* 0x010fea0003800000 */
.L_x_10648:
[----:B------:R-:W-:Y:S05]  /*bc60*/  @!P0 BRA `(.L_x_10598) ;  /* 0x0000000000048947 */ /* 0x000fea0003800000 */
[----:B------:R-:W-:Y:S01]  /*bc70*/  BPT.TRAP 0x1 ;  /* 0x000000040000795c */ /* 0x000fe20000300000 */
.L_x_10598:
[----:B------:R-:W5:Y:S02]  /*bc80*/  SYNCS.PHASECHK.TRANS64.TRYWAIT P1, [R5+URZ+0x19c80], R0 ;  /* 0x019c8000050075a7 */ /* 0x000f64000802017f */
[----:B-----5:R-:W-:Y:S05]  /*bc90*/  @!P1 BRA `(.L_x_10599) ;  /* 0x0000001400609947 */ /* 0x020fea0003800000 */
.L_x_10649:
[----:B------:R-:W-:Y:S05]  /*bca0*/  @!P0 BRA `(.L_x_10600) ;  /* 0x0000000000048947 */ /* 0x000fea0003800000 */
[----:B------:R-:W-:Y:S01]  /*bcb0*/  BPT.TRAP 0x1 ;  /* 0x000000040000795c */ /* 0x000fe20000300000 */
.L_x_10600:
[----:B------:R0:W0:Y:S02]  /*bcc0*/  SYNCS.PHASECHK.TRANS64.TRYWAIT P0, [R19+URZ+0x19c80], R2 ;  /* 0x019c8002130075a7 */ /* 0x000024000800017f */
[----:B0-----:R-:W-:Y:S05]  /*bcd0*/  @!P0 NANOSLEEP.SYNCS 0x989680 ;  /* 0x009896800000895d */ /* 0x001fea0003900000 */
[----:B------:R-:W0:Y:S02]  /*bce0*/  @!P0 SYNCS.PHASECHK.TRANS64 P0, [R19+URZ+0x19c80], R2 ;  /* 0x019c8002130085a7 */ /* 0x000e24000800007f */
[----:B0-----:R-:W-:Y:S05]  /*bcf0*/  @!P0 BRA `(.L_x_10600) ;  /* 0xfffffffc00f08947 */ /* 0x001fea000383ffff */
.L_x_10589:
[----:B------:R-:W-:Y:S05]  /*bd00*/  BSYNC B0 ;  /* 0x0000000000007941 */ /* 0x000fea0003800000 */
.L_x_10588:
[----:B------:R-:W-:Y:S05]  /*bd10*/  EXIT ;  /* 0x000000000000794d */ /* 0x000fea0003800000 */
.L_x_10506:
[----:B0-----:R-:W-:-:S04]  /*bd20*/  MOV R3, UR50 ;  /* 0x0000003200037c02 */ /* 0x001fc80008000f00 */
[----:B------:R0:W1:Y:S03]  /*bd30*/  SYNCS.PHASECHK.TRANS64.TRYWAIT P1, [R3+URZ+0x19c00], R8 ;  /* 0x019c0008030075a7 */ /* 0x000066000802017f */
[----:B-1----:R-:W-:Y:S05]  /*bd40*/  @!P1 NANOSLEEP.SYNCS 0x989680 ;  /* 0x009896800000995d */ /* 0x002fea0003900000 */
[----:B------:R-:W1:Y:S02]  /*bd50*/  @!P1 SYNCS.PHASECHK.TRANS64 P1, [R3+URZ+0x19c00], R8 ;  /* 0x019c0008030095a7 */ /* 0x000e64000802007f */
[----:B-1----:R-:W-:Y:S05]  /*bd60*/  @!P1 BRA `(.L_x_10506) ;  /* 0xfffffffc00ec9947 */ /* 0x002fea000383ffff */
[----:B------:R-:W-:Y:S05]  /*bd70*/  BRA `(.L_x_10601) ;  /* 0xffffff5400947947 */ /* 0x000fea000383ffff */
.L_x_10510:
[----:B-1----:R1:W2:Y:S02]  /*bd80*/  SYNCS.PHASECHK.TRANS64.TRYWAIT P1, [R3+URZ+0x19c30], R4 ;  /* 0x019c3004030075a7 */ /* 0x0022a4000802017f */
[----:B--2---:R-:W-:Y:S05]  /*bd90*/  @!P1 NANOSLEEP.SYNCS 0x989680 ;  /* 0x009896800000995d */ /* 0x004fea0003900000 */
[----:B------:R-:W2:Y:S02]  /*bda0*/  @!P1 SYNCS.PHASECHK.TRANS64 P1, [R3+URZ+0x19c30], R4 ;  /* 0x019c3004030095a7 */ /* 0x000ea4000802007f */
[----:B--2---:R-:W-:Y:S05]  /*bdb0*/  @!P1 BRA `(.L_x_10510) ;  /* 0xfffffffc00f09947 */ /* 0x004fea000383ffff */
[----:B------:R-:W-:Y:S05]  /*bdc0*/  BRA `(.L_x_10509) ;  /* 0xffffff5400b47947 */ /* 0x000fea000383ffff */
.L_x_10516:
[----:B-1----:R-:W-:-:S04]  /*bdd0*/  IMAD.U32 R8, RZ, RZ, UR21 ;  /* 0x00000015ff087e24 */ /* 0x002fc8000f8e00ff */
[----:B------:R1:W2:Y:S03]  /*bde0*/  SYNCS.PHASECHK.TRANS64.TRYWAIT P1, [R8+URZ+0x19c30], R7 ;  /* 0x019c3007080075a7 */ /* 0x0002a6000802017f */
[----:B--2---:R-:W-:Y:S05]  /*bdf0*/  @!P1 NANOSLEEP.SYNCS 0x989680 ;  /* 0x009896800000995d */ /* 0x004fea0003900000 */
[----:B------:R-:W2:Y:S02]  /*be00*/  @!P1 SYNCS.PHASECHK.TRANS64 P1, [R8+URZ+0x19c30], R7 ;  /* 0x019c3007080095a7 */ /* 0x000ea4000802007f */
[----:B--2---:R-:W-:Y:S05]  /*be10*/  @!P1 BRA `(.L_x_10516) ;  /* 0xfffffffc00ec9947 */ /* 0x004fea000383ffff */
[----:B------:R-:W-:Y:S05]  /*be20*/  BRA `(.L_x_10515) ;  /* 0xffffff7c00f47947 */ /* 0x000fea000383ffff */
.L_x_10520:
[----:B-1----:R-:W-:-:S04]  /*be30*/  IMAD.U32 R8, RZ, RZ, UR11 ;  /* 0x0000000bff087e24 */ /* 0x002fc8000f8e00ff */
[----:B------:R1:W2:Y:S03]  /*be40*/  SYNCS.PHASECHK.TRANS64.TRYWAIT P1, [R8+URZ+0x19c50], R7 ;  /* 0x019c5007080075a7 */ /* 0x0002a6000802017f */
[----:B--2---:R-:W-:Y:S05]  /*be50*/  @!P1 NANOSLEEP.SYNCS 0x989680 ;  /* 0x009896800000995d */ /* 0x004fea0003900000 */
[----:B------:R-:W2:Y:S02]  /*be60*/  @!P1 SYNCS.PHASECHK.TRANS64 P1, [R8+URZ+0x19c50], R7 ;  /* 0x019c5007080095a7 */ /* 0x000ea4000802007f */
[----:B--2---:R-:W-:Y:S05]  /*be70*/  @!P1 BRA `(.L_x_10520) ;  /* 0xfffffffc00ec9947 */ /* 0x004fea000383ffff */
[----:B------:R-:W-:Y:S05]  /*be80*/  BRA `(.L_x_10519) ;  /* 0xffffff8000447947 */ /* 0x000fea000383ffff */
.L_x_10527:
[----:B-1----:R-:W-:-:S04]  /*be90*/  IMAD.U32 R3, RZ, RZ, UR7 ;  /* 0x00000007ff037e24 */ /* 0x002fc8000f8e00ff */
[----:B------:R1:W2:Y:S03]  /*bea0*/  SYNCS.PHASECHK.TRANS64.TRYWAIT P1, [R3+URZ+0x19c50], R0 ;  /* 0x019c5000030075a7 */ /* 0x0002a6000802017f */
[----:B--2---:R-:W-:Y:S05]  /*beb0*/  @!P1 NANOSLEEP.SYNCS 0x989680 ;  /* 0x009896800000995d */ /* 0x004fea0003900000 */
[----:B------:R-:W2:Y:S02]  /*bec0*/  @!P1 SYNCS.PHASECHK.TRANS64 P1, [R3+URZ+0x19c50], R0 ;  /* 0x019c5000030095a7 */ /* 0x000ea4000802007f */
[----:B--2---:R-:W-:Y:S05]  /*bed0*/  @!P1 BRA `(.L_x_10527) ;  /* 0xfffffffc00ec9947 */ /* 0x004fea000383ffff */
[----:B------:R-:W-:Y:S05]  /*bee0*/  BRA `(.L_x_10526) ;  /* 0xffffffa000a07947 */ /* 0x000fea000383ffff */
.L_x_10540:
        /* <DEDUP_REMOVED lines=10> */
.L_x_10602:
[----:B------:R-:W-:Y:S05]  /*bf90*/  BRA `(.L_x_10603) ;  /* 0xffffffcc00a07947 */ /* 0x000fea000383ffff */
.L_x_10543:
[----:B0-----:R0:W1:Y:S02]  /*bfa0*/  SYNCS.PHASECHK.TRANS64.TRYWAIT P0, [R4+URZ+0x19c80], R20 ;  /* 0x019c8014040075a7 */ /* 0x001064000800017f */
[----:B-1----:R-:W-:Y:S05]  /*bfb0*/  @!P0 NANOSLEEP.SYNCS 0x989680 ;  /* 0x009896800000895d */ /* 0x002fea0003900000 */
[----:B------:R-:W1:Y:S02]  /*bfc0*/  @!P0 SYNCS.PHASECHK.TRANS64 P0, [R4+URZ+0x19c80], R20 ;  /* 0x019c8014040085a7 */ /* 0x000e64000800007f */
[----:B-1----:R-:W-:Y:S05]  /*bfd0*/  @!P0 BRA `(.L_x_10543) ;  /* 0xfffffffc00f08947 */ /* 0x002fea000383ffff */
[----:B------:R-:W-:Y:S05]  /*bfe0*/  BRA `(.L_x_10604) ;  /* 0xffffffd000387947 */ /* 0x000fea000383ffff */
.L_x_10544:
        /* <DEDUP_REMOVED lines=8> */
.L_x_10606:
[----:B------:R-:W-:Y:S05]  /*c070*/  BSYNC B0 ;  /* 0x0000000000007941 */ /* 0x000fea0003800000 */
.L_x_10605:
[----:B------:R-:W-:Y:S01]  /*c080*/  IMAD.MOV.U32 R13, RZ, RZ, R7 ;  /* 0x000000ffff0d7224 */ /* 0x000fe200078e0007 */
[----:B------:R-:W-:Y:S01]  /*c090*/  MOV R15, 0xffffffff ;  /* 0xffffffff000f7802 */ /* 0x000fe20000000f00 */
[----:B------:R-:W-:Y:S01]  /*c0a0*/  IMAD.MOV.U32 R12, RZ, RZ, RZ ;  /* 0x000000ffff0c7224 */ /* 0x000fe200078e00ff */
[C---:B------:R-:W-:Y:S01]  /*c0b0*/  LOP3.LUT P3, RZ, R16.reuse, 0x1000, RZ, 0xc0, !PT ;  /* 0x0000100010ff7812 */ /* 0x040fe2000786c0ff */
[----:B------:R-:W-:Y:S01]  /*c0c0*/  IMAD.MOV.U32 R11, RZ, RZ, 0x1e1f ;  /* 0x00001e1fff0b7424 */ /* 0x000fe200078e00ff */
[C---:B------:R-:W-:Y:S01]  /*c0d0*/  LOP3.LUT P2, RZ, R16.reuse, 0x800, RZ, 0xc0, !PT ;  /* 0x0000080010ff7812 */ /* 0x040fe2000784c0ff */
[----:B------:R-:W-:Y:S01]  /*c0e0*/  IMAD.MOV.U32 R0, RZ, RZ, R14 ;  /* 0x000000ffff007224 */ /* 0x000fe200078e000e */
[----:B------:R-:W-:-:S13]  /*c0f0*/  LOP3.LUT P1, RZ, R16, 0x400, RZ, 0xc0, !PT ;  /* 0x0000040010ff7812 */ /* 0x000fda000782c0ff */
[----:B------:R-:W-:Y:S05]  /*c100*/  WARPSYNC.COLLECTIVE R15, `(.L_x_10607) ;  /* 0x000000000f087348 */ /* 0x000fea0003c00000 */
[----:B------:R0:W1:Y:S02]  /*c110*/  SHFL.IDX P6, R14, R13, R12, R11 ;  /* 0x0000000c0d0e7389 */ /* 0x00006400000c000b */
[----:B01----:R-:W-:Y:S01]  /*c120*/  ENDCOLLECTIVE ;  /* 0x000000000000791b */ /* 0x003fe20003800000 */
.L_x_10607:
[----:B------:R-:W-:Y:S02]  /*c130*/  IMAD.MOV.U32 R13, RZ, RZ, R8 ;  /* 0x000000ffff0d7224 */ /* 0x000fe400078e0008 */
[----:B------:R-:W-:Y:S02]  /*c140*/  IMAD.MOV.U32 R12, RZ, RZ, 0x1 ;  /* 0x00000001ff0c7424 */ /* 0x000fe400078e00ff */
[----:B------:R-:W-:-:S07]  /*c150*/  IMAD.MOV.U32 R2, RZ, RZ, R14 ;  /* 0x000000ffff027224 */ /* 0x000fce00078e000e */
[----:B------:R-:W-:Y:S05]  /*c160*/  WARPSYNC.COLLECTIVE R15, `(.L_x_10608) ;  /* 0x000000000f087348 */ /* 0x000fea0003c00000 */
[----:B------:R0:W1:Y:S02]  /*c170*/  SHFL.IDX P6, R14, R13, R12, R11 ;  /* 0x0000000c0d0e7389 */ /* 0x00006400000c000b */
[----:B01----:R-:W-:Y:S01]  /*c180*/  ENDCOLLECTIVE ;  /* 0x000000000000791b */ /* 0x003fe20003800000 */
.L_x_10608:
[----:B------:R-:W-:-:S05]  /*c190*/  IADD3 R2, P0, R21, R2, RZ ;  /* 0x0000000215027210 */ /* 0x000fca0007f1e0ff */
[----:B------:R-:W-:Y:S02]  /*c1a0*/  IMAD.X R3, RZ, RZ, R0, P0 ;  /* 0x000000ffff037224 */ /* 0x000fe400000e0600 */
[----:B------:R-:W-:Y:S02]  /*c1b0*/  VIADD R0, R9, UR43 ;  /* 0x0000002b09007c36 */ /* 0x000fe40008000000 */
[----:B------:R-:W-:-:S03]  /*c1c0*/  IMAD.MOV.U32 R13, RZ, RZ, R7 ;  /* 0x000000ffff0d7224 */ /* 0x000fc600078e0007 */
[----:B------:R-:W-:Y:S01]  /*c1d0*/  @!PT LDS RZ, [RZ] ;  /* 0x00000000fffff984 */ /* 0x000fe20000000800 */
[----:B------:R-:W-:Y:S01]  /*c1e0*/  @!PT LDS RZ, [RZ] ;  /* 0x00000000fffff984 */ /* 0x000fe20000000800 */
[----:B------:R-:W-:Y:S01]  /*c1f0*/  @!PT LDS RZ, [RZ] ;  /* 0x00000000fffff984 */ /* 0x000fe20000000800 */
[----:B------:R0:W-:Y:S04]  /*c200*/  LDGSTS.E.BYPASS.LTC128B.128 [R0+0x9000], desc[UR36][R2.64], !P3 ;  /* 0x0900000002007fae */ /* 0x0001e8000d901d64 */
[----:B------:R0:W-:Y:S04]  /*c210*/  LDGSTS.E.BYPASS.LTC128B.128 [R0+0xa000], desc[UR36][R2.64+0x20], !P2 ;  /* 0x0a00002002007fae */ /* 0x0001e8000d101d64 */
[----:B------:R0:W-:Y:S01]  /*c220*/  LDGSTS.E.BYPASS.LTC128B.128 [R0+0xb000], desc[UR36][R2.64+0x40], !P1 ;  /* 0x0b00004002007fae */ /* 0x0001e2000c901d64 */
[----:B------:R-:W-:-:S07]  /*c230*/  IMAD.MOV.U32 R8, RZ, RZ, R14 ;  /* 0x000000ffff087224 */ /* 0x000fce00078e000e */
[----:B0-----:R-:W-:Y:S05]  /*c240*/  WARPSYNC.COLLECTIVE R15, `(.L_x_10609) ;  /* 0x000000000f087348 */ /* 0x001fea0003c00000 */
[----:B------:R1:W2:Y:S02]  /*c250*/  SHFL.IDX P6, R14, R13, R12, R11 ;  /* 0x0000000c0d0e7389 */ /* 0x0002a400000c000b */
[----:B012---:R-:W-:Y:S01]  /*c260*/  ENDCOLLECTIVE ;  /* 0x000000000000791b */ /* 0x007fe20003800000 */
.L_x_10609:
[----:B------:R-:W-:Y:S01]  /*c270*/  MOV R2, R14 ;  /* 0x0000000e00027202 */ /* 0x000fe20000000f00 */
[----:B------:R-:W-:Y:S06]  /*c280*/  BRA `(.L_x_10610) ;  /* 0xffffffd0002c7947 */ /* 0x000fec000383ffff */
.L_x_10549:
[----:B---3--:R3:W4:Y:S02]  /*c290*/  SYNCS.PHASECHK.TRANS64.TRYWAIT P0, [R4+URZ+0x19c40], R20 ;  /* 0x019c4014040075a7 */ /* 0x008724000800017f */
[----:B----4-:R-:W-:Y:S05]  /*c2a0*/  @!P0 NANOSLEEP.SYNCS 0x989680 ;  /* 0x009896800000895d */ /* 0x010fea0003900000 */
[----:B------:R-:W4:Y:S02]  /*c2b0*/  @!P0 SYNCS.PHASECHK.TRANS64 P0, [R4+URZ+0x19c40], R20 ;  /* 0x019c4014040085a7 */ /* 0x000f24000800007f */
[----:B----4-:R-:W-:Y:S05]  /*c2c0*/  @!P0 BRA `(.L_x_10549) ;  /* 0xfffffffc00f08947 */ /* 0x010fea000383ffff */
[----:B------:R-:W-:Y:S05]  /*c2d0*/  BRA `(.L_x_10611) ;  /* 0xffffffd000907947 */ /* 0x000fea000383ffff */
.L_x_10550:
[----:B------:R-:W-:Y:S01]  /*c2e0*/  BSSY B0, `(.L_x_10612) ;  /* 0x0000008000007945 */ /* 0x000fe20003800000 */
[----:B------:R-:W-:Y:S02]  /*c2f0*/  IMAD.MOV.U32 R13, RZ, RZ, R6 ;  /* 0x000000ffff0d7224 */ /* 0x000fe400078e0006 */
[----:B------:R-:W-:Y:S02]  /*c300*/  IMAD.MOV.U32 R12, RZ, RZ, RZ ;  /* 0x000000ffff0c7224 */ /* 0x000fe400078e00ff */
[----:B------:R-:W-:Y:S02]  /*c310*/  IMAD.MOV.U32 R11, RZ, RZ, 0x1e1f ;  /* 0x00001e1fff0b7424 */ /* 0x000fe400078e00ff */
[----:B------:R-:W-:-:S07]  /*c320*/  IMAD.MOV.U32 R15, RZ, RZ, -0x1 ;  /* 0xffffffffff0f7424 */ /* 0x000fce00078e00ff */
[----:B0-23-5:R-:W-:Y:S05]  /*c330*/  WARPSYNC.COLLECTIVE R15, `(.L_x_10613) ;  /* 0x000000000f087348 */ /* 0x02dfea0003c00000 */
[----:B------:R1:W4:Y:S02]  /*c340*/  SHFL.IDX P6, R14, R13, R12, R11 ;  /* 0x0000000c0d0e7389 */ /* 0x00032400000c000b */
[----:B012345:R-:W-:Y:S01]  /*c350*/  ENDCOLLECTIVE ;  /* 0x000000000000791b */ /* 0x03ffe20003800000 */
.L_x_10613:
[----:B------:R-:W-:Y:S05]  /*c360*/  BSYNC B0 ;  /* 0x0000000000007941 */ /* 0x000fea0003800000 */
.L_x_10612:
[----:B------:R-:W-:Y:S01]  /*c370*/  IMAD.MOV.U32 R13, RZ, RZ, R5 ;  /* 0x000000ffff0d7224 */ /* 0x000fe200078e0005 */
[----:B------:R-:W-:Y:S01]  /*c380*/  MOV R11, 0x1e1f ;  /* 0x00001e1f000b7802 */ /* 0x000fe20000000f00 */
[----:B------:R-:W-:Y:S01]  /*c390*/  IMAD.MOV.U32 R12, RZ, RZ, RZ ;  /* 0x000000ffff0c7224 */ /* 0x000fe200078e00ff */
[----:B------:R-:W-:Y:S01]  /*c3a0*/  ISETP.GE.AND P2, PT, R9, 0x1, PT ;  /* 0x000000010900780c */ /* 0x000fe20003f46270 */
[----:B------:R-:W-:Y:S02]  /*c3b0*/  IMAD.MOV.U32 R15, RZ, RZ, -0x1 ;  /* 0xffffffffff0f7424 */ /* 0x000fe400078e00ff */
[----:B------:R-:W-:-:S10]  /*c3c0*/  IMAD.MOV.U32 R2, RZ, RZ, R14 ;  /* 0x000000ffff027224 */ /* 0x000fd400078e000e */
[----:B------:R-:W-:Y:S05]  /*c3d0*/  WARPSYNC.COLLECTIVE R15, `(.L_x_10614) ;  /* 0x000000000f087348 */ /* 0x000fea0003c00000 */
[----:B------:R0:W1:Y:S02]  /*c3e0*/  SHFL.IDX P6, R14, R13, R12, R11 ;  /* 0x0000000c0d0e7389 */ /* 0x00006400000c000b */
[----:B01----:R-:W-:Y:S01]  /*c3f0*/  ENDCOLLECTIVE ;  /* 0x000000000000791b */ /* 0x003fe20003800000 */
.L_x_10614:
[----:B------:R-:W-:Y:S02]  /*c400*/  IMAD.MOV.U32 R13, RZ, RZ, R6 ;  /* 0x000000ffff0d7224 */ /* 0x000fe400078e0006 */
[----:B------:R-:W-:Y:S02]  /*c410*/  IMAD.MOV.U32 R12, RZ, RZ, 0x1 ;  /* 0x00000001ff0c7424 */ /* 0x000fe400078e00ff */
[----:B------:R-:W-:-:S07]  /*c420*/  IMAD.MOV.U32 R3, RZ, RZ, R14 ;  /* 0x000000ffff037224 */ /* 0x000fce00078e000e */
[----:B------:R-:W-:Y:S05]  /*c430*/  WARPSYNC.COLLECTIVE R15, `(.L_x_10615) ;  /* 0x000000000f087348 */ /* 0x000fea0003c00000 */
[----:B------:R0:W1:Y:S02]  /*c440*/  SHFL.IDX P6, R14, R13, R12, R11 ;  /* 0x0000000c0d0e7389 */ /* 0x00006400000c000b */
[----:B01----:R-:W-:Y:S01]  /*c450*/  ENDCOLLECTIVE ;  /* 0x000000000000791b */ /* 0x003fe20003800000 */
.L_x_10615:
        /* <DEDUP_REMOVED lines=10> */
.L_x_10616:
[----:B------:R-:W-:Y:S01]  /*c500*/  @!PT LDS RZ, [RZ] ;  /* 0x00000000fffff984 */ /* 0x000fe20000000800 */
[----:B------:R-:W-:Y:S01]  /*c510*/  @!PT LDS RZ, [RZ] ;  /* 0x00000000fffff984 */ /* 0x000fe20000000800 */
[----:B------:R-:W-:Y:S01]  /*c520*/  @!PT LDS RZ, [RZ] ;  /* 0x00000000fffff984 */ /* 0x000fe20000000800 */
[----:B------:R-:W-:Y:S04]  /*c530*/  @P2 LDGSTS.E.BYPASS.LTC128B.128 [R0+0x13800], desc[UR36][R2.64], !P4 ;  /* 0x1380000002002fae */ /* 0x000fe8000e101d64 */
[----:B------:R-:W-:Y:S04]  /*c540*/  @P2 LDGSTS.E.BYPASS.LTC128B.128 [R0+0x14800], desc[UR36][R2.64+0x20], !P3 ;  /* 0x1480002002002fae */ /* 0x000fe8000d901d64 */
[----:B------:R0:W-:Y:S02]  /*c550*/  @P2 LDGSTS.E.BYPASS.LTC128B.128 [R0+0x15800], desc[UR36][R2.64+0x40], !P1 ;  /* 0x1580004002002fae */ /* 0x0001e4000c901d64 */
[----:B0-----:R-:W-:Y:S01]  /*c560*/  MOV R2, R14 ;  /* 0x0000000e00027202 */ /* 0x001fe20000000f00 */
[----:B------:R-:W-:Y:S06]  /*c570*/  BRA `(.L_x_10617) ;  /* 0xffffffd000887947 */ /* 0x000fec000383ffff */
.L_x_10554:
[----:B------:R-:W-:Y:S02]  /*c580*/  IMAD.MOV.U32 R13, RZ, RZ, R4 ;  /* 0x000000ffff0d7224 */ /* 0x000fe400078e0004 */
[----:B------:R-:W-:Y:S02]  /*c590*/  IMAD.MOV.U32 R12, RZ, RZ, RZ ;  /* 0x000000ffff0c7224 */ /* 0x000fe400078e00ff */
[----:B------:R-:W-:Y:S02]  /*c5a0*/  IMAD.MOV.U32 R11, RZ, RZ, 0x1e1f ;  /* 0x00001e1fff0b7424 */ /* 0x000fe400078e00ff */
[----:B------:R-:W-:Y:S02]  /*c5b0*/  IMAD.MOV.U32 R15, RZ, RZ, -0x1 ;  /* 0xffffffffff0f7424 */ /* 0x000fe400078e00ff */
[----:B------:R-:W-:-:S07]  /*c5c0*/  IMAD R0, R0, 0xc0, R20 ;  /* 0x000000c000007824 */ /* 0x000fce00078e0214 */
[----:B-----5:R-:W-:Y:S05]  /*c5d0*/  WARPSYNC.COLLECTIVE R15, `(.L_x_10618) ;  /* 0x000000000f087348 */ /* 0x020fea0003c00000 */
[----:B------:R0:W1:Y:S02]  /*c5e0*/  SHFL.IDX P6, R14, R13, R12, R11 ;  /* 0x0000000c0d0e7389 */ /* 0x00006400000c000b */
[----:B01---5:R-:W-:Y:S01]  /*c5f0*/  ENDCOLLECTIVE ;  /* 0x000000000000791b */ /* 0x023fe20003800000 */
.L_x_10618:
[----:B------:R-:W-:Y:S01]  /*c600*/  ISETP.GE.AND P1, PT, R0, UR42, PT ;  /* 0x0000002a00007c0c */ /* 0x000fe2000bf26270 */
[----:B------:R-:W-:Y:S02]  /*c610*/  IMAD.MOV.U32 R13, RZ, RZ, R5 ;  /* 0x000000ffff0d7224 */ /* 0x000fe400078e0005 */
[----:B------:R-:W-:-:S10]  /*c620*/  IMAD.MOV.U32 R2, RZ, RZ, R14 ;  /* 0x000000ffff027224 */ /* 0x000fd400078e000e */
[----:B------:R-:W-:Y:S05]  /*c630*/  WARPSYNC.COLLECTIVE R15, `(.L_x_10619) ;  /* 0x000000000f087348 */ /* 0x000fea0003c00000 */
[----:B------:R0:W1:Y:S02]  /*c640*/  SHFL.IDX P6, R14, R13, R12, R11 ;  /* 0x0000000c0d0e7389 */ /* 0x00006400000c000b */
[----:B01----:R-:W-:Y:S01]  /*c650*/  ENDCOLLECTIVE ;  /* 0x000000000000791b */ /* 0x003fe20003800000 */
.L_x_10619:
[----:B------:R-:W-:Y:S02]  /*c660*/  IMAD.MOV.U32 R13, RZ, RZ, R4 ;  /* 0x000000ffff0d7224 */ /* 0x000fe400078e0004 */
[----:B------:R-:W-:Y:S02]  /*c670*/  IMAD.MOV.U32 R12, RZ, RZ, 0x1 ;  /* 0x00000001ff0c7424 */ /* 0x000fe400078e00ff */
[----:B------:R-:W-:-:S07]  /*c680*/  IMAD.MOV.U32 R3, RZ, RZ, R14 ;  /* 0x000000ffff037224 */ /* 0x000fce00078e000e */
[----:B------:R-:W-:Y:S05]  /*c690*/  WARPSYNC.COLLECTIVE R15, `(.L_x_10620) ;  /* 0x000000000f087348 */ /* 0x000fea0003c00000 */
[----:B------:R0:W1:Y:S02]  /*c6a0*/  SHFL.IDX P6, R14, R13, R12, R11 ;  /* 0x0000000c0d0e7389 */ /* 0x00006400000c000b */
[----:B01----:R-:W-:Y:S01]  /*c6b0*/  ENDCOLLECTIVE ;  /* 0x000000000000791b */ /* 0x003fe20003800000 */
.L_x_10620:
        /* <DEDUP_REMOVED lines=14> */
.L_x_10621:
[----:B------:R-:W-:Y:S01]  /*c7a0*/  @!PT LDS RZ, [RZ] ;  /* 0x00000000fffff984 */ /* 0x000fe20000000800 */
[----:B------:R-:W-:Y:S01]  /*c7b0*/  @!PT LDS RZ, [RZ] ;  /* 0x00000000fffff984 */ /* 0x000fe20000000800 */
[----:B------:R-:W-:Y:S01]  /*c7c0*/  @!PT LDS RZ, [RZ] ;  /* 0x00000000fffff984 */ /* 0x000fe20000000800 */
[----:B------:R-:W-:Y:S04]  /*c7d0*/  @!P1 LDGSTS.E.BYPASS.LTC128B.128 [R10+0x10800], desc[UR36][R2.64+0x20], !P4 ;  /* 0x10800020020a9fae */ /* 0x000fe8000e101d64 */
[----:B------:R0:W-:Y:S01]  /*c7e0*/  @!P1 LDGSTS.E.BYPASS.LTC128B.128 [R10+0x12000], desc[UR36][R2.64+0x40], !P5 ;  /* 0x12000040020a9fae */ /* 0x0001e2000e901d64 */
[----:B------:R-:W-:Y:S01]  /*c7f0*/  MOV R13, R6 ;  /* 0x00000006000d7202 */ /* 0x000fe20000000f00 */
[----:B------:R-:W-:Y:S02]  /*c800*/  IMAD.MOV.U32 R12, RZ, RZ, RZ ;  /* 0x000000ffff0c7224 */ /* 0x000fe400078e00ff */
[----:B0-----:R-:W-:Y:S02]  /*c810*/  VIADD R2, R0, 0x40 ;  /* 0x0000004000027836 */ /* 0x001fe40000000000 */
[----:B------:R-:W-:-:S03]  /*c820*/  IMAD.MOV.U32 R5, RZ, RZ, R14 ;  /* 0x000000ffff057224 */ /* 0x000fc600078e000e */
[----:B------:R-:W-:-:S13]  /*c830*/  ISETP.GE.AND P1, PT, R2, UR42, PT ;  /* 0x0000002a02007c0c */ /* 0x000fda000bf26270 */
[----:B------:R-:W-:Y:S05]  /*c840*/  WARPSYNC.COLLECTIVE R15, `(.L_x_10622) ;  /* 0x000000000f087348 */ /* 0x000fea0003c00000 */
[----:B------:R0:W1:Y:S02]  /*c850*/  SHFL.IDX P6, R14, R13, R12, R11 ;  /* 0x0000000c0d0e7389 */ /* 0x00006400000c000b */
[----:B01----:R-:W-:Y:S01]  /*c860*/  ENDCOLLECTIVE ;  /* 0x000000000000791b */ /* 0x003fe20003800000 */
.L_x_10622:
[----:B------:R-:W-:Y:S01]  /*c870*/  @!P1 IADD3 R2, P0, R18, R5, RZ ;  /* 0x0000000512029210 */ /* 0x000fe20007f1e0ff */
[----:B------:R-:W-:-:S04]  /*c880*/  IMAD.MOV.U32 R13, RZ, RZ, R7 ;  /* 0x000000ffff0d7224 */ /* 0x000fc800078e0007 */
[----:B------:R-:W-:-:S05]  /*c890*/  @!P1 IMAD.X R3, RZ, RZ, R4, P0 ;  /* 0x000000ffff039224 */ /* 0x000fca00000e0604 */
        /* <DEDUP_REMOVED lines=10> */
.L_x_10623:
[----:B------:R-:W-:Y:S05]  /*c940*/  BRA `(.L_x_10624) ;  /* 0xffffffd400d87947 */ /* 0x000fea000383ffff */
.L_x_10557:
[----:B0-----:R0:W1:Y:S02]  /*c950*/  SYNCS.PHASECHK.TRANS64.TRYWAIT P0, [R26+URZ+0x19c20], R3 ;  /* 0x019c20031a0075a7 */ /* 0x001064000800017f */
[----:B-1----:R-:W-:Y:S05]  /*c960*/  @!P0 NANOSLEEP.SYNCS 0x989680 ;  /* 0x009896800000895d */ /* 0x002fea0003900000 */
[----:B------:R-:W1:Y:S02]  /*c970*/  @!P0 SYNCS.PHASECHK.TRANS64 P0, [R26+URZ+0x19c20], R3 ;  /* 0x019c20031a0085a7 */ /* 0x000e64000800007f */
[----:B-1----:R-:W-:Y:S05]  /*c980*/  @!P0 BRA `(.L_x_10557) ;  /* 0xfffffffc00f08947 */ /* 0x002fea000383ffff */
[----:B------:R-:W-:Y:S05]  /*c990*/  BRA `(.L_x_10625) ;  /* 0xffffffd800207947 */ /* 0x000fea000383ffff */
.L_x_10561:
[----:B0-----:R0:W1:Y:S02]  /*c9a0*/  SYNCS.PHASECHK.TRANS64.TRYWAIT P0, [R5+URZ+0x19c80], R10 ;  /* 0x019c800a050075a7 */ /* 0x001064000800017f */
[----:B-1----:R-:W-:Y:S05]  /*c9b0*/  @!P0 NANOSLEEP.SYNCS 0x989680 ;  /* 0x009896800000895d */ /* 0x002fea0003900000 */
[----:B------:R-:W1:Y:S02]  /*c9c0*/  @!P0 SYNCS.PHASECHK.TRANS64 P0, [R5+URZ+0x19c80], R10 ;  /* 0x019c800a050085a7 */ /* 0x000e64000800007f */
[----:B-1----:R-:W-:Y:S05]  /*c9d0*/  @!P0 BRA `(.L_x_10561) ;  /* 0xfffffffc00f08947 */ /* 0x002fea000383ffff */
[----:B------:R-:W-:Y:S05]  /*c9e0*/  BRA `(.L_x_10626) ;  /* 0xffffffd800e07947 */ /* 0x000fea000383ffff */
.L_x_10562:
        /* <DEDUP_REMOVED lines=8> */
.L_x_10628:
[----:B------:R-:W-:Y:S05]  /*ca70*/  BSYNC B0 ;  /* 0x0000000000007941 */ /* 0x000fea0003800000 */
.L_x_10627:
[----:B------:R-:W0:Y:S01]  /*ca80*/  S2R R2, SR_TID.X ;  /* 0x0000000000027919 */ /* 0x000e220000002100 */
[----:B------:R-:W-:Y:S01]  /*ca90*/  IMAD.MOV.U32 R13, RZ, RZ, R21 ;  /* 0x000000ffff0d7224 */ /* 0x000fe200078e0015 */
[----:B------:R-:W-:Y:S01]  /*caa0*/  MOV R3, R14 ;  /* 0x0000000e00037202 */ /* 0x000fe20000000f00 */
[----:B------:R-:W-:Y:S01]  /*cab0*/  IMAD.MOV.U32 R12, RZ, RZ, RZ ;  /* 0x000000ffff0c7224 */ /* 0x000fe200078e00ff */
[----:B------:R-:W-:Y:S01]  /*cac0*/  IADD3 R6, R6, UR43, RZ ;  /* 0x0000002b06067c10 */ /* 0x000fe2000fffe0ff */
[----:B------:R-:W-:Y:S02]  /*cad0*/  IMAD.MOV.U32 R11, RZ, RZ, 0x1e1f ;  /* 0x00001e1fff0b7424 */ /* 0x000fe400078e00ff */
[----:B------:R-:W-:-:S07]  /*cae0*/  IMAD.MOV.U32 R15, RZ, RZ, -0x1 ;  /* 0xffffffffff0f7424 */ /* 0x000fce00078e00ff */
[----:B0-----:R-:W-:Y:S05]  /*caf0*/  WARPSYNC.COLLECTIVE R15, `(.L_x_10629) ;  /* 0x000000000f087348 */ /* 0x001fea0003c00000 */
[----:B------:R1:W2:Y:S02]  /*cb00*/  SHFL.IDX P6, R14, R13, R12, R11 ;  /* 0x0000000c0d0e7389 */ /* 0x0002a400000c000b */
[----:B012---:R-:W-:Y:S01]  /*cb10*/  ENDCOLLECTIVE ;  /* 0x000000000000791b */ /* 0x007fe20003800000 */
.L_x_10629:
[----:B------:R-:W-:Y:S02]  /*cb20*/  IMAD.MOV.U32 R13, RZ, RZ, R26 ;  /* 0x000000ffff0d7224 */ /* 0x000fe400078e001a */
[----:B------:R-:W-:Y:S02]  /*cb30*/  IMAD.MOV.U32 R12, RZ, RZ, 0x1 ;  /* 0x00000001ff0c7424 */ /* 0x000fe400078e00ff */
[----:B------:R-:W-:Y:S02]  /*cb40*/  IMAD.SHL.U32 R15, R2, 0x10, RZ ;  /* 0x00000010020f7824 */ /* 0x000fe400078e00ff */
[----:B------:R-:W-:-:S03]  /*cb50*/  IMAD.MOV.U32 R2, RZ, RZ, R14 ;  /* 0x000000ffff027224 */ /* 0x000fc600078e000e */
[----:B------:R-:W-:-:S04]  /*cb60*/  LOP3.LUT R15, R15, 0x10, RZ, 0xc0, !PT ;  /* 0x000000100f0f7812 */ /* 0x000fc800078ec0ff */
[----:B------:R-:W-:Y:S01]  /*cb70*/  IADD3 R2, P0, R15, R2, RZ ;  /* 0x000000020f027210 */ /* 0x000fe20007f1e0ff */
[----:B------:R-:W-:-:S04]  /*cb80*/  IMAD.MOV.U32 R15, RZ, RZ, -0x1 ;  /* 0xffffffffff0f7424 */ /* 0x000fc800078e00ff */
[----:B------:R-:W-:-:S08]  /*cb90*/  IMAD.X R3, RZ, RZ, R3, P0 ;  /* 0x000000ffff037224 */ /* 0x000fd000000e0603 */
[----:B------:R-:W-:Y:S05]  /*cba0*/  WARPSYNC.COLLECTIVE R15, `(.L_x_10630) ;  /* 0x000000000f087348 */ /* 0x000fea0003c00000 */
[----:B------:R0:W1:Y:S02]  /*cbb0*/  SHFL.IDX P6, R14, R13, R12, R11 ;  /* 0x0000000c0d0e7389 */ /* 0x00006400000c000b */
[----:B01----:R-:W-:Y:S01]  /*cbc0*/  ENDCOLLECTIVE ;  /* 0x000000000000791b */ /* 0x003fe20003800000 */
.L_x_10630:
[----:B------:R-:W-:Y:S01]  /*cbd0*/  @!PT LDS RZ, [RZ] ;  /* 0x00000000fffff984 */ /* 0x000fe20000000800 */
[----:B------:R-:W-:Y:S01]  /*cbe0*/  @!PT LDS RZ, [RZ] ;  /* 0x00000000fffff984 */ /* 0x000fe20000000800 */
[----:B------:R-:W-:Y:S01]  /*cbf0*/  @!PT LDS RZ, [RZ] ;  /* 0x00000000fffff984 */ /* 0x000fe20000000800 */
[----:B------:R0:W-:Y:S04]  /*cc00*/  LDGSTS.E.BYPASS.LTC128B.128 [R6+0x9000], desc[UR36][R2.64], !P4 ;  /* 0x0900000002067fae */ /* 0x0001e8000e101d64 */
[----:B------:R0:W-:Y:S04]  /*cc10*/  LDGSTS.E.BYPASS.LTC128B.128 [R6+0xa000], desc[UR36][R2.64+0x20], !P3 ;  /* 0x0a00002002067fae */ /* 0x0001e8000d901d64 */
[----:B------:R0:W-:Y:S01]  /*cc20*/  LDGSTS.E.BYPASS.LTC128B.128 [R6+0xb000], desc[UR36][R2.64+0x40], !P2 ;  /* 0x0b00004002067fae */ /* 0x0001e2000d101d64 */
[----:B------:R-:W-:Y:S02]  /*cc30*/  IMAD.MOV.U32 R13, RZ, RZ, R21 ;  /* 0x000000ffff0d7224 */ /* 0x000fe400078e0015 */
[----:B------:R-:W-:-:S07]  /*cc40*/  IMAD.MOV.U32 R26, RZ, RZ, R14 ;  /* 0x000000ffff1a7224 */ /* 0x000fce00078e000e */
[----:B0-----:R-:W-:Y:S05]  /*cc50*/  WARPSYNC.COLLECTIVE R15, `(.L_x_10631) ;  /* 0x000000000f087348 */ /* 0x001fea0003c00000 */
[----:B------:R1:W2:Y:S02]  /*cc60*/  SHFL.IDX P6, R14, R13, R12, R11 ;  /* 0x0000000c0d0e7389 */ /* 0x0002a400000c000b */
[----:B012---:R-:W-:Y:S01]  /*cc70*/  ENDCOLLECTIVE ;  /* 0x000000000000791b */ /* 0x007fe20003800000 */
.L_x_10631:
[----:B------:R-:W-:Y:S01]  /*cc80*/  IMAD.MOV.U32 R2, RZ, RZ, R14 ;  /* 0x000000ffff027224 */ /* 0x000fe200078e000e */
[----:B------:R-:W-:Y:S06]  /*cc90*/  BRA `(.L_x_10632) ;  /* 0xffffffd800cc7947 */ /* 0x000fec000383ffff */
.L_x_10567:
[----:B---3--:R3:W4:Y:S02]  /*cca0*/  SYNCS.PHASECHK.TRANS64.TRYWAIT P0, [R5+URZ+0x19c40], R10 ;  /* 0x019c400a050075a7 */ /* 0x008724000800017f */
[----:B----4-:R-:W-:Y:S05]  /*ccb0*/  @!P0 NANOSLEEP.SYNCS 0x989680 ;  /* 0x009896800000895d */ /* 0x010fea0003900000 */
[----:B------:R-:W4:Y:S02]  /*ccc0*/  @!P0 SYNCS.PHASECHK.TRANS64 P0, [R5+URZ+0x19c40], R10 ;  /* 0x019c400a050085a7 */ /* 0x000f24000800007f */
[----:B----4-:R-:W-:Y:S05]  /*ccd0*/  @!P0 BRA `(.L_x_10567) ;  /* 0xfffffffc00f08947 */ /* 0x010fea000383ffff */
[----:B------:R-:W-:Y:S05]  /*cce0*/  BRA `(.L_x_10633) ;  /* 0xffffffdc00307947 */ /* 0x000fea000383ffff */
.L_x_10568:
        /* <DEDUP_REMOVED lines=8> */
.L_x_10635:
[----:B------:R-:W-:Y:S05]  /*cd70*/  BSYNC B0 ;  /* 0x0000000000007941 */ /* 0x000fea0003800000 */
.L_x_10634:
        /* <DEDUP_REMOVED lines=8> */
.L_x_10636:
[----:B------:R-:W-:Y:S02]  /*ce00*/  IMAD.MOV.U32 R13, RZ, RZ, R8 ;  /* 0x000000ffff0d7224 */ /* 0x000fe400078e0008 */
[----:B------:R-:W-:Y:S01]  /*ce10*/  IMAD.MOV.U32 R12, RZ, RZ, 0x1 ;  /* 0x00000001ff0c7424 */ /* 0x000fe200078e00ff */
[----:B------:R-:W-:-:S07]  /*ce20*/  MOV R2, R14 ;  /* 0x0000000e00027202 */ /* 0x000fce0000000f00 */
[----:B------:R-:W-:Y:S05]  /*ce30*/  WARPSYNC.COLLECTIVE R15, `(.L_x_10637) ;  /* 0x000000000f087348 */ /* 0x000fea0003c00000 */
[----:B------:R0:W1:Y:S02]  /*ce40*/  SHFL.IDX P6, R14, R13, R12, R11 ;  /* 0x0000000c0d0e7389 */ /* 0x00006400000c000b */
[----:B01----:R-:W-:Y:S01]  /*ce50*/  ENDCOLLECTIVE ;  /* 0x000000000000791b */ /* 0x003fe20003800000 */
.L_x_10637:
        /* <DEDUP_REMOVED lines=13> */
.L_x_10638:
[----:B------:R-:W-:Y:S01]  /*cf30*/  IMAD.MOV.U32 R2, RZ, RZ, R14 ;  /* 0x000000ffff027224 */ /* 0x000fe200078e000e */
[----:B------:R-:W-:Y:S06]  /*cf40*/  BRA `(.L_x_10639) ;  /* 0xffffffdc00247947 */ /* 0x000fec000383ffff */
.L_x_10573:
[----:B0-----:R0:W4:Y:S02]  /*cf50*/  SYNCS.PHASECHK.TRANS64.TRYWAIT P2, [R2+URZ+0x19c70], R3 ;  /* 0x019c7003020075a7 */ /* 0x001124000804017f */
[----:B----4-:R-:W-:Y:S05]  /*cf60*/  @!P2 NANOSLEEP.SYNCS 0x989680 ;  /* 0x009896800000a95d */ /* 0x010fea0003900000 */
[----:B------:R-:W4:Y:S02]  /*cf70*/  @!P2 SYNCS.PHASECHK.TRANS64 P2, [R2+URZ+0x19c70], R3 ;  /* 0x019c70030200a5a7 */ /* 0x000f24000804007f */
[----:B----4-:R-:W-:Y:S05]  /*cf80*/  @!P2 BRA `(.L_x_10573) ;  /* 0xfffffffc00f0a947 */ /* 0x010fea000383ffff */
[----:B------:R-:W-:Y:S05]  /*cf90*/  BRA `(.L_x_10640) ;  /* 0xffffffdc00907947 */ /* 0x000fea000383ffff */
.L_x_10575:
[----:B0-----:R0:W2:Y:S02]  /*cfa0*/  SYNCS.PHASECHK.TRANS64.TRYWAIT P2, [R2+URZ+0x19c60], R3 ;  /* 0x019c6003020075a7 */ /* 0x0010a4000804017f */
[----:B--2---:R-:W-:Y:S05]  /*cfb0*/  @!P2 NANOSLEEP.SYNCS 0x989680 ;  /* 0x009896800000a95d */ /* 0x004fea0003900000 */
[----:B------:R-:W2:Y:S02]  /*cfc0*/  @!P2 SYNCS.PHASECHK.TRANS64 P2, [R2+URZ+0x19c60], R3 ;  /* 0x019c60030200a5a7 */ /* 0x000ea4000804007f */
[----:B--2---:R-:W-:Y:S05]  /*cfd0*/  @!P2 BRA `(.L_x_10575) ;  /* 0xfffffffc00f0a947 */ /* 0x004fea000383ffff */
[----:B------:R-:W-:Y:S05]  /*cfe0*/  BRA `(.L_x_10641) ;  /* 0xffffffdc00a07947 */ /* 0x000fea000383ffff */
.L_x_10581:
[----:B0-----:R0:W2:Y:S02]  /*cff0*/  SYNCS.PHASECHK.TRANS64.TRYWAIT P1, [R0+URZ+0x19c70], R3 ;  /* 0x019c7003000075a7 */ /* 0x0010a4000802017f */
[----:B--2---:R-:W-:Y:S05]  /*d000*/  @!P1 NANOSLEEP.SYNCS 0x989680 ;  /* 0x009896800000995d */ /* 0x004fea0003900000 */
[----:B------:R-:W2:Y:S02]  /*d010*/  @!P1 SYNCS.PHASECHK.TRANS64 P1, [R0+URZ+0x19c70], R3 ;  /* 0x019c7003000095a7 */ /* 0x000ea4000802007f */
[----:B--2---:R-:W-:Y:S05]  /*d020*/  @!P1 BRA `(.L_x_10581) ;  /* 0xfffffffc00f09947 */ /* 0x004fea000383ffff */
[----:B------:R-:W-:Y:S05]  /*d030*/  BRA `(.L_x_10642) ;  /* 0xffffffe000e47947 */ /* 0x000fea000383ffff */
.L_x_10583:
[----:B0-----:R0:W1:Y:S02]  /*d040*/  SYNCS.PHASECHK.TRANS64.TRYWAIT P1, [R0+URZ+0x19c60], R3 ;  /* 0x019c6003000075a7 */ /* 0x001064000802017f */
[----:B-1----:R-:W-:Y:S05]  /*d050*/  @!P1 NANOSLEEP.SYNCS 0x989680 ;  /* 0x009896800000995d */ /* 0x002fea0003900000 */
[----:B------:R-:W1:Y:S02]  /*d060*/  @!P1 SYNCS.PHASECHK.TRANS64 P1, [R0+URZ+0x19c60], R3 ;  /* 0x019c6003000095a7 */ /* 0x000e64000802007f */
[----:B-1----:R-:W-:Y:S05]  /*d070*/  @!P1 BRA `(.L_x_10583) ;  /* 0xfffffffc00f09947 */ /* 0x002fea000383ffff */
[----:B------:R-:W-:Y:S05]  /*d080*/  BRA `(.L_x_10643) ;  /* 0xffffffe000f07947 */ /* 0x000fea000383ffff */
.L_x_10587:
[----:B-1----:R1:W2:Y:S02]  /*d090*/  SYNCS.PHASECHK.TRANS64.TRYWAIT P0, [R4+URZ+0x19c20], R0 ;  /* 0x019c2000040075a7 */ /* 0x0022a4000800017f */
[----:B--2---:R-:W-:Y:S05]  /*d0a0*/  @!P0 NANOSLEEP.SYNCS 0x989680 ;  /* 0x009896800000895d */ /* 0x004fea0003900000 */
[----:B------:R-:W2:Y:S02]  /*d0b0*/  @!P0 SYNCS.PHASECHK.TRANS64 P0, [R4+URZ+0x19c20], R0 ;  /* 0x019c2000040085a7 */ /* 0x000ea4000800007f */
[----:B--2---:R-:W-:Y:S05]  /*d0c0*/  @!P0 BRA `(.L_x_10587) ;  /* 0xfffffffc00f08947 */ /* 0x004fea000383ffff */
[----:B------:R-:W-:Y:S05]  /*d0d0*/  BRA `(.L_x_10644) ;  /* 0xffffffe8004c7947 */ /* 0x000fea000383ffff */
.L_x_10591:
[----:B-1----:R1:W2:Y:S02]  /*d0e0*/  SYNCS.PHASECHK.TRANS64.TRYWAIT P1, [R5+URZ+0x19c40], R0 ;  /* 0x019c4000050075a7 */ /* 0x0022a4000802017f */
[----:B--2---:R-:W-:Y:S05]  /*d0f0*/  @!P1 NANOSLEEP.SYNCS 0x989680 ;  /* 0x009896800000995d */ /* 0x004fea0003900000 */
[----:B------:R-:W2:Y:S02]  /*d100*/  @!P1 SYNCS.PHASECHK.TRANS64 P1, [R5+URZ+0x19c40], R0 ;  /* 0x019c4000050095a7 */ /* 0x000ea4000802007f */
[----:B--2---:R-:W-:Y:S05]  /*d110*/  @!P1 BRA `(.L_x_10591) ;  /* 0xfffffffc00f09947 */ /* 0x004fea000383ffff */
[----:B------:R-:W-:Y:S05]  /*d120*/  BRA `(.L_x_10645) ;  /* 0xffffffe8008c7947 */ /* 0x000fea000383ffff */
.L_x_10593:
[----:B--2---:R2:W3:Y:S02]  /*d130*/  SYNCS.PHASECHK.TRANS64.TRYWAIT P1, [R19+URZ+0x19c40], R2 ;  /* 0x019c4002130075a7 */ /* 0x0044e4000802017f */
[----:B---3--:R-:W-:Y:S05]  /*d140*/  @!P1 NANOSLEEP.SYNCS 0x989680 ;  /* 0x009896800000995d */ /* 0x008fea0003900000 */
[----:B------:R-:W3:Y:S02]  /*d150*/  @!P1 SYNCS.PHASECHK.TRANS64 P1, [R19+URZ+0x19c40], R2 ;  /* 0x019c4002130095a7 */ /* 0x000ee4000802007f */
[----:B---3--:R-:W-:Y:S05]  /*d160*/  @!P1 BRA `(.L_x_10593) ;  /* 0xfffffffc00f09947 */ /* 0x008fea000383ffff */
[----:B------:R-:W-:Y:S05]  /*d170*/  BRA `(.L_x_10646) ;  /* 0xffffffe800987947 */ /* 0x000fea000383ffff */
.L_x_10595:
[----:B---3--:R3:W4:Y:S02]  /*d180*/  SYNCS.PHASECHK.TRANS64.TRYWAIT P1, [R5+URZ+0x19c60], R0 ;  /* 0x019c6000050075a7 */ /* 0x008724000802017f */
[----:B----4-:R-:W-:Y:S05]  /*d190*/  @!P1 NANOSLEEP.SYNCS 0x989680 ;  /* 0x009896800000995d */ /* 0x010fea0003900000 */
[----:B------:R-:W4:Y:S02]  /*d1a0*/  @!P1 SYNCS.PHASECHK.TRANS64 P1, [R5+URZ+0x19c60], R0 ;  /* 0x019c6000050095a7 */ /* 0x000f24000802007f */
[----:B----4-:R-:W-:Y:S05]  /*d1b0*/  @!P1 BRA `(.L_x_10595) ;  /* 0xfffffffc00f09947 */ /* 0x010fea000383ffff */
[----:B------:R-:W-:Y:S05]  /*d1c0*/  BRA `(.L_x_10647) ;  /* 0xffffffe800947947 */ /* 0x000fea000383ffff */
.L_x_10597:
[----:B----4-:R4:W0:Y:S02]  /*d1d0*/  SYNCS.PHASECHK.TRANS64.TRYWAIT P1, [R19+URZ+0x19c60], R2 ;  /* 0x019c6002130075a7 */ /* 0x010824000802017f */
[----:B0-----:R-:W-:Y:S05]  /*d1e0*/  @!P1 NANOSLEEP.SYNCS 0x989680 ;  /* 0x009896800000995d */ /* 0x001fea0003900000 */
[----:B------:R-:W0:Y:S02]  /*d1f0*/  @!P1 SYNCS.PHASECHK.TRANS64 P1, [R19+URZ+0x19c60], R2 ;  /* 0x019c6002130095a7 */ /* 0x000e24000802007f */
[----:B0-----:R-:W-:Y:S05]  /*d200*/  @!P1 BRA `(.L_x_10597) ;  /* 0xfffffffc00f09947 */ /* 0x001fea000383ffff */
[----:B------:R-:W-:Y:S05]  /*d210*/  BRA `(.L_x_10648) ;  /* 0xffffffe800907947 */ /* 0x000fea000383ffff */
.L_x_10599:
[----:B------:R0:W0:Y:S02]  /*d220*/  SYNCS.PHASECHK.TRANS64.TRYWAIT P1, [R5+URZ+0x19c80], R0 ;  /* 0x019c8000050075a7 */ /* 0x000024000802017f */
[----:B0-----:R-:W-:Y:S05]  /*d230*/  @!P1 NANOSLEEP.SYNCS 0x989680 ;  /* 0x009896800000995d */ /* 0x001fea0003900000 */
[----:B------:R-:W0:Y:S02]  /*d240*/  @!P1 SYNCS.PHASECHK.TRANS64 P1, [R5+URZ+0x19c80], R0 ;  /* 0x019c8000050095a7 */ /* 0x000e24000802007f */
[----:B0-----:R-:W-:Y:S05]  /*d250*/  @!P1 BRA `(.L_x_10599) ;  /* 0xfffffffc00f09947 */ /* 0x001fea000383ffff */
[----:B------:R-:W-:Y:S05]  /*d260*/  BRA `(.L_x_10649) ;  /* 0xffffffe8008c7947 */ /* 0x000fea000383ffff */
.L_x_10650:
        /* <DEDUP_REMOVED lines=9> */
.L_x_15852:


//--------------------- .text._ZN7cutlass13device_kernelIN5flash11enable_sm90INS1_16FlashAttnFwdSm90INS1_25CollectiveMainloopFwdSm90ILi2EN4cute5tupleIJNS5_1CILi1EEES8_S8_EEENS6_IJNS7_ILi192EEENS7_ILi128EEENS7_ILi96EEEEEELi96ENS_12float_e4m3_tEfNS_4arch4Sm90ELb0ELb0ELb1ELb1ELb1ELb0ELb0ELb1ELb1ELb1ELb0ELb0EEENS1_21CollectiveEpilogueFwdINS6_IJSA_SC_SB_EEES9_NS_10bfloat16_tESG_Li384ELb1ELb1ELb0ELb1EEENS1_36VarlenDynamicPersistentTileSchedulerILi192ELi128ELi384ELi128ELb0ELb1ELb1ELb0ELb1ELb1EEEEEEEEEvNT_6ParamsE --------------------------
	.section	.text._ZN7cutlass13device_kernelIN5flash11enable_sm90INS1_16FlashAttnFwdSm90INS1_25CollectiveMainloopFwdSm90ILi2EN4cute5tupleIJNS5_1CILi1EEES8_S8_EEENS6_IJNS7_ILi192EEENS7_ILi128EEENS7_ILi96EEEEEELi96ENS_12float_e4m3_tEfNS_4arch4Sm90ELb0ELb0ELb1ELb1ELb1ELb0ELb0ELb1ELb1ELb1ELb0ELb0EEENS1_21CollectiveEpilogueFwdINS6_IJSA_SC_SB_EEES9_NS_10bfloat16_tESG_Li384ELb1ELb1ELb0ELb1EEENS1_36VarlenDynamicPersistentTileSchedulerILi192ELi128ELi384ELi128ELb0ELb1ELb1ELb0ELb1ELb1EEEEEEEEEvNT_6ParamsE,"ax",@progbits
	.align	128
.text._ZN7cutlass13device_kernelIN5flash11enable_sm90INS1_16FlashAttnFwdSm90INS1_25CollectiveMainloopFwdSm90ILi2EN4cute5tupleIJNS5_1CILi1EEES8_S8_EEENS6_IJNS7_ILi192EEENS7_ILi128EEENS7_ILi96EEEEEELi96ENS_12float_e4m3_tEfNS_4arch4Sm90ELb0ELb0ELb1ELb1ELb1ELb0ELb0ELb1ELb1ELb1ELb0ELb0EEENS1_21CollectiveEpilogueFwdINS6_IJSA_SC_SB_EEES9_NS_10bfloat16_tESG_Li384ELb1ELb1ELb0ELb1EEENS1_36VarlenDynamicPersistentTileSchedulerILi192ELi128ELi384ELi128ELb0ELb1ELb1ELb0ELb1ELb1EEEEEEEEEvNT_6ParamsE:
        .type           _ZN7cutlass13device_kernelIN5flash11enable_sm90INS1_16FlashAttnFwdSm90INS1_25CollectiveMainloopFwdSm90ILi2EN4cute5tupleIJNS5_1CILi1EEES8_S8_EEENS6_IJNS7_ILi192EEENS7_ILi128EEENS7_ILi96EEEEEELi96ENS_12float_e4m3_tEfNS_4arch4Sm90ELb0ELb0ELb1ELb1ELb1ELb0ELb0ELb1ELb1ELb1ELb0ELb0EEENS1_21CollectiveEpilogueFwdINS6_IJSA_SC_SB_EEES9_NS_10bfloat16_tESG_Li384ELb1ELb1ELb0ELb1EEENS1_36VarlenDynamicPersistentTileSchedulerILi192ELi128ELi384ELi128ELb0ELb1ELb1ELb0ELb1ELb1EEEEEEEEEvNT_6ParamsE,@function
        .size           _ZN7cutlass13device_kernelIN5flash11enable_sm90INS1_16FlashAttnFwdSm90INS1_25CollectiveMainloopFwdSm90ILi2EN4cute5tupleIJNS5_1CILi1EEES8_S8_EEENS6_IJNS7_ILi192EEENS7_ILi128EEENS7_ILi96EEEEEELi96ENS_12float_e4m3_tEfNS_4arch4Sm90ELb0ELb0ELb1ELb1ELb1ELb0ELb0ELb1ELb1ELb1ELb0ELb0EEENS1_21CollectiveEpilogueFwdINS6_IJSA_SC_SB_EEES9_NS_10bfloat16_tESG_Li384ELb1ELb1ELb0ELb1EEENS1_36VarlenDynamicPersistentTileSchedulerILi192ELi128ELi384ELi128ELb0ELb1ELb1ELb0ELb1ELb1EEEEEEEEEvNT_6ParamsE,(.L_x_15853 - _ZN7cutlass13device_kernelIN5flash11enable_sm90INS1_16FlashAttnFwdSm90INS1_25CollectiveMainloopFwdSm90ILi2EN4cute5tupleIJNS5_1CILi1EEES8_S8_EEENS6_IJNS7_ILi192EEENS7_ILi128EEENS7_ILi96EEEEEELi96ENS_12float_e4m3_tEfNS_4arch4Sm90ELb0ELb0ELb1ELb1ELb1ELb0ELb0ELb1ELb1ELb1ELb0ELb0EEENS1_21CollectiveEpilogueFwdINS6_IJSA_SC_SB_EEES9_NS_10bfloat16_tESG_Li384ELb1ELb1ELb0ELb1EEENS1_36VarlenDynamicPersistentTileSchedulerILi192ELi128ELi384ELi128ELb0ELb1ELb1ELb0ELb1ELb1EEEEEEEEEvNT_6ParamsE)
        .other          _ZN7cutlass13device_kernelIN5flash11enable_sm90INS1_16FlashAttnFwdSm90INS1_25CollectiveMainloopFwdSm90ILi2EN4cute5tupleIJNS5_1CILi1EEES8_S8_EEENS6_IJNS7_ILi192EEENS7_ILi128EEENS7_ILi96EEEEEELi96ENS_12float_e4m3_tEfNS_4arch4Sm90ELb0ELb0ELb1ELb1ELb1ELb0ELb0ELb1ELb1ELb1ELb0ELb0EEENS1_21CollectiveEpilogueFwdINS6_IJSA_SC_SB_EEES9_NS_10bfloat16_tESG_Li384ELb1ELb1ELb0ELb1EEENS1_36VarlenDynamicPersistentTileSchedulerILi192ELi128ELi384ELi128ELb0ELb1ELb1ELb0ELb1ELb1EEEEEEEEEvNT_6ParamsE,@"STO_CUDA_ENTRY STV_DEFAULT"
_ZN7cutlass13device_kernelIN5flash11enable_sm90INS1_16FlashAttnFwdSm90INS1_25CollectiveMainloopFwdSm90ILi2EN4cute5tupleIJNS5_1CILi1EEES8_S8_EEENS6_IJNS7_ILi192EEENS7_ILi128EEENS7_ILi96EEEEEELi96ENS_12float_e4m3_tEfNS_4arch4Sm90ELb0ELb0ELb1ELb1ELb1ELb0ELb0ELb1ELb1ELb1ELb0ELb0EEENS1_21CollectiveEpilogueFwdINS6_IJSA_SC_SB_EEES9_NS_10bfloat16_tESG_Li384ELb1ELb1ELb0ELb1EEENS1_36VarlenDynamicPersistentTileSchedulerILi192ELi128ELi384ELi128ELb0ELb1ELb1ELb0ELb1ELb1EEEEEEEEEvNT_6ParamsE:
        /* <DEDUP_REMOVED lines=10> */
[----:B------:R-:W-:-:S05]  /*00a0*/  SHF.R.U32.HI R2, RZ, 0x7, R3 ;  /* 0x00000007ff027819 */ /* 0x000fca0000011603 */
[----:B------:R0:W1:Y:S04]  /*00b0*/  SHFL.IDX PT, R3, R2, RZ, 0x1f ;  /* 0x00001fff02037589 */ /* 0x00006800000e0000 */
[----:B------:R-:W-:Y:S01]  /*00c0*/  VOTEU.ALL UP0, P0 ;  /* 0x00000000003f7886 */ /* 0x000fe20000000000 */
[----:B------:R-:W-:-:S04]  /*00d0*/  VOTEU.ALL UP1, P0 ;  /* 0x00000000003f7886 */ /* 0x000fc80000020000 */
[----:B------:R-:W2:Y:S01]  /*00e0*/  @!UP0 S2UR UR8, SR_CgaCtaId ;  /* 0x00000000000889c3 */ /* 0x000ea20000008800 */
[----:B------:R-:W-:Y:S01]  /*00f0*/  @!UP0 UMOV UR6, 0x400 ;  /* 0x0000040000068882 */ /* 0x000fe20000000000 */
[----:B------:R-:W-:-:S04]  /*0100*/  @!UP0 UIADD3 UR4, -UR4, 0x100000, URZ ;  /* 0x0010000004048890 */ /* 0x000fc8000fffe13f */
[----:B------:R-:W-:Y:S02]  /*0110*/  @!UP0 USHF.L.U32 UR5, UR4, 0xb, URZ ;  /* 0x0000000b04058899 */ /* 0x000fe4000800063f */
[----:B------:R-:W-:Y:S02]  /*0120*/  @!UP0 USHF.L.U32 UR4, UR4, 0x1, URZ ;  /* 0x0000000104048899 */ /* 0x000fe4000800063f */
[----:B--2---:R-:W-:Y:S02]  /*0130*/  @!UP0 ULEA UR8, UR8, UR6, 0x18 ;  /* 0x0000000608088291 */ /* 0x004fe4000f8ec03f */
        /* <DEDUP_REMOVED lines=25> */
.L_x_10651:
        /* <DEDUP_REMOVED lines=22> */
.L_x_10652:
        /* <DEDUP_REMOVED lines=18> */
.L_x_10653:
        /* <DEDUP_REMOVED lines=22> */
.L_x_10654:
[----:B------:R-:W5:Y:S01]  /*06b0*/  SHFL.IDX PT, R4, R0, RZ, 0x1f ;  /* 0x00001fff00047589 */ /* 0x000f6200000e0000 */
[----:B------:R-:W-:Y:S01]  /*06c0*/  R2UR UR9, R3 ;  /* 0x00000000030972ca */ /* 0x000fe200000e0000 */
        /* <DEDUP_REMOVED lines=22> */
.L_x_10655:
        /* <DEDUP_REMOVED lines=8> */
.L_x_10657:
[----:B------:R-:W-:-:S08]  /*08b0*/  NOP ;  /* 0x0000000000007918 */ /* 0x000fd00000000000 */
[----:B------:R-:W0:Y:S02]  /*08c0*/  USETMAXREG.TRY_ALLOC.CTAPOOL UP0, 0xa0 ;  /* 0x000000a0000079c8 */ /* 0x000e240008000600 */
[----:B0-----:R-:W-:-:S13]  /*08d0*/  PLOP3.LUT P0, PT, PT, PT, UP0, 0x80, 0x0 ;  /* 0x000000000000781c */ /* 0x001fda0003f0f008 */
[----:B------:R-:W-:Y:S05]  /*08e0*/  @!P0 BRA `(.L_x_10657) ;  /* 0xfffffffc00f08947 */ /* 0x000fea000383ffff */
[----:B------:R-:W0:Y:S08]  /*08f0*/  S2UR UR5, SR_CgaCtaId ;  /* 0x00000000000579c3 */ /* 0x000e300000008800 */
[----:B------:R-:W-:Y:S06]  /*0900*/  BAR.ARV 0x8, 0x200 ;  /* 0x0208000000007b1d */ /* 0x000fec0000002000 */
[----:B------:R-:W-:-:S02]  /*0910*/  UMOV UR4, 0x400 ;  /* 0x0000040000047882 */ /* 0x000fc40000000000 */
[----:B------:R-:W-:Y:S01]  /*0920*/  BAR.SYNC.DEFER_BLOCKING 0x5, 0x200 ;  /* 0x0148000000007b1d */ /* 0x000fe20000010000 */
[----:B0-----:R-:W-:-:S09]  /*0930*/  ULEA UR4, UR5, UR4, 0x18 ;  /* 0x0000000405047291 */ /* 0x001fd2000f8ec03f */
        /* <DEDUP_REMOVED lines=17> */
[-C--:B------:R-:W-:Y:S02]  /*0a50*/  LEA.HI R3, R0, R10.reuse, RZ, 0x5 ;  /* 0x0000000a00037211 */ /* 0x080fe400078f28ff */
[----:B------:R-:W-:Y:S01]  /*0a60*/  SHF.R.S32.HI R5, RZ, 0x4, R2 ;  /* 0x00000004ff057819 */ /* 0x000fe20000011402 */
[----:B------:R-:W-:Y:S01]  /*0a70*/  IMAD.IADD R22, R10, 0x1, -R22 ;  /* 0x000000010a167824 */ /* 0x000fe200078e0a16 */
[----:B------:R-:W-:Y:S01]  /*0a80*/  LEA.HI R0, R0, R10, RZ, 0x2 ;  /* 0x0000000a00007211 */ /* 0x000fe200078f10ff */
[----:B------:R-:W-:Y:S01]  /*0a90*/  IMAD.SHL.U32 R4, R3, 0x10, RZ ;  /* 0x0000001003047824 */ /* 0x000fe200078e00ff */
[----:B------:R-:W-:-:S02]  /*0aa0*/  LOP3.LUT R3, R2, 0x7fffff0, RZ, 0xc0, !PT ;  /* 0x07fffff002037812 */ /* 0x000fc400078ec0ff */
[----:B------:R-:W-:Y:S02]  /*0ab0*/  SHF.R.S32.HI R7, RZ, 0x1f, R22 ;  /* 0x0000001fff077819 */ /* 0x000fe40000011416 */
[----:B------:R-:W-:Y:S01]  /*0ac0*/  LEA.HI R2, R2, R5, RZ, 0x1 ;  /* 0x0000000502027211 */ /* 0x000fe200078f08ff */
[----:B------:R-:W-:Y:S01]  /*0ad0*/  IMAD.IADD R3, R10, 0x1, -R3 ;  /* 0x000000010a037824 */ /* 0x000fe200078e0a03 */
[----:B------:R-:W-:Y:S02]  /*0ae0*/  LEA.HI R6, R7, R22, RZ, 0x2 ;  /* 0x0000001607067211 */ /* 0x000fe400078f10ff */
[----:B------:R-:W-:Y:S02]  /*0af0*/  LOP3.LUT R4, R4, 0xfffffe00, RZ, 0xc0, !PT ;  /* 0xfffffe0004047812 */ /* 0x000fe400078ec0ff */
[--C-:B------:R-:W-:Y:S02]  /*0b00*/  SHF.R.S32.HI R8, RZ, 0x2, R6.reuse ;  /* 0x00000002ff087819 */ /* 0x100fe40000011406 */
[----:B------:R-:W-:Y:S01]  /*0b10*/  SHF.R.S32.HI R9, RZ, 0x1f, R6 ;  /* 0x0000001fff097819 */ /* 0x000fe20000011406 */
[----:B------:R-:W-:Y:S01]  /*0b20*/  IMAD R3, R3, 0x20, R4 ;  /* 0x0000002003037824 */ /* 0x000fe200078e0204 */
[----:B------:R-:W-:-:S02]  /*0b30*/  SHF.R.S32.HI R23, RZ, 0x7, R23 ;  /* 0x00000007ff177819 */ /* 0x000fc40000011417 */
[----:B------:R-:W-:Y:S02]  /*0b40*/  LOP3.LUT R2, R2, 0x1ffffffe, RZ, 0xc0, !PT ;  /* 0x1ffffffe02027812 */ /* 0x000fe400078ec0ff */
[----:B------:R-:W-:Y:S01]  /*0b50*/  LEA.HI R9, R9, R8, RZ, 0x3 ;  /* 0x0000000809097211 */ /* 0x000fe200078f18ff */
[----:B------:R-:W-:Y:S01]  /*0b60*/  IMAD.HI R4, R23, 0x55555556, RZ ;  /* 0x5555555617047827 */ /* 0x000fe200078e02ff */
[----:B------:R-:W-:Y:S02]  /*0b70*/  LOP3.LUT R18, R0, 0xfffffffc, RZ, 0xc0, !PT ;  /* 0xfffffffc00127812 */ /* 0x000fe400078ec0ff */
[----:B------:R-:W-:Y:S01]  /*0b80*/  LOP3.LUT R9, R9, 0xfffffff8, RZ, 0xc0, !PT ;  /* 0xfffffff809097812 */ /* 0x000fe200078ec0ff */
[----:B------:R-:W-:Y:S01]  /*0b90*/  IMAD.IADD R2, R5, 0x1, -R2 ;  /* 0x0000000105027824 */ /* 0x000fe200078e0a02 */
[----:B------:R-:W-:Y:S02]  /*0ba0*/  LEA.HI R7, R7, R22, RZ, 0x5 ;  /* 0x0000001607077211 */ /* 0x000fe400078f28ff */
[----:B------:R-:W-:Y:S01]  /*0bb0*/  IADD3 R18, R10, -R18, RZ ;  /* 0x800000120a127210 */ /* 0x000fe20007ffe0ff */
[----:B------:R-:W-:Y:S01]  /*0bc0*/  IMAD R155, R2, 0x8, R3 ;  /* 0x00000008029b7824 */ /* 0x000fe200078e0203 */
[----:B------:R-:W-:Y:S01]  /*0bd0*/  LEA.HI R4, R4, R4, RZ, 0x1 ;  /* 0x0000000404047211 */ /* 0x000fe200078f08ff */
[----:B------:R-:W-:Y:S01]  /*0be0*/  IMAD.IADD R8, R8, 0x1, -R9 ;  /* 0x0000000108087824 */ /* 0x000fe200078e0a09 */
[----:B------:R-:W-:Y:S01]  /*0bf0*/  SHF.R.S32.HI R7, RZ, 0x5, R7 ;  /* 0x00000005ff077819 */ /* 0x000fe20000011407 */
[C---:B------:R-:W-:Y:S01]  /*0c00*/  IMAD.SHL.U32 R2, R18.reuse, 0x8, RZ ;  /* 0x0000000812027824 */ /* 0x040fe200078e00ff */
[----:B------:R-:W-:Y:S01]  /*0c10*/  LEA.HI R3, R18, R18, RZ, 0x1 ;  /* 0x0000001212037211 */ /* 0x000fe200078f08ff */
[----:B------:R-:W-:Y:S01]  /*0c20*/  IMAD R4, R4, -0x3, R23 ;  /* 0xfffffffd04047824 */ /* 0x000fe200078e0217 */
[----:B------:R-:W-:Y:S01]  /*0c30*/  LOP3.LUT R5, R6, 0x7ffffffc, RZ, 0xc0, !PT ;  /* 0x7ffffffc06057812 */ /* 0x000fe200078ec0ff */
[----:B------:R-:W-:Y:S01]  /*0c40*/  IMAD R7, R7, 0x10, R8 ;  /* 0x0000001007077824 */ /* 0x000fe200078e0208 */
[----:B------:R-:W-:Y:S01]  /*0c50*/  LOP3.LUT R3, R3, 0x1ffffffe, RZ, 0xc0, !PT ;  /* 0x1ffffffe03037812 */ /* 0x000fe200078ec0ff */
[C---:B------:R-:W-:Y:S01]  /*0c60*/  VIADD R16, R2.reuse, 0x20 ;  /* 0x0000002002107836 */ /* 0x040fe20000000000 */
[----:B------:R-:W-:Y:S01]  /*0c70*/  SHF.R.S32.HI R19, RZ, 0x2, R0 ;  /* 0x00000002ff137819 */ /* 0x000fe20000011400 */
[----:B------:R-:W-:-:S02]  /*0c80*/  VIADD R17, R2, 0x40 ;  /* 0x0000004002117836 */ /* 0x000fc40000000000 */
[----:B------:R-:W-:Y:S01]  /*0c90*/  IMAD.MOV.U32 R6, RZ, RZ, -0x2 ;  /* 0xfffffffeff067424 */ /* 0x000fe200078e00ff */
[----:B------:R-:W-:Y:S01]  /*0ca0*/  SHF.R.S32.HI R157, RZ, 0x1f, R16 ;  /* 0x0000001fff9d7819 */ /* 0x000fe20000011410 */
[----:B------:R-:W-:Y:S01]  /*0cb0*/  IMAD.IADD R5, R22, 0x1, -R5 ;  /* 0x0000000116057824 */ /* 0x000fe200078e0a05 */
[----:B------:R-:W-:Y:S01]  /*0cc0*/  SHF.R.S32.HI R156, RZ, 0x1f, R17 ;  /* 0x0000001fff9c7819 */ /* 0x000fe20000011411 */
[----:B------:R-:W-:Y:S02]  /*0cd0*/  IMAD R152, R4, 0x40, R7 ;  /* 0x0000004004987824 */ /* 0x000fe400078e0207 */
[----:B------:R-:W-:Y:S02]  /*0ce0*/  IMAD.IADD R3, R18, 0x1, -R3 ;  /* 0x0000000112037824 */ /* 0x000fe400078e0a03 */
[----:B------:R-:W-:Y:S02]  /*0cf0*/  IMAD R153, R5, R6, 0x80 ;  /* 0x0000008005997424 */ /* 0x000fe400078e0206 */
[----:B------:R-:W-:-:S07]  /*0d00*/  IMAD R154, R3, 0x8, R152 ;  /* 0x00000008039a7824 */ /* 0x000fce00078e0298 */
.L_x_10695:
[----:B012-45:R-:W0:Y:S01]  /*0d10*/  LDC.64 R4, c[0x0][0xc88] ;  /* 0x00032200ff047b82 */ /* 0x037e220000000a00 */
        /* <DEDUP_REMOVED lines=23> */
[----:B---3--:R-:W3:Y:S01]  /*0e90*/  @P1 LDG.E R6, desc[UR50][R6.64] ;  /* 0x0000003206061981 */ /* 0x008ee2000c1e1900 */
[----:B------:R-:W-:Y:S01]  /*0ea0*/  UISETP.NE.U32.AND UP0, UPT, UR6, URZ, UPT ;  /* 0x0000003f0600728c */ /* 0x000fe2000bf05070 */
[----:B------:R-:W-:Y:S01]  /*0eb0*/  MOV R3, RZ ;  /* 0x000000ff00037202 */ /* 0x000fe20000000f00 */
        /* <DEDUP_REMOVED lines=24> */
[----:B--2---:R-:W-:Y:S02]  /*1040*/  @P0 R2UR UR45, R4 ;  /* 0x00000000042d02ca */ /* 0x004fe400000e0000 */
[----:B------:R-:W-:Y:S02]  /*1050*/  PLOP3.LUT P0, PT, PT, PT, PT, 0x80, 0x0 ;  /* 0x000000000000781c */ /* 0x000fe40003f0f070 */
[----:B---3--:R-:W-:-:S02]  /*1060*/  @P1 R2UR UR4, R6 ;  /* 0x00000000060412ca */ /* 0x008fc400000e0000 */
[----:B------:R-:W-:Y:S01]  /*1070*/  CS2R R6, SRZ ;  /* 0x0000000000067805 */ /* 0x000fe2000001ff00 */
[----:B------:R-:W-:-:S12]  /*1080*/  @P1 BRA `(.L_x_10658) ;  /* 0x0000000000341947 */ /* 0x000fd80003800000 */
        /* <DEDUP_REMOVED lines=13> */
.L_x_10658:
[----:B------:R-:W-:Y:S01]  /*1160*/  UIADD3 UR45, -UR45, UR4, URZ ;  /* 0x000000042d2d7290 */ /* 0x000fe2000fffe13f */
[----:B------:R-:W-:Y:S01]  /*1170*/  CS2R R52, SRZ ;  /* 0x0000000000347805 */ /* 0x000fe2000001ff00 */
[----:B------:R-:W-:Y:S01]  /*1180*/  UMOV UR46, UR40 ;  /* 0x00000028002e7c82 */ /* 0x000fe20008000000 */
[----:B------:R-:W-:Y:S01]  /*1190*/  CS2R R54, SRZ ;  /* 0x0000000000367805 */ /* 0x000fe2000001ff00 */
[----:B------:R-:W-:Y:S01]  /*11a0*/  UISETP.GE.AND UP0, UPT, UR45, 0x1, UPT ;  /* 0x000000012d00788c */ /* 0x000fe2000bf06270 */
[----:B------:R-:W-:Y:S01]  /*11b0*/  CS2R R56, SRZ ;  /* 0x0000000000387805 */ /* 0x000fe2000001ff00 */
[----:B------:R-:W-:Y:S01]  /*11c0*/  UIADD3 UR4, UR45, 0x7f, URZ ;  /* 0x0000007f2d047890 */ /* 0x000fe2000fffe03f */
[----:B------:R-:W-:Y:S02]  /*11d0*/  CS2R R58, SRZ ;  /* 0x00000000003a7805 */ /* 0x000fe4000001ff00 */
[----:B------:R-:W-:Y:S02]  /*11e0*/  CS2R R60, SRZ ;  /* 0x00000000003c7805 */ /* 0x000fe4000001ff00 */
[----:B------:R-:W-:-:S02]  /*11f0*/  CS2R R62, SRZ ;  /* 0x00000000003e7805 */ /* 0x000fc4000001ff00 */
[----:B------:R-:W-:Y:S01]  /*1200*/  PLOP3.LUT P1, PT, PT, PT, UP0, 0x80, 0x0 ;  /* 0x000000000000781c */ /* 0x000fe20003f2f008 */
[----:B------:R-:W-:Y:S01]  /*1210*/  USHF.R.S32.HI UR5, URZ, 0x1f, UR4 ;  /* 0x0000001f3f057899 */ /* 0x000fe20008011404 */
[----:B------:R-:W-:-:S03]  /*1220*/  IMAD.MOV.U32 R64, RZ, RZ, RZ ;  /* 0x000000ffff407224 */ /* 0x000fc600078e00ff */
[----:B------:R-:W-:-:S08]  /*1230*/  ULEA.HI UR48, UR5, UR4, URZ, 0x7 ;  /* 0x0000000405307291 */ /* 0x000fd0000f8f383f */
[----:B------:R-:W-:Y:S05]  /*1240*/  @!P1 BRA `(.L_x_10659) ;  /* 0x0000005800e89947 */ /* 0x000fea0003800000 */
[----:B------:R-:W0:Y:S01]  /*1250*/  SHFL.IDX PT, R0, R23, RZ, 0x1f ;  /* 0x00001fff17007589 */ /* 0x000e2200000e0000 */
[----:B------:R-:W1:Y:S01]  /*1260*/  S2UR UR47, SR_CgaCtaId ;  /* 0x00000000002f79c3 */ /* 0x000e620000008800 */
[----:B------:R-:W-:Y:S01]  /*1270*/  UMOV UR49, 0x400 ;  /* 0x0000040000317882 */ /* 0x000fe20000000000 */
[----:B------:R-:W-:Y:S01]  /*1280*/  USHF.R.S32.HI UR48, URZ, 0x7, UR48 ;  /* 0x000000073f307899 */ /* 0x000fe20008011430 */
[----:B0-----:R-:W-:Y:S01]  /*1290*/  R2UR UR6, R0 ;  /* 0x00000000000672ca */ /* 0x001fe200000e0000 */
[----:B-1----:R-:W-:-:S12]  /*12a0*/  ULEA UR49, UR47, UR49, 0x18 ;  /* 0x000000312f317291 */ /* 0x002fd8000f8ec03f */
[----:B------:R-:W-:Y:S02]  /*12b0*/  UIMAD.WIDE UR4, UR6, 0x55555556, URZ ;  /* 0x55555556060478a5 */ /* 0x000fe4000f8e023f */
[----:B------:R-:W-:Y:S02]  /*12c0*/  UIADD3 UR4, UR49, 0xf000, URZ ;  /* 0x0000f00031047890 */ /* 0x000fe4000fffe03f */
[----:B------:R-:W-:Y:S02]  /*12d0*/  ULEA.HI UR5, UR5, UR5, URZ, 0x1 ;  /* 0x0000000505057291 */ /* 0x000fe4000f8f083f */
[----:B------:R-:W-:Y:S02]  /*12e0*/  ULOP3.LUT UP0, URZ, UR4, 0x3ff, URZ, 0xc0, !UPT ;  /* 0x000003ff043f7892 */ /* 0x000fe4000f80c03f */
[----:B------:R-:W-:-:S04]  /*12f0*/  UIMAD UR5, UR5, -0x3, UR6 ;  /* 0xfffffffd050578a4 */ /* 0x000fc8000f8e0206 */
[----:B------:R-:W-:Y:S01]  /*1300*/  PLOP3.LUT P0, PT, PT, PT, UP0, 0x80, 0x0 ;  /* 0x000000000000781c */ /* 0x000fe20003f0f008 */
[----:B------:R-:W-:-:S04]  /*1310*/  ULEA UR5, UR5, UR4, 0xb ;  /* 0x0000000405057291 */ /* 0x000fc8000f8e583f */
[----:B------:R-:W-:-:S04]  /*1320*/  USHF.R.U32.HI UR5, URZ, 0x4, UR5 ;  /* 0x000000043f057899 */ /* 0x000fc80008011605 */
[----:B------:R-:W-:-:S04]  /*1330*/  ULOP3.LUT UR52, UR5, 0x3fff, URZ, 0xc0, !UPT ;  /* 0x00003fff05347892 */ /* 0x000fc8000f8ec03f */
[----:B------:R-:W-:Y:S08]  /*1340*/  @!P0 BRA `(.L_x_10660) ;  /* 0x0000000000408947 */ /* 0x000ff00003800000 */
        /* <DEDUP_REMOVED lines=16> */
.L_x_10660:
        /* <DEDUP_REMOVED lines=54> */
.L_x_10797:
[----:B------:R-:W-:Y:S05]  /*17b0*/  @!P0 BRA `(.L_x_10662) ;  /* 0x0000000000048947 */ /* 0x000fea0003800000 */
[----:B------:R-:W-:Y:S01]  /*17c0*/  BPT.TRAP 0x1 ;  /* 0x000000040000795c */ /* 0x000fe20000300000 */
.L_x_10662:
[----:B0-----:R-:W-:Y:S01]  /*17d0*/  IMAD.U32 R3, RZ, RZ, UR38 ;  /* 0x00000026ff037e24 */ /* 0x001fe2000f8e00ff */
[----:B------:R-:W-:-:S04]  /*17e0*/  MOV R4, UR37 ;  /* 0x0000002500047c02 */ /* 0x000fc80008000f00 */
[----:B------:R-:W-:Y:S02]  /*17f0*/  LEA R3, R3, UR49, 0x3 ;  /* 0x0000003103037c11 */ /* 0x000fe4000f8e18ff */
[----:B------:R-:W-:-:S04]  /*1800*/  SHF.L.U32 R4, R4, 0x1f, RZ ;  /* 0x0000001f04047819 */ /* 0x000fc800000006ff */
[----:B------:R0:W1:Y:S01]  /*1810*/  SYNCS.PHASECHK.TRANS64.TRYWAIT P1, [R3+URZ+0x19c30], R4 ;  /* 0x019c3004030075a7 */ /* 0x000062000802017f */
[----:B------:R-:W-:Y:S05]  /*1820*/  @!P0 BRA `(.L_x_10663) ;  /* 0x0000000000048947 */ /* 0x000fea0003800000 */
[----:B------:R-:W-:Y:S01]  /*1830*/  BPT.TRAP 0x1 ;  /* 0x000000040000795c */ /* 0x000fe20000300000 */
.L_x_10663:
[----:B------:R-:W-:Y:S01]  /*1840*/  IMAD.MOV.U32 R135, RZ, RZ, RZ ;  /* 0x000000ffff877224 */ /* 0x000fe200078e00ff */
[----:B-1----:R-:W-:Y:S06]  /*1850*/  @P1 BRA `(.L_x_10664) ;  /* 0x0000000000081947 */ /* 0x002fec0003800000 */
[----:B------:R-:W1:Y:S02]  /*1860*/  SYNCS.PHASECHK.TRANS64.TRYWAIT P1, [R3+URZ+0x19c30], R4 ;  /* 0x019c3004030075a7 */ /* 0x000e64000802017f */
[----:B-1----:R-:W-:Y:S05]  /*1870*/  @!P1 BRA `(.L_x_10665) ;  /* 0x000000d0002c9947 */ /* 0x002fea0003800000 */
.L_x_10664:
        /* <DEDUP_REMOVED lines=28> */
.L_x_10666:
        /* <DEDUP_REMOVED lines=13> */
[----:B------:R-:W-:Y:S01]  /*1b10*/  VIADD R73, R153, UR45 ;  /* 0x0000002d99497c36 */ /* 0x000fe20008000000 */
[----:B------:R-:W3:Y:S01]  /*1b20*/  MUFU.TANH R8, R8 ;  /* 0x0000000800087308 */ /* 0x000ee20000002400 */
[----:B------:R-:W-:-:S02]  /*1b30*/  IMAD.U32 R52, RZ, RZ, UR48 ;  /* 0x00000030ff347e24 */ /* 0x000fc4000f8e00ff */
[C---:B------:R-:W-:Y:S01]  /*1b40*/  FMUL.FTZ R20, R0.reuse, R32 ;  /* 0x0000002000147220 */ /* 0x040fe20000410000 */
[C---:B01----:R-:W-:Y:S01]  /*1b50*/  FMUL.FTZ R4, R0.reuse, R26 ;  /* 0x0000001a00047220 */ /* 0x043fe20000410000 */
[----:B------:R-:W-:Y:S01]  /*1b60*/  FMUL.FTZ R21, R0, R33 ;  /* 0x0000002100157220 */ /* 0x000fe20000410000 */
[----:B------:R-:W-:Y:S02]  /*1b70*/  IMAD R73, R52, -0x80, R73 ;  /* 0xffffff8034497824 */ /* 0x000fe400078e0249 */
[C---:B------:R-:W-:Y:S01]  /*1b80*/  FMUL.FTZ R25, R0.reuse, R42 ;  /* 0x0000002a00197220 */ /* 0x040fe20000410000 */
[C---:B------:R-:W-:Y:S01]  /*1b90*/  FMUL.FTZ R42, R0.reuse, R53 ;  /* 0x00000035002a7220 */ /* 0x040fe20000410000 */
[----:B------:R-:W0:Y:S01]  /*1ba0*/  MUFU.TANH R12, R12 ;  /* 0x0000000c000c7308 */ /* 0x000e220000002400 */
[C---:B------:R-:W-:Y:S01]  /*1bb0*/  FMUL.FTZ R7, R0.reuse, R30 ;  /* 0x0000001e00077220 */ /* 0x040fe20000410000 */
[C---:B------:R-:W-:Y:S01]  /*1bc0*/  ISETP.GT.AND P2, PT, R73.reuse, RZ, PT ;  /* 0x000000ff4900720c */ /* 0x040fe20003f44270 */
[C---:B------:R-:W-:Y:S01]  /*1bd0*/  FMUL.FTZ R26, R0.reuse, R37 ;  /* 0x00000025001a7220 */ /* 0x040fe20000410000 */
[C---:B------:R-:W-:Y:S01]  /*1be0*/  ISETP.GT.AND P1, PT, R73.reuse, 0x1, PT ;  /* 0x000000014900780c */ /* 0x040fe20003f24270 */
[C---:B------:R-:W-:Y:S01]  /*1bf0*/  FMUL.FTZ R37, R0.reuse, R55 ;  /* 0x0000003700257220 */ /* 0x040fe20000410000 */
[C---:B------:R-:W-:Y:S01]  /*1c00*/  ISETP.GT.AND P6, PT, R73.reuse, 0x8, PT ;  /* 0x000000084900780c */ /* 0x040fe20003fc4270 */
[----:B------:R-:W-:Y:S01]  /*1c10*/  FMUL.FTZ R9, R0, R31 ;  /* 0x0000001f00097220 */ /* 0x000fe20000410000 */
[----:B------:R-:W1:Y:S01]  /*1c20*/  MUFU.TANH R13, R13 ;  /* 0x0000000d000d7308 */ /* 0x000e620000002400 */
[----:B--2---:R-:W-:Y:S01]  /*1c30*/  FSEL R53, R6, -INF , P2 ;  /* 0xff80000006357808 */ /* 0x004fe20001000000 */
[----:B------:R-:W-:Y:S01]  /*1c40*/  FMUL.FTZ R30, R0, R40 ;  /* 0x00000028001e7220 */ /* 0x000fe20000410000 */
[----:B---3--:R-:W-:Y:S01]  /*1c50*/  FSEL R52, R8, -INF , P1 ;  /* 0xff80000008347808 */ /* 0x008fe20000800000 */
[C---:B------:R-:W-:Y:S01]  /*1c60*/  FMUL.FTZ R29, R0.reuse, R46 ;  /* 0x0000002e001d7220 */ /* 0x040fe20000410000 */
[----:B------:R-:W-:Y:S01]  /*1c70*/  ISETP.GT.AND P5, PT, R73, 0x9, PT ;  /* 0x000000094900780c */ /* 0x000fe20003fa4270 */
[----:B------:R-:W-:Y:S01]  /*1c80*/  FMUL.FTZ R46, R0, R56 ;  /* 0x00000038002e7220 */ /* 0x000fe20000410000 */
[----:B------:R-:W-:Y:S01]  /*1c90*/  FMNMX.FTZ R6, R53, R52, !PT ;  /* 0x0000003435067209 */ /* 0x000fe20007810000 */
[----:B------:R-:W2:Y:S01]  /*1ca0*/  MUFU.TANH R20, R20 ;  /* 0x0000001400147308 */ /* 0x000ea20000002400 */
[----:B0-----:R-:W-:Y:S01]  /*1cb0*/  FSEL R55, R12, -INF , P6 ;  /* 0xff8000000c377808 */ /* 0x001fe20003000000 */
[C---:B------:R-:W-:Y:S01]  /*1cc0*/  FMUL.FTZ R11, R0.reuse, R34 ;  /* 0x00000022000b7220 */ /* 0x040fe20000410000 */
[C---:B------:R-:W-:Y:S01]  /*1cd0*/  ISETP.GT.AND P4, PT, R73.reuse, 0x10, PT ;  /* 0x000000104900780c */ /* 0x040fe20003f84270 */
[C---:B------:R-:W-:Y:S01]  /*1ce0*/  FMUL.FTZ R31, R0.reuse, R41 ;  /* 0x00000029001f7220 */ /* 0x040fe20000410000 */
[C---:B------:R-:W-:Y:S01]  /*1cf0*/  FMUL.FTZ R40, R0.reuse, R58 ;  /* 0x0000003a00287220 */ /* 0x040fe20000410000 */
[C---:B------:R-:W-:Y:S01]  /*1d00*/  FMUL.FTZ R10, R0.reuse, R35 ;  /* 0x00000023000a7220 */ /* 0x040fe20000410000 */
[----:B------:R-:W-:Y:S01]  /*1d10*/  ISETP.GT.AND P3, PT, R73, 0x11, PT ;  /* 0x000000114900780c */ /* 0x000fe20003f64270 */
[----:B------:R-:W0:Y:S01]  /*1d20*/  MUFU.TANH R4, R4 ;  /* 0x0000000400047308 */ /* 0x000e220000002400 */
[----:B-1----:R-:W-:Y:S01]  /*1d30*/  FSEL R56, R13, -INF , P5 ;  /* 0xff8000000d387808 */ /* 0x002fe20002800000 */
[C---:B------:R-:W-:Y:S01]  /*1d40*/  FMUL.FTZ R35, R0.reuse, R44 ;  /* 0x0000002c00237220 */ /* 0x040fe20000410000 */
        /* <DEDUP_REMOVED lines=25> */
[C---:B------:R-:W-:Y:S01]  /*1ee0*/  FMUL.FTZ R57, R0.reuse, R70 ;  /* 0x0000004600397220 */ /* 0x040fe20000410000 */
[----:B------:R-:W-:Y:S01]  /*1ef0*/  FMNMX.FTZ R13, R61, R6, !PT ;  /* 0x000000063d0d7209 */ /* 0x000fe20007810000 */
[C---:B------:R-:W-:Y:S01]  /*1f00*/  FMUL.FTZ R33, R0.reuse, R51 ;  /* 0x0000003300217220 */ /* 0x040fe20000410000 */
[C---:B------:R-:W-:Y:S01]  /*1f10*/  FMUL.FTZ R51, R0.reuse, R60 ;  /* 0x0000003c00337220 */ /* 0x040fe20000410000 */
[----:B------:R-:W1:Y:S01]  /*1f20*/  MUFU.TANH R7, R7 ;  /* 0x0000000700077308 */ /* 0x000e620000002400 */
[----:B--2---:R-:W-:Y:S01]  /*1f30*/  FSEL R5, R5, -INF , P1 ;  /* 0xff80000005057808 */ /* 0x004fe20000800000 */
[C---:B------:R-:W-:Y:S01]  /*1f40*/  FMUL.FTZ R41, R0.reuse, R59 ;  /* 0x0000003b00297220 */ /* 0x040fe20000410000 */
        /* <DEDUP_REMOVED lines=15> */
[C---:B------:R-:W-:Y:S01]  /*2040*/  FMUL.FTZ R81, R0.reuse, R85 ;  /* 0x0000005500517220 */ /* 0x040fe20000410000 */
        /* <DEDUP_REMOVED lines=41> */
[----:B------:R-:W-:Y:S01]  /*22e0*/  MOV R92, R135 ;  /* 0x00000087005c7202 */ /* 0x000fe20000000f00 */
[--C-:B------:R-:W-:Y:S01]  /*22f0*/  IMAD.MOV.U32 R123, RZ, RZ, R135.reuse ;  /* 0x000000ffff7b7224 */ /* 0x100fe200078e0087 */
[----:B------:R-:W-:Y:S01]  /*2300*/  FMNMX.FTZ R12, R69, R12, !PT ;  /* 0x0000000c450c7209 */ /* 0x000fe20007810000 */
[--C-:B------:R-:W-:Y:S01]  /*2310*/  IMAD.MOV.U32 R122, RZ, RZ, R135.reuse ;  /* 0x000000ffff7a7224 */ /* 0x100fe200078e0087 */
        /* <DEDUP_REMOVED lines=59> */
[----:B------:R-:W-:Y:S02]  /*26d0*/  IMAD.MOV.U32 R89, RZ, RZ, R135 ;  /* 0x000000ffff597224 */ /* 0x000fe400078e0087 */
[----:B------:R-:W1:Y:S01]  /*26e0*/  MUFU.TANH R28, R28 ;  /* 0x0000001c001c7308 */ /* 0x000e620000002400 */
[----:B--2---:R-:W-:-:S02]  /*26f0*/  FSEL R14, R29, -INF , P4 ;  /* 0xff8000001d0e7808 */ /* 0x004fc40002000000 */
        /* <DEDUP_REMOVED lines=101> */
[----:B------:R-:W2:Y:S08]  /*2d50*/  MUFU.TANH R86, R86 ;  /* 0x0000005600567308 */ /* 0x000eb00000002400 */
[----:B------:R-:W-:Y:S01]  /*2d60*/  MUFU.TANH R87, R87 ;  /* 0x0000005700577308 */ /* 0x000fe20000002400 */
[----:B-1----:R-:W-:-:S02]  /*2d70*/  FSEL R65, R65, -INF , P3 ;  /* 0xff80000041417808 */ /* 0x002fc40001800000 */
[----:B0-----:R-:W-:-:S05]  /*2d80*/  FMNMX.FTZ R37, R36, R37, !PT ;  /* 0x0000002524257209 */ /* 0x001fca0007810000 */
[----:B------:R-:W0:Y:S02]  /*2d90*/  SHFL.BFLY PT, R54, R37, 0x1, 0x1f ;  /* 0x0c201f0025367f89 */ /* 0x000e2400000e0000 */
[----:B0-----:R-:W-:-:S04]  /*2da0*/  FMNMX.FTZ R54, R37, R54, !PT ;  /* 0x0000003625367209 */ /* 0x001fc80007810000 */
[C---:B------:R-:W-:Y:S01]  /*2db0*/  FSETP.NEU.FTZ.AND P0, PT, R54.reuse, -INF , PT ;  /* 0xff8000003600780b */ /* 0x040fe20003f1d000 */
[----:B------:R-:W-:-:S01]  /*2dc0*/  FFMA.FTZ R48, R54, R41, -8 ;  /* 0xc100000036307423 */ /* 0x000fc20000010029 */
[----:B------:R-:W-:-:S04]  /*2dd0*/  FMNMX.FTZ R41, R4, R5, !PT ;  /* 0x0000000504297209 */ /* 0x000fc80007810000 */
        /* <DEDUP_REMOVED lines=11> */
[----:B------:R0:W-:Y:S01]  /*2e90*/  MUFU.EX2 R41, R56 ;  /* 0x0000003800297308 */ /* 0x0001e20000000800 */
[----:B------:R-:W-:Y:S01]  /*2ea0*/  FMNMX.FTZ R53, R9, R52, !PT ;  /* 0x0000003409357209 */ /* 0x000fe20007810000 */
[--C-:B------:R-:W-:Y:S01]  /*2eb0*/  FFMA.FTZ R63, R63, UR17, -R48.reuse ;  /* 0x000000113f3f7c23 */ /* 0x100fe20008010830 */
[----:B------:R-:W-:-:S01]  /*2ec0*/  FFMA.FTZ R69, R69, UR17, -R48 ;  /* 0x0000001145457c23 */ /* 0x000fc20008010830 */
[--C-:B------:R-:W-:Y:S01]  /*2ed0*/  FFMA.FTZ R64, R42, UR17, -R48.reuse ;  /* 0x000000112a407c23 */ /* 0x100fe20008010830 */
[----:B------:R-:W-:Y:S01]  /*2ee0*/  FMNMX.FTZ R52, R10, R53, !PT ;  /* 0x000000350a347209 */ /* 0x000fe20007810000 */
[--C-:B------:R-:W-:Y:S01]  /*2ef0*/  FFMA.FTZ R35, R35, UR17, -R48.reuse ;  /* 0x0000001123237c23 */ /* 0x100fe20008010830 */
[----:B------:R-:W-:Y:S01]  /*2f00*/  FSEL R42, R82, -INF , P4 ;  /* 0xff800000522a7808 */ /* 0x000fe20002000000 */
[----:B------:R1:W-:Y:S01]  /*2f10*/  MUFU.EX2 R53, R61 ;  /* 0x0000003d00357308 */ /* 0x0003e20000000800 */
[----:B------:R-:W-:Y:S01]  /*2f20*/  FMNMX.FTZ R55, R11, R52, !PT ;  /* 0x000000340b377209 */ /* 0x000fe20007810000 */
[--C-:B------:R-:W-:Y:S01]  /*2f30*/  FFMA.FTZ R52, R62, UR17, -R48.reuse ;  /* 0x000000113e347c23 */ /* 0x100fe20008010830 */
[----:B------:R-:W-:-:S01]  /*2f40*/  FFMA.FTZ R38, R38, UR17, -R48 ;  /* 0x0000001126267c23 */ /* 0x000fc20008010830 */
[--C-:B------:R-:W-:Y:S01]  /*2f50*/  FFMA.FTZ R39, R39, UR17, -R48.reuse ;  /* 0x0000001127277c23 */ /* 0x100fe20008010830 */
[----:B0-----:R-:W-:Y:S01]  /*2f60*/  FMNMX.FTZ R56, R12, R55, !PT ;  /* 0x000000370c387209 */ /* 0x001fe20007810000 */
[--C-:B------:R-:W-:Y:S01]  /*2f70*/  FFMA.FTZ R46, R46, UR17, -R48.reuse ;  /* 0x000000112e2e7c23 */ /* 0x100fe20008010830 */
[----:B------:R-:W-:-:S01]  /*2f80*/  FFMA.FTZ R47, R47, UR17, -R48 ;  /* 0x000000112f2f7c23 */ /* 0x000fc20008010830 */
[----:B------:R-:W-:Y:S01]  /*2f90*/  MUFU.EX2 R36, R36 ;  /* 0x0000002400247308 */ /* 0x000fe20000000800 */
[----:B------:R-:W-:Y:S01]  /*2fa0*/  FMNMX.FTZ R55, R13, R56, !PT ;  /* 0x000000380d377209 */ /* 0x000fe20007810000 */
[--C-:B------:R-:W-:Y:S01]  /*2fb0*/  FFMA.FTZ R51, R51, UR17, -R48.reuse ;  /* 0x0000001133337c23 */ /* 0x100fe20008010830 */
[----:B------:R-:W-:-:S01]  /*2fc0*/  FFMA.FTZ R49, R49, UR17, -R48 ;  /* 0x0000001131317c23 */ /* 0x000fc20008010830 */
[----:B------:R-:W-:Y:S01]  /*2fd0*/  IMAD.MOV.U32 R88, RZ, RZ, R135 ;  /* 0x000000ffff587224 */ /* 0x000fe200078e0087 */
[----:B------:R-:W-:-:S03]  /*2fe0*/  FMNMX.FTZ R56, R14, R55, !PT ;  /* 0x000000370e387209 */ /* 0x000fc60007810000 */
[----:B------:R-:W-:Y:S01]  /*2ff0*/  MUFU.EX2 R55, R63 ;  /* 0x0000003f00377308 */ /* 0x000fe20000000800 */
[----:B------:R-:W-:Y:S01]  /*3000*/  FMNMX.FTZ R57, R15, R56, !PT ;  /* 0x000000380f397209 */ /* 0x000fe20007810000 */
[----:B------:R-:W-:Y:S01]  /*3010*/  FFMA.FTZ R56, R66, UR17, -R48 ;  /* 0x0000001142387c23 */ /* 0x000fe20008010830 */
[----:B--2---:R-:W-:Y:S02]  /*3020*/  FSEL R66, R86, -INF , P2 ;  /* 0xff80000056427808 */ /* 0x004fe40001000000 */
[----:B------:R-:W-:-:S03]  /*3030*/  FMNMX.FTZ R58, R20, R57, !PT ;  /* 0x00000039143a7209 */ /* 0x000fc60007810000 */
[----:B------:R-:W-:Y:S01]  /*3040*/  MUFU.EX2 R37, R37 ;  /* 0x0000002500257308 */ /* 0x000fe20000000800 */
[----:B------:R-:W-:-:S04]  /*3050*/  FMNMX.FTZ R57, R21, R58, !PT ;  /* 0x0000003a15397209 */ /* 0x000fc80007810000 */
[----:B------:R-:W-:-:S03]  /*3060*/  FMNMX.FTZ R58, R24, R57, !PT ;  /* 0x00000039183a7209 */ /* 0x000fc60007810000 */
[----:B------:R-:W-:Y:S01]  /*3070*/  MUFU.EX2 R57, R69 ;  /* 0x0000004500397308 */ /* 0x000fe20000000800 */
[----:B-1----:R-:W-:-:S04]  /*3080*/  FMNMX.FTZ R61, R25, R58, !PT ;  /* 0x0000003a193d7209 */ /* 0x002fc80007810000 */
[----:B------:R-:W-:-:S03]  /*3090*/  FMNMX.FTZ R58, R26, R61, !PT ;  /* 0x0000003d1a3a7209 */ /* 0x000fc60007810000 */
        /* <DEDUP_REMOVED lines=12> */
[----:B------:R-:W-:Y:S01]  /*3160*/  FFMA.FTZ R72, R76, UR17, -R48 ;  /* 0x000000114c487c23 */ /* 0x000fe20008010830 */
[----:B------:R-:W-:Y:S01]  /*3170*/  FMNMX.FTZ R61, R29, R62, !PT ;  /* 0x0000003e1d3d7209 */ /* 0x000fe20007810000 */
[----:B------:R-:W-:Y:S03]  /*3180*/  MUFU.EX2 R44, R44 ;  /* 0x0000002c002c7308 */ /* 0x000fe60000000800 */
[----:B------:R-:W-:-:S02]  /*3190*/  FMNMX.FTZ R62, R30, R61, !PT ;  /* 0x0000003d1e3e7209 */ /* 0x000fc40007810000 */
[----:B0-----:R-:W-:Y:S02]  /*31a0*/  F2FP.SATFINITE.E4M3.F32.PACK_AB_MERGE_C R148, R41, R40, RZ ;  /* 0x000000282994723e */ /* 0x001fe400048070ff */
[----:B------:R-:W-:Y:S01]  /*31b0*/  FMNMX.FTZ R61, R31, R62, !PT ;  /* 0x0000003e1f3d7209 */ /* 0x000fe20007810000 */
[----:B------:R-:W0:Y:S01]  /*31c0*/  MUFU.EX2 R52, R52 ;  /* 0x0000003400347308 */ /* 0x000e220000000800 */
[----:B------:R-:W-:Y:S02]  /*31d0*/  F2FP.SATFINITE.E4M3.F32.PACK_AB_MERGE_C R148, R37, R36, R148 ;  /* 0x000000242594723e */ /* 0x000fe40004807094 */
[----:B------:R-:W-:Y:S01]  /*31e0*/  FMNMX.FTZ R62, R32, R61, !PT ;  /* 0x0000003d203e7209 */ /* 0x000fe20007810000 */
[----:B------:R-:W-:-:S01]  /*31f0*/  FFMA.FTZ R61, R43, UR17, -R48 ;  /* 0x000000112b3d7c23 */ /* 0x000fc20008010830 */
[----:B------:R-:W-:Y:S02]  /*3200*/  FSEL R43, R78, -INF , P6 ;  /* 0xff8000004e2b7808 */ /* 0x000fe40003000000 */
[----:B------:R-:W-:Y:S01]  /*3210*/  FMNMX.FTZ R63, R33, R62, !PT ;  /* 0x0000003e213f7209 */ /* 0x000fe20007810000 */
[----:B------:R-:W-:Y:S03]  /*3220*/  MUFU.EX2 R56, R56 ;  /* 0x0000003800387308 */ /* 0x000fe60000000800 */
[----:B------:R-:W-:-:S02]  /*3230*/  FMNMX.FTZ R62, R34, R63, !PT ;  /* 0x0000003f223e7209 */ /* 0x000fc40007810000 */
[----:B------:R-:W-:Y:S02]  /*3240*/  FSEL R63, R79, -INF , P5 ;  /* 0xff8000004f3f7808 */ /* 0x000fe40002800000 */
[----:B------:R-:W-:Y:S01]  /*3250*/  FMNMX.FTZ R62, R43, R62, !PT ;  /* 0x0000003e2b3e7209 */ /* 0x000fe20007810000 */
[----:B------:R-:W-:Y:S01]  /*3260*/  MUFU.EX2 R35, R35 ;  /* 0x0000002300237308 */ /* 0x000fe20000000800 */
[----:B0-----:R-:W-:Y:S02]  /*3270*/  F2FP.SATFINITE.E4M3.F32.PACK_AB_MERGE_C R150, R55, R52, RZ ;  /* 0x000000343796723e */ /* 0x001fe400048070ff */
[----:B------:R-:W-:Y:S02]  /*3280*/  FMNMX.FTZ R69, R63, R62, !PT ;  /* 0x0000003e3f457209 */ /* 0x000fe40007810000 */
[----:B------:R-:W-:Y:S02]  /*3290*/  F2FP.SATFINITE.E4M3.F32.PACK_AB_MERGE_C R150, R53, R44, R150 ;  /* 0x0000002c3596723e */ /* 0x000fe40004807096 */
[----:B------:R-:W-:Y:S01]  /*32a0*/  FMNMX.FTZ R62, R42, R69, !PT ;  /* 0x000000452a3e7209 */ /* 0x000fe20007810000 */
[----:B------:R-:W0:Y:S01]  /*32b0*/  MUFU.EX2 R58, R58 ;  /* 0x0000003a003a7308 */ /* 0x000e220000000800 */
[----:B------:R-:W-:-:S02]  /*32c0*/  FSEL R69, R87, -INF , P1 ;  /* 0xff80000057457808 */ /* 0x000fc40000800000 */
[----:B------:R-:W-:-:S04]  /*32d0*/  FMNMX.FTZ R73, R65, R62, !PT ;  /* 0x0000003e41497209 */ /* 0x000fc80007810000 */
[----:B------:R-:W-:Y:S01]  /*32e0*/  FMNMX.FTZ R62, R66, R73, !PT ;  /* 0x00000049423e7209 */ /* 0x000fe20007810000 */
[----:B------:R-:W-:Y:S03]  /*32f0*/  MUFU.EX2 R38, R38 ;  /* 0x0000002600267308 */ /* 0x000fe60000000800 */
[----:B------:R-:W-:-:S05]  /*3300*/  FMNMX.FTZ R62, R69, R62, !PT ;  /* 0x0000003e453e7209 */ /* 0x000fca0007810000 */
[----:B------:R-:W1:Y:S01]  /*3310*/  SHFL.BFLY PT, R73, R62, 0x2, 0x1f ;  /* 0x0c401f003e497f89 */ /* 0x000e6200000e0000 */
[----:B------:R-:W-:Y:S01]  /*3320*/  MUFU.EX2 R39, R39 ;  /* 0x0000002700277308 */ /* 0x000fe20000000800 */
[----:B0-----:R-:W-:-:S04]  /*3330*/  F2FP.SATFINITE.E4M3.F32.PACK_AB_MERGE_C R136, R58, R35, RZ ;  /* 0x000000233a88723e */ /* 0x001fc800048070ff */
[----:B------:R-:W-:-:S03]  /*3340*/  F2FP.SATFINITE.E4M3.F32.PACK_AB_MERGE_C R136, R57, R56, R136 ;  /* 0x000000383988723e */ /* 0x000fc60004807088 */
[----:B------:R-:W-:Y:S08]  /*3350*/  MUFU.EX2 R61, R61 ;  /* 0x0000003d003d7308 */ /* 0x000ff00000000800 */
[----:B------:R-:W0:Y:S01]  /*3360*/  MUFU.EX2 R64, R64 ;  /* 0x0000004000407308 */ /* 0x000e220000000800 */
[----:B-1----:R-:W-:Y:S01]  /*3370*/  FMNMX.FTZ R78, R62, R73, !PT ;  /* 0x000000493e4e7209 */ /* 0x002fe20007810000 */
[--C-:B------:R-:W-:Y:S01]  /*3380*/  FFMA.FTZ R73, R74, UR17, -R48.reuse ;  /* 0x000000114a497c23 */ /* 0x100fe20008010830 */
[----:B------:R-:W-:-:S01]  /*3390*/  FFMA.FTZ R74, R75, UR17, -R48 ;  /* 0x000000114b4a7c23 */ /* 0x000fc20008010830 */
[--C-:B------:R-:W-:Y:S01]  /*33a0*/  FFMA.FTZ R75, R77, UR17, -R48.reuse ;  /* 0x000000114d4b7c23 */ /* 0x100fe20008010830 */
[----:B------:R-:W-:Y:S01]  /*33b0*/  IMAD.U32 R77, RZ, RZ, UR17 ;  /* 0x00000011ff4d7e24 */ /* 0x000fe2000f8e00ff */
[----:B------:R-:W1:Y:S02]  /*33c0*/  SHFL.BFLY PT, R79, R78, 0x1, 0x1f ;  /* 0x0c201f004e4f7f89 */ /* 0x000e6400000e0000 */
[----:B------:R-:W-:Y:S01]  /*33d0*/  MUFU.EX2 R46, R46 ;  /* 0x0000002e002e7308 */ /* 0x000fe20000000800 */
[----:B------:R-:W-:-:S01]  /*33e0*/  FFMA.FTZ R48, R81, UR17, -R48 ;  /* 0x0000001151307c23 */ /* 0x000fc20008010830 */
[----:B0-----:R-:W-:-:S06]  /*33f0*/  F2FP.SATFINITE.E4M3.F32.PACK_AB_MERGE_C R138, R64, R61, RZ ;  /* 0x0000003d408a723e */ /* 0x001fcc00048070ff */
[----:B------:R-:W-:Y:S01]  /*3400*/  MUFU.EX2 R47, R47 ;  /* 0x0000002f002f7308 */ /* 0x000fe20000000800 */
[----:B------:R-:W-:-:S07]  /*3410*/  F2FP.SATFINITE.E4M3.F32.PACK_AB_MERGE_C R138, R39, R38, R138 ;  /* 0x00000026278a723e */ /* 0x000fce000480708a */
[----:B------:R-:W-:Y:S01]  /*3420*/  MUFU.EX2 R51, R51 ;  /* 0x0000003300337308 */ /* 0x000fe20000000800 */
[----:B-1----:R-:W-:-:S07]  /*3430*/  FMNMX.FTZ R62, R78, R79, !PT ;  /* 0x0000004f4e3e7209 */ /* 0x002fce0007810000 */
        /* <DEDUP_REMOVED lines=47> */
[----:B------:R-:W-:-:S05]  /*3730*/  FFMA.FTZ R69, R69, UR17, -R76 ;  /* 0x0000001145457c23 */ /* 0x000fca000801084c */
[----:B------:R-:W1:Y:S01]  /*3740*/  MUFU.EX2 R7, R7 ;  /* 0x0000000700077308 */ /* 0x000e620000000800 */
[----:B--2---:R-:W-:-:S01]  /*3750*/  FADD.FTZ R21, R78, R21 ;  /* 0x000000154e157221 */ /* 0x004fc20000010000 */
[----:B------:R-:W-:-:S04]  /*3760*/  F2FP.SATFINITE.E4M3.F32.PACK_AB_MERGE_C R77, R78, R77, RZ ;  /* 0x0000004d4e4d723e */ /* 0x000fc800048070ff */
[----:B------:R-:W-:Y:S02]  /*3770*/  F2FP.SATFINITE.E4M3.F32.PACK_AB_MERGE_C R149, R5, R4, R77 ;  /* 0x000000040595723e */ /* 0x000fe4000480704d */
        /* <DEDUP_REMOVED lines=15> */
[----:B------:R-:W0:Y:S02]  /*3870*/  MUFU.EX2 R79, R79 ;  /* 0x0000004f004f7308 */ /* 0x000e240000000800 */
[----:B------:R-:W-:-:S04]  /*3880*/  FADD.FTZ R27, R58, R27 ;  /* 0x0000001b3a1b7221 */ /* 0x000fc80000010000 */
[----:B------:R-:W-:Y:S02]  /*3890*/  FADD.FTZ R26, R38, R27 ;  /* 0x0000001b261a7221 */ /* 0x000fe40000010000 */
[----:B------:R-:W3:Y:S02]  /*38a0*/  MUFU.EX2 R80, R80 ;  /* 0x0000005000507308 */ /* 0x000ee40000000800 */
[----:B------:R-:W-:-:S06]  /*38b0*/  FADD.FTZ R26, R39, R26 ;  /* 0x0000001a271a7221 */ /* 0x000fcc0000010000 */
[----:B------:R-:W4:Y:S08]  /*38c0*/  MUFU.EX2 R12, R12 ;  /* 0x0000000c000c7308 */ /* 0x000f300000000800 */
[----:B------:R1:W-:Y:S08]  /*38d0*/  MUFU.EX2 R3, R30 ;  /* 0x0000001e00037308 */ /* 0x0003f00000000800 */
[----:B------:R-:W5:Y:S01]  /*38e0*/  MUFU.EX2 R13, R13 ;  /* 0x0000000d000d7308 */ /* 0x000f620000000800 */
[----:B-1----:R-:W-:-:S04]  /*38f0*/  FADD.FTZ R30, R8, R29 ;  /* 0x0000001d081e7221 */ /* 0x002fc80000010000 */
[----:B--2---:R-:W-:-:S03]  /*3900*/  FADD.FTZ R30, R9, R30 ;  /* 0x0000001e091e7221 */ /* 0x004fc60000010000 */
[----:B------:R-:W1:Y:S01]  /*3910*/  MUFU.EX2 R24, R24 ;  /* 0x0000001800187308 */ /* 0x000e620000000800 */
[----:B0-----:R-:W-:-:S01]  /*3920*/  FADD.FTZ R29, R79, R30 ;  /* 0x0000001e4f1d7221 */ /* 0x001fc20000010000 */
[----:B---3--:R-:W-:-:S03]  /*3930*/  F2FP.SATFINITE.E4M3.F32.PACK_AB_MERGE_C R79, R80, R79, RZ ;  /* 0x0000004f504f723e */ /* 0x008fc600048070ff */
[----:B------:R-:W-:Y:S01]  /*3940*/  FADD.FTZ R29, R80, R29 ;  /* 0x0000001d501d7221 */ /* 0x000fe20000010000 */
[----:B------:R-:W-:Y:S02]  /*3950*/  F2FP.SATFINITE.E4M3.F32.PACK_AB_MERGE_C R137, R9, R8, R79 ;  /* 0x000000080989723e */ /* 0x000fe4000480704f */
[----:B------:R-:W0:Y:S01]  /*3960*/  MUFU.EX2 R25, R25 ;  /* 0x0000001900197308 */ /* 0x000e220000000800 */
[----:B----4-:R-:W-:-:S01]  /*3970*/  FADD.FTZ R30, R12, R29 ;  /* 0x0000001d0c1e7221 */ /* 0x010fc20000010000 */
[----:B------:R-:W-:-:S03]  /*3980*/  FADD.FTZ R29, R61, R26 ;  /* 0x0000001a3d1d7221 */ /* 0x000fc60000010000 */
[----:B-----5:R-:W-:Y:S01]  /*3990*/  FADD.FTZ R27, R13, R30 ;  /* 0x0000001e0d1b7221 */ /* 0x020fe20000010000 */
[----:B------:R-:W-:-:S02]  /*39a0*/  FADD.FTZ R29, R64, R29 ;  /* 0x0000001d401d7221 */ /* 0x000fc40000010000 */
        /* <DEDUP_REMOVED lines=10> */
[----:B------:R-:W-:Y:S01]  /*3a50*/  F2FP.SATFINITE.E4M3.F32.PACK_AB_MERGE_C R27, R25, R24, RZ ;  /* 0x00000018191b723e */ /* 0x000fe200048070ff */
[----:B------:R-:W-:-:S01]  /*3a60*/  FADD.FTZ R25, R51, R26 ;  /* 0x0000001a33197221 */ /* 0x000fc20000010000 */
[C---:B------:R-:W-:Y:S02]  /*3a70*/  F2FP.SATFINITE.E4M3.F32.PACK_AB_MERGE_C R51, R70.reuse, R51, RZ ;  /* 0x000000334633723e */ /* 0x040fe400048070ff */
[----:B------:R-:W-:Y:S01]  /*3a80*/  F2FP.SATFINITE.E4M3.F32.PACK_AB_MERGE_C R139, R13, R12, R27 ;  /* 0x0000000c0d8b723e */ /* 0x000fe2000480701b */
[----:B------:R-:W-:Y:S01]  /*3a90*/  FADD.FTZ R25, R70, R25 ;  /* 0x0000001946197221 */ /* 0x000fe20000010000 */
[----:B------:R-:W2:Y:S01]  /*3aa0*/  MUFU.EX2 R45, R45 ;  /* 0x0000002d002d7308 */ /* 0x000ea20000000800 */
[----:B-1----:R-:W-:-:S01]  /*3ab0*/  FADD.FTZ R11, R15, R10 ;  /* 0x0000000a0f0b7221 */ /* 0x002fc20000010000 */
[----:B------:R-:W-:-:S06]  /*3ac0*/  F2FP.SATFINITE.E4M3.F32.PACK_AB_MERGE_C R140, R47, R46, R51 ;  /* 0x0000002e2f8c723e */ /* 0x000fcc0004807033 */
[----:B------:R-:W1:Y:S01]  /*3ad0*/  MUFU.EX2 R20, R20 ;  /* 0x0000001400147308 */ /* 0x000e620000000800 */
[----:B0-----:R-:W-:-:S07]  /*3ae0*/  FADD.FTZ R24, R28, R11 ;  /* 0x0000000b1c187221 */ /* 0x001fce0000010000 */
[----:B------:R-:W0:Y:S01]  /*3af0*/  MUFU.EX2 R59, R59 ;  /* 0x0000003b003b7308 */ /* 0x000e220000000800 */
[C---:B--2---:R-:W-:Y:S01]  /*3b00*/  F2FP.SATFINITE.E4M3.F32.PACK_AB_MERGE_C R28, R45.reuse, R28, RZ ;  /* 0x0000001c2d1c723e */ /* 0x044fe200048070ff */
[----:B------:R-:W-:Y:S01]  /*3b10*/  FADD.FTZ R45, R45, R24 ;  /* 0x000000182d2d7221 */ /* 0x000fe20000010000 */
[----:B------:R-:W-:-:S02]  /*3b20*/  FADD.FTZ R24, R50, R25 ;  /* 0x0000001932187221 */ /* 0x000fc40000010000 */
[----:B------:R-:W-:-:S03]  /*3b30*/  F2FP.SATFINITE.E4M3.F32.PACK_AB_MERGE_C R141, R15, R14, R28 ;  /* 0x0000000e0f8d723e */ /* 0x000fc6000480701c */
[----:B------:R-:W2:Y:S01]  /*3b40*/  MUFU.EX2 R60, R60 ;  /* 0x0000003c003c7308 */ /* 0x000ea20000000800 */
[----:B-1----:R-:W-:-:S04]  /*3b50*/  FADD.FTZ R26, R20, R45 ;  /* 0x0000002d141a7221 */ /* 0x002fc80000010000 */
[----:B------:R-:W-:-:S03]  /*3b60*/  FADD.FTZ R26, R3, R26 ;  /* 0x0000001a031a7221 */ /* 0x000fc60000010000 */
[----:B------:R-:W1:Y:S01]  /*3b70*/  MUFU.EX2 R31, R31 ;  /* 0x0000001f001f7308 */ /* 0x000e620000000800 */
[----:B0-----:R-:W-:-:S07]  /*3b80*/  FADD.FTZ R11, R59, R24 ;  /* 0x000000183b0b7221 */ /* 0x001fce0000010000 */
[----:B------:R-:W0:Y:S01]  /*3b90*/  MUFU.EX2 R67, R67 ;  /* 0x0000004300437308 */ /* 0x000e220000000800 */
[----:B--2---:R-:W-:-:S07]  /*3ba0*/  FADD.FTZ R24, R60, R11 ;  /* 0x0000000b3c187221 */ /* 0x004fce0000010000 */
[----:B------:R-:W2:Y:S01]  /*3bb0*/  MUFU.EX2 R32, R32 ;  /* 0x0000002000207308 */ /* 0x000ea20000000800 */
[----:B-1----:R-:W-:-:S07]  /*3bc0*/  FADD.FTZ R11, R31, R26 ;  /* 0x0000001a1f0b7221 */ /* 0x002fce0000010000 */
[----:B------:R-:W-:Y:S01]  /*3bd0*/  MUFU.EX2 R72, R72 ;  /* 0x0000004800487308 */ /* 0x000fe20000000800 */
[C---:B0-----:R-:W-:Y:S01]  /*3be0*/  F2FP.SATFINITE.E4M3.F32.PACK_AB_MERGE_C R60, R67.reuse, R60, RZ ;  /* 0x0000003c433c723e */ /* 0x041fe200048070ff */
[----:B------:R-:W-:-:S03]  /*3bf0*/  FADD.FTZ R67, R67, R24 ;  /* 0x0000001843437221 */ /* 0x000fc60000010000 */
[----:B------:R-:W-:-:S03]  /*3c00*/  F2FP.SATFINITE.E4M3.F32.PACK_AB_MERGE_C R142, R59, R50, R60 ;  /* 0x000000323b8e723e */ /* 0x000fc6000480703c */
[----:B------:R-:W0:Y:S01]  /*3c10*/  MUFU.EX2 R73, R73 ;  /* 0x0000004900497308 */ /* 0x000e220000000800 */
[C---:B--2---:R-:W-:Y:S01]  /*3c20*/  F2FP.SATFINITE.E4M3.F32.PACK_AB_MERGE_C R31, R32.reuse, R31, RZ ;  /* 0x0000001f201f723e */ /* 0x044fe200048070ff */
        /* <DEDUP_REMOVED lines=32> */
[----:B0-----:R-:W-:Y:S01]  /*3e30*/  F2FP.SATFINITE.E4M3.F32.PACK_AB_MERGE_C R7, R48, R49, RZ ;  /* 0x000000313007723e */ /* 0x001fe200048070ff */
[----:B------:R-:W-:-:S03]  /*3e40*/  FADD.FTZ R49, R49, R4 ;  /* 0x0000000431317221 */ /* 0x000fc60000010000 */
[----:B------:R-:W-:Y:S01]  /*3e50*/  F2FP.SATFINITE.E4M3.F32.PACK_AB_MERGE_C R146, R75, R74, R7 ;  /* 0x0000004a4b92723e */ /* 0x000fe20004807007 */
[----:B------:R-:W-:-:S01]  /*3e60*/  FADD.FTZ R4, R48, R49 ;  /* 0x0000003130047221 */ /* 0x000fc20000010000 */
[----:B-1----:R-:W-:Y:S01]  /*3e70*/  FADD.FTZ R6, R66, R5 ;  /* 0x0000000542067221 */ /* 0x002fe20000010000 */
[----:B--2---:R-:W-:-:S03]  /*3e80*/  F2FP.SATFINITE.E4M3.F32.PACK_AB_MERGE_C R3, R69, R66, RZ ;  /* 0x000000424503723e */ /* 0x004fc600048070ff */
        /* <DEDUP_REMOVED lines=33> */
.L_x_10678:
[----:B------:R-:W-:-:S04]  /*40a0*/  UISETP.NE.AND UP0, UPT, UR21, 0x1, UPT ;  /* 0x000000011500788c */ /* 0x000fc8000bf05270 */
[----:B------:R-:W-:-:S04]  /*40b0*/  USEL UR37, URZ, 0x1, UP0 ;  /* 0x000000013f257887 */ /* 0x000fc80008000000 */
[----:B------:R-:W-:Y:S01]  /*40c0*/  ULOP3.LUT UR37, UR20, UR37, URZ, 0x3c, !UPT ;  /* 0x0000002514257292 */ /* 0x000fe2000f8e3c3f */
[----:B------:R-:W-:Y:S11]  /*40d0*/  @!P0 BRA `(.L_x_10668) ;  /* 0x0000000000048947 */ /* 0x000ff60003800000 */
[----:B------:R-:W-:Y:S01]  /*40e0*/  BPT.TRAP 0x1 ;  /* 0x000000040000795c */ /* 0x000fe20000300000 */
.L_x_10668:
        /* <DEDUP_REMOVED lines=12> */
.L_x_10669:
[----:B-1----:R-:W-:Y:S05]  /*41b0*/  @P1 BRA `(.L_x_10670) ;  /* 0x0000000000081947 */ /* 0x002fea0003800000 */
[----:B------:R-:W1:Y:S02]  /*41c0*/  SYNCS.PHASECHK.TRANS64.TRYWAIT P1, [UR19+0x19c30], R7 ;  /* 0x019c3007ff0075a7 */ /* 0x000e640008020153 */
[----:B-1----:R-:W-:Y:S05]  /*41d0*/  @!P1 BRA `(.L_x_10671) ;  /* 0x000000a400e89947 */ /* 0x002fea0003800000 */
.L_x_10670:
        /* <DEDUP_REMOVED lines=17> */
.L_x_10672:
[----:B------:R-:W-:Y:S01]  /*42f0*/  ULEA UR11, UR21, UR22, 0x3 ;  /* 0x00000016150b7291 */ /* 0x000fe2000f8e183f */
[----:B01----:R-:W-:-:S05]  /*4300*/  IMAD.U32 R7, RZ, RZ, UR20 ;  /* 0x00000014ff077e24 */ /* 0x003fca000f8e00ff */
[----:B------:R-:W-:-:S04]  /*4310*/  SHF.L.U32 R7, R7, 0x1f, RZ ;  /* 0x0000001f07077819 */ /* 0x000fc800000006ff */
[----:B------:R0:W1:Y:S01]  /*4320*/  SYNCS.PHASECHK.TRANS64.TRYWAIT P1, [UR11+0x19c50], R7 ;  /* 0x019c5007ff0075a7 */ /* 0x000062000802014b */
[----:B------:R-:W-:Y:S05]  /*4330*/  @!P0 BRA `(.L_x_10673) ;  /* 0x0000000000048947 */ /* 0x000fea0003800000 */
[----:B------:R-:W-:Y:S01]  /*4340*/  BPT.TRAP 0x1 ;  /* 0x000000040000795c */ /* 0x000fe20000300000 */
.L_x_10673:
[----:B-1----:R-:W-:Y:S05]  /*4350*/  @P1 BRA `(.L_x_10674) ;  /* 0x0000000000081947 */ /* 0x002fea0003800000 */
[----:B------:R-:W1:Y:S02]  /*4360*/  SYNCS.PHASECHK.TRANS64.TRYWAIT P1, [UR11+0x19c50], R7 ;  /* 0x019c5007ff0075a7 */ /* 0x000e64000802014b */
[----:B-1----:R-:W-:Y:S05]  /*4370*/  @!P1 BRA `(.L_x_10675) ;  /* 0x000000a400989947 */ /* 0x002fea0003800000 */
.L_x_10674:
        /* <DEDUP_REMOVED lines=27> */
.L_x_10676:
        /* <DEDUP_REMOVED lines=74> */
[----:B------:R-:W-:-:S04]  /*49d0*/  UIADD3 UR19, UR19, 0x19c40, URZ ;  /* 0x00019c4013137890 */ /* 0x000fc8000fffe03f */
        /* <DEDUP_REMOVED lines=332> */
.L_x_10677:
        /* <DEDUP_REMOVED lines=89> */
[----:B------:R-:W-:Y:S01]  /*6430*/  MOV R3, R54 ;  /* 0x0000003600037202 */ /* 0x000fe20000000f00 */
[----:B------:R-:W-:Y:S06]  /*6440*/  @P1 BRA `(.L_x_10678) ;  /* 0xffffffdc00141947 */ /* 0x000fec000383ffff */
.L_x_10667:
[----:B------:R-:W-:Y:S06]  /*6450*/  BAR.ARV 0x8, 0x200 ;  /* 0x0208000000007b1d */ /* 0x000fec0000002000 */
[----:B------:R-:W-:Y:S05]  /*6460*/  @!P0 BRA `(.L_x_10679) ;  /* 0x0000000000048947 */ /* 0x000fea0003800000 */
[----:B------:R-:W-:Y:S01]  /*6470*/  BPT.TRAP 0x1 ;  /* 0x000000040000795c */ /* 0x000fe20000300000 */
.L_x_10679:
        /* <DEDUP_REMOVED lines=9> */
.L_x_10680:
[----:B-1----:R-:W-:Y:S05]  /*6510*/  @P1 BRA `(.L_x_10681) ;  /* 0x0000000000081947 */ /* 0x002fea0003800000 */
[----:B------:R-:W1:Y:S02]  /*6520*/  SYNCS.PHASECHK.TRANS64.TRYWAIT P1, [UR14+0x19c50], R0 ;  /* 0x019c5000ff0075a7 */ /* 0x000e64000802014e */
[----:B-1----:R-:W-:Y:S05]  /*6530*/  @!P1 BRA `(.L_x_10682) ;  /* 0x0000008400409947 */ /* 0x002fea0003800000 */
.L_x_10681:
        /* <DEDUP_REMOVED lines=9> */
[----:B------:R-:W-:-:S04]  /*65d0*/  PLOP3.LUT P1, PT, PT, PT, UP0, 0x80, 0x0 ;  /* 0x000000000000781c */ /* 0x000fc80003f2f008 */
[----:B------:R-:W-:Y:S01]  /*65e0*/  @UP0 ULDC.64 UR10, c[0x0][0x9c8] ;  /* 0x00027200000a0ab9 */ /* 0x000fe20000000a00 */
[----:B------:R-:W-:Y:S02]  /*65f0*/  @UP0 USHF.R.S32.HI UR18, URZ, 0x1f, UR40 ;  /* 0x0000001f3f120899 */ /* 0x000fe40008011428 */
[----:B------:R-:W-:Y:S02]  /*6600*/  @UP0 UIMAD UR6, UR43, UR10, URZ ;  /* 0x0000000a2b0602a4 */ /* 0x000fe4000f8e023f */
[----:B------:R-:W-:Y:S02]  /*6610*/  @UP0 UIMAD.WIDE.U32 UR8, UR42, UR10, URZ ;  /* 0x0000000a2a0802a5 */ /* 0x000fe4000f8e003f */
[----:B------:R-:W-:Y:S02]  /*6620*/  @UP0 UIMAD UR7, UR42, UR11, UR6 ;  /* 0x0000000b2a0702a4 */ /* 0x000fe4000f8e0206 */
[----:B------:R-:W-:Y:S02]  /*6630*/  UIMAD UR6, UR38, 0x300, UR16 ;  /* 0x00000300260678a4 */ /* 0x000fe4000f8e0210 */
[----:B------:R-:W-:Y:S01]  /*6640*/  @UP0 UIADD3 UR9, UR9, UR7, URZ ;  /* 0x0000000709090290 */ /* 0x000fe2000fffe03f */
[----:B------:R-:W-:-:S02]  /*6650*/  @UP0 ULDC.64 UR12, c[0x0][0x9d0] ;  /* 0x00027400000c0ab9 */ /* 0x000fc40000000a00 */
[----:B------:R-:W-:Y:S01]  /*6660*/  UMOV UR7, 0x40000040 ;  /* 0x4000004000077882 */ /* 0x000fe20000000000 */
[----:B------:R-:W-:Y:S02]  /*6670*/  @UP0 UIMAD UR10, UR18, UR12, URZ ;  /* 0x0000000c120a02a4 */ /* 0x000fe4000f8e023f */
[----:B------:R-:W-:Y:S01]  /*6680*/  @UP0 UIMAD.WIDE.U32 UR8, UR40, UR12, UR8 ;  /* 0x0000000c280802a5 */ /* 0x000fe2000f8e0008 */
[----:B------:R-:W-:Y:S01]  /*6690*/  QGMMA.64x96x32.F32.E4M3.E4M3 R88, R148, gdesc[UR4], R88, gsb0 ;  /* 0x0160000494587df3 */ /* 0x000fe20008000858 */
        /* <DEDUP_REMOVED lines=8> */
[----:B------:R-:W-:-:S06]  /*6720*/  UMOV UR11, 0x40000040 ;  /* 0x40000040000b7882 */ /* 0x000fcc0000000000 */
[----:B------:R-:W-:Y:S01]  /*6730*/  UMOV UR10, UR4 ;  /* 0x00000004000a7c82 */ /* 0x000fe20008000000 */
[----:B------:R-:W-:Y:S02]  /*6740*/  WARPGROUP.DEPBAR.LE gsb0, 0x0 ;  /* 0x00008000000079c5 */ /* 0x000fe40000010000 */
[----:B------:R-:W-:-:S06]  /*6750*/  WARPGROUP.ARRIVE ;  /* 0x00000000000079c5 */ /* 0x000fcc0000000000 */
[----:B------:R-:W-:Y:S01]  /*6760*/  QGMMA.64x96x32.F32.E4M3.E4M3 R88, R136, gdesc[UR8], R88, gsb0 ;  /* 0x0160000888587df3 */ /* 0x000fe20008000858 */
[----:B------:R-:W-:Y:S01]  /*6770*/  UIADD3 UR4, UR6, 0x4, URZ ;  /* 0x0000000406047890 */ /* 0x000fe2000fffe03f */
[----:B------:R-:W-:-:S06]  /*6780*/  UMOV UR11, 0x40000040 ;  /* 0x40000040000b7882 */ /* 0x000fcc0000000000 */
[----:B------:R-:W-:Y:S01]  /*6790*/  UMOV UR10, UR4 ;  /* 0x00000004000a7c82 */ /* 0x000fe20008000000 */
[----:B-1----:R-:W1:Y:S01]  /*67a0*/  SHFL.BFLY PT, R3, R4, 0x2, 0x1f ;  /* 0x0c401f0004037f89 */ /* 0x002e6200000e0000 */
[----:B------:R-:W-:-:S03]  /*67b0*/  UIADD3 UR6, UR6, 0x6, URZ ;  /* 0x0000000606067890 */ /* 0x000fc6000fffe03f */
[----:B------:R-:W4:Y:S01]  /*67c0*/  SHFL.BFLY PT, R7, R6, 0x2, 0x1f ;  /* 0x0c401f0006077f89 */ /* 0x000f2200000e0000 */
[----:B------:R-:W-:Y:S01]  /*67d0*/  UMOV UR7, 0x40000040 ;  /* 0x4000004000077882 */ /* 0x000fe20000000000 */
[----:B------:R-:W-:Y:S02]  /*67e0*/  WARPGROUP.DEPBAR.LE gsb0, 0x0 ;  /* 0x00008000000079c5 */ /* 0x000fe40000010000 */
[----:B------:R-:W-:-:S06]  /*67f0*/  WARPGROUP.ARRIVE ;  /* 0x00000000000079c5 */ /* 0x000fcc0000000000 */
[----:B------:R-:W-:Y:S01]  /*6800*/  QGMMA.64x96x32.F32.E4M3.E4M3 R88, R140, gdesc[UR8], R88, gsb0 ;  /* 0x016000088c587df3 */ /* 0x000fe20008000858 */
        /* <DEDUP_REMOVED lines=13> */
[----:B------:R-:W-:Y:S02]  /*68e0*/  WARPGROUP.DEPBAR.LE gsb0, 0x0 ;  /* 0x00008000000079c5 */ /* 0x000fe40000010000 */
[----:B------:R-:W-:-:S06]  /*68f0*/  WARPGROUP.ARRIVE ;  /* 0x00000000000079c5 */ /* 0x000fcc0000000000 */
[----:B------:R-:W-:Y:S01]  /*6900*/  QGMMA.64x96x32.F32.E4M3.E4M3 R88, R144, gdesc[UR4], R88, gsb0 ;  /* 0x0160000490587df3 */ /* 0x000fe20008000858 */
[----:B------:R-:W-:Y:S01]  /*6910*/  FSETP.NE.FTZ.AND P1, PT, R11, RZ, PT ;  /* 0x000000ff0b00720b */ /* 0x000fe20003f35000 */
[----:B------:R-:W-:Y:S01]  /*6920*/  IMAD.MOV.U32 R8, RZ, RZ, RZ ;  /* 0x000000ffff087224 */ /* 0x000fe200078e00ff */
        /* <DEDUP_REMOVED lines=18> */
.L_x_10683:
        /* <DEDUP_REMOVED lines=58> */
.L_x_10659:
        /* <DEDUP_REMOVED lines=14> */
[----:B------:R-:W-:-:S04]  /*6ed0*/  IADD3 R4, P0, R4, UR6, RZ ;  /* 0x0000000604047c10 */ /* 0x000fc8000ff1e0ff */
[----:B------:R-:W-:Y:S01]  /*6ee0*/  IADD3.X R5, RZ, UR7, RZ, P0, !PT ;  /* 0x00000007ff057c10 */ /* 0x000fe200087fe4ff */
[----:B------:R-:W-:-:S04]  /*6ef0*/  ULDC.64 UR6, c[0x0][0xc00] ;  /* 0x0003000000067ab9 */ /* 0x000fc80000000a00 */
        /* <DEDUP_REMOVED lines=26> */
[----:B------:R-:W-:Y:S02]  /*70a0*/  F2FP.BF16.F32.PACK_AB R38, R37, R38 ;  /* 0x000000262526723e */ /* 0x000fe400000010ff */
[----:B------:R-:W-:Y:S01]  /*70b0*/  SEL R55, R52, R55, P0 ;  /* 0x0000003734377207 */ /* 0x000fe20000000000 */
[----:B------:R-:W-:Y:S01]  /*70c0*/  IMAD.WIDE R12, R155, 0x2, R4 ;  /* 0x000000029b0c7825 */ /* 0x000fe200078e0204 */
[----:B------:R-:W-:Y:S02]  /*70d0*/  SEL R52, R11, R6, P0 ;  /* 0x000000060b347207 */ /* 0x000fe40000000000 */
[----:B------:R-:W-:Y:S02]  /*70e0*/  SEL R37, R6, R11, P0 ;  /* 0x0000000b06257207 */ /* 0x000fe40000000000 */
[----:B------:R-:W-:-:S02]  /*70f0*/  IADD3 R39, P5, R12, 0x20, RZ ;  /* 0x000000200c277810 */ /* 0x000fc40007fbe0ff */
[----:B------:R-:W-:Y:S02]  /*7100*/  F2FP.BF16.F32.PACK_AB R35, R35, R36 ;  /* 0x000000242323723e */ /* 0x000fe400000010ff */
[----:B------:R-:W-:Y:S02]  /*7110*/  F2FP.BF16.F32.PACK_AB R32, R31, R32 ;  /* 0x000000201f20723e */ /* 0x000fe400000010ff */
[----:B------:R-:W-:Y:S02]  /*7120*/  LOP3.LUT R6, R39, 0x180, RZ, 0xc0, !PT ;  /* 0x0000018027067812 */ /* 0x000fe400078ec0ff */
[----:B------:R-:W-:Y:S02]  /*7130*/  F2FP.BF16.F32.PACK_AB R24, R21, R24 ;  /* 0x000000181518723e */ /* 0x000fe400000010ff */
[----:B------:R-:W-:Y:S02]  /*7140*/  SEL R36, R35, R32, P0 ;  /* 0x0000002023247207 */ /* 0x000fe40000000000 */
[----:B------:R-:W-:-:S02]  /*7150*/  SHF.R.U64 R6, R6, 0x3, RZ ;  /* 0x0000000306067819 */ /* 0x000fc400000012ff */
[----:B------:R-:W-:Y:S02]  /*7160*/  SEL R35, R32, R35, P0 ;  /* 0x0000002320237207 */ /* 0x000fe40000000000 */
[----:B------:R-:W-:Y:S02]  /*7170*/  IADD3 R45, P4, R12, 0x3000, RZ ;  /* 0x000030000c2d7810 */ /* 0x000fe40007f9e0ff */
[----:B------:R-:W-:Y:S02]  /*7180*/  SEL R32, R27, R24, P0 ;  /* 0x000000181b207207 */ /* 0x000fe40000000000 */
[----:B------:R-:W-:Y:S01]  /*7190*/  SEL R27, R24, R27, P0 ;  /* 0x0000001b181b7207 */ /* 0x000fe20000000000 */
[----:B------:R-:W-:Y:S01]  /*71a0*/  IMAD.X R21, RZ, RZ, R13, P4 ;  /* 0x000000ffff157224 */ /* 0x000fe200020e060d */
[----:B------:R-:W-:Y:S02]  /*71b0*/  F2FP.BF16.F32.PACK_AB R53, R53, R54 ;  /* 0x000000363535723e */ /* 0x000fe400000010ff */
[----:B------:R-:W-:-:S02]  /*71c0*/  F2FP.BF16.F32.PACK_AB R50, R49, R50 ;  /* 0x000000323132723e */ /* 0x000fc400000010ff */
[----:B------:R-:W-:Y:S02]  /*71d0*/  LOP3.LUT R24, R6, R39, RZ, 0x3c, !PT ;  /* 0x0000002706187212 */ /* 0x000fe400078e3cff */
[----:B------:R-:W-:Y:S02]  /*71e0*/  LOP3.LUT R6, R45, 0x180, RZ, 0xc0, !PT ;  /* 0x000001802d067812 */ /* 0x000fe400078ec0ff */
[----:B------:R-:W-:Y:S02]  /*71f0*/  F2FP.BF16.F32.PACK_AB R41, R41, R42 ;  /* 0x0000002a2929723e */ /* 0x000fe400000010ff */
[----:B------:R-:W-:Y:S02]  /*7200*/  F2FP.BF16.F32.PACK_AB R25, R25, R26 ;  /* 0x0000001a1919723e */ /* 0x000fe400000010ff */
[----:B------:R-:W-:Y:S02]  /*7210*/  F2FP.BF16.F32.PACK_AB R20, R15, R20 ;  /* 0x000000140f14723e */ /* 0x000fe400000010ff */
[----:B------:R-:W-:-:S02]  /*7220*/  SEL R46, R53, R50, P0 ;  /* 0x00000032352e7207 */ /* 0x000fc40000000000 */
[----:B------:R-:W-:Y:S02]  /*7230*/  IADD3 R49, P3, R12, 0x3020, RZ ;  /* 0x000030200c317810 */ /* 0x000fe40007f7e0ff */
[----:B------:R-:W-:Y:S02]  /*7240*/  SEL R53, R50, R53, P0 ;  /* 0x0000003532357207 */ /* 0x000fe40000000000 */
[----:B------:R-:W-:Y:S01]  /*7250*/  IADD3 R51, P2, R12, 0x6000, RZ ;  /* 0x000060000c337810 */ /* 0x000fe20007f5e0ff */
[--C-:B------:R-:W-:Y:S01]  /*7260*/  IMAD.X R15, RZ, RZ, R13.reuse, P3 ;  /* 0x000000ffff0f7224 */ /* 0x100fe200018e060d */
[----:B------:R-:W-:Y:S02]  /*7270*/  SHF.R.U64 R6, R6, 0x3, RZ ;  /* 0x0000000306067819 */ /* 0x000fe400000012ff */
[----:B------:R-:W-:Y:S01]  /*7280*/  SEL R50, R33, R30, P0 ;  /* 0x0000001e21327207 */ /* 0x000fe20000000000 */
[----:B------:R-:W-:Y:S01]  /*7290*/  IMAD.X R11, RZ, RZ, R13, P2 ;  /* 0x000000ffff0b7224 */ /* 0x000fe200010e060d */
[----:B------:R-:W-:-:S02]  /*72a0*/  SEL R48, R41, R38, P0 ;  /* 0x0000002629307207 */ /* 0x000fc40000000000 */
[----:B------:R-:W-:Y:S02]  /*72b0*/  SEL R33, R30, R33, P0 ;  /* 0x000000211e217207 */ /* 0x000fe40000000000 */
[----:B------:R-:W-:Y:S02]  /*72c0*/  IADD3 R42, P1, R12, 0x6020, RZ ;  /* 0x000060200c2a7810 */ /* 0x000fe40007f3e0ff */
[----:B------:R-:W-:Y:S02]  /*72d0*/  F2FP.BF16.F32.PACK_AB R63, R63, R64 ;  /* 0x000000403f3f723e */ /* 0x000fe400000010ff */
[----:B------:R-:W-:Y:S02]  /*72e0*/  F2FP.BF16.F32.PACK_AB R60, R59, R60 ;  /* 0x0000003c3b3c723e */ /* 0x000fe400000010ff */
[----:B------:R-:W-:Y:S02]  /*72f0*/  SEL R41, R38, R41, P0 ;  /* 0x0000002926297207 */ /* 0x000fe40000000000 */
[----:B------:R-:W-:-:S02]  /*7300*/  SEL R30, R25, R20, P0 ;  /* 0x00000014191e7207 */ /* 0x000fc40000000000 */
[----:B------:R-:W-:Y:S01]  /*7310*/  SEL R31, R20, R25, P0 ;  /* 0x00000019141f7207 */ /* 0x000fe20000000000 */
[----:B------:R-:W-:Y:S01]  /*7320*/  IMAD.X R25, RZ, RZ, R13, P5 ;  /* 0x000000ffff197224 */ /* 0x000fe200028e060d */
[----:B------:R-:W-:Y:S02]  /*7330*/  LOP3.LUT R10, R49, 0x180, RZ, 0xc0, !PT ;  /* 0x00000180310a7812 */ /* 0x000fe400078ec0ff */
[----:B------:R-:W-:Y:S02]  /*7340*/  F2FP.BF16.F32.PACK_AB R61, R61, R62 ;  /* 0x0000003e3d3d723e */ /* 0x000fe400000010ff */
[----:B------:R-:W-:Y:S02]  /*7350*/  F2FP.BF16.F32.PACK_AB R58, R57, R58 ;  /* 0x0000003a393a723e */ /* 0x000fe400000010ff */
[----:B------:R-:W-:Y:S02]  /*7360*/  LOP3.LUT R38, R51, 0x180, RZ, 0xc0, !PT ;  /* 0x0000018033267812 */ /* 0x000fe400078ec0ff */
[----:B------:R-:W-:-:S02]  /*7370*/  LOP3.LUT R20, R6, R45, RZ, 0x3c, !PT ;  /* 0x0000002d06147212 */ /* 0x000fc400078e3cff */
[----:B------:R-:W-:Y:S02]  /*7380*/  LOP3.LUT R39, R42, 0x180, RZ, 0xc0, !PT ;  /* 0x000001802a277812 */ /* 0x000fe400078ec0ff */
[----:B------:R-:W-:Y:S02]  /*7390*/  SEL R26, R63, R60, P0 ;  /* 0x0000003c3f1a7207 */ /* 0x000fe40000000000 */
[----:B------:R-:W-:Y:S02]  /*73a0*/  SHF.R.U64 R10, R10, 0x3, RZ ;  /* 0x000000030a0a7819 */ /* 0x000fe400000012ff */
[----:B------:R-:W-:Y:S02]  /*73b0*/  SEL R63, R60, R63, P0 ;  /* 0x0000003f3c3f7207 */ /* 0x000fe40000000000 */
[----:B------:R-:W-:Y:S02]  /*73c0*/  SEL R44, R61, R58, P0 ;  /* 0x0000003a3d2c7207 */ /* 0x000fe40000000000 */
[----:B------:R-:W-:-:S02]  /*73d0*/  SHF.R.U64 R38, R38, 0x3, RZ ;  /* 0x0000000326267819 */ /* 0x000fc400000012ff */
[----:B------:R-:W-:Y:S02]  /*73e0*/  MOV R54, R20 ;  /* 0x0000001400367202 */ /* 0x000fe40000000f00 */
[----:B------:R-:W-:Y:S02]  /*73f0*/  SEL R61, R58, R61, P0 ;  /* 0x0000003d3a3d7207 */ /* 0x000fe40000000000 */
[----:B------:R-:W-:Y:S02]  /*7400*/  SHF.R.U64 R39, R39, 0x3, RZ ;  /* 0x0000000327277819 */ /* 0x000fe400000012ff */
[----:B------:R-:W-:Y:S02]  /*7410*/  LOP3.LUT R14, R10, R49, RZ, 0x3c, !PT ;  /* 0x000000310a0e7212 */ /* 0x000fe400078e3cff */
[----:B------:R-:W-:Y:S02]  /*7420*/  LOP3.LUT R10, R38, R51, RZ, 0x3c, !PT ;  /* 0x00000033260a7212 */ /* 0x000fe400078e3cff */
[----:B------:R-:W-:-:S02]  /*7430*/  LOP3.LUT R6, R39, R42, RZ, 0x3c, !PT ;  /* 0x0000002a27067212 */ /* 0x000fc400078e3cff */
[----:B------:R-:W-:Y:S02]  /*7440*/  MOV R49, R10 ;  /* 0x0000000a00317202 */ /* 0x000fe40000000f00 */
[----:B------:R-:W-:Y:S02]  /*7450*/  LOP3.LUT R7, R12, 0x180, RZ, 0xc0, !PT ;  /* 0x000001800c077812 */ /* 0x000fe400078ec0ff */
[----:B------:R-:W-:Y:S02]  /*7460*/  MOV R51, R14 ;  /* 0x0000000e00337202 */ /* 0x000fe40000000f00 */
[----:B------:R-:W-:Y:S02]  /*7470*/  SHF.R.U64 R7, R7, 0x3, RZ ;  /* 0x0000000307077819 */ /* 0x000fe400000012ff */
[----:B------:R-:W-:Y:S02]  /*7480*/  MOV R56, R24 ;  /* 0x0000001800387202 */ /* 0x000fe40000000f00 */
[----:B------:R-:W-:Y:S01]  /*7490*/  LOP3.LUT R12, R7, R12, RZ, 0x3c, !PT ;  /* 0x0000000c070c7212 */ /* 0x000fe200078e3cff */
[----:B------:R-:W-:Y:S01]  /*74a0*/  IMAD.X R7, RZ, RZ, R13, P1 ;  /* 0x000000ffff077224 */ /* 0x000fe200008e060d */
[----:B------:R-:W-:-:S02]  /*74b0*/  PLOP3.LUT P2, PT, PT, PT, UP0, 0x80, 0x0 ;  /* 0x000000000000781c */ /* 0x000fc40003f4f008 */
[----:B------:R-:W-:Y:S02]  /*74c0*/  MOV R57, R12 ;  /* 0x0000000c00397202 */ /* 0x000fe40000000f00 */
[----:B--2---:R-:W-:Y:S01]  /*74d0*/  LOP3.LUT R20, R9, 0x2, RZ, 0x3c, !PT ;  /* 0x0000000209147812 */ /* 0x004fe200078e3cff */
[----:B------:R-:W-:Y:S04]  /*74e0*/  SHFL.IDX PT, R26, R26, R9, 0x1c1f ;  /* 0x001c1f091a1a7589 */ /* 0x000fe800000e0000 */
[----:B------:R-:W0:Y:S04]  /*74f0*/  SHFL.IDX PT, R63, R63, R20, 0x1c1f ;  /* 0x001c1f143f3f7589 */ /* 0x000e2800000e0000 */
[----:B------:R-:W-:Y:S04]  /*7500*/  SHFL.IDX PT, R28, R28, R9, 0x1c1f ;  /* 0x001c1f091c1c7589 */ /* 0x000fe800000e0000 */
[----:B------:R-:W-:Y:S04]  /*7510*/  SHFL.IDX PT, R44, R44, R9, 0x1c1f ;  /* 0x001c1f092c2c7589 */ /* 0x000fe800000e0000 */
[----:B------:R-:W1:Y:S04]  /*7520*/  SHFL.IDX PT, R55, R55, R20, 0x1c1f ;  /* 0x001c1f1437377589 */ /* 0x000e6800000e0000 */
[----:B------:R-:W2:Y:S04]  /*7530*/  SHFL.IDX PT, R61, R61, R20, 0x1c1f ;  /* 0x001c1f143d3d7589 */ /* 0x000ea800000e0000 */
[----:B------:R-:W-:Y:S04]  /*7540*/  SHFL.IDX PT, R42, R40, R9, 0x1c1f ;  /* 0x001c1f09282a7589 */ /* 0x000fe800000e0000 */
[----:B------:R-:W3:Y:S01]  /*7550*/  SHFL.IDX PT, R29, R29, R20, 0x1c1f ;  /* 0x001c1f141d1d7589 */ /* 0x000ee200000e0000 */
[----:B0-----:R-:W-:-:S02]  /*7560*/  SEL R12, R26, R63, P0 ;  /* 0x0000003f1a0c7207 */ /* 0x001fc40000000000 */
[----:B------:R-:W-:Y:S01]  /*7570*/  SEL R14, R63, R26, P0 ;  /* 0x0000001a3f0e7207 */ /* 0x000fe20000000000 */
[----:B------:R-:W-:Y:S04]  /*7580*/  SHFL.IDX PT, R46, R46, R9, 0x1c1f ;  /* 0x001c1f092e2e7589 */ /* 0x000fe800000e0000 */
[----:B------:R-:W0:Y:S04]  /*7590*/  SHFL.IDX PT, R53, R53, R20, 0x1c1f ;  /* 0x001c1f1435357589 */ /* 0x000e2800000e0000 */
[----:B------:R-:W-:Y:S01]  /*75a0*/  SHFL.IDX PT, R34, R34, R9, 0x1c1f ;  /* 0x001c1f0922227589 */ /* 0x000fe200000e0000 */
[----:B-1----:R-:W-:-:S02]  /*75b0*/  SEL R24, R28, R55, P0 ;  /* 0x000000371c187207 */ /* 0x002fc40000000000 */
[----:B------:R-:W-:Y:S01]  /*75c0*/  SEL R26, R55, R28, P0 ;  /* 0x0000001c371a7207 */ /* 0x000fe20000000000 */
[----:B------:R-:W1:Y:S01]  /*75d0*/  SHFL.IDX PT, R43, R43, R20, 0x1c1f ;  /* 0x001c1f142b2b7589 */ /* 0x000e6200000e0000 */
[----:B--2---:R-:W-:Y:S02]  /*75e0*/  SEL R13, R44, R61, P0 ;  /* 0x0000003d2c0d7207 */ /* 0x004fe40000000000 */
[----:B------:R-:W-:Y:S01]  /*75f0*/  SEL R15, R61, R44, P0 ;  /* 0x0000002c3d0f7207 */ /* 0x000fe20000000000 */
[----:B------:R-:W-:Y:S01]  /*7600*/  SHFL.IDX PT, R36, R36, R9, 0x1c1f ;  /* 0x001c1f0924247589 */ /* 0x000fe200000e0000 */
[----:B------:R-:W-:Y:S01]  /*7610*/  MOV R44, R6 ;  /* 0x00000006002c7202 */ /* 0x000fe20000000f00 */
[----:B------:R-:W-:Y:S02]  /*7620*/  IMAD.U32 R6, RZ, RZ, UR6 ;  /* 0x00000006ff067e24 */ /* 0x000fe4000f8e00ff */
[----:B------:R-:W-:Y:S01]  /*7630*/  SHFL.IDX PT, R48, R48, R9, 0x1c1f ;  /* 0x001c1f0930307589 */ /* 0x000fe200000e0000 */
[----:B---3--:R-:W-:Y:S01]  /*7640*/  SEL R40, R42, R29, P0 ;  /* 0x0000001d2a287207 */ /* 0x008fe20000000000 */
[----:B------:R-:W-:Y:S01]  /*7650*/  IMAD.U32 R7, RZ, RZ, UR7 ;  /* 0x00000007ff077e24 */ /* 0x000fe2000f8e00ff */
[----:B------:R-:W-:Y:S01]  /*7660*/  SEL R42, R29, R42, P0 ;  /* 0x0000002a1d2a7207 */ /* 0x000fe20000000000 */
[----:B------:R-:W2:Y:S01]  /*7670*/  SHFL.IDX PT, R35, R35, R20, 0x1c1f ;  /* 0x001c1f1423237589 */ /* 0x000ea200000e0000 */
[----:B------:R-:W-:-:S03]  /*7680*/  ULDC.64 UR6, c[0x0][0xc08] ;  /* 0x0003020000067ab9 */ /* 0x000fc60000000a00 */
[----:B------:R-:W3:Y:S01]  /*7690*/  SHFL.IDX PT, R41, R41, R20, 0x1c1f ;  /* 0x001c1f1429297589 */ /* 0x000ee200000e0000 */
[----:B0-----:R-:W-:-:S03]  /*76a0*/  SEL R25, R46, R53, P0 ;  /* 0x000000352e197207 */ /* 0x001fc60000000000 */
[----:B------:R2:W-:Y:S04]  /*76b0*/  SHFL.IDX PT, R38, R32, R9, 0x1c1f ;  /* 0x001c1f0920267589 */ /* 0x0005e800000e0000 */
[----:B------:R-:W-:Y:S01]  /*76c0*/  SHFL.IDX PT, R50, R50, R9, 0x1c1f ;  /* 0x001c1f0932327589 */ /* 0x000fe200000e0000 */
[----:B-1----:R-:W-:-:S03]  /*76d0*/  SEL R28, R34, R43, P0 ;  /* 0x0000002b221c7207 */ /* 0x002fc60000000000 */
[----:B------:R0:W-:Y:S04]  /*76e0*/  SHFL.IDX PT, R39, R30, R9, 0x1c1f ;  /* 0x001c1f091e277589 */ /* 0x0001e800000e0000 */
[----:B------:R1:W4:Y:S04]  /*76f0*/  SHFL.IDX PT, R11, R27, R20, 0x1c1f ;  /* 0x001c1f141b0b7589 */ /* 0x00032800000e0000 */
[----:B------:R-:W4:Y:S01]  /*7700*/  SHFL.IDX PT, R21, R33, R20, 0x1c1f ;  /* 0x001c1f1421157589 */ /* 0x000f2200000e0000 */
[----:B--2---:R-:W-:Y:S02]  /*7710*/  SEL R32, R36, R35, P0 ;  /* 0x0000002324207207 */ /* 0x004fe40000000000 */
[----:B0-----:R-:W-:Y:S01]  /*7720*/  SEL R30, R43, R34, P0 ;  /* 0x000000222b1e7207 */ /* 0x001fe20000000000 */
[----:B------:R0:W2:Y:S01]  /*7730*/  SHFL.IDX PT, R10, R31, R20, 0x1c1f ;  /* 0x001c1f141f0a7589 */ /* 0x0000a200000e0000 */
[----:B------:R-:W-:-:S02]  /*7740*/  SEL R34, R35, R36, P0 ;  /* 0x0000002423227207 */ /* 0x000fc40000000000 */
[----:B-1----:R-:W-:Y:S01]  /*7750*/  SEL R27, R53, R46, P0 ;  /* 0x0000002e351b7207 */ /* 0x002fe20000000000 */
[----:B------:R-:W-:Y:S01]  /*7760*/  SHFL.IDX PT, R52, R52, R9, 0x1c1f ;  /* 0x001c1f0934347589 */ /* 0x000fe200000e0000 */
[----:B---3--:R-:W-:-:S03]  /*7770*/  SEL R29, R48, R41, P0 ;  /* 0x00000029301d7207 */ /* 0x008fc60000000000 */
[----:B------:R2:W1:Y:S01]  /*7780*/  SHFL.IDX PT, R45, R37, R20, 0x1c1f ;  /* 0x001c1f14252d7589 */ /* 0x00046200000e0000 */
[----:B------:R-:W-:Y:S01]  /*7790*/  BAR.SYNC.DEFER_BLOCKING 0x1, 0x180 ;  /* 0x0046000000007b1d */ /* 0x000fe20000010000 */
[----:B0-----:R-:W-:Y:S02]  /*77a0*/  SEL R31, R41, R48, P0 ;  /* 0x00000030291f7207 */ /* 0x001fe40000000000 */
[----:B----4-:R-:W-:Y:S02]  /*77b0*/  SEL R36, R38, R11, P0 ;  /* 0x0000000b26247207 */ /* 0x010fe40000000000 */
[----:B------:R-:W-:Y:S01]  /*77c0*/  SEL R38, R11, R38, P0 ;  /* 0x000000260b267207 */ /* 0x000fe20000000000 */
[----:B------:R-:W-:Y:S01]  /*77d0*/  UISETP.NE.U32.AND UP1, UPT, UR6, URZ, UPT ;  /* 0x0000003f0600728c */ /* 0x000fe2000bf25070 */
[----:B------:R-:W-:Y:S01]  /*77e0*/  SEL R33, R50, R21, P0 ;  /* 0x0000001532217207 */ /* 0x000fe20000000000 */
[----:B------:R-:W-:Y:S01]  /*77f0*/  UMOV UR4, URZ ;  /* 0x0000003f00047c82 */ /* 0x000fe20008000000 */
[----:B------:R-:W-:Y:S01]  /*7800*/  SEL R35, R21, R50, P0 ;  /* 0x0000003215237207 */ /* 0x000fe20000000000 */
[----:B------:R-:W-:Y:S01]  /*7810*/  ULDC UR8, c[0x0][0xa88] ;  /* 0x0002a20000087ab9 */ /* 0x000fe20000000800 */
[----:B--2---:R-:W-:Y:S01]  /*7820*/  SEL R37, R39, R10, P0 ;  /* 0x0000000a27257207 */ /* 0x004fe20000000000 */
[----:B------:R-:W0:Y:S01]  /*7830*/  LDC R46, c[0x0][0xbe8] ;  /* 0x0002fa00ff2e7b82 */ /* 0x000e220000000800 */
[----:B------:R-:W-:-:S02]  /*7840*/  SEL R39, R10, R39, P0 ;  /* 0x000000270a277207 */ /* 0x000fc40000000000 */
[----:B-1----:R-:W-:Y:S02]  /*7850*/  SEL R41, R52, R45, P0 ;  /* 0x0000002d34297207 */ /* 0x002fe40000000000 */
[----:B------:R-:W-:Y:S01]  /*7860*/  SEL R43, R45, R52, P0 ;  /* 0x000000342d2b7207 */ /* 0x000fe20000000000 */
[----:B------:R1:W-:Y:S04]  /*7870*/  STSM.16.M88.4 [R57], R12 ;  /* 0x0000000c39007844 */ /* 0x0003e80000000200 */
[----:B------:R2:W-:Y:S04]  /*7880*/  STSM.16.M88.4 [R56], R24 ;  /* 0x0000001838007844 */ /* 0x0005e80000000200 */
[----:B------:R2:W-:Y:S04]  /*7890*/  STSM.16.M88.4 [R54], R28 ;  /* 0x0000001c36007844 */ /* 0x0005e80000000200 */
[----:B------:R2:W-:Y:S04]  /*78a0*/  STSM.16.M88.4 [R51], R32 ;  /* 0x0000002033007844 */ /* 0x0005e80000000200 */
[----:B------:R2:W-:Y:S04]  /*78b0*/  STSM.16.M88.4 [R49], R36 ;  /* 0x0000002431007844 */ /* 0x0005e80000000200 */
[----:B------:R2:W-:Y:S01]  /*78c0*/  STSM.16.M88.4 [R44], R40 ;  /* 0x000000282c007844 */ /* 0x0005e20000000200 */
[----:B------:R-:W-:Y:S06]  /*78d0*/  BAR.SYNC.DEFER_BLOCKING 0x1, 0x180 ;  /* 0x0046000000007b1d */ /* 0x000fec0000010000 */
[----:B------:R-:W3:Y:S01]  /*78e0*/  @P2 LDG.E R9, desc[UR50][R6.64] ;  /* 0x0000003206092981 */ /* 0x000ee2000c1e1900 */
[----:B------:R-:W-:Y:S01]  /*78f0*/  UISETP.NE.AND.EX UP1, UPT, UR7, URZ, UPT, UP1 ;  /* 0x0000003f0700728c */ /* 0x000fe2000bf25310 */
[----:B0-----:R-:W-:-:S05]  /*7900*/  ISETP.NE.AND P1, PT, R46, 0x1, PT ;  /* 0x000000012e00780c */ /* 0x001fca0003f25270 */
[----:B------:R-:W-:-:S05]  /*7910*/  PLOP3.LUT P0, PT, PT, PT, UP1, 0x80, 0x0 ;  /* 0x000000000000781c */ /* 0x000fca0003f0f018 */
[----:B------:R-:W-:-:S03]  /*7920*/  @UP1 ULEA UR6, UP2, UR42, UR6, 0x2 ;  /* 0x000000062a061291 */ /* 0x000fc6000f84103f */
[----:B------:R-:W0:Y:S01]  /*7930*/  @P1 LDC R10, c[0x0][0xbec] ;  /* 0x0002fb00ff0a1b82 */ /* 0x000e220000000800 */
[----:B------:R-:W-:Y:S02]  /*7940*/  @UP1 ULEA.HI.X UR7, UR42, UR7, UR43, 0x2, UP2 ;  /* 0x000000072a071291 */ /* 0x000fe400090f142b */
[----:B-1----:R-:W-:-:S04]  /*7950*/  IMAD.U32 R14, RZ, RZ, UR6 ;  /* 0x00000006ff0e7e24 */ /* 0x002fc8000f8e00ff */
[----:B------:R-:W-:Y:S01]  /*7960*/  IMAD.U32 R15, RZ, RZ, UR7 ;  /* 0x00000007ff0f7e24 */ /* 0x000fe2000f8e00ff */
[----:B------:R-:W1:Y:S01]  /*7970*/  @P1 LDC R12, c[0x0][0xbf0] ;  /* 0x0002fc00ff0c1b82 */ /* 0x000e620000000800 */
        /* <DEDUP_REMOVED lines=8> */
.L_x_10686:
[----:B--2---:R-:W-:Y:S01]  /*7a00*/  MOV R15, UR44 ;  /* 0x0000002c000f7c02 */ /* 0x004fe20008000f00 */
[----:B------:R-:W-:Y:S01]  /*7a10*/  USHF.R.S32.HI UR14, URZ, 0x1f, UR46 ;  /* 0x0000001f3f0e7899 */ /* 0x000fe2000801142e */
[----:B------:R-:W-:Y:S01]  /*7a20*/  IMAD R11, R19, 0x20, R2 ;  /* 0x00000020130b7824 */ /* 0x000fe200078e0202 */
[----:B------:R-:W-:Y:S01]  /*7a30*/  ULDC.64 UR12, c[0x0][0xb90] ;  /* 0x0002e400000c7ab9 */ /* 0x000fe20000000a00 */
[----:B------:R-:W-:Y:S01]  /*7a40*/  USHF.R.S32.HI UR9, URZ, 0x1f, UR4 ;  /* 0x0000001f3f097899 */ /* 0x000fe20008011404 */
[----:B------:R-:W-:Y:S01]  /*7a50*/  IMAD R15, R15, 0xc0, R154 ;  /* 0x000000c00f0f7824 */ /* 0x000fe200078e029a */
[----:B------:R-:W-:Y:S01]  /*7a60*/  UIMAD UR10, UR14, UR12, URZ ;  /* 0x0000000c0e0a72a4 */ /* 0x000fe2000f8e023f */
[----:B------:R-:W-:Y:S01]  /*7a70*/  IMAD.WIDE R4, R11, 0x2, R4 ;  /* 0x000000020b047825 */ /* 0x000fe200078e0204 */
[----:B------:R-:W-:Y:S01]  /*7a80*/  UMOV UR8, UR4 ;  /* 0x0000000400087c82 */ /* 0x000fe20008000000 */
[----:B------:R-:W-:Y:S02]  /*7a90*/  USEL UR43, UR43, URZ, !UP0 ;  /* 0x0000003f2b2b7287 */ /* 0x000fe4000c000000 */
[----:B------:R-:W-:Y:S01]  /*7aa0*/  @P1 IMAD.HI.U32 R7, R15, R10, RZ ;  /* 0x0000000a0f071227 */ /* 0x000fe200078e00ff */
[----:B------:R-:W-:Y:S01]  /*7ab0*/  UIMAD.WIDE.U32 UR6, UR46, UR12, UR8 ;  /* 0x0000000c2e0672a5 */ /* 0x000fe2000f8e0008 */
[----:B------:R-:W-:Y:S01]  /*7ac0*/  IADD3 R13, P2, R4, 0x1800, RZ ;  /* 0x00001800040d7810 */ /* 0x000fe20007f5e0ff */
[----:B------:R-:W-:Y:S01]  /*7ad0*/  UIMAD UR10, UR46, UR13, UR10 ;  /* 0x0000000d2e0a72a4 */ /* 0x000fe2000f8e020a */
[----:B------:R-:W-:Y:S01]  /*7ae0*/  IMAD.MOV.U32 R6, RZ, RZ, R15 ;  /* 0x000000ffff067224 */ /* 0x000fe200078e000f */
[----:B------:R-:W-:Y:S01]  /*7af0*/  @P1 SHF.R.U32.HI R6, RZ, R12, R7 ;  /* 0x0000000cff061219 */ /* 0x000fe20000011607 */
[----:B------:R-:W-:Y:S01]  /*7b00*/  ULDC.64 UR12, c[0x0][0xb98] ;  /* 0x0002e600000c7ab9 */ /* 0x000fe20000000a00 */
[----:B------:R-:W-:Y:S01]  /*7b10*/  USEL UR42, UR42, URZ, !UP0 ;  /* 0x0000003f2a2a7287 */ /* 0x000fe2000c000000 */
[----:B------:R-:W-:Y:S01]  /*7b20*/  LOP3.LUT R12, R13, 0x180, RZ, 0xc0, !PT ;  /* 0x000001800d0c7812 */ /* 0x000fe200078ec0ff */
[----:B------:R-:W-:Y:S01]  /*7b30*/  UIMAD UR8, UR43, UR12, URZ ;  /* 0x0000000c2b0872a4 */ /* 0x000fe2000f8e023f */
[--C-:B------:R-:W-:Y:S01]  /*7b40*/  IMAD.MOV R11, RZ, RZ, -R6.reuse ;  /* 0x000000ffff0b7224 */ /* 0x100fe200078e0a06 */
[----:B------:R-:W-:Y:S01]  /*7b50*/  UIADD3 UR7, UR7, UR10, URZ ;  /* 0x0000000a07077290 */ /* 0x000fe2000fffe03f */
[----:B------:R-:W-:Y:S01]  /*7b60*/  SHF.R.S32.HI R7, RZ, 0x1f, R6 ;  /* 0x0000001fff077819 */ /* 0x000fe20000011406 */
[----:B------:R-:W-:Y:S01]  /*7b70*/  UIMAD UR8, UR42, UR13, UR8 ;  /* 0x0000000d2a0872a4 */ /* 0x000fe2000f8e0208 */
[----:B------:R-:W-:Y:S01]  /*7b80*/  IMAD R11, R46, R11, R15 ;  /* 0x0000000b2e0b7224 */ /* 0x000fe200078e020f */
[----:B------:R-:W-:Y:S01]  /*7b90*/  UIMAD.WIDE.U32 UR6, UR42, UR12, UR6 ;  /* 0x0000000c2a0672a5 */ /* 0x000fe2000f8e0006 */
[----:B------:R-:W-:Y:S01]  /*7ba0*/  SHF.R.U64 R12, R12, 0x3, RZ ;  /* 0x000000030c0c7819 */ /* 0x000fe200000012ff */
[----:B-----5:R-:W-:Y:S01]  /*7bb0*/  IMAD R43, R9, R46, RZ ;  /* 0x0000002e092b7224 */ /* 0x020fe200078e02ff */
[----:B------:R-:W-:Y:S01]  /*7bc0*/  ULDC.64 UR10, c[0x0][0xaa0] ;  /* 0x0002a800000a7ab9 */ /* 0x000fe20000000a00 */
[----:B------:R-:W-:Y:S01]  /*7bd0*/  IMAD.U32 R14, RZ, RZ, UR8 ;  /* 0x00000008ff0e7e24 */ /* 0x000fe2000f8e00ff */
[----:B------:R-:W-:Y:S01]  /*7be0*/  SHF.R.S32.HI R10, RZ, 0x1f, R11 ;  /* 0x0000001fff0a7819 */ /* 0x000fe2000001140b */
[----:B------:R-:W0:Y:S01]  /*7bf0*/  @P1 LDC R9, c[0x0][0xbec] ;  /* 0x0002fb00ff091b82 */ /* 0x000e220000000800 */
[----:B------:R-:W-:-:S02]  /*7c00*/  IADD3 R6, P0, R6, UR6, RZ ;  /* 0x0000000606067c10 */ /* 0x000fc4000ff1e0ff */
[----:B------:R-:W-:Y:S02]  /*7c10*/  IADD3 R33, P6, R4, 0x3000, RZ ;  /* 0x0000300004217810 */ /* 0x000fe40007fde0ff */
[----:B------:R-:W-:Y:S01]  /*7c20*/  IADD3.X R7, R7, UR7, R14, P0, !PT ;  /* 0x0000000707077c10 */ /* 0x000fe200087fe40e */
[----:B------:R-:W-:Y:S01]  /*7c30*/  ULDC.64 UR6, c[0x0][0xb88] ;  /* 0x0002e20000067ab9 */ /* 0x000fe20000000a00 */
[----:B------:R-:W-:Y:S01]  /*7c40*/  UIMAD UR8, UR9, UR10, URZ ;  /* 0x0000000a090872a4 */ /* 0x000fe2000f8e023f */
[----:B------:R-:W-:Y:S01]  /*7c50*/  IMAD R14, R10, UR6, RZ ;  /* 0x000000060a0e7c24 */ /* 0x000fe2000f8e02ff */
[----:B------:R-:W-:Y:S01]  /*7c60*/  LOP3.LUT R10, R12, R13, RZ, 0x3c, !PT ;  /* 0x0000000d0c0a7212 */ /* 0x000fe200078e3cff */
[C---:B------:R-:W-:Y:S01]  /*7c70*/  IMAD.WIDE.U32 R6, R11.reuse, UR6, R6 ;  /* 0x000000060b067c25 */ /* 0x040fe2000f8e0006 */
[C---:B------:R-:W-:Y:S02]  /*7c80*/  IADD3 R25, P5, R4.reuse, 0x4800, RZ ;  /* 0x0000480004197810 */ /* 0x040fe40007fbe0ff */
[----:B------:R-:W-:Y:S01]  /*7c90*/  IADD3 R37, P4, R4, 0x6000, RZ ;  /* 0x0000600004257810 */ /* 0x000fe20007f9e0ff */
[----:B------:R-:W-:Y:S01]  /*7ca0*/  IMAD R13, R11, UR7, R14 ;  /* 0x000000070b0d7c24 */ /* 0x000fe2000f8e020e */
[----:B------:R-:W-:Y:S01]  /*7cb0*/  ULDC.64 UR6, c[0x0][0xb50] ;  /* 0x0002d40000067ab9 */ /* 0x000fe20000000a00 */
[----:B------:R-:W-:Y:S01]  /*7cc0*/  IMAD.X R11, RZ, RZ, R5, P2 ;  /* 0x000000ffff0b7224 */ /* 0x000fe200010e0605 */
[----:B------:R-:W-:Y:S01]  /*7cd0*/  LEA R12, P0, R6, UR6, 0x2 ;  /* 0x00000006060c7c11 */ /* 0x000fe2000f8010ff */
[----:B------:R-:W-:Y:S01]  /*7ce0*/  IMAD.IADD R7, R7, 0x1, R13 ;  /* 0x0000000107077824 */ /* 0x000fe200078e020d */
[----:B------:R-:W-:Y:S01]  /*7cf0*/  UIMAD UR8, UR4, UR11, UR8 ;  /* 0x0000000b040872a4 */ /* 0x000fe2000f8e0208 */
[----:B------:R-:W-:-:S02]  /*7d00*/  LOP3.LUT R13, R4, 0x180, RZ, 0xc0, !PT ;  /* 0x00000180040d7812 */ /* 0x000fc400078ec0ff */
[----:B------:R-:W-:Y:S01]  /*7d10*/  SHFL.IDX PT, R20, R12, RZ, 0x1c1f ;  /* 0x001c1fff0c147589 */ /* 0x000fe200000e0000 */
[----:B------:R-:W-:Y:S01]  /*7d20*/  LEA.HI.X R14, R6, UR7, R7, 0x2, P0 ;  /* 0x00000007060e7c11 */ /* 0x000fe200080f1407 */
[----:B------:R-:W-:Y:S01]  /*7d30*/  IMAD.U32 R7, RZ, RZ, UR44 ;  /* 0x0000002cff077e24 */ /* 0x000fe2000f8e00ff */
[----:B------:R-:W-:Y:S01]  /*7d40*/  LOP3.LUT P0, RZ, R22, 0x3, RZ, 0xc0, !PT ;  /* 0x0000000316ff7812 */ /* 0x000fe2000780c0ff */
[----:B------:R-:W-:Y:S01]  /*7d50*/  SHFL.IDX PT, R40, R12, 0x1, 0x1c1f ;  /* 0x003c1f000c287f89 */ /* 0x000fe200000e0000 */
[----:B------:R-:W-:Y:S01]  /*7d60*/  LOP3.LUT R32, R33, 0x180, RZ, 0xc0, !PT ;  /* 0x0000018021207812 */ /* 0x000fe200078ec0ff */
[----:B------:R-:W-:Y:S01]  /*7d70*/  IMAD R26, R7, 0xc0, R152 ;  /* 0x000000c0071a7824 */ /* 0x000fe200078e0298 */
[----:B------:R-:W-:Y:S01]  /*7d80*/  UIMAD.WIDE.U32 UR6, UR4, UR10, URZ ;  /* 0x0000000a040672a5 */ /* 0x000fe2000f8e003f */
[----:B------:R-:W1:Y:S01]  /*7d90*/  SHFL.IDX PT, R21, R14, RZ, 0x1c1f ;  /* 0x001c1fff0e157589 */ /* 0x000e6200000e0000 */
[----:B------:R-:W-:Y:S01]  /*7da0*/  IADD3 R7, P3, R4, 0x7800, RZ ;  /* 0x0000780004077810 */ /* 0x000fe20007f7e0ff */
[C---:B------:R-:W-:Y:S01]  /*7db0*/  VIADD R6, R26.reuse, 0x8 ;  /* 0x000000081a067836 */ /* 0x040fe20000000000 */
[-C--:B------:R-:W-:Y:S01]  /*7dc0*/  ISETP.GE.OR P2, PT, R26, R43.reuse, P0 ;  /* 0x0000002b1a00720c */ /* 0x080fe20000746670 */
[----:B------:R-:W2:Y:S01]  /*7dd0*/  SHFL.IDX PT, R41, R14, 0x1, 0x1c1f ;  /* 0x003c1f000e297f89 */ /* 0x000ea200000e0000 */
[----:B------:R-:W-:Y:S01]  /*7de0*/  ULDC.64 UR10, c[0x0][0xae8] ;  /* 0x0002ba00000a7ab9 */ /* 0x000fe20000000a00 */
[----:B------:R-:W-:Y:S01]  /*7df0*/  UIADD3 UR7, UR7, UR8, URZ ;  /* 0x0000000807077290 */ /* 0x000fe2000fffe03f */
[----:B------:R-:W-:-:S02]  /*7e00*/  ISETP.GE.OR P0, PT, R6, R43, P0 ;  /* 0x0000002b0600720c */ /* 0x000fc40000706670 */
[----:B------:R-:W-:Y:S02]  /*7e10*/  LOP3.LUT R24, R25, 0x180, RZ, 0xc0, !PT ;  /* 0x0000018019187812 */ /* 0x000fe400078ec0ff */
[----:B------:R-:W-:Y:S02]  /*7e20*/  LOP3.LUT R36, R37, 0x180, RZ, 0xc0, !PT ;  /* 0x0000018025247812 */ /* 0x000fe400078ec0ff */
[----:B------:R-:W-:Y:S02]  /*7e30*/  SHF.R.U64 R13, R13, 0x3, RZ ;  /* 0x000000030d0d7819 */ /* 0x000fe400000012ff */
[----:B------:R-:W-:Y:S02]  /*7e40*/  SHF.R.U64 R32, R32, 0x3, RZ ;  /* 0x0000000320207819 */ /* 0x000fe400000012ff */
[----:B------:R-:W-:Y:S01]  /*7e50*/  IADD3.X R29, RZ, R5, RZ, P3, !PT ;  /* 0x00000005ff1d7210 */ /* 0x000fe20001ffe4ff */
[----:B-1----:R1:W-:Y:S01]  /*7e60*/  @!P2 ST.E desc[UR50][R20.64], R0 ;  /* 0x000000001400a985 */ /* 0x0023e2000c101932 */
[----:B------:R-:W-:Y:S01]  /*7e70*/  UIMAD UR4, UR14, UR10, URZ ;  /* 0x0000000a0e0472a4 */ /* 0x000fe2000f8e023f */
[----:B------:R-:W-:Y:S01]  /*7e80*/  LOP3.LUT R6, R7, 0x180, RZ, 0xc0, !PT ;  /* 0x0000018007067812 */ /* 0x000fe200078ec0ff */
[----:B------:R-:W-:Y:S01]  /*7e90*/  ULDC.64 UR8, c[0x0][0xaf0] ;  /* 0x0002bc0000087ab9 */ /* 0x000fe20000000a00 */
[----:B--2---:R2:W-:Y:S01]  /*7ea0*/  @!P0 ST.E desc[UR50][R40.64], R3 ;  /* 0x0000000328008985 */ /* 0x0045e2000c101932 */
[----:B------:R-:W-:Y:S01]  /*7eb0*/  UIMAD.WIDE.U32 UR6, UR46, UR10, UR6 ;  /* 0x0000000a2e0672a5 */ /* 0x000fe2000f8e0006 */
[----:B------:R-:W-:-:S02]  /*7ec0*/  SHF.R.U64 R24, R24, 0x3, RZ ;  /* 0x0000000318187819 */ /* 0x000fc400000012ff */
[----:B------:R-:W-:Y:S02]  /*7ed0*/  SHF.R.U64 R36, R36, 0x3, RZ ;  /* 0x0000000324247819 */ /* 0x000fe400000012ff */
[----:B------:R-:W-:Y:S01]  /*7ee0*/  LOP3.LUT R12, R13, R4, RZ, 0x3c, !PT ;  /* 0x000000040d0c7212 */ /* 0x000fe200078e3cff */
[----:B-1----:R-:W1:Y:S01]  /*7ef0*/  @P1 LDC R21, c[0x0][0xbf0] ;  /* 0x0002fc00ff151b82 */ /* 0x002e620000000800 */
[----:B------:R-:W-:Y:S01]  /*7f00*/  IMAD R0, R18, 0x60, R19 ;  /* 0x0000006012007824 */ /* 0x000fe200078e0213 */
[----:B------:R-:W-:Y:S01]  /*7f10*/  UIMAD UR4, UR46, UR11, UR4 ;  /* 0x0000000b2e0472a4 */ /* 0x000fe2000f8e0204 */
[----:B------:R-:W-:Y:S01]  /*7f20*/  SHF.R.U64 R4, R6, 0x3, RZ ;  /* 0x0000000306047819 */ /* 0x000fe200000012ff */
[----:B--2---:R-:W-:Y:S01]  /*7f30*/  IMAD.U32 R3, RZ, RZ, UR44 ;  /* 0x0000002cff037e24 */ /* 0x004fe2000f8e00ff */
[----:B------:R-:W-:Y:S01]  /*7f40*/  LOP3.LUT R32, R32, R33, RZ, 0x3c, !PT ;  /* 0x0000002120207212 */ /* 0x000fe200078e3cff */
[----:B------:R-:W-:Y:S01]  /*7f50*/  UIADD3 UR7, UR7, UR4, URZ ;  /* 0x0000000407077290 */ /* 0x000fe2000fffe03f */
[----:B------:R-:W-:Y:S01]  /*7f60*/  LOP3.LUT R24, R24, R25, RZ, 0x3c, !PT ;  /* 0x0000001918187212 */ /* 0x000fe200078e3cff */
[----:B------:R-:W-:Y:S01]  /*7f70*/  IMAD R20, R3, 0xc0, R0 ;  /* 0x000000c003147824 */ /* 0x000fe200078e0200 */
[----:B------:R-:W-:Y:S01]  /*7f80*/  UIMAD UR4, UR43, UR8, URZ ;  /* 0x000000082b0472a4 */ /* 0x000fe2000f8e023f */
[----:B------:R-:W-:Y:S01]  /*7f90*/  LOP3.LUT R36, R36, R37, RZ, 0x3c, !PT ;  /* 0x0000002524247212 */ /* 0x000fe200078e3cff */
[----:B------:R-:W-:Y:S01]  /*7fa0*/  UIMAD.WIDE.U32 UR6, UR42, UR8, UR6 ;  /* 0x000000082a0672a5 */ /* 0x000fe2000f8e0006 */
[----:B0-----:R-:W-:Y:S01]  /*7fb0*/  @P1 IMAD.HI.U32 R0, R20, R9, RZ ;  /* 0x0000000914001227 */ /* 0x001fe200078e00ff */
[----:B------:R-:W-:-:S03]  /*7fc0*/  LOP3.LUT R28, R4, R7, RZ, 0x3c, !PT ;  /* 0x00000007041c7212 */ /* 0x000fc600078e3cff */
[----:B------:R-:W-:Y:S01]  /*7fd0*/  IMAD.MOV.U32 R3, RZ, RZ, R20 ;  /* 0x000000ffff037224 */ /* 0x000fe200078e0014 */
[----:B------:R-:W-:Y:S01]  /*7fe0*/  UIMAD UR4, UR42, UR9, UR4 ;  /* 0x000000092a0472a4 */ /* 0x000fe2000f8e0204 */
[--C-:B------:R-:W-:Y:S01]  /*7ff0*/  IMAD.X R33, RZ, RZ, R5.reuse, P6 ;  /* 0x000000ffff217224 */ /* 0x100fe200030e0605 */
[----:B------:R-:W5:Y:S01]  /*8000*/  LD.E.128 R28, desc[UR50][R28.64] ;  /* 0x000000321c1c7980 */ /* 0x000f62000c101d00 */
[----:B------:R-:W-:Y:S01]  /*8010*/  ULDC.64 UR8, c[0x0][0xae0] ;  /* 0x0002b80000087ab9 */ /* 0x000fe20000000a00 */
[--C-:B------:R-:W-:Y:S02]  /*8020*/  IMAD.X R25, RZ, RZ, R5.reuse, P5 ;  /* 0x000000ffff197224 */ /* 0x100fe400028e0605 */
[--C-:B------:R-:W-:Y:S01]  /*8030*/  IMAD.X R37, RZ, RZ, R5.reuse, P4 ;  /* 0x000000ffff257224 */ /* 0x100fe200020e0605 */
[----:B-1----:R-:W-:Y:S01]  /*8040*/  @P1 SHF.R.U32.HI R3, RZ, R21, R0 ;  /* 0x00000015ff031219 */ /* 0x002fe20000011600 */
[----:B------:R-:W-:Y:S01]  /*8050*/  UIADD3 UR4, UR7, UR4, URZ ;  /* 0x0000000407047290 */ /* 0x000fe2000fffe03f */
[----:B------:R-:W-:Y:S01]  /*8060*/  IMAD.MOV.U32 R13, RZ, RZ, R5 ;  /* 0x000000ffff0d7224 */ /* 0x000fe200078e0005 */
[----:B------:R-:W5:Y:S01]  /*8070*/  LD.E.128 R32, desc[UR50][R32.64] ;  /* 0x0000003220207980 */ /* 0x000f62000c101d00 */
[--C-:B------:R-:W-:Y:S01]  /*8080*/  SHF.R.S32.HI R0, RZ, 0x1f, R3.reuse ;  /* 0x0000001fff007819 */ /* 0x100fe20000011403 */
[----:B------:R-:W-:-:S02]  /*8090*/  IMAD.MOV R9, RZ, RZ, -R3 ;  /* 0x000000ffff097224 */ /* 0x000fc400078e0a03 */
[----:B------:R0:W5:Y:S02]  /*80a0*/  LD.E.128 R4, desc[UR50][R10.64] ;  /* 0x000000320a047980 */ /* 0x000164000c101d00 */
[----:B------:R-:W-:Y:S02]  /*80b0*/  IMAD R0, R0, UR8, RZ ;  /* 0x0000000800007c24 */ /* 0x000fe4000f8e02ff */
[----:B------:R-:W-:Y:S01]  /*80c0*/  IMAD R9, R46, R9, R20 ;  /* 0x000000092e097224 */ /* 0x000fe200078e0214 */
[----:B------:R-:W5:Y:S01]  /*80d0*/  LD.E.128 R12, desc[UR50][R12.64] ;  /* 0x000000320c0c7980 */ /* 0x000f62000c101d00 */
[----:B------:R-:W-:-:S03]  /*80e0*/  IMAD R21, R3, UR9, R0 ;  /* 0x0000000903157c24 */ /* 0x000fc6000f8e0200 */
[----:B------:R-:W-:Y:S01]  /*80f0*/  SHF.R.S32.HI R0, RZ, 0x1f, R9 ;  /* 0x0000001fff007819 */ /* 0x000fe20000011409 */
[----:B0-----:R-:W-:Y:S01]  /*8100*/  IMAD.U32 R11, RZ, RZ, UR7 ;  /* 0x00000007ff0b7e24 */ /* 0x001fe2000f8e00ff */
[----:B------:R-:W5:Y:S01]  /*8110*/  LD.E.128 R24, desc[UR50][R24.64] ;  /* 0x0000003218187980 */ /* 0x000f62000c101d00 */
[----:B------:R-:W-:Y:S01]  /*8120*/  IMAD.U32 R10, RZ, RZ, UR6 ;  /* 0x00000006ff0a7e24 */ /* 0x000fe2000f8e00ff */
[----:B------:R-:W-:Y:S01]  /*8130*/  ULDC.64 UR6, c[0x0][0xad8] ;  /* 0x0002b60000067ab9 */ /* 0x000fe20000000a00 */
[----:B------:R-:W-:Y:S01]  /*8140*/  IMAD.U32 R11, RZ, RZ, UR4 ;  /* 0x00000004ff0b7e24 */ /* 0x000fe2000f8e00ff */
[----:B------:R-:W5:Y:S01]  /*8150*/  LD.E.128 R36, desc[UR50][R36.64] ;  /* 0x0000003224247980 */ /* 0x000f62000c101d00 */
[----:B------:R-:W-:Y:S01]  /*8160*/  IMAD R0, R0, UR6, RZ ;  /* 0x0000000600007c24 */ /* 0x000fe2000f8e02ff */
[----:B------:R-:W-:Y:S01]  /*8170*/  @!PT LDS RZ, [RZ] ;  /* 0x00000000fffff984 */ /* 0x000fe20000000800 */
[----:B------:R-:W-:Y:S01]  /*8180*/  @!PT LDS RZ, [RZ] ;  /* 0x00000000fffff984 */ /* 0x000fe20000000800 */
[----:B------:R-:W-:Y:S01]  /*8190*/  @!PT LDS RZ, [RZ] ;  /* 0x00000000fffff984 */ /* 0x000fe20000000800 */
[----:B------:R-:W-:Y:S01]  /*81a0*/  @!PT LDS RZ, [RZ] ;  /* 0x00000000fffff984 */ /* 0x000fe20000000800 */
[----:B------:R0:W-:Y:S06]  /*81b0*/  MEMBAR.ALL.CTA ;  /* 0x0000000000007992 */ /* 0x0001ec0000008000 */
[----:B0-----:R-:W0:Y:S01]  /*81c0*/  FENCE.VIEW.ASYNC.S ;  /* 0x00000000000073c6 */ /* 0x001e220000000000 */
[----:B------:R-:W-:-:S04]  /*81d0*/  IMAD.WIDE.U32 R10, R3, UR8, R10 ;  /* 0x00000008030a7c25 */ /* 0x000fc8000f8e000a */
[----:B------:R-:W-:Y:S02]  /*81e0*/  IMAD.U32 R20, RZ, RZ, UR44 ;  /* 0x0000002cff147e24 */ /* 0x000fe4000f8e00ff */
[----:B------:R-:W-:Y:S02]  /*81f0*/  IMAD.IADD R11, R11, 0x1, R21 ;  /* 0x000000010b0b7824 */ /* 0x000fe400078e0215 */
[C---:B------:R-:W-:Y:S02]  /*8200*/  IMAD R3, R9.reuse, UR7, R0 ;  /* 0x0000000709037c24 */ /* 0x040fe4000f8e0200 */
[----:B------:R-:W-:Y:S02]  /*8210*/  IMAD R0, R20, 0xc0, R19 ;  /* 0x000000c014007824 */ /* 0x000fe400078e0213 */
[----:B------:R-:W-:Y:S01]  /*8220*/  IMAD.WIDE.U32 R10, R9, UR6, R10 ;  /* 0x00000006090a7c25 */ /* 0x000fe2000f8e000a */
[----:B------:R-:W-:Y:S02]  /*8230*/  ULDC.64 UR6, c[0x0][0xa80] ;  /* 0x0002a00000067ab9 */ /* 0x000fe40000000a00 */
[----:B------:R-:W-:Y:S01]  /*8240*/  ISETP.GE.AND P0, PT, R0, R43, PT ;  /* 0x0000002b0000720c */ /* 0x000fe20003f06270 */
[----:B------:R-:W-:Y:S01]  /*8250*/  IMAD.IADD R3, R11, 0x1, R3 ;  /* 0x000000010b037824 */ /* 0x000fe200078e0203 */
[----:B------:R-:W-:Y:S01]  /*8260*/  LEA R42, P1, R10, UR6, 0x1 ;  /* 0x000000060a2a7c11 */ /* 0x000fe2000f8208ff */
[----:B------:R-:W-:-:S03]  /*8270*/  VIADD R8, R8, 0x19c20 ;  /* 0x00019c2008087836 */ /* 0x000fc60000000000 */
[----:B------:R-:W-:Y:S02]  /*8280*/  LEA.HI.X R3, R10, UR7, R3, 0x1, P1 ;  /* 0x000000070a037c11 */ /* 0x000fe400088f0c03 */
[----:B------:R-:W-:Y:S01]  /*8290*/  PRMT R8, RZ, 0x654, R8 ;  /* 0x00000654ff087816 */ /* 0x000fe20000000008 */
[----:B0-----:R0:W1:Y:S01]  /*82a0*/  SHFL.IDX PT, R10, R42, RZ, 0x1c1f ;  /* 0x001c1fff2a0a7589 */ /* 0x00106200000e0000 */
[----:B------:R-:W-:Y:S02]  /*82b0*/  BSSY B1, `(.L_x_10687) ;  /* 0x0000010000017945 */ /* 0x000fe40003800000 */
[----:B------:R0:W-:Y:S01]  /*82c0*/  SYNCS.ARRIVE.TRANS64.RED.A1T0 RZ, [R8+URZ], RZ ;  /* 0x000000ff08ff79a7 */ /* 0x0001e2000810043f */
[----:B------:R0:W2:Y:S01]  /*82d0*/  SHFL.IDX PT, R11, R3, RZ, 0x1c1f ;  /* 0x001c1fff030b7589 */ /* 0x0000a200000e0000 */
[----:B------:R-:W-:Y:S05]  /*82e0*/  @P0 BRA `(.L_x_10688) ;  /* 0x0000000000300947 */ /* 0x000fea0003800000 */
[----:B------:R-:W-:Y:S02]  /*82f0*/  ULDC UR4, c[0x0][0xac8] ;  /* 0x0002b20000047ab9 */ /* 0x000fe40000000800 */
[----:B------:R-:W-:Y:S02]  /*8300*/  ISETP.GE.AND P1, PT, R16, UR4, PT ;  /* 0x0000000410007c0c */ /* 0x000fe4000bf26270 */
[----:B------:R-:W-:Y:S02]  /*8310*/  ISETP.GE.AND P2, PT, R17, UR4, PT ;  /* 0x0000000411007c0c */ /* 0x000fe4000bf46270 */
[----:B------:R-:W-:-:S09]  /*8320*/  ISETP.GE.AND P0, PT, R2, UR4, PT ;  /* 0x0000000402007c0c */ /* 0x000fd2000bf06270 */
[-C--:B-1----:R-:W-:Y:S02]  /*8330*/  @!P1 LEA R20, P3, R16, R10.reuse, 0x1 ;  /* 0x0000000a10149211 */ /* 0x082fe400078608ff */
[C---:B------:R-:W-:Y:S02]  /*8340*/  @!P2 LEA R40, P4, R17.reuse, R10, 0x1 ;  /* 0x0000000a1128a211 */ /* 0x040fe400078808ff */
[----:B0-2---:R-:W-:Y:S01]  /*8350*/  @!P0 IMAD.WIDE R8, R2, 0x2, R10 ;  /* 0x0000000202088825 */ /* 0x005fe200078e020a */
[-C--:B------:R-:W-:Y:S02]  /*8360*/  @!P1 LEA.HI.X R21, R16, R11.reuse, R157, 0x1, P3 ;  /* 0x0000000b10159211 */ /* 0x080fe400018f0c9d */
[----:B------:R-:W-:Y:S02]  /*8370*/  @!P2 LEA.HI.X R41, R17, R11, R156, 0x1, P4 ;  /* 0x0000000b1129a211 */ /* 0x000fe400020f0c9c */
[----:B-----5:R3:W-:Y:S04]  /*8380*/  @!P0 ST.E.128 desc[UR50][R8.64], R12 ;  /* 0x0000000c08008985 */ /* 0x0207e8000c101d32 */
[----:B------:R3:W-:Y:S04]  /*8390*/  @!P1 ST.E.128 desc[UR50][R20.64], R32 ;  /* 0x0000002014009985 */ /* 0x0007e8000c101d32 */
[----:B------:R3:W-:Y:S02]  /*83a0*/  @!P2 ST.E.128 desc[UR50][R40.64], R36 ;  /* 0x000000242800a985 */ /* 0x0007e4000c101d32 */
.L_x_10688:
[----:B------:R-:W-:Y:S05]  /*83b0*/  BSYNC B1 ;  /* 0x0000000000017941 */ /* 0x000fea0003800000 */
.L_x_10687:
[----:B------:R-:W-:Y:S01]  /*83c0*/  IADD3 R0, R0, 0x60, RZ ;  /* 0x0000006000007810 */ /* 0x000fe20007ffe0ff */
[----:B--2---:R2:W4:Y:S03]  /*83d0*/  SHFL.IDX PT, R11, R3, 0x1, 0x1c1f ;  /* 0x003c1f00030b7f89 */ /* 0x00452600000e0000 */
[----:B------:R-:W-:Y:S01]  /*83e0*/  ISETP.GE.AND P0, PT, R0, R43, PT ;  /* 0x0000002b0000720c */ /* 0x000fe20003f06270 */
[----:B-1----:R2:W1:-:S12]  /*83f0*/  SHFL.IDX PT, R10, R42, 0x1, 0x1c1f ;  /* 0x003c1f002a0a7f89 */ /* 0x00245800000e0000 */
[----:B--2---:R-:W-:Y:S05]  /*8400*/  @P0 BRA `(.L_x_10689) ;  /* 0x0000000800c00947 */ /* 0x004fea0003800000 */
[----:B------:R-:W-:Y:S02]  /*8410*/  ULDC UR4, c[0x0][0xac8] ;  /* 0x0002b20000047ab9 */ /* 0x000fe40000000800 */
[----:B------:R-:W-:Y:S02]  /*8420*/  ISETP.GE.AND P2, PT, R16, UR4, PT ;  /* 0x0000000410007c0c */ /* 0x000fe4000bf46270 */
[----:B------:R-:W-:-:S11]  /*8430*/  ISETP.GE.AND P1, PT, R2, UR4, PT ;  /* 0x0000000402007c0c */ /* 0x000fd6000bf26270 */
[----:B-1-3-5:R-:W-:Y:S02]  /*8440*/  @!P2 LEA R12, P0, R16, R10, 0x1 ;  /* 0x0000000a100ca211 */ /* 0x02afe400078008ff */
[----:B0---4-:R-:W-:Y:S02]  /*8450*/  @!P1 IMAD.WIDE R8, R2, 0x2, R10 ;  /* 0x0000000202089825 */ /* 0x011fe400078e020a */
        /* <DEDUP_REMOVED lines=9> */
.L_x_10685:
        /* <DEDUP_REMOVED lines=24> */
[----:B------:R-:W0:Y:S10]  /*8670*/  S2R R8, SR_TID.X ;  /* 0x0000000000087919 */ /* 0x000e340000002100 */
[----:B------:R-:W3:Y:S01]  /*8680*/  @P0 LDC R9, c[0x0][0xbec] ;  /* 0x0002fb00ff090b82 */ /* 0x000ee20000000800 */
[----:B0-----:R-:W-:-:S05]  /*8690*/  VIADD R8, R8, 0xffffff80 ;  /* 0xffffff8008087836 */ /* 0x001fca0000000000 */
[----:B------:R-:W-:Y:S02]  /*86a0*/  ISETP.GE.AND P1, PT, R8, 0xc0, PT ;  /* 0x000000c00800780c */ /* 0x000fe40003f26270 */
[----:B--2---:R-:W-:-:S13]  /*86b0*/  @P2 R2UR UR4, R3 ;  /* 0x00000000030422ca */ /* 0x004fda00000e0000 */
[----:B------:R-:W-:Y:S01]  /*86c0*/  USHF.R.S32.HI UR9, URZ, 0x1f, UR4 ;  /* 0x0000001f3f097899 */ /* 0x000fe20008011404 */
[----:B-1-3--:R-:W-:Y:S11]  /*86d0*/  @P3 BRA `(.L_x_10690) ;  /* 0x0000000000103947 */ /* 0x00aff60003800000 */
[----:B------:R-:W-:Y:S05]  /*86e0*/  @!P2 BRA `(.L_x_10690) ;  /* 0x00000000000ca947 */ /* 0x000fea0003800000 */
[----:B------:R-:W2:Y:S04]  /*86f0*/  LDG.E R3, desc[UR50][R4.64] ;  /* 0x0000003204037981 */ /* 0x000ea8000c1e1900 */
[----:B-----5:R-:W2:Y:S02]  /*8700*/  LDG.E R0, desc[UR50][R4.64+0x4] ;  /* 0x0000043204007981 */ /* 0x020ea4000c1e1900 */
[----:B--2---:R-:W-:-:S07]  /*8710*/  IMAD.IADD R0, R0, 0x1, -R3 ;  /* 0x0000000100007824 */ /* 0x004fce00078e0a03 */
.L_x_10690:
        /* <DEDUP_REMOVED lines=29> */
[----:B-1----:R-:W-:Y:S02]  /*88f0*/  @P1 SHF.R.U32.HI R4, RZ, R8, R3 ;  /* 0x00000008ff041219 */ /* 0x002fe40000011603 */
[----:B------:R-:W-:-:S03]  /*8900*/  MOV R8, UR8 ;  /* 0x0000000800087c02 */ /* 0x000fc60008000f00 */
        /* <DEDUP_REMOVED lines=15> */
.L_x_10692:
[----:B------:R-:W-:Y:S05]  /*8a00*/  BSYNC B1 ;  /* 0x0000000000017941 */ /* 0x000fea0003800000 */
.L_x_10691:
[----:B------:R-:W1:Y:S01]  /*8a10*/  @P0 LDC R5, c[0x0][0xbf0] ;  /* 0x0002fc00ff050b82 */ /* 0x000e620000000800 */
[----:B------:R-:W-:Y:S01]  /*8a20*/  ULDC.64 UR12, c[0x0][0xaa0] ;  /* 0x0002a800000c7ab9 */ /* 0x000fe20000000a00 */
[----:B0-----:R-:W-:Y:S01]  /*8a30*/  IMAD.U32 R6, RZ, RZ, UR44 ;  /* 0x0000002cff067e24 */ /* 0x001fe2000f8e00ff */
[----:B------:R-:W-:Y:S01]  /*8a40*/  UIMAD UR8, UR9, UR12, URZ ;  /* 0x0000000c090872a4 */ /* 0x000fe2000f8e023f */
[----:B------:R-:W-:Y:S01]  /*8a50*/  IMAD R3, R18, 0x60, R19 ;  /* 0x0000006012037824 */ /* 0x000fe200078e0213 */
        /* <DEDUP_REMOVED lines=22> */
[----:B------:R-:W-:Y:S02]  /*8bc0*/  IMAD R7, R11, R7, R6 ;  /* 0x000000070b077224 */ /* 0x000fe400078e0206 */
[----:B------:R-:W-:Y:S02]  /*8bd0*/  IMAD R8, R4, UR8, RZ ;  /* 0x0000000804087c24 */ /* 0x000fe4000f8e02ff */
[----:B------:R-:W-:Y:S01]  /*8be0*/  IMAD.U32 R4, RZ, RZ, UR6 ;  /* 0x00000006ff047e24 */ /* 0x000fe2000f8e00ff */
[----:B------:R-:W-:Y:S01]  /*8bf0*/  SHF.R.S32.HI R6, RZ, 0x1f, R7 ;  /* 0x0000001fff067819 */ /* 0x000fe20000011407 */
[----:B------:R-:W-:Y:S01]  /*8c00*/  IMAD.U32 R5, RZ, RZ, UR4 ;  /* 0x00000004ff057e24 */ /* 0x000fe2000f8e00ff */
[----:B------:R-:W-:Y:S01]  /*8c10*/  ULDC.64 UR6, c[0x0][0xad8] ;  /* 0x0002b60000067ab9 */ /* 0x000fe20000000a00 */
[----:B------:R-:W-:-:S02]  /*8c20*/  IMAD R9, R3, UR9, R8 ;  /* 0x0000000903097c24 */ /* 0x000fc4000f8e0208 */
[----:B------:R-:W-:-:S04]  /*8c30*/  IMAD.WIDE.U32 R4, R3, UR8, R4 ;  /* 0x0000000803047c25 */ /* 0x000fc8000f8e0004 */
[----:B------:R-:W-:Y:S02]  /*8c40*/  IMAD.U32 R8, RZ, RZ, UR44 ;  /* 0x0000002cff087e24 */ /* 0x000fe4000f8e00ff */
[----:B------:R-:W-:Y:S02]  /*8c50*/  IMAD R6, R6, UR6, RZ ;  /* 0x0000000606067c24 */ /* 0x000fe4000f8e02ff */
[----:B------:R-:W-:Y:S02]  /*8c60*/  IMAD.IADD R5, R5, 0x1, R9 ;  /* 0x0000000105057824 */ /* 0x000fe400078e0209 */
[----:B-----5:R-:W-:Y:S02]  /*8c70*/  IMAD R11, R0, R11, RZ ;  /* 0x0000000b000b7224 */ /* 0x020fe400078e02ff */
[----:B------:R-:W-:Y:S02]  /*8c80*/  IMAD R0, R8, 0xc0, R19 ;  /* 0x000000c008007824 */ /* 0x000fe400078e0213 */
[----:B------:R-:W-:-:S02]  /*8c90*/  IMAD R3, R7, UR7, R6 ;  /* 0x0000000707037c24 */ /* 0x000fc4000f8e0206 */
[----:B------:R-:W-:Y:S01]  /*8ca0*/  IMAD.WIDE.U32 R4, R7, UR6, R4 ;  /* 0x0000000607047c25 */ /* 0x000fe2000f8e0004 */
[----:B------:R-:W-:Y:S01]  /*8cb0*/  ISETP.GE.AND P0, PT, R0, R11, PT ;  /* 0x0000000b0000720c */ /* 0x000fe20003f06270 */
[----:B------:R-:W-:Y:S02]  /*8cc0*/  ULDC.64 UR6, c[0x0][0xa80] ;  /* 0x0002a00000067ab9 */ /* 0x000fe40000000a00 */
[----:B------:R-:W-:Y:S01]  /*8cd0*/  IMAD.IADD R3, R5, 0x1, R3 ;  /* 0x0000000105037824 */ /* 0x000fe200078e0203 */
[----:B------:R-:W-:-:S04]  /*8ce0*/  LEA R6, P1, R4, UR6, 0x1 ;  /* 0x0000000604067c11 */ /* 0x000fc8000f8208ff */
[----:B------:R-:W-:Y:S02]  /*8cf0*/  LEA.HI.X R3, R4, UR7, R3, 0x1, P1 ;  /* 0x0000000704037c11 */ /* 0x000fe400088f0c03 */
[----:B------:R0:W1:Y:S04]  /*8d00*/  SHFL.IDX PT, R4, R6, RZ, 0x1c1f ;  /* 0x001c1fff06047589 */ /* 0x00006800000e0000 */
        /* <DEDUP_REMOVED lines=8> */
[----:B--2---:R-:W-:Y:S01]  /*8d90*/  @!P2 IMAD.WIDE R8, R2, 0x2, R4 ;  /* 0x000000020208a825 */ /* 0x004fe200078e0204 */
[-C--:B------:R-:W-:Y:S02]  /*8da0*/  @!P3 LEA.HI.X R13, R16, R5.reuse, R157, 0x1, P0 ;  /* 0x00000005100db211 */ /* 0x080fe400000f0c9d */
[----:B------:R-:W-:Y:S02]  /*8db0*/  @!P4 LEA.HI.X R15, R17, R5, R156, 0x1, P1 ;  /* 0x00000005110fc211 */ /* 0x000fe400008f0c9c */
[----:B------:R3:W-:Y:S04]  /*8dc0*/  @!P2 ST.E.128 desc[UR50][R8.64], RZ ;  /* 0x000000ff0800a985 */ /* 0x0007e8000c101d32 */
[----:B------:R3:W-:Y:S04]  /*8dd0*/  @!P3 ST.E.128 desc[UR50][R12.64], RZ ;  /* 0x000000ff0c00b985 */ /* 0x0007e8000c101d32 */
[----:B------:R3:W-:Y:S02]  /*8de0*/  @!P4 ST.E.128 desc[UR50][R14.64], RZ ;  /* 0x000000ff0e00c985 */ /* 0x0007e4000c101d32 */
.L_x_10694:
[----:B------:R-:W-:Y:S05]  /*8df0*/  BSYNC B1 ;  /* 0x0000000000017941 */ /* 0x000fea0003800000 */
.L_x_10693:
[----:B------:R-:W-:Y:S01]  /*8e00*/  IADD3 R0, R0, 0x60, RZ ;  /* 0x0000006000007810 */ /* 0x000fe20007ffe0ff */
[----:B--2---:R2:W4:Y:S03]  /*8e10*/  SHFL.IDX PT, R5, R3, 0x1, 0x1c1f ;  /* 0x003c1f0003057f89 */ /* 0x00452600000e0000 */
[----:B------:R-:W-:Y:S01]  /*8e20*/  ISETP.GE.AND P0, PT, R0, R11, PT ;  /* 0x0000000b0000720c */ /* 0x000fe20003f06270 */
[----:B-1----:R2:W1:-:S12]  /*8e30*/  SHFL.IDX PT, R4, R6, 0x1, 0x1c1f ;  /* 0x003c1f0006047f89 */ /* 0x00245800000e0000 */
[----:B--2---:R-:W-:Y:S05]  /*8e40*/  @P0 BRA `(.L_x_10689) ;  /* 0x0000000000300947 */ /* 0x004fea0003800000 */
[----:B------:R-:W-:Y:S02]  /*8e50*/  ULDC UR4, c[0x0][0xac8] ;  /* 0x0002b20000047ab9 */ /* 0x000fe40000000800 */
[----:B------:R-:W-:Y:S02]  /*8e60*/  ISETP.GE.AND P3, PT, R16, UR4, PT ;  /* 0x0000000410007c0c */ /* 0x000fe4000bf66270 */
[----:B------:R-:W-:Y:S02]  /*8e70*/  ISETP.GE.AND P4, PT, R17, UR4, PT ;  /* 0x0000000411007c0c */ /* 0x000fe4000bf86270 */
[----:B------:R-:W-:-:S09]  /*8e80*/  ISETP.GE.AND P2, PT, R2, UR4, PT ;  /* 0x0000000402007c0c */ /* 0x000fd2000bf46270 */
[-C--:B-1-3--:R-:W-:Y:S02]  /*8e90*/  @!P3 LEA R8, P0, R16, R4.reuse, 0x1 ;  /* 0x000000041008b211 */ /* 0x08afe400078008ff */
[C---:B------:R-:W-:Y:S02]  /*8ea0*/  @!P4 LEA R10, P1, R17.reuse, R4, 0x1 ;  /* 0x00000004110ac211 */ /* 0x040fe400078208ff */
[----:B0---4-:R-:W-:Y:S01]  /*8eb0*/  @!P2 IMAD.WIDE R6, R2, 0x2, R4 ;  /* 0x000000020206a825 */ /* 0x011fe200078e0204 */
[-C--:B------:R-:W-:Y:S02]  /*8ec0*/  @!P3 LEA.HI.X R9, R16, R5.reuse, R157, 0x1, P0 ;  /* 0x000000051009b211 */ /* 0x080fe400000f0c9d */
[----:B------:R-:W-:Y:S02]  /*8ed0*/  @!P4 LEA.HI.X R11, R17, R5, R156, 0x1, P1 ;  /* 0x00000005110bc211 */ /* 0x000fe400008f0c9c */
[----:B------:R0:W-:Y:S04]  /*8ee0*/  @!P2 ST.E.128 desc[UR50][R6.64], RZ ;  /* 0x000000ff0600a985 */ /* 0x0001e8000c101d32 */
[----:B------:R0:W-:Y:S04]  /*8ef0*/  @!P3 ST.E.128 desc[UR50][R8.64], RZ ;  /* 0x000000ff0800b985 */ /* 0x0001e8000c101d32 */
[----:B------:R0:W-:Y:S02]  /*8f00*/  @!P4 ST.E.128 desc[UR50][R10.64], RZ ;  /* 0x000000ff0a00c985 */ /* 0x0001e4000c101d32 */
.L_x_10689:
[----:B------:R-:W-:Y:S05]  /*8f10*/  BSYNC B0 ;  /* 0x0000000000007941 */ /* 0x000fea0003800000 */
.L_x_10684:
[----:B------:R-:W-:Y:S02]  /*8f20*/  ULDC UR4, c[0x0][0xc3c] ;  /* 0x00030f0000047ab9 */ /* 0x000fe40000000800 */
[----:B------:R-:W-:-:S13]  /*8f30*/  ISETP.GE.AND P0, PT, R47, UR4, PT ;  /* 0x000000042f007c0c */ /* 0x000fda000bf06270 */
[----:B------:R-:W-:Y:S05]  /*8f40*/  @!P0 BRA `(.L_x_10695) ;  /* 0xffffff7c00708947 */ /* 0x000fea000383ffff */
[----:B------:R-:W-:Y:S05]  /*8f50*/  EXIT ;  /* 0x000000000000794d */ /* 0x000fea0003800000 */
.L_x_10656:
[----:B------:R-:W-:-:S08]  /*8f60*/  NOP ;  /* 0x0000000000007918 */ /* 0x000fd00000000000 */
[----:B------:R-:W0:-:S00]  /*8f70*/  USETMAXREG.DEALLOC.CTAPOOL 0x20 ;  /* 0x00000020000079c8 */ /* 0x000e0000080e0500 */
[----:B0-----:R-:W2:Y:S01]  /*8f80*/  LDL.LU R4, [R1+0x4] ;  /* 0x0000040001047983 */ /* 0x001ea20000300800 */
[----:B------:R-:W-:-:S06]  /*8f90*/  LOP3.LUT R3, R0, 0x3, RZ, 0xc0, !PT ;  /* 0x0000000300037812 */ /* 0x000fcc00078ec0ff */
[----:B------:R-:W0:Y:S02]  /*8fa0*/  SHFL.IDX PT, R3, R3, RZ, 0x1f ;  /* 0x00001fff03037589 */ /* 0x000e2400000e0000 */
[----:B0-----:R-:W-:-:S13]  /*8fb0*/  ISETP.NE.AND P0, PT, R3, RZ, PT ;  /* 0x000000ff0300720c */ /* 0x001fda0003f05270 */
[----:B------:R-:W-:-:S04]  /*8fc0*/  @P0 MOV R3, 0x400 ;  /* 0x0000040000030802 */ /* 0x000fc80000000f00 */
[----:B------:R-:W-:Y:S01]  /*8fd0*/  @P0 LEA R2, R2, R3, 0x18 ;  /* 0x0000000302020211 */ /* 0x000fe200078ec0ff */
[----:B------:R-:W-:Y:S06]  /*8fe0*/  @P0 BAR.SYNC.DEFER_BLOCKING 0x5, 0x200 ;  /* 0x0148000000000b1d */ /* 0x000fec0000010000 */
[----:B------:R-:W0:Y:S02]  /*8ff0*/  @P0 LDS.128 R24, [R2+0x19cd0] ;  /* 0x019cd00002180984 */ /* 0x000e240000000c00 */
[----:B0-----:R-:W-:Y:S02]  /*9000*/  @P0 R2UR UR40, R27 ;  /* 0x000000001b2802ca */ /* 0x001fe400000e0000 */
[----:B--2---:R-:W-:-:S04]  /*9010*/  LOP3.LUT R4, R4, 0xffffffdf, RZ, 0xc0, !PT ;  /* 0xffffffdf04047812 */ /* 0x004fc800078ec0ff */
[----:B------:R-:W-:-:S05]  /*9020*/  @P0 LOP3.LUT R4, R4, 0x20, RZ, 0xfc, !PT ;  /* 0x0000002004040812 */ /* 0x000fca00078efcff */
[----:B------:R0:W-:Y:S01]  /*9030*/  STL [R1+0x4], R4 ;  /* 0x0000040401007387 */ /* 0x0001e20000100800 */
[----:B------:R-:W-:Y:S06]  /*9040*/  @P0 BAR.ARV 0x4, 0x200 ;  /* 0x0108000000000b1d */ /* 0x000fec0000002000 */
[----:B------:R-:W-:Y:S05]  /*9050*/  @P0 BRA `(.L_x_10696) ;  /* 0x0000000800100947 */ /* 0x000fea0003800000 */
[----:B0-----:R-:W0:Y:S01]  /*9060*/  S2R R4, SR_TID.X ;  /* 0x0000000000047919 */ /* 0x001e220000002100 */
[----:B------:R-:W-:Y:S01]  /*9070*/  ULDC UR4, c[0x0][0xc3c] ;  /* 0x00030f0000047ab9 */ /* 0x000fe20000000800 */
[----:B------:R-:W1:Y:S01]  /*9080*/  LDC R11, c[0x0][0xc38] ;  /* 0x00030e00ff0b7b82 */ /* 0x000e620000000800 */
[----:B0-----:R-:W-:Y:S01]  /*9090*/  LOP3.LUT R5, R4, 0x1f, RZ, 0xc0, !PT ;  /* 0x0000001f04057812 */ /* 0x001fe200078ec0ff */
[----:B------:R-:W-:-:S03]  /*90a0*/  IMAD.MOV.U32 R4, RZ, RZ, RZ ;  /* 0x000000ffff047224 */ /* 0x000fc600078e00ff */
        /* <DEDUP_REMOVED lines=36> */
.L_x_10701:
        /* <DEDUP_REMOVED lines=12> */
.L_x_10700:
[----:B------:R-:W-:Y:S05]  /*93b0*/  BSYNC B0 ;  /* 0x0000000000007941 */ /* 0x000fea0003800000 */
.L_x_10699:
        /* <DEDUP_REMOVED lines=21> */
.L_x_10697:
        /* <DEDUP_REMOVED lines=17> */
.L_x_10702:
[----:B01----:R-:W-:Y:S01]  /*9620*/  IMAD.MOV R2, RZ, RZ, -R3 ;  /* 0x000000ffff027224 */ /* 0x003fe200078e0a03 */
[----:B------:R-:W-:Y:S01]  /*9630*/  UIADD3 UR40, UR40, UR4, URZ ;  /* 0x0000000428287290 */ /* 0x000fe2000fffe03f */
[----:B---3--:R-:W-:Y:S02]  /*9640*/  IMAD R24, R24, R11, R10 ;  /* 0x0000000b18187224 */ /* 0x008fe400078e020a */
[----:B------:R-:W-:Y:S01]  /*9650*/  IMAD.MOV.U32 R11, RZ, RZ, R2 ;  /* 0x000000ffff0b7224 */ /* 0x000fe200078e0002 */
[----:B------:R-:W-:Y:S02]  /*9660*/  IABS R2, R4 ;  /* 0x0000000400027213 */ /* 0x000fe40000000000 */
[----:B--2---:R-:W-:Y:S01]  /*9670*/  IADD3 R9, -R24, R7, RZ ;  /* 0x0000000718097210 */ /* 0x004fe20007ffe1ff */
        /* <DEDUP_REMOVED lines=23> */
.L_x_10698:
[----:B------:R-:W-:Y:S01]  /*97f0*/  IMAD.MOV.U32 R24, RZ, RZ, R7 ;  /* 0x000000ffff187224 */ /* 0x000fe200078e0007 */
[----:B------:R-:W-:Y:S01]  /*9800*/  MOV R25, RZ ;  /* 0x000000ff00197202 */ /* 0x000fe20000000f00 */
[----:B------:R-:W-:Y:S01]  /*9810*/  IMAD.MOV.U32 R26, RZ, RZ, RZ ;  /* 0x000000ffff1a7224 */ /* 0x000fe200078e00ff */
[----:B------:R-:W-:-:S06]  /*9820*/  ULDC UR40, c[0x0][0xc3c] ;  /* 0x00030f0000287ab9 */ /* 0x000fcc0000000800 */
.L_x_10703:
[----:B------:R-:W-:Y:S01]  /*9830*/  ISETP.NE.AND P0, PT, R5, RZ, PT ;  /* 0x000000ff0500720c */ /* 0x000fe20003f05270 */
[----:B------:R-:W-:-:S12]  /*9840*/  IMAD.U32 R27, RZ, RZ, UR40 ;  /* 0x00000028ff1b7e24 */ /* 0x000fd8000f8e00ff */
[----:B------:R-:W0:Y:S01]  /*9850*/  @!P0 S2R R3, SR_CgaCtaId ;  /* 0x0000000000038919 */ /* 0x000e220000008800 */
[----:B------:R-:W-:-:S04]  /*9860*/  @!P0 MOV R2, 0x400 ;  /* 0x0000040000028802 */ /* 0x000fc80000000f00 */
[----:B0-----:R-:W-:-:S05]  /*9870*/  @!P0 LEA R2, R3, R2, 0x18 ;  /* 0x0000000203028211 */ /* 0x001fca00078ec0ff */
[----:B------:R1:W-:Y:S01]  /*9880*/  @!P0 STS.128 [R2+0x19cd0], R24 ;  /* 0x019cd01802008388 */ /* 0x0003e20000000c00 */
[----:B------:R-:W-:Y:S06]  /*9890*/  BAR.ARV 0x5, 0x200 ;  /* 0x0148000000007b1d */ /* 0x000fec0000002000 */
.L_x_10696:
[----:B------:R-:W-:Y:S01]  /*98a0*/  ULDC UR4, c[0x0][0xc3c] ;  /* 0x00030f0000047ab9 */ /* 0x000fe20000000800 */
[----:B------:R2:W-:Y:S01]  /*98b0*/  STL [R1+0x1c], RZ ;  /* 0x00001cff01007387 */ /* 0x0005e20000100800 */
[----:B------:R-:W-:Y:S01]  /*98c0*/  UISETP.GE.AND UP0, UPT, UR40, UR4, UPT ;  /* 0x000000042800728c */ /* 0x000fe2000bf06270 */
[----:B------:R-:W-:Y:S02]  /*98d0*/  IMAD.MOV.U32 R28, RZ, RZ, 0x1 ;  /* 0x00000001ff1c7424 */ /* 0x000fe400078e00ff */
[----:B------:R-:W-:-:S03]  /*98e0*/  IMAD.MOV.U32 R18, RZ, RZ, RZ ;  /* 0x000000ffff127224 */ /* 0x000fc600078e00ff */
[----:B------:R-:W-:-:S13]  /*98f0*/  PLOP3.LUT P0, PT, PT, PT, UP0, 0x80, 0x0 ;  /* 0x000000000000781c */ /* 0x000fda0003f0f008 */
[----:B--2---:R-:W-:Y:S05]  /*9900*/  @P0 BRA `(.L_x_10704) ;  /* 0x0000004800e80947 */ /* 0x004fea0003800000 */
[----:B------:R-:W1:Y:S01]  /*9910*/  S2R R8, SR_TID.X ;  /* 0x0000000000087919 */ /* 0x000e620000002100 */
[----:B------:R-:W2:Y:S01]  /*9920*/  S2UR UR4, SR_CgaCtaId ;  /* 0x00000000000479c3 */ /* 0x000ea20000008800 */
[----:B------:R-:W-:Y:S01]  /*9930*/  IMAD.SHL.U32 R7, R0, 0x800, RZ ;  /* 0x0000080000077824 */ /* 0x000fe200078e00ff */
[----:B------:R-:W-:Y:S01]  /*9940*/  MOV R16, 0x400 ;  /* 0x0000040000107802 */ /* 0x000fe20000000f00 */
[----:B------:R-:W-:Y:S01]  /*9950*/  IMAD.MOV.U32 R18, RZ, RZ, RZ ;  /* 0x000000ffff127224 */ /* 0x000fe200078e00ff */
[----:B------:R-:W-:Y:S01]  /*9960*/  MOV R28, 0x1 ;  /* 0x00000001001c7802 */ /* 0x000fe20000000f00 */
[----:B------:R-:W-:Y:S02]  /*9970*/  ULOP3.LUT UR46, UR39, 0x2, URZ, 0xfc, !UPT ;  /* 0x00000002272e7892 */ /* 0x000fe4000f8efc3f */
[----:B------:R-:W-:Y:S01]  /*9980*/  ULOP3.LUT UR48, UR39, 0x1, URZ, 0xfc, !UPT ;  /* 0x0000000127307892 */ /* 0x000fe2000f8efc3f */
[----:B------:R-:W-:Y:S01]  /*9990*/  ULDC UR49, c[0x0][0xc] ;  /* 0x0000030000317ab9 */ /* 0x000fe20000000800 */
[C---:B-1----:R-:W-:Y:S01]  /*99a0*/  IMAD.SHL.U32 R2, R8.reuse, 0x20, RZ ;  /* 0x0000002008027824 */ /* 0x042fe200078e00ff */
[----:B0-----:R-:W-:Y:S01]  /*99b0*/  SHF.R.U32.HI R4, RZ, 0x1, R8 ;  /* 0x00000001ff047819 */ /* 0x001fe20000011608 */
[C---:B------:R-:W-:Y:S01]  /*99c0*/  IMAD.SHL.U32 R6, R8.reuse, 0x4, RZ ;  /* 0x0000000408067824 */ /* 0x040fe200078e00ff */
[C---:B------:R-:W-:Y:S01]  /*99d0*/  LOP3.LUT P0, RZ, R8.reuse, 0x4, RZ, 0xc0, !PT ;  /* 0x0000000408ff7812 */ /* 0x040fe2000780c0ff */
[----:B------:R-:W-:Y:S01]  /*99e0*/  IMAD.SHL.U32 R5, R8, 0x80, RZ ;  /* 0x0000008008057824 */ /* 0x000fe200078e00ff */
[----:B------:R-:W-:-:S02]  /*99f0*/  LOP3.LUT R3, R2, 0x80, RZ, 0xc0, !PT ;  /* 0x0000008002037812 */ /* 0x000fc400078ec0ff */
[----:B------:R-:W-:Y:S02]  /*9a00*/  LOP3.LUT R2, R2, 0x360, RZ, 0xc0, !PT ;  /* 0x0000036002027812 */ /* 0x000fe400078ec0ff */
[----:B------:R-:W-:Y:S02]  /*9a10*/  LOP3.LUT R3, R3, 0x10, R4, 0xf8, !PT ;  /* 0x0000001003037812 */ /* 0x000fe400078ef804 */
[----:B------:R-:W-:Y:S02]  /*9a20*/  LOP3.LUT R4, R4, 0x20, RZ, 0xc0, !PT ;  /* 0x0000002004047812 */ /* 0x000fe400078ec0ff */
[----:B------:R-:W-:Y:S01]  /*9a30*/  LOP3.LUT R23, R3, 0x10, R6, 0x78, !PT ;  /* 0x0000001003177812 */ /* 0x000fe200078e7806 */
[----:B------:R-:W-:Y:S01]  /*9a40*/  IMAD.SHL.U32 R3, R8, 0x10, RZ ;  /* 0x0000001008037824 */ /* 0x000fe200078e00ff */
[----:B------:R-:W-:Y:S01]  /*9a50*/  LOP3.LUT R4, R4, 0x10, R8, 0xf8, !PT ;  /* 0x0000001004047812 */ /* 0x000fe200078ef808 */
[----:B------:R-:W-:Y:S01]  /*9a60*/  IMAD.SHL.U32 R6, R8, 0x2, RZ ;  /* 0x0000000208067824 */ /* 0x000fe200078e00ff */
[----:B------:R-:W-:-:S02]  /*9a70*/  LOP3.LUT R0, R5, 0x400, RZ, 0xc0, !PT ;  /* 0x0000040005007812 */ /* 0x000fc400078ec0ff */
[----:B------:R-:W-:Y:S02]  /*9a80*/  LOP3.LUT R4, R4, 0x380, R5, 0xf8, !PT ;  /* 0x0000038004047812 */ /* 0x000fe400078ef805 */
[----:B------:R-:W-:Y:S01]  /*9a90*/  LOP3.LUT R0, R0, 0x800, R7, 0xf8, !PT ;  /* 0x0000080000007812 */ /* 0x000fe200078ef807 */
[----:B--2---:R-:W-:Y:S01]  /*9aa0*/  IMAD.U32 R7, RZ, RZ, UR4 ;  /* 0x00000004ff077e24 */ /* 0x004fe2000f8e00ff */
[--C-:B------:R-:W-:Y:S02]  /*9ab0*/  LOP3.LUT R29, R4, 0x70, R3.reuse, 0x78, !PT ;  /* 0x00000070041d7812 */ /* 0x100fe400078e7803 */
[----:B------:R-:W-:Y:S02]  /*9ac0*/  LOP3.LUT R5, R3, 0x90, RZ, 0xc0, !PT ;  /* 0x0000009003057812 */ /* 0x000fe400078ec0ff */
[----:B------:R-:W-:Y:S02]  /*9ad0*/  LOP3.LUT R2, R2, 0x400, R3, 0xf8, !PT ;  /* 0x0000040002027812 */ /* 0x000fe400078ef803 */
[----:B------:R-:W-:Y:S01]  /*9ae0*/  LOP3.LUT R29, R0, R29, RZ, 0xfc, !PT ;  /* 0x0000001d001d7212 */ /* 0x000fe200078efcff */
[----:B------:R-:W-:Y:S01]  /*9af0*/  IMAD.SHL.U32 R0, R8, 0x40, RZ ;  /* 0x0000004008007824 */ /* 0x000fe200078e00ff */
[----:B------:R-:W-:-:S02]  /*9b00*/  LOP3.LUT R6, R5, 0x10, R6, 0x78, !PT ;  /* 0x0000001005067812 */ /* 0x000fc400078e7806 */
[----:B------:R-:W-:Y:S01]  /*9b10*/  LOP3.LUT R8, R8, 0x7f, RZ, 0xc0, !PT ;  /* 0x0000007f08087812 */ /* 0x000fe200078ec0ff */
[C---:B------:R-:W-:Y:S01]  /*9b20*/  VIADD R5, R29.reuse, 0x40 ;  /* 0x000000401d057836 */ /* 0x040fe20000000000 */
[----:B------:R-:W-:Y:S01]  /*9b30*/  LOP3.LUT R23, R2, R23, RZ, 0xfc, !PT ;  /* 0x0000001702177212 */ /* 0x000fe200078efcff */
[----:B------:R-:W-:Y:S01]  /*9b40*/  @P0 VIADD R5, R29, 0xffffffc0 ;  /* 0xffffffc01d050836 */ /* 0x000fe20000000000 */
[----:B------:R-:W-:Y:S02]  /*9b50*/  LOP3.LUT R2, R6, 0x760, R3, 0xf8, !PT ;  /* 0x0000076006027812 */ /* 0x000fe400078ef803 */
[----:B------:R-:W-:Y:S02]  /*9b60*/  LOP3.LUT R4, R3, 0x10, RZ, 0xc0, !PT ;  /* 0x0000001003047812 */ /* 0x000fe400078ec0ff */
[----:B------:R-:W-:Y:S01]  /*9b70*/  LOP3.LUT R0, R0, 0x40, RZ, 0xc0, !PT ;  /* 0x0000004000007812 */ /* 0x000fe200078ec0ff */
[----:B------:R0:W-:Y:S01]  /*9b80*/  STL [R1+0x14], R2 ;  /* 0x0000140201007387 */ /* 0x0001e20000100800 */
[----:B------:R-:W-:-:S02]  /*9b90*/  SHF.R.U32.HI R3, RZ, 0x1, R8 ;  /* 0x00000001ff037819 */ /* 0x000fc40000011608 */
[----:B------:R-:W-:Y:S01]  /*9ba0*/  LEA R16, R7, R16, 0x18 ;  /* 0x0000001007107211 */ /* 0x000fe200078ec0ff */
[----:B------:R-:W-:Y:S01]  /*9bb0*/  STL [R1+0xc], R7 ;  /* 0x00000c0701007387 */ /* 0x000fe20000100800 */
[----:B------:R-:W-:Y:S02]  /*9bc0*/  LOP3.LUT R3, R3, R0, RZ, 0xfc, !PT ;  /* 0x0000000003037212 */ /* 0x000fe400078efcff */
[----:B------:R-:W-:Y:S01]  /*9bd0*/  LOP3.LUT R0, R4, 0x40, RZ, 0xfc, !PT ;  /* 0x0000004004007812 */ /* 0x000fe200078efcff */
[----:B------:R-:W-:Y:S01]  /*9be0*/  IMAD.IADD R3, R16, 0x1, R2 ;  /* 0x0000000110037824 */ /* 0x000fe200078e0202 */
[----:B------:R-:W-:Y:S01]  /*9bf0*/  STL [R1+0x1c], RZ ;  /* 0x00001cff01007387 */ /* 0x000fe20000100800 */
[C---:B0-----:R-:W-:Y:S02]  /*9c00*/  LOP3.LUT R2, R23.reuse, 0x1800, RZ, 0xfc, !PT ;  /* 0x0000180017027812 */ /* 0x041fe400078efcff */
[----:B------:R-:W-:Y:S01]  /*9c10*/  LOP3.LUT R0, R23, 0x2800, RZ, 0xfc, !PT ;  /* 0x0000280017007812 */ /* 0x000fe200078efcff */
[----:B------:R0:W-:Y:S04]  /*9c20*/  STL [R1+0x10], R5 ;  /* 0x0000100501007387 */ /* 0x0001e80000100800 */
[----:B------:R1:W-:Y:S01]  /*9c30*/  STL [R1+0x18], R3 ;  /* 0x0000180301007387 */ /* 0x0003e20000100800 */
[----:B0-----:R-:W-:-:S07]  /*9c40*/  LOP3.LUT R5, R4, 0x20, RZ, 0xfc, !PT ;  /* 0x0000002004057812 */ /* 0x001fce00078efcff */
.L_x_10779:
[----:B------:R-:W-:Y:S01]  /*9c50*/  ULDC.64 UR4, c[0x0][0xc88] ;  /* 0x0003220000047ab9 */ /* 0x000fe20000000a00 */
[----:B------:R-:W-:Y:S01]  /*9c60*/  ULDC.64 UR6, c[0x0][0xa18] ;  /* 0x0002860000067ab9 */ /* 0x000fe20000000a00 */
[----:B------:R-:W-:Y:S01]  /*9c70*/  UIMAD.WIDE UR4, UR40, 0x4, UR4 ;  /* 0x00000004280478a5 */ /* 0x000fe2000f8e0204 */
[----:B------:R-:W-:-:S05]  /*9c80*/  ULDC.64 UR8, c[0x0][0xa00] ;  /* 0x0002800000087ab9 */ /* 0x000fca0000000a00 */
[----:B-1----:R-:W-:Y:S02]  /*9c90*/  IMAD.U32 R2, RZ, RZ, UR4 ;  /* 0x00000004ff027e24 */ /* 0x002fe4000f8e00ff */
[----:B-1----:R-:W-:Y:S01]  /*9ca0*/  IMAD.U32 R3, RZ, RZ, UR5 ;  /* 0x00000005ff037e24 */ /* 0x002fe2000f8e00ff */
        /* <DEDUP_REMOVED lines=10> */
[----:B-----5:R-:W-:Y:S01]  /*9d50*/  IMAD.MOV.U32 R17, RZ, RZ, RZ ;  /* 0x000000ffff117224 */ /* 0x020fe200078e00ff */
[----:B------:R-:W-:Y:S02]  /*9d60*/  UMOV UR38, URZ ;  /* 0x0000003f00267c82 */ /* 0x000fe40008000000 */
        /* <DEDUP_REMOVED lines=13> */
[----:B0-----:R0:W2:Y:S03]  /*9e40*/  @P0 LDG.E R0, desc[UR50][R2.64] ;  /* 0x0000003202000981 */ /* 0x0010a6000c1e1900 */
[----:B------:R-:W-:Y:S01]  /*9e50*/  UIADD3.X UR4, UR37, UR9, URZ, UP0, !UPT ;  /* 0x0000000925047290 */ /* 0x000fe200087fe43f */
[----:B0-----:R-:W-:Y:S02]  /*9e60*/  IMAD.U32 R2, RZ, RZ, UR6 ;  /* 0x00000006ff027e24 */ /* 0x001fe4000f8e00ff */
[----:B------:R-:W-:-:S05]  /*9e70*/  IMAD.U32 R3, RZ, RZ, UR7 ;  /* 0x00000007ff037e24 */ /* 0x000fca000f8e00ff */
[----:B------:R0:W3:Y:S02]  /*9e80*/  @P1 LDG.E R4, desc[UR50][R2.64] ;  /* 0x0000003202041981 */ /* 0x0000e4000c1e1900 */
[----:B0-----:R-:W-:Y:S01]  /*9e90*/  MOV R2, UR8 ;  /* 0x0000000800027c02 */ /* 0x001fe20008000f00 */
[----:B------:R-:W-:-:S05]  /*9ea0*/  IMAD.U32 R3, RZ, RZ, UR4 ;  /* 0x00000004ff037e24 */ /* 0x000fca000f8e00ff */
[----:B------:R0:W5:Y:S01]  /*9eb0*/  @P2 LDG.E R17, desc[UR50][R2.64] ;  /* 0x0000003202112981 */ /* 0x000162000c1e1900 */
[----:B--2---:R-:W-:Y:S02]  /*9ec0*/  @P0 R2UR UR38, R0 ;  /* 0x00000000002602ca */ /* 0x004fe400000e0000 */
[----:B---3--:R-:W-:Y:S01]  /*9ed0*/  @P1 R2UR UR41, R4 ;  /* 0x00000000042912ca */ /* 0x008fe200000e0000 */
        /* <DEDUP_REMOVED lines=10> */
.L_x_10705:
[----:B------:R-:W-:Y:S01]  /*9f80*/  ULDC.64 UR6, c[0x0][0xa20] ;  /* 0x0002880000067ab9 */ /* 0x000fe20000000a00 */
        /* <DEDUP_REMOVED lines=18> */
.L_x_10706:
        /* <DEDUP_REMOVED lines=11> */
.L_x_10707:
        /* <DEDUP_REMOVED lines=25> */
.L_x_10709:
        /* <DEDUP_REMOVED lines=20> */
.L_x_10712:
[----:B------:R-:W-:Y:S05]  /*a430*/  BSYNC B6 ;  /* 0x0000000000067941 */ /* 0x000fea0003800000 */
.L_x_10711:
[----:B------:R-:W2:Y:S01]  /*a440*/  LDL.LU R19, [R1+0x4] ;  /* 0x0000040001137983 */ /* 0x000ea20000300800 */
[----:B------:R-:W-:Y:S01]  /*a450*/  VIADD R0, R16, 0x9000 ;  /* 0x0000900010007836 */ /* 0x000fe20000000000 */
[----:B------:R-:W-:Y:S04]  /*a460*/  BSSY B6, `(.L_x_10713) ;  /* 0x0000016000067945 */ /* 0x000fe80003800000 */
[----:B------:R-:W-:Y:S02]  /*a470*/  LOP3.LUT P0, RZ, R0, 0x9f, RZ, 0xc0, !PT ;  /* 0x0000009f00ff7812 */ /* 0x000fe4000780c0ff */
[----:B--2---:R-:W-:-:S11]  /*a480*/  LOP3.LUT R19, R19, 0xfffffffe, RZ, 0xc0, !PT ;  /* 0xfffffffe13137812 */ /* 0x004fd600078ec0ff */
        /* <DEDUP_REMOVED lines=18> */
[----:B01---5:R-:W-:Y:S05]  /*a5b0*/  CALL.ABS.NOINC R2 ;  /* 0x0000000002007343 */ /* 0x023fea0003c00000 */
.L_x_10714:
[----:B------:R-:W-:Y:S05]  /*a5c0*/  BSYNC B6 ;  /* 0x0000000000067941 */ /* 0x000fea0003800000 */
.L_x_10713:
        /* <DEDUP_REMOVED lines=19> */
[----:B01---5:R-:W-:Y:S05]  /*a700*/  CALL.ABS.NOINC R2 ;  /* 0x0000000002007343 */ /* 0x023fea0003c00000 */
.L_x_10716:
[----:B------:R-:W-:Y:S05]  /*a710*/  BSYNC B6 ;  /* 0x0000000000067941 */ /* 0x000fea0003800000 */
.L_x_10715:
[----:B------:R-:W-:Y:S01]  /*a720*/  LOP3.LUT P6, RZ, R19, 0x1, RZ, 0xc0, !PT ;  /* 0x0000000113ff7812 */ /* 0x000fe200078cc0ff */
[----:B------:R-:W-:-:S12]  /*a730*/  BSSY B6, `(.L_x_10717) ;  /* 0x0000012000067945 */ /* 0x000fd80003800000 */
        /* <DEDUP_REMOVED lines=16> */
[----:B01---5:R-:W-:Y:S05]  /*a840*/  CALL.ABS.NOINC R2 ;  /* 0x0000000002007343 */ /* 0x023fea0003c00000 */
.L_x_10718:
[----:B------:R-:W-:Y:S05]  /*a850*/  BSYNC B6 ;  /* 0x0000000000067941 */ /* 0x000fea0003800000 */
.L_x_10717:
[----:B------:R-:W-:Y:S01]  /*a860*/  ULDC.64 UR4, c[0x0][0x9f8] ;  /* 0x00027e0000047ab9 */ /* 0x000fe20000000a00 */
[----:B------:R-:W1:Y:S01]  /*a870*/  LDC R5, c[0x0][0x430] ;  /* 0x00010c00ff057b82 */ /* 0x000e620000000800 */
[----:B------:R-:W-:-:S04]  /*a880*/  UISETP.NE.U32.AND UP0, UPT, UR4, URZ, UPT ;  /* 0x0000003f0400728c */ /* 0x000fc8000bf05070 */
[----:B------:R-:W-:Y:S01]  /*a890*/  UISETP.NE.AND.EX UP0, UPT, UR5, URZ, UPT, UP0 ;  /* 0x0000003f0500728c */ /* 0x000fe2000bf05300 */
[----:B------:R-:W2:Y:S01]  /*a8a0*/  S2R R21, SR_TID.X ;  /* 0x0000000000157919 */ /* 0x000ea20000002100 */
[----:B------:R-:W3:Y:S04]  /*a8b0*/  S2R R20, SR_TID.X ;  /* 0x0000000000147919 */ /* 0x000ee80000002100 */
[----:B------:R-:W-:Y:S01]  /*a8c0*/  PLOP3.LUT P0, PT, PT, PT, UP0, 0x80, 0x0 ;  /* 0x000000000000781c */ /* 0x000fe20003f0f008 */
[----:B------:R-:W4:Y:S04]  /*a8d0*/  LDC R9, c[0x0][0x2f4] ;  /* 0x0000bd00ff097b82 */ /* 0x000f280000000800 */
[----:B------:R-:W-:-:S04]  /*a8e0*/  @UP0 UIADD3 UR4, UP1, UR36, UR4, URZ ;  /* 0x0000000424040290 */ /* 0x000fc8000ff3e03f */
[----:B------:R-:W-:Y:S02]  /*a8f0*/  @UP0 UIADD3.X UR5, UR37, UR5, URZ, UP1, !UPT ;  /* 0x0000000525050290 */ /* 0x000fe40008ffe43f */
[----:B------:R-:W-:-:S04]  /*a900*/  IMAD.U32 R2, RZ, RZ, UR4 ;  /* 0x00000004ff027e24 */ /* 0x000fc8000f8e00ff */
[----:B------:R-:W-:-:S05]  /*a910*/  IMAD.U32 R3, RZ, RZ, UR5 ;  /* 0x00000005ff037e24 */ /* 0x000fca000f8e00ff */
[----:B------:R3:W4:Y:S01]  /*a920*/  @P0 LDG.E R27, desc[UR50][R2.64] ;  /* 0x00000032021b0981 */ /* 0x000722000c1e1900 */
[----:B-1----:R-:W-:Y:S02]  /*a930*/  ISETP.NE.AND P1, PT, R5, 0x1, PT ;  /* 0x000000010500780c */ /* 0x002fe40003f25270 */
[----:B------:R-:W-:Y:S02]  /*a940*/  MOV R10, UR43 ;  /* 0x0000002b000a7c02 */ /* 0x000fe40008000f00 */
[----:B0-----:R-:W-:Y:S01]  /*a950*/  LOP3.LUT R19, R19, 0xffffffef, RZ, 0xc0, !PT ;  /* 0xffffffef13137812 */ /* 0x001fe200078ec0ff */
[----:B--2---:R-:W-:Y:S01]  /*a960*/  IMAD.SHL.U32 R21, R21, 0x40, RZ ;  /* 0x0000004015157824 */ /* 0x004fe200078e00ff */
[----:B------:R-:W-:Y:S02]  /*a970*/  LEA R10, R10, 0xffffff80, 0x7 ;  /* 0xffffff800a0a7811 */ /* 0x000fe400078e38ff */
[----:B---3--:R-:W-:Y:S02]  /*a980*/  LOP3.LUT R20, R20, 0x7f, RZ, 0xc0, !PT ;  /* 0x0000007f14147812 */ /* 0x008fe400078ec0ff */
[----:B------:R-:W-:-:S03]  /*a990*/  LOP3.LUT R21, R21, 0x40, RZ, 0xc0, !PT ;  /* 0x0000004015157812 */ /* 0x000fc600078ec0ff */
[----:B------:R-:W0:Y:S01]  /*a9a0*/  @P1 LDC R3, c[0x0][0x434] ;  /* 0x00010d00ff031b82 */ /* 0x000e220000000800 */
[----:B------:R-:W-:Y:S02]  /*a9b0*/  SHF.R.U32.HI R20, RZ, 0x1, R20 ;  /* 0x00000001ff147819 */ /* 0x000fe40000011614 */
[----:B------:R-:W-:Y:S02]  /*a9c0*/  @P1 LOP3.LUT R19, R19, 0x10, RZ, 0xfc, !PT ;  /* 0x0000001013131812 */ /* 0x000fe400078efcff */
[----:B------:R-:W-:Y:S02]  /*a9d0*/  LOP3.LUT R4, R10, R20, R21, 0xfe, !PT ;  /* 0x000000140a047212 */ /* 0x000fe400078efe15 */
[----:B------:R-:W1:Y:S01]  /*a9e0*/  S2R R20, SR_TID.X ;  /* 0x0000000000147919 */ /* 0x000e620000002100 */
[----:B------:R-:W2:Y:S01]  /*a9f0*/  @P1 LDC R0, c[0x0][0x438] ;  /* 0x00010e00ff001b82 */ /* 0x000ea20000000800 */
[C---:B------:R-:W-:Y:S01]  /*aa00*/  ISETP.GE.AND P0, PT, R4.reuse, UR42, PT ;  /* 0x0000002a04007c0c */ /* 0x040fe2000bf06270 */
[----:B------:R-:W-:-:S04]  /*aa10*/  VIADD R2, R4, UR38 ;  /* 0x0000002604027c36 */ /* 0x000fc80008000000 */
[----:B------:R-:W-:Y:S02]  /*aa20*/  IMAD.MOV.U32 R6, RZ, RZ, R2 ;  /* 0x000000ffff067224 */ /* 0x000fe400078e0002 */
[----:B0-----:R-:W-:-:S05]  /*aa30*/  @P1 IMAD.HI.U32 R3, R2, R3, RZ ;  /* 0x0000000302031227 */ /* 0x001fca00078e00ff */
[----:B--2---:R-:W-:-:S04]  /*aa40*/  @P1 SHF.R.U32.HI R6, RZ, R0, R3 ;  /* 0x00000000ff061219 */ /* 0x004fc80000011603 */
[--C-:B------:R-:W-:Y:S01]  /*aa50*/  @!P0 SHF.R.S32.HI R7, RZ, 0x1f, R6.reuse ;  /* 0x0000001fff078819 */ /* 0x100fe20000011406 */
[----:B------:R-:W-:Y:S02]  /*aa60*/  IMAD.MOV R0, RZ, RZ, -R6 ;  /* 0x000000ffff007224 */ /* 0x000fe400078e0a06 */
[----:B-1----:R-:W-:Y:S02]  /*aa70*/  IMAD.SHL.U32 R20, R20, 0x10, RZ ;  /* 0x0000001014147824 */ /* 0x002fe400078e00ff */
[----:B------:R-:W-:Y:S02]  /*aa80*/  IMAD R0, R5, R0, R2 ;  /* 0x0000000005007224 */ /* 0x000fe400078e0202 */
[----:B------:R-:W0:Y:S01]  /*aa90*/  @!P0 LDC.64 R2, c[0x0][0x428] ;  /* 0x00010a00ff028b82 */ /* 0x000e220000000a00 */
[----:B------:R-:W-:-:S07]  /*aaa0*/  LOP3.LUT R20, R20, 0x10, RZ, 0xc0, !PT ;  /* 0x0000001014147812 */ /* 0x000fce00078ec0ff */
[----:B------:R-:W1:Y:S01]  /*aab0*/  @!P0 LDC.64 R4, c[0x0][0x418] ;  /* 0x00010600ff048b82 */ /* 0x000e620000000a00 */
[C---:B----4-:R-:W-:Y:S02]  /*aac0*/  ISETP.GE.AND P3, PT, R20.reuse, R9, PT ;  /* 0x000000091400720c */ /* 0x050fe40003f66270 */
[----:B------:R-:W-:Y:S02]  /*aad0*/  LOP3.LUT R11, R20, 0x20, RZ, 0xfc, !PT ;  /* 0x00000020140b7812 */ /* 0x000fe400078efcff */
[----:B------:R-:W-:-:S09]  /*aae0*/  LOP3.LUT R19, R19, 0xfffffff7, RZ, 0xc0, !PT ;  /* 0xfffffff713137812 */ /* 0x000fd200078ec0ff */
[----:B------:R-:W-:-:S04]  /*aaf0*/  @P3 LOP3.LUT R19, R19, 0x8, RZ, 0xfc, !PT ;  /* 0x0000000813133812 */ /* 0x000fc800078efcff */
[----:B------:R-:W-:-:S04]  /*ab00*/  LOP3.LUT R19, R19, 0xfffffffe, RZ, 0xc0, !PT ;  /* 0xfffffffe13137812 */ /* 0x000fc800078ec0ff */
[----:B------:R-:W-:Y:S01]  /*ab10*/  LOP3.LUT R19, R19, 0xfffffffb, RZ, 0xc0, !PT ;  /* 0xfffffffb13137812 */ /* 0x000fe200078ec0ff */
[----:B------:R-:W-:Y:S01]  /*ab20*/  UMOV UR4, 0xffffffff ;  /* 0xffffffff00047882 */ /* 0x000fe20000000000 */
[----:B------:R-:W-:Y:S01]  /*ab30*/  SHF.R.S32.HI R8, RZ, 0x1f, R27 ;  /* 0x0000001fff087819 */ /* 0x000fe2000001141b */
[----:B0-----:R-:W-:-:S04]  /*ab40*/  @!P0 IMAD.WIDE.U32 R6, R27, R2, R6 ;  /* 0x000000021b068225 */ /* 0x001fc800078e0006 */
[----:B------:R-:W-:Y:S01]  /*ab50*/  @!P0 IMAD R2, R8, R2, RZ ;  /* 0x0000000208028224 */ /* 0x000fe200078e02ff */
[----:B-1----:R-:W-:Y:S01]  /*ab60*/  @!P0 LEA R4, P1, R6, R4, 0x2 ;  /* 0x0000000406048211 */ /* 0x002fe200078210ff */
[----:B------:R0:W-:Y:S02]  /*ab70*/  STL [R1+0x8], R8 ;  /* 0x0000080801007387 */ /* 0x0001e40000100800 */
[----:B------:R-:W-:Y:S02]  /*ab80*/  @!P0 IMAD R3, R27, R3, R2 ;  /* 0x000000031b038224 */ /* 0x000fe400078e0202 */
[----:B------:R-:W-:Y:S02]  /*ab90*/  IMAD.MOV.U32 R2, RZ, RZ, RZ ;  /* 0x000000ffff027224 */ /* 0x000fe400078e00ff */
[----:B------:R-:W-:-:S05]  /*aba0*/  @!P0 IMAD.IADD R3, R7, 0x1, R3 ;  /* 0x0000000107038824 */ /* 0x000fca00078e0203 */
[----:B------:R-:W-:Y:S01]  /*abb0*/  @!P0 LEA.HI.X R5, R6, R5, R3, 0x2, P1 ;  /* 0x0000000506058211 */ /* 0x000fe200008f1403 */
[----:B------:R-:W-:Y:S01]  /*abc0*/  IMAD.U32 R3, RZ, RZ, UR46 ;  /* 0x0000002eff037e24 */ /* 0x000fe2000f8e00ff */
[-C--:B------:R-:W-:Y:S02]  /*abd0*/  ISETP.GE.AND P1, PT, R11, R9.reuse, PT ;  /* 0x000000090b00720c */ /* 0x080fe40003f26270 */
[----:B0-----:R-:W-:Y:S01]  /*abe0*/  LOP3.LUT R8, R20, 0x40, RZ, 0xfc, !PT ;  /* 0x0000004014087812 */ /* 0x001fe200078efcff */
[----:B------:R0:W5:Y:S01]  /*abf0*/  @!P0 LDG.E R2, desc[UR50][R4.64] ;  /* 0x0000003204028981 */ /* 0x000162000c1e1900 */
[----:B------:R-:W-:Y:S02]  /*ac00*/  ISETP.NE.AND P2, PT, R3, 0x3, PT ;  /* 0x000000030300780c */ /* 0x000fe40003f45270 */
[----:B------:R-:W-:-:S07]  /*ac10*/  ISETP.GE.AND P0, PT, R8, R9, PT ;  /* 0x000000090800720c */ /* 0x000fce0003f06270 */
[----:B------:R-:W-:-:S04]  /*ac20*/  @P1 LOP3.LUT R19, R19, 0x4, RZ, 0xfc, !PT ;  /* 0x0000000413131812 */ /* 0x000fc800078efcff */
[----:B------:R-:W-:-:S04]  /*ac30*/  @P2 LOP3.LUT R19, R19, 0x1, RZ, 0xfc, !PT ;  /* 0x0000000113132812 */ /* 0x000fc800078efcff */
[----:B------:R-:W-:-:S04]  /*ac40*/  LOP3.LUT R19, R19, 0xfffffffd, RZ, 0xc0, !PT ;  /* 0xfffffffd13137812 */ /* 0x000fc800078ec0ff */
[----:B------:R-:W-:-:S05]  /*ac50*/  @P0 LOP3.LUT R19, R19, 0x2, RZ, 0xfc, !PT ;  /* 0x0000000213130812 */ /* 0x000fca00078efcff */
[----:B------:R0:W-:Y:S01]  /*ac60*/  STL [R1+0x4], R19 ;  /* 0x0000041301007387 */ /* 0x0001e20000100800 */
[----:B------:R-:W-:Y:S05]  /*ac70*/  BRA.DIV UR4, `(.L_x_10719) ;  /* 0x0000003e04887947 */ /* 0x000fea000b800000 */
.L_x_10799:
[----:B------:R-:W-:-:S05]  /*ac80*/  SHF.R.S32.HI R3, RZ, 0x1f, R26 ;  /* 0x0000001fff037819 */ /* 0x000fca000001141a */
[----:B------:R1:W-:Y:S01]  /*ac90*/  STL [R1], R3 ;  /* 0x0000000301007387 */ /* 0x0003e20000100800 */
[----:B------:R-:W-:Y:S05]  /*aca0*/  @!P2 BRA `(.L_x_10720) ;  /* 0x000000000004a947 */ /* 0x000fea0003800000 */
[----:B------:R-:W-:Y:S01]  /*acb0*/  BPT.TRAP 0x1 ;  /* 0x000000040000795c */ /* 0x000fe20000300000 */
.L_x_10720:
[----:B0-----:R-:W-:Y:S01]  /*acc0*/  IMAD R5, R18, 0x8, R16 ;  /* 0x0000000812057824 */ /* 0x001fe200078e0210 */
[----:B------:R-:W-:Y:S01]  /*acd0*/  SHF.L.U32 R21, R28, 0x1f, RZ ;  /* 0x0000001f1c157819 */ /* 0x000fe200000006ff */
[----:B------:R-:W-:Y:S01]  /*ace0*/  BSSY B0, `(.L_x_10721) ;  /* 0x0000004000007945 */ /* 0x000fe20003800000 */
[----:B------:R-:W-:Y:S02]  /*acf0*/  SHF.R.S32.HI R19, RZ, 0x1f, R0 ;  /* 0x0000001fff137819 */ /* 0x000fe40000011400 */
[----:B------:R-:W0:Y:S02]  /*ad00*/  SYNCS.PHASECHK.TRANS64.TRYWAIT P0, [R5+URZ+0x19c80], R21 ;  /* 0x019c8015050075a7 */ /* 0x000e24000800017f */
[----:B0-----:R-:W-:Y:S05]  /*ad10*/  @!P0 BRA `(.L_x_10722) ;  /* 0x0000003c008c8947 */ /* 0x001fea0003800000 */
.L_x_10800:
[----:B------:R-:W-:Y:S05]  /*ad20*/  BSYNC B0 ;  /* 0x0000000000007941 */ /* 0x000fea0003800000 */
.L_x_10721:
[----:B------:R-:W2:Y:S01]  /*ad30*/  LDL R9, [R1] ;  /* 0x0000000001097983 */ /* 0x000ea20000100800 */
[----:B------:R-:W-:-:S03]  /*ad40*/  ULDC.64 UR4, c[0x0][0x328] ;  /* 0x0000ca0000047ab9 */ /* 0x000fc60000000a00 */
[----:B------:R-:W3:Y:S01]  /*ad50*/  LDL R4, [R1+0x14] ;  /* 0x0000140001047983 */ /* 0x000ee20000100800 */
[----:B-1----:R-:W-:Y:S01]  /*ad60*/  IMAD R3, R19, UR4, RZ ;  /* 0x0000000413037c24 */ /* 0x002fe2000f8e02ff */
[----:B-----5:R-:W-:Y:S01]  /*ad70*/  SHF.R.S32.HI R20, RZ, 0x1f, R2 ;  /* 0x0000001fff147819 */ /* 0x020fe20000011402 */
[C---:B------:R-:W-:Y:S01]  /*ad80*/  IMAD.WIDE.U32 R6, R0.reuse, UR4, RZ ;  /* 0x0000000400067c25 */ /* 0x040fe2000f8e00ff */
[----:B------:R-:W1:Y:S01]  /*ad90*/  S2R R8, SR_TID.X ;  /* 0x0000000000087919 */ /* 0x000e620000002100 */
[----:B------:R-:W-:Y:S02]  /*ada0*/  ULDC.64 UR6, c[0x0][0x318] ;  /* 0x0000c60000067ab9 */ /* 0x000fe40000000a00 */
        /* <DEDUP_REMOVED lines=8> */
[----:B------:R-:W-:Y:S01]  /*ae30*/  IMAD.WIDE.U32 R6, R26, UR4, R6 ;  /* 0x000000041a067c25 */ /* 0x000fe2000f8e0006 */
[----:B-1----:R-:W-:-:S04]  /*ae40*/  LOP3.LUT R8, R8, 0x7f, RZ, 0xc0, !PT ;  /* 0x0000007f08087812 */ /* 0x002fc800078ec0ff */
[----:B------:R-:W-:Y:S02]  /*ae50*/  SHF.R.U32.HI R11, RZ, 0x1, R8 ;  /* 0x00000001ff0b7819 */ /* 0x000fe40000011608 */
[----:B------:R-:W-:Y:S01]  /*ae60*/  IADD3 R8, P0, R6, UR6, RZ ;  /* 0x0000000606087c10 */ /* 0x000fe2000ff1e0ff */
[----:B--2---:R-:W-:Y:S01]  /*ae70*/  IMAD R3, R9, UR4, RZ ;  /* 0x0000000409037c24 */ /* 0x004fe2000f8e02ff */
[----:B------:R-:W-:-:S03]  /*ae80*/  UMOV UR4, 0xffffffff ;  /* 0xffffffff00047882 */ /* 0x000fc60000000000 */
[----:B------:R-:W-:-:S05]  /*ae90*/  IMAD R3, R26, UR5, R3 ;  /* 0x000000051a037c24 */ /* 0x000fca000f8e0203 */
[----:B------:R-:W-:Y:S02]  /*aea0*/  IADD3.X R9, R7, UR7, R3, P0, !PT ;  /* 0x0000000707097c10 */ /* 0x000fe400087fe403 */
[----:B------:R-:W-:Y:S01]  /*aeb0*/  IADD3 R3, -R11, UR42, -R10 ;  /* 0x0000002a0b037c10 */ /* 0x000fe2000fffe90a */
[----:B---3--:R-:W-:-:S03]  /*aec0*/  IMAD R10, R18, 0x3000, R4 ;  /* 0x00003000120a7824 */ /* 0x008fc600078e0204 */
[----:B------:R-:W-:Y:S01]  /*aed0*/  ISETP.GE.AND P0, PT, R3, 0x1, PT ;  /* 0x000000010300780c */ /* 0x000fe20003f06270 */
[----:B------:R-:W-:-:S12]  /*aee0*/  BRA.DIV UR4, `(.L_x_10723) ;  /* 0x0000003e042c7947 */ /* 0x000fd8000b800000 */
[----:B------:R-:W1:Y:S01]  /*aef0*/  S2R R7, SR_TID.X ;  /* 0x0000000000077919 */ /* 0x000e620000002100 */
[----:B------:R-:W2:Y:S01]  /*af00*/  LDC R12, c[0x0][0x2f4] ;  /* 0x0000bd00ff0c7b82 */ /* 0x000ea20000000800 */
[----:B------:R-:W3:Y:S04]  /*af10*/  SHFL.IDX PT, R6, R8, RZ, 0x1e1f ;  /* 0x001e1fff08067589 */ /* 0x000ee800000e0000 */
[----:B------:R-:W4:Y:S04]  /*af20*/  SHFL.IDX PT, R4, R9, RZ, 0x1e1f ;  /* 0x001e1fff09047589 */ /* 0x000f2800000e0000 */
[----:B------:R-:W0:Y:S01]  /*af30*/  SHFL.IDX PT, R9, R9, 0x1, 0x1e1f ;  /* 0x003e1f0009097f89 */ /* 0x000e2200000e0000 */
[----:B-1----:R-:W-:-:S05]  /*af40*/  IMAD.SHL.U32 R11, R7, 0x10, RZ ;  /* 0x00000010070b7824 */ /* 0x002fca00078e00ff */
[----:B------:R-:W-:-:S04]  /*af50*/  LOP3.LUT R11, R11, 0x10, RZ, 0xc0, !PT ;  /* 0x000000100b0b7812 */ /* 0x000fc800078ec0ff */
[C---:B---3--:R-:W-:Y:S02]  /*af60*/  IADD3 R6, P1, R11.reuse, R6, RZ ;  /* 0x000000060b067210 */ /* 0x048fe40007f3e0ff */
[----:B--2---:R-:W-:Y:S02]  /*af70*/  ISETP.GE.AND P3, PT, R11, R12, PT ;  /* 0x0000000c0b00720c */ /* 0x004fe40003f66270 */
[----:B----4-:R-:W-:Y:S01]  /*af80*/  IADD3.X R7, RZ, R4, RZ, P1, !PT ;  /* 0x00000004ff077210 */ /* 0x010fe20000ffe4ff */
[----:B------:R-:W-:Y:S01]  /*af90*/  IMAD.IADD R4, R16, 0x1, R10 ;  /* 0x0000000110047824 */ /* 0x000fe200078e020a */
[----:B------:R-:W-:Y:S02]  /*afa0*/  ISETP.LT.OR P1, PT, R3, 0x1, P3 ;  /* 0x000000010300780c */ /* 0x000fe40001f21670 */
[C---:B------:R-:W-:Y:S02]  /*afb0*/  LOP3.LUT R13, R11.reuse, 0x20, RZ, 0xfc, !PT ;  /* 0x000000200b0d7812 */ /* 0x040fe400078efcff */
[----:B------:R-:W-:-:S02]  /*afc0*/  LOP3.LUT R11, R11, 0x40, RZ, 0xfc, !PT ;  /* 0x000000400b0b7812 */ /* 0x000fc400078efcff */
[----:B------:R-:W-:-:S07]  /*afd0*/  ISETP.GE.AND P2, PT, R13, R12, PT ;  /* 0x0000000c0d00720c */ /* 0x000fce0003f46270 */
[----:B------:R-:W-:Y:S01]  /*afe0*/  LDGSTS.E.BYPASS.LTC128B.128 [R4+0x9000], desc[UR50][R6.64], !P1 ;  /* 0x0900000006047fae */ /* 0x000fe2000c901d72 */
[----:B------:R-:W-:-:S13]  /*aff0*/  ISETP.LT.OR P1, PT, R3, 0x1, P2 ;  /* 0x000000010300780c */ /* 0x000fda0001721670 */
[----:B------:R-:W-:Y:S01]  /*b000*/  LDGSTS.E.BYPASS.LTC128B.128 [R4+0xa000], desc[UR50][R6.64+0x20], !P1 ;  /* 0x0a00002006047fae */ /* 0x000fe2000c901d72 */
[----:B------:R-:W-:-:S04]  /*b010*/  ISETP.GE.AND P1, PT, R11, R12, PT ;  /* 0x0000000c0b00720c */ /* 0x000fc80003f26270 */
[----:B------:R-:W-:-:S13]  /*b020*/  ISETP.LT.OR P4, PT, R3, 0x1, P1 ;  /* 0x000000010300780c */ /* 0x000fda0000f81670 */
[----:B------:R1:W-:Y:S01]  /*b030*/  LDGSTS.E.BYPASS.LTC128B.128 [R4+0xb000], desc[UR50][R6.64+0x40], !P4 ;  /* 0x0b00004006047fae */ /* 0x0003e2000e101d72 */
[----:B------:R-:W-:-:S03]  /*b040*/  ISETP.GE.AND P4, PT, R3, 0x41, PT ;  /* 0x000000410300780c */ /* 0x000fc60003f86270 */
[----:B01----:R1:W2:Y:S10]  /*b050*/  SHFL.IDX PT, R6, R8, 0x1, 0x1e1f ;  /* 0x003e1f0008067f89 */ /* 0x0032b400000e0000 */
.L_x_10806:
[----:B------:R-:W0:Y:S01]  /*b060*/  S2R R7, SR_TID.X ;  /* 0x0000000000077919 */ /* 0x000e220000002100 */
[C---:B------:R-:W-:Y:S02]  /*b070*/  ISETP.LT.OR P3, PT, R3.reuse, 0x41, P3 ;  /* 0x000000410300780c */ /* 0x040fe40001f61670 */
[C---:B------:R-:W-:Y:S02]  /*b080*/  ISETP.LT.OR P2, PT, R3.reuse, 0x41, P2 ;  /* 0x000000410300780c */ /* 0x040fe40001741670 */
[----:B------:R-:W-:Y:S01]  /*b090*/  ISETP.LT.OR P1, PT, R3, 0x41, P1 ;  /* 0x000000410300780c */ /* 0x000fe20000f21670 */
[----:B0-----:R-:W-:-:S05]  /*b0a0*/  IMAD.SHL.U32 R7, R7, 0x10, RZ ;  /* 0x0000001007077824 */ /* 0x001fca00078e00ff */
[----:B------:R-:W-:-:S04]  /*b0b0*/  LOP3.LUT R7, R7, 0x10, RZ, 0xc0, !PT ;  /* 0x0000001007077812 */ /* 0x000fc800078ec0ff */
        /* <DEDUP_REMOVED lines=10> */
.L_x_10724:
        /* <DEDUP_REMOVED lines=11> */
.L_x_10725:
[----:B------:R2:W-:Y:S01]  /*b210*/  SYNCS.ARRIVE.TRANS64.A1T0 RZ, [R5+URZ+0x19c70], RZ ;  /* 0x019c70ff05ff79a7 */ /* 0x0005e2000810003f */
[----:B------:R-:W-:Y:S05]  /*b220*/  @!P3 BRA `(.L_x_10726) ;  /* 0x000000000004b947 */ /* 0x000fea0003800000 */
[----:B------:R-:W-:Y:S01]  /*b230*/  BPT.TRAP 0x1 ;  /* 0x000000040000795c */ /* 0x000fe20000300000 */
.L_x_10726:
[----:B------:R-:W3:Y:S01]  /*b240*/  SYNCS.PHASECHK.TRANS64.TRYWAIT P1, [R5+URZ+0x19c40], R21 ;  /* 0x019c4015050075a7 */ /* 0x000ee2000802017f */
[----:B------:R-:W-:Y:S04]  /*b250*/  BSSY B0, `(.L_x_10727) ;  /* 0x0000002000007945 */ /* 0x000fe80003800000 */
[----:B---3--:R-:W-:Y:S05]  /*b260*/  @!P1 BRA `(.L_x_10728) ;  /* 0x0000003c00309947 */ /* 0x008fea0003800000 */
.L_x_10807:
[----:B------:R-:W-:Y:S05]  /*b270*/  BSYNC B0 ;  /* 0x0000000000007941 */ /* 0x000fea0003800000 */
.L_x_10727:
[----:B-1----:R-:W4:Y:S01]  /*b280*/  LDL R8, [R1] ;  /* 0x0000000001087983 */ /* 0x002f220000100800 */
[----:B------:R-:W-:Y:S01]  /*b290*/  ULDC.64 UR4, c[0x0][0x300] ;  /* 0x0000c00000047ab9 */ /* 0x000fe20000000a00 */
[----:B------:R-:W1:Y:S01]  /*b2a0*/  LDC R9, c[0x0][0x2f4] ;  /* 0x0000bd00ff097b82 */ /* 0x000e620000000800 */
[----:B------:R-:W-:Y:S01]  /*b2b0*/  IMAD R3, R19, UR4, RZ ;  /* 0x0000000413037c24 */ /* 0x000fe2000f8e02ff */
[----:B------:R-:W-:Y:S01]  /*b2c0*/  ULDC.64 UR6, c[0x0][0x2e8] ;  /* 0x0000ba0000067ab9 */ /* 0x000fe20000000a00 */
[----:B0-----:R-:W-:-:S04]  /*b2d0*/  IMAD.WIDE.U32 R6, R0, UR4, RZ ;  /* 0x0000000400067c25 */ /* 0x001fc8000f8e00ff */
[----:B------:R-:W-:Y:S01]  /*b2e0*/  IMAD R3, R0, UR5, R3 ;  /* 0x0000000500037c24 */ /* 0x000fe2000f8e0203 */
[----:B------:R-:W-:Y:S02]  /*b2f0*/  ULDC.64 UR4, c[0x0][0x310] ;  /* 0x0000c40000047ab9 */ /* 0x000fe40000000a00 */
[----:B------:R-:W-:Y:S02]  /*b300*/  IMAD R20, R20, UR4, RZ ;  /* 0x0000000414147c24 */ /* 0x000fe4000f8e02ff */
[----:B------:R-:W-:Y:S02]  /*b310*/  IMAD.IADD R7, R7, 0x1, R3 ;  /* 0x0000000107077824 */ /* 0x000fe400078e0203 */
[----:B------:R-:W-:-:S04]  /*b320*/  IMAD.WIDE.U32 R6, R2, UR4, R6 ;  /* 0x0000000402067c25 */ /* 0x000fc8000f8e0006 */
[----:B------:R-:W-:Y:S01]  /*b330*/  IMAD R2, R2, UR5, R20 ;  /* 0x0000000502027c24 */ /* 0x000fe2000f8e0214 */
[----:B------:R-:W-:-:S03]  /*b340*/  ULDC.64 UR4, c[0x0][0x308] ;  /* 0x0000c20000047ab9 */ /* 0x000fc60000000a00 */
[----:B------:R-:W-:Y:S02]  /*b350*/  IMAD.IADD R3, R7, 0x1, R2 ;  /* 0x0000000107037824 */ /* 0x000fe400078e0202 */
[----:B------:R-:W-:-:S04]  /*b360*/  IMAD.MOV.U32 R2, RZ, RZ, R6 ;  /* 0x000000ffff027224 */ /* 0x000fc800078e0006 */
[----:B------:R-:W-:-:S03]  /*b370*/  IMAD.WIDE.U32 R2, R26, UR4, R2 ;  /* 0x000000041a027c25 */ /* 0x000fc6000f8e0002 */
[----:B------:R-:W-:Y:S01]  /*b380*/  IADD3 R0, P1, R2, UR6, RZ ;  /* 0x0000000602007c10 */ /* 0x000fe2000ff3e0ff */
[----:B----4-:R-:W-:Y:S01]  /*b390*/  IMAD R6, R8, UR4, RZ ;  /* 0x0000000408067c24 */ /* 0x010fe2000f8e02ff */
[----:B------:R-:W-:Y:S01]  /*b3a0*/  UMOV UR4, 0xffffffff ;  /* 0xffffffff00047882 */ /* 0x000fe20000000000 */
[----:B------:R-:W0:Y:S02]  /*b3b0*/  S2R R8, SR_TID.X ;  /* 0x0000000000087919 */ /* 0x000e240000002100 */
[----:B------:R-:W-:-:S05]  /*b3c0*/  IMAD R6, R26, UR5, R6 ;  /* 0x000000051a067c24 */ /* 0x000fca000f8e0206 */
[----:B------:R-:W-:Y:S01]  /*b3d0*/  IADD3.X R6, R3, UR7, R6, P1, !PT ;  /* 0x0000000703067c10 */ /* 0x000fe20008ffe406 */
[C---:B0-----:R-:W-:Y:S02]  /*b3e0*/  IMAD.SHL.U32 R10, R8.reuse, 0x10, RZ ;  /* 0x00000010080a7824 */ /* 0x041fe400078e00ff */
[----:B------:R-:W-:-:S03]  /*b3f0*/  IMAD.SHL.U32 R8, R8, 0x10, RZ ;  /* 0x0000001008087824 */ /* 0x000fc600078e00ff */
[----:B------:R-:W-:Y:S02]  /*b400*/  LOP3.LUT R10, R10, 0x10, RZ, 0xc0, !PT ;  /* 0x000000100a0a7812 */ /* 0x000fe400078ec0ff */
[----:B------:R-:W-:Y:S02]  /*b410*/  LOP3.LUT R8, R8, 0x10, RZ, 0xc0, !PT ;  /* 0x0000001008087812 */ /* 0x000fe400078ec0ff */
[C---:B------:R-:W-:Y:S02]  /*b420*/  LOP3.LUT R11, R10.reuse, 0x40, RZ, 0xfc, !PT ;  /* 0x000000400a0b7812 */ /* 0x040fe400078efcff */
[----:B------:R-:W-:Y:S02]  /*b430*/  LOP3.LUT R10, R10, 0x20, RZ, 0xfc, !PT ;  /* 0x000000200a0a7812 */ /* 0x000fe400078efcff */
[-C--:B-1----:R-:W-:Y:S02]  /*b440*/  ISETP.GE.AND P2, PT, R11, R9.reuse, PT ;  /* 0x000000090b00720c */ /* 0x082fe40003f46270 */
[----:B------:R-:W-:-:S02]  /*b450*/  ISETP.GE.AND P3, PT, R10, R9, PT ;  /* 0x000000090a00720c */ /* 0x000fc40003f66270 */
[----:B------:R-:W-:Y:S01]  /*b460*/  ISETP.GE.AND P5, PT, R8, R9, PT ;  /* 0x000000090800720c */ /* 0x000fe20003fa6270 */
[----:B------:R-:W-:-:S12]  /*b470*/  BRA.DIV UR4, `(.L_x_10729) ;  /* 0x0000003a04c07947 */ /* 0x000fd8000b800000 */
[----:B------:R-:W0:Y:S04]  /*b480*/  SHFL.IDX PT, R3, R0, RZ, 0x1e1f ;  /* 0x001e1fff00037589 */ /* 0x000e2800000e0000 */
[----:B------:R-:W1:Y:S04]  /*b490*/  SHFL.IDX PT, R2, R6, RZ, 0x1e1f ;  /* 0x001e1fff06027589 */ /* 0x000e6800000e0000 */
        /* <DEDUP_REMOVED lines=8> */
[----:B------:R1:W-:Y:S04]  /*b520*/  @P0 LDGSTS.E.BYPASS.LTC128B.128 [R4+0x14800], desc[UR50][R2.64+0x20], !P3 ;  /* 0x1480002002040fae */ /* 0x0003e8000d901d72 */
[----:B--2-4-:R1:W-:Y:S02]  /*b530*/  @P0 LDGSTS.E.BYPASS.LTC128B.128 [R4+0x15800], desc[UR50][R2.64+0x40], !P2 ;  /* 0x1580004002040fae */ /* 0x0143e4000d101d72 */
.L_x_10813:
[----:B------:R-:W-:-:S05]  /*b540*/  @P4 IADD3 R0, P0, R8, R0, RZ ;  /* 0x0000000008004210 */ /* 0x000fca0007f1e0ff */
[----:B01----:R-:W-:Y:S01]  /*b550*/  @P4 IMAD.X R2, RZ, RZ, R6, P0 ;  /* 0x000000ffff024224 */ /* 0x003fe200000e0606 */
[----:B------:R-:W-:-:S04]  /*b560*/  PLOP3.LUT P0, PT, PT, PT, PT, 0x80, 0x0 ;  /* 0x000000000000781c */ /* 0x000fc80003f0f070 */
[----:B------:R-:W-:Y:S01]  /*b570*/  @P4 MOV R3, R2 ;  /* 0x0000000200034202 */ /* 0x000fe20000000f00 */
[----:B------:R-:W-:-:S05]  /*b580*/  @P4 IMAD.MOV.U32 R2, RZ, RZ, R0 ;  /* 0x000000ffff024224 */ /* 0x000fca00078e0000 */
[----:B------:R-:W-:Y:S01]  /*b590*/  @!PT LDS RZ, [RZ] ;  /* 0x00000000fffff984 */ /* 0x000fe20000000800 */
[----:B------:R-:W-:Y:S01]  /*b5a0*/  @!PT LDS RZ, [RZ] ;  /* 0x00000000fffff984 */ /* 0x000fe20000000800 */
[----:B------:R-:W-:Y:S01]  /*b5b0*/  @!PT LDS RZ, [RZ] ;  /* 0x00000000fffff984 */ /* 0x000fe20000000800 */
[----:B------:R0:W-:Y:S04]  /*b5c0*/  @P4 LDGSTS.E.BYPASS.LTC128B.128 [R4+0x14000], desc[UR50][R2.64], !P5 ;  /* 0x1400000002044fae */ /* 0x0001e8000e901d72 */
[----:B------:R0:W-:Y:S04]  /*b5d0*/  @P4 LDGSTS.E.BYPASS.LTC128B.128 [R4+0x15000], desc[UR50][R2.64+0x20], !P3 ;  /* 0x1500002002044fae */ /* 0x0001e8000d901d72 */
[----:B------:R0:W-:Y:S01]  /*b5e0*/  @P4 LDGSTS.E.BYPASS.LTC128B.128 [R4+0x16000], desc[UR50][R2.64+0x40], !P2 ;  /* 0x1600004002044fae */ /* 0x0001e2000d101d72 */
[----:B------:R-:W-:Y:S01]  /*b5f0*/  NOP ;  /* 0x0000000000007918 */ /* 0x000fe20000000000 */
.L_x_10730:
        /* <DEDUP_REMOVED lines=11> */
.L_x_10731:
        /* <DEDUP_REMOVED lines=18> */
[----:B0-----:R-:W-:Y:S01]  /*b7d0*/  MOV R2, 0x0 ;  /* 0x0000000000027802 */ /* 0x001fe20000000f00 */
[----:B------:R-:W-:Y:S01]  /*b7e0*/  ULDC.64 UR6, c[0x4][0x1b0] ;  /* 0x01006c0000067ab9 */ /* 0x000fe20000000a00 */
[----:B------:R-:W-:Y:S01]  /*b7f0*/  ULDC.64 UR8, c[0x4][0x1b8] ;  /* 0x01006e0000087ab9 */ /* 0x000fe20000000a00 */
[----:B------:R-:W-:Y:S01]  /*b800*/  ULDC.64 UR4, c[0x4][0x60] ;  /* 0x0100180000047ab9 */ /* 0x000fe20000000a00 */
[----:B------:R-:W-:Y:S01]  /*b810*/  IMAD.U32 R4, RZ, RZ, UR6 ;  /* 0x00000006ff047e24 */ /* 0x000fe2000f8e00ff */
[----:B------:R-:W-:Y:S01]  /*b820*/  MOV R13, RZ ;  /* 0x000000ff000d7202 */ /* 0x000fe20000000f00 */
[----:B------:R-:W0:Y:S01]  /*b830*/  LDC.64 R2, c[0x4][R2] ;  /* 0x0100000002027b82 */ /* 0x000e220000000a00 */
[----:B-1-3--:R-:W-:Y:S02]  /*b840*/  IMAD.U32 R5, RZ, RZ, UR7 ;  /* 0x00000007ff057e24 */ /* 0x00afe4000f8e00ff */
        /* <DEDUP_REMOVED lines=8> */
.L_x_10733:
[----:B------:R-:W-:Y:S05]  /*b8d0*/  BSYNC B6 ;  /* 0x0000000000067941 */ /* 0x000fea0003800000 */
.L_x_10732:
[----:B------:R-:W2:Y:S01]  /*b8e0*/  S2R R17, SR_TID.X ;  /* 0x0000000000117919 */ /* 0x000ea20000002100 */
[----:B------:R-:W4:Y:S01]  /*b8f0*/  LDC R8, c[0x0][0x448] ;  /* 0x00011200ff087b82 */ /* 0x000f220000000800 */
[----:B------:R1:W5:Y:S01]  /*b900*/  LDL R9, [R1+0x18] ;  /* 0x0000180001097983 */ /* 0x0003620000100800 */
[----:B0-----:R-:W0:Y:S01]  /*b910*/  S2R R2, SR_TID.X ;  /* 0x0000000000027919 */ /* 0x001e220000002100 */
[----:B------:R-:W-:Y:S01]  /*b920*/  R2UR UR7, R26 ;  /* 0x000000001a0772ca */ /* 0x000fe200000e0000 */
[----:B------:R-:W-:Y:S01]  /*b930*/  ULDC.64 UR8, c[0x0][0x2d8] ;  /* 0x0000b60000087ab9 */ /* 0x000fe20000000a00 */
[----:B--2---:R-:W-:Y:S02]  /*b940*/  IMAD.SHL.U32 R19, R17, 0x40, RZ ;  /* 0x0000004011137824 */ /* 0x004fe400078e00ff */
[----:B------:R-:W2:Y:S01]  /*b950*/  LDL R17, [R1] ;  /* 0x0000000001117983 */ /* 0x000ea20000100800 */
[----:B----4-:R-:W-:Y:S02]  /*b960*/  ISETP.NE.AND P0, PT, R8, 0x1, PT ;  /* 0x000000010800780c */ /* 0x010fe40003f05270 */
[----:B------:R-:W-:-:S02]  /*b970*/  R2UR UR10, R26 ;  /* 0x000000001a0a72ca */ /* 0x000fc400000e0000 */
[----:B------:R-:W-:Y:S02]  /*b980*/  LOP3.LUT R19, R19, 0x40, RZ, 0xc0, !PT ;  /* 0x0000004013137812 */ /* 0x000fe400078ec0ff */
[----:B0-----:R-:W-:-:S04]  /*b990*/  LOP3.LUT R2, R2, 0x7f, RZ, 0xc0, !PT ;  /* 0x0000007f02027812 */ /* 0x001fc800078ec0ff */
[----:B------:R-:W-:-:S03]  /*b9a0*/  SHF.R.U32.HI R2, RZ, 0x1, R2 ;  /* 0x00000001ff027819 */ /* 0x000fc60000011602 */
[----:B------:R-:W0:Y:S08]  /*b9b0*/  @P0 LDC R4, c[0x0][0x44c] ;  /* 0x00011300ff040b82 */ /* 0x000e300000000800 */
[----:B------:R-:W4:Y:S01]  /*b9c0*/  @P0 LDC R3, c[0x0][0x450] ;  /* 0x00011400ff030b82 */ /* 0x000f220000000800 */
[----:B------:R-:W-:Y:S01]  /*b9d0*/  LOP3.LUT R2, R2, R19, RZ, 0xfc, !PT ;  /* 0x0000001302027212 */ /* 0x000fe200078efcff */
[----:B------:R-:W-:Y:S01]  /*b9e0*/  UMOV UR4, UR36 ;  /* 0x0000002400047c82 */ /* 0x000fe20008000000 */
[----:B------:R-:W-:-:S02]  /*b9f0*/  UMOV UR5, UR47 ;  /* 0x0000002f00057c82 */ /* 0x000fc40008000000 */
[----:B------:R-:W-:Y:S01]  /*ba00*/  UIMAD.WIDE.U32 UR4, UR7, UR8, UR4 ;  /* 0x00000008070472a5 */ /* 0x000fe2000f8e0004 */
[----:B------:R-:W-:Y:S02]  /*ba10*/  IMAD R0, R25, 0xc0, R2 ;  /* 0x000000c019007824 */ /* 0x000fe400078e0202 */
[----:B------:R-:W2:Y:S02]  /*ba20*/  @P0 LDC R7, c[0x0][0x450] ;  /* 0x00011400ff070b82 */ /* 0x000ea40000000800 */
[----:B------:R-:W-:Y:S02]  /*ba30*/  IMAD.MOV.U32 R2, RZ, RZ, R0 ;  /* 0x000000ffff027224 */ /* 0x000fe400078e0000 */
[----:B0-----:R-:W-:-:S05]  /*ba40*/  @P0 IMAD.HI.U32 R4, R0, R4, RZ ;  /* 0x0000000400040227 */ /* 0x001fca00078e00ff */
[----:B----4-:R-:W-:-:S04]  /*ba50*/  @P0 SHF.R.U32.HI R2, RZ, R3, R4 ;  /* 0x00000003ff020219 */ /* 0x010fc80000011604 */
[--C-:B-1-3--:R-:W-:Y:S01]  /*ba60*/  SHF.R.S32.HI R5, RZ, 0x1f, R2.reuse ;  /* 0x0000001fff057819 */ /* 0x10afe20000011402 */
[----:B------:R-:W-:-:S04]  /*ba70*/  IMAD.MOV R4, RZ, RZ, -R2 ;  /* 0x000000ffff047224 */ /* 0x000fc800078e0a02 */
[----:B------:R-:W-:Y:S02]  /*ba80*/  IMAD R4, R8, R4, R0 ;  /* 0x0000000408047224 */ /* 0x000fe400078e0200 */
[----:B------:R-:W-:Y:S01]  /*ba90*/  VIADD R0, R0, 0x80 ;  /* 0x0000008000007836 */ /* 0x000fe20000000000 */
[----:B--2---:R-:W-:-:S13]  /*baa0*/  R2UR UR6, R17 ;  /* 0x00000000110672ca */ /* 0x004fda00000e0000 */
[----:B------:R-:W-:-:S04]  /*bab0*/  UIMAD UR6, UR6, UR8, URZ ;  /* 0x00000008060672a4 */ /* 0x000fc8000f8e023f */
[----:B------:R-:W-:-:S03]  /*bac0*/  UIMAD UR6, UR10, UR9, UR6 ;  /* 0x000000090a0672a4 */ /* 0x000fc6000f8e0206 */
[----:B------:R-:W-:Y:S01]  /*bad0*/  ULDC.64 UR8, c[0x0][0x2e0] ;  /* 0x0000b80000087ab9 */ /* 0x000fe20000000a00 */
[----:B------:R-:W-:Y:S02]  /*bae0*/  UIADD3 UR5, UR5, UR6, URZ ;  /* 0x0000000605057290 */ /* 0x000fe4000fffe03f */
[----:B------:R-:W-:Y:S02]  /*baf0*/  UIMAD UR6, UR45, UR8, URZ ;  /* 0x000000082d0672a4 */ /* 0x000fe4000f8e023f */
[----:B------:R-:W-:Y:S02]  /*bb00*/  UIMAD.WIDE.U32 UR4, UR44, UR8, UR4 ;  /* 0x000000082c0472a5 */ /* 0x000fe4000f8e0004 */
[----:B------:R-:W-:Y:S01]  /*bb10*/  UIMAD UR6, UR44, UR9, UR6 ;  /* 0x000000092c0672a4 */ /* 0x000fe2000f8e0206 */
[----:B------:R-:W-:Y:S02]  /*bb20*/  ULDC.64 UR10, c[0x0][0x280] ;  /* 0x0000a000000a7ab9 */ /* 0x000fe40000000a00 */
[----:B------:R-:W-:Y:S01]  /*bb30*/  ULDC.64 UR8, c[0x0][0x2c8] ;  /* 0x0000b20000087ab9 */ /* 0x000fe20000000a00 */
[----:B------:R-:W-:-:S03]  /*bb40*/  UIADD3 UR5, UR5, UR6, URZ ;  /* 0x0000000605057290 */ /* 0x000fc6000fffe03f */
[----:B------:R-:W-:Y:S02]  /*bb50*/  ULDC.64 UR6, c[0x0][0x2d0] ;  /* 0x0000b40000067ab9 */ /* 0x000fe40000000a00 */
[----:B------:R-:W-:Y:S02]  /*bb60*/  IMAD R5, R5, UR6, RZ ;  /* 0x0000000605057c24 */ /* 0x000fe4000f8e02ff */
[----:B------:R-:W-:Y:S02]  /*bb70*/  IMAD.U32 R6, RZ, RZ, UR6 ;  /* 0x00000006ff067e24 */ /* 0x000fe4000f8e00ff */
[C---:B------:R-:W-:Y:S02]  /*bb80*/  IMAD R5, R2.reuse, UR7, R5 ;  /* 0x0000000702057c24 */ /* 0x040fe4000f8e0205 */
[----:B------:R-:W-:-:S04]  /*bb90*/  IMAD.WIDE.U32 R2, R2, R6, UR4 ;  /* 0x0000000402027e25 */ /* 0x000fc8000f8e0006 */
[----:B------:R-:W-:Y:S01]  /*bba0*/  IMAD.IADD R3, R3, 0x1, R5 ;  /* 0x0000000103037824 */ /* 0x000fe200078e0205 */
[----:B------:R-:W-:Y:S01]  /*bbb0*/  SHF.R.S32.HI R5, RZ, 0x1f, R4 ;  /* 0x0000001fff057819 */ /* 0x000fe20000011404 */
[----:B------:R-:W-:-:S04]  /*bbc0*/  IMAD.WIDE.U32 R2, R4, UR8, R2 ;  /* 0x0000000804027c25 */ /* 0x000fc8000f8e0002 */
[----:B------:R-:W-:-:S04]  /*bbd0*/  IMAD R5, R5, UR8, RZ ;  /* 0x0000000805057c24 */ /* 0x000fc8000f8e02ff */
[----:B------:R-:W-:Y:S01]  /*bbe0*/  IMAD R4, R4, UR9, R5 ;  /* 0x0000000904047c24 */ /* 0x000fe2000f8e0205 */
[----:B------:R-:W-:Y:S02]  /*bbf0*/  IADD3 R5, P1, R2, UR10, RZ ;  /* 0x0000000a02057c10 */ /* 0x000fe4000ff3e0ff */
[----:B------:R-:W0:Y:S01]  /*bc00*/  @P0 LDC R2, c[0x0][0x44c] ;  /* 0x00011300ff020b82 */ /* 0x000e220000000800 */
[----:B------:R-:W1:Y:S01]  /*bc10*/  S2R R17, SR_TID.X ;  /* 0x0000000000117919 */ /* 0x000e620000002100 */
[----:B------:R-:W-:Y:S01]  /*bc20*/  IADD3.X R4, R3, UR11, R4, P1, !PT ;  /* 0x0000000b03047c10 */ /* 0x000fe20008ffe404 */
[----:B0-----:R-:W-:-:S04]  /*bc30*/  @P0 IMAD.HI.U32 R3, R0, R2, RZ ;  /* 0x0000000200030227 */ /* 0x001fc800078e00ff */
[----:B------:R-:W-:Y:S01]  /*bc40*/  IMAD.MOV.U32 R2, RZ, RZ, R0 ;  /* 0x000000ffff027224 */ /* 0x000fe200078e0000 */
[----:B------:R-:W-:-:S05]  /*bc50*/  @P0 SHF.R.U32.HI R2, RZ, R7, R3 ;  /* 0x00000007ff020219 */ /* 0x000fca0000011603 */
[----:B------:R-:W-:-:S04]  /*bc60*/  IMAD.MOV R3, RZ, RZ, -R2 ;  /* 0x000000ffff037224 */ /* 0x000fc800078e0a02 */
[----:B------:R-:W-:Y:S01]  /*bc70*/  IMAD R0, R8, R3, R0 ;  /* 0x0000000308007224 */ /* 0x000fe200078e0200 */
[----:B------:R-:W-:-:S05]  /*bc80*/  SHF.R.S32.HI R3, RZ, 0x1f, R2 ;  /* 0x0000001fff037819 */ /* 0x000fca0000011402 */
[----:B------:R-:W-:-:S04]  /*bc90*/  IMAD R3, R3, UR6, RZ ;  /* 0x0000000603037c24 */ /* 0x000fc8000f8e02ff */
[C---:B------:R-:W-:Y:S02]  /*bca0*/  IMAD R7, R2.reuse, UR7, R3 ;  /* 0x0000000702077c24 */ /* 0x040fe4000f8e0203 */
[----:B------:R-:W-:Y:S01]  /*bcb0*/  IMAD.WIDE.U32 R2, R2, R6, UR4 ;  /* 0x0000000402027e25 */ /* 0x000fe2000f8e0006 */
[----:B------:R-:W-:Y:S01]  /*bcc0*/  SHF.R.S32.HI R6, RZ, 0x1f, R0 ;  /* 0x0000001fff067819 */ /* 0x000fe20000011400 */
[----:B------:R-:W-:Y:S02]  /*bcd0*/  ULDC UR4, c[0x0][0x2b8] ;  /* 0x0000ae0000047ab9 */ /* 0x000fe40000000800 */
[----:B------:R-:W-:Y:S02]  /*bce0*/  IMAD.IADD R3, R3, 0x1, R7 ;  /* 0x0000000103037824 */ /* 0x000fe400078e0207 */
[----:B-1----:R-:W-:Y:S02]  /*bcf0*/  IMAD.SHL.U32 R19, R17, 0x10, RZ ;  /* 0x0000001011137824 */ /* 0x002fe400078e00ff */
[----:B------:R-:W-:-:S02]  /*bd00*/  IMAD R6, R6, UR8, RZ ;  /* 0x0000000806067c24 */ /* 0x000fc4000f8e02ff */
[----:B------:R-:W-:Y:S01]  /*bd10*/  IMAD.WIDE.U32 R2, R0, UR8, R2 ;  /* 0x0000000800027c25 */ /* 0x000fe2000f8e0002 */
[----:B------:R-:W-:-:S03]  /*bd20*/  LOP3.LUT R19, R19, 0x10, RZ, 0xc0, !PT ;  /* 0x0000001013137812 */ /* 0x000fc600078ec0ff */
[----:B------:R-:W-:Y:S01]  /*bd30*/  IMAD.SHL.U32 R10, R17, 0x10, RZ ;  /* 0x00000010110a7824 */ /* 0x000fe200078e00ff */
[----:B------:R-:W-:Y:S01]  /*bd40*/  IADD3 R7, P0, R2, UR10, RZ ;  /* 0x0000000a02077c10 */ /* 0x000fe2000ff1e0ff */
[----:B------:R-:W-:Y:S01]  /*bd50*/  IMAD R6, R0, UR9, R6 ;  /* 0x0000000900067c24 */ /* 0x000fe2000f8e0206 */
[C---:B------:R-:W-:Y:S02]  /*bd60*/  LOP3.LUT R12, R19.reuse, 0x20, RZ, 0xfc, !PT ;  /* 0x00000020130c7812 */ /* 0x040fe400078efcff */
[----:B------:R-:W-:Y:S02]  /*bd70*/  LOP3.LUT R10, R10, 0x10, RZ, 0xc0, !PT ;  /* 0x000000100a0a7812 */ /* 0x000fe400078ec0ff */
[----:B------:R-:W-:Y:S01]  /*bd80*/  LOP3.LUT R11, R19, 0x40, RZ, 0xfc, !PT ;  /* 0x00000040130b7812 */ /* 0x000fe200078efcff */
[----:B------:R-:W-:Y:S01]  /*bd90*/  UMOV UR5, 0xffffffff ;  /* 0xffffffff00057882 */ /* 0x000fe20000000000 */
[----:B------:R-:W-:Y:S02]  /*bda0*/  IADD3.X R6, R3, UR11, R6, P0, !PT ;  /* 0x0000000b03067c10 */ /* 0x000fe400087fe406 */
[----:B------:R-:W-:-:S02]  /*bdb0*/  LOP3.LUT R17, R17, 0x7f, RZ, 0xc0, !PT ;  /* 0x0000007f11117812 */ /* 0x000fc400078ec0ff */
[----:B------:R-:W-:Y:S02]  /*bdc0*/  ISETP.GE.AND P3, PT, R10, UR4, PT ;  /* 0x000000040a007c0c */ /* 0x000fe4000bf66270 */
[----:B------:R-:W-:Y:S02]  /*bdd0*/  ISETP.GE.AND P2, PT, R12, UR4, PT ;  /* 0x000000040c007c0c */ /* 0x000fe4000bf46270 */
[----:B------:R-:W-:Y:S02]  /*bde0*/  ISETP.GE.AND P0, PT, R11, UR4, PT ;  /* 0x000000040b007c0c */ /* 0x000fe4000bf06270 */
[----:B------:R-:W-:Y:S01]  /*bdf0*/  SHF.R.U32.HI R17, RZ, 0x1, R17 ;  /* 0x00000001ff117819 */ /* 0x000fe20000011611 */
[----:B------:R-:W-:Y:S10]  /*be00*/  BRA.DIV UR5, `(.L_x_10734) ;  /* 0x00000036050c7947 */ /* 0x000ff4000b800000 */
[----:B------:R-:W0:Y:S01]  /*be10*/  SHFL.IDX PT, R3, R5, RZ, 0x1e1f ;  /* 0x001e1fff05037589 */ /* 0x000e2200000e0000 */
[----:B------:R-:W-:Y:S02]  /*be20*/  IMAD R25, R25, 0xc0, R17 ;  /* 0x000000c019197824 */ /* 0x000fe400078e0211 */
[----:B------:R-:W-:Y:S01]  /*be30*/  IMAD R0, R8, UR41, RZ ;  /* 0x0000002908007c24 */ /* 0x000fe2000f8e02ff */
[----:B------:R-:W1:Y:S04]  /*be40*/  SHFL.IDX PT, R2, R4, RZ, 0x1e1f ;  /* 0x001e1fff04027589 */ /* 0x000e6800000e0000 */
[----:B------:R-:W-:Y:S01]  /*be50*/  ISETP.GE.AND P1, PT, R25, R0, PT ;  /* 0x000000001900720c */ /* 0x000fe20003f26270 */
[----:B------:R-:W2:Y:S04]  /*be60*/  SHFL.IDX PT, R5, R5, 0x1, 0x1e1f ;  /* 0x003e1f0005057f89 */ /* 0x000ea800000e0000 */
[----:B------:R-:W3:Y:S04]  /*be70*/  SHFL.IDX PT, R4, R4, 0x1, 0x1e1f ;  /* 0x003e1f0004047f89 */ /* 0x000ee800000e0000 */
[----:B------:R-:W4:Y:S04]  /*be80*/  SHFL.IDX PT, R6, R6, RZ, 0x1e1f ;  /* 0x001e1fff06067589 */ /* 0x000f2800000e0000 */
[----:B0-----:R-:W-:-:S04]  /*be90*/  @!P1 IADD3 R3, P4, R10, R3, RZ ;  /* 0x000000030a039210 */ /* 0x001fc80007f9e0ff */
[----:B-1----:R-:W-:-:S04]  /*bea0*/  @!P1 IADD3.X R2, RZ, R2, RZ, P4, !PT ;  /* 0x00000002ff029210 */ /* 0x002fc800027fe4ff */
[----:B------:R-:W-:-:S04]  /*beb0*/  @!P1 LOP3.LUT R3, R3, R2, RZ, 0x3c, !PT ;  /* 0x0000000203039212 */ /* 0x000fc800078e3cff */
[----:B------:R-:W-:-:S04]  /*bec0*/  @!P1 LOP3.LUT R2, R3, R2, RZ, 0x3c, !PT ;  /* 0x0000000203029212 */ /* 0x000fc800078e3cff */
[----:B------:R-:W-:-:S05]  /*bed0*/  @!P1 LOP3.LUT R3, R3, R2, RZ, 0x3c, !PT ;  /* 0x0000000203039212 */ /* 0x000fca00078e3cff */
[----:B-----5:R-:W-:Y:S04]  /*bee0*/  @!P1 LDGSTS.E.BYPASS.LTC128B.128 [R9+0xf000], desc[UR50][R2.64], !P3 ;  /* 0x0f00000002099fae */ /* 0x020fe8000d901d72 */
[----:B------:R-:W-:Y:S04]  /*bef0*/  @!P1 LDGSTS.E.BYPASS.LTC128B.128 [R9+0x10800], desc[UR50][R2.64+0x20], !P2 ;  /* 0x1080002002099fae */ /* 0x000fe8000d101d72 */
[----:B------:R0:W-:Y:S02]  /*bf00*/  @!P1 LDGSTS.E.BYPASS.LTC128B.128 [R9+0x12000], desc[UR50][R2.64+0x40], !P0 ;  /* 0x1200004002099fae */ /* 0x0001e4000c101d72 */
[----:B0-----:R-:W-:-:S05]  /*bf10*/  VIADD R2, R25, 0x40 ;  /* 0x0000004019027836 */ /* 0x001fca0000000000 */
[----:B------:R-:W-:-:S13]  /*bf20*/  ISETP.GE.AND P1, PT, R2, R0, PT ;  /* 0x000000000200720c */ /* 0x000fda0003f26270 */
[----:B--2---:R-:W-:-:S05]  /*bf30*/  @!P1 IADD3 R2, P4, R10, R5, RZ ;  /* 0x000000050a029210 */ /* 0x004fca0007f9e0ff */
[----:B---3--:R-:W-:-:S05]  /*bf40*/  @!P1 IMAD.X R3, RZ, RZ, R4, P4 ;  /* 0x000000ffff039224 */ /* 0x008fca00020e0604 */
[----:B------:R-:W-:Y:S04]  /*bf50*/  @!P1 LDGSTS.E.BYPASS.LTC128B.128 [R9+0xf800], desc[UR50][R2.64], !P3 ;  /* 0x0f80000002099fae */ /* 0x000fe8000d901d72 */
[----:B------:R-:W-:Y:S04]  /*bf60*/  @!P1 LDGSTS.E.BYPASS.LTC128B.128 [R9+0x11000], desc[UR50][R2.64+0x20], !P2 ;  /* 0x1100002002099fae */ /* 0x000fe8000d101d72 */
[----:B------:R0:W-:Y:S04]  /*bf70*/  @!P1 LDGSTS.E.BYPASS.LTC128B.128 [R9+0x12800], desc[UR50][R2.64+0x40], !P0 ;  /* 0x1280004002099fae */ /* 0x0001e8000c101d72 */
[----:B0---4-:R0:W1:Y:S02]  /*bf80*/  SHFL.IDX PT, R2, R7, RZ, 0x1e1f ;  /* 0x001e1fff07027589 */ /* 0x01106400000e0000 */
.L_x_10820:
        /* <DEDUP_REMOVED lines=12> */
.L_x_10736:
[----:B------:R-:W-:Y:S05]  /*c050*/  BSYNC B0 ;  /* 0x0000000000007941 */ /* 0x000fea0003800000 */
.L_x_10735:
[----:B------:R-:W-:Y:S01]  /*c060*/  NOP ;  /* 0x0000000000007918 */ /* 0x000fe20000000000 */
[----:B------:R-:W-:-:S13]  /*c070*/  PLOP3.LUT P0, PT, PT, PT, PT, 0x80, 0x0 ;  /* 0x000000000000781c */ /* 0x000fda0003f0f070 */
.L_x_10737:
        /* <DEDUP_REMOVED lines=18> */
.L_x_10821:
[----:B------:R-:W-:Y:S05]  /*c1a0*/  BSYNC B0 ;  /* 0x0000000000007941 */ /* 0x000fea0003800000 */
.L_x_10738:
[----:B------:R-:W-:-:S06]  /*c1b0*/  UISETP.GE.AND UP0, UPT, UR42, 0x81, UPT ;  /* 0x000000812a00788c */ /* 0x000fcc000bf06270 */
[----:B------:R-:W-:-:S13]  /*c1c0*/  PLOP3.LUT P0, PT, PT, PT, UP0, 0x80, 0x0 ;  /* 0x000000000000781c */ /* 0x000fda0003f0f008 */
[----:B------:R-:W-:Y:S05]  /*c1d0*/  @!P0 BRA `(.L_x_10740) ;  /* 0x0000001000748947 */ /* 0x000fea0003800000 */
[----:B------:R-:W-:Y:S01]  /*c1e0*/  UIADD3 UR4, UR43, -0x2, URZ ;  /* 0xfffffffe2b047890 */ /* 0x000fe2000fffe03f */
[----:B------:R-:W-:Y:S02]  /*c1f0*/  IMAD.MOV.U32 R5, RZ, RZ, R28 ;  /* 0x000000ffff057224 */ /* 0x000fe400078e001c */
[----:B------:R-:W-:-:S03]  /*c200*/  IMAD.MOV.U32 R4, RZ, RZ, R18 ;  /* 0x000000ffff047224 */ /* 0x000fc600078e0012 */
[----:B------:R-:W-:-:S07]  /*c210*/  IMAD.U32 R19, RZ, RZ, UR4 ;  /* 0x00000004ff137e24 */ /* 0x000fce000f8e00ff */
.L_x_10760:
[----:B0-2---:R-:W2:Y:S01]  /*c220*/  LDL R7, [R1+0x8] ;  /* 0x0000080001077983 */ /* 0x005ea20000100800 */
[----:B------:R-:W0:Y:S01]  /*c230*/  LDC R3, c[0x0][0x430] ;  /* 0x00010c00ff037b82 */ /* 0x000e220000000800 */
[----:B------:R-:W1:Y:S01]  /*c240*/  S2R R2, SR_TID.X ;  /* 0x0000000000027919 */ /* 0x000e620000002100 */
[----:B0-----:R-:W-:Y:S02]  /*c250*/  ISETP.NE.AND P0, PT, R3, 0x1, PT ;  /* 0x000000010300780c */ /* 0x001fe40003f05270 */
[----:B-1----:R-:W-:-:S11]  /*c260*/  LOP3.LUT R0, R2, 0x7f, RZ, 0xc0, !PT ;  /* 0x0000007f02007812 */ /* 0x002fd600078ec0ff */
[----:B------:R-:W0:Y:S01]  /*c270*/  @P0 LDC R6, c[0x0][0x434] ;  /* 0x00010d00ff060b82 */ /* 0x000e220000000800 */
[----:B------:R-:W-:Y:S01]  /*c280*/  SHF.R.U32.HI R3, RZ, 0x1, R0 ;  /* 0x00000001ff037819 */ /* 0x000fe20000011600 */
[----:B------:R-:W-:-:S06]  /*c290*/  IMAD.SHL.U32 R2, R2, 0x40, RZ ;  /* 0x0000004002027824 */ /* 0x000fcc00078e00ff */
[----:B------:R-:W1:Y:S01]  /*c2a0*/  @P0 LDC R0, c[0x0][0x438] ;  /* 0x00010e00ff000b82 */ /* 0x000e620000000800 */
[----:B------:R-:W-:Y:S01]  /*c2b0*/  IMAD R3, R19, 0x80, R3 ;  /* 0x0000008013037824 */ /* 0x000fe200078e0203 */
[----:B------:R-:W-:-:S04]  /*c2c0*/  LOP3.LUT R2, R2, 0x40, RZ, 0xc0, !PT ;  /* 0x0000004002027812 */ /* 0x000fc800078ec0ff */
[----:B------:R-:W-:-:S04]  /*c2d0*/  IADD3 R3, R2, UR38, R3 ;  /* 0x0000002602037c10 */ /* 0x000fc8000fffe003 */
[----:B------:R-:W-:Y:S01]  /*c2e0*/  MOV R2, R3 ;  /* 0x0000000300027202 */ /* 0x000fe20000000f00 */
[----:B0-----:R-:W-:Y:S01]  /*c2f0*/  @P0 IMAD.HI.U32 R6, R3, R6, RZ ;  /* 0x0000000603060227 */ /* 0x001fe200078e00ff */
[----:B------:R-:W-:Y:S05]  /*c300*/  YIELD ;  /* 0x0000000000007946 */ /* 0x000fea0003800000 */
[----:B------:R-:W-:Y:S01]  /*c310*/  ULDC UR4, c[0x0][0x430] ;  /* 0x00010c0000047ab9 */ /* 0x000fe20000000800 */
[----:B-1----:R-:W-:-:S05]  /*c320*/  @P0 SHF.R.U32.HI R2, RZ, R0, R6 ;  /* 0x00000000ff020219 */ /* 0x002fca0000011606 */
[----:B------:R-:W-:-:S04]  /*c330*/  IMAD.MOV R8, RZ, RZ, -R2 ;  /* 0x000000ffff087224 */ /* 0x000fc800078e0a02 */
[----:B------:R-:W-:Y:S01]  /*c340*/  IMAD R8, R8, UR4, R3 ;  /* 0x0000000408087c24 */ /* 0x000fe2000f8e0203 */
[----:B------:R-:W-:Y:S01]  /*c350*/  ULDC.64 UR4, c[0x0][0x428] ;  /* 0x00010a0000047ab9 */ /* 0x000fe20000000a00 */
[----:B------:R-:W-:-:S03]  /*c360*/  SHF.R.S32.HI R3, RZ, 0x1f, R2 ;  /* 0x0000001fff037819 */ /* 0x000fc60000011402 */
[----:B------:R-:W-:-:S04]  /*c370*/  IMAD.WIDE.U32 R2, R27, UR4, R2 ;  /* 0x000000041b027c25 */ /* 0x000fc8000f8e0002 */
[----:B--2---:R-:W-:-:S04]  /*c380*/  IMAD R0, R7, UR4, RZ ;  /* 0x0000000407007c24 */ /* 0x004fc8000f8e02ff */
[----:B------:R-:W-:Y:S01]  /*c390*/  IMAD R0, R27, UR5, R0 ;  /* 0x000000051b007c24 */ /* 0x000fe2000f8e0200 */
[----:B------:R-:W-:Y:S02]  /*c3a0*/  ULDC.64 UR4, c[0x0][0x418] ;  /* 0x0001060000047ab9 */ /* 0x000fe40000000a00 */
[----:B------:R-:W-:Y:S01]  /*c3b0*/  LEA R6, P0, R2, UR4, 0x2 ;  /* 0x0000000402067c11 */ /* 0x000fe2000f8010ff */
[----:B------:R-:W-:-:S05]  /*c3c0*/  IMAD.IADD R0, R0, 0x1, R3 ;  /* 0x0000000100007824 */ /* 0x000fca00078e0203 */
[----:B------:R-:W-:-:S06]  /*c3d0*/  LEA.HI.X R7, R2, UR5, R0, 0x2, P0 ;  /* 0x0000000502077c11 */ /* 0x000fcc00080f1400 */
[----:B------:R-:W2:Y:S01]  /*c3e0*/  LDG.E R7, desc[UR50][R6.64] ;  /* 0x0000003206077981 */ /* 0x000ea2000c1e1900 */
[----:B------:R-:W-:Y:S02]  /*c3f0*/  IMAD.U32 R9, RZ, RZ, UR46 ;  /* 0x0000002eff097e24 */ /* 0x000fe4000f8e00ff */
[----:B------:R-:W-:-:S03]  /*c400*/  VIADD R18, R4, 0x1 ;  /* 0x0000000104127836 */ /* 0x000fc60000000000 */
[----:B------:R-:W-:Y:S02]  /*c410*/  ISETP.NE.AND P2, PT, R9, 0x3, PT ;  /* 0x000000030900780c */ /* 0x000fe40003f45270 */
[----:B------:R-:W-:Y:S01]  /*c420*/  ISETP.NE.AND P0, PT, R18, 0x2, PT ;  /* 0x000000021200780c */ /* 0x000fe20003f05270 */
[----:B------:R-:W-:-:S03]  /*c430*/  IMAD.MOV.U32 R0, RZ, RZ, R19 ;  /* 0x000000ffff007224 */ /* 0x000fc600078e0013 */
[----:B------:R-:W-:Y:S01]  /*c440*/  SEL R28, RZ, 0x1, P0 ;  /* 0x00000001ff1c7807 */ /* 0x000fe20000000000 */
[----:B------:R-:W-:Y:S01]  /*c450*/  VIADD R19, R19, 0xffffffff ;  /* 0xffffffff13137836 */ /* 0x000fe20000000000 */
[----:B------:R-:W-:Y:S02]  /*c460*/  ISETP.GT.AND P1, PT, R0, RZ, PT ;  /* 0x000000ff0000720c */ /* 0x000fe40003f24270 */
[----:B------:R-:W-:Y:S02]  /*c470*/  SEL R18, R18, RZ, P0 ;  /* 0x000000ff12127207 */ /* 0x000fe40000000000 */
[----:B------:R-:W-:Y:S02]  /*c480*/  LOP3.LUT R28, R5, R28, RZ, 0x3c, !PT ;  /* 0x0000001c051c7212 */ /* 0x000fe400078e3cff */
[----:B--2---:R-:W-:Y:S01]  /*c490*/  SHF.R.S32.HI R17, RZ, 0x1f, R7 ;  /* 0x0000001fff117819 */ /* 0x004fe20000011407 */
[----:B------:R-:W-:Y:S06]  /*c4a0*/  @!P2 BRA `(.L_x_10741) ;  /* 0x000000000004a947 */ /* 0x000fec0003800000 */
[----:B------:R-:W-:Y:S01]  /*c4b0*/  BPT.TRAP 0x1 ;  /* 0x000000040000795c */ /* 0x000fe20000300000 */
.L_x_10741:
[----:B------:R-:W-:Y:S01]  /*c4c0*/  IMAD R0, R18, 0x8, R16 ;  /* 0x0000000812007824 */ /* 0x000fe200078e0210 */
[----:B------:R-:W-:Y:S01]  /*c4d0*/  SHF.L.U32 R10, R28, 0x1f, RZ ;  /* 0x0000001f1c0a7819 */ /* 0x000fe200000006ff */
[----:B------:R-:W-:Y:S01]  /*c4e0*/  BSSY B0, `(.L_x_10742) ;  /* 0x0000004000007945 */ /* 0x000fe20003800000 */
[----:B------:R-:W-:Y:S02]  /*c4f0*/  SHF.R.S32.HI R9, RZ, 0x1f, R8 ;  /* 0x0000001fff097819 */ /* 0x000fe40000011408 */
[----:B------:R-:W0:Y:S02]  /*c500*/  SYNCS.PHASECHK.TRANS64.TRYWAIT P0, [R0+URZ+0x19c80], R10 ;  /* 0x019c800a000075a7 */ /* 0x000e24000800017f */
[----:B0-----:R-:W-:Y:S05]  /*c510*/  @!P0 BRA `(.L_x_10743) ;  /* 0x00000030004c8947 */ /* 0x001fea0003800000 */
.L_x_10822:
[----:B------:R-:W-:Y:S05]  /*c520*/  BSYNC B0 ;  /* 0x0000000000007941 */ /* 0x000fea0003800000 */
.L_x_10742:
[----:B------:R-:W2:Y:S01]  /*c530*/  LDL R11, [R1] ;  /* 0x00000000010b7983 */ /* 0x000ea20000100800 */
[----:B------:R-:W-:Y:S01]  /*c540*/  ULDC.64 UR4, c[0x0][0x328] ;  /* 0x0000ca0000047ab9 */ /* 0x000fe20000000a00 */
[----:B------:R-:W-:Y:S01]  /*c550*/  ULDC.64 UR6, c[0x0][0x318] ;  /* 0x0000c60000067ab9 */ /* 0x000fe20000000a00 */
[----:B------:R-:W-:Y:S02]  /*c560*/  IMAD R6, R9, UR4, RZ ;  /* 0x0000000409067c24 */ /* 0x000fe4000f8e02ff */
[----:B------:R-:W-:-:S04]  /*c570*/  IMAD.WIDE.U32 R2, R8, UR4, RZ ;  /* 0x0000000408027c25 */ /* 0x000fc8000f8e00ff */
[----:B------:R-:W-:Y:S01]  /*c580*/  IMAD R6, R8, UR5, R6 ;  /* 0x0000000508067c24 */ /* 0x000fe2000f8e0206 */
[----:B------:R-:W-:-:S03]  /*c590*/  ULDC.64 UR4, c[0x0][0x338] ;  /* 0x0000ce0000047ab9 */ /* 0x000fc60000000a00 */
[----:B------:R-:W-:Y:S02]  /*c5a0*/  IMAD.IADD R3, R3, 0x1, R6 ;  /* 0x0000000103037824 */ /* 0x000fe400078e0206 */
[----:B------:R-:W-:Y:S02]  /*c5b0*/  IMAD R6, R17, UR4, RZ ;  /* 0x0000000411067c24 */ /* 0x000fe4000f8e02ff */
[----:B------:R-:W-:-:S04]  /*c5c0*/  IMAD.WIDE.U32 R2, R7, UR4, R2 ;  /* 0x0000000407027c25 */ /* 0x000fc8000f8e0002 */
[----:B------:R-:W-:Y:S01]  /*c5d0*/  IMAD R6, R7, UR5, R6 ;  /* 0x0000000507067c24 */ /* 0x000fe2000f8e0206 */
[----:B------:R-:W1:Y:S01]  /*c5e0*/  S2R R13, SR_TID.X ;  /* 0x00000000000d7919 */ /* 0x000e620000002100 */
[----:B------:R-:W-:Y:S02]  /*c5f0*/  ULDC.64 UR4, c[0x0][0x330] ;  /* 0x0000cc0000047ab9 */ /* 0x000fe40000000a00 */
[----:B------:R-:W-:Y:S02]  /*c600*/  IMAD.IADD R3, R3, 0x1, R6 ;  /* 0x0000000103037824 */ /* 0x000fe400078e0206 */
[----:B------:R-:W3:Y:S01]  /*c610*/  LDL R6, [R1+0x14] ;  /* 0x0000140001067983 */ /* 0x000ee20000100800 */
[----:B------:R-:W-:-:S03]  /*c620*/  IMAD.WIDE.U32 R2, R26, UR4, R2 ;  /* 0x000000041a027c25 */ /* 0x000fc6000f8e0002 */
[----:B------:R-:W-:Y:S01]  /*c630*/  IADD3 R20, P0, R2, UR6, RZ ;  /* 0x0000000602147c10 */ /* 0x000fe2000ff1e0ff */
[C---:B-1----:R-:W-:Y:S02]  /*c640*/  IMAD.SHL.U32 R12, R13.reuse, 0x10, RZ ;  /* 0x000000100d0c7824 */ /* 0x042fe400078e00ff */
[----:B------:R-:W-:-:S03]  /*c650*/  IMAD.SHL.U32 R25, R13, 0x10, RZ ;  /* 0x000000100d197824 */ /* 0x000fc600078e00ff */
[----:B------:R-:W-:Y:S02]  /*c660*/  LOP3.LUT R12, R12, 0x10, RZ, 0xc0, !PT ;  /* 0x000000100c0c7812 */ /* 0x000fe400078ec0ff */
[----:B------:R-:W-:Y:S02]  /*c670*/  LOP3.LUT R25, R25, 0x10, RZ, 0xc0, !PT ;  /* 0x0000001019197812 */ /* 0x000fe400078ec0ff */
[C---:B------:R-:W-:Y:S02]  /*c680*/  LOP3.LUT R13, R12.reuse, 0x40, RZ, 0xfc, !PT ;  /* 0x000000400c0d7812 */ /* 0x040fe400078efcff */
[----:B------:R-:W-:Y:S01]  /*c690*/  LOP3.LUT R12, R12, 0x20, RZ, 0xfc, !PT ;  /* 0x000000200c0c7812 */ /* 0x000fe200078efcff */
[----:B--2---:R-:W-:Y:S02]  /*c6a0*/  IMAD R21, R11, UR4, RZ ;  /* 0x000000040b157c24 */ /* 0x004fe4000f8e02ff */
[----:B------:R-:W1:Y:S02]  /*c6b0*/  LDC R11, c[0x0][0x2f4] ;  /* 0x0000bd00ff0b7b82 */ /* 0x000e640000000800 */
[----:B------:R-:W-:Y:S01]  /*c6c0*/  IMAD R21, R26, UR5, R21 ;  /* 0x000000051a157c24 */ /* 0x000fe2000f8e0215 */
[----:B------:R-:W-:-:S04]  /*c6d0*/  UMOV UR4, 0xffffffff ;  /* 0xffffffff00047882 */ /* 0x000fc80000000000 */
[----:B------:R-:W-:Y:S02]  /*c6e0*/  IADD3.X R21, R21, UR7, R3, P0, !PT ;  /* 0x0000000715157c10 */ /* 0x000fe400087fe403 */
[-C--:B-1----:R-:W-:Y:S01]  /*c6f0*/  ISETP.GE.AND P2, PT, R13, R11.reuse, PT ;  /* 0x0000000b0d00720c */ /* 0x082fe20003f46270 */
[----:B---3--:R-:W-:Y:S01]  /*c700*/  IMAD R6, R18, 0x3000, R6 ;  /* 0x0000300012067824 */ /* 0x008fe200078e0206 */
[-C--:B------:R-:W-:Y:S02]  /*c710*/  ISETP.GE.AND P3, PT, R12, R11.reuse, PT ;  /* 0x0000000b0c00720c */ /* 0x080fe40003f66270 */
[----:B------:R-:W-:Y:S01]  /*c720*/  ISETP.GE.AND P4, PT, R25, R11, PT ;  /* 0x0000000b1900720c */ /* 0x000fe20003f86270 */
[----:B------:R-:W-:-:S12]  /*c730*/  BRA.DIV UR4, `(.L_x_10744) ;  /* 0x0000002e04d87947 */ /* 0x000fd8000b800000 */
[----:B------:R-:W1:Y:S01]  /*c740*/  SHFL.IDX PT, R2, R20, RZ, 0x1e1f ;  /* 0x001e1fff14027589 */ /* 0x000e6200000e0000 */
[----:B------:R-:W-:-:S03]  /*c750*/  IMAD.IADD R6, R16, 0x1, R6 ;  /* 0x0000000110067824 */ /* 0x000fc600078e0206 */
[----:B------:R-:W2:Y:S04]  /*c760*/  SHFL.IDX PT, R3, R21, RZ, 0x1e1f ;  /* 0x001e1fff15037589 */ /* 0x000ea800000e0000 */
[----:B------:R-:W3:Y:S01]  /*c770*/  SHFL.IDX PT, R21, R21, 0x1, 0x1e1f ;  /* 0x003e1f0015157f89 */ /* 0x000ee200000e0000 */
[----:B-1----:R-:W-:-:S04]  /*c780*/  IADD3 R2, P0, R25, R2, RZ ;  /* 0x0000000219027210 */ /* 0x002fc80007f1e0ff */
[----:B--2---:R-:W-:-:S05]  /*c790*/  IADD3.X R3, RZ, R3, RZ, P0, !PT ;  /* 0x00000003ff037210 */ /* 0x004fca00007fe4ff */
[----:B------:R-:W-:Y:S04]  /*c7a0*/  LDGSTS.E.BYPASS.LTC128B.128 [R6+0x9000], desc[UR50][R2.64], !P4 ;  /* 0x0900000002067fae */ /* 0x000fe8000e101d72 */
[----:B------:R-:W-:Y:S04]  /*c7b0*/  LDGSTS.E.BYPASS.LTC128B.128 [R6+0xa000], desc[UR50][R2.64+0x20], !P3 ;  /* 0x0a00002002067fae */ /* 0x000fe8000d901d72 */
[----:B------:R1:W-:Y:S04]  /*c7c0*/  LDGSTS.E.BYPASS.LTC128B.128 [R6+0xb000], desc[UR50][R2.64+0x40], !P2 ;  /* 0x0b00004002067fae */ /* 0x0003e8000d101d72 */
[----:B-1-3--:R1:W2:Y:S02]  /*c7d0*/  SHFL.IDX PT, R2, R20, 0x1, 0x1e1f ;  /* 0x003e1f0014027f89 */ /* 0x00a2a400000e0000 */
.L_x_10828:
        /* <DEDUP_REMOVED lines=10> */
.L_x_10745:
        /* <DEDUP_REMOVED lines=11> */
.L_x_10746:
[----:B------:R2:W-:Y:S01]  /*c930*/  SYNCS.ARRIVE.TRANS64.A1T0 RZ, [R0+URZ+0x19c70], RZ ;  /* 0x019c70ff00ff79a7 */ /* 0x0005e2000810003f */
[----:B------:R-:W-:Y:S05]  /*c940*/  @!P3 BRA `(.L_x_10747) ;  /* 0x000000000004b947 */ /* 0x000fea0003800000 */
[----:B------:R-:W-:Y:S01]  /*c950*/  BPT.TRAP 0x1 ;  /* 0x000000040000795c */ /* 0x000fe20000300000 */
.L_x_10747:
[----:B------:R-:W3:Y:S01]  /*c960*/  SYNCS.PHASECHK.TRANS64.TRYWAIT P0, [R0+URZ+0x19c40], R10 ;  /* 0x019c400a000075a7 */ /* 0x000ee2000800017f */
[----:B------:R-:W-:Y:S04]  /*c970*/  BSSY B0, `(.L_x_10748) ;  /* 0x0000002000007945 */ /* 0x000fe80003800000 */
[----:B---3--:R-:W-:Y:S05]  /*c980*/  @!P0 BRA `(.L_x_10749) ;  /* 0x0000002c00e08947 */ /* 0x008fea0003800000 */
.L_x_10829:
[----:B------:R-:W-:Y:S05]  /*c990*/  BSYNC B0 ;  /* 0x0000000000007941 */ /* 0x000fea0003800000 */
.L_x_10748:
[----:B------:R-:W4:Y:S01]  /*c9a0*/  LDL R11, [R1] ;  /* 0x00000000010b7983 */ /* 0x000f220000100800 */
[----:B------:R-:W-:Y:S01]  /*c9b0*/  ULDC.64 UR4, c[0x0][0x300] ;  /* 0x0000c00000047ab9 */ /* 0x000fe20000000a00 */
[----:B------:R-:W-:Y:S01]  /*c9c0*/  ULDC.64 UR6, c[0x0][0x2e8] ;  /* 0x0000ba0000067ab9 */ /* 0x000fe20000000a00 */
[----:B------:R-:W-:Y:S01]  /*c9d0*/  IMAD R9, R9, UR4, RZ ;  /* 0x0000000409097c24 */ /* 0x000fe2000f8e02ff */
[----:B------:R-:W5:Y:S01]  /*c9e0*/  S2R R13, SR_TID.X ;  /* 0x00000000000d7919 */ /* 0x000f620000002100 */
        /* <DEDUP_REMOVED lines=11> */
[C---:B-----5:R-:W-:Y:S02]  /*caa0*/  IMAD.SHL.U32 R12, R13.reuse, 0x10, RZ ;  /* 0x000000100d0c7824 */ /* 0x060fe400078e00ff */
[----:B-1----:R-:W-:-:S03]  /*cab0*/  IMAD.SHL.U32 R20, R13, 0x10, RZ ;  /* 0x000000100d147824 */ /* 0x002fc600078e00ff */
[----:B------:R-:W-:Y:S02]  /*cac0*/  LOP3.LUT R12, R12, 0x10, RZ, 0xc0, !PT ;  /* 0x000000100c0c7812 */ /* 0x000fe400078ec0ff */
[----:B------:R-:W-:Y:S02]  /*cad0*/  LOP3.LUT R20, R20, 0x10, RZ, 0xc0, !PT ;  /* 0x0000001014147812 */ /* 0x000fe400078ec0ff */
[C---:B------:R-:W-:Y:S02]  /*cae0*/  LOP3.LUT R13, R12.reuse, 0x40, RZ, 0xfc, !PT ;  /* 0x000000400c0d7812 */ /* 0x040fe400078efcff */
[----:B------:R-:W-:Y:S01]  /*caf0*/  LOP3.LUT R12, R12, 0x20, RZ, 0xfc, !PT ;  /* 0x000000200c0c7812 */ /* 0x000fe200078efcff */
[----:B----4-:R-:W-:Y:S01]  /*cb00*/  IMAD R8, R11, UR4, RZ ;  /* 0x000000040b087c24 */ /* 0x010fe2000f8e02ff */
[----:B------:R-:W-:Y:S01]  /*cb10*/  UMOV UR4, 0xffffffff ;  /* 0xffffffff00047882 */ /* 0x000fe20000000000 */
[----:B------:R-:W1:Y:S02]  /*cb20*/  LDC R11, c[0x0][0x2f4] ;  /* 0x0000bd00ff0b7b82 */ /* 0x000e640000000800 */
[----:B------:R-:W-:-:S05]  /*cb30*/  IMAD R8, R26, UR5, R8 ;  /* 0x000000051a087c24 */ /* 0x000fca000f8e0208 */
[----:B------:R-:W-:Y:S02]  /*cb40*/  IADD3.X R8, R8, UR7, R3, P0, !PT ;  /* 0x0000000708087c10 */ /* 0x000fe400087fe403 */
[-C--:B-1----:R-:W-:Y:S02]  /*cb50*/  ISETP.GE.AND P2, PT, R13, R11.reuse, PT ;  /* 0x0000000b0d00720c */ /* 0x082fe40003f46270 */
[-C--:B------:R-:W-:Y:S02]  /*cb60*/  ISETP.GE.AND P3, PT, R12, R11.reuse, PT ;  /* 0x0000000b0c00720c */ /* 0x080fe40003f66270 */
[----:B------:R-:W-:Y:S01]  /*cb70*/  ISETP.GE.AND P4, PT, R20, R11, PT ;  /* 0x0000000b1400720c */ /* 0x000fe20003f86270 */
[----:B------:R-:W-:-:S12]  /*cb80*/  BRA.DIV UR4, `(.L_x_10750) ;  /* 0x0000002e04747947 */ /* 0x000fd8000b800000 */
        /* <DEDUP_REMOVED lines=9> */
.L_x_10835:
        /* <DEDUP_REMOVED lines=10> */
.L_x_10751:
        /* <DEDUP_REMOVED lines=11> */
.L_x_10752:
[----:B------:R2:W-:Y:S02]  /*cd70*/  SYNCS.ARRIVE.TRANS64.A1T0 RZ, [R0+URZ+0x19c30], RZ ;  /* 0x019c30ff00ff79a7 */ /* 0x0005e4000810003f */
[----:B--23--:R-:W-:-:S04]  /*cd80*/  MOV R0, UR48 ;  /* 0x0000003000007c02 */ /* 0x00cfc80008000f00 */
[----:B------:R-:W-:-:S13]  /*cd90*/  ISETP.NE.AND P0, PT, R0, 0x3, PT ;  /* 0x000000030000780c */ /* 0x000fda0003f05270 */
[----:B------:R-:W-:Y:S05]  /*cda0*/  @!P0 BRA `(.L_x_10753) ;  /* 0x0000000000048947 */ /* 0x000fea0003800000 */
[----:B------:R-:W-:Y:S01]  /*cdb0*/  BPT.TRAP 0x1 ;  /* 0x000000040000795c */ /* 0x000fe20000300000 */
.L_x_10753:
[----:B------:R-:W-:Y:S01]  /*cdc0*/  LOP3.LUT R0, R5, 0x1, RZ, 0x3c, !PT ;  /* 0x0000000105007812 */ /* 0x000fe200078e3cff */
[----:B------:R-:W-:Y:S01]  /*cdd0*/  IMAD R2, R4, 0x8, R16 ;  /* 0x0000000804027824 */ /* 0x000fe200078e0210 */
[----:B------:R-:W-:Y:S02]  /*cde0*/  BSSY B0, `(.L_x_10754) ;  /* 0x0000004000007945 */ /* 0x000fe40003800000 */
[----:B------:R-:W-:-:S04]  /*cdf0*/  SHF.L.U32 R0, R0, 0x1f, RZ ;  /* 0x0000001f00007819 */ /* 0x000fc800000006ff */
[----:B------:R-:W0:Y:S02]  /*ce00*/  SYNCS.PHASECHK.TRANS64.TRYWAIT P2, [R2+URZ+0x19c70], R0 ;  /* 0x019c7000020075a7 */ /* 0x000e24000804017f */
[----:B0-----:R-:W-:Y:S05]  /*ce10*/  @!P2 BRA `(.L_x_10755) ;  /* 0x0000002c0068a947 */ /* 0x001fea0003800000 */
.L_x_10836:
[----:B------:R-:W-:Y:S05]  /*ce20*/  BSYNC B0 ;  /* 0x0000000000007941 */ /* 0x000fea0003800000 */
.L_x_10754:
[----:B------:R-:W-:-:S05]  /*ce30*/  IMAD.U32 R3, RZ, RZ, UR46 ;  /* 0x0000002eff037e24 */ /* 0x000fca000f8e00ff */
[----:B------:R-:W-:-:S13]  /*ce40*/  ISETP.NE.AND P2, PT, R3, 0x3, PT ;  /* 0x000000030300780c */ /* 0x000fda0003f45270 */
[----:B------:R-:W-:Y:S05]  /*ce50*/  @!P2 BRA `(.L_x_10756) ;  /* 0x000000000004a947 */ /* 0x000fea0003800000 */
[----:B------:R-:W-:Y:S01]  /*ce60*/  BPT.TRAP 0x1 ;  /* 0x000000040000795c */ /* 0x000fe20000300000 */
.L_x_10756:
[----:B------:R-:W-:Y:S01]  /*ce70*/  SHF.L.U32 R3, R5, 0x1f, RZ ;  /* 0x0000001f05037819 */ /* 0x000fe200000006ff */
[----:B0-----:R-:W-:-:S03]  /*ce80*/  IMAD R0, R4, 0x3000, RZ ;  /* 0x0000300004007824 */ /* 0x001fc600078e02ff */
[----:B------:R-:W0:Y:S02]  /*ce90*/  SYNCS.PHASECHK.TRANS64.TRYWAIT P2, [R2+URZ+0x19c60], R3 ;  /* 0x019c6003020075a7 */ /* 0x000e24000804017f */
[----:B0-----:R-:W-:Y:S05]  /*cea0*/  @!P2 BRA `(.L_x_10757) ;  /* 0x0000002c0058a947 */ /* 0x001fea0003800000 */
.L_x_10837:
[----:B------:R-:W2:Y:S01]  /*ceb0*/  LDL R13, [R1+0x10] ;  /* 0x00001000010d7983 */ /* 0x000ea20000100800 */
[----:B0-----:R-:W-:Y:S01]  /*cec0*/  LOP3.LUT R3, R0, R23, RZ, 0xfc, !PT ;  /* 0x0000001700037212 */ /* 0x001fe200078efcff */
[----:B------:R-:W-:Y:S05]  /*ced0*/  WARPSYNC.ALL ;  /* 0x0000000000007948 */ /* 0x000fea0003800000 */
[----:B------:R-:W-:Y:S01]  /*cee0*/  IMAD.IADD R3, R16, 0x1, R3 ;  /* 0x0000000110037824 */ /* 0x000fe200078e0203 */
[----:B------:R-:W-:-:S04]  /*cef0*/  LOP3.LUT R12, R23, 0x1800, RZ, 0xfc, !PT ;  /* 0x00001800170c7812 */ /* 0x000fc800078efcff */
[----:B-1----:R0:W1:Y:S02]  /*cf00*/  LDSM.16.MT88.4 R4, [R3+0x9000] ;  /* 0x009000000304783b */ /* 0x0020640000004200 */
[----:B0-----:R-:W-:-:S05]  /*cf10*/  LOP3.LUT R3, R0, R29, RZ, 0xfc, !PT ;  /* 0x0000001d00037212 */ /* 0x001fca00078efcff */
[----:B------:R-:W-:Y:S01]  /*cf20*/  IMAD.IADD R3, R22, 0x1, R3 ;  /* 0x0000000116037824 */ /* 0x000fe200078e0203 */
[C-C-:B-1----:R-:W-:Y:S02]  /*cf30*/  PRMT R8, R4.reuse, 0x6420, R5.reuse ;  /* 0x0000642004087816 */ /* 0x142fe40000000005 */
        /* <DEDUP_REMOVED lines=8> */
[----:B------:R-:W-:-:S04]  /*cfc0*/  IMAD.IADD R3, R22, 0x1, R3 ;  /* 0x0000000116037824 */ /* 0x000fc800078e0203 */
[----:B------:R-:W0:Y:S02]  /*cfd0*/  LDSM.16.MT88.4 R4, [R4+0x9000] ;  /* 0x009000000404783b */ /* 0x000e240000004200 */
        /* <DEDUP_REMOVED lines=16> */
[----:B0-----:R-:W-:-:S04]  /*d0e0*/  LOP3.LUT R3, R0, 0x800, R23, 0xfe, !PT ;  /* 0x0000080000037812 */ /* 0x001fc800078efe17 */
[----:B------:R-:W-:-:S05]  /*d0f0*/  IADD3 R3, R16, R3, RZ ;  /* 0x0000000310037210 */ /* 0x000fca0007ffe0ff */
[----:B------:R-:W0:Y:S02]  /*d100*/  LDSM.16.MT88.4 R4, [R3+0x9000] ;  /* 0x009000000304783b */ /* 0x000e240000004200 */
[C-C-:B0-----:R-:W-:Y:S02]  /*d110*/  PRMT R8, R4.reuse, 0x6420, R5.reuse ;  /* 0x0000642004087816 */ /* 0x141fe40000000005 */
[----:B------:R-:W-:Y:S02]  /*d120*/  PRMT R9, R4, 0x7531, R5 ;  /* 0x0000753104097816 */ /* 0x000fe40000000005 */
[C-C-:B------:R-:W-:Y:S02]  /*d130*/  PRMT R10, R6.reuse, 0x6420, R7.reuse ;  /* 0x00006420060a7816 */ /* 0x140fe40000000007 */
[----:B------:R-:W-:Y:S02]  /*d140*/  PRMT R11, R6, 0x7531, R7 ;  /* 0x00007531060b7816 */ /* 0x000fe40000000007 */
[----:B--2---:R-:W-:-:S02]  /*d150*/  IADD3 R3, R22, R13, R0 ;  /* 0x0000000d16037210 */ /* 0x004fc40007ffe000 */
        /* <DEDUP_REMOVED lines=8> */
[----:B------:R-:W-:Y:S01]  /*d1e0*/  IADD3 R4, R16, R12, R0 ;  /* 0x0000000c10047210 */ /* 0x000fe20007ffe000 */
        /* <DEDUP_REMOVED lines=17> */
.L_x_10758:
[----:B-1----:R1:W-:Y:S01]  /*d300*/  SYNCS.ARRIVE.TRANS64.A1T0 RZ, [R2+URZ+0x19c50], RZ ;  /* 0x019c50ff02ff79a7 */ /* 0x0023e2000810003f */
[----:B------:R-:W-:Y:S06]  /*d310*/  BAR.SYNC.DEFER_BLOCKING 0x2, 0x80 ;  /* 0x0082000000007b1d */ /* 0x000fec0000010000 */
[----:B------:R-:W-:Y:S05]  /*d320*/  @!P0 BRA `(.L_x_10759) ;  /* 0x0000000000048947 */ /* 0x000fea0003800000 */
[----:B------:R-:W-:Y:S01]  /*d330*/  BPT.TRAP 0x1 ;  /* 0x000000040000795c */ /* 0x000fe20000300000 */
.L_x_10759:
[----:B------:R-:W2:Y:S01]  /*d340*/  LDL R0, [R1+0xc] ;  /* 0x00000c0001007983 */ /* 0x000ea20000100800 */
[----:B-1----:R-:W-:Y:S02]  /*d350*/  VIADD R2, R2, 0x19c80 ;  /* 0x00019c8002027836 */ /* 0x002fe40000000000 */
[----:B------:R-:W-:Y:S02]  /*d360*/  IMAD.MOV.U32 R5, RZ, RZ, R28 ;  /* 0x000000ffff057224 */ /* 0x000fe400078e001c */
[----:B------:R-:W-:Y:S01]  /*d370*/  IMAD.MOV.U32 R4, RZ, RZ, R18 ;  /* 0x000000ffff047224 */ /* 0x000fe200078e0012 */
[----:B--2---:R-:W-:-:S04]  /*d380*/  PRMT R2, R0, 0x654, R2 ;  /* 0x0000065400027816 */ /* 0x004fc80000000002 */
[----:B------:R2:W-:Y:S01]  /*d390*/  SYNCS.ARRIVE.TRANS64.RED.A1T0 RZ, [R2+URZ], RZ ;  /* 0x000000ff02ff79a7 */ /* 0x0005e2000810043f */
[----:B------:R-:W-:Y:S05]  /*d3a0*/  @P1 BRA `(.L_x_10760) ;  /* 0xffffffec009c1947 */ /* 0x000fea000383ffff */
.L_x_10740:
[----:B-1----:R-:W2:Y:S01]  /*d3b0*/  S2R R0, SR_TID.X ;  /* 0x0000000000007919 */ /* 0x002ea20000002100 */
[----:B------:R-:W-:Y:S01]  /*d3c0*/  BSSY B0, `(.L_x_10761) ;  /* 0x0000012000007945 */ /* 0x000fe20003800000 */
[----:B--2---:R-:W-:Y:S01]  /*d3d0*/  LOP3.LUT R2, R0, 0x7f, RZ, 0xc0, !PT ;  /* 0x0000007f00027812 */ /* 0x004fe200078ec0ff */
[----:B------:R-:W-:-:S03]  /*d3e0*/  IMAD.U32 R0, RZ, RZ, UR48 ;  /* 0x00000030ff007e24 */ /* 0x000fc6000f8e00ff */
[----:B------:R-:W-:Y:S02]  /*d3f0*/  ISETP.NE.AND P1, PT, R2, RZ, PT ;  /* 0x000000ff0200720c */ /* 0x000fe40003f25270 */
[----:B------:R-:W-:-:S11]  /*d400*/  ISETP.NE.AND P0, PT, R0, 0x3, PT ;  /* 0x000000030000780c */ /* 0x000fd60003f05270 */
[----:B------:R-:W-:Y:S05]  /*d410*/  @P1 BRA `(.L_x_10762) ;  /* 0x0000000000301947 */ /* 0x000fea0003800000 */
[----:B------:R-:W1:Y:S01]  /*d420*/  S2R R5, SR_LANEID ;  /* 0x0000000000057919 */ /* 0x000e620000000000 */
[----:B------:R-:W-:Y:S01]  /*d430*/  VOTEU.ANY UR4, UPT, PT ;  /* 0x0000000000047886 */ /* 0x000fe200038e0100 */
[----:B0-----:R-:W0:Y:S01]  /*d440*/  LDC.64 R2, c[0x0][0xc60] ;  /* 0x00031800ff027b82 */ /* 0x001e220000000a00 */
        /* <DEDUP_REMOVED lines=9> */
.L_x_10762:
[----:B------:R-:W-:Y:S05]  /*d4e0*/  BSYNC B0 ;  /* 0x0000000000007941 */ /* 0x000fea0003800000 */
.L_x_10761:
[----:B------:R-:W-:Y:S05]  /*d4f0*/  @!P0 BRA `(.L_x_10763) ;  /* 0x0000000000048947 */ /* 0x000fea0003800000 */
[----:B------:R-:W-:Y:S01]  /*d500*/  BPT.TRAP 0x1 ;  /* 0x000000040000795c */ /* 0x000fe20000300000 */
.L_x_10763:
[----:B0-----:R-:W-:Y:S01]  /*d510*/  LOP3.LUT R3, R28, 0x1, RZ, 0x3c, !PT ;  /* 0x000000011c037812 */ /* 0x001fe200078e3cff */
[----:B------:R-:W-:Y:S01]  /*d520*/  IMAD R0, R18, 0x8, R16 ;  /* 0x0000000812007824 */ /* 0x000fe200078e0210 */
[----:B------:R-:W-:Y:S02]  /*d530*/  BSSY B0, `(.L_x_10764) ;  /* 0x0000004000007945 */ /* 0x000fe40003800000 */
[----:B------:R-:W-:-:S04]  /*d540*/  SHF.L.U32 R3, R3, 0x1f, RZ ;  /* 0x0000001f03037819 */ /* 0x000fc800000006ff */
[----:B------:R-:W0:Y:S02]  /*d550*/  SYNCS.PHASECHK.TRANS64.TRYWAIT P1, [R0+URZ+0x19c70], R3 ;  /* 0x019c7003000075a7 */ /* 0x000e24000802017f */
[----:B0-----:R-:W-:Y:S05]  /*d560*/  @!P1 BRA `(.L_x_10765) ;  /* 0x0000002400bc9947 */ /* 0x001fea0003800000 */
.L_x_10838:
[----:B------:R-:W-:Y:S05]  /*d570*/  BSYNC B0 ;  /* 0x0000000000007941 */ /* 0x000fea0003800000 */
.L_x_10764:
[----:B------:R-:W-:-:S05]  /*d580*/  IMAD.U32 R2, RZ, RZ, UR46 ;  /* 0x0000002eff027e24 */ /* 0x000fca000f8e00ff */
[----:B------:R-:W-:-:S13]  /*d590*/  ISETP.NE.AND P1, PT, R2, 0x3, PT ;  /* 0x000000030200780c */ /* 0x000fda0003f25270 */
[----:B------:R-:W-:Y:S05]  /*d5a0*/  @!P1 BRA `(.L_x_10766) ;  /* 0x0000000000049947 */ /* 0x000fea0003800000 */
[----:B------:R-:W-:Y:S01]  /*d5b0*/  BPT.TRAP 0x1 ;  /* 0x000000040000795c */ /* 0x000fe20000300000 */
.L_x_10766:
[----:B0-----:R-:W-:-:S04]  /*d5c0*/  SHF.L.U32 R3, R28, 0x1f, RZ ;  /* 0x0000001f1c037819 */ /* 0x001fc800000006ff */
[----:B------:R-:W0:Y:S02]  /*d5d0*/  SYNCS.PHASECHK.TRANS64.TRYWAIT P1, [R0+URZ+0x19c60], R3 ;  /* 0x019c6003000075a7 */ /* 0x000e24000802017f */
[----:B0-----:R-:W-:Y:S05]  /*d5e0*/  @!P1 BRA `(.L_x_10767) ;  /* 0x0000002400b09947 */ /* 0x001fea0003800000 */
.L_x_10839:
[----:B------:R-:W2:Y:S01]  /*d5f0*/  LDL R15, [R1+0x10] ;  /* 0x00001000010f7983 */ /* 0x000ea20000100800 */
[----:B------:R-:W-:Y:S01]  /*d600*/  IMAD R2, R18, 0x3000, RZ ;  /* 0x0000300012027824 */ /* 0x000fe200078e02ff */
[----:B------:R-:W-:Y:S05]  /*d610*/  WARPSYNC.ALL ;  /* 0x0000000000007948 */ /* 0x000fea0003800000 */
[----:B0-----:R-:W-:Y:S02]  /*d620*/  LOP3.LUT R3, R2, R23, RZ, 0xfc, !PT ;  /* 0x0000001702037212 */ /* 0x001fe400078efcff */
[----:B------:R-:W-:-:S03]  /*d630*/  LOP3.LUT R14, R23, 0x1800, RZ, 0xfc, !PT ;  /* 0x00001800170e7812 */ /* 0x000fc600078efcff */
[----:B------:R-:W-:Y:S01]  /*d640*/  IMAD.IADD R4, R16, 0x1, R3 ;  /* 0x0000000110047824 */ /* 0x000fe200078e0203 */
[----:B------:R-:W-:-:S05]  /*d650*/  LOP3.LUT R3, R2, R29, RZ, 0xfc, !PT ;  /* 0x0000001d02037212 */ /* 0x000fca00078efcff */
[----:B------:R-:W0:Y:S01]  /*d660*/  LDSM.16.MT88.4 R4, [R4+0x9000] ;  /* 0x009000000404783b */ /* 0x000e220000004200 */
        /* <DEDUP_REMOVED lines=22> */
[----:B------:R0:W1:Y:S02]  /*d7d0*/  LDSM.16.MT88.4 R4, [R12+0x9000] ;  /* 0x009000000c04783b */ /* 0x0000640000004200 */
[----:B0-----:R-:W-:Y:S02]  /*d7e0*/  IADD3 R12, R16, R14, R2 ;  /* 0x0000000e100c7210 */ /* 0x001fe40007ffe002 */
[----:B------:R-:W-:Y:S02]  /*d7f0*/  LOP3.LUT R14, R23, 0x2800, RZ, 0xfc, !PT ;  /* 0x00002800170e7812 */ /* 0x000fe400078efcff */
[C-C-:B-1----:R-:W-:Y:S02]  /*d800*/  PRMT R8, R4.reuse, 0x6420, R5.reuse ;  /* 0x0000642004087816 */ /* 0x142fe40000000005 */
[----:B------:R-:W-:Y:S02]  /*d810*/  PRMT R9, R4, 0x7531, R5 ;  /* 0x0000753104097816 */ /* 0x000fe40000000005 */
[----:B------:R-:W-:-:S02]  /*d820*/  LOP3.LUT R5, R2, 0x800, R23, 0xfe, !PT ;  /* 0x0000080002057812 */ /* 0x000fc400078efe17 */
        /* <DEDUP_REMOVED lines=34> */
.L_x_10768:
[----:B-1----:R1:W-:Y:S01]  /*da50*/  SYNCS.ARRIVE.TRANS64.A1T0 RZ, [R0+URZ+0x19c50], RZ ;  /* 0x019c50ff00ff79a7 */ /* 0x0023e2000810003f */
[----:B------:R-:W-:Y:S06]  /*da60*/  BAR.SYNC.DEFER_BLOCKING 0x2, 0x80 ;  /* 0x0082000000007b1d */ /* 0x000fec0000010000 */
[----:B------:R-:W-:Y:S05]  /*da70*/  @!P0 BRA `(.L_x_10769) ;  /* 0x0000000000048947 */ /* 0x000fea0003800000 */
[----:B------:R-:W-:Y:S01]  /*da80*/  BPT.TRAP 0x1 ;  /* 0x000000040000795c */ /* 0x000fe20000300000 */
.L_x_10769:
[----:B------:R-:W2:Y:S01]  /*da90*/  LDL R2, [R1+0xc] ;  /* 0x00000c0001027983 */ /* 0x000ea20000100800 */
        /* <DEDUP_REMOVED lines=8> */
.L_x_10710:
[----:B------:R-:W-:Y:S05]  /*db20*/  BSYNC B7 ;  /* 0x0000000000077941 */ /* 0x000fea0003800000 */
.L_x_10708:
[----:B-1----:R-:W2:Y:S02]  /*db30*/  LDL R0, [R1+0x4] ;  /* 0x0000040001007983 */ /* 0x002ea40000100800 */
[----:B--2---:R-:W-:-:S13]  /*db40*/  LOP3.LUT P0, RZ, R0, 0x20, RZ, 0xc0, !PT ;  /* 0x0000002000ff7812 */ /* 0x004fda000780c0ff */
        /* <DEDUP_REMOVED lines=11> */
.L_x_10770:
[----:B------:R-:W1:Y:S01]  /*dc00*/  S2R R0, SR_TID.X ;  /* 0x0000000000007919 */ /* 0x000e620000002100 */
[----:B------:R-:W-:Y:S01]  /*dc10*/  ULDC UR4, c[0x0][0xc3c] ;  /* 0x00030f0000047ab9 */ /* 0x000fe20000000800 */
[----:B------:R-:W-:Y:S02]  /*dc20*/  MOV R25, RZ ;  /* 0x000000ff00197202 */ /* 0x000fe40000000f00 */
[----:B-1----:R-:W-:-:S04]  /*dc30*/  LOP3.LUT R7, R0, 0x1f, RZ, 0xc0, !PT ;  /* 0x0000001f00077812 */ /* 0x002fc800078ec0ff */
[C---:B------:R-:W-:Y:S01]  /*dc40*/  ISETP.NE.AND P0, PT, R7.reuse, 0x1f, PT ;  /* 0x0000001f0700780c */ /* 0x040fe20003f05270 */
[----:B------:R-:W-:-:S05]  /*dc50*/  VIADD R5, R7, UR40 ;  /* 0x0000002807057c36 */ /* 0x000fca0008000000 */
[----:B------:R-:W-:Y:S01]  /*dc60*/  ISETP.GE.OR P1, PT, R5, UR4, !P0 ;  /* 0x0000000405007c0c */ /* 0x000fe2000c726670 */
[----:B------:R-:W-:-:S12]  /*dc70*/  ULDC UR4, c[0x0][0xc3c] ;  /* 0x00030f0000047ab9 */ /* 0x000fd80000000800 */
[----:B------:R-:W1:Y:S02]  /*dc80*/  @!P1 LDC.64 R2, c[0x0][0xc80] ;  /* 0x00032000ff029b82 */ /* 0x000e640000000a00 */
        /* <DEDUP_REMOVED lines=16> */
[----:B------:R-:W-:Y:S04]  /*dd90*/  SHFL.IDX PT, R5, R24, 0x1, 0x1f ;  /* 0x00201f0018057f89 */ /* 0x000fe800000e0000 */
[----:B------:R-:W1:Y:S02]  /*dda0*/  SHFL.UP PT, R2, R4, 0x8, RZ ;  /* 0x0500000004027989 */ /* 0x000e6400000e00ff */
[----:B-1----:R-:W-:-:S05]  /*ddb0*/  SEL R3, R2, RZ, P4 ;  /* 0x000000ff02037207 */ /* 0x002fca0002000000 */
[----:B------:R-:W-:-:S05]  /*ddc0*/  IMAD.IADD R6, R4, 0x1, R3 ;  /* 0x0000000104067824 */ /* 0x000fca00078e0203 */
[----:B------:R-:W1:Y:S02]  /*ddd0*/  SHFL.UP PT, R0, R6, 0x10, RZ ;  /* 0x0600000006007989 */ /* 0x000e6400000e00ff */
[----:B-1----:R-:W-:Y:S02]  /*dde0*/  SEL R3, R0, RZ, P5 ;  /* 0x000000ff00037207 */ /* 0x002fe40002800000 */
[----:B------:R-:W-:Y:S03]  /*ddf0*/  SHFL.IDX PT, R0, R24, RZ, 0x1f ;  /* 0x00001fff18007589 */ /* 0x000fe600000e0000 */
[----:B------:R-:W-:Y:S02]  /*de00*/  IMAD.IADD R2, R6, 0x1, R3 ;  /* 0x0000000106027824 */ /* 0x000fe400078e0203 */
[----:B------:R-:W1:Y:S03]  /*de10*/  LDC R3, c[0x0][0xc38] ;  /* 0x00030e00ff037b82 */ /* 0x000e660000000800 */
[----:B0-----:R-:W1:Y:S02]  /*de20*/  SHFL.IDX PT, R8, R2, 0x1f, 0x1f ;  /* 0x03e01f0002087f89 */ /* 0x001e6400000e0000 */
[----:B-1----:R-:W-:-:S04]  /*de30*/  IMAD R8, R8, R3, RZ ;  /* 0x0000000308087224 */ /* 0x002fc800078e02ff */
[----:B------:R-:W-:-:S05]  /*de40*/  IMAD.IADD R5, R5, 0x1, R8 ;  /* 0x0000000105057824 */ /* 0x000fca00078e0208 */
[----:B------:R-:W-:-:S13]  /*de50*/  ISETP.GT.AND P6, PT, R5, R0, PT ;  /* 0x000000000500720c */ /* 0x000fda0003fc4270 */
[----:B------:R-:W-:Y:S05]  /*de60*/  @P6 BRA `(.L_x_10772) ;  /* 0x0000000000906947 */ /* 0x000fea0003800000 */
.L_x_10776:
        /* <DEDUP_REMOVED lines=14> */
.L_x_10775:
[----:B------:R-:W-:Y:S05]  /*df50*/  BSYNC B0 ;  /* 0x0000000000007941 */ /* 0x000fea0003800000 */
.L_x_10774:
        /* <DEDUP_REMOVED lines=21> */
.L_x_10772:
[----:B------:R-:W-:Y:S02]  /*e0b0*/  IMAD.IADD R24, R5, 0x1, -R8 ;  /* 0x0000000105187824 */ /* 0x000fe400078e0a08 */
[----:B------:R-:W-:Y:S02]  /*e0c0*/  IMAD.MOV.U32 R4, RZ, RZ, RZ ;  /* 0x000000ffff047224 */ /* 0x000fe400078e00ff */
[----:B------:R-:W-:-:S05]  /*e0d0*/  IMAD R5, R2, R3, R24 ;  /* 0x0000000302057224 */ /* 0x000fca00078e0218 */
[----:B------:R-:W-:-:S13]  /*e0e0*/  ISETP.GT.AND P0, PT, R5, R0, PT ;  /* 0x000000000500720c */ /* 0x000fda0003f04270 */
[----:B------:R-:W-:Y:S02]  /*e0f0*/  VOTEU.ANY UR5, UPT, !P0 ;  /* 0x0000000000057886 */ /* 0x000fe400040e0100 */
[----:B------:R-:W-:Y:S01]  /*e100*/  ISETP.NE.AND P0, PT, RZ, UR5, PT ;  /* 0x00000005ff007c0c */ /* 0x000fe2000bf05270 */
[----:B------:R-:W-:-:S06]  /*e110*/  UPOPC UR4, UR5 ;  /* 0x00000005000472bf */ /* 0x000fcc0008000000 */
[----:B------:R-:W-:-:S05]  /*e120*/  IMAD.U32 R6, RZ, RZ, UR4 ;  /* 0x00000004ff067e24 */ /* 0x000fca000f8e00ff */
[----:B------:R0:W1:Y:S01]  /*e130*/  SHFL.IDX PT, R25, R25, R6, 0x1f ;  /* 0x00001f0619197589 */ /* 0x00006200000e0000 */
[----:B------:R-:W-:Y:S05]  /*e140*/  @!P0 BRA `(.L_x_10777) ;  /* 0x00000000000c8947 */ /* 0x000fea0003800000 */
[----:B------:R-:W-:-:S06]  /*e150*/  UIADD3 UR5, UR4, -0x1, URZ ;  /* 0xffffffff04057890 */ /* 0x000fcc000fffe03f */
[----:B------:R-:W-:-:S05]  /*e160*/  IMAD.U32 R5, RZ, RZ, UR5 ;  /* 0x00000005ff057e24 */ /* 0x000fca000f8e00ff */
[----:B------:R2:W3:Y:S02]  /*e170*/  SHFL.IDX PT, R4, R2, R5, 0x1f ;  /* 0x00001f0502047589 */ /* 0x0004e400000e0000 */
.L_x_10777:
[----:B---3--:R-:W-:Y:S01]  /*e180*/  IMAD R24, R4, R3, R24 ;  /* 0x0000000304187224 */ /* 0x008fe200078e0218 */
[-C--:B-1----:R-:W-:Y:S01]  /*e190*/  IABS R4, R25.reuse ;  /* 0x0000001900047213 */ /* 0x082fe20000000000 */
[----:B--2---:R-:W-:Y:S01]  /*e1a0*/  IMAD.MOV.U32 R2, RZ, RZ, RZ ;  /* 0x000000ffff027224 */ /* 0x004fe200078e00ff */
[----:B0-----:R-:W-:Y:S01]  /*e1b0*/  IABS R6, R25 ;  /* 0x0000001900067213 */ /* 0x001fe20000000000 */
[----:B------:R-:W-:Y:S01]  /*e1c0*/  UIADD3 UR40, UR4, UR40, URZ ;  /* 0x0000002804287290 */ /* 0x000fe2000fffe03f */
[----:B------:R-:W0:Y:S01]  /*e1d0*/  I2F.RP R5, R4 ;  /* 0x0000000400057306 */ /* 0x000e220000209400 */
[----:B------:R-:W-:Y:S02]  /*e1e0*/  IADD3 R0, R0, -R24, RZ ;  /* 0x8000001800007210 */ /* 0x000fe40007ffe0ff */
[----:B------:R-:W-:-:S05]  /*e1f0*/  IMAD.MOV R6, RZ, RZ, -R6 ;  /* 0x000000ffff067224 */ /* 0x000fca00078e0a06 */
[----:B0-----:R-:W0:Y:S02]  /*e200*/  MUFU.RCP R5, R5 ;  /* 0x0000000500057308 */ /* 0x001e240000001000 */
[----:B0-----:R-:W-:-:S06]  /*e210*/  VIADD R7, R5, 0xffffffe ;  /* 0x0ffffffe05077836 */ /* 0x001fcc0000000000 */
[----:B------:R-:W0:Y:S02]  /*e220*/  F2I.FTZ.U32.TRUNC.NTZ R3, R7 ;  /* 0x0000000700037305 */ /* 0x000e24000021f000 */
        /* <DEDUP_REMOVED lines=20> */
.L_x_10773:
[----:B------:R-:W-:Y:S01]  /*e370*/  IMAD.MOV.U32 R24, RZ, RZ, R0 ;  /* 0x000000ffff187224 */ /* 0x000fe200078e0000 */
[----:B------:R-:W-:Y:S01]  /*e380*/  ULDC UR40, c[0x0][0xc3c] ;  /* 0x00030f0000287ab9 */ /* 0x000fe20000000800 */
[----:B------:R-:W-:Y:S02]  /*e390*/  IMAD.MOV.U32 R25, RZ, RZ, RZ ;  /* 0x000000ffff197224 */ /* 0x000fe400078e00ff */
[----:B------:R-:W-:-:S07]  /*e3a0*/  IMAD.MOV.U32 R26, RZ, RZ, RZ ;  /* 0x000000ffff1a7224 */ /* 0x000fce00078e00ff */
.L_x_10778:
[----:B------:R1:W2:Y:S01]  /*e3b0*/  LDL R2, [R1+0xc] ;  /* 0x00000c0001027983 */ /* 0x0002a20000100800 */
[----:B------:R-:W0:Y:S02]  /*e3c0*/  S2R R0, SR_TID.X ;  /* 0x0000000000007919 */ /* 0x000e240000002100 */
[----:B0-----:R-:W-:Y:S01]  /*e3d0*/  LOP3.LUT R0, R0, 0x1f, RZ, 0xc0, !PT ;  /* 0x0000001f00007812 */ /* 0x001fe200078ec0ff */
[----:B------:R-:W-:Y:S03]  /*e3e0*/  BAR.SYNC.DEFER_BLOCKING 0x4, 0x200 ;  /* 0x0108000000007b1d */ /* 0x000fe60000010000 */
[----:B------:R-:W-:Y:S02]  /*e3f0*/  ISETP.NE.AND P0, PT, R0, RZ, PT ;  /* 0x000000ff0000720c */ /* 0x000fe40003f05270 */
[----:B------:R-:W-:-:S11]  /*e400*/  MOV R27, UR40 ;  /* 0x00000028001b7c02 */ /* 0x000fd60008000f00 */
[----:B------:R-:W-:Y:S01]  /*e410*/  @!P0 MOV R0, 0x400 ;  /* 0x0000040000008802 */ /* 0x000fe20000000f00 */
[----:B--2---:R-:W0:Y:S03]  /*e420*/  @!P0 S2R R2, SR_CgaCtaId ;  /* 0x0000000000028919 */ /* 0x004e260000008800 */
[----:B0-----:R-:W-:Y:S01]  /*e430*/  @!P0 LEA R16, R2, R0, 0x18 ;  /* 0x0000000002108211 */ /* 0x001fe200078ec0ff */
[----:B------:R1:W-:Y:S04]  /*e440*/  @!P0 STL [R1+0xc], R2 ;  /* 0x00000c0201008387 */ /* 0x0003e80000100800 */
[----:B------:R1:W-:Y:S01]  /*e450*/  @!P0 STS.128 [R16+0x19cd0], R24 ;  /* 0x019cd01810008388 */ /* 0x0003e20000000c00 */
[----:B------:R-:W-:Y:S06]  /*e460*/  BAR.ARV 0x5, 0x200 ;  /* 0x0148000000007b1d */ /* 0x000fec0000002000 */
.L_x_10771:
[----:B------:R-:W-:Y:S02]  /*e470*/  ULDC UR4, c[0x0][0xc3c] ;  /* 0x00030f0000047ab9 */ /* 0x000fe40000000800 */
[----:B------:R-:W-:-:S06]  /*e480*/  UISETP.GE.AND UP0, UPT, UR40, UR4, UPT ;  /* 0x000000042800728c */ /* 0x000fcc000bf06270 */
[----:B------:R-:W-:-:S13]  /*e490*/  PLOP3.LUT P0, PT, PT, PT, UP0, 0x80, 0x0 ;  /* 0x000000000000781c */ /* 0x000fda0003f0f008 */
[----:B------:R-:W-:Y:S05]  /*e4a0*/  @!P0 BRA `(.L_x_10779) ;  /* 0xffffffb400e88947 */ /* 0x000fea000383ffff */
.L_x_10704:
        /* <DEDUP_REMOVED lines=12> */
.L_x_10840:
[----:B------:R-:W-:Y:S05]  /*e570*/  BSYNC B0 ;  /* 0x0000000000007941 */ /* 0x000fea0003800000 */
.L_x_10780:
[----:B------:R-:W-:-:S03]  /*e580*/  UMOV UR4, 0xffffffff ;  /* 0xffffffff00047882 */ /* 0x000fc60000000000 */
[----:B------:R-:W-:Y:S05]  /*e590*/  BRA.DIV UR4, `(.L_x_10782) ;  /* 0x0000001604ec7947 */ /* 0x000fea000b800000 */
[----:B-1----:R-:W1:Y:S02]  /*e5a0*/  S2R R0, SR_TID.X ;  /* 0x0000000000007919 */ /* 0x002e640000002100 */
[----:B-1----:R-:W-:-:S04]  /*e5b0*/  SHF.R.U32.HI R0, RZ, 0x5, R0 ;  /* 0x00000005ff007819 */ /* 0x002fc80000011600 */
[----:B------:R-:W-:-:S05]  /*e5c0*/  LOP3.LUT R0, R0, 0x3, RZ, 0xc0, !PT ;  /* 0x0000000300007812 */ /* 0x000fca00078ec0ff */
[----:B------:R1:W2:Y:S02]  /*e5d0*/  SHFL.IDX PT, R14, R0, RZ, 0x1f ;  /* 0x00001fff000e7589 */ /* 0x0002a400000e0000 */
.L_x_10843:
[----:B--2---:R-:W-:Y:S01]  /*e5e0*/  ISETP.NE.AND P0, PT, R14, RZ, PT ;  /* 0x000000ff0e00720c */ /* 0x004fe20003f05270 */
[----:B------:R-:W-:-:S12]  /*e5f0*/  BSSY B0, `(.L_x_10783) ;  /* 0x000002c000007945 */ /* 0x000fd80003800000 */
[----:B------:R-:W-:Y:S05]  /*e600*/  @P0 BRA `(.L_x_10784) ;  /* 0x0000000000a80947 */ /* 0x000fea0003800000 */
[----:B------:R-:W-:-:S03]  /*e610*/  UMOV UR4, 0xffffffff ;  /* 0xffffffff00047882 */ /* 0x000fc60000000000 */
[----:B------:R-:W-:Y:S05]  /*e620*/  BRA.DIV UR4, `(.L_x_10785) ;  /* 0x0000001604fc7947 */ /* 0x000fea000b800000 */
[----:B------:R-:W-:-:S13]  /*e630*/  ELECT P6, URZ, PT ;  /* 0x00000000003f782f */ /* 0x000fda00038c0000 */
.L_x_10846:
[----:B------:R-:W-:Y:S05]  /*e640*/  @!P6 BRA `(.L_x_10784) ;  /* 0x000000000098e947 */ /* 0x000fea0003800000 */
[----:B------:R-:W-:-:S06]  /*e650*/  ULOP3.LUT UR4, UR39, 0x2, URZ, 0xfc, !UPT ;  /* 0x0000000227047892 */ /* 0x000fcc000f8efc3f */
[----:B-1----:R-:W-:-:S05]  /*e660*/  IMAD.U32 R0, RZ, RZ, UR4 ;  /* 0x00000004ff007e24 */ /* 0x002fca000f8e00ff */
[----:B------:R-:W-:-:S13]  /*e670*/  ISETP.NE.AND P0, PT, R0, 0x3, PT ;  /* 0x000000030000780c */ /* 0x000fda0003f05270 */
[----:B------:R-:W-:Y:S05]  /*e680*/  @!P0 BRA `(.L_x_10786) ;  /* 0x0000000000048947 */ /* 0x000fea0003800000 */
[----:B------:R-:W-:Y:S01]  /*e690*/  BPT.TRAP 0x1 ;  /* 0x000000040000795c */ /* 0x000fe20000300000 */
.L_x_10786:
[----:B------:R-:W-:Y:S01]  /*e6a0*/  IMAD R5, R18, 0x8, R7 ;  /* 0x0000000812057824 */ /* 0x000fe200078e0207 */
[----:B------:R-:W-:Y:S01]  /*e6b0*/  SHF.L.U32 R0, R28, 0x1f, RZ ;  /* 0x0000001f1c007819 */ /* 0x000fe200000006ff */
[----:B------:R-:W-:-:S03]  /*e6c0*/  VIADD R18, R18, 0x1 ;  /* 0x0000000112127836 */ /* 0x000fc60000000000 */
[----:B------:R-:W1:Y:S02]  /*e6d0*/  SYNCS.PHASECHK.TRANS64.TRYWAIT P1, [R5+URZ+0x19c40], R0 ;  /* 0x019c4000050075a7 */ /* 0x000e64000802017f */
[----:B------:R-:W-:-:S04]  /*e6e0*/  ISETP.NE.AND P2, PT, R18, 0x2, PT ;  /* 0x000000021200780c */ /* 0x000fc80003f45270 */
[----:B------:R-:W-:Y:S01]  /*e6f0*/  SEL R3, RZ, 0x1, P2 ;  /* 0x00000001ff037807 */ /* 0x000fe20001000000 */
[----:B-1----:R-:W-:Y:S08]  /*e700*/  @!P1 BRA `(.L_x_10787) ;  /* 0x0000001400e49947 */ /* 0x002ff00003800000 */
.L_x_10847:
[----:B------:R-:W-:Y:S02]  /*e710*/  SEL R18, R18, RZ, P2 ;  /* 0x000000ff12127207 */ /* 0x000fe40001000000 */
[----:B------:R-:W-:Y:S01]  /*e720*/  LOP3.LUT R2, R28, R3, RZ, 0x3c, !PT ;  /* 0x000000031c027212 */ /* 0x000fe200078e3cff */
[----:B------:R-:W-:Y:S06]  /*e730*/  @!P0 BRA `(.L_x_10788) ;  /* 0x0000000000048947 */ /* 0x000fec0003800000 */
[----:B------:R-:W-:Y:S01]  /*e740*/  BPT.TRAP 0x1 ;  /* 0x000000040000795c */ /* 0x000fe20000300000 */
.L_x_10788:
[----:B------:R-:W-:Y:S01]  /*e750*/  IMAD R3, R18, 0x8, R7 ;  /* 0x0000000812037824 */ /* 0x000fe200078e0207 */
[----:B------:R-:W-:-:S04]  /*e760*/  SHF.L.U32 R2, R2, 0x1f, RZ ;  /* 0x0000001f02027819 */ /* 0x000fc800000006ff */
[----:B------:R-:W2:Y:S02]  /*e770*/  SYNCS.PHASECHK.TRANS64.TRYWAIT P1, [R3+URZ+0x19c40], R2 ;  /* 0x019c4002030075a7 */ /* 0x000ea4000802017f */
[----:B--2---:R-:W-:Y:S05]  /*e780*/  @!P1 BRA `(.L_x_10789) ;  /* 0x0000001400d89947 */ /* 0x004fea0003800000 */
.L_x_10848:
[----:B------:R-:W-:Y:S05]  /*e790*/  @!P0 BRA `(.L_x_10790) ;  /* 0x0000000000048947 */ /* 0x000fea0003800000 */
[----:B------:R-:W-:Y:S01]  /*e7a0*/  BPT.TRAP 0x1 ;  /* 0x000000040000795c */ /* 0x000fe20000300000 */
.L_x_10790:
[----:B------:R-:W3:Y:S02]  /*e7b0*/  SYNCS.PHASECHK.TRANS64.TRYWAIT P1, [R5+URZ+0x19c60], R0 ;  /* 0x019c6000050075a7 */ /* 0x000ee4000802017f */
[----:B---3--:R-:W-:Y:S05]  /*e7c0*/  @!P1 BRA `(.L_x_10791) ;  /* 0x0000001400dc9947 */ /* 0x008fea0003800000 */
.L_x_10849:
[----:B------:R-:W-:Y:S05]  /*e7d0*/  @!P0 BRA `(.L_x_10792) ;  /* 0x0000000000048947 */ /* 0x000fea0003800000 */
[----:B------:R-:W-:Y:S01]  /*e7e0*/  BPT.TRAP 0x1 ;  /* 0x000000040000795c */ /* 0x000fe20000300000 */
.L_x_10792:
[----:B------:R-:W4:Y:S02]  /*e7f0*/  SYNCS.PHASECHK.TRANS64.TRYWAIT P1, [R3+URZ+0x19c60], R2 ;  /* 0x019c6002030075a7 */ /* 0x000f24000802017f */
[----:B----4-:R-:W-:Y:S05]  /*e800*/  @!P1 BRA `(.L_x_10793) ;  /* 0x0000001400e09947 */ /* 0x010fea0003800000 */
.L_x_10850:
[----:B------:R-:W-:Y:S05]  /*e810*/  @!P0 BRA `(.L_x_10794) ;  /* 0x0000000000048947 */ /* 0x000fea0003800000 */
[----:B------:R-:W-:Y:S01]  /*e820*/  BPT.TRAP 0x1 ;  /* 0x000000040000795c */ /* 0x000fe20000300000 */
.L_x_10794:
[----:B------:R-:W0:Y:S02]  /*e830*/  SYNCS.PHASECHK.TRANS64.TRYWAIT P1, [R5+URZ+0x19c80], R0 ;  /* 0x019c8000050075a7 */ /* 0x000e24000802017f */
[----:B0-----:R-:W-:Y:S05]  /*e840*/  @!P1 BRA `(.L_x_10795) ;  /* 0x0000001400e49947 */ /* 0x001fea0003800000 */
.L_x_10851:
[----:B------:R-:W-:Y:S05]  /*e850*/  @!P0 BRA `(.L_x_10796) ;  /* 0x0000000000048947 */ /* 0x000fea0003800000 */
[----:B------:R-:W-:Y:S01]  /*e860*/  BPT.TRAP 0x1 ;  /* 0x000000040000795c */ /* 0x000fe20000300000 */
.L_x_10796:
[----:B------:R0:W0:Y:S02]  /*e870*/  SYNCS.PHASECHK.TRANS64.TRYWAIT P0, [R3+URZ+0x19c80], R2 ;  /* 0x019c8002030075a7 */ /* 0x000024000800017f */
[----:B0-----:R-:W-:Y:S05]  /*e880*/  @!P0 NANOSLEEP.SYNCS 0x989680 ;  /* 0x009896800000895d */ /* 0x001fea0003900000 */
[----:B------:R-:W0:Y:S02]  /*e890*/  @!P0 SYNCS.PHASECHK.TRANS64 P0, [R3+URZ+0x19c80], R2 ;  /* 0x019c8002030085a7 */ /* 0x000e24000800007f */
[----:B0-----:R-:W-:Y:S05]  /*e8a0*/  @!P0 BRA `(.L_x_10796) ;  /* 0xfffffffc00f08947 */ /* 0x001fea000383ffff */
.L_x_10784:
[----:B------:R-:W-:Y:S05]  /*e8b0*/  BSYNC B0 ;  /* 0x0000000000007941 */ /* 0x000fea0003800000 */
.L_x_10783:
[----:B------:R-:W-:Y:S05]  /*e8c0*/  EXIT ;  /* 0x000000000000794d */ /* 0x000fea0003800000 */
.L_x_10661:
[----:B0-----:R-:W-:-:S04]  /*e8d0*/  IMAD.U32 R3, RZ, RZ, UR49 ;  /* 0x00000031ff037e24 */ /* 0x001fc8000f8e00ff */
[----:B------:R0:W1:Y:S03]  /*e8e0*/  SYNCS.PHASECHK.TRANS64.TRYWAIT P1, [R3+URZ+0x19c00], R8 ;  /* 0x019c0008030075a7 */ /* 0x000066000802017f */
[----:B-1----:R-:W-:Y:S05]  /*e8f0*/  @!P1 NANOSLEEP.SYNCS 0x989680 ;  /* 0x009896800000995d */ /* 0x002fea0003900000 */
[----:B------:R-:W1:Y:S02]  /*e900*/  @!P1 SYNCS.PHASECHK.TRANS64 P1, [R3+URZ+0x19c00], R8 ;  /* 0x019c0008030095a7 */ /* 0x000e64000802007f */
[----:B-1----:R-:W-:Y:S05]  /*e910*/  @!P1 BRA `(.L_x_10661) ;  /* 0xfffffffc00ec9947 */ /* 0x002fea000383ffff */
[----:B------:R-:W-:Y:S05]  /*e920*/  BRA `(.L_x_10797) ;  /* 0xffffff2c00a07947 */ /* 0x000fea000383ffff */
.L_x_10665:
[----:B-1----:R1:W2:Y:S02]  /*e930*/  SYNCS.PHASECHK.TRANS64.TRYWAIT P1, [R3+URZ+0x19c30], R4 ;  /* 0x019c3004030075a7 */ /* 0x0022a4000802017f */
[----:B--2---:R-:W-:Y:S05]  /*e940*/  @!P1 NANOSLEEP.SYNCS 0x989680 ;  /* 0x009896800000995d */ /* 0x004fea0003900000 */
[----:B------:R-:W2:Y:S02]  /*e950*/  @!P1 SYNCS.PHASECHK.TRANS64 P1, [R3+URZ+0x19c30], R4 ;  /* 0x019c3004030095a7 */ /* 0x000ea4000802007f */
[----:B--2---:R-:W-:Y:S05]  /*e960*/  @!P1 BRA `(.L_x_10665) ;  /* 0xfffffffc00f09947 */ /* 0x004fea000383ffff */
[----:B------:R-:W-:Y:S05]  /*e970*/  BRA `(.L_x_10664) ;  /* 0xffffff2c00c07947 */ /* 0x000fea000383ffff */
.L_x_10671:
[----:B-1----:R-:W-:-:S04]  /*e980*/  IMAD.U32 R8, RZ, RZ, UR19 ;  /* 0x00000013ff087e24 */ /* 0x002fc8000f8e00ff */
[----:B------:R1:W2:Y:S03]  /*e990*/  SYNCS.PHASECHK.TRANS64.TRYWAIT P1, [R8+URZ+0x19c30], R7 ;  /* 0x019c3007080075a7 */ /* 0x0002a6000802017f */
[----:B--2---:R-:W-:Y:S05]  /*e9a0*/  @!P1 NANOSLEEP.SYNCS 0x989680 ;  /* 0x009896800000995d */ /* 0x004fea0003900000 */
[----:B------:R-:W2:Y:S02]  /*e9b0*/  @!P1 SYNCS.PHASECHK.TRANS64 P1, [R8+URZ+0x19c30], R7 ;  /* 0x019c3007080095a7 */ /* 0x000ea4000802007f */
[----:B--2---:R-:W-:Y:S05]  /*e9c0*/  @!P1 BRA `(.L_x_10671) ;  /* 0xfffffffc00ec9947 */ /* 0x004fea000383ffff */
[----:B------:R-:W-:Y:S05]  /*e9d0*/  BRA `(.L_x_10670) ;  /* 0xffffff5800007947 */ /* 0x000fea000383ffff */
.L_x_10675:
[----:B-1----:R-:W-:-:S04]  /*e9e0*/  IMAD.U32 R8, RZ, RZ, UR11 ;  /* 0x0000000bff087e24 */ /* 0x002fc8000f8e00ff */
[----:B------:R1:W2:Y:S03]  /*e9f0*/  SYNCS.PHASECHK.TRANS64.TRYWAIT P1, [R8+URZ+0x19c50], R7 ;  /* 0x019c5007080075a7 */ /* 0x0002a6000802017f */
[----:B--2---:R-:W-:Y:S05]  /*ea00*/  @!P1 NANOSLEEP.SYNCS 0x989680 ;  /* 0x009896800000995d */ /* 0x004fea0003900000 */
[----:B------:R-:W2:Y:S02]  /*ea10*/  @!P1 SYNCS.PHASECHK.TRANS64 P1, [R8+URZ+0x19c50], R7 ;  /* 0x019c5007080095a7 */ /* 0x000ea4000802007f */
[----:B--2---:R-:W-:Y:S05]  /*ea20*/  @!P1 BRA `(.L_x_10675) ;  /* 0xfffffffc00ec9947 */ /* 0x004fea000383ffff */
[----:B------:R-:W-:Y:S05]  /*ea30*/  BRA `(.L_x_10674) ;  /* 0xffffff5800507947 */ /* 0x000fea000383ffff */
.L_x_10682:
[----:B-1----:R-:W-:-:S04]  /*ea40*/  IMAD.U32 R3, RZ, RZ, UR14 ;  /* 0x0000000eff037e24 */ /* 0x002fc8000f8e00ff */
[----:B------:R1:W2:Y:S03]  /*ea50*/  SYNCS.PHASECHK.TRANS64.TRYWAIT P1, [R3+URZ+0x19c50], R0 ;  /* 0x019c5000030075a7 */ /* 0x0002a6000802017f */
[----:B--2---:R-:W-:Y:S05]  /*ea60*/  @!P1 NANOSLEEP.SYNCS 0x989680 ;  /* 0x009896800000995d */ /* 0x004fea0003900000 */
[----:B------:R-:W2:Y:S02]  /*ea70*/  @!P1 SYNCS.PHASECHK.TRANS64 P1, [R3+URZ+0x19c50], R0 ;  /* 0x019c5000030095a7 */ /* 0x000ea4000802007f */
[----:B--2---:R-:W-:Y:S05]  /*ea80*/  @!P1 BRA `(.L_x_10682) ;  /* 0xfffffffc00ec9947 */ /* 0x004fea000383ffff */
[----:B------:R-:W-:Y:S05]  /*ea90*/  BRA `(.L_x_10681) ;  /* 0xffffff7800a87947 */ /* 0x000fea000383ffff */
.L_x_10719:
[----:B0-----:R-:W0:Y:S01]  /*eaa0*/  S2R R19, SR_TID.X ;  /* 0x0000000000137919 */ /* 0x001e220000002100 */
[----:B------:R-:W-:Y:S02]  /*eab0*/  IMAD.MOV.U32 R12, RZ, RZ, RZ ;  /* 0x000000ffff0c7224 */ /* 0x000fe400078e00ff */
[----:B------:R-:W-:Y:S02]  /*eac0*/  IMAD.MOV.U32 R11, RZ, RZ, 0x1f ;  /* 0x0000001fff0b7424 */ /* 0x000fe400078e00ff */
[----:B------:R-:W-:Y:S01]  /*ead0*/  IMAD.MOV.U32 R15, RZ, RZ, -0x1 ;  /* 0xffffffffff0f7424 */ /* 0x000fe200078e00ff */
[----:B0-----:R-:W-:-:S04]  /*eae0*/  SHF.R.U32.HI R8, RZ, 0x5, R19 ;  /* 0x00000005ff087819 */ /* 0x001fc80000011613 */
[----:B------:R-:W-:-:S04]  /*eaf0*/  LOP3.LUT R8, R8, 0x3, RZ, 0xc0, !PT ;  /* 0x0000000308087812 */ /* 0x000fc800078ec0ff */
[----:B------:R-:W-:-:S07]  /*eb00*/  MOV R13, R8 ;  /* 0x00000008000d7202 */ /* 0x000fce0000000f00 */
[----:B-----5:R-:W-:Y:S05]  /*eb10*/  WARPSYNC.COLLECTIVE R15, `(.L_x_10798) ;  /* 0x000000000f087348 */ /* 0x020fea0003c00000 */
[----:B------:R0:W1:Y:S02]  /*eb20*/  SHFL.IDX P6, R14, R13, R12, R11 ;  /* 0x0000000c0d0e7389 */ /* 0x00006400000c000b */
[----:B01---5:R-:W-:Y:S01]  /*eb30*/  ENDCOLLECTIVE ;  /* 0x000000000000791b */ /* 0x023fe20003800000 */
.L_x_10798:
[----:B------:R-:W-:Y:S05]  /*eb40*/  BRA `(.L_x_10799) ;  /* 0xffffffc0004c7947 */ /* 0x000fea000383ffff */
.L_x_10722:
[----:B0-----:R0:W2:Y:S02]  /*eb50*/  SYNCS.PHASECHK.TRANS64.TRYWAIT P0, [R5+URZ+0x19c80], R21 ;  /* 0x019c8015050075a7 */ /* 0x0010a4000800017f */
[----:B--2---:R-:W-:Y:S05]  /*eb60*/  @!P0 NANOSLEEP.SYNCS 0x989680 ;  /* 0x009896800000895d */ /* 0x004fea0003900000 */
[----:B------:R-:W2:Y:S02]  /*eb70*/  @!P0 SYNCS.PHASECHK.TRANS64 P0, [R5+URZ+0x19c80], R21 ;  /* 0x019c8015050085a7 */ /* 0x000ea4000800007f */
[----:B--2---:R-:W-:Y:S05]  /*eb80*/  @!P0 BRA `(.L_x_10722) ;  /* 0xfffffffc00f08947 */ /* 0x004fea000383ffff */
[----:B------:R-:W-:Y:S05]  /*eb90*/  BRA `(.L_x_10800) ;  /* 0xffffffc000607947 */ /* 0x000fea000383ffff */
.L_x_10723:
        /* <DEDUP_REMOVED lines=8> */
.L_x_10802:
[----:B------:R-:W-:Y:S05]  /*ec20*/  BSYNC B0 ;  /* 0x0000000000007941 */ /* 0x000fea0003800000 */
.L_x_10801:
        /* <DEDUP_REMOVED lines=9> */
.L_x_10803:
[----:B------:R-:W0:Y:S01]  /*ecc0*/  LDC R11, c[0x0][0x2f4] ;  /* 0x0000bd00ff0b7b82 */ /* 0x000e220000000800 */
[----:B------:R-:W-:Y:S02]  /*ecd0*/  IMAD.MOV.U32 R13, RZ, RZ, R9 ;  /* 0x000000ffff0d7224 */ /* 0x000fe400078e0009 */
[----:B------:R-:W-:Y:S02]  /*ece0*/  IMAD.SHL.U32 R15, R7, 0x10, RZ ;  /* 0x00000010070f7824 */ /* 0x000fe400078e00ff */
[----:B------:R-:W-:-:S03]  /*ecf0*/  IMAD.MOV.U32 R6, RZ, RZ, R14 ;  /* 0x000000ffff067224 */ /* 0x000fc600078e000e */
[----:B------:R-:W-:-:S04]  /*ed00*/  LOP3.LUT R15, R15, 0x10, RZ, 0xc0, !PT ;  /* 0x000000100f0f7812 */ /* 0x000fc800078ec0ff */
[C---:B------:R-:W-:Y:S02]  /*ed10*/  IADD3 R6, P1, R15.reuse, R6, RZ ;  /* 0x000000060f067210 */ /* 0x040fe40007f3e0ff */
[----:B------:R-:W-:-:S03]  /*ed20*/  LOP3.LUT R12, R15, 0x20, RZ, 0xfc, !PT ;  /* 0x000000200f0c7812 */ /* 0x000fc600078efcff */
[----:B------:R-:W-:Y:S01]  /*ed30*/  IMAD.X R7, RZ, RZ, R4, P1 ;  /* 0x000000ffff077224 */ /* 0x000fe200008e0604 */
[-C--:B0-----:R-:W-:Y:S01]  /*ed40*/  ISETP.GE.AND P3, PT, R15, R11.reuse, PT ;  /* 0x0000000b0f00720c */ /* 0x081fe20003f66270 */
[----:B------:R-:W-:Y:S01]  /*ed50*/  IMAD.IADD R4, R16, 0x1, R10 ;  /* 0x0000000110047824 */ /* 0x000fe200078e020a */
[----:B------:R-:W-:Y:S01]  /*ed60*/  ISETP.GE.AND P2, PT, R12, R11, PT ;  /* 0x0000000b0c00720c */ /* 0x000fe20003f46270 */
[----:B------:R-:W-:Y:S01]  /*ed70*/  IMAD.MOV.U32 R12, RZ, RZ, 0x1 ;  /* 0x00000001ff0c7424 */ /* 0x000fe200078e00ff */
[----:B------:R-:W-:Y:S02]  /*ed80*/  ISETP.LT.OR P1, PT, R3, 0x1, P3 ;  /* 0x000000010300780c */ /* 0x000fe40001f21670 */
[----:B------:R-:W-:-:S11]  /*ed90*/  LOP3.LUT R15, R15, 0x40, RZ, 0xfc, !PT ;  /* 0x000000400f0f7812 */ /* 0x000fd600078efcff */
[----:B------:R-:W-:Y:S01]  /*eda0*/  @!PT LDS RZ, [RZ] ;  /* 0x00000000fffff984 */ /* 0x000fe20000000800 */
[----:B------:R-:W-:Y:S01]  /*edb0*/  @!PT LDS RZ, [RZ] ;  /* 0x00000000fffff984 */ /* 0x000fe20000000800 */
[----:B------:R-:W-:Y:S01]  /*edc0*/  @!PT LDS RZ, [RZ] ;  /* 0x00000000fffff984 */ /* 0x000fe20000000800 */
[----:B------:R0:W-:Y:S01]  /*edd0*/  LDGSTS.E.BYPASS.LTC128B.128 [R4+0x9000], desc[UR50][R6.64], !P1 ;  /* 0x0900000006047fae */ /* 0x0001e2000c901d72 */
[----:B------:R-:W-:-:S13]  /*ede0*/  ISETP.LT.OR P1, PT, R3, 0x1, P2 ;  /* 0x000000010300780c */ /* 0x000fda0001721670 */
[----:B------:R0:W-:Y:S01]  /*edf0*/  LDGSTS.E.BYPASS.LTC128B.128 [R4+0xa000], desc[UR50][R6.64+0x20], !P1 ;  /* 0x0a00002006047fae */ /* 0x0001e2000c901d72 */
[----:B------:R-:W-:Y:S01]  /*ee00*/  ISETP.GE.AND P1, PT, R15, R11, PT ;  /* 0x0000000b0f00720c */ /* 0x000fe20003f26270 */
[----:B------:R-:W-:Y:S02]  /*ee10*/  IMAD.MOV.U32 R11, RZ, RZ, 0x1e1f ;  /* 0x00001e1fff0b7424 */ /* 0x000fe400078e00ff */
[----:B------:R-:W-:Y:S01]  /*ee20*/  IMAD.MOV.U32 R15, RZ, RZ, -0x1 ;  /* 0xffffffffff0f7424 */ /* 0x000fe200078e00ff */
[----:B------:R-:W-:-:S13]  /*ee30*/  ISETP.LT.OR P4, PT, R3, 0x1, P1 ;  /* 0x000000010300780c */ /* 0x000fda0000f81670 */
[----:B0-----:R-:W-:Y:S05]  /*ee40*/  WARPSYNC.COLLECTIVE R15, `(.L_x_10804) ;  /* 0x000000000f087348 */ /* 0x001fea0003c00000 */
[----:B------:R1:W2:Y:S02]  /*ee50*/  SHFL.IDX P6, R14, R13, R12, R11 ;  /* 0x0000000c0d0e7389 */ /* 0x0002a400000c000b */
[----:B012---:R-:W-:Y:S01]  /*ee60*/  ENDCOLLECTIVE ;  /* 0x000000000000791b */ /* 0x007fe20003800000 */
.L_x_10804:
[----:B------:R-:W-:Y:S01]  /*ee70*/  @!PT LDS RZ, [RZ] ;  /* 0x00000000fffff984 */ /* 0x000fe20000000800 */
[----:B------:R-:W-:Y:S01]  /*ee80*/  @!PT LDS RZ, [RZ] ;  /* 0x00000000fffff984 */ /* 0x000fe20000000800 */
[----:B------:R-:W-:Y:S01]  /*ee90*/  @!PT LDS RZ, [RZ] ;  /* 0x00000000fffff984 */ /* 0x000fe20000000800 */
[----:B------:R0:W-:Y:S01]  /*eea0*/  LDGSTS.E.BYPASS.LTC128B.128 [R4+0xb000], desc[UR50][R6.64+0x40], !P4 ;  /* 0x0b00004006047fae */ /* 0x0001e2000e101d72 */
[----:B------:R-:W-:Y:S02]  /*eeb0*/  ISETP.GE.AND P4, PT, R3, 0x41, PT ;  /* 0x000000410300780c */ /* 0x000fe40003f86270 */
[----:B------:R-:W-:Y:S01]  /*eec0*/  MOV R13, R8 ;  /* 0x00000008000d7202 */ /* 0x000fe20000000f00 */
[----:B------:R-:W-:-:S10]  /*eed0*/  IMAD.MOV.U32 R9, RZ, RZ, R14 ;  /* 0x000000ffff097224 */ /* 0x000fd400078e000e */
[----:B0-----:R-:W-:Y:S05]  /*eee0*/  WARPSYNC.COLLECTIVE R15, `(.L_x_10805) ;  /* 0x000000000f087348 */ /* 0x001fea0003c00000 */
[----:B------:R1:W2:Y:S02]  /*eef0*/  SHFL.IDX P6, R14, R13, R12, R11 ;  /* 0x0000000c0d0e7389 */ /* 0x0002a400000c000b */
[----:B012---:R-:W-:Y:S01]  /*ef00*/  ENDCOLLECTIVE ;  /* 0x000000000000791b */ /* 0x007fe20003800000 */
.L_x_10805:
[----:B------:R-:W-:Y:S01]  /*ef10*/  IMAD.MOV.U32 R6, RZ, RZ, R14 ;  /* 0x000000ffff067224 */ /* 0x000fe200078e000e */
[----:B------:R-:W-:Y:S06]  /*ef20*/  BRA `(.L_x_10806) ;  /* 0xffffffc0004c7947 */ /* 0x000fec000383ffff */
.L_x_10728:
[----:B---3--:R3:W4:Y:S02]  /*ef30*/  SYNCS.PHASECHK.TRANS64.TRYWAIT P1, [R5+URZ+0x19c40], R21 ;  /* 0x019c4015050075a7 */ /* 0x008724000802017f */
[----:B----4-:R-:W-:Y:S05]  /*ef40*/  @!P1 NANOSLEEP.SYNCS 0x989680 ;  /* 0x009896800000995d */ /* 0x010fea0003900000 */
[----:B------:R-:W4:Y:S02]  /*ef50*/  @!P1 SYNCS.PHASECHK.TRANS64 P1, [R5+URZ+0x19c40], R21 ;  /* 0x019c4015050095a7 */ /* 0x000f24000802007f */
[----:B----4-:R-:W-:Y:S05]  /*ef60*/  @!P1 BRA `(.L_x_10728) ;  /* 0xfffffffc00f09947 */ /* 0x010fea000383ffff */
[----:B------:R-:W-:Y:S05]  /*ef70*/  BRA `(.L_x_10807) ;  /* 0xffffffc000bc7947 */ /* 0x000fea000383ffff */
.L_x_10729:
[----:B------:R-:W-:Y:S01]  /*ef80*/  BSSY B0, `(.L_x_10808) ;  /* 0x0000008000007945 */ /* 0x000fe20003800000 */
[----:B------:R-:W-:Y:S02]  /*ef90*/  IMAD.MOV.U32 R13, RZ, RZ, R6 ;  /* 0x000000ffff0d7224 */ /* 0x000fe400078e0006 */
[----:B------:R-:W-:Y:S02]  /*efa0*/  IMAD.MOV.U32 R12, RZ, RZ, RZ ;  /* 0x000000ffff0c7224 */ /* 0x000fe400078e00ff */
[----:B------:R-:W-:Y:S02]  /*efb0*/  IMAD.MOV.U32 R11, RZ, RZ, 0x1e1f ;  /* 0x00001e1fff0b7424 */ /* 0x000fe400078e00ff */
[----:B------:R-:W-:-:S07]  /*efc0*/  IMAD.MOV.U32 R15, RZ, RZ, -0x1 ;  /* 0xffffffffff0f7424 */ /* 0x000fce00078e00ff */
[----:B--23--:R-:W-:Y:S05]  /*efd0*/  WARPSYNC.COLLECTIVE R15, `(.L_x_10809) ;  /* 0x000000000f087348 */ /* 0x00cfea0003c00000 */
[----:B------:R0:W1:Y:S02]  /*efe0*/  SHFL.IDX P6, R14, R13, R12, R11 ;  /* 0x0000000c0d0e7389 */ /* 0x00006400000c000b */
[----:B0123--:R-:W-:Y:S01]  /*eff0*/  ENDCOLLECTIVE ;  /* 0x000000000000791b */ /* 0x00ffe20003800000 */
.L_x_10809:
[----:B------:R-:W-:Y:S05]  /*f000*/  BSYNC B0 ;  /* 0x0000000000007941 */ /* 0x000fea0003800000 */
.L_x_10808:
        /* <DEDUP_REMOVED lines=8> */
.L_x_10810:
[----:B------:R-:W-:Y:S02]  /*f090*/  IMAD.MOV.U32 R13, RZ, RZ, R6 ;  /* 0x000000ffff0d7224 */ /* 0x000fe400078e0006 */
[----:B------:R-:W-:Y:S01]  /*f0a0*/  IMAD.MOV.U32 R12, RZ, RZ, 0x1 ;  /* 0x00000001ff0c7424 */ /* 0x000fe200078e00ff */
[----:B------:R-:W-:-:S07]  /*f0b0*/  MOV R3, R14 ;  /* 0x0000000e00037202 */ /* 0x000fce0000000f00 */
[----:B------:R-:W-:Y:S05]  /*f0c0*/  WARPSYNC.COLLECTIVE R15, `(.L_x_10811) ;  /* 0x000000000f087348 */ /* 0x000fea0003c00000 */
[----:B------:R0:W1:Y:S02]  /*f0d0*/  SHFL.IDX P6, R14, R13, R12, R11 ;  /* 0x0000000c0d0e7389 */ /* 0x00006400000c000b */
[----:B01----:R-:W-:Y:S01]  /*f0e0*/  ENDCOLLECTIVE ;  /* 0x000000000000791b */ /* 0x003fe20003800000 */
.L_x_10811:
        /* <DEDUP_REMOVED lines=14> */
.L_x_10812:
[----:B------:R-:W-:Y:S01]  /*f1d0*/  @!PT LDS RZ, [RZ] ;  /* 0x00000000fffff984 */ /* 0x000fe20000000800 */
[----:B------:R-:W-:Y:S01]  /*f1e0*/  @!PT LDS RZ, [RZ] ;  /* 0x00000000fffff984 */ /* 0x000fe20000000800 */
[----:B------:R-:W-:Y:S01]  /*f1f0*/  @!PT LDS RZ, [RZ] ;  /* 0x00000000fffff984 */ /* 0x000fe20000000800 */
[----:B------:R0:W-:Y:S04]  /*f200*/  @P0 LDGSTS.E.BYPASS.LTC128B.128 [R4+0x14800], desc[UR50][R2.64+0x20], !P3 ;  /* 0x1480002002040fae */ /* 0x0001e8000d901d72 */
[----:B------:R0:W-:Y:S01]  /*f210*/  @P0 LDGSTS.E.BYPASS.LTC128B.128 [R4+0x15800], desc[UR50][R2.64+0x40], !P2 ;  /* 0x1580004002040fae */ /* 0x0001e2000d101d72 */
[----:B------:R-:W-:Y:S01]  /*f220*/  IMAD.MOV.U32 R0, RZ, RZ, R14 ;  /* 0x000000ffff007224 */ /* 0x000fe200078e000e */
[----:B------:R-:W-:Y:S06]  /*f230*/  BRA `(.L_x_10813) ;  /* 0xffffffc000c07947 */ /* 0x000fec000383ffff */
.L_x_10734:
[----:B------:R-:W-:Y:S02]  /*f240*/  IMAD.MOV.U32 R13, RZ, RZ, R4 ;  /* 0x000000ffff0d7224 */ /* 0x000fe400078e0004 */
[----:B------:R-:W-:Y:S02]  /*f250*/  IMAD.MOV.U32 R12, RZ, RZ, RZ ;  /* 0x000000ffff0c7224 */ /* 0x000fe400078e00ff */
[----:B------:R-:W-:Y:S02]  /*f260*/  IMAD.MOV.U32 R11, RZ, RZ, 0x1e1f ;  /* 0x00001e1fff0b7424 */ /* 0x000fe400078e00ff */
[----:B------:R-:W-:Y:S02]  /*f270*/  IMAD.MOV.U32 R15, RZ, RZ, -0x1 ;  /* 0xffffffffff0f7424 */ /* 0x000fe400078e00ff */
[----:B------:R-:W-:Y:S02]  /*f280*/  IMAD R25, R25, 0xc0, R17 ;  /* 0x000000c019197824 */ /* 0x000fe400078e0211 */
[----:B------:R-:W-:-:S07]  /*f290*/  IMAD R0, R8, UR41, RZ ;  /* 0x0000002908007c24 */ /* 0x000fce000f8e02ff */
[----:B-----5:R-:W-:Y:S05]  /*f2a0*/  WARPSYNC.COLLECTIVE R15, `(.L_x_10814) ;  /* 0x000000000f087348 */ /* 0x020fea0003c00000 */
[----:B------:R0:W1:Y:S02]  /*f2b0*/  SHFL.IDX P6, R14, R13, R12, R11 ;  /* 0x0000000c0d0e7389 */ /* 0x00006400000c000b */
[----:B01---5:R-:W-:Y:S01]  /*f2c0*/  ENDCOLLECTIVE ;  /* 0x000000000000791b */ /* 0x023fe20003800000 */
.L_x_10814:
[----:B------:R-:W-:Y:S01]  /*f2d0*/  ISETP.GE.AND P1, PT, R25, R0, PT ;  /* 0x000000001900720c */ /* 0x000fe20003f26270 */
[----:B------:R-:W-:Y:S01]  /*f2e0*/  IMAD.MOV.U32 R13, RZ, RZ, R5 ;  /* 0x000000ffff0d7224 */ /* 0x000fe200078e0005 */
[----:B------:R-:W-:-:S11]  /*f2f0*/  MOV R2, R14 ;  /* 0x0000000e00027202 */ /* 0x000fd60000000f00 */
[----:B------:R-:W-:Y:S05]  /*f300*/  WARPSYNC.COLLECTIVE R15, `(.L_x_10815) ;  /* 0x000000000f087348 */ /* 0x000fea0003c00000 */
[----:B------:R0:W1:Y:S02]  /*f310*/  SHFL.IDX P6, R14, R13, R12, R11 ;  /* 0x0000000c0d0e7389 */ /* 0x00006400000c000b */
[----:B01----:R-:W-:Y:S01]  /*f320*/  ENDCOLLECTIVE ;  /* 0x000000000000791b */ /* 0x003fe20003800000 */
.L_x_10815:
[----:B------:R-:W-:Y:S02]  /*f330*/  IMAD.MOV.U32 R13, RZ, RZ, R4 ;  /* 0x000000ffff0d7224 */ /* 0x000fe400078e0004 */
[----:B------:R-:W-:Y:S02]  /*f340*/  IMAD.MOV.U32 R12, RZ, RZ, 0x1 ;  /* 0x00000001ff0c7424 */ /* 0x000fe400078e00ff */
[----:B------:R-:W-:-:S07]  /*f350*/  IMAD.MOV.U32 R3, RZ, RZ, R14 ;  /* 0x000000ffff037224 */ /* 0x000fce00078e000e */
[----:B------:R-:W-:Y:S05]  /*f360*/  WARPSYNC.COLLECTIVE R15, `(.L_x_10816) ;  /* 0x000000000f087348 */ /* 0x000fea0003c00000 */
[----:B------:R0:W1:Y:S02]  /*f370*/  SHFL.IDX P6, R14, R13, R12, R11 ;  /* 0x0000000c0d0e7389 */ /* 0x00006400000c000b */
[----:B01----:R-:W-:Y:S01]  /*f380*/  ENDCOLLECTIVE ;  /* 0x000000000000791b */ /* 0x003fe20003800000 */
.L_x_10816:
        /* <DEDUP_REMOVED lines=10> */
.L_x_10817:
[----:B------:R-:W-:Y:S01]  /*f430*/  @!PT LDS RZ, [RZ] ;  /* 0x00000000fffff984 */ /* 0x000fe20000000800 */
[----:B------:R-:W-:Y:S01]  /*f440*/  @!PT LDS RZ, [RZ] ;  /* 0x00000000fffff984 */ /* 0x000fe20000000800 */
[----:B------:R-:W-:Y:S01]  /*f450*/  @!PT LDS RZ, [RZ] ;  /* 0x00000000fffff984 */ /* 0x000fe20000000800 */
[----:B------:R0:W-:Y:S04]  /*f460*/  @!P1 LDGSTS.E.BYPASS.LTC128B.128 [R9+0xf000], desc[UR50][R2.64], !P3 ;  /* 0x0f00000002099fae */ /* 0x0001e8000d901d72 */
[----:B------:R0:W-:Y:S04]  /*f470*/  @!P1 LDGSTS.E.BYPASS.LTC128B.128 [R9+0x10800], desc[UR50][R2.64+0x20], !P2 ;  /* 0x1080002002099fae */ /* 0x0001e8000d101d72 */
[----:B------:R0:W-:Y:S01]  /*f480*/  @!P1 LDGSTS.E.BYPASS.LTC128B.128 [R9+0x12000], desc[UR50][R2.64+0x40], !P0 ;  /* 0x1200004002099fae */ /* 0x0001e2000c101d72 */
[----:B------:R-:W-:Y:S01]  /*f490*/  MOV R13, R6 ;  /* 0x00000006000d7202 */ /* 0x000fe20000000f00 */
[----:B------:R-:W-:-:S02]  /*f4a0*/  IMAD.MOV.U32 R12, RZ, RZ, RZ ;  /* 0x000000ffff0c7224 */ /* 0x000fc400078e00ff */
[----:B------:R-:W-:-:S07]  /*f4b0*/  IMAD.MOV.U32 R5, RZ, RZ, R14 ;  /* 0x000000ffff057224 */ /* 0x000fce00078e000e */
[----:B0-----:R-:W-:Y:S05]  /*f4c0*/  WARPSYNC.COLLECTIVE R15, `(.L_x_10818) ;  /* 0x000000000f087348 */ /* 0x001fea0003c00000 */
[----:B------:R1:W2:Y:S02]  /*f4d0*/  SHFL.IDX P6, R14, R13, R12, R11 ;  /* 0x0000000c0d0e7389 */ /* 0x0002a400000c000b */
[----:B012---:R-:W-:Y:S01]  /*f4e0*/  ENDCOLLECTIVE ;  /* 0x000000000000791b */ /* 0x007fe20003800000 */
.L_x_10818:
[----:B------:R-:W-:-:S05]  /*f4f0*/  VIADD R3, R25, 0x40 ;  /* 0x0000004019037836 */ /* 0x000fca0000000000 */
[----:B------:R-:W-:Y:S01]  /*f500*/  ISETP.GE.AND P1, PT, R3, R0, PT ;  /* 0x000000000300720c */ /* 0x000fe20003f26270 */
[----:B------:R-:W-:-:S12]  /*f510*/  IMAD.MOV.U32 R13, RZ, RZ, R7 ;  /* 0x000000ffff0d7224 */ /* 0x000fd800078e0007 */
[----:B------:R-:W-:Y:S01]  /*f520*/  @!P1 IADD3 R2, P4, R10, R5, RZ ;  /* 0x000000050a029210 */ /* 0x000fe20007f9e0ff */
[----:B------:R-:W-:-:S12]  /*f530*/  IMAD.MOV.U32 R6, RZ, RZ, R14 ;  /* 0x000000ffff067224 */ /* 0x000fd800078e000e */
[----:B------:R-:W-:Y:S05]  /*f540*/  WARPSYNC.COLLECTIVE R15, `(.L_x_10819) ;  /* 0x000000000f087348 */ /* 0x000fea0003c00000 */
[----:B------:R0:W1:Y:S02]  /*f550*/  SHFL.IDX P6, R14, R13, R12, R11 ;  /* 0x0000000c0d0e7389 */ /* 0x00006400000c000b */
[----:B01----:R-:W-:Y:S01]  /*f560*/  ENDCOLLECTIVE ;  /* 0x000000000000791b */ /* 0x003fe20003800000 */
.L_x_10819:
[----:B------:R-:W-:-:S05]  /*f570*/  @!P1 IMAD.X R3, RZ, RZ, R4, P4 ;  /* 0x000000ffff039224 */ /* 0x000fca00020e0604 */
        /* <DEDUP_REMOVED lines=8> */
.L_x_10739:
[----:B-1----:R1:W2:Y:S02]  /*f600*/  SYNCS.PHASECHK.TRANS64.TRYWAIT P0, [R16+URZ+0x19c20], R0 ;  /* 0x019c2000100075a7 */ /* 0x0022a4000800017f */
[----:B--2---:R-:W-:Y:S05]  /*f610*/  @!P0 NANOSLEEP.SYNCS 0x989680 ;  /* 0x009896800000895d */ /* 0x004fea0003900000 */
[----:B------:R-:W2:Y:S02]  /*f620*/  @!P0 SYNCS.PHASECHK.TRANS64 P0, [R16+URZ+0x19c20], R0 ;  /* 0x019c2000100085a7 */ /* 0x000ea4000800007f */
[----:B--2---:R-:W-:Y:S05]  /*f630*/  @!P0 BRA `(.L_x_10739) ;  /* 0xfffffffc00f08947 */ /* 0x004fea000383ffff */
[----:B------:R-:W-:Y:S05]  /*f640*/  BRA `(.L_x_10821) ;  /* 0xffffffc800d47947 */ /* 0x000fea000383ffff */
.L_x_10743:
[----:B0-----:R0:W1:Y:S02]  /*f650*/  SYNCS.PHASECHK.TRANS64.TRYWAIT P0, [R0+URZ+0x19c80], R10 ;  /* 0x019c800a000075a7 */ /* 0x001064000800017f */
[----:B-1----:R-:W-:Y:S05]  /*f660*/  @!P0 NANOSLEEP.SYNCS 0x989680 ;  /* 0x009896800000895d */ /* 0x002fea0003900000 */
[----:B------:R-:W1:Y:S02]  /*f670*/  @!P0 SYNCS.PHASECHK.TRANS64 P0, [R0+URZ+0x19c80], R10 ;  /* 0x019c800a000085a7 */ /* 0x000e64000800007f */
[----:B-1----:R-:W-:Y:S05]  /*f680*/  @!P0 BRA `(.L_x_10743) ;  /* 0xfffffffc00f08947 */ /* 0x002fea000383ffff */
[----:B------:R-:W-:Y:S05]  /*f690*/  BRA `(.L_x_10822) ;  /* 0xffffffcc00a07947 */ /* 0x000fea000383ffff */
.L_x_10744:
        /* <DEDUP_REMOVED lines=8> */
.L_x_10824:
[----:B------:R-:W-:Y:S05]  /*f720*/  BSYNC B0 ;  /* 0x0000000000007941 */ /* 0x000fea0003800000 */
.L_x_10823:
        /* <DEDUP_REMOVED lines=9> */
.L_x_10825:
[----:B------:R-:W-:Y:S02]  /*f7c0*/  IMAD.MOV.U32 R13, RZ, RZ, R21 ;  /* 0x000000ffff0d7224 */ /* 0x000fe400078e0015 */
[----:B------:R-:W-:Y:S02]  /*f7d0*/  IMAD.MOV.U32 R12, RZ, RZ, 0x1 ;  /* 0x00000001ff0c7424 */ /* 0x000fe400078e00ff */
[----:B------:R-:W-:-:S07]  /*f7e0*/  IMAD.MOV.U32 R2, RZ, RZ, R14 ;  /* 0x000000ffff027224 */ /* 0x000fce00078e000e */
[----:B------:R-:W-:Y:S05]  /*f7f0*/  WARPSYNC.COLLECTIVE R15, `(.L_x_10826) ;  /* 0x000000000f087348 */ /* 0x000fea0003c00000 */
[----:B------:R0:W1:Y:S02]  /*f800*/  SHFL.IDX P6, R14, R13, R12, R11 ;  /* 0x0000000c0d0e7389 */ /* 0x00006400000c000b */
[----:B01----:R-:W-:Y:S01]  /*f810*/  ENDCOLLECTIVE ;  /* 0x000000000000791b */ /* 0x003fe20003800000 */
.L_x_10826:
        /* <DEDUP_REMOVED lines=13> */
.L_x_10827:
[----:B------:R-:W-:Y:S01]  /*f8f0*/  IMAD.MOV.U32 R2, RZ, RZ, R14 ;  /* 0x000000ffff027224 */ /* 0x000fe200078e000e */
[----:B------:R-:W-:Y:S06]  /*f900*/  BRA `(.L_x_10828) ;  /* 0xffffffcc00b47947 */ /* 0x000fec000383ffff */
.L_x_10749:
[----:B---3--:R3:W4:Y:S02]  /*f910*/  SYNCS.PHASECHK.TRANS64.TRYWAIT P0, [R0+URZ+0x19c40], R10 ;  /* 0x019c400a000075a7 */ /* 0x008724000800017f */
[----:B----4-:R-:W-:Y:S05]  /*f920*/  @!P0 NANOSLEEP.SYNCS 0x989680 ;  /* 0x009896800000895d */ /* 0x010fea0003900000 */
[----:B------:R-:W4:Y:S02]  /*f930*/  @!P0 SYNCS.PHASECHK.TRANS64 P0, [R0+URZ+0x19c40], R10 ;  /* 0x019c400a000085a7 */ /* 0x000f24000800007f */
[----:B----4-:R-:W-:Y:S05]  /*f940*/  @!P0 BRA `(.L_x_10749) ;  /* 0xfffffffc00f08947 */ /* 0x010fea000383ffff */
[----:B------:R-:W-:Y:S05]  /*f950*/  BRA `(.L_x_10829) ;  /* 0xffffffd0000c7947 */ /* 0x000fea000383ffff */
.L_x_10750:
[----:B------:R-:W-:Y:S01]  /*f960*/  BSSY B0, `(.L_x_10830) ;  /* 0x0000008000007945 */ /* 0x000fe20003800000 */
[----:B------:R-:W-:Y:S01]  /*f970*/  MOV R13, R8 ;  /* 0x00000008000d7202 */ /* 0x000fe20000000f00 */
[----:B------:R-:W-:Y:S02]  /*f980*/  IMAD.MOV.U32 R12, RZ, RZ, RZ ;  /* 0x000000ffff0c7224 */ /* 0x000fe400078e00ff */
[----:B------:R-:W-:Y:S02]  /*f990*/  IMAD.MOV.U32 R11, RZ, RZ, 0x1e1f ;  /* 0x00001e1fff0b7424 */ /* 0x000fe400078e00ff */
[----:B------:R-:W-:-:S07]  /*f9a0*/  IMAD.MOV.U32 R15, RZ, RZ, -0x1 ;  /* 0xffffffffff0f7424 */ /* 0x000fce00078e00ff */
[----:B0-23--:R-:W-:Y:S05]  /*f9b0*/  WARPSYNC.COLLECTIVE R15, `(.L_x_10831) ;  /* 0x000000000f087348 */ /* 0x00dfea0003c00000 */
[----:B------:R1:W4:Y:S02]  /*f9c0*/  SHFL.IDX P6, R14, R13, R12, R11 ;  /* 0x0000000c0d0e7389 */ /* 0x00032400000c000b */
[----:B01234-:R-:W-:Y:S01]  /*f9d0*/  ENDCOLLECTIVE ;  /* 0x000000000000791b */ /* 0x01ffe20003800000 */
.L_x_10831:
[----:B------:R-:W-:Y:S05]  /*f9e0*/  BSYNC B0 ;  /* 0x0000000000007941 */ /* 0x000fea0003800000 */
.L_x_10830:
        /* <DEDUP_REMOVED lines=8> */
.L_x_10832:
[----:B------:R-:W-:Y:S01]  /*fa70*/  MOV R13, R8 ;  /* 0x00000008000d7202 */ /* 0x000fe20000000f00 */
[----:B------:R-:W-:Y:S02]  /*fa80*/  IMAD.MOV.U32 R12, RZ, RZ, 0x1 ;  /* 0x00000001ff0c7424 */ /* 0x000fe400078e00ff */
[----:B------:R-:W-:-:S07]  /*fa90*/  IMAD.MOV.U32 R2, RZ, RZ, R14 ;  /* 0x000000ffff027224 */ /* 0x000fce00078e000e */
[----:B------:R-:W-:Y:S05]  /*faa0*/  WARPSYNC.COLLECTIVE R15, `(.L_x_10833) ;  /* 0x000000000f087348 */ /* 0x000fea0003c00000 */
[----:B------:R0:W1:Y:S02]  /*fab0*/  SHFL.IDX P6, R14, R13, R12, R11 ;  /* 0x0000000c0d0e7389 */ /* 0x00006400000c000b */
[----:B01----:R-:W-:Y:S01]  /*fac0*/  ENDCOLLECTIVE ;  /* 0x000000000000791b */ /* 0x003fe20003800000 */
.L_x_10833:
        /* <DEDUP_REMOVED lines=13> */
.L_x_10834:
[----:B------:R-:W-:Y:S01]  /*fba0*/  IMAD.MOV.U32 R2, RZ, RZ, R14 ;  /* 0x000000ffff027224 */ /* 0x000fe200078e000e */
[----:B------:R-:W-:Y:S06]  /*fbb0*/  BRA `(.L_x_10835) ;  /* 0xffffffd000187947 */ /* 0x000fec000383ffff */
.L_x_10755:
[----:B0-----:R0:W2:Y:S02]  /*fbc0*/  SYNCS.PHASECHK.TRANS64.TRYWAIT P2, [R2+URZ+0x19c70], R0 ;  /* 0x019c7000020075a7 */ /* 0x0010a4000804017f */
[----:B--2---:R-:W-:Y:S05]  /*fbd0*/  @!P2 NANOSLEEP.SYNCS 0x989680 ;  /* 0x009896800000a95d */ /* 0x004fea0003900000 */
[----:B------:R-:W2:Y:S02]  /*fbe0*/  @!P2 SYNCS.PHASECHK.TRANS64 P2, [R2+URZ+0x19c70], R0 ;  /* 0x019c70000200a5a7 */ /* 0x000ea4000804007f */
[----:B--2---:R-:W-:Y:S05]  /*fbf0*/  @!P2 BRA `(.L_x_10755) ;  /* 0xfffffffc00f0a947 */ /* 0x004fea000383ffff */
[----:B------:R-:W-:Y:S05]  /*fc00*/  BRA `(.L_x_10836) ;  /* 0xffffffd000847947 */ /* 0x000fea000383ffff */
.L_x_10757:
[----:B0-----:R0:W2:Y:S02]  /*fc10*/  SYNCS.PHASECHK.TRANS64.TRYWAIT P2, [R2+URZ+0x19c60], R3 ;  /* 0x019c6003020075a7 */ /* 0x0010a4000804017f */
[----:B--2---:R-:W-:Y:S05]  /*fc20*/  @!P2 NANOSLEEP.SYNCS 0x989680 ;  /* 0x009896800000a95d */ /* 0x004fea0003900000 */
[----:B------:R-:W2:Y:S02]  /*fc30*/  @!P2 SYNCS.PHASECHK.TRANS64 P2, [R2+URZ+0x19c60], R3 ;  /* 0x019c60030200a5a7 */ /* 0x000ea4000804007f */
[----:B--2---:R-:W-:Y:S05]  /*fc40*/  @!P2 BRA `(.L_x_10757) ;  /* 0xfffffffc00f0a947 */ /* 0x004fea000383ffff */
[----:B------:R-:W-:Y:S05]  /*fc50*/  BRA `(.L_x_10837) ;  /* 0xffffffd000947947 */ /* 0x000fea000383ffff */
.L_x_10765:
[----:B0-----:R0:W1:Y:S02]  /*fc60*/  SYNCS.PHASECHK.TRANS64.TRYWAIT P1, [R0+URZ+0x19c70], R3 ;  /* 0x019c7003000075a7 */ /* 0x001064000802017f */
[----:B-1----:R-:W-:Y:S05]  /*fc70*/  @!P1 NANOSLEEP.SYNCS 0x989680 ;  /* 0x009896800000995d */ /* 0x002fea0003900000 */
[----:B------:R-:W1:Y:S02]  /*fc80*/  @!P1 SYNCS.PHASECHK.TRANS64 P1, [R0+URZ+0x19c70], R3 ;  /* 0x019c7003000095a7 */ /* 0x000e64000802007f */
[----:B-1----:R-:W-:Y:S05]  /*fc90*/  @!P1 BRA `(.L_x_10765) ;  /* 0xfffffffc00f09947 */ /* 0x002fea000383ffff */
[----:B------:R-:W-:Y:S05]  /*fca0*/  BRA `(.L_x_10838) ;  /* 0xffffffd800307947 */ /* 0x000fea000383ffff */
.L_x_10767:
[----:B0-----:R0:W1:Y:S02]  /*fcb0*/  SYNCS.PHASECHK.TRANS64.TRYWAIT P1, [R0+URZ+0x19c60], R3 ;  /* 0x019c6003000075a7 */ /* 0x001064000802017f */
[----:B-1----:R-:W-:Y:S05]  /*fcc0*/  @!P1 NANOSLEEP.SYNCS 0x989680 ;  /* 0x009896800000995d */ /* 0x002fea0003900000 */
[----:B------:R-:W1:Y:S02]  /*fcd0*/  @!P1 SYNCS.PHASECHK.TRANS64 P1, [R0+URZ+0x19c60], R3 ;  /* 0x019c6003000095a7 */ /* 0x000e64000802007f */
[----:B-1----:R-:W-:Y:S05]  /*fce0*/  @!P1 BRA `(.L_x_10767) ;  /* 0xfffffffc00f09947 */ /* 0x002fea000383ffff */
[----:B------:R-:W-:Y:S05]  /*fcf0*/  BRA `(.L_x_10839) ;  /* 0xffffffd8003c7947 */ /* 0x000fea000383ffff */
.L_x_10781:
[----:B-1----:R1:W2:Y:S02]  /*fd00*/  SYNCS.PHASECHK.TRANS64.TRYWAIT P0, [R7+URZ+0x19c20], R0 ;  /* 0x019c2000070075a7 */ /* 0x0022a4000800017f */
[----:B--2---:R-:W-:Y:S05]  /*fd10*/  @!P0 NANOSLEEP.SYNCS 0x989680 ;  /* 0x009896800000895d */ /* 0x004fea0003900000 */
[----:B------:R-:W2:Y:S02]  /*fd20*/  @!P0 SYNCS.PHASECHK.TRANS64 P0, [R7+URZ+0x19c20], R0 ;  /* 0x019c2000070085a7 */ /* 0x000ea4000800007f */
[----:B--2---:R-:W-:Y:S05]  /*fd30*/  @!P0 BRA `(.L_x_10781) ;  /* 0xfffffffc00f08947 */ /* 0x004fea000383ffff */
[----:B------:R-:W-:Y:S05]  /*fd40*/  BRA `(.L_x_10840) ;  /* 0xffffffe800087947 */ /* 0x000fea000383ffff */
.L_x_10782:
[----:B------:R-:W2:Y:S01]  /*fd50*/  S2R R2, SR_TID.X ;  /* 0x0000000000027919 */ /* 0x000ea20000002100 */
[----:B------:R-:W-:Y:S01]  /*fd60*/  BSSY B0, `(.L_x_10841) ;  /* 0x000000a000007945 */ /* 0x000fe20003800000 */
[----:B------:R-:W-:Y:S02]  /*fd70*/  IMAD.MOV.U32 R12, RZ, RZ, RZ ;  /* 0x000000ffff0c7224 */ /* 0x000fe400078e00ff */
[----:B0-----:R-:W-:Y:S02]  /*fd80*/  IMAD.MOV.U32 R11, RZ, RZ, 0x1f ;  /* 0x0000001fff0b7424 */ /* 0x001fe400078e00ff */
[----:B------:R-:W-:Y:S01]  /*fd90*/  IMAD.MOV.U32 R15, RZ, RZ, -0x1 ;  /* 0xffffffffff0f7424 */ /* 0x000fe200078e00ff */
[----:B--2---:R-:W-:-:S04]  /*fda0*/  SHF.R.U32.HI R2, RZ, 0x5, R2 ;  /* 0x00000005ff027819 */ /* 0x004fc80000011602 */
[----:B------:R-:W-:-:S05]  /*fdb0*/  LOP3.LUT R2, R2, 0x3, RZ, 0xc0, !PT ;  /* 0x0000000302027812 */ /* 0x000fca00078ec0ff */
[----:B------:R-:W-:-:S07]  /*fdc0*/  IMAD.MOV.U32 R13, RZ, RZ, R2 ;  /* 0x000000ffff0d7224 */ /* 0x000fce00078e0002 */
[----:B-1---5:R-:W-:Y:S05]  /*fdd0*/  WARPSYNC.COLLECTIVE R15, `(.L_x_10842) ;  /* 0x000000000f087348 */ /* 0x022fea0003c00000 */
[----:B------:R0:W2:Y:S02]  /*fde0*/  SHFL.IDX P6, R14, R13, R12, R11 ;  /* 0x0000000c0d0e7389 */ /* 0x0000a400000c000b */
[----:B012--5:R-:W-:Y:S01]  /*fdf0*/  ENDCOLLECTIVE ;  /* 0x000000000000791b */ /* 0x027fe20003800000 */
.L_x_10842:
[----:B------:R-:W-:Y:S05]  /*fe00*/  BSYNC B0 ;  /* 0x0000000000007941 */ /* 0x000fea0003800000 */
.L_x_10841:
[----:B------:R-:W-:Y:S05]  /*fe10*/  BRA `(.L_x_10843) ;  /* 0xffffffe400f07947 */ /* 0x000fea000383ffff */
.L_x_10785:
[----:B------:R-:W-:Y:S01]  /*fe20*/  BSSY B1, `(.L_x_10844) ;  /* 0x0000006000017945 */ /* 0x000fe20003800000 */
[----:B------:R-:W-:-:S07]  /*fe30*/  IMAD.MOV.U32 R15, RZ, RZ, -0x1 ;  /* 0xffffffffff0f7424 */ /* 0x000fce00078e00ff */
[----:B01---5:R-:W-:Y:S05]  /*fe40*/  WARPSYNC.COLLECTIVE R15, `(.L_x_10845) ;  /* 0x000000000f0c7348 */ /* 0x023fea0003c00000 */
[----:B------:R-:W-:Y:S02]  /*fe50*/  ELECT P6, UR62, PT ;  /* 0x00000000003e782f */ /* 0x000fe400038c0000 */
[----:B------:R-:W-:Y:S01]  /*fe60*/  MOV R14, UR62 ;  /* 0x0000003e000e7c02 */ /* 0x000fe20008000f00 */
[----:B01---5:R-:W-:Y:S10]  /*fe70*/  ENDCOLLECTIVE ;  /* 0x000000000000791b */ /* 0x023ff40003800000 */
.L_x_10845:
[----:B------:R-:W-:Y:S05]  /*fe80*/  BSYNC B1 ;  /* 0x0000000000017941 */ /* 0x000fea0003800000 */
.L_x_10844:
[----:B------:R-:W-:Y:S05]  /*fe90*/  BRA `(.L_x_10846) ;  /* 0xffffffe400e87947 */ /* 0x000fea000383ffff */
.L_x_10787:
[----:B-1----:R1:W2:Y:S02]  /*fea0*/  SYNCS.PHASECHK.TRANS64.TRYWAIT P1, [R5+URZ+0x19c40], R0 ;  /* 0x019c4000050075a7 */ /* 0x0022a4000802017f */
[----:B--2---:R-:W-:Y:S05]  /*feb0*/  @!P1 NANOSLEEP.SYNCS 0x989680 ;  /* 0x009896800000995d */ /* 0x004fea0003900000 */
[----:B------:R-:W2:Y:S02]  /*fec0*/  @!P1 SYNCS.PHASECHK.TRANS64 P1, [R5+URZ+0x19c40], R0 ;  /* 0x019c4000050095a7 */ /* 0x000ea4000802007f */
[----:B--2---:R-:W-:Y:S05]  /*fed0*/  @!P1 BRA `(.L_x_10787) ;  /* 0xfffffffc00f09947 */ /* 0x004fea000383ffff */
[----:B------:R-:W-:Y:S05]  /*fee0*/  BRA `(.L_x_10847) ;  /* 0xffffffe800087947 */ /* 0x000fea000383ffff */
.L_x_10789:
[----:B--2---:R2:W3:Y:S02]  /*fef0*/  SYNCS.PHASECHK.TRANS64.TRYWAIT P1, [R3+URZ+0x19c40], R2 ;  /* 0x019c4002030075a7 */ /* 0x0044e4000802017f */
[----:B---3--:R-:W-:Y:S05]  /*ff00*/  @!P1 NANOSLEEP.SYNCS 0x989680 ;  /* 0x009896800000995d */ /* 0x008fea0003900000 */
[----:B------:R-:W3:Y:S02]  /*ff10*/  @!P1 SYNCS.PHASECHK.TRANS64 P1, [R3+URZ+0x19c40], R2 ;  /* 0x019c4002030095a7 */ /* 0x000ee4000802007f */
[----:B---3--:R-:W-:Y:S05]  /*ff20*/  @!P1 BRA `(.L_x_10789) ;  /* 0xfffffffc00f09947 */ /* 0x008fea000383ffff */
[----:B------:R-:W-:Y:S05]  /*ff30*/  BRA `(.L_x_10848) ;  /* 0xffffffe800147947 */ /* 0x000fea000383ffff */
.L_x_10791:
[----:B---3--:R3:W4:Y:S02]  /*ff40*/  SYNCS.PHASECHK.TRANS64.TRYWAIT P1, [R5+URZ+0x19c60], R0 ;  /* 0x019c6000050075a7 */ /* 0x008724000802017f */
[----:B----4-:R-:W-:Y:S05]  /*ff50*/  @!P1 NANOSLEEP.SYNCS 0x989680 ;  /* 0x009896800000995d */ /* 0x010fea0003900000 */
[----:B------:R-:W4:Y:S02]  /*ff60*/  @!P1 SYNCS.PHASECHK.TRANS64 P1, [R5+URZ+0x19c60], R0 ;  /* 0x019c6000050095a7 */ /* 0x000f24000802007f */
[----:B----4-:R-:W-:Y:S05]  /*ff70*/  @!P1 BRA `(.L_x_10791) ;  /* 0xfffffffc00f09947 */ /* 0x010fea000383ffff */
[----:B------:R-:W-:Y:S05]  /*ff80*/  BRA `(.L_x_10849) ;  /* 0xffffffe800107947 */ /* 0x000fea000383ffff */
.L_x_10793:
[----:B----4-:R4:W0:Y:S02]  /*ff90*/  SYNCS.PHASECHK.TRANS64.TRYWAIT P1, [R3+URZ+0x19c60], R2 ;  /* 0x019c6002030075a7 */ /* 0x010824000802017f */
[----:B0-----:R-:W-:Y:S05]  /*ffa0*/  @!P1 NANOSLEEP.SYNCS 0x989680 ;  /* 0x009896800000995d */ /* 0x001fea0003900000 */
[----:B------:R-:W0:Y:S02]  /*ffb0*/  @!P1 SYNCS.PHASECHK.TRANS64 P1, [R3+URZ+0x19c60], R2 ;  /* 0x019c6002030095a7 */ /* 0x000e24000802007f */
[----:B0-----:R-:W-:Y:S05]  /*ffc0*/  @!P1 BRA `(.L_x_10793) ;  /* 0xfffffffc00f09947 */ /* 0x001fea000383ffff */
[----:B------:R-:W-:Y:S05]  /*ffd0*/  BRA `(.L_x_10850) ;  /* 0xffffffe8000c7947 */ /* 0x000fea000383ffff */
.L_x_10795:
[----:B------:R0:W0:Y:S02]  /*ffe0*/  SYNCS.PHASECHK.TRANS64.TRYWAIT P1, [R5+URZ+0x19c80], R0 ;  /* 0x019c8000050075a7 */ /* 0x000024000802017f */
[----:B0-----:R-:W-:Y:S05]  /*fff0*/  @!P1 NANOSLEEP.SYNCS 0x989680 ;  /* 0x009896800000995d */ /* 0x001fea0003900000 */
[----:B------:R-:W0:Y:S02]  /*10000*/  @!P1 SYNCS.PHASECHK.TRANS64 P1, [R5+URZ+0x19c80], R0 ;  /* 0x019c8000050095a7 */ /* 0x000e24000802007f */
[----:B0-----:R-:W-:Y:S05]  /*10010*/  @!P1 BRA `(.L_x_10795) ;  /* 0xfffffffc00f09947 */ /* 0x001fea000383ffff */
[----:B------:R-:W-:Y:S05]  /*10020*/  BRA `(.L_x_10851) ;  /* 0xffffffe800087947 */ /* 0x000fea000383ffff */
.L_x_10852:
        /* <DEDUP_REMOVED lines=13> */
.L_x_15853:


//--------------------- .text._ZN7cutlass13device_kernelIN5flash11enable_sm90INS1_16FlashAttnFwdSm90INS1_25CollectiveMainloopFwdSm90ILi2EN4cute5tupleIJNS5_1CILi1EEES8_S8_EEENS6_IJNS7_ILi192EEENS7_ILi128EEENS7_ILi96EEEEEELi96ENS_12float_e4m3_tEfNS_4arch4Sm90ELb0ELb0ELb1ELb1ELb1ELb1ELb0ELb1ELb1ELb1ELb0ELb0EEENS1_21CollectiveEpilogueFwdINS6_IJSA_SC_SB_EEES9_NS_10bfloat16_tESG_Li384ELb1ELb1ELb0ELb1EEENS1_36VarlenDynamicPersistentTileSchedulerILi192ELi128ELi384ELi128ELb0ELb1ELb1ELb0ELb1ELb1EEEEEEEEEvNT_6ParamsE --------------------------
	.section	.text._ZN7cutlass13device_kernelIN5flash11enable_sm90INS1_16FlashAttnFwdSm90INS1_25CollectiveMainloopFwdSm90ILi2EN4cute5tupleIJNS5_1CILi1EEES8_S8_EEENS6_IJNS7_ILi192EEENS7_ILi128EEENS7_ILi96EEEEEELi96ENS_12float_e4m3_tEfNS_4arch4Sm90ELb0ELb0ELb1ELb1ELb1ELb1ELb0ELb1ELb1ELb1ELb0ELb0EEENS1_21CollectiveEpilogueFwdINS6_IJSA_SC_SB_EEES9_NS_10bfloat16_tESG_Li384ELb1ELb1ELb0ELb1EEENS1_36VarlenDynamicPersistentTileSchedulerILi192ELi128ELi384ELi128ELb0ELb1ELb1ELb0ELb1ELb1EEEEEEEEEvNT_6ParamsE,"ax",@progbits
	.align	128
.text._ZN7cutlass13device_kernelIN5flash11enable_sm90INS1_16FlashAttnFwdSm90INS1_25CollectiveMainloopFwdSm90ILi2EN4cute5tupleIJNS5_1CILi1EEES8_S8_EEENS6_IJNS7_ILi192EEENS7_ILi128EEENS7_ILi96EEEEEELi96ENS_12float_e4m3_tEfNS_4arch4Sm90ELb0ELb0ELb1ELb1ELb1ELb1ELb0ELb1ELb1ELb1ELb0ELb0EEENS1_21CollectiveEpilogueFwdINS6_IJSA_SC_SB_EEES9_NS_10bfloat16_tESG_Li384ELb1ELb1ELb0ELb1EEENS1_36VarlenDynamicPersistentTileSchedulerILi192ELi128ELi384ELi128ELb0ELb1ELb1ELb0ELb1ELb1EEEEEEEEEvNT_6ParamsE:
        .type           _ZN7cutlass13device_kernelIN5flash11enable_sm90INS1_16FlashAttnFwdSm90INS1_25CollectiveMainloopFwdSm90ILi2EN4cute5tupleIJNS5_1CILi1EEES8_S8_EEENS6_IJNS7_ILi192EEENS7_ILi128EEENS7_ILi96EEEEEELi96ENS_12float_e4m3_tEfNS_4arch4Sm90ELb0ELb0ELb1ELb1ELb1ELb1ELb0ELb1ELb1ELb1ELb0ELb0EEENS1_21CollectiveEpilogueFwdINS6_IJSA_SC_SB_EEES9_NS_10bfloat16_tESG_Li384ELb1ELb1ELb0ELb1EEENS1_36VarlenDynamicPersistentTileSchedulerILi192ELi128ELi384ELi128ELb0ELb1ELb1ELb0ELb1ELb1EEEEEEEEEvNT_6ParamsE,@function
        .size           _ZN7cutlass13device_kernelIN5flash11enable_sm90INS1_16FlashAttnFwdSm90INS1_25CollectiveMainloopFwdSm90ILi2EN4cute5tupleIJNS5_1CILi1EEES8_S8_EEENS6_IJNS7_ILi192EEENS7_ILi128EEENS7_ILi96EEEEEELi96ENS_12float_e4m3_tEfNS_4arch4Sm90ELb0ELb0ELb1ELb1ELb1ELb1ELb0ELb1ELb1ELb1ELb0ELb0EEENS1_21CollectiveEpilogueFwdINS6_IJSA_SC_SB_EEES9_NS_10bfloat16_tESG_Li384ELb1ELb1ELb0ELb1EEENS1_36VarlenDynamicPersistentTileSchedulerILi192ELi128ELi384ELi128ELb0ELb1ELb1ELb0ELb1ELb1EEEEEEEEEvNT_6ParamsE,(.L_x_15854 - _ZN7cutlass13device_kernelIN5flash11enable_sm90INS1_16FlashAttnFwdSm90INS1_25CollectiveMainloopFwdSm90ILi2EN4cute5tupleIJNS5_1CILi1EEES8_S8_EEENS6_IJNS7_ILi192EEENS7_ILi128EEENS7_ILi96EEEEEELi96ENS_12float_e4m3_tEfNS_4arch4Sm90ELb0ELb0ELb1ELb1ELb1ELb1ELb0ELb1ELb1ELb1ELb0ELb0EEENS1_21CollectiveEpilogueFwdINS6_IJSA_SC_SB_EEES9_NS_10bfloat16_tESG_Li384ELb1ELb1ELb0ELb1EEENS1_36VarlenDynamicPersistentTileSchedulerILi192ELi128ELi384ELi128ELb0ELb1ELb1ELb0ELb1ELb1EEEEEEEEEvNT_6ParamsE)
        .other          _ZN7cutlass13device_kernelIN5flash11enable_sm90INS1_16FlashAttnFwdSm90INS1_25CollectiveMainloopFwdSm90ILi2EN4cute5tupleIJNS5_1CILi1EEES8_S8_EEENS6_IJNS7_ILi192EEENS7_ILi128EEENS7_ILi96EEEEEELi96ENS_12float_e4m3_tEfNS_4arch4Sm90ELb0ELb0ELb1ELb1ELb1ELb1ELb0ELb1ELb1ELb1ELb0ELb0EEENS1_21CollectiveEpilogueFwdINS6_IJSA_SC_SB_EEES9_NS_10bfloat16_tESG_Li384ELb1ELb1ELb0ELb1EEENS1_36VarlenDynamicPersistentTileSchedulerILi192ELi128ELi384ELi128ELb0ELb1ELb1ELb0ELb1ELb1EEEEEEEEEvNT_6ParamsE,@"STO_CUDA_ENTRY STV_DEFAULT"
_ZN7cutlass13device_kernelIN5flash11enable_sm90INS1_16FlashAttnFwdSm90INS1_25CollectiveMainloopFwdSm90ILi2EN4cute5tupleIJNS5_1CILi1EEES8_S8_EEENS6_IJNS7_ILi192EEENS7_ILi128EEENS7_ILi96EEEEEELi96ENS_12float_e4m3_tEfNS_4arch4Sm90ELb0ELb0ELb1ELb1ELb1ELb1ELb0ELb1ELb1ELb1ELb0ELb0EEENS1_21CollectiveEpilogueFwdINS6_IJSA_SC_SB_EEES9_NS_10bfloat16_tESG_Li384ELb1ELb1ELb0ELb1EEENS1_36VarlenDynamicPersistentTileSchedulerILi192ELi128ELi384ELi128ELb0ELb1ELb1ELb0ELb1ELb1EEEEEEEEEvNT_6ParamsE:
        /* <DEDUP_REMOVED lines=18> */
.L_x_10854:
[----:B------:R-:W-:Y:S05]  /*0120*/  BSYNC B0 ;  /* 0x0000000000007941 */ /* 0x000fea0003800000 */
.L_x_10853:
        /* <DEDUP_REMOVED lines=41> */
.L_x_10855:
        /* <DEDUP_REMOVED lines=22> */
.L_x_10856:
        /* <DEDUP_REMOVED lines=18> */
.L_x_10857:
        /* <DEDUP_REMOVED lines=22> */
.L_x_10858:
        /* <DEDUP_REMOVED lines=23> */
.L_x_10859:
        /* <DEDUP_REMOVED lines=8> */
.L_x_10862:
[----:B------:R-:W-:-:S08]  /*0990*/  NOP ;  /* 0x0000000000007918 */ /* 0x000fd00000000000 */
[----:B------:R-:W0:Y:S02]  /*09a0*/  USETMAXREG.TRY_ALLOC.CTAPOOL UP0, 0xa0 ;  /* 0x000000a0000079c8 */ /* 0x000e240008000600 */
[----:B0-----:R-:W-:-:S13]  /*09b0*/  PLOP3.LUT P0, PT, PT, PT, UP0, 0x80, 0x0 ;  /* 0x000000000000781c */ /* 0x001fda0003f0f008 */
[----:B------:R-:W-:Y:S05]  /*09c0*/  @!P0 BRA `(.L_x_10862) ;  /* 0xfffffffc00f08947 */ /* 0x000fea000383ffff */
[----:B------:R-:W0:Y:S08]  /*09d0*/  S2UR UR4, SR_CgaCtaId ;  /* 0x00000000000479c3 */ /* 0x000e300000008800 */
[----:B------:R-:W-:Y:S06]  /*09e0*/  BAR.ARV 0x8, 0x200 ;  /* 0x0208000000007b1d */ /* 0x000fec0000002000 */
[----:B------:R-:W-:-:S02]  /*09f0*/  MOV R18, 0x400 ;  /* 0x0000040000127802 */ /* 0x000fc40000000f00 */
[----:B------:R-:W-:Y:S01]  /*0a00*/  BAR.SYNC.DEFER_BLOCKING 0x5, 0x200 ;  /* 0x0148000000007b1d */ /* 0x000fe20000010000 */
[----:B0-----:R-:W-:-:S05]  /*0a10*/  IMAD.U32 R0, RZ, RZ, UR4 ;  /* 0x00000004ff007e24 */ /* 0x001fca000f8e00ff */
[----:B------:R-:W-:Y:S01]  /*0a20*/  ULDC UR4, c[0x0][0xc3c] ;  /* 0x00030f0000047ab9 */ /* 0x000fe20000000800 */
[----:B------:R-:W-:Y:S01]  /*0a30*/  LEA R18, R0, R18, 0x18 ;  /* 0x0000001200127211 */ /* 0x000fe200078ec0ff */
[----:B------:R-:W-:Y:S04]  /*0a40*/  STL [R1+0x24], R0 ;  /* 0x0000240001007387 */ /* 0x000fe80000100800 */
[----:B------:R-:W0:Y:S01]  /*0a50*/  LDS.128 R152, [R18+0x19cd0] ;  /* 0x019cd00012987984 */ /* 0x000e220000000c00 */
[----:B------:R-:W-:Y:S06]  /*0a60*/  BAR.ARV 0x4, 0x200 ;  /* 0x0108000000007b1d */ /* 0x000fec0000002000 */
[----:B0-----:R-:W-:-:S13]  /*0a70*/  ISETP.GE.AND P0, PT, R155, UR4, PT ;  /* 0x000000049b007c0c */ /* 0x001fda000bf06270 */
[----:B------:R-:W-:Y:S05]  /*0a80*/  @P0 BRA `(.L_x_10863) ;  /* 0x0000019400f80947 */ /* 0x000fea0003800000 */
[----:B------:R-:W0:Y:S01]  /*0a90*/  S2R R0, SR_TID.X ;  /* 0x0000000000007919 */ /* 0x000e220000002100 */
[----:B------:R-:W-:Y:S01]  /*0aa0*/  IMAD.MOV.U32 R157, RZ, RZ, RZ ;  /* 0x000000ffff9d7224 */ /* 0x000fe200078e00ff */
[----:B------:R-:W-:Y:S01]  /*0ab0*/  ULOP3.LUT UR36, UR37, 0x1, URZ, 0xfc, !UPT ;  /* 0x0000000125247892 */ /* 0x000fe2000f8efc3f */
[----:B0-----:R-:W-:-:S05]  /*0ac0*/  VIADD R21, R0, 0xffffff80 ;  /* 0xffffff8000157836 */ /* 0x001fca0000000000 */
[----:B------:R-:W-:Y:S02]  /*0ad0*/  SHF.R.S32.HI R0, RZ, 0x1f, R21 ;  /* 0x0000001fff007819 */ /* 0x000fe40000011415 */
[-C--:B------:R-:W-:Y:S02]  /*0ae0*/  LEA.HI R6, R21, R21.reuse, RZ, 0x1 ;  /* 0x0000001515067211 */ /* 0x080fe400078f08ff */
[CC--:B------:R-:W-:Y:S02]  /*0af0*/  LEA.HI R2, R0.reuse, R21.reuse, RZ, 0x5 ;  /* 0x0000001500027211 */ /* 0x0c0fe400078f28ff */
[----:B------:R-:W-:Y:S02]  /*0b00*/  LEA.HI R3, R0, R21, RZ, 0x4 ;  /* 0x0000001500037211 */ /* 0x000fe400078f20ff */
[----:B------:R-:W-:Y:S01]  /*0b10*/  LOP3.LUT R7, R6, 0xfffffffe, RZ, 0xc0, !PT ;  /* 0xfffffffe06077812 */ /* 0x000fe200078ec0ff */
[----:B------:R-:W-:Y:S01]  /*0b20*/  IMAD.SHL.U32 R4, R2, 0x10, RZ ;  /* 0x0000001002047824 */ /* 0x000fe200078e00ff */
[----:B------:R-:W-:-:S02]  /*0b30*/  LOP3.LUT R2, R3, 0x7fffff0, RZ, 0xc0, !PT ;  /* 0x07fffff003027812 */ /* 0x000fc400078ec0ff */
[----:B------:R-:W-:Y:S01]  /*0b40*/  SHF.R.S32.HI R10, RZ, 0x1, R6 ;  /* 0x00000001ff0a7819 */ /* 0x000fe20000011406 */
[C---:B------:R-:W-:Y:S01]  /*0b50*/  IMAD.IADD R16, R21.reuse, 0x1, -R7 ;  /* 0x0000000115107824 */ /* 0x040fe200078e0a07 */
[----:B------:R-:W-:Y:S01]  /*0b60*/  LOP3.LUT R5, R4, 0xfffffe00, RZ, 0xc0, !PT ;  /* 0xfffffe0004057812 */ /* 0x000fe200078ec0ff */
[C---:B------:R-:W-:Y:S01]  /*0b70*/  IMAD.IADD R4, R21.reuse, 0x1, -R2 ;  /* 0x0000000115047824 */ /* 0x040fe200078e0a02 */
[----:B------:R-:W-:Y:S01]  /*0b80*/  LEA.HI R2, R0, R21, RZ, 0x7 ;  /* 0x0000001500027211 */ /* 0x000fe200078f38ff */
[----:B------:R-:W-:Y:S01]  /*0b90*/  IMAD.SHL.U32 R22, R16, 0x8, RZ ;  /* 0x0000000810167824 */ /* 0x000fe200078e00ff */
[----:B------:R-:W-:Y:S01]  /*0ba0*/  SHF.R.S32.HI R6, RZ, 0x1f, R6 ;  /* 0x0000001fff067819 */ /* 0x000fe20000011406 */
[----:B------:R-:W-:Y:S01]  /*0bb0*/  IMAD R4, R4, 0x20, R5 ;  /* 0x0000002004047824 */ /* 0x000fe200078e0205 */
[----:B------:R-:W-:Y:S01]  /*0bc0*/  LOP3.LUT R8, R2, 0xffffff80, RZ, 0xc0, !PT ;  /* 0xffffff8002087812 */ /* 0x000fe200078ec0ff */
[----:B------:R-:W-:Y:S01]  /*0bd0*/  VIADD R15, R22, 0x20 ;  /* 0x00000020160f7836 */ /* 0x000fe20000000000 */
[----:B------:R-:W-:Y:S01]  /*0be0*/  SHF.R.S32.HI R14, RZ, 0x7, R2 ;  /* 0x00000007ff0e7819 */ /* 0x000fe20000011402 */
[----:B------:R-:W-:Y:S01]  /*0bf0*/  IMAD.SHL.U32 R16, R16, 0x10, RZ ;  /* 0x0000001010107824 */ /* 0x000fe200078e00ff */
[----:B------:R-:W-:-:S02]  /*0c00*/  IADD3 R19, R21, -R8, RZ ;  /* 0x8000000815137210 */ /* 0x000fc40007ffe0ff */
[----:B------:R-:W-:Y:S01]  /*0c10*/  SHF.R.S32.HI R2, RZ, 0x4, R3 ;  /* 0x00000004ff027819 */ /* 0x000fe20000011403 */
[----:B------:R-:W-:Y:S01]  /*0c20*/  STL [R1+0x1c], R15 ;  /* 0x00001c0f01007387 */ /* 0x000fe20000100800 */
[----:B------:R-:W-:Y:S01]  /*0c30*/  LEA.HI R6, R6, R10, RZ, 0x2 ;  /* 0x0000000a06067211 */ /* 0x000fe200078f10ff */
[----:B------:R-:W-:Y:S01]  /*0c40*/  VIADD R156, R16, 0x40 ;  /* 0x00000040109c7836 */ /* 0x000fe20000000000 */
[----:B------:R-:W-:Y:S02]  /*0c50*/  SHF.R.S32.HI R8, RZ, 0x1f, R19 ;  /* 0x0000001fff087819 */ /* 0x000fe40000011413 */
[----:B------:R-:W-:Y:S02]  /*0c60*/  LEA.HI R3, R3, R2, RZ, 0x1 ;  /* 0x0000000203037211 */ /* 0x000fe400078f08ff */
[----:B------:R-:W-:Y:S02]  /*0c70*/  LOP3.LUT R6, R6, 0x7fffffc, RZ, 0xc0, !PT ;  /* 0x07fffffc06067812 */ /* 0x000fe400078ec0ff */
[----:B------:R-:W-:-:S02]  /*0c80*/  LEA.HI R9, R8, R19, RZ, 0x2 ;  /* 0x0000001308097211 */ /* 0x000fc400078f10ff */
[----:B------:R-:W-:Y:S01]  /*0c90*/  LOP3.LUT R3, R3, 0x1ffffffe, RZ, 0xc0, !PT ;  /* 0x1ffffffe03037812 */ /* 0x000fe200078ec0ff */
[----:B------:R-:W-:Y:S01]  /*0ca0*/  IMAD.IADD R7, R10, 0x1, -R6 ;  /* 0x000000010a077824 */ /* 0x000fe200078e0a06 */
[----:B------:R-:W-:Y:S01]  /*0cb0*/  LEA.HI R5, R0, R21, RZ, 0x3 ;  /* 0x0000001500057211 */ /* 0x000fe200078f18ff */
[----:B------:R-:W-:Y:S01]  /*0cc0*/  IMAD.IADD R10, R22, 0x1, R15 ;  /* 0x00000001160a7824 */ /* 0x000fe200078e020f */
[----:B------:R-:W-:Y:S01]  /*0cd0*/  SHF.R.S32.HI R6, RZ, 0x2, R9 ;  /* 0x00000002ff067819 */ /* 0x000fe20000011409 */
[C---:B------:R-:W-:Y:S01]  /*0ce0*/  IMAD.IADD R3, R2.reuse, 0x1, -R3 ;  /* 0x0000000102037824 */ /* 0x040fe200078e0a03 */
[----:B------:R-:W-:Y:S01]  /*0cf0*/  SHF.R.S32.HI R11, RZ, 0x1f, R9 ;  /* 0x0000001fff0b7819 */ /* 0x000fe20000011409 */
[----:B------:R-:W-:Y:S01]  /*0d00*/  IMAD R13, R2, 0x8, R7 ;  /* 0x00000008020d7824 */ /* 0x000fe200078e0207 */
[----:B------:R-:W-:Y:S01]  /*0d10*/  SHF.R.S32.HI R5, RZ, 0x3, R5 ;  /* 0x00000003ff057819 */ /* 0x000fe20000011405 */
[----:B------:R-:W-:Y:S01]  /*0d20*/  IMAD.HI R2, R14, 0x55555556, RZ ;  /* 0x555555560e027827 */ /* 0x000fe200078e02ff */
[----:B------:R-:W-:-:S02]  /*0d30*/  LEA.HI R11, R11, R6, RZ, 0x3 ;  /* 0x000000060b0b7211 */ /* 0x000fc400078f18ff */
[----:B------:R-:W-:Y:S01]  /*0d40*/  SHF.R.S32.HI R7, RZ, 0x1f, R10 ;  /* 0x0000001fff077819 */ /* 0x000fe2000001140a */
[----:B------:R-:W-:Y:S01]  /*0d50*/  IMAD R3, R3, 0x8, R4 ;  /* 0x0000000803037824 */ /* 0x000fe200078e0204 */
[----:B------:R-:W-:Y:S02]  /*0d60*/  SHF.L.U32 R5, R5, 0x7, RZ ;  /* 0x0000000705057819 */ /* 0x000fe400000006ff */
[----:B------:R-:W-:Y:S02]  /*0d70*/  LOP3.LUT R11, R11, 0xfffffff8, RZ, 0xc0, !PT ;  /* 0xfffffff80b0b7812 */ /* 0x000fe400078ec0ff */
[----:B------:R-:W-:Y:S02]  /*0d80*/  LEA.HI R8, R8, R19, RZ, 0x5 ;  /* 0x0000001308087211 */ /* 0x000fe400078f28ff */
[----:B------:R-:W-:Y:S01]  /*0d90*/  LEA.HI R2, R2, R2, RZ, 0x1 ;  /* 0x0000000202027211 */ /* 0x000fe200078f08ff */
[----:B------:R-:W-:Y:S01]  /*0da0*/  IMAD.IADD R11, R6, 0x1, -R11 ;  /* 0x00000001060b7824 */ /* 0x000fe200078e0a0b */
[-C--:B------:R-:W-:Y:S01]  /*0db0*/  LEA.HI R12, R7, R10.reuse, RZ, 0x4 ;  /* 0x0000000a070c7211 */ /* 0x080fe200078f20ff */
[----:B------:R-:W-:Y:S01]  /*0dc0*/  IMAD.MOV.U32 R6, RZ, RZ, -0x2 ;  /* 0xfffffffeff067424 */ /* 0x000fe200078e00ff */
[----:B------:R-:W-:Y:S01]  /*0dd0*/  LOP3.LUT R20, R5, 0x80, RZ, 0xc0, !PT ;  /* 0x0000008005147812 */ /* 0x000fe200078ec0ff */
[----:B------:R-:W-:Y:S01]  /*0de0*/  IMAD R2, R2, -0x3, R14 ;  /* 0xfffffffd02027824 */ /* 0x000fe200078e020e */
[----:B------:R-:W-:Y:S01]  /*0df0*/  LEA.HI R7, R7, R10, RZ, 0x5 ;  /* 0x0000000a07077211 */ /* 0x000fe200078f28ff */
[----:B------:R-:W-:Y:S01]  /*0e00*/  IMAD.SHL.U32 R10, R13, 0x20, RZ ;  /* 0x000000200d0a7824 */ /* 0x000fe200078e00ff */
[----:B------:R-:W-:Y:S01]  /*0e10*/  SHF.R.S32.HI R8, RZ, 0x5, R8 ;  /* 0x00000005ff087819 */ /* 0x000fe20000011408 */
[----:B------:R-:W-:Y:S01]  /*0e20*/  STL [R1+0x10], R20 ;  /* 0x0000101401007387 */ /* 0x000fe20000100800 */
[----:B------:R-:W-:-:S02]  /*0e30*/  LOP3.LUT R9, R9, 0x7ffffffc, RZ, 0xc0, !PT ;  /* 0x7ffffffc09097812 */ /* 0x000fc400078ec0ff */
[----:B------:R-:W-:Y:S01]  /*0e40*/  SHF.R.U32.HI R14, RZ, 0x3, R20 ;  /* 0x00000003ff0e7819 */ /* 0x000fe20000011614 */
[----:B------:R-:W-:Y:S01]  /*0e50*/  IMAD R11, R8, 0x10, R11 ;  /* 0x00000010080b7824 */ /* 0x000fe200078e020b */
[----:B------:R-:W-:Y:S01]  /*0e60*/  SHF.R.S32.HI R7, RZ, 0x5, R7 ;  /* 0x00000005ff077819 */ /* 0x000fe20000011407 */
[----:B------:R-:W-:Y:S01]  /*0e70*/  IMAD.IADD R9, R19, 0x1, -R9 ;  /* 0x0000000113097824 */ /* 0x000fe200078e0a09 */
[----:B------:R-:W-:Y:S01]  /*0e80*/  LOP3.LUT R5, R20, 0x10, R12, 0xf8, !PT ;  /* 0x0000001014057812 */ /* 0x000fe200078ef80c */
[----:B------:R-:W-:Y:S01]  /*0e90*/  STL [R1+0x20], R10 ;  /* 0x0000200a01007387 */ /* 0x000fe20000100800 */
[----:B------:R-:W-:Y:S01]  /*0ea0*/  LEA.HI R0, R0, R21, RZ, 0x2 ;  /* 0x0000001500007211 */ /* 0x000fe200078f10ff */
[----:B------:R-:W-:Y:S01]  /*0eb0*/  IMAD R7, R7, 0x1800, R10 ;  /* 0x0000180007077824 */ /* 0x000fe200078e020a */
[----:B------:R-:W-:Y:S01]  /*0ec0*/  LOP3.LUT R5, R5, R14, RZ, 0x3c, !PT ;  /* 0x0000000e05057212 */ /* 0x000fe200078e3cff */
[----:B------:R-:W-:Y:S01]  /*0ed0*/  STL [R1+0x64], R14 ;  /* 0x0000640e01007387 */ /* 0x000fe20000100800 */
[----:B------:R-:W-:Y:S01]  /*0ee0*/  IMAD R6, R9, R6, 0x80 ;  /* 0x0000008009067424 */ /* 0x000fe200078e0206 */
[----:B------:R-:W-:Y:S01]  /*0ef0*/  SHF.R.S32.HI R9, RZ, 0x1f, R156 ;  /* 0x0000001fff097819 */ /* 0x000fe2000001149c */
[----:B------:R-:W-:Y:S01]  /*0f00*/  IMAD.MOV.U32 R19, RZ, RZ, RZ ;  /* 0x000000ffff137224 */ /* 0x000fe200078e00ff */
[----:B------:R0:W-:Y:S01]  /*0f10*/  STL [R1+0x74], R3 ;  /* 0x0000740301007387 */ /* 0x0001e20000100800 */
[----:B------:R-:W-:-:S02]  /*0f20*/  IADD3 R4, R18, R7, R5 ;  /* 0x0000000712047210 */ /* 0x000fc40007ffe005 */
[----:B------:R-:W-:Y:S01]  /*0f30*/  IADD3 R7, R22, 0x10, RZ ;  /* 0x0000001016077810 */ /* 0x000fe20007ffe0ff */
[----:B------:R1:W-:Y:S03]  /*0f40*/  STL [R1+0x6c], R6 ;  /* 0x00006c0601007387 */ /* 0x0003e60000100800 */
[----:B------:R-:W-:Y:S01]  /*0f50*/  SHF.R.S32.HI R8, RZ, 0x1f, R7 ;  /* 0x0000001fff087819 */ /* 0x000fe20000011407 */
[----:B------:R2:W-:Y:S01]  /*0f60*/  STL [R1+0x60], R4 ;  /* 0x0000600401007387 */ /* 0x0005e20000100800 */
[----:B0-----:R-:W-:Y:S02]  /*0f70*/  LEA R3, R2, R11, 0x6 ;  /* 0x0000000b02037211 */ /* 0x001fe400078e30ff */
[----:B------:R-:W-:-:S03]  /*0f80*/  LOP3.LUT R2, R0, 0xfffffffc, RZ, 0xc0, !PT ;  /* 0xfffffffc00027812 */ /* 0x000fc600078ec0ff */
[----:B------:R-:W-:Y:S02]  /*0f90*/  STL [R1+0x68], R3 ;  /* 0x0000680301007387 */ /* 0x000fe40000100800 */
[----:B-1----:R-:W-:Y:S01]  /*0fa0*/  IMAD.IADD R6, R21, 0x1, -R2 ;  /* 0x0000000115067824 */ /* 0x002fe200078e0a02 */
[----:B------:R-:W-:Y:S01]  /*0fb0*/  SHF.R.S32.HI R2, RZ, 0x2, R0 ;  /* 0x00000002ff027819 */ /* 0x000fe20000011400 */
[----:B------:R-:W-:Y:S02]  /*0fc0*/  STL [R1+0x40], RZ ;  /* 0x000040ff01007387 */ /* 0x000fe40000100800 */
[C---:B--2---:R-:W-:Y:S01]  /*0fd0*/  IMAD.SHL.U32 R4, R6.reuse, 0x8, RZ ;  /* 0x0000000806047824 */ /* 0x044fe200078e00ff */
[----:B------:R-:W-:Y:S01]  /*0fe0*/  LEA.HI R0, R6, R6, RZ, 0x1 ;  /* 0x0000000606007211 */ /* 0x000fe200078f08ff */
[----:B------:R-:W-:Y:S02]  /*0ff0*/  STL [R1+0xc], RZ ;  /* 0x00000cff01007387 */ /* 0x000fe40000100800 */
[----:B------:R-:W-:Y:S01]  /*1000*/  VIADD R5, R4, 0x20 ;  /* 0x0000002004057836 */ /* 0x000fe20000000000 */
[----:B------:R-:W-:Y:S01]  /*1010*/  LOP3.LUT R2, R0, 0x1ffffffe, RZ, 0xc0, !PT ;  /* 0x1ffffffe00027812 */ /* 0x000fe200078ec0ff */
[----:B------:R-:W-:Y:S01]  /*1020*/  STL [R1+0x4], RZ ;  /* 0x000004ff01007387 */ /* 0x000fe20000100800 */
[----:B------:R-:W-:-:S03]  /*1030*/  LOP3.LUT R0, R20, 0x10, R16, 0xf8, !PT ;  /* 0x0000001014007812 */ /* 0x000fc600078ef810 */
[----:B------:R0:W-:Y:S01]  /*1040*/  STL [R1+0x30], R4 ;  /* 0x0000300401007387 */ /* 0x0001e20000100800 */
[----:B------:R-:W-:Y:S01]  /*1050*/  LOP3.LUT R0, R0, R14, RZ, 0x3c, !PT ;  /* 0x0000000e00007212 */ /* 0x000fe200078e3cff */
[----:B------:R-:W-:Y:S02]  /*1060*/  IMAD.IADD R2, R6, 0x1, -R2 ;  /* 0x0000000106027824 */ /* 0x000fe400078e0a02 */
[----:B------:R1:W-:Y:S04]  /*1070*/  STL [R1+0x18], R7 ;  /* 0x0000180701007387 */ /* 0x0003e80000100800 */
[----:B------:R-:W-:Y:S01]  /*1080*/  STL [R1+0x14], R9 ;  /* 0x0000140901007387 */ /* 0x000fe20000100800 */
[----:B0-----:R-:W-:-:S03]  /*1090*/  VIADD R4, R4, 0x40 ;  /* 0x0000004004047836 */ /* 0x001fc60000000000 */
[----:B------:R-:W-:Y:S01]  /*10a0*/  STL [R1+0x5c], R8 ;  /* 0x00005c0801007387 */ /* 0x000fe20000100800 */
[----:B-1----:R-:W-:-:S03]  /*10b0*/  SHF.R.S32.HI R7, RZ, 0x1f, R15 ;  /* 0x0000001fff077819 */ /* 0x002fc6000001140f */
[----:B------:R-:W-:Y:S01]  /*10c0*/  STL [R1+0x4c], R5 ;  /* 0x00004c0501007387 */ /* 0x000fe20000100800 */
[----:B------:R-:W-:-:S03]  /*10d0*/  SHF.R.S32.HI R6, RZ, 0x1f, R4 ;  /* 0x0000001fff067819 */ /* 0x000fc60000011404 */
[----:B------:R0:W-:Y:S04]  /*10e0*/  STL [R1+0x58], R7 ;  /* 0x0000580701007387 */ /* 0x0001e80000100800 */
[----:B------:R1:W-:Y:S01]  /*10f0*/  STL [R1+0x50], R4 ;  /* 0x0000500401007387 */ /* 0x0003e20000100800 */
[----:B0-----:R-:W-:Y:S01]  /*1100*/  SHF.R.S32.HI R7, RZ, 0x1f, R5 ;  /* 0x0000001fff077819 */ /* 0x001fe20000011405 */
[----:B------:R-:W-:Y:S02]  /*1110*/  IMAD.IADD R5, R10, 0x1, R0 ;  /* 0x000000010a057824 */ /* 0x000fe400078e0200 */
[----:B------:R-:W-:Y:S01]  /*1120*/  IMAD R0, R2, 0x8, R3 ;  /* 0x0000000802007824 */ /* 0x000fe200078e0203 */
[----:B-1----:R-:W-:Y:S01]  /*1130*/  SHF.R.S32.HI R4, RZ, 0x4, R12 ;  /* 0x00000004ff047819 */ /* 0x002fe2000001140c */
[----:B------:R0:W-:Y:S04]  /*1140*/  STL [R1+0x7c], R7 ;  /* 0x00007c0701007387 */ /* 0x0001e80000100800 */
[----:B------:R0:W-:Y:S04]  /*1150*/  STL [R1+0x78], R6 ;  /* 0x0000780601007387 */ /* 0x0001e80000100800 */
[----:B------:R0:W-:Y:S04]  /*1160*/  STL [R1+0x28], R5 ;  /* 0x0000280501007387 */ /* 0x0001e80000100800 */
[----:B------:R0:W-:Y:S04]  /*1170*/  STL [R1+0x70], R0 ;  /* 0x0000700001007387 */ /* 0x0001e80000100800 */
[----:B------:R0:W-:Y:S02]  /*1180*/  STL [R1+0x8], R4 ;  /* 0x0000080401007387 */ /* 0x0001e40000100800 */
.L_x_10983:
[----:B0-----:R-:W1:Y:S01]  /*1190*/  LDC.64 R2, c[0x0][0xc88] ;  /* 0x00032200ff027b82 */ /* 0x001e620000000a00 */
[----:B------:R-:W-:Y:S01]  /*11a0*/  ULDC.64 UR4, c[0x0][0xa28] ;  /* 0x00028a0000047ab9 */ /* 0x000fe20000000a00 */
[----:B------:R-:W-:Y:S01]  /*11b0*/  ULDC.64 UR8, c[0x0][0xa18] ;  /* 0x0002860000087ab9 */ /* 0x000fe20000000a00 */
[----:B------:R-:W-:Y:S01]  /*11c0*/  ULDC.64 UR6, c[0x0][0xa08] ;  /* 0x0002820000067ab9 */ /* 0x000fe20000000a00 */
[----:B-1----:R-:W-:-:S05]  /*11d0*/  IMAD.WIDE R2, R155, 0x4, R2 ;  /* 0x000000049b027825 */ /* 0x002fca00078e0202 */
[----:B0-2---:R-:W2:Y:S01]  /*11e0*/  LDG.E R0, desc[UR42][R2.64] ;  /* 0x0000002a02007981 */ /* 0x005ea2000c1e1900 */
[----:B------:R-:W-:Y:S01]  /*11f0*/  ISETP.NE.U32.AND P2, PT, RZ, UR4, PT ;  /* 0x00000004ff007c0c */ /* 0x000fe2000bf45070 */
[----:B------:R-:W-:Y:S01]  /*1200*/  IMAD.MOV.U32 R29, RZ, RZ, RZ ;  /* 0x000000ffff1d7224 */ /* 0x000fe200078e00ff */
[----:B------:R-:W-:Y:S02]  /*1210*/  ISETP.NE.U32.AND P1, PT, RZ, UR8, PT ;  /* 0x00000008ff007c0c */ /* 0x000fe4000bf25070 */
[----:B------:R-:W-:Y:S02]  /*1220*/  ISETP.NE.AND.EX P2, PT, RZ, UR5, PT, P2 ;  /* 0x00000005ff007c0c */ /* 0x000fe4000bf45320 */
[----:B------:R-:W-:Y:S02]  /*1230*/  ISETP.NE.AND.EX P1, PT, RZ, UR9, PT, P1 ;  /* 0x00000009ff007c0c */ /* 0x000fe4000bf25310 */
[----:B------:R-:W-:Y:S02]  /*1240*/  ISETP.NE.U32.AND P0, PT, RZ, UR6, PT ;  /* 0x00000006ff007c0c */ /* 0x000fe4000bf05070 */
[----:B---34-:R-:W-:-:S02]  /*1250*/  MOV R9, RZ ;  /* 0x000000ff00097202 */ /* 0x018fc40000000f00 */
[----:B------:R-:W-:Y:S02]  /*1260*/  ISETP.NE.AND.EX P0, PT, RZ, UR7, PT, P0 ;  /* 0x00000007ff007c0c */ /* 0x000fe4000bf05300 */
[----:B--2---:R-:W-:Y:S01]  /*1270*/  SHF.R.S32.HI R4, RZ, 0x1f, R0 ;  /* 0x0000001fff047819 */ /* 0x004fe20000011400 */
[C---:B------:R-:W-:Y:S02]  /*1280*/  IMAD.SHL.U32 R31, R0.reuse, 0x4, RZ ;  /* 0x00000004001f7824 */ /* 0x040fe400078e00ff */
[C---:B------:R-:W-:Y:S01]  /*1290*/  @P2 LEA R2, P3, R0.reuse, UR4, 0x2 ;  /* 0x0000000400022c11 */ /* 0x040fe2000f8610ff */
[----:B------:R-:W-:Y:S01]  /*12a0*/  STL [R1+0x2c], R0 ;  /* 0x00002c0001007387 */ /* 0x000fe20000100800 */
[C-C-:B------:R-:W-:Y:S02]  /*12b0*/  SHF.L.U64.HI R30, R0.reuse, 0x2, R4.reuse ;  /* 0x00000002001e7819 */ /* 0x140fe40000010204 */
[----:B------:R-:W-:Y:S01]  /*12c0*/  @P2 LEA.HI.X R3, R0, UR5, R4, 0x2, P3 ;  /* 0x0000000500032c11 */ /* 0x000fe200098f1404 */
[----:B------:R0:W-:Y:S01]  /*12d0*/  STL [R1+0x44], R4 ;  /* 0x0000440401007387 */ /* 0x0001e20000100800 */
[----:B------:R-:W-:Y:S01]  /*12e0*/  IADD3 R6, P4, R31, UR6, RZ ;  /* 0x000000061f067c10 */ /* 0x000fe2000ff9e0ff */
[----:B------:R-:W-:-:S02]  /*12f0*/  ULDC UR4, c[0x0][0x288] ;  /* 0x0000a20000047ab9 */ /* 0x000fc40000000800 */
[----:B-----5:R1:W5:Y:S01]  /*1300*/  @P2 LDG.E R9, desc[UR42][R2.64] ;  /* 0x0000002a02092981 */ /* 0x020362000c1e1900 */
[----:B------:R-:W-:Y:S01]  /*1310*/  IMAD.U32 R25, RZ, RZ, UR4 ;  /* 0x00000004ff197e24 */ /* 0x000fe2000f8e00ff */
[----:B------:R-:W-:Y:S01]  /*1320*/  IADD3.X R7, R30, UR7, RZ, P4, !PT ;  /* 0x000000071e077c10 */ /* 0x000fe2000a7fe4ff */
[----:B------:R-:W-:Y:S01]  /*1330*/  ULDC.64 UR4, c[0x0][0x418] ;  /* 0x0001060000047ab9 */ /* 0x000fe20000000a00 */
[----:B------:R1:W-:Y:S01]  /*1340*/  STL [R1+0x38], R31 ;  /* 0x0000381f01007387 */ /* 0x0003e20000100800 */
[----:B0-----:R-:W-:-:S03]  /*1350*/  @P1 IADD3 R4, P2, R31, UR8, RZ ;  /* 0x000000081f041c10 */ /* 0x001fc6000ff5e0ff */
[----:B------:R1:W5:Y:S01]  /*1360*/  @P0 LDG.E R29, desc[UR42][R6.64] ;  /* 0x0000002a061d0981 */ /* 0x000362000c1e1900 */
[----:B------:R-:W-:Y:S01]  /*1370*/  @P1 IADD3.X R5, R30, UR9, RZ, P2, !PT ;  /* 0x000000091e051c10 */ /* 0x000fe200097fe4ff */
[----:B------:R-:W-:Y:S02]  /*1380*/  UISETP.NE.U32.AND UP0, UPT, UR4, URZ, UPT ;  /* 0x0000003f0400728c */ /* 0x000fe4000bf05070 */
[----:B------:R1:W-:Y:S01]  /*1390*/  STL [R1+0x3c], R30 ;  /* 0x00003c1e01007387 */ /* 0x0003e20000100800 */
[----:B------:R-:W-:Y:S01]  /*13a0*/  ULDC.64 UR8, c[0x0][0xa20] ;  /* 0x0002880000087ab9 */ /* 0x000fe20000000a00 */
[----:B------:R-:W-:Y:S02]  /*13b0*/  ULDC UR4, c[0x0][0x424] ;  /* 0x0001090000047ab9 */ /* 0x000fe40000000800 */
[----:B------:R1:W5:Y:S04]  /*13c0*/  @P1 LDG.E R25, desc[UR42][R4.64] ;  /* 0x0000002a04191981 */ /* 0x000368000c1e1900 */
[----:B------:R1:W-:Y:S04]  /*13d0*/  STL [R1+0x48], R153 ;  /* 0x0000489901007387 */ /* 0x0003e80000100800 */
[----:B------:R1:W-:Y:S01]  /*13e0*/  STL [R1+0x34], R154 ;  /* 0x0000349a01007387 */ /* 0x0003e20000100800 */
[----:B------:R-:W-:Y:S01]  /*13f0*/  UISETP.NE.AND.EX UP0, UPT, UR5, URZ, UPT, UP0 ;  /* 0x0000003f0500728c */ /* 0x000fe2000bf05300 */
[----:B------:R-:W-:-:S02]  /*1400*/  ISETP.NE.U32.AND P2, PT, RZ, UR8, PT ;  /* 0x00000008ff007c0c */ /* 0x000fc4000bf45070 */
[----:B------:R-:W-:Y:S01]  /*1410*/  ULDC UR5, c[0x0][0x2f0] ;  /* 0x0000bc0000057ab9 */ /* 0x000fe20000000800 */
[----:B------:R-:W-:Y:S01]  /*1420*/  USEL UR4, UR4, 0x1, UP0 ;  /* 0x0000000104047887 */ /* 0x000fe20008000000 */
[----:B------:R-:W-:-:S03]  /*1430*/  ISETP.NE.AND.EX P2, PT, RZ, UR9, PT, P2 ;  /* 0x00000009ff007c0c */ /* 0x000fc6000bf45320 */
[----:B------:R-:W-:-:S03]  /*1440*/  UIMAD UR4, UR4, UR5, URZ ;  /* 0x00000005040472a4 */ /* 0x000fc6000f8e023f */
[----:B------:R-:W-:Y:S01]  /*1450*/  ULDC UR5, c[0x0][0x348] ;  /* 0x0000d20000057ab9 */ /* 0x000fe20000000800 */
[----:B------:R-:W-:Y:S01]  /*1460*/  IMAD.MOV.U32 R40, RZ, RZ, R0 ;  /* 0x000000ffff287224 */ /* 0x000fe200078e0000 */
[----:B-1----:R-:W-:Y:S07]  /*1470*/  @P1 BRA `(.L_x_10864) ;  /* 0x0000000000241947 */ /* 0x002fee0003800000 */
        /* <DEDUP_REMOVED lines=9> */
.L_x_10864:
[----:B------:R-:W-:Y:S02]  /*1510*/  IMAD.U32 R27, RZ, RZ, UR5 ;  /* 0x00000005ff1b7e24 */ /* 0x000fe4000f8e00ff */
[----:B------:R-:W-:Y:S01]  /*1520*/  IMAD.U32 R28, RZ, RZ, UR4 ;  /* 0x00000004ff1c7e24 */ /* 0x000fe2000f8e00ff */
[----:B------:R-:W-:Y:S06]  /*1530*/  @!P2 BRA `(.L_x_10865) ;  /* 0x000000000010a947 */ /* 0x000fec0003800000 */
[----:B------:R-:W-:-:S04]  /*1540*/  IADD3 R2, P0, R31, UR8, RZ ;  /* 0x000000081f027c10 */ /* 0x000fc8000ff1e0ff */
[----:B------:R-:W-:-:S05]  /*1550*/  IADD3.X R3, R30, UR9, RZ, P0, !PT ;  /* 0x000000091e037c10 */ /* 0x000fca00087fe4ff */
[----:B------:R0:W5:Y:S01]  /*1560*/  LDG.E R28, desc[UR42][R2.64] ;  /* 0x0000002a021c7981 */ /* 0x000162000c1e1900 */
[----:B------:R-:W-:Y:S05]  /*1570*/  BRA `(.L_x_10866) ;  /* 0x0000000000107947 */ /* 0x000fea0003800000 */
.L_x_10865:
[----:B------:R-:W-:Y:S05]  /*1580*/  @!P0 BRA `(.L_x_10866) ;  /* 0x00000000000c8947 */ /* 0x000fea0003800000 */
[----:B------:R-:W2:Y:S04]  /*1590*/  LDG.E R3, desc[UR42][R6.64] ;  /* 0x0000002a06037981 */ /* 0x000ea8000c1e1900 */
[----:B------:R-:W2:Y:S02]  /*15a0*/  LDG.E R28, desc[UR42][R6.64+0x4] ;  /* 0x0000042a061c7981 */ /* 0x000ea4000c1e1900 */
[----:B--2---:R-:W-:-:S07]  /*15b0*/  IADD3 R28, -R3, R28, RZ ;  /* 0x0000001c031c7210 */ /* 0x004fce0007ffe1ff */
.L_x_10866:
        /* <DEDUP_REMOVED lines=9> */
[----:B------:R-:W-:Y:S01]  /*1650*/  ISETP.NE.U32.AND P1, PT, RZ, UR4, PT ;  /* 0x00000004ff007c0c */ /* 0x000fe2000bf25070 */
[----:B------:R-:W-:Y:S02]  /*1660*/  IMAD.MOV R26, RZ, RZ, -R6 ;  /* 0x000000ffff1a7224 */ /* 0x000fe400078e0a06 */
[----:B------:R-:W-:Y:S01]  /*1670*/  IMAD.MOV.U32 R24, RZ, RZ, R28 ;  /* 0x000000ffff187224 */ /* 0x000fe200078e001c */
[----:B------:R-:W-:Y:S02]  /*1680*/  ISETP.NE.AND.EX P1, PT, RZ, UR5, PT, P1 ;  /* 0x00000005ff007c0c */ /* 0x000fe4000bf25310 */
[----:B------:R-:W-:-:S11]  /*1690*/  VIMNMX R26, RZ, R26, !PT ;  /* 0x0000001aff1a7248 */ /* 0x000fd60007fe0100 */
[----:B------:R-:W-:-:S04]  /*16a0*/  @P1 IADD3 R4, P2, R31, UR4, RZ ;  /* 0x000000041f041c10 */ /* 0x000fc8000ff5e0ff */
[----:B------:R-:W-:-:S05]  /*16b0*/  @P1 IADD3.X R5, R30, UR5, RZ, P2, !PT ;  /* 0x000000051e051c10 */ /* 0x000fca00097fe4ff */
[----:B------:R0:W5:Y:S01]  /*16c0*/  @P1 LDG.E R24, desc[UR42][R4.64] ;  /* 0x0000002a04181981 */ /* 0x000162000c1e1900 */
[----:B--2---:R-:W-:-:S04]  /*16d0*/  @P0 IMAD.IADD R27, R7, 0x1, -R0 ;  /* 0x00000001071b0824 */ /* 0x004fc800078e0a00 */
        /* <DEDUP_REMOVED lines=11> */
[----:B0-----:R-:W-:-:S04]  /*1790*/  @P0 SHF.R.S32.HI R5, RZ, 0x1f, R0 ;  /* 0x0000001fff050819 */ /* 0x001fc80000011400 */
        /* <DEDUP_REMOVED lines=25> */
.L_x_10869:
[----:B------:R-:W-:Y:S05]  /*1930*/  BSYNC B6 ;  /* 0x0000000000067941 */ /* 0x000fea0003800000 */
.L_x_10868:
        /* <DEDUP_REMOVED lines=20> */
.L_x_10871:
[----:B------:R-:W-:Y:S05]  /*1a80*/  BSYNC B6 ;  /* 0x0000000000067941 */ /* 0x000fea0003800000 */
.L_x_10870:
[----:B------:R-:W-:Y:S01]  /*1a90*/  ULDC.64 UR4, c[0x0][0x9f8] ;  /* 0x00027e0000047ab9 */ /* 0x000fe20000000a00 */
[----:B------:R-:W2:Y:S01]  /*1aa0*/  LDL R11, [R1+0x10] ;  /* 0x00001000010b7983 */ /* 0x000ea20000100800 */
[----:B------:R-:W-:Y:S01]  /*1ab0*/  ISETP.NE.U32.AND P0, PT, RZ, UR4, PT ;  /* 0x00000004ff007c0c */ /* 0x000fe2000bf05070 */
[----:B------:R-:W0:Y:S02]  /*1ac0*/  LDC.64 R60, c[0x0][0x3f8] ;  /* 0x0000fe00ff3c7b82 */ /* 0x000e240000000a00 */
[----:B------:R-:W3:Y:S01]  /*1ad0*/  LDL R8, [R1+0x64] ;  /* 0x0000640001087983 */ /* 0x000ee20000100800 */
[----:B------:R-:W-:-:S03]  /*1ae0*/  ISETP.NE.AND.EX P0, PT, RZ, UR5, PT, P0 ;  /* 0x00000005ff007c0c */ /* 0x000fc6000bf05300 */
[----:B------:R-:W4:Y:S02]  /*1af0*/  LDL R10, [R1+0x20] ;  /* 0x00002000010a7983 */ /* 0x000f240000100800 */
[----:B------:R-:W1:Y:S08]  /*1b00*/  LDC R54, c[0x0][0x3f4] ;  /* 0x0000fd00ff367b82 */ /* 0x000e700000000800 */
[----:B------:R-:W-:Y:S01]  /*1b10*/  @P0 IADD3 R4, P1, R31, UR4, RZ ;  /* 0x000000041f040c10 */ /* 0x000fe2000ff3e0ff */
[----:B------:R-:W0:Y:S01]  /*1b20*/  S2R R20, SR_TID.X ;  /* 0x0000000000147919 */ /* 0x000e220000002100 */
[----:B------:R-:W1:Y:S01]  /*1b30*/  LDC.64 R58, c[0x0][0x408] ;  /* 0x00010200ff3a7b82 */ /* 0x000e620000000a00 */
[----:B------:R-:W-:Y:S01]  /*1b40*/  VIADD R67, R16, 0x20 ;  /* 0x0000002010437836 */ /* 0x000fe20000000000 */
[----:B------:R-:W-:Y:S01]  /*1b50*/  @P0 IADD3.X R5, R30, UR5, RZ, P1, !PT ;  /* 0x000000051e050c10 */ /* 0x000fe20008ffe4ff */
[----:B------:R-:W-:-:S04]  /*1b60*/  ULDC UR4, c[0x0][0x2f4] ;  /* 0x0000bd0000047ab9 */ /* 0x000fc80000000800 */
[----:B------:R0:W4:Y:S01]  /*1b70*/  @P0 LDG.E R40, desc[UR42][R4.64] ;  /* 0x0000002a04280981 */ /* 0x000122000c1e1900 */
[----:B------:R-:W-:-:S04]  /*1b80*/  ISETP.GE.AND P1, PT, R67, UR4, PT ;  /* 0x0000000443007c0c */ /* 0x000fc8000bf26270 */
[----:B------:R-:W-:Y:S02]  /*1b90*/  SEL R3, RZ, 0xffffffff, P1 ;  /* 0xffffffffff037807 */ /* 0x000fe40000800000 */
[----:B------:R-:W-:-:S03]  /*1ba0*/  ISETP.GE.AND P0, PT, R16, UR4, PT ;  /* 0x0000000410007c0c */ /* 0x000fc6000bf06270 */
[----:B0-----:R-:W-:Y:S02]  /*1bb0*/  IMAD.SHL.U32 R5, R3, 0x2, RZ ;  /* 0x0000000203057824 */ /* 0x001fe400078e00ff */
[----:B------:R-:W-:-:S05]  /*1bc0*/  VIADD R32, R20, 0xffffff80 ;  /* 0xffffff8014207836 */ /* 0x000fca0000000000 */
[----:B------:R-:W-:-:S04]  /*1bd0*/  LEA.HI R30, R32, R32, RZ, 0x1 ;  /* 0x00000020201e7211 */ /* 0x000fc800078f08ff */
[----:B------:R-:W-:-:S04]  /*1be0*/  SHF.R.S32.HI R30, RZ, 0x1, R30 ;  /* 0x00000001ff1e7819 */ /* 0x000fc8000001141e */
[----:B------:R-:W-:Y:S02]  /*1bf0*/  SHF.R.S32.HI R3, RZ, 0x1f, R30 ;  /* 0x0000001fff037819 */ /* 0x000fe4000001141e */
[----:B------:R-:W-:Y:S02]  /*1c00*/  SEL R0, RZ, 0x1, P0 ;  /* 0x00000001ff007807 */ /* 0x000fe40000000000 */
[----:B------:R-:W-:Y:S01]  /*1c10*/  SHF.R.S32.HI R23, RZ, 0x1f, R22 ;  /* 0x0000001fff177819 */ /* 0x000fe20000011416 */
[----:B------:R-:W-:Y:S01]  /*1c20*/  IMAD R4, R3, R60, RZ ;  /* 0x0000003c03047224 */ /* 0x000fe200078e02ff */
[----:B------:R-:W-:Y:S02]  /*1c30*/  SHF.R.S32.HI R17, RZ, 0x1f, R16 ;  /* 0x0000001fff117819 */ /* 0x000fe40000011410 */
[-C--:B-1----:R-:W-:Y:S02]  /*1c40*/  ISETP.GE.AND P3, PT, R16, R54.reuse, PT ;  /* 0x000000361000720c */ /* 0x082fe40003f66270 */
[----:B------:R-:W-:Y:S01]  /*1c50*/  ISETP.GE.AND P2, PT, R67, R54, PT ;  /* 0x000000364300720c */ /* 0x000fe20003f46270 */
[----:B------:R-:W-:Y:S01]  /*1c60*/  IMAD R6, R3, R58, RZ ;  /* 0x0000003a03067224 */ /* 0x000fe200078e02ff */
[----:B------:R-:W-:Y:S01]  /*1c70*/  LOP3.LUT R0, R5, 0x2, R0, 0xe2, !PT ;  /* 0x0000000205007812 */ /* 0x000fe200078ee200 */
[C---:B------:R-:W-:Y:S01]  /*1c80*/  IMAD R5, R30.reuse, R61, R4 ;  /* 0x0000003d1e057224 */ /* 0x040fe200078e0204 */
[----:B------:R-:W0:Y:S01]  /*1c90*/  S2R R31, SR_TID.X ;  /* 0x00000000001f7919 */ /* 0x000e220000002100 */
[----:B------:R-:W-:Y:S01]  /*1ca0*/  IMAD.WIDE.U32 R46, R30, R60, R22 ;  /* 0x0000003c1e2e7225 */ /* 0x000fe200078e0016 */
[----:B------:R-:W-:-:S02]  /*1cb0*/  SEL R3, R54, RZ, P3 ;  /* 0x000000ff36037207 */ /* 0x000fc40001800000 */
[----:B------:R-:W-:Y:S01]  /*1cc0*/  SEL R4, R54, RZ, P2 ;  /* 0x000000ff36047207 */ /* 0x000fe20001000000 */
[----:B------:R-:W-:-:S04]  /*1cd0*/  IMAD.WIDE.U32 R44, R30, R60, R16 ;  /* 0x0000003c1e2c7225 */ /* 0x000fc800078e0010 */
[----:B------:R-:W-:Y:S02]  /*1ce0*/  IMAD.IADD R47, R47, 0x1, R5 ;  /* 0x000000012f2f7824 */ /* 0x000fe400078e0205 */
[----:B------:R-:W-:Y:S02]  /*1cf0*/  IMAD.IADD R45, R5, 0x1, R45 ;  /* 0x00000001052d7824 */ /* 0x000fe400078e022d */
[----:B------:R-:W-:Y:S02]  /*1d00*/  IMAD.IADD R3, R16, 0x1, R3 ;  /* 0x0000000110037824 */ /* 0x000fe400078e0203 */
[----:B------:R-:W-:Y:S02]  /*1d10*/  IMAD.IADD R5, R67, 0x1, R4 ;  /* 0x0000000143057824 */ /* 0x000fe400078e0204 */
[----:B------:R-:W-:Y:S01]  /*1d20*/  IMAD R9, R30, R59, R6 ;  /* 0x0000003b1e097224 */ /* 0x000fe200078e0206 */
[----:B------:R-:W-:Y:S02]  /*1d30*/  SHF.R.S32.HI R4, RZ, 0x1f, R3 ;  /* 0x0000001fff047819 */ /* 0x000fe40000011403 */
[----:B------:R-:W-:-:S02]  /*1d40*/  SHF.R.S32.HI R6, RZ, 0x1f, R5 ;  /* 0x0000001fff067819 */ /* 0x000fc40000011405 */
[----:B------:R-:W-:Y:S02]  /*1d50*/  LEA.HI R65, R4, R3, RZ, 0x4 ;  /* 0x0000000304417211 */ /* 0x000fe400078f20ff */
[----:B------:R-:W-:Y:S02]  /*1d60*/  LEA.HI R64, R6, R5, RZ, 0x4 ;  /* 0x0000000506407211 */ /* 0x000fe400078f20ff */
[----:B------:R-:W-:Y:S02]  /*1d70*/  LEA.HI R3, R4, R3, RZ, 0x5 ;  /* 0x0000000304037211 */ /* 0x000fe400078f28ff */
[----:B------:R-:W-:Y:S01]  /*1d80*/  LEA.HI R5, R6, R5, RZ, 0x5 ;  /* 0x0000000506057211 */ /* 0x000fe200078f28ff */
[----:B------:R-:W-:Y:S01]  /*1d90*/  IMAD.WIDE.U32 R42, R30, R58, R22 ;  /* 0x0000003a1e2a7225 */ /* 0x000fe200078e0016 */
[----:B-----5:R-:W-:-:S03]  /*1da0*/  SHF.R.S32.HI R7, RZ, 0x1f, R24 ;  /* 0x0000001fff077819 */ /* 0x020fc60000011418 */
[----:B------:R-:W-:Y:S02]  /*1db0*/  IMAD.SHL.U32 R4, R3, 0x80, RZ ;  /* 0x0000008003047824 */ /* 0x000fe400078e00ff */
[----:B------:R-:W-:Y:S02]  /*1dc0*/  IMAD.SHL.U32 R6, R5, 0x80, RZ ;  /* 0x0000008005067824 */ /* 0x000fe400078e00ff */
[----:B------:R-:W-:Y:S01]  /*1dd0*/  IMAD.WIDE.U32 R20, R30, R58, R16 ;  /* 0x0000003a1e147225 */ /* 0x000fe200078e0010 */
[----:B------:R-:W-:Y:S02]  /*1de0*/  LOP3.LUT R4, R4, 0xfffff000, RZ, 0xc0, !PT ;  /* 0xfffff00004047812 */ /* 0x000fe400078ec0ff */
[----:B------:R-:W-:Y:S01]  /*1df0*/  LOP3.LUT R6, R6, 0xfffff000, RZ, 0xc0, !PT ;  /* 0xfffff00006067812 */ /* 0x000fe200078ec0ff */
[----:B------:R-:W-:Y:S01]  /*1e00*/  IMAD.IADD R21, R9, 0x1, R21 ;  /* 0x0000000109157824 */ /* 0x000fe200078e0215 */
[----:B------:R-:W-:Y:S01]  /*1e10*/  IADD3 R43, R43, R9, RZ ;  /* 0x000000092b2b7210 */ /* 0x000fe20007ffe0ff */
[----:B------:R-:W-:-:S04]  /*1e20*/  IMAD.WIDE.U32 R46, R24, R60, R46 ;  /* 0x0000003c182e7225 */ /* 0x000fc800078e002e */
[----:B------:R-:W-:-:S04]  /*1e30*/  IMAD.WIDE.U32 R44, R24, R60, R44 ;  /* 0x0000003c182c7225 */ /* 0x000fc800078e002c */
[----:B------:R-:W-:Y:S01]  /*1e40*/  IMAD.WIDE.U32 R20, R24, R58, R20 ;  /* 0x0000003a18147225 */ /* 0x000fe200078e0014 */
[----:B------:R-:W-:-:S03]  /*1e50*/  LOP3.LUT R53, R0, 0x1, RZ, 0xc0, !PT ;  /* 0x0000000100357812 */ /* 0x000fc600078ec0ff */
[----:B------:R-:W-:Y:S01]  /*1e60*/  IMAD.WIDE.U32 R42, R24, R58, R42 ;  /* 0x0000003a182a7225 */ /* 0x000fe200078e002a */
[----:B------:R-:W-:Y:S02]  /*1e70*/  LOP3.LUT R52, R0, 0x2, RZ, 0xc0, !PT ;  /* 0x0000000200347812 */ /* 0x000fe400078ec0ff */
[----:B------:R-:W-:Y:S01]  /*1e80*/  SHF.R.S32.HI R57, RZ, 0x1f, R154 ;  /* 0x0000001fff397819 */ /* 0x000fe2000001149a */
[----:B------:R-:W-:Y:S01]  /*1e90*/  IMAD.IADD R66, R29, 0x1, R28 ;  /* 0x000000011d427824 */ /* 0x000fe200078e021c */
[----:B------:R-:W-:Y:S01]  /*1ea0*/  ISETP.GE.AND P1, PT, R156, UR4, PT ;  /* 0x000000049c007c0c */ /* 0x000fe2000bf26270 */
[----:B------:R-:W-:Y:S01]  /*1eb0*/  IMAD.SHL.U32 R54, R54, 0x2, RZ ;  /* 0x0000000236367824 */ /* 0x000fe200078e00ff */
[----:B------:R-:W-:Y:S02]  /*1ec0*/  LOP3.LUT R41, R65, 0xfffffff0, RZ, 0xc0, !PT ;  /* 0xfffffff041297812 */ /* 0x000fe400078ec0ff */
[C---:B--2---:R-:W-:Y:S02]  /*1ed0*/  LOP3.LUT R3, R11.reuse, 0x10, R65, 0xf8, !PT ;  /* 0x000000100b037812 */ /* 0x044fe400078ef841 */
[----:B------:R-:W-:-:S02]  /*1ee0*/  LOP3.LUT R5, R11, 0x10, R64, 0xf8, !PT ;  /* 0x000000100b057812 */ /* 0x000fc400078ef840 */
[----:B------:R-:W-:Y:S02]  /*1ef0*/  LEA.HI R11, R32, R32, RZ, 0x1 ;  /* 0x00000020200b7211 */ /* 0x000fe400078f08ff */
[-C--:B---3--:R-:W-:Y:S02]  /*1f00*/  LOP3.LUT R3, R3, R8.reuse, RZ, 0x3c, !PT ;  /* 0x0000000803037212 */ /* 0x088fe400078e3cff */
[----:B------:R-:W-:Y:S01]  /*1f10*/  LOP3.LUT R5, R5, R8, RZ, 0x3c, !PT ;  /* 0x0000000805057212 */ /* 0x000fe200078e3cff */
[----:B------:R-:W-:Y:S01]  /*1f20*/  IMAD R8, R7, R60, RZ ;  /* 0x0000003c07087224 */ /* 0x000fe200078e02ff */
[----:B------:R-:W-:Y:S01]  /*1f30*/  LOP3.LUT R11, R11, 0xfffffffe, RZ, 0xc0, !PT ;  /* 0xfffffffe0b0b7812 */ /* 0x000fe200078ec0ff */
[----:B------:R-:W-:Y:S01]  /*1f40*/  IMAD R7, R7, R58, RZ ;  /* 0x0000003a07077224 */ /* 0x000fe200078e02ff */
[----:B----4-:R-:W-:Y:S01]  /*1f50*/  IADD3 R63, R3, R4, R10 ;  /* 0x00000004033f7210 */ /* 0x010fe20007ffe00a */
[C---:B------:R-:W-:Y:S01]  /*1f60*/  IMAD R3, R24.reuse, R61, R8 ;  /* 0x0000003d18037224 */ /* 0x040fe200078e0208 */
[----:B------:R-:W-:Y:S01]  /*1f70*/  IADD3 R62, R5, R6, R10 ;  /* 0x00000006053e7210 */ /* 0x000fe20007ffe00a */
[----:B------:R-:W-:Y:S01]  /*1f80*/  IMAD R7, R24, R59, R7 ;  /* 0x0000003b18077224 */ /* 0x000fe200078e0207 */
[----:B------:R-:W-:-:S02]  /*1f90*/  IADD3 R11, R32, -R11, RZ ;  /* 0x8000000b200b7210 */ /* 0x000fc40007ffe0ff */
[----:B0-----:R-:W-:Y:S01]  /*1fa0*/  SHF.R.U32.HI R10, RZ, 0x7, R31 ;  /* 0x00000007ff0a7819 */ /* 0x001fe2000001161f */
[----:B------:R-:W-:Y:S01]  /*1fb0*/  IMAD.IADD R51, R47, 0x1, R3 ;  /* 0x000000012f337824 */ /* 0x000fe200078e0203 */
[----:B------:R-:W-:Y:S01]  /*1fc0*/  SHF.L.U64.HI R61, R60, 0x7, R61 ;  /* 0x000000073c3d7819 */ /* 0x000fe2000001023d */
[----:B------:R-:W-:Y:S01]  /*1fd0*/  IMAD.IADD R50, R3, 0x1, R45 ;  /* 0x0000000103327824 */ /* 0x000fe200078e022d */
[----:B------:R-:W-:Y:S01]  /*1fe0*/  SHF.L.U64.HI R59, R58, 0x7, R59 ;  /* 0x000000073a3b7819 */ /* 0x000fe2000001023b */
[----:B------:R-:W-:Y:S01]  /*1ff0*/  IMAD.SHL.U32 R60, R60, 0x80, RZ ;  /* 0x000000803c3c7824 */ /* 0x000fe200078e00ff */
[----:B------:R-:W-:Y:S01]  /*2000*/  IADD3 R48, R7, R21, RZ ;  /* 0x0000001507307210 */ /* 0x000fe20007ffe0ff */
[----:B------:R-:W-:Y:S01]  /*2010*/  IMAD.SHL.U32 R58, R58, 0x80, RZ ;  /* 0x000000803a3a7824 */ /* 0x000fe200078e00ff */
[----:B------:R-:W-:Y:S01]  /*2020*/  LOP3.LUT R3, R64, 0xfffffff0, RZ, 0xc0, !PT ;  /* 0xfffffff040037812 */ /* 0x000fe200078ec0ff */
[----:B------:R-:W-:Y:S01]  /*2030*/  IMAD R56, R11, 0xc0, R30 ;  /* 0x000000c00b387824 */ /* 0x000fe200078e021e */
[----:B------:R-:W-:Y:S01]  /*2040*/  SHF.R.S32.HI R0, RZ, 0x1f, R40 ;  /* 0x0000001fff007819 */ /* 0x000fe20000011428 */
[----:B------:R-:W-:-:S02]  /*2050*/  VIADD R55, R10, 0x8 ;  /* 0x000000080a377836 */ /* 0x000fc40000000000 */
[----:B------:R-:W-:-:S07]  /*2060*/  IMAD.IADD R49, R43, 0x1, R7 ;  /* 0x000000012b317824 */ /* 0x000fce00078e0207 */
.L_x_10914:
[----:B--2---:R-:W2:Y:S01]  /*2070*/  LDL R12, [R1+0x28] ;  /* 0x00002800010c7983 */ /* 0x004ea20000100800 */
[----:B------:R-:W0:Y:S01]  /*2080*/  LDC R77, c[0x0][0x430] ;  /* 0x00010c00ff4d7b82 */ /* 0x000e220000000800 */
        /* <DEDUP_REMOVED lines=9> */
[----:B------:R-:W0:Y:S08]  /*2120*/  @!P0 LDC.64 R6, c[0x0][0x428] ;  /* 0x00010a00ff068b82 */ /* 0x000e300000000a00 */
[----:B---3--:R-:W3:Y:S08]  /*2130*/  @!P0 LDC.64 R4, c[0x0][0x418] ;  /* 0x00010600ff048b82 */ /* 0x008ef00000000a00 */
[----:B----4-:R-:W4:Y:S08]  /*2140*/  @P4 LDC R2, c[0x0][0x434] ;  /* 0x00010d00ff024b82 */ /* 0x010f300000000800 */
[----:B------:R-:W1:Y:S01]  /*2150*/  @P4 LDC R9, c[0x0][0x438] ;  /* 0x00010e00ff094b82 */ /* 0x000e620000000800 */
[----:B----4-:R-:W-:-:S05]  /*2160*/  @P4 IMAD.HI.U32 R2, R13, R2, RZ ;  /* 0x000000020d024227 */ /* 0x010fca00078e00ff */
[----:B-1----:R-:W-:Y:S01]  /*2170*/  @P4 SHF.R.U32.HI R8, RZ, R9, R2 ;  /* 0x00000009ff084219 */ /* 0x002fe20000011602 */
[----:B0-----:R-:W-:-:S03]  /*2180*/  @!P0 IMAD R2, R0, R6, RZ ;  /* 0x0000000600028224 */ /* 0x001fc600078e02ff */
[----:B------:R-:W-:Y:S01]  /*2190*/  @!P0 SHF.R.S32.HI R9, RZ, 0x1f, R8 ;  /* 0x0000001fff098819 */ /* 0x000fe20000011408 */
[C---:B------:R-:W-:Y:S02]  /*21a0*/  @!P0 IMAD R11, R40.reuse, R7, R2 ;  /* 0x00000007280b8224 */ /* 0x040fe400078e0202 */
[----:B------:R-:W-:-:S04]  /*21b0*/  @!P0 IMAD.WIDE.U32 R6, R40, R6, R8 ;  /* 0x0000000628068225 */ /* 0x000fc800078e0008 */
[----:B------:R-:W-:Y:S01]  /*21c0*/  @!P0 IMAD.IADD R2, R7, 0x1, R11 ;  /* 0x0000000107028824 */ /* 0x000fe200078e020b */
[----:B---3--:R-:W-:-:S04]  /*21d0*/  @!P0 LEA R4, P4, R6, R4, 0x2 ;  /* 0x0000000406048211 */ /* 0x008fc800078810ff */
[----:B------:R-:W-:-:S05]  /*21e0*/  @!P0 LEA.HI.X R5, R6, R5, R2, 0x2, P4 ;  /* 0x0000000506058211 */ /* 0x000fca00020f1402 */
[----:B------:R0:W5:Y:S01]  /*21f0*/  @!P0 LDG.E R78, desc[UR42][R4.64] ;  /* 0x0000002a044e8981 */ /* 0x000162000c1e1900 */
[----:B------:R-:W-:Y:S01]  /*2200*/  ISETP.GE.AND P0, PT, R80, 0x1, PT ;  /* 0x000000015000780c */ /* 0x000fe20003f06270 */
[----:B------:R-:W-:Y:S05]  /*2210*/  YIELD ;  /* 0x0000000000007946 */ /* 0x000fea0003800000 */
[----:B------:R-:W-:Y:S01]  /*2220*/  IADD3 R2, -R8, RZ, RZ ;  /* 0x000000ff08027210 */ /* 0x000fe20007ffe1ff */
[----:B------:R-:W-:Y:S01]  /*2230*/  BSSY B0, `(.L_x_10872) ;  /* 0x0000433000007945 */ /* 0x000fe20003800000 */
[----:B------:R-:W-:-:S03]  /*2240*/  ISETP.GT.AND P4, PT, R10, R26, PT ;  /* 0x0000001a0a00720c */ /* 0x000fc60003f84270 */
[----:B------:R-:W-:Y:S02]  /*2250*/  IMAD R77, R77, R2, R13 ;  /* 0x000000024d4d7224 */ /* 0x000fe400078e020d */
[----:B------:R-:W-:Y:S02]  /*2260*/  IMAD.MOV.U32 R2, RZ, RZ, R10 ;  /* 0x000000ffff027224 */ /* 0x000fe400078e000a */
[----:B--2---:R-:W-:-:S04]  /*2270*/  IMAD R69, R19, 0x3000, R12 ;  /* 0x0000300013457824 */ /* 0x004fc800078e020c */
        /* <DEDUP_REMOVED lines=26> */
[----:B------:R-:W-:Y:S02]  /*2420*/  IMAD R74, R10, -0x80, R27 ;  /* 0xffffff800a4a7824 */ /* 0x000fe400078e021b */
[----:B------:R-:W-:Y:S01]  /*2430*/  IMAD R7, R7, R58, R8 ;  /* 0x0000003a07077224 */ /* 0x000fe200078e0208 */
[----:B------:R-:W-:Y:S01]  /*2440*/  IADD3.X R82, R5, UR5, R9, P5, !PT ;  /* 0x0000000505527c10 */ /* 0x000fe2000affe409 */
[----:B------:R-:W-:Y:S01]  /*2450*/  IMAD.WIDE.U32 R10, R60, R2, RZ ;  /* 0x000000023c0a7225 */ /* 0x000fe200078e00ff */
[----:B------:R-:W-:-:S03]  /*2460*/  VIMNMX R74, R74, 0x80, PT ;  /* 0x000000804a4a7848 */ /* 0x000fc60003fe0100 */
[----:B------:R-:W-:-:S04]  /*2470*/  IMAD.WIDE.U32 R12, R58, R2, RZ ;  /* 0x000000023a0c7225 */ /* 0x000fc800078e00ff */
[----:B------:R-:W-:Y:S02]  /*2480*/  IMAD.IADD R15, R11, 0x1, R15 ;  /* 0x000000010b0f7824 */ /* 0x000fe400078e020f */
[----:B------:R-:W-:Y:S01]  /*2490*/  IMAD.IADD R14, R13, 0x1, R7 ;  /* 0x000000010d0e7824 */ /* 0x000fe200078e0207 */
[----:B------:R-:W-:Y:S06]  /*24a0*/  @!P0 BRA `(.L_x_10874) ;  /* 0x0000001800808947 */ /* 0x000fec0003800000 */
[----:B------:R-:W0:Y:S01]  /*24b0*/  S2R R28, SR_TID.X ;  /* 0x00000000001c7919 */ /* 0x000e220000002100 */
[----:B------:R-:W-:Y:S01]  /*24c0*/  BSSY B1, `(.L_x_10875) ;  /* 0x0000023000017945 */ /* 0x000fe20003800000 */
[----:B------:R-:W-:Y:S02]  /*24d0*/  CS2R R8, SRZ ;  /* 0x0000000000087805 */ /* 0x000fe4000001ff00 */
[----:B------:R-:W-:Y:S02]  /*24e0*/  CS2R R30, SRZ ;  /* 0x00000000001e7805 */ /* 0x000fe4000001ff00 */
[----:B------:R-:W-:Y:S02]  /*24f0*/  CS2R R34, SRZ ;  /* 0x0000000000227805 */ /* 0x000fe4000001ff00 */
[----:B------:R-:W-:Y:S02]  /*2500*/  CS2R R32, SRZ ;  /* 0x0000000000207805 */ /* 0x000fe4000001ff00 */
[----:B------:R-:W-:-:S02]  /*2510*/  CS2R R36, SRZ ;  /* 0x0000000000247805 */ /* 0x000fc4000001ff00 */
[----:B0-----:R-:W-:-:S04]  /*2520*/  IADD3 R28, R28, -0x80, RZ ;  /* 0xffffff801c1c7810 */ /* 0x001fc80007ffe0ff */
[----:B------:R-:W-:-:S04]  /*2530*/  LEA.HI R28, R28, R28, RZ, 0x1 ;  /* 0x0000001c1c1c7211 */ /* 0x000fc800078f08ff */
[----:B------:R-:W-:-:S04]  /*2540*/  SHF.R.S32.HI R28, RZ, 0x1, R28 ;  /* 0x00000001ff1c7819 */ /* 0x000fc8000001141c */
[----:B------:R-:W-:Y:S02]  /*2550*/  ISETP.GE.AND P5, PT, R28, R74, PT ;  /* 0x0000004a1c00720c */ /* 0x000fe40003fa6270 */
[----:B------:R-:W-:-:S11]  /*2560*/  CS2R R28, SRZ ;  /* 0x00000000001c7805 */ /* 0x000fd6000001ff00 */
[----:B------:R-:W-:Y:S05]  /*2570*/  @P5 BRA `(.L_x_10876) ;  /* 0x00000000005c5947 */ /* 0x000fea0003800000 */
[----:B------:R-:W2:Y:S01]  /*2580*/  LDL R39, [R1+0x18] ;  /* 0x0000180001277983 */ /* 0x000ea20000100800 */
[----:B------:R-:W-:Y:S01]  /*2590*/  ULDC.64 UR4, c[0x0][0x3e8] ;  /* 0x0000fa0000047ab9 */ /* 0x000fe20000000a00 */
[----:B------:R-:W-:Y:S02]  /*25a0*/  ULDC.64 UR6, c[0x0][0x400] ;  /* 0x0001000000067ab9 */ /* 0x000fe40000000a00 */
[----:B------:R-:W3:Y:S01]  /*25b0*/  LDL R38, [R1+0x1c] ;  /* 0x00001c0001267983 */ /* 0x000ee20000100800 */
[----:B------:R-:W-:Y:S02]  /*25c0*/  IADD3 R10, P0, P6, R46, UR4, R10 ;  /* 0x000000042e0a7c10 */ /* 0x000fe4000fe1e00a */
[----:B------:R-:W-:Y:S02]  /*25d0*/  CS2R R34, SRZ ;  /* 0x0000000000227805 */ /* 0x000fe4000001ff00 */
[----:B------:R-:W-:Y:S02]  /*25e0*/  CS2R R36, SRZ ;  /* 0x0000000000247805 */ /* 0x000fe4000001ff00 */
[----:B------:R-:W-:-:S02]  /*25f0*/  IADD3.X R11, R51, UR5, R15, P0, P6 ;  /* 0x00000005330b7c10 */ /* 0x000fc400087ec40f */
[----:B------:R-:W-:-:S04]  /*2600*/  IADD3 R12, P0, P6, R42, UR6, R12 ;  /* 0x000000062a0c7c10 */ /* 0x000fc8000fe1e00c */
[----:B------:R-:W-:Y:S02]  /*2610*/  IADD3.X R13, R49, UR7, R14, P0, P6 ;  /* 0x00000007310d7c10 */ /* 0x000fe400087ec40e */
[----:B------:R-:W-:Y:S02]  /*2620*/  ISETP.GE.AND P6, PT, R22, R80, PT ;  /* 0x000000501600720c */ /* 0x000fe40003fc6270 */
[----:B------:R-:W-:Y:S02]  /*2630*/  CS2R R30, SRZ ;  /* 0x00000000001e7805 */ /* 0x000fe4000001ff00 */
[----:B------:R-:W-:Y:S02]  /*2640*/  CS2R R8, SRZ ;  /* 0x0000000000087805 */ /* 0x000fe4000001ff00 */
[----:B------:R-:W-:Y:S02]  /*2650*/  CS2R R32, SRZ ;  /* 0x0000000000207805 */ /* 0x000fe4000001ff00 */
[----:B------:R-:W-:-:S05]  /*2660*/  CS2R R28, SRZ ;  /* 0x00000000001c7805 */ /* 0x000fca000001ff00 */
[----:B------:R0:W5:Y:S04]  /*2670*/  @!P6 LDG.E.64 R34, desc[UR42][R10.64] ;  /* 0x0000002a0a22e981 */ /* 0x000168000c1e1b00 */
[----:B------:R0:W5:Y:S01]  /*2680*/  @!P6 LDG.E.64 R36, desc[UR42][R12.64] ;  /* 0x0000002a0c24e981 */ /* 0x000162000c1e1b00 */
[-C--:B--2---:R-:W-:Y:S02]  /*2690*/  ISETP.GE.AND P0, PT, R39, R80.reuse, PT ;  /* 0x000000502700720c */ /* 0x084fe40003f06270 */
[----:B---3--:R-:W-:-:S11]  /*26a0*/  ISETP.GE.AND P6, PT, R38, R80, PT ;  /* 0x000000502600720c */ /* 0x008fd60003fc6270 */
[----:B------:R0:W5:Y:S04]  /*26b0*/  @!P0 LDG.E.64 R30, desc[UR42][R10.64+0x10] ;  /* 0x0000102a0a1e8981 */ /* 0x000168000c1e1b00 */
[----:B------:R0:W5:Y:S04]  /*26c0*/  @!P6 LDG.E.64 R8, desc[UR42][R10.64+0x20] ;  /* 0x0000202a0a08e981 */ /* 0x000168000c1e1b00 */
[----:B------:R0:W5:Y:S04]  /*26d0*/  @!P0 LDG.E.64 R32, desc[UR42][R12.64+0x10] ;  /* 0x0000102a0c208981 */ /* 0x000168000c1e1b00 */
[----:B------:R0:W5:Y:S02]  /*26e0*/  @!P6 LDG.E.64 R28, desc[UR42][R12.64+0x20] ;  /* 0x0000202a0c1ce981 */ /* 0x000164000c1e1b00 */
.L_x_10876:
[----:B------:R-:W-:Y:S05]  /*26f0*/  BSYNC B1 ;  /* 0x0000000000017941 */ /* 0x000fea0003800000 */
.L_x_10875:
[----:B------:R-:W-:Y:S01]  /*2700*/  UISETP.NE.AND UP0, UPT, UR36, 0x3, UPT ;  /* 0x000000032400788c */ /* 0x000fe2000bf05270 */
[----:B-----5:R-:W-:Y:S02]  /*2710*/  IMAD.MOV.U32 R38, RZ, RZ, R8 ;  /* 0x000000ffff267224 */ /* 0x020fe400078e0008 */
[----:B------:R-:W-:Y:S02]  /*2720*/  IMAD.MOV.U32 R71, RZ, RZ, R30 ;  /* 0x000000ffff477224 */ /* 0x000fe400078e001e */
[----:B------:R-:W-:Y:S01]  /*2730*/  IMAD.MOV.U32 R73, RZ, RZ, R34 ;  /* 0x000000ffff497224 */ /* 0x000fe200078e0022 */
[----:B------:R-:W-:Y:S01]  /*2740*/  PLOP3.LUT P0, PT, PT, PT, UP0, 0x80, 0x0 ;  /* 0x000000000000781c */ /* 0x000fe20003f0f008 */
[----:B------:R-:W-:Y:S02]  /*2750*/  IMAD.MOV.U32 R70, RZ, RZ, R28 ;  /* 0x000000ffff467224 */ /* 0x000fe400078e001c */
[----:B------:R-:W-:Y:S02]  /*2760*/  IMAD.MOV.U32 R72, RZ, RZ, R32 ;  /* 0x000000ffff487224 */ /* 0x000fe400078e0020 */
[----:B------:R-:W-:-:S08]  /*2770*/  IMAD.MOV.U32 R81, RZ, RZ, R36 ;  /* 0x000000ffff517224 */ /* 0x000fd000078e0024 */
[----:B------:R-:W-:Y:S05]  /*2780*/  @!P0 BRA `(.L_x_10877) ;  /* 0x0000000000048947 */ /* 0x000fea0003800000 */
[----:B------:R-:W-:Y:S01]  /*2790*/  BPT.TRAP 0x1 ;  /* 0x000000040000795c */ /* 0x000fe20000300000 */
.L_x_10877:
[----:B------:R-:W-:Y:S01]  /*27a0*/  LEA R68, R19, R18, 0x3 ;  /* 0x0000001213447211 */ /* 0x000fe200078e18ff */
[----:B------:R-:W-:Y:S01]  /*27b0*/  BSSY B1, `(.L_x_10878) ;  /* 0x0000004000017945 */ /* 0x000fe20003800000 */
[----:B------:R-:W-:-:S04]  /*27c0*/  SHF.L.U32 R79, R157, 0x1f, RZ ;  /* 0x0000001f9d4f7819 */ /* 0x000fc800000006ff */
[----:B------:R-:W1:Y:S02]  /*27d0*/  SYNCS.PHASECHK.TRANS64.TRYWAIT P6, [R68+URZ+0x19c90], R79 ;  /* 0x019c904f440075a7 */ /* 0x000e6400080c017f */
[----:B-1----:R-:W-:Y:S05]  /*27e0*/  @!P6 BRA `(.L_x_10879) ;  /* 0x0000017800a8e947 */ /* 0x002fea0003800000 */
.L_x_11126:
[----:B------:R-:W-:Y:S05]  /*27f0*/  BSYNC B1 ;  /* 0x0000000000017941 */ /* 0x000fea0003800000 */
.L_x_10878:
[----:B------:R-:W-:-:S03]  /*2800*/  UMOV UR4, 0xffffffff ;  /* 0xffffffff00047882 */ /* 0x000fc60000000000 */
[----:B------:R-:W-:Y:S05]  /*2810*/  BRA.DIV UR4, `(.L_x_10880) ;  /* 0x0000017a04b07947 */ /* 0x000fea000b800000 */
[----:B------:R2:W3:Y:S04]  /*2820*/  SHFL.IDX PT, R39, R82, RZ, 0x1e1f ;  /* 0x001e1fff52277589 */ /* 0x0004e800000e0000 */
[----:B------:R2:W4:Y:S02]  /*2830*/  SHFL.IDX PT, R14, R84, RZ, 0x1e1f ;  /* 0x001e1fff540e7589 */ /* 0x00052400000e0000 */
.L_x_11130:
[----:B------:R-:W-:Y:S05]  /*2840*/  @P5 BRA `(.L_x_10881) ;  /* 0x0000003c00445947 */ /* 0x000fea0003800000 */
[----:B------:R-:W-:Y:S01]  /*2850*/  ISETP.NE.AND P5, PT, R53, RZ, PT ;  /* 0x000000ff3500720c */ /* 0x000fe20003fa5270 */
[----:B------:R-:W-:-:S12]  /*2860*/  BSSY B1, `(.L_x_10882) ;  /* 0x0000075000017945 */ /* 0x000fd80003800000 */
[----:B------:R-:W-:Y:S05]  /*2870*/  @!P5 BRA `(.L_x_10883) ;  /* 0x0000000400ccd947 */ /* 0x000fea0003800000 */
[----:B------:R1:W1:Y:S01]  /*2880*/  LDS.128 R4, [R69+0x13800] ;  /* 0x0138000045047984 */ /* 0x0002620000000c00 */
[----:B------:R-:W-:Y:S01]  /*2890*/  ISETP.GE.AND P6, PT, R22, R80, PT ;  /* 0x000000501600720c */ /* 0x000fe20003fc6270 */
[----:B------:R-:W-:Y:S01]  /*28a0*/  BSSY B2, `(.L_x_10884) ;  /* 0x000006f000027945 */ /* 0x000fe20003800000 */
[----:B0---4-:R-:W-:-:S05]  /*28b0*/  IADD3 R10, P5, R16, R14, RZ ;  /* 0x0000000e100a7210 */ /* 0x011fca0007fbe0ff */
[----:B---3--:R-:W-:-:S06]  /*28c0*/  IMAD.X R11, R39, 0x1, R17, P5 ;  /* 0x00000001270b7824 */ /* 0x008fcc00028e0611 */
[----:B------:R-:W-:Y:S05]  /*28d0*/  @P6 BRA `(.L_x_10885) ;  /* 0x0000000400ac6947 */ /* 0x000fea0003800000 */
[--C-:B------:R-:W-:Y:S02]  /*28e0*/  SHF.R.U32.HI R83, RZ, 0x8, R35.reuse ;  /* 0x00000008ff537819 */ /* 0x100fe40000011623 */
[----:B------:R-:W-:Y:S02]  /*28f0*/  LOP3.LUT R12, R35, 0xff, RZ, 0xc0, !PT ;  /* 0x000000ff230c7812 */ /* 0x000fe400078ec0ff */
[----:B------:R-:W-:Y:S02]  /*2900*/  SHF.R.U32.HI R13, RZ, 0x18, R35 ;  /* 0x00000018ff0d7819 */ /* 0x000fe40000011623 */
[--C-:B------:R-:W-:Y:S02]  /*2910*/  SHF.R.U32.HI R36, RZ, 0x8, R37.reuse ;  /* 0x00000008ff247819 */ /* 0x100fe40000011625 */
[----:B------:R-:W-:Y:S02]  /*2920*/  LOP3.LUT R15, R37, 0xff, RZ, 0xc0, !PT ;  /* 0x000000ff250f7812 */ /* 0x000fe400078ec0ff */
[----:B------:R-:W-:-:S02]  /*2930*/  SHF.R.U32.HI R34, RZ, 0x18, R37 ;  /* 0x00000018ff227819 */ /* 0x000fc40000011625 */
[----:B--2---:R-:W-:Y:S02]  /*2940*/  SHF.R.U32.HI R84, RZ, 0x10, R35 ;  /* 0x00000010ff547819 */ /* 0x004fe40000011623 */
[----:B------:R-:W-:Y:S01]  /*2950*/  PRMT R13, R13, 0x654, R12 ;  /* 0x000006540d0d7816 */ /* 0x000fe2000000000c */
[----:B------:R-:W-:Y:S01]  /*2960*/  IMAD.SHL.U32 R12, R83, 0x100, RZ ;  /* 0x00000100530c7824 */ /* 0x000fe200078e00ff */
[----:B------:R-:W-:Y:S01]  /*2970*/  PRMT R35, R34, 0x654, R15 ;  /* 0x0000065422237816 */ /* 0x000fe2000000000f */
[----:B------:R-:W-:Y:S01]  /*2980*/  IMAD.SHL.U32 R34, R36, 0x100, RZ ;  /* 0x0000010024227824 */ /* 0x000fe200078e00ff */
[----:B------:R-:W-:Y:S01]  /*2990*/  SHF.R.U32.HI R82, RZ, 0x10, R37 ;  /* 0x00000010ff527819 */ /* 0x000fe20000011625 */
[----:B-1----:R-:W-:Y:S01]  /*29a0*/  IMAD.MOV.U32 R15, RZ, RZ, R4 ;  /* 0x000000ffff0f7224 */ /* 0x002fe200078e0004 */
[----:B------:R-:W-:Y:S01]  /*29b0*/  LOP3.LUT R13, R13, 0xff00, R12, 0xf8, !PT ;  /* 0x0000ff000d0d7812 */ /* 0x000fe200078ef80c */
[----:B------:R-:W-:Y:S01]  /*29c0*/  IMAD.U32 R12, R84, 0x10000, RZ ;  /* 0x00010000540c7824 */ /* 0x000fe200078e00ff */
[----:B------:R-:W-:Y:S01]  /*29d0*/  LOP3.LUT R37, R35, 0xff00, R34, 0xf8, !PT ;  /* 0x0000ff0023257812 */ /* 0x000fe200078ef822 */
[----:B------:R-:W-:Y:S01]  /*29e0*/  IMAD.U32 R34, R82, 0x10000, RZ ;  /* 0x0001000052227824 */ /* 0x000fe200078e00ff */
[----:B------:R-:W-:-:S02]  /*29f0*/  F2FP.F16.E4M3.UNPACK_B R4, R5 ;  /* 0x00000005ff04723e */ /* 0x000fc400020006ff */
[----:B------:R-:W-:Y:S02]  /*2a00*/  F2FP.F16.E4M3.UNPACK_B R35, R81.H1 ;  /* 0x00000051ff23723e */ /* 0x000fe400030006ff */
[----:B------:R-:W-:Y:S02]  /*2a10*/  LOP3.LUT R12, R13, 0xff0000, R12, 0xf8, !PT ;  /* 0x00ff00000d0c7812 */ /* 0x000fe400078ef80c */
[----:B------:R-:W-:Y:S01]  /*2a20*/  LOP3.LUT R13, R37, 0xff0000, R34, 0xf8, !PT ;  /* 0x00ff0000250d7812 */ /* 0x000fe200078ef822 */
[--C-:B------:R-:W-:Y:S01]  /*2a30*/  HADD2.F32 R34, -RZ, R4.reuse.H1_H1 ;  /* 0x30000004ff227230 */ /* 0x100fe20000004100 */
[----:B------:R-:W-:Y:S01]  /*2a40*/  F2FP.F16.E4M3.UNPACK_B R37, R73.H1 ;  /* 0x00000049ff25723e */ /* 0x000fe200030006ff */
[--C-:B------:R-:W-:Y:S01]  /*2a50*/  HADD2.F32 R85, -RZ, R35.reuse.H0_H0 ;  /* 0x20000023ff557230 */ /* 0x100fe20000004100 */
[----:B------:R-:W-:Y:S01]  /*2a60*/  F2FP.F16.E4M3.UNPACK_B R5, R5.H1 ;  /* 0x00000005ff05723e */ /* 0x000fe200030006ff */
[----:B------:R-:W-:Y:S01]  /*2a70*/  HADD2.F32 R4, -RZ, R4.H0_H0 ;  /* 0x20000004ff047230 */ /* 0x000fe20000004100 */
[----:B------:R-:W-:Y:S01]  /*2a80*/  F2FP.F16.E4M3.UNPACK_B R81, R81 ;  /* 0x00000051ff51723e */ /* 0x000fe200020006ff */
[----:B------:R-:W-:-:S02]  /*2a90*/  HADD2.F32 R82, -RZ, R35.H1_H1 ;  /* 0x30000023ff527230 */ /* 0x000fc40000004100 */
[----:B------:R-:W-:Y:S01]  /*2aa0*/  FMUL.FTZ R87, R34, R85 ;  /* 0x0000005522577220 */ /* 0x000fe20000410000 */
[----:B------:R-:W-:Y:S01]  /*2ab0*/  HADD2.F32 R83, -RZ, R37.H0_H0 ;  /* 0x20000025ff537230 */ /* 0x000fe20000004100 */
[----:B------:R-:W-:Y:S01]  /*2ac0*/  F2FP.F16.E4M3.UNPACK_B R73, R73 ;  /* 0x00000049ff49723e */ /* 0x000fe200020006ff */
[--C-:B------:R-:W-:Y:S02]  /*2ad0*/  HADD2.F32 R36, -RZ, R5.reuse.H1_H1 ;  /* 0x30000005ff247230 */ /* 0x100fe40000004100 */
[----:B------:R-:W-:Y:S02]  /*2ae0*/  HADD2.F32 R35, -RZ, R5.H0_H0 ;  /* 0x20000005ff237230 */ /* 0x000fe40000004100 */
[----:B------:R-:W-:Y:S01]  /*2af0*/  FMUL.FTZ R5, R4, R85 ;  /* 0x0000005504057220 */ /* 0x000fe20000410000 */
[----:B------:R-:W-:Y:S02]  /*2b00*/  HADD2.F32 R37, -RZ, R37.H1_H1 ;  /* 0x30000025ff257230 */ /* 0x000fe40000004100 */
[-C--:B------:R-:W-:Y:S01]  /*2b10*/  FMUL.FTZ R84, R36, R82.reuse ;  /* 0x0000005224547220 */ /* 0x080fe20000410000 */
[-C--:B------:R-:W-:Y:S01]  /*2b20*/  FFMA.FTZ R4, R4, R83.reuse, -R87 ;  /* 0x0000005304047223 */ /* 0x080fe20000010857 */
[----:B------:R-:W-:Y:S01]  /*2b30*/  FFMA.FTZ R5, R34, R83, R5 ;  /* 0x0000005322057223 */ /* 0x000fe20000010005 */
[C---:B------:R-:W-:Y:S01]  /*2b40*/  FMUL.FTZ R85, R35.reuse, R82 ;  /* 0x0000005223557220 */ /* 0x040fe20000410000 */
[----:B------:R-:W-:Y:S01]  /*2b50*/  F2FP.F16.E4M3.UNPACK_B R34, R15.H1 ;  /* 0x0000000fff22723e */ /* 0x000fe200030006ff */
[----:B------:R-:W-:Y:S01]  /*2b60*/  FFMA.FTZ R86, R35, R37, -R84 ;  /* 0x0000002523567223 */ /* 0x000fe20000010854 */
[----:B------:R-:W-:Y:S01]  /*2b70*/  F2FP.F16.E4M3.UNPACK_B R15, R15 ;  /* 0x0000000fff0f723e */ /* 0x000fe200020006ff */
[----:B------:R-:W-:Y:S01]  /*2b80*/  FFMA.FTZ R87, R36, R37, R85 ;  /* 0x0000002524577223 */ /* 0x000fe20000010055 */
[----:B------:R-:W-:-:S02]  /*2b90*/  HADD2.F32 R82, -RZ, R81.H1_H1 ;  /* 0x30000051ff527230 */ /* 0x000fc40000004100 */
[--C-:B------:R-:W-:Y:S02]  /*2ba0*/  HADD2.F32 R36, -RZ, R34.reuse.H0_H0 ;  /* 0x20000022ff247230 */ /* 0x100fe40000004100 */
[----:B------:R-:W-:Y:S02]  /*2bb0*/  HADD2.F32 R37, -RZ, R34.H1_H1 ;  /* 0x30000022ff257230 */ /* 0x000fe40000004100 */
[----:B------:R-:W-:Y:S02]  /*2bc0*/  HADD2.F32 R81, -RZ, R81.H0_H0 ;  /* 0x20000051ff517230 */ /* 0x000fe40000004100 */
[-C--:B------:R-:W-:Y:S01]  /*2bd0*/  FMUL.FTZ R84, R36, R82.reuse ;  /* 0x0000005224547220 */ /* 0x080fe20000410000 */
[--C-:B------:R-:W-:Y:S02]  /*2be0*/  HADD2.F32 R35, -RZ, R15.reuse.H1_H1 ;  /* 0x3000000fff237230 */ /* 0x100fe40000004100 */
[----:B------:R-:W-:Y:S01]  /*2bf0*/  FMUL.FTZ R85, R37, R82 ;  /* 0x0000005225557220 */ /* 0x000fe20000410000 */
[----:B------:R-:W-:-:S02]  /*2c00*/  HADD2.F32 R34, -RZ, R15.H0_H0 ;  /* 0x2000000fff227230 */ /* 0x000fc40000004100 */
[--C-:B------:R-:W-:Y:S02]  /*2c10*/  HADD2.F32 R15, -RZ, R73.reuse.H1_H1 ;  /* 0x30000049ff0f7230 */ /* 0x100fe40000004100 */
[-C--:B------:R-:W-:Y:S01]  /*2c20*/  FMUL.FTZ R83, R35, R81.reuse ;  /* 0x0000005123537220 */ /* 0x080fe20000410000 */
[----:B------:R-:W-:Y:S02]  /*2c30*/  HADD2.F32 R73, -RZ, R73.H0_H0 ;  /* 0x20000049ff497230 */ /* 0x000fe40000004100 */
        /* <DEDUP_REMOVED lines=8> */
[--C-:B------:R-:W-:Y:S01]  /*2cc0*/  HADD2.F32 R81, -RZ, R73.reuse.H0_H0 ;  /* 0x20000049ff517230 */ /* 0x100fe20000004100 */
[----:B------:R-:W-:Y:S01]  /*2cd0*/  F2FP.F16.E4M3.UNPACK_B R83, R12.H1 ;  /* 0x0000000cff53723e */ /* 0x000fe200030006ff */
        /* <DEDUP_REMOVED lines=20> */
[----:B------:R-:W-:Y:S01]  /*2e20*/  FFMA.FTZ R92, R37, R12, -R92 ;  /* 0x0000000c255c7223 */ /* 0x000fe2000001085c */
[----:B------:R-:W-:Y:S01]  /*2e30*/  FFMA.FTZ R94, R73, R84, R94 ;  /* 0x00000054495e7223 */ /* 0x000fe2000001005e */
[----:B------:R-:W-:Y:S01]  /*2e40*/  FFMA.FTZ R37, R13, R12, R90 ;  /* 0x0000000c0d257223 */ /* 0x000fe2000001005a */
[--C-:B------:R-:W-:Y:S01]  /*2e50*/  HADD2.F32 R12, -RZ, R7.reuse.H0_H0 ;  /* 0x20000007ff0c7230 */ /* 0x100fe20000004100 */
[----:B------:R-:W-:Y:S01]  /*2e60*/  F2FP.SATFINITE.E4M3.F32.PACK_AB_MERGE_C R5, R5, R4, R35 ;  /* 0x000000040505723e */ /* 0x000fe20004807023 */
[----:B------:R-:W-:Y:S01]  /*2e70*/  HADD2.F32 R13, -RZ, R7.H1_H1 ;  /* 0x30000007ff0d7230 */ /* 0x000fe20000004100 */
[----:B------:R-:W-:Y:S01]  /*2e80*/  F2FP.SATFINITE.E4M3.F32.PACK_AB_MERGE_C R81, R94, R81, RZ ;  /* 0x000000515e51723e */ /* 0x000fe200048070ff */
[--C-:B------:R-:W-:Y:S01]  /*2e90*/  HADD2.F32 R7, -RZ, R6.reuse.H0_H0 ;  /* 0x20000006ff077230 */ /* 0x100fe20000004100 */
[----:B------:R-:W-:Y:S01]  /*2ea0*/  F2FP.SATFINITE.E4M3.F32.PACK_AB_MERGE_C R37, R37, R92, RZ ;  /* 0x0000005c2525723e */ /* 0x000fe200048070ff */
[----:B------:R-:W-:Y:S02]  /*2eb0*/  HADD2.F32 R6, -RZ, R6.H1_H1 ;  /* 0x30000006ff067230 */ /* 0x000fe40000004100 */
        /* <DEDUP_REMOVED lines=13> */
.L_x_10885:
[----:B------:R-:W-:Y:S05]  /*2f90*/  BSYNC B2 ;  /* 0x0000000000027941 */ /* 0x000fea0003800000 */
.L_x_10884:
[----:B-1----:R0:W-:Y:S02]  /*2fa0*/  ST.E.128 desc[UR42][R10.64], R4 ;  /* 0x000000040a007985 */ /* 0x0021e4000c101d2a */
.L_x_10883:
[----:B------:R-:W-:Y:S05]  /*2fb0*/  BSYNC B1 ;  /* 0x0000000000017941 */ /* 0x000fea0003800000 */
.L_x_10882:
[----:B------:R-:W-:Y:S01]  /*2fc0*/  ISETP.NE.AND P5, PT, R52, RZ, PT ;  /* 0x000000ff3400720c */ /* 0x000fe20003fa5270 */
[----:B------:R-:W-:-:S12]  /*2fd0*/  BSSY B1, `(.L_x_10886) ;  /* 0x0000078000017945 */ /* 0x000fd80003800000 */
[----:B------:R-:W-:Y:S05]  /*2fe0*/  @!P5 BRA `(.L_x_10887) ;  /* 0x0000000400d8d947 */ /* 0x000fea0003800000 */
[----:B0-----:R-:W5:Y:S04]  /*2ff0*/  LDL R5, [R1+0x18] ;  /* 0x0000180001057983 */ /* 0x001f680000100800 */
[----:B------:R-:W2:Y:S01]  /*3000*/  LDL R4, [R1+0x8] ;  /* 0x0000080001047983 */ /* 0x000ea20000100800 */
[----:B------:R-:W-:Y:S01]  /*3010*/  BSSY B2, `(.L_x_10888) ;  /* 0x0000072000027945 */ /* 0x000fe20003800000 */
[----:B-----5:R-:W-:Y:S02]  /*3020*/  ISETP.GE.AND P6, PT, R5, R80, PT ;  /* 0x000000500500720c */ /* 0x020fe40003fc6270 */
[----:B--2---:R-:W-:Y:S02]  /*3030*/  SHF.L.U32 R11, R4, 0x4, RZ ;  /* 0x00000004040b7819 */ /* 0x004fe400000006ff */
[----:B------:R0:W2:Y:S02]  /*3040*/  LDS.128 R4, [R69+0x14800] ;  /* 0x0148000045047984 */ /* 0x0000a40000000c00 */
[----:B----4-:R-:W-:-:S04]  /*3050*/  IADD3 R10, P5, R14, R11, RZ ;  /* 0x0000000b0e0a7210 */ /* 0x010fc80007fbe0ff */
[----:B---3--:R-:W-:-:S03]  /*3060*/  LEA.HI.X.SX32 R11, R11, R39, 0x1, P5 ;  /* 0x000000270b0b7211 */ /* 0x008fc600028f0eff */
[----:B------:R-:W-:Y:S06]  /*3070*/  @P6 BRA `(.L_x_10889) ;  /* 0x0000000400ac6947 */ /* 0x000fec0003800000 */
[----:B------:R-:W-:Y:S02]  /*3080*/  SHF.R.U32.HI R15, RZ, 0x8, R31 ;  /* 0x00000008ff0f7819 */ /* 0x000fe4000001161f */
        /* <DEDUP_REMOVED lines=8> */
[----:B------:R-:W-:Y:S01]  /*3110*/  PRMT R12, R35, 0x654, R12 ;  /* 0x00000654230c7816 */ /* 0x000fe2000000000c */
[----:B------:R-:W-:Y:S01]  /*3120*/  IMAD.SHL.U32 R31, R31, 0x100, RZ ;  /* 0x000001001f1f7824 */ /* 0x000fe200078e00ff */
[----:B------:R-:W-:Y:S01]  /*3130*/  SHF.R.U32.HI R33, RZ, 0x10, R33 ;  /* 0x00000010ff217819 */ /* 0x000fe20000011621 */
[----:B--2---:R-:W-:Y:S01]  /*3140*/  IMAD.MOV.U32 R15, RZ, RZ, R4 ;  /* 0x000000ffff0f7224 */ /* 0x004fe200078e0004 */
[----:B------:R-:W-:Y:S01]  /*3150*/  LOP3.LUT R12, R12, 0xff00, R13, 0xf8, !PT ;  /* 0x0000ff000c0c7812 */ /* 0x000fe200078ef80d */
[----:B------:R-:W-:Y:S01]  /*3160*/  IMAD.U32 R13, R32, 0x10000, RZ ;  /* 0x00010000200d7824 */ /* 0x000fe200078e00ff */
[----:B------:R-:W-:Y:S01]  /*3170*/  LOP3.LUT R30, R30, 0xff00, R31, 0xf8, !PT ;  /* 0x0000ff001e1e7812 */ /* 0x000fe200078ef81f */
[----:B------:R-:W-:Y:S01]  /*3180*/  IMAD.U32 R33, R33, 0x10000, RZ ;  /* 0x0001000021217824 */ /* 0x000fe200078e00ff */
[----:B------:R-:W-:-:S02]  /*3190*/  F2FP.F16.E4M3.UNPACK_B R4, R5 ;  /* 0x00000005ff04723e */ /* 0x000fc400020006ff */
[-C--:B------:R-:W-:Y:S02]  /*31a0*/  F2FP.F16.E4M3.UNPACK_B R31, R72.reuse.H1 ;  /* 0x00000048ff1f723e */ /* 0x080fe400030006ff */
        /* <DEDUP_REMOVED lines=25> */
[--C-:B------:R-:W-:Y:S02]  /*3340*/  HADD2.F32 R33, -RZ, R30.reuse.H1_H1 ;  /* 0x3000001eff217230 */ /* 0x100fe40000004100 */
[----:B------:R-:W-:Y:S02]  /*3350*/  HADD2.F32 R32, -RZ, R30.H0_H0 ;  /* 0x2000001eff207230 */ /* 0x000fe40000004100 */
        /* <DEDUP_REMOVED lines=17> */
[----:B------:R-:W-:Y:S01]  /*3470*/  F2FP.SATFINITE.E4M3.F32.PACK_AB_MERGE_C R32, R33, R32, RZ ;  /* 0x000000202120723e */ /* 0x000fe200048070ff */
[----:B------:R-:W-:Y:S01]  /*3480*/  HADD2.F32 R34, -RZ, R34.H1_H1 ;  /* 0x30000022ff227230 */ /* 0x000fe20000004100 */
[----:B------:R-:W-:Y:S01]  /*3490*/  F2FP.F16.E4M3.UNPACK_B R37, R12.H1 ;  /* 0x0000000cff25723e */ /* 0x000fe200030006ff */
[--C-:B------:R-:W-:Y:S01]  /*34a0*/  HADD2.F32 R81, -RZ, R73.reuse.H1_H1 ;  /* 0x30000049ff517230 */ /* 0x100fe20000004100 */
        /* <DEDUP_REMOVED lines=27> */
[----:B------:R-:W-:-:S02]  /*3660*/  HADD2.F32 R37, -RZ, R37.H0_H0 ;  /* 0x20000025ff257230 */ /* 0x000fc40000004100 */
        /* <DEDUP_REMOVED lines=11> */
[----:B------:R-:W-:-:S07]  /*3720*/  F2FP.SATFINITE.E4M3.F32.PACK_AB_MERGE_C R7, R82, R71, R81 ;  /* 0x000000475207723e */ /* 0x000fce0004807051 */
.L_x_10889:
[----:B------:R-:W-:Y:S05]  /*3730*/  BSYNC B2 ;  /* 0x0000000000027941 */ /* 0x000fea0003800000 */
.L_x_10888:
[----:B--2---:R2:W-:Y:S02]  /*3740*/  ST.E.128 desc[UR42][R10.64], R4 ;  /* 0x000000040a007985 */ /* 0x0045e4000c101d2a */
.L_x_10887:
[----:B------:R-:W-:Y:S05]  /*3750*/  BSYNC B1 ;  /* 0x0000000000017941 */ /* 0x000fea0003800000 */
.L_x_10886:
[----:B------:R-:W-:Y:S05]  /*3760*/  @P1 BRA `(.L_x_10881) ;  /* 0x0000002c007c1947 */ /* 0x000fea0003800000 */
[----:B0-----:R-:W5:Y:S04]  /*3770*/  LDL R13, [R1+0x1c] ;  /* 0x00001c00010d7983 */ /* 0x001f680000100800 */
[----:B------:R-:W3:Y:S01]  /*3780*/  LDL R12, [R1+0x14] ;  /* 0x00001400010c7983 */ /* 0x000ee20000100800 */
[----:B--2-4-:R-:W-:Y:S01]  /*3790*/  IADD3 R10, P5, R156, R14, RZ ;  /* 0x0000000e9c0a7210 */ /* 0x014fe20007fbe0ff */
[----:B------:R-:W-:Y:S02]  /*37a0*/  BSSY B1, `(.L_x_10890) ;  /* 0x000006e000017945 */ /* 0x000fe40003800000 */
[----:B------:R0:W2:Y:S01]  /*37b0*/  LDS.128 R4, [R69+0x15800] ;  /* 0x0158000045047984 */ /* 0x0000a20000000c00 */
[----:B-----5:R-:W-:Y:S01]  /*37c0*/  ISETP.GE.AND P6, PT, R13, R80, PT ;  /* 0x000000500d00720c */ /* 0x020fe20003fc6270 */
[----:B---3--:R-:W-:-:S12]  /*37d0*/  IMAD.X R11, R39, 0x1, R12, P5 ;  /* 0x00000001270b7824 */ /* 0x008fd800028e060c */
[----:B0-2---:R-:W-:Y:S05]  /*37e0*/  @P6 BRA `(.L_x_10891) ;  /* 0x0000000400a46947 */ /* 0x005fea0003800000 */
[----:B------:R-:W-:Y:S02]  /*37f0*/  SHF.R.U32.HI R12, RZ, 0x8, R29 ;  /* 0x00000008ff0c7819 */ /* 0x000fe4000001161d */
        /* <DEDUP_REMOVED lines=12> */
[----:B------:R-:W-:Y:S02]  /*38c0*/  F2FP.F16.E4M3.UNPACK_B R4, R5 ;  /* 0x00000005ff04723e */ /* 0x000fe400020006ff */
[----:B------:R-:W-:-:S02]  /*38d0*/  F2FP.F16.E4M3.UNPACK_B R14, R70.H1 ;  /* 0x00000046ff0e723e */ /* 0x000fc400030006ff */
[----:B------:R-:W-:Y:S01]  /*38e0*/  LOP3.LUT R13, R13, 0xff00, R8, 0xf8, !PT ;  /* 0x0000ff000d0d7812 */ /* 0x000fe200078ef808 */
[----:B------:R-:W-:Y:S01]  /*38f0*/  IMAD.U32 R8, R30, 0x10000, RZ ;  /* 0x000100001e087824 */ /* 0x000fe200078e00ff */
[----:B------:R-:W-:Y:S01]  /*3900*/  LOP3.LUT R30, R15, 0xff0000, R12, 0xf8, !PT ;  /* 0x00ff00000f1e7812 */ /* 0x000fe200078ef80c */
[----:B------:R-:W-:Y:S01]  /*3910*/  HADD2.F32 R12, -RZ, R4.H1_H1 ;  /* 0x30000004ff0c7230 */ /* 0x000fe20000004100 */
[----:B------:R-:W-:Y:S01]  /*3920*/  F2FP.F16.E4M3.UNPACK_B R15, R38.H1 ;  /* 0x00000026ff0f723e */ /* 0x000fe200030006ff */
[----:B------:R-:W-:Y:S01]  /*3930*/  HADD2.F32 R31, -RZ, R14.H0_H0 ;  /* 0x2000000eff1f7230 */ /* 0x000fe20000004100 */
[----:B------:R-:W-:Y:S01]  /*3940*/  F2FP.F16.E4M3.UNPACK_B R5, R5.H1 ;  /* 0x00000005ff05723e */ /* 0x000fe200030006ff */
[----:B------:R-:W-:Y:S01]  /*3950*/  HADD2.F32 R4, -RZ, R4.H0_H0 ;  /* 0x20000004ff047230 */ /* 0x000fe20000004100 */
[----:B------:R-:W-:Y:S01]  /*3960*/  LOP3.LUT R8, R13, 0xff0000, R8, 0xf8, !PT ;  /* 0x00ff00000d087812 */ /* 0x000fe200078ef808 */
[----:B------:R-:W-:Y:S02]  /*3970*/  HADD2.F32 R28, -RZ, R14.H1_H1 ;  /* 0x3000000eff1c7230 */ /* 0x000fe40000004100 */
[----:B------:R-:W-:Y:S01]  /*3980*/  FMUL.FTZ R33, R12, R31 ;  /* 0x0000001f0c217220 */ /* 0x000fe20000410000 */
[----:B------:R-:W-:Y:S01]  /*3990*/  HADD2.F32 R29, -RZ, R15.H0_H0 ;  /* 0x2000000fff1d7230 */ /* 0x000fe20000004100 */
[----:B------:R-:W-:Y:S01]  /*39a0*/  F2FP.F16.E4M3.UNPACK_B R70, R70 ;  /* 0x00000046ff46723e */ /* 0x000fe200020006ff */
[--C-:B------:R-:W-:Y:S01]  /*39b0*/  HADD2.F32 R14, -RZ, R5.reuse.H1_H1 ;  /* 0x30000005ff0e7230 */ /* 0x100fe20000004100 */
[----:B------:R-:W-:Y:S01]  /*39c0*/  F2FP.F16.E4M3.UNPACK_B R38, R38 ;  /* 0x00000026ff26723e */ /* 0x000fe200020006ff */
[----:B------:R-:W-:-:S02]  /*39d0*/  HADD2.F32 R13, -RZ, R5.H0_H0 ;  /* 0x20000005ff0d7230 */ /* 0x000fc40000004100 */
        /* <DEDUP_REMOVED lines=11> */
[----:B------:R-:W-:Y:S02]  /*3a90*/  HADD2.F32 R15, -RZ, R12.H1_H1 ;  /* 0x3000000cff0f7230 */ /* 0x000fe40000004100 */
[----:B------:R-:W-:Y:S02]  /*3aa0*/  HADD2.F32 R70, -RZ, R70.H0_H0 ;  /* 0x20000046ff467230 */ /* 0x000fe40000004100 */
[----:B------:R-:W-:Y:S02]  /*3ab0*/  HADD2.F32 R14, -RZ, R12.H0_H0 ;  /* 0x2000000cff0e7230 */ /* 0x000fe40000004100 */
[-C--:B------:R-:W-:Y:S01]  /*3ac0*/  FMUL.FTZ R31, R15, R28.reuse ;  /* 0x0000001c0f1f7220 */ /* 0x080fe20000410000 */
[--C-:B------:R-:W-:Y:S02]  /*3ad0*/  HADD2.F32 R13, -RZ, R9.reuse.H1_H1 ;  /* 0x30000009ff0d7230 */ /* 0x100fe40000004100 */
[----:B------:R-:W-:Y:S02]  /*3ae0*/  HADD2.F32 R12, -RZ, R9.H0_H0 ;  /* 0x20000009ff0c7230 */ /* 0x000fe40000004100 */
[----:B------:R-:W-:Y:S01]  /*3af0*/  FMUL.FTZ R28, R14, R28 ;  /* 0x0000001c0e1c7220 */ /* 0x000fe20000410000 */
        /* <DEDUP_REMOVED lines=8> */
[----:B------:R-:W-:Y:S02]  /*3b80*/  F2FP.SATFINITE.E4M3.F32.PACK_AB_MERGE_C R38, R33, R32, RZ ;  /* 0x000000202126723e */ /* 0x000fe400048070ff */
[----:B------:R-:W-:-:S02]  /*3b90*/  F2FP.F16.E4M3.UNPACK_B R13, R7.H1 ;  /* 0x00000007ff0d723e */ /* 0x000fc400030006ff */
[----:B------:R-:W-:Y:S02]  /*3ba0*/  F2FP.F16.E4M3.UNPACK_B R32, R30.H1 ;  /* 0x0000001eff20723e */ /* 0x000fe400030006ff */
        /* <DEDUP_REMOVED lines=20> */
[----:B------:R-:W-:Y:S01]  /*3cf0*/  FFMA.FTZ R33, R15, R30, R36 ;  /* 0x0000001e0f217223 */ /* 0x000fe20000010024 */
[-C--:B------:R-:W-:Y:S01]  /*3d00*/  FFMA.FTZ R35, R12, R8.reuse, -R35 ;  /* 0x000000080c237223 */ /* 0x080fe20000010823 */
        /* <DEDUP_REMOVED lines=10> */
[----:B------:R-:W-:Y:S02]  /*3db0*/  HADD2.F32 R31, -RZ, R31.H0_H0 ;  /* 0x2000001fff1f7230 */ /* 0x000fe40000004100 */
[-C--:B------:R-:W-:Y:S01]  /*3dc0*/  FMUL.FTZ R15, R12, R13.reuse ;  /* 0x0000000d0c0f7220 */ /* 0x080fe20000410000 */
[----:B------:R-:W-:Y:S02]  /*3dd0*/  HADD2.F32 R29, -RZ, R29.H0_H0 ;  /* 0x2000001dff1d7230 */ /* 0x000fe40000004100 */
        /* <DEDUP_REMOVED lines=10> */
.L_x_10891:
[----:B------:R-:W-:Y:S05]  /*3e80*/  BSYNC B1 ;  /* 0x0000000000017941 */ /* 0x000fea0003800000 */
.L_x_10890:
[----:B------:R0:W-:Y:S01]  /*3e90*/  ST.E.128 desc[UR42][R10.64], R4 ;  /* 0x000000040a007985 */ /* 0x0001e2000c101d2a */
[----:B------:R-:W-:Y:S05]  /*3ea0*/  BRA `(.L_x_10881) ;  /* 0x0000002400ac7947 */ /* 0x000fea0003800000 */
.L_x_10874:
        /* <DEDUP_REMOVED lines=8> */
[----:B------:R-:W-:Y:S01]  /*3f30*/  CS2R R36, SRZ ;  /* 0x0000000000247805 */ /* 0x000fe2000001ff00 */
[----:B0-----:R-:W-:-:S05]  /*3f40*/  VIADD R4, R4, 0xffffff80 ;  /* 0xffffff8004047836 */ /* 0x001fca0000000000 */
[----:B------:R-:W-:-:S04]  /*3f50*/  LEA.HI R4, R4, R4, RZ, 0x1 ;  /* 0x0000000404047211 */ /* 0x000fc800078f08ff */
[----:B------:R-:W-:-:S04]  /*3f60*/  SHF.R.S32.HI R4, RZ, 0x1, R4 ;  /* 0x00000001ff047819 */ /* 0x000fc80000011404 */
[----:B------:R-:W-:Y:S02]  /*3f70*/  ISETP.GE.AND P5, PT, R4, R74, PT ;  /* 0x0000004a0400720c */ /* 0x000fe40003fa6270 */
[----:B------:R-:W-:-:S11]  /*3f80*/  CS2R R4, SRZ ;  /* 0x0000000000047805 */ /* 0x000fd6000001ff00 */
[----:B------:R-:W-:Y:S05]  /*3f90*/  @P5 BRA `(.L_x_10893) ;  /* 0x0000000000405947 */ /* 0x000fea0003800000 */
[----:B------:R-:W-:Y:S01]  /*3fa0*/  ULDC.64 UR4, c[0x0][0x3e8] ;  /* 0x0000fa0000047ab9 */ /* 0x000fe20000000a00 */
[----:B------:R-:W-:Y:S01]  /*3fb0*/  ULDC.64 UR6, c[0x0][0x400] ;  /* 0x0001000000067ab9 */ /* 0x000fe20000000a00 */
[----:B------:R-:W-:Y:S02]  /*3fc0*/  IADD3 R10, P0, P6, R44, UR4, R10 ;  /* 0x000000042c0a7c10 */ /* 0x000fe4000fe1e00a */
[----:B------:R-:W-:Y:S02]  /*3fd0*/  CS2R R6, SRZ ;  /* 0x0000000000067805 */ /* 0x000fe4000001ff00 */
[----:B------:R-:W-:Y:S02]  /*3fe0*/  CS2R R4, SRZ ;  /* 0x0000000000047805 */ /* 0x000fe4000001ff00 */
[----:B------:R-:W-:Y:S02]  /*3ff0*/  CS2R R34, SRZ ;  /* 0x0000000000227805 */ /* 0x000fe4000001ff00 */
[----:B------:R-:W-:-:S02]  /*4000*/  IADD3.X R11, R50, UR5, R15, P0, P6 ;  /* 0x00000005320b7c10 */ /* 0x000fc400087ec40f */
[----:B------:R-:W-:Y:S02]  /*4010*/  CS2R R32, SRZ ;  /* 0x0000000000207805 */ /* 0x000fe4000001ff00 */
[----:B------:R-:W-:-:S04]  /*4020*/  IADD3 R12, P0, P6, R20, UR6, R12 ;  /* 0x00000006140c7c10 */ /* 0x000fc8000fe1e00c */
[----:B------:R-:W-:Y:S02]  /*4030*/  IADD3.X R13, R48, UR7, R14, P0, P6 ;  /* 0x00000007300d7c10 */ /* 0x000fe400087ec40e */
[-C--:B------:R-:W-:Y:S02]  /*4040*/  ISETP.GE.AND P0, PT, R16, R80.reuse, PT ;  /* 0x000000501000720c */ /* 0x080fe40003f06270 */
[----:B------:R-:W-:-:S11]  /*4050*/  ISETP.GE.AND P6, PT, R67, R80, PT ;  /* 0x000000504300720c */ /* 0x000fd60003fc6270 */
[----:B------:R0:W5:Y:S04]  /*4060*/  @!P0 LDG.E.128 R28, desc[UR42][R10.64] ;  /* 0x0000002a0a1c8981 */ /* 0x000168000c1e1d00 */
[----:B------:R0:W5:Y:S04]  /*4070*/  @!P6 LDG.E.128 R4, desc[UR42][R10.64+0x20] ;  /* 0x0000202a0a04e981 */ /* 0x000168000c1e1d00 */
[----:B------:R0:W5:Y:S04]  /*4080*/  @!P0 LDG.E.128 R36, desc[UR42][R12.64] ;  /* 0x0000002a0c248981 */ /* 0x000168000c1e1d00 */
[----:B------:R0:W5:Y:S02]  /*4090*/  @!P6 LDG.E.128 R32, desc[UR42][R12.64+0x20] ;  /* 0x0000202a0c20e981 */ /* 0x000164000c1e1d00 */
.L_x_10893:
[----:B------:R-:W-:Y:S05]  /*40a0*/  BSYNC B1 ;  /* 0x0000000000017941 */ /* 0x000fea0003800000 */
.L_x_10892:
[----:B------:R-:W-:Y:S01]  /*40b0*/  UISETP.NE.AND UP0, UPT, UR36, 0x3, UPT ;  /* 0x000000032400788c */ /* 0x000fe2000bf05270 */
[----:B-----5:R-:W-:Y:S01]  /*40c0*/  IMAD.MOV.U32 R81, RZ, RZ, R6 ;  /* 0x000000ffff517224 */ /* 0x020fe200078e0006 */
[----:B------:R-:W-:Y:S01]  /*40d0*/  MOV R83, R4 ;  /* 0x0000000400537202 */ /* 0x000fe20000000f00 */
[----:B------:R-:W-:Y:S02]  /*40e0*/  IMAD.MOV.U32 R89, RZ, RZ, R30 ;  /* 0x000000ffff597224 */ /* 0x000fe400078e001e */
[----:B------:R-:W-:Y:S01]  /*40f0*/  IMAD.MOV.U32 R92, RZ, RZ, R28 ;  /* 0x000000ffff5c7224 */ /* 0x000fe200078e001c */
[----:B------:R-:W-:Y:S01]  /*4100*/  PLOP3.LUT P0, PT, PT, PT, UP0, 0x80, 0x0 ;  /* 0x000000000000781c */ /* 0x000fe20003f0f008 */
[----:B------:R-:W-:Y:S02]  /*4110*/  IMAD.MOV.U32 R85, RZ, RZ, R34 ;  /* 0x000000ffff557224 */ /* 0x000fe400078e0022 */
[----:B------:R-:W-:Y:S02]  /*4120*/  IMAD.MOV.U32 R86, RZ, RZ, R32 ;  /* 0x000000ffff567224 */ /* 0x000fe400078e0020 */
[----:B------:R-:W-:-:S02]  /*4130*/  IMAD.MOV.U32 R90, RZ, RZ, R38 ;  /* 0x000000ffff5a7224 */ /* 0x000fc400078e0026 */
[----:B------:R-:W-:-:S06]  /*4140*/  IMAD.MOV.U32 R93, RZ, RZ, R36 ;  /* 0x000000ffff5d7224 */ /* 0x000fcc00078e0024 */
[----:B------:R-:W-:Y:S05]  /*4150*/  @!P0 BRA `(.L_x_10894) ;  /* 0x0000000000048947 */ /* 0x000fea0003800000 */
[----:B------:R-:W-:Y:S01]  /*4160*/  BPT.TRAP 0x1 ;  /* 0x000000040000795c */ /* 0x000fe20000300000 */
.L_x_10894:
[----:B------:R-:W-:Y:S01]  /*4170*/  LEA R68, R19, R18, 0x3 ;  /* 0x0000001213447211 */ /* 0x000fe200078e18ff */
[----:B------:R-:W-:Y:S01]  /*4180*/  BSSY B1, `(.L_x_10895) ;  /* 0x0000004000017945 */ /* 0x000fe20003800000 */
[----:B------:R-:W-:-:S04]  /*4190*/  SHF.L.U32 R79, R157, 0x1f, RZ ;  /* 0x0000001f9d4f7819 */ /* 0x000fc800000006ff */
[----:B------:R-:W1:Y:S02]  /*41a0*/  SYNCS.PHASECHK.TRANS64.TRYWAIT P6, [R68+URZ+0x19c90], R79 ;  /* 0x019c904f440075a7 */ /* 0x000e6400080c017f */
[----:B-1----:R-:W-:Y:S05]  /*41b0*/  @!P6 BRA `(.L_x_10896) ;  /* 0x000001600090e947 */ /* 0x002fea0003800000 */
.L_x_11131:
[----:B------:R-:W-:Y:S05]  /*41c0*/  BSYNC B1 ;  /* 0x0000000000017941 */ /* 0x000fea0003800000 */
.L_x_10895:
[----:B------:R-:W-:-:S03]  /*41d0*/  UMOV UR4, 0xffffffff ;  /* 0xffffffff00047882 */ /* 0x000fc60000000000 */
[----:B------:R-:W-:Y:S05]  /*41e0*/  BRA.DIV UR4, `(.L_x_10897) ;  /* 0x0000016204987947 */ /* 0x000fea000b800000 */
[----:B------:R-:W2:Y:S04]  /*41f0*/  SHFL.IDX PT, R82, R82, RZ, 0x1e1f ;  /* 0x001e1fff52527589 */ /* 0x000ea800000e0000 */
[----:B------:R-:W3:Y:S02]  /*4200*/  SHFL.IDX PT, R84, R84, RZ, 0x1e1f ;  /* 0x001e1fff54547589 */ /* 0x000ee400000e0000 */
.L_x_11135:
[----:B------:R-:W-:Y:S05]  /*4210*/  @P5 BRA `(.L_x_10881) ;  /* 0x0000002000d05947 */ /* 0x000fea0003800000 */
[----:B------:R-:W4:Y:S01]  /*4220*/  LDC R87, c[0x0][0x2f4] ;  /* 0x0000bd00ff577b82 */ /* 0x000f220000000800 */
[----:B------:R-:W-:Y:S01]  /*4230*/  ISETP.NE.AND P5, PT, R53, RZ, PT ;  /* 0x000000ff3500720c */ /* 0x000fe20003fa5270 */
[----:B------:R-:W-:Y:S01]  /*4240*/  BSSY B1, `(.L_x_10898) ;  /* 0x00000fd000017945 */ /* 0x000fe20003800000 */
[----:B----4-:R-:W-:-:S11]  /*4250*/  IMAD.IADD R91, R87, 0x1, -R54 ;  /* 0x00000001575b7824 */ /* 0x010fd600078e0a36 */
[----:B------:R-:W-:Y:S05]  /*4260*/  @!P5 BRA `(.L_x_10899) ;  /* 0x0000000c00e8d947 */ /* 0x000fea0003800000 */
[----:B0-----:R-:W4:Y:S04]  /*4270*/  LDL R13, [R1+0x10] ;  /* 0x00001000010d7983 */ /* 0x001f280000100800 */
[----:B------:R-:W5:Y:S04]  /*4280*/  LDL R12, [R1+0x64] ;  /* 0x00006400010c7983 */ /* 0x000f680000100800 */
[----:B------:R-:W5:Y:S01]  /*4290*/  LDL R10, [R1+0x20] ;  /* 0x00002000010a7983 */ /* 0x000f620000100800 */
[----:B------:R-:W-:Y:S01]  /*42a0*/  SEL R8, R54, R91, !P3 ;  /* 0x0000005b36087207 */ /* 0x000fe20005800000 */
[----:B------:R-:W-:Y:S01]  /*42b0*/  BSSY B2, `(.L_x_10900) ;  /* 0x00000f3000027945 */ /* 0x000fe20003800000 */
[----:B---3--:R-:W-:-:S02]  /*42c0*/  IADD3 R70, P6, R41, R84, RZ ;  /* 0x0000005429467210 */ /* 0x008fc40007fde0ff */
[----:B------:R-:W-:Y:S02]  /*42d0*/  SHF.R.S32.HI R9, RZ, 0x1f, R8 ;  /* 0x0000001fff097819 */ /* 0x000fe40000011408 */
[----:B--2---:R-:W-:Y:S02]  /*42e0*/  LEA.HI.X.SX32 R71, R41, R82, 0x1, P6 ;  /* 0x0000005229477211 */ /* 0x004fe400030f0eff */
[----:B------:R-:W-:-:S04]  /*42f0*/  LEA.HI R9, R9, R8, RZ, 0x5 ;  /* 0x0000000809097211 */ /* 0x000fc800078f28ff */
[----:B------:R-:W-:-:S04]  /*4300*/  SHF.R.S32.HI R8, RZ, 0x5, R9 ;  /* 0x00000005ff087819 */ /* 0x000fc80000011409 */
[----:B------:R-:W-:-:S04]  /*4310*/  LEA.HI.SX32 R8, R65, R8, 0x1c ;  /* 0x0000000841087211 */ /* 0x000fc800078fe2ff */
[C---:B------:R-:W-:Y:S01]  /*4320*/  LEA.HI R9, R8.reuse, R8, RZ, 0x1 ;  /* 0x0000000808097211 */ /* 0x040fe200078f08ff */
[----:B------:R-:W-:-:S04]  /*4330*/  IMAD.SHL.U32 R11, R8, 0x10, RZ ;  /* 0x00000010080b7824 */ /* 0x000fc800078e00ff */
[----:B------:R-:W-:Y:S01]  /*4340*/  IMAD.SHL.U32 R9, R9, 0x800, RZ ;  /* 0x0000080009097824 */ /* 0x000fe200078e00ff */
[----:B------:R-:W-:-:S04]  /*4350*/  ISETP.GE.AND P5, PT, R11, R87, PT ;  /* 0x000000570b00720c */ /* 0x000fc80003fa6270 */
[----:B------:R-:W-:-:S09]  /*4360*/  LOP3.LUT R9, R9, 0xfffff000, RZ, 0xc0, !PT ;  /* 0xfffff00009097812 */ /* 0x000fd200078ec0ff */
[----:B------:R-:W-:-:S04]  /*4370*/  @!P5 IADD3 R72, P6, R84, R11, RZ ;  /* 0x0000000b5448d210 */ /* 0x000fc80007fde0ff */
[----:B------:R-:W-:Y:S02]  /*4380*/  @!P5 LEA.HI.X.SX32 R73, R11, R82, 0x1, P6 ;  /* 0x000000520b49d211 */ /* 0x000fe400030f0eff */
[----:B------:R-:W-:Y:S02]  /*4390*/  ISETP.GE.AND P6, PT, R16, R80, PT ;  /* 0x000000501000720c */ /* 0x000fe40003fc6270 */
[----:B----4-:R-:W-:-:S04]  /*43a0*/  LOP3.LUT R8, R13, 0x10, R11, 0xf8, !PT ;  /* 0x000000100d087812 */ /* 0x010fc800078ef80b */
[----:B-----5:R-:W-:-:S04]  /*43b0*/  LOP3.LUT R8, R8, R12, RZ, 0x3c, !PT ;  /* 0x0000000c08087212 */ /* 0x020fc800078e3cff */
        /* <DEDUP_REMOVED lines=8> */
[----:B--2---:R-:W-:Y:S01]  /*4440*/  IMAD.MOV.U32 R28, RZ, RZ, R12 ;  /* 0x000000ffff1c7224 */ /* 0x004fe200078e000c */
[----:B0-----:R-:W-:Y:S02]  /*4450*/  MOV R12, R8 ;  /* 0x00000008000c7202 */ /* 0x001fe40000000f00 */
[-C--:B------:R-:W-:Y:S02]  /*4460*/  F2FP.F16.E4M3.UNPACK_B R96, R93.reuse.H1 ;  /* 0x0000005dff60723e */ /* 0x080fe400030006ff */
[----:B------:R-:W-:Y:S02]  /*4470*/  F2FP.F16.E4M3.UNPACK_B R36, R28.H1 ;  /* 0x0000001cff24723e */ /* 0x000fe400030006ff */
[----:B------:R-:W-:Y:S01]  /*4480*/  F2FP.F16.E4M3.UNPACK_B R30, R12.H1 ;  /* 0x0000000cff1e723e */ /* 0x000fe200030006ff */
[----:B------:R-:W-:Y:S01]  /*4490*/  HADD2.F32 R97, -RZ, R96.H0_H0 ;  /* 0x20000060ff617230 */ /* 0x000fe20000004100 */
[----:B------:R-:W-:Y:S01]  /*44a0*/  F2FP.F16.E4M3.UNPACK_B R94, R92.H1 ;  /* 0x0000005cff5e723e */ /* 0x000fe200030006ff */
[----:B------:R-:W-:Y:S01]  /*44b0*/  HADD2.F32 R38, -RZ, R36.H0_H0 ;  /* 0x20000024ff267230 */ /* 0x000fe20000004100 */
[----:B------:R-:W-:Y:S01]  /*44c0*/  F2FP.F16.E4M3.UNPACK_B R93, R93 ;  /* 0x0000005dff5d723e */ /* 0x000fe200020006ff */
[----:B------:R-:W-:Y:S01]  /*44d0*/  HADD2.F32 R8, -RZ, R30.H0_H0 ;  /* 0x2000001eff087230 */ /* 0x000fe20000004100 */
[----:B------:R-:W-:Y:S01]  /*44e0*/  SHF.R.U32.HI R100, RZ, 0x18, R31 ;  /* 0x00000018ff647819 */ /* 0x000fe2000001161f */
        /* <DEDUP_REMOVED lines=8> */
[----:B------:R-:W-:Y:S01]  /*4570*/  HADD2.F32 R97, -RZ, R94.H1_H1 ;  /* 0x3000005eff617230 */ /* 0x000fe20000004100 */
[----:B------:R-:W-:Y:S01]  /*4580*/  SHF.R.U32.HI R96, RZ, 0x8, R31 ;  /* 0x00000008ff607819 */ /* 0x000fe2000001161f */
[----:B------:R-:W-:-:S02]  /*4590*/  HADD2.F32 R94, -RZ, R93.H0_H0 ;  /* 0x2000005dff5e7230 */ /* 0x000fc40000004100 */
[-C--:B------:R-:W-:Y:S01]  /*45a0*/  FMUL.FTZ R95, R36, R99.reuse ;  /* 0x00000063245f7220 */ /* 0x080fe20000410000 */
[C---:B------:R-:W-:Y:S01]  /*45b0*/  FMUL.FTZ R101, R30.reuse, R99 ;  /* 0x000000631e657220 */ /* 0x040fe20000410000 */
[----:B------:R-:W-:Y:S01]  /*45c0*/  HADD2.F32 R93, -RZ, R93.H1_H1 ;  /* 0x3000005dff5d7230 */ /* 0x000fe20000004100 */
[----:B------:R-:W-:Y:S01]  /*45d0*/  SHF.R.U32.HI R98, RZ, 0x10, R37 ;  /* 0x00000010ff627819 */ /* 0x000fe20000011625 */
[-C--:B------:R-:W-:Y:S01]  /*45e0*/  FFMA.FTZ R99, R30, R97.reuse, -R95 ;  /* 0x000000611e637223 */ /* 0x080fe2000001085f */
[----:B------:R-:W-:Y:S01]  /*45f0*/  F2FP.F16.E4M3.UNPACK_B R30, R28 ;  /* 0x0000001cff1e723e */ /* 0x000fe200020006ff */
[----:B------:R-:W-:Y:S01]  /*4600*/  FFMA.FTZ R97, R36, R97, R101 ;  /* 0x0000006124617223 */ /* 0x000fe20000010065 */
[----:B------:R-:W-:Y:S01]  /*4610*/  F2FP.F16.E4M3.UNPACK_B R28, R12 ;  /* 0x0000000cff1c723e */ /* 0x000fe200020006ff */
[----:B------:R-:W-:Y:S01]  /*4620*/  IMAD.U32 R98, R98, 0x10000, RZ ;  /* 0x0001000062627824 */ /* 0x000fe200078e00ff */
[----:B------:R-:W-:Y:S01]  /*4630*/  F2FP.F16.E4M3.UNPACK_B R36, R92 ;  /* 0x0000005cff24723e */ /* 0x000fe200020006ff */
[----:B------:R-:W-:Y:S01]  /*4640*/  HADD2.F32 R95, -RZ, R30.H0_H0 ;  /* 0x2000001eff5f7230 */ /* 0x000fe20000004100 */
[----:B------:R-:W-:Y:S01]  /*4650*/  LOP3.LUT R102, R37, 0xff, RZ, 0xc0, !PT ;  /* 0x000000ff25667812 */ /* 0x000fe200078ec0ff */
[----:B------:R-:W-:Y:S01]  /*4660*/  HADD2.F32 R12, -RZ, R28.H0_H0 ;  /* 0x2000001cff0c7230 */ /* 0x000fe20000004100 */
[----:B------:R-:W-:Y:S01]  /*4670*/  SHF.R.U32.HI R104, RZ, 0x8, R39 ;  /* 0x00000008ff687819 */ /* 0x000fe20000011627 */
[----:B------:R-:W-:-:S02]  /*4680*/  HADD2.F32 R92, -RZ, R36.H0_H0 ;  /* 0x20000024ff5c7230 */ /* 0x000fc40000004100 */
[CC--:B------:R-:W-:Y:S01]  /*4690*/  FMUL.FTZ R101, R95.reuse, R94.reuse ;  /* 0x0000005e5f657220 */ /* 0x0c0fe20000410000 */
[----:B------:R-:W-:Y:S02]  /*46a0*/  HADD2.F32 R30, -RZ, R30.H1_H1 ;  /* 0x3000001eff1e7230 */ /* 0x000fe40000004100 */
[C---:B------:R-:W-:Y:S01]  /*46b0*/  FMUL.FTZ R94, R12.reuse, R94 ;  /* 0x0000005e0c5e7220 */ /* 0x040fe20000410000 */
[----:B------:R-:W-:Y:S02]  /*46c0*/  HADD2.F32 R28, -RZ, R28.H1_H1 ;  /* 0x3000001cff1c7230 */ /* 0x000fe40000004100 */
[-C--:B------:R-:W-:Y:S01]  /*46d0*/  FFMA.FTZ R12, R12, R92.reuse, -R101 ;  /* 0x0000005c0c0c7223 */ /* 0x080fe20000010865 */
[----:B------:R-:W-:Y:S02]  /*46e0*/  HADD2.F32 R101, -RZ, R36.H1_H1 ;  /* 0x30000024ff657230 */ /* 0x000fe40000004100 */
[-C--:B------:R-:W-:Y:S01]  /*46f0*/  FMUL.FTZ R103, R30, R93.reuse ;  /* 0x0000005d1e677220 */ /* 0x080fe20000410000 */
[----:B------:R-:W-:Y:S01]  /*4700*/  FFMA.FTZ R95, R95, R92, R94 ;  /* 0x0000005c5f5f7223 */ /* 0x000fe2000001005e */
[C---:B------:R-:W-:Y:S01]  /*4710*/  FMUL.FTZ R105, R28.reuse, R93 ;  /* 0x0000005d1c697220 */ /* 0x040fe20000410000 */
[----:B------:R-:W-:Y:S01]  /*4720*/  SHF.R.U32.HI R36, RZ, 0x10, R29 ;  /* 0x00000010ff247819 */ /* 0x000fe2000001161d */
[-C--:B------:R-:W-:Y:S01]  /*4730*/  FFMA.FTZ R93, R28, R101.reuse, -R103 ;  /* 0x000000651c5d7223 */ /* 0x080fe20000010867 */
[----:B------:R-:W-:Y:S01]  /*4740*/  SHF.R.U32.HI R92, RZ, 0x8, R29 ;  /* 0x00000008ff5c7819 */ /* 0x000fe2000001161d */
[----:B------:R-:W-:Y:S01]  /*4750*/  FFMA.FTZ R28, R30, R101, R105 ;  /* 0x000000651e1c7223 */ /* 0x000fe20000010069 */
[----:B------:R-:W-:Y:S01]  /*4760*/  LOP3.LUT R30, R29, 0xff, RZ, 0xc0, !PT ;  /* 0x000000ff1d1e7812 */ /* 0x000fe200078ec0ff */
[----:B------:R-:W-:Y:S01]  /*4770*/  IMAD.SHL.U32 R104, R104, 0x100, RZ ;  /* 0x0000010068687824 */ /* 0x000fe200078e00ff */
[----:B------:R-:W-:Y:S01]  /*4780*/  SHF.R.U32.HI R101, RZ, 0x18, R29 ;  /* 0x00000018ff657819 */ /* 0x000fe2000001161d */
[----:B------:R-:W-:Y:S01]  /*4790*/  IMAD.SHL.U32 R92, R92, 0x100, RZ ;  /* 0x000001005c5c7824 */ /* 0x000fe200078e00ff */
[----:B------:R-:W-:-:S02]  /*47a0*/  SHF.R.U32.HI R94, RZ, 0x10, R31 ;  /* 0x00000010ff5e7819 */ /* 0x000fc4000001161f */
[----:B------:R-:W-:Y:S02]  /*47b0*/  LOP3.LUT R29, R31, 0xff, RZ, 0xc0, !PT ;  /* 0x000000ff1f1d7812 */ /* 0x000fe400078ec0ff */
[--C-:B------:R-:W-:Y:S02]  /*47c0*/  SHF.R.U32.HI R31, RZ, 0x8, R37.reuse ;  /* 0x00000008ff1f7819 */ /* 0x100fe40000011625 */
[----:B------:R-:W-:Y:S02]  /*47d0*/  SHF.R.U32.HI R37, RZ, 0x18, R37 ;  /* 0x00000018ff257819 */ /* 0x000fe40000011625 */
[----:B------:R-:W-:Y:S01]  /*47e0*/  PRMT R101, R101, 0x654, R30 ;  /* 0x0000065465657816 */ /* 0x000fe2000000001e */
[----:B------:R-:W-:Y:S01]  /*47f0*/  IMAD.SHL.U32 R31, R31, 0x100, RZ ;  /* 0x000001001f1f7824 */ /* 0x000fe200078e00ff */
[----:B------:R-:W-:Y:S02]  /*4800*/  PRMT R102, R37, 0x654, R102 ;  /* 0x0000065425667816 */ /* 0x000fe40000000066 */
[----:B------:R-:W-:Y:S01]  /*4810*/  PRMT R100, R100, 0x654, R29 ;  /* 0x0000065464647816 */ /* 0x000fe2000000001d */
[----:B------:R-:W-:Y:S01]  /*4820*/  IMAD.SHL.U32 R29, R96, 0x100, RZ ;  /* 0x00000100601d7824 */ /* 0x000fe200078e00ff */
[----:B------:R-:W-:Y:S01]  /*4830*/  LOP3.LUT R37, R102, 0xff00, R31, 0xf8, !PT ;  /* 0x0000ff0066257812 */ /* 0x000fe200078ef81f */
[----:B------:R-:W-:Y:S01]  /*4840*/  IMAD.U32 R31, R36, 0x10000, RZ ;  /* 0x00010000241f7824 */ /* 0x000fe200078e00ff */
[----:B------:R-:W-:-:S02]  /*4850*/  SHF.R.U32.HI R103, RZ, 0x10, R39 ;  /* 0x00000010ff677819 */ /* 0x000fc40000011627 */
[----:B------:R-:W-:Y:S02]  /*4860*/  LOP3.LUT R105, R39, 0xff, RZ, 0xc0, !PT ;  /* 0x000000ff27697812 */ /* 0x000fe400078ec0ff */
[----:B------:R-:W-:Y:S01]  /*4870*/  SHF.R.U32.HI R106, RZ, 0x18, R39 ;  /* 0x00000018ff6a7819 */ /* 0x000fe20000011627 */
[----:B------:R-:W-:Y:S01]  /*4880*/  IMAD.MOV.U32 R39, RZ, RZ, R10 ;  /* 0x000000ffff277224 */ /* 0x000fe200078e000a */
[----:B------:R-:W-:Y:S02]  /*4890*/  LOP3.LUT R92, R101, 0xff00, R92, 0xf8, !PT ;  /* 0x0000ff00655c7812 */ /* 0x000fe400078ef85c */
[----:B------:R-:W-:Y:S02]  /*48a0*/  F2FP.F16.E4M3.UNPACK_B R107, R90.H1 ;  /* 0x0000005aff6b723e */ /* 0x000fe400030006ff */
[----:B------:R-:W-:Y:S02]  /*48b0*/  F2FP.F16.E4M3.UNPACK_B R108, R14.H1 ;  /* 0x0000000eff6c723e */ /* 0x000fe400030006ff */
[----:B------:R-:W-:Y:S01]  /*48c0*/  LOP3.LUT R29, R100, 0xff00, R29, 0xf8, !PT ;  /* 0x0000ff00641d7812 */ /* 0x000fe200078ef81d */
[--C-:B------:R-:W-:Y:S01]  /*48d0*/  HADD2.F32 R113, -RZ, R107.reuse.H0_H0 ;  /* 0x2000006bff717230 */ /* 0x100fe20000004100 */
[----:B------:R-:W-:Y:S01]  /*48e0*/  LOP3.LUT R31, R92, 0xff0000, R31, 0xf8, !PT ;  /* 0x00ff00005c1f7812 */ /* 0x000fe200078ef81f */
[--C-:B------:R-:W-:Y:S01]  /*48f0*/  HADD2.F32 R30, -RZ, R108.reuse.H0_H0 ;  /* 0x2000006cff1e7230 */ /* 0x100fe20000004100 */
[-C--:B------:R-:W-:Y:S01]  /*4900*/  F2FP.F16.E4M3.UNPACK_B R109, R39.reuse.H1 ;  /* 0x00000027ff6d723e */ /* 0x080fe200030006ff */
[----:B------:R-:W-:Y:S01]  /*4910*/  HADD2.F32 R107, -RZ, R107.H1_H1 ;  /* 0x3000006bff6b7230 */ /* 0x000fe20000004100 */
[----:B------:R-:W-:Y:S01]  /*4920*/  F2FP.F16.E4M3.UNPACK_B R100, R90 ;  /* 0x0000005aff64723e */ /* 0x000fe200020006ff */
[----:B------:R-:W-:Y:S01]  /*4930*/  HADD2.F32 R108, -RZ, R108.H1_H1 ;  /* 0x3000006cff6c7230 */ /* 0x000fe20000004100 */
[----:B------:R-:W-:Y:S01]  /*4940*/  F2FP.F16.E4M3.UNPACK_B R92, R14 ;  /* 0x0000000eff5c723e */ /* 0x000fe200020006ff */
[----:B------:R-:W-:Y:S01]  /*4950*/  HADD2.F32 R10, -RZ, R109.H0_H0 ;  /* 0x2000006dff0a7230 */ /* 0x000fe20000004100 */
[----:B------:R-:W-:Y:S01]  /*4960*/  F2FP.F16.E4M3.UNPACK_B R96, R39 ;  /* 0x00000027ff60723e */ /* 0x000fe200020006ff */
[----:B------:R-:W-:Y:S01]  /*4970*/  HADD2.F32 R102, -RZ, R100.H0_H0 ;  /* 0x20000064ff667230 */ /* 0x000fe20000004100 */
[----:B------:R-:W-:Y:S01]  /*4980*/  F2FP.F16.E4M3.UNPACK_B R110, R89.H1 ;  /* 0x00000059ff6e723e */ /* 0x000fe200030006ff */
[----:B------:R-:W-:Y:S01]  /*4990*/  FMUL.FTZ R115, R30, R113 ;  /* 0x000000711e737220 */ /* 0x000fe20000410000 */
[----:B------:R-:W-:Y:S01]  /*49a0*/  F2FP.F16.E4M3.UNPACK_B R90, R89 ;  /* 0x00000059ff5a723e */ /* 0x000fe200020006ff */
[----:B------:R-:W-:Y:S01]  /*49b0*/  HADD2.F32 R89, -RZ, R92.H0_H0 ;  /* 0x2000005cff597230 */ /* 0x000fe20000004100 */
[----:B------:R-:W-:Y:S01]  /*49c0*/  PRMT R105, R106, 0x654, R105 ;  /* 0x000006546a697816 */ /* 0x000fe20000000069 */
[----:B------:R-:W-:Y:S01]  /*49d0*/  HADD2.F32 R39, -RZ, R96.H0_H0 ;  /* 0x20000060ff277230 */ /* 0x000fe20000004100 */
[----:B------:R-:W-:Y:S01]  /*49e0*/  SHF.L.U32 R14, R94, 0x10, RZ ;  /* 0x000000105e0e7819 */ /* 0x000fe200000006ff */
[----:B------:R-:W-:Y:S01]  /*49f0*/  HADD2.F32 R111, -RZ, R110.H0_H0 ;  /* 0x2000006eff6f7230 */ /* 0x000fe20000004100 */
[----:B------:R-:W-:Y:S01]  /*4a00*/  LOP3.LUT R36, R105, 0xff00, R104, 0xf8, !PT ;  /* 0x0000ff0069247812 */ /* 0x000fe200078ef868 */
[----:B------:R-:W-:Y:S01]  /*4a10*/  FMUL.FTZ R113, R10, R113 ;  /* 0x000000710a717220 */ /* 0x000fe20000410000 */
[----:B------:R-:W-:-:S02]  /*4a20*/  HADD2.F32 R94, -RZ, R90.H0_H0 ;  /* 0x2000005aff5e7230 */ /* 0x000fc40000004100 */
[-C--:B------:R-:W-:Y:S01]  /*4a30*/  FMUL.FTZ R104, R89, R102.reuse ;  /* 0x0000006659687220 */ /* 0x080fe20000410000 */
[----:B------:R-:W-:Y:S01]  /*4a40*/  FMUL.FTZ R102, R39, R102 ;  /* 0x0000006627667220 */ /* 0x000fe20000410000 */
[-C--:B------:R-:W-:Y:S01]  /*4a50*/  FFMA.FTZ R10, R10, R111.reuse, -R115 ;  /* 0x0000006f0a0a7223 */ /* 0x080fe20000010873 */
[----:B------:R-:W-:Y:S01]  /*4a60*/  FFMA.FTZ R30, R30, R111, R113 ;  /* 0x0000006f1e1e7223 */ /* 0x000fe20000010071 */
[----:B------:R-:W-:Y:S01]  /*4a70*/  LOP3.LUT R14, R29, 0xff0000, R14, 0xf8, !PT ;  /* 0x00ff00001d0e7812 */ /* 0x000fe200078ef80e */
[----:B------:R-:W-:Y:S02]  /*4a80*/  HADD2.F32 R112, -RZ, R109.H1_H1 ;  /* 0x3000006dff707230 */ /* 0x000fe40000004100 */
[----:B------:R-:W-:Y:S01]  /*4a90*/  FFMA.FTZ R29, R89, R94, R102 ;  /* 0x0000005e591d7223 */ /* 0x000fe20000010066 */
[----:B------:R-:W-:Y:S02]  /*4aa0*/  HADD2.F32 R111, -RZ, R110.H1_H1 ;  /* 0x3000006eff6f7230 */ /* 0x000fe40000004100 */
[----:B------:R-:W-:Y:S01]  /*4ab0*/  FMUL.FTZ R109, R108, R107 ;  /* 0x0000006b6c6d7220 */ /* 0x000fe20000410000 */
[----:B------:R-:W-:Y:S01]  /*4ac0*/  HADD2.F32 R105, -RZ, R100.H1_H1 ;  /* 0x30000064ff697230 */ /* 0x000fe20000004100 */
[----:B------:R-:W-:Y:S01]  /*4ad0*/  LOP3.LUT R89, R37, 0xff0000, R98, 0xf8, !PT ;  /* 0x00ff000025597812 */ /* 0x000fe200078ef862 */
[----:B------:R-:W-:Y:S01]  /*4ae0*/  HADD2.F32 R92, -RZ, R92.H1_H1 ;  /* 0x3000005cff5c7230 */ /* 0x000fe20000004100 */
[----:B------:R-:W-:Y:S01]  /*4af0*/  F2FP.SATFINITE.E4M3.F32.PACK_AB_MERGE_C R8, R99, R8, RZ ;  /* 0x000000086308723e */ /* 0x000fe200048070ff */
[----:B------:R-:W-:Y:S01]  /*4b00*/  HADD2.F32 R96, -RZ, R96.H1_H1 ;  /* 0x30000060ff607230 */ /* 0x000fe20000004100 */
[----:B------:R-:W-:Y:S01]  /*4b10*/  F2FP.SATFINITE.E4M3.F32.PACK_AB_MERGE_C R97, R97, R38, RZ ;  /* 0x000000266161723e */ /* 0x000fe200048070ff */
[----:B------:R-:W-:Y:S01]  /*4b20*/  FFMA.FTZ R39, R39, R94, -R104 ;  /* 0x0000005e27277223 */ /* 0x000fe20000010868 */
[----:B------:R-:W-:-:S02]  /*4b30*/  HADD2.F32 R101, -RZ, R90.H1_H1 ;  /* 0x3000005aff657230 */ /* 0x000fc40000004100 */
[----:B------:R-:W-:Y:S01]  /*4b40*/  FFMA.FTZ R109, R112, R111, -R109 ;  /* 0x0000006f706d7223 */ /* 0x000fe2000001086d */
[----:B------:R-:W-:Y:S02]  /*4b50*/  IMAD.U32 R37, R103, 0x10000, RZ ;  /* 0x0001000067257824 */ /* 0x000fe400078e00ff */
[----:B------:R-:W-:Y:S01]  /*4b60*/  FMUL.FTZ R103, R92, R105 ;  /* 0x000000695c677220 */ /* 0x000fe20000410000 */
[----:B------:R-:W-:Y:S01]  /*4b70*/  F2FP.F16.E4M3.UNPACK_B R38, R13 ;  /* 0x0000000dff26723e */ /* 0x000fe200020006ff */
[C---:B------:R-:W-:Y:S01]  /*4b80*/  FMUL.FTZ R105, R96.reuse, R105 ;  /* 0x0000006960697220 */ /* 0x040fe20000410000 */
[----:B------:R-:W-:Y:S01]  /*4b90*/  F2FP.F16.E4M3.UNPACK_B R94, R89 ;  /* 0x00000059ff5e723e */ /* 0x000fe200020006ff */
[----:B------:R-:W-:Y:S01]  /*4ba0*/  FFMA.FTZ R96, R96, R101, -R103 ;  /* 0x0000006560607223 */ /* 0x000fe20000010867 */
[----:B------:R-:W-:Y:S01]  /*4bb0*/  F2FP.SATFINITE.E4M3.F32.PACK_AB_MERGE_C R8, R93, R12, R8 ;  /* 0x0000000c5d08723e */ /* 0x000fe20004807008 */
[----:B------:R-:W-:Y:S01]  /*4bc0*/  HADD2.F32 R90, -RZ, R38.H0_H0 ;  /* 0x20000026ff5a7230 */ /* 0x000fe20000004100 */
[----:B------:R-:W-:Y:S01]  /*4bd0*/  F2FP.SATFINITE.E4M3.F32.PACK_AB_MERGE_C R12, R28, R95, R97 ;  /* 0x0000005f1c0c723e */ /* 0x000fe20004807061 */
[--C-:B------:R-:W-:Y:S01]  /*4be0*/  HADD2.F32 R97, -RZ, R94.reuse.H0_H0 ;  /* 0x2000005eff617230 */ /* 0x100fe20000004100 */
[----:B------:R-:W-:Y:S01]  /*4bf0*/  F2FP.F16.E4M3.UNPACK_B R28, R9 ;  /* 0x00000009ff1c723e */ /* 0x000fe200020006ff */
[----:B------:R-:W-:Y:S01]  /*4c00*/  HADD2.F32 R94, -RZ, R94.H1_H1 ;  /* 0x3000005eff5e7230 */ /* 0x000fe20000004100 */
[----:B------:R-:W-:Y:S01]  /*4c10*/  F2FP.F16.E4M3.UNPACK_B R93, R31 ;  /* 0x0000001fff5d723e */ /* 0x000fe200020006ff */
[----:B------:R-:W-:Y:S01]  /*4c20*/  FMUL.FTZ R107, R112, R107 ;  /* 0x0000006b706b7220 */ /* 0x000fe20000410000 */
[----:B------:R-:W-:Y:S01]  /*4c30*/  LOP3.LUT R37, R36, 0xff0000, R37, 0xf8, !PT ;  /* 0x00ff000024257812 */ /* 0x000fe200078ef825 */
[----:B------:R-:W-:Y:S01]  /*4c40*/  FFMA.FTZ R36, R92, R101, R105 ;  /* 0x000000655c247223 */ /* 0x000fe20000010069 */
[----:B------:R-:W-:Y:S01]  /*4c50*/  F2FP.SATFINITE.E4M3.F32.PACK_AB_MERGE_C R10, R109, R10, RZ ;  /* 0x0000000a6d0a723e */ /* 0x000fe200048070ff */
[----:B------:R-:W-:-:S02]  /*4c60*/  HADD2.F32 R92, -RZ, R38.H1_H1 ;  /* 0x30000026ff5c7230 */ /* 0x000fc40000004100 */
[----:B------:R-:W-:Y:S01]  /*4c70*/  FMUL.FTZ R99, R90, R97 ;  /* 0x000000615a637220 */ /* 0x000fe20000410000 */
[--C-:B------:R-:W-:Y:S01]  /*4c80*/  HADD2.F32 R38, -RZ, R28.reuse.H0_H0 ;  /* 0x2000001cff267230 */ /* 0x100fe20000004100 */
[----:B------:R-:W-:Y:S01]  /*4c90*/  F2FP.SATFINITE.E4M3.F32.PACK_AB_MERGE_C R10, R96, R39, R10 ;  /* 0x00000027600a723e */ /* 0x000fe2000480700a */
[--C-:B------:R-:W-:Y:S02]  /*4ca0*/  HADD2.F32 R95, -RZ, R93.reuse.H0_H0 ;  /* 0x2000005dff5f7230 */ /* 0x100fe40000004100 */
[-C--:B------:R-:W-:Y:S01]  /*4cb0*/  FMUL.FTZ R96, R92, R94.reuse ;  /* 0x0000005e5c607220 */ /* 0x080fe20000410000 */
[----:B------:R-:W-:Y:S02]  /*4cc0*/  HADD2.F32 R39, -RZ, R28.H1_H1 ;  /* 0x3000001cff277230 */ /* 0x000fe40000004100 */
[C---:B------:R-:W-:Y:S01]  /*4cd0*/  FMUL.FTZ R97, R38.reuse, R97 ;  /* 0x0000006126617220 */ /* 0x040fe20000410000 */
[----:B------:R-:W-:Y:S02]  /*4ce0*/  HADD2.F32 R93, -RZ, R93.H1_H1 ;  /* 0x3000005dff5d7230 */ /* 0x000fe40000004100 */
[----:B------:R-:W-:Y:S01]  /*4cf0*/  FFMA.FTZ R28, R38, R95, -R99 ;  /* 0x0000005f261c7223 */ /* 0x000fe20000010863 */
[----:B------:R-:W-:Y:S01]  /*4d00*/  FFMA.FTZ R107, R108, R111, R107 ;  /* 0x0000006f6c6b7223 */ /* 0x000fe2000001006b */
[C---:B------:R-:W-:Y:S01]  /*4d10*/  FMUL.FTZ R99, R39.reuse, R94 ;  /* 0x0000005e27637220 */ /* 0x040fe20000410000 */
[----:B------:R-:W-:Y:S01]  /*4d20*/  FFMA.FTZ R38, R90, R95, R97 ;  /* 0x0000005f5a267223 */ /* 0x000fe20000010061 */
[----:B------:R-:W-:Y:S01]  /*4d30*/  F2FP.F16.E4M3.UNPACK_B R90, R9.H1 ;  /* 0x00000009ff5a723e */ /* 0x000fe200030006ff */
[-C--:B------:R-:W-:Y:S01]  /*4d40*/  FFMA.FTZ R39, R39, R93.reuse, -R96 ;  /* 0x0000005d27277223 */ /* 0x080fe20000010860 */
[----:B------:R-:W-:Y:S01]  /*4d50*/  FFMA.FTZ R9, R92, R93, R99 ;  /* 0x0000005d5c097223 */ /* 0x000fe20000010063 */
[----:B------:R-:W-:-:S02]  /*4d60*/  F2FP.F16.E4M3.UNPACK_B R92, R13.H1 ;  /* 0x0000000dff5c723e */ /* 0x000fc400030006ff */
[----:B------:R-:W-:Y:S01]  /*4d70*/  F2FP.F16.E4M3.UNPACK_B R93, R89.H1 ;  /* 0x00000059ff5d723e */ /* 0x000fe200030006ff */
[----:B------:R-:W-:Y:S01]  /*4d80*/  HADD2.F32 R13, -RZ, R90.H0_H0 ;  /* 0x2000005aff0d7230 */ /* 0x000fe20000004100 */
[----:B------:R-:W-:Y:S01]  /*4d90*/  F2FP.F16.E4M3.UNPACK_B R89, R31.H1 ;  /* 0x0000001fff59723e */ /* 0x000fe200030006ff */
[--C-:B------:R-:W-:Y:S01]  /*4da0*/  HADD2.F32 R31, -RZ, R92.reuse.H0_H0 ;  /* 0x2000005cff1f7230 */ /* 0x100fe20000004100 */
[----:B------:R-:W-:Y:S01]  /*4db0*/  F2FP.F16.E4M3.UNPACK_B R99, R37.H1 ;  /* 0x00000025ff63723e */ /* 0x000fe200030006ff */
[--C-:B------:R-:W-:Y:S01]  /*4dc0*/  HADD2.F32 R96, -RZ, R93.reuse.H0_H0 ;  /* 0x2000005dff607230 */ /* 0x100fe20000004100 */
[----:B------:R-:W-:Y:S01]  /*4dd0*/  F2FP.SATFINITE.E4M3.F32.PACK_AB_MERGE_C R30, R107, R30, RZ ;  /* 0x0000001e6b1e723e */ /* 0x000fe200048070ff */
[----:B------:R-:W-:Y:S02]  /*4de0*/  HADD2.F32 R92, -RZ, R92.H1_H1 ;  /* 0x3000005cff5c7230 */ /* 0x000fe40000004100 */
[----:B------:R-:W-:Y:S02]  /*4df0*/  HADD2.F32 R93, -RZ, R93.H1_H1 ;  /* 0x3000005dff5d7230 */ /* 0x000fe40000004100 */
[----:B------:R-:W-:Y:S01]  /*4e00*/  FMUL.FTZ R98, R31, R96 ;  /* 0x000000601f627220 */ /* 0x000fe20000410000 */
[----:B------:R-:W-:-:S02]  /*4e10*/  HADD2.F32 R90, -RZ, R90.H1_H1 ;  /* 0x3000005aff5a7230 */ /* 0x000fc40000004100 */
[C---:B------:R-:W-:Y:S01]  /*4e20*/  FMUL.FTZ R96, R13.reuse, R96 ;  /* 0x000000600d607220 */ /* 0x040fe20000410000 */
[--C-:B------:R-:W-:Y:S02]  /*4e30*/  HADD2.F32 R94, -RZ, R89.reuse.H0_H0 ;  /* 0x20000059ff5e7230 */ /* 0x100fe40000004100 */
[-C--:B------:R-:W-:Y:S01]  /*4e40*/  FMUL.FTZ R95, R92, R93.reuse ;  /* 0x0000005d5c5f7220 */ /* 0x080fe20000410000 */
[----:B------:R-:W-:Y:S02]  /*4e50*/  HADD2.F32 R89, -RZ, R89.H1_H1 ;  /* 0x30000059ff597230 */ /* 0x000fe40000004100 */
[C---:B------:R-:W-:Y:S01]  /*4e60*/  FMUL.FTZ R93, R90.reuse, R93 ;  /* 0x0000005d5a5d7220 */ /* 0x040fe20000410000 */
[--C-:B------:R-:W-:Y:S02]  /*4e70*/  HADD2.F32 R102, -RZ, R99.reuse.H0_H0 ;  /* 0x20000063ff667230 */ /* 0x100fe40000004100 */
[-C--:B------:R-:W-:Y:S01]  /*4e80*/  FFMA.FTZ R13, R13, R94.reuse, -R98 ;  /* 0x0000005e0d0d7223 */ /* 0x080fe20000010862 */
[----:B------:R-:W-:Y:S01]  /*4e90*/  FFMA.FTZ R31, R31, R94, R96 ;  /* 0x0000005e1f1f7223 */ /* 0x000fe20000010060 */
[-C--:B------:R-:W-:Y:S01]  /*4ea0*/  FFMA.FTZ R90, R90, R89.reuse, -R95 ;  /* 0x000000595a5a7223 */ /* 0x080fe2000001085f */
[----:B------:R-:W-:Y:S01]  /*4eb0*/  FFMA.FTZ R92, R92, R89, R93 ;  /* 0x000000595c5c7223 */ /* 0x000fe2000001005d */
[----:B------:R-:W-:Y:S01]  /*4ec0*/  F2FP.F16.E4M3.UNPACK_B R94, R15 ;  /* 0x0000000fff5e723e */ /* 0x000fe200020006ff */
[----:B------:R-:W-:Y:S01]  /*4ed0*/  HADD2.F32 R99, -RZ, R99.H1_H1 ;  /* 0x30000063ff637230 */ /* 0x000fe20000004100 */
[----:B------:R-:W-:-:S02]  /*4ee0*/  F2FP.F16.E4M3.UNPACK_B R89, R37 ;  /* 0x00000025ff59723e */ /* 0x000fc400020006ff */
[-C--:B------:R-:W-:Y:S01]  /*4ef0*/  F2FP.F16.E4M3.UNPACK_B R93, R11.reuse ;  /* 0x0000000bff5d723e */ /* 0x080fe200020006ff */
[--C-:B------:R-:W-:Y:S01]  /*4f00*/  HADD2.F32 R100, -RZ, R94.reuse.H0_H0 ;  /* 0x2000005eff647230 */ /* 0x100fe20000004100 */
[----:B------:R-:W-:Y:S01]  /*4f10*/  F2FP.F16.E4M3.UNPACK_B R95, R11.H1 ;  /* 0x0000000bff5f723e */ /* 0x000fe200030006ff */
[----:B------:R-:W-:Y:S01]  /*4f20*/  HADD2.F32 R101, -RZ, R89.H0_H0 ;  /* 0x20000059ff657230 */ /* 0x000fe20000004100 */
[-C--:B------:R-:W-:Y:S01]  /*4f30*/  F2FP.F16.E4M3.UNPACK_B R11, R14.reuse ;  /* 0x0000000eff0b723e */ /* 0x080fe200020006ff */
[----:B------:R-:W-:Y:S01]  /*4f40*/  HADD2.F32 R96, -RZ, R93.H0_H0 ;  /* 0x2000005dff607230 */ /* 0x000fe20000004100 */
[----:B------:R-:W-:Y:S01]  /*4f50*/  F2FP.F16.E4M3.UNPACK_B R98, R15.H1 ;  /* 0x0000000fff62723e */ /* 0x000fe200030006ff */
[----:B------:R-:W-:Y:S02]  /*4f60*/  HADD2.F32 R94, -RZ, R94.H1_H1 ;  /* 0x3000005eff5e7230 */ /* 0x000fe40000004100 */
[----:B------:R-:W-:Y:S01]  /*4f70*/  FMUL.FTZ R103, R100, R101 ;  /* 0x0000006564677220 */ /* 0x000fe20000410000 */
[----:B------:R-:W-:Y:S01]  /*4f80*/  HADD2.F32 R37, -RZ, R11.H0_H0 ;  /* 0x2000000bff257230 */ /* 0x000fe20000004100 */
[----:B------:R-:W-:Y:S01]  /*4f90*/  F2FP.F16.E4M3.UNPACK_B R15, R14.H1 ;  /* 0x0000000eff0f723e */ /* 0x000fe200030006ff */
[----:B------:R-:W-:-:S02]  /*4fa0*/  HADD2.F32 R97, -RZ, R98.H0_H0 ;  /* 0x20000062ff617230 */ /* 0x000fc40000004100 */
[C---:B------:R-:W-:Y:S01]  /*4fb0*/  FMUL.FTZ R105, R96.reuse, R101 ;  /* 0x0000006560697220 */ /* 0x040fe20000410000 */
[----:B------:R-:W-:Y:S02]  /*4fc0*/  HADD2.F32 R98, -RZ, R98.H1_H1 ;  /* 0x30000062ff627230 */ /* 0x000fe40000004100 */
[-C--:B------:R-:W-:Y:S01]  /*4fd0*/  FFMA.FTZ R14, R96, R37.reuse, -R103 ;  /* 0x00000025600e7223 */ /* 0x080fe20000010867 */
[--C-:B------:R-:W-:Y:S02]  /*4fe0*/  HADD2.F32 R96, -RZ, R95.reuse.H0_H0 ;  /* 0x2000005fff607230 */ /* 0x100fe40000004100 */
[----:B------:R-:W-:Y:S01]  /*4ff0*/  FFMA.FTZ R37, R100, R37, R105 ;  /* 0x0000002564257223 */ /* 0x000fe20000010069 */
[----:B------:R-:W-:Y:S02]  /*5000*/  HADD2.F32 R95, -RZ, R95.H1_H1 ;  /* 0x3000005fff5f7230 */ /* 0x000fe40000004100 */
[----:B------:R-:W-:Y:S01]  /*5010*/  FMUL.FTZ R100, R98, R99 ;  /* 0x0000006362647220 */ /* 0x000fe20000410000 */
[----:B------:R-:W-:-:S02]  /*5020*/  HADD2.F32 R101, -RZ, R15.H0_H0 ;  /* 0x2000000fff657230 */ /* 0x000fc40000004100 */
[-C--:B------:R-:W-:Y:S01]  /*5030*/  FMUL.FTZ R103, R97, R102.reuse ;  /* 0x0000006661677220 */ /* 0x080fe20000410000 */
[----:B------:R-:W-:Y:S02]  /*5040*/  HADD2.F32 R15, -RZ, R15.H1_H1 ;  /* 0x3000000fff0f7230 */ /* 0x000fe40000004100 */
[----:B------:R-:W-:Y:S01]  /*5050*/  FMUL.FTZ R102, R96, R102 ;  /* 0x0000006660667220 */ /* 0x000fe20000410000 */
[----:B------:R-:W-:Y:S02]  /*5060*/  HADD2.F32 R89, -RZ, R89.H1_H1 ;  /* 0x30000059ff597230 */ /* 0x000fe40000004100 */
[C---:B------:R-:W-:Y:S01]  /*5070*/  FMUL.FTZ R99, R95.reuse, R99 ;  /* 0x000000635f637220 */ /* 0x040fe20000410000 */
[----:B------:R-:W-:Y:S02]  /*5080*/  HADD2.F32 R93, -RZ, R93.H1_H1 ;  /* 0x3000005dff5d7230 */ /* 0x000fe40000004100 */
[----:B------:R-:W-:Y:S01]  /*5090*/  FFMA.FTZ R95, R95, R15, -R100 ;  /* 0x0000000f5f5f7223 */ /* 0x000fe20000010864 */
[----:B------:R-:W-:-:S02]  /*50a0*/  HADD2.F32 R11, -RZ, R11.H1_H1 ;  /* 0x3000000bff0b7230 */ /* 0x000fc40000004100 */
[----:B------:R-:W-:Y:S01]  /*50b0*/  FFMA.FTZ R96, R96, R101, -R103 ;  /* 0x0000006560607223 */ /* 0x000fe20000010867 */
[----:B------:R-:W-:Y:S01]  /*50c0*/  FMUL.FTZ R100, R94, R89 ;  /* 0x000000595e647220 */ /* 0x000fe20000410000 */
[----:B------:R-:W-:Y:S01]  /*50d0*/  F2FP.SATFINITE.E4M3.F32.PACK_AB_MERGE_C R13, R90, R13, RZ ;  /* 0x0000000d5a0d723e */ /* 0x000fe200048070ff */
[----:B------:R-:W-:Y:S01]  /*50e0*/  FFMA.FTZ R97, R97, R101, R102 ;  /* 0x0000006561617223 */ /* 0x000fe20000010066 */
[C---:B------:R-:W-:Y:S01]  /*50f0*/  FMUL.FTZ R89, R93.reuse, R89 ;  /* 0x000000595d597220 */ /* 0x040fe20000410000 */
[----:B------:R-:W-:Y:S01]  /*5100*/  FFMA.FTZ R98, R98, R15, R99 ;  /* 0x0000000f62627223 */ /* 0x000fe20000010063 */
[----:B------:R-:W-:Y:S01]  /*5110*/  F2FP.SATFINITE.E4M3.F32.PACK_AB_MERGE_C R31, R92, R31, RZ ;  /* 0x0000001f5c1f723e */ /* 0x000fe200048070ff */
[-C--:B------:R-:W-:Y:S01]  /*5120*/  FFMA.FTZ R93, R93, R11.reuse, -R100 ;  /* 0x0000000b5d5d7223 */ /* 0x080fe20000010864 */
[----:B------:R-:W-:Y:S01]  /*5130*/  F2FP.SATFINITE.E4M3.F32.PACK_AB_MERGE_C R13, R39, R28, R13 ;  /* 0x0000001c270d723e */ /* 0x000fe2000480700d */
[----:B------:R-:W-:Y:S01]  /*5140*/  FFMA.FTZ R94, R94, R11, R89 ;  /* 0x0000000b5e5e7223 */ /* 0x000fe20000010059 */
[----:B------:R-:W-:-:S02]  /*5150*/  F2FP.SATFINITE.E4M3.F32.PACK_AB_MERGE_C R29, R36, R29, R30 ;  /* 0x0000001d241d723e */ /* 0x000fc4000480701e */
[----:B------:R-:W-:Y:S02]  /*5160*/  F2FP.SATFINITE.E4M3.F32.PACK_AB_MERGE_C R95, R95, R96, RZ ;  /* 0x000000605f5f723e */ /* 0x000fe400048070ff */
[----:B------:R-:W-:Y:S01]  /*5170*/  F2FP.SATFINITE.E4M3.F32.PACK_AB_MERGE_C R31, R9, R38, R31 ;  /* 0x00000026091f723e */ /* 0x000fe2000480701f */
[----:B------:R-:W-:Y:S01]  /*5180*/  IMAD.MOV.U32 R9, RZ, RZ, R13 ;  /* 0x000000ffff097224 */ /* 0x000fe200078e000d */
[----:B------:R-:W-:Y:S02]  /*5190*/  F2FP.SATFINITE.E4M3.F32.PACK_AB_MERGE_C R97, R98, R97, RZ ;  /* 0x000000616261723e */ /* 0x000fe400048070ff */
[----:B------:R-:W-:Y:S01]  /*51a0*/  F2FP.SATFINITE.E4M3.F32.PACK_AB_MERGE_C R11, R93, R14, R95 ;  /* 0x0000000e5d0b723e */ /* 0x000fe2000480705f */
[----:B------:R-:W-:Y:S01]  /*51b0*/  IMAD.MOV.U32 R13, RZ, RZ, R31 ;  /* 0x000000ffff0d7224 */ /* 0x000fe200078e001f */
[----:B------:R-:W-:Y:S01]  /*51c0*/  F2FP.SATFINITE.E4M3.F32.PACK_AB_MERGE_C R15, R94, R37, R97 ;  /* 0x000000255e0f723e */ /* 0x000fe20004807061 */
[----:B------:R-:W-:-:S07]  /*51d0*/  IMAD.MOV.U32 R14, RZ, RZ, R29 ;  /* 0x000000ffff0e7224 */ /* 0x000fce00078e001d */
.L_x_10901:
[----:B------:R-:W-:Y:S05]  /*51e0*/  BSYNC B2 ;  /* 0x0000000000027941 */ /* 0x000fea0003800000 */
.L_x_10900:
[----:B0-----:R4:W-:Y:S04]  /*51f0*/  ST.E.128 desc[UR42][R70.64], R8 ;  /* 0x0000000846007985 */ /* 0x0019e8000c101d2a */
[----:B--2---:R4:W-:Y:S02]  /*5200*/  @!P5 ST.E.128 desc[UR42][R72.64], R12 ;  /* 0x0000000c4800d985 */ /* 0x0049e4000c101d2a */
.L_x_10899:
[----:B------:R-:W-:Y:S05]  /*5210*/  BSYNC B1 ;  /* 0x0000000000017941 */ /* 0x000fea0003800000 */
.L_x_10898:
[----:B------:R-:W-:-:S13]  /*5220*/  ISETP.NE.AND P5, PT, R52, RZ, PT ;  /* 0x000000ff3400720c */ /* 0x000fda0003fa5270 */
[----:B------:R-:W-:Y:S05]  /*5230*/  @!P5 BRA `(.L_x_10881) ;  /* 0x0000001000c8d947 */ /* 0x000fea0003800000 */
[----:B0---4-:R-:W4:Y:S04]  /*5240*/  LDL R12, [R1+0x10] ;  /* 0x00001000010c7983 */ /* 0x011f280000100800 */
[----:B------:R-:W5:Y:S04]  /*5250*/  LDL R11, [R1+0x64] ;  /* 0x00006400010b7983 */ /* 0x000f680000100800 */
[----:B------:R-:W5:Y:S01]  /*5260*/  LDL R10, [R1+0x20] ;  /* 0x00002000010a7983 */ /* 0x000f620000100800 */
[----:B------:R-:W-:Y:S01]  /*5270*/  SEL R91, R54, R91, !P2 ;  /* 0x0000005b365b7207 */ /* 0x000fe20005000000 */
[----:B------:R-:W-:Y:S01]  /*5280*/  BSSY B1, `(.L_x_10902) ;  /* 0x00000ea000017945 */ /* 0x000fe20003800000 */
[----:B------:R-:W-:-:S02]  /*5290*/  ISETP.GE.AND P6, PT, R67, R80, PT ;  /* 0x000000504300720c */ /* 0x000fc40003fc6270 */
[----:B------:R-:W-:Y:S02]  /*52a0*/  SHF.R.S32.HI R8, RZ, 0x1f, R91 ;  /* 0x0000001fff087819 */ /* 0x000fe4000001145b */
[C---:B---3--:R-:W-:Y:S02]  /*52b0*/  IADD3 R28, P5, R3.reuse, R84, RZ ;  /* 0x00000054031c7210 */ /* 0x048fe40007fbe0ff */
[----:B------:R-:W-:Y:S02]  /*52c0*/  LEA.HI R8, R8, R91, RZ, 0x5 ;  /* 0x0000005b08087211 */ /* 0x000fe400078f28ff */
[----:B--2---:R-:W-:Y:S02]  /*52d0*/  LEA.HI.X.SX32 R29, R3, R82, 0x1, P5 ;  /* 0x00000052031d7211 */ /* 0x004fe400028f0eff */
[----:B------:R-:W-:-:S04]  /*52e0*/  SHF.R.S32.HI R9, RZ, 0x5, R8 ;  /* 0x00000005ff097819 */ /* 0x000fc80000011408 */
[----:B------:R-:W-:-:S04]  /*52f0*/  LEA.HI.SX32 R9, R64, R9, 0x1c ;  /* 0x0000000940097211 */ /* 0x000fc800078fe2ff */
[C---:B------:R-:W-:Y:S01]  /*5300*/  LEA.HI R8, R9.reuse, R9, RZ, 0x1 ;  /* 0x0000000909087211 */ /* 0x040fe200078f08ff */
[----:B------:R-:W-:-:S03]  /*5310*/  IMAD.SHL.U32 R31, R9, 0x10, RZ ;  /* 0x00000010091f7824 */ /* 0x000fc600078e00ff */
[----:B------:R-:W-:-:S04]  /*5320*/  SHF.L.U32 R9, R8, 0xb, RZ ;  /* 0x0000000b08097819 */ /* 0x000fc800000006ff */
[----:B------:R-:W-:Y:S02]  /*5330*/  LOP3.LUT R9, R9, 0xfffff000, RZ, 0xc0, !PT ;  /* 0xfffff00009097812 */ /* 0x000fe400078ec0ff */
        /* <DEDUP_REMOVED lines=12> */
[--C-:B------:R-:W-:Y:S01]  /*5400*/  SHF.R.U32.HI R89, RZ, 0x18, R5.reuse ;  /* 0x00000018ff597819 */ /* 0x100fe20000011605 */
[----:B0-----:R-:W-:Y:S01]  /*5410*/  IMAD.MOV.U32 R30, RZ, RZ, R8 ;  /* 0x000000ffff1e7224 */ /* 0x001fe200078e0008 */
[----:B------:R-:W-:Y:S02]  /*5420*/  LOP3.LUT R4, R5, 0xff, RZ, 0xc0, !PT ;  /* 0x000000ff05047812 */ /* 0x000fe400078ec0ff */
[----:B------:R-:W-:Y:S02]  /*5430*/  SHF.R.U32.HI R70, RZ, 0x10, R5 ;  /* 0x00000010ff467819 */ /* 0x000fe40000011605 */
[----:B------:R-:W-:Y:S02]  /*5440*/  SHF.R.U32.HI R71, RZ, 0x18, R33 ;  /* 0x00000018ff477819 */ /* 0x000fe40000011621 */
[----:B------:R-:W-:-:S02]  /*5450*/  LOP3.LUT R34, R33, 0xff, RZ, 0xc0, !PT ;  /* 0x000000ff21227812 */ /* 0x000fc400078ec0ff */
[--C-:B------:R-:W-:Y:S02]  /*5460*/  SHF.R.U32.HI R37, RZ, 0x8, R33.reuse ;  /* 0x00000008ff257819 */ /* 0x100fe40000011621 */
[----:B------:R-:W-:Y:S01]  /*5470*/  SHF.R.U32.HI R5, RZ, 0x10, R33 ;  /* 0x00000010ff057819 */ /* 0x000fe20000011621 */
[----:B------:R-:W-:Y:S01]  /*5480*/  IMAD.SHL.U32 R33, R80, 0x100, RZ ;  /* 0x0000010050217824 */ /* 0x000fe200078e00ff */
[--C-:B------:R-:W-:Y:S02]  /*5490*/  SHF.R.U32.HI R38, RZ, 0x8, R7.reuse ;  /* 0x00000008ff267819 */ /* 0x100fe40000011607 */
[----:B------:R-:W-:Y:S01]  /*54a0*/  PRMT R4, R89, 0x654, R4 ;  /* 0x0000065459047816 */ /* 0x000fe20000000004 */
[----:B------:R-:W-:Y:S01]  /*54b0*/  IMAD.U32 R5, R5, 0x10000, RZ ;  /* 0x0001000005057824 */ /* 0x000fe200078e00ff */
[----:B------:R-:W-:Y:S02]  /*54c0*/  SHF.R.U32.HI R73, RZ, 0x18, R7 ;  /* 0x00000018ff497819 */ /* 0x000fe40000011607 */
[----:B------:R-:W-:-:S02]  /*54d0*/  LOP3.LUT R6, R7, 0xff, RZ, 0xc0, !PT ;  /* 0x000000ff07067812 */ /* 0x000fc400078ec0ff */
[----:B------:R-:W-:Y:S02]  /*54e0*/  SHF.R.U32.HI R72, RZ, 0x10, R7 ;  /* 0x00000010ff487819 */ /* 0x000fe40000011607 */
[--C-:B------:R-:W-:Y:S02]  /*54f0*/  SHF.R.U32.HI R39, RZ, 0x8, R35.reuse ;  /* 0x00000008ff277819 */ /* 0x100fe40000011623 */
[----:B------:R-:W-:Y:S02]  /*5500*/  LOP3.LUT R36, R35, 0xff0000ff, RZ, 0xc0, !PT ;  /* 0xff0000ff23247812 */ /* 0x000fe400078ec0ff */
[----:B------:R-:W-:Y:S01]  /*5510*/  SHF.R.U32.HI R7, RZ, 0x10, R35 ;  /* 0x00000010ff077819 */ /* 0x000fe20000011623 */
[----:B------:R-:W-:Y:S01]  /*5520*/  IMAD.SHL.U32 R35, R38, 0x100, RZ ;  /* 0x0000010026237824 */ /* 0x000fe200078e00ff */
[----:B------:R-:W-:Y:S01]  /*5530*/  LOP3.LUT R4, R4, 0xff00, R33, 0xf8, !PT ;  /* 0x0000ff0004047812 */ /* 0x000fe200078ef821 */
[----:B------:R-:W-:Y:S01]  /*5540*/  IMAD.U32 R33, R70, 0x10000, RZ ;  /* 0x0001000046217824 */ /* 0x000fe200078e00ff */
[----:B------:R-:W-:Y:S01]  /*5550*/  PRMT R6, R73, 0x654, R6 ;  /* 0x0000065449067816 */ /* 0x000fe20000000006 */
[----:B------:R-:W-:Y:S01]  /*5560*/  IMAD.SHL.U32 R39, R39, 0x100, RZ ;  /* 0x0000010027277824 */ /* 0x000fe200078e00ff */
[----:B------:R-:W-:Y:S01]  /*5570*/  PRMT R34, R71, 0x654, R34 ;  /* 0x0000065447227816 */ /* 0x000fe20000000022 */
[----:B------:R-:W-:Y:S01]  /*5580*/  IMAD.U32 R71, R7, 0x10000, RZ ;  /* 0x0001000007477824 */ /* 0x000fe200078e00ff */
[----:B------:R-:W-:-:S02]  /*5590*/  SHF.L.U32 R37, R37, 0x8, RZ ;  /* 0x0000000825257819 */ /* 0x000fc400000006ff */
        /* <DEDUP_REMOVED lines=13> */
[----:B------:R-:W-:Y:S01]  /*5670*/  LOP3.LUT R7, R38, 0xff0000, R5, 0xf8, !PT ;  /* 0x00ff000026077812 */ /* 0x000fe200078ef805 */
[----:B------:R-:W-:Y:S02]  /*5680*/  HADD2.F32 R36, -RZ, R36.H1_H1 ;  /* 0x30000024ff247230 */ /* 0x000fe40000004100 */
[----:B------:R-:W-:Y:S01]  /*5690*/  FMUL.FTZ R73, R12, R39 ;  /* 0x000000270c497220 */ /* 0x000fe20000410000 */
[----:B------:R-:W-:-:S02]  /*56a0*/  HADD2.F32 R37, -RZ, R35.H0_H0 ;  /* 0x20000023ff257230 */ /* 0x000fc40000004100 */
[----:B------:R-:W-:Y:S01]  /*56b0*/  FMUL.FTZ R39, R8, R39 ;  /* 0x0000002708277220 */ /* 0x000fe20000410000 */
[----:B------:R-:W-:Y:S01]  /*56c0*/  HADD2.F32 R38, -RZ, R35.H1_H1 ;  /* 0x30000023ff267230 */ /* 0x000fe20000004100 */
[----:B------:R-:W-:Y:S01]  /*56d0*/  F2FP.F16.E4M3.UNPACK_B R86, R86 ;  /* 0x00000056ff56723e */ /* 0x000fe200020006ff */
[----:B------:R-:W-:Y:S01]  /*56e0*/  HADD2.F32 R33, -RZ, R33.H1_H1 ;  /* 0x30000021ff217230 */ /* 0x000fe20000004100 */
[----:B------:R-:W-:Y:S01]  /*56f0*/  F2FP.F16.E4M3.UNPACK_B R32, R32 ;  /* 0x00000020ff20723e */ /* 0x000fe200020006ff */
[----:B------:R-:W-:Y:S01]  /*5700*/  HADD2.F32 R35, -RZ, R34.H1_H1 ;  /* 0x30000022ff237230 */ /* 0x000fe20000004100 */
[----:B------:R-:W-:Y:S01]  /*5710*/  F2FP.F16.E4M3.UNPACK_B R34, R30 ;  /* 0x0000001eff22723e */ /* 0x000fe200020006ff */
[----:B------:R-:W-:Y:S01]  /*5720*/  FFMA.FTZ R12, R12, R37, R39 ;  /* 0x000000250c0c7223 */ /* 0x000fe20000010027 */
[----:B------:R-:W-:Y:S01]  /*5730*/  LOP3.LUT R5, R70, 0xff0000, R71, 0xf8, !PT ;  /* 0x00ff000046057812 */ /* 0x000fe200078ef847 */
[-C--:B------:R-:W-:Y:S01]  /*5740*/  FMUL.FTZ R72, R33, R36.reuse ;  /* 0x0000002421487220 */ /* 0x080fe20000410000 */
[----:B------:R-:W-:Y:S01]  /*5750*/  FMUL.FTZ R70, R35, R36 ;  /* 0x0000002423467220 */ /* 0x000fe20000410000 */
[----:B------:R-:W-:Y:S01]  /*5760*/  F2FP.F16.E4M3.UNPACK_B R83, R83 ;  /* 0x00000053ff53723e */ /* 0x000fe200020006ff */
[----:B------:R-:W-:-:S02]  /*5770*/  HADD2.F32 R39, -RZ, R86.H0_H0 ;  /* 0x20000056ff277230 */ /* 0x000fc40000004100 */
[----:B------:R-:W-:Y:S01]  /*5780*/  FFMA.FTZ R8, R8, R37, -R73 ;  /* 0x0000002508087223 */ /* 0x000fe20000010849 */
        /* <DEDUP_REMOVED lines=36> */
[----:B------:R-:W-:Y:S01]  /*59d0*/  FMUL.FTZ R80, R38, R80 ;  /* 0x0000005026507220 */ /* 0x000fe20000410000 */
[----:B------:R-:W-:Y:S01]  /*59e0*/  FFMA.FTZ R70, R70, R73, R89 ;  /* 0x0000004946467223 */ /* 0x000fe20000010059 */
[----:B------:R-:W-:Y:S01]  /*59f0*/  FFMA.FTZ R91, R38, R72, -R83 ;  /* 0x00000048265b7223 */ /* 0x000fe20000010853 */
[--C-:B------:R-:W-:Y:S01]  /*5a00*/  HADD2.F32 R73, -RZ, R85.reuse.H0_H0 ;  /* 0x20000055ff497230 */ /* 0x100fe20000004100 */
[----:B------:R-:W-:Y:S01]  /*5a10*/  F2FP.F16.E4M3.UNPACK_B R81, R81 ;  /* 0x00000051ff51723e */ /* 0x000fe200020006ff */
[----:B------:R-:W-:Y:S01]  /*5a20*/  HADD2.F32 R38, -RZ, R36.H0_H0 ;  /* 0x20000024ff267230 */ /* 0x000fe20000004100 */
[----:B------:R-:W-:Y:S01]  /*5a30*/  F2FP.SATFINITE.E4M3.F32.PACK_AB_MERGE_C R12, R35, R12, RZ ;  /* 0x0000000c230c723e */ /* 0x000fe200048070ff */
[----:B------:R-:W-:-:S02]  /*5a40*/  HADD2.F32 R85, -RZ, R85.H1_H1 ;  /* 0x30000055ff557230 */ /* 0x000fc40000004100 */
[----:B------:R-:W-:Y:S01]  /*5a50*/  FFMA.FTZ R93, R71, R72, R80 ;  /* 0x00000048475d7223 */ /* 0x000fe20000010050 */
[----:B------:R-:W-:Y:S02]  /*5a60*/  HADD2.F32 R14, -RZ, R10.H0_H0 ;  /* 0x2000000aff0e7230 */ /* 0x000fe40000004100 */
[----:B------:R-:W-:Y:S01]  /*5a70*/  FMUL.FTZ R83, R38, R73 ;  /* 0x0000004926537220 */ /* 0x000fe20000410000 */
[----:B------:R-:W-:Y:S01]  /*5a80*/  HADD2.F32 R36, -RZ, R36.H1_H1 ;  /* 0x30000024ff247230 */ /* 0x000fe20000004100 */
[----:B------:R-:W-:Y:S01]  /*5a90*/  F2FP.SATFINITE.E4M3.F32.PACK_AB_MERGE_C R8, R33, R8, RZ ;  /* 0x000000082108723e */ /* 0x000fe200048070ff */
[----:B------:R-:W-:Y:S01]  /*5aa0*/  HADD2.F32 R10, -RZ, R10.H1_H1 ;  /* 0x3000000aff0a7230 */ /* 0x000fe20000004100 */
[----:B------:R-:W-:Y:S01]  /*5ab0*/  F2FP.SATFINITE.E4M3.F32.PACK_AB_MERGE_C R91, R91, R34, RZ ;  /* 0x000000225b5b723e */ /* 0x000fe200048070ff */
[--C-:B------:R-:W-:Y:S02]  /*5ac0*/  HADD2.F32 R71, -RZ, R81.reuse.H0_H0 ;  /* 0x20000051ff477230 */ /* 0x100fe40000004100 */
[----:B------:R-:W-:Y:S01]  /*5ad0*/  FMUL.FTZ R89, R36, R85 ;  /* 0x0000005524597220 */ /* 0x000fe20000410000 */
[----:B------:R-:W-:Y:S01]  /*5ae0*/  HADD2.F32 R81, -RZ, R81.H1_H1 ;  /* 0x30000051ff517230 */ /* 0x000fe20000004100 */
[----:B------:R-:W-:Y:S01]  /*5af0*/  F2FP.SATFINITE.E4M3.F32.PACK_AB_MERGE_C R12, R39, R32, R12 ;  /* 0x00000020270c723e */ /* 0x000fe2000480700c */
[----:B------:R-:W-:Y:S01]  /*5b00*/  FMUL.FTZ R73, R14, R73 ;  /* 0x000000490e497220 */ /* 0x000fe20000410000 */
[----:B------:R-:W-:Y:S01]  /*5b10*/  FMUL.FTZ R85, R10, R85 ;  /* 0x000000550a557220 */ /* 0x000fe20000410000 */
[----:B------:R-:W-:Y:S01]  /*5b20*/  F2FP.F16.E4M3.UNPACK_B R33, R13 ;  /* 0x0000000dff21723e */ /* 0x000fe200020006ff */
[----:B------:R-:W-:Y:S01]  /*5b30*/  FFMA.FTZ R83, R14, R71, -R83 ;  /* 0x000000470e537223 */ /* 0x000fe20000010853 */
[----:B------:R-:W-:Y:S01]  /*5b40*/  F2FP.F16.E4M3.UNPACK_B R34, R7 ;  /* 0x00000007ff22723e */ /* 0x000fe200020006ff */
[----:B------:R-:W-:Y:S01]  /*5b50*/  FFMA.FTZ R14, R38, R71, R73 ;  /* 0x00000047260e7223 */ /* 0x000fe20000010049 */
[----:B------:R-:W-:Y:S01]  /*5b60*/  F2FP.F16.E4M3.UNPACK_B R32, R9 ;  /* 0x00000009ff20723e */ /* 0x000fe200020006ff */
[----:B------:R-:W-:Y:S01]  /*5b70*/  FFMA.FTZ R85, R36, R81, R85 ;  /* 0x0000005124557223 */ /* 0x000fe20000010055 */
[----:B------:R-:W-:Y:S01]  /*5b80*/  F2FP.SATFINITE.E4M3.F32.PACK_AB_MERGE_C R8, R37, R30, R8 ;  /* 0x0000001e2508723e */ /* 0x000fe20004807008 */
[--C-:B------:R-:W-:Y:S01]  /*5b90*/  HADD2.F32 R35, -RZ, R33.reuse.H0_H0 ;  /* 0x20000021ff237230 */ /* 0x100fe20000004100 */
[----:B------:R-:W-:Y:S01]  /*5ba0*/  F2FP.SATFINITE.E4M3.F32.PACK_AB_MERGE_C R70, R93, R70, RZ ;  /* 0x000000465d46723e */ /* 0x000fe200048070ff */
[----:B------:R-:W-:Y:S01]  /*5bb0*/  HADD2.F32 R39, -RZ, R34.H0_H0 ;  /* 0x20000022ff277230 */ /* 0x000fe20000004100 */
[----:B------:R-:W-:Y:S01]  /*5bc0*/  F2FP.F16.E4M3.UNPACK_B R37, R6 ;  /* 0x00000006ff25723e */ /* 0x000fe200020006ff */
[----:B------:R-:W-:Y:S01]  /*5bd0*/  HADD2.F32 R30, -RZ, R32.H0_H0 ;  /* 0x20000020ff1e7230 */ /* 0x000fe20000004100 */
[----:B------:R-:W-:Y:S01]  /*5be0*/  F2FP.SATFINITE.E4M3.F32.PACK_AB_MERGE_C R14, R85, R14, R70 ;  /* 0x0000000e550e723e */ /* 0x000fe20004807046 */
[----:B------:R-:W-:-:S02]  /*5bf0*/  HADD2.F32 R36, -RZ, R33.H1_H1 ;  /* 0x30000021ff247230 */ /* 0x000fc40000004100 */
[CC--:B------:R-:W-:Y:S01]  /*5c00*/  FMUL.FTZ R71, R35.reuse, R39.reuse ;  /* 0x0000002723477220 */ /* 0x0c0fe20000410000 */
[--C-:B------:R-:W-:Y:S02]  /*5c10*/  HADD2.F32 R38, -RZ, R37.reuse.H0_H0 ;  /* 0x20000025ff267230 */ /* 0x100fe40000004100 */
[C---:B------:R-:W-:Y:S01]  /*5c20*/  FMUL.FTZ R70, R30.reuse, R39 ;  /* 0x000000271e467220 */ /* 0x040fe20000410000 */
[----:B------:R-:W-:Y:S01]  /*5c30*/  HADD2.F32 R39, -RZ, R34.H1_H1 ;  /* 0x30000022ff277230 */ /* 0x000fe20000004100 */
[----:B------:R-:W-:Y:S01]  /*5c40*/  F2FP.F16.E4M3.UNPACK_B R33, R9.H1 ;  /* 0x00000009ff21723e */ /* 0x000fe200030006ff */
[----:B------:R-:W-:Y:S02]  /*5c50*/  HADD2.F32 R34, -RZ, R32.H1_H1 ;  /* 0x30000020ff227230 */ /* 0x000fe40000004100 */
[-C--:B------:R-:W-:Y:S01]  /*5c60*/  FFMA.FTZ R30, R30, R38.reuse, -R71 ;  /* 0x000000261e1e7223 */ /* 0x080fe20000010847 */
[----:B------:R-:W-:Y:S01]  /*5c70*/  FFMA.FTZ R32, R35, R38, R70 ;  /* 0x0000002623207223 */ /* 0x000fe20000010046 */
[----:B------:R-:W-:-:S02]  /*5c80*/  HADD2.F32 R37, -RZ, R37.H1_H1 ;  /* 0x30000025ff257230 */ /* 0x000fc40000004100 */
[-C--:B------:R-:W-:Y:S01]  /*5c90*/  FMUL.FTZ R71, R36, R39.reuse ;  /* 0x0000002724477220 */ /* 0x080fe20000410000 */
[C---:B------:R-:W-:Y:S01]  /*5ca0*/  FMUL.FTZ R39, R34.reuse, R39 ;  /* 0x0000002722277220 */ /* 0x040fe20000410000 */
[----:B------:R-:W-:Y:S01]  /*5cb0*/  F2FP.F16.E4M3.UNPACK_B R35, R13.H1 ;  /* 0x0000000dff23723e */ /* 0x000fe200030006ff */
[----:B------:R-:W-:Y:S01]  /*5cc0*/  HADD2.F32 R13, -RZ, R33.H0_H0 ;  /* 0x20000021ff0d7230 */ /* 0x000fe20000004100 */
[----:B------:R-:W-:Y:S01]  /*5cd0*/  F2FP.F16.E4M3.UNPACK_B R38, R7.H1 ;  /* 0x00000007ff26723e */ /* 0x000fe200030006ff */
[-C--:B------:R-:W-:Y:S01]  /*5ce0*/  FFMA.FTZ R9, R34, R37.reuse, -R71 ;  /* 0x0000002522097223 */ /* 0x080fe20000010847 */
[----:B------:R-:W-:Y:S01]  /*5cf0*/  FFMA.FTZ R7, R36, R37, R39 ;  /* 0x0000002524077223 */ /* 0x000fe20000010027 */
[----:B------:R-:W-:Y:S01]  /*5d00*/  F2FP.F16.E4M3.UNPACK_B R6, R6.H1 ;  /* 0x00000006ff06723e */ /* 0x000fe200030006ff */
[--C-:B------:R-:W-:Y:S01]  /*5d10*/  HADD2.F32 R34, -RZ, R35.reuse.H0_H0 ;  /* 0x20000023ff227230 */ /* 0x100fe20000004100 */
[-C--:B------:R-:W-:Y:S01]  /*5d20*/  F2FP.F16.E4M3.UNPACK_B R80, R5.reuse.H1 ;  /* 0x00000005ff50723e */ /* 0x080fe200030006ff */
[----:B------:R-:W-:Y:S01]  /*5d30*/  HADD2.F32 R37, -RZ, R38.H0_H0 ;  /* 0x20000026ff257230 */ /* 0x000fe20000004100 */
[----:B------:R-:W-:Y:S01]  /*5d40*/  F2FP.F16.E4M3.UNPACK_B R73, R5 ;  /* 0x00000005ff49723e */ /* 0x000fe200020006ff */
[----:B------:R-:W-:-:S02]  /*5d50*/  HADD2.F32 R36, -RZ, R35.H1_H1 ;  /* 0x30000023ff247230 */ /* 0x000fc40000004100 */
[----:B------:R-:W-:Y:S01]  /*5d60*/  FFMA.FTZ R10, R10, R81, -R89 ;  /* 0x000000510a0a7223 */ /* 0x000fe20000010859 */
        /* <DEDUP_REMOVED lines=9> */
[-C--:B------:R-:W-:Y:S01]  /*5e00*/  FFMA.FTZ R6, R13, R35.reuse, -R70 ;  /* 0x000000230d067223 */ /* 0x080fe20000010846 */
[----:B------:R-:W-:Y:S01]  /*5e10*/  FFMA.FTZ R13, R34, R35, R37 ;  /* 0x00000023220d7223 */ /* 0x000fe20000010025 */
[-C--:B------:R-:W-:Y:S01]  /*5e20*/  FFMA.FTZ R33, R33, R38.reuse, -R72 ;  /* 0x0000002621217223 */ /* 0x080fe20000010848 */
[----:B------:R-:W-:Y:S01]  /*5e30*/  FFMA.FTZ R34, R36, R38, R39 ;  /* 0x0000002624227223 */ /* 0x000fe20000010027 */
[----:B------:R-:W-:Y:S01]  /*5e40*/  F2FP.F16.E4M3.UNPACK_B R35, R11 ;  /* 0x0000000bff23723e */ /* 0x000fe200020006ff */
[--C-:B------:R-:W-:Y:S01]  /*5e50*/  HADD2.F32 R81, -RZ, R80.reuse.H0_H0 ;  /* 0x20000050ff517230 */ /* 0x100fe20000004100 */
[----:B------:R-:W-:Y:S01]  /*5e60*/  F2FP.F16.E4M3.UNPACK_B R38, R15.H1 ;  /* 0x0000000fff26723e */ /* 0x000fe200030006ff */
[----:B------:R-:W-:Y:S01]  /*5e70*/  HADD2.F32 R86, -RZ, R73.H0_H0 ;  /* 0x20000049ff567230 */ /* 0x000fe20000004100 */
[----:B------:R-:W-:Y:S01]  /*5e80*/  F2FP.F16.E4M3.UNPACK_B R11, R11.H1 ;  /* 0x0000000bff0b723e */ /* 0x000fe200030006ff */
[----:B------:R-:W-:Y:S01]  /*5e90*/  HADD2.F32 R80, -RZ, R80.H1_H1 ;  /* 0x30000050ff507230 */ /* 0x000fe20000004100 */
[----:B------:R-:W-:Y:S01]  /*5ea0*/  F2FP.F16.E4M3.UNPACK_B R37, R15 ;  /* 0x0000000fff25723e */ /* 0x000fe200020006ff */
[----:B------:R-:W-:Y:S01]  /*5eb0*/  HADD2.F32 R15, -RZ, R35.H0_H0 ;  /* 0x20000023ff0f7230 */ /* 0x000fe20000004100 */
[----:B------:R-:W-:Y:S01]  /*5ec0*/  F2FP.F16.E4M3.UNPACK_B R70, R4.H1 ;  /* 0x00000004ff46723e */ /* 0x000fe200030006ff */
[----:B------:R-:W-:Y:S01]  /*5ed0*/  HADD2.F32 R4, -RZ, R38.H0_H0 ;  /* 0x20000026ff047230 */ /* 0x000fe20000004100 */
[----:B------:R-:W-:Y:S01]  /*5ee0*/  F2FP.SATFINITE.E4M3.F32.PACK_AB_MERGE_C R10, R10, R83, R91 ;  /* 0x000000530a0a723e */ /* 0x000fe2000480705b */
[----:B------:R-:W-:Y:S01]  /*5ef0*/  HADD2.F32 R36, -RZ, R11.H0_H0 ;  /* 0x2000000bff247230 */ /* 0x000fe20000004100 */
[----:B------:R-:W-:Y:S01]  /*5f00*/  F2FP.SATFINITE.E4M3.F32.PACK_AB_MERGE_C R6, R33, R6, RZ ;  /* 0x000000062106723e */ /* 0x000fe200048070ff */
[----:B------:R-:W-:-:S02]  /*5f10*/  HADD2.F32 R39, -RZ, R37.H0_H0 ;  /* 0x20000025ff277230 */ /* 0x000fc40000004100 */
[-C--:B------:R-:W-:Y:S01]  /*5f20*/  FMUL.FTZ R83, R4, R81.reuse ;  /* 0x0000005104537220 */ /* 0x080fe20000410000 */
[----:B------:R-:W-:Y:S02]  /*5f30*/  HADD2.F32 R71, -RZ, R70.H0_H0 ;  /* 0x20000046ff477230 */ /* 0x000fe40000004100 */
[C---:B------:R-:W-:Y:S01]  /*5f40*/  FMUL.FTZ R81, R36.reuse, R81 ;  /* 0x0000005124517220 */ /* 0x040fe20000410000 */
[----:B------:R-:W-:Y:S02]  /*5f50*/  HADD2.F32 R38, -RZ, R38.H1_H1 ;  /* 0x30000026ff267230 */ /* 0x000fe40000004100 */
[----:B------:R-:W-:Y:S01]  /*5f60*/  FMUL.FTZ R90, R39, R86 ;  /* 0x00000056275a7220 */ /* 0x000fe20000410000 */
[----:B------:R-:W-:Y:S02]  /*5f70*/  HADD2.F32 R11, -RZ, R11.H1_H1 ;  /* 0x3000000bff0b7230 */ /* 0x000fe40000004100 */
[----:B------:R-:W-:Y:S01]  /*5f80*/  FFMA.FTZ R83, R36, R71, -R83 ;  /* 0x0000004724537223 */ /* 0x000fe20000010853 */
[----:B------:R-:W-:-:S02]  /*5f90*/  HADD2.F32 R72, -RZ, R5.H0_H0 ;  /* 0x20000005ff487230 */ /* 0x000fc40000004100 */
[C---:B------:R-:W-:Y:S01]  /*5fa0*/  FMUL.FTZ R86, R15.reuse, R86 ;  /* 0x000000560f567220 */ /* 0x040fe20000410000 */
[----:B------:R-:W-:Y:S01]  /*5fb0*/  FFMA.FTZ R81, R4, R71, R81 ;  /* 0x0000004704517223 */ /* 0x000fe20000010051 */
[----:B------:R-:W-:Y:S02]  /*5fc0*/  HADD2.F32 R37, -RZ, R37.H1_H1 ;  /* 0x30000025ff257230 */ /* 0x000fe40000004100 */
[----:B------:R-:W-:Y:S01]  /*5fd0*/  FMUL.FTZ R92, R38, R80 ;  /* 0x00000050265c7220 */ /* 0x000fe20000410000 */
[----:B------:R-:W-:Y:S02]  /*5fe0*/  HADD2.F32 R36, -RZ, R73.H1_H1 ;  /* 0x30000049ff247230 */ /* 0x000fe40000004100 */
[-C--:B------:R-:W-:Y:S01]  /*5ff0*/  FFMA.FTZ R90, R15, R72.reuse, -R90 ;  /* 0x000000480f5a7223 */ /* 0x080fe2000001085a */
[----:B------:R-:W-:Y:S02]  /*6000*/  HADD2.F32 R35, -RZ, R35.H1_H1 ;  /* 0x30000023ff237230 */ /* 0x000fe40000004100 */
[----:B------:R-:W-:Y:S01]  /*6010*/  FFMA.FTZ R86, R39, R72, R86 ;  /* 0x0000004827567223 */ /* 0x000fe20000010056 */
[----:B------:R-:W-:-:S02]  /*6020*/  HADD2.F32 R4, -RZ, R5.H1_H1 ;  /* 0x30000005ff047230 */ /* 0x000fc40000004100 */
[----:B------:R-:W-:Y:S01]  /*6030*/  FMUL.FTZ R5, R11, R80 ;  /* 0x000000500b057220 */ /* 0x000fe20000410000 */
[----:B------:R-:W-:Y:S02]  /*6040*/  HADD2.F32 R70, -RZ, R70.H1_H1 ;  /* 0x30000046ff467230 */ /* 0x000fe40000004100 */
[-C--:B------:R-:W-:Y:S01]  /*6050*/  FMUL.FTZ R72, R37, R36.reuse ;  /* 0x0000002425487220 */ /* 0x080fe20000410000 */
[----:B------:R-:W-:Y:S01]  /*6060*/  FMUL.FTZ R36, R35, R36 ;  /* 0x0000002423247220 */ /* 0x000fe20000410000 */
[----:B------:R-:W-:Y:S01]  /*6070*/  F2FP.SATFINITE.E4M3.F32.PACK_AB_MERGE_C R13, R34, R13, RZ ;  /* 0x0000000d220d723e */ /* 0x000fe200048070ff */
[-C--:B------:R-:W-:Y:S01]  /*6080*/  FFMA.FTZ R92, R11, R70.reuse, -R92 ;  /* 0x000000460b5c7223 */ /* 0x080fe2000001085c */
[----:B------:R-:W-:Y:S01]  /*6090*/  FFMA.FTZ R38, R38, R70, R5 ;  /* 0x0000004626267223 */ /* 0x000fe20000010005 */
[-C--:B------:R-:W-:Y:S01]  /*60a0*/  FFMA.FTZ R35, R35, R4.reuse, -R72 ;  /* 0x0000000423237223 */ /* 0x080fe20000010848 */
[----:B------:R-:W-:Y:S01]  /*60b0*/  FFMA.FTZ R37, R37, R4, R36 ;  /* 0x0000000425257223 */ /* 0x000fe20000010024 */
[----:B------:R-:W-:-:S02]  /*60c0*/  F2FP.SATFINITE.E4M3.F32.PACK_AB_MERGE_C R9, R9, R30, R6 ;  /* 0x0000001e0909723e */ /* 0x000fc40004807006 */
[----:B------:R-:W-:Y:S02]  /*60d0*/  F2FP.SATFINITE.E4M3.F32.PACK_AB_MERGE_C R83, R92, R83, RZ ;  /* 0x000000535c53723e */ /* 0x000fe400048070ff */
[----:B------:R-:W-:Y:S02]  /*60e0*/  F2FP.SATFINITE.E4M3.F32.PACK_AB_MERGE_C R38, R38, R81, RZ ;  /* 0x000000512626723e */ /* 0x000fe400048070ff */
[----:B------:R-:W-:Y:S02]  /*60f0*/  F2FP.SATFINITE.E4M3.F32.PACK_AB_MERGE_C R11, R35, R90, R83 ;  /* 0x0000005a230b723e */ /* 0x000fe40004807053 */
[----:B------:R-:W-:Y:S02]  /*6100*/  F2FP.SATFINITE.E4M3.F32.PACK_AB_MERGE_C R13, R7, R32, R13 ;  /* 0x00000020070d723e */ /* 0x000fe4000480700d */
[----:B------:R-:W-:-:S07]  /*6110*/  F2FP.SATFINITE.E4M3.F32.PACK_AB_MERGE_C R15, R37, R86, R38 ;  /* 0x00000056250f723e */ /* 0x000fce0004807026 */
.L_x_10903:
[----:B------:R-:W-:Y:S05]  /*6120*/  BSYNC B1 ;  /* 0x0000000000017941 */ /* 0x000fea0003800000 */
.L_x_10902:
[----:B0-----:R0:W-:Y:S01]  /*6130*/  ST.E.128 desc[UR42][R28.64], R8 ;  /* 0x000000081c007985 */ /* 0x0011e2000c101d2a */
[----:B------:R-:W-:-:S13]  /*6140*/  ISETP.GE.AND P5, PT, R31, R87, PT ;  /* 0x000000571f00720c */ /* 0x000fda0003fa6270 */
[----:B------:R-:W-:Y:S05]  /*6150*/  @P5 BRA `(.L_x_10881) ;  /* 0x0000000400005947 */ /* 0x000fea0003800000 */
[----:B------:R-:W-:-:S04]  /*6160*/  IADD3 R4, P5, R84, R31, RZ ;  /* 0x0000001f54047210 */ /* 0x000fc80007fbe0ff */
[----:B------:R-:W-:-:S05]  /*6170*/  LEA.HI.X.SX32 R5, R31, R82, 0x1, P5 ;  /* 0x000000521f057211 */ /* 0x000fca00028f0eff */
[----:B--2---:R2:W-:Y:S01]  /*6180*/  ST.E.128 desc[UR42][R4.64], R12 ;  /* 0x0000000c04007985 */ /* 0x0045e2000c101d2a */
[----:B------:R-:W-:Y:S05]  /*6190*/  BRA `(.L_x_10881) ;  /* 0x0000000000f07947 */ /* 0x000fea0003800000 */
.L_x_10873:
[----:B------:R-:W-:-:S06]  /*61a0*/  UISETP.NE.AND UP0, UPT, UR36, 0x3, UPT ;  /* 0x000000032400788c */ /* 0x000fcc000bf05270 */
[----:B------:R-:W-:-:S13]  /*61b0*/  PLOP3.LUT P0, PT, PT, PT, UP0, 0x80, 0x0 ;  /* 0x000000000000781c */ /* 0x000fda0003f0f008 */
[----:B------:R-:W-:Y:S05]  /*61c0*/  @!P0 BRA `(.L_x_10904) ;  /* 0x0000000000048947 */ /* 0x000fea0003800000 */
[----:B------:R-:W-:Y:S01]  /*61d0*/  BPT.TRAP 0x1 ;  /* 0x000000040000795c */ /* 0x000fe20000300000 */
.L_x_10904:
[----:B------:R-:W-:Y:S01]  /*61e0*/  IMAD R68, R19, 0x8, R18 ;  /* 0x0000000813447824 */ /* 0x000fe200078e0212 */
[----:B------:R-:W-:Y:S01]  /*61f0*/  SHF.L.U32 R79, R157, 0x1f, RZ ;  /* 0x0000001f9d4f7819 */ /* 0x000fe200000006ff */
[----:B------:R-:W-:Y:S01]  /*6200*/  BSSY B1, `(.L_x_10905) ;  /* 0x0000004000017945 */ /* 0x000fe20003800000 */
[----:B------:R-:W-:Y:S02]  /*6210*/  SHF.R.S32.HI R76, RZ, 0x1f, R77 ;  /* 0x0000001fff4c7819 */ /* 0x000fe4000001144d */
[----:B------:R-:W0:Y:S02]  /*6220*/  SYNCS.PHASECHK.TRANS64.TRYWAIT P5, [R68+URZ+0x19c90], R79 ;  /* 0x019c904f440075a7 */ /* 0x000e2400080a017f */
[----:B0-----:R-:W-:Y:S05]  /*6230*/  @!P5 BRA `(.L_x_10906) ;  /* 0x0000014000d0d947 */ /* 0x001fea0003800000 */
.L_x_11136:
[----:B------:R-:W-:Y:S05]  /*6240*/  BSYNC B1 ;  /* 0x0000000000017941 */ /* 0x000fea0003800000 */
.L_x_10905:
        /* <DEDUP_REMOVED lines=21> */
[----:B-1----:R-:W-:-:S03]  /*63a0*/  VIADD R8, R8, 0xffffff80 ;  /* 0xffffff8008087836 */ /* 0x002fc60000000000 */
[----:B------:R-:W-:Y:S02]  /*63b0*/  IADD3.X R13, R5, UR7, R7, P6, !PT ;  /* 0x00000007050d7c10 */ /* 0x000fe4000b7fe407 */
[----:B------:R-:W-:-:S04]  /*63c0*/  LEA.HI R8, R8, R8, RZ, 0x1 ;  /* 0x0000000808087211 */ /* 0x000fc800078f08ff */
[----:B------:R-:W-:-:S04]  /*63d0*/  SHF.R.S32.HI R8, RZ, 0x1, R8 ;  /* 0x00000001ff087819 */ /* 0x000fc80000011408 */
[----:B------:R-:W-:Y:S01]  /*63e0*/  ISETP.GT.AND P5, PT, R74, R8, PT ;  /* 0x000000084a00720c */ /* 0x000fe20003fa4270 */
[----:B------:R-:W-:-:S12]  /*63f0*/  BRA.DIV UR4, `(.L_x_10907) ;  /* 0x0000014204747947 */ /* 0x000fd8000b800000 */
[----:B------:R1:W2:Y:S04]  /*6400*/  SHFL.IDX PT, R29, R13, RZ, 0x1e1f ;  /* 0x001e1fff0d1d7589 */ /* 0x0002a800000e0000 */
[----:B------:R1:W3:Y:S02]  /*6410*/  SHFL.IDX PT, R14, R4, RZ, 0x1e1f ;  /* 0x001e1fff040e7589 */ /* 0x0002e400000e0000 */
.L_x_11140:
[----:B------:R-:W-:Y:S05]  /*6420*/  @!P5 BRA `(.L_x_10881) ;  /* 0x00000000004cd947 */ /* 0x000fea0003800000 */
[----:B------:R-:W4:Y:S01]  /*6430*/  LDL R10, [R1+0x8] ;  /* 0x00000800010a7983 */ /* 0x000f220000100800 */
[----:B------:R-:W-:-:S03]  /*6440*/  ULDC UR4, c[0x0][0x2f4] ;  /* 0x0000bd0000047ab9 */ /* 0x000fc60000000800 */
[----:B------:R-:W5:Y:S01]  /*6450*/  LDL R11, [R1+0x14] ;  /* 0x00001400010b7983 */ /* 0x000f620000100800 */
[----:B------:R-:W-:-:S13]  /*6460*/  ISETP.GE.AND P6, PT, R16, UR4, PT ;  /* 0x0000000410007c0c */ /* 0x000fda000bfc6270 */
[----:B-1----:R-:W1:Y:S01]  /*6470*/  @!P6 LDS.128 R4, [R69+0x13800] ;  /* 0x013800004504e984 */ /* 0x002e620000000c00 */
[----:B---3--:R-:W-:-:S05]  /*6480*/  @!P6 IADD3 R8, P5, R16, R14, RZ ;  /* 0x0000000e1008e210 */ /* 0x008fca0007fbe0ff */
[----:B--2---:R-:W-:Y:S01]  /*6490*/  @!P6 IMAD.X R9, R29, 0x1, R17, P5 ;  /* 0x000000011d09e824 */ /* 0x004fe200028e0611 */
[----:B------:R-:W-:-:S04]  /*64a0*/  ISETP.GE.AND P5, PT, R67, UR4, PT ;  /* 0x0000000443007c0c */ /* 0x000fc8000bfa6270 */
[----:B-1----:R1:W-:Y:S09]  /*64b0*/  @!P6 ST.E.128 desc[UR42][R8.64], R4 ;  /* 0x000000040800e985 */ /* 0x0023f2000c101d2a */
[----:B------:R-:W2:Y:S01]  /*64c0*/  @!P5 LDS.128 R4, [R69+0x14800] ;  /* 0x014800004504d984 */ /* 0x000ea20000000c00 */
[----:B----4-:R-:W-:-:S05]  /*64d0*/  @!P5 IMAD.SHL.U32 R10, R10, 0x10, RZ ;  /* 0x000000100a0ad824 */ /* 0x010fca00078e00ff */
[----:B-1----:R-:W-:-:S04]  /*64e0*/  @!P5 IADD3 R8, P6, R10, R14, RZ ;  /* 0x0000000e0a08d210 */ /* 0x002fc80007fde0ff */
[----:B------:R-:W-:Y:S02]  /*64f0*/  @!P5 LEA.HI.X.SX32 R9, R10, R29, 0x1, P6 ;  /* 0x0000001d0a09d211 */ /* 0x000fe400030f0eff */
[----:B------:R-:W-:-:S03]  /*6500*/  ISETP.GE.AND P6, PT, R156, UR4, PT ;  /* 0x000000049c007c0c */ /* 0x000fc6000bfc6270 */
[----:B--2---:R1:W-:Y:S10]  /*6510*/  @!P5 ST.E.128 desc[UR42][R8.64], R4 ;  /* 0x000000040800d985 */ /* 0x0043f4000c101d2a */
[----:B------:R-:W2:Y:S01]  /*6520*/  @!P6 LDS.128 R4, [R69+0x15800] ;  /* 0x015800004504e984 */ /* 0x000ea20000000c00 */
[----:B-1----:R-:W-:-:S05]  /*6530*/  @!P6 IADD3 R8, P5, R156, R14, RZ ;  /* 0x0000000e9c08e210 */ /* 0x002fca0007fbe0ff */
[----:B-----5:R-:W-:-:S05]  /*6540*/  @!P6 IMAD.X R9, R29, 0x1, R11, P5 ;  /* 0x000000011d09e824 */ /* 0x020fca00028e060b */
[----:B--2---:R4:W-:Y:S03]  /*6550*/  @!P6 ST.E.128 desc[UR42][R8.64], R4 ;  /* 0x000000040800e985 */ /* 0x0049e6000c101d2a */
.L_x_10881:
[----:B------:R-:W-:Y:S05]  /*6560*/  BSYNC B0 ;  /* 0x0000000000007941 */ /* 0x000fea0003800000 */
.L_x_10872:
[----:B012-4-:R-:W0:Y:S01]  /*6570*/  S2R R4, SR_TID.X ;  /* 0x0000000000047919 */ /* 0x017e220000002100 */
        /* <DEDUP_REMOVED lines=9> */
[----:B0-----:R-:W-:-:S13]  /*6610*/  LOP3.LUT P5, RZ, R4, 0x7f, RZ, 0xc0, !PT ;  /* 0x0000007f04ff7812 */ /* 0x001fda00078ac0ff */
[----:B------:R-:W-:-:S05]  /*6620*/  @!P5 VIADD R4, R68, 0x19ca0 ;  /* 0x00019ca04404d836 */ /* 0x000fca0000000000 */
[----:B------:R-:W-:-:S04]  /*6630*/  @!P5 PRMT R4, RZ, 0x654, R4 ;  /* 0x00000654ff04d816 */ /* 0x000fc80000000004 */
[----:B------:R1:W-:Y:S01]  /*6640*/  @!P5 SYNCS.ARRIVE.TRANS64.RED.A1T0 RZ, [R4+URZ], RZ ;  /* 0x000000ff04ffd9a7 */ /* 0x0003e2000810043f */
[----:B------:R-:W-:Y:S05]  /*6650*/  @!P0 BRA `(.L_x_10909) ;  /* 0x0000000000048947 */ /* 0x000fea0003800000 */
[----:B------:R-:W-:Y:S01]  /*6660*/  BPT.TRAP 0x1 ;  /* 0x000000040000795c */ /* 0x000fe20000300000 */
.L_x_10909:
[----:B------:R-:W-:Y:S05]  /*6670*/  BSYNC B0 ;  /* 0x0000000000007941 */ /* 0x000fea0003800000 */
.L_x_10908:
[----:B------:R-:W0:Y:S01]  /*6680*/  SYNCS.PHASECHK.TRANS64.TRYWAIT P0, [R68+URZ+0x19cb0], R79 ;  /* 0x019cb04f440075a7 */ /* 0x000e22000800017f */
[----:B------:R-:W-:Y:S04]  /*6690*/  BSSY B0, `(.L_x_10910) ;  /* 0x0000002000007945 */ /* 0x000fe80003800000 */
[----:B0-----:R-:W-:Y:S05]  /*66a0*/  @!P0 BRA `(.L_x_10911) ;  /* 0x00000140000c8947 */ /* 0x001fea0003800000 */
.L_x_11141:
[----:B------:R-:W-:Y:S05]  /*66b0*/  BSYNC B0 ;  /* 0x0000000000007941 */ /* 0x000fea0003800000 */
.L_x_10910:
[----:B------:R-:W2:Y:S01]  /*66c0*/  S2R R6, SR_TID.X ;  /* 0x0000000000067919 */ /* 0x000ea20000002100 */
[----:B------:R-:W-:Y:S01]  /*66d0*/  ULDC.64 UR4, c[0x0][0x328] ;  /* 0x0000ca0000047ab9 */ /* 0x000fe20000000a00 */
[----:B------:R-:W-:Y:S01]  /*66e0*/  ULDC.64 UR6, c[0x0][0x318] ;  /* 0x0000c60000067ab9 */ /* 0x000fe20000000a00 */
[----:B------:R-:W-:Y:S01]  /*66f0*/  IMAD R76, R76, UR4, RZ ;  /* 0x000000044c4c7c24 */ /* 0x000fe2000f8e02ff */
[----:B------:R-:W-:Y:S01]  /*6700*/  BSSY B0, `(.L_x_10912) ;  /* 0x0000029000007945 */ /* 0x000fe20003800000 */
[----:B-1----:R-:W-:-:S04]  /*6710*/  IMAD.WIDE.U32 R4, R77, UR4, RZ ;  /* 0x000000044d047c25 */ /* 0x002fc8000f8e00ff */
[----:B------:R-:W-:Y:S01]  /*6720*/  IMAD R77, R77, UR5, R76 ;  /* 0x000000054d4d7c24 */ /* 0x000fe2000f8e024c */
[----:B------:R-:W-:Y:S02]  /*6730*/  ULDC.64 UR4, c[0x0][0x338] ;  /* 0x0000ce0000047ab9 */ /* 0x000fe40000000a00 */
[----:B------:R-:W-:Y:S02]  /*6740*/  IMAD R75, R75, UR4, RZ ;  /* 0x000000044b4b7c24 */ /* 0x000fe4000f8e02ff */
[----:B------:R-:W-:Y:S02]  /*6750*/  IADD3 R5, R5, R77, RZ ;  /* 0x0000004d05057210 */ /* 0x000fe40007ffe0ff */
[C---:B------:R-:W-:Y:S02]  /*6760*/  IMAD R75, R78.reuse, UR5, R75 ;  /* 0x000000054e4b7c24 */ /* 0x040fe4000f8e024b */
[----:B------:R-:W-:Y:S01]  /*6770*/  IMAD.WIDE.U32 R4, R78, UR4, R4 ;  /* 0x000000044e047c25 */ /* 0x000fe2000f8e0004 */
[----:B------:R-:W-:-:S03]  /*6780*/  ULDC.64 UR4, c[0x0][0x330] ;  /* 0x0000cc0000047ab9 */ /* 0x000fc60000000a00 */
[----:B------:R-:W-:Y:S02]  /*6790*/  IMAD.IADD R5, R5, 0x1, R75 ;  /* 0x0000000105057824 */ /* 0x000fe400078e024b */
[----:B------:R-:W-:Y:S02]  /*67a0*/  IMAD R7, R57, UR4, RZ ;  /* 0x0000000439077c24 */ /* 0x000fe4000f8e02ff */
[----:B------:R-:W-:-:S04]  /*67b0*/  IMAD.WIDE.U32 R4, R154, UR4, R4 ;  /* 0x000000049a047c25 */ /* 0x000fc8000f8e0004 */
[----:B------:R-:W-:Y:S01]  /*67c0*/  IMAD R7, R154, UR5, R7 ;  /* 0x000000059a077c24 */ /* 0x000fe2000f8e0207 */
[----:B------:R-:W-:Y:S01]  /*67d0*/  IADD3 R4, P0, R4, UR6, RZ ;  /* 0x0000000604047c10 */ /* 0x000fe2000ff1e0ff */
[----:B--2---:R-:W-:-:S03]  /*67e0*/  VIADD R6, R6, 0xffffff80 ;  /* 0xffffff8006067836 */ /* 0x004fc60000000000 */
[----:B------:R-:W-:Y:S01]  /*67f0*/  IADD3.X R5, R5, UR7, R7, P0, !PT ;  /* 0x0000000705057c10 */ /* 0x000fe200087fe407 */
[----:B------:R1:W2:Y:S01]  /*6800*/  SHFL.IDX PT, R13, R4, RZ, 0x1e1f ;  /* 0x001e1fff040d7589 */ /* 0x0002a200000e0000 */
[----:B------:R-:W-:-:S03]  /*6810*/  LEA.HI R6, R6, R6, RZ, 0x1 ;  /* 0x0000000606067211 */ /* 0x000fc600078f08ff */
[----:B------:R1:W4:Y:S01]  /*6820*/  SHFL.IDX PT, R11, R5, RZ, 0x1e1f ;  /* 0x001e1fff050b7589 */ /* 0x00032200000e0000 */
[----:B------:R-:W-:-:S04]  /*6830*/  SHF.R.S32.HI R6, RZ, 0x1, R6 ;  /* 0x00000001ff067819 */ /* 0x000fc80000011406 */
[----:B------:R-:W-:-:S13]  /*6840*/  ISETP.GT.AND P0, PT, R74, R6, PT ;  /* 0x000000064a00720c */ /* 0x000fda0003f04270 */
[----:B-1----:R-:W-:Y:S05]  /*6850*/  @!P0 BRA `(.L_x_10913) ;  /* 0x00000000004c8947 */ /* 0x002fea0003800000 */
[----:B------:R-:W5:Y:S01]  /*6860*/  LDL R10, [R1+0x8] ;  /* 0x00000800010a7983 */ /* 0x000f620000100800 */
[----:B------:R-:W-:-:S03]  /*6870*/  ULDC UR4, c[0x0][0x2f4] ;  /* 0x0000bd0000047ab9 */ /* 0x000fc60000000800 */
[----:B------:R-:W3:Y:S01]  /*6880*/  LDL R12, [R1+0x14] ;  /* 0x00001400010c7983 */ /* 0x000ee20000100800 */
[----:B------:R-:W-:-:S13]  /*6890*/  ISETP.GE.AND P6, PT, R16, UR4, PT ;  /* 0x0000000410007c0c */ /* 0x000fda000bfc6270 */
[----:B------:R-:W1:Y:S01]  /*68a0*/  @!P6 LDS.128 R4, [R69+0x9000] ;  /* 0x009000004504e984 */ /* 0x000e620000000c00 */
[----:B--2---:R-:W-:-:S05]  /*68b0*/  @!P6 IADD3 R8, P0, R16, R13, RZ ;  /* 0x0000000d1008e210 */ /* 0x004fca0007f1e0ff */
[----:B----4-:R-:W-:Y:S01]  /*68c0*/  @!P6 IMAD.X R9, R11, 0x1, R17, P0 ;  /* 0x000000010b09e824 */ /* 0x010fe200000e0611 */
[----:B------:R-:W-:-:S04]  /*68d0*/  ISETP.GE.AND P0, PT, R67, UR4, PT ;  /* 0x0000000443007c0c */ /* 0x000fc8000bf06270 */
[----:B-1----:R1:W-:Y:S09]  /*68e0*/  @!P6 ST.E.128 desc[UR42][R8.64], R4 ;  /* 0x000000040800e985 */ /* 0x0023f2000c101d2a */
[----:B------:R-:W2:Y:S01]  /*68f0*/  @!P0 LDS.128 R4, [R69+0xa000] ;  /* 0x00a0000045048984 */ /* 0x000ea20000000c00 */
[----:B-----5:R-:W-:-:S05]  /*6900*/  @!P0 IMAD.SHL.U32 R10, R10, 0x10, RZ ;  /* 0x000000100a0a8824 */ /* 0x020fca00078e00ff */
[----:B-1----:R-:W-:-:S04]  /*6910*/  @!P0 IADD3 R8, P6, R10, R13, RZ ;  /* 0x0000000d0a088210 */ /* 0x002fc80007fde0ff */
[----:B------:R-:W-:Y:S02]  /*6920*/  @!P0 LEA.HI.X.SX32 R9, R10, R11, 0x1, P6 ;  /* 0x0000000b0a098211 */ /* 0x000fe400030f0eff */
[----:B------:R-:W-:-:S03]  /*6930*/  ISETP.GE.AND P6, PT, R156, UR4, PT ;  /* 0x000000049c007c0c */ /* 0x000fc6000bfc6270 */
[----:B--2---:R1:W-:Y:S10]  /*6940*/  @!P0 ST.E.128 desc[UR42][R8.64], R4 ;  /* 0x0000000408008985 */ /* 0x0043f4000c101d2a */
[----:B------:R-:W2:Y:S01]  /*6950*/  @!P6 LDS.128 R4, [R69+0xb000] ;  /* 0x00b000004504e984 */ /* 0x000ea20000000c00 */
[----:B-1----:R-:W-:-:S05]  /*6960*/  @!P6 IADD3 R8, P0, R156, R13, RZ ;  /* 0x0000000d9c08e210 */ /* 0x002fca0007f1e0ff */
[----:B---3--:R-:W-:-:S05]  /*6970*/  @!P6 IMAD.X R9, R11, 0x1, R12, P0 ;  /* 0x000000010b09e824 */ /* 0x008fca00000e060c */
[----:B--2---:R1:W-:Y:S03]  /*6980*/  @!P6 ST.E.128 desc[UR42][R8.64], R4 ;  /* 0x000000040800e985 */ /* 0x0043e6000c101d2a */
.L_x_10913:
[----:B------:R-:W-:Y:S05]  /*6990*/  BSYNC B0 ;  /* 0x0000000000007941 */ /* 0x000fea0003800000 */
.L_x_10912:
[----:B------:R-:W-:Y:S01]  /*69a0*/  @!PT LDS RZ, [RZ] ;  /* 0x00000000fffff984 */ /* 0x000fe20000000800 */
[----:B------:R-:W-:Y:S01]  /*69b0*/  @!PT LDS RZ, [RZ] ;  /* 0x00000000fffff984 */ /* 0x000fe20000000800 */
[----:B------:R-:W-:Y:S01]  /*69c0*/  @!PT LDS RZ, [RZ] ;  /* 0x00000000fffff984 */ /* 0x000fe20000000800 */
[----:B------:R-:W-:Y:S01]  /*69d0*/  @!PT LDS RZ, [RZ] ;  /* 0x00000000fffff984 */ /* 0x000fe20000000800 */
[----:B------:R5:W-:Y:S06]  /*69e0*/  MEMBAR.ALL.CTA ;  /* 0x0000000000007992 */ /* 0x000bec0000008000 */
[----:B-----5:R-:W5:Y:S01]  /*69f0*/  FENCE.VIEW.ASYNC.S ;  /* 0x00000000000073c6 */ /* 0x020f620000000000 */
[----:B0-----:R-:W-:Y:S01]  /*6a00*/  @!P5 VIADD R68, R68, 0x19cc0 ;  /* 0x00019cc04444d836 */ /* 0x001fe20000000000 */
[----:B------:R-:W-:Y:S01]  /*6a10*/  IADD3 R19, R19, 0x1, RZ ;  /* 0x0000000113137810 */ /* 0x000fe20007ffe0ff */
[----:B-----5:R0:W-:Y:S03]  /*6a20*/  BAR.SYNC.DEFER_BLOCKING R55, 0x80 ;  /* 0x000200370000751d */ /* 0x0201e60000010000 */
[----:B------:R-:W-:-:S02]  /*6a30*/  @!P5 PRMT R68, RZ, 0x654, R68 ;  /* 0x00000654ff44d816 */ /* 0x000fc40000000044 */
[----:B------:R-:W-:Y:S02]  /*6a40*/  PLOP3.LUT P0, PT, PT, PT, PT, 0x8, 0x0 ;  /* 0x000000000000781c */ /* 0x000fe40003f0e170 */
[----:B------:R0:W-:Y:S01]  /*6a50*/  @!P5 SYNCS.ARRIVE.TRANS64.RED.A1T0 RZ, [R68+URZ], RZ ;  /* 0x000000ff44ffd9a7 */ /* 0x0001e2000810043f */
[----:B------:R-:W-:-:S04]  /*6a60*/  ISETP.NE.AND P5, PT, R19, 0x2, PT ;  /* 0x000000021300780c */ /* 0x000fc80003fa5270 */
[----:B-1----:R-:W-:Y:S02]  /*6a70*/  SEL R4, RZ, 0x1, P5 ;  /* 0x00000001ff047807 */ /* 0x002fe40002800000 */
[----:B------:R-:W-:Y:S02]  /*6a80*/  SEL R19, R19, RZ, P5 ;  /* 0x000000ff13137207 */ /* 0x000fe40002800000 */
[----:B------:R-:W-:Y:S01]  /*6a90*/  LOP3.LUT R157, R157, R4, RZ, 0x3c, !PT ;  /* 0x000000049d9d7212 */ /* 0x000fe200078e3cff */
[----:B0-----:R-:W-:Y:S06]  /*6aa0*/  @P4 BRA `(.L_x_10914) ;  /* 0xffffffb400704947 */ /* 0x001fec000383ffff */
.L_x_10867:
[----:B------:R-:W-:Y:S01]  /*6ab0*/  BSSY B0, `(.L_x_10915) ;  /* 0x0000021000007945 */ /* 0x000fe20003800000 */
[----:B------:R-:W-:Y:S01]  /*6ac0*/  ISETP.GE.AND P2, PT, R88, 0x1, PT ;  /* 0x000000015800780c */ /* 0x000fe20003f46270 */
[----:B------:R-:W-:Y:S01]  /*6ad0*/  IMAD.MOV.U32 R0, RZ, RZ, RZ ;  /* 0x000000ffff007224 */ /* 0x000fe200078e00ff */
[----:B------:R-:W-:Y:S01]  /*6ae0*/  PLOP3.LUT P1, PT, PT, PT, PT, 0x80, 0x0 ;  /* 0x000000000000781c */ /* 0x000fe20003f2f070 */
[----:B------:R-:W-:Y:S01]  /*6af0*/  IMAD.MOV.U32 R2, RZ, RZ, RZ ;  /* 0x000000ffff027224 */ /* 0x000fe200078e00ff */
[----:B---3--:R-:W-:Y:S01]  /*6b00*/  CS2R R38, SRZ ;  /* 0x0000000000267805 */ /* 0x008fe2000001ff00 */
[----:B------:R-:W-:Y:S01]  /*6b10*/  IMAD.MOV.U32 R135, RZ, RZ, RZ ;  /* 0x000000ffff877224 */ /* 0x000fe200078e00ff */
        /* <DEDUP_REMOVED lines=11> */
[----:B------:R-:W-:Y:S02]  /*6bd0*/  CS2R R48, SRZ ;  /* 0x0000000000307805 */ /* 0x000fe4000001ff00 */
[----:B----4-:R-:W-:Y:S02]  /*6be0*/  CS2R R10, SRZ ;  /* 0x00000000000a7805 */ /* 0x010fe4000001ff00 */
[----:B------:R-:W-:Y:S02]  /*6bf0*/  CS2R R50, SRZ ;  /* 0x0000000000327805 */ /* 0x000fe4000001ff00 */
[----:B------:R-:W-:-:S02]  /*6c00*/  CS2R R52, SRZ ;  /* 0x0000000000347805 */ /* 0x000fc4000001ff00 */
[----:B------:R-:W-:Y:S02]  /*6c10*/  CS2R R8, SRZ ;  /* 0x0000000000087805 */ /* 0x000fe4000001ff00 */
[----:B------:R-:W-:Y:S01]  /*6c20*/  CS2R R54, SRZ ;  /* 0x0000000000367805 */ /* 0x000fe2000001ff00 */
[----:B------:R-:W-:Y:S01]  /*6c30*/  IMAD.MOV.U32 R33, RZ, RZ, RZ ;  /* 0x000000ffff217224 */ /* 0x000fe200078e00ff */
[----:B------:R-:W-:Y:S02]  /*6c40*/  CS2R R56, SRZ ;  /* 0x0000000000387805 */ /* 0x000fe4000001ff00 */
[----:B------:R-:W-:Y:S02]  /*6c50*/  CS2R R34, SRZ ;  /* 0x0000000000227805 */ /* 0x000fe4000001ff00 */
[----:B------:R-:W-:Y:S01]  /*6c60*/  CS2R R6, SRZ ;  /* 0x0000000000067805 */ /* 0x000fe2000001ff00 */
[----:B------:R-:W-:Y:S02]  /*6c70*/  IMAD.MOV.U32 R58, RZ, RZ, RZ ;  /* 0x000000ffff3a7224 */ /* 0x000fe400078e00ff */
[----:B------:R-:W-:Y:S01]  /*6c80*/  IMAD.MOV.U32 R60, RZ, RZ, RZ ;  /* 0x000000ffff3c7224 */ /* 0x000fe200078e00ff */
[----:B------:R-:W-:Y:S06]  /*6c90*/  @P0 BRA `(.L_x_10916) ;  /* 0x0000000000080947 */ /* 0x000fec0003800000 */
[----:B------:R-:W0:Y:S02]  /*6ca0*/  FENCE.VIEW.ASYNC.G ;  /* 0x00000000000073c6 */ /* 0x000e240000000100 */
[----:B0-----:R-:W-:Y:S06]  /*6cb0*/  BAR.ARV 0xc, 0x200 ;  /* 0x0308000000007b1d */ /* 0x001fec0000002000 */
.L_x_10916:
[----:B------:R-:W-:Y:S05]  /*6cc0*/  BSYNC B0 ;  /* 0x0000000000007941 */ /* 0x000fea0003800000 */
.L_x_10915:
[----:B------:R-:W-:Y:S01]  /*6cd0*/  MOV R32, RZ ;  /* 0x000000ff00207202 */ /* 0x000fe20000000f00 */
[----:B------:R-:W-:Y:S01]  /*6ce0*/  IMAD.MOV.U32 R3, RZ, RZ, RZ ;  /* 0x000000ffff037224 */ /* 0x000fe200078e00ff */
[----:B------:R-:W-:Y:S06]  /*6cf0*/  @!P2 BRA `(.L_x_10917) ;  /* 0x000000a0007ca947 */ /* 0x000fec0003800000 */
[----:B------:R-:W0:Y:S01]  /*6d00*/  S2R R4, SR_TID.X ;  /* 0x0000000000047919 */ /* 0x000e220000002100 */
[----:B------:R-:W-:Y:S01]  /*6d10*/  VIADD R30, R18, 0xf000 ;  /* 0x0000f000121e7836 */ /* 0x000fe20000000000 */
[----:B------:R-:W-:Y:S04]  /*6d20*/  BSSY B6, `(.L_x_10918) ;  /* 0x000001e000067945 */ /* 0x000fe80003800000 */
[----:B------:R-:W-:Y:S01]  /*6d30*/  LOP3.LUT P0, RZ, R30, 0x3ff, RZ, 0xc0, !PT ;  /* 0x000003ff1eff7812 */ /* 0x000fe2000780c0ff */
[----:B0-----:R-:W-:-:S05]  /*6d40*/  VIADD R5, R4, 0xffffff80 ;  /* 0xffffff8004057836 */ /* 0x001fca0000000000 */
[----:B------:R-:W-:-:S04]  /*6d50*/  SHF.R.S32.HI R4, RZ, 0x1f, R5 ;  /* 0x0000001fff047819 */ /* 0x000fc80000011405 */
[----:B------:R-:W-:-:S04]  /*6d60*/  LEA.HI R4, R4, R5, RZ, 0x7 ;  /* 0x0000000504047211 */ /* 0x000fc800078f38ff */
[----:B------:R-:W-:-:S05]  /*6d70*/  SHF.R.S32.HI R4, RZ, 0x7, R4 ;  /* 0x00000007ff047819 */ /* 0x000fca0000011404 */
[----:B------:R-:W0:Y:S02]  /*6d80*/  SHFL.IDX PT, R0, R4, RZ, 0x1f ;  /* 0x00001fff04007589 */ /* 0x000e2400000e0000 */
[----:B0-----:R-:W-:-:S05]  /*6d90*/  IMAD.HI R2, R0, 0x55555556, RZ ;  /* 0x5555555600027827 */ /* 0x001fca00078e02ff */
[----:B------:R-:W-:-:S05]  /*6da0*/  LEA.HI R3, R2, R2, RZ, 0x1 ;  /* 0x0000000202037211 */ /* 0x000fca00078f08ff */
[----:B------:R-:W-:-:S04]  /*6db0*/  IMAD R3, R3, -0x3, R0 ;  /* 0xfffffffd03037824 */ /* 0x000fc800078e0200 */
        /* <DEDUP_REMOVED lines=20> */
.L_x_10919:
[----:B------:R-:W-:Y:S05]  /*6f00*/  BSYNC B6 ;  /* 0x0000000000067941 */ /* 0x000fea0003800000 */
.L_x_10918:
        /* <DEDUP_REMOVED lines=10> */
[----:B------:R-:W0:Y:S08]  /*6fb0*/  @P1 LDC.64 R8, c[0x0][0x9b8] ;  /* 0x00026e00ff081b82 */ /* 0x000e300000000a00 */
[----:B------:R-:W1:Y:S08]  /*6fc0*/  @P0 LDC.64 R10, c[0x0][0x9b0] ;  /* 0x00026c00ff0a0b82 */ /* 0x000e700000000a00 */
[----:B------:R-:W4:Y:S01]  /*6fd0*/  @P1 LDC.64 R12, c[0x0][0x9c0] ;  /* 0x00027000ff0c1b82 */ /* 0x000f220000000a00 */
[----:B--2---:R-:W-:-:S02]  /*6fe0*/  @P0 IMAD R0, R2, R6, RZ ;  /* 0x0000000602000224 */ /* 0x004fc400078e02ff */
[----:B0-----:R-:W-:Y:S02]  /*6ff0*/  @P1 IMAD R4, R2, R8, RZ ;  /* 0x0000000802041224 */ /* 0x001fe400078e02ff */
[C---:B---3--:R-:W-:Y:S02]  /*7000*/  @P0 IMAD R7, R20.reuse, R7, R0 ;  /* 0x0000000714070224 */ /* 0x048fe400078e0200 */
[----:B------:R-:W-:-:S04]  /*7010*/  @P0 IMAD.WIDE.U32 R2, R20, R6, RZ ;  /* 0x0000000614020225 */ /* 0x000fc800078e00ff */
[C---:B------:R-:W-:Y:S01]  /*7020*/  @P1 IMAD R9, R20.reuse, R9, R4 ;  /* 0x0000000914091224 */ /* 0x040fe200078e0204 */
[----:B------:R-:W-:Y:S01]  /*7030*/  @P0 IADD3 R3, R3, R7, RZ ;  /* 0x0000000703030210 */ /* 0x000fe20007ffe0ff */
[----:B------:R-:W-:Y:S01]  /*7040*/  @P1 IMAD.WIDE.U32 R4, R20, R8, RZ ;  /* 0x0000000814041225 */ /* 0x000fe200078e00ff */
[----:B------:R-:W-:-:S03]  /*7050*/  @P1 SHF.R.S32.HI R7, RZ, 0x1f, R154 ;  /* 0x0000001fff071819 */ /* 0x000fc6000001149a */
[----:B-1----:R-:W-:Y:S02]  /*7060*/  @P0 IMAD R0, R15, R10, RZ ;  /* 0x0000000a0f000224 */ /* 0x002fe400078e02ff */
[----:B----4-:R-:W-:Y:S02]  /*7070*/  @P1 IMAD R6, R7, R12, RZ ;  /* 0x0000000c07061224 */ /* 0x010fe400078e02ff */
        /* <DEDUP_REMOVED lines=31> */
.L_x_10923:
[----:B-1----:R1:W2:Y:S02]  /*7270*/  SYNCS.PHASECHK.TRANS64.TRYWAIT P0, [R18+URZ+0x19c00], R3 ;  /* 0x019c0003120075a7 */ /* 0x0022a4000800017f */
[----:B--2---:R-:W-:Y:S05]  /*7280*/  @!P0 NANOSLEEP.SYNCS 0x989680 ;  /* 0x009896800000895d */ /* 0x004fea0003900000 */
[----:B------:R-:W2:Y:S02]  /*7290*/  @!P0 SYNCS.PHASECHK.TRANS64 P0, [R18+URZ+0x19c00], R3 ;  /* 0x019c0003120085a7 */ /* 0x000ea4000800007f */
[----:B--2---:R-:W-:Y:S05]  /*72a0*/  @!P0 BRA `(.L_x_10923) ;  /* 0xfffffffc00f08947 */ /* 0x004fea000383ffff */
.L_x_10922:
[----:B------:R-:W-:Y:S05]  /*72b0*/  BSYNC B0 ;  /* 0x0000000000007941 */ /* 0x000fea0003800000 */
.L_x_10921:
[----:B------:R-:W-:Y:S05]  /*72c0*/  BRA `(.L_x_10924) ;  /* 0x0000004000b07947 */ /* 0x000fea0003800000 */
.L_x_10920:
[----:B------:R-:W0:Y:S01]  /*72d0*/  LDC.64 R28, c[0x0][0x3e8] ;  /* 0x0000fa00ff1c7b82 */ /* 0x000e220000000a00 */
[----:B------:R-:W-:Y:S01]  /*72e0*/  LOP3.LUT P0, RZ, R30, 0x9f, RZ, 0xc0, !PT ;  /* 0x0000009f1eff7812 */ /* 0x000fe2000780c0ff */
[----:B------:R-:W-:Y:S01]  /*72f0*/  ULDC.64 UR4, c[0x0][0x3f8] ;  /* 0x0000fe0000047ab9 */ /* 0x000fe20000000a00 */
[----:B-----5:R-:W-:Y:S01]  /*7300*/  SHF.R.S32.HI R0, RZ, 0x1f, R24 ;  /* 0x0000001fff007819 */ /* 0x020fe20000011418 */
[----:B------:R-:W-:Y:S01]  /*7310*/  ULDC.64 UR6, c[0x0][0x408] ;  /* 0x0001020000067ab9 */ /* 0x000fe20000000a00 */
[----:B------:R-:W-:Y:S03]  /*7320*/  BSSY B6, `(.L_x_10925) ;  /* 0x000001b000067945 */ /* 0x000fe60003800000 */
[----:B------:R-:W1:Y:S01]  /*7330*/  LDC.64 R26, c[0x0][0x400] ;  /* 0x00010000ff1a7b82 */ /* 0x000e620000000a00 */
[C---:B------:R-:W-:Y:S02]  /*7340*/  IMAD R3, R0.reuse, UR4, RZ ;  /* 0x0000000400037c24 */ /* 0x040fe4000f8e02ff */
[----:B------:R-:W-:-:S02]  /*7350*/  IMAD R5, R0, UR6, RZ ;  /* 0x0000000600057c24 */ /* 0x000fc4000f8e02ff */
[C---:B------:R-:W-:Y:S02]  /*7360*/  IMAD R3, R24.reuse, UR5, R3 ;  /* 0x0000000518037c24 */ /* 0x040fe4000f8e0203 */
[C---:B------:R-:W-:Y:S02]  /*7370*/  IMAD R5, R24.reuse, UR7, R5 ;  /* 0x0000000718057c24 */ /* 0x040fe4000f8e0205 */
[----:B0-----:R-:W-:-:S04]  /*7380*/  IMAD.WIDE.U32 R28, R24, UR4, R28 ;  /* 0x00000004181c7c25 */ /* 0x001fc8000f8e001c */
[----:B-1----:R-:W-:Y:S01]  /*7390*/  IMAD.WIDE.U32 R26, R24, UR6, R26 ;  /* 0x00000006181a7c25 */ /* 0x002fe2000f8e001a */
        /* <DEDUP_REMOVED lines=19> */
.L_x_10926:
[----:B------:R-:W-:Y:S05]  /*74d0*/  BSYNC B6 ;  /* 0x0000000000067941 */ /* 0x000fea0003800000 */
.L_x_10925:
[----:B------:R-:W0:Y:S01]  /*74e0*/  S2R R20, SR_TID.X ;  /* 0x0000000000147919 */ /* 0x000e220000002100 */
[----:B------:R-:W-:Y:S01]  /*74f0*/  ULDC.U8 UR4, c[0x0][0x410] ;  /* 0x0001040000047ab9 */ /* 0x000fe20000000000 */
[----:B0-----:R-:W-:Y:S02]  /*7500*/  VIADD R21, R20, 0xffffff80 ;  /* 0xffffff8014157836 */ /* 0x001fe40000000000 */
[----:B------:R-:W2:Y:S01]  /*7510*/  LDL R20, [R1+0x28] ;  /* 0x0000280001147983 */ /* 0x000ea20000100800 */
[----:B------:R-:W-:Y:S01]  /*7520*/  ISETP.NE.AND P0, PT, RZ, UR4, PT ;  /* 0x00000004ff007c0c */ /* 0x000fe2000bf05270 */
[----:B------:R-:W-:Y:S01]  /*7530*/  BSSY B0, `(.L_x_10927) ;  /* 0x00003fd000007945 */ /* 0x000fe20003800000 */
[----:B------:R-:W-:-:S04]  /*7540*/  LEA.HI R38, R21, R21, RZ, 0x1 ;  /* 0x0000001515267211 */ /* 0x000fc800078f08ff */
[----:B------:R-:W-:-:S05]  /*7550*/  SHF.R.S32.HI R38, RZ, 0x1, R38 ;  /* 0x00000001ff267819 */ /* 0x000fca0000011426 */
[----:B------:R-:W-:Y:S02]  /*7560*/  IMAD R6, R153, 0xc0, R38 ;  /* 0x000000c099067824 */ /* 0x000fe400078e0226 */
[----:B--2---:R-:W-:Y:S01]  /*7570*/  IMAD.IADD R20, R18, 0x1, R20 ;  /* 0x0000000112147824 */ /* 0x004fe200078e0214 */
[----:B------:R-:W-:Y:S06]  /*7580*/  @!P0 BRA `(.L_x_10928) ;  /* 0x0000001800d08947 */ /* 0x000fec0003800000 */
[----:B------:R-:W-:-:S03]  /*7590*/  UMOV UR4, 0xffffffff ;  /* 0xffffffff00047882 */ /* 0x000fc60000000000 */
[----:B------:R-:W-:Y:S05]  /*75a0*/  BRA.DIV UR4, `(.L_x_10929) ;  /* 0x0000013204607947 */ /* 0x000fea000b800000 */
[----:B------:R0:W1:Y:S04]  /*75b0*/  SHFL.IDX PT, R29, R28, RZ, 0x1e1f ;  /* 0x001e1fff1c1d7589 */ /* 0x00006800000e0000 */
[----:B------:R0:W2:Y:S04]  /*75c0*/  SHFL.IDX PT, R14, R26, RZ, 0x1e1f ;  /* 0x001e1fff1a0e7589 */ /* 0x0000a800000e0000 */
[----:B------:R0:W3:Y:S04]  /*75d0*/  SHFL.IDX PT, R0, R24, RZ, 0x1e1f ;  /* 0x001e1fff18007589 */ /* 0x0000e800000e0000 */
[----:B------:R0:W4:Y:S02]  /*75e0*/  SHFL.IDX PT, R3, R30, RZ, 0x1e1f ;  /* 0x001e1fff1e037589 */ /* 0x00012400000e0000 */
.L_x_11147:
[----:B------:R-:W5:Y:S01]  /*75f0*/  LDL R5, [R1+0x40] ;  /* 0x0000400001057983 */ /* 0x000f620000100800 */
[----:B------:R-:W-:Y:S01]  /*7600*/  ULDC UR4, c[0x0][0x448] ;  /* 0x0001120000047ab9 */ /* 0x000fe20000000800 */
[----:B------:R-:W-:Y:S01]  /*7610*/  BSSY B1, `(.L_x_10930) ;  /* 0x000002f000017945 */ /* 0x000fe20003800000 */
[----:B------:R-:W-:Y:S01]  /*7620*/  IMAD R37, R25, UR4, RZ ;  /* 0x0000000419257c24 */ /* 0x000fe2000f8e02ff */
[----:B------:R-:W-:Y:S02]  /*7630*/  CS2R R8, SRZ ;  /* 0x0000000000087805 */ /* 0x000fe4000001ff00 */
[----:B------:R-:W-:Y:S02]  /*7640*/  CS2R R12, SRZ ;  /* 0x00000000000c7805 */ /* 0x000fe4000001ff00 */
[----:B0-----:R-:W-:Y:S02]  /*7650*/  CS2R R26, SRZ ;  /* 0x00000000001a7805 */ /* 0x001fe4000001ff00 */
[----:B------:R-:W-:-:S02]  /*7660*/  CS2R R10, SRZ ;  /* 0x00000000000a7805 */ /* 0x000fc4000001ff00 */
[----:B------:R-:W-:Y:S02]  /*7670*/  ISETP.GE.AND P0, PT, R6, R37, PT ;  /* 0x000000250600720c */ /* 0x000fe40003f06270 */
[----:B------:R-:W-:Y:S02]  /*7680*/  CS2R R24, SRZ ;  /* 0x0000000000187805 */ /* 0x000fe4000001ff00 */
[----:B------:R-:W-:Y:S02]  /*7690*/  CS2R R30, SRZ ;  /* 0x00000000001e7805 */ /* 0x000fe4000001ff00 */
[----:B-----5:R-:W-:-:S04]  /*76a0*/  LEA.HI R4, R5, R5, RZ, 0x1 ;  /* 0x0000000505047211 */ /* 0x020fc800078f08ff */
[----:B------:R-:W-:-:S05]  /*76b0*/  LOP3.LUT R4, R4, 0xfffffffe, RZ, 0xc0, !PT ;  /* 0xfffffffe04047812 */ /* 0x000fca00078ec0ff */
[----:B------:R-:W-:-:S05]  /*76c0*/  IMAD.IADD R4, R5, 0x1, -R4 ;  /* 0x0000000105047824 */ /* 0x000fca00078e0a04 */
[----:B------:R-:W-:Y:S01]  /*76d0*/  SHF.L.U32 R21, R4, 0x1f, RZ ;  /* 0x0000001f04157819 */ /* 0x000fe200000006ff */
[----:B------:R-:W-:Y:S06]  /*76e0*/  @P0 BRA `(.L_x_10931) ;  /* 0x0000000000840947 */ /* 0x000fec0003800000 */
[----:B------:R-:W4:Y:S01]  /*76f0*/  LDL R28, [R1+0x18] ;  /* 0x00001800011c7983 */ /* 0x000f220000100800 */
[----:B------:R-:W-:-:S03]  /*7700*/  ULDC UR4, c[0x0][0x3f4] ;  /* 0x0000fd0000047ab9 */ /* 0x000fc60000000800 */
[----:B------:R-:W4:Y:S04]  /*7710*/  LDL R15, [R1+0x1c] ;  /* 0x00001c00010f7983 */ /* 0x000f280000100800 */
[----:B------:R-:W4:Y:S04]  /*7720*/  LDL R40, [R1+0x5c] ;  /* 0x00005c0001287983 */ /* 0x000f280000100800 */
[----:B------:R-:W4:Y:S01]  /*7730*/  LDL R39, [R1+0x58] ;  /* 0x0000580001277983 */ /* 0x000f220000100800 */
[----:B------:R-:W-:Y:S02]  /*7740*/  ISETP.GE.AND P5, PT, R22, UR4, PT ;  /* 0x0000000416007c0c */ /* 0x000fe4000bfa6270 */
[----:B------:R-:W-:-:S02]  /*7750*/  CS2R R26, SRZ ;  /* 0x00000000001a7805 */ /* 0x000fc4000001ff00 */
[----:B------:R-:W-:Y:S02]  /*7760*/  CS2R R30, SRZ ;  /* 0x00000000001e7805 */ /* 0x000fe4000001ff00 */
[----:B------:R-:W-:-:S07]  /*7770*/  CS2R R12, SRZ ;  /* 0x00000000000c7805 */ /* 0x000fce000001ff00 */
[----:B------:R-:W-:Y:S02]  /*7780*/  @!P5 SHF.R.S32.HI R7, RZ, 0x1f, R22 ;  /* 0x0000001fff07d819 */ /* 0x000fe40000011416 */
[C---:B-1----:R-:W-:Y:S02]  /*7790*/  @!P5 IADD3 R4, P2, R22.reuse, R29, RZ ;  /* 0x0000001d1604d210 */ /* 0x042fe40007f5e0ff */
[----:B--2---:R-:W-:Y:S02]  /*77a0*/  @!P5 IADD3 R6, P3, R22, R14, RZ ;  /* 0x0000000e1606d210 */ /* 0x004fe40007f7e0ff */
[----:B---3--:R-:W-:-:S03]  /*77b0*/  @!P5 IADD3.X R5, R0, R7, RZ, P2, !PT ;  /* 0x000000070005d210 */ /* 0x008fc600017fe4ff */
[----:B----4-:R-:W-:Y:S01]  /*77c0*/  @!P5 IMAD.X R7, R3, 0x1, R7, P3 ;  /* 0x000000010307d824 */ /* 0x010fe200018e0607 */
[----:B------:R-:W-:Y:S02]  /*77d0*/  CS2R R24, SRZ ;  /* 0x0000000000187805 */ /* 0x000fe4000001ff00 */
[----:B------:R-:W-:Y:S02]  /*77e0*/  CS2R R8, SRZ ;  /* 0x0000000000087805 */ /* 0x000fe4000001ff00 */
[----:B------:R-:W-:Y:S01]  /*77f0*/  CS2R R10, SRZ ;  /* 0x00000000000a7805 */ /* 0x000fe2000001ff00 */
[----:B------:R0:W5:Y:S04]  /*7800*/  @!P5 LD.E.64 R26, desc[UR42][R4.64] ;  /* 0x0000002a041ad980 */ /* 0x000168000c101b00 */
[----:B------:R0:W5:Y:S01]  /*7810*/  @!P5 LD.E.64 R30, desc[UR42][R6.64] ;  /* 0x0000002a061ed980 */ /* 0x000162000c101b00 */
[----:B------:R-:W-:-:S02]  /*7820*/  ISETP.GE.AND P1, PT, R28, UR4, PT ;  /* 0x000000041c007c0c */ /* 0x000fc4000bf26270 */
[----:B------:R-:W-:-:S11]  /*7830*/  ISETP.GE.AND P0, PT, R15, UR4, PT ;  /* 0x000000040f007c0c */ /* 0x000fd6000bf06270 */
[CC--:B------:R-:W-:Y:S02]  /*7840*/  @!P1 IADD3 R32, P4, R28.reuse, R29.reuse, RZ ;  /* 0x0000001d1c209210 */ /* 0x0c0fe40007f9e0ff */
[-C--:B------:R-:W-:Y:S02]  /*7850*/  @!P1 IADD3 R28, P2, R28, R14.reuse, RZ ;  /* 0x0000000e1c1c9210 */ /* 0x080fe40007f5e0ff */
[C---:B------:R-:W-:Y:S01]  /*7860*/  @!P0 IADD3 R34, P3, R15.reuse, R29, RZ ;  /* 0x0000001d0f228210 */ /* 0x040fe20007f7e0ff */
[C-C-:B------:R-:W-:Y:S01]  /*7870*/  @!P1 IMAD.X R33, R0.reuse, 0x1, R40.reuse, P4 ;  /* 0x0000000100219824 */ /* 0x140fe200020e0628 */
[----:B------:R-:W-:Y:S01]  /*7880*/  @!P0 IADD3 R14, P4, R15, R14, RZ ;  /* 0x0000000e0f0e8210 */ /* 0x000fe20007f9e0ff */
[C---:B------:R-:W-:Y:S02]  /*7890*/  @!P1 IMAD.X R29, R3.reuse, 0x1, R40, P2 ;  /* 0x00000001031d9824 */ /* 0x040fe400010e0628 */
[--C-:B------:R-:W-:Y:S01]  /*78a0*/  @!P0 IMAD.X R35, R0, 0x1, R39.reuse, P3 ;  /* 0x0000000100238824 */ /* 0x100fe200018e0627 */
[----:B------:R0:W5:Y:S01]  /*78b0*/  @!P1 LD.E.64 R12, desc[UR42][R32.64] ;  /* 0x0000002a200c9980 */ /* 0x000162000c101b00 */
[----:B------:R-:W-:-:S03]  /*78c0*/  @!P0 IMAD.X R15, R3, 0x1, R39, P4 ;  /* 0x00000001030f8824 */ /* 0x000fc600020e0627 */
[----:B------:R0:W5:Y:S04]  /*78d0*/  @!P1 LD.E.64 R24, desc[UR42][R28.64] ;  /* 0x0000002a1c189980 */ /* 0x000168000c101b00 */
[----:B------:R0:W5:Y:S04]  /*78e0*/  @!P0 LD.E.64 R8, desc[UR42][R34.64] ;  /* 0x0000002a22088980 */ /* 0x000168000c101b00 */
[----:B------:R0:W5:Y:S02]  /*78f0*/  @!P0 LD.E.64 R10, desc[UR42][R14.64] ;  /* 0x0000002a0e0a8980 */ /* 0x000164000c101b00 */
.L_x_10931:
[----:B------:R-:W-:Y:S05]  /*7900*/  BSYNC B1 ;  /* 0x0000000000017941 */ /* 0x000fea0003800000 */
.L_x_10930:
[----:B------:R-:W1:Y:S01]  /*7910*/  SYNCS.PHASECHK.TRANS64.TRYWAIT P0, [R18+URZ+0x19c00], R21 ;  /* 0x019c0015120075a7 */ /* 0x000e62000800017f */
[----:B---3--:R-:W-:Y:S01]  /*7920*/  IMAD R0, R153, -0xc0, R37 ;  /* 0xffffff4099007824 */ /* 0x008fe200078e0225 */
[----:B------:R-:W-:Y:S04]  /*7930*/  BSSY B1, `(.L_x_10932) ;  /* 0x0000004000017945 */ /* 0x000fe80003800000 */
[----:B------:R-:W-:-:S04]  /*7940*/  VIMNMX R0, R0, 0xc0, PT ;  /* 0x000000c000007848 */ /* 0x000fc80003fe0100 */
[----:B------:R-:W-:Y:S01]  /*7950*/  ISETP.GE.AND P1, PT, R38, R0, PT ;  /* 0x000000002600720c */ /* 0x000fe20003f26270 */
[----:B-1----:R-:W-:-:S12]  /*7960*/  @!P0 BRA `(.L_x_10933) ;  /* 0x0000012c00e08947 */ /* 0x002fd80003800000 */
.L_x_11148:
[----:B------:R-:W-:Y:S05]  /*7970*/  BSYNC B1 ;  /* 0x0000000000017941 */ /* 0x000fea0003800000 */
.L_x_10932:
[----:B------:R-:W-:Y:S05]  /*7980*/  @P1 BRA `(.L_x_10934) ;  /* 0x0000003800dc1947 */ /* 0x000fea0003800000 */
[----:B0-----:R-:W3:Y:S01]  /*7990*/  LDL R4, [R1+0x18] ;  /* 0x0000180001047983 */ /* 0x001ee20000100800 */
[----:B----4-:R-:W0:Y:S03]  /*79a0*/  LDC R3, c[0x0][0x3f4] ;  /* 0x0000fd00ff037b82 */ /* 0x010e260000000800 */
[----:B------:R-:W4:Y:S01]  /*79b0*/  LDL R0, [R1+0x1c] ;  /* 0x00001c0001007983 */ /* 0x000f220000100800 */
[----:B------:R-:W-:Y:S01]  /*79c0*/  BSSY B1, `(.L_x_10935) ;  /* 0x000007b000017945 */ /* 0x000fe20003800000 */
[-C--:B0-----:R-:W-:Y:S02]  /*79d0*/  ISETP.GE.AND P0, PT, R22, R3.reuse, PT ;  /* 0x000000031600720c */ /* 0x081fe40003f06270 */
[-C--:B---3--:R-:W-:Y:S02]  /*79e0*/  ISETP.GE.AND P1, PT, R4, R3.reuse, PT ;  /* 0x000000030400720c */ /* 0x088fe40003f26270 */
[----:B----4-:R-:W-:-:S09]  /*79f0*/  ISETP.GE.AND P2, PT, R0, R3, PT ;  /* 0x000000030000720c */ /* 0x010fd20003f46270 */
[----:B------:R-:W-:Y:S05]  /*7a00*/  @P0 BRA `(.L_x_10936) ;  /* 0x0000000400d80947 */ /* 0x000fea0003800000 */
[----:B------:R-:W0:Y:S01]  /*7a10*/  LDS.128 R4, [R20+0xf000] ;  /* 0x00f0000014047984 */ /* 0x000e220000000c00 */
[----:B-----5:R-:W-:Y:S02]  /*7a20*/  SHF.R.U32.HI R15, RZ, 0x8, R27 ;  /* 0x00000008ff0f7819 */ /* 0x020fe4000001161b */
[----:B--2---:R-:W-:Y:S02]  /*7a30*/  LOP3.LUT R14, R27, 0xff, RZ, 0xc0, !PT ;  /* 0x000000ff1b0e7812 */ /* 0x004fe400078ec0ff */
        /* <DEDUP_REMOVED lines=9> */
[----:B-1----:R-:W-:Y:S01]  /*7ad0*/  LOP3.LUT R21, R15, 0xff, RZ, 0xc0, !PT ;  /* 0x000000ff0f157812 */ /* 0x002fe200078ec0ff */
[----:B------:R-:W-:Y:S01]  /*7ae0*/  IMAD.U32 R15, R33, 0x10000, RZ ;  /* 0x00010000210f7824 */ /* 0x000fe200078e00ff */
[----:B------:R-:W-:-:S02]  /*7af0*/  PRMT R28, R29, 0x7604, R28 ;  /* 0x000076041d1c7816 */ /* 0x000fc4000000001c */
[----:B------:R-:W-:Y:S02]  /*7b00*/  LOP3.LUT R0, R26, 0xff, RZ, 0xc0, !PT ;  /* 0x000000ff1a007812 */ /* 0x000fe400078ec0ff */
[----:B------:R-:W-:Y:S02]  /*7b10*/  LOP3.LUT R3, R3, 0xff, RZ, 0xc0, !PT ;  /* 0x000000ff03037812 */ /* 0x000fe400078ec0ff */
[----:B------:R-:W-:Y:S02]  /*7b20*/  SHF.L.U32 R29, R32, 0x10, RZ ;  /* 0x00000010201d7819 */ /* 0x000fe400000006ff */
[----:B------:R-:W-:Y:S02]  /*7b30*/  PRMT R3, R3, 0x7604, R0 ;  /* 0x0000760403037816 */ /* 0x000fe40000000000 */
[----:B------:R-:W-:Y:S02]  /*7b40*/  LOP3.LUT R29, R28, 0xff0000, R29, 0xf8, !PT ;  /* 0x00ff00001c1d7812 */ /* 0x000fe400078ef81d */
[----:B------:R-:W-:-:S02]  /*7b50*/  LOP3.LUT R0, R30, 0xff, RZ, 0xc0, !PT ;  /* 0x000000ff1e007812 */ /* 0x000fc400078ec0ff */
[----:B------:R-:W-:Y:S02]  /*7b60*/  LOP3.LUT R15, R14, 0xff0000, R15, 0xf8, !PT ;  /* 0x00ff00000e0f7812 */ /* 0x000fe400078ef80f */
[----:B------:R-:W-:Y:S02]  /*7b70*/  LOP3.LUT R32, R29, 0xff000000, R31, 0xf8, !PT ;  /* 0xff0000001d207812 */ /* 0x000fe400078ef81f */
[----:B------:R-:W-:Y:S02]  /*7b80*/  PRMT R21, R21, 0x7604, R0 ;  /* 0x0000760415157816 */ /* 0x000fe40000000000 */
[----:B------:R-:W-:Y:S02]  /*7b90*/  LOP3.LUT R27, R15, 0xff000000, R27, 0xf8, !PT ;  /* 0xff0000000f1b7812 */ /* 0x000fe400078ef81b */
[----:B0-----:R-:W-:Y:S02]  /*7ba0*/  F2FP.F16.E4M3.UNPACK_B R0, R6.H1 ;  /* 0x00000006ff00723e */ /* 0x001fe400030006ff */
[----:B------:R-:W-:-:S02]  /*7bb0*/  F2FP.F16.E4M3.UNPACK_B R33, R32 ;  /* 0x00000020ff21723e */ /* 0x000fc400020006ff */
[----:B------:R-:W-:Y:S01]  /*7bc0*/  LOP3.LUT R21, R21, 0xff0000, R30, 0xf8, !PT ;  /* 0x00ff000015157812 */ /* 0x000fe200078ef81e */
[--C-:B------:R-:W-:Y:S01]  /*7bd0*/  HADD2.F32 R15, -RZ, R0.reuse.H1_H1 ;  /* 0x30000000ff0f7230 */ /* 0x100fe20000004100 */
[----:B------:R-:W-:Y:S01]  /*7be0*/  F2FP.F16.E4M3.UNPACK_B R29, R27 ;  /* 0x0000001bff1d723e */ /* 0x000fe200020006ff */
[----:B------:R-:W-:Y:S01]  /*7bf0*/  HADD2.F32 R34, -RZ, R33.H1_H1 ;  /* 0x30000021ff227230 */ /* 0x000fe20000004100 */
[----:B------:R-:W-:Y:S01]  /*7c00*/  LOP3.LUT R3, R3, 0xff0000, R26, 0xf8, !PT ;  /* 0x00ff000003037812 */ /* 0x000fe200078ef81a */
[----:B------:R-:W-:Y:S01]  /*7c10*/  HADD2.F32 R14, -RZ, R0.H0_H0 ;  /* 0x20000000ff0e7230 */ /* 0x000fe20000004100 */
[----:B------:R-:W-:Y:S01]  /*7c20*/  LOP3.LUT R31, R21, 0xff000000, R30, 0xf8, !PT ;  /* 0xff000000151f7812 */ /* 0x000fe200078ef81e */
[----:B------:R-:W-:Y:S01]  /*7c30*/  HADD2.F32 R30, -RZ, R29.H1_H1 ;  /* 0x3000001dff1e7230 */ /* 0x000fe20000004100 */
[----:B------:R-:W-:Y:S01]  /*7c40*/  LOP3.LUT R28, R3, 0xff000000, R26, 0xf8, !PT ;  /* 0xff000000031c7812 */ /* 0x000fe200078ef81a */
[----:B------:R-:W-:Y:S01]  /*7c50*/  FMUL.FTZ R35, R15, R34 ;  /* 0x000000220f237220 */ /* 0x000fe20000410000 */
[----:B------:R-:W-:-:S02]  /*7c60*/  F2FP.F16.E4M3.UNPACK_B R3, R6 ;  /* 0x00000006ff03723e */ /* 0x000fc400020006ff */
[-C--:B------:R-:W-:Y:S01]  /*7c70*/  FMUL.FTZ R15, R15, R30.reuse ;  /* 0x0000001e0f0f7220 */ /* 0x080fe20000410000 */
[-C--:B------:R-:W-:Y:S01]  /*7c80*/  F2FP.F16.E4M3.UNPACK_B R21, R7.reuse ;  /* 0x00000007ff15723e */ /* 0x080fe200020006ff */
[C---:B------:R-:W-:Y:S01]  /*7c90*/  FFMA.FTZ R37, R14.reuse, R30, -R35 ;  /* 0x0000001e0e257223 */ /* 0x040fe20000010823 */
[----:B------:R-:W-:Y:S01]  /*7ca0*/  F2FP.F16.E4M3.UNPACK_B R26, R7.H1 ;  /* 0x00000007ff1a723e */ /* 0x000fe200030006ff */
[----:B------:R-:W-:Y:S01]  /*7cb0*/  FFMA.FTZ R40, R14, R34, R15 ;  /* 0x000000220e287223 */ /* 0x000fe2000001000f */
[-C--:B------:R-:W-:Y:S01]  /*7cc0*/  F2FP.F16.E4M3.UNPACK_B R6, R5.reuse ;  /* 0x00000005ff06723e */ /* 0x080fe200020006ff */
[----:B------:R-:W-:Y:S01]  /*7cd0*/  HADD2.F32 R30, -RZ, R33.H0_H0 ;  /* 0x20000021ff1e7230 */ /* 0x000fe20000004100 */
        /* <DEDUP_REMOVED lines=16> */
[----:B------:R-:W-:Y:S01]  /*7de0*/  FMUL.FTZ R42, R5, R14 ;  /* 0x0000000e052a7220 */ /* 0x000fe20000410000 */
[--C-:B------:R-:W-:Y:S01]  /*7df0*/  HADD2.F32 R3, -RZ, R26.reuse.H1_H1 ;  /* 0x3000001aff037230 */ /* 0x100fe20000004100 */
[----:B------:R-:W-:Y:S01]  /*7e00*/  F2FP.F16.E4M3.UNPACK_B R0, R4 ;  /* 0x00000004ff00723e */ /* 0x000fe200020006ff */
[----:B------:R-:W-:Y:S02]  /*7e10*/  HADD2.F32 R27, -RZ, R27.H1_H1 ;  /* 0x3000001bff1b7230 */ /* 0x000fe40000004100 */
[----:B------:R-:W-:Y:S01]  /*7e20*/  FFMA.FTZ R39, R21, R14, -R30 ;  /* 0x0000000e15277223 */ /* 0x000fe2000001081e */
[----:B------:R-:W-:Y:S02]  /*7e30*/  HADD2.F32 R26, -RZ, R26.H0_H0 ;  /* 0x2000001aff1a7230 */ /* 0x000fe40000004100 */
[C---:B------:R-:W-:Y:S01]  /*7e40*/  FMUL.FTZ R5, R3.reuse, R32 ;  /* 0x0000002003057220 */ /* 0x040fe20000410000 */
[----:B------:R-:W-:Y:S01]  /*7e50*/  F2FP.F16.E4M3.UNPACK_B R15, R31 ;  /* 0x0000001fff0f723e */ /* 0x000fe200020006ff */
[-C--:B------:R-:W-:Y:S01]  /*7e60*/  FMUL.FTZ R3, R3, R27.reuse ;  /* 0x0000001b03037220 */ /* 0x080fe20000410000 */
[----:B------:R-:W-:Y:S01]  /*7e70*/  F2FP.F16.E4M3.UNPACK_B R4, R4.H1 ;  /* 0x00000004ff04723e */ /* 0x000fe200030006ff */
[----:B------:R-:W-:Y:S01]  /*7e80*/  FFMA.FTZ R42, R21, R34, R42 ;  /* 0x00000022152a7223 */ /* 0x000fe2000001002a */
[----:B------:R-:W-:Y:S01]  /*7e90*/  F2FP.F16.E4M3.UNPACK_B R14, R28 ;  /* 0x0000001cff0e723e */ /* 0x000fe200020006ff */
[----:B------:R-:W-:Y:S01]  /*7ea0*/  FFMA.FTZ R34, R26, R27, -R5 ;  /* 0x0000001b1a227223 */ /* 0x000fe20000010805 */
[----:B------:R-:W-:-:S02]  /*7eb0*/  HADD2.F32 R27, -RZ, R15.H1_H1 ;  /* 0x3000000fff1b7230 */ /* 0x000fc40000004100 */
[----:B------:R-:W-:Y:S01]  /*7ec0*/  FFMA.FTZ R41, R26, R32, R3 ;  /* 0x000000201a297223 */ /* 0x000fe20000010003 */
[----:B------:R-:W-:Y:S01]  /*7ed0*/  HADD2.F32 R21, -RZ, R15.H0_H0 ;  /* 0x2000000fff157230 */ /* 0x000fe20000004100 */
[----:B------:R-:W-:Y:S01]  /*7ee0*/  F2FP.F16.E4M3.UNPACK_B R28, R28.H1 ;  /* 0x0000001cff1c723e */ /* 0x000fe200030006ff */
[----:B------:R-:W-:Y:S01]  /*7ef0*/  HADD2.F32 R5, -RZ, R4.H1_H1 ;  /* 0x30000004ff057230 */ /* 0x000fe20000004100 */
[----:B------:R-:W-:Y:S01]  /*7f00*/  F2FP.F16.E4M3.UNPACK_B R31, R31.H1 ;  /* 0x0000001fff1f723e */ /* 0x000fe200030006ff */
[----:B------:R-:W-:Y:S02]  /*7f10*/  HADD2.F32 R15, -RZ, R14.H1_H1 ;  /* 0x3000000eff0f7230 */ /* 0x000fe40000004100 */
[----:B------:R-:W-:Y:S02]  /*7f20*/  HADD2.F32 R3, -RZ, R0.H1_H1 ;  /* 0x30000000ff037230 */ /* 0x000fe40000004100 */
[----:B------:R-:W-:Y:S01]  /*7f30*/  FMUL.FTZ R29, R5, R27 ;  /* 0x0000001b051d7220 */ /* 0x000fe20000410000 */
[----:B------:R-:W-:-:S02]  /*7f40*/  HADD2.F32 R4, -RZ, R4.H0_H0 ;  /* 0x20000004ff047230 */ /* 0x000fc40000004100 */
[----:B------:R-:W-:Y:S01]  /*7f50*/  FMUL.FTZ R33, R5, R15 ;  /* 0x0000000f05217220 */ /* 0x000fe20000410000 */
[----:B------:R-:W-:Y:S02]  /*7f60*/  HADD2.F32 R14, -RZ, R14.H0_H0 ;  /* 0x2000000eff0e7230 */ /* 0x000fe40000004100 */
[C---:B------:R-:W-:Y:S01]  /*7f70*/  FMUL.FTZ R5, R3.reuse, R21 ;  /* 0x0000001503057220 */ /* 0x040fe20000410000 */
[----:B------:R-:W-:Y:S02]  /*7f80*/  HADD2.F32 R0, -RZ, R0.H0_H0 ;  /* 0x20000000ff007230 */ /* 0x000fe40000004100 */
[C---:B------:R-:W-:Y:S01]  /*7f90*/  FFMA.FTZ R29, R4.reuse, R15, -R29 ;  /* 0x0000000f041d7223 */ /* 0x040fe2000001081d */
[----:B------:R-:W-:Y:S01]  /*7fa0*/  FFMA.FTZ R30, R4, R27, R33 ;  /* 0x0000001b041e7223 */ /* 0x000fe20000010021 */
[-C--:B------:R-:W-:Y:S01]  /*7fb0*/  FMUL.FTZ R26, R3, R14.reuse ;  /* 0x0000000e031a7220 */ /* 0x080fe20000410000 */
[----:B------:R-:W-:Y:S02]  /*7fc0*/  HADD2.F32 R4, -RZ, R28.H1_H1 ;  /* 0x3000001cff047230 */ /* 0x000fe40000004100 */
[----:B------:R-:W-:Y:S01]  /*7fd0*/  FFMA.FTZ R15, R0, R14, -R5 ;  /* 0x0000000e000f7223 */ /* 0x000fe20000010805 */
[----:B------:R-:W-:-:S02]  /*7fe0*/  HADD2.F32 R3, -RZ, R7.H1_H1 ;  /* 0x30000007ff037230 */ /* 0x000fc40000004100 */
[----:B------:R-:W-:Y:S01]  /*7ff0*/  FFMA.FTZ R26, R0, R21, R26 ;  /* 0x00000015001a7223 */ /* 0x000fe2000001001a */
        /* <DEDUP_REMOVED lines=23> */
.L_x_10936:
[----:B------:R-:W-:Y:S05]  /*8170*/  BSYNC B1 ;  /* 0x0000000000017941 */ /* 0x000fea0003800000 */
.L_x_10935:
[----:B------:R-:W-:Y:S04]  /*8180*/  BSSY B1, `(.L_x_10937) ;  /* 0x000007c000017945 */ /* 0x000fe80003800000 */
[----:B------:R-:W-:Y:S05]  /*8190*/  @P1 BRA `(.L_x_10938) ;  /* 0x0000000400e81947 */ /* 0x000fea0003800000 */
[----:B0-----:R-:W0:Y:S01]  /*81a0*/  LDS.128 R4, [R20+0x10800] ;  /* 0x0108000014047984 */ /* 0x001e220000000c00 */
[----:B-----5:R-:W-:Y:S02]  /*81b0*/  SHF.R.U32.HI R27, RZ, 0x8, R25 ;  /* 0x00000008ff1b7819 */ /* 0x020fe40000011619 */
[----:B--2---:R-:W-:Y:S02]  /*81c0*/  SHF.R.U32.HI R14, RZ, 0x8, R13 ;  /* 0x00000008ff0e7819 */ /* 0x004fe4000001160d */
[----:B-1----:R-:W-:Y:S02]  /*81d0*/  SHF.R.U32.HI R21, RZ, 0x8, R24 ;  /* 0x00000008ff157819 */ /* 0x002fe40000011618 */
        /* <DEDUP_REMOVED lines=27> */
[-C--:B0-----:R-:W-:Y:S02]  /*8390*/  F2FP.F16.E4M3.UNPACK_B R0, R6.reuse.H1 ;  /* 0x00000006ff00723e */ /* 0x081fe400030006ff */
[----:B------:R-:W-:Y:S02]  /*83a0*/  LOP3.LUT R27, R27, 0xff000000, R24, 0xf8, !PT ;  /* 0xff0000001b1b7812 */ /* 0x000fe400078ef818 */
[----:B------:R-:W-:Y:S01]  /*83b0*/  F2FP.F16.E4M3.UNPACK_B R28, R29 ;  /* 0x0000001dff1c723e */ /* 0x000fe200020006ff */
[----:B------:R-:W-:Y:S01]  /*83c0*/  HADD2.F32 R13, -RZ, R0.H1_H1 ;  /* 0x30000000ff0d7230 */ /* 0x000fe20000004100 */
[----:B------:R-:W-:Y:S02]  /*83d0*/  F2FP.F16.E4M3.UNPACK_B R24, R25 ;  /* 0x00000019ff18723e */ /* 0x000fe400020006ff */
[----:B------:R-:W-:Y:S01]  /*83e0*/  LOP3.LUT R21, R3, 0xff000000, R12, 0xf8, !PT ;  /* 0xff00000003157812 */ /* 0x000fe200078ef80c */
[----:B------:R-:W-:Y:S01]  /*83f0*/  HADD2.F32 R30, -RZ, R28.H1_H1 ;  /* 0x3000001cff1e7230 */ /* 0x000fe20000004100 */
[----:B------:R-:W-:Y:S01]  /*8400*/  F2FP.F16.E4M3.UNPACK_B R3, R6 ;  /* 0x00000006ff03723e */ /* 0x000fe200020006ff */
[----:B------:R-:W-:Y:S01]  /*8410*/  HADD2.F32 R26, -RZ, R24.H1_H1 ;  /* 0x30000018ff1a7230 */ /* 0x000fe20000004100 */
[-C--:B------:R-:W-:Y:S01]  /*8420*/  F2FP.F16.E4M3.UNPACK_B R14, R7.reuse ;  /* 0x00000007ff0e723e */ /* 0x080fe200020006ff */
[----:B------:R-:W-:Y:S01]  /*8430*/  HADD2.F32 R12, -RZ, R0.H0_H0 ;  /* 0x20000000ff0c7230 */ /* 0x000fe20000004100 */
[----:B------:R-:W-:Y:S01]  /*8440*/  F2FP.F16.E4M3.UNPACK_B R15, R7.H1 ;  /* 0x00000007ff0f723e */ /* 0x000fe200030006ff */
[C---:B------:R-:W-:Y:S01]  /*8450*/  FMUL.FTZ R31, R13.reuse, R30 ;  /* 0x0000001e0d1f7220 */ /* 0x040fe20000410000 */
[-C--:B------:R-:W-:Y:S01]  /*8460*/  F2FP.F16.E4M3.UNPACK_B R6, R5.reuse ;  /* 0x00000005ff06723e */ /* 0x080fe200020006ff */
[----:B------:R-:W-:Y:S01]  /*8470*/  FMUL.FTZ R13, R13, R26 ;  /* 0x0000001a0d0d7220 */ /* 0x000fe20000410000 */
[----:B------:R-:W-:Y:S01]  /*8480*/  F2FP.F16.E4M3.UNPACK_B R7, R5.H1 ;  /* 0x00000005ff07723e */ /* 0x000fe200030006ff */
        /* <DEDUP_REMOVED lines=45> */
[----:B------:R-:W-:Y:S01]  /*8760*/  FMUL.FTZ R3, R3, R12 ;  /* 0x0000000c03037220 */ /* 0x000fe20000410000 */
        /* <DEDUP_REMOVED lines=29> */
.L_x_10938:
[----:B------:R-:W-:Y:S05]  /*8940*/  BSYNC B1 ;  /* 0x0000000000017941 */ /* 0x000fea0003800000 */
.L_x_10937:
[----:B------:R-:W-:Y:S05]  /*8950*/  @P2 BRA `(.L_x_10934) ;  /* 0x0000002800e82947 */ /* 0x000fea0003800000 */
[----:B0--3--:R-:W0:Y:S01]  /*8960*/  LDS.128 R4, [R20+0x12000] ;  /* 0x0120000014047984 */ /* 0x009e220000000c00 */
[----:B-----5:R-:W-:Y:S02]  /*8970*/  SHF.R.U32.HI R13, RZ, 0x8, R9 ;  /* 0x00000008ff0d7819 */ /* 0x020fe40000011609 */
[----:B------:R-:W-:Y:S02]  /*8980*/  LOP3.LUT R12, R9, 0xff, RZ, 0xc0, !PT ;  /* 0x000000ff090c7812 */ /* 0x000fe400078ec0ff */
[----:B------:R-:W-:Y:S02]  /*8990*/  LOP3.LUT R13, R13, 0xff, RZ, 0xc0, !PT ;  /* 0x000000ff0d0d7812 */ /* 0x000fe400078ec0ff */
[----:B-1----:R-:W-:Y:S02]  /*89a0*/  SHF.R.U32.HI R21, RZ, 0x8, R11 ;  /* 0x00000008ff157819 */ /* 0x002fe4000001160b */
[----:B------:R-:W-:Y:S02]  /*89b0*/  PRMT R12, R13, 0x7604, R12 ;  /* 0x000076040d0c7816 */ /* 0x000fe4000000000c */
[----:B--2---:R-:W-:-:S02]  /*89c0*/  LOP3.LUT R14, R11, 0xff, RZ, 0xc0, !PT ;  /* 0x000000ff0b0e7812 */ /* 0x004fc400078ec0ff */
[----:B------:R-:W-:Y:S02]  /*89d0*/  LOP3.LUT R21, R21, 0xff, RZ, 0xc0, !PT ;  /* 0x000000ff15157812 */ /* 0x000fe400078ec0ff */
[----:B------:R-:W-:Y:S02]  /*89e0*/  SHF.R.U32.HI R24, RZ, 0x10, R11 ;  /* 0x00000010ff187819 */ /* 0x000fe4000001160b */
[----:B------:R-:W-:Y:S02]  /*89f0*/  SHF.R.U32.HI R25, RZ, 0x10, R9 ;  /* 0x00000010ff197819 */ /* 0x000fe40000011609 */
[----:B------:R-:W-:Y:S02]  /*8a00*/  SHF.R.U32.HI R13, RZ, 0x8, R10 ;  /* 0x00000008ff0d7819 */ /* 0x000fe4000001160a */
[----:B------:R-:W-:Y:S02]  /*8a10*/  SHF.R.U32.HI R3, RZ, 0x8, R8 ;  /* 0x00000008ff037819 */ /* 0x000fe40000011608 */
[----:B------:R-:W-:Y:S01]  /*8a20*/  PRMT R14, R21, 0x7604, R14 ;  /* 0x00007604150e7816 */ /* 0x000fe2000000000e */
[----:B------:R-:W-:Y:S01]  /*8a30*/  IMAD.U32 R21, R24, 0x10000, RZ ;  /* 0x0001000018157824 */ /* 0x000fe200078e00ff */
[----:B------:R-:W-:Y:S01]  /*8a40*/  LOP3.LUT R15, R13, 0xff, RZ, 0xc0, !PT ;  /* 0x000000ff0d0f7812 */ /* 0x000fe200078ec0ff */
[----:B------:R-:W-:Y:S01]  /*8a50*/  IMAD.U32 R13, R25, 0x10000, RZ ;  /* 0x00010000190d7824 */ /* 0x000fe200078e00ff */
[----:B------:R-:W-:-:S02]  /*8a60*/  LOP3.LUT R0, R8, 0xff, RZ, 0xc0, !PT ;  /* 0x000000ff08007812 */ /* 0x000fc400078ec0ff */
[----:B------:R-:W-:Y:S02]  /*8a70*/  LOP3.LUT R3, R3, 0xff, RZ, 0xc0, !PT ;  /* 0x000000ff03037812 */ /* 0x000fe400078ec0ff */
[----:B------:R-:W-:Y:S02]  /*8a80*/  LOP3.LUT R21, R14, 0xff0000, R21, 0xf8, !PT ;  /* 0x00ff00000e157812 */ /* 0x000fe400078ef815 */
[----:B------:R-:W-:Y:S02]  /*8a90*/  PRMT R3, R3, 0x7604, R0 ;  /* 0x0000760403037816 */ /* 0x000fe40000000000 */
[----:B------:R-:W-:Y:S02]  /*8aa0*/  LOP3.LUT R0, R10, 0xff, RZ, 0xc0, !PT ;  /* 0x000000ff0a007812 */ /* 0x000fe400078ec0ff */
[----:B------:R-:W-:Y:S02]  /*8ab0*/  LOP3.LUT R13, R12, 0xff0000, R13, 0xf8, !PT ;  /* 0x00ff00000c0d7812 */ /* 0x000fe400078ef80d */
[----:B------:R-:W-:-:S02]  /*8ac0*/  LOP3.LUT R24, R21, 0xff000000, R11, 0xf8, !PT ;  /* 0xff00000015187812 */ /* 0x000fc400078ef80b */
[----:B------:R-:W-:Y:S02]  /*8ad0*/  PRMT R15, R15, 0x7604, R0 ;  /* 0x000076040f0f7816 */ /* 0x000fe40000000000 */
[----:B------:R-:W-:Y:S02]  /*8ae0*/  LOP3.LUT R13, R13, 0xff000000, R9, 0xf8, !PT ;  /* 0xff0000000d0d7812 */ /* 0x000fe400078ef809 */
[----:B0-----:R-:W-:Y:S02]  /*8af0*/  F2FP.F16.E4M3.UNPACK_B R0, R6.H1 ;  /* 0x00000006ff00723e */ /* 0x001fe400030006ff */
[----:B------:R-:W-:Y:S02]  /*8b00*/  F2FP.F16.E4M3.UNPACK_B R25, R24 ;  /* 0x00000018ff19723e */ /* 0x000fe400020006ff */
[----:B------:R-:W-:Y:S01]  /*8b10*/  LOP3.LUT R15, R15, 0xff0000, R10, 0xf8, !PT ;  /* 0x00ff00000f0f7812 */ /* 0x000fe200078ef80a */
[----:B------:R-:W-:Y:S01]  /*8b20*/  HADD2.F32 R9, -RZ, R0.H1_H1 ;  /* 0x30000000ff097230 */ /* 0x000fe20000004100 */
[----:B------:R-:W-:Y:S01]  /*8b30*/  F2FP.F16.E4M3.UNPACK_B R14, R13 ;  /* 0x0000000dff0e723e */ /* 0x000fe200020006ff */
[----:B------:R-:W-:Y:S01]  /*8b40*/  HADD2.F32 R26, -RZ, R25.H1_H1 ;  /* 0x30000019ff1a7230 */ /* 0x000fe20000004100 */
[----:B------:R-:W-:-:S02]  /*8b50*/  LOP3.LUT R3, R3, 0xff0000, R8, 0xf8, !PT ;  /* 0x00ff000003037812 */ /* 0x000fc400078ef808 */
[----:B------:R-:W-:Y:S01]  /*8b60*/  LOP3.LUT R21, R15, 0xff000000, R10, 0xf8, !PT ;  /* 0xff0000000f157812 */ /* 0x000fe200078ef80a */
[----:B------:R-:W-:Y:S01]  /*8b70*/  HADD2.F32 R15, -RZ, R14.H1_H1 ;  /* 0x3000000eff0f7230 */ /* 0x000fe20000004100 */
[----:B------:R-:W-:Y:S01]  /*8b80*/  LOP3.LUT R12, R3, 0xff000000, R8, 0xf8, !PT ;  /* 0xff000000030c7812 */ /* 0x000fe200078ef808 */
[----:B------:R-:W-:Y:S02]  /*8b90*/  HADD2.F32 R8, -RZ, R0.H0_H0 ;  /* 0x20000000ff087230 */ /* 0x000fe40000004100 */
[C---:B------:R-:W-:Y:S01]  /*8ba0*/  FMUL.FTZ R27, R9.reuse, R26 ;  /* 0x0000001a091b7220 */ /* 0x040fe20000410000 */
[----:B------:R-:W-:Y:S01]  /*8bb0*/  F2FP.F16.E4M3.UNPACK_B R3, R6 ;  /* 0x00000006ff03723e */ /* 0x000fe200020006ff */
[----:B------:R-:W-:Y:S01]  /*8bc0*/  FMUL.FTZ R9, R9, R15 ;  /* 0x0000000f09097220 */ /* 0x000fe20000410000 */
[----:B------:R-:W-:Y:S01]  /*8bd0*/  F2FP.F16.E4M3.UNPACK_B R10, R7 ;  /* 0x00000007ff0a723e */ /* 0x000fe200020006ff */
[C---:B------:R-:W-:Y:S01]  /*8be0*/  FFMA.FTZ R27, R8.reuse, R15, -R27 ;  /* 0x0000000f081b7223 */ /* 0x040fe2000001081b */
[----:B------:R-:W-:Y:S01]  /*8bf0*/  F2FP.F16.E4M3.UNPACK_B R11, R7.H1 ;  /* 0x00000007ff0b723e */ /* 0x000fe200030006ff */
[----:B------:R-:W-:Y:S01]  /*8c00*/  FFMA.FTZ R28, R8, R26, R9 ;  /* 0x0000001a081c7223 */ /* 0x000fe20000010009 */
[-C--:B------:R-:W-:Y:S01]  /*8c10*/  F2FP.F16.E4M3.UNPACK_B R6, R5.reuse ;  /* 0x00000005ff06723e */ /* 0x080fe200020006ff */
[----:B------:R-:W-:Y:S01]  /*8c20*/  HADD2.F32 R8, -RZ, R25.H0_H0 ;  /* 0x20000019ff087230 */ /* 0x000fe20000004100 */
[----:B------:R-:W-:Y:S01]  /*8c30*/  F2FP.F16.E4M3.UNPACK_B R7, R5.H1 ;  /* 0x00000005ff07723e */ /* 0x000fe200030006ff */
[--C-:B------:R-:W-:Y:S01]  /*8c40*/  HADD2.F32 R5, -RZ, R3.reuse.H1_H1 ;  /* 0x30000003ff057230 */ /* 0x100fe20000004100 */
[----:B------:R-:W-:Y:S01]  /*8c50*/  F2FP.F16.E4M3.UNPACK_B R24, R24.H1 ;  /* 0x00000018ff18723e */ /* 0x000fe200030006ff */
[----:B------:R-:W-:Y:S01]  /*8c60*/  HADD2.F32 R14, -RZ, R14.H0_H0 ;  /* 0x2000000eff0e7230 */ /* 0x000fe20000004100 */
[----:B------:R-:W-:Y:S01]  /*8c70*/  F2FP.F16.E4M3.UNPACK_B R13, R13.H1 ;  /* 0x0000000dff0d723e */ /* 0x000fe200030006ff */
[----:B------:R-:W-:-:S02]  /*8c80*/  HADD2.F32 R3, -RZ, R3.H0_H0 ;  /* 0x20000003ff037230 */ /* 0x000fc40000004100 */
        /* <DEDUP_REMOVED lines=8> */
[CC--:B------:R-:W-:Y:S01]  /*8d10*/  FMUL.FTZ R15, R5.reuse, R9.reuse ;  /* 0x00000009050f7220 */ /* 0x0c0fe20000410000 */
[----:B------:R-:W-:Y:S01]  /*8d20*/  HADD2.F32 R24, -RZ, R24.H1_H1 ;  /* 0x30000018ff187230 */ /* 0x000fe20000004100 */
[----:B------:R-:W-:Y:S01]  /*8d30*/  F2FP.F16.E4M3.UNPACK_B R0, R4 ;  /* 0x00000004ff00723e */ /* 0x000fe200020006ff */
[----:B------:R-:W-:Y:S02]  /*8d40*/  HADD2.F32 R3, -RZ, R11.H1_H1 ;  /* 0x3000000bff037230 */ /* 0x000fe40000004100 */
[-C--:B------:R-:W-:Y:S01]  /*8d50*/  FMUL.FTZ R5, R5, R8.reuse ;  /* 0x0000000805057220 */ /* 0x080fe20000410000 */
[C---:B------:R-:W-:Y:S01]  /*8d60*/  FFMA.FTZ R29, R10.reuse, R8, -R15 ;  /* 0x000000080a1d7223 */ /* 0x040fe2000001080f */
[----:B------:R-:W-:Y:S01]  /*8d70*/  HADD2.F32 R8, -RZ, R13.H1_H1 ;  /* 0x3000000dff087230 */ /* 0x000fe20000004100 */
[----:B------:R-:W-:Y:S01]  /*8d80*/  F2FP.F16.E4M3.UNPACK_B R4, R4.H1 ;  /* 0x00000004ff04723e */ /* 0x000fe200030006ff */
[----:B------:R-:W-:Y:S02]  /*8d90*/  HADD2.F32 R11, -RZ, R11.H0_H0 ;  /* 0x2000000bff0b7230 */ /* 0x000fe40000004100 */
[C---:B------:R-:W-:Y:S01]  /*8da0*/  FMUL.FTZ R14, R3.reuse, R24 ;  /* 0x00000018030e7220 */ /* 0x040fe20000410000 */
[----:B------:R-:W-:Y:S01]  /*8db0*/  FFMA.FTZ R30, R10, R9, R5 ;  /* 0x000000090a1e7223 */ /* 0x000fe20000010005 */
[----:B------:R-:W-:Y:S01]  /*8dc0*/  F2FP.F16.E4M3.UNPACK_B R9, R21 ;  /* 0x00000015ff09723e */ /* 0x000fe200020006ff */
[-C--:B------:R-:W-:Y:S01]  /*8dd0*/  FMUL.FTZ R10, R3, R8.reuse ;  /* 0x00000008030a7220 */ /* 0x080fe20000410000 */
[----:B------:R-:W-:Y:S01]  /*8de0*/  FFMA.FTZ R31, R11, R8, -R14 ;  /* 0x000000080b1f7223 */ /* 0x000fe2000001080e */
[----:B------:R-:W-:Y:S01]  /*8df0*/  F2FP.F16.E4M3.UNPACK_B R8, R12 ;  /* 0x0000000cff08723e */ /* 0x000fe200020006ff */
[----:B------:R-:W-:-:S02]  /*8e00*/  HADD2.F32 R5, -RZ, R4.H1_H1 ;  /* 0x30000004ff057230 */ /* 0x000fc40000004100 */
[----:B------:R-:W-:Y:S01]  /*8e10*/  FFMA.FTZ R24, R11, R24, R10 ;  /* 0x000000180b187223 */ /* 0x000fe2000001000a */
[--C-:B------:R-:W-:Y:S01]  /*8e20*/  HADD2.F32 R13, -RZ, R9.reuse.H1_H1 ;  /* 0x30000009ff0d7230 */ /* 0x100fe20000004100 */
[----:B------:R-:W-:Y:S01]  /*8e30*/  F2FP.F16.E4M3.UNPACK_B R12, R12.H1 ;  /* 0x0000000cff0c723e */ /* 0x000fe200030006ff */
[----:B------:R-:W-:Y:S01]  /*8e40*/  HADD2.F32 R10, -RZ, R9.H0_H0 ;  /* 0x20000009ff0a7230 */ /* 0x000fe20000004100 */
[----:B------:R-:W-:Y:S01]  /*8e50*/  F2FP.F16.E4M3.UNPACK_B R21, R21.H1 ;  /* 0x00000015ff15723e */ /* 0x000fe200030006ff */
[----:B------:R-:W-:Y:S02]  /*8e60*/  HADD2.F32 R9, -RZ, R8.H1_H1 ;  /* 0x30000008ff097230 */ /* 0x000fe40000004100 */
[----:B------:R-:W-:Y:S01]  /*8e70*/  FMUL.FTZ R11, R5, R13 ;  /* 0x0000000d050b7220 */ /* 0x000fe20000410000 */
[----:B------:R-:W-:Y:S02]  /*8e80*/  HADD2.F32 R3, -RZ, R0.H1_H1 ;  /* 0x30000000ff037230 */ /* 0x000fe40000004100 */
        /* <DEDUP_REMOVED lines=11> */
[----:B------:R-:W-:Y:S02]  /*8f40*/  HADD2.F32 R3, -RZ, R7.H1_H1 ;  /* 0x30000007ff037230 */ /* 0x000fe40000004100 */
        /* <DEDUP_REMOVED lines=24> */
.L_x_10928:
[----:B------:R-:W-:-:S03]  /*90d0*/  UMOV UR4, 0xffffffff ;  /* 0xffffffff00047882 */ /* 0x000fc60000000000 */
[----:B------:R-:W-:Y:S05]  /*90e0*/  BRA.DIV UR4, `(.L_x_10939) ;  /* 0x0000011a04147947 */ /* 0x000fea000b800000 */
[----:B------:R0:W1:Y:S04]  /*90f0*/  SHFL.IDX PT, R29, R28, RZ, 0x1e1f ;  /* 0x001e1fff1c1d7589 */ /* 0x00006800000e0000 */
[----:B------:R0:W2:Y:S04]  /*9100*/  SHFL.IDX PT, R21, R26, RZ, 0x1e1f ;  /* 0x001e1fff1a157589 */ /* 0x0000a800000e0000 */
[----:B------:R0:W3:Y:S04]  /*9110*/  SHFL.IDX PT, R0, R24, RZ, 0x1e1f ;  /* 0x001e1fff18007589 */ /* 0x0000e800000e0000 */
[----:B------:R0:W4:Y:S02]  /*9120*/  SHFL.IDX PT, R3, R30, RZ, 0x1e1f ;  /* 0x001e1fff1e037589 */ /* 0x00012400000e0000 */
.L_x_11154:
[----:B------:R-:W5:Y:S01]  /*9130*/  LDL R13, [R1+0x40] ;  /* 0x00004000010d7983 */ /* 0x000f620000100800 */
[----:B------:R-:W-:Y:S01]  /*9140*/  ULDC UR4, c[0x0][0x448] ;  /* 0x0001120000047ab9 */ /* 0x000fe20000000800 */
[----:B------:R-:W-:Y:S01]  /*9150*/  BSSY B1, `(.L_x_10940) ;  /* 0x000002c000017945 */ /* 0x000fe20003800000 */
[----:B------:R-:W-:Y:S01]  /*9160*/  IMAD R38, R25, UR4, RZ ;  /* 0x0000000419267c24 */ /* 0x000fe2000f8e02ff */
[----:B------:R-:W-:Y:S02]  /*9170*/  CS2R R4, SRZ ;  /* 0x0000000000047805 */ /* 0x000fe4000001ff00 */
[----:B------:R-:W-:Y:S02]  /*9180*/  CS2R R8, SRZ ;  /* 0x0000000000087805 */ /* 0x000fe4000001ff00 */
[----:B------:R-:W-:Y:S02]  /*9190*/  CS2R R10, SRZ ;  /* 0x00000000000a7805 */ /* 0x000fe4000001ff00 */
[----:B------:R-:W-:-:S02]  /*91a0*/  CS2R R14, SRZ ;  /* 0x00000000000e7805 */ /* 0x000fc4000001ff00 */
[----:B------:R-:W-:Y:S02]  /*91b0*/  ISETP.GE.AND P0, PT, R6, R38, PT ;  /* 0x000000260600720c */ /* 0x000fe40003f06270 */
[----:B0-----:R-:W-:Y:S02]  /*91c0*/  CS2R R24, SRZ ;  /* 0x0000000000187805 */ /* 0x001fe4000001ff00 */
[----:B------:R-:W-:Y:S02]  /*91d0*/  CS2R R26, SRZ ;  /* 0x00000000001a7805 */ /* 0x000fe4000001ff00 */
[----:B-----5:R-:W-:-:S04]  /*91e0*/  LEA.HI R7, R13, R13, RZ, 0x1 ;  /* 0x0000000d0d077211 */ /* 0x020fc800078f08ff */
[----:B------:R-:W-:Y:S02]  /*91f0*/  LOP3.LUT R12, R7, 0xfffffffe, RZ, 0xc0, !PT ;  /* 0xfffffffe070c7812 */ /* 0x000fe400078ec0ff */
[----:B------:R-:W-:-:S03]  /*9200*/  CS2R R6, SRZ ;  /* 0x0000000000067805 */ /* 0x000fc6000001ff00 */
[----:B------:R-:W-:Y:S01]  /*9210*/  IMAD.IADD R37, R13, 0x1, -R12 ;  /* 0x000000010d257824 */ /* 0x000fe200078e0a0c */
[----:B------:R-:W-:-:S04]  /*9220*/  CS2R R12, SRZ ;  /* 0x00000000000c7805 */ /* 0x000fc8000001ff00 */
[----:B------:R-:W-:Y:S01]  /*9230*/  SHF.L.U32 R37, R37, 0x1f, RZ ;  /* 0x0000001f25257819 */ /* 0x000fe200000006ff */
[----:B------:R-:W-:Y:S06]  /*9240*/  @P0 BRA `(.L_x_10941) ;  /* 0x0000000000700947 */ /* 0x000fec0003800000 */
[----:B------:R-:W3:Y:S01]  /*9250*/  LDL R28, [R1+0x8] ;  /* 0x00000800011c7983 */ /* 0x000ee20000100800 */
[C---:B------:R-:W-:Y:S01]  /*9260*/  VIADD R4, R16.reuse, 0x20 ;  /* 0x0000002010047836 */ /* 0x040fe20000000000 */
[----:B------:R-:W-:Y:S01]  /*9270*/  ULDC UR4, c[0x0][0x3f4] ;  /* 0x0000fd0000047ab9 */ /* 0x000fe20000000800 */
[----:B------:R-:W-:Y:S02]  /*9280*/  CS2R R12, SRZ ;  /* 0x00000000000c7805 */ /* 0x000fe4000001ff00 */
[----:B------:R-:W-:Y:S02]  /*9290*/  ISETP.GE.AND P4, PT, R16, UR4, PT ;  /* 0x0000000410007c0c */ /* 0x000fe4000bf86270 */
[----:B------:R-:W-:Y:S02]  /*92a0*/  CS2R R14, SRZ ;  /* 0x00000000000e7805 */ /* 0x000fe4000001ff00 */
[----:B------:R-:W-:Y:S02]  /*92b0*/  ISETP.GE.AND P5, PT, R4, UR4, PT ;  /* 0x0000000404007c0c */ /* 0x000fe4000bfa6270 */
[----:B------:R-:W-:-:S02]  /*92c0*/  CS2R R24, SRZ ;  /* 0x0000000000187805 */ /* 0x000fc4000001ff00 */
[----:B------:R-:W-:Y:S02]  /*92d0*/  CS2R R26, SRZ ;  /* 0x00000000001a7805 */ /* 0x000fe4000001ff00 */
[----:B------:R-:W-:Y:S02]  /*92e0*/  CS2R R8, SRZ ;  /* 0x0000000000087805 */ /* 0x000fe4000001ff00 */
[----:B------:R-:W-:Y:S02]  /*92f0*/  CS2R R10, SRZ ;  /* 0x00000000000a7805 */ /* 0x000fe4000001ff00 */
[----:B------:R-:W-:Y:S02]  /*9300*/  @!P4 SHF.R.S32.HI R4, RZ, 0x1f, R16 ;  /* 0x0000001fff04c819 */ /* 0x000fe40000011410 */
[----:B--2---:R-:W-:-:S04]  /*9310*/  @!P4 IADD3 R30, P1, R16, R21, RZ ;  /* 0x00000015101ec210 */ /* 0x004fc80007f3e0ff */
[----:B----4-:R-:W-:Y:S01]  /*9320*/  @!P4 IADD3.X R31, R3, R4, RZ, P1, !PT ;  /* 0x00000004031fc210 */ /* 0x010fe20000ffe4ff */
[----:B---3--:R-:W-:Y:S01]  /*9330*/  @!P5 IMAD.SHL.U32 R6, R28, 0x10, RZ ;  /* 0x000000101c06d824 */ /* 0x008fe200078e00ff */
[----:B-1----:R-:W-:-:S04]  /*9340*/  @!P4 IADD3 R28, P0, R16, R29, RZ ;  /* 0x0000001d101cc210 */ /* 0x002fc80007f1e0ff */
[----:B------:R-:W-:Y:S01]  /*9350*/  @!P5 IADD3 R32, P2, R6, R29, RZ ;  /* 0x0000001d0620d210 */ /* 0x000fe20007f5e0ff */
[----:B------:R-:W-:Y:S01]  /*9360*/  @!P4 IMAD.X R29, R0, 0x1, R4, P0 ;  /* 0x00000001001dc824 */ /* 0x000fe200000e0604 */
[----:B------:R-:W-:Y:S02]  /*9370*/  @!P5 IADD3 R34, P3, R6, R21, RZ ;  /* 0x000000150622d210 */ /* 0x000fe40007f7e0ff */
[----:B------:R-:W-:Y:S02]  /*9380*/  @!P5 SHF.R.S32.HI R6, RZ, 0x1f, R6 ;  /* 0x0000001fff06d819 */ /* 0x000fe40000011406 */
[----:B------:R-:W-:Y:S01]  /*9390*/  CS2R R4, SRZ ;  /* 0x0000000000047805 */ /* 0x000fe2000001ff00 */
[----:B------:R0:W5:Y:S02]  /*93a0*/  @!P4 LD.E.128 R12, desc[UR42][R28.64] ;  /* 0x0000002a1c0cc980 */ /* 0x000164000c101d00 */
[--C-:B------:R-:W-:Y:S02]  /*93b0*/  @!P5 IMAD.X R33, R0, 0x1, R6.reuse, P2 ;  /* 0x000000010021d824 */ /* 0x100fe400010e0606 */
[----:B------:R-:W-:Y:S01]  /*93c0*/  @!P5 IMAD.X R35, R3, 0x1, R6, P3 ;  /* 0x000000010323d824 */ /* 0x000fe200018e0606 */
[----:B------:R-:W-:-:S02]  /*93d0*/  CS2R R6, SRZ ;  /* 0x0000000000067805 */ /* 0x000fc4000001ff00 */
[----:B------:R0:W5:Y:S04]  /*93e0*/  @!P5 LD.E.128 R24, desc[UR42][R32.64] ;  /* 0x0000002a2018d980 */ /* 0x000168000c101d00 */
[----:B------:R0:W5:Y:S04]  /*93f0*/  @!P4 LD.E.128 R4, desc[UR42][R30.64] ;  /* 0x0000002a1e04c980 */ /* 0x000168000c101d00 */
[----:B------:R0:W5:Y:S02]  /*9400*/  @!P5 LD.E.128 R8, desc[UR42][R34.64] ;  /* 0x0000002a2208d980 */ /* 0x000164000c101d00 */
.L_x_10941:
[----:B------:R-:W-:Y:S05]  /*9410*/  BSYNC B1 ;  /* 0x0000000000017941 */ /* 0x000fea0003800000 */
.L_x_10940:
[----:B---3--:R-:W3:Y:S01]  /*9420*/  S2R R0, SR_TID.X ;  /* 0x0000000000007919 */ /* 0x008ee20000002100 */
[----:B------:R-:W1:Y:S01]  /*9430*/  SYNCS.PHASECHK.TRANS64.TRYWAIT P0, [R18+URZ+0x19c00], R37 ;  /* 0x019c0025120075a7 */ /* 0x000e62000800017f */
[----:B------:R-:W-:Y:S01]  /*9440*/  BSSY B1, `(.L_x_10942) ;  /* 0x0000008000017945 */ /* 0x000fe20003800000 */
[----:B---3--:R-:W-:-:S05]  /*9450*/  VIADD R0, R0, 0xffffff80 ;  /* 0xffffff8000007836 */ /* 0x008fca0000000000 */
[----:B----4-:R-:W-:Y:S01]  /*9460*/  LEA.HI R3, R0, R0, RZ, 0x1 ;  /* 0x0000000000037211 */ /* 0x010fe200078f08ff */
[----:B------:R-:W-:-:S03]  /*9470*/  IMAD R0, R153, -0xc0, R38 ;  /* 0xffffff4099007824 */ /* 0x000fc600078e0226 */
[----:B------:R-:W-:Y:S02]  /*9480*/  SHF.R.S32.HI R3, RZ, 0x1, R3 ;  /* 0x00000001ff037819 */ /* 0x000fe40000011403 */
[----:B------:R-:W-:-:S04]  /*9490*/  VIMNMX R0, R0, 0xc0, PT ;  /* 0x000000c000007848 */ /* 0x000fc80003fe0100 */
[----:B------:R-:W-:Y:S01]  /*94a0*/  ISETP.GE.AND P1, PT, R3, R0, PT ;  /* 0x000000000300720c */ /* 0x000fe20003f26270 */
[----:B-1----:R-:W-:-:S12]  /*94b0*/  @!P0 BRA `(.L_x_10943) ;  /* 0x0000011400948947 */ /* 0x002fd80003800000 */
.L_x_11155:
[----:B------:R-:W-:Y:S05]  /*94c0*/  BSYNC B1 ;  /* 0x0000000000017941 */ /* 0x000fea0003800000 */
.L_x_10942:
[----:B------:R-:W-:Y:S05]  /*94d0*/  @P1 BRA `(.L_x_10934) ;  /* 0x0000002000081947 */ /* 0x000fea0003800000 */
[----:B------:R3:W5:Y:S01]  /*94e0*/  LDL R63, [R1+0x10] ;  /* 0x00001000013f7983 */ /* 0x0007620000100800 */
[----:B------:R-:W4:Y:S03]  /*94f0*/  LDC R3, c[0x0][0x3f4] ;  /* 0x0000fd00ff037b82 */ /* 0x000f260000000800 */
[----:B------:R3:W5:Y:S04]  /*9500*/  LDL R62, [R1+0x20] ;  /* 0x00002000013e7983 */ /* 0x0007680000100800 */
[----:B------:R3:W5:Y:S01]  /*9510*/  LDL R61, [R1+0x64] ;  /* 0x00006400013d7983 */ /* 0x0007620000100800 */
[C---:B------:R-:W-:Y:S01]  /*9520*/  VIADD R0, R16.reuse, 0x20 ;  /* 0x0000002010007836 */ /* 0x040fe20000000000 */
[----:B------:R-:W-:Y:S01]  /*9530*/  BSSY B1, `(.L_x_10944) ;  /* 0x00000fd000017945 */ /* 0x000fe20003800000 */
[----:B----4-:R-:W-:-:S03]  /*9540*/  ISETP.GE.AND P0, PT, R16, R3, PT ;  /* 0x000000031000720c */ /* 0x010fc60003f06270 */
[----:B------:R-:W-:-:S10]  /*9550*/  ISETP.GE.AND P1, PT, R0, R3, PT ;  /* 0x000000030000720c */ /* 0x000fd40003f26270 */
[----:B---3--:R-:W-:Y:S05]  /*9560*/  @P0 BRA `(.L_x_10945) ;  /* 0x0000000c00e40947 */ /* 0x008fea0003800000 */
[----:B0-----:R-:W0:Y:S01]  /*9570*/  S2R R30, SR_TID.X ;  /* 0x00000000001e7919 */ /* 0x001e220000002100 */
[----:B--2--5:R-:W-:Y:S02]  /*9580*/  SHF.R.U32.HI R21, RZ, 0x8, R12 ;  /* 0x00000008ff157819 */ /* 0x024fe4000001160c */
[----:B------:R-:W-:Y:S02]  /*9590*/  LOP3.LUT R0, R12, 0xff, RZ, 0xc0, !PT ;  /* 0x000000ff0c007812 */ /* 0x000fe400078ec0ff */
[----:B------:R-:W-:Y:S02]  /*95a0*/  LOP3.LUT R21, R21, 0xff, RZ, 0xc0, !PT ;  /* 0x000000ff15157812 */ /* 0x000fe400078ec0ff */
[----:B------:R-:W-:Y:S02]  /*95b0*/  SHF.R.U32.HI R29, RZ, 0x8, R13 ;  /* 0x00000008ff1d7819 */ /* 0x000fe4000001160d */
[----:B-1----:R-:W-:Y:S02]  /*95c0*/  PRMT R37, R21, 0x7604, R0 ;  /* 0x0000760415257816 */ /* 0x002fe40000000000 */
[----:B------:R-:W-:-:S02]  /*95d0*/  SHF.R.U32.HI R31, RZ, 0x8, R14 ;  /* 0x00000008ff1f7819 */ /* 0x000fc4000001160e */
[----:B------:R-:W-:Y:S02]  /*95e0*/  LOP3.LUT R28, R13, 0xff, RZ, 0xc0, !PT ;  /* 0x000000ff0d1c7812 */ /* 0x000fe400078ec0ff */
        /* <DEDUP_REMOVED lines=8> */
[----:B------:R-:W-:Y:S01]  /*9670*/  SHF.R.U32.HI R43, RZ, 0x8, R6 ;  /* 0x00000008ff2b7819 */ /* 0x000fe20000011606 */
[----:B0-----:R-:W-:Y:S01]  /*9680*/  VIADD R33, R30, 0xffffff80 ;  /* 0xffffff801e217836 */ /* 0x001fe20000000000 */
[----:B------:R-:W-:Y:S02]  /*9690*/  LOP3.LUT R30, R14, 0xff, RZ, 0xc0, !PT ;  /* 0x000000ff0e1e7812 */ /* 0x000fe400078ec0ff */
[----:B------:R-:W-:-:S02]  /*96a0*/  SHF.R.U32.HI R47, RZ, 0x8, R7 ;  /* 0x00000008ff2f7819 */ /* 0x000fc40000011607 */
[----:B------:R-:W-:Y:S02]  /*96b0*/  LEA.HI R32, R33, R33, RZ, 0x1 ;  /* 0x0000002121207211 */ /* 0x000fe400078f08ff */
[----:B------:R-:W-:Y:S02]  /*96c0*/  PRMT R41, R31, 0x7604, R30 ;  /* 0x000076041f297816 */ /* 0x000fe4000000001e */
[----:B------:R-:W-:Y:S02]  /*96d0*/  LOP3.LUT R32, R32, 0xfffffffe, RZ, 0xc0, !PT ;  /* 0xfffffffe20207812 */ /* 0x000fe400078ec0ff */
[----:B------:R-:W-:Y:S02]  /*96e0*/  SHF.R.U32.HI R30, RZ, 0x8, R4 ;  /* 0x00000008ff1e7819 */ /* 0x000fe40000011604 */
[----:B------:R-:W-:Y:S01]  /*96f0*/  LOP3.LUT R42, R42, 0xff, RZ, 0xc0, !PT ;  /* 0x000000ff2a2a7812 */ /* 0x000fe200078ec0ff */
[----:B------:R-:W-:Y:S01]  /*9700*/  IMAD.IADD R32, R33, 0x1, -R32 ;  /* 0x0000000121207824 */ /* 0x000fe200078e0a20 */
[----:B------:R-:W-:-:S02]  /*9710*/  LOP3.LUT R33, R30, 0xff, RZ, 0xc0, !PT ;  /* 0x000000ff1e217812 */ /* 0x000fc400078ec0ff */
[----:B------:R-:W0:Y:S01]  /*9720*/  LDS.128 R28, [R20+0xf000] ;  /* 0x00f00000141c7984 */ /* 0x000e220000000c00 */
[----:B------:R-:W-:Y:S02]  /*9730*/  LOP3.LUT R44, R43, 0xff, RZ, 0xc0, !PT ;  /* 0x000000ff2b2c7812 */ /* 0x000fe400078ec0ff */
[----:B------:R-:W-:Y:S02]  /*9740*/  LEA.HI R0, R3, R32, RZ, 0x1c ;  /* 0x0000002003007211 */ /* 0x000fe400078fe0ff */
[----:B------:R-:W-:Y:S02]  /*9750*/  LOP3.LUT R32, R4, 0xff, RZ, 0xc0, !PT ;  /* 0x000000ff04207812 */ /* 0x000fe400078ec0ff */
[C---:B------:R-:W-:Y:S02]  /*9760*/  LEA.HI R21, R0.reuse, R0, RZ, 0x1 ;  /* 0x0000000000157211 */ /* 0x040fe400078f08ff */
[----:B------:R-:W-:Y:S02]  /*9770*/  SHF.L.U32 R0, R0, 0x4, RZ ;  /* 0x0000000400007819 */ /* 0x000fe400000006ff */
[----:B------:R-:W-:-:S02]  /*9780*/  SHF.R.S32.HI R21, RZ, 0x1, R21 ;  /* 0x00000001ff157819 */ /* 0x000fc40000011415 */
[----:B------:R-:W-:Y:S02]  /*9790*/  LOP3.LUT R0, R63, 0x10, R0, 0xf8, !PT ;  /* 0x000000103f007812 */ /* 0x000fe400078ef800 */
[----:B------:R-:W-:Y:S01]  /*97a0*/  PRMT R45, R33, 0x7604, R32 ;  /* 0x00007604212d7816 */ /* 0x000fe20000000020 */
[----:B------:R-:W-:Y:S01]  /*97b0*/  IMAD R21, R21, 0x1800, R62 ;  /* 0x0000180015157824 */ /* 0x000fe200078e023e */
[----:B------:R-:W-:Y:S02]  /*97c0*/  LOP3.LUT R0, R0, R61, RZ, 0x3c, !PT ;  /* 0x0000003d00007212 */ /* 0x000fe400078e3cff */
[----:B------:R-:W-:Y:S02]  /*97d0*/  LOP3.LUT R46, R7, 0xff, RZ, 0xc0, !PT ;  /* 0x000000ff072e7812 */ /* 0x000fe400078ec0ff */
[----:B------:R-:W-:Y:S02]  /*97e0*/  IADD3 R0, R18, R21, R0 ;  /* 0x0000001512007210 */ /* 0x000fe40007ffe000 */
[----:B------:R-:W-:-:S02]  /*97f0*/  LOP3.LUT R21, R5, 0xff, RZ, 0xc0, !PT ;  /* 0x000000ff05157812 */ /* 0x000fc400078ec0ff */
[----:B------:R-:W-:Y:S01]  /*9800*/  LOP3.LUT R43, R47, 0xff, RZ, 0xc0, !PT ;  /* 0x000000ff2f2b7812 */ /* 0x000fe200078ec0ff */
[----:B------:R-:W1:Y:S01]  /*9810*/  LDS.128 R32, [R0+0xf000] ;  /* 0x00f0000000207984 */ /* 0x000e620000000c00 */
[----:B------:R-:W-:Y:S02]  /*9820*/  PRMT R42, R42, 0x7604, R21 ;  /* 0x000076042a2a7816 */ /* 0x000fe40000000015 */
[----:B------:R-:W-:Y:S02]  /*9830*/  SHF.R.U32.HI R21, RZ, 0x10, R13 ;  /* 0x00000010ff157819 */ /* 0x000fe4000001160d */
[----:B------:R-:W-:Y:S02]  /*9840*/  PRMT R46, R43, 0x7604, R46 ;  /* 0x000076042b2e7816 */ /* 0x000fe4000000002e */
[----:B------:R-:W-:Y:S01]  /*9850*/  SHF.R.U32.HI R47, RZ, 0x10, R5 ;  /* 0x00000010ff2f7819 */ /* 0x000fe20000011605 */
[----:B------:R-:W-:Y:S01]  /*9860*/  IMAD.U32 R21, R21, 0x10000, RZ ;  /* 0x0001000015157824 */ /* 0x000fe200078e00ff */
[----:B------:R-:W-:-:S02]  /*9870*/  SHF.R.U32.HI R43, RZ, 0x10, R15 ;  /* 0x00000010ff2b7819 */ /* 0x000fc4000001160f */
[----:B------:R-:W-:Y:S01]  /*9880*/  LOP3.LUT R39, R6, 0xff, RZ, 0xc0, !PT ;  /* 0x000000ff06277812 */ /* 0x000fe200078ec0ff */
[----:B------:R-:W-:Y:S01]  /*9890*/  IMAD.U32 R47, R47, 0x10000, RZ ;  /* 0x000100002f2f7824 */ /* 0x000fe200078e00ff */
[----:B------:R-:W-:Y:S01]  /*98a0*/  SHF.R.U32.HI R51, RZ, 0x10, R7 ;  /* 0x00000010ff337819 */ /* 0x000fe20000011607 */
[----:B------:R-:W-:Y:S01]  /*98b0*/  IMAD.U32 R43, R43, 0x10000, RZ ;  /* 0x000100002b2b7824 */ /* 0x000fe200078e00ff */
[----:B------:R-:W-:Y:S02]  /*98c0*/  PRMT R49, R44, 0x7604, R39 ;  /* 0x000076042c317816 */ /* 0x000fe40000000027 */
        /* <DEDUP_REMOVED lines=15> */
[----:B0-----:R-:W-:-:S02]  /*99c0*/  F2FP.F16.E4M3.UNPACK_B R14, R28 ;  /* 0x0000001cff0e723e */ /* 0x001fc400020006ff */
[----:B------:R-:W-:Y:S02]  /*99d0*/  F2FP.F16.E4M3.UNPACK_B R37, R28.H1 ;  /* 0x0000001cff25723e */ /* 0x000fe400030006ff */
[-C--:B------:R-:W-:Y:S02]  /*99e0*/  F2FP.F16.E4M3.UNPACK_B R38, R29.reuse ;  /* 0x0000001dff26723e */ /* 0x080fe400020006ff */
[----:B------:R-:W-:Y:S02]  /*99f0*/  F2FP.F16.E4M3.UNPACK_B R39, R29.H1 ;  /* 0x0000001dff27723e */ /* 0x000fe400030006ff */
[----:B------:R-:W-:Y:S01]  /*9a00*/  F2FP.F16.E4M3.UNPACK_B R49, R48 ;  /* 0x00000030ff31723e */ /* 0x000fe200020006ff */
[--C-:B------:R-:W-:Y:S01]  /*9a10*/  HADD2.F32 R13, -RZ, R38.reuse.H0_H0 ;  /* 0x20000026ff0d7230 */ /* 0x100fe20000004100 */
[----:B-1----:R-:W-:Y:S01]  /*9a20*/  F2FP.F16.E4M3.UNPACK_B R28, R33 ;  /* 0x00000021ff1c723e */ /* 0x002fe200020006ff */
[----:B------:R-:W-:Y:S01]  /*9a30*/  HADD2.F32 R38, -RZ, R38.H1_H1 ;  /* 0x30000026ff267230 */ /* 0x000fe20000004100 */
[----:B------:R-:W-:Y:S01]  /*9a40*/  F2FP.F16.E4M3.UNPACK_B R29, R44 ;  /* 0x0000002cff1d723e */ /* 0x000fe200020006ff */
[--C-:B------:R-:W-:Y:S01]  /*9a50*/  HADD2.F32 R50, -RZ, R49.reuse.H0_H0 ;  /* 0x20000031ff327230 */ /* 0x100fe20000004100 */
[----:B------:R-:W-:Y:S01]  /*9a60*/  LOP3.LUT R51, R46, 0xff0000, R51, 0xf8, !PT ;  /* 0x00ff00002e337812 */ /* 0x000fe200078ef833 */
[--C-:B------:R-:W-:Y:S01]  /*9a70*/  HADD2.F32 R6, -RZ, R28.reuse.H0_H0 ;  /* 0x2000001cff067230 */ /* 0x100fe20000004100 */
[-C--:B------:R-:W-:Y:S01]  /*9a80*/  F2FP.F16.E4M3.UNPACK_B R40, R31.reuse ;  /* 0x0000001fff28723e */ /* 0x080fe200020006ff */
[----:B------:R-:W-:Y:S01]  /*9a90*/  HADD2.F32 R49, -RZ, R49.H1_H1 ;  /* 0x30000031ff317230 */ /* 0x000fe20000004100 */
[----:B------:R-:W-:Y:S01]  /*9aa0*/  F2FP.F16.E4M3.UNPACK_B R46, R31.H1 ;  /* 0x0000001fff2e723e */ /* 0x000fe200030006ff */
[----:B------:R-:W-:Y:S01]  /*9ab0*/  HADD2.F32 R31, -RZ, R29.H0_H0 ;  /* 0x2000001dff1f7230 */ /* 0x000fe20000004100 */
[----:B------:R-:W-:Y:S01]  /*9ac0*/  F2FP.F16.E4M3.UNPACK_B R41, R33.H1 ;  /* 0x00000021ff29723e */ /* 0x000fe200030006ff */
[----:B------:R-:W-:Y:S01]  /*9ad0*/  HADD2.F32 R28, -RZ, R28.H1_H1 ;  /* 0x3000001cff1c7230 */ /* 0x000fe20000004100 */
[----:B------:R-:W-:-:S02]  /*9ae0*/  F2FP.F16.E4M3.UNPACK_B R33, R32 ;  /* 0x00000020ff21723e */ /* 0x000fc400020006ff */
[----:B------:R-:W-:Y:S01]  /*9af0*/  F2FP.F16.E4M3.UNPACK_B R43, R32.H1 ;  /* 0x00000020ff2b723e */ /* 0x000fe200030006ff */
[----:B------:R-:W-:Y:S01]  /*9b00*/  FMUL.FTZ R32, R6, R50 ;  /* 0x0000003206207220 */ /* 0x000fe20000410000 */
[----:B------:R-:W-:Y:S01]  /*9b10*/  F2FP.F16.E4M3.UNPACK_B R42, R35 ;  /* 0x00000023ff2a723e */ /* 0x000fe200020006ff */
[----:B------:R-:W-:Y:S01]  /*9b20*/  FMUL.FTZ R53, R28, R49 ;  /* 0x000000311c357220 */ /* 0x000fe20000410000 */
[----:B------:R-:W-:Y:S01]  /*9b30*/  F2FP.F16.E4M3.UNPACK_B R47, R35.H1 ;  /* 0x00000023ff2f723e */ /* 0x000fe200030006ff */
[-C--:B------:R-:W-:Y:S01]  /*9b40*/  FMUL.FTZ R35, R6, R31.reuse ;  /* 0x0000001f06237220 */ /* 0x080fe20000410000 */
[----:B------:R-:W-:Y:S01]  /*9b50*/  F2FP.F16.E4M3.UNPACK_B R48, R48.H1 ;  /* 0x00000030ff30723e */ /* 0x000fe200030006ff */
[C---:B------:R-:W-:Y:S01]  /*9b60*/  FFMA.FTZ R6, R13.reuse, R31, -R32 ;  /* 0x0000001f0d067223 */ /* 0x040fe20000010820 */
[----:B------:R-:W-:Y:S01]  /*9b70*/  F2FP.F16.E4M3.UNPACK_B R44, R44.H1 ;  /* 0x0000002cff2c723e */ /* 0x000fe200030006ff */
[----:B------:R-:W-:Y:S01]  /*9b80*/  FFMA.FTZ R13, R13, R50, R35 ;  /* 0x000000320d0d7223 */ /* 0x000fe20000010023 */
[----:B------:R-:W-:Y:S01]  /*9b90*/  HADD2.F32 R31, -RZ, R29.H1_H1 ;  /* 0x3000001dff1f7230 */ /* 0x000fe20000004100 */
[----:B------:R-:W-:Y:S01]  /*9ba0*/  LOP3.LUT R51, R51, 0xff000000, R7, 0xf8, !PT ;  /* 0xff00000033337812 */ /* 0x000fe200078ef807 */
[----:B------:R-:W-:Y:S01]  /*9bb0*/  HADD2.F32 R50, -RZ, R48.H0_H0 ;  /* 0x20000030ff327230 */ /* 0x000fe20000004100 */
[----:B------:R-:W-:Y:S01]  /*9bc0*/  F2FP.F16.E4M3.UNPACK_B R7, R34 ;  /* 0x00000022ff07723e */ /* 0x000fe200020006ff */
[----:B------:R-:W-:-:S02]  /*9bd0*/  HADD2.F32 R29, -RZ, R41.H0_H0 ;  /* 0x20000029ff1d7230 */ /* 0x000fc40000004100 */
[----:B------:R-:W-:Y:S01]  /*9be0*/  FMUL.FTZ R28, R28, R31 ;  /* 0x0000001f1c1c7220 */ /* 0x000fe20000410000 */
[----:B------:R-:W-:Y:S01]  /*9bf0*/  HADD2.F32 R35, -RZ, R44.H0_H0 ;  /* 0x2000002cff237230 */ /* 0x000fe20000004100 */
[----:B------:R-:W-:Y:S01]  /*9c00*/  F2FP.F16.E4M3.UNPACK_B R52, R51 ;  /* 0x00000033ff34723e */ /* 0x000fe200020006ff */
[----:B------:R-:W-:Y:S02]  /*9c10*/  HADD2.F32 R32, -RZ, R39.H0_H0 ;  /* 0x20000027ff207230 */ /* 0x000fe40000004100 */
[CC--:B------:R-:W-:Y:S01]  /*9c20*/  FMUL.FTZ R55, R29.reuse, R50.reuse ;  /* 0x000000321d377220 */ /* 0x0c0fe20000410000 */
[----:B------:R-:W-:Y:S02]  /*9c30*/  HADD2.F32 R41, -RZ, R41.H1_H1 ;  /* 0x30000029ff297230 */ /* 0x000fe40000004100 */
[----:B------:R-:W-:Y:S01]  /*9c40*/  FMUL.FTZ R57, R29, R35 ;  /* 0x000000231d397220 */ /* 0x000fe20000410000 */
[----:B------:R-:W-:Y:S01]  /*9c50*/  FFMA.FTZ R29, R38, R31, -R53 ;  /* 0x0000001f261d7223 */ /* 0x000fe20000010835 */
[----:B------:R-:W-:Y:S01]  /*9c60*/  FFMA.FTZ R31, R32, R35, -R55 ;  /* 0x00000023201f7223 */ /* 0x000fe20000010837 */
[----:B------:R-:W-:Y:S01]  /*9c70*/  FFMA.FTZ R28, R38, R49, R28 ;  /* 0x00000031261c7223 */ /* 0x000fe2000001001c */
[----:B------:R-:W-:Y:S01]  /*9c80*/  FFMA.FTZ R32, R32, R50, R57 ;  /* 0x0000003220207223 */ /* 0x000fe20000010039 */
[----:B------:R-:W-:Y:S01]  /*9c90*/  HADD2.F32 R50, -RZ, R48.H1_H1 ;  /* 0x30000030ff327230 */ /* 0x000fe20000004100 */
[----:B------:R-:W-:Y:S01]  /*9ca0*/  F2FP.F16.E4M3.UNPACK_B R48, R45 ;  /* 0x0000002dff30723e */ /* 0x000fe200020006ff */
        /* <DEDUP_REMOVED lines=16> */
[----:B------:R-:W-:Y:S01]  /*9db0*/  F2FP.F16.E4M3.UNPACK_B R54, R51.H1 ;  /* 0x00000033ff36723e */ /* 0x000fe200030006ff */
[----:B------:R-:W-:Y:S01]  /*9dc0*/  HADD2.F32 R49, -RZ, R48.H1_H1 ;  /* 0x30000030ff317230 */ /* 0x000fe20000004100 */
[----:B------:R-:W-:Y:S01]  /*9dd0*/  F2FP.F16.E4M3.UNPACK_B R48, R45.H1 ;  /* 0x0000002dff30723e */ /* 0x000fe200030006ff */
[----:B------:R-:W-:Y:S02]  /*9de0*/  HADD2.F32 R51, -RZ, R52.H1_H1 ;  /* 0x30000034ff337230 */ /* 0x000fe40000004100 */
[----:B------:R-:W-:Y:S01]  /*9df0*/  FFMA.FTZ R35, R35, R53, R58 ;  /* 0x0000003523237223 */ /* 0x000fe2000001003a */
[----:B------:R-:W-:Y:S02]  /*9e00*/  HADD2.F32 R52, -RZ, R54.H0_H0 ;  /* 0x20000036ff347230 */ /* 0x000fe40000004100 */
[----:B------:R-:W-:Y:S01]  /*9e10*/  FMUL.FTZ R56, R42, R49 ;  /* 0x000000312a387220 */ /* 0x000fe20000410000 */
[----:B------:R-:W-:-:S02]  /*9e20*/  HADD2.F32 R44, -RZ, R47.H0_H0 ;  /* 0x2000002fff2c7230 */ /* 0x000fc40000004100 */
[----:B------:R-:W-:Y:S01]  /*9e30*/  FMUL.FTZ R53, R42, R51 ;  /* 0x000000332a357220 */ /* 0x000fe20000410000 */
[----:B------:R-:W-:Y:S01]  /*9e40*/  HADD2.F32 R50, -RZ, R48.H0_H0 ;  /* 0x20000030ff327230 */ /* 0x000fe20000004100 */
[----:B------:R-:W-:Y:S01]  /*9e50*/  F2FP.F16.E4M3.UNPACK_B R30, R30.H1 ;  /* 0x0000001eff1e723e */ /* 0x000fe200030006ff */
[----:B------:R-:W-:Y:S02]  /*9e60*/  HADD2.F32 R40, -RZ, R40.H1_H1 ;  /* 0x30000028ff287230 */ /* 0x000fe40000004100 */
[C---:B------:R-:W-:Y:S01]  /*9e70*/  FMUL.FTZ R58, R44.reuse, R52 ;  /* 0x000000342c3a7220 */ /* 0x040fe20000410000 */
[--C-:B------:R-:W-:Y:S02]  /*9e80*/  HADD2.F32 R45, -RZ, R46.reuse.H0_H0 ;  /* 0x2000002eff2d7230 */ /* 0x100fe40000004100 */
[-C--:B------:R-:W-:Y:S01]  /*9e90*/  FMUL.FTZ R55, R44, R50.reuse ;  /* 0x000000322c377220 */ /* 0x080fe20000410000 */
[----:B------:R-:W-:Y:S02]  /*9ea0*/  HADD2.F32 R46, -RZ, R46.H1_H1 ;  /* 0x3000002eff2e7230 */ /* 0x000fe40000004100 */
[C---:B------:R-:W-:Y:S01]  /*9eb0*/  FFMA.FTZ R42, R40.reuse, R49, -R53 ;  /* 0x00000031282a7223 */ /* 0x040fe20000010835 */
[----:B------:R-:W-:Y:S01]  /*9ec0*/  FFMA.FTZ R40, R40, R51, R56 ;  /* 0x0000003328287223 */ /* 0x000fe20000010038 */
[C---:B------:R-:W-:Y:S01]  /*9ed0*/  FFMA.FTZ R44, R45.reuse, R50, -R58 ;  /* 0x000000322d2c7223 */ /* 0x040fe2000001083a */
[----:B------:R-:W-:Y:S01]  /*9ee0*/  F2FP.F16.E4M3.UNPACK_B R53, R15.H1 ;  /* 0x0000000fff35723e */ /* 0x000fe200030006ff */
[----:B------:R-:W-:Y:S01]  /*9ef0*/  FFMA.FTZ R45, R45, R52, R55 ;  /* 0x000000342d2d7223 */ /* 0x000fe20000010037 */
[----:B------:R-:W-:Y:S01]  /*9f00*/  F2FP.F16.E4M3.UNPACK_B R50, R21.H1 ;  /* 0x00000015ff32723e */ /* 0x000fe200030006ff */
[----:B------:R-:W-:Y:S01]  /*9f10*/  HADD2.F32 R51, -RZ, R48.H1_H1 ;  /* 0x30000030ff337230 */ /* 0x000fe20000004100 */
[----:B------:R-:W-:Y:S01]  /*9f20*/  F2FP.SATFINITE.E4M3.F32.PACK_AB_MERGE_C R32, R41, R32, RZ ;  /* 0x000000202920723e */ /* 0x000fe200048070ff */
[----:B------:R-:W-:-:S02]  /*9f30*/  HADD2.F32 R55, -RZ, R54.H1_H1 ;  /* 0x30000036ff377230 */ /* 0x000fc40000004100 */
[----:B------:R-:W-:Y:S01]  /*9f40*/  HADD2.F32 R48, -RZ, R47.H1_H1 ;  /* 0x3000002fff307230 */ /* 0x000fe20000004100 */
[----:B------:R-:W-:Y:S01]  /*9f50*/  F2FP.SATFINITE.E4M3.F32.PACK_AB_MERGE_C R13, R28, R13, R32 ;  /* 0x0000000d1c0d723e */ /* 0x000fe20004807020 */
        /* <DEDUP_REMOVED lines=9> */
[C---:B------:R-:W-:Y:S01]  /*9ff0*/  FFMA.FTZ R47, R46.reuse, R51, -R59 ;  /* 0x000000332e2f7223 */ /* 0x040fe2000001083b */
[----:B------:R-:W-:Y:S01]  /*a000*/  FFMA.FTZ R46, R46, R55, R56 ;  /* 0x000000372e2e7223 */ /* 0x000fe20000010038 */
[----:B------:R-:W-:Y:S02]  /*a010*/  HADD2.F32 R56, -RZ, R53.H1_H1 ;  /* 0x30000035ff387230 */ /* 0x000fe40000004100 */
[----:B------:R-:W-:Y:S01]  /*a020*/  FFMA.FTZ R48, R49, R52, -R48 ;  /* 0x0000003431307223 */ /* 0x000fe20000010830 */
[----:B------:R-:W-:Y:S01]  /*a030*/  HADD2.F32 R52, -RZ, R50.H1_H1 ;  /* 0x30000032ff347230 */ /* 0x000fe20000004100 */
[----:B------:R-:W-:Y:S01]  /*a040*/  F2FP.F16.E4M3.UNPACK_B R51, R15 ;  /* 0x0000000fff33723e */ /* 0x000fe200020006ff */
[----:B------:R-:W-:Y:S01]  /*a050*/  HADD2.F32 R37, -RZ, R37.H1_H1 ;  /* 0x30000025ff257230 */ /* 0x000fe20000004100 */
[----:B------:R-:W-:Y:S01]  /*a060*/  F2FP.F16.E4M3.UNPACK_B R50, R21 ;  /* 0x00000015ff32723e */ /* 0x000fe200020006ff */
[----:B------:R-:W-:Y:S01]  /*a070*/  FMUL.FTZ R58, R43, R56 ;  /* 0x000000382b3a7220 */ /* 0x000fe20000410000 */
[----:B------:R-:W-:Y:S01]  /*a080*/  FFMA.FTZ R49, R49, R54, R57 ;  /* 0x0000003631317223 */ /* 0x000fe20000010039 */
[----:B------:R-:W-:Y:S01]  /*a090*/  FMUL.FTZ R43, R43, R52 ;  /* 0x000000342b2b7220 */ /* 0x000fe20000410000 */
[----:B------:R-:W-:-:S02]  /*a0a0*/  HADD2.F32 R54, -RZ, R51.H0_H0 ;  /* 0x20000033ff367230 */ /* 0x000fc40000004100 */
[C---:B------:R-:W-:Y:S01]  /*a0b0*/  FFMA.FTZ R55, R37.reuse, R52, -R58 ;  /* 0x0000003425377223 */ /* 0x040fe2000001083a */
[----:B------:R-:W-:Y:S02]  /*a0c0*/  HADD2.F32 R21, -RZ, R33.H0_H0 ;  /* 0x20000021ff157230 */ /* 0x000fe40000004100 */
        /* <DEDUP_REMOVED lines=10> */
[-C--:B------:R-:W-:Y:S01]  /*a170*/  FMUL.FTZ R43, R33, R51.reuse ;  /* 0x00000033212b7220 */ /* 0x080fe20000410000 */
        /* <DEDUP_REMOVED lines=18> */
[----:B------:R-:W-:Y:S02]  /*a2a0*/  HADD2.F32 R30, -RZ, R30.H1_H1 ;  /* 0x3000001eff1e7230 */ /* 0x000fe40000004100 */
[----:B------:R-:W-:Y:S01]  /*a2b0*/  FMUL.FTZ R33, R34, R37 ;  /* 0x0000002522217220 */ /* 0x000fe20000410000 */
[----:B------:R-:W-:Y:S01]  /*a2c0*/  FFMA.FTZ R43, R14, R43, R15 ;  /* 0x0000002b0e2b7223 */ /* 0x000fe2000001000f */
[----:B------:R-:W-:Y:S01]  /*a2d0*/  FMUL.FTZ R34, R34, R21 ;  /* 0x0000001522227220 */ /* 0x000fe20000410000 */
[----:B------:R-:W-:-:S02]  /*a2e0*/  HADD2.F32 R15, -RZ, R12.H0_H0 ;  /* 0x2000000cff0f7230 */ /* 0x000fc40000004100 */
[C---:B------:R-:W-:Y:S01]  /*a2f0*/  FFMA.FTZ R50, R30.reuse, R21, -R33 ;  /* 0x000000151e327223 */ /* 0x040fe20000010821 */
[----:B------:R-:W-:Y:S02]  /*a300*/  HADD2.F32 R14, -RZ, R12.H1_H1 ;  /* 0x3000000cff0e7230 */ /* 0x000fe40000004100 */
[----:B------:R-:W-:Y:S01]  /*a310*/  FFMA.FTZ R52, R30, R37, R34 ;  /* 0x000000251e347223 */ /* 0x000fe20000010022 */
[--C-:B------:R-:W-:Y:S02]  /*a320*/  HADD2.F32 R12, -RZ, R7.reuse.H0_H0 ;  /* 0x20000007ff0c7230 */ /* 0x100fe40000004100 */
[--C-:B------:R-:W-:Y:S01]  /*a330*/  HADD2.F32 R30, -RZ, R4.reuse.H1_H1 ;  /* 0x30000004ff1e7230 */ /* 0x100fe20000004100 */
[----:B------:R-:W-:Y:S01]  /*a340*/  F2FP.SATFINITE.E4M3.F32.PACK_AB_MERGE_C R50, R50, R57, RZ ;  /* 0x000000393232723e */ /* 0x000fe200048070ff */
[----:B------:R-:W-:Y:S01]  /*a350*/  HADD2.F32 R7, -RZ, R7.H1_H1 ;  /* 0x30000007ff077230 */ /* 0x000fe20000004100 */
[----:B------:R-:W-:Y:S01]  /*a360*/  F2FP.SATFINITE.E4M3.F32.PACK_AB_MERGE_C R43, R52, R43, RZ ;  /* 0x0000002b342b723e */ /* 0x000fe200048070ff */
[----:B------:R-:W-:-:S02]  /*a370*/  HADD2.F32 R21, -RZ, R4.H0_H0 ;  /* 0x20000004ff157230 */ /* 0x000fc40000004100 */
[--C-:B------:R-:W-:Y:S02]  /*a380*/  HADD2.F32 R4, -RZ, R5.reuse.H0_H0 ;  /* 0x20000005ff047230 */ /* 0x100fe40000004100 */
[C---:B------:R-:W-:Y:S01]  /*a390*/  FMUL.FTZ R34, R7.reuse, R30 ;  /* 0x0000001e07227220 */ /* 0x040fe20000410000 */
[----:B------:R-:W-:Y:S02]  /*a3a0*/  HADD2.F32 R5, -RZ, R5.H1_H1 ;  /* 0x30000005ff057230 */ /* 0x000fe40000004100 */
[C---:B------:R-:W-:Y:S01]  /*a3b0*/  FMUL.FTZ R33, R12.reuse, R21 ;  /* 0x000000150c217220 */ /* 0x040fe20000410000 */
[-C--:B------:R-:W-:Y:S01]  /*a3c0*/  FMUL.FTZ R7, R7, R14.reuse ;  /* 0x0000000e07077220 */ /* 0x080fe20000410000 */
[-C--:B------:R-:W-:Y:S01]  /*a3d0*/  FMUL.FTZ R12, R12, R15.reuse ;  /* 0x0000000f0c0c7220 */ /* 0x080fe20000410000 */
[C---:B------:R-:W-:Y:S02]  /*a3e0*/  FFMA.FTZ R34, R5.reuse, R14, -R34 ;  /* 0x0000000e05227223 */ /* 0x040fe40000010822 */
        /* <DEDUP_REMOVED lines=17> */
.L_x_10945:
[----:B------:R-:W-:Y:S05]  /*a500*/  BSYNC B1 ;  /* 0x0000000000017941 */ /* 0x000fea0003800000 */
.L_x_10944:
[----:B------:R-:W-:Y:S05]  /*a510*/  @P1 BRA `(.L_x_10934) ;  /* 0x0000000c00f81947 */ /* 0x000fea0003800000 */
[----:B--2---:R-:W2:Y:S04]  /*a520*/  LDL R21, [R1+0x8] ;  /* 0x0000080001157983 */ /* 0x004ea80000100800 */
[----:B------:R-:W4:Y:S01]  /*a530*/  LDL R49, [R1+0x60] ;  /* 0x0000600001317983 */ /* 0x000f220000100800 */
[----:B---3-5:R-:W-:Y:S02]  /*a540*/  SHF.R.U32.HI R0, RZ, 0x8, R24 ;  /* 0x00000008ff007819 */ /* 0x028fe40000011618 */
[----:B------:R-:W-:Y:S02]  /*a550*/  LOP3.LUT R5, R24, 0xff, RZ, 0xc0, !PT ;  /* 0x000000ff18057812 */ /* 0x000fe400078ec0ff */
[----:B------:R-:W-:Y:S02]  /*a560*/  LOP3.LUT R0, R0, 0xff, RZ, 0xc0, !PT ;  /* 0x000000ff00007812 */ /* 0x000fe400078ec0ff */
[----:B------:R-:W-:-:S02]  /*a570*/  SHF.R.U32.HI R14, RZ, 0x8, R25 ;  /* 0x00000008ff0e7819 */ /* 0x000fc40000011619 */
[----:B------:R-:W-:Y:S02]  /*a580*/  PRMT R20, R0, 0x7604, R5 ;  /* 0x0000760400147816 */ /* 0x000fe40000000005 */
[----:B------:R-:W-:Y:S02]  /*a590*/  LOP3.LUT R7, R25, 0xff, RZ, 0xc0, !PT ;  /* 0x000000ff19077812 */ /* 0x000fe400078ec0ff */
[----:B------:R-:W-:Y:S02]  /*a5a0*/  SHF.R.U32.HI R6, RZ, 0x8, R27 ;  /* 0x00000008ff067819 */ /* 0x000fe4000001161b */
[----:B------:R-:W-:Y:S02]  /*a5b0*/  LOP3.LUT R0, R14, 0xff, RZ, 0xc0, !PT ;  /* 0x000000ff0e007812 */ /* 0x000fe400078ec0ff */
[----:B------:R-:W-:Y:S02]  /*a5c0*/  LOP3.LUT R13, R27, 0xff, RZ, 0xc0, !PT ;  /* 0x000000ff1b0d7812 */ /* 0x000fe400078ec0ff */
[----:B------:R-:W-:-:S02]  /*a5d0*/  LOP3.LUT R6, R6, 0xff, RZ, 0xc0, !PT ;  /* 0x000000ff06067812 */ /* 0x000fc400078ec0ff */
[----:B0-----:R-:W-:Y:S02]  /*a5e0*/  PRMT R28, R0, 0x7604, R7 ;  /* 0x00007604001c7816 */ /* 0x001fe40000000007 */
[----:B------:R-:W-:Y:S02]  /*a5f0*/  SHF.R.U32.HI R12, RZ, 0x8, R8 ;  /* 0x00000008ff0c7819 */ /* 0x000fe40000011608 */
[----:B------:R-:W-:Y:S02]  /*a600*/  PRMT R32, R6, 0x7604, R13 ;  /* 0x0000760406207816 */ /* 0x000fe4000000000d */
[----:B------:R-:W-:Y:S02]  /*a610*/  LOP3.LUT R15, R8, 0xff, RZ, 0xc0, !PT ;  /* 0x000000ff080f7812 */ /* 0x000fe400078ec0ff */
[----:B------:R-:W-:Y:S02]  /*a620*/  LOP3.LUT R12, R12, 0xff, RZ, 0xc0, !PT ;  /* 0x000000ff0c0c7812 */ /* 0x000fe400078ec0ff */
[----:B------:R-:W-:-:S02]  /*a630*/  SHF.R.U32.HI R13, RZ, 0x8, R10 ;  /* 0x00000008ff0d7819 */ /* 0x000fc4000001160a */
[----:B------:R-:W-:Y:S02]  /*a640*/  PRMT R33, R12, 0x7604, R15 ;  /* 0x000076040c217816 */ /* 0x000fe4000000000f */
[----:B------:R-:W-:Y:S02]  /*a650*/  LOP3.LUT R14, R13, 0xff, RZ, 0xc0, !PT ;  /* 0x000000ff0d0e7812 */ /* 0x000fe400078ec0ff */
[----:B------:R-:W-:Y:S02]  /*a660*/  SHF.R.U32.HI R12, RZ, 0x8, R9 ;  /* 0x00000008ff0c7819 */ /* 0x000fe40000011609 */
[----:B------:R-:W-:Y:S02]  /*a670*/  SHF.R.U32.HI R4, RZ, 0x8, R26 ;  /* 0x00000008ff047819 */ /* 0x000fe4000001161a */
[----:B------:R-:W-:Y:S02]  /*a680*/  LOP3.LUT R15, R9, 0xff, RZ, 0xc0, !PT ;  /* 0x000000ff090f7812 */ /* 0x000fe400078ec0ff */
[----:B------:R-:W-:-:S02]  /*a690*/  LOP3.LUT R12, R12, 0xff, RZ, 0xc0, !PT ;  /* 0x000000ff0c0c7812 */ /* 0x000fc400078ec0ff */
[----:B------:R-:W-:Y:S02]  /*a6a0*/  LOP3.LUT R5, R26, 0xff, RZ, 0xc0, !PT ;  /* 0x000000ff1a057812 */ /* 0x000fe400078ec0ff */
[----:B------:R-:W-:Y:S02]  /*a6b0*/  LOP3.LUT R4, R4, 0xff, RZ, 0xc0, !PT ;  /* 0x000000ff04047812 */ /* 0x000fe400078ec0ff */
[----:B------:R-:W-:Y:S02]  /*a6c0*/  PRMT R35, R12, 0x7604, R15 ;  /* 0x000076040c237816 */ /* 0x000fe4000000000f */
[----:B------:R-:W-:Y:S02]  /*a6d0*/  PRMT R30, R4, 0x7604, R5 ;  /* 0x00007604041e7816 */ /* 0x000fe40000000005 */
[----:B------:R-:W-:Y:S02]  /*a6e0*/  SHF.R.U32.HI R29, RZ, 0x8, R11 ;  /* 0x00000008ff1d7819 */ /* 0x000fe4000001160b */
[----:B------:R-:W-:-:S02]  /*a6f0*/  LOP3.LUT R34, R11, 0xff, RZ, 0xc0, !PT ;  /* 0x000000ff0b227812 */ /* 0x000fc400078ec0ff */
[----:B------:R-:W-:-:S04]  /*a700*/  SHF.R.U32.HI R31, RZ, 0x10, R27 ;  /* 0x00000010ff1f7819 */ /* 0x000fc8000001161b */
[----:B------:R-:W-:-:S04]  /*a710*/  LOP3.LUT R31, R31, 0xff, RZ, 0xc0, !PT ;  /* 0x000000ff1f1f7812 */ /* 0x000fc800078ec0ff */
[----:B------:R-:W-:Y:S02]  /*a720*/  PRMT R31, R31, 0x7054, R32 ;  /* 0x000070541f1f7816 */ /* 0x000fe40000000020 */
[----:B------:R-:W-:-:S04]  /*a730*/  SHF.R.U32.HI R32, RZ, 0x10, R11 ;  /* 0x00000010ff207819 */ /* 0x000fc8000001160b */
[----:B------:R-:W-:Y:S02]  /*a740*/  LOP3.LUT R32, R32, 0xff, RZ, 0xc0, !PT ;  /* 0x000000ff20207812 */ /* 0x000fe400078ec0ff */
[----:B--2---:R-:W-:Y:S02]  /*a750*/  LEA.HI R3, R3, R21, RZ, 0x1c ;  /* 0x0000001503037211 */ /* 0x004fe400078fe0ff */
[----:B------:R-:W-:Y:S02]  /*a760*/  LOP3.LUT R21, R10, 0xff, RZ, 0xc0, !PT ;  /* 0x000000ff0a157812 */ /* 0x000fe400078ec0ff */
[C---:B------:R-:W-:Y:S01]  /*a770*/  LEA.HI R0, R3.reuse, R3, RZ, 0x1 ;  /* 0x0000000303007211 */ /* 0x040fe200078f08ff */
[----:B------:R-:W-:Y:S01]  /*a780*/  IMAD.SHL.U32 R3, R3, 0x10, RZ ;  /* 0x0000001003037824 */ /* 0x000fe200078e00ff */
[----:B-1----:R-:W-:Y:S01]  /*a790*/  PRMT R37, R14, 0x7604, R21 ;  /* 0x000076040e257816 */ /* 0x002fe20000000015 */
[----:B----4-:R-:W-:Y:S01]  /*a7a0*/  LDS.128 R4, [R49+0xf000] ;  /* 0x00f0000031047984 */ /* 0x010fe20000000c00 */
[----:B------:R-:W-:-:S02]  /*a7b0*/  SHF.R.S32.HI R0, RZ, 0x1, R0 ;  /* 0x00000001ff007819 */ /* 0x000fc40000011400 */
[----:B------:R-:W-:Y:S02]  /*a7c0*/  LOP3.LUT R3, R63, 0x10, R3, 0xf8, !PT ;  /* 0x000000103f037812 */ /* 0x000fe400078ef803 */
[----:B------:R-:W-:Y:S01]  /*a7d0*/  SHF.R.U32.HI R21, RZ, 0x10, R25 ;  /* 0x00000010ff157819 */ /* 0x000fe20000011619 */
[----:B------:R-:W-:Y:S01]  /*a7e0*/  IMAD R13, R0, 0x1800, R62 ;  /* 0x00001800000d7824 */ /* 0x000fe200078e023e */
[----:B------:R-:W-:Y:S02]  /*a7f0*/  LOP3.LUT R0, R3, R61, RZ, 0x3c, !PT ;  /* 0x0000003d03007212 */ /* 0x000fe400078e3cff */
[----:B------:R-:W-:Y:S02]  /*a800*/  LOP3.LUT R3, R29, 0xff, RZ, 0xc0, !PT ;  /* 0x000000ff1d037812 */ /* 0x000fe400078ec0ff */
[----:B------:R-:W-:Y:S02]  /*a810*/  IADD3 R0, R18, R13, R0 ;  /* 0x0000000d12007210 */ /* 0x000fe40007ffe000 */
[----:B------:R-:W-:-:S02]  /*a820*/  PRMT R41, R3, 0x7604, R34 ;  /* 0x0000760403297816 */ /* 0x000fc40000000022 */
[----:B------:R-:W-:Y:S01]  /*a830*/  SHF.R.U32.HI R3, RZ, 0x10, R24 ;  /* 0x00000010ff037819 */ /* 0x000fe20000011618 */
[----:B------:R-:W0:Y:S01]  /*a840*/  LDS.128 R12, [R0+0xf000] ;  /* 0x00f00000000c7984 */ /* 0x000e220000000c00 */
[----:B------:R-:W-:Y:S02]  /*a850*/  SHF.R.U32.HI R29, RZ, 0x10, R26 ;  /* 0x00000010ff1d7819 */ /* 0x000fe4000001161a */
[----:B------:R-:W-:Y:S02]  /*a860*/  LOP3.LUT R3, R3, 0xff, RZ, 0xc0, !PT ;  /* 0x000000ff03037812 */ /* 0x000fe400078ec0ff */
[----:B------:R-:W-:Y:S02]  /*a870*/  LOP3.LUT R21, R21, 0xff, RZ, 0xc0, !PT ;  /* 0x000000ff15157812 */ /* 0x000fe400078ec0ff */
[----:B------:R-:W-:Y:S02]  /*a880*/  LOP3.LUT R29, R29, 0xff, RZ, 0xc0, !PT ;  /* 0x000000ff1d1d7812 */ /* 0x000fe400078ec0ff */
[----:B------:R-:W-:-:S02]  /*a890*/  PRMT R3, R3, 0x7054, R20 ;  /* 0x0000705403037816 */ /* 0x000fc40000000014 */
[----:B------:R-:W-:Y:S02]  /*a8a0*/  PRMT R21, R21, 0x7054, R28 ;  /* 0x0000705415157816 */ /* 0x000fe4000000001c */
[----:B------:R-:W-:Y:S02]  /*a8b0*/  SHF.R.U32.HI R20, RZ, 0x10, R8 ;  /* 0x00000010ff147819 */ /* 0x000fe40000011608 */
[----:B------:R-:W-:Y:S02]  /*a8c0*/  SHF.R.U32.HI R28, RZ, 0x10, R9 ;  /* 0x00000010ff1c7819 */ /* 0x000fe40000011609 */
[----:B------:R-:W-:Y:S02]  /*a8d0*/  PRMT R29, R29, 0x7054, R30 ;  /* 0x000070541d1d7816 */ /* 0x000fe4000000001e */
[----:B------:R-:W-:Y:S02]  /*a8e0*/  SHF.R.U32.HI R30, RZ, 0x10, R10 ;  /* 0x00000010ff1e7819 */ /* 0x000fe4000001160a */
[----:B------:R-:W-:-:S02]  /*a8f0*/  LOP3.LUT R20, R20, 0xff, RZ, 0xc0, !PT ;  /* 0x000000ff14147812 */ /* 0x000fc400078ec0ff */
[----:B------:R-:W-:Y:S02]  /*a900*/  LOP3.LUT R28, R28, 0xff, RZ, 0xc0, !PT ;  /* 0x000000ff1c1c7812 */ /* 0x000fe400078ec0ff */
[----:B------:R-:W-:Y:S02]  /*a910*/  LOP3.LUT R30, R30, 0xff, RZ, 0xc0, !PT ;  /* 0x000000ff1e1e7812 */ /* 0x000fe400078ec0ff */
[----:B------:R-:W-:Y:S02]  /*a920*/  PRMT R33, R20, 0x7054, R33 ;  /* 0x0000705414217816 */ /* 0x000fe40000000021 */
[----:B------:R-:W-:Y:S02]  /*a930*/  PRMT R35, R28, 0x7054, R35 ;  /* 0x000070541c237816 */ /* 0x000fe40000000023 */
[----:B------:R-:W-:Y:S02]  /*a940*/  LOP3.LUT R28, R21, 0xff000000, R25, 0xf8, !PT ;  /* 0xff000000151c7812 */ /* 0x000fe400078ef819 */
[----:B------:R-:W-:-:S02]  /*a950*/  PRMT R39, R30, 0x7054, R37 ;  /* 0x000070541e277816 */ /* 0x000fc40000000025 */
[----:B------:R-:W-:Y:S02]  /*a960*/  LOP3.LUT R21, R33, 0xff000000, R8, 0xf8, !PT ;  /* 0xff00000021157812 */ /* 0x000fe400078ef808 */
[----:B------:R-:W-:Y:S02]  /*a970*/  LOP3.LUT R33, R35, 0xff000000, R9, 0xf8, !PT ;  /* 0xff00000023217812 */ /* 0x000fe400078ef809 */
[----:B------:R-:W-:Y:S02]  /*a980*/  LOP3.LUT R8, R39, 0xff000000, R10, 0xf8, !PT ;  /* 0xff00000027087812 */ /* 0x000fe400078ef80a */
[----:B------:R-:W-:Y:S02]  /*a990*/  F2FP.F16.E4M3.UNPACK_B R39, R33 ;  /* 0x00000021ff27723e */ /* 0x000fe400020006ff */
[----:B0-----:R-:W-:Y:S02]  /*a9a0*/  F2FP.F16.E4M3.UNPACK_B R25, R13 ;  /* 0x0000000dff19723e */ /* 0x001fe400020006ff */
[----:B------:R-:W-:Y:S01]  /*a9b0*/  PRMT R41, R32, 0x7054, R41 ;  /* 0x0000705420297816 */ /* 0x000fe20000000029 */
[--C-:B------:R-:W-:Y:S01]  /*a9c0*/  HADD2.F32 R42, -RZ, R39.reuse.H0_H0 ;  /* 0x20000027ff2a7230 */ /* 0x100fe20000004100 */
[----:B------:R-:W-:Y:S01]  /*a9d0*/  LOP3.LUT R20, R3, 0xff000000, R24, 0xf8, !PT ;  /* 0xff00000003147812 */ /* 0x000fe200078ef818 */
[----:B------:R-:W-:Y:S01]  /*a9e0*/  HADD2.F32 R39, -RZ, R39.H1_H1 ;  /* 0x30000027ff277230 */ /* 0x000fe20000004100 */
[----:B------:R-:W-:-:S02]  /*a9f0*/  F2FP.F16.E4M3.UNPACK_B R32, R28 ;  /* 0x0000001cff20723e */ /* 0x000fc400020006ff */
[-C--:B------:R-:W-:Y:S02]  /*aa00*/  F2FP.F16.E4M3.UNPACK_B R10, R5.reuse ;  /* 0x00000005ff0a723e */ /* 0x080fe400020006ff */
[----:B------:R-:W-:Y:S01]  /*aa10*/  F2FP.F16.E4M3.UNPACK_B R24, R5.H1 ;  /* 0x00000005ff18723e */ /* 0x000fe200030006ff */
[--C-:B------:R-:W-:Y:S01]  /*aa20*/  HADD2.F32 R5, -RZ, R25.reuse.H0_H0 ;  /* 0x20000019ff057230 */ /* 0x100fe20000004100 */
[----:B------:R-:W-:Y:S01]  /*aa30*/  LOP3.LUT R37, R31, 0xff000000, R27, 0xf8, !PT ;  /* 0xff0000001f257812 */ /* 0x000fe200078ef81b */
[----:B------:R-:W-:Y:S01]  /*aa40*/  HADD2.F32 R40, -RZ, R32.H0_H0 ;  /* 0x20000020ff287230 */ /* 0x000fe20000004100 */
[-C--:B------:R-:W-:Y:S01]  /*aa50*/  F2FP.F16.E4M3.UNPACK_B R27, R12.reuse ;  /* 0x0000000cff1b723e */ /* 0x080fe200020006ff */
[----:B------:R-:W-:Y:S01]  /*aa60*/  HADD2.F32 R9, -RZ, R10.H0_H0 ;  /* 0x2000000aff097230 */ /* 0x000fe20000004100 */
[----:B------:R-:W-:Y:S01]  /*aa70*/  F2FP.F16.E4M3.UNPACK_B R34, R12.H1 ;  /* 0x0000000cff22723e */ /* 0x000fe200030006ff */
[----:B------:R-:W-:Y:S01]  /*aa80*/  FMUL.FTZ R12, R5, R42 ;  /* 0x0000002a050c7220 */ /* 0x000fe20000410000 */
[----:B------:R-:W-:Y:S01]  /*aa90*/  LOP3.LUT R3, R29, 0xff000000, R26, 0xf8, !PT ;  /* 0xff0000001d037812 */ /* 0x000fe200078ef81a */
[----:B------:R-:W-:Y:S01]  /*aaa0*/  HADD2.F32 R25, -RZ, R25.H1_H1 ;  /* 0x30000019ff197230 */ /* 0x000fe20000004100 */
[----:B------:R-:W-:Y:S01]  /*aab0*/  F2FP.F16.E4M3.UNPACK_B R26, R13.H1 ;  /* 0x0000000dff1a723e */ /* 0x000fe200030006ff */
[-C--:B------:R-:W-:Y:S01]  /*aac0*/  FMUL.FTZ R13, R5, R40.reuse ;  /* 0x00000028050d7220 */ /* 0x080fe20000410000 */
[C---:B------:R-:W-:Y:S01]  /*aad0*/  FFMA.FTZ R5, R9.reuse, R40, -R12 ;  /* 0x0000002809057223 */ /* 0x040fe2000001080c */
[----:B------:R-:W-:Y:S01]  /*aae0*/  F2FP.F16.E4M3.UNPACK_B R40, R33.H1 ;  /* 0x00000021ff28723e */ /* 0x000fe200030006ff */
[----:B------:R-:W-:Y:S01]  /*aaf0*/  HADD2.F32 R32, -RZ, R32.H1_H1 ;  /* 0x30000020ff207230 */ /* 0x000fe20000004100 */
[----:B------:R-:W-:Y:S01]  /*ab00*/  F2FP.F16.E4M3.UNPACK_B R28, R28.H1 ;  /* 0x0000001cff1c723e */ /* 0x000fe200030006ff */
[----:B------:R-:W-:Y:S01]  /*ab10*/  FFMA.FTZ R9, R9, R42, R13 ;  /* 0x0000002a09097223 */ /* 0x000fe2000001000d */
[----:B------:R-:W-:Y:S01]  /*ab20*/  HADD2.F32 R12, -RZ, R26.H0_H0 ;  /* 0x2000001aff0c7230 */ /* 0x000fe20000004100 */
[----:B------:R-:W-:Y:S01]  /*ab30*/  LOP3.LUT R43, R41, 0xff000000, R11, 0xf8, !PT ;  /* 0xff000000292b7812 */ /* 0x000fe200078ef80b */
[----:B------:R-:W-:-:S02]  /*ab40*/  HADD2.F32 R33, -RZ, R40.H0_H0 ;  /* 0x20000028ff217230 */ /* 0x000fc40000004100 */
[C---:B------:R-:W-:Y:S01]  /*ab50*/  FMUL.FTZ R41, R25.reuse, R39 ;  /* 0x0000002719297220 */ /* 0x040fe20000410000 */
[----:B------:R-:W-:Y:S01]  /*ab60*/  HADD2.F32 R13, -RZ, R28.H0_H0 ;  /* 0x2000001cff0d7230 */ /* 0x000fe20000004100 */
[-C--:B------:R-:W-:Y:S01]  /*ab70*/  F2FP.F16.E4M3.UNPACK_B R31, R15.reuse ;  /* 0x0000000fff1f723e */ /* 0x080fe200020006ff */
[----:B------:R-:W-:Y:S01]  /*ab80*/  HADD2.F32 R10, -RZ, R10.H1_H1 ;  /* 0x3000000aff0a7230 */ /* 0x000fe20000004100 */
[----:B------:R-:W-:Y:S01]  /*ab90*/  F2FP.F16.E4M3.UNPACK_B R38, R15.H1 ;  /* 0x0000000fff26723e */ /* 0x000fe200030006ff */
[-C--:B------:R-:W-:Y:S01]  /*aba0*/  FMUL.FTZ R42, R25, R32.reuse ;  /* 0x00000020192a7220 */ /* 0x080fe20000410000 */
[----:B------:R-:W-:Y:S02]  /*abb0*/  HADD2.F32 R15, -RZ, R24.H0_H0 ;  /* 0x20000018ff0f7230 */ /* 0x000fe40000004100 */
[C---:B------:R-:W-:Y:S01]  /*abc0*/  FMUL.FTZ R44, R12.reuse, R33 ;  /* 0x000000210c2c7220 */ /* 0x040fe20000410000 */
[----:B------:R-:W-:Y:S01]  /*abd0*/  FMUL.FTZ R46, R12, R13 ;  /* 0x0000000d0c2e7220 */ /* 0x000fe20000410000 */
[C---:B------:R-:W-:Y:S01]  /*abe0*/  FFMA.FTZ R12, R10.reuse, R32, -R41 ;  /* 0x000000200a0c7223 */ /* 0x040fe20000010829 */
[----:B------:R-:W-:Y:S01]  /*abf0*/  FFMA.FTZ R10, R10, R39, R42 ;  /* 0x000000270a0a7223 */ /* 0x000fe2000001002a */
[----:B------:R-:W-:Y:S01]  /*ac00*/  F2FP.F16.E4M3.UNPACK_B R42, R43 ;  /* 0x0000002bff2a723e */ /* 0x000fe200020006ff */
[C---:B------:R-:W-:Y:S01]  /*ac10*/  FFMA.FTZ R13, R15.reuse, R13, -R44 ;  /* 0x0000000d0f0d7223 */ /* 0x040fe2000001082c */
[----:B------:R-:W-:Y:S01]  /*ac20*/  F2FP.F16.E4M3.UNPACK_B R32, R37 ;  /* 0x00000025ff20723e */ /* 0x000fe200020006ff */
[----:B------:R-:W-:Y:S01]  /*ac30*/  FFMA.FTZ R15, R15, R33, R46 ;  /* 0x000000210f0f7223 */ /* 0x000fe2000001002e */
[----:B------:R-:W-:Y:S01]  /*ac40*/  HADD2.F32 R41, -RZ, R40.H1_H1 ;  /* 0x30000028ff297230 */ /* 0x000fe20000004100 */
[----:B------:R-:W-:Y:S01]  /*ac50*/  F2FP.F16.E4M3.UNPACK_B R30, R7 ;  /* 0x00000007ff1e723e */ /* 0x000fe200020006ff */
[----:B------:R-:W-:Y:S01]  /*ac60*/  HADD2.F32 R26, -RZ, R26.H1_H1 ;  /* 0x3000001aff1a7230 */ /* 0x000fe20000004100 */
[----:B------:R-:W-:Y:S01]  /*ac70*/  F2FP.F16.E4M3.UNPACK_B R37, R37.H1 ;  /* 0x00000025ff25723e */ /* 0x000fe200030006ff */
[----:B------:R-:W-:Y:S01]  /*ac80*/  HADD2.F32 R33, -RZ, R28.H1_H1 ;  /* 0x3000001cff217230 */ /* 0x000fe20000004100 */
[----:B------:R-:W-:Y:S01]  /*ac90*/  F2FP.F16.E4M3.UNPACK_B R35, R7.H1 ;  /* 0x00000007ff23723e */ /* 0x000fe200030006ff */
[----:B------:R-:W-:-:S02]  /*aca0*/  HADD2.F32 R28, -RZ, R24.H1_H1 ;  /* 0x30000018ff1c7230 */ /* 0x000fc40000004100 */
[C---:B------:R-:W-:Y:S01]  /*acb0*/  FMUL.FTZ R45, R26.reuse, R41 ;  /* 0x000000291a2d7220 */ /* 0x040fe20000410000 */
[----:B------:R-:W-:Y:S02]  /*acc0*/  HADD2.F32 R40, -RZ, R42.H0_H0 ;  /* 0x2000002aff287230 */ /* 0x000fe40000004100 */
[----:B------:R-:W-:Y:S01]  /*acd0*/  FMUL.FTZ R26, R26, R33 ;  /* 0x000000211a1a7220 */ /* 0x000fe20000410000 */
[----:B------:R-:W-:Y:S01]  /*ace0*/  HADD2.F32 R24, -RZ, R31.H0_H0 ;  /* 0x2000001fff187230 */ /* 0x000fe20000004100 */
[-C--:B------:R-:W-:Y:S01]  /*acf0*/  F2FP.F16.E4M3.UNPACK_B R29, R4.reuse.H1 ;  /* 0x00000004ff1d723e */ /* 0x080fe200030006ff */
[----:B------:R-:W-:Y:S01]  /*ad00*/  HADD2.F32 R39, -RZ, R32.H0_H0 ;  /* 0x20000020ff277230 */ /* 0x000fe20000004100 */
[----:B------:R-:W-:Y:S01]  /*ad10*/  F2FP.F16.E4M3.UNPACK_B R11, R4 ;  /* 0x00000004ff0b723e */ /* 0x000fe200020006ff */
[----:B------:R-:W-:Y:S02]  /*ad20*/  HADD2.F32 R25, -RZ, R30.H0_H0 ;  /* 0x2000001eff197230 */ /* 0x000fe40000004100 */
[----:B------:R-:W-:Y:S01]  /*ad30*/  FMUL.FTZ R44, R24, R40 ;  /* 0x00000028182c7220 */ /* 0x000fe20000410000 */
[----:B------:R-:W-:-:S02]  /*ad40*/  HADD2.F32 R42, -RZ, R42.H1_H1 ;  /* 0x3000002aff2a7230 */ /* 0x000fc40000004100 */
[----:B------:R-:W-:Y:S01]  /*ad50*/  FMUL.FTZ R47, R24, R39 ;  /* 0x00000027182f7220 */ /* 0x000fe20000410000 */
[C---:B------:R-:W-:Y:S01]  /*ad60*/  FFMA.FTZ R24, R28.reuse, R33, -R45 ;  /* 0x000000211c187223 */ /* 0x040fe2000001082d */
[----:B------:R-:W-:Y:S01]  /*ad70*/  FFMA.FTZ R28, R28, R41, R26 ;  /* 0x000000291c1c7223 */ /* 0x000fe2000001001a */
[----:B------:R-:W-:Y:S01]  /*ad80*/  F2FP.F16.E4M3.UNPACK_B R41, R43.H1 ;  /* 0x0000002bff29723e */ /* 0x000fe200030006ff */
[C---:B------:R-:W-:Y:S01]  /*ad90*/  FFMA.FTZ R26, R25.reuse, R39, -R44 ;  /* 0x00000027191a7223 */ /* 0x040fe2000001082c */
[----:B------:R-:W-:Y:S02]  /*ada0*/  HADD2.F32 R39, -RZ, R32.H1_H1 ;  /* 0x30000020ff277230 */ /* 0x000fe40000004100 */
[----:B------:R-:W-:Y:S01]  /*adb0*/  FFMA.FTZ R25, R25, R40, R47 ;  /* 0x0000002819197223 */ /* 0x000fe2000001002f */
[----:B------:R-:W-:Y:S01]  /*adc0*/  HADD2.F32 R32, -RZ, R38.H0_H0 ;  /* 0x20000026ff207230 */ /* 0x000fe20000004100 */
[-C--:B------:R-:W-:Y:S01]  /*add0*/  F2FP.F16.E4M3.UNPACK_B R4, R6.reuse ;  /* 0x00000006ff04723e */ /* 0x080fe200020006ff */
[----:B------:R-:W-:Y:S01]  /*ade0*/  HADD2.F32 R43, -RZ, R41.H0_H0 ;  /* 0x20000029ff2b7230 */ /* 0x000fe20000004100 */
[----:B------:R-:W-:Y:S01]  /*adf0*/  F2FP.F16.E4M3.UNPACK_B R7, R6.H1 ;  /* 0x00000006ff07723e */ /* 0x000fe200030006ff */
[----:B------:R-:W-:Y:S01]  /*ae00*/  HADD2.F32 R40, -RZ, R37.H0_H0 ;  /* 0x20000025ff287230 */ /* 0x000fe20000004100 */
[----:B------:R-:W-:Y:S01]  /*ae10*/  F2FP.F16.E4M3.UNPACK_B R6, R14 ;  /* 0x0000000eff06723e */ /* 0x000fe200020006ff */
[----:B------:R-:W-:-:S02]  /*ae20*/  HADD2.F32 R31, -RZ, R31.H1_H1 ;  /* 0x3000001fff1f7230 */ /* 0x000fc40000004100 */
[C---:B------:R-:W-:Y:S01]  /*ae30*/  FMUL.FTZ R44, R32.reuse, R43 ;  /* 0x0000002b202c7220 */ /* 0x040fe20000410000 */
[----:B------:R-:W-:Y:S02]  /*ae40*/  HADD2.F32 R33, -RZ, R35.H0_H0 ;  /* 0x20000023ff217230 */ /* 0x000fe40000004100 */
[----:B------:R-:W-:Y:S01]  /*ae50*/  FMUL.FTZ R46, R32, R40 ;  /* 0x00000028202e7220 */ /* 0x000fe20000410000 */
[----:B------:R-:W-:Y:S02]  /*ae60*/  HADD2.F32 R30, -RZ, R30.H1_H1 ;  /* 0x3000001eff1e7230 */ /* 0x000fe40000004100 */
[C---:B------:R-:W-:Y:S01]  /*ae70*/  FMUL.FTZ R45, R31.reuse, R42 ;  /* 0x0000002a1f2d7220 */ /* 0x040fe20000410000 */
[----:B------:R-:W-:Y:S01]  /*ae80*/  FMUL.FTZ R47, R31, R39 ;  /* 0x000000271f2f7220 */ /* 0x000fe20000410000 */
[C---:B------:R-:W-:Y:S01]  /*ae90*/  FFMA.FTZ R32, R33.reuse, R40, -R44 ;  /* 0x0000002821207223 */ /* 0x040fe2000001082c */
[----:B------:R-:W-:Y:S01]  /*aea0*/  FFMA.FTZ R33, R33, R43, R46 ;  /* 0x0000002b21217223 */ /* 0x000fe2000001002e */
[----:B------:R-:W-:Y:S01]  /*aeb0*/  F2FP.F16.E4M3.UNPACK_B R43, R21.H1 ;  /* 0x00000015ff2b723e */ /* 0x000fe200030006ff */
[C---:B------:R-:W-:Y:S01]  /*aec0*/  FFMA.FTZ R31, R30.reuse, R39, -R45 ;  /* 0x000000271e1f7223 */ /* 0x040fe2000001082d */
[----:B------:R-:W-:Y:S01]  /*aed0*/  F2FP.F16.E4M3.UNPACK_B R40, R20.H1 ;  /* 0x00000014ff28723e */ /* 0x000fe200030006ff */
[----:B------:R-:W-:Y:S01]  /*aee0*/  FFMA.FTZ R30, R30, R42, R47 ;  /* 0x0000002a1e1e7223 */ /* 0x000fe2000001002f */
[----:B------:R-:W-:Y:S01]  /*aef0*/  HADD2.F32 R42, -RZ, R37.H1_H1 ;  /* 0x30000025ff2a7230 */ /* 0x000fe20000004100 */
[----:B------:R-:W-:Y:S01]  /*af00*/  F2FP.F16.E4M3.UNPACK_B R14, R14.H1 ;  /* 0x0000000eff0e723e */ /* 0x000fe200030006ff */
[----:B------:R-:W-:Y:S01]  /*af10*/  HADD2.F32 R46, -RZ, R41.H1_H1 ;  /* 0x30000029ff2e7230 */ /* 0x000fe20000004100 */
[----:B------:R-:W-:Y:S01]  /*af20*/  F2FP.SATFINITE.E4M3.F32.PACK_AB_MERGE_C R13, R24, R13, RZ ;  /* 0x0000000d180d723e */ /* 0x000fe200048070ff */
[----:B------:R-:W-:Y:S01]  /*af30*/  HADD2.F32 R39, -RZ, R38.H1_H1 ;  /* 0x30000026ff277230 */ /* 0x000fe20000004100 */
[----:B------:R-:W-:Y:S01]  /*af40*/  F2FP.SATFINITE.E4M3.F32.PACK_AB_MERGE_C R15, R28, R15, RZ ;  /* 0x0000000f1c0f723e */ /* 0x000fe200048070ff */
[----:B------:R-:W-:Y:S01]  /*af50*/  HADD2.F32 R44, -RZ, R43.H0_H0 ;  /* 0x2000002bff2c7230 */ /* 0x000fe20000004100 */
[----:B------:R-:W-:Y:S01]  /*af60*/  F2FP.SATFINITE.E4M3.F32.PACK_AB_MERGE_C R5, R12, R5, R13 ;  /* 0x000000050c05723e */ /* 0x000fe2000480700d */
        /* <DEDUP_REMOVED lines=15> */
[----:B------:R-:W-:Y:S01]  /*b060*/  F2FP.F16.E4M3.UNPACK_B R35, R20 ;  /* 0x00000014ff23723e */ /* 0x000fe200020006ff */
[----:B------:R-:W-:Y:S01]  /*b070*/  HADD2.F32 R29, -RZ, R29.H1_H1 ;  /* 0x3000001dff1d7230 */ /* 0x000fe20000004100 */
[----:B------:R-:W-:Y:S01]  /*b080*/  F2FP.F16.E4M3.UNPACK_B R37, R21 ;  /* 0x00000015ff25723e */ /* 0x000fe200020006ff */
[C---:B------:R-:W-:Y:S01]  /*b090*/  FMUL.FTZ R20, R34.reuse, R43 ;  /* 0x0000002b22147220 */ /* 0x040fe20000410000 */
[----:B------:R-:W-:Y:S01]  /*b0a0*/  FMUL.FTZ R34, R34, R40 ;  /* 0x0000002822227220 */ /* 0x000fe20000410000 */
[----:B------:R-:W-:Y:S01]  /*b0b0*/  HADD2.F32 R21, -RZ, R27.H0_H0 ;  /* 0x2000001bff157230 */ /* 0x000fe20000004100 */
[----:B------:R-:W-:Y:S01]  /*b0c0*/  F2FP.SATFINITE.E4M3.F32.PACK_AB_MERGE_C R9, R10, R9, R15 ;  /* 0x000000090a09723e */ /* 0x000fe2000480700f */
[----:B------:R-:W-:-:S02]  /*b0d0*/  HADD2.F32 R38, -RZ, R37.H0_H0 ;  /* 0x20000025ff267230 */ /* 0x000fc40000004100 */
        /* <DEDUP_REMOVED lines=15> */
[----:B------:R-:W-:Y:S01]  /*b1d0*/  F2FP.F16.E4M3.UNPACK_B R21, R3.H1 ;  /* 0x00000003ff15723e */ /* 0x000fe200030006ff */
[----:B------:R-:W-:Y:S01]  /*b1e0*/  FFMA.FTZ R42, R11, R34, -R42 ;  /* 0x000000220b2a7223 */ /* 0x000fe2000001082a */
[----:B------:R-:W-:-:S02]  /*b1f0*/  HADD2.F32 R20, -RZ, R14.H0_H0 ;  /* 0x2000000eff147230 */ /* 0x000fc40000004100 */
[----:B------:R-:W-:Y:S01]  /*b200*/  FFMA.FTZ R35, R11, R40, R27 ;  /* 0x000000280b237223 */ /* 0x000fe2000001001b */
[----:B------:R-:W-:Y:S01]  /*b210*/  HADD2.F32 R34, -RZ, R29.H0_H0 ;  /* 0x2000001dff227230 */ /* 0x000fe20000004100 */
[----:B------:R-:W-:Y:S01]  /*b220*/  F2FP.F16.E4M3.UNPACK_B R3, R3 ;  /* 0x00000003ff03723e */ /* 0x000fe200020006ff */
[--C-:B------:R-:W-:Y:S02]  /*b230*/  HADD2.F32 R27, -RZ, R21.reuse.H0_H0 ;  /* 0x20000015ff1b7230 */ /* 0x100fe40000004100 */
[----:B------:R-:W-:Y:S02]  /*b240*/  HADD2.F32 R21, -RZ, R21.H1_H1 ;  /* 0x30000015ff157230 */ /* 0x000fe40000004100 */
[C---:B------:R-:W-:Y:S01]  /*b250*/  FMUL.FTZ R40, R20.reuse, R34 ;  /* 0x0000002214287220 */ /* 0x040fe20000410000 */
[----:B------:R-:W-:Y:S02]  /*b260*/  HADD2.F32 R29, -RZ, R29.H1_H1 ;  /* 0x3000001dff1d7230 */ /* 0x000fe40000004100 */
[----:B------:R-:W-:Y:S01]  /*b270*/  FMUL.FTZ R20, R20, R27 ;  /* 0x0000001b14147220 */ /* 0x000fe20000410000 */
[----:B------:R-:W-:-:S02]  /*b280*/  HADD2.F32 R14, -RZ, R14.H1_H1 ;  /* 0x3000000eff0e7230 */ /* 0x000fc40000004100 */
[--C-:B------:R-:W-:Y:S02]  /*b290*/  HADD2.F32 R11, -RZ, R7.reuse.H0_H0 ;  /* 0x20000007ff0b7230 */ /* 0x100fe40000004100 */
[----:B------:R-:W-:Y:S02]  /*b2a0*/  HADD2.F32 R7, -RZ, R7.H1_H1 ;  /* 0x30000007ff077230 */ /* 0x000fe40000004100 */
[C---:B------:R-:W-:Y:S01]  /*b2b0*/  FMUL.FTZ R46, R14.reuse, R29 ;  /* 0x0000001d0e2e7220 */ /* 0x040fe20000410000 */
[-C--:B------:R-:W-:Y:S01]  /*b2c0*/  FMUL.FTZ R50, R14, R21.reuse ;  /* 0x000000150e327220 */ /* 0x080fe20000410000 */
[----:B------:R-:W-:Y:S01]  /*b2d0*/  F2FP.F16.E4M3.UNPACK_B R14, R8 ;  /* 0x00000008ff0e723e */ /* 0x000fe200020006ff */
[----:B------:R-:W-:Y:S01]  /*b2e0*/  FFMA.FTZ R37, R11, R34, R20 ;  /* 0x000000220b257223 */ /* 0x000fe20000010014 */
[C---:B------:R-:W-:Y:S01]  /*b2f0*/  FFMA.FTZ R45, R7.reuse, R21, -R46 ;  /* 0x00000015072d7223 */ /* 0x040fe2000001082e */
[----:B------:R-:W-:Y:S01]  /*b300*/  FFMA.FTZ R50, R7, R29, R50 ;  /* 0x0000001d07327223 */ /* 0x000fe20000010032 */
[----:B------:R-:W-:Y:S01]  /*b310*/  FFMA.FTZ R40, R11, R27, -R40 ;  /* 0x0000001b0b287223 */ /* 0x000fe20000010828 */
[----:B------:R-:W-:-:S02]  /*b320*/  HADD2.F32 R20, -RZ, R14.H0_H0 ;  /* 0x2000000eff147230 */ /* 0x000fc40000004100 */
[----:B------:R-:W-:Y:S01]  /*b330*/  HADD2.F32 R7, -RZ, R6.H0_H0 ;  /* 0x20000006ff077230 */ /* 0x000fe20000004100 */
[----:B------:R-:W-:Y:S01]  /*b340*/  F2FP.SATFINITE.E4M3.F32.PACK_AB_MERGE_C R37, R50, R37, RZ ;  /* 0x000000253225723e */ /* 0x000fe200048070ff */
[--C-:B------:R-:W-:Y:S01]  /*b350*/  HADD2.F32 R8, -RZ, R3.reuse.H0_H0 ;  /* 0x20000003ff087230 */ /* 0x100fe20000004100 */
[----:B------:R-:W-:Y:S01]  /*b360*/  F2FP.SATFINITE.E4M3.F32.PACK_AB_MERGE_C R40, R45, R40, RZ ;  /* 0x000000282d28723e */ /* 0x000fe200048070ff */
[----:B------:R-:W-:Y:S02]  /*b370*/  HADD2.F32 R11, -RZ, R3.H1_H1 ;  /* 0x30000003ff0b7230 */ /* 0x000fe40000004100 */
[----:B------:R-:W-:Y:S02]  /*b380*/  HADD2.F32 R21, -RZ, R14.H1_H1 ;  /* 0x3000000eff157230 */ /* 0x000fe40000004100 */
[C---:B------:R-:W-:Y:S01]  /*b390*/  FMUL.FTZ R14, R7.reuse, R20 ;  /* 0x00000014070e7220 */ /* 0x040fe20000410000 */
[----:B------:R-:W-:Y:S02]  /*b3a0*/  HADD2.F32 R6, -RZ, R6.H1_H1 ;  /* 0x30000006ff067230 */ /* 0x000fe40000004100 */
[----:B------:R-:W-:Y:S01]  /*b3b0*/  FMUL.FTZ R7, R7, R8 ;  /* 0x0000000807077220 */ /* 0x000fe20000410000 */
[----:B------:R-:W-:-:S02]  /*b3c0*/  HADD2.F32 R3, -RZ, R4.H0_H0 ;  /* 0x20000004ff037230 */ /* 0x000fc40000004100 */
        /* <DEDUP_REMOVED lines=19> */
.L_x_10934:
[----:B------:R-:W-:Y:S05]  /*b500*/  BSYNC B0 ;  /* 0x0000000000007941 */ /* 0x000fea0003800000 */
.L_x_10927:
        /* <DEDUP_REMOVED lines=8> */
.L_x_10924:
[----:B---34-:R-:W-:-:S05]  /*b590*/  IMAD.U32 R0, RZ, RZ, UR36 ;  /* 0x00000024ff007e24 */ /* 0x018fca000f8e00ff */
[----:B------:R-:W-:-:S13]  /*b5a0*/  ISETP.NE.AND P0, PT, R0, 0x3, PT ;  /* 0x000000030000780c */ /* 0x000fda0003f05270 */
[----:B------:R-:W-:Y:S05]  /*b5b0*/  @!P0 BRA `(.L_x_10946) ;  /* 0x0000000000048947 */ /* 0x000fea0003800000 */
[----:B------:R-:W-:Y:S01]  /*b5c0*/  BPT.TRAP 0x1 ;  /* 0x000000040000795c */ /* 0x000fe20000300000 */
.L_x_10946:
[----:B------:R-:W3:Y:S04]  /*b5d0*/  LDL R0, [R1+0x4] ;  /* 0x0000040001007983 */ /* 0x000ee80000100800 */
[----:B01----:R-:W4:Y:S01]  /*b5e0*/  LDL R3, [R1+0xc] ;  /* 0x00000c0001037983 */ /* 0x003f220000100800 */
[----:B---3--:R-:W-:Y:S02]  /*b5f0*/  LEA R0, R0, R18, 0x3 ;  /* 0x0000001200007211 */ /* 0x008fe400078e18ff */
[----:B----45:R-:W-:-:S04]  /*b600*/  SHF.L.U32 R5, R3, 0x1f, RZ ;  /* 0x0000001f03057819 */ /* 0x030fc800000006ff */
[----:B------:R0:W1:Y:S01]  /*b610*/  SYNCS.PHASECHK.TRANS64.TRYWAIT P1, [R0+URZ+0x19c30], R5 ;  /* 0x019c3005000075a7 */ /* 0x000062000802017f */
[----:B------:R-:W-:Y:S05]  /*b620*/  @!P0 BRA `(.L_x_10947) ;  /* 0x0000000000048947 */ /* 0x000fea0003800000 */
[----:B------:R-:W-:Y:S01]  /*b630*/  BPT.TRAP 0x1 ;  /* 0x000000040000795c */ /* 0x000fe20000300000 */
.L_x_10947:
[----:B------:R-:W-:Y:S01]  /*b640*/  VIADD R3, R18, 0x13800 ;  /* 0x0001380012037836 */ /* 0x000fe20000000000 */
[----:B--2---:R-:W-:Y:S01]  /*b650*/  LOP3.LUT R14, R36, 0x10000, RZ, 0xfc, !PT ;  /* 0x00010000240e7812 */ /* 0x004fe200078efcff */
[----:B------:R-:W-:-:S03]  /*b660*/  IMAD.MOV.U32 R15, RZ, RZ, -0x3ffffff0 ;  /* 0xc0000010ff0f7424 */ /* 0x000fc600078e00ff */
[----:B------:R-:W-:-:S04]  /*b670*/  SHF.R.U32.HI R3, RZ, 0x4, R3 ;  /* 0x00000004ff037819 */ /* 0x000fc80000011603 */
[----:B------:R-:W-:-:S04]  /*b680*/  LOP3.LUT R3, R3, 0x3fff, RZ, 0xc0, !PT ;  /* 0x00003fff03037812 */ /* 0x000fc800078ec0ff */
[----:B------:R-:W-:Y:S01]  /*b690*/  LOP3.LUT R13, R3, 0x10000, RZ, 0xfc, !PT ;  /* 0x00010000030d7812 */ /* 0x000fe200078efcff */
[----:B-1----:R-:W-:Y:S06]  /*b6a0*/  @P1 BRA `(.L_x_10948) ;  /* 0x0000000000081947 */ /* 0x002fec0003800000 */
[----:B------:R-:W1:Y:S02]  /*b6b0*/  SYNCS.PHASECHK.TRANS64.TRYWAIT P1, [R0+URZ+0x19c30], R5 ;  /* 0x019c3005000075a7 */ /* 0x000e64000802017f */
[----:B-1----:R-:W-:Y:S05]  /*b6c0*/  @!P1 BRA `(.L_x_10949) ;  /* 0x000000f400249947 */ /* 0x002fea0003800000 */
.L_x_10948:
[----:B------:R-:W2:Y:S01]  /*b6d0*/  LDL R3, [R1+0x4] ;  /* 0x0000040001037983 */ /* 0x000ea20000100800 */
[----:B01----:R-:W-:Y:S01]  /*b6e0*/  IMAD.MOV.U32 R5, RZ, RZ, -0x3ffffff0 ;  /* 0xc0000010ff057424 */ /* 0x003fe200078e00ff */
[----:B------:R-:W-:Y:S05]  /*b6f0*/  WARPSYNC.ALL ;  /* 0x0000000000007948 */ /* 0x000fea0003800000 */
[C---:B------:R-:W-:Y:S01]  /*b700*/  R2UR UR4, R14.reuse ;  /* 0x000000000e0472ca */ /* 0x040fe200000e0000 */
[----:B------:R-:W-:Y:S01]  /*b710*/  WARPGROUP.ARRIVE ;  /* 0x00000000000079c5 */ /* 0x000fe20000000000 */
[----:B------:R-:W-:Y:S01]  /*b720*/  R2UR UR5, R15 ;  /* 0x000000000f0572ca */ /* 0x000fe200000e0000 */
[C---:B------:R-:W-:Y:S01]  /*b730*/  VIADD R152, R14.reuse, 0x180 ;  /* 0x000001800e987836 */ /* 0x040fe20000000000 */
[----:B------:R-:W-:Y:S01]  /*b740*/  R2UR UR7, R5 ;  /* 0x00000000050772ca */ /* 0x000fe200000e0000 */
[----:B------:R-:W-:Y:S01]  /*b750*/  IMAD.MOV.U32 R153, RZ, RZ, -0x3ffffff0 ;  /* 0xc0000010ff997424 */ /* 0x000fe200078e00ff */
[----:B------:R-:W-:Y:S01]  /*b760*/  MOV R7, 0xc0000010 ;  /* 0xc000001000077802 */ /* 0x000fe20000000f00 */
[----:B------:R-:W-:-:S02]  /*b770*/  VIADD R20, R14, 0x300 ;  /* 0x000003000e147836 */ /* 0x000fc40000000000 */
[----:B------:R-:W-:Y:S02]  /*b780*/  IMAD.MOV.U32 R21, RZ, RZ, -0x3ffffff0 ;  /* 0xc0000010ff157424 */ /* 0x000fe400078e00ff */
[----:B------:R-:W-:Y:S02]  /*b790*/  IMAD.MOV.U32 R5, RZ, RZ, -0x3ffffff0 ;  /* 0xc0000010ff057424 */ /* 0x000fe400078e00ff */
[----:B------:R-:W-:Y:S02]  /*b7a0*/  IMAD.MOV.U32 R135, RZ, RZ, RZ ;  /* 0x000000ffff877224 */ /* 0x000fe400078e00ff */
[----:B--2---:R-:W-:-:S04]  /*b7b0*/  IMAD R4, R3, 0x300, R13 ;  /* 0x0000030003047824 */ /* 0x004fc800078e020d */
[C---:B------:R-:W-:Y:S01]  /*b7c0*/  VIADD R6, R4.reuse, 0x100 ;  /* 0x0000010004067836 */ /* 0x040fe20000000000 */
[C---:B------:R-:W-:Y:S01]  /*b7d0*/  R2UR UR6, R4.reuse ;  /* 0x00000000040672ca */ /* 0x040fe200000e0000 */
[----:B------:R-:W-:-:S12]  /*b7e0*/  VIADD R4, R4, 0x200 ;  /* 0x0000020004047836 */ /* 0x000fd80000000000 */
[----:B------:R-:W-:Y:S01]  /*b7f0*/  QGMMA.64x128x32.F32.E4M3.E4M3 R24, gdesc[UR4], RZ, !UPT, gsb0 ;  /* 0x01e00000041879f3 */ /* 0x000fe2000c0008ff */
[----:B------:R-:W-:Y:S02]  /*b800*/  R2UR UR4, R152 ;  /* 0x00000000980472ca */ /* 0x000fe400000e0000 */
[----:B------:R-:W-:Y:S02]  /*b810*/  R2UR UR5, R153 ;  /* 0x00000000990572ca */ /* 0x000fe400000e0000 */
[----:B------:R-:W-:Y:S02]  /*b820*/  R2UR UR6, R6 ;  /* 0x00000000060672ca */ /* 0x000fe400000e0000 */
[----:B------:R-:W-:Y:S01]  /*b830*/  R2UR UR7, R7 ;  /* 0x00000000070772ca */ /* 0x000fe200000e0000 */
[----:B------:R-:W-:Y:S02]  /*b840*/  WARPGROUP.DEPBAR.LE gsb0, 0x0 ;  /* 0x00008000000079c5 */ /* 0x000fe40000010000 */
[----:B------:R-:W-:-:S10]  /*b850*/  WARPGROUP.ARRIVE ;  /* 0x00000000000079c5 */ /* 0x000fd40000000000 */
[----:B------:R-:W-:Y:S01]  /*b860*/  QGMMA.64x128x32.F32.E4M3.E4M3 R24, gdesc[UR4], R24, gsb0 ;  /* 0x01e00000041879f3 */ /* 0x000fe20008000818 */
[----:B------:R-:W-:Y:S02]  /*b870*/  R2UR UR4, R20 ;  /* 0x00000000140472ca */ /* 0x000fe400000e0000 */
[----:B------:R-:W-:Y:S02]  /*b880*/  R2UR UR5, R21 ;  /* 0x00000000150572ca */ /* 0x000fe400000e0000 */
[----:B------:R-:W-:Y:S02]  /*b890*/  R2UR UR6, R4 ;  /* 0x00000000040672ca */ /* 0x000fe400000e0000 */
[----:B------:R-:W-:Y:S01]  /*b8a0*/  R2UR UR7, R5 ;  /* 0x00000000050772ca */ /* 0x000fe200000e0000 */
[----:B------:R-:W-:Y:S02]  /*b8b0*/  WARPGROUP.DEPBAR.LE gsb0, 0x0 ;  /* 0x00008000000079c5 */ /* 0x000fe40000010000 */
[----:B------:R-:W-:-:S10]  /*b8c0*/  WARPGROUP.ARRIVE ;  /* 0x00000000000079c5 */ /* 0x000fd40000000000 */
[----:B------:R-:W-:Y:S03]  /*b8d0*/  QGMMA.64x128x32.F32.E4M3.E4M3 R24, gdesc[UR4], R24, gsb0 ;  /* 0x01e00000041879f3 */ /* 0x000fe60008000818 */
[----:B------:R-:W-:Y:S02]  /*b8e0*/  WARPGROUP.DEPBAR.LE gsb0, 0x0 ;  /* 0x00008000000079c5 */ /* 0x000fe40000010000 */
[----:B------:R-:W-:Y:S05]  /*b8f0*/  @!P0 BRA `(.L_x_10950) ;  /* 0x0000000000048947 */ /* 0x000fea0003800000 */
[----:B------:R-:W-:Y:S01]  /*b900*/  BPT.TRAP 0x1 ;  /* 0x000000040000795c */ /* 0x000fe20000300000 */
.L_x_10950:
        /* <DEDUP_REMOVED lines=54> */
[----:B------:R-:W-:Y:S01]  /*bc70*/  P2R R89, PR, RZ, 0x1 ;  /* 0x00000001ff597803 */ /* 0x000fe20000000000 */
[----:B------:R-:W5:Y:S01]  /*bc80*/  MUFU.TANH R12, R12 ;  /* 0x0000000c000c7308 */ /* 0x000f620000002400 */
[C---:B------:R-:W-:Y:S01]  /*bc90*/  FMUL.FTZ R83, R2.reuse, R83 ;  /* 0x0000005302537220 */ /* 0x040fe20000410000 */
[----:B------:R-:W-:Y:S01]  /*bca0*/  FMUL.FTZ R87, R2, R87 ;  /* 0x0000005702577220 */ /* 0x000fe20000410000 */
[----:B------:R-:W-:-:S05]  /*bcb0*/  ULDC UR38, c[0x0][0x988] ;  /* 0x0002620000267ab9 */ /* 0x000fca0000000800 */
        /* <DEDUP_REMOVED lines=8> */
[C---:B------:R-:W-:Y:S01]  /*bd40*/  FMUL.FTZ R69, R2.reuse, R81 ;  /* 0x0000005102457220 */ /* 0x040fe20000410000 */
[C---:B------:R-:W-:Y:S01]  /*bd50*/  FMUL.FTZ R46, R2.reuse, R56 ;  /* 0x00000038022e7220 */ /* 0x040fe20000410000 */
[C---:B------:R-:W-:Y:S01]  /*bd60*/  FMUL.FTZ R48, R2.reuse, R58 ;  /* 0x0000003a02307220 */ /* 0x040fe20000410000 */
[C---:B------:R-:W-:Y:S01]  /*bd70*/  FMUL.FTZ R58, R2.reuse, R68 ;  /* 0x00000044023a7220 */ /* 0x040fe20000410000 */
[C---:B------:R-:W-:Y:S01]  /*bd80*/  FMUL.FTZ R68, R2.reuse, R80 ;  /* 0x0000005002447220 */ /* 0x040fe20000410000 */
[C---:B------:R-:W-:Y:S01]  /*bd90*/  FMUL.FTZ R51, R2.reuse, R61 ;  /* 0x0000003d02337220 */ /* 0x040fe20000410000 */
[----:B------:R-:W5:Y:S01]  /*bda0*/  LDL R80, [R1+0x24] ;  /* 0x0000240001507983 */ /* 0x000f620000100800 */
[----:B------:R-:W5:Y:S01]  /*bdb0*/  MUFU.TANH R25, R25 ;  /* 0x0000001900197308 */ /* 0x000f620000002400 */
[C---:B------:R-:W-:Y:S01]  /*bdc0*/  FMUL.FTZ R54, R2.reuse, R64 ;  /* 0x0000004002367220 */ /* 0x040fe20000410000 */
[C---:B------:R-:W-:Y:S01]  /*bdd0*/  FMUL.FTZ R56, R2.reuse, R66 ;  /* 0x0000004202387220 */ /* 0x040fe20000410000 */
[C---:B------:R-:W-:Y:S01]  /*bde0*/  FMUL.FTZ R66, R2.reuse, R76 ;  /* 0x0000004c02427220 */ /* 0x040fe20000410000 */
[C---:B------:R-:W-:Y:S01]  /*bdf0*/  FMUL.FTZ R61, R2.reuse, R71 ;  /* 0x00000047023d7220 */ /* 0x040fe20000410000 */
[----:B------:R-:W-:-:S03]  /*be00*/  FMUL.FTZ R64, R2, R74 ;  /* 0x0000004a02407220 */ /* 0x000fc60000410000 */
        /* <DEDUP_REMOVED lines=21> */
[----:B--2---:R-:W-:-:S07]  /*bf60*/  IMAD.IADD R70, R90, 0x1, R88 ;  /* 0x000000015a467824 */ /* 0x004fce00078e0258 */
        /* <DEDUP_REMOVED lines=12> */
[----:B------:R-:W-:Y:S02]  /*c030*/  ISETP.GT.AND P4, PT, R70, 0x10, PT ;  /* 0x000000104600780c */ /* 0x000fe40003f84270 */
[----:B----4-:R-:W-:Y:S01]  /*c040*/  FSEL R73, R8, -INF , P5 ;  /* 0xff80000008497808 */ /* 0x010fe20002800000 */
[----:B------:R-:W1:Y:S01]  /*c050*/  MUFU.TANH R58, R58 ;  /* 0x0000003a003a7308 */ /* 0x000e620000002400 */
[----:B------:R-:W-:Y:S02]  /*c060*/  FMNMX.FTZ R72, R7, R72, !PT ;  /* 0x0000004807487209 */ /* 0x000fe40007810000 */
[----:B------:R-:W-:Y:S02]  /*c070*/  ISETP.GT.AND P3, PT, R70, 0x11, PT ;  /* 0x000000114600780c */ /* 0x000fe40003f64270 */
[----:B-----5:R-:W-:-:S02]  /*c080*/  FSEL R11, R11, -INF , P4 ;  /* 0xff8000000b0b7808 */ /* 0x020fc40002000000 */
[----:B------:R-:W-:Y:S01]  /*c090*/  FMNMX.FTZ R72, R73, R72, !PT ;  /* 0x0000004849487209 */ /* 0x000fe20007810000 */
[----:B------:R-:W3:Y:S01]  /*c0a0*/  MUFU.TANH R52, R52 ;  /* 0x0000003400347308 */ /* 0x000ee20000002400 */
[----:B------:R-:W-:Y:S02]  /*c0b0*/  FSEL R5, R5, -INF , P2 ;  /* 0xff80000005057808 */ /* 0x000fe40001000000 */
[----:B------:R-:W-:Y:S02]  /*c0c0*/  ISETP.GT.AND P2, PT, R70, 0x18, PT ;  /* 0x000000184600780c */ /* 0x000fe40003f44270 */
[----:B------:R-:W-:Y:S02]  /*c0d0*/  FSEL R75, R12, -INF , P3 ;  /* 0xff8000000c4b7808 */ /* 0x000fe40001800000 */
[----:B------:R-:W-:Y:S01]  /*c0e0*/  FMNMX.FTZ R72, R11, R72, !PT ;  /* 0x000000480b487209 */ /* 0x000fe20007810000 */
[----:B------:R-:W4:Y:S01]  /*c0f0*/  MUFU.TANH R59, R59 ;  /* 0x0000003b003b7308 */ /* 0x000f220000002400 */
[----:B------:R-:W-:-:S02]  /*c100*/  FSEL R6, R6, -INF , P1 ;  /* 0xff80000006067808 */ /* 0x000fc40000800000 */
[----:B------:R-:W-:Y:S02]  /*c110*/  ISETP.GT.AND P1, PT, R70, 0x19, PT ;  /* 0x000000194600780c */ /* 0x000fe40003f24270 */
[----:B------:R-:W-:Y:S02]  /*c120*/  FSEL R77, R26, -INF , P2 ;  /* 0xff8000001a4d7808 */ /* 0x000fe40001000000 */
[----:B------:R-:W-:Y:S01]  /*c130*/  FMNMX.FTZ R72, R75, R72, !PT ;  /* 0x000000484b487209 */ /* 0x000fe20007810000 */
[----:B------:R-:W5:Y:S01]  /*c140*/  MUFU.TANH R53, R53 ;  /* 0x0000003500357308 */ /* 0x000f620000002400 */
[----:B------:R-:W-:Y:S02]  /*c150*/  FSEL R9, R9, -INF , P6 ;  /* 0xff80000009097808 */ /* 0x000fe40003000000 */
[----:B------:R-:W-:Y:S02]  /*c160*/  ISETP.GT.AND P6, PT, R70, 0x20, PT ;  /* 0x000000204600780c */ /* 0x000fe40003fc4270 */
[----:B------:R-:W-:-:S02]  /*c170*/  FSEL R81, R27, -INF , P1 ;  /* 0xff8000001b517808 */ /* 0x000fc40000800000 */
[----:B------:R-:W-:Y:S01]  /*c180*/  FMNMX.FTZ R72, R77, R72, !PT ;  /* 0x000000484d487209 */ /* 0x000fe20007810000 */
[----:B------:R2:W-:Y:S01]  /*c190*/  MUFU.TANH R8, R85 ;  /* 0x0000005500087308 */ /* 0x0005e20000002400 */
[----:B------:R-:W-:Y:S02]  /*c1a0*/  FSEL R27, R10, -INF , P5 ;  /* 0xff8000000a1b7808 */ /* 0x000fe40002800000 */
[----:B------:R-:W-:Y:S02]  /*c1b0*/  ISETP.GT.AND P5, PT, R70, 0x21, PT ;  /* 0x000000214600780c */ /* 0x000fe40003fa4270 */
[----:B------:R-:W-:-:S03]  /*c1c0*/  FMNMX.FTZ R72, R81, R72, !PT ;  /* 0x0000004851487209 */ /* 0x000fc60007810000 */
[----:B------:R-:W5:Y:S01]  /*c1d0*/  MUFU.TANH R62, R62 ;  /* 0x0000003e003e7308 */ /* 0x000f620000002400 */
[----:B--2---:R-:W-:Y:S02]  /*c1e0*/  FSEL R85, R30, -INF , P6 ;  /* 0xff8000001e557808 */ /* 0x004fe40003000000 */
[----:B------:R-:W-:Y:S02]  /*c1f0*/  FSEL R91, R24, -INF , P4 ;  /* 0xff800000185b7808 */ /* 0x000fe40002000000 */
[----:B------:R-:W-:Y:S02]  /*c200*/  ISETP.GT.AND P4, PT, R70, 0x28, PT ;  /* 0x000000284600780c */ /* 0x000fe40003f84270 */
[----:B------:R-:W-:Y:S01]  /*c210*/  FSEL R31, R31, -INF , P5 ;  /* 0xff8000001f1f7808 */ /* 0x000fe20002800000 */
[----:B------:R-:W2:Y:S01]  /*c220*/  MUFU.TANH R56, R56 ;  /* 0x0000003800387308 */ /* 0x000ea20000002400 */
[----:B------:R-:W-:Y:S02]  /*c230*/  FMNMX.FTZ R72, R85, R72, !PT ;  /* 0x0000004855487209 */ /* 0x000fe40007810000 */
[----:B------:R-:W-:-:S02]  /*c240*/  FSEL R25, R25, -INF , P3 ;  /* 0xff80000019197808 */ /* 0x000fc40001800000 */
[----:B------:R-:W-:Y:S02]  /*c250*/  ISETP.GT.AND P3, PT, R70, 0x29, PT ;  /* 0x000000294600780c */ /* 0x000fe40003f64270 */
[----:B------:R-:W-:Y:S01]  /*c260*/  FSEL R93, R34, -INF , P4 ;  /* 0xff800000225d7808 */ /* 0x000fe20002000000 */
[----:B------:R-:W2:Y:S01]  /*c270*/  MUFU.TANH R63, R63 ;  /* 0x0000003f003f7308 */ /* 0x000ea20000002400 */
[----:B------:R-:W-:Y:S02]  /*c280*/  FMNMX.FTZ R72, R31, R72, !PT ;  /* 0x000000481f487209 */ /* 0x000fe40007810000 */
[----:B------:R-:W-:Y:S02]  /*c290*/  FSEL R95, R28, -INF , P2 ;  /* 0xff8000001c5f7808 */ /* 0x000fe40001000000 */
[----:B------:R-:W-:Y:S02]  /*c2a0*/  ISETP.GT.AND P2, PT, R70, 0x30, PT ;  /* 0x000000304600780c */ /* 0x000fe40003f44270 */
[----:B------:R-:W-:Y:S01]  /*c2b0*/  FSEL R35, R35, -INF , P3 ;  /* 0xff80000023237808 */ /* 0x000fe20001800000 */
[----:B------:R-:W2:Y:S01]  /*c2c0*/  MUFU.TANH R57, R57 ;  /* 0x0000003900397308 */ /* 0x000ea20000002400 */
[----:B------:R-:W-:-:S02]  /*c2d0*/  FMNMX.FTZ R72, R93, R72, !PT ;  /* 0x000000485d487209 */ /* 0x000fc40007810000 */
[----:B------:R-:W-:Y:S02]  /*c2e0*/  FSEL R29, R29, -INF , P1 ;  /* 0xff8000001d1d7808 */ /* 0x000fe40000800000 */
[----:B------:R-:W-:Y:S02]  /*c2f0*/  ISETP.GT.AND P1, PT, R70, 0x31, PT ;  /* 0x000000314600780c */ /* 0x000fe40003f24270 */
[----:B------:R-:W-:Y:S01]  /*c300*/  FSEL R97, R38, -INF , P2 ;  /* 0xff80000026617808 */ /* 0x000fe20001000000 */
[----:B------:R-:W2:Y:S01]  /*c310*/  MUFU.TANH R66, R66 ;  /* 0x0000004200427308 */ /* 0x000ea20000002400 */
[----:B------:R-:W-:Y:S02]  /*c320*/  FMNMX.FTZ R72, R35, R72, !PT ;  /* 0x0000004823487209 */ /* 0x000fe40007810000 */
[----:B------:R-:W-:Y:S02]  /*c330*/  FSEL R99, R32, -INF , P6 ;  /* 0xff80000020637808 */ /* 0x000fe40003000000 */
[----:B------:R-:W-:-:S02]  /*c340*/  ISETP.GT.AND P6, PT, R70, 0x38, PT ;  /* 0x000000384600780c */ /* 0x000fc40003fc4270 */
        /* <DEDUP_REMOVED lines=9> */
[C---:B------:R-:W-:Y:S02]  /*c3e0*/  ISETP.GT.AND P4, PT, R70.reuse, 0x40, PT ;  /* 0x000000404600780c */ /* 0x040fe40003f84270 */
        /* <DEDUP_REMOVED lines=11> */
[----:B------:R-:W-:Y:S01]  /*c4a0*/  FMUL.FTZ R71, R2, R84 ;  /* 0x0000005402477220 */ /* 0x000fe20000410000 */
[----:B------:R-:W-:Y:S01]  /*c4b0*/  FMNMX.FTZ R72, R105, R72, !PT ;  /* 0x0000004869487209 */ /* 0x000fe20007810000 */
[----:B------:R-:W2:Y:S01]  /*c4c0*/  MUFU.TANH R64, R64 ;  /* 0x0000004000407308 */ /* 0x000ea20000002400 */
[----:B------:R-:W-:-:S02]  /*c4d0*/  FSEL R41, R41, -INF , P1 ;  /* 0xff80000029297808 */ /* 0x000fc40000800000 */
[----:B------:R-:W-:Y:S02]  /*c4e0*/  ISETP.GT.AND P1, PT, R70, 0x49, PT ;  /* 0x000000494600780c */ /* 0x000fe40003f24270 */
[----:B------:R-:W-:Y:S02]  /*c4f0*/  FSEL R111, R50, -INF , P2 ;  /* 0xff800000326f7808 */ /* 0x000fe40001000000 */
[----:B------:R-:W-:Y:S01]  /*c500*/  FMNMX.FTZ R72, R47, R72, !PT ;  /* 0x000000482f487209 */ /* 0x000fe20007810000 */
[----:B------:R-:W-:Y:S01]  /*c510*/  MUFU.TANH R65, R65 ;  /* 0x0000004100417308 */ /* 0x000fe20000002400 */
[----:B------:R-:W-:Y:S02]  /*c520*/  FSEL R109, R44, -INF , P6 ;  /* 0xff8000002c6d7808 */ /* 0x000fe40003000000 */
[----:B------:R-:W-:Y:S02]  /*c530*/  ISETP.GT.AND P6, PT, R70, 0x50, PT ;  /* 0x000000504600780c */ /* 0x000fe40003fc4270 */
[----:B------:R-:W-:-:S02]  /*c540*/  FSEL R51, R51, -INF , P1 ;  /* 0xff80000033337808 */ /* 0x000fc40000800000 */
[----:B------:R-:W-:Y:S02]  /*c550*/  FMNMX.FTZ R72, R111, R72, !PT ;  /* 0x000000486f487209 */ /* 0x000fe40007810000 */
[----:B------:R-:W-:Y:S02]  /*c560*/  FSEL R45, R45, -INF , P5 ;  /* 0xff8000002d2d7808 */ /* 0x000fe40002800000 */
[----:B------:R-:W-:Y:S02]  /*c570*/  ISETP.GT.AND P5, PT, R70, 0x51, PT ;  /* 0x000000514600780c */ /* 0x000fe40003fa4270 */
[----:B------:R-:W-:Y:S02]  /*c580*/  FSEL R113, R54, -INF , P6 ;  /* 0xff80000036717808 */ /* 0x000fe40003000000 */
[----:B------:R-:W-:Y:S02]  /*c590*/  FMNMX.FTZ R72, R51, R72, !PT ;  /* 0x0000004833487209 */ /* 0x000fe40007810000 */
[----:B------:R-:W-:-:S02]  /*c5a0*/  FSEL R115, R48, -INF , P4 ;  /* 0xff80000030737808 */ /* 0x000fc40002000000 */
[C---:B------:R-:W-:Y:S02]  /*c5b0*/  ISETP.GT.AND P4, PT, R70.reuse, 0x58, PT ;  /* 0x000000584600780c */ /* 0x040fe40003f84270 */
[----:B------:R-:W-:Y:S02]  /*c5c0*/  FSEL R55, R55, -INF , P5 ;  /* 0xff80000037377808 */ /* 0x000fe40002800000 */
[----:B------:R-:W-:Y:S02]  /*c5d0*/  FMNMX.FTZ R72, R113, R72, !PT ;  /* 0x0000004871487209 */ /* 0x000fe40007810000 */
[----:B0-----:R-:W-:Y:S02]  /*c5e0*/  FSEL R49, R49, -INF , P3 ;  /* 0xff80000031317808 */ /* 0x001fe40001800000 */
[----:B------:R-:W-:Y:S02]  /*c5f0*/  ISETP.GT.AND P3, PT, R70, 0x59, PT ;  /* 0x000000594600780c */ /* 0x000fe40003f64270 */
[----:B-1----:R-:W-:-:S02]  /*c600*/  FSEL R119, R58, -INF , P4 ;  /* 0xff8000003a777808 */ /* 0x002fc40002000000 */
[----:B------:R-:W-:Y:S02]  /*c610*/  FMNMX.FTZ R72, R55, R72, !PT ;  /* 0x0000004837487209 */ /* 0x000fe40007810000 */
[----:B---3--:R-:W-:Y:S02]  /*c620*/  FSEL R117, R52, -INF , P2 ;  /* 0xff80000034757808 */ /* 0x008fe40001000000 */
[----:B------:R-:W-:Y:S02]  /*c630*/  ISETP.GT.AND P2, PT, R70, 0x60, PT ;  /* 0x000000604600780c */ /* 0x000fe40003f44270 */
[----:B----4-:R-:W-:Y:S02]  /*c640*/  FSEL R59, R59, -INF , P3 ;  /* 0xff8000003b3b7808 */ /* 0x010fe40001800000 */
[----:B------:R-:W-:Y:S02]  /*c650*/  FMNMX.FTZ R72, R119, R72, !PT ;  /* 0x0000004877487209 */ /* 0x000fe40007810000 */
[----:B-----5:R-:W-:-:S02]  /*c660*/  FSEL R53, R53, -INF , P1 ;  /* 0xff80000035357808 */ /* 0x020fc40000800000 */
[----:B------:R-:W-:Y:S02]  /*c670*/  ISETP.GT.AND P1, PT, R70, 0x61, PT ;  /* 0x000000614600780c */ /* 0x000fe40003f24270 */
[----:B------:R-:W-:Y:S02]  /*c680*/  FSEL R123, R62, -INF , P2 ;  /* 0xff8000003e7b7808 */ /* 0x000fe40001000000 */
[----:B------:R-:W-:Y:S01]  /*c690*/  FMNMX.FTZ R72, R59, R72, !PT ;  /* 0x000000483b487209 */ /* 0x000fe20007810000 */
[----:B------:R-:W0:Y:S01]  /*c6a0*/  MUFU.TANH R69, R69 ;  /* 0x0000004500457308 */ /* 0x000e220000002400 */
[----:B--2---:R-:W-:Y:S02]  /*c6b0*/  FSEL R121, R56, -INF , P6 ;  /* 0xff80000038797808 */ /* 0x004fe40003000000 */
[----:B------:R-:W-:Y:S02]  /*c6c0*/  ISETP.GT.AND P6, PT, R70, 0x68, PT ;  /* 0x000000684600780c */ /* 0x000fe40003fc4270 */
[----:B------:R-:W-:-:S02]  /*c6d0*/  FSEL R63, R63, -INF , P1 ;  /* 0xff8000003f3f7808 */ /* 0x000fc40000800000 */
[----:B------:R-:W-:Y:S01]  /*c6e0*/  FMNMX.FTZ R72, R123, R72, !PT ;  /* 0x000000487b487209 */ /* 0x000fe20007810000 */
[----:B------:R-:W1:Y:S01]  /*c6f0*/  MUFU.TANH R71, R71 ;  /* 0x0000004700477308 */ /* 0x000e620000002400 */
        /* <DEDUP_REMOVED lines=8> */
[----:B------:R-:W-:Y:S02]  /*c780*/  FMNMX.FTZ R12, R5, R6, !PT ;  /* 0x00000006050c7209 */ /* 0x000fe40007810000 */
[----:B------:R-:W-:Y:S02]  /*c790*/  FSEL R61, R61, -INF , P3 ;  /* 0xff8000003d3d7808 */ /* 0x000fe40001800000 */
[----:B------:R-:W-:-:S02]  /*c7a0*/  ISETP.GT.AND P3, PT, R70, 0x71, PT ;  /* 0x000000714600780c */ /* 0x000fc40003f64270 */
[----:B------:R-:W-:Y:S02]  /*c7b0*/  FSEL R131, R68, -INF , P4 ;  /* 0xff80000044837808 */ /* 0x000fe40002000000 */
[----:B------:R-:W-:Y:S02]  /*c7c0*/  FMNMX.FTZ R72, R67, R72, !PT ;  /* 0x0000004843487209 */ /* 0x000fe40007810000 */
[----:B------:R-:W-:Y:S02]  /*c7d0*/  FMNMX.FTZ R12, R9, R12, !PT ;  /* 0x0000000c090c7209 */ /* 0x000fe40007810000 */
[----:B------:R-:W-:Y:S02]  /*c7e0*/  FSEL R129, R64, -INF , P2 ;  /* 0xff80000040817808 */ /* 0x000fe40001000000 */
[----:B------:R-:W-:Y:S02]  /*c7f0*/  ISETP.GT.AND P2, PT, R70, 0x78, PT ;  /* 0x000000784600780c */ /* 0x000fe40003f44270 */
[----:B0-----:R-:W-:-:S02]  /*c800*/  FSEL R69, R69, -INF , P3 ;  /* 0xff80000045457808 */ /* 0x001fc40001800000 */
[----:B------:R-:W-:Y:S02]  /*c810*/  FMNMX.FTZ R72, R131, R72, !PT ;  /* 0x0000004883487209 */ /* 0x000fe40007810000 */
[----:B------:R-:W-:Y:S02]  /*c820*/  FMNMX.FTZ R12, R27, R12, !PT ;  /* 0x0000000c1b0c7209 */ /* 0x000fe40007810000 */
[----:B------:R-:W-:Y:S02]  /*c830*/  FSEL R65, R65, -INF , P1 ;  /* 0xff80000041417808 */ /* 0x000fe40000800000 */
[----:B------:R-:W-:Y:S02]  /*c840*/  ISETP.GT.AND P1, PT, R70, 0x79, PT ;  /* 0x000000794600780c */ /* 0x000fe40003f24270 */
[----:B-1----:R-:W-:Y:S02]  /*c850*/  FSEL R71, R71, -INF , P2 ;  /* 0xff80000047477808 */ /* 0x002fe40001000000 */
[----:B------:R-:W-:-:S02]  /*c860*/  FMNMX.FTZ R72, R69, R72, !PT ;  /* 0x0000004845487209 */ /* 0x000fc40007810000 */
[----:B------:R-:W-:Y:S02]  /*c870*/  FMNMX.FTZ R12, R91, R12, !PT ;  /* 0x0000000c5b0c7209 */ /* 0x000fe40007810000 */
[----:B------:R-:W-:Y:S02]  /*c880*/  FSEL R133, R8, -INF , P1 ;  /* 0xff80000008857808 */ /* 0x000fe40000800000 */
[----:B------:R-:W-:Y:S02]  /*c890*/  FMNMX.FTZ R72, R71, R72, !PT ;  /* 0x0000004847487209 */ /* 0x000fe40007810000 */
[----:B------:R-:W-:Y:S02]  /*c8a0*/  FMNMX.FTZ R24, R25, R12, !PT ;  /* 0x0000000c19187209 */ /* 0x000fe40007810000 */
[----:B------:R-:W-:Y:S02]  /*c8b0*/  FMNMX.FTZ R72, R133, R72, !PT ;  /* 0x0000004885487209 */ /* 0x000fe40007810000 */
[----:B------:R-:W-:-:S03]  /*c8c0*/  FMNMX.FTZ R24, R95, R24, !PT ;  /* 0x000000185f187209 */ /* 0x000fc60007810000 */
[----:B------:R-:W0:Y:S01]  /*c8d0*/  SHFL.BFLY PT, R137, R72, 0x2, 0x1f ;  /* 0x0c401f0048897f89 */ /* 0x000e2200000e0000 */
[----:B------:R-:W-:-:S04]  /*c8e0*/  FMNMX.FTZ R26, R29, R24, !PT ;  /* 0x000000181d1a7209 */ /* 0x000fc80007810000 */
[----:B------:R-:W-:-:S04]  /*c8f0*/  FMNMX.FTZ R26, R99, R26, !PT ;  /* 0x0000001a631a7209 */ /* 0x000fc80007810000 */
[----:B------:R-:W-:-:S04]  /*c900*/  FMNMX.FTZ R26, R33, R26, !PT ;  /* 0x0000001a211a7209 */ /* 0x000fc80007810000 */
[----:B------:R-:W-:-:S04]  /*c910*/  FMNMX.FTZ R26, R103, R26, !PT ;  /* 0x0000001a671a7209 */ /* 0x000fc80007810000 */
[----:B------:R-:W-:-:S04]  /*c920*/  FMNMX.FTZ R28, R37, R26, !PT ;  /* 0x0000001a251c7209 */ /* 0x000fc80007810000 */
[----:B------:R-:W-:Y:S02]  /*c930*/  FMNMX.FTZ R28, R107, R28, !PT ;  /* 0x0000001c6b1c7209 */ /* 0x000fe40007810000 */
[----:B0-----:R-:W-:Y:S02]  /*c940*/  FMNMX.FTZ R137, R72, R137, !PT ;  /* 0x0000008948897209 */ /* 0x001fe40007810000 */
[----:B------:R-:W-:-:S03]  /*c950*/  FMNMX.FTZ R28, R41, R28, !PT ;  /* 0x0000001c291c7209 */ /* 0x000fc60007810000 */
[----:B------:R-:W0:Y:S01]  /*c960*/  SHFL.BFLY PT, R38, R137, 0x1, 0x1f ;  /* 0x0c201f0089267f89 */ /* 0x000e2200000e0000 */
[----:B------:R-:W-:-:S04]  /*c970*/  FMNMX.FTZ R28, R109, R28, !PT ;  /* 0x0000001c6d1c7209 */ /* 0x000fc80007810000 */
[----:B------:R-:W-:-:S04]  /*c980*/  FMNMX.FTZ R28, R45, R28, !PT ;  /* 0x0000001c2d1c7209 */ /* 0x000fc80007810000 */
[----:B------:R-:W-:-:S04]  /*c990*/  FMNMX.FTZ R28, R115, R28, !PT ;  /* 0x0000001c731c7209 */ /* 0x000fc80007810000 */
[----:B------:R-:W-:-:S04]  /*c9a0*/  FMNMX.FTZ R28, R49, R28, !PT ;  /* 0x0000001c311c7209 */ /* 0x000fc80007810000 */
[----:B------:R-:W-:Y:S01]  /*c9b0*/  FMNMX.FTZ R28, R117, R28, !PT ;  /* 0x0000001c751c7209 */ /* 0x000fe20007810000 */
[----:B------:R-:W-:-:S03]  /*c9c0*/  FMUL.FTZ R32, R2, R78 ;  /* 0x0000004e02207220 */ /* 0x000fc60000410000 */
[----:B------:R-:W-:Y:S01]  /*c9d0*/  FMNMX.FTZ R34, R53, R28, !PT ;  /* 0x0000001c35227209 */ /* 0x000fe20007810000 */
[C---:B------:R-:W-:Y:S01]  /*c9e0*/  FMUL.FTZ R40, R2.reuse, R79 ;  /* 0x0000004f02287220 */ /* 0x040fe20000410000 */
[----:B------:R-:W-:Y:S02]  /*c9f0*/  MOV R42, UR4 ;  /* 0x00000004002a7c02 */ /* 0x000fe40008000f00 */
[----:B0-----:R-:W-:Y:S02]  /*ca00*/  FMNMX.FTZ R38, R137, R38, !PT ;  /* 0x0000002689267209 */ /* 0x001fe40007810000 */
[----:B------:R-:W-:Y:S01]  /*ca10*/  FMNMX.FTZ R34, R121, R34, !PT ;  /* 0x0000002279227209 */ /* 0x000fe20007810000 */
[----:B------:R-:W-:Y:S01]  /*ca20*/  MUFU.TANH R32, R32 ;  /* 0x0000002000207308 */ /* 0x000fe20000002400 */
[----:B------:R-:W-:Y:S01]  /*ca30*/  FMUL.FTZ R36, R2, R82 ;  /* 0x0000005202247220 */ /* 0x000fe20000410000 */
[----:B------:R-:W-:-:S01]  /*ca40*/  FFMA.FTZ R8, R38, R42, -8 ;  /* 0xc100000026087423 */ /* 0x000fc2000001002a */
[----:B------:R-:W-:-:S02]  /*ca50*/  FMNMX.FTZ R34, R57, R34, !PT ;  /* 0x0000002239227209 */ /* 0x000fc40007810000 */
[----:B------:R-:W-:Y:S02]  /*ca60*/  FSETP.NEU.FTZ.AND P0, PT, R38, -INF , PT ;  /* 0xff8000002600780b */ /* 0x000fe40003f1d000 */
[----:B------:R-:W-:Y:S01]  /*ca70*/  FMNMX.FTZ R34, R125, R34, !PT ;  /* 0x000000227d227209 */ /* 0x000fe20007810000 */
[----:B------:R-:W0:Y:S01]  /*ca80*/  MUFU.TANH R40, R40 ;  /* 0x0000002800287308 */ /* 0x000e220000002400 */
[----:B------:R-:W-:Y:S01]  /*ca90*/  FSEL R8, R8, RZ, P0 ;  /* 0x000000ff08087208 */ /* 0x000fe20000000000 */
[----:B------:R-:W-:Y:S01]  /*caa0*/  FMUL.FTZ R44, R2, R86 ;  /* 0x00000056022c7220 */ /* 0x000fe20000410000 */
[----:B------:R-:W-:-:S05]  /*cab0*/  FMNMX.FTZ R46, R61, R34, !PT ;  /* 0x000000223d2e7209 */ /* 0x000fca0007810000 */
[----:B------:R-:W1:Y:S01]  /*cac0*/  MUFU.TANH R36, R36 ;  /* 0x0000002400247308 */ /* 0x000e620000002400 */
[----:B------:R-:W-:-:S01]  /*cad0*/  FFMA.FTZ R77, R77, R42, -R8 ;  /* 0x0000002a4d4d7223 */ /* 0x000fc20000010808 */
[----:B------:R-:W-:-:S06]  /*cae0*/  FMNMX.FTZ R46, R129, R46, !PT ;  /* 0x0000002e812e7209 */ /* 0x000fcc0007810000 */
[----:B------:R-:W2:Y:S01]  /*caf0*/  MUFU.TANH R83, R83 ;  /* 0x0000005300537308 */ /* 0x000ea20000002400 */
[----:B------:R-:W-:Y:S01]  /*cb00*/  FMNMX.FTZ R46, R65, R46, !PT ;  /* 0x0000002e412e7209 */ /* 0x000fe20007810000 */
[----:B------:R-:W-:Y:S01]  /*cb10*/  FFMA.FTZ R79, R43, R42, -R8 ;  /* 0x0000002a2b4f7223 */ /* 0x000fe20000010808 */
[----:B0-----:R-:W-:-:S05]  /*cb20*/  FSEL R43, R40, -INF , P5 ;  /* 0xff800000282b7808 */ /* 0x001fca0002800000 */
[----:B------:R-:W-:Y:S01]  /*cb30*/  MUFU.TANH R44, R44 ;  /* 0x0000002c002c7308 */ /* 0x000fe20000002400 */
[----:B------:R-:W-:-:S07]  /*cb40*/  FFMA.FTZ R10, R73, R42, -R8 ;  /* 0x0000002a490a7223 */ /* 0x000fce0000010808 */
[----:B------:R0:W-:Y:S01]  /*cb50*/  MUFU.EX2 R24, R77 ;  /* 0x0000004d00187308 */ /* 0x0001e20000000800 */
[----:B------:R-:W-:-:S01]  /*cb60*/  FFMA.FTZ R73, R81, R42, -R8 ;  /* 0x0000002a51497223 */ /* 0x000fc20000010808 */
[----:B0-----:R-:W-:-:S06]  /*cb70*/  FSEL R77, R32, -INF , P6 ;  /* 0xff800000204d7808 */ /* 0x001fcc0003000000 */
[----:B------:R-:W0:Y:S01]  /*cb80*/  MUFU.TANH R87, R87 ;  /* 0x0000005700577308 */ /* 0x000e220000002400 */
[----:B------:R-:W-:Y:S02]  /*cb90*/  FMNMX.FTZ R46, R77, R46, !PT ;  /* 0x0000002e4d2e7209 */ /* 0x000fe40007810000 */
[----:B-1----:R-:W-:Y:S02]  /*cba0*/  FSEL R81, R36, -INF , P4 ;  /* 0xff80000024517808 */ /* 0x002fe40002000000 */
[----:B------:R-:W-:Y:S01]  /*cbb0*/  FMNMX.FTZ R46, R43, R46, !PT ;  /* 0x0000002e2b2e7209 */ /* 0x000fe20007810000 */
[----:B------:R-:W-:Y:S01]  /*cbc0*/  FFMA.FTZ R85, R85, R42, -R8 ;  /* 0x0000002a55557223 */ /* 0x000fe20000010808 */
[----:B--2---:R-:W-:Y:S02]  /*cbd0*/  FSEL R83, R83, -INF , P3 ;  /* 0xff80000053537808 */ /* 0x004fe40001800000 */
[----:B------:R-:W-:Y:S01]  /*cbe0*/  FMNMX.FTZ R46, R81, R46, !PT ;  /* 0x0000002e512e7209 */ /* 0x000fe20007810000 */
[----:B------:R1:W-:Y:S03]  /*cbf0*/  MUFU.EX2 R26, R85 ;  /* 0x00000055001a7308 */ /* 0x0003e60000000800 */
[----:B------:R-:W-:-:S02]  /*cc00*/  FMNMX.FTZ R46, R83, R46, !PT ;  /* 0x0000002e532e7209 */ /* 0x000fc40007810000 */
[----:B0-----:R-:W-:Y:S02]  /*cc10*/  FSEL R87, R87, -INF , P1 ;  /* 0xff80000057577808 */ /* 0x001fe40000800000 */
[----:B-1----:R-:W-:-:S04]  /*cc20*/  FSEL R85, R44, -INF , P2 ;  /* 0xff8000002c557808 */ /* 0x002fc80001000000 */
[----:B------:R-:W-:-:S04]  /*cc30*/  FMNMX.FTZ R46, R85, R46, !PT ;  /* 0x0000002e552e7209 */ /* 0x000fc80007810000 */
[----:B------:R-:W-:Y:S01]  /*cc40*/  FMNMX.FTZ R46, R87, R46, !PT ;  /* 0x0000002e572e7209 */ /* 0x000fe20007810000 */
[----:B------:R-:W-:-:S04]  /*cc50*/  FFMA.FTZ R30, R93, R42, -R8 ;  /* 0x0000002a5d1e7223 */ /* 0x000fc80000010808 */
[----:B------:R-:W0:Y:S02]  /*cc60*/  SHFL.BFLY PT, R93, R46, 0x2, 0x1f ;  /* 0x0c401f002e5d7f89 */ /* 0x000e2400000e0000 */
[----:B0-----:R-:W-:-:S05]  /*cc70*/  FMNMX.FTZ R93, R46, R93, !PT ;  /* 0x0000005d2e5d7209 */ /* 0x001fca0007810000 */
[----:B------:R-:W0:Y:S01]  /*cc80*/  SHFL.BFLY PT, R54, R93, 0x1, 0x1f ;  /* 0x0c201f005d367f89 */ /* 0x000e2200000e0000 */
[----:B------:R-:W-:-:S01]  /*cc90*/  FFMA.FTZ R75, R75, R42, -R8 ;  /* 0x0000002a4b4b7223 */ /* 0x000fc20000010808 */
[-CC-:B------:R-:W-:Y:S01]  /*cca0*/  FFMA.FTZ R3, R3, R42.reuse, -R8.reuse ;  /* 0x0000002a03037223 */ /* 0x180fe20000010808 */
[----:B------:R-:W-:-:S02]  /*ccb0*/  FFMA.FTZ R4, R4, R42, -R8 ;  /* 0x0000002a04047223 */ /* 0x000fc40000010808 */
[----:B------:R1:W-:Y:S01]  /*ccc0*/  MUFU.EX2 R12, R75 ;  /* 0x0000004b000c7308 */ /* 0x0003e20000000800 */
[----:B------:R-:W-:-:S01]  /*ccd0*/  FFMA.FTZ R7, R7, R42, -R8 ;  /* 0x0000002a07077223 */ /* 0x000fc20000010808 */
[----:B0-----:R-:W-:-:S04]  /*cce0*/  FMNMX.FTZ R54, R93, R54, !PT ;  /* 0x000000365d367209 */ /* 0x001fc80007810000 */
[C---:B------:R-:W-:Y:S01]  /*ccf0*/  FSETP.NEU.FTZ.AND P1, PT, R54.reuse, -INF , PT ;  /* 0xff8000003600780b */ /* 0x040fe20003f3d000 */
[----:B------:R-:W-:-:S05]  /*cd00*/  FFMA.FTZ R62, R54, R42, -8 ;  /* 0xc1000000363e7423 */ /* 0x000fca000001002a */
[----:B------:R-:W-:Y:S01]  /*cd10*/  FSEL R62, R62, RZ, P1 ;  /* 0x000000ff3e3e7208 */ /* 0x000fe20000800000 */
[----:B-1----:R-:W-:-:S01]  /*cd20*/  FFMA.FTZ R75, R35, R42, -R8 ;  /* 0x0000002a234b7223 */ /* 0x002fc20000010808 */
[----:B------:R-:W-:-:S03]  /*cd30*/  FFMA.FTZ R35, R39, R42, -R8 ;  /* 0x0000002a27237223 */ /* 0x000fc60000010808 */
[-CC-:B------:R-:W-:Y:S01]  /*cd40*/  FFMA.FTZ R5, R5, R42.reuse, -R62.reuse ;  /* 0x0000002a05057223 */ /* 0x180fe2000001083e */
[----:B------:R-:W-:-:S01]  /*cd50*/  FFMA.FTZ R6, R6, R42, -R62 ;  /* 0x0000002a06067223 */ /* 0x000fc2000001083e */
[-C--:B------:R-:W-:Y:S01]  /*cd60*/  FFMA.FTZ R39, R47, R42.reuse, -R8 ;  /* 0x0000002a2f277223 */ /* 0x080fe20000010808 */
[----:B------:R-:W-:-:S01]  /*cd70*/  FFMA.FTZ R64, R9, R42, -R62 ;  /* 0x0000002a09407223 */ /* 0x000fc2000001083e */
[----:B------:R-:W-:Y:S01]  /*cd80*/  MUFU.EX2 R3, R3 ;  /* 0x0000000300037308 */ /* 0x000fe20000000800 */
[----:B------:R-:W-:-:S01]  /*cd90*/  FFMA.FTZ R47, R55, R42, -R8 ;  /* 0x0000002a372f7223 */ /* 0x000fc20000010808 */
[-CC-:B------:R-:W-:Y:S01]  /*cda0*/  FFMA.FTZ R55, R63, R42.reuse, -R8.reuse ;  /* 0x0000002a3f377223 */ /* 0x180fe20000010808 */
[----:B------:R-:W-:Y:S01]  /*cdb0*/  ISETP.NE.AND P0, PT, R89, RZ, PT ;  /* 0x000000ff5900720c */ /* 0x000fe20003f05270 */
[-CC-:B------:R-:W-:Y:S01]  /*cdc0*/  FFMA.FTZ R63, R69, R42.reuse, -R8.reuse ;  /* 0x0000002a453f7223 */ /* 0x180fe20000010808 */
[----:B------:R-:W-:-:S03]  /*cdd0*/  FFMA.FTZ R89, R51, R42, -R8 ;  /* 0x0000002a33597223 */ /* 0x000fc60000010808 */
[----:B------:R-:W0:Y:S01]  /*cde0*/  MUFU.EX2 R4, R4 ;  /* 0x0000000400047308 */ /* 0x000e220000000800 */
[----:B------:R-:W-:-:S01]  /*cdf0*/  FFMA.FTZ R69, R27, R42, -R62 ;  /* 0x0000002a1b457223 */ /* 0x000fc2000001083e */
[-CC-:B------:R-:W-:Y:S01]  /*ce00*/  FFMA.FTZ R51, R59, R42.reuse, -R8.reuse ;  /* 0x0000002a3b337223 */ /* 0x180fe20000010808 */
[----:B------:R-:W-:-:S05]  /*ce10*/  FFMA.FTZ R59, R67, R42, -R8 ;  /* 0x0000002a433b7223 */ /* 0x000fca0000010808 */
[----:B------:R-:W-:Y:S01]  /*ce20*/  MUFU.EX2 R5, R5 ;  /* 0x0000000500057308 */ /* 0x000fe20000000800 */
[----:B------:R-:W-:-:S01]  /*ce30*/  FFMA.FTZ R11, R11, R42, -R8 ;  /* 0x0000002a0b0b7223 */ /* 0x000fc20000010808 */
[-CC-:B------:R-:W-:Y:S01]  /*ce40*/  FFMA.FTZ R31, R31, R42.reuse, -R8.reuse ;  /* 0x0000002a1f1f7223 */ /* 0x180fe20000010808 */
[----:B------:R-:W-:-:S05]  /*ce50*/  FFMA.FTZ R97, R97, R42, -R8 ;  /* 0x0000002a61617223 */ /* 0x000fca0000010808 */
[----:B------:R-:W1:Y:S01]  /*ce60*/  MUFU.EX2 R6, R6 ;  /* 0x0000000600067308 */ /* 0x000e620000000800 */
[----:B------:R-:W-:-:S01]  /*ce70*/  FFMA.FTZ R101, R101, R42, -R8 ;  /* 0x0000002a65657223 */ /* 0x000fc20000010808 */
[-CC-:B------:R-:W-:Y:S01]  /*ce80*/  FFMA.FTZ R32, R105, R42.reuse, -R8.reuse ;  /* 0x0000002a69207223 */ /* 0x180fe20000010808 */
[----:B------:R-:W-:-:S01]  /*ce90*/  FFMA.FTZ R40, R111, R42, -R8 ;  /* 0x0000002a6f287223 */ /* 0x000fc20000010808 */
[-CC-:B------:R-:W-:Y:S01]  /*cea0*/  FFMA.FTZ R36, R113, R42.reuse, -R8.reuse ;  /* 0x0000002a71247223 */ /* 0x180fe20000010808 */
[----:B------:R-:W-:-:S01]  /*ceb0*/  FFMA.FTZ R44, R119, R42, -R8 ;  /* 0x0000002a772c7223 */ /* 0x000fc20000010808 */
[-CC-:B------:R-:W-:Y:S02]  /*cec0*/  FFMA.FTZ R46, R123, R42.reuse, -R8.reuse ;  /* 0x0000002a7b2e7223 */ /* 0x180fe40000010808 */
[----:B------:R-:W2:Y:S01]  /*ced0*/  MUFU.EX2 R7, R7 ;  /* 0x0000000700077308 */ /* 0x000ea20000000800 */
[----:B------:R-:W-:-:S01]  /*cee0*/  FFMA.FTZ R48, R127, R42, -R8 ;  /* 0x0000002a7f307223 */ /* 0x000fc20000010808 */
[-CC-:B------:R-:W-:Y:S01]  /*cef0*/  FFMA.FTZ R50, R131, R42.reuse, -R8.reuse ;  /* 0x0000002a83327223 */ /* 0x180fe20000010808 */
[----:B------:R-:W-:-:S01]  /*cf00*/  FFMA.FTZ R52, R71, R42, -R8 ;  /* 0x0000002a47347223 */ /* 0x000fc20000010808 */
[-C--:B------:R-:W-:Y:S01]  /*cf10*/  FFMA.FTZ R67, R133, R42.reuse, -R8 ;  /* 0x0000002a85437223 */ /* 0x080fe20000010808 */
[----:B------:R-:W-:-:S03]  /*cf20*/  FFMA.FTZ R8, R91, R42, -R62 ;  /* 0x0000002a5b087223 */ /* 0x000fc6000001083e */
[----:B------:R-:W3:Y:S01]  /*cf30*/  MUFU.EX2 R64, R64 ;  /* 0x0000004000407308 */ /* 0x000ee20000000800 */
[----:B------:R-:W-:-:S07]  /*cf40*/  FFMA.FTZ R9, R25, R42, -R62 ;  /* 0x0000002a19097223 */ /* 0x000fce000001083e */
[----:B------:R-:W4:Y:S01]  /*cf50*/  MUFU.EX2 R10, R10 ;  /* 0x0000000a000a7308 */ /* 0x000f220000000800 */
[----:B------:R-:W-:-:S07]  /*cf60*/  FFMA.FTZ R66, R95, R42, -R62 ;  /* 0x0000002a5f427223 */ /* 0x000fce000001083e */
[----:B------:R-:W5:Y:S01]  /*cf70*/  MUFU.EX2 R69, R69 ;  /* 0x0000004500457308 */ /* 0x000f620000000800 */
[----:B------:R-:W-:-:S01]  /*cf80*/  FFMA.FTZ R58, R41, R42, -R62 ;  /* 0x0000002a293a7223 */ /* 0x000fc2000001083e */
[----:B0-----:R-:W-:-:S06]  /*cf90*/  FADD.FTZ R74, R3, R4 ;  /* 0x00000004034a7221 */ /* 0x001fcc0000010000 */
[----:B------:R-:W0:Y:S01]  /*cfa0*/  MUFU.EX2 R11, R11 ;  /* 0x0000000b000b7308 */ /* 0x000e220000000800 */
[----:B-1----:R-:W-:-:S01]  /*cfb0*/  FADD.FTZ R41, R5, R6 ;  /* 0x0000000605297221 */ /* 0x002fc20000010000 */
[----:B------:R-:W-:-:S06]  /*cfc0*/  FFMA.FTZ R71, R29, R42, -R62 ;  /* 0x0000002a1d477223 */ /* 0x000fcc000001083e */
[----:B------:R-:W1:Y:S01]  /*cfd0*/  MUFU.EX2 R8, R8 ;  /* 0x0000000800087308 */ /* 0x000e620000000800 */
[----:B------:R-:W-:-:S01]  /*cfe0*/  FFMA.FTZ R60, R49, R42, -R62 ;  /* 0x0000002a313c7223 */ /* 0x000fc2000001083e */
[----:B--2---:R-:W-:Y:S01]  /*cff0*/  FADD.FTZ R49, R7, R74 ;  /* 0x0000004a07317221 */ /* 0x004fe20000010000 */
[----:B---3--:R-:W-:-:S05]  /*d000*/  FADD.FTZ R74, R64, R41 ;  /* 0x00000029404a7221 */ /* 0x008fca0000010000 */
[----:B------:R-:W2:Y:S01]  /*d010*/  MUFU.EX2 R9, R9 ;  /* 0x0000000900097308 */ /* 0x000ea20000000800 */
[----:B------:R-:W-:-:S01]  /*d020*/  FFMA.FTZ R25, R99, R42, -R62 ;  /* 0x0000002a63197223 */ /* 0x000fc2000001083e */
[----:B----4-:R-:W-:Y:S01]  /*d030*/  FADD.FTZ R76, R10, R49 ;  /* 0x000000310a4c7221 */ /* 0x010fe20000010000 */
[----:B-----5:R-:W-:-:S05]  /*d040*/  FADD.FTZ R49, R69, R74 ;  /* 0x0000004a45317221 */ /* 0x020fca0000010000 */
[----:B------:R-:W3:Y:S01]  /*d050*/  MUFU.EX2 R66, R66 ;  /* 0x0000004200427308 */ /* 0x000ee20000000800 */
[----:B------:R-:W-:-:S01]  /*d060*/  FFMA.FTZ R56, R33, R42, -R62 ;  /* 0x0000002a21387223 */ /* 0x000fc2000001083e */
[----:B------:R-:W-:Y:S01]  /*d070*/  FFMA.FTZ R72, R53, R42, -R62 ;  /* 0x0000002a35487223 */ /* 0x000fe2000001083e */
[----:B0-----:R-:W-:-:S05]  /*d080*/  FADD.FTZ R53, R11, R76 ;  /* 0x0000004c0b357221 */ /* 0x001fca0000010000 */
[----:B------:R-:W0:Y:S01]  /*d090*/  MUFU.EX2 R73, R73 ;  /* 0x0000004900497308 */ /* 0x000e220000000800 */
[----:B-1----:R-:W-:-:S01]  /*d0a0*/  FADD.FTZ R74, R8, R49 ;  /* 0x00000031084a7221 */ /* 0x002fc20000010000 */
[----:B------:R-:W-:-:S06]  /*d0b0*/  FFMA.FTZ R33, R103, R42, -R62 ;  /* 0x0000002a67217223 */ /* 0x000fcc000001083e */
[----:B------:R-:W1:Y:S01]  /*d0c0*/  MUFU.EX2 R71, R71 ;  /* 0x0000004700477308 */ /* 0x000e620000000800 */
[----:B------:R-:W-:-:S01]  /*d0d0*/  FADD.FTZ R53, R12, R53 ;  /* 0x000000350c357221 */ /* 0x000fc20000010000 */
[----:B------:R-:W-:Y:S02]  /*d0e0*/  VIADD R41, R0, 0x19c40 ;  /* 0x00019c4000297836 */ /* 0x000fe40000000000 */
[----:B--2---:R-:W-:-:S04]  /*d0f0*/  FADD.FTZ R91, R9, R74 ;  /* 0x0000004a095b7221 */ /* 0x004fc80000010000 */
[----:B------:R-:W-:Y:S01]  /*d100*/  MUFU.EX2 R25, R25 ;  /* 0x0000001900197308 */ /* 0x000fe20000000800 */
[----:B------:R-:W-:-:S01]  /*d110*/  FFMA.FTZ R68, R37, R42, -R62 ;  /* 0x0000002a25447223 */ /* 0x000fc2000001083e */
[----:B------:R-:W-:-:S06]  /*d120*/  FADD.FTZ R76, R24, R53 ;  /* 0x00000035184c7221 */ /* 0x000fcc0000010000 */
[----:B------:R-:W2:Y:S01]  /*d130*/  MUFU.EX2 R31, R31 ;  /* 0x0000001f001f7308 */ /* 0x000ea20000000800 */
[----:B---3--:R-:W-:-:S01]  /*d140*/  FADD.FTZ R78, R66, R91 ;  /* 0x0000005b424e7221 */ /* 0x008fc20000010000 */
[----:B------:R-:W-:-:S06]  /*d150*/  FFMA.FTZ R27, R107, R42, -R62 ;  /* 0x0000002a6b1b7223 */ /* 0x000fcc000001083e */
[----:B------:R-:W3:Y:S01]  /*d160*/  MUFU.EX2 R56, R56 ;  /* 0x0000003800387308 */ /* 0x000ee20000000800 */
[----:B------:R-:W-:Y:S01]  /*d170*/  PRMT R41, R80, 0x654, R41 ;  /* 0x0000065450297816 */ /* 0x000fe20000000029 */
[----:B------:R-:W-:Y:S01]  /*d180*/  FFMA.FTZ R57, R57, R42, -R62 ;  /* 0x0000002a39397223 */ /* 0x000fe2000001083e */
[----:B0-----:R-:W-:-:S05]  /*d190*/  FADD.FTZ R53, R73, R76 ;  /* 0x0000004c49357221 */ /* 0x001fca0000010000 */
[----:B------:R-:W0:Y:S01]  /*d1a0*/  MUFU.EX2 R30, R30 ;  /* 0x0000001e001e7308 */ /* 0x000e220000000800 */
[----:B-1----:R-:W-:-:S01]  /*d1b0*/  FADD.FTZ R78, R71, R78 ;  /* 0x0000004e474e7221 */ /* 0x002fc20000010000 */
[----:B------:R1:W-:Y:S06]  /*d1c0*/  SYNCS.ARRIVE.TRANS64.RED.A1T0 RZ, [R41+URZ], RZ ;  /* 0x000000ff29ff79a7 */ /* 0x0003ec000810043f */
[----:B------:R-:W4:Y:S01]  /*d1d0*/  MUFU.EX2 R33, R33 ;  /* 0x0000002100217308 */ /* 0x000f220000000800 */
[----:B------:R-:W-:-:S07]  /*d1e0*/  FADD.FTZ R76, R26, R53 ;  /* 0x000000351a4c7221 */ /* 0x000fce0000010000 */
[----:B------:R-:W5:Y:S01]  /*d1f0*/  MUFU.EX2 R75, R75 ;  /* 0x0000004b004b7308 */ /* 0x000f620000000800 */
[----:B------:R-:W-:-:S07]  /*d200*/  FFMA.FTZ R37, R109, R42, -R62 ;  /* 0x0000002a6d257223 */ /* 0x000fce000001083e */
[----:B------:R-:W5:Y:S01]  /*d210*/  MUFU.EX2 R68, R68 ;  /* 0x0000004400447308 */ /* 0x000f620000000800 */
[----:B------:R-:W-:-:S01]  /*d220*/  FFMA.FTZ R74, R61, R42, -R62 ;  /* 0x0000002a3d4a7223 */ /* 0x000fc2000001083e */
[----:B--2---:R-:W-:-:S06]  /*d230*/  FADD.FTZ R61, R31, R76 ;  /* 0x0000004c1f3d7221 */ /* 0x004fcc0000010000 */
[----:B------:R-:W2:Y:S01]  /*d240*/  MUFU.EX2 R28, R97 ;  /* 0x00000061001c7308 */ /* 0x000ea20000000800 */
[----:B------:R-:W-:-:S07]  /*d250*/  FFMA.FTZ R70, R45, R42, -R62 ;  /* 0x0000002a2d467223 */ /* 0x000fce000001083e */
[----:B------:R-:W2:Y:S08]  /*d260*/  MUFU.EX2 R27, R27 ;  /* 0x0000001b001b7308 */ /* 0x000eb00000000800 */
[----:B-1----:R1:W-:Y:S01]  /*d270*/  MUFU.EX2 R41, R57 ;  /* 0x0000003900297308 */ /* 0x0023e20000000800 */
[----:B------:R-:W-:-:S01]  /*d280*/  FFMA.FTZ R53, R43, R42, -R62 ;  /* 0x0000002a2b357223 */ /* 0x000fc2000001083e */
[----:B-1----:R-:W-:-:S06]  /*d290*/  FADD.FTZ R57, R25, R78 ;  /* 0x0000004e19397221 */ /* 0x002fcc0000010000 */
[----:B------:R-:W1:Y:S01]  /*d2a0*/  MUFU.EX2 R35, R35 ;  /* 0x0000002300237308 */ /* 0x000e620000000800 */
[----:B---3--:R-:W-:-:S01]  /*d2b0*/  FADD.FTZ R76, R56, R57 ;  /* 0x00000039384c7221 */ /* 0x008fc20000010000 */
[----:B0-----:R-:W-:-:S06]  /*d2c0*/  FADD.FTZ R78, R30, R61 ;  /* 0x0000003d1e4e7221 */ /* 0x001fcc0000010000 */
[----:B------:R-:W0:Y:S01]  /*d2d0*/  MUFU.EX2 R58, R58 ;  /* 0x0000003a003a7308 */ /* 0x000e220000000800 */
[----:B----4-:R-:W-:-:S01]  /*d2e0*/  FADD.FTZ R43, R33, R76 ;  /* 0x0000004c212b7221 */ /* 0x010fc20000010000 */
[----:B------:R-:W-:Y:S01]  /*d2f0*/  FFMA.FTZ R29, R115, R42, -R62 ;  /* 0x0000002a731d7223 */ /* 0x000fe2000001083e */
[----:B-----5:R-:W-:-:S05]  /*d300*/  FADD.FTZ R57, R75, R78 ;  /* 0x0000004e4b397221 */ /* 0x020fca0000010000 */
[----:B------:R-:W3:Y:S01]  /*d310*/  MUFU.EX2 R34, R101 ;  /* 0x0000006500227308 */ /* 0x000ee20000000800 */
[----:B------:R-:W-:-:S07]  /*d320*/  FADD.FTZ R76, R68, R43 ;  /* 0x0000002b444c7221 */ /* 0x000fce0000010000 */
[----:B------:R-:W4:Y:S01]  /*d330*/  MUFU.EX2 R37, R37 ;  /* 0x0000002500257308 */ /* 0x000f220000000800 */
[----:B--2---:R-:W-:-:S07]  /*d340*/  FADD.FTZ R78, R28, R57 ;  /* 0x000000391c4e7221 */ /* 0x004fce0000010000 */
[----:B------:R-:W2:Y:S01]  /*d350*/  MUFU.EX2 R79, R79 ;  /* 0x0000004f004f7308 */ /* 0x000ea20000000800 */
[----:B------:R-:W-:-:S01]  /*d360*/  FADD.FTZ R57, R27, R76 ;  /* 0x0000004c1b397221 */ /* 0x000fc20000010000 */
[----:B------:R-:W-:-:S06]  /*d370*/  FFMA.FTZ R45, R117, R42, -R62 ;  /* 0x0000002a752d7223 */ /* 0x000fcc000001083e */
[----:B------:R-:W5:Y:S01]  /*d380*/  MUFU.EX2 R70, R70 ;  /* 0x0000004600467308 */ /* 0x000f620000000800 */
[----:B------:R-:W-:Y:S01]  /*d390*/  F2FP.SATFINITE.E4M3.F32.PACK_AB_MERGE_C R148, R10, R7, RZ ;  /* 0x000000070a94723e */ /* 0x000fe200048070ff */
[----:B-1----:R-:W-:Y:S01]  /*d3a0*/  FADD.FTZ R7, R35, R78 ;  /* 0x0000004e23077221 */ /* 0x002fe20000010000 */
[----:B------:R-:W-:-:S05]  /*d3b0*/  F2FP.SATFINITE.E4M3.F32.PACK_AB_MERGE_C R150, R73, R24, RZ ;  /* 0x000000184996723e */ /* 0x000fca00048070ff */
[----:B------:R-:W1:Y:S01]  /*d3c0*/  MUFU.EX2 R32, R32 ;  /* 0x0000002000207308 */ /* 0x000e620000000800 */
[----:B0-----:R-:W-:-:S07]  /*d3d0*/  FADD.FTZ R24, R58, R57 ;  /* 0x000000393a187221 */ /* 0x001fce0000010000 */
[----:B------:R-:W0:Y:S01]  /*d3e0*/  MUFU.EX2 R29, R29 ;  /* 0x0000001d001d7308 */ /* 0x000e220000000800 */
[----:B---3--:R-:W-:-:S01]  /*d3f0*/  FADD.FTZ R76, R34, R7 ;  /* 0x00000007224c7221 */ /* 0x008fc20000010000 */
[----:B----4-:R-:W-:-:S06]  /*d400*/  FADD.FTZ R7, R37, R24 ;  /* 0x0000001825077221 */ /* 0x010fcc0000010000 */
[----:B------:R-:W3:Y:S01]  /*d410*/  MUFU.EX2 R39, R39 ;  /* 0x0000002700277308 */ /* 0x000ee20000000800 */
[----:B--2---:R-:W-:-:S07]  /*d420*/  F2FP.SATFINITE.E4M3.F32.PACK_AB_MERGE_C R138, R79, R34, RZ ;  /* 0x000000224f8a723e */ /* 0x004fce00048070ff */
[----:B------:R-:W2:Y:S01]  /*d430*/  MUFU.EX2 R60, R60 ;  /* 0x0000003c003c7308 */ /* 0x000ea20000000800 */
[----:B------:R-:W-:-:S01]  /*d440*/  FFMA.FTZ R121, R121, R42, -R62 ;  /* 0x0000002a79797223 */ /* 0x000fc2000001083e */
[----:B------:R-:W-:-:S06]  /*d450*/  FADD.FTZ R79, R79, R76 ;  /* 0x0000004c4f4f7221 */ /* 0x000fcc0000010000 */
[----:B------:R-:W4:Y:S01]  /*d460*/  MUFU.EX2 R40, R40 ;  /* 0x0000002800287308 */ /* 0x000f220000000800 */
[----:B-----5:R-:W-:-:S07]  /*d470*/  FADD.FTZ R24, R70, R7 ;  /* 0x0000000746187221 */ /* 0x020fce0000010000 */
[----:B------:R-:W5:Y:S01]  /*d480*/  MUFU.EX2 R45, R45 ;  /* 0x0000002d002d7308 */ /* 0x000f620000000800 */
[----:B------:R-:W-:Y:S01]  /*d490*/  F2FP.SATFINITE.E4M3.F32.PACK_AB_MERGE_C R136, R75, R30, RZ ;  /* 0x0000001e4b88723e */ /* 0x000fe200048070ff */
[----:B-1----:R-:W-:-:S06]  /*d4a0*/  FADD.FTZ R30, R32, R79 ;  /* 0x0000004f201e7221 */ /* 0x002fcc0000010000 */
[----:B------:R-:W1:Y:S01]  /*d4b0*/  MUFU.EX2 R89, R89 ;  /* 0x0000005900597308 */ /* 0x000e620000000800 */
[----:B0-----:R-:W-:-:S01]  /*d4c0*/  FADD.FTZ R57, R29, R24 ;  /* 0x000000181d397221 */ /* 0x001fc20000010000 */
[----:B------:R-:W-:-:S06]  /*d4d0*/  FFMA.FTZ R49, R125, R42, -R62 ;  /* 0x0000002a7d317223 */ /* 0x000fcc000001083e */
[----:B------:R-:W0:Y:S01]  /*d4e0*/  MUFU.EX2 R72, R72 ;  /* 0x0000004800487308 */ /* 0x000e220000000800 */
[----:B------:R-:W-:Y:S01]  /*d4f0*/  F2FP.SATFINITE.E4M3.F32.PACK_AB_MERGE_C R137, R68, R33, RZ ;  /* 0x000000214489723e */ /* 0x000fe200048070ff */
[----:B---3--:R-:W-:-:S06]  /*d500*/  FADD.FTZ R33, R39, R30 ;  /* 0x0000001e27217221 */ /* 0x008fcc0000010000 */
[----:B------:R-:W3:Y:S01]  /*d510*/  MUFU.EX2 R36, R36 ;  /* 0x0000002400247308 */ /* 0x000ee20000000800 */
[----:B--2---:R-:W-:-:S07]  /*d520*/  FADD.FTZ R30, R60, R57 ;  /* 0x000000393c1e7221 */ /* 0x004fce0000010000 */
[----:B------:R-:W2:Y:S01]  /*d530*/  MUFU.EX2 R0, R121 ;  /* 0x0000007900007308 */ /* 0x000ea20000000800 */
[----:B----4-:R-:W-:-:S01]  /*d540*/  FADD.FTZ R34, R40, R33 ;  /* 0x0000002128227221 */ /* 0x010fc20000010000 */
[----:B------:R-:W-:-:S06]  /*d550*/  F2FP.SATFINITE.E4M3.F32.PACK_AB_MERGE_C R148, R4, R3, R148 ;  /* 0x000000030494723e */ /* 0x000fcc0004807094 */
[----:B------:R-:W4:Y:S01]  /*d560*/  MUFU.EX2 R47, R47 ;  /* 0x0000002f002f7308 */ /* 0x000f220000000800 */
[----:B-----5:R-:W-:-:S01]  /*d570*/  FADD.FTZ R3, R45, R30 ;  /* 0x0000001e2d037221 */ /* 0x020fc20000010000 */
[----:B-1----:R-:W-:Y:S01]  /*d580*/  F2FP.SATFINITE.E4M3.F32.PACK_AB_MERGE_C R140, R89, R40, RZ ;  /* 0x00000028598c723e */ /* 0x002fe200048070ff */
[----:B------:R-:W-:-:S05]  /*d590*/  FFMA.FTZ R129, R129, R42, -R62 ;  /* 0x0000002a81817223 */ /* 0x000fca000001083e */
[----:B------:R-:W1:Y:S01]  /*d5a0*/  MUFU.EX2 R44, R44 ;  /* 0x0000002c002c7308 */ /* 0x000e620000000800 */
[----:B------:R-:W-:-:S01]  /*d5b0*/  FADD.FTZ R89, R89, R34 ;  /* 0x0000002259597221 */ /* 0x000fc20000010000 */
[----:B0-----:R-:W-:-:S06]  /*d5c0*/  FADD.FTZ R3, R72, R3 ;  /* 0x0000000348037221 */ /* 0x001fcc0000010000 */
[----:B------:R-:W0:Y:S01]  /*d5d0*/  MUFU.EX2 R49, R49 ;  /* 0x0000003100317308 */ /* 0x000e220000000800 */
[----:B------:R-:W-:-:S01]  /*d5e0*/  FFMA.FTZ R65, R65, R42, -R62 ;  /* 0x0000002a41417223 */ /* 0x000fc2000001083e */
[----:B---3--:R-:W-:-:S06]  /*d5f0*/  FADD.FTZ R4, R36, R89 ;  /* 0x0000005924047221 */ /* 0x008fcc0000010000 */
[----:B------:R-:W3:Y:S01]  /*d600*/  MUFU.EX2 R51, R51 ;  /* 0x0000003300337308 */ /* 0x000ee20000000800 */
[----:B------:R-:W-:Y:S01]  /*d610*/  F2FP.SATFINITE.E4M3.F32.PACK_AB_MERGE_C R150, R12, R11, R150 ;  /* 0x0000000b0c96723e */ /* 0x000fe20004807096 */
[----:B--2---:R-:W-:-:S06]  /*d620*/  FADD.FTZ R12, R0, R3 ;  /* 0x00000003000c7221 */ /* 0x004fcc0000010000 */
[----:B------:R-:W2:Y:S01]  /*d630*/  MUFU.EX2 R74, R74 ;  /* 0x0000004a004a7308 */ /* 0x000ea20000000800 */
[----:B------:R-:W-:-:S01]  /*d640*/  FFMA.FTZ R77, R77, R42, -R62 ;  /* 0x0000002a4d4d7223 */ /* 0x000fc2000001083e */
[----:B----4-:R-:W-:-:S06]  /*d650*/  FADD.FTZ R3, R47, R4 ;  /* 0x000000042f037221 */ /* 0x010fcc0000010000 */
[----:B------:R-:W-:Y:S01]  /*d660*/  MUFU.EX2 R48, R48 ;  /* 0x0000003000307308 */ /* 0x000fe20000000800 */
[----:B------:R-:W-:-:S07]  /*d670*/  FADD.FTZ R12, R41, R12 ;  /* 0x0000000c290c7221 */ /* 0x000fce0000010000 */
[----:B------:R-:W4:Y:S08]  /*d680*/  MUFU.EX2 R59, R59 ;  /* 0x0000003b003b7308 */ /* 0x000f300000000800 */
[----:B------:R-:W5:Y:S01]  /*d690*/  MUFU.EX2 R46, R46 ;  /* 0x0000002e002e7308 */ /* 0x000f620000000800 */
[----:B------:R-:W-:-:S07]  /*d6a0*/  F2FP.SATFINITE.E4M3.F32.PACK_AB_MERGE_C R136, R31, R26, R136 ;  /* 0x0000001a1f88723e */ /* 0x000fce0004807088 */
[----:B------:R-:W5:Y:S01]  /*d6b0*/  MUFU.EX2 R43, R129 ;  /* 0x00000081002b7308 */ /* 0x000f620000000800 */
[----:B-1----:R-:W-:-:S07]  /*d6c0*/  FADD.FTZ R26, R44, R3 ;  /* 0x000000032c1a7221 */ /* 0x002fce0000010000 */
[----:B------:R-:W1:Y:S01]  /*d6d0*/  MUFU.EX2 R55, R55 ;  /* 0x0000003700377308 */ /* 0x000e620000000800 */
[----:B0-----:R-:W-:-:S01]  /*d6e0*/  FADD.FTZ R3, R49, R12 ;  /* 0x0000000c31037221 */ /* 0x001fc20000010000 */
[----:B------:R-:W-:-:S06]  /*d6f0*/  FFMA.FTZ R81, R81, R42, -R62 ;  /* 0x0000002a51517223 */ /* 0x000fcc000001083e */
[----:B------:R-:W0:Y:S01]  /*d700*/  MUFU.EX2 R10, R65 ;  /* 0x00000041000a7308 */ /* 0x000e220000000800 */
[C---:B---3--:R-:W-:Y:S01]  /*d710*/  F2FP.SATFINITE.E4M3.F32.PACK_AB_MERGE_C R142, R51.reuse, R44, RZ ;  /* 0x0000002c338e723e */ /* 0x048fe200048070ff */
[----:B------:R-:W-:Y:S01]  /*d720*/  FADD.FTZ R51, R51, R26 ;  /* 0x0000001a33337221 */ /* 0x000fe20000010000 */
[----:B--2---:R-:W-:-:S05]  /*d730*/  F2FP.SATFINITE.E4M3.F32.PACK_AB_MERGE_C R49, R74, R49, RZ ;  /* 0x000000314a31723e */ /* 0x004fca00048070ff */
[----:B------:R-:W2:Y:S01]  /*d740*/  MUFU.EX2 R7, R77 ;  /* 0x0000004d00077308 */ /* 0x000ea20000000800 */
[----:B------:R-:W-:-:S01]  /*d750*/  FADD.FTZ R74, R74, R3 ;  /* 0x000000034a4a7221 */ /* 0x000fc20000010000 */
[----:B----4-:R-:W-:Y:S01]  /*d760*/  F2FP.SATFINITE.E4M3.F32.PACK_AB_MERGE_C R144, R59, R48, RZ ;  /* 0x000000303b90723e */ /* 0x010fe200048070ff */
[----:B------:R-:W-:-:S05]  /*d770*/  FFMA.FTZ R83, R83, R42, -R62 ;  /* 0x0000002a53537223 */ /* 0x000fca000001083e */
[----:B------:R-:W3:Y:S01]  /*d780*/  MUFU.EX2 R24, R53 ;  /* 0x0000003500187308 */ /* 0x000ee20000000800 */
[----:B------:R-:W-:Y:S01]  /*d790*/  F2FP.SATFINITE.E4M3.F32.PACK_AB_MERGE_C R149, R69, R64, RZ ;  /* 0x000000404595723e */ /* 0x000fe200048070ff */
[----:B-----5:R-:W-:Y:S01]  /*d7a0*/  FADD.FTZ R12, R46, R51 ;  /* 0x000000332e0c7221 */ /* 0x020fe20000010000 */
[----:B------:R-:W-:-:S01]  /*d7b0*/  FFMA.FTZ R85, R85, R42, -R62 ;  /* 0x0000002a55557223 */ /* 0x000fc2000001083e */
[----:B------:R-:W-:-:S04]  /*d7c0*/  FADD.FTZ R3, R43, R74 ;  /* 0x0000004a2b037221 */ /* 0x000fc80000010000 */
[----:B------:R-:W-:Y:S01]  /*d7d0*/  MUFU.EX2 R52, R52 ;  /* 0x0000003400347308 */ /* 0x000fe20000000800 */
[----:B------:R-:W-:-:S01]  /*d7e0*/  FFMA.FTZ R62, R87, R42, -R62 ;  /* 0x0000002a573e7223 */ /* 0x000fc2000001083e */
[----:B-1----:R-:W-:-:S06]  /*d7f0*/  F2FP.SATFINITE.E4M3.F32.PACK_AB_MERGE_C R144, R55, R46, R144 ;  /* 0x0000002e3790723e */ /* 0x002fcc0004807090 */
[----:B------:R-:W1:Y:S01]  /*d800*/  MUFU.EX2 R67, R67 ;  /* 0x0000004300437308 */ /* 0x000e620000000800 */
[----:B------:R-:W-:-:S01]  /*d810*/  FADD.FTZ R55, R55, R12 ;  /* 0x0000000c37377221 */ /* 0x000fc20000010000 */
[----:B------:R-:W-:-:S06]  /*d820*/  F2FP.SATFINITE.E4M3.F32.PACK_AB_MERGE_C R149, R6, R5, R149 ;  /* 0x000000050695723e */ /* 0x000fcc0004807095 */
[----:B------:R-:W4:Y:S01]  /*d830*/  MUFU.EX2 R50, R50 ;  /* 0x0000003200327308 */ /* 0x000f220000000800 */
[----:B0-----:R-:W-:-:S07]  /*d840*/  FADD.FTZ R6, R10, R3 ;  /* 0x000000030a067221 */ /* 0x001fce0000010000 */
[----:B------:R-:W0:Y:S01]  /*d850*/  MUFU.EX2 R81, R81 ;  /* 0x0000005100517308 */ /* 0x000e220000000800 */
[----:B------:R-:W-:-:S07]  /*d860*/  FADD.FTZ R48, R48, R55 ;  /* 0x0000003730307221 */ /* 0x000fce0000010000 */
[----:B------:R-:W5:Y:S01]  /*d870*/  MUFU.EX2 R63, R63 ;  /* 0x0000003f003f7308 */ /* 0x000f620000000800 */
[----:B--2---:R-:W-:-:S07]  /*d880*/  FADD.FTZ R3, R7, R6 ;  /* 0x0000000607037221 */ /* 0x004fce0000010000 */
[----:B------:R-:W2:Y:S01]  /*d890*/  MUFU.EX2 R4, R83 ;  /* 0x0000005300047308 */ /* 0x000ea20000000800 */
[----:B------:R-:W-:-:S01]  /*d8a0*/  FADD.FTZ R59, R59, R48 ;  /* 0x000000303b3b7221 */ /* 0x000fc20000010000 */
[C---:B---3--:R-:W-:Y:S01]  /*d8b0*/  F2FP.SATFINITE.E4M3.F32.PACK_AB_MERGE_C R7, R24.reuse, R7, RZ ;  /* 0x000000071807723e */ /* 0x048fe200048070ff */
[----:B------:R-:W-:-:S05]  /*d8c0*/  FADD.FTZ R24, R24, R3 ;  /* 0x0000000318187221 */ /* 0x000fca0000010000 */
[----:B------:R-:W3:Y:S01]  /*d8d0*/  MUFU.EX2 R85, R85 ;  /* 0x0000005500557308 */ /* 0x000ee20000000800 */
[----:B------:R-:W-:-:S07]  /*d8e0*/  ISETP.GE.AND P1, PT, R88, 0x81, PT ;  /* 0x000000815800780c */ /* 0x000fce0003f26270 */
[----:B------:R-:W3:Y:S01]  /*d8f0*/  MUFU.EX2 R62, R62 ;  /* 0x0000003e003e7308 */ /* 0x000ee20000000800 */
[----:B-1----:R-:W-:Y:S01]  /*d900*/  F2FP.SATFINITE.E4M3.F32.PACK_AB_MERGE_C R5, R67, R52, RZ ;  /* 0x000000344305723e */ /* 0x002fe200048070ff */
[----:B----4-:R-:W-:Y:S01]  /*d910*/  FADD.FTZ R6, R50, R59 ;  /* 0x0000003b32067221 */ /* 0x010fe20000010000 */
[----:B0-----:R-:W-:-:S02]  /*d920*/  FADD.FTZ R3, R81, R24 ;  /* 0x0000001851037221 */ /* 0x001fc40000010000 */
[C---:B-----5:R-:W-:Y:S01]  /*d930*/  F2FP.SATFINITE.E4M3.F32.PACK_AB_MERGE_C R146, R63.reuse, R50, R5 ;  /* 0x000000323f92723e */ /* 0x060fe20004807005 */
[----:B------:R-:W-:-:S01]  /*d940*/  FADD.FTZ R63, R63, R6 ;  /* 0x000000063f3f7221 */ /* 0x000fc20000010000 */
[----:B--2---:R-:W-:Y:S01]  /*d950*/  FADD.FTZ R6, R4, R3 ;  /* 0x0000000304067221 */ /* 0x004fe20000010000 */
[----:B------:R-:W-:Y:S01]  /*d960*/  F2FP.SATFINITE.E4M3.F32.PACK_AB_MERGE_C R143, R41, R0, R49 ;  /* 0x00000000298f723e */ /* 0x000fe20004807031 */
[----:B------:R-:W-:Y:S01]  /*d970*/  BSSY B0, `(.L_x_10951) ;  /* 0x00002b3000007945 */ /* 0x000fe20003800000 */
[----:B------:R-:W-:Y:S01]  /*d980*/  F2FP.SATFINITE.E4M3.F32.PACK_AB_MERGE_C R151, R71, R66, RZ ;  /* 0x000000424797723e */ /* 0x000fe200048070ff */
[----:B------:R-:W-:Y:S01]  /*d990*/  FADD.FTZ R0, R52, R63 ;  /* 0x0000003f34007221 */ /* 0x000fe20000010000 */
[----:B------:R-:W-:Y:S01]  /*d9a0*/  F2FP.SATFINITE.E4M3.F32.PACK_AB_MERGE_C R37, R70, R37, RZ ;  /* 0x000000254625723e */ /* 0x000fe200048070ff */
[----:B---3--:R-:W-:Y:S01]  /*d9b0*/  FADD.FTZ R3, R85, R6 ;  /* 0x0000000655037221 */ /* 0x008fe20000010000 */
[----:B------:R-:W-:-:S02]  /*d9c0*/  F2FP.SATFINITE.E4M3.F32.PACK_AB_MERGE_C R141, R72, R45, RZ ;  /* 0x0000002d488d723e */ /* 0x000fc400048070ff */
[----:B------:R-:W-:Y:S01]  /*d9d0*/  F2FP.SATFINITE.E4M3.F32.PACK_AB_MERGE_C R5, R62, R85, RZ ;  /* 0x000000553e05723e */ /* 0x000fe200048070ff */
[----:B------:R-:W-:-:S01]  /*d9e0*/  FADD.FTZ R0, R67, R0 ;  /* 0x0000000043007221 */ /* 0x000fc20000010000 */
[----:B------:R-:W-:Y:S01]  /*d9f0*/  F2FP.SATFINITE.E4M3.F32.PACK_AB_MERGE_C R138, R35, R28, R138 ;  /* 0x0000001c238a723e */ /* 0x000fe2000480708a */
[----:B------:R-:W-:-:S01]  /*da00*/  FADD.FTZ R3, R62, R3 ;  /* 0x000000033e037221 */ /* 0x000fc20000010000 */
[----:B------:R-:W-:Y:S01]  /*da10*/  F2FP.SATFINITE.E4M3.F32.PACK_AB_MERGE_C R140, R39, R32, R140 ;  /* 0x00000020278c723e */ /* 0x000fe2000480708c */
[--C-:B------:R-:W-:Y:S01]  /*da20*/  IMAD.MOV.U32 R134, RZ, RZ, R135.reuse ;  /* 0x000000ffff867224 */ /* 0x100fe200078e0087 */
        /* <DEDUP_REMOVED lines=13> */
[--C-:B------:R-:W-:Y:S01]  /*db00*/  IMAD.MOV.U32 R126, RZ, RZ, R135.reuse ;  /* 0x000000ffff7e7224 */ /* 0x100fe200078e0087 */
[-C--:B------:R-:W-:Y:S01]  /*db10*/  MOV R129, R135.reuse ;  /* 0x0000008700817202 */ /* 0x080fe20000000f00 */
        /* <DEDUP_REMOVED lines=9> */
[----:B------:R-:W-:Y:S01]  /*dbb0*/  MOV R94, R135 ;  /* 0x00000087005e7202 */ /* 0x000fe20000000f00 */
[----:B------:R-:W-:-:S02]  /*dbc0*/  IMAD.MOV.U32 R119, RZ, RZ, R135 ;  /* 0x000000ffff777224 */ /* 0x000fc400078e0087 */
[--C-:B------:R-:W-:Y:S02]  /*dbd0*/  IMAD.MOV.U32 R118, RZ, RZ, R135.reuse ;  /* 0x000000ffff767224 */ /* 0x100fe400078e0087 */
[--C-:B------:R-:W-:Y:S02]  /*dbe0*/  IMAD.MOV.U32 R117, RZ, RZ, R135.reuse ;  /* 0x000000ffff757224 */ /* 0x100fe400078e0087 */
[--C-:B------:R-:W-:Y:S02]  /*dbf0*/  IMAD.MOV.U32 R116, RZ, RZ, R135.reuse ;  /* 0x000000ffff747224 */ /* 0x100fe400078e0087 */
[--C-:B------:R-:W-:Y:S02]  /*dc00*/  IMAD.MOV.U32 R114, RZ, RZ, R135.reuse ;  /* 0x000000ffff727224 */ /* 0x100fe400078e0087 */
[--C-:B------:R-:W-:Y:S02]  /*dc10*/  IMAD.MOV.U32 R113, RZ, RZ, R135.reuse ;  /* 0x000000ffff717224 */ /* 0x100fe400078e0087 */
        /* <DEDUP_REMOVED lines=21> */
[----:B------:R-:W-:Y:S01]  /*dd70*/  IMAD.MOV.U32 R88, RZ, RZ, R135 ;  /* 0x000000ffff587224 */ /* 0x000fe200078e0087 */
[----:B------:R-:W-:Y:S06]  /*dd80*/  @!P1 BRA `(.L_x_10952) ;  /* 0x0000002400c49947 */ /* 0x000fec0003800000 */
[----:B------:R-:W2:Y:S01]  /*dd90*/  LDL.LU R80, [R1+0x4] ;  /* 0x0000040001507983 */ /* 0x000ea20000300800 */
[----:B------:R-:W-:Y:S01]  /*dda0*/  IADD3 R8, R155, -0x2, RZ ;  /* 0xfffffffe9b087810 */ /* 0x000fe20007ffe0ff */
[----:B------:R-:W-:Y:S02]  /*ddb0*/  IMAD.MOV.U32 R9, RZ, RZ, R54 ;  /* 0x000000ffff097224 */ /* 0x000fe400078e0036 */
[----:B------:R0:W5:Y:S01]  /*ddc0*/  LDL.LU R5, [R1+0xc] ;  /* 0x00000c0001057983 */ /* 0x0001620000300800 */
        /* <DEDUP_REMOVED lines=25> */
[----:B0-2---:R-:W-:-:S07]  /*df60*/  IMAD.MOV.U32 R4, RZ, RZ, R80 ;  /* 0x000000ffff047224 */ /* 0x005fce00078e0050 */
.L_x_10965:
[----:B-----5:R-:W-:-:S04]  /*df70*/  ISETP.NE.AND P1, PT, R4, 0x1, PT ;  /* 0x000000010400780c */ /* 0x020fc80003f25270 */
[----:B------:R-:W-:-:S04]  /*df80*/  SEL R6, RZ, 0x1, P1 ;  /* 0x00000001ff067807 */ /* 0x000fc80000800000 */
[----:B-----5:R-:W-:-:S05]  /*df90*/  LOP3.LUT R11, R5, R6, RZ, 0x3c, !PT ;  /* 0x00000006050b7212 */ /* 0x020fca00078e3cff */
[----:B------:R0:W-:Y:S01]  /*dfa0*/  STL [R1+0xc], R11 ;  /* 0x00000c0b01007387 */ /* 0x0001e20000100800 */
[----:B------:R-:W-:Y:S05]  /*dfb0*/  @!P0 BRA `(.L_x_10953) ;  /* 0x0000000000048947 */ /* 0x000fea0003800000 */
[----:B------:R-:W-:Y:S01]  /*dfc0*/  BPT.TRAP 0x1 ;  /* 0x000000040000795c */ /* 0x000fe20000300000 */
.L_x_10953:
[----:B------:R-:W-:-:S05]  /*dfd0*/  VIADD R6, R4, 0x1 ;  /* 0x0000000104067836 */ /* 0x000fca0000000000 */
[----:B------:R-:W-:-:S04]  /*dfe0*/  ISETP.NE.AND P1, PT, R6, 0x2, PT ;  /* 0x000000020600780c */ /* 0x000fc80003f25270 */
[----:B------:R-:W-:Y:S02]  /*dff0*/  SEL R7, R6, RZ, P1 ;  /* 0x000000ff06077207 */ /* 0x000fe40000800000 */
[----:B------:R-:W-:-:S03]  /*e000*/  SHF.L.U32 R6, R11, 0x1f, RZ ;  /* 0x0000001f0b067819 */ /* 0x000fc600000006ff */
[----:B------:R1:W-:Y:S01]  /*e010*/  STL [R1+0x4], R7 ;  /* 0x0000040701007387 */ /* 0x0003e20000100800 */
[----:B0-----:R-:W-:-:S04]  /*e020*/  IMAD R11, R7, 0x8, R18 ;  /* 0x00000008070b7824 */ /* 0x001fc800078e0212 */
[----:B------:R1:W0:Y:S01]  /*e030*/  SYNCS.PHASECHK.TRANS64.TRYWAIT P1, [R11+URZ+0x19c30], R6 ;  /* 0x019c30060b0075a7 */ /* 0x000222000802017f */
[----:B------:R-:W-:Y:S05]  /*e040*/  @!P0 BRA `(.L_x_10954) ;  /* 0x0000000000048947 */ /* 0x000fea0003800000 */
[----:B------:R-:W-:Y:S01]  /*e050*/  BPT.TRAP 0x1 ;  /* 0x000000040000795c */ /* 0x000fe20000300000 */
.L_x_10954:
[----:B------:R-:W-:Y:S01]  /*e060*/  BSSY B1, `(.L_x_10955) ;  /* 0x0000006000017945 */ /* 0x000fe20003800000 */
[----:B------:R-:W-:Y:S02]  /*e070*/  IMAD R24, R7, 0x300, R13 ;  /* 0x0000030007187824 */ /* 0x000fe400078e020d */
[----:B------:R-:W-:Y:S01]  /*e080*/  IMAD.MOV.U32 R25, RZ, RZ, -0x3ffffff0 ;  /* 0xc0000010ff197424 */ /* 0x000fe200078e00ff */
[----:B0-----:R-:W-:Y:S06]  /*e090*/  @P1 BRA `(.L_x_10956) ;  /* 0x0000000000081947 */ /* 0x001fec0003800000 */
[----:B------:R-:W0:Y:S02]  /*e0a0*/  SYNCS.PHASECHK.TRANS64.TRYWAIT P1, [R11+URZ+0x19c30], R6 ;  /* 0x019c30060b0075a7 */ /* 0x000e24000802017f */
[----:B0-----:R-:W-:Y:S05]  /*e0b0*/  @!P1 BRA `(.L_x_10957) ;  /* 0x000000c800bc9947 */ /* 0x001fea0003800000 */
.L_x_10956:
[----:B------:R-:W-:Y:S05]  /*e0c0*/  BSYNC B1 ;  /* 0x0000000000017941 */ /* 0x000fea0003800000 */
.L_x_10955:
[----:B------:R-:W-:Y:S01]  /*e0d0*/  R2UR UR6, R24 ;  /* 0x00000000180672ca */ /* 0x000fe200000e0000 */
[----:B-1----:R-:W-:Y:S01]  /*e0e0*/  IMAD.MOV.U32 R7, RZ, RZ, -0x3ffffff0 ;  /* 0xc0000010ff077424 */ /* 0x002fe200078e00ff */
[----:B------:R-:W-:Y:S01]  /*e0f0*/  R2UR UR7, R25 ;  /* 0x00000000190772ca */ /* 0x000fe200000e0000 */
[----:B------:R-:W-:Y:S01]  /*e100*/  IMAD.MOV.U32 R25, RZ, RZ, -0x3ffffff0 ;  /* 0xc0000010ff197424 */ /* 0x000fe200078e00ff */
[----:B------:R-:W-:Y:S02]  /*e110*/  R2UR UR4, R14 ;  /* 0x000000000e0472ca */ /* 0x000fe400000e0000 */
[----:B------:R-:W-:Y:S02]  /*e120*/  R2UR UR5, R15 ;  /* 0x000000000f0572ca */ /* 0x000fe400000e0000 */
[C---:B0-----:R-:W-:Y:S01]  /*e130*/  IADD3 R6, R24.reuse, 0x100, RZ ;  /* 0x0000010018067810 */ /* 0x041fe20007ffe0ff */
[----:B------:R-:W-:Y:S01]  /*e140*/  VIADD R24, R24, 0x200 ;  /* 0x0000020018187836 */ /* 0x000fe20000000000 */
[----:B------:R-:W-:-:S02]  /*e150*/  R2UR UR15, R25 ;  /* 0x00000000190f72ca */ /* 0x000fc400000e0000 */
[----:B------:R-:W-:Y:S02]  /*e160*/  R2UR UR10, R6 ;  /* 0x00000000060a72ca */ /* 0x000fe400000e0000 */
[----:B------:R-:W-:Y:S02]  /*e170*/  R2UR UR14, R24 ;  /* 0x00000000180e72ca */ /* 0x000fe400000e0000 */
[----:B------:R-:W-:Y:S01]  /*e180*/  WARPGROUP.ARRIVE ;  /* 0x00000000000079c5 */ /* 0x000fe20000000000 */
[----:B------:R-:W-:Y:S02]  /*e190*/  R2UR UR11, R7 ;  /* 0x00000000070b72ca */ /* 0x000fe400000e0000 */
[----:B------:R-:W-:Y:S02]  /*e1a0*/  R2UR UR8, R152 ;  /* 0x00000000980872ca */ /* 0x000fe400000e0000 */
[----:B------:R-:W-:Y:S01]  /*e1b0*/  R2UR UR9, R153 ;  /* 0x00000000990972ca */ /* 0x000fe200000e0000 */
[----:B------:R-:W-:Y:S01]  /*e1c0*/  QGMMA.64x128x32.F32.E4M3.E4M3 R24, gdesc[UR4], RZ, !UPT, gsb0 ;  /* 0x01e00000041879f3 */ /* 0x000fe2000c0008ff */
[----:B------:R-:W-:-:S02]  /*e1d0*/  R2UR UR12, R20 ;  /* 0x00000000140c72ca */ /* 0x000fc400000e0000 */
        /* <DEDUP_REMOVED lines=8> */
[----:B------:R-:W-:Y:S05]  /*e260*/  @!P0 BRA `(.L_x_10958) ;  /* 0x0000000000048947 */ /* 0x000fea0003800000 */
[----:B------:R-:W-:Y:S01]  /*e270*/  BPT.TRAP 0x1 ;  /* 0x000000040000795c */ /* 0x000fe20000300000 */
.L_x_10958:
[----:B------:R-:W-:Y:S01]  /*e280*/  SHF.L.U32 R5, R5, 0x1f, RZ ;  /* 0x0000001f05057819 */ /* 0x000fe200000006ff */
[----:B------:R-:W-:-:S04]  /*e290*/  IMAD R12, R4, 0x8, R18 ;  /* 0x00000008040c7824 */ /* 0x000fc800078e0212 */
[----:B------:R0:W1:Y:S01]  /*e2a0*/  SYNCS.PHASECHK.TRANS64.TRYWAIT P1, [R12+URZ+0x19c50], R5 ;  /* 0x019c50050c0075a7 */ /* 0x000062000802017f */
[----:B------:R-:W-:Y:S05]  /*e2b0*/  @!P0 BRA `(.L_x_10959) ;  /* 0x0000000000048947 */ /* 0x000fea0003800000 */
[----:B------:R-:W-:Y:S01]  /*e2c0*/  BPT.TRAP 0x1 ;  /* 0x000000040000795c */ /* 0x000fe20000300000 */
.L_x_10959:
[----:B------:R-:W-:Y:S04]  /*e2d0*/  BSSY B1, `(.L_x_10960) ;  /* 0x0000004000017945 */ /* 0x000fe80003800000 */
[----:B-1----:R-:W-:Y:S05]  /*e2e0*/  @P1 BRA `(.L_x_10961) ;  /* 0x0000000000081947 */ /* 0x002fea0003800000 */
[----:B------:R-:W1:Y:S02]  /*e2f0*/  SYNCS.PHASECHK.TRANS64.TRYWAIT P1, [R12+URZ+0x19c50], R5 ;  /* 0x019c50050c0075a7 */ /* 0x000e64000802017f */
[----:B-1----:R-:W-:Y:S05]  /*e300*/  @!P1 BRA `(.L_x_10962) ;  /* 0x000000c8003c9947 */ /* 0x002fea0003800000 */
.L_x_10961:
[----:B------:R-:W-:Y:S05]  /*e310*/  BSYNC B1 ;  /* 0x0000000000017941 */ /* 0x000fea0003800000 */
.L_x_10960:
[----:B01----:R-:W-:Y:S01]  /*e320*/  VIADD R5, R18, 0x3000 ;  /* 0x0000300012057836 */ /* 0x003fe20000000000 */
[----:B------:R-:W-:Y:S01]  /*e330*/  WARPGROUP.ARRIVE ;  /* 0x00000000000079c5 */ /* 0x000fe20000000000 */
[----:B------:R-:W-:-:S03]  /*e340*/  IMAD.MOV.U32 R7, RZ, RZ, 0x40000040 ;  /* 0x40000040ff077424 */ /* 0x000fc600078e00ff */
[----:B------:R-:W-:-:S04]  /*e350*/  SHF.R.U32.HI R5, RZ, 0x4, R5 ;  /* 0x00000004ff057819 */ /* 0x000fc80000011605 */
[----:B------:R-:W-:-:S04]  /*e360*/  LOP3.LUT R5, R5, 0x3fff, RZ, 0xc0, !PT ;  /* 0x00003fff05057812 */ /* 0x000fc800078ec0ff */
[----:B------:R-:W-:-:S05]  /*e370*/  LOP3.LUT R5, R5, 0x10000, RZ, 0xfc, !PT ;  /* 0x0001000005057812 */ /* 0x000fca00078efcff */
[----:B------:R-:W-:Y:S02]  /*e380*/  IMAD R4, R4, 0x300, R5 ;  /* 0x0000030004047824 */ /* 0x000fe400078e0205 */
[----:B------:R-:W-:-:S03]  /*e390*/  IMAD.MOV.U32 R5, RZ, RZ, 0x40000040 ;  /* 0x40000040ff057424 */ /* 0x000fc600078e00ff */
[C---:B------:R-:W-:Y:S02]  /*e3a0*/  R2UR UR6, R4.reuse ;  /* 0x00000000040672ca */ /* 0x040fe400000e0000 */
[----:B------:R-:W-:Y:S01]  /*e3b0*/  R2UR UR7, R5 ;  /* 0x00000000050772ca */ /* 0x000fe200000e0000 */
[----:B------:R-:W-:Y:S01]  /*e3c0*/  IMAD.MOV.U32 R5, RZ, RZ, 0x40000040 ;  /* 0x40000040ff057424 */ /* 0x000fe200078e00ff */
[----:B------:R-:W-:-:S11]  /*e3d0*/  IADD3 R6, R4, 0x2, RZ ;  /* 0x0000000204067810 */ /* 0x000fd60007ffe0ff */
[----:B------:R-:W-:Y:S01]  /*e3e0*/  QGMMA.64x96x32.F32.E4M3.E4M3 R88, R148, gdesc[UR4], R88, gsb0 ;  /* 0x0160000494587df3 */ /* 0x000fe20008000858 */
[----:B------:R-:W-:Y:S01]  /*e3f0*/  R2UR UR6, R6 ;  /* 0x00000000060672ca */ /* 0x000fe200000e0000 */
[C---:B------:R-:W-:Y:S01]  /*e400*/  VIADD R6, R4.reuse, 0x4 ;  /* 0x0000000404067836 */ /* 0x040fe20000000000 */
[----:B------:R-:W-:Y:S01]  /*e410*/  R2UR UR7, R7 ;  /* 0x00000000070772ca */ /* 0x000fe200000e0000 */
[----:B------:R-:W-:Y:S02]  /*e420*/  IMAD.MOV.U32 R7, RZ, RZ, 0x40000040 ;  /* 0x40000040ff077424 */ /* 0x000fe400078e00ff */
[----:B------:R-:W-:Y:S01]  /*e430*/  VIADD R4, R4, 0x6 ;  /* 0x0000000604047836 */ /* 0x000fe20000000000 */
[----:B------:R-:W-:Y:S02]  /*e440*/  WARPGROUP.DEPBAR.LE gsb0, 0x0 ;  /* 0x00008000000079c5 */ /* 0x000fe40000010000 */
[----:B------:R-:W-:-:S07]  /*e450*/  WARPGROUP.ARRIVE ;  /* 0x00000000000079c5 */ /* 0x000fce0000000000 */
[----:B------:R-:W-:Y:S01]  /*e460*/  QGMMA.64x96x32.F32.E4M3.E4M3 R88, R136, gdesc[UR4], R88, gsb0 ;  /* 0x0160000488587df3 */ /* 0x000fe20008000858 */
[----:B------:R-:W-:Y:S02]  /*e470*/  R2UR UR6, R6 ;  /* 0x00000000060672ca */ /* 0x000fe400000e0000 */
[----:B------:R-:W-:Y:S01]  /*e480*/  R2UR UR7, R7 ;  /* 0x00000000070772ca */ /* 0x000fe200000e0000 */
[----:B------:R-:W-:Y:S02]  /*e490*/  WARPGROUP.DEPBAR.LE gsb0, 0x0 ;  /* 0x00008000000079c5 */ /* 0x000fe40000010000 */
[----:B------:R-:W-:-:S10]  /*e4a0*/  WARPGROUP.ARRIVE ;  /* 0x00000000000079c5 */ /* 0x000fd40000000000 */
[----:B------:R-:W-:Y:S01]  /*e4b0*/  QGMMA.64x96x32.F32.E4M3.E4M3 R88, R140, gdesc[UR4], R88, gsb0 ;  /* 0x016000048c587df3 */ /* 0x000fe20008000858 */
[----:B------:R-:W-:Y:S02]  /*e4c0*/  R2UR UR6, R4 ;  /* 0x00000000040672ca */ /* 0x000fe400000e0000 */
[----:B------:R-:W-:Y:S01]  /*e4d0*/  R2UR UR7, R5 ;  /* 0x00000000050772ca */ /* 0x000fe200000e0000 */
[----:B------:R-:W-:Y:S02]  /*e4e0*/  WARPGROUP.DEPBAR.LE gsb0, 0x0 ;  /* 0x00008000000079c5 */ /* 0x000fe40000010000 */
[----:B------:R-:W-:-:S10]  /*e4f0*/  WARPGROUP.ARRIVE ;  /* 0x00000000000079c5 */ /* 0x000fd40000000000 */
[----:B------:R-:W-:Y:S03]  /*e500*/  QGMMA.64x96x32.F32.E4M3.E4M3 R88, R144, gdesc[UR4], R88, gsb0 ;  /* 0x0160000490587df3 */ /* 0x000fe60008000858 */
[----:B------:R-:W-:Y:S02]  /*e510*/  WARPGROUP.DEPBAR.LE gsb0, 0x0 ;  /* 0x00008000000079c5 */ /* 0x000fe40000010000 */
[----:B------:R-:W-:Y:S05]  /*e520*/  @!P0 BRA `(.L_x_10963) ;  /* 0x0000000000048947 */ /* 0x000fea0003800000 */
[----:B------:R-:W-:Y:S01]  /*e530*/  BPT.TRAP 0x1 ;  /* 0x000000040000795c */ /* 0x000fe20000300000 */
.L_x_10963:
        /* <DEDUP_REMOVED lines=24> */
[----:B0-----:R-:W-:Y:S01]  /*e6c0*/  FMNMX.FTZ R52, R4, R10, !PT ;  /* 0x0000000a04347209 */ /* 0x001fe20007810000 */
[C---:B------:R-:W-:Y:S01]  /*e6d0*/  FMUL.FTZ R31, R2.reuse, R35 ;  /* 0x00000023021f7220 */ /* 0x040fe20000410000 */
[C---:B------:R-:W-:Y:S01]  /*e6e0*/  FMUL.FTZ R35, R2.reuse, R41 ;  /* 0x0000002902237220 */ /* 0x040fe20000410000 */
[C---:B------:R-:W-:Y:S01]  /*e6f0*/  FMUL.FTZ R41, R2.reuse, R49 ;  /* 0x0000003102297220 */ /* 0x040fe20000410000 */
[----:B------:R-:W-:Y:S01]  /*e700*/  FMUL.FTZ R57, R2, R57 ;  /* 0x0000003902397220 */ /* 0x000fe20000410000 */
[----:B------:R-:W-:-:S02]  /*e710*/  VIADD R49, R11, 0x19c40 ;  /* 0x00019c400b317836 */ /* 0x000fc40000000000 */
        /* <DEDUP_REMOVED lines=45> */
[----:B------:R-:W-:-:S04]  /*e9f0*/  FMUL.FTZ R83, R2, R83 ;  /* 0x0000005302537220 */ /* 0x000fc80000410000 */
[----:B------:R-:W5:Y:S08]  /*ea00*/  MUFU.TANH R35, R35 ;  /* 0x0000002300237308 */ /* 0x000f700000002400 */
[----:B------:R3:W-:Y:S08]  /*ea10*/  MUFU.TANH R11, R57 ;  /* 0x00000039000b7308 */ /* 0x0007f00000002400 */
[----:B------:R-:W5:Y:S01]  /*ea20*/  MUFU.TANH R36, R36 ;  /* 0x0000002400247308 */ /* 0x000f620000002400 */
[----:B---3--:R-:W-:-:S04]  /*ea30*/  FMNMX.FTZ R57, R29, R56, !PT ;  /* 0x000000381d397209 */ /* 0x008fc80007810000 */
[----:B0-----:R-:W-:-:S03]  /*ea40*/  FMNMX.FTZ R57, R32, R57, !PT ;  /* 0x0000003920397209 */ /* 0x001fc60007810000 */
[----:B------:R-:W0:Y:S08]  /*ea50*/  MUFU.TANH R37, R37 ;  /* 0x0000002500257308 */ /* 0x000e300000002400 */
[----:B------:R-:W3:Y:S08]  /*ea60*/  MUFU.TANH R40, R40 ;  /* 0x0000002800287308 */ /* 0x000ef00000002400 */
[----:B------:R-:W3:Y:S08]  /*ea70*/  MUFU.TANH R41, R41 ;  /* 0x0000002900297308 */ /* 0x000ef00000002400 */
[----:B------:R-:W-:Y:S08]  /*ea80*/  MUFU.TANH R52, R61 ;  /* 0x0000003d00347308 */ /* 0x000ff00000002400 */
[----:B------:R-:W3:Y:S08]  /*ea90*/  MUFU.TANH R44, R44 ;  /* 0x0000002c002c7308 */ /* 0x000ef00000002400 */
[----:B------:R-:W3:Y:S08]  /*eaa0*/  MUFU.TANH R45, R45 ;  /* 0x0000002d002d7308 */ /* 0x000ef00000002400 */
[----:B------:R-:W-:Y:S08]  /*eab0*/  MUFU.TANH R53, R64 ;  /* 0x0000004000357308 */ /* 0x000ff00000002400 */
[----:B------:R-:W3:Y:S08]  /*eac0*/  MUFU.TANH R48, R48 ;  /* 0x0000003000307308 */ /* 0x000ef00000002400 */
        /* <DEDUP_REMOVED lines=17> */
[----:B--2---:R-:W-:-:S07]  /*ebe0*/  PRMT R49, R136, 0x654, R49 ;  /* 0x0000065488317816 */ /* 0x004fce0000000031 */
[----:B------:R-:W-:Y:S01]  /*ebf0*/  MUFU.TANH R63, R63 ;  /* 0x0000003f003f7308 */ /* 0x000fe20000002400 */
[----:B------:R2:W-:Y:S07]  /*ec00*/  SYNCS.ARRIVE.TRANS64.RED.A1T0 RZ, [R49+URZ], RZ ;  /* 0x000000ff31ff79a7 */ /* 0x0005ee000810043f */
[----:B------:R-:W-:Y:S08]  /*ec10*/  MUFU.TANH R66, R66 ;  /* 0x0000004200427308 */ /* 0x000ff00000002400 */
[----:B--2---:R1:W2:Y:S08]  /*ec20*/  MUFU.TANH R49, R60 ;  /* 0x0000003c00317308 */ /* 0x0042b00000002400 */
[----:B------:R-:W-:Y:S01]  /*ec30*/  MUFU.TANH R67, R67 ;  /* 0x0000004300437308 */ /* 0x000fe20000002400 */
[----:B-1----:R-:W-:-:S04]  /*ec40*/  FMNMX.FTZ R60, R33, R57, !PT ;  /* 0x00000039213c7209 */ /* 0x002fc80007810000 */
[----:B----4-:R-:W-:-:S03]  /*ec50*/  FMNMX.FTZ R60, R34, R60, !PT ;  /* 0x0000003c223c7209 */ /* 0x010fc60007810000 */
[----:B------:R1:W4:Y:S01]  /*ec60*/  MUFU.TANH R57, R68 ;  /* 0x0000004400397308 */ /* 0x0003220000002400 */
[----:B-----5:R-:W-:-:S04]  /*ec70*/  FMNMX.FTZ R61, R35, R60, !PT ;  /* 0x0000003c233d7209 */ /* 0x020fc80007810000 */
[----:B------:R-:W-:-:S03]  /*ec80*/  FMNMX.FTZ R61, R36, R61, !PT ;  /* 0x0000003d243d7209 */ /* 0x000fc60007810000 */
[----:B------:R5:W4:Y:S01]  /*ec90*/  MUFU.TANH R60, R69 ;  /* 0x00000045003c7308 */ /* 0x000b220000002400 */
[----:B0-----:R-:W-:-:S04]  /*eca0*/  FMNMX.FTZ R64, R37, R61, !PT ;  /* 0x0000003d25407209 */ /* 0x001fc80007810000 */
[----:B---3--:R-:W-:-:S03]  /*ecb0*/  FMNMX.FTZ R64, R40, R64, !PT ;  /* 0x0000004028407209 */ /* 0x008fc60007810000 */
[----:B------:R0:W3:Y:S01]  /*ecc0*/  MUFU.TANH R61, R72 ;  /* 0x00000048003d7308 */ /* 0x0000e20000002400 */
[----:B------:R-:W-:-:S04]  /*ecd0*/  FMNMX.FTZ R65, R41, R64, !PT ;  /* 0x0000004029417209 */ /* 0x000fc80007810000 */
[----:B------:R-:W-:-:S03]  /*ece0*/  FMNMX.FTZ R65, R44, R65, !PT ;  /* 0x000000412c417209 */ /* 0x000fc60007810000 */
[----:B------:R4:W3:Y:S01]  /*ecf0*/  MUFU.TANH R64, R73 ;  /* 0x0000004900407308 */ /* 0x0008e20000002400 */
[----:B-1----:R-:W-:-:S04]  /*ed00*/  FMNMX.FTZ R68, R45, R65, !PT ;  /* 0x000000412d447209 */ /* 0x002fc80007810000 */
[----:B------:R-:W-:-:S03]  /*ed10*/  FMNMX.FTZ R68, R48, R68, !PT ;  /* 0x0000004430447209 */ /* 0x000fc60007810000 */
[----:B------:R1:W3:Y:S01]  /*ed20*/  MUFU.TANH R65, R76 ;  /* 0x0000004c00417308 */ /* 0x0002e20000002400 */
[----:B-----5:R-:W-:-:S04]  /*ed30*/  FMNMX.FTZ R69, R11, R68, !PT ;  /* 0x000000440b457209 */ /* 0x020fc80007810000 */
[----:B--2---:R-:W-:-:S03]  /*ed40*/  FMNMX.FTZ R69, R49, R69, !PT ;  /* 0x0000004531457209 */ /* 0x004fc60007810000 */
[----:B------:R2:W5:Y:S01]  /*ed50*/  MUFU.TANH R68, R77 ;  /* 0x0000004d00447308 */ /* 0x0005620000002400 */
[----:B0-----:R-:W-:-:S04]  /*ed60*/  FMNMX.FTZ R72, R52, R69, !PT ;  /* 0x0000004534487209 */ /* 0x001fc80007810000 */
[----:B------:R-:W-:-:S03]  /*ed70*/  FMNMX.FTZ R72, R53, R72, !PT ;  /* 0x0000004835487209 */ /* 0x000fc60007810000 */
[----:B------:R-:W0:Y:S01]  /*ed80*/  MUFU.TANH R69, R80 ;  /* 0x0000005000457308 */ /* 0x000e220000002400 */
[----:B----4-:R-:W-:-:S04]  /*ed90*/  FMNMX.FTZ R73, R56, R72, !PT ;  /* 0x0000004838497209 */ /* 0x010fc80007810000 */
[----:B------:R-:W-:-:S03]  /*eda0*/  FMNMX.FTZ R73, R57, R73, !PT ;  /* 0x0000004939497209 */ /* 0x000fc60007810000 */
[----:B------:R4:W0:Y:S01]  /*edb0*/  MUFU.TANH R72, R81 ;  /* 0x0000005100487308 */ /* 0x0008220000002400 */
[----:B-1----:R-:W-:-:S04]  /*edc0*/  FMNMX.FTZ R76, R60, R73, !PT ;  /* 0x000000493c4c7209 */ /* 0x002fc80007810000 */
[----:B---3--:R-:W-:-:S03]  /*edd0*/  FMNMX.FTZ R76, R61, R76, !PT ;  /* 0x0000004c3d4c7209 */ /* 0x008fc60007810000 */
[----:B------:R1:W3:Y:S01]  /*ede0*/  MUFU.TANH R73, R84 ;  /* 0x0000005400497308 */ /* 0x0002e20000002400 */
[----:B--2---:R-:W-:Y:S01]  /*edf0*/  FMNMX.FTZ R77, R64, R76, !PT ;  /* 0x0000004c404d7209 */ /* 0x004fe20007810000 */
[----:B----4-:R-:W-:-:S03]  /*ee00*/  FMUL.FTZ R81, R2, R54 ;  /* 0x0000003602517220 */ /* 0x010fc60000410000 */
[----:B------:R-:W-:-:S03]  /*ee10*/  FMNMX.FTZ R77, R65, R77, !PT ;  /* 0x0000004d414d7209 */ /* 0x000fc60007810000 */
[----:B------:R2:W4:Y:S01]  /*ee20*/  MUFU.TANH R76, R85 ;  /* 0x00000055004c7308 */ /* 0x0005220000002400 */
[----:B-----5:R-:W-:Y:S01]  /*ee30*/  FMNMX.FTZ R80, R68, R77, !PT ;  /* 0x0000004d44507209 */ /* 0x020fe20007810000 */
[----:B-1----:R-:W-:-:S03]  /*ee40*/  FMUL.FTZ R84, R2, R86 ;  /* 0x0000005602547220 */ /* 0x002fc60000410000 */
[----:B0-----:R-:W-:-:S03]  /*ee50*/  FMNMX.FTZ R80, R69, R80, !PT ;  /* 0x0000005045507209 */ /* 0x001fc60007810000 */
[----:B------:R3:W0:Y:S01]  /*ee60*/  MUFU.TANH R77, R38 ;  /* 0x00000026004d7308 */ /* 0x0006220000002400 */
[----:B------:R-:W-:Y:S01]  /*ee70*/  FMNMX.FTZ R80, R72, R80, !PT ;  /* 0x0000005048507209 */ /* 0x000fe20007810000 */
[----:B--2---:R-:W-:-:S06]  /*ee80*/  FMUL.FTZ R85, R2, R87 ;  /* 0x0000005702557220 */ /* 0x004fcc0000410000 */
[----:B------:R-:W-:Y:S01]  /*ee90*/  MUFU.TANH R81, R81 ;  /* 0x0000005100517308 */ /* 0x000fe20000002400 */
[----:B---3--:R-:W-:Y:S01]  /*eea0*/  FMNMX.FTZ R38, R73, R80, !PT ;  /* 0x0000005049267209 */ /* 0x008fe20007810000 */
[----:B------:R-:W-:-:S03]  /*eeb0*/  FMUL.FTZ R80, R2, R42 ;  /* 0x0000002a02507220 */ /* 0x000fc60000410000 */
[----:B----4-:R-:W-:-:S03]  /*eec0*/  FMNMX.FTZ R38, R76, R38, !PT ;  /* 0x000000264c267209 */ /* 0x010fc60007810000 */
[----:B------:R-:W1:Y:S02]  /*eed0*/  MUFU.TANH R80, R80 ;  /* 0x0000005000507308 */ /* 0x000e640000002400 */
[----:B------:R-:W2:Y:S06]  /*eee0*/  SHFL.BFLY PT, R42, R38, 0x2, 0x1f ;  /* 0x0c401f00262a7f89 */ /* 0x000eac00000e0000 */
[----:B------:R-:W3:Y:S08]  /*eef0*/  MUFU.TANH R70, R70 ;  /* 0x0000004600467308 */ /* 0x000ef00000002400 */
[----:B------:R-:W4:Y:S08]  /*ef00*/  MUFU.TANH R71, R71 ;  /* 0x0000004700477308 */ /* 0x000f300000002400 */
[----:B------:R-:W5:Y:S01]  /*ef10*/  MUFU.TANH R74, R74 ;  /* 0x0000004a004a7308 */ /* 0x000f620000002400 */
[----:B--2---:R-:W-:-:S05]  /*ef20*/  FMNMX.FTZ R38, R38, R42, !PT ;  /* 0x0000002a26267209 */ /* 0x004fca0007810000 */
[----:B------:R-:W2:Y:S02]  /*ef30*/  SHFL.BFLY PT, R42, R38, 0x1, 0x1f ;  /* 0x0c201f00262a7f89 */ /* 0x000ea400000e0000 */
[----:B------:R-:W5:Y:S08]  /*ef40*/  MUFU.TANH R75, R75 ;  /* 0x0000004b004b7308 */ /* 0x000f700000002400 */
[----:B------:R-:W5:Y:S08]  /*ef50*/  MUFU.TANH R78, R78 ;  /* 0x0000004e004e7308 */ /* 0x000f700000002400 */
[----:B------:R-:W5:Y:S01]  /*ef60*/  MUFU.TANH R79, R79 ;  /* 0x0000004f004f7308 */ /* 0x000f620000002400 */
[----:B--2---:R-:W-:-:S07]  /*ef70*/  FMNMX.FTZ R38, R38, R42, !PT ;  /* 0x0000002a26267209 */ /* 0x004fce0007810000 */
[----:B------:R-:W2:Y:S01]  /*ef80*/  MUFU.TANH R82, R82 ;  /* 0x0000005200527308 */ /* 0x000ea20000002400 */
[----:B------:R-:W-:Y:S01]  /*ef90*/  FMNMX.FTZ R42, R6, R9, !PT ;  /* 0x00000009062a7209 */ /* 0x000fe20007810000 */
[----:B------:R-:W-:-:S03]  /*efa0*/  FADD.FTZ R10, -R38, R10 ;  /* 0x0000000a260a7221 */ /* 0x000fc60000010100 */
[----:B------:R-:W-:-:S03]  /*efb0*/  FMNMX.FTZ R42, R7, R42, !PT ;  /* 0x0000002a072a7209 */ /* 0x000fc60007810000 */
[----:B------:R-:W2:Y:S01]  /*efc0*/  MUFU.TANH R83, R83 ;  /* 0x0000005300537308 */ /* 0x000ea20000002400 */
[----:B------:R-:W-:-:S04]  /*efd0*/  FMNMX.FTZ R42, R26, R42, !PT ;  /* 0x0000002a1a2a7209 */ /* 0x000fc80007810000 */
[----:B------:R-:W-:-:S03]  /*efe0*/  FMNMX.FTZ R42, R27, R42, !PT ;  /* 0x0000002a1b2a7209 */ /* 0x000fc60007810000 */
[----:B------:R-:W2:Y:S01]  /*eff0*/  MUFU.TANH R84, R84 ;  /* 0x0000005400547308 */ /* 0x000ea20000002400 */
[----:B------:R-:W-:-:S04]  /*f000*/  FMNMX.FTZ R42, R30, R42, !PT ;  /* 0x0000002a1e2a7209 */ /* 0x000fc80007810000 */
[----:B------:R-:W-:-:S03]  /*f010*/  FMNMX.FTZ R42, R31, R42, !PT ;  /* 0x0000002a1f2a7209 */ /* 0x000fc60007810000 */
[----:B------:R-:W2:Y:S01]  /*f020*/  MUFU.TANH R85, R85 ;  /* 0x0000005500557308 */ /* 0x000ea20000002400 */
[----:B0-----:R-:W-:-:S04]  /*f030*/  FMNMX.FTZ R42, R77, R42, !PT ;  /* 0x0000002a4d2a7209 */ /* 0x001fc80007810000 */
[----:B------:R-:W-:-:S04]  /*f040*/  FMNMX.FTZ R42, R39, R42, !PT ;  /* 0x0000002a272a7209 */ /* 0x000fc80007810000 */
[----:B-1----:R-:W-:-:S04]  /*f050*/  FMNMX.FTZ R42, R80, R42, !PT ;  /* 0x0000002a502a7209 */ /* 0x002fc80007810000 */
        /* <DEDUP_REMOVED lines=13> */
[----:B---3--:R-:W-:-:S04]  /*f130*/  FMNMX.FTZ R42, R70, R42, !PT ;  /* 0x0000002a462a7209 */ /* 0x008fc80007810000 */
[----:B----4-:R-:W-:-:S04]  /*f140*/  FMNMX.FTZ R42, R71, R42, !PT ;  /* 0x0000002a472a7209 */ /* 0x010fc80007810000 */
[----:B-----5:R-:W-:-:S04]  /*f150*/  FMNMX.FTZ R42, R74, R42, !PT ;  /* 0x0000002a4a2a7209 */ /* 0x020fc80007810000 */
[----:B------:R-:W-:-:S04]  /*f160*/  FMNMX.FTZ R42, R75, R42, !PT ;  /* 0x0000002a4b2a7209 */ /* 0x000fc80007810000 */
[----:B------:R-:W-:-:S04]  /*f170*/  FMNMX.FTZ R42, R78, R42, !PT ;  /* 0x0000002a4e2a7209 */ /* 0x000fc80007810000 */
[----:B------:R-:W-:-:S04]  /*f180*/  FMNMX.FTZ R42, R79, R42, !PT ;  /* 0x0000002a4f2a7209 */ /* 0x000fc80007810000 */
[----:B--2---:R-:W-:-:S04]  /*f190*/  FMNMX.FTZ R42, R82, R42, !PT ;  /* 0x0000002a522a7209 */ /* 0x004fc80007810000 */
[----:B------:R-:W-:-:S04]  /*f1a0*/  FMNMX.FTZ R42, R83, R42, !PT ;  /* 0x0000002a532a7209 */ /* 0x000fc80007810000 */
[----:B------:R-:W-:-:S04]  /*f1b0*/  FMNMX.FTZ R42, R84, R42, !PT ;  /* 0x0000002a542a7209 */ /* 0x000fc80007810000 */
[----:B------:R-:W-:-:S05]  /*f1c0*/  FMNMX.FTZ R42, R85, R42, !PT ;  /* 0x0000002a552a7209 */ /* 0x000fca0007810000 */
[----:B------:R-:W0:Y:S02]  /*f1d0*/  SHFL.BFLY PT, R54, R42, 0x2, 0x1f ;  /* 0x0c401f002a367f89 */ /* 0x000e2400000e0000 */
[----:B0-----:R-:W-:-:S05]  /*f1e0*/  FMNMX.FTZ R54, R42, R54, !PT ;  /* 0x000000362a367209 */ /* 0x001fca0007810000 */
[----:B------:R-:W0:Y:S02]  /*f1f0*/  SHFL.BFLY PT, R42, R54, 0x1, 0x1f ;  /* 0x0c201f00362a7f89 */ /* 0x000e2400000e0000 */
[----:B0-----:R-:W-:Y:S02]  /*f200*/  FMNMX.FTZ R54, R54, R42, !PT ;  /* 0x0000002a36367209 */ /* 0x001fe40007810000 */
[----:B------:R-:W-:-:S03]  /*f210*/  MOV R42, UR38 ;  /* 0x00000026002a7c02 */ /* 0x000fc60008000f00 */
[----:B------:R-:W-:Y:S02]  /*f220*/  FADD.FTZ R86, -R54, R9 ;  /* 0x0000000936567221 */ /* 0x000fe40000010100 */
[----:B------:R-:W-:-:S01]  /*f230*/  FFMA.FTZ R9, R38, R42, -8 ;  /* 0xc100000026097423 */ /* 0x000fc2000001002a */
[-C--:B------:R-:W-:Y:S01]  /*f240*/  FFMA.FTZ R87, R54, R42.reuse, -8 ;  /* 0xc100000036577423 */ /* 0x080fe2000001002a */
[-C--:B------:R-:W-:Y:S01]  /*f250*/  FMUL.FTZ R10, R10, R42.reuse ;  /* 0x0000002a0a0a7220 */ /* 0x080fe20000410000 */
[-C--:B------:R-:W-:Y:S01]  /*f260*/  FMUL.FTZ R86, R86, R42.reuse ;  /* 0x0000002a56567220 */ /* 0x080fe20000410000 */
[----:B------:R-:W-:-:S01]  /*f270*/  FFMA.FTZ R4, R4, R42, -R9 ;  /* 0x0000002a04047223 */ /* 0x000fc20000010809 */
[-C--:B------:R-:W-:Y:S01]  /*f280*/  FFMA.FTZ R6, R6, R42.reuse, -R87 ;  /* 0x0000002a06067223 */ /* 0x080fe20000010857 */
[----:B------:R-:W-:-:S01]  /*f290*/  FFMA.FTZ R5, R5, R42, -R9 ;  /* 0x0000002a05057223 */ /* 0x000fc20000010809 */
[-C--:B------:R-:W-:Y:S01]  /*f2a0*/  FFMA.FTZ R7, R7, R42.reuse, -R87 ;  /* 0x0000002a07077223 */ /* 0x080fe20000010857 */
[----:B------:R-:W-:Y:S01]  /*f2b0*/  MUFU.EX2 R10, R10 ;  /* 0x0000000a000a7308 */ /* 0x000fe20000000800 */
[----:B------:R-:W-:-:S01]  /*f2c0*/  FFMA.FTZ R24, R24, R42, -R9 ;  /* 0x0000002a18187223 */ /* 0x000fc20000010809 */
[-C--:B------:R-:W-:Y:S01]  /*f2d0*/  FFMA.FTZ R26, R26, R42.reuse, -R87 ;  /* 0x0000002a1a1a7223 */ /* 0x080fe20000010857 */
[----:B------:R-:W-:-:S01]  /*f2e0*/  FFMA.FTZ R25, R25, R42, -R9 ;  /* 0x0000002a19197223 */ /* 0x000fc20000010809 */
[-C--:B------:R-:W-:Y:S01]  /*f2f0*/  FFMA.FTZ R27, R27, R42.reuse, -R87 ;  /* 0x0000002a1b1b7223 */ /* 0x080fe20000010857 */
        /* <DEDUP_REMOVED lines=11> */
[----:B------:R-:W0:Y:S01]  /*f3b0*/  MUFU.EX2 R4, R4 ;  /* 0x0000000400047308 */ /* 0x000e220000000800 */
[----:B------:R-:W-:-:S01]  /*f3c0*/  FFMA.FTZ R35, R35, R42, -R9 ;  /* 0x0000002a23237223 */ /* 0x000fc20000010809 */
[-C--:B------:R-:W-:Y:S01]  /*f3d0*/  FFMA.FTZ R43, R43, R42.reuse, -R87 ;  /* 0x0000002a2b2b7223 */ /* 0x080fe20000010857 */
[----:B------:R-:W-:-:S01]  /*f3e0*/  FFMA.FTZ R36, R36, R42, -R9 ;  /* 0x0000002a24247223 */ /* 0x000fc20000010809 */
[-C--:B------:R-:W-:Y:S01]  /*f3f0*/  FFMA.FTZ R46, R46, R42.reuse, -R87 ;  /* 0x0000002a2e2e7223 */ /* 0x080fe20000010857 */
[----:B------:R-:W-:-:S01]  /*f400*/  FFMA.FTZ R37, R37, R42, -R9 ;  /* 0x0000002a25257223 */ /* 0x000fc20000010809 */
[-C--:B------:R-:W-:Y:S01]  /*f410*/  FFMA.FTZ R47, R47, R42.reuse, -R87 ;  /* 0x0000002a2f2f7223 */ /* 0x080fe20000010857 */
[----:B------:R-:W-:-:S01]  /*f420*/  FFMA.FTZ R40, R40, R42, -R9 ;  /* 0x0000002a28287223 */ /* 0x000fc20000010809 */
[----:B------:R-:W1:Y:S01]  /*f430*/  MUFU.EX2 R6, R6 ;  /* 0x0000000600067308 */ /* 0x000e620000000800 */
[----:B------:R-:W-:-:S01]  /*f440*/  FFMA.FTZ R50, R50, R42, -R87 ;  /* 0x0000002a32327223 */ /* 0x000fc20000010857 */
[-C--:B------:R-:W-:Y:S01]  /*f450*/  FFMA.FTZ R41, R41, R42.reuse, -R9 ;  /* 0x0000002a29297223 */ /* 0x080fe20000010809 */
[----:B------:R-:W-:-:S01]  /*f460*/  FFMA.FTZ R51, R51, R42, -R87 ;  /* 0x0000002a33337223 */ /* 0x000fc20000010857 */
[-C--:B------:R-:W-:Y:S01]  /*f470*/  FFMA.FTZ R44, R44, R42.reuse, -R9 ;  /* 0x0000002a2c2c7223 */ /* 0x080fe20000010809 */
[----:B------:R-:W-:-:S01]  /*f480*/  FFMA.FTZ R81, R81, R42, -R87 ;  /* 0x0000002a51517223 */ /* 0x000fc20000010857 */
[-C--:B------:R-:W-:Y:S01]  /*f490*/  FFMA.FTZ R45, R45, R42.reuse, -R9 ;  /* 0x0000002a2d2d7223 */ /* 0x080fe20000010809 */
[----:B------:R-:W-:-:S01]  /*f4a0*/  FFMA.FTZ R55, R55, R42, -R87 ;  /* 0x0000002a37377223 */ /* 0x000fc20000010857 */
[----:B------:R-:W2:Y:S01]  /*f4b0*/  MUFU.EX2 R5, R5 ;  /* 0x0000000500057308 */ /* 0x000ea20000000800 */
[----:B0-----:R-:W-:-:S01]  /*f4c0*/  FFMA.FTZ R0, R10, R0, R4 ;  /* 0x000000000a007223 */ /* 0x001fc20000010004 */
[-C--:B------:R-:W-:Y:S01]  /*f4d0*/  FFMA.FTZ R48, R48, R42.reuse, -R9 ;  /* 0x0000002a30307223 */ /* 0x080fe20000010809 */
[----:B------:R-:W-:-:S01]  /*f4e0*/  FFMA.FTZ R58, R58, R42, -R87 ;  /* 0x0000002a3a3a7223 */ /* 0x000fc20000010857 */
[-C--:B------:R-:W-:Y:S01]  /*f4f0*/  FFMA.FTZ R11, R11, R42.reuse, -R9 ;  /* 0x0000002a0b0b7223 */ /* 0x080fe20000010809 */
[----:B------:R-:W-:-:S01]  /*f500*/  FFMA.FTZ R59, R59, R42, -R87 ;  /* 0x0000002a3b3b7223 */ /* 0x000fc20000010857 */
[-C--:B------:R-:W-:Y:S01]  /*f510*/  FFMA.FTZ R49, R49, R42.reuse, -R9 ;  /* 0x0000002a31317223 */ /* 0x080fe20000010809 */
[----:B------:R-:W-:-:S01]  /*f520*/  FFMA.FTZ R62, R62, R42, -R87 ;  /* 0x0000002a3e3e7223 */ /* 0x000fc20000010857 */
[----:B------:R-:W0:Y:S01]  /*f530*/  MUFU.EX2 R7, R7 ;  /* 0x0000000700077308 */ /* 0x000e220000000800 */
[----:B-1----:R-:W-:-:S01]  /*f540*/  FFMA.FTZ R3, R86, R3, R6 ;  /* 0x0000000356037223 */ /* 0x002fc20000010006 */
[-C--:B------:R-:W-:Y:S01]  /*f550*/  FFMA.FTZ R52, R52, R42.reuse, -R9 ;  /* 0x0000002a34347223 */ /* 0x080fe20000010809 */
[----:B------:R-:W-:-:S01]  /*f560*/  FFMA.FTZ R63, R63, R42, -R87 ;  /* 0x0000002a3f3f7223 */ /* 0x000fc20000010857 */
[-C--:B------:R-:W-:Y:S01]  /*f570*/  FFMA.FTZ R53, R53, R42.reuse, -R9 ;  /* 0x0000002a35357223 */ /* 0x080fe20000010809 */
[----:B------:R-:W-:-:S01]  /*f580*/  FFMA.FTZ R66, R66, R42, -R87 ;  /* 0x0000002a42427223 */ /* 0x000fc20000010857 */
[-C--:B------:R-:W-:Y:S01]  /*f590*/  FFMA.FTZ R56, R56, R42.reuse, -R9 ;  /* 0x0000002a38387223 */ /* 0x080fe20000010809 */
[----:B------:R-:W-:-:S01]  /*f5a0*/  FFMA.FTZ R67, R67, R42, -R87 ;  /* 0x0000002a43437223 */ /* 0x000fc20000010857 */
[----:B------:R-:W1:Y:S01]  /*f5b0*/  MUFU.EX2 R24, R24 ;  /* 0x0000001800187308 */ /* 0x000e620000000800 */
[----:B--2---:R-:W-:-:S01]  /*f5c0*/  FADD.FTZ R0, R5, R0 ;  /* 0x0000000005007221 */ /* 0x004fc20000010000 */
[-C--:B------:R-:W-:Y:S01]  /*f5d0*/  FFMA.FTZ R57, R57, R42.reuse, -R9 ;  /* 0x0000002a39397223 */ /* 0x080fe20000010809 */
[----:B------:R-:W-:-:S01]  /*f5e0*/  FFMA.FTZ R70, R70, R42, -R87 ;  /* 0x0000002a46467223 */ /* 0x000fc20000010857 */
[-C--:B------:R-:W-:Y:S01]  /*f5f0*/  FFMA.FTZ R60, R60, R42.reuse, -R9 ;  /* 0x0000002a3c3c7223 */ /* 0x080fe20000010809 */
[----:B------:R-:W-:-:S01]  /*f600*/  FFMA.FTZ R71, R71, R42, -R87 ;  /* 0x0000002a47477223 */ /* 0x000fc20000010857 */
[-C--:B------:R-:W-:Y:S01]  /*f610*/  FFMA.FTZ R61, R61, R42.reuse, -R9 ;  /* 0x0000002a3d3d7223 */ /* 0x080fe20000010809 */
[----:B------:R-:W-:-:S01]  /*f620*/  FFMA.FTZ R74, R74, R42, -R87 ;  /* 0x0000002a4a4a7223 */ /* 0x000fc20000010857 */
[----:B------:R-:W2:Y:S01]  /*f630*/  MUFU.EX2 R26, R26 ;  /* 0x0000001a001a7308 */ /* 0x000ea20000000800 */
[----:B0-----:R-:W-:-:S01]  /*f640*/  FADD.FTZ R3, R7, R3 ;  /* 0x0000000307037221 */ /* 0x001fc20000010000 */
[-C--:B------:R-:W-:Y:S01]  /*f650*/  FFMA.FTZ R64, R64, R42.reuse, -R9 ;  /* 0x0000002a40407223 */ /* 0x080fe20000010809 */
[----:B------:R-:W-:-:S01]  /*f660*/  FFMA.FTZ R75, R75, R42, -R87 ;  /* 0x0000002a4b4b7223 */ /* 0x000fc20000010857 */
[-C--:B------:R-:W-:Y:S01]  /*f670*/  FFMA.FTZ R65, R65, R42.reuse, -R9 ;  /* 0x0000002a41417223 */ /* 0x080fe20000010809 */
[----:B------:R-:W-:-:S01]  /*f680*/  FFMA.FTZ R78, R78, R42, -R87 ;  /* 0x0000002a4e4e7223 */ /* 0x000fc20000010857 */
[-C--:B------:R-:W-:Y:S01]  /*f690*/  FFMA.FTZ R68, R68, R42.reuse, -R9 ;  /* 0x0000002a44447223 */ /* 0x080fe20000010809 */
[----:B------:R-:W-:-:S01]  /*f6a0*/  FFMA.FTZ R79, R79, R42, -R87 ;  /* 0x0000002a4f4f7223 */ /* 0x000fc20000010857 */
[----:B------:R-:W0:Y:S01]  /*f6b0*/  MUFU.EX2 R25, R25 ;  /* 0x0000001900197308 */ /* 0x000e220000000800 */
[----:B-1----:R-:W-:-:S01]  /*f6c0*/  FADD.FTZ R0, R24, R0 ;  /* 0x0000000018007221 */ /* 0x002fc20000010000 */
        /* <DEDUP_REMOVED lines=126> */
.L_x_10964:
[----:B------:R-:W-:Y:S01]  /*feb0*/  F2FP.SATFINITE.E4M3.F32.PACK_AB_MERGE_C R24, R25, R24, RZ ;  /* 0x000000181918723e */ /* 0x000fe200048070ff */
[----:B------:R-:W-:Y:S01]  /*fec0*/  VIADD R12, R12, 0x19c60 ;  /* 0x00019c600c0c7836 */ /* 0x000fe20000000000 */
[----:B------:R-:W-:Y:S01]  /*fed0*/  ISETP.GT.AND P1, PT, R8, RZ, PT ;  /* 0x000000ff0800720c */ /* 0x000fe20003f24270 */
[----:B------:R-:W-:Y:S01]  /*fee0*/  FMUL.FTZ R88, R88, R10 ;  /* 0x0000000a58587220 */ /* 0x000fe20000410000 */
[----:B------:R-:W-:Y:S01]  /*fef0*/  F2FP.SATFINITE.E4M3.F32.PACK_AB_MERGE_C R24, R5, R4, R24 ;  /* 0x000000040518723e */ /* 0x000fe20004807018 */
[----:B------:R-:W-:Y:S01]  /*ff00*/  FMUL.FTZ R89, R89, R10 ;  /* 0x0000000a59597220 */ /* 0x000fe20000410000 */
[----:B------:R0:W5:Y:S01]  /*ff10*/  LDL R5, [R1+0xc] ;  /* 0x00000c0001057983 */ /* 0x0001620000100800 */
[----:B------:R-:W-:Y:S01]  /*ff20*/  F2FP.SATFINITE.E4M3.F32.PACK_AB_MERGE_C R26, R27, R26, RZ ;  /* 0x0000001a1b1a723e */ /* 0x000fe200048070ff */
[----:B------:R-:W-:Y:S01]  /*ff30*/  FMUL.FTZ R92, R92, R10 ;  /* 0x0000000a5c5c7220 */ /* 0x000fe20000410000 */
[----:B------:R-:W-:Y:S01]  /*ff40*/  F2FP.SATFINITE.E4M3.F32.PACK_AB_MERGE_C R39, R39, R77, RZ ;  /* 0x0000004d2727723e */ /* 0x000fe200048070ff */
[----:B------:R0:W5:Y:S01]  /*ff50*/  LDL R4, [R1+0x4] ;  /* 0x0000040001047983 */ /* 0x0001620000100800 */
        /* <DEDUP_REMOVED lines=8> */
[----:B------:R-:W-:Y:S01]  /*ffe0*/  F2FP.SATFINITE.E4M3.F32.PACK_AB_MERGE_C R26, R7, R6, R26 ;  /* 0x00000006071a723e */ /* 0x000fe2000480701a */
[----:B------:R0:W-:Y:S01]  /*fff0*/  SYNCS.ARRIVE.TRANS64.RED.A1T0 RZ, [R12+URZ], RZ ;  /* 0x000000ff0cff79a7 */ /* 0x0001e2000810043f */
[----:B------:R-:W-:Y:S01]  /*10000*/  F2FP.SATFINITE.E4M3.F32.PACK_AB_MERGE_C R39, R31, R30, R39 ;  /* 0x0000001e1f27723e */ /* 0x000fe20004807027 */
[----:B------:R-:W-:Y:S01]  /*10010*/  FMUL.FTZ R101, R101, R10 ;  /* 0x0000000a65657220 */ /* 0x000fe20000410000 */
[----:B------:R-:W-:Y:S01]  /*10020*/  F2FP.SATFINITE.E4M3.F32.PACK_AB_MERGE_C R36, R35, R34, R36 ;  /* 0x000000222324723e */ /* 0x000fe20004807024 */
        /* <DEDUP_REMOVED lines=25> */
[-C--:B------:R-:W-:Y:S01]  /*101c0*/  FMUL.FTZ R129, R129, R10.reuse ;  /* 0x0000000a81817220 */ /* 0x080fe20000410000 */
[-C--:B------:R-:W-:Y:S01]  /*101d0*/  FMUL.FTZ R132, R132, R10.reuse ;  /* 0x0000000a84847220 */ /* 0x080fe20000410000 */
        /* <DEDUP_REMOVED lines=40> */
[----:B------:R-:W-:Y:S02]  /*10460*/  IMAD.MOV.U32 R149, RZ, RZ, R26 ;  /* 0x000000ffff957224 */ /* 0x000fe400078e001a */
[----:B------:R-:W-:Y:S02]  /*10470*/  IMAD.MOV.U32 R151, RZ, RZ, R39 ;  /* 0x000000ffff977224 */ /* 0x000fe400078e0027 */
[----:B------:R-:W-:Y:S01]  /*10480*/  IMAD.MOV.U32 R136, RZ, RZ, R36 ;  /* 0x000000ffff887224 */ /* 0x000fe200078e0024 */
[----:B0-----:R-:W-:Y:S06]  /*10490*/  @P1 BRA `(.L_x_10965) ;  /* 0xffffffd800b41947 */ /* 0x001fec000383ffff */
.L_x_10952:
[----:B------:R-:W-:Y:S05]  /*104a0*/  BSYNC B0 ;  /* 0x0000000000007941 */ /* 0x000fea0003800000 */
.L_x_10951:
[----:B------:R-:W-:Y:S06]  /*104b0*/  BAR.ARV 0x8, 0x200 ;  /* 0x0208000000007b1d */ /* 0x000fec0000002000 */
[----:B------:R-:W-:Y:S05]  /*104c0*/  @!P0 BRA `(.L_x_10966) ;  /* 0x0000000000048947 */ /* 0x000fea0003800000 */
[----:B------:R-:W-:Y:S01]  /*104d0*/  BPT.TRAP 0x1 ;  /* 0x000000040000795c */ /* 0x000fe20000300000 */
.L_x_10966:
[----:B------:R-:W2:Y:S04]  /*104e0*/  LDL R2, [R1+0xc] ;  /* 0x00000c0001027983 */ /* 0x000ea80000100800 */
[----:B-----5:R-:W3:Y:S01]  /*104f0*/  LDL R4, [R1+0x4] ;  /* 0x0000040001047983 */ /* 0x020ee20000100800 */
[----:B--2---:R-:W-:Y:S01]  /*10500*/  SHF.L.U32 R5, R2, 0x1f, RZ ;  /* 0x0000001f02057819 */ /* 0x004fe200000006ff */
[----:B---3--:R-:W-:-:S04]  /*10510*/  IMAD R10, R4, 0x8, R18 ;  /* 0x00000008040a7824 */ /* 0x008fc800078e0212 */
[----:B------:R0:W1:Y:S01]  /*10520*/  SYNCS.PHASECHK.TRANS64.TRYWAIT P1, [R10+URZ+0x19c50], R5 ;  /* 0x019c50050a0075a7 */ /* 0x000062000802017f */
[----:B------:R-:W-:Y:S05]  /*10530*/  @!P0 BRA `(.L_x_10967) ;  /* 0x0000000000048947 */ /* 0x000fea0003800000 */
[----:B------:R-:W-:Y:S01]  /*10540*/  BPT.TRAP 0x1 ;  /* 0x000000040000795c */ /* 0x000fe20000300000 */
.L_x_10967:
[----:B------:R-:W-:Y:S04]  /*10550*/  BSSY B0, `(.L_x_10968) ;  /* 0x0000004000007945 */ /* 0x000fe80003800000 */
[----:B-1----:R-:W-:Y:S05]  /*10560*/  @P1 BRA `(.L_x_10969) ;  /* 0x0000000000081947 */ /* 0x002fea0003800000 */
[----:B------:R-:W1:Y:S02]  /*10570*/  SYNCS.PHASECHK.TRANS64.TRYWAIT P1, [R10+URZ+0x19c50], R5 ;  /* 0x019c50050a0075a7 */ /* 0x000e64000802017f */
[----:B-1----:R-:W-:Y:S05]  /*10580*/  @!P1 BRA `(.L_x_10970) ;  /* 0x000000a400b09947 */ /* 0x002fea0003800000 */
.L_x_10969:
[----:B------:R-:W-:Y:S05]  /*10590*/  BSYNC B0 ;  /* 0x0000000000007941 */ /* 0x000fea0003800000 */
.L_x_10968:
[----:B------:R-:W2:Y:S04]  /*105a0*/  LDL R37, [R1+0x4] ;  /* 0x0000040001257983 */ /* 0x000ea80000100800 */
[----:B------:R-:W3:Y:S04]  /*105b0*/  LDL R2, [R1+0x44] ;  /* 0x0000440001027983 */ /* 0x000ee80000100800 */
[----:B------:R-:W4:Y:S01]  /*105c0*/  LDL R12, [R1+0x2c] ;  /* 0x00002c00010c7983 */ /* 0x000f220000100800 */
[----:B------:R-:W-:Y:S01]  /*105d0*/  VIADD R18, R18, 0x3000 ;  /* 0x0000300012127836 */ /* 0x000fe20000000000 */
[----:B------:R-:W-:-:S04]  /*105e0*/  ULDC.64 UR4, c[0x0][0x9a0] ;  /* 0x0002680000047ab9 */ /* 0x000fc80000000a00 */
[----:B------:R-:W-:-:S04]  /*105f0*/  SHF.R.U32.HI R18, RZ, 0x4, R18 ;  /* 0x00000004ff127819 */ /* 0x000fc80000011612 */
[----:B------:R-:W-:-:S04]  /*10600*/  LOP3.LUT R18, R18, 0x3fff, RZ, 0xc0, !PT ;  /* 0x00003fff12127812 */ /* 0x000fc800078ec0ff */
[----:B------:R-:W-:Y:S01]  /*10610*/  LOP3.LUT R18, R18, 0x10000, RZ, 0xfc, !PT ;  /* 0x0001000012127812 */ /* 0x000fe200078efcff */
[----:B01----:R-:W-:Y:S01]  /*10620*/  IMAD.MOV.U32 R5, RZ, RZ, 0x40000040 ;  /* 0x40000040ff057424 */ /* 0x003fe200078e00ff */
[----:B------:R-:W-:-:S04]  /*10630*/  ISETP.NE.U32.AND P1, PT, RZ, UR4, PT ;  /* 0x00000004ff007c0c */ /* 0x000fc8000bf25070 */
[----:B------:R-:W-:Y:S02]  /*10640*/  R2UR UR7, R5 ;  /* 0x00000000050772ca */ /* 0x000fe400000e0000 */
[----:B------:R-:W-:Y:S01]  /*10650*/  ISETP.NE.AND.EX P1, PT, RZ, UR5, PT, P1 ;  /* 0x00000005ff007c0c */ /* 0x000fe2000bf25310 */
[----:B------:R-:W-:-:S12]  /*10660*/  WARPGROUP.ARRIVE ;  /* 0x00000000000079c5 */ /* 0x000fd80000000000 */
[----:B------:R-:W3:Y:S08]  /*10670*/  @P1 LDC.64 R8, c[0x0][0x9c8] ;  /* 0x00027200ff081b82 */ /* 0x000ef00000000a00 */
[----:B------:R-:W0:Y:S01]  /*10680*/  @P1 LDC.64 R6, c[0x0][0x9d0] ;  /* 0x00027400ff061b82 */ /* 0x000e220000000a00 */
[----:B------:R-:W-:Y:S01]  /*10690*/  @P1 SHF.R.S32.HI R11, RZ, 0x1f, R154 ;  /* 0x0000001fff0b1819 */ /* 0x000fe2000001149a */
[----:B--2---:R-:W-:-:S05]  /*106a0*/  IMAD R4, R37, 0x300, R18 ;  /* 0x0000030025047824 */ /* 0x004fca00078e0212 */
[----:B------:R-:W-:-:S13]  /*106b0*/  R2UR UR6, R4 ;  /* 0x00000000040672ca */ /* 0x000fda00000e0000 */
[----:B------:R-:W-:Y:S01]  /*106c0*/  QGMMA.64x96x32.F32.E4M3.E4M3 R88, R148, gdesc[UR4], R88, gsb0 ;  /* 0x0160000494587df3 */ /* 0x000fe20008000858 */
        /* <DEDUP_REMOVED lines=11> */
[----:B------:R0:W2:Y:S01]  /*10780*/  @P1 LDG.E R11, desc[UR42][R8.64] ;  /* 0x0000002a080b1981 */ /* 0x0000a2000c1e1900 */
[----:B------:R-:W-:Y:S02]  /*10790*/  VIADD R6, R4, 0x2 ;  /* 0x0000000204067836 */ /* 0x000fe40000000000 */
[----:B------:R-:W-:-:S03]  /*107a0*/  IMAD.MOV.U32 R7, RZ, RZ, 0x40000040 ;  /* 0x40000040ff077424 */ /* 0x000fc600078e00ff */
[----:B------:R-:W-:Y:S02]  /*107b0*/  R2UR UR6, R6 ;  /* 0x00000000060672ca */ /* 0x000fe400000e0000 */
[----:B------:R-:W-:Y:S01]  /*107c0*/  R2UR UR7, R7 ;  /* 0x00000000070772ca */ /* 0x000fe200000e0000 */
[----:B------:R-:W-:Y:S02]  /*107d0*/  WARPGROUP.DEPBAR.LE gsb0, 0x0 ;  /* 0x00008000000079c5 */ /* 0x000fe40000010000 */
[----:B------:R-:W-:-:S10]  /*107e0*/  WARPGROUP.ARRIVE ;  /* 0x00000000000079c5 */ /* 0x000fd40000000000 */
[----:B------:R-:W-:Y:S01]  /*107f0*/  QGMMA.64x96x32.F32.E4M3.E4M3 R88, R136, gdesc[UR4], R88, gsb0 ;  /* 0x0160000488587df3 */ /* 0x000fe20008000858 */
[----:B------:R-:W-:Y:S02]  /*10800*/  VIADD R6, R4, 0x4 ;  /* 0x0000000404067836 */ /* 0x000fe40000000000 */
[----:B------:R-:W-:-:S03]  /*10810*/  IMAD.MOV.U32 R7, RZ, RZ, 0x40000040 ;  /* 0x40000040ff077424 */ /* 0x000fc600078e00ff */
[----:B------:R-:W-:Y:S02]  /*10820*/  R2UR UR6, R6 ;  /* 0x00000000060672ca */ /* 0x000fe400000e0000 */
[----:B------:R-:W-:Y:S01]  /*10830*/  R2UR UR7, R7 ;  /* 0x00000000070772ca */ /* 0x000fe200000e0000 */
[----:B------:R-:W-:Y:S01]  /*10840*/  VIADD R4, R4, 0x6 ;  /* 0x0000000604047836 */ /* 0x000fe20000000000 */
[----:B------:R-:W1:Y:S01]  /*10850*/  SHFL.BFLY PT, R7, R0, 0x2, 0x1f ;  /* 0x0c401f0000077f89 */ /* 0x000e6200000e0000 */
[----:B------:R-:W-:-:S03]  /*10860*/  MOV R5, 0x40000040 ;  /* 0x4000004000057802 */ /* 0x000fc60000000f00 */
[----:B------:R-:W3:Y:S01]  /*10870*/  SHFL.BFLY PT, R6, R3, 0x2, 0x1f ;  /* 0x0c401f0003067f89 */ /* 0x000ee200000e0000 */
[----:B------:R-:W-:Y:S02]  /*10880*/  WARPGROUP.DEPBAR.LE gsb0, 0x0 ;  /* 0x00008000000079c5 */ /* 0x000fe40000010000 */
[----:B------:R-:W-:-:S06]  /*10890*/  WARPGROUP.ARRIVE ;  /* 0x00000000000079c5 */ /* 0x000fcc0000000000 */
[----:B------:R-:W-:Y:S01]  /*108a0*/  QGMMA.64x96x32.F32.E4M3.E4M3 R88, R140, gdesc[UR4], R88, gsb0 ;  /* 0x016000048c587df3 */ /* 0x000fe20008000858 */
[----:B------:R-:W-:Y:S02]  /*108b0*/  R2UR UR6, R4 ;  /* 0x00000000040672ca */ /* 0x000fe400000e0000 */
[----:B------:R-:W-:Y:S01]  /*108c0*/  R2UR UR7, R5 ;  /* 0x00000000050772ca */ /* 0x000fe200000e0000 */
[----:B-1----:R-:W-:-:S01]  /*108d0*/  FADD.FTZ R7, R7, R0 ;  /* 0x0000000007077221 */ /* 0x002fc20000010000 */
[----:B---3--:R-:W-:-:S04]  /*108e0*/  FADD.FTZ R6, R6, R3 ;  /* 0x0000000306067221 */ /* 0x008fc80000010000 */
[----:B------:R-:W0:Y:S04]  /*108f0*/  SHFL.BFLY PT, R2, R7, 0x1, 0x1f ;  /* 0x0c201f0007027f89 */ /* 0x000e2800000e0000 */
        /* <DEDUP_REMOVED lines=17> */
[----:B------:R-:W3:Y:S01]  /*10a10*/  @P1 MUFU.RCP R8, R12 ;  /* 0x0000000c00081308 */ /* 0x000ee20000001000 */
[C---:B------:R-:W-:Y:S01]  /*10a20*/  @P2 FMUL.FTZ R3, R42.reuse, 0.69314718246459960938 ;  /* 0x3f3172182a032820 */ /* 0x040fe20000410000 */
[----:B------:R-:W-:Y:S01]  /*10a30*/  @P3 FMUL.FTZ R42, R42, 0.69314718246459960938 ;  /* 0x3f3172182a2a3820 */ /* 0x000fe20000410000 */
[----:B0-----:R-:W-:Y:S01]  /*10a40*/  @P2 FMUL.FTZ R6, R5, 0.69314718246459960938 ;  /* 0x3f31721805062820 */ /* 0x001fe20000410000 */
        /* <DEDUP_REMOVED lines=10> */
.L_x_10971:
[----:B------:R-:W2:Y:S01]  /*10af0*/  LDL.LU R4, [R1+0x24] ;  /* 0x0000240001047983 */ /* 0x000ea20000300800 */
[----:B------:R-:W-:Y:S02]  /*10b00*/  VIADD R10, R10, 0x19c60 ;  /* 0x00019c600a0a7836 */ /* 0x000fe40000000000 */
[-C--:B------:R-:W-:Y:S01]  /*10b10*/  FMUL.FTZ R3, R88, R31.reuse ;  /* 0x0000001f58037220 */ /* 0x080fe20000410000 */
[-C--:B------:R-:W-:Y:S01]  /*10b20*/  FMUL.FTZ R6, R89, R31.reuse ;  /* 0x0000001f59067220 */ /* 0x080fe20000410000 */
[----:B------:R-:W3:Y:S04]  /*10b30*/  LDL.LU R25, [R1+0xc] ;  /* 0x00000c0001197983 */ /* 0x000ee80000300800 */
[----:B------:R-:W4:Y:S01]  /*10b40*/  LDL.LU R24, [R1+0x40] ;  /* 0x0000400001187983 */ /* 0x000f220000300800 */
        /* <DEDUP_REMOVED lines=43> */
[----:B------:R-:W-:Y:S01]  /*10e00*/  FMUL.FTZ R135, R135, R18 ;  /* 0x0000001287877220 */ /* 0x000fe20000410000 */
[----:B--2---:R-:W-:-:S04]  /*10e10*/  PRMT R4, R4, 0x654, R10 ;  /* 0x0000065404047816 */ /* 0x004fc8000000000a */
[----:B------:R0:W-:Y:S02]  /*10e20*/  SYNCS.ARRIVE.TRANS64.RED.A1T0 RZ, [R4+URZ], RZ ;  /* 0x000000ff04ff79a7 */ /* 0x0001e4000810043f */
[----:B0-----:R-:W-:-:S05]  /*10e30*/  VIADD R4, R37, 0x1 ;  /* 0x0000000125047836 */ /* 0x001fca0000000000 */
[----:B------:R-:W-:-:S04]  /*10e40*/  ISETP.NE.AND P0, PT, R4, 0x2, PT ;  /* 0x000000020400780c */ /* 0x000fc80003f05270 */
[----:B------:R-:W-:Y:S02]  /*10e50*/  SEL R5, RZ, 0x1, P0 ;  /* 0x00000001ff057807 */ /* 0x000fe40000000000 */
[----:B------:R-:W-:Y:S02]  /*10e60*/  SEL R4, R4, RZ, P0 ;  /* 0x000000ff04047207 */ /* 0x000fe40000000000 */
[----:B---3--:R-:W-:Y:S02]  /*10e70*/  LOP3.LUT R25, R25, R5, RZ, 0x3c, !PT ;  /* 0x0000000519197212 */ /* 0x008fe400078e3cff */
[----:B----4-:R-:W-:Y:S01]  /*10e80*/  IADD3 R24, R24, 0x1, RZ ;  /* 0x0000000118187810 */ /* 0x010fe20007ffe0ff */
[----:B------:R0:W-:Y:S04]  /*10e90*/  STL [R1+0x4], R4 ;  /* 0x0000040401007387 */ /* 0x0001e80000100800 */
[----:B------:R0:W-:Y:S04]  /*10ea0*/  STL [R1+0xc], R25 ;  /* 0x00000c1901007387 */ /* 0x0001e80000100800 */
[----:B------:R0:W-:Y:S01]  /*10eb0*/  STL [R1+0x40], R24 ;  /* 0x0000401801007387 */ /* 0x0001e20000100800 */
[-C--:B------:R-:W-:Y:S01]  /*10ec0*/  FMUL.FTZ R10, R105, R31.reuse ;  /* 0x0000001f690a7220 */ /* 0x080fe20000410000 */
[----:B------:R-:W-:Y:S01]  /*10ed0*/  FMUL.FTZ R31, R133, R31 ;  /* 0x0000001f851f7220 */ /* 0x000fe20000410000 */
[----:B------:R-:W-:-:S07]  /*10ee0*/  FMUL.FTZ R37, R134, R18 ;  /* 0x0000001286257220 */ /* 0x000fce0000410000 */
.L_x_10917:
[----:B------:R-:W0:Y:S08]  /*10ef0*/  S2UR UR4, SR_CgaCtaId ;  /* 0x00000000000479c3 */ /* 0x000e300000008800 */
[----:B------:R-:W-:Y:S01]  /*10f00*/  BAR.SYNC.DEFER_BLOCKING 0x5, 0x200 ;  /* 0x0148000000007b1d */ /* 0x000fe20000010000 */
[----:B------:R-:W-:-:S05]  /*10f10*/  MOV R18, 0x400 ;  /* 0x0000040000127802 */ /* 0x000fca0000000f00 */
[----:B------:R-:W-:Y:S01]  /*10f20*/  BSSY B0, `(.L_x_10972) ;  /* 0x0000220000007945 */ /* 0x000fe20003800000 */
[----:B0-----:R-:W-:-:S05]  /*10f30*/  IMAD.U32 R4, RZ, RZ, UR4 ;  /* 0x00000004ff047e24 */ /* 0x001fca000f8e00ff */
[----:B------:R0:W-:Y:S01]  /*10f40*/  STL [R1+0x24], R4 ;  /* 0x0000240401007387 */ /* 0x0001e20000100800 */
[----:B------:R-:W-:-:S05]  /*10f50*/  LEA R18, R4, R18, 0x18 ;  /* 0x0000001204127211 */ /* 0x000fca00078ec0ff */
[----:B------:R0:W1:Y:S01]  /*10f60*/  LDS.128 R152, [R18+0x19cd0] ;  /* 0x019cd00012987984 */ /* 0x0000620000000c00 */
[----:B------:R-:W-:Y:S06]  /*10f70*/  BAR.ARV 0x4, 0x200 ;  /* 0x0108000000007b1d */ /* 0x000fec0000002000 */
[----:B------:R-:W-:Y:S05]  /*10f80*/  @P1 BRA `(.L_x_10973) ;  /* 0x0000001400d01947 */ /* 0x000fea0003800000 */
[----:B------:R-:W2:Y:S01]  /*10f90*/  LDL R59, [R1+0x74] ;  /* 0x00007400013b7983 */ /* 0x000ea20000100800 */
[----:B------:R-:W-:Y:S01]  /*10fa0*/  ULDC.64 UR4, c[0x4][0x70] ;  /* 0x01001c0000047ab9 */ /* 0x000fe20000000a00 */
[----:B-----5:R-:W0:Y:S01]  /*10fb0*/  S2R R24, SR_TID.X ;  /* 0x0000000000187919 */ /* 0x020e220000002100 */
[----:B------:R-:W-:Y:S02]  /*10fc0*/  F2FP.BF16.F32.PACK_AB R10, R29, R10 ;  /* 0x0000000a1d0a723e */ /* 0x000fe400000010ff */
[----:B------:R-:W3:Y:S01]  /*10fd0*/  S2R R29, SR_SWINHI ;  /* 0x00000000001d7919 */ /* 0x000ee20000002f00 */
[----:B0-----:R-:W-:-:S05]  /*10fe0*/  IMAD.SHL.U32 R4, R24, 0x4, RZ ;  /* 0x0000000418047824 */ /* 0x001fca00078e00ff */
[----:B------:R-:W-:-:S04]  /*10ff0*/  LOP3.LUT R4, R4, 0xc, RZ, 0xc0, !PT ;  /* 0x0000000c04047812 */ /* 0x000fc800078ec0ff */
[----:B------:R-:W-:-:S05]  /*11000*/  IADD3 R4, P0, R4, UR4, RZ ;  /* 0x0000000404047c10 */ /* 0x000fca000ff1e0ff */
[----:B------:R-:W-:Y:S01]  /*11010*/  IMAD.X R5, RZ, RZ, UR5, P0 ;  /* 0x00000005ff057e24 */ /* 0x000fe200080e06ff */
[----:B------:R-:W-:Y:S01]  /*11020*/  F2FP.BF16.F32.PACK_AB R7, R34, R7 ;  /* 0x000000072207723e */ /* 0x000fe200000010ff */
[----:B------:R-:W-:-:S04]  /*11030*/  ULDC.64 UR4, c[0x0][0xc00] ;  /* 0x0003000000047ab9 */ /* 0x000fc80000000a00 */
[----:B------:R0:W4:Y:S01]  /*11040*/  LDG.E.CONSTANT R5, desc[UR42][R4.64] ;  /* 0x0000002a04057981 */ /* 0x000122000c1e9900 */
[----:B------:R-:W-:Y:S02]  /*11050*/  F2FP.BF16.F32.PACK_AB R8, R33, R8 ;  /* 0x000000082108723e */ /* 0x000fe400000010ff */
[----:B------:R-:W-:Y:S02]  /*11060*/  F2FP.BF16.F32.PACK_AB R9, R36, R9 ;  /* 0x000000092409723e */ /* 0x000fe400000010ff */
[----:B0-----:R-:W-:Y:S02]  /*11070*/  LOP3.LUT P0, R4, R24, 0x3, RZ, 0xc0, !PT ;  /* 0x0000000318047812 */ /* 0x001fe4000780c0ff */
[----:B------:R-:W-:Y:S02]  /*11080*/  MOV R24, R18 ;  /* 0x0000001200187202 */ /* 0x000fe40000000f00 */
[----:B---3--:R-:W-:Y:S02]  /*11090*/  MOV R25, R29 ;  /* 0x0000001d00197202 */ /* 0x008fe40000000f00 */
[----:B------:R-:W-:-:S02]  /*110a0*/  ISETP.EQ.OR P0, PT, R4, 0x3, !P0 ;  /* 0x000000030400780c */ /* 0x000fc40004702670 */
        /* <DEDUP_REMOVED lines=14> */
[----:B------:R-:W-:Y:S01]  /*11190*/  F2FP.BF16.F32.PACK_AB R45, R45, R48 ;  /* 0x000000302d2d723e */ /* 0x000fe200000010ff */
[----:B--2---:R-:W-:Y:S02]  /*111a0*/  IMAD.WIDE R8, R59, 0x2, R24 ;  /* 0x000000023b087825 */ /* 0x004fe400078e0218 */
[----:B------:R-:W2:Y:S04]  /*111b0*/  LDL.LU R59, [R1+0x38] ;  /* 0x00003800013b7983 */ /* 0x000ea80000300800 */
[----:B------:R-:W3:Y:S01]  /*111c0*/  LDL.LU R57, [R1+0x3c] ;  /* 0x00003c0001397983 */ /* 0x000ee20000300800 */
[----:B------:R-:W-:-:S02]  /*111d0*/  SEL R4, R3, R6, P0 ;  /* 0x0000000603047207 */ /* 0x000fc40000000000 */
[----:B------:R-:W-:Y:S01]  /*111e0*/  SEL R26, R6, R3, P0 ;  /* 0x00000003061a7207 */ /* 0x000fe20000000000 */
[----:B------:R-:W3:Y:S01]  /*111f0*/  LDL R55, [R1+0x70] ;  /* 0x0000700001377983 */ /* 0x000ee20000100800 */
[C---:B------:R-:W-:Y:S02]  /*11200*/  LOP3.LUT R3, R8.reuse, 0x180, RZ, 0xc0, !PT ;  /* 0x0000018008037812 */ /* 0x040fe400078ec0ff */
[----:B------:R-:W-:Y:S02]  /*11210*/  IADD3 R10, P5, R8, 0x20, RZ ;  /* 0x00000020080a7810 */ /* 0x000fe40007fbe0ff */
[----:B------:R-:W-:Y:S02]  /*11220*/  SHF.R.U64 R3, R3, 0x3, RZ ;  /* 0x0000000303037819 */ /* 0x000fe400000012ff */
[----:B------:R-:W-:Y:S02]  /*11230*/  F2FP.BF16.F32.PACK_AB R41, R41, R44 ;  /* 0x0000002c2929723e */ /* 0x000fe400000010ff */
[----:B------:R-:W-:-:S02]  /*11240*/  LOP3.LUT R6, R10, 0x180, RZ, 0xc0, !PT ;  /* 0x000001800a067812 */ /* 0x000fc400078ec0ff */
[----:B------:R-:W-:Y:S02]  /*11250*/  SEL R44, R13, R14, P0 ;  /* 0x0000000e0d2c7207 */ /* 0x000fe40000000000 */
[----:B------:R-:W-:Y:S02]  /*11260*/  SEL R48, R14, R13, P0 ;  /* 0x0000000d0e307207 */ /* 0x000fe40000000000 */
[C---:B------:R-:W-:Y:S02]  /*11270*/  IADD3 R14, P4, R8.reuse, 0x3000, RZ ;  /* 0x00003000080e7810 */ /* 0x040fe40007f9e0ff */
[C---:B------:R-:W-:Y:S02]  /*11280*/  IADD3 R27, P3, R8.reuse, 0x3020, RZ ;  /* 0x00003020081b7810 */ /* 0x040fe40007f7e0ff */
[C---:B------:R-:W-:Y:S02]  /*11290*/  IADD3 R29, P2, R8.reuse, 0x6000, RZ ;  /* 0x00006000081d7810 */ /* 0x040fe40007f5e0ff */
[----:B------:R-:W-:-:S02]  /*112a0*/  IADD3 R72, P1, R8, 0x6020, RZ ;  /* 0x0000602008487810 */ /* 0x000fc40007f3e0ff */
[----:B------:R-:W-:Y:S02]  /*112b0*/  F2FP.BF16.F32.PACK_AB R12, R21, R12 ;  /* 0x0000000c150c723e */ /* 0x000fe400000010ff */
[----:B------:R-:W-:Y:S02]  /*112c0*/  LOP3.LUT R8, R3, R8, RZ, 0x3c, !PT ;  /* 0x0000000803087212 */ /* 0x000fe400078e3cff */
[----:B------:R-:W-:Y:S02]  /*112d0*/  SHF.R.U64 R3, R6, 0x3, RZ ;  /* 0x0000000306037819 */ /* 0x000fe400000012ff */
[----:B------:R-:W-:Y:S02]  /*112e0*/  F2FP.BF16.F32.PACK_AB R37, R37, R40 ;  /* 0x000000282525723e */ /* 0x000fe400000010ff */
[----:B------:R-:W-:Y:S02]  /*112f0*/  SEL R36, R11, R12, P0 ;  /* 0x0000000c0b247207 */ /* 0x000fe40000000000 */
[----:B------:R-:W-:-:S02]  /*11300*/  SEL R40, R12, R11, P0 ;  /* 0x0000000b0c287207 */ /* 0x000fc40000000000 */
[----:B------:R-:W-:Y:S02]  /*11310*/  LOP3.LUT R12, R3, R10, RZ, 0x3c, !PT ;  /* 0x0000000a030c7212 */ /* 0x000fe400078e3cff */
[----:B------:R-:W-:Y:S02]  /*11320*/  LOP3.LUT R3, R14, 0x180, RZ, 0xc0, !PT ;  /* 0x000001800e037812 */ /* 0x000fe400078ec0ff */
[----:B------:R-:W-:Y:S02]  /*11330*/  LOP3.LUT R6, R27, 0x180, RZ, 0xc0, !PT ;  /* 0x000001801b067812 */ /* 0x000fe400078ec0ff */
[----:B------:R-:W-:Y:S02]  /*11340*/  F2FP.BF16.F32.PACK_AB R20, R31, R20 ;  /* 0x000000141f14723e */ /* 0x000fe400000010ff */
[----:B------:R-:W-:Y:S02]  /*11350*/  SHF.R.U64 R3, R3, 0x3, RZ ;  /* 0x0000000303037819 */ /* 0x000fe400000012ff */
[----:B------:R-:W-:-:S02]  /*11360*/  F2FP.BF16.F32.PACK_AB R53, R53, R56 ;  /* 0x000000383535723e */ /* 0x000fc400000010ff */
[----:B------:R-:W-:Y:S02]  /*11370*/  F2FP.BF16.F32.PACK_AB R54, R51, R54 ;  /* 0x000000363336723e */ /* 0x000fe400000010ff */
[----:B------:R-:W-:Y:S02]  /*11380*/  SHF.R.U64 R6, R6, 0x3, RZ ;  /* 0x0000000306067819 */ /* 0x000fe400000012ff */
[----:B------:R-:W-:Y:S02]  /*11390*/  F2FP.BF16.F32.PACK_AB R49, R49, R52 ;  /* 0x000000343131723e */ /* 0x000fe400000010ff */
[----:B------:R-:W-:Y:S01]  /*113a0*/  F2FP.BF16.F32.PACK_AB R50, R47, R50 ;  /* 0x000000322f32723e */ /* 0x000fe200000010ff */
[----:B------:R-:W-:Y:S01]  /*113b0*/  IMAD.X R11, RZ, RZ, R9, P3 ;  /* 0x000000ffff0b7224 */ /* 0x000fe200018e0609 */
[----:B------:R-:W-:Y:S02]  /*113c0*/  F2FP.BF16.F32.PACK_AB R46, R43, R46 ;  /* 0x0000002e2b2e723e */ /* 0x000fe400000010ff */
[----:B------:R-:W-:-:S02]  /*113d0*/  SEL R52, R15, R20, P0 ;  /* 0x000000140f347207 */ /* 0x000fc40000000000 */
[----:B------:R-:W-:Y:S01]  /*113e0*/  SEL R56, R20, R15, P0 ;  /* 0x0000000f14387207 */ /* 0x000fe20000000000 */
[--C-:B------:R-:W-:Y:S01]  /*113f0*/  IMAD.X R15, RZ, RZ, R9.reuse, P4 ;  /* 0x000000ffff0f7224 */ /* 0x100fe200020e0609 */
[----:B------:R-:W-:Y:S01]  /*11400*/  LOP3.LUT R14, R3, R14, RZ, 0x3c, !PT ;  /* 0x0000000e030e7212 */ /* 0x000fe200078e3cff */
[----:B------:R-:W-:Y:S01]  /*11410*/  IMAD.X R13, RZ, RZ, R9, P5 ;  /* 0x000000ffff0d7224 */ /* 0x000fe200028e0609 */
[----:B----4-:R-:W-:Y:S02]  /*11420*/  LOP3.LUT R3, R5, 0x2, RZ, 0x3c, !PT ;  /* 0x0000000205037812 */ /* 0x010fe400078e3cff */
[----:B------:R-:W-:Y:S02]  /*11430*/  SEL R62, R53, R54, P0 ;  /* 0x00000036353e7207 */ /* 0x000fe40000000000 */
[----:B------:R-:W-:Y:S02]  /*11440*/  LOP3.LUT R10, R6, R27, RZ, 0x3c, !PT ;  /* 0x0000001b060a7212 */ /* 0x000fe400078e3cff */
[----:B------:R-:W-:-:S02]  /*11450*/  SEL R54, R54, R53, P0 ;  /* 0x0000003536367207 */ /* 0x000fc40000000000 */
[----:B------:R-:W-:Y:S01]  /*11460*/  SEL R64, R49, R50, P0 ;  /* 0x0000003231407207 */ /* 0x000fe20000000000 */
[----:B------:R-:W-:Y:S01]  /*11470*/  IMAD.X R21, RZ, RZ, R9, P1 ;  /* 0x000000ffff157224 */ /* 0x000fe200008e0609 */
[----:B------:R-:W-:Y:S02]  /*11480*/  F2FP.BF16.F32.PACK_AB R42, R39, R42 ;  /* 0x0000002a272a723e */ /* 0x000fe400000010ff */
[----:B------:R-:W-:Y:S02]  /*11490*/  SEL R66, R45, R46, P0 ;  /* 0x0000002e2d427207 */ /* 0x000fe40000000000 */
[----:B------:R-:W-:Y:S02]  /*114a0*/  F2FP.BF16.F32.PACK_AB R38, R135, R38 ;  /* 0x000000268726723e */ /* 0x000fe400000010ff */
[----:B------:R-:W-:Y:S02]  /*114b0*/  IADD3.X R7, RZ, R9, RZ, P2, !PT ;  /* 0x00000009ff077210 */ /* 0x000fe400017fe4ff */
[----:B------:R-:W-:-:S02]  /*114c0*/  LOP3.LUT R20, R29, 0x180, RZ, 0xc0, !PT ;  /* 0x000001801d147812 */ /* 0x000fc400078ec0ff */
[----:B------:R-:W-:Y:S02]  /*114d0*/  LOP3.LUT R31, R72, 0x180, RZ, 0xc0, !PT ;  /* 0x00000180481f7812 */ /* 0x000fe400078ec0ff */
[----:B------:R-:W-:Y:S01]  /*114e0*/  MOV R51, R8 ;  /* 0x0000000800337202 */ /* 0x000fe20000000f00 */
[----:B------:R-:W-:Y:S01]  /*114f0*/  SHFL.IDX PT, R28, R28, R5, 0x1c1f ;  /* 0x001c1f051c1c7589 */ /* 0x000fe200000e0000 */
[----:B------:R-:W-:Y:S02]  /*11500*/  SEL R50, R50, R49, P0 ;  /* 0x0000003132327207 */ /* 0x000fe40000000000 */
[----:B------:R-:W-:Y:S01]  /*11510*/  SEL R46, R46, R45, P0 ;  /* 0x0000002d2e2e7207 */ /* 0x000fe20000000000 */
[----:B------:R-:W-:Y:S01]  /*11520*/  SHFL.IDX PT, R8, R4, R5, 0x1c1f ;  /* 0x001c1f0504087589 */ /* 0x000fe200000e0000 */
[----:B------:R-:W-:Y:S02]  /*11530*/  MOV R47, R14 ;  /* 0x0000000e002f7202 */ /* 0x000fe40000000f00 */
[----:B------:R-:W-:Y:S01]  /*11540*/  MOV R45, R10 ;  /* 0x0000000a002d7202 */ /* 0x000fe20000000f00 */
[----:B------:R-:W0:Y:S01]  /*11550*/  SHFL.IDX PT, R9, R26, R3, 0x1c1f ;  /* 0x001c1f031a097589 */ /* 0x000e2200000e0000 */
[----:B------:R-:W-:-:S02]  /*11560*/  MOV R49, R12 ;  /* 0x0000000c00317202 */ /* 0x000fc40000000f00 */
[----:B------:R-:W-:Y:S01]  /*11570*/  SEL R68, R41, R42, P0 ;  /* 0x0000002a29447207 */ /* 0x000fe20000000000 */
[----:B------:R-:W4:Y:S01]  /*11580*/  SHFL.IDX PT, R11, R30, R3, 0x1c1f ;  /* 0x001c1f031e0b7589 */ /* 0x000f2200000e0000 */
[----:B------:R-:W-:-:S03]  /*11590*/  SEL R42, R42, R41, P0 ;  /* 0x000000292a2a7207 */ /* 0x000fc60000000000 */
[----:B------:R-:W-:Y:S01]  /*115a0*/  SHFL.IDX PT, R60, R60, R5, 0x1c1f ;  /* 0x001c1f053c3c7589 */ /* 0x000fe200000e0000 */
[----:B------:R-:W-:-:S03]  /*115b0*/  SEL R70, R37, R38, P0 ;  /* 0x0000002625467207 */ /* 0x000fc60000000000 */
[----:B------:R-:W1:Y:S01]  /*115c0*/  SHFL.IDX PT, R15, R58, R3, 0x1c1f ;  /* 0x001c1f033a0f7589 */ /* 0x000e6200000e0000 */
[----:B------:R-:W-:Y:S02]  /*115d0*/  SHF.R.U64 R20, R20, 0x3, RZ ;  /* 0x0000000314147819 */ /* 0x000fe400000012ff */
[----:B------:R-:W-:Y:S01]  /*115e0*/  SHF.R.U64 R31, R31, 0x3, RZ ;  /* 0x000000031f1f7819 */ /* 0x000fe200000012ff */
[----:B------:R-:W-:Y:S01]  /*115f0*/  SHFL.IDX PT, R32, R32, R5, 0x1c1f ;  /* 0x001c1f0520207589 */ /* 0x000fe200000e0000 */
[----:B------:R-:W-:-:S03]  /*11600*/  SEL R38, R38, R37, P0 ;  /* 0x0000002526267207 */ /* 0x000fc60000000000 */
[----:B------:R-:W1:Y:S04]  /*11610*/  SHFL.IDX PT, R13, R34, R3, 0x1c1f ;  /* 0x001c1f03220d7589 */ /* 0x000e6800000e0000 */
[----:B------:R-:W-:Y:S04]  /*11620*/  SHFL.IDX PT, R62, R62, R5, 0x1c1f ;  /* 0x001c1f053e3e7589 */ /* 0x000fe800000e0000 */
[----:B------:R-:W1:Y:S04]  /*11630*/  SHFL.IDX PT, R33, R54, R3, 0x1c1f ;  /* 0x001c1f0336217589 */ /* 0x000e6800000e0000 */
[----:B------:R-:W-:Y:S04]  /*11640*/  SHFL.IDX PT, R64, R64, R5, 0x1c1f ;  /* 0x001c1f0540407589 */ /* 0x000fe800000e0000 */
[----:B------:R-:W1:Y:S01]  /*11650*/  SHFL.IDX PT, R35, R50, R3, 0x1c1f ;  /* 0x001c1f0332237589 */ /* 0x000e6200000e0000 */
[----:B------:R-:W-:-:S02]  /*11660*/  LOP3.LUT R6, R20, R29, RZ, 0x3c, !PT ;  /* 0x0000001d14067212 */ /* 0x000fc400078e3cff */
[----:B------:R-:W-:Y:S01]  /*11670*/  LOP3.LUT R20, R31, R72, RZ, 0x3c, !PT ;  /* 0x000000481f147212 */ /* 0x000fe200078e3cff */
[----:B------:R-:W-:Y:S04]  /*11680*/  SHFL.IDX PT, R36, R36, R5, 0x1c1f ;  /* 0x001c1f0524247589 */ /* 0x000fe800000e0000 */
[----:B------:R-:W-:Y:S04]  /*11690*/  SHFL.IDX PT, R66, R66, R5, 0x1c1f ;  /* 0x001c1f0542427589 */ /* 0x000fe800000e0000 */
[----:B------:R-:W1:Y:S04]  /*116a0*/  SHFL.IDX PT, R27, R40, R3, 0x1c1f ;  /* 0x001c1f03281b7589 */ /* 0x000e6800000e0000 */
[----:B------:R-:W1:Y:S04]  /*116b0*/  SHFL.IDX PT, R37, R46, R3, 0x1c1f ;  /* 0x001c1f032e257589 */ /* 0x000e6800000e0000 */
[----:B------:R-:W-:Y:S04]  /*116c0*/  SHFL.IDX PT, R44, R44, R5, 0x1c1f ;  /* 0x001c1f052c2c7589 */ /* 0x000fe800000e0000 */
[----:B------:R-:W-:Y:S04]  /*116d0*/  SHFL.IDX PT, R68, R68, R5, 0x1c1f ;  /* 0x001c1f0544447589 */ /* 0x000fe800000e0000 */
[----:B------:R-:W1:Y:S04]  /*116e0*/  SHFL.IDX PT, R29, R48, R3, 0x1c1f ;  /* 0x001c1f03301d7589 */ /* 0x000e6800000e0000 */
[----:B------:R-:W1:Y:S04]  /*116f0*/  SHFL.IDX PT, R39, R42, R3, 0x1c1f ;  /* 0x001c1f032a277589 */ /* 0x000e6800000e0000 */
[----:B------:R-:W-:Y:S04]  /*11700*/  SHFL.IDX PT, R52, R52, R5, 0x1c1f ;  /* 0x001c1f0534347589 */ /* 0x000fe800000e0000 */
[----:B------:R-:W-:Y:S04]  /*11710*/  SHFL.IDX PT, R70, R70, R5, 0x1c1f ;  /* 0x001c1f0546467589 */ /* 0x000fe800000e0000 */
[----:B------:R-:W1:Y:S04]  /*11720*/  SHFL.IDX PT, R31, R56, R3, 0x1c1f ;  /* 0x001c1f03381f7589 */ /* 0x000e6800000e0000 */
[----:B------:R1:W1:Y:S01]  /*11730*/  SHFL.IDX PT, R41, R38, R3, 0x1c1f ;  /* 0x001c1f0326297589 */ /* 0x00026200000e0000 */
[----:B------:R-:W-:-:S02]  /*11740*/  MOV R43, R6 ;  /* 0x00000006002b7202 */ /* 0x000fc40000000f00 */
[----:B0-----:R-:W-:Y:S01]  /*11750*/  SEL R4, R8, R9, P0 ;  /* 0x0000000908047207 */ /* 0x001fe20000000000 */
[----:B------:R-:W3:Y:S01]  /*11760*/  LDL R53, [R1+0x48] ;  /* 0x0000480001357983 */ /* 0x000ee20000100800 */
[----:B------:R-:W-:Y:S02]  /*11770*/  SEL R6, R9, R8, P0 ;  /* 0x0000000809067207 */ /* 0x000fe40000000000 */
[----:B----4-:R-:W-:Y:S02]  /*11780*/  SEL R8, R28, R11, P0 ;  /* 0x0000000b1c087207 */ /* 0x010fe40000000000 */
[----:B------:R-:W-:Y:S01]  /*11790*/  SEL R10, R11, R28, P0 ;  /* 0x0000001c0b0a7207 */ /* 0x000fe20000000000 */
[----:B-1----:R-:W0:Y:S01]  /*117a0*/  LDC R3, c[0x0][0xbe8] ;  /* 0x0002fa00ff037b82 */ /* 0x002e220000000800 */
[----:B------:R-:W-:Y:S02]  /*117b0*/  SEL R5, R60, R15, P0 ;  /* 0x0000000f3c057207 */ /* 0x000fe40000000000 */
[----:B------:R-:W-:-:S05]  /*117c0*/  SEL R7, R15, R60, P0 ;  /* 0x0000003c0f077207 */ /* 0x000fca0000000000 */
[----:B------:R-:W-:Y:S01]  /*117d0*/  BAR.SYNC.DEFER_BLOCKING 0x1, 0x180 ;  /* 0x0046000000007b1d */ /* 0x000fe20000010000 */
[----:B------:R-:W-:Y:S02]  /*117e0*/  SEL R12, R32, R13, P0 ;  /* 0x0000000d200c7207 */ /* 0x000fe40000000000 */
[----:B------:R-:W-:Y:S02]  /*117f0*/  SEL R14, R13, R32, P0 ;  /* 0x000000200d0e7207 */ /* 0x000fe40000000000 */
[----:B------:R-:W-:Y:S02]  /*11800*/  SEL R9, R62, R33, P0 ;  /* 0x000000213e097207 */ /* 0x000fe40000000000 */
[----:B------:R-:W-:Y:S02]  /*11810*/  SEL R11, R33, R62, P0 ;  /* 0x0000003e210b7207 */ /* 0x000fe40000000000 */
[----:B------:R-:W-:Y:S02]  /*11820*/  SEL R13, R64, R35, P0 ;  /* 0x00000023400d7207 */ /* 0x000fe40000000000 */
[----:B------:R-:W-:-:S02]  /*11830*/  SEL R15, R35, R64, P0 ;  /* 0x00000040230f7207 */ /* 0x000fc40000000000 */
[----:B------:R-:W-:Y:S02]  /*11840*/  ISETP.NE.U32.AND P2, PT, RZ, UR4, PT ;  /* 0x00000004ff007c0c */ /* 0x000fe4000bf45070 */
[----:B------:R-:W-:Y:S02]  /*11850*/  MOV R21, R20 ;  /* 0x0000001400157202 */ /* 0x000fe40000000f00 */
[----:B------:R-:W-:Y:S01]  /*11860*/  ISETP.NE.AND.EX P2, PT, RZ, UR5, PT, P2 ;  /* 0x00000005ff007c0c */ /* 0x000fe2000bf45320 */
[----:B------:R1:W-:Y:S04]  /*11870*/  STSM.16.M88.4 [R51], R4 ;  /* 0x0000000433007844 */ /* 0x0003e80000000200 */
[----:B------:R4:W-:Y:S04]  /*11880*/  STSM.16.M88.4 [R49], R8 ;  /* 0x0000000831007844 */ /* 0x0009e80000000200 */
[----:B------:R0:W-:Y:S01]  /*11890*/  STSM.16.M88.4 [R47], R12 ;  /* 0x0000000c2f007844 */ /* 0x0001e20000000200 */
[----:B-1----:R-:W-:-:S02]  /*118a0*/  SEL R4, R36, R27, P0 ;  /* 0x0000001b24047207 */ /* 0x002fc40000000000 */
[----:B------:R-:W-:Y:S02]  /*118b0*/  SEL R6, R27, R36, P0 ;  /* 0x000000241b067207 */ /* 0x000fe40000000000 */
[----:B------:R-:W-:Y:S02]  /*118c0*/  SEL R5, R66, R37, P0 ;  /* 0x0000002542057207 */ /* 0x000fe40000000000 */
[----:B------:R-:W-:Y:S02]  /*118d0*/  SEL R7, R37, R66, P0 ;  /* 0x0000004225077207 */ /* 0x000fe40000000000 */
[----:B----4-:R-:W-:Y:S02]  /*118e0*/  SEL R8, R44, R29, P0 ;  /* 0x0000001d2c087207 */ /* 0x010fe40000000000 */
[----:B------:R-:W-:Y:S02]  /*118f0*/  SEL R10, R29, R44, P0 ;  /* 0x0000002c1d0a7207 */ /* 0x000fe40000000000 */
[----:B------:R-:W-:-:S02]  /*11900*/  SEL R9, R68, R39, P0 ;  /* 0x0000002744097207 */ /* 0x000fc40000000000 */
[----:B------:R-:W-:Y:S02]  /*11910*/  SEL R11, R39, R68, P0 ;  /* 0x00000044270b7207 */ /* 0x000fe40000000000 */
[----:B0-----:R-:W-:Y:S02]  /*11920*/  SEL R12, R52, R31, P0 ;  /* 0x0000001f340c7207 */ /* 0x001fe40000000000 */
[----:B------:R-:W-:Y:S02]  /*11930*/  SEL R14, R31, R52, P0 ;  /* 0x000000341f0e7207 */ /* 0x000fe40000000000 */
[----:B------:R-:W-:Y:S02]  /*11940*/  SEL R13, R70, R41, P0 ;  /* 0x00000029460d7207 */ /* 0x000fe40000000000 */
[----:B------:R-:W-:Y:S01]  /*11950*/  SEL R15, R41, R70, P0 ;  /* 0x00000046290f7207 */ /* 0x000fe20000000000 */
[----:B------:R0:W-:Y:S04]  /*11960*/  STSM.16.M88.4 [R45], R4 ;  /* 0x000000042d007844 */ /* 0x0001e80000000200 */
[----:B------:R-:W-:Y:S04]  /*11970*/  STSM.16.M88.4 [R43], R8 ;  /* 0x000000082b007844 */ /* 0x000fe80000000200 */
[----:B------:R1:W-:Y:S01]  /*11980*/  STSM.16.M88.4 [R21], R12 ;  /* 0x0000000c15007844 */ /* 0x0003e20000000200 */
[----:B------:R-:W-:Y:S01]  /*11990*/  IMAD.MOV.U32 R20, RZ, RZ, RZ ;  /* 0x000000ffff147224 */ /* 0x000fe200078e00ff */
[----:B------:R-:W-:Y:S01]  /*119a0*/  BAR.SYNC.DEFER_BLOCKING 0x1, 0x180 ;  /* 0x0046000000007b1d */ /* 0x000fe20000010000 */
[----:B--2---:R-:W-:-:S04]  /*119b0*/  IADD3 R26, P1, R59, UR4, RZ ;  /* 0x000000043b1a7c10 */ /* 0x004fc8000ff3e0ff */
[----:B---3--:R-:W-:Y:S01]  /*119c0*/  IADD3.X R27, R57, UR5, RZ, P1, !PT ;  /* 0x00000005391b7c10 */ /* 0x008fe20008ffe4ff */
[----:B------:R-:W-:Y:S02]  /*119d0*/  ULDC.64 UR4, c[0x0][0xc08] ;  /* 0x0003020000047ab9 */ /* 0x000fe40000000a00 */
[----:B------:R-:W-:Y:S02]  /*119e0*/  ISETP.NE.U32.AND P0, PT, RZ, UR4, PT ;  /* 0x00000004ff007c0c */ /* 0x000fe4000bf05070 */
[----:B------:R2:W5:Y:S02]  /*119f0*/  @P2 LDG.E R20, desc[UR42][R26.64] ;  /* 0x0000002a1a142981 */ /* 0x000564000c1e1900 */
[----:B------:R-:W-:-:S13]  /*11a00*/  ISETP.NE.AND.EX P0, PT, RZ, UR5, PT, P0 ;  /* 0x00000005ff007c0c */ /* 0x000fda000bf05300 */
[----:B0-----:R-:W-:Y:S01]  /*11a10*/  @P0 IADD3 R4, P3, R59, UR4, RZ ;  /* 0x000000043b040c10 */ /* 0x001fe2000ff7e0ff */
[----:B------:R-:W-:Y:S02]  /*11a20*/  ULDC UR4, c[0x0][0xa88] ;  /* 0x0002a20000047ab9 */ /* 0x000fe40000000800 */
[----:B------:R-:W-:Y:S01]  /*11a30*/  IMAD.U32 R38, RZ, RZ, UR4 ;  /* 0x00000004ff267e24 */ /* 0x000fe2000f8e00ff */
[----:B------:R-:W-:-:S05]  /*11a40*/  @P0 IADD3.X R5, R57, UR5, RZ, P3, !PT ;  /* 0x0000000539050c10 */ /* 0x000fca0009ffe4ff */
[----:B------:R2:W5:Y:S01]  /*11a50*/  @P0 LDG.E R38, desc[UR42][R4.64] ;  /* 0x0000002a04260981 */ /* 0x000562000c1e1900 */
[----:B------:R-:W-:-:S13]  /*11a60*/  ISETP.NE.AND P1, PT, R3, 0x1, PT ;  /* 0x000000010300780c */ /* 0x000fda0003f25270 */
[----:B------:R-:W0:Y:S08]  /*11a70*/  @P1 LDC R6, c[0x0][0xbec] ;  /* 0x0002fb00ff061b82 */ /* 0x000e300000000800 */
[----:B------:R-:W3:Y:S01]  /*11a80*/  @P1 LDC R29, c[0x0][0xbf0] ;  /* 0x0002fc00ff1d1b82 */ /* 0x000ee20000000800 */
[----:B-1----:R-:W-:Y:S01]  /*11a90*/  IMAD R13, R53, 0xc0, R55 ;  /* 0x000000c0350d7824 */ /* 0x002fe200078e0237 */
[----:B0-23--:R-:W-:Y:S06]  /*11aa0*/  @P0 BRA `(.L_x_10974) ;  /* 0x0000000000100947 */ /* 0x00dfec0003800000 */
[----:B------:R-:W-:Y:S05]  /*11ab0*/  @!P2 BRA `(.L_x_10974) ;  /* 0x00000000000ca947 */ /* 0x000fea0003800000 */
[----:B------:R-:W2:Y:S04]  /*11ac0*/  LDG.E R5, desc[UR42][R26.64] ;  /* 0x0000002a1a057981 */ /* 0x000ea8000c1e1900 */
[----:B-----5:R-:W2:Y:S02]  /*11ad0*/  LDG.E R38, desc[UR42][R26.64+0x4] ;  /* 0x0000042a1a267981 */ /* 0x020ea4000c1e1900 */
[----:B--2---:R-:W-:-:S07]  /*11ae0*/  IMAD.IADD R38, R38, 0x1, -R5 ;  /* 0x0000000126267824 */ /* 0x004fce00078e0a05 */
.L_x_10974:
[----:B------:R-:W2:Y:S01]  /*11af0*/  LDL.LU R5, [R1+0x2c] ;  /* 0x00002c0001057983 */ /* 0x000ea20000300800 */
[----:B------:R-:W-:Y:S01]  /*11b00*/  ULDC.64 UR4, c[0x0][0xb90] ;  /* 0x0002e40000047ab9 */ /* 0x000fe20000000a00 */
[----:B------:R-:W0:Y:S01]  /*11b10*/  S2R R4, SR_TID.X ;  /* 0x0000000000047919 */ /* 0x000e220000002100 */
[----:B------:R-:W1:Y:S01]  /*11b20*/  S2R R14, SR_TID.X ;  /* 0x00000000000e7919 */ /* 0x000e620000002100 */
[----:B-----5:R-:W-:Y:S02]  /*11b30*/  SHF.R.S32.HI R21, RZ, 0x1f, R20 ;  /* 0x0000001fff157819 */ /* 0x020fe40000011414 */
[----:B------:R-:W-:Y:S01]  /*11b40*/  MOV R7, R13 ;  /* 0x0000000d00077202 */ /* 0x000fe20000000f00 */
[----:B------:R-:W3:Y:S01]  /*11b50*/  LDL.LU R10, [R1+0x44] ;  /* 0x00004400010a7983 */ /* 0x000ee20000300800 */
[----:B------:R-:W-:Y:S01]  /*11b60*/  IMAD R38, R38, R3, RZ ;  /* 0x0000000326267224 */ /* 0x000fe200078e02ff */
[----:B------:R-:W4:Y:S02]  /*11b70*/  @P1 LDC R45, c[0x0][0xbec] ;  /* 0x0002fb00ff2d1b82 */ /* 0x000f240000000800 */
[----:B------:R-:W4:Y:S04]  /*11b80*/  LDL.LU R44, [R1+0x34] ;  /* 0x00003400012c7983 */ /* 0x000f280000300800 */
[----:B------:R-:W3:Y:S04]  /*11b90*/  LDL R49, [R1+0x30] ;  /* 0x0000300001317983 */ /* 0x000ee80000100800 */
[----:B------:R-:W3:Y:S04]  /*11ba0*/  LDL R15, [R1+0x68] ;  /* 0x00006800010f7983 */ /* 0x000ee80000100800 */
[----:B------:R0:W5:Y:S02]  /*11bb0*/  LDL R48, [R1+0x7c] ;  /* 0x00007c0001307983 */ /* 0x0001640000100800 */
[----:B0-----:R-:W-:-:S05]  /*11bc0*/  VIADD R47, R4, 0xffffff80 ;  /* 0xffffff80042f7836 */ /* 0x001fca0000000000 */
[----:B------:R-:W-:Y:S01]  /*11bd0*/  SHF.R.S32.HI R50, RZ, 0x1f, R47 ;  /* 0x0000001fff327819 */ /* 0x000fe2000001142f */
[----:B------:R-:W-:-:S03]  /*11be0*/  @P1 IMAD.HI.U32 R4, R13, R6, RZ ;  /* 0x000000060d041227 */ /* 0x000fc600078e00ff */
[----:B------:R-:W-:Y:S02]  /*11bf0*/  LEA.HI R50, R50, R47, RZ, 0x2 ;  /* 0x0000002f32327211 */ /* 0x000fe400078f10ff */
[----:B------:R-:W-:Y:S02]  /*11c00*/  @P1 SHF.R.U32.HI R7, RZ, R29, R4 ;  /* 0x0000001dff071219 */ /* 0x000fe40000011604 */
[----:B------:R-:W-:-:S03]  /*11c10*/  SHF.R.S32.HI R50, RZ, 0x2, R50 ;  /* 0x00000002ff327819 */ /* 0x000fc60000011432 */
[----:B------:R-:W-:Y:S02]  /*11c20*/  IMAD.MOV R6, RZ, RZ, -R7 ;  /* 0x000000ffff067224 */ /* 0x000fe400078e0a07 */
[----:B-1----:R-:W-:-:S05]  /*11c30*/  VIADD R30, R14, 0xffffff80 ;  /* 0xffffff800e1e7836 */ /* 0x002fca0000000000 */
[----:B------:R-:W-:-:S04]  /*11c40*/  SHF.R.S32.HI R14, RZ, 0x1f, R30 ;  /* 0x0000001fff0e7819 */ /* 0x000fc8000001141e */
[----:B------:R-:W-:-:S04]  /*11c50*/  LEA.HI R14, R14, R30, RZ, 0x7 ;  /* 0x0000001e0e0e7211 */ /* 0x000fc800078f38ff */
[----:B------:R-:W-:-:S05]  /*11c60*/  LOP3.LUT R14, R14, 0xffffff80, RZ, 0xc0, !PT ;  /* 0xffffff800e0e7812 */ /* 0x000fca00078ec0ff */
[----:B------:R-:W-:Y:S01]  /*11c70*/  IMAD.IADD R14, R30, 0x1, -R14 ;  /* 0x000000011e0e7824 */ /* 0x000fe200078e0a0e */
[----:B------:R-:W-:-:S04]  /*11c80*/  SHF.R.S32.HI R46, RZ, 0x1f, R47 ;  /* 0x0000001fff2e7819 */ /* 0x000fc8000001142f */
[----:B------:R-:W-:-:S04]  /*11c90*/  LEA.HI R46, R46, R47, RZ, 0x2 ;  /* 0x0000002f2e2e7211 */ /* 0x000fc800078f10ff */
[----:B------:R-:W-:-:S04]  /*11ca0*/  LOP3.LUT R46, R46, 0xfffffffc, RZ, 0xc0, !PT ;  /* 0xfffffffc2e2e7812 */ /* 0x000fc800078ec0ff */
[----:B------:R-:W-:Y:S02]  /*11cb0*/  IADD3 R46, R47, -R46, RZ ;  /* 0x8000002e2f2e7210 */ /* 0x000fe40007ffe0ff */
[----:B------:R0:W5:Y:S01]  /*11cc0*/  LDL R47, [R1+0x4c] ;  /* 0x00004c00012f7983 */ /* 0x0001620000100800 */
[----:B--2---:R-:W-:Y:S01]  /*11cd0*/  IMAD.MOV.U32 R8, RZ, RZ, R5 ;  /* 0x000000ffff087224 */ /* 0x004fe200078e0005 */
[----:B----4-:R-:W-:-:S05]  /*11ce0*/  SHF.R.S32.HI R39, RZ, 0x1f, R44 ;  /* 0x0000001fff277819 */ /* 0x010fca000001142c */
[----:B------:R-:W-:-:S04]  /*11cf0*/  IMAD R5, R39, UR4, RZ ;  /* 0x0000000427057c24 */ /* 0x000fc8000f8e02ff */
[C---:B------:R-:W-:Y:S02]  /*11d00*/  IMAD R11, R44.reuse, UR5, R5 ;  /* 0x000000052c0b7c24 */ /* 0x040fe4000f8e0205 */
[----:B------:R-:W-:Y:S01]  /*11d10*/  IMAD.WIDE.U32 R4, R44, UR4, R20 ;  /* 0x000000042c047c25 */ /* 0x000fe2000f8e0014 */
[----:B---3--:R-:W-:Y:S01]  /*11d20*/  SEL R37, R10, RZ, !P2 ;  /* 0x000000ff0a257207 */ /* 0x008fe20005000000 */
[----:B------:R-:W-:Y:S01]  /*11d30*/  ULDC.64 UR4, c[0x0][0xb98] ;  /* 0x0002e60000047ab9 */ /* 0x000fe20000000a00 */
[----:B------:R-:W-:Y:S01]  /*11d40*/  SEL R36, R8, RZ, !P2 ;  /* 0x000000ff08247207 */ /* 0x000fe20005000000 */
[----:B------:R-:W-:Y:S02]  /*11d50*/  IMAD R9, R50, 0x20, R49 ;  /* 0x0000002032097824 */ /* 0x000fe400078e0231 */
[----:B------:R-:W-:Y:S02]  /*11d60*/  IMAD.IADD R5, R5, 0x1, R11 ;  /* 0x0000000105057824 */ /* 0x000fe400078e020b */
[----:B------:R-:W-:-:S04]  /*11d70*/  IMAD.WIDE R24, R9, 0x2, R24 ;  /* 0x0000000209187825 */ /* 0x000fc800078e0218 */
[----:B------:R-:W-:Y:S02]  /*11d80*/  IMAD R9, R3, R6, R13 ;  /* 0x0000000603097224 */ /* 0x000fe400078e020d */
[----:B------:R-:W-:Y:S02]  /*11d90*/  IMAD R11, R37, UR4, RZ ;  /* 0x00000004250b7c24 */ /* 0x000fe4000f8e02ff */
[----:B------:R-:W-:Y:S01]  /*11da0*/  IMAD.WIDE.U32 R4, R36, UR4, R4 ;  /* 0x0000000424047c25 */ /* 0x000fe2000f8e0004 */
[----:B------:R-:W-:-:S03]  /*11db0*/  SHF.R.S32.HI R6, RZ, 0x1f, R9 ;  /* 0x0000001fff067819 */ /* 0x000fc60000011409 */
[----:B------:R-:W-:Y:S01]  /*11dc0*/  IMAD R10, R36, UR5, R11 ;  /* 0x00000005240a7c24 */ /* 0x000fe2000f8e020b */
[----:B------:R-:W-:Y:S01]  /*11dd0*/  SHF.R.S32.HI R11, RZ, 0x1f, R7 ;  /* 0x0000001fff0b7819 */ /* 0x000fe20000011407 */
[----:B------:R-:W-:Y:S01]  /*11de0*/  ULDC.64 UR4, c[0x0][0xb88] ;  /* 0x0002e20000047ab9 */ /* 0x000fe20000000a00 */
[----:B------:R-:W-:Y:S02]  /*11df0*/  IADD3 R4, P0, R7, R4, RZ ;  /* 0x0000000407047210 */ /* 0x000fe40007f1e0ff */
[----:B------:R-:W-:Y:S01]  /*11e00*/  IADD3 R13, P2, R24, 0x1800, RZ ;  /* 0x00001800180d7810 */ /* 0x000fe20007f5e0ff */
[----:B------:R-:W-:Y:S01]  /*11e10*/  IMAD R6, R6, UR4, RZ ;  /* 0x0000000406067c24 */ /* 0x000fe2000f8e02ff */
[----:B------:R-:W-:Y:S02]  /*11e20*/  IADD3.X R5, R11, R5, R10, P0, !PT ;  /* 0x000000050b057210 */ /* 0x000fe400007fe40a */
[----:B------:R-:W-:Y:S01]  /*11e30*/  LOP3.LUT R8, R13, 0x180, RZ, 0xc0, !PT ;  /* 0x000001800d087812 */ /* 0x000fe200078ec0ff */
[----:B------:R-:W-:-:S02]  /*11e40*/  IMAD R7, R9, UR5, R6 ;  /* 0x0000000509077c24 */ /* 0x000fc4000f8e0206 */
[----:B------:R-:W-:Y:S01]  /*11e50*/  IMAD.WIDE.U32 R4, R9, UR4, R4 ;  /* 0x0000000409047c25 */ /* 0x000fe2000f8e0004 */
[----:B------:R-:W-:Y:S01]  /*11e60*/  SHF.R.U64 R8, R8, 0x3, RZ ;  /* 0x0000000308087819 */ /* 0x000fe200000012ff */
[----:B------:R-:W-:Y:S02]  /*11e70*/  ULDC.64 UR4, c[0x0][0xb50] ;  /* 0x0002d40000047ab9 */ /* 0x000fe40000000a00 */
[----:B------:R-:W-:Y:S01]  /*11e80*/  IMAD.IADD R5, R5, 0x1, R7 ;  /* 0x0000000105057824 */ /* 0x000fe200078e0207 */
[----:B------:R-:W-:Y:S02]  /*11e90*/  LEA R6, P0, R4, UR4, 0x2 ;  /* 0x0000000404067c11 */ /* 0x000fe4000f8010ff */
[----:B------:R-:W-:Y:S02]  /*11ea0*/  LOP3.LUT R8, R8, R13, RZ, 0x3c, !PT ;  /* 0x0000000d08087212 */ /* 0x000fe400078e3cff */
[----:B------:R-:W-:Y:S02]  /*11eb0*/  IADD3 R13, P6, R24, 0x3000, RZ ;  /* 0x00003000180d7810 */ /* 0x000fe40007fde0ff */
[----:B------:R-:W-:Y:S01]  /*11ec0*/  LEA.HI.X R4, R4, UR5, R5, 0x2, P0 ;  /* 0x0000000504047c11 */ /* 0x000fe200080f1405 */
[----:B------:R-:W-:Y:S01]  /*11ed0*/  SHFL.IDX PT, R40, R6, RZ, 0x1c1f ;  /* 0x001c1fff06287589 */ /* 0x000fe200000e0000 */
[----:B------:R-:W-:Y:S01]  /*11ee0*/  LOP3.LUT R12, R13, 0x180, RZ, 0xc0, !PT ;  /* 0x000001800d0c7812 */ /* 0x000fe200078ec0ff */
[----:B------:R-:W-:Y:S01]  /*11ef0*/  IMAD.X R9, RZ, RZ, R25, P2 ;  /* 0x000000ffff097224 */ /* 0x000fe200010e0619 */
[----:B------:R-:W-:Y:S01]  /*11f00*/  ULDC.64 UR4, c[0x0][0xaa0] ;  /* 0x0002a80000047ab9 */ /* 0x000fe20000000a00 */
[----:B------:R-:W1:Y:S01]  /*11f10*/  SHFL.IDX PT, R41, R4, RZ, 0x1c1f ;  /* 0x001c1fff04297589 */ /* 0x000e6200000e0000 */
[----:B------:R-:W-:-:S02]  /*11f20*/  SHF.R.U64 R12, R12, 0x3, RZ ;  /* 0x000000030c0c7819 */ /* 0x000fc400000012ff */
[----:B------:R-:W-:Y:S02]  /*11f30*/  LOP3.LUT P0, RZ, R14, 0x3, RZ, 0xc0, !PT ;  /* 0x000000030eff7812 */ /* 0x000fe4000780c0ff */
[----:B------:R-:W-:Y:S01]  /*11f40*/  LOP3.LUT R12, R12, R13, RZ, 0x3c, !PT ;  /* 0x0000000d0c0c7212 */ /* 0x000fe200078e3cff */
[----:B------:R-:W-:Y:S01]  /*11f50*/  IMAD R13, R53, 0xc0, R15 ;  /* 0x000000c0350d7824 */ /* 0x000fe200078e020f */
[----:B------:R-:W-:Y:S04]  /*11f60*/  SHFL.IDX PT, R42, R6, 0x1, 0x1c1f ;  /* 0x003c1f00062a7f89 */ /* 0x000fe800000e0000 */
[----:B------:R-:W2:Y:S01]  /*11f70*/  SHFL.IDX PT, R43, R4, 0x1, 0x1c1f ;  /* 0x003c1f00042b7f89 */ /* 0x000ea200000e0000 */
[C---:B------:R-:W-:Y:S02]  /*11f80*/  ISETP.GE.OR P2, PT, R13.reuse, R38, P0 ;  /* 0x000000260d00720c */ /* 0x040fe40000746670 */
[----:B------:R-:W-:Y:S01]  /*11f90*/  IADD3 R5, R13, 0x8, RZ ;  /* 0x000000080d057810 */ /* 0x000fe20007ffe0ff */
[----:B------:R-:W-:-:S03]  /*11fa0*/  IMAD R21, R21, UR4, RZ ;  /* 0x0000000415157c24 */ /* 0x000fc6000f8e02ff */
[----:B------:R-:W-:-:S07]  /*11fb0*/  ISETP.GE.OR P0, PT, R5, R38, P0 ;  /* 0x000000260500720c */ /* 0x000fce0000706670 */
[----:B-1----:R1:W-:Y:S02]  /*11fc0*/  @!P2 ST.E desc[UR42][R40.64], R2 ;  /* 0x000000022800a985 */ /* 0x0023e4000c10192a */
[C---:B-1----:R-:W-:Y:S02]  /*11fd0*/  IMAD R41, R20.reuse, UR5, R21 ;  /* 0x0000000514297c24 */ /* 0x042fe4000f8e0215 */
[----:B------:R-:W-:Y:S01]  /*11fe0*/  IMAD.WIDE.U32 R20, R20, UR4, RZ ;  /* 0x0000000414147c25 */ /* 0x000fe2000f8e00ff */
[----:B------:R-:W-:-:S03]  /*11ff0*/  ULDC.64 UR4, c[0x0][0xae8] ;  /* 0x0002ba0000047ab9 */ /* 0x000fc60000000a00 */
[----:B------:R-:W-:Y:S02]  /*12000*/  IMAD.IADD R21, R21, 0x1, R41 ;  /* 0x0000000115157824 */ /* 0x000fe400078e0229 */
[----:B------:R-:W-:Y:S01]  /*12010*/  IMAD R39, R39, UR4, RZ ;  /* 0x0000000427277c24 */ /* 0x000fe2000f8e02ff */
[----:B--2---:R1:W-:Y:S01]  /*12020*/  @!P0 ST.E desc[UR42][R42.64], R0 ;  /* 0x000000002a008985 */ /* 0x0043e2000c10192a */
[----:B------:R-:W-:-:S04]  /*12030*/  IMAD.WIDE.U32 R20, R44, UR4, R20 ;  /* 0x000000042c147c25 */ /* 0x000fc8000f8e0014 */
[----:B------:R-:W-:Y:S01]  /*12040*/  IMAD R39, R44, UR5, R39 ;  /* 0x000000052c277c24 */ /* 0x000fe2000f8e0227 */
[C---:B------:R-:W-:Y:S01]  /*12050*/  IADD3 R27, P5, R24.reuse, 0x4800, RZ ;  /* 0x00004800181b7810 */ /* 0x040fe20007fbe0ff */
[----:B------:R0:W5:Y:S01]  /*12060*/  LDL R44, [R1+0x50] ;  /* 0x00005000012c7983 */ /* 0x0001620000100800 */
[----:B------:R-:W-:Y:S01]  /*12070*/  IADD3 R29, P4, R24, 0x6000, RZ ;  /* 0x00006000181d7810 */ /* 0x000fe20007f9e0ff */
[----:B-1----:R-:W-:Y:S01]  /*12080*/  IMAD R0, R46, 0x60, R50 ;  /* 0x000000602e007824 */ /* 0x002fe200078e0232 */
[----:B------:R-:W1:Y:S01]  /*12090*/  @P1 LDC R43, c[0x0][0xbf0] ;  /* 0x0002fc00ff2b1b82 */ /* 0x000e620000000800 */
[----:B------:R0:W5:Y:S01]  /*120a0*/  LDL R46, [R1+0x78] ;  /* 0x00007800012e7983 */ /* 0x0001620000100800 */
[----:B------:R-:W-:Y:S01]  /*120b0*/  IADD3 R7, P3, R24, 0x7800, RZ ;  /* 0x0000780018077810 */ /* 0x000fe20007f7e0ff */
[----:B------:R-:W-:Y:S01]  /*120c0*/  IMAD R40, R53, 0xc0, R0 ;  /* 0x000000c035287824 */ /* 0x000fe200078e0200 */
[----:B------:R-:W-:Y:S01]  /*120d0*/  LOP3.LUT R26, R27, 0x180, RZ, 0xc0, !PT ;  /* 0x000001801b1a7812 */ /* 0x000fe200078ec0ff */
[----:B------:R-:W-:-:S02]  /*120e0*/  ULDC.64 UR4, c[0x0][0xaf0] ;  /* 0x0002bc0000047ab9 */ /* 0x000fc40000000a00 */
[----:B------:R-:W-:Y:S01]  /*120f0*/  @P1 IMAD.HI.U32 R0, R40, R45, RZ ;  /* 0x0000002d28001227 */ /* 0x000fe200078e00ff */
[----:B------:R-:W-:Y:S02]  /*12100*/  LOP3.LUT R28, R29, 0x180, RZ, 0xc0, !PT ;  /* 0x000001801d1c7812 */ /* 0x000fe400078ec0ff */
[----:B------:R-:W-:Y:S01]  /*12110*/  LOP3.LUT R11, R24, 0x180, RZ, 0xc0, !PT ;  /* 0x00000180180b7812 */ /* 0x000fe200078ec0ff */
[----:B------:R-:W-:Y:S01]  /*12120*/  IMAD.IADD R21, R21, 0x1, R39 ;  /* 0x0000000115157824 */ /* 0x000fe200078e0227 */
[----:B------:R-:W-:Y:S01]  /*12130*/  LOP3.LUT R6, R7, 0x180, RZ, 0xc0, !PT ;  /* 0x0000018007067812 */ /* 0x000fe200078ec0ff */
[----:B------:R-:W-:Y:S01]  /*12140*/  IMAD.MOV.U32 R39, RZ, RZ, R40 ;  /* 0x000000ffff277224 */ /* 0x000fe200078e0028 */
[----:B------:R-:W-:Y:S01]  /*12150*/  SHF.R.U64 R26, R26, 0x3, RZ ;  /* 0x000000031a1a7819 */ /* 0x000fe200000012ff */
[----:B------:R-:W-:Y:S01]  /*12160*/  IMAD R37, R37, UR4, RZ ;  /* 0x0000000425257c24 */ /* 0x000fe2000f8e02ff */
[----:B------:R-:W-:Y:S02]  /*12170*/  SHF.R.U64 R28, R28, 0x3, RZ ;  /* 0x000000031c1c7819 */ /* 0x000fe400000012ff */
[----:B------:R-:W-:-:S02]  /*12180*/  SHF.R.U64 R11, R11, 0x3, RZ ;  /* 0x000000030b0b7819 */ /* 0x000fc400000012ff */
[----:B------:R-:W-:Y:S02]  /*12190*/  SHF.R.U64 R6, R6, 0x3, RZ ;  /* 0x0000000306067819 */ /* 0x000fe400000012ff */
[----:B-1----:R-:W-:Y:S01]  /*121a0*/  @P1 SHF.R.U32.HI R39, RZ, R43, R0 ;  /* 0x0000002bff271219 */ /* 0x002fe20000011600 */
[----:B------:R-:W-:Y:S01]  /*121b0*/  IMAD R41, R36, UR5, R37 ;  /* 0x0000000524297c24 */ /* 0x000fe2000f8e0225 */
[----:B------:R-:W-:Y:S02]  /*121c0*/  LOP3.LUT R26, R26, R27, RZ, 0x3c, !PT ;  /* 0x0000001b1a1a7212 */ /* 0x000fe400078e3cff */
        /* <DEDUP_REMOVED lines=8> */
[----:B------:R-:W5:Y:S01]  /*12250*/  LD.E.128 R8, desc[UR42][R8.64] ;  /* 0x0000002a08087980 */ /* 0x000f62000c101d00 */
[----:B------:R-:W-:-:S02]  /*12260*/  IMAD.X R33, RZ, RZ, R25, P3 ;  /* 0x000000ffff217224 */ /* 0x000fc400018e0619 */
[----:B------:R-:W-:Y:S01]  /*12270*/  IMAD.MOV.U32 R5, RZ, RZ, R25 ;  /* 0x000000ffff057224 */ /* 0x000fe200078e0019 */
[----:B------:R-:W5:Y:S01]  /*12280*/  LD.E.128 R12, desc[UR42][R12.64] ;  /* 0x0000002a0c0c7980 */ /* 0x000f62000c101d00 */
[----:B------:R-:W-:Y:S01]  /*12290*/  IMAD.WIDE.U32 R36, R36, UR4, R20 ;  /* 0x0000000424247c25 */ /* 0x000fe2000f8e0014 */
[----:B------:R-:W-:Y:S02]  /*122a0*/  ULDC.64 UR4, c[0x0][0xae0] ;  /* 0x0002b80000047ab9 */ /* 0x000fe40000000a00 */
[----:B------:R-:W5:Y:S01]  /*122b0*/  LD.E.128 R24, desc[UR42][R26.64] ;  /* 0x0000002a1a187980 */ /* 0x000f62000c101d00 */
[----:B------:R-:W-:Y:S02]  /*122c0*/  IMAD R0, R0, UR4, RZ ;  /* 0x0000000400007c24 */ /* 0x000fe4000f8e02ff */
[----:B------:R-:W-:Y:S01]  /*122d0*/  IMAD R21, R3, R2, R40 ;  /* 0x0000000203157224 */ /* 0x000fe200078e0228 */
[----:B------:R-:W5:Y:S01]  /*122e0*/  LD.E.128 R4, desc[UR42][R4.64] ;  /* 0x0000002a04047980 */ /* 0x000f62000c101d00 */
[----:B------:R-:W-:-:S02]  /*122f0*/  IMAD.IADD R37, R37, 0x1, R41 ;  /* 0x0000000125257824 */ /* 0x000fc400078e0229 */
[----:B------:R-:W-:Y:S01]  /*12300*/  IMAD R41, R39, UR5, R0 ;  /* 0x0000000527297c24 */ /* 0x000fe2000f8e0200 */
        /* <DEDUP_REMOVED lines=10> */
[----:B-1----:R-:W1:Y:S01]  /*123b0*/  FENCE.VIEW.ASYNC.S ;  /* 0x00000000000073c6 */ /* 0x002e620000000000 */
        /* <DEDUP_REMOVED lines=8> */
[----:B------:R-:W-:-:S02]  /*12440*/  LEA R39, P1, R2, UR4, 0x1 ;  /* 0x0000000402277c11 */ /* 0x000fc4000f8208ff */
[----:B------:R-:W-:Y:S02]  /*12450*/  IADD3 R0, R18, 0x19c20, RZ ;  /* 0x00019c2012007810 */ /* 0x000fe40007ffe0ff */
[----:B------:R-:W-:Y:S02]  /*12460*/  LEA.HI.X R42, R2, UR5, R3, 0x1, P1 ;  /* 0x00000005022a7c11 */ /* 0x000fe400088f0c03 */
[----:B------:R-:W-:Y:S01]  /*12470*/  PRMT R0, RZ, 0x654, R0 ;  /* 0x00000654ff007816 */ /* 0x000fe20000000000 */
[----:B-1----:R0:W1:Y:S01]  /*12480*/  SHFL.IDX PT, R20, R39, RZ, 0x1c1f ;  /* 0x001c1fff27147589 */ /* 0x00206200000e0000 */
[----:B------:R-:W-:Y:S02]  /*12490*/  BSSY B1, `(.L_x_10975) ;  /* 0x0000010000017945 */ /* 0x000fe40003800000 */
[----:B------:R0:W-:Y:S01]  /*124a0*/  SYNCS.ARRIVE.TRANS64.RED.A1T0 RZ, [R0+URZ], RZ ;  /* 0x000000ff00ff79a7 */ /* 0x0001e2000810043f */
[----:B------:R0:W2:Y:S01]  /*124b0*/  SHFL.IDX PT, R21, R42, RZ, 0x1c1f ;  /* 0x001c1fff2a157589 */ /* 0x0000a200000e0000 */
[----:B------:R-:W-:Y:S05]  /*124c0*/  @P0 BRA `(.L_x_10976) ;  /* 0x0000000000300947 */ /* 0x000fea0003800000 */
[----:B------:R-:W-:Y:S02]  /*124d0*/  ULDC UR4, c[0x0][0xac8] ;  /* 0x0002b20000047ab9 */ /* 0x000fe40000000800 */
[----:B-----5:R-:W-:Y:S02]  /*124e0*/  ISETP.GE.AND P1, PT, R47, UR4, PT ;  /* 0x000000042f007c0c */ /* 0x020fe4000bf26270 */
[----:B------:R-:W-:Y:S02]  /*124f0*/  ISETP.GE.AND P2, PT, R44, UR4, PT ;  /* 0x000000042c007c0c */ /* 0x000fe4000bf46270 */
[----:B------:R-:W-:-:S09]  /*12500*/  ISETP.GE.AND P0, PT, R49, UR4, PT ;  /* 0x0000000431007c0c */ /* 0x000fd2000bf06270 */
[-C--:B-1----:R-:W-:Y:S02]  /*12510*/  @!P1 LEA R36, P3, R47, R20.reuse, 0x1 ;  /* 0x000000142f249211 */ /* 0x082fe400078608ff */
[C---:B------:R-:W-:Y:S02]  /*12520*/  @!P2 LEA R40, P4, R44.reuse, R20, 0x1 ;  /* 0x000000142c28a211 */ /* 0x040fe400078808ff */
[----:B--2---:R-:W-:Y:S01]  /*12530*/  @!P0 IMAD.WIDE R2, R49, 0x2, R20 ;  /* 0x0000000231028825 */ /* 0x004fe200078e0214 */
[-C--:B------:R-:W-:Y:S02]  /*12540*/  @!P1 LEA.HI.X R37, R47, R21.reuse, R48, 0x1, P3 ;  /* 0x000000152f259211 */ /* 0x080fe400018f0c30 */
[----:B------:R-:W-:Y:S02]  /*12550*/  @!P2 LEA.HI.X R41, R44, R21, R46, 0x1, P4 ;  /* 0x000000152c29a211 */ /* 0x000fe400020f0c2e */
[----:B------:R3:W-:Y:S04]  /*12560*/  @!P0 ST.E.128 desc[UR42][R2.64], R4 ;  /* 0x0000000402008985 */ /* 0x0007e8000c101d2a */
[----:B------:R3:W-:Y:S04]  /*12570*/  @!P1 ST.E.128 desc[UR42][R36.64], R12 ;  /* 0x0000000c24009985 */ /* 0x0007e8000c101d2a */
[----:B------:R3:W-:Y:S02]  /*12580*/  @!P2 ST.E.128 desc[UR42][R40.64], R28 ;  /* 0x0000001c2800a985 */ /* 0x0007e4000c101d2a */
.L_x_10976:
[----:B------:R-:W-:Y:S05]  /*12590*/  BSYNC B1 ;  /* 0x0000000000017941 */ /* 0x000fea0003800000 */
.L_x_10975:
[----:B---3--:R-:W-:Y:S01]  /*125a0*/  VIADD R3, R43, 0x60 ;  /* 0x000000602b037836 */ /* 0x008fe20000000000 */
[----:B-----5:R3:W4:Y:S04]  /*125b0*/  SHFL.IDX PT, R5, R42, 0x1, 0x1c1f ;  /* 0x003c1f002a057f89 */ /* 0x02072800000e0000 */
[----:B------:R-:W-:Y:S01]  /*125c0*/  ISETP.GE.AND P0, PT, R3, R38, PT ;  /* 0x000000260300720c */ /* 0x000fe20003f06270 */
[----:B------:R3:W0:-:S12]  /*125d0*/  SHFL.IDX PT, R4, R39, 0x1, 0x1c1f ;  /* 0x003c1f0027047f89 */ /* 0x00061800000e0000 */
[----:B---3--:R-:W-:Y:S05]  /*125e0*/  @P0 BRA `(.L_x_10977) ;  /* 0x0000000800cc0947 */ /* 0x008fea0003800000 */
[----:B------:R-:W-:Y:S02]  /*125f0*/  ULDC UR4, c[0x0][0xac8] ;  /* 0x0002b20000047ab9 */ /* 0x000fe40000000800 */
[----:B------:R-:W-:Y:S02]  /*12600*/  ISETP.GE.AND P2, PT, R47, UR4, PT ;  /* 0x000000042f007c0c */ /* 0x000fe4000bf46270 */
[----:B------:R-:W-:-:S11]  /*12610*/  ISETP.GE.AND P1, PT, R49, UR4, PT ;  /* 0x0000000431007c0c */ /* 0x000fd6000bf26270 */
[----:B0-----:R-:W-:Y:S02]  /*12620*/  @!P2 LEA R6, P0, R47, R4, 0x1 ;  /* 0x000000042f06a211 */ /* 0x001fe400078008ff */
[----:B----4-:R-:W-:Y:S02]  /*12630*/  @!P1 IMAD.WIDE R2, R49, 0x2, R4 ;  /* 0x0000000231029825 */ /* 0x010fe400078e0204 */
        /* <DEDUP_REMOVED lines=9> */
.L_x_10973:
[----:B0-----:R-:W2:Y:S01]  /*126d0*/  LDL.LU R4, [R1+0x38] ;  /* 0x0000380001047983 */ /* 0x001ea20000300800 */
[----:B------:R-:W-:Y:S01]  /*126e0*/  ULDC.64 UR4, c[0x0][0xc00] ;  /* 0x0003000000047ab9 */ /* 0x000fe20000000a00 */
[----:B------:R-:W-:Y:S01]  /*126f0*/  IMAD.MOV.U32 R6, RZ, RZ, RZ ;  /* 0x000000ffff067224 */ /* 0x000fe200078e00ff */
[----:B------:R-:W0:Y:S01]  /*12700*/  LDC R25, c[0x0][0xbe8] ;  /* 0x0002fa00ff197b82 */ /* 0x000e220000000800 */
[----:B------:R-:W3:Y:S01]  /*12710*/  LDL.LU R0, [R1+0x3c] ;  /* 0x00003c0001007983 */ /* 0x000ee20000300800 */
[----:B------:R-:W-:-:S04]  /*12720*/  ISETP.NE.U32.AND P0, PT, RZ, UR4, PT ;  /* 0x00000004ff007c0c */ /* 0x000fc8000bf05070 */
[----:B------:R-:W-:Y:S02]  /*12730*/  ISETP.NE.AND.EX P0, PT, RZ, UR5, PT, P0 ;  /* 0x00000005ff007c0c */ /* 0x000fe4000bf05300 */
[----:B--2---:R-:W-:-:S04]  /*12740*/  IADD3 R2, P1, R4, UR4, RZ ;  /* 0x0000000404027c10 */ /* 0x004fc8000ff3e0ff */
[----:B---3--:R-:W-:Y:S01]  /*12750*/  IADD3.X R3, R0, UR5, RZ, P1, !PT ;  /* 0x0000000500037c10 */ /* 0x008fe20008ffe4ff */
[----:B------:R-:W-:Y:S02]  /*12760*/  ULDC.64 UR4, c[0x0][0xc08] ;  /* 0x0003020000047ab9 */ /* 0x000fe40000000a00 */
[----:B------:R-:W-:-:S04]  /*12770*/  ISETP.NE.U32.AND P1, PT, RZ, UR4, PT ;  /* 0x00000004ff007c0c */ /* 0x000fc8000bf25070 */
[----:B------:R2:W5:Y:S01]  /*12780*/  @P0 LDG.E R6, desc[UR42][R2.64] ;  /* 0x0000002a02060981 */ /* 0x000562000c1e1900 */
[----:B------:R-:W-:Y:S01]  /*12790*/  ISETP.NE.AND.EX P1, PT, RZ, UR5, PT, P1 ;  /* 0x00000005ff007c0c */ /* 0x000fe2000bf25310 */
[----:B------:R-:W3:-:S12]  /*127a0*/  S2R R7, SR_TID.X ;  /* 0x0000000000077919 */ /* 0x000ed80000002100 */
[----:B------:R-:W-:Y:S01]  /*127b0*/  @P1 IADD3 R4, P2, R4, UR4, RZ ;  /* 0x0000000404041c10 */ /* 0x000fe2000ff5e0ff */
[----:B------:R-:W-:-:S03]  /*127c0*/  ULDC UR4, c[0x0][0xa88] ;  /* 0x0002a20000047ab9 */ /* 0x000fc60000000800 */
[----:B------:R-:W-:Y:S01]  /*127d0*/  @P1 IADD3.X R5, R0, UR5, RZ, P2, !PT ;  /* 0x0000000500051c10 */ /* 0x000fe200097fe4ff */
[----:B------:R-:W-:-:S06]  /*127e0*/  IMAD.U32 R0, RZ, RZ, UR4 ;  /* 0x00000004ff007e24 */ /* 0x000fcc000f8e00ff */
[----:B------:R2:W5:Y:S01]  /*127f0*/  @P1 LDG.E R0, desc[UR42][R4.64] ;  /* 0x0000002a04001981 */ /* 0x000562000c1e1900 */
[----:B0-----:R-:W-:Y:S01]  /*12800*/  ISETP.NE.AND P2, PT, R25, 0x1, PT ;  /* 0x000000011900780c */ /* 0x001fe20003f45270 */
[----:B---3--:R-:W-:-:S12]  /*12810*/  VIADD R30, R7, 0xffffff80 ;  /* 0xffffff80071e7836 */ /* 0x008fd80000000000 */
[----:B------:R-:W0:Y:S01]  /*12820*/  @P2 LDC R27, c[0x0][0xbec] ;  /* 0x0002fb00ff1b2b82 */ /* 0x000e220000000800 */
[----:B------:R-:W-:Y:S01]  /*12830*/  ISETP.GE.AND P3, PT, R30, 0xc0, PT ;  /* 0x000000c01e00780c */ /* 0x000fe20003f66270 */
[----:B--2---:R-:W-:-:S12]  /*12840*/  @P1 BRA `(.L_x_10978) ;  /* 0x0000000000101947 */ /* 0x004fd80003800000 */
[----:B------:R-:W-:Y:S05]  /*12850*/  @!P0 BRA `(.L_x_10978) ;  /* 0x00000000000c8947 */ /* 0x000fea0003800000 */
[----:B------:R-:W2:Y:S04]  /*12860*/  LDG.E R5, desc[UR42][R2.64] ;  /* 0x0000002a02057981 */ /* 0x000ea8000c1e1900 */
[----:B-----5:R-:W2:Y:S02]  /*12870*/  LDG.E R0, desc[UR42][R2.64+0x4] ;  /* 0x0000042a02007981 */ /* 0x020ea4000c1e1900 */
[----:B--2---:R-:W-:-:S07]  /*12880*/  IMAD.IADD R0, R0, 0x1, -R5 ;  /* 0x0000000100007824 */ /* 0x004fce00078e0a05 */
.L_x_10978:
[----:B------:R-:W2:Y:S04]  /*12890*/  LDL.LU R3, [R1+0x2c] ;  /* 0x00002c0001037983 */ /* 0x000ea80000300800 */
[----:B------:R-:W3:Y:S04]  /*128a0*/  LDL.LU R2, [R1+0x44] ;  /* 0x0000440001027983 */ /* 0x000ee80000300800 */
[----:B------:R-:W4:Y:S04]  /*128b0*/  LDL R29, [R1+0x34] ;  /* 0x00003400011d7983 */ /* 0x000f280000100800 */
[----:B------:R0:W5:Y:S01]  /*128c0*/  LDL R26, [R1+0x48] ;  /* 0x00004800011a7983 */ /* 0x0001620000100800 */
[----:B------:R-:W-:Y:S01]  /*128d0*/  BSSY B1, `(.L_x_10979) ;  /* 0x000002d000017945 */ /* 0x000fe20003800000 */
[----:B-----5:R-:W-:-:S02]  /*128e0*/  SHF.R.S32.HI R11, RZ, 0x1f, R6 ;  /* 0x0000001fff0b7819 */ /* 0x020fc40000011406 */
[----:B--2---:R-:W-:Y:S02]  /*128f0*/  SEL R13, R3, RZ, !P0 ;  /* 0x000000ff030d7207 */ /* 0x004fe40004000000 */
[----:B---3--:R-:W-:Y:S02]  /*12900*/  SEL R12, R2, RZ, !P0 ;  /* 0x000000ff020c7207 */ /* 0x008fe40004000000 */
[----:B----4-:R-:W-:Y:S01]  /*12910*/  SHF.R.S32.HI R10, RZ, 0x1f, R29 ;  /* 0x0000001fff0a7819 */ /* 0x010fe2000001141d */
[----:B0-----:R-:W-:Y:S06]  /*12920*/  @P3 BRA `(.L_x_10980) ;  /* 0x00000000009c3947 */ /* 0x001fec0003800000 */
[----:B------:R-:W0:Y:S01]  /*12930*/  LDC R9, c[0x0][0xbe8] ;  /* 0x0002fa00ff097b82 */ /* 0x000e220000000800 */
[----:B------:R-:W-:-:S05]  /*12940*/  IMAD R2, R26, 0xc0, R7 ;  /* 0x000000c01a027824 */ /* 0x000fca00078e0207 */
[----:B------:R-:W-:Y:S01]  /*12950*/  IADD3 R8, R2, -0x80, RZ ;  /* 0xffffff8002087810 */ /* 0x000fe20007ffe0ff */
[----:B0-----:R-:W-:-:S05]  /*12960*/  IMAD R3, R0, R9, RZ ;  /* 0x0000000900037224 */ /* 0x001fca00078e02ff */
        /* <DEDUP_REMOVED lines=9> */
[----:B------:R-:W0:Y:S01]  /*12a00*/  @P0 LDC R15, c[0x0][0xbec] ;  /* 0x0002fb00ff0f0b82 */ /* 0x000e220000000800 */
[----:B------:R-:W-:Y:S01]  /*12a10*/  IMAD R7, R29, UR5, R7 ;  /* 0x000000051d077c24 */ /* 0x000fe2000f8e0207 */
[----:B------:R-:W-:-:S03]  /*12a20*/  ULDC.64 UR4, c[0x0][0xb98] ;  /* 0x0002e60000047ab9 */ /* 0x000fc60000000a00 */
[----:B------:R-:W-:-:S03]  /*12a30*/  IMAD.IADD R3, R3, 0x1, R7 ;  /* 0x0000000103037824 */ /* 0x000fc600078e0207 */
[----:B------:R-:W2:Y:S01]  /*12a40*/  @P0 LDC R21, c[0x0][0xbf0] ;  /* 0x0002fc00ff150b82 */ /* 0x000ea20000000800 */
[----:B------:R-:W-:-:S04]  /*12a50*/  IMAD.WIDE.U32 R2, R13, UR4, R2 ;  /* 0x000000040d027c25 */ /* 0x000fc8000f8e0002 */
[----:B0-----:R-:W-:-:S05]  /*12a60*/  @P0 IMAD.HI.U32 R4, R8, R15, RZ ;  /* 0x0000000f08040227 */ /* 0x001fca00078e00ff */
        /* <DEDUP_REMOVED lines=19> */
.L_x_10980:
[----:B------:R-:W-:Y:S05]  /*12ba0*/  BSYNC B1 ;  /* 0x0000000000017941 */ /* 0x000fea0003800000 */
.L_x_10979:
[----:B------:R2:W5:Y:S04]  /*12bb0*/  LDL R14, [R1+0x50] ;  /* 0x00005000010e7983 */ /* 0x0005680000100800 */
[----:B------:R2:W5:Y:S04]  /*12bc0*/  LDL R15, [R1+0x78] ;  /* 0x00007800010f7983 */ /* 0x0005680000100800 */
[----:B------:R2:W5:Y:S04]  /*12bd0*/  LDL R20, [R1+0x4c] ;  /* 0x00004c0001147983 */ /* 0x0005680000100800 */
[----:B------:R2:W5:Y:S04]  /*12be0*/  LDL R21, [R1+0x7c] ;  /* 0x00007c0001157983 */ /* 0x0005680000100800 */
[----:B------:R2:W5:Y:S01]  /*12bf0*/  LDL R24, [R1+0x30] ;  /* 0x0000300001187983 */ /* 0x0005620000100800 */
[--C-:B0-----:R-:W-:Y:S01]  /*12c00*/  SHF.R.S32.HI R4, RZ, 0x1f, R30.reuse ;  /* 0x0000001fff047819 */ /* 0x101fe2000001141e */
[----:B------:R-:W0:Y:S01]  /*12c10*/  @P2 LDC R9, c[0x0][0xbf0] ;  /* 0x0002fc00ff092b82 */ /* 0x000e220000000800 */
[----:B------:R-:W-:Y:S01]  /*12c20*/  SHF.R.S32.HI R28, RZ, 0x1f, R30 ;  /* 0x0000001fff1c7819 */ /* 0x000fe2000001141e */
[----:B------:R-:W-:Y:S01]  /*12c30*/  ULDC.64 UR4, c[0x0][0xaa0] ;  /* 0x0002a80000047ab9 */ /* 0x000fe20000000a00 */
[-C--:B------:R-:W-:Y:S01]  /*12c40*/  LEA.HI R4, R4, R30.reuse, RZ, 0x2 ;  /* 0x0000001e04047211 */ /* 0x080fe200078f10ff */
[----:B------:R-:W-:Y:S01]  /*12c50*/  IMAD R3, R11, UR4, RZ ;  /* 0x000000040b037c24 */ /* 0x000fe2000f8e02ff */
[----:B------:R-:W-:Y:S01]  /*12c60*/  LEA.HI R28, R28, R30, RZ, 0x2 ;  /* 0x0000001e1c1c7211 */ /* 0x000fe200078f10ff */
[----:B------:R-:W-:Y:S01]  /*12c70*/  BSSY B1, `(.L_x_10981) ;  /* 0x0000039000017945 */ /* 0x000fe20003800000 */
[----:B------:R-:W-:Y:S01]  /*12c80*/  LOP3.LUT R4, R4, 0xfffffffc, RZ, 0xc0, !PT ;  /* 0xfffffffc04047812 */ /* 0x000fe200078ec0ff */
[C---:B------:R-:W-:Y:S01]  /*12c90*/  IMAD R5, R6.reuse, UR5, R3 ;  /* 0x0000000506057c24 */ /* 0x040fe2000f8e0203 */
[----:B------:R-:W-:Y:S01]  /*12ca0*/  SHF.R.S32.HI R28, RZ, 0x2, R28 ;  /* 0x00000002ff1c7819 */ /* 0x000fe2000001141c */
[----:B------:R-:W-:Y:S01]  /*12cb0*/  IMAD.WIDE.U32 R2, R6, UR4, RZ ;  /* 0x0000000406027c25 */ /* 0x000fe2000f8e00ff */
[----:B------:R-:W-:-:S03]  /*12cc0*/  ULDC.64 UR4, c[0x0][0xae8] ;  /* 0x0002ba0000047ab9 */ /* 0x000fc60000000a00 */
[----:B------:R-:W-:Y:S02]  /*12cd0*/  IMAD.IADD R4, R30, 0x1, -R4 ;  /* 0x000000011e047824 */ /* 0x000fe400078e0a04 */
[----:B------:R-:W-:Y:S02]  /*12ce0*/  IMAD.IADD R3, R3, 0x1, R5 ;  /* 0x0000000103037824 */ /* 0x000fe400078e0205 */
[----:B------:R-:W-:Y:S02]  /*12cf0*/  IMAD R6, R4, 0x60, R28 ;  /* 0x0000006004067824 */ /* 0x000fe400078e021c */
[----:B------:R-:W-:Y:S02]  /*12d00*/  IMAD R4, R10, UR4, RZ ;  /* 0x000000040a047c24 */ /* 0x000fe4000f8e02ff */
[----:B------:R-:W-:Y:S02]  /*12d10*/  IMAD R8, R26, 0xc0, R6 ;  /* 0x000000c01a087824 */ /* 0x000fe400078e0206 */
[----:B------:R-:W-:-:S02]  /*12d20*/  IMAD R7, R29, UR5, R4 ;  /* 0x000000051d077c24 */ /* 0x000fc4000f8e0204 */
[----:B------:R-:W-:-:S04]  /*12d30*/  @P2 IMAD.HI.U32 R4, R8, R27, RZ ;  /* 0x0000001b08042227 */ /* 0x000fc800078e00ff */
[----:B------:R-:W-:Y:S01]  /*12d40*/  IMAD.WIDE.U32 R2, R29, UR4, R2 ;  /* 0x000000041d027c25 */ /* 0x000fe2000f8e0002 */
[----:B------:R-:W-:-:S03]  /*12d50*/  ULDC.64 UR4, c[0x0][0xaf0] ;  /* 0x0002bc0000047ab9 */ /* 0x000fc60000000a00 */
[----:B------:R-:W-:Y:S01]  /*12d60*/  IMAD.MOV.U32 R5, RZ, RZ, R8 ;  /* 0x000000ffff057224 */ /* 0x000fe200078e0008 */
[----:B0-----:R-:W-:Y:S01]  /*12d70*/  @P2 SHF.R.U32.HI R5, RZ, R9, R4 ;  /* 0x00000009ff052219 */ /* 0x001fe20000011604 */
[----:B------:R-:W-:Y:S02]  /*12d80*/  IMAD.IADD R3, R3, 0x1, R7 ;  /* 0x0000000103037824 */ /* 0x000fe400078e0207 */
[----:B------:R-:W-:Y:S01]  /*12d90*/  IMAD R6, R12, UR4, RZ ;  /* 0x000000040c067c24 */ /* 0x000fe2000f8e02ff */
[--C-:B------:R-:W-:Y:S01]  /*12da0*/  SHF.R.S32.HI R4, RZ, 0x1f, R5.reuse ;  /* 0x0000001fff047819 */ /* 0x100fe20000011405 */
[----:B------:R-:W-:Y:S02]  /*12db0*/  IMAD.MOV R7, RZ, RZ, -R5 ;  /* 0x000000ffff077224 */ /* 0x000fe400078e0a05 */
[C---:B------:R-:W-:Y:S02]  /*12dc0*/  IMAD R9, R13.reuse, UR5, R6 ;  /* 0x000000050d097c24 */ /* 0x040fe4000f8e0206 */
        /* <DEDUP_REMOVED lines=9> */
[----:B------:R-:W-:Y:S01]  /*12e60*/  IMAD R4, R4, UR4, RZ ;  /* 0x0000000404047c24 */ /* 0x000fe2000f8e02ff */
[----:B------:R-:W-:Y:S01]  /*12e70*/  IADD3 R3, R3, R9, RZ ;  /* 0x0000000903037210 */ /* 0x000fe20007ffe0ff */
[----:B------:R-:W-:Y:S02]  /*12e80*/  IMAD R25, R0, R25, RZ ;  /* 0x0000001900197224 */ /* 0x000fe400078e02ff */
[----:B------:R-:W-:Y:S02]  /*12e90*/  IMAD R0, R26, 0xc0, R28 ;  /* 0x000000c01a007824 */ /* 0x000fe400078e021c */
[C---:B------:R-:W-:Y:S02]  /*12ea0*/  IMAD R5, R7.reuse, UR5, R4 ;  /* 0x0000000507057c24 */ /* 0x040fe4000f8e0204 */
[----:B------:R-:W-:Y:S01]  /*12eb0*/  IMAD.WIDE.U32 R2, R7, UR4, R2 ;  /* 0x0000000407027c25 */ /* 0x000fe2000f8e0002 */
[----:B------:R-:W-:Y:S01]  /*12ec0*/  ISETP.GE.AND P0, PT, R0, R25, PT ;  /* 0x000000190000720c */ /* 0x000fe20003f06270 */
[----:B------:R-:W-:-:S02]  /*12ed0*/  ULDC.64 UR4, c[0x0][0xa80] ;  /* 0x0002a00000047ab9 */ /* 0x000fc40000000a00 */
[----:B------:R-:W-:Y:S01]  /*12ee0*/  IMAD.IADD R3, R3, 0x1, R5 ;  /* 0x0000000103037824 */ /* 0x000fe200078e0205 */
[----:B------:R-:W-:-:S04]  /*12ef0*/  LEA R4, P1, R2, UR4, 0x1 ;  /* 0x0000000402047c11 */ /* 0x000fc8000f8208ff */
[----:B------:R-:W-:Y:S02]  /*12f00*/  LEA.HI.X R5, R2, UR5, R3, 0x1, P1 ;  /* 0x0000000502057c11 */ /* 0x000fe400088f0c03 */
[----:B------:R2:W0:Y:S04]  /*12f10*/  SHFL.IDX PT, R2, R4, RZ, 0x1c1f ;  /* 0x001c1fff04027589 */ /* 0x00042800000e0000 */
[----:B------:R2:W3:Y:S01]  /*12f20*/  SHFL.IDX PT, R3, R5, RZ, 0x1c1f ;  /* 0x001c1fff05037589 */ /* 0x0004e200000e0000 */
[----:B------:R-:W-:Y:S05]  /*12f30*/  @P0 BRA `(.L_x_10982) ;  /* 0x0000000000300947 */ /* 0x000fea0003800000 */
[----:B------:R-:W-:Y:S02]  /*12f40*/  ULDC UR4, c[0x0][0xac8] ;  /* 0x0002b20000047ab9 */ /* 0x000fe40000000800 */
[----:B-----5:R-:W-:Y:S02]  /*12f50*/  ISETP.GE.AND P3, PT, R20, UR4, PT ;  /* 0x0000000414007c0c */ /* 0x020fe4000bf66270 */
[----:B------:R-:W-:Y:S02]  /*12f60*/  ISETP.GE.AND P4, PT, R14, UR4, PT ;  /* 0x000000040e007c0c */ /* 0x000fe4000bf86270 */
[----:B------:R-:W-:-:S09]  /*12f70*/  ISETP.GE.AND P2, PT, R24, UR4, PT ;  /* 0x0000000418007c0c */ /* 0x000fd2000bf46270 */
[-C--:B0-----:R-:W-:Y:S02]  /*12f80*/  @!P3 LEA R8, P0, R20, R2.reuse, 0x1 ;  /* 0x000000021408b211 */ /* 0x081fe400078008ff */
[----:B------:R-:W-:Y:S02]  /*12f90*/  @!P4 LEA R10, P1, R14, R2, 0x1 ;  /* 0x000000020e0ac211 */ /* 0x000fe400078208ff */
[----:B---3--:R-:W-:Y:S01]  /*12fa0*/  @!P2 IMAD.WIDE R6, R24, 0x2, R2 ;  /* 0x000000021806a825 */ /* 0x008fe200078e0202 */
[-C--:B------:R-:W-:Y:S02]  /*12fb0*/  @!P3 LEA.HI.X R9, R20, R3.reuse, R21, 0x1, P0 ;  /* 0x000000031409b211 */ /* 0x080fe400000f0c15 */
[----:B------:R-:W-:Y:S02]  /*12fc0*/  @!P4 LEA.HI.X R11, R14, R3, R15, 0x1, P1 ;  /* 0x000000030e0bc211 */ /* 0x000fe400008f0c0f */
[----:B------:R4:W-:Y:S04]  /*12fd0*/  @!P2 ST.E.128 desc[UR42][R6.64], RZ ;  /* 0x000000ff0600a985 */ /* 0x0009e8000c101d2a */
[----:B------:R4:W-:Y:S04]  /*12fe0*/  @!P3 ST.E.128 desc[UR42][R8.64], RZ ;  /* 0x000000ff0800b985 */ /* 0x0009e8000c101d2a */
[----:B------:R4:W-:Y:S02]  /*12ff0*/  @!P4 ST.E.128 desc[UR42][R10.64], RZ ;  /* 0x000000ff0a00c985 */ /* 0x0009e4000c101d2a */
.L_x_10982:
[----:B------:R-:W-:Y:S05]  /*13000*/  BSYNC B1 ;  /* 0x0000000000017941 */ /* 0x000fea0003800000 */
.L_x_10981:
[----:B------:R-:W-:Y:S01]  /*13010*/  VIADD R0, R0, 0x60 ;  /* 0x0000006000007836 */ /* 0x000fe20000000000 */
[----:B---3--:R3:W1:Y:S04]  /*13020*/  SHFL.IDX PT, R3, R5, 0x1, 0x1c1f ;  /* 0x003c1f0005037f89 */ /* 0x00866800000e0000 */
[----:B------:R-:W-:Y:S01]  /*13030*/  ISETP.GE.AND P0, PT, R0, R25, PT ;  /* 0x000000190000720c */ /* 0x000fe20003f06270 */
[----:B0-----:R3:W0:-:S12]  /*13040*/  SHFL.IDX PT, R2, R4, 0x1, 0x1c1f ;  /* 0x003c1f0004027f89 */ /* 0x00161800000e0000 */
[----:B---3--:R-:W-:Y:S05]  /*13050*/  @P0 BRA `(.L_x_10977) ;  /* 0x0000000000300947 */ /* 0x008fea0003800000 */
[----:B------:R-:W-:Y:S02]  /*13060*/  ULDC UR4, c[0x0][0xac8] ;  /* 0x0002b20000047ab9 */ /* 0x000fe40000000800 */
[----:B-----5:R-:W-:Y:S02]  /*13070*/  ISETP.GE.AND P3, PT, R20, UR4, PT ;  /* 0x0000000414007c0c */ /* 0x020fe4000bf66270 */
[----:B------:R-:W-:Y:S02]  /*13080*/  ISETP.GE.AND P4, PT, R14, UR4, PT ;  /* 0x000000040e007c0c */ /* 0x000fe4000bf86270 */
[----:B------:R-:W-:-:S09]  /*13090*/  ISETP.GE.AND P2, PT, R24, UR4, PT ;  /* 0x0000000418007c0c */ /* 0x000fd2000bf46270 */
[-C--:B0---4-:R-:W-:Y:S02]  /*130a0*/  @!P3 LEA R6, P0, R20, R2.reuse, 0x1 ;  /* 0x000000021406b211 */ /* 0x091fe400078008ff */
[----:B------:R-:W-:Y:S02]  /*130b0*/  @!P4 LEA R8, P1, R14, R2, 0x1 ;  /* 0x000000020e08c211 */ /* 0x000fe400078208ff */
[----:B-12---:R-:W-:Y:S01]  /*130c0*/  @!P2 IMAD.WIDE R4, R24, 0x2, R2 ;  /* 0x000000021804a825 */ /* 0x006fe200078e0202 */
[-C--:B------:R-:W-:Y:S02]  /*130d0*/  @!P3 LEA.HI.X R7, R20, R3.reuse, R21, 0x1, P0 ;  /* 0x000000031407b211 */ /* 0x080fe400000f0c15 */
[----:B------:R-:W-:Y:S02]  /*130e0*/  @!P4 LEA.HI.X R9, R14, R3, R15, 0x1, P1 ;  /* 0x000000030e09c211 */ /* 0x000fe400008f0c0f */
[----:B------:R3:W-:Y:S04]  /*130f0*/  @!P2 ST.E.128 desc[UR42][R4.64], RZ ;  /* 0x000000ff0400a985 */ /* 0x0007e8000c101d2a */
[----:B------:R3:W-:Y:S04]  /*13100*/  @!P3 ST.E.128 desc[UR42][R6.64], RZ ;  /* 0x000000ff0600b985 */ /* 0x0007e8000c101d2a */
[----:B------:R3:W-:Y:S02]  /*13110*/  @!P4 ST.E.128 desc[UR42][R8.64], RZ ;  /* 0x000000ff0800c985 */ /* 0x0007e4000c101d2a */
.L_x_10977:
[----:B------:R-:W-:Y:S05]  /*13120*/  BSYNC B0 ;  /* 0x0000000000007941 */ /* 0x000fea0003800000 */
.L_x_10972:
[----:B------:R-:W-:Y:S02]  /*13130*/  ULDC UR4, c[0x0][0xc3c] ;  /* 0x00030f0000047ab9 */ /* 0x000fe40000000800 */
[----:B-1----:R-:W-:-:S13]  /*13140*/  ISETP.GE.AND P0, PT, R155, UR4, PT ;  /* 0x000000049b007c0c */ /* 0x002fda000bf06270 */
[----:B------:R-:W-:Y:S05]  /*13150*/  @!P0 BRA `(.L_x_10983) ;  /* 0xfffffee0000c8947 */ /* 0x000fea000383ffff */
[----:B------:R-:W-:Y:S05]  /*13160*/  BRA `(.L_x_10863) ;  /* 0x0000007000407947 */ /* 0x000fea0003800000 */
.L_x_10861:
        /* <DEDUP_REMOVED lines=9> */
[----:B------:R0:W1:Y:S02]  /*13200*/  @P0 LDS.128 R16, [R2+0x19cd0] ;  /* 0x019cd00002100984 */ /* 0x0000640000000c00 */
[----:B------:R-:W-:Y:S06]  /*13210*/  @P0 BAR.ARV 0x4, 0x200 ;  /* 0x0108000000000b1d */ /* 0x000fec0000002000 */
[----:B--2---:R-:W-:-:S04]  /*13220*/  LOP3.LUT R4, R4, 0xffffffef, RZ, 0xc0, !PT ;  /* 0xffffffef04047812 */ /* 0x004fc800078ec0ff */
[----:B------:R-:W-:-:S05]  /*13230*/  @P0 LOP3.LUT R4, R4, 0x10, RZ, 0xfc, !PT ;  /* 0x0000001004040812 */ /* 0x000fca00078efcff */
[----:B------:R0:W-:Y:S01]  /*13240*/  STL [R1+0x18], R4 ;  /* 0x0000180401007387 */ /* 0x0001e20000100800 */
[----:B-1----:R-:W-:Y:S05]  /*13250*/  @P0 BRA `(.L_x_10984) ;  /* 0x0000000800040947 */ /* 0x002fea0003800000 */
[----:B0-----:R-:W0:Y:S01]  /*13260*/  S2R R4, SR_TID.X ;  /* 0x0000000000047919 */ /* 0x001e220000002100 */
[----:B------:R-:W-:Y:S01]  /*13270*/  ULDC UR4, c[0x0][0xc3c] ;  /* 0x00030f0000047ab9 */ /* 0x000fe20000000800 */
[----:B------:R-:W1:Y:S01]  /*13280*/  S2UR UR6, SR_CTAID.X ;  /* 0x00000000000679c3 */ /* 0x000e620000002500 */
[----:B------:R-:W-:Y:S01]  /*13290*/  ULDC UR5, c[0x0][0xc38] ;  /* 0x00030e0000057ab9 */ /* 0x000fe20000000800 */
        /* <DEDUP_REMOVED lines=31> */
[----:B------:R-:W-:Y:S01]  /*13490*/  IMAD.MOV.U32 R3, RZ, RZ, R6 ;  /* 0x000000ffff037224 */ /* 0x000fe200078e0006 */
[----:B-1----:R-:W-:-:S13]  /*134a0*/  ISETP.GT.AND P6, PT, R6, UR6, PT ;  /* 0x0000000606007c0c */ /* 0x002fda000bfc4270 */
[----:B------:R-:W-:Y:S05]  /*134b0*/  @P6 BRA `(.L_x_10985) ;  /* 0x00000000009c6947 */ /* 0x000fea0003800000 */
[----:B------:R-:W0:Y:S01]  /*134c0*/  LDC R7, c[0x0][0xc3c] ;  /* 0x00030f00ff077b82 */ /* 0x000e220000000800 */
[----:B------:R-:W-:Y:S01]  /*134d0*/  IMAD.MOV.U32 R6, RZ, RZ, R3 ;  /* 0x000000ffff067224 */ /* 0x000fe200078e0003 */
[----:B------:R-:W-:Y:S01]  /*134e0*/  UMOV UR4, URZ ;  /* 0x0000003f00047c82 */ /* 0x000fe20008000000 */
[----:B------:R-:W-:Y:S01]  /*134f0*/  ULDC UR7, c[0x0][0xc3c] ;  /* 0x00030f0000077ab9 */ /* 0x000fe20000000800 */
[----:B------:R-:W-:-:S05]  /*13500*/  ULDC UR5, c[0x0][0xc38] ;  /* 0x00030e0000057ab9 */ /* 0x000fca0000000800 */
.L_x_10989:
        /* <DEDUP_REMOVED lines=12> */
.L_x_10988:
[----:B------:R-:W-:Y:S05]  /*135d0*/  BSYNC B0 ;  /* 0x0000000000007941 */ /* 0x000fea0003800000 */
.L_x_10987:
        /* <DEDUP_REMOVED lines=20> */
[----:B------:R-:W-:-:S07]  /*13720*/  MOV R7, R11 ;  /* 0x0000000b00077202 */ /* 0x000fce0000000f00 */
.L_x_10985:
        /* <DEDUP_REMOVED lines=15> */
.L_x_10990:
[----:B---3--:R-:W-:Y:S01]  /*13820*/  IMAD R16, R16, UR5, R10 ;  /* 0x0000000510107c24 */ /* 0x008fe2000f8e020a */
[----:B0-----:R-:W-:Y:S01]  /*13830*/  IABS R2, R4 ;  /* 0x0000000400027213 */ /* 0x001fe20000000000 */
[----:B-12---:R-:W-:Y:S01]  /*13840*/  IMAD.MOV R7, RZ, RZ, -R3 ;  /* 0x000000ffff077224 */ /* 0x006fe200078e0a03 */
[----:B------:R-:W-:Y:S02]  /*13850*/  IADD3 R19, R19, UR4, RZ ;  /* 0x0000000413137c10 */ /* 0x000fe4000fffe0ff */
        /* <DEDUP_REMOVED lines=24> */
.L_x_10986:
[----:B------:R-:W-:Y:S02]  /*139e0*/  IMAD.MOV.U32 R17, RZ, RZ, RZ ;  /* 0x000000ffff117224 */ /* 0x000fe400078e00ff */
[----:B------:R-:W-:Y:S02]  /*139f0*/  IMAD.U32 R16, RZ, RZ, UR6 ;  /* 0x00000006ff107e24 */ /* 0x000fe4000f8e00ff */
[----:B------:R-:W-:-:S07]  /*13a00*/  IMAD.MOV.U32 R18, RZ, RZ, RZ ;  /* 0x000000ffff127224 */ /* 0x000fce00078e00ff */
.L_x_10991:
[----:B------:R-:W-:-:S13]  /*13a10*/  ISETP.NE.AND P0, PT, R5, RZ, PT ;  /* 0x000000ff0500720c */ /* 0x000fda0003f05270 */
[----:B------:R-:W0:Y:S01]  /*13a20*/  @!P0 S2R R3, SR_CgaCtaId ;  /* 0x0000000000038919 */ /* 0x000e220000008800 */
[----:B------:R-:W-:-:S04]  /*13a30*/  @!P0 MOV R2, 0x400 ;  /* 0x0000040000028802 */ /* 0x000fc80000000f00 */
[----:B0-----:R-:W-:-:S05]  /*13a40*/  @!P0 LEA R2, R3, R2, 0x18 ;  /* 0x0000000203028211 */ /* 0x001fca00078ec0ff */
[----:B------:R1:W-:Y:S01]  /*13a50*/  @!P0 STS.128 [R2+0x19cd0], R16 ;  /* 0x019cd01002008388 */ /* 0x0003e20000000c00 */
[----:B------:R-:W-:Y:S06]  /*13a60*/  BAR.ARV 0x5, 0x200 ;  /* 0x0148000000007b1d */ /* 0x000fec0000002000 */
.L_x_10984:
[----:B------:R2:W-:Y:S01]  /*13a70*/  STL [R1+0x50], RZ ;  /* 0x000050ff01007387 */ /* 0x0005e20000100800 */
[----:B------:R-:W-:Y:S01]  /*13a80*/  ULDC UR4, c[0x0][0xc3c] ;  /* 0x00030f0000047ab9 */ /* 0x000fe20000000800 */
[----:B------:R-:W-:Y:S01]  /*13a90*/  IMAD.MOV.U32 R28, RZ, RZ, 0x1 ;  /* 0x00000001ff1c7424 */ /* 0x000fe200078e00ff */
[----:B------:R-:W-:Y:S01]  /*13aa0*/  ISETP.GE.AND P0, PT, R19, UR4, PT ;  /* 0x0000000413007c0c */ /* 0x000fe2000bf06270 */
[----:B------:R-:W-:-:S12]  /*13ab0*/  IMAD.MOV.U32 R23, RZ, RZ, RZ ;  /* 0x000000ffff177224 */ /* 0x000fd800078e00ff */
[----:B--2---:R-:W-:Y:S05]  /*13ac0*/  @P0 BRA `(.L_x_10992) ;  /* 0x0000006000ec0947 */ /* 0x004fea0003800000 */
[----:B------:R-:W0:Y:S01]  /*13ad0*/  S2R R12, SR_TID.X ;  /* 0x00000000000c7919 */ /* 0x000e220000002100 */
[----:B------:R-:W2:Y:S01]  /*13ae0*/  S2UR UR4, SR_CgaCtaId ;  /* 0x00000000000479c3 */ /* 0x000ea20000008800 */
        /* <DEDUP_REMOVED lines=9> */
[C---:B01----:R-:W-:Y:S01]  /*13b80*/  IMAD.SHL.U32 R2, R12.reuse, 0x10, RZ ;  /* 0x000000100c027824 */ /* 0x043fe200078e00ff */
[C---:B------:R-:W-:Y:S01]  /*13b90*/  SHF.L.U32 R3, R12.reuse, 0x5, RZ ;  /* 0x000000050c037819 */ /* 0x040fe200000006ff */
[C---:B------:R-:W-:Y:S01]  /*13ba0*/  IMAD.SHL.U32 R8, R12.reuse, 0x2, RZ ;  /* 0x000000020c087824 */ /* 0x040fe200078e00ff */
[----:B------:R-:W-:-:S02]  /*13bb0*/  LOP3.LUT R11, R12, 0x7f, RZ, 0xc0, !PT ;  /* 0x0000007f0c0b7812 */ /* 0x000fc400078ec0ff */
[----:B------:R-:W-:Y:S02]  /*13bc0*/  LOP3.LUT R5, R2, 0x90, RZ, 0xc0, !PT ;  /* 0x0000009002057812 */ /* 0x000fe400078ec0ff */
[----:B------:R-:W-:Y:S01]  /*13bd0*/  SHF.R.U32.HI R4, RZ, 0x1, R12 ;  /* 0x00000001ff047819 */ /* 0x000fe2000001160c */
[----:B------:R-:W-:Y:S01]  /*13be0*/  IMAD.SHL.U32 R6, R11, 0x10, RZ ;  /* 0x000000100b067824 */ /* 0x000fe200078e00ff */
[C---:B------:R-:W-:Y:S02]  /*13bf0*/  LOP3.LUT R25, R3.reuse, 0x360, RZ, 0xc0, !PT ;  /* 0x0000036003197812 */ /* 0x040fe400078ec0ff */
[----:B------:R-:W-:Y:S02]  /*13c00*/  LOP3.LUT R3, R3, 0x80, RZ, 0xc0, !PT ;  /* 0x0000008003037812 */ /* 0x000fe400078ec0ff */
[----:B------:R-:W-:Y:S02]  /*13c10*/  LOP3.LUT R8, R5, 0x10, R8, 0x78, !PT ;  /* 0x0000001005087812 */ /* 0x000fe400078e7808 */
[----:B------:R-:W-:-:S02]  /*13c20*/  LOP3.LUT R5, R4, 0x20, RZ, 0xc0, !PT ;  /* 0x0000002004057812 */ /* 0x000fc400078ec0ff */
[----:B------:R-:W-:Y:S02]  /*13c30*/  LOP3.LUT R7, R2, 0x60, RZ, 0xc0, !PT ;  /* 0x0000006002077812 */ /* 0x000fe400078ec0ff */
[----:B------:R-:W-:Y:S01]  /*13c40*/  LOP3.LUT R3, R3, 0x10, R4, 0xf8, !PT ;  /* 0x0000001003037812 */ /* 0x000fe200078ef804 */
[----:B------:R-:W-:Y:S01]  /*13c50*/  IMAD.SHL.U32 R4, R12, 0x80, RZ ;  /* 0x000000800c047824 */ /* 0x000fe200078e00ff */
[----:B------:R-:W-:Y:S02]  /*13c60*/  LOP3.LUT R5, R5, 0x10, R12, 0xf8, !PT ;  /* 0x0000001005057812 */ /* 0x000fe400078ef80c */
[--C-:B------:R-:W-:Y:S01]  /*13c70*/  LOP3.LUT R9, R7, 0x700, R6.reuse, 0xf8, !PT ;  /* 0x0000070007097812 */ /* 0x100fe200078ef806 */
[----:B------:R-:W-:Y:S01]  /*13c80*/  IMAD.SHL.U32 R7, R0, 0x800, RZ ;  /* 0x0000080000077824 */ /* 0x000fe200078e00ff */
[----:B------:R-:W-:Y:S01]  /*13c90*/  LOP3.LUT R25, R25, 0x400, R6, 0xf8, !PT ;  /* 0x0000040019197812 */ /* 0x000fe200078ef806 */
[----:B------:R-:W-:Y:S01]  /*13ca0*/  IMAD.SHL.U32 R0, R12, 0x4, RZ ;  /* 0x000000040c007824 */ /* 0x000fe200078e00ff */
[----:B------:R-:W-:-:S02]  /*13cb0*/  LOP3.LUT R6, R4, 0x400, RZ, 0xc0, !PT ;  /* 0x0000040004067812 */ /* 0x000fc400078ec0ff */
[----:B------:R-:W-:Y:S02]  /*13cc0*/  LOP3.LUT R5, R5, 0x380, R4, 0xf8, !PT ;  /* 0x0000038005057812 */ /* 0x000fe400078ef804 */
[----:B------:R-:W-:Y:S02]  /*13cd0*/  LOP3.LUT P0, RZ, R12, 0x4, RZ, 0xc0, !PT ;  /* 0x000000040cff7812 */ /* 0x000fe4000780c0ff */
[----:B------:R-:W-:Y:S02]  /*13ce0*/  LOP3.LUT R6, R6, 0x800, R7, 0xf8, !PT ;  /* 0x0000080006067812 */ /* 0x000fe400078ef807 */
[----:B------:R-:W-:Y:S02]  /*13cf0*/  LOP3.LUT R5, R5, 0x70, R2, 0x78, !PT ;  /* 0x0000007005057812 */ /* 0x000fe400078e7802 */
[----:B------:R-:W-:Y:S02]  /*13d00*/  LOP3.LUT R0, R3, 0x10, R0, 0x78, !PT ;  /* 0x0000001003007812 */ /* 0x000fe400078e7800 */
[----:B------:R-:W-:Y:S01]  /*13d10*/  LOP3.LUT R29, R6, R5, RZ, 0xfc, !PT ;  /* 0x00000005061d7212 */ /* 0x000fe200078efcff */
[----:B--2---:R-:W-:Y:S01]  /*13d20*/  IMAD.U32 R5, RZ, RZ, UR4 ;  /* 0x00000004ff057e24 */ /* 0x004fe2000f8e00ff */
[----:B------:R-:W-:-:S02]  /*13d30*/  LOP3.LUT R25, R25, R0, RZ, 0xfc, !PT ;  /* 0x0000000019197212 */ /* 0x000fc400078efcff */
[----:B------:R-:W-:Y:S01]  /*13d40*/  LOP3.LUT R10, R9, R8, RZ, 0xfc, !PT ;  /* 0x00000008090a7212 */ /* 0x000fe200078efcff */
[C---:B------:R-:W-:Y:S01]  /*13d50*/  VIADD R4, R29.reuse, 0x40 ;  /* 0x000000401d047836 */ /* 0x040fe20000000000 */
[----:B------:R-:W-:Y:S01]  /*13d60*/  SHF.L.U32 R0, R12, 0x6, RZ ;  /* 0x000000060c007819 */ /* 0x000fe200000006ff */
[----:B------:R-:W-:Y:S01]  /*13d70*/  @P0 VIADD R4, R29, 0xffffffc0 ;  /* 0xffffffc01d040836 */ /* 0x000fe20000000000 */
[----:B------:R-:W-:Y:S01]  /*13d80*/  SHF.R.U32.HI R3, RZ, 0x1, R11 ;  /* 0x00000001ff037819 */ /* 0x000fe2000001160b */
[----:B------:R-:W-:Y:S01]  /*13d90*/  STL [R1+0x24], R10 ;  /* 0x0000240a01007387 */ /* 0x000fe20000100800 */
[----:B------:R-:W-:Y:S02]  /*13da0*/  LOP3.LUT R0, R0, 0x40, RZ, 0xc0, !PT ;  /* 0x0000004000007812 */ /* 0x000fe400078ec0ff */
[----:B------:R-:W-:Y:S01]  /*13db0*/  LEA R22, R5, R22, 0x18 ;  /* 0x0000001605167211 */ /* 0x000fe200078ec0ff */
[----:B------:R-:W-:Y:S01]  /*13dc0*/  STL [R1+0x1c], R5 ;  /* 0x00001c0501007387 */ /* 0x000fe20000100800 */
[----:B------:R-:W-:-:S02]  /*13dd0*/  LOP3.LUT R3, R3, R0, RZ, 0xfc, !PT ;  /* 0x0000000003037212 */ /* 0x000fc400078efcff */
[----:B------:R-:W-:Y:S01]  /*13de0*/  LOP3.LUT R2, R2, 0x10, RZ, 0xc0, !PT ;  /* 0x0000001002027812 */ /* 0x000fe200078ec0ff */
[----:B------:R0:W-:Y:S01]  /*13df0*/  STL [R1+0x20], R4 ;  /* 0x0000200401007387 */ /* 0x0001e20000100800 */
[----:B------:R-:W-:Y:S02]  /*13e00*/  IMAD.IADD R3, R22, 0x1, R10 ;  /* 0x0000000116037824 */ /* 0x000fe400078e020a */
[----:B------:R-:W-:Y:S01]  /*13e10*/  LOP3.LUT R0, R2, 0x40, RZ, 0xfc, !PT ;  /* 0x0000004002007812 */ /* 0x000fe200078efcff */
[----:B------:R-:W-:Y:S01]  /*13e20*/  STL [R1+0x50], RZ ;  /* 0x000050ff01007387 */ /* 0x000fe20000100800 */
[----:B------:R-:W-:Y:S01]  /*13e30*/  LOP3.LUT R0, R25, 0x2800, RZ, 0xfc, !PT ;  /* 0x0000280019007812 */ /* 0x000fe200078efcff */
[----:B0-----:R-:W-:-:S05]  /*13e40*/  IMAD.MOV.U32 R4, RZ, RZ, 0x1 ;  /* 0x00000001ff047424 */ /* 0x001fca00078e00ff */
[----:B------:R0:W-:Y:S04]  /*13e50*/  STL [R1], R4 ;  /* 0x0000000401007387 */ /* 0x0001e80000100800 */
[----:B------:R1:W-:Y:S01]  /*13e60*/  STL [R1+0x40], R3 ;  /* 0x0000400301007387 */ /* 0x0003e20000100800 */
[----:B0-----:R-:W-:Y:S02]  /*13e70*/  LOP3.LUT R4, R2, 0x20, RZ, 0xfc, !PT ;  /* 0x0000002002047812 */ /* 0x001fe400078efcff */
[----:B------:R-:W-:-:S07]  /*13e80*/  LOP3.LUT R2, R25, 0x1800, RZ, 0xfc, !PT ;  /* 0x0000180019027812 */ /* 0x000fce00078efcff */
.L_x_11110:
[----:B01-3--:R-:W0:Y:S02]  /*13e90*/  LDC.64 R2, c[0x0][0xc88] ;  /* 0x00032200ff027b82 */ /* 0x00be240000000a00 */
[----:B0-----:R-:W-:-:S05]  /*13ea0*/  IMAD.WIDE R2, R19, 0x4, R2 ;  /* 0x0000000413027825 */ /* 0x001fca00078e0202 */
[----:B------:R-:W2:Y:S01]  /*13eb0*/  LDG.E R26, desc[UR42][R2.64] ;  /* 0x0000002a021a7981 */ /* 0x000ea2000c1e1900 */
[----:B------:R-:W-:Y:S05]  /*13ec0*/  YIELD ;  /* 0x0000000000007946 */ /* 0x000fea0003800000 */
[----:B------:R-:W-:Y:S01]  /*13ed0*/  ULDC.64 UR4, c[0x0][0xa28] ;  /* 0x00028a0000047ab9 */ /* 0x000fe20000000a00 */
[----:B------:R-:W-:Y:S01]  /*13ee0*/  IMAD.MOV.U32 R11, RZ, RZ, RZ ;  /* 0x000000ffff0b7224 */ /* 0x000fe200078e00ff */
[----:B------:R-:W-:Y:S01]  /*13ef0*/  ISETP.NE.U32.AND P0, PT, RZ, UR4, PT ;  /* 0x00000004ff007c0c */ /* 0x000fe2000bf05070 */
[----:B------:R-:W-:Y:S01]  /*13f00*/  ULDC.64 UR8, c[0x0][0xa18] ;  /* 0x0002860000087ab9 */ /* 0x000fe20000000a00 */
[----:B------:R-:W-:-:S02]  /*13f10*/  ULDC.64 UR6, c[0x0][0xa10] ;  /* 0x0002840000067ab9 */ /* 0x000fc40000000a00 */
[----:B------:R-:W-:Y:S02]  /*13f20*/  ISETP.NE.AND.EX P0, PT, RZ, UR5, PT, P0 ;  /* 0x00000005ff007c0c */ /* 0x000fe4000bf05300 */
[----:B--2---:R-:W-:-:S11]  /*13f30*/  SHF.R.S32.HI R0, RZ, 0x1f, R26 ;  /* 0x0000001fff007819 */ /* 0x004fd6000001141a */
        /* <DEDUP_REMOVED lines=8> */
[----:B------:R-:W-:Y:S01]  /*13fc0*/  IADD3 R4, P3, R13, UR4, RZ ;  /* 0x000000040d047c10 */ /* 0x000fe2000ff7e0ff */
[----:B0-----:R-:W-:Y:S01]  /*13fd0*/  IMAD.MOV.U32 R0, RZ, RZ, RZ ;  /* 0x000000ffff007224 */ /* 0x001fe200078e00ff */
[----:B------:R-:W-:Y:S01]  /*13fe0*/  ISETP.NE.AND.EX P0, PT, RZ, UR5, PT, P0 ;  /* 0x00000005ff007c0c */ /* 0x000fe2000bf05300 */
[----:B------:R-:W-:Y:S01]  /*13ff0*/  STL [R1+0x8], R13 ;  /* 0x0000080d01007387 */ /* 0x000fe20000100800 */
[----:B------:R-:W-:Y:S02]  /*14000*/  IADD3.X R5, R12, UR5, RZ, P3, !PT ;  /* 0x000000050c057c10 */ /* 0x000fe40009ffe4ff */
[----:B------:R-:W-:Y:S01]  /*14010*/  ISETP.NE.U32.AND P2, PT, RZ, UR8, PT ;  /* 0x00000008ff007c0c */ /* 0x000fe2000bf45070 */
[----:B------:R-:W-:Y:S01]  /*14020*/  STL [R1+0x14], R12 ;  /* 0x0000140c01007387 */ /* 0x000fe20000100800 */
[----:B------:R-:W-:Y:S01]  /*14030*/  ISETP.NE.U32.AND P1, PT, RZ, UR6, PT ;  /* 0x00000006ff007c0c */ /* 0x000fe2000bf25070 */
[----:B-1----:R-:W-:Y:S01]  /*14040*/  IMAD.MOV.U32 R3, RZ, RZ, RZ ;  /* 0x000000ffff037224 */ /* 0x002fe200078e00ff */
[----:B------:R-:W-:Y:S01]  /*14050*/  ISETP.NE.AND.EX P2, PT, RZ, UR9, PT, P2 ;  /* 0x00000009ff007c0c */ /* 0x000fe2000bf45320 */
[----:B------:R-:W-:Y:S01]  /*14060*/  ULDC UR4, c[0x0][0x288] ;  /* 0x0000a20000047ab9 */ /* 0x000fe20000000800 */
[----:B------:R-:W-:-:S02]  /*14070*/  ISETP.NE.AND.EX P1, PT, RZ, UR7, PT, P1 ;  /* 0x00000007ff007c0c */ /* 0x000fc4000bf25310 */
[----:B------:R-:W-:Y:S01]  /*14080*/  IADD3 R6, P4, R13, UR6, RZ ;  /* 0x000000060d067c10 */ /* 0x000fe2000ff9e0ff */
[----:B------:R-:W3:Y:S03]  /*14090*/  @P0 LDG.E R0, desc[UR42][R4.64] ;  /* 0x0000002a04000981 */ /* 0x000ee6000c1e1900 */
[----:B------:R-:W-:-:S05]  /*140a0*/  IADD3.X R7, R12, UR7, RZ, P4, !PT ;  /* 0x000000070c077c10 */ /* 0x000fca000a7fe4ff */
[----:B------:R-:W-:Y:S02]  /*140b0*/  @P2 IADD3 R8, P3, R13, UR8, RZ ;  /* 0x000000080d082c10 */ /* 0x000fe4000ff7e0ff */
[----:B------:R0:W5:Y:S02]  /*140c0*/  @P1 LDG.E R3, desc[UR42][R6.64] ;  /* 0x0000002a06031981 */ /* 0x000164000c1e1900 */
[----:B------:R-:W-:Y:S02]  /*140d0*/  @P2 IADD3.X R9, R12, UR9, RZ, P3, !PT ;  /* 0x000000090c092c10 */ /* 0x000fe40009ffe4ff */
[----:B---3--:R1:W-:Y:S02]  /*140e0*/  STL [R1+0x34], R0 ;  /* 0x0000340001007387 */ /* 0x0083e40000100800 */
[----:B-1----:R-:W-:Y:S01]  /*140f0*/  IMAD.U32 R0, RZ, RZ, UR4 ;  /* 0x00000004ff007e24 */ /* 0x002fe2000f8e00ff */
[----:B------:R-:W-:-:S05]  /*14100*/  ULDC.64 UR4, c[0x0][0x418] ;  /* 0x0001060000047ab9 */ /* 0x000fca0000000a00 */
[----:B------:R-:W3:Y:S01]  /*14110*/  @P2 LDG.E R0, desc[UR42][R8.64] ;  /* 0x0000002a08002981 */ /* 0x000ee2000c1e1900 */
[----:B------:R-:W-:-:S03]  /*14120*/  UISETP.NE.U32.AND UP0, UPT, UR4, URZ, UPT ;  /* 0x0000003f0400728c */ /* 0x000fc6000bf05070 */
[----:B------:R-:W-:Y:S01]  /*14130*/  ULDC UR4, c[0x0][0x424] ;  /* 0x0001090000047ab9 */ /* 0x000fe20000000800 */
[----:B------:R-:W-:-:S03]  /*14140*/  UISETP.NE.AND.EX UP0, UPT, UR5, URZ, UPT, UP0 ;  /* 0x0000003f0500728c */ /* 0x000fc6000bf05300 */
[----:B------:R-:W-:Y:S01]  /*14150*/  ULDC UR5, c[0x0][0x2f0] ;  /* 0x0000bc0000057ab9 */ /* 0x000fe20000000800 */
[----:B------:R-:W-:-:S04]  /*14160*/  USEL UR4, UR4, 0x1, UP0 ;  /* 0x0000000104047887 */ /* 0x000fc80008000000 */
[----:B------:R-:W-:-:S03]  /*14170*/  UIMAD UR4, UR4, UR5, URZ ;  /* 0x00000005040472a4 */ /* 0x000fc6000f8e023f */
[----:B------:R-:W-:-:S03]  /*14180*/  ULDC UR5, c[0x0][0x348] ;  /* 0x0000d20000057ab9 */ /* 0x000fc60000000800 */
[----:B------:R-:W-:Y:S01]  /*14190*/  IMAD.U32 R2, RZ, RZ, UR4 ;  /* 0x00000004ff027e24 */ /* 0x000fe2000f8e00ff */
[----:B---3--:R1:W-:Y:S04]  /*141a0*/  STL [R1+0x48], R0 ;  /* 0x0000480001007387 */ /* 0x0083e80000100800 */
[----:B--2---:R0:W-:Y:S01]  /*141b0*/  STL [R1+0x10], R11 ;  /* 0x0000100b01007387 */ /* 0x0041e20000100800 */
[----:B-1----:R-:W-:Y:S01]  /*141c0*/  MOV R0, UR5 ;  /* 0x0000000500007c02 */ /* 0x002fe20008000f00 */
[----:B------:R-:W-:Y:S06]  /*141d0*/  @P2 BRA `(.L_x_10993) ;  /* 0x0000000000142947 */ /* 0x000fec0003800000 */
[----:B------:R-:W-:Y:S05]  /*141e0*/  @!P0 BRA `(.L_x_10993) ;  /* 0x0000000000108947 */ /* 0x000fea0003800000 */
[----:B------:R-:W2:Y:S04]  /*141f0*/  LDG.E R8, desc[UR42][R4.64] ;  /* 0x0000002a04087981 */ /* 0x000ea8000c1e1900 */
[----:B------:R-:W2:Y:S02]  /*14200*/  LDG.E R4, desc[UR42][R4.64+0x4] ;  /* 0x0000042a04047981 */ /* 0x000ea4000c1e1900 */
[----:B--2---:R-:W-:-:S05]  /*14210*/  IMAD.IADD R4, R4, 0x1, -R8 ;  /* 0x0000000104047824 */ /* 0x004fca00078e0a08 */
[----:B------:R1:W-:Y:S02]  /*14220*/  STL [R1+0x48], R4 ;  /* 0x0000480401007387 */ /* 0x0003e40000100800 */
.L_x_10993:
[----:B------:R-:W-:Y:S01]  /*14230*/  IMAD.MOV.U32 R10, RZ, RZ, R26 ;  /* 0x000000ffff0a7224 */ /* 0x000fe200078e001a */
[----:B------:R-:W-:Y:S02]  /*14240*/  ULDC.64 UR4, c[0x0][0xa20] ;  /* 0x0002880000047ab9 */ /* 0x000fe40000000a00 */
[----:B------:R-:W-:Y:S02]  /*14250*/  ISETP.NE.U32.AND P0, PT, RZ, UR4, PT ;  /* 0x00000004ff007c0c */ /* 0x000fe4000bf05070 */
[----:B------:R2:W-:Y:S02]  /*14260*/  STL [R1+0x4], R10 ;  /* 0x0000040a01007387 */ /* 0x0005e40000100800 */
[----:B------:R-:W-:-:S13]  /*14270*/  ISETP.NE.AND.EX P0, PT, RZ, UR5, PT, P0 ;  /* 0x00000005ff007c0c */ /* 0x000fda000bf05300 */
[----:B--2---:R-:W-:Y:S05]  /*14280*/  @!P0 BRA `(.L_x_10994) ;  /* 0x0000000000108947 */ /* 0x004fea0003800000 */
[----:B-1----:R-:W-:-:S04]  /*14290*/  IADD3 R4, P0, R13, UR4, RZ ;  /* 0x000000040d047c10 */ /* 0x002fc8000ff1e0ff */
[----:B------:R-:W-:-:S05]  /*142a0*/  IADD3.X R5, R12, UR5, RZ, P0, !PT ;  /* 0x000000050c057c10 */ /* 0x000fca00087fe4ff */
[----:B------:R1:W5:Y:S01]  /*142b0*/  LDG.E R2, desc[UR42][R4.64] ;  /* 0x0000002a04027981 */ /* 0x000362000c1e1900 */
[----:B------:R-:W-:Y:S05]  /*142c0*/  BRA `(.L_x_10995) ;  /* 0x0000000000247947 */ /* 0x000fea0003800000 */
.L_x_10994:
        /* <DEDUP_REMOVED lines=9> */
.L_x_10995:
[----:B-1----:R-:W2:Y:S04]  /*14360*/  @P1 LDG.E R4, desc[UR42][R6.64] ;  /* 0x0000002a06041981 */ /* 0x002ea8000c1e1900 */
[----:B0-----:R-:W2:Y:S01]  /*14370*/  @P1 LDG.E R6, desc[UR42][R6.64+0x4] ;  /* 0x0000042a06061981 */ /* 0x001ea2000c1e1900 */
[----:B-----5:R-:W-:Y:S01]  /*14380*/  IMAD.IADD R2, R2, 0x1, -R11 ;  /* 0x0000000102027824 */ /* 0x020fe200078e0a0b */
[----:B------:R-:W-:Y:S01]  /*14390*/  BSSY B0, `(.L_x_10996) ;  /* 0x000015d000007945 */ /* 0x000fe20003800000 */
[----:B--2---:R-:W-:-:S05]  /*143a0*/  @P1 IMAD.IADD R0, R6, 0x1, -R4 ;  /* 0x0000000106001824 */ /* 0x004fca00078e0a04 */
[----:B------:R-:W-:-:S05]  /*143b0*/  IADD3 R4, R2, R0, RZ ;  /* 0x0000000002047210 */ /* 0x000fca0007ffe0ff */
[----:B------:R0:W-:Y:S02]  /*143c0*/  STL [R1+0x30], R4 ;  /* 0x0000300401007387 */ /* 0x0001e40000100800 */
[----:B0-----:R-:W-:-:S05]  /*143d0*/  VIADD R4, R4, 0x7f ;  /* 0x0000007f04047836 */ /* 0x001fca0000000000 */
[----:B------:R-:W-:-:S04]  /*143e0*/  SHF.R.S32.HI R5, RZ, 0x1f, R4 ;  /* 0x0000001fff057819 */ /* 0x000fc80000011404 */
[----:B------:R-:W-:Y:S01]  /*143f0*/  LEA.HI R6, R5, R4, RZ, 0x7 ;  /* 0x0000000405067211 */ /* 0x000fe200078f38ff */
[----:B------:R-:W-:-:S04]  /*14400*/  IMAD.MOV R4, RZ, RZ, -R2 ;  /* 0x000000ffff047224 */ /* 0x000fc800078e0a02 */
[----:B------:R0:W-:Y:S02]  /*14410*/  STL [R1+0x54], R6 ;  /* 0x0000540601007387 */ /* 0x0001e40000100800 */
[----:B0-----:R-:W-:-:S04]  /*14420*/  LOP3.LUT R6, R6, 0xffffff80, RZ, 0xc0, !PT ;  /* 0xffffff8006067812 */ /* 0x001fc800078ec0ff */
[----:B------:R-:W-:Y:S01]  /*14430*/  VIADDMNMX R0, R6, -R2, R0, PT ;  /* 0x8000000206007246 */ /* 0x000fe20003800100 */
[----:B------:R0:W-:Y:S01]  /*14440*/  STL [R1+0x38], R6 ;  /* 0x0000380601007387 */ /* 0x0001e20000100800 */
[----:B------:R-:W-:-:S04]  /*14450*/  VIMNMX R2, RZ, R4, !PT ;  /* 0x00000004ff027248 */ /* 0x000fc80007fe0100 */
        /* <DEDUP_REMOVED lines=9> */
[----:B0-----:R-:W-:Y:S05]  /*144f0*/  @!P2 BRA `(.L_x_10997) ;  /* 0x000000140018a947 */ /* 0x001fea0003800000 */
[----:B------:R-:W-:Y:S01]  /*14500*/  UMOV UR4, 0xffffffff ;  /* 0xffffffff00047882 */ /* 0x000fe20000000000 */
[----:B------:R-:W-:Y:S02]  /*14510*/  SEL R0, R10, RZ, !P1 ;  /* 0x000000ff0a007207 */ /* 0x000fe40004800000 */
[----:B------:R-:W-:Y:S05]  /*14520*/  BRA.DIV UR4, `(.L_x_10998) ;  /* 0x0000006604dc7947 */ /* 0x000fea000b800000 */
[----:B------:R-:W0:Y:S02]  /*14530*/  S2R R4, SR_TID.X ;  /* 0x0000000000047919 */ /* 0x000e240000002100 */
[----:B0-----:R-:W-:-:S04]  /*14540*/  SHF.R.U32.HI R4, RZ, 0x5, R4 ;  /* 0x00000005ff047819 */ /* 0x001fc80000011604 */
[----:B------:R-:W-:-:S05]  /*14550*/  LOP3.LUT R4, R4, 0x3, RZ, 0xc0, !PT ;  /* 0x0000000304047812 */ /* 0x000fca00078ec0ff */
[----:B------:R0:W1:Y:S02]  /*14560*/  SHFL.IDX PT, R14, R4, RZ, 0x1f ;  /* 0x00001fff040e7589 */ /* 0x00006400000e0000 */
.L_x_11158:
[----:B-1----:R-:W-:Y:S02]  /*14570*/  ISETP.NE.AND P0, PT, R14, RZ, PT ;  /* 0x000000ff0e00720c */ /* 0x002fe40003f05270 */
[----:B------:R-:W-:-:S11]  /*14580*/  PLOP3.LUT P6, PT, PT, PT, PT, 0x8, 0x0 ;  /* 0x000000000000781c */ /* 0x000fd60003fce170 */
[----:B------:R-:W-:Y:S05]  /*14590*/  @P0 BRA `(.L_x_10999) ;  /* 0x00000000000c0947 */ /* 0x000fea0003800000 */
[----:B------:R-:W-:-:S03]  /*145a0*/  UMOV UR4, 0xffffffff ;  /* 0xffffffff00047882 */ /* 0x000fc60000000000 */
[----:B------:R-:W-:Y:S05]  /*145b0*/  BRA.DIV UR4, `(.L_x_11000) ;  /* 0x0000006604ec7947 */ /* 0x000fea000b800000 */
[----:B------:R-:W-:-:S13]  /*145c0*/  ELECT P6, URZ, PT ;  /* 0x00000000003f782f */ /* 0x000fda00038c0000 */
.L_x_10999:
        /* <DEDUP_REMOVED lines=9> */
.L_x_11161:
[----:B------:R-:W-:Y:S05]  /*14660*/  BSYNC B1 ;  /* 0x0000000000017941 */ /* 0x000fea0003800000 */
.L_x_11001:
[----:B------:R-:W-:Y:S04]  /*14670*/  BSSY B1, `(.L_x_11003) ;  /* 0x000008c000017945 */ /* 0x000fe80003800000 */
[----:B------:R-:W-:Y:S05]  /*14680*/  @!P6 BRA `(.L_x_11004) ;  /* 0x000000080028e947 */ /* 0x000fea0003800000 */
[----:B------:R-:W2:Y:S01]  /*14690*/  LDL R6, [R1] ;  /* 0x0000000001067983 */ /* 0x000ea20000100800 */
[----:B------:R-:W-:Y:S01]  /*146a0*/  LEA R7, R27, R22, 0x3 ;  /* 0x000000161b077211 */ /* 0x000fe200078e18ff */
[----:B------:R-:W1:Y:S01]  /*146b0*/  S2R R5, SR_TID.X ;  /* 0x0000000000057919 */ /* 0x000e620000002100 */
[----:B------:R-:W-:Y:S01]  /*146c0*/  BSSY B2, `(.L_x_11005) ;  /* 0x0000006000027945 */ /* 0x000fe20003800000 */
[----:B-1----:R-:W-:-:S04]  /*146d0*/  LOP3.LUT R5, R5, 0x7f, RZ, 0xc0, !PT ;  /* 0x0000007f05057812 */ /* 0x002fc800078ec0ff */
[----:B------:R-:W-:Y:S02]  /*146e0*/  ISETP.NE.AND P1, PT, R5, RZ, PT ;  /* 0x000000ff0500720c */ /* 0x000fe40003f25270 */
[----:B--2---:R-:W-:-:S04]  /*146f0*/  SHF.L.U32 R10, R6, 0x1f, RZ ;  /* 0x0000001f060a7819 */ /* 0x004fc800000006ff */
[----:B------:R-:W1:Y:S02]  /*14700*/  SYNCS.PHASECHK.TRANS64.TRYWAIT P0, [R7+URZ+0x19ca0], R10 ;  /* 0x019ca00a070075a7 */ /* 0x000e64000800017f */
[----:B-1----:R-:W-:Y:S05]  /*14710*/  @!P0 BRA `(.L_x_11006) ;  /* 0x0000006400c88947 */ /* 0x002fea0003800000 */
.L_x_11162:
[----:B------:R-:W-:Y:S05]  /*14720*/  BSYNC B2 ;  /* 0x0000000000027941 */ /* 0x000fea0003800000 */
.L_x_11005:
        /* <DEDUP_REMOVED lines=9> */
.L_x_11008:
[----:B------:R-:W-:Y:S05]  /*147c0*/  BSYNC B2 ;  /* 0x0000000000027941 */ /* 0x000fea0003800000 */
.L_x_11007:
        /* <DEDUP_REMOVED lines=12> */
.L_x_11009:
        /* <DEDUP_REMOVED lines=16> */
.L_x_11010:
        /* <DEDUP_REMOVED lines=16> */
.L_x_11011:
        /* <DEDUP_REMOVED lines=13> */
.L_x_11163:
[----:B------:R-:W-:Y:S05]  /*14b60*/  BSYNC B2 ;  /* 0x0000000000027941 */ /* 0x000fea0003800000 */
.L_x_11012:
[----:B------:R-:W-:Y:S01]  /*14b70*/  BSSY B2, `(.L_x_11014) ;  /* 0x000000b000027945 */ /* 0x000fe20003800000 */
[----:B01----:R-:W-:Y:S02]  /*14b80*/  IMAD.MOV.U32 R10, RZ, RZ, 0x0 ;  /* 0x00000000ff0a7424 */ /* 0x003fe400078e00ff */
[----:B------:R-:W-:Y:S01]  /*14b90*/  IMAD.MOV.U32 R11, RZ, RZ, 0x12f00000 ;  /* 0x12f00000ff0b7424 */ /* 0x000fe200078e00ff */
        /* <DEDUP_REMOVED lines=8> */
.L_x_11015:
[----:B------:R-:W-:Y:S05]  /*14c20*/  BSYNC B2 ;  /* 0x0000000000027941 */ /* 0x000fea0003800000 */
.L_x_11014:
        /* <DEDUP_REMOVED lines=8> */
.L_x_11016:
        /* <DEDUP_REMOVED lines=15> */
.L_x_11017:
        /* <DEDUP_REMOVED lines=15> */
.L_x_11018:
        /* <DEDUP_REMOVED lines=10> */
.L_x_11004:
[----:B------:R-:W-:Y:S05]  /*14f30*/  BSYNC B1 ;  /* 0x0000000000017941 */ /* 0x000fea0003800000 */
.L_x_11003:
[----:B------:R-:W2:Y:S01]  /*14f40*/  LDL.LU R8, [R1] ;  /* 0x0000000001087983 */ /* 0x000ea20000300800 */
[----:B------:R-:W-:Y:S01]  /*14f50*/  VIADD R27, R27, 0x1 ;  /* 0x000000011b1b7836 */ /* 0x000fe20000000000 */
[----:B------:R-:W-:Y:S01]  /*14f60*/  PLOP3.LUT P0, PT, PT, PT, PT, 0x8, 0x0 ;  /* 0x000000000000781c */ /* 0x000fe20003f0e170 */
[----:B------:R-:W-:-:S03]  /*14f70*/  VIADD R9, R9, 0xfffffffe ;  /* 0xfffffffe09097836 */ /* 0x000fc60000000000 */
[----:B------:R-:W-:Y:S02]  /*14f80*/  ISETP.NE.AND P1, PT, R27, 0x2, PT ;  /* 0x000000021b00780c */ /* 0x000fe40003f25270 */
[----:B------:R-:W-:Y:S02]  /*14f90*/  ISETP.GE.AND P2, PT, R9, R2, PT ;  /* 0x000000020900720c */ /* 0x000fe40003f46270 */
[----:B0-----:R-:W-:Y:S02]  /*14fa0*/  SEL R4, RZ, 0x1, P1 ;  /* 0x00000001ff047807 */ /* 0x001fe40000800000 */
[----:B------:R-:W-:Y:S02]  /*14fb0*/  SEL R27, R27, RZ, P1 ;  /* 0x000000ff1b1b7207 */ /* 0x000fe40000800000 */
[----:B--2---:R-:W-:-:S05]  /*14fc0*/  LOP3.LUT R8, R8, R4, RZ, 0x3c, !PT ;  /* 0x0000000408087212 */ /* 0x004fca00078e3cff */
[----:B------:R0:W-:Y:S02]  /*14fd0*/  STL [R1], R8 ;  /* 0x0000000801007387 */ /* 0x0001e40000100800 */
[----:B------:R-:W-:Y:S05]  /*14fe0*/  @!P2 BRA `(.L_x_10997) ;  /* 0x00000008005ca947 */ /* 0x000fea0003800000 */
.L_x_11035:
[----:B------:R-:W-:Y:S05]  /*14ff0*/  YIELD ;  /* 0x0000000000007946 */ /* 0x000fea0003800000 */
[----:B------:R-:W-:Y:S04]  /*15000*/  BSSY B1, `(.L_x_11019) ;  /* 0x000008b000017945 */ /* 0x000fe80003800000 */
[----:B-1----:R-:W-:Y:S05]  /*15010*/  @!P6 BRA `(.L_x_11020) ;  /* 0x000000080024e947 */ /* 0x002fea0003800000 */
        /* <DEDUP_REMOVED lines=9> */
.L_x_11164:
[----:B------:R-:W-:Y:S05]  /*150b0*/  BSYNC B2 ;  /* 0x0000000000027941 */ /* 0x000fea0003800000 */
.L_x_11021:
        /* <DEDUP_REMOVED lines=9> */
.L_x_11024:
[----:B------:R-:W-:Y:S05]  /*15150*/  BSYNC B2 ;  /* 0x0000000000027941 */ /* 0x000fea0003800000 */
.L_x_11023:
        /* <DEDUP_REMOVED lines=11> */
.L_x_11025:
        /* <DEDUP_REMOVED lines=16> */
.L_x_11026:
        /* <DEDUP_REMOVED lines=16> */
.L_x_11027:
        /* <DEDUP_REMOVED lines=13> */
.L_x_11165:
[----:B------:R-:W-:Y:S05]  /*154e0*/  BSYNC B2 ;  /* 0x0000000000027941 */ /* 0x000fea0003800000 */
.L_x_11028:
        /* <DEDUP_REMOVED lines=11> */
.L_x_11031:
[----:B------:R-:W-:Y:S05]  /*155a0*/  BSYNC B2 ;  /* 0x0000000000027941 */ /* 0x000fea0003800000 */
.L_x_11030:
        /* <DEDUP_REMOVED lines=8> */
.L_x_11032:
        /* <DEDUP_REMOVED lines=15> */
.L_x_11033:
        /* <DEDUP_REMOVED lines=15> */
.L_x_11034:
        /* <DEDUP_REMOVED lines=10> */
.L_x_11020:
[----:B------:R-:W-:Y:S05]  /*158b0*/  BSYNC B1 ;  /* 0x0000000000017941 */ /* 0x000fea0003800000 */
.L_x_11019:
[----:B------:R-:W2:Y:S01]  /*158c0*/  LDL.LU R7, [R1] ;  /* 0x0000000001077983 */ /* 0x000ea20000300800 */
        /* <DEDUP_REMOVED lines=9> */
.L_x_10997:
[----:B------:R-:W-:Y:S05]  /*15960*/  BSYNC B0 ;  /* 0x0000000000007941 */ /* 0x000fea0003800000 */
.L_x_10996:
[----:B------:R-:W2:Y:S01]  /*15970*/  LDL R4, [R1+0x30] ;  /* 0x0000300001047983 */ /* 0x000ea20000100800 */
[----:B------:R-:W-:Y:S05]  /*15980*/  @!P0 WARPSYNC.ALL ;  /* 0x0000000000008948 */ /* 0x000fea0003800000 */
[----:B------:R-:W-:Y:S01]  /*15990*/  @!P0 BAR.SYNC.DEFER_BLOCKING 0xc, 0x200 ;  /* 0x0308000000008b1d */ /* 0x000fe20000010000 */
[----:B--2---:R-:W-:-:S13]  /*159a0*/  ISETP.GT.AND P0, PT, R4, RZ, PT ;  /* 0x000000ff0400720c */ /* 0x004fda0003f04270 */
[----:B------:R-:W-:Y:S05]  /*159b0*/  @P0 BRA `(.L_x_11036) ;  /* 0x0000000000440947 */ /* 0x000fea0003800000 */
[----:B------:R-:W2:Y:S02]  /*159c0*/  S2R R4, SR_TID.X ;  /* 0x0000000000047919 */ /* 0x000ea40000002100 */
[----:B--2---:R-:W-:-:S04]  /*159d0*/  LOP3.LUT R4, R4, 0x7f, RZ, 0xc0, !PT ;  /* 0x0000007f04047812 */ /* 0x004fc800078ec0ff */
[----:B------:R-:W-:-:S13]  /*159e0*/  ISETP.NE.AND P0, PT, R4, RZ, PT ;  /* 0x000000ff0400720c */ /* 0x000fda0003f05270 */
[----:B------:R-:W-:Y:S05]  /*159f0*/  @P0 BRA `(.L_x_11037) ;  /* 0x0000003800940947 */ /* 0x000fea0003800000 */
[----:B------:R-:W2:Y:S01]  /*15a00*/  S2R R3, SR_LANEID ;  /* 0x0000000000037919 */ /* 0x000ea20000000000 */
[----:B------:R-:W-:Y:S02]  /*15a10*/  VOTEU.ANY UR4, UPT, PT ;  /* 0x0000000000047886 */ /* 0x000fe400038e0100 */
[----:B------:R-:W2:Y:S08]  /*15a20*/  FLO.U32 R0, UR4 ;  /* 0x0000000400007d00 */ /* 0x000eb000080e0000 */
[----:B------:R-:W3:Y:S01]  /*15a30*/  POPC R5, UR4 ;  /* 0x0000000400057d09 */ /* 0x000ee20008000000 */
[----:B--2---:R-:W-:-:S02]  /*15a40*/  ISETP.EQ.U32.AND P0, PT, R0, R3, PT ;  /* 0x000000030000720c */ /* 0x004fc40003f02070 */
[----:B------:R-:W3:Y:S11]  /*15a50*/  LDC.64 R2, c[0x0][0xc60] ;  /* 0x00031800ff027b82 */ /* 0x000ef60000000a00 */
[----:B---3--:R-:W2:Y:S01]  /*15a60*/  @P0 ATOMG.E.ADD.STRONG.GPU PT, R3, desc[UR42][R2.64], R5 ;  /* 0x00000005020309a8 */ /* 0x008ea200081ee1ea */
[----:B------:R-:W3:Y:S02]  /*15a70*/  S2R R4, SR_LTMASK ;  /* 0x0000000000047919 */ /* 0x000ee40000003900 */
[----:B---3--:R-:W-:-:S04]  /*15a80*/  LOP3.LUT R4, R4, UR4, RZ, 0xc0, !PT ;  /* 0x0000000404047c12 */ /* 0x008fc8000f8ec0ff */
[----:B-1----:R-:W1:Y:S01]  /*15a90*/  POPC R7, R4 ;  /* 0x0000000400077309 */ /* 0x002e620000000000 */
[----:B--2---:R-:W1:Y:S02]  /*15aa0*/  SHFL.IDX PT, R0, R3, R0, 0x1f ;  /* 0x00001f0003007589 */ /* 0x004e6400000e0000 */
[----:B-1----:R-:W-:Y:S01]  /*15ab0*/  IADD3 R16, R0, UR38, R7 ;  /* 0x0000002600107c10 */ /* 0x002fe2000fffe007 */
[----:B------:R-:W-:Y:S06]  /*15ac0*/  BRA `(.L_x_11037) ;  /* 0x0000003800607947 */ /* 0x000fec0003800000 */
.L_x_11036:
        /* <DEDUP_REMOVED lines=11> */
[----:B------:R-:W-:Y:S02]  /*15b80*/  IMAD.U32 R5, RZ, RZ, UR7 ;  /* 0x00000007ff057e24 */ /* 0x000fe4000f8e00ff */
[----:B-1----:R-:W-:Y:S02]  /*15b90*/  IMAD.U32 R7, RZ, RZ, UR9 ;  /* 0x00000009ff077e24 */ /* 0x002fe4000f8e00ff */
[----:B------:R-:W-:-:S02]  /*15ba0*/  IMAD.U32 R10, RZ, RZ, UR4 ;  /* 0x00000004ff0a7e24 */ /* 0x000fc4000f8e00ff */
[----:B------:R-:W-:Y:S02]  /*15bb0*/  IMAD.U32 R11, RZ, RZ, UR5 ;  /* 0x00000005ff0b7e24 */ /* 0x000fe4000f8e00ff */
[----:B0-----:R-:W-:Y:S02]  /*15bc0*/  IMAD.MOV.U32 R8, RZ, RZ, 0x70 ;  /* 0x00000070ff087424 */ /* 0x001fe400078e00ff */
[----:B------:R-:W-:Y:S02]  /*15bd0*/  IMAD.MOV.U32 R12, RZ, RZ, 0x1 ;  /* 0x00000001ff0c7424 */ /* 0x000fe400078e00ff */
[----:B------:R-:W-:-:S07]  /*15be0*/  IMAD.MOV.U32 R13, RZ, RZ, RZ ;  /* 0x000000ffff0d7224 */ /* 0x000fce00078e00ff */
[----:B------:R-:W-:-:S07]  /*15bf0*/  LEPC R20, `(.L_x_11039) ;  /* 0x000000001014794e */ /* 0x000fce0000000000 */
[----:B--2---:R-:W-:Y:S05]  /*15c00*/  CALL.ABS.NOINC R2 ;  /* 0x0000000002007343 */ /* 0x004fea0003c00000 */
.L_x_11039:
[----:B------:R-:W-:Y:S05]  /*15c10*/  BSYNC B6 ;  /* 0x0000000000067941 */ /* 0x000fea0003800000 */
.L_x_11038:
[----:B------:R-:W2:Y:S01]  /*15c20*/  LDL.LU R2, [R1+0x18] ;  /* 0x0000180001027983 */ /* 0x000ea20000300800 */
[----:B------:R-:W-:Y:S01]  /*15c30*/  IADD3 R0, R22, 0x9000, RZ ;  /* 0x0000900016007810 */ /* 0x000fe20007ffe0ff */
[----:B------:R-:W-:Y:S03]  /*15c40*/  BSSY B6, `(.L_x_11040) ;  /* 0x0000016000067945 */ /* 0x000fe60003800000 */
[----:B------:R-:W-:Y:S02]  /*15c50*/  LOP3.LUT P0, RZ, R0, 0x9f, RZ, 0xc0, !PT ;  /* 0x0000009f00ff7812 */ /* 0x000fe4000780c0ff */
[----:B--2---:R-:W-:-:S11]  /*15c60*/  LOP3.LUT R2, R2, 0xfffffffe, RZ, 0xc0, !PT ;  /* 0xfffffffe02027812 */ /* 0x004fd600078ec0ff */
[----:B------:R-:W-:-:S05]  /*15c70*/  @P0 LOP3.LUT R2, R2, 0x1, RZ, 0xfc, !PT ;  /* 0x0000000102020812 */ /* 0x000fca00078efcff */
[----:B------:R2:W-:Y:S01]  /*15c80*/  STL [R1+0x18], R2 ;  /* 0x0000180201007387 */ /* 0x0005e20000100800 */
[----:B------:R-:W-:Y:S05]  /*15c90*/  @!P0 BRA `(.L_x_11041) ;  /* 0x0000000000408947 */ /* 0x000fea0003800000 */
[----:B--2---:R-:W-:Y:S01]  /*15ca0*/  MOV R2, 0x0 ;  /* 0x0000000000027802 */ /* 0x004fe20000000f00 */
[----:B------:R-:W-:Y:S01]  /*15cb0*/  ULDC.64 UR6, c[0x4][0x1b0] ;  /* 0x01006c0000067ab9 */ /* 0x000fe20000000a00 */
[----:B------:R-:W-:Y:S01]  /*15cc0*/  ULDC.64 UR8, c[0x4][0x1b8] ;  /* 0x01006e0000087ab9 */ /* 0x000fe20000000a00 */
[----:B------:R-:W-:Y:S01]  /*15cd0*/  ULDC.64 UR4, c[0x4][0x48] ;  /* 0x0100120000047ab9 */ /* 0x000fe20000000a00 */
[----:B------:R-:W-:Y:S01]  /*15ce0*/  IMAD.U32 R4, RZ, RZ, UR6 ;  /* 0x00000006ff047e24 */ /* 0x000fe2000f8e00ff */
[----:B0-----:R-:W-:Y:S01]  /*15cf0*/  MOV R8, 0x70 ;  /* 0x0000007000087802 */ /* 0x001fe20000000f00 */
[----:B------:R-:W0:Y:S01]  /*15d00*/  LDC.64 R2, c[0x4][R2] ;  /* 0x0100000002027b82 */ /* 0x000e220000000a00 */
[----:B------:R-:W-:Y:S02]  /*15d10*/  IMAD.U32 R5, RZ, RZ, UR7 ;  /* 0x00000007ff057e24 */ /* 0x000fe4000f8e00ff */
[----:B------:R-:W-:Y:S02]  /*15d20*/  IMAD.U32 R6, RZ, RZ, UR8 ;  /* 0x00000008ff067e24 */ /* 0x000fe4000f8e00ff */
[----:B-1----:R-:W-:-:S02]  /*15d30*/  IMAD.U32 R7, RZ, RZ, UR9 ;  /* 0x00000009ff077e24 */ /* 0x002fc4000f8e00ff */
[----:B------:R-:W-:Y:S02]  /*15d40*/  IMAD.U32 R10, RZ, RZ, UR4 ;  /* 0x00000004ff0a7e24 */ /* 0x000fe4000f8e00ff */
[----:B------:R-:W-:Y:S02]  /*15d50*/  IMAD.U32 R11, RZ, RZ, UR5 ;  /* 0x00000005ff0b7e24 */ /* 0x000fe4000f8e00ff */
[----:B------:R-:W-:Y:S02]  /*15d60*/  IMAD.MOV.U32 R12, RZ, RZ, 0x1 ;  /* 0x00000001ff0c7424 */ /* 0x000fe400078e00ff */
[----:B------:R-:W-:-:S07]  /*15d70*/  IMAD.MOV.U32 R13, RZ, RZ, RZ ;  /* 0x000000ffff0d7224 */ /* 0x000fce00078e00ff */
[----:B------:R-:W-:-:S07]  /*15d80*/  LEPC R20, `(.L_x_11041) ;  /* 0x000000001014794e */ /* 0x000fce0000000000 */
[----:B0-----:R-:W-:Y:S05]  /*15d90*/  CALL.ABS.NOINC R2 ;  /* 0x0000000002007343 */ /* 0x001fea0003c00000 */
.L_x_11041:
[----:B------:R-:W-:Y:S05]  /*15da0*/  BSYNC B6 ;  /* 0x0000000000067941 */ /* 0x000fea0003800000 */
.L_x_11040:
[----:B------:R-:W-:Y:S01]  /*15db0*/  VIADD R24, R22, 0x3000 ;  /* 0x0000300016187836 */ /* 0x000fe20000000000 */
[----:B------:R-:W-:Y:S04]  /*15dc0*/  BSSY B6, `(.L_x_11042) ;  /* 0x0000013000067945 */ /* 0x000fe80003800000 */
[----:B------:R-:W-:-:S13]  /*15dd0*/  LOP3.LUT P0, RZ, R24, 0x3ff, RZ, 0xc0, !PT ;  /* 0x000003ff18ff7812 */ /* 0x000fda000780c0ff */
[----:B------:R-:W-:Y:S05]  /*15de0*/  @!P0 BRA `(.L_x_11043) ;  /* 0x0000000000408947 */ /* 0x000fea0003800000 */
[----:B--2---:R-:W-:Y:S01]  /*15df0*/  MOV R2, 0x0 ;  /* 0x0000000000027802 */ /* 0x004fe20000000f00 */
[----:B------:R-:W-:Y:S01]  /*15e00*/  ULDC.64 UR6, c[0x4][0x1b0] ;  /* 0x01006c0000067ab9 */ /* 0x000fe20000000a00 */
[----:B------:R-:W-:Y:S01]  /*15e10*/  ULDC.64 UR8, c[0x4][0x1b8] ;  /* 0x01006e0000087ab9 */ /* 0x000fe20000000a00 */
[----:B------:R-:W-:Y:S01]  /*15e20*/  ULDC.64 UR4, c[0x4][0x50] ;  /* 0x0100140000047ab9 */ /* 0x000fe20000000a00 */
[----:B------:R-:W-:Y:S01]  /*15e30*/  IMAD.U32 R4, RZ, RZ, UR6 ;  /* 0x00000006ff047e24 */ /* 0x000fe2000f8e00ff */
[----:B-1----:R-:W-:Y:S01]  /*15e40*/  MOV R7, UR9 ;  /* 0x0000000900077c02 */ /* 0x002fe20008000f00 */
[----:B------:R-:W1:Y:S01]  /*15e50*/  LDC.64 R2, c[0x4][R2] ;  /* 0x0100000002027b82 */ /* 0x000e620000000a00 */
        /* <DEDUP_REMOVED lines=8> */
[----:B-1----:R-:W-:Y:S05]  /*15ee0*/  CALL.ABS.NOINC R2 ;  /* 0x0000000002007343 */ /* 0x002fea0003c00000 */
.L_x_11043:
[----:B------:R-:W-:Y:S05]  /*15ef0*/  BSYNC B6 ;  /* 0x0000000000067941 */ /* 0x000fea0003800000 */
.L_x_11042:
[----:B--2---:R-:W2:Y:S01]  /*15f00*/  LDL R2, [R1+0x18] ;  /* 0x0000180001027983 */ /* 0x004ea20000100800 */
[----:B------:R-:W-:Y:S01]  /*15f10*/  BSSY B6, `(.L_x_11044) ;  /* 0x0000013000067945 */ /* 0x000fe20003800000 */
[----:B--2---:R-:W-:-:S13]  /*15f20*/  LOP3.LUT P6, RZ, R2, 0x1, RZ, 0xc0, !PT ;  /* 0x0000000102ff7812 */ /* 0x004fda00078cc0ff */
        /* <DEDUP_REMOVED lines=9> */
[----:B------:R-:W-:Y:S01]  /*15fc0*/  MOV R13, RZ ;  /* 0x000000ff000d7202 */ /* 0x000fe20000000f00 */
[----:B-1----:R-:W-:Y:S02]  /*15fd0*/  IMAD.U32 R7, RZ, RZ, UR7 ;  /* 0x00000007ff077e24 */ /* 0x002fe4000f8e00ff */
[----:B------:R-:W-:-:S02]  /*15fe0*/  IMAD.U32 R10, RZ, RZ, UR8 ;  /* 0x00000008ff0a7e24 */ /* 0x000fc4000f8e00ff */
[----:B------:R-:W-:Y:S02]  /*15ff0*/  IMAD.U32 R11, RZ, RZ, UR9 ;  /* 0x00000009ff0b7e24 */ /* 0x000fe4000f8e00ff */
[----:B0-----:R-:W-:Y:S02]  /*16000*/  IMAD.MOV.U32 R8, RZ, RZ, 0x70 ;  /* 0x00000070ff087424 */ /* 0x001fe400078e00ff */
[----:B------:R-:W-:-:S07]  /*16010*/  IMAD.MOV.U32 R12, RZ, RZ, 0x1 ;  /* 0x00000001ff0c7424 */ /* 0x000fce00078e00ff */
[----:B------:R-:W-:-:S07]  /*16020*/  LEPC R20, `(.L_x_11045) ;  /* 0x000000001014794e */ /* 0x000fce0000000000 */
[----:B--2---:R-:W-:Y:S05]  /*16030*/  CALL.ABS.NOINC R2 ;  /* 0x0000000002007343 */ /* 0x004fea0003c00000 */
.L_x_11045:
[----:B------:R-:W-:Y:S05]  /*16040*/  BSYNC B6 ;  /* 0x0000000000067941 */ /* 0x000fea0003800000 */
.L_x_11044:
[----:B------:R-:W2:Y:S01]  /*16050*/  LDL.LU R2, [R1+0x8] ;  /* 0x0000080001027983 */ /* 0x000ea20000300800 */
[----:B------:R-:W-:Y:S01]  /*16060*/  ULDC.64 UR4, c[0x0][0x9f8] ;  /* 0x00027e0000047ab9 */ /* 0x000fe20000000a00 */
[----:B------:R-:W3:Y:S02]  /*16070*/  LDC R6, c[0x0][0x430] ;  /* 0x00010c00ff067b82 */ /* 0x000ee40000000800 */
[----:B------:R-:W4:Y:S04]  /*16080*/  LDL.LU R20, [R1+0x14] ;  /* 0x0000140001147983 */ /* 0x000f280000300800 */
[----:B------:R-:W3:Y:S04]  /*16090*/  LDL.LU R9, [R1+0x38] ;  /* 0x0000380001097983 */ /* 0x000ee80000300800 */
[----:B------:R-:W3:Y:S01]  /*160a0*/  LDL R21, [R1+0x4] ;  /* 0x0000040001157983 */ /* 0x000ee20000100800 */
[----:B------:R-:W-:-:S03]  /*160b0*/  ISETP.NE.U32.AND P0, PT, RZ, UR4, PT ;  /* 0x00000004ff007c0c */ /* 0x000fc6000bf05070 */
[----:B-1----:R-:W3:Y:S01]  /*160c0*/  LDL R7, [R1+0x10] ;  /* 0x0000100001077983 */ /* 0x002ee20000100800 */
[----:B------:R-:W-:-:S03]  /*160d0*/  ISETP.NE.AND.EX P0, PT, RZ, UR5, PT, P0 ;  /* 0x00000005ff007c0c */ /* 0x000fc6000bf05300 */
[----:B------:R-:W3:Y:S01]  /*160e0*/  LDL R5, [R1+0x30] ;  /* 0x0000300001057983 */ /* 0x000ee20000100800 */
[----:B------:R-:W1:Y:S01]  /*160f0*/  S2R R4, SR_TID.X ;  /* 0x0000000000047919 */ /* 0x000e620000002100 */
[----:B------:R-:W0:Y:S08]  /*16100*/  S2R R0, SR_TID.X ;  /* 0x0000000000007919 */ /* 0x000e300000002100 */
[----:B--2---:R-:W-:-:S04]  /*16110*/  @P0 IADD3 R2, P1, R2, UR4, RZ ;  /* 0x0000000402020c10 */ /* 0x004fc8000ff3e0ff */
[----:B----4-:R-:W-:Y:S02]  /*16120*/  @P0 IADD3.X R3, R20, UR5, RZ, P1, !PT ;  /* 0x0000000514030c10 */ /* 0x010fe40008ffe4ff */
[----:B------:R-:W2:Y:S04]  /*16130*/  LDL.LU R20, [R1+0x18] ;  /* 0x0000180001147983 */ /* 0x000ea80000300800 */
[----:B---3--:R3:W4:Y:S01]  /*16140*/  @P0 LDG.E R21, desc[UR42][R2.64] ;  /* 0x0000002a02150981 */ /* 0x008722000c1e1900 */
[----:B------:R-:W-:Y:S01]  /*16150*/  ISETP.NE.AND P1, PT, R6, 0x1, PT ;  /* 0x000000010600780c */ /* 0x000fe20003f25270 */
[----:B-1----:R-:W-:Y:S01]  /*16160*/  IMAD.SHL.U32 R4, R4, 0x40, RZ ;  /* 0x0000004004047824 */ /* 0x002fe200078e00ff */
[----:B0-----:R-:W-:-:S04]  /*16170*/  LOP3.LUT R0, R0, 0x7f, RZ, 0xc0, !PT ;  /* 0x0000007f00007812 */ /* 0x001fc800078ec0ff */
[----:B------:R-:W-:Y:S02]  /*16180*/  LOP3.LUT R4, R4, 0x40, RZ, 0xc0, !PT ;  /* 0x0000004004047812 */ /* 0x000fe400078ec0ff */
[----:B------:R-:W-:-:S05]  /*16190*/  SHF.R.U32.HI R0, RZ, 0x1, R0 ;  /* 0x00000001ff007819 */ /* 0x000fca0000011600 */
[----:B---3--:R-:W0:Y:S01]  /*161a0*/  @P1 LDC R3, c[0x0][0x434] ;  /* 0x00010d00ff031b82 */ /* 0x008e220000000800 */
[----:B------:R-:W-:-:S07]  /*161b0*/  LOP3.LUT R0, R0, R4, RZ, 0xfc, !PT ;  /* 0x0000000400007212 */ /* 0x000fce00078efcff */
[----:B------:R-:W1:Y:S01]  /*161c0*/  @P1 LDC R4, c[0x0][0x438] ;  /* 0x00010e00ff041b82 */ /* 0x000e620000000800 */
[----:B------:R-:W-:-:S04]  /*161d0*/  VIADD R10, R9, 0xffffff80 ;  /* 0xffffff80090a7836 */ /* 0x000fc80000000000 */
[----:B------:R-:W-:-:S04]  /*161e0*/  IMAD.IADD R0, R0, 0x1, R10 ;  /* 0x0000000100007824 */ /* 0x000fc800078e020a */
[----:B------:R-:W-:-:S04]  /*161f0*/  IMAD.IADD R2, R0, 0x1, R7 ;  /* 0x0000000100027824 */ /* 0x000fc800078e0207 */
[----:B0-----:R-:W-:Y:S01]  /*16200*/  @P1 IMAD.HI.U32 R3, R2, R3, RZ ;  /* 0x0000000302031227 */ /* 0x001fe200078e00ff */
[----:B------:R-:W-:Y:S01]  /*16210*/  UMOV UR4, 0xffffffff ;  /* 0xffffffff00047882 */ /* 0x000fe20000000000 */
[----:B----4-:R0:W-:Y:S01]  /*16220*/  @P0 STL [R1+0x4], R21 ;  /* 0x0000041501000387 */ /* 0x0101e20000100800 */
[----:B------:R-:W-:Y:S01]  /*16230*/  ISETP.GE.AND P0, PT, R0, R5, PT ;  /* 0x000000050000720c */ /* 0x000fe20003f06270 */
[----:B------:R-:W-:Y:S01]  /*16240*/  IMAD.MOV.U32 R0, RZ, RZ, R2 ;  /* 0x000000ffff007224 */ /* 0x000fe200078e0002 */
[----:B-1----:R-:W-:Y:S02]  /*16250*/  @P1 SHF.R.U32.HI R0, RZ, R4, R3 ;  /* 0x00000004ff001219 */ /* 0x002fe40000011603 */
[----:B------:R-:W-:Y:S01]  /*16260*/  SHF.R.S32.HI R11, RZ, 0x1f, R21 ;  /* 0x0000001fff0b7819 */ /* 0x000fe20000011415 */
[----:B------:R-:W1:Y:S02]  /*16270*/  LDC R4, c[0x0][0x2f4] ;  /* 0x0000bd00ff047b82 */ /* 0x000e640000000800 */
[----:B------:R-:W-:-:S04]  /*16280*/  IMAD.MOV R5, RZ, RZ, -R0 ;  /* 0x000000ffff057224 */ /* 0x000fc800078e0a00 */
[----:B------:R-:W-:Y:S02]  /*16290*/  IMAD R5, R6, R5, R2 ;  /* 0x0000000506057224 */ /* 0x000fe400078e0202 */
[----:B------:R-:W3:Y:S01]  /*162a0*/  @!P0 LDC.64 R2, c[0x0][0x428] ;  /* 0x00010a00ff028b82 */ /* 0x000ee20000000a00 */
[----:B------:R-:W-:Y:S02]  /*162b0*/  @!P0 SHF.R.S32.HI R9, RZ, 0x1f, R0 ;  /* 0x0000001fff098819 */ /* 0x000fe40000011400 */
[----:B------:R-:W-:-:S05]  /*162c0*/  @!P0 MOV R8, R0 ;  /* 0x0000000000088202 */ /* 0x000fca0000000f00 */
[----:B------:R-:W4:Y:S01]  /*162d0*/  @!P0 LDC.64 R6, c[0x0][0x418] ;  /* 0x00010600ff068b82 */ /* 0x000f220000000a00 */
[----:B---3--:R-:W-:-:S04]  /*162e0*/  @!P0 IMAD.WIDE.U32 R8, R21, R2, R8 ;  /* 0x0000000215088225 */ /* 0x008fc800078e0008 */
[----:B------:R-:W-:-:S04]  /*162f0*/  @!P0 IMAD R2, R11, R2, RZ ;  /* 0x000000020b028224 */ /* 0x000fc800078e02ff */
[----:B------:R-:W-:Y:S02]  /*16300*/  @!P0 IMAD R0, R21, R3, R2 ;  /* 0x0000000315008224 */ /* 0x000fe400078e0202 */
[----:B0-----:R-:W0:Y:S01]  /*16310*/  S2R R21, SR_TID.X ;  /* 0x0000000000157919 */ /* 0x001e220000002100 */
[----:B----4-:R-:W-:Y:S01]  /*16320*/  @!P0 LEA R6, P1, R8, R6, 0x2 ;  /* 0x0000000608068211 */ /* 0x010fe200078210ff */
[----:B------:R-:W-:Y:S01]  /*16330*/  @!P0 IMAD.IADD R0, R9, 0x1, R0 ;  /* 0x0000000109008824 */ /* 0x000fe200078e0200 */
[----:B--2---:R-:W-:-:S04]  /*16340*/  LOP3.LUT R20, R20, 0xfffffffb, RZ, 0xc0, !PT ;  /* 0xfffffffb14147812 */ /* 0x004fc800078ec0ff */
[----:B------:R-:W-:Y:S01]  /*16350*/  @!P0 LEA.HI.X R7, R8, R7, R0, 0x2, P1 ;  /* 0x0000000708078211 */ /* 0x000fe200008f1400 */
[----:B------:R-:W-:Y:S02]  /*16360*/  IMAD.U32 R0, RZ, RZ, UR39 ;  /* 0x00000027ff007e24 */ /* 0x000fe4000f8e00ff */
[----:B0-----:R-:W-:-:S05]  /*16370*/  IMAD.SHL.U32 R21, R21, 0x10, RZ ;  /* 0x0000001015157824 */ /* 0x001fca00078e00ff */
[----:B------:R-:W-:-:S04]  /*16380*/  LOP3.LUT R21, R21, 0x10, RZ, 0xc0, !PT ;  /* 0x0000001015157812 */ /* 0x000fc800078ec0ff */
[C---:B-1----:R-:W-:Y:S02]  /*16390*/  ISETP.GE.AND P3, PT, R21.reuse, R4, PT ;  /* 0x000000041500720c */ /* 0x042fe40003f66270 */
[----:B------:R-:W-:-:S04]  /*163a0*/  LOP3.LUT R12, R21, 0x20, RZ, 0xfc, !PT ;  /* 0x00000020150c7812 */ /* 0x000fc800078efcff */
[----:B------:R-:W-:Y:S01]  /*163b0*/  ISETP.GE.AND P1, PT, R12, R4, PT ;  /* 0x000000040c00720c */ /* 0x000fe20003f26270 */
[----:B------:R-:W-:Y:S01]  /*163c0*/  IMAD.MOV.U32 R3, RZ, RZ, RZ ;  /* 0x000000ffff037224 */ /* 0x000fe200078e00ff */
[----:B------:R-:W-:-:S05]  /*163d0*/  ISETP.NE.AND P2, PT, R0, 0x3, PT ;  /* 0x000000030000780c */ /* 0x000fca0003f45270 */
[----:B------:R-:W-:Y:S01]  /*163e0*/  @P3 LOP3.LUT R20, R20, 0x4, RZ, 0xfc, !PT ;  /* 0x0000000414143812 */ /* 0x000fe200078efcff */
[----:B------:R0:W-:Y:S03]  /*163f0*/  STL [R1+0x14], R11 ;  /* 0x0000140b01007387 */ /* 0x0001e60000100800 */
[----:B------:R-:W-:Y:S01]  /*16400*/  LOP3.LUT R20, R20, 0xfffffff7, RZ, 0xc0, !PT ;  /* 0xfffffff714147812 */ /* 0x000fe200078ec0ff */
[----:B------:R1:W5:Y:S03]  /*16410*/  @!P0 LDG.E R3, desc[UR42][R6.64] ;  /* 0x0000002a06038981 */ /* 0x000366000c1e1900 */
[----:B------:R-:W-:Y:S02]  /*16420*/  LOP3.LUT R20, R20, 0xfffffffd, RZ, 0xc0, !PT ;  /* 0xfffffffd14147812 */ /* 0x000fe400078ec0ff */
[----:B0-----:R-:W-:-:S02]  /*16430*/  LOP3.LUT R11, R21, 0x40, RZ, 0xfc, !PT ;  /* 0x00000040150b7812 */ /* 0x001fc400078efcff */
[----:B------:R-:W-:Y:S02]  /*16440*/  @P1 LOP3.LUT R20, R20, 0x2, RZ, 0xfc, !PT ;  /* 0x0000000214141812 */ /* 0x000fe400078efcff */
[----:B------:R-:W-:Y:S02]  /*16450*/  ISETP.GE.AND P0, PT, R11, R4, PT ;  /* 0x000000040b00720c */ /* 0x000fe40003f06270 */
[----:B------:R-:W-:-:S04]  /*16460*/  @P2 LOP3.LUT R20, R20, 0x8, RZ, 0xfc, !PT ;  /* 0x0000000814142812 */ /* 0x000fc800078efcff */
[----:B------:R-:W-:-:S07]  /*16470*/  LOP3.LUT R20, R20, 0xfffffffe, RZ, 0xc0, !PT ;  /* 0xfffffffe14147812 */ /* 0x000fce00078ec0ff */
[----:B------:R-:W-:-:S05]  /*16480*/  @P0 LOP3.LUT R20, R20, 0x1, RZ, 0xfc, !PT ;  /* 0x0000000114140812 */ /* 0x000fca00078efcff */
[----:B------:R1:W-:Y:S01]  /*16490*/  STL [R1+0x18], R20 ;  /* 0x0000181401007387 */ /* 0x0003e20000100800 */
[----:B------:R-:W-:Y:S05]  /*164a0*/  BRA.DIV UR4, `(.L_x_11046) ;  /* 0x0000004a04b47947 */ /* 0x000fea000b800000 */
.L_x_11168:
[----:B------:R-:W-:-:S05]  /*164b0*/  SHF.R.S32.HI R0, RZ, 0x1f, R18 ;  /* 0x0000001fff007819 */ /* 0x000fca0000011412 */
[----:B------:R0:W-:Y:S01]  /*164c0*/  STL [R1+0x8], R0 ;  /* 0x0000080001007387 */ /* 0x0001e20000100800 */
[----:B------:R-:W-:Y:S05]  /*164d0*/  @!P2 BRA `(.L_x_11047) ;  /* 0x000000000004a947 */ /* 0x000fea0003800000 */
[----:B------:R-:W-:Y:S01]  /*164e0*/  BPT.TRAP 0x1 ;  /* 0x000000040000795c */ /* 0x000fe20000300000 */
.L_x_11047:
[----:B------:R-:W-:Y:S01]  /*164f0*/  IMAD R4, R23, 0x8, R22 ;  /* 0x0000000817047824 */ /* 0x000fe200078e0216 */
[----:B0-----:R-:W-:Y:S01]  /*16500*/  SHF.L.U32 R0, R28, 0x1f, RZ ;  /* 0x0000001f1c007819 */ /* 0x001fe200000006ff */
[----:B------:R-:W-:Y:S01]  /*16510*/  BSSY B0, `(.L_x_11048) ;  /* 0x0000005000007945 */ /* 0x000fe20003800000 */
[----:B-1----:R-:W-:Y:S02]  /*16520*/  SHF.R.S32.HI R20, RZ, 0x1f, R5 ;  /* 0x0000001fff147819 */ /* 0x002fe40000011405 */
[----:B------:R-:W0:Y:S01]  /*16530*/  SYNCS.PHASECHK.TRANS64.TRYWAIT P0, [R4+URZ+0x19c80], R0 ;  /* 0x019c8000040075a7 */ /* 0x000e22000800017f */
[----:B------:R1:W-:Y:S02]  /*16540*/  STL [R1+0x38], R0 ;  /* 0x0000380001007387 */ /* 0x0003e40000100800 */
[----:B01----:R-:W-:Y:S05]  /*16550*/  @!P0 BRA `(.L_x_11049) ;  /* 0x0000004800bc8947 */ /* 0x003fea0003800000 */
.L_x_11169:
[----:B------:R-:W-:Y:S05]  /*16560*/  BSYNC B0 ;  /* 0x0000000000007941 */ /* 0x000fea0003800000 */
.L_x_11048:
[----:B------:R-:W2:Y:S01]  /*16570*/  LDL R9, [R1+0x30] ;  /* 0x0000300001097983 */ /* 0x000ea20000100800 */
[----:B------:R-:W-:-:S03]  /*16580*/  ULDC.64 UR4, c[0x0][0x328] ;  /* 0x0000ca0000047ab9 */ /* 0x000fc60000000a00 */
[----:B------:R-:W3:Y:S04]  /*16590*/  LDL R8, [R1+0x8] ;  /* 0x0000080001087983 */ /* 0x000ee80000100800 */
[----:B------:R-:W4:Y:S01]  /*165a0*/  LDL R11, [R1+0x24] ;  /* 0x00002400010b7983 */ /* 0x000f220000100800 */
[----:B0-----:R-:W-:Y:S01]  /*165b0*/  IMAD R0, R20, UR4, RZ ;  /* 0x0000000414007c24 */ /* 0x001fe2000f8e02ff */
[----:B-----5:R-:W-:Y:S01]  /*165c0*/  SHF.R.S32.HI R21, RZ, 0x1f, R3 ;  /* 0x0000001fff157819 */ /* 0x020fe20000011403 */
[C---:B------:R-:W-:Y:S01]  /*165d0*/  IMAD.WIDE.U32 R6, R5.reuse, UR4, RZ ;  /* 0x0000000405067c25 */ /* 0x040fe2000f8e00ff */
[----:B------:R-:W0:Y:S03]  /*165e0*/  S2R R2, SR_TID.X ;  /* 0x0000000000027919 */ /* 0x000e260000002100 */
[----:B------:R-:W-:Y:S01]  /*165f0*/  IMAD R0, R5, UR5, R0 ;  /* 0x0000000505007c24 */ /* 0x000fe2000f8e0200 */
[----:B------:R-:W-:-:S03]  /*16600*/  ULDC.64 UR4, c[0x0][0x338] ;  /* 0x0000ce0000047ab9 */ /* 0x000fc60000000a00 */
[----:B------:R-:W-:Y:S02]  /*16610*/  IMAD.IADD R7, R7, 0x1, R0 ;  /* 0x0000000107077824 */ /* 0x000fe400078e0200 */
[----:B------:R-:W-:Y:S02]  /*16620*/  IMAD R0, R21, UR4, RZ ;  /* 0x0000000415007c24 */ /* 0x000fe4000f8e02ff */
[----:B------:R-:W-:-:S04]  /*16630*/  IMAD.WIDE.U32 R6, R3, UR4, R6 ;  /* 0x0000000403067c25 */ /* 0x000fc8000f8e0006 */
[----:B------:R-:W-:Y:S01]  /*16640*/  IMAD R0, R3, UR5, R0 ;  /* 0x0000000503007c24 */ /* 0x000fe2000f8e0200 */
[----:B------:R-:W-:-:S04]  /*16650*/  ULDC.64 UR4, c[0x0][0x330] ;  /* 0x0000cc0000047ab9 */ /* 0x000fc80000000a00 */
[----:B------:R-:W-:-:S03]  /*16660*/  IADD3 R7, R7, R0, RZ ;  /* 0x0000000007077210 */ /* 0x000fc60007ffe0ff */
[----:B------:R-:W-:Y:S01]  /*16670*/  IMAD.WIDE.U32 R6, R18, UR4, R6 ;  /* 0x0000000412067c25 */ /* 0x000fe2000f8e0006 */
[----:B0-----:R-:W-:-:S04]  /*16680*/  LOP3.LUT R2, R2, 0x7f, RZ, 0xc0, !PT ;  /* 0x0000007f02027812 */ /* 0x001fc800078ec0ff */
[----:B------:R-:W-:-:S04]  /*16690*/  SHF.R.U32.HI R2, RZ, 0x1, R2 ;  /* 0x00000001ff027819 */ /* 0x000fc80000011602 */
[----:B--2---:R-:W-:Y:S01]  /*166a0*/  IADD3 R2, -R2, R9, -R10 ;  /* 0x0000000902027210 */ /* 0x004fe20007ffe90a */
[----:B---3--:R-:W-:-:S03]  /*166b0*/  IMAD R9, R8, UR4, RZ ;  /* 0x0000000408097c24 */ /* 0x008fc6000f8e02ff */
[----:B------:R-:W-:Y:S01]  /*166c0*/  ISETP.GE.AND P1, PT, R2, 0x1, PT ;  /* 0x000000010200780c */ /* 0x000fe20003f26270 */
[----:B------:R-:W-:Y:S01]  /*166d0*/  IMAD R9, R18, UR5, R9 ;  /* 0x0000000512097c24 */ /* 0x000fe2000f8e0209 */
[----:B------:R-:W-:Y:S01]  /*166e0*/  ULDC.64 UR4, c[0x0][0x318] ;  /* 0x0000c60000047ab9 */ /* 0x000fe20000000a00 */
[----:B----4-:R-:W-:Y:S01]  /*166f0*/  IMAD R10, R23, 0x3000, R11 ;  /* 0x00003000170a7824 */ /* 0x010fe200078e020b */
[----:B------:R-:W-:Y:S01]  /*16700*/  IADD3 R8, P0, R6, UR4, RZ ;  /* 0x0000000406087c10 */ /* 0x000fe2000ff1e0ff */
[----:B------:R-:W-:-:S03]  /*16710*/  UMOV UR4, 0xffffffff ;  /* 0xffffffff00047882 */ /* 0x000fc60000000000 */
[----:B------:R-:W-:Y:S01]  /*16720*/  IADD3.X R9, R7, UR5, R9, P0, !PT ;  /* 0x0000000507097c10 */ /* 0x000fe200087fe409 */
[----:B------:R-:W-:Y:S08]  /*16730*/  BRA.DIV UR4, `(.L_x_11050) ;  /* 0x0000004a045c7947 */ /* 0x000ff0000b800000 */
[----:B------:R-:W0:Y:S01]  /*16740*/  S2R R7, SR_TID.X ;  /* 0x0000000000077919 */ /* 0x000e220000002100 */
[----:B------:R-:W1:Y:S01]  /*16750*/  LDC R12, c[0x0][0x2f4] ;  /* 0x0000bd00ff0c7b82 */ /* 0x000e620000000800 */
[----:B------:R-:W2:Y:S04]  /*16760*/  SHFL.IDX PT, R6, R8, RZ, 0x1e1f ;  /* 0x001e1fff08067589 */ /* 0x000ea800000e0000 */
[----:B------:R-:W3:Y:S04]  /*16770*/  SHFL.IDX PT, R0, R9, RZ, 0x1e1f ;  /* 0x001e1fff09007589 */ /* 0x000ee800000e0000 */
[----:B------:R-:W4:Y:S01]  /*16780*/  SHFL.IDX PT, R9, R9, 0x1, 0x1e1f ;  /* 0x003e1f0009097f89 */ /* 0x000f2200000e0000 */
[----:B0-----:R-:W-:-:S05]  /*16790*/  IMAD.SHL.U32 R11, R7, 0x10, RZ ;  /* 0x00000010070b7824 */ /* 0x001fca00078e00ff */
[----:B------:R-:W-:-:S04]  /*167a0*/  LOP3.LUT R11, R11, 0x10, RZ, 0xc0, !PT ;  /* 0x000000100b0b7812 */ /* 0x000fc800078ec0ff */
[C---:B--2---:R-:W-:Y:S02]  /*167b0*/  IADD3 R6, P0, R11.reuse, R6, RZ ;  /* 0x000000060b067210 */ /* 0x044fe40007f1e0ff */
[CC--:B-1----:R-:W-:Y:S02]  /*167c0*/  ISETP.GE.AND P4, PT, R11.reuse, R12.reuse, PT ;  /* 0x0000000c0b00720c */ /* 0x0c2fe40003f86270 */
[----:B------:R-:W-:Y:S01]  /*167d0*/  LOP3.LUT R13, R11, 0x20, RZ, 0xfc, !PT ;  /* 0x000000200b0d7812 */ /* 0x000fe200078efcff */
[----:B---3--:R-:W-:Y:S01]  /*167e0*/  IMAD.X R7, RZ, RZ, R0, P0 ;  /* 0x000000ffff077224 */ /* 0x008fe200000e0600 */
[----:B------:R-:W-:Y:S01]  /*167f0*/  ISETP.LT.OR P0, PT, R2, 0x1, P4 ;  /* 0x000000010200780c */ /* 0x000fe20002701670 */
[----:B------:R-:W-:Y:S01]  /*16800*/  IMAD.IADD R0, R22, 0x1, R10 ;  /* 0x0000000116007824 */ /* 0x000fe200078e020a */
[----:B------:R-:W-:Y:S02]  /*16810*/  ISETP.GE.AND P2, PT, R13, R12, PT ;  /* 0x0000000c0d00720c */ /* 0x000fe40003f46270 */
[----:B------:R-:W-:-:S09]  /*16820*/  LOP3.LUT R11, R11, 0x40, RZ, 0xfc, !PT ;  /* 0x000000400b0b7812 */ /* 0x000fd200078efcff */
[----:B------:R-:W-:Y:S01]  /*16830*/  LDGSTS.E.BYPASS.LTC128B.128 [R0+0x9000], desc[UR42][R6.64], !P0 ;  /* 0x0900000006007fae */ /* 0x000fe2000c101d6a */
[----:B------:R-:W-:-:S13]  /*16840*/  ISETP.LT.OR P0, PT, R2, 0x1, P2 ;  /* 0x000000010200780c */ /* 0x000fda0001701670 */
[----:B------:R-:W-:Y:S01]  /*16850*/  LDGSTS.E.BYPASS.LTC128B.128 [R0+0xa000], desc[UR42][R6.64+0x20], !P0 ;  /* 0x0a00002006007fae */ /* 0x000fe2000c101d6a */
[----:B------:R-:W-:-:S04]  /*16860*/  ISETP.GE.AND P0, PT, R11, R12, PT ;  /* 0x0000000c0b00720c */ /* 0x000fc80003f06270 */
[----:B------:R-:W-:-:S13]  /*16870*/  ISETP.LT.OR P3, PT, R2, 0x1, P0 ;  /* 0x000000010200780c */ /* 0x000fda0000761670 */
[----:B------:R0:W-:Y:S01]  /*16880*/  LDGSTS.E.BYPASS.LTC128B.128 [R0+0xb000], desc[UR42][R6.64+0x40], !P3 ;  /* 0x0b00004006007fae */ /* 0x0001e2000d901d6a */
[----:B------:R-:W-:-:S03]  /*16890*/  ISETP.GE.AND P3, PT, R2, 0x41, PT ;  /* 0x000000410200780c */ /* 0x000fc60003f66270 */
[----:B0---4-:R0:W1:Y:S10]  /*168a0*/  SHFL.IDX PT, R6, R8, 0x1, 0x1e1f ;  /* 0x003e1f0008067f89 */ /* 0x01107400000e0000 */
.L_x_11175:
[----:B------:R-:W2:Y:S01]  /*168b0*/  S2R R7, SR_TID.X ;  /* 0x0000000000077919 */ /* 0x000ea20000002100 */
[C---:B------:R-:W-:Y:S02]  /*168c0*/  ISETP.LT.OR P4, PT, R2.reuse, 0x41, P4 ;  /* 0x000000410200780c */ /* 0x040fe40002781670 */
[C---:B------:R-:W-:Y:S02]  /*168d0*/  ISETP.LT.OR P2, PT, R2.reuse, 0x41, P2 ;  /* 0x000000410200780c */ /* 0x040fe40001741670 */
[----:B------:R-:W-:Y:S01]  /*168e0*/  ISETP.LT.OR P0, PT, R2, 0x41, P0 ;  /* 0x000000410200780c */ /* 0x000fe20000701670 */
[----:B--2---:R-:W-:-:S05]  /*168f0*/  IMAD.SHL.U32 R7, R7, 0x10, RZ ;  /* 0x0000001007077824 */ /* 0x004fca00078e00ff */
[----:B------:R-:W-:-:S04]  /*16900*/  LOP3.LUT R7, R7, 0x10, RZ, 0xc0, !PT ;  /* 0x0000001007077812 */ /* 0x000fc800078ec0ff */
        /* <DEDUP_REMOVED lines=10> */
.L_x_11051:
        /* <DEDUP_REMOVED lines=11> */
.L_x_11052:
[----:B------:R2:W-:Y:S01]  /*16a60*/  SYNCS.ARRIVE.TRANS64.A1T0 RZ, [R4+URZ+0x19c70], RZ ;  /* 0x019c70ff04ff79a7 */ /* 0x0005e2000810003f */
[----:B------:R-:W-:Y:S05]  /*16a70*/  @!P4 BRA `(.L_x_11053) ;  /* 0x000000000004c947 */ /* 0x000fea0003800000 */
[----:B------:R-:W-:Y:S01]  /*16a80*/  BPT.TRAP 0x1 ;  /* 0x000000040000795c */ /* 0x000fe20000300000 */
.L_x_11053:
[----:B------:R-:W3:Y:S01]  /*16a90*/  LDL R2, [R1+0x38] ;  /* 0x0000380001027983 */ /* 0x000ee20000100800 */
[----:B------:R-:W-:Y:S01]  /*16aa0*/  BSSY B0, `(.L_x_11054) ;  /* 0x0000003000007945 */ /* 0x000fe20003800000 */
[----:B---3--:R-:W3:Y:S03]  /*16ab0*/  SYNCS.PHASECHK.TRANS64.TRYWAIT P0, [R4+URZ+0x19c40], R2 ;  /* 0x019c4002040075a7 */ /* 0x008ee6000800017f */
[----:B---3--:R-:W-:Y:S05]  /*16ac0*/  @!P0 BRA `(.L_x_11055) ;  /* 0x00000048005c8947 */ /* 0x008fea0003800000 */
.L_x_11176:
[----:B------:R-:W-:Y:S05]  /*16ad0*/  BSYNC B0 ;  /* 0x0000000000007941 */ /* 0x000fea0003800000 */
.L_x_11054:
[----:B------:R-:W4:Y:S01]  /*16ae0*/  LDL R9, [R1+0x8] ;  /* 0x0000080001097983 */ /* 0x000f220000100800 */
[----:B------:R-:W-:Y:S01]  /*16af0*/  ULDC.64 UR4, c[0x0][0x300] ;  /* 0x0000c00000047ab9 */ /* 0x000fe20000000a00 */
[----:B------:R-:W-:Y:S01]  /*16b00*/  ULDC.64 UR6, c[0x0][0x2e8] ;  /* 0x0000ba0000067ab9 */ /* 0x000fe20000000a00 */
[----:B------:R-:W-:Y:S01]  /*16b10*/  IMAD R20, R20, UR4, RZ ;  /* 0x0000000414147c24 */ /* 0x000fe2000f8e02ff */
[----:B0-----:R-:W0:Y:S01]  /*16b20*/  S2R R8, SR_TID.X ;  /* 0x0000000000087919 */ /* 0x001e220000002100 */
        /* <DEDUP_REMOVED lines=8> */
[----:B---3--:R-:W-:Y:S02]  /*16bb0*/  IMAD.MOV.U32 R2, RZ, RZ, R6 ;  /* 0x000000ffff027224 */ /* 0x008fe400078e0006 */
[----:B------:R-:W-:Y:S02]  /*16bc0*/  IMAD.IADD R3, R7, 0x1, R3 ;  /* 0x0000000107037824 */ /* 0x000fe400078e0203 */
[----:B------:R-:W-:-:S04]  /*16bd0*/  IMAD.WIDE.U32 R2, R18, UR4, R2 ;  /* 0x0000000412027c25 */ /* 0x000fc8000f8e0002 */
[C---:B0-----:R-:W-:Y:S02]  /*16be0*/  IMAD.SHL.U32 R10, R8.reuse, 0x10, RZ ;  /* 0x00000010080a7824 */ /* 0x041fe400078e00ff */
[----:B------:R-:W-:-:S03]  /*16bf0*/  IMAD.SHL.U32 R8, R8, 0x10, RZ ;  /* 0x0000001008087824 */ /* 0x000fc600078e00ff */
[----:B------:R-:W-:Y:S02]  /*16c00*/  LOP3.LUT R10, R10, 0x10, RZ, 0xc0, !PT ;  /* 0x000000100a0a7812 */ /* 0x000fe400078ec0ff */
[----:B------:R-:W-:Y:S02]  /*16c10*/  LOP3.LUT R8, R8, 0x10, RZ, 0xc0, !PT ;  /* 0x0000001008087812 */ /* 0x000fe400078ec0ff */
[C---:B------:R-:W-:Y:S02]  /*16c20*/  LOP3.LUT R11, R10.reuse, 0x40, RZ, 0xfc, !PT ;  /* 0x000000400a0b7812 */ /* 0x040fe400078efcff */
[----:B------:R-:W-:Y:S01]  /*16c30*/  LOP3.LUT R10, R10, 0x20, RZ, 0xfc, !PT ;  /* 0x000000200a0a7812 */ /* 0x000fe200078efcff */
[----:B----4-:R-:W-:Y:S01]  /*16c40*/  IMAD R5, R9, UR4, RZ ;  /* 0x0000000409057c24 */ /* 0x010fe2000f8e02ff */
[----:B------:R-:W-:Y:S01]  /*16c50*/  UMOV UR4, 0xffffffff ;  /* 0xffffffff00047882 */ /* 0x000fe20000000000 */
[----:B------:R-:W0:Y:S02]  /*16c60*/  LDC R9, c[0x0][0x2f4] ;  /* 0x0000bd00ff097b82 */ /* 0x000e240000000800 */
[----:B------:R-:W-:Y:S01]  /*16c70*/  IMAD R6, R18, UR5, R5 ;  /* 0x0000000512067c24 */ /* 0x000fe2000f8e0205 */
[----:B------:R-:W-:-:S04]  /*16c80*/  IADD3 R5, P0, R2, UR6, RZ ;  /* 0x0000000602057c10 */ /* 0x000fc8000ff1e0ff */
[----:B------:R-:W-:Y:S02]  /*16c90*/  IADD3.X R6, R3, UR7, R6, P0, !PT ;  /* 0x0000000703067c10 */ /* 0x000fe400087fe406 */
[-C--:B0-----:R-:W-:Y:S02]  /*16ca0*/  ISETP.GE.AND P2, PT, R11, R9.reuse, PT ;  /* 0x000000090b00720c */ /* 0x081fe40003f46270 */
[-C--:B------:R-:W-:Y:S02]  /*16cb0*/  ISETP.GE.AND P4, PT, R10, R9.reuse, PT ;  /* 0x000000090a00720c */ /* 0x080fe40003f86270 */
[----:B------:R-:W-:Y:S01]  /*16cc0*/  ISETP.GE.AND P5, PT, R8, R9, PT ;  /* 0x000000090800720c */ /* 0x000fe20003fa6270 */
[----:B------:R-:W-:-:S12]  /*16cd0*/  BRA.DIV UR4, `(.L_x_11056) ;  /* 0x0000004604f07947 */ /* 0x000fd8000b800000 */
[----:B------:R-:W0:Y:S04]  /*16ce0*/  SHFL.IDX PT, R3, R5, RZ, 0x1e1f ;  /* 0x001e1fff05037589 */ /* 0x000e2800000e0000 */
[----:B------:R-:W1:Y:S04]  /*16cf0*/  SHFL.IDX PT, R2, R6, RZ, 0x1e1f ;  /* 0x001e1fff06027589 */ /* 0x000e6800000e0000 */
[----:B------:R-:W3:Y:S04]  /*16d00*/  SHFL.IDX PT, R5, R5, 0x1, 0x1e1f ;  /* 0x003e1f0005057f89 */ /* 0x000ee800000e0000 */
[----:B------:R-:W4:Y:S01]  /*16d10*/  SHFL.IDX PT, R6, R6, 0x1, 0x1e1f ;  /* 0x003e1f0006067f89 */ /* 0x000f2200000e0000 */
[----:B0-----:R-:W-:-:S05]  /*16d20*/  @P1 IADD3 R3, P0, R8, R3, RZ ;  /* 0x0000000308031210 */ /* 0x001fca0007f1e0ff */
[----:B-1----:R-:W-:-:S05]  /*16d30*/  @P1 IMAD.X R2, RZ, RZ, R2, P0 ;  /* 0x000000ffff021224 */ /* 0x002fca00000e0602 */
[----:B------:R-:W-:-:S04]  /*16d40*/  @P1 LOP3.LUT R3, R3, R2, RZ, 0x3c, !PT ;  /* 0x0000000203031212 */ /* 0x000fc800078e3cff */
[----:B------:R-:W-:-:S04]  /*16d50*/  @P1 LOP3.LUT R2, R3, R2, RZ, 0x3c, !PT ;  /* 0x0000000203021212 */ /* 0x000fc800078e3cff */
[----:B------:R-:W-:-:S05]  /*16d60*/  @P1 LOP3.LUT R3, R3, R2, RZ, 0x3c, !PT ;  /* 0x0000000203031212 */ /* 0x000fca00078e3cff */
[----:B------:R0:W-:Y:S04]  /*16d70*/  @P1 LDGSTS.E.BYPASS.LTC128B.128 [R0+0x13800], desc[UR42][R2.64], !P5 ;  /* 0x1380000002001fae */ /* 0x0001e8000e901d6a */
[----:B------:R0:W-:Y:S04]  /*16d80*/  @P1 LDGSTS.E.BYPASS.LTC128B.128 [R0+0x14800], desc[UR42][R2.64+0x20], !P4 ;  /* 0x1480002002001fae */ /* 0x0001e8000e101d6a */
[----:B---34-:R0:W-:Y:S02]  /*16d90*/  @P1 LDGSTS.E.BYPASS.LTC128B.128 [R0+0x15800], desc[UR42][R2.64+0x40], !P2 ;  /* 0x1580004002001fae */ /* 0x0181e4000d101d6a */
.L_x_11182:
[----:B01----:R-:W-:-:S05]  /*16da0*/  @P3 IADD3 R3, P0, R8, R5, RZ ;  /* 0x0000000508033210 */ /* 0x003fca0007f1e0ff */
        /* <DEDUP_REMOVED lines=10> */
[----:B------:R0:W-:Y:S01]  /*16e50*/  @P3 LDGSTS.E.BYPASS.LTC128B.128 [R0+0x16000], desc[UR42][R2.64+0x40], !P2 ;  /* 0x1600004002003fae */ /* 0x0001e2000d101d6a */
[----:B------:R-:W-:Y:S01]  /*16e60*/  NOP ;  /* 0x0000000000007918 */ /* 0x000fe20000000000 */
.L_x_11057:
        /* <DEDUP_REMOVED lines=11> */
.L_x_11058:
[----:B------:R0:W5:Y:S01]  /*16f20*/  LDL.LU R5, [R1+0x34] ;  /* 0x0000340001057983 */ /* 0x0001620000300800 */
[----:B------:R0:W-:Y:S03]  /*16f30*/  SYNCS.ARRIVE.TRANS64.A1T0 RZ, [R4+URZ+0x19c30], RZ ;  /* 0x019c30ff04ff79a7 */ /* 0x0001e6000810003f */
[----:B------:R0:W5:Y:S02]  /*16f40*/  LDL.LU R3, [R1+0x44] ;  /* 0x0000440001037983 */ /* 0x0001640000300800 */
[----:B------:R-:W-:Y:S05]  /*16f50*/  WARPSYNC.ALL ;  /* 0x0000000000007948 */ /* 0x000fea0003800000 */
[----:B------:R-:W-:Y:S01]  /*16f60*/  ULDC.64 UR4, c[0x0][0x298] ;  /* 0x0000a60000047ab9 */ /* 0x000fe20000000a00 */
[----:B------:R-:W-:Y:S01]  /*16f70*/  ULDC.64 UR6, c[0x0][0xa00] ;  /* 0x0002800000067ab9 */ /* 0x000fe20000000a00 */
[----:B------:R-:W-:Y:S01]  /*16f80*/  VIADD R0, R22, 0xf000 ;  /* 0x0000f00016007836 */ /* 0x000fe20000000000 */
[----:B------:R-:W-:Y:S01]  /*16f90*/  BAR.SYNC.DEFER_BLOCKING 0x8, 0x200 ;  /* 0x0208000000007b1d */ /* 0x000fe20000010000 */
[----:B------:R-:W-:-:S03]  /*16fa0*/  ISETP.NE.U32.AND P0, PT, RZ, UR6, PT ;  /* 0x00000006ff007c0c */ /* 0x000fc6000bf05070 */
[----:B------:R-:W-:Y:S02]  /*16fb0*/  LOP3.LUT P1, RZ, R0, 0x9f, RZ, 0xc0, !PT ;  /* 0x0000009f00ff7812 */ /* 0x000fe4000782c0ff */
[----:B------:R-:W-:Y:S01]  /*16fc0*/  ISETP.NE.AND.EX P0, PT, RZ, UR7, PT, P0 ;  /* 0x00000007ff007c0c */ /* 0x000fe2000bf05300 */
[----:B------:R-:W-:Y:S03]  /*16fd0*/  BSSY B6, `(.L_x_11059) ;  /* 0x000001c000067945 */ /* 0x000fe60003800000 */
[----:B------:R-:W-:Y:S02]  /*16fe0*/  SEL R26, R26, RZ, !P0 ;  /* 0x000000ff1a1a7207 */ /* 0x000fe40004000000 */
[----:B-----5:R-:W-:-:S05]  /*16ff0*/  SHF.R.S32.HI R2, RZ, 0x1f, R5 ;  /* 0x0000001fff027819 */ /* 0x020fca0000011405 */
[----:B------:R-:W-:-:S04]  /*17000*/  IMAD R2, R2, UR4, RZ ;  /* 0x0000000402027c24 */ /* 0x000fc8000f8e02ff */
[----:B------:R-:W-:Y:S01]  /*17010*/  IMAD R0, R5, UR5, R2 ;  /* 0x0000000505007c24 */ /* 0x000fe2000f8e0202 */
[----:B------:R-:W-:Y:S01]  /*17020*/  SEL R2, R3, RZ, !P0 ;  /* 0x000000ff03027207 */ /* 0x000fe20004000000 */
[----:B0-2---:R-:W-:-:S04]  /*17030*/  IMAD.WIDE.U32 R4, R5, UR4, RZ ;  /* 0x0000000405047c25 */ /* 0x005fc8000f8e00ff */
[----:B------:R-:W-:Y:S01]  /*17040*/  IMAD.IADD R0, R5, 0x1, R0 ;  /* 0x0000000105007824 */ /* 0x000fe200078e0200 */
[----:B------:R0:W-:Y:S04]  /*17050*/  STL.64 [R1+0x38], R4 ;  /* 0x0000380401007387 */ /* 0x0001e80000100a00 */
[----:B------:R0:W-:Y:S04]  /*17060*/  STL [R1+0x44], R2 ;  /* 0x0000440201007387 */ /* 0x0001e80000100800 */
[----:B------:R0:W-:Y:S01]  /*17070*/  STL [R1+0x34], R0 ;  /* 0x0000340001007387 */ /* 0x0001e20000100800 */
        /* <DEDUP_REMOVED lines=17> */
.L_x_11060:
[----:B------:R-:W-:Y:S05]  /*17190*/  BSYNC B6 ;  /* 0x0000000000067941 */ /* 0x000fea0003800000 */
.L_x_11059:
[----:B0-----:R-:W2:Y:S01]  /*171a0*/  LDL.LU R0, [R1+0x44] ;  /* 0x0000440001007983 */ /* 0x001ea20000300800 */
[----:B------:R-:W0:Y:S01]  /*171b0*/  LDC R9, c[0x0][0x448] ;  /* 0x00011200ff097b82 */ /* 0x000e220000000800 */
[----:B------:R-:W-:Y:S01]  /*171c0*/  ULDC.64 UR4, c[0x0][0x2d8] ;  /* 0x0000b60000047ab9 */ /* 0x000fe20000000a00 */
[----:B------:R-:W-:Y:S01]  /*171d0*/  ULDC.64 UR6, c[0x0][0x2c8] ;  /* 0x0000b20000067ab9 */ /* 0x000fe20000000a00 */
[----:B------:R-:W3:Y:S01]  /*171e0*/  LDL.LU R21, [R1+0x34] ;  /* 0x0000340001157983 */ /* 0x000ee20000300800 */
[----:B------:R-:W-:-:S03]  /*171f0*/  ULDC.64 UR8, c[0x0][0x280] ;  /* 0x0000a00000087ab9 */ /* 0x000fc60000000a00 */
[----:B------:R-:W3:Y:S04]  /*17200*/  LDL.LU.64 R2, [R1+0x38] ;  /* 0x0000380001027983 */ /* 0x000ee80000300a00 */
[----:B------:R-:W4:Y:S01]  /*17210*/  LDL R20, [R1+0x8] ;  /* 0x0000080001147983 */ /* 0x000f220000100800 */
[----:B0-----:R-:W-:-:S13]  /*17220*/  ISETP.NE.AND P0, PT, R9, 0x1, PT ;  /* 0x000000010900780c */ /* 0x001fda0003f05270 */
[----:B------:R-:W0:Y:S08]  /*17230*/  @P0 LDC R5, c[0x0][0x44c] ;  /* 0x00011300ff050b82 */ /* 0x000e300000000800 */
[----:B------:R-:W1:Y:S08]  /*17240*/  @P0 LDC R6, c[0x0][0x450] ;  /* 0x00011400ff060b82 */ /* 0x000e700000000800 */
[----:B------:R-:W1:Y:S01]  /*17250*/  @P0 LDC R8, c[0x0][0x450] ;  /* 0x00011400ff080b82 */ /* 0x000e620000000800 */
[----:B--2---:R-:W-:-:S02]  /*17260*/  IMAD.MOV.U32 R4, RZ, RZ, R0 ;  /* 0x000000ffff047224 */ /* 0x004fc400078e0000 */
[----:B---3--:R-:W-:Y:S02]  /*17270*/  IMAD.MOV.U32 R3, RZ, RZ, R21 ;  /* 0x000000ffff037224 */ /* 0x008fe400078e0015 */
[----:B------:R-:W2:Y:S01]  /*17280*/  S2R R21, SR_TID.X ;  /* 0x0000000000157919 */ /* 0x000ea20000002100 */
[----:B----4-:R-:W-:Y:S02]  /*17290*/  IMAD R0, R20, UR4, RZ ;  /* 0x0000000414007c24 */ /* 0x010fe4000f8e02ff */
[----:B------:R-:W3:Y:S01]  /*172a0*/  S2R R20, SR_TID.X ;  /* 0x0000000000147919 */ /* 0x000ee20000002100 */
[----:B------:R-:W-:-:S04]  /*172b0*/  IMAD.WIDE.U32 R2, R18, UR4, R2 ;  /* 0x0000000412027c25 */ /* 0x000fc8000f8e0002 */
        /* <DEDUP_REMOVED lines=8> */
[----:B--2---:R-:W-:Y:S01]  /*17340*/  IMAD.SHL.U32 R21, R21, 0x40, RZ ;  /* 0x0000004015157824 */ /* 0x004fe200078e00ff */
[----:B---3--:R-:W-:-:S04]  /*17350*/  LOP3.LUT R20, R20, 0x7f, RZ, 0xc0, !PT ;  /* 0x0000007f14147812 */ /* 0x008fc800078ec0ff */
[----:B------:R-:W-:Y:S02]  /*17360*/  LOP3.LUT R21, R21, 0x40, RZ, 0xc0, !PT ;  /* 0x0000004015157812 */ /* 0x000fe400078ec0ff */
[----:B------:R-:W-:-:S04]  /*17370*/  SHF.R.U32.HI R20, RZ, 0x1, R20 ;  /* 0x00000001ff147819 */ /* 0x000fc80000011614 */
[----:B------:R-:W-:Y:S02]  /*17380*/  LOP3.LUT R20, R20, R21, RZ, 0xfc, !PT ;  /* 0x0000001514147212 */ /* 0x000fe400078efcff */
[----:B------:R2:W5:Y:S03]  /*17390*/  LDL R21, [R1+0x48] ;  /* 0x0000480001157983 */ /* 0x0005660000100800 */
[----:B------:R-:W-:-:S04]  /*173a0*/  IMAD R0, R17, 0xc0, R20 ;  /* 0x000000c011007824 */ /* 0x000fc800078e0214 */
[----:B0-----:R-:W-:-:S04]  /*173b0*/  @P0 IMAD.HI.U32 R5, R0, R5, RZ ;  /* 0x0000000500050227 */ /* 0x001fc800078e00ff */
[----:B------:R-:W-:Y:S01]  /*173c0*/  IMAD.MOV.U32 R4, RZ, RZ, R0 ;  /* 0x000000ffff047224 */ /* 0x000fe200078e0000 */
[----:B-1----:R-:W-:-:S04]  /*173d0*/  @P0 SHF.R.U32.HI R4, RZ, R6, R5 ;  /* 0x00000006ff040219 */ /* 0x002fc80000011605 */
[--C-:B------:R-:W-:Y:S01]  /*173e0*/  SHF.R.S32.HI R5, RZ, 0x1f, R4.reuse ;  /* 0x0000001fff057819 */ /* 0x100fe20000011404 */
[----:B------:R-:W-:-:S04]  /*173f0*/  IMAD.MOV R7, RZ, RZ, -R4 ;  /* 0x000000ffff077224 */ /* 0x000fc800078e0a04 */
[----:B------:R-:W-:-:S04]  /*17400*/  IMAD R5, R5, UR4, RZ ;  /* 0x0000000405057c24 */ /* 0x000fc8000f8e02ff */
[C---:B------:R-:W-:Y:S02]  /*17410*/  IMAD R6, R4.reuse, UR5, R5 ;  /* 0x0000000504067c24 */ /* 0x040fe4000f8e0205 */
[----:B------:R-:W-:-:S04]  /*17420*/  IMAD.WIDE.U32 R4, R4, UR4, R2 ;  /* 0x0000000404047c25 */ /* 0x000fc8000f8e0002 */
[----:B------:R-:W-:Y:S02]  /*17430*/  IMAD.IADD R5, R5, 0x1, R6 ;  /* 0x0000000105057824 */ /* 0x000fe400078e0206 */
[----:B------:R-:W-:-:S05]  /*17440*/  IMAD R6, R9, R7, R0 ;  /* 0x0000000709067224 */ /* 0x000fca00078e0200 */
[----:B------:R-:W-:Y:S01]  /*17450*/  SHF.R.S32.HI R7, RZ, 0x1f, R6 ;  /* 0x0000001fff077819 */ /* 0x000fe20000011406 */
[----:B------:R-:W-:-:S04]  /*17460*/  IMAD.WIDE.U32 R4, R6, UR6, R4 ;  /* 0x0000000606047c25 */ /* 0x000fc8000f8e0004 */
[----:B------:R-:W-:-:S04]  /*17470*/  IMAD R7, R7, UR6, RZ ;  /* 0x0000000607077c24 */ /* 0x000fc8000f8e02ff */
[----:B------:R-:W-:Y:S01]  /*17480*/  IMAD R7, R6, UR7, R7 ;  /* 0x0000000706077c24 */ /* 0x000fe2000f8e0207 */
[----:B------:R-:W-:-:S04]  /*17490*/  IADD3 R6, P1, R4, UR8, RZ ;  /* 0x0000000804067c10 */ /* 0x000fc8000ff3e0ff */
[----:B------:R-:W-:Y:S02]  /*174a0*/  IADD3.X R5, R5, UR9, R7, P1, !PT ;  /* 0x0000000905057c10 */ /* 0x000fe40008ffe407 */
[----:B------:R-:W0:Y:S01]  /*174b0*/  @P0 LDC R7, c[0x0][0x44c] ;  /* 0x00011300ff070b82 */ /* 0x000e220000000800 */
[----:B------:R-:W-:-:S05]  /*174c0*/  VIADD R0, R0, 0x80 ;  /* 0x0000008000007836 */ /* 0x000fca0000000000 */
[----:B------:R-:W-:Y:S01]  /*174d0*/  MOV R4, R0 ;  /* 0x0000000000047202 */ /* 0x000fe20000000f00 */
[----:B0-----:R-:W-:-:S05]  /*174e0*/  @P0 IMAD.HI.U32 R7, R0, R7, RZ ;  /* 0x0000000700070227 */ /* 0x001fca00078e00ff */
[----:B------:R-:W-:Y:S02]  /*174f0*/  @P0 SHF.R.U32.HI R4, RZ, R8, R7 ;  /* 0x00000008ff040219 */ /* 0x000fe40000011607 */
[----:B------:R2:W5:Y:S01]  /*17500*/  LDL R8, [R1+0x40] ;  /* 0x0000400001087983 */ /* 0x0005620000100800 */
[----:B------:R-:W0:Y:S02]  /*17510*/  S2R R20, SR_TID.X ;  /* 0x0000000000147919 */ /* 0x000e240000002100 */
[----:B------:R-:W-:-:S04]  /*17520*/  IMAD.MOV R7, RZ, RZ, -R4 ;  /* 0x000000ffff077224 */ /* 0x000fc800078e0a04 */
[----:B------:R-:W-:Y:S01]  /*17530*/  IMAD R0, R9, R7, R0 ;  /* 0x0000000709007224 */ /* 0x000fe200078e0200 */
[----:B------:R-:W-:Y:S01]  /*17540*/  SHF.R.S32.HI R7, RZ, 0x1f, R4 ;  /* 0x0000001fff077819 */ /* 0x000fe20000011404 */
[----:B------:R-:W-:-:S04]  /*17550*/  IMAD.WIDE.U32 R2, R4, UR4, R2 ;  /* 0x0000000404027c25 */ /* 0x000fc8000f8e0002 */
[----:B------:R-:W-:Y:S01]  /*17560*/  IMAD R7, R7, UR4, RZ ;  /* 0x0000000407077c24 */ /* 0x000fe2000f8e02ff */
[----:B------:R-:W-:-:S03]  /*17570*/  ULDC UR4, c[0x0][0x2b8] ;  /* 0x0000ae0000047ab9 */ /* 0x000fc60000000800 */
[----:B------:R-:W-:-:S04]  /*17580*/  IMAD R4, R4, UR5, R7 ;  /* 0x0000000504047c24 */ /* 0x000fc8000f8e0207 */
[----:B------:R-:W-:Y:S01]  /*17590*/  IMAD.IADD R3, R3, 0x1, R4 ;  /* 0x0000000103037824 */ /* 0x000fe200078e0204 */
[----:B------:R-:W-:Y:S01]  /*175a0*/  SHF.R.S32.HI R4, RZ, 0x1f, R0 ;  /* 0x0000001fff047819 */ /* 0x000fe20000011400 */
[----:B------:R-:W-:-:S04]  /*175b0*/  IMAD.WIDE.U32 R2, R0, UR6, R2 ;  /* 0x0000000600027c25 */ /* 0x000fc8000f8e0002 */
[----:B------:R-:W-:Y:S02]  /*175c0*/  IMAD R4, R4, UR6, RZ ;  /* 0x0000000604047c24 */ /* 0x000fe4000f8e02ff */
[C---:B0-----:R-:W-:Y:S02]  /*175d0*/  IMAD.SHL.U32 R11, R20.reuse, 0x10, RZ ;  /* 0x00000010140b7824 */ /* 0x041fe400078e00ff */
[----:B------:R-:W-:-:S03]  /*175e0*/  IMAD.SHL.U32 R10, R20, 0x10, RZ ;  /* 0x00000010140a7824 */ /* 0x000fc600078e00ff */
[----:B------:R-:W-:Y:S01]  /*175f0*/  LOP3.LUT R11, R11, 0x10, RZ, 0xc0, !PT ;  /* 0x000000100b0b7812 */ /* 0x000fe200078ec0ff */
[----:B------:R-:W-:Y:S01]  /*17600*/  IMAD R0, R0, UR7, R4 ;  /* 0x0000000700007c24 */ /* 0x000fe2000f8e0204 */
[----:B------:R-:W-:Y:S02]  /*17610*/  IADD3 R7, P0, R2, UR8, RZ ;  /* 0x0000000802077c10 */ /* 0x000fe4000ff1e0ff */
[C---:B------:R-:W-:Y:S02]  /*17620*/  LOP3.LUT R12, R11.reuse, 0x20, RZ, 0xfc, !PT ;  /* 0x000000200b0c7812 */ /* 0x040fe400078efcff */
[----:B------:R-:W-:Y:S02]  /*17630*/  LOP3.LUT R10, R10, 0x10, RZ, 0xc0, !PT ;  /* 0x000000100a0a7812 */ /* 0x000fe400078ec0ff */
[----:B------:R-:W-:Y:S01]  /*17640*/  LOP3.LUT R11, R11, 0x40, RZ, 0xfc, !PT ;  /* 0x000000400b0b7812 */ /* 0x000fe200078efcff */
[----:B------:R-:W-:Y:S01]  /*17650*/  UMOV UR5, 0xffffffff ;  /* 0xffffffff00057882 */ /* 0x000fe20000000000 */
[----:B------:R-:W-:-:S02]  /*17660*/  IADD3.X R4, R3, UR9, R0, P0, !PT ;  /* 0x0000000903047c10 */ /* 0x000fc400087fe400 */
[----:B------:R-:W-:Y:S02]  /*17670*/  LOP3.LUT R20, R20, 0x7f, RZ, 0xc0, !PT ;  /* 0x0000007f14147812 */ /* 0x000fe400078ec0ff */
[----:B------:R-:W-:Y:S02]  /*17680*/  ISETP.GE.AND P3, PT, R10, UR4, PT ;  /* 0x000000040a007c0c */ /* 0x000fe4000bf66270 */
[----:B------:R-:W-:Y:S02]  /*17690*/  ISETP.GE.AND P0, PT, R12, UR4, PT ;  /* 0x000000040c007c0c */ /* 0x000fe4000bf06270 */
[----:B------:R-:W-:Y:S02]  /*176a0*/  ISETP.GE.AND P1, PT, R11, UR4, PT ;  /* 0x000000040b007c0c */ /* 0x000fe4000bf26270 */
[----:B------:R-:W-:Y:S01]  /*176b0*/  SHF.R.U32.HI R20, RZ, 0x1, R20 ;  /* 0x00000001ff147819 */ /* 0x000fe20000011614 */
[----:B--2---:R-:W-:Y:S10]  /*176c0*/  BRA.DIV UR5, `(.L_x_11061) ;  /* 0x0000004205247947 */ /* 0x004ff4000b800000 */
[----:B------:R-:W0:Y:S01]  /*176d0*/  SHFL.IDX PT, R3, R6, RZ, 0x1e1f ;  /* 0x001e1fff06037589 */ /* 0x000e2200000e0000 */
[----:B-----5:R-:W-:Y:S02]  /*176e0*/  IMAD R0, R21, R9, RZ ;  /* 0x0000000915007224 */ /* 0x020fe400078e02ff */
[----:B------:R-:W-:Y:S01]  /*176f0*/  IMAD R17, R17, 0xc0, R20 ;  /* 0x000000c011117824 */ /* 0x000fe200078e0214 */
[----:B------:R-:W1:Y:S04]  /*17700*/  SHFL.IDX PT, R2, R5, RZ, 0x1e1f ;  /* 0x001e1fff05027589 */ /* 0x000e6800000e0000 */
[----:B------:R-:W-:Y:S01]  /*17710*/  ISETP.GE.AND P2, PT, R17, R0, PT ;  /* 0x000000001100720c */ /* 0x000fe20003f46270 */
[----:B------:R-:W2:Y:S04]  /*17720*/  SHFL.IDX PT, R6, R6, 0x1, 0x1e1f ;  /* 0x003e1f0006067f89 */ /* 0x000ea800000e0000 */
[----:B------:R-:W3:Y:S08]  /*17730*/  SHFL.IDX PT, R5, R5, 0x1, 0x1e1f ;  /* 0x003e1f0005057f89 */ /* 0x000ef000000e0000 */
        /* <DEDUP_REMOVED lines=8> */
[----:B0-----:R-:W-:-:S05]  /*177c0*/  VIADD R2, R17, 0x40 ;  /* 0x0000004011027836 */ /* 0x001fca0000000000 */
[----:B------:R-:W-:-:S13]  /*177d0*/  ISETP.GE.AND P2, PT, R2, R0, PT ;  /* 0x000000000200720c */ /* 0x000fda0003f46270 */
[----:B--2---:R-:W-:-:S04]  /*177e0*/  @!P2 IADD3 R2, P4, R10, R6, RZ ;  /* 0x000000060a02a210 */ /* 0x004fc80007f9e0ff */
[----:B---3--:R-:W-:-:S05]  /*177f0*/  @!P2 IADD3.X R3, RZ, R5, RZ, P4, !PT ;  /* 0x00000005ff03a210 */ /* 0x008fca00027fe4ff */
[----:B------:R-:W-:Y:S04]  /*17800*/  @!P2 LDGSTS.E.BYPASS.LTC128B.128 [R8+0xf800], desc[UR42][R2.64], !P3 ;  /* 0x0f8000000208afae */ /* 0x000fe8000d901d6a */
[----:B------:R-:W-:Y:S04]  /*17810*/  @!P2 LDGSTS.E.BYPASS.LTC128B.128 [R8+0x11000], desc[UR42][R2.64+0x20], !P0 ;  /* 0x110000200208afae */ /* 0x000fe8000c101d6a */
[----:B------:R0:W-:Y:S04]  /*17820*/  @!P2 LDGSTS.E.BYPASS.LTC128B.128 [R8+0x12800], desc[UR42][R2.64+0x40], !P1 ;  /* 0x128000400208afae */ /* 0x0001e8000c901d6a */
[----:B0-----:R0:W1:Y:S04]  /*17830*/  SHFL.IDX PT, R3, R4, RZ, 0x1e1f ;  /* 0x001e1fff04037589 */ /* 0x00106800000e0000 */
[----:B------:R0:W2:Y:S02]  /*17840*/  SHFL.IDX PT, R2, R7, RZ, 0x1e1f ;  /* 0x001e1fff07027589 */ /* 0x0000a400000e0000 */
.L_x_11189:
[----:B------:R-:W-:Y:S01]  /*17850*/  VIADD R17, R17, 0x80 ;  /* 0x0000008011117836 */ /* 0x000fe20000000000 */
[----:B------:R-:W-:Y:S04]  /*17860*/  BSSY B0, `(.L_x_11062) ;  /* 0x000000b000007945 */ /* 0x000fe80003800000 */
[----:B------:R-:W-:-:S13]  /*17870*/  ISETP.GE.AND P2, PT, R17, R0, PT ;  /* 0x000000001100720c */ /* 0x000fda0003f46270 */
[----:B------:R-:W-:Y:S05]  /*17880*/  @P2 BRA `(.L_x_11063) ;  /* 0x0000000000202947 */ /* 0x000fea0003800000 */
[----:B--2---:R-:W-:-:S05]  /*17890*/  IADD3 R2, P2, R10, R2, RZ ;  /* 0x000000020a027210 */ /* 0x004fca0007f5e0ff */
[----:B-1----:R-:W-:-:S05]  /*178a0*/  IMAD.X R3, RZ, RZ, R3, P2 ;  /* 0x000000ffff037224 */ /* 0x002fca00010e0603 */
[----:B------:R-:W-:Y:S01]  /*178b0*/  @!PT LDS RZ, [RZ] ;  /* 0x00000000fffff984 */ /* 0x000fe20000000800 */
[----:B------:R-:W-:Y:S01]  /*178c0*/  @!PT LDS RZ, [RZ] ;  /* 0x00000000fffff984 */ /* 0x000fe20000000800 */
[----:B------:R-:W-:Y:S01]  /*178d0*/  @!PT LDS RZ, [RZ] ;  /* 0x00000000fffff984 */ /* 0x000fe20000000800 */
[----:B------:R3:W-:Y:S04]  /*178e0*/  LDGSTS.E.BYPASS.LTC128B.128 [R8+0x10000], desc[UR42][R2.64], !P3 ;  /* 0x1000000002087fae */ /* 0x0007e8000d901d6a */
[----:B------:R3:W-:Y:S04]  /*178f0*/  LDGSTS.E.BYPASS.LTC128B.128 [R8+0x11800], desc[UR42][R2.64+0x20], !P0 ;  /* 0x1180002002087fae */ /* 0x0007e8000c101d6a */
[----:B------:R3:W-:Y:S02]  /*17900*/  LDGSTS.E.BYPASS.LTC128B.128 [R8+0x13000], desc[UR42][R2.64+0x40], !P1 ;  /* 0x1300004002087fae */ /* 0x0007e4000c901d6a */
.L_x_11063:
[----:B------:R-:W-:Y:S05]  /*17910*/  BSYNC B0 ;  /* 0x0000000000007941 */ /* 0x000fea0003800000 */
.L_x_11062:
[----:B------:R-:W-:Y:S01]  /*17920*/  NOP ;  /* 0x0000000000007918 */ /* 0x000fe20000000000 */
[----:B------:R-:W-:-:S13]  /*17930*/  PLOP3.LUT P0, PT, PT, PT, PT, 0x80, 0x0 ;  /* 0x000000000000781c */ /* 0x000fda0003f0f070 */
.L_x_11064:
[----:B------:R-:W-:Y:S02]  /*17940*/  PLOP3.LUT P1, PT, P1, P0, PT, 0xa2, 0x0 ;  /* 0x000000000000781c */ /* 0x000fe40000f21472 */
[----:B------:R-:W-:-:S08]  /*17950*/  @P0 R2UR P1, UR4, R22 ;  /* 0x00000000160402ca */ /* 0x000fd00000020000 */
[----:B------:R-:W-:-:S05]  /*17960*/  @P0 PLOP3.LUT P0, PT, P1, PT, PT, 0x80, 0x0 ;  /* 0x000000000000081c */ /* 0x000fca0000f0f070 */
[----:B------:R-:W-:Y:S01]  /*17970*/  @!P1 SYNCS.ARRIVE.TRANS64.RED.A0T1 RZ, [UR4+0x19c00], RZ ;  /* 0x019c00ffffff99a7 */ /* 0x000fe20008200404 */
[----:B------:R-:W-:Y:S07]  /*17980*/  @!P1 ARRIVES.LDGSTSBAR.64.TRANSCNT [UR4+0x19c00] ;  /* 0x019c0000ff0099b0 */ /* 0x000fee0008000a84 */
[----:B------:R-:W-:Y:S05]  /*17990*/  @P0 BRA.U.ANY `(.L_x_11064) ;  /* 0xfffffffd00e80947 */ /* 0x000fea000393ffff */
[----:B--23--:R-:W2:Y:S02]  /*179a0*/  LDL.LU R2, [R1+0x50] ;  /* 0x0000500001027983 */ /* 0x00cea40000300800 */
        /* <DEDUP_REMOVED lines=9> */
[----:B------:R-:W3:Y:S03]  /*17a40*/  SYNCS.PHASECHK.TRANS64.TRYWAIT P0, [R22+URZ+0x19c20], R0 ;  /* 0x019c2000160075a7 */ /* 0x000ee6000800017f */
[----:B--23--:R-:W-:Y:S05]  /*17a50*/  @!P0 BRA `(.L_x_11066) ;  /* 0x00000040003c8947 */ /* 0x00cfea0003800000 */
.L_x_11190:
[----:B------:R-:W-:Y:S05]  /*17a60*/  BSYNC B0 ;  /* 0x0000000000007941 */ /* 0x000fea0003800000 */
.L_x_11065:
[----:B------:R-:W3:Y:S02]  /*17a70*/  LDL.LU R2, [R1+0x30] ;  /* 0x0000300001027983 */ /* 0x000ee40000300800 */
[----:B---3--:R-:W-:-:S13]  /*17a80*/  ISETP.GE.AND P0, PT, R2, 0x81, PT ;  /* 0x000000810200780c */ /* 0x008fda0003f06270 */
[----:B------:R-:W-:Y:S05]  /*17a90*/  @!P0 BRA `(.L_x_11067) ;  /* 0x0000001000908947 */ /* 0x000fea0003800000 */
[----:B------:R-:W3:Y:S01]  /*17aa0*/  LDL.LU R2, [R1+0x54] ;  /* 0x0000540001027983 */ /* 0x000ee20000300800 */
[----:B------:R-:W-:Y:S02]  /*17ab0*/  IMAD.MOV.U32 R5, RZ, RZ, R28 ;  /* 0x000000ffff057224 */ /* 0x000fe400078e001c */
[----:B0-----:R-:W-:Y:S01]  /*17ac0*/  IMAD.MOV.U32 R4, RZ, RZ, R23 ;  /* 0x000000ffff047224 */ /* 0x001fe200078e0017 */
[----:B---3--:R-:W-:-:S07]  /*17ad0*/  LEA.HI.SX32 R20, R2, 0xfffffffe, 0x19 ;  /* 0xfffffffe02147811 */ /* 0x008fce00078fcaff */
.L_x_11087:
[----:B---3--:R-:W3:Y:S01]  /*17ae0*/  LDL R7, [R1+0x10] ;  /* 0x0000100001077983 */ /* 0x008ee20000100800 */
[----:B0-----:R-:W0:Y:S03]  /*17af0*/  LDC R8, c[0x0][0x430] ;  /* 0x00010c00ff087b82 */ /* 0x001e260000000800 */
[----:B------:R-:W4:Y:S04]  /*17b00*/  LDL R10, [R1+0x14] ;  /* 0x00001400010a7983 */ /* 0x000f280000100800 */
[----:B------:R-:W5:Y:S01]  /*17b10*/  LDL R9, [R1+0x4] ;  /* 0x0000040001097983 */ /* 0x000f620000100800 */
[----:B------:R-:W2:Y:S01]  /*17b20*/  S2R R2, SR_TID.X ;  /* 0x0000000000027919 */ /* 0x000ea20000002100 */
[----:B0-----:R-:W-:-:S13]  /*17b30*/  ISETP.NE.AND P0, PT, R8, 0x1, PT ;  /* 0x000000010800780c */ /* 0x001fda0003f05270 */
[----:B------:R-:W0:Y:S01]  /*17b40*/  @P0 LDC R6, c[0x0][0x434] ;  /* 0x00010d00ff060b82 */ /* 0x000e220000000800 */
[----:B--2---:R-:W-:-:S04]  /*17b50*/  LOP3.LUT R0, R2, 0x7f, RZ, 0xc0, !PT ;  /* 0x0000007f02007812 */ /* 0x004fc800078ec0ff */
[----:B-1----:R-:W-:-:S03]  /*17b60*/  SHF.R.U32.HI R3, RZ, 0x1, R0 ;  /* 0x00000001ff037819 */ /* 0x002fc60000011600 */
[----:B------:R-:W1:Y:S01]  /*17b70*/  @P0 LDC R0, c[0x0][0x438] ;  /* 0x00010e00ff000b82 */ /* 0x000e620000000800 */
[----:B------:R-:W-:Y:S01]  /*17b80*/  SHF.L.U32 R2, R2, 0x6, RZ ;  /* 0x0000000602027819 */ /* 0x000fe200000006ff */
[----:B------:R-:W-:-:S03]  /*17b90*/  IMAD R3, R20, 0x80, R3 ;  /* 0x0000008014037824 */ /* 0x000fc600078e0203 */
[----:B------:R-:W-:Y:S01]  /*17ba0*/  LOP3.LUT R2, R2, 0x40, RZ, 0xc0, !PT ;  /* 0x0000004002027812 */ /* 0x000fe200078ec0ff */
[----:B------:R-:W-:Y:S05]  /*17bb0*/  YIELD ;  /* 0x0000000000007946 */ /* 0x000fea0003800000 */
[----:B------:R-:W-:Y:S01]  /*17bc0*/  ULDC.64 UR4, c[0x0][0x428] ;  /* 0x00010a0000047ab9 */ /* 0x000fe20000000a00 */
[----:B---3--:R-:W-:-:S05]  /*17bd0*/  IADD3 R3, R2, R3, R7 ;  /* 0x0000000302037210 */ /* 0x008fca0007ffe007 */
[----:B0-----:R-:W-:-:S04]  /*17be0*/  @P0 IMAD.HI.U32 R6, R3, R6, RZ ;  /* 0x0000000603060227 */ /* 0x001fc800078e00ff */
[----:B------:R-:W-:Y:S01]  /*17bf0*/  IMAD.MOV.U32 R2, RZ, RZ, R3 ;  /* 0x000000ffff027224 */ /* 0x000fe200078e0003 */
[----:B-1----:R-:W-:-:S05]  /*17c00*/  @P0 SHF.R.U32.HI R2, RZ, R0, R6 ;  /* 0x00000000ff020219 */ /* 0x002fca0000011606 */
[--C-:B------:R-:W-:Y:S02]  /*17c10*/  IMAD.MOV R7, RZ, RZ, -R2.reuse ;  /* 0x000000ffff077224 */ /* 0x100fe400078e0a02 */
[----:B----4-:R-:W-:Y:S02]  /*17c20*/  IMAD R0, R10, UR4, RZ ;  /* 0x000000040a007c24 */ /* 0x010fe4000f8e02ff */
[----:B------:R-:W-:Y:S01]  /*17c30*/  IMAD R7, R8, R7, R3 ;  /* 0x0000000708077224 */ /* 0x000fe200078e0203 */
[----:B------:R-:W-:Y:S01]  /*17c40*/  SHF.R.S32.HI R3, RZ, 0x1f, R2 ;  /* 0x0000001fff037819 */ /* 0x000fe20000011402 */
[C---:B-----5:R-:W-:Y:S02]  /*17c50*/  IMAD R0, R9.reuse, UR5, R0 ;  /* 0x0000000509007c24 */ /* 0x060fe4000f8e0200 */
[----:B------:R-:W-:Y:S01]  /*17c60*/  IMAD.WIDE.U32 R2, R9, UR4, R2 ;  /* 0x0000000409027c25 */ /* 0x000fe2000f8e0002 */
[----:B------:R-:W-:-:S03]  /*17c70*/  ULDC.64 UR4, c[0x0][0x418] ;  /* 0x0001060000047ab9 */ /* 0x000fc60000000a00 */
[----:B------:R-:W-:Y:S01]  /*17c80*/  IMAD.IADD R0, R0, 0x1, R3 ;  /* 0x0000000100007824 */ /* 0x000fe200078e0203 */
[----:B------:R-:W-:-:S04]  /*17c90*/  LEA R8, P0, R2, UR4, 0x2 ;  /* 0x0000000402087c11 */ /* 0x000fc8000f8010ff */
[----:B------:R-:W-:-:S05]  /*17ca0*/  LEA.HI.X R9, R2, UR5, R0, 0x2, P0 ;  /* 0x0000000502097c11 */ /* 0x000fca00080f1400 */
[----:B------:R-:W2:Y:S01]  /*17cb0*/  LDG.E R8, desc[UR42][R8.64] ;  /* 0x0000002a08087981 */ /* 0x000ea2000c1e1900 */
[----:B------:R-:W-:Y:S01]  /*17cc0*/  MOV R10, UR39 ;  /* 0x00000027000a7c02 */ /* 0x000fe20008000f00 */
        /* <DEDUP_REMOVED lines=12> */
.L_x_11068:
[----:B------:R-:W-:Y:S01]  /*17d90*/  IMAD R0, R23, 0x8, R22 ;  /* 0x0000000817007824 */ /* 0x000fe200078e0216 */
[----:B------:R-:W-:Y:S01]  /*17da0*/  SHF.L.U32 R10, R28, 0x1f, RZ ;  /* 0x0000001f1c0a7819 */ /* 0x000fe200000006ff */
[----:B------:R-:W-:Y:S01]  /*17db0*/  BSSY B0, `(.L_x_11069) ;  /* 0x0000004000007945 */ /* 0x000fe20003800000 */
[----:B------:R-:W-:Y:S02]  /*17dc0*/  SHF.R.S32.HI R9, RZ, 0x1f, R7 ;  /* 0x0000001fff097819 */ /* 0x000fe40000011407 */
[----:B------:R-:W0:Y:S02]  /*17dd0*/  SYNCS.PHASECHK.TRANS64.TRYWAIT P0, [R0+URZ+0x19c80], R10 ;  /* 0x019c800a000075a7 */ /* 0x000e24000800017f */
[----:B0-----:R-:W-:Y:S05]  /*17de0*/  @!P0 BRA `(.L_x_11070) ;  /* 0x0000003c006c8947 */ /* 0x001fea0003800000 */
.L_x_11191:
[----:B------:R-:W-:Y:S05]  /*17df0*/  BSYNC B0 ;  /* 0x0000000000007941 */ /* 0x000fea0003800000 */
.L_x_11069:
[----:B------:R-:W2:Y:S01]  /*17e00*/  LDL R11, [R1+0x8] ;  /* 0x00000800010b7983 */ /* 0x000ea20000100800 */
[----:B------:R-:W-:Y:S01]  /*17e10*/  ULDC.64 UR4, c[0x0][0x328] ;  /* 0x0000ca0000047ab9 */ /* 0x000fe20000000a00 */
[----:B------:R-:W1:Y:S02]  /*17e20*/  LDC R12, c[0x0][0x2f4] ;  /* 0x0000bd00ff0c7b82 */ /* 0x000e640000000800 */
[----:B------:R-:W3:Y:S01]  /*17e30*/  LDL R15, [R1+0x24] ;  /* 0x00002400010f7983 */ /* 0x000ee20000100800 */
[----:B------:R-:W-:Y:S01]  /*17e40*/  IMAD R6, R9, UR4, RZ ;  /* 0x0000000409067c24 */ /* 0x000fe2000f8e02ff */
[----:B------:R-:W-:Y:S01]  /*17e50*/  ULDC.64 UR6, c[0x0][0x318] ;  /* 0x0000c60000067ab9 */ /* 0x000fe20000000a00 */
        /* <DEDUP_REMOVED lines=9> */
[----:B------:R-:W-:-:S03]  /*17ef0*/  IMAD.WIDE.U32 R2, R18, UR4, R2 ;  /* 0x0000000412027c25 */ /* 0x000fc6000f8e0002 */
[----:B------:R-:W-:Y:S01]  /*17f00*/  IADD3 R21, P0, R2, UR6, RZ ;  /* 0x0000000602157c10 */ /* 0x000fe2000ff1e0ff */
[----:B--2---:R-:W-:Y:S01]  /*17f10*/  IMAD R26, R11, UR4, RZ ;  /* 0x000000040b1a7c24 */ /* 0x004fe2000f8e02ff */
[----:B------:R-:W-:Y:S01]  /*17f20*/  UMOV UR4, 0xffffffff ;  /* 0xffffffff00047882 */ /* 0x000fe20000000000 */
[----:B------:R-:W2:Y:S02]  /*17f30*/  S2R R11, SR_TID.X ;  /* 0x00000000000b7919 */ /* 0x000ea40000002100 */
[----:B------:R-:W-:Y:S02]  /*17f40*/  IMAD R26, R18, UR5, R26 ;  /* 0x00000005121a7c24 */ /* 0x000fe4000f8e021a */
[----:B---3--:R-:W-:-:S03]  /*17f50*/  IMAD R6, R23, 0x3000, R15 ;  /* 0x0000300017067824 */ /* 0x008fc600078e020f */
[----:B------:R-:W-:Y:S01]  /*17f60*/  IADD3.X R26, R26, UR7, R3, P0, !PT ;  /* 0x000000071a1a7c10 */ /* 0x000fe200087fe403 */
[C---:B--2---:R-:W-:Y:S02]  /*17f70*/  IMAD.SHL.U32 R13, R11.reuse, 0x10, RZ ;  /* 0x000000100b0d7824 */ /* 0x044fe400078e00ff */
        /* <DEDUP_REMOVED lines=9> */
[----:B------:R-:W1:Y:S01]  /*18010*/  S2R R3, SR_TID.X ;  /* 0x0000000000037919 */ /* 0x000e620000002100 */
[----:B------:R-:W-:Y:S01]  /*18020*/  IMAD.IADD R6, R22, 0x1, R6 ;  /* 0x0000000116067824 */ /* 0x000fe200078e0206 */
        /* <DEDUP_REMOVED lines=11> */
.L_x_11197:
        /* <DEDUP_REMOVED lines=13> */
.L_x_11072:
        /* <DEDUP_REMOVED lines=11> */
.L_x_11073:
[----:B------:R2:W-:Y:S01]  /*18260*/  SYNCS.ARRIVE.TRANS64.A1T0 RZ, [R0+URZ+0x19c70], RZ ;  /* 0x019c70ff00ff79a7 */ /* 0x0005e2000810003f */
[----:B------:R-:W-:Y:S05]  /*18270*/  @!P3 BRA `(.L_x_11074) ;  /* 0x000000000004b947 */ /* 0x000fea0003800000 */
[----:B------:R-:W-:Y:S01]  /*18280*/  BPT.TRAP 0x1 ;  /* 0x000000040000795c */ /* 0x000fe20000300000 */
.L_x_11074:
[----:B------:R-:W3:Y:S01]  /*18290*/  SYNCS.PHASECHK.TRANS64.TRYWAIT P0, [R0+URZ+0x19c40], R10 ;  /* 0x019c400a000075a7 */ /* 0x000ee2000800017f */
[----:B------:R-:W-:Y:S04]  /*182a0*/  BSSY B0, `(.L_x_11075) ;  /* 0x0000002000007945 */ /* 0x000fe80003800000 */
[----:B---3--:R-:W-:Y:S05]  /*182b0*/  @!P0 BRA `(.L_x_11076) ;  /* 0x0000003800f88947 */ /* 0x008fea0003800000 */
.L_x_11198:
[----:B------:R-:W-:Y:S05]  /*182c0*/  BSYNC B0 ;  /* 0x0000000000007941 */ /* 0x000fea0003800000 */
.L_x_11075:
[----:B------:R-:W4:Y:S01]  /*182d0*/  LDL R11, [R1+0x8] ;  /* 0x00000800010b7983 */ /* 0x000f220000100800 */
        /* <DEDUP_REMOVED lines=11> */
[----:B------:R-:W-:-:S04]  /*18390*/  ULDC.64 UR4, c[0x0][0x308] ;  /* 0x0000c20000047ab9 */ /* 0x000fc80000000a00 */
[----:B------:R-:W-:-:S03]  /*183a0*/  IADD3 R3, R3, R17, RZ ;  /* 0x0000001103037210 */ /* 0x000fc60007ffe0ff */
        /* <DEDUP_REMOVED lines=26> */
.L_x_11204:
        /* <DEDUP_REMOVED lines=10> */
.L_x_11078:
        /* <DEDUP_REMOVED lines=11> */
.L_x_11079:
[----:B------:R2:W-:Y:S02]  /*186a0*/  SYNCS.ARRIVE.TRANS64.A1T0 RZ, [R0+URZ+0x19c30], RZ ;  /* 0x019c30ff00ff79a7 */ /* 0x0005e4000810003f */
[----:B--23--:R-:W-:-:S05]  /*186b0*/  IMAD.U32 R0, RZ, RZ, UR36 ;  /* 0x00000024ff007e24 */ /* 0x00cfca000f8e00ff */
[----:B------:R-:W-:-:S13]  /*186c0*/  ISETP.NE.AND P0, PT, R0, 0x3, PT ;  /* 0x000000030000780c */ /* 0x000fda0003f05270 */
[----:B------:R-:W-:Y:S05]  /*186d0*/  @!P0 BRA `(.L_x_11080) ;  /* 0x0000000000048947 */ /* 0x000fea0003800000 */
[----:B------:R-:W-:Y:S01]  /*186e0*/  BPT.TRAP 0x1 ;  /* 0x000000040000795c */ /* 0x000fe20000300000 */
.L_x_11080:
[----:B------:R-:W-:Y:S01]  /*186f0*/  LOP3.LUT R0, R5, 0x1, RZ, 0x3c, !PT ;  /* 0x0000000105007812 */ /* 0x000fe200078e3cff */
[----:B------:R-:W-:Y:S01]  /*18700*/  BSSY B0, `(.L_x_11081) ;  /* 0x0000005000007945 */ /* 0x000fe20003800000 */
[----:B------:R-:W-:Y:S02]  /*18710*/  LEA R2, R4, R22, 0x3 ;  /* 0x0000001604027211 */ /* 0x000fe400078e18ff */
[----:B------:R-:W-:-:S04]  /*18720*/  SHF.L.U32 R0, R0, 0x1f, RZ ;  /* 0x0000001f00007819 */ /* 0x000fc800000006ff */
[----:B------:R-:W0:Y:S02]  /*18730*/  SYNCS.PHASECHK.TRANS64.TRYWAIT P2, [R2+URZ+0x19c70], R0 ;  /* 0x019c7000020075a7 */ /* 0x000e24000804017f */
[----:B0-----:R-:W-:Y:S05]  /*18740*/  @!P2 BRA `(.L_x_11082) ;  /* 0x000000380080a947 */ /* 0x001fea0003800000 */
.L_x_11205:
[----:B------:R-:W-:Y:S05]  /*18750*/  BSYNC B0 ;  /* 0x0000000000007941 */ /* 0x000fea0003800000 */
.L_x_11081:
[----:B------:R-:W-:-:S05]  /*18760*/  IMAD.U32 R3, RZ, RZ, UR39 ;  /* 0x00000027ff037e24 */ /* 0x000fca000f8e00ff */
[----:B------:R-:W-:-:S13]  /*18770*/  ISETP.NE.AND P2, PT, R3, 0x3, PT ;  /* 0x000000030300780c */ /* 0x000fda0003f45270 */
[----:B------:R-:W-:Y:S05]  /*18780*/  @!P2 BRA `(.L_x_11083) ;  /* 0x000000000004a947 */ /* 0x000fea0003800000 */
[----:B------:R-:W-:Y:S01]  /*18790*/  BPT.TRAP 0x1 ;  /* 0x000000040000795c */ /* 0x000fe20000300000 */
.L_x_11083:
[----:B------:R-:W-:Y:S01]  /*187a0*/  SHF.L.U32 R3, R5, 0x1f, RZ ;  /* 0x0000001f05037819 */ /* 0x000fe200000006ff */
[----:B0-----:R-:W-:-:S03]  /*187b0*/  IMAD R0, R4, 0x3000, RZ ;  /* 0x0000300004007824 */ /* 0x001fc600078e02ff */
[----:B------:R-:W0:Y:S02]  /*187c0*/  SYNCS.PHASECHK.TRANS64.TRYWAIT P2, [R2+URZ+0x19c60], R3 ;  /* 0x019c6003020075a7 */ /* 0x000e24000804017f */
[----:B0-----:R-:W-:Y:S05]  /*187d0*/  @!P2 BRA `(.L_x_11084) ;  /* 0x000000380070a947 */ /* 0x001fea0003800000 */
.L_x_11206:
        /* <DEDUP_REMOVED lines=35> */
[----:B0-----:R-:W-:-:S05]  /*18a10*/  LOP3.LUT R3, R0, 0x800, R25, 0xfe, !PT ;  /* 0x0000080000037812 */ /* 0x001fca00078efe19 */
[----:B------:R-:W-:-:S05]  /*18a20*/  IMAD.IADD R3, R22, 0x1, R3 ;  /* 0x0000000116037824 */ /* 0x000fca00078e0203 */
        /* <DEDUP_REMOVED lines=32> */
.L_x_11085:
[----:B-1----:R1:W-:Y:S01]  /*18c30*/  SYNCS.ARRIVE.TRANS64.A1T0 RZ, [R2+URZ+0x19c50], RZ ;  /* 0x019c50ff02ff79a7 */ /* 0x0023e2000810003f */
[----:B------:R-:W-:Y:S06]  /*18c40*/  BAR.SYNC.DEFER_BLOCKING 0x2, 0x80 ;  /* 0x0082000000007b1d */ /* 0x000fec0000010000 */
[----:B------:R-:W-:Y:S05]  /*18c50*/  @!P0 BRA `(.L_x_11086) ;  /* 0x0000000000048947 */ /* 0x000fea0003800000 */
[----:B------:R-:W-:Y:S01]  /*18c60*/  BPT.TRAP 0x1 ;  /* 0x000000040000795c */ /* 0x000fe20000300000 */
.L_x_11086:
[----:B------:R-:W2:Y:S01]  /*18c70*/  LDL R0, [R1+0x1c] ;  /* 0x00001c0001007983 */ /* 0x000ea20000100800 */
[----:B-1----:R-:W-:Y:S01]  /*18c80*/  VIADD R2, R2, 0x19c80 ;  /* 0x00019c8002027836 */ /* 0x002fe20000000000 */
[----:B------:R-:W-:Y:S01]  /*18c90*/  MOV R4, R23 ;  /* 0x0000001700047202 */ /* 0x000fe20000000f00 */
[----:B------:R-:W-:-:S03]  /*18ca0*/  IMAD.MOV.U32 R5, RZ, RZ, R28 ;  /* 0x000000ffff057224 */ /* 0x000fc600078e001c */
[----:B--2---:R-:W-:-:S04]  /*18cb0*/  PRMT R2, R0, 0x654, R2 ;  /* 0x0000065400027816 */ /* 0x004fc80000000002 */
[----:B------:R3:W-:Y:S01]  /*18cc0*/  SYNCS.ARRIVE.TRANS64.RED.A1T0 RZ, [R2+URZ], RZ ;  /* 0x000000ff02ff79a7 */ /* 0x0007e2000810043f */
[----:B------:R-:W-:Y:S05]  /*18cd0*/  @P1 BRA `(.L_x_11087) ;  /* 0xffffffec00801947 */ /* 0x000fea000383ffff */
.L_x_11067:
[----:B--2---:R-:W3:Y:S01]  /*18ce0*/  S2R R0, SR_TID.X ;  /* 0x0000000000007919 */ /* 0x004ee20000002100 */
[----:B------:R-:W-:Y:S01]  /*18cf0*/  BSSY B0, `(.L_x_11088) ;  /* 0x0000012000007945 */ /* 0x000fe20003800000 */
[----:B---3--:R-:W-:Y:S01]  /*18d00*/  LOP3.LUT R2, R0, 0x7f, RZ, 0xc0, !PT ;  /* 0x0000007f00027812 */ /* 0x008fe200078ec0ff */
[----:B------:R-:W-:-:S03]  /*18d10*/  IMAD.U32 R0, RZ, RZ, UR36 ;  /* 0x00000024ff007e24 */ /* 0x000fc6000f8e00ff */
[----:B------:R-:W-:Y:S02]  /*18d20*/  ISETP.NE.AND P1, PT, R2, RZ, PT ;  /* 0x000000ff0200720c */ /* 0x000fe40003f25270 */
[----:B------:R-:W-:-:S11]  /*18d30*/  ISETP.NE.AND P0, PT, R0, 0x3, PT ;  /* 0x000000030000780c */ /* 0x000fd60003f05270 */
[----:B------:R-:W-:Y:S05]  /*18d40*/  @P1 BRA `(.L_x_11089) ;  /* 0x0000000000301947 */ /* 0x000fea0003800000 */
[----:B01----:R-:W0:Y:S01]  /*18d50*/  S2R R3, SR_LANEID ;  /* 0x0000000000037919 */ /* 0x003e220000000000 */
[----:B------:R-:W-:Y:S02]  /*18d60*/  VOTEU.ANY UR4, UPT, PT ;  /* 0x0000000000047886 */ /* 0x000fe400038e0100 */
[----:B------:R-:W0:Y:S08]  /*18d70*/  FLO.U32 R0, UR4 ;  /* 0x0000000400007d00 */ /* 0x000e3000080e0000 */
[----:B------:R-:W1:Y:S01]  /*18d80*/  POPC R4, UR4 ;  /* 0x0000000400047d09 */ /* 0x000e620008000000 */
[----:B0-----:R-:W-:-:S02]  /*18d90*/  ISETP.EQ.U32.AND P1, PT, R0, R3, PT ;  /* 0x000000030000720c */ /* 0x001fc40003f22070 */
[----:B------:R-:W1:Y:S11]  /*18da0*/  LDC.64 R2, c[0x0][0xc60] ;  /* 0x00031800ff027b82 */ /* 0x000e760000000a00 */
[----:B-1----:R-:W2:Y:S01]  /*18db0*/  @P1 ATOMG.E.ADD.STRONG.GPU PT, R3, desc[UR42][R2.64], R4 ;  /* 0x00000004020319a8 */ /* 0x002ea200081ee1ea */
[----:B------:R-:W0:Y:S02]  /*18dc0*/  S2R R5, SR_LTMASK ;  /* 0x0000000000057919 */ /* 0x000e240000003900 */
[----:B0-----:R-:W-:-:S06]  /*18dd0*/  LOP3.LUT R5, R5, UR4, RZ, 0xc0, !PT ;  /* 0x0000000405057c12 */ /* 0x001fcc000f8ec0ff */
[----:B------:R-:W0:Y:S01]  /*18de0*/  POPC R5, R5 ;  /* 0x0000000500057309 */ /* 0x000e220000000000 */
[----:B--2---:R-:W0:Y:S02]  /*18df0*/  SHFL.IDX PT, R0, R3, R0, 0x1f ;  /* 0x00001f0003007589 */ /* 0x004e2400000e0000 */
[----:B0-----:R-:W-:-:S07]  /*18e00*/  IADD3 R16, R0, UR38, R5 ;  /* 0x0000002600107c10 */ /* 0x001fce000fffe005 */
.L_x_11089:
[----:B------:R-:W-:Y:S05]  /*18e10*/  BSYNC B0 ;  /* 0x0000000000007941 */ /* 0x000fea0003800000 */
.L_x_11088:
[----:B------:R-:W-:Y:S05]  /*18e20*/  @!P0 BRA `(.L_x_11090) ;  /* 0x0000000000048947 */ /* 0x000fea0003800000 */
[----:B------:R-:W-:Y:S01]  /*18e30*/  BPT.TRAP 0x1 ;  /* 0x000000040000795c */ /* 0x000fe20000300000 */
.L_x_11090:
[----:B------:R-:W-:Y:S01]  /*18e40*/  LOP3.LUT R2, R28, 0x1, RZ, 0x3c, !PT ;  /* 0x000000011c027812 */ /* 0x000fe200078e3cff */
[----:B------:R-:W-:Y:S01]  /*18e50*/  IMAD R0, R23, 0x8, R22 ;  /* 0x0000000817007824 */ /* 0x000fe200078e0216 */
[----:B------:R-:W-:Y:S02]  /*18e60*/  BSSY B0, `(.L_x_11091) ;  /* 0x0000004000007945 */ /* 0x000fe40003800000 */
[----:B------:R-:W-:-:S04]  /*18e70*/  SHF.L.U32 R2, R2, 0x1f, RZ ;  /* 0x0000001f02027819 */ /* 0x000fc800000006ff */
[----:B------:R-:W2:Y:S02]  /*18e80*/  SYNCS.PHASECHK.TRANS64.TRYWAIT P1, [R0+URZ+0x19c70], R2 ;  /* 0x019c7002000075a7 */ /* 0x000ea4000802017f */
[----:B--2---:R-:W-:Y:S05]  /*18e90*/  @!P1 BRA `(.L_x_11092) ;  /* 0x0000003000d49947 */ /* 0x004fea0003800000 */
.L_x_11207:
[----:B------:R-:W-:Y:S05]  /*18ea0*/  BSYNC B0 ;  /* 0x0000000000007941 */ /* 0x000fea0003800000 */
.L_x_11091:
[----:B01----:R-:W-:-:S05]  /*18eb0*/  IMAD.U32 R3, RZ, RZ, UR39 ;  /* 0x00000027ff037e24 */ /* 0x003fca000f8e00ff */
[----:B------:R-:W-:-:S13]  /*18ec0*/  ISETP.NE.AND P1, PT, R3, 0x3, PT ;  /* 0x000000030300780c */ /* 0x000fda0003f25270 */
[----:B------:R-:W-:Y:S05]  /*18ed0*/  @!P1 BRA `(.L_x_11093) ;  /* 0x0000000000049947 */ /* 0x000fea0003800000 */
[----:B------:R-:W-:Y:S01]  /*18ee0*/  BPT.TRAP 0x1 ;  /* 0x000000040000795c */ /* 0x000fe20000300000 */
.L_x_11093:
[----:B--2---:R-:W-:-:S04]  /*18ef0*/  SHF.L.U32 R2, R28, 0x1f, RZ ;  /* 0x0000001f1c027819 */ /* 0x004fc800000006ff */
[----:B------:R-:W0:Y:S02]  /*18f00*/  SYNCS.PHASECHK.TRANS64.TRYWAIT P1, [R0+URZ+0x19c60], R2 ;  /* 0x019c6002000075a7 */ /* 0x000e24000802017f */
[----:B0-----:R-:W-:Y:S05]  /*18f10*/  @!P1 BRA `(.L_x_11094) ;  /* 0x0000003000c89947 */ /* 0x001fea0003800000 */
.L_x_11208:
[----:B------:R-:W2:Y:S01]  /*18f20*/  LDL R13, [R1+0x20] ;  /* 0x00002000010d7983 */ /* 0x000ea20000100800 */
[----:B0-----:R-:W-:Y:S01]  /*18f30*/  IMAD R2, R23, 0x3000, RZ ;  /* 0x0000300017027824 */ /* 0x001fe200078e02ff */
[----:B------:R-:W-:Y:S05]  /*18f40*/  WARPSYNC.ALL ;  /* 0x0000000000007948 */ /* 0x000fea0003800000 */
[----:B------:R-:W-:Y:S02]  /*18f50*/  LOP3.LUT R3, R2, R25, RZ, 0xfc, !PT ;  /* 0x0000001902037212 */ /* 0x000fe400078efcff */
[----:B------:R-:W-:-:S03]  /*18f60*/  LOP3.LUT R12, R25, 0x1800, RZ, 0xfc, !PT ;  /* 0x00001800190c7812 */ /* 0x000fc600078efcff */
[----:B------:R-:W-:-:S05]  /*18f70*/  IMAD.IADD R3, R22, 0x1, R3 ;  /* 0x0000000116037824 */ /* 0x000fca00078e0203 */
[----:B------:R0:W1:Y:S02]  /*18f80*/  LDSM.16.MT88.4 R4, [R3+0x9000] ;  /* 0x009000000304783b */ /* 0x0000640000004200 */
        /* <DEDUP_REMOVED lines=63> */
.L_x_11095:
[----:B-1----:R1:W-:Y:S01]  /*19380*/  SYNCS.ARRIVE.TRANS64.A1T0 RZ, [R0+URZ+0x19c50], RZ ;  /* 0x019c50ff00ff79a7 */ /* 0x0023e2000810003f */
[----:B------:R-:W-:Y:S06]  /*19390*/  BAR.SYNC.DEFER_BLOCKING 0x2, 0x80 ;  /* 0x0082000000007b1d */ /* 0x000fec0000010000 */
[----:B------:R-:W-:Y:S05]  /*193a0*/  @!P0 BRA `(.L_x_11096) ;  /* 0x0000000000048947 */ /* 0x000fea0003800000 */
[----:B------:R-:W-:Y:S01]  /*193b0*/  BPT.TRAP 0x1 ;  /* 0x000000040000795c */ /* 0x000fe20000300000 */
.L_x_11096:
[----:B------:R-:W2:Y:S01]  /*193c0*/  LDL R2, [R1+0x1c] ;  /* 0x00001c0001027983 */ /* 0x000ea20000100800 */
[----:B-1----:R-:W-:Y:S01]  /*193d0*/  IADD3 R0, R0, 0x19c80, RZ ;  /* 0x00019c8000007810 */ /* 0x002fe20007ffe0ff */
[----:B------:R-:W-:-:S05]  /*193e0*/  VIADD R23, R23, 0x1 ;  /* 0x0000000117177836 */ /* 0x000fca0000000000 */
[----:B------:R-:W-:-:S04]  /*193f0*/  ISETP.NE.AND P0, PT, R23, 0x2, PT ;  /* 0x000000021700780c */ /* 0x000fc80003f05270 */
[----:B------:R-:W-:Y:S02]  /*19400*/  SEL R3, RZ, 0x1, P0 ;  /* 0x00000001ff037807 */ /* 0x000fe40000000000 */
[----:B------:R-:W-:Y:S02]  /*19410*/  SEL R23, R23, RZ, P0 ;  /* 0x000000ff17177207 */ /* 0x000fe40000000000 */
[----:B------:R-:W-:Y:S02]  /*19420*/  LOP3.LUT R28, R28, R3, RZ, 0x3c, !PT ;  /* 0x000000031c1c7212 */ /* 0x000fe400078e3cff */
[----:B--2---:R-:W-:-:S04]  /*19430*/  PRMT R0, R2, 0x654, R0 ;  /* 0x0000065402007816 */ /* 0x004fc80000000000 */
[----:B------:R1:W-:Y:S03]  /*19440*/  SYNCS.ARRIVE.TRANS64.RED.A1T0 RZ, [R0+URZ], RZ ;  /* 0x000000ff00ff79a7 */ /* 0x0003e6000810043f */
.L_x_11037:
[----:B-1----:R-:W2:Y:S02]  /*19450*/  LDL R0, [R1+0x18] ;  /* 0x0000180001007983 */ /* 0x002ea40000100800 */
[----:B--2---:R-:W-:-:S13]  /*19460*/  LOP3.LUT P0, RZ, R0, 0x10, RZ, 0xc0, !PT ;  /* 0x0000001000ff7812 */ /* 0x004fda000780c0ff */
[----:B------:R-:W-:Y:S05]  /*19470*/  @!P0 BRA `(.L_x_11097) ;  /* 0x0000000000288947 */ /* 0x000fea0003800000 */
[----:B------:R-:W-:Y:S05]  /*19480*/  WARPSYNC.ALL ;  /* 0x0000000000007948 */ /* 0x000fea0003800000 */
[----:B------:R-:W1:Y:S08]  /*19490*/  S2UR UR4, SR_CgaCtaId ;  /* 0x00000000000479c3 */ /* 0x000e700000008800 */
[----:B------:R-:W-:Y:S01]  /*194a0*/  BAR.SYNC.DEFER_BLOCKING 0x5, 0x200 ;  /* 0x0148000000007b1d */ /* 0x000fe20000010000 */
[----:B------:R-:W-:Y:S01]  /*194b0*/  MOV R22, 0x400 ;  /* 0x0000040000167802 */ /* 0x000fe20000000f00 */
[----:B-1----:R-:W-:-:S05]  /*194c0*/  IMAD.U32 R0, RZ, RZ, UR4 ;  /* 0x00000004ff007e24 */ /* 0x002fca000f8e00ff */
[----:B------:R-:W-:Y:S01]  /*194d0*/  LEA R22, R0, R22, 0x18 ;  /* 0x0000001600167211 */ /* 0x000fe200078ec0ff */
[----:B------:R1:W-:Y:S04]  /*194e0*/  STL [R1+0x1c], R0 ;  /* 0x00001c0001007387 */ /* 0x0003e80000100800 */
[----:B------:R1:W2:Y:S01]  /*194f0*/  LDS.128 R16, [R22+0x19cd0] ;  /* 0x019cd00016107984 */ /* 0x0002a20000000c00 */
[----:B------:R-:W-:Y:S06]  /*19500*/  BAR.ARV 0x4, 0x200 ;  /* 0x0108000000007b1d */ /* 0x000fec0000002000 */
[----:B------:R-:W-:Y:S05]  /*19510*/  BRA `(.L_x_11098) ;  /* 0x0000000800487947 */ /* 0x000fea0003800000 */
.L_x_11097:
[----:B------:R-:W1:Y:S01]  /*19520*/  S2R R0, SR_TID.X ;  /* 0x0000000000007919 */ /* 0x000e620000002100 */
[----:B------:R-:W-:Y:S01]  /*19530*/  UMOV UR4, 0xffffffff ;  /* 0xffffffff00047882 */ /* 0x000fe20000000000 */
[----:B-1----:R-:W-:-:S04]  /*19540*/  LOP3.LUT R7, R0, 0x1f, RZ, 0xc0, !PT ;  /* 0x0000001f00077812 */ /* 0x002fc800078ec0ff */
[----:B------:R-:W-:Y:S01]  /*19550*/  ISETP.NE.AND P0, PT, R7, 0x1f, PT ;  /* 0x0000001f0700780c */ /* 0x000fe20003f05270 */
[----:B------:R-:W-:-:S12]  /*19560*/  BRA.DIV UR4, `(.L_x_11099) ;  /* 0x0000002e04487947 */ /* 0x000fd8000b800000 */
[----:B------:R-:W-:Y:S01]  /*19570*/  IMAD.IADD R5, R19, 0x1, R7 ;  /* 0x0000000113057824 */ /* 0x000fe200078e0207 */
[----:B------:R-:W-:-:S04]  /*19580*/  ULDC UR4, c[0x0][0xc3c] ;  /* 0x00030f0000047ab9 */ /* 0x000fc80000000800 */
[----:B------:R-:W-:-:S13]  /*19590*/  ISETP.GE.OR P1, PT, R5, UR4, !P0 ;  /* 0x0000000405007c0c */ /* 0x000fda000c726670 */
[----:B------:R-:W1:Y:S02]  /*195a0*/  @!P1 LDC.64 R2, c[0x0][0xc80] ;  /* 0x00032000ff029b82 */ /* 0x000e640000000a00 */
[----:B-1----:R-:W-:-:S06]  /*195b0*/  @!P1 IMAD.WIDE R2, R5, 0x4, R2 ;  /* 0x0000000405029825 */ /* 0x002fcc00078e0202 */
[----:B------:R1:W2:Y:S01]  /*195c0*/  @!P1 LDG.E R3, desc[UR42][R2.64] ;  /* 0x0000002a02039981 */ /* 0x0002a2000c1e1900 */
[C---:B------:R-:W-:Y:S02]  /*195d0*/  ISETP.GE.U32.AND P2, PT, R7.reuse, 0x2, PT ;  /* 0x000000020700780c */ /* 0x040fe40003f46070 */
[C---:B------:R-:W-:Y:S01]  /*195e0*/  ISETP.GE.U32.AND P3, PT, R7.reuse, 0x4, PT ;  /* 0x000000040700780c */ /* 0x040fe20003f66070 */
[----:B------:R-:W-:Y:S01]  /*195f0*/  SHFL.IDX PT, R4, R16, 0x1, 0x1f ;  /* 0x00201f0010047f89 */ /* 0x000fe200000e0000 */
[C---:B------:R-:W-:Y:S02]  /*19600*/  ISETP.GE.U32.AND P4, PT, R7.reuse, 0x8, PT ;  /* 0x000000080700780c */ /* 0x040fe40003f86070 */
[C---:B------:R-:W-:Y:S01]  /*19610*/  ISETP.GE.U32.AND P5, PT, R7.reuse, 0x10, PT ;  /* 0x000000100700780c */ /* 0x040fe20003fa6070 */
[----:B-1----:R-:W-:Y:S02]  /*19620*/  IMAD.MOV.U32 R2, RZ, RZ, RZ ;  /* 0x000000ffff027224 */ /* 0x002fe400078e00ff */
[----:B--2---:R-:W-:Y:S01]  /*19630*/  @!P1 IMAD.MOV.U32 R2, RZ, RZ, R3 ;  /* 0x000000ffff029224 */ /* 0x004fe200078e0003 */
[----:B------:R-:W-:-:S04]  /*19640*/  ISETP.NE.AND P1, PT, R7, RZ, PT ;  /* 0x000000ff0700720c */ /* 0x000fc80003f25270 */
        /* <DEDUP_REMOVED lines=15> */
[----:B------:R1:W2:Y:S04]  /*19740*/  SHFL.IDX PT, R0, R16, RZ, 0x1f ;  /* 0x00001fff10007589 */ /* 0x0002a800000e0000 */
[----:B------:R1:W3:Y:S02]  /*19750*/  SHFL.IDX PT, R6, R3, 0x1f, 0x1f ;  /* 0x03e01f0003067f89 */ /* 0x0002e400000e0000 */
.L_x_11218:
[----:B------:R-:W-:Y:S02]  /*19760*/  ULDC UR4, c[0x0][0xc38] ;  /* 0x00030e0000047ab9 */ /* 0x000fe40000000800 */
[----:B-1----:R-:W-:-:S04]  /*19770*/  IMAD.U32 R16, RZ, RZ, UR4 ;  /* 0x00000004ff107e24 */ /* 0x002fc8000f8e00ff */
[----:B---3--:R-:W-:-:S04]  /*19780*/  IMAD R6, R6, R16, RZ ;  /* 0x0000001006067224 */ /* 0x008fc800078e02ff */
[----:B------:R-:W-:-:S05]  /*19790*/  IMAD.IADD R4, R4, 0x1, R6 ;  /* 0x0000000104047824 */ /* 0x000fca00078e0206 */
[----:B--2---:R-:W-:-:S13]  /*197a0*/  ISETP.GT.AND P6, PT, R4, R0, PT ;  /* 0x000000000400720c */ /* 0x004fda0003fc4270 */
[----:B------:R-:W-:Y:S05]  /*197b0*/  @P6 BRA `(.L_x_11100) ;  /* 0x00000000009c6947 */ /* 0x000fea0003800000 */
.L_x_11105:
[----:B-1----:R-:W1:Y:S01]  /*197c0*/  LDC R2, c[0x0][0xc3c] ;  /* 0x00030f00ff027b82 */ /* 0x002e620000000800 */
[----:B------:R-:W-:-:S05]  /*197d0*/  VIADD R19, R19, 0x1f ;  /* 0x0000001f13137836 */ /* 0x000fca0000000000 */
[----:B-1----:R-:W-:-:S13]  /*197e0*/  ISETP.GE.AND P6, PT, R19, R2, PT ;  /* 0x000000021300720c */ /* 0x002fda0003fc6270 */
[----:B------:R-:W-:Y:S05]  /*197f0*/  @P6 BRA `(.L_x_11101) ;  /* 0x0000000400446947 */ /* 0x000fea0003800000 */
[----:B------:R-:W1:Y:S01]  /*19800*/  S2R R3, SR_TID.X ;  /* 0x0000000000037919 */ /* 0x000e620000002100 */
[----:B------:R-:W-:Y:S01]  /*19810*/  BSSY B0, `(.L_x_11102) ;  /* 0x0000009000007945 */ /* 0x000fe20003800000 */
[----:B-1----:R-:W-:-:S04]  /*19820*/  LOP3.LUT R3, R3, 0x1f, RZ, 0xc0, !PT ;  /* 0x0000001f03037812 */ /* 0x002fc800078ec0ff */
[----:B------:R-:W-:-:S04]  /*19830*/  IADD3 R5, R19, R3, RZ ;  /* 0x0000000313057210 */ /* 0x000fc80007ffe0ff */
[----:B------:R-:W-:Y:S01]  /*19840*/  ISETP.GE.OR P6, PT, R5, R2, !P0 ;  /* 0x000000020500720c */ /* 0x000fe200047c6670 */
[----:B------:R-:W-:-:S12]  /*19850*/  IMAD.MOV.U32 R2, RZ, RZ, RZ ;  /* 0x000000ffff027224 */ /* 0x000fd800078e00ff */
[----:B------:R-:W-:Y:S05]  /*19860*/  @P6 BRA `(.L_x_11103) ;  /* 0x00000000000c6947 */ /* 0x000fea0003800000 */
[----:B------:R-:W1:Y:S02]  /*19870*/  LDC.64 R2, c[0x0][0xc80] ;  /* 0x00032000ff027b82 */ /* 0x000e640000000a00 */
[----:B-1----:R-:W-:-:S06]  /*19880*/  IMAD.WIDE R2, R5, 0x4, R2 ;  /* 0x0000000405027825 */ /* 0x002fcc00078e0202 */
[----:B------:R1:W5:Y:S02]  /*19890*/  LDG.E R2, desc[UR42][R2.64] ;  /* 0x0000002a02027981 */ /* 0x000364000c1e1900 */
.L_x_11103:
[----:B------:R-:W-:Y:S05]  /*198a0*/  BSYNC B0 ;  /* 0x0000000000007941 */ /* 0x000fea0003800000 */
.L_x_11102:
        /* <DEDUP_REMOVED lines=18> */
.L_x_11226:
[----:B------:R-:W-:Y:S02]  /*199d0*/  ULDC UR4, c[0x0][0xc38] ;  /* 0x00030e0000047ab9 */ /* 0x000fe40000000800 */
[----:B------:R-:W-:-:S05]  /*199e0*/  MOV R16, UR4 ;  /* 0x0000000400107c02 */ /* 0x000fca0008000f00 */
[----:B--2---:R-:W-:-:S04]  /*199f0*/  IMAD R6, R6, R16, RZ ;  /* 0x0000001006067224 */ /* 0x004fc800078e02ff */
[----:B------:R-:W-:-:S05]  /*19a00*/  IMAD.IADD R4, R6, 0x1, R4 ;  /* 0x0000000106047824 */ /* 0x000fca00078e0204 */
[----:B------:R-:W-:-:S13]  /*19a10*/  ISETP.GT.AND P6, PT, R4, R0, PT ;  /* 0x000000000400720c */ /* 0x000fda0003fc4270 */
[----:B------:R-:W-:Y:S05]  /*19a20*/  @!P6 BRA `(.L_x_11105) ;  /* 0xfffffffc0064e947 */ /* 0x000fea000383ffff */
.L_x_11100:
        /* <DEDUP_REMOVED lines=8> */
.L_x_11230:
[----:B------:R-:W-:Y:S01]  /*19ab0*/  ISETP.NE.AND P0, PT, R5, RZ, PT ;  /* 0x000000ff0500720c */ /* 0x000fe20003f05270 */
[----:B--2---:R-:W-:-:S12]  /*19ac0*/  IMAD.MOV.U32 R2, RZ, RZ, RZ ;  /* 0x000000ffff027224 */ /* 0x004fd800078e00ff */
[----:B------:R-:W-:Y:S05]  /*19ad0*/  @!P0 BRA `(.L_x_11107) ;  /* 0x0000000000108947 */ /* 0x000fea0003800000 */
[----:B------:R-:W-:Y:S01]  /*19ae0*/  UMOV UR4, 0xffffffff ;  /* 0xffffffff00047882 */ /* 0x000fe20000000000 */
[----:B------:R-:W-:Y:S02]  /*19af0*/  VIADD R12, R4, 0xffffffff ;  /* 0xffffffff040c7836 */ /* 0x000fe40000000000 */
[----:B------:R-:W-:Y:S05]  /*19b00*/  BRA.DIV UR4, `(.L_x_11108) ;  /* 0x0000003204387947 */ /* 0x000fea000b800000 */
[----:B------:R2:W4:Y:S02]  /*19b10*/  SHFL.IDX PT, R2, R3, R12, 0x1f ;  /* 0x00001f0c03027589 */ /* 0x00052400000e0000 */
.L_x_11107:
[----:B---3--:R-:W-:Y:S01]  /*19b20*/  IABS R5, R17 ;  /* 0x0000001100057213 */ /* 0x008fe20000000000 */
[----:B----4-:R-:W-:Y:S02]  /*19b30*/  IMAD R16, R2, R16, R6 ;  /* 0x0000001002107224 */ /* 0x010fe400078e0206 */
[----:B------:R-:W-:Y:S01]  /*19b40*/  IMAD.IADD R19, R4, 0x1, R19 ;  /* 0x0000000104137824 */ /* 0x000fe200078e0213 */
[----:B------:R-:W3:Y:S01]  /*19b50*/  I2F.RP R2, R5 ;  /* 0x0000000500027306 */ /* 0x000ee20000209400 */
[----:B------:R-:W-:-:S07]  /*19b60*/  IMAD.IADD R0, R0, 0x1, -R16 ;  /* 0x0000000100007824 */ /* 0x000fce00078e0a10 */
[----:B---3--:R-:W3:Y:S02]  /*19b70*/  MUFU.RCP R2, R2 ;  /* 0x0000000200027308 */ /* 0x008ee40000001000 */
[----:B---3--:R-:W-:-:S06]  /*19b80*/  VIADD R2, R2, 0xffffffe ;  /* 0x0ffffffe02027836 */ /* 0x008fcc0000000000 */
[----:B-12---:R-:W1:Y:S02]  /*19b90*/  F2I.FTZ.U32.TRUNC.NTZ R3, R2 ;  /* 0x0000000200037305 */ /* 0x006e64000021f000 */
[----:B-1----:R-:W-:-:S04]  /*19ba0*/  IMAD.MOV R2, RZ, RZ, -R3 ;  /* 0x000000ffff027224 */ /* 0x002fc800078e0a03 */
[----:B------:R-:W-:Y:S01]  /*19bb0*/  IMAD R6, R2, R5, RZ ;  /* 0x0000000502067224 */ /* 0x000fe200078e02ff */
[----:B------:R-:W-:-:S05]  /*19bc0*/  MOV R2, RZ ;  /* 0x000000ff00027202 */ /* 0x000fca0000000f00 */
        /* <DEDUP_REMOVED lines=20> */
.L_x_11101:
[----:B------:R-:W-:Y:S01]  /*19d10*/  UMOV UR4, URZ ;  /* 0x0000003f00047c82 */ /* 0x000fe20008000000 */
[----:B------:R-:W-:Y:S01]  /*19d20*/  UMOV UR5, URZ ;  /* 0x0000003f00057c82 */ /* 0x000fe20008000000 */
[----:B------:R-:W-:Y:S01]  /*19d30*/  ULDC UR6, c[0x0][0xc3c] ;  /* 0x00030f0000067ab9 */ /* 0x000fe20000000800 */
[----:B------:R-:W-:Y:S02]  /*19d40*/  IMAD.MOV.U32 R16, RZ, RZ, R0 ;  /* 0x000000ffff107224 */ /* 0x000fe400078e0000 */
[----:B------:R-:W-:Y:S02]  /*19d50*/  IMAD.U32 R17, RZ, RZ, UR4 ;  /* 0x00000004ff117e24 */ /* 0x000fe4000f8e00ff */
[----:B------:R-:W-:Y:S02]  /*19d60*/  IMAD.U32 R18, RZ, RZ, UR5 ;  /* 0x00000005ff127e24 */ /* 0x000fe4000f8e00ff */
[----:B------:R-:W-:-:S07]  /*19d70*/  IMAD.U32 R19, RZ, RZ, UR6 ;  /* 0x00000006ff137e24 */ /* 0x000fce000f8e00ff */
.L_x_11109:
[----:B------:R3:W2:Y:S01]  /*19d80*/  LDL R2, [R1+0x1c] ;  /* 0x00001c0001027983 */ /* 0x0006a20000100800 */
[----:B------:R-:W1:Y:S01]  /*19d90*/  S2R R0, SR_TID.X ;  /* 0x0000000000007919 */ /* 0x000e620000002100 */
[----:B------:R-:W-:Y:S05]  /*19da0*/  WARPSYNC.ALL ;  /* 0x0000000000007948 */ /* 0x000fea0003800000 */
[----:B-1----:R-:W-:Y:S01]  /*19db0*/  LOP3.LUT R0, R0, 0x1f, RZ, 0xc0, !PT ;  /* 0x0000001f00007812 */ /* 0x002fe200078ec0ff */
[----:B------:R-:W-:Y:S03]  /*19dc0*/  BAR.SYNC.DEFER_BLOCKING 0x4, 0x200 ;  /* 0x0108000000007b1d */ /* 0x000fe60000010000 */
[----:B------:R-:W-:-:S13]  /*19dd0*/  ISETP.NE.AND P0, PT, R0, RZ, PT ;  /* 0x000000ff0000720c */ /* 0x000fda0003f05270 */
[----:B------:R-:W-:Y:S01]  /*19de0*/  @!P0 MOV R0, 0x400 ;  /* 0x0000040000008802 */ /* 0x000fe20000000f00 */
[----:B--2---:R-:W1:Y:S03]  /*19df0*/  @!P0 S2R R2, SR_CgaCtaId ;  /* 0x0000000000028919 */ /* 0x004e660000008800 */
[----:B-1----:R-:W-:Y:S01]  /*19e00*/  @!P0 LEA R22, R2, R0, 0x18 ;  /* 0x0000000002168211 */ /* 0x002fe200078ec0ff */
[----:B------:R3:W-:Y:S04]  /*19e10*/  @!P0 STL [R1+0x1c], R2 ;  /* 0x00001c0201008387 */ /* 0x0007e80000100800 */
[----:B------:R3:W-:Y:S01]  /*19e20*/  @!P0 STS.128 [R22+0x19cd0], R16 ;  /* 0x019cd01016008388 */ /* 0x0007e20000000c00 */
[----:B------:R-:W-:Y:S06]  /*19e30*/  BAR.ARV 0x5, 0x200 ;  /* 0x0148000000007b1d */ /* 0x000fec0000002000 */
.L_x_11098:
[----:B------:R-:W-:Y:S02]  /*19e40*/  ULDC UR4, c[0x0][0xc3c] ;  /* 0x00030f0000047ab9 */ /* 0x000fe40000000800 */
[----:B--2---:R-:W-:-:S13]  /*19e50*/  ISETP.GE.AND P0, PT, R19, UR4, PT ;  /* 0x0000000413007c0c */ /* 0x004fda000bf06270 */
[----:B------:R-:W-:Y:S05]  /*19e60*/  @!P0 BRA `(.L_x_11110) ;  /* 0xffffffa000088947 */ /* 0x000fea000383ffff */
[----:B------:R-:W-:Y:S05]  /*19e70*/  BSYNC B7 ;  /* 0x0000000000077941 */ /* 0x000fea0003800000 */
.L_x_10992:
[----:B-1----:R-:W2:Y:S01]  /*19e80*/  LDL.LU R0, [R1+0x50] ;  /* 0x0000500001007983 */ /* 0x002ea20000300800 */
[----:B------:R-:W-:Y:S01]  /*19e90*/  BSSY B0, `(.L_x_11111) ;  /* 0x000000b000007945 */ /* 0x000fe20003800000 */
[----:B------:R-:W1:Y:S01]  /*19ea0*/  S2R R5, SR_CgaCtaId ;  /* 0x0000000000057919 */ /* 0x000e620000008800 */
[----:B--2---:R-:W-:-:S04]  /*19eb0*/  IADD3 R0, R0, 0x1, RZ ;  /* 0x0000000100007810 */ /* 0x004fc80007ffe0ff */
[----:B0--3--:R-:W-:-:S04]  /*19ec0*/  LEA.HI R2, R0, R0, RZ, 0x1 ;  /* 0x0000000000027211 */ /* 0x009fc800078f08ff */
[----:B------:R-:W-:Y:S02]  /*19ed0*/  LOP3.LUT R3, R2, 0xfffffffe, RZ, 0xc0, !PT ;  /* 0xfffffffe02037812 */ /* 0x000fe400078ec0ff */
[----:B------:R-:W-:-:S03]  /*19ee0*/  MOV R2, 0x400 ;  /* 0x0000040000027802 */ /* 0x000fc60000000f00 */
[----:B------:R-:W-:Y:S01]  /*19ef0*/  IMAD.IADD R0, R0, 0x1, -R3 ;  /* 0x0000000100007824 */ /* 0x000fe200078e0a03 */
[----:B-1----:R-:W-:-:S04]  /*19f00*/  LEA R4, R5, R2, 0x18 ;  /* 0x0000000205047211 */ /* 0x002fc800078ec0ff */
[----:B------:R-:W-:-:S04]  /*19f10*/  SHF.L.U32 R0, R0, 0x1f, RZ ;  /* 0x0000001f00007819 */ /* 0x000fc800000006ff */
[----:B------:R-:W0:Y:S02]  /*19f20*/  SYNCS.PHASECHK.TRANS64.TRYWAIT P0, [R4+URZ+0x19c20], R0 ;  /* 0x019c2000040075a7 */ /* 0x000e24000800017f */
[----:B0-----:R-:W-:Y:S05]  /*19f30*/  @!P0 BRA `(.L_x_11112) ;  /* 0x0000002c00548947 */ /* 0x001fea0003800000 */
.L_x_11233:
[----:B------:R-:W-:Y:S05]  /*19f40*/  BSYNC B0 ;  /* 0x0000000000007941 */ /* 0x000fea0003800000 */
.L_x_11111:
[----:B------:R-:W-:-:S03]  /*19f50*/  UMOV UR4, 0xffffffff ;  /* 0xffffffff00047882 */ /* 0x000fc60000000000 */
[----:B------:R-:W-:Y:S05]  /*19f60*/  BRA.DIV UR4, `(.L_x_11113) ;  /* 0x0000002e045c7947 */ /* 0x000fea000b800000 */
[----:B0-----:R-:W0:Y:S02]  /*19f70*/  S2R R0, SR_TID.X ;  /* 0x0000000000007919 */ /* 0x001e240000002100 */
[----:B0-----:R-:W-:-:S04]  /*19f80*/  SHF.R.U32.HI R0, RZ, 0x5, R0 ;  /* 0x00000005ff007819 */ /* 0x001fc80000011600 */
[----:B------:R-:W-:-:S05]  /*19f90*/  LOP3.LUT R0, R0, 0x3, RZ, 0xc0, !PT ;  /* 0x0000000300007812 */ /* 0x000fca00078ec0ff */
[----:B------:R0:W1:Y:S02]  /*19fa0*/  SHFL.IDX PT, R14, R0, RZ, 0x1f ;  /* 0x00001fff000e7589 */ /* 0x00006400000e0000 */
.L_x_11236:
[----:B-1----:R-:W-:-:S13]  /*19fb0*/  ISETP.NE.AND P0, PT, R14, RZ, PT ;  /* 0x000000ff0e00720c */ /* 0x002fda0003f05270 */
[----:B------:R-:W-:Y:S05]  /*19fc0*/  @P0 BRA `(.L_x_10863) ;  /* 0x0000000000a80947 */ /* 0x000fea0003800000 */
[----:B------:R-:W-:-:S03]  /*19fd0*/  UMOV UR4, 0xffffffff ;  /* 0xffffffff00047882 */ /* 0x000fc60000000000 */
[----:B------:R-:W-:Y:S05]  /*19fe0*/  BRA.DIV UR4, `(.L_x_11114) ;  /* 0x0000002e04707947 */ /* 0x000fea000b800000 */
[----:B------:R-:W-:-:S13]  /*19ff0*/  ELECT P6, URZ, PT ;  /* 0x00000000003f782f */ /* 0x000fda00038c0000 */
.L_x_11239:
[----:B------:R-:W-:Y:S05]  /*1a000*/  @!P6 BRA `(.L_x_10863) ;  /* 0x000000000098e947 */ /* 0x000fea0003800000 */
[----:B------:R-:W-:-:S06]  /*1a010*/  ULOP3.LUT UR4, UR37, 0x2, URZ, 0xfc, !UPT ;  /* 0x0000000225047892 */ /* 0x000fcc000f8efc3f */
[----:B0-----:R-:W-:-:S05]  /*1a020*/  IMAD.U32 R0, RZ, RZ, UR4 ;  /* 0x00000004ff007e24 */ /* 0x001fca000f8e00ff */
[----:B------:R-:W-:-:S13]  /*1a030*/  ISETP.NE.AND P0, PT, R0, 0x3, PT ;  /* 0x000000030000780c */ /* 0x000fda0003f05270 */
[----:B------:R-:W-:Y:S05]  /*1a040*/  @!P0 BRA `(.L_x_11115) ;  /* 0x0000000000048947 */ /* 0x000fea0003800000 */
[----:B------:R-:W-:Y:S01]  /*1a050*/  BPT.TRAP 0x1 ;  /* 0x000000040000795c */ /* 0x000fe20000300000 */
.L_x_11115:
[C---:B------:R-:W-:Y:S01]  /*1a060*/  IMAD R5, R23.reuse, 0x8, R4 ;  /* 0x0000000817057824 */ /* 0x040fe200078e0204 */
[----:B------:R-:W-:Y:S01]  /*1a070*/  SHF.L.U32 R0, R28, 0x1f, RZ ;  /* 0x0000001f1c007819 */ /* 0x000fe200000006ff */
[----:B------:R-:W-:-:S03]  /*1a080*/  VIADD R23, R23, 0x1 ;  /* 0x0000000117177836 */ /* 0x000fc60000000000 */
[----:B------:R-:W0:Y:S02]  /*1a090*/  SYNCS.PHASECHK.TRANS64.TRYWAIT P1, [R5+URZ+0x19c40], R0 ;  /* 0x019c4000050075a7 */ /* 0x000e24000802017f */
[----:B------:R-:W-:-:S04]  /*1a0a0*/  ISETP.NE.AND P2, PT, R23, 0x2, PT ;  /* 0x000000021700780c */ /* 0x000fc80003f45270 */
[----:B------:R-:W-:Y:S01]  /*1a0b0*/  SEL R3, RZ, 0x1, P2 ;  /* 0x00000001ff037807 */ /* 0x000fe20001000000 */
[----:B0-----:R-:W-:Y:S08]  /*1a0c0*/  @!P1 BRA `(.L_x_11116) ;  /* 0x0000002c00589947 */ /* 0x001ff00003800000 */
.L_x_11240:
[----:B------:R-:W-:Y:S02]  /*1a0d0*/  SEL R23, R23, RZ, P2 ;  /* 0x000000ff17177207 */ /* 0x000fe40001000000 */
[----:B------:R-:W-:Y:S01]  /*1a0e0*/  LOP3.LUT R2, R28, R3, RZ, 0x3c, !PT ;  /* 0x000000031c027212 */ /* 0x000fe200078e3cff */
[----:B------:R-:W-:Y:S06]  /*1a0f0*/  @!P0 BRA `(.L_x_11117) ;  /* 0x0000000000048947 */ /* 0x000fec0003800000 */
[----:B------:R-:W-:Y:S01]  /*1a100*/  BPT.TRAP 0x1 ;  /* 0x000000040000795c */ /* 0x000fe20000300000 */
.L_x_11117:
[----:B------:R-:W-:Y:S01]  /*1a110*/  IMAD R23, R23, 0x8, R4 ;  /* 0x0000000817177824 */ /* 0x000fe200078e0204 */
[----:B------:R-:W-:-:S04]  /*1a120*/  SHF.L.U32 R2, R2, 0x1f, RZ ;  /* 0x0000001f02027819 */ /* 0x000fc800000006ff */
[----:B------:R-:W1:Y:S02]  /*1a130*/  SYNCS.PHASECHK.TRANS64.TRYWAIT P1, [R23+URZ+0x19c40], R2 ;  /* 0x019c4002170075a7 */ /* 0x000e64000802017f */
[----:B-1----:R-:W-:Y:S05]  /*1a140*/  @!P1 BRA `(.L_x_11118) ;  /* 0x0000002c004c9947 */ /* 0x002fea0003800000 */
.L_x_11241:
[----:B------:R-:W-:Y:S05]  /*1a150*/  @!P0 BRA `(.L_x_11119) ;  /* 0x0000000000048947 */ /* 0x000fea0003800000 */
[----:B------:R-:W-:Y:S01]  /*1a160*/  BPT.TRAP 0x1 ;  /* 0x000000040000795c */ /* 0x000fe20000300000 */
.L_x_11119:
[----:B------:R-:W2:Y:S02]  /*1a170*/  SYNCS.PHASECHK.TRANS64.TRYWAIT P1, [R5+URZ+0x19c60], R0 ;  /* 0x019c6000050075a7 */ /* 0x000ea4000802017f */
[----:B--2---:R-:W-:Y:S05]  /*1a180*/  @!P1 BRA `(.L_x_11120) ;  /* 0x0000002c00509947 */ /* 0x004fea0003800000 */
.L_x_11242:
[----:B------:R-:W-:Y:S05]  /*1a190*/  @!P0 BRA `(.L_x_11121) ;  /* 0x0000000000048947 */ /* 0x000fea0003800000 */
[----:B------:R-:W-:Y:S01]  /*1a1a0*/  BPT.TRAP 0x1 ;  /* 0x000000040000795c */ /* 0x000fe20000300000 */
.L_x_11121:
[----:B------:R-:W3:Y:S02]  /*1a1b0*/  SYNCS.PHASECHK.TRANS64.TRYWAIT P1, [R23+URZ+0x19c60], R2 ;  /* 0x019c6002170075a7 */ /* 0x000ee4000802017f */
[----:B---3--:R-:W-:Y:S05]  /*1a1c0*/  @!P1 BRA `(.L_x_11122) ;  /* 0x0000002c00549947 */ /* 0x008fea0003800000 */
.L_x_11243:
[----:B------:R-:W-:Y:S05]  /*1a1d0*/  @!P0 BRA `(.L_x_11123) ;  /* 0x0000000000048947 */ /* 0x000fea0003800000 */
[----:B------:R-:W-:Y:S01]  /*1a1e0*/  BPT.TRAP 0x1 ;  /* 0x000000040000795c */ /* 0x000fe20000300000 */
.L_x_11123:
[----:B------:R-:W4:Y:S02]  /*1a1f0*/  SYNCS.PHASECHK.TRANS64.TRYWAIT P1, [R5+URZ+0x19c80], R0 ;  /* 0x019c8000050075a7 */ /* 0x000f24000802017f */
[----:B----4-:R-:W-:Y:S05]  /*1a200*/  @!P1 BRA `(.L_x_11124) ;  /* 0x0000002c00589947 */ /* 0x010fea0003800000 */
.L_x_11244:
[----:B------:R-:W-:Y:S05]  /*1a210*/  @!P0 BRA `(.L_x_11125) ;  /* 0x0000000000048947 */ /* 0x000fea0003800000 */
[----:B------:R-:W-:Y:S01]  /*1a220*/  BPT.TRAP 0x1 ;  /* 0x000000040000795c */ /* 0x000fe20000300000 */
.L_x_11125:
[----:B------:R0:W0:Y:S02]  /*1a230*/  SYNCS.PHASECHK.TRANS64.TRYWAIT P0, [R23+URZ+0x19c80], R2 ;  /* 0x019c8002170075a7 */ /* 0x000024000800017f */
[----:B0-----:R-:W-:Y:S05]  /*1a240*/  @!P0 NANOSLEEP.SYNCS 0x989680 ;  /* 0x009896800000895d */ /* 0x001fea0003900000 */
[----:B------:R-:W0:Y:S02]  /*1a250*/  @!P0 SYNCS.PHASECHK.TRANS64 P0, [R23+URZ+0x19c80], R2 ;  /* 0x019c8002170085a7 */ /* 0x000e24000800007f */
[----:B0-----:R-:W-:Y:S05]  /*1a260*/  @!P0 BRA `(.L_x_11125) ;  /* 0xfffffffc00f08947 */ /* 0x001fea000383ffff */
.L_x_10863:
[----:B------:R-:W-:Y:S05]  /*1a270*/  BSYNC B8 ;  /* 0x0000000000087941 */ /* 0x000fea0003800000 */
.L_x_10860:
[----:B------:R-:W-:Y:S05]  /*1a280*/  EXIT ;  /* 0x000000000000794d */ /* 0x000fea0003800000 */
.L_x_10879:
[----:B-1----:R1:W2:Y:S02]  /*1a290*/  SYNCS.PHASECHK.TRANS64.TRYWAIT P6, [R68+URZ+0x19c90], R79 ;  /* 0x019c904f440075a7 */ /* 0x0022a400080c017f */
[----:B--2---:R-:W-:Y:S05]  /*1a2a0*/  @!P6 NANOSLEEP.SYNCS 0x989680 ;  /* 0x009896800000e95d */ /* 0x004fea0003900000 */
[----:B------:R-:W2:Y:S02]  /*1a2b0*/  @!P6 SYNCS.PHASECHK.TRANS64 P6, [R68+URZ+0x19c90], R79 ;  /* 0x019c904f4400e5a7 */ /* 0x000ea400080c007f */
[----:B--2---:R-:W-:Y:S05]  /*1a2c0*/  @!P6 BRA `(.L_x_10879) ;  /* 0xfffffffc00f0e947 */ /* 0x004fea000383ffff */
[----:B------:R-:W-:Y:S05]  /*1a2d0*/  BRA `(.L_x_11126) ;  /* 0xfffffe8400447947 */ /* 0x000fea000383ffff */
.L_x_10880:
[----:B------:R-:W-:Y:S01]  /*1a2e0*/  BSSY B1, `(.L_x_11127) ;  /* 0x0000008000017945 */ /* 0x000fe20003800000 */
[----:B0-----:R-:W-:Y:S01]  /*1a2f0*/  IMAD.MOV.U32 R13, RZ, RZ, R82 ;  /* 0x000000ffff0d7224 */ /* 0x001fe200078e0052 */
[----:B------:R-:W-:Y:S01]  /*1a300*/  MOV R12, RZ ;  /* 0x000000ff000c7202 */ /* 0x000fe20000000f00 */
[----:B------:R-:W-:Y:S02]  /*1a310*/  IMAD.MOV.U32 R11, RZ, RZ, 0x1e1f ;  /* 0x00001e1fff0b7424 */ /* 0x000fe400078e00ff */
[----:B------:R-:W-:-:S07]  /*1a320*/  IMAD.MOV.U32 R15, RZ, RZ, -0x1 ;  /* 0xffffffffff0f7424 */ /* 0x000fce00078e00ff */
[----:B-1----:R-:W-:Y:S05]  /*1a330*/  WARPSYNC.COLLECTIVE R15, `(.L_x_11128) ;  /* 0x000000000f087348 */ /* 0x002fea0003c00000 */
[----:B------:R0:W2:Y:S02]  /*1a340*/  SHFL.IDX P6, R14, R13, R12, R11 ;  /* 0x0000000c0d0e7389 */ /* 0x0000a400000c000b */
[----:B012---:R-:W-:Y:S01]  /*1a350*/  ENDCOLLECTIVE ;  /* 0x000000000000791b */ /* 0x007fe20003800000 */
.L_x_11128:
[----:B------:R-:W-:Y:S05]  /*1a360*/  BSYNC B1 ;  /* 0x0000000000017941 */ /* 0x000fea0003800000 */
.L_x_11127:
        /* <DEDUP_REMOVED lines=8> */
.L_x_11129:
[----:B------:R-:W-:Y:S05]  /*1a3f0*/  BRA `(.L_x_11130) ;  /* 0xfffffe8400107947 */ /* 0x000fea000383ffff */
.L_x_10896:
[----:B-1----:R1:W2:Y:S02]  /*1a400*/  SYNCS.PHASECHK.TRANS64.TRYWAIT P6, [R68+URZ+0x19c90], R79 ;  /* 0x019c904f440075a7 */ /* 0x0022a400080c017f */
[----:B--2---:R-:W-:Y:S05]  /*1a410*/  @!P6 NANOSLEEP.SYNCS 0x989680 ;  /* 0x009896800000e95d */ /* 0x004fea0003900000 */
[----:B------:R-:W2:Y:S02]  /*1a420*/  @!P6 SYNCS.PHASECHK.TRANS64 P6, [R68+URZ+0x19c90], R79 ;  /* 0x019c904f4400e5a7 */ /* 0x000ea400080c007f */
[----:B--2---:R-:W-:Y:S05]  /*1a430*/  @!P6 BRA `(.L_x_10896) ;  /* 0xfffffffc00f0e947 */ /* 0x004fea000383ffff */
[----:B------:R-:W-:Y:S05]  /*1a440*/  BRA `(.L_x_11131) ;  /* 0xfffffe9c005c7947 */ /* 0x000fea000383ffff */
.L_x_10897:
        /* <DEDUP_REMOVED lines=8> */
.L_x_11133:
[----:B------:R-:W-:Y:S05]  /*1a4d0*/  BSYNC B1 ;  /* 0x0000000000017941 */ /* 0x000fea0003800000 */
.L_x_11132:
        /* <DEDUP_REMOVED lines=8> */
.L_x_11134:
[----:B------:R-:W-:Y:S01]  /*1a560*/  IMAD.MOV.U32 R84, RZ, RZ, R14 ;  /* 0x000000ffff547224 */ /* 0x000fe200078e000e */
[----:B------:R-:W-:Y:S06]  /*1a570*/  BRA `(.L_x_11135) ;  /* 0xfffffe9c00247947 */ /* 0x000fec000383ffff */
.L_x_10906:
[----:B0-----:R0:W1:Y:S02]  /*1a580*/  SYNCS.PHASECHK.TRANS64.TRYWAIT P5, [R68+URZ+0x19c90], R79 ;  /* 0x019c904f440075a7 */ /* 0x00106400080a017f */
[----:B-1----:R-:W-:Y:S05]  /*1a590*/  @!P5 NANOSLEEP.SYNCS 0x989680 ;  /* 0x009896800000d95d */ /* 0x002fea0003900000 */
[----:B------:R-:W1:Y:S02]  /*1a5a0*/  @!P5 SYNCS.PHASECHK.TRANS64 P5, [R68+URZ+0x19c90], R79 ;  /* 0x019c904f4400d5a7 */ /* 0x000e6400080a007f */
[----:B-1----:R-:W-:Y:S05]  /*1a5b0*/  @!P5 BRA `(.L_x_10906) ;  /* 0xfffffffc00f0d947 */ /* 0x002fea000383ffff */
[----:B------:R-:W-:Y:S05]  /*1a5c0*/  BRA `(.L_x_11136) ;  /* 0xfffffebc001c7947 */ /* 0x000fea000383ffff */
.L_x_10907:
[----:B------:R-:W-:Y:S01]  /*1a5d0*/  BSSY B1, `(.L_x_11137) ;  /* 0x0000007000017945 */ /* 0x000fe20003800000 */
[----:B------:R-:W-:Y:S02]  /*1a5e0*/  IMAD.MOV.U32 R12, RZ, RZ, RZ ;  /* 0x000000ffff0c7224 */ /* 0x000fe400078e00ff */
[----:B------:R-:W-:Y:S02]  /*1a5f0*/  IMAD.MOV.U32 R11, RZ, RZ, 0x1e1f ;  /* 0x00001e1fff0b7424 */ /* 0x000fe400078e00ff */
[----:B------:R-:W-:-:S07]  /*1a600*/  IMAD.MOV.U32 R15, RZ, RZ, -0x1 ;  /* 0xffffffffff0f7424 */ /* 0x000fce00078e00ff */
[----:B0-----:R-:W-:Y:S05]  /*1a610*/  WARPSYNC.COLLECTIVE R15, `(.L_x_11138) ;  /* 0x000000000f087348 */ /* 0x001fea0003c00000 */
[----:B------:R1:W2:Y:S02]  /*1a620*/  SHFL.IDX P6, R14, R13, R12, R11 ;  /* 0x0000000c0d0e7389 */ /* 0x0002a400000c000b */
[----:B012---:R-:W-:Y:S01]  /*1a630*/  ENDCOLLECTIVE ;  /* 0x000000000000791b */ /* 0x007fe20003800000 */
.L_x_11138:
[----:B------:R-:W-:Y:S05]  /*1a640*/  BSYNC B1 ;  /* 0x0000000000017941 */ /* 0x000fea0003800000 */
.L_x_11137:
        /* <DEDUP_REMOVED lines=8> */
.L_x_11139:
[----:B------:R-:W-:Y:S05]  /*1a6d0*/  BRA `(.L_x_11140) ;  /* 0xfffffebc00507947 */ /* 0x000fea000383ffff */
.L_x_10911:
[----:B0-----:R0:W2:Y:S02]  /*1a6e0*/  SYNCS.PHASECHK.TRANS64.TRYWAIT P0, [R68+URZ+0x19cb0], R79 ;  /* 0x019cb04f440075a7 */ /* 0x0010a4000800017f */
[----:B--2---:R-:W-:Y:S05]  /*1a6f0*/  @!P0 NANOSLEEP.SYNCS 0x989680 ;  /* 0x009896800000895d */ /* 0x004fea0003900000 */
[----:B------:R-:W2:Y:S02]  /*1a700*/  @!P0 SYNCS.PHASECHK.TRANS64 P0, [R68+URZ+0x19cb0], R79 ;  /* 0x019cb04f440085a7 */ /* 0x000ea4000800007f */
[----:B--2---:R-:W-:Y:S05]  /*1a710*/  @!P0 BRA `(.L_x_10911) ;  /* 0xfffffffc00f08947 */ /* 0x004fea000383ffff */
[----:B------:R-:W-:Y:S05]  /*1a720*/  BRA `(.L_x_11141) ;  /* 0xfffffebc00e07947 */ /* 0x000fea000383ffff */
.L_x_10929:
        /* <DEDUP_REMOVED lines=8> */
.L_x_11143:
[----:B------:R-:W-:Y:S05]  /*1a7b0*/  BSYNC B1 ;  /* 0x0000000000017941 */ /* 0x000fea0003800000 */
.L_x_11142:
        /* <DEDUP_REMOVED lines=8> */
.L_x_11144:
[----:B------:R-:W-:Y:S01]  /*1a840*/  IMAD.MOV.U32 R13, RZ, RZ, R30 ;  /* 0x000000ffff0d7224 */ /* 0x000fe200078e001e */
[----:B------:R-:W-:-:S07]  /*1a850*/  MOV R29, R14 ;  /* 0x0000000e001d7202 */ /* 0x000fce0000000f00 */
[----:B------:R-:W-:Y:S05]  /*1a860*/  WARPSYNC.COLLECTIVE R15, `(.L_x_11145) ;  /* 0x000000000f087348 */ /* 0x000fea0003c00000 */
[----:B------:R0:W1:Y:S02]  /*1a870*/  SHFL.IDX P6, R14, R13, R12, R11 ;  /* 0x0000000c0d0e7389 */ /* 0x00006400000c000b */
[----:B01----:R-:W-:Y:S01]  /*1a880*/  ENDCOLLECTIVE ;  /* 0x000000000000791b */ /* 0x003fe20003800000 */
.L_x_11145:
[----:B------:R-:W-:Y:S02]  /*1a890*/  IMAD.MOV.U32 R13, RZ, RZ, R26 ;  /* 0x000000ffff0d7224 */ /* 0x000fe400078e001a */
[----:B------:R-:W-:-:S07]  /*1a8a0*/  IMAD.MOV.U32 R3, RZ, RZ, R14 ;  /* 0x000000ffff037224 */ /* 0x000fce00078e000e */
[----:B------:R-:W-:Y:S05]  /*1a8b0*/  WARPSYNC.COLLECTIVE R15, `(.L_x_11146) ;  /* 0x000000000f087348 */ /* 0x000fea0003c00000 */
[----:B------:R0:W1:Y:S02]  /*1a8c0*/  SHFL.IDX P6, R14, R13, R12, R11 ;  /* 0x0000000c0d0e7389 */ /* 0x00006400000c000b */
[----:B01----:R-:W-:Y:S01]  /*1a8d0*/  ENDCOLLECTIVE ;  /* 0x000000000000791b */ /* 0x003fe20003800000 */
.L_x_11146:
[----:B------:R-:W-:Y:S05]  /*1a8e0*/  BRA `(.L_x_11147) ;  /* 0xfffffecc00407947 */ /* 0x000fea000383ffff */
.L_x_10933:
[----:B-1----:R1:W3:Y:S02]  /*1a8f0*/  SYNCS.PHASECHK.TRANS64.TRYWAIT P0, [R18+URZ+0x19c00], R21 ;  /* 0x019c0015120075a7 */ /* 0x0022e4000800017f */
[----:B---3--:R-:W-:Y:S05]  /*1a900*/  @!P0 NANOSLEEP.SYNCS 0x989680 ;  /* 0x009896800000895d */ /* 0x008fea0003900000 */
[----:B------:R-:W3:Y:S02]  /*1a910*/  @!P0 SYNCS.PHASECHK.TRANS64 P0, [R18+URZ+0x19c00], R21 ;  /* 0x019c0015120085a7 */ /* 0x000ee4000800007f */
[----:B---3--:R-:W-:Y:S05]  /*1a920*/  @!P0 BRA `(.L_x_10933) ;  /* 0xfffffffc00f08947 */ /* 0x008fea000383ffff */
[----:B------:R-:W-:Y:S05]  /*1a930*/  BRA `(.L_x_11148) ;  /* 0xfffffed0000c7947 */ /* 0x000fea000383ffff */
.L_x_10939:
        /* <DEDUP_REMOVED lines=8> */
.L_x_11150:
[----:B------:R-:W-:Y:S05]  /*1a9c0*/  BSYNC B1 ;  /* 0x0000000000017941 */ /* 0x000fea0003800000 */
.L_x_11149:
        /* <DEDUP_REMOVED lines=8> */
.L_x_11151:
[----:B------:R-:W-:Y:S01]  /*1aa50*/  MOV R13, R30 ;  /* 0x0000001e000d7202 */ /* 0x000fe20000000f00 */
[----:B------:R-:W-:-:S07]  /*1aa60*/  IMAD.MOV.U32 R29, RZ, RZ, R14 ;  /* 0x000000ffff1d7224 */ /* 0x000fce00078e000e */
[----:B------:R-:W-:Y:S05]  /*1aa70*/  WARPSYNC.COLLECTIVE R15, `(.L_x_11152) ;  /* 0x000000000f087348 */ /* 0x000fea0003c00000 */
[----:B------:R0:W1:Y:S02]  /*1aa80*/  SHFL.IDX P6, R14, R13, R12, R11 ;  /* 0x0000000c0d0e7389 */ /* 0x00006400000c000b */
[----:B01----:R-:W-:Y:S01]  /*1aa90*/  ENDCOLLECTIVE ;  /* 0x000000000000791b */ /* 0x003fe20003800000 */
.L_x_11152:
[----:B------:R-:W-:Y:S02]  /*1aaa0*/  IMAD.MOV.U32 R13, RZ, RZ, R26 ;  /* 0x000000ffff0d7224 */ /* 0x000fe400078e001a */
[----:B------:R-:W-:-:S07]  /*1aab0*/  IMAD.MOV.U32 R3, RZ, RZ, R14 ;  /* 0x000000ffff037224 */ /* 0x000fce00078e000e */
[----:B------:R-:W-:Y:S05]  /*1aac0*/  WARPSYNC.COLLECTIVE R15, `(.L_x_11153) ;  /* 0x000000000f087348 */ /* 0x000fea0003c00000 */
[----:B------:R0:W1:Y:S02]  /*1aad0*/  SHFL.IDX P6, R14, R13, R12, R11 ;  /* 0x0000000c0d0e7389 */ /* 0x00006400000c000b */
[----:B01----:R-:W-:Y:S01]  /*1aae0*/  ENDCOLLECTIVE ;  /* 0x000000000000791b */ /* 0x003fe20003800000 */
.L_x_11153:
[----:B------:R-:W-:Y:S01]  /*1aaf0*/  IMAD.MOV.U32 R21, RZ, RZ, R14 ;  /* 0x000000ffff157224 */ /* 0x000fe200078e000e */
[----:B------:R-:W-:Y:S06]  /*1ab00*/  BRA `(.L_x_11154) ;  /* 0xfffffee400887947 */ /* 0x000fec000383ffff */
.L_x_10943:
[----:B-1----:R1:W3:Y:S02]  /*1ab10*/  SYNCS.PHASECHK.TRANS64.TRYWAIT P0, [R18+URZ+0x19c00], R37 ;  /* 0x019c0025120075a7 */ /* 0x0022e4000800017f */
[----:B---3--:R-:W-:Y:S05]  /*1ab20*/  @!P0 NANOSLEEP.SYNCS 0x989680 ;  /* 0x009896800000895d */ /* 0x008fea0003900000 */
[----:B------:R-:W3:Y:S02]  /*1ab30*/  @!P0 SYNCS.PHASECHK.TRANS64 P0, [R18+URZ+0x19c00], R37 ;  /* 0x019c0025120085a7 */ /* 0x000ee4000800007f */
[----:B---3--:R-:W-:Y:S05]  /*1ab40*/  @!P0 BRA `(.L_x_10943) ;  /* 0xfffffffc00f08947 */ /* 0x008fea000383ffff */
[----:B------:R-:W-:Y:S05]  /*1ab50*/  BRA `(.L_x_11155) ;  /* 0xfffffee800587947 */ /* 0x000fea000383ffff */
.L_x_10949:
[----:B-1----:R1:W2:Y:S02]  /*1ab60*/  SYNCS.PHASECHK.TRANS64.TRYWAIT P1, [R0+URZ+0x19c30], R5 ;  /* 0x019c3005000075a7 */ /* 0x0022a4000802017f */
[----:B--2---:R-:W-:Y:S05]  /*1ab70*/  @!P1 NANOSLEEP.SYNCS 0x989680 ;  /* 0x009896800000995d */ /* 0x004fea0003900000 */
[----:B------:R-:W2:Y:S02]  /*1ab80*/  @!P1 SYNCS.PHASECHK.TRANS64 P1, [R0+URZ+0x19c30], R5 ;  /* 0x019c3005000095a7 */ /* 0x000ea4000802007f */
[----:B--2---:R-:W-:Y:S05]  /*1ab90*/  @!P1 BRA `(.L_x_10949) ;  /* 0xfffffffc00f09947 */ /* 0x004fea000383ffff */
[----:B------:R-:W-:Y:S05]  /*1aba0*/  BRA `(.L_x_10948) ;  /* 0xffffff0800c87947 */ /* 0x000fea000383ffff */
.L_x_10957:
[----:B0-----:R0:W2:Y:S02]  /*1abb0*/  SYNCS.PHASECHK.TRANS64.TRYWAIT P1, [R11+URZ+0x19c30], R6 ;  /* 0x019c30060b0075a7 */ /* 0x0010a4000802017f */
[----:B--2---:R-:W-:Y:S05]  /*1abc0*/  @!P1 NANOSLEEP.SYNCS 0x989680 ;  /* 0x009896800000995d */ /* 0x004fea0003900000 */
[----:B------:R-:W2:Y:S02]  /*1abd0*/  @!P1 SYNCS.PHASECHK.TRANS64 P1, [R11+URZ+0x19c30], R6 ;  /* 0x019c30060b0095a7 */ /* 0x000ea4000802007f */
[----:B--2---:R-:W-:Y:S05]  /*1abe0*/  @!P1 BRA `(.L_x_10957) ;  /* 0xfffffffc00f09947 */ /* 0x004fea000383ffff */
[----:B------:R-:W-:Y:S05]  /*1abf0*/  BRA `(.L_x_10956) ;  /* 0xffffff3400307947 */ /* 0x000fea000383ffff */
.L_x_10962:
[----:B-1----:R1:W2:Y:S02]  /*1ac00*/  SYNCS.PHASECHK.TRANS64.TRYWAIT P1, [R12+URZ+0x19c50], R5 ;  /* 0x019c50050c0075a7 */ /* 0x0022a4000802017f */
[----:B--2---:R-:W-:Y:S05]  /*1ac10*/  @!P1 NANOSLEEP.SYNCS 0x989680 ;  /* 0x009896800000995d */ /* 0x004fea0003900000 */
[----:B------:R-:W2:Y:S02]  /*1ac20*/  @!P1 SYNCS.PHASECHK.TRANS64 P1, [R12+URZ+0x19c50], R5 ;  /* 0x019c50050c0095a7 */ /* 0x000ea4000802007f */
[----:B--2---:R-:W-:Y:S05]  /*1ac30*/  @!P1 BRA `(.L_x_10962) ;  /* 0xfffffffc00f09947 */ /* 0x004fea000383ffff */
[----:B------:R-:W-:Y:S05]  /*1ac40*/  BRA `(.L_x_10961) ;  /* 0xffffff3400b07947 */ /* 0x000fea000383ffff */
.L_x_10970:
[----:B-1----:R1:W2:Y:S02]  /*1ac50*/  SYNCS.PHASECHK.TRANS64.TRYWAIT P1, [R10+URZ+0x19c50], R5 ;  /* 0x019c50050a0075a7 */ /* 0x0022a4000802017f */
[----:B--2---:R-:W-:Y:S05]  /*1ac60*/  @!P1 NANOSLEEP.SYNCS 0x989680 ;  /* 0x009896800000995d */ /* 0x004fea0003900000 */
[----:B------:R-:W2:Y:S02]  /*1ac70*/  @!P1 SYNCS.PHASECHK.TRANS64 P1, [R10+URZ+0x19c50], R5 ;  /* 0x019c50050a0095a7 */ /* 0x000ea4000802007f */
[----:B--2---:R-:W-:Y:S05]  /*1ac80*/  @!P1 BRA `(.L_x_10970) ;  /* 0xfffffffc00f09947 */ /* 0x004fea000383ffff */
[----:B------:R-:W-:Y:S05]  /*1ac90*/  BRA `(.L_x_10969) ;  /* 0xffffff58003c7947 */ /* 0x000fea000383ffff */
.L_x_10998:
[----:B------:R-:W0:Y:S01]  /*1aca0*/  S2R R8, SR_TID.X ;  /* 0x0000000000087919 */ /* 0x000e220000002100 */
[----:B------:R-:W-:Y:S01]  /*1acb0*/  BSSY B1, `(.L_x_11156) ;  /* 0x000000a000017945 */ /* 0x000fe20003800000 */
[----:B------:R-:W-:Y:S01]  /*1acc0*/  IMAD.MOV.U32 R12, RZ, RZ, RZ ;  /* 0x000000ffff0c7224 */ /* 0x000fe200078e00ff */
[----:B------:R-:W-:Y:S01]  /*1acd0*/  MOV R15, 0xffffffff ;  /* 0xffffffff000f7802 */ /* 0x000fe20000000f00 */
[----:B------:R-:W-:Y:S01]  /*1ace0*/  IMAD.MOV.U32 R11, RZ, RZ, 0x1f ;  /* 0x0000001fff0b7424 */ /* 0x000fe200078e00ff */
[----:B0-----:R-:W-:-:S04]  /*1acf0*/  SHF.R.U32.HI R8, RZ, 0x5, R8 ;  /* 0x00000005ff087819 */ /* 0x001fc80000011608 */
[----:B------:R-:W-:-:S05]  /*1ad00*/  LOP3.LUT R8, R8, 0x3, RZ, 0xc0, !PT ;  /* 0x0000000308087812 */ /* 0x000fca00078ec0ff */
[----:B------:R-:W-:-:S07]  /*1ad10*/  IMAD.MOV.U32 R13, RZ, RZ, R8 ;  /* 0x000000ffff0d7224 */ /* 0x000fce00078e0008 */
[----:B------:R-:W-:Y:S05]  /*1ad20*/  WARPSYNC.COLLECTIVE R15, `(.L_x_11157) ;  /* 0x000000000f087348 */ /* 0x000fea0003c00000 */
[----:B------:R0:W1:Y:S02]  /*1ad30*/  SHFL.IDX P6, R14, R13, R12, R11 ;  /* 0x0000000c0d0e7389 */ /* 0x00006400000c000b */
[----:B01----:R-:W-:Y:S01]  /*1ad40*/  ENDCOLLECTIVE ;  /* 0x000000000000791b */ /* 0x003fe20003800000 */
.L_x_11157:
[----:B------:R-:W-:Y:S05]  /*1ad50*/  BSYNC B1 ;  /* 0x0000000000017941 */ /* 0x000fea0003800000 */
.L_x_11156:
[----:B------:R-:W-:Y:S05]  /*1ad60*/  BRA `(.L_x_11158) ;  /* 0xffffff9800007947 */ /* 0x000fea000383ffff */
.L_x_11000:
[----:B------:R-:W-:Y:S01]  /*1ad70*/  BSSY B1, `(.L_x_11159) ;  /* 0x0000006000017945 */ /* 0x000fe20003800000 */
[----:B------:R-:W-:-:S07]  /*1ad80*/  IMAD.MOV.U32 R15, RZ, RZ, -0x1 ;  /* 0xffffffffff0f7424 */ /* 0x000fce00078e00ff */
[----:B0-----:R-:W-:Y:S05]  /*1ad90*/  WARPSYNC.COLLECTIVE R15, `(.L_x_11160) ;  /* 0x000000000f0c7348 */ /* 0x001fea0003c00000 */
[----:B------:R-:W-:Y:S02]  /*1ada0*/  ELECT P6, UR62, PT ;  /* 0x00000000003e782f */ /* 0x000fe400038c0000 */
[----:B------:R-:W-:Y:S01]  /*1adb0*/  MOV R14, UR62 ;  /* 0x0000003e000e7c02 */ /* 0x000fe20008000f00 */
[----:B0-----:R-:W-:Y:S10]  /*1adc0*/  ENDCOLLECTIVE ;  /* 0x000000000000791b */ /* 0x001ff40003800000 */
.L_x_11160:
[----:B------:R-:W-:Y:S05]  /*1add0*/  BSYNC B1 ;  /* 0x0000000000017941 */ /* 0x000fea0003800000 */
.L_x_11159:
[----:B------:R-:W-:Y:S05]  /*1ade0*/  BRA `(.L_x_10999) ;  /* 0xffffff9400f87947 */ /* 0x000fea000383ffff */
.L_x_11002:
[----:B0-----:R0:W1:Y:S02]  /*1adf0*/  SYNCS.PHASECHK.TRANS64.TRYWAIT P0, [R22+URZ+0x19c20], R4 ;  /* 0x019c2004160075a7 */ /* 0x001064000800017f */
[----:B-1----:R-:W-:Y:S05]  /*1ae00*/  @!P0 NANOSLEEP.SYNCS 0x989680 ;  /* 0x009896800000895d */ /* 0x002fea0003900000 */
[----:B------:R-:W1:Y:S02]  /*1ae10*/  @!P0 SYNCS.PHASECHK.TRANS64 P0, [R22+URZ+0x19c20], R4 ;  /* 0x019c2004160085a7 */ /* 0x000e64000800007f */
[----:B-1----:R-:W-:Y:S05]  /*1ae20*/  @!P0 BRA `(.L_x_11002) ;  /* 0xfffffffc00f08947 */ /* 0x002fea000383ffff */
[----:B------:R-:W-:Y:S05]  /*1ae30*/  BRA `(.L_x_11161) ;  /* 0xffffff9800087947 */ /* 0x000fea000383ffff */
.L_x_11006:
[----:B-1----:R1:W2:Y:S02]  /*1ae40*/  SYNCS.PHASECHK.TRANS64.TRYWAIT P0, [R7+URZ+0x19ca0], R10 ;  /* 0x019ca00a070075a7 */ /* 0x0022a4000800017f */
[----:B--2---:R-:W-:Y:S05]  /*1ae50*/  @!P0 NANOSLEEP.SYNCS 0x989680 ;  /* 0x009896800000895d */ /* 0x004fea0003900000 */
[----:B------:R-:W2:Y:S02]  /*1ae60*/  @!P0 SYNCS.PHASECHK.TRANS64 P0, [R7+URZ+0x19ca0], R10 ;  /* 0x019ca00a070085a7 */ /* 0x000ea4000800007f */
[----:B--2---:R-:W-:Y:S05]  /*1ae70*/  @!P0 BRA `(.L_x_11006) ;  /* 0xfffffffc00f08947 */ /* 0x004fea000383ffff */
[----:B------:R-:W-:Y:S05]  /*1ae80*/  BRA `(.L_x_11162) ;  /* 0xffffff9800247947 */ /* 0x000fea000383ffff */
.L_x_11013:
[----:B0-----:R0:W2:Y:S02]  /*1ae90*/  SYNCS.PHASECHK.TRANS64.TRYWAIT P0, [R7+URZ+0x19cc0], R10 ;  /* 0x019cc00a070075a7 */ /* 0x0010a4000800017f */
[----:B--2---:R-:W-:Y:S05]  /*1aea0*/  @!P0 NANOSLEEP.SYNCS 0x989680 ;  /* 0x009896800000895d */ /* 0x004fea0003900000 */
[----:B------:R-:W2:Y:S02]  /*1aeb0*/  @!P0 SYNCS.PHASECHK.TRANS64 P0, [R7+URZ+0x19cc0], R10 ;  /* 0x019cc00a070085a7 */ /* 0x000ea4000800007f */
[----:B--2---:R-:W-:Y:S05]  /*1aec0*/  @!P0 BRA `(.L_x_11013) ;  /* 0xfffffffc00f08947 */ /* 0x004fea000383ffff */
[----:B------:R-:W-:Y:S05]  /*1aed0*/  BRA `(.L_x_11163) ;  /* 0xffffff9c00207947 */ /* 0x000fea000383ffff */
.L_x_11022:
[----:B0-----:R0:W1:Y:S02]  /*1aee0*/  SYNCS.PHASECHK.TRANS64.TRYWAIT P1, [R8+URZ+0x19ca0], R7 ;  /* 0x019ca007080075a7 */ /* 0x001064000802017f */
[----:B-1----:R-:W-:Y:S05]  /*1aef0*/  @!P1 NANOSLEEP.SYNCS 0x989680 ;  /* 0x009896800000995d */ /* 0x002fea0003900000 */
[----:B------:R-:W1:Y:S02]  /*1af00*/  @!P1 SYNCS.PHASECHK.TRANS64 P1, [R8+URZ+0x19ca0], R7 ;  /* 0x019ca007080095a7 */ /* 0x000e64000802007f */
[----:B-1----:R-:W-:Y:S05]  /*1af10*/  @!P1 BRA `(.L_x_11022) ;  /* 0xfffffffc00f09947 */ /* 0x002fea000383ffff */
[----:B------:R-:W-:Y:S05]  /*1af20*/  BRA `(.L_x_11164) ;  /* 0xffffffa000607947 */ /* 0x000fea000383ffff */
.L_x_11029:
[----:B-1----:R1:W2:Y:S02]  /*1af30*/  SYNCS.PHASECHK.TRANS64.TRYWAIT P1, [R8+URZ+0x19cc0], R7 ;  /* 0x019cc007080075a7 */ /* 0x0022a4000802017f */
[----:B--2---:R-:W-:Y:S05]  /*1af40*/  @!P1 NANOSLEEP.SYNCS 0x989680 ;  /* 0x009896800000995d */ /* 0x004fea0003900000 */
[----:B------:R-:W2:Y:S02]  /*1af50*/  @!P1 SYNCS.PHASECHK.TRANS64 P1, [R8+URZ+0x19cc0], R7 ;  /* 0x019cc007080095a7 */ /* 0x000ea4000802007f */
[----:B--2---:R-:W-:Y:S05]  /*1af60*/  @!P1 BRA `(.L_x_11029) ;  /* 0xfffffffc00f09947 */ /* 0x004fea000383ffff */
[----:B------:R-:W-:Y:S05]  /*1af70*/  BRA `(.L_x_11165) ;  /* 0xffffffa400587947 */ /* 0x000fea000383ffff */
.L_x_11046:
[----:B-1----:R-:W0:Y:S01]  /*1af80*/  S2R R20, SR_TID.X ;  /* 0x0000000000147919 */ /* 0x002e220000002100 */
        /* <DEDUP_REMOVED lines=10> */
.L_x_11167:
[----:B------:R-:W-:Y:S05]  /*1b030*/  BSYNC B0 ;  /* 0x0000000000007941 */ /* 0x000fea0003800000 */
.L_x_11166:
[----:B------:R-:W-:Y:S05]  /*1b040*/  BRA `(.L_x_11168) ;  /* 0xffffffb400187947 */ /* 0x000fea000383ffff */
.L_x_11049:
[----:B0-----:R-:W2:Y:S02]  /*1b050*/  LDL R0, [R1+0x38] ;  /* 0x0000380001007983 */ /* 0x001ea40000100800 */
[----:B--2---:R0:W1:Y:S02]  /*1b060*/  SYNCS.PHASECHK.TRANS64.TRYWAIT P0, [R4+URZ+0x19c80], R0 ;  /* 0x019c8000040075a7 */ /* 0x004064000800017f */
[----:B-1----:R-:W-:Y:S05]  /*1b070*/  @!P0 NANOSLEEP.SYNCS 0x989680 ;  /* 0x009896800000895d */ /* 0x002fea0003900000 */
[----:B------:R-:W1:Y:S02]  /*1b080*/  @!P0 SYNCS.PHASECHK.TRANS64 P0, [R4+URZ+0x19c80], R0 ;  /* 0x019c8000040085a7 */ /* 0x000e64000800007f */
[----:B-1----:R-:W-:Y:S05]  /*1b090*/  @!P0 BRA `(.L_x_11049) ;  /* 0xfffffffc00ec8947 */ /* 0x002fea000383ffff */
[----:B------:R-:W-:Y:S05]  /*1b0a0*/  BRA `(.L_x_11169) ;  /* 0xffffffb4002c7947 */ /* 0x000fea000383ffff */
.L_x_11050:
        /* <DEDUP_REMOVED lines=8> */
.L_x_11171:
[----:B------:R-:W-:Y:S05]  /*1b130*/  BSYNC B0 ;  /* 0x0000000000007941 */ /* 0x000fea0003800000 */
.L_x_11170:
[----:B------:R-:W0:Y:S01]  /*1b140*/  S2R R7, SR_TID.X ;  /* 0x0000000000077919 */ /* 0x000e220000002100 */
[----:B------:R-:W-:Y:S01]  /*1b150*/  IMAD.MOV.U32 R13, RZ, RZ, R8 ;  /* 0x000000ffff0d7224 */ /* 0x000fe200078e0008 */
[----:B------:R-:W-:Y:S01]  /*1b160*/  MOV R15, 0xffffffff ;  /* 0xffffffff000f7802 */ /* 0x000fe20000000f00 */
[----:B------:R-:W-:Y:S02]  /*1b170*/  IMAD.MOV.U32 R12, RZ, RZ, RZ ;  /* 0x000000ffff0c7224 */ /* 0x000fe400078e00ff */
[----:B------:R-:W-:Y:S02]  /*1b180*/  IMAD.MOV.U32 R11, RZ, RZ, 0x1e1f ;  /* 0x00001e1fff0b7424 */ /* 0x000fe400078e00ff */
[----:B------:R-:W-:-:S07]  /*1b190*/  IMAD.MOV.U32 R0, RZ, RZ, R14 ;  /* 0x000000ffff007224 */ /* 0x000fce00078e000e */
[----:B0-----:R-:W-:Y:S05]  /*1b1a0*/  WARPSYNC.COLLECTIVE R15, `(.L_x_11172) ;  /* 0x000000000f087348 */ /* 0x001fea0003c00000 */
[----:B------:R1:W2:Y:S02]  /*1b1b0*/  SHFL.IDX P6, R14, R13, R12, R11 ;  /* 0x0000000c0d0e7389 */ /* 0x0002a400000c000b */
[----:B012---:R-:W-:Y:S01]  /*1b1c0*/  ENDCOLLECTIVE ;  /* 0x000000000000791b */ /* 0x007fe20003800000 */
.L_x_11172:
        /* <DEDUP_REMOVED lines=8> */
[CC--:B0-----:R-:W-:Y:S01]  /*1b250*/  ISETP.GE.AND P4, PT, R15.reuse, R11.reuse, PT ;  /* 0x0000000b0f00720c */ /* 0x0c1fe20003f86270 */
        /* <DEDUP_REMOVED lines=12> */
[----:B------:R-:W-:Y:S01]  /*1b320*/  IMAD.MOV.U32 R15, RZ, RZ, -0x1 ;  /* 0xffffffffff0f7424 */ /* 0x000fe200078e00ff */
[----:B------:R-:W-:Y:S02]  /*1b330*/  MOV R11, 0x1e1f ;  /* 0x00001e1f000b7802 */ /* 0x000fe40000000f00 */
[----:B------:R-:W-:-:S13]  /*1b340*/  ISETP.LT.OR P3, PT, R2, 0x1, P0 ;  /* 0x000000010200780c */ /* 0x000fda0000761670 */
[----:B0-----:R-:W-:Y:S05]  /*1b350*/  WARPSYNC.COLLECTIVE R15, `(.L_x_11173) ;  /* 0x000000000f087348 */ /* 0x001fea0003c00000 */
[----:B------:R1:W2:Y:S02]  /*1b360*/  SHFL.IDX P6, R14, R13, R12, R11 ;  /* 0x0000000c0d0e7389 */ /* 0x0002a400000c000b */
[----:B012---:R-:W-:Y:S01]  /*1b370*/  ENDCOLLECTIVE ;  /* 0x000000000000791b */ /* 0x007fe20003800000 */
.L_x_11173:
[----:B------:R-:W-:Y:S01]  /*1b380*/  @!PT LDS RZ, [RZ] ;  /* 0x00000000fffff984 */ /* 0x000fe20000000800 */
[----:B------:R-:W-:Y:S01]  /*1b390*/  @!PT LDS RZ, [RZ] ;  /* 0x00000000fffff984 */ /* 0x000fe20000000800 */
[----:B------:R-:W-:Y:S01]  /*1b3a0*/  @!PT LDS RZ, [RZ] ;  /* 0x00000000fffff984 */ /* 0x000fe20000000800 */
[----:B------:R0:W-:Y:S01]  /*1b3b0*/  LDGSTS.E.BYPASS.LTC128B.128 [R0+0xb000], desc[UR42][R6.64+0x40], !P3 ;  /* 0x0b00004006007fae */ /* 0x0001e2000d901d6a */
[----:B------:R-:W-:Y:S01]  /*1b3c0*/  ISETP.GE.AND P3, PT, R2, 0x41, PT ;  /* 0x000000410200780c */ /* 0x000fe20003f66270 */
[----:B------:R-:W-:Y:S02]  /*1b3d0*/  IMAD.MOV.U32 R13, RZ, RZ, R8 ;  /* 0x000000ffff0d7224 */ /* 0x000fe400078e0008 */
[----:B------:R-:W-:-:S10]  /*1b3e0*/  IMAD.MOV.U32 R9, RZ, RZ, R14 ;  /* 0x000000ffff097224 */ /* 0x000fd400078e000e */
[----:B0-----:R-:W-:Y:S05]  /*1b3f0*/  WARPSYNC.COLLECTIVE R15, `(.L_x_11174) ;  /* 0x000000000f087348 */ /* 0x001fea0003c00000 */
[----:B------:R1:W2:Y:S02]  /*1b400*/  SHFL.IDX P6, R14, R13, R12, R11 ;  /* 0x0000000c0d0e7389 */ /* 0x0002a400000c000b */
[----:B012---:R-:W-:Y:S01]  /*1b410*/  ENDCOLLECTIVE ;  /* 0x000000000000791b */ /* 0x007fe20003800000 */
.L_x_11174:
[----:B------:R-:W-:Y:S01]  /*1b420*/  IMAD.MOV.U32 R6, RZ, RZ, R14 ;  /* 0x000000ffff067224 */ /* 0x000fe200078e000e */
[----:B------:R-:W-:Y:S06]  /*1b430*/  BRA `(.L_x_11175) ;  /* 0xffffffb4001c7947 */ /* 0x000fec000383ffff */
.L_x_11055:
[----:B---3--:R-:W3:Y:S02]  /*1b440*/  LDL R2, [R1+0x38] ;  /* 0x0000380001027983 */ /* 0x008ee40000100800 */
[----:B---3--:R3:W4:Y:S02]  /*1b450*/  SYNCS.PHASECHK.TRANS64.TRYWAIT P0, [R4+URZ+0x19c40], R2 ;  /* 0x019c4002040075a7 */ /* 0x008724000800017f */
[----:B----4-:R-:W-:Y:S05]  /*1b460*/  @!P0 NANOSLEEP.SYNCS 0x989680 ;  /* 0x009896800000895d */ /* 0x010fea0003900000 */
[----:B------:R-:W4:Y:S02]  /*1b470*/  @!P0 SYNCS.PHASECHK.TRANS64 P0, [R4+URZ+0x19c40], R2 ;  /* 0x019c4002040085a7 */ /* 0x000f24000800007f */
[----:B----4-:R-:W-:Y:S05]  /*1b480*/  @!P0 BRA `(.L_x_11055) ;  /* 0xfffffffc00ec8947 */ /* 0x010fea000383ffff */
[----:B------:R-:W-:Y:S05]  /*1b490*/  BRA `(.L_x_11176) ;  /* 0xffffffb4008c7947 */ /* 0x000fea000383ffff */
.L_x_11056:
[----:B------:R-:W-:Y:S01]  /*1b4a0*/  BSSY B0, `(.L_x_11177) ;  /* 0x0000008000007945 */ /* 0x000fe20003800000 */
[----:B------:R-:W-:Y:S01]  /*1b4b0*/  IMAD.MOV.U32 R13, RZ, RZ, R6 ;  /* 0x000000ffff0d7224 */ /* 0x000fe200078e0006 */
[----:B------:R-:W-:Y:S01]  /*1b4c0*/  MOV R11, 0x1e1f ;  /* 0x00001e1f000b7802 */ /* 0x000fe20000000f00 */
[----:B------:R-:W-:Y:S02]  /*1b4d0*/  IMAD.MOV.U32 R12, RZ, RZ, RZ ;  /* 0x000000ffff0c7224 */ /* 0x000fe400078e00ff */
[----:B------:R-:W-:-:S07]  /*1b4e0*/  IMAD.MOV.U32 R15, RZ, RZ, -0x1 ;  /* 0xffffffffff0f7424 */ /* 0x000fce00078e00ff */
[----:B--2---:R-:W-:Y:S05]  /*1b4f0*/  WARPSYNC.COLLECTIVE R15, `(.L_x_11178) ;  /* 0x000000000f087348 */ /* 0x004fea0003c00000 */
[----:B------:R0:W1:Y:S02]  /*1b500*/  SHFL.IDX P6, R14, R13, R12, R11 ;  /* 0x0000000c0d0e7389 */ /* 0x00006400000c000b */
[----:B012---:R-:W-:Y:S01]  /*1b510*/  ENDCOLLECTIVE ;  /* 0x000000000000791b */ /* 0x007fe20003800000 */
.L_x_11178:
[----:B------:R-:W-:Y:S05]  /*1b520*/  BSYNC B0 ;  /* 0x0000000000007941 */ /* 0x000fea0003800000 */
.L_x_11177:
        /* <DEDUP_REMOVED lines=8> */
.L_x_11179:
[----:B------:R-:W-:Y:S02]  /*1b5b0*/  IMAD.MOV.U32 R13, RZ, RZ, R6 ;  /* 0x000000ffff0d7224 */ /* 0x000fe400078e0006 */
[----:B------:R-:W-:Y:S01]  /*1b5c0*/  IMAD.MOV.U32 R12, RZ, RZ, 0x1 ;  /* 0x00000001ff0c7424 */ /* 0x000fe200078e00ff */
[----:B------:R-:W-:-:S07]  /*1b5d0*/  MOV R3, R14 ;  /* 0x0000000e00037202 */ /* 0x000fce0000000f00 */
[----:B------:R-:W-:Y:S05]  /*1b5e0*/  WARPSYNC.COLLECTIVE R15, `(.L_x_11180) ;  /* 0x000000000f087348 */ /* 0x000fea0003c00000 */
[----:B------:R0:W1:Y:S02]  /*1b5f0*/  SHFL.IDX P6, R14, R13, R12, R11 ;  /* 0x0000000c0d0e7389 */ /* 0x00006400000c000b */
[----:B01----:R-:W-:Y:S01]  /*1b600*/  ENDCOLLECTIVE ;  /* 0x000000000000791b */ /* 0x003fe20003800000 */
.L_x_11180:
        /* <DEDUP_REMOVED lines=14> */
.L_x_11181:
[----:B------:R-:W-:Y:S01]  /*1b6f0*/  @!PT LDS RZ, [RZ] ;  /* 0x00000000fffff984 */ /* 0x000fe20000000800 */
[----:B------:R-:W-:Y:S01]  /*1b700*/  @!PT LDS RZ, [RZ] ;  /* 0x00000000fffff984 */ /* 0x000fe20000000800 */
[----:B------:R-:W-:Y:S01]  /*1b710*/  @!PT LDS RZ, [RZ] ;  /* 0x00000000fffff984 */ /* 0x000fe20000000800 */
[----:B------:R1:W-:Y:S04]  /*1b720*/  @P1 LDGSTS.E.BYPASS.LTC128B.128 [R0+0x14800], desc[UR42][R2.64+0x20], !P4 ;  /* 0x1480002002001fae */ /* 0x0003e8000e101d6a */
[----:B------:R1:W-:Y:S01]  /*1b730*/  @P1 LDGSTS.E.BYPASS.LTC128B.128 [R0+0x15800], desc[UR42][R2.64+0x40], !P2 ;  /* 0x1580004002001fae */ /* 0x0003e2000d101d6a */
[----:B------:R-:W-:Y:S01]  /*1b740*/  IMAD.MOV.U32 R5, RZ, RZ, R14 ;  /* 0x000000ffff057224 */ /* 0x000fe200078e000e */
[----:B------:R-:W-:Y:S06]  /*1b750*/  BRA `(.L_x_11182) ;  /* 0xffffffb400907947 */ /* 0x000fec000383ffff */
.L_x_11061:
        /* <DEDUP_REMOVED lines=9> */
.L_x_11183:
[----:B------:R-:W-:Y:S01]  /*1b7f0*/  ISETP.GE.AND P2, PT, R17, R0, PT ;  /* 0x000000001100720c */ /* 0x000fe20003f46270 */
[----:B------:R-:W-:Y:S02]  /*1b800*/  IMAD.MOV.U32 R13, RZ, RZ, R6 ;  /* 0x000000ffff0d7224 */ /* 0x000fe400078e0006 */
[----:B------:R-:W-:-:S10]  /*1b810*/  IMAD.MOV.U32 R2, RZ, RZ, R14 ;  /* 0x000000ffff027224 */ /* 0x000fd400078e000e */
[----:B------:R-:W-:Y:S05]  /*1b820*/  WARPSYNC.COLLECTIVE R15, `(.L_x_11184) ;  /* 0x000000000f087348 */ /* 0x000fea0003c00000 */
[----:B------:R0:W1:Y:S02]  /*1b830*/  SHFL.IDX P6, R14, R13, R12, R11 ;  /* 0x0000000c0d0e7389 */ /* 0x00006400000c000b */
[----:B01----:R-:W-:Y:S01]  /*1b840*/  ENDCOLLECTIVE ;  /* 0x000000000000791b */ /* 0x003fe20003800000 */
.L_x_11184:
[----:B------:R-:W-:Y:S02]  /*1b850*/  IMAD.MOV.U32 R13, RZ, RZ, R5 ;  /* 0x000000ffff0d7224 */ /* 0x000fe400078e0005 */
[----:B------:R-:W-:Y:S02]  /*1b860*/  IMAD.MOV.U32 R12, RZ, RZ, 0x1 ;  /* 0x00000001ff0c7424 */ /* 0x000fe400078e00ff */
[----:B------:R-:W-:-:S07]  /*1b870*/  IMAD.MOV.U32 R3, RZ, RZ, R14 ;  /* 0x000000ffff037224 */ /* 0x000fce00078e000e */
[----:B------:R-:W-:Y:S05]  /*1b880*/  WARPSYNC.COLLECTIVE R15, `(.L_x_11185) ;  /* 0x000000000f087348 */ /* 0x000fea0003c00000 */
[----:B------:R0:W1:Y:S02]  /*1b890*/  SHFL.IDX P6, R14, R13, R12, R11 ;  /* 0x0000000c0d0e7389 */ /* 0x00006400000c000b */
[----:B01----:R-:W-:Y:S01]  /*1b8a0*/  ENDCOLLECTIVE ;  /* 0x000000000000791b */ /* 0x003fe20003800000 */
.L_x_11185:
        /* <DEDUP_REMOVED lines=14> */
.L_x_11186:
[----:B------:R-:W-:Y:S01]  /*1b990*/  @!PT LDS RZ, [RZ] ;  /* 0x00000000fffff984 */ /* 0x000fe20000000800 */
[----:B------:R-:W-:Y:S01]  /*1b9a0*/  @!PT LDS RZ, [RZ] ;  /* 0x00000000fffff984 */ /* 0x000fe20000000800 */
[----:B------:R-:W-:Y:S01]  /*1b9b0*/  @!PT LDS RZ, [RZ] ;  /* 0x00000000fffff984 */ /* 0x000fe20000000800 */
[----:B------:R-:W-:Y:S04]  /*1b9c0*/  @!P2 LDGSTS.E.BYPASS.LTC128B.128 [R8+0x10800], desc[UR42][R2.64+0x20], !P0 ;  /* 0x108000200208afae */ /* 0x000fe8000c101d6a */
[----:B------:R0:W-:Y:S01]  /*1b9d0*/  @!P2 LDGSTS.E.BYPASS.LTC128B.128 [R8+0x12000], desc[UR42][R2.64+0x40], !P1 ;  /* 0x120000400208afae */ /* 0x0001e2000c901d6a */
[----:B------:R-:W-:Y:S02]  /*1b9e0*/  IMAD.MOV.U32 R13, RZ, RZ, R4 ;  /* 0x000000ffff0d7224 */ /* 0x000fe400078e0004 */
[----:B------:R-:W-:Y:S02]  /*1b9f0*/  IMAD.MOV.U32 R12, RZ, RZ, RZ ;  /* 0x000000ffff0c7224 */ /* 0x000fe400078e00ff */
[----:B0-----:R-:W-:Y:S02]  /*1ba00*/  VIADD R3, R17, 0x40 ;  /* 0x0000004011037836 */ /* 0x001fe40000000000 */
[----:B------:R-:W-:-:S03]  /*1ba10*/  IMAD.MOV.U32 R6, RZ, RZ, R14 ;  /* 0x000000ffff067224 */ /* 0x000fc600078e000e */
[----:B------:R-:W-:-:S13]  /*1ba20*/  ISETP.GE.AND P2, PT, R3, R0, PT ;  /* 0x000000000300720c */ /* 0x000fda0003f46270 */
[----:B------:R-:W-:Y:S05]  /*1ba30*/  WARPSYNC.COLLECTIVE R15, `(.L_x_11187) ;  /* 0x000000000f087348 */ /* 0x000fea0003c00000 */
[----:B------:R0:W1:Y:S02]  /*1ba40*/  SHFL.IDX P6, R14, R13, R12, R11 ;  /* 0x0000000c0d0e7389 */ /* 0x00006400000c000b */
[----:B01----:R-:W-:Y:S01]  /*1ba50*/  ENDCOLLECTIVE ;  /* 0x000000000000791b */ /* 0x003fe20003800000 */
.L_x_11187:
[----:B------:R-:W-:Y:S01]  /*1ba60*/  @!P2 IADD3 R2, P4, R10, R6, RZ ;  /* 0x000000060a02a210 */ /* 0x000fe20007f9e0ff */
[----:B------:R-:W-:-:S03]  /*1ba70*/  IMAD.MOV.U32 R13, RZ, RZ, R7 ;  /* 0x000000ffff0d7224 */ /* 0x000fc600078e0007 */
[----:B------:R-:W-:-:S05]  /*1ba80*/  @!P2 IADD3.X R3, RZ, R5, RZ, P4, !PT ;  /* 0x00000005ff03a210 */ /* 0x000fca00027fe4ff */
[----:B------:R-:W-:Y:S01]  /*1ba90*/  @!PT LDS RZ, [RZ] ;  /* 0x00000000fffff984 */ /* 0x000fe20000000800 */
[----:B------:R-:W-:Y:S01]  /*1baa0*/  @!PT LDS RZ, [RZ] ;  /* 0x00000000fffff984 */ /* 0x000fe20000000800 */
[----:B------:R-:W-:Y:S01]  /*1bab0*/  @!PT LDS RZ, [RZ] ;  /* 0x00000000fffff984 */ /* 0x000fe20000000800 */
[----:B------:R-:W-:Y:S04]  /*1bac0*/  @!P2 LDGSTS.E.BYPASS.LTC128B.128 [R8+0xf800], desc[UR42][R2.64], !P3 ;  /* 0x0f8000000208afae */ /* 0x000fe8000d901d6a */
[----:B------:R-:W-:Y:S04]  /*1bad0*/  @!P2 LDGSTS.E.BYPASS.LTC128B.128 [R8+0x11000], desc[UR42][R2.64+0x20], !P0 ;  /* 0x110000200208afae */ /* 0x000fe8000c101d6a */
[----:B------:R0:W-:Y:S02]  /*1bae0*/  @!P2 LDGSTS.E.BYPASS.LTC128B.128 [R8+0x12800], desc[UR42][R2.64+0x40], !P1 ;  /* 0x128000400208afae */ /* 0x0001e4000c901d6a */
[----:B0-----:R-:W-:-:S07]  /*1baf0*/  IMAD.MOV.U32 R3, RZ, RZ, R14 ;  /* 0x000000ffff037224 */ /* 0x001fce00078e000e */
[----:B------:R-:W-:Y:S05]  /*1bb00*/  WARPSYNC.COLLECTIVE R15, `(.L_x_11188) ;  /* 0x000000000f087348 */ /* 0x000fea0003c00000 */
[----:B------:R0:W1:Y:S02]  /*1bb10*/  SHFL.IDX P6, R14, R13, R12, R11 ;  /* 0x0000000c0d0e7389 */ /* 0x00006400000c000b */
[----:B01----:R-:W-:Y:S01]  /*1bb20*/  ENDCOLLECTIVE ;  /* 0x000000000000791b */ /* 0x003fe20003800000 */
.L_x_11188:
[----:B------:R-:W-:Y:S01]  /*1bb30*/  IMAD.MOV.U32 R2, RZ, RZ, R14 ;  /* 0x000000ffff027224 */ /* 0x000fe200078e000e */
[----:B------:R-:W-:Y:S06]  /*1bb40*/  BRA `(.L_x_11189) ;  /* 0xffffffbc00407947 */ /* 0x000fec000383ffff */
.L_x_11066:
[----:B--2---:R2:W3:Y:S02]  /*1bb50*/  SYNCS.PHASECHK.TRANS64.TRYWAIT P0, [R22+URZ+0x19c20], R0 ;  /* 0x019c2000160075a7 */ /* 0x0044e4000800017f */
[----:B---3--:R-:W-:Y:S05]  /*1bb60*/  @!P0 NANOSLEEP.SYNCS 0x989680 ;  /* 0x009896800000895d */ /* 0x008fea0003900000 */
[----:B------:R-:W3:Y:S02]  /*1bb70*/  @!P0 SYNCS.PHASECHK.TRANS64 P0, [R22+URZ+0x19c20], R0 ;  /* 0x019c2000160085a7 */ /* 0x000ee4000800007f */
[----:B---3--:R-:W-:Y:S05]  /*1bb80*/  @!P0 BRA `(.L_x_11066) ;  /* 0xfffffffc00f08947 */ /* 0x008fea000383ffff */
[----:B------:R-:W-:Y:S05]  /*1bb90*/  BRA `(.L_x_11190) ;  /* 0xffffffbc00b07947 */ /* 0x000fea000383ffff */
.L_x_11070:
[----:B0-----:R0:W1:Y:S02]  /*1bba0*/  SYNCS.PHASECHK.TRANS64.TRYWAIT P0, [R0+URZ+0x19c80], R10 ;  /* 0x019c800a000075a7 */ /* 0x001064000800017f */
[----:B-1----:R-:W-:Y:S05]  /*1bbb0*/  @!P0 NANOSLEEP.SYNCS 0x989680 ;  /* 0x009896800000895d */ /* 0x002fea0003900000 */
[----:B------:R-:W1:Y:S02]  /*1bbc0*/  @!P0 SYNCS.PHASECHK.TRANS64 P0, [R0+URZ+0x19c80], R10 ;  /* 0x019c800a000085a7 */ /* 0x000e64000800007f */
[----:B-1----:R-:W-:Y:S05]  /*1bbd0*/  @!P0 BRA `(.L_x_11070) ;  /* 0xfffffffc00f08947 */ /* 0x002fea000383ffff */
[----:B------:R-:W-:Y:S05]  /*1bbe0*/  BRA `(.L_x_11191) ;  /* 0xffffffc000807947 */ /* 0x000fea000383ffff */
.L_x_11071:
        /* <DEDUP_REMOVED lines=8> */
.L_x_11193:
[----:B------:R-:W-:Y:S05]  /*1bc70*/  BSYNC B0 ;  /* 0x0000000000007941 */ /* 0x000fea0003800000 */
.L_x_11192:
[----:B------:R-:W0:Y:S01]  /*1bc80*/  S2R R2, SR_TID.X ;  /* 0x0000000000027919 */ /* 0x000e220000002100 */
[----:B------:R-:W-:Y:S01]  /*1bc90*/  IMAD.MOV.U32 R13, RZ, RZ, R21 ;  /* 0x000000ffff0d7224 */ /* 0x000fe200078e0015 */
[----:B------:R-:W-:Y:S01]  /*1bca0*/  MOV R15, 0xffffffff ;  /* 0xffffffff000f7802 */ /* 0x000fe20000000f00 */
[----:B------:R-:W-:Y:S02]  /*1bcb0*/  IMAD.MOV.U32 R12, RZ, RZ, RZ ;  /* 0x000000ffff0c7224 */ /* 0x000fe400078e00ff */
[----:B------:R-:W-:Y:S02]  /*1bcc0*/  IMAD.MOV.U32 R11, RZ, RZ, 0x1e1f ;  /* 0x00001e1fff0b7424 */ /* 0x000fe400078e00ff */
[----:B------:R-:W-:Y:S02]  /*1bcd0*/  IMAD.MOV.U32 R3, RZ, RZ, R14 ;  /* 0x000000ffff037224 */ /* 0x000fe400078e000e */
[----:B------:R-:W-:-:S07]  /*1bce0*/  IMAD.IADD R6, R22, 0x1, R6 ;  /* 0x0000000116067824 */ /* 0x000fce00078e0206 */
[----:B0-----:R-:W-:Y:S05]  /*1bcf0*/  WARPSYNC.COLLECTIVE R15, `(.L_x_11194) ;  /* 0x000000000f087348 */ /* 0x001fea0003c00000 */
[----:B------:R1:W2:Y:S02]  /*1bd00*/  SHFL.IDX P6, R14, R13, R12, R11 ;  /* 0x0000000c0d0e7389 */ /* 0x0002a400000c000b */
[----:B012---:R-:W-:Y:S01]  /*1bd10*/  ENDCOLLECTIVE ;  /* 0x000000000000791b */ /* 0x007fe20003800000 */
.L_x_11194:
[----:B------:R-:W-:Y:S02]  /*1bd20*/  IMAD.MOV.U32 R13, RZ, RZ, R26 ;  /* 0x000000ffff0d7224 */ /* 0x000fe400078e001a */
[----:B------:R-:W-:Y:S02]  /*1bd30*/  IMAD.MOV.U32 R12, RZ, RZ, 0x1 ;  /* 0x00000001ff0c7424 */ /* 0x000fe400078e00ff */
[----:B------:R-:W-:Y:S02]  /*1bd40*/  IMAD.SHL.U32 R15, R2, 0x10, RZ ;  /* 0x00000010020f7824 */ /* 0x000fe400078e00ff */
[----:B------:R-:W-:-:S03]  /*1bd50*/  IMAD.MOV.U32 R2, RZ, RZ, R14 ;  /* 0x000000ffff027224 */ /* 0x000fc600078e000e */
[----:B------:R-:W-:-:S04]  /*1bd60*/  LOP3.LUT R15, R15, 0x10, RZ, 0xc0, !PT ;  /* 0x000000100f0f7812 */ /* 0x000fc800078ec0ff */
[----:B------:R-:W-:Y:S02]  /*1bd70*/  IADD3 R2, P0, R15, R2, RZ ;  /* 0x000000020f027210 */ /* 0x000fe40007f1e0ff */
[----:B------:R-:W-:-:S03]  /*1bd80*/  MOV R15, 0xffffffff ;  /* 0xffffffff000f7802 */ /* 0x000fc60000000f00 */
[----:B------:R-:W-:-:S08]  /*1bd90*/  IMAD.X R3, RZ, RZ, R3, P0 ;  /* 0x000000ffff037224 */ /* 0x000fd000000e0603 */
[----:B------:R-:W-:Y:S05]  /*1bda0*/  WARPSYNC.COLLECTIVE R15, `(.L_x_11195) ;  /* 0x000000000f087348 */ /* 0x000fea0003c00000 */
[----:B------:R0:W1:Y:S02]  /*1bdb0*/  SHFL.IDX P6, R14, R13, R12, R11 ;  /* 0x0000000c0d0e7389 */ /* 0x00006400000c000b */
[----:B01----:R-:W-:Y:S01]  /*1bdc0*/  ENDCOLLECTIVE ;  /* 0x000000000000791b */ /* 0x003fe20003800000 */
.L_x_11195:
        /* <DEDUP_REMOVED lines=11> */
.L_x_11196:
[----:B------:R-:W-:Y:S01]  /*1be80*/  IMAD.MOV.U32 R2, RZ, RZ, R14 ;  /* 0x000000ffff027224 */ /* 0x000fe200078e000e */
[----:B------:R-:W-:Y:S06]  /*1be90*/  BRA `(.L_x_11197) ;  /* 0xffffffc000907947 */ /* 0x000fec000383ffff */
.L_x_11076:
[----:B---3--:R3:W4:Y:S02]  /*1bea0*/  SYNCS.PHASECHK.TRANS64.TRYWAIT P0, [R0+URZ+0x19c40], R10 ;  /* 0x019c400a000075a7 */ /* 0x008724000800017f */
[----:B----4-:R-:W-:Y:S05]  /*1beb0*/  @!P0 NANOSLEEP.SYNCS 0x989680 ;  /* 0x009896800000895d */ /* 0x010fea0003900000 */
[----:B------:R-:W4:Y:S02]  /*1bec0*/  @!P0 SYNCS.PHASECHK.TRANS64 P0, [R0+URZ+0x19c40], R10 ;  /* 0x019c400a000085a7 */ /* 0x000f24000800007f */
[----:B----4-:R-:W-:Y:S05]  /*1bed0*/  @!P0 BRA `(.L_x_11076) ;  /* 0xfffffffc00f08947 */ /* 0x010fea000383ffff */
[----:B------:R-:W-:Y:S05]  /*1bee0*/  BRA `(.L_x_11198) ;  /* 0xffffffc000f47947 */ /* 0x000fea000383ffff */
.L_x_11077:
[----:B------:R-:W-:Y:S01]  /*1bef0*/  BSSY B0, `(.L_x_11199) ;  /* 0x0000008000007945 */ /* 0x000fe20003800000 */
[----:B------:R-:W-:Y:S01]  /*1bf00*/  IMAD.MOV.U32 R13, RZ, RZ, R8 ;  /* 0x000000ffff0d7224 */ /* 0x000fe200078e0008 */
[----:B------:R-:W-:Y:S01]  /*1bf10*/  MOV R15, 0xffffffff ;  /* 0xffffffff000f7802 */ /* 0x000fe20000000f00 */
[----:B------:R-:W-:Y:S02]  /*1bf20*/  IMAD.MOV.U32 R12, RZ, RZ, RZ ;  /* 0x000000ffff0c7224 */ /* 0x000fe400078e00ff */
[----:B------:R-:W-:-:S07]  /*1bf30*/  IMAD.MOV.U32 R11, RZ, RZ, 0x1e1f ;  /* 0x00001e1fff0b7424 */ /* 0x000fce00078e00ff */
[----:B0-23--:R-:W-:Y:S05]  /*1bf40*/  WARPSYNC.COLLECTIVE R15, `(.L_x_11200) ;  /* 0x000000000f087348 */ /* 0x00dfea0003c00000 */
[----:B------:R1:W4:Y:S02]  /*1bf50*/  SHFL.IDX P6, R14, R13, R12, R11 ;  /* 0x0000000c0d0e7389 */ /* 0x00032400000c000b */
[----:B01234-:R-:W-:Y:S01]  /*1bf60*/  ENDCOLLECTIVE ;  /* 0x000000000000791b */ /* 0x01ffe20003800000 */
.L_x_11200:
[----:B------:R-:W-:Y:S05]  /*1bf70*/  BSYNC B0 ;  /* 0x0000000000007941 */ /* 0x000fea0003800000 */
.L_x_11199:
        /* <DEDUP_REMOVED lines=8> */
.L_x_11201:
[----:B------:R-:W-:Y:S02]  /*1c000*/  IMAD.MOV.U32 R13, RZ, RZ, R8 ;  /* 0x000000ffff0d7224 */ /* 0x000fe400078e0008 */
[----:B------:R-:W-:Y:S02]  /*1c010*/  IMAD.MOV.U32 R12, RZ, RZ, 0x1 ;  /* 0x00000001ff0c7424 */ /* 0x000fe400078e00ff */
[----:B------:R-:W-:-:S07]  /*1c020*/  IMAD.MOV.U32 R2, RZ, RZ, R14 ;  /* 0x000000ffff027224 */ /* 0x000fce00078e000e */
[----:B------:R-:W-:Y:S05]  /*1c030*/  WARPSYNC.COLLECTIVE R15, `(.L_x_11202) ;  /* 0x000000000f087348 */ /* 0x000fea0003c00000 */
[----:B------:R0:W1:Y:S02]  /*1c040*/  SHFL.IDX P6, R14, R13, R12, R11 ;  /* 0x0000000c0d0e7389 */ /* 0x00006400000c000b */
[----:B01----:R-:W-:Y:S01]  /*1c050*/  ENDCOLLECTIVE ;  /* 0x000000000000791b */ /* 0x003fe20003800000 */
.L_x_11202:
        /* <DEDUP_REMOVED lines=13> */
.L_x_11203:
[----:B------:R-:W-:Y:S01]  /*1c130*/  IMAD.MOV.U32 R2, RZ, RZ, R14 ;  /* 0x000000ffff027224 */ /* 0x000fe200078e000e */
[----:B------:R-:W-:Y:S06]  /*1c140*/  BRA `(.L_x_11204) ;  /* 0xffffffc400007947 */ /* 0x000fec000383ffff */
.L_x_11082:
[----:B0-----:R0:W2:Y:S02]  /*1c150*/  SYNCS.PHASECHK.TRANS64.TRYWAIT P2, [R2+URZ+0x19c70], R0 ;  /* 0x019c7000020075a7 */ /* 0x0010a4000804017f */
[----:B--2---:R-:W-:Y:S05]  /*1c160*/  @!P2 NANOSLEEP.SYNCS 0x989680 ;  /* 0x009896800000a95d */ /* 0x004fea0003900000 */
[----:B------:R-:W2:Y:S02]  /*1c170*/  @!P2 SYNCS.PHASECHK.TRANS64 P2, [R2+URZ+0x19c70], R0 ;  /* 0x019c70000200a5a7 */ /* 0x000ea4000804007f */
[----:B--2---:R-:W-:Y:S05]  /*1c180*/  @!P2 BRA `(.L_x_11082) ;  /* 0xfffffffc00f0a947 */ /* 0x004fea000383ffff */
[----:B------:R-:W-:Y:S05]  /*1c190*/  BRA `(.L_x_11205) ;  /* 0xffffffc4006c7947 */ /* 0x000fea000383ffff */
.L_x_11084:
[----:B0-----:R0:W2:Y:S02]  /*1c1a0*/  SYNCS.PHASECHK.TRANS64.TRYWAIT P2, [R2+URZ+0x19c60], R3 ;  /* 0x019c6003020075a7 */ /* 0x0010a4000804017f */
[----:B--2---:R-:W-:Y:S05]  /*1c1b0*/  @!P2 NANOSLEEP.SYNCS 0x989680 ;  /* 0x009896800000a95d */ /* 0x004fea0003900000 */
[----:B------:R-:W2:Y:S02]  /*1c1c0*/  @!P2 SYNCS.PHASECHK.TRANS64 P2, [R2+URZ+0x19c60], R3 ;  /* 0x019c60030200a5a7 */ /* 0x000ea4000804007f */
[----:B--2---:R-:W-:Y:S05]  /*1c1d0*/  @!P2 BRA `(.L_x_11084) ;  /* 0xfffffffc00f0a947 */ /* 0x004fea000383ffff */
[----:B------:R-:W-:Y:S05]  /*1c1e0*/  BRA `(.L_x_11206) ;  /* 0xffffffc4007c7947 */ /* 0x000fea000383ffff */
.L_x_11092:
[----:B--2---:R2:W3:Y:S02]  /*1c1f0*/  SYNCS.PHASECHK.TRANS64.TRYWAIT P1, [R0+URZ+0x19c70], R2 ;  /* 0x019c7002000075a7 */ /* 0x0044e4000802017f */
[----:B---3--:R-:W-:Y:S05]  /*1c200*/  @!P1 NANOSLEEP.SYNCS 0x989680 ;  /* 0x009896800000995d */ /* 0x008fea0003900000 */
[----:B------:R-:W3:Y:S02]  /*1c210*/  @!P1 SYNCS.PHASECHK.TRANS64 P1, [R0+URZ+0x19c70], R2 ;  /* 0x019c7002000095a7 */ /* 0x000ee4000802007f */
[----:B---3--:R-:W-:Y:S05]  /*1c220*/  @!P1 BRA `(.L_x_11092) ;  /* 0xfffffffc00f09947 */ /* 0x008fea000383ffff */
[----:B------:R-:W-:Y:S05]  /*1c230*/  BRA `(.L_x_11207) ;  /* 0xffffffcc00187947 */ /* 0x000fea000383ffff */
.L_x_11094:
[----:B0-----:R0:W1:Y:S02]  /*1c240*/  SYNCS.PHASECHK.TRANS64.TRYWAIT P1, [R0+URZ+0x19c60], R2 ;  /* 0x019c6002000075a7 */ /* 0x001064000802017f */
[----:B-1----:R-:W-:Y:S05]  /*1c250*/  @!P1 NANOSLEEP.SYNCS 0x989680 ;  /* 0x009896800000995d */ /* 0x002fea0003900000 */
[----:B------:R-:W1:Y:S02]  /*1c260*/  @!P1 SYNCS.PHASECHK.TRANS64 P1, [R0+URZ+0x19c60], R2 ;  /* 0x019c6002000095a7 */ /* 0x000e64000802007f */
[----:B-1----:R-:W-:Y:S05]  /*1c270*/  @!P1 BRA `(.L_x_11094) ;  /* 0xfffffffc00f09947 */ /* 0x002fea000383ffff */
[----:B------:R-:W-:Y:S05]  /*1c280*/  BRA `(.L_x_11208) ;  /* 0xffffffcc00247947 */ /* 0x000fea000383ffff */
.L_x_11099:
[----:B------:R-:W-:Y:S01]  /*1c290*/  BSSY B0, `(.L_x_11209) ;  /* 0x0000008000007945 */ /* 0x000fe20003800000 */
[----:B------:R-:W-:Y:S01]  /*1c2a0*/  IMAD.MOV.U32 R13, RZ, RZ, R16 ;  /* 0x000000ffff0d7224 */ /* 0x000fe200078e0010 */
[----:B------:R-:W-:Y:S01]  /*1c2b0*/  MOV R12, RZ ;  /* 0x000000ff000c7202 */ /* 0x000fe20000000f00 */
[----:B0-----:R-:W-:Y:S02]  /*1c2c0*/  IMAD.MOV.U32 R11, RZ, RZ, 0x1f ;  /* 0x0000001fff0b7424 */ /* 0x001fe400078e00ff */
[----:B------:R-:W-:-:S07]  /*1c2d0*/  IMAD.MOV.U32 R15, RZ, RZ, -0x1 ;  /* 0xffffffffff0f7424 */ /* 0x000fce00078e00ff */
[----:B------:R-:W-:Y:S05]  /*1c2e0*/  WARPSYNC.COLLECTIVE R15, `(.L_x_11210) ;  /* 0x000000000f087348 */ /* 0x000fea0003c00000 */
[----:B------:R0:W1:Y:S02]  /*1c2f0*/  SHFL.IDX P6, R14, R13, R12, R11 ;  /* 0x0000000c0d0e7389 */ /* 0x00006400000c000b */
[----:B01----:R-:W-:Y:S01]  /*1c300*/  ENDCOLLECTIVE ;  /* 0x000000000000791b */ /* 0x003fe20003800000 */
.L_x_11210:
[----:B------:R-:W-:Y:S05]  /*1c310*/  BSYNC B0 ;  /* 0x0000000000007941 */ /* 0x000fea0003800000 */
.L_x_11209:
        /* <DEDUP_REMOVED lines=9> */
.L_x_11211:
        /* <DEDUP_REMOVED lines=18> */
.L_x_11212:
[----:B------:R-:W-:Y:S01]  /*1c4d0*/  IMAD.MOV.U32 R12, RZ, RZ, 0x2 ;  /* 0x00000002ff0c7424 */ /* 0x000fe200078e00ff */
[----:B------:R-:W-:-:S04]  /*1c4e0*/  MOV R3, R14 ;  /* 0x0000000e00037202 */ /* 0x000fc80000000f00 */
[----:B------:R-:W-:-:S05]  /*1c4f0*/  SEL R5, R3, RZ, P1 ;  /* 0x000000ff03057207 */ /* 0x000fca0000800000 */
[----:B------:R-:W-:-:S04]  /*1c500*/  IMAD.IADD R3, R2, 0x1, R5 ;  /* 0x0000000102037824 */ /* 0x000fc800078e0205 */
[----:B------:R-:W-:-:S07]  /*1c510*/  IMAD.MOV.U32 R13, RZ, RZ, R3 ;  /* 0x000000ffff0d7224 */ /* 0x000fce00078e0003 */
[----:B------:R-:W-:Y:S05]  /*1c520*/  WARPSYNC.COLLECTIVE R15, `(.L_x_11213) ;  /* 0x000000000f087348 */ /* 0x000fea0003c00000 */
[----:B------:R0:W1:Y:S02]  /*1c530*/  SHFL.UP P6, R14, R13, R12, R11 ;  /* 0x0400000c0d0e7389 */ /* 0x00006400000c000b */
[----:B01----:R-:W-:Y:S01]  /*1c540*/  ENDCOLLECTIVE ;  /* 0x000000000000791b */ /* 0x003fe20003800000 */
.L_x_11213:
[----:B------:R-:W-:Y:S01]  /*1c550*/  MOV R12, 0x4 ;  /* 0x00000004000c7802 */ /* 0x000fe20000000f00 */
[----:B------:R-:W-:-:S05]  /*1c560*/  IMAD.MOV.U32 R5, RZ, RZ, R14 ;  /* 0x000000ffff057224 */ /* 0x000fca00078e000e */
[----:B------:R-:W-:-:S05]  /*1c570*/  SEL R5, R5, RZ, P2 ;  /* 0x000000ff05057207 */ /* 0x000fca0001000000 */
[----:B------:R-:W-:-:S04]  /*1c580*/  IMAD.IADD R3, R3, 0x1, R5 ;  /* 0x0000000103037824 */ /* 0x000fc800078e0205 */
[----:B------:R-:W-:-:S07]  /*1c590*/  IMAD.MOV.U32 R13, RZ, RZ, R3 ;  /* 0x000000ffff0d7224 */ /* 0x000fce00078e0003 */
[----:B------:R-:W-:Y:S05]  /*1c5a0*/  WARPSYNC.COLLECTIVE R15, `(.L_x_11214) ;  /* 0x000000000f087348 */ /* 0x000fea0003c00000 */
[----:B------:R0:W1:Y:S02]  /*1c5b0*/  SHFL.UP P6, R14, R13, R12, R11 ;  /* 0x0400000c0d0e7389 */ /* 0x00006400000c000b */
[----:B01----:R-:W-:Y:S01]  /*1c5c0*/  ENDCOLLECTIVE ;  /* 0x000000000000791b */ /* 0x003fe20003800000 */
.L_x_11214:
[----:B------:R-:W-:Y:S02]  /*1c5d0*/  IMAD.MOV.U32 R12, RZ, RZ, 0x8 ;  /* 0x00000008ff0c7424 */ /* 0x000fe400078e00ff */
[----:B------:R-:W-:-:S05]  /*1c5e0*/  IMAD.MOV.U32 R5, RZ, RZ, R14 ;  /* 0x000000ffff057224 */ /* 0x000fca00078e000e */
[----:B------:R-:W-:-:S05]  /*1c5f0*/  SEL R5, R5, RZ, P3 ;  /* 0x000000ff05057207 */ /* 0x000fca0001800000 */
[----:B------:R-:W-:-:S04]  /*1c600*/  IMAD.IADD R3, R3, 0x1, R5 ;  /* 0x0000000103037824 */ /* 0x000fc800078e0205 */
[----:B------:R-:W-:-:S07]  /*1c610*/  IMAD.MOV.U32 R13, RZ, RZ, R3 ;  /* 0x000000ffff0d7224 */ /* 0x000fce00078e0003 */
[----:B------:R-:W-:Y:S05]  /*1c620*/  WARPSYNC.COLLECTIVE R15, `(.L_x_11215) ;  /* 0x000000000f087348 */ /* 0x000fea0003c00000 */
[----:B------:R0:W1:Y:S02]  /*1c630*/  SHFL.UP P6, R14, R13, R12, R11 ;  /* 0x0400000c0d0e7389 */ /* 0x00006400000c000b */
[----:B01----:R-:W-:Y:S01]  /*1c640*/  ENDCOLLECTIVE ;  /* 0x000000000000791b */ /* 0x003fe20003800000 */
.L_x_11215:
[----:B------:R-:W-:Y:S02]  /*1c650*/  IMAD.MOV.U32 R12, RZ, RZ, 0x10 ;  /* 0x00000010ff0c7424 */ /* 0x000fe400078e00ff */
[----:B------:R-:W-:-:S05]  /*1c660*/  IMAD.MOV.U32 R5, RZ, RZ, R14 ;  /* 0x000000ffff057224 */ /* 0x000fca00078e000e */
[----:B------:R-:W-:-:S05]  /*1c670*/  SEL R5, R5, RZ, P4 ;  /* 0x000000ff05057207 */ /* 0x000fca0002000000 */
[----:B------:R-:W-:-:S05]  /*1c680*/  IMAD.IADD R3, R3, 0x1, R5 ;  /* 0x0000000103037824 */ /* 0x000fca00078e0205 */
[----:B------:R-:W-:-:S07]  /*1c690*/  MOV R13, R3 ;  /* 0x00000003000d7202 */ /* 0x000fce0000000f00 */
[----:B------:R-:W-:Y:S05]  /*1c6a0*/  WARPSYNC.COLLECTIVE R15, `(.L_x_11216) ;  /* 0x000000000f087348 */ /* 0x000fea0003c00000 */
[----:B------:R0:W1:Y:S02]  /*1c6b0*/  SHFL.UP P6, R14, R13, R12, R11 ;  /* 0x0400000c0d0e7389 */ /* 0x00006400000c000b */
[----:B01----:R-:W-:Y:S01]  /*1c6c0*/  ENDCOLLECTIVE ;  /* 0x000000000000791b */ /* 0x003fe20003800000 */
.L_x_11216:
[----:B------:R-:W-:Y:S02]  /*1c6d0*/  IMAD.MOV.U32 R12, RZ, RZ, 0x1f ;  /* 0x0000001fff0c7424 */ /* 0x000fe400078e00ff */
[----:B------:R-:W-:Y:S02]  /*1c6e0*/  IMAD.MOV.U32 R11, RZ, RZ, 0x1f ;  /* 0x0000001fff0b7424 */ /* 0x000fe400078e00ff */
[----:B------:R-:W-:-:S05]  /*1c6f0*/  IMAD.MOV.U32 R5, RZ, RZ, R14 ;  /* 0x000000ffff057224 */ /* 0x000fca00078e000e */
[----:B------:R-:W-:-:S05]  /*1c700*/  SEL R5, R5, RZ, P5 ;  /* 0x000000ff05057207 */ /* 0x000fca0002800000 */
[----:B------:R-:W-:-:S04]  /*1c710*/  IMAD.IADD R3, R3, 0x1, R5 ;  /* 0x0000000103037824 */ /* 0x000fc800078e0205 */
[----:B------:R-:W-:-:S07]  /*1c720*/  IMAD.MOV.U32 R13, RZ, RZ, R3 ;  /* 0x000000ffff0d7224 */ /* 0x000fce00078e0003 */
[----:B------:R-:W-:Y:S05]  /*1c730*/  WARPSYNC.COLLECTIVE R15, `(.L_x_11217) ;  /* 0x000000000f087348 */ /* 0x000fea0003c00000 */
[----:B------:R0:W1:Y:S02]  /*1c740*/  SHFL.IDX P6, R14, R13, R12, R11 ;  /* 0x0000000c0d0e7389 */ /* 0x00006400000c000b */
[----:B01----:R-:W-:Y:S01]  /*1c750*/  ENDCOLLECTIVE ;  /* 0x000000000000791b */ /* 0x003fe20003800000 */
.L_x_11217:
[----:B------:R-:W-:Y:S01]  /*1c760*/  MOV R6, R14 ;  /* 0x0000000e00067202 */ /* 0x000fe20000000f00 */
[----:B------:R-:W-:Y:S06]  /*1c770*/  BRA `(.L_x_11218) ;  /* 0xffffffcc00f87947 */ /* 0x000fec000383ffff */
.L_x_11104:
        /* <DEDUP_REMOVED lines=8> */
.L_x_11220:
[----:B------:R-:W-:Y:S05]  /*1c800*/  BSYNC B0 ;  /* 0x0000000000007941 */ /* 0x000fea0003800000 */
.L_x_11219:
        /* <DEDUP_REMOVED lines=9> */
.L_x_11221:
        /* <DEDUP_REMOVED lines=8> */
.L_x_11222:
        /* <DEDUP_REMOVED lines=8> */
.L_x_11223:
        /* <DEDUP_REMOVED lines=8> */
.L_x_11224:
        /* <DEDUP_REMOVED lines=9> */
.L_x_11225:
[----:B------:R-:W-:Y:S01]  /*1cab0*/  MOV R6, R14 ;  /* 0x0000000e00067202 */ /* 0x000fe20000000f00 */
[----:B------:R-:W-:Y:S06]  /*1cac0*/  BRA `(.L_x_11226) ;  /* 0xffffffcc00c07947 */ /* 0x000fec000383ffff */
.L_x_11106:
[----:B------:R-:W-:Y:S01]  /*1cad0*/  BSSY B0, `(.L_x_11227) ;  /* 0x0000006000007945 */ /* 0x000fe20003800000 */
[----:B------:R-:W-:Y:S01]  /*1cae0*/  PLOP3.LUT P6, PT, P6, PT, PT, 0x8, 0x0 ;  /* 0x000000000000781c */ /* 0x000fe200037ce170 */
[----:B------:R-:W-:-:S12]  /*1caf0*/  IMAD.MOV.U32 R15, RZ, RZ, -0x1 ;  /* 0xffffffffff0f7424 */ /* 0x000fd800078e00ff */
[----:B01----:R-:W-:Y:S05]  /*1cb00*/  WARPSYNC.COLLECTIVE R15, `(.L_x_11228) ;  /* 0x000000000f087348 */ /* 0x003fea0003c00000 */
[----:B------:R-:W-:Y:S01]  /*1cb10*/  VOTE.ANY R14, PT, P6 ;  /* 0x00000000000e7806 */ /* 0x000fe200030e0100 */
[----:B01----:R-:W-:Y:S06]  /*1cb20*/  ENDCOLLECTIVE ;  /* 0x000000000000791b */ /* 0x003fec0003800000 */
.L_x_11228:
[----:B------:R-:W-:Y:S05]  /*1cb30*/  BSYNC B0 ;  /* 0x0000000000007941 */ /* 0x000fea0003800000 */
.L_x_11227:
[----:B------:R-:W-:Y:S01]  /*1cb40*/  IMAD.MOV.U32 R5, RZ, RZ, R14 ;  /* 0x000000ffff057224 */ /* 0x000fe200078e000e */
[----:B------:R-:W-:Y:S01]  /*1cb50*/  MOV R15, 0xffffffff ;  /* 0xffffffff000f7802 */ /* 0x000fe20000000f00 */
[----:B------:R-:W-:Y:S02]  /*1cb60*/  IMAD.MOV.U32 R13, RZ, RZ, R2 ;  /* 0x000000ffff0d7224 */ /* 0x000fe400078e0002 */
[----:B------:R-:W0:Y:S01]  /*1cb70*/  POPC R4, R5 ;  /* 0x0000000500047309 */ /* 0x000e220000000000 */
[----:B------:R-:W-:Y:S02]  /*1cb80*/  IMAD.MOV.U32 R11, RZ, RZ, 0x1f ;  /* 0x0000001fff0b7424 */ /* 0x000fe400078e00ff */
[----:B0-----:R-:W-:-:S07]  /*1cb90*/  IMAD.MOV.U32 R12, RZ, RZ, R4 ;  /* 0x000000ffff0c7224 */ /* 0x001fce00078e0004 */
[----:B------:R-:W-:Y:S05]  /*1cba0*/  WARPSYNC.COLLECTIVE R15, `(.L_x_11229) ;  /* 0x000000000f087348 */ /* 0x000fea0003c00000 */
[----:B------:R0:W1:Y:S02]  /*1cbb0*/  SHFL.IDX P6, R14, R13, R12, R11 ;  /* 0x0000000c0d0e7389 */ /* 0x00006400000c000b */
[----:B01----:R-:W-:Y:S01]  /*1cbc0*/  ENDCOLLECTIVE ;  /* 0x000000000000791b */ /* 0x003fe20003800000 */
.L_x_11229:
[----:B------:R-:W-:Y:S01]  /*1cbd0*/  IMAD.MOV.U32 R17, RZ, RZ, R14 ;  /* 0x000000ffff117224 */ /* 0x000fe200078e000e */
[----:B------:R-:W-:Y:S06]  /*1cbe0*/  BRA `(.L_x_11230) ;  /* 0xffffffcc00b07947 */ /* 0x000fec000383ffff */
.L_x_11108:
[----:B------:R-:W-:Y:S01]  /*1cbf0*/  BSSY B0, `(.L_x_11231) ;  /* 0x0000007000007945 */ /* 0x000fe20003800000 */
[----:B------:R-:W-:Y:S02]  /*1cc00*/  IMAD.MOV.U32 R13, RZ, RZ, R3 ;  /* 0x000000ffff0d7224 */ /* 0x000fe400078e0003 */
[----:B0-----:R-:W-:Y:S02]  /*1cc10*/  IMAD.MOV.U32 R11, RZ, RZ, 0x1f ;  /* 0x0000001fff0b7424 */ /* 0x001fe400078e00ff */
[----:B------:R-:W-:-:S07]  /*1cc20*/  IMAD.MOV.U32 R15, RZ, RZ, -0x1 ;  /* 0xffffffffff0f7424 */ /* 0x000fce00078e00ff */
[----:B-1-3--:R-:W-:Y:S05]  /*1cc30*/  WARPSYNC.COLLECTIVE R15, `(.L_x_11232) ;  /* 0x000000000f087348 */ /* 0x00afea0003c00000 */
[----:B------:R0:W2:Y:S02]  /*1cc40*/  SHFL.IDX P6, R14, R13, R12, R11 ;  /* 0x0000000c0d0e7389 */ /* 0x0000a400000c000b */
[----:B0123--:R-:W-:Y:S01]  /*1cc50*/  ENDCOLLECTIVE ;  /* 0x000000000000791b */ /* 0x00ffe20003800000 */
.L_x_11232:
[----:B------:R-:W-:Y:S05]  /*1cc60*/  BSYNC B0 ;  /* 0x0000000000007941 */ /* 0x000fea0003800000 */
.L_x_11231:
[----:B------:R-:W-:Y:S01]  /*1cc70*/  IMAD.MOV.U32 R2, RZ, RZ, R14 ;  /* 0x000000ffff027224 */ /* 0x000fe200078e000e */
[----:B------:R-:W-:Y:S06]  /*1cc80*/  BRA `(.L_x_11107) ;  /* 0xffffffcc00a47947 */ /* 0x000fec000383ffff */
.L_x_11112:
[----:B0-----:R0:W1:Y:S02]  /*1cc90*/  SYNCS.PHASECHK.TRANS64.TRYWAIT P0, [R4+URZ+0x19c20], R0 ;  /* 0x019c2000040075a7 */ /* 0x001064000800017f */
[----:B-1----:R-:W-:Y:S05]  /*1cca0*/  @!P0 NANOSLEEP.SYNCS 0x989680 ;  /* 0x009896800000895d */ /* 0x002fea0003900000 */
[----:B------:R-:W1:Y:S02]  /*1ccb0*/  @!P0 SYNCS.PHASECHK.TRANS64 P0, [R4+URZ+0x19c20], R0 ;  /* 0x019c2000040085a7 */ /* 0x000e64000800007f */
[----:B-1----:R-:W-:Y:S05]  /*1ccc0*/  @!P0 BRA `(.L_x_11112) ;  /* 0xfffffffc00f08947 */ /* 0x002fea000383ffff */
[----:B------:R-:W-:Y:S05]  /*1ccd0*/  BRA `(.L_x_11233) ;  /* 0xffffffd000987947 */ /* 0x000fea000383ffff */
.L_x_11113:
[----:B------:R-:W1:Y:S01]  /*1cce0*/  S2R R2, SR_TID.X ;  /* 0x0000000000027919 */ /* 0x000e620000002100 */
[----:B------:R-:W-:Y:S01]  /*1ccf0*/  BSSY B0, `(.L_x_11234) ;  /* 0x000000a000007945 */ /* 0x000fe20003800000 */
[----:B------:R-:W-:Y:S02]  /*1cd00*/  IMAD.MOV.U32 R12, RZ, RZ, RZ ;  /* 0x000000ffff0c7224 */ /* 0x000fe400078e00ff */
[----:B------:R-:W-:Y:S02]  /*1cd10*/  IMAD.MOV.U32 R11, RZ, RZ, 0x1f ;  /* 0x0000001fff0b7424 */ /* 0x000fe400078e00ff */
[----:B------:R-:W-:Y:S01]  /*1cd20*/  IMAD.MOV.U32 R15, RZ, RZ, -0x1 ;  /* 0xffffffffff0f7424 */ /* 0x000fe200078e00ff */
[----:B-1----:R-:W-:-:S04]  /*1cd30*/  SHF.R.U32.HI R2, RZ, 0x5, R2 ;  /* 0x00000005ff027819 */ /* 0x002fc80000011602 */
[----:B------:R-:W-:-:S04]  /*1cd40*/  LOP3.LUT R2, R2, 0x3, RZ, 0xc0, !PT ;  /* 0x0000000302027812 */ /* 0x000fc800078ec0ff */
[----:B------:R-:W-:-:S07]  /*1cd50*/  MOV R13, R2 ;  /* 0x00000002000d7202 */ /* 0x000fce0000000f00 */
[----:B0-----:R-:W-:Y:S05]  /*1cd60*/  WARPSYNC.COLLECTIVE R15, `(.L_x_11235) ;  /* 0x000000000f087348 */ /* 0x001fea0003c00000 */
[----:B------:R1:W2:Y:S02]  /*1cd70*/  SHFL.IDX P6, R14, R13, R12, R11 ;  /* 0x0000000c0d0e7389 */ /* 0x0002a400000c000b */
[----:B012---:R-:W-:Y:S01]  /*1cd80*/  ENDCOLLECTIVE ;  /* 0x000000000000791b */ /* 0x007fe20003800000 */
.L_x_11235:
[----:B------:R-:W-:Y:S05]  /*1cd90*/  BSYNC B0 ;  /* 0x0000000000007941 */ /* 0x000fea0003800000 */
.L_x_11234:
[----:B------:R-:W-:Y:S05]  /*1cda0*/  BRA `(.L_x_11236) ;  /* 0xffffffd000807947 */ /* 0x000fea000383ffff */
.L_x_11114:
[----:B------:R-:W-:Y:S01]  /*1cdb0*/  BSSY B0, `(.L_x_11237) ;  /* 0x0000006000007945 */ /* 0x000fe20003800000 */
[----:B------:R-:W-:-:S07]  /*1cdc0*/  IMAD.MOV.U32 R15, RZ, RZ, -0x1 ;  /* 0xffffffffff0f7424 */ /* 0x000fce00078e00ff */
[----:B0-----:R-:W-:Y:S05]  /*1cdd0*/  WARPSYNC.COLLECTIVE R15, `(.L_x_11238) ;  /* 0x000000000f0c7348 */ /* 0x001fea0003c00000 */
[----:B------:R-:W-:Y:S02]  /*1cde0*/  ELECT P6, UR62, PT ;  /* 0x00000000003e782f */ /* 0x000fe400038c0000 */
[----:B------:R-:W-:Y:S01]  /*1cdf0*/  MOV R14, UR62 ;  /* 0x0000003e000e7c02 */ /* 0x000fe20008000f00 */
[----:B0-----:R-:W-:Y:S10]  /*1ce00*/  ENDCOLLECTIVE ;  /* 0x000000000000791b */ /* 0x001ff40003800000 */
.L_x_11238:
[----:B------:R-:W-:Y:S05]  /*1ce10*/  BSYNC B0 ;  /* 0x0000000000007941 */ /* 0x000fea0003800000 */
.L_x_11237:
[----:B------:R-:W-:Y:S05]  /*1ce20*/  BRA `(.L_x_11239) ;  /* 0xffffffd000747947 */ /* 0x000fea000383ffff */
.L_x_11116:
[----:B0-----:R0:W1:Y:S02]  /*1ce30*/  SYNCS.PHASECHK.TRANS64.TRYWAIT P1, [R5+URZ+0x19c40], R0 ;  /* 0x019c4000050075a7 */ /* 0x001064000802017f */
[----:B-1----:R-:W-:Y:S05]  /*1ce40*/  @!P1 NANOSLEEP.SYNCS 0x989680 ;  /* 0x009896800000995d */ /* 0x002fea0003900000 */
[----:B------:R-:W1:Y:S02]  /*1ce50*/  @!P1 SYNCS.PHASECHK.TRANS64 P1, [R5+URZ+0x19c40], R0 ;  /* 0x019c4000050095a7 */ /* 0x000e64000802007f */
[----:B-1----:R-:W-:Y:S05]  /*1ce60*/  @!P1 BRA `(.L_x_11116) ;  /* 0xfffffffc00f09947 */ /* 0x002fea000383ffff */
[----:B------:R-:W-:Y:S05]  /*1ce70*/  BRA `(.L_x_11240) ;  /* 0xffffffd000947947 */ /* 0x000fea000383ffff */
.L_x_11118:
[----:B-1----:R1:W2:Y:S02]  /*1ce80*/  SYNCS.PHASECHK.TRANS64.TRYWAIT P1, [R23+URZ+0x19c40], R2 ;  /* 0x019c4002170075a7 */ /* 0x0022a4000802017f */
[----:B--2---:R-:W-:Y:S05]  /*1ce90*/  @!P1 NANOSLEEP.SYNCS 0x989680 ;  /* 0x009896800000995d */ /* 0x004fea0003900000 */
[----:B------:R-:W2:Y:S02]  /*1cea0*/  @!P1 SYNCS.PHASECHK.TRANS64 P1, [R23+URZ+0x19c40], R2 ;  /* 0x019c4002170095a7 */ /* 0x000ea4000802007f */
[----:B--2---:R-:W-:Y:S05]  /*1ceb0*/  @!P1 BRA `(.L_x_11118) ;  /* 0xfffffffc00f09947 */ /* 0x004fea000383ffff */
[----:B------:R-:W-:Y:S05]  /*1cec0*/  BRA `(.L_x_11241) ;  /* 0xffffffd000a07947 */ /* 0x000fea000383ffff */
.L_x_11120:
[----:B--2---:R2:W3:Y:S02]  /*1ced0*/  SYNCS.PHASECHK.TRANS64.TRYWAIT P1, [R5+URZ+0x19c60], R0 ;  /* 0x019c6000050075a7 */ /* 0x0044e4000802017f */
[----:B---3--:R-:W-:Y:S05]  /*1cee0*/  @!P1 NANOSLEEP.SYNCS 0x989680 ;  /* 0x009896800000995d */ /* 0x008fea0003900000 */
[----:B------:R-:W3:Y:S02]  /*1cef0*/  @!P1 SYNCS.PHASECHK.TRANS64 P1, [R5+URZ+0x19c60], R0 ;  /* 0x019c6000050095a7 */ /* 0x000ee4000802007f */
[----:B---3--:R-:W-:Y:S05]  /*1cf00*/  @!P1 BRA `(.L_x_11120) ;  /* 0xfffffffc00f09947 */ /* 0x008fea000383ffff */
[----:B------:R-:W-:Y:S05]  /*1cf10*/  BRA `(.L_x_11242) ;  /* 0xffffffd0009c7947 */ /* 0x000fea000383ffff */
.L_x_11122:
[----:B---3--:R3:W4:Y:S02]  /*1cf20*/  SYNCS.PHASECHK.TRANS64.TRYWAIT P1, [R23+URZ+0x19c60], R2 ;  /* 0x019c6002170075a7 */ /* 0x008724000802017f */
[----:B----4-:R-:W-:Y:S05]  /*1cf30*/  @!P1 NANOSLEEP.SYNCS 0x989680 ;  /* 0x009896800000995d */ /* 0x010fea0003900000 */
[----:B------:R-:W4:Y:S02]  /*1cf40*/  @!P1 SYNCS.PHASECHK.TRANS64 P1, [R23+URZ+0x19c60], R2 ;  /* 0x019c6002170095a7 */ /* 0x000f24000802007f */
[----:B----4-:R-:W-:Y:S05]  /*1cf50*/  @!P1 BRA `(.L_x_11122) ;  /* 0xfffffffc00f09947 */ /* 0x010fea000383ffff */
[----:B------:R-:W-:Y:S05]  /*1cf60*/  BRA `(.L_x_11243) ;  /* 0xffffffd000987947 */ /* 0x000fea000383ffff */
.L_x_11124:
[----:B----4-:R4:W0:Y:S02]  /*1cf70*/  SYNCS.PHASECHK.TRANS64.TRYWAIT P1, [R5+URZ+0x19c80], R0 ;  /* 0x019c8000050075a7 */ /* 0x010824000802017f */
[----:B0-----:R-:W-:Y:S05]  /*1cf80*/  @!P1 NANOSLEEP.SYNCS 0x989680 ;  /* 0x009896800000995d */ /* 0x001fea0003900000 */
[----:B------:R-:W0:Y:S02]  /*1cf90*/  @!P1 SYNCS.PHASECHK.TRANS64 P1, [R5+URZ+0x19c80], R0 ;  /* 0x019c8000050095a7 */ /* 0x000e24000802007f */
[----:B0-----:R-:W-:Y:S05]  /*1cfa0*/  @!P1 BRA `(.L_x_11124) ;  /* 0xfffffffc00f09947 */ /* 0x001fea000383ffff */
[----:B------:R-:W-:Y:S05]  /*1cfb0*/  BRA `(.L_x_11244) ;  /* 0xffffffd000947947 */ /* 0x000fea000383ffff */
.L_x_11245:
        /* <DEDUP_REMOVED lines=12> */
.L_x_15854:


//--------------------- .text._ZN7cutlass13device_kernelIN5flash11enable_sm90INS1_16FlashAttnFwdSm90INS1_25CollectiveMainloopFwdSm90ILi2EN4cute5tupleIJNS5_1CILi1EEES8_S8_EEENS6_IJNS7_ILi192EEENS7_ILi128EEENS7_ILi96EEEEEELi96ENS_12float_e4m3_tEfNS_4arch4Sm90ELb0ELb1ELb1ELb0ELb1ELb0ELb0ELb1ELb1ELb1ELb0ELb0EEENS1_21CollectiveEpilogueFwdINS6_IJSA_SC_SB_EEES9_NS_10bfloat16_tESG_Li384ELb0ELb1ELb0ELb1EEENS1_30DynamicPersistentTileSchedulerILi384ELi128ELb0ELb1ELb1EEEEEEEEEvNT_6ParamsE --------------------------
	.section	.text._ZN7cutlass13device_kernelIN5flash11enable_sm90INS1_16FlashAttnFwdSm90INS1_25CollectiveMainloopFwdSm90ILi2EN4cute5tupleIJNS5_1CILi1EEES8_S8_EEENS6_IJNS7_ILi192EEENS7_ILi128EEENS7_ILi96EEEEEELi96ENS_12float_e4m3_tEfNS_4arch4Sm90ELb0ELb1ELb1ELb0ELb1ELb0ELb0ELb1ELb1ELb1ELb0ELb0EEENS1_21CollectiveEpilogueFwdINS6_IJSA_SC_SB_EEES9_NS_10bfloat16_tESG_Li384ELb0ELb1ELb0ELb1EEENS1_30DynamicPersistentTileSchedulerILi384ELi128ELb0ELb1ELb1EEEEEEEEEvNT_6ParamsE,"ax",@progbits
	.align	128
.text._ZN7cutlass13device_kernelIN5flash11enable_sm90INS1_16FlashAttnFwdSm90INS1_25CollectiveMainloopFwdSm90ILi2EN4cute5tupleIJNS5_1CILi1EEES8_S8_EEENS6_IJNS7_ILi192EEENS7_ILi128EEENS7_ILi96EEEEEELi96ENS_12float_e4m3_tEfNS_4arch4Sm90ELb0ELb1ELb1ELb0ELb1ELb0ELb0ELb1ELb1ELb1ELb0ELb0EEENS1_21CollectiveEpilogueFwdINS6_IJSA_SC_SB_EEES9_NS_10bfloat16_tESG_Li384ELb0ELb1ELb0ELb1EEENS1_30DynamicPersistentTileSchedulerILi384ELi128ELb0ELb1ELb1EEEEEEEEEvNT_6ParamsE:
        .type           _ZN7cutlass13device_kernelIN5flash11enable_sm90INS1_16FlashAttnFwdSm90INS1_25CollectiveMainloopFwdSm90ILi2EN4cute5tupleIJNS5_1CILi1EEES8_S8_EEENS6_IJNS7_ILi192EEENS7_ILi128EEENS7_ILi96EEEEEELi96ENS_12float_e4m3_tEfNS_4arch4Sm90ELb0ELb1ELb1ELb0ELb1ELb0ELb0ELb1ELb1ELb1ELb0ELb0EEENS1_21CollectiveEpilogueFwdINS6_IJSA_SC_SB_EEES9_NS_10bfloat16_tESG_Li384ELb0ELb1ELb0ELb1EEENS1_30DynamicPersistentTileSchedulerILi384ELi128ELb0ELb1ELb1EEEEEEEEEvNT_6ParamsE,@function
        .size           _ZN7cutlass13device_kernelIN5flash11enable_sm90INS1_16FlashAttnFwdSm90INS1_25CollectiveMainloopFwdSm90ILi2EN4cute5tupleIJNS5_1CILi1EEES8_S8_EEENS6_IJNS7_ILi192EEENS7_ILi128EEENS7_ILi96EEEEEELi96ENS_12float_e4m3_tEfNS_4arch4Sm90ELb0ELb1ELb1ELb0ELb1ELb0ELb0ELb1ELb1ELb1ELb0ELb0EEENS1_21CollectiveEpilogueFwdINS6_IJSA_SC_SB_EEES9_NS_10bfloat16_tESG_Li384ELb0ELb1ELb0ELb1EEENS1_30DynamicPersistentTileSchedulerILi384ELi128ELb0ELb1ELb1EEEEEEEEEvNT_6ParamsE,(.L_x_15855 - _ZN7cutlass13device_kernelIN5flash11enable_sm90INS1_16FlashAttnFwdSm90INS1_25CollectiveMainloopFwdSm90ILi2EN4cute5tupleIJNS5_1CILi1EEES8_S8_EEENS6_IJNS7_ILi192EEENS7_ILi128EEENS7_ILi96EEEEEELi96ENS_12float_e4m3_tEfNS_4arch4Sm90ELb0ELb1ELb1ELb0ELb1ELb0ELb0ELb1ELb1ELb1ELb0ELb0EEENS1_21CollectiveEpilogueFwdINS6_IJSA_SC_SB_EEES9_NS_10bfloat16_tESG_Li384ELb0ELb1ELb0ELb1EEENS1_30DynamicPersistentTileSchedulerILi384ELi128ELb0ELb1ELb1EEEEEEEEEvNT_6ParamsE)
        .other          _ZN7cutlass13device_kernelIN5flash11enable_sm90INS1_16FlashAttnFwdSm90INS1_25CollectiveMainloopFwdSm90ILi2EN4cute5tupleIJNS5_1CILi1EEES8_S8_EEENS6_IJNS7_ILi192EEENS7_ILi128EEENS7_ILi96EEEEEELi96ENS_12float_e4m3_tEfNS_4arch4Sm90ELb0ELb1ELb1ELb0ELb1ELb0ELb0ELb1ELb1ELb1ELb0ELb0EEENS1_21CollectiveEpilogueFwdINS6_IJSA_SC_SB_EEES9_NS_10bfloat16_tESG_Li384ELb0ELb1ELb0ELb1EEENS1_30DynamicPersistentTileSchedulerILi384ELi128ELb0ELb1ELb1EEEEEEEEEvNT_6ParamsE,@"STO_CUDA_ENTRY STV_DEFAULT"
_ZN7cutlass13device_kernelIN5flash11enable_sm90INS1_16FlashAttnFwdSm90INS1_25CollectiveMainloopFwdSm90ILi2EN4cute5tupleIJNS5_1CILi1EEES8_S8_EEENS6_IJNS7_ILi192EEENS7_ILi128EEENS7_ILi96EEEEEELi96ENS_12float_e4m3_tEfNS_4arch4Sm90ELb0ELb1ELb1ELb0ELb1ELb0ELb0ELb1ELb1ELb1ELb0ELb0EEENS1_21CollectiveEpilogueFwdINS6_IJSA_SC_SB_EEES9_NS_10bfloat16_tESG_Li384ELb0ELb1ELb0ELb1EEENS1_30DynamicPersistentTileSchedulerILi384ELi128ELb0ELb1ELb1EEEEEEEEEvNT_6ParamsE:
        /* <DEDUP_REMOVED lines=45> */
.L_x_11246:
        /* <DEDUP_REMOVED lines=22> */
.L_x_11247:
        /* <DEDUP_REMOVED lines=18> */
.L_x_11248:
        /* <DEDUP_REMOVED lines=22> */
.L_x_11249:
        /* <DEDUP_REMOVED lines=24> */
.L_x_11250:
        /* <DEDUP_REMOVED lines=10> */
.L_x_11252:
[----:B------:R-:W-:-:S08]  /*08d0*/  NOP ;  /* 0x0000000000007918 */ /* 0x000fd00000000000 */
[----:B------:R-:W0:Y:S02]  /*08e0*/  USETMAXREG.TRY_ALLOC.CTAPOOL UP0, 0xa0 ;  /* 0x000000a0000079c8 */ /* 0x000e240008000600 */
[----:B0-----:R-:W-:-:S13]  /*08f0*/  PLOP3.LUT P0, PT, PT, PT, UP0, 0x80, 0x0 ;  /* 0x000000000000781c */ /* 0x001fda0003f0f008 */
[----:B------:R-:W-:Y:S05]  /*0900*/  @!P0 BRA `(.L_x_11252) ;  /* 0xfffffffc00f08947 */ /* 0x000fea000383ffff */
[----:B------:R-:W0:Y:S08]  /*0910*/  S2UR UR4, SR_CTAID.X ;  /* 0x00000000000479c3 */ /* 0x000e300000002500 */
[----:B------:R-:W-:Y:S08]  /*0920*/  BAR.ARV 0x4, 0x200 ;  /* 0x0108000000007b1d */ /* 0x000ff00000002000 */
[----:B------:R-:W0:Y:S08]  /*0930*/  LDC R0, c[0x0][0xc38] ;  /* 0x00030e00ff007b82 */ /* 0x000e300000000800 */
[----:B------:R-:W-:Y:S06]  /*0940*/  BAR.ARV 0x8, 0x200 ;  /* 0x0208000000007b1d */ /* 0x000fec0000002000 */
        /* <DEDUP_REMOVED lines=28> */
[----:B------:R-:W-:Y:S01]  /*0b10*/  LOP3.LUT R152, R0, 0xfffffffc, RZ, 0xc0, !PT ;  /* 0xfffffffc00987812 */ /* 0x000fe200078ec0ff */
[----:B------:R-:W-:Y:S01]  /*0b20*/  IMAD.HI R4, R155, 0x55555556, RZ ;  /* 0x555555569b047827 */ /* 0x000fe200078e02ff */
[----:B------:R-:W-:Y:S02]  /*0b30*/  LEA.HI R9, R9, R8, RZ, 0x3 ;  /* 0x0000000809097211 */ /* 0x000fe400078f18ff */
[----:B------:R-:W-:Y:S01]  /*0b40*/  LEA.HI R7, R7, R154, RZ, 0x5 ;  /* 0x0000009a07077211 */ /* 0x000fe200078f28ff */
[----:B------:R-:W-:Y:S01]  /*0b50*/  IMAD.IADD R2, R5, 0x1, -R2 ;  /* 0x0000000105027824 */ /* 0x000fe200078e0a02 */
[----:B------:R-:W-:Y:S01]  /*0b60*/  LOP3.LUT R9, R9, 0xfffffff8, RZ, 0xc0, !PT ;  /* 0xfffffff809097812 */ /* 0x000fe200078ec0ff */
[----:B------:R-:W-:Y:S01]  /*0b70*/  IMAD.IADD R152, R10, 0x1, -R152 ;  /* 0x000000010a987824 */ /* 0x000fe200078e0a98 */
[----:B------:R-:W-:Y:S01]  /*0b80*/  LEA.HI R4, R4, R4, RZ, 0x1 ;  /* 0x0000000404047211 */ /* 0x000fe200078f08ff */
[----:B------:R-:W-:Y:S01]  /*0b90*/  IMAD R157, R2, 0x8, R3 ;  /* 0x00000008029d7824 */ /* 0x000fe200078e0203 */
[----:B------:R-:W-:Y:S01]  /*0ba0*/  SHF.R.S32.HI R7, RZ, 0x5, R7 ;  /* 0x00000005ff077819 */ /* 0x000fe20000011407 */
[----:B------:R-:W-:Y:S01]  /*0bb0*/  IMAD.IADD R8, R8, 0x1, -R9 ;  /* 0x0000000108087824 */ /* 0x000fe200078e0a09 */
[C---:B------:R-:W-:Y:S01]  /*0bc0*/  LEA.HI R2, R152.reuse, R152, RZ, 0x1 ;  /* 0x0000009898027211 */ /* 0x040fe200078f08ff */
[----:B------:R-:W-:Y:S01]  /*0bd0*/  IMAD.SHL.U32 R19, R152, 0x8, RZ ;  /* 0x0000000898137824 */ /* 0x000fe200078e00ff */
[----:B------:R-:W-:Y:S01]  /*0be0*/  LOP3.LUT R5, R6, 0x7ffffffc, RZ, 0xc0, !PT ;  /* 0x7ffffffc06057812 */ /* 0x000fe200078ec0ff */
[----:B------:R-:W-:Y:S01]  /*0bf0*/  IMAD R4, R4, -0x3, R155 ;  /* 0xfffffffd04047824 */ /* 0x000fe200078e029b */
[----:B------:R-:W-:Y:S01]  /*0c00*/  LOP3.LUT R3, R2, 0x1ffffffe, RZ, 0xc0, !PT ;  /* 0x1ffffffe02037812 */ /* 0x000fe200078ec0ff */
[----:B------:R-:W-:Y:S01]  /*0c10*/  IMAD R7, R7, 0x10, R8 ;  /* 0x0000001007077824 */ /* 0x000fe200078e0208 */
[----:B------:R-:W-:Y:S01]  /*0c20*/  SHF.R.S32.HI R153, RZ, 0x2, R0 ;  /* 0x00000002ff997819 */ /* 0x000fe20000011400 */
[----:B------:R-:W-:-:S02]  /*0c30*/  VIADD R22, R19, 0x20 ;  /* 0x0000002013167836 */ /* 0x000fc40000000000 */
[----:B------:R-:W-:Y:S02]  /*0c40*/  VIADD R23, R19, 0x40 ;  /* 0x0000004013177836 */ /* 0x000fe40000000000 */
[----:B------:R-:W-:Y:S01]  /*0c50*/  IMAD R156, R4, 0x40, R7 ;  /* 0x00000040049c7824 */ /* 0x000fe200078e0207 */
[----:B------:R-:W-:Y:S01]  /*0c60*/  SHF.R.S32.HI R2, RZ, 0x1f, R22 ;  /* 0x0000001fff027819 */ /* 0x000fe20000011416 */
[----:B------:R-:W-:Y:S01]  /*0c70*/  IMAD.IADD R3, R152, 0x1, -R3 ;  /* 0x0000000198037824 */ /* 0x000fe200078e0a03 */
[----:B------:R-:W-:Y:S01]  /*0c80*/  SHF.R.S32.HI R0, RZ, 0x1f, R23 ;  /* 0x0000001fff007819 */ /* 0x000fe20000011417 */
[----:B------:R-:W-:Y:S02]  /*0c90*/  IMAD.IADD R16, R154, 0x1, -R5 ;  /* 0x000000019a107824 */ /* 0x000fe400078e0a05 */
[----:B------:R-:W-:-:S07]  /*0ca0*/  IMAD R18, R3, 0x8, R156 ;  /* 0x0000000803127824 */ /* 0x000fce00078e029c */
.L_x_11349:
        /* <DEDUP_REMOVED lines=12> */
[----:B01234-:R-:W-:Y:S05]  /*0d70*/  @!P0 BRA `(.L_x_11253) ;  /* 0x0000000000208947 */ /* 0x01ffea0003800000 */
        /* <DEDUP_REMOVED lines=8> */
.L_x_11253:
[----:B------:R-:W-:Y:S01]  /*0e00*/  ULDC UR7, c[0x0][0xc54] ;  /* 0x0003150000077ab9 */ /* 0x000fe20000000800 */
[----:B------:R-:W-:Y:S01]  /*0e10*/  UMOV UR6, UR9 ;  /* 0x0000000900067c82 */ /* 0x000fe20008000000 */
[----:B------:R-:W-:-:S11]  /*0e20*/  UISETP.NE.AND UP0, UPT, UR7, 0x1, UPT ;  /* 0x000000010700788c */ /* 0x000fd6000bf05270 */
[----:B------:R-:W-:Y:S02]  /*0e30*/  @UP0 ULDC.64 UR10, c[0x0][0xc58] ;  /* 0x00031600000a0ab9 */ /* 0x000fe40000000a00 */
[----:B------:R-:W-:-:S04]  /*0e40*/  UIMAD.WIDE.U32 UR4, UR9, UR10, URZ ;  /* 0x0000000a090472a5 */ /* 0x000fc8000f8e003f */
[----:B------:R-:W-:-:S04]  /*0e50*/  @UP0 USHF.R.U32.HI UR6, URZ, UR11, UR5 ;  /* 0x0000000b3f060299 */ /* 0x000fc80008011605 */
[----:B------:R-:W-:-:S12]  /*0e60*/  UIMAD UR4, UR6, UR7, URZ ;  /* 0x00000007060472a4 */ /* 0x000fd8000f8e023f */
.L_x_11254:
        /* <DEDUP_REMOVED lines=9> */
[----:B------:R-:W-:-:S02]  /*0f00*/  UIMAD UR40, UR6, 0xc0, URZ ;  /* 0x000000c0062878a4 */ /* 0x000fc4000f8e023f */
        /* <DEDUP_REMOVED lines=41> */
.L_x_11256:
[----:B------:R-:W-:-:S11]  /*11a0*/  UISETP.NE.AND UP0, UPT, UR5, 0x1, UPT ;  /* 0x000000010500788c */ /* 0x000fd6000bf05270 */
[----:B------:R-:W-:Y:S02]  /*11b0*/  @UP0 ULDC.64 UR8, c[0x0][0x9e8] ;  /* 0x00027a0000080ab9 */ /* 0x000fe40000000a00 */
[----:B------:R-:W-:-:S04]  /*11c0*/  UIMAD.WIDE.U32 UR6, UR4, UR8, URZ ;  /* 0x00000008040672a5 */ /* 0x000fc8000f8e003f */
[----:B------:R-:W-:-:S12]  /*11d0*/  @UP0 USHF.R.U32.HI UR4, URZ, UR9, UR7 ;  /* 0x000000093f040299 */ /* 0x000fd80008011607 */
.L_x_11257:
[----:B------:R-:W-:-:S06]  /*11e0*/  UIMAD UR4, UR4, UR5, UR5 ;  /* 0x00000005040472a4 */ /* 0x000fcc000f8e0205 */
[----:B------:R-:W-:-:S07]  /*11f0*/  VIMNMX R0, R0, UR4, PT ;  /* 0x0000000400007c48 */ /* 0x000fce000bfe0100 */
.L_x_11255:
        /* <DEDUP_REMOVED lines=32> */
.L_x_11259:
[----:B------:R-:W-:-:S11]  /*1400*/  UISETP.NE.AND UP0, UPT, UR5, 0x1, UPT ;  /* 0x000000010500788c */ /* 0x000fd6000bf05270 */
[----:B------:R-:W-:Y:S02]  /*1410*/  @UP0 ULDC.64 UR10, c[0x0][0x9e8] ;  /* 0x00027a00000a0ab9 */ /* 0x000fe40000000a00 */
[----:B------:R-:W-:-:S04]  /*1420*/  UIMAD.WIDE.U32 UR6, UR4, UR10, URZ ;  /* 0x0000000a040672a5 */ /* 0x000fc8000f8e003f */
[----:B------:R-:W-:-:S12]  /*1430*/  @UP0 USHF.R.U32.HI UR4, URZ, UR11, UR7 ;  /* 0x0000000b3f040299 */ /* 0x000fd80008011607 */
.L_x_11260:
[----:B------:R-:W-:-:S04]  /*1440*/  UIMAD UR4, UR4, UR5, URZ ;  /* 0x00000005040472a4 */ /* 0x000fc8000f8e023f */
[----:B------:R-:W-:-:S04]  /*1450*/  UISETP.LT.AND UP0, UPT, UR9, UR4, UPT ;  /* 0x000000040900728c */ /* 0x000fc8000bf01270 */
[----:B------:R-:W-:-:S12]  /*1460*/  USEL UR9, UR9, UR4, !UP0 ;  /* 0x0000000409097287 */ /* 0x000fd8000c000000 */
.L_x_11258:
        /* <DEDUP_REMOVED lines=65> */
.L_x_11262:
        /* <DEDUP_REMOVED lines=56> */
.L_x_11441:
[----:B------:R-:W-:Y:S05]  /*1c00*/  @!P0 BRA `(.L_x_11264) ;  /* 0x0000000000048947 */ /* 0x000fea0003800000 */
[----:B------:R-:W-:Y:S01]  /*1c10*/  BPT.TRAP 0x1 ;  /* 0x000000040000795c */ /* 0x000fe20000300000 */
.L_x_11264:
[----:B------:R-:W-:Y:S02]  /*1c20*/  IMAD.U32 R12, RZ, RZ, UR38 ;  /* 0x00000026ff0c7e24 */ /* 0x000fe4000f8e00ff */
[----:B0-----:R-:W-:-:S03]  /*1c30*/  IMAD.U32 R3, RZ, RZ, UR37 ;  /* 0x00000025ff037e24 */ /* 0x001fc6000f8e00ff */
[----:B------:R-:W-:Y:S02]  /*1c40*/  LEA R12, R12, UR46, 0x3 ;  /* 0x0000002e0c0c7c11 */ /* 0x000fe4000f8e18ff */
[----:B------:R-:W-:-:S04]  /*1c50*/  SHF.L.U32 R3, R3, 0x1f, RZ ;  /* 0x0000001f03037819 */ /* 0x000fc800000006ff */
[----:B------:R0:W1:Y:S01]  /*1c60*/  SYNCS.PHASECHK.TRANS64.TRYWAIT P1, [R12+URZ+0x19c30], R3 ;  /* 0x019c30030c0075a7 */ /* 0x000062000802017f */
[----:B------:R-:W-:Y:S05]  /*1c70*/  @!P0 BRA `(.L_x_11265) ;  /* 0x0000000000048947 */ /* 0x000fea0003800000 */
[----:B------:R-:W-:Y:S01]  /*1c80*/  BPT.TRAP 0x1 ;  /* 0x000000040000795c */ /* 0x000fe20000300000 */
.L_x_11265:
[----:B-1----:R-:W-:Y:S05]  /*1c90*/  @P1 BRA `(.L_x_11266) ;  /* 0x0000000000081947 */ /* 0x002fea0003800000 */
[----:B------:R-:W1:Y:S02]  /*1ca0*/  SYNCS.PHASECHK.TRANS64.TRYWAIT P1, [R12+URZ+0x19c30], R3 ;  /* 0x019c30030c0075a7 */ /* 0x000e64000802017f */
[----:B-1----:R-:W-:Y:S05]  /*1cb0*/  @!P1 BRA `(.L_x_11267) ;  /* 0x0000013800e89947 */ /* 0x002fea0003800000 */
.L_x_11266:
        /* <DEDUP_REMOVED lines=28> */
.L_x_11268:
[----:B------:R-:W-:Y:S01]  /*1e80*/  UISETP.NE.AND UP1, UPT, UR49, URZ, UPT ;  /* 0x0000003f3100728c */ /* 0x000fe2000bf25270 */
[C---:B------:R-:W-:Y:S01]  /*1e90*/  FMUL.FTZ R96, R0.reuse, R40 ;  /* 0x0000002800607220 */ /* 0x040fe20000410000 */
[C---:B------:R-:W-:Y:S01]  /*1ea0*/  FMUL.FTZ R89, R0.reuse, R25 ;  /* 0x0000001900597220 */ /* 0x040fe20000410000 */
[C---:B------:R-:W-:Y:S01]  /*1eb0*/  FMUL.FTZ R40, R0.reuse, R70 ;  /* 0x0000004600287220 */ /* 0x040fe20000410000 */
[----:B------:R-:W-:Y:S01]  /*1ec0*/  FMUL.FTZ R25, R0, R55 ;  /* 0x0000003700197220 */ /* 0x000fe20000410000 */
[----:B------:R-:W-:Y:S01]  /*1ed0*/  VIADD R70, R18, UR40 ;  /* 0x0000002812467c36 */ /* 0x000fe20008000000 */
[----:B------:R-:W-:Y:S01]  /*1ee0*/  PLOP3.LUT P1, PT, PT, PT, UP1, 0x80, 0x0 ;  /* 0x000000000000781c */ /* 0x000fe20003f2f018 */
[----:B------:R-:W2:Y:S01]  /*1ef0*/  LDC R55, c[0x0][0x2f0] ;  /* 0x0000bc00ff377b82 */ /* 0x000ea20000000800 */
[----:B------:R-:W-:Y:S01]  /*1f00*/  PLOP3.LUT P2, PT, PT, PT, UP1, 0x80, 0x0 ;  /* 0x000000000000781c */ /* 0x000fe20003f4f018 */
[----:B------:R-:W-:Y:S01]  /*1f10*/  FMUL.FTZ R2, R0, R26 ;  /* 0x0000001a00027220 */ /* 0x000fe20000410000 */
[----:B------:R-:W-:Y:S01]  /*1f20*/  R2UR UR6, R12 ;  /* 0x000000000c0672ca */ /* 0x000fe200000e0000 */
[----:B------:R-:W-:Y:S01]  /*1f30*/  @UP1 ULDC UR7, c[0x0][0x44c] ;  /* 0x0001130000071ab9 */ /* 0x000fe20000000800 */
[C---:B------:R-:W-:Y:S01]  /*1f40*/  FMUL.FTZ R26, R0.reuse, R54 ;  /* 0x00000036001a7220 */ /* 0x040fe20000410000 */
[C---:B------:R-:W-:Y:S01]  /*1f50*/  FMUL.FTZ R21, R0.reuse, R50 ;  /* 0x0000003200157220 */ /* 0x040fe20000410000 */
[----:B------:R-:W-:Y:S01]  /*1f60*/  IMAD.MOV.U32 R13, RZ, RZ, -0x80 ;  /* 0xffffff80ff0d7424 */ /* 0x000fe200078e00ff */
[----:B------:R-:W3:Y:S01]  /*1f70*/  LDC R54, c[0x0][0x288] ;  /* 0x0000a200ff367b82 */ /* 0x000ee20000000800 */
[C---:B------:R-:W-:Y:S01]  /*1f80*/  FMUL.FTZ R50, R0.reuse, R57 ;  /* 0x0000003900327220 */ /* 0x040fe20000410000 */
[C---:B------:R-:W-:Y:S01]  /*1f90*/  FMUL.FTZ R4, R0.reuse, R24 ;  /* 0x0000001800047220 */ /* 0x040fe20000410000 */
[----:B------:R-:W-:Y:S01]  /*1fa0*/  FMUL.FTZ R57, R0, R68 ;  /* 0x0000004400397220 */ /* 0x000fe20000410000 */
[----:B01----:R-:W-:Y:S01]  /*1fb0*/  @P1 IMAD.HI.U32 R12, R70, UR7, RZ ;  /* 0x00000007460c1c27 */ /* 0x003fe2000f8e00ff */
[----:B------:R-:W-:-:S03]  /*1fc0*/  @UP1 ULDC UR7, c[0x0][0x450] ;  /* 0x0001140000071ab9 */ /* 0x000fc60000000800 */
[C---:B------:R-:W-:Y:S01]  /*1fd0*/  FMUL.FTZ R24, R0.reuse, R51 ;  /* 0x0000003300187220 */ /* 0x040fe20000410000 */
[C---:B------:R-:W-:Y:S01]  /*1fe0*/  FMUL.FTZ R68, R0.reuse, R76 ;  /* 0x0000004c00447220 */ /* 0x040fe20000410000 */
[----:B------:R-:W-:Y:S01]  /*1ff0*/  FMUL.FTZ R51, R0, R60 ;  /* 0x0000003c00337220 */ /* 0x000fe20000410000 */
[----:B------:R-:W-:Y:S01]  /*2000*/  @P2 SHF.R.U32.HI R70, RZ, UR7, R12 ;  /* 0x00000007ff462c19 */ /* 0x000fe2000801160c */
[----:B------:R-:W-:Y:S01]  /*2010*/  IMAD R76, R88, R13, 0x80 ;  /* 0x00000080584c7424 */ /* 0x000fe200078e020d */
[----:B------:R-:W-:Y:S01]  /*2020*/  UIADD3 UR6, UR6, 0x19c40, URZ ;  /* 0x00019c4006067890 */ /* 0x000fe2000fffe03f */
[C---:B------:R-:W-:Y:S01]  /*2030*/  FMUL.FTZ R14, R0.reuse, R43 ;  /* 0x0000002b000e7220 */ /* 0x040fe20000410000 */
[C---:B------:R-:W-:Y:S01]  /*2040*/  FMUL.FTZ R43, R0.reuse, R44 ;  /* 0x0000002c002b7220 */ /* 0x040fe20000410000 */
[----:B------:R-:W0:Y:S01]  /*2050*/  SHFL.IDX PT, R60, R70, RZ, 0x1c1f ;  /* 0x001c1fff463c7589 */ /* 0x000e2200000e0000 */
[----:B------:R-:W-:Y:S01]  /*2060*/  UISETP.NE.AND UP0, UPT, UR48, URZ, UPT ;  /* 0x0000003f3000728c */ /* 0x000fe2000bf05270 */
        /* <DEDUP_REMOVED lines=51> */
[C---:B------:R-:W-:Y:S01]  /*23a0*/  IMAD R12, R16.reuse, -0x2, R13 ;  /* 0xfffffffe100c7824 */ /* 0x040fe200078e020d */
[----:B------:R-:W-:Y:S01]  /*23b0*/  PLOP3.LUT P1, PT, PT, PT, UP0, 0x40, 0x0 ;  /* 0x000000000000781c */ /* 0x000fe20003f2e808 */
[----:B------:R-:W1:Y:S01]  /*23c0*/  MUFU.TANH R4, R4 ;  /* 0x0000000400047308 */ /* 0x000e620000002400 */
[----:B------:R-:W-:Y:S01]  /*23d0*/  ULDC UR18, c[0x0][0x9dc] ;  /* 0x0002770000127ab9 */ /* 0x000fe20000000800 */
[C---:B--2---:R-:W-:Y:S01]  /*23e0*/  IMAD R59, R55.reuse, UR42, R12 ;  /* 0x0000002a373b7c24 */ /* 0x044fe2000f8e020c */
[----:B------:R-:W-:Y:S01]  /*23f0*/  SYNCS.ARRIVE.TRANS64.RED.A1T0 RZ, [UR6], RZ ;  /* 0x000000ffffff79a7 */ /* 0x000fe20008100406 */
[----:B------:R-:W-:Y:S01]  /*2400*/  ULOP3.LUT UR6, URZ, UR18, URZ, 0x33, !UPT ;  /* 0x000000123f067292 */ /* 0x000fe2000f8e333f */
[----:B------:R-:W-:Y:S01]  /*2410*/  IMAD R13, R55, UR42, R76 ;  /* 0x0000002a370d7c24 */ /* 0x000fe2000f8e024c */
[----:B------:R-:W-:Y:S01]  /*2420*/  ULDC UR14, c[0x0][0x9e0] ;  /* 0x00027800000e7ab9 */ /* 0x000fe20000000800 */
[----:B---3--:R-:W-:Y:S01]  /*2430*/  IMAD.IADD R59, R59, 0x1, -R54 ;  /* 0x000000013b3b7824 */ /* 0x008fe200078e0a36 */
[----:B------:R-:W2:Y:S01]  /*2440*/  MUFU.TANH R89, R89 ;  /* 0x0000005900597308 */ /* 0x000ea20000002400 */
[----:B------:R-:W-:Y:S01]  /*2450*/  IMAD R73, R16, -0x2, R13 ;  /* 0xfffffffe10497824 */ /* 0x000fe200078e020d */
[----:B------:R-:W-:Y:S01]  /*2460*/  LEA R74, R88, 0xffffff80, 0x7 ;  /* 0xffffff80584a7811 */ /* 0x000fe200078e38ff */
[----:B------:R-:W-:-:S02]  /*2470*/  VIADD R78, R59, UR14 ;  /* 0x0000000e3b4e7c36 */ /* 0x000fc40008000000 */
[----:B------:R-:W-:-:S03]  /*2480*/  VIADD R75, R59, UR6 ;  /* 0x000000063b4b7c36 */ /* 0x000fc60008000000 */
[----:B------:R-:W3:Y:S01]  /*2490*/  MUFU.TANH R2, R2 ;  /* 0x0000000200027308 */ /* 0x000ee20000002400 */
[----:B0-----:R-:W-:Y:S01]  /*24a0*/  VIADDMNMX R71, R60, R78, R73, PT ;  /* 0x0000004e3c477246 */ /* 0x001fe20003800149 */
[----:B------:R-:W-:-:S06]  /*24b0*/  IMAD.IADD R72, R75, 0x1, R60 ;  /* 0x000000014b487824 */ /* 0x000fcc00078e023c */
        /* <DEDUP_REMOVED lines=76> */
.L_x_11271:
[----:B------:R-:W-:Y:S02]  /*2980*/  ULDC UR6, c[0x0][0x9e4] ;  /* 0x0002790000067ab9 */ /* 0x000fe40000000800 */
[----:B------:R-:W-:-:S05]  /*2990*/  IMAD.U32 R60, RZ, RZ, UR6 ;  /* 0x00000006ff3c7e24 */ /* 0x000fca000f8e00ff */
[----:B------:R-:W-:-:S13]  /*29a0*/  ISETP.NE.AND P1, PT, R60, 0x1, PT ;  /* 0x000000013c00780c */ /* 0x000fda0003f25270 */
[----:B------:R-:W1:Y:S02]  /*29b0*/  @P1 LDC.64 R12, c[0x0][0x9e8] ;  /* 0x00027a00ff0c1b82 */ /* 0x000e640000000a00 */
[----:B-1----:R-:W-:-:S05]  /*29c0*/  @P1 IMAD.HI.U32 R12, R59, R12, RZ ;  /* 0x0000000c3b0c1227 */ /* 0x002fca00078e00ff */
[----:B------:R-:W-:-:S07]  /*29d0*/  @P1 SHF.R.U32.HI R59, RZ, R13, R12 ;  /* 0x0000000dff3b1219 */ /* 0x000fce000001160c */
.L_x_11272:
[----:B------:R-:W-:Y:S05]  /*29e0*/  BSYNC B0 ;  /* 0x0000000000007941 */ /* 0x000fea0003800000 */
.L_x_11270:
[----:B------:R-:W-:-:S04]  /*29f0*/  IMAD R59, R59, R60, -R74 ;  /* 0x0000003c3b3b7224 */ /* 0x000fc800078e0a4a */
[----:B------:R-:W-:-:S05]  /*2a00*/  IMAD R59, R16, -0x2, R59 ;  /* 0xfffffffe103b7824 */ /* 0x000fca00078e023b */
[----:B------:R-:W-:Y:S02]  /*2a10*/  VIADDMNMX R71, R59, R60, R71, PT ;  /* 0x0000003c3b477246 */ /* 0x000fe40003800147 */
[----:B------:R-:W-:-:S07]  /*2a20*/  VIMNMX R72, R72, R59, !PT ;  /* 0x0000003b48487248 */ /* 0x000fce0007fe0100 */
.L_x_11269:
[C---:B------:R-:W-:Y:S01]  /*2a30*/  ISETP.GE.AND P6, PT, R76.reuse, 0xa, PT ;  /* 0x0000000a4c00780c */ /* 0x040fe20003fc6270 */
[----:B------:R-:W1:Y:S01]  /*2a40*/  SHFL.IDX PT, R70, R70, 0x1, 0x1c1f ;  /* 0x003c1f0046467f89 */ /* 0x000e6200000e0000 */
[C---:B------:R-:W-:Y:S01]  /*2a50*/  ISETP.GE.AND P1, PT, R76.reuse, 0x2, PT ;  /* 0x000000024c00780c */ /* 0x040fe20003f26270 */
[----:B------:R-:W-:Y:S01]  /*2a60*/  UISETP.NE.AND UP0, UPT, UR48, URZ, UPT ;  /* 0x0000003f3000728c */ /* 0x000fe2000bf05270 */
[C---:B------:R-:W-:Y:S02]  /*2a70*/  ISETP.GE.AND P2, PT, R76.reuse, 0x9, PT ;  /* 0x000000094c00780c */ /* 0x040fe40003f46270 */
[----:B------:R-:W-:Y:S02]  /*2a80*/  ISETP.GE.AND P5, PT, R76, 0x11, PT ;  /* 0x000000114c00780c */ /* 0x000fe40003fa6270 */
[----:B------:R-:W-:Y:S02]  /*2a90*/  LOP3.LUT R17, R17, 0xfffffffb, RZ, 0xc0, !PT ;  /* 0xfffffffb11117812 */ /* 0x000fe400078ec0ff */
[----:B------:R-:W-:-:S02]  /*2aa0*/  ISETP.GT.AND P4, PT, R72, 0x1, !P1 ;  /* 0x000000014800780c */ /* 0x000fc40004f84270 */
[----:B------:R-:W-:Y:S02]  /*2ab0*/  ISETP.GT.AND P3, PT, R72, 0x8, !P2 ;  /* 0x000000084800780c */ /* 0x000fe40005764270 */
[----:B------:R-:W-:Y:S02]  /*2ac0*/  @P6 LOP3.LUT R17, R17, 0x4, RZ, 0xfc, !PT ;  /* 0x0000000411116812 */ /* 0x000fe400078efcff */
[C---:B------:R-:W-:Y:S02]  /*2ad0*/  ISETP.LT.OR P4, PT, R71.reuse, 0x2, P4 ;  /* 0x000000024700780c */ /* 0x040fe40002781670 */
[----:B------:R-:W-:Y:S02]  /*2ae0*/  ISETP.LT.OR P3, PT, R71, 0x9, P3 ;  /* 0x000000094700780c */ /* 0x000fe40001f61670 */
[----:B------:R-:W-:Y:S02]  /*2af0*/  LOP3.LUT R17, R17, 0xfffffff7, RZ, 0xc0, !PT ;  /* 0xfffffff711117812 */ /* 0x000fe400078ec0ff */
[----:B------:R-:W-:-:S02]  /*2b00*/  FSEL R89, R89, -INF , !P4 ;  /* 0xff80000059597808 */ /* 0x000fc40006000000 */
[----:B------:R-:W-:Y:S02]  /*2b10*/  FSEL R90, R90, -INF , !P3 ;  /* 0xff8000005a5a7808 */ /* 0x000fe40005800000 */
[C---:B------:R-:W-:Y:S02]  /*2b20*/  ISETP.GT.AND P4, PT, R72.reuse, 0x9, !P6 ;  /* 0x000000094800780c */ /* 0x040fe40007784270 */
[----:B------:R-:W-:Y:S02]  /*2b30*/  @P5 LOP3.LUT R17, R17, 0x8, RZ, 0xfc, !PT ;  /* 0x0000000811115812 */ /* 0x000fe400078efcff */
[----:B------:R-:W-:Y:S02]  /*2b40*/  ISETP.GT.AND P3, PT, R72, 0x10, !P5 ;  /* 0x000000104800780c */ /* 0x000fe40006f64270 */
[----:B------:R-:W-:Y:S02]  /*2b50*/  ISETP.GE.AND P5, PT, R76, 0x12, PT ;  /* 0x000000124c00780c */ /* 0x000fe40003fa6270 */
[----:B------:R-:W-:-:S02]  /*2b60*/  ISETP.LT.OR P4, PT, R71, 0xa, P4 ;  /* 0x0000000a4700780c */ /* 0x000fc40002781670 */
[----:B------:R-:W-:Y:S02]  /*2b70*/  ISETP.LT.OR P3, PT, R71, 0x11, P3 ;  /* 0x000000114700780c */ /* 0x000fe40001f61670 */
[----:B0-----:R-:W-:Y:S02]  /*2b80*/  FSEL R91, R91, -INF , !P4 ;  /* 0xff8000005b5b7808 */ /* 0x001fe40006000000 */
[----:B------:R-:W-:Y:S02]  /*2b90*/  ISETP.GE.AND P4, PT, R76, 0x19, PT ;  /* 0x000000194c00780c */ /* 0x000fe40003f86270 */
[----:B------:R-:W-:Y:S02]  /*2ba0*/  LOP3.LUT R17, R17, 0xffffffef, RZ, 0xc0, !PT ;  /* 0xffffffef11117812 */ /* 0x000fe400078ec0ff */
[----:B------:R-:W-:Y:S02]  /*2bb0*/  FSEL R92, R92, -INF , !P3 ;  /* 0xff8000005c5c7808 */ /* 0x000fe40005800000 */
[----:B------:R-:W-:-:S02]  /*2bc0*/  ISETP.GT.AND P3, PT, R72, 0x11, !P5 ;  /* 0x000000114800780c */ /* 0x000fc40006f64270 */
[----:B------:R-:W-:Y:S02]  /*2bd0*/  @P5 LOP3.LUT R17, R17, 0x10, RZ, 0xfc, !PT ;  /* 0x0000001011115812 */ /* 0x000fe400078efcff */
[----:B------:R-:W-:Y:S02]  /*2be0*/  ISETP.LT.OR P3, PT, R71, 0x12, P3 ;  /* 0x000000124700780c */ /* 0x000fe40001f61670 */
[----:B------:R-:W-:Y:S02]  /*2bf0*/  LOP3.LUT R17, R17, 0xfdffffff, RZ, 0xc0, !PT ;  /* 0xfdffffff11117812 */ /* 0x000fe400078ec0ff */
[----:B------:R-:W-:Y:S02]  /*2c00*/  FSEL R93, R93, -INF , !P3 ;  /* 0xff8000005d5d7808 */ /* 0x000fe40005800000 */
[----:B------:R-:W-:Y:S02]  /*2c10*/  @P4 LOP3.LUT R17, R17, 0x2000000, RZ, 0xfc, !PT ;  /* 0x0200000011114812 */ /* 0x000fe400078efcff */
[----:B------:R-:W-:-:S02]  /*2c20*/  ISETP.GT.AND P3, PT, R72, 0x18, !P4 ;  /* 0x000000184800780c */ /* 0x000fc40006764270 */
[----:B------:R-:W-:Y:S02]  /*2c30*/  ISETP.GE.AND P4, PT, R76, 0x1a, PT ;  /* 0x0000001a4c00780c */ /* 0x000fe40003f86270 */
[----:B------:R-:W-:Y:S02]  /*2c40*/  ISETP.LT.OR P3, PT, R71, 0x19, P3 ;  /* 0x000000194700780c */ /* 0x000fe40001f61670 */
[----:B------:R-:W-:Y:S02]  /*2c50*/  LOP3.LUT R17, R17, 0xfeffffff, RZ, 0xc0, !PT ;  /* 0xfeffffff11117812 */ /* 0x000fe400078ec0ff */
[----:B------:R-:W-:Y:S02]  /*2c60*/  FSEL R94, R94, -INF , !P3 ;  /* 0xff8000005e5e7808 */ /* 0x000fe40005800000 */
[----:B------:R-:W-:-:S04]  /*2c70*/  ISETP.GT.AND P3, PT, R72, 0x19, !P4 ;  /* 0x000000194800780c */ /* 0x000fc80006764270 */
        /* <DEDUP_REMOVED lines=107> */
[----:B------:R-:W-:Y:S02]  /*3330*/  ISETP.GT.AND P3, PT, R72, 0x61, !P4 ;  /* 0x000000614800780c */ /* 0x000fe40006764270 */
[----:B-1----:R-:W-:-:S02]  /*3340*/  VIADDMNMX R66, R70, R78, R73, PT ;  /* 0x0000004e46427246 */ /* 0x002fc40003800149 */
[----:B------:R-:W-:-:S03]  /*3350*/  ISETP.LT.OR P3, PT, R71, 0x62, P3 ;  /* 0x000000624700780c */ /* 0x000fc60001f61670 */
[----:B------:R-:W-:Y:S02]  /*3360*/  @P4 LOP3.LUT R17, R17, 0x40, RZ, 0xfc, !PT ;  /* 0x0000004011114812 */ /* 0x000fe400078efcff */
[----:B------:R-:W-:Y:S02]  /*3370*/  ISETP.GE.AND P4, PT, R76, 0x69, PT ;  /* 0x000000694c00780c */ /* 0x000fe40003f86270 */
[----:B------:R-:W-:Y:S01]  /*3380*/  FSEL R47, R67, -INF , !P3 ;  /* 0xff800000432f7808 */ /* 0x000fe20005800000 */
[----:B------:R-:W-:Y:S01]  /*3390*/  IMAD.IADD R67, R75, 0x1, R70 ;  /* 0x000000014b437824 */ /* 0x000fe200078e0246 */
[----:B------:R-:W-:Y:S02]  /*33a0*/  LOP3.LUT R17, R17, 0xfbffffff, RZ, 0xc0, !PT ;  /* 0xfbffffff11117812 */ /* 0x000fe400078ec0ff */
        /* <DEDUP_REMOVED lines=25> */
[----:B------:R-:W-:Y:S02]  /*3540*/  ISETP.GT.AND P6, PT, R72, RZ, !P6 ;  /* 0x000000ff4800720c */ /* 0x000fe400077c4270 */
[----:B------:R-:W-:Y:S02]  /*3550*/  LOP3.LUT R17, R17, 0xfffffffe, RZ, 0xc0, !PT ;  /* 0xfffffffe11117812 */ /* 0x000fe400078ec0ff */
[----:B------:R-:W-:-:S04]  /*3560*/  ISETP.LT.OR P6, PT, R71, 0x1, P6 ;  /* 0x000000014700780c */ /* 0x000fc800037c1670 */
[----:B------:R-:W-:Y:S02]  /*3570*/  FSEL R68, R4, -INF , !P6 ;  /* 0xff80000004447808 */ /* 0x000fe40007000000 */
[----:B------:R-:W-:-:S13]  /*3580*/  ISETP.GE.AND P6, PT, R76, 0x7a, PT ;  /* 0x0000007a4c00780c */ /* 0x000fda0003fc6270 */
[----:B------:R-:W-:Y:S02]  /*3590*/  @P6 LOP3.LUT R17, R17, 0x1, RZ, 0xfc, !PT ;  /* 0x0000000111116812 */ /* 0x000fe400078efcff */
[----:B------:R-:W-:-:S04]  /*35a0*/  ISETP.GT.AND P6, PT, R72, 0x79, !P6 ;  /* 0x000000794800780c */ /* 0x000fc800077c4270 */
        /* <DEDUP_REMOVED lines=18> */
.L_x_11275:
[----:B------:R-:W-:Y:S02]  /*36d0*/  ULDC UR6, c[0x0][0x9e4] ;  /* 0x0002790000067ab9 */ /* 0x000fe40000000800 */
[----:B------:R-:W-:-:S05]  /*36e0*/  IMAD.U32 R70, RZ, RZ, UR6 ;  /* 0x00000006ff467e24 */ /* 0x000fca000f8e00ff */
[----:B------:R-:W-:-:S13]  /*36f0*/  ISETP.NE.AND P6, PT, R70, 0x1, PT ;  /* 0x000000014600780c */ /* 0x000fda0003fc5270 */
[----:B------:R-:W0:Y:S02]  /*3700*/  @P6 LDC.64 R12, c[0x0][0x9e8] ;  /* 0x00027a00ff0c6b82 */ /* 0x000e240000000a00 */
[----:B0-----:R-:W-:-:S05]  /*3710*/  @P6 IMAD.HI.U32 R12, R69, R12, RZ ;  /* 0x0000000c450c6227 */ /* 0x001fca00078e00ff */
[----:B------:R-:W-:-:S07]  /*3720*/  @P6 SHF.R.U32.HI R69, RZ, R13, R12 ;  /* 0x0000000dff456219 */ /* 0x000fce000001160c */
.L_x_11276:
[----:B------:R-:W-:Y:S05]  /*3730*/  BSYNC B0 ;  /* 0x0000000000007941 */ /* 0x000fea0003800000 */
.L_x_11274:
[----:B------:R-:W-:-:S04]  /*3740*/  IMAD R69, R69, R70, -R74 ;  /* 0x0000004645457224 */ /* 0x000fc800078e0a4a */
[----:B------:R-:W-:-:S05]  /*3750*/  IMAD R69, R16, -0x2, R69 ;  /* 0xfffffffe10457824 */ /* 0x000fca00078e0245 */
[----:B------:R-:W-:Y:S02]  /*3760*/  VIADDMNMX R66, R69, R70, R66, PT ;  /* 0x0000004645427246 */ /* 0x000fe40003800142 */
[----:B------:R-:W-:-:S07]  /*3770*/  VIMNMX R67, R67, R69, !PT ;  /* 0x0000004543437248 */ /* 0x000fce0007fe0100 */
.L_x_11273:
[----:B------:R-:W-:Y:S01]  /*3780*/  ISETP.GT.AND P1, PT, R67, 0x1, !P1 ;  /* 0x000000014300780c */ /* 0x000fe20004f24270 */
[----:B------:R-:W-:Y:S01]  /*3790*/  ULDC UR6, c[0x0][0x988] ;  /* 0x0002620000067ab9 */ /* 0x000fe20000000800 */
[----:B------:R-:W-:Y:S01]  /*37a0*/  LOP3.LUT P6, RZ, R17, 0x4, RZ, 0xc0, !PT ;  /* 0x0000000411ff7812 */ /* 0x000fe200078cc0ff */
[----:B------:R-:W-:Y:S01]  /*37b0*/  IMAD.U32 R76, RZ, RZ, UR6 ;  /* 0x00000006ff4c7e24 */ /* 0x000fe2000f8e00ff */
[----:B------:R-:W-:Y:S01]  /*37c0*/  ISETP.LT.OR P1, PT, R66, 0x2, P1 ;  /* 0x000000024200780c */ /* 0x000fe20000f21670 */
[----:B------:R-:W-:Y:S01]  /*37d0*/  UISETP.NE.AND UP1, UPT, UR49, URZ, UPT ;  /* 0x0000003f3100728c */ /* 0x000fe2000bf25270 */
[----:B------:R-:W-:Y:S01]  /*37e0*/  ISETP.GT.AND P2, PT, R67, 0x8, !P2 ;  /* 0x000000084300780c */ /* 0x000fe20005744270 */
[----:B------:R-:W-:Y:S01]  /*37f0*/  UISETP.NE.AND UP0, UPT, UR48, URZ, UPT ;  /* 0x0000003f3000728c */ /* 0x000fe2000bf05270 */
[----:B------:R-:W-:Y:S01]  /*3800*/  FSEL R12, R3, -INF , !P1 ;  /* 0xff800000030c7808 */ /* 0x000fe20004800000 */
[----:B------:R-:W-:Y:S01]  /*3810*/  UMOV UR7, UR40 ;  /* 0x0000002800077c82 */ /* 0x000fe20008000000 */
[----:B------:R-:W-:-:S02]  /*3820*/  ISETP.GT.AND P1, PT, R67, 0x9, !P6 ;  /* 0x000000094300780c */ /* 0x000fc40007724270 */
[C---:B------:R-:W-:Y:S02]  /*3830*/  ISETP.LT.OR P2, PT, R66.reuse, 0x9, P2 ;  /* 0x000000094200780c */ /* 0x040fe40001741670 */
[----:B------:R-:W-:Y:S02]  /*3840*/  ISETP.LT.OR P1, PT, R66, 0xa, P1 ;  /* 0x0000000a4200780c */ /* 0x000fe40000f21670 */
[----:B------:R-:W-:Y:S01]  /*3850*/  FSEL R5, R5, -INF , !P2 ;  /* 0xff80000005057808 */ /* 0x000fe20005000000 */
[----:B------:R-:W-:Y:S01]  /*3860*/  @UP1 ULDC UR10, c[0x0][0x44c] ;  /* 0x00011300000a1ab9 */ /* 0x000fe20000000800 */
[----:B------:R-:W-:Y:S01]  /*3870*/  FSEL R6, R6, -INF , !P1 ;  /* 0xff80000006067808 */ /* 0x000fe20004800000 */
[----:B------:R-:W-:Y:S01]  /*3880*/  UIMAD.WIDE.U32 UR10, UR40, UR10, URZ ;  /* 0x0000000a280a72a5 */ /* 0x000fe2000f8e003f */
[C---:B------:R-:W-:Y:S01]  /*3890*/  LOP3.LUT P1, RZ, R17.reuse, 0x8, RZ, 0xc0, !PT ;  /* 0x0000000811ff7812 */ /* 0x040fe2000782c0ff */
[----:B------:R-:W-:Y:S01]  /*38a0*/  @UP1 ULDC UR15, c[0x0][0x450] ;  /* 0x00011400000f1ab9 */ /* 0x000fe20000000800 */
[----:B------:R-:W-:Y:S01]  /*38b0*/  LOP3.LUT P2, RZ, R17, 0x40000, RZ, 0xc0, !PT ;  /* 0x0004000011ff7812 */ /* 0x000fe2000784c0ff */
[----:B------:R-:W-:Y:S01]  /*38c0*/  @UP1 USHF.R.U32.HI UR7, URZ, UR15, UR11 ;  /* 0x0000000f3f071299 */ /* 0x000fe2000801160b */
[----:B------:R-:W-:-:S02]  /*38d0*/  ISETP.GT.AND P1, PT, R67, 0x10, !P1 ;  /* 0x000000104300780c */ /* 0x000fc40004f24270 */
[----:B------:R-:W-:Y:S01]  /*38e0*/  LOP3.LUT P6, RZ, R17, 0x20000, RZ, 0xc0, !PT ;  /* 0x0002000011ff7812 */ /* 0x000fe200078cc0ff */
[----:B------:R-:W-:Y:S01]  /*38f0*/  UIADD3 UR52, UR52, UR7, URZ ;  /* 0x0000000734347290 */ /* 0x000fe2000fffe03f */
[----:B------:R-:W-:Y:S02]  /*3900*/  ISETP.LT.OR P1, PT, R66, 0x11, P1 ;  /* 0x000000114200780c */ /* 0x000fe40000f21670 */
[----:B------:R-:W-:Y:S01]  /*3910*/  ISETP.GT.AND P3, PT, R67, 0x70, !P3 ;  /* 0x000000704300780c */ /* 0x000fe20005f64270 */
[----:B------:R-:W-:Y:S01]  /*3920*/  UIADD3 UR7, UR52, UR14, URZ ;  /* 0x0000000e34077290 */ /* 0x000fe2000fffe03f */
        /* <DEDUP_REMOVED lines=72> */
[----:B------:R-:W-:Y:S02]  /*3db0*/  LOP3.LUT P2, RZ, R17, 0x80, RZ, 0xc0, !PT ;  /* 0x0000008011ff7812 */ /* 0x000fe4000784c0ff */
[----:B------:R-:W-:Y:S02]  /*3dc0*/  FSEL R25, R25, -INF , !P1 ;  /* 0xff80000019197808 */ /* 0x000fe40004800000 */
[----:B------:R-:W-:-:S02]  /*3dd0*/  LOP3.LUT P1, RZ, R17, 0x8000, RZ, 0xc0, !PT ;  /* 0x0000800011ff7812 */ /* 0x000fc4000782c0ff */
[----:B------:R-:W-:Y:S02]  /*3de0*/  LOP3.LUT P6, RZ, R17, 0x40, RZ, 0xc0, !PT ;  /* 0x0000004011ff7812 */ /* 0x000fe400078cc0ff */
[C---:B------:R-:W-:Y:S02]  /*3df0*/  ISETP.GT.AND P1, PT, R67.reuse, 0x40, !P1 ;  /* 0x000000404300780c */ /* 0x040fe40004f24270 */
[----:B------:R-:W-:Y:S02]  /*3e00*/  ISETP.GT.AND P4, PT, R67, 0x71, !P4 ;  /* 0x000000714300780c */ /* 0x000fe40006784270 */
[C---:B------:R-:W-:Y:S02]  /*3e10*/  ISETP.LT.OR P1, PT, R66.reuse, 0x41, P1 ;  /* 0x000000414200780c */ /* 0x040fe40000f21670 */
[----:B------:R-:W-:Y:S02]  /*3e20*/  ISETP.LT.OR P3, PT, R66, 0x71, P3 ;  /* 0x000000714200780c */ /* 0x000fe40001f61670 */
[----:B------:R-:W-:-:S02]  /*3e30*/  FSEL R27, R27, -INF , !P1 ;  /* 0xff8000001b1b7808 */ /* 0x000fc40004800000 */
[----:B------:R-:W-:Y:S02]  /*3e40*/  LOP3.LUT P1, RZ, R17, 0x4000, RZ, 0xc0, !PT ;  /* 0x0000400011ff7812 */ /* 0x000fe4000782c0ff */
[C---:B------:R-:W-:Y:S02]  /*3e50*/  ISETP.GT.AND P5, PT, R67.reuse, 0x78, !P5 ;  /* 0x000000784300780c */ /* 0x040fe40006fa4270 */
[----:B------:R-:W-:Y:S02]  /*3e60*/  ISETP.GT.AND P1, PT, R67, 0x41, !P1 ;  /* 0x000000414300780c */ /* 0x000fe40004f24270 */
[C---:B------:R-:W-:Y:S02]  /*3e70*/  ISETP.LT.OR P4, PT, R66.reuse, 0x72, P4 ;  /* 0x000000724200780c */ /* 0x040fe40002781670 */
[----:B------:R-:W-:Y:S02]  /*3e80*/  ISETP.LT.OR P1, PT, R66, 0x42, P1 ;  /* 0x000000424200780c */ /* 0x000fe40000f21670 */
[----:B------:R-:W-:-:S02]  /*3e90*/  FSEL R35, R35, -INF , !P3 ;  /* 0xff80000023237808 */ /* 0x000fc40005800000 */
        /* <DEDUP_REMOVED lines=21> */
[----:B------:R-:W-:-:S03]  /*3ff0*/  LOP3.LUT P1, RZ, R17, 0x200, RZ, 0xc0, !PT ;  /* 0x0000020011ff7812 */ /* 0x000fc6000782c0ff */
[----:B------:R-:W0:Y:S01]  /*4000*/  SHFL.BFLY PT, R70, R31, 0x2, 0x1f ;  /* 0x0c401f001f467f89 */ /* 0x000e2200000e0000 */
[----:B------:R-:W-:-:S04]  /*4010*/  ISETP.GT.AND P1, PT, R67, 0x58, !P1 ;  /* 0x000000584300780c */ /* 0x000fc80004f24270 */
[----:B------:R-:W-:-:S04]  /*4020*/  ISETP.LT.OR P1, PT, R66, 0x59, P1 ;  /* 0x000000594200780c */ /* 0x000fc80000f21670 */
[----:B------:R-:W-:Y:S02]  /*4030*/  FSEL R40, R40, -INF , !P1 ;  /* 0xff80000028287808 */ /* 0x000fe40004800000 */
[----:B------:R-:W-:-:S04]  /*4040*/  LOP3.LUT P1, RZ, R17, 0x100, RZ, 0xc0, !PT ;  /* 0x0000010011ff7812 */ /* 0x000fc8000782c0ff */
[----:B------:R-:W-:-:S04]  /*4050*/  ISETP.GT.AND P1, PT, R67, 0x59, !P1 ;  /* 0x000000594300780c */ /* 0x000fc80004f24270 */
[----:B------:R-:W-:-:S04]  /*4060*/  ISETP.LT.OR P1, PT, R66, 0x5a, P1 ;  /* 0x0000005a4200780c */ /* 0x000fc80000f21670 */
[----:B------:R-:W-:Y:S02]  /*4070*/  FSEL R39, R39, -INF , !P1 ;  /* 0xff80000027277808 */ /* 0x000fe40004800000 */
[----:B0-----:R-:W-:Y:S02]  /*4080*/  FMNMX.FTZ R70, R31, R70, !PT ;  /* 0x000000461f467209 */ /* 0x001fe40007810000 */
[----:B------:R-:W-:Y:S02]  /*4090*/  ISETP.GT.AND P1, PT, R67, 0x60, !P2 ;  /* 0x000000604300780c */ /* 0x000fe40005724270 */
[----:B------:R-:W-:Y:S01]  /*40a0*/  LOP3.LUT P2, RZ, R17, 0x20, RZ, 0xc0, !PT ;  /* 0x0000002011ff7812 */ /* 0x000fe2000784c0ff */
[----:B------:R-:W0:Y:S01]  /*40b0*/  SHFL.BFLY PT, R7, R70, 0x1, 0x1f ;  /* 0x0c201f0046077f89 */ /* 0x000e2200000e0000 */
[----:B------:R-:W-:Y:S02]  /*40c0*/  ISETP.LT.OR P1, PT, R66, 0x61, P1 ;  /* 0x000000614200780c */ /* 0x000fe40000f21670 */
[----:B------:R-:W-:-:S02]  /*40d0*/  ISETP.GT.AND P2, PT, R67, 0x69, !P2 ;  /* 0x000000694300780c */ /* 0x000fc40005744270 */
[----:B------:R-:W-:Y:S02]  /*40e0*/  FSEL R42, R42, -INF , !P1 ;  /* 0xff8000002a2a7808 */ /* 0x000fe40004800000 */
[----:B------:R-:W-:Y:S02]  /*40f0*/  ISETP.GT.AND P1, PT, R67, 0x61, !P6 ;  /* 0x000000614300780c */ /* 0x000fe40007724270 */
[----:B------:R-:W-:Y:S02]  /*4100*/  LOP3.LUT P6, RZ, R17, 0x2, RZ, 0xc0, !PT ;  /* 0x0000000211ff7812 */ /* 0x000fe400078cc0ff */
[C---:B------:R-:W-:Y:S02]  /*4110*/  ISETP.LT.OR P1, PT, R66.reuse, 0x62, P1 ;  /* 0x000000624200780c */ /* 0x040fe40000f21670 */
[----:B------:R-:W-:Y:S02]  /*4120*/  ISETP.LT.OR P2, PT, R66, 0x6a, P2 ;  /* 0x0000006a4200780c */ /* 0x000fe40001741670 */
[----:B------:R-:W-:-:S02]  /*4130*/  FSEL R41, R41, -INF , !P1 ;  /* 0xff80000029297808 */ /* 0x000fc40004800000 */
[----:B------:R-:W-:Y:S02]  /*4140*/  FSEL R34, R34, -INF , !P2 ;  /* 0xff80000022227808 */ /* 0x000fe40005000000 */
[----:B0-----:R-:W-:-:S04]  /*4150*/  FMNMX.FTZ R7, R70, R7, !PT ;  /* 0x0000000746077209 */ /* 0x001fc80007810000 */
[C---:B------:R-:W-:Y:S01]  /*4160*/  FSETP.NEU.FTZ.AND P1, PT, R7.reuse, -INF , PT ;  /* 0xff8000000700780b */ /* 0x040fe20003f3d000 */
[----:B------:R-:W-:-:S05]  /*4170*/  FFMA.FTZ R76, R7, R76, -8 ;  /* 0xc1000000074c7423 */ /* 0x000fca000001004c */
[----:B------:R-:W-:Y:S02]  /*4180*/  FSEL R76, R76, RZ, P1 ;  /* 0x000000ff4c4c7208 */ /* 0x000fe40000800000 */
[----:B------:R-:W-:Y:S02]  /*4190*/  ISETP.GT.AND P1, PT, R67, RZ, !P6 ;  /* 0x000000ff4300720c */ /* 0x000fe40007724270 */
[----:B------:R-:W-:Y:S01]  /*41a0*/  LOP3.LUT P6, RZ, R17, 0x1, RZ, 0xc0, !PT ;  /* 0x0000000111ff7812 */ /* 0x000fe200078cc0ff */
[----:B------:R-:W-:-:S01]  /*41b0*/  FFMA.FTZ R69, R89, UR6, -R76 ;  /* 0x0000000659457c23 */ /* 0x000fc2000801084c */
[----:B------:R-:W-:Y:S01]  /*41c0*/  ISETP.LT.OR P1, PT, R66, 0x1, P1 ;  /* 0x000000014200780c */ /* 0x000fe20000f21670 */
[----:B------:R-:W-:-:S01]  /*41d0*/  FFMA.FTZ R71, R91, UR6, -R76 ;  /* 0x000000065b477c23 */ /* 0x000fc2000801084c */
[----:B------:R-:W-:Y:S01]  /*41e0*/  ISETP.GT.AND P6, PT, R67, 0x79, !P6 ;  /* 0x000000794300780c */ /* 0x000fe200077c4270 */
[----:B------:R-:W-:-:S01]  /*41f0*/  FFMA.FTZ R92, R92, UR6, -R76 ;  /* 0x000000065c5c7c23 */ /* 0x000fc2000801084c */
[----:B------:R-:W-:Y:S01]  /*4200*/  FSEL R79, R2, -INF , !P1 ;  /* 0xff800000024f7808 */ /* 0x000fe20004800000 */
[----:B------:R-:W-:-:S01]  /*4210*/  FFMA.FTZ R2, R68, UR6, -R76 ;  /* 0x0000000644027c23 */ /* 0x000fc2000801084c */
[----:B------:R-:W-:Y:S01]  /*4220*/  LOP3.LUT P1, RZ, R17, 0x4000000, RZ, 0xc0, !PT ;  /* 0x0400000011ff7812 */ /* 0x000fe2000782c0ff */
[----:B------:R-:W-:-:S01]  /*4230*/  FFMA.FTZ R68, R90, UR6, -R76 ;  /* 0x000000065a447c23 */ /* 0x000fc2000801084c */
[----:B------:R-:W-:Y:S01]  /*4240*/  FMNMX.FTZ R70, R79, R12, !PT ;  /* 0x0000000c4f467209 */ /* 0x000fe20007810000 */
[----:B------:R-:W-:Y:S01]  /*4250*/  MUFU.EX2 R69, R69 ;  /* 0x0000004500457308 */ /* 0x000fe20000000800 */
[----:B------:R-:W-:Y:S01]  /*4260*/  ISETP.GT.AND P1, PT, R67, 0x68, !P1 ;  /* 0x000000684300780c */ /* 0x000fe20004f24270 */
[--C-:B------:R-:W-:Y:S01]  /*4270*/  FFMA.FTZ R73, R93, UR6, -R76.reuse ;  /* 0x000000065d497c23 */ /* 0x100fe2000801084c */
[----:B------:R-:W-:Y:S01]  /*4280*/  FMNMX.FTZ R31, R5, R70, !PT ;  /* 0x00000046051f7209 */ /* 0x000fe20007810000 */
[--C-:B------:R-:W-:Y:S01]  /*4290*/  FFMA.FTZ R94, R94, UR6, -R76.reuse ;  /* 0x000000065e5e7c23 */ /* 0x100fe2000801084c */
[----:B------:R-:W-:Y:S01]  /*42a0*/  ISETP.LT.OR P1, PT, R66, 0x69, P1 ;  /* 0x000000694200780c */ /* 0x000fe20000f21670 */
[--C-:B------:R-:W-:Y:S01]  /*42b0*/  FFMA.FTZ R75, R95, UR6, -R76.reuse ;  /* 0x000000065f4b7c23 */ /* 0x100fe2000801084c */
[----:B------:R-:W-:Y:S01]  /*42c0*/  FMNMX.FTZ R72, R6, R31, !PT ;  /* 0x0000001f06487209 */ /* 0x000fe20007810000 */
[----:B------:R-:W-:Y:S01]  /*42d0*/  MUFU.EX2 R2, R2 ;  /* 0x0000000200027308 */ /* 0x000fe20000000800 */
[----:B------:R-:W-:Y:S01]  /*42e0*/  FSEL R33, R33, -INF , !P1 ;  /* 0xff80000021217808 */ /* 0x000fe20004800000 */
        /* <DEDUP_REMOVED lines=80> */
[----:B------:R-:W1:Y:S08]  /*47f0*/  MUFU.EX2 R62, R62 ;  /* 0x0000003e003e7308 */ /* 0x000e700000000800 */
[----:B------:R-:W-:Y:S08]  /*4800*/  MUFU.EX2 R57, R57 ;  /* 0x0000003900397308 */ /* 0x000ff00000000800 */
[----:B------:R-:W-:Y:S01]  /*4810*/  MUFU.EX2 R58, R58 ;  /* 0x0000003a003a7308 */ /* 0x000fe20000000800 */
[----:B-1----:R-:W-:-:S04]  /*4820*/  F2FP.SATFINITE.E4M3.F32.PACK_AB_MERGE_C R146, R62, R61, RZ ;  /* 0x0000003d3e92723e */ /* 0x002fc800048070ff */
[----:B------:R-:W-:Y:S02]  /*4830*/  F2FP.SATFINITE.E4M3.F32.PACK_AB_MERGE_C R146, R63, R64, R146 ;  /* 0x000000403f92723e */ /* 0x000fe40004807092 */
[----:B0-----:R-:W-:Y:S01]  /*4840*/  FMNMX.FTZ R31, R66, R31, !PT ;  /* 0x0000001f421f7209 */ /* 0x001fe20007810000 */
[----:B------:R-:W-:Y:S01]  /*4850*/  IMAD.U32 R66, RZ, RZ, UR6 ;  /* 0x00000006ff427e24 */ /* 0x000fe2000f8e00ff */
[----:B------:R-:W-:Y:S02]  /*4860*/  MUFU.EX2 R53, R53 ;  /* 0x0000003500357308 */ /* 0x000fe40000000800 */
[C---:B------:R-:W-:Y:S01]  /*4870*/  FSETP.NEU.FTZ.AND P1, PT, R31.reuse, -INF , PT ;  /* 0xff8000001f00780b */ /* 0x040fe20003f3d000 */
[----:B------:R-:W-:-:S05]  /*4880*/  FFMA.FTZ R67, R31, R66, -8 ;  /* 0xc10000001f437423 */ /* 0x000fca0000010042 */
[----:B------:R-:W-:Y:S01]  /*4890*/  FSEL R67, R67, RZ, P1 ;  /* 0x000000ff43437208 */ /* 0x000fe20000800000 */
[----:B------:R-:W-:Y:S01]  /*48a0*/  MUFU.EX2 R56, R56 ;  /* 0x0000003800387308 */ /* 0x000fe20000000800 */
[----:B------:R-:W-:-:S03]  /*48b0*/  PLOP3.LUT P1, PT, PT, PT, UP0, 0x40, 0x0 ;  /* 0x000000000000781c */ /* 0x000fc60003f2e808 */
        /* <DEDUP_REMOVED lines=45> */
[----:B------:R-:W-:Y:S01]  /*4b90*/  FFMA.FTZ R30, R3, UR6, -R67 ;  /* 0x00000006031e7c23 */ /* 0x000fe20008010843 */
[----:B------:R-:W-:-:S01]  /*4ba0*/  FADD.FTZ R71, R77, R68 ;  /* 0x000000444d477221 */ /* 0x000fc20000010000 */
[----:B------:R-:W-:-:S04]  /*4bb0*/  FFMA.FTZ R38, R38, UR6, -R67 ;  /* 0x0000000626267c23 */ /* 0x000fc80008010843 */
[----:B------:R-:W1:Y:S01]  /*4bc0*/  MUFU.EX2 R13, R13 ;  /* 0x0000000d000d7308 */ /* 0x000e620000000800 */
[----:B--2---:R-:W-:-:S01]  /*4bd0*/  FADD.FTZ R83, R12, R83 ;  /* 0x000000530c537221 */ /* 0x004fc20000010000 */
[----:B------:R-:W-:Y:S02]  /*4be0*/  F2FP.SATFINITE.E4M3.F32.PACK_AB_MERGE_C R5, R12, R5, RZ ;  /* 0x000000050c05723e */ /* 0x000fe400048070ff */
[----:B------:R-:W-:Y:S02]  /*4bf0*/  F2FP.SATFINITE.E4M3.F32.PACK_AB_MERGE_C R12, R58, R57, RZ ;  /* 0x000000393a0c723e */ /* 0x000fe400048070ff */
[----:B------:R-:W-:Y:S02]  /*4c00*/  F2FP.SATFINITE.E4M3.F32.PACK_AB_MERGE_C R149, R79, R66, R5 ;  /* 0x000000424f95723e */ /* 0x000fe40004807005 */
[----:B------:R-:W2:Y:S01]  /*4c10*/  MUFU.EX2 R8, R8 ;  /* 0x0000000800087308 */ /* 0x000ea20000000800 */
[----:B0-----:R-:W-:-:S01]  /*4c20*/  FADD.FTZ R32, R6, R83 ;  /* 0x0000005306207221 */ /* 0x001fc20000010000 */
[----:B------:R-:W-:-:S06]  /*4c30*/  F2FP.SATFINITE.E4M3.F32.PACK_AB_MERGE_C R142, R56, R53, R12 ;  /* 0x00000035388e723e */ /* 0x000fcc000480700c */
        /* <DEDUP_REMOVED lines=22> */
[C---:B------:R-:W-:Y:S01]  /*4da0*/  F2FP.SATFINITE.E4M3.F32.PACK_AB_MERGE_C R140, R50.reuse, R59, R2 ;  /* 0x0000003b328c723e */ /* 0x040fe20004807002 */
[----:B------:R-:W-:-:S01]  /*4db0*/  FADD.FTZ R50, R50, R61 ;  /* 0x0000003d32327221 */ /* 0x000fc20000010000 */
[----:B------:R-:W0:Y:S01]  /*4dc0*/  MUFU.EX2 R15, R15 ;  /* 0x0000000f000f7308 */ /* 0x000e220000000800 */
[----:B-1----:R-:W-:-:S01]  /*4dd0*/  FADD.FTZ R3, R20, R3 ;  /* 0x0000000314037221 */ /* 0x002fc20000010000 */
[----:B------:R-:W-:Y:S01]  /*4de0*/  F2FP.SATFINITE.E4M3.F32.PACK_AB_MERGE_C R11, R20, R11, RZ ;  /* 0x0000000b140b723e */ /* 0x000fe200048070ff */
[----:B------:R-:W-:-:S03]  /*4df0*/  FADD.FTZ R51, R51, R50 ;  /* 0x0000003233337221 */ /* 0x000fc60000010000 */
[----:B------:R-:W-:Y:S01]  /*4e00*/  F2FP.SATFINITE.E4M3.F32.PACK_AB_MERGE_C R145, R10, R9, R11 ;  /* 0x000000090a91723e */ /* 0x000fe2000480700b */
[----:B------:R-:W-:-:S01]  /*4e10*/  FADD.FTZ R52, R52, R51 ;  /* 0x0000003334347221 */ /* 0x000fc20000010000 */
[----:B------:R-:W1:Y:S01]  /*4e20*/  MUFU.EX2 R21, R21 ;  /* 0x0000001500157308 */ /* 0x000e620000000800 */
[----:B--2---:R-:W-:-:S02]  /*4e30*/  FADD.FTZ R2, R14, R3 ;  /* 0x000000030e027221 */ /* 0x004fc40000010000 */
[----:B------:R-:W-:-:S04]  /*4e40*/  FADD.FTZ R53, R53, R52 ;  /* 0x0000003435357221 */ /* 0x000fc80000010000 */
[----:B------:R-:W-:Y:S01]  /*4e50*/  FADD.FTZ R56, R56, R53 ;  /* 0x0000003538387221 */ /* 0x000fe20000010000 */
[----:B------:R-:W2:Y:S01]  /*4e60*/  MUFU.EX2 R26, R26 ;  /* 0x0000001a001a7308 */ /* 0x000ea20000000800 */
[----:B0-----:R-:W-:-:S02]  /*4e70*/  FADD.FTZ R2, R15, R2 ;  /* 0x000000020f027221 */ /* 0x001fc40000010000 */
[----:B------:R-:W-:-:S04]  /*4e80*/  FADD.FTZ R57, R57, R56 ;  /* 0x0000003839397221 */ /* 0x000fc80000010000 */
[----:B------:R-:W-:Y:S01]  /*4e90*/  FADD.FTZ R57, R58, R57 ;  /* 0x000000393a397221 */ /* 0x000fe20000010000 */
        /* <DEDUP_REMOVED lines=52> */
[C---:B--2---:R-:W-:Y:S01]  /*51e0*/  F2FP.SATFINITE.E4M3.F32.PACK_AB_MERGE_C R33, R34.reuse, R33, RZ ;  /* 0x000000212221723e */ /* 0x044fe200048070ff */
[----:B------:R-:W-:-:S03]  /*51f0*/  FADD.FTZ R34, R34, R3 ;  /* 0x0000000322227221 */ /* 0x000fc60000010000 */
[----:B------:R-:W-:-:S03]  /*5200*/  F2FP.SATFINITE.E4M3.F32.PACK_AB_MERGE_C R137, R41, R42, R33 ;  /* 0x0000002a2989723e */ /* 0x000fc60004807021 */
[----:B------:R-:W-:Y:S01]  /*5210*/  MUFU.EX2 R37, R37 ;  /* 0x0000002500257308 */ /* 0x000fe20000000800 */
[----:B-1----:R-:W-:-:S07]  /*5220*/  FADD.FTZ R3, R35, R34 ;  /* 0x0000002223037221 */ /* 0x002fce0000010000 */
[----:B------:R-:W1:Y:S01]  /*5230*/  MUFU.EX2 R38, R38 ;  /* 0x0000002600267308 */ /* 0x000e620000000800 */
[----:B0-----:R-:W-:-:S01]  /*5240*/  FADD.FTZ R2, R36, R3 ;  /* 0x0000000324027221 */ /* 0x001fc20000010000 */
[----:B-1----:R-:W-:-:S03]  /*5250*/  F2FP.SATFINITE.E4M3.F32.PACK_AB_MERGE_C R3, R38, R37, RZ ;  /* 0x000000252603723e */ /* 0x002fc600048070ff */
[----:B------:R-:W-:Y:S01]  /*5260*/  FADD.FTZ R37, R37, R2 ;  /* 0x0000000225257221 */ /* 0x000fe20000010000 */
[----:B------:R-:W-:Y:S01]  /*5270*/  F2FP.SATFINITE.E4M3.F32.PACK_AB_MERGE_C R139, R36, R35, R3 ;  /* 0x00000023248b723e */ /* 0x000fe20004807003 */
[----:B------:R-:W-:Y:S02]  /*5280*/  FADD.FTZ R3, R4, R43 ;  /* 0x0000002b04037221 */ /* 0x000fe40000010000 */
[----:B------:R-:W-:-:S01]  /*5290*/  FADD.FTZ R2, R38, R37 ;  /* 0x0000002526027221 */ /* 0x000fc20000010000 */
[----:B------:R-:W-:Y:S01]  /*52a0*/  VIADD R4, R88, 0xfffffffe ;  /* 0xfffffffe58047836 */ /* 0x000fe20000000000 */
        /* <DEDUP_REMOVED lines=12> */
.L_x_11278:
[----:B------:R-:W-:Y:S02]  /*5370*/  ULDC UR15, c[0x0][0x9e4] ;  /* 0x00027900000f7ab9 */ /* 0x000fe40000000800 */
[----:B------:R-:W-:-:S11]  /*5380*/  UISETP.NE.AND UP0, UPT, UR15, 0x1, UPT ;  /* 0x000000010f00788c */ /* 0x000fd6000bf05270 */
[----:B------:R-:W-:Y:S02]  /*5390*/  @UP0 ULDC.64 UR20, c[0x0][0x9e8] ;  /* 0x00027a0000140ab9 */ /* 0x000fe40000000a00 */
[----:B------:R-:W-:-:S04]  /*53a0*/  UIMAD.WIDE.U32 UR10, UR14, UR20, URZ ;  /* 0x000000140e0a72a5 */ /* 0x000fc8000f8e003f */
[----:B------:R-:W-:-:S12]  /*53b0*/  @UP0 USHF.R.U32.HI UR14, URZ, UR21, UR11 ;  /* 0x000000153f0e0299 */ /* 0x000fd8000801160b */
.L_x_11279:
[----:B------:R-:W-:-:S04]  /*53c0*/  UIMAD UR14, UR14, UR15, UR15 ;  /* 0x0000000f0e0e72a4 */ /* 0x000fc8000f8e020f */
[----:B------:R-:W-:-:S04]  /*53d0*/  UISETP.LT.AND UP0, UPT, UR7, UR14, UPT ;  /* 0x0000000e0700728c */ /* 0x000fc8000bf01270 */
[----:B------:R-:W-:-:S12]  /*53e0*/  USEL UR7, UR7, UR14, UP0 ;  /* 0x0000000e07077287 */ /* 0x000fd80008000000 */
.L_x_11277:
        /* <DEDUP_REMOVED lines=40> */
.L_x_11299:
[----:B------:R-:W-:-:S04]  /*5670*/  UISETP.NE.AND UP0, UPT, UR22, 0x1, UPT ;  /* 0x000000011600788c */ /* 0x000fc8000bf05270 */
[----:B------:R-:W-:-:S04]  /*5680*/  USEL UR37, URZ, 0x1, UP0 ;  /* 0x000000013f257887 */ /* 0x000fc80008000000 */
[----:B------:R-:W-:Y:S01]  /*5690*/  ULOP3.LUT UR37, UR21, UR37, URZ, 0x3c, !UPT ;  /* 0x0000002515257292 */ /* 0x000fe2000f8e3c3f */
[----:B------:R-:W-:Y:S11]  /*56a0*/  @!P0 BRA `(.L_x_11281) ;  /* 0x0000000000048947 */ /* 0x000ff60003800000 */
[----:B------:R-:W-:Y:S01]  /*56b0*/  BPT.TRAP 0x1 ;  /* 0x000000040000795c */ /* 0x000fe20000300000 */
.L_x_11281:
        /* <DEDUP_REMOVED lines=9> */
.L_x_11282:
[----:B-1----:R-:W-:Y:S05]  /*5750*/  @P1 BRA `(.L_x_11283) ;  /* 0x0000000000081947 */ /* 0x002fea0003800000 */
[----:B------:R-:W1:Y:S02]  /*5760*/  SYNCS.PHASECHK.TRANS64.TRYWAIT P1, [UR20+0x19c30], R7 ;  /* 0x019c3007ff0075a7 */ /* 0x000e640008020154 */
[----:B-1----:R-:W-:Y:S05]  /*5770*/  @!P1 BRA `(.L_x_11284) ;  /* 0x00000100004c9947 */ /* 0x002fea0003800000 */
.L_x_11283:
        /* <DEDUP_REMOVED lines=17> */
.L_x_11285:
[----:B------:R-:W-:Y:S01]  /*5890*/  ULEA UR11, UR22, UR46, 0x3 ;  /* 0x0000002e160b7291 */ /* 0x000fe2000f8e183f */
[----:B01----:R-:W-:-:S05]  /*58a0*/  IMAD.U32 R7, RZ, RZ, UR21 ;  /* 0x00000015ff077e24 */ /* 0x003fca000f8e00ff */
[----:B------:R-:W-:-:S04]  /*58b0*/  SHF.L.U32 R7, R7, 0x1f, RZ ;  /* 0x0000001f07077819 */ /* 0x000fc800000006ff */
[----:B------:R0:W1:Y:S01]  /*58c0*/  SYNCS.PHASECHK.TRANS64.TRYWAIT P1, [UR11+0x19c50], R7 ;  /* 0x019c5007ff0075a7 */ /* 0x000062000802014b */
[----:B------:R-:W-:Y:S05]  /*58d0*/  @!P0 BRA `(.L_x_11286) ;  /* 0x0000000000048947 */ /* 0x000fea0003800000 */
[----:B------:R-:W-:Y:S01]  /*58e0*/  BPT.TRAP 0x1 ;  /* 0x000000040000795c */ /* 0x000fe20000300000 */
.L_x_11286:
[----:B-1----:R-:W-:Y:S05]  /*58f0*/  @P1 BRA `(.L_x_11287) ;  /* 0x0000000000081947 */ /* 0x002fea0003800000 */
[----:B------:R-:W1:Y:S02]  /*5900*/  SYNCS.PHASECHK.TRANS64.TRYWAIT P1, [UR11+0x19c50], R7 ;  /* 0x019c5007ff0075a7 */ /* 0x000e64000802014b */
[----:B-1----:R-:W-:Y:S05]  /*5910*/  @!P1 BRA `(.L_x_11288) ;  /* 0x000000fc00fc9947 */ /* 0x002fea0003800000 */
.L_x_11287:
        /* <DEDUP_REMOVED lines=27> */
.L_x_11289:
[----:B------:R-:W-:Y:S01]  /*5ad0*/  UISETP.NE.AND UP1, UPT, UR49, URZ, UPT ;  /* 0x0000003f3100728c */ /* 0x000fe2000bf25270 */
[C---:B01----:R-:W-:Y:S01]  /*5ae0*/  FMUL.FTZ R7, R0.reuse, R24 ;  /* 0x0000001800077220 */ /* 0x043fe20000410000 */
[C---:B------:R-:W-:Y:S01]  /*5af0*/  FMUL.FTZ R24, R0.reuse, R35 ;  /* 0x0000002300187220 */ /* 0x040fe20000410000 */
[----:B------:R-:W-:Y:S01]  /*5b00*/  FMUL.FTZ R35, R0, R44 ;  /* 0x0000002c00237220 */ /* 0x000fe20000410000 */
[----:B------:R-:W-:Y:S02]  /*5b10*/  VIADD R136, R18, UR40 ;  /* 0x0000002812887c36 */ /* 0x000fe40008000000 */
[C---:B------:R-:W-:Y:S01]  /*5b20*/  FMUL.FTZ R44, R0.reuse, R55 ;  /* 0x00000037002c7220 */ /* 0x040fe20000410000 */
[----:B------:R-:W-:Y:S01]  /*5b30*/  PLOP3.LUT P1, PT, PT, PT, UP1, 0x80, 0x0 ;  /* 0x000000000000781c */ /* 0x000fe20003f2f018 */
[----:B------:R-:W0:Y:S01]  /*5b40*/  LDC R55, c[0x0][0x2f0] ;  /* 0x0000bc00ff377b82 */ /* 0x000e220000000800 */
        /* <DEDUP_REMOVED lines=9> */
[----:B------:R-:W1:Y:S01]  /*5be0*/  LDC R54, c[0x0][0x288] ;  /* 0x0000a200ff367b82 */ /* 0x000e620000000800 */
[----:B------:R-:W-:Y:S01]  /*5bf0*/  FMUL.FTZ R12, R0, R29 ;  /* 0x0000001d000c7220 */ /* 0x000fe20000410000 */
[----:B------:R-:W-:-:S04]  /*5c00*/  @P1 IMAD.HI.U32 R26, R136, UR6, RZ ;  /* 0x00000006881a1c27 */ /* 0x000fc8000f8e00ff */
[C---:B------:R-:W-:Y:S01]  /*5c10*/  FMUL.FTZ R48, R0.reuse, R59 ;  /* 0x0000003b00307220 */ /* 0x040fe20000410000 */
[----:B------:R-:W-:Y:S01]  /*5c20*/  @UP1 ULDC UR6, c[0x0][0x450] ;  /* 0x0001140000061ab9 */ /* 0x000fe20000000800 */
[C---:B------:R-:W-:Y:S01]  /*5c30*/  FMUL.FTZ R29, R0.reuse, R38 ;  /* 0x00000026001d7220 */ /* 0x040fe20000410000 */
[C---:B------:R-:W-:Y:S01]  /*5c40*/  FMUL.FTZ R59, R0.reuse, R64 ;  /* 0x00000040003b7220 */ /* 0x040fe20000410000 */
[C---:B------:R-:W-:Y:S01]  /*5c50*/  FMUL.FTZ R38, R0.reuse, R47 ;  /* 0x0000002f00267220 */ /* 0x040fe20000410000 */
[C---:B------:R-:W-:Y:S01]  /*5c60*/  FMUL.FTZ R64, R0.reuse, R69 ;  /* 0x0000004500407220 */ /* 0x040fe20000410000 */
[----:B------:R-:W-:Y:S01]  /*5c70*/  @P2 SHF.R.U32.HI R136, RZ, UR6, R26 ;  /* 0x00000006ff882c19 */ /* 0x000fe2000801161a */
[C---:B------:R-:W-:Y:S01]  /*5c80*/  FMUL.FTZ R47, R0.reuse, R58 ;  /* 0x0000003a002f7220 */ /* 0x040fe20000410000 */
[C---:B------:R-:W-:Y:S01]  /*5c90*/  FMUL.FTZ R69, R0.reuse, R73 ;  /* 0x0000004900457220 */ /* 0x040fe20000410000 */
        /* <DEDUP_REMOVED lines=49> */
[----:B------:R-:W-:Y:S01]  /*5fb0*/  UIADD3 UR20, UR20, 0x19c40, URZ ;  /* 0x00019c4014147890 */ /* 0x000fe2000fffe03f */
[----:B------:R-:W-:Y:S01]  /*5fc0*/  IMAD R26, R16, -0x2, R27 ;  /* 0xfffffffe101a7824 */ /* 0x000fe200078e021b */
[----:B------:R-:W-:Y:S01]  /*5fd0*/  PLOP3.LUT P1, PT, PT, PT, UP0, 0x40, 0x0 ;  /* 0x000000000000781c */ /* 0x000fe20003f2e808 */
[----:B------:R-:W3:Y:S01]  /*5fe0*/  MUFU.TANH R7, R7 ;  /* 0x0000000700077308 */ /* 0x000ee20000002400 */
[----:B------:R-:W-:Y:S01]  /*5ff0*/  UPRMT UR20, UR45, 0x654, UR20 ;  /* 0x000006542d147896 */ /* 0x000fe20008000014 */
[----:B0-----:R-:W-:Y:S01]  /*6000*/  IMAD R27, R55, UR42, R26 ;  /* 0x0000002a371b7c24 */ /* 0x001fe2000f8e021a */
[----:B------:R-:W-:-:S03]  /*6010*/  ULOP3.LUT UR6, URZ, UR18, URZ, 0x33, !UPT ;  /* 0x000000123f067292 */ /* 0x000fc6000f8e333f */
[----:B-1----:R-:W-:Y:S02]  /*6020*/  IMAD.IADD R27, R27, 0x1, -R54 ;  /* 0x000000011b1b7824 */ /* 0x002fe400078e0a36 */
[----:B------:R-:W0:Y:S02]  /*6030*/  MUFU.TANH R8, R8 ;  /* 0x0000000800087308 */ /* 0x000e240000002400 */
[C---:B------:R-:W-:Y:S01]  /*6040*/  VIADD R86, R27.reuse, UR24 ;  /* 0x000000181b567c36 */ /* 0x040fe20008000000 */
[----:B------:R-:W-:Y:S01]  /*6050*/  SYNCS.ARRIVE.TRANS64.RED.A1T0 RZ, [UR20], RZ ;  /* 0x000000ffffff79a7 */ /* 0x000fe20008100414 */
[----:B------:R-:W-:Y:S02]  /*6060*/  VIADD R85, R27, UR6 ;  /* 0x000000061b557c36 */ /* 0x000fe40008000000 */
[--C-:B--2---:R-:W-:Y:S02]  /*6070*/  IMAD.IADD R84, R86, 0x1, R82.reuse ;  /* 0x0000000156547824 */ /* 0x104fe400078e0252 */
[----:B------:R-:W1:Y:S01]  /*6080*/  MUFU.TANH R9, R9 ;  /* 0x0000000900097308 */ /* 0x000e620000002400 */
[----:B------:R-:W-:-:S07]  /*6090*/  IMAD.IADD R83, R85, 0x1, R82 ;  /* 0x0000000155537824 */ /* 0x000fce00078e0252 */
[----:B------:R-:W2:Y:S08]  /*60a0*/  MUFU.TANH R10, R10 ;  /* 0x0000000a000a7308 */ /* 0x000eb00000002400 */
        /* <DEDUP_REMOVED lines=74> */
.L_x_11292:
[----:B------:R-:W-:-:S05]  /*6550*/  IMAD.U32 R137, RZ, RZ, UR23 ;  /* 0x00000017ff897e24 */ /* 0x000fca000f8e00ff */
[----:B------:R-:W-:-:S13]  /*6560*/  ISETP.NE.AND P1, PT, R137, 0x1, PT ;  /* 0x000000018900780c */ /* 0x000fda0003f25270 */
[----:B------:R-:W1:Y:S02]  /*6570*/  @P1 LDC.64 R26, c[0x0][0x9e8] ;  /* 0x00027a00ff1a1b82 */ /* 0x000e640000000a00 */
[----:B-1----:R-:W-:-:S05]  /*6580*/  @P1 IMAD.HI.U32 R26, R82, R26, RZ ;  /* 0x0000001a521a1227 */ /* 0x002fca00078e00ff */
[----:B------:R-:W-:-:S07]  /*6590*/  @P1 SHF.R.U32.HI R82, RZ, R27, R26 ;  /* 0x0000001bff521219 */ /* 0x000fce000001161a */
.L_x_11293:
[----:B------:R-:W-:Y:S05]  /*65a0*/  BSYNC B0 ;  /* 0x0000000000007941 */ /* 0x000fea0003800000 */
.L_x_11291:
[----:B------:R-:W-:-:S04]  /*65b0*/  IMAD R27, R82, R137, -R77 ;  /* 0x00000089521b7224 */ /* 0x000fc800078e0a4d */
[----:B------:R-:W-:-:S05]  /*65c0*/  IMAD R27, R16, -0x2, R27 ;  /* 0xfffffffe101b7824 */ /* 0x000fca00078e021b */
[----:B------:R-:W-:Y:S02]  /*65d0*/  VIADDMNMX R84, R27, R137, R84, PT ;  /* 0x000000891b547246 */ /* 0x000fe40003800154 */
[----:B------:R-:W-:-:S07]  /*65e0*/  VIMNMX R83, R83, R27, !PT ;  /* 0x0000001b53537248 */ /* 0x000fce0007fe0100 */
.L_x_11290:
[----:B------:R-:W-:Y:S01]  /*65f0*/  ISETP.GT.AND P1, PT, R4, -0x1, PT ;  /* 0xffffffff0400780c */ /* 0x000fe20003f24270 */
[----:B------:R-:W1:Y:S01]  /*6600*/  SHFL.IDX PT, R26, R136, 0x1, 0x1c1f ;  /* 0x003c1f00881a7f89 */ /* 0x000e6200000e0000 */
[----:B------:R-:W-:Y:S02]  /*6610*/  UISETP.NE.AND UP0, UPT, UR48, URZ, UPT ;  /* 0x0000003f3000728c */ /* 0x000fe4000bf05270 */
[C---:B------:R-:W-:Y:S02]  /*6620*/  ISETP.GT.AND P3, PT, R83.reuse, 0x8, P1 ;  /* 0x000000085300780c */ /* 0x040fe40000f64270 */
[C---:B------:R-:W-:Y:S02]  /*6630*/  ISETP.GT.AND P6, PT, R83.reuse, RZ, P1 ;  /* 0x000000ff5300720c */ /* 0x040fe40000fc4270 */
        /* <DEDUP_REMOVED lines=8> */
[----:B0-----:R-:W-:Y:S01]  /*66c0*/  FSEL R8, R8, -INF , !P2 ;  /* 0xff80000008087808 */ /* 0x001fe20005000000 */
[--C-:B-1----:R-:W-:Y:S01]  /*66d0*/  IMAD.IADD R86, R86, 0x1, R26.reuse ;  /* 0x0000000156567824 */ /* 0x102fe200078e021a */
[----:B------:R-:W-:Y:S01]  /*66e0*/  ISETP.GT.AND P5, PT, R83, 0x9, P1 ;  /* 0x000000095300780c */ /* 0x000fe20000fa4270 */
[----:B------:R-:W-:Y:S01]  /*66f0*/  IMAD.IADD R85, R85, 0x1, R26 ;  /* 0x0000000155557824 */ /* 0x000fe200078e021a */
        /* <DEDUP_REMOVED lines=99> */
.L_x_11296:
[----:B------:R-:W-:-:S05]  /*6d30*/  IMAD.U32 R84, RZ, RZ, UR23 ;  /* 0x00000017ff547e24 */ /* 0x000fca000f8e00ff */
[----:B------:R-:W-:-:S13]  /*6d40*/  ISETP.NE.AND P2, PT, R84, 0x1, PT ;  /* 0x000000015400780c */ /* 0x000fda0003f45270 */
[----:B------:R-:W0:Y:S02]  /*6d50*/  @P2 LDC.64 R26, c[0x0][0x9e8] ;  /* 0x00027a00ff1a2b82 */ /* 0x000e240000000a00 */
[----:B0-----:R-:W-:-:S05]  /*6d60*/  @P2 IMAD.HI.U32 R26, R7, R26, RZ ;  /* 0x0000001a071a2227 */ /* 0x001fca00078e00ff */
[----:B------:R-:W-:-:S07]  /*6d70*/  @P2 SHF.R.U32.HI R7, RZ, R27, R26 ;  /* 0x0000001bff072219 */ /* 0x000fce000001161a */
.L_x_11297:
[----:B------:R-:W-:Y:S05]  /*6d80*/  BSYNC B0 ;  /* 0x0000000000007941 */ /* 0x000fea0003800000 */
.L_x_11295:
[----:B------:R-:W-:-:S04]  /*6d90*/  IMAD R7, R7, R84, -R77 ;  /* 0x0000005407077224 */ /* 0x000fc800078e0a4d */
[----:B------:R-:W-:-:S05]  /*6da0*/  IMAD R7, R16, -0x2, R7 ;  /* 0xfffffffe10077824 */ /* 0x000fca00078e0207 */
[----:B------:R-:W-:Y:S02]  /*6db0*/  VIADDMNMX R86, R7, R84, R86, PT ;  /* 0x0000005407567246 */ /* 0x000fe40003800156 */
[----:B------:R-:W-:-:S07]  /*6dc0*/  VIMNMX R85, R85, R7, !PT ;  /* 0x0000000755557248 */ /* 0x000fce0007fe0100 */
.L_x_11294:
[----:B------:R-:W-:Y:S01]  /*6dd0*/  FMNMX.FTZ R7, R82, R5, !PT ;  /* 0x0000000552077209 */ /* 0x000fe20007810000 */
[----:B------:R-:W-:Y:S01]  /*6de0*/  UMOV UR6, UR19 ;  /* 0x0000001300067c82 */ /* 0x000fe20008000000 */
[----:B------:R-:W-:Y:S01]  /*6df0*/  ISETP.GT.AND P5, PT, R85, 0x10, P1 ;  /* 0x000000105500780c */ /* 0x000fe20000fa4270 */
[----:B------:R-:W-:Y:S01]  /*6e00*/  IMAD.U32 R136, RZ, RZ, UR6 ;  /* 0x00000006ff887e24 */ /* 0x000fe2000f8e00ff */
        /* <DEDUP_REMOVED lines=9> */
[----:B------:R-:W-:-:S02]  /*6ea0*/  ISETP.GT.AND P4, PT, R85, 0x9, P1 ;  /* 0x000000095500780c */ /* 0x000fc40000f84270 */
[----:B------:R-:W-:Y:S02]  /*6eb0*/  FMNMX.FTZ R7, R25, R26, !PT ;  /* 0x0000001a19077209 */ /* 0x000fe40007810000 */
[----:B------:R-:W-:Y:S02]  /*6ec0*/  FSEL R33, R33, -INF , !P5 ;  /* 0xff80000021217808 */ /* 0x000fe40006800000 */
[----:B------:R-:W-:Y:S02]  /*6ed0*/  FMNMX.FTZ R26, R28, R7, !PT ;  /* 0x000000071c1a7209 */ /* 0x000fe40007810000 */
[----:B------:R-:W-:Y:S02]  /*6ee0*/  ISETP.GT.AND P5, PT, R85, RZ, P1 ;  /* 0x000000ff5500720c */ /* 0x000fe40000fa4270 */
[----:B------:R-:W-:Y:S02]  /*6ef0*/  FMNMX.FTZ R7, R31, R26, !PT ;  /* 0x0000001a1f077209 */ /* 0x000fe40007810000 */
[----:B------:R-:W-:-:S02]  /*6f00*/  ISETP.LT.OR P4, PT, R86, 0xa, P4 ;  /* 0x0000000a5600780c */ /* 0x000fc40002781670 */
[----:B------:R-:W-:Y:S02]  /*6f10*/  FMNMX.FTZ R26, R32, R7, !PT ;  /* 0x00000007201a7209 */ /* 0x000fe40007810000 */
[----:B------:R-:W-:Y:S02]  /*6f20*/  ISETP.GT.AND P2, PT, R85, 0x1, P1 ;  /* 0x000000015500780c */ /* 0x000fe40000f44270 */
[----:B------:R-:W-:Y:S02]  /*6f30*/  FMNMX.FTZ R7, R35, R26, !PT ;  /* 0x0000001a23077209 */ /* 0x000fe40007810000 */
[----:B------:R-:W-:Y:S02]  /*6f40*/  ISETP.LT.OR P5, PT, R86, 0x1, P5 ;  /* 0x000000015600780c */ /* 0x000fe40002fa1670 */
        /* <DEDUP_REMOVED lines=27> */
[C---:B------:R-:W-:Y:S02]  /*7100*/  ISETP.LT.OR P2, PT, R86.reuse, 0x22, P2 ;  /* 0x000000225600780c */ /* 0x040fe40001741670 */
        /* <DEDUP_REMOVED lines=42> */
[----:B------:R-:W-:Y:S02]  /*73b0*/  FSEL R74, R74, -INF , !P3 ;  /* 0xff8000004a4a7808 */ /* 0x000fe40005800000 */
        /* <DEDUP_REMOVED lines=15> */
[----:B------:R-:W-:Y:S01]  /*74b0*/  FSEL R30, R30, -INF , !P4 ;  /* 0xff8000001e1e7808 */ /* 0x000fe20006000000 */
[----:B------:R-:W-:-:S01]  /*74c0*/  FFMA.FTZ R78, R78, UR6, -R26 ;  /* 0x000000064e4e7c23 */ /* 0x000fc2000801081a */
[----:B------:R-:W-:Y:S01]  /*74d0*/  ISETP.GT.AND P4, PT, R85, 0x29, P1 ;  /* 0x000000295500780c */ /* 0x000fe20000f84270 */
[----:B------:R-:W-:-:S01]  /*74e0*/  FFMA.FTZ R81, R81, UR6, -R26 ;  /* 0x0000000651517c23 */ /* 0x000fc2000801081a */
[----:B------:R-:W-:Y:S01]  /*74f0*/  MUFU.EX2 R77, R77 ;  /* 0x0000004d004d7308 */ /* 0x000fe20000000800 */
[----:B0-----:R-:W-:-:S01]  /*7500*/  FFMA.FTZ R82, R15, UR6, -R26 ;  /* 0x000000060f527c23 */ /* 0x001fc2000801081a */
[----:B------:R-:W-:-:S02]  /*7510*/  FSEL R15, R9, -INF , !P5 ;  /* 0xff800000090f7808 */ /* 0x000fc40006800000 */
[----:B------:R-:W-:Y:S02]  /*7520*/  ISETP.LT.OR P4, PT, R86, 0x2a, P4 ;  /* 0x0000002a5600780c */ /* 0x000fe40002781670 */
[----:B------:R-:W-:Y:S02]  /*7530*/  FMNMX.FTZ R83, R15, R6, !PT ;  /* 0x000000060f537209 */ /* 0x000fe40007810000 */
[----:B------:R0:W-:Y:S01]  /*7540*/  MUFU.EX2 R9, R82 ;  /* 0x0000005200097308 */ /* 0x0001e20000000800 */
[----:B------:R-:W-:Y:S02]  /*7550*/  FSEL R38, R38, -INF , !P4 ;  /* 0xff80000026267808 */ /* 0x000fe40006000000 */
[----:B------:R-:W-:Y:S02]  /*7560*/  FMNMX.FTZ R20, R10, R83, !PT ;  /* 0x000000530a147209 */ /* 0x000fe40007810000 */
[----:B------:R-:W-:Y:S02]  /*7570*/  ISETP.GT.AND P5, PT, R85, 0x38, P1 ;  /* 0x000000385500780c */ /* 0x000fe40000fa4270 */
[----:B------:R-:W-:Y:S01]  /*7580*/  FMNMX.FTZ R20, R13, R20, !PT ;  /* 0x000000140d147209 */ /* 0x000fe20007810000 */
[----:B------:R-:W-:Y:S01]  /*7590*/  MUFU.EX2 R8, R8 ;  /* 0x0000000800087308 */ /* 0x000fe20000000800 */
[----:B------:R-:W-:-:S02]  /*75a0*/  ISETP.GT.AND P4, PT, R85, 0x39, P1 ;  /* 0x000000395500780c */ /* 0x000fc40000f84270 */
[----:B0-----:R-:W-:Y:S02]  /*75b0*/  FMNMX.FTZ R82, R27, R20, !PT ;  /* 0x000000141b527209 */ /* 0x001fe40007810000 */
[----:B------:R-:W-:Y:S02]  /*75c0*/  ISETP.LT.OR P5, PT, R86, 0x39, P5 ;  /* 0x000000395600780c */ /* 0x000fe40002fa1670 */
[----:B------:R-:W-:Y:S01]  /*75d0*/  FMNMX.FTZ R25, R21, R82, !PT ;  /* 0x0000005215197209 */ /* 0x000fe20007810000 */
[----:B------:R0:W-:Y:S01]  /*75e0*/  MUFU.EX2 R20, R84 ;  /* 0x0000005400147308 */ /* 0x0001e20000000800 */
[----:B------:R-:W-:Y:S02]  /*75f0*/  FSEL R43, R43, -INF , !P5 ;  /* 0xff8000002b2b7808 */ /* 0x000fe40006800000 */
[----:B------:R-:W-:Y:S02]  /*7600*/  FMNMX.FTZ R28, R24, R25, !PT ;  /* 0x00000019181c7209 */ /* 0x000fe40007810000 */
[----:B------:R-:W-:-:S02]  /*7610*/  ISETP.LT.OR P4, PT, R86, 0x3a, P4 ;  /* 0x0000003a5600780c */ /* 0x000fc40002781670 */
[----:B------:R-:W-:Y:S01]  /*7620*/  FMNMX.FTZ R83, R29, R28, !PT ;  /* 0x0000001c1d537209 */ /* 0x000fe20007810000 */
[----:B------:R-:W-:-:S01]  /*7630*/  FFMA.FTZ R28, R31, UR6, -R26 ;  /* 0x000000061f1c7c23 */ /* 0x000fc2000801081a */
[----:B------:R-:W-:Y:S01]  /*7640*/  FSEL R44, R44, -INF , !P4 ;  /* 0xff8000002c2c7808 */ /* 0x000fe20006000000 */
[----:B0-----:R-:W-:-:S01]  /*7650*/  FFMA.FTZ R84, R59, UR6, -R26 ;  /* 0x000000063b547c23 */ /* 0x001fc2000801081a */
[----:B------:R-:W-:Y:S01]  /*7660*/  FMNMX.FTZ R82, R30, R83, !PT ;  /* 0x000000531e527209 */ /* 0x000fe20007810000 */
[----:B------:R-:W-:-:S01]  /*7670*/  FFMA.FTZ R83, R32, UR6, -R26 ;  /* 0x0000000620537c23 */ /* 0x000fc2000801081a */
[----:B------:R-:W-:Y:S01]  /*7680*/  ISETP.GT.AND P5, PT, R85, 0x48, P1 ;  /* 0x000000485500780c */ /* 0x000fe20000fa4270 */
        /* <DEDUP_REMOVED lines=11> */
[--C-:B------:R-:W-:Y:S01]  /*7740*/  FFMA.FTZ R35, R36, UR6, -R26.reuse ;  /* 0x0000000624237c23 */ /* 0x100fe2000801081a */
[----:B------:R-:W-:Y:S01]  /*7750*/  FSEL R51, R51, -INF , !P5 ;  /* 0xff80000033337808 */ /* 0x000fe20006800000 */
[--C-:B------:R-:W-:Y:S01]  /*7760*/  FFMA.FTZ R69, R71, UR6, -R26.reuse ;  /* 0x0000000647457c23 */ /* 0x100fe2000801081a */
[----:B------:R-:W-:Y:S01]  /*7770*/  FMNMX.FTZ R82, R38, R31, !PT ;  /* 0x0000001f26527209 */ /* 0x000fe20007810000 */
[----:B------:R-:W-:Y:S01]  /*7780*/  FFMA.FTZ R71, R75, UR6, -R26 ;  /* 0x000000064b477c23 */ /* 0x000fe2000801081a */
[----:B------:R-:W-:Y:S01]  /*7790*/  ISETP.LT.OR P4, PT, R86, 0x4a, P4 ;  /* 0x0000004a5600780c */ /* 0x000fe20002781670 */
[----:B------:R-:W-:Y:S01]  /*77a0*/  MUFU.EX2 R11, R11 ;  /* 0x0000000b000b7308 */ /* 0x000fe20000000800 */
[----:B------:R-:W-:-:S02]  /*77b0*/  FMNMX.FTZ R31, R39, R82, !PT ;  /* 0x00000052271f7209 */ /* 0x000fc40007810000 */
[----:B------:R-:W-:Y:S02]  /*77c0*/  FSEL R52, R52, -INF , !P4 ;  /* 0xff80000034347808 */ /* 0x000fe40006000000 */
[----:B------:R-:W-:Y:S02]  /*77d0*/  FMNMX.FTZ R36, R40, R31, !PT ;  /* 0x0000001f28247209 */ /* 0x000fe40007810000 */
[----:B------:R-:W-:Y:S01]  /*77e0*/  ISETP.GT.AND P5, PT, R85, 0x58, P1 ;  /* 0x000000585500780c */ /* 0x000fe20000fa4270 */
[----:B------:R-:W-:Y:S01]  /*77f0*/  MUFU.EX2 R12, R12 ;  /* 0x0000000c000c7308 */ /* 0x000fe20000000800 */
[----:B------:R-:W-:Y:S01]  /*7800*/  FMNMX.FTZ R31, R43, R36, !PT ;  /* 0x000000242b1f7209 */ /* 0x000fe20007810000 */
[--C-:B------:R-:W-:Y:S01]  /*7810*/  FFMA.FTZ R36, R41, UR6, -R26.reuse ;  /* 0x0000000629247c23 */ /* 0x100fe2000801081a */
[----:B------:R-:W-:-:S01]  /*7820*/  FFMA.FTZ R41, R42, UR6, -R26 ;  /* 0x000000062a297c23 */ /* 0x000fc2000801081a */
[----:B------:R-:W-:Y:S02]  /*7830*/  ISETP.GT.AND P4, PT, R85, 0x59, P1 ;  /* 0x000000595500780c */ /* 0x000fe40000f84270 */
[----:B------:R-:W-:-:S02]  /*7840*/  FMNMX.FTZ R82, R44, R31, !PT ;  /* 0x0000001f2c527209 */ /* 0x000fc40007810000 */
[----:B------:R-:W-:Y:S01]  /*7850*/  ISETP.LT.OR P5, PT, R86, 0x59, P5 ;  /* 0x000000595600780c */ /* 0x000fe20002fa1670 */
[----:B------:R-:W-:Y:S01]  /*7860*/  MUFU.EX2 R25, R87 ;  /* 0x0000005700197308 */ /* 0x000fe20000000800 */
[----:B------:R-:W-:Y:S02]  /*7870*/  FMNMX.FTZ R31, R47, R82, !PT ;  /* 0x000000522f1f7209 */ /* 0x000fe40007810000 */
[----:B------:R-:W-:Y:S02]  /*7880*/  FSEL R61, R61, -INF , !P5 ;  /* 0xff8000003d3d7808 */ /* 0x000fe40006800000 */
[----:B------:R-:W-:Y:S02]  /*7890*/  FMNMX.FTZ R42, R48, R31, !PT ;  /* 0x0000001f302a7209 */ /* 0x000fe40007810000 */
[----:B------:R-:W-:Y:S01]  /*78a0*/  ISETP.LT.OR P4, PT, R86, 0x5a, P4 ;  /* 0x0000005a5600780c */ /* 0x000fe20002781670 */
[----:B------:R-:W-:Y:S01]  /*78b0*/  MUFU.EX2 R28, R28 ;  /* 0x0000001c001c7308 */ /* 0x000fe20000000800 */
[----:B------:R-:W-:Y:S01]  /*78c0*/  FMNMX.FTZ R31, R51, R42, !PT ;  /* 0x0000002a331f7209 */ /* 0x000fe20007810000 */
[--C-:B------:R-:W-:Y:S01]  /*78d0*/  FFMA.FTZ R42, R45, UR6, -R26.reuse ;  /* 0x000000062d2a7c23 */ /* 0x100fe2000801081a */
[----:B------:R-:W-:-:S01]  /*78e0*/  FFMA.FTZ R45, R46, UR6, -R26 ;  /* 0x000000062e2d7c23 */ /* 0x000fc2000801081a */
[----:B------:R-:W-:-:S02]  /*78f0*/  FSEL R62, R62, -INF , !P4 ;  /* 0xff8000003e3e7808 */ /* 0x000fc40006000000 */
[----:B------:R-:W-:Y:S02]  /*7900*/  FMNMX.FTZ R82, R52, R31, !PT ;  /* 0x0000001f34527209 */ /* 0x000fe40007810000 */
[----:B------:R-:W-:Y:S01]  /*7910*/  ISETP.GT.AND P5, PT, R85, 0x68, P1 ;  /* 0x000000685500780c */ /* 0x000fe20000fa4270 */
[----:B------:R-:W-:Y:S01]  /*7920*/  MUFU.EX2 R83, R83 ;  /* 0x0000005300537308 */ /* 0x000fe20000000800 */
[----:B------:R-:W-:Y:S02]  /*7930*/  FMNMX.FTZ R31, R57, R82, !PT ;  /* 0x00000052391f7209 */ /* 0x000fe40007810000 */
[----:B------:R-:W-:Y:S02]  /*7940*/  ISETP.GT.AND P4, PT, R85, 0x69, P1 ;  /* 0x000000695500780c */ /* 0x000fe40000f84270 */
[----:B------:R-:W-:Y:S02]  /*7950*/  FMNMX.FTZ R46, R58, R31, !PT ;  /* 0x0000001f3a2e7209 */ /* 0x000fe40007810000 */
        /* <DEDUP_REMOVED lines=9> */
[----:B------:R-:W-:Y:S01]  /*79f0*/  FFMA.FTZ R53, R56, UR6, -R26 ;  /* 0x0000000638357c23 */ /* 0x000fe2000801081a */
[----:B------:R-:W-:Y:S01]  /*7a00*/  FMNMX.FTZ R31, R65, R82, !PT ;  /* 0x00000052411f7209 */ /* 0x000fe20007810000 */
[----:B------:R-:W-:Y:S01]  /*7a10*/  MUFU.EX2 R35, R35 ;  /* 0x0000002300237308 */ /* 0x000fe20000000800 */
[----:B------:R-:W-:-:S02]  /*7a20*/  FSEL R70, R70, -INF , !P4 ;  /* 0xff80000046467808 */ /* 0x000fc40006000000 */
[----:B------:R-:W-:Y:S02]  /*7a30*/  FMNMX.FTZ R31, R66, R31, !PT ;  /* 0x0000001f421f7209 */ /* 0x000fe40007810000 */
[C---:B------:R-:W-:Y:S02]  /*7a40*/  ISETP.GT.AND P5, PT, R85.reuse, 0x78, P1 ;  /* 0x000000785500780c */ /* 0x040fe40000fa4270 */
[----:B------:R-:W-:Y:S01]  /*7a50*/  FMNMX.FTZ R31, R68, R31, !PT ;  /* 0x0000001f441f7209 */ /* 0x000fe20007810000 */
[----:B------:R-:W-:Y:S01]  /*7a60*/  MUFU.EX2 R36, R36 ;  /* 0x0000002400247308 */ /* 0x000fe20000000800 */
[----:B------:R-:W-:Y:S02]  /*7a70*/  ISETP.GT.AND P1, PT, R85, 0x79, P1 ;  /* 0x000000795500780c */ /* 0x000fe40000f24270 */
[----:B------:R-:W-:Y:S02]  /*7a80*/  FMNMX.FTZ R31, R70, R31, !PT ;  /* 0x0000001f461f7209 */ /* 0x000fe40007810000 */
[----:B------:R-:W-:-:S02]  /*7a90*/  ISETP.LT.OR P5, PT, R86, 0x79, P5 ;  /* 0x000000795600780c */ /* 0x000fc40002fa1670 */
[----:B------:R-:W-:Y:S01]  /*7aa0*/  FMNMX.FTZ R31, R72, R31, !PT ;  /* 0x0000001f481f7209 */ /* 0x000fe20007810000 */
[----:B------:R-:W-:Y:S01]  /*7ab0*/  MUFU.EX2 R41, R41 ;  /* 0x0000002900297308 */ /* 0x000fe20000000800 */
[----:B------:R-:W-:Y:S02]  /*7ac0*/  ISETP.LT.OR P1, PT, R86, 0x7a, P1 ;  /* 0x0000007a5600780c */ /* 0x000fe40000f21670 */
[----:B------:R-:W-:Y:S02]  /*7ad0*/  FSEL R76, R76, -INF , !P5 ;  /* 0xff8000004c4c7808 */ /* 0x000fe40006800000 */
[----:B------:R-:W-:Y:S02]  /*7ae0*/  FMNMX.FTZ R31, R74, R31, !PT ;  /* 0x0000001f4a1f7209 */ /* 0x000fe40007810000 */
[----:B------:R-:W-:Y:S01]  /*7af0*/  FSEL R79, R79, -INF , !P1 ;  /* 0xff8000004f4f7808 */ /* 0x000fe20004800000 */
[----:B------:R-:W-:Y:S01]  /*7b00*/  MUFU.EX2 R42, R42 ;  /* 0x0000002a002a7308 */ /* 0x000fe20000000800 */
[----:B------:R-:W-:-:S04]  /*7b10*/  FMNMX.FTZ R56, R76, R31, !PT ;  /* 0x0000001f4c387209 */ /* 0x000fc80007810000 */
[----:B------:R-:W-:-:S03]  /*7b20*/  FMNMX.FTZ R31, R79, R56, !PT ;  /* 0x000000384f1f7209 */ /* 0x000fc60007810000 */
[----:B------:R0:W-:Y:S02]  /*7b30*/  MUFU.EX2 R56, R84 ;  /* 0x0000005400387308 */ /* 0x0001e40000000800 */
[----:B------:R-:W0:Y:S06]  /*7b40*/  SHFL.BFLY PT, R82, R31, 0x2, 0x1f ;  /* 0x0c401f001f527f89 */ /* 0x000e2c00000e0000 */
[----:B------:R-:W-:Y:S08]  /*7b50*/  MUFU.EX2 R45, R45 ;  /* 0x0000002d002d7308 */ /* 0x000ff00000000800 */
[----:B------:R-:W-:Y:S08]  /*7b60*/  MUFU.EX2 R46, R46 ;  /* 0x0000002e002e7308 */ /* 0x000ff00000000800 */
[----:B------:R-:W-:Y:S01]  /*7b70*/  MUFU.EX2 R49, R49 ;  /* 0x0000003100317308 */ /* 0x000fe20000000800 */
[----:B0-----:R-:W-:Y:S01]  /*7b80*/  FMNMX.FTZ R84, R31, R82, !PT ;  /* 0x000000521f547209 */ /* 0x001fe20007810000 */
[--C-:B------:R-:W-:Y:S01]  /*7b90*/  FFMA.FTZ R82, R73, UR6, -R26.reuse ;  /* 0x0000000649527c23 */ /* 0x100fe2000801081a */
[----:B------:R-:W-:-:S01]  /*7ba0*/  FFMA.FTZ R73, R80, UR6, -R26 ;  /* 0x0000000650497c23 */ /* 0x000fc2000801081a */
[----:B------:R-:W-:Y:S01]  /*7bb0*/  IMAD.U32 R80, RZ, RZ, UR6 ;  /* 0x00000006ff507e24 */ /* 0x000fe2000f8e00ff */
[----:B------:R-:W-:Y:S01]  /*7bc0*/  FSEL R26, R7, RZ, P6 ;  /* 0x000000ff071a7208 */ /* 0x000fe20003000000 */
[----:B------:R-:W0:Y:S02]  /*7bd0*/  SHFL.BFLY PT, R31, R84, 0x1, 0x1f ;  /* 0x0c201f00541f7f89 */ /* 0x000e2400000e0000 */
[----:B------:R-:W-:Y:S02]  /*7be0*/  MUFU.EX2 R50, R50 ;  /* 0x0000003200327308 */ /* 0x000fe40000000800 */
[----:B------:R-:W-:-:S04]  /*7bf0*/  FADD.FTZ R5, -R26, R5 ;  /* 0x000000051a057221 */ /* 0x000fc80000010100 */
[----:B------:R-:W-:Y:S02]  /*7c00*/  FMUL.FTZ R5, R5, UR6 ;  /* 0x0000000605057c20 */ /* 0x000fe40008410000 */
[----:B------:R1:W-:Y:S08]  /*7c10*/  MUFU.EX2 R26, R81 ;  /* 0x00000051001a7308 */ /* 0x0003f00000000800 */
[----:B------:R-:W2:Y:S01]  /*7c20*/  MUFU.EX2 R5, R5 ;  /* 0x0000000500057308 */ /* 0x000ea20000000800 */
        /* <DEDUP_REMOVED lines=17> */
[----:B------:R-:W-:Y:S01]  /*7d40*/  MUFU.EX2 R80, R80 ;  /* 0x0000005000507308 */ /* 0x000fe20000000800 */
[----:B------:R-:W-:-:S01]  /*7d50*/  FFMA.FTZ R24, R24, UR6, -R75 ;  /* 0x0000000618187c23 */ /* 0x000fc2000801084b */
[--C-:B-1----:R-:W-:Y:S01]  /*7d60*/  FFMA.FTZ R81, R43, UR6, -R75.reuse ;  /* 0x000000062b517c23 */ /* 0x102fe2000801084b */
[----:B------:R-:W-:Y:S01]  /*7d70*/  FMUL.FTZ R84, R39, UR6 ;  /* 0x0000000627547c20 */ /* 0x000fe20008410000 */
[--C-:B------:R-:W-:Y:S01]  /*7d80*/  FFMA.FTZ R39, R44, UR6, -R75.reuse ;  /* 0x000000062c277c23 */ /* 0x100fe2000801084b */
[----:B------:R-:W-:-:S01]  /*7d90*/  FFMA.FTZ R44, R48, UR6, -R75 ;  /* 0x00000006302c7c23 */ /* 0x000fc2000801084b */
[----:B--2---:R-:W-:Y:S01]  /*7da0*/  FFMA.FTZ R48, R5, R3, R14 ;  /* 0x0000000305307223 */ /* 0x004fe2000001000e */
        /* <DEDUP_REMOVED lines=12> */
[----:B------:R-:W-:-:S05]  /*7e70*/  FFMA.FTZ R40, R40, UR6, -R75 ;  /* 0x0000000628287c23 */ /* 0x000fca000801084b */
[----:B------:R-:W1:Y:S08]  /*7e80*/  MUFU.EX2 R10, R10 ;  /* 0x0000000a000a7308 */ /* 0x000e700000000800 */
[----:B------:R-:W2:Y:S01]  /*7e90*/  MUFU.EX2 R13, R13 ;  /* 0x0000000d000d7308 */ /* 0x000ea20000000800 */
[----:B0-----:R-:W-:-:S07]  /*7ea0*/  FFMA.FTZ R3, R84, R2, R15 ;  /* 0x0000000254037223 */ /* 0x001fce000001000f */
[----:B------:R-:W0:Y:S01]  /*7eb0*/  MUFU.EX2 R21, R21 ;  /* 0x0000001500157308 */ /* 0x000e220000000800 */
[----:B-1----:R-:W-:-:S07]  /*7ec0*/  FADD.FTZ R2, R10, R3 ;  /* 0x000000030a027221 */ /* 0x002fce0000010000 */
[----:B------:R-:W1:Y:S01]  /*7ed0*/  MUFU.EX2 R24, R24 ;  /* 0x0000001800187308 */ /* 0x000e620000000800 */
[----:B--2---:R-:W-:-:S04]  /*7ee0*/  FADD.FTZ R3, R13, R2 ;  /* 0x000000020d037221 */ /* 0x004fc80000010000 */
[----:B------:R-:W-:Y:S01]  /*7ef0*/  FADD.FTZ R2, R80, R3 ;  /* 0x0000000350027221 */ /* 0x000fe20000010000 */
[----:B------:R-:W-:-:S01]  /*7f00*/  FADD.FTZ R3, R9, R52 ;  /* 0x0000003409037221 */ /* 0x000fc20000010000 */
[----:B------:R-:W-:Y:S01]  /*7f10*/  FFMA.FTZ R52, R58, UR6, -R75 ;  /* 0x000000063a347c23 */ /* 0x000fe2000801084b */
[----:B------:R-:W2:Y:S01]  /*7f20*/  MUFU.EX2 R27, R27 ;  /* 0x0000001b001b7308 */ /* 0x000ea20000000800 */
[----:B0-----:R-:W-:-:S01]  /*7f30*/  FADD.FTZ R57, R21, R2 ;  /* 0x0000000215397221 */ /* 0x001fc20000010000 */
[----:B------:R-:W-:-:S04]  /*7f40*/  FADD.FTZ R3, R12, R3 ;  /* 0x000000030c037221 */ /* 0x000fc80000010000 */
[----:B------:R-:W-:Y:S02]  /*7f50*/  FADD.FTZ R58, R20, R3 ;  /* 0x00000003143a7221 */ /* 0x000fe40000010000 */
        /* <DEDUP_REMOVED lines=9> */
[----:B------:R1:W-:Y:S01]  /*7ff0*/  MUFU.EX2 R6, R81 ;  /* 0x0000005100067308 */ /* 0x0003e20000000800 */
[----:B--2---:R-:W-:-:S07]  /*8000*/  FADD.FTZ R2, R34, R3 ;  /* 0x0000000322027221 */ /* 0x004fce0000010000 */
[----:B------:R-:W2:Y:S01]  /*8010*/  MUFU.EX2 R38, R38 ;  /* 0x0000002600267308 */ /* 0x000ea20000000800 */
[----:B-1----:R-:W-:-:S01]  /*8020*/  FADD.FTZ R81, R25, R58 ;  /* 0x0000003a19517221 */ /* 0x002fc20000010000 */
[----:B0-----:R-:W-:-:S03]  /*8030*/  FADD.FTZ R3, R33, R2 ;  /* 0x0000000221037221 */ /* 0x001fc60000010000 */
[----:B------:R-:W-:-:S03]  /*8040*/  FADD.FTZ R58, R28, R81 ;  /* 0x000000511c3a7221 */ /* 0x000fc60000010000 */
[----:B------:R-:W0:Y:S01]  /*8050*/  MUFU.EX2 R37, R37 ;  /* 0x0000002500257308 */ /* 0x000e220000000800 */
[----:B------:R-:W-:-:S01]  /*8060*/  FADD.FTZ R61, R83, R58 ;  /* 0x0000003a533d7221 */ /* 0x000fc20000010000 */
[----:B------:R-:W-:-:S03]  /*8070*/  FFMA.FTZ R58, R62, UR6, -R75 ;  /* 0x000000063e3a7c23 */ /* 0x000fc6000801084b */
[----:B------:R-:W-:Y:S01]  /*8080*/  FADD.FTZ R62, R32, R61 ;  /* 0x0000003d203e7221 */ /* 0x000fe20000010000 */
[----:B------:R-:W-:-:S02]  /*8090*/  FFMA.FTZ R61, R65, UR6, -R75 ;  /* 0x00000006413d7c23 */ /* 0x000fc4000801084b */
[----:B------:R-:W1:Y:S01]  /*80a0*/  MUFU.EX2 R40, R40 ;  /* 0x0000002800287308 */ /* 0x000e620000000800 */
[----:B------:R-:W-:-:S01]  /*80b0*/  FADD.FTZ R81, R35, R62 ;  /* 0x0000003e23517221 */ /* 0x000fc20000010000 */
[----:B--2---:R-:W-:-:S03]  /*80c0*/  FADD.FTZ R2, R38, R3 ;  /* 0x0000000326027221 */ /* 0x004fc60000010000 */
[----:B------:R-:W-:-:S03]  /*80d0*/  FADD.FTZ R62, R36, R81 ;  /* 0x00000051243e7221 */ /* 0x000fc60000010000 */
[----:B------:R-:W2:Y:S01]  /*80e0*/  MUFU.EX2 R39, R39 ;  /* 0x0000002700277308 */ /* 0x000ea20000000800 */
[----:B0-----:R-:W-:-:S01]  /*80f0*/  FADD.FTZ R3, R37, R2 ;  /* 0x0000000225037221 */ /* 0x001fc20000010000 */
[----:B------:R-:W-:Y:S01]  /*8100*/  FADD.FTZ R65, R41, R62 ;  /* 0x0000003e29417221 */ /* 0x000fe20000010000 */
[----:B------:R-:W-:-:S03]  /*8110*/  FFMA.FTZ R62, R66, UR6, -R75 ;  /* 0x00000006423e7c23 */ /* 0x000fc6000801084b */
[----:B------:R-:W-:Y:S01]  /*8120*/  FADD.FTZ R2, R42, R65 ;  /* 0x000000412a027221 */ /* 0x000fe20000010000 */
[----:B------:R-:W-:-:S01]  /*8130*/  FFMA.FTZ R65, R68, UR6, -R75 ;  /* 0x0000000644417c23 */ /* 0x000fc2000801084b */
[----:B------:R-:W0:Y:S01]  /*8140*/  MUFU.EX2 R43, R43 ;  /* 0x0000002b002b7308 */ /* 0x000e220000000800 */
[----:B-1----:R-:W-:-:S04]  /*8150*/  FADD.FTZ R3, R40, R3 ;  /* 0x0000000328037221 */ /* 0x002fc80000010000 */
        /* <DEDUP_REMOVED lines=62> */
[----:B------:R-:W-:Y:S01]  /*8540*/  FADD.FTZ R3, R26, R79 ;  /* 0x0000004f1a037221 */ /* 0x000fe20000010000 */
[----:B0-----:R-:W-:-:S01]  /*8550*/  FADD.FTZ R2, R75, R2 ;  /* 0x000000024b027221 */ /* 0x001fc20000010000 */
[----:B------:R-:W-:Y:S06]  /*8560*/  @!P0 BRA `(.L_x_11298) ;  /* 0x0000000000048947 */ /* 0x000fec0003800000 */
[----:B------:R-:W-:Y:S01]  /*8570*/  BPT.TRAP 0x1 ;  /* 0x000000040000795c */ /* 0x000fe20000300000 */
.L_x_11298:
[----:B------:R-:W-:Y:S01]  /*8580*/  UIADD3 UR7, UR11, 0x19c60, URZ ;  /* 0x00019c600b077890 */ /* 0x000fe2000fffe03f */
[----:B------:R-:W-:Y:S01]  /*8590*/  ISETP.GT.AND P1, PT, R4, UR17, PT ;  /* 0x0000001104007c0c */ /* 0x000fe2000bf24270 */
        /* <DEDUP_REMOVED lines=88> */
.L_x_11280:
        /* <DEDUP_REMOVED lines=23> */
.L_x_11301:
[----:B------:R-:W0:Y:S02]  /*8c90*/  LDC R10, c[0x0][0x9e4] ;  /* 0x00027900ff0a7b82 */ /* 0x000e240000000800 */
[----:B0-----:R-:W-:-:S13]  /*8ca0*/  ISETP.NE.AND P1, PT, R10, 0x1, PT ;  /* 0x000000010a00780c */ /* 0x001fda0003f25270 */
[----:B------:R-:W0:Y:S02]  /*8cb0*/  @P1 LDC.64 R8, c[0x0][0x9e8] ;  /* 0x00027a00ff081b82 */ /* 0x000e240000000a00 */
[----:B0-----:R-:W-:-:S05]  /*8cc0*/  @P1 IMAD.HI.U32 R8, R5, R8, RZ ;  /* 0x0000000805081227 */ /* 0x001fca00078e00ff */
[----:B------:R-:W-:-:S07]  /*8cd0*/  @P1 SHF.R.U32.HI R5, RZ, R9, R8 ;  /* 0x00000009ff051219 */ /* 0x000fce0000011608 */
.L_x_11302:
[----:B------:R-:W-:-:S05]  /*8ce0*/  IMAD R5, R5, R10, RZ ;  /* 0x0000000a05057224 */ /* 0x000fca00078e02ff */
[----:B------:R-:W-:-:S07]  /*8cf0*/  VIMNMX R6, R6, R5, !PT ;  /* 0x0000000506067248 */ /* 0x000fce0007fe0100 */
.L_x_11300:
        /* <DEDUP_REMOVED lines=12> */
.L_x_11314:
[----:B------:R-:W-:-:S04]  /*8dc0*/  UIADD3 UR38, UR19, 0x1, URZ ;  /* 0x0000000113267890 */ /* 0x000fc8000fffe03f */
[----:B------:R-:W-:-:S04]  /*8dd0*/  UISETP.NE.AND UP0, UPT, UR38, 0x2, UPT ;  /* 0x000000022600788c */ /* 0x000fc8000bf05270 */
[----:B------:R-:W-:Y:S02]  /*8de0*/  USEL UR37, URZ, 0x1, UP0 ;  /* 0x000000013f257887 */ /* 0x000fe40008000000 */
[----:B------:R-:W-:Y:S02]  /*8df0*/  USEL UR38, UR38, URZ, UP0 ;  /* 0x0000003f26267287 */ /* 0x000fe40008000000 */
[----:B------:R-:W-:Y:S01]  /*8e00*/  ULOP3.LUT UR37, UR18, UR37, URZ, 0x3c, !UPT ;  /* 0x0000002512257292 */ /* 0x000fe2000f8e3c3f */
[----:B------:R-:W-:Y:S11]  /*8e10*/  @!P0 BRA `(.L_x_11304) ;  /* 0x0000000000048947 */ /* 0x000ff60003800000 */
[----:B------:R-:W-:Y:S01]  /*8e20*/  BPT.TRAP 0x1 ;  /* 0x000000040000795c */ /* 0x000fe20000300000 */
.L_x_11304:
[----:B------:R-:W-:Y:S01]  /*8e30*/  ULEA UR6, UR38, UR46, 0x3 ;  /* 0x0000002e26067291 */ /* 0x000fe2000f8e183f */
[----:B------:R-:W-:-:S05]  /*8e40*/  IMAD.U32 R7, RZ, RZ, UR37 ;  /* 0x00000025ff077e24 */ /* 0x000fca000f8e00ff */
[----:B------:R-:W-:-:S04]  /*8e50*/  SHF.L.U32 R7, R7, 0x1f, RZ ;  /* 0x0000001f07077819 */ /* 0x000fc800000006ff */
[----:B------:R0:W1:Y:S01]  /*8e60*/  SYNCS.PHASECHK.TRANS64.TRYWAIT P1, [UR6+0x19c30], R7 ;  /* 0x019c3007ff0075a7 */ /* 0x0000620008020146 */
[----:B------:R-:W-:Y:S05]  /*8e70*/  @!P0 BRA `(.L_x_11305) ;  /* 0x0000000000048947 */ /* 0x000fea0003800000 */
[----:B------:R-:W-:Y:S01]  /*8e80*/  BPT.TRAP 0x1 ;  /* 0x000000040000795c */ /* 0x000fe20000300000 */
.L_x_11305:
[----:B-1----:R-:W-:Y:S05]  /*8e90*/  @P1 BRA `(.L_x_11306) ;  /* 0x0000000000081947 */ /* 0x002fea0003800000 */
[----:B------:R-:W1:Y:S02]  /*8ea0*/  SYNCS.PHASECHK.TRANS64.TRYWAIT P1, [UR6+0x19c30], R7 ;  /* 0x019c3007ff0075a7 */ /* 0x000e640008020146 */
[----:B-1----:R-:W-:Y:S05]  /*8eb0*/  @!P1 BRA `(.L_x_11307) ;  /* 0x000000c800ac9947 */ /* 0x002fea0003800000 */
.L_x_11306:
        /* <DEDUP_REMOVED lines=17> */
.L_x_11308:
[----:B------:R-:W-:Y:S01]  /*8fd0*/  ULEA UR11, UR19, UR46, 0x3 ;  /* 0x0000002e130b7291 */ /* 0x000fe2000f8e183f */
[----:B01----:R-:W-:-:S05]  /*8fe0*/  IMAD.U32 R7, RZ, RZ, UR18 ;  /* 0x00000012ff077e24 */ /* 0x003fca000f8e00ff */
[----:B------:R-:W-:-:S04]  /*8ff0*/  SHF.L.U32 R7, R7, 0x1f, RZ ;  /* 0x0000001f07077819 */ /* 0x000fc800000006ff */
[----:B------:R0:W1:Y:S01]  /*9000*/  SYNCS.PHASECHK.TRANS64.TRYWAIT P1, [UR11+0x19c50], R7 ;  /* 0x019c5007ff0075a7 */ /* 0x000062000802014b */
[----:B------:R-:W-:Y:S05]  /*9010*/  @!P0 BRA `(.L_x_11309) ;  /* 0x0000000000048947 */ /* 0x000fea0003800000 */
[----:B------:R-:W-:Y:S01]  /*9020*/  BPT.TRAP 0x1 ;  /* 0x000000040000795c */ /* 0x000fe20000300000 */
.L_x_11309:
[----:B-1----:R-:W-:Y:S05]  /*9030*/  @P1 BRA `(.L_x_11310) ;  /* 0x0000000000081947 */ /* 0x002fea0003800000 */
[----:B------:R-:W1:Y:S02]  /*9040*/  SYNCS.PHASECHK.TRANS64.TRYWAIT P1, [UR11+0x19c50], R7 ;  /* 0x019c5007ff0075a7 */ /* 0x000e64000802014b */
[----:B-1----:R-:W-:Y:S05]  /*9050*/  @!P1 BRA `(.L_x_11311) ;  /* 0x000000c8005c9947 */ /* 0x002fea0003800000 */
.L_x_11310:
        /* <DEDUP_REMOVED lines=27> */
.L_x_11312:
[C---:B------:R-:W-:Y:S01]  /*9210*/  FMUL.FTZ R11, R0.reuse, R26 ;  /* 0x0000001a000b7220 */ /* 0x040fe20000410000 */
[C---:B------:R-:W-:Y:S01]  /*9220*/  FMUL.FTZ R9, R0.reuse, R24 ;  /* 0x0000001800097220 */ /* 0x040fe20000410000 */
[C---:B------:R-:W-:Y:S01]  /*9230*/  FMUL.FTZ R12, R0.reuse, R27 ;  /* 0x0000001b000c7220 */ /* 0x040fe20000410000 */
[C---:B-1----:R-:W-:Y:S01]  /*9240*/  FMUL.FTZ R10, R0.reuse, R25 ;  /* 0x00000019000a7220 */ /* 0x042fe20000410000 */
        /* <DEDUP_REMOVED lines=69> */
[----:B------:R-:W-:Y:S01]  /*96a0*/  FMUL.FTZ R77, R0, R85 ;  /* 0x00000055004d7220 */ /* 0x000fe20000410000 */
[----:B------:R-:W-:Y:S01]  /*96b0*/  UMOV UR6, UR17 ;  /* 0x0000001100067c82 */ /* 0x000fe20008000000 */
[----:B------:R-:W-:-:S03]  /*96c0*/  ULEA UR7, UR38, UR46, 0x3 ;  /* 0x0000002e26077291 */ /* 0x000fc6000f8e183f */
        /* <DEDUP_REMOVED lines=118> */
[----:B0-----:R-:W-:-:S05]  /*9e30*/  FMNMX.FTZ R82, R79, R82, !PT ;  /* 0x000000524f527209 */ /* 0x001fca0007810000 */
[----:B------:R-:W0:Y:S01]  /*9e40*/  SHFL.BFLY PT, R31, R82, 0x2, 0x1f ;  /* 0x0c401f00521f7f89 */ /* 0x000e2200000e0000 */
[----:B--2---:R-:W-:-:S04]  /*9e50*/  FMNMX.FTZ R80, R76, R7, !PT ;  /* 0x000000074c507209 */ /* 0x004fc80007810000 */
[----:B-1----:R-:W-:-:S05]  /*9e60*/  FMNMX.FTZ R80, R77, R80, !PT ;  /* 0x000000504d507209 */ /* 0x002fca0007810000 */
[----:B------:R-:W1:Y:S01]  /*9e70*/  SHFL.BFLY PT, R7, R80, 0x2, 0x1f ;  /* 0x0c401f0050077f89 */ /* 0x000e6200000e0000 */
[----:B0-----:R-:W-:-:S05]  /*9e80*/  FMNMX.FTZ R83, R82, R31, !PT ;  /* 0x0000001f52537209 */ /* 0x001fca0007810000 */
[----:B------:R-:W0:Y:S01]  /*9e90*/  SHFL.BFLY PT, R86, R83, 0x1, 0x1f ;  /* 0x0c201f0053567f89 */ /* 0x000e2200000e0000 */
[----:B-1----:R-:W-:-:S05]  /*9ea0*/  FMNMX.FTZ R81, R80, R7, !PT ;  /* 0x0000000750517209 */ /* 0x002fca0007810000 */
[----:B------:R-:W1:Y:S01]  /*9eb0*/  SHFL.BFLY PT, R84, R81, 0x1, 0x1f ;  /* 0x0c201f0051547f89 */ /* 0x000e6200000e0000 */
[----:B0-----:R-:W-:-:S05]  /*9ec0*/  FMNMX.FTZ R31, R83, R86, !PT ;  /* 0x00000056531f7209 */ /* 0x001fca0007810000 */
[----:B------:R-:W-:-:S04]  /*9ed0*/  FADD.FTZ R8, -R31, R8 ;  /* 0x000000081f087221 */ /* 0x000fc80000010100 */
[----:B------:R-:W-:Y:S01]  /*9ee0*/  FMUL.FTZ R80, R8, UR6 ;  /* 0x0000000608507c20 */ /* 0x000fe20008410000 */
[----:B-1----:R-:W-:Y:S01]  /*9ef0*/  FMNMX.FTZ R7, R81, R84, !PT ;  /* 0x0000005451077209 */ /* 0x002fe20007810000 */
[----:B------:R-:W-:Y:S02]  /*9f00*/  IMAD.U32 R84, RZ, RZ, UR6 ;  /* 0x00000006ff547e24 */ /* 0x000fe4000f8e00ff */
[----:B------:R0:W-:Y:S02]  /*9f10*/  MUFU.EX2 R81, R80 ;  /* 0x0000005000517308 */ /* 0x0001e40000000800 */
[----:B------:R-:W-:-:S01]  /*9f20*/  FFMA.FTZ R8, R7, R84, -8 ;  /* 0xc100000007087423 */ /* 0x000fc20000010054 */
[----:B------:R-:W-:-:S03]  /*9f30*/  FADD.FTZ R6, -R7, R6 ;  /* 0x0000000607067221 */ /* 0x000fc60000010100 */
[--C-:B------:R-:W-:Y:S01]  /*9f40*/  FFMA.FTZ R9, R9, UR6, -R8.reuse ;  /* 0x0000000609097c23 */ /* 0x100fe20008010808 */
[----:B------:R-:W-:-:S01]  /*9f50*/  FFMA.FTZ R10, R10, UR6, -R8 ;  /* 0x000000060a0a7c23 */ /* 0x000fc20008010808 */
[----:B0-----:R-:W-:Y:S02]  /*9f60*/  IMAD.U32 R80, RZ, RZ, UR6 ;  /* 0x00000006ff507e24 */ /* 0x001fe4000f8e00ff */
        /* <DEDUP_REMOVED lines=30> */
[----:B------:R-:W-:-:S01]  /*a150*/  FFMA.FTZ R8, R31, R80, -8 ;  /* 0xc10000001f087423 */ /* 0x000fc20000010050 */
[----:B------:R-:W-:Y:S01]  /*a160*/  FMUL.FTZ R6, R6, UR6 ;  /* 0x0000000606067c20 */ /* 0x000fe20008410000 */
[----:B------:R-:W-:Y:S02]  /*a170*/  MUFU.EX2 R9, R9 ;  /* 0x0000000900097308 */ /* 0x000fe40000000800 */
        /* <DEDUP_REMOVED lines=31> */
[----:B-1----:R-:W-:-:S07]  /*a370*/  FFMA.FTZ R2, R81, R2, R80 ;  /* 0x0000000251027223 */ /* 0x002fce0000010050 */
        /* <DEDUP_REMOVED lines=130> */
.L_x_11313:
[----:B------:R-:W-:Y:S01]  /*aba0*/  UIADD3 UR7, UR11, 0x19c60, URZ ;  /* 0x00019c600b077890 */ /* 0x000fe2000fffe03f */
[----:B------:R-:W-:Y:S01]  /*abb0*/  ISETP.GT.AND P1, PT, R4, R5, PT ;  /* 0x000000050400720c */ /* 0x000fe20003f24270 */
        /* <DEDUP_REMOVED lines=88> */
.L_x_11303:
        /* <DEDUP_REMOVED lines=11> */
.L_x_11334:
[----:B------:R-:W-:-:S04]  /*b1f0*/  UIADD3 UR38, UR19, 0x1, URZ ;  /* 0x0000000113267890 */ /* 0x000fc8000fffe03f */
[----:B------:R-:W-:-:S04]  /*b200*/  UISETP.NE.AND UP0, UPT, UR38, 0x2, UPT ;  /* 0x000000022600788c */ /* 0x000fc8000bf05270 */
[----:B------:R-:W-:Y:S02]  /*b210*/  USEL UR37, URZ, 0x1, UP0 ;  /* 0x000000013f257887 */ /* 0x000fe40008000000 */
[----:B------:R-:W-:Y:S02]  /*b220*/  USEL UR38, UR38, URZ, UP0 ;  /* 0x0000003f26267287 */ /* 0x000fe40008000000 */
[----:B------:R-:W-:Y:S01]  /*b230*/  ULOP3.LUT UR37, UR18, UR37, URZ, 0x3c, !UPT ;  /* 0x0000002512257292 */ /* 0x000fe2000f8e3c3f */
[----:B------:R-:W-:Y:S11]  /*b240*/  @!P0 BRA `(.L_x_11316) ;  /* 0x0000000000048947 */ /* 0x000ff60003800000 */
[----:B------:R-:W-:Y:S01]  /*b250*/  BPT.TRAP 0x1 ;  /* 0x000000040000795c */ /* 0x000fe20000300000 */
.L_x_11316:
[----:B------:R-:W-:Y:S01]  /*b260*/  ULEA UR6, UR38, UR46, 0x3 ;  /* 0x0000002e26067291 */ /* 0x000fe2000f8e183f */
[----:B------:R-:W-:-:S05]  /*b270*/  IMAD.U32 R7, RZ, RZ, UR37 ;  /* 0x00000025ff077e24 */ /* 0x000fca000f8e00ff */
[----:B------:R-:W-:-:S04]  /*b280*/  SHF.L.U32 R7, R7, 0x1f, RZ ;  /* 0x0000001f07077819 */ /* 0x000fc800000006ff */
[----:B------:R0:W1:Y:S01]  /*b290*/  SYNCS.PHASECHK.TRANS64.TRYWAIT P1, [UR6+0x19c30], R7 ;  /* 0x019c3007ff0075a7 */ /* 0x0000620008020146 */
[----:B------:R-:W-:Y:S05]  /*b2a0*/  @!P0 BRA `(.L_x_11317) ;  /* 0x0000000000048947 */ /* 0x000fea0003800000 */
[----:B------:R-:W-:Y:S01]  /*b2b0*/  BPT.TRAP 0x1 ;  /* 0x000000040000795c */ /* 0x000fe20000300000 */
.L_x_11317:
[----:B-1----:R-:W-:Y:S05]  /*b2c0*/  @P1 BRA `(.L_x_11318) ;  /* 0x0000000000081947 */ /* 0x002fea0003800000 */
[----:B------:R-:W1:Y:S02]  /*b2d0*/  SYNCS.PHASECHK.TRANS64.TRYWAIT P1, [UR6+0x19c30], R7 ;  /* 0x019c3007ff0075a7 */ /* 0x000e640008020146 */
[----:B-1----:R-:W-:Y:S05]  /*b2e0*/  @!P1 BRA `(.L_x_11319) ;  /* 0x000000a400d09947 */ /* 0x002fea0003800000 */
.L_x_11318:
        /* <DEDUP_REMOVED lines=17> */
.L_x_11320:
[----:B------:R-:W-:Y:S01]  /*b400*/  ULEA UR11, UR19, UR46, 0x3 ;  /* 0x0000002e130b7291 */ /* 0x000fe2000f8e183f */
[----:B01----:R-:W-:-:S05]  /*b410*/  IMAD.U32 R7, RZ, RZ, UR18 ;  /* 0x00000012ff077e24 */ /* 0x003fca000f8e00ff */
[----:B------:R-:W-:-:S04]  /*b420*/  SHF.L.U32 R7, R7, 0x1f, RZ ;  /* 0x0000001f07077819 */ /* 0x000fc800000006ff */
[----:B------:R0:W1:Y:S01]  /*b430*/  SYNCS.PHASECHK.TRANS64.TRYWAIT P1, [UR11+0x19c50], R7 ;  /* 0x019c5007ff0075a7 */ /* 0x000062000802014b */
[----:B------:R-:W-:Y:S05]  /*b440*/  @!P0 BRA `(.L_x_11321) ;  /* 0x0000000000048947 */ /* 0x000fea0003800000 */
[----:B------:R-:W-:Y:S01]  /*b450*/  BPT.TRAP 0x1 ;  /* 0x000000040000795c */ /* 0x000fe20000300000 */
.L_x_11321:
[----:B-1----:R-:W-:Y:S05]  /*b460*/  @P1 BRA `(.L_x_11322) ;  /* 0x0000000000081947 */ /* 0x002fea0003800000 */
[----:B------:R-:W1:Y:S02]  /*b470*/  SYNCS.PHASECHK.TRANS64.TRYWAIT P1, [UR11+0x19c50], R7 ;  /* 0x019c5007ff0075a7 */ /* 0x000e64000802014b */
[----:B-1----:R-:W-:Y:S05]  /*b480*/  @!P1 BRA `(.L_x_11323) ;  /* 0x000000a400809947 */ /* 0x002fea0003800000 */
.L_x_11322:
        /* <DEDUP_REMOVED lines=27> */
.L_x_11324:
[----:B------:R-:W-:Y:S01]  /*b640*/  UISETP.NE.AND UP1, UPT, UR49, URZ, UPT ;  /* 0x0000003f3100728c */ /* 0x000fe2000bf25270 */
[C---:B01----:R-:W-:Y:S01]  /*b650*/  FMUL.FTZ R7, R0.reuse, R24 ;  /* 0x0000001800077220 */ /* 0x043fe20000410000 */
        /* <DEDUP_REMOVED lines=10> */
[----:B------:R-:W0:Y:S01]  /*b700*/  LDC R79, c[0x0][0x2f0] ;  /* 0x0000bc00ff4f7b82 */ /* 0x000e220000000800 */
        /* <DEDUP_REMOVED lines=12> */
[----:B------:R-:W-:Y:S01]  /*b7d0*/  ULEA UR6, UR38, UR46, 0x3 ;  /* 0x0000002e26067291 */ /* 0x000fe2000f8e183f */
[C---:B------:R-:W-:Y:S01]  /*b7e0*/  FMUL.FTZ R46, R0.reuse, R58 ;  /* 0x0000003a002e7220 */ /* 0x040fe20000410000 */
[C---:B------:R-:W-:Y:S01]  /*b7f0*/  FMUL.FTZ R64, R0.reuse, R75 ;  /* 0x0000004b00407220 */ /* 0x040fe20000410000 */
[----:B------:R-:W-:Y:S01]  /*b800*/  FMUL.FTZ R58, R0, R70 ;  /* 0x00000046003a7220 */ /* 0x000fe20000410000 */
[----:B------:R-:W-:Y:S02]  /*b810*/  IMAD.SHL.U32 R75, R4, 0x80, RZ ;  /* 0x00000080044b7824 */ /* 0x000fe400078e00ff */
        /* <DEDUP_REMOVED lines=54> */
[----:B0-----:R-:W-:Y:S01]  /*bb80*/  IMAD R26, R79, UR42, R26 ;  /* 0x0000002a4f1a7c24 */ /* 0x001fe2000f8e021a */
[----:B------:R-:W-:-:S03]  /*bb90*/  ULOP3.LUT UR6, URZ, UR21, URZ, 0x33, !UPT ;  /* 0x000000153f067292 */ /* 0x000fc6000f8e333f */
[----:B------:R-:W-:Y:S02]  /*bba0*/  VIADD R26, R26, -UR22 ;  /* 0x800000161a1a7c36 */ /* 0x000fe40008000000 */
[----:B------:R-:W0:Y:S02]  /*bbb0*/  MUFU.TANH R8, R8 ;  /* 0x0000000800087308 */ /* 0x000e240000002400 */
[C---:B------:R-:W-:Y:S02]  /*bbc0*/  VIADD R85, R26.reuse, UR23 ;  /* 0x000000171a557c36 */ /* 0x040fe40008000000 */
[----:B------:R-:W-:Y:S02]  /*bbd0*/  VIADD R84, R26, UR6 ;  /* 0x000000061a547c36 */ /* 0x000fe40008000000 */
[--C-:B-1----:R-:W-:Y:S02]  /*bbe0*/  IMAD.IADD R83, R85, 0x1, R82.reuse ;  /* 0x0000000155537824 */ /* 0x102fe400078e0252 */
[----:B------:R-:W1:Y:S01]  /*bbf0*/  MUFU.TANH R9, R9 ;  /* 0x0000000900097308 */ /* 0x000e620000002400 */
        /* <DEDUP_REMOVED lines=76> */
.L_x_11327:
[----:B------:R-:W-:-:S05]  /*c0c0*/  IMAD.U32 R86, RZ, RZ, UR20 ;  /* 0x00000014ff567e24 */ /* 0x000fca000f8e00ff */
[----:B------:R-:W-:-:S13]  /*c0d0*/  ISETP.NE.AND P1, PT, R86, 0x1, PT ;  /* 0x000000015600780c */ /* 0x000fda0003f25270 */
[----:B------:R-:W1:Y:S02]  /*c0e0*/  @P1 LDC.64 R26, c[0x0][0x9e8] ;  /* 0x00027a00ff1a1b82 */ /* 0x000e640000000a00 */
[----:B-1----:R-:W-:-:S05]  /*c0f0*/  @P1 IMAD.HI.U32 R26, R82, R26, RZ ;  /* 0x0000001a521a1227 */ /* 0x002fca00078e00ff */
[----:B------:R-:W-:-:S07]  /*c100*/  @P1 SHF.R.U32.HI R82, RZ, R27, R26 ;  /* 0x0000001bff521219 */ /* 0x000fce000001161a */
.L_x_11328:
[----:B------:R-:W-:Y:S05]  /*c110*/  BSYNC B0 ;  /* 0x0000000000007941 */ /* 0x000fea0003800000 */
.L_x_11326:
[----:B------:R-:W-:-:S04]  /*c120*/  IMAD R27, R82, R86, -R75 ;  /* 0x00000056521b7224 */ /* 0x000fc800078e0a4b */
[----:B------:R-:W-:-:S05]  /*c130*/  IMAD R26, R16, -0x2, R27 ;  /* 0xfffffffe101a7824 */ /* 0x000fca00078e021b */
[----:B------:R-:W-:Y:S02]  /*c140*/  VIADDMNMX R83, R26, R86, R83, PT ;  /* 0x000000561a537246 */ /* 0x000fe40003800153 */
[----:B------:R-:W-:-:S07]  /*c150*/  VIMNMX R81, R81, R26, !PT ;  /* 0x0000001a51517248 */ /* 0x000fce0007fe0100 */
.L_x_11325:
        /* <DEDUP_REMOVED lines=15> */
[C---:B------:R-:W-:Y:S01]  /*c250*/  ISETP.GT.AND P5, PT, R81.reuse, 0x9, P1 ;  /* 0x000000095100780c */ /* 0x040fe20000fa4270 */
        /* <DEDUP_REMOVED lines=100> */
.L_x_11331:
[----:B------:R-:W-:-:S05]  /*c8a0*/  IMAD.U32 R86, RZ, RZ, UR20 ;  /* 0x00000014ff567e24 */ /* 0x000fca000f8e00ff */
[----:B------:R-:W-:-:S13]  /*c8b0*/  ISETP.NE.AND P2, PT, R86, 0x1, PT ;  /* 0x000000015600780c */ /* 0x000fda0003f45270 */
[----:B------:R-:W0:Y:S02]  /*c8c0*/  @P2 LDC.64 R26, c[0x0][0x9e8] ;  /* 0x00027a00ff1a2b82 */ /* 0x000e240000000a00 */
[----:B0-----:R-:W-:-:S05]  /*c8d0*/  @P2 IMAD.HI.U32 R26, R7, R26, RZ ;  /* 0x0000001a071a2227 */ /* 0x001fca00078e00ff */
[----:B------:R-:W-:-:S07]  /*c8e0*/  @P2 SHF.R.U32.HI R7, RZ, R27, R26 ;  /* 0x0000001bff072219 */ /* 0x000fce000001161a */
.L_x_11332:
[----:B------:R-:W-:Y:S05]  /*c8f0*/  BSYNC B0 ;  /* 0x0000000000007941 */ /* 0x000fea0003800000 */
.L_x_11330:
[----:B------:R-:W-:-:S04]  /*c900*/  IMAD R7, R7, R86, -R75 ;  /* 0x0000005607077224 */ /* 0x000fc800078e0a4b */
[----:B------:R-:W-:-:S05]  /*c910*/  IMAD R7, R16, -0x2, R7 ;  /* 0xfffffffe10077824 */ /* 0x000fca00078e0207 */
[----:B------:R-:W-:Y:S02]  /*c920*/  VIADDMNMX R85, R7, R86, R85, PT ;  /* 0x0000005607557246 */ /* 0x000fe40003800155 */
[----:B------:R-:W-:-:S07]  /*c930*/  VIMNMX R84, R84, R7, !PT ;  /* 0x0000000754547248 */ /* 0x000fce0007fe0100 */
.L_x_11329:
        /* <DEDUP_REMOVED lines=63> */
[----:B------:R-:W-:Y:S02]  /*cd30*/  ISETP.LT.OR P2, PT, R85, 0x31, P2 ;  /* 0x000000315500780c */ /* 0x000fe40001741670 */
        /* <DEDUP_REMOVED lines=55> */
[----:B0-----:R-:W-:-:S01]  /*d0b0*/  FFMA.FTZ R81, R29, UR6, -R26 ;  /* 0x000000061d517c23 */ /* 0x001fc2000801081a */
[----:B------:R-:W-:Y:S01]  /*d0c0*/  ISETP.GT.AND P5, PT, R84, 0x38, P1 ;  /* 0x000000385400780c */ /* 0x000fe20000fa4270 */
[----:B------:R-:W-:-:S01]  /*d0d0*/  FFMA.FTZ R140, R67, UR6, -R26 ;  /* 0x00000006438c7c23 */ /* 0x000fc2000801081a */
[----:B------:R-:W-:Y:S01]  /*d0e0*/  ISETP.LT.OR P4, PT, R85, 0x2a, P4 ;  /* 0x0000002a5500780c */ /* 0x000fe20002781670 */
[----:B------:R-:W-:-:S01]  /*d0f0*/  FFMA.FTZ R76, R76, UR6, -R26 ;  /* 0x000000064c4c7c23 */ /* 0x000fc2000801081a */
[----:B------:R-:W-:Y:S01]  /*d100*/  ISETP.LT.OR P5, PT, R85, 0x39, P5 ;  /* 0x000000395500780c */ /* 0x000fe20002fa1670 */
[----:B------:R-:W-:-:S01]  /*d110*/  FFMA.FTZ R80, R80, UR6, -R26 ;  /* 0x0000000650507c23 */ /* 0x000fc2000801081a */
[----:B------:R-:W-:Y:S01]  /*d120*/  FSEL R38, R38, -INF , !P4 ;  /* 0xff80000026267808 */ /* 0x000fe20006000000 */
[----:B------:R-:W-:Y:S01]  /*d130*/  MUFU.EX2 R75, R75 ;  /* 0x0000004b004b7308 */ /* 0x000fe20000000800 */
[----:B-1----:R-:W-:-:S02]  /*d140*/  FMNMX.FTZ R82, R27, R20, !PT ;  /* 0x000000141b527209 */ /* 0x002fc40007810000 */
[----:B------:R-:W-:Y:S02]  /*d150*/  ISETP.GT.AND P4, PT, R84, 0x39, P1 ;  /* 0x000000395400780c */ /* 0x000fe40000f84270 */
[----:B------:R-:W-:Y:S01]  /*d160*/  FMNMX.FTZ R25, R21, R82, !PT ;  /* 0x0000005215197209 */ /* 0x000fe20007810000 */
[--C-:B------:R-:W-:Y:S01]  /*d170*/  FFMA.FTZ R82, R33, UR6, -R26.reuse ;  /* 0x0000000621527c23 */ /* 0x100fe2000801081a */
[----:B------:R-:W-:Y:S01]  /*d180*/  FSEL R42, R42, -INF , !P5 ;  /* 0xff8000002a2a7808 */ /* 0x000fe20006800000 */
[----:B------:R0:W-:Y:S01]  /*d190*/  MUFU.EX2 R20, R79 ;  /* 0x0000004f00147308 */ /* 0x0001e20000000800 */
[----:B------:R-:W-:Y:S01]  /*d1a0*/  FMNMX.FTZ R29, R24, R25, !PT ;  /* 0x00000019181d7209 */ /* 0x000fe20007810000 */
[----:B------:R-:W-:Y:S01]  /*d1b0*/  FFMA.FTZ R33, R35, UR6, -R26 ;  /* 0x0000000623217c23 */ /* 0x000fe2000801081a */
[----:B------:R-:W-:Y:S02]  /*d1c0*/  ISETP.LT.OR P4, PT, R85, 0x3a, P4 ;  /* 0x0000003a5500780c */ /* 0x000fe40002781670 */
[----:B------:R-:W-:-:S02]  /*d1d0*/  FMNMX.FTZ R29, R28, R29, !PT ;  /* 0x0000001d1c1d7209 */ /* 0x000fc40007810000 */
[----:B------:R-:W-:Y:S01]  /*d1e0*/  FSEL R44, R44, -INF , !P4 ;  /* 0xff8000002c2c7808 */ /* 0x000fe20006000000 */
[----:B------:R-:W-:Y:S01]  /*d1f0*/  MUFU.EX2 R8, R8 ;  /* 0x0000000800087308 */ /* 0x000fe20000000800 */
[----:B0-----:R-:W-:-:S01]  /*d200*/  FFMA.FTZ R79, R31, UR6, -R26 ;  /* 0x000000061f4f7c23 */ /* 0x001fc2000801081a */
[----:B------:R-:W-:Y:S02]  /*d210*/  FMNMX.FTZ R31, R30, R29, !PT ;  /* 0x0000001d1e1f7209 */ /* 0x000fe40007810000 */
[----:B------:R-:W-:Y:S02]  /*d220*/  ISETP.GT.AND P5, PT, R84, 0x48, P1 ;  /* 0x000000485400780c */ /* 0x000fe40000fa4270 */
[----:B------:R-:W-:Y:S02]  /*d230*/  FMNMX.FTZ R31, R32, R31, !PT ;  /* 0x0000001f201f7209 */ /* 0x000fe40007810000 */
[----:B------:R-:W-:Y:S01]  /*d240*/  ISETP.GT.AND P4, PT, R84, 0x49, P1 ;  /* 0x000000495400780c */ /* 0x000fe20000f84270 */
[----:B------:R0:W-:Y:S01]  /*d250*/  MUFU.EX2 R29, R79 ;  /* 0x0000004f001d7308 */ /* 0x0001e20000000800 */
[----:B------:R-:W-:-:S02]  /*d260*/  FMNMX.FTZ R31, R34, R31, !PT ;  /* 0x0000001f221f7209 */ /* 0x000fc40007810000 */
[----:B------:R-:W-:Y:S02]  /*d270*/  ISETP.LT.OR P5, PT, R85, 0x49, P5 ;  /* 0x000000495500780c */ /* 0x000fe40002fa1670 */
[----:B------:R-:W-:Y:S02]  /*d280*/  FMNMX.FTZ R31, R36, R31, !PT ;  /* 0x0000001f241f7209 */ /* 0x000fe40007810000 */
[----:B------:R-:W-:Y:S01]  /*d290*/  FSEL R50, R50, -INF , !P5 ;  /* 0xff80000032327808 */ /* 0x000fe20006800000 */
[----:B------:R-:W-:Y:S01]  /*d2a0*/  MUFU.EX2 R11, R11 ;  /* 0x0000000b000b7308 */ /* 0x000fe20000000800 */
[----:B------:R-:W-:Y:S01]  /*d2b0*/  FMNMX.FTZ R86, R38, R31, !PT ;  /* 0x0000001f26567209 */ /* 0x000fe20007810000 */
[--C-:B0-----:R-:W-:Y:S01]  /*d2c0*/  FFMA.FTZ R79, R37, UR6, -R26.reuse ;  /* 0x00000006254f7c23 */ /* 0x101fe2000801081a */
[----:B------:R-:W-:Y:S01]  /*d2d0*/  ISETP.LT.OR P4, PT, R85, 0x4a, P4 ;  /* 0x0000004a5500780c */ /* 0x000fe20002781670 */
[----:B------:R-:W-:Y:S01]  /*d2e0*/  FFMA.FTZ R37, R41, UR6, -R26 ;  /* 0x0000000629257c23 */ /* 0x000fe2000801081a */
[----:B------:R-:W-:-:S02]  /*d2f0*/  FMNMX.FTZ R31, R39, R86, !PT ;  /* 0x00000056271f7209 */ /* 0x000fc40007810000 */
[----:B------:R-:W-:Y:S01]  /*d300*/  FSEL R35, R52, -INF , !P4 ;  /* 0xff80000034237808 */ /* 0x000fe20006000000 */
[----:B------:R-:W-:Y:S01]  /*d310*/  MUFU.EX2 R12, R12 ;  /* 0x0000000c000c7308 */ /* 0x000fe20000000800 */
        /* <DEDUP_REMOVED lines=13> */
[--C-:B------:R-:W-:Y:S01]  /*d3f0*/  FFMA.FTZ R43, R45, UR6, -R26.reuse ;  /* 0x000000062d2b7c23 */ /* 0x100fe2000801081a */
[----:B------:R-:W-:Y:S01]  /*d400*/  FMNMX.FTZ R86, R50, R31, !PT ;  /* 0x0000001f32567209 */ /* 0x000fe20007810000 */
[--C-:B------:R-:W-:Y:S01]  /*d410*/  FFMA.FTZ R45, R49, UR6, -R26.reuse ;  /* 0x00000006312d7c23 */ /* 0x100fe2000801081a */
[----:B------:R-:W-:Y:S01]  /*d420*/  FSEL R60, R60, -INF , !P4 ;  /* 0xff8000003c3c7808 */ /* 0x000fe20006000000 */
[--C-:B------:R-:W-:Y:S01]  /*d430*/  FFMA.FTZ R49, R53, UR6, -R26.reuse ;  /* 0x0000000635317c23 */ /* 0x100fe2000801081a */
[----:B------:R-:W-:Y:S01]  /*d440*/  FMNMX.FTZ R31, R35, R86, !PT ;  /* 0x00000056231f7209 */ /* 0x000fe20007810000 */
[--C-:B------:R-:W-:Y:S01]  /*d450*/  FFMA.FTZ R86, R47, UR6, -R26.reuse ;  /* 0x000000062f567c23 */ /* 0x100fe2000801081a */
[----:B------:R-:W-:Y:S01]  /*d460*/  ISETP.GT.AND P5, PT, R84, 0x68, P1 ;  /* 0x000000685400780c */ /* 0x000fe20000fa4270 */
[--C-:B------:R-:W-:Y:S01]  /*d470*/  FFMA.FTZ R53, R61, UR6, -R26.reuse ;  /* 0x000000063d357c23 */ /* 0x100fe2000801081a */
[----:B------:R-:W-:Y:S01]  /*d480*/  FMNMX.FTZ R31, R54, R31, !PT ;  /* 0x0000001f361f7209 */ /* 0x000fe20007810000 */
[----:B------:R-:W-:Y:S01]  /*d490*/  FFMA.FTZ R61, R78, UR6, -R26 ;  /* 0x000000064e3d7c23 */ /* 0x000fe2000801081a */
[----:B------:R-:W-:Y:S01]  /*d4a0*/  ISETP.GT.AND P4, PT, R84, 0x69, P1 ;  /* 0x000000695400780c */ /* 0x000fe20000f84270 */
[----:B------:R-:W-:Y:S01]  /*d4b0*/  IMAD.U32 R78, RZ, RZ, UR6 ;  /* 0x00000006ff4e7e24 */ /* 0x000fe2000f8e00ff */
[----:B------:R-:W-:Y:S01]  /*d4c0*/  FMNMX.FTZ R136, R56, R31, !PT ;  /* 0x0000001f38887209 */ /* 0x000fe20007810000 */
[----:B------:R-:W-:Y:S01]  /*d4d0*/  MUFU.EX2 R82, R82 ;  /* 0x0000005200527308 */ /* 0x000fe20000000800 */
[----:B------:R-:W-:-:S02]  /*d4e0*/  ISETP.LT.OR P5, PT, R85, 0x69, P5 ;  /* 0x000000695500780c */ /* 0x000fc40002fa1670 */
[----:B------:R-:W-:Y:S02]  /*d4f0*/  FMNMX.FTZ R31, R41, R136, !PT ;  /* 0x00000088291f7209 */ /* 0x000fe40007810000 */
[----:B------:R-:W-:Y:S02]  /*d500*/  FSEL R66, R66, -INF , !P5 ;  /* 0xff80000042427808 */ /* 0x000fe40006800000 */
[----:B------:R-:W-:Y:S01]  /*d510*/  FMNMX.FTZ R31, R60, R31, !PT ;  /* 0x0000001f3c1f7209 */ /* 0x000fe20007810000 */
[----:B------:R-:W-:Y:S01]  /*d520*/  MUFU.EX2 R33, R33 ;  /* 0x0000002100217308 */ /* 0x000fe20000000800 */
[----:B------:R-:W-:Y:S02]  /*d530*/  ISETP.LT.OR P4, PT, R85, 0x6a, P4 ;  /* 0x0000006a5500780c */ /* 0x000fe40002781670 */
[----:B------:R-:W-:Y:S02]  /*d540*/  FMNMX.FTZ R31, R62, R31, !PT ;  /* 0x0000001f3e1f7209 */ /* 0x000fe40007810000 */
[----:B------:R-:W-:-:S02]  /*d550*/  ISETP.GT.AND P5, PT, R84, 0x78, P1 ;  /* 0x000000785400780c */ /* 0x000fc40000fa4270 */
[----:B------:R-:W-:Y:S01]  /*d560*/  FMNMX.FTZ R31, R64, R31, !PT ;  /* 0x0000001f401f7209 */ /* 0x000fe20007810000 */
[----:B------:R-:W-:Y:S01]  /*d570*/  MUFU.EX2 R37, R37 ;  /* 0x0000002500257308 */ /* 0x000fe20000000800 */
[----:B------:R-:W-:Y:S02]  /*d580*/  ISETP.GT.AND P1, PT, R84, 0x79, P1 ;  /* 0x000000795400780c */ /* 0x000fe40000f24270 */
[----:B------:R-:W-:Y:S02]  /*d590*/  FSEL R47, R68, -INF , !P4 ;  /* 0xff800000442f7808 */ /* 0x000fe40006000000 */
[----:B------:R-:W-:Y:S02]  /*d5a0*/  FMNMX.FTZ R84, R66, R31, !PT ;  /* 0x0000001f42547209 */ /* 0x000fe40007810000 */
[----:B------:R-:W-:Y:S01]  /*d5b0*/  ISETP.LT.OR P5, PT, R85, 0x79, P5 ;  /* 0x000000795500780c */ /* 0x000fe20002fa1670 */
[----:B------:R0:W-:Y:S01]  /*d5c0*/  MUFU.EX2 R68, R51 ;  /* 0x0000003300447308 */ /* 0x0001e20000000800 */
[----:B------:R-:W-:Y:S01]  /*d5d0*/  FMNMX.FTZ R31, R47, R84, !PT ;  /* 0x000000542f1f7209 */ /* 0x000fe20007810000 */
[--C-:B------:R-:W-:Y:S01]  /*d5e0*/  FFMA.FTZ R84, R55, UR6, -R26.reuse ;  /* 0x0000000637547c23 */ /* 0x100fe2000801081a */
[----:B------:R-:W-:Y:S01]  /*d5f0*/  ISETP.LT.OR P1, PT, R85, 0x7a, P1 ;  /* 0x0000007a5500780c */ /* 0x000fe20000f21670 */
[----:B------:R-:W-:Y:S01]  /*d600*/  FFMA.FTZ R55, R65, UR6, -R26 ;  /* 0x0000000641377c23 */ /* 0x000fe2000801081a */
[----:B------:R-:W-:-:S02]  /*d610*/  FMNMX.FTZ R31, R70, R31, !PT ;  /* 0x0000001f461f7209 */ /* 0x000fc40007810000 */
[----:B------:R-:W-:Y:S01]  /*d620*/  FSEL R74, R74, -INF , !P5 ;  /* 0xff8000004a4a7808 */ /* 0x000fe20006800000 */
[----:B------:R-:W-:Y:S01]  /*d630*/  MUFU.EX2 R58, R79 ;  /* 0x0000004f003a7308 */ /* 0x000fe20000000800 */
[----:B------:R-:W-:Y:S01]  /*d640*/  FMNMX.FTZ R31, R72, R31, !PT ;  /* 0x0000001f481f7209 */ /* 0x000fe20007810000 */
[--C-:B0-----:R-:W-:Y:S01]  /*d650*/  FFMA.FTZ R51, R57, UR6, -R26.reuse ;  /* 0x0000000639337c23 */ /* 0x101fe2000801081a */
[----:B------:R-:W-:Y:S01]  /*d660*/  FSEL R77, R77, -INF , !P1 ;  /* 0xff8000004d4d7808 */ /* 0x000fe20004800000 */
[----:B------:R-:W-:Y:S01]  /*d670*/  FFMA.FTZ R57, R69, UR6, -R26 ;  /* 0x0000000645397c23 */ /* 0x000fe2000801081a */
[----:B------:R-:W-:-:S03]  /*d680*/  FMNMX.FTZ R136, R74, R31, !PT ;  /* 0x0000001f4a887209 */ /* 0x000fc60007810000 */
[----:B------:R-:W-:Y:S01]  /*d690*/  MUFU.EX2 R43, R43 ;  /* 0x0000002b002b7308 */ /* 0x000fe20000000800 */
[----:B------:R-:W-:Y:S01]  /*d6a0*/  FMNMX.FTZ R31, R77, R136, !PT ;  /* 0x000000884d1f7209 */ /* 0x000fe20007810000 */
[--C-:B------:R-:W-:Y:S01]  /*d6b0*/  FFMA.FTZ R136, R59, UR6, -R26.reuse ;  /* 0x000000063b887c23 */ /* 0x100fe2000801081a */
[----:B------:R-:W-:-:S03]  /*d6c0*/  FFMA.FTZ R59, R73, UR6, -R26 ;  /* 0x00000006493b7c23 */ /* 0x000fc6000801081a */
[----:B------:R-:W0:Y:S02]  /*d6d0*/  SHFL.BFLY PT, R142, R31, 0x2, 0x1f ;  /* 0x0c401f001f8e7f89 */ /* 0x000e2400000e0000 */
[----:B------:R-:W-:Y:S08]  /*d6e0*/  MUFU.EX2 R86, R86 ;  /* 0x0000005600567308 */ /* 0x000ff00000000800 */
[----:B------:R-:W-:Y:S08]  /*d6f0*/  MUFU.EX2 R45, R45 ;  /* 0x0000002d002d7308 */ /* 0x000ff00000000800 */
[----:B------:R-:W-:Y:S01]  /*d700*/  MUFU.EX2 R49, R49 ;  /* 0x0000003100317308 */ /* 0x000fe20000000800 */
[----:B0-----:R-:W-:Y:S01]  /*d710*/  FMNMX.FTZ R63, R31, R142, !PT ;  /* 0x0000008e1f3f7209 */ /* 0x001fe20007810000 */
[----:B------:R-:W-:Y:S01]  /*d720*/  FFMA.FTZ R142, R71, UR6, -R26 ;  /* 0x00000006478e7c23 */ /* 0x000fe2000801081a */
[----:B------:R-:W-:-:S05]  /*d730*/  FSEL R26, R7, RZ, P6 ;  /* 0x000000ff071a7208 */ /* 0x000fca0003000000 */
[----:B------:R-:W-:Y:S01]  /*d740*/  MUFU.EX2 R84, R84 ;  /* 0x0000005400547308 */ /* 0x000fe20000000800 */
[----:B------:R-:W0:Y:S01]  /*d750*/  SHFL.BFLY PT, R144, R63, 0x1, 0x1f ;  /* 0x0c201f003f907f89 */ /* 0x000e2200000e0000 */
[----:B------:R-:W-:-:S04]  /*d760*/  FADD.FTZ R5, -R26, R5 ;  /* 0x000000051a057221 */ /* 0x000fc80000010100 */
[----:B------:R-:W-:Y:S02]  /*d770*/  FMUL.FTZ R5, R5, UR6 ;  /* 0x0000000605057c20 */ /* 0x000fe40008410000 */
[----:B------:R-:W-:Y:S08]  /*d780*/  MUFU.EX2 R51, R51 ;  /* 0x0000003300337308 */ /* 0x000ff00000000800 */
[----:B------:R-:W1:Y:S08]  /*d790*/  MUFU.EX2 R5, R5 ;  /* 0x0000000500057308 */ /* 0x000e700000000800 */
[----:B------:R-:W-:Y:S01]  /*d7a0*/  MUFU.EX2 R136, R136 ;  /* 0x0000008800887308 */ /* 0x000fe20000000800 */
[----:B0-----:R-:W-:-:S04]  /*d7b0*/  FMNMX.FTZ R31, R63, R144, !PT ;  /* 0x000000903f1f7209 */ /* 0x001fc80007810000 */
[C---:B------:R-:W-:Y:S01]  /*d7c0*/  FSETP.NEU.FTZ.AND P1, PT, R31.reuse, -INF , PT ;  /* 0xff8000001f00780b */ /* 0x040fe20003f3d000 */
[----:B------:R-:W-:-:S02]  /*d7d0*/  FFMA.FTZ R63, R31, R78, -8 ;  /* 0xc10000001f3f7423 */ /* 0x000fc4000001004e */
[----:B------:R-:W-:Y:S01]  /*d7e0*/  MUFU.EX2 R53, R53 ;  /* 0x0000003500357308 */ /* 0x000fe20000000800 */
[----:B------:R-:W-:Y:S02]  /*d7f0*/  FSEL R69, R31, RZ, P1 ;  /* 0x000000ff1f457208 */ /* 0x000fe40000800000 */
[----:B------:R-:W-:-:S03]  /*d800*/  FSEL R63, R63, RZ, P1 ;  /* 0x000000ff3f3f7208 */ /* 0x000fc60000800000 */
[----:B------:R-:W-:Y:S02]  /*d810*/  FADD.FTZ R69, -R69, R6 ;  /* 0x0000000645457221 */ /* 0x000fe40000010100 */
        /* <DEDUP_REMOVED lines=12> */
[----:B------:R-:W-:Y:S01]  /*d8e0*/  FFMA.FTZ R69, R44, UR6, -R63 ;  /* 0x000000062c457c23 */ /* 0x000fe2000801083f */
[----:B-1----:R-:W-:-:S01]  /*d8f0*/  FFMA.FTZ R44, R5, R3, R14 ;  /* 0x00000003052c7223 */ /* 0x002fc2000001000e */
[--C-:B------:R-:W-:Y:S01]  /*d900*/  FFMA.FTZ R42, R42, UR6, -R63.reuse ;  /* 0x000000062a2a7c23 */ /* 0x100fe2000801083f */
[----:B------:R-:W-:-:S01]  /*d910*/  FFMA.FTZ R65, R34, UR6, -R63 ;  /* 0x0000000622417c23 */ /* 0x000fc2000801083f */
[----:B------:R-:W-:Y:S01]  /*d920*/  FFMA.FTZ R67, R38, UR6, -R63 ;  /* 0x0000000626437c23 */ /* 0x000fe2000801083f */
[----:B------:R-:W-:-:S01]  /*d930*/  FADD.FTZ R73, R75, R44 ;  /* 0x0000002c4b497221 */ /* 0x000fc20000010000 */
        /* <DEDUP_REMOVED lines=10> */
[----:B------:R-:W1:Y:S08]  /*d9e0*/  MUFU.EX2 R10, R10 ;  /* 0x0000000a000a7308 */ /* 0x000e700000000800 */
[----:B------:R-:W2:Y:S01]  /*d9f0*/  MUFU.EX2 R13, R13 ;  /* 0x0000000d000d7308 */ /* 0x000ea20000000800 */
[----:B0-----:R-:W-:-:S07]  /*da00*/  FFMA.FTZ R3, R36, R2, R15 ;  /* 0x0000000224037223 */ /* 0x001fce000001000f */
[----:B------:R-:W0:Y:S01]  /*da10*/  MUFU.EX2 R21, R21 ;  /* 0x0000001500157308 */ /* 0x000e220000000800 */
[----:B-1----:R-:W-:-:S07]  /*da20*/  FADD.FTZ R2, R10, R3 ;  /* 0x000000030a027221 */ /* 0x002fce0000010000 */
[----:B------:R-:W1:Y:S01]  /*da30*/  MUFU.EX2 R24, R24 ;  /* 0x0000001800187308 */ /* 0x000e620000000800 */
[----:B--2---:R-:W-:-:S04]  /*da40*/  FADD.FTZ R3, R13, R2 ;  /* 0x000000020d037221 */ /* 0x004fc80000010000 */
[----:B------:R-:W-:-:S03]  /*da50*/  FADD.FTZ R44, R78, R3 ;  /* 0x000000034e2c7221 */ /* 0x000fc60000010000 */
[----:B------:R2:W-:Y:S08]  /*da60*/  MUFU.EX2 R6, R42 ;  /* 0x0000002a00067308 */ /* 0x0005f00000000800 */
[----:B------:R-:W3:Y:S01]  /*da70*/  MUFU.EX2 R27, R27 ;  /* 0x0000001b001b7308 */ /* 0x000ee20000000800 */
[----:B--2---:R-:W-:-:S01]  /*da80*/  FADD.FTZ R42, R8, R73 ;  /* 0x00000049082a7221 */ /* 0x004fc20000010000 */
[----:B0-----:R-:W-:-:S03]  /*da90*/  FADD.FTZ R73, R21, R44 ;  /* 0x0000002c15497221 */ /* 0x001fc60000010000 */
[----:B------:R-:W-:Y:S01]  /*daa0*/  FADD.FTZ R2, R11, R42 ;  /* 0x0000002a0b027221 */ /* 0x000fe20000010000 */
[----:B------:R-:W-:-:S02]  /*dab0*/  FFMA.FTZ R42, R54, UR6, -R63 ;  /* 0x00000006362a7c23 */ /* 0x000fc4000801083f */
[----:B------:R-:W0:Y:S01]  /*dac0*/  MUFU.EX2 R28, R28 ;  /* 0x0000001c001c7308 */ /* 0x000e220000000800 */
[----:B------:R-:W-:-:S01]  /*dad0*/  FADD.FTZ R3, R9, R2 ;  /* 0x0000000209037221 */ /* 0x000fc20000010000 */
[----:B-1----:R-:W-:Y:S01]  /*dae0*/  FADD.FTZ R2, R24, R73 ;  /* 0x0000004918027221 */ /* 0x002fe20000010000 */
[----:B------:R-:W-:-:S02]  /*daf0*/  FFMA.FTZ R73, R56, UR6, -R63 ;  /* 0x0000000638497c23 */ /* 0x000fc4000801083f */
[----:B------:R-:W-:-:S03]  /*db00*/  FADD.FTZ R3, R12, R3 ;  /* 0x000000030c037221 */ /* 0x000fc60000010000 */
[----:B------:R-:W1:Y:S01]  /*db10*/  MUFU.EX2 R30, R30 ;  /* 0x0000001e001e7308 */ /* 0x000e620000000800 */
[----:B------:R-:W-:-:S01]  /*db20*/  FADD.FTZ R44, R20, R3 ;  /* 0x00000003142c7221 */ /* 0x000fc20000010000 */
[----:B---3--:R-:W-:-:S03]  /*db30*/  FADD.FTZ R3, R27, R2 ;  /* 0x000000021b037221 */ /* 0x008fc60000010000 */
[----:B------:R-:W-:-:S03]  /*db40*/  FADD.FTZ R44, R25, R44 ;  /* 0x0000002c192c7221 */ /* 0x000fc60000010000 */
[----:B------:R-:W2:Y:S01]  /*db50*/  MUFU.EX2 R65, R65 ;  /* 0x0000004100417308 */ /* 0x000ea20000000800 */
[----:B0-----:R-:W-:-:S01]  /*db60*/  FADD.FTZ R3, R28, R3 ;  /* 0x000000031c037221 */ /* 0x001fc20000010000 */
[----:B------:R-:W-:Y:S01]  /*db70*/  FADD.FTZ R79, R29, R44 ;  /* 0x0000002c1d4f7221 */ /* 0x000fe20000010000 */
[----:B------:R-:W-:-:S03]  /*db80*/  FFMA.FTZ R44, R60, UR6, -R63 ;  /* 0x000000063c2c7c23 */ /* 0x000fc6000801083f */
[----:B------:R-:W-:Y:S02]  /*db90*/  FADD.FTZ R46, R82, R79 ;  /* 0x0000004f522e7221 */ /* 0x000fe40000010000 */
        /* <DEDUP_REMOVED lines=8> */
[----:B------:R-:W-:Y:S01]  /*dc20*/  FADD.FTZ R48, R58, R79 ;  /* 0x0000004f3a307221 */ /* 0x000fe20000010000 */
[----:B------:R-:W-:-:S01]  /*dc30*/  FFMA.FTZ R79, R64, UR6, -R63 ;  /* 0x00000006404f7c23 */ /* 0x000fc2000801083f */
[----:B------:R-:W2:Y:S01]  /*dc40*/  MUFU.EX2 R34, R34 ;  /* 0x0000002200227308 */ /* 0x000ea20000000800 */
[----:B0-----:R-:W-:-:S01]  /*dc50*/  FADD.FTZ R2, R32, R3 ;  /* 0x0000000320027221 */ /* 0x001fc20000010000 */
[----:B------:R-:W-:Y:S01]  /*dc60*/  FADD.FTZ R81, R43, R48 ;  /* 0x000000302b517221 */ /* 0x000fe20000010000 */
[----:B------:R-:W-:-:S03]  /*dc70*/  FFMA.FTZ R48, R66, UR6, -R63 ;  /* 0x0000000642307c23 */ /* 0x000fc6000801083f */
[----:B------:R-:W-:Y:S02]  /*dc80*/  FADD.FTZ R50, R86, R81 ;  /* 0x0000005156327221 */ /* 0x000fe40000010000 */
[----:B------:R-:W0:Y:S01]  /*dc90*/  MUFU.EX2 R39, R39 ;  /* 0x0000002700277308 */ /* 0x000e220000000800 */
[----:B-1----:R-:W-:-:S01]  /*dca0*/  FADD.FTZ R3, R67, R2 ;  /* 0x0000000243037221 */ /* 0x002fc20000010000 */
[----:B------:R-:W-:-:S04]  /*dcb0*/  FADD.FTZ R81, R45, R50 ;  /* 0x000000322d517221 */ /* 0x000fc80000010000 */
[----:B------:R-:W-:Y:S02]  /*dcc0*/  FADD.FTZ R50, R68, R81 ;  /* 0x0000005144327221 */ /* 0x000fe40000010000 */
[----:B------:R-:W1:Y:S01]  /*dcd0*/  MUFU.EX2 R69, R69 ;  /* 0x0000004500457308 */ /* 0x000e620000000800 */
[----:B--2---:R-:W-:-:S01]  /*dce0*/  FADD.FTZ R2, R34, R3 ;  /* 0x0000000322027221 */ /* 0x004fc20000010000 */
[----:B------:R-:W-:Y:S01]  /*dcf0*/  FADD.FTZ R81, R49, R50 ;  /* 0x0000003231517221 */ /* 0x000fe20000010000 */
[----:B------:R-:W-:-:S03]  /*dd00*/  FFMA.FTZ R50, R70, UR6, -R63 ;  /* 0x0000000646327c23 */ /* 0x000fc6000801083f */
[----:B------:R-:W-:Y:S02]  /*dd10*/  FADD.FTZ R54, R84, R81 ;  /* 0x0000005154367221 */ /* 0x000fe40000010000 */
[----:B------:R-:W2:Y:S01]  /*dd20*/  MUFU.EX2 R38, R38 ;  /* 0x0000002600267308 */ /* 0x000ea20000000800 */
[----:B0-----:R-:W-:-:S01]  /*dd30*/  FADD.FTZ R3, R39, R2 ;  /* 0x0000000227037221 */ /* 0x001fc20000010000 */
[----:B------:R-:W-:-:S03]  /*dd40*/  FADD.FTZ R81, R51, R54 ;  /* 0x0000003633517221 */ /* 0x000fc60000010000 */
[----:B------:R-:W-:Y:S01]  /*dd50*/  FADD.FTZ R2, R6, R3 ;  /* 0x0000000306027221 */ /* 0x000fe20000010000 */
[----:B------:R-:W-:-:S01]  /*dd60*/  FADD.FTZ R54, R136, R81 ;  /* 0x0000005188367221 */ /* 0x000fc20000010000 */
[----:B------:R-:W-:Y:S01]  /*dd70*/  FFMA.FTZ R81, R72, UR6, -R63 ;  /* 0x0000000648517c23 */ /* 0x000fe2000801083f */
        /* <DEDUP_REMOVED lines=13> */
[----:B------:R-:W-:-:S01]  /*de50*/  FFMA.FTZ R54, R74, UR6, -R63 ;  /* 0x000000064a367c23 */ /* 0x000fc2000801083f */
[----:B------:R-:W-:-:S04]  /*de60*/  FFMA.FTZ R63, R77, UR6, -R63 ;  /* 0x000000064d3f7c23 */ /* 0x000fc8000801083f */
        /* <DEDUP_REMOVED lines=40> */
.L_x_11333:
        /* <DEDUP_REMOVED lines=11> */
[----:B------:R-:W-:Y:S01]  /*e1a0*/  F2FP.SATFINITE.E4M3.F32.PACK_AB_MERGE_C R49, R68, R45, R49 ;  /* 0x0000002d4431723e */ /* 0x000fe20004807031 */
        /* <DEDUP_REMOVED lines=77> */
[----:B------:R-:W-:Y:S01]  /*e680*/  IMAD.MOV.U32 R140, RZ, RZ, R49 ;  /* 0x000000ffff8c7224 */ /* 0x000fe200078e0031 */
[----:B------:R-:W-:Y:S06]  /*e690*/  @P1 BRA `(.L_x_11334) ;  /* 0xffffffc800d41947 */ /* 0x000fec000383ffff */
.L_x_11315:
[----:B------:R-:W-:Y:S06]  /*e6a0*/  BAR.ARV 0x8, 0x200 ;  /* 0x0208000000007b1d */ /* 0x000fec0000002000 */
[----:B------:R-:W-:Y:S05]  /*e6b0*/  @!P0 BRA `(.L_x_11335) ;  /* 0x0000000000048947 */ /* 0x000fea0003800000 */
[----:B------:R-:W-:Y:S01]  /*e6c0*/  BPT.TRAP 0x1 ;  /* 0x000000040000795c */ /* 0x000fe20000300000 */
.L_x_11335:
[----:B------:R-:W-:Y:S01]  /*e6d0*/  ULEA UR14, UR38, UR46, 0x3 ;  /* 0x0000002e260e7291 */ /* 0x000fe2000f8e183f */
[----:B------:R-:W-:-:S05]  /*e6e0*/  IMAD.U32 R0, RZ, RZ, UR37 ;  /* 0x00000025ff007e24 */ /* 0x000fca000f8e00ff */
[----:B------:R-:W-:-:S04]  /*e6f0*/  SHF.L.U32 R0, R0, 0x1f, RZ ;  /* 0x0000001f00007819 */ /* 0x000fc800000006ff */
[----:B------:R0:W1:Y:S01]  /*e700*/  SYNCS.PHASECHK.TRANS64.TRYWAIT P1, [UR14+0x19c50], R0 ;  /* 0x019c5000ff0075a7 */ /* 0x000062000802014e */
[----:B------:R-:W-:Y:S05]  /*e710*/  @!P0 BRA `(.L_x_11336) ;  /* 0x0000000000048947 */ /* 0x000fea0003800000 */
[----:B------:R-:W-:Y:S01]  /*e720*/  BPT.TRAP 0x1 ;  /* 0x000000040000795c */ /* 0x000fe20000300000 */
.L_x_11336:
[----:B-1----:R-:W-:Y:S05]  /*e730*/  @P1 BRA `(.L_x_11337) ;  /* 0x0000000000081947 */ /* 0x002fea0003800000 */
[----:B------:R-:W1:Y:S02]  /*e740*/  SYNCS.PHASECHK.TRANS64.TRYWAIT P1, [UR14+0x19c50], R0 ;  /* 0x019c5000ff0075a7 */ /* 0x000e64000802014e */
[----:B-1----:R-:W-:Y:S05]  /*e750*/  @!P1 BRA `(.L_x_11338) ;  /* 0x0000007000e49947 */ /* 0x002fea0003800000 */
.L_x_11337:
        /* <DEDUP_REMOVED lines=10> */
[----:B------:R-:W-:Y:S01]  /*e800*/  @UP0 USHF.R.S32.HI UR7, URZ, 0x1f, UR41 ;  /* 0x0000001f3f070899 */ /* 0x000fe20008011429 */
[----:B------:R-:W-:Y:S01]  /*e810*/  @UP0 ULDC.64 UR10, c[0x0][0x9c8] ;  /* 0x00027200000a0ab9 */ /* 0x000fe20000000a00 */
[----:B------:R-:W-:Y:S02]  /*e820*/  @UP0 USHF.R.S32.HI UR15, URZ, 0x1f, UR43 ;  /* 0x0000001f3f0f0899 */ /* 0x000fe4000801142b */
[----:B------:R-:W-:Y:S01]  /*e830*/  @UP0 UIMAD UR7, UR7, UR10, URZ ;  /* 0x0000000a070702a4 */ /* 0x000fe2000f8e023f */
[----:B------:R-:W-:Y:S01]  /*e840*/  @UP0 ULDC.64 UR12, c[0x0][0x9d0] ;  /* 0x00027400000c0ab9 */ /* 0x000fe20000000a00 */
[----:B------:R-:W-:Y:S02]  /*e850*/  @UP0 UIMAD.WIDE.U32 UR8, UR41, UR10, URZ ;  /* 0x0000000a290802a5 */ /* 0x000fe4000f8e003f */
[----:B------:R-:W-:Y:S02]  /*e860*/  @UP0 UIMAD UR7, UR41, UR11, UR7 ;  /* 0x0000000b290702a4 */ /* 0x000fe4000f8e0207 */
[----:B------:R-:W-:-:S02]  /*e870*/  UIMAD UR10, UR38, 0x300, UR46 ;  /* 0x00000300260a78a4 */ /* 0x000fc4000f8e022e */
[----:B------:R-:W-:Y:S02]  /*e880*/  @UP0 UIMAD UR11, UR15, UR12, URZ ;  /* 0x0000000c0f0b02a4 */ /* 0x000fe4000f8e023f */
[----:B------:R-:W-:Y:S02]  /*e890*/  @UP0 UIADD3 UR9, UR9, UR7, URZ ;  /* 0x0000000709090290 */ /* 0x000fe4000fffe03f */
[----:B------:R-:W-:Y:S02]  /*e8a0*/  @UP0 UIMAD UR7, UR43, UR13, UR11 ;  /* 0x0000000d2b0702a4 */ /* 0x000fe4000f8e020b */
[----:B------:R-:W-:Y:S01]  /*e8b0*/  @UP0 UIMAD.WIDE.U32 UR8, UR43, UR12, UR8 ;  /* 0x0000000c2b0802a5 */ /* 0x000fe2000f8e0008 */
[----:B------:R-:W-:-:S08]  /*e8c0*/  UMOV UR11, 0x40000040 ;  /* 0x40000040000b7882 */ /* 0x000fd00000000000 */
[----:B------:R-:W-:Y:S01]  /*e8d0*/  QGMMA.64x96x32.F32.E4M3.E4M3 R88, R148, gdesc[UR8], R88, gsb0 ;  /* 0x0160000894587df3 */ /* 0x000fe20008000858 */
        /* <DEDUP_REMOVED lines=15> */
[----:B0-----:R-:W0:Y:S01]  /*e9d0*/  SHFL.BFLY PT, R0, R3, 0x2, 0x1f ;  /* 0x0c401f0003007f89 */ /* 0x001e2200000e0000 */
[----:B------:R-:W-:-:S03]  /*e9e0*/  UIADD3 UR10, UR10, 0x6, URZ ;  /* 0x000000060a0a7890 */ /* 0x000fc6000fffe03f */
[----:B------:R-:W3:Y:S01]  /*e9f0*/  SHFL.BFLY PT, R9, R2, 0x2, 0x1f ;  /* 0x0c401f0002097f89 */ /* 0x000ee200000e0000 */
[----:B------:R-:W-:Y:S01]  /*ea00*/  UMOV UR11, 0x40000040 ;  /* 0x40000040000b7882 */ /* 0x000fe20000000000 */
[----:B------:R-:W-:Y:S02]  /*ea10*/  WARPGROUP.DEPBAR.LE gsb0, 0x0 ;  /* 0x00008000000079c5 */ /* 0x000fe40000010000 */
[----:B------:R-:W-:-:S06]  /*ea20*/  WARPGROUP.ARRIVE ;  /* 0x00000000000079c5 */ /* 0x000fcc0000000000 */
[----:B------:R-:W-:Y:S01]  /*ea30*/  QGMMA.64x96x32.F32.E4M3.E4M3 R88, R140, gdesc[UR16], R88, gsb0 ;  /* 0x016000108c587df3 */ /* 0x000fe20008000858 */
        /* <DEDUP_REMOVED lines=36> */
.L_x_11339:
        /* <DEDUP_REMOVED lines=58> */
.L_x_11261:
        /* <DEDUP_REMOVED lines=11> */
[----:B------:R-:W1:Y:S01]  /*f0d0*/  LDC R48, c[0x0][0xbe8] ;  /* 0x0002fa00ff307b82 */ /* 0x000e620000000800 */
[----:B------:R-:W2:Y:S01]  /*f0e0*/  S2R R38, SR_SWINHI ;  /* 0x0000000000267919 */ /* 0x000ea20000002f00 */
        /* <DEDUP_REMOVED lines=14> */
[----:B0-----:R-:W-:Y:S01]  /*f1d0*/  IMAD.SHL.U32 R4, R36, 0x4, RZ ;  /* 0x0000000424047824 */ /* 0x001fe200078e00ff */
        /* <DEDUP_REMOVED lines=17> */
[----:B------:R-:W-:-:S04]  /*f2f0*/  ULDC.64 UR10, c[0x0][0xb98] ;  /* 0x0002e600000a7ab9 */ /* 0x000fc80000000a00 */
[----:B------:R0:W3:Y:S01]  /*f300*/  LDG.E.CONSTANT R4, desc[UR50][R4.64] ;  /* 0x0000003204047981 */ /* 0x0000e2000c1e9900 */
[----:B------:R-:W-:Y:S02]  /*f310*/  MOV R8, R3 ;  /* 0x0000000300087202 */ /* 0x000fe40000000f00 */
[----:B--2---:R-:W-:Y:S01]  /*f320*/  MOV R9, R38 ;  /* 0x0000002600097202 */ /* 0x004fe20000000f00 */
[----:B------:R-:W-:Y:S02]  /*f330*/  UIMAD UR5, UR12, UR8, URZ ;  /* 0x000000080c0572a4 */ /* 0x000fe4000f8e023f */
[----:B------:R-:W-:Y:S02]  /*f340*/  UIMAD.WIDE.U32 UR6, UR43, UR8, URZ ;  /* 0x000000082b0672a5 */ /* 0x000fe4000f8e003f */
[----:B------:R-:W-:Y:S02]  /*f350*/  UIMAD UR5, UR43, UR9, UR5 ;  /* 0x000000092b0572a4 */ /* 0x000fe4000f8e0205 */
[----:B------:R-:W-:Y:S01]  /*f360*/  UIMAD UR8, UR13, UR10, URZ ;  /* 0x0000000a0d0872a4 */ /* 0x000fe2000f8e023f */
[----:B0-----:R-:W-:Y:S01]  /*f370*/  LOP3.LUT P0, R5, R36, 0x3, RZ, 0xc0, !PT ;  /* 0x0000000324057812 */ /* 0x001fe2000780c0ff */
[----:B------:R-:W-:-:S02]  /*f380*/  UIADD3 UR7, UR7, UR5, URZ ;  /* 0x0000000507077290 */ /* 0x000fc4000fffe03f */
[----:B------:R-:W-:Y:S01]  /*f390*/  UIMAD UR8, UR41, UR11, UR8 ;  /* 0x0000000b290872a4 */ /* 0x000fe2000f8e0208 */
[----:B------:R-:W-:Y:S01]  /*f3a0*/  ISETP.EQ.OR P0, PT, R5, 0x3, !P0 ;  /* 0x000000030500780c */ /* 0x000fe20004702670 */
[----:B------:R-:W-:Y:S01]  /*f3b0*/  UIMAD.WIDE.U32 UR6, UR41, UR10, UR6 ;  /* 0x0000000a290672a5 */ /* 0x000fe2000f8e0006 */
[----:B------:R-:W-:Y:S02]  /*f3c0*/  ULDC UR5, c[0x0][0xa88] ;  /* 0x0002a20000057ab9 */ /* 0x000fe40000000800 */
[----:B------:R-:W-:Y:S01]  /*f3d0*/  SEL R45, R31, R30, P0 ;  /* 0x0000001e1f2d7207 */ /* 0x000fe20000000000 */
[----:B------:R-:W-:Y:S01]  /*f3e0*/  ULDC.64 UR10, c[0x0][0xaf0] ;  /* 0x0002bc00000a7ab9 */ /* 0x000fe20000000a00 */
[----:B------:R-:W-:Y:S01]  /*f3f0*/  SEL R5, R30, R31, P0 ;  /* 0x0000001f1e057207 */ /* 0x000fe20000000000 */
[----:B------:R-:W-:Y:S01]  /*f400*/  IMAD.WIDE R30, R157, 0x2, R8 ;  /* 0x000000029d1e7825 */ /* 0x000fe200078e0208 */
[----:B------:R-:W-:Y:S02]  /*f410*/  SEL R55, R33, R32, P0 ;  /* 0x0000002021377207 */ /* 0x000fe40000000000 */
[----:B------:R-:W-:-:S02]  /*f420*/  SEL R57, R32, R33, P0 ;  /* 0x0000002120397207 */ /* 0x000fc40000000000 */
[----:B------:R-:W-:Y:S02]  /*f430*/  IADD3 R33, P2, R30, 0x6000, RZ ;  /* 0x000060001e217810 */ /* 0x000fe40007f5e0ff */
[----:B------:R-:W-:Y:S02]  /*f440*/  SEL R59, R29, R28, P0 ;  /* 0x0000001c1d3b7207 */ /* 0x000fe40000000000 */
[----:B------:R-:W-:Y:S01]  /*f450*/  SEL R61, R28, R29, P0 ;  /* 0x0000001d1c3d7207 */ /* 0x000fe20000000000 */
[----:B------:R-:W-:Y:S01]  /*f460*/  IMAD.X R29, RZ, RZ, R31, P2 ;  /* 0x000000ffff1d7224 */ /* 0x000fe200010e061f */
[----:B-1----:R-:W-:Y:S02]  /*f470*/  ISETP.NE.AND P2, PT, R48, 0x1, PT ;  /* 0x000000013000780c */ /* 0x002fe40003f45270 */
[----:B------:R-:W-:Y:S02]  /*f480*/  SEL R49, R21, R20, P0 ;  /* 0x0000001415317207 */ /* 0x000fe40000000000 */
[----:B------:R-:W-:-:S02]  /*f490*/  SEL R37, R20, R21, P0 ;  /* 0x0000001514257207 */ /* 0x000fc40000000000 */
[----:B------:R-:W-:Y:S02]  /*f4a0*/  IADD3 R21, P1, R30, 0x6020, RZ ;  /* 0x000060201e157810 */ /* 0x000fe40007f3e0ff */
[----:B------:R-:W-:Y:S02]  /*f4b0*/  SEL R47, R27, R26, P0 ;  /* 0x0000001a1b2f7207 */ /* 0x000fe40000000000 */
[----:B------:R-:W-:Y:S02]  /*f4c0*/  SEL R36, R26, R27, P0 ;  /* 0x0000001b1a247207 */ /* 0x000fe40000000000 */
[----:B------:R-:W-:Y:S01]  /*f4d0*/  SEL R63, R25, R24, P0 ;  /* 0x00000018193f7207 */ /* 0x000fe20000000000 */
[----:B------:R-:W0:Y:S01]  /*f4e0*/  @P2 LDC R40, c[0x0][0xbec] ;  /* 0x0002fb00ff282b82 */ /* 0x000e220000000800 */
[----:B------:R-:W-:Y:S02]  /*f4f0*/  SEL R65, R24, R25, P0 ;  /* 0x0000001918417207 */ /* 0x000fe40000000000 */
[----:B------:R-:W-:-:S02]  /*f500*/  SEL R67, R15, R14, P0 ;  /* 0x0000000e0f437207 */ /* 0x000fc40000000000 */
[----:B------:R-:W-:Y:S01]  /*f510*/  SEL R69, R14, R15, P0 ;  /* 0x0000000f0e457207 */ /* 0x000fe20000000000 */
[----:B------:R-:W-:Y:S01]  /*f520*/  IMAD.X R15, RZ, RZ, R31, P1 ;  /* 0x000000ffff0f7224 */ /* 0x000fe200008e061f */
[----:B------:R-:W-:Y:S01]  /*f530*/  LOP3.LUT R14, R21, 0x180, RZ, 0xc0, !PT ;  /* 0x00000180150e7812 */ /* 0x000fe200078ec0ff */
[----:B------:R-:W1:Y:S01]  /*f540*/  @P2 LDC R42, c[0x0][0xbf0] ;  /* 0x0002fc00ff2a2b82 */ /* 0x000e620000000800 */
[C---:B------:R-:W-:Y:S02]  /*f550*/  IADD3 R27, P3, R30.reuse, 0x3020, RZ ;  /* 0x000030201e1b7810 */ /* 0x040fe40007f7e0ff */
[----:B------:R-:W-:Y:S02]  /*f560*/  IADD3 R25, P4, R30, 0x3000, RZ ;  /* 0x000030001e197810 */ /* 0x000fe40007f9e0ff */
[----:B------:R-:W-:Y:S02]  /*f570*/  SEL R51, R13, R12, P0 ;  /* 0x0000000c0d337207 */ /* 0x000fe40000000000 */
[----:B------:R-:W-:Y:S01]  /*f580*/  SEL R38, R12, R13, P0 ;  /* 0x0000000d0c267207 */ /* 0x000fe20000000000 */
[----:B------:R-:W-:Y:S01]  /*f590*/  IMAD R13, R153, 0x20, R19 ;  /* 0x00000020990d7824 */ /* 0x000fe200078e0213 */
[----:B------:R-:W-:-:S02]  /*f5a0*/  SEL R71, R11, R10, P0 ;  /* 0x0000000a0b477207 */ /* 0x000fc40000000000 */
[----:B------:R-:W-:Y:S01]  /*f5b0*/  SEL R73, R10, R11, P0 ;  /* 0x0000000b0a497207 */ /* 0x000fe20000000000 */
[----:B------:R-:W-:Y:S01]  /*f5c0*/  IMAD.WIDE R8, R13, 0x2, R8 ;  /* 0x000000020d087825 */ /* 0x000fe200078e0208 */
[----:B------:R-:W-:Y:S02]  /*f5d0*/  SHF.R.U64 R14, R14, 0x3, RZ ;  /* 0x000000030e0e7819 */ /* 0x000fe400000012ff */
[----:B------:R-:W-:Y:S01]  /*f5e0*/  LOP3.LUT R12, R27, 0x180, RZ, 0xc0, !PT ;  /* 0x000001801b0c7812 */ /* 0x000fe200078ec0ff */
[--C-:B------:R-:W-:Y:S01]  /*f5f0*/  IMAD.X R13, RZ, RZ, R31.reuse, P3 ;  /* 0x000000ffff0d7224 */ /* 0x100fe200018e061f */
[----:B------:R-:W-:Y:S01]  /*f600*/  LOP3.LUT R10, R25, 0x180, RZ, 0xc0, !PT ;  /* 0x00000180190a7812 */ /* 0x000fe200078ec0ff */
[----:B------:R-:W-:Y:S01]  /*f610*/  IMAD.X R11, RZ, RZ, R31, P4 ;  /* 0x000000ffff0b7224 */ /* 0x000fe200020e061f */
[----:B------:R-:W-:Y:S02]  /*f620*/  LOP3.LUT R14, R14, R21, RZ, 0x3c, !PT ;  /* 0x000000150e0e7212 */ /* 0x000fe400078e3cff */
[----:B------:R-:W-:-:S02]  /*f630*/  LOP3.LUT R20, R33, 0x180, RZ, 0xc0, !PT ;  /* 0x0000018021147812 */ /* 0x000fc400078ec0ff */
[----:B------:R-:W-:Y:S02]  /*f640*/  SHF.R.U64 R12, R12, 0x3, RZ ;  /* 0x000000030c0c7819 */ /* 0x000fe400000012ff */
[----:B------:R-:W-:Y:S02]  /*f650*/  SHF.R.U64 R10, R10, 0x3, RZ ;  /* 0x000000030a0a7819 */ /* 0x000fe400000012ff */
[----:B------:R-:W-:Y:S02]  /*f660*/  IADD3 R21, P5, R30, 0x20, RZ ;  /* 0x000000201e157810 */ /* 0x000fe40007fbe0ff */
[----:B------:R-:W-:Y:S02]  /*f670*/  SEL R75, R7, R6, P0 ;  /* 0x00000006074b7207 */ /* 0x000fe40000000000 */
[----:B------:R-:W-:Y:S02]  /*f680*/  SEL R77, R6, R7, P0 ;  /* 0x00000007064d7207 */ /* 0x000fe40000000000 */
[----:B------:R-:W-:-:S02]  /*f690*/  LOP3.LUT R7, R30, 0x180, RZ, 0xc0, !PT ;  /* 0x000001801e077812 */ /* 0x000fc400078ec0ff */
[----:B------:R-:W-:Y:S02]  /*f6a0*/  SHF.R.U64 R20, R20, 0x3, RZ ;  /* 0x0000000314147819 */ /* 0x000fe400000012ff */
[----:B------:R-:W-:Y:S02]  /*f6b0*/  LOP3.LUT R12, R12, R27, RZ, 0x3c, !PT ;  /* 0x0000001b0c0c7212 */ /* 0x000fe400078e3cff */
[----:B------:R-:W-:Y:S02]  /*f6c0*/  LOP3.LUT R10, R10, R25, RZ, 0x3c, !PT ;  /* 0x000000190a0a7212 */ /* 0x000fe400078e3cff */
[----:B------:R-:W-:Y:S01]  /*f6d0*/  MOV R64, R14 ;  /* 0x0000000e00407202 */ /* 0x000fe20000000f00 */
[----:B------:R-:W-:Y:S01]  /*f6e0*/  VIADD R15, R18, UR40 ;  /* 0x00000028120f7c36 */ /* 0x000fe20008000000 */
[----:B------:R-:W-:Y:S01]  /*f6f0*/  SEL R41, R35, R34, P0 ;  /* 0x0000002223297207 */ /* 0x000fe20000000000 */
[----:B------:R-:W-:Y:S01]  /*f700*/  IMAD.U32 R14, RZ, RZ, UR8 ;  /* 0x00000008ff0e7e24 */ /* 0x000fe2000f8e00ff */
[----:B------:R-:W-:Y:S01]  /*f710*/  SEL R43, R34, R35, P0 ;  /* 0x00000023222b7207 */ /* 0x000fe20000000000 */
[----:B------:R-:W-:Y:S01]  /*f720*/  ULDC.64 UR8, c[0x0][0xae8] ;  /* 0x0002ba0000087ab9 */ /* 0x000fe20000000a00 */
[----:B------:R-:W-:-:S02]  /*f730*/  LOP3.LUT R6, R21, 0x180, RZ, 0xc0, !PT ;  /* 0x0000018015067812 */ /* 0x000fc400078ec0ff */
[----:B------:R-:W-:Y:S02]  /*f740*/  IADD3 R35, P1, R8, 0x1800, RZ ;  /* 0x0000180008237810 */ /* 0x000fe40007f3e0ff */
[----:B------:R-:W-:Y:S02]  /*f750*/  SHF.R.U64 R7, R7, 0x3, RZ ;  /* 0x0000000307077819 */ /* 0x000fe400000012ff */
[----:B------:R-:W-:Y:S02]  /*f760*/  LOP3.LUT R28, R20, R33, RZ, 0x3c, !PT ;  /* 0x00000021141c7212 */ /* 0x000fe400078e3cff */
[----:B------:R-:W-:Y:S02]  /*f770*/  MOV R68, R12 ;  /* 0x0000000c00447202 */ /* 0x000fe40000000f00 */
[----:B------:R-:W-:Y:S01]  /*f780*/  MOV R70, R10 ;  /* 0x0000000a00467202 */ /* 0x000fe20000000f00 */
[----:B0-----:R-:W-:Y:S01]  /*f790*/  @P2 IMAD.HI.U32 R11, R15, R40, RZ ;  /* 0x000000280f0b2227 */ /* 0x001fe200078e00ff */
[----:B------:R-:W-:-:S02]  /*f7a0*/  SHF.R.U64 R6, R6, 0x3, RZ ;  /* 0x0000000306067819 */ /* 0x000fc400000012ff */
[----:B------:R-:W-:Y:S01]  /*f7b0*/  LOP3.LUT R34, R35, 0x180, RZ, 0xc0, !PT ;  /* 0x0000018023227812 */ /* 0x000fe200078ec0ff */
[----:B------:R-:W-:Y:S01]  /*f7c0*/  IMAD.MOV.U32 R10, RZ, RZ, R15 ;  /* 0x000000ffff0a7224 */ /* 0x000fe200078e000f */
[----:B------:R-:W-:Y:S01]  /*f7d0*/  LOP3.LUT R30, R7, R30, RZ, 0x3c, !PT ;  /* 0x0000001e071e7212 */ /* 0x000fe200078e3cff */
[----:B------:R-:W-:Y:S01]  /*f7e0*/  IMAD.X R7, RZ, RZ, R31, P5 ;  /* 0x000000ffff077224 */ /* 0x000fe200028e061f */
[----:B------:R-:W-:Y:S02]  /*f7f0*/  MOV R66, R28 ;  /* 0x0000001c00427202 */ /* 0x000fe40000000f00 */
[----:B------:R-:W-:Y:S02]  /*f800*/  LOP3.LUT R6, R6, R21, RZ, 0x3c, !PT ;  /* 0x0000001506067212 */ /* 0x000fe400078e3cff */
[----:B------:R-:W-:Y:S02]  /*f810*/  SHF.R.U64 R34, R34, 0x3, RZ ;  /* 0x0000000322227819 */ /* 0x000fe400000012ff */
[----:B-1----:R-:W-:-:S02]  /*f820*/  @P2 SHF.R.U32.HI R10, RZ, R42, R11 ;  /* 0x0000002aff0a2219 */ /* 0x002fc4000001160b */
[----:B------:R-:W-:Y:S01]  /*f830*/  LOP3.LUT R34, R34, R35, RZ, 0x3c, !PT ;  /* 0x0000002322227212 */ /* 0x000fe200078e3cff */
[----:B------:R-:W-:Y:S01]  /*f840*/  IMAD.X R35, RZ, RZ, R9, P1 ;  /* 0x000000ffff237224 */ /* 0x000fe200008e0609 */
[----:B------:R-:W-:Y:S01]  /*f850*/  MOV R72, R6 ;  /* 0x0000000600487202 */ /* 0x000fe20000000f00 */
[--C-:B------:R-:W-:Y:S01]  /*f860*/  IMAD.MOV R7, RZ, RZ, -R10.reuse ;  /* 0x000000ffff077224 */ /* 0x100fe200078e0a0a */
[----:B------:R-:W-:Y:S02]  /*f870*/  SHF.R.S32.HI R11, RZ, 0x1f, R10 ;  /* 0x0000001fff0b7819 */ /* 0x000fe4000001140a */
[----:B------:R-:W-:Y:S01]  /*f880*/  IADD3 R10, P1, R10, UR6, RZ ;  /* 0x000000060a0a7c10 */ /* 0x000fe2000ff3e0ff */
[----:B------:R-:W-:Y:S01]  /*f890*/  IMAD R7, R48, R7, R15 ;  /* 0x0000000730077224 */ /* 0x000fe200078e020f */
[----:B------:R-:W-:Y:S02]  /*f8a0*/  SEL R53, R132, R133, P0 ;  /* 0x0000008584357207 */ /* 0x000fe40000000000 */
[----:B------:R-:W-:-:S02]  /*f8b0*/  SEL R39, R133, R132, P0 ;  /* 0x0000008485277207 */ /* 0x000fc40000000000 */
[----:B------:R-:W-:Y:S01]  /*f8c0*/  IADD3.X R11, R11, UR7, R14, P1, !PT ;  /* 0x000000070b0b7c10 */ /* 0x000fe20008ffe40e */
[----:B------:R-:W-:Y:S01]  /*f8d0*/  ULDC.64 UR6, c[0x0][0xb88] ;  /* 0x0002e20000067ab9 */ /* 0x000fe20000000a00 */
[----:B------:R-:W-:Y:S02]  /*f8e0*/  SHF.R.S32.HI R29, RZ, 0x1f, R7 ;  /* 0x0000001fff1d7819 */ /* 0x000fe40000011407 */
[C---:B------:R-:W-:Y:S01]  /*f8f0*/  IADD3 R33, P3, R8.reuse, 0x3000, RZ ;  /* 0x0000300008217810 */ /* 0x040fe20007f7e0ff */
[----:B------:R-:W-:Y:S01]  /*f900*/  IMAD.WIDE.U32 R10, R7, UR6, R10 ;  /* 0x00000006070a7c25 */ /* 0x000fe2000f8e000a */
[----:B------:R-:W-:Y:S02]  /*f910*/  IADD3 R27, P4, R8, 0x4800, RZ ;  /* 0x00004800081b7810 */ /* 0x000fe40007f9e0ff */
[----:B------:R-:W-:Y:S02]  /*f920*/  LOP3.LUT R32, R33, 0x180, RZ, 0xc0, !PT ;  /* 0x0000018021207812 */ /* 0x000fe400078ec0ff */
[----:B------:R-:W-:-:S02]  /*f930*/  LOP3.LUT R26, R27, 0x180, RZ, 0xc0, !PT ;  /* 0x000001801b1a7812 */ /* 0x000fc400078ec0ff */
[----:B------:R-:W-:Y:S02]  /*f940*/  SHF.R.U64 R32, R32, 0x3, RZ ;  /* 0x0000000320207819 */ /* 0x000fe400000012ff */
[----:B------:R-:W-:Y:S02]  /*f950*/  SHF.R.U64 R26, R26, 0x3, RZ ;  /* 0x000000031a1a7819 */ /* 0x000fe400000012ff */
[----:B------:R-:W-:Y:S02]  /*f960*/  LOP3.LUT P1, RZ, R154, 0x3, RZ, 0xc0, !PT ;  /* 0x000000039aff7812 */ /* 0x000fe4000782c0ff */
[----:B------:R-:W-:Y:S01]  /*f970*/  LOP3.LUT R32, R32, R33, RZ, 0x3c, !PT ;  /* 0x0000002120207212 */ /* 0x000fe200078e3cff */
[--C-:B------:R-:W-:Y:S01]  /*f980*/  IMAD.X R33, RZ, RZ, R9.reuse, P3 ;  /* 0x000000ffff217224 */ /* 0x100fe200018e0609 */
[----:B------:R-:W-:Y:S01]  /*f990*/  LOP3.LUT R26, R26, R27, RZ, 0x3c, !PT ;  /* 0x0000001b1a1a7212 */ /* 0x000fe200078e3cff */
[----:B------:R-:W-:Y:S01]  /*f9a0*/  IMAD.X R27, RZ, RZ, R9, P4 ;  /* 0x000000ffff1b7224 */ /* 0x000fe200020e0609 */
[----:B------:R-:W-:-:S02]  /*f9b0*/  MOV R31, R30 ;  /* 0x0000001e001f7202 */ /* 0x000fc40000000f00 */
[C---:B------:R-:W-:Y:S02]  /*f9c0*/  IADD3 R25, P5, R8.reuse, 0x6000, RZ ;  /* 0x0000600008197810 */ /* 0x040fe40007fbe0ff */
[C---:B------:R-:W-:Y:S02]  /*f9d0*/  IADD3 R79, P6, R8.reuse, 0x7800, RZ ;  /* 0x00007800084f7810 */ /* 0x040fe40007fde0ff */
[----:B------:R-:W-:Y:S02]  /*f9e0*/  LOP3.LUT R24, R25, 0x180, RZ, 0xc0, !PT ;  /* 0x0000018019187812 */ /* 0x000fe400078ec0ff */
[----:B------:R-:W-:Y:S02]  /*f9f0*/  LOP3.LUT R21, R8, 0x180, RZ, 0xc0, !PT ;  /* 0x0000018008157812 */ /* 0x000fe400078ec0ff */
[----:B------:R-:W-:Y:S02]  /*fa00*/  SHF.R.U64 R24, R24, 0x3, RZ ;  /* 0x0000000318187819 */ /* 0x000fe400000012ff */
[----:B------:R-:W-:-:S02]  /*fa10*/  LOP3.LUT R20, R79, 0x180, RZ, 0xc0, !PT ;  /* 0x000001804f147812 */ /* 0x000fc400078ec0ff */
[----:B------:R-:W-:Y:S01]  /*fa20*/  LOP3.LUT R24, R24, R25, RZ, 0x3c, !PT ;  /* 0x0000001918187212 */ /* 0x000fe200078e3cff */
[--C-:B------:R-:W-:Y:S01]  /*fa30*/  IMAD.X R25, RZ, RZ, R9.reuse, P5 ;  /* 0x000000ffff197224 */ /* 0x100fe200028e0609 */
[----:B------:R-:W-:Y:S02]  /*fa40*/  SHF.R.U64 R21, R21, 0x3, RZ ;  /* 0x0000000315157819 */ /* 0x000fe400000012ff */
[----:B------:R-:W-:Y:S02]  /*fa50*/  SHF.R.U64 R20, R20, 0x3, RZ ;  /* 0x0000000314147819 */ /* 0x000fe400000012ff */
[----:B------:R-:W-:Y:S01]  /*fa60*/  LOP3.LUT R8, R21, R8, RZ, 0x3c, !PT ;  /* 0x0000000815087212 */ /* 0x000fe200078e3cff */
[----:B------:R-:W-:Y:S01]  /*fa70*/  IMAD.X R21, RZ, RZ, R9, P6 ;  /* 0x000000ffff157224 */ /* 0x000fe200030e0609 */
[----:B------:R-:W-:Y:S02]  /*fa80*/  LOP3.LUT R20, R20, R79, RZ, 0x3c, !PT ;  /* 0x0000004f14147212 */ /* 0x000fe400078e3cff */
[----:B---3--:R-:W-:Y:S01]  /*fa90*/  LOP3.LUT R12, R4, 0x2, RZ, 0x3c, !PT ;  /* 0x00000002040c7812 */ /* 0x008fe200078e3cff */
[----:B------:R-:W-:Y:S04]  /*faa0*/  SHFL.IDX PT, R55, R55, R4, 0x1c1f ;  /* 0x001c1f0437377589 */ /* 0x000fe800000e0000 */
[----:B------:R-:W-:Y:S04]  /*fab0*/  SHFL.IDX PT, R28, R57, R12, 0x1c1f ;  /* 0x001c1f0c391c7589 */ /* 0x000fe800000e0000 */
[----:B------:R-:W-:Y:S04]  /*fac0*/  SHFL.IDX PT, R41, R41, R4, 0x1c1f ;  /* 0x001c1f0429297589 */ /* 0x000fe800000e0000 */
[----:B------:R-:W-:Y:S04]  /*fad0*/  SHFL.IDX PT, R6, R43, R12, 0x1c1f ;  /* 0x001c1f0c2b067589 */ /* 0x000fe800000e0000 */
[----:B------:R-:W-:Y:S04]  /*fae0*/  SHFL.IDX PT, R47, R47, R4, 0x1c1f ;  /* 0x001c1f042f2f7589 */ /* 0x000fe800000e0000 */
[----:B------:R-:W0:Y:S04]  /*faf0*/  SHFL.IDX PT, R36, R36, R12, 0x1c1f ;  /* 0x001c1f0c24247589 */ /* 0x000e2800000e0000 */
[----:B------:R1:W-:Y:S04]  /*fb00*/  SHFL.IDX PT, R13, R49, R4, 0x1c1f ;  /* 0x001c1f04310d7589 */ /* 0x0003e800000e0000 */
[----:B------:R-:W2:Y:S04]  /*fb10*/  SHFL.IDX PT, R40, R37, R12, 0x1c1f ;  /* 0x001c1f0c25287589 */ /* 0x000ea800000e0000 */
[----:B------:R-:W-:Y:S01]  /*fb20*/  SHFL.IDX PT, R42, R51, R4, 0x1c1f ;  /* 0x001c1f04332a7589 */ /* 0x000fe200000e0000 */
[----:B-1----:R-:W-:-:S03]  /*fb30*/  IMAD R49, R48, UR5, RZ ;  /* 0x0000000530317c24 */ /* 0x002fc6000f8e02ff */
[----:B------:R2:W-:Y:S04]  /*fb40*/  SHFL.IDX PT, R15, R38, R12, 0x1c1f ;  /* 0x001c1f0c260f7589 */ /* 0x0005e800000e0000 */
[----:B------:R-:W-:Y:S04]  /*fb50*/  SHFL.IDX PT, R45, R45, R4, 0x1c1f ;  /* 0x001c1f042d2d7589 */ /* 0x000fe800000e0000 */
[----:B------:R1:W-:Y:S01]  /*fb60*/  SHFL.IDX PT, R14, R5, R12, 0x1c1f ;  /* 0x001c1f0c050e7589 */ /* 0x0003e200000e0000 */
[----:B0-----:R-:W-:-:S03]  /*fb70*/  SEL R30, R36, R47, P0 ;  /* 0x0000002f241e7207 */ /* 0x001fc60000000000 */
[----:B------:R-:W-:Y:S04]  /*fb80*/  SHFL.IDX PT, R59, R59, R4, 0x1c1f ;  /* 0x001c1f043b3b7589 */ /* 0x000fe800000e0000 */
[----:B------:R-:W-:Y:S01]  /*fb90*/  SHFL.IDX PT, R52, R61, R12, 0x1c1f ;  /* 0x001c1f0c3d347589 */ /* 0x000fe200000e0000 */
[----:B--2---:R-:W-:Y:S02]  /*fba0*/  SEL R38, R40, R13, P0 ;  /* 0x0000000d28267207 */ /* 0x004fe40000000000 */
[----:B-1----:R-:W-:Y:S01]  /*fbb0*/  SEL R5, R55, R28, P0 ;  /* 0x0000001c37057207 */ /* 0x002fe20000000000 */
[----:B------:R-:W-:Y:S04]  /*fbc0*/  SHFL.IDX PT, R63, R63, R4, 0x1c1f ;  /* 0x001c1f043f3f7589 */ /* 0x000fe800000e0000 */
[----:B------:R-:W-:Y:S04]  /*fbd0*/  SHFL.IDX PT, R54, R65, R12, 0x1c1f ;  /* 0x001c1f0c41367589 */ /* 0x000fe800000e0000 */
[----:B------:R-:W-:Y:S04]  /*fbe0*/  SHFL.IDX PT, R67, R67, R4, 0x1c1f ;  /* 0x001c1f0443437589 */ /* 0x000fe800000e0000 */
[----:B------:R-:W0:Y:S04]  /*fbf0*/  SHFL.IDX PT, R56, R69, R12, 0x1c1f ;  /* 0x001c1f0c45387589 */ /* 0x000e2800000e0000 */
[----:B------:R-:W-:Y:S04]  /*fc00*/  SHFL.IDX PT, R53, R53, R4, 0x1c1f ;  /* 0x001c1f0435357589 */ /* 0x000fe800000e0000 */
[----:B------:R-:W-:Y:S04]  /*fc10*/  SHFL.IDX PT, R71, R71, R4, 0x1c1f ;  /* 0x001c1f0447477589 */ /* 0x000fe800000e0000 */
[----:B------:R0:W1:Y:S04]  /*fc20*/  SHFL.IDX PT, R46, R39, R12, 0x1c1f ;  /* 0x001c1f0c272e7589 */ /* 0x00006800000e0000 */
[----:B------:R-:W2:Y:S04]  /*fc30*/  SHFL.IDX PT, R58, R73, R12, 0x1c1f ;  /* 0x001c1f0c493a7589 */ /* 0x000ea800000e0000 */
[----:B------:R3:W-:Y:S04]  /*fc40*/  SHFL.IDX PT, R75, R75, R4, 0x1c1f ;  /* 0x001c1f044b4b7589 */ /* 0x0007e800000e0000 */
[----:B------:R4:W2:Y:S01]  /*fc50*/  SHFL.IDX PT, R62, R77, R12, 0x1c1f ;  /* 0x001c1f0c4d3e7589 */ /* 0x0008a200000e0000 */
[----:B0-----:R-:W-:Y:S01]  /*fc60*/  SEL R39, R56, R67, P0 ;  /* 0x0000004338277207 */ /* 0x001fe20000000000 */
[----:B---3--:R-:W-:-:S04]  /*fc70*/  IMAD R4, R29, UR6, RZ ;  /* 0x000000061d047c24 */ /* 0x008fc8000f8e02ff */
[----:B------:R-:W-:Y:S01]  /*fc80*/  IMAD R29, R7, UR7, R4 ;  /* 0x00000007071d7c24 */ /* 0x000fe2000f8e0204 */
[----:B------:R-:W-:Y:S01]  /*fc90*/  SEL R7, R28, R55, P0 ;  /* 0x000000371c077207 */ /* 0x000fe20000000000 */
[----:B------:R-:W-:Y:S01]  /*fca0*/  VIADD R28, R156, UR40 ;  /* 0x000000289c1c7c36 */ /* 0x000fe20008000000 */
[----:B------:R-:W-:Y:S01]  /*fcb0*/  SEL R4, R41, R6, P0 ;  /* 0x0000000629047207 */ /* 0x000fe20000000000 */
[----:B------:R-:W-:Y:S01]  /*fcc0*/  ULDC.64 UR6, c[0x0][0xb50] ;  /* 0x0002d40000067ab9 */ /* 0x000fe20000000a00 */
[----:B------:R-:W-:Y:S01]  /*fcd0*/  SEL R6, R6, R41, P0 ;  /* 0x0000002906067207 */ /* 0x000fe20000000000 */
[C---:B----4-:R-:W-:Y:S01]  /*fce0*/  VIADD R12, R28.reuse, 0x8 ;  /* 0x000000081c0c7836 */ /* 0x050fe20000000000 */
[----:B------:R-:W-:Y:S01]  /*fcf0*/  ISETP.GE.OR P3, PT, R28, R49, P1 ;  /* 0x000000311c00720c */ /* 0x000fe20000f66670 */
[----:B------:R-:W-:Y:S01]  /*fd00*/  IMAD.IADD R11, R11, 0x1, R29 ;  /* 0x000000010b0b7824 */ /* 0x000fe200078e021d */
[----:B------:R-:W-:Y:S01]  /*fd10*/  LEA R37, P4, R10, UR6, 0x2 ;  /* 0x000000060a257c11 */ /* 0x000fe2000f8810ff */
[----:B------:R0:W-:Y:S01]  /*fd20*/  STSM.16.M88.4 [R31], R4 ;  /* 0x000000041f007844 */ /* 0x0001e20000000200 */
[----:B------:R-:W-:-:S02]  /*fd30*/  SEL R28, R47, R36, P0 ;  /* 0x000000242f1c7207 */ /* 0x000fc40000000000 */
[----:B------:R-:W-:Y:S01]  /*fd40*/  SEL R36, R13, R40, P0 ;  /* 0x000000280d247207 */ /* 0x000fe20000000000 */
[----:B------:R-:W-:Y:S01]  /*fd50*/  SHFL.IDX PT, R50, R37, RZ, 0x1c1f ;  /* 0x001c1fff25327589 */ /* 0x000fe200000e0000 */
[----:B------:R-:W-:Y:S02]  /*fd60*/  ISETP.GE.OR P1, PT, R12, R49, P1 ;  /* 0x000000310c00720c */ /* 0x000fe40000f26670 */
[----:B------:R-:W-:Y:S01]  /*fd70*/  SEL R40, R42, R15, P0 ;  /* 0x0000000f2a287207 */ /* 0x000fe20000000000 */
[----:B------:R3:W-:Y:S01]  /*fd80*/  SHFL.IDX PT, R60, R37, 0x1, 0x1c1f ;  /* 0x003c1f00253c7f89 */ /* 0x0007e200000e0000 */
[----:B------:R-:W-:Y:S02]  /*fd90*/  SEL R12, R45, R14, P0 ;  /* 0x0000000e2d0c7207 */ /* 0x000fe40000000000 */
[----:B------:R-:W-:Y:S02]  /*fda0*/  SEL R42, R15, R42, P0 ;  /* 0x0000002a0f2a7207 */ /* 0x000fe40000000000 */
[----:B------:R-:W-:-:S02]  /*fdb0*/  SEL R14, R14, R45, P0 ;  /* 0x0000002d0e0e7207 */ /* 0x000fc40000000000 */
[----:B------:R-:W-:Y:S02]  /*fdc0*/  SEL R13, R59, R52, P0 ;  /* 0x000000343b0d7207 */ /* 0x000fe40000000000 */
[----:B------:R-:W-:Y:S02]  /*fdd0*/  SEL R15, R52, R59, P0 ;  /* 0x0000003b340f7207 */ /* 0x000fe40000000000 */
[----:B------:R-:W-:Y:S02]  /*fde0*/  SEL R29, R63, R54, P0 ;  /* 0x000000363f1d7207 */ /* 0x000fe40000000000 */
[----:B0-----:R-:W-:Y:S01]  /*fdf0*/  SEL R31, R54, R63, P0 ;  /* 0x0000003f361f7207 */ /* 0x001fe20000000000 */
[----:B------:R-:W-:Y:S01]  /*fe00*/  STSM.16.M88.4 [R72], R12 ;  /* 0x0000000c48007844 */ /* 0x000fe20000000200 */
[----:B---3--:R-:W-:Y:S02]  /*fe10*/  SEL R37, R67, R56, P0 ;  /* 0x0000003843257207 */ /* 0x008fe40000000000 */
[----:B-1----:R-:W-:Y:S01]  /*fe20*/  SEL R44, R53, R46, P0 ;  /* 0x0000002e352c7207 */ /* 0x002fe20000000000 */
[----:B------:R-:W-:Y:S01]  /*fe30*/  STSM.16.M88.4 [R70], R28 ;  /* 0x0000001c46007844 */ /* 0x000fe20000000200 */
[----:B--2---:R-:W-:-:S02]  /*fe40*/  SEL R41, R71, R58, P0 ;  /* 0x0000003a47297207 */ /* 0x004fc40000000000 */
[----:B------:R-:W-:Y:S01]  /*fe50*/  SEL R43, R58, R71, P0 ;  /* 0x000000473a2b7207 */ /* 0x000fe20000000000 */
[----:B------:R0:W-:Y:S01]  /*fe60*/  STSM.16.M88.4 [R68], R36 ;  /* 0x0000002444007844 */ /* 0x0001e20000000200 */
[----:B------:R-:W-:Y:S02]  /*fe70*/  SEL R46, R46, R53, P0 ;  /* 0x000000352e2e7207 */ /* 0x000fe40000000000 */
[----:B------:R-:W-:Y:S01]  /*fe80*/  SEL R45, R75, R62, P0 ;  /* 0x0000003e4b2d7207 */ /* 0x000fe20000000000 */
[----:B------:R-:W-:Y:S01]  /*fe90*/  STSM.16.M88.4 [R66], R40 ;  /* 0x0000002842007844 */ /* 0x000fe20000000200 */
[----:B------:R-:W-:Y:S02]  /*fea0*/  SEL R47, R62, R75, P0 ;  /* 0x0000004b3e2f7207 */ /* 0x000fe40000000000 */
[----:B------:R-:W-:-:S03]  /*feb0*/  LEA.HI.X R11, R10, UR7, R11, 0x2, P4 ;  /* 0x000000070a0b7c11 */ /* 0x000fc6000a0f140b */
[----:B------:R-:W-:Y:S04]  /*fec0*/  STSM.16.M88.4 [R64], R44 ;  /* 0x0000002c40007844 */ /* 0x000fe80000000200 */
[----:B------:R-:W1:Y:S01]  /*fed0*/  SHFL.IDX PT, R51, R11, RZ, 0x1c1f ;  /* 0x001c1fff0b337589 */ /* 0x000e6200000e0000 */
[----:B0-----:R-:W0:Y:S08]  /*fee0*/  @P2 LDC R37, c[0x0][0xbec] ;  /* 0x0002fb00ff252b82 */ /* 0x001e300000000800 */
[----:B------:R-:W-:Y:S08]  /*fef0*/  BAR.SYNC.DEFER_BLOCKING 0x1, 0x180 ;  /* 0x0046000000007b1d */ /* 0x000ff00000010000 */
[----:B------:R-:W2:Y:S01]  /*ff00*/  @P2 LDC R39, c[0x0][0xbf0] ;  /* 0x0002fc00ff272b82 */ /* 0x000ea20000000800 */
[----:B------:R-:W3:Y:S01]  /*ff10*/  SHFL.IDX PT, R61, R11, 0x1, 0x1c1f ;  /* 0x003c1f000b3d7f89 */ /* 0x000ee200000e0000 */
[----:B------:R-:W-:-:S02]  /*ff20*/  UIMAD UR5, UR12, UR8, URZ ;  /* 0x000000080c0572a4 */ /* 0x000fc4000f8e023f */
[----:B------:R-:W-:Y:S02]  /*ff30*/  UIMAD.WIDE.U32 UR6, UR43, UR8, URZ ;  /* 0x000000082b0672a5 */ /* 0x000fe4000f8e003f */
[----:B------:R-:W-:Y:S01]  /*ff40*/  UIMAD UR5, UR43, UR9, UR5 ;  /* 0x000000092b0572a4 */ /* 0x000fe2000f8e0205 */
[----:B-1----:R1:W-:Y:S04]  /*ff50*/  @!P3 ST.E desc[UR50][R50.64], R0 ;  /* 0x000000003200b985 */ /* 0x0023e8000c101932 */
[----:B---3--:R3:W-:Y:S01]  /*ff60*/  @!P1 ST.E desc[UR50][R60.64], R2 ;  /* 0x000000023c009985 */ /* 0x0087e2000c101932 */
[----:B-1----:R-:W-:-:S03]  /*ff70*/  IMAD R0, R152, 0x60, R153 ;  /* 0x0000006098007824 */ /* 0x002fc600078e0299 */
[----:B------:R1:W5:Y:S01]  /*ff80*/  LD.E.128 R56, desc[UR50][R24.64] ;  /* 0x0000003218387980 */ /* 0x000362000c101d00 */
[----:B------:R-:W-:Y:S02]  /*ff90*/  UIMAD UR8, UR13, UR10, URZ ;  /* 0x0000000a0d0872a4 */ /* 0x000fe4000f8e023f */
[----:B------:R-:W-:Y:S01]  /*ffa0*/  UIADD3 UR7, UR7, UR5, URZ ;  /* 0x0000000507077290 */ /* 0x000fe2000fffe03f */
[----:B------:R4:W5:Y:S01]  /*ffb0*/  LD.E.128 R12, desc[UR50][R26.64] ;  /* 0x000000321a0c7980 */ /* 0x000962000c101d00 */
[----:B---3--:R-:W-:-:S03]  /*ffc0*/  VIADD R2, R0, UR40 ;  /* 0x0000002800027c36 */ /* 0x008fc60008000000 */
[----:B------:R3:W5:Y:S01]  /*ffd0*/  LD.E.128 R52, desc[UR50][R32.64] ;  /* 0x0000003220347980 */ /* 0x000762000c101d00 */
[----:B0-----:R-:W-:-:S03]  /*ffe0*/  @P2 IMAD.HI.U32 R0, R2, R37, RZ ;  /* 0x0000002502002227 */ /* 0x001fc600078e00ff */
[----:B------:R0:W5:Y:S01]  /*fff0*/  LD.E.128 R28, desc[UR50][R20.64] ;  /* 0x00000032141c7980 */ /* 0x000162000c101d00 */
[----:B-1----:R-:W-:Y:S01]  /*10000*/  IMAD.MOV.U32 R25, RZ, RZ, R2 ;  /* 0x000000ffff197224 */ /* 0x002fe200078e0002 */
[----:B--2---:R-:W-:Y:S01]  /*10010*/  @P2 SHF.R.U32.HI R25, RZ, R39, R0 ;  /* 0x00000027ff192219 */ /* 0x004fe20000011600 */
[----:B------:R-:W-:Y:S01]  /*10020*/  UIMAD UR5, UR41, UR11, UR8 ;  /* 0x0000000b290572a4 */ /* 0x000fe2000f8e0208 */
[----:B------:R-:W5:Y:S01]  /*10030*/  LD.E.128 R8, desc[UR50][R8.64] ;  /* 0x0000003208087980 */ /* 0x000f62000c101d00 */
[----:B------:R-:W-:Y:S01]  /*10040*/  UIMAD.WIDE.U32 UR6, UR41, UR10, UR6 ;  /* 0x0000000a290672a5 */ /* 0x000fe2000f8e0006 */
[--C-:B------:R-:W-:Y:S01]  /*10050*/  SHF.R.S32.HI R0, RZ, 0x1f, R25.reuse ;  /* 0x0000001fff007819 */ /* 0x100fe20000011419 */
[----:B----4-:R-:W-:Y:S01]  /*10060*/  IMAD.MOV R27, RZ, RZ, -R25 ;  /* 0x000000ffff1b7224 */ /* 0x010fe200078e0a19 */
[----:B------:R-:W-:Y:S01]  /*10070*/  ULDC.64 UR8, c[0x0][0xae0] ;  /* 0x0002b80000087ab9 */ /* 0x000fe20000000a00 */
[----:B------:R-:W-:Y:S01]  /*10080*/  UIADD3 UR5, UR7, UR5, URZ ;  /* 0x0000000507057290 */ /* 0x000fe2000fffe03f */
[----:B------:R1:W5:Y:S01]  /*10090*/  LD.E.128 R4, desc[UR50][R34.64] ;  /* 0x0000003222047980 */ /* 0x000362000c101d00 */
[----:B------:R-:W-:-:S02]  /*100a0*/  IMAD R0, R0, UR8, RZ ;  /* 0x0000000800007c24 */ /* 0x000fc4000f8e02ff */
[----:B------:R-:W-:Y:S01]  /*100b0*/  IMAD R27, R48, R27, R2 ;  /* 0x0000001b301b7224 */ /* 0x000fe200078e0202 */
[----:B------:R-:W-:Y:S01]  /*100c0*/  @!PT LDS RZ, [RZ] ;  /* 0x00000000fffff984 */ /* 0x000fe20000000800 */
[----:B------:R-:W-:Y:S01]  /*100d0*/  @!PT LDS RZ, [RZ] ;  /* 0x00000000fffff984 */ /* 0x000fe20000000800 */
[----:B------:R-:W-:Y:S01]  /*100e0*/  @!PT LDS RZ, [RZ] ;  /* 0x00000000fffff984 */ /* 0x000fe20000000800 */
[----:B------:R-:W-:Y:S01]  /*100f0*/  @!PT LDS RZ, [RZ] ;  /* 0x00000000fffff984 */ /* 0x000fe20000000800 */
[----:B------:R2:W-:Y:S06]  /*10100*/  MEMBAR.ALL.CTA ;  /* 0x0000000000007992 */ /* 0x0005ec0000008000 */
[----:B--2---:R-:W2:Y:S01]  /*10110*/  FENCE.VIEW.ASYNC.S ;  /* 0x00000000000073c6 */ /* 0x004ea20000000000 */
[----:B---3--:R-:W-:Y:S02]  /*10120*/  IMAD R33, R25, UR9, R0 ;  /* 0x0000000919217c24 */ /* 0x008fe4000f8e0200 */
[----:B0-----:R-:W-:Y:S01]  /*10130*/  IMAD.U32 R21, RZ, RZ, UR7 ;  /* 0x00000007ff157e24 */ /* 0x001fe2000f8e00ff */
[----:B------:R-:W-:Y:S01]  /*10140*/  SHF.R.S32.HI R0, RZ, 0x1f, R27 ;  /* 0x0000001fff007819 */ /* 0x000fe2000001141b */
[----:B------:R-:W-:Y:S01]  /*10150*/  IMAD.U32 R20, RZ, RZ, UR6 ;  /* 0x00000006ff147e24 */ /* 0x000fe2000f8e00ff */
[----:B------:R-:W-:Y:S01]  /*10160*/  ULDC.64 UR6, c[0x0][0xad8] ;  /* 0x0002b60000067ab9 */ /* 0x000fe20000000a00 */
[----:B------:R-:W-:-:S02]  /*10170*/  IMAD.U32 R21, RZ, RZ, UR5 ;  /* 0x00000005ff157e24 */ /* 0x000fc4000f8e00ff */
[----:B------:R-:W-:Y:S02]  /*10180*/  IMAD R0, R0, UR6, RZ ;  /* 0x0000000600007c24 */ /* 0x000fe4000f8e02ff */
[----:B------:R-:W-:-:S04]  /*10190*/  IMAD.WIDE.U32 R20, R25, UR8, R20 ;  /* 0x0000000819147c25 */ /* 0x000fc8000f8e0014 */
[----:B------:R-:W-:Y:S02]  /*101a0*/  IMAD.IADD R21, R21, 0x1, R33 ;  /* 0x0000000115157824 */ /* 0x000fe400078e0221 */
[----:B------:R-:W-:Y:S02]  /*101b0*/  IMAD R25, R27, UR7, R0 ;  /* 0x000000071b197c24 */ /* 0x000fe4000f8e0200 */
[----:B------:R-:W-:Y:S02]  /*101c0*/  VIADD R0, R153, UR40 ;  /* 0x0000002899007c36 */ /* 0x000fe40008000000 */
        /* <DEDUP_REMOVED lines=8> */
[----:B--2---:R1:W0:Y:S01]  /*10250*/  SHFL.IDX PT, R20, R32, RZ, 0x1c1f ;  /* 0x001c1fff20147589 */ /* 0x00422200000e0000 */
[----:B------:R-:W-:Y:S02]  /*10260*/  BSSY B1, `(.L_x_11342) ;  /* 0x0000012000017945 */ /* 0x000fe40003800000 */
[----:B------:R1:W-:Y:S01]  /*10270*/  SYNCS.ARRIVE.TRANS64.RED.A1T0 RZ, [R3+URZ], RZ ;  /* 0x000000ff03ff79a7 */ /* 0x0003e2000810043f */
        /* <DEDUP_REMOVED lines=8> */
[CC--:B0-----:R-:W-:Y:S02]  /*10300*/  @!P1 LEA R24, P3, R22.reuse, R20.reuse, 0x1 ;  /* 0x0000001416189211 */ /* 0x0c1fe400078608ff */
[----:B------:R-:W-:Y:S02]  /*10310*/  @!P2 LEA R26, P4, R23, R20, 0x1 ;  /* 0x00000014171aa211 */ /* 0x000fe400078808ff */
[----:B-12---:R-:W-:Y:S01]  /*10320*/  @!P0 IMAD.WIDE R2, R19, 0x2, R20 ;  /* 0x0000000213028825 */ /* 0x006fe200078e0214 */
[-C--:B------:R-:W-:Y:S02]  /*10330*/  @!P1 LEA.HI.X R25, R22, R21.reuse, R76, 0x1, P3 ;  /* 0x0000001516199211 */ /* 0x080fe400018f0c4c */
[----:B------:R-:W-:Y:S02]  /*10340*/  @!P2 LEA.HI.X R27, R23, R21, R74, 0x1, P4 ;  /* 0x00000015171ba211 */ /* 0x000fe400020f0c4a */
[----:B-----5:R3:W-:Y:S04]  /*10350*/  @!P0 ST.E.128 desc[UR50][R2.64], R8 ;  /* 0x0000000802008985 */ /* 0x0207e8000c101d32 */
[----:B------:R3:W-:Y:S04]  /*10360*/  @!P1 ST.E.128 desc[UR50][R24.64], R52 ;  /* 0x0000003418009985 */ /* 0x0007e8000c101d32 */
[----:B------:R3:W-:Y:S02]  /*10370*/  @!P2 ST.E.128 desc[UR50][R26.64], R56 ;  /* 0x000000381a00a985 */ /* 0x0007e4000c101d32 */
.L_x_11343:
[----:B------:R-:W-:Y:S05]  /*10380*/  BSYNC B1 ;  /* 0x0000000000017941 */ /* 0x000fea0003800000 */
.L_x_11342:
[----:B------:R-:W-:Y:S01]  /*10390*/  VIADD R0, R0, 0x60 ;  /* 0x0000006000007836 */ /* 0x000fe20000000000 */
[----:B---3-5:R3:W4:Y:S04]  /*103a0*/  SHFL.IDX PT, R9, R33, 0x1, 0x1c1f ;  /* 0x003c1f0021097f89 */ /* 0x02872800000e0000 */
[----:B------:R-:W-:Y:S01]  /*103b0*/  ISETP.GE.AND P0, PT, R0, R49, PT ;  /* 0x000000310000720c */ /* 0x000fe20003f06270 */
[----:B------:R3:W0:-:S12]  /*103c0*/  SHFL.IDX PT, R8, R32, 0x1, 0x1c1f ;  /* 0x003c1f0020087f89 */ /* 0x00061800000e0000 */
[----:B---3--:R-:W-:Y:S05]  /*103d0*/  @P0 BRA `(.L_x_11344) ;  /* 0x0000000800340947 */ /* 0x008fea0003800000 */
[----:B------:R-:W-:Y:S02]  /*103e0*/  ULDC UR5, c[0x0][0xac8] ;  /* 0x0002b20000057ab9 */ /* 0x000fe40000000800 */
[----:B------:R-:W-:Y:S02]  /*103f0*/  ISETP.GE.AND P2, PT, R22, UR5, PT ;  /* 0x0000000516007c0c */ /* 0x000fe4000bf46270 */
[----:B------:R-:W-:-:S11]  /*10400*/  ISETP.GE.AND P1, PT, R19, UR5, PT ;  /* 0x0000000513007c0c */ /* 0x000fd6000bf26270 */
[C---:B0-----:R-:W-:Y:S02]  /*10410*/  @!P2 LEA R10, P0, R22.reuse, R8, 0x1 ;  /* 0x00000008160aa211 */ /* 0x041fe400078008ff */
[----:B-1--4-:R-:W-:Y:S02]  /*10420*/  @!P1 IMAD.WIDE R2, R19, 0x2, R8 ;  /* 0x0000000213029825 */ /* 0x012fe400078e0208 */
        /* <DEDUP_REMOVED lines=9> */
.L_x_11341:
[----:B------:R-:W0:Y:S01]  /*104c0*/  LDC R8, c[0x0][0xbe8] ;  /* 0x0002fa00ff087b82 */ /* 0x000e220000000800 */
[----:B------:R-:W1:Y:S01]  /*104d0*/  S2R R0, SR_TID.X ;  /* 0x0000000000007919 */ /* 0x000e620000002100 */
[----:B------:R-:W-:Y:S01]  /*104e0*/  USHF.R.S32.HI UR8, URZ, 0x1f, UR43 ;  /* 0x0000001f3f087899 */ /* 0x000fe2000801142b */
[----:B------:R-:W-:Y:S01]  /*104f0*/  BSSY B1, `(.L_x_11345) ;  /* 0x0000031000017945 */ /* 0x000fe20003800000 */
[----:B------:R-:W-:Y:S01]  /*10500*/  USHF.R.S32.HI UR9, URZ, 0x1f, UR41 ;  /* 0x0000001f3f097899 */ /* 0x000fe20008011429 */
[----:B------:R-:W-:Y:S01]  /*10510*/  IMAD R6, R152, 0x60, R153 ;  /* 0x0000006098067824 */ /* 0x000fe200078e0299 */
[----:B0-----:R-:W-:Y:S01]  /*10520*/  ISETP.NE.AND P1, PT, R8, 0x1, PT ;  /* 0x000000010800780c */ /* 0x001fe20003f25270 */
[----:B-1----:R-:W-:-:S12]  /*10530*/  VIADD R0, R0, 0xffffff80 ;  /* 0xffffff8000007836 */ /* 0x002fd80000000000 */
[----:B------:R-:W0:Y:S01]  /*10540*/  @P1 LDC R9, c[0x0][0xbec] ;  /* 0x0002fb00ff091b82 */ /* 0x000e220000000800 */
[----:B------:R-:W-:-:S07]  /*10550*/  ISETP.GE.AND P0, PT, R0, 0xc0, PT ;  /* 0x000000c00000780c */ /* 0x000fce0003f06270 */
[----:B------:R-:W1:Y:S06]  /*10560*/  @P1 LDC R11, c[0x0][0xbf0] ;  /* 0x0002fc00ff0b1b82 */ /* 0x000e6c0000000800 */
        /* <DEDUP_REMOVED lines=41> */
.L_x_11346:
[----:B------:R-:W-:Y:S05]  /*10800*/  BSYNC B1 ;  /* 0x0000000000017941 */ /* 0x000fea0003800000 */
.L_x_11345:
[----:B------:R-:W-:Y:S01]  /*10810*/  ULDC.64 UR10, c[0x0][0xae8] ;  /* 0x0002ba00000a7ab9 */ /* 0x000fe20000000a00 */
[----:B------:R-:W-:Y:S01]  /*10820*/  VIADD R6, R6, UR40 ;  /* 0x0000002806067c36 */ /* 0x000fe20008000000 */
[----:B------:R-:W-:Y:S01]  /*10830*/  UIMAD UR5, UR8, UR10, URZ ;  /* 0x0000000a080572a4 */ /* 0x000fe2000f8e023f */
[----:B------:R-:W-:Y:S01]  /*10840*/  BSSY B1, `(.L_x_11347) ;  /* 0x0000035000017945 */ /* 0x000fe20003800000 */
[----:B------:R-:W-:Y:S01]  /*10850*/  UIMAD.WIDE.U32 UR6, UR43, UR10, URZ ;  /* 0x0000000a2b0672a5 */ /* 0x000fe2000f8e003f */
[----:B0-----:R-:W-:Y:S01]  /*10860*/  @P1 IMAD.HI.U32 R0, R6, R9, RZ ;  /* 0x0000000906001227 */ /* 0x001fe200078e00ff */
[----:B------:R-:W-:Y:S01]  /*10870*/  UIMAD UR5, UR43, UR11, UR5 ;  /* 0x0000000b2b0572a4 */ /* 0x000fe2000f8e0205 */
[----:B------:R-:W-:Y:S02]  /*10880*/  SHF.R.S32.HI R14, RZ, 0x1f, R23 ;  /* 0x0000001fff0e7819 */ /* 0x000fe40000011417 */
[----:B------:R-:W-:Y:S01]  /*10890*/  ULDC.64 UR10, c[0x0][0xaf0] ;  /* 0x0002bc00000a7ab9 */ /* 0x000fe20000000a00 */
[----:B------:R-:W-:Y:S01]  /*108a0*/  UIADD3 UR7, UR7, UR5, URZ ;  /* 0x0000000507077290 */ /* 0x000fe2000fffe03f */
[----:B--2---:R-:W-:Y:S01]  /*108b0*/  IMAD.MOV.U32 R5, RZ, RZ, R6 ;  /* 0x000000ffff057224 */ /* 0x004fe200078e0006 */
[----:B------:R-:W-:Y:S01]  /*108c0*/  UIMAD UR5, UR9, UR10, URZ ;  /* 0x0000000a090572a4 */ /* 0x000fe2000f8e023f */
[----:B-1----:R-:W-:Y:S01]  /*108d0*/  @P1 SHF.R.U32.HI R5, RZ, R11, R0 ;  /* 0x0000000bff051219 */ /* 0x002fe20000011600 */
[----:B------:R-:W-:Y:S01]  /*108e0*/  UIMAD.WIDE.U32 UR6, UR41, UR10, UR6 ;  /* 0x0000000a290672a5 */ /* 0x000fe2000f8e0006 */
[----:B------:R-:W-:Y:S01]  /*108f0*/  SHF.R.S32.HI R15, RZ, 0x1f, R22 ;  /* 0x0000001fff0f7819 */ /* 0x000fe20000011416 */
        /* <DEDUP_REMOVED lines=9> */
[----:B------:R-:W-:Y:S01]  /*10990*/  ULDC.64 UR6, c[0x0][0xad8] ;  /* 0x0002b60000067ab9 */ /* 0x000fe20000000a00 */
[----:B------:R-:W-:Y:S01]  /*109a0*/  IMAD.U32 R3, RZ, RZ, UR5 ;  /* 0x00000005ff037e24 */ /* 0x000fe2000f8e00ff */
[----:B------:R-:W-:Y:S01]  /*109b0*/  ULDC UR5, c[0x0][0xa88] ;  /* 0x0002a20000057ab9 */ /* 0x000fe20000000800 */
[C---:B------:R-:W-:Y:S01]  /*109c0*/  IMAD R9, R5.reuse, UR9, R0 ;  /* 0x0000000905097c24 */ /* 0x040fe2000f8e0200 */
[----:B------:R-:W-:Y:S01]  /*109d0*/  SHF.R.S32.HI R0, RZ, 0x1f, R7 ;  /* 0x0000001fff007819 */ /* 0x000fe20000011407 */
[----:B------:R-:W-:-:S04]  /*109e0*/  IMAD.WIDE.U32 R2, R5, UR8, R2 ;  /* 0x0000000805027c25 */ /* 0x000fc8000f8e0002 */
[----:B------:R-:W-:Y:S02]  /*109f0*/  IMAD R0, R0, UR6, RZ ;  /* 0x0000000600007c24 */ /* 0x000fe4000f8e02ff */
[----:B------:R-:W-:Y:S02]  /*10a00*/  IMAD.IADD R3, R3, 0x1, R9 ;  /* 0x0000000103037824 */ /* 0x000fe400078e0209 */
[C---:B------:R-:W-:Y:S02]  /*10a10*/  IMAD R5, R7.reuse, UR7, R0 ;  /* 0x0000000707057c24 */ /* 0x040fe4000f8e0200 */
[----:B------:R-:W-:Y:S01]  /*10a20*/  IMAD.WIDE.U32 R2, R7, UR6, R2 ;  /* 0x0000000607027c25 */ /* 0x000fe2000f8e0002 */
[----:B------:R-:W-:-:S03]  /*10a30*/  ULDC.64 UR6, c[0x0][0xa80] ;  /* 0x0002a00000067ab9 */ /* 0x000fc60000000a00 */
[----:B------:R-:W-:Y:S01]  /*10a40*/  IMAD R7, R8, UR5, RZ ;  /* 0x0000000508077c24 */ /* 0x000fe2000f8e02ff */
[----:B------:R-:W-:Y:S01]  /*10a50*/  LEA R4, P1, R2, UR6, 0x1 ;  /* 0x0000000602047c11 */ /* 0x000fe2000f8208ff */
[----:B------:R-:W-:Y:S02]  /*10a60*/  VIADD R0, R153, UR40 ;  /* 0x0000002899007c36 */ /* 0x000fe40008000000 */
[----:B------:R-:W-:-:S03]  /*10a70*/  IMAD.IADD R3, R3, 0x1, R5 ;  /* 0x0000000103037824 */ /* 0x000fc600078e0205 */
[----:B------:R-:W-:Y:S02]  /*10a80*/  ISETP.GE.AND P0, PT, R0, R7, PT ;  /* 0x000000070000720c */ /* 0x000fe40003f06270 */
[----:B------:R-:W-:Y:S02]  /*10a90*/  LEA.HI.X R5, R2, UR7, R3, 0x1, P1 ;  /* 0x0000000702057c11 */ /* 0x000fe400088f0c03 */
[----:B------:R0:W1:Y:S04]  /*10aa0*/  SHFL.IDX PT, R2, R4, RZ, 0x1c1f ;  /* 0x001c1fff04027589 */ /* 0x00006800000e0000 */
[----:B------:R0:W2:Y:S05]  /*10ab0*/  SHFL.IDX PT, R3, R5, RZ, 0x1c1f ;  /* 0x001c1fff05037589 */ /* 0x0000aa00000e0000 */
[----:B------:R-:W-:Y:S05]  /*10ac0*/  @P0 BRA `(.L_x_11348) ;  /* 0x0000000000300947 */ /* 0x000fea0003800000 */
[----:B------:R-:W-:Y:S02]  /*10ad0*/  ULDC UR5, c[0x0][0xac8] ;  /* 0x0002b20000057ab9 */ /* 0x000fe40000000800 */
[----:B------:R-:W-:Y:S02]  /*10ae0*/  ISETP.GE.AND P3, PT, R22, UR5, PT ;  /* 0x0000000516007c0c */ /* 0x000fe4000bf66270 */
[----:B------:R-:W-:Y:S02]  /*10af0*/  ISETP.GE.AND P4, PT, R23, UR5, PT ;  /* 0x0000000517007c0c */ /* 0x000fe4000bf86270 */
[----:B------:R-:W-:-:S09]  /*10b00*/  ISETP.GE.AND P2, PT, R19, UR5, PT ;  /* 0x0000000513007c0c */ /* 0x000fd2000bf46270 */
[CC--:B-1----:R-:W-:Y:S02]  /*10b10*/  @!P3 LEA R10, P0, R22.reuse, R2.reuse, 0x1 ;  /* 0x00000002160ab211 */ /* 0x0c2fe400078008ff */
[----:B------:R-:W-:Y:S02]  /*10b20*/  @!P4 LEA R12, P1, R23, R2, 0x1 ;  /* 0x00000002170cc211 */ /* 0x000fe400078208ff */
[----:B--2---:R-:W-:Y:S01]  /*10b30*/  @!P2 IMAD.WIDE R8, R19, 0x2, R2 ;  /* 0x000000021308a825 */ /* 0x004fe200078e0202 */
[-C--:B------:R-:W-:Y:S02]  /*10b40*/  @!P3 LEA.HI.X R11, R22, R3.reuse, R15, 0x1, P0 ;  /* 0x00000003160bb211 */ /* 0x080fe400000f0c0f */
[----:B------:R-:W-:Y:S02]  /*10b50*/  @!P4 LEA.HI.X R13, R23, R3, R14, 0x1, P1 ;  /* 0x00000003170dc211 */ /* 0x000fe400008f0c0e */
[----:B------:R3:W-:Y:S04]  /*10b60*/  @!P2 ST.E.128 desc[UR50][R8.64], RZ ;  /* 0x000000ff0800a985 */ /* 0x0007e8000c101d32 */
[----:B------:R3:W-:Y:S04]  /*10b70*/  @!P3 ST.E.128 desc[UR50][R10.64], RZ ;  /* 0x000000ff0a00b985 */ /* 0x0007e8000c101d32 */
[----:B------:R3:W-:Y:S02]  /*10b80*/  @!P4 ST.E.128 desc[UR50][R12.64], RZ ;  /* 0x000000ff0c00c985 */ /* 0x0007e4000c101d32 */
.L_x_11348:
[----:B------:R-:W-:Y:S05]  /*10b90*/  BSYNC B1 ;  /* 0x0000000000017941 */ /* 0x000fea0003800000 */
.L_x_11347:
[----:B------:R-:W-:Y:S01]  /*10ba0*/  VIADD R0, R0, 0x60 ;  /* 0x0000006000007836 */ /* 0x000fe20000000000 */
[----:B--2---:R2:W4:Y:S04]  /*10bb0*/  SHFL.IDX PT, R3, R5, 0x1, 0x1c1f ;  /* 0x003c1f0005037f89 */ /* 0x00452800000e0000 */
[----:B------:R-:W-:Y:S01]  /*10bc0*/  ISETP.GE.AND P0, PT, R0, R7, PT ;  /* 0x000000070000720c */ /* 0x000fe20003f06270 */
[----:B-1----:R2:W1:-:S12]  /*10bd0*/  SHFL.IDX PT, R2, R4, 0x1, 0x1c1f ;  /* 0x003c1f0004027f89 */ /* 0x00245800000e0000 */
[----:B--2---:R-:W-:Y:S05]  /*10be0*/  @P0 BRA `(.L_x_11344) ;  /* 0x0000000000300947 */ /* 0x004fea0003800000 */
[----:B------:R-:W-:Y:S02]  /*10bf0*/  ULDC UR5, c[0x0][0xac8] ;  /* 0x0002b20000057ab9 */ /* 0x000fe40000000800 */
[----:B------:R-:W-:Y:S02]  /*10c00*/  ISETP.GE.AND P3, PT, R22, UR5, PT ;  /* 0x0000000516007c0c */ /* 0x000fe4000bf66270 */
[----:B------:R-:W-:Y:S02]  /*10c10*/  ISETP.GE.AND P4, PT, R23, UR5, PT ;  /* 0x0000000517007c0c */ /* 0x000fe4000bf86270 */
[----:B------:R-:W-:-:S09]  /*10c20*/  ISETP.GE.AND P2, PT, R19, UR5, PT ;  /* 0x0000000513007c0c */ /* 0x000fd2000bf46270 */
[CC--:B-1----:R-:W-:Y:S02]  /*10c30*/  @!P3 LEA R6, P0, R22.reuse, R2.reuse, 0x1 ;  /* 0x000000021606b211 */ /* 0x0c2fe400078008ff */
[----:B---3--:R-:W-:Y:S02]  /*10c40*/  @!P4 LEA R8, P1, R23, R2, 0x1 ;  /* 0x000000021708c211 */ /* 0x008fe400078208ff */
[----:B0---4-:R-:W-:Y:S01]  /*10c50*/  @!P2 IMAD.WIDE R4, R19, 0x2, R2 ;  /* 0x000000021304a825 */ /* 0x011fe200078e0202 */
[-C--:B------:R-:W-:Y:S02]  /*10c60*/  @!P3 LEA.HI.X R7, R22, R3.reuse, R15, 0x1, P0 ;  /* 0x000000031607b211 */ /* 0x080fe400000f0c0f */
[----:B------:R-:W-:Y:S02]  /*10c70*/  @!P4 LEA.HI.X R9, R23, R3, R14, 0x1, P1 ;  /* 0x000000031709c211 */ /* 0x000fe400008f0c0e */
[----:B------:R0:W-:Y:S04]  /*10c80*/  @!P2 ST.E.128 desc[UR50][R4.64], RZ ;  /* 0x000000ff0400a985 */ /* 0x0001e8000c101d32 */
[----:B------:R0:W-:Y:S04]  /*10c90*/  @!P3 ST.E.128 desc[UR50][R6.64], RZ ;  /* 0x000000ff0600b985 */ /* 0x0001e8000c101d32 */
[----:B------:R0:W-:Y:S02]  /*10ca0*/  @!P4 ST.E.128 desc[UR50][R8.64], RZ ;  /* 0x000000ff0800c985 */ /* 0x0001e4000c101d32 */
.L_x_11344:
[----:B------:R-:W-:Y:S05]  /*10cb0*/  BSYNC B0 ;  /* 0x0000000000007941 */ /* 0x000fea0003800000 */
.L_x_11340:
[----:B------:R-:W-:Y:S02]  /*10cc0*/  ULDC UR5, c[0x0][0xc38] ;  /* 0x00030e0000057ab9 */ /* 0x000fe40000000800 */
[----:B------:R-:W-:-:S06]  /*10cd0*/  UISETP.GE.AND UP0, UPT, UR4, UR5, UPT ;  /* 0x000000050400728c */ /* 0x000fcc000bf06270 */
[----:B------:R-:W-:-:S13]  /*10ce0*/  PLOP3.LUT P0, PT, PT, PT, UP0, 0x80, 0x0 ;  /* 0x000000000000781c */ /* 0x000fda0003f0f008 */
[----:B------:R-:W-:Y:S05]  /*10cf0*/  @!P0 BRA `(.L_x_11349) ;  /* 0xfffffefc00ec8947 */ /* 0x000fea000383ffff */
[----:B------:R-:W-:Y:S05]  /*10d00*/  EXIT ;  /* 0x000000000000794d */ /* 0x000fea0003800000 */
.L_x_11251:
        /* <DEDUP_REMOVED lines=16> */
[----:B------:R-:W0:Y:S01]  /*10e10*/  S2R R14, SR_TID.X ;  /* 0x00000000000e7919 */ /* 0x000e220000002100 */
[----:B------:R-:W-:Y:S01]  /*10e20*/  IMAD.SHL.U32 R7, R0, 0x800, RZ ;  /* 0x0000080000077824 */ /* 0x000fe200078e00ff */
[----:B------:R-:W-:Y:S01]  /*10e30*/  ULDC.64 UR42, c[0x0][0x2f0] ;  /* 0x0000bc00002a7ab9 */ /* 0x000fe20000000a00 */
        /* <DEDUP_REMOVED lines=9> */
[----:B------:R-:W-:Y:S01]  /*10ed0*/  LOP3.LUT R0, R2, 0x80, RZ, 0xc0, !PT ;  /* 0x0000008002007812 */ /* 0x000fe200078ec0ff */
[----:B------:R-:W-:Y:S01]  /*10ee0*/  IMAD.SHL.U32 R5, R14, 0x10, RZ ;  /* 0x000000100e057824 */ /* 0x000fe200078e00ff */
[----:B------:R-:W-:Y:S01]  /*10ef0*/  LOP3.LUT R6, R4, 0x400, RZ, 0xc0, !PT ;  /* 0x0000040004067812 */ /* 0x000fe200078ec0ff */
[----:B------:R-:W-:Y:S01]  /*10f00*/  IMAD.SHL.U32 R11, R14, 0x4, RZ ;  /* 0x000000040e0b7824 */ /* 0x000fe200078e00ff */
[----:B------:R-:W-:Y:S02]  /*10f10*/  LOP3.LUT R0, R0, 0x10, R3, 0xf8, !PT ;  /* 0x0000001000007812 */ /* 0x000fe400078ef803 */
[----:B------:R-:W-:Y:S02]  /*10f20*/  LOP3.LUT R3, R3, 0x20, RZ, 0xc0, !PT ;  /* 0x0000002003037812 */ /* 0x000fe400078ec0ff */
[----:B------:R-:W-:Y:S02]  /*10f30*/  LOP3.LUT R10, R5, 0x10, RZ, 0xc0, !PT ;  /* 0x00000010050a7812 */ /* 0x000fe400078ec0ff */
[----:B------:R-:W-:-:S02]  /*10f40*/  LOP3.LUT R6, R6, 0x800, R7, 0xf8, !PT ;  /* 0x0000080006067812 */ /* 0x000fc400078ef807 */
[----:B------:R-:W-:Y:S02]  /*10f50*/  LOP3.LUT R7, R3, 0x10, R14, 0xf8, !PT ;  /* 0x0000001003077812 */ /* 0x000fe400078ef80e */
        /* <DEDUP_REMOVED lines=10> */
[----:B------:R-:W-:Y:S02]  /*11000*/  LOP3.LUT R4, R7, 0x380, R4, 0xf8, !PT ;  /* 0x0000038007047812 */ /* 0x000fe400078ef804 */
[----:B------:R-:W-:Y:S02]  /*11010*/  LOP3.LUT R17, R17, 0xffffffbf, RZ, 0xc0, !PT ;  /* 0xffffffbf11117812 */ /* 0x000fe400078ec0ff */
[----:B------:R-:W-:Y:S02]  /*11020*/  LOP3.LUT P0, RZ, R14, 0x4, RZ, 0xc0, !PT ;  /* 0x000000040eff7812 */ /* 0x000fe4000780c0ff */
[----:B------:R-:W-:-:S02]  /*11030*/  LOP3.LUT R27, R4, 0x70, R5, 0x78, !PT ;  /* 0x00000070041b7812 */ /* 0x000fc400078e7805 */
[----:B------:R-:W-:Y:S02]  /*11040*/  @P1 LOP3.LUT R17, R17, 0x40, RZ, 0xfc, !PT ;  /* 0x0000004011111812 */ /* 0x000fe400078efcff */
[----:B------:R-:W-:Y:S02]  /*11050*/  ISETP.GE.AND P1, PT, R0, UR43, PT ;  /* 0x0000002b00007c0c */ /* 0x000fe4000bf26270 */
[----:B------:R-:W-:Y:S02]  /*11060*/  LOP3.LUT R27, R6, R27, RZ, 0xfc, !PT ;  /* 0x0000001b061b7212 */ /* 0x000fe400078efcff */
[----:B------:R-:W-:Y:S01]  /*11070*/  LOP3.LUT R17, R17, 0xfffffffd, RZ, 0xc0, !PT ;  /* 0xfffffffd11117812 */ /* 0x000fe200078ec0ff */
[----:B------:R-:W-:Y:S01]  /*11080*/  IMAD.SHL.U32 R9, R14, 0x2, RZ ;  /* 0x000000020e097824 */ /* 0x000fe200078e00ff */
[----:B------:R-:W-:Y:S01]  /*11090*/  LOP3.LUT R8, R5, 0x90, RZ, 0xc0, !PT ;  /* 0x0000009005087812 */ /* 0x000fe200078ec0ff */
[----:B------:R-:W-:Y:S01]  /*110a0*/  VIADD R15, R27, 0x40 ;  /* 0x000000401b0f7836 */ /* 0x000fe20000000000 */
[----:B------:R-:W-:Y:S01]  /*110b0*/  @P2 LOP3.LUT R17, R17, 0x2, RZ, 0xfc, !PT ;  /* 0x0000000211112812 */ /* 0x000fe200078efcff */
[----:B------:R-:W-:Y:S01]  /*110c0*/  @P0 VIADD R15, R27, 0xffffffc0 ;  /* 0xffffffc01b0f0836 */ /* 0x000fe20000000000 */
[----:B------:R-:W-:-:S02]  /*110d0*/  ISETP.GE.AND P0, PT, R0, UR6, PT ;  /* 0x0000000600007c0c */ /* 0x000fc4000bf06270 */
[----:B------:R-:W-:Y:S02]  /*110e0*/  LOP3.LUT R2, R2, 0x360, RZ, 0xc0, !PT ;  /* 0x0000036002027812 */ /* 0x000fe400078ec0ff */
[----:B------:R-:W-:Y:S02]  /*110f0*/  LOP3.LUT R17, R17, 0xfffffeff, RZ, 0xc0, !PT ;  /* 0xfffffeff11117812 */ /* 0x000fe400078ec0ff */
[----:B------:R-:W-:Y:S02]  /*11100*/  LOP3.LUT R8, R8, 0x10, R9, 0x78, !PT ;  /* 0x0000001008087812 */ /* 0x000fe400078e7809 */
[----:B------:R-:W-:Y:S02]  /*11110*/  MOV R16, 0x400 ;  /* 0x0000040000107802 */ /* 0x000fe40000000f00 */
[----:B------:R-:W-:Y:S02]  /*11120*/  LOP3.LUT R2, R2, 0x400, R5, 0xf8, !PT ;  /* 0x0000040002027812 */ /* 0x000fe400078ef805 */
[----:B------:R-:W-:-:S02]  /*11130*/  @P1 LOP3.LUT R17, R17, 0x100, RZ, 0xfc, !PT ;  /* 0x0000010011111812 */ /* 0x000fc400078efcff */
[----:B------:R-:W-:Y:S02]  /*11140*/  LOP3.LUT R12, R8, 0x760, R5, 0xf8, !PT ;  /* 0x00000760080c7812 */ /* 0x000fe400078ef805 */
[----:B------:R-:W-:Y:S02]  /*11150*/  ISETP.GE.AND P2, PT, R10, UR43, PT ;  /* 0x0000002b0a007c0c */ /* 0x000fe4000bf46270 */
[----:B------:R-:W-:Y:S02]  /*11160*/  LOP3.LUT R17, R17, 0xffffffdf, RZ, 0xc0, !PT ;  /* 0xffffffdf11117812 */ /* 0x000fe400078ec0ff */
[----:B------:R-:W-:Y:S01]  /*11170*/  LOP3.LUT R24, R2, R3, RZ, 0xfc, !PT ;  /* 0x0000000302187212 */ /* 0x000fe200078efcff */
[----:B------:R-:W-:Y:S01]  /*11180*/  IMAD.U32 R2, RZ, RZ, UR5 ;  /* 0x00000005ff027e24 */ /* 0x000fe2000f8e00ff */
[----:B------:R-:W-:Y:S01]  /*11190*/  UISETP.NE.U32.AND UP0, UPT, UR8, URZ, UPT ;  /* 0x0000003f0800728c */ /* 0x000fe2000bf05070 */
[----:B------:R-:W-:Y:S01]  /*111a0*/  STL [R1+0x10], R12 ;  /* 0x0000100c01007387 */ /* 0x000fe20000100800 */
[----:B------:R-:W-:-:S03]  /*111b0*/  @P0 LOP3.LUT R17, R17, 0x20, RZ, 0xfc, !PT ;  /* 0x0000002011110812 */ /* 0x000fc600078efcff */
[----:B------:R-:W-:Y:S01]  /*111c0*/  STL [R1+0xc], R15 ;  /* 0x00000c0f01007387 */ /* 0x000fe20000100800 */
[----:B------:R-:W-:Y:S01]  /*111d0*/  UISETP.NE.AND.EX UP0, UPT, UR9, URZ, UPT, UP0 ;  /* 0x0000003f0900728c */ /* 0x000fe2000bf05300 */
[----:B------:R-:W-:Y:S02]  /*111e0*/  LOP3.LUT R17, R17, 0xfffffff7, RZ, 0xc0, !PT ;  /* 0xfffffff711117812 */ /* 0x000fe400078ec0ff */
[----:B------:R0:W-:Y:S04]  /*111f0*/  STL [R1+0x14], R2 ;  /* 0x0000140201007387 */ /* 0x0001e80000100800 */
[----:B------:R1:W-:Y:S01]  /*11200*/  STL [R1+0x1c], RZ ;  /* 0x00001cff01007387 */ /* 0x0003e20000100800 */
[----:B------:R-:W-:Y:S01]  /*11210*/  USEL UR4, UR4, 0x1, UP0 ;  /* 0x0000000104047887 */ /* 0x000fe20008000000 */
[----:B------:R-:W-:-:S02]  /*11220*/  ISETP.GE.AND P1, PT, R10, UR43, PT ;  /* 0x0000002b0a007c0c */ /* 0x000fc4000bf26270 */
[----:B------:R-:W-:Y:S01]  /*11230*/  @P2 LOP3.LUT R17, R17, 0x8, RZ, 0xfc, !PT ;  /* 0x0000000811112812 */ /* 0x000fe200078efcff */
[----:B------:R-:W-:Y:S01]  /*11240*/  UIMAD UR42, UR4, UR42, URZ ;  /* 0x0000002a042a72a4 */ /* 0x000fe2000f8e023f */
[----:B------:R-:W-:Y:S02]  /*11250*/  ISETP.GE.AND P0, PT, R10, UR6, PT ;  /* 0x000000060a007c0c */ /* 0x000fe4000bf06270 */
[----:B------:R-:W-:Y:S01]  /*11260*/  LOP3.LUT R17, R17, 0xffffff7f, RZ, 0xc0, !PT ;  /* 0xffffff7f11117812 */ /* 0x000fe200078ec0ff */
[C---:B------:R-:W-:Y:S01]  /*11270*/  IMAD.SHL.U32 R0, R14.reuse, 0x40, RZ ;  /* 0x000000400e007824 */ /* 0x040fe200078e00ff */
[----:B------:R-:W-:Y:S01]  /*11280*/  LOP3.LUT R4, R14, 0x7f, RZ, 0xc0, !PT ;  /* 0x0000007f0e047812 */ /* 0x000fe200078ec0ff */
[----:B------:R-:W-:Y:S01]  /*11290*/  UIADD3 UR4, UR42, 0x7f, URZ ;  /* 0x0000007f2a047890 */ /* 0x000fe2000fffe03f */
[----:B------:R-:W-:Y:S02]  /*112a0*/  LOP3.LUT R17, R17, 0xfffffbff, RZ, 0xc0, !PT ;  /* 0xfffffbff11117812 */ /* 0x000fe400078ec0ff */
[----:B------:R-:W-:Y:S01]  /*112b0*/  LOP3.LUT R0, R0, 0x40, RZ, 0xc0, !PT ;  /* 0x0000004000007812 */ /* 0x000fe200078ec0ff */
[----:B------:R-:W-:Y:S01]  /*112c0*/  USHF.R.S32.HI UR5, URZ, 0x1f, UR4 ;  /* 0x0000001f3f057899 */ /* 0x000fe20008011404 */
[----:B0-----:R-:W-:-:S02]  /*112d0*/  SHF.R.U32.HI R2, RZ, 0x1, R4 ;  /* 0x00000001ff027819 */ /* 0x001fc40000011604 */
[----:B------:R-:W-:Y:S01]  /*112e0*/  @P1 LOP3.LUT R17, R17, 0x400, RZ, 0xfc, !PT ;  /* 0x0000040011111812 */ /* 0x000fe200078efcff */
[----:B------:R-:W-:Y:S01]  /*112f0*/  ULEA.HI UR5, UR5, UR4, URZ, 0x7 ;  /* 0x0000000405057291 */ /* 0x000fe2000f8f383f */
[----:B------:R-:W-:Y:S01]  /*11300*/  LOP3.LUT R0, R2, R0, RZ, 0xfc, !PT ;  /* 0x0000000002007212 */ /* 0x000fe200078efcff */
[----:B------:R-:W-:Y:S01]  /*11310*/  IMAD.MOV.U32 R25, RZ, RZ, 0x1 ;  /* 0x00000001ff197424 */ /* 0x000fe200078e00ff */
[C---:B------:R-:W-:Y:S01]  /*11320*/  LOP3.LUT R2, R24.reuse, 0x1800, RZ, 0xfc, !PT ;  /* 0x0000180018027812 */ /* 0x040fe200078efcff */
[----:B------:R-:W-:Y:S01]  /*11330*/  IMAD.MOV.U32 R22, RZ, RZ, RZ ;  /* 0x000000ffff167224 */ /* 0x000fe200078e00ff */
[----:B------:R-:W-:Y:S02]  /*11340*/  LOP3.LUT R0, R24, 0x2800, RZ, 0xfc, !PT ;  /* 0x0000280018007812 */ /* 0x000fe400078efcff */
[----:B------:R-:W-:Y:S01]  /*11350*/  @P0 LOP3.LUT R17, R17, 0x80, RZ, 0xfc, !PT ;  /* 0x0000008011110812 */ /* 0x000fe200078efcff */
[----:B------:R-:W-:Y:S02]  /*11360*/  UIMAD UR41, UR41, UR40, URZ ;  /* 0x00000028292972a4 */ /* 0x000fe4000f8e023f */
[----:B------:R-:W-:Y:S01]  /*11370*/  UIADD3 UR46, UR42, 0x1, -UR40 ;  /* 0x000000012a2e7890 */ /* 0x000fe2000fffe828 */
[----:B------:R-:W-:Y:S01]  /*11380*/  ULDC UR49, c[0x0][0xc] ;  /* 0x0000030000317ab9 */ /* 0x000fe20000000800 */
[----:B------:R-:W-:-:S02]  /*11390*/  ULOP3.LUT UR48, UR39, 0x2, URZ, 0xfc, !UPT ;  /* 0x0000000227307892 */ /* 0x000fc4000f8efc3f */
[----:B------:R-:W-:Y:S02]  /*113a0*/  ULOP3.LUT UR47, UR39, 0x1, URZ, 0xfc, !UPT ;  /* 0x00000001272f7892 */ /* 0x000fe4000f8efc3f */
[----:B------:R-:W-:Y:S02]  /*113b0*/  UIADD3 UR40, UR42, -UR40, URZ ;  /* 0x800000282a287290 */ /* 0x000fe4000fffe03f */
[----:B------:R-:W-:Y:S01]  /*113c0*/  USHF.R.S32.HI UR38, URZ, 0x7, UR5 ;  /* 0x000000073f267899 */ /* 0x000fe20008011405 */
[----:B--2---:R-:W-:-:S05]  /*113d0*/  LEA R16, R13, R16, 0x18 ;  /* 0x000000100d107211 */ /* 0x004fca00078ec0ff */
[----:B------:R-:W-:-:S05]  /*113e0*/  IMAD.IADD R3, R16, 0x1, R12 ;  /* 0x0000000110037824 */ /* 0x000fca00078e020c */
[----:B------:R1:W-:Y:S02]  /*113f0*/  STL [R1+0x18], R3 ;  /* 0x0000180301007387 */ /* 0x0003e40000100800 */
.L_x_11423:
        /* <DEDUP_REMOVED lines=23> */
.L_x_11351:
[----:B------:R-:W-:Y:S01]  /*11570*/  ULDC UR8, c[0x0][0xc54] ;  /* 0x0003150000087ab9 */ /* 0x000fe20000000800 */
[----:B------:R-:W-:Y:S01]  /*11580*/  UMOV UR6, UR7 ;  /* 0x0000000700067c82 */ /* 0x000fe20008000000 */
[----:B------:R-:W-:-:S11]  /*11590*/  UISETP.NE.AND UP0, UPT, UR8, 0x1, UPT ;  /* 0x000000010800788c */ /* 0x000fd6000bf05270 */
[----:B------:R-:W-:Y:S02]  /*115a0*/  @UP0 ULDC.64 UR10, c[0x0][0xc58] ;  /* 0x00031600000a0ab9 */ /* 0x000fe40000000a00 */
[----:B------:R-:W-:-:S04]  /*115b0*/  UIMAD.WIDE.U32 UR4, UR7, UR10, URZ ;  /* 0x0000000a070472a5 */ /* 0x000fc8000f8e003f */
[----:B------:R-:W-:-:S04]  /*115c0*/  @UP0 USHF.R.U32.HI UR6, URZ, UR11, UR5 ;  /* 0x0000000b3f060299 */ /* 0x000fc80008011605 */
[----:B------:R-:W-:-:S12]  /*115d0*/  UIMAD UR4, UR6, UR8, URZ ;  /* 0x00000008060472a4 */ /* 0x000fd8000f8e023f */
.L_x_11352:
        /* <DEDUP_REMOVED lines=18> */
[----:B------:R-:W-:Y:S01]  /*11700*/  ULOP3.LUT UR6, URZ, UR6, URZ, 0x33, !UPT ;  /* 0x000000063f067292 */ /* 0x000fe2000f8e333f */
[----:B-1----:R-:W-:Y:S01]  /*11710*/  IMAD.U32 R3, RZ, RZ, UR5 ;  /* 0x00000005ff037e24 */ /* 0x002fe2000f8e00ff */
[----:B------:R-:W-:Y:S01]  /*11720*/  ULDC UR5, c[0x0][0x448] ;  /* 0x0001120000057ab9 */ /* 0x000fe20000000800 */
[----:B------:R-:W-:-:S03]  /*11730*/  ULDC UR4, c[0x0][0xc3c] ;  /* 0x00030f0000047ab9 */ /* 0x000fc60000000800 */
[----:B------:R-:W2:Y:S01]  /*11740*/  @P0 LDG.E R18, desc[UR50][R2.64] ;  /* 0x0000003202120981 */ /* 0x000ea2000c1e1900 */
[----:B------:R-:W-:Y:S02]  /*11750*/  UISETP.NE.AND UP2, UPT, UR5, 0x1, UPT ;  /* 0x000000010500788c */ /* 0x000fe4000bf45270 */
[----:B------:R-:W-:Y:S02]  /*11760*/  UIADD3 UR6, UR6, UR4, URZ ;  /* 0x0000000406067290 */ /* 0x000fe4000fffe03f */
[----:B------:R-:W-:Y:S02]  /*11770*/  UP2UR UR52, UPR, URZ, 0x4 ;  /* 0x000000043f347883 */ /* 0x000fe40008000000 */
[----:B------:R-:W-:-:S04]  /*11780*/  UIMAD UR43, UR6, 0xc0, URZ ;  /* 0x000000c0062b78a4 */ /* 0x000fc8000f8e023f */
        /* <DEDUP_REMOVED lines=9> */
[----:B------:R-:W-:Y:S01]  /*11820*/  PLOP3.LUT P0, PT, PT, PT, UP0, 0x40, 0x0 ;  /* 0x000000000000781c */ /* 0x000fe20003f0e808 */
[----:B--2---:R0:W-:-:S12]  /*11830*/  STL [R1+0x4], R18 ;  /* 0x0000041201007387 */ /* 0x0041d80000100800 */
        /* <DEDUP_REMOVED lines=11> */
.L_x_11354:
[----:B------:R-:W-:-:S11]  /*118f0*/  UISETP.NE.AND UP1, UPT, UR5, 0x1, UPT ;  /* 0x000000010500788c */ /* 0x000fd6000bf25270 */
[----:B------:R-:W-:Y:S02]  /*11900*/  @UP1 ULDC.64 UR10, c[0x0][0x9e8] ;  /* 0x00027a00000a1ab9 */ /* 0x000fe40000000a00 */
[----:B------:R-:W-:-:S04]  /*11910*/  UIMAD.WIDE.U32 UR6, UR8, UR10, URZ ;  /* 0x0000000a080672a5 */ /* 0x000fc8000f8e003f */
[----:B------:R-:W-:-:S12]  /*11920*/  @UP1 USHF.R.U32.HI UR8, URZ, UR11, UR7 ;  /* 0x0000000b3f081299 */ /* 0x000fd80008011607 */
.L_x_11355:
[----:B------:R-:W-:-:S04]  /*11930*/  UIMAD UR8, UR8, UR5, UR5 ;  /* 0x00000005080872a4 */ /* 0x000fc8000f8e0205 */
[----:B------:R-:W-:-:S04]  /*11940*/  UISETP.LT.AND UP1, UPT, UR4, UR8, UPT ;  /* 0x000000080400728c */ /* 0x000fc8000bf21270 */
[----:B------:R-:W-:-:S12]  /*11950*/  USEL UR4, UR4, UR8, UP1 ;  /* 0x0000000804047287 */ /* 0x000fd80008800000 */
.L_x_11353:
        /* <DEDUP_REMOVED lines=27> */
.L_x_11357:
[----:B------:R-:W-:-:S11]  /*11b10*/  UISETP.NE.AND UP0, UPT, UR5, 0x1, UPT ;  /* 0x000000010500788c */ /* 0x000fd6000bf05270 */
[----:B------:R-:W-:Y:S02]  /*11b20*/  @UP0 ULDC.64 UR10, c[0x0][0x9e8] ;  /* 0x00027a00000a0ab9 */ /* 0x000fe40000000a00 */
[----:B------:R-:W-:-:S04]  /*11b30*/  UIMAD.WIDE.U32 UR6, UR4, UR10, URZ ;  /* 0x0000000a040672a5 */ /* 0x000fc8000f8e003f */
[----:B------:R-:W-:-:S12]  /*11b40*/  @UP0 USHF.R.U32.HI UR4, URZ, UR11, UR7 ;  /* 0x0000000b3f040299 */ /* 0x000fd80008011607 */
.L_x_11358:
[----:B------:R-:W-:-:S04]  /*11b50*/  UIMAD UR4, UR4, UR5, URZ ;  /* 0x00000005040472a4 */ /* 0x000fc8000f8e023f */
[----:B------:R-:W-:-:S04]  /*11b60*/  UISETP.LT.AND UP0, UPT, UR8, UR4, UPT ;  /* 0x000000040800728c */ /* 0x000fc8000bf01270 */
[----:B------:R-:W-:-:S12]  /*11b70*/  USEL UR8, UR8, UR4, !UP0 ;  /* 0x0000000408087287 */ /* 0x000fd8000c000000 */
.L_x_11356:
        /* <DEDUP_REMOVED lines=27> */
.L_x_11360:
        /* <DEDUP_REMOVED lines=20> */
.L_x_11363:
[----:B------:R-:W-:Y:S05]  /*11e70*/  BSYNC B6 ;  /* 0x0000000000067941 */ /* 0x000fea0003800000 */
.L_x_11362:
        /* <DEDUP_REMOVED lines=22> */
.L_x_11365:
[----:B------:R-:W-:Y:S05]  /*11fe0*/  BSYNC B6 ;  /* 0x0000000000067941 */ /* 0x000fea0003800000 */
.L_x_11364:
        /* <DEDUP_REMOVED lines=20> */
.L_x_11367:
[----:B------:R-:W-:Y:S05]  /*12130*/  BSYNC B6 ;  /* 0x0000000000067941 */ /* 0x000fea0003800000 */
.L_x_11366:
        /* <DEDUP_REMOVED lines=19> */
.L_x_11369:
[----:B------:R-:W-:Y:S05]  /*12270*/  BSYNC B6 ;  /* 0x0000000000067941 */ /* 0x000fea0003800000 */
.L_x_11368:
        /* <DEDUP_REMOVED lines=17> */
.L_x_11443:
[----:B--2---:R-:W2:Y:S01]  /*12390*/  S2R R2, SR_TID.X ;  /* 0x0000000000027919 */ /* 0x004ea20000002100 */
[----:B-1----:R-:W-:Y:S02]  /*123a0*/  ISETP.NE.AND P1, PT, R9, 0x1, PT ;  /* 0x000000010900780c */ /* 0x002fe40003f25270 */
[----:B-----5:R-:W-:Y:S02]  /*123b0*/  SHF.R.S32.HI R8, RZ, 0x1f, R28 ;  /* 0x0000001fff087819 */ /* 0x020fe4000001141c */
[----:B------:R-:W-:-:S03]  /*123c0*/  LOP3.LUT R17, R17, 0xffffffef, RZ, 0xc0, !PT ;  /* 0xffffffef11117812 */ /* 0x000fc600078ec0ff */
[----:B------:R1:W-:Y:S06]  /*123d0*/  STL [R1], R8 ;  /* 0x0000000801007387 */ /* 0x0003ec0000100800 */
[----:B------:R-:W3:Y:S01]  /*123e0*/  @P1 LDC R5, c[0x0][0x434] ;  /* 0x00010d00ff051b82 */ /* 0x000ee20000000800 */
[----:B------:R-:W-:-:S07]  /*123f0*/  @P1 LOP3.LUT R17, R17, 0x10, RZ, 0xfc, !PT ;  /* 0x0000001011111812 */ /* 0x000fce00078efcff */
[----:B------:R-:W4:Y:S01]  /*12400*/  @P1 LDC R4, c[0x0][0x438] ;  /* 0x00010e00ff041b82 */ /* 0x000f220000000800 */
[C---:B--2---:R-:W-:Y:S01]  /*12410*/  LOP3.LUT R0, R2.reuse, 0x7f, RZ, 0xc0, !PT ;  /* 0x0000007f02007812 */ /* 0x044fe200078ec0ff */
[----:B------:R-:W-:-:S03]  /*12420*/  IMAD.SHL.U32 R2, R2, 0x40, RZ ;  /* 0x0000004002027824 */ /* 0x000fc600078e00ff */
[----:B------:R-:W-:Y:S02]  /*12430*/  SHF.R.U32.HI R0, RZ, 0x1, R0 ;  /* 0x00000001ff007819 */ /* 0x000fe40000011600 */
[----:B------:R-:W-:-:S04]  /*12440*/  LOP3.LUT R2, R2, 0x40, RZ, 0xc0, !PT ;  /* 0x0000004002027812 */ /* 0x000fc800078ec0ff */
[----:B------:R-:W-:-:S04]  /*12450*/  LOP3.LUT R6, R7, R0, R2, 0xfe, !PT ;  /* 0x0000000007067212 */ /* 0x000fc800078efe02 */
[C---:B------:R-:W-:Y:S01]  /*12460*/  ISETP.GE.AND P0, PT, R6.reuse, UR42, PT ;  /* 0x0000002a06007c0c */ /* 0x040fe2000bf06270 */
[----:B------:R-:W-:-:S04]  /*12470*/  IMAD.IADD R6, R6, 0x1, R18 ;  /* 0x0000000106067824 */ /* 0x000fc800078e0212 */
[----:B---3--:R-:W-:-:S04]  /*12480*/  @P1 IMAD.HI.U32 R5, R6, R5, RZ ;  /* 0x0000000506051227 */ /* 0x008fc800078e00ff */
[----:B------:R-:W-:Y:S01]  /*12490*/  IMAD.MOV.U32 R0, RZ, RZ, R6 ;  /* 0x000000ffff007224 */ /* 0x000fe200078e0006 */
[----:B----4-:R-:W-:-:S03]  /*124a0*/  @P1 SHF.R.U32.HI R0, RZ, R4, R5 ;  /* 0x00000004ff001219 */ /* 0x010fc60000011605 */
[----:B------:R-:W1:Y:S01]  /*124b0*/  @!P0 LDC.64 R2, c[0x0][0x428] ;  /* 0x00010a00ff028b82 */ /* 0x000e620000000a00 */
[--C-:B------:R-:W-:Y:S01]  /*124c0*/  @!P0 SHF.R.S32.HI R5, RZ, 0x1f, R0.reuse ;  /* 0x0000001fff058819 */ /* 0x100fe20000011400 */
[----:B------:R-:W-:Y:S02]  /*124d0*/  @!P0 IMAD.MOV.U32 R4, RZ, RZ, R0 ;  /* 0x000000ffff048224 */ /* 0x000fe400078e0000 */
[-C--:B-1----:R-:W-:Y:S02]  /*124e0*/  @!P0 IMAD R8, R8, R2.reuse, RZ ;  /* 0x0000000208088224 */ /* 0x082fe400078e02ff */
[----:B------:R-:W-:-:S04]  /*124f0*/  @!P0 IMAD.WIDE.U32 R4, R28, R2, R4 ;  /* 0x000000021c048225 */ /* 0x000fc800078e0004 */
[----:B------:R-:W-:Y:S02]  /*12500*/  @!P0 IMAD R8, R28, R3, R8 ;  /* 0x000000031c088224 */ /* 0x000fe400078e0208 */
[----:B------:R-:W1:Y:S02]  /*12510*/  @!P0 LDC.64 R2, c[0x0][0x418] ;  /* 0x00010600ff028b82 */ /* 0x000e640000000a00 */
[----:B------:R-:W-:Y:S02]  /*12520*/  @!P0 IMAD.IADD R8, R5, 0x1, R8 ;  /* 0x0000000105088824 */ /* 0x000fe400078e0208 */
[----:B------:R-:W-:Y:S01]  /*12530*/  IMAD.MOV.U32 R5, RZ, RZ, RZ ;  /* 0x000000ffff057224 */ /* 0x000fe200078e00ff */
[----:B-1----:R-:W-:-:S04]  /*12540*/  @!P0 LEA R2, P1, R4, R2, 0x2 ;  /* 0x0000000204028211 */ /* 0x002fc800078210ff */
[----:B------:R-:W-:-:S05]  /*12550*/  @!P0 LEA.HI.X R3, R4, R3, R8, 0x2, P1 ;  /* 0x0000000304038211 */ /* 0x000fca00008f1408 */
[----:B------:R1:W5:Y:S01]  /*12560*/  @!P0 LDG.E R5, desc[UR50][R2.64] ;  /* 0x0000003202058981 */ /* 0x000362000c1e1900 */
[----:B------:R-:W-:Y:S01]  /*12570*/  IMAD.MOV R0, RZ, RZ, -R0 ;  /* 0x000000ffff007224 */ /* 0x000fe200078e0a00 */
[----:B------:R-:W-:-:S03]  /*12580*/  LOP3.LUT R17, R17, 0xfffffffe, RZ, 0xc0, !PT ;  /* 0xfffffffe11117812 */ /* 0x000fc600078ec0ff */
[----:B------:R-:W-:Y:S02]  /*12590*/  IMAD R6, R9, R0, R6 ;  /* 0x0000000009067224 */ /* 0x000fe400078e0206 */
[----:B-1----:R-:W-:-:S04]  /*125a0*/  IMAD R2, RZ, RZ, -UR36 ;  /* 0x80000024ff027e24 */ /* 0x002fc8000f8e02ff */
[----:B------:R-:W-:Y:S02]  /*125b0*/  IMAD R19, R19, R2, UR37 ;  /* 0x0000002513137e24 */ /* 0x000fe4000f8e0202 */
[----:B------:R-:W-:-:S03]  /*125c0*/  IMAD.U32 R2, RZ, RZ, UR48 ;  /* 0x00000030ff027e24 */ /* 0x000fc6000f8e00ff */
[----:B------:R-:W-:Y:S02]  /*125d0*/  SHF.R.S32.HI R29, RZ, 0x1f, R19 ;  /* 0x0000001fff1d7819 */ /* 0x000fe40000011413 */
[----:B------:R-:W-:-:S13]  /*125e0*/  ISETP.NE.AND P2, PT, R2, 0x3, PT ;  /* 0x000000030200780c */ /* 0x000fda0003f45270 */
[----:B------:R-:W-:Y:S01]  /*125f0*/  @P2 LOP3.LUT R17, R17, 0x1, RZ, 0xfc, !PT ;  /* 0x0000000111112812 */ /* 0x000fe200078efcff */
[----:B------:R-:W-:Y:S06]  /*12600*/  @!P2 BRA `(.L_x_11371) ;  /* 0x000000000004a947 */ /* 0x000fec0003800000 */
[----:B------:R-:W-:Y:S01]  /*12610*/  BPT.TRAP 0x1 ;  /* 0x000000040000795c */ /* 0x000fe20000300000 */
.L_x_11371:
[----:B------:R-:W-:Y:S01]  /*12620*/  IMAD R4, R22, 0x8, R16 ;  /* 0x0000000816047824 */ /* 0x000fe200078e0210 */
[----:B------:R-:W-:Y:S01]  /*12630*/  SHF.L.U32 R21, R25, 0x1f, RZ ;  /* 0x0000001f19157819 */ /* 0x000fe200000006ff */
[----:B------:R-:W-:Y:S01]  /*12640*/  BSSY B0, `(.L_x_11372) ;  /* 0x0000004000007945 */ /* 0x000fe20003800000 */
[----:B0-----:R-:W-:Y:S02]  /*12650*/  SHF.R.S32.HI R18, RZ, 0x1f, R6 ;  /* 0x0000001fff127819 */ /* 0x001fe40000011406 */
[----:B------:R-:W0:Y:S02]  /*12660*/  SYNCS.PHASECHK.TRANS64.TRYWAIT P0, [R4+URZ+0x19c80], R21 ;  /* 0x019c8015040075a7 */ /* 0x000e24000800017f */
[----:B0-----:R-:W-:Y:S05]  /*12670*/  @!P0 BRA `(.L_x_11373) ;  /* 0x0000003400608947 */ /* 0x001fea0003800000 */
.L_x_11444:
[----:B------:R-:W-:Y:S05]  /*12680*/  BSYNC B0 ;  /* 0x0000000000007941 */ /* 0x000fea0003800000 */
.L_x_11372:
[----:B------:R-:W2:Y:S01]  /*12690*/  LDL R10, [R1+0x10] ;  /* 0x00001000010a7983 */ /* 0x000ea20000100800 */
[----:B------:R-:W-:Y:S01]  /*126a0*/  ULDC.64 UR4, c[0x0][0x328] ;  /* 0x0000ca0000047ab9 */ /* 0x000fe20000000a00 */
[----:B-----5:R-:W-:Y:S01]  /*126b0*/  SHF.R.S32.HI R20, RZ, 0x1f, R5 ;  /* 0x0000001fff147819 */ /* 0x020fe20000011405 */
[----:B------:R-:W-:Y:S01]  /*126c0*/  IMAD R0, R18, UR4, RZ ;  /* 0x0000000412007c24 */ /* 0x000fe2000f8e02ff */
[----:B------:R-:W1:Y:S01]  /*126d0*/  S2R R8, SR_TID.X ;  /* 0x0000000000087919 */ /* 0x000e620000002100 */
[C---:B------:R-:W-:Y:S01]  /*126e0*/  IMAD.WIDE.U32 R2, R6.reuse, UR4, RZ ;  /* 0x0000000406027c25 */ /* 0x040fe2000f8e00ff */
[----:B------:R-:W-:Y:S01]  /*126f0*/  ULDC.64 UR6, c[0x0][0x318] ;  /* 0x0000c60000067ab9 */ /* 0x000fe20000000a00 */
[C---:B------:R-:W-:Y:S02]  /*12700*/  LOP3.LUT P5, RZ, R17.reuse, 0x400, RZ, 0xc0, !PT ;  /* 0x0000040011ff7812 */ /* 0x040fe400078ac0ff */
[----:B------:R-:W-:Y:S01]  /*12710*/  IMAD R0, R6, UR5, R0 ;  /* 0x0000000506007c24 */ /* 0x000fe2000f8e0200 */
[----:B------:R-:W-:Y:S01]  /*12720*/  ULDC.64 UR4, c[0x0][0x338] ;  /* 0x0000ce0000047ab9 */ /* 0x000fe20000000a00 */
[----:B------:R-:W-:-:S02]  /*12730*/  LOP3.LUT P4, RZ, R17, 0x200, RZ, 0xc0, !PT ;  /* 0x0000020011ff7812 */ /* 0x000fc4000788c0ff */
[----:B------:R-:W-:Y:S01]  /*12740*/  IMAD.IADD R3, R3, 0x1, R0 ;  /* 0x0000000103037824 */ /* 0x000fe200078e0200 */
[----:B------:R-:W-:Y:S01]  /*12750*/  LOP3.LUT P2, RZ, R17, 0x100, RZ, 0xc0, !PT ;  /* 0x0000010011ff7812 */ /* 0x000fe2000784c0ff */
        /* <DEDUP_REMOVED lines=9> */
[----:B-1----:R-:W-:-:S04]  /*127f0*/  LOP3.LUT R8, R8, 0x7f, RZ, 0xc0, !PT ;  /* 0x0000007f08087812 */ /* 0x002fc800078ec0ff */
[----:B------:R-:W-:Y:S02]  /*12800*/  SHF.R.U32.HI R11, RZ, 0x1, R8 ;  /* 0x00000001ff0b7819 */ /* 0x000fe40000011608 */
[----:B------:R-:W-:Y:S02]  /*12810*/  IADD3 R8, P0, R2, UR6, RZ ;  /* 0x0000000602087c10 */ /* 0x000fe4000ff1e0ff */
[----:B------:R-:W-:Y:S02]  /*12820*/  IADD3 R7, -R11, UR42, -R7 ;  /* 0x0000002a0b077c10 */ /* 0x000fe4000fffe907 */
[----:B------:R-:W1:Y:S01]  /*12830*/  S2R R11, SR_TID.X ;  /* 0x00000000000b7919 */ /* 0x000e620000002100 */
[----:B------:R-:W-:Y:S02]  /*12840*/  IADD3.X R9, R3, UR7, R0, P0, !PT ;  /* 0x0000000703097c10 */ /* 0x000fe400087fe400 */
[----:B------:R-:W-:Y:S01]  /*12850*/  ISETP.GE.AND P1, PT, R7, 0x1, PT ;  /* 0x000000010700780c */ /* 0x000fe20003f26270 */
[----:B-1----:R-:W-:-:S05]  /*12860*/  IMAD.SHL.U32 R26, R11, 0x10, RZ ;  /* 0x000000100b1a7824 */ /* 0x002fca00078e00ff */
[----:B------:R-:W-:Y:S01]  /*12870*/  LOP3.LUT R26, R26, 0x10, RZ, 0xc0, !PT ;  /* 0x000000101a1a7812 */ /* 0x000fe200078ec0ff */
[----:B--2---:R-:W-:Y:S01]  /*12880*/  IMAD R10, R22, 0x3000, R10 ;  /* 0x00003000160a7824 */ /* 0x004fe200078e020a */
[----:B------:R-:W-:Y:S06]  /*12890*/  BRA.DIV UR4, `(.L_x_11374) ;  /* 0x0000003204ec7947 */ /* 0x000fec000b800000 */
[----:B------:R-:W1:Y:S01]  /*128a0*/  SHFL.IDX PT, R2, R8, RZ, 0x1e1f ;  /* 0x001e1fff08027589 */ /* 0x000e6200000e0000 */
[----:B------:R-:W-:-:S03]  /*128b0*/  ISETP.GE.AND P3, PT, R7, 0x41, PT ;  /* 0x000000410700780c */ /* 0x000fc60003f66270 */
[----:B------:R-:W2:Y:S04]  /*128c0*/  SHFL.IDX PT, R0, R9, RZ, 0x1e1f ;  /* 0x001e1fff09007589 */ /* 0x000ea800000e0000 */
[----:B------:R-:W3:Y:S01]  /*128d0*/  SHFL.IDX PT, R9, R9, 0x1, 0x1e1f ;  /* 0x003e1f0009097f89 */ /* 0x000ee200000e0000 */
        /* <DEDUP_REMOVED lines=9> */
[----:B-1-3--:R1:W2:Y:S02]  /*12970*/  SHFL.IDX PT, R2, R8, 0x1, 0x1e1f ;  /* 0x003e1f0008027f89 */ /* 0x00a2a400000e0000 */
.L_x_11450:
[----:B--2---:R-:W-:-:S05]  /*12980*/  IADD3 R2, P0, R26, R2, RZ ;  /* 0x000000021a027210 */ /* 0x004fca0007f1e0ff */
        /* <DEDUP_REMOVED lines=12> */
.L_x_11375:
        /* <DEDUP_REMOVED lines=11> */
.L_x_11376:
[----:B------:R2:W-:Y:S01]  /*12b00*/  SYNCS.ARRIVE.TRANS64.A1T0 RZ, [R4+URZ+0x19c70], RZ ;  /* 0x019c70ff04ff79a7 */ /* 0x0005e2000810003f */
[----:B------:R-:W-:Y:S05]  /*12b10*/  @!P4 BRA `(.L_x_11377) ;  /* 0x000000000004c947 */ /* 0x000fea0003800000 */
[----:B------:R-:W-:Y:S01]  /*12b20*/  BPT.TRAP 0x1 ;  /* 0x000000040000795c */ /* 0x000fe20000300000 */
.L_x_11377:
[----:B------:R-:W3:Y:S01]  /*12b30*/  SYNCS.PHASECHK.TRANS64.TRYWAIT P0, [R4+URZ+0x19c40], R21 ;  /* 0x019c4015040075a7 */ /* 0x000ee2000800017f */
[----:B------:R-:W-:Y:S04]  /*12b40*/  BSSY B0, `(.L_x_11378) ;  /* 0x0000002000007945 */ /* 0x000fe80003800000 */
[----:B---3--:R-:W-:Y:S05]  /*12b50*/  @!P0 BRA `(.L_x_11379) ;  /* 0x0000003000f48947 */ /* 0x008fea0003800000 */
.L_x_11451:
[----:B------:R-:W-:Y:S05]  /*12b60*/  BSYNC B0 ;  /* 0x0000000000007941 */ /* 0x000fea0003800000 */
.L_x_11378:
[----:B-1----:R-:W1:Y:S01]  /*12b70*/  S2R R8, SR_TID.X ;  /* 0x0000000000087919 */ /* 0x002e620000002100 */
        /* <DEDUP_REMOVED lines=20> */
[----:B-1----:R-:W-:-:S03]  /*12cc0*/  IMAD.SHL.U32 R8, R8, 0x10, RZ ;  /* 0x0000001008087824 */ /* 0x002fc600078e00ff */
[----:B------:R-:W-:Y:S02]  /*12cd0*/  IADD3.X R6, R3, UR7, R6, P0, !PT ;  /* 0x0000000703067c10 */ /* 0x000fe400087fe406 */
[----:B------:R-:W-:Y:S01]  /*12ce0*/  LOP3.LUT R8, R8, 0x10, RZ, 0xc0, !PT ;  /* 0x0000001008087812 */ /* 0x000fe200078ec0ff */
[----:B------:R-:W-:Y:S06]  /*12cf0*/  BRA.DIV UR4, `(.L_x_11380) ;  /* 0x0000003204a07947 */ /* 0x000fec000b800000 */
[----:B------:R-:W1:Y:S04]  /*12d00*/  SHFL.IDX PT, R3, R5, RZ, 0x1e1f ;  /* 0x001e1fff05037589 */ /* 0x000e6800000e0000 */
[----:B------:R-:W4:Y:S04]  /*12d10*/  SHFL.IDX PT, R2, R6, RZ, 0x1e1f ;  /* 0x001e1fff06027589 */ /* 0x000f2800000e0000 */
        /* <DEDUP_REMOVED lines=10> */
.L_x_11457:
        /* <DEDUP_REMOVED lines=10> */
.L_x_11381:
        /* <DEDUP_REMOVED lines=11> */
.L_x_11382:
        /* <DEDUP_REMOVED lines=23> */
.L_x_11384:
[----:B------:R-:W-:Y:S05]  /*13080*/  BSYNC B6 ;  /* 0x0000000000067941 */ /* 0x000fea0003800000 */
.L_x_11383:
[----:B------:R1:W5:Y:S01]  /*13090*/  LDL R8, [R1+0x18] ;  /* 0x0000180001087983 */ /* 0x0003620000100800 */
[----:B------:R-:W-:Y:S01]  /*130a0*/  UISETP.NE.AND UP0, UPT, UR52, URZ, UPT ;  /* 0x0000003f3400728c */ /* 0x000fe2000bf05270 */
[----:B------:R-:W4:Y:S01]  /*130b0*/  S2R R18, SR_TID.X ;  /* 0x0000000000127919 */ /* 0x000f220000002100 */
[----:B------:R-:W-:Y:S01]  /*130c0*/  R2UR UR6, R29 ;  /* 0x000000001d0672ca */ /* 0x000fe200000e0000 */
[----:B------:R-:W-:-:S03]  /*130d0*/  ULDC.64 UR8, c[0x0][0x2d8] ;  /* 0x0000b60000087ab9 */ /* 0x000fc60000000a00 */
[----:B------:R-:W-:Y:S01]  /*130e0*/  PLOP3.LUT P0, PT, PT, PT, UP0, 0x80, 0x0 ;  /* 0x000000000000781c */ /* 0x000fe20003f0f008 */
[----:B------:R-:W-:Y:S01]  /*130f0*/  ULDC UR12, c[0x0][0x448] ;  /* 0x00011200000c7ab9 */ /* 0x000fe20000000800 */
[----:B------:R-:W-:Y:S01]  /*13100*/  R2UR UR7, R19 ;  /* 0x00000000130772ca */ /* 0x000fe200000e0000 */
[----:B------:R-:W-:Y:S01]  /*13110*/  ULDC.64 UR10, c[0x0][0x280] ;  /* 0x0000a000000a7ab9 */ /* 0x000fe20000000a00 */
[C---:B------:R-:W-:Y:S01]  /*13120*/  LOP3.LUT P3, RZ, R17.reuse, 0x80, RZ, 0xc0, !PT ;  /* 0x0000008011ff7812 */ /* 0x040fe2000786c0ff */
[----:B------:R-:W-:Y:S01]  /*13130*/  @UP0 ULDC UR4, c[0x0][0x44c] ;  /* 0x0001130000040ab9 */ /* 0x000fe20000000800 */
[----:B------:R-:W-:Y:S01]  /*13140*/  @UP0 ULDC UR13, c[0x0][0x44c] ;  /* 0x00011300000d0ab9 */ /* 0x000fe20000000800 */
[C---:B------:R-:W-:Y:S02]  /*13150*/  LOP3.LUT P4, RZ, R17.reuse, 0x40, RZ, 0xc0, !PT ;  /* 0x0000004011ff7812 */ /* 0x040fe4000788c0ff */
        /* <DEDUP_REMOVED lines=9> */
[----:B------:R-:W-:Y:S02]  /*131f0*/  @UP0 ULDC UR4, c[0x0][0x450] ;  /* 0x0001140000040ab9 */ /* 0x000fe40000000800 */
        /* <DEDUP_REMOVED lines=16> */
[----:B------:R-:W-:Y:S01]  /*13300*/  IMAD.U32 R6, RZ, RZ, UR8 ;  /* 0x00000008ff067e24 */ /* 0x000fe2000f8e00ff */
[----:B------:R-:W-:Y:S01]  /*13310*/  ULDC.64 UR6, c[0x0][0x2c8] ;  /* 0x0000b20000067ab9 */ /* 0x000fe20000000a00 */
[----:B0-23--:R-:W-:Y:S02]  /*13320*/  IMAD.MOV R4, RZ, RZ, -R2 ;  /* 0x000000ffff047224 */ /* 0x00dfe400078e0a02 */
[C---:B------:R-:W-:Y:S02]  /*13330*/  IMAD R5, R2.reuse, UR9, R5 ;  /* 0x0000000902057c24 */ /* 0x040fe4000f8e0205 */
[----:B------:R-:W-:-:S04]  /*13340*/  IMAD.WIDE.U32 R2, R2, R6, UR4 ;  /* 0x0000000402027e25 */ /* 0x000fc8000f8e0006 */
[----:B------:R-:W-:Y:S02]  /*13350*/  IMAD R4, R4, UR12, R0 ;  /* 0x0000000c04047c24 */ /* 0x000fe4000f8e0200 */
[----:B------:R-:W-:-:S03]  /*13360*/  IMAD.IADD R3, R3, 0x1, R5 ;  /* 0x0000000103037824 */ /* 0x000fc600078e0205 */
[----:B------:R-:W-:Y:S01]  /*13370*/  SHF.R.S32.HI R5, RZ, 0x1f, R4 ;  /* 0x0000001fff057819 */ /* 0x000fe20000011404 */
[----:B------:R-:W-:-:S04]  /*13380*/  IMAD.WIDE.U32 R2, R4, UR6, R2 ;  /* 0x0000000604027c25 */ /* 0x000fc8000f8e0002 */
[----:B------:R-:W-:-:S04]  /*13390*/  IMAD R5, R5, UR6, RZ ;  /* 0x0000000605057c24 */ /* 0x000fc8000f8e02ff */
[----:B------:R-:W-:Y:S01]  /*133a0*/  IMAD R4, R4, UR7, R5 ;  /* 0x0000000704047c24 */ /* 0x000fe2000f8e0205 */
[----:B------:R-:W-:-:S04]  /*133b0*/  IADD3 R5, P0, R2, UR10, RZ ;  /* 0x0000000a02057c10 */ /* 0x000fc8000ff1e0ff */
[----:B------:R-:W-:Y:S02]  /*133c0*/  IADD3.X R4, R3, UR11, R4, P0, !PT ;  /* 0x0000000b03047c10 */ /* 0x000fe400087fe404 */
[----:B------:R-:W-:Y:S01]  /*133d0*/  PLOP3.LUT P0, PT, PT, PT, UP0, 0x80, 0x0 ;  /* 0x000000000000781c */ /* 0x000fe20003f0f008 */
[----:B------:R-:W-:-:S12]  /*133e0*/  VIADD R0, R0, 0x80 ;  /* 0x0000008000007836 */ /* 0x000fd80000000000 */
[----:B------:R-:W-:Y:S01]  /*133f0*/  @P0 IMAD.HI.U32 R3, R0, UR13, RZ ;  /* 0x0000000d00030c27 */ /* 0x000fe2000f8e00ff */
[----:B------:R-:W-:Y:S01]  /*13400*/  PLOP3.LUT P0, PT, PT, PT, UP0, 0x80, 0x0 ;  /* 0x000000000000781c */ /* 0x000fe20003f0f008 */
[----:B------:R-:W-:Y:S02]  /*13410*/  @UP0 ULDC UR13, c[0x0][0x450] ;  /* 0x00011400000d0ab9 */ /* 0x000fe40000000800 */
[----:B------:R-:W-:Y:S01]  /*13420*/  IMAD.MOV.U32 R2, RZ, RZ, R0 ;  /* 0x000000ffff027224 */ /* 0x000fe200078e0000 */
[----:B------:R-:W0:Y:S09]  /*13430*/  S2R R20, SR_TID.X ;  /* 0x0000000000147919 */ /* 0x000e320000002100 */
[----:B------:R-:W-:-:S05]  /*13440*/  @P0 SHF.R.U32.HI R2, RZ, UR13, R3 ;  /* 0x0000000dff020c19 */ /* 0x000fca0008011603 */
[----:B------:R-:W-:-:S04]  /*13450*/  IMAD.MOV R3, RZ, RZ, -R2 ;  /* 0x000000ffff037224 */ /* 0x000fc800078e0a02 */
[----:B------:R-:W-:Y:S01]  /*13460*/  IMAD R0, R3, UR12, R0 ;  /* 0x0000000c03007c24 */ /* 0x000fe2000f8e0200 */
        /* <DEDUP_REMOVED lines=11> */
[C---:B0-----:R-:W-:Y:S01]  /*13520*/  IMAD.SHL.U32 R9, R20.reuse, 0x10, RZ ;  /* 0x0000001014097824 */ /* 0x041fe200078e00ff */
[----:B------:R-:W-:Y:S02]  /*13530*/  LOP3.LUT R18, R20, 0x7f, RZ, 0xc0, !PT ;  /* 0x0000007f14127812 */ /* 0x000fe400078ec0ff */
[----:B------:R-:W-:Y:S02]  /*13540*/  IADD3.X R6, R3, UR11, R6, P0, !PT ;  /* 0x0000000b03067c10 */ /* 0x000fe400087fe406 */
[----:B------:R-:W-:Y:S02]  /*13550*/  LOP3.LUT R9, R9, 0x10, RZ, 0xc0, !PT ;  /* 0x0000001009097812 */ /* 0x000fe400078ec0ff */
[----:B------:R-:W-:Y:S01]  /*13560*/  SHF.R.U32.HI R10, RZ, 0x1, R18 ;  /* 0x00000001ff0a7819 */ /* 0x000fe20000011612 */
[----:B-1----:R-:W-:Y:S06]  /*13570*/  BRA.DIV UR4, `(.L_x_11385) ;  /* 0x0000002e04247947 */ /* 0x002fec000b800000 */
[----:B------:R-:W0:Y:S01]  /*13580*/  SHFL.IDX PT, R3, R5, RZ, 0x1e1f ;  /* 0x001e1fff05037589 */ /* 0x000e2200000e0000 */
[----:B------:R-:W-:-:S03]  /*13590*/  VIADD R0, R10, UR43 ;  /* 0x0000002b0a007c36 */ /* 0x000fc60008000000 */
[----:B------:R-:W1:Y:S02]  /*135a0*/  SHFL.IDX PT, R2, R4, RZ, 0x1e1f ;  /* 0x001e1fff04027589 */ /* 0x000e6400000e0000 */
[----:B------:R-:W-:Y:S02]  /*135b0*/  ISETP.GE.AND P1, PT, R0, UR41, PT ;  /* 0x0000002900007c0c */ /* 0x000fe4000bf26270 */
[----:B------:R-:W2:Y:S04]  /*135c0*/  SHFL.IDX PT, R5, R5, 0x1, 0x1e1f ;  /* 0x003e1f0005057f89 */ /* 0x000ea800000e0000 */
[----:B------:R-:W3:Y:S04]  /*135d0*/  SHFL.IDX PT, R4, R4, 0x1, 0x1e1f ;  /* 0x003e1f0004047f89 */ /* 0x000ee800000e0000 */
[----:B------:R-:W4:Y:S03]  /*135e0*/  SHFL.IDX PT, R6, R6, RZ, 0x1e1f ;  /* 0x001e1fff06067589 */ /* 0x000f2600000e0000 */
        /* <DEDUP_REMOVED lines=12> */
[----:B------:R-:W-:Y:S04]  /*136b0*/  @!P1 LDGSTS.E.BYPASS.LTC128B.128 [R8+0xf800], desc[UR50][R2.64], !P3 ;  /* 0x0f80000002089fae */ /* 0x000fe8000d901d72 */
[----:B------:R-:W-:Y:S04]  /*136c0*/  @!P1 LDGSTS.E.BYPASS.LTC128B.128 [R8+0x11000], desc[UR50][R2.64+0x20], !P4 ;  /* 0x1100002002089fae */ /* 0x000fe8000e101d72 */
[----:B------:R0:W-:Y:S04]  /*136d0*/  @!P1 LDGSTS.E.BYPASS.LTC128B.128 [R8+0x12800], desc[UR50][R2.64+0x40], !P5 ;  /* 0x1280004002089fae */ /* 0x0001e8000e901d72 */
[----:B0---4-:R0:W1:Y:S02]  /*136e0*/  SHFL.IDX PT, R2, R7, RZ, 0x1e1f ;  /* 0x001e1fff07027589 */ /* 0x01106400000e0000 */
.L_x_11464:
[----:B------:R-:W-:Y:S01]  /*136f0*/  VIADD R0, R0, 0x80 ;  /* 0x0000008000007836 */ /* 0x000fe20000000000 */
[----:B------:R-:W-:Y:S04]  /*13700*/  BSSY B0, `(.L_x_11386) ;  /* 0x000000b000007945 */ /* 0x000fe80003800000 */
[----:B------:R-:W-:-:S13]  /*13710*/  ISETP.GE.AND P0, PT, R0, UR41, PT ;  /* 0x0000002900007c0c */ /* 0x000fda000bf06270 */
        /* <DEDUP_REMOVED lines=9> */
.L_x_11387:
[----:B------:R-:W-:Y:S05]  /*137b0*/  BSYNC B0 ;  /* 0x0000000000007941 */ /* 0x000fea0003800000 */
.L_x_11386:
[----:B------:R-:W-:Y:S01]  /*137c0*/  NOP ;  /* 0x0000000000007918 */ /* 0x000fe20000000000 */
[----:B------:R-:W-:-:S13]  /*137d0*/  PLOP3.LUT P0, PT, PT, PT, PT, 0x80, 0x0 ;  /* 0x000000000000781c */ /* 0x000fda0003f0f070 */
.L_x_11388:
        /* <DEDUP_REMOVED lines=18> */
.L_x_11465:
[----:B------:R-:W-:Y:S05]  /*13900*/  BSYNC B0 ;  /* 0x0000000000007941 */ /* 0x000fea0003800000 */
.L_x_11389:
[----:B------:R-:W-:-:S04]  /*13910*/  UIADD3 UR4, UR44, -0x2, URZ ;  /* 0xfffffffe2c047890 */ /* 0x000fc8000fffe03f */
[----:B------:R-:W-:-:S06]  /*13920*/  UISETP.GE.AND UP0, UPT, UR4, UR45, UPT ;  /* 0x0000002d0400728c */ /* 0x000fcc000bf06270 */
[----:B------:R-:W-:-:S13]  /*13930*/  PLOP3.LUT P0, PT, PT, PT, UP0, 0x40, 0x0 ;  /* 0x000000000000781c */ /* 0x000fda0003f0e808 */
[----:B------:R-:W-:Y:S05]  /*13940*/  @P0 BRA `(.L_x_11391) ;  /* 0x0000001000500947 */ /* 0x000fea0003800000 */
[----:B------:R-:W-:Y:S02]  /*13950*/  IMAD.MOV.U32 R0, RZ, RZ, R22 ;  /* 0x000000ffff007224 */ /* 0x000fe400078e0016 */
[----:B------:R-:W-:Y:S02]  /*13960*/  IMAD.MOV.U32 R5, RZ, RZ, R25 ;  /* 0x000000ffff057224 */ /* 0x000fe400078e0019 */
[----:B------:R-:W-:-:S07]  /*13970*/  IMAD.U32 R20, RZ, RZ, UR4 ;  /* 0x00000004ff147e24 */ /* 0x000fce000f8e00ff */
.L_x_11411:
[----:B0-2---:R-:W2:Y:S01]  /*13980*/  LDL R8, [R1+0x4] ;  /* 0x0000040001087983 */ /* 0x005ea20000100800 */
[----:B------:R-:W3:Y:S03]  /*13990*/  LDC R4, c[0x0][0x430] ;  /* 0x00010c00ff047b82 */ /* 0x000ee60000000800 */
[----:B0-----:R-:W4:Y:S01]  /*139a0*/  LDL R7, [R1] ;  /* 0x0000000001077983 */ /* 0x001f220000100800 */
[----:B------:R-:W1:Y:S01]  /*139b0*/  S2R R2, SR_TID.X ;  /* 0x0000000000027919 */ /* 0x000e620000002100 */
[----:B---3--:R-:W-:-:S13]  /*139c0*/  ISETP.NE.AND P0, PT, R4, 0x1, PT ;  /* 0x000000010400780c */ /* 0x008fda0003f05270 */
[----:B------:R-:W0:Y:S01]  /*139d0*/  @P0 LDC R6, c[0x0][0x434] ;  /* 0x00010d00ff060b82 */ /* 0x000e220000000800 */
[----:B-1----:R-:W-:-:S04]  /*139e0*/  LOP3.LUT R3, R2, 0x7f, RZ, 0xc0, !PT ;  /* 0x0000007f02037812 */ /* 0x002fc800078ec0ff */
[----:B------:R-:W-:-:S03]  /*139f0*/  SHF.R.U32.HI R4, RZ, 0x1, R3 ;  /* 0x00000001ff047819 */ /* 0x000fc60000011603 */
[----:B------:R-:W1:Y:S01]  /*13a00*/  @P0 LDC R3, c[0x0][0x438] ;  /* 0x00010e00ff030b82 */ /* 0x000e620000000800 */
[----:B------:R-:W-:Y:S02]  /*13a10*/  IMAD.SHL.U32 R2, R2, 0x40, RZ ;  /* 0x0000004002027824 */ /* 0x000fe400078e00ff */
[----:B------:R-:W-:-:S03]  /*13a20*/  IMAD R4, R20, 0x80, R4 ;  /* 0x0000008014047824 */ /* 0x000fc600078e0204 */
[----:B------:R-:W-:Y:S01]  /*13a30*/  LOP3.LUT R2, R2, 0x40, RZ, 0xc0, !PT ;  /* 0x0000004002027812 */ /* 0x000fe200078ec0ff */
[----:B------:R-:W-:Y:S05]  /*13a40*/  YIELD ;  /* 0x0000000000007946 */ /* 0x000fea0003800000 */
[----:B------:R-:W-:Y:S01]  /*13a50*/  ULDC UR4, c[0x0][0x430] ;  /* 0x00010c0000047ab9 */ /* 0x000fe20000000800 */
[----:B--2---:R-:W-:-:S05]  /*13a60*/  IADD3 R4, R2, R4, R8 ;  /* 0x0000000402047210 */ /* 0x004fca0007ffe008 */
[----:B0-----:R-:W-:-:S04]  /*13a70*/  @P0 IMAD.HI.U32 R6, R4, R6, RZ ;  /* 0x0000000604060227 */ /* 0x001fc800078e00ff */
[----:B------:R-:W-:Y:S01]  /*13a80*/  IMAD.MOV.U32 R2, RZ, RZ, R4 ;  /* 0x000000ffff027224 */ /* 0x000fe200078e0004 */
[----:B-1----:R-:W-:-:S05]  /*13a90*/  @P0 SHF.R.U32.HI R2, RZ, R3, R6 ;  /* 0x00000003ff020219 */ /* 0x002fca0000011606 */
[--C-:B------:R-:W-:Y:S01]  /*13aa0*/  IMAD.MOV R8, RZ, RZ, -R2.reuse ;  /* 0x000000ffff087224 */ /* 0x100fe200078e0a02 */
[----:B------:R-:W-:-:S03]  /*13ab0*/  SHF.R.S32.HI R3, RZ, 0x1f, R2 ;  /* 0x0000001fff037819 */ /* 0x000fc60000011402 */
[----:B------:R-:W-:Y:S01]  /*13ac0*/  IMAD R8, R8, UR4, R4 ;  /* 0x0000000408087c24 */ /* 0x000fe2000f8e0204 */
[----:B------:R-:W-:Y:S02]  /*13ad0*/  ULDC.64 UR4, c[0x0][0x428] ;  /* 0x00010a0000047ab9 */ /* 0x000fe40000000a00 */
[----:B----4-:R-:W-:Y:S02]  /*13ae0*/  IMAD R4, R7, UR4, RZ ;  /* 0x0000000407047c24 */ /* 0x010fe4000f8e02ff */
[----:B------:R-:W-:-:S04]  /*13af0*/  IMAD.WIDE.U32 R2, R28, UR4, R2 ;  /* 0x000000041c027c25 */ /* 0x000fc8000f8e0002 */
        /* <DEDUP_REMOVED lines=13> */
[----:B------:R-:W-:Y:S02]  /*13bd0*/  ISETP.GT.AND P1, PT, R2, UR45, PT ;  /* 0x0000002d02007c0c */ /* 0x000fe4000bf24270 */
[----:B------:R-:W-:Y:S02]  /*13be0*/  SEL R22, R22, RZ, P0 ;  /* 0x000000ff16167207 */ /* 0x000fe40000000000 */
[----:B------:R-:W-:Y:S02]  /*13bf0*/  LOP3.LUT R25, R5, R25, RZ, 0x3c, !PT ;  /* 0x0000001905197212 */ /* 0x000fe400078e3cff */
[----:B--2---:R-:W-:Y:S01]  /*13c00*/  SHF.R.S32.HI R18, RZ, 0x1f, R7 ;  /* 0x0000001fff127819 */ /* 0x004fe20000011407 */
[----:B------:R-:W-:Y:S06]  /*13c10*/  @!P2 BRA `(.L_x_11392) ;  /* 0x000000000004a947 */ /* 0x000fec0003800000 */
[----:B------:R-:W-:Y:S01]  /*13c20*/  BPT.TRAP 0x1 ;  /* 0x000000040000795c */ /* 0x000fe20000300000 */
.L_x_11392:
[----:B------:R-:W-:Y:S01]  /*13c30*/  IMAD R4, R22, 0x8, R16 ;  /* 0x0000000816047824 */ /* 0x000fe200078e0210 */
[----:B------:R-:W-:Y:S01]  /*13c40*/  SHF.L.U32 R10, R25, 0x1f, RZ ;  /* 0x0000001f190a7819 */ /* 0x000fe200000006ff */
[----:B------:R-:W-:Y:S01]  /*13c50*/  BSSY B0, `(.L_x_11393) ;  /* 0x0000004000007945 */ /* 0x000fe20003800000 */
[----:B------:R-:W-:Y:S02]  /*13c60*/  SHF.R.S32.HI R9, RZ, 0x1f, R8 ;  /* 0x0000001fff097819 */ /* 0x000fe40000011408 */
[----:B------:R-:W0:Y:S02]  /*13c70*/  SYNCS.PHASECHK.TRANS64.TRYWAIT P0, [R4+URZ+0x19c80], R10 ;  /* 0x019c800a040075a7 */ /* 0x000e24000800017f */
[----:B0-----:R-:W-:Y:S05]  /*13c80*/  @!P0 BRA `(.L_x_11394) ;  /* 0x0000002800608947 */ /* 0x001fea0003800000 */
.L_x_11466:
[----:B------:R-:W-:Y:S05]  /*13c90*/  BSYNC B0 ;  /* 0x0000000000007941 */ /* 0x000fea0003800000 */
.L_x_11393:
[----:B------:R-:W2:Y:S01]  /*13ca0*/  LDL R11, [R1+0x10] ;  /* 0x00001000010b7983 */ /* 0x000ea20000100800 */
        /* <DEDUP_REMOVED lines=24> */
[----:B------:R-:W-:Y:S01]  /*13e30*/  IMAD.IADD R6, R16, 0x1, R6 ;  /* 0x0000000110067824 */ /* 0x000fe200078e0206 */
[----:B------:R-:W2:Y:S01]  /*13e40*/  SHFL.IDX PT, R2, R21, RZ, 0x1e1f ;  /* 0x001e1fff15027589 */ /* 0x000ea200000e0000 */
[----:B-1----:R-:W-:-:S03]  /*13e50*/  IMAD.SHL.U32 R11, R3, 0x10, RZ ;  /* 0x00000010030b7824 */ /* 0x002fc600078e00ff */
[----:B------:R-:W1:Y:S02]  /*13e60*/  SHFL.IDX PT, R3, R26, RZ, 0x1e1f ;  /* 0x001e1fff1a037589 */ /* 0x000e6400000e0000 */
[----:B------:R-:W-:Y:S02]  /*13e70*/  LOP3.LUT R11, R11, 0x10, RZ, 0xc0, !PT ;  /* 0x000000100b0b7812 */ /* 0x000fe400078ec0ff */
[----:B------:R-:W3:Y:S02]  /*13e80*/  SHFL.IDX PT, R26, R26, 0x1, 0x1e1f ;  /* 0x003e1f001a1a7f89 */ /* 0x000ee400000e0000 */
[----:B--2---:R-:W-:-:S05]  /*13e90*/  IADD3 R2, P0, R11, R2, RZ ;  /* 0x000000020b027210 */ /* 0x004fca0007f1e0ff */
[----:B-1----:R-:W-:-:S05]  /*13ea0*/  IMAD.X R3, RZ, RZ, R3, P0 ;  /* 0x000000ffff037224 */ /* 0x002fca00000e0603 */
[----:B------:R-:W-:Y:S04]  /*13eb0*/  LDGSTS.E.BYPASS.LTC128B.128 [R6+0x9000], desc[UR50][R2.64], !P4 ;  /* 0x0900000002067fae */ /* 0x000fe8000e101d72 */
[----:B------:R-:W-:Y:S04]  /*13ec0*/  LDGSTS.E.BYPASS.LTC128B.128 [R6+0xa000], desc[UR50][R2.64+0x20], !P3 ;  /* 0x0a00002002067fae */ /* 0x000fe8000d901d72 */
[----:B------:R1:W-:Y:S04]  /*13ed0*/  LDGSTS.E.BYPASS.LTC128B.128 [R6+0xb000], desc[UR50][R2.64+0x40], !P2 ;  /* 0x0b00004002067fae */ /* 0x0003e8000d101d72 */
[----:B-1-3--:R1:W2:Y:S02]  /*13ee0*/  SHFL.IDX PT, R2, R21, 0x1, 0x1e1f ;  /* 0x003e1f0015027f89 */ /* 0x00a2a400000e0000 */
.L_x_11472:
        /* <DEDUP_REMOVED lines=13> */
.L_x_11396:
        /* <DEDUP_REMOVED lines=11> */
.L_x_11397:
[----:B------:R2:W-:Y:S01]  /*14070*/  SYNCS.ARRIVE.TRANS64.A1T0 RZ, [R4+URZ+0x19c70], RZ ;  /* 0x019c70ff04ff79a7 */ /* 0x0005e2000810003f */
[----:B------:R-:W-:Y:S05]  /*14080*/  @!P3 BRA `(.L_x_11398) ;  /* 0x000000000004b947 */ /* 0x000fea0003800000 */
[----:B------:R-:W-:Y:S01]  /*14090*/  BPT.TRAP 0x1 ;  /* 0x000000040000795c */ /* 0x000fe20000300000 */
.L_x_11398:
[----:B------:R-:W3:Y:S01]  /*140a0*/  SYNCS.PHASECHK.TRANS64.TRYWAIT P0, [R4+URZ+0x19c40], R10 ;  /* 0x019c400a040075a7 */ /* 0x000ee2000800017f */
[----:B------:R-:W-:Y:S04]  /*140b0*/  BSSY B0, `(.L_x_11399) ;  /* 0x0000002000007945 */ /* 0x000fe80003800000 */
[----:B---3--:R-:W-:Y:S05]  /*140c0*/  @!P0 BRA `(.L_x_11400) ;  /* 0x0000002800108947 */ /* 0x008fea0003800000 */
.L_x_11473:
[----:B------:R-:W-:Y:S05]  /*140d0*/  BSYNC B0 ;  /* 0x0000000000007941 */ /* 0x000fea0003800000 */
.L_x_11399:
[----:B------:R-:W1:Y:S01]  /*140e0*/  S2R R11, SR_TID.X ;  /* 0x00000000000b7919 */ /* 0x000e620000002100 */
        /* <DEDUP_REMOVED lines=33> */
.L_x_11479:
        /* <DEDUP_REMOVED lines=10> */
.L_x_11402:
        /* <DEDUP_REMOVED lines=11> */
.L_x_11403:
[----:B------:R-:W-:Y:S01]  /*14450*/  IMAD.U32 R2, RZ, RZ, UR47 ;  /* 0x0000002fff027e24 */ /* 0x000fe2000f8e00ff */
[----:B------:R0:W-:Y:S04]  /*14460*/  SYNCS.ARRIVE.TRANS64.A1T0 RZ, [R4+URZ+0x19c30], RZ ;  /* 0x019c30ff04ff79a7 */ /* 0x0001e8000810003f */
[----:B------:R-:W-:-:S13]  /*14470*/  ISETP.NE.AND P0, PT, R2, 0x3, PT ;  /* 0x000000030200780c */ /* 0x000fda0003f05270 */
[----:B0-----:R-:W-:Y:S05]  /*14480*/  @!P0 BRA `(.L_x_11404) ;  /* 0x0000000000048947 */ /* 0x001fea0003800000 */
[----:B------:R-:W-:Y:S01]  /*14490*/  BPT.TRAP 0x1 ;  /* 0x000000040000795c */ /* 0x000fe20000300000 */
.L_x_11404:
[----:B------:R-:W-:Y:S01]  /*144a0*/  LOP3.LUT R3, R5, 0x1, RZ, 0x3c, !PT ;  /* 0x0000000105037812 */ /* 0x000fe200078e3cff */
[----:B------:R-:W-:Y:S01]  /*144b0*/  IMAD R2, R0, 0x8, R16 ;  /* 0x0000000800027824 */ /* 0x000fe200078e0210 */
[----:B------:R-:W-:Y:S02]  /*144c0*/  BSSY B0, `(.L_x_11405) ;  /* 0x0000004000007945 */ /* 0x000fe40003800000 */
[----:B------:R-:W-:-:S04]  /*144d0*/  SHF.L.U32 R3, R3, 0x1f, RZ ;  /* 0x0000001f03037819 */ /* 0x000fc800000006ff */
[----:B------:R-:W0:Y:S02]  /*144e0*/  SYNCS.PHASECHK.TRANS64.TRYWAIT P2, [R2+URZ+0x19c70], R3 ;  /* 0x019c7003020075a7 */ /* 0x000e24000804017f */
[----:B0-----:R-:W-:Y:S05]  /*144f0*/  @!P2 BRA `(.L_x_11406) ;  /* 0x0000002400b0a947 */ /* 0x001fea0003800000 */
.L_x_11480:
[----:B------:R-:W-:Y:S05]  /*14500*/  BSYNC B0 ;  /* 0x0000000000007941 */ /* 0x000fea0003800000 */
.L_x_11405:
[----:B--23--:R-:W-:-:S05]  /*14510*/  IMAD.U32 R4, RZ, RZ, UR48 ;  /* 0x00000030ff047e24 */ /* 0x00cfca000f8e00ff */
[----:B------:R-:W-:-:S13]  /*14520*/  ISETP.NE.AND P2, PT, R4, 0x3, PT ;  /* 0x000000030400780c */ /* 0x000fda0003f45270 */
[----:B------:R-:W-:Y:S05]  /*14530*/  @!P2 BRA `(.L_x_11407) ;  /* 0x000000000004a947 */ /* 0x000fea0003800000 */
[----:B------:R-:W-:Y:S01]  /*14540*/  BPT.TRAP 0x1 ;  /* 0x000000040000795c */ /* 0x000fe20000300000 */
.L_x_11407:
[----:B0-----:R-:W-:Y:S01]  /*14550*/  SHF.L.U32 R3, R5, 0x1f, RZ ;  /* 0x0000001f05037819 */ /* 0x001fe200000006ff */
[----:B------:R-:W-:-:S03]  /*14560*/  IMAD R0, R0, 0x3000, RZ ;  /* 0x0000300000007824 */ /* 0x000fc600078e02ff */
[----:B------:R-:W0:Y:S02]  /*14570*/  SYNCS.PHASECHK.TRANS64.TRYWAIT P2, [R2+URZ+0x19c60], R3 ;  /* 0x019c6003020075a7 */ /* 0x000e24000804017f */
[----:B0-----:R-:W-:Y:S05]  /*14580*/  @!P2 BRA `(.L_x_11408) ;  /* 0x0000002400a0a947 */ /* 0x001fea0003800000 */
.L_x_11481:
        /* <DEDUP_REMOVED lines=69> */
.L_x_11409:
[----:B-1----:R1:W-:Y:S01]  /*149e0*/  SYNCS.ARRIVE.TRANS64.A1T0 RZ, [R2+URZ+0x19c50], RZ ;  /* 0x019c50ff02ff79a7 */ /* 0x0023e2000810003f */
[----:B------:R-:W-:Y:S06]  /*149f0*/  BAR.SYNC.DEFER_BLOCKING 0x2, 0x80 ;  /* 0x0082000000007b1d */ /* 0x000fec0000010000 */
[----:B------:R-:W-:Y:S05]  /*14a00*/  @!P0 BRA `(.L_x_11410) ;  /* 0x0000000000048947 */ /* 0x000fea0003800000 */
[----:B------:R-:W-:Y:S01]  /*14a10*/  BPT.TRAP 0x1 ;  /* 0x000000040000795c */ /* 0x000fe20000300000 */
.L_x_11410:
[----:B------:R-:W2:Y:S01]  /*14a20*/  LDL R0, [R1+0x8] ;  /* 0x0000080001007983 */ /* 0x000ea20000100800 */
[----:B-1----:R-:W-:Y:S02]  /*14a30*/  VIADD R2, R2, 0x19c80 ;  /* 0x00019c8002027836 */ /* 0x002fe40000000000 */
[----:B------:R-:W-:-:S03]  /*14a40*/  IMAD.MOV.U32 R5, RZ, RZ, R25 ;  /* 0x000000ffff057224 */ /* 0x000fc600078e0019 */
[----:B--2---:R-:W-:Y:S01]  /*14a50*/  PRMT R2, R0, 0x654, R2 ;  /* 0x0000065400027816 */ /* 0x004fe20000000002 */
[----:B------:R-:W-:-:S03]  /*14a60*/  IMAD.MOV.U32 R0, RZ, RZ, R22 ;  /* 0x000000ffff007224 */ /* 0x000fc600078e0016 */
[----:B------:R2:W-:Y:S01]  /*14a70*/  SYNCS.ARRIVE.TRANS64.RED.A1T0 RZ, [R2+URZ], RZ ;  /* 0x000000ff02ff79a7 */ /* 0x0005e2000810043f */
[----:B------:R-:W-:Y:S05]  /*14a80*/  @P1 BRA `(.L_x_11411) ;  /* 0xffffffec00bc1947 */ /* 0x000fea000383ffff */
.L_x_11391:
[----:B--2---:R-:W2:Y:S01]  /*14a90*/  S2R R2, SR_TID.X ;  /* 0x0000000000027919 */ /* 0x004ea20000002100 */
[----:B------:R-:W-:Y:S01]  /*14aa0*/  BSSY B0, `(.L_x_11412) ;  /* 0x0000012000007945 */ /* 0x000fe20003800000 */
[----:B------:R-:W-:Y:S01]  /*14ab0*/  IMAD.U32 R4, RZ, RZ, UR47 ;  /* 0x0000002fff047e24 */ /* 0x000fe2000f8e00ff */
[----:B--2---:R-:W-:-:S04]  /*14ac0*/  LOP3.LUT R2, R2, 0x7f, RZ, 0xc0, !PT ;  /* 0x0000007f02027812 */ /* 0x004fc800078ec0ff */
[----:B------:R-:W-:-:S13]  /*14ad0*/  ISETP.NE.AND P0, PT, R2, RZ, PT ;  /* 0x000000ff0200720c */ /* 0x000fda0003f05270 */
[----:B------:R-:W-:Y:S05]  /*14ae0*/  @P0 BRA `(.L_x_11413) ;  /* 0x0000000000340947 */ /* 0x000fea0003800000 */
[----:B0-----:R-:W0:Y:S01]  /*14af0*/  S2R R7, SR_LANEID ;  /* 0x0000000000077919 */ /* 0x001e220000000000 */
[----:B------:R-:W-:Y:S01]  /*14b00*/  VOTEU.ANY UR4, UPT, PT ;  /* 0x0000000000047886 */ /* 0x000fe200038e0100 */
[----:B-1----:R-:W1:Y:S01]  /*14b10*/  LDC.64 R2, c[0x0][0xc80] ;  /* 0x00032000ff027b82 */ /* 0x002e620000000a00 */
        /* <DEDUP_REMOVED lines=10> */
.L_x_11413:
[----:B------:R-:W-:Y:S05]  /*14bc0*/  BSYNC B0 ;  /* 0x0000000000007941 */ /* 0x000fea0003800000 */
.L_x_11412:
[----:B------:R-:W-:-:S13]  /*14bd0*/  ISETP.NE.AND P1, PT, R4, 0x3, PT ;  /* 0x000000030400780c */ /* 0x000fda0003f25270 */
[----:B------:R-:W-:Y:S05]  /*14be0*/  @!P1 BRA `(.L_x_11414) ;  /* 0x0000000000049947 */ /* 0x000fea0003800000 */
[----:B------:R-:W-:Y:S01]  /*14bf0*/  BPT.TRAP 0x1 ;  /* 0x000000040000795c */ /* 0x000fe20000300000 */
.L_x_11414:
[----:B01----:R-:W-:Y:S01]  /*14c00*/  LOP3.LUT R3, R25, 0x1, RZ, 0x3c, !PT ;  /* 0x0000000119037812 */ /* 0x003fe200078e3cff */
[----:B--2---:R-:W-:Y:S01]  /*14c10*/  IMAD R0, R22, 0x8, R16 ;  /* 0x0000000816007824 */ /* 0x004fe200078e0210 */
[----:B------:R-:W-:Y:S02]  /*14c20*/  BSSY B0, `(.L_x_11415) ;  /* 0x0000004000007945 */ /* 0x000fe40003800000 */
[----:B------:R-:W-:-:S04]  /*14c30*/  SHF.L.U32 R3, R3, 0x1f, RZ ;  /* 0x0000001f03037819 */ /* 0x000fc800000006ff */
[----:B------:R-:W0:Y:S02]  /*14c40*/  SYNCS.PHASECHK.TRANS64.TRYWAIT P2, [R0+URZ+0x19c70], R3 ;  /* 0x019c7003000075a7 */ /* 0x000e24000804017f */
[----:B0-----:R-:W-:Y:S05]  /*14c50*/  @!P2 BRA `(.L_x_11416) ;  /* 0x000000200000a947 */ /* 0x001fea0003800000 */
.L_x_11482:
[----:B------:R-:W-:Y:S05]  /*14c60*/  BSYNC B0 ;  /* 0x0000000000007941 */ /* 0x000fea0003800000 */
.L_x_11415:
[----:B------:R-:W-:-:S05]  /*14c70*/  IMAD.U32 R2, RZ, RZ, UR48 ;  /* 0x00000030ff027e24 */ /* 0x000fca000f8e00ff */
[----:B------:R-:W-:-:S13]  /*14c80*/  ISETP.NE.AND P2, PT, R2, 0x3, PT ;  /* 0x000000030200780c */ /* 0x000fda0003f45270 */
[----:B------:R-:W-:Y:S05]  /*14c90*/  @!P2 BRA `(.L_x_11417) ;  /* 0x000000000004a947 */ /* 0x000fea0003800000 */
[----:B------:R-:W-:Y:S01]  /*14ca0*/  BPT.TRAP 0x1 ;  /* 0x000000040000795c */ /* 0x000fe20000300000 */
.L_x_11417:
[----:B0-----:R-:W-:-:S04]  /*14cb0*/  SHF.L.U32 R3, R25, 0x1f, RZ ;  /* 0x0000001f19037819 */ /* 0x001fc800000006ff */
[----:B------:R-:W0:Y:S02]  /*14cc0*/  SYNCS.PHASECHK.TRANS64.TRYWAIT P2, [R0+URZ+0x19c60], R3 ;  /* 0x019c6003000075a7 */ /* 0x000e24000804017f */
[----:B0-----:R-:W-:Y:S05]  /*14cd0*/  @!P2 BRA `(.L_x_11418) ;  /* 0x0000001c00f4a947 */ /* 0x001fea0003800000 */
.L_x_11483:
[----:B------:R-:W2:Y:S01]  /*14ce0*/  LDL R15, [R1+0xc] ;  /* 0x00000c00010f7983 */ /* 0x000ea20000100800 */
[----:B------:R-:W-:Y:S01]  /*14cf0*/  IMAD R2, R22, 0x3000, RZ ;  /* 0x0000300016027824 */ /* 0x000fe200078e02ff */
[----:B------:R-:W-:Y:S05]  /*14d00*/  WARPSYNC.ALL ;  /* 0x0000000000007948 */ /* 0x000fea0003800000 */
[----:B0-----:R-:W-:Y:S02]  /*14d10*/  LOP3.LUT R3, R2, R24, RZ, 0xfc, !PT ;  /* 0x0000001802037212 */ /* 0x001fe400078efcff */
[----:B------:R-:W-:-:S03]  /*14d20*/  LOP3.LUT R14, R24, 0x1800, RZ, 0xfc, !PT ;  /* 0x00001800180e7812 */ /* 0x000fc600078efcff */
[----:B------:R-:W-:Y:S02]  /*14d30*/  IMAD.IADD R6, R16, 0x1, R3 ;  /* 0x0000000110067824 */ /* 0x000fe400078e0203 */
[----:B------:R-:W-:-:S04]  /*14d40*/  VIADD R3, R2, 0x1000 ;  /* 0x0000100002037836 */ /* 0x000fc80000000000 */
[----:B------:R-:W0:Y:S02]  /*14d50*/  LDSM.16.MT88.4 R4, [R6+0x9000] ;  /* 0x009000000604783b */ /* 0x000e240000004200 */
        /* <DEDUP_REMOVED lines=11> */
[----:B------:R-:W0:Y:S01]  /*14e10*/  LDSM.16.MT88.4 R4, [R4+0x9000] ;  /* 0x009000000404783b */ /* 0x000e220000004200 */
[----:B------:R-:W-:Y:S01]  /*14e20*/  VIADD R3, R2, 0x2000 ;  /* 0x0000200002037836 */ /* 0x000fe20000000000 */
        /* <DEDUP_REMOVED lines=9> */
[----:B------:R0:W1:Y:S02]  /*14ec0*/  LDSM.16.MT88.4 R4, [R12+0x9000] ;  /* 0x009000000c04783b */ /* 0x0000640000004200 */
[----:B0-----:R-:W-:Y:S02]  /*14ed0*/  IADD3 R12, R16, R14, R2 ;  /* 0x0000000e100c7210 */ /* 0x001fe40007ffe002 */
[----:B------:R-:W-:Y:S02]  /*14ee0*/  LOP3.LUT R14, R24, 0x2800, RZ, 0xfc, !PT ;  /* 0x00002800180e7812 */ /* 0x000fe400078efcff */
[----:B-1----:R-:W-:-:S02]  /*14ef0*/  PRMT R8, R4, 0x6420, R5 ;  /* 0x0000642004087816 */ /* 0x002fc40000000005 */
[----:B------:R-:W-:Y:S02]  /*14f00*/  PRMT R9, R4, 0x7531, R5 ;  /* 0x0000753104097816 */ /* 0x000fe40000000005 */
[----:B------:R-:W-:Y:S02]  /*14f10*/  LOP3.LUT R5, R2, 0x800, R24, 0xfe, !PT ;  /* 0x0000080002057812 */ /* 0x000fe400078efe18 */
        /* <DEDUP_REMOVED lines=34> */
.L_x_11419:
[----:B-1----:R1:W-:Y:S01]  /*15140*/  SYNCS.ARRIVE.TRANS64.A1T0 RZ, [R0+URZ+0x19c50], RZ ;  /* 0x019c50ff00ff79a7 */ /* 0x0023e2000810003f */
[----:B------:R-:W-:Y:S06]  /*15150*/  BAR.SYNC.DEFER_BLOCKING 0x2, 0x80 ;  /* 0x0082000000007b1d */ /* 0x000fec0000010000 */
[----:B------:R-:W-:Y:S05]  /*15160*/  @!P1 BRA `(.L_x_11420) ;  /* 0x0000000000049947 */ /* 0x000fea0003800000 */
[----:B------:R-:W-:Y:S01]  /*15170*/  BPT.TRAP 0x1 ;  /* 0x000000040000795c */ /* 0x000fe20000300000 */
.L_x_11420:
        /* <DEDUP_REMOVED lines=9> */
.L_x_11361:
[----:B------:R-:W-:Y:S05]  /*15210*/  BSYNC B7 ;  /* 0x0000000000077941 */ /* 0x000fea0003800000 */
.L_x_11359:
[----:B-12---:R1:W5:Y:S04]  /*15220*/  LDL R0, [R1+0x8] ;  /* 0x0000080001007983 */ /* 0x0063680000100800 */
        /* <DEDUP_REMOVED lines=13> */
.L_x_11421:
        /* <DEDUP_REMOVED lines=10> */
.L_x_11422:
[----:B--2---:R-:W2:Y:S01]  /*153a0*/  LDL R0, [R1+0x14] ;  /* 0x0000140001007983 */ /* 0x004ea20000100800 */
[----:B------:R-:W-:Y:S02]  /*153b0*/  ULDC UR4, c[0x0][0xc38] ;  /* 0x00030e0000047ab9 */ /* 0x000fe40000000800 */
[----:B--2---:R-:W-:-:S13]  /*153c0*/  ISETP.GE.AND P0, PT, R0, UR4, PT ;  /* 0x0000000400007c0c */ /* 0x004fda000bf06270 */
[----:B------:R-:W-:Y:S05]  /*153d0*/  @!P0 BRA `(.L_x_11423) ;  /* 0xffffffc000088947 */ /* 0x000fea000383ffff */
.L_x_11350:
        /* <DEDUP_REMOVED lines=12> */
.L_x_11484:
[----:B------:R-:W-:Y:S05]  /*154a0*/  BSYNC B0 ;  /* 0x0000000000007941 */ /* 0x000fea0003800000 */
.L_x_11424:
[----:B------:R-:W-:-:S03]  /*154b0*/  UMOV UR4, 0xffffffff ;  /* 0xffffffff00047882 */ /* 0x000fc60000000000 */
[----:B------:R-:W-:Y:S05]  /*154c0*/  BRA.DIV UR4, `(.L_x_11426) ;  /* 0x0000001a04207947 */ /* 0x000fea000b800000 */
[----:B-1----:R-:W1:Y:S02]  /*154d0*/  S2R R0, SR_TID.X ;  /* 0x0000000000007919 */ /* 0x002e640000002100 */
[----:B-1----:R-:W-:-:S04]  /*154e0*/  SHF.R.U32.HI R0, RZ, 0x5, R0 ;  /* 0x00000005ff007819 */ /* 0x002fc80000011600 */
[----:B------:R-:W-:-:S05]  /*154f0*/  LOP3.LUT R0, R0, 0x3, RZ, 0xc0, !PT ;  /* 0x0000000300007812 */ /* 0x000fca00078ec0ff */
[----:B------:R1:W2:Y:S02]  /*15500*/  SHFL.IDX PT, R14, R0, RZ, 0x1f ;  /* 0x00001fff000e7589 */ /* 0x0002a400000e0000 */
.L_x_11487:
[----:B--2---:R-:W-:Y:S01]  /*15510*/  ISETP.NE.AND P0, PT, R14, RZ, PT ;  /* 0x000000ff0e00720c */ /* 0x004fe20003f05270 */
[----:B------:R-:W-:-:S12]  /*15520*/  BSSY B0, `(.L_x_11427) ;  /* 0x000002c000007945 */ /* 0x000fd80003800000 */
[----:B------:R-:W-:Y:S05]  /*15530*/  @P0 BRA `(.L_x_11428) ;  /* 0x0000000000a80947 */ /* 0x000fea0003800000 */
[----:B------:R-:W-:-:S03]  /*15540*/  UMOV UR4, 0xffffffff ;  /* 0xffffffff00047882 */ /* 0x000fc60000000000 */
[----:B------:R-:W-:Y:S05]  /*15550*/  BRA.DIV UR4, `(.L_x_11429) ;  /* 0x0000001a04307947 */ /* 0x000fea000b800000 */
[----:B------:R-:W-:-:S13]  /*15560*/  ELECT P6, URZ, PT ;  /* 0x00000000003f782f */ /* 0x000fda00038c0000 */
.L_x_11490:
[----:B------:R-:W-:Y:S05]  /*15570*/  @!P6 BRA `(.L_x_11428) ;  /* 0x000000000098e947 */ /* 0x000fea0003800000 */
[----:B------:R-:W-:-:S06]  /*15580*/  ULOP3.LUT UR4, UR39, 0x2, URZ, 0xfc, !UPT ;  /* 0x0000000227047892 */ /* 0x000fcc000f8efc3f */
[----:B-1----:R-:W-:-:S05]  /*15590*/  IMAD.U32 R0, RZ, RZ, UR4 ;  /* 0x00000004ff007e24 */ /* 0x002fca000f8e00ff */
[----:B------:R-:W-:-:S13]  /*155a0*/  ISETP.NE.AND P0, PT, R0, 0x3, PT ;  /* 0x000000030000780c */ /* 0x000fda0003f05270 */
[----:B------:R-:W-:Y:S05]  /*155b0*/  @!P0 BRA `(.L_x_11430) ;  /* 0x0000000000048947 */ /* 0x000fea0003800000 */
[----:B------:R-:W-:Y:S01]  /*155c0*/  BPT.TRAP 0x1 ;  /* 0x000000040000795c */ /* 0x000fe20000300000 */
.L_x_11430:
[C---:B------:R-:W-:Y:S01]  /*155d0*/  IMAD R3, R22.reuse, 0x8, R5 ;  /* 0x0000000816037824 */ /* 0x040fe200078e0205 */
[----:B------:R-:W-:Y:S01]  /*155e0*/  SHF.L.U32 R2, R25, 0x1f, RZ ;  /* 0x0000001f19027819 */ /* 0x000fe200000006ff */
[----:B------:R-:W-:-:S03]  /*155f0*/  VIADD R22, R22, 0x1 ;  /* 0x0000000116167836 */ /* 0x000fc60000000000 */
[----:B------:R-:W1:Y:S02]  /*15600*/  SYNCS.PHASECHK.TRANS64.TRYWAIT P1, [R3+URZ+0x19c40], R2 ;  /* 0x019c4002030075a7 */ /* 0x000e64000802017f */
[----:B------:R-:W-:-:S04]  /*15610*/  ISETP.NE.AND P2, PT, R22, 0x2, PT ;  /* 0x000000021600780c */ /* 0x000fc80003f45270 */
[----:B------:R-:W-:Y:S01]  /*15620*/  SEL R0, RZ, 0x1, P2 ;  /* 0x00000001ff007807 */ /* 0x000fe20001000000 */
[----:B-1----:R-:W-:Y:S08]  /*15630*/  @!P1 BRA `(.L_x_11431) ;  /* 0x0000001800189947 */ /* 0x002ff00003800000 */
.L_x_11491:
[----:B------:R-:W-:Y:S02]  /*15640*/  SEL R22, R22, RZ, P2 ;  /* 0x000000ff16167207 */ /* 0x000fe40001000000 */
[----:B------:R-:W-:Y:S01]  /*15650*/  LOP3.LUT R0, R25, R0, RZ, 0x3c, !PT ;  /* 0x0000000019007212 */ /* 0x000fe200078e3cff */
[----:B------:R-:W-:Y:S06]  /*15660*/  @!P0 BRA `(.L_x_11432) ;  /* 0x0000000000048947 */ /* 0x000fec0003800000 */
[----:B------:R-:W-:Y:S01]  /*15670*/  BPT.TRAP 0x1 ;  /* 0x000000040000795c */ /* 0x000fe20000300000 */
.L_x_11432:
[----:B------:R-:W-:Y:S01]  /*15680*/  IMAD R5, R22, 0x8, R5 ;  /* 0x0000000816057824 */ /* 0x000fe200078e0205 */
[----:B------:R-:W-:-:S04]  /*15690*/  SHF.L.U32 R0, R0, 0x1f, RZ ;  /* 0x0000001f00007819 */ /* 0x000fc800000006ff */
[----:B------:R-:W2:Y:S02]  /*156a0*/  SYNCS.PHASECHK.TRANS64.TRYWAIT P1, [R5+URZ+0x19c40], R0 ;  /* 0x019c4000050075a7 */ /* 0x000ea4000802017f */
[----:B--2---:R-:W-:Y:S05]  /*156b0*/  @!P1 BRA `(.L_x_11433) ;  /* 0x00000018000c9947 */ /* 0x004fea0003800000 */
.L_x_11492:
[----:B------:R-:W-:Y:S05]  /*156c0*/  @!P0 BRA `(.L_x_11434) ;  /* 0x0000000000048947 */ /* 0x000fea0003800000 */
[----:B------:R-:W-:Y:S01]  /*156d0*/  BPT.TRAP 0x1 ;  /* 0x000000040000795c */ /* 0x000fe20000300000 */
.L_x_11434:
[----:B------:R-:W3:Y:S02]  /*156e0*/  SYNCS.PHASECHK.TRANS64.TRYWAIT P1, [R3+URZ+0x19c60], R2 ;  /* 0x019c6002030075a7 */ /* 0x000ee4000802017f */
[----:B---3--:R-:W-:Y:S05]  /*156f0*/  @!P1 BRA `(.L_x_11435) ;  /* 0x0000001800109947 */ /* 0x008fea0003800000 */
.L_x_11493:
[----:B------:R-:W-:Y:S05]  /*15700*/  @!P0 BRA `(.L_x_11436) ;  /* 0x0000000000048947 */ /* 0x000fea0003800000 */
[----:B------:R-:W-:Y:S01]  /*15710*/  BPT.TRAP 0x1 ;  /* 0x000000040000795c */ /* 0x000fe20000300000 */
.L_x_11436:
[----:B------:R-:W4:Y:S02]  /*15720*/  SYNCS.PHASECHK.TRANS64.TRYWAIT P1, [R5+URZ+0x19c60], R0 ;  /* 0x019c6000050075a7 */ /* 0x000f24000802017f */
[----:B----4-:R-:W-:Y:S05]  /*15730*/  @!P1 BRA `(.L_x_11437) ;  /* 0x0000001800149947 */ /* 0x010fea0003800000 */
.L_x_11494:
[----:B------:R-:W-:Y:S05]  /*15740*/  @!P0 BRA `(.L_x_11438) ;  /* 0x0000000000048947 */ /* 0x000fea0003800000 */
[----:B------:R-:W-:Y:S01]  /*15750*/  BPT.TRAP 0x1 ;  /* 0x000000040000795c */ /* 0x000fe20000300000 */
.L_x_11438:
[----:B------:R-:W5:Y:S02]  /*15760*/  SYNCS.PHASECHK.TRANS64.TRYWAIT P1, [R3+URZ+0x19c80], R2 ;  /* 0x019c8002030075a7 */ /* 0x000f64000802017f */
[----:B-----5:R-:W-:Y:S05]  /*15770*/  @!P1 BRA `(.L_x_11439) ;  /* 0x0000001800189947 */ /* 0x020fea0003800000 */
.L_x_11495:
[----:B------:R-:W-:Y:S05]  /*15780*/  @!P0 BRA `(.L_x_11440) ;  /* 0x0000000000048947 */ /* 0x000fea0003800000 */
[----:B------:R-:W-:Y:S01]  /*15790*/  BPT.TRAP 0x1 ;  /* 0x000000040000795c */ /* 0x000fe20000300000 */
.L_x_11440:
[----:B------:R0:W0:Y:S02]  /*157a0*/  SYNCS.PHASECHK.TRANS64.TRYWAIT P0, [R5+URZ+0x19c80], R0 ;  /* 0x019c8000050075a7 */ /* 0x000024000800017f */
[----:B0-----:R-:W-:Y:S05]  /*157b0*/  @!P0 NANOSLEEP.SYNCS 0x989680 ;  /* 0x009896800000895d */ /* 0x001fea0003900000 */
[----:B------:R-:W0:Y:S02]  /*157c0*/  @!P0 SYNCS.PHASECHK.TRANS64 P0, [R5+URZ+0x19c80], R0 ;  /* 0x019c8000050085a7 */ /* 0x000e24000800007f */
[----:B0-----:R-:W-:Y:S05]  /*157d0*/  @!P0 BRA `(.L_x_11440) ;  /* 0xfffffffc00f08947 */ /* 0x001fea000383ffff */
.L_x_11428:
[----:B------:R-:W-:Y:S05]  /*157e0*/  BSYNC B0 ;  /* 0x0000000000007941 */ /* 0x000fea0003800000 */
.L_x_11427:
[----:B------:R-:W-:Y:S05]  /*157f0*/  EXIT ;  /* 0x000000000000794d */ /* 0x000fea0003800000 */
.L_x_11263:
[----:B0-----:R-:W-:-:S04]  /*15800*/  IMAD.U32 R3, RZ, RZ, UR46 ;  /* 0x0000002eff037e24 */ /* 0x001fc8000f8e00ff */
[----:B------:R0:W1:Y:S03]  /*15810*/  SYNCS.PHASECHK.TRANS64.TRYWAIT P1, [R3+URZ+0x19c00], R6 ;  /* 0x019c0006030075a7 */ /* 0x000066000802017f */
[----:B-1----:R-:W-:Y:S05]  /*15820*/  @!P1 NANOSLEEP.SYNCS 0x989680 ;  /* 0x009896800000995d */ /* 0x002fea0003900000 */
[----:B------:R-:W1:Y:S02]  /*15830*/  @!P1 SYNCS.PHASECHK.TRANS64 P1, [R3+URZ+0x19c00], R6 ;  /* 0x019c0006030095a7 */ /* 0x000e64000802007f */
[----:B-1----:R-:W-:Y:S05]  /*15840*/  @!P1 BRA `(.L_x_11263) ;  /* 0xfffffffc00ec9947 */ /* 0x002fea000383ffff */
[----:B------:R-:W-:Y:S05]  /*15850*/  BRA `(.L_x_11441) ;  /* 0xfffffec000e87947 */ /* 0x000fea000383ffff */
.L_x_11267:
[----:B-1----:R1:W2:Y:S02]  /*15860*/  SYNCS.PHASECHK.TRANS64.TRYWAIT P1, [R12+URZ+0x19c30], R3 ;  /* 0x019c30030c0075a7 */ /* 0x0022a4000802017f */
[----:B--2---:R-:W-:Y:S05]  /*15870*/  @!P1 NANOSLEEP.SYNCS 0x989680 ;  /* 0x009896800000995d */ /* 0x004fea0003900000 */
[----:B------:R-:W2:Y:S02]  /*15880*/  @!P1 SYNCS.PHASECHK.TRANS64 P1, [R12+URZ+0x19c30], R3 ;  /* 0x019c30030c0095a7 */ /* 0x000ea4000802007f */
[----:B--2---:R-:W-:Y:S05]  /*15890*/  @!P1 BRA `(.L_x_11267) ;  /* 0xfffffffc00f09947 */ /* 0x004fea000383ffff */
[----:B------:R-:W-:Y:S05]  /*158a0*/  BRA `(.L_x_11266) ;  /* 0xfffffec400047947 */ /* 0x000fea000383ffff */
.L_x_11284:
[----:B-1----:R-:W-:-:S04]  /*158b0*/  IMAD.U32 R8, RZ, RZ, UR20 ;  /* 0x00000014ff087e24 */ /* 0x002fc8000f8e00ff */
[----:B------:R1:W2:Y:S03]  /*158c0*/  SYNCS.PHASECHK.TRANS64.TRYWAIT P1, [R8+URZ+0x19c30], R7 ;  /* 0x019c3007080075a7 */ /* 0x0002a6000802017f */
[----:B--2---:R-:W-:Y:S05]  /*158d0*/  @!P1 NANOSLEEP.SYNCS 0x989680 ;  /* 0x009896800000995d */ /* 0x004fea0003900000 */
[----:B------:R-:W2:Y:S02]  /*158e0*/  @!P1 SYNCS.PHASECHK.TRANS64 P1, [R8+URZ+0x19c30], R7 ;  /* 0x019c3007080095a7 */ /* 0x000ea4000802007f */
[----:B--2---:R-:W-:Y:S05]  /*158f0*/  @!P1 BRA `(.L_x_11284) ;  /* 0xfffffffc00ec9947 */ /* 0x004fea000383ffff */
[----:B------:R-:W-:Y:S05]  /*15900*/  BRA `(.L_x_11283) ;  /* 0xfffffefc009c7947 */ /* 0x000fea000383ffff */
.L_x_11288:
[----:B-1----:R-:W-:-:S04]  /*15910*/  IMAD.U32 R8, RZ, RZ, UR11 ;  /* 0x0000000bff087e24 */ /* 0x002fc8000f8e00ff */
[----:B------:R1:W2:Y:S03]  /*15920*/  SYNCS.PHASECHK.TRANS64.TRYWAIT P1, [R8+URZ+0x19c50], R7 ;  /* 0x019c5007080075a7 */ /* 0x0002a6000802017f */
[----:B--2---:R-:W-:Y:S05]  /*15930*/  @!P1 NANOSLEEP.SYNCS 0x989680 ;  /* 0x009896800000995d */ /* 0x004fea0003900000 */
[----:B------:R-:W2:Y:S02]  /*15940*/  @!P1 SYNCS.PHASECHK.TRANS64 P1, [R8+URZ+0x19c50], R7 ;  /* 0x019c5007080095a7 */ /* 0x000ea4000802007f */
[----:B--2---:R-:W-:Y:S05]  /*15950*/  @!P1 BRA `(.L_x_11288) ;  /* 0xfffffffc00ec9947 */ /* 0x004fea000383ffff */
[----:B------:R-:W-:Y:S05]  /*15960*/  BRA `(.L_x_11287) ;  /* 0xfffffefc00ec7947 */ /* 0x000fea000383ffff */
.L_x_11307:
[----:B-1----:R-:W-:-:S04]  /*15970*/  IMAD.U32 R10, RZ, RZ, UR6 ;  /* 0x00000006ff0a7e24 */ /* 0x002fc8000f8e00ff */
[----:B------:R1:W2:Y:S03]  /*15980*/  SYNCS.PHASECHK.TRANS64.TRYWAIT P1, [R10+URZ+0x19c30], R7 ;  /* 0x019c30070a0075a7 */ /* 0x0002a6000802017f */
[----:B--2---:R-:W-:Y:S05]  /*15990*/  @!P1 NANOSLEEP.SYNCS 0x989680 ;  /* 0x009896800000995d */ /* 0x004fea0003900000 */
[----:B------:R-:W2:Y:S02]  /*159a0*/  @!P1 SYNCS.PHASECHK.TRANS64 P1, [R10+URZ+0x19c30], R7 ;  /* 0x019c30070a0095a7 */ /* 0x000ea4000802007f */
[----:B--2---:R-:W-:Y:S05]  /*159b0*/  @!P1 BRA `(.L_x_11307) ;  /* 0xfffffffc00ec9947 */ /* 0x004fea000383ffff */
[----:B------:R-:W-:Y:S05]  /*159c0*/  BRA `(.L_x_11306) ;  /* 0xffffff34003c7947 */ /* 0x000fea000383ffff */
.L_x_11311:
[----:B-1----:R-:W-:-:S04]  /*159d0*/  IMAD.U32 R10, RZ, RZ, UR11 ;  /* 0x0000000bff0a7e24 */ /* 0x002fc8000f8e00ff */
[----:B------:R1:W2:Y:S03]  /*159e0*/  SYNCS.PHASECHK.TRANS64.TRYWAIT P1, [R10+URZ+0x19c50], R7 ;  /* 0x019c50070a0075a7 */ /* 0x0002a6000802017f */
[----:B--2---:R-:W-:Y:S05]  /*159f0*/  @!P1 NANOSLEEP.SYNCS 0x989680 ;  /* 0x009896800000995d */ /* 0x004fea0003900000 */
[----:B------:R-:W2:Y:S02]  /*15a00*/  @!P1 SYNCS.PHASECHK.TRANS64 P1, [R10+URZ+0x19c50], R7 ;  /* 0x019c50070a0095a7 */ /* 0x000ea4000802007f */
[----:B--2---:R-:W-:Y:S05]  /*15a10*/  @!P1 BRA `(.L_x_11311) ;  /* 0xfffffffc00ec9947 */ /* 0x004fea000383ffff */
[----:B------:R-:W-:Y:S05]  /*15a20*/  BRA `(.L_x_11310) ;  /* 0xffffff34008c7947 */ /* 0x000fea000383ffff */
.L_x_11319:
[----:B-1----:R-:W-:-:S04]  /*15a30*/  IMAD.U32 R8, RZ, RZ, UR6 ;  /* 0x00000006ff087e24 */ /* 0x002fc8000f8e00ff */
[----:B------:R1:W2:Y:S03]  /*15a40*/  SYNCS.PHASECHK.TRANS64.TRYWAIT P1, [R8+URZ+0x19c30], R7 ;  /* 0x019c3007080075a7 */ /* 0x0002a6000802017f */
[----:B--2---:R-:W-:Y:S05]  /*15a50*/  @!P1 NANOSLEEP.SYNCS 0x989680 ;  /* 0x009896800000995d */ /* 0x004fea0003900000 */
[----:B------:R-:W2:Y:S02]  /*15a60*/  @!P1 SYNCS.PHASECHK.TRANS64 P1, [R8+URZ+0x19c30], R7 ;  /* 0x019c3007080095a7 */ /* 0x000ea4000802007f */
[----:B--2---:R-:W-:Y:S05]  /*15a70*/  @!P1 BRA `(.L_x_11319) ;  /* 0xfffffffc00ec9947 */ /* 0x004fea000383ffff */
[----:B------:R-:W-:Y:S05]  /*15a80*/  BRA `(.L_x_11318) ;  /* 0xffffff5800187947 */ /* 0x000fea000383ffff */
.L_x_11323:
[----:B-1----:R-:W-:-:S04]  /*15a90*/  IMAD.U32 R8, RZ, RZ, UR11 ;  /* 0x0000000bff087e24 */ /* 0x002fc8000f8e00ff */
[----:B------:R1:W2:Y:S03]  /*15aa0*/  SYNCS.PHASECHK.TRANS64.TRYWAIT P1, [R8+URZ+0x19c50], R7 ;  /* 0x019c5007080075a7 */ /* 0x0002a6000802017f */
[----:B--2---:R-:W-:Y:S05]  /*15ab0*/  @!P1 NANOSLEEP.SYNCS 0x989680 ;  /* 0x009896800000995d */ /* 0x004fea0003900000 */
[----:B------:R-:W2:Y:S02]  /*15ac0*/  @!P1 SYNCS.PHASECHK.TRANS64 P1, [R8+URZ+0x19c50], R7 ;  /* 0x019c5007080095a7 */ /* 0x000ea4000802007f */
[----:B--2---:R-:W-:Y:S05]  /*15ad0*/  @!P1 BRA `(.L_x_11323) ;  /* 0xfffffffc00ec9947 */ /* 0x004fea000383ffff */
[----:B------:R-:W-:Y:S05]  /*15ae0*/  BRA `(.L_x_11322) ;  /* 0xffffff5800687947 */ /* 0x000fea000383ffff */
.L_x_11338:
[----:B-1----:R-:W-:-:S04]  /*15af0*/  IMAD.U32 R5, RZ, RZ, UR14 ;  /* 0x0000000eff057e24 */ /* 0x002fc8000f8e00ff */
[----:B------:R1:W2:Y:S03]  /*15b00*/  SYNCS.PHASECHK.TRANS64.TRYWAIT P1, [R5+URZ+0x19c50], R0 ;  /* 0x019c5000050075a7 */ /* 0x0002a6000802017f */
[----:B--2---:R-:W-:Y:S05]  /*15b10*/  @!P1 NANOSLEEP.SYNCS 0x989680 ;  /* 0x009896800000995d */ /* 0x004fea0003900000 */
[----:B------:R-:W2:Y:S02]  /*15b20*/  @!P1 SYNCS.PHASECHK.TRANS64 P1, [R5+URZ+0x19c50], R0 ;  /* 0x019c5000050095a7 */ /* 0x000ea4000802007f */
[----:B--2---:R-:W-:Y:S05]  /*15b30*/  @!P1 BRA `(.L_x_11338) ;  /* 0xfffffffc00ec9947 */ /* 0x004fea000383ffff */
[----:B------:R-:W-:Y:S05]  /*15b40*/  BRA `(.L_x_11337) ;  /* 0xffffff8c00047947 */ /* 0x000fea000383ffff */
.L_x_11370:
        /* <DEDUP_REMOVED lines=10> */
.L_x_11442:
[----:B------:R-:W-:Y:S05]  /*15bf0*/  BRA `(.L_x_11443) ;  /* 0xffffffc400e47947 */ /* 0x000fea000383ffff */
.L_x_11373:
[----:B0-----:R0:W1:Y:S02]  /*15c00*/  SYNCS.PHASECHK.TRANS64.TRYWAIT P0, [R4+URZ+0x19c80], R21 ;  /* 0x019c8015040075a7 */ /* 0x001064000800017f */
[----:B-1----:R-:W-:Y:S05]  /*15c10*/  @!P0 NANOSLEEP.SYNCS 0x989680 ;  /* 0x009896800000895d */ /* 0x002fea0003900000 */
[----:B------:R-:W1:Y:S02]  /*15c20*/  @!P0 SYNCS.PHASECHK.TRANS64 P0, [R4+URZ+0x19c80], R21 ;  /* 0x019c8015040085a7 */ /* 0x000e64000800007f */
[----:B-1----:R-:W-:Y:S05]  /*15c30*/  @!P0 BRA `(.L_x_11373) ;  /* 0xfffffffc00f08947 */ /* 0x002fea000383ffff */
[----:B------:R-:W-:Y:S05]  /*15c40*/  BRA `(.L_x_11444) ;  /* 0xffffffc8008c7947 */ /* 0x000fea000383ffff */
.L_x_11374:
        /* <DEDUP_REMOVED lines=8> */
.L_x_11446:
[----:B------:R-:W-:Y:S05]  /*15cd0*/  BSYNC B0 ;  /* 0x0000000000007941 */ /* 0x000fea0003800000 */
.L_x_11445:
        /* <DEDUP_REMOVED lines=9> */
.L_x_11447:
[----:B------:R-:W-:Y:S02]  /*15d70*/  IMAD.MOV.U32 R13, RZ, RZ, R9 ;  /* 0x000000ffff0d7224 */ /* 0x000fe400078e0009 */
[----:B------:R-:W-:Y:S02]  /*15d80*/  IMAD.MOV.U32 R12, RZ, RZ, 0x1 ;  /* 0x00000001ff0c7424 */ /* 0x000fe400078e00ff */
[----:B------:R-:W-:-:S07]  /*15d90*/  IMAD.MOV.U32 R2, RZ, RZ, R14 ;  /* 0x000000ffff027224 */ /* 0x000fce00078e000e */
[----:B------:R-:W-:Y:S05]  /*15da0*/  WARPSYNC.COLLECTIVE R15, `(.L_x_11448) ;  /* 0x000000000f087348 */ /* 0x000fea0003c00000 */
[----:B------:R0:W1:Y:S02]  /*15db0*/  SHFL.IDX P6, R14, R13, R12, R11 ;  /* 0x0000000c0d0e7389 */ /* 0x00006400000c000b */
[----:B01----:R-:W-:Y:S01]  /*15dc0*/  ENDCOLLECTIVE ;  /* 0x000000000000791b */ /* 0x003fe20003800000 */
.L_x_11448:
        /* <DEDUP_REMOVED lines=14> */
.L_x_11449:
        /* <DEDUP_REMOVED lines=8> */
.L_x_11379:
[----:B---3--:R3:W4:Y:S02]  /*15f30*/  SYNCS.PHASECHK.TRANS64.TRYWAIT P0, [R4+URZ+0x19c40], R21 ;  /* 0x019c4015040075a7 */ /* 0x008724000800017f */
[----:B----4-:R-:W-:Y:S05]  /*15f40*/  @!P0 NANOSLEEP.SYNCS 0x989680 ;  /* 0x009896800000895d */ /* 0x010fea0003900000 */
[----:B------:R-:W4:Y:S02]  /*15f50*/  @!P0 SYNCS.PHASECHK.TRANS64 P0, [R4+URZ+0x19c40], R21 ;  /* 0x019c4015040085a7 */ /* 0x000f24000800007f */
[----:B----4-:R-:W-:Y:S05]  /*15f60*/  @!P0 BRA `(.L_x_11379) ;  /* 0xfffffffc00f08947 */ /* 0x010fea000383ffff */
[----:B------:R-:W-:Y:S05]  /*15f70*/  BRA `(.L_x_11451) ;  /* 0xffffffc800f87947 */ /* 0x000fea000383ffff */
.L_x_11380:
        /* <DEDUP_REMOVED lines=8> */
.L_x_11453:
[----:B------:R-:W-:Y:S05]  /*16000*/  BSYNC B0 ;  /* 0x0000000000007941 */ /* 0x000fea0003800000 */
.L_x_11452:
        /* <DEDUP_REMOVED lines=8> */
.L_x_11454:
[----:B------:R-:W-:Y:S02]  /*16090*/  IMAD.MOV.U32 R13, RZ, RZ, R6 ;  /* 0x000000ffff0d7224 */ /* 0x000fe400078e0006 */
[----:B------:R-:W-:Y:S02]  /*160a0*/  IMAD.MOV.U32 R12, RZ, RZ, 0x1 ;  /* 0x00000001ff0c7424 */ /* 0x000fe400078e00ff */
[----:B------:R-:W-:-:S07]  /*160b0*/  IMAD.MOV.U32 R3, RZ, RZ, R14 ;  /* 0x000000ffff037224 */ /* 0x000fce00078e000e */
[----:B------:R-:W-:Y:S05]  /*160c0*/  WARPSYNC.COLLECTIVE R15, `(.L_x_11455) ;  /* 0x000000000f087348 */ /* 0x000fea0003c00000 */
[----:B------:R0:W1:Y:S02]  /*160d0*/  SHFL.IDX P6, R14, R13, R12, R11 ;  /* 0x0000000c0d0e7389 */ /* 0x00006400000c000b */
[----:B01----:R-:W-:Y:S01]  /*160e0*/  ENDCOLLECTIVE ;  /* 0x000000000000791b */ /* 0x003fe20003800000 */
.L_x_11455:
        /* <DEDUP_REMOVED lines=10> */
.L_x_11456:
        /* <DEDUP_REMOVED lines=8> */
.L_x_11385:
        /* <DEDUP_REMOVED lines=8> */
.L_x_11458:
[----:B------:R-:W-:Y:S01]  /*16290*/  ISETP.GE.AND P1, PT, R0, UR41, PT ;  /* 0x0000002900007c0c */ /* 0x000fe2000bf26270 */
[----:B------:R-:W-:Y:S02]  /*162a0*/  IMAD.MOV.U32 R13, RZ, RZ, R5 ;  /* 0x000000ffff0d7224 */ /* 0x000fe400078e0005 */
[----:B------:R-:W-:-:S10]  /*162b0*/  IMAD.MOV.U32 R2, RZ, RZ, R14 ;  /* 0x000000ffff027224 */ /* 0x000fd400078e000e */
[----:B------:R-:W-:Y:S05]  /*162c0*/  WARPSYNC.COLLECTIVE R15, `(.L_x_11459) ;  /* 0x000000000f087348 */ /* 0x000fea0003c00000 */
[----:B------:R0:W1:Y:S02]  /*162d0*/  SHFL.IDX P6, R14, R13, R12, R11 ;  /* 0x0000000c0d0e7389 */ /* 0x00006400000c000b */
[----:B01----:R-:W-:Y:S01]  /*162e0*/  ENDCOLLECTIVE ;  /* 0x000000000000791b */ /* 0x003fe20003800000 */
.L_x_11459:
[----:B------:R-:W-:Y:S02]  /*162f0*/  IMAD.MOV.U32 R13, RZ, RZ, R4 ;  /* 0x000000ffff0d7224 */ /* 0x000fe400078e0004 */
[----:B------:R-:W-:Y:S02]  /*16300*/  IMAD.MOV.U32 R12, RZ, RZ, 0x1 ;  /* 0x00000001ff0c7424 */ /* 0x000fe400078e00ff */
[----:B------:R-:W-:-:S07]  /*16310*/  IMAD.MOV.U32 R3, RZ, RZ, R14 ;  /* 0x000000ffff037224 */ /* 0x000fce00078e000e */
[----:B------:R-:W-:Y:S05]  /*16320*/  WARPSYNC.COLLECTIVE R15, `(.L_x_11460) ;  /* 0x000000000f087348 */ /* 0x000fea0003c00000 */
[----:B------:R0:W1:Y:S02]  /*16330*/  SHFL.IDX P6, R14, R13, R12, R11 ;  /* 0x0000000c0d0e7389 */ /* 0x00006400000c000b */
[----:B01----:R-:W-:Y:S01]  /*16340*/  ENDCOLLECTIVE ;  /* 0x000000000000791b */ /* 0x003fe20003800000 */
.L_x_11460:
        /* <DEDUP_REMOVED lines=10> */
.L_x_11461:
[----:B------:R-:W-:Y:S01]  /*163f0*/  @!PT LDS RZ, [RZ] ;  /* 0x00000000fffff984 */ /* 0x000fe20000000800 */
[----:B------:R-:W-:Y:S01]  /*16400*/  @!PT LDS RZ, [RZ] ;  /* 0x00000000fffff984 */ /* 0x000fe20000000800 */
[----:B------:R-:W-:Y:S01]  /*16410*/  @!PT LDS RZ, [RZ] ;  /* 0x00000000fffff984 */ /* 0x000fe20000000800 */
[----:B------:R0:W-:Y:S04]  /*16420*/  @!P1 LDGSTS.E.BYPASS.LTC128B.128 [R8+0xf000], desc[UR50][R2.64], !P3 ;  /* 0x0f00000002089fae */ /* 0x0001e8000d901d72 */
[----:B------:R0:W-:Y:S04]  /*16430*/  @!P1 LDGSTS.E.BYPASS.LTC128B.128 [R8+0x10800], desc[UR50][R2.64+0x20], !P4 ;  /* 0x1080002002089fae */ /* 0x0001e8000e101d72 */
[----:B------:R0:W-:Y:S01]  /*16440*/  @!P1 LDGSTS.E.BYPASS.LTC128B.128 [R8+0x12000], desc[UR50][R2.64+0x40], !P5 ;  /* 0x1200004002089fae */ /* 0x0001e2000e901d72 */
[----:B------:R-:W-:Y:S02]  /*16450*/  IMAD.MOV.U32 R13, RZ, RZ, R6 ;  /* 0x000000ffff0d7224 */ /* 0x000fe400078e0006 */
[----:B------:R-:W-:-:S02]  /*16460*/  IMAD.MOV.U32 R12, RZ, RZ, RZ ;  /* 0x000000ffff0c7224 */ /* 0x000fc400078e00ff */
[----:B------:R-:W-:-:S07]  /*16470*/  IMAD.MOV.U32 R5, RZ, RZ, R14 ;  /* 0x000000ffff057224 */ /* 0x000fce00078e000e */
[----:B0-----:R-:W-:Y:S05]  /*16480*/  WARPSYNC.COLLECTIVE R15, `(.L_x_11462) ;  /* 0x000000000f087348 */ /* 0x001fea0003c00000 */
[----:B------:R1:W2:Y:S02]  /*16490*/  SHFL.IDX P6, R14, R13, R12, R11 ;  /* 0x0000000c0d0e7389 */ /* 0x0002a400000c000b */
[----:B012---:R-:W-:Y:S01]  /*164a0*/  ENDCOLLECTIVE ;  /* 0x000000000000791b */ /* 0x007fe20003800000 */
.L_x_11462:
[----:B------:R-:W-:-:S05]  /*164b0*/  VIADD R2, R0, 0x40 ;  /* 0x0000004000027836 */ /* 0x000fca0000000000 */
[----:B------:R-:W-:Y:S01]  /*164c0*/  ISETP.GE.AND P1, PT, R2, UR41, PT ;  /* 0x0000002902007c0c */ /* 0x000fe2000bf26270 */
[----:B------:R-:W-:-:S12]  /*164d0*/  IMAD.MOV.U32 R13, RZ, RZ, R7 ;  /* 0x000000ffff0d7224 */ /* 0x000fd800078e0007 */
[----:B------:R-:W-:Y:S01]  /*164e0*/  @!P1 IADD3 R2, P0, R9, R5, RZ ;  /* 0x0000000509029210 */ /* 0x000fe20007f1e0ff */
[----:B------:R-:W-:-:S12]  /*164f0*/  IMAD.MOV.U32 R6, RZ, RZ, R14 ;  /* 0x000000ffff067224 */ /* 0x000fd800078e000e */
[----:B------:R-:W-:Y:S05]  /*16500*/  WARPSYNC.COLLECTIVE R15, `(.L_x_11463) ;  /* 0x000000000f087348 */ /* 0x000fea0003c00000 */
[----:B------:R0:W1:Y:S02]  /*16510*/  SHFL.IDX P6, R14, R13, R12, R11 ;  /* 0x0000000c0d0e7389 */ /* 0x00006400000c000b */
[----:B01----:R-:W-:Y:S01]  /*16520*/  ENDCOLLECTIVE ;  /* 0x000000000000791b */ /* 0x003fe20003800000 */
.L_x_11463:
        /* <DEDUP_REMOVED lines=9> */
.L_x_11390:
[----:B-1----:R1:W2:Y:S02]  /*165c0*/  SYNCS.PHASECHK.TRANS64.TRYWAIT P0, [R16+URZ+0x19c20], R3 ;  /* 0x019c2003100075a7 */ /* 0x0022a4000800017f */
[----:B--2---:R-:W-:Y:S05]  /*165d0*/  @!P0 NANOSLEEP.SYNCS 0x989680 ;  /* 0x009896800000895d */ /* 0x004fea0003900000 */
[----:B------:R-:W2:Y:S02]  /*165e0*/  @!P0 SYNCS.PHASECHK.TRANS64 P0, [R16+URZ+0x19c20], R3 ;  /* 0x019c2003100085a7 */ /* 0x000ea4000800007f */
[----:B--2---:R-:W-:Y:S05]  /*165f0*/  @!P0 BRA `(.L_x_11390) ;  /* 0xfffffffc00f08947 */ /* 0x004fea000383ffff */
[----:B------:R-:W-:Y:S05]  /*16600*/  BRA `(.L_x_11465) ;  /* 0xffffffd000bc7947 */ /* 0x000fea000383ffff */
.L_x_11394:
[----:B0-----:R0:W1:Y:S02]  /*16610*/  SYNCS.PHASECHK.TRANS64.TRYWAIT P0, [R4+URZ+0x19c80], R10 ;  /* 0x019c800a040075a7 */ /* 0x001064000800017f */
[----:B-1----:R-:W-:Y:S05]  /*16620*/  @!P0 NANOSLEEP.SYNCS 0x989680 ;  /* 0x009896800000895d */ /* 0x002fea0003900000 */
[----:B------:R-:W1:Y:S02]  /*16630*/  @!P0 SYNCS.PHASECHK.TRANS64 P0, [R4+URZ+0x19c80], R10 ;  /* 0x019c800a040085a7 */ /* 0x000e64000800007f */
[----:B-1----:R-:W-:Y:S05]  /*16640*/  @!P0 BRA `(.L_x_11394) ;  /* 0xfffffffc00f08947 */ /* 0x002fea000383ffff */
[----:B------:R-:W-:Y:S05]  /*16650*/  BRA `(.L_x_11466) ;  /* 0xffffffd4008c7947 */ /* 0x000fea000383ffff */
.L_x_11395:
        /* <DEDUP_REMOVED lines=8> */
.L_x_11468:
[----:B------:R-:W-:Y:S05]  /*166e0*/  BSYNC B0 ;  /* 0x0000000000007941 */ /* 0x000fea0003800000 */
.L_x_11467:
[----:B------:R-:W0:Y:S01]  /*166f0*/  S2R R2, SR_TID.X ;  /* 0x0000000000027919 */ /* 0x000e220000002100 */
[----:B------:R-:W-:Y:S02]  /*16700*/  IMAD.MOV.U32 R13, RZ, RZ, R21 ;  /* 0x000000ffff0d7224 */ /* 0x000fe400078e0015 */
[----:B------:R-:W-:Y:S02]  /*16710*/  IMAD.MOV.U32 R12, RZ, RZ, RZ ;  /* 0x000000ffff0c7224 */ /* 0x000fe400078e00ff */
[----:B------:R-:W-:Y:S02]  /*16720*/  IMAD.MOV.U32 R11, RZ, RZ, 0x1e1f ;  /* 0x00001e1fff0b7424 */ /* 0x000fe400078e00ff */
[----:B------:R-:W-:Y:S02]  /*16730*/  IMAD.MOV.U32 R15, RZ, RZ, -0x1 ;  /* 0xffffffffff0f7424 */ /* 0x000fe400078e00ff */
[----:B------:R-:W-:Y:S02]  /*16740*/  IMAD.MOV.U32 R3, RZ, RZ, R14 ;  /* 0x000000ffff037224 */ /* 0x000fe400078e000e */
[----:B------:R-:W-:-:S07]  /*16750*/  IMAD.IADD R6, R16, 0x1, R6 ;  /* 0x0000000110067824 */ /* 0x000fce00078e0206 */
[----:B0-----:R-:W-:Y:S05]  /*16760*/  WARPSYNC.COLLECTIVE R15, `(.L_x_11469) ;  /* 0x000000000f087348 */ /* 0x001fea0003c00000 */
[----:B------:R1:W2:Y:S02]  /*16770*/  SHFL.IDX P6, R14, R13, R12, R11 ;  /* 0x0000000c0d0e7389 */ /* 0x0002a400000c000b */
[----:B012---:R-:W-:Y:S01]  /*16780*/  ENDCOLLECTIVE ;  /* 0x000000000000791b */ /* 0x007fe20003800000 */
.L_x_11469:
        /* <DEDUP_REMOVED lines=11> */
.L_x_11470:
        /* <DEDUP_REMOVED lines=11> */
.L_x_11471:
[----:B------:R-:W-:Y:S01]  /*168f0*/  IMAD.MOV.U32 R2, RZ, RZ, R14 ;  /* 0x000000ffff027224 */ /* 0x000fe200078e000e */
[----:B------:R-:W-:Y:S06]  /*16900*/  BRA `(.L_x_11472) ;  /* 0xffffffd400787947 */ /* 0x000fec000383ffff */
.L_x_11400:
[----:B---3--:R3:W4:Y:S02]  /*16910*/  SYNCS.PHASECHK.TRANS64.TRYWAIT P0, [R4+URZ+0x19c40], R10 ;  /* 0x019c400a040075a7 */ /* 0x008724000800017f */
[----:B----4-:R-:W-:Y:S05]  /*16920*/  @!P0 NANOSLEEP.SYNCS 0x989680 ;  /* 0x009896800000895d */ /* 0x010fea0003900000 */
[----:B------:R-:W4:Y:S02]  /*16930*/  @!P0 SYNCS.PHASECHK.TRANS64 P0, [R4+URZ+0x19c40], R10 ;  /* 0x019c400a040085a7 */ /* 0x000f24000800007f */
[----:B----4-:R-:W-:Y:S05]  /*16940*/  @!P0 BRA `(.L_x_11400) ;  /* 0xfffffffc00f08947 */ /* 0x010fea000383ffff */
[----:B------:R-:W-:Y:S05]  /*16950*/  BRA `(.L_x_11473) ;  /* 0xffffffd400dc7947 */ /* 0x000fea000383ffff */
.L_x_11401:
        /* <DEDUP_REMOVED lines=8> */
.L_x_11475:
[----:B------:R-:W-:Y:S05]  /*169e0*/  BSYNC B0 ;  /* 0x0000000000007941 */ /* 0x000fea0003800000 */
.L_x_11474:
        /* <DEDUP_REMOVED lines=8> */
.L_x_11476:
[----:B------:R-:W-:Y:S02]  /*16a70*/  IMAD.MOV.U32 R13, RZ, RZ, R8 ;  /* 0x000000ffff0d7224 */ /* 0x000fe400078e0008 */
[----:B------:R-:W-:Y:S02]  /*16a80*/  IMAD.MOV.U32 R12, RZ, RZ, 0x1 ;  /* 0x00000001ff0c7424 */ /* 0x000fe400078e00ff */
[----:B------:R-:W-:-:S07]  /*16a90*/  IMAD.MOV.U32 R2, RZ, RZ, R14 ;  /* 0x000000ffff027224 */ /* 0x000fce00078e000e */
[----:B------:R-:W-:Y:S05]  /*16aa0*/  WARPSYNC.COLLECTIVE R15, `(.L_x_11477) ;  /* 0x000000000f087348 */ /* 0x000fea0003c00000 */
[----:B------:R0:W1:Y:S02]  /*16ab0*/  SHFL.IDX P6, R14, R13, R12, R11 ;  /* 0x0000000c0d0e7389 */ /* 0x00006400000c000b */
[----:B01----:R-:W-:Y:S01]  /*16ac0*/  ENDCOLLECTIVE ;  /* 0x000000000000791b */ /* 0x003fe20003800000 */
.L_x_11477:
        /* <DEDUP_REMOVED lines=13> */
.L_x_11478:
[----:B------:R-:W-:Y:S01]  /*16ba0*/  IMAD.MOV.U32 R2, RZ, RZ, R14 ;  /* 0x000000ffff027224 */ /* 0x000fe200078e000e */
[----:B------:R-:W-:Y:S06]  /*16bb0*/  BRA `(.L_x_11479) ;  /* 0xffffffd400d07947 */ /* 0x000fec000383ffff */
.L_x_11406:
[----:B0-----:R0:W4:Y:S02]  /*16bc0*/  SYNCS.PHASECHK.TRANS64.TRYWAIT P2, [R2+URZ+0x19c70], R3 ;  /* 0x019c7003020075a7 */ /* 0x001124000804017f */
[----:B----4-:R-:W-:Y:S05]  /*16bd0*/  @!P2 NANOSLEEP.SYNCS 0x989680 ;  /* 0x009896800000a95d */ /* 0x010fea0003900000 */
[----:B------:R-:W4:Y:S02]  /*16be0*/  @!P2 SYNCS.PHASECHK.TRANS64 P2, [R2+URZ+0x19c70], R3 ;  /* 0x019c70030200a5a7 */ /* 0x000f24000804007f */
[----:B----4-:R-:W-:Y:S05]  /*16bf0*/  @!P2 BRA `(.L_x_11406) ;  /* 0xfffffffc00f0a947 */ /* 0x010fea000383ffff */
[----:B------:R-:W-:Y:S05]  /*16c00*/  BRA `(.L_x_11480) ;  /* 0xffffffd8003c7947 */ /* 0x000fea000383ffff */
.L_x_11408:
[----:B0-----:R0:W2:Y:S02]  /*16c10*/  SYNCS.PHASECHK.TRANS64.TRYWAIT P2, [R2+URZ+0x19c60], R3 ;  /* 0x019c6003020075a7 */ /* 0x0010a4000804017f */
[----:B--2---:R-:W-:Y:S05]  /*16c20*/  @!P2 NANOSLEEP.SYNCS 0x989680 ;  /* 0x009896800000a95d */ /* 0x004fea0003900000 */
[----:B------:R-:W2:Y:S02]  /*16c30*/  @!P2 SYNCS.PHASECHK.TRANS64 P2, [R2+URZ+0x19c60], R3 ;  /* 0x019c60030200a5a7 */ /* 0x000ea4000804007f */
[----:B--2---:R-:W-:Y:S05]  /*16c40*/  @!P2 BRA `(.L_x_11408) ;  /* 0xfffffffc00f0a947 */ /* 0x004fea000383ffff */
[----:B------:R-:W-:Y:S05]  /*16c50*/  BRA `(.L_x_11481) ;  /* 0xffffffd8004c7947 */ /* 0x000fea000383ffff */
.L_x_11416:
[----:B0-----:R0:W1:Y:S02]  /*16c60*/  SYNCS.PHASECHK.TRANS64.TRYWAIT P2, [R0+URZ+0x19c70], R3 ;  /* 0x019c7003000075a7 */ /* 0x001064000804017f */
[----:B-1----:R-:W-:Y:S05]  /*16c70*/  @!P2 NANOSLEEP.SYNCS 0x989680 ;  /* 0x009896800000a95d */ /* 0x002fea0003900000 */
[----:B------:R-:W1:Y:S02]  /*16c80*/  @!P2 SYNCS.PHASECHK.TRANS64 P2, [R0+URZ+0x19c70], R3 ;  /* 0x019c70030000a5a7 */ /* 0x000e64000804007f */
[----:B-1----:R-:W-:Y:S05]  /*16c90*/  @!P2 BRA `(.L_x_11416) ;  /* 0xfffffffc00f0a947 */ /* 0x002fea000383ffff */
[----:B------:R-:W-:Y:S05]  /*16ca0*/  BRA `(.L_x_11482) ;  /* 0xffffffdc00ec7947 */ /* 0x000fea000383ffff */
.L_x_11418:
[----:B0-----:R0:W1:Y:S02]  /*16cb0*/  SYNCS.PHASECHK.TRANS64.TRYWAIT P2, [R0+URZ+0x19c60], R3 ;  /* 0x019c6003000075a7 */ /* 0x001064000804017f */
[----:B-1----:R-:W-:Y:S05]  /*16cc0*/  @!P2 NANOSLEEP.SYNCS 0x989680 ;  /* 0x009896800000a95d */ /* 0x002fea0003900000 */
[----:B------:R-:W1:Y:S02]  /*16cd0*/  @!P2 SYNCS.PHASECHK.TRANS64 P2, [R0+URZ+0x19c60], R3 ;  /* 0x019c60030000a5a7 */ /* 0x000e64000804007f */
[----:B-1----:R-:W-:Y:S05]  /*16ce0*/  @!P2 BRA `(.L_x_11418) ;  /* 0xfffffffc00f0a947 */ /* 0x002fea000383ffff */
[----:B------:R-:W-:Y:S05]  /*16cf0*/  BRA `(.L_x_11483) ;  /* 0xffffffdc00f87947 */ /* 0x000fea000383ffff */
.L_x_11425:
[----:B-1----:R1:W2:Y:S02]  /*16d00*/  SYNCS.PHASECHK.TRANS64.TRYWAIT P0, [R5+URZ+0x19c20], R0 ;  /* 0x019c2000050075a7 */ /* 0x0022a4000800017f */
[----:B--2---:R-:W-:Y:S05]  /*16d10*/  @!P0 NANOSLEEP.SYNCS 0x989680 ;  /* 0x009896800000895d */ /* 0x004fea0003900000 */
[----:B------:R-:W2:Y:S02]  /*16d20*/  @!P0 SYNCS.PHASECHK.TRANS64 P0, [R5+URZ+0x19c20], R0 ;  /* 0x019c2000050085a7 */ /* 0x000ea4000800007f */
[----:B--2---:R-:W-:Y:S05]  /*16d30*/  @!P0 BRA `(.L_x_11425) ;  /* 0xfffffffc00f08947 */ /* 0x004fea000383ffff */
[----:B------:R-:W-:Y:S05]  /*16d40*/  BRA `(.L_x_11484) ;  /* 0xffffffe400d47947 */ /* 0x000fea000383ffff */
.L_x_11426:
        /* <DEDUP_REMOVED lines=8> */
[----:B-1----:R-:W-:Y:S05]  /*16dd0*/  WARPSYNC.COLLECTIVE R15, `(.L_x_11486) ;  /* 0x000000000f087348 */ /* 0x002fea0003c00000 */
[----:B------:R0:W2:Y:S02]  /*16de0*/  SHFL.IDX P6, R14, R13, R12, R11 ;  /* 0x0000000c0d0e7389 */ /* 0x0000a400000c000b */
[----:B012---:R-:W-:Y:S01]  /*16df0*/  ENDCOLLECTIVE ;  /* 0x000000000000791b */ /* 0x007fe20003800000 */
.L_x_11486:
[----:B------:R-:W-:Y:S05]  /*16e00*/  BSYNC B0 ;  /* 0x0000000000007941 */ /* 0x000fea0003800000 */
.L_x_11485:
[----:B------:R-:W-:Y:S05]  /*16e10*/  BRA `(.L_x_11487) ;  /* 0xffffffe400bc7947 */ /* 0x000fea000383ffff */
.L_x_11429:
[----:B------:R-:W-:Y:S01]  /*16e20*/  BSSY B1, `(.L_x_11488) ;  /* 0x0000006000017945 */ /* 0x000fe20003800000 */
[----:B------:R-:W-:-:S07]  /*16e30*/  IMAD.MOV.U32 R15, RZ, RZ, -0x1 ;  /* 0xffffffffff0f7424 */ /* 0x000fce00078e00ff */
[----:B01----:R-:W-:Y:S05]  /*16e40*/  WARPSYNC.COLLECTIVE R15, `(.L_x_11489) ;  /* 0x000000000f0c7348 */ /* 0x003fea0003c00000 */
[----:B------:R-:W-:Y:S02]  /*16e50*/  ELECT P6, UR62, PT ;  /* 0x00000000003e782f */ /* 0x000fe400038c0000 */
[----:B------:R-:W-:Y:S01]  /*16e60*/  MOV R14, UR62 ;  /* 0x0000003e000e7c02 */ /* 0x000fe20008000f00 */
[----:B01----:R-:W-:Y:S10]  /*16e70*/  ENDCOLLECTIVE ;  /* 0x000000000000791b */ /* 0x003ff40003800000 */
.L_x_11489:
[----:B------:R-:W-:Y:S05]  /*16e80*/  BSYNC B1 ;  /* 0x0000000000017941 */ /* 0x000fea0003800000 */
.L_x_11488:
[----:B------:R-:W-:Y:S05]  /*16e90*/  BRA `(.L_x_11490) ;  /* 0xffffffe400b47947 */ /* 0x000fea000383ffff */
.L_x_11431:
[----:B-1----:R1:W2:Y:S02]  /*16ea0*/  SYNCS.PHASECHK.TRANS64.TRYWAIT P1, [R3+URZ+0x19c40], R2 ;  /* 0x019c4002030075a7 */ /* 0x0022a4000802017f */
[----:B--2---:R-:W-:Y:S05]  /*16eb0*/  @!P1 NANOSLEEP.SYNCS 0x989680 ;  /* 0x009896800000995d */ /* 0x004fea0003900000 */
[----:B------:R-:W2:Y:S02]  /*16ec0*/  @!P1 SYNCS.PHASECHK.TRANS64 P1, [R3+URZ+0x19c40], R2 ;  /* 0x019c4002030095a7 */ /* 0x000ea4000802007f */
[----:B--2---:R-:W-:Y:S05]  /*16ed0*/  @!P1 BRA `(.L_x_11431) ;  /* 0xfffffffc00f09947 */ /* 0x004fea000383ffff */
[----:B------:R-:W-:Y:S05]  /*16ee0*/  BRA `(.L_x_11491) ;  /* 0xffffffe400d47947 */ /* 0x000fea000383ffff */
.L_x_11433:
[----:B--2---:R2:W3:Y:S02]  /*16ef0*/  SYNCS.PHASECHK.TRANS64.TRYWAIT P1, [R5+URZ+0x19c40], R0 ;  /* 0x019c4000050075a7 */ /* 0x0044e4000802017f */
[----:B---3--:R-:W-:Y:S05]  /*16f00*/  @!P1 NANOSLEEP.SYNCS 0x989680 ;  /* 0x009896800000995d */ /* 0x008fea0003900000 */
[----:B------:R-:W3:Y:S02]  /*16f10*/  @!P1 SYNCS.PHASECHK.TRANS64 P1, [R5+URZ+0x19c40], R0 ;  /* 0x019c4000050095a7 */ /* 0x000ee4000802007f */
[----:B---3--:R-:W-:Y:S05]  /*16f20*/  @!P1 BRA `(.L_x_11433) ;  /* 0xfffffffc00f09947 */ /* 0x008fea000383ffff */
[----:B------:R-:W-:Y:S05]  /*16f30*/  BRA `(.L_x_11492) ;  /* 0xffffffe400e07947 */ /* 0x000fea000383ffff */
.L_x_11435:
[----:B---3--:R3:W4:Y:S02]  /*16f40*/  SYNCS.PHASECHK.TRANS64.TRYWAIT P1, [R3+URZ+0x19c60], R2 ;  /* 0x019c6002030075a7 */ /* 0x008724000802017f */
[----:B----4-:R-:W-:Y:S05]  /*16f50*/  @!P1 NANOSLEEP.SYNCS 0x989680 ;  /* 0x009896800000995d */ /* 0x010fea0003900000 */
[----:B------:R-:W4:Y:S02]  /*16f60*/  @!P1 SYNCS.PHASECHK.TRANS64 P1, [R3+URZ+0x19c60], R2 ;  /* 0x019c6002030095a7 */ /* 0x000f24000802007f */
[----:B----4-:R-:W-:Y:S05]  /*16f70*/  @!P1 BRA `(.L_x_11435) ;  /* 0xfffffffc00f09947 */ /* 0x010fea000383ffff */
[----:B------:R-:W-:Y:S05]  /*16f80*/  BRA `(.L_x_11493) ;  /* 0xffffffe400dc7947 */ /* 0x000fea000383ffff */
.L_x_11437:
[----:B----4-:R4:W0:Y:S02]  /*16f90*/  SYNCS.PHASECHK.TRANS64.TRYWAIT P1, [R5+URZ+0x19c60], R0 ;  /* 0x019c6000050075a7 */ /* 0x010824000802017f */
[----:B0-----:R-:W-:Y:S05]  /*16fa0*/  @!P1 NANOSLEEP.SYNCS 0x989680 ;  /* 0x009896800000995d */ /* 0x001fea0003900000 */
[----:B------:R-:W0:Y:S02]  /*16fb0*/  @!P1 SYNCS.PHASECHK.TRANS64 P1, [R5+URZ+0x19c60], R0 ;  /* 0x019c6000050095a7 */ /* 0x000e24000802007f */
[----:B0-----:R-:W-:Y:S05]  /*16fc0*/  @!P1 BRA `(.L_x_11437) ;  /* 0xfffffffc00f09947 */ /* 0x001fea000383ffff */
[----:B------:R-:W-:Y:S05]  /*16fd0*/  BRA `(.L_x_11494) ;  /* 0xffffffe400d87947 */ /* 0x000fea000383ffff */
.L_x_11439:
[----:B------:R0:W0:Y:S02]  /*16fe0*/  SYNCS.PHASECHK.TRANS64.TRYWAIT P1, [R3+URZ+0x19c80], R2 ;  /* 0x019c8002030075a7 */ /* 0x000024000802017f */
[----:B0-----:R-:W-:Y:S05]  /*16ff0*/  @!P1 NANOSLEEP.SYNCS 0x989680 ;  /* 0x009896800000995d */ /* 0x001fea0003900000 */
[----:B------:R-:W0:Y:S02]  /*17000*/  @!P1 SYNCS.PHASECHK.TRANS64 P1, [R3+URZ+0x19c80], R2 ;  /* 0x019c8002030095a7 */ /* 0x000e24000802007f */
[----:B0-----:R-:W-:Y:S05]  /*17010*/  @!P1 BRA `(.L_x_11439) ;  /* 0xfffffffc00f09947 */ /* 0x001fea000383ffff */
[----:B------:R-:W-:Y:S05]  /*17020*/  BRA `(.L_x_11495) ;  /* 0xffffffe400d47947 */ /* 0x000fea000383ffff */
.L_x_11496:
        /* <DEDUP_REMOVED lines=13> */
.L_x_15855:


//--------------------- .text._ZN7cutlass13device_kernelIN5flash11enable_sm90INS1_16FlashAttnFwdSm90INS1_25CollectiveMainloopFwdSm90ILi2EN4cute5tupleIJNS5_1CILi1EEES8_S8_EEENS6_IJNS7_ILi192EEENS7_ILi128EEENS7_ILi96EEEEEELi96ENS_12float_e4m3_tEfNS_4arch4Sm90ELb0ELb1ELb1ELb1ELb1ELb0ELb0ELb1ELb1ELb1ELb0ELb0EEENS1_21CollectiveEpilogueFwdINS6_IJSA_SC_SB_EEES9_NS_10bfloat16_tESG_Li384ELb1ELb1ELb0ELb1EEENS1_36VarlenDynamicPersistentTileSchedulerILi192ELi128ELi384ELi128ELb0ELb1ELb1ELb1ELb0ELb1EEEEEEEEEvNT_6ParamsE --------------------------
	.section	.text._ZN7cutlass13device_kernelIN5flash11enable_sm90INS1_16FlashAttnFwdSm90INS1_25CollectiveMainloopFwdSm90ILi2EN4cute5tupleIJNS5_1CILi1EEES8_S8_EEENS6_IJNS7_ILi192EEENS7_ILi128EEENS7_ILi96EEEEEELi96ENS_12float_e4m3_tEfNS_4arch4Sm90ELb0ELb1ELb1ELb1ELb1ELb0ELb0ELb1ELb1ELb1ELb0ELb0EEENS1_21CollectiveEpilogueFwdINS6_IJSA_SC_SB_EEES9_NS_10bfloat16_tESG_Li384ELb1ELb1ELb0ELb1EEENS1_36VarlenDynamicPersistentTileSchedulerILi192ELi128ELi384ELi128ELb0ELb1ELb1ELb1ELb0ELb1EEEEEEEEEvNT_6ParamsE,"ax",@progbits
	.align	128
.text._ZN7cutlass13device_kernelIN5flash11enable_sm90INS1_16FlashAttnFwdSm90INS1_25CollectiveMainloopFwdSm90ILi2EN4cute5tupleIJNS5_1CILi1EEES8_S8_EEENS6_IJNS7_ILi192EEENS7_ILi128EEENS7_ILi96EEEEEELi96ENS_12float_e4m3_tEfNS_4arch4Sm90ELb0ELb1ELb1ELb1ELb1ELb0ELb0ELb1ELb1ELb1ELb0ELb0EEENS1_21CollectiveEpilogueFwdINS6_IJSA_SC_SB_EEES9_NS_10bfloat16_tESG_Li384ELb1ELb1ELb0ELb1EEENS1_36VarlenDynamicPersistentTileSchedulerILi192ELi128ELi384ELi128ELb0ELb1ELb1ELb1ELb0ELb1EEEEEEEEEvNT_6ParamsE:
        .type           _ZN7cutlass13device_kernelIN5flash11enable_sm90INS1_16FlashAttnFwdSm90INS1_25CollectiveMainloopFwdSm90ILi2EN4cute5tupleIJNS5_1CILi1EEES8_S8_EEENS6_IJNS7_ILi192EEENS7_ILi128EEENS7_ILi96EEEEEELi96ENS_12float_e4m3_tEfNS_4arch4Sm90ELb0ELb1ELb1ELb1ELb1ELb0ELb0ELb1ELb1ELb1ELb0ELb0EEENS1_21CollectiveEpilogueFwdINS6_IJSA_SC_SB_EEES9_NS_10bfloat16_tESG_Li384ELb1ELb1ELb0ELb1EEENS1_36VarlenDynamicPersistentTileSchedulerILi192ELi128ELi384ELi128ELb0ELb1ELb1ELb1ELb0ELb1EEEEEEEEEvNT_6ParamsE,@function
        .size           _ZN7cutlass13device_kernelIN5flash11enable_sm90INS1_16FlashAttnFwdSm90INS1_25CollectiveMainloopFwdSm90ILi2EN4cute5tupleIJNS5_1CILi1EEES8_S8_EEENS6_IJNS7_ILi192EEENS7_ILi128EEENS7_ILi96EEEEEELi96ENS_12float_e4m3_tEfNS_4arch4Sm90ELb0ELb1ELb1ELb1ELb1ELb0ELb0ELb1ELb1ELb1ELb0ELb0EEENS1_21CollectiveEpilogueFwdINS6_IJSA_SC_SB_EEES9_NS_10bfloat16_tESG_Li384ELb1ELb1ELb0ELb1EEENS1_36VarlenDynamicPersistentTileSchedulerILi192ELi128ELi384ELi128ELb0ELb1ELb1ELb1ELb0ELb1EEEEEEEEEvNT_6ParamsE,(.L_x_15856 - _ZN7cutlass13device_kernelIN5flash11enable_sm90INS1_16FlashAttnFwdSm90INS1_25CollectiveMainloopFwdSm90ILi2EN4cute5tupleIJNS5_1CILi1EEES8_S8_EEENS6_IJNS7_ILi192EEENS7_ILi128EEENS7_ILi96EEEEEELi96ENS_12float_e4m3_tEfNS_4arch4Sm90ELb0ELb1ELb1ELb1ELb1ELb0ELb0ELb1ELb1ELb1ELb0ELb0EEENS1_21CollectiveEpilogueFwdINS6_IJSA_SC_SB_EEES9_NS_10bfloat16_tESG_Li384ELb1ELb1ELb0ELb1EEENS1_36VarlenDynamicPersistentTileSchedulerILi192ELi128ELi384ELi128ELb0ELb1ELb1ELb1ELb0ELb1EEEEEEEEEvNT_6ParamsE)
        .other          _ZN7cutlass13device_kernelIN5flash11enable_sm90INS1_16FlashAttnFwdSm90INS1_25CollectiveMainloopFwdSm90ILi2EN4cute5tupleIJNS5_1CILi1EEES8_S8_EEENS6_IJNS7_ILi192EEENS7_ILi128EEENS7_ILi96EEEEEELi96ENS_12float_e4m3_tEfNS_4arch4Sm90ELb0ELb1ELb1ELb1ELb1ELb0ELb0ELb1ELb1ELb1ELb0ELb0EEENS1_21CollectiveEpilogueFwdINS6_IJSA_SC_SB_EEES9_NS_10bfloat16_tESG_Li384ELb1ELb1ELb0ELb1EEENS1_36VarlenDynamicPersistentTileSchedulerILi192ELi128ELi384ELi128ELb0ELb1ELb1ELb1ELb0ELb1EEEEEEEEEvNT_6ParamsE,@"STO_CUDA_ENTRY STV_DEFAULT"
_ZN7cutlass13device_kernelIN5flash11enable_sm90INS1_16FlashAttnFwdSm90INS1_25CollectiveMainloopFwdSm90ILi2EN4cute5tupleIJNS5_1CILi1EEES8_S8_EEENS6_IJNS7_ILi192EEENS7_ILi128EEENS7_ILi96EEEEEELi96ENS_12float_e4m3_tEfNS_4arch4Sm90ELb0ELb1ELb1ELb1ELb1ELb0ELb0ELb1ELb1ELb1ELb0ELb0EEENS1_21CollectiveEpilogueFwdINS6_IJSA_SC_SB_EEES9_NS_10bfloat16_tESG_Li384ELb1ELb1ELb0ELb1EEENS1_36VarlenDynamicPersistentTileSchedulerILi192ELi128ELi384ELi128ELb0ELb1ELb1ELb1ELb0ELb1EEEEEEEEEvNT_6ParamsE:
        /* <DEDUP_REMOVED lines=45> */
.L_x_11497:
        /* <DEDUP_REMOVED lines=22> */
.L_x_11498:
        /* <DEDUP_REMOVED lines=18> */
.L_x_11499:
        /* <DEDUP_REMOVED lines=22> */
.L_x_11500:
        /* <DEDUP_REMOVED lines=24> */
.L_x_11501:
        /* <DEDUP_REMOVED lines=8> */
.L_x_11503:
        /* <DEDUP_REMOVED lines=69> */
.L_x_11603:
        /* <DEDUP_REMOVED lines=12> */
[----:B01-3--:R-:W-:Y:S02]  /*0dc0*/  IMAD.U32 R2, RZ, RZ, UR6 ;  /* 0x00000006ff027e24 */ /* 0x00bfe4000f8e00ff */
[----:B----4-:R-:W-:Y:S01]  /*0dd0*/  IMAD.U32 R3, RZ, RZ, UR7 ;  /* 0x00000007ff037e24 */ /* 0x010fe2000f8e00ff */
[----:B------:R-:W-:-:S04]  /*0de0*/  @UP1 UIMAD.WIDE UR6, UR49, 0x4, UR8 ;  /* 0x00000004310618a5 */ /* 0x000fc8000f8e0208 */
[----:B--2---:R-:W2:Y:S02]  /*0df0*/  @P0 LDG.E R2, desc[UR54][R2.64] ;  /* 0x0000003602020981 */ /* 0x004ea4000c1e1900 */
[----:B------:R-:W-:Y:S02]  /*0e00*/  IMAD.U32 R4, RZ, RZ, UR6 ;  /* 0x00000006ff047e24 */ /* 0x000fe4000f8e00ff */
[----:B------:R-:W-:Y:S01]  /*0e10*/  IMAD.U32 R5, RZ, RZ, UR7 ;  /* 0x00000007ff057e24 */ /* 0x000fe2000f8e00ff */
[----:B------:R-:W-:-:S04]  /*0e20*/  ULDC.64 UR6, c[0x0][0x418] ;  /* 0x0001060000067ab9 */ /* 0x000fc80000000a00 */
[----:B------:R-:W3:Y:S01]  /*0e30*/  @P2 LDG.E R4, desc[UR54][R4.64] ;  /* 0x0000003604042981 */ /* 0x000ee2000c1e1900 */
        /* <DEDUP_REMOVED lines=26> */
.L_x_11504:
        /* <DEDUP_REMOVED lines=10> */
.L_x_11505:
        /* <DEDUP_REMOVED lines=13> */
.L_x_11506:
[----:B------:R-:W-:Y:S01]  /*1150*/  ULDC UR6, c[0x0][0x448] ;  /* 0x0001120000067ab9 */ /* 0x000fe20000000800 */
[----:B------:R-:W-:Y:S02]  /*1160*/  UIMAD UR42, UR5, 0xc0, URZ ;  /* 0x000000c0052a78a4 */ /* 0x000fe4000f8e023f */
        /* <DEDUP_REMOVED lines=27> */
.L_x_11508:
[----:B------:R-:W-:-:S11]  /*1320*/  UISETP.NE.AND UP0, UPT, UR5, 0x1, UPT ;  /* 0x000000010500788c */ /* 0x000fd6000bf05270 */
[----:B------:R-:W-:Y:S02]  /*1330*/  @UP0 ULDC.64 UR8, c[0x0][0x9e8] ;  /* 0x00027a0000080ab9 */ /* 0x000fe40000000a00 */
[----:B------:R-:W-:-:S04]  /*1340*/  UIMAD.WIDE.U32 UR6, UR4, UR8, URZ ;  /* 0x00000008040672a5 */ /* 0x000fc8000f8e003f */
[----:B------:R-:W-:-:S12]  /*1350*/  @UP0 USHF.R.U32.HI UR4, URZ, UR9, UR7 ;  /* 0x000000093f040299 */ /* 0x000fd80008011607 */
.L_x_11509:
[----:B------:R-:W-:-:S06]  /*1360*/  UIMAD UR4, UR4, UR5, UR5 ;  /* 0x00000005040472a4 */ /* 0x000fcc000f8e0205 */
[----:B------:R-:W-:-:S07]  /*1370*/  VIMNMX R0, R0, UR4, PT ;  /* 0x0000000400007c48 */ /* 0x000fce000bfe0100 */
.L_x_11507:
        /* <DEDUP_REMOVED lines=32> */
.L_x_11511:
[----:B------:R-:W-:-:S11]  /*1580*/  UISETP.NE.AND UP0, UPT, UR5, 0x1, UPT ;  /* 0x000000010500788c */ /* 0x000fd6000bf05270 */
[----:B------:R-:W-:Y:S02]  /*1590*/  @UP0 ULDC.64 UR10, c[0x0][0x9e8] ;  /* 0x00027a00000a0ab9 */ /* 0x000fe40000000a00 */
[----:B------:R-:W-:-:S04]  /*15a0*/  UIMAD.WIDE.U32 UR6, UR4, UR10, URZ ;  /* 0x0000000a040672a5 */ /* 0x000fc8000f8e003f */
[----:B------:R-:W-:-:S12]  /*15b0*/  @UP0 USHF.R.U32.HI UR4, URZ, UR11, UR7 ;  /* 0x0000000b3f040299 */ /* 0x000fd80008011607 */
.L_x_11512:
[----:B------:R-:W-:-:S04]  /*15c0*/  UIMAD UR4, UR4, UR5, URZ ;  /* 0x00000005040472a4 */ /* 0x000fc8000f8e023f */
[----:B------:R-:W-:-:S04]  /*15d0*/  UISETP.LT.AND UP0, UPT, UR9, UR4, UPT ;  /* 0x000000040900728c */ /* 0x000fc8000bf01270 */
[----:B------:R-:W-:-:S12]  /*15e0*/  USEL UR9, UR9, UR4, !UP0 ;  /* 0x0000000409097287 */ /* 0x000fd8000c000000 */
.L_x_11510:
        /* <DEDUP_REMOVED lines=9> */
[----:B------:R-:W-:Y:S01]  /*1680*/  IMAD.MOV.U32 R8, RZ, RZ, RZ ;  /* 0x000000ffff087224 */ /* 0x000fe200078e00ff */
[----:B------:R-:W-:-:S02]  /*1690*/  CS2R R10, SRZ ;  /* 0x00000000000a7805 */ /* 0x000fc4000001ff00 */
[----:B------:R-:W-:Y:S01]  /*16a0*/  CS2R R126, SRZ ;  /* 0x00000000007e7805 */ /* 0x000fe2000001ff00 */
[----:B------:R-:W-:Y:S01]  /*16b0*/  UISETP.LT.AND UP0, UPT, URZ, UR4, UPT ;  /* 0x000000043f00728c */ /* 0x000fe2000bf01270 */
[----:B------:R-:W-:Y:S02]  /*16c0*/  CS2R R124, SRZ ;  /* 0x00000000007c7805 */ /* 0x000fe4000001ff00 */
[----:B------:R-:W-:Y:S02]  /*16d0*/  CS2R R12, SRZ ;  /* 0x00000000000c7805 */ /* 0x000fe4000001ff00 */
[----:B------:R-:W-:Y:S01]  /*16e0*/  CS2R R14, SRZ ;  /* 0x00000000000e7805 */ /* 0x000fe2000001ff00 */
[----:B------:R-:W-:Y:S01]  /*16f0*/  USEL UR44, URZ, UR4, !UP0 ;  /* 0x000000043f2c7287 */ /* 0x000fe2000c000000 */
[----:B------:R-:W-:Y:S02]  /*1700*/  CS2R R118, SRZ ;  /* 0x0000000000767805 */ /* 0x000fe4000001ff00 */
[----:B------:R-:W-:-:S02]  /*1710*/  CS2R R116, SRZ ;  /* 0x0000000000747805 */ /* 0x000fc4000001ff00 */
[----:B------:R-:W-:Y:S02]  /*1720*/  CS2R R20, SRZ ;  /* 0x0000000000147805 */ /* 0x000fe4000001ff00 */
[----:B------:R-:W-:Y:S02]  /*1730*/  CS2R R28, SRZ ;  /* 0x00000000001c7805 */ /* 0x000fe4000001ff00 */
[----:B------:R-:W-:Y:S02]  /*1740*/  CS2R R110, SRZ ;  /* 0x00000000006e7805 */ /* 0x000fe4000001ff00 */
[----:B------:R-:W-:Y:S02]  /*1750*/  ISETP.GT.AND P1, PT, R88, UR44, PT ;  /* 0x0000002c58007c0c */ /* 0x000fe4000bf24270 */
        /* <DEDUP_REMOVED lines=43> */
.L_x_11514:
        /* <DEDUP_REMOVED lines=56> */
.L_x_11711:
[----:B------:R-:W-:Y:S05]  /*1d90*/  @!P0 BRA `(.L_x_11516) ;  /* 0x0000000000048947 */ /* 0x000fea0003800000 */
[----:B------:R-:W-:Y:S01]  /*1da0*/  BPT.TRAP 0x1 ;  /* 0x000000040000795c */ /* 0x000fe20000300000 */
.L_x_11516:
[----:B------:R-:W-:Y:S02]  /*1db0*/  IMAD.U32 R21, RZ, RZ, UR37 ;  /* 0x00000025ff157e24 */ /* 0x000fe4000f8e00ff */
[----:B------:R-:W-:-:S03]  /*1dc0*/  IMAD.U32 R2, RZ, RZ, UR36 ;  /* 0x00000024ff027e24 */ /* 0x000fc6000f8e00ff */
[----:B------:R-:W-:Y:S02]  /*1dd0*/  LEA R21, R21, UR46, 0x3 ;  /* 0x0000002e15157c11 */ /* 0x000fe4000f8e18ff */
[----:B------:R-:W-:-:S04]  /*1de0*/  SHF.L.U32 R2, R2, 0x1f, RZ ;  /* 0x0000001f02027819 */ /* 0x000fc800000006ff */
[----:B------:R1:W2:Y:S01]  /*1df0*/  SYNCS.PHASECHK.TRANS64.TRYWAIT P1, [R21+URZ+0x19c30], R2 ;  /* 0x019c3002150075a7 */ /* 0x0002a2000802017f */
[----:B------:R-:W-:Y:S05]  /*1e00*/  @!P0 BRA `(.L_x_11517) ;  /* 0x0000000000048947 */ /* 0x000fea0003800000 */
[----:B------:R-:W-:Y:S01]  /*1e10*/  BPT.TRAP 0x1 ;  /* 0x000000040000795c */ /* 0x000fe20000300000 */
.L_x_11517:
[----:B--2---:R-:W-:Y:S05]  /*1e20*/  @P1 BRA `(.L_x_11518) ;  /* 0x0000000000081947 */ /* 0x004fea0003800000 */
[----:B------:R-:W2:Y:S02]  /*1e30*/  SYNCS.PHASECHK.TRANS64.TRYWAIT P1, [R21+URZ+0x19c30], R2 ;  /* 0x019c3002150075a7 */ /* 0x000ea4000802017f */
[----:B--2---:R-:W-:Y:S05]  /*1e40*/  @!P1 BRA `(.L_x_11519) ;  /* 0x0000015400bc9947 */ /* 0x004fea0003800000 */
.L_x_11518:
        /* <DEDUP_REMOVED lines=28> */
.L_x_11520:
[----:B------:R-:W-:Y:S01]  /*2010*/  UISETP.NE.AND UP1, UPT, UR52, URZ, UPT ;  /* 0x0000003f3400728c */ /* 0x000fe2000bf25270 */
[C---:B------:R-:W-:Y:S01]  /*2020*/  FMUL.FTZ R9, R0.reuse, R39 ;  /* 0x0000002700097220 */ /* 0x040fe20000410000 */
[C---:B------:R-:W-:Y:S01]  /*2030*/  FMUL.FTZ R39, R0.reuse, R71 ;  /* 0x0000004700277220 */ /* 0x040fe20000410000 */
[----:B------:R-:W-:Y:S01]  /*2040*/  VIADD R71, R17, UR42 ;  /* 0x0000002a11477c36 */ /* 0x000fe20008000000 */
[----:B------:R-:W-:Y:S01]  /*2050*/  R2UR UR6, R21 ;  /* 0x00000000150672ca */ /* 0x000fe200000e0000 */
[C---:B------:R-:W-:Y:S01]  /*2060*/  FMUL.FTZ R94, R0.reuse, R37 ;  /* 0x00000025005e7220 */ /* 0x040fe20000410000 */
[----:B------:R-:W-:Y:S01]  /*2070*/  PLOP3.LUT P1, PT, PT, PT, UP1, 0x80, 0x0 ;  /* 0x000000000000781c */ /* 0x000fe20003f2f018 */
[C---:B0-----:R-:W-:Y:S01]  /*2080*/  FMUL.FTZ R3, R0.reuse, R27 ;  /* 0x0000001b00037220 */ /* 0x041fe20000410000 */
[----:B------:R-:W-:Y:S01]  /*2090*/  PLOP3.LUT P2, PT, PT, PT, UP1, 0x80, 0x0 ;  /* 0x000000000000781c */ /* 0x000fe20003f4f018 */
[C---:B------:R-:W-:Y:S01]  /*20a0*/  FMUL.FTZ R37, R0.reuse, R67 ;  /* 0x0000004300257220 */ /* 0x040fe20000410000 */
[C---:B------:R-:W-:Y:S01]  /*20b0*/  FMUL.FTZ R27, R0.reuse, R59 ;  /* 0x0000003b001b7220 */ /* 0x040fe20000410000 */
[----:B------:R-:W-:Y:S01]  /*20c0*/  @UP1 ULDC UR7, c[0x0][0x44c] ;  /* 0x0001130000071ab9 */ /* 0x000fe20000000800 */
[C---:B------:R-:W-:Y:S01]  /*20d0*/  FMUL.FTZ R67, R0.reuse, R69 ;  /* 0x0000004500437220 */ /* 0x040fe20000410000 */
[C---:B------:R-:W-:Y:S01]  /*20e0*/  FMUL.FTZ R69, R0.reuse, R73 ;  /* 0x0000004900457220 */ /* 0x040fe20000410000 */
[----:B------:R-:W-:Y:S01]  /*20f0*/  UISETP.NE.AND UP0, UPT, UR51, URZ, UPT ;  /* 0x0000003f3300728c */ /* 0x000fe2000bf05270 */
[C---:B------:R-:W-:Y:S01]  /*2100*/  FMUL.FTZ R4, R0.reuse, R24 ;  /* 0x0000001800047220 */ /* 0x040fe20000410000 */
[C---:B------:R-:W-:Y:S01]  /*2110*/  FMUL.FTZ R10, R0.reuse, R38 ;  /* 0x00000026000a7220 */ /* 0x040fe20000410000 */
[----:B------:R-:W-:Y:S01]  /*2120*/  UIADD3 UR6, UR6, 0x19c40, URZ ;  /* 0x00019c4006067890 */ /* 0x000fe2000fffe03f */
[----:B------:R-:W-:Y:S01]  /*2130*/  FMUL.FTZ R12, R0, R42 ;  /* 0x0000002a000c7220 */ /* 0x000fe20000410000 */
[----:B-12---:R-:W-:Y:S01]  /*2140*/  @P1 IMAD.HI.U32 R21, R71, UR7, RZ ;  /* 0x0000000747151c27 */ /* 0x006fe2000f8e00ff */
[----:B------:R-:W-:-:S03]  /*2150*/  @UP1 ULDC UR7, c[0x0][0x450] ;  /* 0x0001140000071ab9 */ /* 0x000fc60000000800 */
[C---:B------:R-:W-:Y:S01]  /*2160*/  FMUL.FTZ R11, R0.reuse, R43 ;  /* 0x0000002b000b7220 */ /* 0x040fe20000410000 */
[C---:B------:R-:W-:Y:S01]  /*2170*/  FMUL.FTZ R20, R0.reuse, R25 ;  /* 0x0000001900147220 */ /* 0x040fe20000410000 */
[C---:B------:R-:W-:Y:S01]  /*2180*/  FMUL.FTZ R2, R0.reuse, R26 ;  /* 0x0000001a00027220 */ /* 0x040fe20000410000 */
[----:B------:R-:W-:Y:S01]  /*2190*/  @P2 SHF.R.U32.HI R71, RZ, UR7, R21 ;  /* 0x00000007ff472c19 */ /* 0x000fe20008011615 */
[----:B------:R-:W-:Y:S02]  /*21a0*/  IMAD.MOV.U32 R21, RZ, RZ, -0x80 ;  /* 0xffffff80ff157424 */ /* 0x000fe400078e00ff */
[C---:B------:R-:W-:Y:S01]  /*21b0*/  FMUL.FTZ R95, R0.reuse, R40 ;  /* 0x00000028005f7220 */ /* 0x040fe20000410000 */
[C---:B------:R-:W-:Y:S01]  /*21c0*/  FMUL.FTZ R42, R0.reuse, R44 ;  /* 0x0000002c002a7220 */ /* 0x040fe20000410000 */
[----:B------:R-:W-:Y:S01]  /*21d0*/  FMUL.FTZ R43, R0, R45 ;  /* 0x0000002d002b7220 */ /* 0x000fe20000410000 */
[----:B------:R-:W0:Y:S01]  /*21e0*/  SHFL.IDX PT, R59, R71, RZ, 0x1c1f ;  /* 0x001c1fff473b7589 */ /* 0x000e2200000e0000 */
[----:B------:R-:W-:-:S02]  /*21f0*/  IMAD R73, R88, R21, 0x80 ;  /* 0x0000008058497424 */ /* 0x000fc400078e0215 */
        /* <DEDUP_REMOVED lines=51> */
[----:B------:R-:W-:Y:S01]  /*2530*/  IMAD.U32 R53, RZ, RZ, UR39 ;  /* 0x00000027ff357e24 */ /* 0x000fe2000f8e00ff */
[----:B------:R-:W1:Y:S01]  /*2540*/  MUFU.TANH R4, R4 ;  /* 0x0000000400047308 */ /* 0x000e620000002400 */
[----:B------:R-:W-:Y:S01]  /*2550*/  ULDC UR18, c[0x0][0x9dc] ;  /* 0x0002770000127ab9 */ /* 0x000fe20000000800 */
[----:B------:R-:W-:Y:S01]  /*2560*/  SYNCS.ARRIVE.TRANS64.RED.A1T0 RZ, [UR6], RZ ;  /* 0x000000ffffff79a7 */ /* 0x000fe20008100406 */
[----:B------:R-:W-:Y:S01]  /*2570*/  ULOP3.LUT UR6, URZ, UR18, URZ, 0x33, !UPT ;  /* 0x000000123f067292 */ /* 0x000fe2000f8e333f */
[----:B------:R-:W-:Y:S01]  /*2580*/  IADD3 R52, -R53, UR43, R52 ;  /* 0x0000002b35347c10 */ /* 0x000fe2000fffe134 */
[----:B------:R-:W-:Y:S01]  /*2590*/  VIADD R21, R73, UR43 ;  /* 0x0000002b49157c36 */ /* 0x000fe20008000000 */
[----:B------:R-:W-:Y:S01]  /*25a0*/  ULDC UR14, c[0x0][0x9e0] ;  /* 0x00027800000e7ab9 */ /* 0x000fe20000000800 */
[----:B------:R-:W-:Y:S01]  /*25b0*/  LEA R74, R88, 0xffffff80, 0x7 ;  /* 0xffffff80584a7811 */ /* 0x000fe200078e38ff */
[----:B------:R-:W2:Y:S01]  /*25c0*/  MUFU.TANH R20, R20 ;  /* 0x0000001400147308 */ /* 0x000ea20000002400 */
[----:B------:R-:W-:-:S02]  /*25d0*/  IMAD R75, R16, -0x2, R21 ;  /* 0xfffffffe104b7824 */ /* 0x000fc400078e0215 */
[C---:B------:R-:W-:Y:S02]  /*25e0*/  VIADD R76, R52.reuse, UR14 ;  /* 0x0000000e344c7c36 */ /* 0x040fe40008000000 */
        /* <DEDUP_REMOVED lines=80> */
.L_x_11523:
[----:B------:R-:W-:Y:S02]  /*2af0*/  ULDC UR6, c[0x0][0x9e4] ;  /* 0x0002790000067ab9 */ /* 0x000fe40000000800 */
[----:B------:R-:W-:-:S05]  /*2b00*/  IMAD.U32 R58, RZ, RZ, UR6 ;  /* 0x00000006ff3a7e24 */ /* 0x000fca000f8e00ff */
[----:B------:R-:W-:-:S13]  /*2b10*/  ISETP.NE.AND P1, PT, R58, 0x1, PT ;  /* 0x000000013a00780c */ /* 0x000fda0003f25270 */
[----:B------:R-:W1:Y:S02]  /*2b20*/  @P1 LDC.64 R52, c[0x0][0x9e8] ;  /* 0x00027a00ff341b82 */ /* 0x000e640000000a00 */
[----:B-1----:R-:W-:-:S05]  /*2b30*/  @P1 IMAD.HI.U32 R52, R59, R52, RZ ;  /* 0x000000343b341227 */ /* 0x002fca00078e00ff */
[----:B------:R-:W-:-:S07]  /*2b40*/  @P1 SHF.R.U32.HI R59, RZ, R53, R52 ;  /* 0x00000035ff3b1219 */ /* 0x000fce0000011634 */
.L_x_11524:
[----:B------:R-:W-:Y:S05]  /*2b50*/  BSYNC B0 ;  /* 0x0000000000007941 */ /* 0x000fea0003800000 */
.L_x_11522:
[----:B------:R-:W-:-:S04]  /*2b60*/  IMAD R59, R59, R58, -R74 ;  /* 0x0000003a3b3b7224 */ /* 0x000fc800078e0a4a */
[----:B------:R-:W-:-:S05]  /*2b70*/  IMAD R59, R16, -0x2, R59 ;  /* 0xfffffffe103b7824 */ /* 0x000fca00078e023b */
[----:B------:R-:W-:Y:S02]  /*2b80*/  VIADDMNMX R21, R59, R58, R21, PT ;  /* 0x0000003a3b157246 */ /* 0x000fe40003800115 */
[----:B------:R-:W-:-:S07]  /*2b90*/  VIMNMX R72, R72, R59, !PT ;  /* 0x0000003b48487248 */ /* 0x000fce0007fe0100 */
.L_x_11521:
[C---:B------:R-:W-:Y:S01]  /*2ba0*/  ISETP.GE.AND P6, PT, R73.reuse, 0xa, PT ;  /* 0x0000000a4900780c */ /* 0x040fe20003fc6270 */
[----:B------:R-:W-:Y:S01]  /*2bb0*/  UISETP.NE.AND UP0, UPT, UR51, URZ, UPT ;  /* 0x0000003f3300728c */ /* 0x000fe2000bf05270 */
[C---:B------:R-:W-:Y:S02]  /*2bc0*/  ISETP.GE.AND P1, PT, R73.reuse, 0x2, PT ;  /* 0x000000024900780c */ /* 0x040fe40003f26270 */
        /* <DEDUP_REMOVED lines=145> */
[----:B------:R-:W-:Y:S01]  /*34e0*/  LOP3.LUT R23, R23, 0xfbffffff, RZ, 0xc0, !PT ;  /* 0xfbffffff17177812 */ /* 0x000fe200078ec0ff */
[----:B------:R-:W0:Y:S01]  /*34f0*/  SHFL.IDX PT, R69, R71, 0x1, 0x1c1f ;  /* 0x003c1f0047457f89 */ /* 0x000e2200000e0000 */
        /* <DEDUP_REMOVED lines=9> */
[----:B------:R-:W-:Y:S01]  /*3590*/  ISETP.GE.AND P3, PT, R73, 0x71, PT ;  /* 0x000000714900780c */ /* 0x000fe20003f66270 */
[----:B0-----:R-:W-:Y:S01]  /*35a0*/  IMAD.IADD R67, R78, 0x1, R69 ;  /* 0x000000014e437824 */ /* 0x001fe200078e0245 */
[----:B------:R-:W-:Y:S02]  /*35b0*/  @P4 LOP3.LUT R23, R23, 0x20, RZ, 0xfc, !PT ;  /* 0x0000002017174812 */ /* 0x000fe400078efcff */
[----:B------:R-:W-:Y:S02]  /*35c0*/  ISETP.GT.AND P4, PT, R72, 0x70, !P3 ;  /* 0x000000704800780c */ /* 0x000fe40005f84270 */
[----:B------:R-:W-:Y:S02]  /*35d0*/  LOP3.LUT R23, R23, 0xfffffffd, RZ, 0xc0, !PT ;  /* 0xfffffffd17177812 */ /* 0x000fe400078ec0ff */
[----:B------:R-:W-:-:S02]  /*35e0*/  ISETP.LT.OR P4, PT, R21, 0x71, P4 ;  /* 0x000000711500780c */ /* 0x000fc40002781670 */
[----:B------:R-:W-:Y:S02]  /*35f0*/  VIADDMNMX R66, R69, R76, R75, PT ;  /* 0x0000004c45427246 */ /* 0x000fe4000380014b */
        /* <DEDUP_REMOVED lines=36> */
.L_x_11527:
[----:B------:R-:W-:Y:S02]  /*3840*/  ULDC UR6, c[0x0][0x9e4] ;  /* 0x0002790000067ab9 */ /* 0x000fe40000000800 */
[----:B------:R-:W-:-:S05]  /*3850*/  IMAD.U32 R70, RZ, RZ, UR6 ;  /* 0x00000006ff467e24 */ /* 0x000fca000f8e00ff */
[----:B------:R-:W-:-:S13]  /*3860*/  ISETP.NE.AND P6, PT, R70, 0x1, PT ;  /* 0x000000014600780c */ /* 0x000fda0003fc5270 */
[----:B------:R-:W0:Y:S02]  /*3870*/  @P6 LDC.64 R20, c[0x0][0x9e8] ;  /* 0x00027a00ff146b82 */ /* 0x000e240000000a00 */
[----:B0-----:R-:W-:-:S05]  /*3880*/  @P6 IMAD.HI.U32 R20, R69, R20, RZ ;  /* 0x0000001445146227 */ /* 0x001fca00078e00ff */
[----:B------:R-:W-:-:S07]  /*3890*/  @P6 SHF.R.U32.HI R69, RZ, R21, R20 ;  /* 0x00000015ff456219 */ /* 0x000fce0000011614 */
.L_x_11528:
[----:B------:R-:W-:Y:S05]  /*38a0*/  BSYNC B0 ;  /* 0x0000000000007941 */ /* 0x000fea0003800000 */
.L_x_11526:
[----:B------:R-:W-:-:S04]  /*38b0*/  IMAD R69, R69, R70, -R74 ;  /* 0x0000004645457224 */ /* 0x000fc800078e0a4a */
[----:B------:R-:W-:-:S05]  /*38c0*/  IMAD R69, R16, -0x2, R69 ;  /* 0xfffffffe10457824 */ /* 0x000fca00078e0245 */
[----:B------:R-:W-:Y:S02]  /*38d0*/  VIADDMNMX R66, R69, R70, R66, PT ;  /* 0x0000004645427246 */ /* 0x000fe40003800142 */
[----:B------:R-:W-:-:S07]  /*38e0*/  VIMNMX R67, R67, R69, !PT ;  /* 0x0000004543437248 */ /* 0x000fce0007fe0100 */
.L_x_11525:
[----:B------:R-:W-:Y:S01]  /*38f0*/  ISETP.GT.AND P1, PT, R67, 0x1, !P1 ;  /* 0x000000014300780c */ /* 0x000fe20004f24270 */
[----:B------:R-:W-:Y:S01]  /*3900*/  ULDC UR6, c[0x0][0x988] ;  /* 0x0002620000067ab9 */ /* 0x000fe20000000800 */
[----:B------:R-:W-:Y:S01]  /*3910*/  LOP3.LUT P6, RZ, R23, 0x4, RZ, 0xc0, !PT ;  /* 0x0000000417ff7812 */ /* 0x000fe200078cc0ff */
[----:B------:R-:W-:Y:S01]  /*3920*/  UISETP.NE.AND UP1, UPT, UR52, URZ, UPT ;  /* 0x0000003f3400728c */ /* 0x000fe2000bf25270 */
[----:B------:R-:W-:Y:S01]  /*3930*/  ISETP.LT.OR P1, PT, R66, 0x2, P1 ;  /* 0x000000024200780c */ /* 0x000fe20000f21670 */
[----:B------:R-:W-:Y:S01]  /*3940*/  UISETP.NE.AND UP0, UPT, UR51, URZ, UPT ;  /* 0x0000003f3300728c */ /* 0x000fe2000bf05270 */
[----:B------:R-:W-:Y:S01]  /*3950*/  ISETP.GT.AND P2, PT, R67, 0x8, !P2 ;  /* 0x000000084300780c */ /* 0x000fe20005744270 */
        /* <DEDUP_REMOVED lines=10> */
[C---:B------:R-:W-:Y:S01]  /*3a00*/  LOP3.LUT P1, RZ, R23.reuse, 0x8, RZ, 0xc0, !PT ;  /* 0x0000000817ff7812 */ /* 0x040fe2000782c0ff */
[----:B------:R-:W-:Y:S01]  /*3a10*/  @UP1 USHF.R.U32.HI UR7, URZ, UR15, UR11 ;  /* 0x0000000f3f071299 */ /* 0x000fe2000801160b */
[----:B------:R-:W-:-:S02]  /*3a20*/  LOP3.LUT P2, RZ, R23, 0x40000, RZ, 0xc0, !PT ;  /* 0x0004000017ff7812 */ /* 0x000fc4000784c0ff */
[----:B------:R-:W-:Y:S01]  /*3a30*/  ISETP.GT.AND P1, PT, R67, 0x10, !P1 ;  /* 0x000000104300780c */ /* 0x000fe20004f24270 */
[----:B------:R-:W-:Y:S01]  /*3a40*/  UIADD3 UR53, UR53, UR7, URZ ;  /* 0x0000000735357290 */ /* 0x000fe2000fffe03f */
[----:B------:R-:W-:Y:S02]  /*3a50*/  LOP3.LUT P6, RZ, R23, 0x20000, RZ, 0xc0, !PT ;  /* 0x0002000017ff7812 */ /* 0x000fe400078cc0ff */
[----:B------:R-:W-:Y:S01]  /*3a60*/  ISETP.LT.OR P1, PT, R66, 0x11, P1 ;  /* 0x000000114200780c */ /* 0x000fe20000f21670 */
[----:B------:R-:W-:Y:S01]  /*3a70*/  UIADD3 UR7, UR53, UR14, URZ ;  /* 0x0000000e35077290 */ /* 0x000fe2000fffe03f */
[----:B------:R-:W-:Y:S02]  /*3a80*/  ISETP.GT.AND P3, PT, R67, 0x70, !P3 ;  /* 0x000000704300780c */ /* 0x000fe40005f64270 */
[----:B------:R-:W-:Y:S02]  /*3a90*/  FSEL R8, R8, -INF , !P1 ;  /* 0xff80000008087808 */ /* 0x000fe40004800000 */
[----:B------:R-:W-:-:S02]  /*3aa0*/  LOP3.LUT P1, RZ, R23, 0x10, RZ, 0xc0, !PT ;  /* 0x0000001017ff7812 */ /* 0x000fc4000782c0ff */
[C---:B------:R-:W-:Y:S02]  /*3ab0*/  ISETP.GT.AND P4, PT, R67.reuse, 0x71, !P4 ;  /* 0x000000714300780c */ /* 0x040fe40006784270 */
[C---:B------:R-:W-:Y:S02]  /*3ac0*/  ISETP.GT.AND P1, PT, R67.reuse, 0x11, !P1 ;  /* 0x000000114300780c */ /* 0x040fe40004f24270 */
[----:B------:R-:W-:Y:S02]  /*3ad0*/  ISETP.GT.AND P5, PT, R67, 0x78, !P5 ;  /* 0x000000784300780c */ /* 0x000fe40006fa4270 */
[C---:B------:R-:W-:Y:S02]  /*3ae0*/  ISETP.LT.OR P1, PT, R66.reuse, 0x12, P1 ;  /* 0x000000124200780c */ /* 0x040fe40000f21670 */
[----:B------:R-:W-:Y:S02]  /*3af0*/  ISETP.LT.OR P3, PT, R66, 0x71, P3 ;  /* 0x000000714200780c */ /* 0x000fe40001f61670 */
[----:B------:R-:W-:-:S02]  /*3b00*/  FSEL R5, R7, -INF , !P1 ;  /* 0xff80000007057808 */ /* 0x000fc40004800000 */
[----:B------:R-:W-:Y:S02]  /*3b10*/  LOP3.LUT P1, RZ, R23, 0x2000000, RZ, 0xc0, !PT ;  /* 0x0200000017ff7812 */ /* 0x000fe4000782c0ff */
[C---:B------:R-:W-:Y:S02]  /*3b20*/  ISETP.LT.OR P4, PT, R66.reuse, 0x72, P4 ;  /* 0x000000724200780c */ /* 0x040fe40002781670 */
[----:B------:R-:W-:Y:S02]  /*3b30*/  ISETP.GT.AND P1, PT, R67, 0x18, !P1 ;  /* 0x000000184300780c */ /* 0x000fe40004f24270 */
[----:B------:R-:W-:Y:S02]  /*3b40*/  FSEL R31, R31, -INF , !P3 ;  /* 0xff8000001f1f7808 */ /* 0x000fe40005800000 */
[C---:B------:R-:W-:Y:S02]  /*3b50*/  ISETP.LT.OR P1, PT, R66.reuse, 0x19, P1 ;  /* 0x000000194200780c */ /* 0x040fe40000f21670 */
[----:B------:R-:W-:-:S02]  /*3b60*/  ISETP.LT.OR P5, PT, R66, 0x79, P5 ;  /* 0x000000794200780c */ /* 0x000fc40002fa1670 */
[----:B------:R-:W-:Y:S02]  /*3b70*/  FSEL R10, R10, -INF , !P1 ;  /* 0xff8000000a0a7808 */ /* 0x000fe40004800000 */
[----:B------:R-:W-:Y:S02]  /*3b80*/  LOP3.LUT P1, RZ, R23, 0x1000000, RZ, 0xc0, !PT ;  /* 0x0100000017ff7812 */ /* 0x000fe4000782c0ff */
[----:B------:R-:W-:Y:S02]  /*3b90*/  FSEL R32, R32, -INF , !P4 ;  /* 0xff80000020207808 */ /* 0x000fe40006000000 */
[----:B------:R-:W-:Y:S02]  /*3ba0*/  ISETP.GT.AND P1, PT, R67, 0x19, !P1 ;  /* 0x000000194300780c */ /* 0x000fe40004f24270 */
[----:B------:R-:W-:Y:S02]  /*3bb0*/  FSEL R33, R33, -INF , !P5 ;  /* 0xff80000021217808 */ /* 0x000fe40006800000 */
        /* <DEDUP_REMOVED lines=65> */
[----:B------:R-:W-:Y:S02]  /*3fd0*/  ISETP.GT.AND P1, PT, R67, 0x58, !P1 ;  /* 0x000000584300780c */ /* 0x000fe40004f24270 */
[----:B------:R-:W-:Y:S02]  /*3fe0*/  FMNMX.FTZ R38, R94, R7, !PT ;  /* 0x000000075e267209 */ /* 0x000fe40007810000 */
[----:B------:R-:W-:Y:S02]  /*3ff0*/  ISETP.LT.OR P1, PT, R66, 0x59, P1 ;  /* 0x000000594200780c */ /* 0x000fe40000f21670 */
[----:B------:R-:W-:Y:S02]  /*4000*/  FMNMX.FTZ R7, R95, R38, !PT ;  /* 0x000000265f077209 */ /* 0x000fe40007810000 */
[----:B------:R-:W-:Y:S02]  /*4010*/  FSEL R40, R40, -INF , !P1 ;  /* 0xff80000028287808 */ /* 0x000fe40004800000 */
[----:B------:R-:W-:-:S02]  /*4020*/  FMNMX.FTZ R7, R62, R7, !PT ;  /* 0x000000073e077209 */ /* 0x000fc40007810000 */
[----:B------:R-:W-:Y:S02]  /*4030*/  LOP3.LUT P1, RZ, R23, 0x100, RZ, 0xc0, !PT ;  /* 0x0000010017ff7812 */ /* 0x000fe4000782c0ff */
[----:B------:R-:W-:Y:S02]  /*4040*/  FMNMX.FTZ R38, R58, R7, !PT ;  /* 0x000000073a267209 */ /* 0x000fe40007810000 */
[----:B------:R-:W-:Y:S02]  /*4050*/  ISETP.GT.AND P1, PT, R67, 0x59, !P1 ;  /* 0x000000594300780c */ /* 0x000fe40004f24270 */
[----:B------:R-:W-:Y:S02]  /*4060*/  FMNMX.FTZ R38, R63, R38, !PT ;  /* 0x000000263f267209 */ /* 0x000fe40007810000 */
[----:B------:R-:W-:Y:S02]  /*4070*/  ISETP.LT.OR P1, PT, R66, 0x5a, P1 ;  /* 0x0000005a4200780c */ /* 0x000fe40000f21670 */
[----:B------:R-:W-:-:S02]  /*4080*/  FMNMX.FTZ R7, R61, R38, !PT ;  /* 0x000000263d077209 */ /* 0x000fc40007810000 */
[----:B------:R-:W-:Y:S02]  /*4090*/  FSEL R39, R39, -INF , !P1 ;  /* 0xff80000027277808 */ /* 0x000fe40004800000 */
        /* <DEDUP_REMOVED lines=13> */
[C---:B------:R-:W-:Y:S02]  /*4170*/  LOP3.LUT P6, RZ, R23.reuse, 0x2, RZ, 0xc0, !PT ;  /* 0x0000000217ff7812 */ /* 0x040fe400078cc0ff */
        /* <DEDUP_REMOVED lines=81> */
[----:B------:R1:W-:Y:S01]  /*4690*/  MUFU.EX2 R75, R62 ;  /* 0x0000003e004b7308 */ /* 0x0003e20000000800 */
[----:B------:R-:W-:-:S01]  /*46a0*/  FFMA.FTZ R4, R4, UR6, -R77 ;  /* 0x0000000604047c23 */ /* 0x000fc2000801084d */
[----:B------:R-:W-:-:S02]  /*46b0*/  FMNMX.FTZ R79, R15, R38, !PT ;  /* 0x000000260f4f7209 */ /* 0x000fc40007810000 */
[----:B0-----:R-:W-:Y:S02]  /*46c0*/  F2FP.SATFINITE.E4M3.F32.PACK_AB_MERGE_C R148, R69, R68, RZ ;  /* 0x000000444594723e */ /* 0x001fe400048070ff */
[----:B------:R-:W-:Y:S02]  /*46d0*/  FMNMX.FTZ R38, R26, R79, !PT ;  /* 0x0000004f1a267209 */ /* 0x000fe40007810000 */
[----:B------:R-:W-:Y:S01]  /*46e0*/  MUFU.EX2 R70, R70 ;  /* 0x0000004600467308 */ /* 0x000fe20000000800 */
[----:B-1----:R-:W-:-:S01]  /*46f0*/  FFMA.FTZ R62, R64, UR6, -R77 ;  /* 0x00000006403e7c23 */ /* 0x002fc2000801084d */
[----:B------:R-:W-:Y:S02]  /*4700*/  FMNMX.FTZ R79, R25, R38, !PT ;  /* 0x00000026194f7209 */ /* 0x000fe40007810000 */
[----:B------:R-:W-:Y:S02]  /*4710*/  F2FP.SATFINITE.E4M3.F32.PACK_AB_MERGE_C R148, R65, R2, R148 ;  /* 0x000000024194723e */ /* 0x000fe40004807094 */
[----:B------:R-:W-:-:S02]  /*4720*/  FMNMX.FTZ R38, R28, R79, !PT ;  /* 0x0000004f1c267209 */ /* 0x000fc40007810000 */
[----:B------:R-:W-:Y:S02]  /*4730*/  MUFU.EX2 R71, R92 ;  /* 0x0000005c00477308 */ /* 0x000fe40000000800 */
        /* <DEDUP_REMOVED lines=25> */
[----:B------:R-:W-:-:S03]  /*48d0*/  F2FP.SATFINITE.E4M3.F32.PACK_AB_MERGE_C R144, R75, R74, R144 ;  /* 0x0000004a4b90723e */ /* 0x000fc60004807090 */
[----:B------:R-:W0:Y:S01]  /*48e0*/  SHFL.BFLY PT, R38, R67, 0x2, 0x1f ;  /* 0x0c401f0043267f89 */ /* 0x000e2200000e0000 */
[----:B------:R-:W-:Y:S08]  /*48f0*/  MUFU.EX2 R61, R61 ;  /* 0x0000003d003d7308 */ /* 0x000ff00000000800 */
[----:B------:R-:W-:Y:S08]  /*4900*/  MUFU.EX2 R53, R53 ;  /* 0x0000003500357308 */ /* 0x000ff00000000800 */
[----:B------:R-:W-:Y:S01]  /*4910*/  MUFU.EX2 R52, R52 ;  /* 0x0000003400347308 */ /* 0x000fe20000000800 */
[----:B0-----:R-:W-:-:S07]  /*4920*/  FMNMX.FTZ R64, R67, R38, !PT ;  /* 0x0000002643407209 */ /* 0x001fce0007810000 */
[----:B------:R-:W-:Y:S01]  /*4930*/  MUFU.EX2 R60, R60 ;  /* 0x0000003c003c7308 */ /* 0x000fe20000000800 */
[----:B------:R-:W0:Y:S07]  /*4940*/  SHFL.BFLY PT, R67, R64, 0x1, 0x1f ;  /* 0x0c201f0040437f89 */ /* 0x000e2e00000e0000 */
[----:B------:R-:W-:Y:S08]  /*4950*/  MUFU.EX2 R59, R59 ;  /* 0x0000003b003b7308 */ /* 0x000ff00000000800 */
[----:B------:R-:W1:Y:S08]  /*4960*/  MUFU.EX2 R62, R62 ;  /* 0x0000003e003e7308 */ /* 0x000e700000000800 */
[----:B------:R-:W-:Y:S01]  /*4970*/  MUFU.EX2 R45, R45 ;  /* 0x0000002d002d7308 */ /* 0x000fe20000000800 */
[----:B0-----:R-:W-:Y:S01]  /*4980*/  FMNMX.FTZ R38, R64, R67, !PT ;  /* 0x0000004340267209 */ /* 0x001fe20007810000 */
[----:B------:R-:W-:-:S03]  /*4990*/  IMAD.U32 R67, RZ, RZ, UR6 ;  /* 0x00000006ff437e24 */ /* 0x000fc6000f8e00ff */
[C---:B------:R-:W-:Y:S01]  /*49a0*/  FSETP.NEU.FTZ.AND P1, PT, R38.reuse, -INF , PT ;  /* 0xff8000002600780b */ /* 0x040fe20003f3d000 */
[----:B------:R-:W-:-:S01]  /*49b0*/  FFMA.FTZ R66, R38, R67, -8 ;  /* 0xc100000026427423 */ /* 0x000fc20000010043 */
[----:B-1----:R-:W-:Y:S01]  /*49c0*/  F2FP.SATFINITE.E4M3.F32.PACK_AB_MERGE_C R146, R62, R59, RZ ;  /* 0x0000003b3e92723e */ /* 0x002fe200048070ff */
[----:B------:R-:W-:Y:S03]  /*49d0*/  MUFU.EX2 R48, R48 ;  /* 0x0000003000307308 */ /* 0x000fe60000000800 */
[----:B------:R-:W-:Y:S02]  /*49e0*/  FSEL R66, R66, RZ, P1 ;  /* 0x000000ff42427208 */ /* 0x000fe40000800000 */
[----:B------:R-:W-:Y:S02]  /*49f0*/  PLOP3.LUT P1, PT, PT, PT, UP0, 0x40, 0x0 ;  /* 0x000000000000781c */ /* 0x000fe40003f2e808 */
[----:B------:R-:W-:Y:S01]  /*4a00*/  F2FP.SATFINITE.E4M3.F32.PACK_AB_MERGE_C R146, R60, R61, R146 ;  /* 0x0000003d3c92723e */ /* 0x000fe20004807092 */
        /* <DEDUP_REMOVED lines=48> */
[----:B------:R-:W-:Y:S01]  /*4d10*/  FFMA.FTZ R28, R37, UR6, -R66 ;  /* 0x00000006251c7c23 */ /* 0x000fe20008010842 */
[----:B------:R-:W-:-:S01]  /*4d20*/  FADD.FTZ R37, R75, R76 ;  /* 0x0000004c4b257221 */ /* 0x000fc20000010000 */
[----:B------:R-:W-:-:S04]  /*4d30*/  F2FP.SATFINITE.E4M3.F32.PACK_AB_MERGE_C R20, R67, R20, RZ ;  /* 0x000000144314723e */ /* 0x000fc800048070ff */
        /* <DEDUP_REMOVED lines=25> */
[----:B------:R-:W-:Y:S01]  /*4ed0*/  F2FP.SATFINITE.E4M3.F32.PACK_AB_MERGE_C R2, R55, R54, RZ ;  /* 0x000000363702723e */ /* 0x000fe200048070ff */
[----:B------:R-:W-:-:S01]  /*4ee0*/  FADD.FTZ R54, R54, R37 ;  /* 0x0000002536367221 */ /* 0x000fc20000010000 */
[----:B------:R-:W-:Y:S02]  /*4ef0*/  F2FP.SATFINITE.E4M3.F32.PACK_AB_MERGE_C R37, R48, R45, RZ ;  /* 0x0000002d3025723e */ /* 0x000fe400048070ff */
[----:B------:R-:W-:Y:S01]  /*4f00*/  F2FP.SATFINITE.E4M3.F32.PACK_AB_MERGE_C R140, R52, R53, R2 ;  /* 0x00000035348c723e */ /* 0x000fe20004807002 */
[----:B------:R-:W-:Y:S01]  /*4f10*/  FADD.FTZ R55, R55, R54 ;  /* 0x0000003637377221 */ /* 0x000fe20000010000 */
        /* <DEDUP_REMOVED lines=18> */
[----:B------:R-:W-:Y:S01]  /*5040*/  MUFU.EX2 R56, R56 ;  /* 0x0000003800387308 */ /* 0x000fe20000000800 */
[----:B--2---:R-:W-:-:S07]  /*5050*/  FADD.FTZ R11, R27, R2 ;  /* 0x000000021b0b7221 */ /* 0x004fce0000010000 */
        /* <DEDUP_REMOVED lines=31> */
[----:B------:R-:W-:-:S04]  /*5250*/  FADD.FTZ R51, R51, R50 ;  /* 0x0000003233337221 */ /* 0x000fc80000010000 */
[----:B------:R-:W-:Y:S02]  /*5260*/  FADD.FTZ R44, R44, R51 ;  /* 0x000000332c2c7221 */ /* 0x000fe40000010000 */
        /* <DEDUP_REMOVED lines=14> */
[C---:B--2---:R-:W-:Y:S01]  /*5350*/  F2FP.SATFINITE.E4M3.F32.PACK_AB_MERGE_C R29, R30.reuse, R29, RZ ;  /* 0x0000001d1e1d723e */ /* 0x044fe200048070ff */
[----:B------:R-:W-:-:S03]  /*5360*/  FADD.FTZ R30, R30, R5 ;  /* 0x000000051e1e7221 */ /* 0x000fc60000010000 */
[----:B------:R-:W-:-:S03]  /*5370*/  F2FP.SATFINITE.E4M3.F32.PACK_AB_MERGE_C R137, R47, R46, R29 ;  /* 0x0000002e2f89723e */ /* 0x000fc6000480701d */
[----:B------:R-:W-:Y:S01]  /*5380*/  MUFU.EX2 R33, R33 ;  /* 0x0000002100217308 */ /* 0x000fe20000000800 */
[----:B0-----:R-:W-:-:S07]  /*5390*/  FADD.FTZ R3, R31, R30 ;  /* 0x0000001e1f037221 */ /* 0x001fce0000010000 */
[----:B------:R-:W0:Y:S01]  /*53a0*/  MUFU.EX2 R34, R34 ;  /* 0x0000002200227308 */ /* 0x000e220000000800 */
[----:B-1----:R-:W-:-:S01]  /*53b0*/  FADD.FTZ R2, R32, R3 ;  /* 0x0000000320027221 */ /* 0x002fc20000010000 */
[----:B0-----:R-:W-:-:S03]  /*53c0*/  F2FP.SATFINITE.E4M3.F32.PACK_AB_MERGE_C R3, R34, R33, RZ ;  /* 0x000000212203723e */ /* 0x001fc600048070ff */
        /* <DEDUP_REMOVED lines=17> */
.L_x_11530:
[----:B------:R-:W-:Y:S02]  /*54e0*/  ULDC UR19, c[0x0][0x9e4] ;  /* 0x0002790000137ab9 */ /* 0x000fe40000000800 */
[----:B------:R-:W-:-:S11]  /*54f0*/  UISETP.NE.AND UP0, UPT, UR19, 0x1, UPT ;  /* 0x000000011300788c */ /* 0x000fd6000bf05270 */
[----:B------:R-:W-:Y:S02]  /*5500*/  @UP0 ULDC.64 UR10, c[0x0][0x9e8] ;  /* 0x00027a00000a0ab9 */ /* 0x000fe40000000a00 */
[----:B------:R-:W-:-:S04]  /*5510*/  UIMAD.WIDE.U32 UR14, UR17, UR10, URZ ;  /* 0x0000000a110e72a5 */ /* 0x000fc8000f8e003f */
[----:B------:R-:W-:-:S12]  /*5520*/  @UP0 USHF.R.U32.HI UR17, URZ, UR11, UR15 ;  /* 0x0000000b3f110299 */ /* 0x000fd8000801160f */
.L_x_11531:
[----:B------:R-:W-:-:S04]  /*5530*/  UIMAD UR17, UR17, UR19, UR19 ;  /* 0x00000013111172a4 */ /* 0x000fc8000f8e0213 */
[----:B------:R-:W-:-:S04]  /*5540*/  UISETP.LT.AND UP0, UPT, UR7, UR17, UPT ;  /* 0x000000110700728c */ /* 0x000fc8000bf01270 */
[----:B------:R-:W-:-:S12]  /*5550*/  USEL UR7, UR7, UR17, UP0 ;  /* 0x0000001107077287 */ /* 0x000fd80008000000 */
.L_x_11529:
        /* <DEDUP_REMOVED lines=40> */
.L_x_11551:
[----:B------:R-:W-:-:S04]  /*57e0*/  UISETP.NE.AND UP0, UPT, UR22, 0x1, UPT ;  /* 0x000000011600788c */ /* 0x000fc8000bf05270 */
[----:B------:R-:W-:-:S04]  /*57f0*/  USEL UR36, URZ, 0x1, UP0 ;  /* 0x000000013f247887 */ /* 0x000fc80008000000 */
[----:B------:R-:W-:Y:S01]  /*5800*/  ULOP3.LUT UR36, UR21, UR36, URZ, 0x3c, !UPT ;  /* 0x0000002415247292 */ /* 0x000fe2000f8e3c3f */
[----:B------:R-:W-:Y:S11]  /*5810*/  @!P0 BRA `(.L_x_11533) ;  /* 0x0000000000048947 */ /* 0x000ff60003800000 */
[----:B------:R-:W-:Y:S01]  /*5820*/  BPT.TRAP 0x1 ;  /* 0x000000040000795c */ /* 0x000fe20000300000 */
.L_x_11533:
        /* <DEDUP_REMOVED lines=9> */
.L_x_11534:
[----:B-1----:R-:W-:Y:S05]  /*58c0*/  @P1 BRA `(.L_x_11535) ;  /* 0x0000000000081947 */ /* 0x002fea0003800000 */
[----:B------:R-:W1:Y:S02]  /*58d0*/  SYNCS.PHASECHK.TRANS64.TRYWAIT P1, [UR20+0x19c30], R7 ;  /* 0x019c3007ff0075a7 */ /* 0x000e640008020154 */
[----:B-1----:R-:W-:Y:S05]  /*58e0*/  @!P1 BRA `(.L_x_11536) ;  /* 0x0000011c00289947 */ /* 0x002fea0003800000 */
.L_x_11535:
        /* <DEDUP_REMOVED lines=17> */
.L_x_11537:
[----:B------:R-:W-:Y:S01]  /*5a00*/  ULEA UR11, UR22, UR46, 0x3 ;  /* 0x0000002e160b7291 */ /* 0x000fe2000f8e183f */
[----:B01----:R-:W-:-:S05]  /*5a10*/  IMAD.U32 R7, RZ, RZ, UR21 ;  /* 0x00000015ff077e24 */ /* 0x003fca000f8e00ff */
[----:B------:R-:W-:-:S04]  /*5a20*/  SHF.L.U32 R7, R7, 0x1f, RZ ;  /* 0x0000001f07077819 */ /* 0x000fc800000006ff */
[----:B------:R0:W1:Y:S01]  /*5a30*/  SYNCS.PHASECHK.TRANS64.TRYWAIT P1, [UR11+0x19c50], R7 ;  /* 0x019c5007ff0075a7 */ /* 0x000062000802014b */
[----:B------:R-:W-:Y:S05]  /*5a40*/  @!P0 BRA `(.L_x_11538) ;  /* 0x0000000000048947 */ /* 0x000fea0003800000 */
[----:B------:R-:W-:Y:S01]  /*5a50*/  BPT.TRAP 0x1 ;  /* 0x000000040000795c */ /* 0x000fe20000300000 */
.L_x_11538:
[----:B-1----:R-:W-:Y:S05]  /*5a60*/  @P1 BRA `(.L_x_11539) ;  /* 0x0000000000081947 */ /* 0x002fea0003800000 */
[----:B------:R-:W1:Y:S02]  /*5a70*/  SYNCS.PHASECHK.TRANS64.TRYWAIT P1, [UR11+0x19c50], R7 ;  /* 0x019c5007ff0075a7 */ /* 0x000e64000802014b */
[----:B-1----:R-:W-:Y:S05]  /*5a80*/  @!P1 BRA `(.L_x_11540) ;  /* 0x0000011800d89947 */ /* 0x002fea0003800000 */
.L_x_11539:
        /* <DEDUP_REMOVED lines=27> */
.L_x_11541:
        /* <DEDUP_REMOVED lines=18> */
[----:B01----:R-:W-:Y:S01]  /*5d60*/  FMUL.FTZ R7, R0, R24 ;  /* 0x0000001800077220 */ /* 0x003fe20000410000 */
[----:B------:R-:W-:Y:S01]  /*5d70*/  @P1 IMAD.HI.U32 R26, R136, UR6, RZ ;  /* 0x00000006881a1c27 */ /* 0x000fe2000f8e00ff */
[----:B------:R-:W-:-:S03]  /*5d80*/  @UP1 ULDC UR6, c[0x0][0x450] ;  /* 0x0001140000061ab9 */ /* 0x000fc60000000800 */
[C---:B------:R-:W-:Y:S01]  /*5d90*/  FMUL.FTZ R8, R0.reuse, R25 ;  /* 0x0000001900087220 */ /* 0x040fe20000410000 */
[C---:B------:R-:W-:Y:S01]  /*5da0*/  FMUL.FTZ R71, R0.reuse, R77 ;  /* 0x0000004d00477220 */ /* 0x040fe20000410000 */
[C---:B------:R-:W-:Y:S01]  /*5db0*/  FMUL.FTZ R73, R0.reuse, R80 ;  /* 0x0000005000497220 */ /* 0x040fe20000410000 */
[----:B------:R-:W-:Y:S01]  /*5dc0*/  @P2 SHF.R.U32.HI R136, RZ, UR6, R26 ;  /* 0x00000006ff882c19 */ /* 0x000fe2000801161a */
[C---:B------:R-:W-:Y:S01]  /*5dd0*/  FMUL.FTZ R13, R0.reuse, R30 ;  /* 0x0000001e000d7220 */ /* 0x040fe20000410000 */
[C---:B------:R-:W-:Y:S01]  /*5de0*/  FMUL.FTZ R14, R0.reuse, R31 ;  /* 0x0000001f000e7220 */ /* 0x040fe20000410000 */
[C---:B------:R-:W-:Y:S01]  /*5df0*/  FMUL.FTZ R24, R0.reuse, R35 ;  /* 0x0000002300187220 */ /* 0x040fe20000410000 */
[----:B------:R-:W-:Y:S01]  /*5e00*/  FMUL.FTZ R25, R0, R36 ;  /* 0x0000002400197220 */ /* 0x000fe20000410000 */
[----:B------:R-:W0:Y:S01]  /*5e10*/  SHFL.IDX PT, R80, R136, RZ, 0x1c1f ;  /* 0x001c1fff88507589 */ /* 0x000e2200000e0000 */
        /* <DEDUP_REMOVED lines=47> */
[----:B------:R-:W-:Y:S01]  /*6110*/  PLOP3.LUT P1, PT, PT, PT, UP0, 0x40, 0x0 ;  /* 0x000000000000781c */ /* 0x000fe20003f2e808 */
[----:B------:R-:W-:Y:S01]  /*6120*/  IMAD R27, R16, -0x2, R27 ;  /* 0xfffffffe101b7824 */ /* 0x000fe200078e021b */
[----:B------:R-:W1:Y:S01]  /*6130*/  MUFU.TANH R7, R7 ;  /* 0x0000000700077308 */ /* 0x000e620000002400 */
[----:B------:R-:W-:Y:S01]  /*6140*/  IMAD.U32 R26, RZ, RZ, UR39 ;  /* 0x00000027ff1a7e24 */ /* 0x000fe2000f8e00ff */
[----:B------:R-:W-:-:S02]  /*6150*/  UPRMT UR20, UR45, 0x654, UR20 ;  /* 0x000006542d147896 */ /* 0x000fc40008000014 */
[----:B------:R-:W-:Y:S02]  /*6160*/  ULOP3.LUT UR6, URZ, UR18, URZ, 0x33, !UPT ;  /* 0x000000123f067292 */ /* 0x000fe4000f8e333f */
[----:B------:R-:W-:Y:S02]  /*6170*/  IADD3 R27, -R26, UR43, R27 ;  /* 0x0000002b1a1b7c10 */ /* 0x000fe4000fffe11b */
[----:B------:R-:W2:Y:S03]  /*6180*/  MUFU.TANH R8, R8 ;  /* 0x0000000800087308 */ /* 0x000ea60000002400 */
[C---:B------:R-:W-:Y:S01]  /*6190*/  VIADD R84, R27.reuse, UR24 ;  /* 0x000000181b547c36 */ /* 0x040fe20008000000 */
[----:B------:R-:W-:Y:S01]  /*61a0*/  SYNCS.ARRIVE.TRANS64.RED.A1T0 RZ, [UR20], RZ ;  /* 0x000000ffffff79a7 */ /* 0x000fe20008100414 */
        /* <DEDUP_REMOVED lines=79> */
.L_x_11544:
[----:B------:R-:W-:-:S05]  /*66a0*/  IMAD.U32 R86, RZ, RZ, UR23 ;  /* 0x00000017ff567e24 */ /* 0x000fca000f8e00ff */
[----:B------:R-:W-:-:S13]  /*66b0*/  ISETP.NE.AND P1, PT, R86, 0x1, PT ;  /* 0x000000015600780c */ /* 0x000fda0003f25270 */
[----:B------:R-:W1:Y:S02]  /*66c0*/  @P1 LDC.64 R26, c[0x0][0x9e8] ;  /* 0x00027a00ff1a1b82 */ /* 0x000e640000000a00 */
[----:B-1----:R-:W-:-:S05]  /*66d0*/  @P1 IMAD.HI.U32 R26, R80, R26, RZ ;  /* 0x0000001a501a1227 */ /* 0x002fca00078e00ff */
[----:B------:R-:W-:-:S07]  /*66e0*/  @P1 SHF.R.U32.HI R80, RZ, R27, R26 ;  /* 0x0000001bff501219 */ /* 0x000fce000001161a */
.L_x_11545:
[----:B------:R-:W-:Y:S05]  /*66f0*/  BSYNC B0 ;  /* 0x0000000000007941 */ /* 0x000fea0003800000 */
.L_x_11543:
[----:B------:R-:W-:-:S04]  /*6700*/  IMAD R27, R80, R86, -R77 ;  /* 0x00000056501b7224 */ /* 0x000fc800078e0a4d */
[----:B------:R-:W-:-:S05]  /*6710*/  IMAD R27, R16, -0x2, R27 ;  /* 0xfffffffe101b7824 */ /* 0x000fca00078e021b */
[----:B------:R-:W-:Y:S02]  /*6720*/  VIADDMNMX R82, R27, R86, R82, PT ;  /* 0x000000561b527246 */ /* 0x000fe40003800152 */
[----:B------:R-:W-:-:S07]  /*6730*/  VIMNMX R81, R81, R27, !PT ;  /* 0x0000001b51517248 */ /* 0x000fce0007fe0100 */
.L_x_11542:
        /* <DEDUP_REMOVED lines=116> */
.L_x_11548:
[----:B------:R-:W-:-:S05]  /*6e80*/  IMAD.U32 R82, RZ, RZ, UR23 ;  /* 0x00000017ff527e24 */ /* 0x000fca000f8e00ff */
[----:B------:R-:W-:-:S13]  /*6e90*/  ISETP.NE.AND P2, PT, R82, 0x1, PT ;  /* 0x000000015200780c */ /* 0x000fda0003f45270 */
[----:B------:R-:W0:Y:S02]  /*6ea0*/  @P2 LDC.64 R26, c[0x0][0x9e8] ;  /* 0x00027a00ff1a2b82 */ /* 0x000e240000000a00 */
[----:B0-----:R-:W-:-:S05]  /*6eb0*/  @P2 IMAD.HI.U32 R26, R7, R26, RZ ;  /* 0x0000001a071a2227 */ /* 0x001fca00078e00ff */
[----:B------:R-:W-:-:S07]  /*6ec0*/  @P2 SHF.R.U32.HI R7, RZ, R27, R26 ;  /* 0x0000001bff072219 */ /* 0x000fce000001161a */
.L_x_11549:
[----:B------:R-:W-:Y:S05]  /*6ed0*/  BSYNC B0 ;  /* 0x0000000000007941 */ /* 0x000fea0003800000 */
.L_x_11547:
[----:B------:R-:W-:-:S04]  /*6ee0*/  IMAD R7, R7, R82, -R77 ;  /* 0x0000005207077224 */ /* 0x000fc800078e0a4d */
[----:B------:R-:W-:-:S05]  /*6ef0*/  IMAD R7, R16, -0x2, R7 ;  /* 0xfffffffe10077824 */ /* 0x000fca00078e0207 */
[----:B------:R-:W-:Y:S02]  /*6f00*/  VIADDMNMX R84, R7, R82, R84, PT ;  /* 0x0000005207547246 */ /* 0x000fe40003800154 */
[----:B------:R-:W-:-:S07]  /*6f10*/  VIMNMX R83, R83, R7, !PT ;  /* 0x0000000753537248 */ /* 0x000fce0007fe0100 */
.L_x_11546:
        /* <DEDUP_REMOVED lines=23> */
[----:B------:R-:W-:Y:S02]  /*7090*/  ISETP.GT.AND P3, PT, R83, 0x8, P1 ;  /* 0x000000085300780c */ /* 0x000fe40000f64270 */
        /* <DEDUP_REMOVED lines=21> */
[----:B------:R-:W-:Y:S02]  /*71f0*/  FSEL R29, R29, -INF , !P3 ;  /* 0xff8000001d1d7808 */ /* 0x000fe40005800000 */
[----:B------:R-:W-:Y:S02]  /*7200*/  FMNMX.FTZ R26, R61, R26, !PT ;  /* 0x0000001a3d1a7209 */ /* 0x000fe40007810000 */
[----:B------:R-:W-:Y:S02]  /*7210*/  ISETP.GT.AND P2, PT, R83, 0x21, P1 ;  /* 0x000000215300780c */ /* 0x000fe40000f44270 */
        /* <DEDUP_REMOVED lines=57> */
[----:B------:R-:W-:Y:S01]  /*75b0*/  FSEL R30, R30, -INF , !P4 ;  /* 0xff8000001e1e7808 */ /* 0x000fe20006000000 */
[--C-:B------:R-:W-:Y:S01]  /*75c0*/  FFMA.FTZ R77, R8, UR6, -R26.reuse ;  /* 0x00000006084d7c23 */ /* 0x100fe2000801081a */
[----:B------:R-:W-:Y:S01]  /*75d0*/  FMNMX.FTZ R81, R15, R6, !PT ;  /* 0x000000060f517209 */ /* 0x000fe20007810000 */
[----:B------:R0:W-:Y:S01]  /*75e0*/  MUFU.EX2 R14, R80 ;  /* 0x00000050000e7308 */ /* 0x0001e20000000800 */
[----:B------:R-:W-:Y:S01]  /*75f0*/  ISETP.GT.AND P4, PT, R83, 0x29, P1 ;  /* 0x000000295300780c */ /* 0x000fe20000f84270 */
[--C-:B------:R-:W-:Y:S01]  /*7600*/  FFMA.FTZ R8, R11, UR6, -R26.reuse ;  /* 0x000000060b087c23 */ /* 0x100fe2000801081a */
[----:B------:R-:W-:-:S01]  /*7610*/  FFMA.FTZ R11, R12, UR6, -R26 ;  /* 0x000000060c0b7c23 */ /* 0x000fc2000801081a */
[--C-:B------:R-:W-:Y:S01]  /*7620*/  FFMA.FTZ R12, R20, UR6, -R26.reuse ;  /* 0x00000006140c7c23 */ /* 0x100fe2000801081a */
[----:B------:R-:W-:Y:S01]  /*7630*/  ISETP.LT.OR P4, PT, R84, 0x2a, P4 ;  /* 0x0000002a5400780c */ /* 0x000fe20002781670 */
        /* <DEDUP_REMOVED lines=12> */
[--C-:B-1----:R-:W-:Y:S01]  /*7700*/  FFMA.FTZ R82, R55, UR6, -R26.reuse ;  /* 0x0000000637527c23 */ /* 0x102fe2000801081a */
        /* <DEDUP_REMOVED lines=39> */
[----:B------:R-:W-:Y:S02]  /*7980*/  FMNMX.FTZ R81, R43, R38, !PT ;  /* 0x000000262b517209 */ /* 0x000fe40007810000 */
        /* <DEDUP_REMOVED lines=9> */
[----:B------:R-:W-:-:S02]  /*7a20*/  FMNMX.FTZ R81, R51, R38, !PT ;  /* 0x0000002633517209 */ /* 0x000fc40007810000 */
[----:B------:R-:W-:Y:S02]  /*7a30*/  FSEL R60, R60, -INF , !P4 ;  /* 0xff8000003c3c7808 */ /* 0x000fe40006000000 */
[----:B------:R-:W-:Y:S02]  /*7a40*/  FMNMX.FTZ R81, R52, R81, !PT ;  /* 0x0000005134517209 */ /* 0x000fe40007810000 */
[C---:B------:R-:W-:Y:S01]  /*7a50*/  ISETP.GT.AND P5, PT, R83.reuse, 0x68, P1 ;  /* 0x000000685300780c */ /* 0x040fe20000fa4270 */
        /* <DEDUP_REMOVED lines=17> */
[----:B------:R-:W-:Y:S01]  /*7b70*/  ISETP.GT.AND P1, PT, R83, 0x79, P1 ;  /* 0x000000795300780c */ /* 0x000fe20000f24270 */
[----:B------:R-:W-:-:S01]  /*7b80*/  FFMA.FTZ R83, R63, UR6, -R26 ;  /* 0x000000063f537c23 */ /* 0x000fc2000801081a */
[----:B------:R-:W-:Y:S01]  /*7b90*/  FMNMX.FTZ R81, R68, R81, !PT ;  /* 0x0000005144517209 */ /* 0x000fe20007810000 */
[----:B------:R-:W-:-:S01]  /*7ba0*/  FFMA.FTZ R63, R69, UR6, -R26 ;  /* 0x00000006453f7c23 */ /* 0x000fc2000801081a */
[----:B------:R-:W-:Y:S01]  /*7bb0*/  ISETP.LT.OR P5, PT, R84, 0x79, P5 ;  /* 0x000000795400780c */ /* 0x000fe20002fa1670 */
[----:B------:R-:W-:Y:S01]  /*7bc0*/  IMAD.U32 R69, RZ, RZ, UR6 ;  /* 0x00000006ff457e24 */ /* 0x000fe2000f8e00ff */
[----:B------:R-:W-:Y:S01]  /*7bd0*/  FMNMX.FTZ R81, R70, R81, !PT ;  /* 0x0000005146517209 */ /* 0x000fe20007810000 */
[----:B------:R-:W-:Y:S01]  /*7be0*/  MUFU.EX2 R35, R35 ;  /* 0x0000002300237308 */ /* 0x000fe20000000800 */
[----:B------:R-:W-:Y:S01]  /*7bf0*/  ISETP.LT.OR P1, PT, R84, 0x7a, P1 ;  /* 0x0000007a5400780c */ /* 0x000fe20000f21670 */
[--C-:B------:R-:W-:Y:S01]  /*7c00*/  FFMA.FTZ R84, R67, UR6, -R26.reuse ;  /* 0x0000000643547c23 */ /* 0x100fe2000801081a */
[----:B------:R-:W-:Y:S01]  /*7c10*/  FSEL R74, R74, -INF , !P5 ;  /* 0xff8000004a4a7808 */ /* 0x000fe20006800000 */
[----:B------:R-:W-:Y:S01]  /*7c20*/  FFMA.FTZ R67, R78, UR6, -R26 ;  /* 0x000000064e437c23 */ /* 0x000fe2000801081a */
[----:B------:R-:W-:-:S02]  /*7c30*/  FMNMX.FTZ R81, R72, R81, !PT ;  /* 0x0000005148517209 */ /* 0x000fc40007810000 */
[----:B------:R-:W-:Y:S01]  /*7c40*/  FSEL R55, R76, -INF , !P1 ;  /* 0xff8000004c377808 */ /* 0x000fe20004800000 */
[----:B------:R-:W-:Y:S01]  /*7c50*/  MUFU.EX2 R36, R36 ;  /* 0x0000002400247308 */ /* 0x000fe20000000800 */
[----:B------:R-:W-:Y:S02]  /*7c60*/  FMNMX.FTZ R38, R74, R81, !PT ;  /* 0x000000514a267209 */ /* 0x000fe40007810000 */
[----:B------:R-:W-:Y:S02]  /*7c70*/  FSEL R26, R7, RZ, P6 ;  /* 0x000000ff071a7208 */ /* 0x000fe40003000000 */
[----:B------:R-:W-:-:S03]  /*7c80*/  FMNMX.FTZ R38, R55, R38, !PT ;  /* 0x0000002637267209 */ /* 0x000fc60007810000 */
[----:B------:R-:W-:Y:S01]  /*7c90*/  FADD.FTZ R5, -R26, R5 ;  /* 0x000000051a057221 */ /* 0x000fe20000010100 */
[----:B------:R-:W-:Y:S01]  /*7ca0*/  MUFU.EX2 R39, R39 ;  /* 0x0000002700277308 */ /* 0x000fe20000000800 */
[----:B------:R-:W0:Y:S02]  /*7cb0*/  SHFL.BFLY PT, R81, R38, 0x2, 0x1f ;  /* 0x0c401f0026517f89 */ /* 0x000e2400000e0000 */
[----:B------:R-:W-:-:S05]  /*7cc0*/  FMUL.FTZ R5, R5, UR6 ;  /* 0x0000000605057c20 */ /* 0x000fca0008410000 */
[----:B------:R-:W-:Y:S08]  /*7cd0*/  MUFU.EX2 R42, R42 ;  /* 0x0000002a002a7308 */ /* 0x000ff00000000800 */
[----:B------:R-:W1:Y:S08]  /*7ce0*/  MUFU.EX2 R5, R5 ;  /* 0x0000000500057308 */ /* 0x000e700000000800 */
        /* <DEDUP_REMOVED lines=26> */
[--C-:B------:R-:W-:Y:S01]  /*7e90*/  FFMA.FTZ R71, R43, UR6, -R69.reuse ;  /* 0x000000062b477c23 */ /* 0x100fe20008010845 */
[----:B------:R-:W-:Y:S01]  /*7ea0*/  FMUL.FTZ R138, R41, UR6 ;  /* 0x00000006298a7c20 */ /* 0x000fe20008410000 */
[--C-:B------:R-:W-:Y:S01]  /*7eb0*/  FFMA.FTZ R41, R44, UR6, -R69.reuse ;  /* 0x000000062c297c23 */ /* 0x100fe20008010845 */
[----:B------:R-:W-:-:S01]  /*7ec0*/  FFMA.FTZ R44, R48, UR6, -R69 ;  /* 0x00000006302c7c23 */ /* 0x000fc20008010845 */
[----:B-1----:R-:W-:Y:S01]  /*7ed0*/  FFMA.FTZ R48, R5, R3, R14 ;  /* 0x0000000305307223 */ /* 0x002fe2000001000e */
        /* <DEDUP_REMOVED lines=23> */
[----:B------:R-:W2:Y:S08]  /*8050*/  MUFU.EX2 R27, R27 ;  /* 0x0000001b001b7308 */ /* 0x000eb00000000800 */
[----:B------:R-:W3:Y:S08]  /*8060*/  MUFU.EX2 R30, R30 ;  /* 0x0000001e001e7308 */ /* 0x000ef00000000800 */
[----:B------:R-:W4:Y:S08]  /*8070*/  MUFU.EX2 R29, R29 ;  /* 0x0000001d001d7308 */ /* 0x000f300000000800 */
[----:B------:R0:W-:Y:S08]  /*8080*/  MUFU.EX2 R6, R71 ;  /* 0x0000004700067308 */ /* 0x0001f00000000800 */
[----:B------:R-:W5:Y:S01]  /*8090*/  MUFU.EX2 R34, R34 ;  /* 0x0000002200227308 */ /* 0x000f620000000800 */
[----:B0-----:R-:W-:-:S01]  /*80a0*/  FADD.FTZ R71, R21, R2 ;  /* 0x0000000215477221 */ /* 0x001fc20000010000 */
[----:B------:R-:W-:-:S03]  /*80b0*/  FADD.FTZ R2, R12, R3 ;  /* 0x000000030c027221 */ /* 0x000fc60000010000 */
[----:B-1----:R-:W-:Y:S01]  /*80c0*/  FADD.FTZ R54, R24, R71 ;  /* 0x0000004718367221 */ /* 0x002fe20000010000 */
[----:B------:R-:W-:-:S02]  /*80d0*/  FADD.FTZ R3, R25, R2 ;  /* 0x0000000219037221 */ /* 0x000fc40000010000 */
[----:B------:R-:W0:Y:S01]  /*80e0*/  MUFU.EX2 R33, R33 ;  /* 0x0000002100217308 */ /* 0x000e220000000800 */
[----:B--2---:R-:W-:-:S01]  /*80f0*/  FADD.FTZ R71, R27, R54 ;  /* 0x000000361b477221 */ /* 0x004fc20000010000 */
[----:B------:R-:W-:Y:S01]  /*8100*/  FADD.FTZ R2, R28, R3 ;  /* 0x000000031c027221 */ /* 0x000fe20000010000 */
[----:B------:R-:W-:-:S02]  /*8110*/  FFMA.FTZ R54, R58, UR6, -R69 ;  /* 0x000000063a367c23 */ /* 0x000fc40008010845 */
[----:B---3--:R-:W-:Y:S01]  /*8120*/  FADD.FTZ R56, R30, R71 ;  /* 0x000000471e387221 */ /* 0x008fe20000010000 */
[----:B------:R-:W-:-:S02]  /*8130*/  FADD.FTZ R3, R31, R2 ;  /* 0x000000021f037221 */ /* 0x000fc40000010000 */
[----:B------:R-:W1:Y:S01]  /*8140*/  MUFU.EX2 R20, R20 ;  /* 0x0000001400147308 */ /* 0x000e620000000800 */
[----:B----4-:R-:W-:-:S01]  /*8150*/  FADD.FTZ R71, R29, R56 ;  /* 0x000000381d477221 */ /* 0x010fc20000010000 */
[----:B------:R-:W-:-:S03]  /*8160*/  FADD.FTZ R2, R32, R3 ;  /* 0x0000000320027221 */ /* 0x000fc60000010000 */
[----:B-----5:R-:W-:Y:S01]  /*8170*/  FADD.FTZ R56, R34, R71 ;  /* 0x0000004722387221 */ /* 0x020fe20000010000 */
        /* <DEDUP_REMOVED lines=14> */
[----:B------:R-:W-:-:S05]  /*8260*/  FFMA.FTZ R58, R66, UR6, -R69 ;  /* 0x00000006423a7c23 */ /* 0x000fca0008010845 */
[----:B------:R-:W2:Y:S01]  /*8270*/  MUFU.EX2 R43, R43 ;  /* 0x0000002b002b7308 */ /* 0x000ea20000000800 */
[----:B0-----:R-:W-:-:S01]  /*8280*/  FADD.FTZ R3, R40, R73 ;  /* 0x0000004928037221 */ /* 0x001fc20000010000 */
[----:B------:R-:W-:-:S03]  /*8290*/  FFMA.FTZ R73, R64, UR6, -R69 ;  /* 0x0000000640497c23 */ /* 0x000fc60008010845 */
[----:B------:R-:W-:Y:S01]  /*82a0*/  FADD.FTZ R2, R6, R3 ;  /* 0x0000000306027221 */ /* 0x000fe20000010000 */
[----:B------:R-:W-:-:S02]  /*82b0*/  FADD.FTZ R3, R49, R60 ;  /* 0x0000003c31037221 */ /* 0x000fc40000010000 */
[----:B------:R-:W0:Y:S01]  /*82c0*/  MUFU.EX2 R44, R44 ;  /* 0x0000002c002c7308 */ /* 0x000e220000000800 */
[----:B-1----:R-:W-:-:S07]  /*82d0*/  FADD.FTZ R2, R41, R2 ;  /* 0x0000000229027221 */ /* 0x002fce0000010000 */
[----:B------:R-:W-:Y:S01]  /*82e0*/  MUFU.EX2 R47, R47 ;  /* 0x0000002f002f7308 */ /* 0x000fe20000000800 */
[----:B--2---:R-:W-:-:S01]  /*82f0*/  FADD.FTZ R75, R43, R2 ;  /* 0x000000022b4b7221 */ /* 0x004fc20000010000 */
[----:B------:R-:W-:-:S04]  /*8300*/  FADD.FTZ R2, R50, R3 ;  /* 0x0000000332027221 */ /* 0x000fc80000010000 */
[----:B------:R-:W-:Y:S02]  /*8310*/  FADD.FTZ R3, R53, R2 ;  /* 0x0000000235037221 */ /* 0x000fe40000010000 */
[----:B------:R-:W-:Y:S01]  /*8320*/  MUFU.EX2 R48, R48 ;  /* 0x0000003000307308 */ /* 0x000fe20000000800 */
[----:B0-----:R-:W-:-:S01]  /*8330*/  FADD.FTZ R60, R44, R75 ;  /* 0x0000004b2c3c7221 */ /* 0x001fc20000010000 */
[----:B------:R-:W-:Y:S01]  /*8340*/  FADD.FTZ R2, R76, R3 ;  /* 0x000000034c027221 */ /* 0x000fe20000010000 */
[----:B------:R-:W-:-:S05]  /*8350*/  FFMA.FTZ R75, R68, UR6, -R69 ;  /* 0x00000006444b7c23 */ /* 0x000fca0008010845 */
        /* <DEDUP_REMOVED lines=9> */
[----:B-1----:R-:W-:-:S01]  /*83f0*/  FADD.FTZ R79, R47, R60 ;  /* 0x0000003c2f4f7221 */ /* 0x002fc20000010000 */
[----:B0-----:R-:W-:Y:S01]  /*8400*/  FADD.FTZ R81, R59, R2 ;  /* 0x000000023b517221 */ /* 0x001fe20000010000 */
[----:B------:R-:W-:-:S02]  /*8410*/  FFMA.FTZ R60, R70, UR6, -R69 ;  /* 0x00000006463c7c23 */ /* 0x000fc40008010845 */
[----:B------:R-:W-:-:S03]  /*8420*/  FADD.FTZ R62, R48, R79 ;  /* 0x0000004f303e7221 */ /* 0x000fc60000010000 */
[----:B------:R-:W0:Y:S01]  /*8430*/  MUFU.EX2 R82, R83 ;  /* 0x0000005300527308 */ /* 0x000e220000000800 */
[----:B------:R-:W-:-:S01]  /*8440*/  FADD.FTZ R79, R51, R62 ;  /* 0x0000003e334f7221 */ /* 0x000fc20000010000 */
[----:B------:R-:W-:-:S03]  /*8450*/  FFMA.FTZ R62, R74, UR6, -R69 ;  /* 0x000000064a3e7c23 */ /* 0x000fc60008010845 */
[----:B------:R-:W-:Y:S01]  /*8460*/  FADD.FTZ R3, R52, R79 ;  /* 0x0000004f34037221 */ /* 0x000fe20000010000 */
[----:B------:R-:W-:-:S02]  /*8470*/  FFMA.FTZ R79, R72, UR6, -R69 ;  /* 0x00000006484f7c23 */ /* 0x000fc40008010845 */
        /* <DEDUP_REMOVED lines=33> */
[----:B------:R-:W-:Y:S01]  /*8690*/  FADD.FTZ R3, R26, R69 ;  /* 0x000000451a037221 */ /* 0x000fe20000010000 */
[----:B-1----:R-:W-:-:S01]  /*86a0*/  FADD.FTZ R2, R55, R2 ;  /* 0x0000000237027221 */ /* 0x002fc20000010000 */
[----:B------:R-:W-:Y:S06]  /*86b0*/  @!P0 BRA `(.L_x_11550) ;  /* 0x0000000000048947 */ /* 0x000fec0003800000 */
[----:B------:R-:W-:Y:S01]  /*86c0*/  BPT.TRAP 0x1 ;  /* 0x000000040000795c */ /* 0x000fe20000300000 */
.L_x_11550:
        /* <DEDUP_REMOVED lines=9> */
[----:B------:R-:W-:Y:S01]  /*8760*/  F2FP.SATFINITE.E4M3.F32.PACK_AB_MERGE_C R63, R84, R61, R63 ;  /* 0x0000003d543f723e */ /* 0x000fe2000480703f */
[----:B------:R-:W-:Y:S01]  /*8770*/  FMUL.FTZ R89, R89, R5 ;  /* 0x0000000559597220 */ /* 0x000fe20000410000 */
[----:B------:R-:W-:Y:S01]  /*8780*/  F2FP.SATFINITE.E4M3.F32.PACK_AB_MERGE_C R26, R136, R65, R26 ;  /* 0x00000041881a723e */ /* 0x000fe2000480701a */
        /* <DEDUP_REMOVED lines=80> */
.L_x_11532:
        /* <DEDUP_REMOVED lines=23> */
.L_x_11553:
[----:B------:R-:W-:Y:S02]  /*8e00*/  ULDC UR14, c[0x0][0x9e4] ;  /* 0x00027900000e7ab9 */ /* 0x000fe40000000800 */
[----:B------:R-:W-:-:S11]  /*8e10*/  UISETP.NE.AND UP0, UPT, UR14, 0x1, UPT ;  /* 0x000000010e00788c */ /* 0x000fd6000bf05270 */
[----:B------:R-:W-:Y:S02]  /*8e20*/  @UP0 ULDC.64 UR20, c[0x0][0x9e8] ;  /* 0x00027a0000140ab9 */ /* 0x000fe40000000a00 */
[----:B------:R-:W-:-:S04]  /*8e30*/  UIMAD.WIDE.U32 UR10, UR7, UR20, URZ ;  /* 0x00000014070a72a5 */ /* 0x000fc8000f8e003f */
[----:B------:R-:W-:-:S12]  /*8e40*/  @UP0 USHF.R.U32.HI UR7, URZ, UR21, UR11 ;  /* 0x000000153f070299 */ /* 0x000fd8000801160b */
.L_x_11554:
[----:B------:R-:W-:-:S04]  /*8e50*/  UIMAD UR7, UR7, UR14, URZ ;  /* 0x0000000e070772a4 */ /* 0x000fc8000f8e023f */
[----:B------:R-:W-:-:S04]  /*8e60*/  UISETP.LT.AND UP0, UPT, UR18, UR7, UPT ;  /* 0x000000071200728c */ /* 0x000fc8000bf01270 */
[----:B------:R-:W-:-:S12]  /*8e70*/  USEL UR18, UR18, UR7, !UP0 ;  /* 0x0000000712127287 */ /* 0x000fd8000c000000 */
.L_x_11552:
        /* <DEDUP_REMOVED lines=13> */
.L_x_11566:
[----:B------:R-:W-:-:S04]  /*8f50*/  UIADD3 UR37, UR20, 0x1, URZ ;  /* 0x0000000114257890 */ /* 0x000fc8000fffe03f */
[----:B------:R-:W-:-:S04]  /*8f60*/  UISETP.NE.AND UP0, UPT, UR37, 0x2, UPT ;  /* 0x000000022500788c */ /* 0x000fc8000bf05270 */
[----:B------:R-:W-:Y:S02]  /*8f70*/  USEL UR36, URZ, 0x1, UP0 ;  /* 0x000000013f247887 */ /* 0x000fe40008000000 */
[----:B------:R-:W-:Y:S02]  /*8f80*/  USEL UR37, UR37, URZ, UP0 ;  /* 0x0000003f25257287 */ /* 0x000fe40008000000 */
[----:B------:R-:W-:Y:S01]  /*8f90*/  ULOP3.LUT UR36, UR19, UR36, URZ, 0x3c, !UPT ;  /* 0x0000002413247292 */ /* 0x000fe2000f8e3c3f */
[----:B------:R-:W-:Y:S11]  /*8fa0*/  @!P0 BRA `(.L_x_11556) ;  /* 0x0000000000048947 */ /* 0x000ff60003800000 */
[----:B------:R-:W-:Y:S01]  /*8fb0*/  BPT.TRAP 0x1 ;  /* 0x000000040000795c */ /* 0x000fe20000300000 */
.L_x_11556:
[----:B------:R-:W-:Y:S01]  /*8fc0*/  ULEA UR6, UR37, UR46, 0x3 ;  /* 0x0000002e25067291 */ /* 0x000fe2000f8e183f */
[----:B------:R-:W-:-:S05]  /*8fd0*/  IMAD.U32 R7, RZ, RZ, UR36 ;  /* 0x00000024ff077e24 */ /* 0x000fca000f8e00ff */
[----:B------:R-:W-:-:S04]  /*8fe0*/  SHF.L.U32 R7, R7, 0x1f, RZ ;  /* 0x0000001f07077819 */ /* 0x000fc800000006ff */
[----:B------:R0:W1:Y:S01]  /*8ff0*/  SYNCS.PHASECHK.TRANS64.TRYWAIT P1, [UR6+0x19c30], R7 ;  /* 0x019c3007ff0075a7 */ /* 0x0000620008020146 */
[----:B------:R-:W-:Y:S05]  /*9000*/  @!P0 BRA `(.L_x_11557) ;  /* 0x0000000000048947 */ /* 0x000fea0003800000 */
[----:B------:R-:W-:Y:S01]  /*9010*/  BPT.TRAP 0x1 ;  /* 0x000000040000795c */ /* 0x000fe20000300000 */
.L_x_11557:
[----:B-1----:R-:W-:Y:S05]  /*9020*/  @P1 BRA `(.L_x_11558) ;  /* 0x0000000000081947 */ /* 0x002fea0003800000 */
[----:B------:R-:W1:Y:S02]  /*9030*/  SYNCS.PHASECHK.TRANS64.TRYWAIT P1, [UR6+0x19c30], R7 ;  /* 0x019c3007ff0075a7 */ /* 0x000e640008020146 */
[----:B-1----:R-:W-:Y:S05]  /*9040*/  @!P1 BRA `(.L_x_11559) ;  /* 0x000000e400809947 */ /* 0x002fea0003800000 */
.L_x_11558:
        /* <DEDUP_REMOVED lines=17> */
.L_x_11560:
[----:B------:R-:W-:Y:S01]  /*9160*/  ULEA UR11, UR20, UR46, 0x3 ;  /* 0x0000002e140b7291 */ /* 0x000fe2000f8e183f */
[----:B01----:R-:W-:-:S05]  /*9170*/  IMAD.U32 R7, RZ, RZ, UR19 ;  /* 0x00000013ff077e24 */ /* 0x003fca000f8e00ff */
[----:B------:R-:W-:-:S04]  /*9180*/  SHF.L.U32 R7, R7, 0x1f, RZ ;  /* 0x0000001f07077819 */ /* 0x000fc800000006ff */
[----:B------:R0:W1:Y:S01]  /*9190*/  SYNCS.PHASECHK.TRANS64.TRYWAIT P1, [UR11+0x19c50], R7 ;  /* 0x019c5007ff0075a7 */ /* 0x000062000802014b */
[----:B------:R-:W-:Y:S05]  /*91a0*/  @!P0 BRA `(.L_x_11561) ;  /* 0x0000000000048947 */ /* 0x000fea0003800000 */
[----:B------:R-:W-:Y:S01]  /*91b0*/  BPT.TRAP 0x1 ;  /* 0x000000040000795c */ /* 0x000fe20000300000 */
.L_x_11561:
[----:B-1----:R-:W-:Y:S05]  /*91c0*/  @P1 BRA `(.L_x_11562) ;  /* 0x0000000000081947 */ /* 0x002fea0003800000 */
[----:B------:R-:W1:Y:S02]  /*91d0*/  SYNCS.PHASECHK.TRANS64.TRYWAIT P1, [UR11+0x19c50], R7 ;  /* 0x019c5007ff0075a7 */ /* 0x000e64000802014b */
[----:B-1----:R-:W-:Y:S05]  /*91e0*/  @!P1 BRA `(.L_x_11563) ;  /* 0x000000e400309947 */ /* 0x002fea0003800000 */
.L_x_11562:
        /* <DEDUP_REMOVED lines=27> */
.L_x_11564:
[C---:B------:R-:W-:Y:S01]  /*93a0*/  FMUL.FTZ R9, R0.reuse, R24 ;  /* 0x0000001800097220 */ /* 0x040fe20000410000 */
[C---:B------:R-:W-:Y:S01]  /*93b0*/  FMUL.FTZ R10, R0.reuse, R26 ;  /* 0x0000001a000a7220 */ /* 0x040fe20000410000 */
[C---:B-1----:R-:W-:Y:S01]  /*93c0*/  FMUL.FTZ R8, R0.reuse, R25 ;  /* 0x0000001900087220 */ /* 0x042fe20000410000 */
        /* <DEDUP_REMOVED lines=63> */
[----:B------:R-:W-:Y:S01]  /*97c0*/  FMUL.FTZ R67, R0, R76 ;  /* 0x0000004c00437220 */ /* 0x000fe20000410000 */
[----:B------:R-:W-:Y:S01]  /*97d0*/  UMOV UR6, UR18 ;  /* 0x0000001200067c82 */ /* 0x000fe20008000000 */
[----:B------:R-:W-:-:S02]  /*97e0*/  ULEA UR7, UR37, UR46, 0x3 ;  /* 0x0000002e25077291 */ /* 0x000fc4000f8e183f */
[----:B------:R-:W2:Y:S01]  /*97f0*/  MUFU.TANH R20, R20 ;  /* 0x0000001400147308 */ /* 0x000ea20000002400 */
[----:B0-----:R-:W-:Y:S01]  /*9800*/  FMNMX.FTZ R7, R13, R38, !PT ;  /* 0x000000260d077209 */ /* 0x001fe20007810000 */
[----:B------:R-:W-:-:S04]  /*9810*/  UIADD3 UR7, UR7, 0x19c40, URZ ;  /* 0x00019c4007077890 */ /* 0x000fc8000fffe03f */
[----:B------:R-:W-:Y:S02]  /*9820*/  UPRMT UR7, UR45, 0x654, UR7 ;  /* 0x000006542d077896 */ /* 0x000fe40008000007 */
[----:B------:R-:W0:Y:S01]  /*9830*/  MUFU.TANH R24, R24 ;  /* 0x0000001800187308 */ /* 0x000e220000002400 */
[----:B-1----:R-:W-:-:S06]  /*9840*/  FMNMX.FTZ R69, R15, R68, !PT ;  /* 0x000000440f457209 */ /* 0x002fcc0007810000 */
[----:B------:R-:W-:Y:S01]  /*9850*/  SYNCS.ARRIVE.TRANS64.RED.A1T0 RZ, [UR7], RZ ;  /* 0x000000ffffff79a7 */ /* 0x000fe20008100407 */
        /* <DEDUP_REMOVED lines=71> */
[----:B------:R-:W-:Y:S01]  /*9cd0*/  FMUL.FTZ R75, R0, R84 ;  /* 0x00000054004b7220 */ /* 0x000fe20000410000 */
[----:B------:R-:W-:-:S05]  /*9ce0*/  IMAD.U32 R84, RZ, RZ, UR6 ;  /* 0x00000006ff547e24 */ /* 0x000fca000f8e00ff */
        /* <DEDUP_REMOVED lines=55> */
[----:B0-----:R-:W-:Y:S01]  /*a060*/  FMNMX.FTZ R7, R81, R38, !PT ;  /* 0x0000002651077209 */ /* 0x001fe20007810000 */
[----:B------:R-:W-:Y:S01]  /*a070*/  IMAD.U32 R81, RZ, RZ, UR6 ;  /* 0x00000006ff517e24 */ /* 0x000fe2000f8e00ff */
        /* <DEDUP_REMOVED lines=76> */
[----:B------:R-:W-:-:S02]  /*a540*/  FFMA.FTZ R78, R78, UR6, -R79 ;  /* 0x000000064e4e7c23 */ /* 0x000fc4000801084f */
        /* <DEDUP_REMOVED lines=126> */
.L_x_11565:
        /* <DEDUP_REMOVED lines=90> */
.L_x_11555:
        /* <DEDUP_REMOVED lines=10> */
.L_x_11586:
[----:B------:R-:W-:-:S04]  /*b370*/  UIADD3 UR37, UR19, 0x1, URZ ;  /* 0x0000000113257890 */ /* 0x000fc8000fffe03f */
[----:B------:R-:W-:-:S04]  /*b380*/  UISETP.NE.AND UP0, UPT, UR37, 0x2, UPT ;  /* 0x000000022500788c */ /* 0x000fc8000bf05270 */
[----:B------:R-:W-:Y:S02]  /*b390*/  USEL UR36, URZ, 0x1, UP0 ;  /* 0x000000013f247887 */ /* 0x000fe40008000000 */
[----:B------:R-:W-:Y:S02]  /*b3a0*/  USEL UR37, UR37, URZ, UP0 ;  /* 0x0000003f25257287 */ /* 0x000fe40008000000 */
[----:B------:R-:W-:Y:S01]  /*b3b0*/  ULOP3.LUT UR36, UR18, UR36, URZ, 0x3c, !UPT ;  /* 0x0000002412247292 */ /* 0x000fe2000f8e3c3f */
[----:B------:R-:W-:Y:S11]  /*b3c0*/  @!P0 BRA `(.L_x_11568) ;  /* 0x0000000000048947 */ /* 0x000ff60003800000 */
[----:B------:R-:W-:Y:S01]  /*b3d0*/  BPT.TRAP 0x1 ;  /* 0x000000040000795c */ /* 0x000fe20000300000 */
.L_x_11568:
[----:B------:R-:W-:Y:S01]  /*b3e0*/  ULEA UR6, UR37, UR46, 0x3 ;  /* 0x0000002e25067291 */ /* 0x000fe2000f8e183f */
[----:B------:R-:W-:-:S05]  /*b3f0*/  IMAD.U32 R7, RZ, RZ, UR36 ;  /* 0x00000024ff077e24 */ /* 0x000fca000f8e00ff */
[----:B------:R-:W-:-:S04]  /*b400*/  SHF.L.U32 R7, R7, 0x1f, RZ ;  /* 0x0000001f07077819 */ /* 0x000fc800000006ff */
[----:B------:R0:W1:Y:S01]  /*b410*/  SYNCS.PHASECHK.TRANS64.TRYWAIT P1, [UR6+0x19c30], R7 ;  /* 0x019c3007ff0075a7 */ /* 0x0000620008020146 */
[----:B------:R-:W-:Y:S05]  /*b420*/  @!P0 BRA `(.L_x_11569) ;  /* 0x0000000000048947 */ /* 0x000fea0003800000 */
[----:B------:R-:W-:Y:S01]  /*b430*/  BPT.TRAP 0x1 ;  /* 0x000000040000795c */ /* 0x000fe20000300000 */
.L_x_11569:
[----:B-1----:R-:W-:Y:S05]  /*b440*/  @P1 BRA `(.L_x_11570) ;  /* 0x0000000000081947 */ /* 0x002fea0003800000 */
[----:B------:R-:W1:Y:S02]  /*b450*/  SYNCS.PHASECHK.TRANS64.TRYWAIT P1, [UR6+0x19c30], R7 ;  /* 0x019c3007ff0075a7 */ /* 0x000e640008020146 */
[----:B-1----:R-:W-:Y:S05]  /*b460*/  @!P1 BRA `(.L_x_11571) ;  /* 0x000000c000a89947 */ /* 0x002fea0003800000 */
.L_x_11570:
        /* <DEDUP_REMOVED lines=17> */
.L_x_11572:
[----:B------:R-:W-:Y:S01]  /*b580*/  ULEA UR11, UR19, UR46, 0x3 ;  /* 0x0000002e130b7291 */ /* 0x000fe2000f8e183f */
[----:B01----:R-:W-:-:S05]  /*b590*/  IMAD.U32 R7, RZ, RZ, UR18 ;  /* 0x00000012ff077e24 */ /* 0x003fca000f8e00ff */
[----:B------:R-:W-:-:S04]  /*b5a0*/  SHF.L.U32 R7, R7, 0x1f, RZ ;  /* 0x0000001f07077819 */ /* 0x000fc800000006ff */
[----:B------:R0:W1:Y:S01]  /*b5b0*/  SYNCS.PHASECHK.TRANS64.TRYWAIT P1, [UR11+0x19c50], R7 ;  /* 0x019c5007ff0075a7 */ /* 0x000062000802014b */
[----:B------:R-:W-:Y:S05]  /*b5c0*/  @!P0 BRA `(.L_x_11573) ;  /* 0x0000000000048947 */ /* 0x000fea0003800000 */
[----:B------:R-:W-:Y:S01]  /*b5d0*/  BPT.TRAP 0x1 ;  /* 0x000000040000795c */ /* 0x000fe20000300000 */
.L_x_11573:
[----:B-1----:R-:W-:Y:S05]  /*b5e0*/  @P1 BRA `(.L_x_11574) ;  /* 0x0000000000081947 */ /* 0x002fea0003800000 */
[----:B------:R-:W1:Y:S02]  /*b5f0*/  SYNCS.PHASECHK.TRANS64.TRYWAIT P1, [UR11+0x19c50], R7 ;  /* 0x019c5007ff0075a7 */ /* 0x000e64000802014b */
[----:B-1----:R-:W-:Y:S05]  /*b600*/  @!P1 BRA `(.L_x_11575) ;  /* 0x000000c000589947 */ /* 0x002fea0003800000 */
.L_x_11574:
        /* <DEDUP_REMOVED lines=27> */
.L_x_11576:
        /* <DEDUP_REMOVED lines=13> */
[----:B------:R-:W-:Y:S01]  /*b890*/  ULEA UR6, UR37, UR46, 0x3 ;  /* 0x0000002e25067291 */ /* 0x000fe2000f8e183f */
        /* <DEDUP_REMOVED lines=15> */
[----:B------:R-:W-:Y:S01]  /*b990*/  FMUL.FTZ R29, R0, R38 ;  /* 0x00000026001d7220 */ /* 0x000fe20000410000 */
[----:B------:R-:W-:Y:S01]  /*b9a0*/  UIADD3 UR6, UR6, 0x19c40, URZ ;  /* 0x00019c4006067890 */ /* 0x000fe2000fffe03f */
        /* <DEDUP_REMOVED lines=136> */
.L_x_11579:
[----:B------:R-:W-:-:S05]  /*c230*/  IMAD.U32 R86, RZ, RZ, UR20 ;  /* 0x00000014ff567e24 */ /* 0x000fca000f8e00ff */
[----:B------:R-:W-:-:S13]  /*c240*/  ISETP.NE.AND P1, PT, R86, 0x1, PT ;  /* 0x000000015600780c */ /* 0x000fda0003f25270 */
[----:B------:R-:W1:Y:S02]  /*c250*/  @P1 LDC.64 R26, c[0x0][0x9e8] ;  /* 0x00027a00ff1a1b82 */ /* 0x000e640000000a00 */
[----:B-1----:R-:W-:-:S05]  /*c260*/  @P1 IMAD.HI.U32 R26, R80, R26, RZ ;  /* 0x0000001a501a1227 */ /* 0x002fca00078e00ff */
[----:B------:R-:W-:-:S07]  /*c270*/  @P1 SHF.R.U32.HI R80, RZ, R27, R26 ;  /* 0x0000001bff501219 */ /* 0x000fce000001161a */
.L_x_11580:
[----:B------:R-:W-:Y:S05]  /*c280*/  BSYNC B0 ;  /* 0x0000000000007941 */ /* 0x000fea0003800000 */
.L_x_11578:
[----:B------:R-:W-:-:S04]  /*c290*/  IMAD R27, R80, R86, -R75 ;  /* 0x00000056501b7224 */ /* 0x000fc800078e0a4b */
[----:B------:R-:W-:-:S05]  /*c2a0*/  IMAD R27, R16, -0x2, R27 ;  /* 0xfffffffe101b7824 */ /* 0x000fca00078e021b */
[----:B------:R-:W-:Y:S02]  /*c2b0*/  VIADDMNMX R82, R27, R86, R82, PT ;  /* 0x000000561b527246 */ /* 0x000fe40003800152 */
[----:B------:R-:W-:-:S07]  /*c2c0*/  VIMNMX R81, R81, R27, !PT ;  /* 0x0000001b51517248 */ /* 0x000fce0007fe0100 */
.L_x_11577:
        /* <DEDUP_REMOVED lines=116> */
.L_x_11583:
[----:B------:R-:W-:-:S05]  /*ca10*/  IMAD.U32 R82, RZ, RZ, UR20 ;  /* 0x00000014ff527e24 */ /* 0x000fca000f8e00ff */
[----:B------:R-:W-:-:S13]  /*ca20*/  ISETP.NE.AND P2, PT, R82, 0x1, PT ;  /* 0x000000015200780c */ /* 0x000fda0003f45270 */
[----:B------:R-:W0:Y:S02]  /*ca30*/  @P2 LDC.64 R26, c[0x0][0x9e8] ;  /* 0x00027a00ff1a2b82 */ /* 0x000e240000000a00 */
[----:B0-----:R-:W-:-:S05]  /*ca40*/  @P2 IMAD.HI.U32 R26, R7, R26, RZ ;  /* 0x0000001a071a2227 */ /* 0x001fca00078e00ff */
[----:B------:R-:W-:-:S07]  /*ca50*/  @P2 SHF.R.U32.HI R7, RZ, R27, R26 ;  /* 0x0000001bff072219 */ /* 0x000fce000001161a */
.L_x_11584:
[----:B------:R-:W-:Y:S05]  /*ca60*/  BSYNC B0 ;  /* 0x0000000000007941 */ /* 0x000fea0003800000 */
.L_x_11582:
[----:B------:R-:W-:-:S04]  /*ca70*/  IMAD R7, R7, R82, -R75 ;  /* 0x0000005207077224 */ /* 0x000fc800078e0a4b */
[----:B------:R-:W-:-:S05]  /*ca80*/  IMAD R7, R16, -0x2, R7 ;  /* 0xfffffffe10077824 */ /* 0x000fca00078e0207 */
[----:B------:R-:W-:Y:S02]  /*ca90*/  VIADDMNMX R84, R7, R82, R84, PT ;  /* 0x0000005207547246 */ /* 0x000fe40003800154 */
[----:B------:R-:W-:-:S07]  /*caa0*/  VIMNMX R83, R83, R7, !PT ;  /* 0x0000000753537248 */ /* 0x000fce0007fe0100 */
.L_x_11581:
        /* <DEDUP_REMOVED lines=148> */
[----:B------:R-:W-:Y:S01]  /*d3f0*/  MUFU.EX2 R75, R75 ;  /* 0x0000004b004b7308 */ /* 0x000fe20000000800 */
[----:B------:R-:W-:-:S02]  /*d400*/  FMNMX.FTZ R38, R34, R81, !PT ;  /* 0x0000005122267209 */ /* 0x000fc40007810000 */
[----:B------:R-:W-:Y:S02]  /*d410*/  ISETP.LT.OR P5, PT, R84, 0x49, P5 ;  /* 0x000000495400780c */ /* 0x000fe40002fa1670 */
[----:B------:R-:W-:Y:S02]  /*d420*/  FMNMX.FTZ R81, R37, R38, !PT ;  /* 0x0000002625517209 */ /* 0x000fe40007810000 */
[----:B------:R-:W-:Y:S01]  /*d430*/  FSEL R50, R50, -INF , !P5 ;  /* 0xff80000032327808 */ /* 0x000fe20006800000 */
[----:B------:R-:W-:Y:S01]  /*d440*/  MUFU.EX2 R8, R8 ;  /* 0x0000000800087308 */ /* 0x000fe20000000800 */
[----:B------:R-:W-:Y:S02]  /*d450*/  FMNMX.FTZ R38, R20, R81, !PT ;  /* 0x0000005114267209 */ /* 0x000fe40007810000 */
[----:B------:R-:W-:Y:S02]  /*d460*/  ISETP.LT.OR P4, PT, R84, 0x4a, P4 ;  /* 0x0000004a5400780c */ /* 0x000fe40002781670 */
[----:B------:R-:W-:Y:S01]  /*d470*/  FMNMX.FTZ R81, R39, R38, !PT ;  /* 0x0000002627517209 */ /* 0x000fe20007810000 */
[----:B------:R-:W-:Y:S01]  /*d480*/  FFMA.FTZ R38, R43, UR6, -R26 ;  /* 0x000000062b267c23 */ /* 0x000fe2000801081a */
[----:B------:R-:W-:Y:S01]  /*d490*/  FSEL R52, R52, -INF , !P4 ;  /* 0xff80000034347808 */ /* 0x000fe20006000000 */
[----:B------:R-:W-:Y:S01]  /*d4a0*/  MUFU.EX2 R11, R11 ;  /* 0x0000000b000b7308 */ /* 0x000fe20000000800 */
[----:B------:R-:W-:-:S02]  /*d4b0*/  FMNMX.FTZ R81, R40, R81, !PT ;  /* 0x0000005128517209 */ /* 0x000fc40007810000 */
[C---:B------:R-:W-:Y:S02]  /*d4c0*/  ISETP.GT.AND P5, PT, R83.reuse, 0x58, P1 ;  /* 0x000000585300780c */ /* 0x040fe40000fa4270 */
[----:B------:R-:W-:Y:S02]  /*d4d0*/  FMNMX.FTZ R81, R42, R81, !PT ;  /* 0x000000512a517209 */ /* 0x000fe40007810000 */
[----:B------:R-:W-:Y:S01]  /*d4e0*/  ISETP.LT.OR P5, PT, R84, 0x59, P5 ;  /* 0x000000595400780c */ /* 0x000fe20002fa1670 */
[----:B------:R-:W-:Y:S01]  /*d4f0*/  MUFU.EX2 R12, R12 ;  /* 0x0000000c000c7308 */ /* 0x000fe20000000800 */
[----:B------:R-:W-:Y:S02]  /*d500*/  FMNMX.FTZ R81, R44, R81, !PT ;  /* 0x000000512c517209 */ /* 0x000fe40007810000 */
[----:B------:R-:W-:Y:S02]  /*d510*/  ISETP.GT.AND P4, PT, R83, 0x59, P1 ;  /* 0x000000595300780c */ /* 0x000fe40000f84270 */
[----:B------:R-:W-:-:S02]  /*d520*/  FMNMX.FTZ R81, R46, R81, !PT ;  /* 0x000000512e517209 */ /* 0x000fc40007810000 */
[----:B------:R-:W-:Y:S01]  /*d530*/  FSEL R43, R58, -INF , !P5 ;  /* 0xff8000003a2b7808 */ /* 0x000fe20006800000 */
[----:B------:R-:W-:Y:S01]  /*d540*/  MUFU.EX2 R25, R25 ;  /* 0x0000001900197308 */ /* 0x000fe20000000800 */
[----:B------:R-:W-:Y:S02]  /*d550*/  FMNMX.FTZ R81, R48, R81, !PT ;  /* 0x0000005130517209 */ /* 0x000fe40007810000 */
[----:B------:R-:W-:Y:S02]  /*d560*/  ISETP.LT.OR P4, PT, R84, 0x5a, P4 ;  /* 0x0000005a5400780c */ /* 0x000fe40002781670 */
[----:B------:R-:W-:Y:S02]  /*d570*/  FMNMX.FTZ R81, R50, R81, !PT ;  /* 0x0000005132517209 */ /* 0x000fe40007810000 */
[----:B------:R-:W-:Y:S01]  /*d580*/  FSEL R60, R60, -INF , !P4 ;  /* 0xff8000003c3c7808 */ /* 0x000fe20006000000 */
[----:B------:R0:W-:Y:S01]  /*d590*/  MUFU.EX2 R58, R38 ;  /* 0x00000026003a7308 */ /* 0x0001e20000000800 */
[----:B------:R-:W-:-:S02]  /*d5a0*/  FMNMX.FTZ R81, R52, R81, !PT ;  /* 0x0000005134517209 */ /* 0x000fc40007810000 */
[C---:B------:R-:W-:Y:S02]  /*d5b0*/  ISETP.GT.AND P5, PT, R83.reuse, 0x68, P1 ;  /* 0x000000685300780c */ /* 0x040fe40000fa4270 */
[----:B------:R-:W-:Y:S02]  /*d5c0*/  FMNMX.FTZ R81, R54, R81, !PT ;  /* 0x0000005136517209 */ /* 0x000fe40007810000 */
[----:B------:R-:W-:Y:S01]  /*d5d0*/  ISETP.GT.AND P4, PT, R83, 0x69, P1 ;  /* 0x000000695300780c */ /* 0x000fe20000f84270 */
[----:B------:R-:W-:Y:S01]  /*d5e0*/  MUFU.EX2 R28, R28 ;  /* 0x0000001c001c7308 */ /* 0x000fe20000000800 */
[----:B0-----:R-:W-:Y:S01]  /*d5f0*/  FMNMX.FTZ R38, R56, R81, !PT ;  /* 0x0000005138267209 */ /* 0x001fe20007810000 */
[----:B------:R-:W-:Y:S01]  /*d600*/  FFMA.FTZ R81, R49, UR6, -R26 ;  /* 0x0000000631517c23 */ /* 0x000fe2000801081a */
[----:B------:R-:W-:Y:S02]  /*d610*/  ISETP.LT.OR P5, PT, R84, 0x69, P5 ;  /* 0x000000695400780c */ /* 0x000fe40002fa1670 */
[----:B------:R-:W-:-:S02]  /*d620*/  FMNMX.FTZ R47, R43, R38, !PT ;  /* 0x000000262b2f7209 */ /* 0x000fc40007810000 */
[----:B------:R-:W-:Y:S01]  /*d630*/  FSEL R66, R66, -INF , !P5 ;  /* 0xff80000042427808 */ /* 0x000fe20006800000 */
[----:B------:R-:W-:Y:S01]  /*d640*/  MUFU.EX2 R31, R31 ;  /* 0x0000001f001f7308 */ /* 0x000fe20000000800 */
[----:B------:R-:W-:Y:S02]  /*d650*/  FMNMX.FTZ R49, R60, R47, !PT ;  /* 0x0000002f3c317209 */ /* 0x000fe40007810000 */
[----:B------:R-:W-:Y:S02]  /*d660*/  ISETP.LT.OR P4, PT, R84, 0x6a, P4 ;  /* 0x0000006a5400780c */ /* 0x000fe40002781670 */
[----:B------:R-:W-:Y:S02]  /*d670*/  FMNMX.FTZ R49, R62, R49, !PT ;  /* 0x000000313e317209 */ /* 0x000fe40007810000 */
[----:B------:R-:W-:Y:S01]  /*d680*/  ISETP.GT.AND P5, PT, R83, 0x78, P1 ;  /* 0x000000785300780c */ /* 0x000fe20000fa4270 */
[----:B------:R-:W-:Y:S01]  /*d690*/  MUFU.EX2 R32, R32 ;  /* 0x0000002000207308 */ /* 0x000fe20000000800 */
[----:B------:R-:W-:-:S02]  /*d6a0*/  FMNMX.FTZ R51, R64, R49, !PT ;  /* 0x0000003140337209 */ /* 0x000fc40007810000 */
[----:B------:R-:W-:Y:S02]  /*d6b0*/  FSEL R49, R68, -INF , !P4 ;  /* 0xff80000044317808 */ /* 0x000fe40006000000 */
[----:B------:R-:W-:Y:S01]  /*d6c0*/  FMNMX.FTZ R38, R66, R51, !PT ;  /* 0x0000003342267209 */ /* 0x000fe20007810000 */
[----:B------:R-:W-:Y:S01]  /*d6d0*/  FFMA.FTZ R51, R53, UR6, -R26 ;  /* 0x0000000635337c23 */ /* 0x000fe2000801081a */
[----:B------:R-:W-:Y:S01]  /*d6e0*/  ISETP.GT.AND P1, PT, R83, 0x79, P1 ;  /* 0x000000795300780c */ /* 0x000fe20000f24270 */
[----:B------:R0:W-:Y:S01]  /*d6f0*/  MUFU.EX2 R68, R82 ;  /* 0x0000005200447308 */ /* 0x0001e20000000800 */
[----:B------:R-:W-:Y:S02]  /*d700*/  FMNMX.FTZ R53, R49, R38, !PT ;  /* 0x0000002631357209 */ /* 0x000fe40007810000 */
[----:B------:R-:W-:Y:S02]  /*d710*/  ISETP.LT.OR P5, PT, R84, 0x79, P5 ;  /* 0x000000795400780c */ /* 0x000fe40002fa1670 */
[----:B------:R-:W-:-:S02]  /*d720*/  FMNMX.FTZ R53, R70, R53, !PT ;  /* 0x0000003546357209 */ /* 0x000fc40007810000 */
[----:B------:R-:W-:Y:S01]  /*d730*/  ISETP.LT.OR P1, PT, R84, 0x7a, P1 ;  /* 0x0000007a5400780c */ /* 0x000fe20000f21670 */
[----:B------:R-:W-:-:S01]  /*d740*/  FFMA.FTZ R84, R59, UR6, -R26 ;  /* 0x000000063b547c23 */ /* 0x000fc2000801081a */
[----:B------:R-:W-:Y:S01]  /*d750*/  FSEL R74, R74, -INF , !P5 ;  /* 0xff8000004a4a7808 */ /* 0x000fe20006800000 */
[----:B0-----:R-:W-:-:S01]  /*d760*/  FFMA.FTZ R82, R55, UR6, -R26 ;  /* 0x0000000637527c23 */ /* 0x001fc2000801081a */
[----:B------:R-:W-:Y:S01]  /*d770*/  FMNMX.FTZ R53, R72, R53, !PT ;  /* 0x0000003548357209 */ /* 0x000fe20007810000 */
[----:B------:R-:W-:-:S01]  /*d780*/  FFMA.FTZ R55, R61, UR6, -R26 ;  /* 0x000000063d377c23 */ /* 0x000fc2000801081a */
[----:B------:R-:W-:Y:S01]  /*d790*/  FSEL R77, R77, -INF , !P1 ;  /* 0xff8000004d4d7808 */ /* 0x000fe20004800000 */
[----:B------:R-:W-:-:S01]  /*d7a0*/  FFMA.FTZ R61, R73, UR6, -R26 ;  /* 0x00000006493d7c23 */ /* 0x000fc2000801081a */
[----:B------:R-:W-:Y:S01]  /*d7b0*/  FMNMX.FTZ R38, R74, R53, !PT ;  /* 0x000000354a267209 */ /* 0x000fe20007810000 */
[----:B------:R-:W-:-:S01]  /*d7c0*/  FFMA.FTZ R53, R57, UR6, -R26 ;  /* 0x0000000639357c23 */ /* 0x000fc2000801081a */
[----:B------:R-:W-:Y:S01]  /*d7d0*/  FFMA.FTZ R57, R65, UR6, -R26 ;  /* 0x0000000641397c23 */ /* 0x000fe2000801081a */
[----:B------:R-:W-:Y:S01]  /*d7e0*/  MUFU.EX2 R35, R35 ;  /* 0x0000002300237308 */ /* 0x000fe20000000800 */
[----:B------:R-:W-:-:S05]  /*d7f0*/  FMNMX.FTZ R38, R77, R38, !PT ;  /* 0x000000264d267209 */ /* 0x000fca0007810000 */
        /* <DEDUP_REMOVED lines=31> */
[----:B------:R-:W-:-:S01]  /*d9f0*/  FFMA.FTZ R21, R21, UR6, -R65 ;  /* 0x0000000615157c23 */ /* 0x000fc20008010841 */
[----:B------:R-:W-:Y:S01]  /*da00*/  MUFU.EX2 R78, R78 ;  /* 0x0000004e004e7308 */ /* 0x000fe20000000800 */
[----:B------:R-:W-:-:S01]  /*da10*/  FFMA.FTZ R24, R24, UR6, -R65 ;  /* 0x0000000618187c23 */ /* 0x000fc20008010841 */
[----:B------:R-:W-:Y:S01]  /*da20*/  FMUL.FTZ R42, R39, UR6 ;  /* 0x00000006272a7c20 */ /* 0x000fe20008410000 */
[----:B------:R-:W-:-:S01]  /*da30*/  FFMA.FTZ R67, R48, UR6, -R65 ;  /* 0x0000000630437c23 */ /* 0x000fc20008010841 */
[----:B-1----:R-:W-:Y:S01]  /*da40*/  FFMA.FTZ R48, R5, R3, R14 ;  /* 0x0000000305307223 */ /* 0x002fe2000001000e */
[----:B------:R-:W-:-:S01]  /*da50*/  FFMA.FTZ R30, R30, UR6, -R65 ;  /* 0x000000061e1e7c23 */ /* 0x000fc20008010841 */
[--C-:B------:R-:W-:Y:S01]  /*da60*/  FFMA.FTZ R39, R44, UR6, -R65.reuse ;  /* 0x000000062c277c23 */ /* 0x100fe20008010841 */
[----:B------:R-:W-:-:S01]  /*da70*/  FFMA.FTZ R44, R46, UR6, -R65 ;  /* 0x000000062e2c7c23 */ /* 0x000fc20008010841 */
        /* <DEDUP_REMOVED lines=16> */
[----:B--2---:R-:W-:-:S01]  /*db80*/  FADD.FTZ R3, R13, R2 ;  /* 0x000000020d037221 */ /* 0x004fc20000010000 */
[----:B------:R-:W-:Y:S01]  /*db90*/  FADD.FTZ R2, R11, R48 ;  /* 0x000000300b027221 */ /* 0x000fe20000010000 */
[----:B------:R-:W-:-:S02]  /*dba0*/  FFMA.FTZ R48, R54, UR6, -R65 ;  /* 0x0000000636307c23 */ /* 0x000fc40008010841 */
[----:B------:R-:W-:Y:S01]  /*dbb0*/  FADD.FTZ R50, R78, R3 ;  /* 0x000000034e327221 */ /* 0x000fe20000010000 */
[----:B------:R-:W-:-:S02]  /*dbc0*/  FADD.FTZ R3, R9, R2 ;  /* 0x0000000209037221 */ /* 0x000fc40000010000 */
[----:B------:R-:W2:Y:S01]  /*dbd0*/  MUFU.EX2 R27, R27 ;  /* 0x0000001b001b7308 */ /* 0x000ea20000000800 */
[----:B0-----:R-:W-:-:S01]  /*dbe0*/  FADD.FTZ R71, R21, R50 ;  /* 0x0000003215477221 */ /* 0x001fc20000010000 */
[----:B------:R-:W-:-:S04]  /*dbf0*/  FADD.FTZ R2, R12, R3 ;  /* 0x000000030c027221 */ /* 0x000fc80000010000 */
        /* <DEDUP_REMOVED lines=19> */
[----:B------:R-:W1:Y:S02]  /*dd30*/  MUFU.EX2 R20, R20 ;  /* 0x0000001400147308 */ /* 0x000e640000000800 */
[----:B------:R-:W-:-:S04]  /*dd40*/  FADD.FTZ R56, R80, R79 ;  /* 0x0000004f50387221 */ /* 0x000fc80000010000 */
[----:B------:R-:W-:Y:S02]  /*dd50*/  FADD.FTZ R79, R47, R56 ;  /* 0x000000382f4f7221 */ /* 0x000fe40000010000 */
[----:B------:R-:W3:Y:S02]  /*dd60*/  MUFU.EX2 R37, R37 ;  /* 0x0000002500257308 */ /* 0x000ee40000000800 */
[----:B------:R-:W-:-:S04]  /*dd70*/  FADD.FTZ R56, R68, R79 ;  /* 0x0000004f44387221 */ /* 0x000fc80000010000 */
[----:B------:R-:W-:Y:S01]  /*dd80*/  FADD.FTZ R79, R51, R56 ;  /* 0x00000038334f7221 */ /* 0x000fe20000010000 */
[----:B------:R-:W-:-:S01]  /*dd90*/  FFMA.FTZ R56, R70, UR6, -R65 ;  /* 0x0000000646387c23 */ /* 0x000fc20008010841 */
[----:B------:R4:W-:Y:S08]  /*dda0*/  MUFU.EX2 R6, R69 ;  /* 0x0000004500067308 */ /* 0x0009f00000000800 */
[----:B------:R-:W5:Y:S01]  /*ddb0*/  MUFU.EX2 R40, R40 ;  /* 0x0000002800287308 */ /* 0x000f620000000800 */
[----:B----4-:R-:W-:-:S01]  /*ddc0*/  FFMA.FTZ R69, R52, UR6, -R65 ;  /* 0x0000000634457c23 */ /* 0x010fc20008010841 */
[----:B--2---:R-:W-:-:S04]  /*ddd0*/  FADD.FTZ R52, R34, R73 ;  /* 0x0000004922347221 */ /* 0x004fc80000010000 */
[----:B0-----:R-:W-:Y:S01]  /*dde0*/  FADD.FTZ R73, R33, R52 ;  /* 0x0000003421497221 */ /* 0x001fe20000010000 */
[----:B------:R-:W-:-:S01]  /*ddf0*/  FFMA.FTZ R52, R62, UR6, -R65 ;  /* 0x000000063e347c23 */ /* 0x000fc20008010841 */
[----:B------:R-:W0:Y:S02]  /*de00*/  MUFU.EX2 R39, R39 ;  /* 0x0000002700277308 */ /* 0x000e240000000800 */
[----:B-1----:R-:W-:-:S04]  /*de10*/  FADD.FTZ R54, R20, R73 ;  /* 0x0000004914367221 */ /* 0x002fc80000010000 */
[----:B---3--:R-:W-:Y:S01]  /*de20*/  FADD.FTZ R73, R37, R54 ;  /* 0x0000003625497221 */ /* 0x008fe20000010000 */
[----:B------:R-:W-:-:S01]  /*de30*/  FFMA.FTZ R54, R66, UR6, -R65 ;  /* 0x0000000642367c23 */ /* 0x000fc20008010841 */
[----:B------:R-:W1:Y:S02]  /*de40*/  MUFU.EX2 R44, R44 ;  /* 0x0000002c002c7308 */ /* 0x000e640000000800 */
[----:B-----5:R-:W-:-:S01]  /*de50*/  FADD.FTZ R3, R40, R73 ;  /* 0x0000004928037221 */ /* 0x020fc20000010000 */
[----:B------:R-:W-:-:S03]  /*de60*/  FFMA.FTZ R73, R64, UR6, -R65 ;  /* 0x0000000640497c23 */ /* 0x000fc60008010841 */
[----:B------:R-:W-:Y:S02]  /*de70*/  FADD.FTZ R2, R6, R3 ;  /* 0x0000000306027221 */ /* 0x000fe40000010000 */
[----:B------:R-:W2:Y:S02]  /*de80*/  MUFU.EX2 R67, R67 ;  /* 0x0000004300437308 */ /* 0x000ea40000000800 */
[----:B0-----:R-:W-:-:S06]  /*de90*/  FADD.FTZ R3, R39, R2 ;  /* 0x0000000227037221 */ /* 0x001fcc0000010000 */
        /* <DEDUP_REMOVED lines=60> */
.L_x_11585:
        /* <DEDUP_REMOVED lines=90> */
.L_x_11567:
[----:B------:R-:W-:Y:S06]  /*e800*/  BAR.ARV 0x8, 0x200 ;  /* 0x0208000000007b1d */ /* 0x000fec0000002000 */
[----:B------:R-:W-:Y:S05]  /*e810*/  @!P0 BRA `(.L_x_11587) ;  /* 0x0000000000048947 */ /* 0x000fea0003800000 */
[----:B------:R-:W-:Y:S01]  /*e820*/  BPT.TRAP 0x1 ;  /* 0x000000040000795c */ /* 0x000fe20000300000 */
.L_x_11587:
[----:B------:R-:W-:Y:S01]  /*e830*/  ULEA UR14, UR37, UR46, 0x3 ;  /* 0x0000002e250e7291 */ /* 0x000fe2000f8e183f */
[----:B------:R-:W-:-:S05]  /*e840*/  IMAD.U32 R0, RZ, RZ, UR36 ;  /* 0x00000024ff007e24 */ /* 0x000fca000f8e00ff */
[----:B------:R-:W-:-:S04]  /*e850*/  SHF.L.U32 R0, R0, 0x1f, RZ ;  /* 0x0000001f00007819 */ /* 0x000fc800000006ff */
[----:B------:R0:W1:Y:S01]  /*e860*/  SYNCS.PHASECHK.TRANS64.TRYWAIT P1, [UR14+0x19c50], R0 ;  /* 0x019c5000ff0075a7 */ /* 0x000062000802014e */
[----:B------:R-:W-:Y:S05]  /*e870*/  @!P0 BRA `(.L_x_11588) ;  /* 0x0000000000048947 */ /* 0x000fea0003800000 */
[----:B------:R-:W-:Y:S01]  /*e880*/  BPT.TRAP 0x1 ;  /* 0x000000040000795c */ /* 0x000fe20000300000 */
.L_x_11588:
[----:B-1----:R-:W-:Y:S05]  /*e890*/  @P1 BRA `(.L_x_11589) ;  /* 0x0000000000081947 */ /* 0x002fea0003800000 */
[----:B------:R-:W1:Y:S02]  /*e8a0*/  SYNCS.PHASECHK.TRANS64.TRYWAIT P1, [UR14+0x19c50], R0 ;  /* 0x019c5000ff0075a7 */ /* 0x000e64000802014e */
[----:B-1----:R-:W-:Y:S05]  /*e8b0*/  @!P1 BRA `(.L_x_11590) ;  /* 0x0000008c00c49947 */ /* 0x002fea0003800000 */
.L_x_11589:
        /* <DEDUP_REMOVED lines=82> */
.L_x_11591:
        /* <DEDUP_REMOVED lines=58> */
.L_x_11513:
        /* <DEDUP_REMOVED lines=37> */
[----:B------:R-:W-:Y:S02]  /*f3d0*/  SEL R47, R6, R7, P0 ;  /* 0x00000007062f7207 */ /* 0x000fe40000000000 */
[----:B------:R-:W-:Y:S02]  /*f3e0*/  F2FP.BF16.F32.PACK_AB R39, R94, R39 ;  /* 0x000000275e27723e */ /* 0x000fe400000010ff */
[----:B------:R-:W-:Y:S02]  /*f3f0*/  MOV R4, R3 ;  /* 0x0000000300047202 */ /* 0x000fe40000000f00 */
[----:B0-----:R-:W-:-:S02]  /*f400*/  MOV R5, R24 ;  /* 0x0000001800057202 */ /* 0x001fc40000000f00 */
[----:B------:R-:W-:Y:S02]  /*f410*/  F2FP.BF16.F32.PACK_AB R38, R93, R38 ;  /* 0x000000265d26723e */ /* 0x000fe400000010ff */
[----:B------:R-:W-:Y:S01]  /*f420*/  F2FP.BF16.F32.PACK_AB R36, R95, R36 ;  /* 0x000000245f24723e */ /* 0x000fe200000010ff */
[----:B------:R-:W-:Y:S01]  /*f430*/  IMAD.WIDE R12, R157, 0x2, R4 ;  /* 0x000000029d0c7825 */ /* 0x000fe200078e0204 */
[----:B------:R-:W-:Y:S02]  /*f440*/  F2FP.BF16.F32.PACK_AB R37, R100, R37 ;  /* 0x000000256425723e */ /* 0x000fe400000010ff */
[----:B------:R-:W-:Y:S02]  /*f450*/  F2FP.BF16.F32.PACK_AB R35, R102, R35 ;  /* 0x000000236623723e */ /* 0x000fe400000010ff */
[C---:B------:R-:W-:Y:S02]  /*f460*/  IADD3 R49, P5, R12.reuse, 0x20, RZ ;  /* 0x000000200c317810 */ /* 0x040fe40007fbe0ff */
[----:B------:R-:W-:-:S02]  /*f470*/  IADD3 R51, P4, R12, 0x3000, RZ ;  /* 0x000030000c337810 */ /* 0x000fc40007f9e0ff */
[----:B------:R-:W-:Y:S01]  /*f480*/  LOP3.LUT R6, R49, 0x180, RZ, 0xc0, !PT ;  /* 0x0000018031067812 */ /* 0x000fe200078ec0ff */
[----:B------:R-:W-:Y:S01]  /*f490*/  IMAD.X R25, RZ, RZ, R13, P5 ;  /* 0x000000ffff197224 */ /* 0x000fe200028e060d */
[----:B------:R-:W-:Y:S02]  /*f4a0*/  F2FP.BF16.F32.PACK_AB R34, R101, R34 ;  /* 0x000000226522723e */ /* 0x000fe400000010ff */
[----:B------:R-:W-:Y:S02]  /*f4b0*/  SHF.R.U64 R6, R6, 0x3, RZ ;  /* 0x0000000306067819 */ /* 0x000fe400000012ff */
[----:B------:R-:W-:Y:S02]  /*f4c0*/  F2FP.BF16.F32.PACK_AB R32, R103, R32 ;  /* 0x000000206720723e */ /* 0x000fe400000010ff */
[----:B------:R-:W-:Y:S02]  /*f4d0*/  SEL R42, R11, R8, P0 ;  /* 0x000000080b2a7207 */ /* 0x000fe40000000000 */
[----:B------:R-:W-:-:S02]  /*f4e0*/  SEL R43, R8, R11, P0 ;  /* 0x0000000b082b7207 */ /* 0x000fc40000000000 */
[----:B------:R-:W-:Y:S02]  /*f4f0*/  LOP3.LUT R24, R6, R49, RZ, 0x3c, !PT ;  /* 0x0000003106187212 */ /* 0x000fe400078e3cff */
[----:B------:R-:W-:Y:S02]  /*f500*/  F2FP.BF16.F32.PACK_AB R33, R108, R33 ;  /* 0x000000216c21723e */ /* 0x000fe400000010ff */
[----:B------:R-:W-:Y:S02]  /*f510*/  F2FP.BF16.F32.PACK_AB R31, R110, R31 ;  /* 0x0000001f6e1f723e */ /* 0x000fe400000010ff */
[----:B------:R-:W-:Y:S02]  /*f520*/  F2FP.BF16.F32.PACK_AB R30, R109, R30 ;  /* 0x0000001e6d1e723e */ /* 0x000fe400000010ff */
[----:B------:R-:W-:Y:S02]  /*f530*/  F2FP.BF16.F32.PACK_AB R28, R111, R28 ;  /* 0x0000001c6f1c723e */ /* 0x000fe400000010ff */
[----:B------:R-:W-:-:S02]  /*f540*/  SEL R26, R41, R38, P0 ;  /* 0x00000026291a7207 */ /* 0x000fc40000000000 */
[----:B------:R-:W-:Y:S02]  /*f550*/  SEL R8, R39, R36, P0 ;  /* 0x0000002427087207 */ /* 0x000fe40000000000 */
[----:B------:R-:W-:Y:S02]  /*f560*/  LOP3.LUT R6, R51, 0x180, RZ, 0xc0, !PT ;  /* 0x0000018033067812 */ /* 0x000fe400078ec0ff */
[----:B------:R-:W-:Y:S02]  /*f570*/  SEL R41, R38, R41, P0 ;  /* 0x0000002926297207 */ /* 0x000fe40000000000 */
[----:B------:R-:W-:Y:S02]  /*f580*/  SEL R39, R36, R39, P0 ;  /* 0x0000002724277207 */ /* 0x000fe40000000000 */
        /* <DEDUP_REMOVED lines=8> */
[----:B------:R-:W-:Y:S02]  /*f610*/  SEL R34, R33, R30, P0 ;  /* 0x0000001e21227207 */ /* 0x000fe40000000000 */
[----:B------:R-:W-:Y:S02]  /*f620*/  SEL R32, R31, R28, P0 ;  /* 0x0000001c1f207207 */ /* 0x000fe40000000000 */
[----:B------:R-:W-:Y:S02]  /*f630*/  IADD3 R53, P3, R12, 0x3020, RZ ;  /* 0x000030200c357810 */ /* 0x000fe40007f7e0ff */
[----:B------:R-:W-:Y:S02]  /*f640*/  SHF.R.U64 R6, R6, 0x3, RZ ;  /* 0x0000000306067819 */ /* 0x000fe400000012ff */
[----:B------:R-:W-:Y:S01]  /*f650*/  SEL R33, R30, R33, P0 ;  /* 0x000000211e217207 */ /* 0x000fe20000000000 */
[----:B------:R-:W-:Y:S01]  /*f660*/  IMAD.X R15, RZ, RZ, R13, P3 ;  /* 0x000000ffff0f7224 */ /* 0x000fe200018e060d */
[----:B------:R-:W-:-:S02]  /*f670*/  SEL R31, R28, R31, P0 ;  /* 0x0000001f1c1f7207 */ /* 0x000fc40000000000 */
[----:B------:R-:W-:Y:S02]  /*f680*/  LOP3.LUT R7, R12, 0x180, RZ, 0xc0, !PT ;  /* 0x000001800c077812 */ /* 0x000fe400078ec0ff */
[----:B------:R-:W-:Y:S02]  /*f690*/  SEL R30, R29, R20, P0 ;  /* 0x000000141d1e7207 */ /* 0x000fe40000000000 */
[----:B------:R-:W-:Y:S02]  /*f6a0*/  SEL R28, R21, R14, P0 ;  /* 0x0000000e151c7207 */ /* 0x000fe40000000000 */
[----:B------:R-:W-:Y:S01]  /*f6b0*/  SEL R45, R14, R21, P0 ;  /* 0x000000150e2d7207 */ /* 0x000fe20000000000 */
[----:B------:R-:W-:Y:S01]  /*f6c0*/  IMAD.X R21, RZ, RZ, R13, P4 ;  /* 0x000000ffff157224 */ /* 0x000fe200020e060d */
[----:B------:R-:W-:Y:S02]  /*f6d0*/  F2FP.BF16.F32.PACK_AB R127, R127, R10 ;  /* 0x0000000a7f7f723e */ /* 0x000fe400000010ff */
[----:B------:R-:W-:-:S02]  /*f6e0*/  SEL R29, R20, R29, P0 ;  /* 0x0000001d141d7207 */ /* 0x000fc40000000000 */
[C---:B------:R-:W-:Y:S02]  /*f6f0*/  IADD3 R55, P2, R12.reuse, 0x6000, RZ ;  /* 0x000060000c377810 */ /* 0x040fe40007f5e0ff */
[----:B------:R-:W-:Y:S02]  /*f700*/  IADD3 R57, P1, R12, 0x6020, RZ ;  /* 0x000060200c397810 */ /* 0x000fe40007f3e0ff */
[----:B------:R-:W-:Y:S01]  /*f710*/  LOP3.LUT R10, R53, 0x180, RZ, 0xc0, !PT ;  /* 0x00000180350a7812 */ /* 0x000fe200078ec0ff */
[----:B------:R-:W-:Y:S01]  /*f720*/  IMAD.X R11, RZ, RZ, R13, P2 ;  /* 0x000000ffff0b7224 */ /* 0x000fe200010e060d */
[----:B------:R-:W-:Y:S02]  /*f730*/  LOP3.LUT R20, R6, R51, RZ, 0x3c, !PT ;  /* 0x0000003306147212 */ /* 0x000fe400078e3cff */
[----:B------:R-:W-:Y:S02]  /*f740*/  SHF.R.U64 R7, R7, 0x3, RZ ;  /* 0x0000000307077819 */ /* 0x000fe400000012ff */
[----:B------:R-:W-:-:S02]  /*f750*/  LOP3.LUT R44, R55, 0x180, RZ, 0xc0, !PT ;  /* 0x00000180372c7812 */ /* 0x000fc400078ec0ff */
[----:B------:R-:W-:Y:S02]  /*f760*/  LOP3.LUT R46, R57, 0x180, RZ, 0xc0, !PT ;  /* 0x00000180392e7812 */ /* 0x000fe400078ec0ff */
[----:B------:R-:W-:Y:S02]  /*f770*/  SHF.R.U64 R10, R10, 0x3, RZ ;  /* 0x000000030a0a7819 */ /* 0x000fe400000012ff */
[----:B------:R-:W-:Y:S02]  /*f780*/  MOV R52, R20 ;  /* 0x0000001400347202 */ /* 0x000fe40000000f00 */
[----:B------:R-:W-:Y:S01]  /*f790*/  LOP3.LUT R12, R7, R12, RZ, 0x3c, !PT ;  /* 0x0000000c070c7212 */ /* 0x000fe200078e3cff */
[----:B------:R-:W-:Y:S01]  /*f7a0*/  IMAD.X R7, RZ, RZ, R13, P1 ;  /* 0x000000ffff077224 */ /* 0x000fe200008e060d */
[----:B------:R-:W-:Y:S02]  /*f7b0*/  SHF.R.U64 R44, R44, 0x3, RZ ;  /* 0x000000032c2c7819 */ /* 0x000fe400000012ff */
[----:B------:R-:W-:-:S02]  /*f7c0*/  SEL R48, R126, R127, P0 ;  /* 0x0000007f7e307207 */ /* 0x000fc40000000000 */
[----:B------:R-:W-:Y:S02]  /*f7d0*/  SHF.R.U64 R46, R46, 0x3, RZ ;  /* 0x000000032e2e7819 */ /* 0x000fe400000012ff */
[----:B------:R-:W-:Y:S02]  /*f7e0*/  LOP3.LUT R14, R10, R53, RZ, 0x3c, !PT ;  /* 0x000000350a0e7212 */ /* 0x000fe400078e3cff */
[----:B------:R-:W-:Y:S02]  /*f7f0*/  SEL R127, R127, R126, P0 ;  /* 0x0000007e7f7f7207 */ /* 0x000fe40000000000 */
[----:B------:R-:W-:Y:S02]  /*f800*/  MOV R54, R12 ;  /* 0x0000000c00367202 */ /* 0x000fe40000000f00 */
[----:B------:R-:W-:Y:S02]  /*f810*/  MOV R53, R24 ;  /* 0x0000001800357202 */ /* 0x000fe40000000f00 */
[----:B------:R-:W-:-:S02]  /*f820*/  LOP3.LUT R10, R44, R55, RZ, 0x3c, !PT ;  /* 0x000000372c0a7212 */ /* 0x000fc400078e3cff */
[----:B------:R-:W-:Y:S02]  /*f830*/  LOP3.LUT R6, R46, R57, RZ, 0x3c, !PT ;  /* 0x000000392e067212 */ /* 0x000fe400078e3cff */
[----:B------:R-:W-:Y:S02]  /*f840*/  MOV R49, R10 ;  /* 0x0000000a00317202 */ /* 0x000fe40000000f00 */
[----:B------:R-:W-:Y:S02]  /*f850*/  MOV R51, R14 ;  /* 0x0000000e00337202 */ /* 0x000fe40000000f00 */
[----:B------:R-:W-:Y:S02]  /*f860*/  PLOP3.LUT P2, PT, PT, PT, UP0, 0x80, 0x0 ;  /* 0x000000000000781c */ /* 0x000fe40003f4f008 */
[----:B--2---:R-:W-:Y:S01]  /*f870*/  LOP3.LUT R20, R9, 0x2, RZ, 0x3c, !PT ;  /* 0x0000000209147812 */ /* 0x004fe200078e3cff */
[----:B------:R-:W-:Y:S04]  /*f880*/  SHFL.IDX PT, R26, R26, R9, 0x1c1f ;  /* 0x001c1f091a1a7589 */ /* 0x000fe800000e0000 */
[----:B------:R-:W0:Y:S04]  /*f890*/  SHFL.IDX PT, R41, R41, R20, 0x1c1f ;  /* 0x001c1f1429297589 */ /* 0x000e2800000e0000 */
[----:B------:R0:W-:Y:S04]  /*f8a0*/  SHFL.IDX PT, R13, R8, R9, 0x1c1f ;  /* 0x001c1f09080d7589 */ /* 0x0001e800000e0000 */
[----:B------:R-:W1:Y:S04]  /*f8b0*/  SHFL.IDX PT, R24, R39, R20, 0x1c1f ;  /* 0x001c1f1427187589 */ /* 0x000e6800000e0000 */
[----:B------:R-:W-:Y:S04]  /*f8c0*/  SHFL.IDX PT, R34, R34, R9, 0x1c1f ;  /* 0x001c1f0922227589 */ /* 0x000fe800000e0000 */
[----:B------:R-:W2:Y:S04]  /*f8d0*/  SHFL.IDX PT, R33, R33, R20, 0x1c1f ;  /* 0x001c1f1421217589 */ /* 0x000ea800000e0000 */
[----:B------:R-:W-:Y:S04]  /*f8e0*/  SHFL.IDX PT, R38, R38, R9, 0x1c1f ;  /* 0x001c1f0926267589 */ /* 0x000fe800000e0000 */
[----:B------:R-:W3:Y:S01]  /*f8f0*/  SHFL.IDX PT, R37, R37, R20, 0x1c1f ;  /* 0x001c1f1425257589 */ /* 0x000ee200000e0000 */
[----:B0-----:R-:W-:-:S02]  /*f900*/  SEL R8, R26, R41, P0 ;  /* 0x000000291a087207 */ /* 0x001fc40000000000 */
[----:B------:R-:W-:Y:S01]  /*f910*/  SEL R10, R41, R26, P0 ;  /* 0x0000001a290a7207 */ /* 0x000fe20000000000 */
[----:B------:R-:W-:Y:S01]  /*f920*/  SHFL.IDX PT, R36, R36, R9, 0x1c1f ;  /* 0x001c1f0924247589 */ /* 0x000fe200000e0000 */
[----:B------:R-:W-:Y:S01]  /*f930*/  MOV R41, R6 ;  /* 0x0000000600297202 */ /* 0x000fe20000000f00 */
[----:B------:R-:W-:Y:S02]  /*f940*/  IMAD.U32 R6, RZ, RZ, UR6 ;  /* 0x00000006ff067e24 */ /* 0x000fe4000f8e00ff */
[----:B------:R-:W0:Y:S01]  /*f950*/  SHFL.IDX PT, R35, R35, R20, 0x1c1f ;  /* 0x001c1f1423237589 */ /* 0x000e2200000e0000 */
[----:B-1----:R-:W-:Y:S01]  /*f960*/  SEL R11, R24, R13, P0 ;  /* 0x0000000d180b7207 */ /* 0x002fe20000000000 */
[----:B------:R-:W-:Y:S01]  /*f970*/  IMAD.U32 R7, RZ, RZ, UR7 ;  /* 0x00000007ff077e24 */ /* 0x000fe2000f8e00ff */
[----:B------:R-:W-:Y:S01]  /*f980*/  ULDC.64 UR6, c[0x0][0xc08] ;  /* 0x0003020000067ab9 */ /* 0x000fe20000000a00 */
[----:B------:R-:W-:Y:S04]  /*f990*/  SHFL.IDX PT, R30, R30, R9, 0x1c1f ;  /* 0x001c1f091e1e7589 */ /* 0x000fe800000e0000 */
[----:B------:R-:W-:Y:S01]  /*f9a0*/  SHFL.IDX PT, R40, R40, R9, 0x1c1f ;  /* 0x001c1f0928287589 */ /* 0x000fe200000e0000 */
[----:B--2---:R-:W-:-:S03]  /*f9b0*/  SEL R26, R33, R34, P0 ;  /* 0x00000022211a7207 */ /* 0x004fc60000000000 */
[----:B------:R-:W1:Y:S04]  /*f9c0*/  SHFL.IDX PT, R29, R29, R20, 0x1c1f ;  /* 0x001c1f141d1d7589 */ /* 0x000e6800000e0000 */
[----:B------:R-:W2:Y:S01]  /*f9d0*/  SHFL.IDX PT, R27, R27, R20, 0x1c1f ;  /* 0x001c1f141b1b7589 */ /* 0x000ea200000e0000 */
[----:B---3--:R-:W-:Y:S02]  /*f9e0*/  SEL R12, R38, R37, P0 ;  /* 0x00000025260c7207 */ /* 0x008fe40000000000 */
[----:B------:R-:W-:Y:S01]  /*f9f0*/  SEL R14, R37, R38, P0 ;  /* 0x00000026250e7207 */ /* 0x000fe20000000000 */
[----:B------:R-:W-:Y:S04]  /*fa00*/  SHFL.IDX PT, R21, R32, R9, 0x1c1f ;  /* 0x001c1f0920157589 */ /* 0x000fe800000e0000 */
[----:B------:R-:W3:Y:S01]  /*fa10*/  SHFL.IDX PT, R44, R31, R20, 0x1c1f ;  /* 0x001c1f141f2c7589 */ /* 0x000ee200000e0000 */
[----:B0-----:R-:W-:-:S03]  /*fa20*/  SEL R15, R35, R36, P0 ;  /* 0x00000024230f7207 */ /* 0x001fc60000000000 */
[----:B------:R1:W-:Y:S04]  /*fa30*/  SHFL.IDX PT, R46, R28, R9, 0x1c1f ;  /* 0x001c1f091c2e7589 */ /* 0x0003e800000e0000 */
[----:B------:R-:W0:Y:S04]  /*fa40*/  SHFL.IDX PT, R45, R45, R20, 0x1c1f ;  /* 0x001c1f142d2d7589 */ /* 0x000e2800000e0000 */
[----:B------:R-:W-:Y:S01]  /*fa50*/  SHFL.IDX PT, R48, R48, R9, 0x1c1f ;  /* 0x001c1f0930307589 */ /* 0x000fe200000e0000 */
[----:B-1----:R-:W-:-:S03]  /*fa60*/  SEL R28, R30, R29, P0 ;  /* 0x0000001d1e1c7207 */ /* 0x002fc60000000000 */
[----:B------:R-:W1:Y:S01]  /*fa70*/  SHFL.IDX PT, R127, R127, R20, 0x1c1f ;  /* 0x001c1f147f7f7589 */ /* 0x000e6200000e0000 */
[----:B--2---:R-:W-:Y:S02]  /*fa80*/  SEL R32, R40, R27, P0 ;  /* 0x0000001b28207207 */ /* 0x004fe40000000000 */
[----:B------:R-:W-:Y:S01]  /*fa90*/  SEL R30, R29, R30, P0 ;  /* 0x0000001e1d1e7207 */ /* 0x000fe20000000000 */
[----:B------:R-:W-:Y:S04]  /*faa0*/  SHFL.IDX PT, R42, R42, R9, 0x1c1f ;  /* 0x001c1f092a2a7589 */ /* 0x000fe800000e0000 */
[----:B------:R2:W-:Y:S01]  /*fab0*/  SHFL.IDX PT, R50, R50, R9, 0x1c1f ;  /* 0x001c1f0932327589 */ /* 0x0005e200000e0000 */
[----:B---3--:R-:W-:-:S03]  /*fac0*/  SEL R25, R21, R44, P0 ;  /* 0x0000002c15197207 */ /* 0x008fc60000000000 */
[----:B------:R-:W3:Y:S04]  /*fad0*/  SHFL.IDX PT, R43, R43, R20, 0x1c1f ;  /* 0x001c1f142b2b7589 */ /* 0x000ee800000e0000 */
[----:B------:R-:W4:Y:S01]  /*fae0*/  SHFL.IDX PT, R47, R47, R20, 0x1c1f ;  /* 0x001c1f142f2f7589 */ /* 0x000f2200000e0000 */
[----:B0-----:R-:W-:Y:S02]  /*faf0*/  SEL R29, R46, R45, P0 ;  /* 0x0000002d2e1d7207 */ /* 0x001fe40000000000 */
[----:B--2---:R-:W-:Y:S01]  /*fb00*/  SEL R9, R13, R24, P0 ;  /* 0x000000180d097207 */ /* 0x004fe20000000000 */
[----:B------:R-:W-:Y:S01]  /*fb10*/  BAR.SYNC.DEFER_BLOCKING 0x1, 0x180 ;  /* 0x0046000000007b1d */ /* 0x000fe20000010000 */
[----:B------:R-:W-:Y:S02]  /*fb20*/  SEL R24, R34, R33, P0 ;  /* 0x0000002122187207 */ /* 0x000fe40000000000 */
[----:B------:R-:W-:-:S02]  /*fb30*/  SEL R13, R36, R35, P0 ;  /* 0x00000023240d7207 */ /* 0x000fc40000000000 */
[----:B------:R-:W-:Y:S02]  /*fb40*/  SEL R34, R27, R40, P0 ;  /* 0x000000281b227207 */ /* 0x000fe40000000000 */
[----:B------:R-:W-:Y:S02]  /*fb50*/  SEL R27, R44, R21, P0 ;  /* 0x000000152c1b7207 */ /* 0x000fe40000000000 */
[----:B------:R-:W-:Y:S02]  /*fb60*/  SEL R31, R45, R46, P0 ;  /* 0x0000002e2d1f7207 */ /* 0x000fe40000000000 */
[----:B-1----:R-:W-:Y:S02]  /*fb70*/  SEL R33, R48, R127, P0 ;  /* 0x0000007f30217207 */ /* 0x002fe40000000000 */
[----:B------:R-:W-:Y:S02]  /*fb80*/  SEL R35, R127, R48, P0 ;  /* 0x000000307f237207 */ /* 0x000fe40000000000 */
[----:B---3--:R-:W-:-:S02]  /*fb90*/  SEL R36, R42, R43, P0 ;  /* 0x0000002b2a247207 */ /* 0x008fc40000000000 */
[----:B------:R-:W-:Y:S02]  /*fba0*/  SEL R38, R43, R42, P0 ;  /* 0x0000002a2b267207 */ /* 0x000fe40000000000 */
[----:B----4-:R-:W-:Y:S01]  /*fbb0*/  SEL R37, R50, R47, P0 ;  /* 0x0000002f32257207 */ /* 0x010fe20000000000 */
[----:B------:R-:W-:Y:S01]  /*fbc0*/  UISETP.NE.U32.AND UP1, UPT, UR6, URZ, UPT ;  /* 0x0000003f0600728c */ /* 0x000fe2000bf25070 */
[----:B------:R-:W-:Y:S01]  /*fbd0*/  SEL R39, R47, R50, P0 ;  /* 0x000000322f277207 */ /* 0x000fe20000000000 */
[----:B------:R-:W-:Y:S01]  /*fbe0*/  UMOV UR4, URZ ;  /* 0x0000003f00047c82 */ /* 0x000fe20008000000 */
[----:B------:R0:W-:Y:S01]  /*fbf0*/  STSM.16.M88.4 [R54], R8 ;  /* 0x0000000836007844 */ /* 0x0001e20000000200 */
[----:B------:R-:W-:Y:S01]  /*fc00*/  ULDC UR8, c[0x0][0xa88] ;  /* 0x0002a20000087ab9 */ /* 0x000fe20000000800 */
[----:B------:R-:W1:Y:S02]  /*fc10*/  LDC R43, c[0x0][0xbe8] ;  /* 0x0002fa00ff2b7b82 */ /* 0x000e640000000800 */
[----:B------:R2:W-:Y:S04]  /*fc20*/  STSM.16.M88.4 [R53], R12 ;  /* 0x0000000c35007844 */ /* 0x0005e80000000200 */
[----:B------:R3:W-:Y:S04]  /*fc30*/  STSM.16.M88.4 [R52], R24 ;  /* 0x0000001834007844 */ /* 0x0007e80000000200 */
[----:B------:R3:W-:Y:S04]  /*fc40*/  STSM.16.M88.4 [R51], R28 ;  /* 0x0000001c33007844 */ /* 0x0007e80000000200 */
[----:B------:R3:W-:Y:S04]  /*fc50*/  STSM.16.M88.4 [R49], R32 ;  /* 0x0000002031007844 */ /* 0x0007e80000000200 */
[----:B------:R3:W-:Y:S01]  /*fc60*/  STSM.16.M88.4 [R41], R36 ;  /* 0x0000002429007844 */ /* 0x0007e20000000200 */
[----:B------:R-:W-:Y:S06]  /*fc70*/  BAR.SYNC.DEFER_BLOCKING 0x1, 0x180 ;  /* 0x0046000000007b1d */ /* 0x000fec0000010000 */
[----:B0-----:R-:W4:Y:S01]  /*fc80*/  @P2 LDG.E R8, desc[UR54][R6.64] ;  /* 0x0000003606082981 */ /* 0x001f22000c1e1900 */
[----:B------:R-:W-:Y:S01]  /*fc90*/  UISETP.NE.AND.EX UP1, UPT, UR7, URZ, UPT, UP1 ;  /* 0x0000003f0700728c */ /* 0x000fe2000bf25310 */
[----:B-1----:R-:W-:-:S05]  /*fca0*/  ISETP.NE.AND P1, PT, R43, 0x1, PT ;  /* 0x000000012b00780c */ /* 0x002fca0003f25270 */
[----:B------:R-:W-:-:S05]  /*fcb0*/  PLOP3.LUT P0, PT, PT, PT, UP1, 0x80, 0x0 ;  /* 0x000000000000781c */ /* 0x000fca0003f0f018 */
[----:B------:R-:W-:Y:S02]  /*fcc0*/  @UP1 ULDC.64 UR6, c[0x0][0xc08] ;  /* 0x0003020000061ab9 */ /* 0x000fe40000000a00 */
[----:B------:R-:W-:Y:S01]  /*fcd0*/  @UP1 UIMAD.WIDE UR6, UR41, 0x4, UR6 ;  /* 0x00000004290618a5 */ /* 0x000fe2000f8e0206 */
[----:B------:R-:W0:Y:S05]  /*fce0*/  @P1 LDC R9, c[0x0][0xbec] ;  /* 0x0002fb00ff091b82 */ /* 0x000e2a0000000800 */
[----:B--2---:R-:W-:Y:S02]  /*fcf0*/  IMAD.U32 R12, RZ, RZ, UR6 ;  /* 0x00000006ff0c7e24 */ /* 0x004fe4000f8e00ff */
[----:B------:R-:W-:Y:S01]  /*fd00*/  IMAD.U32 R13, RZ, RZ, UR7 ;  /* 0x00000007ff0d7e24 */ /* 0x000fe2000f8e00ff */
[----:B------:R-:W1:Y:S01]  /*fd10*/  @P1 LDC R10, c[0x0][0xbf0] ;  /* 0x0002fc00ff0a1b82 */ /* 0x000e620000000800 */
[----:B----4-:R-:W-:Y:S01]  /*fd20*/  @P2 R2UR UR4, R8 ;  /* 0x00000000080422ca */ /* 0x010fe200000e0000 */
[----:B------:R-:W-:-:S06]  /*fd30*/  IMAD.U32 R8, RZ, RZ, UR8 ;  /* 0x00000008ff087e24 */ /* 0x000fcc000f8e00ff */
[----:B------:R3:W5:Y:S01]  /*fd40*/  @P0 LDG.E R8, desc[UR54][R12.64] ;  /* 0x000000360c080981 */ /* 0x000762000c1e1900 */
[----:B01----:R-:W-:Y:S07]  /*fd50*/  @P0 BRA `(.L_x_11594) ;  /* 0x0000000000100947 */ /* 0x003fee0003800000 */
[----:B------:R-:W-:Y:S05]  /*fd60*/  @!P2 BRA `(.L_x_11594) ;  /* 0x00000000000ca947 */ /* 0x000fea0003800000 */
[----:B------:R-:W2:Y:S04]  /*fd70*/  LDG.E R11, desc[UR54][R6.64] ;  /* 0x00000036060b7981 */ /* 0x000ea8000c1e1900 */
[----:B-----5:R-:W2:Y:S02]  /*fd80*/  LDG.E R8, desc[UR54][R6.64+0x4] ;  /* 0x0000043606087981 */ /* 0x020ea4000c1e1900 */
[----:B--2---:R-:W-:-:S07]  /*fd90*/  IMAD.IADD R8, R8, 0x1, -R11 ;  /* 0x0000000108087824 */ /* 0x004fce00078e0a0b */
.L_x_11594:
[----:B---3--:R-:W-:Y:S01]  /*fda0*/  VIADD R12, R17, UR42 ;  /* 0x0000002a110c7c36 */ /* 0x008fe20008000000 */
[----:B------:R-:W-:Y:S01]  /*fdb0*/  USHF.R.S32.HI UR16, URZ, 0x1f, UR40 ;  /* 0x0000001f3f107899 */ /* 0x000fe20008011428 */
[----:B------:R-:W-:Y:S01]  /*fdc0*/  VIADD R14, R156, UR42 ;  /* 0x0000002a9c0e7c36 */ /* 0x000fe20008000000 */
[----:B------:R-:W-:Y:S01]  /*fdd0*/  ULDC.64 UR12, c[0x0][0xb90] ;  /* 0x0002e400000c7ab9 */ /* 0x000fe20000000a00 */
[----:B------:R-:W-:Y:S01]  /*fde0*/  @P1 IMAD.HI.U32 R7, R12, R9, RZ ;  /* 0x000000090c071227 */ /* 0x000fe200078e00ff */
[----:B------:R-:W-:Y:S01]  /*fdf0*/  USHF.R.S32.HI UR15, URZ, 0x1f, UR41 ;  /* 0x0000001f3f0f7899 */ /* 0x000fe20008011429 */
[----:B------:R-:W0:Y:S01]  /*fe00*/  @P1 LDC R41, c[0x0][0xbec] ;  /* 0x0002fb00ff291b82 */ /* 0x000e220000000800 */
[----:B------:R-:W-:Y:S01]  /*fe10*/  USHF.R.S32.HI UR7, URZ, 0x1f, UR4 ;  /* 0x0000001f3f077899 */ /* 0x000fe20008011404 */
[----:B------:R-:W-:Y:S01]  /*fe20*/  IMAD.MOV.U32 R6, RZ, RZ, R12 ;  /* 0x000000ffff067224 */ /* 0x000fe200078e000c */
[----:B------:R-:W-:Y:S01]  /*fe30*/  UIMAD UR10, UR16, UR12, URZ ;  /* 0x0000000c100a72a4 */ /* 0x000fe2000f8e023f */
[----:B------:R-:W-:Y:S01]  /*fe40*/  @P1 SHF.R.U32.HI R6, RZ, R10, R7 ;  /* 0x0000000aff061219 */ /* 0x000fe20000011607 */
[----:B------:R-:W-:Y:S01]  /*fe50*/  UMOV UR6, UR4 ;  /* 0x0000000400067c82 */ /* 0x000fe20008000000 */
[----:B------:R-:W-:Y:S01]  /*fe60*/  USEL UR15, UR15, URZ, !UP0 ;  /* 0x0000003f0f0f7287 */ /* 0x000fe2000c000000 */
[----:B------:R-:W-:Y:S01]  /*fe70*/  IMAD R7, R153, 0x20, R18 ;  /* 0x0000002099077824 */ /* 0x000fe200078e0212 */
[----:B------:R-:W-:Y:S01]  /*fe80*/  UIMAD.WIDE.U32 UR8, UR40, UR12, UR6 ;  /* 0x0000000c280872a5 */ /* 0x000fe2000f8e0006 */
[----:B------:R-:W-:Y:S01]  /*fe90*/  IMAD.MOV R10, RZ, RZ, -R6 ;  /* 0x000000ffff0a7224 */ /* 0x000fe200078e0a06 */
[----:B------:R-:W-:Y:S01]  /*fea0*/  UIMAD UR10, UR40, UR13, UR10 ;  /* 0x0000000d280a72a4 */ /* 0x000fe2000f8e020a */
[----:B------:R-:W-:Y:S01]  /*feb0*/  IMAD.WIDE R4, R7, 0x2, R4 ;  /* 0x0000000207047825 */ /* 0x000fe200078e0204 */
[----:B------:R-:W-:Y:S01]  /*fec0*/  USEL UR14, UR41, URZ, !UP0 ;  /* 0x0000003f290e7287 */ /* 0x000fe2000c000000 */
[----:B------:R-:W-:Y:S01]  /*fed0*/  ULDC.64 UR12, c[0x0][0xb98] ;  /* 0x0002e600000c7ab9 */ /* 0x000fe20000000a00 */
[----:B------:R-:W-:Y:S01]  /*fee0*/  UIADD3 UR9, UR9, UR10, URZ ;  /* 0x0000000a09097290 */ /* 0x000fe2000fffe03f */
[----:B------:R-:W-:Y:S01]  /*fef0*/  IMAD R9, R43, R10, R12 ;  /* 0x0000000a2b097224 */ /* 0x000fe200078e020c */
[----:B------:R-:W-:Y:S01]  /*ff00*/  UIMAD UR6, UR15, UR12, URZ ;  /* 0x0000000c0f0672a4 */ /* 0x000fe2000f8e023f */
[----:B------:R-:W-:Y:S01]  /*ff10*/  SHF.R.S32.HI R10, RZ, 0x1f, R6 ;  /* 0x0000001fff0a7819 */ /* 0x000fe20000011406 */
[----:B------:R-:W-:Y:S01]  /*ff20*/  UIMAD.WIDE.U32 UR8, UR14, UR12, UR8 ;  /* 0x0000000c0e0872a5 */ /* 0x000fe2000f8e0008 */
[----:B------:R-:W-:Y:S01]  /*ff30*/  IADD3 R21, P2, R4, 0x1800, RZ ;  /* 0x0000180004157810 */ /* 0x000fe20007f5e0ff */
[----:B------:R-:W-:Y:S01]  /*ff40*/  UIMAD UR6, UR14, UR13, UR6 ;  /* 0x0000000d0e0672a4 */ /* 0x000fe2000f8e0206 */
[----:B------:R-:W-:Y:S01]  /*ff50*/  SHF.R.S32.HI R7, RZ, 0x1f, R9 ;  /* 0x0000001fff077819 */ /* 0x000fe20000011409 */
[----:B------:R-:W-:Y:S01]  /*ff60*/  ULDC.64 UR10, c[0x0][0xb88] ;  /* 0x0002e200000a7ab9 */ /* 0x000fe20000000a00 */
[----:B------:R-:W-:Y:S01]  /*ff70*/  LOP3.LUT R20, R21, 0x180, RZ, 0xc0, !PT ;  /* 0x0000018015147812 */ /* 0x000fe200078ec0ff */
[----:B-----5:R-:W-:Y:S01]  /*ff80*/  IMAD R45, R8, R43, RZ ;  /* 0x0000002b082d7224 */ /* 0x020fe200078e02ff */
[----:B------:R-:W-:Y:S01]  /*ff90*/  IADD3 R6, P0, R6, UR8, RZ ;  /* 0x0000000806067c10 */ /* 0x000fe2000ff1e0ff */
[----:B------:R-:W-:Y:S01]  /*ffa0*/  IMAD.U32 R11, RZ, RZ, UR6 ;  /* 0x00000006ff0b7e24 */ /* 0x000fe2000f8e00ff */
[----:B------:R-:W-:Y:S01]  /*ffb0*/  SHF.R.U64 R20, R20, 0x3, RZ ;  /* 0x0000000314147819 */ /* 0x000fe200000012ff */
[----:B------:R-:W-:Y:S01]  /*ffc0*/  IMAD R12, R7, UR10, RZ ;  /* 0x0000000a070c7c24 */ /* 0x000fe2000f8e02ff */
[----:B------:R-:W-:-:S02]  /*ffd0*/  IADD3 R29, P6, R4, 0x3000, RZ ;  /* 0x00003000041d7810 */ /* 0x000fc40007fde0ff */
[----:B------:R-:W-:Y:S01]  /*ffe0*/  IADD3.X R7, R10, UR9, R11, P0, !PT ;  /* 0x000000090a077c10 */ /* 0x000fe200087fe40b */
[C---:B------:R-:W-:Y:S01]  /*fff0*/  IMAD R11, R9.reuse, UR11, R12 ;  /* 0x0000000b090b7c24 */ /* 0x040fe2000f8e020c */
[----:B------:R-:W-:Y:S01]  /*10000*/  ULDC.64 UR8, c[0x0][0xb50] ;  /* 0x0002d40000087ab9 */ /* 0x000fe20000000a00 */
[----:B------:R-:W-:Y:S01]  /*10010*/  LOP3.LUT R20, R20, R21, RZ, 0x3c, !PT ;  /* 0x0000001514147212 */ /* 0x000fe200078e3cff */
[----:B------:R-:W-:Y:S01]  /*10020*/  IMAD.X R21, RZ, RZ, R5, P2 ;  /* 0x000000ffff157224 */ /* 0x000fe200010e0605 */
[C---:B------:R-:W-:Y:S01]  /*10030*/  IADD3 R13, P5, R4.reuse, 0x4800, RZ ;  /* 0x00004800040d7810 */ /* 0x040fe20007fbe0ff */
[----:B------:R-:W-:Y:S01]  /*10040*/  IMAD.WIDE.U32 R6, R9, UR10, R6 ;  /* 0x0000000a09067c25 */ /* 0x000fe2000f8e0006 */
[----:B------:R-:W-:Y:S01]  /*10050*/  ULDC.64 UR10, c[0x0][0xaa0] ;  /* 0x0002a800000a7ab9 */ /* 0x000fe20000000a00 */
[----:B------:R-:W-:Y:S02]  /*10060*/  IADD3 R33, P4, R4, 0x6000, RZ ;  /* 0x0000600004217810 */ /* 0x000fe40007f9e0ff */
[----:B------:R-:W-:Y:S01]  /*10070*/  IMAD.IADD R7, R7, 0x1, R11 ;  /* 0x0000000107077824 */ /* 0x000fe200078e020b */
[----:B------:R-:W-:-:S02]  /*10080*/  LEA R10, P0, R6, UR8, 0x2 ;  /* 0x00000008060a7c11 */ /* 0x000fc4000f8010ff */
[----:B------:R-:W-:Y:S02]  /*10090*/  LOP3.LUT R9, R4, 0x180, RZ, 0xc0, !PT ;  /* 0x0000018004097812 */ /* 0x000fe400078ec0ff */
[----:B------:R-:W-:Y:S01]  /*100a0*/  LEA.HI.X R11, R6, UR9, R7, 0x2, P0 ;  /* 0x00000009060b7c11 */ /* 0x000fe200080f1407 */
[----:B------:R-:W-:Y:S01]  /*100b0*/  SHFL.IDX PT, R36, R10, RZ, 0x1c1f ;  /* 0x001c1fff0a247589 */ /* 0x000fe200000e0000 */
[----:B------:R-:W-:Y:S01]  /*100c0*/  LOP3.LUT P0, RZ, R154, 0x3, RZ, 0xc0, !PT ;  /* 0x000000039aff7812 */ /* 0x000fe2000780c0ff */
[C---:B------:R-:W-:Y:S01]  /*100d0*/  VIADD R6, R14.reuse, 0x8 ;  /* 0x000000080e067836 */ /* 0x040fe20000000000 */
[----:B------:R-:W-:Y:S01]  /*100e0*/  UIMAD UR8, UR7, UR10, URZ ;  /* 0x0000000a070872a4 */ /* 0x000fe2000f8e023f */
[----:B------:R-:W1:Y:S01]  /*100f0*/  SHFL.IDX PT, R37, R11, RZ, 0x1c1f ;  /* 0x001c1fff0b257589 */ /* 0x000e6200000e0000 */
[-C--:B------:R-:W-:Y:S02]  /*10100*/  ISETP.GE.OR P2, PT, R14, R45.reuse, P0 ;  /* 0x0000002d0e00720c */ /* 0x080fe40000746670 */
[----:B------:R-:W-:Y:S01]  /*10110*/  ISETP.GE.OR P0, PT, R6, R45, P0 ;  /* 0x0000002d0600720c */ /* 0x000fe20000706670 */
[----:B------:R-:W-:Y:S01]  /*10120*/  SHFL.IDX PT, R38, R10, 0x1, 0x1c1f ;  /* 0x003c1f000a267f89 */ /* 0x000fe200000e0000 */
[----:B------:R-:W-:-:S02]  /*10130*/  IADD3 R7, P3, R4, 0x7800, RZ ;  /* 0x0000780004077810 */ /* 0x000fc40007f7e0ff */
[----:B------:R-:W-:Y:S01]  /*10140*/  LOP3.LUT R28, R29, 0x180, RZ, 0xc0, !PT ;  /* 0x000001801d1c7812 */ /* 0x000fe200078ec0ff */
[----:B------:R-:W2:Y:S01]  /*10150*/  SHFL.IDX PT, R39, R11, 0x1, 0x1c1f ;  /* 0x003c1f000b277f89 */ /* 0x000ea200000e0000 */
[----:B------:R-:W-:Y:S01]  /*10160*/  UIMAD.WIDE.U32 UR6, UR4, UR10, URZ ;  /* 0x0000000a040672a5 */ /* 0x000fe2000f8e003f */
[----:B------:R-:W-:Y:S01]  /*10170*/  LOP3.LUT R12, R13, 0x180, RZ, 0xc0, !PT ;  /* 0x000001800d0c7812 */ /* 0x000fe200078ec0ff */
[----:B------:R-:W-:Y:S01]  /*10180*/  UIMAD UR8, UR4, UR11, UR8 ;  /* 0x0000000b040872a4 */ /* 0x000fe2000f8e0208 */
[----:B------:R-:W-:Y:S01]  /*10190*/  LOP3.LUT R32, R33, 0x180, RZ, 0xc0, !PT ;  /* 0x0000018021207812 */ /* 0x000fe200078ec0ff */
[----:B------:R-:W-:Y:S01]  /*101a0*/  IMAD.X R25, RZ, RZ, R5, P3 ;  /* 0x000000ffff197224 */ /* 0x000fe200018e0605 */
[----:B------:R-:W-:Y:S01]  /*101b0*/  ULDC.64 UR10, c[0x0][0xae8] ;  /* 0x0002ba00000a7ab9 */ /* 0x000fe20000000a00 */
[----:B------:R-:W-:Y:S01]  /*101c0*/  SHF.R.U64 R9, R9, 0x3, RZ ;  /* 0x0000000309097819 */ /* 0x000fe200000012ff */
[----:B-1----:R-:W-:Y:S01]  /*101d0*/  @!P2 ST.E desc[UR54][R36.64], R2 ;  /* 0x000000022400a985 */ /* 0x002fe2000c101936 */
[----:B------:R-:W-:Y:S01]  /*101e0*/  UIADD3 UR7, UR7, UR8, URZ ;  /* 0x0000000807077290 */ /* 0x000fe2000fffe03f */
[----:B------:R-:W-:Y:S01]  /*101f0*/  LOP3.LUT R6, R7, 0x180, RZ, 0xc0, !PT ;  /* 0x0000018007067812 */ /* 0x000fe200078ec0ff */
[----:B------:R-:W-:Y:S01]  /*10200*/  UIMAD UR4, UR16, UR10, URZ ;  /* 0x0000000a100472a4 */ /* 0x000fe2000f8e023f */
[----:B------:R-:W-:-:S02]  /*10210*/  SHF.R.U64 R28, R28, 0x3, RZ ;  /* 0x000000031c1c7819 */ /* 0x000fc400000012ff */
[----:B------:R-:W-:Y:S01]  /*10220*/  SHF.R.U64 R12, R12, 0x3, RZ ;  /* 0x000000030c0c7819 */ /* 0x000fe200000012ff */
[----:B--2---:R1:W-:Y:S01]  /*10230*/  @!P0 ST.E desc[UR54][R38.64], R0 ;  /* 0x0000000026008985 */ /* 0x0043e2000c101936 */
[----:B------:R-:W-:Y:S01]  /*10240*/  UIMAD UR4, UR40, UR11, UR4 ;  /* 0x0000000b280472a4 */ /* 0x000fe2000f8e0204 */
[----:B------:R-:W-:Y:S01]  /*10250*/  SHF.R.U64 R32, R32, 0x3, RZ ;  /* 0x0000000320207819 */ /* 0x000fe200000012ff */
[----:B------:R-:W-:Y:S01]  /*10260*/  UIMAD.WIDE.U32 UR6, UR40, UR10, UR6 ;  /* 0x0000000a280672a5 */ /* 0x000fe2000f8e0006 */
[----:B------:R-:W-:Y:S01]  /*10270*/  LOP3.LUT R8, R9, R4, RZ, 0x3c, !PT ;  /* 0x0000000409087212 */ /* 0x000fe200078e3cff */
[----:B------:R-:W-:Y:S01]  /*10280*/  ULDC.64 UR8, c[0x0][0xaf0] ;  /* 0x0002bc0000087ab9 */ /* 0x000fe20000000a00 */
[----:B------:R-:W-:Y:S02]  /*10290*/  SHF.R.U64 R4, R6, 0x3, RZ ;  /* 0x0000000306047819 */ /* 0x000fe400000012ff */
[----:B------:R-:W-:Y:S02]  /*102a0*/  LOP3.LUT R28, R28, R29, RZ, 0x3c, !PT ;  /* 0x0000001d1c1c7212 */ /* 0x000fe400078e3cff */
[----:B------:R-:W-:Y:S01]  /*102b0*/  LOP3.LUT R12, R12, R13, RZ, 0x3c, !PT ;  /* 0x0000000d0c0c7212 */ /* 0x000fe200078e3cff */
[----:B-1----:R-:W1:Y:S01]  /*102c0*/  @P1 LDC R39, c[0x0][0xbf0] ;  /* 0x0002fc00ff271b82 */ /* 0x002e620000000800 */
[----:B------:R-:W-:Y:S01]  /*102d0*/  IMAD R0, R152, 0x60, R153 ;  /* 0x0000006098007824 */ /* 0x000fe200078e0299 */
[----:B------:R-:W-:Y:S01]  /*102e0*/  UIADD3 UR7, UR7, UR4, URZ ;  /* 0x0000000407077290 */ /* 0x000fe2000fffe03f */
[----:B------:R-:W-:Y:S01]  /*102f0*/  LOP3.LUT R32, R32, R33, RZ, 0x3c, !PT ;  /* 0x0000002120207212 */ /* 0x000fe200078e3cff */
[--C-:B------:R-:W-:Y:S01]  /*10300*/  IMAD.X R29, RZ, RZ, R5.reuse, P6 ;  /* 0x000000ffff1d7224 */ /* 0x100fe200030e0605 */
[----:B------:R-:W-:Y:S01]  /*10310*/  LOP3.LUT R24, R4, R7, RZ, 0x3c, !PT ;  /* 0x0000000704187212 */ /* 0x000fe200078e3cff */
[----:B------:R-:W-:Y:S01]  /*10320*/  VIADD R36, R0, UR42 ;  /* 0x0000002a00247c36 */ /* 0x000fe20008000000 */
[----:B------:R-:W-:Y:S01]  /*10330*/  UIMAD UR4, UR15, UR8, URZ ;  /* 0x000000080f0472a4 */ /* 0x000fe2000f8e023f */
[----:B------:R-:W-:-:S02]  /*10340*/  IMAD.X R13, RZ, RZ, R5, P5 ;  /* 0x000000ffff0d7224 */ /* 0x000fc400028e0605 */
[----:B0-----:R-:W-:Y:S01]  /*10350*/  @P1 IMAD.HI.U32 R0, R36, R41, RZ ;  /* 0x0000002924001227 */ /* 0x001fe200078e00ff */
[----:B------:R-:W-:Y:S01]  /*10360*/  UIMAD.WIDE.U32 UR6, UR14, UR8, UR6 ;  /* 0x000000080e0672a5 */ /* 0x000fe2000f8e0006 */
[----:B------:R-:W5:Y:S02]  /*10370*/  LD.E.128 R28, desc[UR54][R28.64] ;  /* 0x000000361c1c7980 */ /* 0x000f64000c101d00 */
[----:B------:R-:W-:Y:S01]  /*10380*/  IMAD.MOV.U32 R37, RZ, RZ, R36 ;  /* 0x000000ffff257224 */ /* 0x000fe200078e0024 */
[----:B------:R-:W-:Y:S01]  /*10390*/  UIMAD UR4, UR14, UR9, UR4 ;  /* 0x000000090e0472a4 */ /* 0x000fe2000f8e0204 */
[--C-:B------:R-:W-:Y:S01]  /*103a0*/  IMAD.X R33, RZ, RZ, R5.reuse, P4 ;  /* 0x000000ffff217224 */ /* 0x100fe200020e0605 */
[----:B------:R-:W5:Y:S01]  /*103b0*/  LD.E.128 R12, desc[UR54][R12.64] ;  /* 0x000000360c0c7980 */ /* 0x000f62000c101d00 */
[----:B------:R-:W-:Y:S01]  /*103c0*/  ULDC.64 UR8, c[0x0][0xae0] ;  /* 0x0002b80000087ab9 */ /* 0x000fe20000000a00 */
[----:B------:R-:W-:Y:S02]  /*103d0*/  IMAD.MOV.U32 R9, RZ, RZ, R5 ;  /* 0x000000ffff097224 */ /* 0x000fe400078e0005 */
[----:B------:R-:W5:Y:S01]  /*103e0*/  LD.E.128 R24, desc[UR54][R24.64] ;  /* 0x0000003618187980 */ /* 0x000f62000c101d00 */
[----:B-1----:R-:W-:Y:S01]  /*103f0*/  @P1 SHF.R.U32.HI R37, RZ, R39, R0 ;  /* 0x00000027ff251219 */ /* 0x002fe20000011600 */
[----:B------:R-:W-:-:S02]  /*10400*/  UIADD3 UR4, UR7, UR4, URZ ;  /* 0x0000000407047290 */ /* 0x000fc4000fffe03f */
[----:B------:R0:W5:Y:S01]  /*10410*/  LD.E.128 R4, desc[UR54][R20.64] ;  /* 0x0000003614047980 */ /* 0x000162000c101d00 */
[--C-:B------:R-:W-:Y:S01]  /*10420*/  SHF.R.S32.HI R0, RZ, 0x1f, R37.reuse ;  /* 0x0000001fff007819 */ /* 0x100fe20000011425 */
[----:B------:R-:W-:Y:S02]  /*10430*/  IMAD.MOV R2, RZ, RZ, -R37 ;  /* 0x000000ffff027224 */ /* 0x000fe400078e0a25 */
[----:B------:R-:W5:Y:S02]  /*10440*/  LD.E.128 R8, desc[UR54][R8.64] ;  /* 0x0000003608087980 */ /* 0x000f64000c101d00 */
[----:B------:R-:W-:Y:S02]  /*10450*/  IMAD R0, R0, UR8, RZ ;  /* 0x0000000800007c24 */ /* 0x000fe4000f8e02ff */
[----:B------:R-:W5:Y:S01]  /*10460*/  LD.E.128 R32, desc[UR54][R32.64] ;  /* 0x0000003620207980 */ /* 0x000f62000c101d00 */
[----:B------:R-:W-:Y:S02]  /*10470*/  IMAD R39, R43, R2, R36 ;  /* 0x000000022b277224 */ /* 0x000fe400078e0224 */
[----:B------:R-:W-:Y:S01]  /*10480*/  IMAD R41, R37, UR9, R0 ;  /* 0x0000000925297c24 */ /* 0x000fe2000f8e0200 */
[----:B------:R-:W-:Y:S01]  /*10490*/  @!PT LDS RZ, [RZ] ;  /* 0x00000000fffff984 */ /* 0x000fe20000000800 */
[----:B------:R-:W-:Y:S01]  /*104a0*/  @!PT LDS RZ, [RZ] ;  /* 0x00000000fffff984 */ /* 0x000fe20000000800 */
[----:B------:R-:W-:Y:S01]  /*104b0*/  @!PT LDS RZ, [RZ] ;  /* 0x00000000fffff984 */ /* 0x000fe20000000800 */
[----:B------:R-:W-:Y:S01]  /*104c0*/  @!PT LDS RZ, [RZ] ;  /* 0x00000000fffff984 */ /* 0x000fe20000000800 */
[----:B------:R1:W-:Y:S06]  /*104d0*/  MEMBAR.ALL.CTA ;  /* 0x0000000000007992 */ /* 0x0003ec0000008000 */
[----:B-1----:R-:W1:Y:S01]  /*104e0*/  FENCE.VIEW.ASYNC.S ;  /* 0x00000000000073c6 */ /* 0x002e620000000000 */
        /* <DEDUP_REMOVED lines=18> */
[----:B-1----:R0:W1:Y:S01]  /*10610*/  SHFL.IDX PT, R20, R40, RZ, 0x1c1f ;  /* 0x001c1fff28147589 */ /* 0x00206200000e0000 */
        /* <DEDUP_REMOVED lines=10> */
[CC--:B-1----:R-:W-:Y:S02]  /*106c0*/  @!P1 LEA R36, P3, R19.reuse, R20.reuse, 0x1 ;  /* 0x0000001413249211 */ /* 0x0c2fe400078608ff */
[----:B------:R-:W-:Y:S02]  /*106d0*/  @!P2 LEA R38, P4, R22, R20, 0x1 ;  /* 0x000000141626a211 */ /* 0x000fe400078808ff */
[----:B0-2---:R-:W-:Y:S01]  /*106e0*/  @!P0 IMAD.WIDE R2, R18, 0x2, R20 ;  /* 0x0000000212028825 */ /* 0x005fe200078e0214 */
[-C--:B------:R-:W-:Y:S02]  /*106f0*/  @!P1 LEA.HI.X R37, R19, R21.reuse, R44, 0x1, P3 ;  /* 0x0000001513259211 */ /* 0x080fe400018f0c2c */
[----:B------:R-:W-:Y:S02]  /*10700*/  @!P2 LEA.HI.X R39, R22, R21, R42, 0x1, P4 ;  /* 0x000000151627a211 */ /* 0x000fe400020f0c2a */
[----:B-----5:R3:W-:Y:S04]  /*10710*/  @!P0 ST.E.128 desc[UR54][R2.64], R8 ;  /* 0x0000000802008985 */ /* 0x0207e8000c101d36 */
[----:B------:R3:W-:Y:S04]  /*10720*/  @!P1 ST.E.128 desc[UR54][R36.64], R28 ;  /* 0x0000001c24009985 */ /* 0x0007e8000c101d36 */
[----:B------:R3:W-:Y:S02]  /*10730*/  @!P2 ST.E.128 desc[UR54][R38.64], R32 ;  /* 0x000000202600a985 */ /* 0x0007e4000c101d36 */
.L_x_11596:
[----:B------:R-:W-:Y:S05]  /*10740*/  BSYNC B1 ;  /* 0x0000000000017941 */ /* 0x000fea0003800000 */
.L_x_11595:
        /* <DEDUP_REMOVED lines=9> */
[----:B----4-:R-:W-:Y:S02]  /*107e0*/  @!P1 IMAD.WIDE R2, R18, 0x2, R8 ;  /* 0x0000000212029825 */ /* 0x010fe400078e0208 */
        /* <DEDUP_REMOVED lines=9> */
.L_x_11593:
        /* <DEDUP_REMOVED lines=14> */
[----:B------:R-:W-:Y:S01]  /*10960*/  UISETP.NE.AND.EX UP1, UPT, UR7, URZ, UPT, UP1 ;  /* 0x0000003f0700728c */ /* 0x000fe2000bf25310 */
[----:B------:R-:W1:Y:S05]  /*10970*/  S2R R7, SR_TID.X ;  /* 0x0000000000077919 */ /* 0x000e6a0000002100 */
        /* <DEDUP_REMOVED lines=9> */
[----:B-1----:R-:W-:-:S10]  /*10a10*/  VIADD R7, R7, 0xffffff80 ;  /* 0xffffff8007077836 */ /* 0x002fd40000000000 */
[----:B------:R-:W0:Y:S01]  /*10a20*/  @P0 LDC R9, c[0x0][0xbec] ;  /* 0x0002fb00ff090b82 */ /* 0x000e220000000800 */
[----:B------:R-:W-:Y:S02]  /*10a30*/  ISETP.GE.AND P1, PT, R7, 0xc0, PT ;  /* 0x000000c00700780c */ /* 0x000fe40003f26270 */
[----:B--2---:R-:W-:Y:S01]  /*10a40*/  @P2 R2UR UR4, R6 ;  /* 0x00000000060422ca */ /* 0x004fe200000e0000 */
[----:B0--3--:R-:W-:-:S14]  /*10a50*/  @P3 BRA `(.L_x_11598) ;  /* 0x0000000000103947 */ /* 0x009fdc0003800000 */
[----:B------:R-:W-:Y:S05]  /*10a60*/  @!P2 BRA `(.L_x_11598) ;  /* 0x00000000000ca947 */ /* 0x000fea0003800000 */
[----:B------:R-:W2:Y:S04]  /*10a70*/  LDG.E R5, desc[UR54][R2.64] ;  /* 0x0000003602057981 */ /* 0x000ea8000c1e1900 */
[----:B-----5:R-:W2:Y:S02]  /*10a80*/  LDG.E R0, desc[UR54][R2.64+0x4] ;  /* 0x0000043602007981 */ /* 0x020ea4000c1e1900 */
[----:B--2---:R-:W-:-:S07]  /*10a90*/  IMAD.IADD R0, R0, 0x1, -R5 ;  /* 0x0000000100007824 */ /* 0x004fce00078e0a05 */
.L_x_11598:
        /* <DEDUP_REMOVED lines=47> */
.L_x_11600:
[----:B------:R-:W-:Y:S05]  /*10d90*/  BSYNC B1 ;  /* 0x0000000000017941 */ /* 0x000fea0003800000 */
.L_x_11599:
[----:B0-----:R-:W0:Y:S01]  /*10da0*/  @P0 LDC R3, c[0x0][0xbf0] ;  /* 0x0002fc00ff030b82 */ /* 0x001e220000000800 */
[----:B------:R-:W-:Y:S01]  /*10db0*/  ULDC.64 UR14, c[0x0][0xaa0] ;  /* 0x0002a800000e7ab9 */ /* 0x000fe20000000a00 */
[----:B------:R-:W-:Y:S01]  /*10dc0*/  IMAD R2, R152, 0x60, R153 ;  /* 0x0000006098027824 */ /* 0x000fe200078e0299 */
[----:B------:R-:W-:Y:S01]  /*10dd0*/  UIMAD UR8, UR9, UR14, URZ ;  /* 0x0000000e090872a4 */ /* 0x000fe2000f8e023f */
[----:B------:R-:W-:Y:S01]  /*10de0*/  BSSY B1, `(.L_x_11601) ;  /* 0x000003a000017945 */ /* 0x000fe20003800000 */
[----:B------:R-:W-:Y:S01]  /*10df0*/  UIMAD.WIDE.U32 UR6, UR4, UR14, URZ ;  /* 0x0000000e040672a5 */ /* 0x000fe2000f8e003f */
[----:B------:R-:W-:Y:S01]  /*10e00*/  VIADD R4, R2, UR42 ;  /* 0x0000002a02047c36 */ /* 0x000fe20008000000 */
[----:B------:R-:W-:Y:S01]  /*10e10*/  UIMAD UR8, UR4, UR15, UR8 ;  /* 0x0000000f040872a4 */ /* 0x000fe2000f8e0208 */
[----:B------:R-:W-:Y:S02]  /*10e20*/  SHF.R.S32.HI R10, RZ, 0x1f, R22 ;  /* 0x0000001fff0a7819 */ /* 0x000fe40000011416 */
[----:B------:R-:W-:Y:S01]  /*10e30*/  ULDC.64 UR14, c[0x0][0xae8] ;  /* 0x0002ba00000e7ab9 */ /* 0x000fe20000000a00 */
[----:B------:R-:W-:Y:S01]  /*10e40*/  UIADD3 UR7, UR7, UR8, URZ ;  /* 0x0000000807077290 */ /* 0x000fe2000fffe03f */
[----:B------:R-:W-:Y:S01]  /*10e50*/  @P0 IMAD.HI.U32 R2, R4, R9, RZ ;  /* 0x0000000904020227 */ /* 0x000fe200078e00ff */
[----:B------:R-:W-:Y:S01]  /*10e60*/  UIMAD UR4, UR10, UR14, URZ ;  /* 0x0000000e0a0472a4 */ /* 0x000fe2000f8e023f */
[----:B------:R-:W-:Y:S01]  /*10e70*/  SHF.R.S32.HI R14, RZ, 0x1f, R19 ;  /* 0x0000001fff0e7819 */ /* 0x000fe20000011413 */
        /* <DEDUP_REMOVED lines=22> */
[----:B------:R-:W-:Y:S02]  /*10fe0*/  IMAD R4, R4, UR6, RZ ;  /* 0x0000000604047c24 */ /* 0x000fe4000f8e02ff */
[----:B------:R-:W-:Y:S02]  /*10ff0*/  IMAD.IADD R3, R3, 0x1, R9 ;  /* 0x0000000103037824 */ /* 0x000fe400078e0209 */
[----:B-----5:R-:W-:Y:S02]  /*11000*/  IMAD R11, R0, R11, RZ ;  /* 0x0000000b000b7224 */ /* 0x020fe400078e02ff */
[----:B------:R-:W-:Y:S02]  /*11010*/  VIADD R0, R153, UR42 ;  /* 0x0000002a99007c36 */ /* 0x000fe40008000000 */
[C---:B------:R-:W-:Y:S02]  /*11020*/  IMAD R5, R7.reuse, UR7, R4 ;  /* 0x0000000707057c24 */ /* 0x040fe4000f8e0204 */
[----:B------:R-:W-:Y:S01]  /*11030*/  IMAD.WIDE.U32 R2, R7, UR6, R2 ;  /* 0x0000000607027c25 */ /* 0x000fe2000f8e0002 */
[----:B------:R-:W-:Y:S01]  /*11040*/  ISETP.GE.AND P0, PT, R0, R11, PT ;  /* 0x0000000b0000720c */ /* 0x000fe20003f06270 */
[----:B------:R-:W-:-:S02]  /*11050*/  ULDC.64 UR6, c[0x0][0xa80] ;  /* 0x0002a00000067ab9 */ /* 0x000fc40000000a00 */
        /* <DEDUP_REMOVED lines=18> */
.L_x_11602:
[----:B------:R-:W-:Y:S05]  /*11180*/  BSYNC B1 ;  /* 0x0000000000017941 */ /* 0x000fea0003800000 */
.L_x_11601:
        /* <DEDUP_REMOVED lines=9> */
[CC--:B-1-3--:R-:W-:Y:S02]  /*11220*/  @!P3 LEA R6, P0, R19.reuse, R2.reuse, 0x1 ;  /* 0x000000021306b211 */ /* 0x0cafe400078008ff */
[----:B------:R-:W-:Y:S02]  /*11230*/  @!P4 LEA R8, P1, R22, R2, 0x1 ;  /* 0x000000021608c211 */ /* 0x000fe400078208ff */
[----:B0---4-:R-:W-:Y:S01]  /*11240*/  @!P2 IMAD.WIDE R4, R18, 0x2, R2 ;  /* 0x000000021204a825 */ /* 0x011fe200078e0202 */
[-C--:B------:R-:W-:Y:S02]  /*11250*/  @!P3 LEA.HI.X R7, R19, R3.reuse, R14, 0x1, P0 ;  /* 0x000000031307b211 */ /* 0x080fe400000f0c0e */
[----:B------:R-:W-:Y:S02]  /*11260*/  @!P4 LEA.HI.X R9, R22, R3, R10, 0x1, P1 ;  /* 0x000000031609c211 */ /* 0x000fe400008f0c0a */
[----:B------:R0:W-:Y:S04]  /*11270*/  @!P2 ST.E.128 desc[UR54][R4.64], RZ ;  /* 0x000000ff0400a985 */ /* 0x0001e8000c101d36 */
[----:B------:R0:W-:Y:S04]  /*11280*/  @!P3 ST.E.128 desc[UR54][R6.64], RZ ;  /* 0x000000ff0600b985 */ /* 0x0001e8000c101d36 */
[----:B------:R0:W-:Y:S02]  /*11290*/  @!P4 ST.E.128 desc[UR54][R8.64], RZ ;  /* 0x000000ff0800c985 */ /* 0x0001e4000c101d36 */
.L_x_11597:
[----:B------:R-:W-:Y:S05]  /*112a0*/  BSYNC B0 ;  /* 0x0000000000007941 */ /* 0x000fea0003800000 */
.L_x_11592:
[----:B------:R-:W-:Y:S02]  /*112b0*/  ULDC UR4, c[0x0][0xc3c] ;  /* 0x00030f0000047ab9 */ /* 0x000fe40000000800 */
[----:B------:R-:W-:-:S06]  /*112c0*/  UISETP.GE.AND UP0, UPT, UR49, UR4, UPT ;  /* 0x000000043100728c */ /* 0x000fcc000bf06270 */
[----:B------:R-:W-:-:S13]  /*112d0*/  PLOP3.LUT P0, PT, PT, PT, UP0, 0x80, 0x0 ;  /* 0x000000000000781c */ /* 0x000fda0003f0f008 */
[----:B------:R-:W-:Y:S05]  /*112e0*/  @!P0 BRA `(.L_x_11603) ;  /* 0xfffffef800848947 */ /* 0x000fea000383ffff */
[----:B------:R-:W-:Y:S05]  /*112f0*/  EXIT ;  /* 0x000000000000794d */ /* 0x000fea0003800000 */
.L_x_11502:
        /* <DEDUP_REMOVED lines=39> */
[----:B------:R-:W-:-:S03]  /*11570*/  IMAD.MOV.U32 R6, RZ, RZ, RZ ;  /* 0x000000ffff067224 */ /* 0x000fc600078e00ff */
        /* <DEDUP_REMOVED lines=13> */
[----:B------:R-:W-:Y:S01]  /*11650*/  ULDC UR4, c[0x0][0xc3c] ;  /* 0x00030f0000047ab9 */ /* 0x000fe20000000800 */
[----:B------:R-:W-:-:S07]  /*11660*/  IMAD.MOV.U32 R6, RZ, RZ, RZ ;  /* 0x000000ffff067224 */ /* 0x000fce00078e00ff */
.L_x_11609:
        /* <DEDUP_REMOVED lines=11> */
.L_x_11608:
[----:B------:R-:W-:Y:S05]  /*11720*/  BSYNC B0 ;  /* 0x0000000000007941 */ /* 0x000fea0003800000 */
.L_x_11607:
        /* <DEDUP_REMOVED lines=21> */
[----:B------:R-:W-:-:S07]  /*11880*/  IMAD.MOV.U32 R10, RZ, RZ, R12 ;  /* 0x000000ffff0a7224 */ /* 0x000fce00078e000c */
.L_x_11605:
        /* <DEDUP_REMOVED lines=17> */
[----:B------:R-:W0:Y:S02]  /*119a0*/  F2I.FTZ.U32.TRUNC.NTZ R3, R17 ;  /* 0x0000001100037305 */ /* 0x000e24000021f000 */
[----:B0-----:R-:W-:Y:S01]  /*119b0*/  IMAD.MOV R14, RZ, RZ, -R3 ;  /* 0x000000ffff0e7224 */ /* 0x001fe200078e0a03 */
[----:B------:R-:W-:Y:S06]  /*119c0*/  @!P0 BRA `(.L_x_11610) ;  /* 0x0000000000088947 */ /* 0x000fec0003800000 */
[----:B------:R-:W-:-:S05]  /*119d0*/  VIADD R13, R13, 0xffffffff ;  /* 0xffffffff0d0d7836 */ /* 0x000fca0000000000 */
[----:B------:R0:W1:Y:S02]  /*119e0*/  SHFL.IDX PT, R16, R10, R13, 0x1f ;  /* 0x00001f0d0a107589 */ /* 0x00006400000e0000 */
.L_x_11610:
[----:B-1----:R-:W-:Y:S01]  /*119f0*/  IMAD R16, R16, R9, R12 ;  /* 0x0000000910107224 */ /* 0x002fe200078e020c */
[----:B0-----:R-:W-:Y:S01]  /*11a00*/  IABS R10, R8 ;  /* 0x00000008000a7213 */ /* 0x001fe20000000000 */
[----:B------:R-:W-:Y:S02]  /*11a10*/  IMAD.MOV.U32 R2, RZ, RZ, R14 ;  /* 0x000000ffff027224 */ /* 0x000fe400078e000e */
[----:B------:R-:W-:Y:S02]  /*11a20*/  IMAD.IADD R7, R7, 0x1, -R16 ;  /* 0x0000000107077824 */ /* 0x000fe400078e0a10 */
[----:B------:R-:W-:Y:S02]  /*11a30*/  IMAD R13, R2, R11, RZ ;  /* 0x0000000b020d7224 */ /* 0x000fe400078e02ff */
[----:B------:R-:W-:Y:S01]  /*11a40*/  IMAD.MOV.U32 R2, RZ, RZ, RZ ;  /* 0x000000ffff027224 */ /* 0x000fe200078e00ff */
[----:B------:R-:W-:Y:S01]  /*11a50*/  IABS R4, R7 ;  /* 0x0000000700047213 */ /* 0x000fe20000000000 */
[----:B------:R-:W-:-:S02]  /*11a60*/  IMAD.MOV R10, RZ, RZ, -R10 ;  /* 0x000000ffff0a7224 */ /* 0x000fc400078e0a0a */
[----:B------:R-:W-:-:S04]  /*11a70*/  IMAD.HI.U32 R2, R3, R13, R2 ;  /* 0x0000000d03027227 */ /* 0x000fc800078e0002 */
[----:B------:R-:W-:Y:S02]  /*11a80*/  IMAD.MOV.U32 R3, RZ, RZ, R4 ;  /* 0x000000ffff037224 */ /* 0x000fe400078e0004 */
[----:B------:R-:W-:Y:S02]  /*11a90*/  IMAD.MOV.U32 R4, RZ, RZ, R10 ;  /* 0x000000ffff047224 */ /* 0x000fe400078e000a */
        /* <DEDUP_REMOVED lines=24> */
[----:B------:R-:W0:Y:S01]  /*11c20*/  I2F.RP R4, R10 ;  /* 0x0000000a00047306 */ /* 0x000e220000209400 */
[----:B------:R-:W-:Y:S02]  /*11c30*/  R2UR UR6, R10 ;  /* 0x000000000a0672ca */ /* 0x000fe400000e0000 */
[----:B------:R-:W-:-:S05]  /*11c40*/  IMAD.MOV R3, RZ, RZ, -R3 ;  /* 0x000000ffff037224 */ /* 0x000fca00078e0a03 */
[----:B0-----:R-:W0:Y:S02]  /*11c50*/  MUFU.RCP R4, R4 ;  /* 0x0000000400047308 */ /* 0x001e240000001000 */
[----:B0-----:R-:W-:-:S06]  /*11c60*/  VIADD R6, R4, 0xffffffe ;  /* 0x0ffffffe04067836 */ /* 0x001fcc0000000000 */
[----:B------:R-:W0:Y:S02]  /*11c70*/  F2I.FTZ.U32.TRUNC.NTZ R6, R6 ;  /* 0x0000000600067305 */ /* 0x000e24000021f000 */
[----:B0-----:R-:W-:-:S13]  /*11c80*/  R2UR UR5, R6 ;  /* 0x00000000060572ca */ /* 0x001fda00000e0000 */
        /* <DEDUP_REMOVED lines=26> */
.L_x_11606:
[----:B------:R-:W0:Y:S01]  /*11e30*/  LDC R19, c[0x0][0xc3c] ;  /* 0x00030f00ff137b82 */ /* 0x000e220000000800 */
[----:B------:R-:W-:Y:S01]  /*11e40*/  IMAD.MOV.U32 R16, RZ, RZ, R7 ;  /* 0x000000ffff107224 */ /* 0x000fe200078e0007 */
[----:B------:R-:W-:Y:S01]  /*11e50*/  UMOV UR4, URZ ;  /* 0x0000003f00047c82 */ /* 0x000fe20008000000 */
[----:B------:R-:W-:-:S07]  /*11e60*/  IMAD.MOV.U32 R18, RZ, RZ, RZ ;  /* 0x000000ffff127224 */ /* 0x000fce00078e00ff */
.L_x_11611:
[----:B------:R-:W-:Y:S01]  /*11e70*/  ISETP.NE.AND P0, PT, R5, RZ, PT ;  /* 0x000000ff0500720c */ /* 0x000fe20003f05270 */
[----:B------:R-:W-:-:S12]  /*11e80*/  IMAD.U32 R17, RZ, RZ, UR4 ;  /* 0x00000004ff117e24 */ /* 0x000fd8000f8e00ff */
[----:B------:R-:W1:Y:S01]  /*11e90*/  @!P0 S2R R3, SR_CgaCtaId ;  /* 0x0000000000038919 */ /* 0x000e620000008800 */
[----:B------:R-:W-:-:S04]  /*11ea0*/  @!P0 MOV R2, 0x400 ;  /* 0x0000040000028802 */ /* 0x000fc80000000f00 */
[----:B-1----:R-:W-:-:S05]  /*11eb0*/  @!P0 LEA R2, R3, R2, 0x18 ;  /* 0x0000000203028211 */ /* 0x002fca00078ec0ff */
[----:B0-----:R0:W-:Y:S01]  /*11ec0*/  @!P0 STS.128 [R2+0x19cd0], R16 ;  /* 0x019cd01002008388 */ /* 0x0011e20000000c00 */
[----:B------:R-:W-:Y:S06]  /*11ed0*/  BAR.ARV 0x5, 0x200 ;  /* 0x0148000000007b1d */ /* 0x000fec0000002000 */
.L_x_11604:
[----:B------:R1:W-:Y:S01]  /*11ee0*/  STL [R1+0x28], RZ ;  /* 0x000028ff01007387 */ /* 0x0003e20000100800 */
[----:B------:R-:W-:Y:S01]  /*11ef0*/  ULDC UR5, c[0x0][0xc3c] ;  /* 0x00030f0000057ab9 */ /* 0x000fe20000000800 */
[----:B------:R-:W-:Y:S01]  /*11f00*/  IMAD.MOV.U32 R28, RZ, RZ, 0x1 ;  /* 0x00000001ff1c7424 */ /* 0x000fe200078e00ff */
[----:B------:R-:W-:Y:S01]  /*11f10*/  ISETP.GE.AND P0, PT, R19, UR5, PT ;  /* 0x0000000513007c0c */ /* 0x000fe2000bf06270 */
[----:B------:R-:W-:-:S12]  /*11f20*/  IMAD.MOV.U32 R24, RZ, RZ, RZ ;  /* 0x000000ffff187224 */ /* 0x000fd800078e00ff */
[----:B-1----:R-:W-:Y:S05]  /*11f30*/  @P0 BRA `(.L_x_11612) ;  /* 0x0000005000600947 */ /* 0x002fea0003800000 */
[----:B------:R-:W0:Y:S01]  /*11f40*/  S2R R8, SR_TID.X ;  /* 0x0000000000087919 */ /* 0x000e220000002100 */
[----:B------:R-:W1:Y:S01]  /*11f50*/  S2UR UR5, SR_CgaCtaId ;  /* 0x00000000000579c3 */ /* 0x000e620000008800 */
[----:B------:R-:W-:Y:S01]  /*11f60*/  IMAD.SHL.U32 R7, R0, 0x800, RZ ;  /* 0x0000080000077824 */ /* 0x000fe200078e00ff */
[----:B------:R-:W-:Y:S01]  /*11f70*/  MOV R22, 0x400 ;  /* 0x0000040000167802 */ /* 0x000fe20000000f00 */
[----:B------:R-:W-:Y:S01]  /*11f80*/  IMAD.MOV.U32 R28, RZ, RZ, 0x1 ;  /* 0x00000001ff1c7424 */ /* 0x000fe200078e00ff */
[----:B------:R-:W-:Y:S01]  /*11f90*/  ULOP3.LUT UR43, UR38, 0x2, URZ, 0xfc, !UPT ;  /* 0x00000002262b7892 */ /* 0x000fe2000f8efc3f */
[----:B------:R-:W-:Y:S01]  /*11fa0*/  IMAD.MOV.U32 R24, RZ, RZ, RZ ;  /* 0x000000ffff187224 */ /* 0x000fe200078e00ff */
[----:B------:R-:W-:Y:S01]  /*11fb0*/  ULOP3.LUT UR44, UR38, 0x1, URZ, 0xfc, !UPT ;  /* 0x00000001262c7892 */ /* 0x000fe2000f8efc3f */
[----:B------:R-:W-:Y:S01]  /*11fc0*/  ULDC UR45, c[0x0][0xc] ;  /* 0x00000300002d7ab9 */ /* 0x000fe20000000800 */
[C---:B0-----:R-:W-:Y:S01]  /*11fd0*/  IMAD.SHL.U32 R2, R8.reuse, 0x20, RZ ;  /* 0x0000002008027824 */ /* 0x041fe200078e00ff */
[----:B------:R-:W-:Y:S01]  /*11fe0*/  SHF.R.U32.HI R4, RZ, 0x1, R8 ;  /* 0x00000001ff047819 */ /* 0x000fe20000011608 */
        /* <DEDUP_REMOVED lines=14> */
[----:B-1----:R-:W-:Y:S01]  /*120d0*/  IMAD.U32 R7, RZ, RZ, UR5 ;  /* 0x00000005ff077e24 */ /* 0x002fe2000f8e00ff */
        /* <DEDUP_REMOVED lines=26> */
.L_x_11693:
[----:B01----:R-:W0:Y:S02]  /*12280*/  LDC.64 R2, c[0x0][0xa28] ;  /* 0x00028a00ff027b82 */ /* 0x003e240000000a00 */
        /* <DEDUP_REMOVED lines=10> */
[----:B------:R-:W-:Y:S01]  /*12330*/  IMAD.MOV.U32 R17, RZ, RZ, RZ ;  /* 0x000000ffff117224 */ /* 0x000fe200078e00ff */
[----:B------:R-:W-:-:S09]  /*12340*/  UMOV UR36, URZ ;  /* 0x0000003f00247c82 */ /* 0x000fd20008000000 */
[----:B------:R-:W-:Y:S02]  /*12350*/  @P2 LOP3.LUT R23, R23, 0x20, RZ, 0xfc, !PT ;  /* 0x0000002017172812 */ /* 0x000fe400078efcff */
[----:B0-----:R-:W-:-:S04]  /*12360*/  ISETP.NE.U32.AND P1, PT, R2, RZ, PT ;  /* 0x000000ff0200720c */ /* 0x001fc80003f25070 */
[----:B------:R-:W-:-:S13]  /*12370*/  ISETP.NE.AND.EX P1, PT, R3, RZ, PT, P1 ;  /* 0x000000ff0300720c */ /* 0x000fda0003f25310 */
[----:B------:R-:W0:Y:S02]  /*12380*/  @P1 LDC.64 R2, c[0x0][0xa18] ;  /* 0x00028600ff021b82 */ /* 0x000e240000000a00 */
[----:B0-----:R-:W-:-:S05]  /*12390*/  @P1 IMAD.WIDE R2, R19, 0x4, R2 ;  /* 0x0000000413021825 */ /* 0x001fca00078e0202 */
[----:B------:R0:W3:Y:S02]  /*123a0*/  @P1 LDG.E R4, desc[UR54][R2.64] ;  /* 0x0000003602041981 */ /* 0x0000e4000c1e1900 */
        /* <DEDUP_REMOVED lines=13> */
.L_x_11613:
[----:B------:R-:W-:Y:S01]  /*12480*/  ULDC.64 UR6, c[0x0][0x418] ;  /* 0x0001060000067ab9 */ /* 0x000fe20000000a00 */
[----:B------:R-:W-:Y:S01]  /*12490*/  ULDC UR5, c[0x0][0x424] ;  /* 0x0001090000057ab9 */ /* 0x000fe20000000800 */
[----:B------:R-:W-:Y:S01]  /*124a0*/  UISETP.NE.U32.AND UP0, UPT, UR6, URZ, UPT ;  /* 0x0000003f0600728c */ /* 0x000fe2000bf05070 */
[----:B------:R-:W-:-:S03]  /*124b0*/  ULDC UR40, c[0x0][0x2f0] ;  /* 0x0000bc0000287ab9 */ /* 0x000fc60000000800 */
        /* <DEDUP_REMOVED lines=12> */
.L_x_11614:
        /* <DEDUP_REMOVED lines=11> */
.L_x_11615:
[----:B------:R-:W-:Y:S01]  /*12630*/  ULDC UR5, c[0x0][0x448] ;  /* 0x0001120000057ab9 */ /* 0x000fe20000000800 */
[----:B------:R-:W-:Y:S02]  /*12640*/  UIMAD UR39, UR4, 0xc0, URZ ;  /* 0x000000c0042778a4 */ /* 0x000fe4000f8e023f */
        /* <DEDUP_REMOVED lines=25> */
.L_x_11617:
[----:B------:R-:W-:-:S11]  /*127e0*/  UISETP.NE.AND UP0, UPT, UR5, 0x1, UPT ;  /* 0x000000010500788c */ /* 0x000fd6000bf05270 */
[----:B------:R-:W-:Y:S02]  /*127f0*/  @UP0 ULDC.64 UR10, c[0x0][0x9e8] ;  /* 0x00027a00000a0ab9 */ /* 0x000fe40000000a00 */
[----:B------:R-:W-:-:S04]  /*12800*/  UIMAD.WIDE.U32 UR6, UR8, UR10, URZ ;  /* 0x0000000a080672a5 */ /* 0x000fc8000f8e003f */
[----:B------:R-:W-:-:S12]  /*12810*/  @UP0 USHF.R.U32.HI UR8, URZ, UR11, UR7 ;  /* 0x0000000b3f080299 */ /* 0x000fd80008011607 */
.L_x_11618:
[----:B------:R-:W-:-:S04]  /*12820*/  UIMAD UR8, UR8, UR5, UR5 ;  /* 0x00000005080872a4 */ /* 0x000fc8000f8e0205 */
[----:B------:R-:W-:-:S04]  /*12830*/  UISETP.LT.AND UP0, UPT, UR4, UR8, UPT ;  /* 0x000000080400728c */ /* 0x000fc8000bf01270 */
[----:B------:R-:W-:-:S12]  /*12840*/  USEL UR4, UR4, UR8, UP0 ;  /* 0x0000000804047287 */ /* 0x000fd80008000000 */
.L_x_11616:
        /* <DEDUP_REMOVED lines=31> */
.L_x_11620:
[----:B------:R-:W-:-:S11]  /*12a40*/  UISETP.NE.AND UP0, UPT, UR5, 0x1, UPT ;  /* 0x000000010500788c */ /* 0x000fd6000bf05270 */
[----:B------:R-:W-:Y:S02]  /*12a50*/  @UP0 ULDC.64 UR10, c[0x0][0x9e8] ;  /* 0x00027a00000a0ab9 */ /* 0x000fe40000000a00 */
[----:B------:R-:W-:-:S04]  /*12a60*/  UIMAD.WIDE.U32 UR6, UR4, UR10, URZ ;  /* 0x0000000a040672a5 */ /* 0x000fc8000f8e003f */
[----:B------:R-:W-:-:S12]  /*12a70*/  @UP0 USHF.R.U32.HI UR4, URZ, UR11, UR7 ;  /* 0x0000000b3f040299 */ /* 0x000fd80008011607 */
.L_x_11621:
[----:B------:R-:W-:-:S04]  /*12a80*/  UIMAD UR4, UR4, UR5, URZ ;  /* 0x00000005040472a4 */ /* 0x000fc8000f8e023f */
[----:B------:R-:W-:-:S04]  /*12a90*/  UISETP.LT.AND UP0, UPT, UR8, UR4, UPT ;  /* 0x000000040800728c */ /* 0x000fc8000bf01270 */
[----:B------:R-:W-:-:S12]  /*12aa0*/  USEL UR8, UR8, UR4, !UP0 ;  /* 0x0000000408087287 */ /* 0x000fd8000c000000 */
.L_x_11619:
        /* <DEDUP_REMOVED lines=26> */
.L_x_11623:
        /* <DEDUP_REMOVED lines=20> */
.L_x_11626:
[----:B------:R-:W-:Y:S05]  /*12d90*/  BSYNC B6 ;  /* 0x0000000000067941 */ /* 0x000fea0003800000 */
.L_x_11625:
        /* <DEDUP_REMOVED lines=22> */
.L_x_11628:
[----:B------:R-:W-:Y:S05]  /*12f00*/  BSYNC B6 ;  /* 0x0000000000067941 */ /* 0x000fea0003800000 */
.L_x_11627:
        /* <DEDUP_REMOVED lines=20> */
.L_x_11630:
[----:B------:R-:W-:Y:S05]  /*13050*/  BSYNC B6 ;  /* 0x0000000000067941 */ /* 0x000fea0003800000 */
.L_x_11629:
        /* <DEDUP_REMOVED lines=19> */
.L_x_11632:
[----:B------:R-:W-:Y:S05]  /*13190*/  BSYNC B6 ;  /* 0x0000000000067941 */ /* 0x000fea0003800000 */
.L_x_11631:
[----:B------:R-:W0:Y:S01]  /*131a0*/  LDC.64 R2, c[0x0][0x9f8] ;  /* 0x00027e00ff027b82 */ /* 0x000e220000000a00 */
[----:B------:R-:W-:-:S07]  /*131b0*/  IMAD.MOV.U32 R8, RZ, RZ, R19 ;  /* 0x000000ffff087224 */ /* 0x000fce00078e0013 */
[----:B------:R-:W1:Y:S01]  /*131c0*/  LDC R5, c[0x0][0x430] ;  /* 0x00010c00ff057b82 */ /* 0x000e620000000800 */
[----:B0-----:R-:W-:-:S04]  /*131d0*/  ISETP.NE.U32.AND P0, PT, R2, RZ, PT ;  /* 0x000000ff0200720c */ /* 0x001fc80003f05070 */
[----:B------:R-:W-:-:S13]  /*131e0*/  ISETP.NE.AND.EX P0, PT, R3, RZ, PT, P0 ;  /* 0x000000ff0300720c */ /* 0x000fda0003f05300 */
[----:B------:R-:W0:Y:S02]  /*131f0*/  @P0 LDC.64 R2, c[0x0][0x9f8] ;  /* 0x00027e00ff020b82 */ /* 0x000e240000000a00 */
[----:B0-----:R-:W-:-:S05]  /*13200*/  @P0 IMAD.WIDE R2, R19, 0x4, R2 ;  /* 0x0000000413020825 */ /* 0x001fca00078e0202 */
[----:B------:R0:W2:Y:S01]  /*13210*/  @P0 LDG.E R8, desc[UR54][R2.64] ;  /* 0x0000003602080981 */ /* 0x0000a2000c1e1900 */
[----:B-1----:R-:W-:Y:S01]  /*13220*/  ISETP.NE.AND P1, PT, R5, 0x1, PT ;  /* 0x000000010500780c */ /* 0x002fe20003f25270 */
[----:B------:R-:W-:Y:S01]  /*13230*/  IMAD.U32 R10, RZ, RZ, UR41 ;  /* 0x00000029ff0a7e24 */ /* 0x000fe2000f8e00ff */
[----:B------:R-:W-:Y:S01]  /*13240*/  LOP3.LUT R23, R23, 0xffffffef, RZ, 0xc0, !PT ;  /* 0xffffffef17177812 */ /* 0x000fe200078ec0ff */
[----:B------:R-:W1:Y:S03]  /*13250*/  S2R R21, SR_TID.X ;  /* 0x0000000000157919 */ /* 0x000e660000002100 */
[----:B------:R-:W-:Y:S01]  /*13260*/  LEA R10, R10, 0xffffff80, 0x7 ;  /* 0xffffff800a0a7811 */ /* 0x000fe200078e38ff */
[----:B------:R-:W3:Y:S06]  /*13270*/  S2R R20, SR_TID.X ;  /* 0x0000000000147919 */ /* 0x000eec0000002100 */
[----:B0-----:R-:W0:Y:S01]  /*13280*/  @P1 LDC R3, c[0x0][0x434] ;  /* 0x00010d00ff031b82 */ /* 0x001e220000000800 */
[----:B------:R-:W-:-:S07]  /*13290*/  @P1 LOP3.LUT R23, R23, 0x10, RZ, 0xfc, !PT ;  /* 0x0000001017171812 */ /* 0x000fce00078efcff */
[----:B------:R-:W4:Y:S01]  /*132a0*/  @P1 LDC R2, c[0x0][0x438] ;  /* 0x00010e00ff021b82 */ /* 0x000f220000000800 */
[----:B-1----:R-:W-:Y:S01]  /*132b0*/  IMAD.SHL.U32 R21, R21, 0x40, RZ ;  /* 0x0000004015157824 */ /* 0x002fe200078e00ff */
[----:B---3--:R-:W-:-:S04]  /*132c0*/  LOP3.LUT R20, R20, 0x7f, RZ, 0xc0, !PT ;  /* 0x0000007f14147812 */ /* 0x008fc800078ec0ff */
[----:B------:R-:W-:Y:S02]  /*132d0*/  LOP3.LUT R21, R21, 0x40, RZ, 0xc0, !PT ;  /* 0x0000004015157812 */ /* 0x000fe400078ec0ff */
[----:B------:R-:W-:-:S04]  /*132e0*/  SHF.R.U32.HI R20, RZ, 0x1, R20 ;  /* 0x00000001ff147819 */ /* 0x000fc80000011614 */
[----:B------:R-:W-:Y:S02]  /*132f0*/  LOP3.LUT R0, R10, R20, R21, 0xfe, !PT ;  /* 0x000000140a007212 */ /* 0x000fe400078efe15 */
[----:B------:R-:W1:Y:S02]  /*13300*/  S2R R20, SR_TID.X ;  /* 0x0000000000147919 */ /* 0x000e640000002100 */
[C---:B------:R-:W-:Y:S01]  /*13310*/  ISETP.GE.AND P0, PT, R0.reuse, UR40, PT ;  /* 0x0000002800007c0c */ /* 0x040fe2000bf06270 */
[----:B------:R-:W-:-:S04]  /*13320*/  VIADD R0, R0, UR36 ;  /* 0x0000002400007c36 */ /* 0x000fc80008000000 */
[----:B0-----:R-:W-:-:S04]  /*13330*/  @P1 IMAD.HI.U32 R3, R0, R3, RZ ;  /* 0x0000000300031227 */ /* 0x001fc800078e00ff */
[----:B------:R-:W-:Y:S01]  /*13340*/  IMAD.MOV.U32 R6, RZ, RZ, R0 ;  /* 0x000000ffff067224 */ /* 0x000fe200078e0000 */
[----:B----4-:R-:W-:-:S03]  /*13350*/  @P1 SHF.R.U32.HI R6, RZ, R2, R3 ;  /* 0x00000002ff061219 */ /* 0x010fc60000011603 */
[----:B------:R-:W0:Y:S01]  /*13360*/  @!P0 LDC.64 R2, c[0x0][0x428] ;  /* 0x00010a00ff028b82 */ /* 0x000e220000000a00 */
[--C-:B------:R-:W-:Y:S01]  /*13370*/  @!P0 SHF.R.S32.HI R7, RZ, 0x1f, R6.reuse ;  /* 0x0000001fff078819 */ /* 0x100fe20000011406 */
[----:B------:R-:W-:-:S04]  /*13380*/  IMAD.MOV R4, RZ, RZ, -R6 ;  /* 0x000000ffff047224 */ /* 0x000fc800078e0a06 */
[----:B------:R-:W-:Y:S02]  /*13390*/  IMAD R0, R5, R4, R0 ;  /* 0x0000000405007224 */ /* 0x000fe400078e0200 */
[----:B------:R-:W3:Y:S01]  /*133a0*/  @!P0 LDC.64 R4, c[0x0][0x418] ;  /* 0x00010600ff048b82 */ /* 0x000ee20000000a00 */
[----:B-1----:R-:W-:-:S05]  /*133b0*/  IMAD.SHL.U32 R20, R20, 0x10, RZ ;  /* 0x0000001014147824 */ /* 0x002fca00078e00ff */
[----:B------:R-:W-:Y:S02]  /*133c0*/  LOP3.LUT R20, R20, 0x10, RZ, 0xc0, !PT ;  /* 0x0000001014147812 */ /* 0x000fe400078ec0ff */
[----:B------:R-:W-:Y:S02]  /*133d0*/  LOP3.LUT R23, R23, 0xfffffff7, RZ, 0xc0, !PT ;  /* 0xfffffff717177812 */ /* 0x000fe400078ec0ff */
[----:B------:R-:W-:Y:S01]  /*133e0*/  LOP3.LUT R11, R20, 0x20, RZ, 0xfc, !PT ;  /* 0x00000020140b7812 */ /* 0x000fe200078efcff */
[----:B------:R-:W-:Y:S01]  /*133f0*/  UMOV UR4, 0xffffffff ;  /* 0xffffffff00047882 */ /* 0x000fe20000000000 */
[----:B--2---:R-:W-:Y:S01]  /*13400*/  SHF.R.S32.HI R9, RZ, 0x1f, R8 ;  /* 0x0000001fff097819 */ /* 0x004fe20000011408 */
[----:B------:R-:W-:Y:S01]  /*13410*/  STL [R1], R8 ;  /* 0x0000000801007387 */ /* 0x000fe20000100800 */
[----:B0-----:R-:W-:-:S03]  /*13420*/  @!P0 IMAD.WIDE.U32 R6, R8, R2, R6 ;  /* 0x0000000208068225 */ /* 0x001fc600078e0006 */
[----:B------:R0:W-:Y:S01]  /*13430*/  STL [R1+0x8], R9 ;  /* 0x0000080901007387 */ /* 0x0001e20000100800 */
[----:B------:R-:W-:Y:S01]  /*13440*/  @!P0 IMAD R2, R9, R2, RZ ;  /* 0x0000000209028224 */ /* 0x000fe200078e02ff */
[----:B---3--:R-:W-:-:S03]  /*13450*/  @!P0 LEA R4, P1, R6, R4, 0x2 ;  /* 0x0000000406048211 */ /* 0x008fc600078210ff */
[----:B------:R-:W-:-:S04]  /*13460*/  @!P0 IMAD R2, R8, R3, R2 ;  /* 0x0000000308028224 */ /* 0x000fc800078e0202 */
[----:B------:R-:W-:Y:S01]  /*13470*/  @!P0 IMAD.IADD R2, R7, 0x1, R2 ;  /* 0x0000000107028824 */ /* 0x000fe200078e0202 */
[----:B0-----:R-:W0:Y:S01]  /*13480*/  LDC R9, c[0x0][0x2f4] ;  /* 0x0000bd00ff097b82 */ /* 0x001e220000000800 */
[----:B------:R-:W-:-:S03]  /*13490*/  IMAD.U32 R3, RZ, RZ, UR43 ;  /* 0x0000002bff037e24 */ /* 0x000fc6000f8e00ff */
[----:B------:R-:W-:Y:S01]  /*134a0*/  @!P0 LEA.HI.X R5, R6, R5, R2, 0x2, P1 ;  /* 0x0000000506058211 */ /* 0x000fe200008f1402 */
[----:B------:R-:W-:Y:S01]  /*134b0*/  IMAD.MOV.U32 R2, RZ, RZ, RZ ;  /* 0x000000ffff027224 */ /* 0x000fe200078e00ff */
[----:B------:R-:W-:Y:S02]  /*134c0*/  ISETP.NE.AND P2, PT, R3, 0x3, PT ;  /* 0x000000030300780c */ /* 0x000fe40003f45270 */
[----:B------:R-:W-:-:S03]  /*134d0*/  LOP3.LUT R8, R20, 0x40, RZ, 0xfc, !PT ;  /* 0x0000004014087812 */ /* 0x000fc600078efcff */
[----:B------:R1:W5:Y:S01]  /*134e0*/  @!P0 LDG.E R2, desc[UR54][R4.64] ;  /* 0x0000003604028981 */ /* 0x000362000c1e1900 */
[-C--:B0-----:R-:W-:Y:S02]  /*134f0*/  ISETP.GE.AND P3, PT, R20, R9.reuse, PT ;  /* 0x000000091400720c */ /* 0x081fe40003f66270 */
[-C--:B------:R-:W-:Y:S02]  /*13500*/  ISETP.GE.AND P1, PT, R11, R9.reuse, PT ;  /* 0x000000090b00720c */ /* 0x080fe40003f26270 */
[----:B------:R-:W-:-:S09]  /*13510*/  ISETP.GE.AND P0, PT, R8, R9, PT ;  /* 0x000000090800720c */ /* 0x000fd20003f06270 */
[----:B------:R-:W-:-:S04]  /*13520*/  @P3 LOP3.LUT R23, R23, 0x8, RZ, 0xfc, !PT ;  /* 0x0000000817173812 */ /* 0x000fc800078efcff */
[----:B------:R-:W-:-:S04]  /*13530*/  LOP3.LUT R23, R23, 0xfffffffe, RZ, 0xc0, !PT ;  /* 0xfffffffe17177812 */ /* 0x000fc800078ec0ff */
[----:B------:R-:W-:-:S04]  /*13540*/  LOP3.LUT R23, R23, 0xfffffffb, RZ, 0xc0, !PT ;  /* 0xfffffffb17177812 */ /* 0x000fc800078ec0ff */
[----:B------:R-:W-:-:S04]  /*13550*/  @P1 LOP3.LUT R23, R23, 0x4, RZ, 0xfc, !PT ;  /* 0x0000000417171812 */ /* 0x000fc800078efcff */
[----:B------:R-:W-:-:S04]  /*13560*/  @P2 LOP3.LUT R23, R23, 0x1, RZ, 0xfc, !PT ;  /* 0x0000000117172812 */ /* 0x000fc800078efcff */
[----:B------:R-:W-:-:S04]  /*13570*/  LOP3.LUT R23, R23, 0xfffffffd, RZ, 0xc0, !PT ;  /* 0xfffffffd17177812 */ /* 0x000fc800078ec0ff */
[----:B------:R-:W-:Y:S01]  /*13580*/  @P0 LOP3.LUT R23, R23, 0x2, RZ, 0xfc, !PT ;  /* 0x0000000217170812 */ /* 0x000fe200078efcff */
[----:B-1----:R-:W-:Y:S06]  /*13590*/  BRA.DIV UR4, `(.L_x_11633) ;  /* 0x0000004204a47947 */ /* 0x002fec000b800000 */
.L_x_11713:
[----:B------:R-:W-:-:S05]  /*135a0*/  SHF.R.S32.HI R3, RZ, 0x1f, R18 ;  /* 0x0000001fff037819 */ /* 0x000fca0000011412 */
[----:B------:R0:W-:Y:S01]  /*135b0*/  STL [R1+0x4], R3 ;  /* 0x0000040301007387 */ /* 0x0001e20000100800 */
[----:B------:R-:W-:Y:S05]  /*135c0*/  @!P2 BRA `(.L_x_11634) ;  /* 0x000000000004a947 */ /* 0x000fea0003800000 */
[----:B------:R-:W-:Y:S01]  /*135d0*/  BPT.TRAP 0x1 ;  /* 0x000000040000795c */ /* 0x000fe20000300000 */
.L_x_11634:
[----:B------:R-:W-:Y:S01]  /*135e0*/  IMAD R5, R24, 0x8, R22 ;  /* 0x0000000818057824 */ /* 0x000fe200078e0216 */
[----:B------:R-:W-:Y:S01]  /*135f0*/  SHF.L.U32 R26, R28, 0x1f, RZ ;  /* 0x0000001f1c1a7819 */ /* 0x000fe200000006ff */
[----:B------:R-:W-:Y:S01]  /*13600*/  BSSY B0, `(.L_x_11635) ;  /* 0x0000004000007945 */ /* 0x000fe20003800000 */
[----:B------:R-:W-:Y:S02]  /*13610*/  SHF.R.S32.HI R20, RZ, 0x1f, R0 ;  /* 0x0000001fff147819 */ /* 0x000fe40000011400 */
[----:B------:R-:W1:Y:S02]  /*13620*/  SYNCS.PHASECHK.TRANS64.TRYWAIT P0, [R5+URZ+0x19c80], R26 ;  /* 0x019c801a050075a7 */ /* 0x000e64000800017f */
[----:B-1----:R-:W-:Y:S05]  /*13630*/  @!P0 BRA `(.L_x_11636) ;  /* 0x0000004000a88947 */ /* 0x002fea0003800000 */
.L_x_11714:
[----:B------:R-:W-:Y:S05]  /*13640*/  BSYNC B0 ;  /* 0x0000000000007941 */ /* 0x000fea0003800000 */
.L_x_11635:
[----:B------:R-:W2:Y:S01]  /*13650*/  LDL R9, [R1+0x4] ;  /* 0x0000040001097983 */ /* 0x000ea20000100800 */
[----:B------:R-:W-:-:S03]  /*13660*/  ULDC.64 UR4, c[0x0][0x328] ;  /* 0x0000ca0000047ab9 */ /* 0x000fc60000000a00 */
[----:B------:R-:W3:Y:S01]  /*13670*/  LDL R4, [R1+0x14] ;  /* 0x0000140001047983 */ /* 0x000ee20000100800 */
[----:B0-----:R-:W-:Y:S01]  /*13680*/  IMAD R3, R20, UR4, RZ ;  /* 0x0000000414037c24 */ /* 0x001fe2000f8e02ff */
[----:B-----5:R-:W-:Y:S01]  /*13690*/  SHF.R.S32.HI R21, RZ, 0x1f, R2 ;  /* 0x0000001fff157819 */ /* 0x020fe20000011402 */
[C---:B------:R-:W-:Y:S01]  /*136a0*/  IMAD.WIDE.U32 R6, R0.reuse, UR4, RZ ;  /* 0x0000000400067c25 */ /* 0x040fe2000f8e00ff */
[----:B------:R-:W0:Y:S01]  /*136b0*/  S2R R8, SR_TID.X ;  /* 0x0000000000087919 */ /* 0x000e220000002100 */
        /* <DEDUP_REMOVED lines=10> */
[----:B0-----:R-:W-:-:S04]  /*13760*/  LOP3.LUT R8, R8, 0x7f, RZ, 0xc0, !PT ;  /* 0x0000007f08087812 */ /* 0x001fc800078ec0ff */
        /* <DEDUP_REMOVED lines=10> */
[----:B------:R-:W0:Y:S01]  /*13810*/  S2R R7, SR_TID.X ;  /* 0x0000000000077919 */ /* 0x000e220000002100 */
[----:B------:R-:W2:Y:S01]  /*13820*/  LDC R12, c[0x0][0x2f4] ;  /* 0x0000bd00ff0c7b82 */ /* 0x000ea20000000800 */
[----:B------:R-:W3:Y:S04]  /*13830*/  SHFL.IDX PT, R6, R8, RZ, 0x1e1f ;  /* 0x001e1fff08067589 */ /* 0x000ee800000e0000 */
[----:B------:R-:W4:Y:S04]  /*13840*/  SHFL.IDX PT, R4, R9, RZ, 0x1e1f ;  /* 0x001e1fff09047589 */ /* 0x000f2800000e0000 */
[----:B------:R-:W1:Y:S01]  /*13850*/  SHFL.IDX PT, R9, R9, 0x1, 0x1e1f ;  /* 0x003e1f0009097f89 */ /* 0x000e6200000e0000 */
[----:B0-----:R-:W-:-:S05]  /*13860*/  IMAD.SHL.U32 R11, R7, 0x10, RZ ;  /* 0x00000010070b7824 */ /* 0x001fca00078e00ff */
[----:B------:R-:W-:-:S04]  /*13870*/  LOP3.LUT R11, R11, 0x10, RZ, 0xc0, !PT ;  /* 0x000000100b0b7812 */ /* 0x000fc800078ec0ff */
[C---:B---3--:R-:W-:Y:S02]  /*13880*/  IADD3 R6, P1, R11.reuse, R6, RZ ;  /* 0x000000060b067210 */ /* 0x048fe40007f3e0ff */
[CC--:B--2---:R-:W-:Y:S02]  /*13890*/  ISETP.GE.AND P3, PT, R11.reuse, R12.reuse, PT ;  /* 0x0000000c0b00720c */ /* 0x0c4fe40003f66270 */
[----:B------:R-:W-:Y:S01]  /*138a0*/  LOP3.LUT R13, R11, 0x20, RZ, 0xfc, !PT ;  /* 0x000000200b0d7812 */ /* 0x000fe200078efcff */
[----:B----4-:R-:W-:Y:S01]  /*138b0*/  IMAD.X R7, RZ, RZ, R4, P1 ;  /* 0x000000ffff077224 */ /* 0x010fe200008e0604 */
        /* <DEDUP_REMOVED lines=12> */
.L_x_11720:
[----:B------:R-:W1:Y:S01]  /*13980*/  S2R R7, SR_TID.X ;  /* 0x0000000000077919 */ /* 0x000e620000002100 */
[C---:B------:R-:W-:Y:S02]  /*13990*/  ISETP.LT.OR P3, PT, R3.reuse, 0x41, P3 ;  /* 0x000000410300780c */ /* 0x040fe40001f61670 */
[C---:B------:R-:W-:Y:S02]  /*139a0*/  ISETP.LT.OR P2, PT, R3.reuse, 0x41, P2 ;  /* 0x000000410300780c */ /* 0x040fe40001741670 */
[----:B------:R-:W-:Y:S01]  /*139b0*/  ISETP.LT.OR P1, PT, R3, 0x41, P1 ;  /* 0x000000410300780c */ /* 0x000fe20000f21670 */
[----:B-1----:R-:W-:-:S05]  /*139c0*/  IMAD.SHL.U32 R7, R7, 0x10, RZ ;  /* 0x0000001007077824 */ /* 0x002fca00078e00ff */
        /* <DEDUP_REMOVED lines=11> */
.L_x_11638:
        /* <DEDUP_REMOVED lines=11> */
.L_x_11639:
[----:B------:R2:W-:Y:S01]  /*13b30*/  SYNCS.ARRIVE.TRANS64.A1T0 RZ, [R5+URZ+0x19c70], RZ ;  /* 0x019c70ff05ff79a7 */ /* 0x0005e2000810003f */
[----:B------:R-:W-:Y:S05]  /*13b40*/  @!P3 BRA `(.L_x_11640) ;  /* 0x000000000004b947 */ /* 0x000fea0003800000 */
[----:B------:R-:W-:Y:S01]  /*13b50*/  BPT.TRAP 0x1 ;  /* 0x000000040000795c */ /* 0x000fe20000300000 */
.L_x_11640:
[----:B------:R-:W3:Y:S01]  /*13b60*/  SYNCS.PHASECHK.TRANS64.TRYWAIT P1, [R5+URZ+0x19c40], R26 ;  /* 0x019c401a050075a7 */ /* 0x000ee2000802017f */
[----:B------:R-:W-:Y:S04]  /*13b70*/  BSSY B0, `(.L_x_11641) ;  /* 0x0000002000007945 */ /* 0x000fe80003800000 */
[----:B---3--:R-:W-:Y:S05]  /*13b80*/  @!P1 BRA `(.L_x_11642) ;  /* 0x00000040004c9947 */ /* 0x008fea0003800000 */
.L_x_11721:
[----:B------:R-:W-:Y:S05]  /*13b90*/  BSYNC B0 ;  /* 0x0000000000007941 */ /* 0x000fea0003800000 */
.L_x_11641:
[----:B0-----:R-:W4:Y:S01]  /*13ba0*/  LDL R8, [R1+0x4] ;  /* 0x0000040001087983 */ /* 0x001f220000100800 */
[----:B------:R-:W-:Y:S01]  /*13bb0*/  ULDC.64 UR4, c[0x0][0x300] ;  /* 0x0000c00000047ab9 */ /* 0x000fe20000000a00 */
[----:B------:R-:W0:Y:S01]  /*13bc0*/  LDC R9, c[0x0][0x2f4] ;  /* 0x0000bd00ff097b82 */ /* 0x000e220000000800 */
[----:B------:R-:W-:Y:S01]  /*13bd0*/  IMAD R3, R20, UR4, RZ ;  /* 0x0000000414037c24 */ /* 0x000fe2000f8e02ff */
[----:B------:R-:W-:Y:S01]  /*13be0*/  ULDC.64 UR6, c[0x0][0x2e8] ;  /* 0x0000ba0000067ab9 */ /* 0x000fe20000000a00 */
[----:B-1----:R-:W-:-:S04]  /*13bf0*/  IMAD.WIDE.U32 R6, R0, UR4, RZ ;  /* 0x0000000400067c25 */ /* 0x002fc8000f8e00ff */
        /* <DEDUP_REMOVED lines=13> */
[----:B------:R-:W1:Y:S02]  /*13cd0*/  S2R R8, SR_TID.X ;  /* 0x0000000000087919 */ /* 0x000e640000002100 */
[----:B------:R-:W-:-:S05]  /*13ce0*/  IMAD R6, R18, UR5, R6 ;  /* 0x0000000512067c24 */ /* 0x000fca000f8e0206 */
[----:B------:R-:W-:Y:S01]  /*13cf0*/  IADD3.X R6, R3, UR7, R6, P1, !PT ;  /* 0x0000000703067c10 */ /* 0x000fe20008ffe406 */
[C---:B-1----:R-:W-:Y:S02]  /*13d00*/  IMAD.SHL.U32 R10, R8.reuse, 0x10, RZ ;  /* 0x00000010080a7824 */ /* 0x042fe400078e00ff */
[----:B------:R-:W-:-:S03]  /*13d10*/  IMAD.SHL.U32 R8, R8, 0x10, RZ ;  /* 0x0000001008087824 */ /* 0x000fc600078e00ff */
[----:B------:R-:W-:Y:S02]  /*13d20*/  LOP3.LUT R10, R10, 0x10, RZ, 0xc0, !PT ;  /* 0x000000100a0a7812 */ /* 0x000fe400078ec0ff */
[----:B------:R-:W-:Y:S02]  /*13d30*/  LOP3.LUT R8, R8, 0x10, RZ, 0xc0, !PT ;  /* 0x0000001008087812 */ /* 0x000fe400078ec0ff */
[C---:B------:R-:W-:Y:S02]  /*13d40*/  LOP3.LUT R11, R10.reuse, 0x40, RZ, 0xfc, !PT ;  /* 0x000000400a0b7812 */ /* 0x040fe400078efcff */
[----:B------:R-:W-:Y:S02]  /*13d50*/  LOP3.LUT R10, R10, 0x20, RZ, 0xfc, !PT ;  /* 0x000000200a0a7812 */ /* 0x000fe400078efcff */
[-C--:B0-----:R-:W-:Y:S02]  /*13d60*/  ISETP.GE.AND P2, PT, R11, R9.reuse, PT ;  /* 0x000000090b00720c */ /* 0x081fe40003f46270 */
        /* <DEDUP_REMOVED lines=15> */
.L_x_11727:
[----:B------:R-:W-:-:S05]  /*13e60*/  @P4 IADD3 R0, P0, R8, R0, RZ ;  /* 0x0000000008004210 */ /* 0x000fca0007f1e0ff */
[----:B01----:R-:W-:Y:S01]  /*13e70*/  @P4 IMAD.X R2, RZ, RZ, R6, P0 ;  /* 0x000000ffff024224 */ /* 0x003fe200000e0606 */
[----:B------:R-:W-:-:S03]  /*13e80*/  PLOP3.LUT P0, PT, PT, PT, PT, 0x80, 0x0 ;  /* 0x000000000000781c */ /* 0x000fc60003f0f070 */
[----:B------:R-:W-:Y:S02]  /*13e90*/  @P4 IMAD.MOV.U32 R3, RZ, RZ, R2 ;  /* 0x000000ffff034224 */ /* 0x000fe400078e0002 */
        /* <DEDUP_REMOVED lines=8> */
.L_x_11644:
        /* <DEDUP_REMOVED lines=11> */
.L_x_11645:
[----:B------:R1:W-:Y:S02]  /*13fd0*/  SYNCS.ARRIVE.TRANS64.A1T0 RZ, [R5+URZ+0x19c30], RZ ;  /* 0x019c30ff05ff79a7 */ /* 0x0003e4000810003f */
[----:B------:R-:W-:Y:S05]  /*13fe0*/  WARPSYNC.ALL ;  /* 0x0000000000007948 */ /* 0x000fea0003800000 */
[----:B------:R-:W-:Y:S01]  /*13ff0*/  ULDC.64 UR4, c[0x0][0x298] ;  /* 0x0000a60000047ab9 */ /* 0x000fe20000000a00 */
[----:B0-----:R-:W-:Y:S01]  /*14000*/  VIADD R2, R22, 0xf000 ;  /* 0x0000f00016027836 */ /* 0x001fe20000000000 */
[----:B------:R-:W-:Y:S01]  /*14010*/  SHF.R.S32.HI R0, RZ, 0x1f, R17 ;  /* 0x0000001fff007819 */ /* 0x000fe20000011411 */
[----:B-1-3--:R-:W-:Y:S01]  /*14020*/  IMAD.WIDE.U32 R4, R17, UR4, RZ ;  /* 0x0000000411047c25 */ /* 0x00afe2000f8e00ff */
        /* <DEDUP_REMOVED lines=24> */
.L_x_11647:
[----:B------:R-:W-:Y:S05]  /*141b0*/  BSYNC B6 ;  /* 0x0000000000067941 */ /* 0x000fea0003800000 */
.L_x_11646:
[----:B------:R-:W2:Y:S01]  /*141c0*/  LDL.LU.64 R2, [R1+0x20] ;  /* 0x0000200001027983 */ /* 0x000ea20000300a00 */
[----:B------:R-:W-:Y:S01]  /*141d0*/  ULDC.64 UR4, c[0x0][0x2d8] ;  /* 0x0000b60000047ab9 */ /* 0x000fe20000000a00 */
[----:B------:R-:W-:Y:S01]  /*141e0*/  UISETP.NE.AND UP0, UPT, UR46, URZ, UPT ;  /* 0x0000003f2e00728c */ /* 0x000fe2000bf05270 */
[----:B------:R-:W-:Y:S01]  /*141f0*/  LOP3.LUT P6, RZ, R23, 0x20, RZ, 0xc0, !PT ;  /* 0x0000002017ff7812 */ /* 0x000fe200078cc0ff */
[----:B------:R-:W3:Y:S01]  /*14200*/  LDL R20, [R1+0x4] ;  /* 0x0000040001147983 */ /* 0x000ee20000100800 */
[----:B0-----:R-:W-:Y:S01]  /*14210*/  SHF.R.S32.HI R4, RZ, 0x1f, R19 ;  /* 0x0000001fff047819 */ /* 0x001fe20000011413 */
[----:B------:R-:W0:Y:S01]  /*14220*/  LDC R9, c[0x0][0x448] ;  /* 0x00011200ff097b82 */ /* 0x000e220000000800 */
[----:B------:R-:W-:Y:S01]  /*14230*/  SEL R0, R19, RZ, !P6 ;  /* 0x000000ff13007207 */ /* 0x000fe20007000000 */
[----:B------:R1:W5:Y:S01]  /*14240*/  LDL R10, [R1+0x18] ;  /* 0x00001800010a7983 */ /* 0x0003620000100800 */
[----:B------:R-:W-:Y:S01]  /*14250*/  SEL R4, R4, RZ, !P6 ;  /* 0x000000ff04047207 */ /* 0x000fe20007000000 */
[----:B------:R-:W-:Y:S01]  /*14260*/  ULDC.64 UR6, c[0x0][0x2c8] ;  /* 0x0000b20000067ab9 */ /* 0x000fe20000000a00 */
[----:B------:R-:W-:Y:S01]  /*14270*/  PLOP3.LUT P0, PT, PT, PT, UP0, 0x80, 0x0 ;  /* 0x000000000000781c */ /* 0x000fe20003f0f008 */
[----:B------:R-:W4:Y:S01]  /*14280*/  S2R R21, SR_TID.X ;  /* 0x0000000000157919 */ /* 0x000f220000002100 */
[----:B------:R-:W-:Y:S01]  /*14290*/  ULDC.64 UR8, c[0x0][0x280] ;  /* 0x0000a00000087ab9 */ /* 0x000fe20000000a00 */
[----:B------:R-:W-:Y:S01]  /*142a0*/  @UP0 ULDC UR10, c[0x0][0x44c] ;  /* 0x00011300000a0ab9 */ /* 0x000fe20000000800 */
[----:B----4-:R-:W-:-:S05]  /*142b0*/  IMAD.SHL.U32 R21, R21, 0x40, RZ ;  /* 0x0000004015157824 */ /* 0x010fca00078e00ff */
[----:B------:R-:W-:Y:S01]  /*142c0*/  LOP3.LUT R21, R21, 0x40, RZ, 0xc0, !PT ;  /* 0x0000004015157812 */ /* 0x000fe200078ec0ff */
[----:B--2---:R-:W-:Y:S02]  /*142d0*/  IMAD.MOV.U32 R3, RZ, RZ, R17 ;  /* 0x000000ffff037224 */ /* 0x004fe400078e0011 */
[----:B---3--:R-:W-:Y:S02]  /*142e0*/  IMAD R5, R20, UR4, RZ ;  /* 0x0000000414057c24 */ /* 0x008fe4000f8e02ff */
[----:B------:R-:W2:Y:S01]  /*142f0*/  S2R R20, SR_TID.X ;  /* 0x0000000000147919 */ /* 0x000ea20000002100 */
[----:B------:R-:W-:-:S04]  /*14300*/  IMAD.WIDE.U32 R2, R18, UR4, R2 ;  /* 0x0000000412027c25 */ /* 0x000fc8000f8e0002 */
[----:B------:R-:W-:Y:S01]  /*14310*/  IMAD R5, R18, UR5, R5 ;  /* 0x0000000512057c24 */ /* 0x000fe2000f8e0205 */
[----:B------:R-:W-:Y:S02]  /*14320*/  ULDC.64 UR4, c[0x0][0x2e0] ;  /* 0x0000b80000047ab9 */ /* 0x000fe40000000a00 */
[----:B------:R-:W-:Y:S02]  /*14330*/  IMAD R4, R4, UR4, RZ ;  /* 0x0000000404047c24 */ /* 0x000fe4000f8e02ff */
[----:B------:R-:W-:Y:S02]  /*14340*/  IMAD.IADD R3, R3, 0x1, R5 ;  /* 0x0000000103037824 */ /* 0x000fe400078e0205 */
[C---:B------:R-:W-:Y:S02]  /*14350*/  IMAD R5, R0.reuse, UR5, R4 ;  /* 0x0000000500057c24 */ /* 0x040fe4000f8e0204 */
[----:B------:R-:W-:Y:S01]  /*14360*/  IMAD.WIDE.U32 R2, R0, UR4, R2 ;  /* 0x0000000400027c25 */ /* 0x000fe2000f8e0002 */
[----:B------:R-:W-:Y:S01]  /*14370*/  @UP0 ULDC UR4, c[0x0][0x44c] ;  /* 0x0001130000040ab9 */ /* 0x000fe20000000800 */
[----:B--2---:R-:W-:-:S04]  /*14380*/  LOP3.LUT R20, R20, 0x7f, RZ, 0xc0, !PT ;  /* 0x0000007f14147812 */ /* 0x004fc800078ec0ff */
[----:B------:R-:W-:-:S04]  /*14390*/  SHF.R.U32.HI R20, RZ, 0x1, R20 ;  /* 0x00000001ff147819 */ /* 0x000fc80000011614 */
[----:B------:R-:W-:-:S05]  /*143a0*/  LOP3.LUT R20, R20, R21, RZ, 0xfc, !PT ;  /* 0x0000001514147212 */ /* 0x000fca00078efcff */
[----:B------:R-:W-:-:S04]  /*143b0*/  VIADD R0, R20, UR39 ;  /* 0x0000002714007c36 */ /* 0x000fc80008000000 */
[----:B------:R-:W-:Y:S01]  /*143c0*/  @P0 IMAD.HI.U32 R4, R0, UR4, RZ ;  /* 0x0000000400040c27 */ /* 0x000fe2000f8e00ff */
[----:B------:R-:W-:Y:S01]  /*143d0*/  PLOP3.LUT P0, PT, PT, PT, UP0, 0x80, 0x0 ;  /* 0x000000000000781c */ /* 0x000fe20003f0f008 */
[----:B------:R-:W-:Y:S02]  /*143e0*/  @UP0 ULDC UR4, c[0x0][0x450] ;  /* 0x0001140000040ab9 */ /* 0x000fe40000000800 */
[----:B------:R-:W-:Y:S02]  /*143f0*/  IMAD.IADD R3, R3, 0x1, R5 ;  /* 0x0000000103037824 */ /* 0x000fe400078e0205 */
[----:B------:R-:W-:-:S08]  /*14400*/  IMAD.MOV.U32 R5, RZ, RZ, R0 ;  /* 0x000000ffff057224 */ /* 0x000fd000078e0000 */
[----:B------:R-:W-:Y:S01]  /*14410*/  @P0 SHF.R.U32.HI R5, RZ, UR4, R4 ;  /* 0x00000004ff050c19 */ /* 0x000fe20008011604 */
[----:B------:R-:W-:-:S03]  /*14420*/  ULDC.64 UR4, c[0x0][0x2d0] ;  /* 0x0000b40000047ab9 */ /* 0x000fc60000000a00 */
[--C-:B------:R-:W-:Y:S01]  /*14430*/  SHF.R.S32.HI R4, RZ, 0x1f, R5.reuse ;  /* 0x0000001fff047819 */ /* 0x100fe20000011405 */
[----:B------:R-:W-:-:S04]  /*14440*/  IMAD.MOV R6, RZ, RZ, -R5 ;  /* 0x000000ffff067224 */ /* 0x000fc800078e0a05 */
[----:B------:R-:W-:Y:S02]  /*14450*/  IMAD R4, R4, UR4, RZ ;  /* 0x0000000404047c24 */ /* 0x000fe4000f8e02ff */
[----:B0-----:R-:W-:Y:S02]  /*14460*/  IMAD R6, R9, R6, R0 ;  /* 0x0000000609067224 */ /* 0x001fe400078e0200 */
[C---:B------:R-:W-:Y:S02]  /*14470*/  IMAD R7, R5.reuse, UR5, R4 ;  /* 0x0000000505077c24 */ /* 0x040fe4000f8e0204 */
[----:B------:R-:W-:-:S04]  /*14480*/  IMAD.WIDE.U32 R4, R5, UR4, R2 ;  /* 0x0000000405047c25 */ /* 0x000fc8000f8e0002 */
[----:B------:R-:W-:Y:S01]  /*14490*/  IMAD.IADD R5, R5, 0x1, R7 ;  /* 0x0000000105057824 */ /* 0x000fe200078e0207 */
[----:B------:R-:W-:Y:S01]  /*144a0*/  SHF.R.S32.HI R7, RZ, 0x1f, R6 ;  /* 0x0000001fff077819 */ /* 0x000fe20000011406 */
[----:B------:R-:W-:-:S04]  /*144b0*/  IMAD.WIDE.U32 R4, R6, UR6, R4 ;  /* 0x0000000606047c25 */ /* 0x000fc8000f8e0004 */
[----:B------:R-:W-:-:S04]  /*144c0*/  IMAD R7, R7, UR6, RZ ;  /* 0x0000000607077c24 */ /* 0x000fc8000f8e02ff */
[----:B------:R-:W-:Y:S01]  /*144d0*/  IMAD R7, R6, UR7, R7 ;  /* 0x0000000706077c24 */ /* 0x000fe2000f8e0207 */
[----:B------:R-:W-:-:S04]  /*144e0*/  IADD3 R6, P0, R4, UR8, RZ ;  /* 0x0000000804067c10 */ /* 0x000fc8000ff1e0ff */
[----:B------:R-:W-:Y:S02]  /*144f0*/  IADD3.X R5, R5, UR9, R7, P0, !PT ;  /* 0x0000000905057c10 */ /* 0x000fe400087fe407 */
[----:B------:R-:W-:Y:S01]  /*14500*/  PLOP3.LUT P0, PT, PT, PT, UP0, 0x80, 0x0 ;  /* 0x000000000000781c */ /* 0x000fe20003f0f008 */
[----:B------:R-:W-:Y:S01]  /*14510*/  VIADD R0, R0, 0x80 ;  /* 0x0000008000007836 */ /* 0x000fe20000000000 */
[----:B------:R-:W0:Y:S11]  /*14520*/  S2R R20, SR_TID.X ;  /* 0x0000000000147919 */ /* 0x000e360000002100 */
[----:B------:R-:W-:Y:S01]  /*14530*/  @P0 IMAD.HI.U32 R7, R0, UR10, RZ ;  /* 0x0000000a00070c27 */ /* 0x000fe2000f8e00ff */
[----:B------:R-:W-:Y:S01]  /*14540*/  PLOP3.LUT P0, PT, PT, PT, UP0, 0x80, 0x0 ;  /* 0x000000000000781c */ /* 0x000fe20003f0f008 */
[----:B------:R-:W-:-:S02]  /*14550*/  @UP0 ULDC UR10, c[0x0][0x450] ;  /* 0x00011400000a0ab9 */ /* 0x000fc40000000800 */
[----:B------:R-:W-:-:S10]  /*14560*/  IMAD.MOV.U32 R4, RZ, RZ, R0 ;  /* 0x000000ffff047224 */ /* 0x000fd400078e0000 */
[----:B------:R-:W-:-:S05]  /*14570*/  @P0 SHF.R.U32.HI R4, RZ, UR10, R7 ;  /* 0x0000000aff040c19 */ /* 0x000fca0008011607 */
[----:B------:R-:W-:-:S04]  /*14580*/  IMAD.MOV R7, RZ, RZ, -R4 ;  /* 0x000000ffff077224 */ /* 0x000fc800078e0a04 */
[----:B------:R-:W-:Y:S01]  /*14590*/  IMAD R0, R9, R7, R0 ;  /* 0x0000000709007224 */ /* 0x000fe200078e0200 */
[----:B------:R-:W-:Y:S01]  /*145a0*/  SHF.R.S32.HI R7, RZ, 0x1f, R4 ;  /* 0x0000001fff077819 */ /* 0x000fe20000011404 */
[----:B------:R-:W-:-:S04]  /*145b0*/  IMAD.WIDE.U32 R2, R4, UR4, R2 ;  /* 0x0000000404027c25 */ /* 0x000fc8000f8e0002 */
[----:B------:R-:W-:Y:S01]  /*145c0*/  IMAD R7, R7, UR4, RZ ;  /* 0x0000000407077c24 */ /* 0x000fe2000f8e02ff */
[----:B------:R-:W-:-:S03]  /*145d0*/  ULDC UR4, c[0x0][0x2b8] ;  /* 0x0000ae0000047ab9 */ /* 0x000fc60000000800 */
[----:B------:R-:W-:Y:S01]  /*145e0*/  IMAD R7, R4, UR5, R7 ;  /* 0x0000000504077c24 */ /* 0x000fe2000f8e0207 */
[----:B------:R-:W-:Y:S01]  /*145f0*/  SHF.R.S32.HI R4, RZ, 0x1f, R0 ;  /* 0x0000001fff047819 */ /* 0x000fe20000011400 */
[----:B0-----:R-:W-:Y:S02]  /*14600*/  IMAD.SHL.U32 R21, R20, 0x10, RZ ;  /* 0x0000001014157824 */ /* 0x001fe400078e00ff */
[----:B------:R-:W-:Y:S02]  /*14610*/  IMAD.IADD R3, R3, 0x1, R7 ;  /* 0x0000000103037824 */ /* 0x000fe400078e0207 */
[----:B------:R-:W-:Y:S02]  /*14620*/  IMAD R4, R4, UR6, RZ ;  /* 0x0000000604047c24 */ /* 0x000fe4000f8e02ff */
[----:B------:R-:W-:Y:S01]  /*14630*/  IMAD.WIDE.U32 R2, R0, UR6, R2 ;  /* 0x0000000600027c25 */ /* 0x000fe2000f8e0002 */
[----:B------:R-:W-:-:S03]  /*14640*/  LOP3.LUT R21, R21, 0x10, RZ, 0xc0, !PT ;  /* 0x0000001015157812 */ /* 0x000fc600078ec0ff */
[----:B------:R-:W-:Y:S01]  /*14650*/  IMAD.SHL.U32 R17, R20, 0x10, RZ ;  /* 0x0000001014117824 */ /* 0x000fe200078e00ff */
[----:B------:R-:W-:Y:S01]  /*14660*/  IADD3 R8, P0, R2, UR8, RZ ;  /* 0x0000000802087c10 */ /* 0x000fe2000ff1e0ff */
[----:B------:R-:W-:Y:S01]  /*14670*/  IMAD R4, R0, UR7, R4 ;  /* 0x0000000700047c24 */ /* 0x000fe2000f8e0204 */
[----:B------:R-:W-:Y:S02]  /*14680*/  LOP3.LUT R12, R21, 0x20, RZ, 0xfc, !PT ;  /* 0x00000020150c7812 */ /* 0x000fe400078efcff */
        /* <DEDUP_REMOVED lines=9> */
[----:B-1----:R-:W-:Y:S10]  /*14720*/  BRA.DIV UR5, `(.L_x_11648) ;  /* 0x0000003a051c7947 */ /* 0x002ff4000b800000 */
[----:B------:R-:W0:Y:S01]  /*14730*/  SHFL.IDX PT, R3, R6, RZ, 0x1e1f ;  /* 0x001e1fff06037589 */ /* 0x000e2200000e0000 */
[----:B------:R-:W-:Y:S02]  /*14740*/  IMAD R4, R9, UR37, RZ ;  /* 0x0000002509047c24 */ /* 0x000fe4000f8e02ff */
[----:B------:R-:W-:Y:S01]  /*14750*/  VIADD R0, R20, UR39 ;  /* 0x0000002714007c36 */ /* 0x000fe20008000000 */
        /* <DEDUP_REMOVED lines=19> */
[----:B0-----:R0:W1:Y:S04]  /*14890*/  SHFL.IDX PT, R3, R7, RZ, 0x1e1f ;  /* 0x001e1fff07037589 */ /* 0x00106800000e0000 */
[----:B------:R0:W2:Y:S02]  /*148a0*/  SHFL.IDX PT, R2, R8, RZ, 0x1e1f ;  /* 0x001e1fff08027589 */ /* 0x0000a400000e0000 */
.L_x_11734:
        /* <DEDUP_REMOVED lines=12> */
.L_x_11650:
[----:B------:R-:W-:Y:S05]  /*14970*/  BSYNC B0 ;  /* 0x0000000000007941 */ /* 0x000fea0003800000 */
.L_x_11649:
[----:B------:R-:W-:Y:S01]  /*14980*/  NOP ;  /* 0x0000000000007918 */ /* 0x000fe20000000000 */
[----:B------:R-:W-:-:S13]  /*14990*/  PLOP3.LUT P0, PT, PT, PT, PT, 0x80, 0x0 ;  /* 0x000000000000781c */ /* 0x000fda0003f0f070 */
.L_x_11651:
        /* <DEDUP_REMOVED lines=18> */
.L_x_11735:
[----:B------:R-:W-:Y:S05]  /*14ac0*/  BSYNC B0 ;  /* 0x0000000000007941 */ /* 0x000fea0003800000 */
.L_x_11652:
[----:B------:R-:W-:-:S04]  /*14ad0*/  UIADD3 UR4, UR41, -0x2, URZ ;  /* 0xfffffffe29047890 */ /* 0x000fc8000fffe03f */
[----:B------:R-:W-:-:S06]  /*14ae0*/  UISETP.GE.AND UP0, UPT, UR4, UR42, UPT ;  /* 0x0000002a0400728c */ /* 0x000fcc000bf06270 */
[----:B------:R-:W-:-:S13]  /*14af0*/  PLOP3.LUT P0, PT, PT, PT, UP0, 0x80, 0x0 ;  /* 0x000000000000781c */ /* 0x000fda0003f0f008 */
[----:B------:R-:W-:Y:S05]  /*14b00*/  @!P0 BRA `(.L_x_11654) ;  /* 0x00000010008c8947 */ /* 0x000fea0003800000 */
[----:B------:R-:W-:Y:S02]  /*14b10*/  IMAD.MOV.U32 R4, RZ, RZ, R24 ;  /* 0x000000ffff047224 */ /* 0x000fe400078e0018 */
[----:B------:R-:W-:Y:S02]  /*14b20*/  IMAD.MOV.U32 R5, RZ, RZ, R28 ;  /* 0x000000ffff057224 */ /* 0x000fe400078e001c */
[----:B------:R-:W-:-:S07]  /*14b30*/  IMAD.U32 R20, RZ, RZ, UR4 ;  /* 0x00000004ff147e24 */ /* 0x000fce000f8e00ff */
.L_x_11674:
[----:B0--3--:R-:W3:Y:S01]  /*14b40*/  LDL R9, [R1+0x8] ;  /* 0x0000080001097983 */ /* 0x009ee20000100800 */
[----:B-1----:R-:W1:Y:S03]  /*14b50*/  LDC R3, c[0x0][0x430] ;  /* 0x00010c00ff037b82 */ /* 0x002e660000000800 */
[----:B0-----:R-:W4:Y:S01]  /*14b60*/  LDL R8, [R1] ;  /* 0x0000000001087983 */ /* 0x001f220000100800 */
[----:B------:R-:W2:Y:S01]  /*14b70*/  S2R R2, SR_TID.X ;  /* 0x0000000000027919 */ /* 0x000ea20000002100 */
[----:B-1----:R-:W-:-:S13]  /*14b80*/  ISETP.NE.AND P0, PT, R3, 0x1, PT ;  /* 0x000000010300780c */ /* 0x002fda0003f05270 */
[----:B------:R-:W0:Y:S01]  /*14b90*/  @P0 LDC R6, c[0x0][0x434] ;  /* 0x00010d00ff060b82 */ /* 0x000e220000000800 */
[----:B--2---:R-:W-:-:S04]  /*14ba0*/  LOP3.LUT R0, R2, 0x7f, RZ, 0xc0, !PT ;  /* 0x0000007f02007812 */ /* 0x004fc800078ec0ff */
[----:B------:R-:W-:-:S03]  /*14bb0*/  SHF.R.U32.HI R3, RZ, 0x1, R0 ;  /* 0x00000001ff037819 */ /* 0x000fc60000011600 */
[----:B------:R-:W1:Y:S01]  /*14bc0*/  @P0 LDC R0, c[0x0][0x438] ;  /* 0x00010e00ff000b82 */ /* 0x000e620000000800 */
[----:B------:R-:W-:Y:S02]  /*14bd0*/  IMAD.SHL.U32 R2, R2, 0x40, RZ ;  /* 0x0000004002027824 */ /* 0x000fe400078e00ff */
[----:B------:R-:W-:-:S03]  /*14be0*/  IMAD R3, R20, 0x80, R3 ;  /* 0x0000008014037824 */ /* 0x000fc600078e0203 */
[----:B------:R-:W-:-:S04]  /*14bf0*/  LOP3.LUT R2, R2, 0x40, RZ, 0xc0, !PT ;  /* 0x0000004002027812 */ /* 0x000fc800078ec0ff */
[----:B------:R-:W-:-:S05]  /*14c00*/  IADD3 R3, R2, UR36, R3 ;  /* 0x0000002402037c10 */ /* 0x000fca000fffe003 */
[----:B0-----:R-:W-:-:S04]  /*14c10*/  @P0 IMAD.HI.U32 R6, R3, R6, RZ ;  /* 0x0000000603060227 */ /* 0x001fc800078e00ff */
[----:B------:R-:W-:Y:S01]  /*14c20*/  IMAD.MOV.U32 R2, RZ, RZ, R3 ;  /* 0x000000ffff027224 */ /* 0x000fe200078e0003 */
[----:B-1----:R-:W-:Y:S01]  /*14c30*/  @P0 SHF.R.U32.HI R2, RZ, R0, R6 ;  /* 0x00000000ff020219 */ /* 0x002fe20000011606 */
[----:B------:R-:W-:Y:S05]  /*14c40*/  YIELD ;  /* 0x0000000000007946 */ /* 0x000fea0003800000 */
[----:B------:R-:W-:Y:S01]  /*14c50*/  IMAD.MOV R7, RZ, RZ, -R2 ;  /* 0x000000ffff077224 */ /* 0x000fe200078e0a02 */
[----:B------:R-:W-:-:S03]  /*14c60*/  ULDC UR4, c[0x0][0x430] ;  /* 0x00010c0000047ab9 */ /* 0x000fc60000000800 */
[----:B------:R-:W-:Y:S01]  /*14c70*/  IMAD R7, R7, UR4, R3 ;  /* 0x0000000407077c24 */ /* 0x000fe2000f8e0203 */
[----:B------:R-:W-:Y:S01]  /*14c80*/  ULDC.64 UR4, c[0x0][0x428] ;  /* 0x00010a0000047ab9 */ /* 0x000fe20000000a00 */
        /* <DEDUP_REMOVED lines=22> */
.L_x_11655:
[----:B------:R-:W-:Y:S01]  /*14df0*/  IMAD R0, R24, 0x8, R22 ;  /* 0x0000000818007824 */ /* 0x000fe200078e0216 */
[----:B------:R-:W-:Y:S01]  /*14e00*/  SHF.L.U32 R10, R28, 0x1f, RZ ;  /* 0x0000001f1c0a7819 */ /* 0x000fe200000006ff */
[----:B------:R-:W-:Y:S01]  /*14e10*/  BSSY B0, `(.L_x_11656) ;  /* 0x0000004000007945 */ /* 0x000fe20003800000 */
[----:B------:R-:W-:Y:S02]  /*14e20*/  SHF.R.S32.HI R9, RZ, 0x1f, R7 ;  /* 0x0000001fff097819 */ /* 0x000fe40000011407 */
[----:B------:R-:W0:Y:S02]  /*14e30*/  SYNCS.PHASECHK.TRANS64.TRYWAIT P0, [R0+URZ+0x19c80], R10 ;  /* 0x019c800a000075a7 */ /* 0x000e24000800017f */
[----:B0-----:R-:W-:Y:S05]  /*14e40*/  @!P0 BRA `(.L_x_11657) ;  /* 0x0000003400588947 */ /* 0x001fea0003800000 */
.L_x_11736:
[----:B------:R-:W-:Y:S05]  /*14e50*/  BSYNC B0 ;  /* 0x0000000000007941 */ /* 0x000fea0003800000 */
.L_x_11656:
        /* <DEDUP_REMOVED lines=46> */
.L_x_11742:
        /* <DEDUP_REMOVED lines=13> */
.L_x_11659:
        /* <DEDUP_REMOVED lines=11> */
.L_x_11660:
[----:B------:R2:W-:Y:S01]  /*152c0*/  SYNCS.ARRIVE.TRANS64.A1T0 RZ, [R0+URZ+0x19c70], RZ ;  /* 0x019c70ff00ff79a7 */ /* 0x0005e2000810003f */
[----:B------:R-:W-:Y:S05]  /*152d0*/  @!P3 BRA `(.L_x_11661) ;  /* 0x000000000004b947 */ /* 0x000fea0003800000 */
[----:B------:R-:W-:Y:S01]  /*152e0*/  BPT.TRAP 0x1 ;  /* 0x000000040000795c */ /* 0x000fe20000300000 */
.L_x_11661:
[----:B------:R-:W3:Y:S01]  /*152f0*/  SYNCS.PHASECHK.TRANS64.TRYWAIT P0, [R0+URZ+0x19c40], R10 ;  /* 0x019c400a000075a7 */ /* 0x000ee2000800017f */
[----:B------:R-:W-:Y:S04]  /*15300*/  BSSY B0, `(.L_x_11662) ;  /* 0x0000002000007945 */ /* 0x000fe80003800000 */
[----:B---3--:R-:W-:Y:S05]  /*15310*/  @!P0 BRA `(.L_x_11663) ;  /* 0x0000003000e48947 */ /* 0x008fea0003800000 */
.L_x_11743:
[----:B------:R-:W-:Y:S05]  /*15320*/  BSYNC B0 ;  /* 0x0000000000007941 */ /* 0x000fea0003800000 */
.L_x_11662:
        /* <DEDUP_REMOVED lines=40> */
.L_x_11749:
        /* <DEDUP_REMOVED lines=10> */
.L_x_11665:
        /* <DEDUP_REMOVED lines=11> */
.L_x_11666:
[----:B------:R2:W-:Y:S02]  /*15700*/  SYNCS.ARRIVE.TRANS64.A1T0 RZ, [R0+URZ+0x19c30], RZ ;  /* 0x019c30ff00ff79a7 */ /* 0x0005e4000810003f */
[----:B--23--:R-:W-:-:S05]  /*15710*/  IMAD.U32 R0, RZ, RZ, UR44 ;  /* 0x0000002cff007e24 */ /* 0x00cfca000f8e00ff */
[----:B------:R-:W-:-:S13]  /*15720*/  ISETP.NE.AND P0, PT, R0, 0x3, PT ;  /* 0x000000030000780c */ /* 0x000fda0003f05270 */
[----:B------:R-:W-:Y:S05]  /*15730*/  @!P0 BRA `(.L_x_11667) ;  /* 0x0000000000048947 */ /* 0x000fea0003800000 */
[----:B------:R-:W-:Y:S01]  /*15740*/  BPT.TRAP 0x1 ;  /* 0x000000040000795c */ /* 0x000fe20000300000 */
.L_x_11667:
[----:B------:R-:W-:Y:S01]  /*15750*/  LOP3.LUT R0, R5, 0x1, RZ, 0x3c, !PT ;  /* 0x0000000105007812 */ /* 0x000fe200078e3cff */
[----:B------:R-:W-:Y:S01]  /*15760*/  IMAD R2, R4, 0x8, R22 ;  /* 0x0000000804027824 */ /* 0x000fe200078e0216 */
[----:B------:R-:W-:Y:S02]  /*15770*/  BSSY B0, `(.L_x_11668) ;  /* 0x0000004000007945 */ /* 0x000fe40003800000 */
[----:B------:R-:W-:-:S04]  /*15780*/  SHF.L.U32 R0, R0, 0x1f, RZ ;  /* 0x0000001f00007819 */ /* 0x000fc800000006ff */
[----:B------:R-:W0:Y:S02]  /*15790*/  SYNCS.PHASECHK.TRANS64.TRYWAIT P2, [R2+URZ+0x19c70], R0 ;  /* 0x019c7000020075a7 */ /* 0x000e24000804017f */
[----:B0-----:R-:W-:Y:S05]  /*157a0*/  @!P2 BRA `(.L_x_11669) ;  /* 0x00000030006ca947 */ /* 0x001fea0003800000 */
.L_x_11750:
[----:B------:R-:W-:Y:S05]  /*157b0*/  BSYNC B0 ;  /* 0x0000000000007941 */ /* 0x000fea0003800000 */
.L_x_11668:
[----:B------:R-:W-:-:S05]  /*157c0*/  IMAD.U32 R3, RZ, RZ, UR43 ;  /* 0x0000002bff037e24 */ /* 0x000fca000f8e00ff */
[----:B------:R-:W-:-:S13]  /*157d0*/  ISETP.NE.AND P2, PT, R3, 0x3, PT ;  /* 0x000000030300780c */ /* 0x000fda0003f45270 */
[----:B------:R-:W-:Y:S05]  /*157e0*/  @!P2 BRA `(.L_x_11670) ;  /* 0x000000000004a947 */ /* 0x000fea0003800000 */
[----:B------:R-:W-:Y:S01]  /*157f0*/  BPT.TRAP 0x1 ;  /* 0x000000040000795c */ /* 0x000fe20000300000 */
.L_x_11670:
[----:B------:R-:W-:Y:S01]  /*15800*/  SHF.L.U32 R3, R5, 0x1f, RZ ;  /* 0x0000001f05037819 */ /* 0x000fe200000006ff */
[----:B0-----:R-:W-:-:S03]  /*15810*/  IMAD R0, R4, 0x3000, RZ ;  /* 0x0000300004007824 */ /* 0x001fc600078e02ff */
[----:B------:R-:W0:Y:S02]  /*15820*/  SYNCS.PHASECHK.TRANS64.TRYWAIT P2, [R2+URZ+0x19c60], R3 ;  /* 0x019c6003020075a7 */ /* 0x000e24000804017f */
[----:B0-----:R-:W-:Y:S05]  /*15830*/  @!P2 BRA `(.L_x_11671) ;  /* 0x00000030005ca947 */ /* 0x001fea0003800000 */
.L_x_11751:
        /* <DEDUP_REMOVED lines=69> */
.L_x_11672:
[----:B-1----:R1:W-:Y:S01]  /*15c90*/  SYNCS.ARRIVE.TRANS64.A1T0 RZ, [R2+URZ+0x19c50], RZ ;  /* 0x019c50ff02ff79a7 */ /* 0x0023e2000810003f */
[----:B------:R-:W-:Y:S06]  /*15ca0*/  BAR.SYNC.DEFER_BLOCKING 0x2, 0x80 ;  /* 0x0082000000007b1d */ /* 0x000fec0000010000 */
[----:B------:R-:W-:Y:S05]  /*15cb0*/  @!P0 BRA `(.L_x_11673) ;  /* 0x0000000000048947 */ /* 0x000fea0003800000 */
[----:B------:R-:W-:Y:S01]  /*15cc0*/  BPT.TRAP 0x1 ;  /* 0x000000040000795c */ /* 0x000fe20000300000 */
.L_x_11673:
[----:B------:R-:W2:Y:S01]  /*15cd0*/  LDL R0, [R1+0xc] ;  /* 0x00000c0001007983 */ /* 0x000ea20000100800 */
[----:B-1----:R-:W-:Y:S02]  /*15ce0*/  VIADD R2, R2, 0x19c80 ;  /* 0x00019c8002027836 */ /* 0x002fe40000000000 */
[----:B------:R-:W-:Y:S02]  /*15cf0*/  IMAD.MOV.U32 R4, RZ, RZ, R24 ;  /* 0x000000ffff047224 */ /* 0x000fe400078e0018 */
[----:B------:R-:W-:Y:S01]  /*15d00*/  IMAD.MOV.U32 R5, RZ, RZ, R28 ;  /* 0x000000ffff057224 */ /* 0x000fe200078e001c */
[----:B--2---:R-:W-:-:S04]  /*15d10*/  PRMT R2, R0, 0x654, R2 ;  /* 0x0000065400027816 */ /* 0x004fc80000000002 */
[----:B------:R3:W-:Y:S01]  /*15d20*/  SYNCS.ARRIVE.TRANS64.RED.A1T0 RZ, [R2+URZ], RZ ;  /* 0x000000ff02ff79a7 */ /* 0x0007e2000810043f */
[----:B------:R-:W-:Y:S05]  /*15d30*/  @P1 BRA `(.L_x_11674) ;  /* 0xffffffec00801947 */ /* 0x000fea000383ffff */
.L_x_11654:
        /* <DEDUP_REMOVED lines=19> */
.L_x_11676:
[----:B------:R-:W-:Y:S05]  /*15e70*/  BSYNC B0 ;  /* 0x0000000000007941 */ /* 0x000fea0003800000 */
.L_x_11675:
[----:B------:R-:W-:Y:S05]  /*15e80*/  @!P0 BRA `(.L_x_11677) ;  /* 0x0000000000048947 */ /* 0x000fea0003800000 */
[----:B------:R-:W-:Y:S01]  /*15e90*/  BPT.TRAP 0x1 ;  /* 0x000000040000795c */ /* 0x000fe20000300000 */
.L_x_11677:
[----:B01----:R-:W-:Y:S01]  /*15ea0*/  LOP3.LUT R3, R28, 0x1, RZ, 0x3c, !PT ;  /* 0x000000011c037812 */ /* 0x003fe200078e3cff */
[----:B------:R-:W-:Y:S01]  /*15eb0*/  IMAD R0, R24, 0x8, R22 ;  /* 0x0000000818007824 */ /* 0x000fe200078e0216 */
[----:B------:R-:W-:Y:S02]  /*15ec0*/  BSSY B0, `(.L_x_11678) ;  /* 0x0000004000007945 */ /* 0x000fe40003800000 */
[----:B------:R-:W-:-:S04]  /*15ed0*/  SHF.L.U32 R3, R3, 0x1f, RZ ;  /* 0x0000001f03037819 */ /* 0x000fc800000006ff */
[----:B------:R-:W0:Y:S02]  /*15ee0*/  SYNCS.PHASECHK.TRANS64.TRYWAIT P1, [R0+URZ+0x19c70], R3 ;  /* 0x019c7003000075a7 */ /* 0x000e24000802017f */
[----:B0-----:R-:W-:Y:S05]  /*15ef0*/  @!P1 BRA `(.L_x_11679) ;  /* 0x0000002800c09947 */ /* 0x001fea0003800000 */
.L_x_11752:
[----:B------:R-:W-:Y:S05]  /*15f00*/  BSYNC B0 ;  /* 0x0000000000007941 */ /* 0x000fea0003800000 */
.L_x_11678:
[----:B------:R-:W-:-:S05]  /*15f10*/  IMAD.U32 R2, RZ, RZ, UR43 ;  /* 0x0000002bff027e24 */ /* 0x000fca000f8e00ff */
[----:B------:R-:W-:-:S13]  /*15f20*/  ISETP.NE.AND P1, PT, R2, 0x3, PT ;  /* 0x000000030200780c */ /* 0x000fda0003f25270 */
[----:B------:R-:W-:Y:S05]  /*15f30*/  @!P1 BRA `(.L_x_11680) ;  /* 0x0000000000049947 */ /* 0x000fea0003800000 */
[----:B------:R-:W-:Y:S01]  /*15f40*/  BPT.TRAP 0x1 ;  /* 0x000000040000795c */ /* 0x000fe20000300000 */
.L_x_11680:
[----:B0-----:R-:W-:-:S04]  /*15f50*/  SHF.L.U32 R3, R28, 0x1f, RZ ;  /* 0x0000001f1c037819 */ /* 0x001fc800000006ff */
[----:B------:R-:W0:Y:S02]  /*15f60*/  SYNCS.PHASECHK.TRANS64.TRYWAIT P1, [R0+URZ+0x19c60], R3 ;  /* 0x019c6003000075a7 */ /* 0x000e24000802017f */
[----:B0-----:R-:W-:Y:S05]  /*15f70*/  @!P1 BRA `(.L_x_11681) ;  /* 0x0000002800b49947 */ /* 0x001fea0003800000 */
.L_x_11753:
[----:B------:R-:W2:Y:S01]  /*15f80*/  LDL R14, [R1+0x10] ;  /* 0x00001000010e7983 */ /* 0x000ea20000100800 */
[----:B------:R-:W-:Y:S01]  /*15f90*/  IMAD R2, R24, 0x3000, RZ ;  /* 0x0000300018027824 */ /* 0x000fe200078e02ff */
[----:B------:R-:W-:Y:S05]  /*15fa0*/  WARPSYNC.ALL ;  /* 0x0000000000007948 */ /* 0x000fea0003800000 */
[----:B0-----:R-:W-:Y:S02]  /*15fb0*/  LOP3.LUT R3, R2, R27, RZ, 0xfc, !PT ;  /* 0x0000001b02037212 */ /* 0x001fe400078efcff */
[----:B------:R-:W-:-:S03]  /*15fc0*/  LOP3.LUT R13, R27, 0x1800, RZ, 0xfc, !PT ;  /* 0x000018001b0d7812 */ /* 0x000fc600078efcff */
[----:B------:R-:W-:Y:S01]  /*15fd0*/  IMAD.IADD R5, R22, 0x1, R3 ;  /* 0x0000000116057824 */ /* 0x000fe200078e0203 */
[----:B------:R-:W-:Y:S02]  /*15fe0*/  LOP3.LUT R3, R2, R29, RZ, 0xfc, !PT ;  /* 0x0000001d02037212 */ /* 0x000fe400078efcff */
[----:B------:R-:W-:-:S03]  /*15ff0*/  IADD3 R13, R22, R13, R2 ;  /* 0x0000000d160d7210 */ /* 0x000fc60007ffe002 */
        /* <DEDUP_REMOVED lines=36> */
[----:B--2---:R-:W-:Y:S02]  /*16240*/  IADD3 R25, R25, R14, R2 ;  /* 0x0000000e19197210 */ /* 0x004fe40007ffe002 */
[----:B------:R-:W-:-:S03]  /*16250*/  LOP3.LUT R14, R27, 0x2800, RZ, 0xfc, !PT ;  /* 0x000028001b0e7812 */ /* 0x000fc600078efcff */
        /* <DEDUP_REMOVED lines=24> */
.L_x_11682:
[----:B-1----:R1:W-:Y:S01]  /*163e0*/  SYNCS.ARRIVE.TRANS64.A1T0 RZ, [R0+URZ+0x19c50], RZ ;  /* 0x019c50ff00ff79a7 */ /* 0x0023e2000810003f */
[----:B------:R-:W-:Y:S06]  /*163f0*/  BAR.SYNC.DEFER_BLOCKING 0x2, 0x80 ;  /* 0x0082000000007b1d */ /* 0x000fec0000010000 */
[----:B------:R-:W-:Y:S05]  /*16400*/  @!P0 BRA `(.L_x_11683) ;  /* 0x0000000000048947 */ /* 0x000fea0003800000 */
[----:B------:R-:W-:Y:S01]  /*16410*/  BPT.TRAP 0x1 ;  /* 0x000000040000795c */ /* 0x000fe20000300000 */
.L_x_11683:
        /* <DEDUP_REMOVED lines=9> */
.L_x_11624:
[----:B------:R-:W-:Y:S05]  /*164b0*/  BSYNC B7 ;  /* 0x0000000000077941 */ /* 0x000fea0003800000 */
.L_x_11622:
        /* <DEDUP_REMOVED lines=8> */
[----:B-----5:R-:W1:Y:S02]  /*16540*/  LDS.128 R16, [R22+0x19cd0] ;  /* 0x019cd00016107984 */ /* 0x020e640000000c00 */
[----:B-1----:R-:W-:Y:S01]  /*16550*/  R2UR UR4, R17 ;  /* 0x00000000110472ca */ /* 0x002fe200000e0000 */
[----:B------:R-:W-:Y:S06]  /*16560*/  BAR.ARV 0x4, 0x200 ;  /* 0x0108000000007b1d */ /* 0x000fec0000002000 */
[----:B------:R-:W-:Y:S08]  /*16570*/  BRA `(.L_x_11685) ;  /* 0x0000000800c47947 */ /* 0x000ff00003800000 */
.L_x_11684:
[----:B-1----:R-:W1:Y:S01]  /*16580*/  S2R R0, SR_TID.X ;  /* 0x0000000000007919 */ /* 0x002e620000002100 */
[----:B------:R-:W-:Y:S01]  /*16590*/  ULDC UR4, c[0x0][0xc3c] ;  /* 0x00030f0000047ab9 */ /* 0x000fe20000000800 */
[----:B------:R-:W-:Y:S01]  /*165a0*/  IMAD.MOV.U32 R4, RZ, RZ, RZ ;  /* 0x000000ffff047224 */ /* 0x000fe200078e00ff */
[----:B-1----:R-:W-:-:S04]  /*165b0*/  LOP3.LUT R7, R0, 0x1f, RZ, 0xc0, !PT ;  /* 0x0000001f00077812 */ /* 0x002fc800078ec0ff */
[----:B------:R-:W-:Y:S01]  /*165c0*/  ISETP.NE.AND P0, PT, R7, 0x1f, PT ;  /* 0x0000001f0700780c */ /* 0x000fe20003f05270 */
[----:B------:R-:W-:-:S05]  /*165d0*/  IMAD.IADD R5, R19, 0x1, R7 ;  /* 0x0000000113057824 */ /* 0x000fca00078e0207 */
        /* <DEDUP_REMOVED lines=15> */
[----:B------:R-:W-:Y:S02]  /*166d0*/  IMAD.IADD R0, R5, 0x1, R0 ;  /* 0x0000000105007824 */ /* 0x000fe400078e0200 */
[----:B------:R-:W1:Y:S03]  /*166e0*/  LDC R5, c[0x0][0xc38] ;  /* 0x00030e00ff057b82 */ /* 0x000e660000000800 */
[----:B------:R-:W2:Y:S02]  /*166f0*/  SHFL.UP PT, R6, R0, 0x4, RZ ;  /* 0x0480000000067989 */ /* 0x000ea400000e00ff */
[----:B--2---:R-:W-:-:S05]  /*16700*/  SEL R3, R6, RZ, P3 ;  /* 0x000000ff06037207 */ /* 0x004fca0001800000 */
[----:B------:R-:W-:Y:S02]  /*16710*/  IMAD.IADD R6, R0, 0x1, R3 ;  /* 0x0000000100067824 */ /* 0x000fe400078e0203 */
[----:B------:R-:W-:Y:S04]  /*16720*/  SHFL.IDX PT, R0, R16, RZ, 0x1f ;  /* 0x00001fff10007589 */ /* 0x000fe800000e0000 */
[----:B------:R-:W2:Y:S02]  /*16730*/  SHFL.UP PT, R2, R6, 0x8, RZ ;  /* 0x0500000006027989 */ /* 0x000ea400000e00ff */
[----:B--2---:R-:W-:-:S05]  /*16740*/  SEL R3, R2, RZ, P4 ;  /* 0x000000ff02037207 */ /* 0x004fca0002000000 */
[----:B0-----:R-:W-:-:S05]  /*16750*/  IMAD.IADD R8, R6, 0x1, R3 ;  /* 0x0000000106087824 */ /* 0x001fca00078e0203 */
[----:B------:R-:W0:Y:S02]  /*16760*/  SHFL.UP PT, R2, R8, 0x10, RZ ;  /* 0x0600000008027989 */ /* 0x000e2400000e00ff */
[----:B0-----:R-:W-:Y:S02]  /*16770*/  SEL R7, R2, RZ, P5 ;  /* 0x000000ff02077207 */ /* 0x001fe40002800000 */
[----:B------:R-:W-:Y:S03]  /*16780*/  SHFL.IDX PT, R2, R16, 0x1, 0x1f ;  /* 0x00201f0010027f89 */ /* 0x000fe600000e0000 */
[----:B------:R-:W-:-:S05]  /*16790*/  IMAD.IADD R7, R8, 0x1, R7 ;  /* 0x0000000108077824 */ /* 0x000fca00078e0207 */
[----:B------:R-:W1:Y:S02]  /*167a0*/  SHFL.IDX PT, R3, R7, 0x1f, 0x1f ;  /* 0x03e01f0007037f89 */ /* 0x000e6400000e0000 */
[----:B-1----:R-:W-:-:S04]  /*167b0*/  IMAD R3, R3, R5, RZ ;  /* 0x0000000503037224 */ /* 0x002fc800078e02ff */
[----:B------:R-:W-:-:S05]  /*167c0*/  IMAD.IADD R16, R2, 0x1, R3 ;  /* 0x0000000102107824 */ /* 0x000fca00078e0203 */
[----:B------:R-:W-:-:S13]  /*167d0*/  ISETP.GT.AND P6, PT, R16, R0, PT ;  /* 0x000000001000720c */ /* 0x000fda0003fc4270 */
[----:B------:R-:W-:Y:S05]  /*167e0*/  @P6 BRA `(.L_x_11686) ;  /* 0x00000000008c6947 */ /* 0x000fea0003800000 */
.L_x_11690:
        /* <DEDUP_REMOVED lines=13> */
.L_x_11689:
[----:B------:R-:W-:Y:S05]  /*168c0*/  BSYNC B0 ;  /* 0x0000000000007941 */ /* 0x000fea0003800000 */
.L_x_11688:
        /* <DEDUP_REMOVED lines=21> */
.L_x_11686:
[----:B------:R-:W-:-:S04]  /*16a20*/  IMAD.IADD R16, R16, 0x1, -R3 ;  /* 0x0000000110107824 */ /* 0x000fc800078e0a03 */
[----:B------:R-:W-:-:S05]  /*16a30*/  IMAD R3, R7, R5, R16 ;  /* 0x0000000507037224 */ /* 0x000fca00078e0210 */
[----:B------:R-:W-:Y:S02]  /*16a40*/  ISETP.GT.AND P0, PT, R3, R0, PT ;  /* 0x000000000300720c */ /* 0x000fe40003f04270 */
[----:B------:R-:W0:Y:S11]  /*16a50*/  LDC.64 R2, c[0x0][0xc90] ;  /* 0x00032400ff027b82 */ /* 0x000e360000000a00 */
[----:B------:R-:W-:-:S04]  /*16a60*/  VOTE.ANY R9, PT, !P0 ;  /* 0x0000000000097806 */ /* 0x000fc800040e0100 */
[----:B------:R-:W1:Y:S01]  /*16a70*/  POPC R8, R9 ;  /* 0x0000000900087309 */ /* 0x000e620000000000 */
[----:B------:R-:W-:Y:S01]  /*16a80*/  ISETP.NE.AND P0, PT, R9, RZ, PT ;  /* 0x000000ff0900720c */ /* 0x000fe20003f05270 */
[----:B-1----:R-:W1:Y:S01]  /*16a90*/  SHFL.IDX PT, R4, R4, R8, 0x1f ;  /* 0x00001f0804047589 */ /* 0x002e6200000e0000 */
[----:B------:R-:W-:-:S04]  /*16aa0*/  IMAD.IADD R19, R8, 0x1, R19 ;  /* 0x0000000108137824 */ /* 0x000fc800078e0213 */
[----:B0-----:R-:W-:-:S05]  /*16ab0*/  IMAD.WIDE R2, R19, 0x4, R2 ;  /* 0x0000000413027825 */ /* 0x001fca00078e0202 */
[----:B------:R0:W5:Y:S02]  /*16ac0*/  LDG.E R6, desc[UR54][R2.64] ;  /* 0x0000003602067981 */ /* 0x000164000c1e1900 */
[----:B0-----:R-:W-:Y:S01]  /*16ad0*/  IMAD.MOV.U32 R2, RZ, RZ, RZ ;  /* 0x000000ffff027224 */ /* 0x001fe200078e00ff */
[----:B-1----:R-:W-:Y:S01]  /*16ae0*/  R2UR UR7, R4 ;  /* 0x00000000040772ca */ /* 0x002fe200000e0000 */
[----:B------:R-:W-:-:S14]  /*16af0*/  @!P0 BRA `(.L_x_11691) ;  /* 0x0000000000088947 */ /* 0x000fdc0003800000 */
[----:B------:R-:W-:-:S06]  /*16b00*/  VIADD R2, R8, 0xffffffff ;  /* 0xffffffff08027836 */ /* 0x000fcc0000000000 */
[----:B------:R0:W1:Y:S02]  /*16b10*/  SHFL.IDX PT, R2, R7, R2, 0x1f ;  /* 0x00001f0207027589 */ /* 0x00006400000e0000 */
.L_x_11691:
[----:B-----5:R-:W-:Y:S02]  /*16b20*/  IMAD R4, R6, UR7, RZ ;  /* 0x0000000706047c24 */ /* 0x020fe4000f8e02ff */
[----:B-1----:R-:W-:-:S03]  /*16b30*/  IMAD R16, R2, R5, R16 ;  /* 0x0000000502107224 */ /* 0x002fc600078e0210 */
[----:B0-----:R-:W-:Y:S01]  /*16b40*/  IABS R7, R4 ;  /* 0x0000000400077213 */ /* 0x001fe20000000000 */
        /* <DEDUP_REMOVED lines=24> */
[----:B------:R-:W-:-:S04]  /*16cd0*/  IMAD R3, R6, R2, RZ ;  /* 0x0000000206037224 */ /* 0x000fc800078e02ff */
[----:B------:R-:W-:-:S05]  /*16ce0*/  IMAD.MOV R7, RZ, RZ, -R3 ;  /* 0x000000ffff077224 */ /* 0x000fca00078e0a03 */
[----:B------:R-:W-:-:S04]  /*16cf0*/  VIADDMNMX R7, R7, R5, R6, PT ;  /* 0x0000000507077246 */ /* 0x000fc80003800106 */
[----:B------:R-:W-:Y:S01]  /*16d00*/  R2UR UR9, R7 ;  /* 0x00000000070972ca */ /* 0x000fe200000e0000 */
[----:B------:R-:W-:-:S04]  /*16d10*/  IMAD.MOV R7, RZ, RZ, -R2 ;  /* 0x000000ffff077224 */ /* 0x000fc800078e0a02 */
[----:B------:R-:W-:-:S05]  /*16d20*/  IMAD R0, R4, R7, R0 ;  /* 0x0000000704007224 */ /* 0x000fca00078e0200 */
[----:B------:R-:W-:-:S03]  /*16d30*/  IABS R2, R0 ;  /* 0x0000000000027213 */ /* 0x000fc60000000000 */
[----:B------:R-:W-:Y:S02]  /*16d40*/  IABS R5, UR9 ;  /* 0x0000000900057c13 */ /* 0x000fe40008000000 */
[----:B------:R-:W-:Y:S02]  /*16d50*/  R2UR UR8, R2 ;  /* 0x00000000020872ca */ /* 0x000fe400000e0000 */
[----:B------:R-:W0:Y:S01]  /*16d60*/  I2F.RP R6, R5 ;  /* 0x0000000500067306 */ /* 0x000e220000209400 */
[----:B------:R-:W-:Y:S02]  /*16d70*/  R2UR UR6, R5 ;  /* 0x00000000050672ca */ /* 0x000fe400000e0000 */
[----:B------:R-:W-:-:S05]  /*16d80*/  IABS R2, UR9 ;  /* 0x0000000900027c13 */ /* 0x000fca0008000000 */
[----:B------:R-:W-:Y:S01]  /*16d90*/  IMAD.MOV R2, RZ, RZ, -R2 ;  /* 0x000000ffff027224 */ /* 0x000fe200078e0a02 */
        /* <DEDUP_REMOVED lines=10> */
[C---:B------:R-:W-:Y:S01]  /*16e40*/  R2UR UR4, R0.reuse ;  /* 0x00000000000472ca */ /* 0x040fe200000e0000 */
[----:B------:R-:W-:Y:S02]  /*16e50*/  IMAD.IADD R0, R0, 0x1, R3 ;  /* 0x0000000100007824 */ /* 0x000fe400078e0203 */
        /* <DEDUP_REMOVED lines=19> */
.L_x_11687:
[----:B------:R-:W0:Y:S01]  /*16f90*/  LDC R19, c[0x0][0xc3c] ;  /* 0x00030f00ff137b82 */ /* 0x000e220000000800 */
[----:B------:R-:W-:Y:S01]  /*16fa0*/  IMAD.MOV.U32 R16, RZ, RZ, R0 ;  /* 0x000000ffff107224 */ /* 0x000fe200078e0000 */
[----:B------:R-:W-:Y:S01]  /*16fb0*/  UMOV UR4, URZ ;  /* 0x0000003f00047c82 */ /* 0x000fe20008000000 */
[----:B------:R-:W-:-:S07]  /*16fc0*/  IMAD.MOV.U32 R18, RZ, RZ, RZ ;  /* 0x000000ffff127224 */ /* 0x000fce00078e00ff */
.L_x_11692:
[----:B------:R1:W2:Y:S01]  /*16fd0*/  LDL R2, [R1+0xc] ;  /* 0x00000c0001027983 */ /* 0x0002a20000100800 */
[----:B------:R-:W3:Y:S02]  /*16fe0*/  S2R R0, SR_TID.X ;  /* 0x0000000000007919 */ /* 0x000ee40000002100 */
[----:B---3--:R-:W-:Y:S01]  /*16ff0*/  LOP3.LUT R0, R0, 0x1f, RZ, 0xc0, !PT ;  /* 0x0000001f00007812 */ /* 0x008fe200078ec0ff */
[----:B------:R-:W-:Y:S03]  /*17000*/  BAR.SYNC.DEFER_BLOCKING 0x4, 0x200 ;  /* 0x0108000000007b1d */ /* 0x000fe60000010000 */
[----:B------:R-:W-:Y:S01]  /*17010*/  ISETP.NE.AND P0, PT, R0, RZ, PT ;  /* 0x000000ff0000720c */ /* 0x000fe20003f05270 */
[----:B-----5:R-:W-:-:S12]  /*17020*/  IMAD.U32 R17, RZ, RZ, UR4 ;  /* 0x00000004ff117e24 */ /* 0x020fd8000f8e00ff */
[----:B------:R-:W-:Y:S01]  /*17030*/  @!P0 MOV R0, 0x400 ;  /* 0x0000040000008802 */ /* 0x000fe20000000f00 */
[----:B--2---:R-:W2:Y:S03]  /*17040*/  @!P0 S2R R2, SR_CgaCtaId ;  /* 0x0000000000028919 */ /* 0x004ea60000008800 */
[----:B--2---:R-:W-:Y:S01]  /*17050*/  @!P0 LEA R22, R2, R0, 0x18 ;  /* 0x0000000002168211 */ /* 0x004fe200078ec0ff */
[----:B------:R1:W-:Y:S04]  /*17060*/  @!P0 STL [R1+0xc], R2 ;  /* 0x00000c0201008387 */ /* 0x0003e80000100800 */
[----:B0-----:R1:W-:Y:S01]  /*17070*/  @!P0 STS.128 [R22+0x19cd0], R16 ;  /* 0x019cd01016008388 */ /* 0x0013e20000000c00 */
[----:B------:R-:W-:Y:S06]  /*17080*/  BAR.ARV 0x5, 0x200 ;  /* 0x0148000000007b1d */ /* 0x000fec0000002000 */
.L_x_11685:
[----:B------:R-:W-:Y:S02]  /*17090*/  ULDC UR5, c[0x0][0xc3c] ;  /* 0x00030f0000057ab9 */ /* 0x000fe40000000800 */
[----:B------:R-:W-:-:S13]  /*170a0*/  ISETP.GE.AND P0, PT, R19, UR5, PT ;  /* 0x0000000513007c0c */ /* 0x000fda000bf06270 */
[----:B------:R-:W-:Y:S05]  /*170b0*/  @!P0 BRA `(.L_x_11693) ;  /* 0xffffffb000708947 */ /* 0x000fea000383ffff */
.L_x_11612:
[----:B------:R-:W2:Y:S01]  /*170c0*/  LDL.LU R0, [R1+0x28] ;  /* 0x0000280001007983 */ /* 0x000ea20000300800 */
        /* <DEDUP_REMOVED lines=11> */
.L_x_11754:
[----:B------:R-:W-:Y:S05]  /*17180*/  BSYNC B0 ;  /* 0x0000000000007941 */ /* 0x000fea0003800000 */
.L_x_11694:
[----:B------:R-:W-:-:S03]  /*17190*/  UMOV UR4, 0xffffffff ;  /* 0xffffffff00047882 */ /* 0x000fc60000000000 */
[----:B------:R-:W-:Y:S05]  /*171a0*/  BRA.DIV UR4, `(.L_x_11696) ;  /* 0x0000001a04507947 */ /* 0x000fea000b800000 */
[----:B0-----:R-:W0:Y:S02]  /*171b0*/  S2R R0, SR_TID.X ;  /* 0x0000000000007919 */ /* 0x001e240000002100 */
[----:B0-----:R-:W-:-:S04]  /*171c0*/  SHF.R.U32.HI R0, RZ, 0x5, R0 ;  /* 0x00000005ff007819 */ /* 0x001fc80000011600 */
[----:B------:R-:W-:-:S05]  /*171d0*/  LOP3.LUT R0, R0, 0x3, RZ, 0xc0, !PT ;  /* 0x0000000300007812 */ /* 0x000fca00078ec0ff */
[----:B------:R0:W1:Y:S02]  /*171e0*/  SHFL.IDX PT, R14, R0, RZ, 0x1f ;  /* 0x00001fff000e7589 */ /* 0x00006400000e0000 */
.L_x_11757:
[----:B-1----:R-:W-:Y:S01]  /*171f0*/  ISETP.NE.AND P0, PT, R14, RZ, PT ;  /* 0x000000ff0e00720c */ /* 0x002fe20003f05270 */
[----:B------:R-:W-:-:S12]  /*17200*/  BSSY B0, `(.L_x_11697) ;  /* 0x000002c000007945 */ /* 0x000fd80003800000 */
[----:B------:R-:W-:Y:S05]  /*17210*/  @P0 BRA `(.L_x_11698) ;  /* 0x0000000000a80947 */ /* 0x000fea0003800000 */
[----:B------:R-:W-:-:S03]  /*17220*/  UMOV UR4, 0xffffffff ;  /* 0xffffffff00047882 */ /* 0x000fc60000000000 */
[----:B------:R-:W-:Y:S05]  /*17230*/  BRA.DIV UR4, `(.L_x_11699) ;  /* 0x0000001a04607947 */ /* 0x000fea000b800000 */
[----:B------:R-:W-:-:S13]  /*17240*/  ELECT P6, URZ, PT ;  /* 0x00000000003f782f */ /* 0x000fda00038c0000 */
.L_x_11760:
[----:B------:R-:W-:Y:S05]  /*17250*/  @!P6 BRA `(.L_x_11698) ;  /* 0x000000000098e947 */ /* 0x000fea0003800000 */
[----:B------:R-:W-:-:S06]  /*17260*/  ULOP3.LUT UR4, UR38, 0x2, URZ, 0xfc, !UPT ;  /* 0x0000000226047892 */ /* 0x000fcc000f8efc3f */
[----:B0-----:R-:W-:-:S05]  /*17270*/  IMAD.U32 R0, RZ, RZ, UR4 ;  /* 0x00000004ff007e24 */ /* 0x001fca000f8e00ff */
[----:B------:R-:W-:-:S13]  /*17280*/  ISETP.NE.AND P0, PT, R0, 0x3, PT ;  /* 0x000000030000780c */ /* 0x000fda0003f05270 */
[----:B------:R-:W-:Y:S05]  /*17290*/  @!P0 BRA `(.L_x_11700) ;  /* 0x0000000000048947 */ /* 0x000fea0003800000 */
[----:B------:R-:W-:Y:S01]  /*172a0*/  BPT.TRAP 0x1 ;  /* 0x000000040000795c */ /* 0x000fe20000300000 */
.L_x_11700:
[----:B------:R-:W-:Y:S01]  /*172b0*/  IMAD R5, R24, 0x8, R7 ;  /* 0x0000000818057824 */ /* 0x000fe200078e0207 */
[----:B------:R-:W-:Y:S01]  /*172c0*/  SHF.L.U32 R0, R28, 0x1f, RZ ;  /* 0x0000001f1c007819 */ /* 0x000fe200000006ff */
[----:B------:R-:W-:-:S03]  /*172d0*/  VIADD R24, R24, 0x1 ;  /* 0x0000000118187836 */ /* 0x000fc60000000000 */
[----:B------:R-:W0:Y:S02]  /*172e0*/  SYNCS.PHASECHK.TRANS64.TRYWAIT P1, [R5+URZ+0x19c40], R0 ;  /* 0x019c4000050075a7 */ /* 0x000e24000802017f */
[----:B------:R-:W-:-:S04]  /*172f0*/  ISETP.NE.AND P2, PT, R24, 0x2, PT ;  /* 0x000000021800780c */ /* 0x000fc80003f45270 */
[----:B------:R-:W-:Y:S01]  /*17300*/  SEL R3, RZ, 0x1, P2 ;  /* 0x00000001ff037807 */ /* 0x000fe20001000000 */
[----:B0-----:R-:W-:Y:S08]  /*17310*/  @!P1 BRA `(.L_x_11701) ;  /* 0x0000001800489947 */ /* 0x001ff00003800000 */
.L_x_11761:
[----:B------:R-:W-:Y:S02]  /*17320*/  SEL R24, R24, RZ, P2 ;  /* 0x000000ff18187207 */ /* 0x000fe40001000000 */
[----:B------:R-:W-:Y:S01]  /*17330*/  LOP3.LUT R2, R28, R3, RZ, 0x3c, !PT ;  /* 0x000000031c027212 */ /* 0x000fe200078e3cff */
[----:B------:R-:W-:Y:S06]  /*17340*/  @!P0 BRA `(.L_x_11702) ;  /* 0x0000000000048947 */ /* 0x000fec0003800000 */
[----:B------:R-:W-:Y:S01]  /*17350*/  BPT.TRAP 0x1 ;  /* 0x000000040000795c */ /* 0x000fe20000300000 */
.L_x_11702:
[----:B------:R-:W-:Y:S01]  /*17360*/  IMAD R3, R24, 0x8, R7 ;  /* 0x0000000818037824 */ /* 0x000fe200078e0207 */
[----:B------:R-:W-:-:S04]  /*17370*/  SHF.L.U32 R2, R2, 0x1f, RZ ;  /* 0x0000001f02027819 */ /* 0x000fc800000006ff */
[----:B------:R-:W1:Y:S02]  /*17380*/  SYNCS.PHASECHK.TRANS64.TRYWAIT P1, [R3+URZ+0x19c40], R2 ;  /* 0x019c4002030075a7 */ /* 0x000e64000802017f */
[----:B-1----:R-:W-:Y:S05]  /*17390*/  @!P1 BRA `(.L_x_11703) ;  /* 0x00000018003c9947 */ /* 0x002fea0003800000 */
.L_x_11762:
[----:B------:R-:W-:Y:S05]  /*173a0*/  @!P0 BRA `(.L_x_11704) ;  /* 0x0000000000048947 */ /* 0x000fea0003800000 */
[----:B------:R-:W-:Y:S01]  /*173b0*/  BPT.TRAP 0x1 ;  /* 0x000000040000795c */ /* 0x000fe20000300000 */
.L_x_11704:
[----:B------:R-:W2:Y:S02]  /*173c0*/  SYNCS.PHASECHK.TRANS64.TRYWAIT P1, [R5+URZ+0x19c60], R0 ;  /* 0x019c6000050075a7 */ /* 0x000ea4000802017f */
[----:B--2---:R-:W-:Y:S05]  /*173d0*/  @!P1 BRA `(.L_x_11705) ;  /* 0x0000001800409947 */ /* 0x004fea0003800000 */
.L_x_11763:
[----:B------:R-:W-:Y:S05]  /*173e0*/  @!P0 BRA `(.L_x_11706) ;  /* 0x0000000000048947 */ /* 0x000fea0003800000 */
[----:B------:R-:W-:Y:S01]  /*173f0*/  BPT.TRAP 0x1 ;  /* 0x000000040000795c */ /* 0x000fe20000300000 */
.L_x_11706:
[----:B------:R-:W3:Y:S02]  /*17400*/  SYNCS.PHASECHK.TRANS64.TRYWAIT P1, [R3+URZ+0x19c60], R2 ;  /* 0x019c6002030075a7 */ /* 0x000ee4000802017f */
[----:B---3--:R-:W-:Y:S05]  /*17410*/  @!P1 BRA `(.L_x_11707) ;  /* 0x0000001800449947 */ /* 0x008fea0003800000 */
.L_x_11764:
[----:B------:R-:W-:Y:S05]  /*17420*/  @!P0 BRA `(.L_x_11708) ;  /* 0x0000000000048947 */ /* 0x000fea0003800000 */
[----:B------:R-:W-:Y:S01]  /*17430*/  BPT.TRAP 0x1 ;  /* 0x000000040000795c */ /* 0x000fe20000300000 */
.L_x_11708:
[----:B------:R-:W4:Y:S02]  /*17440*/  SYNCS.PHASECHK.TRANS64.TRYWAIT P1, [R5+URZ+0x19c80], R0 ;  /* 0x019c8000050075a7 */ /* 0x000f24000802017f */
[----:B----4-:R-:W-:Y:S05]  /*17450*/  @!P1 BRA `(.L_x_11709) ;  /* 0x0000001800489947 */ /* 0x010fea0003800000 */
.L_x_11765:
[----:B------:R-:W-:Y:S05]  /*17460*/  @!P0 BRA `(.L_x_11710) ;  /* 0x0000000000048947 */ /* 0x000fea0003800000 */
[----:B------:R-:W-:Y:S01]  /*17470*/  BPT.TRAP 0x1 ;  /* 0x000000040000795c */ /* 0x000fe20000300000 */
.L_x_11710:
[----:B------:R0:W0:Y:S02]  /*17480*/  SYNCS.PHASECHK.TRANS64.TRYWAIT P0, [R3+URZ+0x19c80], R2 ;  /* 0x019c8002030075a7 */ /* 0x000024000800017f */
[----:B0-----:R-:W-:Y:S05]  /*17490*/  @!P0 NANOSLEEP.SYNCS 0x989680 ;  /* 0x009896800000895d */ /* 0x001fea0003900000 */
[----:B------:R-:W0:Y:S02]  /*174a0*/  @!P0 SYNCS.PHASECHK.TRANS64 P0, [R3+URZ+0x19c80], R2 ;  /* 0x019c8002030085a7 */ /* 0x000e24000800007f */
[----:B0-----:R-:W-:Y:S05]  /*174b0*/  @!P0 BRA `(.L_x_11710) ;  /* 0xfffffffc00f08947 */ /* 0x001fea000383ffff */
.L_x_11698:
[----:B------:R-:W-:Y:S05]  /*174c0*/  BSYNC B0 ;  /* 0x0000000000007941 */ /* 0x000fea0003800000 */
.L_x_11697:
[----:B------:R-:W-:Y:S05]  /*174d0*/  EXIT ;  /* 0x000000000000794d */ /* 0x000fea0003800000 */
.L_x_11515:
[----:B0-----:R-:W-:-:S04]  /*174e0*/  IMAD.U32 R3, RZ, RZ, UR46 ;  /* 0x0000002eff037e24 */ /* 0x001fc8000f8e00ff */
[----:B------:R0:W1:Y:S03]  /*174f0*/  SYNCS.PHASECHK.TRANS64.TRYWAIT P1, [R3+URZ+0x19c00], R6 ;  /* 0x019c0006030075a7 */ /* 0x000066000802017f */
[----:B-1----:R-:W-:Y:S05]  /*17500*/  @!P1 NANOSLEEP.SYNCS 0x989680 ;  /* 0x009896800000995d */ /* 0x002fea0003900000 */
[----:B------:R-:W1:Y:S02]  /*17510*/  @!P1 SYNCS.PHASECHK.TRANS64 P1, [R3+URZ+0x19c00], R6 ;  /* 0x019c0006030095a7 */ /* 0x000e64000802007f */
[----:B-1----:R-:W-:Y:S05]  /*17520*/  @!P1 BRA `(.L_x_11515) ;  /* 0xfffffffc00ec9947 */ /* 0x002fea000383ffff */
[----:B------:R-:W-:Y:S05]  /*17530*/  BRA `(.L_x_11711) ;  /* 0xfffffea800147947 */ /* 0x000fea000383ffff */
.L_x_11519:
[----:B--2---:R2:W3:Y:S02]  /*17540*/  SYNCS.PHASECHK.TRANS64.TRYWAIT P1, [R21+URZ+0x19c30], R2 ;  /* 0x019c3002150075a7 */ /* 0x0044e4000802017f */
[----:B---3--:R-:W-:Y:S05]  /*17550*/  @!P1 NANOSLEEP.SYNCS 0x989680 ;  /* 0x009896800000995d */ /* 0x008fea0003900000 */
[----:B------:R-:W3:Y:S02]  /*17560*/  @!P1 SYNCS.PHASECHK.TRANS64 P1, [R21+URZ+0x19c30], R2 ;  /* 0x019c3002150095a7 */ /* 0x000ee4000802007f */
[----:B---3--:R-:W-:Y:S05]  /*17570*/  @!P1 BRA `(.L_x_11519) ;  /* 0xfffffffc00f09947 */ /* 0x008fea000383ffff */
[----:B------:R-:W-:Y:S05]  /*17580*/  BRA `(.L_x_11518) ;  /* 0xfffffea800307947 */ /* 0x000fea000383ffff */
.L_x_11536:
[----:B-1----:R-:W-:-:S04]  /*17590*/  IMAD.U32 R8, RZ, RZ, UR20 ;  /* 0x00000014ff087e24 */ /* 0x002fc8000f8e00ff */
[----:B------:R1:W2:Y:S03]  /*175a0*/  SYNCS.PHASECHK.TRANS64.TRYWAIT P1, [R8+URZ+0x19c30], R7 ;  /* 0x019c3007080075a7 */ /* 0x0002a6000802017f */
[----:B--2---:R-:W-:Y:S05]  /*175b0*/  @!P1 NANOSLEEP.SYNCS 0x989680 ;  /* 0x009896800000995d */ /* 0x004fea0003900000 */
[----:B------:R-:W2:Y:S02]  /*175c0*/  @!P1 SYNCS.PHASECHK.TRANS64 P1, [R8+URZ+0x19c30], R7 ;  /* 0x019c3007080095a7 */ /* 0x000ea4000802007f */
[----:B--2---:R-:W-:Y:S05]  /*175d0*/  @!P1 BRA `(.L_x_11536) ;  /* 0xfffffffc00ec9947 */ /* 0x004fea000383ffff */
[----:B------:R-:W-:Y:S05]  /*175e0*/  BRA `(.L_x_11535) ;  /* 0xfffffee000c07947 */ /* 0x000fea000383ffff */
.L_x_11540:
[----:B-1----:R-:W-:-:S04]  /*175f0*/  IMAD.U32 R8, RZ, RZ, UR11 ;  /* 0x0000000bff087e24 */ /* 0x002fc8000f8e00ff */
[----:B------:R1:W2:Y:S03]  /*17600*/  SYNCS.PHASECHK.TRANS64.TRYWAIT P1, [R8+URZ+0x19c50], R7 ;  /* 0x019c5007080075a7 */ /* 0x0002a6000802017f */
[----:B--2---:R-:W-:Y:S05]  /*17610*/  @!P1 NANOSLEEP.SYNCS 0x989680 ;  /* 0x009896800000995d */ /* 0x004fea0003900000 */
[----:B------:R-:W2:Y:S02]  /*17620*/  @!P1 SYNCS.PHASECHK.TRANS64 P1, [R8+URZ+0x19c50], R7 ;  /* 0x019c5007080095a7 */ /* 0x000ea4000802007f */
[----:B--2---:R-:W-:Y:S05]  /*17630*/  @!P1 BRA `(.L_x_11540) ;  /* 0xfffffffc00ec9947 */ /* 0x004fea000383ffff */
[----:B------:R-:W-:Y:S05]  /*17640*/  BRA `(.L_x_11539) ;  /* 0xfffffee400107947 */ /* 0x000fea000383ffff */
.L_x_11559:
[----:B-1----:R-:W-:-:S04]  /*17650*/  IMAD.U32 R8, RZ, RZ, UR6 ;  /* 0x00000006ff087e24 */ /* 0x002fc8000f8e00ff */
[----:B------:R1:W2:Y:S03]  /*17660*/  SYNCS.PHASECHK.TRANS64.TRYWAIT P1, [R8+URZ+0x19c30], R7 ;  /* 0x019c3007080075a7 */ /* 0x0002a6000802017f */
[----:B--2---:R-:W-:Y:S05]  /*17670*/  @!P1 NANOSLEEP.SYNCS 0x989680 ;  /* 0x009896800000995d */ /* 0x004fea0003900000 */
[----:B------:R-:W2:Y:S02]  /*17680*/  @!P1 SYNCS.PHASECHK.TRANS64 P1, [R8+URZ+0x19c30], R7 ;  /* 0x019c3007080095a7 */ /* 0x000ea4000802007f */
[----:B--2---:R-:W-:Y:S05]  /*17690*/  @!P1 BRA `(.L_x_11559) ;  /* 0xfffffffc00ec9947 */ /* 0x004fea000383ffff */
[----:B------:R-:W-:Y:S05]  /*176a0*/  BRA `(.L_x_11558) ;  /* 0xffffff1800687947 */ /* 0x000fea000383ffff */
.L_x_11563:
[----:B-1----:R-:W-:-:S04]  /*176b0*/  IMAD.U32 R8, RZ, RZ, UR11 ;  /* 0x0000000bff087e24 */ /* 0x002fc8000f8e00ff */
[----:B------:R1:W2:Y:S03]  /*176c0*/  SYNCS.PHASECHK.TRANS64.TRYWAIT P1, [R8+URZ+0x19c50], R7 ;  /* 0x019c5007080075a7 */ /* 0x0002a6000802017f */
[----:B--2---:R-:W-:Y:S05]  /*176d0*/  @!P1 NANOSLEEP.SYNCS 0x989680 ;  /* 0x009896800000995d */ /* 0x004fea0003900000 */
[----:B------:R-:W2:Y:S02]  /*176e0*/  @!P1 SYNCS.PHASECHK.TRANS64 P1, [R8+URZ+0x19c50], R7 ;  /* 0x019c5007080095a7 */ /* 0x000ea4000802007f */
[----:B--2---:R-:W-:Y:S05]  /*176f0*/  @!P1 BRA `(.L_x_11563) ;  /* 0xfffffffc00ec9947 */ /* 0x004fea000383ffff */
[----:B------:R-:W-:Y:S05]  /*17700*/  BRA `(.L_x_11562) ;  /* 0xffffff1800b87947 */ /* 0x000fea000383ffff */
.L_x_11571:
[----:B-1----:R-:W-:-:S04]  /*17710*/  IMAD.U32 R8, RZ, RZ, UR6 ;  /* 0x00000006ff087e24 */ /* 0x002fc8000f8e00ff */
[----:B------:R1:W2:Y:S03]  /*17720*/  SYNCS.PHASECHK.TRANS64.TRYWAIT P1, [R8+URZ+0x19c30], R7 ;  /* 0x019c3007080075a7 */ /* 0x0002a6000802017f */
[----:B--2---:R-:W-:Y:S05]  /*17730*/  @!P1 NANOSLEEP.SYNCS 0x989680 ;  /* 0x009896800000995d */ /* 0x004fea0003900000 */
[----:B------:R-:W2:Y:S02]  /*17740*/  @!P1 SYNCS.PHASECHK.TRANS64 P1, [R8+URZ+0x19c30], R7 ;  /* 0x019c3007080095a7 */ /* 0x000ea4000802007f */
[----:B--2---:R-:W-:Y:S05]  /*17750*/  @!P1 BRA `(.L_x_11571) ;  /* 0xfffffffc00ec9947 */ /* 0x004fea000383ffff */
[----:B------:R-:W-:Y:S05]  /*17760*/  BRA `(.L_x_11570) ;  /* 0xffffff3c00407947 */ /* 0x000fea000383ffff */
.L_x_11575:
[----:B-1----:R-:W-:-:S04]  /*17770*/  IMAD.U32 R8, RZ, RZ, UR11 ;  /* 0x0000000bff087e24 */ /* 0x002fc8000f8e00ff */
[----:B------:R1:W2:Y:S03]  /*17780*/  SYNCS.PHASECHK.TRANS64.TRYWAIT P1, [R8+URZ+0x19c50], R7 ;  /* 0x019c5007080075a7 */ /* 0x0002a6000802017f */
[----:B--2---:R-:W-:Y:S05]  /*17790*/  @!P1 NANOSLEEP.SYNCS 0x989680 ;  /* 0x009896800000995d */ /* 0x004fea0003900000 */
[----:B------:R-:W2:Y:S02]  /*177a0*/  @!P1 SYNCS.PHASECHK.TRANS64 P1, [R8+URZ+0x19c50], R7 ;  /* 0x019c5007080095a7 */ /* 0x000ea4000802007f */
[----:B--2---:R-:W-:Y:S05]  /*177b0*/  @!P1 BRA `(.L_x_11575) ;  /* 0xfffffffc00ec9947 */ /* 0x004fea000383ffff */
[----:B------:R-:W-:Y:S05]  /*177c0*/  BRA `(.L_x_11574) ;  /* 0xffffff3c00907947 */ /* 0x000fea000383ffff */
.L_x_11590:
[----:B-1----:R-:W-:-:S04]  /*177d0*/  IMAD.U32 R5, RZ, RZ, UR14 ;  /* 0x0000000eff057e24 */ /* 0x002fc8000f8e00ff */
[----:B------:R1:W2:Y:S03]  /*177e0*/  SYNCS.PHASECHK.TRANS64.TRYWAIT P1, [R5+URZ+0x19c50], R0 ;  /* 0x019c5000050075a7 */ /* 0x0002a6000802017f */
[----:B--2---:R-:W-:Y:S05]  /*177f0*/  @!P1 NANOSLEEP.SYNCS 0x989680 ;  /* 0x009896800000995d */ /* 0x004fea0003900000 */
[----:B------:R-:W2:Y:S02]  /*17800*/  @!P1 SYNCS.PHASECHK.TRANS64 P1, [R5+URZ+0x19c50], R0 ;  /* 0x019c5000050095a7 */ /* 0x000ea4000802007f */
[----:B--2---:R-:W-:Y:S05]  /*17810*/  @!P1 BRA `(.L_x_11590) ;  /* 0xfffffffc00ec9947 */ /* 0x004fea000383ffff */
[----:B------:R-:W-:Y:S05]  /*17820*/  BRA `(.L_x_11589) ;  /* 0xffffff7000247947 */ /* 0x000fea000383ffff */
.L_x_11633:
        /* <DEDUP_REMOVED lines=10> */
.L_x_11712:
[----:B------:R-:W-:Y:S05]  /*178d0*/  BRA `(.L_x_11713) ;  /* 0xffffffbc00307947 */ /* 0x000fea000383ffff */
.L_x_11636:
[----:B-1----:R1:W2:Y:S02]  /*178e0*/  SYNCS.PHASECHK.TRANS64.TRYWAIT P0, [R5+URZ+0x19c80], R26 ;  /* 0x019c801a050075a7 */ /* 0x0022a4000800017f */
[----:B--2---:R-:W-:Y:S05]  /*178f0*/  @!P0 NANOSLEEP.SYNCS 0x989680 ;  /* 0x009896800000895d */ /* 0x004fea0003900000 */
[----:B------:R-:W2:Y:S02]  /*17900*/  @!P0 SYNCS.PHASECHK.TRANS64 P0, [R5+URZ+0x19c80], R26 ;  /* 0x019c801a050085a7 */ /* 0x000ea4000800007f */
[----:B--2---:R-:W-:Y:S05]  /*17910*/  @!P0 BRA `(.L_x_11636) ;  /* 0xfffffffc00f08947 */ /* 0x004fea000383ffff */
[----:B------:R-:W-:Y:S05]  /*17920*/  BRA `(.L_x_11714) ;  /* 0xffffffbc00447947 */ /* 0x000fea000383ffff */
.L_x_11637:
        /* <DEDUP_REMOVED lines=8> */
.L_x_11716:
[----:B------:R-:W-:Y:S05]  /*179b0*/  BSYNC B0 ;  /* 0x0000000000007941 */ /* 0x000fea0003800000 */
.L_x_11715:
[----:B------:R-:W0:Y:S01]  /*179c0*/  S2R R7, SR_TID.X ;  /* 0x0000000000077919 */ /* 0x000e220000002100 */
[----:B------:R-:W-:Y:S02]  /*179d0*/  IMAD.MOV.U32 R13, RZ, RZ, R8 ;  /* 0x000000ffff0d7224 */ /* 0x000fe400078e0008 */
[----:B------:R-:W-:Y:S02]  /*179e0*/  IMAD.MOV.U32 R12, RZ, RZ, RZ ;  /* 0x000000ffff0c7224 */ /* 0x000fe400078e00ff */
[----:B------:R-:W-:Y:S02]  /*179f0*/  IMAD.MOV.U32 R11, RZ, RZ, 0x1e1f ;  /* 0x00001e1fff0b7424 */ /* 0x000fe400078e00ff */
[----:B------:R-:W-:Y:S02]  /*17a00*/  IMAD.MOV.U32 R15, RZ, RZ, -0x1 ;  /* 0xffffffffff0f7424 */ /* 0x000fe400078e00ff */
[----:B------:R-:W-:-:S07]  /*17a10*/  IMAD.MOV.U32 R4, RZ, RZ, R14 ;  /* 0x000000ffff047224 */ /* 0x000fce00078e000e */
[----:B0-----:R-:W-:Y:S05]  /*17a20*/  WARPSYNC.COLLECTIVE R15, `(.L_x_11717) ;  /* 0x000000000f087348 */ /* 0x001fea0003c00000 */
[----:B------:R1:W2:Y:S02]  /*17a30*/  SHFL.IDX P6, R14, R13, R12, R11 ;  /* 0x0000000c0d0e7389 */ /* 0x0002a400000c000b */
[----:B012---:R-:W-:Y:S01]  /*17a40*/  ENDCOLLECTIVE ;  /* 0x000000000000791b */ /* 0x007fe20003800000 */
.L_x_11717:
[----:B------:R-:W0:Y:S01]  /*17a50*/  LDC R11, c[0x0][0x2f4] ;  /* 0x0000bd00ff0b7b82 */ /* 0x000e220000000800 */
[----:B------:R-:W-:Y:S02]  /*17a60*/  IMAD.MOV.U32 R13, RZ, RZ, R9 ;  /* 0x000000ffff0d7224 */ /* 0x000fe400078e0009 */
[----:B------:R-:W-:Y:S02]  /*17a70*/  IMAD.SHL.U32 R15, R7, 0x10, RZ ;  /* 0x00000010070f7824 */ /* 0x000fe400078e00ff */
[----:B------:R-:W-:-:S03]  /*17a80*/  IMAD.MOV.U32 R6, RZ, RZ, R14 ;  /* 0x000000ffff067224 */ /* 0x000fc600078e000e */
[----:B------:R-:W-:-:S04]  /*17a90*/  LOP3.LUT R15, R15, 0x10, RZ, 0xc0, !PT ;  /* 0x000000100f0f7812 */ /* 0x000fc800078ec0ff */
[C---:B------:R-:W-:Y:S02]  /*17aa0*/  IADD3 R6, P1, R15.reuse, R6, RZ ;  /* 0x000000060f067210 */ /* 0x040fe40007f3e0ff */
[----:B------:R-:W-:-:S03]  /*17ab0*/  LOP3.LUT R12, R15, 0x20, RZ, 0xfc, !PT ;  /* 0x000000200f0c7812 */ /* 0x000fc600078efcff */
[----:B------:R-:W-:Y:S02]  /*17ac0*/  IMAD.X R7, RZ, RZ, R4, P1 ;  /* 0x000000ffff077224 */ /* 0x000fe400008e0604 */
[----:B------:R-:W-:Y:S01]  /*17ad0*/  IMAD.IADD R4, R22, 0x1, R10 ;  /* 0x0000000116047824 */ /* 0x000fe200078e020a */
[-C--:B0-----:R-:W-:Y:S02]  /*17ae0*/  ISETP.GE.AND P3, PT, R15, R11.reuse, PT ;  /* 0x0000000b0f00720c */ /* 0x081fe40003f66270 */
        /* <DEDUP_REMOVED lines=17> */
.L_x_11718:
        /* <DEDUP_REMOVED lines=10> */
.L_x_11719:
[----:B------:R-:W-:Y:S01]  /*17ca0*/  IMAD.MOV.U32 R6, RZ, RZ, R14 ;  /* 0x000000ffff067224 */ /* 0x000fe200078e000e */
[----:B------:R-:W-:Y:S06]  /*17cb0*/  BRA `(.L_x_11720) ;  /* 0xffffffbc00307947 */ /* 0x000fec000383ffff */
.L_x_11642:
[----:B---3--:R3:W4:Y:S02]  /*17cc0*/  SYNCS.PHASECHK.TRANS64.TRYWAIT P1, [R5+URZ+0x19c40], R26 ;  /* 0x019c401a050075a7 */ /* 0x008724000802017f */
[----:B----4-:R-:W-:Y:S05]  /*17cd0*/  @!P1 NANOSLEEP.SYNCS 0x989680 ;  /* 0x009896800000995d */ /* 0x010fea0003900000 */
[----:B------:R-:W4:Y:S02]  /*17ce0*/  @!P1 SYNCS.PHASECHK.TRANS64 P1, [R5+URZ+0x19c40], R26 ;  /* 0x019c401a050095a7 */ /* 0x000f24000802007f */
[----:B----4-:R-:W-:Y:S05]  /*17cf0*/  @!P1 BRA `(.L_x_11642) ;  /* 0xfffffffc00f09947 */ /* 0x010fea000383ffff */
[----:B------:R-:W-:Y:S05]  /*17d00*/  BRA `(.L_x_11721) ;  /* 0xffffffbc00a07947 */ /* 0x000fea000383ffff */
.L_x_11643:
        /* <DEDUP_REMOVED lines=8> */
.L_x_11723:
[----:B------:R-:W-:Y:S05]  /*17d90*/  BSYNC B0 ;  /* 0x0000000000007941 */ /* 0x000fea0003800000 */
.L_x_11722:
        /* <DEDUP_REMOVED lines=8> */
.L_x_11724:
[----:B------:R-:W-:Y:S02]  /*17e20*/  IMAD.MOV.U32 R13, RZ, RZ, R6 ;  /* 0x000000ffff0d7224 */ /* 0x000fe400078e0006 */
[----:B------:R-:W-:Y:S02]  /*17e30*/  IMAD.MOV.U32 R12, RZ, RZ, 0x1 ;  /* 0x00000001ff0c7424 */ /* 0x000fe400078e00ff */
[----:B------:R-:W-:-:S07]  /*17e40*/  IMAD.MOV.U32 R3, RZ, RZ, R14 ;  /* 0x000000ffff037224 */ /* 0x000fce00078e000e */
[----:B------:R-:W-:Y:S05]  /*17e50*/  WARPSYNC.COLLECTIVE R15, `(.L_x_11725) ;  /* 0x000000000f087348 */ /* 0x000fea0003c00000 */
[----:B------:R0:W1:Y:S02]  /*17e60*/  SHFL.IDX P6, R14, R13, R12, R11 ;  /* 0x0000000c0d0e7389 */ /* 0x00006400000c000b */
[----:B01----:R-:W-:Y:S01]  /*17e70*/  ENDCOLLECTIVE ;  /* 0x000000000000791b */ /* 0x003fe20003800000 */
.L_x_11725:
        /* <DEDUP_REMOVED lines=10> */
.L_x_11726:
        /* <DEDUP_REMOVED lines=8> */
.L_x_11648:
        /* <DEDUP_REMOVED lines=9> */
.L_x_11728:
[----:B------:R-:W-:Y:S01]  /*18030*/  ISETP.GE.AND P1, PT, R0, R4, PT ;  /* 0x000000040000720c */ /* 0x000fe20003f26270 */
[----:B------:R-:W-:Y:S02]  /*18040*/  IMAD.MOV.U32 R13, RZ, RZ, R6 ;  /* 0x000000ffff0d7224 */ /* 0x000fe400078e0006 */
[----:B------:R-:W-:-:S10]  /*18050*/  IMAD.MOV.U32 R2, RZ, RZ, R14 ;  /* 0x000000ffff027224 */ /* 0x000fd400078e000e */
[----:B------:R-:W-:Y:S05]  /*18060*/  WARPSYNC.COLLECTIVE R15, `(.L_x_11729) ;  /* 0x000000000f087348 */ /* 0x000fea0003c00000 */
[----:B------:R0:W1:Y:S02]  /*18070*/  SHFL.IDX P6, R14, R13, R12, R11 ;  /* 0x0000000c0d0e7389 */ /* 0x00006400000c000b */
[----:B01----:R-:W-:Y:S01]  /*18080*/  ENDCOLLECTIVE ;  /* 0x000000000000791b */ /* 0x003fe20003800000 */
.L_x_11729:
[----:B------:R-:W-:Y:S02]  /*18090*/  IMAD.MOV.U32 R13, RZ, RZ, R5 ;  /* 0x000000ffff0d7224 */ /* 0x000fe400078e0005 */
[----:B------:R-:W-:Y:S02]  /*180a0*/  IMAD.MOV.U32 R12, RZ, RZ, 0x1 ;  /* 0x00000001ff0c7424 */ /* 0x000fe400078e00ff */
[----:B------:R-:W-:-:S07]  /*180b0*/  IMAD.MOV.U32 R3, RZ, RZ, R14 ;  /* 0x000000ffff037224 */ /* 0x000fce00078e000e */
[----:B------:R-:W-:Y:S05]  /*180c0*/  WARPSYNC.COLLECTIVE R15, `(.L_x_11730) ;  /* 0x000000000f087348 */ /* 0x000fea0003c00000 */
[----:B------:R0:W1:Y:S02]  /*180d0*/  SHFL.IDX P6, R14, R13, R12, R11 ;  /* 0x0000000c0d0e7389 */ /* 0x00006400000c000b */
[----:B01----:R-:W-:Y:S01]  /*180e0*/  ENDCOLLECTIVE ;  /* 0x000000000000791b */ /* 0x003fe20003800000 */
.L_x_11730:
        /* <DEDUP_REMOVED lines=10> */
.L_x_11731:
[----:B------:R-:W-:Y:S01]  /*18190*/  @!PT LDS RZ, [RZ] ;  /* 0x00000000fffff984 */ /* 0x000fe20000000800 */
[----:B------:R-:W-:Y:S01]  /*181a0*/  @!PT LDS RZ, [RZ] ;  /* 0x00000000fffff984 */ /* 0x000fe20000000800 */
[----:B------:R-:W-:Y:S01]  /*181b0*/  @!PT LDS RZ, [RZ] ;  /* 0x00000000fffff984 */ /* 0x000fe20000000800 */
[----:B------:R-:W-:Y:S04]  /*181c0*/  @!P1 LDGSTS.E.BYPASS.LTC128B.128 [R10+0xf000], desc[UR54][R2.64], !P3 ;  /* 0x0f000000020a9fae */ /* 0x000fe8000d901d76 */
[----:B------:R-:W-:Y:S04]  /*181d0*/  @!P1 LDGSTS.E.BYPASS.LTC128B.128 [R10+0x10800], desc[UR54][R2.64+0x20], !P2 ;  /* 0x10800020020a9fae */ /* 0x000fe8000d101d76 */
[----:B------:R0:W-:Y:S01]  /*181e0*/  @!P1 LDGSTS.E.BYPASS.LTC128B.128 [R10+0x12000], desc[UR54][R2.64+0x40], !P0 ;  /* 0x12000040020a9fae */ /* 0x0001e2000c101d76 */
[----:B------:R-:W-:Y:S02]  /*181f0*/  IMAD.MOV.U32 R13, RZ, RZ, R7 ;  /* 0x000000ffff0d7224 */ /* 0x000fe400078e0007 */
[----:B------:R-:W-:-:S02]  /*18200*/  IMAD.MOV.U32 R12, RZ, RZ, RZ ;  /* 0x000000ffff0c7224 */ /* 0x000fc400078e00ff */
[----:B0-----:R-:W-:Y:S02]  /*18210*/  VIADD R3, R0, 0x40 ;  /* 0x0000004000037836 */ /* 0x001fe40000000000 */
[----:B------:R-:W-:-:S07]  /*18220*/  IMAD.MOV.U32 R6, RZ, RZ, R14 ;  /* 0x000000ffff067224 */ /* 0x000fce00078e000e */
[----:B------:R-:W-:Y:S05]  /*18230*/  WARPSYNC.COLLECTIVE R15, `(.L_x_11732) ;  /* 0x000000000f087348 */ /* 0x000fea0003c00000 */
[----:B------:R0:W1:Y:S02]  /*18240*/  SHFL.IDX P6, R14, R13, R12, R11 ;  /* 0x0000000c0d0e7389 */ /* 0x00006400000c000b */
[----:B01----:R-:W-:Y:S01]  /*18250*/  ENDCOLLECTIVE ;  /* 0x000000000000791b */ /* 0x003fe20003800000 */
.L_x_11732:
[----:B------:R-:W-:-:S13]  /*18260*/  ISETP.GE.AND P1, PT, R3, R4, PT ;  /* 0x000000040300720c */ /* 0x000fda0003f26270 */
[----:B------:R-:W-:Y:S01]  /*18270*/  @!P1 IADD3 R2, P4, R17, R6, RZ ;  /* 0x0000000611029210 */ /* 0x000fe20007f9e0ff */
[----:B------:R-:W-:-:S04]  /*18280*/  IMAD.MOV.U32 R13, RZ, RZ, R8 ;  /* 0x000000ffff0d7224 */ /* 0x000fc800078e0008 */
[----:B------:R-:W-:-:S05]  /*18290*/  @!P1 IMAD.X R3, RZ, RZ, R5, P4 ;  /* 0x000000ffff039224 */ /* 0x000fca00020e0605 */
        /* <DEDUP_REMOVED lines=10> */
.L_x_11733:
[----:B------:R-:W-:Y:S01]  /*18340*/  IMAD.MOV.U32 R2, RZ, RZ, R14 ;  /* 0x000000ffff027224 */ /* 0x000fe200078e000e */
[----:B------:R-:W-:Y:S06]  /*18350*/  BRA `(.L_x_11734) ;  /* 0xffffffc400547947 */ /* 0x000fec000383ffff */
.L_x_11653:
[----:B--2---:R2:W3:Y:S02]  /*18360*/  SYNCS.PHASECHK.TRANS64.TRYWAIT P0, [R22+URZ+0x19c20], R0 ;  /* 0x019c2000160075a7 */ /* 0x0044e4000800017f */
[----:B---3--:R-:W-:Y:S05]  /*18370*/  @!P0 NANOSLEEP.SYNCS 0x989680 ;  /* 0x009896800000895d */ /* 0x008fea0003900000 */
[----:B------:R-:W3:Y:S02]  /*18380*/  @!P0 SYNCS.PHASECHK.TRANS64 P0, [R22+URZ+0x19c20], R0 ;  /* 0x019c2000160085a7 */ /* 0x000ee4000800007f */
[----:B---3--:R-:W-:Y:S05]  /*18390*/  @!P0 BRA `(.L_x_11653) ;  /* 0xfffffffc00f08947 */ /* 0x008fea000383ffff */
[----:B------:R-:W-:Y:S05]  /*183a0*/  BRA `(.L_x_11735) ;  /* 0xffffffc400c47947 */ /* 0x000fea000383ffff */
.L_x_11657:
[----:B0-----:R0:W1:Y:S02]  /*183b0*/  SYNCS.PHASECHK.TRANS64.TRYWAIT P0, [R0+URZ+0x19c80], R10 ;  /* 0x019c800a000075a7 */ /* 0x001064000800017f */
[----:B-1----:R-:W-:Y:S05]  /*183c0*/  @!P0 NANOSLEEP.SYNCS 0x989680 ;  /* 0x009896800000895d */ /* 0x002fea0003900000 */
[----:B------:R-:W1:Y:S02]  /*183d0*/  @!P0 SYNCS.PHASECHK.TRANS64 P0, [R0+URZ+0x19c80], R10 ;  /* 0x019c800a000085a7 */ /* 0x000e64000800007f */
[----:B-1----:R-:W-:Y:S05]  /*183e0*/  @!P0 BRA `(.L_x_11657) ;  /* 0xfffffffc00f08947 */ /* 0x002fea000383ffff */
[----:B------:R-:W-:Y:S05]  /*183f0*/  BRA `(.L_x_11736) ;  /* 0xffffffc800947947 */ /* 0x000fea000383ffff */
.L_x_11658:
        /* <DEDUP_REMOVED lines=8> */
.L_x_11738:
[----:B------:R-:W-:Y:S05]  /*18480*/  BSYNC B0 ;  /* 0x0000000000007941 */ /* 0x000fea0003800000 */
.L_x_11737:
        /* <DEDUP_REMOVED lines=10> */
.L_x_11739:
        /* <DEDUP_REMOVED lines=11> */
.L_x_11740:
        /* <DEDUP_REMOVED lines=11> */
.L_x_11741:
[----:B------:R-:W-:Y:S01]  /*18690*/  IMAD.MOV.U32 R2, RZ, RZ, R14 ;  /* 0x000000ffff027224 */ /* 0x000fe200078e000e */
[----:B------:R-:W-:Y:S06]  /*186a0*/  BRA `(.L_x_11742) ;  /* 0xffffffc800a47947 */ /* 0x000fec000383ffff */
.L_x_11663:
[----:B---3--:R3:W4:Y:S02]  /*186b0*/  SYNCS.PHASECHK.TRANS64.TRYWAIT P0, [R0+URZ+0x19c40], R10 ;  /* 0x019c400a000075a7 */ /* 0x008724000800017f */
[----:B----4-:R-:W-:Y:S05]  /*186c0*/  @!P0 NANOSLEEP.SYNCS 0x989680 ;  /* 0x009896800000895d */ /* 0x010fea0003900000 */
[----:B------:R-:W4:Y:S02]  /*186d0*/  @!P0 SYNCS.PHASECHK.TRANS64 P0, [R0+URZ+0x19c40], R10 ;  /* 0x019c400a000085a7 */ /* 0x000f24000800007f */
[----:B----4-:R-:W-:Y:S05]  /*186e0*/  @!P0 BRA `(.L_x_11663) ;  /* 0xfffffffc00f08947 */ /* 0x010fea000383ffff */
[----:B------:R-:W-:Y:S05]  /*186f0*/  BRA `(.L_x_11743) ;  /* 0xffffffcc00087947 */ /* 0x000fea000383ffff */
.L_x_11664:
        /* <DEDUP_REMOVED lines=8> */
.L_x_11745:
[----:B------:R-:W-:Y:S05]  /*18780*/  BSYNC B0 ;  /* 0x0000000000007941 */ /* 0x000fea0003800000 */
.L_x_11744:
        /* <DEDUP_REMOVED lines=8> */
.L_x_11746:
[----:B------:R-:W-:Y:S02]  /*18810*/  IMAD.MOV.U32 R13, RZ, RZ, R8 ;  /* 0x000000ffff0d7224 */ /* 0x000fe400078e0008 */
[----:B------:R-:W-:Y:S02]  /*18820*/  IMAD.MOV.U32 R12, RZ, RZ, 0x1 ;  /* 0x00000001ff0c7424 */ /* 0x000fe400078e00ff */
[----:B------:R-:W-:-:S07]  /*18830*/  IMAD.MOV.U32 R2, RZ, RZ, R14 ;  /* 0x000000ffff027224 */ /* 0x000fce00078e000e */
[----:B------:R-:W-:Y:S05]  /*18840*/  WARPSYNC.COLLECTIVE R15, `(.L_x_11747) ;  /* 0x000000000f087348 */ /* 0x000fea0003c00000 */
[----:B------:R0:W1:Y:S02]  /*18850*/  SHFL.IDX P6, R14, R13, R12, R11 ;  /* 0x0000000c0d0e7389 */ /* 0x00006400000c000b */
[----:B01----:R-:W-:Y:S01]  /*18860*/  ENDCOLLECTIVE ;  /* 0x000000000000791b */ /* 0x003fe20003800000 */
.L_x_11747:
        /* <DEDUP_REMOVED lines=13> */
.L_x_11748:
[----:B------:R-:W-:Y:S01]  /*18940*/  IMAD.MOV.U32 R2, RZ, RZ, R14 ;  /* 0x000000ffff027224 */ /* 0x000fe200078e000e */
[----:B------:R-:W-:Y:S06]  /*18950*/  BRA `(.L_x_11749) ;  /* 0xffffffcc00147947 */ /* 0x000fec000383ffff */
.L_x_11669:
[----:B0-----:R0:W2:Y:S02]  /*18960*/  SYNCS.PHASECHK.TRANS64.TRYWAIT P2, [R2+URZ+0x19c70], R0 ;  /* 0x019c7000020075a7 */ /* 0x0010a4000804017f */
[----:B--2---:R-:W-:Y:S05]  /*18970*/  @!P2 NANOSLEEP.SYNCS 0x989680 ;  /* 0x009896800000a95d */ /* 0x004fea0003900000 */
[----:B------:R-:W2:Y:S02]  /*18980*/  @!P2 SYNCS.PHASECHK.TRANS64 P2, [R2+URZ+0x19c70], R0 ;  /* 0x019c70000200a5a7 */ /* 0x000ea4000804007f */
[----:B--2---:R-:W-:Y:S05]  /*18990*/  @!P2 BRA `(.L_x_11669) ;  /* 0xfffffffc00f0a947 */ /* 0x004fea000383ffff */
[----:B------:R-:W-:Y:S05]  /*189a0*/  BRA `(.L_x_11750) ;  /* 0xffffffcc00807947 */ /* 0x000fea000383ffff */
.L_x_11671:
[----:B0-----:R0:W2:Y:S02]  /*189b0*/  SYNCS.PHASECHK.TRANS64.TRYWAIT P2, [R2+URZ+0x19c60], R3 ;  /* 0x019c6003020075a7 */ /* 0x0010a4000804017f */
[----:B--2---:R-:W-:Y:S05]  /*189c0*/  @!P2 NANOSLEEP.SYNCS 0x989680 ;  /* 0x009896800000a95d */ /* 0x004fea0003900000 */
[----:B------:R-:W2:Y:S02]  /*189d0*/  @!P2 SYNCS.PHASECHK.TRANS64 P2, [R2+URZ+0x19c60], R3 ;  /* 0x019c60030200a5a7 */ /* 0x000ea4000804007f */
[----:B--2---:R-:W-:Y:S05]  /*189e0*/  @!P2 BRA `(.L_x_11671) ;  /* 0xfffffffc00f0a947 */ /* 0x004fea000383ffff */
[----:B------:R-:W-:Y:S05]  /*189f0*/  BRA `(.L_x_11751) ;  /* 0xffffffcc00907947 */ /* 0x000fea000383ffff */
.L_x_11679:
[----:B0-----:R0:W1:Y:S02]  /*18a00*/  SYNCS.PHASECHK.TRANS64.TRYWAIT P1, [R0+URZ+0x19c70], R3 ;  /* 0x019c7003000075a7 */ /* 0x001064000802017f */
[----:B-1----:R-:W-:Y:S05]  /*18a10*/  @!P1 NANOSLEEP.SYNCS 0x989680 ;  /* 0x009896800000995d */ /* 0x002fea0003900000 */
[----:B------:R-:W1:Y:S02]  /*18a20*/  @!P1 SYNCS.PHASECHK.TRANS64 P1, [R0+URZ+0x19c70], R3 ;  /* 0x019c7003000095a7 */ /* 0x000e64000802007f */
[----:B-1----:R-:W-:Y:S05]  /*18a30*/  @!P1 BRA `(.L_x_11679) ;  /* 0xfffffffc00f09947 */ /* 0x002fea000383ffff */
[----:B------:R-:W-:Y:S05]  /*18a40*/  BRA `(.L_x_11752) ;  /* 0xffffffd4002c7947 */ /* 0x000fea000383ffff */
.L_x_11681:
[----:B0-----:R0:W1:Y:S02]  /*18a50*/  SYNCS.PHASECHK.TRANS64.TRYWAIT P1, [R0+URZ+0x19c60], R3 ;  /* 0x019c6003000075a7 */ /* 0x001064000802017f */
[----:B-1----:R-:W-:Y:S05]  /*18a60*/  @!P1 NANOSLEEP.SYNCS 0x989680 ;  /* 0x009896800000995d */ /* 0x002fea0003900000 */
[----:B------:R-:W1:Y:S02]  /*18a70*/  @!P1 SYNCS.PHASECHK.TRANS64 P1, [R0+URZ+0x19c60], R3 ;  /* 0x019c6003000095a7 */ /* 0x000e64000802007f */
[----:B-1----:R-:W-:Y:S05]  /*18a80*/  @!P1 BRA `(.L_x_11681) ;  /* 0xfffffffc00f09947 */ /* 0x002fea000383ffff */
[----:B------:R-:W-:Y:S05]  /*18a90*/  BRA `(.L_x_11753) ;  /* 0xffffffd400387947 */ /* 0x000fea000383ffff */
.L_x_11695:
[----:B0-----:R0:W1:Y:S02]  /*18aa0*/  SYNCS.PHASECHK.TRANS64.TRYWAIT P0, [R7+URZ+0x19c20], R0 ;  /* 0x019c2000070075a7 */ /* 0x001064000800017f */
[----:B-1----:R-:W-:Y:S05]  /*18ab0*/  @!P0 NANOSLEEP.SYNCS 0x989680 ;  /* 0x009896800000895d */ /* 0x002fea0003900000 */
[----:B------:R-:W1:Y:S02]  /*18ac0*/  @!P0 SYNCS.PHASECHK.TRANS64 P0, [R7+URZ+0x19c20], R0 ;  /* 0x019c2000070085a7 */ /* 0x000e64000800007f */
[----:B-1----:R-:W-:Y:S05]  /*18ad0*/  @!P0 BRA `(.L_x_11695) ;  /* 0xfffffffc00f08947 */ /* 0x002fea000383ffff */
[----:B------:R-:W-:Y:S05]  /*18ae0*/  BRA `(.L_x_11754) ;  /* 0xffffffe400a47947 */ /* 0x000fea000383ffff */
.L_x_11696:
        /* <DEDUP_REMOVED lines=11> */
.L_x_11756:
[----:B------:R-:W-:Y:S05]  /*18ba0*/  BSYNC B0 ;  /* 0x0000000000007941 */ /* 0x000fea0003800000 */
.L_x_11755:
[----:B------:R-:W-:Y:S05]  /*18bb0*/  BRA `(.L_x_11757) ;  /* 0xffffffe4008c7947 */ /* 0x000fea000383ffff */
.L_x_11699:
[----:B------:R-:W-:Y:S01]  /*18bc0*/  BSSY B1, `(.L_x_11758) ;  /* 0x0000006000017945 */ /* 0x000fe20003800000 */
[----:B------:R-:W-:-:S07]  /*18bd0*/  IMAD.MOV.U32 R15, RZ, RZ, -0x1 ;  /* 0xffffffffff0f7424 */ /* 0x000fce00078e00ff */
[----:B0-----:R-:W-:Y:S05]  /*18be0*/  WARPSYNC.COLLECTIVE R15, `(.L_x_11759) ;  /* 0x000000000f0c7348 */ /* 0x001fea0003c00000 */
[----:B------:R-:W-:Y:S02]  /*18bf0*/  ELECT P6, UR62, PT ;  /* 0x00000000003e782f */ /* 0x000fe400038c0000 */
[----:B------:R-:W-:Y:S01]  /*18c00*/  MOV R14, UR62 ;  /* 0x0000003e000e7c02 */ /* 0x000fe20008000f00 */
[----:B0-----:R-:W-:Y:S10]  /*18c10*/  ENDCOLLECTIVE ;  /* 0x000000000000791b */ /* 0x001ff40003800000 */
.L_x_11759:
[----:B------:R-:W-:Y:S05]  /*18c20*/  BSYNC B1 ;  /* 0x0000000000017941 */ /* 0x000fea0003800000 */
.L_x_11758:
[----:B------:R-:W-:Y:S05]  /*18c30*/  BRA `(.L_x_11760) ;  /* 0xffffffe400847947 */ /* 0x000fea000383ffff */
.L_x_11701:
[----:B0-----:R0:W1:Y:S02]  /*18c40*/  SYNCS.PHASECHK.TRANS64.TRYWAIT P1, [R5+URZ+0x19c40], R0 ;  /* 0x019c4000050075a7 */ /* 0x001064000802017f */
[----:B-1----:R-:W-:Y:S05]  /*18c50*/  @!P1 NANOSLEEP.SYNCS 0x989680 ;  /* 0x009896800000995d */ /* 0x002fea0003900000 */
[----:B------:R-:W1:Y:S02]  /*18c60*/  @!P1 SYNCS.PHASECHK.TRANS64 P1, [R5+URZ+0x19c40], R0 ;  /* 0x019c4000050095a7 */ /* 0x000e64000802007f */
[----:B-1----:R-:W-:Y:S05]  /*18c70*/  @!P1 BRA `(.L_x_11701) ;  /* 0xfffffffc00f09947 */ /* 0x002fea000383ffff */
[----:B------:R-:W-:Y:S05]  /*18c80*/  BRA `(.L_x_11761) ;  /* 0xffffffe400a47947 */ /* 0x000fea000383ffff */
.L_x_11703:
[----:B-1----:R1:W2:Y:S02]  /*18c90*/  SYNCS.PHASECHK.TRANS64.TRYWAIT P1, [R3+URZ+0x19c40], R2 ;  /* 0x019c4002030075a7 */ /* 0x0022a4000802017f */
[----:B--2---:R-:W-:Y:S05]  /*18ca0*/  @!P1 NANOSLEEP.SYNCS 0x989680 ;  /* 0x009896800000995d */ /* 0x004fea0003900000 */
[----:B------:R-:W2:Y:S02]  /*18cb0*/  @!P1 SYNCS.PHASECHK.TRANS64 P1, [R3+URZ+0x19c40], R2 ;  /* 0x019c4002030095a7 */ /* 0x000ea4000802007f */
[----:B--2---:R-:W-:Y:S05]  /*18cc0*/  @!P1 BRA `(.L_x_11703) ;  /* 0xfffffffc00f09947 */ /* 0x004fea000383ffff */
[----:B------:R-:W-:Y:S05]  /*18cd0*/  BRA `(.L_x_11762) ;  /* 0xffffffe400b07947 */ /* 0x000fea000383ffff */
.L_x_11705:
[----:B--2---:R2:W3:Y:S02]  /*18ce0*/  SYNCS.PHASECHK.TRANS64.TRYWAIT P1, [R5+URZ+0x19c60], R0 ;  /* 0x019c6000050075a7 */ /* 0x0044e4000802017f */
[----:B---3--:R-:W-:Y:S05]  /*18cf0*/  @!P1 NANOSLEEP.SYNCS 0x989680 ;  /* 0x009896800000995d */ /* 0x008fea0003900000 */
[----:B------:R-:W3:Y:S02]  /*18d00*/  @!P1 SYNCS.PHASECHK.TRANS64 P1, [R5+URZ+0x19c60], R0 ;  /* 0x019c6000050095a7 */ /* 0x000ee4000802007f */
[----:B---3--:R-:W-:Y:S05]  /*18d10*/  @!P1 BRA `(.L_x_11705) ;  /* 0xfffffffc00f09947 */ /* 0x008fea000383ffff */
[----:B------:R-:W-:Y:S05]  /*18d20*/  BRA `(.L_x_11763) ;  /* 0xffffffe400ac7947 */ /* 0x000fea000383ffff */
.L_x_11707:
[----:B---3--:R3:W4:Y:S02]  /*18d30*/  SYNCS.PHASECHK.TRANS64.TRYWAIT P1, [R3+URZ+0x19c60], R2 ;  /* 0x019c6002030075a7 */ /* 0x008724000802017f */
[----:B----4-:R-:W-:Y:S05]  /*18d40*/  @!P1 NANOSLEEP.SYNCS 0x989680 ;  /* 0x009896800000995d */ /* 0x010fea0003900000 */
[----:B------:R-:W4:Y:S02]  /*18d50*/  @!P1 SYNCS.PHASECHK.TRANS64 P1, [R3+URZ+0x19c60], R2 ;  /* 0x019c6002030095a7 */ /* 0x000f24000802007f */
[----:B----4-:R-:W-:Y:S05]  /*18d60*/  @!P1 BRA `(.L_x_11707) ;  /* 0xfffffffc00f09947 */ /* 0x010fea000383ffff */
[----:B------:R-:W-:Y:S05]  /*18d70*/  BRA `(.L_x_11764) ;  /* 0xffffffe400a87947 */ /* 0x000fea000383ffff */
.L_x_11709:
[----:B----4-:R4:W0:Y:S02]  /*18d80*/  SYNCS.PHASECHK.TRANS64.TRYWAIT P1, [R5+URZ+0x19c80], R0 ;  /* 0x019c8000050075a7 */ /* 0x010824000802017f */
[----:B0-----:R-:W-:Y:S05]  /*18d90*/  @!P1 NANOSLEEP.SYNCS 0x989680 ;  /* 0x009896800000995d */ /* 0x001fea0003900000 */
[----:B------:R-:W0:Y:S02]  /*18da0*/  @!P1 SYNCS.PHASECHK.TRANS64 P1, [R5+URZ+0x19c80], R0 ;  /* 0x019c8000050095a7 */ /* 0x000e24000802007f */
[----:B0-----:R-:W-:Y:S05]  /*18db0*/  @!P1 BRA `(.L_x_11709) ;  /* 0xfffffffc00f09947 */ /* 0x001fea000383ffff */
[----:B------:R-:W-:Y:S05]  /*18dc0*/  BRA `(.L_x_11765) ;  /* 0xffffffe400a47947 */ /* 0x000fea000383ffff */
.L_x_11766:
        /* <DEDUP_REMOVED lines=11> */
.L_x_15856:


//--------------------- .text._ZN7cutlass13device_kernelIN5flash11enable_sm90INS1_16FlashAttnFwdSm90INS1_25CollectiveMainloopFwdSm90ILi2EN4cute5tupleIJNS5_1CILi1EEES8_S8_EEENS6_IJNS7_ILi192EEENS7_ILi128EEENS7_ILi96EEEEEELi96ENS_12float_e4m3_tEfNS_4arch4Sm90ELb0ELb1ELb1ELb1ELb1ELb1ELb0ELb1ELb1ELb1ELb0ELb0EEENS1_21CollectiveEpilogueFwdINS6_IJSA_SC_SB_EEES9_NS_10bfloat16_tESG_Li384ELb1ELb1ELb0ELb1EEENS1_36VarlenDynamicPersistentTileSchedulerILi192ELi128ELi384ELi128ELb0ELb1ELb1ELb1ELb0ELb1EEEEEEEEEvNT_6ParamsE --------------------------
	.section	.text._ZN7cutlass13device_kernelIN5flash11enable_sm90INS1_16FlashAttnFwdSm90INS1_25CollectiveMainloopFwdSm90ILi2EN4cute5tupleIJNS5_1CILi1EEES8_S8_EEENS6_IJNS7_ILi192EEENS7_ILi128EEENS7_ILi96EEEEEELi96ENS_12float_e4m3_tEfNS_4arch4Sm90ELb0ELb1ELb1ELb1ELb1ELb1ELb0ELb1ELb1ELb1ELb0ELb0EEENS1_21CollectiveEpilogueFwdINS6_IJSA_SC_SB_EEES9_NS_10bfloat16_tESG_Li384ELb1ELb1ELb0ELb1EEENS1_36VarlenDynamicPersistentTileSchedulerILi192ELi128ELi384ELi128ELb0ELb1ELb1ELb1ELb0ELb1EEEEEEEEEvNT_6ParamsE,"ax",@progbits
	.align	128
.text._ZN7cutlass13device_kernelIN5flash11enable_sm90INS1_16FlashAttnFwdSm90INS1_25CollectiveMainloopFwdSm90ILi2EN4cute5tupleIJNS5_1CILi1EEES8_S8_EEENS6_IJNS7_ILi192EEENS7_ILi128EEENS7_ILi96EEEEEELi96ENS_12float_e4m3_tEfNS_4arch4Sm90ELb0ELb1ELb1ELb1ELb1ELb1ELb0ELb1ELb1ELb1ELb0ELb0EEENS1_21CollectiveEpilogueFwdINS6_IJSA_SC_SB_EEES9_NS_10bfloat16_tESG_Li384ELb1ELb1ELb0ELb1EEENS1_36VarlenDynamicPersistentTileSchedulerILi192ELi128ELi384ELi128ELb0ELb1ELb1ELb1ELb0ELb1EEEEEEEEEvNT_6ParamsE:
        .type           _ZN7cutlass13device_kernelIN5flash11enable_sm90INS1_16FlashAttnFwdSm90INS1_25CollectiveMainloopFwdSm90ILi2EN4cute5tupleIJNS5_1CILi1EEES8_S8_EEENS6_IJNS7_ILi192EEENS7_ILi128EEENS7_ILi96EEEEEELi96ENS_12float_e4m3_tEfNS_4arch4Sm90ELb0ELb1ELb1ELb1ELb1ELb1ELb0ELb1ELb1ELb1ELb0ELb0EEENS1_21CollectiveEpilogueFwdINS6_IJSA_SC_SB_EEES9_NS_10bfloat16_tESG_Li384ELb1ELb1ELb0ELb1EEENS1_36VarlenDynamicPersistentTileSchedulerILi192ELi128ELi384ELi128ELb0ELb1ELb1ELb1ELb0ELb1EEEEEEEEEvNT_6ParamsE,@function
        .size           _ZN7cutlass13device_kernelIN5flash11enable_sm90INS1_16FlashAttnFwdSm90INS1_25CollectiveMainloopFwdSm90ILi2EN4cute5tupleIJNS5_1CILi1EEES8_S8_EEENS6_IJNS7_ILi192EEENS7_ILi128EEENS7_ILi96EEEEEELi96ENS_12float_e4m3_tEfNS_4arch4Sm90ELb0ELb1ELb1ELb1ELb1ELb1ELb0ELb1ELb1ELb1ELb0ELb0EEENS1_21CollectiveEpilogueFwdINS6_IJSA_SC_SB_EEES9_NS_10bfloat16_tESG_Li384ELb1ELb1ELb0ELb1EEENS1_36VarlenDynamicPersistentTileSchedulerILi192ELi128ELi384ELi128ELb0ELb1ELb1ELb1ELb0ELb1EEEEEEEEEvNT_6ParamsE,(.L_x_15857 - _ZN7cutlass13device_kernelIN5flash11enable_sm90INS1_16FlashAttnFwdSm90INS1_25CollectiveMainloopFwdSm90ILi2EN4cute5tupleIJNS5_1CILi1EEES8_S8_EEENS6_IJNS7_ILi192EEENS7_ILi128EEENS7_ILi96EEEEEELi96ENS_12float_e4m3_tEfNS_4arch4Sm90ELb0ELb1ELb1ELb1ELb1ELb1ELb0ELb1ELb1ELb1ELb0ELb0EEENS1_21CollectiveEpilogueFwdINS6_IJSA_SC_SB_EEES9_NS_10bfloat16_tESG_Li384ELb1ELb1ELb0ELb1EEENS1_36VarlenDynamicPersistentTileSchedulerILi192ELi128ELi384ELi128ELb0ELb1ELb1ELb1ELb0ELb1EEEEEEEEEvNT_6ParamsE)
        .other          _ZN7cutlass13device_kernelIN5flash11enable_sm90INS1_16FlashAttnFwdSm90INS1_25CollectiveMainloopFwdSm90ILi2EN4cute5tupleIJNS5_1CILi1EEES8_S8_EEENS6_IJNS7_ILi192EEENS7_ILi128EEENS7_ILi96EEEEEELi96ENS_12float_e4m3_tEfNS_4arch4Sm90ELb0ELb1ELb1ELb1ELb1ELb1ELb0ELb1ELb1ELb1ELb0ELb0EEENS1_21CollectiveEpilogueFwdINS6_IJSA_SC_SB_EEES9_NS_10bfloat16_tESG_Li384ELb1ELb1ELb0ELb1EEENS1_36VarlenDynamicPersistentTileSchedulerILi192ELi128ELi384ELi128ELb0ELb1ELb1ELb1ELb0ELb1EEEEEEEEEvNT_6ParamsE,@"STO_CUDA_ENTRY STV_DEFAULT"
_ZN7cutlass13device_kernelIN5flash11enable_sm90INS1_16FlashAttnFwdSm90INS1_25CollectiveMainloopFwdSm90ILi2EN4cute5tupleIJNS5_1CILi1EEES8_S8_EEENS6_IJNS7_ILi192EEENS7_ILi128EEENS7_ILi96EEEEEELi96ENS_12float_e4m3_tEfNS_4arch4Sm90ELb0ELb1ELb1ELb1ELb1ELb1ELb0ELb1ELb1ELb1ELb0ELb0EEENS1_21CollectiveEpilogueFwdINS6_IJSA_SC_SB_EEES9_NS_10bfloat16_tESG_Li384ELb1ELb1ELb0ELb1EEENS1_36VarlenDynamicPersistentTileSchedulerILi192ELi128ELi384ELi128ELb0ELb1ELb1ELb1ELb0ELb1EEEEEEEEEvNT_6ParamsE:
        /* <DEDUP_REMOVED lines=18> */
.L_x_11768:
[----:B------:R-:W-:Y:S05]  /*0120*/  BSYNC B0 ;  /* 0x0000000000007941 */ /* 0x000fea0003800000 */
.L_x_11767:
        /* <DEDUP_REMOVED lines=41> */
.L_x_11769:
        /* <DEDUP_REMOVED lines=22> */
.L_x_11770:
        /* <DEDUP_REMOVED lines=18> */
.L_x_11771:
        /* <DEDUP_REMOVED lines=22> */
.L_x_11772:
        /* <DEDUP_REMOVED lines=23> */
.L_x_11773:
        /* <DEDUP_REMOVED lines=8> */
.L_x_11776:
        /* <DEDUP_REMOVED lines=20> */
[----:B------:R-:W-:-:S04]  /*0ad0*/  SHF.R.S32.HI R0, RZ, 0x1f, R19 ;  /* 0x0000001fff007819 */ /* 0x000fc80000011413 */
[CC--:B------:R-:W-:Y:S02]  /*0ae0*/  LEA.HI R2, R0.reuse, R19.reuse, RZ, 0x5 ;  /* 0x0000001300027211 */ /* 0x0c0fe400078f28ff */
[----:B------:R-:W-:-:S03]  /*0af0*/  LEA.HI R6, R0, R19, RZ, 0x4 ;  /* 0x0000001300067211 */ /* 0x000fc600078f20ff */
[----:B------:R-:W-:Y:S01]  /*0b00*/  IMAD.SHL.U32 R3, R2, 0x10, RZ ;  /* 0x0000001002037824 */ /* 0x000fe200078e00ff */
[----:B------:R-:W-:-:S04]  /*0b10*/  LOP3.LUT R2, R6, 0x7fffff0, RZ, 0xc0, !PT ;  /* 0x07fffff006027812 */ /* 0x000fc800078ec0ff */
[----:B------:R-:W-:Y:S01]  /*0b20*/  LOP3.LUT R5, R3, 0xfffffe00, RZ, 0xc0, !PT ;  /* 0xfffffe0003057812 */ /* 0x000fe200078ec0ff */
[C---:B------:R-:W-:Y:S01]  /*0b30*/  IMAD.IADD R4, R19.reuse, 0x1, -R2 ;  /* 0x0000000113047824 */ /* 0x040fe200078e0a02 */
[-C--:B------:R-:W-:Y:S02]  /*0b40*/  LEA.HI R2, R0, R19.reuse, RZ, 0x7 ;  /* 0x0000001300027211 */ /* 0x080fe400078f38ff */
[C---:B------:R-:W-:Y:S01]  /*0b50*/  LEA.HI R3, R19.reuse, R19, RZ, 0x1 ;  /* 0x0000001313037211 */ /* 0x040fe200078f08ff */
[----:B------:R-:W-:Y:S01]  /*0b60*/  IMAD R8, R4, 0x20, R5 ;  /* 0x0000002004087824 */ /* 0x000fe200078e0205 */
[----:B------:R-:W-:Y:S02]  /*0b70*/  LOP3.LUT R7, R2, 0xffffff80, RZ, 0xc0, !PT ;  /* 0xffffff8002077812 */ /* 0x000fe400078ec0ff */
[--C-:B------:R-:W-:Y:S02]  /*0b80*/  SHF.R.S32.HI R10, RZ, 0x1, R3.reuse ;  /* 0x00000001ff0a7819 */ /* 0x100fe40000011403 */
[----:B------:R-:W-:Y:S01]  /*0b90*/  SHF.R.S32.HI R5, RZ, 0x1f, R3 ;  /* 0x0000001fff057819 */ /* 0x000fe20000011403 */
[----:B------:R-:W-:Y:S01]  /*0ba0*/  IMAD.IADD R15, R19, 0x1, -R7 ;  /* 0x00000001130f7824 */ /* 0x000fe200078e0a07 */
[----:B------:R-:W-:-:S02]  /*0bb0*/  LOP3.LUT R3, R3, 0xfffffffe, RZ, 0xc0, !PT ;  /* 0xfffffffe03037812 */ /* 0x000fc400078ec0ff */
[----:B------:R-:W-:Y:S02]  /*0bc0*/  LEA.HI R5, R5, R10, RZ, 0x2 ;  /* 0x0000000a05057211 */ /* 0x000fe400078f10ff */
[----:B------:R-:W-:Y:S01]  /*0bd0*/  SHF.R.S32.HI R23, RZ, 0x7, R2 ;  /* 0x00000007ff177819 */ /* 0x000fe20000011402 */
[----:B------:R-:W-:Y:S01]  /*0be0*/  IMAD.IADD R16, R19, 0x1, -R3 ;  /* 0x0000000113107824 */ /* 0x000fe200078e0a03 */
[----:B------:R-:W-:Y:S02]  /*0bf0*/  SHF.R.S32.HI R7, RZ, 0x1f, R15 ;  /* 0x0000001fff077819 */ /* 0x000fe4000001140f */
[----:B------:R-:W-:Y:S01]  /*0c00*/  SHF.R.S32.HI R2, RZ, 0x4, R6 ;  /* 0x00000004ff027819 */ /* 0x000fe20000011406 */
[C---:B------:R-:W-:Y:S01]  /*0c10*/  IMAD.SHL.U32 R24, R16.reuse, 0x8, RZ ;  /* 0x0000000810187824 */ /* 0x040fe200078e00ff */
[----:B------:R-:W-:Y:S01]  /*0c20*/  LOP3.LUT R5, R5, 0x7fffffc, RZ, 0xc0, !PT ;  /* 0x07fffffc05057812 */ /* 0x000fe200078ec0ff */
[----:B------:R-:W-:Y:S01]  /*0c30*/  IMAD.SHL.U32 R16, R16, 0x10, RZ ;  /* 0x0000001010107824 */ /* 0x000fe200078e00ff */
[----:B------:R-:W-:Y:S01]  /*0c40*/  LEA.HI R9, R7, R15, RZ, 0x2 ;  /* 0x0000000f07097211 */ /* 0x000fe200078f10ff */
[----:B------:R-:W-:Y:S01]  /*0c50*/  VIADD R21, R24, 0x20 ;  /* 0x0000002018157836 */ /* 0x000fe20000000000 */
[----:B------:R-:W-:Y:S01]  /*0c60*/  LEA.HI R6, R6, R2, RZ, 0x1 ;  /* 0x0000000206067211 */ /* 0x000fe200078f08ff */
[----:B------:R-:W-:Y:S01]  /*0c70*/  IMAD.IADD R5, R10, 0x1, -R5 ;  /* 0x000000010a057824 */ /* 0x000fe200078e0a05 */
[----:B------:R-:W-:Y:S01]  /*0c80*/  LEA.HI R4, R0, R19, RZ, 0x3 ;  /* 0x0000001300047211 */ /* 0x000fe200078f18ff */
[----:B------:R-:W-:Y:S01]  /*0c90*/  STL [R1+0x20], R24 ;  /* 0x0000201801007387 */ /* 0x000fe20000100800 */
[----:B------:R-:W-:Y:S01]  /*0ca0*/  SHF.R.S32.HI R10, RZ, 0x2, R9 ;  /* 0x00000002ff0a7819 */ /* 0x000fe20000011409 */
[----:B------:R-:W-:Y:S01]  /*0cb0*/  IMAD R13, R2, 0x8, R5 ;  /* 0x00000008020d7824 */ /* 0x000fe200078e0205 */
[----:B------:R-:W-:Y:S01]  /*0cc0*/  SHF.R.S32.HI R11, RZ, 0x1f, R9 ;  /* 0x0000001fff0b7819 */ /* 0x000fe20000011409 */
[----:B------:R-:W-:Y:S01]  /*0cd0*/  STL [R1+0x40], R21 ;  /* 0x0000401501007387 */ /* 0x000fe20000100800 */
[----:B------:R-:W-:Y:S01]  /*0ce0*/  LOP3.LUT R3, R6, 0x1ffffffe, RZ, 0xc0, !PT ;  /* 0x1ffffffe06037812 */ /* 0x000fe200078ec0ff */
[----:B------:R-:W-:Y:S01]  /*0cf0*/  IMAD.IADD R6, R24, 0x1, R21 ;  /* 0x0000000118067824 */ /* 0x000fe200078e0215 */
[----:B------:R-:W-:Y:S01]  /*0d00*/  SHF.R.S32.HI R4, RZ, 0x3, R4 ;  /* 0x00000003ff047819 */ /* 0x000fe20000011404 */
[----:B------:R-:W-:Y:S01]  /*0d10*/  IMAD.SHL.U32 R14, R13, 0x20, RZ ;  /* 0x000000200d0e7824 */ /* 0x000fe200078e00ff */
[----:B------:R-:W-:Y:S01]  /*0d20*/  LEA.HI R11, R11, R10, RZ, 0x3 ;  /* 0x0000000a0b0b7211 */ /* 0x000fe200078f18ff */
[----:B------:R-:W-:Y:S01]  /*0d30*/  IMAD.IADD R3, R2, 0x1, -R3 ;  /* 0x0000000102037824 */ /* 0x000fe200078e0a03 */
[----:B------:R-:W-:Y:S01]  /*0d40*/  SHF.R.S32.HI R5, RZ, 0x1f, R6 ;  /* 0x0000001fff057819 */ /* 0x000fe20000011406 */
[----:B------:R-:W-:Y:S01]  /*0d50*/  IMAD.HI R2, R23, 0x55555556, RZ ;  /* 0x5555555617027827 */ /* 0x000fe200078e02ff */
[----:B------:R-:W-:-:S02]  /*0d60*/  LOP3.LUT R11, R11, 0xfffffff8, RZ, 0xc0, !PT ;  /* 0xfffffff80b0b7812 */ /* 0x000fc400078ec0ff */
[----:B------:R-:W-:Y:S01]  /*0d70*/  LEA.HI R7, R7, R15, RZ, 0x5 ;  /* 0x0000000f07077211 */ /* 0x000fe200078f28ff */
[----:B------:R-:W-:Y:S01]  /*0d80*/  IMAD.SHL.U32 R4, R4, 0x80, RZ ;  /* 0x0000008004047824 */ /* 0x000fe200078e00ff */
[CC--:B------:R-:W-:Y:S01]  /*0d90*/  LEA.HI R12, R5.reuse, R6.reuse, RZ, 0x4 ;  /* 0x00000006050c7211 */ /* 0x0c0fe200078f20ff */
[----:B------:R-:W-:Y:S01]  /*0da0*/  IMAD.IADD R10, R10, 0x1, -R11 ;  /* 0x000000010a0a7824 */ /* 0x000fe200078e0a0b */
[----:B------:R-:W-:Y:S01]  /*0db0*/  LEA.HI R5, R5, R6, RZ, 0x5 ;  /* 0x0000000605057211 */ /* 0x000fe200078f28ff */
[----:B------:R-:W-:Y:S01]  /*0dc0*/  IMAD R6, R3, 0x8, R8 ;  /* 0x0000000803067824 */ /* 0x000fe200078e0208 */
[----:B------:R-:W-:Y:S02]  /*0dd0*/  LEA.HI R2, R2, R2, RZ, 0x1 ;  /* 0x0000000202027211 */ /* 0x000fe400078f08ff */
[----:B------:R-:W-:Y:S02]  /*0de0*/  SHF.R.S32.HI R7, RZ, 0x5, R7 ;  /* 0x00000005ff077819 */ /* 0x000fe40000011407 */
[----:B------:R-:W-:Y:S01]  /*0df0*/  LOP3.LUT R22, R4, 0x80, RZ, 0xc0, !PT ;  /* 0x0000008004167812 */ /* 0x000fe200078ec0ff */
[----:B------:R-:W-:Y:S01]  /*0e00*/  IMAD R2, R2, -0x3, R23 ;  /* 0xfffffffd02027824 */ /* 0x000fe200078e0217 */
[----:B------:R-:W-:Y:S01]  /*0e10*/  SHF.R.S32.HI R5, RZ, 0x5, R5 ;  /* 0x00000005ff057819 */ /* 0x000fe20000011405 */
[----:B------:R-:W-:Y:S01]  /*0e20*/  IMAD R7, R7, 0x10, R10 ;  /* 0x0000001007077824 */ /* 0x000fe200078e020a */
[----:B------:R-:W-:Y:S01]  /*0e30*/  SHF.R.U32.HI R20, RZ, 0x3, R22 ;  /* 0x00000003ff147819 */ /* 0x000fe20000011616 */
[----:B------:R-:W-:Y:S01]  /*0e40*/  STL [R1+0x30], R22 ;  /* 0x0000301601007387 */ /* 0x000fe20000100800 */
[----:B------:R-:W-:Y:S01]  /*0e50*/  LOP3.LUT R4, R22, 0x10, R12, 0xf8, !PT ;  /* 0x0000001016047812 */ /* 0x000fe200078ef80c */
[----:B------:R-:W-:Y:S01]  /*0e60*/  IMAD R5, R5, 0x1800, R14 ;  /* 0x0000180005057824 */ /* 0x000fe200078e020e */
[----:B------:R-:W-:Y:S01]  /*0e70*/  LEA.HI R0, R0, R19, RZ, 0x2 ;  /* 0x0000001300007211 */ /* 0x000fe200078f10ff */
[----:B------:R-:W-:Y:S01]  /*0e80*/  IMAD R3, R2, 0x40, R7 ;  /* 0x0000004002037824 */ /* 0x000fe200078e0207 */
[----:B------:R-:W-:Y:S01]  /*0e90*/  LOP3.LUT R4, R4, R20, RZ, 0x3c, !PT ;  /* 0x0000001404047212 */ /* 0x000fe200078e3cff */
[----:B------:R-:W-:Y:S01]  /*0ea0*/  STL [R1+0x44], R14 ;  /* 0x0000440e01007387 */ /* 0x000fe20000100800 */
[----:B------:R-:W-:Y:S01]  /*0eb0*/  LOP3.LUT R2, R0, 0xfffffffc, RZ, 0xc0, !PT ;  /* 0xfffffffc00027812 */ /* 0x000fe200078ec0ff */
[----:B------:R-:W-:Y:S01]  /*0ec0*/  VIADD R7, R24, 0x10 ;  /* 0x0000001018077836 */ /* 0x000fe20000000000 */
[----:B------:R-:W-:Y:S01]  /*0ed0*/  IADD3 R4, R18, R5, R4 ;  /* 0x0000000512047210 */ /* 0x000fe20007ffe004 */
[----:B------:R-:W-:Y:S01]  /*0ee0*/  STL [R1+0x78], R20 ;  /* 0x0000781401007387 */ /* 0x000fe20000100800 */
[----:B------:R-:W-:Y:S01]  /*0ef0*/  VIADD R5, R16, 0x40 ;  /* 0x0000004010057836 */ /* 0x000fe20000000000 */
[----:B------:R-:W-:Y:S01]  /*0f00*/  LOP3.LUT R9, R9, 0x7ffffffc, RZ, 0xc0, !PT ;  /* 0x7ffffffc09097812 */ /* 0x000fe200078ec0ff */
[----:B------:R-:W-:Y:S01]  /*0f10*/  IMAD.MOV.U32 R23, RZ, RZ, RZ ;  /* 0x000000ffff177224 */ /* 0x000fe200078e00ff */
[----:B------:R0:W-:Y:S02]  /*0f20*/  STL [R1+0x80], R6 ;  /* 0x0000800601007387 */ /* 0x0001e40000100800 */
[----:B------:R-:W-:-:S02]  /*0f30*/  SHF.R.S32.HI R8, RZ, 0x1f, R5 ;  /* 0x0000001fff087819 */ /* 0x000fc40000011405 */
[----:B------:R1:W-:Y:S04]  /*0f40*/  STL [R1+0x74], R4 ;  /* 0x0000740401007387 */ /* 0x0003e80000100800 */
[----:B------:R-:W-:Y:S01]  /*0f50*/  STL [R1+0x7c], R3 ;  /* 0x00007c0301007387 */ /* 0x000fe20000100800 */
[----:B0-----:R-:W-:Y:S01]  /*0f60*/  IMAD.IADD R6, R19, 0x1, -R2 ;  /* 0x0000000113067824 */ /* 0x001fe200078e0a02 */
[----:B------:R-:W-:Y:S02]  /*0f70*/  SHF.R.S32.HI R2, RZ, 0x2, R0 ;  /* 0x00000002ff027819 */ /* 0x000fe40000011400 */
[----:B------:R-:W-:Y:S01]  /*0f80*/  STL [R1+0x60], RZ ;  /* 0x000060ff01007387 */ /* 0x000fe20000100800 */
[----:B------:R-:W-:Y:S02]  /*0f90*/  IMAD.MOV.U32 R19, RZ, RZ, RZ ;  /* 0x000000ffff137224 */ /* 0x000fe400078e00ff */
[C---:B-1----:R-:W-:Y:S01]  /*0fa0*/  IMAD.SHL.U32 R4, R6.reuse, 0x8, RZ ;  /* 0x0000000806047824 */ /* 0x042fe200078e00ff */
[----:B------:R-:W-:Y:S01]  /*0fb0*/  STL [R1+0x18], RZ ;  /* 0x000018ff01007387 */ /* 0x000fe20000100800 */
[----:B------:R-:W-:-:S03]  /*0fc0*/  LEA.HI R0, R6, R6, RZ, 0x1 ;  /* 0x0000000606007211 */ /* 0x000fc600078f08ff */
[----:B------:R-:W-:Y:S01]  /*0fd0*/  STL [R1+0x54], R4 ;  /* 0x0000540401007387 */ /* 0x000fe20000100800 */
[----:B------:R-:W-:Y:S02]  /*0fe0*/  LOP3.LUT R2, R0, 0x1ffffffe, RZ, 0xc0, !PT ;  /* 0x1ffffffe00027812 */ /* 0x000fe400078ec0ff */
[----:B------:R-:W-:Y:S01]  /*0ff0*/  LOP3.LUT R0, R22, 0x10, R16, 0xf8, !PT ;  /* 0x0000001016007812 */ /* 0x000fe200078ef810 */
[----:B------:R0:W-:Y:S02]  /*1000*/  STL [R1+0x14], R5 ;  /* 0x0000140501007387 */ /* 0x0001e40000100800 */
[----:B------:R-:W-:Y:S01]  /*1010*/  IMAD.IADD R2, R6, 0x1, -R2 ;  /* 0x0000000106027824 */ /* 0x000fe200078e0a02 */
[----:B------:R-:W-:Y:S01]  /*1020*/  LOP3.LUT R0, R0, R20, RZ, 0x3c, !PT ;  /* 0x0000001400007212 */ /* 0x000fe200078e3cff */
[----:B------:R-:W-:Y:S01]  /*1030*/  STL [R1+0x3c], R7 ;  /* 0x00003c0701007387 */ /* 0x000fe20000100800 */
[----:B------:R-:W-:-:S03]  /*1040*/  IMAD.IADD R6, R15, 0x1, -R9 ;  /* 0x000000010f067824 */ /* 0x000fc600078e0a09 */
[----:B------:R1:W-:Y:S01]  /*1050*/  STL [R1+0x34], R8 ;  /* 0x0000340801007387 */ /* 0x0003e20000100800 */
[C---:B0-----:R-:W-:Y:S02]  /*1060*/  VIADD R5, R4.reuse, 0x20 ;  /* 0x0000002004057836 */ /* 0x041fe40000000000 */
[----:B------:R-:W-:-:S03]  /*1070*/  VIADD R4, R4, 0x40 ;  /* 0x0000004004047836 */ /* 0x000fc60000000000 */
[----:B------:R0:W-:Y:S01]  /*1080*/  STL [R1+0x64], R5 ;  /* 0x0000640501007387 */ /* 0x0001e20000100800 */
[----:B-1----:R-:W-:Y:S02]  /*1090*/  SHF.R.S32.HI R8, RZ, 0x1f, R7 ;  /* 0x0000001fff087819 */ /* 0x002fe40000011407 */
[----:B------:R-:W-:-:S03]  /*10a0*/  SHF.R.S32.HI R7, RZ, 0x1f, R21 ;  /* 0x0000001fff077819 */ /* 0x000fc60000011415 */
[----:B------:R-:W-:Y:S01]  /*10b0*/  STL [R1+0x70], R8 ;  /* 0x0000700801007387 */ /* 0x000fe20000100800 */
[----:B0-----:R-:W-:-:S03]  /*10c0*/  SHF.R.S32.HI R5, RZ, 0x1f, R5 ;  /* 0x0000001fff057819 */ /* 0x001fc60000011405 */
[----:B------:R-:W-:Y:S04]  /*10d0*/  STL [R1+0x6c], R7 ;  /* 0x00006c0701007387 */ /* 0x000fe80000100800 */
[----:B------:R0:W-:Y:S04]  /*10e0*/  STL [R1+0x68], R4 ;  /* 0x0000680401007387 */ /* 0x0001e80000100800 */
[----:B------:R1:W-:Y:S01]  /*10f0*/  STL [R1+0x88], R5 ;  /* 0x0000880501007387 */ /* 0x0003e20000100800 */
[----:B0-----:R-:W-:Y:S01]  /*1100*/  SHF.R.S32.HI R4, RZ, 0x1f, R4 ;  /* 0x0000001fff047819 */ /* 0x001fe20000011404 */
[----:B-1----:R-:W-:-:S04]  /*1110*/  IMAD.IADD R5, R14, 0x1, R0 ;  /* 0x000000010e057824 */ /* 0x002fc800078e0200 */
[----:B------:R0:W-:Y:S01]  /*1120*/  STL [R1+0x84], R4 ;  /* 0x0000840401007387 */ /* 0x0001e20000100800 */
[----:B------:R-:W-:-:S03]  /*1130*/  IMAD R0, R2, 0x8, R3 ;  /* 0x0000000802007824 */ /* 0x000fc600078e0203 */
[----:B------:R1:W-:Y:S04]  /*1140*/  STL [R1+0x10], R6 ;  /* 0x0000100601007387 */ /* 0x0003e80000100800 */
[----:B------:R1:W-:Y:S01]  /*1150*/  STL [R1+0x50], R5 ;  /* 0x0000500501007387 */ /* 0x0003e20000100800 */
[----:B0-----:R-:W-:-:S03]  /*1160*/  SHF.R.S32.HI R4, RZ, 0x4, R12 ;  /* 0x00000004ff047819 */ /* 0x001fc6000001140c */
[----:B------:R1:W-:Y:S04]  /*1170*/  STL [R1+0x48], R0 ;  /* 0x0000480001007387 */ /* 0x0003e80000100800 */
[----:B------:R1:W-:Y:S02]  /*1180*/  STL [R1+0x28], R4 ;  /* 0x0000280401007387 */ /* 0x0003e40000100800 */
.L_x_11976:
[----:B------:R-:W-:Y:S01]  /*1190*/  ULDC.64 UR4, c[0x0][0xa28] ;  /* 0x00028a0000047ab9 */ /* 0x000fe20000000a00 */
[----:B01234-:R-:W0:Y:S01]  /*11a0*/  LDC.64 R4, c[0x0][0xa08] ;  /* 0x00028200ff047b82 */ /* 0x01fe220000000a00 */
[----:B------:R-:W-:Y:S01]  /*11b0*/  ISETP.NE.U32.AND P0, PT, RZ, UR4, PT ;  /* 0x00000004ff007c0c */ /* 0x000fe2000bf05070 */
[----:B------:R-:W-:Y:S01]  /*11c0*/  IMAD.MOV.U32 R11, RZ, RZ, RZ ;  /* 0x000000ffff0b7224 */ /* 0x000fe200078e00ff */
[----:B------:R-:W-:Y:S01]  /*11d0*/  ULDC.64 UR6, c[0x0][0xa20] ;  /* 0x0002880000067ab9 */ /* 0x000fe20000000a00 */
[----:B------:R-:W-:Y:S01]  /*11e0*/  IMAD.MOV.U32 R65, RZ, RZ, RZ ;  /* 0x000000ffff417224 */ /* 0x000fe200078e00ff */
[----:B------:R-:W-:Y:S01]  /*11f0*/  ISETP.NE.AND.EX P0, PT, RZ, UR5, PT, P0 ;  /* 0x00000005ff007c0c */ /* 0x000fe2000bf05300 */
[----:B------:R-:W-:Y:S02]  /*1200*/  ULDC.64 UR4, c[0x0][0xa18] ;  /* 0x0002860000047ab9 */ /* 0x000fe40000000a00 */
[----:B------:R-:W-:-:S04]  /*1210*/  ISETP.NE.U32.AND P1, PT, RZ, UR4, PT ;  /* 0x00000004ff007c0c */ /* 0x000fc8000bf25070 */
[----:B------:R-:W-:Y:S01]  /*1220*/  ISETP.NE.AND.EX P1, PT, RZ, UR5, PT, P1 ;  /* 0x00000005ff007c0c */ /* 0x000fe2000bf25310 */
[----:B------:R-:W-:Y:S02]  /*1230*/  ULDC.64 UR4, c[0x0][0xa08] ;  /* 0x0002820000047ab9 */ /* 0x000fe40000000a00 */
[----:B------:R-:W-:-:S03]  /*1240*/  ISETP.NE.U32.AND P3, PT, RZ, UR4, PT ;  /* 0x00000004ff007c0c */ /* 0x000fc6000bf65070 */
[----:B------:R-:W1:Y:S01]  /*1250*/  @P0 LDC.64 R2, c[0x0][0xa28] ;  /* 0x00028a00ff020b82 */ /* 0x000e620000000a00 */
[----:B------:R-:W-:Y:S01]  /*1260*/  ISETP.NE.AND.EX P3, PT, RZ, UR5, PT, P3 ;  /* 0x00000005ff007c0c */ /* 0x000fe2000bf65330 */
[----:B0-----:R-:W-:-:S06]  /*1270*/  IMAD.WIDE R8, R155, 0x4, R4 ;  /* 0x000000049b087825 */ /* 0x001fcc00078e0204 */
[----:B------:R-:W0:Y:S01]  /*1280*/  @P1 LDC.64 R6, c[0x0][0xa18] ;  /* 0x00028600ff061b82 */ /* 0x000e220000000a00 */
[----:B------:R-:W-:Y:S02]  /*1290*/  ULDC UR4, c[0x0][0x288] ;  /* 0x0000a20000047ab9 */ /* 0x000fe40000000800 */
[----:B------:R-:W-:Y:S01]  /*12a0*/  IMAD.U32 R157, RZ, RZ, UR4 ;  /* 0x00000004ff9d7e24 */ /* 0x000fe2000f8e00ff */
[----:B------:R2:W-:Y:S01]  /*12b0*/  STL [R1+0x58], R154 ;  /* 0x0000589a01007387 */ /* 0x0005e20000100800 */
[----:B------:R-:W-:-:S03]  /*12c0*/  ULDC.64 UR4, c[0x0][0x418] ;  /* 0x0001060000047ab9 */ /* 0x000fc60000000a00 */
[----:B-----5:R2:W5:Y:S01]  /*12d0*/  @P3 LDG.E R65, desc[UR42][R8.64] ;  /* 0x0000002a08413981 */ /* 0x020562000c1e1900 */
[----:B-1----:R-:W-:-:S05]  /*12e0*/  @P0 IMAD.WIDE R2, R155, 0x4, R2 ;  /* 0x000000049b020825 */ /* 0x002fca00078e0202 */
[----:B------:R2:W5:Y:S01]  /*12f0*/  @P0 LDG.E R11, desc[UR42][R2.64] ;  /* 0x0000002a020b0981 */ /* 0x000562000c1e1900 */
[----:B0-----:R-:W-:-:S05]  /*1300*/  @P1 IMAD.WIDE R4, R155, 0x4, R6 ;  /* 0x000000049b041825 */ /* 0x001fca00078e0206 */
[----:B------:R2:W5:Y:S04]  /*1310*/  @P1 LDG.E R157, desc[UR42][R4.64] ;  /* 0x0000002a049d1981 */ /* 0x000568000c1e1900 */
[----:B------:R2:W-:Y:S01]  /*1320*/  STL [R1+0x5c], R155 ;  /* 0x00005c9b01007387 */ /* 0x0005e20000100800 */
[----:B------:R-:W-:-:S03]  /*1330*/  UISETP.NE.U32.AND UP0, UPT, UR4, URZ, UPT ;  /* 0x0000003f0400728c */ /* 0x000fc6000bf05070 */
[----:B------:R-:W-:Y:S01]  /*1340*/  ULDC UR4, c[0x0][0x424] ;  /* 0x0001090000047ab9 */ /* 0x000fe20000000800 */
[----:B------:R-:W-:Y:S01]  /*1350*/  UISETP.NE.AND.EX UP0, UPT, UR5, URZ, UPT, UP0 ;  /* 0x0000003f0500728c */ /* 0x000fe2000bf05300 */
[----:B------:R-:W-:Y:S02]  /*1360*/  ISETP.NE.U32.AND P2, PT, RZ, UR6, PT ;  /* 0x00000006ff007c0c */ /* 0x000fe4000bf45070 */
[----:B------:R-:W-:Y:S01]  /*1370*/  ULDC UR5, c[0x0][0x2f0] ;  /* 0x0000bc0000057ab9 */ /* 0x000fe20000000800 */
[----:B------:R-:W-:Y:S01]  /*1380*/  USEL UR4, UR4, 0x1, UP0 ;  /* 0x0000000104047887 */ /* 0x000fe20008000000 */
[----:B------:R-:W-:-:S03]  /*1390*/  ISETP.NE.AND.EX P2, PT, RZ, UR7, PT, P2 ;  /* 0x00000007ff007c0c */ /* 0x000fc6000bf45320 */
[----:B------:R-:W-:-:S03]  /*13a0*/  UIMAD UR4, UR4, UR5, URZ ;  /* 0x00000005040472a4 */ /* 0x000fc6000f8e023f */
[----:B------:R-:W-:Y:S01]  /*13b0*/  ULDC UR5, c[0x0][0x348] ;  /* 0x0000d20000057ab9 */ /* 0x000fe20000000800 */
[----:B--2---:R-:W-:Y:S08]  /*13c0*/  @P1 BRA `(.L_x_11778) ;  /* 0x0000000000241947 */ /* 0x004ff00003800000 */
        /* <DEDUP_REMOVED lines=9> */
.L_x_11778:
[----:B------:R-:W-:Y:S02]  /*1460*/  IMAD.U32 R27, RZ, RZ, UR5 ;  /* 0x00000005ff1b7e24 */ /* 0x000fe4000f8e00ff */
[----:B------:R-:W-:Y:S01]  /*1470*/  IMAD.U32 R28, RZ, RZ, UR4 ;  /* 0x00000004ff1c7e24 */ /* 0x000fe2000f8e00ff */
[----:B------:R-:W-:Y:S06]  /*1480*/  @!P2 BRA `(.L_x_11779) ;  /* 0x000000000010a947 */ /* 0x000fec0003800000 */
[----:B------:R-:W0:Y:S02]  /*1490*/  LDC.64 R28, c[0x0][0xa20] ;  /* 0x00028800ff1c7b82 */ /* 0x000e240000000a00 */
[----:B0-----:R-:W-:-:S06]  /*14a0*/  IMAD.WIDE R28, R155, 0x4, R28 ;  /* 0x000000049b1c7825 */ /* 0x001fcc00078e021c */
[----:B------:R0:W5:Y:S01]  /*14b0*/  LDG.E R28, desc[UR42][R28.64] ;  /* 0x0000002a1c1c7981 */ /* 0x000162000c1e1900 */
[----:B------:R-:W-:Y:S05]  /*14c0*/  BRA `(.L_x_11780) ;  /* 0x0000000000107947 */ /* 0x000fea0003800000 */
.L_x_11779:
[----:B------:R-:W-:Y:S05]  /*14d0*/  @!P3 BRA `(.L_x_11780) ;  /* 0x00000000000cb947 */ /* 0x000fea0003800000 */
[----:B------:R-:W2:Y:S04]  /*14e0*/  LDG.E R3, desc[UR42][R8.64] ;  /* 0x0000002a08037981 */ /* 0x000ea8000c1e1900 */
[----:B------:R-:W2:Y:S02]  /*14f0*/  LDG.E R28, desc[UR42][R8.64+0x4] ;  /* 0x0000042a081c7981 */ /* 0x000ea4000c1e1900 */
[----:B--2---:R-:W-:-:S07]  /*1500*/  IMAD.IADD R28, R28, 0x1, -R3 ;  /* 0x000000011c1c7824 */ /* 0x004fce00078e0a03 */
.L_x_11780:
[----:B------:R-:W-:Y:S01]  /*1510*/  ULDC.64 UR4, c[0x0][0xa10] ;  /* 0x0002840000047ab9 */ /* 0x000fe20000000a00 */
[----:B------:R-:W1:Y:S01]  /*1520*/  LDC R2, c[0x0][0x448] ;  /* 0x00011200ff027b82 */ /* 0x000e620000000800 */
[----:B------:R-:W-:-:S04]  /*1530*/  ISETP.NE.U32.AND P0, PT, RZ, UR4, PT ;  /* 0x00000004ff007c0c */ /* 0x000fc8000bf05070 */
[----:B------:R-:W-:Y:S01]  /*1540*/  ISETP.NE.AND.EX P0, PT, RZ, UR5, PT, P0 ;  /* 0x00000005ff007c0c */ /* 0x000fe2000bf05300 */
[----:B------:R-:W-:Y:S02]  /*1550*/  ULDC.64 UR4, c[0x0][0xa30] ;  /* 0x00028c0000047ab9 */ /* 0x000fe40000000a00 */
[----:B------:R-:W-:-:S04]  /*1560*/  ISETP.NE.U32.AND P1, PT, RZ, UR4, PT ;  /* 0x00000004ff007c0c */ /* 0x000fc8000bf25070 */
[----:B------:R-:W-:-:S06]  /*1570*/  ISETP.NE.AND.EX P1, PT, RZ, UR5, PT, P1 ;  /* 0x00000005ff007c0c */ /* 0x000fcc000bf25310 */
[----:B------:R-:W2:Y:S08]  /*1580*/  @P0 LDC.64 R4, c[0x0][0xa10] ;  /* 0x00028400ff040b82 */ /* 0x000eb00000000a00 */
[----:B------:R-:W3:Y:S01]  /*1590*/  @P1 LDC.64 R6, c[0x0][0xa30] ;  /* 0x00028c00ff061b82 */ /* 0x000ee20000000a00 */
[----:B--2---:R-:W-:-:S05]  /*15a0*/  @P0 IMAD.WIDE R4, R155, 0x4, R4 ;  /* 0x000000049b040825 */ /* 0x004fca00078e0204 */
[----:B------:R-:W2:Y:S04]  /*15b0*/  @P0 LDG.E R0, desc[UR42][R4.64] ;  /* 0x0000002a04000981 */ /* 0x000ea8000c1e1900 */
[----:B------:R-:W2:Y:S01]  /*15c0*/  @P0 LDG.E R9, desc[UR42][R4.64+0x4] ;  /* 0x0000042a04090981 */ /* 0x000ea2000c1e1900 */
[----:B-----5:R-:W-:Y:S02]  /*15d0*/  IMAD.MOV.U32 R24, RZ, RZ, R28 ;  /* 0x000000ffff187224 */ /* 0x020fe400078e001c */
[----:B---3--:R-:W-:-:S05]  /*15e0*/  @P1 IMAD.WIDE R6, R155, 0x4, R6 ;  /* 0x000000049b061825 */ /* 0x008fca00078e0206 */
[----:B------:R3:W5:Y:S01]  /*15f0*/  @P1 LDG.E R24, desc[UR42][R6.64] ;  /* 0x0000002a06181981 */ /* 0x000762000c1e1900 */
[----:B-1----:R-:W-:Y:S01]  /*1600*/  ISETP.NE.AND P1, PT, R2, 0x1, PT ;  /* 0x000000010200780c */ /* 0x002fe20003f25270 */
[----:B------:R-:W-:Y:S01]  /*1610*/  IMAD.IADD R10, R28, 0x1, -R11 ;  /* 0x000000011c0a7824 */ /* 0x000fe200078e0a0b */
[----:B------:R-:W1:Y:S01]  /*1620*/  LDC.64 R2, c[0x0][0x9e0] ;  /* 0x00027800ff027b82 */ /* 0x000e620000000a00 */
[----:B------:R-:W-:-:S05]  /*1630*/  IMAD R14, R153, 0xc0, RZ ;  /* 0x000000c0990e7824 */ /* 0x000fca00078e02ff */
[----:B------:R4:W-:Y:S05]  /*1640*/  STL [R1+0x2c], R14 ;  /* 0x00002c0e01007387 */ /* 0x0009ea0000100800 */
[----:B------:R-:W0:Y:S08]  /*1650*/  @P1 LDC R13, c[0x0][0x44c] ;  /* 0x00011300ff0d1b82 */ /* 0x000e300000000800 */
[----:B------:R-:W3:Y:S01]  /*1660*/  @P1 LDC R8, c[0x0][0x450] ;  /* 0x00011400ff081b82 */ /* 0x000ee20000000800 */
[----:B-1----:R-:W-:Y:S01]  /*1670*/  ISETP.GE.AND P2, PT, R3, 0x1, PT ;  /* 0x000000010300780c */ /* 0x002fe20003f46270 */
[----:B--2---:R-:W-:-:S02]  /*1680*/  @P0 IMAD.IADD R27, R9, 0x1, -R0 ;  /* 0x00000001091b0824 */ /* 0x004fc400078e0a00 */
[----:B------:R-:W-:Y:S02]  /*1690*/  VIADD R0, R14, 0xbf ;  /* 0x000000bf0e007836 */ /* 0x000fe40000000000 */
[----:B------:R-:W-:Y:S02]  /*16a0*/  IMAD.IADD R12, R10, 0x1, R27 ;  /* 0x000000010a0c7824 */ /* 0x000fe400078e021b */
[----:B0-----:R-:W-:-:S03]  /*16b0*/  @P1 IMAD.HI.U32 R5, R0, R13, RZ ;  /* 0x0000000d00051227 */ /* 0x001fc600078e00ff */
[----:B------:R4:W-:Y:S01]  /*16c0*/  STL [R1+0x8], R12 ;  /* 0x0000080c01007387 */ /* 0x0009e20000100800 */
[----:B------:R-:W-:Y:S01]  /*16d0*/  IMAD.MOV.U32 R4, RZ, RZ, R0 ;  /* 0x000000ffff047224 */ /* 0x000fe200078e0000 */
[----:B---3--:R-:W-:Y:S01]  /*16e0*/  @P1 SHF.R.U32.HI R4, RZ, R8, R5 ;  /* 0x00000008ff041219 */ /* 0x008fe20000011605 */
[C---:B------:R-:W-:Y:S01]  /*16f0*/  VIADD R0, R12.reuse, 0x7f ;  /* 0x0000007f0c007836 */ /* 0x040fe20000000000 */
[----:B------:R-:W-:-:S04]  /*1700*/  IADD3 R7, R12, 0x1, -R157 ;  /* 0x000000010c077810 */ /* 0x000fc80007ffe89d */
[----:B------:R-:W-:Y:S01]  /*1710*/  SHF.R.S32.HI R5, RZ, 0x1f, R0 ;  /* 0x0000001fff057819 */ /* 0x000fe20000011400 */
[----:B------:R-:W-:-:S03]  /*1720*/  IMAD.IADD R9, R7, 0x1, R4 ;  /* 0x0000000107097824 */ /* 0x000fc600078e0204 */
[----:B------:R-:W-:Y:S01]  /*1730*/  LEA.HI R5, R5, R0, RZ, 0x7 ;  /* 0x0000000005057211 */ /* 0x000fe200078f38ff */
[----:B------:R-:W-:-:S03]  /*1740*/  IMAD.IADD R2, R9, 0x1, R2 ;  /* 0x0000000109027824 */ /* 0x000fc600078e0202 */
[----:B------:R-:W-:Y:S01]  /*1750*/  SHF.R.S32.HI R26, RZ, 0x7, R5 ;  /* 0x00000007ff1a7819 */ /* 0x000fe20000011405 */
[----:B----4-:R-:W-:Y:S06]  /*1760*/  @!P2 BRA `(.L_x_11781) ;  /* 0x000000000048a947 */ /* 0x010fec0003800000 */
        /* <DEDUP_REMOVED lines=11> */
.L_x_11783:
[----:B------:R-:W-:-:S13]  /*1820*/  ISETP.NE.AND P0, PT, R3, 0x1, PT ;  /* 0x000000010300780c */ /* 0x000fda0003f05270 */
[----:B------:R-:W0:Y:S02]  /*1830*/  @P0 LDC.64 R4, c[0x0][0x9e8] ;  /* 0x00027a00ff040b82 */ /* 0x000e240000000a00 */
[----:B0-----:R-:W-:-:S05]  /*1840*/  @P0 IMAD.HI.U32 R4, R0, R4, RZ ;  /* 0x0000000400040227 */ /* 0x001fca00078e00ff */
[----:B------:R-:W-:-:S07]  /*1850*/  @P0 SHF.R.U32.HI R0, RZ, R5, R4 ;  /* 0x00000005ff000219 */ /* 0x000fce0000011604 */
.L_x_11784:
[----:B------:R-:W-:Y:S05]  /*1860*/  BSYNC B0 ;  /* 0x0000000000007941 */ /* 0x000fea0003800000 */
.L_x_11782:
[----:B------:R-:W-:-:S05]  /*1870*/  IMAD R5, R0, R3, R3 ;  /* 0x0000000300057224 */ /* 0x000fca00078e0203 */
[----:B------:R-:W-:-:S07]  /*1880*/  VIMNMX R2, R2, R5, PT ;  /* 0x0000000502027248 */ /* 0x000fce0003fe0100 */
.L_x_11781:
        /* <DEDUP_REMOVED lines=20> */
.L_x_11787:
[----:B------:R-:W-:-:S13]  /*19d0*/  ISETP.NE.AND P0, PT, R3, 0x1, PT ;  /* 0x000000010300780c */ /* 0x000fda0003f05270 */
[----:B------:R-:W0:Y:S02]  /*19e0*/  @P0 LDC.64 R6, c[0x0][0x9e8] ;  /* 0x00027a00ff060b82 */ /* 0x000e240000000a00 */
[----:B0-----:R-:W-:-:S05]  /*19f0*/  @P0 IMAD.HI.U32 R6, R0, R6, RZ ;  /* 0x0000000600060227 */ /* 0x001fca00078e00ff */
[----:B------:R-:W-:-:S07]  /*1a00*/  @P0 SHF.R.U32.HI R0, RZ, R7, R6 ;  /* 0x00000007ff000219 */ /* 0x000fce0000011606 */
.L_x_11788:
[----:B------:R-:W-:Y:S05]  /*1a10*/  BSYNC B0 ;  /* 0x0000000000007941 */ /* 0x000fea0003800000 */
.L_x_11786:
[----:B------:R-:W-:-:S05]  /*1a20*/  IMAD R3, R0, R3, RZ ;  /* 0x0000000300037224 */ /* 0x000fca00078e02ff */
[----:B------:R-:W-:-:S07]  /*1a30*/  VIMNMX R4, R4, R3, !PT ;  /* 0x0000000304047248 */ /* 0x000fce0007fe0100 */
.L_x_11785:
        /* <DEDUP_REMOVED lines=43> */
.L_x_11791:
[----:B------:R-:W-:Y:S05]  /*1cf0*/  BSYNC B6 ;  /* 0x0000000000067941 */ /* 0x000fea0003800000 */
.L_x_11790:
        /* <DEDUP_REMOVED lines=20> */
.L_x_11793:
[----:B------:R-:W-:Y:S05]  /*1e40*/  BSYNC B6 ;  /* 0x0000000000067941 */ /* 0x000fea0003800000 */
.L_x_11792:
[----:B------:R-:W2:Y:S01]  /*1e50*/  LDL.64 R32, [R1+0x20] ;  /* 0x0000200001207983 */ /* 0x000ea20000100a00 */
[----:B------:R-:W-:-:S03]  /*1e60*/  ULDC.64 UR4, c[0x0][0x9f8] ;  /* 0x00027e0000047ab9 */ /* 0x000fc60000000a00 */
[----:B------:R-:W2:Y:S01]  /*1e70*/  LDL.64 R20, [R1+0x20] ;  /* 0x0000200001147983 */ /* 0x000ea20000100a00 */
[----:B------:R-:W-:Y:S01]  /*1e80*/  ISETP.NE.U32.AND P0, PT, RZ, UR4, PT ;  /* 0x00000004ff007c0c */ /* 0x000fe2000bf05070 */
[----:B------:R-:W-:Y:S01]  /*1e90*/  IMAD.MOV.U32 R67, RZ, RZ, R155 ;  /* 0x000000ffff437224 */ /* 0x000fe200078e009b */
[----:B------:R-:W0:Y:S01]  /*1ea0*/  LDC R53, c[0x0][0x3f4] ;  /* 0x0000fd00ff357b82 */ /* 0x000e220000000800 */
[----:B------:R-:W3:Y:S01]  /*1eb0*/  LDL R30, [R1+0x30] ;  /* 0x00003000011e7983 */ /* 0x000ee20000100800 */
[----:B------:R-:W-:Y:S01]  /*1ec0*/  ISETP.NE.AND.EX P0, PT, RZ, UR5, PT, P0 ;  /* 0x00000005ff007c0c */ /* 0x000fe2000bf05300 */
[----:B------:R-:W1:Y:S05]  /*1ed0*/  S2R R29, SR_TID.X ;  /* 0x00000000001d7919 */ /* 0x000e6a0000002100 */
[----:B------:R-:W4:Y:S01]  /*1ee0*/  LDC.64 R6, c[0x0][0x3f8] ;  /* 0x0000fe00ff067b82 */ /* 0x000f220000000a00 */
[----:B------:R-:W3:Y:S01]  /*1ef0*/  LDL R12, [R1+0x78] ;  /* 0x00007800010c7983 */ /* 0x000ee20000100800 */
[----:B------:R-:W-:Y:S01]  /*1f00*/  VIADD R66, R16, 0x20 ;  /* 0x0000002010427836 */ /* 0x000fe20000000000 */
[----:B------:R-:W-:-:S05]  /*1f10*/  ULDC UR4, c[0x0][0x2f4] ;  /* 0x0000bd0000047ab9 */ /* 0x000fca0000000800 */
[----:B------:R-:W1:Y:S08]  /*1f20*/  @P0 LDC.64 R8, c[0x0][0x9f8] ;  /* 0x00027e00ff080b82 */ /* 0x000e700000000a00 */
[----:B------:R-:W4:Y:S01]  /*1f30*/  LDC.64 R4, c[0x0][0x408] ;  /* 0x00010200ff047b82 */ /* 0x000f220000000a00 */
[----:B-1----:R-:W-:-:S05]  /*1f40*/  @P0 IMAD.WIDE R8, R155, 0x4, R8 ;  /* 0x000000049b080825 */ /* 0x002fca00078e0208 */
[----:B------:R1:W3:Y:S01]  /*1f50*/  @P0 LDG.E R67, desc[UR42][R8.64] ;  /* 0x0000002a08430981 */ /* 0x0002e2000c1e1900 */
[----:B------:R-:W-:Y:S01]  /*1f60*/  VIADD R31, R29, 0xffffff80 ;  /* 0xffffff801d1f7836 */ /* 0x000fe20000000000 */
[----:B------:R-:W-:-:S04]  /*1f70*/  ISETP.GE.AND P1, PT, R66, UR4, PT ;  /* 0x0000000442007c0c */ /* 0x000fc8000bf26270 */
[----:B------:R-:W-:Y:S01]  /*1f80*/  LEA.HI R29, R31, R31, RZ, 0x1 ;  /* 0x0000001f1f1d7211 */ /* 0x000fe200078f08ff */
[----:B--2---:R-:W-:-:S05]  /*1f90*/  IMAD.MOV.U32 R20, RZ, RZ, R32 ;  /* 0x000000ffff147224 */ /* 0x004fca00078e0020 */
[----:B------:R-:W-:-:S05]  /*1fa0*/  SHF.R.S32.HI R21, RZ, 0x1f, R20 ;  /* 0x0000001fff157819 */ /* 0x000fca0000011414 */
[----:B------:R2:W-:Y:S04]  /*1fb0*/  STL [R1+0x24], R21 ;  /* 0x0000241501007387 */ /* 0x0005e80000100800 */
[----:B------:R-:W2:Y:S04]  /*1fc0*/  LDL R15, [R1+0x44] ;  /* 0x00004400010f7983 */ /* 0x000ea80000100800 */
[----:B------:R-:W2:Y:S01]  /*1fd0*/  LDL R14, [R1+0x14] ;  /* 0x00001400010e7983 */ /* 0x000ea20000100800 */
[----:B------:R-:W-:Y:S02]  /*1fe0*/  SEL R3, RZ, 0xffffffff, P1 ;  /* 0xffffffffff037807 */ /* 0x000fe40000800000 */
[----:B------:R-:W-:-:S02]  /*1ff0*/  SHF.R.S32.HI R29, RZ, 0x1, R29 ;  /* 0x00000001ff1d7819 */ /* 0x000fc4000001141d */
[C---:B------:R-:W-:Y:S01]  /*2000*/  ISETP.GE.AND P0, PT, R16.reuse, UR4, PT ;  /* 0x0000000410007c0c */ /* 0x040fe2000bf06270 */
[----:B-1----:R-:W-:Y:S01]  /*2010*/  IMAD.SHL.U32 R9, R3, 0x2, RZ ;  /* 0x0000000203097824 */ /* 0x002fe200078e00ff */
[----:B------:R-:W-:Y:S02]  /*2020*/  SHF.R.S32.HI R3, RZ, 0x1f, R29 ;  /* 0x0000001fff037819 */ /* 0x000fe4000001141d */
[----:B------:R-:W-:Y:S02]  /*2030*/  SEL R0, RZ, 0x1, P0 ;  /* 0x00000001ff007807 */ /* 0x000fe40000000000 */
[-C--:B0-----:R-:W-:Y:S02]  /*2040*/  ISETP.GE.AND P3, PT, R16, R53.reuse, PT ;  /* 0x000000351000720c */ /* 0x081fe40003f66270 */
[----:B------:R-:W-:Y:S01]  /*2050*/  ISETP.GE.AND P2, PT, R66, R53, PT ;  /* 0x000000354200720c */ /* 0x000fe20003f46270 */
[----:B----4-:R-:W-:Y:S01]  /*2060*/  IMAD R8, R3, R6, RZ ;  /* 0x0000000603087224 */ /* 0x010fe200078e02ff */
[----:B------:R-:W-:Y:S01]  /*2070*/  LOP3.LUT R0, R9, 0x2, R0, 0xe2, !PT ;  /* 0x0000000209007812 */ /* 0x000fe200078ee200 */
[----:B------:R-:W-:Y:S01]  /*2080*/  IMAD R10, R3, R4, RZ ;  /* 0x00000004030a7224 */ /* 0x000fe200078e02ff */
[----:B------:R-:W-:-:S02]  /*2090*/  SEL R3, R53, RZ, P3 ;  /* 0x000000ff35037207 */ /* 0x000fc40001800000 */
[----:B------:R-:W-:-:S03]  /*20a0*/  SEL R9, R53, RZ, P2 ;  /* 0x000000ff35097207 */ /* 0x000fc60001000000 */
[----:B------:R-:W-:Y:S02]  /*20b0*/  IMAD.IADD R3, R16, 0x1, R3 ;  /* 0x0000000110037824 */ /* 0x000fe400078e0203 */
[----:B------:R-:W-:Y:S02]  /*20c0*/  IMAD.IADD R9, R66, 0x1, R9 ;  /* 0x0000000142097824 */ /* 0x000fe400078e0209 */
[C---:B------:R-:W-:Y:S01]  /*20d0*/  IMAD R11, R29.reuse, R7, R8 ;  /* 0x000000071d0b7224 */ /* 0x040fe200078e0208 */
[----:B------:R-:W-:Y:S01]  /*20e0*/  SHF.R.S32.HI R8, RZ, 0x1f, R3 ;  /* 0x0000001fff087819 */ /* 0x000fe20000011403 */
[----:B------:R-:W-:Y:S01]  /*20f0*/  IMAD R13, R29, R5, R10 ;  /* 0x000000051d0d7224 */ /* 0x000fe200078e020a */
[----:B------:R-:W-:Y:S02]  /*2100*/  SHF.R.S32.HI R10, RZ, 0x1f, R9 ;  /* 0x0000001fff0a7819 */ /* 0x000fe40000011409 */
[----:B------:R-:W-:Y:S02]  /*2110*/  LEA.HI R64, R8, R3, RZ, 0x4 ;  /* 0x0000000308407211 */ /* 0x000fe400078f20ff */
[----:B------:R-:W-:-:S02]  /*2120*/  LEA.HI R63, R10, R9, RZ, 0x4 ;  /* 0x000000090a3f7211 */ /* 0x000fc400078f20ff */
[----:B------:R-:W-:Y:S02]  /*2130*/  LEA.HI R3, R8, R3, RZ, 0x5 ;  /* 0x0000000308037211 */ /* 0x000fe400078f28ff */
[----:B------:R-:W-:-:S03]  /*2140*/  LEA.HI R9, R10, R9, RZ, 0x5 ;  /* 0x000000090a097211 */ /* 0x000fc600078f28ff */
[----:B------:R-:W-:Y:S01]  /*2150*/  IMAD.SHL.U32 R8, R3, 0x80, RZ ;  /* 0x0000008003087824 */ /* 0x000fe200078e00ff */
[C---:B---3--:R-:W-:Y:S01]  /*2160*/  LOP3.LUT R3, R30.reuse, 0x10, R64, 0xf8, !PT ;  /* 0x000000101e037812 */ /* 0x048fe200078ef840 */
[----:B------:R-:W-:Y:S01]  /*2170*/  IMAD.SHL.U32 R10, R9, 0x80, RZ ;  /* 0x00000080090a7824 */ /* 0x000fe200078e00ff */
[----:B------:R-:W-:Y:S02]  /*2180*/  LOP3.LUT R9, R30, 0x10, R63, 0xf8, !PT ;  /* 0x000000101e097812 */ /* 0x000fe400078ef83f */
[----:B------:R-:W0:Y:S01]  /*2190*/  S2R R30, SR_TID.X ;  /* 0x00000000001e7919 */ /* 0x000e220000002100 */
[----:B------:R-:W-:Y:S01]  /*21a0*/  SHF.R.S32.HI R17, RZ, 0x1f, R16 ;  /* 0x0000001fff117819 */ /* 0x000fe20000011410 */
[----:B------:R-:W-:-:S04]  /*21b0*/  IMAD.WIDE.U32 R44, R29, R6, R20 ;  /* 0x000000061d2c7225 */ /* 0x000fc800078e0014 */
[----:B------:R-:W-:-:S04]  /*21c0*/  IMAD.WIDE.U32 R42, R29, R6, R16 ;  /* 0x000000061d2a7225 */ /* 0x000fc800078e0010 */
[----:B------:R-:W-:Y:S02]  /*21d0*/  IMAD.IADD R45, R45, 0x1, R11 ;  /* 0x000000012d2d7824 */ /* 0x000fe400078e020b */
[----:B------:R-:W-:Y:S01]  /*21e0*/  IMAD.IADD R43, R11, 0x1, R43 ;  /* 0x000000010b2b7824 */ /* 0x000fe200078e022b */
[----:B-----5:R-:W-:Y:S01]  /*21f0*/  SHF.R.S32.HI R11, RZ, 0x1f, R24 ;  /* 0x0000001fff0b7819 */ /* 0x020fe20000011418 */
[----:B------:R-:W-:Y:S01]  /*2200*/  IMAD.IADD R65, R65, 0x1, R28 ;  /* 0x0000000141417824 */ /* 0x000fe200078e021c */
[----:B------:R-:W-:Y:S01]  /*2210*/  LEA.HI R28, R31, R31, RZ, 0x1 ;  /* 0x0000001f1f1c7211 */ /* 0x000fe200078f08ff */
[----:B------:R-:W-:Y:S01]  /*2220*/  IMAD.WIDE.U32 R40, R29, R4, R20 ;  /* 0x000000041d287225 */ /* 0x000fe200078e0014 */
[----:B------:R-:W-:-:S03]  /*2230*/  LOP3.LUT R8, R8, 0xfffff000, RZ, 0xc0, !PT ;  /* 0xfffff00008087812 */ /* 0x000fc600078ec0ff */
[----:B--2---:R-:W-:Y:S01]  /*2240*/  IMAD.WIDE.U32 R20, R29, R4, R16 ;  /* 0x000000041d147225 */ /* 0x004fe200078e0010 */
[-C--:B------:R-:W-:Y:S02]  /*2250*/  LOP3.LUT R3, R3, R12.reuse, RZ, 0x3c, !PT ;  /* 0x0000000c03037212 */ /* 0x080fe400078e3cff */
[----:B------:R-:W-:Y:S02]  /*2260*/  LOP3.LUT R10, R10, 0xfffff000, RZ, 0xc0, !PT ;  /* 0xfffff0000a0a7812 */ /* 0x000fe400078ec0ff */
[----:B------:R-:W-:Y:S01]  /*2270*/  LOP3.LUT R9, R9, R12, RZ, 0x3c, !PT ;  /* 0x0000000c09097212 */ /* 0x000fe200078e3cff */
[----:B------:R-:W-:Y:S01]  /*2280*/  IMAD R12, R11, R6, RZ ;  /* 0x000000060b0c7224 */ /* 0x000fe200078e02ff */
[----:B------:R-:W-:Y:S01]  /*2290*/  LOP3.LUT R28, R28, 0xfffffffe, RZ, 0xc0, !PT ;  /* 0xfffffffe1c1c7812 */ /* 0x000fe200078ec0ff */
[----:B------:R-:W-:Y:S02]  /*22a0*/  IMAD.IADD R41, R41, 0x1, R13 ;  /* 0x0000000129297824 */ /* 0x000fe400078e020d */
[----:B------:R-:W-:-:S02]  /*22b0*/  IMAD.IADD R21, R13, 0x1, R21 ;  /* 0x000000010d157824 */ /* 0x000fc400078e0215 */
[----:B------:R-:W-:Y:S02]  /*22c0*/  IMAD R11, R11, R4, RZ ;  /* 0x000000040b0b7224 */ /* 0x000fe400078e02ff */
[----:B------:R-:W-:-:S04]  /*22d0*/  IMAD.WIDE.U32 R44, R24, R6, R44 ;  /* 0x00000006182c7225 */ /* 0x000fc800078e002c */
[----:B------:R-:W-:Y:S01]  /*22e0*/  IMAD.WIDE.U32 R42, R24, R6, R42 ;  /* 0x00000006182a7225 */ /* 0x000fe200078e002a */
[----:B------:R-:W-:-:S03]  /*22f0*/  LOP3.LUT R52, R0, 0x1, RZ, 0xc0, !PT ;  /* 0x0000000100347812 */ /* 0x000fc600078ec0ff */
[C---:B------:R-:W-:Y:S02]  /*2300*/  IMAD R11, R24.reuse, R5, R11 ;  /* 0x00000005180b7224 */ /* 0x040fe400078e020b */
[----:B------:R-:W-:Y:S01]  /*2310*/  IMAD.WIDE.U32 R40, R24, R4, R40 ;  /* 0x0000000418287225 */ /* 0x000fe200078e0028 */
[----:B------:R-:W-:-:S03]  /*2320*/  LOP3.LUT R51, R0, 0x2, RZ, 0xc0, !PT ;  /* 0x0000000200337812 */ /* 0x000fc600078ec0ff */
[----:B------:R-:W-:-:S04]  /*2330*/  IMAD.WIDE.U32 R20, R24, R4, R20 ;  /* 0x0000000418147225 */ /* 0x000fc800078e0014 */
[----:B------:R-:W-:Y:S01]  /*2340*/  IMAD.IADD R28, R31, 0x1, -R28 ;  /* 0x000000011f1c7824 */ /* 0x000fe200078e0a1c */
[C---:B------:R-:W-:Y:S01]  /*2350*/  SHF.L.U64.HI R60, R6.reuse, 0x7, R7 ;  /* 0x00000007063c7819 */ /* 0x040fe20000010207 */
[----:B------:R-:W-:Y:S01]  /*2360*/  IMAD.SHL.U32 R59, R6, 0x80, RZ ;  /* 0x00000080063b7824 */ /* 0x000fe200078e00ff */
[C---:B------:R-:W-:Y:S01]  /*2370*/  SHF.L.U64.HI R58, R4.reuse, 0x7, R5 ;  /* 0x00000007043a7819 */ /* 0x040fe20000010205 */
[----:B------:R-:W-:Y:S01]  /*2380*/  IMAD.SHL.U32 R57, R4, 0x80, RZ ;  /* 0x0000008004397824 */ /* 0x000fe200078e00ff */
[----:B------:R-:W-:Y:S01]  /*2390*/  SHF.R.S32.HI R56, RZ, 0x1f, R154 ;  /* 0x0000001fff387819 */ /* 0x000fe2000001149a */
[----:B------:R-:W-:Y:S01]  /*23a0*/  IMAD R55, R28, 0xc0, R29 ;  /* 0x000000c01c377824 */ /* 0x000fe200078e021d */
[----:B------:R-:W-:Y:S01]  /*23b0*/  SHF.R.S32.HI R50, RZ, 0x1f, R67 ;  /* 0x0000001fff327819 */ /* 0x000fe20000011443 */
[----:B------:R-:W-:Y:S01]  /*23c0*/  IMAD.SHL.U32 R53, R53, 0x2, RZ ;  /* 0x0000000235357824 */ /* 0x000fe200078e00ff */
[----:B------:R-:W-:Y:S01]  /*23d0*/  LOP3.LUT R0, R63, 0xfffffff0, RZ, 0xc0, !PT ;  /* 0xfffffff03f007812 */ /* 0x000fe200078ec0ff */
[----:B------:R-:W-:-:S02]  /*23e0*/  IMAD.IADD R47, R41, 0x1, R11 ;  /* 0x00000001292f7824 */ /* 0x000fc400078e020b */
[----:B------:R-:W-:Y:S01]  /*23f0*/  IMAD.IADD R46, R11, 0x1, R21 ;  /* 0x000000010b2e7824 */ /* 0x000fe200078e0215 */
[--C-:B------:R-:W-:Y:S01]  /*2400*/  IADD3 R62, R3, R8, R15.reuse ;  /* 0x00000008033e7210 */ /* 0x100fe20007ffe00f */
[----:B------:R-:W-:Y:S01]  /*2410*/  IMAD R3, R24, R7, R12 ;  /* 0x0000000718037224 */ /* 0x000fe200078e020c */
[----:B------:R-:W-:Y:S02]  /*2420*/  IADD3 R61, R9, R10, R15 ;  /* 0x0000000a093d7210 */ /* 0x000fe40007ffe00f */
[----:B0-----:R-:W-:Y:S01]  /*2430*/  SHF.R.U32.HI R15, RZ, 0x7, R30 ;  /* 0x00000007ff0f7819 */ /* 0x001fe2000001161e */
[----:B------:R-:W-:Y:S01]  /*2440*/  IMAD.IADD R49, R45, 0x1, R3 ;  /* 0x000000012d317824 */ /* 0x000fe200078e0203 */
[----:B------:R-:W-:Y:S01]  /*2450*/  ISETP.GE.AND P1, PT, R14, UR4, PT ;  /* 0x000000040e007c0c */ /* 0x000fe2000bf26270 */
[----:B------:R-:W-:Y:S01]  /*2460*/  IMAD.IADD R48, R3, 0x1, R43 ;  /* 0x0000000103307824 */ /* 0x000fe200078e022b */
[----:B------:R-:W-:Y:S01]  /*2470*/  LOP3.LUT R3, R64, 0xfffffff0, RZ, 0xc0, !PT ;  /* 0xfffffff040037812 */ /* 0x000fe200078ec0ff */
[----:B------:R-:W-:-:S10]  /*2480*/  VIADD R54, R15, 0x8 ;  /* 0x000000080f367836 */ /* 0x000fd40000000000 */
.L_x_11836:
[----:B--2---:R-:W2:Y:S01]  /*2490*/  LDL R10, [R1+0x50] ;  /* 0x00005000010a7983 */ /* 0x004ea20000100800 */
        /* <DEDUP_REMOVED lines=25> */
[----:B------:R-:W-:Y:S01]  /*2630*/  IMAD.MOV R2, RZ, RZ, -R8 ;  /* 0x000000ffff027224 */ /* 0x000fe200078e0a08 */
[----:B------:R-:W-:Y:S05]  /*2640*/  YIELD ;  /* 0x0000000000007946 */ /* 0x000fea0003800000 */
[----:B------:R-:W-:Y:S01]  /*2650*/  BSSY B0, `(.L_x_11794) ;  /* 0x0000438000007945 */ /* 0x000fe20003800000 */
[----:B------:R-:W-:Y:S01]  /*2660*/  IMAD R77, R77, R2, R13 ;  /* 0x000000024d4d7224 */ /* 0x000fe200078e020d */
[----:B------:R-:W-:Y:S01]  /*2670*/  ISETP.GT.AND P4, PT, R12, R25, PT ;  /* 0x000000190c00720c */ /* 0x000fe20003f84270 */
[----:B------:R-:W-:-:S02]  /*2680*/  IMAD.MOV.U32 R2, RZ, RZ, R12 ;  /* 0x000000ffff027224 */ /* 0x000fc400078e000c */
[----:B--2---:R-:W-:-:S04]  /*2690*/  IMAD R69, R23, 0x3000, R10 ;  /* 0x0000300017457824 */ /* 0x004fc800078e020a */
[----:B------:R-:W-:Y:S01]  /*26a0*/  IMAD.IADD R69, R18, 0x1, R69 ;  /* 0x0000000112457824 */ /* 0x000fe200078e0245 */
[----:B0-----:R-:W-:Y:S06]  /*26b0*/  @!P0 BRA `(.L_x_11795) ;  /* 0x0000003c00cc8947 */ /* 0x001fec0003800000 */
[----:B------:R-:W-:Y:S01]  /*26c0*/  SHF.R.S32.HI R76, RZ, 0x1f, R77 ;  /* 0x0000001fff4c7819 */ /* 0x000fe2000001144d */
[----:B------:R-:W-:Y:S01]  /*26d0*/  ULDC.64 UR4, c[0x0][0x300] ;  /* 0x0000c00000047ab9 */ /* 0x000fe20000000a00 */
[----:B-----5:R-:W-:Y:S01]  /*26e0*/  SHF.R.S32.HI R71, RZ, 0x1f, R78 ;  /* 0x0000001fff477819 */ /* 0x020fe2000001144e */
[C---:B------:R-:W-:Y:S01]  /*26f0*/  IMAD.WIDE.U32 R4, R77.reuse, UR4, RZ ;  /* 0x000000044d047c25 */ /* 0x040fe2000f8e00ff */
[----:B------:R-:W-:Y:S02]  /*2700*/  ULDC.U8 UR6, c[0x0][0x410] ;  /* 0x0001040000067ab9 */ /* 0x000fe40000000000 */
[----:B------:R-:W-:Y:S01]  /*2710*/  ISETP.NE.AND P0, PT, RZ, UR6, PT ;  /* 0x00000006ff007c0c */ /* 0x000fe2000bf05270 */
[----:B------:R-:W-:Y:S02]  /*2720*/  IMAD R6, R76, UR4, RZ ;  /* 0x000000044c067c24 */ /* 0x000fe4000f8e02ff */
[----:B------:R-:W-:Y:S02]  /*2730*/  IMAD R10, R58, R2, RZ ;  /* 0x000000023a0a7224 */ /* 0x000fe400078e02ff */
[----:B------:R-:W-:Y:S01]  /*2740*/  IMAD R7, R77, UR5, R6 ;  /* 0x000000054d077c24 */ /* 0x000fe2000f8e0206 */
[----:B------:R-:W-:Y:S01]  /*2750*/  ULDC.64 UR4, c[0x0][0x310] ;  /* 0x0000c40000047ab9 */ /* 0x000fe20000000a00 */
[----:B------:R-:W-:Y:S01]  /*2760*/  SHF.R.S32.HI R6, RZ, 0x1f, R2 ;  /* 0x0000001fff067819 */ /* 0x000fe20000011402 */
[----:B------:R-:W-:-:S02]  /*2770*/  IMAD R9, R71, UR4, RZ ;  /* 0x0000000447097c24 */ /* 0x000fc4000f8e02ff */
        /* <DEDUP_REMOVED lines=9> */
[-C--:B------:R-:W-:Y:S01]  /*2810*/  IMAD R8, R60, R2.reuse, RZ ;  /* 0x000000023c087224 */ /* 0x080fe200078e02ff */
[----:B------:R-:W-:Y:S01]  /*2820*/  IADD3 R72, P5, R4, UR4, RZ ;  /* 0x0000000404487c10 */ /* 0x000fe2000ffbe0ff */
[----:B------:R-:W-:Y:S02]  /*2830*/  IMAD R15, R6, R57, R10 ;  /* 0x00000039060f7224 */ /* 0x000fe400078e020a */
[----:B------:R-:W-:Y:S01]  /*2840*/  IMAD R70, R12, -0x80, R27 ;  /* 0xffffff800c467824 */ /* 0x000fe200078e021b */
[----:B------:R-:W-:Y:S01]  /*2850*/  IADD3.X R81, R5, UR5, R7, P5, !PT ;  /* 0x0000000505517c10 */ /* 0x000fe2000affe407 */
[----:B------:R-:W-:Y:S02]  /*2860*/  IMAD R9, R6, R59, R8 ;  /* 0x0000003b06097224 */ /* 0x000fe400078e0208 */
        /* <DEDUP_REMOVED lines=19> */
[----:B------:R-:W2:Y:S01]  /*29a0*/  LDL.64 R74, [R1+0x20] ;  /* 0x00002000014a7983 */ /* 0x000ea20000100a00 */
[----:B------:R-:W-:Y:S01]  /*29b0*/  ULDC.64 UR4, c[0x0][0x3e8] ;  /* 0x0000fa0000047ab9 */ /* 0x000fe20000000a00 */
[----:B------:R-:W-:Y:S02]  /*29c0*/  ULDC.64 UR6, c[0x0][0x400] ;  /* 0x0001000000067ab9 */ /* 0x000fe40000000a00 */
[----:B------:R-:W3:Y:S04]  /*29d0*/  LDL R39, [R1+0x3c] ;  /* 0x00003c0001277983 */ /* 0x000ee80000100800 */
[----:B------:R-:W4:Y:S01]  /*29e0*/  LDL R38, [R1+0x40] ;  /* 0x0000400001267983 */ /* 0x000f220000100800 */
[----:B------:R-:W-:Y:S02]  /*29f0*/  IADD3 R12, P0, P6, R44, UR4, R12 ;  /* 0x000000042c0c7c10 */ /* 0x000fe4000fe1e00c */
[----:B------:R-:W-:-:S02]  /*2a00*/  CS2R R34, SRZ ;  /* 0x0000000000227805 */ /* 0x000fc4000001ff00 */
[----:B------:R-:W-:Y:S02]  /*2a10*/  CS2R R36, SRZ ;  /* 0x0000000000247805 */ /* 0x000fe4000001ff00 */
[----:B------:R-:W-:Y:S02]  /*2a20*/  IADD3.X R13, R49, UR5, R14, P0, P6 ;  /* 0x00000005310d7c10 */ /* 0x000fe400087ec40e */
[----:B------:R-:W-:-:S04]  /*2a30*/  IADD3 R10, P0, P6, R40, UR6, R10 ;  /* 0x00000006280a7c10 */ /* 0x000fc8000fe1e00a */
[----:B------:R-:W-:Y:S02]  /*2a40*/  IADD3.X R11, R47, UR7, R15, P0, P6 ;  /* 0x000000072f0b7c10 */ /* 0x000fe400087ec40f */
[----:B------:R-:W-:Y:S02]  /*2a50*/  CS2R R30, SRZ ;  /* 0x00000000001e7805 */ /* 0x000fe4000001ff00 */
[----:B------:R-:W-:Y:S02]  /*2a60*/  CS2R R8, SRZ ;  /* 0x0000000000087805 */ /* 0x000fe4000001ff00 */
[----:B------:R-:W-:Y:S02]  /*2a70*/  CS2R R32, SRZ ;  /* 0x0000000000207805 */ /* 0x000fe4000001ff00 */
[----:B------:R-:W-:Y:S02]  /*2a80*/  CS2R R28, SRZ ;  /* 0x00000000001c7805 */ /* 0x000fe4000001ff00 */
[----:B--2---:R-:W-:-:S02]  /*2a90*/  ISETP.GE.AND P6, PT, R74, R80, PT ;  /* 0x000000504a00720c */ /* 0x004fc40003fc6270 */
[----:B---3--:R-:W-:-:S11]  /*2aa0*/  ISETP.GE.AND P0, PT, R39, R80, PT ;  /* 0x000000502700720c */ /* 0x008fd60003f06270 */
[----:B------:R0:W5:Y:S04]  /*2ab0*/  @!P6 LDG.E.64 R34, desc[UR42][R12.64] ;  /* 0x0000002a0c22e981 */ /* 0x000168000c1e1b00 */
[----:B------:R0:W5:Y:S01]  /*2ac0*/  @!P6 LDG.E.64 R36, desc[UR42][R10.64] ;  /* 0x0000002a0a24e981 */ /* 0x000162000c1e1b00 */
[----:B----4-:R-:W-:-:S03]  /*2ad0*/  ISETP.GE.AND P6, PT, R38, R80, PT ;  /* 0x000000502600720c */ /* 0x010fc60003fc6270 */
[----:B------:R0:W5:Y:S04]  /*2ae0*/  @!P0 LDG.E.64 R30, desc[UR42][R12.64+0x10] ;  /* 0x0000102a0c1e8981 */ /* 0x000168000c1e1b00 */
[----:B------:R0:W5:Y:S06]  /*2af0*/  @!P0 LDG.E.64 R32, desc[UR42][R10.64+0x10] ;  /* 0x0000102a0a208981 */ /* 0x00016c000c1e1b00 */
[----:B------:R0:W5:Y:S04]  /*2b00*/  @!P6 LDG.E.64 R8, desc[UR42][R12.64+0x20] ;  /* 0x0000202a0c08e981 */ /* 0x000168000c1e1b00 */
[----:B------:R0:W5:Y:S02]  /*2b10*/  @!P6 LDG.E.64 R28, desc[UR42][R10.64+0x20] ;  /* 0x0000202a0a1ce981 */ /* 0x000164000c1e1b00 */
.L_x_11798:
[----:B------:R-:W-:Y:S05]  /*2b20*/  BSYNC B1 ;  /* 0x0000000000017941 */ /* 0x000fea0003800000 */
.L_x_11797:
        /* <DEDUP_REMOVED lines=10> */
.L_x_11799:
[----:B------:R-:W2:Y:S01]  /*2bd0*/  LDL R4, [R1+0x18] ;  /* 0x0000180001047983 */ /* 0x000ea20000100800 */
[----:B------:R-:W-:Y:S01]  /*2be0*/  IMAD R68, R23, 0x8, R18 ;  /* 0x0000000817447824 */ /* 0x000fe200078e0212 */
[----:B------:R-:W-:Y:S01]  /*2bf0*/  BSSY B1, `(.L_x_11800) ;  /* 0x0000004000017945 */ /* 0x000fe20003800000 */
[----:B--2---:R-:W-:-:S04]  /*2c00*/  SHF.L.U32 R79, R4, 0x1f, RZ ;  /* 0x0000001f044f7819 */ /* 0x004fc800000006ff */
[----:B------:R-:W1:Y:S02]  /*2c10*/  SYNCS.PHASECHK.TRANS64.TRYWAIT P6, [R68+URZ+0x19c90], R79 ;  /* 0x019c904f440075a7 */ /* 0x000e6400080c017f */
[----:B-1----:R-:W-:Y:S05]  /*2c20*/  @!P6 BRA `(.L_x_11801) ;  /* 0x000002100054e947 */ /* 0x002fea0003800000 */
.L_x_12135:
[----:B------:R-:W-:Y:S05]  /*2c30*/  BSYNC B1 ;  /* 0x0000000000017941 */ /* 0x000fea0003800000 */
.L_x_11800:
[----:B------:R-:W-:-:S03]  /*2c40*/  UMOV UR4, 0xffffffff ;  /* 0xffffffff00047882 */ /* 0x000fc60000000000 */
[----:B------:R-:W-:Y:S05]  /*2c50*/  BRA.DIV UR4, `(.L_x_11802) ;  /* 0x00000212045c7947 */ /* 0x000fea000b800000 */
[----:B------:R2:W3:Y:S04]  /*2c60*/  SHFL.IDX PT, R39, R81, RZ, 0x1e1f ;  /* 0x001e1fff51277589 */ /* 0x0004e800000e0000 */
[----:B------:R2:W4:Y:S02]  /*2c70*/  SHFL.IDX PT, R14, R72, RZ, 0x1e1f ;  /* 0x001e1fff480e7589 */ /* 0x00052400000e0000 */
.L_x_12139:
[----:B------:R-:W-:Y:S05]  /*2c80*/  @P5 BRA `(.L_x_11803) ;  /* 0x0000003c00505947 */ /* 0x000fea0003800000 */
[----:B------:R-:W-:Y:S01]  /*2c90*/  ISETP.NE.AND P5, PT, R52, RZ, PT ;  /* 0x000000ff3400720c */ /* 0x000fe20003fa5270 */
[----:B------:R-:W-:-:S12]  /*2ca0*/  BSSY B1, `(.L_x_11804) ;  /* 0x0000076000017945 */ /* 0x000fd80003800000 */
[----:B------:R-:W-:Y:S05]  /*2cb0*/  @!P5 BRA `(.L_x_11805) ;  /* 0x0000000400d0d947 */ /* 0x000fea0003800000 */
[----:B0-----:R-:W5:Y:S01]  /*2cc0*/  LDL.64 R12, [R1+0x20] ;  /* 0x00002000010c7983 */ /* 0x001f620000100a00 */
[----:B----4-:R-:W-:Y:S01]  /*2cd0*/  IADD3 R10, P5, R16, R14, RZ ;  /* 0x0000000e100a7210 */ /* 0x010fe20007fbe0ff */
[----:B------:R-:W-:Y:S02]  /*2ce0*/  BSSY B2, `(.L_x_11806) ;  /* 0x0000070000027945 */ /* 0x000fe40003800000 */
[----:B------:R0:W4:Y:S02]  /*2cf0*/  LDS.128 R4, [R69+0x13800] ;  /* 0x0138000045047984 */ /* 0x0001240000000c00 */
[----:B---3--:R-:W-:Y:S01]  /*2d00*/  IMAD.X R11, R39, 0x1, R17, P5 ;  /* 0x00000001270b7824 */ /* 0x008fe200028e0611 */
[----:B-----5:R-:W-:-:S13]  /*2d10*/  ISETP.GE.AND P6, PT, R12, R80, PT ;  /* 0x000000500c00720c */ /* 0x020fda0003fc6270 */
[----:B0---4-:R-:W-:Y:S05]  /*2d20*/  @P6 BRA `(.L_x_11807) ;  /* 0x0000000400ac6947 */ /* 0x011fea0003800000 */
[--C-:B--2---:R-:W-:Y:S02]  /*2d30*/  SHF.R.U32.HI R81, RZ, 0x8, R35.reuse ;  /* 0x00000008ff517819 */ /* 0x104fe40000011623 */
[----:B------:R-:W-:Y:S02]  /*2d40*/  LOP3.LUT R12, R35, 0xff, RZ, 0xc0, !PT ;  /* 0x000000ff230c7812 */ /* 0x000fe400078ec0ff */
[----:B------:R-:W-:Y:S02]  /*2d50*/  SHF.R.U32.HI R13, RZ, 0x18, R35 ;  /* 0x00000018ff0d7819 */ /* 0x000fe40000011623 */
        /* <DEDUP_REMOVED lines=25> */
[-C--:B------:R-:W-:Y:S01]  /*2ef0*/  FMUL.FTZ R87, R34, R85.reuse ;  /* 0x0000005522577220 */ /* 0x080fe20000410000 */
        /* <DEDUP_REMOVED lines=26> */
[----:B------:R-:W-:Y:S01]  /*30a0*/  F2FP.F16.E4M3.UNPACK_B R83, R12.H1 ;  /* 0x0000000cff53723e */ /* 0x000fe200030006ff */
[-C--:B------:R-:W-:Y:S01]  /*30b0*/  FFMA.FTZ R36, R36, R15.reuse, -R85 ;  /* 0x0000000f24247223 */ /* 0x080fe20000010855 */
[----:B------:R-:W-:Y:S01]  /*30c0*/  FFMA.FTZ R37, R37, R15, R84 ;  /* 0x0000000f25257223 */ /* 0x000fe20000010054 */
[-C--:B------:R-:W-:Y:S01]  /*30d0*/  FFMA.FTZ R15, R34, R82.reuse, -R81 ;  /* 0x00000052220f7223 */ /* 0x080fe20000010851 */
[----:B------:R-:W-:Y:S01]  /*30e0*/  FFMA.FTZ R34, R35, R82, R72 ;  /* 0x0000005223227223 */ /* 0x000fe20000010048 */
[----:B------:R-:W-:Y:S01]  /*30f0*/  F2FP.F16.E4M3.UNPACK_B R72, R7.H1 ;  /* 0x00000007ff48723e */ /* 0x000fe200030006ff */
[--C-:B------:R-:W-:Y:S01]  /*3100*/  HADD2.F32 R84, -RZ, R83.reuse.H1_H1 ;  /* 0x30000053ff547230 */ /* 0x100fe20000004100 */
[----:B------:R-:W-:Y:S01]  /*3110*/  F2FP.SATFINITE.E4M3.F32.PACK_AB_MERGE_C R35, R87, R86, RZ ;  /* 0x000000565723723e */ /* 0x000fe200048070ff */
[----:B------:R-:W-:Y:S01]  /*3120*/  HADD2.F32 R83, -RZ, R83.H0_H0 ;  /* 0x20000053ff537230 */ /* 0x000fe20000004100 */
[-C--:B------:R-:W-:Y:S01]  /*3130*/  F2FP.F16.E4M3.UNPACK_B R86, R13.reuse.H1 ;  /* 0x0000000dff56723e */ /* 0x080fe200030006ff */
[--C-:B------:R-:W-:Y:S01]  /*3140*/  HADD2.F32 R81, -RZ, R72.reuse.H0_H0 ;  /* 0x20000048ff517230 */ /* 0x100fe20000004100 */
        /* <DEDUP_REMOVED lines=25> */
[--C-:B------:R-:W-:Y:S01]  /*32e0*/  HADD2.F32 R7, -RZ, R6.reuse.H0_H0 ;  /* 0x20000006ff077230 */ /* 0x100fe20000004100 */
[----:B------:R-:W-:Y:S01]  /*32f0*/  F2FP.SATFINITE.E4M3.F32.PACK_AB_MERGE_C R37, R37, R92, RZ ;  /* 0x0000005c2525723e */ /* 0x000fe200048070ff */
[----:B------:R-:W-:Y:S02]  /*3300*/  HADD2.F32 R6, -RZ, R6.H1_H1 ;  /* 0x30000006ff067230 */ /* 0x000fe40000004100 */
[----:B------:R-:W-:Y:S01]  /*3310*/  FMUL.FTZ R81, R13, R86 ;  /* 0x000000560d517220 */ /* 0x000fe20000410000 */
[----:B------:R-:W-:-:S02]  /*3320*/  HADD2.F32 R82, -RZ, R82.H0_H0 ;  /* 0x20000052ff527230 */ /* 0x000fc40000004100 */
        /* <DEDUP_REMOVED lines=11> */
.L_x_11807:
[----:B------:R-:W-:Y:S05]  /*33e0*/  BSYNC B2 ;  /* 0x0000000000027941 */ /* 0x000fea0003800000 */
.L_x_11806:
[----:B------:R0:W-:Y:S02]  /*33f0*/  ST.E.128 desc[UR42][R10.64], R4 ;  /* 0x000000040a007985 */ /* 0x0001e4000c101d2a */
.L_x_11805:
[----:B------:R-:W-:Y:S05]  /*3400*/  BSYNC B1 ;  /* 0x0000000000017941 */ /* 0x000fea0003800000 */
.L_x_11804:
[----:B------:R-:W-:Y:S01]  /*3410*/  ISETP.NE.AND P5, PT, R51, RZ, PT ;  /* 0x000000ff3300720c */ /* 0x000fe20003fa5270 */
[----:B------:R-:W-:-:S12]  /*3420*/  BSSY B1, `(.L_x_11808) ;  /* 0x0000078000017945 */ /* 0x000fd80003800000 */
[----:B------:R-:W-:Y:S05]  /*3430*/  @!P5 BRA `(.L_x_11809) ;  /* 0x0000000400d8d947 */ /* 0x000fea0003800000 */
[----:B0-----:R-:W5:Y:S04]  /*3440*/  LDL R5, [R1+0x3c] ;  /* 0x00003c0001057983 */ /* 0x001f680000100800 */
[----:B------:R-:W2:Y:S01]  /*3450*/  LDL R4, [R1+0x28] ;  /* 0x0000280001047983 */ /* 0x000ea20000100800 */
[----:B------:R-:W-:Y:S01]  /*3460*/  BSSY B2, `(.L_x_11810) ;  /* 0x0000072000027945 */ /* 0x000fe20003800000 */
[----:B-----5:R-:W-:Y:S01]  /*3470*/  ISETP.GE.AND P6, PT, R5, R80, PT ;  /* 0x000000500500720c */ /* 0x020fe20003fc6270 */
[----:B--2---:R-:W-:Y:S02]  /*3480*/  IMAD.SHL.U32 R11, R4, 0x10, RZ ;  /* 0x00000010040b7824 */ /* 0x004fe400078e00ff */
[----:B------:R0:W2:Y:S03]  /*3490*/  LDS.128 R4, [R69+0x14800] ;  /* 0x0148000045047984 */ /* 0x0000a60000000c00 */
[----:B----4-:R-:W-:-:S04]  /*34a0*/  IADD3 R10, P5, R14, R11, RZ ;  /* 0x0000000b0e0a7210 */ /* 0x010fc80007fbe0ff */
[----:B---3--:R-:W-:-:S03]  /*34b0*/  LEA.HI.X.SX32 R11, R11, R39, 0x1, P5 ;  /* 0x000000270b0b7211 */ /* 0x008fc600028f0eff */
[----:B0-----:R-:W-:Y:S06]  /*34c0*/  @P6 BRA `(.L_x_11811) ;  /* 0x0000000400ac6947 */ /* 0x001fec0003800000 */
        /* <DEDUP_REMOVED lines=60> */
[----:B------:R-:W-:-:S02]  /*3890*/  F2FP.F16.E4M3.UNPACK_B R34, R7.H1 ;  /* 0x00000007ff22723e */ /* 0x000fc400030006ff */
[----:B------:R-:W-:Y:S01]  /*38a0*/  F2FP.SATFINITE.E4M3.F32.PACK_AB_MERGE_C R31, R81, R72, RZ ;  /* 0x00000048511f723e */ /* 0x000fe200048070ff */
[--C-:B------:R-:W-:Y:S01]  /*38b0*/  HADD2.F32 R81, -RZ, R75.reuse.H1_H1 ;  /* 0x3000004bff517230 */ /* 0x100fe20000004100 */
[----:B------:R-:W-:Y:S01]  /*38c0*/  F2FP.SATFINITE.E4M3.F32.PACK_AB_MERGE_C R32, R33, R32, RZ ;  /* 0x000000202120723e */ /* 0x000fe200048070ff */
[--C-:B------:R-:W-:Y:S01]  /*38d0*/  HADD2.F32 R35, -RZ, R34.reuse.H0_H0 ;  /* 0x20000022ff237230 */ /* 0x100fe20000004100 */
        /* <DEDUP_REMOVED lines=8> */
[----:B------:R-:W-:Y:S01]  /*3960*/  FMUL.FTZ R12, R34, R81 ;  /* 0x00000051220c7220 */ /* 0x000fe20000410000 */
[----:B------:R-:W-:Y:S01]  /*3970*/  HADD2.F32 R82, -RZ, R74.H1_H1 ;  /* 0x3000004aff527230 */ /* 0x000fe20000004100 */
[----:B------:R-:W-:Y:S01]  /*3980*/  F2FP.F16.E4M3.UNPACK_B R7, R7 ;  /* 0x00000007ff07723e */ /* 0x000fe200020006ff */
[----:B------:R-:W-:Y:S02]  /*3990*/  HADD2.F32 R33, -RZ, R33.H0_H0 ;  /* 0x20000021ff217230 */ /* 0x000fe40000004100 */
[----:B------:R-:W-:Y:S01]  /*39a0*/  FFMA.FTZ R83, R35, R72, -R12 ;  /* 0x0000004823537223 */ /* 0x000fe2000001080c */
[----:B------:R-:W-:Y:S02]  /*39b0*/  HADD2.F32 R12, -RZ, R36.H1_H1 ;  /* 0x30000024ff0c7230 */ /* 0x000fe40000004100 */
[----:B------:R-:W-:Y:S01]  /*39c0*/  FMUL.FTZ R84, R13, R82 ;  /* 0x000000520d547220 */ /* 0x000fe20000410000 */
[----:B------:R-:W-:Y:S01]  /*39d0*/  F2FP.F16.E4M3.UNPACK_B R6, R6 ;  /* 0x00000006ff06723e */ /* 0x000fe200020006ff */
[----:B------:R-:W-:Y:S01]  /*39e0*/  FMUL.FTZ R82, R33, R82 ;  /* 0x0000005221527220 */ /* 0x000fe20000410000 */
[----:B------:R-:W-:Y:S01]  /*39f0*/  FMUL.FTZ R81, R35, R81 ;  /* 0x0000005123517220 */ /* 0x000fe20000410000 */
        /* <DEDUP_REMOVED lines=24> */
.L_x_11811:
[----:B------:R-:W-:Y:S05]  /*3b80*/  BSYNC B2 ;  /* 0x0000000000027941 */ /* 0x000fea0003800000 */
.L_x_11810:
[----:B--2---:R0:W-:Y:S02]  /*3b90*/  ST.E.128 desc[UR42][R10.64], R4 ;  /* 0x000000040a007985 */ /* 0x0041e4000c101d2a */
.L_x_11809:
[----:B------:R-:W-:Y:S05]  /*3ba0*/  BSYNC B1 ;  /* 0x0000000000017941 */ /* 0x000fea0003800000 */
.L_x_11808:
[----:B------:R-:W-:Y:S05]  /*3bb0*/  @P1 BRA `(.L_x_11803) ;  /* 0x0000002c00841947 */ /* 0x000fea0003800000 */
[----:B0-----:R-:W4:Y:S04]  /*3bc0*/  LDL R4, [R1+0x14] ;  /* 0x0000140001047983 */ /* 0x001f280000100800 */
[----:B------:R-:W5:Y:S04]  /*3bd0*/  LDL R13, [R1+0x40] ;  /* 0x00004000010d7983 */ /* 0x000f680000100800 */
[----:B------:R-:W3:Y:S01]  /*3be0*/  LDL R12, [R1+0x34] ;  /* 0x00003400010c7983 */ /* 0x000ee20000100800 */
[----:B------:R-:W-:Y:S01]  /*3bf0*/  BSSY B1, `(.L_x_11812) ;  /* 0x000006f000017945 */ /* 0x000fe20003800000 */
[----:B----4-:R-:W-:-:S02]  /*3c00*/  IADD3 R10, P5, R4, R14, RZ ;  /* 0x0000000e040a7210 */ /* 0x010fc40007fbe0ff */
[----:B------:R0:W4:Y:S01]  /*3c10*/  LDS.128 R4, [R69+0x15800] ;  /* 0x0158000045047984 */ /* 0x0001220000000c00 */
[----:B-----5:R-:W-:Y:S02]  /*3c20*/  ISETP.GE.AND P6, PT, R13, R80, PT ;  /* 0x000000500d00720c */ /* 0x020fe40003fc6270 */
[----:B---3--:R-:W-:-:S11]  /*3c30*/  IMAD.X R11, R39, 0x1, R12, P5 ;  /* 0x00000001270b7824 */ /* 0x008fd600028e060c */
[----:B0-----:R-:W-:Y:S05]  /*3c40*/  @P6 BRA `(.L_x_11813) ;  /* 0x0000000400a46947 */ /* 0x001fea0003800000 */
[----:B------:R-:W-:Y:S02]  /*3c50*/  SHF.R.U32.HI R12, RZ, 0x8, R29 ;  /* 0x00000008ff0c7819 */ /* 0x000fe4000001161d */
[--C-:B------:R-:W-:Y:S02]  /*3c60*/  SHF.R.U32.HI R28, RZ, 0x8, R9.reuse ;  /* 0x00000008ff1c7819 */ /* 0x100fe40000011609 */
[----:B------:R-:W-:Y:S01]  /*3c70*/  LOP3.LUT R8, R9, 0xff, RZ, 0xc0, !PT ;  /* 0x000000ff09087812 */ /* 0x000fe200078ec0ff */
[----:B------:R-:W-:Y:S01]  /*3c80*/  IMAD.SHL.U32 R12, R12, 0x100, RZ ;  /* 0x000001000c0c7824 */ /* 0x000fe200078e00ff */
[----:B------:R-:W-:Y:S02]  /*3c90*/  SHF.R.U32.HI R13, RZ, 0x18, R9 ;  /* 0x00000018ff0d7819 */ /* 0x000fe40000011609 */
[----:B------:R-:W-:Y:S02]  /*3ca0*/  SHF.R.U32.HI R14, RZ, 0x10, R29 ;  /* 0x00000010ff0e7819 */ /* 0x000fe4000001161d */
[----:B------:R-:W-:-:S02]  /*3cb0*/  LOP3.LUT R15, R29, 0xff0000ff, RZ, 0xc0, !PT ;  /* 0xff0000ff1d0f7812 */ /* 0x000fc400078ec0ff */
[----:B------:R-:W-:Y:S01]  /*3cc0*/  PRMT R13, R13, 0x654, R8 ;  /* 0x000006540d0d7816 */ /* 0x000fe20000000008 */
[----:B------:R-:W-:Y:S01]  /*3cd0*/  IMAD.SHL.U32 R8, R28, 0x100, RZ ;  /* 0x000001001c087824 */ /* 0x000fe200078e00ff */
[----:B------:R-:W-:Y:S01]  /*3ce0*/  SHF.R.U32.HI R30, RZ, 0x10, R9 ;  /* 0x00000010ff1e7819 */ /* 0x000fe20000011609 */
[----:B----4-:R-:W-:Y:S01]  /*3cf0*/  IMAD.MOV.U32 R9, RZ, RZ, R4 ;  /* 0x000000ffff097224 */ /* 0x010fe200078e0004 */
[----:B------:R-:W-:Y:S01]  /*3d00*/  LOP3.LUT R15, R15, 0xff00, R12, 0xf8, !PT ;  /* 0x0000ff000f0f7812 */ /* 0x000fe200078ef80c */
[----:B------:R-:W-:Y:S01]  /*3d10*/  IMAD.U32 R12, R14, 0x10000, RZ ;  /* 0x000100000e0c7824 */ /* 0x000fe200078e00ff */
[----:B------:R-:W-:Y:S02]  /*3d20*/  F2FP.F16.E4M3.UNPACK_B R4, R5 ;  /* 0x00000005ff04723e */ /* 0x000fe400020006ff */
[----:B------:R-:W-:Y:S02]  /*3d30*/  F2FP.F16.E4M3.UNPACK_B R14, R73.H1 ;  /* 0x00000049ff0e723e */ /* 0x000fe400030006ff */
        /* <DEDUP_REMOVED lines=9> */
[----:B------:R-:W-:-:S02]  /*3dd0*/  HADD2.F32 R28, -RZ, R14.H1_H1 ;  /* 0x3000000eff1c7230 */ /* 0x000fc40000004100 */
[----:B------:R-:W-:Y:S01]  /*3de0*/  FMUL.FTZ R33, R12, R31 ;  /* 0x0000001f0c217220 */ /* 0x000fe20000410000 */
[----:B------:R-:W-:Y:S01]  /*3df0*/  HADD2.F32 R29, -RZ, R15.H0_H0 ;  /* 0x2000000fff1d7230 */ /* 0x000fe20000004100 */
[----:B------:R-:W-:Y:S01]  /*3e00*/  F2FP.F16.E4M3.UNPACK_B R73, R73 ;  /* 0x00000049ff49723e */ /* 0x000fe200020006ff */
[--C-:B------:R-:W-:Y:S01]  /*3e10*/  HADD2.F32 R14, -RZ, R5.reuse.H1_H1 ;  /* 0x30000005ff0e7230 */ /* 0x100fe20000004100 */
[----:B------:R-:W-:Y:S01]  /*3e20*/  F2FP.F16.E4M3.UNPACK_B R38, R38 ;  /* 0x00000026ff26723e */ /* 0x000fe200020006ff */
        /* <DEDUP_REMOVED lines=13> */
[----:B------:R-:W-:Y:S01]  /*3f00*/  HADD2.F32 R15, -RZ, R12.H1_H1 ;  /* 0x3000000cff0f7230 */ /* 0x000fe20000004100 */
[----:B------:R-:W-:Y:S01]  /*3f10*/  F2FP.SATFINITE.E4M3.F32.PACK_AB_MERGE_C R39, R34, R33, RZ ;  /* 0x000000212227723e */ /* 0x000fe200048070ff */
[--C-:B------:R-:W-:Y:S02]  /*3f20*/  HADD2.F32 R12, -RZ, R9.reuse.H0_H0 ;  /* 0x20000009ff0c7230 */ /* 0x100fe40000004100 */
[-C--:B------:R-:W-:Y:S01]  /*3f30*/  FMUL.FTZ R32, R14, R28.reuse ;  /* 0x0000001c0e207220 */ /* 0x080fe20000410000 */
[----:B------:R-:W-:Y:S02]  /*3f40*/  HADD2.F32 R13, -RZ, R9.H1_H1 ;  /* 0x30000009ff0d7230 */ /* 0x000fe40000004100 */
[----:B------:R-:W-:Y:S01]  /*3f50*/  FMUL.FTZ R31, R15, R28 ;  /* 0x0000001c0f1f7220 */ /* 0x000fe20000410000 */
[----:B------:R-:W-:Y:S01]  /*3f60*/  HADD2.F32 R73, -RZ, R73.H0_H0 ;  /* 0x20000049ff497230 */ /* 0x000fe20000004100 */
        /* <DEDUP_REMOVED lines=40> */
[----:B------:R-:W-:-:S02]  /*41f0*/  HADD2.F32 R13, -RZ, R32.H0_H0 ;  /* 0x20000020ff0d7230 */ /* 0x000fc40000004100 */
[----:B------:R-:W-:Y:S02]  /*4200*/  HADD2.F32 R6, -RZ, R6.H1_H1 ;  /* 0x30000006ff067230 */ /* 0x000fe40000004100 */
        /* <DEDUP_REMOVED lines=13> */
.L_x_11813:
[----:B------:R-:W-:Y:S05]  /*42e0*/  BSYNC B1 ;  /* 0x0000000000017941 */ /* 0x000fea0003800000 */
.L_x_11812:
[----:B----4-:R0:W-:Y:S01]  /*42f0*/  ST.E.128 desc[UR42][R10.64], R4 ;  /* 0x000000040a007985 */ /* 0x0101e2000c101d2a */
[----:B------:R-:W-:Y:S05]  /*4300*/  BRA `(.L_x_11803) ;  /* 0x0000002400b07947 */ /* 0x000fea0003800000 */
.L_x_11796:
        /* <DEDUP_REMOVED lines=31> */
.L_x_11815:
[----:B------:R-:W-:Y:S05]  /*4500*/  BSYNC B1 ;  /* 0x0000000000017941 */ /* 0x000fea0003800000 */
.L_x_11814:
        /* <DEDUP_REMOVED lines=9> */
[----:B------:R-:W-:-:S04]  /*45a0*/  IMAD.MOV.U32 R87, RZ, RZ, R36 ;  /* 0x000000ffff577224 */ /* 0x000fc800078e0024 */
[----:B------:R-:W-:Y:S05]  /*45b0*/  @!P0 BRA `(.L_x_11816) ;  /* 0x0000000000048947 */ /* 0x000fea0003800000 */
[----:B------:R-:W-:Y:S01]  /*45c0*/  BPT.TRAP 0x1 ;  /* 0x000000040000795c */ /* 0x000fe20000300000 */
.L_x_11816:
[----:B------:R-:W2:Y:S01]  /*45d0*/  LDL R8, [R1+0x18] ;  /* 0x0000180001087983 */ /* 0x000ea20000100800 */
[----:B------:R-:W-:Y:S01]  /*45e0*/  IMAD R68, R23, 0x8, R18 ;  /* 0x0000000817447824 */ /* 0x000fe200078e0212 */
[----:B------:R-:W-:Y:S01]  /*45f0*/  BSSY B1, `(.L_x_11817) ;  /* 0x0000004000017945 */ /* 0x000fe20003800000 */
[----:B--2---:R-:W-:-:S04]  /*4600*/  SHF.L.U32 R79, R8, 0x1f, RZ ;  /* 0x0000001f084f7819 */ /* 0x004fc800000006ff */
[----:B------:R-:W1:Y:S02]  /*4610*/  SYNCS.PHASECHK.TRANS64.TRYWAIT P6, [R68+URZ+0x19c90], R79 ;  /* 0x019c904f440075a7 */ /* 0x000e6400080c017f */
[----:B-1----:R-:W-:Y:S05]  /*4620*/  @!P6 BRA `(.L_x_11818) ;  /* 0x000001f80030e947 */ /* 0x002fea0003800000 */
.L_x_12140:
[----:B------:R-:W-:Y:S05]  /*4630*/  BSYNC B1 ;  /* 0x0000000000017941 */ /* 0x000fea0003800000 */
.L_x_11817:
[----:B------:R-:W-:-:S03]  /*4640*/  UMOV UR4, 0xffffffff ;  /* 0xffffffff00047882 */ /* 0x000fc60000000000 */
[----:B------:R-:W-:Y:S05]  /*4650*/  BRA.DIV UR4, `(.L_x_11819) ;  /* 0x000001fa04387947 */ /* 0x000fea000b800000 */
[----:B------:R-:W2:Y:S04]  /*4660*/  SHFL.IDX PT, R81, R81, RZ, 0x1e1f ;  /* 0x001e1fff51517589 */ /* 0x000ea800000e0000 */
[----:B------:R3:W4:Y:S02]  /*4670*/  SHFL.IDX PT, R82, R72, RZ, 0x1e1f ;  /* 0x001e1fff48527589 */ /* 0x00072400000e0000 */
.L_x_12144:
[----:B------:R-:W-:Y:S05]  /*4680*/  @P5 BRA `(.L_x_11803) ;  /* 0x0000002000d05947 */ /* 0x000fea0003800000 */
[----:B------:R-:W5:Y:S01]  /*4690*/  LDC R90, c[0x0][0x2f4] ;  /* 0x0000bd00ff5a7b82 */ /* 0x000f620000000800 */
[----:B------:R-:W-:Y:S01]  /*46a0*/  ISETP.NE.AND P5, PT, R52, RZ, PT ;  /* 0x000000ff3400720c */ /* 0x000fe20003fa5270 */
[----:B------:R-:W-:Y:S01]  /*46b0*/  BSSY B1, `(.L_x_11820) ;  /* 0x00000fb000017945 */ /* 0x000fe20003800000 */
[----:B-----5:R-:W-:-:S11]  /*46c0*/  IMAD.IADD R94, R90, 0x1, -R53 ;  /* 0x000000015a5e7824 */ /* 0x020fd600078e0a35 */
[----:B------:R-:W-:Y:S05]  /*46d0*/  @!P5 BRA `(.L_x_11821) ;  /* 0x0000000c00e0d947 */ /* 0x000fea0003800000 */
[----:B0-----:R-:W5:Y:S04]  /*46e0*/  LDL R13, [R1+0x30] ;  /* 0x00003000010d7983 */ /* 0x001f680000100800 */
[----:B------:R-:W5:Y:S04]  /*46f0*/  LDL R12, [R1+0x78] ;  /* 0x00007800010c7983 */ /* 0x000f680000100800 */
[----:B------:R-:W5:Y:S01]  /*4700*/  LDL R10, [R1+0x44] ;  /* 0x00004400010a7983 */ /* 0x000f620000100800 */
[----:B------:R-:W-:Y:S01]  /*4710*/  SEL R8, R53, R94, !P3 ;  /* 0x0000005e35087207 */ /* 0x000fe20005800000 */
[----:B------:R-:W-:Y:S01]  /*4720*/  BSSY B2, `(.L_x_11822) ;  /* 0x00000f1000027945 */ /* 0x000fe20003800000 */
[----:B---34-:R-:W-:-:S02]  /*4730*/  IADD3 R72, P6, R3, R82, RZ ;  /* 0x0000005203487210 */ /* 0x018fc40007fde0ff */
        /* <DEDUP_REMOVED lines=13> */
[----:B-----5:R-:W-:-:S04]  /*4810*/  LOP3.LUT R8, R13, 0x10, R11, 0xf8, !PT ;  /* 0x000000100d087812 */ /* 0x020fc800078ef80b */
[----:B------:R-:W-:-:S04]  /*4820*/  LOP3.LUT R8, R8, R12, RZ, 0x3c, !PT ;  /* 0x0000000c08087212 */ /* 0x000fc800078e3cff */
        /* <DEDUP_REMOVED lines=8> */
[----:B------:R-:W-:Y:S02]  /*48b0*/  SHF.R.U32.HI R99, RZ, 0x8, R39 ;  /* 0x00000008ff637819 */ /* 0x000fe40000011627 */
[--C-:B------:R-:W-:Y:S02]  /*48c0*/  SHF.R.U32.HI R30, RZ, 0x10, R29.reuse ;  /* 0x00000010ff1e7819 */ /* 0x100fe4000001161d */
[--C-:B------:R-:W-:Y:S01]  /*48d0*/  SHF.R.U32.HI R36, RZ, 0x8, R29.reuse ;  /* 0x00000008ff247819 */ /* 0x100fe2000001161d */
[----:B------:R-:W-:Y:S01]  /*48e0*/  IMAD.SHL.U32 R99, R99, 0x100, RZ ;  /* 0x0000010063637824 */ /* 0x000fe200078e00ff */
[----:B------:R-:W-:Y:S02]  /*48f0*/  LOP3.LUT R28, R29, 0xff, RZ, 0xc0, !PT ;  /* 0x000000ff1d1c7812 */ /* 0x000fe400078ec0ff */
[----:B------:R-:W-:Y:S01]  /*4900*/  SHF.R.U32.HI R93, RZ, 0x18, R29 ;  /* 0x00000018ff5d7819 */ /* 0x000fe2000001161d */
[----:B------:R-:W-:Y:S01]  /*4910*/  IMAD.SHL.U32 R36, R36, 0x100, RZ ;  /* 0x0000010024247824 */ /* 0x000fe200078e00ff */
[----:B------:R-:W-:-:S02]  /*4920*/  SHF.R.U32.HI R38, RZ, 0x8, R31 ;  /* 0x00000008ff267819 */ /* 0x000fc4000001161f */
[----:B------:R-:W-:Y:S02]  /*4930*/  SHF.R.U32.HI R97, RZ, 0x8, R37 ;  /* 0x00000008ff617819 */ /* 0x000fe40000011625 */
[----:B------:R-:W-:Y:S01]  /*4940*/  LOP3.LUT R101, R39, 0xff, RZ, 0xc0, !PT ;  /* 0x000000ff27657812 */ /* 0x000fe200078ec0ff */
[----:B------:R-:W-:Y:S01]  /*4950*/  IMAD.SHL.U32 R38, R38, 0x100, RZ ;  /* 0x0000010026267824 */ /* 0x000fe200078e00ff */
[----:B------:R-:W-:Y:S01]  /*4960*/  SHF.R.U32.HI R102, RZ, 0x18, R39 ;  /* 0x00000018ff667819 */ /* 0x000fe20000011627 */
[----:B------:R-:W-:Y:S01]  /*4970*/  IMAD.SHL.U32 R97, R97, 0x100, RZ ;  /* 0x0000010061617824 */ /* 0x000fe200078e00ff */
[--C-:B------:R-:W-:Y:S02]  /*4980*/  SHF.R.U32.HI R29, RZ, 0x10, R31.reuse ;  /* 0x00000010ff1d7819 */ /* 0x100fe4000001161f */
[----:B------:R-:W-:Y:S02]  /*4990*/  LOP3.LUT R95, R31, 0xff, RZ, 0xc0, !PT ;  /* 0x000000ff1f5f7812 */ /* 0x000fe400078ec0ff */
[----:B------:R-:W-:-:S02]  /*49a0*/  SHF.R.U32.HI R100, RZ, 0x18, R31 ;  /* 0x00000018ff647819 */ /* 0x000fc4000001161f */
[--C-:B------:R-:W-:Y:S02]  /*49b0*/  SHF.R.U32.HI R31, RZ, 0x10, R37.reuse ;  /* 0x00000010ff1f7819 */ /* 0x100fe40000011625 */
[----:B------:R-:W-:Y:S02]  /*49c0*/  LOP3.LUT R98, R37, 0xff, RZ, 0xc0, !PT ;  /* 0x000000ff25627812 */ /* 0x000fe400078ec0ff */
[----:B------:R-:W-:Y:S01]  /*49d0*/  SHF.R.U32.HI R103, RZ, 0x18, R37 ;  /* 0x00000018ff677819 */ /* 0x000fe20000011625 */
[----:B0-----:R-:W-:Y:S01]  /*49e0*/  IMAD.MOV.U32 R37, RZ, RZ, R8 ;  /* 0x000000ffff257224 */ /* 0x001fe200078e0008 */
[----:B------:R-:W-:Y:S02]  /*49f0*/  PRMT R8, R102, 0x654, R101 ;  /* 0x0000065466087816 */ /* 0x000fe40000000065 */
[----:B------:R-:W-:Y:S01]  /*4a00*/  SHF.R.U32.HI R96, RZ, 0x10, R39 ;  /* 0x00000010ff607819 */ /* 0x000fe20000011627 */
[----:B--2---:R-:W-:Y:S01]  /*4a10*/  IMAD.MOV.U32 R39, RZ, RZ, R12 ;  /* 0x000000ffff277224 */ /* 0x004fe200078e000c */
[----:B------:R-:W-:Y:S01]  /*4a20*/  PRMT R93, R93, 0x654, R28 ;  /* 0x000006545d5d7816 */ /* 0x000fe2000000001c */
[----:B------:R-:W-:Y:S01]  /*4a30*/  IMAD.U32 R28, R30, 0x10000, RZ ;  /* 0x000100001e1c7824 */ /* 0x000fe200078e00ff */
[----:B------:R-:W-:-:S02]  /*4a40*/  PRMT R95, R100, 0x654, R95 ;  /* 0x00000654645f7816 */ /* 0x000fc4000000005f */
[----:B------:R-:W-:Y:S02]  /*4a50*/  PRMT R98, R103, 0x654, R98 ;  /* 0x0000065467627816 */ /* 0x000fe40000000062 */
[----:B------:R-:W-:Y:S01]  /*4a60*/  LOP3.LUT R100, R8, 0xff00, R99, 0xf8, !PT ;  /* 0x0000ff0008647812 */ /* 0x000fe200078ef863 */
[----:B------:R-:W-:Y:S01]  /*4a70*/  IMAD.U32 R8, R29, 0x10000, RZ ;  /* 0x000100001d087824 */ /* 0x000fe200078e00ff */
[----:B------:R-:W-:Y:S01]  /*4a80*/  LOP3.LUT R93, R93, 0xff00, R36, 0xf8, !PT ;  /* 0x0000ff005d5d7812 */ /* 0x000fe200078ef824 */
[----:B------:R-:W-:Y:S01]  /*4a90*/  IMAD.U32 R29, R31, 0x10000, RZ ;  /* 0x000100001f1d7824 */ /* 0x000fe200078e00ff */
[----:B------:R-:W-:Y:S01]  /*4aa0*/  LOP3.LUT R95, R95, 0xff00, R38, 0xf8, !PT ;  /* 0x0000ff005f5f7812 */ /* 0x000fe200078ef826 */
[----:B------:R-:W-:Y:S01]  /*4ab0*/  IMAD.U32 R31, R96, 0x10000, RZ ;  /* 0x00010000601f7824 */ /* 0x000fe200078e00ff */
[----:B------:R-:W-:Y:S02]  /*4ac0*/  LOP3.LUT R98, R98, 0xff00, R97, 0xf8, !PT ;  /* 0x0000ff0062627812 */ /* 0x000fe400078ef861 */
[----:B------:R-:W-:-:S02]  /*4ad0*/  F2FP.F16.E4M3.UNPACK_B R97, R87.H1 ;  /* 0x00000057ff61723e */ /* 0x000fc400030006ff */
[----:B------:R-:W-:Y:S02]  /*4ae0*/  F2FP.F16.E4M3.UNPACK_B R36, R39.H1 ;  /* 0x00000027ff24723e */ /* 0x000fe400030006ff */
[----:B------:R-:W-:Y:S01]  /*4af0*/  F2FP.F16.E4M3.UNPACK_B R38, R37.H1 ;  /* 0x00000025ff26723e */ /* 0x000fe200030006ff */
[----:B------:R-:W-:Y:S01]  /*4b00*/  HADD2.F32 R12, -RZ, R97.H0_H0 ;  /* 0x20000061ff0c7230 */ /* 0x000fe20000004100 */
[----:B------:R-:W-:Y:S02]  /*4b10*/  LOP3.LUT R8, R95, 0xff0000, R8, 0xf8, !PT ;  /* 0x00ff00005f087812 */ /* 0x000fe400078ef808 */
[----:B------:R-:W-:Y:S01]  /*4b20*/  LOP3.LUT R28, R93, 0xff0000, R28, 0xf8, !PT ;  /* 0x00ff00005d1c7812 */ /* 0x000fe200078ef81c */
[----:B------:R-:W-:Y:S01]  /*4b30*/  HADD2.F32 R93, -RZ, R36.H0_H0 ;  /* 0x20000024ff5d7230 */ /* 0x000fe20000004100 */
[----:B------:R-:W-:Y:S01]  /*4b40*/  F2FP.F16.E4M3.UNPACK_B R95, R91.H1 ;  /* 0x0000005bff5f723e */ /* 0x000fe200030006ff */
[----:B------:R-:W-:Y:S01]  /*4b50*/  HADD2.F32 R30, -RZ, R38.H0_H0 ;  /* 0x20000026ff1e7230 */ /* 0x000fe20000004100 */
[----:B------:R-:W-:-:S02]  /*4b60*/  LOP3.LUT R29, R98, 0xff0000, R29, 0xf8, !PT ;  /* 0x00ff0000621d7812 */ /* 0x000fc400078ef81d */
[CC--:B------:R-:W-:Y:S01]  /*4b70*/  FMUL.FTZ R99, R93.reuse, R12.reuse ;  /* 0x0000000c5d637220 */ /* 0x0c0fe20000410000 */
[----:B------:R-:W-:Y:S02]  /*4b80*/  HADD2.F32 R96, -RZ, R95.H0_H0 ;  /* 0x2000005fff607230 */ /* 0x000fe40000004100 */
        /* <DEDUP_REMOVED lines=11> */
[----:B------:R-:W-:Y:S01]  /*4c40*/  HADD2.F32 R39, -RZ, R36.H1_H1 ;  /* 0x30000024ff277230 */ /* 0x000fe20000004100 */
[----:B------:R-:W-:Y:S01]  /*4c50*/  F2FP.F16.E4M3.UNPACK_B R101, R89.H1 ;  /* 0x00000059ff65723e */ /* 0x000fe200030006ff */
[----:B------:R-:W-:-:S02]  /*4c60*/  HADD2.F32 R36, -RZ, R97.H0_H0 ;  /* 0x20000061ff247230 */ /* 0x000fc40000004100 */
[-C--:B------:R-:W-:Y:S01]  /*4c70*/  FMUL.FTZ R104, R95, R100.reuse ;  /* 0x000000645f687220 */ /* 0x080fe20000410000 */
[----:B------:R-:W-:Y:S02]  /*4c80*/  HADD2.F32 R38, -RZ, R93.H0_H0 ;  /* 0x2000005dff267230 */ /* 0x000fe40000004100 */
[C---:B------:R-:W-:Y:S01]  /*4c90*/  FMUL.FTZ R102, R39.reuse, R100 ;  /* 0x0000006427667220 */ /* 0x040fe20000410000 */
[----:B------:R-:W-:Y:S02]  /*4ca0*/  HADD2.F32 R37, -RZ, R87.H0_H0 ;  /* 0x20000057ff257230 */ /* 0x000fe40000004100 */
[----:B------:R-:W-:Y:S01]  /*4cb0*/  FFMA.FTZ R39, R39, R98, R104 ;  /* 0x0000006227277223 */ /* 0x000fe20000010068 */
[----:B------:R-:W-:Y:S02]  /*4cc0*/  HADD2.F32 R96, -RZ, R91.H0_H0 ;  /* 0x2000005bff607230 */ /* 0x000fe40000004100 */
[----:B------:R-:W-:Y:S01]  /*4cd0*/  FMUL.FTZ R100, R38, R36 ;  /* 0x0000002426647220 */ /* 0x000fe20000410000 */
[----:B------:R-:W-:-:S02]  /*4ce0*/  HADD2.F32 R93, -RZ, R93.H1_H1 ;  /* 0x3000005dff5d7230 */ /* 0x000fc40000004100 */
[----:B------:R-:W-:Y:S01]  /*4cf0*/  FMUL.FTZ R99, R37, R36 ;  /* 0x0000002425637220 */ /* 0x000fe20000410000 */
[----:B------:R-:W-:Y:S01]  /*4d00*/  FFMA.FTZ R36, R95, R98, -R102 ;  /* 0x000000625f247223 */ /* 0x000fe20000010866 */
[-C--:B------:R-:W-:Y:S01]  /*4d10*/  FFMA.FTZ R37, R37, R96.reuse, R100 ;  /* 0x0000006025257223 */ /* 0x080fe20000010064 */
[----:B------:R-:W-:Y:S02]  /*4d20*/  HADD2.F32 R100, -RZ, R91.H1_H1 ;  /* 0x3000005bff647230 */ /* 0x000fe40000004100 */
[----:B------:R-:W-:Y:S01]  /*4d30*/  FFMA.FTZ R38, R38, R96, -R99 ;  /* 0x0000006026267223 */ /* 0x000fe20000010863 */
[----:B------:R-:W-:Y:S01]  /*4d40*/  HADD2.F32 R91, -RZ, R97.H1_H1 ;  /* 0x30000061ff5b7230 */ /* 0x000fe20000004100 */
[----:B------:R-:W-:Y:S01]  /*4d50*/  F2FP.F16.E4M3.UNPACK_B R97, R14.H1 ;  /* 0x0000000eff61723e */ /* 0x000fe200030006ff */
[----:B------:R-:W-:Y:S01]  /*4d60*/  HADD2.F32 R96, -RZ, R87.H1_H1 ;  /* 0x30000057ff607230 */ /* 0x000fe20000004100 */
[----:B------:R-:W-:Y:S01]  /*4d70*/  F2FP.F16.E4M3.UNPACK_B R98, R10.H1 ;  /* 0x0000000aff62723e */ /* 0x000fe200030006ff */
[----:B------:R-:W-:Y:S01]  /*4d80*/  HADD2.F32 R102, -RZ, R101.H0_H0 ;  /* 0x20000065ff667230 */ /* 0x000fe20000004100 */
[----:B------:R-:W-:Y:S01]  /*4d90*/  F2FP.F16.E4M3.UNPACK_B R95, R92.H1 ;  /* 0x0000005cff5f723e */ /* 0x000fe200030006ff */
[-C--:B------:R-:W-:Y:S01]  /*4da0*/  FMUL.FTZ R103, R93, R91.reuse ;  /* 0x0000005b5d677220 */ /* 0x080fe20000410000 */
[----:B------:R-:W-:Y:S01]  /*4db0*/  FMUL.FTZ R104, R96, R91 ;  /* 0x0000005b60687220 */ /* 0x000fe20000410000 */
[----:B------:R-:W-:Y:S01]  /*4dc0*/  HADD2.F32 R99, -RZ, R97.H0_H0 ;  /* 0x20000061ff637230 */ /* 0x000fe20000004100 */
[----:B------:R-:W-:Y:S01]  /*4dd0*/  F2FP.F16.E4M3.UNPACK_B R89, R89 ;  /* 0x00000059ff59723e */ /* 0x000fe200020006ff */
[----:B------:R-:W-:-:S02]  /*4de0*/  HADD2.F32 R91, -RZ, R98.H0_H0 ;  /* 0x20000062ff5b7230 */ /* 0x000fc40000004100 */
[-C--:B------:R-:W-:Y:S01]  /*4df0*/  FFMA.FTZ R87, R93, R100.reuse, -R104 ;  /* 0x000000645d577223 */ /* 0x080fe20000010868 */
[----:B------:R-:W-:Y:S01]  /*4e00*/  FFMA.FTZ R96, R96, R100, R103 ;  /* 0x0000006460607223 */ /* 0x000fe20000010067 */
[----:B------:R-:W-:Y:S02]  /*4e10*/  HADD2.F32 R100, -RZ, R95.H0_H0 ;  /* 0x2000005fff647230 */ /* 0x000fe40000004100 */
[-C--:B------:R-:W-:Y:S01]  /*4e20*/  FMUL.FTZ R104, R99, R102.reuse ;  /* 0x0000006663687220 */ /* 0x080fe20000410000 */
[C---:B------:R-:W-:Y:S01]  /*4e30*/  FMUL.FTZ R102, R91.reuse, R102 ;  /* 0x000000665b667220 */ /* 0x040fe20000410000 */
[----:B------:R-:W-:Y:S01]  /*4e40*/  HADD2.F32 R101, -RZ, R101.H1_H1 ;  /* 0x30000065ff657230 */ /* 0x000fe20000004100 */
[----:B------:R-:W-:Y:S01]  /*4e50*/  F2FP.F16.E4M3.UNPACK_B R10, R10 ;  /* 0x0000000aff0a723e */ /* 0x000fe200020006ff */
[----:B------:R-:W-:Y:S02]  /*4e60*/  HADD2.F32 R97, -RZ, R97.H1_H1 ;  /* 0x30000061ff617230 */ /* 0x000fe40000004100 */
[-C--:B------:R-:W-:Y:S01]  /*4e70*/  FFMA.FTZ R91, R91, R100.reuse, -R104 ;  /* 0x000000645b5b7223 */ /* 0x080fe20000010868 */
[----:B------:R-:W-:Y:S01]  /*4e80*/  FFMA.FTZ R93, R99, R100, R102 ;  /* 0x00000064635d7223 */ /* 0x000fe20000010066 */
[----:B------:R-:W-:Y:S01]  /*4e90*/  HADD2.F32 R98, -RZ, R98.H1_H1 ;  /* 0x30000062ff627230 */ /* 0x000fe20000004100 */
[----:B------:R-:W-:Y:S01]  /*4ea0*/  F2FP.SATFINITE.E4M3.F32.PACK_AB_MERGE_C R31, R36, R31, RZ ;  /* 0x0000001f241f723e */ /* 0x000fe200048070ff */
[----:B------:R-:W-:-:S02]  /*4eb0*/  HADD2.F32 R100, -RZ, R95.H1_H1 ;  /* 0x3000005fff647230 */ /* 0x000fc40000004100 */
[CC--:B------:R-:W-:Y:S01]  /*4ec0*/  FMUL.FTZ R99, R97.reuse, R101.reuse ;  /* 0x0000006561637220 */ /* 0x0c0fe20000410000 */
[----:B------:R-:W-:Y:S01]  /*4ed0*/  F2FP.F16.E4M3.UNPACK_B R95, R14 ;  /* 0x0000000eff5f723e */ /* 0x000fe200020006ff */
[C---:B------:R-:W-:Y:S01]  /*4ee0*/  FMUL.FTZ R102, R98.reuse, R101 ;  /* 0x0000006562667220 */ /* 0x040fe20000410000 */
[----:B------:R-:W-:Y:S02]  /*4ef0*/  HADD2.F32 R101, -RZ, R89.H0_H0 ;  /* 0x20000059ff657230 */ /* 0x000fe40000004100 */
[----:B------:R-:W-:Y:S01]  /*4f00*/  FFMA.FTZ R14, R98, R100, -R99 ;  /* 0x00000064620e7223 */ /* 0x000fe20000010863 */
[----:B------:R-:W-:Y:S01]  /*4f10*/  F2FP.F16.E4M3.UNPACK_B R99, R92 ;  /* 0x0000005cff63723e */ /* 0x000fe200020006ff */
[----:B------:R-:W-:Y:S02]  /*4f20*/  HADD2.F32 R98, -RZ, R95.H0_H0 ;  /* 0x2000005fff627230 */ /* 0x000fe40000004100 */
[----:B------:R-:W-:Y:S01]  /*4f30*/  FFMA.FTZ R92, R97, R100, R102 ;  /* 0x00000064615c7223 */ /* 0x000fe20000010066 */
[----:B------:R-:W-:Y:S01]  /*4f40*/  HADD2.F32 R104, -RZ, R89.H1_H1 ;  /* 0x30000059ff687230 */ /* 0x000fe20000004100 */
[----:B------:R-:W-:Y:S01]  /*4f50*/  F2FP.SATFINITE.E4M3.F32.PACK_AB_MERGE_C R30, R39, R30, RZ ;  /* 0x0000001e271e723e */ /* 0x000fe200048070ff */
[----:B------:R-:W-:-:S02]  /*4f60*/  HADD2.F32 R89, -RZ, R10.H0_H0 ;  /* 0x2000000aff597230 */ /* 0x000fc40000004100 */
[----:B------:R-:W-:Y:S01]  /*4f70*/  FMUL.FTZ R102, R98, R101 ;  /* 0x0000006562667220 */ /* 0x000fe20000410000 */
[----:B------:R-:W-:Y:S01]  /*4f80*/  HADD2.F32 R100, -RZ, R99.H0_H0 ;  /* 0x20000063ff647230 */ /* 0x000fe20000004100 */
[----:B------:R-:W-:Y:S01]  /*4f90*/  F2FP.SATFINITE.E4M3.F32.PACK_AB_MERGE_C R31, R87, R38, R31 ;  /* 0x00000026571f723e */ /* 0x000fe2000480701f */
[----:B------:R-:W-:Y:S01]  /*4fa0*/  HADD2.F32 R97, -RZ, R95.H1_H1 ;  /* 0x3000005fff617230 */ /* 0x000fe20000004100 */
[----:B------:R-:W-:Y:S01]  /*4fb0*/  F2FP.SATFINITE.E4M3.F32.PACK_AB_MERGE_C R30, R96, R37, R30 ;  /* 0x00000025601e723e */ /* 0x000fe2000480701e */
[----:B------:R-:W-:Y:S02]  /*4fc0*/  HADD2.F32 R95, -RZ, R10.H1_H1 ;  /* 0x3000000aff5f7230 */ /* 0x000fe40000004100 */
[----:B------:R-:W-:Y:S01]  /*4fd0*/  FFMA.FTZ R10, R89, R100, -R102 ;  /* 0x00000064590a7223 */ /* 0x000fe20000010866 */
[----:B------:R-:W-:Y:S02]  /*4fe0*/  HADD2.F32 R102, -RZ, R99.H1_H1 ;  /* 0x30000063ff667230 */ /* 0x000fe40000004100 */
[-C--:B------:R-:W-:Y:S01]  /*4ff0*/  FMUL.FTZ R106, R97, R104.reuse ;  /* 0x00000068616a7220 */ /* 0x080fe20000410000 */
[----:B------:R-:W-:Y:S01]  /*5000*/  FMUL.FTZ R101, R89, R101 ;  /* 0x0000006559657220 */ /* 0x000fe20000410000 */
[C---:B------:R-:W-:Y:S01]  /*5010*/  FMUL.FTZ R104, R95.reuse, R104 ;  /* 0x000000685f687220 */ /* 0x040fe20000410000 */
[----:B------:R-:W-:Y:S01]  /*5020*/  F2FP.F16.E4M3.UNPACK_B R39, R13 ;  /* 0x0000000dff27723e */ /* 0x000fe200020006ff */
[----:B------:R-:W-:Y:S01]  /*5030*/  FFMA.FTZ R95, R95, R102, -R106 ;  /* 0x000000665f5f7223 */ /* 0x000fe2000001086a */
[----:B------:R-:W-:Y:S01]  /*5040*/  F2FP.F16.E4M3.UNPACK_B R38, R29 ;  /* 0x0000001dff26723e */ /* 0x000fe200020006ff */
[----:B------:R-:W-:Y:S01]  /*5050*/  FFMA.FTZ R89, R98, R100, R101 ;  /* 0x0000006462597223 */ /* 0x000fe20000010065 */
        /* <DEDUP_REMOVED lines=10> */
[----:B------:R-:W-:Y:S02]  /*5100*/  HADD2.F32 R92, -RZ, R91.H0_H0 ;  /* 0x2000005bff5c7230 */ /* 0x000fe40000004100 */
        /* <DEDUP_REMOVED lines=9> */
[C---:B------:R-:W-:Y:S01]  /*51a0*/  FMUL.FTZ R95, R89.reuse, R93 ;  /* 0x0000005d595f7220 */ /* 0x040fe20000410000 */
[----:B------:R-:W-:Y:S01]  /*51b0*/  F2FP.F16.E4M3.UNPACK_B R87, R13.H1 ;  /* 0x0000000dff57723e */ /* 0x000fe200030006ff */
[C---:B------:R-:W-:Y:S01]  /*51c0*/  FMUL.FTZ R96, R38.reuse, R93 ;  /* 0x0000005d26607220 */ /* 0x040fe20000410000 */
[----:B------:R-:W-:Y:S01]  /*51d0*/  F2FP.F16.E4M3.UNPACK_B R92, R29.H1 ;  /* 0x0000001dff5c723e */ /* 0x000fe200030006ff */
[-C--:B------:R-:W-:Y:S01]  /*51e0*/  FFMA.FTZ R9, R38, R91.reuse, -R95 ;  /* 0x0000005b26097223 */ /* 0x080fe2000001085f */
[----:B------:R-:W-:Y:S02]  /*51f0*/  HADD2.F32 R13, -RZ, R39.H0_H0 ;  /* 0x20000027ff0d7230 */ /* 0x000fe40000004100 */
[----:B------:R-:W-:Y:S01]  /*5200*/  FFMA.FTZ R38, R89, R91, R96 ;  /* 0x0000005b59267223 */ /* 0x000fe20000010060 */
[--C-:B------:R-:W-:Y:S01]  /*5210*/  HADD2.F32 R29, -RZ, R87.reuse.H0_H0 ;  /* 0x20000057ff1d7230 */ /* 0x100fe20000004100 */
[----:B------:R-:W-:Y:S01]  /*5220*/  F2FP.F16.E4M3.UNPACK_B R28, R28.H1 ;  /* 0x0000001cff1c723e */ /* 0x000fe200030006ff */
[--C-:B------:R-:W-:Y:S01]  /*5230*/  HADD2.F32 R96, -RZ, R92.reuse.H0_H0 ;  /* 0x2000005cff607230 */ /* 0x100fe20000004100 */
[----:B------:R-:W-:Y:S01]  /*5240*/  F2FP.F16.E4M3.UNPACK_B R97, R12.H1 ;  /* 0x0000000cff61723e */ /* 0x000fe200030006ff */
[----:B------:R-:W-:Y:S01]  /*5250*/  HADD2.F32 R89, -RZ, R87.H1_H1 ;  /* 0x30000057ff597230 */ /* 0x000fe20000004100 */
[----:B------:R-:W-:Y:S01]  /*5260*/  F2FP.F16.E4M3.UNPACK_B R87, R11 ;  /* 0x0000000bff57723e */ /* 0x000fe200020006ff */
[----:B------:R-:W-:-:S02]  /*5270*/  HADD2.F32 R98, -RZ, R92.H1_H1 ;  /* 0x3000005cff627230 */ /* 0x000fc40000004100 */
[-C--:B------:R-:W-:Y:S01]  /*5280*/  FMUL.FTZ R100, R29, R96.reuse ;  /* 0x000000601d647220 */ /* 0x080fe20000410000 */
[----:B------:R-:W-:Y:S02]  /*5290*/  HADD2.F32 R39, -RZ, R39.H1_H1 ;  /* 0x30000027ff277230 */ /* 0x000fe40000004100 */
[----:B------:R-:W-:Y:S01]  /*52a0*/  FMUL.FTZ R102, R13, R96 ;  /* 0x000000600d667220 */ /* 0x000fe20000410000 */
[--C-:B------:R-:W-:Y:S02]  /*52b0*/  HADD2.F32 R92, -RZ, R28.reuse.H0_H0 ;  /* 0x2000001cff5c7230 */ /* 0x100fe40000004100 */
[-C--:B------:R-:W-:Y:S01]  /*52c0*/  FMUL.FTZ R104, R89, R98.reuse ;  /* 0x0000006259687220 */ /* 0x080fe20000410000 */
[----:B------:R-:W-:Y:S02]  /*52d0*/  HADD2.F32 R96, -RZ, R28.H1_H1 ;  /* 0x3000001cff607230 */ /* 0x000fe40000004100 */
[----:B------:R-:W-:Y:S01]  /*52e0*/  FMUL.FTZ R98, R39, R98 ;  /* 0x0000006227627220 */ /* 0x000fe20000410000 */
[----:B------:R-:W-:Y:S01]  /*52f0*/  F2FP.F16.E4M3.UNPACK_B R11, R11.H1 ;  /* 0x0000000bff0b723e */ /* 0x000fe200030006ff */
[-C--:B------:R-:W-:Y:S01]  /*5300*/  FFMA.FTZ R13, R13, R92.reuse, -R100 ;  /* 0x0000005c0d0d7223 */ /* 0x080fe20000010864 */
[----:B------:R-:W-:Y:S01]  /*5310*/  FFMA.FTZ R28, R29, R92, R102 ;  /* 0x0000005c1d1c7223 */ /* 0x000fe20000010066 */
[-C--:B------:R-:W-:Y:S01]  /*5320*/  FFMA.FTZ R92, R39, R96.reuse, -R104 ;  /* 0x00000060275c7223 */ /* 0x080fe20000010868 */
[----:B------:R-:W-:Y:S01]  /*5330*/  FFMA.FTZ R29, R89, R96, R98 ;  /* 0x00000060591d7223 */ /* 0x000fe20000010062 */
[-C--:B------:R-:W-:Y:S01]  /*5340*/  F2FP.F16.E4M3.UNPACK_B R39, R15.reuse ;  /* 0x0000000fff27723e */ /* 0x080fe200020006ff */
[----:B------:R-:W-:Y:S01]  /*5350*/  HADD2.F32 R89, -RZ, R87.H0_H0 ;  /* 0x20000057ff597230 */ /* 0x000fe20000004100 */
[----:B------:R-:W-:Y:S01]  /*5360*/  F2FP.F16.E4M3.UNPACK_B R96, R15.H1 ;  /* 0x0000000fff60723e */ /* 0x000fe200030006ff */
[----:B------:R-:W-:Y:S01]  /*5370*/  HADD2.F32 R104, -RZ, R97.H0_H0 ;  /* 0x20000061ff687230 */ /* 0x000fe20000004100 */
[----:B------:R-:W-:Y:S01]  /*5380*/  F2FP.F16.E4M3.UNPACK_B R15, R12 ;  /* 0x0000000cff0f723e */ /* 0x000fe200020006ff */
[----:B------:R-:W-:Y:S01]  /*5390*/  HADD2.F32 R91, -RZ, R39.H0_H0 ;  /* 0x20000027ff5b7230 */ /* 0x000fe20000004100 */
[-C--:B------:R-:W-:Y:S01]  /*53a0*/  F2FP.F16.E4M3.UNPACK_B R12, R8.reuse ;  /* 0x00000008ff0c723e */ /* 0x080fe200020006ff */
[----:B------:R-:W-:Y:S01]  /*53b0*/  HADD2.F32 R95, -RZ, R96.H0_H0 ;  /* 0x20000060ff5f7230 */ /* 0x000fe20000004100 */
[----:B------:R-:W-:Y:S01]  /*53c0*/  F2FP.F16.E4M3.UNPACK_B R8, R8.H1 ;  /* 0x00000008ff08723e */ /* 0x000fe200030006ff */
[----:B------:R-:W-:Y:S01]  /*53d0*/  HADD2.F32 R102, -RZ, R15.H0_H0 ;  /* 0x2000000fff667230 */ /* 0x000fe20000004100 */
[----:B------:R-:W-:Y:S01]  /*53e0*/  F2FP.SATFINITE.E4M3.F32.PACK_AB_MERGE_C R13, R92, R13, RZ ;  /* 0x0000000d5c0d723e */ /* 0x000fe200048070ff */
[----:B------:R-:W-:-:S02]  /*53f0*/  HADD2.F32 R98, -RZ, R12.H0_H0 ;  /* 0x2000000cff627230 */ /* 0x000fc40000004100 */
[----:B------:R-:W-:Y:S01]  /*5400*/  FMUL.FTZ R108, R95, R104 ;  /* 0x000000685f6c7220 */ /* 0x000fe20000410000 */
[----:B------:R-:W-:Y:S02]  /*5410*/  HADD2.F32 R93, -RZ, R11.H0_H0 ;  /* 0x2000000bff5d7230 */ /* 0x000fe40000004100 */
[-C--:B------:R-:W-:Y:S01]  /*5420*/  FMUL.FTZ R106, R91, R102.reuse ;  /* 0x000000665b6a7220 */ /* 0x080fe20000410000 */
[----:B------:R-:W-:Y:S01]  /*5430*/  FMUL.FTZ R102, R89, R102 ;  /* 0x0000006659667220 */ /* 0x000fe20000410000 */
[----:B------:R-:W-:Y:S01]  /*5440*/  HADD2.F32 R96, -RZ, R96.H1_H1 ;  /* 0x30000060ff607230 */ /* 0x000fe20000004100 */
[----:B------:R-:W-:Y:S01]  /*5450*/  F2FP.SATFINITE.E4M3.F32.PACK_AB_MERGE_C R28, R29, R28, RZ ;  /* 0x0000001c1d1c723e */ /* 0x000fe200048070ff */
[----:B------:R-:W-:Y:S02]  /*5460*/  HADD2.F32 R97, -RZ, R97.H1_H1 ;  /* 0x30000061ff617230 */ /* 0x000fe40000004100 */
[----:B------:R-:W-:Y:S01]  /*5470*/  FFMA.FTZ R89, R89, R98, -R106 ;  /* 0x0000006259597223 */ /* 0x000fe2000001086a */
[----:B------:R-:W-:-:S02]  /*5480*/  HADD2.F32 R11, -RZ, R11.H1_H1 ;  /* 0x3000000bff0b7230 */ /* 0x000fc40000004100 */
[----:B------:R-:W-:Y:S01]  /*5490*/  FFMA.FTZ R91, R91, R98, R102 ;  /* 0x000000625b5b7223 */ /* 0x000fe20000010066 */
[--C-:B------:R-:W-:Y:S02]  /*54a0*/  HADD2.F32 R100, -RZ, R8.reuse.H0_H0 ;  /* 0x20000008ff647230 */ /* 0x100fe40000004100 */
[----:B------:R-:W-:Y:S01]  /*54b0*/  FMUL.FTZ R104, R93, R104 ;  /* 0x000000685d687220 */ /* 0x000fe20000410000 */
[----:B------:R-:W-:Y:S02]  /*54c0*/  HADD2.F32 R39, -RZ, R39.H1_H1 ;  /* 0x30000027ff277230 */ /* 0x000fe40000004100 */
        /* <DEDUP_REMOVED lines=9> */
[----:B------:R-:W-:Y:S01]  /*5560*/  FFMA.FTZ R102, R11, R8, -R102 ;  /* 0x000000080b667223 */ /* 0x000fe20000010866 */
[C---:B------:R-:W-:Y:S01]  /*5570*/  FMUL.FTZ R98, R87.reuse, R98 ;  /* 0x0000006257627220 */ /* 0x040fe20000410000 */
[----:B------:R-:W-:Y:S01]  /*5580*/  FFMA.FTZ R8, R96, R8, R97 ;  /* 0x0000000860087223 */ /* 0x000fe20000010061 */
[----:B------:R-:W-:Y:S01]  /*5590*/  FFMA.FTZ R100, R87, R12, -R100 ;  /* 0x0000000c57647223 */ /* 0x000fe20000010864 */
[----:B------:R-:W-:Y:S01]  /*55a0*/  F2FP.SATFINITE.E4M3.F32.PACK_AB_MERGE_C R9, R9, R36, R13 ;  /* 0x000000240909723e */ /* 0x000fe2000480700d */
[----:B------:R-:W-:Y:S01]  /*55b0*/  FFMA.FTZ R98, R39, R12, R98 ;  /* 0x0000000c27627223 */ /* 0x000fe20000010062 */
[----:B------:R-:W-:Y:S01]  /*55c0*/  F2FP.SATFINITE.E4M3.F32.PACK_AB_MERGE_C R93, R102, R93, RZ ;  /* 0x0000005d665d723e */ /* 0x000fe200048070ff */
[----:B------:R-:W-:Y:S01]  /*55d0*/  IMAD.MOV.U32 R12, RZ, RZ, R30 ;  /* 0x000000ffff0c7224 */ /* 0x000fe200078e001e */
[----:B------:R-:W-:-:S02]  /*55e0*/  F2FP.SATFINITE.E4M3.F32.PACK_AB_MERGE_C R8, R8, R95, RZ ;  /* 0x0000005f0808723e */ /* 0x000fc400048070ff */
[----:B------:R-:W-:Y:S02]  /*55f0*/  F2FP.SATFINITE.E4M3.F32.PACK_AB_MERGE_C R11, R100, R89, R93 ;  /* 0x00000059640b723e */ /* 0x000fe4000480705d */
[----:B------:R-:W-:Y:S01]  /*5600*/  F2FP.SATFINITE.E4M3.F32.PACK_AB_MERGE_C R15, R98, R91, R8 ;  /* 0x0000005b620f723e */ /* 0x000fe20004807008 */
[----:B------:R-:W-:Y:S01]  /*5610*/  IMAD.MOV.U32 R8, RZ, RZ, R31 ;  /* 0x000000ffff087224 */ /* 0x000fe200078e001f */
[----:B------:R-:W-:-:S07]  /*5620*/  F2FP.SATFINITE.E4M3.F32.PACK_AB_MERGE_C R13, R38, R37, R28 ;  /* 0x00000025260d723e */ /* 0x000fce000480701c */
.L_x_11823:
[----:B------:R-:W-:Y:S05]  /*5630*/  BSYNC B2 ;  /* 0x0000000000027941 */ /* 0x000fea0003800000 */
.L_x_11822:
[----:B0-----:R0:W-:Y:S04]  /*5640*/  ST.E.128 desc[UR42][R72.64], R8 ;  /* 0x0000000848007985 */ /* 0x0011e8000c101d2a */
[----:B--2---:R0:W-:Y:S02]  /*5650*/  @!P5 ST.E.128 desc[UR42][R74.64], R12 ;  /* 0x0000000c4a00d985 */ /* 0x0041e4000c101d2a */
.L_x_11821:
[----:B------:R-:W-:Y:S05]  /*5660*/  BSYNC B1 ;  /* 0x0000000000017941 */ /* 0x000fea0003800000 */
.L_x_11820:
[----:B------:R-:W-:-:S13]  /*5670*/  ISETP.NE.AND P5, PT, R51, RZ, PT ;  /* 0x000000ff3300720c */ /* 0x000fda0003fa5270 */
[----:B------:R-:W-:Y:S05]  /*5680*/  @!P5 BRA `(.L_x_11803) ;  /* 0x0000001000d0d947 */ /* 0x000fea0003800000 */
[----:B0-----:R-:W5:Y:S04]  /*5690*/  LDL R12, [R1+0x30] ;  /* 0x00003000010c7983 */ /* 0x001f680000100800 */
[----:B------:R-:W3:Y:S04]  /*56a0*/  LDL R11, [R1+0x78] ;  /* 0x00007800010b7983 */ /* 0x000ee80000100800 */
[----:B------:R-:W3:Y:S01]  /*56b0*/  LDL R10, [R1+0x44] ;  /* 0x00004400010a7983 */ /* 0x000ee20000100800 */
[----:B------:R-:W-:Y:S01]  /*56c0*/  SEL R94, R53, R94, !P2 ;  /* 0x0000005e355e7207 */ /* 0x000fe20005000000 */
[----:B------:R-:W-:Y:S01]  /*56d0*/  BSSY B1, `(.L_x_11824) ;  /* 0x00000ea000017945 */ /* 0x000fe20003800000 */
[----:B------:R-:W-:-:S02]  /*56e0*/  ISETP.GE.AND P6, PT, R66, R80, PT ;  /* 0x000000504200720c */ /* 0x000fc40003fc6270 */
[----:B------:R-:W-:Y:S02]  /*56f0*/  SHF.R.S32.HI R9, RZ, 0x1f, R94 ;  /* 0x0000001fff097819 */ /* 0x000fe4000001145e */
[C---:B----4-:R-:W-:Y:S02]  /*5700*/  IADD3 R28, P5, R0.reuse, R82, RZ ;  /* 0x00000052001c7210 */ /* 0x050fe40007fbe0ff */
[----:B------:R-:W-:Y:S02]  /*5710*/  LEA.HI R9, R9, R94, RZ, 0x5 ;  /* 0x0000005e09097211 */ /* 0x000fe400078f28ff */
[----:B--2---:R-:W-:Y:S02]  /*5720*/  LEA.HI.X.SX32 R29, R0, R81, 0x1, P5 ;  /* 0x00000051001d7211 */ /* 0x004fe400028f0eff */
[----:B------:R-:W-:-:S04]  /*5730*/  SHF.R.S32.HI R8, RZ, 0x5, R9 ;  /* 0x00000005ff087819 */ /* 0x000fc80000011409 */
[----:B------:R-:W-:-:S04]  /*5740*/  LEA.HI.SX32 R8, R63, R8, 0x1c ;  /* 0x000000083f087211 */ /* 0x000fc800078fe2ff */
[C---:B------:R-:W-:Y:S01]  /*5750*/  LEA.HI R9, R8.reuse, R8, RZ, 0x1 ;  /* 0x0000000808097211 */ /* 0x040fe200078f08ff */
[----:B------:R-:W-:-:S04]  /*5760*/  IMAD.SHL.U32 R31, R8, 0x10, RZ ;  /* 0x00000010081f7824 */ /* 0x000fc800078e00ff */
[----:B------:R-:W-:-:S05]  /*5770*/  IMAD.SHL.U32 R9, R9, 0x800, RZ ;  /* 0x0000080009097824 */ /* 0x000fca00078e00ff */
[----:B------:R-:W-:Y:S02]  /*5780*/  LOP3.LUT R9, R9, 0xfffff000, RZ, 0xc0, !PT ;  /* 0xfffff00009097812 */ /* 0x000fe400078ec0ff */
[----:B-----5:R-:W-:-:S04]  /*5790*/  LOP3.LUT R8, R12, 0x10, R31, 0xf8, !PT ;  /* 0x000000100c087812 */ /* 0x020fc800078ef81f */
[----:B---3--:R-:W-:-:S04]  /*57a0*/  LOP3.LUT R8, R8, R11, RZ, 0x3c, !PT ;  /* 0x0000000b08087212 */ /* 0x008fc800078e3cff */
        /* <DEDUP_REMOVED lines=19> */
[--C-:B------:R-:W-:Y:S01]  /*58e0*/  SHF.R.U32.HI R38, RZ, 0x8, R7.reuse ;  /* 0x00000008ff267819 */ /* 0x100fe20000011607 */
[----:B------:R-:W-:Y:S01]  /*58f0*/  IMAD.SHL.U32 R37, R37, 0x100, RZ ;  /* 0x0000010025257824 */ /* 0x000fe200078e00ff */
        /* <DEDUP_REMOVED lines=15> */
[----:B------:R-:W-:-:S02]  /*59f0*/  LOP3.LUT R35, R6, 0xff00, R35, 0xf8, !PT ;  /* 0x0000ff0006237812 */ /* 0x000fc400078ef823 */
[----:B------:R-:W-:Y:S01]  /*5a00*/  LOP3.LUT R6, R4, 0xff0000, R33, 0xf8, !PT ;  /* 0x00ff000004067812 */ /* 0x000fe200078ef821 */
[----:B------:R-:W-:Y:S01]  /*5a10*/  IMAD.U32 R4, R74, 0x10000, RZ ;  /* 0x000100004a047824 */ /* 0x000fe200078e00ff */
[----:B------:R-:W-:Y:S02]  /*5a20*/  LOP3.LUT R38, R34, 0xff00, R37, 0xf8, !PT ;  /* 0x0000ff0022267812 */ /* 0x000fe400078ef825 */
[----:B------:R-:W-:Y:S02]  /*5a30*/  LOP3.LUT R72, R36, 0xff00, R39, 0xf8, !PT ;  /* 0x0000ff0024487812 */ /* 0x000fe400078ef827 */
[----:B------:R-:W-:Y:S02]  /*5a40*/  F2FP.F16.E4M3.UNPACK_B R36, R86.H1 ;  /* 0x00000056ff24723e */ /* 0x000fe400030006ff */
[----:B------:R-:W-:Y:S02]  /*5a50*/  F2FP.F16.E4M3.UNPACK_B R34, R32.H1 ;  /* 0x00000020ff22723e */ /* 0x000fe400030006ff */
[----:B------:R-:W-:Y:S01]  /*5a60*/  F2FP.F16.E4M3.UNPACK_B R33, R30.H1 ;  /* 0x0000001eff21723e */ /* 0x000fe200030006ff */
[----:B------:R-:W-:Y:S01]  /*5a70*/  HADD2.F32 R39, -RZ, R36.H0_H0 ;  /* 0x20000024ff277230 */ /* 0x000fe20000004100 */
[----:B------:R-:W-:Y:S01]  /*5a80*/  LOP3.LUT R4, R35, 0xff0000, R4, 0xf8, !PT ;  /* 0x00ff000023047812 */ /* 0x000fe200078ef804 */
[----:B------:R-:W-:Y:S01]  /*5a90*/  HADD2.F32 R12, -RZ, R34.H0_H0 ;  /* 0x20000022ff0c7230 */ /* 0x000fe20000004100 */
[----:B------:R-:W-:Y:S01]  /*5aa0*/  F2FP.F16.E4M3.UNPACK_B R35, R84.H1 ;  /* 0x00000054ff23723e */ /* 0x000fe200030006ff */
[----:B------:R-:W-:Y:S01]  /*5ab0*/  HADD2.F32 R8, -RZ, R33.H0_H0 ;  /* 0x20000021ff087230 */ /* 0x000fe20000004100 */
[----:B------:R-:W-:Y:S01]  /*5ac0*/  LOP3.LUT R7, R38, 0xff0000, R5, 0xf8, !PT ;  /* 0x00ff000026077812 */ /* 0x000fe200078ef805 */
[----:B------:R-:W-:-:S02]  /*5ad0*/  HADD2.F32 R36, -RZ, R36.H1_H1 ;  /* 0x30000024ff247230 */ /* 0x000fc40000004100 */
[-C--:B------:R-:W-:Y:S01]  /*5ae0*/  FMUL.FTZ R75, R12, R39.reuse ;  /* 0x000000270c4b7220 */ /* 0x080fe20000410000 */
[--C-:B------:R-:W-:Y:S02]  /*5af0*/  HADD2.F32 R37, -RZ, R35.reuse.H0_H0 ;  /* 0x20000023ff257230 */ /* 0x100fe40000004100 */
        /* <DEDUP_REMOVED lines=34> */
[-C--:B------:R-:W-:Y:S01]  /*5d20*/  F2FP.F16.E4M3.UNPACK_B R34, R10.reuse.H1 ;  /* 0x0000000aff22723e */ /* 0x080fe200030006ff */
[----:B------:R-:W-:Y:S01]  /*5d30*/  HADD2.F32 R72, -RZ, R38.H0_H0 ;  /* 0x20000026ff487230 */ /* 0x000fe20000004100 */
[----:B------:R-:W-:Y:S01]  /*5d40*/  F2FP.F16.E4M3.UNPACK_B R85, R85 ;  /* 0x00000055ff55723e */ /* 0x000fe200020006ff */
[----:B------:R-:W-:Y:S01]  /*5d50*/  HADD2.F32 R80, -RZ, R36.H1_H1 ;  /* 0x30000024ff507230 */ /* 0x000fe20000004100 */
[----:B------:R-:W-:Y:S01]  /*5d60*/  F2FP.F16.E4M3.UNPACK_B R10, R10 ;  /* 0x0000000aff0a723e */ /* 0x000fe200020006ff */
[----:B------:R-:W-:-:S02]  /*5d70*/  HADD2.F32 R36, -RZ, R34.H0_H0 ;  /* 0x20000022ff247230 */ /* 0x000fc40000004100 */
[----:B------:R-:W-:Y:S01]  /*5d80*/  FMUL.FTZ R89, R72, R87 ;  /* 0x0000005748597220 */ /* 0x000fe20000410000 */
        /* <DEDUP_REMOVED lines=9> */
[----:B------:R-:W-:Y:S01]  /*5e20*/  FMUL.FTZ R80, R38, R80 ;  /* 0x0000005026507220 */ /* 0x000fe20000410000 */
[----:B------:R-:W-:Y:S01]  /*5e30*/  FFMA.FTZ R72, R72, R75, R87 ;  /* 0x0000004b48487223 */ /* 0x000fe20000010057 */
[----:B------:R-:W-:Y:S01]  /*5e40*/  FFMA.FTZ R91, R38, R74, -R89 ;  /* 0x0000004a265b7223 */ /* 0x000fe20000010859 */
[----:B------:R-:W-:-:S02]  /*5e50*/  HADD2.F32 R75, -RZ, R85.H0_H0 ;  /* 0x20000055ff4b7230 */ /* 0x000fc40000004100 */
[----:B------:R-:W-:Y:S01]  /*5e60*/  FFMA.FTZ R39, R39, R84, R86 ;  /* 0x0000005427277223 */ /* 0x000fe20000010056 */
[----:B------:R-:W-:Y:S01]  /*5e70*/  HADD2.F32 R38, -RZ, R36.H0_H0 ;  /* 0x20000024ff267230 */ /* 0x000fe20000004100 */
[----:B------:R-:W-:Y:S01]  /*5e80*/  F2FP.SATFINITE.E4M3.F32.PACK_AB_MERGE_C R12, R35, R12, RZ ;  /* 0x0000000c230c723e */ /* 0x000fe200048070ff */
[----:B------:R-:W-:Y:S02]  /*5e90*/  HADD2.F32 R85, -RZ, R85.H1_H1 ;  /* 0x30000055ff557230 */ /* 0x000fe40000004100 */
[----:B------:R-:W-:Y:S01]  /*5ea0*/  FFMA.FTZ R93, R73, R74, R80 ;  /* 0x0000004a495d7223 */ /* 0x000fe20000010050 */
[----:B------:R-:W-:Y:S02]  /*5eb0*/  HADD2.F32 R14, -RZ, R10.H0_H0 ;  /* 0x2000000aff0e7230 */ /* 0x000fe40000004100 */
[----:B------:R-:W-:Y:S01]  /*5ec0*/  FMUL.FTZ R87, R38, R75 ;  /* 0x0000004b26577220 */ /* 0x000fe20000410000 */
[----:B------:R-:W-:Y:S01]  /*5ed0*/  HADD2.F32 R36, -RZ, R36.H1_H1 ;  /* 0x30000024ff247230 */ /* 0x000fe20000004100 */
[----:B------:R-:W-:Y:S01]  /*5ee0*/  F2FP.SATFINITE.E4M3.F32.PACK_AB_MERGE_C R8, R33, R8, RZ ;  /* 0x000000082108723e */ /* 0x000fe200048070ff */
[----:B------:R-:W-:Y:S01]  /*5ef0*/  HADD2.F32 R10, -RZ, R10.H1_H1 ;  /* 0x3000000aff0a7230 */ /* 0x000fe20000004100 */
[----:B------:R-:W-:Y:S01]  /*5f00*/  F2FP.SATFINITE.E4M3.F32.PACK_AB_MERGE_C R91, R91, R34, RZ ;  /* 0x000000225b5b723e */ /* 0x000fe200048070ff */
[----:B------:R-:W-:-:S02]  /*5f10*/  HADD2.F32 R73, -RZ, R83.H0_H0 ;  /* 0x20000053ff497230 */ /* 0x000fc40000004100 */
        /* <DEDUP_REMOVED lines=90> */
[----:B------:R-:W-:Y:S01]  /*64c0*/  F2FP.SATFINITE.E4M3.F32.PACK_AB_MERGE_C R10, R10, R87, R91 ;  /* 0x000000570a0a723e */ /* 0x000fe2000480705b */
        /* <DEDUP_REMOVED lines=10> */
.L_x_11825:
[----:B------:R-:W-:Y:S05]  /*6570*/  BSYNC B1 ;  /* 0x0000000000017941 */ /* 0x000fea0003800000 */
.L_x_11824:
[----:B0-----:R0:W-:Y:S01]  /*6580*/  ST.E.128 desc[UR42][R28.64], R8 ;  /* 0x000000081c007985 */ /* 0x0011e2000c101d2a */
[----:B------:R-:W-:-:S13]  /*6590*/  ISETP.GE.AND P5, PT, R31, R90, PT ;  /* 0x0000005a1f00720c */ /* 0x000fda0003fa6270 */
[----:B------:R-:W-:Y:S05]  /*65a0*/  @P5 BRA `(.L_x_11803) ;  /* 0x0000000400085947 */ /* 0x000fea0003800000 */
[----:B------:R-:W-:-:S04]  /*65b0*/  IADD3 R4, P5, R82, R31, RZ ;  /* 0x0000001f52047210 */ /* 0x000fc80007fbe0ff */
[----:B------:R-:W-:-:S05]  /*65c0*/  LEA.HI.X.SX32 R5, R31, R81, 0x1, P5 ;  /* 0x000000511f057211 */ /* 0x000fca00028f0eff */
[----:B--2---:R2:W-:Y:S01]  /*65d0*/  ST.E.128 desc[UR42][R4.64], R12 ;  /* 0x0000000c04007985 */ /* 0x0045e2000c101d2a */
[----:B------:R-:W-:Y:S05]  /*65e0*/  BRA `(.L_x_11803) ;  /* 0x0000000000f87947 */ /* 0x000fea0003800000 */
.L_x_11795:
[----:B------:R-:W-:-:S06]  /*65f0*/  UISETP.NE.AND UP0, UPT, UR38, 0x3, UPT ;  /* 0x000000032600788c */ /* 0x000fcc000bf05270 */
[----:B------:R-:W-:-:S13]  /*6600*/  PLOP3.LUT P0, PT, PT, PT, UP0, 0x80, 0x0 ;  /* 0x000000000000781c */ /* 0x000fda0003f0f008 */
[----:B------:R-:W-:Y:S05]  /*6610*/  @!P0 BRA `(.L_x_11826) ;  /* 0x0000000000048947 */ /* 0x000fea0003800000 */
[----:B------:R-:W-:Y:S01]  /*6620*/  BPT.TRAP 0x1 ;  /* 0x000000040000795c */ /* 0x000fe20000300000 */
.L_x_11826:
[----:B------:R-:W2:Y:S01]  /*6630*/  LDL R4, [R1+0x18] ;  /* 0x0000180001047983 */ /* 0x000ea20000100800 */
[----:B------:R-:W-:Y:S01]  /*6640*/  IMAD R68, R23, 0x8, R18 ;  /* 0x0000000817447824 */ /* 0x000fe200078e0212 */
[----:B------:R-:W-:Y:S01]  /*6650*/  BSSY B1, `(.L_x_11827) ;  /* 0x0000005000017945 */ /* 0x000fe20003800000 */
[----:B------:R-:W-:Y:S02]  /*6660*/  SHF.R.S32.HI R76, RZ, 0x1f, R77 ;  /* 0x0000001fff4c7819 */ /* 0x000fe4000001144d */
[----:B--2---:R-:W-:-:S04]  /*6670*/  SHF.L.U32 R79, R4, 0x1f, RZ ;  /* 0x0000001f044f7819 */ /* 0x004fc800000006ff */
[----:B------:R-:W0:Y:S02]  /*6680*/  SYNCS.PHASECHK.TRANS64.TRYWAIT P5, [R68+URZ+0x19c90], R79 ;  /* 0x019c904f440075a7 */ /* 0x000e2400080a017f */
[----:B0-----:R-:W-:Y:S05]  /*6690*/  @!P5 BRA `(.L_x_11828) ;  /* 0x000001d80074d947 */ /* 0x001fea0003800000 */
.L_x_12145:
[----:B------:R-:W-:Y:S05]  /*66a0*/  BSYNC B1 ;  /* 0x0000000000017941 */ /* 0x000fea0003800000 */
.L_x_11827:
[----:B------:R-:W1:Y:S01]  /*66b0*/  S2R R8, SR_TID.X ;  /* 0x0000000000087919 */ /* 0x000e620000002100 */
[----:B------:R-:W-:Y:S01]  /*66c0*/  ULDC.64 UR4, c[0x0][0x300] ;  /* 0x0000c00000047ab9 */ /* 0x000fe20000000a00 */
[----:B-----5:R-:W-:Y:S01]  /*66d0*/  SHF.R.S32.HI R71, RZ, 0x1f, R78 ;  /* 0x0000001fff477819 */ /* 0x020fe2000001144e */
[----:B------:R-:W-:Y:S02]  /*66e0*/  IMAD R6, R76, UR4, RZ ;  /* 0x000000044c067c24 */ /* 0x000fe4000f8e02ff */
        /* <DEDUP_REMOVED lines=15> */
[----:B-1----:R-:W-:Y:S01]  /*67e0*/  VIADD R8, R8, 0xffffff80 ;  /* 0xffffff8008087836 */ /* 0x002fe20000000000 */
[----:B------:R-:W-:Y:S01]  /*67f0*/  IADD3 R4, P6, R4, UR4, RZ ;  /* 0x0000000404047c10 */ /* 0x000fe2000ffde0ff */
[----:B------:R-:W-:-:S03]  /*6800*/  UMOV UR4, 0xffffffff ;  /* 0xffffffff00047882 */ /* 0x000fc60000000000 */
[----:B------:R-:W-:Y:S02]  /*6810*/  LEA.HI R8, R8, R8, RZ, 0x1 ;  /* 0x0000000808087211 */ /* 0x000fe400078f08ff */
[----:B------:R-:W-:Y:S02]  /*6820*/  IADD3.X R13, R5, UR5, R7, P6, !PT ;  /* 0x00000005050d7c10 */ /* 0x000fe4000b7fe407 */
[----:B------:R-:W-:-:S04]  /*6830*/  SHF.R.S32.HI R8, RZ, 0x1, R8 ;  /* 0x00000001ff087819 */ /* 0x000fc80000011408 */
[----:B------:R-:W-:Y:S01]  /*6840*/  ISETP.GT.AND P5, PT, R70, R8, PT ;  /* 0x000000084600720c */ /* 0x000fe20003fa4270 */
[----:B------:R-:W-:-:S12]  /*6850*/  BRA.DIV UR4, `(.L_x_11829) ;  /* 0x000001da04187947 */ /* 0x000fd8000b800000 */
[----:B------:R1:W2:Y:S04]  /*6860*/  SHFL.IDX PT, R29, R13, RZ, 0x1e1f ;  /* 0x001e1fff0d1d7589 */ /* 0x0002a800000e0000 */
[----:B------:R1:W3:Y:S02]  /*6870*/  SHFL.IDX PT, R14, R4, RZ, 0x1e1f ;  /* 0x001e1fff040e7589 */ /* 0x0002e400000e0000 */
.L_x_12149:
[----:B------:R-:W-:Y:S05]  /*6880*/  @!P5 BRA `(.L_x_11803) ;  /* 0x000000000050d947 */ /* 0x000fea0003800000 */
[----:B------:R-:W4:Y:S01]  /*6890*/  LDL R10, [R1+0x28] ;  /* 0x00002800010a7983 */ /* 0x000f220000100800 */
[----:B------:R-:W-:-:S03]  /*68a0*/  ULDC UR4, c[0x0][0x2f4] ;  /* 0x0000bd0000047ab9 */ /* 0x000fc60000000800 */
[----:B------:R-:W5:Y:S04]  /*68b0*/  LDL R12, [R1+0x14] ;  /* 0x00001400010c7983 */ /* 0x000f680000100800 */
        /* <DEDUP_REMOVED lines=11> */
[----:B-----5:R-:W-:-:S03]  /*6970*/  ISETP.GE.AND P6, PT, R12, UR4, PT ;  /* 0x000000040c007c0c */ /* 0x020fc6000bfc6270 */
[----:B--2---:R1:W-:Y:S10]  /*6980*/  @!P5 ST.E.128 desc[UR42][R8.64], R4 ;  /* 0x000000040800d985 */ /* 0x0043f4000c101d2a */
[----:B------:R-:W2:Y:S01]  /*6990*/  @!P6 LDS.128 R4, [R69+0x15800] ;  /* 0x015800004504e984 */ /* 0x000ea20000000c00 */
[----:B-1----:R-:W-:-:S05]  /*69a0*/  @!P6 IADD3 R8, P5, R12, R14, RZ ;  /* 0x0000000e0c08e210 */ /* 0x002fca0007fbe0ff */
[----:B------:R-:W-:-:S05]  /*69b0*/  @!P6 IMAD.X R9, R29, 0x1, R11, P5 ;  /* 0x000000011d09e824 */ /* 0x000fca00028e060b */
[----:B--2---:R4:W-:Y:S03]  /*69c0*/  @!P6 ST.E.128 desc[UR42][R8.64], R4 ;  /* 0x000000040800e985 */ /* 0x0049e6000c101d2a */
.L_x_11803:
[----:B------:R-:W-:Y:S05]  /*69d0*/  BSYNC B0 ;  /* 0x0000000000007941 */ /* 0x000fea0003800000 */
.L_x_11794:
        /* <DEDUP_REMOVED lines=16> */
.L_x_11831:
[----:B------:R-:W-:Y:S05]  /*6ae0*/  BSYNC B0 ;  /* 0x0000000000007941 */ /* 0x000fea0003800000 */
.L_x_11830:
[----:B------:R-:W0:Y:S01]  /*6af0*/  SYNCS.PHASECHK.TRANS64.TRYWAIT P0, [R68+URZ+0x19cb0], R79 ;  /* 0x019cb04f440075a7 */ /* 0x000e22000800017f */
[----:B------:R-:W-:Y:S04]  /*6b00*/  BSSY B0, `(.L_x_11832) ;  /* 0x0000002000007945 */ /* 0x000fe80003800000 */
[----:B0-----:R-:W-:Y:S05]  /*6b10*/  @!P0 BRA `(.L_x_11833) ;  /* 0x000001d400ac8947 */ /* 0x001fea0003800000 */
.L_x_12150:
[----:B------:R-:W-:Y:S05]  /*6b20*/  BSYNC B0 ;  /* 0x0000000000007941 */ /* 0x000fea0003800000 */
.L_x_11832:
        /* <DEDUP_REMOVED lines=28> */
[----:B---3--:R-:W3:Y:S04]  /*6cf0*/  LDL R14, [R1+0x14] ;  /* 0x00001400010e7983 */ /* 0x008ee80000100800 */
        /* <DEDUP_REMOVED lines=11> */
[----:B---3--:R-:W-:-:S03]  /*6db0*/  ISETP.GE.AND P6, PT, R14, UR4, PT ;  /* 0x000000040e007c0c */ /* 0x008fc6000bfc6270 */
[----:B--2---:R1:W-:Y:S10]  /*6dc0*/  @!P0 ST.E.128 desc[UR42][R8.64], R4 ;  /* 0x0000000408008985 */ /* 0x0043f4000c101d2a */
[----:B------:R-:W2:Y:S01]  /*6dd0*/  @!P6 LDS.128 R4, [R69+0xb000] ;  /* 0x00b000004504e984 */ /* 0x000ea20000000c00 */
[----:B-1----:R-:W-:-:S05]  /*6de0*/  @!P6 IADD3 R8, P0, R14, R13, RZ ;  /* 0x0000000d0e08e210 */ /* 0x002fca0007f1e0ff */
[----:B------:R-:W-:-:S05]  /*6df0*/  @!P6 IMAD.X R9, R11, 0x1, R12, P0 ;  /* 0x000000010b09e824 */ /* 0x000fca00000e060c */
[----:B--2---:R1:W-:Y:S03]  /*6e00*/  @!P6 ST.E.128 desc[UR42][R8.64], R4 ;  /* 0x000000040800e985 */ /* 0x0043e6000c101d2a */
.L_x_11835:
[----:B------:R-:W-:Y:S05]  /*6e10*/  BSYNC B0 ;  /* 0x0000000000007941 */ /* 0x000fea0003800000 */
.L_x_11834:
[----:B-1----:R-:W5:Y:S01]  /*6e20*/  LDL.LU R5, [R1+0x18] ;  /* 0x0000180001057983 */ /* 0x002f620000300800 */
[----:B0-----:R-:W-:Y:S01]  /*6e30*/  @!P5 VIADD R68, R68, 0x19cc0 ;  /* 0x00019cc04444d836 */ /* 0x001fe20000000000 */
[----:B------:R-:W-:Y:S01]  /*6e40*/  PLOP3.LUT P0, PT, PT, PT, PT, 0x8, 0x0 ;  /* 0x000000000000781c */ /* 0x000fe20003f0e170 */
[----:B------:R-:W-:Y:S01]  /*6e50*/  VIADD R23, R23, 0x1 ;  /* 0x0000000117177836 */ /* 0x000fe20000000000 */
[----:B------:R-:W-:Y:S01]  /*6e60*/  @!PT LDS RZ, [RZ] ;  /* 0x00000000fffff984 */ /* 0x000fe20000000800 */
[----:B------:R-:W-:Y:S01]  /*6e70*/  @!PT LDS RZ, [RZ] ;  /* 0x00000000fffff984 */ /* 0x000fe20000000800 */
[----:B------:R-:W-:Y:S01]  /*6e80*/  @!PT LDS RZ, [RZ] ;  /* 0x00000000fffff984 */ /* 0x000fe20000000800 */
[----:B------:R-:W-:Y:S01]  /*6e90*/  @!PT LDS RZ, [RZ] ;  /* 0x00000000fffff984 */ /* 0x000fe20000000800 */
[----:B------:R0:W-:Y:S06]  /*6ea0*/  MEMBAR.ALL.CTA ;  /* 0x0000000000007992 */ /* 0x0001ec0000008000 */
[----:B0-----:R-:W0:Y:S01]  /*6eb0*/  FENCE.VIEW.ASYNC.S ;  /* 0x00000000000073c6 */ /* 0x001e220000000000 */
[----:B------:R-:W-:Y:S01]  /*6ec0*/  @!P5 PRMT R68, RZ, 0x654, R68 ;  /* 0x00000654ff44d816 */ /* 0x000fe20000000044 */
[----:B0-----:R0:W-:Y:S06]  /*6ed0*/  BAR.SYNC.DEFER_BLOCKING R54, 0x80 ;  /* 0x000200360000751d */ /* 0x0011ec0000010000 */
[----:B------:R0:W-:Y:S01]  /*6ee0*/  @!P5 SYNCS.ARRIVE.TRANS64.RED.A1T0 RZ, [R68+URZ], RZ ;  /* 0x000000ff44ffd9a7 */ /* 0x0001e2000810043f */
[----:B------:R-:W-:-:S04]  /*6ef0*/  ISETP.NE.AND P5, PT, R23, 0x2, PT ;  /* 0x000000021700780c */ /* 0x000fc80003fa5270 */
[----:B------:R-:W-:Y:S02]  /*6f00*/  SEL R4, RZ, 0x1, P5 ;  /* 0x00000001ff047807 */ /* 0x000fe40002800000 */
[----:B------:R-:W-:Y:S02]  /*6f10*/  SEL R23, R23, RZ, P5 ;  /* 0x000000ff17177207 */ /* 0x000fe40002800000 */
[----:B-----5:R-:W-:-:S05]  /*6f20*/  LOP3.LUT R5, R5, R4, RZ, 0x3c, !PT ;  /* 0x0000000405057212 */ /* 0x020fca00078e3cff */
[----:B------:R0:W-:Y:S01]  /*6f30*/  STL [R1+0x18], R5 ;  /* 0x0000180501007387 */ /* 0x0001e20000100800 */
[----:B------:R-:W-:Y:S05]  /*6f40*/  @P4 BRA `(.L_x_11836) ;  /* 0xffffffb400504947 */ /* 0x000fea000383ffff */
.L_x_11789:
[----:B------:R-:W2:Y:S01]  /*6f50*/  LDL R8, [R1+0x2c] ;  /* 0x00002c0001087983 */ /* 0x000ea20000100800 */
[----:B------:R-:W1:Y:S03]  /*6f60*/  LDC R0, c[0x0][0x448] ;  /* 0x00011200ff007b82 */ /* 0x000e660000000800 */
[----:B------:R-:W3:Y:S05]  /*6f70*/  LDL R6, [R1+0x8] ;  /* 0x0000080001067983 */ /* 0x000eea0000100800 */
[----:B------:R-:W4:Y:S01]  /*6f80*/  LDC.64 R2, c[0x0][0x9e0] ;  /* 0x00027800ff027b82 */ /* 0x000f220000000a00 */
[----:B-1----:R-:W-:-:S13]  /*6f90*/  ISETP.NE.AND P1, PT, R0, 0x1, PT ;  /* 0x000000010000780c */ /* 0x002fda0003f25270 */
[----:B0-----:R-:W0:Y:S08]  /*6fa0*/  @P1 LDC R5, c[0x0][0x44c] ;  /* 0x00011300ff051b82 */ /* 0x001e300000000800 */
[----:B------:R-:W1:Y:S01]  /*6fb0*/  @P1 LDC R4, c[0x0][0x450] ;  /* 0x00011400ff041b82 */ /* 0x000e620000000800 */
[----:B------:R-:W-:Y:S01]  /*6fc0*/  BSSY B0, `(.L_x_11837) ;  /* 0x000000a000007945 */ /* 0x000fe20003800000 */
[----:B----4-:R-:W-:Y:S01]  /*6fd0*/  ISETP.GE.AND P2, PT, R3, 0x1, PT ;  /* 0x000000010300780c */ /* 0x010fe20003f46270 */
[----:B--2---:R-:W-:-:S04]  /*6fe0*/  VIADD R0, R8, 0xbf ;  /* 0x000000bf08007836 */ /* 0x004fc80000000000 */
[----:B0-----:R-:W-:Y:S01]  /*6ff0*/  @P1 IMAD.HI.U32 R5, R0, R5, RZ ;  /* 0x0000000500051227 */ /* 0x001fe200078e00ff */
[----:B---3--:R-:W-:-:S04]  /*7000*/  IADD3 R7, R6, 0x1, -R157 ;  /* 0x0000000106077810 */ /* 0x008fc80007ffe89d */
[----:B-1----:R-:W-:-:S05]  /*7010*/  @P1 SHF.R.U32.HI R0, RZ, R4, R5 ;  /* 0x00000004ff001219 */ /* 0x002fca0000011605 */
[----:B------:R-:W-:Y:S01]  /*7020*/  IMAD.IADD R5, R7, 0x1, R0 ;  /* 0x0000000107057824 */ /* 0x000fe200078e0200 */
[----:B------:R-:W-:Y:S06]  /*7030*/  @P0 BRA `(.L_x_11838) ;  /* 0x0000000000080947 */ /* 0x000fec0003800000 */
[----:B------:R-:W0:Y:S02]  /*7040*/  FENCE.VIEW.ASYNC.G ;  /* 0x00000000000073c6 */ /* 0x000e240000000100 */
[----:B0-----:R-:W-:Y:S06]  /*7050*/  BAR.ARV 0xc, 0x200 ;  /* 0x0308000000007b1d */ /* 0x001fec0000002000 */
.L_x_11838:
[----:B------:R-:W-:Y:S05]  /*7060*/  BSYNC B0 ;  /* 0x0000000000007941 */ /* 0x000fea0003800000 */
.L_x_11837:
        /* <DEDUP_REMOVED lines=13> */
.L_x_11841:
[----:B------:R-:W-:-:S13]  /*7140*/  ISETP.NE.AND P0, PT, R3, 0x1, PT ;  /* 0x000000010300780c */ /* 0x000fda0003f05270 */
[----:B------:R-:W0:Y:S02]  /*7150*/  @P0 LDC.64 R4, c[0x0][0x9e8] ;  /* 0x00027a00ff040b82 */ /* 0x000e240000000a00 */
[----:B0-----:R-:W-:-:S05]  /*7160*/  @P0 IMAD.HI.U32 R4, R0, R4, RZ ;  /* 0x0000000400040227 */ /* 0x001fca00078e00ff */
[----:B------:R-:W-:-:S07]  /*7170*/  @P0 SHF.R.U32.HI R0, RZ, R5, R4 ;  /* 0x00000005ff000219 */ /* 0x000fce0000011604 */
.L_x_11842:
[----:B------:R-:W-:Y:S05]  /*7180*/  BSYNC B0 ;  /* 0x0000000000007941 */ /* 0x000fea0003800000 */
.L_x_11840:
[----:B------:R-:W-:-:S05]  /*7190*/  IMAD R5, R0, R3, R3 ;  /* 0x0000000300057224 */ /* 0x000fca00078e0203 */
[----:B------:R-:W-:-:S07]  /*71a0*/  VIMNMX R2, R2, R5, PT ;  /* 0x0000000502027248 */ /* 0x000fce0003fe0100 */
.L_x_11839:
        /* <DEDUP_REMOVED lines=24> */
.L_x_11845:
[----:B------:R-:W-:-:S13]  /*7330*/  ISETP.NE.AND P0, PT, R3, 0x1, PT ;  /* 0x000000010300780c */ /* 0x000fda0003f05270 */
[----:B------:R-:W0:Y:S02]  /*7340*/  @P0 LDC.64 R6, c[0x0][0x9e8] ;  /* 0x00027a00ff060b82 */ /* 0x000e240000000a00 */
[----:B0-----:R-:W-:-:S05]  /*7350*/  @P0 IMAD.HI.U32 R2, R0, R6, RZ ;  /* 0x0000000600020227 */ /* 0x001fca00078e00ff */
[----:B------:R-:W-:-:S07]  /*7360*/  @P0 SHF.R.U32.HI R0, RZ, R7, R2 ;  /* 0x00000007ff000219 */ /* 0x000fce0000011602 */
.L_x_11846:
[----:B------:R-:W-:Y:S05]  /*7370*/  BSYNC B0 ;  /* 0x0000000000007941 */ /* 0x000fea0003800000 */
.L_x_11844:
[----:B------:R-:W-:-:S05]  /*7380*/  IMAD R3, R0, R3, RZ ;  /* 0x0000000300037224 */ /* 0x000fca00078e02ff */
[----:B------:R-:W-:-:S07]  /*7390*/  VIMNMX R4, R4, R3, !PT ;  /* 0x0000000304047248 */ /* 0x000fce0007fe0100 */
.L_x_11843:
[----:B------:R-:W-:Y:S01]  /*73a0*/  SHF.R.S32.HI R3, RZ, 0x1f, R4 ;  /* 0x0000001fff037819 */ /* 0x000fe20000011404 */
[----:B------:R-:W-:Y:S01]  /*73b0*/  IMAD.MOV.U32 R0, RZ, RZ, RZ ;  /* 0x000000ffff007224 */ /* 0x000fe200078e00ff */
[----:B------:R-:W-:Y:S02]  /*73c0*/  PLOP3.LUT P0, PT, PT, PT, PT, 0x80, 0x0 ;  /* 0x000000000000781c */ /* 0x000fe40003f0f070 */
[----:B------:R-:W-:Y:S02]  /*73d0*/  CS2R R134, SRZ ;  /* 0x0000000000867805 */ /* 0x000fe4000001ff00 */
[----:B------:R-:W-:Y:S02]  /*73e0*/  LEA.HI R3, R3, R4, RZ, 0x7 ;  /* 0x0000000403037211 */ /* 0x000fe400078f38ff */
[----:B------:R-:W-:Y:S02]  /*73f0*/  CS2R R26, SRZ ;  /* 0x00000000001a7805 */ /* 0x000fe4000001ff00 */
[----:B------:R-:W-:-:S02]  /*7400*/  CS2R R20, SRZ ;  /* 0x0000000000147805 */ /* 0x000fc4000001ff00 */
[----:B------:R-:W-:Y:S02]  /*7410*/  CS2R R128, SRZ ;  /* 0x0000000000807805 */ /* 0x000fe4000001ff00 */
[----:B------:R-:W-:Y:S02]  /*7420*/  SHF.R.S32.HI R3, RZ, 0x7, R3 ;  /* 0x00000007ff037819 */ /* 0x000fe40000011403 */
[----:B------:R-:W-:Y:S02]  /*7430*/  CS2R R12, SRZ ;  /* 0x00000000000c7805 */ /* 0x000fe4000001ff00 */
[----:B------:R-:W-:Y:S02]  /*7440*/  CS2R R126, SRZ ;  /* 0x00000000007e7805 */ /* 0x000fe4000001ff00 */
[----:B------:R-:W-:Y:S02]  /*7450*/  CS2R R28, SRZ ;  /* 0x00000000001c7805 */ /* 0x000fe4000001ff00 */
[----:B------:R-:W-:-:S02]  /*7460*/  VIMNMX R5, RZ, R3, !PT ;  /* 0x00000003ff057248 */ /* 0x000fc40007fe0100 */
[----:B------:R-:W-:Y:S02]  /*7470*/  CS2R R14, SRZ ;  /* 0x00000000000e7805 */ /* 0x000fe4000001ff00 */
[----:B------:R-:W-:Y:S01]  /*7480*/  CS2R R120, SRZ ;  /* 0x0000000000787805 */ /* 0x000fe2000001ff00 */
[----:B------:R-:W-:Y:S01]  /*7490*/  IMAD.MOV.U32 R25, RZ, RZ, RZ ;  /* 0x000000ffff197224 */ /* 0x000fe200078e00ff */
[----:B------:R-:W-:Y:S01]  /*74a0*/  ISETP.GT.AND P1, PT, R89, R5, PT ;  /* 0x000000055900720c */ /* 0x000fe20003f24270 */
[----:B------:R0:W-:Y:S01]  /*74b0*/  STL [R1+0x4c], R5 ;  /* 0x00004c0501007387 */ /* 0x0001e20000100800 */
        /* <DEDUP_REMOVED lines=14> */
[----:B------:R-:W-:Y:S02]  /*75a0*/  CS2R R92, SRZ ;  /* 0x00000000005c7805 */ /* 0x000fe4000001ff00 */
[----:B------:R-:W-:Y:S01]  /*75b0*/  CS2R R2, SRZ ;  /* 0x0000000000027805 */ /* 0x000fe2000001ff00 */
[----:B0-----:R-:W-:Y:S06]  /*75c0*/  @!P1 BRA `(.L_x_11847) ;  /* 0x00000128004c9947 */ /* 0x001fec0003800000 */
        /* <DEDUP_REMOVED lines=32> */
.L_x_11849:
[----:B------:R-:W-:Y:S05]  /*77d0*/  BSYNC B6 ;  /* 0x0000000000067941 */ /* 0x000fea0003800000 */
.L_x_11848:
        /* <DEDUP_REMOVED lines=54> */
.L_x_11853:
[----:B-1----:R1:W2:Y:S02]  /*7b40*/  SYNCS.PHASECHK.TRANS64.TRYWAIT P0, [R18+URZ+0x19c00], R3 ;  /* 0x019c0003120075a7 */ /* 0x0022a4000800017f */
[----:B--2---:R-:W-:Y:S05]  /*7b50*/  @!P0 NANOSLEEP.SYNCS 0x989680 ;  /* 0x009896800000895d */ /* 0x004fea0003900000 */
[----:B------:R-:W2:Y:S02]  /*7b60*/  @!P0 SYNCS.PHASECHK.TRANS64 P0, [R18+URZ+0x19c00], R3 ;  /* 0x019c0003120085a7 */ /* 0x000ea4000800007f */
[----:B--2---:R-:W-:Y:S05]  /*7b70*/  @!P0 BRA `(.L_x_11853) ;  /* 0xfffffffc00f08947 */ /* 0x004fea000383ffff */
.L_x_11852:
[----:B------:R-:W-:Y:S05]  /*7b80*/  BSYNC B0 ;  /* 0x0000000000007941 */ /* 0x000fea0003800000 */
.L_x_11851:
[----:B------:R-:W-:Y:S05]  /*7b90*/  BRA `(.L_x_11854) ;  /* 0x00000044007c7947 */ /* 0x000fea0003800000 */
.L_x_11850:
        /* <DEDUP_REMOVED lines=30> */
.L_x_11856:
[----:B------:R-:W-:Y:S05]  /*7d80*/  BSYNC B6 ;  /* 0x0000000000067941 */ /* 0x000fea0003800000 */
.L_x_11855:
[----:B------:R-:W0:Y:S01]  /*7d90*/  S2R R20, SR_TID.X ;  /* 0x0000000000147919 */ /* 0x000e220000002100 */
[----:B------:R-:W-:Y:S01]  /*7da0*/  ULDC.U8 UR4, c[0x0][0x410] ;  /* 0x0001040000047ab9 */ /* 0x000fe20000000000 */
[----:B------:R-:W2:Y:S01]  /*7db0*/  LDL R21, [R1+0x2c] ;  /* 0x00002c0001157983 */ /* 0x000ea20000100800 */
[----:B0-----:R-:W-:-:S03]  /*7dc0*/  VIADD R28, R20, 0xffffff80 ;  /* 0xffffff80141c7836 */ /* 0x001fc60000000000 */
[----:B------:R-:W3:Y:S01]  /*7dd0*/  LDL R20, [R1+0x50] ;  /* 0x0000500001147983 */ /* 0x000ee20000100800 */
[----:B------:R-:W-:Y:S02]  /*7de0*/  ISETP.NE.AND P0, PT, RZ, UR4, PT ;  /* 0x00000004ff007c0c */ /* 0x000fe4000bf05270 */
[----:B------:R-:W-:Y:S01]  /*7df0*/  LEA.HI R39, R28, R28, RZ, 0x1 ;  /* 0x0000001c1c277211 */ /* 0x000fe200078f08ff */
[----:B------:R-:W-:Y:S03]  /*7e00*/  BSSY B0, `(.L_x_11857) ;  /* 0x0000430000007945 */ /* 0x000fe60003800000 */
[----:B------:R-:W-:-:S05]  /*7e10*/  SHF.R.S32.HI R39, RZ, 0x1, R39 ;  /* 0x00000001ff277819 */ /* 0x000fca0000011427 */
[----:B--2---:R-:W-:Y:S02]  /*7e20*/  IMAD.IADD R10, R39, 0x1, R21 ;  /* 0x00000001270a7824 */ /* 0x004fe400078e0215 */
[----:B---3--:R-:W-:Y:S01]  /*7e30*/  IMAD.IADD R37, R18, 0x1, R20 ;  /* 0x0000000112257824 */ /* 0x008fe200078e0214 */
[----:B------:R-:W-:Y:S06]  /*7e40*/  @!P0 BRA `(.L_x_11858) ;  /* 0x0000001c003c8947 */ /* 0x000fec0003800000 */
[----:B------:R-:W0:Y:S01]  /*7e50*/  LDC R38, c[0x0][0x448] ;  /* 0x00011200ff267b82 */ /* 0x000e220000000800 */
[----:B------:R-:W-:Y:S01]  /*7e60*/  IMAD.MOV.U32 R5, RZ, RZ, R10 ;  /* 0x000000ffff057224 */ /* 0x000fe200078e000a */
        /* <DEDUP_REMOVED lines=16> */
[----:B------:R-:W-:Y:S02]  /*7f70*/  IMAD R0, R0, UR6, RZ ;  /* 0x0000000600007c24 */ /* 0x000fe4000f8e02ff */
[C---:B------:R-:W-:Y:S01]  /*7f80*/  IMAD R13, R5.reuse, UR5, R4 ;  /* 0x00000005050d7c24 */ /* 0x040fe2000f8e0204 */
[----:B------:R-:W-:Y:S01]  /*7f90*/  ULDC.64 UR4, c[0x0][0x3e8] ;  /* 0x0000fa0000047ab9 */ /* 0x000fe20000000a00 */
[----:B------:R-:W-:Y:S01]  /*7fa0*/  IMAD R11, R5, UR7, R0 ;  /* 0x00000007050b7c24 */ /* 0x000fe2000f8e0200 */
[----:B------:R-:W-:Y:S01]  /*7fb0*/  IADD3 R3, P0, R6, UR4, RZ ;  /* 0x0000000406037c10 */ /* 0x000fe2000ff1e0ff */
[----:B------:R-:W-:Y:S01]  /*7fc0*/  UMOV UR4, 0xffffffff ;  /* 0xffffffff00047882 */ /* 0x000fe20000000000 */
[----:B------:R-:W-:Y:S02]  /*7fd0*/  IADD3 R5, P1, R8, UR8, RZ ;  /* 0x0000000808057c10 */ /* 0x000fe4000ff3e0ff */
[----:B------:R-:W-:Y:S02]  /*7fe0*/  IADD3.X R13, R7, UR5, R13, P0, !PT ;  /* 0x00000005070d7c10 */ /* 0x000fe400087fe40d */
[----:B------:R-:W-:Y:S01]  /*7ff0*/  IADD3.X R4, R9, UR9, R11, P1, !PT ;  /* 0x0000000909047c10 */ /* 0x000fe20008ffe40b */
[----:B------:R-:W-:Y:S08]  /*8000*/  BRA.DIV UR4, `(.L_x_11859) ;  /* 0x000001c204847947 */ /* 0x000ff0000b800000 */
[----:B------:R0:W1:Y:S04]  /*8010*/  SHFL.IDX PT, R0, R13, RZ, 0x1e1f ;  /* 0x001e1fff0d007589 */ /* 0x00006800000e0000 */
[----:B------:R-:W2:Y:S04]  /*8020*/  SHFL.IDX PT, R3, R3, RZ, 0x1e1f ;  /* 0x001e1fff03037589 */ /* 0x000ea800000e0000 */
[----:B------:R-:W3:Y:S04]  /*8030*/  SHFL.IDX PT, R4, R4, RZ, 0x1e1f ;  /* 0x001e1fff04047589 */ /* 0x000ee800000e0000 */
[----:B------:R0:W4:Y:S02]  /*8040*/  SHFL.IDX PT, R14, R5, RZ, 0x1e1f ;  /* 0x001e1fff050e7589 */ /* 0x00012400000e0000 */
.L_x_12156:
[----:B------:R-:W5:Y:S01]  /*8050*/  LDL R6, [R1+0x60] ;  /* 0x0000600001067983 */ /* 0x000f620000100800 */
[----:B------:R-:W-:Y:S01]  /*8060*/  IMAD R38, R157, R38, RZ ;  /* 0x000000269d267224 */ /* 0x000fe200078e02ff */
[----:B------:R-:W-:Y:S01]  /*8070*/  BSSY B1, `(.L_x_11860) ;  /* 0x000002f000017945 */ /* 0x000fe20003800000 */
[----:B------:R-:W-:Y:S02]  /*8080*/  CS2R R8, SRZ ;  /* 0x0000000000087805 */ /* 0x000fe4000001ff00 */
[----:B0-----:R-:W-:Y:S02]  /*8090*/  CS2R R12, SRZ ;  /* 0x00000000000c7805 */ /* 0x001fe4000001ff00 */
[----:B------:R-:W-:Y:S02]  /*80a0*/  CS2R R24, SRZ ;  /* 0x0000000000187805 */ /* 0x000fe4000001ff00 */
[----:B------:R-:W-:Y:S02]  /*80b0*/  ISETP.GE.AND P0, PT, R10, R38, PT ;  /* 0x000000260a00720c */ /* 0x000fe40003f06270 */
[----:B------:R-:W-:-:S02]  /*80c0*/  CS2R R10, SRZ ;  /* 0x00000000000a7805 */ /* 0x000fc4000001ff00 */
[----:B------:R-:W-:Y:S02]  /*80d0*/  CS2R R20, SRZ ;  /* 0x0000000000147805 */ /* 0x000fe4000001ff00 */
[----:B------:R-:W-:Y:S02]  /*80e0*/  CS2R R26, SRZ ;  /* 0x00000000001a7805 */ /* 0x000fe4000001ff00 */
[----:B-----5:R-:W-:-:S04]  /*80f0*/  LEA.HI R5, R6, R6, RZ, 0x1 ;  /* 0x0000000606057211 */ /* 0x020fc800078f08ff */
[----:B------:R-:W-:-:S05]  /*8100*/  LOP3.LUT R5, R5, 0xfffffffe, RZ, 0xc0, !PT ;  /* 0xfffffffe05057812 */ /* 0x000fca00078ec0ff */
[----:B------:R-:W-:-:S05]  /*8110*/  IMAD.IADD R5, R6, 0x1, -R5 ;  /* 0x0000000106057824 */ /* 0x000fca00078e0a05 */
[----:B------:R-:W-:Y:S01]  /*8120*/  SHF.L.U32 R5, R5, 0x1f, RZ ;  /* 0x0000001f05057819 */ /* 0x000fe200000006ff */
[----:B------:R-:W-:Y:S06]  /*8130*/  @P0 BRA `(.L_x_11861) ;  /* 0x0000000000880947 */ /* 0x000fec0003800000 */
[----:B------:R-:W2:Y:S01]  /*8140*/  LDL.64 R28, [R1+0x20] ;  /* 0x00002000011c7983 */ /* 0x000ea20000100a00 */
        /* <DEDUP_REMOVED lines=10> */
[----:B--2---:R-:W-:Y:S02]  /*81f0*/  ISETP.GE.AND P5, PT, R28, UR4, PT ;  /* 0x000000041c007c0c */ /* 0x004fe4000bfa6270 */
[----:B---3--:R-:W-:-:S02]  /*8200*/  ISETP.GE.AND P1, PT, R32, UR4, PT ;  /* 0x0000000420007c0c */ /* 0x008fc4000bf26270 */
[----:B----4-:R-:W-:-:S09]  /*8210*/  ISETP.GE.AND P0, PT, R15, UR4, PT ;  /* 0x000000040f007c0c */ /* 0x010fd2000bf06270 */
[----:B------:R-:W-:Y:S02]  /*8220*/  @!P5 SHF.R.S32.HI R9, RZ, 0x1f, R28 ;  /* 0x0000001fff09d819 */ /* 0x000fe4000001141c */
[CC--:B------:R-:W-:Y:S02]  /*8230*/  @!P5 IADD3 R6, P2, R28.reuse, R3.reuse, RZ ;  /* 0x000000031c06d210 */ /* 0x0c0fe40007f5e0ff */
[-C--:B------:R-:W-:Y:S02]  /*8240*/  @!P5 IADD3 R28, P3, R28, R14.reuse, RZ ;  /* 0x0000000e1c1cd210 */ /* 0x080fe40007f7e0ff */
[-C--:B------:R-:W-:Y:S01]  /*8250*/  @!P1 IADD3 R30, P4, R32, R3.reuse, RZ ;  /* 0x00000003201e9210 */ /* 0x080fe20007f9e0ff */
[--C-:B-1----:R-:W-:Y:S01]  /*8260*/  @!P5 IMAD.X R7, R0, 0x1, R9.reuse, P2 ;  /* 0x000000010007d824 */ /* 0x102fe200010e0609 */
[-C--:B------:R-:W-:Y:S01]  /*8270*/  @!P1 IADD3 R32, P2, R32, R14.reuse, RZ ;  /* 0x0000000e20209210 */ /* 0x080fe20007f5e0ff */
[----:B------:R-:W-:Y:S01]  /*8280*/  @!P5 IMAD.X R29, R4, 0x1, R9, P3 ;  /* 0x00000001041dd824 */ /* 0x000fe200018e0609 */
[C---:B------:R-:W-:Y:S01]  /*8290*/  @!P0 IADD3 R34, P3, R15.reuse, R3, RZ ;  /* 0x000000030f228210 */ /* 0x040fe20007f7e0ff */
[----:B------:R-:W-:Y:S01]  /*82a0*/  @!P1 IMAD.X R31, R0, 0x1, R41, P4 ;  /* 0x00000001001f9824 */ /* 0x000fe200020e0629 */
[----:B------:R-:W-:-:S02]  /*82b0*/  @!P0 IADD3 R14, P4, R15, R14, RZ ;  /* 0x0000000e0f0e8210 */ /* 0x000fc40007f9e0ff */
[----:B------:R-:W-:Y:S01]  /*82c0*/  CS2R R8, SRZ ;  /* 0x0000000000087805 */ /* 0x000fe2000001ff00 */
[----:B------:R-:W-:Y:S01]  /*82d0*/  @!P1 IMAD.X R33, R4, 0x1, R41, P2 ;  /* 0x0000000104219824 */ /* 0x000fe200010e0629 */
[----:B------:R0:W5:Y:S01]  /*82e0*/  @!P5 LD.E.64 R24, desc[UR42][R6.64] ;  /* 0x0000002a0618d980 */ /* 0x000162000c101b00 */
[--C-:B------:R-:W-:Y:S02]  /*82f0*/  @!P0 IMAD.X R35, R0, 0x1, R40.reuse, P3 ;  /* 0x0000000100238824 */ /* 0x100fe400018e0628 */
[----:B------:R-:W-:Y:S01]  /*8300*/  @!P0 IMAD.X R15, R4, 0x1, R40, P4 ;  /* 0x00000001040f8824 */ /* 0x000fe200020e0628 */
[----:B------:R0:W5:Y:S04]  /*8310*/  @!P5 LD.E.64 R26, desc[UR42][R28.64] ;  /* 0x0000002a1c1ad980 */ /* 0x000168000c101b00 */
[----:B------:R0:W5:Y:S04]  /*8320*/  @!P1 LD.E.64 R12, desc[UR42][R30.64] ;  /* 0x0000002a1e0c9980 */ /* 0x000168000c101b00 */
[----:B------:R0:W5:Y:S04]  /*8330*/  @!P1 LD.E.64 R20, desc[UR42][R32.64] ;  /* 0x0000002a20149980 */ /* 0x000168000c101b00 */
[----:B------:R0:W5:Y:S04]  /*8340*/  @!P0 LD.E.64 R8, desc[UR42][R34.64] ;  /* 0x0000002a22088980 */ /* 0x000168000c101b00 */
[----:B------:R0:W5:Y:S02]  /*8350*/  @!P0 LD.E.64 R10, desc[UR42][R14.64] ;  /* 0x0000002a0e0a8980 */ /* 0x000164000c101b00 */
.L_x_11861:
[----:B------:R-:W-:Y:S05]  /*8360*/  BSYNC B1 ;  /* 0x0000000000017941 */ /* 0x000fea0003800000 */
.L_x_11860:
[----:B------:R-:W1:Y:S01]  /*8370*/  SYNCS.PHASECHK.TRANS64.TRYWAIT P0, [R18+URZ+0x19c00], R5 ;  /* 0x019c0005120075a7 */ /* 0x000e62000800017f */
[----:B------:R-:W-:Y:S01]  /*8380*/  IMAD R153, R153, -0xc0, R38 ;  /* 0xffffff4099997824 */ /* 0x000fe200078e0226 */
[----:B------:R-:W-:Y:S04]  /*8390*/  BSSY B1, `(.L_x_11862) ;  /* 0x0000004000017945 */ /* 0x000fe80003800000 */
[----:B------:R-:W-:-:S04]  /*83a0*/  VIMNMX R153, R153, 0xc0, PT ;  /* 0x000000c099997848 */ /* 0x000fc80003fe0100 */
[----:B------:R-:W-:Y:S01]  /*83b0*/  ISETP.GE.AND P1, PT, R39, R153, PT ;  /* 0x000000992700720c */ /* 0x000fe20003f26270 */
[----:B-1----:R-:W-:-:S12]  /*83c0*/  @!P0 BRA `(.L_x_11863) ;  /* 0x000001c000008947 */ /* 0x002fd80003800000 */
.L_x_12157:
[----:B------:R-:W-:Y:S05]  /*83d0*/  BSYNC B1 ;  /* 0x0000000000017941 */ /* 0x000fea0003800000 */
.L_x_11862:
[----:B------:R-:W-:Y:S05]  /*83e0*/  @P1 BRA `(.L_x_11864) ;  /* 0x0000003c00441947 */ /* 0x000fea0003800000 */
[----:B0-----:R-:W4:Y:S01]  /*83f0*/  LDL.64 R6, [R1+0x20] ;  /* 0x0000200001067983 */ /* 0x001f220000100a00 */
[----:B------:R-:W4:Y:S03]  /*8400*/  LDC R0, c[0x0][0x3f4] ;  /* 0x0000fd00ff007b82 */ /* 0x000f260000000800 */
[----:B---3--:R-:W3:Y:S04]  /*8410*/  LDL R4, [R1+0x3c] ;  /* 0x00003c0001047983 */ /* 0x008ee80000100800 */
[----:B--2---:R-:W2:Y:S01]  /*8420*/  LDL R3, [R1+0x40] ;  /* 0x0000400001037983 */ /* 0x004ea20000100800 */
[----:B------:R-:W-:Y:S01]  /*8430*/  BSSY B1, `(.L_x_11865) ;  /* 0x000007b000017945 */ /* 0x000fe20003800000 */
[----:B----4-:R-:W-:-:S02]  /*8440*/  ISETP.GE.AND P0, PT, R6, R0, PT ;  /* 0x000000000600720c */ /* 0x010fc40003f06270 */
[-C--:B---3--:R-:W-:Y:S02]  /*8450*/  ISETP.GE.AND P1, PT, R4, R0.reuse, PT ;  /* 0x000000000400720c */ /* 0x088fe40003f26270 */
[----:B--2---:R-:W-:-:S09]  /*8460*/  ISETP.GE.AND P2, PT, R3, R0, PT ;  /* 0x000000000300720c */ /* 0x004fd20003f46270 */
[----:B------:R-:W-:Y:S05]  /*8470*/  @P0 BRA `(.L_x_11866) ;  /* 0x0000000400d80947 */ /* 0x000fea0003800000 */
[----:B-1----:R-:W0:Y:S01]  /*8480*/  LDS.128 R4, [R37+0xf000] ;  /* 0x00f0000025047984 */ /* 0x002e220000000c00 */
        /* <DEDUP_REMOVED lines=22> */
[--C-:B------:R-:W-:Y:S02]  /*85f0*/  LOP3.LUT R29, R29, 0xff0000, R26.reuse, 0xf8, !PT ;  /* 0x00ff00001d1d7812 */ /* 0x100fe400078ef81a */
[----:B------:R-:W-:Y:S02]  /*8600*/  LOP3.LUT R31, R31, 0xff000000, R27, 0xf8, !PT ;  /* 0xff0000001f1f7812 */ /* 0x000fe400078ef81b */
[----:B------:R-:W-:Y:S02]  /*8610*/  LOP3.LUT R27, R15, 0xff000000, R25, 0xf8, !PT ;  /* 0xff0000000f1b7812 */ /* 0x000fe400078ef819 */
[----:B------:R-:W-:-:S02]  /*8620*/  LOP3.LUT R30, R29, 0xff000000, R26, 0xf8, !PT ;  /* 0xff0000001d1e7812 */ /* 0x000fc400078ef81a */
[--C-:B------:R-:W-:Y:S02]  /*8630*/  LOP3.LUT R3, R3, 0xff0000, R24.reuse, 0xf8, !PT ;  /* 0x00ff000003037812 */ /* 0x100fe400078ef818 */
[-C--:B0-----:R-:W-:Y:S02]  /*8640*/  F2FP.F16.E4M3.UNPACK_B R0, R6.reuse.H1 ;  /* 0x00000006ff00723e */ /* 0x081fe400030006ff */
[----:B------:R-:W-:Y:S02]  /*8650*/  F2FP.F16.E4M3.UNPACK_B R32, R31 ;  /* 0x0000001fff20723e */ /* 0x000fe400020006ff */
[----:B------:R-:W-:Y:S01]  /*8660*/  F2FP.F16.E4M3.UNPACK_B R26, R27 ;  /* 0x0000001bff1a723e */ /* 0x000fe200020006ff */
[----:B------:R-:W-:Y:S01]  /*8670*/  HADD2.F32 R15, -RZ, R0.H1_H1 ;  /* 0x30000000ff0f7230 */ /* 0x000fe20000004100 */
        /* <DEDUP_REMOVED lines=8> */
[----:B------:R-:W-:Y:S01]  /*8700*/  F2FP.F16.E4M3.UNPACK_B R6, R5 ;  /* 0x00000005ff06723e */ /* 0x000fe200020006ff */
        /* <DEDUP_REMOVED lines=16> */
[----:B------:R-:W-:Y:S01]  /*8810*/  FFMA.FTZ R34, R3, R32, R29 ;  /* 0x0000002003227223 */ /* 0x000fe2000001001d */
        /* <DEDUP_REMOVED lines=30> */
[----:B------:R-:W-:Y:S01]  /*8a00*/  FMUL.FTZ R3, R3, R14 ;  /* 0x0000000e03037220 */ /* 0x000fe20000410000 */
        /* <DEDUP_REMOVED lines=29> */
.L_x_11866:
[----:B------:R-:W-:Y:S05]  /*8be0*/  BSYNC B1 ;  /* 0x0000000000017941 */ /* 0x000fea0003800000 */
.L_x_11865:
[----:B------:R-:W-:Y:S04]  /*8bf0*/  BSSY B1, `(.L_x_11867) ;  /* 0x000007c000017945 */ /* 0x000fe80003800000 */
[----:B------:R-:W-:Y:S05]  /*8c00*/  @P1 BRA `(.L_x_11868) ;  /* 0x0000000400e81947 */ /* 0x000fea0003800000 */
[----:B01----:R-:W0:Y:S01]  /*8c10*/  LDS.128 R4, [R37+0x10800] ;  /* 0x0108000025047984 */ /* 0x003e220000000c00 */
        /* <DEDUP_REMOVED lines=121> */
.L_x_11868:
[----:B------:R-:W-:Y:S05]  /*93b0*/  BSYNC B1 ;  /* 0x0000000000017941 */ /* 0x000fea0003800000 */
.L_x_11867:
[----:B------:R-:W-:Y:S05]  /*93c0*/  @P2 BRA `(.L_x_11864) ;  /* 0x0000002c004c2947 */ /* 0x000fea0003800000 */
[----:B012---:R-:W0:Y:S01]  /*93d0*/  LDS.128 R4, [R37+0x12000] ;  /* 0x0120000025047984 */ /* 0x007e220000000c00 */
        /* <DEDUP_REMOVED lines=18> */
[----:B------:R-:W-:Y:S02]  /*9500*/  PRMT R3, R3, 0x7604, R0 ;  /* 0x0000760403037816 */ /* 0x000fe40000000000 */
[----:B------:R-:W-:Y:S02]  /*9510*/  LOP3.LUT R0, R10, 0xff, RZ, 0xc0, !PT ;  /* 0x000000ff0a007812 */ /* 0x000fe400078ec0ff */
[----:B------:R-:W-:Y:S02]  /*9520*/  LOP3.LUT R21, R14, 0xff0000, R21, 0xf8, !PT ;  /* 0x00ff00000e157812 */ /* 0x000fe400078ef815 */
[----:B------:R-:W-:-:S02]  /*9530*/  PRMT R15, R15, 0x7604, R0 ;  /* 0x000076040f0f7816 */ /* 0x000fc40000000000 */
[----:B------:R-:W-:Y:S02]  /*9540*/  LOP3.LUT R21, R21, 0xff000000, R11, 0xf8, !PT ;  /* 0xff00000015157812 */ /* 0x000fe400078ef80b */
[----:B------:R-:W-:Y:S02]  /*9550*/  LOP3.LUT R13, R13, 0xff000000, R9, 0xf8, !PT ;  /* 0xff0000000d0d7812 */ /* 0x000fe400078ef809 */
[----:B------:R-:W-:Y:S02]  /*9560*/  LOP3.LUT R3, R3, 0xff0000, R8, 0xf8, !PT ;  /* 0x00ff000003037812 */ /* 0x000fe400078ef808 */
[----:B0-----:R-:W-:Y:S02]  /*9570*/  F2FP.F16.E4M3.UNPACK_B R0, R6.H1 ;  /* 0x00000006ff00723e */ /* 0x001fe400030006ff */
[----:B------:R-:W-:Y:S02]  /*9580*/  LOP3.LUT R15, R15, 0xff0000, R10, 0xf8, !PT ;  /* 0x00ff00000f0f7812 */ /* 0x000fe400078ef80a */
[----:B------:R-:W-:Y:S01]  /*9590*/  F2FP.F16.E4M3.UNPACK_B R24, R21 ;  /* 0x00000015ff18723e */ /* 0x000fe200020006ff */
[----:B------:R-:W-:Y:S01]  /*95a0*/  HADD2.F32 R9, -RZ, R0.H1_H1 ;  /* 0x30000000ff097230 */ /* 0x000fe20000004100 */
[----:B------:R-:W-:-:S02]  /*95b0*/  F2FP.F16.E4M3.UNPACK_B R14, R13 ;  /* 0x0000000dff0e723e */ /* 0x000fc400020006ff */
        /* <DEDUP_REMOVED lines=88> */
.L_x_11858:
        /* <DEDUP_REMOVED lines=32> */
.L_x_12163:
[----:B------:R-:W5:Y:S01]  /*9d40*/  LDL R13, [R1+0x60] ;  /* 0x00006000010d7983 */ /* 0x000f620000100800 */
        /* <DEDUP_REMOVED lines=27> */
[----:B------:R-:W-:Y:S02]  /*9f00*/  CS2R R10, SRZ ;  /* 0x00000000000a7805 */ /* 0x000fe4000001ff00 */
[----:B------:R-:W-:Y:S02]  /*9f10*/  @!P4 SHF.R.S32.HI R5, RZ, 0x1f, R16 ;  /* 0x0000001fff05c819 */ /* 0x000fe40000011410 */
[----:B--2---:R-:W-:-:S02]  /*9f20*/  @!P4 IADD3 R28, P0, R16, R3, RZ ;  /* 0x00000003101cc210 */ /* 0x004fc40007f1e0ff */
[----:B----4-:R-:W-:-:S05]  /*9f30*/  @!P4 IADD3 R30, P1, R16, R21, RZ ;  /* 0x00000015101ec210 */ /* 0x010fca0007f3e0ff */
[--C-:B---3--:R-:W-:Y:S02]  /*9f40*/  @!P4 IMAD.X R31, R20, 0x1, R5.reuse, P1 ;  /* 0x00000001141fc824 */ /* 0x108fe400008e0605 */
[----:B------:R-:W-:Y:S02]  /*9f50*/  @!P5 IMAD.SHL.U32 R4, R29, 0x10, RZ ;  /* 0x000000101d04d824 */ /* 0x000fe400078e00ff */
[----:B-1----:R-:W-:-:S03]  /*9f60*/  @!P4 IMAD.X R29, R0, 0x1, R5, P0 ;  /* 0x00000001001dc824 */ /* 0x002fc600000e0605 */
[C---:B------:R-:W-:Y:S02]  /*9f70*/  @!P5 IADD3 R32, P2, R4.reuse, R3, RZ ;  /* 0x000000030420d210 */ /* 0x040fe40007f5e0ff */
[----:B------:R-:W-:Y:S01]  /*9f80*/  @!P5 IADD3 R34, P3, R4, R21, RZ ;  /* 0x000000150422d210 */ /* 0x000fe20007f7e0ff */
[----:B------:R0:W5:Y:S01]  /*9f90*/  @!P4 LD.E.128 R12, desc[UR42][R28.64] ;  /* 0x0000002a1c0cc980 */ /* 0x000162000c101d00 */
[----:B------:R-:W-:Y:S02]  /*9fa0*/  @!P5 SHF.R.S32.HI R3, RZ, 0x1f, R4 ;  /* 0x0000001fff03d819 */ /* 0x000fe40000011404 */
[----:B------:R-:W-:-:S03]  /*9fb0*/  CS2R R4, SRZ ;  /* 0x0000000000047805 */ /* 0x000fc6000001ff00 */
[--C-:B------:R-:W-:Y:S02]  /*9fc0*/  @!P5 IMAD.X R33, R0, 0x1, R3.reuse, P2 ;  /* 0x000000010021d824 */ /* 0x100fe400010e0603 */
[----:B------:R-:W-:Y:S01]  /*9fd0*/  @!P5 IMAD.X R35, R20, 0x1, R3, P3 ;  /* 0x000000011423d824 */ /* 0x000fe200018e0603 */
[----:B------:R0:W5:Y:S04]  /*9fe0*/  @!P4 LD.E.128 R4, desc[UR42][R30.64] ;  /* 0x0000002a1e04c980 */ /* 0x000168000c101d00 */
[----:B------:R0:W5:Y:S04]  /*9ff0*/  @!P5 LD.E.128 R24, desc[UR42][R32.64] ;  /* 0x0000002a2018d980 */ /* 0x000168000c101d00 */
[----:B------:R0:W5:Y:S02]  /*a000*/  @!P5 LD.E.128 R8, desc[UR42][R34.64] ;  /* 0x0000002a2208d980 */ /* 0x000164000c101d00 */
.L_x_11871:
[----:B------:R-:W-:Y:S05]  /*a010*/  BSYNC B1 ;  /* 0x0000000000017941 */ /* 0x000fea0003800000 */
.L_x_11870:
[----:B-1----:R-:W1:Y:S01]  /*a020*/  S2R R0, SR_TID.X ;  /* 0x0000000000007919 */ /* 0x002e620000002100 */
[----:B------:R-:W2:Y:S01]  /*a030*/  SYNCS.PHASECHK.TRANS64.TRYWAIT P0, [R18+URZ+0x19c00], R39 ;  /* 0x019c0027120075a7 */ /* 0x000ea2000800017f */
[----:B------:R-:W-:Y:S01]  /*a040*/  IMAD R153, R153, -0xc0, R38 ;  /* 0xffffff4099997824 */ /* 0x000fe200078e0226 */
[----:B------:R-:W-:Y:S04]  /*a050*/  BSSY B1, `(.L_x_11872) ;  /* 0x0000007000017945 */ /* 0x000fe80003800000 */
[----:B------:R-:W-:Y:S01]  /*a060*/  VIMNMX R153, R153, 0xc0, PT ;  /* 0x000000c099997848 */ /* 0x000fe20003fe0100 */
[----:B-1----:R-:W-:-:S05]  /*a070*/  VIADD R0, R0, 0xffffff80 ;  /* 0xffffff8000007836 */ /* 0x002fca0000000000 */
[----:B------:R-:W-:-:S04]  /*a080*/  LEA.HI R0, R0, R0, RZ, 0x1 ;  /* 0x0000000000007211 */ /* 0x000fc800078f08ff */
[----:B------:R-:W-:-:S04]  /*a090*/  SHF.R.S32.HI R0, RZ, 0x1, R0 ;  /* 0x00000001ff007819 */ /* 0x000fc80000011400 */
[----:B------:R-:W-:Y:S01]  /*a0a0*/  ISETP.GE.AND P1, PT, R0, R153, PT ;  /* 0x000000990000720c */ /* 0x000fe20003f26270 */
[----:B--2---:R-:W-:-:S12]  /*a0b0*/  @!P0 BRA `(.L_x_11873) ;  /* 0x000001a400488947 */ /* 0x004fd80003800000 */
.L_x_12164:
[----:B------:R-:W-:Y:S05]  /*a0c0*/  BSYNC B1 ;  /* 0x0000000000017941 */ /* 0x000fea0003800000 */
.L_x_11872:
[----:B------:R-:W-:Y:S05]  /*a0d0*/  @P1 BRA `(.L_x_11864) ;  /* 0x0000002000081947 */ /* 0x000fea0003800000 */
[----:B------:R2:W5:Y:S01]  /*a0e0*/  LDL R62, [R1+0x30] ;  /* 0x00003000013e7983 */ /* 0x0005620000100800 */
[----:B------:R-:W0:Y:S03]  /*a0f0*/  LDC R3, c[0x0][0x3f4] ;  /* 0x0000fd00ff037b82 */ /* 0x000e260000000800 */
[----:B------:R2:W5:Y:S04]  /*a100*/  LDL R61, [R1+0x44] ;  /* 0x00004400013d7983 */ /* 0x0005680000100800 */
[----:B------:R2:W5:Y:S01]  /*a110*/  LDL R60, [R1+0x78] ;  /* 0x00007800013c7983 */ /* 0x0005620000100800 */
[C---:B------:R-:W-:Y:S01]  /*a120*/  VIADD R0, R16.reuse, 0x20 ;  /* 0x0000002010007836 */ /* 0x040fe20000000000 */
[----:B------:R-:W-:Y:S01]  /*a130*/  BSSY B1, `(.L_x_11874) ;  /* 0x00000fd000017945 */ /* 0x000fe20003800000 */
[----:B0-----:R-:W-:-:S03]  /*a140*/  ISETP.GE.AND P0, PT, R16, R3, PT ;  /* 0x000000031000720c */ /* 0x001fc60003f06270 */
[----:B------:R-:W-:-:S10]  /*a150*/  ISETP.GE.AND P1, PT, R0, R3, PT ;  /* 0x000000030000720c */ /* 0x000fd40003f26270 */
[----:B--2---:R-:W-:Y:S05]  /*a160*/  @P0 BRA `(.L_x_11875) ;  /* 0x0000000c00e40947 */ /* 0x004fea0003800000 */
[----:B----4-:R-:W0:Y:S01]  /*a170*/  S2R R21, SR_TID.X ;  /* 0x0000000000157919 */ /* 0x010e220000002100 */
[----:B---3-5:R-:W-:Y:S02]  /*a180*/  SHF.R.U32.HI R20, RZ, 0x8, R12 ;  /* 0x00000008ff147819 */ /* 0x028fe4000001160c */
[----:B------:R-:W-:Y:S02]  /*a190*/  LOP3.LUT R0, R12, 0xff, RZ, 0xc0, !PT ;  /* 0x000000ff0c007812 */ /* 0x000fe400078ec0ff */
[----:B------:R-:W-:Y:S02]  /*a1a0*/  SHF.R.U32.HI R30, RZ, 0x8, R14 ;  /* 0x00000008ff1e7819 */ /* 0x000fe4000001160e */
[----:B------:R-:W-:Y:S02]  /*a1b0*/  SHF.R.U32.HI R29, RZ, 0x8, R13 ;  /* 0x00000008ff1d7819 */ /* 0x000fe4000001160d */
[----:B------:R-:W-:Y:S02]  /*a1c0*/  LOP3.LUT R28, R13, 0xff, RZ, 0xc0, !PT ;  /* 0x000000ff0d1c7812 */ /* 0x000fe400078ec0ff */
[----:B------:R-:W-:-:S02]  /*a1d0*/  LOP3.LUT R29, R29, 0xff, RZ, 0xc0, !PT ;  /* 0x000000ff1d1d7812 */ /* 0x000fc400078ec0ff */
[----:B------:R-:W-:Y:S02]  /*a1e0*/  SHF.R.U32.HI R47, RZ, 0x8, R7 ;  /* 0x00000008ff2f7819 */ /* 0x000fe40000011607 */
[----:B------:R-:W-:Y:S02]  /*a1f0*/  PRMT R38, R29, 0x7604, R28 ;  /* 0x000076041d267816 */ /* 0x000fe4000000001c */
[----:B------:R-:W-:Y:S02]  /*a200*/  SHF.R.U32.HI R29, RZ, 0x8, R15 ;  /* 0x00000008ff1d7819 */ /* 0x000fe4000001160f */
[----:B------:R-:W-:Y:S02]  /*a210*/  LOP3.LUT R28, R15, 0xff, RZ, 0xc0, !PT ;  /* 0x000000ff0f1c7812 */ /* 0x000fe400078ec0ff */
[----:B------:R-:W-:Y:S02]  /*a220*/  LOP3.LUT R29, R29, 0xff, RZ, 0xc0, !PT ;  /* 0x000000ff1d1d7812 */ /* 0x000fe400078ec0ff */
[----:B------:R-:W-:-:S02]  /*a230*/  SHF.R.U32.HI R40, RZ, 0x8, R5 ;  /* 0x00000008ff287819 */ /* 0x000fc40000011605 */
[----:B------:R-:W-:Y:S02]  /*a240*/  LOP3.LUT R44, R7, 0xff, RZ, 0xc0, !PT ;  /* 0x000000ff072c7812 */ /* 0x000fe400078ec0ff */
[----:B------:R-:W-:Y:S02]  /*a250*/  LOP3.LUT R47, R47, 0xff, RZ, 0xc0, !PT ;  /* 0x000000ff2f2f7812 */ /* 0x000fe400078ec0ff */
[----:B------:R-:W-:Y:S02]  /*a260*/  SHF.R.U32.HI R43, RZ, 0x8, R6 ;  /* 0x00000008ff2b7819 */ /* 0x000fe40000011606 */
[----:B------:R-:W-:Y:S01]  /*a270*/  LOP3.LUT R40, R40, 0xff, RZ, 0xc0, !PT ;  /* 0x000000ff28287812 */ /* 0x000fe200078ec0ff */
[----:B0-----:R-:W-:Y:S01]  /*a280*/  VIADD R31, R21, 0xffffff80 ;  /* 0xffffff80151f7836 */ /* 0x001fe20000000000 */
[----:B------:R-:W-:Y:S02]  /*a290*/  LOP3.LUT R21, R20, 0xff, RZ, 0xc0, !PT ;  /* 0x000000ff14157812 */ /* 0x000fe400078ec0ff */
[----:B------:R-:W-:-:S02]  /*a2a0*/  LOP3.LUT R20, R14, 0xff, RZ, 0xc0, !PT ;  /* 0x000000ff0e147812 */ /* 0x000fc400078ec0ff */
[----:B------:R-:W-:Y:S02]  /*a2b0*/  LEA.HI R32, R31, R31, RZ, 0x1 ;  /* 0x0000001f1f207211 */ /* 0x000fe400078f08ff */
[----:B-1----:R-:W-:Y:S02]  /*a2c0*/  PRMT R39, R21, 0x7604, R0 ;  /* 0x0000760415277816 */ /* 0x002fe40000000000 */
[----:B------:R-:W-:Y:S02]  /*a2d0*/  LOP3.LUT R32, R32, 0xfffffffe, RZ, 0xc0, !PT ;  /* 0xfffffffe20207812 */ /* 0x000fe400078ec0ff */
[----:B------:R-:W-:Y:S02]  /*a2e0*/  SHF.R.U32.HI R21, RZ, 0x8, R4 ;  /* 0x00000008ff157819 */ /* 0x000fe40000011604 */
[----:B------:R-:W-:Y:S01]  /*a2f0*/  PRMT R44, R47, 0x7604, R44 ;  /* 0x000076042f2c7816 */ /* 0x000fe2000000002c */
[----:B------:R-:W-:Y:S01]  /*a300*/  IMAD.IADD R32, R31, 0x1, -R32 ;  /* 0x000000011f207824 */ /* 0x000fe200078e0a20 */
[----:B------:R-:W-:-:S02]  /*a310*/  LOP3.LUT R31, R30, 0xff, RZ, 0xc0, !PT ;  /* 0x000000ff1e1f7812 */ /* 0x000fc400078ec0ff */
[----:B------:R-:W-:Y:S02]  /*a320*/  LOP3.LUT R33, R21, 0xff, RZ, 0xc0, !PT ;  /* 0x000000ff15217812 */ /* 0x000fe400078ec0ff */
[----:B------:R-:W-:Y:S02]  /*a330*/  LEA.HI R0, R3, R32, RZ, 0x1c ;  /* 0x0000002003007211 */ /* 0x000fe400078fe0ff */
[----:B------:R-:W-:Y:S02]  /*a340*/  PRMT R41, R31, 0x7604, R20 ;  /* 0x000076041f297816 */ /* 0x000fe40000000014 */
[C---:B------:R-:W-:Y:S01]  /*a350*/  LEA.HI R20, R0.reuse, R0, RZ, 0x1 ;  /* 0x0000000000147211 */ /* 0x040fe200078f08ff */
[----:B------:R-:W-:Y:S01]  /*a360*/  IMAD.SHL.U32 R0, R0, 0x10, RZ ;  /* 0x0000001000007824 */ /* 0x000fe200078e00ff */
[----:B------:R-:W-:Y:S02]  /*a370*/  LOP3.LUT R32, R4, 0xff, RZ, 0xc0, !PT ;  /* 0x000000ff04207812 */ /* 0x000fe400078ec0ff */
[----:B------:R-:W-:-:S02]  /*a380*/  SHF.R.S32.HI R20, RZ, 0x1, R20 ;  /* 0x00000001ff147819 */ /* 0x000fc40000011414 */
[----:B------:R-:W-:Y:S02]  /*a390*/  LOP3.LUT R0, R62, 0x10, R0, 0xf8, !PT ;  /* 0x000000103e007812 */ /* 0x000fe400078ef800 */
[----:B------:R-:W-:Y:S01]  /*a3a0*/  PRMT R45, R33, 0x7604, R32 ;  /* 0x00007604212d7816 */ /* 0x000fe20000000020 */
[----:B------:R-:W-:Y:S01]  /*a3b0*/  IMAD R21, R20, 0x1800, R61 ;  /* 0x0000180014157824 */ /* 0x000fe200078e023d */
[----:B------:R-:W-:Y:S02]  /*a3c0*/  LOP3.LUT R0, R0, R60, RZ, 0x3c, !PT ;  /* 0x0000003c00007212 */ /* 0x000fe400078e3cff */
[----:B------:R-:W-:Y:S02]  /*a3d0*/  PRMT R20, R29, 0x7604, R28 ;  /* 0x000076041d147816 */ /* 0x000fe4000000001c */
[----:B------:R-:W-:Y:S01]  /*a3e0*/  IADD3 R0, R18, R21, R0 ;  /* 0x0000001512007210 */ /* 0x000fe20007ffe000 */
[----:B------:R-:W0:Y:S01]  /*a3f0*/  LDS.128 R28, [R37+0xf000] ;  /* 0x00f00000251c7984 */ /* 0x000e220000000c00 */
[----:B------:R-:W-:-:S02]  /*a400*/  LOP3.LUT R21, R5, 0xff, RZ, 0xc0, !PT ;  /* 0x000000ff05157812 */ /* 0x000fc400078ec0ff */
[----:B------:R-:W-:Y:S01]  /*a410*/  LOP3.LUT R42, R6, 0xff, RZ, 0xc0, !PT ;  /* 0x000000ff062a7812 */ /* 0x000fe200078ec0ff */
[----:B------:R-:W1:Y:S01]  /*a420*/  LDS.128 R32, [R0+0xf000] ;  /* 0x00f0000000207984 */ /* 0x000e620000000c00 */
        /* <DEDUP_REMOVED lines=9> */
[----:B------:R-:W-:Y:S01]  /*a4c0*/  LOP3.LUT R45, R45, 0xff0000, R4, 0xf8, !PT ;  /* 0x00ff00002d2d7812 */ /* 0x000fe200078ef804 */
[----:B------:R-:W-:Y:S01]  /*a4d0*/  IMAD.U32 R51, R51, 0x10000, RZ ;  /* 0x0001000033337824 */ /* 0x000fe200078e00ff */
        /* <DEDUP_REMOVED lines=12> */
[--C-:B------:R-:W-:Y:S02]  /*a5a0*/  LOP3.LUT R13, R49, 0xff0000, R6.reuse, 0xf8, !PT ;  /* 0x00ff0000310d7812 */ /* 0x100fe400078ef806 */
[-C--:B0-----:R-:W-:Y:S02]  /*a5b0*/  F2FP.F16.E4M3.UNPACK_B R14, R29.reuse ;  /* 0x0000001dff0e723e */ /* 0x081fe400020006ff */
[----:B------:R-:W-:Y:S02]  /*a5c0*/  F2FP.F16.E4M3.UNPACK_B R40, R29.H1 ;  /* 0x0000001dff28723e */ /* 0x000fe400030006ff */
[----:B------:R-:W-:Y:S02]  /*a5d0*/  F2FP.F16.E4M3.UNPACK_B R48, R45 ;  /* 0x0000002dff30723e */ /* 0x000fe400020006ff */
[----:B-1----:R-:W-:Y:S02]  /*a5e0*/  F2FP.F16.E4M3.UNPACK_B R21, R33 ;  /* 0x00000021ff15723e */ /* 0x002fe400020006ff */
[----:B------:R-:W-:Y:S01]  /*a5f0*/  F2FP.F16.E4M3.UNPACK_B R29, R44 ;  /* 0x0000002cff1d723e */ /* 0x000fe200020006ff */
[----:B------:R-:W-:Y:S01]  /*a600*/  HADD2.F32 R50, -RZ, R48.H0_H0 ;  /* 0x20000030ff327230 */ /* 0x000fe20000004100 */
[----:B------:R-:W-:Y:S01]  /*a610*/  LOP3.LUT R4, R13, 0xff000000, R6, 0xf8, !PT ;  /* 0xff0000000d047812 */ /* 0x000fe200078ef806 */
[----:B------:R-:W-:Y:S01]  /*a620*/  HADD2.F32 R6, -RZ, R21.H0_H0 ;  /* 0x20000015ff067230 */ /* 0x000fe20000004100 */
[-C--:B------:R-:W-:Y:S01]  /*a630*/  F2FP.F16.E4M3.UNPACK_B R41, R31.reuse ;  /* 0x0000001fff29723e */ /* 0x080fe200020006ff */
[--C-:B------:R-:W-:Y:S01]  /*a640*/  HADD2.F32 R13, -RZ, R14.reuse.H0_H0 ;  /* 0x2000000eff0d7230 */ /* 0x100fe20000004100 */
[----:B------:R-:W-:Y:S01]  /*a650*/  F2FP.F16.E4M3.UNPACK_B R46, R31.H1 ;  /* 0x0000001fff2e723e */ /* 0x000fe200030006ff */
[----:B------:R-:W-:Y:S01]  /*a660*/  HADD2.F32 R31, -RZ, R29.H0_H0 ;  /* 0x2000001dff1f7230 */ /* 0x000fe20000004100 */
[----:B------:R-:W-:Y:S01]  /*a670*/  LOP3.LUT R49, R43, 0xff000000, R15, 0xf8, !PT ;  /* 0xff0000002b317812 */ /* 0x000fe200078ef80f */
[----:B------:R-:W-:Y:S01]  /*a680*/  HADD2.F32 R21, -RZ, R21.H1_H1 ;  /* 0x30000015ff157230 */ /* 0x000fe20000004100 */
[-C--:B------:R-:W-:Y:S01]  /*a690*/  F2FP.F16.E4M3.UNPACK_B R15, R28.reuse ;  /* 0x0000001cff0f723e */ /* 0x080fe200020006ff */
[----:B------:R-:W-:Y:S01]  /*a6a0*/  HADD2.F32 R14, -RZ, R14.H1_H1 ;  /* 0x3000000eff0e7230 */ /* 0x000fe20000004100 */
[----:B------:R-:W-:-:S02]  /*a6b0*/  F2FP.F16.E4M3.UNPACK_B R39, R28.H1 ;  /* 0x0000001cff27723e */ /* 0x000fc400030006ff */
[-C--:B------:R-:W-:Y:S02]  /*a6c0*/  F2FP.F16.E4M3.UNPACK_B R28, R32.reuse ;  /* 0x00000020ff1c723e */ /* 0x080fe400020006ff */
[----:B------:R-:W-:Y:S01]  /*a6d0*/  F2FP.F16.E4M3.UNPACK_B R43, R32.H1 ;  /* 0x00000020ff2b723e */ /* 0x000fe200030006ff */
[C---:B------:R-:W-:Y:S01]  /*a6e0*/  FMUL.FTZ R32, R6.reuse, R50 ;  /* 0x0000003206207220 */ /* 0x040fe20000410000 */
[-C--:B------:R-:W-:Y:S02]  /*a6f0*/  F2FP.F16.E4M3.UNPACK_B R42, R35.reuse ;  /* 0x00000023ff2a723e */ /* 0x080fe400020006ff */
[----:B------:R-:W-:Y:S01]  /*a700*/  F2FP.F16.E4M3.UNPACK_B R47, R35.H1 ;  /* 0x00000023ff2f723e */ /* 0x000fe200030006ff */
[-C--:B------:R-:W-:Y:S01]  /*a710*/  FMUL.FTZ R35, R6, R31.reuse ;  /* 0x0000001f06237220 */ /* 0x080fe20000410000 */
[----:B------:R-:W-:Y:S01]  /*a720*/  FFMA.FTZ R6, R13, R31, -R32 ;  /* 0x0000001f0d067223 */ /* 0x000fe20000010820 */
[----:B------:R-:W-:Y:S01]  /*a730*/  F2FP.F16.E4M3.UNPACK_B R33, R33.H1 ;  /* 0x00000021ff21723e */ /* 0x000fe200030006ff */
[----:B------:R-:W-:-:S02]  /*a740*/  HADD2.F32 R32, -RZ, R29.H1_H1 ;  /* 0x3000001dff207230 */ /* 0x000fc40000004100 */
[----:B------:R-:W-:Y:S01]  /*a750*/  FFMA.FTZ R13, R13, R50, R35 ;  /* 0x000000320d0d7223 */ /* 0x000fe20000010023 */
[----:B------:R-:W-:Y:S01]  /*a760*/  F2FP.F16.E4M3.UNPACK_B R35, R45.H1 ;  /* 0x0000002dff23723e */ /* 0x000fe200030006ff */
[----:B------:R-:W-:Y:S01]  /*a770*/  HADD2.F32 R45, -RZ, R48.H1_H1 ;  /* 0x30000030ff2d7230 */ /* 0x000fe20000004100 */
[----:B------:R-:W-:Y:S01]  /*a780*/  F2FP.F16.E4M3.UNPACK_B R44, R44.H1 ;  /* 0x0000002cff2c723e */ /* 0x000fe200030006ff */
[----:B------:R-:W-:Y:S01]  /*a790*/  HADD2.F32 R29, -RZ, R33.H0_H0 ;  /* 0x20000021ff1d7230 */ /* 0x000fe20000004100 */
[----:B------:R-:W-:Y:S01]  /*a7a0*/  LOP3.LUT R52, R51, 0xff000000, R7, 0xf8, !PT ;  /* 0xff00000033347812 */ /* 0x000fe200078ef807 */
[----:B------:R-:W-:Y:S02]  /*a7b0*/  HADD2.F32 R50, -RZ, R35.H0_H0 ;  /* 0x20000023ff327230 */ /* 0x000fe40000004100 */
[C---:B------:R-:W-:Y:S01]  /*a7c0*/  FMUL.FTZ R51, R21.reuse, R45 ;  /* 0x0000002d15337220 */ /* 0x040fe20000410000 */
[----:B------:R-:W-:Y:S02]  /*a7d0*/  HADD2.F32 R48, -RZ, R44.H0_H0 ;  /* 0x2000002cff307230 */ /* 0x000fe40000004100 */
[----:B------:R-:W-:Y:S01]  /*a7e0*/  FMUL.FTZ R54, R21, R32 ;  /* 0x0000002015367220 */ /* 0x000fe20000410000 */
[----:B------:R-:W-:-:S02]  /*a7f0*/  HADD2.F32 R31, -RZ, R40.H0_H0 ;  /* 0x20000028ff1f7230 */ /* 0x000fc40000004100 */
[C---:B------:R-:W-:Y:S01]  /*a800*/  FMUL.FTZ R56, R29.reuse, R50 ;  /* 0x000000321d387220 */ /* 0x040fe20000410000 */
[C---:B------:R-:W-:Y:S01]  /*a810*/  FFMA.FTZ R21, R14.reuse, R32, -R51 ;  /* 0x000000200e157223 */ /* 0x040fe20000010833 */
[-C--:B------:R-:W-:Y:S01]  /*a820*/  FMUL.FTZ R53, R29, R48.reuse ;  /* 0x000000301d357220 */ /* 0x080fe20000410000 */
[----:B------:R-:W-:Y:S01]  /*a830*/  FFMA.FTZ R14, R14, R45, R54 ;  /* 0x0000002d0e0e7223 */ /* 0x000fe20000010036 */
[C---:B------:R-:W-:Y:S01]  /*a840*/  FFMA.FTZ R29, R31.reuse, R48, -R56 ;  /* 0x000000301f1d7223 */ /* 0x040fe20000010838 */
[----:B------:R-:W-:Y:S02]  /*a850*/  HADD2.F32 R51, -RZ, R35.H1_H1 ;  /* 0x30000023ff337230 */ /* 0x000fe40000004100 */
[----:B------:R-:W-:Y:S01]  /*a860*/  FFMA.FTZ R31, R31, R50, R53 ;  /* 0x000000321f1f7223 */ /* 0x000fe20000010035 */
[----:B------:R-:W-:Y:S01]  /*a870*/  F2FP.F16.E4M3.UNPACK_B R50, R52 ;  /* 0x00000034ff32723e */ /* 0x000fe200020006ff */
[----:B------:R-:W-:Y:S01]  /*a880*/  HADD2.F32 R32, -RZ, R33.H1_H1 ;  /* 0x30000021ff207230 */ /* 0x000fe20000004100 */
[----:B------:R-:W-:Y:S01]  /*a890*/  F2FP.F16.E4M3.UNPACK_B R7, R34 ;  /* 0x00000022ff07723e */ /* 0x000fe200020006ff */
[----:B------:R-:W-:Y:S01]  /*a8a0*/  HADD2.F32 R45, -RZ, R44.H1_H1 ;  /* 0x3000002cff2d7230 */ /* 0x000fe20000004100 */
[----:B------:R-:W-:Y:S01]  /*a8b0*/  F2FP.F16.E4M3.UNPACK_B R44, R49 ;  /* 0x00000031ff2c723e */ /* 0x000fe200020006ff */
        /* <DEDUP_REMOVED lines=12> */
[----:B------:R-:W-:Y:S01]  /*a980*/  F2FP.F16.E4M3.UNPACK_B R49, R49.H1 ;  /* 0x00000031ff31723e */ /* 0x000fe200030006ff */
[C---:B------:R-:W-:Y:S01]  /*a990*/  FFMA.FTZ R35, R33.reuse, R48, -R58 ;  /* 0x0000003021237223 */ /* 0x040fe2000001083a */
[----:B------:R-:W-:Y:S02]  /*a9a0*/  HADD2.F32 R48, -RZ, R44.H1_H1 ;  /* 0x3000002cff307230 */ /* 0x000fe40000004100 */
        /* <DEDUP_REMOVED lines=20> */
[----:B------:R-:W-:Y:S01]  /*aaf0*/  F2FP.F16.E4M3.UNPACK_B R53, R38.H1 ;  /* 0x00000026ff35723e */ /* 0x000fe200030006ff */
[----:B------:R-:W-:Y:S01]  /*ab00*/  HADD2.F32 R48, -RZ, R46.H1_H1 ;  /* 0x3000002eff307230 */ /* 0x000fe20000004100 */
[----:B------:R-:W-:Y:S01]  /*ab10*/  F2FP.F16.E4M3.UNPACK_B R50, R20.H1 ;  /* 0x00000014ff32723e */ /* 0x000fe200030006ff */
[----:B------:R-:W-:Y:S01]  /*ab20*/  HADD2.F32 R55, -RZ, R51.H1_H1 ;  /* 0x30000033ff377230 */ /* 0x000fe20000004100 */
[----:B------:R-:W-:Y:S01]  /*ab30*/  F2FP.SATFINITE.E4M3.F32.PACK_AB_MERGE_C R31, R40, R31, RZ ;  /* 0x0000001f281f723e */ /* 0x000fe200048070ff */
[----:B------:R-:W-:Y:S02]  /*ab40*/  HADD2.F32 R54, -RZ, R53.H0_H0 ;  /* 0x20000035ff367230 */ /* 0x000fe40000004100 */
[----:B------:R-:W-:-:S02]  /*ab50*/  HADD2.F32 R46, -RZ, R43.H0_H0 ;  /* 0x2000002bff2e7230 */ /* 0x000fc40000004100 */
[C---:B------:R-:W-:Y:S01]  /*ab60*/  FMUL.FTZ R59, R47.reuse, R55 ;  /* 0x000000372f3b7220 */ /* 0x040fe20000410000 */
[--C-:B------:R-:W-:Y:S01]  /*ab70*/  HADD2.F32 R51, -RZ, R50.reuse.H0_H0 ;  /* 0x20000032ff337230 */ /* 0x100fe20000004100 */
[----:B------:R-:W-:Y:S01]  /*ab80*/  F2FP.SATFINITE.E4M3.F32.PACK_AB_MERGE_C R13, R14, R13, R31 ;  /* 0x0000000d0e0d723e */ /* 0x000fe2000480701f */
[----:B------:R-:W-:Y:S02]  /*ab90*/  HADD2.F32 R52, -RZ, R49.H1_H1 ;  /* 0x30000031ff347230 */ /* 0x000fe40000004100 */
[C---:B------:R-:W-:Y:S01]  /*aba0*/  FMUL.FTZ R56, R46.reuse, R54 ;  /* 0x000000362e387220 */ /* 0x040fe20000410000 */
[----:B------:R-:W-:Y:S02]  /*abb0*/  HADD2.F32 R49, -RZ, R39.H0_H0 ;  /* 0x20000027ff317230 */ /* 0x000fe40000004100 */
[-C--:B------:R-:W-:Y:S01]  /*abc0*/  FMUL.FTZ R57, R46, R51.reuse ;  /* 0x000000332e397220 */ /* 0x080fe20000410000 */
[----:B------:R-:W-:Y:S02]  /*abd0*/  HADD2.F32 R43, -RZ, R43.H1_H1 ;  /* 0x3000002bff2b7230 */ /* 0x000fe40000004100 */
[-C--:B------:R-:W-:Y:S01]  /*abe0*/  FMUL.FTZ R58, R47, R52.reuse ;  /* 0x000000342f3a7220 */ /* 0x080fe20000410000 */
[----:B------:R-:W-:Y:S01]  /*abf0*/  FFMA.FTZ R46, R48, R52, -R59 ;  /* 0x00000034302e7223 */ /* 0x000fe2000001083b */
[C---:B------:R-:W-:Y:S01]  /*ac00*/  FFMA.FTZ R47, R49.reuse, R51, -R56 ;  /* 0x00000033312f7223 */ /* 0x040fe20000010838 */
[----:B------:R-:W-:Y:S01]  /*ac10*/  FFMA.FTZ R49, R49, R54, R57 ;  /* 0x0000003631317223 */ /* 0x000fe20000010039 */
[----:B------:R-:W-:Y:S01]  /*ac20*/  HADD2.F32 R54, -RZ, R53.H1_H1 ;  /* 0x30000035ff367230 */ /* 0x000fe20000004100 */
[----:B------:R-:W-:Y:S01]  /*ac30*/  F2FP.F16.E4M3.UNPACK_B R51, R38 ;  /* 0x00000026ff33723e */ /* 0x000fe200020006ff */
[----:B------:R-:W-:Y:S01]  /*ac40*/  HADD2.F32 R52, -RZ, R50.H1_H1 ;  /* 0x30000032ff347230 */ /* 0x000fe20000004100 */
[----:B------:R-:W-:Y:S01]  /*ac50*/  F2FP.F16.E4M3.UNPACK_B R50, R20 ;  /* 0x00000014ff32723e */ /* 0x000fe200020006ff */
[----:B------:R-:W-:-:S02]  /*ac60*/  HADD2.F32 R39, -RZ, R39.H1_H1 ;  /* 0x30000027ff277230 */ /* 0x000fc40000004100 */
[C---:B------:R-:W-:Y:S01]  /*ac70*/  FMUL.FTZ R20, R43.reuse, R54 ;  /* 0x000000362b147220 */ /* 0x040fe20000410000 */
[----:B------:R-:W-:Y:S01]  /*ac80*/  FFMA.FTZ R48, R48, R55, R58 ;  /* 0x0000003730307223 */ /* 0x000fe2000001003a */
[-C--:B------:R-:W-:Y:S01]  /*ac90*/  FMUL.FTZ R53, R43, R52.reuse ;  /* 0x000000342b357220 */ /* 0x080fe20000410000 */
[--C-:B------:R-:W-:Y:S02]  /*aca0*/  HADD2.F32 R43, -RZ, R51.reuse.H0_H0 ;  /* 0x20000033ff2b7230 */ /* 0x100fe40000004100 */
[C---:B------:R-:W-:Y:S01]  /*acb0*/  FFMA.FTZ R56, R39.reuse, R52, -R20 ;  /* 0x0000003427387223 */ /* 0x040fe20000010814 */
[----:B------:R-:W-:Y:S02]  /*acc0*/  HADD2.F32 R38, -RZ, R28.H0_H0 ;  /* 0x2000001cff267230 */ /* 0x000fe40000004100 */
[----:B------:R-:W-:Y:S01]  /*acd0*/  FFMA.FTZ R58, R39, R54, R53 ;  /* 0x00000036273a7223 */ /* 0x000fe20000010035 */
[----:B------:R-:W-:Y:S01]  /*ace0*/  HADD2.F32 R39, -RZ, R50.H0_H0 ;  /* 0x20000032ff277230 */ /* 0x000fe20000004100 */
[----:B------:R-:W-:Y:S01]  /*acf0*/  F2FP.F16.E4M3.UNPACK_B R52, R4.H1 ;  /* 0x00000004ff34723e */ /* 0x000fe200030006ff */
[----:B------:R-:W-:-:S02]  /*ad00*/  HADD2.F32 R51, -RZ, R51.H1_H1 ;  /* 0x30000033ff337230 */ /* 0x000fc40000004100 */
[C---:B------:R-:W-:Y:S01]  /*ad10*/  FMUL.FTZ R53, R38.reuse, R43 ;  /* 0x0000002b26357220 */ /* 0x040fe20000410000 */
[----:B------:R-:W-:Y:S02]  /*ad20*/  HADD2.F32 R28, -RZ, R28.H1_H1 ;  /* 0x3000001cff1c7230 */ /* 0x000fe40000004100 */
[----:B------:R-:W-:Y:S01]  /*ad30*/  FMUL.FTZ R55, R38, R39 ;  /* 0x0000002726377220 */ /* 0x000fe20000410000 */
[----:B------:R-:W-:Y:S01]  /*ad40*/  HADD2.F32 R50, -RZ, R50.H1_H1 ;  /* 0x30000032ff327230 */ /* 0x000fe20000004100 */
[----:B------:R-:W-:Y:S01]  /*ad50*/  F2FP.F16.E4M3.UNPACK_B R38, R12.H1 ;  /* 0x0000000cff26723e */ /* 0x000fe200030006ff */
[--C-:B------:R-:W-:Y:S02]  /*ad60*/  HADD2.F32 R20, -RZ, R15.reuse.H0_H0 ;  /* 0x2000000fff147230 */ /* 0x100fe40000004100 */
[C---:B------:R-:W-:Y:S01]  /*ad70*/  FMUL.FTZ R54, R28.reuse, R51 ;  /* 0x000000331c367220 */ /* 0x040fe20000410000 */
[----:B------:R-:W-:Y:S02]  /*ad80*/  HADD2.F32 R15, -RZ, R15.H1_H1 ;  /* 0x3000000fff0f7230 */ /* 0x000fe40000004100 */
[----:B------:R-:W-:Y:S01]  /*ad90*/  FMUL.FTZ R28, R28, R50 ;  /* 0x000000321c1c7220 */ /* 0x000fe20000410000 */
[----:B------:R-:W-:Y:S01]  /*ada0*/  F2FP.F16.E4M3.UNPACK_B R12, R12 ;  /* 0x0000000cff0c723e */ /* 0x000fe200020006ff */
[C---:B------:R-:W-:Y:S01]  /*adb0*/  FFMA.FTZ R53, R20.reuse, R39, -R53 ;  /* 0x0000002714357223 */ /* 0x040fe20000010835 */
[----:B------:R-:W-:Y:S01]  /*adc0*/  FFMA.FTZ R55, R20, R43, R55 ;  /* 0x0000002b14377223 */ /* 0x000fe20000010037 */
        /* <DEDUP_REMOVED lines=10> */
[----:B------:R-:W-:-:S02]  /*ae70*/  HADD2.F32 R34, -RZ, R34.H1_H1 ;  /* 0x30000022ff227230 */ /* 0x000fc40000004100 */
[----:B------:R-:W-:Y:S02]  /*ae80*/  HADD2.F32 R51, -RZ, R52.H1_H1 ;  /* 0x30000034ff337230 */ /* 0x000fe40000004100 */
[C---:B------:R-:W-:Y:S01]  /*ae90*/  FFMA.FTZ R38, R15.reuse, R28, -R38 ;  /* 0x0000001c0f267223 */ /* 0x040fe20000010826 */
[----:B------:R-:W-:Y:S02]  /*aea0*/  HADD2.F32 R30, -RZ, R30.H1_H1 ;  /* 0x3000001eff1e7230 */ /* 0x000fe40000004100 */
[C---:B------:R-:W-:Y:S01]  /*aeb0*/  FMUL.FTZ R28, R34.reuse, R39 ;  /* 0x00000027221c7220 */ /* 0x040fe20000410000 */
[----:B------:R-:W-:Y:S01]  /*aec0*/  FMUL.FTZ R57, R34, R51 ;  /* 0x0000003322397220 */ /* 0x000fe20000410000 */
[----:B------:R-:W-:Y:S01]  /*aed0*/  FFMA.FTZ R34, R15, R43, R20 ;  /* 0x0000002b0f227223 */ /* 0x000fe20000010014 */
[--C-:B------:R-:W-:Y:S02]  /*aee0*/  HADD2.F32 R15, -RZ, R12.reuse.H0_H0 ;  /* 0x2000000cff0f7230 */ /* 0x100fe40000004100 */
[----:B------:R-:W-:Y:S01]  /*aef0*/  FFMA.FTZ R51, R30, R51, R28 ;  /* 0x000000331e337223 */ /* 0x000fe2000001001c */
[----:B------:R-:W-:-:S02]  /*af00*/  HADD2.F32 R20, -RZ, R12.H1_H1 ;  /* 0x3000000cff147230 */ /* 0x000fc40000004100 */
[----:B------:R-:W-:Y:S01]  /*af10*/  FFMA.FTZ R57, R30, R39, -R57 ;  /* 0x000000271e397223 */ /* 0x000fe20000010839 */
[--C-:B------:R-:W-:Y:S02]  /*af20*/  HADD2.F32 R12, -RZ, R7.reuse.H0_H0 ;  /* 0x20000007ff0c7230 */ /* 0x100fe40000004100 */
[--C-:B------:R-:W-:Y:S01]  /*af30*/  HADD2.F32 R28, -RZ, R4.reuse.H1_H1 ;  /* 0x30000004ff1c7230 */ /* 0x100fe20000004100 */
[----:B------:R-:W-:Y:S01]  /*af40*/  F2FP.SATFINITE.E4M3.F32.PACK_AB_MERGE_C R34, R51, R34, RZ ;  /* 0x000000223322723e */ /* 0x000fe200048070ff */
[----:B------:R-:W-:Y:S01]  /*af50*/  HADD2.F32 R7, -RZ, R7.H1_H1 ;  /* 0x30000007ff077230 */ /* 0x000fe20000004100 */
[----:B------:R-:W-:Y:S01]  /*af60*/  F2FP.SATFINITE.E4M3.F32.PACK_AB_MERGE_C R38, R57, R38, RZ ;  /* 0x000000263926723e */ /* 0x000fe200048070ff */
[----:B------:R-:W-:Y:S02]  /*af70*/  HADD2.F32 R39, -RZ, R4.H0_H0 ;  /* 0x20000004ff277230 */ /* 0x000fe40000004100 */
[--C-:B------:R-:W-:Y:S02]  /*af80*/  HADD2.F32 R4, -RZ, R5.reuse.H0_H0 ;  /* 0x20000005ff047230 */ /* 0x100fe40000004100 */
[----:B------:R-:W-:Y:S01]  /*af90*/  FMUL.FTZ R30, R7, R28 ;  /* 0x0000001c071e7220 */ /* 0x000fe20000410000 */
[----:B------:R-:W-:-:S02]  /*afa0*/  HADD2.F32 R5, -RZ, R5.H1_H1 ;  /* 0x30000005ff057230 */ /* 0x000fc40000004100 */
[C---:B------:R-:W-:Y:S01]  /*afb0*/  FMUL.FTZ R43, R12.reuse, R39 ;  /* 0x000000270c2b7220 */ /* 0x040fe20000410000 */
[-C--:B------:R-:W-:Y:S01]  /*afc0*/  FMUL.FTZ R7, R7, R20.reuse ;  /* 0x0000001407077220 */ /* 0x080fe20000410000 */
[-C--:B------:R-:W-:Y:S01]  /*afd0*/  FMUL.FTZ R12, R12, R15.reuse ;  /* 0x0000000f0c0c7220 */ /* 0x080fe20000410000 */
[C---:B------:R-:W-:Y:S02]  /*afe0*/  FFMA.FTZ R30, R5.reuse, R20, -R30 ;  /* 0x00000014051e7223 */ /* 0x040fe4000001081e */
        /* <DEDUP_REMOVED lines=17> */
.L_x_11875:
[----:B------:R-:W-:Y:S05]  /*b100*/  BSYNC B1 ;  /* 0x0000000000017941 */ /* 0x000fea0003800000 */
.L_x_11874:
[----:B------:R-:W-:Y:S05]  /*b110*/  @P1 BRA `(.L_x_11864) ;  /* 0x0000000c00f81947 */ /* 0x000fea0003800000 */
[----:B----4-:R-:W2:Y:S04]  /*b120*/  LDL R21, [R1+0x28] ;  /* 0x0000280001157983 */ /* 0x010ea80000100800 */
[----:B------:R-:W4:Y:S01]  /*b130*/  LDL R49, [R1+0x74] ;  /* 0x0000740001317983 */ /* 0x000f220000100800 */
[----:B0----5:R-:W-:Y:S02]  /*b140*/  SHF.R.U32.HI R0, RZ, 0x8, R24 ;  /* 0x00000008ff007819 */ /* 0x021fe40000011618 */
[----:B------:R-:W-:Y:S02]  /*b150*/  LOP3.LUT R5, R24, 0xff, RZ, 0xc0, !PT ;  /* 0x000000ff18057812 */ /* 0x000fe400078ec0ff */
[----:B------:R-:W-:Y:S02]  /*b160*/  LOP3.LUT R0, R0, 0xff, RZ, 0xc0, !PT ;  /* 0x000000ff00007812 */ /* 0x000fe400078ec0ff */
[----:B------:R-:W-:-:S02]  /*b170*/  SHF.R.U32.HI R14, RZ, 0x8, R25 ;  /* 0x00000008ff0e7819 */ /* 0x000fc40000011619 */
[----:B---3--:R-:W-:Y:S02]  /*b180*/  PRMT R20, R0, 0x7604, R5 ;  /* 0x0000760400147816 */ /* 0x008fe40000000005 */
[----:B------:R-:W-:Y:S02]  /*b190*/  LOP3.LUT R7, R25, 0xff, RZ, 0xc0, !PT ;  /* 0x000000ff19077812 */ /* 0x000fe400078ec0ff */
[----:B------:R-:W-:Y:S02]  /*b1a0*/  SHF.R.U32.HI R6, RZ, 0x8, R27 ;  /* 0x00000008ff067819 */ /* 0x000fe4000001161b */
        /* <DEDUP_REMOVED lines=30> */
[----:B------:R-:W-:Y:S01]  /*b390*/  PRMT R37, R14, 0x7604, R21 ;  /* 0x000076040e257816 */ /* 0x000fe20000000015 */
        /* <DEDUP_REMOVED lines=8> */
[----:B-1----:R-:W-:-:S02]  /*b420*/  PRMT R39, R3, 0x7604, R34 ;  /* 0x0000760403277816 */ /* 0x002fc40000000022 */
[----:B------:R-:W-:Y:S01]  /*b430*/  SHF.R.U32.HI R3, RZ, 0x10, R24 ;  /* 0x00000010ff037819 */ /* 0x000fe20000011618 */
[----:B------:R-:W0:Y:S01]  /*b440*/  LDS.128 R12, [R0+0xf000] ;  /* 0x00f00000000c7984 */ /* 0x000e220000000c00 */
[----:B------:R-:W-:Y:S02]  /*b450*/  LOP3.LUT R21, R21, 0xff, RZ, 0xc0, !PT ;  /* 0x000000ff15157812 */ /* 0x000fe400078ec0ff */
[----:B------:R-:W-:Y:S02]  /*b460*/  LOP3.LUT R3, R3, 0xff, RZ, 0xc0, !PT ;  /* 0x000000ff03037812 */ /* 0x000fe400078ec0ff */
[----:B------:R-:W-:Y:S02]  /*b470*/  SHF.R.U32.HI R29, RZ, 0x10, R26 ;  /* 0x00000010ff1d7819 */ /* 0x000fe4000001161a */
[----:B------:R-:W-:Y:S02]  /*b480*/  PRMT R3, R3, 0x7054, R20 ;  /* 0x0000705403037816 */ /* 0x000fe40000000014 */
[----:B------:R-:W-:-:S02]  /*b490*/  PRMT R21, R21, 0x7054, R28 ;  /* 0x0000705415157816 */ /* 0x000fc4000000001c */
[----:B------:R-:W-:Y:S02]  /*b4a0*/  SHF.R.U32.HI R20, RZ, 0x10, R8 ;  /* 0x00000010ff147819 */ /* 0x000fe40000011608 */
[----:B------:R-:W-:Y:S02]  /*b4b0*/  SHF.R.U32.HI R28, RZ, 0x10, R9 ;  /* 0x00000010ff1c7819 */ /* 0x000fe40000011609 */
[----:B------:R-:W-:Y:S02]  /*b4c0*/  LOP3.LUT R29, R29, 0xff, RZ, 0xc0, !PT ;  /* 0x000000ff1d1d7812 */ /* 0x000fe400078ec0ff */
[----:B------:R-:W-:Y:S02]  /*b4d0*/  LOP3.LUT R20, R20, 0xff, RZ, 0xc0, !PT ;  /* 0x000000ff14147812 */ /* 0x000fe400078ec0ff */
[----:B------:R-:W-:Y:S02]  /*b4e0*/  LOP3.LUT R28, R28, 0xff, RZ, 0xc0, !PT ;  /* 0x000000ff1c1c7812 */ /* 0x000fe400078ec0ff */
[----:B------:R-:W-:-:S02]  /*b4f0*/  PRMT R29, R29, 0x7054, R30 ;  /* 0x000070541d1d7816 */ /* 0x000fc4000000001e */
[----:B------:R-:W-:Y:S02]  /*b500*/  SHF.R.U32.HI R30, RZ, 0x10, R10 ;  /* 0x00000010ff1e7819 */ /* 0x000fe4000001160a */
[----:B------:R-:W-:Y:S02]  /*b510*/  PRMT R33, R20, 0x7054, R33 ;  /* 0x0000705414217816 */ /* 0x000fe40000000021 */
[----:B------:R-:W-:Y:S02]  /*b520*/  PRMT R35, R28, 0x7054, R35 ;  /* 0x000070541c237816 */ /* 0x000fe40000000023 */
[----:B------:R-:W-:Y:S02]  /*b530*/  LOP3.LUT R28, R21, 0xff000000, R25, 0xf8, !PT ;  /* 0xff000000151c7812 */ /* 0x000fe400078ef819 */
[----:B------:R-:W-:Y:S02]  /*b540*/  LOP3.LUT R30, R30, 0xff, RZ, 0xc0, !PT ;  /* 0x000000ff1e1e7812 */ /* 0x000fe400078ec0ff */
[----:B------:R-:W-:-:S02]  /*b550*/  LOP3.LUT R21, R33, 0xff000000, R8, 0xf8, !PT ;  /* 0xff00000021157812 */ /* 0x000fc400078ef808 */
[----:B------:R-:W-:Y:S02]  /*b560*/  LOP3.LUT R33, R35, 0xff000000, R9, 0xf8, !PT ;  /* 0xff00000023217812 */ /* 0x000fe400078ef809 */
[----:B------:R-:W-:Y:S02]  /*b570*/  PRMT R37, R30, 0x7054, R37 ;  /* 0x000070541e257816 */ /* 0x000fe40000000025 */
[----:B------:R-:W-:Y:S02]  /*b580*/  F2FP.F16.E4M3.UNPACK_B R40, R33 ;  /* 0x00000021ff28723e */ /* 0x000fe400020006ff */
[----:B0-----:R-:W-:Y:S02]  /*b590*/  F2FP.F16.E4M3.UNPACK_B R25, R13 ;  /* 0x0000000dff19723e */ /* 0x001fe400020006ff */
[----:B------:R-:W-:Y:S01]  /*b5a0*/  PRMT R41, R32, 0x7054, R39 ;  /* 0x0000705420297816 */ /* 0x000fe20000000027 */
[--C-:B------:R-:W-:Y:S01]  /*b5b0*/  HADD2.F32 R42, -RZ, R40.reuse.H0_H0 ;  /* 0x20000028ff2a7230 */ /* 0x100fe20000004100 */
[----:B------:R-:W-:Y:S01]  /*b5c0*/  LOP3.LUT R20, R3, 0xff000000, R24, 0xf8, !PT ;  /* 0xff00000003147812 */ /* 0x000fe200078ef818 */
[----:B------:R-:W-:Y:S01]  /*b5d0*/  HADD2.F32 R40, -RZ, R40.H1_H1 ;  /* 0x30000028ff287230 */ /* 0x000fe20000004100 */
[----:B------:R-:W-:-:S02]  /*b5e0*/  LOP3.LUT R8, R37, 0xff000000, R10, 0xf8, !PT ;  /* 0xff00000025087812 */ /* 0x000fc400078ef80a */
[----:B------:R-:W-:Y:S02]  /*b5f0*/  F2FP.F16.E4M3.UNPACK_B R32, R28 ;  /* 0x0000001cff20723e */ /* 0x000fe400020006ff */
        /* <DEDUP_REMOVED lines=46> */
[--C-:B------:R-:W-:Y:S02]  /*b8e0*/  HADD2.F32 R24, -RZ, R31.reuse.H0_H0 ;  /* 0x2000001fff187230 */ /* 0x100fe40000004100 */
[-C--:B------:R-:W-:Y:S01]  /*b8f0*/  FMUL.FTZ R26, R26, R33.reuse ;  /* 0x000000211a1a7220 */ /* 0x080fe20000410000 */
[----:B------:R-:W-:Y:S01]  /*b900*/  HADD2.F32 R38, -RZ, R32.H0_H0 ;  /* 0x20000020ff267230 */ /* 0x000fe20000004100 */
[----:B------:R-:W-:Y:S01]  /*b910*/  F2FP.F16.E4M3.UNPACK_B R11, R4 ;  /* 0x00000004ff0b723e */ /* 0x000fe200020006ff */
[----:B------:R-:W-:Y:S02]  /*b920*/  HADD2.F32 R25, -RZ, R30.H0_H0 ;  /* 0x2000001eff197230 */ /* 0x000fe40000004100 */
[C---:B------:R-:W-:Y:S01]  /*b930*/  FMUL.FTZ R44, R24.reuse, R42 ;  /* 0x0000002a182c7220 */ /* 0x040fe20000410000 */
[----:B------:R-:W-:Y:S02]  /*b940*/  HADD2.F32 R31, -RZ, R31.H1_H1 ;  /* 0x3000001fff1f7230 */ /* 0x000fe40000004100 */
[-C--:B------:R-:W-:Y:S01]  /*b950*/  FMUL.FTZ R47, R24, R38.reuse ;  /* 0x00000026182f7220 */ /* 0x080fe20000410000 */
[C---:B------:R-:W-:Y:S01]  /*b960*/  FFMA.FTZ R24, R28.reuse, R33, -R45 ;  /* 0x000000211c187223 */ /* 0x040fe2000001082d */
[----:B------:R-:W-:Y:S01]  /*b970*/  FFMA.FTZ R28, R28, R41, R26 ;  /* 0x000000291c1c7223 */ /* 0x000fe2000001001a */
[C---:B------:R-:W-:Y:S01]  /*b980*/  FFMA.FTZ R26, R25.reuse, R38, -R44 ;  /* 0x00000026191a7223 */ /* 0x040fe2000001082c */
[----:B------:R-:W-:Y:S01]  /*b990*/  FFMA.FTZ R25, R25, R42, R47 ;  /* 0x0000002a19197223 */ /* 0x000fe2000001002f */
[----:B------:R-:W-:Y:S01]  /*b9a0*/  F2FP.F16.E4M3.UNPACK_B R42, R43.H1 ;  /* 0x0000002bff2a723e */ /* 0x000fe200030006ff */
[----:B------:R-:W-:Y:S01]  /*b9b0*/  HADD2.F32 R38, -RZ, R32.H1_H1 ;  /* 0x30000020ff267230 */ /* 0x000fe20000004100 */
[-C--:B------:R-:W-:Y:S01]  /*b9c0*/  F2FP.F16.E4M3.UNPACK_B R4, R6.reuse ;  /* 0x00000006ff04723e */ /* 0x080fe200020006ff */
        /* <DEDUP_REMOVED lines=8> */
[----:B------:R-:W-:Y:S02]  /*ba50*/  HADD2.F32 R33, -RZ, R35.H0_H0 ;  /* 0x20000023ff217230 */ /* 0x000fe40000004100 */
[CC--:B------:R-:W-:Y:S01]  /*ba60*/  FMUL.FTZ R46, R32.reuse, R43.reuse ;  /* 0x0000002b202e7220 */ /* 0x0c0fe20000410000 */
[----:B------:R-:W-:Y:S02]  /*ba70*/  HADD2.F32 R30, -RZ, R30.H1_H1 ;  /* 0x3000001eff1e7230 */ /* 0x000fe40000004100 */
[----:B------:R-:W-:Y:S01]  /*ba80*/  FMUL.FTZ R48, R32, R40 ;  /* 0x0000002820307220 */ /* 0x000fe20000410000 */
[----:B------:R-:W-:Y:S01]  /*ba90*/  F2FP.F16.E4M3.UNPACK_B R14, R14.H1 ;  /* 0x0000000eff0e723e */ /* 0x000fe200030006ff */
[C---:B------:R-:W-:Y:S01]  /*baa0*/  FFMA.FTZ R32, R33.reuse, R40, -R46 ;  /* 0x0000002821207223 */ /* 0x040fe2000001082e */
[----:B------:R-:W-:Y:S01]  /*bab0*/  F2FP.F16.E4M3.UNPACK_B R40, R20.H1 ;  /* 0x00000014ff28723e */ /* 0x000fe200030006ff */
[----:B------:R-:W-:Y:S01]  /*bac0*/  FFMA.FTZ R33, R33, R43, R48 ;  /* 0x0000002b21217223 */ /* 0x000fe20000010030 */
[----:B------:R-:W-:Y:S01]  /*bad0*/  F2FP.F16.E4M3.UNPACK_B R43, R21.H1 ;  /* 0x00000015ff2b723e */ /* 0x000fe200030006ff */
[C---:B------:R-:W-:Y:S01]  /*bae0*/  FFMA.FTZ R31, R30.reuse, R38, -R45 ;  /* 0x000000261e1f7223 */ /* 0x040fe2000001082d */
[----:B------:R-:W-:Y:S01]  /*baf0*/  FFMA.FTZ R30, R30, R41, R44 ;  /* 0x000000291e1e7223 */ /* 0x000fe2000001002c */
[----:B------:R-:W-:Y:S01]  /*bb00*/  HADD2.F32 R41, -RZ, R39.H1_H1 ;  /* 0x30000027ff297230 */ /* 0x000fe20000004100 */
[----:B------:R-:W-:Y:S01]  /*bb10*/  F2FP.SATFINITE.E4M3.F32.PACK_AB_MERGE_C R13, R24, R13, RZ ;  /* 0x0000000d180d723e */ /* 0x000fe200048070ff */
[----:B------:R-:W-:Y:S01]  /*bb20*/  HADD2.F32 R45, -RZ, R42.H1_H1 ;  /* 0x3000002aff2d7230 */ /* 0x000fe20000004100 */
[----:B------:R-:W-:Y:S01]  /*bb30*/  F2FP.SATFINITE.E4M3.F32.PACK_AB_MERGE_C R15, R28, R15, RZ ;  /* 0x0000000f1c0f723e */ /* 0x000fe200048070ff */
[----:B------:R-:W-:Y:S01]  /*bb40*/  HADD2.F32 R38, -RZ, R35.H1_H1 ;  /* 0x30000023ff267230 */ /* 0x000fe20000004100 */
[----:B------:R-:W-:Y:S01]  /*bb50*/  F2FP.SATFINITE.E4M3.F32.PACK_AB_MERGE_C R5, R12, R5, R13 ;  /* 0x000000050c05723e */ /* 0x000fe2000480700d */
[----:B------:R-:W-:Y:S01]  /*bb60*/  HADD2.F32 R39, -RZ, R37.H1_H1 ;  /* 0x30000025ff277230 */ /* 0x000fe20000004100 */
[----:B------:R-:W-:Y:S01]  /*bb70*/  F2FP.SATFINITE.E4M3.F32.PACK_AB_MERGE_C R9, R10, R9, R15 ;  /* 0x000000090a09723e */ /* 0x000fe2000480700f */
[----:B------:R-:W-:-:S02]  /*bb80*/  HADD2.F32 R44, -RZ, R43.H0_H0 ;  /* 0x2000002bff2c7230 */ /* 0x000fc40000004100 */
[----:B------:R-:W-:Y:S02]  /*bb90*/  HADD2.F32 R35, -RZ, R34.H0_H0 ;  /* 0x20000022ff237230 */ /* 0x000fe40000004100 */
        /* <DEDUP_REMOVED lines=11> */
[C---:B------:R-:W-:Y:S01]  /*bc50*/  FFMA.FTZ R35, R38.reuse, R41, -R47 ;  /* 0x0000002926237223 */ /* 0x040fe2000001082f */
[----:B------:R-:W-:Y:S01]  /*bc60*/  FFMA.FTZ R52, R38, R45, R48 ;  /* 0x0000002d26347223 */ /* 0x000fe20000010030 */
[----:B------:R-:W-:Y:S01]  /*bc70*/  F2FP.F16.E4M3.UNPACK_B R37, R20 ;  /* 0x00000014ff25723e */ /* 0x000fe200020006ff */
[----:B------:R-:W-:Y:S01]  /*bc80*/  HADD2.F32 R29, -RZ, R29.H1_H1 ;  /* 0x3000001dff1d7230 */ /* 0x000fe20000004100 */
[----:B------:R-:W-:Y:S01]  /*bc90*/  F2FP.F16.E4M3.UNPACK_B R38, R21 ;  /* 0x00000015ff26723e */ /* 0x000fe200020006ff */
[C---:B------:R-:W-:Y:S01]  /*bca0*/  FMUL.FTZ R20, R34.reuse, R43 ;  /* 0x0000002b22147220 */ /* 0x040fe20000410000 */
[----:B------:R-:W-:Y:S01]  /*bcb0*/  FMUL.FTZ R34, R34, R40 ;  /* 0x0000002822227220 */ /* 0x000fe20000410000 */
[----:B------:R-:W-:-:S02]  /*bcc0*/  HADD2.F32 R21, -RZ, R27.H0_H0 ;  /* 0x2000001bff157230 */ /* 0x000fc40000004100 */
[--C-:B------:R-:W-:Y:S02]  /*bcd0*/  HADD2.F32 R39, -RZ, R38.reuse.H0_H0 ;  /* 0x20000026ff277230 */ /* 0x100fe40000004100 */
        /* <DEDUP_REMOVED lines=66> */
.L_x_11864:
[----:B------:R-:W-:Y:S05]  /*c100*/  BSYNC B0 ;  /* 0x0000000000007941 */ /* 0x000fea0003800000 */
.L_x_11857:
        /* <DEDUP_REMOVED lines=8> */
.L_x_11854:
[----:B0-2---:R-:W-:-:S05]  /*c190*/  IMAD.U32 R0, RZ, RZ, UR38 ;  /* 0x00000026ff007e24 */ /* 0x005fca000f8e00ff */
[----:B------:R-:W-:-:S13]  /*c1a0*/  ISETP.NE.AND P0, PT, R0, 0x3, PT ;  /* 0x000000030000780c */ /* 0x000fda0003f05270 */
[----:B------:R-:W-:Y:S05]  /*c1b0*/  @!P0 BRA `(.L_x_11876) ;  /* 0x0000000000048947 */ /* 0x000fea0003800000 */
[----:B------:R-:W-:Y:S01]  /*c1c0*/  BPT.TRAP 0x1 ;  /* 0x000000040000795c */ /* 0x000fe20000300000 */
.L_x_11876:
[----:B-1----:R-:W-:Y:S01]  /*c1d0*/  IMAD R3, R19, 0x8, R18 ;  /* 0x0000000813037824 */ /* 0x002fe200078e0212 */
[----:B---3-5:R-:W-:-:S04]  /*c1e0*/  SHF.L.U32 R4, R156, 0x1f, RZ ;  /* 0x0000001f9c047819 */ /* 0x028fc800000006ff */
[----:B------:R0:W1:Y:S01]  /*c1f0*/  SYNCS.PHASECHK.TRANS64.TRYWAIT P1, [R3+URZ+0x19c30], R4 ;  /* 0x019c3004030075a7 */ /* 0x000062000802017f */
[----:B------:R-:W-:Y:S05]  /*c200*/  @!P0 BRA `(.L_x_11877) ;  /* 0x0000000000048947 */ /* 0x000fea0003800000 */
[----:B------:R-:W-:Y:S01]  /*c210*/  BPT.TRAP 0x1 ;  /* 0x000000040000795c */ /* 0x000fe20000300000 */
.L_x_11877:
[----:B------:R-:W-:Y:S01]  /*c220*/  VIADD R0, R18, 0x13800 ;  /* 0x0001380012007836 */ /* 0x000fe20000000000 */
[----:B------:R-:W-:Y:S01]  /*c230*/  LOP3.LUT R6, R36, 0x10000, RZ, 0xfc, !PT ;  /* 0x0001000024067812 */ /* 0x000fe200078efcff */
[----:B------:R-:W-:-:S03]  /*c240*/  IMAD.MOV.U32 R7, RZ, RZ, -0x3ffffff0 ;  /* 0xc0000010ff077424 */ /* 0x000fc600078e00ff */
[----:B------:R-:W-:-:S04]  /*c250*/  SHF.R.U32.HI R0, RZ, 0x4, R0 ;  /* 0x00000004ff007819 */ /* 0x000fc80000011600 */
[----:B------:R-:W-:-:S04]  /*c260*/  LOP3.LUT R0, R0, 0x3fff, RZ, 0xc0, !PT ;  /* 0x00003fff00007812 */ /* 0x000fc800078ec0ff */
[----:B------:R-:W-:Y:S01]  /*c270*/  LOP3.LUT R153, R0, 0x10000, RZ, 0xfc, !PT ;  /* 0x0001000000997812 */ /* 0x000fe200078efcff */
[----:B-1----:R-:W-:Y:S06]  /*c280*/  @P1 BRA `(.L_x_11878) ;  /* 0x0000000000081947 */ /* 0x002fec0003800000 */
[----:B------:R-:W1:Y:S02]  /*c290*/  SYNCS.PHASECHK.TRANS64.TRYWAIT P1, [R3+URZ+0x19c30], R4 ;  /* 0x019c3004030075a7 */ /* 0x000e64000802017f */
[----:B-1----:R-:W-:Y:S05]  /*c2a0*/  @!P1 BRA `(.L_x_11879) ;  /* 0x0000018000e09947 */ /* 0x002fea0003800000 */
.L_x_11878:
[----:B01----:R-:W-:Y:S01]  /*c2b0*/  IMAD R4, R19, 0x300, R153 ;  /* 0x0000030013047824 */ /* 0x003fe200078e0299 */
[----:B------:R-:W-:Y:S05]  /*c2c0*/  WARPSYNC.ALL ;  /* 0x0000000000007948 */ /* 0x000fea0003800000 */
[----:B------:R-:W-:Y:S01]  /*c2d0*/  IMAD.MOV.U32 R5, RZ, RZ, -0x3ffffff0 ;  /* 0xc0000010ff057424 */ /* 0x000fe200078e00ff */
[C---:B------:R-:W-:Y:S01]  /*c2e0*/  R2UR UR4, R6.reuse ;  /* 0x00000000060472ca */ /* 0x040fe200000e0000 */
[----:B------:R-:W-:Y:S01]  /*c2f0*/  WARPGROUP.ARRIVE ;  /* 0x00000000000079c5 */ /* 0x000fe20000000000 */
[----:B------:R-:W-:Y:S01]  /*c300*/  R2UR UR5, R7 ;  /* 0x00000000070572ca */ /* 0x000fe200000e0000 */
[----:B------:R-:W-:Y:S01]  /*c310*/  VIADD R10, R6, 0x180 ;  /* 0x00000180060a7836 */ /* 0x000fe20000000000 */
[C---:B------:R-:W-:Y:S01]  /*c320*/  R2UR UR6, R4.reuse ;  /* 0x00000000040672ca */ /* 0x040fe200000e0000 */
[----:B------:R-:W-:Y:S01]  /*c330*/  VIADD R8, R4, 0x100 ;  /* 0x0000010004087836 */ /* 0x000fe20000000000 */
[----:B------:R-:W-:Y:S01]  /*c340*/  R2UR UR7, R5 ;  /* 0x00000000050772ca */ /* 0x000fe200000e0000 */
[----:B------:R-:W-:-:S02]  /*c350*/  IMAD.MOV.U32 R11, RZ, RZ, -0x3ffffff0 ;  /* 0xc0000010ff0b7424 */ /* 0x000fc400078e00ff */
[----:B------:R-:W-:Y:S02]  /*c360*/  IMAD.MOV.U32 R9, RZ, RZ, -0x3ffffff0 ;  /* 0xc0000010ff097424 */ /* 0x000fe400078e00ff */
[----:B------:R-:W-:Y:S01]  /*c370*/  VIADD R4, R4, 0x200 ;  /* 0x0000020004047836 */ /* 0x000fe20000000000 */
[----:B------:R0:W-:Y:S01]  /*c380*/  STL.64 [R1], R10 ;  /* 0x0000000a01007387 */ /* 0x0001e20000100a00 */
[----:B------:R-:W-:-:S06]  /*c390*/  IMAD.MOV.U32 R5, RZ, RZ, -0x3ffffff0 ;  /* 0xc0000010ff057424 */ /* 0x000fcc00078e00ff */
[----:B------:R-:W-:Y:S01]  /*c3a0*/  QGMMA.64x128x32.F32.E4M3.E4M3 R24, gdesc[UR4], RZ, !UPT, gsb0 ;  /* 0x01e00000041879f3 */ /* 0x000fe2000c0008ff */
[----:B------:R-:W-:Y:S02]  /*c3b0*/  R2UR UR4, R10 ;  /* 0x000000000a0472ca */ /* 0x000fe400000e0000 */
[----:B------:R-:W-:Y:S02]  /*c3c0*/  R2UR UR5, R11 ;  /* 0x000000000b0572ca */ /* 0x000fe400000e0000 */
[----:B------:R-:W-:Y:S01]  /*c3d0*/  R2UR UR6, R8 ;  /* 0x00000000080672ca */ /* 0x000fe200000e0000 */
[----:B------:R-:W-:Y:S01]  /*c3e0*/  VIADD R8, R6, 0x300 ;  /* 0x0000030006087836 */ /* 0x000fe20000000000 */
[----:B------:R-:W-:Y:S01]  /*c3f0*/  R2UR UR7, R9 ;  /* 0x00000000090772ca */ /* 0x000fe200000e0000 */
[----:B------:R-:W-:Y:S01]  /*c400*/  IMAD.MOV.U32 R9, RZ, RZ, -0x3ffffff0 ;  /* 0xc0000010ff097424 */ /* 0x000fe200078e00ff */
[----:B------:R-:W-:Y:S02]  /*c410*/  WARPGROUP.DEPBAR.LE gsb0, 0x0 ;  /* 0x00008000000079c5 */ /* 0x000fe40000010000 */
[----:B------:R-:W-:-:S09]  /*c420*/  WARPGROUP.ARRIVE ;  /* 0x00000000000079c5 */ /* 0x000fd20000000000 */
        /* <DEDUP_REMOVED lines=9> */
[----:B0-----:R-:W-:Y:S05]  /*c4c0*/  @!P0 BRA `(.L_x_11880) ;  /* 0x0000000000048947 */ /* 0x001fea0003800000 */
[----:B------:R-:W-:Y:S01]  /*c4d0*/  BPT.TRAP 0x1 ;  /* 0x000000040000795c */ /* 0x000fe20000300000 */
.L_x_11880:
[----:B------:R-:W2:Y:S01]  /*c4e0*/  LDL R4, [R1+0x48] ;  /* 0x0000480001047983 */ /* 0x000ea20000100800 */
[----:B------:R-:W0:Y:S03]  /*c4f0*/  LDC R94, c[0x0][0x448] ;  /* 0x00011200ff5e7b82 */ /* 0x000e260000000800 */
[----:B------:R-:W2:Y:S04]  /*c500*/  LDL R92, [R1+0x2c] ;  /* 0x00002c00015c7983 */ /* 0x000ea80000100800 */
[----:B------:R-:W3:Y:S04]  /*c510*/  LDL R91, [R1+0xc] ;  /* 0x00000c00015b7983 */ /* 0x000ee80000100800 */
[----:B------:R-:W5:Y:S04]  /*c520*/  LDL R96, [R1+0x10] ;  /* 0x0000100001607983 */ /* 0x000f680000100800 */
[----:B------:R-:W5:Y:S01]  /*c530*/  LDL R98, [R1+0x8] ;  /* 0x0000080001627983 */ /* 0x000f620000100800 */
[C---:B------:R-:W-:Y:S01]  /*c540*/  FMUL.FTZ R11, R2.reuse, R24 ;  /* 0x00000018020b7220 */ /* 0x040fe20000410000 */
[C---:B------:R-:W-:Y:S01]  /*c550*/  FMUL.FTZ R15, R2.reuse, R30 ;  /* 0x0000001e020f7220 */ /* 0x040fe20000410000 */
[C---:B------:R-:W-:Y:S01]  /*c560*/  FMUL.FTZ R10, R2.reuse, R27 ;  /* 0x0000001b020a7220 */ /* 0x040fe20000410000 */
[C---:B----4-:R-:W-:Y:S01]  /*c570*/  FMUL.FTZ R14, R2.reuse, R25 ;  /* 0x00000019020e7220 */ /* 0x050fe20000410000 */
[C---:B------:R-:W-:Y:S01]  /*c580*/  FMUL.FTZ R0, R2.reuse, R26 ;  /* 0x0000001a02007220 */ /* 0x040fe20000410000 */
[C---:B------:R-:W-:Y:S01]  /*c590*/  FMUL.FTZ R21, R2.reuse, R28 ;  /* 0x0000001c02157220 */ /* 0x040fe20000410000 */
[----:B------:R-:W-:Y:S01]  /*c5a0*/  FMUL.FTZ R20, R2, R31 ;  /* 0x0000001f02147220 */ /* 0x000fe20000410000 */
[----:B------:R-:W-:Y:S01]  /*c5b0*/  VIADD R3, R3, 0x19c40 ;  /* 0x00019c4003037836 */ /* 0x000fe20000000000 */
[----:B0-----:R-:W-:Y:S01]  /*c5c0*/  ISETP.NE.AND P1, PT, R94, 0x1, PT ;  /* 0x000000015e00780c */ /* 0x001fe20003f25270 */
[----:B------:R-:W-:Y:S01]  /*c5d0*/  FMUL.FTZ R24, R2, R29 ;  /* 0x0000001d02187220 */ /* 0x000fe20000410000 */
[----:B------:R-:W-:Y:S01]  /*c5e0*/  LOP3.LUT R22, R22, 0xffffffbf, RZ, 0xc0, !PT ;  /* 0xffffffbf16167812 */ /* 0x000fe200078ec0ff */
[----:B------:R-:W-:-:S10]  /*c5f0*/  ULDC UR36, c[0x0][0x9dc] ;  /* 0x0002770000247ab9 */ /* 0x000fd40000000800 */
[----:B------:R-:W0:Y:S08]  /*c600*/  @P1 LDC R5, c[0x0][0x44c] ;  /* 0x00011300ff051b82 */ /* 0x000e300000000800 */
        /* <DEDUP_REMOVED lines=56> */
[----:B------:R-:W-:Y:S01]  /*c990*/  @P1 LOP3.LUT R22, R22, 0x40, RZ, 0xfc, !PT ;  /* 0x0000004016161812 */ /* 0x000fe200078efcff */
[----:B------:R-:W4:Y:S01]  /*c9a0*/  MUFU.TANH R11, R11 ;  /* 0x0000000b000b7308 */ /* 0x000f220000002400 */
[----:B------:R-:W-:Y:S01]  /*c9b0*/  FMUL.FTZ R86, R2, R86 ;  /* 0x0000005602567220 */ /* 0x000fe20000410000 */
[----:B------:R-:W-:-:S06]  /*c9c0*/  ULOP3.LUT UR36, URZ, UR36, URZ, 0x33, !UPT ;  /* 0x000000243f247292 */ /* 0x000fcc000f8e333f */
        /* <DEDUP_REMOVED lines=20> */
[----:B--2---:R-:W-:-:S04]  /*cb10*/  IMAD.IADD R80, R4, 0x1, R92 ;  /* 0x0000000104507824 */ /* 0x004fc800078e025c */
[----:B0-----:R-:W-:-:S05]  /*cb20*/  @P1 IMAD.HI.U32 R4, R80, R5, RZ ;  /* 0x0000000550041227 */ /* 0x001fca00078e00ff */
[----:B-1----:R-:W-:Y:S02]  /*cb30*/  @P1 SHF.R.U32.HI R80, RZ, R13, R4 ;  /* 0x0000000dff501219 */ /* 0x002fe40000011604 */
[----:B------:R-:W0:Y:S01]  /*cb40*/  LDC.64 R12, c[0x0][0x9e0] ;  /* 0x00027800ff0c7b82 */ /* 0x000e220000000a00 */
[----:B------:R-:W-:Y:S02]  /*cb50*/  IMAD.MOV.U32 R4, RZ, RZ, -0x80 ;  /* 0xffffff80ff047424 */ /* 0x000fe400078e00ff */
[----:B------:R-:W1:Y:S02]  /*cb60*/  SHFL.IDX PT, R90, R80, RZ, 0x1c1f ;  /* 0x001c1fff505a7589 */ /* 0x000e6400000e0000 */
[----:B------:R-:W-:Y:S01]  /*cb70*/  IMAD R81, R89, R4, 0x80 ;  /* 0x0000008059517424 */ /* 0x000fe200078e0204 */
[----:B---3--:R-:W-:-:S03]  /*cb80*/  PRMT R4, R91, 0x654, R3 ;  /* 0x000006545b047816 */ /* 0x008fc60000000003 */
[----:B------:R-:W-:Y:S01]  /*cb90*/  VIADD R5, R81, 0x1 ;  /* 0x0000000151057836 */ /* 0x000fe20000000000 */
[----:B------:R2:W-:Y:S01]  /*cba0*/  SYNCS.ARRIVE.TRANS64.RED.A1T0 RZ, [R4+URZ], RZ ;  /* 0x000000ff04ff79a7 */ /* 0x0005e2000810043f */
[----:B------:R-:W3:Y:S01]  /*cbb0*/  MUFU.TANH R40, R40 ;  /* 0x0000002800287308 */ /* 0x000ee20000002400 */
[----:B-----5:R-:W-:Y:S02]  /*cbc0*/  IMAD.IADD R91, R98, 0x1, R81 ;  /* 0x00000001625b7824 */ /* 0x020fe400078e0251 */
[----:B--2---:R-:W-:-:S05]  /*cbd0*/  IMAD R4, R96, -0x2, R5 ;  /* 0xfffffffe60047824 */ /* 0x004fca00078e0205 */
[----:B------:R-:W2:Y:S01]  /*cbe0*/  MUFU.TANH R37, R37 ;  /* 0x0000002500257308 */ /* 0x000ea20000002400 */
[----:B0-----:R-:W-:-:S07]  /*cbf0*/  ISETP.GE.AND P1, PT, R13, 0x1, PT ;  /* 0x000000010d00780c */ /* 0x001fce0003f26270 */
[----:B------:R-:W0:Y:S01]  /*cc00*/  MUFU.TANH R38, R38 ;  /* 0x0000002600267308 */ /* 0x000e220000002400 */
[----:B------:R-:W-:-:S07]  /*cc10*/  IADD3 R5, -R157, R4, R98 ;  /* 0x000000049d057210 */ /* 0x000fce0007ffe162 */
[----:B------:R-:W0:Y:S01]  /*cc20*/  MUFU.TANH R43, R43 ;  /* 0x0000002b002b7308 */ /* 0x000e220000002400 */
[----:B------:R-:W-:-:S07]  /*cc30*/  IMAD R91, R96, -0x2, R91 ;  /* 0xfffffffe605b7824 */ /* 0x000fce00078e025b */
        /* <DEDUP_REMOVED lines=38> */
[----:B------:R-:W-:Y:S01]  /*cea0*/  VIADD R87, R5, UR36 ;  /* 0x0000002405577c36 */ /* 0x000fe20008000000 */
[----:B------:R-:W-:-:S06]  /*ceb0*/  LOP3.LUT R22, R22, 0xffffffdf, RZ, 0xc0, !PT ;  /* 0xffffffdf16167812 */ /* 0x000fcc00078ec0ff */
[----:B------:R5:W0:Y:S01]  /*cec0*/  MUFU.TANH R3, R86 ;  /* 0x0000005600037308 */ /* 0x000a220000002400 */
[----:B------:R-:W-:Y:S01]  /*ced0*/  @P1 LOP3.LUT R22, R22, 0x20, RZ, 0xfc, !PT ;  /* 0x0000002016161812 */ /* 0x000fe200078efcff */
[----:B-1----:R-:W-:Y:S01]  /*cee0*/  IMAD.IADD R85, R87, 0x1, R90 ;  /* 0x0000000157557824 */ /* 0x002fe200078e025a */
[----:B------:R-:W-:Y:S01]  /*cef0*/  LEA R78, R89, 0xffffff80, 0x7 ;  /* 0xffffff80594e7811 */ /* 0x000fe200078e38ff */
[----:B-----5:R-:W-:-:S05]  /*cf00*/  IMAD.IADD R86, R5, 0x1, R12 ;  /* 0x0000000105567824 */ /* 0x020fca00078e020c */
[----:B------:R-:W-:Y:S01]  /*cf10*/  VIADDMNMX R84, R90, R86, R91, PT ;  /* 0x000000565a547246 */ /* 0x000fe2000380015b */
[----:B--234-:R-:W-:Y:S06]  /*cf20*/  @!P1 BRA `(.L_x_11881) ;  /* 0x0000000000509947 */ /* 0x01cfec0003800000 */
        /* <DEDUP_REMOVED lines=11> */
.L_x_11883:
[----:B------:R-:W-:-:S13]  /*cfe0*/  ISETP.NE.AND P1, PT, R13, 0x1, PT ;  /* 0x000000010d00780c */ /* 0x000fda0003f25270 */
[----:B------:R-:W1:Y:S02]  /*cff0*/  @P1 LDC.64 R4, c[0x0][0x9e8] ;  /* 0x00027a00ff041b82 */ /* 0x000e640000000a00 */
[----:B-1----:R-:W-:-:S05]  /*d000*/  @P1 IMAD.HI.U32 R4, R83, R4, RZ ;  /* 0x0000000453041227 */ /* 0x002fca00078e00ff */
[----:B------:R-:W-:-:S07]  /*d010*/  @P1 SHF.R.U32.HI R83, RZ, R5, R4 ;  /* 0x00000005ff531219 */ /* 0x000fce0000011604 */
.L_x_11884:
[----:B------:R-:W-:Y:S05]  /*d020*/  BSYNC B0 ;  /* 0x0000000000007941 */ /* 0x000fea0003800000 */
.L_x_11882:
[----:B------:R-:W-:-:S04]  /*d030*/  IMAD R83, R83, R13, -R78 ;  /* 0x0000000d53537224 */ /* 0x000fc800078e0a4e */
[----:B------:R-:W-:-:S05]  /*d040*/  IMAD R4, R96, -0x2, R83 ;  /* 0xfffffffe60047824 */ /* 0x000fca00078e0253 */
[----:B------:R-:W-:Y:S02]  /*d050*/  VIMNMX R85, R85, R4, !PT ;  /* 0x0000000455557248 */ /* 0x000fe40007fe0100 */
[----:B------:R-:W-:-:S07]  /*d060*/  VIADDMNMX R84, R4, R13, R84, PT ;  /* 0x0000000d04547246 */ /* 0x000fce0003800154 */
.L_x_11881:
[C---:B------:R-:W-:Y:S01]  /*d070*/  ISETP.GE.AND P1, PT, R81.reuse, 0x2, PT ;  /* 0x000000025100780c */ /* 0x040fe20003f26270 */
[----:B------:R-:W1:Y:S01]  /*d080*/  SHFL.IDX PT, R80, R80, 0x1, 0x1c1f ;  /* 0x003c1f0050507f89 */ /* 0x000e6200000e0000 */
[----:B------:R-:W-:Y:S02]  /*d090*/  ISETP.GE.AND P6, PT, R81, 0x9, PT ;  /* 0x000000095100780c */ /* 0x000fe40003fc6270 */
[----:B------:R-:W-:Y:S02]  /*d0a0*/  ISETP.GT.AND P3, PT, R85, 0x1, !P1 ;  /* 0x000000015500780c */ /* 0x000fe40004f64270 */
[----:B------:R-:W-:Y:S02]  /*d0b0*/  ISETP.GE.AND P4, PT, R81, 0xa, PT ;  /* 0x0000000a5100780c */ /* 0x000fe40003f86270 */
[----:B------:R-:W-:Y:S02]  /*d0c0*/  ISETP.GT.AND P2, PT, R85, 0x8, !P6 ;  /* 0x000000085500780c */ /* 0x000fe40007744270 */
[----:B------:R-:W-:-:S02]  /*d0d0*/  ISETP.LT.OR P3, PT, R84, 0x2, P3 ;  /* 0x000000025400780c */ /* 0x000fc40001f61670 */
[----:B------:R-:W-:Y:S02]  /*d0e0*/  ISETP.LT.OR P2, PT, R84, 0x9, P2 ;  /* 0x000000095400780c */ /* 0x000fe40001741670 */
[----:B------:R-:W-:Y:S02]  /*d0f0*/  FSEL R83, R14, -INF , !P3 ;  /* 0xff8000000e537808 */ /* 0x000fe40005800000 */
[----:B------:R-:W-:Y:S02]  /*d100*/  ISETP.GE.AND P3, PT, R81, 0x11, PT ;  /* 0x000000115100780c */ /* 0x000fe40003f66270 */
[----:B------:R-:W-:Y:S02]  /*d110*/  LOP3.LUT R22, R22, 0xfffffffe, RZ, 0xc0, !PT ;  /* 0xfffffffe16167812 */ /* 0x000fe400078ec0ff */
[----:B------:R-:W-:Y:S02]  /*d120*/  FSEL R21, R21, -INF , !P2 ;  /* 0xff80000015157808 */ /* 0x000fe40005000000 */
[----:B------:R-:W-:-:S02]  /*d130*/  ISETP.GT.AND P2, PT, R85, 0x9, !P4 ;  /* 0x000000095500780c */ /* 0x000fc40006744270 */
[----:B------:R-:W-:Y:S01]  /*d140*/  @P4 LOP3.LUT R22, R22, 0x1, RZ, 0xfc, !PT ;  /* 0x0000000116164812 */ /* 0x000fe200078efcff */
[----:B-1----:R-:W-:Y:S01]  /*d150*/  IMAD.IADD R87, R87, 0x1, R80 ;  /* 0x0000000157577824 */ /* 0x002fe200078e0250 */
        /* <DEDUP_REMOVED lines=9> */
[----:B------:R-:W-:Y:S02]  /*d1f0*/  ISETP.GT.AND P2, PT, R85, 0x11, !P3 ;  /* 0x000000115500780c */ /* 0x000fe40005f44270 */
[----:B------:R-:W-:-:S02]  /*d200*/  ISETP.GE.AND P5, PT, R81, 0x1, PT ;  /* 0x000000015100780c */ /* 0x000fc40003fa6270 */
[----:B------:R-:W-:Y:S02]  /*d210*/  ISETP.LT.OR P2, PT, R84, 0x12, P2 ;  /* 0x000000125400780c */ /* 0x000fe40001741670 */
[----:B------:R-:W-:Y:S02]  /*d220*/  @P3 LOP3.LUT R22, R22, 0x2000000, RZ, 0xfc, !PT ;  /* 0x0200000016163812 */ /* 0x000fe400078efcff */
[----:B------:R-:W-:Y:S02]  /*d230*/  ISETP.GE.AND P3, PT, R81, 0x19, PT ;  /* 0x000000195100780c */ /* 0x000fe40003f66270 */
[----:B------:R-:W-:Y:S02]  /*d240*/  LOP3.LUT R22, R22, 0xfeffffff, RZ, 0xc0, !PT ;  /* 0xfeffffff16167812 */ /* 0x000fe400078ec0ff */
[----:B------:R-:W-:Y:S02]  /*d250*/  FSEL R95, R28, -INF , !P2 ;  /* 0xff8000001c5f7808 */ /* 0x000fe40005000000 */
[----:B------:R-:W-:-:S02]  /*d260*/  ISETP.GT.AND P2, PT, R85, 0x18, !P3 ;  /* 0x000000185500780c */ /* 0x000fc40005f44270 */
[----:B------:R-:W-:Y:S02]  /*d270*/  VIADDMNMX R86, R80, R86, R91, PT ;  /* 0x0000005650567246 */ /* 0x000fe4000380015b */
        /* <DEDUP_REMOVED lines=40> */
[----:B0-----:R-:W-:Y:S02]  /*d500*/  FSEL R43, R43, -INF , !P2 ;  /* 0xff8000002b2b7808 */ /* 0x001fe40005000000 */
        /* <DEDUP_REMOVED lines=124> */
.L_x_11887:
[----:B------:R-:W-:-:S13]  /*dcd0*/  ISETP.NE.AND P4, PT, R13, 0x1, PT ;  /* 0x000000010d00780c */ /* 0x000fda0003f85270 */
[----:B------:R-:W0:Y:S02]  /*dce0*/  @P4 LDC.64 R4, c[0x0][0x9e8] ;  /* 0x00027a00ff044b82 */ /* 0x000e240000000a00 */
[----:B0-----:R-:W-:-:S05]  /*dcf0*/  @P4 IMAD.HI.U32 R4, R85, R4, RZ ;  /* 0x0000000455044227 */ /* 0x001fca00078e00ff */
[----:B------:R-:W-:-:S07]  /*dd00*/  @P4 SHF.R.U32.HI R85, RZ, R5, R4 ;  /* 0x00000005ff554219 */ /* 0x000fce0000011604 */
.L_x_11888:
[----:B------:R-:W-:Y:S05]  /*dd10*/  BSYNC B0 ;  /* 0x0000000000007941 */ /* 0x000fea0003800000 */
.L_x_11886:
[----:B------:R-:W-:-:S04]  /*dd20*/  IMAD R78, R85, R13, -R78 ;  /* 0x0000000d554e7224 */ /* 0x000fc800078e0a4e */
[----:B------:R-:W-:-:S05]  /*dd30*/  IMAD R78, R96, -0x2, R78 ;  /* 0xfffffffe604e7824 */ /* 0x000fca00078e024e */
[----:B------:R-:W-:Y:S02]  /*dd40*/  VIMNMX R87, R87, R78, !PT ;  /* 0x0000004e57577248 */ /* 0x000fe40007fe0100 */
[----:B------:R-:W-:-:S07]  /*dd50*/  VIADDMNMX R86, R78, R13, R86, PT ;  /* 0x0000000d4e567246 */ /* 0x000fce0003800156 */
.L_x_11885:
[C---:B------:R-:W-:Y:S01]  /*dd60*/  ISETP.GT.AND P1, PT, R87.reuse, 0x1, !P1 ;  /* 0x000000015700780c */ /* 0x040fe20004f24270 */
[----:B------:R-:W-:Y:S01]  /*dd70*/  ULDC UR4, c[0x0][0x988] ;  /* 0x0002620000047ab9 */ /* 0x000fe20000000800 */
[----:B------:R-:W-:Y:S02]  /*dd80*/  ISETP.GT.AND P6, PT, R87, 0x8, !P6 ;  /* 0x000000085700780c */ /* 0x000fe400077c4270 */
[C---:B------:R-:W-:Y:S02]  /*dd90*/  ISETP.LT.OR P1, PT, R86.reuse, 0x2, P1 ;  /* 0x000000025600780c */ /* 0x040fe40000f21670 */
[----:B------:R-:W-:Y:S02]  /*dda0*/  ISETP.LT.OR P6, PT, R86, 0x9, P6 ;  /* 0x000000095600780c */ /* 0x000fe400037c1670 */
[----:B------:R-:W-:Y:S02]  /*ddb0*/  FSEL R85, R10, -INF , !P1 ;  /* 0xff8000000a557808 */ /* 0x000fe40004800000 */
[----:B------:R-:W-:-:S02]  /*ddc0*/  LOP3.LUT P1, RZ, R22, 0x1, RZ, 0xc0, !PT ;  /* 0x0000000116ff7812 */ /* 0x000fc4000782c0ff */
[----:B------:R-:W-:Y:S02]  /*ddd0*/  FSEL R15, R15, -INF , !P6 ;  /* 0xff8000000f0f7808 */ /* 0x000fe40007000000 */
[----:B------:R-:W-:Y:S02]  /*dde0*/  ISETP.GT.AND P1, PT, R87, 0x9, !P1 ;  /* 0x000000095700780c */ /* 0x000fe40004f24270 */
[----:B------:R-:W-:Y:S02]  /*ddf0*/  LOP3.LUT P6, RZ, R22, 0x4000000, RZ, 0xc0, !PT ;  /* 0x0400000016ff7812 */ /* 0x000fe400078cc0ff */
[----:B------:R-:W-:Y:S02]  /*de00*/  ISETP.LT.OR P1, PT, R86, 0xa, P1 ;  /* 0x0000000a5600780c */ /* 0x000fe40000f21670 */
[----:B------:R-:W-:Y:S02]  /*de10*/  LOP3.LUT P4, RZ, R22, 0x2000000, RZ, 0xc0, !PT ;  /* 0x0200000016ff7812 */ /* 0x000fe4000788c0ff */
        /* <DEDUP_REMOVED lines=10> */
[----:B------:R-:W-:Y:S01]  /*dec0*/  FSEL R123, R26, -INF , !P1 ;  /* 0xff8000001a7b7808 */ /* 0x000fe20004800000 */
[----:B------:R-:W-:Y:S01]  /*ded0*/  IMAD.U32 R26, RZ, RZ, UR4 ;  /* 0x00000004ff1a7e24 */ /* 0x000fe2000f8e00ff */
        /* <DEDUP_REMOVED lines=40> */
[----:B------:R-:W-:Y:S02]  /*e160*/  LOP3.LUT P6, RZ, R22, 0x8000, RZ, 0xc0, !PT ;  /* 0x0000800016ff7812 */ /* 0x000fe400078cc0ff */
        /* <DEDUP_REMOVED lines=9> */
[----:B------:R-:W-:Y:S02]  /*e200*/  LOP3.LUT P4, RZ, R22, 0x4000, RZ, 0xc0, !PT ;  /* 0x0000400016ff7812 */ /* 0x000fe4000788c0ff */
        /* <DEDUP_REMOVED lines=17> */
[C---:B------:R-:W-:Y:S01]  /*e320*/  ISETP.GT.AND P1, PT, R87.reuse, 0x40, !P4 ;  /* 0x000000405700780c */ /* 0x040fe20006724270 */
[----:B------:R-:W0:Y:S01]  /*e330*/  SHFL.BFLY PT, R5, R10, 0x2, 0x1f ;  /* 0x0c401f000a057f89 */ /* 0x000e2200000e0000 */
[----:B------:R-:W-:Y:S02]  /*e340*/  ISETP.GT.AND P5, PT, R87, RZ, !P5 ;  /* 0x000000ff5700720c */ /* 0x000fe40006fa4270 */
        /* <DEDUP_REMOVED lines=10> */
[----:B------:R-:W-:Y:S02]  /*e3f0*/  LOP3.LUT P1, RZ, R22, 0x1000, RZ, 0xc0, !PT ;  /* 0x0000100016ff7812 */ /* 0x000fe4000782c0ff */
[----:B0-----:R-:W-:Y:S02]  /*e400*/  FMNMX.FTZ R14, R10, R5, !PT ;  /* 0x000000050a0e7209 */ /* 0x001fe40007810000 */
[----:B------:R-:W-:Y:S02]  /*e410*/  ISETP.GT.AND P1, PT, R87, 0x48, !P1 ;  /* 0x000000485700780c */ /* 0x000fe40004f24270 */
[----:B------:R-:W-:Y:S01]  /*e420*/  FMNMX.FTZ R10, R0, R85, !PT ;  /* 0x00000055000a7209 */ /* 0x000fe20007810000 */
[----:B------:R-:W0:Y:S01]  /*e430*/  SHFL.BFLY PT, R5, R14, 0x1, 0x1f ;  /* 0x0c201f000e057f89 */ /* 0x000e2200000e0000 */
        /* <DEDUP_REMOVED lines=50> */
[----:B0-----:R-:W-:Y:S02]  /*e760*/  FMNMX.FTZ R5, R14, R5, !PT ;  /* 0x000000050e057209 */ /* 0x001fe40007810000 */
[----:B------:R-:W-:Y:S02]  /*e770*/  FSEL R143, R66, -INF , !P1 ;  /* 0xff800000428f7808 */ /* 0x000fe40004800000 */
[----:B------:R-:W-:Y:S01]  /*e780*/  ISETP.GT.AND P1, PT, R87, 0x68, !P6 ;  /* 0x000000685700780c */ /* 0x000fe20007724270 */
[----:B------:R-:W-:-:S01]  /*e790*/  FFMA.FTZ R4, R5, R26, -8 ;  /* 0xc100000005047423 */ /* 0x000fc2000001001a */
[----:B------:R-:W-:Y:S02]  /*e7a0*/  FMNMX.FTZ R10, R141, R10, !PT ;  /* 0x0000000a8d0a7209 */ /* 0x000fe40007810000 */
[----:B------:R-:W-:Y:S02]  /*e7b0*/  ISETP.LT.OR P1, PT, R86, 0x69, P1 ;  /* 0x000000695600780c */ /* 0x000fe40000f21670 */
[----:B------:R-:W-:-:S02]  /*e7c0*/  LOP3.LUT P6, RZ, R22, 0x8000000, RZ, 0xc0, !PT ;  /* 0x0800000016ff7812 */ /* 0x000fc400078cc0ff */
[----:B------:R-:W-:Y:S02]  /*e7d0*/  FSEL R69, R69, -INF , !P1 ;  /* 0xff80000045457808 */ /* 0x000fe40004800000 */
[----:B------:R-:W-:Y:S02]  /*e7e0*/  ISETP.GT.AND P1, PT, R87, 0x69, !P4 ;  /* 0x000000695700780c */ /* 0x000fe40006724270 */
[----:B------:R-:W-:Y:S02]  /*e7f0*/  FMNMX.FTZ R10, R65, R10, !PT ;  /* 0x0000000a410a7209 */ /* 0x000fe40007810000 */
[----:B------:R-:W-:Y:S02]  /*e800*/  ISETP.LT.OR P1, PT, R86, 0x6a, P1 ;  /* 0x0000006a5600780c */ /* 0x000fe40000f21670 */
[----:B------:R-:W-:Y:S02]  /*e810*/  FMNMX.FTZ R10, R143, R10, !PT ;  /* 0x0000000a8f0a7209 */ /* 0x000fe40007810000 */
[----:B------:R-:W-:-:S02]  /*e820*/  FSEL R145, R70, -INF , !P1 ;  /* 0xff80000046917808 */ /* 0x000fc40004800000 */
[----:B------:R-:W-:Y:S02]  /*e830*/  FSETP.NEU.FTZ.AND P1, PT, R5, -INF , PT ;  /* 0xff8000000500780b */ /* 0x000fe40003f3d000 */
[C---:B------:R-:W-:Y:S02]  /*e840*/  ISETP.GT.AND P2, PT, R87.reuse, 0x71, !P2 ;  /* 0x000000715700780c */ /* 0x040fe40005744270 */
[----:B------:R-:W-:Y:S02]  /*e850*/  FSEL R4, R4, RZ, P1 ;  /* 0x000000ff04047208 */ /* 0x000fe40000800000 */
[----:B------:R-:W-:Y:S02]  /*e860*/  ISETP.GT.AND P1, PT, R87, 0x70, !P6 ;  /* 0x000000705700780c */ /* 0x000fe40007724270 */
[----:B------:R-:W-:Y:S01]  /*e870*/  FMNMX.FTZ R10, R69, R10, !PT ;  /* 0x0000000a450a7209 */ /* 0x000fe20007810000 */
[-CC-:B------:R-:W-:Y:S01]  /*e880*/  FFMA.FTZ R14, R83, R26.reuse, -R4.reuse ;  /* 0x0000001a530e7223 */ /* 0x180fe20000010804 */
[----:B------:R-:W-:Y:S01]  /*e890*/  ISETP.LT.OR P1, PT, R86, 0x71, P1 ;  /* 0x000000715600780c */ /* 0x000fe20000f21670 */
[-CC-:B------:R-:W-:Y:S01]  /*e8a0*/  FFMA.FTZ R11, R11, R26.reuse, -R4.reuse ;  /* 0x0000001a0b0b7223 */ /* 0x180fe20000010804 */
[----:B------:R-:W-:Y:S01]  /*e8b0*/  LOP3.LUT P4, RZ, R22, 0x10000000, RZ, 0xc0, !PT ;  /* 0x1000000016ff7812 */ /* 0x000fe2000788c0ff */
[-CC-:B------:R-:W-:Y:S01]  /*e8c0*/  FFMA.FTZ R20, R21, R26.reuse, -R4.reuse ;  /* 0x0000001a15147223 */ /* 0x180fe20000010804 */
[----:B------:R-:W-:Y:S01]  /*e8d0*/  ISETP.GT.AND P3, PT, R87, 0x78, !P3 ;  /* 0x000000785700780c */ /* 0x000fe20005f64270 */
[-CC-:B------:R-:W-:Y:S01]  /*e8e0*/  FFMA.FTZ R24, R27, R26.reuse, -R4.reuse ;  /* 0x0000001a1b187223 */ /* 0x180fe20000010804 */
[C---:B------:R-:W-:Y:S01]  /*e8f0*/  ISETP.LT.OR P2, PT, R86.reuse, 0x72, P2 ;  /* 0x000000725600780c */ /* 0x040fe20001741670 */
[-CC-:B------:R-:W-:Y:S01]  /*e900*/  FFMA.FTZ R28, R31, R26.reuse, -R4.reuse ;  /* 0x0000001a1f1c7223 */ /* 0x180fe20000010804 */
[----:B------:R-:W-:Y:S01]  /*e910*/  FSEL R71, R71, -INF , !P1 ;  /* 0xff80000047477808 */ /* 0x000fe20004800000 */
[--C-:B------:R-:W-:Y:S01]  /*e920*/  FFMA.FTZ R30, R35, R26, -R4.reuse ;  /* 0x0000001a231e7223 */ /* 0x100fe20000010804 */
[----:B------:R-:W-:Y:S01]  /*e930*/  FMNMX.FTZ R10, R145, R10, !PT ;  /* 0x0000000a910a7209 */ /* 0x000fe20007810000 */
        /* <DEDUP_REMOVED lines=9> */
[----:B------:R-:W-:Y:S01]  /*e9d0*/  ISETP.LT.OR P4, PT, R86, 0x7a, P4 ;  /* 0x0000007a5600780c */ /* 0x000fe20002781670 */
[-CC-:B------:R-:W-:Y:S01]  /*e9e0*/  FFMA.FTZ R42, R59, R26.reuse, -R4.reuse ;  /* 0x0000001a3b2a7223 */ /* 0x180fe20000010804 */
[----:B------:R-:W-:Y:S01]  /*e9f0*/  FSEL R3, R3, -INF , !P3 ;  /* 0xff80000003037808 */ /* 0x000fe20005800000 */
[--C-:B------:R-:W-:Y:S01]  /*ea00*/  FFMA.FTZ R44, R63, R26, -R4.reuse ;  /* 0x0000001a3f2c7223 */ /* 0x100fe20000010804 */
[----:B------:R-:W-:Y:S01]  /*ea10*/  FMNMX.FTZ R10, R73, R10, !PT ;  /* 0x0000000a490a7209 */ /* 0x000fe20007810000 */
[-CC-:B------:R-:W-:Y:S01]  /*ea20*/  FFMA.FTZ R46, R67, R26.reuse, -R4.reuse ;  /* 0x0000001a432e7223 */ /* 0x180fe20000010804 */
[----:B------:R-:W-:Y:S01]  /*ea30*/  FSEL R77, R77, -INF , !P4 ;  /* 0xff8000004d4d7808 */ /* 0x000fe20006000000 */
        /* <DEDUP_REMOVED lines=8> */
[-CC-:B------:R-:W-:Y:S01]  /*eac0*/  FFMA.FTZ R43, R103, R26.reuse, -R4.reuse ;  /* 0x0000001a672b7223 */ /* 0x180fe20000010804 */
[----:B------:R-:W-:-:S01]  /*ead0*/  FFMA.FTZ R47, R105, R26, -R4 ;  /* 0x0000001a692f7223 */ /* 0x000fc20000010804 */
[----:B------:R-:W0:Y:S01]  /*eae0*/  SHFL.BFLY PT, R83, R10, 0x2, 0x1f ;  /* 0x0c401f000a537f89 */ /* 0x000e2200000e0000 */
        /* <DEDUP_REMOVED lines=8> */
[----:B------:R-:W-:-:S07]  /*eb70*/  ISETP.NE.AND P6, PT, R94, 0x1, PT ;  /* 0x000000015e00780c */ /* 0x000fce0003fc5270 */
[----:B------:R-:W-:Y:S01]  /*eb80*/  MUFU.EX2 R14, R14 ;  /* 0x0000000e000e7308 */ /* 0x000fe20000000800 */
[----:B0-----:R-:W-:Y:S01]  /*eb90*/  FMNMX.FTZ R52, R10, R83, !PT ;  /* 0x000000530a347209 */ /* 0x001fe20007810000 */
[----:B------:R-:W-:-:S06]  /*eba0*/  FFMA.FTZ R83, R119, R26, -R4 ;  /* 0x0000001a77537223 */ /* 0x000fcc0000010804 */
[----:B------:R-:W-:Y:S01]  /*ebb0*/  MUFU.EX2 R20, R20 ;  /* 0x0000001400147308 */ /* 0x000fe20000000800 */
[----:B------:R-:W0:Y:S07]  /*ebc0*/  SHFL.BFLY PT, R87, R52, 0x1, 0x1f ;  /* 0x0c201f0034577f89 */ /* 0x000e2e00000e0000 */
[----:B------:R-:W1:Y:S08]  /*ebd0*/  MUFU.EX2 R21, R21 ;  /* 0x0000001500157308 */ /* 0x000e700000000800 */
[----:B------:R-:W2:Y:S08]  /*ebe0*/  MUFU.EX2 R24, R24 ;  /* 0x0000001800187308 */ /* 0x000eb00000000800 */
[----:B------:R-:W-:Y:S01]  /*ebf0*/  MUFU.EX2 R27, R27 ;  /* 0x0000001b001b7308 */ /* 0x000fe20000000800 */
[----:B-1----:R-:W-:-:S02]  /*ec00*/  F2FP.SATFINITE.E4M3.F32.PACK_AB_MERGE_C R148, R21, R20, RZ ;  /* 0x000000141594723e */ /* 0x002fc400048070ff */
[----:B0-----:R-:W-:Y:S01]  /*ec10*/  FMNMX.FTZ R10, R52, R87, !PT ;  /* 0x00000057340a7209 */ /* 0x001fe20007810000 */
[----:B------:R-:W-:-:S01]  /*ec20*/  FFMA.FTZ R52, R79, R26, -R4 ;  /* 0x0000001a4f347223 */ /* 0x000fc20000010804 */
[----:B------:R-:W-:Y:S01]  /*ec30*/  FFMA.FTZ R79, R81, R26, -R4 ;  /* 0x0000001a514f7223 */ /* 0x000fe20000010804 */
[----:B------:R-:W-:-:S01]  /*ec40*/  FADD.FTZ R87, R11, R14 ;  /* 0x0000000e0b577221 */ /* 0x000fc20000010000 */
[C---:B------:R-:W-:Y:S01]  /*ec50*/  FSETP.NEU.FTZ.AND P1, PT, R10.reuse, -INF , PT ;  /* 0xff8000000a00780b */ /* 0x040fe20003f3d000 */
[----:B------:R-:W-:-:S01]  /*ec60*/  FFMA.FTZ R54, R10, R26, -8 ;  /* 0xc10000000a367423 */ /* 0x000fc2000001001a */
[----:B------:R-:W-:Y:S01]  /*ec70*/  MUFU.EX2 R28, R28 ;  /* 0x0000001c001c7308 */ /* 0x000fe20000000800 */
[----:B------:R-:W-:-:S01]  /*ec80*/  FADD.FTZ R70, R20, R87 ;  /* 0x0000005714467221 */ /* 0x000fc20000010000 */
[----:B------:R-:W-:Y:S02]  /*ec90*/  F2FP.SATFINITE.E4M3.F32.PACK_AB_MERGE_C R148, R14, R11, R148 ;  /* 0x0000000b0e94723e */ /* 0x000fe40004807094 */
[----:B------:R-:W-:-:S04]  /*eca0*/  FSEL R4, R54, RZ, P1 ;  /* 0x000000ff36047208 */ /* 0x000fc80000800000 */
        /* <DEDUP_REMOVED lines=16> */
[----:B------:R-:W1:Y:S01]  /*edb0*/  MUFU.EX2 R81, R81 ;  /* 0x0000005100517308 */ /* 0x000e620000000800 */
[----:B------:R-:W-:-:S01]  /*edc0*/  FFMA.FTZ R85, R125, R26, -R4 ;  /* 0x0000001a7d557223 */ /* 0x000fc20000010804 */
[----:B------:R-:W-:Y:S01]  /*edd0*/  FFMA.FTZ R60, R127, R26, -R4 ;  /* 0x0000001a7f3c7223 */ /* 0x000fe20000010804 */
[----:B--2---:R-:W-:-:S01]  /*ede0*/  FADD.FTZ R74, R24, R53 ;  /* 0x00000035184a7221 */ /* 0x004fc20000010000 */
[-CC-:B------:R-:W-:Y:S01]  /*edf0*/  FFMA.FTZ R53, R57, R26.reuse, -R4.reuse ;  /* 0x0000001a39357223 */ /* 0x180fe20000010804 */
[----:B------:R-:W-:-:S01]  /*ee00*/  FFMA.FTZ R62, R129, R26, -R4 ;  /* 0x0000001a813e7223 */ /* 0x000fc20000010804 */
[----:B0-----:R-:W-:Y:S01]  /*ee10*/  F2FP.SATFINITE.E4M3.F32.PACK_AB_MERGE_C R150, R31, R28, RZ ;  /* 0x0000001c1f96723e */ /* 0x001fe200048070ff */
[----:B------:R-:W-:-:S01]  /*ee20*/  FADD.FTZ R91, R27, R74 ;  /* 0x0000004a1b5b7221 */ /* 0x000fc20000010000 */
[----:B------:R-:W0:Y:S01]  /*ee30*/  MUFU.EX2 R15, R15 ;  /* 0x0000000f000f7308 */ /* 0x000e220000000800 */
[----:B------:R-:W-:-:S01]  /*ee40*/  FFMA.FTZ R64, R131, R26, -R4 ;  /* 0x0000001a83407223 */ /* 0x000fc20000010804 */
[----:B------:R-:W-:Y:S01]  /*ee50*/  F2FP.SATFINITE.E4M3.F32.PACK_AB_MERGE_C R150, R27, R24, R150 ;  /* 0x000000181b96723e */ /* 0x000fe20004807096 */
[----:B------:R-:W-:-:S01]  /*ee60*/  FADD.FTZ R74, R28, R91 ;  /* 0x0000005b1c4a7221 */ /* 0x000fc20000010000 */
[-CC-:B------:R-:W-:Y:S01]  /*ee70*/  FFMA.FTZ R66, R133, R26.reuse, -R4.reuse ;  /* 0x0000001a85427223 */ /* 0x180fe20000010804 */
[----:B------:R-:W-:-:S01]  /*ee80*/  FFMA.FTZ R68, R135, R26, -R4 ;  /* 0x0000001a87447223 */ /* 0x000fc20000010804 */
[----:B------:R-:W-:Y:S01]  /*ee90*/  FFMA.FTZ R70, R137, R26, -R4 ;  /* 0x0000001a89467223 */ /* 0x000fe20000010804 */
[----:B------:R-:W-:-:S01]  /*eea0*/  FADD.FTZ R57, R31, R74 ;  /* 0x0000004a1f397221 */ /* 0x000fc20000010000 */
        /* <DEDUP_REMOVED lines=9> */
[----:B0-----:R-:W-:-:S07]  /*ef40*/  FADD.FTZ R87, R15, R72 ;  /* 0x000000480f577221 */ /* 0x001fce0000010000 */
[----:B------:R-:W0:Y:S01]  /*ef50*/  MUFU.EX2 R56, R56 ;  /* 0x0000003800387308 */ /* 0x000e220000000800 */
[----:B--2---:R-:W-:-:S01]  /*ef60*/  FADD.FTZ R72, R54, R87 ;  /* 0x0000005736487221 */ /* 0x004fc20000010000 */
[----:B------:R-:W-:-:S04]  /*ef70*/  F2FP.SATFINITE.E4M3.F32.PACK_AB_MERGE_C R149, R54, R15, RZ ;  /* 0x0000000f3695723e */ /* 0x000fc800048070ff */
[----:B------:R-:W-:Y:S02]  /*ef80*/  F2FP.SATFINITE.E4M3.F32.PACK_AB_MERGE_C R149, R81, R0, R149 ;  /* 0x000000005195723e */ /* 0x000fe40004807095 */
        /* <DEDUP_REMOVED lines=17> */
[----:B0-----:R-:W-:-:S01]  /*f0a0*/  FADD.FTZ R21, R29, R14 ;  /* 0x0000000e1d157221 */ /* 0x001fc20000010000 */
[----:B------:R-:W-:-:S06]  /*f0b0*/  FFMA.FTZ R14, R141, R26, -R4 ;  /* 0x0000001a8d0e7223 */ /* 0x000fcc0000010804 */
[----:B------:R-:W0:Y:S01]  /*f0c0*/  MUFU.EX2 R33, R33 ;  /* 0x0000002100217308 */ /* 0x000e220000000800 */
[C---:B--2---:R-:W-:Y:S01]  /*f0d0*/  F2FP.SATFINITE.E4M3.F32.PACK_AB_MERGE_C R144, R39.reuse, R32, RZ ;  /* 0x000000202790723e */ /* 0x044fe200048070ff */
[----:B------:R-:W-:Y:S01]  /*f0e0*/  FADD.FTZ R39, R39, R24 ;  /* 0x0000001827277221 */ /* 0x000fe20000010000 */
[----:B------:R-:W2:Y:S02]  /*f0f0*/  @P6 LDC R32, c[0x0][0x44c] ;  /* 0x00011300ff206b82 */ /* 0x000ea40000000800 */
[----:B------:R-:W-:-:S03]  /*f100*/  F2FP.SATFINITE.E4M3.F32.PACK_AB_MERGE_C R144, R35, R30, R144 ;  /* 0x0000001e2390723e */ /* 0x000fc60004807090 */
[----:B------:R-:W3:Y:S01]  /*f110*/  MUFU.EX2 R62, R62 ;  /* 0x0000003e003e7308 */ /* 0x000ee20000000800 */
[----:B-1----:R-:W-:-:S01]  /*f120*/  FADD.FTZ R24, R60, R21 ;  /* 0x000000153c187221 */ /* 0x002fc20000010000 */
[----:B------:R-:W-:-:S06]  /*f130*/  FFMA.FTZ R21, R65, R26, -R4 ;  /* 0x0000001a41157223 */ /* 0x000fcc0000010804 */
[----:B------:R-:W1:Y:S01]  /*f140*/  MUFU.EX2 R34, R34 ;  /* 0x0000002200227308 */ /* 0x000e620000000800 */
[----:B0-----:R-:W-:-:S07]  /*f150*/  FADD.FTZ R27, R33, R24 ;  /* 0x00000018211b7221 */ /* 0x001fce0000010000 */
[----:B------:R-:W0:Y:S01]  /*f160*/  MUFU.EX2 R37, R37 ;  /* 0x0000002500257308 */ /* 0x000e220000000800 */
[----:B---3--:R-:W-:-:S01]  /*f170*/  FADD.FTZ R24, R62, R27 ;  /* 0x0000001b3e187221 */ /* 0x008fc20000010000 */
[----:B------:R-:W-:Y:S01]  /*f180*/  F2FP.SATFINITE.E4M3.F32.PACK_AB_MERGE_C R33, R62, R33, RZ ;  /* 0x000000213e21723e */ /* 0x000fe200048070ff */
[----:B--2---:R-:W-:-:S05]  /*f190*/  @P6 IMAD.HI.U32 R32, R92, R32, RZ ;  /* 0x000000205c206227 */ /* 0x004fca00078e00ff */
[----:B------:R-:W2:Y:S01]  /*f1a0*/  MUFU.EX2 R43, R43 ;  /* 0x0000002b002b7308 */ /* 0x000ea20000000800 */
[----:B-1----:R-:W-:-:S07]  /*f1b0*/  FADD.FTZ R28, R34, R39 ;  /* 0x00000027221c7221 */ /* 0x002fce0000010000 */
[----:B------:R-:W1:Y:S01]  /*f1c0*/  MUFU.EX2 R64, R64 ;  /* 0x0000004000407308 */ /* 0x000e620000000800 */
[----:B0-----:R-:W-:-:S01]  /*f1d0*/  FADD.FTZ R27, R37, R24 ;  /* 0x00000018251b7221 */ /* 0x001fc20000010000 */
[----:B------:R-:W-:-:S06]  /*f1e0*/  FFMA.FTZ R24, R143, R26, -R4 ;  /* 0x0000001a8f187223 */ /* 0x000fcc0000010804 */
[----:B------:R-:W-:Y:S01]  /*f1f0*/  MUFU.EX2 R36, R36 ;  /* 0x0000002400247308 */ /* 0x000fe20000000800 */
[----:B--2---:R-:W-:-:S07]  /*f200*/  FADD.FTZ R31, R43, R28 ;  /* 0x0000001c2b1f7221 */ /* 0x004fce0000010000 */
[----:B------:R-:W0:Y:S01]  /*f210*/  MUFU.EX2 R47, R47 ;  /* 0x0000002f002f7308 */ /* 0x000e220000000800 */
[----:B-1----:R-:W-:-:S01]  /*f220*/  FADD.FTZ R28, R64, R27 ;  /* 0x0000001b401c7221 */ /* 0x002fc20000010000 */
[-CC-:B------:R-:W-:Y:S01]  /*f230*/  FFMA.FTZ R27, R3, R26.reuse, -R4.reuse ;  /* 0x0000001a031b7223 */ /* 0x180fe20000010804 */
[----:B------:R-:W-:-:S05]  /*f240*/  FFMA.FTZ R4, R77, R26, -R4 ;  /* 0x0000001a4d047223 */ /* 0x000fca0000010804 */
[----:B------:R-:W1:Y:S08]  /*f250*/  MUFU.EX2 R41, R41 ;  /* 0x0000002900297308 */ /* 0x000e700000000800 */
[----:B------:R-:W2:Y:S01]  /*f260*/  MUFU.EX2 R66, R66 ;  /* 0x0000004200427308 */ /* 0x000ea20000000800 */
[----:B0-----:R-:W-:Y:S01]  /*f270*/  F2FP.SATFINITE.E4M3.F32.PACK_AB_MERGE_C R146, R47, R36, RZ ;  /* 0x000000242f92723e */ /* 0x001fe200048070ff */
[----:B------:R-:W-:-:S03]  /*f280*/  FADD.FTZ R36, R36, R31 ;  /* 0x0000001f24247221 */ /* 0x000fc60000010000 */
[----:B------:R-:W-:Y:S01]  /*f290*/  F2FP.SATFINITE.E4M3.F32.PACK_AB_MERGE_C R146, R43, R34, R146 ;  /* 0x000000222b92723e */ /* 0x000fe20004807092 */
[----:B------:R-:W-:-:S02]  /*f2a0*/  FADD.FTZ R47, R47, R36 ;  /* 0x000000242f2f7221 */ /* 0x000fc40000010000 */
[----:B------:R-:W0:Y:S01]  /*f2b0*/  MUFU.EX2 R45, R45 ;  /* 0x0000002d002d7308 */ /* 0x000e220000000800 */
[----:B-1----:R-:W-:-:S07]  /*f2c0*/  FADD.FTZ R31, R41, R28 ;  /* 0x0000001c291f7221 */ /* 0x002fce0000010000 */
[----:B------:R-:W1:Y:S01]  /*f2d0*/  MUFU.EX2 R68, R68 ;  /* 0x0000004400447308 */ /* 0x000e620000000800 */
[----:B--2---:R-:W-:-:S01]  /*f2e0*/  FADD.FTZ R28, R66, R31 ;  /* 0x0000001f421c7221 */ /* 0x004fc20000010000 */
[----:B------:R-:W-:-:S04]  /*f2f0*/  F2FP.SATFINITE.E4M3.F32.PACK_AB_MERGE_C R41, R66, R41, RZ ;  /* 0x000000294229723e */ /* 0x000fc800048070ff */
[----:B------:R-:W-:Y:S02]  /*f300*/  F2FP.SATFINITE.E4M3.F32.PACK_AB_MERGE_C R147, R64, R37, R41 ;  /* 0x000000254093723e */ /* 0x000fe40004807029 */
[----:B------:R-:W-:Y:S01]  /*f310*/  MUFU.EX2 R40, R40 ;  /* 0x0000002800287308 */ /* 0x000fe20000000800 */
[----:B0-----:R-:W-:-:S07]  /*f320*/  FADD.FTZ R31, R45, R28 ;  /* 0x0000001c2d1f7221 */ /* 0x001fce0000010000 */
[----:B------:R-:W0:Y:S01]  /*f330*/  MUFU.EX2 R55, R55 ;  /* 0x0000003700377308 */ /* 0x000e220000000800 */
[----:B-1----:R-:W-:-:S07]  /*f340*/  FADD.FTZ R30, R68, R31 ;  /* 0x0000001f441e7221 */ /* 0x002fce0000010000 */
        /* <DEDUP_REMOVED lines=31> */
[C---:B0-----:R-:W-:Y:S01]  /*f540*/  F2FP.SATFINITE.E4M3.F32.PACK_AB_MERGE_C R31, R14.reuse, R11, RZ ;  /* 0x0000000b0e1f723e */ /* 0x041fe200048070ff */
[----:B------:R-:W-:Y:S01]  /*f550*/  FADD.FTZ R14, R14, R25 ;  /* 0x000000190e0e7221 */ /* 0x000fe20000010000 */
[----:B------:R-:W-:-:S01]  /*f560*/  FADD.FTZ R44, R44, R59 ;  /* 0x0000003b2c2c7221 */ /* 0x000fc20000010000 */
[----:B------:R-:W0:Y:S01]  /*f570*/  @P6 LDC R25, c[0x0][0x450] ;  /* 0x00011400ff196b82 */ /* 0x000e220000000800 */
[----:B------:R-:W-:Y:S02]  /*f580*/  F2FP.SATFINITE.E4M3.F32.PACK_AB_MERGE_C R143, R20, R53, R31 ;  /* 0x00000035148f723e */ /* 0x000fe4000480701f */
[----:B------:R-:W-:Y:S01]  /*f590*/  FADD.FTZ R63, R63, R44 ;  /* 0x0000002c3f3f7221 */ /* 0x000fe20000010000 */
[----:B------:R-:W2:Y:S08]  /*f5a0*/  MUFU.EX2 R21, R21 ;  /* 0x0000001500157308 */ /* 0x000eb00000000800 */
[----:B------:R-:W-:Y:S01]  /*f5b0*/  MUFU.EX2 R46, R46 ;  /* 0x0000002e002e7308 */ /* 0x000fe20000000800 */
[----:B-1----:R-:W-:-:S07]  /*f5c0*/  F2FP.SATFINITE.E4M3.F32.PACK_AB_MERGE_C R30, R83, R48, RZ ;  /* 0x00000030531e723e */ /* 0x002fce00048070ff */
[----:B------:R-:W1:Y:S01]  /*f5d0*/  MUFU.EX2 R67, R67 ;  /* 0x0000004300437308 */ /* 0x000e620000000800 */
[----:B--2---:R-:W-:-:S07]  /*f5e0*/  FADD.FTZ R11, R21, R14 ;  /* 0x0000000e150b7221 */ /* 0x004fce0000010000 */
[----:B------:R-:W2:Y:S08]  /*f5f0*/  MUFU.EX2 R24, R24 ;  /* 0x0000001800187308 */ /* 0x000eb00000000800 */
[----:B------:R-:W3:Y:S01]  /*f600*/  MUFU.EX2 R3, R69 ;  /* 0x0000004500037308 */ /* 0x000ee20000000800 */
[----:B-1----:R-:W-:Y:S01]  /*f610*/  F2FP.SATFINITE.E4M3.F32.PACK_AB_MERGE_C R136, R67, R46, R30 ;  /* 0x0000002e4388723e */ /* 0x002fe2000480701e */
[----:B------:R-:W-:-:S04]  /*f620*/  FADD.FTZ R46, R46, R63 ;  /* 0x0000003f2e2e7221 */ /* 0x000fc80000010000 */
[----:B------:R-:W-:Y:S02]  /*f630*/  FADD.FTZ R67, R67, R46 ;  /* 0x0000002e43437221 */ /* 0x000fe40000010000 */
[----:B------:R1:W4:Y:S01]  /*f640*/  MUFU.EX2 R28, R145 ;  /* 0x00000091001c7308 */ /* 0x0003220000000800 */
[----:B--2---:R-:W-:-:S01]  /*f650*/  FADD.FTZ R30, R24, R11 ;  /* 0x0000000b181e7221 */ /* 0x004fc20000010000 */
[----:B------:R-:W-:-:S04]  /*f660*/  FADD.FTZ R48, R48, R67 ;  /* 0x0000004330307221 */ /* 0x000fc80000010000 */
[----:B------:R-:W-:Y:S02]  /*f670*/  FADD.FTZ R83, R83, R48 ;  /* 0x0000003053537221 */ /* 0x000fe40000010000 */
[----:B------:R-:W-:Y:S01]  /*f680*/  MUFU.EX2 R52, R52 ;  /* 0x0000003400347308 */ /* 0x000fe20000000800 */
[----:B---3--:R-:W-:-:S01]  /*f690*/  FADD.FTZ R11, R3, R30 ;  /* 0x0000001e030b7221 */ /* 0x008fc20000010000 */
[----:B-1----:R-:W-:-:S06]  /*f6a0*/  F2FP.SATFINITE.E4M3.F32.PACK_AB_MERGE_C R145, R60, R29, R33 ;  /* 0x0000001d3c91723e */ /* 0x002fcc0004807021 */
[----:B------:R-:W1:Y:S01]  /*f6b0*/  MUFU.EX2 R79, R79 ;  /* 0x0000004f004f7308 */ /* 0x000e620000000800 */
[C---:B----4-:R-:W-:Y:S01]  /*f6c0*/  F2FP.SATFINITE.E4M3.F32.PACK_AB_MERGE_C R3, R28.reuse, R3, RZ ;  /* 0x000000031c03723e */ /* 0x050fe200048070ff */
[----:B------:R-:W-:-:S03]  /*f6d0*/  FADD.FTZ R28, R28, R11 ;  /* 0x0000000b1c1c7221 */ /* 0x000fc60000010000 */
[----:B------:R-:W-:Y:S01]  /*f6e0*/  F2FP.SATFINITE.E4M3.F32.PACK_AB_MERGE_C R137, R24, R21, R3 ;  /* 0x000000151889723e */ /* 0x000fe20004807003 */
[----:B------:R-:W-:Y:S01]  /*f6f0*/  IMAD.MOV.U32 R21, RZ, RZ, R92 ;  /* 0x000000ffff157224 */ /* 0x000fe200078e005c */
[----:B0-----:R-:W-:Y:S01]  /*f700*/  @P6 SHF.R.U32.HI R21, RZ, R25, R32 ;  /* 0x00000019ff156219 */ /* 0x001fe20000011620 */
[----:B------:R-:W-:Y:S01]  /*f710*/  MUFU.EX2 R50, R50 ;  /* 0x0000003200327308 */ /* 0x000fe20000000800 */
[----:B------:R-:W-:-:S07]  /*f720*/  ISETP.GE.AND P6, PT, R13, 0x1, PT ;  /* 0x000000010d00780c */ /* 0x000fce0003fc6270 */
[----:B------:R-:W0:Y:S01]  /*f730*/  MUFU.EX2 R75, R75 ;  /* 0x0000004b004b7308 */ /* 0x000e220000000800 */
[----:B-1----:R-:W-:-:S07]  /*f740*/  F2FP.SATFINITE.E4M3.F32.PACK_AB_MERGE_C R20, R79, R52, RZ ;  /* 0x000000344f14723e */ /* 0x002fce00048070ff */
[----:B------:R-:W1:Y:S08]  /*f750*/  MUFU.EX2 R15, R71 ;  /* 0x00000047000f7308 */ /* 0x000e700000000800 */
[----:B------:R-:W-:Y:S01]  /*f760*/  MUFU.EX2 R27, R27 ;  /* 0x0000001b001b7308 */ /* 0x000fe20000000800 */
[----:B0-----:R-:W-:Y:S01]  /*f770*/  F2FP.SATFINITE.E4M3.F32.PACK_AB_MERGE_C R138, R75, R50, R20 ;  /* 0x000000324b8a723e */ /* 0x001fe20004807014 */
[----:B------:R-:W-:-:S04]  /*f780*/  FADD.FTZ R50, R50, R83 ;  /* 0x0000005332327221 */ /* 0x000fc80000010000 */
[----:B------:R-:W-:Y:S02]  /*f790*/  FADD.FTZ R75, R75, R50 ;  /* 0x000000324b4b7221 */ /* 0x000fe40000010000 */
[----:B------:R-:W0:Y:S01]  /*f7a0*/  MUFU.EX2 R14, R4 ;  /* 0x00000004000e7308 */ /* 0x000e220000000800 */
[----:B-1----:R-:W-:-:S01]  /*f7b0*/  FADD.FTZ R3, R15, R28 ;  /* 0x0000001c0f037221 */ /* 0x002fc20000010000 */
[----:B------:R-:W-:-:S06]  /*f7c0*/  FADD.FTZ R52, R52, R75 ;  /* 0x0000004b34347221 */ /* 0x000fcc0000010000 */
[----:B------:R-:W1:Y:S01]  /*f7d0*/  MUFU.EX2 R0, R73 ;  /* 0x0000004900007308 */ /* 0x000e620000000800 */
[----:B0-----:R-:W-:Y:S01]  /*f7e0*/  F2FP.SATFINITE.E4M3.F32.PACK_AB_MERGE_C R11, R14, R27, RZ ;  /* 0x0000001b0e0b723e */ /* 0x001fe200048070ff */
[----:B-1----:R-:W-:-:S03]  /*f7f0*/  FADD.FTZ R4, R0, R3 ;  /* 0x0000000300047221 */ /* 0x002fc60000010000 */
[----:B------:R-:W-:Y:S01]  /*f800*/  F2FP.SATFINITE.E4M3.F32.PACK_AB_MERGE_C R139, R0, R15, R11 ;  /* 0x0000000f008b723e */ /* 0x000fe2000480700b */
[----:B------:R-:W-:Y:S02]  /*f810*/  IMAD.IADD R15, R88, 0x1, R21 ;  /* 0x00000001580f7824 */ /* 0x000fe400078e0215 */
[----:B------:R-:W-:Y:S01]  /*f820*/  FADD.FTZ R3, R27, R4 ;  /* 0x000000041b037221 */ /* 0x000fe20000010000 */
[----:B------:R-:W-:-:S01]  /*f830*/  FADD.FTZ R4, R79, R52 ;  /* 0x000000344f047221 */ /* 0x000fc20000010000 */
[----:B------:R-:W-:Y:S02]  /*f840*/  VIADD R0, R89, 0xfffffffe ;  /* 0xfffffffe59007836 */ /* 0x000fe40000000000 */
[----:B------:R-:W-:-:S01]  /*f850*/  FADD.FTZ R3, R14, R3 ;  /* 0x000000030e037221 */ /* 0x000fc20000010000 */
        /* <DEDUP_REMOVED lines=13> */
.L_x_11891:
[----:B------:R-:W-:-:S13]  /*f930*/  ISETP.NE.AND P1, PT, R13, 0x1, PT ;  /* 0x000000010d00780c */ /* 0x000fda0003f25270 */
[----:B------:R-:W0:Y:S02]  /*f940*/  @P1 LDC.64 R14, c[0x0][0x9e8] ;  /* 0x00027a00ff0e1b82 */ /* 0x000e240000000a00 */
[----:B0-----:R-:W-:-:S05]  /*f950*/  @P1 IMAD.HI.U32 R14, R11, R14, RZ ;  /* 0x0000000e0b0e1227 */ /* 0x001fca00078e00ff */
[----:B------:R-:W-:-:S07]  /*f960*/  @P1 SHF.R.U32.HI R11, RZ, R15, R14 ;  /* 0x0000000fff0b1219 */ /* 0x000fce000001160e */
.L_x_11892:
[----:B------:R-:W-:Y:S05]  /*f970*/  BSYNC B0 ;  /* 0x0000000000007941 */ /* 0x000fea0003800000 */
.L_x_11890:
[----:B------:R-:W-:-:S05]  /*f980*/  IMAD R11, R11, R13, R13 ;  /* 0x0000000d0b0b7224 */ /* 0x000fca00078e020d */
[----:B------:R-:W-:-:S07]  /*f990*/  VIMNMX R12, R12, R11, PT ;  /* 0x0000000b0c0c7248 */ /* 0x000fce0003fe0100 */
.L_x_11889:
[----:B------:R-:W2:Y:S01]  /*f9a0*/  LDL R13, [R1+0x4c] ;  /* 0x00004c00010d7983 */ /* 0x000ea20000100800 */
        /* <DEDUP_REMOVED lines=10> */
[----:B------:R-:W-:Y:S01]  /*fa50*/  BSSY B1, `(.L_x_11893) ;  /* 0x000039c000017945 */ /* 0x000fe20003800000 */
        /* <DEDUP_REMOVED lines=24> */
[----:B--2---:R-:W-:-:S04]  /*fbe0*/  VIMNMX R13, R13, R11, !PT ;  /* 0x0000000b0d0d7248 */ /* 0x004fc80007fe0100 */
[----:B------:R-:W-:Y:S01]  /*fbf0*/  ISETP.GE.AND P1, PT, R0, R13, PT ;  /* 0x0000000d0000720c */ /* 0x000fe20003f26270 */
[----:B------:R0:W-:-:S12]  /*fc00*/  STL [R1+0x38], R13 ;  /* 0x0000380d01007387 */ /* 0x0001d80000100800 */
[----:B0-----:R-:W-:Y:S05]  /*fc10*/  @!P1 BRA `(.L_x_11894) ;  /* 0x0000003400fc9947 */ /* 0x001fea0003800000 */
[----:B------:R-:W-:Y:S01]  /*fc20*/  BSSY B0, `(.L_x_11895) ;  /* 0x000037a000007945 */ /* 0x000fe20003800000 */
[----:B------:R-:W-:-:S07]  /*fc30*/  IMAD.MOV.U32 R135, RZ, RZ, RZ ;  /* 0x000000ffff877224 */ /* 0x000fce00078e00ff */
.L_x_11916:
[----:B------:R-:W-:-:S05]  /*fc40*/  VIADD R11, R19, 0x1 ;  /* 0x00000001130b7836 */ /* 0x000fca0000000000 */
[----:B------:R-:W-:-:S04]  /*fc50*/  ISETP.NE.AND P1, PT, R11, 0x2, PT ;  /* 0x000000020b00780c */ /* 0x000fc80003f25270 */
[----:B------:R-:W-:Y:S02]  /*fc60*/  SEL R13, RZ, 0x1, P1 ;  /* 0x00000001ff0d7807 */ /* 0x000fe40000800000 */
[----:B------:R-:W-:Y:S02]  /*fc70*/  SEL R11, R11, RZ, P1 ;  /* 0x000000ff0b0b7207 */ /* 0x000fe40000800000 */
[----:B------:R-:W-:Y:S01]  /*fc80*/  LOP3.LUT R20, R156, R13, RZ, 0x3c, !PT ;  /* 0x0000000d9c147212 */ /* 0x000fe200078e3cff */
[----:B------:R-:W-:Y:S06]  /*fc90*/  @!P0 BRA `(.L_x_11896) ;  /* 0x0000000000048947 */ /* 0x000fec0003800000 */
[----:B------:R-:W-:Y:S01]  /*fca0*/  BPT.TRAP 0x1 ;  /* 0x000000040000795c */ /* 0x000fe20000300000 */
.L_x_11896:
[----:B------:R-:W-:Y:S01]  /*fcb0*/  IMAD R21, R11, 0x8, R18 ;  /* 0x000000080b157824 */ /* 0x000fe200078e0212 */
[----:B------:R-:W-:-:S04]  /*fcc0*/  SHF.L.U32 R12, R20, 0x1f, RZ ;  /* 0x0000001f140c7819 */ /* 0x000fc800000006ff */
[----:B------:R0:W1:Y:S01]  /*fcd0*/  SYNCS.PHASECHK.TRANS64.TRYWAIT P1, [R21+URZ+0x19c30], R12 ;  /* 0x019c300c150075a7 */ /* 0x000062000802017f */
[----:B------:R-:W-:Y:S05]  /*fce0*/  @!P0 BRA `(.L_x_11897) ;  /* 0x0000000000048947 */ /* 0x000fea0003800000 */
[----:B------:R-:W-:Y:S01]  /*fcf0*/  BPT.TRAP 0x1 ;  /* 0x000000040000795c */ /* 0x000fe20000300000 */
.L_x_11897:
[----:B------:R-:W-:Y:S01]  /*fd00*/  BSSY B2, `(.L_x_11898) ;  /* 0x0000006000027945 */ /* 0x000fe20003800000 */
[----:B------:R-:W-:Y:S02]  /*fd10*/  IMAD R14, R11, 0x300, R153 ;  /* 0x000003000b0e7824 */ /* 0x000fe400078e0299 */
[----:B------:R-:W-:Y:S01]  /*fd20*/  IMAD.MOV.U32 R15, RZ, RZ, -0x3ffffff0 ;  /* 0xc0000010ff0f7424 */ /* 0x000fe200078e00ff */
[----:B-1----:R-:W-:Y:S06]  /*fd30*/  @P1 BRA `(.L_x_11899) ;  /* 0x0000000000081947 */ /* 0x002fec0003800000 */
[----:B------:R-:W1:Y:S02]  /*fd40*/  SYNCS.PHASECHK.TRANS64.TRYWAIT P1, [R21+URZ+0x19c30], R12 ;  /* 0x019c300c150075a7 */ /* 0x000e64000802017f */
[----:B-1----:R-:W-:Y:S05]  /*fd50*/  @!P1 BRA `(.L_x_11900) ;  /* 0x0000014800489947 */ /* 0x002fea0003800000 */
.L_x_11899:
[----:B------:R-:W-:Y:S05]  /*fd60*/  BSYNC B2 ;  /* 0x0000000000027941 */ /* 0x000fea0003800000 */
.L_x_11898:
[C---:B01----:R-:W-:Y:S01]  /*fd70*/  VIADD R12, R14.reuse, 0x100 ;  /* 0x000001000e0c7836 */ /* 0x043fe20000000000 */
[----:B------:R-:W-:Y:S01]  /*fd80*/  R2UR UR6, R14 ;  /* 0x000000000e0672ca */ /* 0x000fe200000e0000 */
[----:B------:R-:W-:Y:S01]  /*fd90*/  IMAD.MOV.U32 R13, RZ, RZ, -0x3ffffff0 ;  /* 0xc0000010ff0d7424 */ /* 0x000fe200078e00ff */
[----:B------:R-:W-:Y:S02]  /*fda0*/  R2UR UR7, R15 ;  /* 0x000000000f0772ca */ /* 0x000fe400000e0000 */
[----:B------:R-:W-:Y:S02]  /*fdb0*/  R2UR UR4, R6 ;  /* 0x00000000060472ca */ /* 0x000fe400000e0000 */
[----:B------:R-:W-:Y:S01]  /*fdc0*/  R2UR UR5, R7 ;  /* 0x00000000070572ca */ /* 0x000fe200000e0000 */
[----:B------:R-:W-:Y:S01]  /*fdd0*/  WARPGROUP.ARRIVE ;  /* 0x00000000000079c5 */ /* 0x000fe20000000000 */
[----:B------:R-:W-:Y:S01]  /*fde0*/  R2UR UR10, R12 ;  /* 0x000000000c0a72ca */ /* 0x000fe200000e0000 */
[----:B------:R-:W-:Y:S01]  /*fdf0*/  VIADD R14, R14, 0x200 ;  /* 0x000002000e0e7836 */ /* 0x000fe20000000000 */
[----:B------:R-:W-:-:S02]  /*fe00*/  R2UR UR11, R13 ;  /* 0x000000000d0b72ca */ /* 0x000fc400000e0000 */
[----:B------:R-:W2:Y:S01]  /*fe10*/  LDL.64 R12, [R1] ;  /* 0x00000000010c7983 */ /* 0x000ea20000100a00 */
[----:B------:R-:W-:Y:S01]  /*fe20*/  IMAD.MOV.U32 R15, RZ, RZ, -0x3ffffff0 ;  /* 0xc0000010ff0f7424 */ /* 0x000fe200078e00ff */
[----:B------:R-:W-:Y:S02]  /*fe30*/  R2UR UR14, R14 ;  /* 0x000000000e0e72ca */ /* 0x000fe400000e0000 */
[----:B------:R-:W-:Y:S02]  /*fe40*/  R2UR UR12, R8 ;  /* 0x00000000080c72ca */ /* 0x000fe400000e0000 */
[----:B------:R-:W-:Y:S01]  /*fe50*/  R2UR UR15, R15 ;  /* 0x000000000f0f72ca */ /* 0x000fe200000e0000 */
[----:B------:R-:W-:Y:S01]  /*fe60*/  QGMMA.64x128x32.F32.E4M3.E4M3 R24, gdesc[UR4], RZ, !UPT, gsb0 ;  /* 0x01e00000041879f3 */ /* 0x000fe2000c0008ff */
[----:B------:R-:W-:Y:S02]  /*fe70*/  R2UR UR13, R9 ;  /* 0x00000000090d72ca */ /* 0x000fe400000e0000 */
[----:B------:R-:W-:-:S02]  /*fe80*/  WARPGROUP.DEPBAR.LE gsb0, 0x0 ;  /* 0x00008000000079c5 */ /* 0x000fc40000010000 */
[----:B------:R-:W-:Y:S01]  /*fe90*/  WARPGROUP.ARRIVE ;  /* 0x00000000000079c5 */ /* 0x000fe20000000000 */
[----:B--2---:R-:W-:Y:S02]  /*fea0*/  R2UR UR8, R12 ;  /* 0x000000000c0872ca */ /* 0x004fe400000e0000 */
[----:B------:R-:W-:-:S13]  /*feb0*/  R2UR UR9, R13 ;  /* 0x000000000d0972ca */ /* 0x000fda00000e0000 */
[----:B------:R-:W-:Y:S03]  /*fec0*/  QGMMA.64x128x32.F32.E4M3.E4M3 R24, gdesc[UR8], R24, gsb0 ;  /* 0x01e00000081879f3 */ /* 0x000fe60008000818 */
[----:B------:R-:W-:Y:S02]  /*fed0*/  WARPGROUP.DEPBAR.LE gsb0, 0x0 ;  /* 0x00008000000079c5 */ /* 0x000fe40000010000 */
[----:B------:R-:W-:-:S07]  /*fee0*/  WARPGROUP.ARRIVE ;  /* 0x00000000000079c5 */ /* 0x000fce0000000000 */
[----:B------:R-:W-:Y:S03]  /*fef0*/  QGMMA.64x128x32.F32.E4M3.E4M3 R24, gdesc[UR12], R24, gsb0 ;  /* 0x01e000000c1879f3 */ /* 0x000fe60008000818 */
[----:B------:R-:W-:Y:S02]  /*ff00*/  WARPGROUP.DEPBAR.LE gsb0, 0x0 ;  /* 0x00008000000079c5 */ /* 0x000fe40000010000 */
[----:B------:R-:W-:Y:S05]  /*ff10*/  @!P0 BRA `(.L_x_11901) ;  /* 0x0000000000048947 */ /* 0x000fea0003800000 */
[----:B------:R-:W-:Y:S01]  /*ff20*/  BPT.TRAP 0x1 ;  /* 0x000000040000795c */ /* 0x000fe20000300000 */
.L_x_11901:
[----:B------:R-:W-:Y:S01]  /*ff30*/  SHF.L.U32 R12, R156, 0x1f, RZ ;  /* 0x0000001f9c0c7819 */ /* 0x000fe200000006ff */
[----:B------:R-:W-:-:S04]  /*ff40*/  IMAD R152, R19, 0x8, R18 ;  /* 0x0000000813987824 */ /* 0x000fc800078e0212 */
[----:B------:R0:W1:Y:S01]  /*ff50*/  SYNCS.PHASECHK.TRANS64.TRYWAIT P1, [R152+URZ+0x19c50], R12 ;  /* 0x019c500c980075a7 */ /* 0x000062000802017f */
[----:B------:R-:W-:Y:S05]  /*ff60*/  @!P0 BRA `(.L_x_11902) ;  /* 0x0000000000048947 */ /* 0x000fea0003800000 */
[----:B------:R-:W-:Y:S01]  /*ff70*/  BPT.TRAP 0x1 ;  /* 0x000000040000795c */ /* 0x000fe20000300000 */
.L_x_11902:
[----:B------:R-:W-:Y:S04]  /*ff80*/  BSSY B2, `(.L_x_11903) ;  /* 0x0000004000027945 */ /* 0x000fe80003800000 */
[----:B-1----:R-:W-:Y:S05]  /*ff90*/  @P1 BRA `(.L_x_11904) ;  /* 0x0000000000081947 */ /* 0x002fea0003800000 */
[----:B------:R-:W1:Y:S02]  /*ffa0*/  SYNCS.PHASECHK.TRANS64.TRYWAIT P1, [R152+URZ+0x19c50], R12 ;  /* 0x019c500c980075a7 */ /* 0x000e64000802017f */
[----:B-1----:R-:W-:Y:S05]  /*ffb0*/  @!P1 BRA `(.L_x_11905) ;  /* 0x0000014400c49947 */ /* 0x002fea0003800000 */
.L_x_11904:
[----:B------:R-:W-:Y:S05]  /*ffc0*/  BSYNC B2 ;  /* 0x0000000000027941 */ /* 0x000fea0003800000 */
.L_x_11903:
[----:B01----:R-:W-:Y:S01]  /*ffd0*/  VIADD R12, R18, 0x3000 ;  /* 0x00003000120c7836 */ /* 0x003fe20000000000 */
[----:B------:R-:W-:Y:S01]  /*ffe0*/  WARPGROUP.ARRIVE ;  /* 0x00000000000079c5 */ /* 0x000fe20000000000 */
[----:B------:R-:W-:Y:S02]  /*fff0*/  IMAD.MOV.U32 R13, RZ, RZ, 0x40000040 ;  /* 0x40000040ff0d7424 */ /* 0x000fe400078e00ff */
[----:B------:R-:W-:Y:S01]  /*10000*/  IMAD.MOV.U32 R15, RZ, RZ, 0x40000040 ;  /* 0x40000040ff0f7424 */ /* 0x000fe200078e00ff */
[----:B------:R-:W-:Y:S02]  /*10010*/  SHF.R.U32.HI R12, RZ, 0x4, R12 ;  /* 0x00000004ff0c7819 */ /* 0x000fe4000001160c */
[----:B------:R-:W-:Y:S01]  /*10020*/  R2UR UR7, R13 ;  /* 0x000000000d0772ca */ /* 0x000fe200000e0000 */
[----:B------:R-:W-:Y:S01]  /*10030*/  IMAD.MOV.U32 R13, RZ, RZ, 0x40000040 ;  /* 0x40000040ff0d7424 */ /* 0x000fe200078e00ff */
[----:B------:R-:W-:-:S04]  /*10040*/  LOP3.LUT R12, R12, 0x3fff, RZ, 0xc0, !PT ;  /* 0x00003fff0c0c7812 */ /* 0x000fc800078ec0ff */
[----:B------:R-:W-:-:S05]  /*10050*/  LOP3.LUT R12, R12, 0x10000, RZ, 0xfc, !PT ;  /* 0x000100000c0c7812 */ /* 0x000fca00078efcff */
[----:B------:R-:W-:-:S04]  /*10060*/  IMAD R12, R19, 0x300, R12 ;  /* 0x00000300130c7824 */ /* 0x000fc800078e020c */
[C---:B------:R-:W-:Y:S01]  /*10070*/  VIADD R14, R12.reuse, 0x2 ;  /* 0x000000020c0e7836 */ /* 0x040fe20000000000 */
[----:B------:R-:W-:-:S13]  /*10080*/  R2UR UR6, R12 ;  /* 0x000000000c0672ca */ /* 0x000fda00000e0000 */
        /* <DEDUP_REMOVED lines=22> */
.L_x_11906:
[----:B------:R-:W2:Y:S01]  /*101f0*/  LDL R15, [R1+0x2c] ;  /* 0x00002c00010f7983 */ /* 0x000ea20000100800 */
[----:B------:R-:W0:Y:S03]  /*10200*/  LDC R13, c[0x0][0x448] ;  /* 0x00011200ff0d7b82 */ /* 0x000e260000000800 */
[----:B------:R-:W2:Y:S04]  /*10210*/  LDL R12, [R1+0x48] ;  /* 0x00004800010c7983 */ /* 0x000ea80000100800 */
[----:B------:R-:W3:Y:S04]  /*10220*/  LDL R140, [R1+0xc] ;  /* 0x00000c00018c7983 */ /* 0x000ee80000100800 */
[----:B------:R-:W4:Y:S04]  /*10230*/  LDL R141, [R1+0x10] ;  /* 0x00001000018d7983 */ /* 0x000f280000100800 */
[----:B------:R-:W5:Y:S01]  /*10240*/  LDL R142, [R1+0x8] ;  /* 0x00000800018e7983 */ /* 0x000f620000100800 */
[----:B0-----:R-:W-:-:S13]  /*10250*/  ISETP.NE.AND P1, PT, R13, 0x1, PT ;  /* 0x000000010d00780c */ /* 0x001fda0003f25270 */
[----:B------:R-:W0:Y:S08]  /*10260*/  @P1 LDC R14, c[0x0][0x44c] ;  /* 0x00011300ff0e1b82 */ /* 0x000e300000000800 */
[----:B------:R-:W1:Y:S01]  /*10270*/  @P1 LDC R13, c[0x0][0x450] ;  /* 0x00011400ff0d1b82 */ /* 0x000e620000000800 */
[----:B------:R-:W-:Y:S02]  /*10280*/  VIADD R21, R21, 0x19c40 ;  /* 0x00019c4015157836 */ /* 0x000fe40000000000 */
        /* <DEDUP_REMOVED lines=27> */
[----:B-1----:R-:W-:Y:S01]  /*10440*/  @P1 SHF.R.U32.HI R12, RZ, R13, R14 ;  /* 0x0000000dff0c1219 */ /* 0x002fe2000001160e */
        /* <DEDUP_REMOVED lines=41> */
[----:B------:R-:W0:Y:S01]  /*106e0*/  SHFL.IDX PT, R138, R12, RZ, 0x1c1f ;  /* 0x001c1fff0c8a7589 */ /* 0x000e2200000e0000 */
[----:B------:R-:W-:-:S02]  /*106f0*/  IMAD.SHL.U32 R82, R0, 0x80, RZ ;  /* 0x0000008000527824 */ /* 0x000fc400078e00ff */
[C---:B------:R-:W-:Y:S01]  /*10700*/  FMUL.FTZ R30, R2.reuse, R34 ;  /* 0x00000022021e7220 */ /* 0x040fe20000410000 */
[----:B------:R-:W-:Y:S01]  /*10710*/  FMUL.FTZ R69, R2, R71 ;  /* 0x0000004702457220 */ /* 0x000fe20000410000 */
[----:B---3--:R-:W-:Y:S01]  /*10720*/  PRMT R21, R140, 0x654, R21 ;  /* 0x000006548c157816 */ /* 0x008fe20000000015 */
[C---:B------:R-:W-:Y:S01]  /*10730*/  FMUL.FTZ R34, R2.reuse, R38 ;  /* 0x0000002602227220 */ /* 0x040fe20000410000 */
[C---:B------:R-:W-:Y:S01]  /*10740*/  FMUL.FTZ R71, R2.reuse, R73 ;  /* 0x0000004902477220 */ /* 0x040fe20000410000 */
[C---:B------:R-:W-:Y:S01]  /*10750*/  FMUL.FTZ R38, R2.reuse, R42 ;  /* 0x0000002a02267220 */ /* 0x040fe20000410000 */
[C---:B------:R-:W-:Y:S01]  /*10760*/  FMUL.FTZ R73, R2.reuse, R75 ;  /* 0x0000004b02497220 */ /* 0x040fe20000410000 */
[C---:B------:R-:W-:Y:S01]  /*10770*/  FMUL.FTZ R42, R2.reuse, R46 ;  /* 0x0000002e022a7220 */ /* 0x040fe20000410000 */
[C---:B------:R-:W-:Y:S01]  /*10780*/  FMUL.FTZ R75, R2.reuse, R79 ;  /* 0x0000004f024b7220 */ /* 0x040fe20000410000 */
[----:B------:R-:W-:Y:S01]  /*10790*/  FMUL.FTZ R79, R2, R83 ;  /* 0x00000053024f7220 */ /* 0x000fe20000410000 */
[----:B------:R1:W-:Y:S01]  /*107a0*/  SYNCS.ARRIVE.TRANS64.RED.A1T0 RZ, [R21+URZ], RZ ;  /* 0x000000ff15ff79a7 */ /* 0x0003e2000810043f */
[----:B------:R-:W-:Y:S01]  /*107b0*/  IADD3 R46, -R82, 0x1, RZ ;  /* 0x00000001522e7810 */ /* 0x000fe20007ffe1ff */
[C---:B------:R-:W-:Y:S01]  /*107c0*/  FMUL.FTZ R83, R2.reuse, R87 ;  /* 0x0000005702537220 */ /* 0x040fe20000410000 */
[----:B-1----:R-:W-:-:S03]  /*107d0*/  FMUL.FTZ R21, R2, R86 ;  /* 0x0000005602157220 */ /* 0x002fc60000410000 */
[----:B----4-:R-:W-:Y:S01]  /*107e0*/  IMAD R46, R141, -0x2, R46 ;  /* 0xfffffffe8d2e7824 */ /* 0x010fe200078e022e */
[----:B------:R-:W1:Y:S04]  /*107f0*/  MUFU.TANH R13, R13 ;  /* 0x0000000d000d7308 */ /* 0x000e680000002400 */
[----:B-----5:R-:W-:-:S04]  /*10800*/  IADD3 R46, -R157, R46, R142 ;  /* 0x0000002e9d2e7210 */ /* 0x020fc80007ffe18e */
[----:B------:R-:W2:Y:S08]  /*10810*/  MUFU.TANH R14, R14 ;  /* 0x0000000e000e7308 */ /* 0x000eb00000002400 */
        /* <DEDUP_REMOVED lines=48> */
[----:B------:R-:W1:Y:S08]  /*10b20*/  MUFU.TANH R21, R21 ;  /* 0x0000001500157308 */ /* 0x000e700000002400 */
[----:B------:R-:W1:Y:S01]  /*10b30*/  MUFU.TANH R83, R83 ;  /* 0x0000005300537308 */ /* 0x000e620000002400 */
[----:B------:R-:W-:-:S02]  /*10b40*/  VIADD R86, R46, UR39 ;  /* 0x000000272e567c36 */ /* 0x000fc40008000000 */
[----:B------:R-:W-:Y:S02]  /*10b50*/  VIADD R87, R46, UR36 ;  /* 0x000000242e577c36 */ /* 0x000fe40008000000 */
[--C-:B0-----:R-:W-:Y:S02]  /*10b60*/  IMAD.IADD R136, R86, 0x1, R138.reuse ;  /* 0x0000000156887824 */ /* 0x101fe400078e028a */
[----:B------:R-:W-:Y:S01]  /*10b70*/  IMAD.IADD R137, R87, 0x1, R138 ;  /* 0x0000000157897824 */ /* 0x000fe200078e028a */
[----:B--234-:R-:W-:Y:S06]  /*10b80*/  @!P5 BRA `(.L_x_11907) ;  /* 0x000000000058d947 */ /* 0x01cfec0003800000 */
        /* <DEDUP_REMOVED lines=12> */
.L_x_11909:
[----:B------:R-:W-:-:S05]  /*10c50*/  IMAD.U32 R139, RZ, RZ, UR46 ;  /* 0x0000002eff8b7e24 */ /* 0x000fca000f8e00ff */
[----:B------:R-:W-:-:S13]  /*10c60*/  ISETP.NE.AND P1, PT, R139, 0x1, PT ;  /* 0x000000018b00780c */ /* 0x000fda0003f25270 */
[----:B------:R-:W0:Y:S02]  /*10c70*/  @P1 LDC.64 R46, c[0x0][0x9e8] ;  /* 0x00027a00ff2e1b82 */ /* 0x000e240000000a00 */
[----:B0-----:R-:W-:-:S05]  /*10c80*/  @P1 IMAD.HI.U32 R46, R138, R46, RZ ;  /* 0x0000002e8a2e1227 */ /* 0x001fca00078e00ff */
[----:B------:R-:W-:-:S07]  /*10c90*/  @P1 SHF.R.U32.HI R138, RZ, R47, R46 ;  /* 0x0000002fff8a1219 */ /* 0x000fce000001162e */
.L_x_11910:
[----:B------:R-:W-:Y:S05]  /*10ca0*/  BSYNC B2 ;  /* 0x0000000000027941 */ /* 0x000fea0003800000 */
.L_x_11908:
[----:B------:R-:W-:-:S04]  /*10cb0*/  IMAD R138, R138, R139, -R82 ;  /* 0x0000008b8a8a7224 */ /* 0x000fc800078e0a52 */
[----:B------:R-:W-:-:S05]  /*10cc0*/  IMAD R138, R141, -0x2, R138 ;  /* 0xfffffffe8d8a7824 */ /* 0x000fca00078e028a */
[----:B------:R-:W-:Y:S02]  /*10cd0*/  VIMNMX R137, R137, R138, !PT ;  /* 0x0000008a89897248 */ /* 0x000fe40007fe0100 */
[----:B------:R-:W-:-:S07]  /*10ce0*/  VIADDMNMX R136, R138, R139, R136, PT ;  /* 0x0000008b8a887246 */ /* 0x000fce0003800188 */
.L_x_11907:
[----:B------:R-:W-:Y:S01]  /*10cf0*/  ISETP.GT.AND P1, PT, R0, -0x1, PT ;  /* 0xffffffff0000780c */ /* 0x000fe20003f24270 */
[----:B------:R-:W0:Y:S03]  /*10d00*/  SHFL.IDX PT, R12, R12, 0x1, 0x1c1f ;  /* 0x003c1f000c0c7f89 */ /* 0x000e2600000e0000 */
[C---:B------:R-:W-:Y:S02]  /*10d10*/  ISETP.GT.AND P3, PT, R137.reuse, RZ, P1 ;  /* 0x000000ff8900720c */ /* 0x040fe40000f64270 */
[----:B------:R-:W-:Y:S02]  /*10d20*/  ISETP.GT.AND P4, PT, R137, 0x1, P1 ;  /* 0x000000018900780c */ /* 0x000fe40000f84270 */
[C---:B------:R-:W-:Y:S02]  /*10d30*/  ISETP.LT.OR P3, PT, R136.reuse, 0x1, P3 ;  /* 0x000000018800780c */ /* 0x040fe40001f61670 */
[----:B------:R-:W-:-:S02]  /*10d40*/  ISETP.LT.OR P4, PT, R136, 0x2, P4 ;  /* 0x000000028800780c */ /* 0x000fc40002781670 */
[----:B-1----:R-:W-:Y:S02]  /*10d50*/  FSEL R46, R13, -INF , !P3 ;  /* 0xff8000000d2e7808 */ /* 0x002fe40005800000 */
[----:B------:R-:W-:Y:S02]  /*10d60*/  FSEL R14, R14, -INF , !P4 ;  /* 0xff8000000e0e7808 */ /* 0x000fe40006000000 */
[C---:B------:R-:W-:Y:S02]  /*10d70*/  ISETP.GT.AND P2, PT, R137.reuse, 0x8, P1 ;  /* 0x000000088900780c */ /* 0x040fe40000f44270 */
[C---:B------:R-:W-:Y:S02]  /*10d80*/  ISETP.GT.AND P3, PT, R137.reuse, 0x9, P1 ;  /* 0x000000098900780c */ /* 0x040fe40000f64270 */
[----:B------:R-:W-:Y:S02]  /*10d90*/  ISETP.GT.AND P4, PT, R137, 0x10, P1 ;  /* 0x000000108900780c */ /* 0x000fe40000f84270 */
[----:B------:R-:W-:-:S02]  /*10da0*/  ISETP.LT.OR P2, PT, R136, 0x9, P2 ;  /* 0x000000098800780c */ /* 0x000fc40001741670 */
[----:B------:R-:W-:Y:S01]  /*10db0*/  ISETP.LT.OR P3, PT, R136, 0xa, P3 ;  /* 0x0000000a8800780c */ /* 0x000fe20001f61670 */
[--C-:B0-----:R-:W-:Y:S01]  /*10dc0*/  IMAD.IADD R86, R86, 0x1, R12.reuse ;  /* 0x0000000156567824 */ /* 0x101fe200078e020c */
[----:B------:R-:W-:Y:S01]  /*10dd0*/  ISETP.LT.OR P4, PT, R136, 0x11, P4 ;  /* 0x000000118800780c */ /* 0x000fe20002781670 */
[----:B------:R-:W-:Y:S01]  /*10de0*/  IMAD.IADD R87, R87, 0x1, R12 ;  /* 0x0000000157577824 */ /* 0x000fe200078e020c */
[----:B------:R-:W-:Y:S02]  /*10df0*/  FSEL R24, R24, -INF , !P2 ;  /* 0xff80000018187808 */ /* 0x000fe40005000000 */
[----:B------:R-:W-:Y:S02]  /*10e00*/  FSEL R25, R25, -INF , !P3 ;  /* 0xff80000019197808 */ /* 0x000fe40005800000 */
[----:B------:R-:W-:Y:S02]  /*10e10*/  FSEL R28, R28, -INF , !P4 ;  /* 0xff8000001c1c7808 */ /* 0x000fe40006000000 */
[----:B------:R-:W-:-:S02]  /*10e20*/  ISETP.GT.AND P2, PT, R137, 0x11, P1 ;  /* 0x000000118900780c */ /* 0x000fc40000f44270 */
[C---:B------:R-:W-:Y:S02]  /*10e30*/  ISETP.GT.AND P3, PT, R137.reuse, 0x18, P1 ;  /* 0x000000188900780c */ /* 0x040fe40000f64270 */
[----:B------:R-:W-:Y:S02]  /*10e40*/  ISETP.GT.AND P4, PT, R137, 0x19, P1 ;  /* 0x000000198900780c */ /* 0x000fe40000f84270 */
[C---:B------:R-:W-:Y:S02]  /*10e50*/  ISETP.LT.OR P2, PT, R136.reuse, 0x12, P2 ;  /* 0x000000128800780c */ /* 0x040fe40001741670 */
[C---:B------:R-:W-:Y:S02]  /*10e60*/  ISETP.LT.OR P3, PT, R136.reuse, 0x19, P3 ;  /* 0x000000198800780c */ /* 0x040fe40001f61670 */
[----:B------:R-:W-:Y:S02]  /*10e70*/  ISETP.LT.OR P4, PT, R136, 0x1a, P4 ;  /* 0x0000001a8800780c */ /* 0x000fe40002781670 */
[----:B------:R-:W-:-:S02]  /*10e80*/  FSEL R29, R29, -INF , !P2 ;  /* 0xff8000001d1d7808 */ /* 0x000fc40005000000 */
[----:B------:R-:W-:Y:S02]  /*10e90*/  FSEL R32, R32, -INF , !P3 ;  /* 0xff80000020207808 */ /* 0x000fe40005800000 */
[----:B------:R-:W-:Y:S02]  /*10ea0*/  FSEL R33, R33, -INF , !P4 ;  /* 0xff80000021217808 */ /* 0x000fe40006000000 */
[C---:B------:R-:W-:Y:S02]  /*10eb0*/  ISETP.GT.AND P2, PT, R137.reuse, 0x20, P1 ;  /* 0x000000208900780c */ /* 0x040fe40000f44270 */
[C---:B------:R-:W-:Y:S02]  /*10ec0*/  ISETP.GT.AND P3, PT, R137.reuse, 0x21, P1 ;  /* 0x000000218900780c */ /* 0x040fe40000f64270 */
[----:B------:R-:W-:Y:S02]  /*10ed0*/  ISETP.GT.AND P4, PT, R137, 0x28, P1 ;  /* 0x000000288900780c */ /* 0x000fe40000f84270 */
[----:B------:R-:W-:-:S02]  /*10ee0*/  ISETP.LT.OR P2, PT, R136, 0x21, P2 ;  /* 0x000000218800780c */ /* 0x000fc40001741670 */
[C---:B------:R-:W-:Y:S02]  /*10ef0*/  ISETP.LT.OR P3, PT, R136.reuse, 0x22, P3 ;  /* 0x000000228800780c */ /* 0x040fe40001f61670 */
[----:B------:R-:W-:Y:S02]  /*10f00*/  ISETP.LT.OR P4, PT, R136, 0x29, P4 ;  /* 0x000000298800780c */ /* 0x000fe40002781670 */
        /* <DEDUP_REMOVED lines=65> */
[----:B------:R-:W-:Y:S01]  /*11320*/  FSEL R85, R85, -INF , !P4 ;  /* 0xff80000055557808 */ /* 0x000fe20006000000 */
[----:B------:R-:W-:Y:S06]  /*11330*/  @!P5 BRA `(.L_x_11911) ;  /* 0x000000000058d947 */ /* 0x000fec0003800000 */
        /* <DEDUP_REMOVED lines=12> */
.L_x_11913:
[----:B------:R-:W-:-:S05]  /*11400*/  IMAD.U32 R136, RZ, RZ, UR46 ;  /* 0x0000002eff887e24 */ /* 0x000fca000f8e00ff */
[----:B------:R-:W-:-:S13]  /*11410*/  ISETP.NE.AND P2, PT, R136, 0x1, PT ;  /* 0x000000018800780c */ /* 0x000fda0003f45270 */
[----:B------:R-:W0:Y:S02]  /*11420*/  @P2 LDC.64 R12, c[0x0][0x9e8] ;  /* 0x00027a00ff0c2b82 */ /* 0x000e240000000a00 */
[----:B0-----:R-:W-:-:S05]  /*11430*/  @P2 IMAD.HI.U32 R12, R47, R12, RZ ;  /* 0x0000000c2f0c2227 */ /* 0x001fca00078e00ff */
[----:B------:R-:W-:-:S07]  /*11440*/  @P2 SHF.R.U32.HI R47, RZ, R13, R12 ;  /* 0x0000000dff2f2219 */ /* 0x000fce000001160c */
.L_x_11914:
[----:B------:R-:W-:Y:S05]  /*11450*/  BSYNC B2 ;  /* 0x0000000000027941 */ /* 0x000fea0003800000 */
.L_x_11912:
[----:B------:R-:W-:-:S04]  /*11460*/  IMAD R47, R47, R136, -R82 ;  /* 0x000000882f2f7224 */ /* 0x000fc800078e0a52 */
[----:B------:R-:W-:-:S05]  /*11470*/  IMAD R47, R141, -0x2, R47 ;  /* 0xfffffffe8d2f7824 */ /* 0x000fca00078e022f */
[----:B------:R-:W-:Y:S02]  /*11480*/  VIMNMX R87, R87, R47, !PT ;  /* 0x0000002f57577248 */ /* 0x000fe40007fe0100 */
[----:B------:R-:W-:-:S07]  /*11490*/  VIADDMNMX R86, R47, R136, R86, PT ;  /* 0x000000882f567246 */ /* 0x000fce0003800156 */
.L_x_11911:
[----:B------:R-:W-:Y:S02]  /*114a0*/  FMNMX.FTZ R13, R46, R5, !PT ;  /* 0x000000052e0d7209 */ /* 0x000fe40007810000 */
[C---:B------:R-:W-:Y:S02]  /*114b0*/  ISETP.GT.AND P4, PT, R87.reuse, 0x1, P1 ;  /* 0x000000015700780c */ /* 0x040fe40000f84270 */
[----:B------:R-:W-:Y:S02]  /*114c0*/  FMNMX.FTZ R13, R14, R13, !PT ;  /* 0x0000000d0e0d7209 */ /* 0x000fe40007810000 */
[C---:B------:R-:W-:Y:S02]  /*114d0*/  ISETP.GT.AND P2, PT, R87.reuse, 0x8, P1 ;  /* 0x000000085700780c */ /* 0x040fe40000f44270 */
[----:B------:R-:W-:Y:S02]  /*114e0*/  ISETP.GT.AND P3, PT, R87, 0x9, P1 ;  /* 0x000000095700780c */ /* 0x000fe40000f64270 */
[----:B------:R-:W-:-:S02]  /*114f0*/  FMNMX.FTZ R13, R24, R13, !PT ;  /* 0x0000000d180d7209 */ /* 0x000fc40007810000 */
[C---:B------:R-:W-:Y:S02]  /*11500*/  ISETP.LT.OR P4, PT, R86.reuse, 0x2, P4 ;  /* 0x000000025600780c */ /* 0x040fe40002781670 */
[C---:B------:R-:W-:Y:S02]  /*11510*/  ISETP.LT.OR P2, PT, R86.reuse, 0x9, P2 ;  /* 0x000000095600780c */ /* 0x040fe40001741670 */
[----:B------:R-:W-:Y:S02]  /*11520*/  ISETP.LT.OR P3, PT, R86, 0xa, P3 ;  /* 0x0000000a5600780c */ /* 0x000fe40001f61670 */
[----:B------:R-:W-:Y:S02]  /*11530*/  FMNMX.FTZ R13, R25, R13, !PT ;  /* 0x0000000d190d7209 */ /* 0x000fe40007810000 */
[----:B------:R-:W-:Y:S02]  /*11540*/  FSEL R19, R19, -INF , !P4 ;  /* 0xff80000013137808 */ /* 0x000fe40006000000 */
[----:B------:R-:W-:-:S02]  /*11550*/  FSEL R12, R26, -INF , !P2 ;  /* 0xff8000001a0c7808 */ /* 0x000fc40005000000 */
[----:B------:R-:W-:Y:S02]  /*11560*/  FSEL R27, R27, -INF , !P3 ;  /* 0xff8000001b1b7808 */ /* 0x000fe40005800000 */
[----:B------:R-:W-:Y:S02]  /*11570*/  FMNMX.FTZ R13, R28, R13, !PT ;  /* 0x0000000d1c0d7209 */ /* 0x000fe40007810000 */
[C---:B------:R-:W-:Y:S02]  /*11580*/  ISETP.GT.AND P4, PT, R87.reuse, 0x10, P1 ;  /* 0x000000105700780c */ /* 0x040fe40000f84270 */
        /* <DEDUP_REMOVED lines=10> */
[C---:B------:R-:W-:Y:S02]  /*11630*/  ISETP.GT.AND P4, PT, R87.reuse, 0x19, P1 ;  /* 0x000000195700780c */ /* 0x040fe40000f84270 */
[C---:B------:R-:W-:Y:S02]  /*11640*/  ISETP.GT.AND P2, PT, R87.reuse, 0x20, P1 ;  /* 0x000000205700780c */ /* 0x040fe40000f44270 */
[----:B------:R-:W-:Y:S02]  /*11650*/  ISETP.GT.AND P3, PT, R87, 0x21, P1 ;  /* 0x000000215700780c */ /* 0x000fe40000f64270 */
[----:B------:R-:W-:Y:S02]  /*11660*/  FMNMX.FTZ R13, R33, R13, !PT ;  /* 0x0000000d210d7209 */ /* 0x000fe40007810000 */
[----:B------:R-:W-:-:S02]  /*11670*/  ISETP.LT.OR P4, PT, R86, 0x1a, P4 ;  /* 0x0000001a5600780c */ /* 0x000fc40002781670 */
[C---:B------:R-:W-:Y:S02]  /*11680*/  ISETP.LT.OR P2, PT, R86.reuse, 0x21, P2 ;  /* 0x000000215600780c */ /* 0x040fe40001741670 */
[----:B------:R-:W-:Y:S02]  /*11690*/  ISETP.LT.OR P3, PT, R86, 0x22, P3 ;  /* 0x000000225600780c */ /* 0x000fe40001f61670 */
[----:B------:R-:W-:Y:S02]  /*116a0*/  FMNMX.FTZ R13, R36, R13, !PT ;  /* 0x0000000d240d7209 */ /* 0x000fe40007810000 */
[----:B------:R-:W-:Y:S02]  /*116b0*/  FSEL R35, R35, -INF , !P4 ;  /* 0xff80000023237808 */ /* 0x000fe40006000000 */
[----:B------:R-:W-:Y:S02]  /*116c0*/  FSEL R38, R38, -INF , !P2 ;  /* 0xff80000026267808 */ /* 0x000fe40005000000 */
[----:B------:R-:W-:-:S02]  /*116d0*/  FSEL R39, R39, -INF , !P3 ;  /* 0xff80000027277808 */ /* 0x000fc40005800000 */
[C---:B------:R-:W-:Y:S02]  /*116e0*/  ISETP.GT.AND P4, PT, R87.reuse, 0x28, P1 ;  /* 0x000000285700780c */ /* 0x040fe40000f84270 */
[C---:B------:R-:W-:Y:S02]  /*116f0*/  ISETP.GT.AND P2, PT, R87.reuse, 0x29, P1 ;  /* 0x000000295700780c */ /* 0x040fe40000f44270 */
[----:B------:R-:W-:Y:S02]  /*11700*/  ISETP.GT.AND P3, PT, R87, 0x30, P1 ;  /* 0x000000305700780c */ /* 0x000fe40000f64270 */
[----:B------:R-:W-:Y:S02]  /*11710*/  FMNMX.FTZ R13, R37, R13, !PT ;  /* 0x0000000d250d7209 */ /* 0x000fe40007810000 */
[C---:B------:R-:W-:Y:S02]  /*11720*/  ISETP.LT.OR P4, PT, R86.reuse, 0x29, P4 ;  /* 0x000000295600780c */ /* 0x040fe40002781670 */
[----:B------:R-:W-:-:S02]  /*11730*/  ISETP.LT.OR P2, PT, R86, 0x2a, P2 ;  /* 0x0000002a5600780c */ /* 0x000fc40001741670 */
[----:B------:R-:W-:Y:S02]  /*11740*/  ISETP.LT.OR P3, PT, R86, 0x31, P3 ;  /* 0x000000315600780c */ /* 0x000fe40001f61670 */
[----:B------:R-:W-:Y:S02]  /*11750*/  FMNMX.FTZ R13, R40, R13, !PT ;  /* 0x0000000d280d7209 */ /* 0x000fe40007810000 */
[----:B------:R-:W-:Y:S02]  /*11760*/  FSEL R42, R42, -INF , !P4 ;  /* 0xff8000002a2a7808 */ /* 0x000fe40006000000 */
[----:B------:R-:W-:Y:S02]  /*11770*/  FSEL R43, R43, -INF , !P2 ;  /* 0xff8000002b2b7808 */ /* 0x000fe40005000000 */
[----:B------:R-:W-:Y:S02]  /*11780*/  FSEL R48, R48, -INF , !P3 ;  /* 0xff80000030307808 */ /* 0x000fe40005800000 */
[----:B------:R-:W-:-:S02]  /*11790*/  ISETP.GT.AND P4, PT, R87, 0x31, P1 ;  /* 0x000000315700780c */ /* 0x000fc40000f84270 */
[C---:B------:R-:W-:Y:S02]  /*117a0*/  ISETP.GT.AND P2, PT, R87.reuse, 0x38, P1 ;  /* 0x000000385700780c */ /* 0x040fe40000f44270 */
[----:B------:R-:W-:Y:S02]  /*117b0*/  ISETP.GT.AND P3, PT, R87, 0x39, P1 ;  /* 0x000000395700780c */ /* 0x000fe40000f64270 */
[----:B------:R-:W-:Y:S02]  /*117c0*/  FMNMX.FTZ R13, R41, R13, !PT ;  /* 0x0000000d290d7209 */ /* 0x000fe40007810000 */
[C---:B------:R-:W-:Y:S02]  /*117d0*/  ISETP.LT.OR P4, PT, R86.reuse, 0x32, P4 ;  /* 0x000000325600780c */ /* 0x040fe40002781670 */
[C---:B------:R-:W-:Y:S02]  /*117e0*/  ISETP.LT.OR P2, PT, R86.reuse, 0x39, P2 ;  /* 0x000000395600780c */ /* 0x040fe40001741670 */
[----:B------:R-:W-:-:S02]  /*117f0*/  ISETP.LT.OR P3, PT, R86, 0x3a, P3 ;  /* 0x0000003a5600780c */ /* 0x000fc40001f61670 */
[----:B------:R-:W-:Y:S02]  /*11800*/  FMNMX.FTZ R13, R44, R13, !PT ;  /* 0x0000000d2c0d7209 */ /* 0x000fe40007810000 */
[----:B------:R-:W-:Y:S02]  /*11810*/  FSEL R49, R49, -INF , !P4 ;  /* 0xff80000031317808 */ /* 0x000fe40006000000 */
[----:B------:R-:W-:Y:S02]  /*11820*/  FSEL R52, R52, -INF , !P2 ;  /* 0xff80000034347808 */ /* 0x000fe40005000000 */
[----:B------:R-:W-:Y:S02]  /*11830*/  FSEL R53, R53, -INF , !P3 ;  /* 0xff80000035357808 */ /* 0x000fe40005800000 */
[----:B------:R-:W-:Y:S02]  /*11840*/  FMNMX.FTZ R13, R45, R13, !PT ;  /* 0x0000000d2d0d7209 */ /* 0x000fe40007810000 */
[----:B------:R-:W-:-:S02]  /*11850*/  LOP3.LUT R22, R22, 0xdfffffff, RZ, 0xc0, !PT ;  /* 0xdfffffff16167812 */ /* 0x000fc400078ec0ff */
[C---:B------:R-:W-:Y:S02]  /*11860*/  ISETP.GT.AND P4, PT, R87.reuse, 0x40, P1 ;  /* 0x000000405700780c */ /* 0x040fe40000f84270 */
[C---:B------:R-:W-:Y:S02]  /*11870*/  ISETP.GT.AND P2, PT, R87.reuse, 0x41, P1 ;  /* 0x000000415700780c */ /* 0x040fe40000f44270 */
[----:B------:R-:W-:Y:S02]  /*11880*/  ISETP.GT.AND P3, PT, R87, 0x48, P1 ;  /* 0x000000485700780c */ /* 0x000fe40000f64270 */
[----:B------:R-:W-:Y:S02]  /*11890*/  FMNMX.FTZ R13, R50, R13, !PT ;  /* 0x0000000d320d7209 */ /* 0x000fe40007810000 */
[----:B------:R-:W-:Y:S02]  /*118a0*/  @P0 LOP3.LUT R22, R22, 0x20000000, RZ, 0xfc, !PT ;  /* 0x2000000016160812 */ /* 0x000fe400078efcff */
[----:B------:R-:W-:-:S02]  /*118b0*/  ISETP.LT.OR P4, PT, R86, 0x41, P4 ;  /* 0x000000415600780c */ /* 0x000fc40002781670 */
[C---:B------:R-:W-:Y:S02]  /*118c0*/  ISETP.LT.OR P2, PT, R86.reuse, 0x42, P2 ;  /* 0x000000425600780c */ /* 0x040fe40001741670 */
[----:B------:R-:W-:Y:S02]  /*118d0*/  ISETP.LT.OR P3, PT, R86, 0x49, P3 ;  /* 0x000000495600780c */ /* 0x000fe40001f61670 */
[----:B------:R-:W-:Y:S02]  /*118e0*/  ISETP.GT.AND P0, PT, R87, 0x61, P1 ;  /* 0x000000615700780c */ /* 0x000fe40000f04270 */
        /* <DEDUP_REMOVED lines=11> */
[----:B------:R-:W-:Y:S02]  /*119a0*/  LOP3.LUT R22, R22, 0x7fffffff, RZ, 0xc0, !PT ;  /* 0x7fffffff16167812 */ /* 0x000fe400078ec0ff */
[----:B------:R-:W-:Y:S02]  /*119b0*/  FMNMX.FTZ R13, R55, R13, !PT ;  /* 0x0000000d370d7209 */ /* 0x000fe40007810000 */
[----:B------:R-:W-:Y:S02]  /*119c0*/  FSEL R61, R61, -INF , !P4 ;  /* 0xff8000003d3d7808 */ /* 0x000fe40006000000 */
[----:B------:R-:W-:-:S02]  /*119d0*/  FSEL R64, R64, -INF , !P2 ;  /* 0xff80000040407808 */ /* 0x000fc40005000000 */
[----:B------:R-:W-:Y:S02]  /*119e0*/  FSEL R65, R65, -INF , !P3 ;  /* 0xff80000041417808 */ /* 0x000fe40005800000 */
[C---:B------:R-:W-:Y:S02]  /*119f0*/  ISETP.GT.AND P4, PT, R87.reuse, 0x58, P1 ;  /* 0x000000585700780c */ /* 0x040fe40000f84270 */
[C---:B------:R-:W-:Y:S02]  /*11a00*/  ISETP.GT.AND P2, PT, R87.reuse, 0x59, P1 ;  /* 0x000000595700780c */ /* 0x040fe40000f44270 */
[C---:B------:R-:W-:Y:S02]  /*11a10*/  ISETP.GT.AND P3, PT, R87.reuse, 0x60, P1 ;  /* 0x000000605700780c */ /* 0x040fe40000f64270 */
[----:B------:R-:W-:Y:S02]  /*11a20*/  @P0 LOP3.LUT R22, R22, 0x80000000, RZ, 0xfc, !PT ;  /* 0x8000000016160812 */ /* 0x000fe400078efcff */
[----:B------:R-:W-:-:S02]  /*11a30*/  ISETP.GT.AND P0, PT, R87, RZ, P1 ;  /* 0x000000ff5700720c */ /* 0x000fc40000f04270 */
[----:B------:R-:W-:Y:S02]  /*11a40*/  FMNMX.FTZ R13, R58, R13, !PT ;  /* 0x0000000d3a0d7209 */ /* 0x000fe40007810000 */
[C---:B------:R-:W-:Y:S02]  /*11a50*/  ISETP.LT.OR P4, PT, R86.reuse, 0x59, P4 ;  /* 0x000000595600780c */ /* 0x040fe40002781670 */
[C---:B------:R-:W-:Y:S02]  /*11a60*/  ISETP.LT.OR P2, PT, R86.reuse, 0x5a, P2 ;  /* 0x0000005a5600780c */ /* 0x040fe40001741670 */
[----:B------:R-:W-:Y:S02]  /*11a70*/  ISETP.LT.OR P3, PT, R86, 0x61, P3 ;  /* 0x000000615600780c */ /* 0x000fe40001f61670 */
[----:B------:R-:W-:Y:S02]  /*11a80*/  FMNMX.FTZ R13, R59, R13, !PT ;  /* 0x0000000d3b0d7209 */ /* 0x000fe40007810000 */
[----:B------:R-:W-:-:S02]  /*11a90*/  FSEL R68, R68, -INF , !P4 ;  /* 0xff80000044447808 */ /* 0x000fc40006000000 */
[----:B------:R-:W-:Y:S02]  /*11aa0*/  FSEL R69, R69, -INF , !P2 ;  /* 0xff80000045457808 */ /* 0x000fe40005000000 */
[----:B------:R-:W-:Y:S02]  /*11ab0*/  FSEL R72, R72, -INF , !P3 ;  /* 0xff80000048487808 */ /* 0x000fe40005800000 */
[C---:B------:R-:W-:Y:S02]  /*11ac0*/  ISETP.GT.AND P2, PT, R87.reuse, 0x68, P1 ;  /* 0x000000685700780c */ /* 0x040fe40000f44270 */
[C---:B------:R-:W-:Y:S02]  /*11ad0*/  ISETP.GT.AND P3, PT, R87.reuse, 0x69, P1 ;  /* 0x000000695700780c */ /* 0x040fe40000f64270 */
[C---:B------:R-:W-:Y:S02]  /*11ae0*/  ISETP.GT.AND P4, PT, R87.reuse, 0x70, P1 ;  /* 0x000000705700780c */ /* 0x040fe40000f84270 */
[----:B------:R-:W-:-:S02]  /*11af0*/  ISETP.GT.AND P5, PT, R87, 0x71, P1 ;  /* 0x000000715700780c */ /* 0x000fc40000fa4270 */
[C---:B------:R-:W-:Y:S02]  /*11b00*/  ISETP.GT.AND P6, PT, R87.reuse, 0x78, P1 ;  /* 0x000000785700780c */ /* 0x040fe40000fc4270 */
[----:B------:R-:W-:Y:S02]  /*11b10*/  FMNMX.FTZ R13, R62, R13, !PT ;  /* 0x0000000d3e0d7209 */ /* 0x000fe40007810000 */
[----:B------:R-:W-:Y:S02]  /*11b20*/  LOP3.LUT R22, R22, 0xfffffff7, RZ, 0xc0, !PT ;  /* 0xfffffff716167812 */ /* 0x000fe400078ec0ff */
[----:B------:R-:W-:Y:S02]  /*11b30*/  ISETP.GT.AND P1, PT, R87, 0x79, P1 ;  /* 0x000000795700780c */ /* 0x000fe40000f24270 */
[----:B------:R-:W-:Y:S02]  /*11b40*/  FMNMX.FTZ R13, R63, R13, !PT ;  /* 0x0000000d3f0d7209 */ /* 0x000fe40007810000 */
[----:B------:R-:W-:-:S02]  /*11b50*/  @P0 LOP3.LUT R22, R22, 0x8, RZ, 0xfc, !PT ;  /* 0x0000000816160812 */ /* 0x000fc400078efcff */
[----:B------:R-:W-:Y:S02]  /*11b60*/  FMNMX.FTZ R13, R66, R13, !PT ;  /* 0x0000000d420d7209 */ /* 0x000fe40007810000 */
[C---:B------:R-:W-:Y:S02]  /*11b70*/  LOP3.LUT P0, RZ, R22.reuse, 0x80000000, RZ, 0xc0, !PT ;  /* 0x8000000016ff7812 */ /* 0x040fe4000780c0ff */
[----:B------:R-:W-:Y:S02]  /*11b80*/  LOP3.LUT R22, R22, 0xfffffffd, RZ, 0xc0, !PT ;  /* 0xfffffffd16167812 */ /* 0x000fe400078ec0ff */
[----:B------:R-:W-:Y:S02]  /*11b90*/  FMNMX.FTZ R13, R67, R13, !PT ;  /* 0x0000000d430d7209 */ /* 0x000fe40007810000 */
[----:B------:R-:W-:Y:S02]  /*11ba0*/  @P1 LOP3.LUT R22, R22, 0x2, RZ, 0xfc, !PT ;  /* 0x0000000216161812 */ /* 0x000fe400078efcff */
[----:B------:R-:W-:-:S02]  /*11bb0*/  FMNMX.FTZ R13, R70, R13, !PT ;  /* 0x0000000d460d7209 */ /* 0x000fc40007810000 */
[----:B------:R-:W-:Y:S02]  /*11bc0*/  LOP3.LUT P1, RZ, R22, 0x8, RZ, 0xc0, !PT ;  /* 0x0000000816ff7812 */ /* 0x000fe4000782c0ff */
        /* <DEDUP_REMOVED lines=9> */
[----:B------:R-:W-:Y:S02]  /*11c60*/  FMNMX.FTZ R82, R12, R82, !PT ;  /* 0x000000520c527209 */ /* 0x000fe40007810000 */
[----:B------:R-:W-:-:S02]  /*11c70*/  FMNMX.FTZ R13, R84, R13, !PT ;  /* 0x0000000d540d7209 */ /* 0x000fc40007810000 */
[----:B------:R-:W-:Y:S02]  /*11c80*/  FMNMX.FTZ R82, R27, R82, !PT ;  /* 0x000000521b527209 */ /* 0x000fe40007810000 */
[----:B------:R-:W-:Y:S02]  /*11c90*/  FMNMX.FTZ R13, R85, R13, !PT ;  /* 0x0000000d550d7209 */ /* 0x000fe40007810000 */
[----:B------:R-:W-:Y:S02]  /*11ca0*/  FMNMX.FTZ R82, R30, R82, !PT ;  /* 0x000000521e527209 */ /* 0x000fe40007810000 */
[----:B------:R-:W-:Y:S01]  /*11cb0*/  ISETP.LT.OR P0, PT, R86, 0x62, P0 ;  /* 0x000000625600780c */ /* 0x000fe20000701670 */
[----:B------:R-:W0:Y:S01]  /*11cc0*/  SHFL.BFLY PT, R26, R13, 0x2, 0x1f ;  /* 0x0c401f000d1a7f89 */ /* 0x000e2200000e0000 */
[----:B------:R-:W-:Y:S02]  /*11cd0*/  FMNMX.FTZ R82, R31, R82, !PT ;  /* 0x000000521f527209 */ /* 0x000fe40007810000 */
[----:B------:R-:W-:-:S02]  /*11ce0*/  LOP3.LUT R22, R22, 0xffffffef, RZ, 0xc0, !PT ;  /* 0xffffffef16167812 */ /* 0x000fc400078ec0ff */
[----:B------:R-:W-:Y:S02]  /*11cf0*/  FMNMX.FTZ R82, R34, R82, !PT ;  /* 0x0000005222527209 */ /* 0x000fe40007810000 */
[C---:B------:R-:W-:Y:S02]  /*11d00*/  ISETP.LT.OR P4, PT, R86.reuse, 0x71, P4 ;  /* 0x000000715600780c */ /* 0x040fe40002781670 */
[----:B------:R-:W-:Y:S02]  /*11d10*/  FMNMX.FTZ R82, R35, R82, !PT ;  /* 0x0000005223527209 */ /* 0x000fe40007810000 */
[----:B------:R-:W-:Y:S02]  /*11d20*/  ISETP.LT.OR P5, PT, R86, 0x72, P5 ;  /* 0x000000725600780c */ /* 0x000fe40002fa1670 */
[----:B------:R-:W-:Y:S02]  /*11d30*/  FMNMX.FTZ R82, R38, R82, !PT ;  /* 0x0000005226527209 */ /* 0x000fe40007810000 */
[----:B------:R-:W-:-:S02]  /*11d40*/  @P0 LOP3.LUT R22, R22, 0x10, RZ, 0xfc, !PT ;  /* 0x0000001016160812 */ /* 0x000fc400078efcff */
[----:B------:R-:W-:Y:S02]  /*11d50*/  FMNMX.FTZ R82, R39, R82, !PT ;  /* 0x0000005227527209 */ /* 0x000fe40007810000 */
[----:B------:R-:W-:Y:S02]  /*11d60*/  ISETP.LT.OR P0, PT, R86, 0x69, P2 ;  /* 0x000000695600780c */ /* 0x000fe40001701670 */
[----:B------:R-:W-:Y:S02]  /*11d70*/  FMNMX.FTZ R82, R42, R82, !PT ;  /* 0x000000522a527209 */ /* 0x000fe40007810000 */
[----:B------:R-:W-:Y:S02]  /*11d80*/  LOP3.LUT P2, RZ, R22, 0x2, RZ, 0xc0, !PT ;  /* 0x0000000216ff7812 */ /* 0x000fe4000784c0ff */
[----:B0-----:R-:W-:Y:S02]  /*11d90*/  FMNMX.FTZ R13, R13, R26, !PT ;  /* 0x0000001a0d0d7209 */ /* 0x001fe40007810000 */
[----:B------:R-:W-:-:S02]  /*11da0*/  FMNMX.FTZ R82, R43, R82, !PT ;  /* 0x000000522b527209 */ /* 0x000fc40007810000 */
[----:B------:R-:W-:Y:S01]  /*11db0*/  LOP3.LUT R22, R22, 0xfffffffb, RZ, 0xc0, !PT ;  /* 0xfffffffb16167812 */ /* 0x000fe200078ec0ff */
[----:B------:R-:W0:Y:S01]  /*11dc0*/  SHFL.BFLY PT, R26, R13, 0x1, 0x1f ;  /* 0x0c201f000d1a7f89 */ /* 0x000e2200000e0000 */
[----:B------:R-:W-:Y:S02]  /*11dd0*/  FMNMX.FTZ R82, R48, R82, !PT ;  /* 0x0000005230527209 */ /* 0x000fe40007810000 */
[----:B------:R-:W-:Y:S02]  /*11de0*/  @P0 LOP3.LUT R22, R22, 0x4, RZ, 0xfc, !PT ;  /* 0x0000000416160812 */ /* 0x000fe400078efcff */
[----:B------:R-:W-:Y:S02]  /*11df0*/  FMNMX.FTZ R82, R49, R82, !PT ;  /* 0x0000005231527209 */ /* 0x000fe40007810000 */
[----:B------:R-:W-:Y:S02]  /*11e00*/  ISETP.LT.OR P0, PT, R86, 0x6a, P3 ;  /* 0x0000006a5600780c */ /* 0x000fe40001f01670 */
[----:B------:R-:W-:-:S02]  /*11e10*/  FMNMX.FTZ R82, R52, R82, !PT ;  /* 0x0000005234527209 */ /* 0x000fc40007810000 */
[----:B------:R-:W-:Y:S02]  /*11e20*/  LOP3.LUT R22, R22, 0xbfffffff, RZ, 0xc0, !PT ;  /* 0xbfffffff16167812 */ /* 0x000fe400078ec0ff */
[----:B------:R-:W-:Y:S02]  /*11e30*/  FMNMX.FTZ R82, R53, R82, !PT ;  /* 0x0000005235527209 */ /* 0x000fe40007810000 */
[----:B------:R-:W-:Y:S02]  /*11e40*/  FSEL R78, R78, -INF , !P4 ;  /* 0xff8000004e4e7808 */ /* 0x000fe40006000000 */
[----:B------:R-:W-:Y:S02]  /*11e50*/  FMNMX.FTZ R82, R56, R82, !PT ;  /* 0x0000005238527209 */ /* 0x000fe40007810000 */
[----:B------:R-:W-:Y:S02]  /*11e60*/  ISETP.LT.OR P6, PT, R86, 0x79, P6 ;  /* 0x000000795600780c */ /* 0x000fe400037c1670 */
[----:B------:R-:W-:-:S02]  /*11e70*/  FMNMX.FTZ R82, R57, R82, !PT ;  /* 0x0000005239527209 */ /* 0x000fc40007810000 */
[----:B------:R-:W-:Y:S02]  /*11e80*/  @P0 LOP3.LUT R22, R22, 0x40000000, RZ, 0xfc, !PT ;  /* 0x4000000016160812 */ /* 0x000fe400078efcff */
[----:B0-----:R-:W-:Y:S02]  /*11e90*/  FMNMX.FTZ R13, R13, R26, !PT ;  /* 0x0000001a0d0d7209 */ /* 0x001fe40007810000 */
[----:B------:R-:W-:Y:S02]  /*11ea0*/  FMNMX.FTZ R82, R60, R82, !PT ;  /* 0x000000523c527209 */ /* 0x000fe40007810000 */
[----:B------:R-:W-:Y:S02]  /*11eb0*/  FSETP.NEU.FTZ.AND P3, PT, R13, -INF , PT ;  /* 0xff8000000d00780b */ /* 0x000fe40003f7d000 */
[----:B------:R-:W-:Y:S02]  /*11ec0*/  FMNMX.FTZ R82, R61, R82, !PT ;  /* 0x000000523d527209 */ /* 0x000fe40007810000 */
[----:B------:R-:W-:-:S02]  /*11ed0*/  FSEL R26, R13, RZ, P3 ;  /* 0x000000ff0d1a7208 */ /* 0x000fc40001800000 */
[----:B------:R-:W-:Y:S02]  /*11ee0*/  FMNMX.FTZ R82, R64, R82, !PT ;  /* 0x0000005240527209 */ /* 0x000fe40007810000 */
[----:B------:R-:W-:Y:S01]  /*11ef0*/  LOP3.LUT P0, RZ, R22, 0x10, RZ, 0xc0, !PT ;  /* 0x0000001016ff7812 */ /* 0x000fe2000780c0ff */
[----:B------:R-:W-:-:S01]  /*11f00*/  FADD.FTZ R5, -R26, R5 ;  /* 0x000000051a057221 */ /* 0x000fc20000010100 */
[----:B------:R-:W-:Y:S01]  /*11f10*/  FMNMX.FTZ R82, R65, R82, !PT ;  /* 0x0000005241527209 */ /* 0x000fe20007810000 */
[----:B------:R-:W-:Y:S01]  /*11f20*/  IMAD.U32 R26, RZ, RZ, UR45 ;  /* 0x0000002dff1a7e24 */ /* 0x000fe2000f8e00ff */
[----:B------:R-:W-:Y:S02]  /*11f30*/  FSEL R73, R73, -INF , !P0 ;  /* 0xff80000049497808 */ /* 0x000fe40004000000 */
[----:B------:R-:W-:Y:S01]  /*11f40*/  FMNMX.FTZ R82, R68, R82, !PT ;  /* 0x0000005244527209 */ /* 0x000fe20007810000 */
[-C--:B------:R-:W-:Y:S01]  /*11f50*/  FFMA.FTZ R47, R13, R26.reuse, -8 ;  /* 0xc10000000d2f7423 */ /* 0x080fe2000001001a */
[----:B------:R-:W-:Y:S01]  /*11f60*/  LOP3.LUT P0, RZ, R22, 0x40000000, RZ, 0xc0, !PT ;  /* 0x4000000016ff7812 */ /* 0x000fe2000780c0ff */
[----:B------:R-:W-:Y:S01]  /*11f70*/  FMUL.FTZ R5, R5, R26 ;  /* 0x0000001a05057220 */ /* 0x000fe20000410000 */
[----:B------:R-:W-:-:S02]  /*11f80*/  FMNMX.FTZ R82, R69, R82, !PT ;  /* 0x0000005245527209 */ /* 0x000fc40007810000 */
[----:B------:R-:W-:Y:S02]  /*11f90*/  FSEL R47, R47, RZ, P3 ;  /* 0x000000ff2f2f7208 */ /* 0x000fe40001800000 */
[----:B------:R-:W-:Y:S01]  /*11fa0*/  LOP3.LUT P3, RZ, R22, 0x4, RZ, 0xc0, !PT ;  /* 0x0000000416ff7812 */ /* 0x000fe2000786c0ff */
[----:B------:R-:W-:Y:S01]  /*11fb0*/  MUFU.EX2 R5, R5 ;  /* 0x0000000500057308 */ /* 0x000fe20000000800 */
[----:B------:R-:W-:Y:S01]  /*11fc0*/  FMNMX.FTZ R82, R72, R82, !PT ;  /* 0x0000005248527209 */ /* 0x000fe20007810000 */
        /* <DEDUP_REMOVED lines=13> */
[----:B------:R-:W-:Y:S01]  /*120a0*/  ISETP.LT.OR P2, PT, R86, 0x7a, P2 ;  /* 0x0000007a5600780c */ /* 0x000fe20001741670 */
        /* <DEDUP_REMOVED lines=30> */
[----:B------:R-:W-:Y:S01]  /*12290*/  FFMA.FTZ R47, R85, R26, -R47 ;  /* 0x0000001a552f7223 */ /* 0x000fe2000001082f */
[----:B------:R-:W-:Y:S01]  /*122a0*/  MUFU.EX2 R86, R44 ;  /* 0x0000002c00567308 */ /* 0x000fe20000000800 */
[----:B------:R-:W0:Y:S01]  /*122b0*/  SHFL.BFLY PT, R85, R82, 0x2, 0x1f ;  /* 0x0c401f0052557f89 */ /* 0x000e2200000e0000 */
[----:B------:R-:W-:-:S06]  /*122c0*/  LOP3.LUT P0, RZ, R22, 0x20000000, RZ, 0xc0, !PT ;  /* 0x2000000016ff7812 */ /* 0x000fcc000780c0ff */
[----:B------:R-:W1:Y:S08]  /*122d0*/  MUFU.EX2 R46, R46 ;  /* 0x0000002e002e7308 */ /* 0x000e700000000800 */
[----:B------:R-:W2:Y:S08]  /*122e0*/  MUFU.EX2 R14, R14 ;  /* 0x0000000e000e7308 */ /* 0x000eb00000000800 */
[----:B------:R-:W-:Y:S01]  /*122f0*/  MUFU.EX2 R24, R24 ;  /* 0x0000001800187308 */ /* 0x000fe20000000800 */
[----:B0-----:R-:W-:Y:S01]  /*12300*/  FMNMX.FTZ R85, R82, R85, !PT ;  /* 0x0000005552557209 */ /* 0x001fe20007810000 */
[----:B-1----:R-:W-:-:S04]  /*12310*/  FFMA.FTZ R4, R5, R4, R46 ;  /* 0x0000000405047223 */ /* 0x002fc8000001002e */
[----:B------:R-:W0:Y:S02]  /*12320*/  SHFL.BFLY PT, R44, R85, 0x1, 0x1f ;  /* 0x0c201f00552c7f89 */ /* 0x000e2400000e0000 */
[----:B------:R-:W-:Y:S01]  /*12330*/  MUFU.EX2 R25, R25 ;  /* 0x0000001900197308 */ /* 0x000fe20000000800 */
[----:B--2---:R-:W-:-:S07]  /*12340*/  FADD.FTZ R4, R14, R4 ;  /* 0x000000040e047221 */ /* 0x004fce0000010000 */
[----:B------:R-:W-:Y:S08]  /*12350*/  MUFU.EX2 R28, R28 ;  /* 0x0000001c001c7308 */ /* 0x000ff00000000800 */
[----:B------:R-:W-:Y:S01]  /*12360*/  MUFU.EX2 R29, R29 ;  /* 0x0000001d001d7308 */ /* 0x000fe20000000800 */
[----:B0-----:R-:W-:-:S07]  /*12370*/  FMNMX.FTZ R44, R85, R44, !PT ;  /* 0x0000002c552c7209 */ /* 0x001fce0007810000 */
[----:B------:R-:W-:Y:S01]  /*12380*/  MUFU.EX2 R32, R32 ;  /* 0x0000002000207308 */ /* 0x000fe20000000800 */
[----:B------:R-:W-:-:S04]  /*12390*/  FSETP.NEU.FTZ.AND P1, PT, R44, -INF , PT ;  /* 0xff8000002c00780b */ /* 0x000fc80003f3d000 */
[----:B------:R-:W-:-:S03]  /*123a0*/  FSEL R82, R44, RZ, P1 ;  /* 0x000000ff2c527208 */ /* 0x000fc60000800000 */
[----:B------:R-:W-:Y:S02]  /*123b0*/  MUFU.EX2 R33, R33 ;  /* 0x0000002100217308 */ /* 0x000fe40000000800 */
[----:B------:R-:W-:-:S01]  /*123c0*/  FADD.FTZ R10, -R82, R10 ;  /* 0x0000000a520a7221 */ /* 0x000fc20000010100 */
[----:B------:R-:W-:-:S03]  /*123d0*/  FFMA.FTZ R82, R44, R26, -8 ;  /* 0xc10000002c527423 */ /* 0x000fc6000001001a */
[----:B------:R-:W-:Y:S02]  /*123e0*/  FMUL.FTZ R10, R10, R26 ;  /* 0x0000001a0a0a7220 */ /* 0x000fe40000410000 */
[----:B------:R-:W-:Y:S01]  /*123f0*/  MUFU.EX2 R36, R36 ;  /* 0x0000002400247308 */ /* 0x000fe20000000800 */
[----:B------:R-:W-:-:S05]  /*12400*/  FSEL R85, R82, RZ, P1 ;  /* 0x000000ff52557208 */ /* 0x000fca0000800000 */
        /* <DEDUP_REMOVED lines=36> */
[----:B------:R-:W-:Y:S01]  /*12650*/  FADD.FTZ R3, R24, R4 ;  /* 0x0000000418037221 */ /* 0x000fe20000010000 */
[----:B------:R-:W-:-:S01]  /*12660*/  FFMA.FTZ R79, R79, R26, -R85 ;  /* 0x0000001a4f4f7223 */ /* 0x000fc20000010855 */
[-CC-:B------:R-:W-:Y:S01]  /*12670*/  FFMA.FTZ R21, R21, R26.reuse, -R85.reuse ;  /* 0x0000001a15157223 */ /* 0x180fe20000010855 */
[----:B------:R-:W-:-:S01]  /*12680*/  FFMA.FTZ R83, R83, R26, -R85 ;  /* 0x0000001a53537223 */ /* 0x000fc20000010855 */
        /* <DEDUP_REMOVED lines=111> */
.L_x_11915:
[----:B------:R-:W2:Y:S01]  /*12d80*/  LDL R82, [R1+0x38] ;  /* 0x0000380001527983 */ /* 0x000ea20000100800 */
[----:B------:R-:W-:Y:S01]  /*12d90*/  VIADD R152, R152, 0x19c60 ;  /* 0x00019c6098987836 */ /* 0x000fe20000000000 */
[----:B------:R-:W-:Y:S02]  /*12da0*/  F2FP.SATFINITE.E4M3.F32.PACK_AB_MERGE_C R24, R25, R24, RZ ;  /* 0x000000181918723e */ /* 0x000fe400048070ff */
[----:B------:R-:W-:Y:S02]  /*12db0*/  F2FP.SATFINITE.E4M3.F32.PACK_AB_MERGE_C R12, R27, R12, RZ ;  /* 0x0000000c1b0c723e */ /* 0x000fe400048070ff */
[----:B------:R-:W-:Y:S02]  /*12dc0*/  F2FP.SATFINITE.E4M3.F32.PACK_AB_MERGE_C R32, R33, R32, RZ ;  /* 0x000000202120723e */ /* 0x000fe400048070ff */
[----:B------:R-:W-:Y:S02]  /*12dd0*/  F2FP.SATFINITE.E4M3.F32.PACK_AB_MERGE_C R34, R35, R34, RZ ;  /* 0x000000222322723e */ /* 0x000fe400048070ff */
[----:B------:R-:W-:-:S02]  /*12de0*/  F2FP.SATFINITE.E4M3.F32.PACK_AB_MERGE_C R40, R41, R40, RZ ;  /* 0x000000282928723e */ /* 0x000fc400048070ff */
[----:B------:R-:W-:Y:S02]  /*12df0*/  F2FP.SATFINITE.E4M3.F32.PACK_AB_MERGE_C R42, R43, R42, RZ ;  /* 0x0000002a2b2a723e */ /* 0x000fe400048070ff */
[----:B------:R-:W-:Y:S02]  /*12e00*/  F2FP.SATFINITE.E4M3.F32.PACK_AB_MERGE_C R50, R51, R50, RZ ;  /* 0x000000323332723e */ /* 0x000fe400048070ff */
[----:B------:R-:W-:Y:S02]  /*12e10*/  F2FP.SATFINITE.E4M3.F32.PACK_AB_MERGE_C R52, R53, R52, RZ ;  /* 0x000000343534723e */ /* 0x000fe400048070ff */
[----:B------:R-:W-:Y:S02]  /*12e20*/  F2FP.SATFINITE.E4M3.F32.PACK_AB_MERGE_C R58, R59, R58, RZ ;  /* 0x0000003a3b3a723e */ /* 0x000fe400048070ff */
[----:B------:R-:W-:Y:S02]  /*12e30*/  PRMT R152, R140, 0x654, R152 ;  /* 0x000006548c987816 */ /* 0x000fe40000000098 */
[----:B------:R-:W-:-:S02]  /*12e40*/  F2FP.SATFINITE.E4M3.F32.PACK_AB_MERGE_C R24, R14, R46, R24 ;  /* 0x0000002e0e18723e */ /* 0x000fc40004807018 */
[----:B------:R-:W-:Y:S01]  /*12e50*/  F2FP.SATFINITE.E4M3.F32.PACK_AB_MERGE_C R12, R19, R15, R12 ;  /* 0x0000000f130c723e */ /* 0x000fe2000480700c */
[----:B------:R0:W-:Y:S01]  /*12e60*/  SYNCS.ARRIVE.TRANS64.RED.A1T0 RZ, [R152+URZ], RZ ;  /* 0x000000ff98ff79a7 */ /* 0x0001e2000810043f */
[----:B------:R-:W-:Y:S02]  /*12e70*/  F2FP.SATFINITE.E4M3.F32.PACK_AB_MERGE_C R32, R29, R28, R32 ;  /* 0x0000001c1d20723e */ /* 0x000fe40004807020 */
[----:B------:R-:W-:Y:S02]  /*12e80*/  F2FP.SATFINITE.E4M3.F32.PACK_AB_MERGE_C R34, R31, R30, R34 ;  /* 0x0000001e1f22723e */ /* 0x000fe40004807022 */
[----:B------:R-:W-:Y:S02]  /*12e90*/  F2FP.SATFINITE.E4M3.F32.PACK_AB_MERGE_C R40, R37, R36, R40 ;  /* 0x000000242528723e */ /* 0x000fe40004807028 */
[----:B------:R-:W-:Y:S02]  /*12ea0*/  F2FP.SATFINITE.E4M3.F32.PACK_AB_MERGE_C R42, R39, R38, R42 ;  /* 0x00000026272a723e */ /* 0x000fe4000480702a */
[----:B------:R-:W-:-:S02]  /*12eb0*/  F2FP.SATFINITE.E4M3.F32.PACK_AB_MERGE_C R50, R45, R86, R50 ;  /* 0x000000562d32723e */ /* 0x000fc40004807032 */
[----:B------:R-:W-:Y:S02]  /*12ec0*/  F2FP.SATFINITE.E4M3.F32.PACK_AB_MERGE_C R52, R49, R48, R52 ;  /* 0x000000303134723e */ /* 0x000fe40004807034 */
[----:B------:R-:W-:Y:S02]  /*12ed0*/  F2FP.SATFINITE.E4M3.F32.PACK_AB_MERGE_C R58, R55, R54, R58 ;  /* 0x00000036373a723e */ /* 0x000fe4000480703a */
[----:B------:R-:W-:Y:S02]  /*12ee0*/  F2FP.SATFINITE.E4M3.F32.PACK_AB_MERGE_C R60, R61, R60, RZ ;  /* 0x0000003c3d3c723e */ /* 0x000fe400048070ff */
[----:B------:R-:W-:Y:S02]  /*12ef0*/  F2FP.SATFINITE.E4M3.F32.PACK_AB_MERGE_C R66, R67, R66, RZ ;  /* 0x000000424342723e */ /* 0x000fe400048070ff */
[----:B------:R-:W-:Y:S02]  /*12f00*/  F2FP.SATFINITE.E4M3.F32.PACK_AB_MERGE_C R68, R69, R68, RZ ;  /* 0x000000444544723e */ /* 0x000fe400048070ff */
[----:B------:R-:W-:-:S02]  /*12f10*/  F2FP.SATFINITE.E4M3.F32.PACK_AB_MERGE_C R76, R77, R76, RZ ;  /* 0x0000004c4d4c723e */ /* 0x000fc400048070ff */
[----:B------:R-:W-:Y:S02]  /*12f20*/  F2FP.SATFINITE.E4M3.F32.PACK_AB_MERGE_C R74, R75, R74, RZ ;  /* 0x0000004a4b4a723e */ /* 0x000fe400048070ff */
[----:B------:R-:W-:Y:S02]  /*12f30*/  F2FP.SATFINITE.E4M3.F32.PACK_AB_MERGE_C R47, R47, R84, RZ ;  /* 0x000000542f2f723e */ /* 0x000fe400048070ff */
        /* <DEDUP_REMOVED lines=62> */
[----:B------:R-:W-:-:S02]  /*13320*/  IMAD.MOV.U32 R150, RZ, RZ, R32 ;  /* 0x000000ffff967224 */ /* 0x000fc400078e0020 */
[----:B------:R-:W-:Y:S02]  /*13330*/  IMAD.MOV.U32 R151, RZ, RZ, R34 ;  /* 0x000000ffff977224 */ /* 0x000fe400078e0022 */
[----:B------:R-:W-:Y:S02]  /*13340*/  IMAD.MOV.U32 R144, RZ, RZ, R40 ;  /* 0x000000ffff907224 */ /* 0x000fe400078e0028 */
[----:B------:R-:W-:Y:S02]  /*13350*/  IMAD.MOV.U32 R145, RZ, RZ, R42 ;  /* 0x000000ffff917224 */ /* 0x000fe400078e002a */
[----:B------:R-:W-:Y:S02]  /*13360*/  IMAD.MOV.U32 R146, RZ, RZ, R50 ;  /* 0x000000ffff927224 */ /* 0x000fe400078e0032 */
[----:B------:R-:W-:Y:S02]  /*13370*/  IMAD.MOV.U32 R147, RZ, RZ, R52 ;  /* 0x000000ffff937224 */ /* 0x000fe400078e0034 */
[----:B------:R-:W-:Y:S01]  /*13380*/  IMAD.MOV.U32 R140, RZ, RZ, R58 ;  /* 0x000000ffff8c7224 */ /* 0x000fe200078e003a */
[C---:B--2---:R-:W-:Y:S01]  /*13390*/  ISETP.GT.AND P1, PT, R0.reuse, R82, PT ;  /* 0x000000520000720c */ /* 0x044fe20003f24270 */
[----:B------:R-:W-:-:S12]  /*133a0*/  VIADD R0, R0, 0xffffffff ;  /* 0xffffffff00007836 */ /* 0x000fd80000000000 */
[----:B0-----:R-:W-:Y:S05]  /*133b0*/  @P1 BRA `(.L_x_11916) ;  /* 0xffffffc800201947 */ /* 0x001fea000383ffff */
[----:B------:R-:W-:Y:S05]  /*133c0*/  BSYNC B0 ;  /* 0x0000000000007941 */ /* 0x000fea0003800000 */
.L_x_11895:
[----:B------:R-:W-:Y:S02]  /*133d0*/  IMAD.MOV.U32 R10, RZ, RZ, R44 ;  /* 0x000000ffff0a7224 */ /* 0x000fe400078e002c */
[----:B------:R-:W-:Y:S02]  /*133e0*/  IMAD.MOV.U32 R5, RZ, RZ, R13 ;  /* 0x000000ffff057224 */ /* 0x000fe400078e000d */
[----:B------:R-:W-:Y:S02]  /*133f0*/  IMAD.MOV.U32 R19, RZ, RZ, R11 ;  /* 0x000000ffff137224 */ /* 0x000fe400078e000b */
[----:B------:R-:W-:-:S07]  /*13400*/  IMAD.MOV.U32 R156, RZ, RZ, R20 ;  /* 0x000000ffff9c7224 */ /* 0x000fce00078e0014 */
.L_x_11894:
[----:B------:R-:W-:Y:S05]  /*13410*/  BSYNC B1 ;  /* 0x0000000000017941 */ /* 0x000fea0003800000 */
.L_x_11893:
[----:B------:R-:W2:Y:S01]  /*13420*/  LDL R11, [R1+0x2c] ;  /* 0x00002c00010b7983 */ /* 0x000ea20000100800 */
[----:B------:R-:W0:Y:S03]  /*13430*/  LDC R12, c[0x0][0x448] ;  /* 0x00011200ff0c7b82 */ /* 0x000e260000000800 */
[----:B------:R-:W3:Y:S01]  /*13440*/  LDL R14, [R1+0x8] ;  /* 0x00000800010e7983 */ /* 0x000ee20000100800 */
[----:B------:R-:W-:Y:S01]  /*13450*/  LOP3.LUT R22, R22, 0xffffffdf, RZ, 0xc0, !PT ;  /* 0xffffffdf16167812 */ /* 0x000fe200078ec0ff */
[----:B------:R-:W-:-:S03]  /*13460*/  ULDC UR4, c[0x0][0x9dc] ;  /* 0x0002770000047ab9 */ /* 0x000fc60000000800 */
[----:B------:R-:W1:Y:S01]  /*13470*/  LDC R15, c[0x0][0x9e4] ;  /* 0x00027900ff0f7b82 */ /* 0x000e620000000800 */
[----:B0-----:R-:W-:-:S13]  /*13480*/  ISETP.NE.AND P1, PT, R12, 0x1, PT ;  /* 0x000000010c00780c */ /* 0x001fda0003f25270 */
[----:B------:R-:W0:Y:S01]  /*13490*/  @P1 LDC R12, c[0x0][0x44c] ;  /* 0x00011300ff0c1b82 */ /* 0x000e220000000800 */
[----:B------:R-:W-:-:S04]  /*134a0*/  @P1 LOP3.LUT R22, R22, 0x20, RZ, 0xfc, !PT ;  /* 0x0000002016161812 */ /* 0x000fc800078efcff */
[----:B------:R-:W-:-:S03]  /*134b0*/  LOP3.LUT R22, R22, 0xffffffbf, RZ, 0xc0, !PT ;  /* 0xffffffbf16167812 */ /* 0x000fc600078ec0ff */
[----:B------:R-:W4:Y:S01]  /*134c0*/  @P1 LDC R13, c[0x0][0x450] ;  /* 0x00011400ff0d1b82 */ /* 0x000f220000000800 */
[----:B--2---:R-:W-:-:S04]  /*134d0*/  VIADD R11, R11, 0xbf ;  /* 0x000000bf0b0b7836 */ /* 0x004fc80000000000 */
[----:B0-----:R-:W-:Y:S01]  /*134e0*/  @P1 IMAD.HI.U32 R12, R11, R12, RZ ;  /* 0x0000000c0b0c1227 */ /* 0x001fe200078e00ff */
[----:B---3--:R-:W-:-:S04]  /*134f0*/  IADD3 R14, R14, 0x1, -R157 ;  /* 0x000000010e0e7810 */ /* 0x008fc80007ffe89d */
[----:B----4-:R-:W-:Y:S02]  /*13500*/  @P1 SHF.R.U32.HI R11, RZ, R13, R12 ;  /* 0x0000000dff0b1219 */ /* 0x010fe4000001160c */
        /* <DEDUP_REMOVED lines=15> */
.L_x_11919:
[----:B------:R-:W-:-:S13]  /*13600*/  ISETP.NE.AND P1, PT, R15, 0x1, PT ;  /* 0x000000010f00780c */ /* 0x000fda0003f25270 */
[----:B------:R-:W0:Y:S02]  /*13610*/  @P1 LDC.64 R12, c[0x0][0x9e8] ;  /* 0x00027a00ff0c1b82 */ /* 0x000e240000000a00 */
[----:B0-----:R-:W-:-:S05]  /*13620*/  @P1 IMAD.HI.U32 R12, R11, R12, RZ ;  /* 0x0000000c0b0c1227 */ /* 0x001fca00078e00ff */
[----:B------:R-:W-:-:S07]  /*13630*/  @P1 SHF.R.U32.HI R11, RZ, R13, R12 ;  /* 0x0000000dff0b1219 */ /* 0x000fce000001160c */
.L_x_11920:
[----:B------:R-:W-:Y:S05]  /*13640*/  BSYNC B0 ;  /* 0x0000000000007941 */ /* 0x000fea0003800000 */
.L_x_11918:
[----:B------:R-:W-:-:S05]  /*13650*/  IMAD R11, R11, R15, RZ ;  /* 0x0000000f0b0b7224 */ /* 0x000fca00078e02ff */
[----:B------:R-:W-:-:S07]  /*13660*/  VIMNMX R14, R14, R11, !PT ;  /* 0x0000000b0e0e7248 */ /* 0x000fce0007fe0100 */
.L_x_11917:
[----:B------:R-:W2:Y:S01]  /*13670*/  LDL R12, [R1+0x4c] ;  /* 0x00004c00010c7983 */ /* 0x000ea20000100800 */
[----:B------:R-:W-:Y:S01]  /*13680*/  VIADD R14, R14, 0x7f ;  /* 0x0000007f0e0e7836 */ /* 0x000fe20000000000 */
[----:B------:R-:W-:Y:S04]  /*13690*/  BSSY B0, `(.L_x_11921) ;  /* 0x0000265000007945 */ /* 0x000fe80003800000 */
[----:B------:R-:W-:-:S04]  /*136a0*/  SHF.R.S32.HI R11, RZ, 0x1f, R14 ;  /* 0x0000001fff0b7819 */ /* 0x000fc8000001140e */
[----:B------:R-:W-:-:S04]  /*136b0*/  LEA.HI R11, R11, R14, RZ, 0x7 ;  /* 0x0000000e0b0b7211 */ /* 0x000fc800078f38ff */
[----:B------:R-:W-:-:S04]  /*136c0*/  SHF.R.S32.HI R11, RZ, 0x7, R11 ;  /* 0x00000007ff0b7819 */ /* 0x000fc8000001140b */
[----:B--2---:R-:W-:-:S04]  /*136d0*/  VIMNMX R152, R12, R11, !PT ;  /* 0x0000000b0c987248 */ /* 0x004fc80007fe0100 */
[----:B------:R-:W-:-:S13]  /*136e0*/  ISETP.GE.AND P1, PT, R0, R152, PT ;  /* 0x000000980000720c */ /* 0x000fda0003f26270 */
[----:B------:R-:W-:Y:S05]  /*136f0*/  @!P1 BRA `(.L_x_11922) ;  /* 0x0000002400789947 */ /* 0x000fea0003800000 */
[----:B------:R-:W-:Y:S01]  /*13700*/  BSSY B1, `(.L_x_11922) ;  /* 0x000025d000017945 */ /* 0x000fe20003800000 */
[----:B------:R-:W-:Y:S02]  /*13710*/  IMAD.MOV.U32 R11, RZ, RZ, R10 ;  /* 0x000000ffff0b7224 */ /* 0x000fe400078e000a */
[----:B------:R-:W-:Y:S02]  /*13720*/  IMAD.MOV.U32 R14, RZ, RZ, R5 ;  /* 0x000000ffff0e7224 */ /* 0x000fe400078e0005 */
[----:B------:R-:W-:Y:S02]  /*13730*/  IMAD.MOV.U32 R13, RZ, RZ, R156 ;  /* 0x000000ffff0d7224 */ /* 0x000fe400078e009c */
[----:B------:R-:W-:-:S07]  /*13740*/  IMAD.MOV.U32 R12, RZ, RZ, R19 ;  /* 0x000000ffff0c7224 */ /* 0x000fce00078e0013 */
.L_x_11935:
[----:B------:R-:W-:-:S05]  /*13750*/  VIADD R5, R12, 0x1 ;  /* 0x000000010c057836 */ /* 0x000fca0000000000 */
[----:B------:R-:W-:-:S04]  /*13760*/  ISETP.NE.AND P1, PT, R5, 0x2, PT ;  /* 0x000000020500780c */ /* 0x000fc80003f25270 */
[----:B------:R-:W-:Y:S02]  /*13770*/  SEL R5, R5, RZ, P1 ;  /* 0x000000ff05057207 */ /* 0x000fe40000800000 */
[----:B------:R-:W-:-:S03]  /*13780*/  SEL R156, RZ, 0x1, P1 ;  /* 0x00000001ff9c7807 */ /* 0x000fc60000800000 */
[----:B------:R-:W-:Y:S01]  /*13790*/  IMAD.MOV.U32 R19, RZ, RZ, R5 ;  /* 0x000000ffff137224 */ /* 0x000fe200078e0005 */
[----:B------:R-:W-:Y:S01]  /*137a0*/  LOP3.LUT R156, R13, R156, RZ, 0x3c, !PT ;  /* 0x0000009c0d9c7212 */ /* 0x000fe200078e3cff */
[----:B------:R-:W-:Y:S06]  /*137b0*/  @!P0 BRA `(.L_x_11923) ;  /* 0x0000000000048947 */ /* 0x000fec0003800000 */
[----:B------:R-:W-:Y:S01]  /*137c0*/  BPT.TRAP 0x1 ;  /* 0x000000040000795c */ /* 0x000fe20000300000 */
.L_x_11923:
[----:B------:R-:W-:Y:S01]  /*137d0*/  IMAD R10, R19, 0x8, R18 ;  /* 0x00000008130a7824 */ /* 0x000fe200078e0212 */
[----:B------:R-:W-:-:S04]  /*137e0*/  SHF.L.U32 R15, R156, 0x1f, RZ ;  /* 0x0000001f9c0f7819 */ /* 0x000fc800000006ff */
[----:B------:R0:W1:Y:S01]  /*137f0*/  SYNCS.PHASECHK.TRANS64.TRYWAIT P1, [R10+URZ+0x19c30], R15 ;  /* 0x019c300f0a0075a7 */ /* 0x000062000802017f */
[----:B------:R-:W-:Y:S05]  /*13800*/  @!P0 BRA `(.L_x_11924) ;  /* 0x0000000000048947 */ /* 0x000fea0003800000 */
[----:B------:R-:W-:Y:S01]  /*13810*/  BPT.TRAP 0x1 ;  /* 0x000000040000795c */ /* 0x000fe20000300000 */
.L_x_11924:
[----:B------:R-:W-:Y:S01]  /*13820*/  BSSY B2, `(.L_x_11925) ;  /* 0x0000006000027945 */ /* 0x000fe20003800000 */
[----:B------:R-:W-:Y:S02]  /*13830*/  IMAD R24, R19, 0x300, R153 ;  /* 0x0000030013187824 */ /* 0x000fe400078e0299 */
[----:B------:R-:W-:Y:S01]  /*13840*/  IMAD.MOV.U32 R25, RZ, RZ, -0x3ffffff0 ;  /* 0xc0000010ff197424 */ /* 0x000fe200078e00ff */
[----:B-1----:R-:W-:Y:S06]  /*13850*/  @P1 BRA `(.L_x_11926) ;  /* 0x0000000000081947 */ /* 0x002fec0003800000 */
[----:B------:R-:W1:Y:S02]  /*13860*/  SYNCS.PHASECHK.TRANS64.TRYWAIT P1, [R10+URZ+0x19c30], R15 ;  /* 0x019c300f0a0075a7 */ /* 0x000e64000802017f */
[----:B-1----:R-:W-:Y:S05]  /*13870*/  @!P1 BRA `(.L_x_11927) ;  /* 0x0000010c00a89947 */ /* 0x002fea0003800000 */
.L_x_11926:
[----:B------:R-:W-:Y:S05]  /*13880*/  BSYNC B2 ;  /* 0x0000000000027941 */ /* 0x000fea0003800000 */
.L_x_11925:
[C---:B------:R-:W-:Y:S01]  /*13890*/  VIADD R20, R24.reuse, 0x100 ;  /* 0x0000010018147836 */ /* 0x040fe20000000000 */
[C---:B------:R-:W-:Y:S01]  /*138a0*/  R2UR UR6, R24.reuse ;  /* 0x00000000180672ca */ /* 0x040fe200000e0000 */
[----:B------:R-:W-:Y:S01]  /*138b0*/  IMAD.MOV.U32 R21, RZ, RZ, -0x3ffffff0 ;  /* 0xc0000010ff157424 */ /* 0x000fe200078e00ff */
[----:B------:R-:W-:Y:S01]  /*138c0*/  R2UR UR7, R25 ;  /* 0x00000000190772ca */ /* 0x000fe200000e0000 */
[----:B------:R-:W-:Y:S01]  /*138d0*/  VIADD R24, R24, 0x200 ;  /* 0x0000020018187836 */ /* 0x000fe20000000000 */
[----:B------:R-:W-:Y:S02]  /*138e0*/  R2UR UR10, R20 ;  /* 0x00000000140a72ca */ /* 0x000fe400000e0000 */
[----:B------:R-:W-:Y:S02]  /*138f0*/  R2UR UR11, R21 ;  /* 0x00000000150b72ca */ /* 0x000fe400000e0000 */
[----:B------:R-:W2:Y:S01]  /*13900*/  LDL.64 R20, [R1] ;  /* 0x0000000001147983 */ /* 0x000ea20000100a00 */
[----:B------:R-:W-:Y:S01]  /*13910*/  R2UR UR4, R6 ;  /* 0x00000000060472ca */ /* 0x000fe200000e0000 */
[----:B------:R-:W-:Y:S01]  /*13920*/  IMAD.MOV.U32 R25, RZ, RZ, -0x3ffffff0 ;  /* 0xc0000010ff197424 */ /* 0x000fe200078e00ff */
[----:B------:R-:W-:-:S02]  /*13930*/  R2UR UR5, R7 ;  /* 0x00000000070572ca */ /* 0x000fc400000e0000 */
[----:B------:R-:W-:Y:S02]  /*13940*/  R2UR UR14, R24 ;  /* 0x00000000180e72ca */ /* 0x000fe400000e0000 */
[----:B------:R-:W-:Y:S02]  /*13950*/  R2UR UR15, R25 ;  /* 0x00000000190f72ca */ /* 0x000fe400000e0000 */
[----:B------:R-:W-:-:S07]  /*13960*/  WARPGROUP.ARRIVE ;  /* 0x00000000000079c5 */ /* 0x000fce0000000000 */
[----:B------:R-:W-:Y:S01]  /*13970*/  QGMMA.64x128x32.F32.E4M3.E4M3 R24, gdesc[UR4], RZ, !UPT, gsb0 ;  /* 0x01e00000041879f3 */ /* 0x000fe2000c0008ff */
[----:B------:R-:W-:Y:S02]  /*13980*/  R2UR UR12, R8 ;  /* 0x00000000080c72ca */ /* 0x000fe400000e0000 */
[----:B------:R-:W-:Y:S01]  /*13990*/  R2UR UR13, R9 ;  /* 0x00000000090d72ca */ /* 0x000fe200000e0000 */
[----:B------:R-:W-:Y:S02]  /*139a0*/  WARPGROUP.DEPBAR.LE gsb0, 0x0 ;  /* 0x00008000000079c5 */ /* 0x000fe40000010000 */
        /* <DEDUP_REMOVED lines=10> */
.L_x_11928:
[----:B01----:R-:W-:Y:S01]  /*13a50*/  SHF.L.U32 R10, R13, 0x1f, RZ ;  /* 0x0000001f0d0a7819 */ /* 0x003fe200000006ff */
[----:B------:R-:W-:-:S04]  /*13a60*/  IMAD R15, R12, 0x8, R18 ;  /* 0x000000080c0f7824 */ /* 0x000fc800078e0212 */
[----:B------:R0:W1:Y:S01]  /*13a70*/  SYNCS.PHASECHK.TRANS64.TRYWAIT P1, [R15+URZ+0x19c50], R10 ;  /* 0x019c500a0f0075a7 */ /* 0x000062000802017f */
[----:B------:R-:W-:Y:S05]  /*13a80*/  @!P0 BRA `(.L_x_11929) ;  /* 0x0000000000048947 */ /* 0x000fea0003800000 */
[----:B------:R-:W-:Y:S01]  /*13a90*/  BPT.TRAP 0x1 ;  /* 0x000000040000795c */ /* 0x000fe20000300000 */
.L_x_11929:
[----:B------:R-:W-:Y:S04]  /*13aa0*/  BSSY B2, `(.L_x_11930) ;  /* 0x0000004000027945 */ /* 0x000fe80003800000 */
[----:B-1----:R-:W-:Y:S05]  /*13ab0*/  @P1 BRA `(.L_x_11931) ;  /* 0x0000000000081947 */ /* 0x002fea0003800000 */
[----:B------:R-:W1:Y:S02]  /*13ac0*/  SYNCS.PHASECHK.TRANS64.TRYWAIT P1, [R15+URZ+0x19c50], R10 ;  /* 0x019c500a0f0075a7 */ /* 0x000e64000802017f */
[----:B-1----:R-:W-:Y:S05]  /*13ad0*/  @!P1 BRA `(.L_x_11932) ;  /* 0x0000010c00249947 */ /* 0x002fea0003800000 */
.L_x_11931:
[----:B------:R-:W-:Y:S05]  /*13ae0*/  BSYNC B2 ;  /* 0x0000000000027941 */ /* 0x000fea0003800000 */
.L_x_11930:
        /* <DEDUP_REMOVED lines=34> */
.L_x_11933:
[----:B------:R-:W2:Y:S01]  /*13d10*/  LDL R136, [R1+0xc] ;  /* 0x00000c0001887983 */ /* 0x000ea20000100800 */
[C---:B------:R-:W-:Y:S01]  /*13d20*/  FMUL.FTZ R12, R2.reuse, R24 ;  /* 0x00000018020c7220 */ /* 0x040fe20000410000 */
[C---:B------:R-:W-:Y:S01]  /*13d30*/  FMUL.FTZ R13, R2.reuse, R25 ;  /* 0x00000019020d7220 */ /* 0x040fe20000410000 */
[C---:B------:R-:W-:Y:S01]  /*13d40*/  FMUL.FTZ R24, R2.reuse, R28 ;  /* 0x0000001c02187220 */ /* 0x040fe20000410000 */
[----:B------:R-:W-:Y:S02]  /*13d50*/  IMAD R5, R5, 0x8, R18 ;  /* 0x0000000805057824 */ /* 0x000fe400078e0212 */
[C---:B------:R-:W-:Y:S01]  /*13d60*/  FMUL.FTZ R25, R2.reuse, R29 ;  /* 0x0000001d02197220 */ /* 0x040fe20000410000 */
[C---:B------:R-:W-:Y:S01]  /*13d70*/  FMUL.FTZ R29, R2.reuse, R32 ;  /* 0x00000020021d7220 */ /* 0x040fe20000410000 */
[----:B------:R-:W0:Y:S01]  /*13d80*/  MUFU.TANH R12, R12 ;  /* 0x0000000c000c7308 */ /* 0x000e220000002400 */
[----:B------:R-:W-:Y:S02]  /*13d90*/  VIADD R5, R5, 0x19c40 ;  /* 0x00019c4005057836 */ /* 0x000fe40000000000 */
        /* <DEDUP_REMOVED lines=66> */
[----:B------:R-:W-:-:S04]  /*141c0*/  FMUL.FTZ R84, R2, R87 ;  /* 0x0000005702547220 */ /* 0x000fc80000410000 */
        /* <DEDUP_REMOVED lines=28> */
[----:B--2---:R-:W-:-:S07]  /*14390*/  PRMT R5, R136, 0x654, R5 ;  /* 0x0000065488057816 */ /* 0x004fce0000000005 */
[----:B------:R-:W2:Y:S01]  /*143a0*/  MUFU.TANH R32, R32 ;  /* 0x0000002000207308 */ /* 0x000ea20000002400 */
[----:B------:R0:W-:Y:S07]  /*143b0*/  SYNCS.ARRIVE.TRANS64.RED.A1T0 RZ, [R5+URZ], RZ ;  /* 0x000000ff05ff79a7 */ /* 0x0001ee000810043f */
[----:B------:R-:W2:Y:S01]  /*143c0*/  MUFU.TANH R38, R38 ;  /* 0x0000002600267308 */ /* 0x000ea20000002400 */
[----:B0-----:R-:W-:-:S04]  /*143d0*/  FMNMX.FTZ R5, R12, R14, !PT ;  /* 0x0000000e0c057209 */ /* 0x001fc80007810000 */
[----:B-1----:R-:W-:-:S03]  /*143e0*/  FMNMX.FTZ R5, R13, R5, !PT ;  /* 0x000000050d057209 */ /* 0x002fc60007810000 */
[----:B------:R-:W0:Y:S01]  /*143f0*/  MUFU.TANH R39, R39 ;  /* 0x0000002700277308 */ /* 0x000e220000002400 */
[----:B---3--:R-:W-:-:S04]  /*14400*/  FMNMX.FTZ R5, R24, R5, !PT ;  /* 0x0000000518057209 */ /* 0x008fc80007810000 */
[----:B----4-:R-:W-:-:S03]  /*14410*/  FMNMX.FTZ R5, R25, R5, !PT ;  /* 0x0000000519057209 */ /* 0x010fc60007810000 */
[----:B------:R-:W1:Y:S01]  /*14420*/  MUFU.TANH R42, R42 ;  /* 0x0000002a002a7308 */ /* 0x000e620000002400 */
[----:B-----5:R-:W-:-:S04]  /*14430*/  FMNMX.FTZ R5, R29, R5, !PT ;  /* 0x000000051d057209 */ /* 0x020fc80007810000 */
        /* <DEDUP_REMOVED lines=40> */
[----:B------:R-:W5:Y:S02]  /*146c0*/  MUFU.TANH R70, R70 ;  /* 0x0000004600467308 */ /* 0x000f640000002400 */
[----:B------:R-:W2:Y:S06]  /*146d0*/  SHFL.BFLY PT, R10, R5, 0x2, 0x1f ;  /* 0x0c401f00050a7f89 */ /* 0x000eac00000e0000 */
[----:B------:R-:W5:Y:S08]  /*146e0*/  MUFU.TANH R71, R71 ;  /* 0x0000004700477308 */ /* 0x000f700000002400 */
[----:B------:R-:W5:Y:S08]  /*146f0*/  MUFU.TANH R74, R74 ;  /* 0x0000004a004a7308 */ /* 0x000f700000002400 */
        /* <DEDUP_REMOVED lines=16> */
[----:B------:R-:W-:-:S04]  /*14800*/  FMNMX.FTZ R10, R32, R10, !PT ;  /* 0x0000000a200a7209 */ /* 0x000fc80007810000 */
[----:B------:R-:W-:-:S04]  /*14810*/  FMNMX.FTZ R10, R38, R10, !PT ;  /* 0x0000000a260a7209 */ /* 0x000fc80007810000 */
[----:B0-----:R-:W-:-:S04]  /*14820*/  FMNMX.FTZ R10, R39, R10, !PT ;  /* 0x0000000a270a7209 */ /* 0x001fc80007810000 */
[----:B-1----:R-:W-:-:S04]  /*14830*/  FMNMX.FTZ R10, R42, R10, !PT ;  /* 0x0000000a2a0a7209 */ /* 0x002fc80007810000 */
[----:B---3--:R-:W-:-:S04]  /*14840*/  FMNMX.FTZ R10, R43, R10, !PT ;  /* 0x0000000a2b0a7209 */ /* 0x008fc80007810000 */
[----:B----4-:R-:W-:-:S04]  /*14850*/  FMNMX.FTZ R10, R46, R10, !PT ;  /* 0x0000000a2e0a7209 */ /* 0x010fc80007810000 */
[----:B-----5:R-:W-:-:S04]  /*14860*/  FMNMX.FTZ R10, R47, R10, !PT ;  /* 0x0000000a2f0a7209 */ /* 0x020fc80007810000 */
        /* <DEDUP_REMOVED lines=17> */
[----:B--2---:R-:W-:-:S04]  /*14980*/  FMNMX.FTZ R10, R82, R10, !PT ;  /* 0x0000000a520a7209 */ /* 0x004fc80007810000 */
[----:B------:R-:W-:-:S04]  /*14990*/  FMNMX.FTZ R10, R83, R10, !PT ;  /* 0x0000000a530a7209 */ /* 0x000fc80007810000 */
[----:B------:R-:W-:-:S05]  /*149a0*/  FMNMX.FTZ R10, R84, R10, !PT ;  /* 0x0000000a540a7209 */ /* 0x000fca0007810000 */
[----:B------:R-:W0:Y:S02]  /*149b0*/  SHFL.BFLY PT, R26, R10, 0x2, 0x1f ;  /* 0x0c401f000a1a7f89 */ /* 0x000e2400000e0000 */
[----:B0-----:R-:W-:-:S05]  /*149c0*/  FMNMX.FTZ R10, R10, R26, !PT ;  /* 0x0000001a0a0a7209 */ /* 0x001fca0007810000 */
[----:B------:R-:W0:Y:S02]  /*149d0*/  SHFL.BFLY PT, R26, R10, 0x1, 0x1f ;  /* 0x0c201f000a1a7f89 */ /* 0x000e2400000e0000 */
[----:B0-----:R-:W-:Y:S01]  /*149e0*/  FMNMX.FTZ R10, R10, R26, !PT ;  /* 0x0000001a0a0a7209 */ /* 0x001fe20007810000 */
[----:B------:R-:W-:-:S04]  /*149f0*/  IMAD.U32 R26, RZ, RZ, UR44 ;  /* 0x0000002cff1a7e24 */ /* 0x000fc8000f8e00ff */
[----:B------:R-:W-:Y:S01]  /*14a00*/  FADD.FTZ R85, -R10, R11 ;  /* 0x0000000b0a557221 */ /* 0x000fe20000010100 */
        /* <DEDUP_REMOVED lines=50> */
[-C--:B------:R-:W-:Y:S01]  /*14d30*/  FFMA.FTZ R11, R80, R26.reuse, -R11 ;  /* 0x0000001a500b7223 */ /* 0x080fe2000001080b */
        /* <DEDUP_REMOVED lines=32> */
[----:B------:R-:W-:-:S05]  /*14f40*/  FFMA.FTZ R84, R84, R26, -R87 ;  /* 0x0000001a54547223 */ /* 0x000fca0000010857 */
        /* <DEDUP_REMOVED lines=116> */
.L_x_11934:
[----:B------:R-:W-:Y:S01]  /*15690*/  ISETP.GT.AND P1, PT, R0, R152, PT ;  /* 0x000000980000720c */ /* 0x000fe20003f24270 */
[----:B------:R-:W-:Y:S01]  /*156a0*/  VIADD R15, R15, 0x19c60 ;  /* 0x00019c600f0f7836 */ /* 0x000fe20000000000 */
        /* <DEDUP_REMOVED lines=96> */
[----:B------:R-:W-:Y:S01]  /*15cb0*/  IMAD.MOV.U32 R141, RZ, RZ, R62 ;  /* 0x000000ffff8d7224 */ /* 0x000fe200078e003e */
[----:B0-----:R-:W-:Y:S06]  /*15cc0*/  @P1 BRA `(.L_x_11935) ;  /* 0xffffffd800a01947 */ /* 0x001fec000383ffff */
[----:B------:R-:W-:Y:S05]  /*15cd0*/  BSYNC B1 ;  /* 0x0000000000017941 */ /* 0x000fea0003800000 */
.L_x_11922:
[----:B------:R-:W-:Y:S05]  /*15ce0*/  BSYNC B0 ;  /* 0x0000000000007941 */ /* 0x000fea0003800000 */
.L_x_11921:
[----:B------:R-:W2:Y:S01]  /*15cf0*/  LDL R11, [R1+0x4c] ;  /* 0x00004c00010b7983 */ /* 0x000ea20000100800 */
[----:B------:R-:W-:Y:S01]  /*15d00*/  BSSY B0, `(.L_x_11936) ;  /* 0x0000382000007945 */ /* 0x000fe20003800000 */
[----:B--2---:R-:W-:-:S13]  /*15d10*/  ISETP.GE.AND P1, PT, R0, R11, PT ;  /* 0x0000000b0000720c */ /* 0x004fda0003f26270 */
[----:B------:R-:W-:Y:S05]  /*15d20*/  @!P1 BRA `(.L_x_11937) ;  /* 0x0000003400fc9947 */ /* 0x000fea0003800000 */
[----:B------:R-:W-:Y:S02]  /*15d30*/  IMAD.MOV.U32 R12, RZ, RZ, R10 ;  /* 0x000000ffff0c7224 */ /* 0x000fe400078e000a */
[----:B------:R-:W-:Y:S02]  /*15d40*/  IMAD.MOV.U32 R13, RZ, RZ, R5 ;  /* 0x000000ffff0d7224 */ /* 0x000fe400078e0005 */
[----:B------:R-:W-:Y:S02]  /*15d50*/  IMAD.MOV.U32 R14, RZ, RZ, R156 ;  /* 0x000000ffff0e7224 */ /* 0x000fe400078e009c */
[----:B------:R-:W-:-:S07]  /*15d60*/  IMAD.MOV.U32 R11, RZ, RZ, R19 ;  /* 0x000000ffff0b7224 */ /* 0x000fce00078e0013 */
.L_x_11958:
        /* <DEDUP_REMOVED lines=8> */
.L_x_11938:
[----:B------:R-:W-:Y:S01]  /*15df0*/  IMAD R10, R19, 0x8, R18 ;  /* 0x00000008130a7824 */ /* 0x000fe200078e0212 */
[----:B------:R-:W-:-:S04]  /*15e00*/  SHF.L.U32 R15, R156, 0x1f, RZ ;  /* 0x0000001f9c0f7819 */ /* 0x000fc800000006ff */
[----:B------:R0:W1:Y:S01]  /*15e10*/  SYNCS.PHASECHK.TRANS64.TRYWAIT P1, [R10+URZ+0x19c30], R15 ;  /* 0x019c300f0a0075a7 */ /* 0x000062000802017f */
[----:B------:R-:W-:Y:S05]  /*15e20*/  @!P0 BRA `(.L_x_11939) ;  /* 0x0000000000048947 */ /* 0x000fea0003800000 */
[----:B------:R-:W-:Y:S01]  /*15e30*/  BPT.TRAP 0x1 ;  /* 0x000000040000795c */ /* 0x000fe20000300000 */
.L_x_11939:
[----:B------:R-:W-:Y:S01]  /*15e40*/  BSSY B1, `(.L_x_11940) ;  /* 0x0000006000017945 */ /* 0x000fe20003800000 */
[----:B------:R-:W-:Y:S02]  /*15e50*/  IMAD R24, R19, 0x300, R153 ;  /* 0x0000030013187824 */ /* 0x000fe400078e0299 */
[----:B------:R-:W-:Y:S01]  /*15e60*/  IMAD.MOV.U32 R25, RZ, RZ, -0x3ffffff0 ;  /* 0xc0000010ff197424 */ /* 0x000fe200078e00ff */
[----:B-1----:R-:W-:Y:S06]  /*15e70*/  @P1 BRA `(.L_x_11941) ;  /* 0x0000000000081947 */ /* 0x002fec0003800000 */
[----:B------:R-:W1:Y:S02]  /*15e80*/  SYNCS.PHASECHK.TRANS64.TRYWAIT P1, [R10+URZ+0x19c30], R15 ;  /* 0x019c300f0a0075a7 */ /* 0x000e64000802017f */
[----:B-1----:R-:W-:Y:S05]  /*15e90*/  @!P1 BRA `(.L_x_11942) ;  /* 0x000000e800489947 */ /* 0x002fea0003800000 */
.L_x_11941:
[----:B------:R-:W-:Y:S05]  /*15ea0*/  BSYNC B1 ;  /* 0x0000000000017941 */ /* 0x000fea0003800000 */
.L_x_11940:
        /* <DEDUP_REMOVED lines=28> */
.L_x_11943:
[----:B01----:R-:W-:Y:S01]  /*16070*/  SHF.L.U32 R10, R14, 0x1f, RZ ;  /* 0x0000001f0e0a7819 */ /* 0x003fe200000006ff */
[----:B------:R-:W-:-:S04]  /*16080*/  IMAD R20, R11, 0x8, R18 ;  /* 0x000000080b147824 */ /* 0x000fc800078e0212 */
[----:B------:R0:W1:Y:S01]  /*16090*/  SYNCS.PHASECHK.TRANS64.TRYWAIT P1, [R20+URZ+0x19c50], R10 ;  /* 0x019c500a140075a7 */ /* 0x000062000802017f */
[----:B------:R-:W-:Y:S05]  /*160a0*/  @!P0 BRA `(.L_x_11944) ;  /* 0x0000000000048947 */ /* 0x000fea0003800000 */
[----:B------:R-:W-:Y:S01]  /*160b0*/  BPT.TRAP 0x1 ;  /* 0x000000040000795c */ /* 0x000fe20000300000 */
.L_x_11944:
[----:B------:R-:W-:Y:S04]  /*160c0*/  BSSY B1, `(.L_x_11945) ;  /* 0x0000004000017945 */ /* 0x000fe80003800000 */
[----:B-1----:R-:W-:Y:S05]  /*160d0*/  @P1 BRA `(.L_x_11946) ;  /* 0x0000000000081947 */ /* 0x002fea0003800000 */
[----:B------:R-:W1:Y:S02]  /*160e0*/  SYNCS.PHASECHK.TRANS64.TRYWAIT P1, [R20+URZ+0x19c50], R10 ;  /* 0x019c500a140075a7 */ /* 0x000e64000802017f */
[----:B-1----:R-:W-:Y:S05]  /*160f0*/  @!P1 BRA `(.L_x_11947) ;  /* 0x000000e400c49947 */ /* 0x002fea0003800000 */
.L_x_11946:
[----:B------:R-:W-:Y:S05]  /*16100*/  BSYNC B1 ;  /* 0x0000000000017941 */ /* 0x000fea0003800000 */
.L_x_11945:
[----:B01----:R-:W-:Y:S01]  /*16110*/  VIADD R10, R18, 0x3000 ;  /* 0x00003000120a7836 */ /* 0x003fe20000000000 */
[----:B------:R-:W-:Y:S01]  /*16120*/  WARPGROUP.ARRIVE ;  /* 0x00000000000079c5 */ /* 0x000fe20000000000 */
[----:B------:R-:W-:-:S03]  /*16130*/  IMAD.MOV.U32 R15, RZ, RZ, 0x40000040 ;  /* 0x40000040ff0f7424 */ /* 0x000fc600078e00ff */
[----:B------:R-:W-:-:S04]  /*16140*/  SHF.R.U32.HI R10, RZ, 0x4, R10 ;  /* 0x00000004ff0a7819 */ /* 0x000fc8000001160a */
[----:B------:R-:W-:-:S04]  /*16150*/  LOP3.LUT R10, R10, 0x3fff, RZ, 0xc0, !PT ;  /* 0x00003fff0a0a7812 */ /* 0x000fc800078ec0ff */
[----:B------:R-:W-:-:S05]  /*16160*/  LOP3.LUT R10, R10, 0x10000, RZ, 0xfc, !PT ;  /* 0x000100000a0a7812 */ /* 0x000fca00078efcff */
[----:B------:R-:W-:Y:S02]  /*16170*/  IMAD R10, R11, 0x300, R10 ;  /* 0x000003000b0a7824 */ /* 0x000fe400078e020a */
[----:B------:R-:W-:Y:S02]  /*16180*/  IMAD.MOV.U32 R11, RZ, RZ, 0x40000040 ;  /* 0x40000040ff0b7424 */ /* 0x000fe400078e00ff */
[C---:B------:R-:W-:Y:S01]  /*16190*/  VIADD R14, R10.reuse, 0x2 ;  /* 0x000000020a0e7836 */ /* 0x040fe20000000000 */
[----:B------:R-:W-:Y:S02]  /*161a0*/  R2UR UR6, R10 ;  /* 0x000000000a0672ca */ /* 0x000fe400000e0000 */
[----:B------:R-:W-:Y:S01]  /*161b0*/  R2UR UR7, R11 ;  /* 0x000000000b0772ca */ /* 0x000fe200000e0000 */
[----:B------:R-:W-:-:S12]  /*161c0*/  IMAD.MOV.U32 R11, RZ, RZ, 0x40000040 ;  /* 0x40000040ff0b7424 */ /* 0x000fd800078e00ff */
        /* <DEDUP_REMOVED lines=22> */
.L_x_11948:
[----:B------:R-:W2:Y:S01]  /*16330*/  LDL R15, [R1+0x2c] ;  /* 0x00002c00010f7983 */ /* 0x000ea20000100800 */
[----:B------:R-:W0:Y:S03]  /*16340*/  LDC R11, c[0x0][0x448] ;  /* 0x00011200ff0b7b82 */ /* 0x000e260000000800 */
[----:B------:R-:W2:Y:S04]  /*16350*/  LDL R10, [R1+0x48] ;  /* 0x00004800010a7983 */ /* 0x000ea80000100800 */
[----:B------:R-:W3:Y:S01]  /*16360*/  LDL R140, [R1+0xc] ;  /* 0x00000c00018c7983 */ /* 0x000ee20000100800 */
[----:B------:R-:W1:Y:S03]  /*16370*/  LDC R139, c[0x0][0x9e4] ;  /* 0x00027900ff8b7b82 */ /* 0x000e660000000800 */
[----:B------:R-:W4:Y:S04]  /*16380*/  LDL R141, [R1+0x10] ;  /* 0x00001000018d7983 */ /* 0x000f280000100800 */
[----:B------:R-:W5:Y:S01]  /*16390*/  LDL R142, [R1+0x8] ;  /* 0x00000800018e7983 */ /* 0x000f620000100800 */
[----:B0-----:R-:W-:-:S13]  /*163a0*/  ISETP.NE.AND P1, PT, R11, 0x1, PT ;  /* 0x000000010b00780c */ /* 0x001fda0003f25270 */
[----:B------:R-:W0:Y:S08]  /*163b0*/  @P1 LDC R14, c[0x0][0x44c] ;  /* 0x00011300ff0e1b82 */ /* 0x000e300000000800 */
[----:B------:R-:W0:Y:S01]  /*163c0*/  @P1 LDC R11, c[0x0][0x450] ;  /* 0x00011400ff0b1b82 */ /* 0x000e220000000800 */
[----:B------:R-:W-:-:S04]  /*163d0*/  IMAD R5, R5, 0x8, R18 ;  /* 0x0000000805057824 */ /* 0x000fc800078e0212 */
        /* <DEDUP_REMOVED lines=11> */
[----:B-1----:R-:W-:Y:S01]  /*16490*/  ISETP.GE.AND P5, PT, R139, 0x1, PT ;  /* 0x000000018b00780c */ /* 0x002fe20003fa6270 */
        /* <DEDUP_REMOVED lines=11> */
[----:B0-----:R-:W-:-:S04]  /*16550*/  @P1 IMAD.HI.U32 R14, R10, R14, RZ ;  /* 0x0000000e0a0e1227 */ /* 0x001fc800078e00ff */
[C---:B------:R-:W-:Y:S01]  /*16560*/  FMUL.FTZ R15, R2.reuse, R25 ;  /* 0x00000019020f7220 */ /* 0x040fe20000410000 */
[C---:B------:R-:W-:Y:S01]  /*16570*/  FMUL.FTZ R25, R2.reuse, R29 ;  /* 0x0000001d02197220 */ /* 0x040fe20000410000 */
[----:B------:R-:W-:Y:S01]  /*16580*/  @P1 SHF.R.U32.HI R10, RZ, R11, R14 ;  /* 0x0000000bff0a1219 */ /* 0x000fe2000001160e */
        /* <DEDUP_REMOVED lines=38> */
[----:B------:R-:W2:Y:S01]  /*167f0*/  SHFL.IDX PT, R138, R10, RZ, 0x1c1f ;  /* 0x001c1fff0a8a7589 */ /* 0x000ea200000e0000 */
[C---:B------:R-:W-:Y:S01]  /*16800*/  FMUL.FTZ R30, R2.reuse, R34 ;  /* 0x00000022021e7220 */ /* 0x040fe20000410000 */
[C---:B------:R-:W-:Y:S01]  /*16810*/  FMUL.FTZ R70, R2.reuse, R72 ;  /* 0x0000004802467220 */ /* 0x040fe20000410000 */
[----:B------:R-:W-:Y:S01]  /*16820*/  FMUL.FTZ R71, R2, R73 ;  /* 0x0000004902477220 */ /* 0x000fe20000410000 */
[----:B0-----:R-:W-:-:S02]  /*16830*/  IMAD.SHL.U32 R5, R0, 0x80, RZ ;  /* 0x0000008000057824 */ /* 0x001fc400078e00ff */
        /* <DEDUP_REMOVED lines=13> */
[----:B------:R-:W-:Y:S01]  /*16910*/  FMUL.FTZ R81, R2, R86 ;  /* 0x0000005602517220 */ /* 0x000fe20000410000 */
[----:B------:R-:W0:Y:S02]  /*16920*/  MUFU.TANH R11, R11 ;  /* 0x0000000b000b7308 */ /* 0x000e240000002400 */
[----:B----4-:R-:W-:-:S06]  /*16930*/  IMAD R46, R141, -0x2, R46 ;  /* 0xfffffffe8d2e7824 */ /* 0x010fcc00078e022e */
[----:B------:R-:W3:Y:S01]  /*16940*/  MUFU.TANH R15, R15 ;  /* 0x0000000f000f7308 */ /* 0x000ee20000002400 */
[----:B-----5:R-:W-:-:S07]  /*16950*/  IADD3 R46, -R157, R46, R142 ;  /* 0x0000002e9d2e7210 */ /* 0x020fce0007ffe18e */
        /* <DEDUP_REMOVED lines=52> */
[----:B------:R-:W-:-:S02]  /*16ca0*/  VIADD R137, R46, UR47 ;  /* 0x0000002f2e897c36 */ /* 0x000fc40008000000 */
[----:B------:R-:W-:Y:S02]  /*16cb0*/  VIADD R87, R46, UR36 ;  /* 0x000000242e577c36 */ /* 0x000fe40008000000 */
[--C-:B--2---:R-:W-:Y:S02]  /*16cc0*/  IMAD.IADD R86, R137, 0x1, R138.reuse ;  /* 0x0000000189567824 */ /* 0x104fe400078e028a */
[----:B------:R-:W-:Y:S01]  /*16cd0*/  IMAD.IADD R85, R87, 0x1, R138 ;  /* 0x0000000157557824 */ /* 0x000fe200078e028a */
[----:B-1-34-:R-:W-:Y:S06]  /*16ce0*/  @!P5 BRA `(.L_x_11949) ;  /* 0x000000000058d947 */ /* 0x01afec0003800000 */
        /* <DEDUP_REMOVED lines=12> */
.L_x_11951:
[----:B------:R-:W-:-:S05]  /*16db0*/  IMAD.U32 R139, RZ, RZ, UR41 ;  /* 0x00000029ff8b7e24 */ /* 0x000fca000f8e00ff */
[----:B------:R-:W-:-:S13]  /*16dc0*/  ISETP.NE.AND P1, PT, R139, 0x1, PT ;  /* 0x000000018b00780c */ /* 0x000fda0003f25270 */
[----:B------:R-:W1:Y:S02]  /*16dd0*/  @P1 LDC.64 R46, c[0x0][0x9e8] ;  /* 0x00027a00ff2e1b82 */ /* 0x000e640000000a00 */
[----:B-1----:R-:W-:-:S05]  /*16de0*/  @P1 IMAD.HI.U32 R46, R138, R46, RZ ;  /* 0x0000002e8a2e1227 */ /* 0x002fca00078e00ff */
[----:B------:R-:W-:-:S07]  /*16df0*/  @P1 SHF.R.U32.HI R138, RZ, R47, R46 ;  /* 0x0000002fff8a1219 */ /* 0x000fce000001162e */
.L_x_11952:
[----:B------:R-:W-:Y:S05]  /*16e00*/  BSYNC B1 ;  /* 0x0000000000017941 */ /* 0x000fea0003800000 */
.L_x_11950:
[----:B------:R-:W-:-:S04]  /*16e10*/  IMAD R138, R138, R139, -R5 ;  /* 0x0000008b8a8a7224 */ /* 0x000fc800078e0a05 */
[----:B------:R-:W-:-:S05]  /*16e20*/  IMAD R138, R141, -0x2, R138 ;  /* 0xfffffffe8d8a7824 */ /* 0x000fca00078e028a */
[----:B------:R-:W-:Y:S02]  /*16e30*/  VIMNMX R85, R85, R138, !PT ;  /* 0x0000008a55557248 */ /* 0x000fe40007fe0100 */
[----:B------:R-:W-:-:S07]  /*16e40*/  VIADDMNMX R86, R138, R139, R86, PT ;  /* 0x0000008b8a567246 */ /* 0x000fce0003800156 */
.L_x_11949:
[----:B------:R-:W-:Y:S01]  /*16e50*/  ISETP.GT.AND P1, PT, R0, -0x1, PT ;  /* 0xffffffff0000780c */ /* 0x000fe20003f24270 */
[----:B------:R-:W1:Y:S03]  /*16e60*/  SHFL.IDX PT, R10, R10, 0x1, 0x1c1f ;  /* 0x003c1f000a0a7f89 */ /* 0x000e6600000e0000 */
[C---:B------:R-:W-:Y:S02]  /*16e70*/  ISETP.GT.AND P3, PT, R85.reuse, RZ, P1 ;  /* 0x000000ff5500720c */ /* 0x040fe40000f64270 */
[----:B------:R-:W-:Y:S02]  /*16e80*/  ISETP.GT.AND P4, PT, R85, 0x1, P1 ;  /* 0x000000015500780c */ /* 0x000fe40000f84270 */
[C---:B------:R-:W-:Y:S02]  /*16e90*/  ISETP.LT.OR P3, PT, R86.reuse, 0x1, P3 ;  /* 0x000000015600780c */ /* 0x040fe40001f61670 */
[----:B------:R-:W-:-:S02]  /*16ea0*/  ISETP.LT.OR P4, PT, R86, 0x2, P4 ;  /* 0x000000025600780c */ /* 0x000fc40002781670 */
[----:B0-----:R-:W-:Y:S02]  /*16eb0*/  FSEL R46, R11, -INF , !P3 ;  /* 0xff8000000b2e7808 */ /* 0x001fe40005800000 */
[----:B------:R-:W-:Y:S02]  /*16ec0*/  FSEL R15, R15, -INF , !P4 ;  /* 0xff8000000f0f7808 */ /* 0x000fe40006000000 */
[C---:B------:R-:W-:Y:S02]  /*16ed0*/  ISETP.GT.AND P2, PT, R85.reuse, 0x8, P1 ;  /* 0x000000085500780c */ /* 0x040fe40000f44270 */
[C---:B------:R-:W-:Y:S02]  /*16ee0*/  ISETP.GT.AND P3, PT, R85.reuse, 0x9, P1 ;  /* 0x000000095500780c */ /* 0x040fe40000f64270 */
[----:B------:R-:W-:Y:S02]  /*16ef0*/  ISETP.GT.AND P4, PT, R85, 0x10, P1 ;  /* 0x000000105500780c */ /* 0x000fe40000f84270 */
[----:B------:R-:W-:-:S02]  /*16f00*/  ISETP.LT.OR P2, PT, R86, 0x9, P2 ;  /* 0x000000095600780c */ /* 0x000fc40001741670 */
[C---:B------:R-:W-:Y:S01]  /*16f10*/  ISETP.LT.OR P3, PT, R86.reuse, 0xa, P3 ;  /* 0x0000000a5600780c */ /* 0x040fe20001f61670 */
[--C-:B-1----:R-:W-:Y:S01]  /*16f20*/  IMAD.IADD R137, R137, 0x1, R10.reuse ;  /* 0x0000000189897824 */ /* 0x102fe200078e020a */
        /* <DEDUP_REMOVED lines=99> */
.L_x_11955:
[----:B------:R-:W-:-:S05]  /*17560*/  IMAD.U32 R85, RZ, RZ, UR41 ;  /* 0x00000029ff557e24 */ /* 0x000fca000f8e00ff */
[----:B------:R-:W-:-:S13]  /*17570*/  ISETP.NE.AND P2, PT, R85, 0x1, PT ;  /* 0x000000015500780c */ /* 0x000fda0003f45270 */
[----:B------:R-:W0:Y:S02]  /*17580*/  @P2 LDC.64 R10, c[0x0][0x9e8] ;  /* 0x00027a00ff0a2b82 */ /* 0x000e240000000a00 */
[----:B0-----:R-:W-:-:S05]  /*17590*/  @P2 IMAD.HI.U32 R10, R47, R10, RZ ;  /* 0x0000000a2f0a2227 */ /* 0x001fca00078e00ff */
[----:B------:R-:W-:-:S07]  /*175a0*/  @P2 SHF.R.U32.HI R47, RZ, R11, R10 ;  /* 0x0000000bff2f2219 */ /* 0x000fce000001160a */
.L_x_11956:
[----:B------:R-:W-:Y:S05]  /*175b0*/  BSYNC B1 ;  /* 0x0000000000017941 */ /* 0x000fea0003800000 */
.L_x_11954:
[----:B------:R-:W-:-:S04]  /*175c0*/  IMAD R5, R47, R85, -R5 ;  /* 0x000000552f057224 */ /* 0x000fc800078e0a05 */
[----:B------:R-:W-:-:S05]  /*175d0*/  IMAD R5, R141, -0x2, R5 ;  /* 0xfffffffe8d057824 */ /* 0x000fca00078e0205 */
[----:B------:R-:W-:Y:S02]  /*175e0*/  VIMNMX R87, R87, R5, !PT ;  /* 0x0000000557577248 */ /* 0x000fe40007fe0100 */
[----:B------:R-:W-:-:S07]  /*175f0*/  VIADDMNMX R137, R5, R85, R137, PT ;  /* 0x0000005505897246 */ /* 0x000fce0003800189 */
.L_x_11953:
[----:B------:R-:W-:Y:S02]  /*17600*/  FMNMX.FTZ R5, R46, R13, !PT ;  /* 0x0000000d2e057209 */ /* 0x000fe40007810000 */
[----:B------:R-:W-:Y:S02]  /*17610*/  ISETP.GT.AND P4, PT, R87, 0x1, P1 ;  /* 0x000000015700780c */ /* 0x000fe40000f84270 */
        /* <DEDUP_REMOVED lines=9> */
[----:B------:R-:W-:-:S02]  /*176b0*/  ISETP.LT.OR P3, PT, R137, 0xa, P3 ;  /* 0x0000000a8900780c */ /* 0x000fc40001f61670 */
[----:B------:R-:W-:Y:S02]  /*176c0*/  FMNMX.FTZ R5, R32, R5, !PT ;  /* 0x0000000520057209 */ /* 0x000fe40007810000 */
[----:B------:R-:W-:Y:S02]  /*176d0*/  FSEL R21, R21, -INF , !P4 ;  /* 0xff80000015157808 */ /* 0x000fe40006000000 */
[----:B------:R-:W-:Y:S02]  /*176e0*/  FMNMX.FTZ R5, R33, R5, !PT ;  /* 0x0000000521057209 */ /* 0x000fe40007810000 */
[----:B------:R-:W-:Y:S01]  /*176f0*/  FSEL R11, R26, -INF , !P2 ;  /* 0xff8000001a0b7808 */ /* 0x000fe20005000000 */
[----:B------:R-:W-:Y:S01]  /*17700*/  IMAD.U32 R26, RZ, RZ, UR40 ;  /* 0x00000028ff1a7e24 */ /* 0x000fe2000f8e00ff */
[----:B------:R-:W-:Y:S02]  /*17710*/  FMNMX.FTZ R5, R36, R5, !PT ;  /* 0x0000000524057209 */ /* 0x000fe40007810000 */
[----:B------:R-:W-:-:S02]  /*17720*/  FSEL R27, R27, -INF , !P3 ;  /* 0xff8000001b1b7808 */ /* 0x000fc40005800000 */
[----:B------:R-:W-:Y:S02]  /*17730*/  FMNMX.FTZ R5, R37, R5, !PT ;  /* 0x0000000525057209 */ /* 0x000fe40007810000 */
[C---:B------:R-:W-:Y:S02]  /*17740*/  ISETP.GT.AND P4, PT, R87.reuse, 0x10, P1 ;  /* 0x000000105700780c */ /* 0x040fe40000f84270 */
[----:B------:R-:W-:Y:S02]  /*17750*/  FMNMX.FTZ R5, R40, R5, !PT ;  /* 0x0000000528057209 */ /* 0x000fe40007810000 */
[----:B------:R-:W-:Y:S02]  /*17760*/  ISETP.GT.AND P2, PT, R87, 0x11, P1 ;  /* 0x000000115700780c */ /* 0x000fe40000f44270 */
[----:B------:R-:W-:Y:S02]  /*17770*/  FMNMX.FTZ R5, R41, R5, !PT ;  /* 0x0000000529057209 */ /* 0x000fe40007810000 */
[----:B------:R-:W-:-:S02]  /*17780*/  ISETP.GT.AND P3, PT, R87, 0x18, P1 ;  /* 0x000000185700780c */ /* 0x000fc40000f64270 */
[----:B------:R-:W-:Y:S02]  /*17790*/  FMNMX.FTZ R5, R44, R5, !PT ;  /* 0x000000052c057209 */ /* 0x000fe40007810000 */
[----:B------:R-:W-:Y:S02]  /*177a0*/  ISETP.LT.OR P4, PT, R137, 0x11, P4 ;  /* 0x000000118900780c */ /* 0x000fe40002781670 */
[----:B------:R-:W-:Y:S02]  /*177b0*/  FMNMX.FTZ R5, R45, R5, !PT ;  /* 0x000000052d057209 */ /* 0x000fe40007810000 */
[C---:B------:R-:W-:Y:S02]  /*177c0*/  ISETP.LT.OR P2, PT, R137.reuse, 0x12, P2 ;  /* 0x000000128900780c */ /* 0x040fe40001741670 */
[----:B------:R-:W-:Y:S02]  /*177d0*/  FMNMX.FTZ R5, R50, R5, !PT ;  /* 0x0000000532057209 */ /* 0x000fe40007810000 */
[----:B------:R-:W-:-:S02]  /*177e0*/  ISETP.LT.OR P3, PT, R137, 0x19, P3 ;  /* 0x000000198900780c */ /* 0x000fc40001f61670 */
[----:B------:R-:W-:Y:S02]  /*177f0*/  FMNMX.FTZ R5, R51, R5, !PT ;  /* 0x0000000533057209 */ /* 0x000fe40007810000 */
[----:B------:R-:W-:Y:S02]  /*17800*/  FSEL R30, R30, -INF , !P4 ;  /* 0xff8000001e1e7808 */ /* 0x000fe40006000000 */
[----:B------:R-:W-:Y:S02]  /*17810*/  FMNMX.FTZ R5, R54, R5, !PT ;  /* 0x0000000536057209 */ /* 0x000fe40007810000 */
[----:B------:R-:W-:Y:S02]  /*17820*/  FSEL R31, R31, -INF , !P2 ;  /* 0xff8000001f1f7808 */ /* 0x000fe40005000000 */
[----:B------:R-:W-:Y:S02]  /*17830*/  FMNMX.FTZ R5, R55, R5, !PT ;  /* 0x0000000537057209 */ /* 0x000fe40007810000 */
[----:B------:R-:W-:-:S02]  /*17840*/  FSEL R34, R34, -INF , !P3 ;  /* 0xff80000022227808 */ /* 0x000fc40005800000 */
        /* <DEDUP_REMOVED lines=28> */
[C---:B------:R-:W-:Y:S02]  /*17a10*/  ISETP.GT.AND P4, PT, R87.reuse, 0x31, P1 ;  /* 0x000000315700780c */ /* 0x040fe40000f84270 */
[----:B------:R-:W-:-:S02]  /*17a20*/  ISETP.GT.AND P2, PT, R87, 0x38, P1 ;  /* 0x000000385700780c */ /* 0x000fc40000f44270 */
[----:B------:R-:W-:Y:S02]  /*17a30*/  ISETP.GT.AND P3, PT, R87, 0x39, P1 ;  /* 0x000000395700780c */ /* 0x000fe40000f64270 */
[----:B------:R-:W-:Y:S02]  /*17a40*/  FMNMX.FTZ R5, R79, R5, !PT ;  /* 0x000000054f057209 */ /* 0x000fe40007810000 */
[C---:B------:R-:W-:Y:S02]  /*17a50*/  ISETP.LT.OR P4, PT, R137.reuse, 0x32, P4 ;  /* 0x000000328900780c */ /* 0x040fe40002781670 */
[C---:B------:R-:W-:Y:S02]  /*17a60*/  ISETP.LT.OR P2, PT, R137.reuse, 0x39, P2 ;  /* 0x000000398900780c */ /* 0x040fe40001741670 */
[----:B------:R-:W-:Y:S02]  /*17a70*/  ISETP.LT.OR P3, PT, R137, 0x3a, P3 ;  /* 0x0000003a8900780c */ /* 0x000fe40001f61670 */
[----:B------:R-:W-:-:S02]  /*17a80*/  FMNMX.FTZ R5, R80, R5, !PT ;  /* 0x0000000550057209 */ /* 0x000fc40007810000 */
[----:B------:R-:W-:Y:S02]  /*17a90*/  LOP3.LUT R22, R22, 0xdfffffff, RZ, 0xc0, !PT ;  /* 0xdfffffff16167812 */ /* 0x000fe400078ec0ff */
[----:B------:R-:W-:Y:S02]  /*17aa0*/  FSEL R49, R49, -INF , !P4 ;  /* 0xff80000031317808 */ /* 0x000fe40006000000 */
[----:B------:R-:W-:Y:S02]  /*17ab0*/  FSEL R52, R52, -INF , !P2 ;  /* 0xff80000034347808 */ /* 0x000fe40005000000 */
[----:B------:R-:W-:Y:S02]  /*17ac0*/  FSEL R53, R53, -INF , !P3 ;  /* 0xff80000035357808 */ /* 0x000fe40005800000 */
[C---:B------:R-:W-:Y:S02]  /*17ad0*/  ISETP.GT.AND P4, PT, R87.reuse, 0x40, P1 ;  /* 0x000000405700780c */ /* 0x040fe40000f84270 */
[----:B------:R-:W-:-:S02]  /*17ae0*/  ISETP.GT.AND P2, PT, R87, 0x41, P1 ;  /* 0x000000415700780c */ /* 0x000fc40000f44270 */
[----:B------:R-:W-:Y:S02]  /*17af0*/  ISETP.GT.AND P3, PT, R87, 0x48, P1 ;  /* 0x000000485700780c */ /* 0x000fe40000f64270 */
[----:B------:R-:W-:Y:S02]  /*17b00*/  FMNMX.FTZ R5, R83, R5, !PT ;  /* 0x0000000553057209 */ /* 0x000fe40007810000 */
[----:B------:R-:W-:Y:S02]  /*17b10*/  @P0 LOP3.LUT R22, R22, 0x20000000, RZ, 0xfc, !PT ;  /* 0x2000000016160812 */ /* 0x000fe400078efcff */
[----:B------:R-:W-:Y:S02]  /*17b20*/  ISETP.GT.AND P0, PT, R87, 0x61, P1 ;  /* 0x000000615700780c */ /* 0x000fe40000f04270 */
[C---:B------:R-:W-:Y:S02]  /*17b30*/  ISETP.LT.OR P4, PT, R137.reuse, 0x41, P4 ;  /* 0x000000418900780c */ /* 0x040fe40002781670 */
[----:B------:R-:W-:-:S02]  /*17b40*/  ISETP.LT.OR P2, PT, R137, 0x42, P2 ;  /* 0x000000428900780c */ /* 0x000fc40001741670 */
[----:B------:R-:W-:Y:S02]  /*17b50*/  ISETP.LT.OR P3, PT, R137, 0x49, P3 ;  /* 0x000000498900780c */ /* 0x000fe40001f61670 */
[----:B------:R-:W-:Y:S02]  /*17b60*/  FMNMX.FTZ R5, R84, R5, !PT ;  /* 0x0000000554057209 */ /* 0x000fe40007810000 */
[----:B------:R-:W-:Y:S02]  /*17b70*/  FSEL R56, R56, -INF , !P4 ;  /* 0xff80000038387808 */ /* 0x000fe40006000000 */
[----:B------:R-:W-:Y:S01]  /*17b80*/  FSEL R57, R57, -INF , !P2 ;  /* 0xff80000039397808 */ /* 0x000fe20005000000 */
[----:B------:R-:W0:Y:S01]  /*17b90*/  SHFL.BFLY PT, R10, R5, 0x2, 0x1f ;  /* 0x0c401f00050a7f89 */ /* 0x000e2200000e0000 */
[----:B------:R-:W-:Y:S02]  /*17ba0*/  FSEL R60, R60, -INF , !P3 ;  /* 0xff8000003c3c7808 */ /* 0x000fe40005800000 */
[----:B------:R-:W-:-:S02]  /*17bb0*/  ISETP.GT.AND P4, PT, R87, 0x49, P1 ;  /* 0x000000495700780c */ /* 0x000fc40000f84270 */
[C---:B------:R-:W-:Y:S02]  /*17bc0*/  ISETP.GT.AND P2, PT, R87.reuse, 0x50, P1 ;  /* 0x000000505700780c */ /* 0x040fe40000f44270 */
[----:B------:R-:W-:Y:S02]  /*17bd0*/  ISETP.GT.AND P3, PT, R87, 0x51, P1 ;  /* 0x000000515700780c */ /* 0x000fe40000f64270 */
[----:B------:R-:W-:Y:S02]  /*17be0*/  LOP3.LUT R22, R22, 0x7fffffff, RZ, 0xc0, !PT ;  /* 0x7fffffff16167812 */ /* 0x000fe400078ec0ff */
[C---:B------:R-:W-:Y:S02]  /*17bf0*/  ISETP.LT.OR P4, PT, R137.reuse, 0x4a, P4 ;  /* 0x0000004a8900780c */ /* 0x040fe40002781670 */
[C---:B------:R-:W-:Y:S02]  /*17c00*/  ISETP.LT.OR P2, PT, R137.reuse, 0x51, P2 ;  /* 0x000000518900780c */ /* 0x040fe40001741670 */
[----:B------:R-:W-:-:S02]  /*17c10*/  ISETP.LT.OR P3, PT, R137, 0x52, P3 ;  /* 0x000000528900780c */ /* 0x000fc40001f61670 */
[----:B------:R-:W-:Y:S02]  /*17c20*/  @P0 LOP3.LUT R22, R22, 0x80000000, RZ, 0xfc, !PT ;  /* 0x8000000016160812 */ /* 0x000fe400078efcff */
[----:B------:R-:W-:Y:S02]  /*17c30*/  ISETP.GT.AND P0, PT, R87, RZ, P1 ;  /* 0x000000ff5700720c */ /* 0x000fe40000f04270 */
        /* <DEDUP_REMOVED lines=9> */
[----:B------:R-:W-:-:S02]  /*17cd0*/  LOP3.LUT R22, R22, 0xfffffff7, RZ, 0xc0, !PT ;  /* 0xfffffff716167812 */ /* 0x000fc400078ec0ff */
[----:B------:R-:W-:Y:S02]  /*17ce0*/  FSEL R68, R68, -INF , !P4 ;  /* 0xff80000044447808 */ /* 0x000fe40006000000 */
[----:B------:R-:W-:Y:S02]  /*17cf0*/  FSEL R69, R69, -INF , !P2 ;  /* 0xff80000045457808 */ /* 0x000fe40005000000 */
[----:B------:R-:W-:Y:S02]  /*17d00*/  FSEL R73, R73, -INF , !P3 ;  /* 0xff80000049497808 */ /* 0x000fe40005800000 */
[C---:B------:R-:W-:Y:S02]  /*17d10*/  ISETP.GT.AND P2, PT, R87.reuse, 0x68, P1 ;  /* 0x000000685700780c */ /* 0x040fe40000f44270 */
[C---:B------:R-:W-:Y:S02]  /*17d20*/  ISETP.GT.AND P3, PT, R87.reuse, 0x69, P1 ;  /* 0x000000695700780c */ /* 0x040fe40000f64270 */
[----:B------:R-:W-:-:S02]  /*17d30*/  ISETP.GT.AND P4, PT, R87, 0x70, P1 ;  /* 0x000000705700780c */ /* 0x000fc40000f84270 */
[C---:B------:R-:W-:Y:S02]  /*17d40*/  ISETP.GT.AND P5, PT, R87.reuse, 0x71, P1 ;  /* 0x000000715700780c */ /* 0x040fe40000fa4270 */
[C---:B------:R-:W-:Y:S02]  /*17d50*/  ISETP.GT.AND P6, PT, R87.reuse, 0x78, P1 ;  /* 0x000000785700780c */ /* 0x040fe40000fc4270 */
[----:B------:R-:W-:Y:S02]  /*17d60*/  ISETP.GT.AND P1, PT, R87, 0x79, P1 ;  /* 0x000000795700780c */ /* 0x000fe40000f24270 */
[----:B------:R-:W-:Y:S02]  /*17d70*/  @P0 LOP3.LUT R22, R22, 0x8, RZ, 0xfc, !PT ;  /* 0x0000000816160812 */ /* 0x000fe400078efcff */
[----:B0-----:R-:W-:Y:S02]  /*17d80*/  FMNMX.FTZ R5, R5, R10, !PT ;  /* 0x0000000a05057209 */ /* 0x001fe40007810000 */
[----:B------:R-:W-:-:S02]  /*17d90*/  LOP3.LUT P0, RZ, R22, 0x80000000, RZ, 0xc0, !PT ;  /* 0x8000000016ff7812 */ /* 0x000fc4000780c0ff */
[----:B------:R-:W-:Y:S01]  /*17da0*/  LOP3.LUT R22, R22, 0xfffffffd, RZ, 0xc0, !PT ;  /* 0xfffffffd16167812 */ /* 0x000fe200078ec0ff */
[----:B------:R-:W0:Y:S01]  /*17db0*/  SHFL.BFLY PT, R10, R5, 0x1, 0x1f ;  /* 0x0c201f00050a7f89 */ /* 0x000e2200000e0000 */
[C---:B------:R-:W-:Y:S02]  /*17dc0*/  ISETP.LT.OR P0, PT, R137.reuse, 0x62, P0 ;  /* 0x000000628900780c */ /* 0x040fe40000701670 */
[C---:B------:R-:W-:Y:S02]  /*17dd0*/  ISETP.LT.OR P4, PT, R137.reuse, 0x71, P4 ;  /* 0x000000718900780c */ /* 0x040fe40002781670 */
[----:B------:R-:W-:Y:S02]  /*17de0*/  @P1 LOP3.LUT R22, R22, 0x2, RZ, 0xfc, !PT ;  /* 0x0000000216161812 */ /* 0x000fe400078efcff */
[----:B------:R-:W-:Y:S02]  /*17df0*/  ISETP.LT.OR P5, PT, R137, 0x72, P5 ;  /* 0x000000728900780c */ /* 0x000fe40002fa1670 */
[----:B------:R-:W-:-:S02]  /*17e00*/  LOP3.LUT P1, RZ, R22, 0x8, RZ, 0xc0, !PT ;  /* 0x0000000816ff7812 */ /* 0x000fc4000782c0ff */
[----:B------:R-:W-:Y:S02]  /*17e10*/  LOP3.LUT R22, R22, 0xffffffef, RZ, 0xc0, !PT ;  /* 0xffffffef16167812 */ /* 0x000fe400078ec0ff */
[C---:B------:R-:W-:Y:S02]  /*17e20*/  ISETP.LT.OR P1, PT, R137.reuse, 0x1, P1 ;  /* 0x000000018900780c */ /* 0x040fe40000f21670 */
[----:B------:R-:W-:Y:S02]  /*17e30*/  @P0 LOP3.LUT R22, R22, 0x10, RZ, 0xfc, !PT ;  /* 0x0000001016160812 */ /* 0x000fe400078efcff */
[----:B------:R-:W-:Y:S02]  /*17e40*/  ISETP.LT.OR P0, PT, R137, 0x69, P2 ;  /* 0x000000698900780c */ /* 0x000fe40001701670 */
[C---:B------:R-:W-:Y:S02]  /*17e50*/  LOP3.LUT P2, RZ, R22.reuse, 0x2, RZ, 0xc0, !PT ;  /* 0x0000000216ff7812 */ /* 0x040fe4000784c0ff */
[----:B------:R-:W-:-:S02]  /*17e60*/  LOP3.LUT R22, R22, 0xfffffffb, RZ, 0xc0, !PT ;  /* 0xfffffffb16167812 */ /* 0x000fc400078ec0ff */
[----:B------:R-:W-:Y:S02]  /*17e70*/  FSEL R14, R14, -INF , !P1 ;  /* 0xff8000000e0e7808 */ /* 0x000fe40004800000 */
[----:B0-----:R-:W-:Y:S02]  /*17e80*/  FMNMX.FTZ R5, R5, R10, !PT ;  /* 0x0000000a05057209 */ /* 0x001fe40007810000 */
[----:B------:R-:W-:Y:S02]  /*17e90*/  FSEL R77, R77, -INF , !P4 ;  /* 0xff8000004d4d7808 */ /* 0x000fe40006000000 */
[----:B------:R-:W-:Y:S01]  /*17ea0*/  ISETP.LT.OR P6, PT, R137, 0x79, P6 ;  /* 0x000000798900780c */ /* 0x000fe200037c1670 */
[----:B------:R-:W-:-:S01]  /*17eb0*/  FFMA.FTZ R47, R5, R26, -8 ;  /* 0xc1000000052f7423 */ /* 0x000fc2000001001a */
[----:B------:R-:W-:Y:S02]  /*17ec0*/  @P0 LOP3.LUT R22, R22, 0x4, RZ, 0xfc, !PT ;  /* 0x0000000416160812 */ /* 0x000fe400078efcff */
[----:B------:R-:W-:-:S02]  /*17ed0*/  ISETP.LT.OR P0, PT, R137, 0x6a, P3 ;  /* 0x0000006a8900780c */ /* 0x000fc40001f01670 */
[C---:B------:R-:W-:Y:S02]  /*17ee0*/  FSETP.NEU.FTZ.AND P3, PT, R5.reuse, -INF , PT ;  /* 0xff8000000500780b */ /* 0x040fe40003f7d000 */
[----:B------:R-:W-:Y:S02]  /*17ef0*/  LOP3.LUT R22, R22, 0xbfffffff, RZ, 0xc0, !PT ;  /* 0xbfffffff16167812 */ /* 0x000fe400078ec0ff */
[----:B------:R-:W-:Y:S02]  /*17f00*/  FSEL R10, R5, RZ, P3 ;  /* 0x000000ff050a7208 */ /* 0x000fe40001800000 */
[----:B------:R-:W-:Y:S02]  /*17f10*/  FSEL R47, R47, RZ, P3 ;  /* 0x000000ff2f2f7208 */ /* 0x000fe40001800000 */
[----:B------:R-:W-:Y:S01]  /*17f20*/  FSEL R78, R78, -INF , !P5 ;  /* 0xff8000004e4e7808 */ /* 0x000fe20006800000 */
[----:B------:R-:W-:-:S01]  /*17f30*/  FADD.FTZ R13, -R10, R13 ;  /* 0x0000000d0a0d7221 */ /* 0x000fc20000010100 */
[----:B------:R-:W-:Y:S01]  /*17f40*/  FMNMX.FTZ R10, R14, R12, !PT ;  /* 0x0000000c0e0a7209 */ /* 0x000fe20007810000 */
[----:B------:R-:W-:-:S01]  /*17f50*/  FFMA.FTZ R46, R46, R26, -R47 ;  /* 0x0000001a2e2e7223 */ /* 0x000fc2000001082f */
[----:B------:R-:W-:Y:S01]  /*17f60*/  @P0 LOP3.LUT R22, R22, 0x40000000, RZ, 0xfc, !PT ;  /* 0x4000000016160812 */ /* 0x000fe200078efcff */
[----:B------:R-:W-:-:S01]  /*17f70*/  FFMA.FTZ R15, R15, R26, -R47 ;  /* 0x0000001a0f0f7223 */ /* 0x000fc2000001082f */
[----:B------:R-:W-:Y:S01]  /*17f80*/  FMNMX.FTZ R10, R21, R10, !PT ;  /* 0x0000000a150a7209 */ /* 0x000fe20007810000 */
[----:B------:R-:W-:-:S01]  /*17f90*/  FFMA.FTZ R24, R24, R26, -R47 ;  /* 0x0000001a18187223 */ /* 0x000fc2000001082f */
[----:B------:R-:W-:Y:S01]  /*17fa0*/  LOP3.LUT P0, RZ, R22, 0x10, RZ, 0xc0, !PT ;  /* 0x0000001016ff7812 */ /* 0x000fe2000780c0ff */
[----:B------:R-:W-:-:S01]  /*17fb0*/  FFMA.FTZ R25, R25, R26, -R47 ;  /* 0x0000001a19197223 */ /* 0x000fc2000001082f */
[----:B------:R-:W-:Y:S01]  /*17fc0*/  FMNMX.FTZ R10, R11, R10, !PT ;  /* 0x0000000a0b0a7209 */ /* 0x000fe20007810000 */
[----:B------:R-:W-:-:S01]  /*17fd0*/  FFMA.FTZ R28, R28, R26, -R47 ;  /* 0x0000001a1c1c7223 */ /* 0x000fc2000001082f */
[----:B------:R-:W-:Y:S01]  /*17fe0*/  LOP3.LUT P3, RZ, R22, 0x4, RZ, 0xc0, !PT ;  /* 0x0000000416ff7812 */ /* 0x000fe2000786c0ff */
[----:B------:R-:W-:-:S01]  /*17ff0*/  FFMA.FTZ R29, R29, R26, -R47 ;  /* 0x0000001a1d1d7223 */ /* 0x000fc2000001082f */
[----:B------:R-:W-:Y:S01]  /*18000*/  FMNMX.FTZ R10, R27, R10, !PT ;  /* 0x0000000a1b0a7209 */ /* 0x000fe20007810000 */
[----:B------:R-:W-:-:S01]  /*18010*/  FFMA.FTZ R32, R32, R26, -R47 ;  /* 0x0000001a20207223 */ /* 0x000fc2000001082f */
[----:B------:R-:W-:Y:S01]  /*18020*/  FSEL R72, R72, -INF , !P0 ;  /* 0xff80000048487808 */ /* 0x000fe20004000000 */
        /* <DEDUP_REMOVED lines=11> */
[----:B------:R-:W-:Y:S01]  /*180e0*/  FSEL R75, R75, -INF , !P0 ;  /* 0xff8000004b4b7808 */ /* 0x000fe20004000000 */
[----:B------:R-:W-:-:S01]  /*180f0*/  FFMA.FTZ R45, R45, R26, -R47 ;  /* 0x0000001a2d2d7223 */ /* 0x000fc2000001082f */
[----:B------:R-:W-:Y:S01]  /*18100*/  FMNMX.FTZ R10, R35, R10, !PT ;  /* 0x0000000a230a7209 */ /* 0x000fe20007810000 */
[----:B------:R-:W-:-:S01]  /*18110*/  FFMA.FTZ R50, R50, R26, -R47 ;  /* 0x0000001a32327223 */ /* 0x000fc2000001082f */
[----:B------:R-:W-:Y:S01]  /*18120*/  ISETP.LT.OR P2, PT, R137, 0x7a, P2 ;  /* 0x0000007a8900780c */ /* 0x000fe20001741670 */
        /* <DEDUP_REMOVED lines=26> */
[----:B------:R-:W-:Y:S01]  /*182d0*/  FMUL.FTZ R13, R13, R26 ;  /* 0x0000001a0d0d7220 */ /* 0x000fe20000410000 */
[----:B------:R-:W-:Y:S01]  /*182e0*/  MUFU.EX2 R46, R46 ;  /* 0x0000002e002e7308 */ /* 0x000fe20000000800 */
[----:B------:R-:W-:-:S02]  /*182f0*/  LOP3.LUT P0, RZ, R22, 0x20000000, RZ, 0xc0, !PT ;  /* 0x2000000016ff7812 */ /* 0x000fc4000780c0ff */
[----:B------:R-:W-:-:S04]  /*18300*/  FMNMX.FTZ R10, R53, R10, !PT ;  /* 0x0000000a350a7209 */ /* 0x000fc80007810000 */
[----:B------:R-:W-:Y:S01]  /*18310*/  FMNMX.FTZ R10, R56, R10, !PT ;  /* 0x0000000a380a7209 */ /* 0x000fe20007810000 */
[----:B------:R-:W0:Y:S03]  /*18320*/  MUFU.EX2 R13, R13 ;  /* 0x0000000d000d7308 */ /* 0x000e260000000800 */
[----:B------:R-:W-:-:S04]  /*18330*/  FMNMX.FTZ R10, R57, R10, !PT ;  /* 0x0000000a390a7209 */ /* 0x000fc80007810000 */
[----:B------:R-:W-:Y:S01]  /*18340*/  FMNMX.FTZ R10, R60, R10, !PT ;  /* 0x0000000a3c0a7209 */ /* 0x000fe20007810000 */
[----:B------:R-:W1:Y:S03]  /*18350*/  MUFU.EX2 R15, R15 ;  /* 0x0000000f000f7308 */ /* 0x000e660000000800 */
[----:B------:R-:W-:-:S04]  /*18360*/  FMNMX.FTZ R10, R61, R10, !PT ;  /* 0x0000000a3d0a7209 */ /* 0x000fc80007810000 */
[----:B------:R-:W-:Y:S01]  /*18370*/  FMNMX.FTZ R10, R64, R10, !PT ;  /* 0x0000000a400a7209 */ /* 0x000fe20007810000 */
[----:B------:R-:W-:Y:S01]  /*18380*/  MUFU.EX2 R24, R24 ;  /* 0x0000001800187308 */ /* 0x000fe20000000800 */
[----:B0-----:R-:W-:-:S02]  /*18390*/  FFMA.FTZ R4, R13, R4, R46 ;  /* 0x000000040d047223 */ /* 0x001fc4000001002e */
[----:B------:R-:W-:-:S04]  /*183a0*/  FMNMX.FTZ R10, R65, R10, !PT ;  /* 0x0000000a410a7209 */ /* 0x000fc80007810000 */
[----:B------:R-:W-:Y:S01]  /*183b0*/  FMNMX.FTZ R10, R68, R10, !PT ;  /* 0x0000000a440a7209 */ /* 0x000fe20007810000 */
[----:B------:R-:W-:Y:S01]  /*183c0*/  MUFU.EX2 R25, R25 ;  /* 0x0000001900197308 */ /* 0x000fe20000000800 */
[----:B-1----:R-:W-:-:S02]  /*183d0*/  FADD.FTZ R4, R15, R4 ;  /* 0x000000040f047221 */ /* 0x002fc40000010000 */
        /* <DEDUP_REMOVED lines=12> */
[----:B------:R-:W-:-:S05]  /*184a0*/  FMNMX.FTZ R10, R82, R10, !PT ;  /* 0x0000000a520a7209 */ /* 0x000fca0007810000 */
        /* <DEDUP_REMOVED lines=10> */
[----:B0-----:R-:W-:-:S04]  /*18550*/  FMNMX.FTZ R10, R10, R84, !PT ;  /* 0x000000540a0a7209 */ /* 0x001fc80007810000 */
[----:B------:R-:W-:-:S03]  /*18560*/  FSETP.NEU.FTZ.AND P1, PT, R10, -INF , PT ;  /* 0xff8000000a00780b */ /* 0x000fc60003f3d000 */
[----:B------:R-:W-:Y:S01]  /*18570*/  MUFU.EX2 R51, R51 ;  /* 0x0000003300337308 */ /* 0x000fe20000000800 */
[----:B------:R-:W-:-:S05]  /*18580*/  FSEL R84, R10, RZ, P1 ;  /* 0x000000ff0a547208 */ /* 0x000fca0000800000 */
[----:B------:R-:W-:Y:S01]  /*18590*/  FADD.FTZ R12, -R84, R12 ;  /* 0x0000000c540c7221 */ /* 0x000fe20000010100 */
[----:B------:R-:W-:-:S01]  /*185a0*/  FFMA.FTZ R84, R10, R26, -8 ;  /* 0xc10000000a547423 */ /* 0x000fc2000001001a */
[----:B------:R-:W-:Y:S02]  /*185b0*/  MUFU.EX2 R54, R54 ;  /* 0x0000003600367308 */ /* 0x000fe40000000800 */
[----:B------:R-:W-:Y:S02]  /*185c0*/  FMUL.FTZ R12, R12, R26 ;  /* 0x0000001a0c0c7220 */ /* 0x000fe40000410000 */
[----:B------:R-:W-:-:S04]  /*185d0*/  FSEL R85, R84, RZ, P1 ;  /* 0x000000ff54557208 */ /* 0x000fc80000800000 */
        /* <DEDUP_REMOVED lines=38> */
[----:B------:R-:W-:Y:S01]  /*18840*/  FADD.FTZ R3, R25, R3 ;  /* 0x0000000319037221 */ /* 0x000fe20000010000 */
[----:B------:R-:W-:-:S01]  /*18850*/  FFMA.FTZ R81, R81, R26, -R85 ;  /* 0x0000001a51517223 */ /* 0x000fc20000010855 */
[----:B------:R-:W1:Y:S01]  /*18860*/  MUFU.EX2 R30, R30 ;  /* 0x0000001e001e7308 */ /* 0x000e620000000800 */
[----:B--2---:R-:W-:-:S01]  /*18870*/  FADD.FTZ R4, R11, R84 ;  /* 0x000000540b047221 */ /* 0x004fc20000010000 */
[----:B------:R-:W-:Y:S01]  /*18880*/  FADD.FTZ R3, R28, R3 ;  /* 0x000000031c037221 */ /* 0x000fe20000010000 */
[----:B------:R-:W-:-:S03]  /*18890*/  FFMA.FTZ R82, R82, R26, -R85 ;  /* 0x0000001a52527223 */ /* 0x000fc60000010855 */
        /* <DEDUP_REMOVED lines=100> */
.L_x_11957:
        /* <DEDUP_REMOVED lines=100> */
.L_x_11937:
[----:B------:R-:W-:Y:S05]  /*19520*/  BSYNC B0 ;  /* 0x0000000000007941 */ /* 0x000fea0003800000 */
.L_x_11936:
[----:B------:R-:W-:Y:S06]  /*19530*/  BAR.ARV 0x8, 0x200 ;  /* 0x0208000000007b1d */ /* 0x000fec0000002000 */
[----:B------:R-:W-:Y:S05]  /*19540*/  @!P0 BRA `(.L_x_11959) ;  /* 0x0000000000048947 */ /* 0x000fea0003800000 */
[----:B------:R-:W-:Y:S01]  /*19550*/  BPT.TRAP 0x1 ;  /* 0x000000040000795c */ /* 0x000fe20000300000 */
.L_x_11959:
[----:B------:R-:W-:Y:S01]  /*19560*/  IMAD R11, R19, 0x8, R18 ;  /* 0x00000008130b7824 */ /* 0x000fe200078e0212 */
[----:B------:R-:W-:-:S04]  /*19570*/  SHF.L.U32 R0, R156, 0x1f, RZ ;  /* 0x0000001f9c007819 */ /* 0x000fc800000006ff */
[----:B------:R0:W1:Y:S01]  /*19580*/  SYNCS.PHASECHK.TRANS64.TRYWAIT P1, [R11+URZ+0x19c50], R0 ;  /* 0x019c50000b0075a7 */ /* 0x000062000802017f */
[----:B------:R-:W-:Y:S05]  /*19590*/  @!P0 BRA `(.L_x_11960) ;  /* 0x0000000000048947 */ /* 0x000fea0003800000 */
[----:B------:R-:W-:Y:S01]  /*195a0*/  BPT.TRAP 0x1 ;  /* 0x000000040000795c */ /* 0x000fe20000300000 */
.L_x_11960:
[----:B------:R-:W-:Y:S04]  /*195b0*/  BSSY B0, `(.L_x_11961) ;  /* 0x0000004000007945 */ /* 0x000fe80003800000 */
[----:B-1----:R-:W-:Y:S05]  /*195c0*/  @P1 BRA `(.L_x_11962) ;  /* 0x0000000000081947 */ /* 0x002fea0003800000 */
[----:B------:R-:W1:Y:S02]  /*195d0*/  SYNCS.PHASECHK.TRANS64.TRYWAIT P1, [R11+URZ+0x19c50], R0 ;  /* 0x019c50000b0075a7 */ /* 0x000e64000802017f */
[----:B-1----:R-:W-:Y:S05]  /*195e0*/  @!P1 BRA `(.L_x_11963) ;  /* 0x000000b0009c9947 */ /* 0x002fea0003800000 */
.L_x_11962:
[----:B------:R-:W-:Y:S05]  /*195f0*/  BSYNC B0 ;  /* 0x0000000000007941 */ /* 0x000fea0003800000 */
.L_x_11961:
[----:B------:R-:W-:Y:S01]  /*19600*/  VIADD R18, R18, 0x3000 ;  /* 0x0000300012127836 */ /* 0x000fe20000000000 */
[----:B------:R-:W-:Y:S01]  /*19610*/  ULDC.64 UR4, c[0x0][0x9a0] ;  /* 0x0002680000047ab9 */ /* 0x000fe20000000a00 */
[----:B------:R-:W-:Y:S01]  /*19620*/  IMAD.MOV.U32 R7, RZ, RZ, 0x40000040 ;  /* 0x40000040ff077424 */ /* 0x000fe200078e00ff */
[----:B------:R-:W-:Y:S01]  /*19630*/  ISETP.NE.U32.AND P1, PT, RZ, UR4, PT ;  /* 0x00000004ff007c0c */ /* 0x000fe2000bf25070 */
[----:B------:R-:W-:Y:S01]  /*19640*/  WARPGROUP.ARRIVE ;  /* 0x00000000000079c5 */ /* 0x000fe20000000000 */
[----:B------:R-:W-:Y:S01]  /*19650*/  SHF.R.U32.HI R18, RZ, 0x4, R18 ;  /* 0x00000004ff127819 */ /* 0x000fe20000011612 */
[----:B------:R-:W-:Y:S01]  /*19660*/  IMAD.MOV.U32 R14, RZ, RZ, 0x3f800000 ;  /* 0x3f800000ff0e7424 */ /* 0x000fe200078e00ff */
[----:B------:R-:W-:Y:S02]  /*19670*/  R2UR UR7, R7 ;  /* 0x00000000070772ca */ /* 0x000fe400000e0000 */
[----:B------:R-:W-:Y:S02]  /*19680*/  LOP3.LUT R18, R18, 0x3fff, RZ, 0xc0, !PT ;  /* 0x00003fff12127812 */ /* 0x000fe400078ec0ff */
[----:B------:R-:W-:-:S02]  /*19690*/  ISETP.NE.AND.EX P1, PT, RZ, UR5, PT, P1 ;  /* 0x00000005ff007c0c */ /* 0x000fc4000bf25310 */
[----:B------:R-:W-:-:S05]  /*196a0*/  LOP3.LUT R18, R18, 0x10000, RZ, 0xfc, !PT ;  /* 0x0001000012127812 */ /* 0x000fca00078efcff */
[----:B------:R-:W-:-:S05]  /*196b0*/  IMAD R6, R19, 0x300, R18 ;  /* 0x0000030013067824 */ /* 0x000fca00078e0212 */
[----:B------:R-:W-:Y:S01]  /*196c0*/  R2UR UR6, R6 ;  /* 0x00000000060672ca */ /* 0x000fe200000e0000 */
[----:B------:R-:W0:Y:S01]  /*196d0*/  @P1 LDC.64 R12, c[0x0][0x9c8] ;  /* 0x00027200ff0c1b82 */ /* 0x000e220000000a00 */
[----:B------:R-:W-:-:S07]  /*196e0*/  @P1 SHF.R.S32.HI R15, RZ, 0x1f, R155 ;  /* 0x0000001fff0f1819 */ /* 0x000fce000001149b */
[----:B------:R-:W2:Y:S04]  /*196f0*/  @P1 LDC.64 R8, c[0x0][0x9d0] ;  /* 0x00027400ff081b82 */ /* 0x000ea80000000a00 */
[----:B------:R-:W-:Y:S01]  /*19700*/  QGMMA.64x96x32.F32.E4M3.E4M3 R88, R148, gdesc[UR4], R88, gsb0 ;  /* 0x0160000494587df3 */ /* 0x000fe20008000858 */
[----:B01----:R-:W-:Y:S01]  /*19710*/  @P1 IMAD R0, R15, R12, RZ ;  /* 0x0000000c0f001224 */ /* 0x003fe200078e02ff */
[----:B------:R-:W-:-:S03]  /*19720*/  @P1 SHF.R.S32.HI R15, RZ, 0x1f, R154 ;  /* 0x0000001fff0f1819 */ /* 0x000fc6000001149a */
[C---:B------:R-:W-:Y:S02]  /*19730*/  @P1 IMAD R7, R155.reuse, R13, R0 ;  /* 0x0000000d9b071224 */ /* 0x040fe400078e0200 */
[----:B------:R-:W-:-:S04]  /*19740*/  @P1 IMAD.WIDE.U32 R12, R155, R12, RZ ;  /* 0x0000000c9b0c1225 */ /* 0x000fc800078e00ff */
[-C--:B--2---:R-:W-:Y:S02]  /*19750*/  @P1 IMAD R0, R15, R8.reuse, RZ ;  /* 0x000000080f001224 */ /* 0x084fe400078e02ff */
[----:B------:R-:W-:Y:S02]  /*19760*/  @P1 IMAD.IADD R13, R13, 0x1, R7 ;  /* 0x000000010d0d1824 */ /* 0x000fe400078e0207 */
[C---:B------:R-:W-:Y:S02]  /*19770*/  @P1 IMAD R7, R154.reuse, R9, R0 ;  /* 0x000000099a071224 */ /* 0x040fe400078e0200 */
[----:B------:R-:W-:-:S04]  /*19780*/  @P1 IMAD.WIDE.U32 R8, R154, R8, R12 ;  /* 0x000000089a081225 */ /* 0x000fc800078e000c */
[----:B------:R-:W-:Y:S01]  /*19790*/  @P1 IMAD.IADD R7, R9, 0x1, R7 ;  /* 0x0000000109071824 */ /* 0x000fe200078e0207 */
[----:B------:R-:W-:-:S04]  /*197a0*/  @P1 LEA R12, P2, R8, UR4, 0x2 ;  /* 0x00000004080c1c11 */ /* 0x000fc8000f8410ff */
        /* <DEDUP_REMOVED lines=15> */
[----:B------:R-:W-:-:S03]  /*198a0*/  IMAD.MOV.U32 R7, RZ, RZ, 0x40000040 ;  /* 0x40000040ff077424 */ /* 0x000fc600078e00ff */
        /* <DEDUP_REMOVED lines=40> */
.L_x_11964:
[----:B------:R-:W2:Y:S01]  /*19b30*/  LDL.LU R4, [R1+0xc] ;  /* 0x00000c0001047983 */ /* 0x000ea20000300800 */
[----:B------:R-:W-:Y:S02]  /*19b40*/  VIADD R11, R11, 0x19c60 ;  /* 0x00019c600b0b7836 */ /* 0x000fe40000000000 */
[-C--:B------:R-:W-:Y:S01]  /*19b50*/  FMUL.FTZ R3, R88, R20.reuse ;  /* 0x0000001458037220 */ /* 0x080fe20000410000 */
[----:B------:R-:W-:Y:S01]  /*19b60*/  FMUL.FTZ R6, R89, R20 ;  /* 0x0000001459067220 */ /* 0x000fe20000410000 */
[----:B------:R-:W3:Y:S01]  /*19b70*/  LDL.LU R24, [R1+0x60] ;  /* 0x0000600001187983 */ /* 0x000ee20000300800 */
[----:B------:R-:W-:-:S05]  /*19b80*/  VIADD R19, R19, 0x1 ;  /* 0x0000000113137836 */ /* 0x000fca0000000000 */
[----:B------:R-:W-:Y:S01]  /*19b90*/  ISETP.NE.AND P1, PT, R19, 0x2, PT ;  /* 0x000000021300780c */ /* 0x000fe20003f25270 */
[----:B------:R-:W-:-:S03]  /*19ba0*/  FMUL.FTZ R92, R92, R20 ;  /* 0x000000145c5c7220 */ /* 0x000fc60000410000 */
        /* <DEDUP_REMOVED lines=46> */
[----:B------:R-:W-:Y:S02]  /*19e90*/  SEL R19, R19, RZ, P1 ;  /* 0x000000ff13137207 */ /* 0x000fe40000800000 */
[----:B--2---:R-:W-:Y:S01]  /*19ea0*/  PRMT R4, R4, 0x654, R11 ;  /* 0x0000065404047816 */ /* 0x004fe2000000000b */
[----:B---3--:R-:W-:-:S03]  /*19eb0*/  VIADD R24, R24, 0x1 ;  /* 0x0000000118187836 */ /* 0x008fc60000000000 */
[----:B------:R0:W-:Y:S02]  /*19ec0*/  SYNCS.ARRIVE.TRANS64.RED.A1T0 RZ, [R4+URZ], RZ ;  /* 0x000000ff04ff79a7 */ /* 0x0001e4000810043f */
[----:B------:R0:W-:Y:S01]  /*19ed0*/  STL [R1+0x60], R24 ;  /* 0x0000601801007387 */ /* 0x0001e20000100800 */
[-C--:B------:R-:W-:Y:S01]  /*19ee0*/  FMUL.FTZ R11, R124, R20.reuse ;  /* 0x000000147c0b7220 */ /* 0x080fe20000410000 */
[----:B------:R-:W-:-:S07]  /*19ef0*/  FMUL.FTZ R20, R133, R20 ;  /* 0x0000001485147220 */ /* 0x000fce0000410000 */
.L_x_11847:
        /* <DEDUP_REMOVED lines=10> */
[----:B-----5:R-:W0:Y:S01]  /*19fa0*/  S2R R24, SR_TID.X ;  /* 0x0000000000187919 */ /* 0x020e220000002100 */
[----:B------:R-:W-:Y:S01]  /*19fb0*/  ULDC.64 UR4, c[0x4][0x70] ;  /* 0x01001c0000047ab9 */ /* 0x000fe20000000a00 */
[----:B------:R-:W2:Y:S04]  /*19fc0*/  LDL R37, [R1+0x80] ;  /* 0x0000800001257983 */ /* 0x000ea80000100800 */
[----:B------:R-:W3:Y:S01]  /*19fd0*/  LDL R59, [R1+0x5c] ;  /* 0x00005c00013b7983 */ /* 0x000ee20000100800 */
[----:B------:R-:W4:Y:S01]  /*19fe0*/  S2R R35, SR_SWINHI ;  /* 0x0000000000237919 */ /* 0x000f220000002f00 */
[----:B------:R-:W-:Y:S02]  /*19ff0*/  F2FP.BF16.F32.PACK_AB R126, R126, R25 ;  /* 0x000000197e7e723e */ /* 0x000fe400000010ff */
[----:B------:R-:W-:Y:S01]  /*1a000*/  F2FP.BF16.F32.PACK_AB R15, R15, R96 ;  /* 0x000000600f0f723e */ /* 0x000fe200000010ff */
[----:B------:R-:W3:Y:S01]  /*1a010*/  LDL R61, [R1+0x48] ;  /* 0x00004800013d7983 */ /* 0x000ee20000100800 */
[----:B------:R-:W-:-:S02]  /*1a020*/  F2FP.BF16.F32.PACK_AB R8, R8, R97 ;  /* 0x000000610808723e */ /* 0x000fc400000010ff */
[----:B------:R-:W-:Y:S01]  /*1a030*/  F2FP.BF16.F32.PACK_AB R9, R9, R112 ;  /* 0x000000700909723e */ /* 0x000fe200000010ff */
[----:B------:R-:W3:Y:S01]  /*1a040*/  LDL R55, [R1+0x2c] ;  /* 0x00002c0001377983 */ /* 0x000ee20000100800 */
[----:B------:R-:W-:Y:S02]  /*1a050*/  F2FP.BF16.F32.PACK_AB R12, R12, R113 ;  /* 0x000000710c0c723e */ /* 0x000fe400000010ff */
[----:B------:R-:W-:Y:S01]  /*1a060*/  F2FP.BF16.F32.PACK_AB R3, R92, R3 ;  /* 0x000000035c03723e */ /* 0x000fe200000010ff */
[----:B------:R-:W3:Y:S01]  /*1a070*/  LDL R57, [R1+0x58] ;  /* 0x0000580001397983 */ /* 0x000ee20000100800 */
[----:B0-----:R-:W-:-:S05]  /*1a080*/  IMAD.SHL.U32 R4, R24, 0x4, RZ ;  /* 0x0000000418047824 */ /* 0x001fca00078e00ff */
[----:B------:R-:W-:-:S04]  /*1a090*/  LOP3.LUT R4, R4, 0xc, RZ, 0xc0, !PT ;  /* 0x0000000c04047812 */ /* 0x000fc800078ec0ff */
[----:B------:R-:W-:-:S05]  /*1a0a0*/  IADD3 R4, P0, R4, UR4, RZ ;  /* 0x0000000404047c10 */ /* 0x000fca000ff1e0ff */
[----:B------:R-:W-:Y:S01]  /*1a0b0*/  IMAD.X R5, RZ, RZ, UR5, P0 ;  /* 0x00000005ff057e24 */ /* 0x000fe200080e06ff */
[----:B------:R-:W-:Y:S01]  /*1a0c0*/  F2FP.BF16.F32.PACK_AB R6, R93, R6 ;  /* 0x000000065d06723e */ /* 0x000fe200000010ff */
[----:B------:R-:W-:-:S04]  /*1a0d0*/  ULDC.64 UR4, c[0x0][0xc00] ;  /* 0x0003000000047ab9 */ /* 0x000fc80000000a00 */
[----:B------:R0:W3:Y:S01]  /*1a0e0*/  LDG.E.CONSTANT R5, desc[UR42][R4.64] ;  /* 0x0000002a04057981 */ /* 0x0000e2000c1e9900 */
[----:B------:R-:W-:Y:S02]  /*1a0f0*/  F2FP.BF16.F32.PACK_AB R7, R7, R104 ;  /* 0x000000680707723e */ /* 0x000fe400000010ff */
[----:B------:R-:W-:Y:S02]  /*1a100*/  F2FP.BF16.F32.PACK_AB R10, R10, R105 ;  /* 0x000000690a0a723e */ /* 0x000fe400000010ff */
[----:B------:R-:W-:Y:S02]  /*1a110*/  F2FP.BF16.F32.PACK_AB R127, R127, R28 ;  /* 0x0000001c7f7f723e */ /* 0x000fe400000010ff */
[----:B------:R-:W-:Y:S02]  /*1a120*/  F2FP.BF16.F32.PACK_AB R29, R110, R29 ;  /* 0x0000001d6e1d723e */ /* 0x000fe400000010ff */
[----:B------:R-:W-:Y:S02]  /*1a130*/  F2FP.BF16.F32.PACK_AB R32, R111, R32 ;  /* 0x000000206f20723e */ /* 0x000fe400000010ff */
[----:B0-----:R-:W-:-:S02]  /*1a140*/  LOP3.LUT P0, R4, R24, 0x3, RZ, 0xc0, !PT ;  /* 0x0000000318047812 */ /* 0x001fc4000780c0ff */
[----:B------:R-:W-:Y:S02]  /*1a150*/  MOV R24, R18 ;  /* 0x0000001200187202 */ /* 0x000fe40000000f00 */
[----:B----4-:R-:W-:Y:S02]  /*1a160*/  MOV R25, R35 ;  /* 0x0000002300197202 */ /* 0x010fe40000000f00 */
[----:B------:R-:W-:Y:S02]  /*1a170*/  ISETP.EQ.OR P0, PT, R4, 0x3, !P0 ;  /* 0x000000030400780c */ /* 0x000fe40004702670 */
[----:B------:R-:W-:Y:S02]  /*1a180*/  F2FP.BF16.F32.PACK_AB R27, R118, R27 ;  /* 0x0000001b761b723e */ /* 0x000fe400000010ff */
        /* <DEDUP_REMOVED lines=35> */
[----:B--2---:R-:W-:-:S03]  /*1a3c0*/  IMAD.WIDE R8, R37, 0x2, R24 ;  /* 0x0000000225087825 */ /* 0x004fc600078e0218 */
[C---:B------:R-:W-:Y:S02]  /*1a3d0*/  LOP3.LUT R3, R8.reuse, 0x180, RZ, 0xc0, !PT ;  /* 0x0000018008037812 */ /* 0x040fe400078ec0ff */
[----:B------:R-:W-:Y:S02]  /*1a3e0*/  IADD3 R10, P5, R8, 0x20, RZ ;  /* 0x00000020080a7810 */ /* 0x000fe40007fbe0ff */
[----:B------:R-:W-:Y:S02]  /*1a3f0*/  SHF.R.U64 R3, R3, 0x3, RZ ;  /* 0x0000000303037819 */ /* 0x000fe400000012ff */
[----:B------:R-:W-:Y:S02]  /*1a400*/  LOP3.LUT R6, R10, 0x180, RZ, 0xc0, !PT ;  /* 0x000001800a067812 */ /* 0x000fe400078ec0ff */
[C---:B------:R-:W-:Y:S02]  /*1a410*/  IADD3 R14, P4, R8.reuse, 0x3000, RZ ;  /* 0x00003000080e7810 */ /* 0x040fe40007f9e0ff */
[----:B------:R-:W-:-:S02]  /*1a420*/  IADD3 R27, P3, R8, 0x3020, RZ ;  /* 0x00003020081b7810 */ /* 0x000fc40007f7e0ff */
[C---:B------:R-:W-:Y:S02]  /*1a430*/  IADD3 R29, P2, R8.reuse, 0x6000, RZ ;  /* 0x00006000081d7810 */ /* 0x040fe40007f5e0ff */
[----:B------:R-:W-:Y:S02]  /*1a440*/  IADD3 R70, P1, R8, 0x6020, RZ ;  /* 0x0000602008467810 */ /* 0x000fe40007f3e0ff */
[----:B------:R-:W-:Y:S02]  /*1a450*/  LOP3.LUT R8, R3, R8, RZ, 0x3c, !PT ;  /* 0x0000000803087212 */ /* 0x000fe400078e3cff */
[----:B------:R-:W-:-:S04]  /*1a460*/  SHF.R.U64 R3, R6, 0x3, RZ ;  /* 0x0000000306037819 */ /* 0x000fc800000012ff */
[----:B------:R-:W-:Y:S02]  /*1a470*/  LOP3.LUT R12, R3, R10, RZ, 0x3c, !PT ;  /* 0x0000000a030c7212 */ /* 0x000fe400078e3cff */
[----:B------:R-:W-:Y:S02]  /*1a480*/  LOP3.LUT R3, R14, 0x180, RZ, 0xc0, !PT ;  /* 0x000001800e037812 */ /* 0x000fe400078ec0ff */
[----:B------:R-:W-:Y:S02]  /*1a490*/  LOP3.LUT R10, R29, 0x180, RZ, 0xc0, !PT ;  /* 0x000001801d0a7812 */ /* 0x000fe400078ec0ff */
[----:B------:R-:W-:Y:S02]  /*1a4a0*/  SHF.R.U64 R3, R3, 0x3, RZ ;  /* 0x0000000303037819 */ /* 0x000fe400000012ff */
[----:B------:R-:W-:Y:S01]  /*1a4b0*/  SHF.R.U64 R10, R10, 0x3, RZ ;  /* 0x000000030a0a7819 */ /* 0x000fe200000012ff */
[--C-:B------:R-:W-:Y:S01]  /*1a4c0*/  IMAD.X R15, RZ, RZ, R9.reuse, P4 ;  /* 0x000000ffff0f7224 */ /* 0x100fe200020e0609 */
[----:B------:R-:W-:Y:S01]  /*1a4d0*/  LOP3.LUT R14, R3, R14, RZ, 0x3c, !PT ;  /* 0x0000000e030e7212 */ /* 0x000fe200078e3cff */
[--C-:B------:R-:W-:Y:S01]  /*1a4e0*/  IMAD.X R11, RZ, RZ, R9.reuse, P2 ;  /* 0x000000ffff0b7224 */ /* 0x100fe200010e0609 */
[----:B------:R-:W-:Y:S01]  /*1a4f0*/  LOP3.LUT R10, R10, R29, RZ, 0x3c, !PT ;  /* 0x0000001d0a0a7212 */ /* 0x000fe200078e3cff */
[--C-:B------:R-:W-:Y:S01]  /*1a500*/  IMAD.X R13, RZ, RZ, R9.reuse, P5 ;  /* 0x000000ffff0d7224 */ /* 0x100fe200028e0609 */
[----:B------:R-:W-:Y:S01]  /*1a510*/  LOP3.LUT R6, R27, 0x180, RZ, 0xc0, !PT ;  /* 0x000001801b067812 */ /* 0x000fe200078ec0ff */
[--C-:B------:R-:W-:Y:S01]  /*1a520*/  IMAD.X R21, RZ, RZ, R9.reuse, P3 ;  /* 0x000000ffff157224 */ /* 0x100fe200018e0609 */
[----:B------:R-:W-:Y:S01]  /*1a530*/  LOP3.LUT R31, R70, 0x180, RZ, 0xc0, !PT ;  /* 0x00000180461f7812 */ /* 0x000fe200078ec0ff */
[----:B------:R-:W-:Y:S01]  /*1a540*/  IMAD.X R7, RZ, RZ, R9, P1 ;  /* 0x000000ffff077224 */ /* 0x000fe200008e0609 */
[----:B---3--:R-:W-:-:S02]  /*1a550*/  LOP3.LUT R3, R5, 0x2, RZ, 0x3c, !PT ;  /* 0x0000000205037812 */ /* 0x008fc400078e3cff */
[----:B------:R-:W-:Y:S01]  /*1a560*/  MOV R53, R8 ;  /* 0x0000000800357202 */ /* 0x000fe20000000f00 */
[----:B------:R-:W-:Y:S01]  /*1a570*/  SHFL.IDX PT, R38, R38, R5, 0x1c1f ;  /* 0x001c1f0526267589 */ /* 0x000fe200000e0000 */
[----:B------:R-:W-:Y:S02]  /*1a580*/  MOV R49, R14 ;  /* 0x0000000e00317202 */ /* 0x000fe40000000f00 */
[----:B------:R-:W-:Y:S01]  /*1a590*/  MOV R45, R10 ;  /* 0x0000000a002d7202 */ /* 0x000fe20000000f00 */
[----:B------:R-:W-:Y:S01]  /*1a5a0*/  SHFL.IDX PT, R8, R4, R5, 0x1c1f ;  /* 0x001c1f0504087589 */ /* 0x000fe200000e0000 */
[----:B------:R-:W-:-:S03]  /*1a5b0*/  MOV R51, R12 ;  /* 0x0000000c00337202 */ /* 0x000fc60000000f00 */
[----:B------:R-:W0:Y:S01]  /*1a5c0*/  SHFL.IDX PT, R9, R28, R3, 0x1c1f ;  /* 0x001c1f031c097589 */ /* 0x000e2200000e0000 */
[----:B------:R-:W-:-:S03]  /*1a5d0*/  SHF.R.U64 R6, R6, 0x3, RZ ;  /* 0x0000000306067819 */ /* 0x000fc600000012ff */
[----:B------:R-:W2:Y:S01]  /*1a5e0*/  SHFL.IDX PT, R11, R40, R3, 0x1c1f ;  /* 0x001c1f03280b7589 */ /* 0x000ea200000e0000 */
[----:B------:R-:W-:-:S03]  /*1a5f0*/  SHF.R.U64 R31, R31, 0x3, RZ ;  /* 0x000000031f1f7819 */ /* 0x000fc600000012ff */
[----:B------:R-:W-:Y:S04]  /*1a600*/  SHFL.IDX PT, R58, R58, R5, 0x1c1f ;  /* 0x001c1f053a3a7589 */ /* 0x000fe800000e0000 */
[----:B------:R3:W4:Y:S04]  /*1a610*/  SHFL.IDX PT, R15, R36, R3, 0x1c1f ;  /* 0x001c1f03240f7589 */ /* 0x00072800000e0000 */
[----:B------:R-:W-:Y:S04]  /*1a620*/  SHFL.IDX PT, R42, R42, R5, 0x1c1f ;  /* 0x001c1f052a2a7589 */ /* 0x000fe800000e0000 */
[----:B------:R-:W1:Y:S04]  /*1a630*/  SHFL.IDX PT, R13, R44, R3, 0x1c1f ;  /* 0x001c1f032c0d7589 */ /* 0x000e6800000e0000 */
[----:B------:R-:W-:Y:S04]  /*1a640*/  SHFL.IDX PT, R60, R60, R5, 0x1c1f ;  /* 0x001c1f053c3c7589 */ /* 0x000fe800000e0000 */
[----:B------:R-:W1:Y:S04]  /*1a650*/  SHFL.IDX PT, R33, R34, R3, 0x1c1f ;  /* 0x001c1f0322217589 */ /* 0x000e6800000e0000 */
[----:B------:R-:W-:Y:S04]  /*1a660*/  SHFL.IDX PT, R62, R62, R5, 0x1c1f ;  /* 0x001c1f053e3e7589 */ /* 0x000fe800000e0000 */
[----:B------:R-:W1:Y:S01]  /*1a670*/  SHFL.IDX PT, R35, R32, R3, 0x1c1f ;  /* 0x001c1f0320237589 */ /* 0x000e6200000e0000 */
[----:B------:R-:W-:Y:S01]  /*1a680*/  LOP3.LUT R20, R6, R27, RZ, 0x3c, !PT ;  /* 0x0000001b06147212 */ /* 0x000fe200078e3cff */
[----:B---3--:R-:W3:Y:S01]  /*1a690*/  LDC R36, c[0x0][0xbe8] ;  /* 0x0002fa00ff247b82 */ /* 0x008ee20000000800 */
[----:B------:R-:W-:Y:S01]  /*1a6a0*/  LOP3.LUT R6, R31, R70, RZ, 0x3c, !PT ;  /* 0x000000461f067212 */ /* 0x000fe200078e3cff */
[----:B------:R-:W-:Y:S04]  /*1a6b0*/  SHFL.IDX PT, R46, R46, R5, 0x1c1f ;  /* 0x001c1f052e2e7589 */ /* 0x000fe800000e0000 */
[----:B------:R-:W-:Y:S04]  /*1a6c0*/  SHFL.IDX PT, R50, R50, R5, 0x1c1f ;  /* 0x001c1f0532327589 */ /* 0x000fe800000e0000 */
[----:B------:R-:W-:Y:S04]  /*1a6d0*/  SHFL.IDX PT, R54, R54, R5, 0x1c1f ;  /* 0x001c1f0536367589 */ /* 0x000fe800000e0000 */
[----:B------:R-:W-:Y:S04]  /*1a6e0*/  SHFL.IDX PT, R64, R64, R5, 0x1c1f ;  /* 0x001c1f0540407589 */ /* 0x000fe800000e0000 */
[----:B------:R-:W-:Y:S04]  /*1a6f0*/  SHFL.IDX PT, R66, R66, R5, 0x1c1f ;  /* 0x001c1f0542427589 */ /* 0x000fe800000e0000 */
[----:B------:R4:W-:Y:S04]  /*1a700*/  SHFL.IDX PT, R68, R68, R5, 0x1c1f ;  /* 0x001c1f0544447589 */ /* 0x0009e800000e0000 */
[----:B------:R-:W3:Y:S04]  /*1a710*/  SHFL.IDX PT, R27, R48, R3, 0x1c1f ;  /* 0x001c1f03301b7589 */ /* 0x000ee800000e0000 */
[----:B------:R-:W3:Y:S04]  /*1a720*/  SHFL.IDX PT, R29, R52, R3, 0x1c1f ;  /* 0x001c1f03341d7589 */ /* 0x000ee800000e0000 */
[----:B------:R-:W3:Y:S04]  /*1a730*/  SHFL.IDX PT, R31, R56, R3, 0x1c1f ;  /* 0x001c1f03381f7589 */ /* 0x000ee800000e0000 */
[----:B------:R-:W3:Y:S04]  /*1a740*/  SHFL.IDX PT, R37, R30, R3, 0x1c1f ;  /* 0x001c1f031e257589 */ /* 0x000ee800000e0000 */
[----:B------:R-:W3:Y:S04]  /*1a750*/  SHFL.IDX PT, R39, R126, R3, 0x1c1f ;  /* 0x001c1f037e277589 */ /* 0x000ee800000e0000 */
[----:B------:R-:W3:Y:S01]  /*1a760*/  SHFL.IDX PT, R41, R26, R3, 0x1c1f ;  /* 0x001c1f031a297589 */ /* 0x000ee200000e0000 */
[----:B------:R-:W-:-:S02]  /*1a770*/  MOV R43, R6 ;  /* 0x00000006002b7202 */ /* 0x000fc40000000f00 */
[----:B0-----:R-:W-:Y:S02]  /*1a780*/  SEL R4, R8, R9, P0 ;  /* 0x0000000908047207 */ /* 0x001fe40000000000 */
[----:B------:R-:W-:Y:S02]  /*1a790*/  SEL R6, R9, R8, P0 ;  /* 0x0000000809067207 */ /* 0x000fe40000000000 */
[----:B------:R-:W-:Y:S02]  /*1a7a0*/  MOV R47, R20 ;  /* 0x00000014002f7202 */ /* 0x000fe40000000f00 */
[----:B--2---:R-:W-:Y:S01]  /*1a7b0*/  SEL R8, R38, R11, P0 ;  /* 0x0000000b26087207 */ /* 0x004fe20000000000 */
[----:B------:R-:W0:Y:S01]  /*1a7c0*/  LDC.64 R20, c[0x0][0xc00] ;  /* 0x00030000ff147b82 */ /* 0x000e220000000a00 */
[----:B------:R-:W-:Y:S02]  /*1a7d0*/  SEL R10, R11, R38, P0 ;  /* 0x000000260b0a7207 */ /* 0x000fe40000000000 */
[----:B----4-:R-:W-:-:S02]  /*1a7e0*/  SEL R5, R58, R15, P0 ;  /* 0x0000000f3a057207 */ /* 0x010fc40000000000 */
[----:B------:R-:W-:-:S03]  /*1a7f0*/  SEL R7, R15, R58, P0 ;  /* 0x0000003a0f077207 */ /* 0x000fc60000000000 */
[----:B------:R-:W-:Y:S01]  /*1a800*/  BAR.SYNC.DEFER_BLOCKING 0x1, 0x180 ;  /* 0x0046000000007b1d */ /* 0x000fe20000010000 */
[----:B-1----:R-:W-:Y:S02]  /*1a810*/  SEL R12, R42, R13, P0 ;  /* 0x0000000d2a0c7207 */ /* 0x002fe40000000000 */
[----:B------:R-:W-:Y:S02]  /*1a820*/  SEL R14, R13, R42, P0 ;  /* 0x0000002a0d0e7207 */ /* 0x000fe40000000000 */
[----:B------:R-:W-:Y:S02]  /*1a830*/  SEL R9, R60, R33, P0 ;  /* 0x000000213c097207 */ /* 0x000fe40000000000 */
[----:B------:R-:W-:Y:S02]  /*1a840*/  SEL R11, R33, R60, P0 ;  /* 0x0000003c210b7207 */ /* 0x000fe40000000000 */
[----:B------:R-:W-:Y:S02]  /*1a850*/  SEL R13, R62, R35, P0 ;  /* 0x000000233e0d7207 */ /* 0x000fe40000000000 */
[----:B------:R-:W-:-:S02]  /*1a860*/  SEL R15, R35, R62, P0 ;  /* 0x0000003e230f7207 */ /* 0x000fc40000000000 */
[----:B------:R-:W-:-:S04]  /*1a870*/  ISETP.NE.U32.AND P2, PT, RZ, UR4, PT ;  /* 0x00000004ff007c0c */ /* 0x000fc8000bf45070 */
[----:B------:R-:W-:Y:S01]  /*1a880*/  ISETP.NE.AND.EX P2, PT, RZ, UR5, PT, P2 ;  /* 0x00000005ff007c0c */ /* 0x000fe2000bf45320 */
[----:B------:R-:W-:Y:S01]  /*1a890*/  ULDC.64 UR4, c[0x0][0xc08] ;  /* 0x0003020000047ab9 */ /* 0x000fe20000000a00 */
[----:B------:R3:W-:Y:S04]  /*1a8a0*/  STSM.16.M88.4 [R53], R4 ;  /* 0x0000000435007844 */ /* 0x0007e80000000200 */
[----:B------:R1:W-:Y:S04]  /*1a8b0*/  STSM.16.M88.4 [R51], R8 ;  /* 0x0000000833007844 */ /* 0x0003e80000000200 */
[----:B------:R2:W-:Y:S01]  /*1a8c0*/  STSM.16.M88.4 [R49], R12 ;  /* 0x0000000c31007844 */ /* 0x0005e20000000200 */
[----:B---3--:R-:W-:-:S02]  /*1a8d0*/  SEL R4, R46, R27, P0 ;  /* 0x0000001b2e047207 */ /* 0x008fc40000000000 */
[----:B------:R-:W-:Y:S02]  /*1a8e0*/  SEL R6, R27, R46, P0 ;  /* 0x0000002e1b067207 */ /* 0x000fe40000000000 */
[----:B-1----:R-:W-:Y:S02]  /*1a8f0*/  SEL R8, R50, R29, P0 ;  /* 0x0000001d32087207 */ /* 0x002fe40000000000 */
        /* <DEDUP_REMOVED lines=8> */
[----:B------:R-:W-:Y:S02]  /*1a980*/  SEL R15, R41, R68, P0 ;  /* 0x00000044290f7207 */ /* 0x000fe40000000000 */
[----:B------:R-:W-:-:S04]  /*1a990*/  ISETP.NE.U32.AND P0, PT, RZ, UR4, PT ;  /* 0x00000004ff007c0c */ /* 0x000fc8000bf05070 */
[----:B------:R-:W-:Y:S01]  /*1a9a0*/  ISETP.NE.AND.EX P0, PT, RZ, UR5, PT, P0 ;  /* 0x00000005ff007c0c */ /* 0x000fe2000bf05300 */
[----:B0-----:R-:W-:Y:S01]  /*1a9b0*/  IMAD.WIDE R26, R59, 0x4, R20 ;  /* 0x000000043b1a7825 */ /* 0x001fe200078e0214 */
[----:B------:R0:W-:Y:S04]  /*1a9c0*/  STSM.16.M88.4 [R47], R4 ;  /* 0x000000042f007844 */ /* 0x0001e80000000200 */
[----:B------:R1:W-:Y:S07]  /*1a9d0*/  STSM.16.M88.4 [R45], R8 ;  /* 0x000000082d007844 */ /* 0x0003ee0000000200 */
[----:B------:R-:W0:Y:S01]  /*1a9e0*/  @P0 LDC.64 R20, c[0x0][0xc08] ;  /* 0x00030200ff140b82 */ /* 0x000e220000000a00 */
[----:B------:R2:W-:Y:S01]  /*1a9f0*/  STSM.16.M88.4 [R43], R12 ;  /* 0x0000000c2b007844 */ /* 0x0005e20000000200 */
[----:B------:R-:W-:Y:S01]  /*1aa00*/  ULDC UR4, c[0x0][0xa88] ;  /* 0x0002a20000047ab9 */ /* 0x000fe20000000800 */
[----:B------:R-:W-:-:S05]  /*1aa10*/  IMAD.MOV.U32 R3, RZ, RZ, RZ ;  /* 0x000000ffff037224 */ /* 0x000fca00078e00ff */
[----:B------:R-:W-:Y:S01]  /*1aa20*/  BAR.SYNC.DEFER_BLOCKING 0x1, 0x180 ;  /* 0x0046000000007b1d */ /* 0x000fe20000010000 */
[----:B------:R-:W-:Y:S02]  /*1aa30*/  IMAD.U32 R39, RZ, RZ, UR4 ;  /* 0x00000004ff277e24 */ /* 0x000fe4000f8e00ff */
[----:B0-----:R-:W-:-:S03]  /*1aa40*/  @P0 IMAD.WIDE R4, R59, 0x4, R20 ;  /* 0x000000043b040825 */ /* 0x001fc600078e0214 */
[----:B------:R0:W5:Y:S04]  /*1aa50*/  @P2 LDG.E R3, desc[UR42][R26.64] ;  /* 0x0000002a1a032981 */ /* 0x000168000c1e1900 */
[----:B------:R0:W5:Y:S01]  /*1aa60*/  @P0 LDG.E R39, desc[UR42][R4.64] ;  /* 0x0000002a04270981 */ /* 0x000162000c1e1900 */
[----:B------:R-:W-:-:S13]  /*1aa70*/  ISETP.NE.AND P1, PT, R36, 0x1, PT ;  /* 0x000000012400780c */ /* 0x000fda0003f25270 */
[----:B------:R-:W3:Y:S08]  /*1aa80*/  @P1 LDC R6, c[0x0][0xbec] ;  /* 0x0002fb00ff061b82 */ /* 0x000ef00000000800 */
[----:B-1----:R-:W1:Y:S01]  /*1aa90*/  @P1 LDC R9, c[0x0][0xbf0] ;  /* 0x0002fc00ff091b82 */ /* 0x002e620000000800 */
[----:B--2---:R-:W-:Y:S01]  /*1aaa0*/  IMAD.IADD R13, R61, 0x1, R55 ;  /* 0x000000013d0d7824 */ /* 0x004fe200078e0237 */
[----:B------:R-:W-:-:S03]  /*1aab0*/  SHF.R.S32.HI R37, RZ, 0x1f, R57 ;  /* 0x0000001fff257819 */ /* 0x000fc60000011439 */
[----:B------:R-:W-:Y:S02]  /*1aac0*/  IMAD.MOV.U32 R7, RZ, RZ, R13 ;  /* 0x000000ffff077224 */ /* 0x000fe400078e000d */
[----:B---3--:R-:W-:Y:S01]  /*1aad0*/  @P1 IMAD.HI.U32 R6, R13, R6, RZ ;  /* 0x000000060d061227 */ /* 0x008fe200078e00ff */
[----:B0-----:R-:W-:Y:S06]  /*1aae0*/  @P0 BRA `(.L_x_11967) ;  /* 0x0000000000100947 */ /* 0x001fec0003800000 */
[----:B------:R-:W-:Y:S05]  /*1aaf0*/  @!P2 BRA `(.L_x_11967) ;  /* 0x00000000000ca947 */ /* 0x000fea0003800000 */
[----:B------:R-:W2:Y:S04]  /*1ab00*/  LDG.E R4, desc[UR42][R26.64] ;  /* 0x0000002a1a047981 */ /* 0x000ea8000c1e1900 */
[----:B-----5:R-:W2:Y:S02]  /*1ab10*/  LDG.E R39, desc[UR42][R26.64+0x4] ;  /* 0x0000042a1a277981 */ /* 0x020ea4000c1e1900 */
[----:B--2---:R-:W-:-:S07]  /*1ab20*/  IMAD.IADD R39, R39, 0x1, -R4 ;  /* 0x0000000127277824 */ /* 0x004fce00078e0a04 */
.L_x_11967:
[----:B------:R-:W2:Y:S01]  /*1ab30*/  LDL R50, [R1+0x54] ;  /* 0x0000540001327983 */ /* 0x000ea20000100800 */
[----:B------:R-:W-:-:S03]  /*1ab40*/  ULDC.64 UR4, c[0x0][0xb90] ;  /* 0x0002e40000047ab9 */ /* 0x000fc60000000a00 */
[----:B------:R-:W3:Y:S01]  /*1ab50*/  LDL R14, [R1+0x7c] ;  /* 0x00007c00010e7983 */ /* 0x000ee20000100800 */
[----:B------:R-:W0:Y:S01]  /*1ab60*/  S2R R4, SR_TID.X ;  /* 0x0000000000047919 */ /* 0x000e220000002100 */
[----:B------:R-:W4:Y:S01]  /*1ab70*/  S2R R15, SR_TID.X ;  /* 0x00000000000f7919 */ /* 0x000f220000002100 */
[--C-:B-----5:R-:W-:Y:S01]  /*1ab80*/  SHF.R.S32.HI R21, RZ, 0x1f, R3.reuse ;  /* 0x0000001fff157819 */ /* 0x120fe20000011403 */
[----:B------:R-:W-:Y:S01]  /*1ab90*/  IMAD.MOV.U32 R20, RZ, RZ, R3 ;  /* 0x000000ffff147224 */ /* 0x000fe200078e0003 */
[----:B-1----:R-:W-:Y:S02]  /*1aba0*/  @P1 SHF.R.U32.HI R7, RZ, R9, R6 ;  /* 0x00000009ff071219 */ /* 0x002fe40000011606 */
[----:B------:R-:W-:Y:S01]  /*1abb0*/  SHF.R.S32.HI R38, RZ, 0x1f, R59 ;  /* 0x0000001fff267819 */ /* 0x000fe2000001143b */
[----:B------:R-:W-:Y:S01]  /*1abc0*/  IMAD R39, R39, R36, RZ ;  /* 0x0000002427277224 */ /* 0x000fe200078e02ff */
[----:B------:R1:W5:Y:S01]  /*1abd0*/  LDL R49, [R1+0x88] ;  /* 0x0000880001317983 */ /* 0x0003620000100800 */
[----:B------:R-:W1:Y:S03]  /*1abe0*/  @P1 LDC R45, c[0x0][0xbec] ;  /* 0x0002fb00ff2d1b82 */ /* 0x000e660000000800 */
[----:B------:R0:W5:Y:S02]  /*1abf0*/  LDL R48, [R1+0x64] ;  /* 0x0000640001307983 */ /* 0x0001640000100800 */
[----:B0-----:R-:W-:-:S05]  /*1ac00*/  VIADD R47, R4, 0xffffff80 ;  /* 0xffffff80042f7836 */ /* 0x001fca0000000000 */
[----:B------:R-:W-:-:S04]  /*1ac10*/  SHF.R.S32.HI R51, RZ, 0x1f, R47 ;  /* 0x0000001fff337819 */ /* 0x000fc8000001142f */
[----:B------:R-:W-:Y:S01]  /*1ac20*/  LEA.HI R51, R51, R47, RZ, 0x2 ;  /* 0x0000002f33337211 */ /* 0x000fe200078f10ff */
[----:B------:R-:W-:-:S03]  /*1ac30*/  IMAD R4, R37, UR4, RZ ;  /* 0x0000000425047c24 */ /* 0x000fc6000f8e02ff */
[----:B------:R-:W-:Y:S01]  /*1ac40*/  SHF.R.S32.HI R51, RZ, 0x2, R51 ;  /* 0x00000002ff337819 */ /* 0x000fe20000011433 */
[C---:B------:R-:W-:Y:S02]  /*1ac50*/  IMAD R11, R57.reuse, UR5, R4 ;  /* 0x00000005390b7c24 */ /* 0x040fe4000f8e0204 */
[----:B------:R-:W-:Y:S01]  /*1ac60*/  IMAD.WIDE.U32 R4, R57, UR4, R20 ;  /* 0x0000000439047c25 */ /* 0x000fe2000f8e0014 */
[----:B------:R-:W-:Y:S01]  /*1ac70*/  SEL R38, R38, RZ, !P2 ;  /* 0x000000ff26267207 */ /* 0x000fe20005000000 */
[----:B------:R-:W-:Y:S01]  /*1ac80*/  ULDC.64 UR4, c[0x0][0xb98] ;  /* 0x0002e60000047ab9 */ /* 0x000fe20000000a00 */
[----:B------:R-:W-:Y:S01]  /*1ac90*/  SEL R20, R59, RZ, !P2 ;  /* 0x000000ff3b147207 */ /* 0x000fe20005000000 */
[----:B------:R-:W-:Y:S02]  /*1aca0*/  IMAD.IADD R5, R5, 0x1, R11 ;  /* 0x0000000105057824 */ /* 0x000fe400078e020b */
[----:B------:R-:W-:Y:S02]  /*1acb0*/  IMAD R11, R38, UR4, RZ ;  /* 0x00000004260b7c24 */ /* 0x000fe4000f8e02ff */
[----:B------:R-:W-:-:S04]  /*1acc0*/  IMAD.WIDE.U32 R4, R20, UR4, R4 ;  /* 0x0000000414047c25 */ /* 0x000fc8000f8e0004 */
[----:B------:R-:W-:Y:S01]  /*1acd0*/  IMAD R10, R20, UR5, R11 ;  /* 0x00000005140a7c24 */ /* 0x000fe2000f8e020b */
[----:B------:R-:W-:Y:S01]  /*1ace0*/  SHF.R.S32.HI R11, RZ, 0x1f, R7 ;  /* 0x0000001fff0b7819 */ /* 0x000fe20000011407 */
[----:B------:R-:W-:Y:S01]  /*1acf0*/  ULDC.64 UR4, c[0x0][0xb88] ;  /* 0x0002e20000047ab9 */ /* 0x000fe20000000a00 */
[----:B------:R-:W-:Y:S01]  /*1ad00*/  IADD3 R4, P0, R7, R4, RZ ;  /* 0x0000000407047210 */ /* 0x000fe20007f1e0ff */
[----:B----4-:R-:W-:-:S03]  /*1ad10*/  VIADD R30, R15, 0xffffff80 ;  /* 0xffffff800f1e7836 */ /* 0x010fc60000000000 */
[----:B------:R-:W-:Y:S02]  /*1ad20*/  IADD3.X R5, R11, R5, R10, P0, !PT ;  /* 0x000000050b057210 */ /* 0x000fe400007fe40a */
[----:B------:R-:W-:-:S04]  /*1ad30*/  SHF.R.S32.HI R15, RZ, 0x1f, R30 ;  /* 0x0000001fff0f7819 */ /* 0x000fc8000001141e */
[----:B------:R-:W-:-:S04]  /*1ad40*/  LEA.HI R15, R15, R30, RZ, 0x7 ;  /* 0x0000001e0f0f7211 */ /* 0x000fc800078f38ff */
[----:B------:R-:W-:-:S05]  /*1ad50*/  LOP3.LUT R15, R15, 0xffffff80, RZ, 0xc0, !PT ;  /* 0xffffff800f0f7812 */ /* 0x000fca00078ec0ff */
[----:B------:R-:W-:Y:S01]  /*1ad60*/  IMAD.IADD R15, R30, 0x1, -R15 ;  /* 0x000000011e0f7824 */ /* 0x000fe200078e0a0f */
[----:B------:R-:W-:-:S04]  /*1ad70*/  SHF.R.S32.HI R46, RZ, 0x1f, R47 ;  /* 0x0000001fff2e7819 */ /* 0x000fc8000001142f */
[----:B------:R-:W-:-:S04]  /*1ad80*/  LEA.HI R46, R46, R47, RZ, 0x2 ;  /* 0x0000002f2e2e7211 */ /* 0x000fc800078f10ff */
[----:B------:R-:W-:-:S05]  /*1ad90*/  LOP3.LUT R46, R46, 0xfffffffc, RZ, 0xc0, !PT ;  /* 0xfffffffc2e2e7812 */ /* 0x000fca00078ec0ff */
[----:B------:R-:W-:Y:S02]  /*1ada0*/  IMAD.IADD R46, R47, 0x1, -R46 ;  /* 0x000000012f2e7824 */ /* 0x000fe400078e0a2e */
[----:B------:R0:W5:Y:S01]  /*1adb0*/  LDL R47, [R1+0x84] ;  /* 0x00008400012f7983 */ /* 0x0001620000100800 */
[----:B--2---:R-:W-:-:S04]  /*1adc0*/  IMAD R9, R51, 0x20, R50 ;  /* 0x0000002033097824 */ /* 0x004fc800078e0232 */
[----:B------:R-:W-:-:S04]  /*1add0*/  IMAD.WIDE R24, R9, 0x2, R24 ;  /* 0x0000000209187825 */ /* 0x000fc800078e0218 */
[----:B------:R-:W-:-:S04]  /*1ade0*/  IMAD.MOV R9, RZ, RZ, -R7 ;  /* 0x000000ffff097224 */ /* 0x000fc800078e0a07 */
[----:B------:R-:W-:-:S05]  /*1adf0*/  IMAD R9, R36, R9, R13 ;  /* 0x0000000924097224 */ /* 0x000fca00078e020d */
[----:B------:R-:W-:Y:S01]  /*1ae00*/  SHF.R.S32.HI R6, RZ, 0x1f, R9 ;  /* 0x0000001fff067819 */ /* 0x000fe20000011409 */
[----:B------:R-:W-:-:S04]  /*1ae10*/  IMAD.WIDE.U32 R4, R9, UR4, R4 ;  /* 0x0000000409047c25 */ /* 0x000fc8000f8e0004 */
[----:B------:R-:W-:-:S04]  /*1ae20*/  IMAD R6, R6, UR4, RZ ;  /* 0x0000000406067c24 */ /* 0x000fc8000f8e02ff */
[----:B------:R-:W-:Y:S01]  /*1ae30*/  IMAD R7, R9, UR5, R6 ;  /* 0x0000000509077c24 */ /* 0x000fe2000f8e0206 */
[----:B------:R-:W-:Y:S02]  /*1ae40*/  ULDC.64 UR4, c[0x0][0xb50] ;  /* 0x0002d40000047ab9 */ /* 0x000fe40000000a00 */
[----:B------:R-:W-:Y:S01]  /*1ae50*/  LEA R6, P0, R4, UR4, 0x2 ;  /* 0x0000000404067c11 */ /* 0x000fe2000f8010ff */
[----:B------:R-:W-:-:S05]  /*1ae60*/  IMAD.IADD R5, R5, 0x1, R7 ;  /* 0x0000000105057824 */ /* 0x000fca00078e0207 */
[----:B------:R-:W-:Y:S01]  /*1ae70*/  LEA.HI.X R10, R4, UR5, R5, 0x2, P0 ;  /* 0x00000005040a7c11 */ /* 0x000fe200080f1405 */
[----:B------:R-:W-:Y:S01]  /*1ae80*/  SHFL.IDX PT, R40, R6, RZ, 0x1c1f ;  /* 0x001c1fff06287589 */ /* 0x000fe200000e0000 */
[----:B------:R-:W-:Y:S01]  /*1ae90*/  IADD3 R13, P2, R24, 0x1800, RZ ;  /* 0x00001800180d7810 */ /* 0x000fe20007f5e0ff */
[----:B---3--:R-:W-:Y:S01]  /*1aea0*/  IMAD.IADD R14, R14, 0x1, R55 ;  /* 0x000000010e0e7824 */ /* 0x008fe200078e0237 */
[----:B------:R-:W-:Y:S01]  /*1aeb0*/  ULDC.64 UR4, c[0x0][0xaa0] ;  /* 0x0002a80000047ab9 */ /* 0x000fe20000000a00 */
[----:B------:R-:W2:Y:S01]  /*1aec0*/  SHFL.IDX PT, R41, R10, RZ, 0x1c1f ;  /* 0x001c1fff0a297589 */ /* 0x000ea200000e0000 */
[----:B------:R-:W-:Y:S01]  /*1aed0*/  LOP3.LUT P0, RZ, R15, 0x3, RZ, 0xc0, !PT ;  /* 0x000000030fff7812 */ /* 0x000fe2000780c0ff */
[----:B------:R-:W-:-:S03]  /*1aee0*/  IMAD.X R9, RZ, RZ, R25, P2 ;  /* 0x000000ffff097224 */ /* 0x000fc600010e0619 */
[----:B------:R-:W-:-:S13]  /*1aef0*/  ISETP.GE.OR P2, PT, R14, R39, P0 ;  /* 0x000000270e00720c */ /* 0x000fda0000746670 */
[----:B--2---:R2:W-:Y:S02]  /*1af00*/  @!P2 ST.E desc[UR42][R40.64], R0 ;  /* 0x000000002800a985 */ /* 0x0045e4000c10192a */
[----:B--2---:R-:W-:Y:S02]  /*1af10*/  IMAD R0, R46, 0x60, R51 ;  /* 0x000000602e007824 */ /* 0x004fe400078e0233 */
[----:B------:R-:W-:Y:S04]  /*1af20*/  SHFL.IDX PT, R42, R6, 0x1, 0x1c1f ;  /* 0x003c1f00062a7f89 */ /* 0x000fe800000e0000 */
[----:B------:R-:W2:Y:S01]  /*1af30*/  SHFL.IDX PT, R43, R10, 0x1, 0x1c1f ;  /* 0x003c1f000a2b7f89 */ /* 0x000ea200000e0000 */
[----:B------:R-:W-:Y:S01]  /*1af40*/  VIADD R4, R14, 0x8 ;  /* 0x000000080e047836 */ /* 0x000fe20000000000 */
[----:B------:R-:W3:Y:S02]  /*1af50*/  @P1 LDC R41, c[0x0][0xbf0] ;  /* 0x0002fc00ff291b82 */ /* 0x000ee40000000800 */
[----:B------:R0:W5:Y:S02]  /*1af60*/  LDL R46, [R1+0x68] ;  /* 0x00006800012e7983 */ /* 0x0001640000100800 */
[----:B------:R-:W-:Y:S01]  /*1af70*/  ISETP.GE.OR P0, PT, R4, R39, P0 ;  /* 0x000000270400720c */ /* 0x000fe20000706670 */
[----:B------:R-:W-:Y:S01]  /*1af80*/  IMAD R44, R21, UR4, RZ ;  /* 0x00000004152c7c24 */ /* 0x000fe2000f8e02ff */
[----:B------:R-:W-:-:S03]  /*1af90*/  LOP3.LUT R8, R13, 0x180, RZ, 0xc0, !PT ;  /* 0x000001800d087812 */ /* 0x000fc600078ec0ff */
[----:B------:R-:W-:Y:S01]  /*1afa0*/  IMAD R21, R3, UR5, R44 ;  /* 0x0000000503157c24 */ /* 0x000fe2000f8e022c */
[----:B------:R-:W-:Y:S01]  /*1afb0*/  SHF.R.U64 R8, R8, 0x3, RZ ;  /* 0x0000000308087819 */ /* 0x000fe200000012ff */
[----:B------:R-:W-:Y:S01]  /*1afc0*/  IMAD.IADD R40, R55, 0x1, R0 ;  /* 0x0000000137287824 */ /* 0x000fe200078e0200 */
[----:B------:R-:W-:Y:S02]  /*1afd0*/  IADD3 R27, P5, R24, 0x4800, RZ ;  /* 0x00004800181b7810 */ /* 0x000fe40007fbe0ff */
[----:B------:R-:W-:-:S03]  /*1afe0*/  LOP3.LUT R8, R8, R13, RZ, 0x3c, !PT ;  /* 0x0000000d08087212 */ /* 0x000fc600078e3cff */
[----:B--2---:R2:W-:Y:S01]  /*1aff0*/  @!P0 ST.E desc[UR42][R42.64], R2 ;  /* 0x000000022a008985 */ /* 0x0045e2000c10192a */
[C---:B------:R-:W-:Y:S02]  /*1b000*/  IADD3 R13, P6, R24.reuse, 0x3000, RZ ;  /* 0x00003000180d7810 */ /* 0x040fe40007fde0ff */
[----:B------:R-:W-:Y:S01]  /*1b010*/  IADD3 R29, P4, R24, 0x6000, RZ ;  /* 0x00006000181d7810 */ /* 0x000fe20007f9e0ff */
[----:B-1----:R-:W-:-:S04]  /*1b020*/  @P1 IMAD.HI.U32 R0, R40, R45, RZ ;  /* 0x0000002d28001227 */ /* 0x002fc800078e00ff */
[----:B--2---:R-:W-:Y:S01]  /*1b030*/  IMAD.WIDE.U32 R2, R3, UR4, RZ ;  /* 0x0000000403027c25 */ /* 0x004fe2000f8e00ff */
[----:B------:R-:W-:Y:S01]  /*1b040*/  ULDC.64 UR4, c[0x0][0xae8] ;  /* 0x0002ba0000047ab9 */ /* 0x000fe20000000a00 */
[----:B------:R-:W-:Y:S01]  /*1b050*/  IADD3 R7, P3, R24, 0x7800, RZ ;  /* 0x0000780018077810 */ /* 0x000fe20007f7e0ff */
[----:B------:R-:W5:Y:S01]  /*1b060*/  LD.E.128 R8, desc[UR42][R8.64] ;  /* 0x0000002a08087980 */ /* 0x000f62000c101d00 */
[----:B------:R-:W-:Y:S02]  /*1b070*/  IMAD.IADD R3, R3, 0x1, R21 ;  /* 0x0000000103037824 */ /* 0x000fe400078e0215 */
[----:B------:R-:W-:Y:S02]  /*1b080*/  IMAD R37, R37, UR4, RZ ;  /* 0x0000000425257c24 */ /* 0x000fe4000f8e02ff */
[----:B------:R-:W-:Y:S01]  /*1b090*/  IMAD.WIDE.U32 R2, R57, UR4, R2 ;  /* 0x0000000439027c25 */ /* 0x000fe2000f8e0002 */
[----:B------:R-:W-:-:S03]  /*1b0a0*/  LOP3.LUT R12, R13, 0x180, RZ, 0xc0, !PT ;  /* 0x000001800d0c7812 */ /* 0x000fc600078ec0ff */
[----:B------:R-:W-:Y:S01]  /*1b0b0*/  IMAD R37, R57, UR5, R37 ;  /* 0x0000000539257c24 */ /* 0x000fe2000f8e0225 */
[----:B------:R-:W-:Y:S01]  /*1b0c0*/  LOP3.LUT R26, R27, 0x180, RZ, 0xc0, !PT ;  /* 0x000001801b1a7812 */ /* 0x000fe200078ec0ff */
[----:B------:R-:W-:Y:S01]  /*1b0d0*/  ULDC.64 UR4, c[0x0][0xaf0] ;  /* 0x0002bc0000047ab9 */ /* 0x000fe20000000a00 */
[----:B------:R-:W-:Y:S01]  /*1b0e0*/  LOP3.LUT R28, R29, 0x180, RZ, 0xc0, !PT ;  /* 0x000001801d1c7812 */ /* 0x000fe200078ec0ff */
[----:B------:R-:W-:Y:S01]  /*1b0f0*/  IMAD.IADD R3, R3, 0x1, R37 ;  /* 0x0000000103037824 */ /* 0x000fe200078e0225 */
[----:B------:R-:W-:Y:S01]  /*1b100*/  LOP3.LUT R5, R24, 0x180, RZ, 0xc0, !PT ;  /* 0x0000018018057812 */ /* 0x000fe200078ec0ff */
[----:B------:R-:W-:Y:S01]  /*1b110*/  IMAD.MOV.U32 R37, RZ, RZ, R40 ;  /* 0x000000ffff257224 */ /* 0x000fe200078e0028 */
[----:B------:R-:W-:Y:S01]  /*1b120*/  LOP3.LUT R6, R7, 0x180, RZ, 0xc0, !PT ;  /* 0x0000018007067812 */ /* 0x000fe200078ec0ff */
[----:B------:R-:W-:Y:S01]  /*1b130*/  IMAD R21, R38, UR4, RZ ;  /* 0x0000000426157c24 */ /* 0x000fe2000f8e02ff */
[----:B---3--:R-:W-:Y:S02]  /*1b140*/  @P1 SHF.R.U32.HI R37, RZ, R41, R0 ;  /* 0x00000029ff251219 */ /* 0x008fe40000011600 */
[----:B------:R-:W-:-:S02]  /*1b150*/  SHF.R.U64 R12, R12, 0x3, RZ ;  /* 0x000000030c0c7819 */ /* 0x000fc400000012ff */
[----:B------:R-:W-:Y:S02]  /*1b160*/  SHF.R.U64 R26, R26, 0x3, RZ ;  /* 0x000000031a1a7819 */ /* 0x000fe400000012ff */
[----:B------:R-:W-:Y:S02]  /*1b170*/  SHF.R.U64 R28, R28, 0x3, RZ ;  /* 0x000000031c1c7819 */ /* 0x000fe400000012ff */
[----:B------:R-:W-:Y:S01]  /*1b180*/  SHF.R.U64 R5, R5, 0x3, RZ ;  /* 0x0000000305057819 */ /* 0x000fe200000012ff */
[----:B------:R-:W-:Y:S01]  /*1b190*/  IMAD R41, R20, UR5, R21 ;  /* 0x0000000514297c24 */ /* 0x000fe2000f8e0215 */
[----:B------:R-:W-:Y:S01]  /*1b1a0*/  SHF.R.U64 R6, R6, 0x3, RZ ;  /* 0x0000000306067819 */ /* 0x000fe200000012ff */
[----:B------:R-:W-:Y:S01]  /*1b1b0*/  IMAD.WIDE.U32 R20, R20, UR4, R2 ;  /* 0x0000000414147c25 */ /* 0x000fe2000f8e0002 */
[--C-:B------:R-:W-:Y:S01]  /*1b1c0*/  SHF.R.S32.HI R0, RZ, 0x1f, R37.reuse ;  /* 0x0000001fff007819 */ /* 0x100fe20000011425 */
[----:B------:R-:W-:Y:S01]  /*1b1d0*/  ULDC.64 UR4, c[0x0][0xae0] ;  /* 0x0002b80000047ab9 */ /* 0x000fe20000000a00 */
[----:B------:R-:W-:Y:S01]  /*1b1e0*/  LOP3.LUT R12, R12, R13, RZ, 0x3c, !PT ;  /* 0x0000000d0c0c7212 */ /* 0x000fe200078e3cff */
        /* <DEDUP_REMOVED lines=9> */
[----:B------:R-:W5:Y:S01]  /*1b280*/  LD.E.128 R12, desc[UR42][R12.64] ;  /* 0x0000002a0c0c7980 */ /* 0x000f62000c101d00 */
[----:B------:R-:W-:-:S02]  /*1b290*/  IMAD.MOV.U32 R5, RZ, RZ, R25 ;  /* 0x000000ffff057224 */ /* 0x000fc400078e0019 */
[----:B------:R-:W-:Y:S01]  /*1b2a0*/  IMAD.IADD R21, R21, 0x1, R41 ;  /* 0x0000000115157824 */ /* 0x000fe200078e0229 */
[----:B------:R-:W5:Y:S01]  /*1b2b0*/  LD.E.128 R24, desc[UR42][R26.64] ;  /* 0x0000002a1a187980 */ /* 0x000f62000c101d00 */
[----:B------:R-:W-:Y:S02]  /*1b2c0*/  IMAD R0, R0, UR4, RZ ;  /* 0x0000000400007c24 */ /* 0x000fe4000f8e02ff */
[----:B------:R-:W-:Y:S01]  /*1b2d0*/  IMAD R41, R36, R3, R40 ;  /* 0x0000000324297224 */ /* 0x000fe200078e0228 */
        /* <DEDUP_REMOVED lines=15> */
[----:B------:R-:W-:Y:S02]  /*1b3d0*/  IMAD.IADD R44, R51, 0x1, R55 ;  /* 0x00000001332c7824 */ /* 0x000fe400078e0237 */
[C---:B------:R-:W-:Y:S02]  /*1b3e0*/  IMAD R21, R41.reuse, UR5, R0 ;  /* 0x0000000529157c24 */ /* 0x040fe4000f8e0200 */
[----:B------:R-:W-:Y:S01]  /*1b3f0*/  IMAD.WIDE.U32 R2, R41, UR4, R2 ;  /* 0x0000000429027c25 */ /* 0x000fe2000f8e0002 */
[----:B------:R-:W-:Y:S01]  /*1b400*/  ISETP.GE.AND P0, PT, R44, R39, PT ;  /* 0x000000272c00720c */ /* 0x000fe20003f06270 */
[----:B------:R-:W-:Y:S02]  /*1b410*/  ULDC.64 UR4, c[0x0][0xa80] ;  /* 0x0002a00000047ab9 */ /* 0x000fe40000000a00 */
        /* <DEDUP_REMOVED lines=15> */
[----:B------:R-:W-:Y:S02]  /*1b510*/  @!P2 LEA R40, P4, R46, R20, 0x1 ;  /* 0x000000142e28a211 */ /* 0x000fe400078808ff */
[----:B--2---:R-:W-:Y:S01]  /*1b520*/  @!P0 IMAD.WIDE R2, R50, 0x2, R20 ;  /* 0x0000000232028825 */ /* 0x004fe200078e0214 */
[-C--:B------:R-:W-:Y:S02]  /*1b530*/  @!P1 LEA.HI.X R37, R48, R21.reuse, R49, 0x1, P3 ;  /* 0x0000001530259211 */ /* 0x080fe400018f0c31 */
[----:B------:R-:W-:Y:S02]  /*1b540*/  @!P2 LEA.HI.X R41, R46, R21, R47, 0x1, P4 ;  /* 0x000000152e29a211 */ /* 0x000fe400020f0c2f */
[----:B------:R3:W-:Y:S04]  /*1b550*/  @!P0 ST.E.128 desc[UR42][R2.64], R4 ;  /* 0x0000000402008985 */ /* 0x0007e8000c101d2a */
[----:B------:R3:W-:Y:S04]  /*1b560*/  @!P1 ST.E.128 desc[UR42][R36.64], R12 ;  /* 0x0000000c24009985 */ /* 0x0007e8000c101d2a */
[----:B------:R3:W-:Y:S02]  /*1b570*/  @!P2 ST.E.128 desc[UR42][R40.64], R28 ;  /* 0x0000001c2800a985 */ /* 0x0007e4000c101d2a */
.L_x_11969:
[----:B------:R-:W-:Y:S05]  /*1b580*/  BSYNC B1 ;  /* 0x0000000000017941 */ /* 0x000fea0003800000 */
.L_x_11968:
[----:B0-----:R-:W-:Y:S01]  /*1b590*/  VIADD R0, R44, 0x60 ;  /* 0x000000602c007836 */ /* 0x001fe20000000000 */
[----:B---3-5:R0:W3:Y:S04]  /*1b5a0*/  SHFL.IDX PT, R5, R42, 0x1, 0x1c1f ;  /* 0x003c1f002a057f89 */ /* 0x0280e800000e0000 */
[----:B------:R-:W-:Y:S01]  /*1b5b0*/  ISETP.GE.AND P0, PT, R0, R39, PT ;  /* 0x000000270000720c */ /* 0x000fe20003f06270 */
[----:B------:R0:W4:-:S12]  /*1b5c0*/  SHFL.IDX PT, R4, R38, 0x1, 0x1c1f ;  /* 0x003c1f0026047f89 */ /* 0x00011800000e0000 */
[----:B0-----:R-:W-:Y:S05]  /*1b5d0*/  @P0 BRA `(.L_x_11970) ;  /* 0x0000000800c00947 */ /* 0x001fea0003800000 */
[----:B------:R-:W-:Y:S02]  /*1b5e0*/  ULDC UR4, c[0x0][0xac8] ;  /* 0x0002b20000047ab9 */ /* 0x000fe40000000800 */
[----:B------:R-:W-:Y:S02]  /*1b5f0*/  ISETP.GE.AND P2, PT, R48, UR4, PT ;  /* 0x0000000430007c0c */ /* 0x000fe4000bf46270 */
[----:B------:R-:W-:-:S11]  /*1b600*/  ISETP.GE.AND P1, PT, R50, UR4, PT ;  /* 0x0000000432007c0c */ /* 0x000fd6000bf26270 */
[----:B----4-:R-:W-:Y:S02]  /*1b610*/  @!P2 LEA R6, P0, R48, R4, 0x1 ;  /* 0x000000043006a211 */ /* 0x010fe400078008ff */
[----:B---3--:R-:W-:Y:S02]  /*1b620*/  @!P1 IMAD.WIDE R2, R50, 0x2, R4 ;  /* 0x0000000232029825 */ /* 0x008fe400078e0204 */
        /* <DEDUP_REMOVED lines=9> */
.L_x_11966:
        /* <DEDUP_REMOVED lines=10> */
[----:B0-----:R-:W0:Y:S01]  /*1b760*/  @P1 LDC.64 R4, c[0x0][0xc08] ;  /* 0x00030200ff041b82 */ /* 0x001e220000000a00 */
[----:B------:R-:W-:Y:S02]  /*1b770*/  ULDC UR4, c[0x0][0xa88] ;  /* 0x0002a20000047ab9 */ /* 0x000fe40000000800 */
[----:B------:R-:W-:Y:S01]  /*1b780*/  IMAD.U32 R0, RZ, RZ, UR4 ;  /* 0x00000004ff007e24 */ /* 0x000fe2000f8e00ff */
[----:B------:R-:W4:Y:S01]  /*1b790*/  S2R R8, SR_TID.X ;  /* 0x0000000000087919 */ /* 0x000f220000002100 */
[----:B--2---:R-:W-:-:S04]  /*1b7a0*/  IMAD.WIDE R2, R9, 0x4, R2 ;  /* 0x0000000409027825 */ /* 0x004fc800078e0202 */
[----:B0-----:R-:W-:Y:S01]  /*1b7b0*/  @P1 IMAD.WIDE R4, R9, 0x4, R4 ;  /* 0x0000000409041825 */ /* 0x001fe200078e0204 */
[----:B------:R0:W5:Y:S04]  /*1b7c0*/  @P0 LDG.E R6, desc[UR42][R2.64] ;  /* 0x0000002a02060981 */ /* 0x000168000c1e1900 */
[----:B------:R0:W5:Y:S01]  /*1b7d0*/  @P1 LDG.E R0, desc[UR42][R4.64] ;  /* 0x0000002a04001981 */ /* 0x000162000c1e1900 */
[----:B---3--:R-:W-:Y:S01]  /*1b7e0*/  ISETP.NE.AND P2, PT, R25, 0x1, PT ;  /* 0x000000011900780c */ /* 0x008fe20003f45270 */
[----:B----4-:R-:W-:Y:S01]  /*1b7f0*/  VIADD R30, R8, 0xffffff80 ;  /* 0xffffff80081e7836 */ /* 0x010fe20000000000 */
[----:B------:R-:W-:-:S04]  /*1b800*/  SHF.R.S32.HI R7, RZ, 0x1f, R9 ;  /* 0x0000001fff077819 */ /* 0x000fc80000011409 */
[----:B------:R-:W-:-:S07]  /*1b810*/  ISETP.GE.AND P3, PT, R30, 0xc0, PT ;  /* 0x000000c01e00780c */ /* 0x000fce0003f66270 */
[----:B------:R-:W2:Y:S01]  /*1b820*/  @P2 LDC R27, c[0x0][0xbec] ;  /* 0x0002fb00ff1b2b82 */ /* 0x000ea20000000800 */
[----:B0-----:R-:W-:Y:S05]  /*1b830*/  @P1 BRA `(.L_x_11971) ;  /* 0x0000000000101947 */ /* 0x001fea0003800000 */
[----:B------:R-:W-:Y:S05]  /*1b840*/  @!P0 BRA `(.L_x_11971) ;  /* 0x00000000000c8947 */ /* 0x000fea0003800000 */
[----:B------:R-:W3:Y:S04]  /*1b850*/  LDG.E R5, desc[UR42][R2.64] ;  /* 0x0000002a02057981 */ /* 0x000ee8000c1e1900 */
[----:B-----5:R-:W3:Y:S02]  /*1b860*/  LDG.E R0, desc[UR42][R2.64+0x4] ;  /* 0x0000042a02007981 */ /* 0x020ee4000c1e1900 */
[----:B---3--:R-:W-:-:S07]  /*1b870*/  IMAD.IADD R0, R0, 0x1, -R5 ;  /* 0x0000000100007824 */ /* 0x008fce00078e0a05 */
.L_x_11971:
[----:B------:R-:W3:Y:S04]  /*1b880*/  LDL R29, [R1+0x58] ;  /* 0x00005800011d7983 */ /* 0x000ee80000100800 */
[----:B------:R0:W5:Y:S01]  /*1b890*/  LDL R28, [R1+0x2c] ;  /* 0x00002c00011c7983 */ /* 0x0001620000100800 */
[----:B------:R-:W-:Y:S01]  /*1b8a0*/  BSSY B1, `(.L_x_11972) ;  /* 0x000002c000017945 */ /* 0x000fe20003800000 */
[----:B------:R-:W-:Y:S02]  /*1b8b0*/  SEL R13, R9, RZ, !P0 ;  /* 0x000000ff090d7207 */ /* 0x000fe40004000000 */
[----:B------:R-:W-:Y:S02]  /*1b8c0*/  SEL R12, R7, RZ, !P0 ;  /* 0x000000ff070c7207 */ /* 0x000fe40004000000 */
[----:B-----5:R-:W-:-:S02]  /*1b8d0*/  SHF.R.S32.HI R11, RZ, 0x1f, R6 ;  /* 0x0000001fff0b7819 */ /* 0x020fc40000011406 */
[----:B---3--:R-:W-:Y:S01]  /*1b8e0*/  SHF.R.S32.HI R10, RZ, 0x1f, R29 ;  /* 0x0000001fff0a7819 */ /* 0x008fe2000001141d */
[----:B0-----:R-:W-:Y:S06]  /*1b8f0*/  @P3 BRA `(.L_x_11973) ;  /* 0x0000000000983947 */ /* 0x001fec0003800000 */
[----:B------:R-:W0:Y:S01]  /*1b900*/  LDC R9, c[0x0][0xbe8] ;  /* 0x0002fa00ff097b82 */ /* 0x000e220000000800 */
[----:B------:R-:W-:Y:S01]  /*1b910*/  IADD3 R8, R28, -0x80, R8 ;  /* 0xffffff801c087810 */ /* 0x000fe20007ffe008 */
        /* <DEDUP_REMOVED lines=14> */
[----:B------:R-:W3:Y:S01]  /*1ba00*/  @P0 LDC R21, c[0x0][0xbf0] ;  /* 0x0002fc00ff150b82 */ /* 0x000ee20000000800 */
[----:B------:R-:W-:-:S04]  /*1ba10*/  IMAD.WIDE.U32 R2, R13, UR4, R2 ;  /* 0x000000040d027c25 */ /* 0x000fc8000f8e0002 */
[----:B0-----:R-:W-:-:S05]  /*1ba20*/  @P0 IMAD.HI.U32 R4, R8, R15, RZ ;  /* 0x0000000f08040227 */ /* 0x001fca00078e00ff */
        /* <DEDUP_REMOVED lines=19> */
.L_x_11973:
[----:B------:R-:W-:Y:S05]  /*1bb60*/  BSYNC B1 ;  /* 0x0000000000017941 */ /* 0x000fea0003800000 */
.L_x_11972:
        /* <DEDUP_REMOVED lines=22> */
[----:B------:R-:W-:Y:S02]  /*1bcd0*/  IMAD.IADD R8, R28, 0x1, R6 ;  /* 0x000000011c087824 */ /* 0x000fe400078e0206 */
[----:B------:R-:W-:-:S02]  /*1bce0*/  IMAD R7, R29, UR5, R4 ;  /* 0x000000051d077c24 */ /* 0x000fc4000f8e0204 */
[----:B--2---:R-:W-:-:S04]  /*1bcf0*/  @P2 IMAD.HI.U32 R4, R8, R27, RZ ;  /* 0x0000001b08042227 */ /* 0x004fc800078e00ff */
        /* <DEDUP_REMOVED lines=20> */
[----:B------:R-:W-:Y:S02]  /*1be40*/  IMAD R25, R0, R25, RZ ;  /* 0x0000001900197224 */ /* 0x000fe400078e02ff */
[----:B------:R-:W-:Y:S02]  /*1be50*/  IMAD.IADD R0, R26, 0x1, R28 ;  /* 0x000000011a007824 */ /* 0x000fe400078e021c */
        /* <DEDUP_REMOVED lines=8> */
[----:B------:R3:W2:Y:S01]  /*1bee0*/  SHFL.IDX PT, R3, R5, RZ, 0x1c1f ;  /* 0x001c1fff05037589 */ /* 0x0006a200000e0000 */
[----:B------:R-:W-:Y:S05]  /*1bef0*/  @P0 BRA `(.L_x_11975) ;  /* 0x0000000000300947 */ /* 0x000fea0003800000 */
[----:B------:R-:W-:Y:S02]  /*1bf00*/  ULDC UR4, c[0x0][0xac8] ;  /* 0x0002b20000047ab9 */ /* 0x000fe40000000800 */
[----:B-----5:R-:W-:Y:S02]  /*1bf10*/  ISETP.GE.AND P3, PT, R20, UR4, PT ;  /* 0x0000000414007c0c */ /* 0x020fe4000bf66270 */
[----:B------:R-:W-:Y:S02]  /*1bf20*/  ISETP.GE.AND P4, PT, R14, UR4, PT ;  /* 0x000000040e007c0c */ /* 0x000fe4000bf86270 */
[----:B------:R-:W-:-:S09]  /*1bf30*/  ISETP.GE.AND P2, PT, R24, UR4, PT ;  /* 0x0000000418007c0c */ /* 0x000fd2000bf46270 */
[-C--:B0-----:R-:W-:Y:S02]  /*1bf40*/  @!P3 LEA R8, P0, R20, R2.reuse, 0x1 ;  /* 0x000000021408b211 */ /* 0x081fe400078008ff */
[----:B------:R-:W-:Y:S02]  /*1bf50*/  @!P4 LEA R10, P1, R14, R2, 0x1 ;  /* 0x000000020e0ac211 */ /* 0x000fe400078208ff */
[----:B--2---:R-:W-:Y:S01]  /*1bf60*/  @!P2 IMAD.WIDE R6, R24, 0x2, R2 ;  /* 0x000000021806a825 */ /* 0x004fe200078e0202 */
[-C--:B------:R-:W-:Y:S02]  /*1bf70*/  @!P3 LEA.HI.X R9, R20, R3.reuse, R21, 0x1, P0 ;  /* 0x000000031409b211 */ /* 0x080fe400000f0c15 */
[----:B------:R-:W-:Y:S02]  /*1bf80*/  @!P4 LEA.HI.X R11, R14, R3, R15, 0x1, P1 ;  /* 0x000000030e0bc211 */ /* 0x000fe400008f0c0f */
[----:B------:R4:W-:Y:S04]  /*1bf90*/  @!P2 ST.E.128 desc[UR42][R6.64], RZ ;  /* 0x000000ff0600a985 */ /* 0x0009e8000c101d2a */
[----:B------:R4:W-:Y:S04]  /*1bfa0*/  @!P3 ST.E.128 desc[UR42][R8.64], RZ ;  /* 0x000000ff0800b985 */ /* 0x0009e8000c101d2a */
[----:B------:R4:W-:Y:S02]  /*1bfb0*/  @!P4 ST.E.128 desc[UR42][R10.64], RZ ;  /* 0x000000ff0a00c985 */ /* 0x0009e4000c101d2a */
.L_x_11975:
[----:B------:R-:W-:Y:S05]  /*1bfc0*/  BSYNC B1 ;  /* 0x0000000000017941 */ /* 0x000fea0003800000 */
.L_x_11974:
[----:B------:R-:W-:Y:S01]  /*1bfd0*/  VIADD R0, R0, 0x60 ;  /* 0x0000006000007836 */ /* 0x000fe20000000000 */
[----:B--2---:R2:W1:Y:S04]  /*1bfe0*/  SHFL.IDX PT, R3, R5, 0x1, 0x1c1f ;  /* 0x003c1f0005037f89 */ /* 0x00446800000e0000 */
[----:B------:R-:W-:Y:S01]  /*1bff0*/  ISETP.GE.AND P0, PT, R0, R25, PT ;  /* 0x000000190000720c */ /* 0x000fe20003f06270 */
[----:B0-----:R2:W0:-:S12]  /*1c000*/  SHFL.IDX PT, R2, R4, 0x1, 0x1c1f ;  /* 0x003c1f0004027f89 */ /* 0x00141800000e0000 */
[----:B--2---:R-:W-:Y:S05]  /*1c010*/  @P0 BRA `(.L_x_11970) ;  /* 0x0000000000300947 */ /* 0x004fea0003800000 */
[----:B------:R-:W-:Y:S02]  /*1c020*/  ULDC UR4, c[0x0][0xac8] ;  /* 0x0002b20000047ab9 */ /* 0x000fe40000000800 */
[----:B-----5:R-:W-:Y:S02]  /*1c030*/  ISETP.GE.AND P3, PT, R20, UR4, PT ;  /* 0x0000000414007c0c */ /* 0x020fe4000bf66270 */
[----:B------:R-:W-:Y:S02]  /*1c040*/  ISETP.GE.AND P4, PT, R14, UR4, PT ;  /* 0x000000040e007c0c */ /* 0x000fe4000bf86270 */
[----:B------:R-:W-:-:S09]  /*1c050*/  ISETP.GE.AND P2, PT, R24, UR4, PT ;  /* 0x0000000418007c0c */ /* 0x000fd2000bf46270 */
[-C--:B0---4-:R-:W-:Y:S02]  /*1c060*/  @!P3 LEA R6, P0, R20, R2.reuse, 0x1 ;  /* 0x000000021406b211 */ /* 0x091fe400078008ff */
[----:B------:R-:W-:Y:S02]  /*1c070*/  @!P4 LEA R8, P1, R14, R2, 0x1 ;  /* 0x000000020e08c211 */ /* 0x000fe400078208ff */
[----:B-1-3--:R-:W-:Y:S01]  /*1c080*/  @!P2 IMAD.WIDE R4, R24, 0x2, R2 ;  /* 0x000000021804a825 */ /* 0x00afe200078e0202 */
[-C--:B------:R-:W-:Y:S02]  /*1c090*/  @!P3 LEA.HI.X R7, R20, R3.reuse, R21, 0x1, P0 ;  /* 0x000000031407b211 */ /* 0x080fe400000f0c15 */
[----:B------:R-:W-:Y:S02]  /*1c0a0*/  @!P4 LEA.HI.X R9, R14, R3, R15, 0x1, P1 ;  /* 0x000000030e09c211 */ /* 0x000fe400008f0c0f */
[----:B------:R2:W-:Y:S04]  /*1c0b0*/  @!P2 ST.E.128 desc[UR42][R4.64], RZ ;  /* 0x000000ff0400a985 */ /* 0x0005e8000c101d2a */
[----:B------:R2:W-:Y:S04]  /*1c0c0*/  @!P3 ST.E.128 desc[UR42][R6.64], RZ ;  /* 0x000000ff0600b985 */ /* 0x0005e8000c101d2a */
[----:B------:R2:W-:Y:S02]  /*1c0d0*/  @!P4 ST.E.128 desc[UR42][R8.64], RZ ;  /* 0x000000ff0800c985 */ /* 0x0005e4000c101d2a */
.L_x_11970:
[----:B------:R-:W-:Y:S05]  /*1c0e0*/  BSYNC B0 ;  /* 0x0000000000007941 */ /* 0x000fea0003800000 */
.L_x_11965:
[----:B------:R-:W-:Y:S02]  /*1c0f0*/  ULDC UR4, c[0x0][0xc3c] ;  /* 0x00030f0000047ab9 */ /* 0x000fe40000000800 */
[----:B-1----:R-:W-:-:S13]  /*1c100*/  ISETP.GE.AND P0, PT, R155, UR4, PT ;  /* 0x000000049b007c0c */ /* 0x002fda000bf06270 */
[----:B------:R-:W-:Y:S05]  /*1c110*/  @!P0 BRA `(.L_x_11976) ;  /* 0xfffffe50001c8947 */ /* 0x000fea000383ffff */
[----:B------:R-:W-:Y:S05]  /*1c120*/  BRA `(.L_x_11777) ;  /* 0x0000007c000c7947 */ /* 0x000fea0003800000 */
.L_x_11775:
        /* <DEDUP_REMOVED lines=15> */
[----:B------:R-:W3:Y:S01]  /*1c220*/  S2UR UR6, SR_CTAID.X ;  /* 0x00000000000679c3 */ /* 0x000ee20000002500 */
[----:B------:R-:W-:Y:S01]  /*1c230*/  ULDC UR5, c[0x0][0xc38] ;  /* 0x00030e0000057ab9 */ /* 0x000fe20000000800 */
[----:B--2---:R-:W-:Y:S01]  /*1c240*/  LOP3.LUT R5, R4, 0x1f, RZ, 0xc0, !PT ;  /* 0x0000001f04057812 */ /* 0x004fe200078ec0ff */
[----:B------:R-:W-:-:S03]  /*1c250*/  IMAD.MOV.U32 R4, RZ, RZ, RZ ;  /* 0x000000ffff047224 */ /* 0x000fc600078e00ff */
        /* <DEDUP_REMOVED lines=37> */
.L_x_11982:
        /* <DEDUP_REMOVED lines=12> */
.L_x_11981:
[----:B------:R-:W-:Y:S05]  /*1c570*/  BSYNC B0 ;  /* 0x0000000000007941 */ /* 0x000fea0003800000 */
.L_x_11980:
        /* <DEDUP_REMOVED lines=21> */
.L_x_11978:
        /* <DEDUP_REMOVED lines=19> */
[----:B------:R-:W-:-:S06]  /*1c800*/  VIADD R16, R15, 0xffffffff ;  /* 0xffffffff0f107836 */ /* 0x000fcc0000000000 */
[----:B------:R0:W1:Y:S02]  /*1c810*/  SHFL.IDX PT, R16, R7, R16, 0x1f ;  /* 0x00001f1007107589 */ /* 0x00006400000e0000 */
.L_x_11983:
[----:B-1----:R-:W-:Y:S01]  /*1c820*/  IMAD R16, R16, UR5, R10 ;  /* 0x0000000510107c24 */ /* 0x002fe2000f8e020a */
[----:B------:R-:W-:Y:S01]  /*1c830*/  IABS R10, R6 ;  /* 0x00000006000a7213 */ /* 0x000fe20000000000 */
[----:B------:R-:W-:Y:S02]  /*1c840*/  IMAD R11, R11, R8, RZ ;  /* 0x000000080b0b7224 */ /* 0x000fe400078e02ff */
[----:B------:R-:W-:Y:S01]  /*1c850*/  IMAD.MOV.U32 R2, RZ, RZ, RZ ;  /* 0x000000ffff027224 */ /* 0x000fe200078e00ff */
[----:B0-----:R-:W-:Y:S01]  /*1c860*/  IADD3 R7, -R16, UR6, RZ ;  /* 0x0000000610077c10 */ /* 0x001fe2000fffe1ff */
[----:B------:R-:W-:Y:S02]  /*1c870*/  IMAD.MOV R10, RZ, RZ, -R10 ;  /* 0x000000ffff0a7224 */ /* 0x000fe400078e0a0a */
        /* <DEDUP_REMOVED lines=19> */
[----:B------:R-:W-:-:S04]  /*1c9b0*/  VIADDMNMX R9, R10, UR5, R9, PT ;  /* 0x000000050a097c46 */ /* 0x000fc8000b800109 */
        /* <DEDUP_REMOVED lines=29> */
.L_x_11979:
[----:B------:R-:W-:Y:S02]  /*1cb90*/  IMAD.MOV.U32 R17, RZ, RZ, RZ ;  /* 0x000000ffff117224 */ /* 0x000fe400078e00ff */
[----:B------:R-:W-:Y:S02]  /*1cba0*/  IMAD.U32 R16, RZ, RZ, UR6 ;  /* 0x00000006ff107e24 */ /* 0x000fe4000f8e00ff */
[----:B------:R-:W-:-:S07]  /*1cbb0*/  IMAD.MOV.U32 R18, RZ, RZ, RZ ;  /* 0x000000ffff127224 */ /* 0x000fce00078e00ff */
.L_x_11984:
[----:B------:R-:W-:-:S13]  /*1cbc0*/  ISETP.NE.AND P0, PT, R5, RZ, PT ;  /* 0x000000ff0500720c */ /* 0x000fda0003f05270 */
[----:B------:R-:W0:Y:S01]  /*1cbd0*/  @!P0 S2R R3, SR_CgaCtaId ;  /* 0x0000000000038919 */ /* 0x000e220000008800 */
[----:B------:R-:W-:-:S04]  /*1cbe0*/  @!P0 MOV R2, 0x400 ;  /* 0x0000040000028802 */ /* 0x000fc80000000f00 */
[----:B0-----:R-:W-:-:S05]  /*1cbf0*/  @!P0 LEA R2, R3, R2, 0x18 ;  /* 0x0000000203028211 */ /* 0x001fca00078ec0ff */
[----:B------:R2:W-:Y:S01]  /*1cc00*/  @!P0 STS.128 [R2+0x19cd0], R16 ;  /* 0x019cd01002008388 */ /* 0x0005e20000000c00 */
[----:B------:R-:W-:Y:S06]  /*1cc10*/  BAR.ARV 0x5, 0x200 ;  /* 0x0148000000007b1d */ /* 0x000fec0000002000 */
.L_x_11977:
        /* <DEDUP_REMOVED lines=8> */
[----:B------:R-:W-:Y:S01]  /*1cca0*/  MOV R23, 0x400 ;  /* 0x0000040000177802 */ /* 0x000fe20000000f00 */
[----:B------:R-:W-:Y:S01]  /*1ccb0*/  BSSY B7, `(.L_x_11985) ;  /* 0x00006cb000077945 */ /* 0x000fe20003800000 */
[----:B------:R-:W-:Y:S01]  /*1ccc0*/  IMAD.MOV.U32 R28, RZ, RZ, RZ ;  /* 0x000000ffff1c7224 */ /* 0x000fe200078e00ff */
[----:B------:R-:W-:Y:S01]  /*1ccd0*/  ULDC.64 UR40, c[0x0][0x198] ;  /* 0x0000660000287ab9 */ /* 0x000fe20000000a00 */
[----:B------:R-:W-:Y:S01]  /*1cce0*/  IMAD.MOV.U32 R24, RZ, RZ, RZ ;  /* 0x000000ffff187224 */ /* 0x000fe200078e00ff */
[----:B------:R-:W-:Y:S01]  /*1ccf0*/  ULOP3.LUT UR39, UR37, 0x2, URZ, 0xfc, !UPT ;  /* 0x0000000225277892 */ /* 0x000fe2000f8efc3f */
[----:B------:R-:W-:Y:S01]  /*1cd00*/  IMAD.MOV.U32 R29, RZ, RZ, 0x1 ;  /* 0x00000001ff1d7424 */ /* 0x000fe200078e00ff */
[----:B------:R-:W-:Y:S01]  /*1cd10*/  ULOP3.LUT UR36, UR37, 0x1, URZ, 0xfc, !UPT ;  /* 0x0000000125247892 */ /* 0x000fe2000f8efc3f */
[----:B------:R-:W-:Y:S01]  /*1cd20*/  ULDC UR38, c[0x0][0xc] ;  /* 0x0000030000267ab9 */ /* 0x000fe20000000800 */
[C---:B0-2---:R-:W-:Y:S01]  /*1cd30*/  IMAD.SHL.U32 R2, R13.reuse, 0x10, RZ ;  /* 0x000000100d027824 */ /* 0x045fe200078e00ff */
[C---:B------:R-:W-:Y:S01]  /*1cd40*/  LOP3.LUT R12, R13.reuse, 0x7f, RZ, 0xc0, !PT ;  /* 0x0000007f0d0c7812 */ /* 0x040fe200078ec0ff */
[C---:B------:R-:W-:Y:S01]  /*1cd50*/  IMAD.SHL.U32 R3, R13.reuse, 0x20, RZ ;  /* 0x000000200d037824 */ /* 0x040fe200078e00ff */
[----:B------:R-:W-:Y:S01]  /*1cd60*/  SHF.R.U32.HI R4, RZ, 0x1, R13 ;  /* 0x00000001ff047819 */ /* 0x000fe2000001160d */
[----:B------:R-:W-:Y:S01]  /*1cd70*/  IMAD.SHL.U32 R8, R13, 0x2, RZ ;  /* 0x000000020d087824 */ /* 0x000fe200078e00ff */
[----:B------:R-:W-:Y:S01]  /*1cd80*/  LOP3.LUT R5, R2, 0x90, RZ, 0xc0, !PT ;  /* 0x0000009002057812 */ /* 0x000fe200078ec0ff */
[----:B------:R-:W-:Y:S01]  /*1cd90*/  IMAD.SHL.U32 R6, R12, 0x10, RZ ;  /* 0x000000100c067824 */ /* 0x000fe200078e00ff */
[----:B------:R-:W-:-:S02]  /*1cda0*/  LOP3.LUT R27, R3, 0x360, RZ, 0xc0, !PT ;  /* 0x00000360031b7812 */ /* 0x000fc400078ec0ff */
[----:B------:R-:W-:Y:S02]  /*1cdb0*/  LOP3.LUT R3, R3, 0x80, RZ, 0xc0, !PT ;  /* 0x0000008003037812 */ /* 0x000fe400078ec0ff */
[----:B------:R-:W-:Y:S02]  /*1cdc0*/  LOP3.LUT R8, R5, 0x10, R8, 0x78, !PT ;  /* 0x0000001005087812 */ /* 0x000fe400078e7808 */
[----:B------:R-:W-:Y:S02]  /*1cdd0*/  LOP3.LUT R5, R4, 0x20, RZ, 0xc0, !PT ;  /* 0x0000002004057812 */ /* 0x000fe400078ec0ff */
[----:B------:R-:W-:Y:S02]  /*1cde0*/  LOP3.LUT R7, R2, 0x60, RZ, 0xc0, !PT ;  /* 0x0000006002077812 */ /* 0x000fe400078ec0ff */
[----:B------:R-:W-:Y:S01]  /*1cdf0*/  LOP3.LUT R3, R3, 0x10, R4, 0xf8, !PT ;  /* 0x0000001003037812 */ /* 0x000fe200078ef804 */
[----:B------:R-:W-:Y:S01]  /*1ce00*/  IMAD.SHL.U32 R4, R13, 0x80, RZ ;  /* 0x000000800d047824 */ /* 0x000fe200078e00ff */
[----:B------:R-:W-:-:S02]  /*1ce10*/  LOP3.LUT R5, R5, 0x10, R13, 0xf8, !PT ;  /* 0x0000001005057812 */ /* 0x000fc400078ef80d */
[--C-:B------:R-:W-:Y:S01]  /*1ce20*/  LOP3.LUT R9, R7, 0x700, R6.reuse, 0xf8, !PT ;  /* 0x0000070007097812 */ /* 0x100fe200078ef806 */
[----:B------:R-:W-:Y:S01]  /*1ce30*/  IMAD.SHL.U32 R7, R0, 0x800, RZ ;  /* 0x0000080000077824 */ /* 0x000fe200078e00ff */
[----:B------:R-:W-:Y:S01]  /*1ce40*/  LOP3.LUT R27, R27, 0x400, R6, 0xf8, !PT ;  /* 0x000004001b1b7812 */ /* 0x000fe200078ef806 */
[----:B------:R-:W-:Y:S01]  /*1ce50*/  IMAD.SHL.U32 R0, R13, 0x4, RZ ;  /* 0x000000040d007824 */ /* 0x000fe200078e00ff */
[----:B------:R-:W-:Y:S02]  /*1ce60*/  LOP3.LUT R6, R4, 0x400, RZ, 0xc0, !PT ;  /* 0x0000040004067812 */ /* 0x000fe400078ec0ff */
[----:B------:R-:W-:Y:S02]  /*1ce70*/  LOP3.LUT R5, R5, 0x380, R4, 0xf8, !PT ;  /* 0x0000038005057812 */ /* 0x000fe400078ef804 */
[----:B------:R-:W-:Y:S02]  /*1ce80*/  LOP3.LUT P0, RZ, R13, 0x4, RZ, 0xc0, !PT ;  /* 0x000000040dff7812 */ /* 0x000fe4000780c0ff */
[----:B------:R-:W-:-:S02]  /*1ce90*/  LOP3.LUT R6, R6, 0x800, R7, 0xf8, !PT ;  /* 0x0000080006067812 */ /* 0x000fc400078ef807 */
[----:B------:R-:W-:Y:S02]  /*1cea0*/  LOP3.LUT R5, R5, 0x70, R2, 0x78, !PT ;  /* 0x0000007005057812 */ /* 0x000fe400078e7802 */
[----:B------:R-:W-:Y:S02]  /*1ceb0*/  LOP3.LUT R0, R3, 0x10, R0, 0x78, !PT ;  /* 0x0000001003007812 */ /* 0x000fe400078e7800 */
[----:B------:R-:W-:Y:S01]  /*1cec0*/  LOP3.LUT R11, R6, R5, RZ, 0xfc, !PT ;  /* 0x00000005060b7212 */ /* 0x000fe200078efcff */
[----:B-1----:R-:W-:Y:S01]  /*1ced0*/  IMAD.U32 R5, RZ, RZ, UR4 ;  /* 0x00000004ff057e24 */ /* 0x002fe2000f8e00ff */
[----:B------:R-:W-:Y:S01]  /*1cee0*/  LOP3.LUT R27, R27, R0, RZ, 0xfc, !PT ;  /* 0x000000001b1b7212 */ /* 0x000fe200078efcff */
[----:B------:R-:W-:Y:S01]  /*1cef0*/  IMAD.SHL.U32 R0, R13, 0x40, RZ ;  /* 0x000000400d007824 */ /* 0x000fe200078e00ff */
[----:B------:R-:W-:Y:S01]  /*1cf00*/  LOP3.LUT R10, R9, R8, RZ, 0xfc, !PT ;  /* 0x00000008090a7212 */ /* 0x000fe200078efcff */
[C---:B------:R-:W-:Y:S01]  /*1cf10*/  VIADD R4, R11.reuse, 0x40 ;  /* 0x000000400b047836 */ /* 0x040fe20000000000 */
[----:B------:R-:W-:Y:S01]  /*1cf20*/  SHF.R.U32.HI R3, RZ, 0x1, R12 ;  /* 0x00000001ff037819 */ /* 0x000fe2000001160c */
[----:B------:R-:W-:Y:S01]  /*1cf30*/  @P0 VIADD R4, R11, 0xffffffc0 ;  /* 0xffffffc00b040836 */ /* 0x000fe20000000000 */
[----:B------:R-:W-:Y:S01]  /*1cf40*/  LOP3.LUT R0, R0, 0x40, RZ, 0xc0, !PT ;  /* 0x0000004000007812 */ /* 0x000fe200078ec0ff */
[----:B------:R-:W-:Y:S01]  /*1cf50*/  STL [R1+0x28], R10 ;  /* 0x0000280a01007387 */ /* 0x000fe20000100800 */
[----:B------:R-:W-:-:S02]  /*1cf60*/  LEA R23, R5, R23, 0x18 ;  /* 0x0000001705177211 */ /* 0x000fc400078ec0ff */
[----:B------:R-:W-:Y:S01]  /*1cf70*/  LOP3.LUT R3, R3, R0, RZ, 0xfc, !PT ;  /* 0x0000000003037212 */ /* 0x000fe200078efcff */
[----:B------:R-:W-:Y:S01]  /*1cf80*/  STL [R1], R11 ;  /* 0x0000000b01007387 */ /* 0x000fe20000100800 */
[----:B------:R-:W-:Y:S01]  /*1cf90*/  LOP3.LUT R2, R2, 0x10, RZ, 0xc0, !PT ;  /* 0x0000001002027812 */ /* 0x000fe200078ec0ff */
[----:B------:R-:W-:Y:S02]  /*1cfa0*/  IMAD.IADD R3, R23, 0x1, R10 ;  /* 0x0000000117037824 */ /* 0x000fe400078e020a */
[----:B------:R-:W-:Y:S01]  /*1cfb0*/  STL [R1+0x20], R5 ;  /* 0x0000200501007387 */ /* 0x000fe20000100800 */
[----:B------:R-:W-:Y:S02]  /*1cfc0*/  LOP3.LUT R0, R2, 0x40, RZ, 0xfc, !PT ;  /* 0x0000004002007812 */ /* 0x000fe400078efcff */
[----:B------:R-:W-:Y:S01]  /*1cfd0*/  LOP3.LUT R0, R27, 0x2800, RZ, 0xfc, !PT ;  /* 0x000028001b007812 */ /* 0x000fe200078efcff */
[----:B------:R0:W-:Y:S04]  /*1cfe0*/  STL [R1+0x24], R4 ;  /* 0x0000240401007387 */ /* 0x0001e80000100800 */
[----:B------:R-:W-:Y:S01]  /*1cff0*/  STL [R1+0x50], RZ ;  /* 0x000050ff01007387 */ /* 0x000fe20000100800 */
[----:B0-----:R-:W-:-:S05]  /*1d000*/  IMAD.MOV.U32 R4, RZ, RZ, 0x1 ;  /* 0x00000001ff047424 */ /* 0x001fca00078e00ff */
[----:B------:R0:W-:Y:S04]  /*1d010*/  STL [R1+0x4], R4 ;  /* 0x0000040401007387 */ /* 0x0001e80000100800 */
[----:B------:R1:W-:Y:S01]  /*1d020*/  STL [R1+0x40], R3 ;  /* 0x0000400301007387 */ /* 0x0003e20000100800 */
[----:B0-----:R-:W-:Y:S02]  /*1d030*/  LOP3.LUT R4, R2, 0x20, RZ, 0xfc, !PT ;  /* 0x0000002002047812 */ /* 0x001fe400078efcff */
[----:B------:R-:W-:-:S07]  /*1d040*/  LOP3.LUT R2, R27, 0x1800, RZ, 0xfc, !PT ;  /* 0x000018001b027812 */ /* 0x000fce00078efcff */
.L_x_12119:
[----:B------:R-:W-:Y:S05]  /*1d050*/  YIELD ;  /* 0x0000000000007946 */ /* 0x000fea0003800000 */
[----:B------:R-:W-:Y:S01]  /*1d060*/  ULDC.64 UR4, c[0x0][0xa28] ;  /* 0x00028a0000047ab9 */ /* 0x000fe20000000a00 */
[----:B0-----:R-:W-:Y:S01]  /*1d070*/  IMAD.MOV.U32 R11, RZ, RZ, RZ ;  /* 0x000000ffff0b7224 */ /* 0x001fe200078e00ff */
[----:B------:R-:W-:Y:S01]  /*1d080*/  ISETP.NE.U32.AND P0, PT, RZ, UR4, PT ;  /* 0x00000004ff007c0c */ /* 0x000fe2000bf05070 */
[----:B------:R-:W0:Y:S01]  /*1d090*/  LDC.64 R4, c[0x0][0xa00] ;  /* 0x00028000ff047b82 */ /* 0x000e220000000a00 */
[----:B------:R-:W-:Y:S01]  /*1d0a0*/  IMAD.MOV.U32 R8, RZ, RZ, RZ ;  /* 0x000000ffff087224 */ /* 0x000fe200078e00ff */
[----:B------:R-:W-:Y:S01]  /*1d0b0*/  ULDC.64 UR6, c[0x0][0xa10] ;  /* 0x0002840000067ab9 */ /* 0x000fe20000000a00 */
[----:B------:R-:W-:Y:S01]  /*1d0c0*/  ISETP.NE.AND.EX P0, PT, RZ, UR5, PT, P0 ;  /* 0x00000005ff007c0c */ /* 0x000fe2000bf05300 */
[----:B------:R-:W-:-:S12]  /*1d0d0*/  ULDC.64 UR4, c[0x0][0xa18] ;  /* 0x0002860000047ab9 */ /* 0x000fd80000000a00 */
[----:B-1----:R-:W1:Y:S02]  /*1d0e0*/  @P0 LDC.64 R2, c[0x0][0xa28] ;  /* 0x00028a00ff020b82 */ /* 0x002e640000000a00 */
[----:B-1----:R-:W-:-:S05]  /*1d0f0*/  @P0 IMAD.WIDE R2, R19, 0x4, R2 ;  /* 0x0000000413020825 */ /* 0x002fca00078e0202 */
[----:B--2---:R1:W2:Y:S01]  /*1d100*/  @P0 LDG.E R11, desc[UR42][R2.64] ;  /* 0x0000002a020b0981 */ /* 0x0042a2000c1e1900 */
[----:B------:R-:W-:Y:S01]  /*1d110*/  ISETP.NE.U32.AND P0, PT, RZ, UR4, PT ;  /* 0x00000004ff007c0c */ /* 0x000fe2000bf05070 */
[----:B0-----:R-:W-:Y:S01]  /*1d120*/  IMAD.WIDE R4, R19, 0x4, R4 ;  /* 0x0000000413047825 */ /* 0x001fe200078e0204 */
[----:B------:R-:W-:Y:S02]  /*1d130*/  ISETP.NE.U32.AND P1, PT, RZ, UR6, PT ;  /* 0x00000006ff007c0c */ /* 0x000fe4000bf25070 */
[----:B------:R-:W-:Y:S01]  /*1d140*/  ISETP.NE.AND.EX P2, PT, RZ, UR5, PT, P0 ;  /* 0x00000005ff007c0c */ /* 0x000fe2000bf45300 */
[----:B------:R-:W-:Y:S01]  /*1d150*/  ULDC.64 UR4, c[0x0][0xa00] ;  /* 0x0002800000047ab9 */ /* 0x000fe20000000a00 */
[----:B------:R-:W-:Y:S01]  /*1d160*/  ISETP.NE.AND.EX P1, PT, RZ, UR7, PT, P1 ;  /* 0x00000007ff007c0c */ /* 0x000fe2000bf25310 */
[----:B----4-:R-:W-:Y:S01]  /*1d170*/  IMAD.MOV.U32 R0, RZ, RZ, RZ ;  /* 0x000000ffff007224 */ /* 0x010fe200078e00ff */
[----:B------:R-:W-:Y:S01]  /*1d180*/  ISETP.NE.U32.AND P0, PT, RZ, UR4, PT ;  /* 0x00000004ff007c0c */ /* 0x000fe2000bf05070 */
[----:B-1----:R-:W0:Y:S03]  /*1d190*/  LDC.64 R2, c[0x0][0xa10] ;  /* 0x00028400ff027b82 */ /* 0x002e260000000a00 */
[----:B------:R-:W-:-:S05]  /*1d1a0*/  ISETP.NE.AND.EX P0, PT, RZ, UR5, PT, P0 ;  /* 0x00000005ff007c0c */ /* 0x000fca000bf05300 */
[----:B------:R-:W1:Y:S08]  /*1d1b0*/  @P2 LDC.64 R6, c[0x0][0xa18] ;  /* 0x00028600ff062b82 */ /* 0x000e700000000a00 */
[----:B------:R-:W3:Y:S01]  /*1d1c0*/  @P0 LDG.E R8, desc[UR42][R4.64] ;  /* 0x0000002a04080981 */ /* 0x000ee2000c1e1900 */
[----:B------:R-:W-:Y:S01]  /*1d1d0*/  ULDC UR4, c[0x0][0x288] ;  /* 0x0000a20000047ab9 */ /* 0x000fe20000000800 */
[----:B0-----:R-:W-:-:S05]  /*1d1e0*/  IMAD.WIDE R2, R19, 0x4, R2 ;  /* 0x0000000413027825 */ /* 0x001fca00078e0202 */
[----:B------:R0:W5:Y:S01]  /*1d1f0*/  @P1 LDG.E R0, desc[UR42][R2.64] ;  /* 0x0000002a02001981 */ /* 0x000162000c1e1900 */
[----:B-1----:R-:W-:-:S03]  /*1d200*/  @P2 IMAD.WIDE R6, R19, 0x4, R6 ;  /* 0x0000000413062825 */ /* 0x002fc600078e0206 */
        /* <DEDUP_REMOVED lines=10> */
[----:B------:R-:W-:Y:S02]  /*1d2b0*/  ULDC UR5, c[0x0][0x348] ;  /* 0x0000d20000057ab9 */ /* 0x000fe40000000800 */
[----:B------:R-:W-:Y:S01]  /*1d2c0*/  IMAD.U32 R9, RZ, RZ, UR5 ;  /* 0x00000005ff097e24 */ /* 0x000fe2000f8e00ff */
[----:B---3--:R1:W-:Y:S04]  /*1d2d0*/  STL [R1+0x34], R8 ;  /* 0x0000340801007387 */ /* 0x0083e80000100800 */
[----:B--2---:R0:W-:Y:S01]  /*1d2e0*/  STL [R1+0x14], R11 ;  /* 0x0000140b01007387 */ /* 0x0041e20000100800 */
[----:B------:R-:W-:Y:S02]  /*1d2f0*/  IMAD.MOV.U32 R10, RZ, RZ, R8 ;  /* 0x000000ffff0a7224 */ /* 0x000fe400078e0008 */
[----:B-1----:R-:W-:Y:S01]  /*1d300*/  IMAD.U32 R8, RZ, RZ, UR4 ;  /* 0x00000004ff087e24 */ /* 0x002fe2000f8e00ff */
[----:B------:R-:W-:Y:S06]  /*1d310*/  @P2 BRA `(.L_x_11986) ;  /* 0x0000000000142947 */ /* 0x000fec0003800000 */
[----:B------:R-:W-:Y:S05]  /*1d320*/  @!P0 BRA `(.L_x_11986) ;  /* 0x0000000000108947 */ /* 0x000fea0003800000 */
[----:B------:R-:W2:Y:S04]  /*1d330*/  LDG.E R6, desc[UR42][R4.64] ;  /* 0x0000002a04067981 */ /* 0x000ea8000c1e1900 */
[----:B------:R-:W2:Y:S02]  /*1d340*/  LDG.E R4, desc[UR42][R4.64+0x4] ;  /* 0x0000042a04047981 */ /* 0x000ea4000c1e1900 */
[----:B--2---:R-:W-:-:S05]  /*1d350*/  IMAD.IADD R10, R4, 0x1, -R6 ;  /* 0x00000001040a7824 */ /* 0x004fca00078e0a06 */
[----:B------:R1:W-:Y:S02]  /*1d360*/  STL [R1+0x34], R10 ;  /* 0x0000340a01007387 */ /* 0x0003e40000100800 */
.L_x_11986:
[----:B------:R-:W-:Y:S02]  /*1d370*/  ULDC.64 UR4, c[0x0][0xa20] ;  /* 0x0002880000047ab9 */ /* 0x000fe40000000a00 */
[----:B------:R-:W-:-:S04]  /*1d380*/  ISETP.NE.U32.AND P0, PT, RZ, UR4, PT ;  /* 0x00000004ff007c0c */ /* 0x000fc8000bf05070 */
[----:B------:R-:W-:-:S13]  /*1d390*/  ISETP.NE.AND.EX P0, PT, RZ, UR5, PT, P0 ;  /* 0x00000005ff007c0c */ /* 0x000fda000bf05300 */
[----:B------:R-:W-:Y:S05]  /*1d3a0*/  @!P0 BRA `(.L_x_11987) ;  /* 0x0000000000108947 */ /* 0x000fea0003800000 */
[----:B------:R-:W2:Y:S02]  /*1d3b0*/  LDC.64 R4, c[0x0][0xa20] ;  /* 0x00028800ff047b82 */ /* 0x000ea40000000a00 */
[----:B--2---:R-:W-:-:S05]  /*1d3c0*/  IMAD.WIDE R4, R19, 0x4, R4 ;  /* 0x0000000413047825 */ /* 0x004fca00078e0204 */
[----:B------:R2:W5:Y:S01]  /*1d3d0*/  LDG.E R8, desc[UR42][R4.64] ;  /* 0x0000002a04087981 */ /* 0x000562000c1e1900 */
[----:B------:R-:W-:Y:S05]  /*1d3e0*/  BRA `(.L_x_11988) ;  /* 0x0000000000247947 */ /* 0x000fea0003800000 */
.L_x_11987:
        /* <DEDUP_REMOVED lines=9> */
.L_x_11988:
[----:B--2---:R-:W2:Y:S04]  /*1d480*/  @P1 LDG.E R4, desc[UR42][R2.64] ;  /* 0x0000002a02041981 */ /* 0x004ea8000c1e1900 */
[----:B0-----:R0:W2:Y:S01]  /*1d490*/  @P1 LDG.E R3, desc[UR42][R2.64+0x4] ;  /* 0x0000042a02031981 */ /* 0x0010a2000c1e1900 */
[----:B------:R-:W-:Y:S02]  /*1d4a0*/  IMAD R17, R17, 0xc0, RZ ;  /* 0x000000c011117824 */ /* 0x000fe400078e02ff */
[----:B-----5:R-:W-:Y:S02]  /*1d4b0*/  IMAD.IADD R8, R8, 0x1, -R11 ;  /* 0x0000000108087824 */ /* 0x020fe400078e0a0b */
[----:B------:R-:W-:Y:S01]  /*1d4c0*/  VIADD R6, R17, 0xbf ;  /* 0x000000bf11067836 */ /* 0x000fe20000000000 */
[----:B0-----:R-:W0:Y:S02]  /*1d4d0*/  LDC R2, c[0x0][0x448] ;  /* 0x00011200ff027b82 */ /* 0x001e240000000800 */
[----:B0-----:R-:W-:-:S13]  /*1d4e0*/  ISETP.NE.AND P2, PT, R2, 0x1, PT ;  /* 0x000000010200780c */ /* 0x001fda0003f45270 */
[----:B------:R-:W0:Y:S08]  /*1d4f0*/  @P2 LDC R2, c[0x0][0x44c] ;  /* 0x00011300ff022b82 */ /* 0x000e300000000800 */
[----:B------:R-:W3:Y:S01]  /*1d500*/  @P2 LDC R5, c[0x0][0x450] ;  /* 0x00011400ff052b82 */ /* 0x000ee20000000800 */
[----:B0-----:R-:W-:-:S05]  /*1d510*/  @P2 IMAD.HI.U32 R2, R6, R2, RZ ;  /* 0x0000000206022227 */ /* 0x001fca00078e00ff */
[----:B---3--:R-:W-:Y:S01]  /*1d520*/  @P2 SHF.R.U32.HI R6, RZ, R5, R2 ;  /* 0x00000005ff062219 */ /* 0x008fe20000011602 */
        /* <DEDUP_REMOVED lines=23> */
.L_x_11991:
[----:B------:R-:W-:-:S13]  /*1d6a0*/  ISETP.NE.AND P0, PT, R3, 0x1, PT ;  /* 0x000000010300780c */ /* 0x000fda0003f05270 */
[----:B------:R-:W0:Y:S02]  /*1d6b0*/  @P0 LDC.64 R4, c[0x0][0x9e8] ;  /* 0x00027a00ff040b82 */ /* 0x000e240000000a00 */
[----:B0-----:R-:W-:-:S05]  /*1d6c0*/  @P0 IMAD.HI.U32 R4, R7, R4, RZ ;  /* 0x0000000407040227 */ /* 0x001fca00078e00ff */
[----:B------:R-:W-:-:S07]  /*1d6d0*/  @P0 SHF.R.U32.HI R7, RZ, R5, R4 ;  /* 0x00000005ff070219 */ /* 0x000fce0000011604 */
.L_x_11992:
[----:B------:R-:W-:Y:S05]  /*1d6e0*/  BSYNC B0 ;  /* 0x0000000000007941 */ /* 0x000fea0003800000 */
.L_x_11990:
[----:B------:R-:W-:-:S05]  /*1d6f0*/  IMAD R7, R7, R3, R3 ;  /* 0x0000000307077224 */ /* 0x000fca00078e0203 */
[----:B------:R-:W-:-:S07]  /*1d700*/  VIMNMX R2, R2, R7, PT ;  /* 0x0000000702027248 */ /* 0x000fce0003fe0100 */
.L_x_11989:
[----:B------:R-:W0:Y:S01]  /*1d710*/  @P2 LDC R5, c[0x0][0x44c] ;  /* 0x00011300ff052b82 */ /* 0x000e220000000800 */
[----:B------:R-:W-:Y:S01]  /*1d720*/  IMAD.MOV.U32 R4, RZ, RZ, R17 ;  /* 0x000000ffff047224 */ /* 0x000fe200078e0011 */
[----:B------:R-:W-:Y:S01]  /*1d730*/  ULDC UR4, c[0x0][0x9dc] ;  /* 0x0002770000047ab9 */ /* 0x000fe20000000800 */
[----:B------:R-:W-:-:S05]  /*1d740*/  IMAD.IADD R20, R26, 0x1, -R10 ;  /* 0x000000011a147824 */ /* 0x000fca00078e0a0a */
[----:B------:R-:W2:Y:S01]  /*1d750*/  @P2 LDC R6, c[0x0][0x450] ;  /* 0x00011400ff062b82 */ /* 0x000ea20000000800 */
[----:B0-----:R-:W-:-:S05]  /*1d760*/  @P2 IMAD.HI.U32 R5, R17, R5, RZ ;  /* 0x0000000511052227 */ /* 0x001fca00078e00ff */
        /* <DEDUP_REMOVED lines=14> */
.L_x_11995:
[----:B------:R-:W-:-:S13]  /*1d850*/  ISETP.NE.AND P0, PT, R3, 0x1, PT ;  /* 0x000000010300780c */ /* 0x000fda0003f05270 */
[----:B------:R-:W0:Y:S02]  /*1d860*/  @P0 LDC.64 R4, c[0x0][0x9e8] ;  /* 0x00027a00ff040b82 */ /* 0x000e240000000a00 */
[----:B0-----:R-:W-:-:S05]  /*1d870*/  @P0 IMAD.HI.U32 R4, R7, R4, RZ ;  /* 0x0000000407040227 */ /* 0x001fca00078e00ff */
[----:B------:R-:W-:-:S07]  /*1d880*/  @P0 SHF.R.U32.HI R7, RZ, R5, R4 ;  /* 0x00000005ff070219 */ /* 0x000fce0000011604 */
.L_x_11996:
[----:B------:R-:W-:Y:S05]  /*1d890*/  BSYNC B0 ;  /* 0x0000000000007941 */ /* 0x000fea0003800000 */
.L_x_11994:
[----:B------:R-:W-:-:S05]  /*1d8a0*/  IMAD R3, R7, R3, RZ ;  /* 0x0000000307037224 */ /* 0x000fca00078e02ff */
[----:B------:R-:W-:-:S07]  /*1d8b0*/  VIMNMX R6, R6, R3, !PT ;  /* 0x0000000306067248 */ /* 0x000fce0007fe0100 */
.L_x_11993:
        /* <DEDUP_REMOVED lines=14> */
[----:B------:R-:W-:-:S13]  /*1d9a0*/  ISETP.GT.AND P0, PT, R3, R4, PT ;  /* 0x000000040300720c */ /* 0x000fda0003f04270 */
[----:B------:R-:W-:Y:S01]  /*1d9b0*/  @P0 VIADD R2, R3, 0x7f ;  /* 0x0000007f03020836 */ /* 0x000fe20000000000 */
[----:B------:R-:W-:-:S04]  /*1d9c0*/  SHF.R.U32.HI R3, RZ, 0x7, R4 ;  /* 0x00000007ff037819 */ /* 0x000fc80000011604 */
        /* <DEDUP_REMOVED lines=13> */
[----:B------:R0:W2:Y:S02]  /*1daa0*/  SHFL.IDX PT, R14, R5, RZ, 0x1f ;  /* 0x00001fff050e7589 */ /* 0x0000a400000e0000 */
.L_x_12167:
[----:B--2---:R-:W-:Y:S02]  /*1dab0*/  ISETP.NE.AND P0, PT, R14, RZ, PT ;  /* 0x000000ff0e00720c */ /* 0x004fe40003f05270 */
[----:B------:R-:W-:-:S11]  /*1dac0*/  PLOP3.LUT P6, PT, PT, PT, PT, 0x8, 0x0 ;  /* 0x000000000000781c */ /* 0x000fd60003fce170 */
[----:B------:R-:W-:Y:S05]  /*1dad0*/  @P0 BRA `(.L_x_12000) ;  /* 0x00000000000c0947 */ /* 0x000fea0003800000 */
[----:B------:R-:W-:-:S03]  /*1dae0*/  UMOV UR4, 0xffffffff ;  /* 0xffffffff00047882 */ /* 0x000fc60000000000 */
[----:B------:R-:W-:Y:S05]  /*1daf0*/  BRA.DIV UR4, `(.L_x_12001) ;  /* 0x0000006e04a07947 */ /* 0x000fea000b800000 */
[----:B------:R-:W-:-:S13]  /*1db00*/  ELECT P6, URZ, PT ;  /* 0x00000000003f782f */ /* 0x000fda00038c0000 */
.L_x_12000:
        /* <DEDUP_REMOVED lines=9> */
.L_x_12170:
[----:B------:R-:W-:Y:S05]  /*1dba0*/  BSYNC B1 ;  /* 0x0000000000017941 */ /* 0x000fea0003800000 */
.L_x_12002:
[----:B------:R-:W-:Y:S04]  /*1dbb0*/  BSSY B1, `(.L_x_12004) ;  /* 0x000008c000017945 */ /* 0x000fe80003800000 */
[----:B------:R-:W-:Y:S05]  /*1dbc0*/  @!P6 BRA `(.L_x_12005) ;  /* 0x000000080028e947 */ /* 0x000fea0003800000 */
[----:B------:R-:W1:Y:S01]  /*1dbd0*/  LDL R7, [R1+0x4] ;  /* 0x0000040001077983 */ /* 0x000e620000100800 */
[----:B------:R-:W-:Y:S01]  /*1dbe0*/  IMAD R8, R28, 0x8, R23 ;  /* 0x000000081c087824 */ /* 0x000fe200078e0217 */
[----:B------:R-:W2:Y:S01]  /*1dbf0*/  S2R R6, SR_TID.X ;  /* 0x0000000000067919 */ /* 0x000ea20000002100 */
[----:B------:R-:W-:Y:S01]  /*1dc00*/  BSSY B2, `(.L_x_12006) ;  /* 0x0000006000027945 */ /* 0x000fe20003800000 */
[----:B--2---:R-:W-:-:S04]  /*1dc10*/  LOP3.LUT R6, R6, 0x7f, RZ, 0xc0, !PT ;  /* 0x0000007f06067812 */ /* 0x004fc800078ec0ff */
[----:B------:R-:W-:Y:S02]  /*1dc20*/  ISETP.NE.AND P1, PT, R6, RZ, PT ;  /* 0x000000ff0600720c */ /* 0x000fe40003f25270 */
[----:B-1----:R-:W-:-:S04]  /*1dc30*/  SHF.L.U32 R10, R7, 0x1f, RZ ;  /* 0x0000001f070a7819 */ /* 0x002fc800000006ff */
[----:B------:R-:W1:Y:S02]  /*1dc40*/  SYNCS.PHASECHK.TRANS64.TRYWAIT P0, [R8+URZ+0x19ca0], R10 ;  /* 0x019ca00a080075a7 */ /* 0x000e64000800017f */
[----:B-1----:R-:W-:Y:S05]  /*1dc50*/  @!P0 BRA `(.L_x_12007) ;  /* 0x0000006c007c8947 */ /* 0x002fea0003800000 */
.L_x_12171:
[----:B------:R-:W-:Y:S05]  /*1dc60*/  BSYNC B2 ;  /* 0x0000000000027941 */ /* 0x000fea0003800000 */
.L_x_12006:
        /* <DEDUP_REMOVED lines=9> */
.L_x_12009:
[----:B------:R-:W-:Y:S05]  /*1dd00*/  BSYNC B2 ;  /* 0x0000000000027941 */ /* 0x000fea0003800000 */
.L_x_12008:
        /* <DEDUP_REMOVED lines=12> */
.L_x_12010:
        /* <DEDUP_REMOVED lines=16> */
.L_x_12011:
        /* <DEDUP_REMOVED lines=16> */
.L_x_12012:
        /* <DEDUP_REMOVED lines=13> */
.L_x_12172:
[----:B------:R-:W-:Y:S05]  /*1e0a0*/  BSYNC B2 ;  /* 0x0000000000027941 */ /* 0x000fea0003800000 */
.L_x_12013:
        /* <DEDUP_REMOVED lines=11> */
.L_x_12016:
[----:B------:R-:W-:Y:S05]  /*1e160*/  BSYNC B2 ;  /* 0x0000000000027941 */ /* 0x000fea0003800000 */
.L_x_12015:
        /* <DEDUP_REMOVED lines=8> */
.L_x_12017:
        /* <DEDUP_REMOVED lines=15> */
.L_x_12018:
        /* <DEDUP_REMOVED lines=15> */
.L_x_12019:
        /* <DEDUP_REMOVED lines=10> */
.L_x_12005:
[----:B------:R-:W-:Y:S05]  /*1e470*/  BSYNC B1 ;  /* 0x0000000000017941 */ /* 0x000fea0003800000 */
.L_x_12004:
[----:B0-----:R-:W2:Y:S01]  /*1e480*/  LDL.LU R5, [R1+0x4] ;  /* 0x0000040001057983 */ /* 0x001ea20000300800 */
        /* <DEDUP_REMOVED lines=8> */
[----:B------:R0:W-:Y:S02]  /*1e510*/  STL [R1+0x4], R5 ;  /* 0x0000040501007387 */ /* 0x0001e40000100800 */
[----:B------:R-:W-:Y:S05]  /*1e520*/  @!P2 BRA `(.L_x_11998) ;  /* 0x00000008005ca947 */ /* 0x000fea0003800000 */
.L_x_12036:
[----:B------:R-:W-:Y:S05]  /*1e530*/  YIELD ;  /* 0x0000000000007946 */ /* 0x000fea0003800000 */
[----:B------:R-:W-:Y:S04]  /*1e540*/  BSSY B1, `(.L_x_12020) ;  /* 0x000008b000017945 */ /* 0x000fe80003800000 */
[----:B--2---:R-:W-:Y:S05]  /*1e550*/  @!P6 BRA `(.L_x_12021) ;  /* 0x000000080024e947 */ /* 0x004fea0003800000 */
[----:B0-----:R-:W2:Y:S01]  /*1e560*/  LDL R5, [R1+0x4] ;  /* 0x0000040001057983 */ /* 0x001ea20000100800 */
        /* <DEDUP_REMOVED lines=8> */
.L_x_12173:
[----:B------:R-:W-:Y:S05]  /*1e5f0*/  BSYNC B2 ;  /* 0x0000000000027941 */ /* 0x000fea0003800000 */
.L_x_12022:
[----:B------:R-:W-:Y:S04]  /*1e600*/  BSSY B2, `(.L_x_12024) ;  /* 0x0000009000027945 */ /* 0x000fe80003800000 */
        /* <DEDUP_REMOVED lines=8> */
.L_x_12025:
[----:B------:R-:W-:Y:S05]  /*1e690*/  BSYNC B2 ;  /* 0x0000000000027941 */ /* 0x000fea0003800000 */
.L_x_12024:
        /* <DEDUP_REMOVED lines=10> */
[----:B------:R-:W-:-:S10]  /*1e740*/  UMOV UR7, 0x12f00000 ;  /* 0x12f0000000077882 */ /* 0x000fd40000000000 */
.L_x_12026:
        /* <DEDUP_REMOVED lines=16> */
.L_x_12027:
        /* <DEDUP_REMOVED lines=16> */
.L_x_12028:
        /* <DEDUP_REMOVED lines=13> */
.L_x_12174:
[----:B------:R-:W-:Y:S05]  /*1ea20*/  BSYNC B2 ;  /* 0x0000000000027941 */ /* 0x000fea0003800000 */
.L_x_12029:
        /* <DEDUP_REMOVED lines=11> */
.L_x_12032:
[----:B------:R-:W-:Y:S05]  /*1eae0*/  BSYNC B2 ;  /* 0x0000000000027941 */ /* 0x000fea0003800000 */
.L_x_12031:
        /* <DEDUP_REMOVED lines=8> */
.L_x_12033:
        /* <DEDUP_REMOVED lines=15> */
.L_x_12034:
        /* <DEDUP_REMOVED lines=15> */
.L_x_12035:
        /* <DEDUP_REMOVED lines=10> */
.L_x_12021:
[----:B------:R-:W-:Y:S05]  /*1edf0*/  BSYNC B1 ;  /* 0x0000000000017941 */ /* 0x000fea0003800000 */
.L_x_12020:
[----:B------:R-:W2:Y:S01]  /*1ee00*/  LDL.LU R7, [R1+0x4] ;  /* 0x0000040001077983 */ /* 0x000ea20000300800 */
[----:B------:R-:W-:Y:S01]  /*1ee10*/  VIADD R28, R28, 0x1 ;  /* 0x000000011c1c7836 */ /* 0x000fe20000000000 */
[C---:B------:R-:W-:Y:S01]  /*1ee20*/  ISETP.GT.AND P2, PT, R9.reuse, R3, PT ;  /* 0x000000030900720c */ /* 0x040fe20003f44270 */
[----:B------:R-:W-:-:S03]  /*1ee30*/  VIADD R9, R9, 0xffffffff ;  /* 0xffffffff09097836 */ /* 0x000fc60000000000 */
[----:B------:R-:W-:-:S04]  /*1ee40*/  ISETP.NE.AND P1, PT, R28, 0x2, PT ;  /* 0x000000021c00780c */ /* 0x000fc80003f25270 */
[----:B------:R-:W-:Y:S02]  /*1ee50*/  SEL R4, RZ, 0x1, P1 ;  /* 0x00000001ff047807 */ /* 0x000fe40000800000 */
[----:B------:R-:W-:Y:S02]  /*1ee60*/  SEL R28, R28, RZ, P1 ;  /* 0x000000ff1c1c7207 */ /* 0x000fe40000800000 */
[----:B--2---:R-:W-:-:S05]  /*1ee70*/  LOP3.LUT R7, R7, R4, RZ, 0x3c, !PT ;  /* 0x0000000407077212 */ /* 0x004fca00078e3cff */
[----:B------:R2:W-:Y:S01]  /*1ee80*/  STL [R1+0x4], R7 ;  /* 0x0000040701007387 */ /* 0x0005e20000100800 */
[----:B------:R-:W-:Y:S05]  /*1ee90*/  @P2 BRA `(.L_x_12036) ;  /* 0xfffffff400a42947 */ /* 0x000fea000383ffff */
.L_x_11998:
[----:B------:R-:W-:Y:S05]  /*1eea0*/  BSYNC B0 ;  /* 0x0000000000007941 */ /* 0x000fea0003800000 */
.L_x_11997:
[----:B------:R-:W3:Y:S01]  /*1eeb0*/  LDC R0, c[0x0][0x448] ;  /* 0x00011200ff007b82 */ /* 0x000ee20000000800 */
[----:B------:R-:W-:Y:S07]  /*1eec0*/  @!P0 WARPSYNC.ALL ;  /* 0x0000000000008948 */ /* 0x000fee0003800000 */
[----:B------:R-:W-:Y:S01]  /*1eed0*/  @!P0 BAR.SYNC.DEFER_BLOCKING 0xc, 0x200 ;  /* 0x0308000000008b1d */ /* 0x000fe20000010000 */
[----:B---3--:R-:W-:Y:S01]  /*1eee0*/  ISETP.NE.AND P1, PT, R0, 0x1, PT ;  /* 0x000000010000780c */ /* 0x008fe20003f25270 */
[----:B------:R-:W-:-:S12]  /*1eef0*/  VIADD R0, R17, 0xbf ;  /* 0x000000bf11007836 */ /* 0x000fd80000000000 */
[----:B------:R-:W3:Y:S08]  /*1ef00*/  @P1 LDC R2, c[0x0][0x44c] ;  /* 0x00011300ff021b82 */ /* 0x000ef00000000800 */
[----:B------:R-:W4:Y:S01]  /*1ef10*/  @P1 LDC R3, c[0x0][0x450] ;  /* 0x00011400ff031b82 */ /* 0x000f220000000800 */
[----:B---3--:R-:W-:-:S05]  /*1ef20*/  @P1 IMAD.HI.U32 R2, R0, R2, RZ ;  /* 0x0000000200021227 */ /* 0x008fca00078e00ff */
[----:B----4-:R-:W-:Y:S02]  /*1ef30*/  @P1 SHF.R.U32.HI R0, RZ, R3, R2 ;  /* 0x00000003ff001219 */ /* 0x010fe40000011602 */
[----:B------:R-:W3:Y:S03]  /*1ef40*/  LDC.64 R2, c[0x0][0x9e0] ;  /* 0x00027800ff027b82 */ /* 0x000ee60000000a00 */
[----:B------:R-:W-:Y:S01]  /*1ef50*/  IMAD.IADD R0, R21, 0x1, R0 ;  /* 0x0000000115007824 */ /* 0x000fe200078e0200 */
[----:B---3--:R-:W-:-:S03]  /*1ef60*/  ISETP.GE.AND P2, PT, R3, 0x1, PT ;  /* 0x000000010300780c */ /* 0x008fc60003f46270 */
[----:B------:R-:W-:-:S10]  /*1ef70*/  IMAD.IADD R2, R0, 0x1, R2 ;  /* 0x0000000100027824 */ /* 0x000fd400078e0202 */
[----:B------:R-:W-:Y:S05]  /*1ef80*/  @!P2 BRA `(.L_x_12037) ;  /* 0x000000000048a947 */ /* 0x000fea0003800000 */
[C---:B------:R-:W-:Y:S01]  /*1ef90*/  ISETP.GT.AND P0, PT, R0.reuse, RZ, PT ;  /* 0x000000ff0000720c */ /* 0x040fe20003f04270 */
[----:B------:R-:W-:Y:S01]  /*1efa0*/  BSSY B0, `(.L_x_12038) ;  /* 0x000000e000007945 */ /* 0x000fe20003800000 */
[----:B------:R-:W-:-:S11]  /*1efb0*/  VIADD R6, R0, 0xffffffff ;  /* 0xffffffff00067836 */ /* 0x000fd60000000000 */
[----:B------:R-:W-:Y:S05]  /*1efc0*/  @P0 BRA `(.L_x_12039) ;  /* 0x00000000001c0947 */ /* 0x000fea0003800000 */
[----:B------:R-:W-:Y:S01]  /*1efd0*/  ISETP.NE.AND P0, PT, R3, 0x1, PT ;  /* 0x000000010300780c */ /* 0x000fe20003f05270 */
[----:B------:R-:W-:-:S12]  /*1efe0*/  IMAD.MOV R0, RZ, RZ, -R0 ;  /* 0x000000ffff007224 */ /* 0x000fd800078e0a00 */
[----:B0-----:R-:W0:Y:S02]  /*1eff0*/  @P0 LDC.64 R4, c[0x0][0x9e8] ;  /* 0x00027a00ff040b82 */ /* 0x001e240000000a00 */
[----:B0-----:R-:W-:-:S05]  /*1f000*/  @P0 IMAD.HI.U32 R4, R0, R4, RZ ;  /* 0x0000000400040227 */ /* 0x001fca00078e00ff */
[----:B------:R-:W-:-:S04]  /*1f010*/  @P0 SHF.R.U32.HI R0, RZ, R5, R4 ;  /* 0x00000005ff000219 */ /* 0x000fc80000011604 */
[----:B------:R-:W-:Y:S01]  /*1f020*/  LOP3.LUT R6, RZ, R0, RZ, 0x33, !PT ;  /* 0x00000000ff067212 */ /* 0x000fe200078e33ff */
[----:B------:R-:W-:Y:S06]  /*1f030*/  BRA `(.L_x_12040) ;  /* 0x0000000000107947 */ /* 0x000fec0003800000 */
.L_x_12039:
[----:B------:R-:W-:-:S13]  /*1f040*/  ISETP.NE.AND P0, PT, R3, 0x1, PT ;  /* 0x000000010300780c */ /* 0x000fda0003f05270 */
[----:B0-----:R-:W0:Y:S02]  /*1f050*/  @P0 LDC.64 R4, c[0x0][0x9e8] ;  /* 0x00027a00ff040b82 */ /* 0x001e240000000a00 */
[----:B0-----:R-:W-:-:S05]  /*1f060*/  @P0 IMAD.HI.U32 R4, R6, R4, RZ ;  /* 0x0000000406040227 */ /* 0x001fca00078e00ff */
[----:B------:R-:W-:-:S07]  /*1f070*/  @P0 SHF.R.U32.HI R6, RZ, R5, R4 ;  /* 0x00000005ff060219 */ /* 0x000fce0000011604 */
.L_x_12040:
[----:B------:R-:W-:Y:S05]  /*1f080*/  BSYNC B0 ;  /* 0x0000000000007941 */ /* 0x000fea0003800000 */
.L_x_12038:
[----:B------:R-:W-:-:S05]  /*1f090*/  IMAD R6, R6, R3, R3 ;  /* 0x0000000306067224 */ /* 0x000fca00078e0203 */
[----:B------:R-:W-:-:S07]  /*1f0a0*/  VIMNMX R2, R2, R6, PT ;  /* 0x0000000602027248 */ /* 0x000fce0003fe0100 */
.L_x_12037:
[----:B------:R-:W-:Y:S01]  /*1f0b0*/  VIADD R2, R2, 0x7f ;  /* 0x0000007f02027836 */ /* 0x000fe20000000000 */
[----:B------:R-:W3:Y:S01]  /*1f0c0*/  @P1 LDC R4, c[0x0][0x450] ;  /* 0x00011400ff041b82 */ /* 0x000ee20000000800 */
[----:B------:R-:W-:-:S03]  /*1f0d0*/  ULDC UR4, c[0x0][0x9dc] ;  /* 0x0002770000047ab9 */ /* 0x000fc60000000800 */
[----:B------:R-:W-:-:S04]  /*1f0e0*/  SHF.R.S32.HI R0, RZ, 0x1f, R2 ;  /* 0x0000001fff007819 */ /* 0x000fc80000011402 */
[----:B------:R-:W-:Y:S01]  /*1f0f0*/  LEA.HI R0, R0, R2, RZ, 0x7 ;  /* 0x0000000200007211 */ /* 0x000fe200078f38ff */
[----:B------:R-:W-:-:S03]  /*1f100*/  IMAD.MOV.U32 R2, RZ, RZ, R17 ;  /* 0x000000ffff027224 */ /* 0x000fc600078e0011 */
[----:B------:R-:W-:-:S04]  /*1f110*/  SHF.R.S32.HI R0, RZ, 0x7, R0 ;  /* 0x00000007ff007819 */ /* 0x000fc80000011400 */
[----:B------:R-:W-:Y:S02]  /*1f120*/  VIMNMX R6, R25, R0, PT ;  /* 0x0000000019067248 */ /* 0x000fe40003fe0100 */
[----:B------:R-:W4:Y:S03]  /*1f130*/  @P1 LDC R0, c[0x0][0x44c] ;  /* 0x00011300ff001b82 */ /* 0x000f260000000800 */
[----:B------:R0:W-:Y:S01]  /*1f140*/  STL [R1+0x44], R6 ;  /* 0x0000440601007387 */ /* 0x0001e20000100800 */
[----:B----4-:R-:W-:-:S05]  /*1f150*/  @P1 IMAD.HI.U32 R0, R17, R0, RZ ;  /* 0x0000000011001227 */ /* 0x010fca00078e00ff */
[----:B---3--:R-:W-:-:S05]  /*1f160*/  @P1 SHF.R.U32.HI R2, RZ, R4, R0 ;  /* 0x00000004ff021219 */ /* 0x008fca0000011600 */
[----:B------:R-:W-:-:S04]  /*1f170*/  IMAD.IADD R2, R20, 0x1, R2 ;  /* 0x0000000114027824 */ /* 0x000fc800078e0202 */
[----:B------:R-:W-:Y:S01]  /*1f180*/  VIADD R0, R2, -UR4 ;  /* 0x8000000402007c36 */ /* 0x000fe20008000000 */
[----:B0-----:R-:W-:Y:S06]  /*1f190*/  @!P2 BRA `(.L_x_12041) ;  /* 0x000000000044a947 */ /* 0x001fec0003800000 */
        /* <DEDUP_REMOVED lines=10> */
.L_x_12043:
[----:B------:R-:W-:-:S13]  /*1f240*/  ISETP.NE.AND P0, PT, R3, 0x1, PT ;  /* 0x000000010300780c */ /* 0x000fda0003f05270 */
[----:B------:R-:W0:Y:S02]  /*1f250*/  @P0 LDC.64 R4, c[0x0][0x9e8] ;  /* 0x00027a00ff040b82 */ /* 0x000e240000000a00 */
[----:B0-----:R-:W-:-:S05]  /*1f260*/  @P0 IMAD.HI.U32 R4, R2, R4, RZ ;  /* 0x0000000402040227 */ /* 0x001fca00078e00ff */
[----:B------:R-:W-:-:S07]  /*1f270*/  @P0 SHF.R.U32.HI R2, RZ, R5, R4 ;  /* 0x00000005ff020219 */ /* 0x000fce0000011604 */
.L_x_12044:
[----:B------:R-:W-:Y:S05]  /*1f280*/  BSYNC B0 ;  /* 0x0000000000007941 */ /* 0x000fea0003800000 */
.L_x_12042:
[----:B------:R-:W-:-:S05]  /*1f290*/  IMAD R2, R2, R3, RZ ;  /* 0x0000000302027224 */ /* 0x000fca00078e02ff */
[----:B------:R-:W-:-:S07]  /*1f2a0*/  VIMNMX R0, R0, R2, !PT ;  /* 0x0000000200007248 */ /* 0x000fce0007fe0100 */
.L_x_12041:
[----:B------:R-:W-:-:S04]  /*1f2b0*/  SHF.R.S32.HI R2, RZ, 0x1f, R0 ;  /* 0x0000001fff027819 */ /* 0x000fc80000011400 */
[----:B------:R-:W-:-:S04]  /*1f2c0*/  LEA.HI R2, R2, R0, RZ, 0x7 ;  /* 0x0000000002027211 */ /* 0x000fc800078f38ff */
[----:B------:R-:W-:-:S04]  /*1f2d0*/  SHF.R.S32.HI R2, RZ, 0x7, R2 ;  /* 0x00000007ff027819 */ /* 0x000fc80000011402 */
[----:B------:R-:W-:-:S04]  /*1f2e0*/  VIMNMX R3, RZ, R2, !PT ;  /* 0x00000002ff037248 */ /* 0x000fc80007fe0100 */
[----:B------:R-:W-:Y:S01]  /*1f2f0*/  ISETP.GT.AND P0, PT, R6, R3, PT ;  /* 0x000000030600720c */ /* 0x000fe20003f04270 */
[----:B------:R0:W-:-:S12]  /*1f300*/  STL [R1+0x1c], R3 ;  /* 0x00001c0301007387 */ /* 0x0001d80000100800 */
[----:B0-----:R-:W-:Y:S05]  /*1f310*/  @P0 BRA `(.L_x_12045) ;  /* 0x0000000000440947 */ /* 0x001fea0003800000 */
[----:B------:R-:W0:Y:S02]  /*1f320*/  S2R R3, SR_TID.X ;  /* 0x0000000000037919 */ /* 0x000e240000002100 */
[----:B0-----:R-:W-:-:S04]  /*1f330*/  LOP3.LUT R3, R3, 0x7f, RZ, 0xc0, !PT ;  /* 0x0000007f03037812 */ /* 0x001fc800078ec0ff */
[----:B------:R-:W-:-:S13]  /*1f340*/  ISETP.NE.AND P0, PT, R3, RZ, PT ;  /* 0x000000ff0300720c */ /* 0x000fda0003f05270 */
[----:B------:R-:W-:Y:S05]  /*1f350*/  @P0 BRA `(.L_x_12046) ;  /* 0x00000038006c0947 */ /* 0x000fea0003800000 */
[----:B------:R-:W0:Y:S01]  /*1f360*/  S2R R3, SR_LANEID ;  /* 0x0000000000037919 */ /* 0x000e220000000000 */
[----:B------:R-:W-:Y:S02]  /*1f370*/  VOTEU.ANY UR4, UPT, PT ;  /* 0x0000000000047886 */ /* 0x000fe400038e0100 */
[----:B------:R-:W0:Y:S08]  /*1f380*/  FLO.U32 R0, UR4 ;  /* 0x0000000400007d00 */ /* 0x000e3000080e0000 */
[----:B------:R-:W3:Y:S01]  /*1f390*/  POPC R5, UR4 ;  /* 0x0000000400057d09 */ /* 0x000ee20008000000 */
[----:B0-----:R-:W-:-:S02]  /*1f3a0*/  ISETP.EQ.U32.AND P0, PT, R0, R3, PT ;  /* 0x000000030000720c */ /* 0x001fc40003f02070 */
[----:B------:R-:W3:Y:S11]  /*1f3b0*/  LDC.64 R2, c[0x0][0xc60] ;  /* 0x00031800ff027b82 */ /* 0x000ef60000000a00 */
[----:B---3--:R-:W3:Y:S01]  /*1f3c0*/  @P0 ATOMG.E.ADD.STRONG.GPU PT, R3, desc[UR42][R2.64], R5 ;  /* 0x00000005020309a8 */ /* 0x008ee200081ee1ea */
[----:B------:R-:W0:Y:S02]  /*1f3d0*/  S2R R4, SR_LTMASK ;  /* 0x0000000000047919 */ /* 0x000e240000003900 */
[----:B0-----:R-:W-:-:S04]  /*1f3e0*/  LOP3.LUT R4, R4, UR4, RZ, 0xc0, !PT ;  /* 0x0000000404047c12 */ /* 0x001fc8000f8ec0ff */
[----:B--2---:R-:W0:Y:S01]  /*1f3f0*/  POPC R7, R4 ;  /* 0x0000000400077309 */ /* 0x004e220000000000 */
[----:B---3--:R-:W0:Y:S02]  /*1f400*/  SHFL.IDX PT, R0, R3, R0, 0x1f ;  /* 0x00001f0003007589 */ /* 0x008e2400000e0000 */
[----:B0-----:R-:W-:Y:S01]  /*1f410*/  IADD3 R16, R0, UR38, R7 ;  /* 0x0000002600107c10 */ /* 0x001fe2000fffe007 */
[----:B------:R-:W-:Y:S06]  /*1f420*/  BRA `(.L_x_12046) ;  /* 0x0000003800387947 */ /* 0x000fec0003800000 */
.L_x_12045:
        /* <DEDUP_REMOVED lines=12> */
[----:B--2---:R-:W-:-:S02]  /*1f4f0*/  IMAD.U32 R7, RZ, RZ, UR9 ;  /* 0x00000009ff077e24 */ /* 0x004fc4000f8e00ff */
[----:B-1----:R-:W-:Y:S02]  /*1f500*/  IMAD.U32 R10, RZ, RZ, UR4 ;  /* 0x00000004ff0a7e24 */ /* 0x002fe4000f8e00ff */
[----:B------:R-:W-:Y:S02]  /*1f510*/  IMAD.U32 R11, RZ, RZ, UR5 ;  /* 0x00000005ff0b7e24 */ /* 0x000fe4000f8e00ff */
[----:B------:R-:W-:Y:S02]  /*1f520*/  IMAD.MOV.U32 R8, RZ, RZ, 0x70 ;  /* 0x00000070ff087424 */ /* 0x000fe400078e00ff */
[----:B------:R-:W-:Y:S02]  /*1f530*/  IMAD.MOV.U32 R12, RZ, RZ, 0x1 ;  /* 0x00000001ff0c7424 */ /* 0x000fe400078e00ff */
[----:B------:R-:W-:-:S07]  /*1f540*/  IMAD.MOV.U32 R13, RZ, RZ, RZ ;  /* 0x000000ffff0d7224 */ /* 0x000fce00078e00ff */
[----:B------:R-:W-:-:S07]  /*1f550*/  LEPC R20, `(.L_x_12048) ;  /* 0x000000001014794e */ /* 0x000fce0000000000 */
[----:B0-----:R-:W-:Y:S05]  /*1f560*/  CALL.ABS.NOINC R2 ;  /* 0x0000000002007343 */ /* 0x001fea0003c00000 */
.L_x_12048:
[----:B------:R-:W-:Y:S05]  /*1f570*/  BSYNC B6 ;  /* 0x0000000000067941 */ /* 0x000fea0003800000 */
.L_x_12047:
        /* <DEDUP_REMOVED lines=22> */
.L_x_12050:
[----:B------:R-:W-:Y:S05]  /*1f6e0*/  BSYNC B6 ;  /* 0x0000000000067941 */ /* 0x000fea0003800000 */
.L_x_12049:
        /* <DEDUP_REMOVED lines=20> */
.L_x_12052:
[----:B------:R-:W-:Y:S05]  /*1f830*/  BSYNC B6 ;  /* 0x0000000000067941 */ /* 0x000fea0003800000 */
.L_x_12051:
        /* <DEDUP_REMOVED lines=19> */
.L_x_12054:
[----:B------:R-:W-:Y:S05]  /*1f970*/  BSYNC B6 ;  /* 0x0000000000067941 */ /* 0x000fea0003800000 */
.L_x_12053:
[----:B------:R-:W1:Y:S01]  /*1f980*/  LDL R5, [R1+0x44] ;  /* 0x0000440001057983 */ /* 0x000e620000100800 */
[----:B------:R-:W-:-:S03]  /*1f990*/  ULDC.64 UR4, c[0x0][0x9f8] ;  /* 0x00027e0000047ab9 */ /* 0x000fc60000000a00 */
[----:B------:R-:W3:Y:S01]  /*1f9a0*/  LDL R21, [R1+0x14] ;  /* 0x0000140001157983 */ /* 0x000ee20000100800 */
[----:B------:R-:W-:Y:S01]  /*1f9b0*/  ISETP.NE.U32.AND P0, PT, RZ, UR4, PT ;  /* 0x00000004ff007c0c */ /* 0x000fe2000bf05070 */
[----:B------:R-:W-:Y:S01]  /*1f9c0*/  IMAD.MOV.U32 R11, RZ, RZ, R19 ;  /* 0x000000ffff0b7224 */ /* 0x000fe200078e0013 */
[----:B------:R-:W0:Y:S01]  /*1f9d0*/  LDC R6, c[0x0][0x430] ;  /* 0x00010c00ff067b82 */ /* 0x000e220000000800 */
[----:B------:R-:W4:Y:S01]  /*1f9e0*/  S2R R20, SR_TID.X ;  /* 0x0000000000147919 */ /* 0x000f220000002100 */
[----:B------:R-:W-:-:S13]  /*1f9f0*/  ISETP.NE.AND.EX P0, PT, RZ, UR5, PT, P0 ;  /* 0x00000005ff007c0c */ /* 0x000fda000bf05300 */
[----:B------:R-:W2:Y:S02]  /*1fa00*/  @P0 LDC.64 R2, c[0x0][0x9f8] ;  /* 0x00027e00ff020b82 */ /* 0x000ea40000000a00 */
[----:B--2---:R-:W-:-:S05]  /*1fa10*/  @P0 IMAD.WIDE R2, R19, 0x4, R2 ;  /* 0x0000000413020825 */ /* 0x004fca00078e0202 */
[----:B------:R2:W3:Y:S01]  /*1fa20*/  @P0 LDG.E R11, desc[UR42][R2.64] ;  /* 0x0000002a020b0981 */ /* 0x0004e2000c1e1900 */
[----:B0-----:R-:W-:Y:S02]  /*1fa30*/  ISETP.NE.AND P1, PT, R6, 0x1, PT ;  /* 0x000000010600780c */ /* 0x001fe40003f25270 */
[----:B----4-:R-:W-:Y:S01]  /*1fa40*/  LOP3.LUT R20, R20, 0x7f, RZ, 0xc0, !PT ;  /* 0x0000007f14147812 */ /* 0x010fe200078ec0ff */
[----:B------:R-:W0:Y:S03]  /*1fa50*/  S2R R0, SR_TID.X ;  /* 0x0000000000007919 */ /* 0x000e260000002100 */
[----:B------:R-:W-:-:S07]  /*1fa60*/  SHF.R.U32.HI R20, RZ, 0x1, R20 ;  /* 0x00000001ff147819 */ /* 0x000fce0000011614 */
[----:B--2---:R-:W2:Y:S08]  /*1fa70*/  @P1 LDC R3, c[0x0][0x434] ;  /* 0x00010d00ff031b82 */ /* 0x004eb00000000800 */
[----:B------:R-:W4:Y:S01]  /*1fa80*/  @P1 LDC R4, c[0x0][0x438] ;  /* 0x00010e00ff041b82 */ /* 0x000f220000000800 */
[----:B0-----:R-:W-:-:S05]  /*1fa90*/  IMAD.SHL.U32 R0, R0, 0x40, RZ ;  /* 0x0000004000007824 */ /* 0x001fca00078e00ff */
[----:B------:R-:W-:Y:S02]  /*1faa0*/  LOP3.LUT R0, R0, 0x40, RZ, 0xc0, !PT ;  /* 0x0000004000007812 */ /* 0x000fe400078ec0ff */
[----:B------:R-:W-:Y:S01]  /*1fab0*/  LOP3.LUT R22, R22, 0xfffffffb, RZ, 0xc0, !PT ;  /* 0xfffffffb16167812 */ /* 0x000fe200078ec0ff */
[----:B------:R-:W-:Y:S01]  /*1fac0*/  UMOV UR4, 0xffffffff ;  /* 0xffffffff00047882 */ /* 0x000fe20000000000 */
[----:B-1----:R-:W-:-:S04]  /*1fad0*/  LEA R10, R5, 0xffffff80, 0x7 ;  /* 0xffffff80050a7811 */ /* 0x002fc800078e38ff */
[----:B------:R-:W-:-:S04]  /*1fae0*/  LOP3.LUT R0, R10, R20, R0, 0xfe, !PT ;  /* 0x000000140a007212 */ /* 0x000fc800078efe00 */
[C---:B------:R-:W-:Y:S01]  /*1faf0*/  ISETP.GE.AND P0, PT, R0.reuse, R26, PT ;  /* 0x0000001a0000720c */ /* 0x040fe20003f06270 */
[----:B---3--:R-:W-:Y:S02]  /*1fb00*/  IMAD.IADD R2, R0, 0x1, R21 ;  /* 0x0000000100027824 */ /* 0x008fe400078e0215 */
[----:B------:R-:W0:Y:S02]  /*1fb10*/  S2R R21, SR_TID.X ;  /* 0x0000000000157919 */ /* 0x000e240000002100 */
[----:B--2---:R-:W-:-:S04]  /*1fb20*/  @P1 IMAD.HI.U32 R3, R2, R3, RZ ;  /* 0x0000000302031227 */ /* 0x004fc800078e00ff */
[----:B------:R-:W-:Y:S01]  /*1fb30*/  IMAD.MOV.U32 R0, RZ, RZ, R2 ;  /* 0x000000ffff007224 */ /* 0x000fe200078e0002 */
[----:B----4-:R-:W-:Y:S02]  /*1fb40*/  @P1 SHF.R.U32.HI R0, RZ, R4, R3 ;  /* 0x00000004ff001219 */ /* 0x010fe40000011603 */
[----:B------:R-:W1:Y:S02]  /*1fb50*/  LDC R4, c[0x0][0x2f4] ;  /* 0x0000bd00ff047b82 */ /* 0x000e640000000800 */
[--C-:B------:R-:W-:Y:S01]  /*1fb60*/  @!P0 SHF.R.S32.HI R9, RZ, 0x1f, R0.reuse ;  /* 0x0000001fff098819 */ /* 0x100fe20000011400 */
[--C-:B------:R-:W-:Y:S02]  /*1fb70*/  IMAD.MOV R5, RZ, RZ, -R0.reuse ;  /* 0x000000ffff057224 */ /* 0x100fe400078e0a00 */
[----:B------:R-:W-:Y:S02]  /*1fb80*/  @!P0 IMAD.MOV.U32 R8, RZ, RZ, R0 ;  /* 0x000000ffff088224 */ /* 0x000fe400078e0000 */
[----:B------:R-:W-:-:S02]  /*1fb90*/  IMAD R5, R6, R5, R2 ;  /* 0x0000000506057224 */ /* 0x000fc400078e0202 */
[----:B------:R-:W2:Y:S08]  /*1fba0*/  @!P0 LDC.64 R2, c[0x0][0x428] ;  /* 0x00010a00ff028b82 */ /* 0x000eb00000000a00 */
[----:B------:R-:W3:Y:S01]  /*1fbb0*/  @!P0 LDC.64 R6, c[0x0][0x418] ;  /* 0x00010600ff068b82 */ /* 0x000ee20000000a00 */
[----:B0-----:R-:W-:-:S05]  /*1fbc0*/  IMAD.SHL.U32 R21, R21, 0x10, RZ ;  /* 0x0000001015157824 */ /* 0x001fca00078e00ff */
[----:B------:R-:W-:Y:S02]  /*1fbd0*/  LOP3.LUT R21, R21, 0x10, RZ, 0xc0, !PT ;  /* 0x0000001015157812 */ /* 0x000fe400078ec0ff */
[----:B------:R-:W-:Y:S01]  /*1fbe0*/  SHF.R.S32.HI R12, RZ, 0x1f, R11 ;  /* 0x0000001fff0c7819 */ /* 0x000fe2000001140b */
[----:B------:R-:W-:Y:S01]  /*1fbf0*/  STL [R1+0x8], R11 ;  /* 0x0000080b01007387 */ /* 0x000fe20000100800 */
[----:B--2---:R-:W-:Y:S01]  /*1fc00*/  @!P0 IMAD.WIDE.U32 R8, R11, R2, R8 ;  /* 0x000000020b088225 */ /* 0x004fe200078e0008 */
[----:B-1----:R-:W-:Y:S02]  /*1fc10*/  ISETP.GE.AND P3, PT, R21, R4, PT ;  /* 0x000000041500720c */ /* 0x002fe40003f66270 */
[----:B------:R0:W-:Y:S01]  /*1fc20*/  STL [R1+0x18], R12 ;  /* 0x0000180c01007387 */ /* 0x0001e20000100800 */
[----:B------:R-:W-:-:S04]  /*1fc30*/  @!P0 IMAD R2, R12, R2, RZ ;  /* 0x000000020c028224 */ /* 0x000fc800078e02ff */
[----:B------:R-:W-:Y:S01]  /*1fc40*/  @!P0 IMAD R0, R11, R3, R2 ;  /* 0x000000030b008224 */ /* 0x000fe200078e0202 */
[----:B---3--:R-:W-:Y:S01]  /*1fc50*/  @!P0 LEA R6, P1, R8, R6, 0x2 ;  /* 0x0000000608068211 */ /* 0x008fe200078210ff */
[----:B------:R-:W-:Y:S02]  /*1fc60*/  IMAD.MOV.U32 R3, RZ, RZ, RZ ;  /* 0x000000ffff037224 */ /* 0x000fe400078e00ff */
[----:B------:R-:W-:Y:S01]  /*1fc70*/  @!P0 IMAD.IADD R0, R9, 0x1, R0 ;  /* 0x0000000109008824 */ /* 0x000fe200078e0200 */
[----:B0-----:R-:W-:-:S04]  /*1fc80*/  LOP3.LUT R12, R21, 0x20, RZ, 0xfc, !PT ;  /* 0x00000020150c7812 */ /* 0x001fc800078efcff */
[----:B------:R-:W-:Y:S01]  /*1fc90*/  @!P0 LEA.HI.X R7, R8, R7, R0, 0x2, P1 ;  /* 0x0000000708078211 */ /* 0x000fe200008f1400 */
[----:B------:R-:W-:Y:S01]  /*1fca0*/  IMAD.U32 R0, RZ, RZ, UR39 ;  /* 0x00000027ff007e24 */ /* 0x000fe2000f8e00ff */
[----:B------:R-:W-:Y:S02]  /*1fcb0*/  ISETP.GE.AND P1, PT, R12, R4, PT ;  /* 0x000000040c00720c */ /* 0x000fe40003f26270 */
[----:B------:R-:W-:Y:S01]  /*1fcc0*/  @P3 LOP3.LUT R22, R22, 0x4, RZ, 0xfc, !PT ;  /* 0x0000000416163812 */ /* 0x000fe200078efcff */
[----:B------:R0:W5:Y:S01]  /*1fcd0*/  @!P0 LDG.E R3, desc[UR42][R6.64] ;  /* 0x0000002a06038981 */ /* 0x000162000c1e1900 */
[----:B------:R-:W-:Y:S02]  /*1fce0*/  ISETP.NE.AND P2, PT, R0, 0x3, PT ;  /* 0x000000030000780c */ /* 0x000fe40003f45270 */
[----:B------:R-:W-:Y:S02]  /*1fcf0*/  LOP3.LUT R22, R22, 0xfffffff7, RZ, 0xc0, !PT ;  /* 0xfffffff716167812 */ /* 0x000fe400078ec0ff */
[----:B------:R-:W-:-:S02]  /*1fd00*/  LOP3.LUT R11, R21, 0x40, RZ, 0xfc, !PT ;  /* 0x00000040150b7812 */ /* 0x000fc400078efcff */
[----:B------:R-:W-:Y:S02]  /*1fd10*/  LOP3.LUT R22, R22, 0xfffffffd, RZ, 0xc0, !PT ;  /* 0xfffffffd16167812 */ /* 0x000fe400078ec0ff */
[----:B------:R-:W-:Y:S02]  /*1fd20*/  ISETP.GE.AND P0, PT, R11, R4, PT ;  /* 0x000000040b00720c */ /* 0x000fe40003f06270 */
[----:B------:R-:W-:-:S04]  /*1fd30*/  @P1 LOP3.LUT R22, R22, 0x2, RZ, 0xfc, !PT ;  /* 0x0000000216161812 */ /* 0x000fc800078efcff */
[----:B------:R-:W-:-:S04]  /*1fd40*/  @P2 LOP3.LUT R22, R22, 0x8, RZ, 0xfc, !PT ;  /* 0x0000000816162812 */ /* 0x000fc800078efcff */
[----:B------:R-:W-:-:S04]  /*1fd50*/  LOP3.LUT R22, R22, 0xfffffffe, RZ, 0xc0, !PT ;  /* 0xfffffffe16167812 */ /* 0x000fc800078ec0ff */
[----:B------:R-:W-:Y:S01]  /*1fd60*/  @P0 LOP3.LUT R22, R22, 0x1, RZ, 0xfc, !PT ;  /* 0x0000000116160812 */ /* 0x000fe200078efcff */
[----:B0-----:R-:W-:Y:S06]  /*1fd70*/  BRA.DIV UR4, `(.L_x_12055) ;  /* 0x0000004e04847947 */ /* 0x001fec000b800000 */
.L_x_12177:
[----:B------:R-:W-:-:S05]  /*1fd80*/  SHF.R.S32.HI R0, RZ, 0x1f, R18 ;  /* 0x0000001fff007819 */ /* 0x000fca0000011412 */
[----:B------:R0:W-:Y:S01]  /*1fd90*/  STL [R1+0xc], R0 ;  /* 0x00000c0001007387 */ /* 0x0001e20000100800 */
[----:B------:R-:W-:Y:S05]  /*1fda0*/  @!P2 BRA `(.L_x_12056) ;  /* 0x000000000004a947 */ /* 0x000fea0003800000 */
[----:B------:R-:W-:Y:S01]  /*1fdb0*/  BPT.TRAP 0x1 ;  /* 0x000000040000795c */ /* 0x000fe20000300000 */
.L_x_12056:
[----:B------:R-:W-:Y:S01]  /*1fdc0*/  IMAD R4, R24, 0x8, R23 ;  /* 0x0000000818047824 */ /* 0x000fe200078e0217 */
[----:B0-----:R-:W-:Y:S01]  /*1fdd0*/  SHF.L.U32 R0, R29, 0x1f, RZ ;  /* 0x0000001f1d007819 */ /* 0x001fe200000006ff */
[----:B------:R-:W-:Y:S01]  /*1fde0*/  BSSY B0, `(.L_x_12057) ;  /* 0x0000006000007945 */ /* 0x000fe20003800000 */
[----:B------:R-:W-:Y:S02]  /*1fdf0*/  IADD3 R2, -R20, R26, -R10 ;  /* 0x0000001a14027210 */ /* 0x000fe40007ffe90a */
[----:B------:R-:W0:Y:S01]  /*1fe00*/  SYNCS.PHASECHK.TRANS64.TRYWAIT P0, [R4+URZ+0x19c80], R0 ;  /* 0x019c8000040075a7 */ /* 0x000e22000800017f */
[----:B------:R1:W-:Y:S01]  /*1fe10*/  STL [R1+0x3c], R0 ;  /* 0x00003c0001007387 */ /* 0x0003e20000100800 */
[----:B------:R-:W-:Y:S01]  /*1fe20*/  SHF.R.S32.HI R20, RZ, 0x1f, R5 ;  /* 0x0000001fff147819 */ /* 0x000fe20000011405 */
[----:B01----:R-:W-:Y:S06]  /*1fe30*/  @!P0 BRA `(.L_x_12058) ;  /* 0x0000004c00888947 */ /* 0x003fec0003800000 */
.L_x_12178:
[----:B------:R-:W-:Y:S05]  /*1fe40*/  BSYNC B0 ;  /* 0x0000000000007941 */ /* 0x000fea0003800000 */
.L_x_12057:
[----:B------:R-:W2:Y:S01]  /*1fe50*/  LDL R8, [R1+0xc] ;  /* 0x00000c0001087983 */ /* 0x000ea20000100800 */
[----:B------:R-:W-:-:S03]  /*1fe60*/  ULDC.64 UR4, c[0x0][0x328] ;  /* 0x0000ca0000047ab9 */ /* 0x000fc60000000a00 */
[----:B------:R-:W3:Y:S01]  /*1fe70*/  LDL R10, [R1+0x28] ;  /* 0x00002800010a7983 */ /* 0x000ee20000100800 */
[----:B0-----:R-:W-:Y:S01]  /*1fe80*/  IMAD R0, R20, UR4, RZ ;  /* 0x0000000414007c24 */ /* 0x001fe2000f8e02ff */
[----:B-----5:R-:W-:Y:S01]  /*1fe90*/  SHF.R.S32.HI R21, RZ, 0x1f, R3 ;  /* 0x0000001fff157819 */ /* 0x020fe20000011403 */
[C---:B------:R-:W-:Y:S01]  /*1fea0*/  IMAD.WIDE.U32 R6, R5.reuse, UR4, RZ ;  /* 0x0000000405067c25 */ /* 0x040fe2000f8e00ff */
[----:B------:R-:W0:Y:S01]  /*1feb0*/  S2R R11, SR_TID.X ;  /* 0x00000000000b7919 */ /* 0x000e220000002100 */
[----:B------:R-:W-:Y:S02]  /*1fec0*/  ISETP.GE.AND P1, PT, R2, 0x1, PT ;  /* 0x000000010200780c */ /* 0x000fe40003f26270 */
        /* <DEDUP_REMOVED lines=9> */
[----:B0-----:R-:W-:-:S05]  /*1ff60*/  IMAD.SHL.U32 R26, R11, 0x10, RZ ;  /* 0x000000100b1a7824 */ /* 0x001fca00078e00ff */
[----:B------:R-:W-:Y:S01]  /*1ff70*/  LOP3.LUT R26, R26, 0x10, RZ, 0xc0, !PT ;  /* 0x000000101a1a7812 */ /* 0x000fe200078ec0ff */
        /* <DEDUP_REMOVED lines=13> */
[----:B-1----:R-:W-:-:S02]  /*20050*/  ISETP.GE.AND P4, PT, R26, R12, PT ;  /* 0x0000000c1a00720c */ /* 0x002fc40003f86270 */
[----:B--2---:R-:W-:Y:S01]  /*20060*/  IADD3 R6, P0, R26, R6, RZ ;  /* 0x000000061a067210 */ /* 0x004fe20007f1e0ff */
[----:B0-----:R-:W-:-:S04]  /*20070*/  IMAD.SHL.U32 R11, R11, 0x10, RZ ;  /* 0x000000100b0b7824 */ /* 0x001fc800078e00ff */
[----:B---3--:R-:W-:Y:S01]  /*20080*/  IMAD.X R7, RZ, RZ, R0, P0 ;  /* 0x000000ffff077224 */ /* 0x008fe200000e0600 */
[----:B------:R-:W-:Y:S01]  /*20090*/  ISETP.LT.OR P0, PT, R2, 0x1, P4 ;  /* 0x000000010200780c */ /* 0x000fe20002701670 */
[----:B------:R-:W-:Y:S01]  /*200a0*/  IMAD.IADD R0, R23, 0x1, R10 ;  /* 0x0000000117007824 */ /* 0x000fe200078e020a */
[----:B------:R-:W-:-:S04]  /*200b0*/  LOP3.LUT R11, R11, 0x10, RZ, 0xc0, !PT ;  /* 0x000000100b0b7812 */ /* 0x000fc800078ec0ff */
[C---:B------:R-:W-:Y:S02]  /*200c0*/  LOP3.LUT R13, R11.reuse, 0x20, RZ, 0xfc, !PT ;  /* 0x000000200b0d7812 */ /* 0x040fe400078efcff */
[----:B------:R-:W-:Y:S02]  /*200d0*/  LOP3.LUT R11, R11, 0x40, RZ, 0xfc, !PT ;  /* 0x000000400b0b7812 */ /* 0x000fe400078efcff */
[----:B------:R-:W-:-:S03]  /*200e0*/  ISETP.GE.AND P2, PT, R13, R12, PT ;  /* 0x0000000c0d00720c */ /* 0x000fc60003f46270 */
        /* <DEDUP_REMOVED lines=8> */
.L_x_12184:
        /* <DEDUP_REMOVED lines=13> */
.L_x_12060:
        /* <DEDUP_REMOVED lines=11> */
.L_x_12061:
[----:B------:R2:W-:Y:S01]  /*202f0*/  SYNCS.ARRIVE.TRANS64.A1T0 RZ, [R4+URZ+0x19c70], RZ ;  /* 0x019c70ff04ff79a7 */ /* 0x0005e2000810003f */
[----:B------:R-:W-:Y:S05]  /*20300*/  @!P4 BRA `(.L_x_12062) ;  /* 0x000000000004c947 */ /* 0x000fea0003800000 */
[----:B------:R-:W-:Y:S01]  /*20310*/  BPT.TRAP 0x1 ;  /* 0x000000040000795c */ /* 0x000fe20000300000 */
.L_x_12062:
[----:B------:R-:W3:Y:S01]  /*20320*/  LDL R2, [R1+0x3c] ;  /* 0x00003c0001027983 */ /* 0x000ee20000100800 */
[----:B------:R-:W-:Y:S01]  /*20330*/  BSSY B0, `(.L_x_12063) ;  /* 0x0000003000007945 */ /* 0x000fe20003800000 */
[----:B---3--:R-:W3:Y:S03]  /*20340*/  SYNCS.PHASECHK.TRANS64.TRYWAIT P0, [R4+URZ+0x19c40], R2 ;  /* 0x019c4002040075a7 */ /* 0x008ee6000800017f */
[----:B---3--:R-:W-:Y:S05]  /*20350*/  @!P0 BRA `(.L_x_12064) ;  /* 0x0000004c003c8947 */ /* 0x008fea0003800000 */
.L_x_12185:
[----:B------:R-:W-:Y:S05]  /*20360*/  BSYNC B0 ;  /* 0x0000000000007941 */ /* 0x000fea0003800000 */
.L_x_12063:
        /* <DEDUP_REMOVED lines=9> */
[----:B------:R-:W-:Y:S02]  /*20400*/  IMAD.IADD R7, R7, 0x1, R20 ;  /* 0x0000000107077824 */ /* 0x000fe400078e0214 */
        /* <DEDUP_REMOVED lines=34> */
.L_x_12191:
        /* <DEDUP_REMOVED lines=13> */
.L_x_12066:
        /* <DEDUP_REMOVED lines=11> */
.L_x_12067:
[----:B------:R0:W5:Y:S01]  /*207b0*/  LDL.LU R3, [R1+0x38] ;  /* 0x0000380001037983 */ /* 0x0001620000300800 */
[----:B------:R0:W-:Y:S02]  /*207c0*/  SYNCS.ARRIVE.TRANS64.A1T0 RZ, [R4+URZ+0x19c30], RZ ;  /* 0x019c30ff04ff79a7 */ /* 0x0001e4000810003f */
        /* <DEDUP_REMOVED lines=8> */
[----:B------:R-:W-:Y:S01]  /*20850*/  BSSY B6, `(.L_x_12068) ;  /* 0x000001d000067945 */ /* 0x000fe20003800000 */
[----:B------:R-:W-:Y:S02]  /*20860*/  SHF.R.S32.HI R0, RZ, 0x1f, R19 ;  /* 0x0000001fff007819 */ /* 0x000fe40000011413 */
[----:B------:R-:W-:Y:S02]  /*20870*/  SEL R26, R19, RZ, !P0 ;  /* 0x000000ff131a7207 */ /* 0x000fe40004000000 */
[----:B------:R-:W-:Y:S02]  /*20880*/  SEL R0, R0, RZ, !P0 ;  /* 0x000000ff00007207 */ /* 0x000fe40004000000 */
[----:B-----5:R-:W-:Y:S01]  /*20890*/  SHF.R.S32.HI R2, RZ, 0x1f, R3 ;  /* 0x0000001fff027819 */ /* 0x020fe20000011403 */
[----:B0-2---:R-:W-:-:S04]  /*208a0*/  IMAD.WIDE.U32 R4, R3, UR4, RZ ;  /* 0x0000000403047c25 */ /* 0x005fc8000f8e00ff */
[----:B------:R-:W-:Y:S01]  /*208b0*/  IMAD R2, R2, UR4, RZ ;  /* 0x0000000402027c24 */ /* 0x000fe2000f8e02ff */
[----:B------:R0:W-:Y:S03]  /*208c0*/  STL.64 [R1+0x38], R4 ;  /* 0x0000380401007387 */ /* 0x0001e60000100a00 */
[----:B------:R-:W-:-:S04]  /*208d0*/  IMAD R2, R3, UR5, R2 ;  /* 0x0000000503027c24 */ /* 0x000fc8000f8e0202 */
[----:B------:R-:W-:-:S05]  /*208e0*/  IMAD.IADD R2, R5, 0x1, R2 ;  /* 0x0000000105027824 */ /* 0x000fca00078e0202 */
[----:B------:R0:W-:Y:S04]  /*208f0*/  STL [R1+0x48], R2 ;  /* 0x0000480201007387 */ /* 0x0001e80000100800 */
[----:B------:R0:W-:Y:S01]  /*20900*/  STL [R1+0x4c], R0 ;  /* 0x00004c0001007387 */ /* 0x0001e20000100800 */
        /* <DEDUP_REMOVED lines=17> */
.L_x_12069:
[----:B------:R-:W-:Y:S05]  /*20a20*/  BSYNC B6 ;  /* 0x0000000000067941 */ /* 0x000fea0003800000 */
.L_x_12068:
        /* <DEDUP_REMOVED lines=32> */
[----:B------:R-:W-:-:S04]  /*20c30*/  IMAD.IADD R0, R20, 0x1, R17 ;  /* 0x0000000114007824 */ /* 0x000fc800078e0211 */
        /* <DEDUP_REMOVED lines=17> */
[----:B------:R-:W-:-:S04]  /*20d50*/  VIADD R0, R0, 0x80 ;  /* 0x0000008000007836 */ /* 0x000fc80000000000 */
[----:B------:R-:W-:Y:S02]  /*20d60*/  IMAD.MOV.U32 R4, RZ, RZ, R0 ;  /* 0x000000ffff047224 */ /* 0x000fe400078e0000 */
        /* <DEDUP_REMOVED lines=33> */
[----:B------:R-:W-:Y:S01]  /*20f80*/  IMAD.IADD R17, R20, 0x1, R17 ;  /* 0x0000000114117824 */ /* 0x000fe200078e0211 */
        /* <DEDUP_REMOVED lines=21> */
.L_x_12198:
        /* <DEDUP_REMOVED lines=12> */
.L_x_12072:
[----:B------:R-:W-:Y:S05]  /*211a0*/  BSYNC B0 ;  /* 0x0000000000007941 */ /* 0x000fea0003800000 */
.L_x_12071:
[----:B------:R-:W-:Y:S01]  /*211b0*/  NOP ;  /* 0x0000000000007918 */ /* 0x000fe20000000000 */
[----:B------:R-:W-:-:S13]  /*211c0*/  PLOP3.LUT P0, PT, PT, PT, PT, 0x80, 0x0 ;  /* 0x000000000000781c */ /* 0x000fda0003f0f070 */
.L_x_12073:
        /* <DEDUP_REMOVED lines=18> */
.L_x_12199:
[----:B------:R-:W-:Y:S05]  /*212f0*/  BSYNC B0 ;  /* 0x0000000000007941 */ /* 0x000fea0003800000 */
.L_x_12074:
[----:B-1----:R-:W3:Y:S04]  /*21300*/  LDL.LU R3, [R1+0x44] ;  /* 0x0000440001037983 */ /* 0x002ee80000300800 */
[----:B------:R-:W4:Y:S01]  /*21310*/  LDL R2, [R1+0x1c] ;  /* 0x00001c0001027983 */ /* 0x000f220000100800 */
[----:B---3--:R-:W-:-:S05]  /*21320*/  VIADD R20, R3, 0xfffffffe ;  /* 0xfffffffe03147836 */ /* 0x008fca0000000000 */
[----:B----4-:R-:W-:-:S13]  /*21330*/  ISETP.GE.AND P0, PT, R20, R2, PT ;  /* 0x000000021400720c */ /* 0x010fda0003f06270 */
[----:B------:R-:W-:Y:S05]  /*21340*/  @!P0 BRA `(.L_x_12076) ;  /* 0x0000001000908947 */ /* 0x000fea0003800000 */
[----:B0-----:R-:W-:Y:S02]  /*21350*/  IMAD.MOV.U32 R4, RZ, RZ, R24 ;  /* 0x000000ffff047224 */ /* 0x001fe400078e0018 */
[----:B------:R-:W-:-:S07]  /*21360*/  IMAD.MOV.U32 R6, RZ, RZ, R29 ;  /* 0x000000ffff067224 */ /* 0x000fce00078e001d */
.L_x_12096:
[----:B------:R-:W3:Y:S01]  /*21370*/  LDL R7, [R1+0x14] ;  /* 0x0000140001077983 */ /* 0x000ee20000100800 */
[----:B0-----:R-:W0:Y:S03]  /*21380*/  LDC R8, c[0x0][0x430] ;  /* 0x00010c00ff087b82 */ /* 0x001e260000000800 */
[----:B------:R-:W4:Y:S04]  /*21390*/  LDL R11, [R1+0x18] ;  /* 0x00001800010b7983 */ /* 0x000f280000100800 */
[----:B------:R-:W5:Y:S01]  /*213a0*/  LDL R9, [R1+0x8] ;  /* 0x0000080001097983 */ /* 0x000f620000100800 */
[----:B-1----:R-:W2:Y:S03]  /*213b0*/  S2R R2, SR_TID.X ;  /* 0x0000000000027919 */ /* 0x002ea60000002100 */
[----:B------:R-:W5:Y:S01]  /*213c0*/  LDL R10, [R1+0x1c] ;  /* 0x00001c00010a7983 */ /* 0x000f620000100800 */
[----:B0-----:R-:W-:-:S13]  /*213d0*/  ISETP.NE.AND P0, PT, R8, 0x1, PT ;  /* 0x000000010800780c */ /* 0x001fda0003f05270 */
[----:B------:R-:W0:Y:S01]  /*213e0*/  @P0 LDC R5, c[0x0][0x434] ;  /* 0x00010d00ff050b82 */ /* 0x000e220000000800 */
[----:B--2---:R-:W-:-:S04]  /*213f0*/  LOP3.LUT R0, R2, 0x7f, RZ, 0xc0, !PT ;  /* 0x0000007f02007812 */ /* 0x004fc800078ec0ff */
[----:B------:R-:W-:-:S03]  /*21400*/  SHF.R.U32.HI R3, RZ, 0x1, R0 ;  /* 0x00000001ff037819 */ /* 0x000fc60000011600 */
[----:B------:R-:W1:Y:S01]  /*21410*/  @P0 LDC R0, c[0x0][0x438] ;  /* 0x00010e00ff000b82 */ /* 0x000e620000000800 */
[----:B------:R-:W-:Y:S02]  /*21420*/  IMAD.SHL.U32 R2, R2, 0x40, RZ ;  /* 0x0000004002027824 */ /* 0x000fe400078e00ff */
        /* <DEDUP_REMOVED lines=19> */
[----:B------:R-:W-:-:S05]  /*21560*/  IMAD.MOV.U32 R0, RZ, RZ, R20 ;  /* 0x000000ffff007224 */ /* 0x000fca00078e0014 */
[----:B------:R-:W-:Y:S01]  /*21570*/  ISETP.GT.AND P1, PT, R0, R10, PT ;  /* 0x0000000a0000720c */ /* 0x000fe20003f24270 */
[----:B------:R-:W-:Y:S02]  /*21580*/  IMAD.U32 R10, RZ, RZ, UR39 ;  /* 0x00000027ff0a7e24 */ /* 0x000fe4000f8e00ff */
[----:B------:R-:W-:-:S03]  /*21590*/  VIADD R24, R4, 0x1 ;  /* 0x0000000104187836 */ /* 0x000fc60000000000 */
[----:B------:R-:W-:Y:S02]  /*215a0*/  ISETP.NE.AND P2, PT, R10, 0x3, PT ;  /* 0x000000030a00780c */ /* 0x000fe40003f45270 */
[----:B------:R-:W-:-:S04]  /*215b0*/  ISETP.NE.AND P0, PT, R24, 0x2, PT ;  /* 0x000000021800780c */ /* 0x000fc80003f05270 */
[----:B------:R-:W-:Y:S01]  /*215c0*/  SEL R29, RZ, 0x1, P0 ;  /* 0x00000001ff1d7807 */ /* 0x000fe20000000000 */
[----:B------:R-:W-:Y:S01]  /*215d0*/  VIADD R20, R20, 0xffffffff ;  /* 0xffffffff14147836 */ /* 0x000fe20000000000 */
[----:B------:R-:W-:Y:S02]  /*215e0*/  SEL R24, R24, RZ, P0 ;  /* 0x000000ff18187207 */ /* 0x000fe40000000000 */
[----:B------:R-:W-:Y:S02]  /*215f0*/  LOP3.LUT R29, R6, R29, RZ, 0x3c, !PT ;  /* 0x0000001d061d7212 */ /* 0x000fe400078e3cff */
[----:B--2---:R-:W-:Y:S01]  /*21600*/  SHF.R.S32.HI R17, RZ, 0x1f, R8 ;  /* 0x0000001fff117819 */ /* 0x004fe20000011408 */
[----:B------:R-:W-:Y:S06]  /*21610*/  @!P2 BRA `(.L_x_12077) ;  /* 0x000000000004a947 */ /* 0x000fec0003800000 */
[----:B------:R-:W-:Y:S01]  /*21620*/  BPT.TRAP 0x1 ;  /* 0x000000040000795c */ /* 0x000fe20000300000 */
.L_x_12077:
[----:B------:R-:W-:Y:S01]  /*21630*/  IMAD R0, R24, 0x8, R23 ;  /* 0x0000000818007824 */ /* 0x000fe200078e0217 */
[----:B------:R-:W-:Y:S01]  /*21640*/  SHF.L.U32 R10, R29, 0x1f, RZ ;  /* 0x0000001f1d0a7819 */ /* 0x000fe200000006ff */
[----:B------:R-:W-:Y:S01]  /*21650*/  BSSY B0, `(.L_x_12078) ;  /* 0x0000004000007945 */ /* 0x000fe20003800000 */
[----:B------:R-:W-:Y:S02]  /*21660*/  SHF.R.S32.HI R9, RZ, 0x1f, R7 ;  /* 0x0000001fff097819 */ /* 0x000fe40000011407 */
[----:B------:R-:W0:Y:S02]  /*21670*/  SYNCS.PHASECHK.TRANS64.TRYWAIT P0, [R0+URZ+0x19c80], R10 ;  /* 0x019c800a000075a7 */ /* 0x000e24000800017f */
[----:B0-----:R-:W-:Y:S05]  /*21680*/  @!P0 BRA `(.L_x_12079) ;  /* 0x0000004000308947 */ /* 0x001fea0003800000 */
.L_x_12200:
[----:B------:R-:W-:Y:S05]  /*21690*/  BSYNC B0 ;  /* 0x0000000000007941 */ /* 0x000fea0003800000 */
.L_x_12078:
        /* <DEDUP_REMOVED lines=46> */
.L_x_12206:
        /* <DEDUP_REMOVED lines=13> */
.L_x_12081:
        /* <DEDUP_REMOVED lines=11> */
.L_x_12082:
[----:B------:R2:W-:Y:S01]  /*21b00*/  SYNCS.ARRIVE.TRANS64.A1T0 RZ, [R0+URZ+0x19c70], RZ ;  /* 0x019c70ff00ff79a7 */ /* 0x0005e2000810003f */
[----:B------:R-:W-:Y:S05]  /*21b10*/  @!P3 BRA `(.L_x_12083) ;  /* 0x000000000004b947 */ /* 0x000fea0003800000 */
[----:B------:R-:W-:Y:S01]  /*21b20*/  BPT.TRAP 0x1 ;  /* 0x000000040000795c */ /* 0x000fe20000300000 */
.L_x_12083:
[----:B------:R-:W3:Y:S01]  /*21b30*/  SYNCS.PHASECHK.TRANS64.TRYWAIT P0, [R0+URZ+0x19c40], R10 ;  /* 0x019c400a000075a7 */ /* 0x000ee2000800017f */
[----:B------:R-:W-:Y:S04]  /*21b40*/  BSSY B0, `(.L_x_12084) ;  /* 0x0000002000007945 */ /* 0x000fe80003800000 */
[----:B---3--:R-:W-:Y:S05]  /*21b50*/  @!P0 BRA `(.L_x_12085) ;  /* 0x0000003c00bc8947 */ /* 0x008fea0003800000 */
.L_x_12207:
[----:B------:R-:W-:Y:S05]  /*21b60*/  BSYNC B0 ;  /* 0x0000000000007941 */ /* 0x000fea0003800000 */
.L_x_12084:
        /* <DEDUP_REMOVED lines=40> */
.L_x_12213:
        /* <DEDUP_REMOVED lines=10> */
.L_x_12087:
        /* <DEDUP_REMOVED lines=11> */
.L_x_12088:
[----:B------:R2:W-:Y:S02]  /*21f40*/  SYNCS.ARRIVE.TRANS64.A1T0 RZ, [R0+URZ+0x19c30], RZ ;  /* 0x019c30ff00ff79a7 */ /* 0x0005e4000810003f */
[----:B--23--:R-:W-:-:S05]  /*21f50*/  IMAD.U32 R0, RZ, RZ, UR36 ;  /* 0x00000024ff007e24 */ /* 0x00cfca000f8e00ff */
[----:B------:R-:W-:-:S13]  /*21f60*/  ISETP.NE.AND P0, PT, R0, 0x3, PT ;  /* 0x000000030000780c */ /* 0x000fda0003f05270 */
[----:B------:R-:W-:Y:S05]  /*21f70*/  @!P0 BRA `(.L_x_12089) ;  /* 0x0000000000048947 */ /* 0x000fea0003800000 */
[----:B------:R-:W-:Y:S01]  /*21f80*/  BPT.TRAP 0x1 ;  /* 0x000000040000795c */ /* 0x000fe20000300000 */
.L_x_12089:
[----:B------:R-:W-:Y:S01]  /*21f90*/  LOP3.LUT R0, R6, 0x1, RZ, 0x3c, !PT ;  /* 0x0000000106007812 */ /* 0x000fe200078e3cff */
[----:B------:R-:W-:Y:S01]  /*21fa0*/  IMAD R2, R4, 0x8, R23 ;  /* 0x0000000804027824 */ /* 0x000fe200078e0217 */
[----:B------:R-:W-:Y:S02]  /*21fb0*/  BSSY B0, `(.L_x_12090) ;  /* 0x0000004000007945 */ /* 0x000fe40003800000 */
[----:B------:R-:W-:-:S04]  /*21fc0*/  SHF.L.U32 R0, R0, 0x1f, RZ ;  /* 0x0000001f00007819 */ /* 0x000fc800000006ff */
[----:B------:R-:W0:Y:S02]  /*21fd0*/  SYNCS.PHASECHK.TRANS64.TRYWAIT P2, [R2+URZ+0x19c70], R0 ;  /* 0x019c7000020075a7 */ /* 0x000e24000804017f */
[----:B0-----:R-:W-:Y:S05]  /*21fe0*/  @!P2 BRA `(.L_x_12091) ;  /* 0x0000003c0044a947 */ /* 0x001fea0003800000 */
.L_x_12214:
[----:B------:R-:W-:Y:S05]  /*21ff0*/  BSYNC B0 ;  /* 0x0000000000007941 */ /* 0x000fea0003800000 */
.L_x_12090:
[----:B------:R-:W-:-:S05]  /*22000*/  IMAD.U32 R3, RZ, RZ, UR39 ;  /* 0x00000027ff037e24 */ /* 0x000fca000f8e00ff */
[----:B------:R-:W-:-:S13]  /*22010*/  ISETP.NE.AND P2, PT, R3, 0x3, PT ;  /* 0x000000030300780c */ /* 0x000fda0003f45270 */
[----:B------:R-:W-:Y:S05]  /*22020*/  @!P2 BRA `(.L_x_12092) ;  /* 0x000000000004a947 */ /* 0x000fea0003800000 */
[----:B------:R-:W-:Y:S01]  /*22030*/  BPT.TRAP 0x1 ;  /* 0x000000040000795c */ /* 0x000fe20000300000 */
.L_x_12092:
[----:B------:R-:W-:Y:S01]  /*22040*/  SHF.L.U32 R3, R6, 0x1f, RZ ;  /* 0x0000001f06037819 */ /* 0x000fe200000006ff */
[----:B0-----:R-:W-:-:S03]  /*22050*/  IMAD R0, R4, 0x3000, RZ ;  /* 0x0000300004007824 */ /* 0x001fc600078e02ff */
[----:B------:R-:W0:Y:S02]  /*22060*/  SYNCS.PHASECHK.TRANS64.TRYWAIT P2, [R2+URZ+0x19c60], R3 ;  /* 0x019c6003020075a7 */ /* 0x000e24000804017f */
[----:B0-----:R-:W-:Y:S05]  /*22070*/  @!P2 BRA `(.L_x_12093) ;  /* 0x0000003c0034a947 */ /* 0x001fea0003800000 */
.L_x_12215:
[----:B------:R-:W2:Y:S04]  /*22080*/  LDL R12, [R1] ;  /* 0x00000000010c7983 */ /* 0x000ea80000100800 */
[----:B------:R-:W3:Y:S01]  /*22090*/  LDL R13, [R1+0x24] ;  /* 0x00002400010d7983 */ /* 0x000ee20000100800 */
[----:B0-----:R-:W-:Y:S01]  /*220a0*/  LOP3.LUT R3, R0, R27, RZ, 0xfc, !PT ;  /* 0x0000001b00037212 */ /* 0x001fe200078efcff */
[----:B------:R-:W-:Y:S05]  /*220b0*/  WARPSYNC.ALL ;  /* 0x0000000000007948 */ /* 0x000fea0003800000 */
[----:B------:R-:W-:-:S05]  /*220c0*/  IMAD.IADD R3, R23, 0x1, R3 ;  /* 0x0000000117037824 */ /* 0x000fca00078e0203 */
[----:B-1----:R-:W0:Y:S02]  /*220d0*/  LDSM.16.MT88.4 R4, [R3+0x9000] ;  /* 0x009000000304783b */ /* 0x002e240000004200 */
[C-C-:B0-----:R-:W-:Y:S02]  /*220e0*/  PRMT R8, R4.reuse, 0x6420, R5.reuse ;  /* 0x0000642004087816 */ /* 0x141fe40000000005 */
[----:B------:R-:W-:Y:S02]  /*220f0*/  PRMT R9, R4, 0x7531, R5 ;  /* 0x0000753104097816 */ /* 0x000fe40000000005 */
[C-C-:B------:R-:W-:Y:S02]  /*22100*/  PRMT R10, R6.reuse, 0x6420, R7.reuse ;  /* 0x00006420060a7816 */ /* 0x140fe40000000007 */
[----:B------:R-:W-:Y:S02]  /*22110*/  PRMT R11, R6, 0x7531, R7 ;  /* 0x00007531060b7816 */ /* 0x000fe40000000007 */
[----:B--2---:R-:W-:-:S05]  /*22120*/  LOP3.LUT R3, R0, R12, RZ, 0xfc, !PT ;  /* 0x0000000c00037212 */ /* 0x004fca00078efcff */
[----:B------:R-:W-:-:S05]  /*22130*/  IMAD.IADD R3, R25, 0x1, R3 ;  /* 0x0000000119037824 */ /* 0x000fca00078e0203 */
        /* <DEDUP_REMOVED lines=15> */
[----:B------:R-:W-:Y:S01]  /*22230*/  LOP3.LUT R12, R27, 0x1800, RZ, 0xfc, !PT ;  /* 0x000018001b0c7812 */ /* 0x000fe200078efcff */
        /* <DEDUP_REMOVED lines=10> */
[----:B------:R3:W0:Y:S02]  /*222e0*/  LDSM.16.MT88.4 R4, [R3+0x9000] ;  /* 0x009000000304783b */ /* 0x0006240000004200 */
[----:B---3--:R-:W-:Y:S02]  /*222f0*/  IADD3 R3, R25, R13, R0 ;  /* 0x0000000d19037210 */ /* 0x008fe40007ffe000 */
[C-C-:B0-----:R-:W-:Y:S02]  /*22300*/  PRMT R8, R4.reuse, 0x6420, R5.reuse ;  /* 0x0000642004087816 */ /* 0x141fe40000000005 */
        /* <DEDUP_REMOVED lines=29> */
.L_x_12094:
[----:B-1----:R1:W-:Y:S01]  /*224e0*/  SYNCS.ARRIVE.TRANS64.A1T0 RZ, [R2+URZ+0x19c50], RZ ;  /* 0x019c50ff02ff79a7 */ /* 0x0023e2000810003f */
[----:B------:R-:W-:Y:S06]  /*224f0*/  BAR.SYNC.DEFER_BLOCKING 0x2, 0x80 ;  /* 0x0082000000007b1d */ /* 0x000fec0000010000 */
[----:B------:R-:W-:Y:S05]  /*22500*/  @!P0 BRA `(.L_x_12095) ;  /* 0x0000000000048947 */ /* 0x000fea0003800000 */
[----:B------:R-:W-:Y:S01]  /*22510*/  BPT.TRAP 0x1 ;  /* 0x000000040000795c */ /* 0x000fe20000300000 */
.L_x_12095:
[----:B------:R-:W2:Y:S01]  /*22520*/  LDL R0, [R1+0x20] ;  /* 0x0000200001007983 */ /* 0x000ea20000100800 */
[----:B-1----:R-:W-:Y:S02]  /*22530*/  VIADD R2, R2, 0x19c80 ;  /* 0x00019c8002027836 */ /* 0x002fe40000000000 */
[----:B------:R-:W-:Y:S02]  /*22540*/  IMAD.MOV.U32 R4, RZ, RZ, R24 ;  /* 0x000000ffff047224 */ /* 0x000fe400078e0018 */
[----:B------:R-:W-:Y:S01]  /*22550*/  IMAD.MOV.U32 R6, RZ, RZ, R29 ;  /* 0x000000ffff067224 */ /* 0x000fe200078e001d */
[----:B--2---:R-:W-:-:S04]  /*22560*/  PRMT R2, R0, 0x654, R2 ;  /* 0x0000065400027816 */ /* 0x004fc80000000002 */
[----:B------:R1:W-:Y:S01]  /*22570*/  SYNCS.ARRIVE.TRANS64.RED.A1T0 RZ, [R2+URZ], RZ ;  /* 0x000000ff02ff79a7 */ /* 0x0003e2000810043f */
[----:B------:R-:W-:Y:S05]  /*22580*/  @P1 BRA `(.L_x_12096) ;  /* 0xffffffec00781947 */ /* 0x000fea000383ffff */
.L_x_12076:
[----:B--2---:R-:W1:Y:S01]  /*22590*/  S2R R0, SR_TID.X ;  /* 0x0000000000007919 */ /* 0x004e620000002100 */
        /* <DEDUP_REMOVED lines=18> */
.L_x_12098:
[----:B------:R-:W-:Y:S05]  /*226c0*/  BSYNC B0 ;  /* 0x0000000000007941 */ /* 0x000fea0003800000 */
.L_x_12097:
[----:B------:R-:W-:Y:S05]  /*226d0*/  @!P0 BRA `(.L_x_12099) ;  /* 0x0000000000048947 */ /* 0x000fea0003800000 */
[----:B------:R-:W-:Y:S01]  /*226e0*/  BPT.TRAP 0x1 ;  /* 0x000000040000795c */ /* 0x000fe20000300000 */
.L_x_12099:
[----:B------:R-:W-:Y:S01]  /*226f0*/  LOP3.LUT R2, R29, 0x1, RZ, 0x3c, !PT ;  /* 0x000000011d027812 */ /* 0x000fe200078e3cff */
[----:B------:R-:W-:Y:S01]  /*22700*/  IMAD R0, R24, 0x8, R23 ;  /* 0x0000000818007824 */ /* 0x000fe200078e0217 */
[----:B------:R-:W-:Y:S02]  /*22710*/  BSSY B0, `(.L_x_12100) ;  /* 0x0000004000007945 */ /* 0x000fe40003800000 */
[----:B------:R-:W-:-:S04]  /*22720*/  SHF.L.U32 R2, R2, 0x1f, RZ ;  /* 0x0000001f02027819 */ /* 0x000fc800000006ff */
[----:B------:R-:W1:Y:S02]  /*22730*/  SYNCS.PHASECHK.TRANS64.TRYWAIT P1, [R0+URZ+0x19c70], R2 ;  /* 0x019c7002000075a7 */ /* 0x000e64000802017f */
[----:B-1----:R-:W-:Y:S05]  /*22740*/  @!P1 BRA `(.L_x_12101) ;  /* 0x0000003400949947 */ /* 0x002fea0003800000 */
.L_x_12216:
[----:B------:R-:W-:Y:S05]  /*22750*/  BSYNC B0 ;  /* 0x0000000000007941 */ /* 0x000fea0003800000 */
.L_x_12100:
[----:B0-----:R-:W-:-:S05]  /*22760*/  IMAD.U32 R3, RZ, RZ, UR39 ;  /* 0x00000027ff037e24 */ /* 0x001fca000f8e00ff */
[----:B------:R-:W-:-:S13]  /*22770*/  ISETP.NE.AND P1, PT, R3, 0x3, PT ;  /* 0x000000030300780c */ /* 0x000fda0003f25270 */
[----:B------:R-:W-:Y:S05]  /*22780*/  @!P1 BRA `(.L_x_12102) ;  /* 0x0000000000049947 */ /* 0x000fea0003800000 */
[----:B------:R-:W-:Y:S01]  /*22790*/  BPT.TRAP 0x1 ;  /* 0x000000040000795c */ /* 0x000fe20000300000 */
.L_x_12102:
[----:B-1----:R-:W-:-:S04]  /*227a0*/  SHF.L.U32 R2, R29, 0x1f, RZ ;  /* 0x0000001f1d027819 */ /* 0x002fc800000006ff */
[----:B------:R-:W0:Y:S02]  /*227b0*/  SYNCS.PHASECHK.TRANS64.TRYWAIT P1, [R0+URZ+0x19c60], R2 ;  /* 0x019c6002000075a7 */ /* 0x000e24000802017f */
[----:B0-----:R-:W-:Y:S05]  /*227c0*/  @!P1 BRA `(.L_x_12103) ;  /* 0x0000003400889947 */ /* 0x001fea0003800000 */
.L_x_12217:
[----:B------:R-:W2:Y:S04]  /*227d0*/  LDL R12, [R1] ;  /* 0x00000000010c7983 */ /* 0x000ea80000100800 */
[----:B------:R-:W3:Y:S01]  /*227e0*/  LDL R13, [R1+0x24] ;  /* 0x00002400010d7983 */ /* 0x000ee20000100800 */
[----:B0-----:R-:W-:Y:S01]  /*227f0*/  IMAD R2, R24, 0x3000, RZ ;  /* 0x0000300018027824 */ /* 0x001fe200078e02ff */
[----:B------:R-:W-:Y:S05]  /*22800*/  WARPSYNC.ALL ;  /* 0x0000000000007948 */ /* 0x000fea0003800000 */
[----:B------:R-:W-:-:S05]  /*22810*/  LOP3.LUT R3, R2, R27, RZ, 0xfc, !PT ;  /* 0x0000001b02037212 */ /* 0x000fca00078efcff */
[----:B------:R-:W-:-:S05]  /*22820*/  IMAD.IADD R3, R23, 0x1, R3 ;  /* 0x0000000117037824 */ /* 0x000fca00078e0203 */
[----:B------:R-:W0:Y:S02]  /*22830*/  LDSM.16.MT88.4 R4, [R3+0x9000] ;  /* 0x009000000304783b */ /* 0x000e240000004200 */
        /* <DEDUP_REMOVED lines=23> */
[C---:B------:R-:W-:Y:S01]  /*229b0*/  IMAD.IADD R3, R25.reuse, 0x1, R3 ;  /* 0x0000000119037824 */ /* 0x040fe200078e0203 */
[----:B---3--:R-:W-:-:S03]  /*229c0*/  IADD3 R25, R25, R13, R2 ;  /* 0x0000000d19197210 */ /* 0x008fc60007ffe002 */
        /* <DEDUP_REMOVED lines=13> */
[----:B------:R-:W-:-:S02]  /*22aa0*/  IADD3 R4, R23, R12, R2 ;  /* 0x0000000c17047210 */ /* 0x000fc40007ffe002 */
[----:B------:R-:W-:Y:S01]  /*22ab0*/  LOP3.LUT R12, R27, 0x2800, RZ, 0xfc, !PT ;  /* 0x000028001b0c7812 */ /* 0x000fe200078efcff */
        /* <DEDUP_REMOVED lines=24> */
.L_x_12104:
[----:B-1----:R1:W-:Y:S01]  /*22c40*/  SYNCS.ARRIVE.TRANS64.A1T0 RZ, [R0+URZ+0x19c50], RZ ;  /* 0x019c50ff00ff79a7 */ /* 0x0023e2000810003f */
[----:B------:R-:W-:Y:S06]  /*22c50*/  BAR.SYNC.DEFER_BLOCKING 0x2, 0x80 ;  /* 0x0082000000007b1d */ /* 0x000fec0000010000 */
[----:B------:R-:W-:Y:S05]  /*22c60*/  @!P0 BRA `(.L_x_12105) ;  /* 0x0000000000048947 */ /* 0x000fea0003800000 */
[----:B------:R-:W-:Y:S01]  /*22c70*/  BPT.TRAP 0x1 ;  /* 0x000000040000795c */ /* 0x000fe20000300000 */
.L_x_12105:
        /* <DEDUP_REMOVED lines=9> */
.L_x_12046:
[----:B------:R-:W-:-:S13]  /*22d10*/  LOP3.LUT P0, RZ, R22, 0x10, RZ, 0xc0, !PT ;  /* 0x0000001016ff7812 */ /* 0x000fda000780c0ff */
[----:B------:R-:W-:Y:S05]  /*22d20*/  @!P0 BRA `(.L_x_12106) ;  /* 0x0000000000288947 */ /* 0x000fea0003800000 */
[----:B------:R-:W-:Y:S05]  /*22d30*/  WARPSYNC.ALL ;  /* 0x0000000000007948 */ /* 0x000fea0003800000 */
[----:B------:R-:W3:Y:S08]  /*22d40*/  S2UR UR4, SR_CgaCtaId ;  /* 0x00000000000479c3 */ /* 0x000ef00000008800 */
[----:B------:R-:W-:Y:S01]  /*22d50*/  BAR.SYNC.DEFER_BLOCKING 0x5, 0x200 ;  /* 0x0148000000007b1d */ /* 0x000fe20000010000 */
[----:B------:R-:W-:Y:S01]  /*22d60*/  MOV R23, 0x400 ;  /* 0x0000040000177802 */ /* 0x000fe20000000f00 */
[----:B---3--:R-:W-:-:S05]  /*22d70*/  IMAD.U32 R0, RZ, RZ, UR4 ;  /* 0x00000004ff007e24 */ /* 0x008fca000f8e00ff */
[----:B------:R-:W-:Y:S01]  /*22d80*/  LEA R23, R0, R23, 0x18 ;  /* 0x0000001700177211 */ /* 0x000fe200078ec0ff */
[----:B------:R4:W-:Y:S04]  /*22d90*/  STL [R1+0x20], R0 ;  /* 0x0000200001007387 */ /* 0x0009e80000100800 */
[----:B------:R4:W3:Y:S01]  /*22da0*/  LDS.128 R16, [R23+0x19cd0] ;  /* 0x019cd00017107984 */ /* 0x0008e20000000c00 */
[----:B------:R-:W-:Y:S06]  /*22db0*/  BAR.ARV 0x4, 0x200 ;  /* 0x0108000000007b1d */ /* 0x000fec0000002000 */
[----:B------:R-:W-:Y:S05]  /*22dc0*/  BRA `(.L_x_12107) ;  /* 0x0000000800d87947 */ /* 0x000fea0003800000 */
.L_x_12106:
[----:B------:R-:W3:Y:S01]  /*22dd0*/  S2R R0, SR_TID.X ;  /* 0x0000000000007919 */ /* 0x000ee20000002100 */
[----:B------:R-:W-:Y:S01]  /*22de0*/  UMOV UR4, 0xffffffff ;  /* 0xffffffff00047882 */ /* 0x000fe20000000000 */
[----:B---3--:R-:W-:-:S04]  /*22df0*/  LOP3.LUT R6, R0, 0x1f, RZ, 0xc0, !PT ;  /* 0x0000001f00067812 */ /* 0x008fc800078ec0ff */
[----:B------:R-:W-:Y:S01]  /*22e00*/  ISETP.NE.AND P0, PT, R6, 0x1f, PT ;  /* 0x0000001f0600780c */ /* 0x000fe20003f05270 */
[----:B------:R-:W-:-:S12]  /*22e10*/  BRA.DIV UR4, `(.L_x_12108) ;  /* 0x0000003204087947 */ /* 0x000fd8000b800000 */
[----:B------:R-:W-:Y:S01]  /*22e20*/  IMAD.IADD R5, R19, 0x1, R6 ;  /* 0x0000000113057824 */ /* 0x000fe200078e0206 */
[----:B------:R-:W-:-:S04]  /*22e30*/  ULDC UR4, c[0x0][0xc3c] ;  /* 0x00030f0000047ab9 */ /* 0x000fc80000000800 */
[----:B------:R-:W-:-:S13]  /*22e40*/  ISETP.GE.OR P1, PT, R5, UR4, !P0 ;  /* 0x0000000405007c0c */ /* 0x000fda000c726670 */
[----:B------:R-:W3:Y:S02]  /*22e50*/  @!P1 LDC.64 R2, c[0x0][0xc80] ;  /* 0x00032000ff029b82 */ /* 0x000ee40000000a00 */
[----:B---3--:R-:W-:-:S06]  /*22e60*/  @!P1 IMAD.WIDE R2, R5, 0x4, R2 ;  /* 0x0000000405029825 */ /* 0x008fcc00078e0202 */
[----:B------:R3:W4:Y:S01]  /*22e70*/  @!P1 LDG.E R3, desc[UR42][R2.64] ;  /* 0x0000002a02039981 */ /* 0x000722000c1e1900 */
[C---:B------:R-:W-:Y:S02]  /*22e80*/  ISETP.GE.U32.AND P2, PT, R6.reuse, 0x2, PT ;  /* 0x000000020600780c */ /* 0x040fe40003f46070 */
[C---:B------:R-:W-:Y:S01]  /*22e90*/  ISETP.GE.U32.AND P3, PT, R6.reuse, 0x4, PT ;  /* 0x000000040600780c */ /* 0x040fe20003f66070 */
[----:B------:R-:W-:Y:S01]  /*22ea0*/  SHFL.IDX PT, R0, R16, RZ, 0x1f ;  /* 0x00001fff10007589 */ /* 0x000fe200000e0000 */
[C---:B------:R-:W-:Y:S02]  /*22eb0*/  ISETP.GE.U32.AND P4, PT, R6.reuse, 0x8, PT ;  /* 0x000000080600780c */ /* 0x040fe40003f86070 */
[C---:B------:R-:W-:Y:S01]  /*22ec0*/  ISETP.GE.U32.AND P5, PT, R6.reuse, 0x10, PT ;  /* 0x000000100600780c */ /* 0x040fe20003fa6070 */
[----:B---3--:R-:W-:Y:S02]  /*22ed0*/  IMAD.MOV.U32 R2, RZ, RZ, RZ ;  /* 0x000000ffff027224 */ /* 0x008fe400078e00ff */
[----:B----4-:R-:W-:Y:S01]  /*22ee0*/  @!P1 IMAD.MOV.U32 R2, RZ, RZ, R3 ;  /* 0x000000ffff029224 */ /* 0x010fe200078e0003 */
[----:B------:R-:W-:-:S04]  /*22ef0*/  ISETP.NE.AND P1, PT, R6, RZ, PT ;  /* 0x000000ff0600720c */ /* 0x000fc80003f25270 */
[----:B------:R-:W3:Y:S02]  /*22f00*/  SHFL.UP PT, R3, R2, 0x1, RZ ;  /* 0x0420000002037989 */ /* 0x000ee400000e00ff */
[----:B---3--:R-:W-:-:S05]  /*22f10*/  SEL R5, R3, RZ, P1 ;  /* 0x000000ff03057207 */ /* 0x008fca0000800000 */
[----:B------:R-:W-:Y:S02]  /*22f20*/  IMAD.IADD R3, R2, 0x1, R5 ;  /* 0x0000000102037824 */ /* 0x000fe400078e0205 */
[----:B------:R-:W-:Y:S04]  /*22f30*/  SHFL.IDX PT, R5, R16, 0x1, 0x1f ;  /* 0x00201f0010057f89 */ /* 0x000fe800000e0000 */
[----:B------:R-:W3:Y:S02]  /*22f40*/  SHFL.UP PT, R4, R3, 0x2, RZ ;  /* 0x0440000003047989 */ /* 0x000ee400000e00ff */
[----:B---3--:R-:W-:-:S05]  /*22f50*/  SEL R4, R4, RZ, P2 ;  /* 0x000000ff04047207 */ /* 0x008fca0001000000 */
[----:B------:R-:W-:-:S05]  /*22f60*/  IMAD.IADD R3, R3, 0x1, R4 ;  /* 0x0000000103037824 */ /* 0x000fca00078e0204 */
        /* <DEDUP_REMOVED lines=9> */
[----:B------:R3:W4:Y:S02]  /*23000*/  SHFL.IDX PT, R16, R3, 0x1f, 0x1f ;  /* 0x03e01f0003107f89 */ /* 0x00072400000e0000 */
.L_x_12227:
[----:B------:R-:W-:Y:S02]  /*23010*/  ULDC UR4, c[0x0][0xc38] ;  /* 0x00030e0000047ab9 */ /* 0x000fe40000000800 */
[----:B------:R-:W-:-:S04]  /*23020*/  IMAD.U32 R4, RZ, RZ, UR4 ;  /* 0x00000004ff047e24 */ /* 0x000fc8000f8e00ff */
[----:B----4-:R-:W-:-:S04]  /*23030*/  IMAD R16, R16, R4, RZ ;  /* 0x0000000410107224 */ /* 0x010fc800078e02ff */
[----:B------:R-:W-:-:S05]  /*23040*/  IMAD.IADD R5, R5, 0x1, R16 ;  /* 0x0000000105057824 */ /* 0x000fca00078e0210 */
[----:B------:R-:W-:-:S13]  /*23050*/  ISETP.GT.AND P6, PT, R5, R0, PT ;  /* 0x000000000500720c */ /* 0x000fda0003fc4270 */
[----:B------:R-:W-:Y:S05]  /*23060*/  @P6 BRA `(.L_x_12109) ;  /* 0x00000000009c6947 */ /* 0x000fea0003800000 */
.L_x_12114:
[----:B---3--:R-:W3:Y:S01]  /*23070*/  LDC R3, c[0x0][0xc3c] ;  /* 0x00030f00ff037b82 */ /* 0x008ee20000000800 */
[----:B------:R-:W-:-:S05]  /*23080*/  VIADD R19, R19, 0x1f ;  /* 0x0000001f13137836 */ /* 0x000fca0000000000 */
[----:B---3--:R-:W-:-:S13]  /*23090*/  ISETP.GE.AND P6, PT, R19, R3, PT ;  /* 0x000000031300720c */ /* 0x008fda0003fc6270 */
[----:B------:R-:W-:Y:S05]  /*230a0*/  @P6 BRA `(.L_x_12110) ;  /* 0x0000000400d46947 */ /* 0x000fea0003800000 */
[----:B------:R-:W3:Y:S01]  /*230b0*/  S2R R2, SR_TID.X ;  /* 0x0000000000027919 */ /* 0x000ee20000002100 */
[----:B------:R-:W-:Y:S01]  /*230c0*/  BSSY B0, `(.L_x_12111) ;  /* 0x0000009000007945 */ /* 0x000fe20003800000 */
[----:B---3--:R-:W-:-:S05]  /*230d0*/  LOP3.LUT R2, R2, 0x1f, RZ, 0xc0, !PT ;  /* 0x0000001f02027812 */ /* 0x008fca00078ec0ff */
[----:B------:R-:W-:Y:S02]  /*230e0*/  IMAD.IADD R4, R19, 0x1, R2 ;  /* 0x0000000113047824 */ /* 0x000fe400078e0202 */
[----:B------:R-:W-:-:S03]  /*230f0*/  IMAD.MOV.U32 R2, RZ, RZ, RZ ;  /* 0x000000ffff027224 */ /* 0x000fc600078e00ff */
[----:B------:R-:W-:-:S13]  /*23100*/  ISETP.GE.OR P6, PT, R4, R3, !P0 ;  /* 0x000000030400720c */ /* 0x000fda00047c6670 */
[----:B------:R-:W-:Y:S05]  /*23110*/  @P6 BRA `(.L_x_12112) ;  /* 0x00000000000c6947 */ /* 0x000fea0003800000 */
[----:B------:R-:W3:Y:S02]  /*23120*/  LDC.64 R2, c[0x0][0xc80] ;  /* 0x00032000ff027b82 */ /* 0x000ee40000000a00 */
[----:B---3--:R-:W-:-:S06]  /*23130*/  IMAD.WIDE R2, R4, 0x4, R2 ;  /* 0x0000000404027825 */ /* 0x008fcc00078e0202 */
[----:B------:R3:W5:Y:S02]  /*23140*/  LDG.E R2, desc[UR42][R2.64] ;  /* 0x0000002a02027981 */ /* 0x000764000c1e1900 */
.L_x_12112:
[----:B------:R-:W-:Y:S05]  /*23150*/  BSYNC B0 ;  /* 0x0000000000007941 */ /* 0x000fea0003800000 */
.L_x_12111:
[----:B------:R-:W-:-:S03]  /*23160*/  UMOV UR4, 0xffffffff ;  /* 0xffffffff00047882 */ /* 0x000fc60000000000 */
[----:B------:R-:W-:Y:S05]  /*23170*/  BRA.DIV UR4, `(.L_x_12113) ;  /* 0x00000032046c7947 */ /* 0x000fea000b800000 */
[----:B-----5:R-:W3:Y:S02]  /*23180*/  SHFL.UP PT, R14, R2, 0x1, RZ ;  /* 0x04200000020e7989 */ /* 0x020ee400000e00ff */
        /* <DEDUP_REMOVED lines=15> */
.L_x_12235:
[----:B------:R-:W-:Y:S02]  /*23280*/  ULDC UR4, c[0x0][0xc38] ;  /* 0x00030e0000047ab9 */ /* 0x000fe40000000800 */
[----:B------:R-:W-:-:S04]  /*23290*/  IMAD.U32 R4, RZ, RZ, UR4 ;  /* 0x00000004ff047e24 */ /* 0x000fc8000f8e00ff */
[----:B----4-:R-:W-:-:S04]  /*232a0*/  IMAD R16, R16, R4, RZ ;  /* 0x0000000410107224 */ /* 0x010fc800078e02ff */
[----:B------:R-:W-:-:S05]  /*232b0*/  IMAD.IADD R5, R16, 0x1, R5 ;  /* 0x0000000110057824 */ /* 0x000fca00078e0205 */
[----:B------:R-:W-:-:S13]  /*232c0*/  ISETP.GT.AND P6, PT, R5, R0, PT ;  /* 0x000000000500720c */ /* 0x000fda0003fc4270 */
[----:B------:R-:W-:Y:S05]  /*232d0*/  @!P6 BRA `(.L_x_12114) ;  /* 0xfffffffc0064e947 */ /* 0x000fea000383ffff */
.L_x_12109:
[----:B------:R-:W-:Y:S01]  /*232e0*/  IMAD.IADD R16, R5, 0x1, -R16 ;  /* 0x0000000105107824 */ /* 0x000fe200078e0a10 */
[----:B------:R-:W-:-:S03]  /*232f0*/  UMOV UR4, 0xffffffff ;  /* 0xffffffff00047882 */ /* 0x000fc60000000000 */
[----:B------:R-:W-:-:S05]  /*23300*/  IMAD R5, R3, R4, R16 ;  /* 0x0000000403057224 */ /* 0x000fca00078e0210 */
[----:B------:R-:W-:Y:S01]  /*23310*/  ISETP.GT.AND P6, PT, R5, R0, PT ;  /* 0x000000000500720c */ /* 0x000fe20003fc4270 */
[----:B------:R-:W-:-:S12]  /*23320*/  BRA.DIV UR4, `(.L_x_12115) ;  /* 0x0000003204d47947 */ /* 0x000fd8000b800000 */
[----:B------:R-:W-:-:S04]  /*23330*/  VOTE.ANY R5, PT, !P6 ;  /* 0x0000000000057806 */ /* 0x000fc800070e0100 */
[----:B------:R-:W4:Y:S02]  /*23340*/  POPC R6, R5 ;  /* 0x0000000500067309 */ /* 0x000f240000000000 */
[----:B----4-:R4:W0:Y:S02]  /*23350*/  SHFL.IDX PT, R17, R2, R6, 0x1f ;  /* 0x00001f0602117589 */ /* 0x01082400000e0000 */
.L_x_12239:
[----:B------:R-:W-:Y:S01]  /*23360*/  ISETP.NE.AND P0, PT, R5, RZ, PT ;  /* 0x000000ff0500720c */ /* 0x000fe20003f05270 */
[----:B------:R-:W-:-:S12]  /*23370*/  IMAD.MOV.U32 R5, RZ, RZ, RZ ;  /* 0x000000ffff057224 */ /* 0x000fd800078e00ff */
[----:B------:R-:W-:Y:S05]  /*23380*/  @!P0 BRA `(.L_x_12116) ;  /* 0x0000000000148947 */ /* 0x000fea0003800000 */
[----:B------:R-:W-:Y:S01]  /*23390*/  UMOV UR4, 0xffffffff ;  /* 0xffffffff00047882 */ /* 0x000fe20000000000 */
[----:B------:R-:W-:Y:S02]  /*233a0*/  VIADD R12, R6, 0xffffffff ;  /* 0xffffffff060c7836 */ /* 0x000fe40000000000 */
[----:B------:R-:W-:Y:S05]  /*233b0*/  BRA.DIV UR4, `(.L_x_12117) ;  /* 0x0000003204f87947 */ /* 0x000fea000b800000 */
[----:B---3--:R3:W0:Y:S02]  /*233c0*/  SHFL.IDX PT, R3, R3, R12, 0x1f ;  /* 0x00001f0c03037589 */ /* 0x00862400000e0000 */
.L_x_12242:
[----:B0-----:R-:W-:-:S07]  /*233d0*/  IMAD.MOV.U32 R5, RZ, RZ, R3 ;  /* 0x000000ffff057224 */ /* 0x001fce00078e0003 */
.L_x_12116:
[----:B---34-:R-:W3:Y:S01]  /*233e0*/  LDC.64 R2, c[0x0][0xc90] ;  /* 0x00032400ff027b82 */ /* 0x018ee20000000a00 */
[----:B------:R-:W-:-:S04]  /*233f0*/  IMAD.IADD R19, R6, 0x1, R19 ;  /* 0x0000000106137824 */ /* 0x000fc800078e0213 */
[----:B---3--:R-:W-:-:S05]  /*23400*/  IMAD.WIDE R2, R19, 0x4, R2 ;  /* 0x0000000413027825 */ /* 0x008fca00078e0202 */
[----:B--2---:R-:W0:Y:S01]  /*23410*/  LDG.E R7, desc[UR42][R2.64] ;  /* 0x0000002a02077981 */ /* 0x004e22000c1e1900 */
[----:B------:R-:W-:-:S04]  /*23420*/  IMAD R16, R5, R4, R16 ;  /* 0x0000000405107224 */ /* 0x000fc800078e0210 */
[----:B------:R-:W-:Y:S02]  /*23430*/  IMAD.IADD R0, R0, 0x1, -R16 ;  /* 0x0000000100007824 */ /* 0x000fe400078e0a10 */
[----:B0-----:R-:W-:-:S05]  /*23440*/  IMAD R6, R17, R7, RZ ;  /* 0x0000000711067224 */ /* 0x001fca00078e02ff */
        /* <DEDUP_REMOVED lines=48> */
[C---:B------:R-:W-:Y:S01]  /*23750*/  LOP3.LUT R3, R0.reuse, R4, RZ, 0x3c, !PT ;  /* 0x0000000400037212 */ /* 0x040fe200078e3cff */
[----:B------:R-:W-:-:S03]  /*23760*/  IMAD.IADD R0, R0, 0x1, R5 ;  /* 0x0000000100007824 */ /* 0x000fc600078e0205 */
        /* <DEDUP_REMOVED lines=9> */
.L_x_12110:
[----:B------:R-:W-:Y:S01]  /*23800*/  UMOV UR4, URZ ;  /* 0x0000003f00047c82 */ /* 0x000fe20008000000 */
[----:B------:R-:W-:Y:S01]  /*23810*/  UMOV UR5, URZ ;  /* 0x0000003f00057c82 */ /* 0x000fe20008000000 */
[----:B------:R-:W-:Y:S01]  /*23820*/  ULDC UR6, c[0x0][0xc3c] ;  /* 0x00030f0000067ab9 */ /* 0x000fe20000000800 */
[----:B------:R-:W-:Y:S02]  /*23830*/  IMAD.MOV.U32 R16, RZ, RZ, R0 ;  /* 0x000000ffff107224 */ /* 0x000fe400078e0000 */
[----:B------:R-:W-:Y:S02]  /*23840*/  IMAD.U32 R17, RZ, RZ, UR4 ;  /* 0x00000004ff117e24 */ /* 0x000fe4000f8e00ff */
[----:B------:R-:W-:Y:S02]  /*23850*/  IMAD.U32 R18, RZ, RZ, UR5 ;  /* 0x00000005ff127e24 */ /* 0x000fe4000f8e00ff */
[----:B------:R-:W-:-:S07]  /*23860*/  IMAD.U32 R19, RZ, RZ, UR6 ;  /* 0x00000006ff137e24 */ /* 0x000fce000f8e00ff */
.L_x_12118:
[----:B------:R3:W4:Y:S01]  /*23870*/  LDL R2, [R1+0x20] ;  /* 0x0000200001027983 */ /* 0x0007220000100800 */
[----:B------:R-:W5:Y:S01]  /*23880*/  S2R R0, SR_TID.X ;  /* 0x0000000000007919 */ /* 0x000f620000002100 */
[----:B------:R-:W-:Y:S05]  /*23890*/  WARPSYNC.ALL ;  /* 0x0000000000007948 */ /* 0x000fea0003800000 */
[----:B-----5:R-:W-:Y:S01]  /*238a0*/  LOP3.LUT R0, R0, 0x1f, RZ, 0xc0, !PT ;  /* 0x0000001f00007812 */ /* 0x020fe200078ec0ff */
[----:B------:R-:W-:Y:S03]  /*238b0*/  BAR.SYNC.DEFER_BLOCKING 0x4, 0x200 ;  /* 0x0108000000007b1d */ /* 0x000fe60000010000 */
[----:B------:R-:W-:-:S13]  /*238c0*/  ISETP.NE.AND P0, PT, R0, RZ, PT ;  /* 0x000000ff0000720c */ /* 0x000fda0003f05270 */
[----:B------:R-:W-:Y:S01]  /*238d0*/  @!P0 MOV R0, 0x400 ;  /* 0x0000040000008802 */ /* 0x000fe20000000f00 */
[----:B----4-:R-:W4:Y:S03]  /*238e0*/  @!P0 S2R R2, SR_CgaCtaId ;  /* 0x0000000000028919 */ /* 0x010f260000008800 */
[----:B----4-:R-:W-:Y:S01]  /*238f0*/  @!P0 LEA R23, R2, R0, 0x18 ;  /* 0x0000000002178211 */ /* 0x010fe200078ec0ff */
[----:B------:R3:W-:Y:S04]  /*23900*/  @!P0 STL [R1+0x20], R2 ;  /* 0x0000200201008387 */ /* 0x0007e80000100800 */
[----:B------:R3:W-:Y:S01]  /*23910*/  @!P0 STS.128 [R23+0x19cd0], R16 ;  /* 0x019cd01017008388 */ /* 0x0007e20000000c00 */
[----:B------:R-:W-:Y:S06]  /*23920*/  BAR.ARV 0x5, 0x200 ;  /* 0x0148000000007b1d */ /* 0x000fec0000002000 */
.L_x_12107:
[----:B------:R-:W-:Y:S02]  /*23930*/  ULDC UR4, c[0x0][0xc3c] ;  /* 0x00030f0000047ab9 */ /* 0x000fe40000000800 */
[----:B---3--:R-:W-:-:S13]  /*23940*/  ISETP.GE.AND P0, PT, R19, UR4, PT ;  /* 0x0000000413007c0c */ /* 0x008fda000bf06270 */
[----:B------:R-:W-:Y:S05]  /*23950*/  @!P0 BRA `(.L_x_12119) ;  /* 0xffffff9400bc8947 */ /* 0x000fea000383ffff */
[----:B------:R-:W-:Y:S05]  /*23960*/  BSYNC B7 ;  /* 0x0000000000077941 */ /* 0x000fea0003800000 */
.L_x_11985:
[----:B----4-:R-:W3:Y:S01]  /*23970*/  LDL.LU R0, [R1+0x50] ;  /* 0x0000500001007983 */ /* 0x010ee20000300800 */
[----:B------:R-:W-:Y:S01]  /*23980*/  BSSY B0, `(.L_x_12120) ;  /* 0x000000b000007945 */ /* 0x000fe20003800000 */
[----:B------:R-:W4:Y:S01]  /*23990*/  S2R R5, SR_CgaCtaId ;  /* 0x0000000000057919 */ /* 0x000f220000008800 */
[----:B---3--:R-:W-:-:S05]  /*239a0*/  VIADD R0, R0, 0x1 ;  /* 0x0000000100007836 */ /* 0x008fca0000000000 */
[----:B0-2---:R-:W-:-:S04]  /*239b0*/  LEA.HI R2, R0, R0, RZ, 0x1 ;  /* 0x0000000000027211 */ /* 0x005fc800078f08ff */
[----:B------:R-:W-:Y:S02]  /*239c0*/  LOP3.LUT R3, R2, 0xfffffffe, RZ, 0xc0, !PT ;  /* 0xfffffffe02037812 */ /* 0x000fe400078ec0ff */
[----:B------:R-:W-:-:S03]  /*239d0*/  MOV R2, 0x400 ;  /* 0x0000040000027802 */ /* 0x000fc60000000f00 */
[----:B------:R-:W-:Y:S01]  /*239e0*/  IMAD.IADD R0, R0, 0x1, -R3 ;  /* 0x0000000100007824 */ /* 0x000fe200078e0a03 */
[----:B----4-:R-:W-:-:S04]  /*239f0*/  LEA R5, R5, R2, 0x18 ;  /* 0x0000000205057211 */ /* 0x010fc800078ec0ff */
[----:B------:R-:W-:-:S04]  /*23a00*/  SHF.L.U32 R0, R0, 0x1f, RZ ;  /* 0x0000001f00007819 */ /* 0x000fc800000006ff */
[----:B------:R-:W0:Y:S02]  /*23a10*/  SYNCS.PHASECHK.TRANS64.TRYWAIT P0, [R5+URZ+0x19c20], R0 ;  /* 0x019c2000050075a7 */ /* 0x000e24000800017f */
[----:B0-----:R-:W-:Y:S05]  /*23a20*/  @!P0 BRA `(.L_x_12121) ;  /* 0x0000002c00848947 */ /* 0x001fea0003800000 */
.L_x_12243:
[----:B------:R-:W-:Y:S05]  /*23a30*/  BSYNC B0 ;  /* 0x0000000000007941 */ /* 0x000fea0003800000 */
.L_x_12120:
[----:B------:R-:W-:-:S03]  /*23a40*/  UMOV UR4, 0xffffffff ;  /* 0xffffffff00047882 */ /* 0x000fc60000000000 */
[----:B------:R-:W-:Y:S05]  /*23a50*/  BRA.DIV UR4, `(.L_x_12122) ;  /* 0x0000002e048c7947 */ /* 0x000fea000b800000 */
[----:B0-----:R-:W0:Y:S02]  /*23a60*/  S2R R0, SR_TID.X ;  /* 0x0000000000007919 */ /* 0x001e240000002100 */
[----:B0-----:R-:W-:-:S04]  /*23a70*/  SHF.R.U32.HI R0, RZ, 0x5, R0 ;  /* 0x00000005ff007819 */ /* 0x001fc80000011600 */
[----:B------:R-:W-:-:S05]  /*23a80*/  LOP3.LUT R0, R0, 0x3, RZ, 0xc0, !PT ;  /* 0x0000000300007812 */ /* 0x000fca00078ec0ff */
[----:B------:R0:W2:Y:S02]  /*23a90*/  SHFL.IDX PT, R14, R0, RZ, 0x1f ;  /* 0x00001fff000e7589 */ /* 0x0000a400000e0000 */
.L_x_12246:
[----:B--2---:R-:W-:-:S13]  /*23aa0*/  ISETP.NE.AND P0, PT, R14, RZ, PT ;  /* 0x000000ff0e00720c */ /* 0x004fda0003f05270 */
[----:B------:R-:W-:Y:S05]  /*23ab0*/  @P0 BRA `(.L_x_11777) ;  /* 0x0000000000a80947 */ /* 0x000fea0003800000 */
[----:B------:R-:W-:-:S03]  /*23ac0*/  UMOV UR4, 0xffffffff ;  /* 0xffffffff00047882 */ /* 0x000fc60000000000 */
[----:B------:R-:W-:Y:S05]  /*23ad0*/  BRA.DIV UR4, `(.L_x_12123) ;  /* 0x0000002e04a07947 */ /* 0x000fea000b800000 */
[----:B------:R-:W-:-:S13]  /*23ae0*/  ELECT P6, URZ, PT ;  /* 0x00000000003f782f */ /* 0x000fda00038c0000 */
.L_x_12249:
[----:B------:R-:W-:Y:S05]  /*23af0*/  @!P6 BRA `(.L_x_11777) ;  /* 0x000000000098e947 */ /* 0x000fea0003800000 */
[----:B------:R-:W-:-:S06]  /*23b00*/  ULOP3.LUT UR4, UR37, 0x2, URZ, 0xfc, !UPT ;  /* 0x0000000225047892 */ /* 0x000fcc000f8efc3f */
[----:B0-----:R-:W-:-:S05]  /*23b10*/  IMAD.U32 R0, RZ, RZ, UR4 ;  /* 0x00000004ff007e24 */ /* 0x001fca000f8e00ff */
[----:B------:R-:W-:-:S13]  /*23b20*/  ISETP.NE.AND P0, PT, R0, 0x3, PT ;  /* 0x000000030000780c */ /* 0x000fda0003f05270 */
[----:B------:R-:W-:Y:S05]  /*23b30*/  @!P0 BRA `(.L_x_12124) ;  /* 0x0000000000048947 */ /* 0x000fea0003800000 */
[----:B------:R-:W-:Y:S01]  /*23b40*/  BPT.TRAP 0x1 ;  /* 0x000000040000795c */ /* 0x000fe20000300000 */
.L_x_12124:
[C---:B------:R-:W-:Y:S01]  /*23b50*/  IMAD R3, R24.reuse, 0x8, R5 ;  /* 0x0000000818037824 */ /* 0x040fe200078e0205 */
[----:B------:R-:W-:Y:S01]  /*23b60*/  SHF.L.U32 R2, R29, 0x1f, RZ ;  /* 0x0000001f1d027819 */ /* 0x000fe200000006ff */
[----:B------:R-:W-:-:S03]  /*23b70*/  VIADD R24, R24, 0x1 ;  /* 0x0000000118187836 */ /* 0x000fc60000000000 */
[----:B------:R-:W0:Y:S02]  /*23b80*/  SYNCS.PHASECHK.TRANS64.TRYWAIT P1, [R3+URZ+0x19c40], R2 ;  /* 0x019c4002030075a7 */ /* 0x000e24000802017f */
[----:B------:R-:W-:-:S04]  /*23b90*/  ISETP.NE.AND P2, PT, R24, 0x2, PT ;  /* 0x000000021800780c */ /* 0x000fc80003f45270 */
[----:B------:R-:W-:Y:S01]  /*23ba0*/  SEL R0, RZ, 0x1, P2 ;  /* 0x00000001ff007807 */ /* 0x000fe20001000000 */
[----:B0-----:R-:W-:Y:S08]  /*23bb0*/  @!P1 BRA `(.L_x_12125) ;  /* 0x0000002c00889947 */ /* 0x001ff00003800000 */
.L_x_12250:
[----:B------:R-:W-:Y:S02]  /*23bc0*/  SEL R24, R24, RZ, P2 ;  /* 0x000000ff18187207 */ /* 0x000fe40001000000 */
[----:B------:R-:W-:Y:S01]  /*23bd0*/  LOP3.LUT R0, R29, R0, RZ, 0x3c, !PT ;  /* 0x000000001d007212 */ /* 0x000fe200078e3cff */
[----:B------:R-:W-:Y:S06]  /*23be0*/  @!P0 BRA `(.L_x_12126) ;  /* 0x0000000000048947 */ /* 0x000fec0003800000 */
[----:B------:R-:W-:Y:S01]  /*23bf0*/  BPT.TRAP 0x1 ;  /* 0x000000040000795c */ /* 0x000fe20000300000 */
.L_x_12126:
[----:B------:R-:W-:Y:S01]  /*23c00*/  IMAD R5, R24, 0x8, R5 ;  /* 0x0000000818057824 */ /* 0x000fe200078e0205 */
[----:B------:R-:W-:-:S04]  /*23c10*/  SHF.L.U32 R0, R0, 0x1f, RZ ;  /* 0x0000001f00007819 */ /* 0x000fc800000006ff */
[----:B------:R-:W2:Y:S02]  /*23c20*/  SYNCS.PHASECHK.TRANS64.TRYWAIT P1, [R5+URZ+0x19c40], R0 ;  /* 0x019c4000050075a7 */ /* 0x000ea4000802017f */
[----:B--2---:R-:W-:Y:S05]  /*23c30*/  @!P1 BRA `(.L_x_12127) ;  /* 0x0000002c007c9947 */ /* 0x004fea0003800000 */
.L_x_12251:
[----:B------:R-:W-:Y:S05]  /*23c40*/  @!P0 BRA `(.L_x_12128) ;  /* 0x0000000000048947 */ /* 0x000fea0003800000 */
[----:B------:R-:W-:Y:S01]  /*23c50*/  BPT.TRAP 0x1 ;  /* 0x000000040000795c */ /* 0x000fe20000300000 */
.L_x_12128:
[----:B------:R-:W3:Y:S02]  /*23c60*/  SYNCS.PHASECHK.TRANS64.TRYWAIT P1, [R3+URZ+0x19c60], R2 ;  /* 0x019c6002030075a7 */ /* 0x000ee4000802017f */
[----:B---3--:R-:W-:Y:S05]  /*23c70*/  @!P1 BRA `(.L_x_12129) ;  /* 0x0000002c00809947 */ /* 0x008fea0003800000 */
.L_x_12252:
[----:B------:R-:W-:Y:S05]  /*23c80*/  @!P0 BRA `(.L_x_12130) ;  /* 0x0000000000048947 */ /* 0x000fea0003800000 */
[----:B------:R-:W-:Y:S01]  /*23c90*/  BPT.TRAP 0x1 ;  /* 0x000000040000795c */ /* 0x000fe20000300000 */
.L_x_12130:
[----:B------:R-:W4:Y:S02]  /*23ca0*/  SYNCS.PHASECHK.TRANS64.TRYWAIT P1, [R5+URZ+0x19c60], R0 ;  /* 0x019c6000050075a7 */ /* 0x000f24000802017f */
[----:B----4-:R-:W-:Y:S05]  /*23cb0*/  @!P1 BRA `(.L_x_12131) ;  /* 0x0000002c00849947 */ /* 0x010fea0003800000 */
.L_x_12253:
[----:B------:R-:W-:Y:S05]  /*23cc0*/  @!P0 BRA `(.L_x_12132) ;  /* 0x0000000000048947 */ /* 0x000fea0003800000 */
[----:B------:R-:W-:Y:S01]  /*23cd0*/  BPT.TRAP 0x1 ;  /* 0x000000040000795c */ /* 0x000fe20000300000 */
.L_x_12132:
[----:B------:R-:W5:Y:S02]  /*23ce0*/  SYNCS.PHASECHK.TRANS64.TRYWAIT P1, [R3+URZ+0x19c80], R2 ;  /* 0x019c8002030075a7 */ /* 0x000f64000802017f */
[----:B-----5:R-:W-:Y:S05]  /*23cf0*/  @!P1 BRA `(.L_x_12133) ;  /* 0x0000002c00889947 */ /* 0x020fea0003800000 */
.L_x_12254:
[----:B------:R-:W-:Y:S05]  /*23d00*/  @!P0 BRA `(.L_x_12134) ;  /* 0x0000000000048947 */ /* 0x000fea0003800000 */
[----:B------:R-:W-:Y:S01]  /*23d10*/  BPT.TRAP 0x1 ;  /* 0x000000040000795c */ /* 0x000fe20000300000 */
.L_x_12134:
[----:B------:R0:W0:Y:S02]  /*23d20*/  SYNCS.PHASECHK.TRANS64.TRYWAIT P0, [R5+URZ+0x19c80], R0 ;  /* 0x019c8000050075a7 */ /* 0x000024000800017f */
[----:B0-----:R-:W-:Y:S05]  /*23d30*/  @!P0 NANOSLEEP.SYNCS 0x989680 ;  /* 0x009896800000895d */ /* 0x001fea0003900000 */
[----:B------:R-:W0:Y:S02]  /*23d40*/  @!P0 SYNCS.PHASECHK.TRANS64 P0, [R5+URZ+0x19c80], R0 ;  /* 0x019c8000050085a7 */ /* 0x000e24000800007f */
[----:B0-----:R-:W-:Y:S05]  /*23d50*/  @!P0 BRA `(.L_x_12134) ;  /* 0xfffffffc00f08947 */ /* 0x001fea000383ffff */
.L_x_11777:
[----:B------:R-:W-:Y:S05]  /*23d60*/  BSYNC B8 ;  /* 0x0000000000087941 */ /* 0x000fea0003800000 */
.L_x_11774:
[----:B------:R-:W-:Y:S05]  /*23d70*/  EXIT ;  /* 0x000000000000794d */ /* 0x000fea0003800000 */
.L_x_11801:
[----:B-1----:R1:W2:Y:S02]  /*23d80*/  SYNCS.PHASECHK.TRANS64.TRYWAIT P6, [R68+URZ+0x19c90], R79 ;  /* 0x019c904f440075a7 */ /* 0x0022a400080c017f */
[----:B--2---:R-:W-:Y:S05]  /*23d90*/  @!P6 NANOSLEEP.SYNCS 0x989680 ;  /* 0x009896800000e95d */ /* 0x004fea0003900000 */
[----:B------:R-:W2:Y:S02]  /*23da0*/  @!P6 SYNCS.PHASECHK.TRANS64 P6, [R68+URZ+0x19c90], R79 ;  /* 0x019c904f4400e5a7 */ /* 0x000ea400080c007f */
[----:B--2---:R-:W-:Y:S05]  /*23db0*/  @!P6 BRA `(.L_x_11801) ;  /* 0xfffffffc00f0e947 */ /* 0x004fea000383ffff */
[----:B------:R-:W-:Y:S05]  /*23dc0*/  BRA `(.L_x_12135) ;  /* 0xfffffdec00987947 */ /* 0x000fea000383ffff */
.L_x_11802:
        /* <DEDUP_REMOVED lines=8> */
.L_x_12137:
[----:B------:R-:W-:Y:S05]  /*23e50*/  BSYNC B1 ;  /* 0x0000000000017941 */ /* 0x000fea0003800000 */
.L_x_12136:
        /* <DEDUP_REMOVED lines=8> */
.L_x_12138:
[----:B------:R-:W-:Y:S05]  /*23ee0*/  BRA `(.L_x_12139) ;  /* 0xfffffdec00647947 */ /* 0x000fea000383ffff */
.L_x_11818:
[----:B-1----:R1:W2:Y:S02]  /*23ef0*/  SYNCS.PHASECHK.TRANS64.TRYWAIT P6, [R68+URZ+0x19c90], R79 ;  /* 0x019c904f440075a7 */ /* 0x0022a400080c017f */
[----:B--2---:R-:W-:Y:S05]  /*23f00*/  @!P6 NANOSLEEP.SYNCS 0x989680 ;  /* 0x009896800000e95d */ /* 0x004fea0003900000 */
[----:B------:R-:W2:Y:S02]  /*23f10*/  @!P6 SYNCS.PHASECHK.TRANS64 P6, [R68+URZ+0x19c90], R79 ;  /* 0x019c904f4400e5a7 */ /* 0x000ea400080c007f */
[----:B--2---:R-:W-:Y:S05]  /*23f20*/  @!P6 BRA `(.L_x_11818) ;  /* 0xfffffffc00f0e947 */ /* 0x004fea000383ffff */
[----:B------:R-:W-:Y:S05]  /*23f30*/  BRA `(.L_x_12140) ;  /* 0xfffffe0400bc7947 */ /* 0x000fea000383ffff */
.L_x_11819:
        /* <DEDUP_REMOVED lines=8> */
.L_x_12142:
[----:B------:R-:W-:Y:S05]  /*23fc0*/  BSYNC B1 ;  /* 0x0000000000017941 */ /* 0x000fea0003800000 */
.L_x_12141:
        /* <DEDUP_REMOVED lines=8> */
.L_x_12143:
[----:B------:R-:W-:Y:S01]  /*24050*/  IMAD.MOV.U32 R82, RZ, RZ, R14 ;  /* 0x000000ffff527224 */ /* 0x000fe200078e000e */
[----:B------:R-:W-:Y:S06]  /*24060*/  BRA `(.L_x_12144) ;  /* 0xfffffe0400847947 */ /* 0x000fec000383ffff */
.L_x_11828:
[----:B0-----:R0:W1:Y:S02]  /*24070*/  SYNCS.PHASECHK.TRANS64.TRYWAIT P5, [R68+URZ+0x19c90], R79 ;  /* 0x019c904f440075a7 */ /* 0x00106400080a017f */
[----:B-1----:R-:W-:Y:S05]  /*24080*/  @!P5 NANOSLEEP.SYNCS 0x989680 ;  /* 0x009896800000d95d */ /* 0x002fea0003900000 */
[----:B------:R-:W1:Y:S02]  /*24090*/  @!P5 SYNCS.PHASECHK.TRANS64 P5, [R68+URZ+0x19c90], R79 ;  /* 0x019c904f4400d5a7 */ /* 0x000e6400080a007f */
[----:B-1----:R-:W-:Y:S05]  /*240a0*/  @!P5 BRA `(.L_x_11828) ;  /* 0xfffffffc00f0d947 */ /* 0x002fea000383ffff */
[----:B------:R-:W-:Y:S05]  /*240b0*/  BRA `(.L_x_12145) ;  /* 0xfffffe2400787947 */ /* 0x000fea000383ffff */
.L_x_11829:
[----:B------:R-:W-:Y:S01]  /*240c0*/  BSSY B1, `(.L_x_12146) ;  /* 0x0000007000017945 */ /* 0x000fe20003800000 */
[----:B------:R-:W-:Y:S02]  /*240d0*/  IMAD.MOV.U32 R12, RZ, RZ, RZ ;  /* 0x000000ffff0c7224 */ /* 0x000fe400078e00ff */
[----:B------:R-:W-:Y:S02]  /*240e0*/  IMAD.MOV.U32 R11, RZ, RZ, 0x1e1f ;  /* 0x00001e1fff0b7424 */ /* 0x000fe400078e00ff */
[----:B------:R-:W-:-:S07]  /*240f0*/  IMAD.MOV.U32 R15, RZ, RZ, -0x1 ;  /* 0xffffffffff0f7424 */ /* 0x000fce00078e00ff */
[----:B0-----:R-:W-:Y:S05]  /*24100*/  WARPSYNC.COLLECTIVE R15, `(.L_x_12147) ;  /* 0x000000000f087348 */ /* 0x001fea0003c00000 */
[----:B------:R1:W2:Y:S02]  /*24110*/  SHFL.IDX P6, R14, R13, R12, R11 ;  /* 0x0000000c0d0e7389 */ /* 0x0002a400000c000b */
[----:B012---:R-:W-:Y:S01]  /*24120*/  ENDCOLLECTIVE ;  /* 0x000000000000791b */ /* 0x007fe20003800000 */
.L_x_12147:
[----:B------:R-:W-:Y:S05]  /*24130*/  BSYNC B1 ;  /* 0x0000000000017941 */ /* 0x000fea0003800000 */
.L_x_12146:
        /* <DEDUP_REMOVED lines=8> */
.L_x_12148:
[----:B------:R-:W-:Y:S05]  /*241c0*/  BRA `(.L_x_12149) ;  /* 0xfffffe2400ac7947 */ /* 0x000fea000383ffff */
.L_x_11833:
[----:B0-----:R0:W2:Y:S02]  /*241d0*/  SYNCS.PHASECHK.TRANS64.TRYWAIT P0, [R68+URZ+0x19cb0], R79 ;  /* 0x019cb04f440075a7 */ /* 0x0010a4000800017f */
[----:B--2---:R-:W-:Y:S05]  /*241e0*/  @!P0 NANOSLEEP.SYNCS 0x989680 ;  /* 0x009896800000895d */ /* 0x004fea0003900000 */
[----:B------:R-:W2:Y:S02]  /*241f0*/  @!P0 SYNCS.PHASECHK.TRANS64 P0, [R68+URZ+0x19cb0], R79 ;  /* 0x019cb04f440085a7 */ /* 0x000ea4000800007f */
[----:B--2---:R-:W-:Y:S05]  /*24200*/  @!P0 BRA `(.L_x_11833) ;  /* 0xfffffffc00f08947 */ /* 0x004fea000383ffff */
[----:B------:R-:W-:Y:S05]  /*24210*/  BRA `(.L_x_12150) ;  /* 0xfffffe2800407947 */ /* 0x000fea000383ffff */
.L_x_11859:
[----:B------:R-:W-:Y:S01]  /*24220*/  BSSY B1, `(.L_x_12151) ;  /* 0x0000007000017945 */ /* 0x000fe20003800000 */
[----:B------:R-:W-:Y:S02]  /*24230*/  IMAD.MOV.U32 R12, RZ, RZ, RZ ;  /* 0x000000ffff0c7224 */ /* 0x000fe400078e00ff */
[----:B------:R-:W-:Y:S02]  /*24240*/  IMAD.MOV.U32 R11, RZ, RZ, 0x1e1f ;  /* 0x00001e1fff0b7424 */ /* 0x000fe400078e00ff */
[----:B------:R-:W-:-:S07]  /*24250*/  IMAD.MOV.U32 R15, RZ, RZ, -0x1 ;  /* 0xffffffffff0f7424 */ /* 0x000fce00078e00ff */
[----:B------:R-:W-:Y:S05]  /*24260*/  WARPSYNC.COLLECTIVE R15, `(.L_x_12152) ;  /* 0x000000000f087348 */ /* 0x000fea0003c00000 */
[----:B------:R0:W1:Y:S02]  /*24270*/  SHFL.IDX P6, R14, R13, R12, R11 ;  /* 0x0000000c0d0e7389 */ /* 0x00006400000c000b */
[----:B01----:R-:W-:Y:S01]  /*24280*/  ENDCOLLECTIVE ;  /* 0x000000000000791b */ /* 0x003fe20003800000 */
.L_x_12152:
[----:B------:R-:W-:Y:S05]  /*24290*/  BSYNC B1 ;  /* 0x0000000000017941 */ /* 0x000fea0003800000 */
.L_x_12151:
        /* <DEDUP_REMOVED lines=8> */
.L_x_12153:
[----:B------:R-:W-:Y:S02]  /*24320*/  IMAD.MOV.U32 R13, RZ, RZ, R4 ;  /* 0x000000ffff0d7224 */ /* 0x000fe400078e0004 */
[----:B------:R-:W-:-:S07]  /*24330*/  IMAD.MOV.U32 R3, RZ, RZ, R14 ;  /* 0x000000ffff037224 */ /* 0x000fce00078e000e */
[----:B------:R-:W-:Y:S05]  /*24340*/  WARPSYNC.COLLECTIVE R15, `(.L_x_12154) ;  /* 0x000000000f087348 */ /* 0x000fea0003c00000 */
[----:B------:R0:W1:Y:S02]  /*24350*/  SHFL.IDX P6, R14, R13, R12, R11 ;  /* 0x0000000c0d0e7389 */ /* 0x00006400000c000b */
[----:B01----:R-:W-:Y:S01]  /*24360*/  ENDCOLLECTIVE ;  /* 0x000000000000791b */ /* 0x003fe20003800000 */
.L_x_12154:
[----:B------:R-:W-:Y:S02]  /*24370*/  IMAD.MOV.U32 R13, RZ, RZ, R5 ;  /* 0x000000ffff0d7224 */ /* 0x000fe400078e0005 */
[----:B------:R-:W-:-:S07]  /*24380*/  IMAD.MOV.U32 R4, RZ, RZ, R14 ;  /* 0x000000ffff047224 */ /* 0x000fce00078e000e */
[----:B------:R-:W-:Y:S05]  /*24390*/  WARPSYNC.COLLECTIVE R15, `(.L_x_12155) ;  /* 0x000000000f087348 */ /* 0x000fea0003c00000 */
[----:B------:R0:W1:Y:S02]  /*243a0*/  SHFL.IDX P6, R14, R13, R12, R11 ;  /* 0x0000000c0d0e7389 */ /* 0x00006400000c000b */
[----:B01----:R-:W-:Y:S01]  /*243b0*/  ENDCOLLECTIVE ;  /* 0x000000000000791b */ /* 0x003fe20003800000 */
.L_x_12155:
[----:B------:R-:W-:Y:S05]  /*243c0*/  BRA `(.L_x_12156) ;  /* 0xfffffe3c00207947 */ /* 0x000fea000383ffff */
.L_x_11863:
[----:B-1----:R1:W0:Y:S02]  /*243d0*/  SYNCS.PHASECHK.TRANS64.TRYWAIT P0, [R18+URZ+0x19c00], R5 ;  /* 0x019c0005120075a7 */ /* 0x002224000800017f */
[----:B0-----:R-:W-:Y:S05]  /*243e0*/  @!P0 NANOSLEEP.SYNCS 0x989680 ;  /* 0x009896800000895d */ /* 0x001fea0003900000 */
[----:B------:R-:W0:Y:S02]  /*243f0*/  @!P0 SYNCS.PHASECHK.TRANS64 P0, [R18+URZ+0x19c00], R5 ;  /* 0x019c0005120085a7 */ /* 0x000e24000800007f */
[----:B0-----:R-:W-:Y:S05]  /*24400*/  @!P0 BRA `(.L_x_11863) ;  /* 0xfffffffc00f08947 */ /* 0x001fea000383ffff */
[----:B------:R-:W-:Y:S05]  /*24410*/  BRA `(.L_x_12157) ;  /* 0xfffffe3c00ec7947 */ /* 0x000fea000383ffff */
.L_x_11869:
[----:B------:R-:W-:Y:S01]  /*24420*/  BSSY B1, `(.L_x_12158) ;  /* 0x0000007000017945 */ /* 0x000fe20003800000 */
[----:B------:R-:W-:Y:S02]  /*24430*/  IMAD.MOV.U32 R12, RZ, RZ, RZ ;  /* 0x000000ffff0c7224 */ /* 0x000fe400078e00ff */
[----:B------:R-:W-:Y:S02]  /*24440*/  IMAD.MOV.U32 R11, RZ, RZ, 0x1e1f ;  /* 0x00001e1fff0b7424 */ /* 0x000fe400078e00ff */
[----:B------:R-:W-:-:S07]  /*24450*/  IMAD.MOV.U32 R15, RZ, RZ, -0x1 ;  /* 0xffffffffff0f7424 */ /* 0x000fce00078e00ff */
[----:B------:R-:W-:Y:S05]  /*24460*/  WARPSYNC.COLLECTIVE R15, `(.L_x_12159) ;  /* 0x000000000f087348 */ /* 0x000fea0003c00000 */
[----:B------:R0:W1:Y:S02]  /*24470*/  SHFL.IDX P6, R14, R13, R12, R11 ;  /* 0x0000000c0d0e7389 */ /* 0x00006400000c000b */
[----:B01----:R-:W-:Y:S01]  /*24480*/  ENDCOLLECTIVE ;  /* 0x000000000000791b */ /* 0x003fe20003800000 */
.L_x_12159:
[----:B------:R-:W-:Y:S05]  /*24490*/  BSYNC B1 ;  /* 0x0000000000017941 */ /* 0x000fea0003800000 */
.L_x_12158:
        /* <DEDUP_REMOVED lines=8> */
.L_x_12160:
[----:B------:R-:W-:Y:S02]  /*24520*/  IMAD.MOV.U32 R13, RZ, RZ, R20 ;  /* 0x000000ffff0d7224 */ /* 0x000fe400078e0014 */
[----:B------:R-:W-:-:S07]  /*24530*/  IMAD.MOV.U32 R3, RZ, RZ, R14 ;  /* 0x000000ffff037224 */ /* 0x000fce00078e000e */
[----:B------:R-:W-:Y:S05]  /*24540*/  WARPSYNC.COLLECTIVE R15, `(.L_x_12161) ;  /* 0x000000000f087348 */ /* 0x000fea0003c00000 */
[----:B------:R0:W1:Y:S02]  /*24550*/  SHFL.IDX P6, R14, R13, R12, R11 ;  /* 0x0000000c0d0e7389 */ /* 0x00006400000c000b */
[----:B01----:R-:W-:Y:S01]  /*24560*/  ENDCOLLECTIVE ;  /* 0x000000000000791b */ /* 0x003fe20003800000 */
.L_x_12161:
[----:B------:R-:W-:Y:S02]  /*24570*/  IMAD.MOV.U32 R13, RZ, RZ, R21 ;  /* 0x000000ffff0d7224 */ /* 0x000fe400078e0015 */
[----:B------:R-:W-:-:S07]  /*24580*/  IMAD.MOV.U32 R20, RZ, RZ, R14 ;  /* 0x000000ffff147224 */ /* 0x000fce00078e000e */
[----:B------:R-:W-:Y:S05]  /*24590*/  WARPSYNC.COLLECTIVE R15, `(.L_x_12162) ;  /* 0x000000000f087348 */ /* 0x000fea0003c00000 */
[----:B------:R0:W1:Y:S02]  /*245a0*/  SHFL.IDX P6, R14, R13, R12, R11 ;  /* 0x0000000c0d0e7389 */ /* 0x00006400000c000b */
[----:B01----:R-:W-:Y:S01]  /*245b0*/  ENDCOLLECTIVE ;  /* 0x000000000000791b */ /* 0x003fe20003800000 */
.L_x_12162:
[----:B------:R-:W-:Y:S01]  /*245c0*/  IMAD.MOV.U32 R21, RZ, RZ, R14 ;  /* 0x000000ffff157224 */ /* 0x000fe200078e000e */
[----:B------:R-:W-:Y:S06]  /*245d0*/  BRA `(.L_x_12163) ;  /* 0xfffffe5400d87947 */ /* 0x000fec000383ffff */
.L_x_11873:
[----:B-1----:R1:W2:Y:S02]  /*245e0*/  SYNCS.PHASECHK.TRANS64.TRYWAIT P0, [R18+URZ+0x19c00], R39 ;  /* 0x019c0027120075a7 */ /* 0x0022a4000800017f */
[----:B--2---:R-:W-:Y:S05]  /*245f0*/  @!P0 NANOSLEEP.SYNCS 0x989680 ;  /* 0x009896800000895d */ /* 0x004fea0003900000 */
[----:B------:R-:W2:Y:S02]  /*24600*/  @!P0 SYNCS.PHASECHK.TRANS64 P0, [R18+URZ+0x19c00], R39 ;  /* 0x019c0027120085a7 */ /* 0x000ea4000800007f */
[----:B--2---:R-:W-:Y:S05]  /*24610*/  @!P0 BRA `(.L_x_11873) ;  /* 0xfffffffc00f08947 */ /* 0x004fea000383ffff */
[----:B------:R-:W-:Y:S05]  /*24620*/  BRA `(.L_x_12164) ;  /* 0xfffffe5800a47947 */ /* 0x000fea000383ffff */
.L_x_11879:
[----:B-1----:R1:W2:Y:S02]  /*24630*/  SYNCS.PHASECHK.TRANS64.TRYWAIT P1, [R3+URZ+0x19c30], R4 ;  /* 0x019c3004030075a7 */ /* 0x0022a4000802017f */
[----:B--2---:R-:W-:Y:S05]  /*24640*/  @!P1 NANOSLEEP.SYNCS 0x989680 ;  /* 0x009896800000995d */ /* 0x004fea0003900000 */
[----:B------:R-:W2:Y:S02]  /*24650*/  @!P1 SYNCS.PHASECHK.TRANS64 P1, [R3+URZ+0x19c30], R4 ;  /* 0x019c3004030095a7 */ /* 0x000ea4000802007f */
[----:B--2---:R-:W-:Y:S05]  /*24660*/  @!P1 BRA `(.L_x_11879) ;  /* 0xfffffffc00f09947 */ /* 0x004fea000383ffff */
[----:B------:R-:W-:Y:S05]  /*24670*/  BRA `(.L_x_11878) ;  /* 0xfffffe7c000c7947 */ /* 0x000fea000383ffff */
.L_x_11900:
[----:B-1----:R1:W2:Y:S02]  /*24680*/  SYNCS.PHASECHK.TRANS64.TRYWAIT P1, [R21+URZ+0x19c30], R12 ;  /* 0x019c300c150075a7 */ /* 0x0022a4000802017f */
[----:B--2---:R-:W-:Y:S05]  /*24690*/  @!P1 NANOSLEEP.SYNCS 0x989680 ;  /* 0x009896800000995d */ /* 0x004fea0003900000 */
[----:B------:R-:W2:Y:S02]  /*246a0*/  @!P1 SYNCS.PHASECHK.TRANS64 P1, [R21+URZ+0x19c30], R12 ;  /* 0x019c300c150095a7 */ /* 0x000ea4000802007f */
[----:B--2---:R-:W-:Y:S05]  /*246b0*/  @!P1 BRA `(.L_x_11900) ;  /* 0xfffffffc00f09947 */ /* 0x004fea000383ffff */
[----:B------:R-:W-:Y:S05]  /*246c0*/  BRA `(.L_x_11899) ;  /* 0xfffffeb400a47947 */ /* 0x000fea000383ffff */
.L_x_11905:
[----:B-1----:R1:W2:Y:S02]  /*246d0*/  SYNCS.PHASECHK.TRANS64.TRYWAIT P1, [R152+URZ+0x19c50], R12 ;  /* 0x019c500c980075a7 */ /* 0x0022a4000802017f */
[----:B--2---:R-:W-:Y:S05]  /*246e0*/  @!P1 NANOSLEEP.SYNCS 0x989680 ;  /* 0x009896800000995d */ /* 0x004fea0003900000 */
[----:B------:R-:W2:Y:S02]  /*246f0*/  @!P1 SYNCS.PHASECHK.TRANS64 P1, [R152+URZ+0x19c50], R12 ;  /* 0x019c500c980095a7 */ /* 0x000ea4000802007f */
[----:B--2---:R-:W-:Y:S05]  /*24700*/  @!P1 BRA `(.L_x_11905) ;  /* 0xfffffffc00f09947 */ /* 0x004fea000383ffff */
[----:B------:R-:W-:Y:S05]  /*24710*/  BRA `(.L_x_11904) ;  /* 0xfffffeb800287947 */ /* 0x000fea000383ffff */
.L_x_11927:
[----:B-1----:R1:W2:Y:S02]  /*24720*/  SYNCS.PHASECHK.TRANS64.TRYWAIT P1, [R10+URZ+0x19c30], R15 ;  /* 0x019c300f0a0075a7 */ /* 0x0022a4000802017f */
[----:B--2---:R-:W-:Y:S05]  /*24730*/  @!P1 NANOSLEEP.SYNCS 0x989680 ;  /* 0x009896800000995d */ /* 0x004fea0003900000 */
[----:B------:R-:W2:Y:S02]  /*24740*/  @!P1 SYNCS.PHASECHK.TRANS64 P1, [R10+URZ+0x19c30], R15 ;  /* 0x019c300f0a0095a7 */ /* 0x000ea4000802007f */
[----:B--2---:R-:W-:Y:S05]  /*24750*/  @!P1 BRA `(.L_x_11927) ;  /* 0xfffffffc00f09947 */ /* 0x004fea000383ffff */
[----:B------:R-:W-:Y:S05]  /*24760*/  BRA `(.L_x_11926) ;  /* 0xfffffef000447947 */ /* 0x000fea000383ffff */
.L_x_11932:
[----:B-1----:R1:W2:Y:S02]  /*24770*/  SYNCS.PHASECHK.TRANS64.TRYWAIT P1, [R15+URZ+0x19c50], R10 ;  /* 0x019c500a0f0075a7 */ /* 0x0022a4000802017f */
[----:B--2---:R-:W-:Y:S05]  /*24780*/  @!P1 NANOSLEEP.SYNCS 0x989680 ;  /* 0x009896800000995d */ /* 0x004fea0003900000 */
[----:B------:R-:W2:Y:S02]  /*24790*/  @!P1 SYNCS.PHASECHK.TRANS64 P1, [R15+URZ+0x19c50], R10 ;  /* 0x019c500a0f0095a7 */ /* 0x000ea4000802007f */
[----:B--2---:R-:W-:Y:S05]  /*247a0*/  @!P1 BRA `(.L_x_11932) ;  /* 0xfffffffc00f09947 */ /* 0x004fea000383ffff */
[----:B------:R-:W-:Y:S05]  /*247b0*/  BRA `(.L_x_11931) ;  /* 0xfffffef000c87947 */ /* 0x000fea000383ffff */
.L_x_11942:
[----:B-1----:R1:W2:Y:S02]  /*247c0*/  SYNCS.PHASECHK.TRANS64.TRYWAIT P1, [R10+URZ+0x19c30], R15 ;  /* 0x019c300f0a0075a7 */ /* 0x0022a4000802017f */
[----:B--2---:R-:W-:Y:S05]  /*247d0*/  @!P1 NANOSLEEP.SYNCS 0x989680 ;  /* 0x009896800000995d */ /* 0x004fea0003900000 */
[----:B------:R-:W2:Y:S02]  /*247e0*/  @!P1 SYNCS.PHASECHK.TRANS64 P1, [R10+URZ+0x19c30], R15 ;  /* 0x019c300f0a0095a7 */ /* 0x000ea4000802007f */
[----:B--2---:R-:W-:Y:S05]  /*247f0*/  @!P1 BRA `(.L_x_11942) ;  /* 0xfffffffc00f09947 */ /* 0x004fea000383ffff */
[----:B------:R-:W-:Y:S05]  /*24800*/  BRA `(.L_x_11941) ;  /* 0xffffff1400a47947 */ /* 0x000fea000383ffff */
.L_x_11947:
[----:B-1----:R1:W2:Y:S02]  /*24810*/  SYNCS.PHASECHK.TRANS64.TRYWAIT P1, [R20+URZ+0x19c50], R10 ;  /* 0x019c500a140075a7 */ /* 0x0022a4000802017f */
[----:B--2---:R-:W-:Y:S05]  /*24820*/  @!P1 NANOSLEEP.SYNCS 0x989680 ;  /* 0x009896800000995d */ /* 0x004fea0003900000 */
[----:B------:R-:W2:Y:S02]  /*24830*/  @!P1 SYNCS.PHASECHK.TRANS64 P1, [R20+URZ+0x19c50], R10 ;  /* 0x019c500a140095a7 */ /* 0x000ea4000802007f */
[----:B--2---:R-:W-:Y:S05]  /*24840*/  @!P1 BRA `(.L_x_11947) ;  /* 0xfffffffc00f09947 */ /* 0x004fea000383ffff */
[----:B------:R-:W-:Y:S05]  /*24850*/  BRA `(.L_x_11946) ;  /* 0xffffff1800287947 */ /* 0x000fea000383ffff */
.L_x_11963:
[----:B-1----:R1:W2:Y:S02]  /*24860*/  SYNCS.PHASECHK.TRANS64.TRYWAIT P1, [R11+URZ+0x19c50], R0 ;  /* 0x019c50000b0075a7 */ /* 0x0022a4000802017f */
[----:B--2---:R-:W-:Y:S05]  /*24870*/  @!P1 NANOSLEEP.SYNCS 0x989680 ;  /* 0x009896800000995d */ /* 0x004fea0003900000 */
[----:B------:R-:W2:Y:S02]  /*24880*/  @!P1 SYNCS.PHASECHK.TRANS64 P1, [R11+URZ+0x19c50], R0 ;  /* 0x019c50000b0095a7 */ /* 0x000ea4000802007f */
[----:B--2---:R-:W-:Y:S05]  /*24890*/  @!P1 BRA `(.L_x_11963) ;  /* 0xfffffffc00f09947 */ /* 0x004fea000383ffff */
[----:B------:R-:W-:Y:S05]  /*248a0*/  BRA `(.L_x_11962) ;  /* 0xffffff4c00507947 */ /* 0x000fea000383ffff */
.L_x_11999:
        /* <DEDUP_REMOVED lines=11> */
.L_x_12166:
[----:B------:R-:W-:Y:S05]  /*24960*/  BSYNC B1 ;  /* 0x0000000000017941 */ /* 0x000fea0003800000 */
.L_x_12165:
[----:B------:R-:W-:Y:S05]  /*24970*/  BRA `(.L_x_12167) ;  /* 0xffffff90004c7947 */ /* 0x000fea000383ffff */
.L_x_12001:
[----:B------:R-:W-:Y:S01]  /*24980*/  BSSY B1, `(.L_x_12168) ;  /* 0x0000006000017945 */ /* 0x000fe20003800000 */
[----:B------:R-:W-:-:S07]  /*24990*/  IMAD.MOV.U32 R15, RZ, RZ, -0x1 ;  /* 0xffffffffff0f7424 */ /* 0x000fce00078e00ff */
[----:B01----:R-:W-:Y:S05]  /*249a0*/  WARPSYNC.COLLECTIVE R15, `(.L_x_12169) ;  /* 0x000000000f0c7348 */ /* 0x003fea0003c00000 */
[----:B------:R-:W-:Y:S02]  /*249b0*/  ELECT P6, UR62, PT ;  /* 0x00000000003e782f */ /* 0x000fe400038c0000 */
[----:B------:R-:W-:Y:S01]  /*249c0*/  MOV R14, UR62 ;  /* 0x0000003e000e7c02 */ /* 0x000fe20008000f00 */
[----:B01----:R-:W-:Y:S10]  /*249d0*/  ENDCOLLECTIVE ;  /* 0x000000000000791b */ /* 0x003ff40003800000 */
.L_x_12169:
[----:B------:R-:W-:Y:S05]  /*249e0*/  BSYNC B1 ;  /* 0x0000000000017941 */ /* 0x000fea0003800000 */
.L_x_12168:
[----:B------:R-:W-:Y:S05]  /*249f0*/  BRA `(.L_x_12000) ;  /* 0xffffff9000447947 */ /* 0x000fea000383ffff */
.L_x_12003:
[----:B0-----:R0:W2:Y:S02]  /*24a00*/  SYNCS.PHASECHK.TRANS64.TRYWAIT P0, [R23+URZ+0x19c20], R5 ;  /* 0x019c2005170075a7 */ /* 0x0010a4000800017f */
[----:B--2---:R-:W-:Y:S05]  /*24a10*/  @!P0 NANOSLEEP.SYNCS 0x989680 ;  /* 0x009896800000895d */ /* 0x004fea0003900000 */
[----:B------:R-:W2:Y:S02]  /*24a20*/  @!P0 SYNCS.PHASECHK.TRANS64 P0, [R23+URZ+0x19c20], R5 ;  /* 0x019c2005170085a7 */ /* 0x000ea4000800007f */
[----:B--2---:R-:W-:Y:S05]  /*24a30*/  @!P0 BRA `(.L_x_12003) ;  /* 0xfffffffc00f08947 */ /* 0x004fea000383ffff */
[----:B------:R-:W-:Y:S05]  /*24a40*/  BRA `(.L_x_12170) ;  /* 0xffffff9000547947 */ /* 0x000fea000383ffff */
.L_x_12007:
[----:B-1----:R1:W2:Y:S02]  /*24a50*/  SYNCS.PHASECHK.TRANS64.TRYWAIT P0, [R8+URZ+0x19ca0], R10 ;  /* 0x019ca00a080075a7 */ /* 0x0022a4000800017f */
[----:B--2---:R-:W-:Y:S05]  /*24a60*/  @!P0 NANOSLEEP.SYNCS 0x989680 ;  /* 0x009896800000895d */ /* 0x004fea0003900000 */
[----:B------:R-:W2:Y:S02]  /*24a70*/  @!P0 SYNCS.PHASECHK.TRANS64 P0, [R8+URZ+0x19ca0], R10 ;  /* 0x019ca00a080085a7 */ /* 0x000ea4000800007f */
[----:B--2---:R-:W-:Y:S05]  /*24a80*/  @!P0 BRA `(.L_x_12007) ;  /* 0xfffffffc00f08947 */ /* 0x004fea000383ffff */
[----:B------:R-:W-:Y:S05]  /*24a90*/  BRA `(.L_x_12171) ;  /* 0xffffff9000707947 */ /* 0x000fea000383ffff */
.L_x_12014:
[----:B0-----:R0:W2:Y:S02]  /*24aa0*/  SYNCS.PHASECHK.TRANS64.TRYWAIT P0, [R8+URZ+0x19cc0], R10 ;  /* 0x019cc00a080075a7 */ /* 0x0010a4000800017f */
[----:B--2---:R-:W-:Y:S05]  /*24ab0*/  @!P0 NANOSLEEP.SYNCS 0x989680 ;  /* 0x009896800000895d */ /* 0x004fea0003900000 */
[----:B------:R-:W2:Y:S02]  /*24ac0*/  @!P0 SYNCS.PHASECHK.TRANS64 P0, [R8+URZ+0x19cc0], R10 ;  /* 0x019cc00a080085a7 */ /* 0x000ea4000800007f */
[----:B--2---:R-:W-:Y:S05]  /*24ad0*/  @!P0 BRA `(.L_x_12014) ;  /* 0xfffffffc00f08947 */ /* 0x004fea000383ffff */
[----:B------:R-:W-:Y:S05]  /*24ae0*/  BRA `(.L_x_12172) ;  /* 0xffffff94006c7947 */ /* 0x000fea000383ffff */
.L_x_12023:
[----:B0-----:R0:W2:Y:S02]  /*24af0*/  SYNCS.PHASECHK.TRANS64.TRYWAIT P1, [R8+URZ+0x19ca0], R7 ;  /* 0x019ca007080075a7 */ /* 0x0010a4000802017f */
[----:B--2---:R-:W-:Y:S05]  /*24b00*/  @!P1 NANOSLEEP.SYNCS 0x989680 ;  /* 0x009896800000995d */ /* 0x004fea0003900000 */
[----:B------:R-:W2:Y:S02]  /*24b10*/  @!P1 SYNCS.PHASECHK.TRANS64 P1, [R8+URZ+0x19ca0], R7 ;  /* 0x019ca007080095a7 */ /* 0x000ea4000802007f */
[----:B--2---:R-:W-:Y:S05]  /*24b20*/  @!P1 BRA `(.L_x_12023) ;  /* 0xfffffffc00f09947 */ /* 0x004fea000383ffff */
[----:B------:R-:W-:Y:S05]  /*24b30*/  BRA `(.L_x_12173) ;  /* 0xffffff9800ac7947 */ /* 0x000fea000383ffff */
.L_x_12030:
[----:B-1----:R1:W2:Y:S02]  /*24b40*/  SYNCS.PHASECHK.TRANS64.TRYWAIT P1, [R8+URZ+0x19cc0], R7 ;  /* 0x019cc007080075a7 */ /* 0x0022a4000802017f */
[----:B--2---:R-:W-:Y:S05]  /*24b50*/  @!P1 NANOSLEEP.SYNCS 0x989680 ;  /* 0x009896800000995d */ /* 0x004fea0003900000 */
[----:B------:R-:W2:Y:S02]  /*24b60*/  @!P1 SYNCS.PHASECHK.TRANS64 P1, [R8+URZ+0x19cc0], R7 ;  /* 0x019cc007080095a7 */ /* 0x000ea4000802007f */
[----:B--2---:R-:W-:Y:S05]  /*24b70*/  @!P1 BRA `(.L_x_12030) ;  /* 0xfffffffc00f09947 */ /* 0x004fea000383ffff */
[----:B------:R-:W-:Y:S05]  /*24b80*/  BRA `(.L_x_12174) ;  /* 0xffffff9c00a47947 */ /* 0x000fea000383ffff */
.L_x_12055:
        /* <DEDUP_REMOVED lines=11> */
.L_x_12176:
[----:B------:R-:W-:Y:S05]  /*24c40*/  BSYNC B0 ;  /* 0x0000000000007941 */ /* 0x000fea0003800000 */
.L_x_12175:
[----:B------:R-:W-:Y:S05]  /*24c50*/  BRA `(.L_x_12177) ;  /* 0xffffffb000487947 */ /* 0x000fea000383ffff */
.L_x_12058:
[----:B0-----:R-:W2:Y:S02]  /*24c60*/  LDL R0, [R1+0x3c] ;  /* 0x00003c0001007983 */ /* 0x001ea40000100800 */
[----:B--2---:R0:W1:Y:S02]  /*24c70*/  SYNCS.PHASECHK.TRANS64.TRYWAIT P0, [R4+URZ+0x19c80], R0 ;  /* 0x019c8000040075a7 */ /* 0x004064000800017f */
[----:B-1----:R-:W-:Y:S05]  /*24c80*/  @!P0 NANOSLEEP.SYNCS 0x989680 ;  /* 0x009896800000895d */ /* 0x002fea0003900000 */
[----:B------:R-:W1:Y:S02]  /*24c90*/  @!P0 SYNCS.PHASECHK.TRANS64 P0, [R4+URZ+0x19c80], R0 ;  /* 0x019c8000040085a7 */ /* 0x000e64000800007f */
[----:B-1----:R-:W-:Y:S05]  /*24ca0*/  @!P0 BRA `(.L_x_12058) ;  /* 0xfffffffc00ec8947 */ /* 0x002fea000383ffff */
[----:B------:R-:W-:Y:S05]  /*24cb0*/  BRA `(.L_x_12178) ;  /* 0xffffffb000607947 */ /* 0x000fea000383ffff */
.L_x_12059:
        /* <DEDUP_REMOVED lines=8> */
.L_x_12180:
[----:B------:R-:W-:Y:S05]  /*24d40*/  BSYNC B0 ;  /* 0x0000000000007941 */ /* 0x000fea0003800000 */
.L_x_12179:
        /* <DEDUP_REMOVED lines=8> */
.L_x_12181:
[----:B------:R-:W0:Y:S01]  /*24dd0*/  S2R R15, SR_TID.X ;  /* 0x00000000000f7919 */ /* 0x000e220000002100 */
[----:B------:R-:W1:Y:S01]  /*24de0*/  LDC R11, c[0x0][0x2f4] ;  /* 0x0000bd00ff0b7b82 */ /* 0x000e620000000800 */
[----:B------:R-:W-:Y:S02]  /*24df0*/  IMAD.MOV.U32 R13, RZ, RZ, R9 ;  /* 0x000000ffff0d7224 */ /* 0x000fe400078e0009 */
[----:B------:R-:W-:-:S05]  /*24e00*/  IMAD.MOV.U32 R6, RZ, RZ, R14 ;  /* 0x000000ffff067224 */ /* 0x000fca00078e000e */
[----:B------:R-:W-:-:S05]  /*24e10*/  IADD3 R6, P0, R26, R6, RZ ;  /* 0x000000061a067210 */ /* 0x000fca0007f1e0ff */
[----:B------:R-:W-:Y:S02]  /*24e20*/  IMAD.X R7, RZ, RZ, R0, P0 ;  /* 0x000000ffff077224 */ /* 0x000fe400000e0600 */
[----:B------:R-:W-:Y:S01]  /*24e30*/  IMAD.IADD R0, R23, 0x1, R10 ;  /* 0x0000000117007824 */ /* 0x000fe200078e020a */
[----:B-1----:R-:W-:-:S04]  /*24e40*/  ISETP.GE.AND P4, PT, R26, R11, PT ;  /* 0x0000000b1a00720c */ /* 0x002fc80003f86270 */
[----:B------:R-:W-:Y:S01]  /*24e50*/  ISETP.LT.OR P0, PT, R2, 0x1, P4 ;  /* 0x000000010200780c */ /* 0x000fe20002701670 */
[----:B0-----:R-:W-:-:S05]  /*24e60*/  IMAD.SHL.U32 R15, R15, 0x10, RZ ;  /* 0x000000100f0f7824 */ /* 0x001fca00078e00ff */
[----:B------:R-:W-:-:S04]  /*24e70*/  LOP3.LUT R15, R15, 0x10, RZ, 0xc0, !PT ;  /* 0x000000100f0f7812 */ /* 0x000fc800078ec0ff */
[----:B------:R-:W-:-:S03]  /*24e80*/  LOP3.LUT R12, R15, 0x20, RZ, 0xfc, !PT ;  /* 0x000000200f0c7812 */ /* 0x000fc600078efcff */
[----:B------:R-:W-:Y:S01]  /*24e90*/  @!PT LDS RZ, [RZ] ;  /* 0x00000000fffff984 */ /* 0x000fe20000000800 */
[----:B------:R-:W-:Y:S01]  /*24ea0*/  @!PT LDS RZ, [RZ] ;  /* 0x00000000fffff984 */ /* 0x000fe20000000800 */
[----:B------:R-:W-:Y:S01]  /*24eb0*/  @!PT LDS RZ, [RZ] ;  /* 0x00000000fffff984 */ /* 0x000fe20000000800 */
[----:B------:R0:W-:Y:S01]  /*24ec0*/  LDGSTS.E.BYPASS.LTC128B.128 [R0+0x9000], desc[UR42][R6.64], !P0 ;  /* 0x0900000006007fae */ /* 0x0001e2000c101d6a */
[----:B------:R-:W-:Y:S02]  /*24ed0*/  LOP3.LUT R15, R15, 0x40, RZ, 0xfc, !PT ;  /* 0x000000400f0f7812 */ /* 0x000fe400078efcff */
[----:B------:R-:W-:Y:S01]  /*24ee0*/  ISETP.GE.AND P2, PT, R12, R11, PT ;  /* 0x0000000b0c00720c */ /* 0x000fe20003f46270 */
[----:B------:R-:W-:-:S03]  /*24ef0*/  IMAD.MOV.U32 R12, RZ, RZ, 0x1 ;  /* 0x00000001ff0c7424 */ /* 0x000fc600078e00ff */
        /* <DEDUP_REMOVED lines=9> */
.L_x_12182:
        /* <DEDUP_REMOVED lines=10> */
.L_x_12183:
[----:B------:R-:W-:Y:S01]  /*25030*/  IMAD.MOV.U32 R6, RZ, RZ, R14 ;  /* 0x000000ffff067224 */ /* 0x000fe200078e000e */
[----:B------:R-:W-:Y:S06]  /*25040*/  BRA `(.L_x_12184) ;  /* 0xffffffb000487947 */ /* 0x000fec000383ffff */
.L_x_12064:
[----:B---3--:R-:W3:Y:S02]  /*25050*/  LDL R2, [R1+0x3c] ;  /* 0x00003c0001027983 */ /* 0x008ee40000100800 */
[----:B---3--:R3:W4:Y:S02]  /*25060*/  SYNCS.PHASECHK.TRANS64.TRYWAIT P0, [R4+URZ+0x19c40], R2 ;  /* 0x019c4002040075a7 */ /* 0x008724000800017f */
[----:B----4-:R-:W-:Y:S05]  /*25070*/  @!P0 NANOSLEEP.SYNCS 0x989680 ;  /* 0x009896800000895d */ /* 0x010fea0003900000 */
[----:B------:R-:W4:Y:S02]  /*25080*/  @!P0 SYNCS.PHASECHK.TRANS64 P0, [R4+URZ+0x19c40], R2 ;  /* 0x019c4002040085a7 */ /* 0x000f24000800007f */
[----:B----4-:R-:W-:Y:S05]  /*25090*/  @!P0 BRA `(.L_x_12064) ;  /* 0xfffffffc00ec8947 */ /* 0x010fea000383ffff */
[----:B------:R-:W-:Y:S05]  /*250a0*/  BRA `(.L_x_12185) ;  /* 0xffffffb000ac7947 */ /* 0x000fea000383ffff */
.L_x_12065:
[----:B------:R-:W-:Y:S01]  /*250b0*/  BSSY B0, `(.L_x_12186) ;  /* 0x0000008000007945 */ /* 0x000fe20003800000 */
[----:B------:R-:W-:Y:S02]  /*250c0*/  IMAD.MOV.U32 R13, RZ, RZ, R6 ;  /* 0x000000ffff0d7224 */ /* 0x000fe400078e0006 */
[----:B------:R-:W-:Y:S02]  /*250d0*/  IMAD.MOV.U32 R12, RZ, RZ, RZ ;  /* 0x000000ffff0c7224 */ /* 0x000fe400078e00ff */
[----:B------:R-:W-:Y:S02]  /*250e0*/  IMAD.MOV.U32 R11, RZ, RZ, 0x1e1f ;  /* 0x00001e1fff0b7424 */ /* 0x000fe400078e00ff */
[----:B------:R-:W-:-:S07]  /*250f0*/  IMAD.MOV.U32 R15, RZ, RZ, -0x1 ;  /* 0xffffffffff0f7424 */ /* 0x000fce00078e00ff */
[----:B--2---:R-:W-:Y:S05]  /*25100*/  WARPSYNC.COLLECTIVE R15, `(.L_x_12187) ;  /* 0x000000000f087348 */ /* 0x004fea0003c00000 */
[----:B------:R0:W1:Y:S02]  /*25110*/  SHFL.IDX P6, R14, R13, R12, R11 ;  /* 0x0000000c0d0e7389 */ /* 0x00006400000c000b */
[----:B012---:R-:W-:Y:S01]  /*25120*/  ENDCOLLECTIVE ;  /* 0x000000000000791b */ /* 0x007fe20003800000 */
.L_x_12187:
[----:B------:R-:W-:Y:S05]  /*25130*/  BSYNC B0 ;  /* 0x0000000000007941 */ /* 0x000fea0003800000 */
.L_x_12186:
        /* <DEDUP_REMOVED lines=8> */
.L_x_12188:
[----:B------:R-:W-:Y:S02]  /*251c0*/  IMAD.MOV.U32 R13, RZ, RZ, R6 ;  /* 0x000000ffff0d7224 */ /* 0x000fe400078e0006 */
[----:B------:R-:W-:Y:S02]  /*251d0*/  IMAD.MOV.U32 R12, RZ, RZ, 0x1 ;  /* 0x00000001ff0c7424 */ /* 0x000fe400078e00ff */
[----:B------:R-:W-:-:S07]  /*251e0*/  IMAD.MOV.U32 R3, RZ, RZ, R14 ;  /* 0x000000ffff037224 */ /* 0x000fce00078e000e */
[----:B------:R-:W-:Y:S05]  /*251f0*/  WARPSYNC.COLLECTIVE R15, `(.L_x_12189) ;  /* 0x000000000f087348 */ /* 0x000fea0003c00000 */
[----:B------:R0:W1:Y:S02]  /*25200*/  SHFL.IDX P6, R14, R13, R12, R11 ;  /* 0x0000000c0d0e7389 */ /* 0x00006400000c000b */
[----:B01----:R-:W-:Y:S01]  /*25210*/  ENDCOLLECTIVE ;  /* 0x000000000000791b */ /* 0x003fe20003800000 */
.L_x_12189:
        /* <DEDUP_REMOVED lines=10> */
.L_x_12190:
        /* <DEDUP_REMOVED lines=8> */
.L_x_12070:
        /* <DEDUP_REMOVED lines=9> */
.L_x_12192:
[----:B------:R-:W-:Y:S01]  /*253d0*/  ISETP.GE.AND P2, PT, R17, R0, PT ;  /* 0x000000001100720c */ /* 0x000fe20003f46270 */
[----:B------:R-:W-:Y:S02]  /*253e0*/  IMAD.MOV.U32 R13, RZ, RZ, R6 ;  /* 0x000000ffff0d7224 */ /* 0x000fe400078e0006 */
[----:B------:R-:W-:-:S10]  /*253f0*/  IMAD.MOV.U32 R2, RZ, RZ, R14 ;  /* 0x000000ffff027224 */ /* 0x000fd400078e000e */
[----:B------:R-:W-:Y:S05]  /*25400*/  WARPSYNC.COLLECTIVE R15, `(.L_x_12193) ;  /* 0x000000000f087348 */ /* 0x000fea0003c00000 */
[----:B------:R0:W1:Y:S02]  /*25410*/  SHFL.IDX P6, R14, R13, R12, R11 ;  /* 0x0000000c0d0e7389 */ /* 0x00006400000c000b */
[----:B01----:R-:W-:Y:S01]  /*25420*/  ENDCOLLECTIVE ;  /* 0x000000000000791b */ /* 0x003fe20003800000 */
.L_x_12193:
[----:B------:R-:W-:Y:S02]  /*25430*/  IMAD.MOV.U32 R13, RZ, RZ, R5 ;  /* 0x000000ffff0d7224 */ /* 0x000fe400078e0005 */
[----:B------:R-:W-:Y:S02]  /*25440*/  IMAD.MOV.U32 R12, RZ, RZ, 0x1 ;  /* 0x00000001ff0c7424 */ /* 0x000fe400078e00ff */
[----:B------:R-:W-:-:S07]  /*25450*/  IMAD.MOV.U32 R3, RZ, RZ, R14 ;  /* 0x000000ffff037224 */ /* 0x000fce00078e000e */
[----:B------:R-:W-:Y:S05]  /*25460*/  WARPSYNC.COLLECTIVE R15, `(.L_x_12194) ;  /* 0x000000000f087348 */ /* 0x000fea0003c00000 */
[----:B------:R0:W1:Y:S02]  /*25470*/  SHFL.IDX P6, R14, R13, R12, R11 ;  /* 0x0000000c0d0e7389 */ /* 0x00006400000c000b */
[----:B01----:R-:W-:Y:S01]  /*25480*/  ENDCOLLECTIVE ;  /* 0x000000000000791b */ /* 0x003fe20003800000 */
.L_x_12194:
        /* <DEDUP_REMOVED lines=10> */
.L_x_12195:
        /* <DEDUP_REMOVED lines=13> */
.L_x_12196:
        /* <DEDUP_REMOVED lines=14> */
.L_x_12197:
[----:B------:R-:W-:Y:S01]  /*256e0*/  IMAD.MOV.U32 R2, RZ, RZ, R14 ;  /* 0x000000ffff027224 */ /* 0x000fe200078e000e */
[----:B------:R-:W-:Y:S06]  /*256f0*/  BRA `(.L_x_12198) ;  /* 0xffffffb800787947 */ /* 0x000fec000383ffff */
.L_x_12075:
[----:B--2---:R2:W3:Y:S02]  /*25700*/  SYNCS.PHASECHK.TRANS64.TRYWAIT P0, [R23+URZ+0x19c20], R0 ;  /* 0x019c2000170075a7 */ /* 0x0044e4000800017f */
[----:B---3--:R-:W-:Y:S05]  /*25710*/  @!P0 NANOSLEEP.SYNCS 0x989680 ;  /* 0x009896800000895d */ /* 0x008fea0003900000 */
[----:B------:R-:W3:Y:S02]  /*25720*/  @!P0 SYNCS.PHASECHK.TRANS64 P0, [R23+URZ+0x19c20], R0 ;  /* 0x019c2000170085a7 */ /* 0x000ee4000800007f */
[----:B---3--:R-:W-:Y:S05]  /*25730*/  @!P0 BRA `(.L_x_12075) ;  /* 0xfffffffc00f08947 */ /* 0x008fea000383ffff */
[----:B------:R-:W-:Y:S05]  /*25740*/  BRA `(.L_x_12199) ;  /* 0xffffffb800e87947 */ /* 0x000fea000383ffff */
.L_x_12079:
[----:B0-----:R0:W1:Y:S02]  /*25750*/  SYNCS.PHASECHK.TRANS64.TRYWAIT P0, [R0+URZ+0x19c80], R10 ;  /* 0x019c800a000075a7 */ /* 0x001064000800017f */
[----:B-1----:R-:W-:Y:S05]  /*25760*/  @!P0 NANOSLEEP.SYNCS 0x989680 ;  /* 0x009896800000895d */ /* 0x002fea0003900000 */
[----:B------:R-:W1:Y:S02]  /*25770*/  @!P0 SYNCS.PHASECHK.TRANS64 P0, [R0+URZ+0x19c80], R10 ;  /* 0x019c800a000085a7 */ /* 0x000e64000800007f */
[----:B-1----:R-:W-:Y:S05]  /*25780*/  @!P0 BRA `(.L_x_12079) ;  /* 0xfffffffc00f08947 */ /* 0x002fea000383ffff */
[----:B------:R-:W-:Y:S05]  /*25790*/  BRA `(.L_x_12200) ;  /* 0xffffffbc00bc7947 */ /* 0x000fea000383ffff */
.L_x_12080:
        /* <DEDUP_REMOVED lines=8> */
.L_x_12202:
[----:B------:R-:W-:Y:S05]  /*25820*/  BSYNC B0 ;  /* 0x0000000000007941 */ /* 0x000fea0003800000 */
.L_x_12201:
        /* <DEDUP_REMOVED lines=10> */
.L_x_12203:
        /* <DEDUP_REMOVED lines=11> */
.L_x_12204:
        /* <DEDUP_REMOVED lines=11> */
.L_x_12205:
[----:B------:R-:W-:Y:S01]  /*25a30*/  IMAD.MOV.U32 R2, RZ, RZ, R14 ;  /* 0x000000ffff027224 */ /* 0x000fe200078e000e */
[----:B------:R-:W-:Y:S06]  /*25a40*/  BRA `(.L_x_12206) ;  /* 0xffffffbc00cc7947 */ /* 0x000fec000383ffff */
.L_x_12085:
[----:B---3--:R3:W4:Y:S02]  /*25a50*/  SYNCS.PHASECHK.TRANS64.TRYWAIT P0, [R0+URZ+0x19c40], R10 ;  /* 0x019c400a000075a7 */ /* 0x008724000800017f */
[----:B----4-:R-:W-:Y:S05]  /*25a60*/  @!P0 NANOSLEEP.SYNCS 0x989680 ;  /* 0x009896800000895d */ /* 0x010fea0003900000 */
[----:B------:R-:W4:Y:S02]  /*25a70*/  @!P0 SYNCS.PHASECHK.TRANS64 P0, [R0+URZ+0x19c40], R10 ;  /* 0x019c400a000085a7 */ /* 0x000f24000800007f */
[----:B----4-:R-:W-:Y:S05]  /*25a80*/  @!P0 BRA `(.L_x_12085) ;  /* 0xfffffffc00f08947 */ /* 0x010fea000383ffff */
[----:B------:R-:W-:Y:S05]  /*25a90*/  BRA `(.L_x_12207) ;  /* 0xffffffc000307947 */ /* 0x000fea000383ffff */
.L_x_12086:
        /* <DEDUP_REMOVED lines=8> */
.L_x_12209:
[----:B------:R-:W-:Y:S05]  /*25b20*/  BSYNC B0 ;  /* 0x0000000000007941 */ /* 0x000fea0003800000 */
.L_x_12208:
        /* <DEDUP_REMOVED lines=8> */
.L_x_12210:
[----:B------:R-:W-:Y:S02]  /*25bb0*/  IMAD.MOV.U32 R13, RZ, RZ, R8 ;  /* 0x000000ffff0d7224 */ /* 0x000fe400078e0008 */
[----:B------:R-:W-:Y:S02]  /*25bc0*/  IMAD.MOV.U32 R12, RZ, RZ, 0x1 ;  /* 0x00000001ff0c7424 */ /* 0x000fe400078e00ff */
[----:B------:R-:W-:-:S07]  /*25bd0*/  IMAD.MOV.U32 R2, RZ, RZ, R14 ;  /* 0x000000ffff027224 */ /* 0x000fce00078e000e */
[----:B------:R-:W-:Y:S05]  /*25be0*/  WARPSYNC.COLLECTIVE R15, `(.L_x_12211) ;  /* 0x000000000f087348 */ /* 0x000fea0003c00000 */
[----:B------:R0:W1:Y:S02]  /*25bf0*/  SHFL.IDX P6, R14, R13, R12, R11 ;  /* 0x0000000c0d0e7389 */ /* 0x00006400000c000b */
[----:B01----:R-:W-:Y:S01]  /*25c00*/  ENDCOLLECTIVE ;  /* 0x000000000000791b */ /* 0x003fe20003800000 */
.L_x_12211:
        /* <DEDUP_REMOVED lines=13> */
.L_x_12212:
[----:B------:R-:W-:Y:S01]  /*25ce0*/  IMAD.MOV.U32 R2, RZ, RZ, R14 ;  /* 0x000000ffff027224 */ /* 0x000fe200078e000e */
[----:B------:R-:W-:Y:S06]  /*25cf0*/  BRA `(.L_x_12213) ;  /* 0xffffffc0003c7947 */ /* 0x000fec000383ffff */
.L_x_12091:
[----:B0-----:R0:W2:Y:S02]  /*25d00*/  SYNCS.PHASECHK.TRANS64.TRYWAIT P2, [R2+URZ+0x19c70], R0 ;  /* 0x019c7000020075a7 */ /* 0x0010a4000804017f */
[----:B--2---:R-:W-:Y:S05]  /*25d10*/  @!P2 NANOSLEEP.SYNCS 0x989680 ;  /* 0x009896800000a95d */ /* 0x004fea0003900000 */
[----:B------:R-:W2:Y:S02]  /*25d20*/  @!P2 SYNCS.PHASECHK.TRANS64 P2, [R2+URZ+0x19c70], R0 ;  /* 0x019c70000200a5a7 */ /* 0x000ea4000804007f */
[----:B--2---:R-:W-:Y:S05]  /*25d30*/  @!P2 BRA `(.L_x_12091) ;  /* 0xfffffffc00f0a947 */ /* 0x004fea000383ffff */
[----:B------:R-:W-:Y:S05]  /*25d40*/  BRA `(.L_x_12214) ;  /* 0xffffffc000a87947 */ /* 0x000fea000383ffff */
.L_x_12093:
[----:B0-----:R0:W2:Y:S02]  /*25d50*/  SYNCS.PHASECHK.TRANS64.TRYWAIT P2, [R2+URZ+0x19c60], R3 ;  /* 0x019c6003020075a7 */ /* 0x0010a4000804017f */
[----:B--2---:R-:W-:Y:S05]  /*25d60*/  @!P2 NANOSLEEP.SYNCS 0x989680 ;  /* 0x009896800000a95d */ /* 0x004fea0003900000 */
[----:B------:R-:W2:Y:S02]  /*25d70*/  @!P2 SYNCS.PHASECHK.TRANS64 P2, [R2+URZ+0x19c60], R3 ;  /* 0x019c60030200a5a7 */ /* 0x000ea4000804007f */
[----:B--2---:R-:W-:Y:S05]  /*25d80*/  @!P2 BRA `(.L_x_12093) ;  /* 0xfffffffc00f0a947 */ /* 0x004fea000383ffff */
[----:B------:R-:W-:Y:S05]  /*25d90*/  BRA `(.L_x_12215) ;  /* 0xffffffc000b87947 */ /* 0x000fea000383ffff */
.L_x_12101:
[----:B-1----:R1:W2:Y:S02]  /*25da0*/  SYNCS.PHASECHK.TRANS64.TRYWAIT P1, [R0+URZ+0x19c70], R2 ;  /* 0x019c7002000075a7 */ /* 0x0022a4000802017f */
[----:B--2---:R-:W-:Y:S05]  /*25db0*/  @!P1 NANOSLEEP.SYNCS 0x989680 ;  /* 0x009896800000995d */ /* 0x004fea0003900000 */
[----:B------:R-:W2:Y:S02]  /*25dc0*/  @!P1 SYNCS.PHASECHK.TRANS64 P1, [R0+URZ+0x19c70], R2 ;  /* 0x019c7002000095a7 */ /* 0x000ea4000802007f */
[----:B--2---:R-:W-:Y:S05]  /*25dd0*/  @!P1 BRA `(.L_x_12101) ;  /* 0xfffffffc00f09947 */ /* 0x004fea000383ffff */
[----:B------:R-:W-:Y:S05]  /*25de0*/  BRA `(.L_x_12216) ;  /* 0xffffffc800587947 */ /* 0x000fea000383ffff */
.L_x_12103:
[----:B0-----:R0:W1:Y:S02]  /*25df0*/  SYNCS.PHASECHK.TRANS64.TRYWAIT P1, [R0+URZ+0x19c60], R2 ;  /* 0x019c6002000075a7 */ /* 0x001064000802017f */
[----:B-1----:R-:W-:Y:S05]  /*25e00*/  @!P1 NANOSLEEP.SYNCS 0x989680 ;  /* 0x009896800000995d */ /* 0x002fea0003900000 */
[----:B------:R-:W1:Y:S02]  /*25e10*/  @!P1 SYNCS.PHASECHK.TRANS64 P1, [R0+URZ+0x19c60], R2 ;  /* 0x019c6002000095a7 */ /* 0x000e64000802007f */
[----:B-1----:R-:W-:Y:S05]  /*25e20*/  @!P1 BRA `(.L_x_12103) ;  /* 0xfffffffc00f09947 */ /* 0x002fea000383ffff */
[----:B------:R-:W-:Y:S05]  /*25e30*/  BRA `(.L_x_12217) ;  /* 0xffffffc800647947 */ /* 0x000fea000383ffff */
.L_x_12108:
[----:B------:R-:W-:Y:S01]  /*25e40*/  BSSY B0, `(.L_x_12218) ;  /* 0x0000008000007945 */ /* 0x000fe20003800000 */
[----:B------:R-:W-:Y:S02]  /*25e50*/  IMAD.MOV.U32 R13, RZ, RZ, R16 ;  /* 0x000000ffff0d7224 */ /* 0x000fe400078e0010 */
[----:B------:R-:W-:Y:S02]  /*25e60*/  IMAD.MOV.U32 R12, RZ, RZ, RZ ;  /* 0x000000ffff0c7224 */ /* 0x000fe400078e00ff */
[----:B0-----:R-:W-:Y:S02]  /*25e70*/  IMAD.MOV.U32 R11, RZ, RZ, 0x1f ;  /* 0x0000001fff0b7424 */ /* 0x001fe400078e00ff */
[----:B------:R-:W-:-:S07]  /*25e80*/  IMAD.MOV.U32 R15, RZ, RZ, -0x1 ;  /* 0xffffffffff0f7424 */ /* 0x000fce00078e00ff */
[----:B-12---:R-:W-:Y:S05]  /*25e90*/  WARPSYNC.COLLECTIVE R15, `(.L_x_12219) ;  /* 0x000000000f087348 */ /* 0x006fea0003c00000 */
[----:B------:R0:W3:Y:S02]  /*25ea0*/  SHFL.IDX P6, R14, R13, R12, R11 ;  /* 0x0000000c0d0e7389 */ /* 0x0000e400000c000b */
[----:B0123--:R-:W-:Y:S01]  /*25eb0*/  ENDCOLLECTIVE ;  /* 0x000000000000791b */ /* 0x00ffe20003800000 */
.L_x_12219:
[----:B------:R-:W-:Y:S05]  /*25ec0*/  BSYNC B0 ;  /* 0x0000000000007941 */ /* 0x000fea0003800000 */
.L_x_12218:
        /* <DEDUP_REMOVED lines=9> */
.L_x_12220:
        /* <DEDUP_REMOVED lines=18> */
.L_x_12221:
        /* <DEDUP_REMOVED lines=8> */
.L_x_12222:
        /* <DEDUP_REMOVED lines=8> */
.L_x_12223:
        /* <DEDUP_REMOVED lines=8> */
.L_x_12224:
        /* <DEDUP_REMOVED lines=8> */
.L_x_12225:
        /* <DEDUP_REMOVED lines=9> */
.L_x_12226:
[----:B------:R-:W-:Y:S01]  /*26310*/  IMAD.MOV.U32 R16, RZ, RZ, R14 ;  /* 0x000000ffff107224 */ /* 0x000fe200078e000e */
[----:B------:R-:W-:Y:S06]  /*26320*/  BRA `(.L_x_12227) ;  /* 0xffffffcc00387947 */ /* 0x000fec000383ffff */
.L_x_12113:
[----:B------:R-:W-:Y:S01]  /*26330*/  BSSY B0, `(.L_x_12228) ;  /* 0x0000008000007945 */ /* 0x000fe20003800000 */
[----:B-----5:R-:W-:Y:S02]  /*26340*/  IMAD.MOV.U32 R13, RZ, RZ, R2 ;  /* 0x000000ffff0d7224 */ /* 0x020fe400078e0002 */
[----:B------:R-:W-:Y:S02]  /*26350*/  IMAD.MOV.U32 R12, RZ, RZ, 0x1 ;  /* 0x00000001ff0c7424 */ /* 0x000fe400078e00ff */
[----:B0-----:R-:W-:Y:S02]  /*26360*/  IMAD.MOV.U32 R11, RZ, RZ, RZ ;  /* 0x000000ffff0b7224 */ /* 0x001fe400078e00ff */
[----:B------:R-:W-:-:S07]  /*26370*/  IMAD.MOV.U32 R15, RZ, RZ, -0x1 ;  /* 0xffffffffff0f7424 */ /* 0x000fce00078e00ff */
[----:B-123--:R-:W-:Y:S05]  /*26380*/  WARPSYNC.COLLECTIVE R15, `(.L_x_12229) ;  /* 0x000000000f087348 */ /* 0x00efea0003c00000 */
[----:B------:R0:W4:Y:S02]  /*26390*/  SHFL.UP P6, R14, R13, R12, R11 ;  /* 0x0400000c0d0e7389 */ /* 0x00012400000c000b */
[----:B01234-:R-:W-:Y:S01]  /*263a0*/  ENDCOLLECTIVE ;  /* 0x000000000000791b */ /* 0x01ffe20003800000 */
.L_x_12229:
[----:B------:R-:W-:Y:S05]  /*263b0*/  BSYNC B0 ;  /* 0x0000000000007941 */ /* 0x000fea0003800000 */
.L_x_12228:
[----:B------:R-:W-:Y:S01]  /*263c0*/  SEL R3, R14, RZ, P1 ;  /* 0x000000ff0e037207 */ /* 0x000fe20000800000 */
[----:B------:R-:W-:Y:S02]  /*263d0*/  IMAD.MOV.U32 R12, RZ, RZ, 0x2 ;  /* 0x00000002ff0c7424 */ /* 0x000fe400078e00ff */
[----:B------:R-:W-:Y:S02]  /*263e0*/  IMAD.MOV.U32 R11, RZ, RZ, RZ ;  /* 0x000000ffff0b7224 */ /* 0x000fe400078e00ff */
[----:B------:R-:W-:Y:S02]  /*263f0*/  IMAD.IADD R3, R2, 0x1, R3 ;  /* 0x0000000102037824 */ /* 0x000fe400078e0203 */
[----:B------:R-:W-:Y:S02]  /*26400*/  IMAD.MOV.U32 R15, RZ, RZ, -0x1 ;  /* 0xffffffffff0f7424 */ /* 0x000fe400078e00ff */
[----:B------:R-:W-:-:S07]  /*26410*/  IMAD.MOV.U32 R13, RZ, RZ, R3 ;  /* 0x000000ffff0d7224 */ /* 0x000fce00078e0003 */
[----:B------:R-:W-:Y:S05]  /*26420*/  WARPSYNC.COLLECTIVE R15, `(.L_x_12230) ;  /* 0x000000000f087348 */ /* 0x000fea0003c00000 */
[----:B------:R0:W1:Y:S02]  /*26430*/  SHFL.UP P6, R14, R13, R12, R11 ;  /* 0x0400000c0d0e7389 */ /* 0x00006400000c000b */
[----:B01----:R-:W-:Y:S01]  /*26440*/  ENDCOLLECTIVE ;  /* 0x000000000000791b */ /* 0x003fe20003800000 */
.L_x_12230:
        /* <DEDUP_REMOVED lines=8> */
.L_x_12231:
        /* <DEDUP_REMOVED lines=8> */
.L_x_12232:
        /* <DEDUP_REMOVED lines=8> */
.L_x_12233:
        /* <DEDUP_REMOVED lines=9> */
.L_x_12234:
[----:B------:R-:W-:Y:S01]  /*26660*/  IMAD.MOV.U32 R16, RZ, RZ, R14 ;  /* 0x000000ffff107224 */ /* 0x000fe200078e000e */
[----:B------:R-:W-:Y:S06]  /*26670*/  BRA `(.L_x_12235) ;  /* 0xffffffcc00007947 */ /* 0x000fec000383ffff */
.L_x_12115:
[----:B------:R-:W-:Y:S01]  /*26680*/  BSSY B0, `(.L_x_12236) ;  /* 0x0000006000007945 */ /* 0x000fe20003800000 */
[----:B------:R-:W-:Y:S01]  /*26690*/  PLOP3.LUT P6, PT, P6, PT, PT, 0x8, 0x0 ;  /* 0x000000000000781c */ /* 0x000fe200037ce170 */
[----:B------:R-:W-:-:S12]  /*266a0*/  IMAD.MOV.U32 R15, RZ, RZ, -0x1 ;  /* 0xffffffffff0f7424 */ /* 0x000fd800078e00ff */
[----:B0123--:R-:W-:Y:S05]  /*266b0*/  WARPSYNC.COLLECTIVE R15, `(.L_x_12237) ;  /* 0x000000000f087348 */ /* 0x00ffea0003c00000 */
[----:B------:R-:W-:Y:S01]  /*266c0*/  VOTE.ANY R14, PT, P6 ;  /* 0x00000000000e7806 */ /* 0x000fe200030e0100 */
[----:B0123--:R-:W-:Y:S06]  /*266d0*/  ENDCOLLECTIVE ;  /* 0x000000000000791b */ /* 0x00ffec0003800000 */
.L_x_12237:
[----:B------:R-:W-:Y:S05]  /*266e0*/  BSYNC B0 ;  /* 0x0000000000007941 */ /* 0x000fea0003800000 */
.L_x_12236:
        /* <DEDUP_REMOVED lines=9> */
.L_x_12238:
[----:B------:R-:W-:Y:S01]  /*26780*/  IMAD.MOV.U32 R17, RZ, RZ, R14 ;  /* 0x000000ffff117224 */ /* 0x000fe200078e000e */
[----:B------:R-:W-:Y:S06]  /*26790*/  BRA `(.L_x_12239) ;  /* 0xffffffc800f07947 */ /* 0x000fec000383ffff */
.L_x_12117:
[----:B------:R-:W-:Y:S01]  /*267a0*/  BSSY B0, `(.L_x_12240) ;  /* 0x0000007000007945 */ /* 0x000fe20003800000 */
[----:B------:R-:W-:Y:S02]  /*267b0*/  IMAD.MOV.U32 R13, RZ, RZ, R3 ;  /* 0x000000ffff0d7224 */ /* 0x000fe400078e0003 */
[----:B0-----:R-:W-:Y:S02]  /*267c0*/  IMAD.MOV.U32 R11, RZ, RZ, 0x1f ;  /* 0x0000001fff0b7424 */ /* 0x001fe400078e00ff */
[----:B------:R-:W-:-:S07]  /*267d0*/  IMAD.MOV.U32 R15, RZ, RZ, -0x1 ;  /* 0xffffffffff0f7424 */ /* 0x000fce00078e00ff */
[----:B-1234-:R-:W-:Y:S05]  /*267e0*/  WARPSYNC.COLLECTIVE R15, `(.L_x_12241) ;  /* 0x000000000f087348 */ /* 0x01efea0003c00000 */
[----:B------:R0:W0:Y:S02]  /*267f0*/  SHFL.IDX P6, R14, R13, R12, R11 ;  /* 0x0000000c0d0e7389 */ /* 0x00002400000c000b */
[----:B01234-:R-:W-:Y:S01]  /*26800*/  ENDCOLLECTIVE ;  /* 0x000000000000791b */ /* 0x01ffe20003800000 */
.L_x_12241:
[----:B------:R-:W-:Y:S05]  /*26810*/  BSYNC B0 ;  /* 0x0000000000007941 */ /* 0x000fea0003800000 */
.L_x_12240:
[----:B------:R-:W-:Y:S01]  /*26820*/  IMAD.MOV.U32 R3, RZ, RZ, R14 ;  /* 0x000000ffff037224 */ /* 0x000fe200078e000e */
[----:B------:R-:W-:Y:S06]  /*26830*/  BRA `(.L_x_12242) ;  /* 0xffffffc800e47947 */ /* 0x000fec000383ffff */
.L_x_12121:
[----:B0-----:R0:W2:Y:S02]  /*26840*/  SYNCS.PHASECHK.TRANS64.TRYWAIT P0, [R5+URZ+0x19c20], R0 ;  /* 0x019c2000050075a7 */ /* 0x0010a4000800017f */
[----:B--2---:R-:W-:Y:S05]  /*26850*/  @!P0 NANOSLEEP.SYNCS 0x989680 ;  /* 0x009896800000895d */ /* 0x004fea0003900000 */
[----:B------:R-:W2:Y:S02]  /*26860*/  @!P0 SYNCS.PHASECHK.TRANS64 P0, [R5+URZ+0x19c20], R0 ;  /* 0x019c2000050085a7 */ /* 0x000ea4000800007f */
[----:B--2---:R-:W-:Y:S05]  /*26870*/  @!P0 BRA `(.L_x_12121) ;  /* 0xfffffffc00f08947 */ /* 0x004fea000383ffff */
[----:B------:R-:W-:Y:S05]  /*26880*/  BRA `(.L_x_12243) ;  /* 0xffffffd000687947 */ /* 0x000fea000383ffff */
.L_x_12122:
        /* <DEDUP_REMOVED lines=11> */
.L_x_12245:
[----:B------:R-:W-:Y:S05]  /*26940*/  BSYNC B0 ;  /* 0x0000000000007941 */ /* 0x000fea0003800000 */
.L_x_12244:
[----:B------:R-:W-:Y:S05]  /*26950*/  BRA `(.L_x_12246) ;  /* 0xffffffd000507947 */ /* 0x000fea000383ffff */
.L_x_12123:
[----:B------:R-:W-:Y:S01]  /*26960*/  BSSY B0, `(.L_x_12247) ;  /* 0x0000006000007945 */ /* 0x000fe20003800000 */
[----:B------:R-:W-:-:S07]  /*26970*/  IMAD.MOV.U32 R15, RZ, RZ, -0x1 ;  /* 0xffffffffff0f7424 */ /* 0x000fce00078e00ff */
[----:B01----:R-:W-:Y:S05]  /*26980*/  WARPSYNC.COLLECTIVE R15, `(.L_x_12248) ;  /* 0x000000000f0c7348 */ /* 0x003fea0003c00000 */
[----:B------:R-:W-:Y:S02]  /*26990*/  ELECT P6, UR62, PT ;  /* 0x00000000003e782f */ /* 0x000fe400038c0000 */
[----:B------:R-:W-:Y:S01]  /*269a0*/  MOV R14, UR62 ;  /* 0x0000003e000e7c02 */ /* 0x000fe20008000f00 */
[----:B01----:R-:W-:Y:S10]  /*269b0*/  ENDCOLLECTIVE ;  /* 0x000000000000791b */ /* 0x003ff40003800000 */
.L_x_12248:
[----:B------:R-:W-:Y:S05]  /*269c0*/  BSYNC B0 ;  /* 0x0000000000007941 */ /* 0x000fea0003800000 */
.L_x_12247:
[----:B------:R-:W-:Y:S05]  /*269d0*/  BRA `(.L_x_12249) ;  /* 0xffffffd000447947 */ /* 0x000fea000383ffff */
.L_x_12125:
[----:B0-----:R0:W2:Y:S02]  /*269e0*/  SYNCS.PHASECHK.TRANS64.TRYWAIT P1, [R3+URZ+0x19c40], R2 ;  /* 0x019c4002030075a7 */ /* 0x0010a4000802017f */
[----:B--2---:R-:W-:Y:S05]  /*269f0*/  @!P1 NANOSLEEP.SYNCS 0x989680 ;  /* 0x009896800000995d */ /* 0x004fea0003900000 */
[----:B------:R-:W2:Y:S02]  /*26a00*/  @!P1 SYNCS.PHASECHK.TRANS64 P1, [R3+URZ+0x19c40], R2 ;  /* 0x019c4002030095a7 */ /* 0x000ea4000802007f */
[----:B--2---:R-:W-:Y:S05]  /*26a10*/  @!P1 BRA `(.L_x_12125) ;  /* 0xfffffffc00f09947 */ /* 0x004fea000383ffff */
[----:B------:R-:W-:Y:S05]  /*26a20*/  BRA `(.L_x_12250) ;  /* 0xffffffd000647947 */ /* 0x000fea000383ffff */
.L_x_12127:
[----:B--2---:R2:W3:Y:S02]  /*26a30*/  SYNCS.PHASECHK.TRANS64.TRYWAIT P1, [R5+URZ+0x19c40], R0 ;  /* 0x019c4000050075a7 */ /* 0x0044e4000802017f */
[----:B---3--:R-:W-:Y:S05]  /*26a40*/  @!P1 NANOSLEEP.SYNCS 0x989680 ;  /* 0x009896800000995d */ /* 0x008fea0003900000 */
[----:B------:R-:W3:Y:S02]  /*26a50*/  @!P1 SYNCS.PHASECHK.TRANS64 P1, [R5+URZ+0x19c40], R0 ;  /* 0x019c4000050095a7 */ /* 0x000ee4000802007f */
[----:B---3--:R-:W-:Y:S05]  /*26a60*/  @!P1 BRA `(.L_x_12127) ;  /* 0xfffffffc00f09947 */ /* 0x008fea000383ffff */
[----:B------:R-:W-:Y:S05]  /*26a70*/  BRA `(.L_x_12251) ;  /* 0xffffffd000707947 */ /* 0x000fea000383ffff */
.L_x_12129:
[----:B---3--:R3:W4:Y:S02]  /*26a80*/  SYNCS.PHASECHK.TRANS64.TRYWAIT P1, [R3+URZ+0x19c60], R2 ;  /* 0x019c6002030075a7 */ /* 0x008724000802017f */
[----:B----4-:R-:W-:Y:S05]  /*26a90*/  @!P1 NANOSLEEP.SYNCS 0x989680 ;  /* 0x009896800000995d */ /* 0x010fea0003900000 */
[----:B------:R-:W4:Y:S02]  /*26aa0*/  @!P1 SYNCS.PHASECHK.TRANS64 P1, [R3+URZ+0x19c60], R2 ;  /* 0x019c6002030095a7 */ /* 0x000f24000802007f */
[----:B----4-:R-:W-:Y:S05]  /*26ab0*/  @!P1 BRA `(.L_x_12129) ;  /* 0xfffffffc00f09947 */ /* 0x010fea000383ffff */
[----:B------:R-:W-:Y:S05]  /*26ac0*/  BRA `(.L_x_12252) ;  /* 0xffffffd0006c7947 */ /* 0x000fea000383ffff */
.L_x_12131:
[----:B----4-:R4:W0:Y:S02]  /*26ad0*/  SYNCS.PHASECHK.TRANS64.TRYWAIT P1, [R5+URZ+0x19c60], R0 ;  /* 0x019c6000050075a7 */ /* 0x010824000802017f */
[----:B0-----:R-:W-:Y:S05]  /*26ae0*/  @!P1 NANOSLEEP.SYNCS 0x989680 ;  /* 0x009896800000995d */ /* 0x001fea0003900000 */
[----:B------:R-:W0:Y:S02]  /*26af0*/  @!P1 SYNCS.PHASECHK.TRANS64 P1, [R5+URZ+0x19c60], R0 ;  /* 0x019c6000050095a7 */ /* 0x000e24000802007f */
[----:B0-----:R-:W-:Y:S05]  /*26b00*/  @!P1 BRA `(.L_x_12131) ;  /* 0xfffffffc00f09947 */ /* 0x001fea000383ffff */
[----:B------:R-:W-:Y:S05]  /*26b10*/  BRA `(.L_x_12253) ;  /* 0xffffffd000687947 */ /* 0x000fea000383ffff */
.L_x_12133:
[----:B------:R0:W0:Y:S02]  /*26b20*/  SYNCS.PHASECHK.TRANS64.TRYWAIT P1, [R3+URZ+0x19c80], R2 ;  /* 0x019c8002030075a7 */ /* 0x000024000802017f */
[----:B0-----:R-:W-:Y:S05]  /*26b30*/  @!P1 NANOSLEEP.SYNCS 0x989680 ;  /* 0x009896800000995d */ /* 0x001fea0003900000 */
[----:B------:R-:W0:Y:S02]  /*26b40*/  @!P1 SYNCS.PHASECHK.TRANS64 P1, [R3+URZ+0x19c80], R2 ;  /* 0x019c8002030095a7 */ /* 0x000e24000802007f */
[----:B0-----:R-:W-:Y:S05]  /*26b50*/  @!P1 BRA `(.L_x_12133) ;  /* 0xfffffffc00f09947 */ /* 0x001fea000383ffff */
[----:B------:R-:W-:Y:S05]  /*26b60*/  BRA `(.L_x_12254) ;  /* 0xffffffd000647947 */ /* 0x000fea000383ffff */
.L_x_12255:
        /* <DEDUP_REMOVED lines=9> */
.L_x_15857:


//--------------------- .text._ZN7cutlass13device_kernelIN5flash11enable_sm90INS1_16FlashAttnFwdSm90INS1_25CollectiveMainloopFwdSm90ILi2EN4cute5tupleIJNS5_1CILi1EEES8_S8_EEENS6_IJNS7_ILi192EEENS7_ILi128EEENS7_ILi96EEEEEELi96ENS_12float_e4m3_tEfNS_4arch4Sm90ELb1ELb0ELb1ELb0ELb1ELb0ELb0ELb1ELb1ELb1ELb0ELb0EEENS1_21CollectiveEpilogueFwdINS6_IJSA_SC_SB_EEES9_NS_10bfloat16_tESG_Li384ELb0ELb1ELb0ELb1EEENS1_30DynamicPersistentTileSchedulerILi384ELi128ELb0ELb1ELb1EEEEEEEEEvNT_6ParamsE --------------------------
	.section	.text._ZN7cutlass13device_kernelIN5flash11enable_sm90INS1_16FlashAttnFwdSm90INS1_25CollectiveMainloopFwdSm90ILi2EN4cute5tupleIJNS5_1CILi1EEES8_S8_EEENS6_IJNS7_ILi192EEENS7_ILi128EEENS7_ILi96EEEEEELi96ENS_12float_e4m3_tEfNS_4arch4Sm90ELb1ELb0ELb1ELb0ELb1ELb0ELb0ELb1ELb1ELb1ELb0ELb0EEENS1_21CollectiveEpilogueFwdINS6_IJSA_SC_SB_EEES9_NS_10bfloat16_tESG_Li384ELb0ELb1ELb0ELb1EEENS1_30DynamicPersistentTileSchedulerILi384ELi128ELb0ELb1ELb1EEEEEEEEEvNT_6ParamsE,"ax",@progbits
	.align	128
.text._ZN7cutlass13device_kernelIN5flash11enable_sm90INS1_16FlashAttnFwdSm90INS1_25CollectiveMainloopFwdSm90ILi2EN4cute5tupleIJNS5_1CILi1EEES8_S8_EEENS6_IJNS7_ILi192EEENS7_ILi128EEENS7_ILi96EEEEEELi96ENS_12float_e4m3_tEfNS_4arch4Sm90ELb1ELb0ELb1ELb0ELb1ELb0ELb0ELb1ELb1ELb1ELb0ELb0EEENS1_21CollectiveEpilogueFwdINS6_IJSA_SC_SB_EEES9_NS_10bfloat16_tESG_Li384ELb0ELb1ELb0ELb1EEENS1_30DynamicPersistentTileSchedulerILi384ELi128ELb0ELb1ELb1EEEEEEEEEvNT_6ParamsE:
        .type           _ZN7cutlass13device_kernelIN5flash11enable_sm90INS1_16FlashAttnFwdSm90INS1_25CollectiveMainloopFwdSm90ILi2EN4cute5tupleIJNS5_1CILi1EEES8_S8_EEENS6_IJNS7_ILi192EEENS7_ILi128EEENS7_ILi96EEEEEELi96ENS_12float_e4m3_tEfNS_4arch4Sm90ELb1ELb0ELb1ELb0ELb1ELb0ELb0ELb1ELb1ELb1ELb0ELb0EEENS1_21CollectiveEpilogueFwdINS6_IJSA_SC_SB_EEES9_NS_10bfloat16_tESG_Li384ELb0ELb1ELb0ELb1EEENS1_30DynamicPersistentTileSchedulerILi384ELi128ELb0ELb1ELb1EEEEEEEEEvNT_6ParamsE,@function
        .size           _ZN7cutlass13device_kernelIN5flash11enable_sm90INS1_16FlashAttnFwdSm90INS1_25CollectiveMainloopFwdSm90ILi2EN4cute5tupleIJNS5_1CILi1EEES8_S8_EEENS6_IJNS7_ILi192EEENS7_ILi128EEENS7_ILi96EEEEEELi96ENS_12float_e4m3_tEfNS_4arch4Sm90ELb1ELb0ELb1ELb0ELb1ELb0ELb0ELb1ELb1ELb1ELb0ELb0EEENS1_21CollectiveEpilogueFwdINS6_IJSA_SC_SB_EEES9_NS_10bfloat16_tESG_Li384ELb0ELb1ELb0ELb1EEENS1_30DynamicPersistentTileSchedulerILi384ELi128ELb0ELb1ELb1EEEEEEEEEvNT_6ParamsE,(.L_x_15858 - _ZN7cutlass13device_kernelIN5flash11enable_sm90INS1_16FlashAttnFwdSm90INS1_25CollectiveMainloopFwdSm90ILi2EN4cute5tupleIJNS5_1CILi1EEES8_S8_EEENS6_IJNS7_ILi192EEENS7_ILi128EEENS7_ILi96EEEEEELi96ENS_12float_e4m3_tEfNS_4arch4Sm90ELb1ELb0ELb1ELb0ELb1ELb0ELb0ELb1ELb1ELb1ELb0ELb0EEENS1_21CollectiveEpilogueFwdINS6_IJSA_SC_SB_EEES9_NS_10bfloat16_tESG_Li384ELb0ELb1ELb0ELb1EEENS1_30DynamicPersistentTileSchedulerILi384ELi128ELb0ELb1ELb1EEEEEEEEEvNT_6ParamsE)
        .other          _ZN7cutlass13device_kernelIN5flash11enable_sm90INS1_16FlashAttnFwdSm90INS1_25CollectiveMainloopFwdSm90ILi2EN4cute5tupleIJNS5_1CILi1EEES8_S8_EEENS6_IJNS7_ILi192EEENS7_ILi128EEENS7_ILi96EEEEEELi96ENS_12float_e4m3_tEfNS_4arch4Sm90ELb1ELb0ELb1ELb0ELb1ELb0ELb0ELb1ELb1ELb1ELb0ELb0EEENS1_21CollectiveEpilogueFwdINS6_IJSA_SC_SB_EEES9_NS_10bfloat16_tESG_Li384ELb0ELb1ELb0ELb1EEENS1_30DynamicPersistentTileSchedulerILi384ELi128ELb0ELb1ELb1EEEEEEEEEvNT_6ParamsE,@"STO_CUDA_ENTRY STV_DEFAULT"
_ZN7cutlass13device_kernelIN5flash11enable_sm90INS1_16FlashAttnFwdSm90INS1_25CollectiveMainloopFwdSm90ILi2EN4cute5tupleIJNS5_1CILi1EEES8_S8_EEENS6_IJNS7_ILi192EEENS7_ILi128EEENS7_ILi96EEEEEELi96ENS_12float_e4m3_tEfNS_4arch4Sm90ELb1ELb0ELb1ELb0ELb1ELb0ELb0ELb1ELb1ELb1ELb0ELb0EEENS1_21CollectiveEpilogueFwdINS6_IJSA_SC_SB_EEES9_NS_10bfloat16_tESG_Li384ELb0ELb1ELb0ELb1EEENS1_30DynamicPersistentTileSchedulerILi384ELi128ELb0ELb1ELb1EEEEEEEEEvNT_6ParamsE:
        /* <DEDUP_REMOVED lines=45> */
.L_x_12256:
        /* <DEDUP_REMOVED lines=22> */
.L_x_12257:
        /* <DEDUP_REMOVED lines=18> */
.L_x_12258:
        /* <DEDUP_REMOVED lines=22> */
.L_x_12259:
        /* <DEDUP_REMOVED lines=24> */
.L_x_12260:
        /* <DEDUP_REMOVED lines=10> */
.L_x_12262:
        /* <DEDUP_REMOVED lines=20> */
[CC--:B------:R-:W-:Y:S02]  /*0a10*/  LEA.HI R3, R0.reuse, R11.reuse, RZ, 0x5 ;  /* 0x0000000b00037211 */ /* 0x0c0fe400078f28ff */
        /* <DEDUP_REMOVED lines=41> */
.L_x_12311:
        /* <DEDUP_REMOVED lines=21> */
.L_x_12263:
[----:B------:R-:W-:Y:S01]  /*0e00*/  ULDC UR7, c[0x0][0xc54] ;  /* 0x0003150000077ab9 */ /* 0x000fe20000000800 */
[----:B------:R-:W-:Y:S01]  /*0e10*/  UMOV UR6, UR9 ;  /* 0x0000000900067c82 */ /* 0x000fe20008000000 */
[----:B------:R-:W-:-:S11]  /*0e20*/  UISETP.NE.AND UP0, UPT, UR7, 0x1, UPT ;  /* 0x000000010700788c */ /* 0x000fd6000bf05270 */
[----:B------:R-:W-:Y:S02]  /*0e30*/  @UP0 ULDC.64 UR10, c[0x0][0xc58] ;  /* 0x00031600000a0ab9 */ /* 0x000fe40000000a00 */
[----:B------:R-:W-:-:S04]  /*0e40*/  UIMAD.WIDE.U32 UR4, UR9, UR10, URZ ;  /* 0x0000000a090472a5 */ /* 0x000fc8000f8e003f */
[----:B------:R-:W-:-:S04]  /*0e50*/  @UP0 USHF.R.U32.HI UR6, URZ, UR11, UR5 ;  /* 0x0000000b3f060299 */ /* 0x000fc80008011605 */
[----:B------:R-:W-:-:S12]  /*0e60*/  UIMAD UR4, UR6, UR7, URZ ;  /* 0x00000007060472a4 */ /* 0x000fd8000f8e023f */
.L_x_12264:
        /* <DEDUP_REMOVED lines=16> */
[----:B------:R-:W-:Y:S01]  /*0f70*/  UIMAD UR41, UR6, 0xc0, URZ ;  /* 0x000000c0062978a4 */ /* 0x000fe2000f8e023f */
        /* <DEDUP_REMOVED lines=47> */
[----:B------:R-:W-:-:S04]  /*1270*/  CS2R R34, SRZ ;  /* 0x0000000000227805 */ /* 0x000fc8000001ff00 */
[----:B------:R-:W-:Y:S01]  /*1280*/  @UP1 ULDC UR8, c[0x0][0xc4c] ;  /* 0x0003130000081ab9 */ /* 0x000fe20000000800 */
[----:B------:R-:W-:Y:S01]  /*1290*/  PLOP3.LUT P1, PT, PT, PT, UP0, 0x80, 0x0 ;  /* 0x000000000000781c */ /* 0x000fe20003f2f008 */
[----:B------:R-:W-:Y:S01]  /*12a0*/  UIMAD.WIDE.U32 UR4, UR10, UR8, URZ ;  /* 0x000000080a0472a5 */ /* 0x000fe2000f8e003f */
[----:B------:R-:W-:-:S03]  /*12b0*/  @UP1 ULDC UR6, c[0x0][0xc50] ;  /* 0x0003140000061ab9 */ /* 0x000fc60000000800 */
[----:B------:R-:W-:-:S04]  /*12c0*/  @UP1 USHF.R.U32.HI UR43, URZ, UR6, UR5 ;  /* 0x000000063f2b1299 */ /* 0x000fc80008011605 */
[----:B------:R-:W-:-:S04]  /*12d0*/  UIADD3 UR4, -UR43, URZ, URZ ;  /* 0x0000003f2b047290 */ /* 0x000fc8000fffe13f */
[----:B------:R-:W-:Y:S01]  /*12e0*/  UIMAD UR44, UR44, UR4, UR10 ;  /* 0x000000042c2c72a4 */ /* 0x000fe2000f8e020a */
[----:B------:R-:W-:Y:S11]  /*12f0*/  @!P1 BRA `(.L_x_12265) ;  /* 0x0000008800809947 */ /* 0x000ff60003800000 */
        /* <DEDUP_REMOVED lines=31> */
.L_x_12266:
        /* <DEDUP_REMOVED lines=56> */
.L_x_12397:
[----:B------:R-:W-:Y:S05]  /*1870*/  @!P0 BRA `(.L_x_12268) ;  /* 0x0000000000048947 */ /* 0x000fea0003800000 */
[----:B------:R-:W-:Y:S01]  /*1880*/  BPT.TRAP 0x1 ;  /* 0x000000040000795c */ /* 0x000fe20000300000 */
.L_x_12268:
[----:B------:R-:W-:Y:S02]  /*1890*/  IMAD.U32 R2, RZ, RZ, UR38 ;  /* 0x00000026ff027e24 */ /* 0x000fe4000f8e00ff */
[----:B0-----:R-:W-:-:S03]  /*18a0*/  IMAD.U32 R3, RZ, RZ, UR37 ;  /* 0x00000025ff037e24 */ /* 0x001fc6000f8e00ff */
[----:B------:R-:W-:Y:S02]  /*18b0*/  LEA R2, R2, UR46, 0x3 ;  /* 0x0000002e02027c11 */ /* 0x000fe4000f8e18ff */
[----:B------:R-:W-:-:S04]  /*18c0*/  SHF.L.U32 R3, R3, 0x1f, RZ ;  /* 0x0000001f03037819 */ /* 0x000fc800000006ff */
[----:B------:R0:W1:Y:S01]  /*18d0*/  SYNCS.PHASECHK.TRANS64.TRYWAIT P1, [R2+URZ+0x19c30], R3 ;  /* 0x019c3003020075a7 */ /* 0x000062000802017f */
[----:B------:R-:W-:Y:S05]  /*18e0*/  @!P0 BRA `(.L_x_12269) ;  /* 0x0000000000048947 */ /* 0x000fea0003800000 */
[----:B------:R-:W-:Y:S01]  /*18f0*/  BPT.TRAP 0x1 ;  /* 0x000000040000795c */ /* 0x000fe20000300000 */
.L_x_12269:
[----:B-1----:R-:W-:Y:S05]  /*1900*/  @P1 BRA `(.L_x_12270) ;  /* 0x0000000000081947 */ /* 0x002fea0003800000 */
[----:B------:R-:W1:Y:S02]  /*1910*/  SYNCS.PHASECHK.TRANS64.TRYWAIT P1, [R2+URZ+0x19c30], R3 ;  /* 0x019c3003020075a7 */ /* 0x000e64000802017f */
[----:B-1----:R-:W-:Y:S05]  /*1920*/  @!P1 BRA `(.L_x_12271) ;  /* 0x000000e800209947 */ /* 0x002fea0003800000 */
.L_x_12270:
        /* <DEDUP_REMOVED lines=28> */
.L_x_12272:
[----:B------:R-:W-:Y:S01]  /*1af0*/  UISETP.NE.AND UP0, UPT, UR47, URZ, UPT ;  /* 0x0000003f2f00728c */ /* 0x000fe2000bf05270 */
[----:B------:R-:W-:Y:S02]  /*1b00*/  VIADD R12, R17, UR41 ;  /* 0x00000029110c7c36 */ /* 0x000fe40008000000 */
[C---:B------:R-:W-:Y:S01]  /*1b10*/  FMUL.FTZ R46, R0.reuse, R46 ;  /* 0x0000002e002e7220 */ /* 0x040fe20000410000 */
[----:B------:R-:W-:Y:S01]  /*1b20*/  ULDC UR11, c[0x0][0x2f0] ;  /* 0x0000bc00000b7ab9 */ /* 0x000fe20000000800 */
[C---:B------:R-:W-:Y:S01]  /*1b30*/  FMUL.FTZ R101, R0.reuse, R26 ;  /* 0x0000001a00657220 */ /* 0x040fe20000410000 */
[----:B------:R-:W-:Y:S01]  /*1b40*/  FMUL.FTZ R99, R0, R27 ;  /* 0x0000001b00637220 */ /* 0x000fe20000410000 */
[----:B------:R-:W-:Y:S01]  /*1b50*/  PLOP3.LUT P1, PT, PT, PT, UP0, 0x80, 0x0 ;  /* 0x000000000000781c */ /* 0x000fe20003f2f008 */
[----:B------:R2:W-:Y:S01]  /*1b60*/  MUFU.TANH R6, R46 ;  /* 0x0000002e00067308 */ /* 0x0005e20000002400 */
[----:B------:R-:W-:Y:S01]  /*1b70*/  PLOP3.LUT P2, PT, PT, PT, UP0, 0x80, 0x0 ;  /* 0x000000000000781c */ /* 0x000fe20003f4f008 */
[----:B------:R-:W-:-:S02]  /*1b80*/  IMAD.U32 R11, RZ, RZ, UR11 ;  /* 0x0000000bff0b7e24 */ /* 0x000fc4000f8e00ff */
[C---:B------:R-:W-:Y:S01]  /*1b90*/  FMUL.FTZ R30, R0.reuse, R30 ;  /* 0x0000001e001e7220 */ /* 0x040fe20000410000 */
[----:B------:R-:W-:Y:S01]  /*1ba0*/  @UP0 ULDC UR6, c[0x0][0x44c] ;  /* 0x0001130000060ab9 */ /* 0x000fe20000000800 */
[----:B------:R-:W-:Y:S01]  /*1bb0*/  ULDC UR14, c[0x0][0x288] ;  /* 0x0000a200000e7ab9 */ /* 0x000fe20000000800 */
[C---:B------:R-:W-:Y:S01]  /*1bc0*/  FMUL.FTZ R31, R0.reuse, R31 ;  /* 0x0000001f001f7220 */ /* 0x040fe20000410000 */
[C---:B------:R-:W-:Y:S01]  /*1bd0*/  FMUL.FTZ R34, R0.reuse, R34 ;  /* 0x0000002200227220 */ /* 0x040fe20000410000 */
[----:B------:R-:W3:Y:S01]  /*1be0*/  MUFU.TANH R101, R101 ;  /* 0x0000006500657308 */ /* 0x000ee20000002400 */
[C---:B------:R-:W-:Y:S01]  /*1bf0*/  FMUL.FTZ R35, R0.reuse, R35 ;  /* 0x0000002300237220 */ /* 0x040fe20000410000 */
[C---:B------:R-:W-:Y:S01]  /*1c00*/  FMUL.FTZ R38, R0.reuse, R38 ;  /* 0x0000002600267220 */ /* 0x040fe20000410000 */
[----:B------:R-:W-:Y:S01]  /*1c10*/  FMUL.FTZ R39, R0, R39 ;  /* 0x0000002700277220 */ /* 0x000fe20000410000 */
[----:B01----:R-:W-:Y:S01]  /*1c20*/  @P1 IMAD.HI.U32 R3, R12, UR6, RZ ;  /* 0x000000060c031c27 */ /* 0x003fe2000f8e00ff */
[----:B------:R-:W-:-:S03]  /*1c30*/  @UP0 ULDC UR6, c[0x0][0x450] ;  /* 0x0001140000060ab9 */ /* 0x000fc60000000800 */
[C---:B------:R-:W-:Y:S01]  /*1c40*/  FMUL.FTZ R42, R0.reuse, R42 ;  /* 0x0000002a002a7220 */ /* 0x040fe20000410000 */
[C---:B------:R-:W-:Y:S01]  /*1c50*/  FMUL.FTZ R43, R0.reuse, R43 ;  /* 0x0000002b002b7220 */ /* 0x040fe20000410000 */
[----:B------:R-:W0:Y:S01]  /*1c60*/  MUFU.TANH R99, R99 ;  /* 0x0000006300637308 */ /* 0x000e220000002400 */
[----:B------:R-:W-:Y:S01]  /*1c70*/  @P2 SHF.R.U32.HI R12, RZ, UR6, R3 ;  /* 0x00000006ff0c2c19 */ /* 0x000fe20008011603 */
[----:B------:R-:W-:Y:S01]  /*1c80*/  UMOV UR6, 0xffffff80 ;  /* 0xffffff8000067882 */ /* 0x000fe20000000000 */
[C---:B------:R-:W-:Y:S01]  /*1c90*/  FMUL.FTZ R47, R0.reuse, R47 ;  /* 0x0000002f002f7220 */ /* 0x040fe20000410000 */
[----:B------:R-:W-:Y:S01]  /*1ca0*/  UIMAD UR6, UR48, UR6, 0x80 ;  /* 0x00000080300674a4 */ /* 0x000fe2000f8e0206 */
[C---:B------:R-:W-:Y:S01]  /*1cb0*/  FMUL.FTZ R50, R0.reuse, R50 ;  /* 0x0000003200327220 */ /* 0x040fe20000410000 */
[----:B------:R-:W1:Y:S01]  /*1cc0*/  SHFL.IDX PT, R3, R12, 0x1, 0x1c1f ;  /* 0x003c1f000c037f89 */ /* 0x000e6200000e0000 */
[C---:B------:R-:W-:Y:S01]  /*1cd0*/  FMUL.FTZ R63, R0.reuse, R63 ;  /* 0x0000003f003f7220 */ /* 0x040fe20000410000 */
[----:B------:R-:W-:Y:S01]  /*1ce0*/  UIADD3 UR7, UR6, 0x1, URZ ;  /* 0x0000000106077890 */ /* 0x000fe2000fffe03f */
[----:B------:R4:W5:Y:S01]  /*1cf0*/  MUFU.TANH R97, R30 ;  /* 0x0000001e00617308 */ /* 0x0009620000002400 */
[----:B------:R-:W-:Y:S01]  /*1d00*/  UIMAD UR6, UR42, UR11, UR6 ;  /* 0x0000000b2a0672a4 */ /* 0x000fe2000f8e0206 */
[C---:B------:R-:W-:Y:S01]  /*1d10*/  FMUL.FTZ R51, R0.reuse, R51 ;  /* 0x0000003300337220 */ /* 0x040fe20000410000 */
[C---:B------:R-:W-:Y:S01]  /*1d20*/  FMUL.FTZ R59, R0.reuse, R59 ;  /* 0x0000003b003b7220 */ /* 0x040fe20000410000 */
[----:B------:R-:W-:Y:S01]  /*1d30*/  FMUL.FTZ R54, R0, R54 ;  /* 0x0000003600367220 */ /* 0x000fe20000410000 */
[----:B------:R-:W-:-:S02]  /*1d40*/  IMAD.U32 R9, RZ, RZ, UR7 ;  /* 0x00000007ff097e24 */ /* 0x000fc4000f8e00ff */
[----:B------:R-:W-:Y:S01]  /*1d50*/  FMUL.FTZ R20, R0, R29 ;  /* 0x0000001d00147220 */ /* 0x000fe20000410000 */
[----:B------:R-:W-:Y:S01]  /*1d60*/  IMAD.U32 R13, RZ, RZ, UR6 ;  /* 0x00000006ff0d7e24 */ /* 0x000fe2000f8e00ff */
[----:B------:R3:W5:Y:S01]  /*1d70*/  MUFU.TANH R95, R31 ;  /* 0x0000001f005f7308 */ /* 0x0007620000002400 */
[----:B--2---:R-:W-:Y:S02]  /*1d80*/  IMAD R46, R16, -0x2, R9 ;  /* 0xfffffffe102e7824 */ /* 0x004fe400078e0209 */
[----:B----4-:R-:W-:Y:S01]  /*1d90*/  FMUL.FTZ R30, R0, R37 ;  /* 0x00000025001e7220 */ /* 0x010fe20000410000 */
[----:B------:R-:W-:Y:S02]  /*1da0*/  IMAD R13, R16, -0x2, R13 ;  /* 0xfffffffe100d7824 */ /* 0x000fe400078e020d */
[C---:B------:R-:W-:Y:S01]  /*1db0*/  FMUL.FTZ R29, R0.reuse, R36 ;  /* 0x00000024001d7220 */ /* 0x040fe20000410000 */
[----:B------:R-:W-:Y:S02]  /*1dc0*/  IMAD R46, R11, UR42, R46 ;  /* 0x0000002a0b2e7c24 */ /* 0x000fe4000f8e022e */
[C---:B------:R-:W-:Y:S01]  /*1dd0*/  FMUL.FTZ R36, R0.reuse, R49 ;  /* 0x0000003100247220 */ /* 0x040fe20000410000 */
[C---:B------:R-:W-:Y:S01]  /*1de0*/  FMUL.FTZ R55, R0.reuse, R55 ;  /* 0x0000003700377220 */ /* 0x040fe20000410000 */
[----:B------:R2:W4:Y:S01]  /*1df0*/  MUFU.TANH R93, R34 ;  /* 0x00000022005d7308 */ /* 0x0005220000002400 */
[C---:B------:R-:W-:Y:S01]  /*1e00*/  FMUL.FTZ R58, R0.reuse, R58 ;  /* 0x0000003a003a7220 */ /* 0x040fe20000410000 */
[C---:B------:R-:W-:Y:S01]  /*1e10*/  FMUL.FTZ R62, R0.reuse, R62 ;  /* 0x0000003e003e7220 */ /* 0x040fe20000410000 */
[C---:B---3--:R-:W-:Y:S01]  /*1e20*/  FMUL.FTZ R31, R0.reuse, R41 ;  /* 0x00000029001f7220 */ /* 0x048fe20000410000 */
[C---:B------:R-:W-:Y:S01]  /*1e30*/  FMUL.FTZ R66, R0.reuse, R66 ;  /* 0x0000004200427220 */ /* 0x040fe20000410000 */
[----:B-1----:R-:W-:Y:S01]  /*1e40*/  IADD3 R8, R3, -UR14, R46 ;  /* 0x8000000e03087c10 */ /* 0x002fe2000fffe02e */
[C---:B------:R-:W-:Y:S01]  /*1e50*/  FMUL.FTZ R3, R0.reuse, R67 ;  /* 0x0000004300037220 */ /* 0x040fe20000410000 */
[C---:B------:R-:W-:Y:S01]  /*1e60*/  FMUL.FTZ R70, R0.reuse, R70 ;  /* 0x0000004600467220 */ /* 0x040fe20000410000 */
[----:B------:R-:W1:Y:S01]  /*1e70*/  MUFU.TANH R91, R35 ;  /* 0x00000023005b7308 */ /* 0x000e620000002400 */
[----:B------:R-:W-:Y:S01]  /*1e80*/  VIMNMX R8, R13, R8, PT ;  /* 0x000000080d087248 */ /* 0x000fe20003fe0100 */
[C---:B--2---:R-:W-:Y:S01]  /*1e90*/  FMUL.FTZ R34, R0.reuse, R45 ;  /* 0x0000002d00227220 */ /* 0x044fe20000410000 */
[C---:B------:R-:W-:Y:S01]  /*1ea0*/  FMUL.FTZ R15, R0.reuse, R25 ;  /* 0x00000019000f7220 */ /* 0x040fe20000410000 */
[----:B------:R-:W-:Y:S01]  /*1eb0*/  FMUL.FTZ R71, R0, R71 ;  /* 0x0000004700477220 */ /* 0x000fe20000410000 */
[----:B------:R-:W-:Y:S01]  /*1ec0*/  ISETP.GT.AND P1, PT, R8, RZ, PT ;  /* 0x000000ff0800720c */ /* 0x000fe20003f24270 */
[----:B------:R-:W-:Y:S01]  /*1ed0*/  FMUL.FTZ R74, R0, R74 ;  /* 0x0000004a004a7220 */ /* 0x000fe20000410000 */
[C---:B------:R-:W-:Y:S01]  /*1ee0*/  ISETP.GT.AND P2, PT, R8.reuse, 0x1, PT ;  /* 0x000000010800780c */ /* 0x040fe20003f44270 */
[----:B------:R2:W3:Y:S01]  /*1ef0*/  MUFU.TANH R89, R38 ;  /* 0x0000002600597308 */ /* 0x0004e20000002400 */
[----:B------:R-:W-:Y:S01]  /*1f00*/  ISETP.GT.AND P3, PT, R8, 0x8, PT ;  /* 0x000000080800780c */ /* 0x000fe20003f64270 */
[C---:B------:R-:W-:Y:S01]  /*1f10*/  FMUL.FTZ R75, R0.reuse, R75 ;  /* 0x0000004b004b7220 */ /* 0x040fe20000410000 */
[----:B------:R-:W-:Y:S01]  /*1f20*/  FSEL R101, R101, -INF , P1 ;  /* 0xff80000065657808 */ /* 0x000fe20000800000 */
[C---:B------:R-:W-:Y:S01]  /*1f30*/  FMUL.FTZ R78, R0.reuse, R78 ;  /* 0x0000004e004e7220 */ /* 0x040fe20000410000 */
[----:B0-----:R-:W-:Y:S01]  /*1f40*/  FSEL R99, R99, -INF , P2 ;  /* 0xff80000063637808 */ /* 0x001fe20001000000 */
[----:B------:R-:W-:Y:S01]  /*1f50*/  FMUL.FTZ R79, R0, R79 ;  /* 0x0000004f004f7220 */ /* 0x000fe20000410000 */
[----:B------:R-:W-:Y:S01]  /*1f60*/  ISETP.GT.AND P1, PT, R8, 0x9, PT ;  /* 0x000000090800780c */ /* 0x000fe20003f24270 */
[----:B------:R-:W0:Y:S01]  /*1f70*/  MUFU.TANH R39, R39 ;  /* 0x0000002700277308 */ /* 0x000e220000002400 */
[----:B-----5:R-:W-:Y:S01]  /*1f80*/  FSEL R97, R97, -INF , P3 ;  /* 0xff80000061617808 */ /* 0x020fe20001800000 */
[C---:B--2---:R-:W-:Y:S01]  /*1f90*/  FMUL.FTZ R38, R0.reuse, R53 ;  /* 0x0000003500267220 */ /* 0x044fe20000410000 */
[----:B------:R-:W-:Y:S01]  /*1fa0*/  FMNMX.FTZ R4, R101, R99, !PT ;  /* 0x0000006365047209 */ /* 0x000fe20007810000 */
[----:B------:R-:W-:Y:S01]  /*1fb0*/  FMUL.FTZ R82, R0, R82 ;  /* 0x0000005200527220 */ /* 0x000fe20000410000 */
[----:B------:R-:W-:Y:S01]  /*1fc0*/  ISETP.GT.AND P2, PT, R8, 0x10, PT ;  /* 0x000000100800780c */ /* 0x000fe20003f44270 */
[C---:B------:R-:W-:Y:S01]  /*1fd0*/  FMUL.FTZ R83, R0.reuse, R83 ;  /* 0x0000005300537220 */ /* 0x040fe20000410000 */
[----:B------:R-:W-:Y:S01]  /*1fe0*/  FSEL R95, R95, -INF , P1 ;  /* 0xff8000005f5f7808 */ /* 0x000fe20000800000 */
[----:B------:R2:W5:Y:S01]  /*1ff0*/  MUFU.TANH R5, R42 ;  /* 0x0000002a00057308 */ /* 0x0005620000002400 */
[----:B------:R-:W-:Y:S01]  /*2000*/  FMNMX.FTZ R4, R97, R4, !PT ;  /* 0x0000000461047209 */ /* 0x000fe20007810000 */
[----:B------:R-:W-:Y:S01]  /*2010*/  FMUL.FTZ R86, R0, R86 ;  /* 0x0000005600567220 */ /* 0x000fe20000410000 */
[----:B------:R-:W-:Y:S01]  /*2020*/  ISETP.GT.AND P1, PT, R8, 0x11, PT ;  /* 0x000000110800780c */ /* 0x000fe20003f24270 */
[C---:B------:R-:W-:Y:S01]  /*2030*/  FMUL.FTZ R87, R0.reuse, R87 ;  /* 0x0000005700577220 */ /* 0x040fe20000410000 */
[----:B----4-:R-:W-:Y:S01]  /*2040*/  FSEL R93, R93, -INF , P2 ;  /* 0xff8000005d5d7808 */ /* 0x010fe20001000000 */
[----:B------:R-:W-:Y:S01]  /*2050*/  FMUL.FTZ R14, R0, R24 ;  /* 0x00000018000e7220 */ /* 0x000fe20000410000 */
[----:B------:R-:W-:Y:S01]  /*2060*/  FMNMX.FTZ R4, R95, R4, !PT ;  /* 0x000000045f047209 */ /* 0x000fe20007810000 */
[----:B------:R-:W-:Y:S01]  /*2070*/  MUFU.TANH R43, R43 ;  /* 0x0000002b002b7308 */ /* 0x000fe20000002400 */
[----:B------:R-:W-:Y:S01]  /*2080*/  ISETP.GT.AND P2, PT, R8, 0x18, PT ;  /* 0x000000180800780c */ /* 0x000fe20003f44270 */
[C---:B--2---:R-:W-:Y:S01]  /*2090*/  FMUL.FTZ R42, R0.reuse, R57 ;  /* 0x00000039002a7220 */ /* 0x044fe20000410000 */
[----:B-1----:R-:W-:Y:S01]  /*20a0*/  FSEL R91, R91, -INF , P1 ;  /* 0xff8000005b5b7808 */ /* 0x002fe20000800000 */
[C---:B------:R-:W-:Y:S01]  /*20b0*/  FMUL.FTZ R24, R0.reuse, R28 ;  /* 0x0000001c00187220 */ /* 0x040fe20000410000 */
[----:B------:R-:W-:Y:S01]  /*20c0*/  FMNMX.FTZ R4, R93, R4, !PT ;  /* 0x000000045d047209 */ /* 0x000fe20007810000 */
[----:B------:R-:W-:Y:S01]  /*20d0*/  FMUL.FTZ R28, R0, R33 ;  /* 0x00000021001c7220 */ /* 0x000fe20000410000 */
[----:B------:R-:W-:Y:S01]  /*20e0*/  ISETP.GT.AND P1, PT, R8, 0x19, PT ;  /* 0x000000190800780c */ /* 0x000fe20003f24270 */
[----:B------:R-:W-:Y:S01]  /*20f0*/  MUFU.TANH R47, R47 ;  /* 0x0000002f002f7308 */ /* 0x000fe20000002400 */
[----:B---3--:R-:W-:Y:S01]  /*2100*/  FSEL R89, R89, -INF , P2 ;  /* 0xff80000059597808 */ /* 0x008fe20001000000 */
[C---:B------:R-:W-:Y:S01]  /*2110*/  FMUL.FTZ R33, R0.reuse, R44 ;  /* 0x0000002c00217220 */ /* 0x040fe20000410000 */
[----:B------:R-:W-:Y:S01]  /*2120*/  FMNMX.FTZ R4, R91, R4, !PT ;  /* 0x000000045b047209 */ /* 0x000fe20007810000 */
[----:B------:R-:W-:Y:S01]  /*2130*/  FMUL.FTZ R44, R0, R56 ;  /* 0x00000038002c7220 */ /* 0x000fe20000410000 */
[----:B------:R-:W-:Y:S01]  /*2140*/  ISETP.GT.AND P2, PT, R8, 0x20, PT ;  /* 0x000000200800780c */ /* 0x000fe20003f44270 */
[----:B------:R-:W-:Y:S01]  /*2150*/  FMUL.FTZ R56, R0, R61 ;  /* 0x0000003d00387220 */ /* 0x000fe20000410000 */
[----:B0-----:R-:W-:Y:S01]  /*2160*/  FSEL R67, R39, -INF , P1 ;  /* 0xff80000027437808 */ /* 0x001fe20000800000 */
[----:B------:R-:W0:Y:S01]  /*2170*/  MUFU.TANH R50, R50 ;  /* 0x0000003200327308 */ /* 0x000e220000002400 */
[----:B------:R-:W-:Y:S01]  /*2180*/  FMNMX.FTZ R4, R89, R4, !PT ;  /* 0x0000000459047209 */ /* 0x000fe20007810000 */
[----:B------:R-:W-:Y:S01]  /*2190*/  ULDC UR19, c[0x0][0x988] ;  /* 0x0002620000137ab9 */ /* 0x000fe20000000800 */
[----:B------:R-:W-:Y:S01]  /*21a0*/  ISETP.GT.AND P1, PT, R8, 0x21, PT ;  /* 0x000000210800780c */ /* 0x000fe20003f24270 */
[----:B------:R-:W-:Y:S01]  /*21b0*/  VIADD R46, R46, -UR14 ;  /* 0x8000000e2e2e7c36 */ /* 0x000fe20008000000 */
[----:B------:R-:W-:Y:S01]  /*21c0*/  FMNMX.FTZ R4, R67, R4, !PT ;  /* 0x0000000443047209 */ /* 0x000fe20007810000 */
[C---:B------:R-:W-:Y:S01]  /*21d0*/  FMUL.FTZ R27, R0.reuse, R32 ;  /* 0x00000020001b7220 */ /* 0x040fe20000410000 */
[C---:B------:R-:W-:Y:S01]  /*21e0*/  FMUL.FTZ R35, R0.reuse, R48 ;  /* 0x0000003000237220 */ /* 0x040fe20000410000 */
[----:B------:R5:W-:Y:S01]  /*21f0*/  MUFU.TANH R37, R63 ;  /* 0x0000003f00257308 */ /* 0x000be20000002400 */
[C---:B------:R-:W-:Y:S01]  /*2200*/  FMUL.FTZ R32, R0.reuse, R40 ;  /* 0x0000002800207220 */ /* 0x040fe20000410000 */
[----:B------:R-:W-:Y:S01]  /*2210*/  FMUL.FTZ R40, R0, R52 ;  /* 0x0000003400287220 */ /* 0x000fe20000410000 */
[----:B------:R-:W-:Y:S01]  /*2220*/  R2UR UR15, R2 ;  /* 0x00000000020f72ca */ /* 0x000fe200000e0000 */
[----:B------:R-:W-:Y:S01]  /*2230*/  @UP0 ULDC UR6, c[0x0][0x44c] ;  /* 0x0001130000060ab9 */ /* 0x000fe20000000800 */
[----:B------:R-:W-:Y:S01]  /*2240*/  @UP0 ULDC UR17, c[0x0][0x450] ;  /* 0x0001140000110ab9 */ /* 0x000fe20000000800 */
[----:B------:R-:W-:Y:S01]  /*2250*/  UIMAD.WIDE.U32 UR6, UR41, UR6, URZ ;  /* 0x00000006290672a5 */ /* 0x000fe2000f8e003f */
[----:B------:R-:W-:Y:S01]  /*2260*/  CS2R R134, SRZ ;  /* 0x0000000000867805 */ /* 0x000fe2000001ff00 */
[----:B------:R-:W1:Y:S01]  /*2270*/  MUFU.TANH R51, R51 ;  /* 0x0000003300337308 */ /* 0x000e620000002400 */
[----:B-----5:R-:W-:Y:S01]  /*2280*/  FSEL R63, R5, -INF , P2 ;  /* 0xff800000053f7808 */ /* 0x020fe20001000000 */
[----:B------:R-:W-:Y:S01]  /*2290*/  UMOV UR10, UR41 ;  /* 0x00000029000a7c82 */ /* 0x000fe20008000000 */
[----:B------:R-:W-:Y:S01]  /*22a0*/  ISETP.GT.AND P2, PT, R8, 0x28, PT ;  /* 0x000000280800780c */ /* 0x000fe20003f44270 */
[----:B------:R-:W-:Y:S01]  /*22b0*/  UIMAD UR11, UR42, UR11, -UR14 ;  /* 0x0000000b2a0b72a4 */ /* 0x000fe2000f8e0a0e */
[----:B------:R-:W-:Y:S01]  /*22c0*/  FMNMX.FTZ R4, R63, R4, !PT ;  /* 0x000000043f047209 */ /* 0x000fe20007810000 */
[----:B------:R-:W-:Y:S01]  /*22d0*/  @UP0 USHF.R.U32.HI UR10, URZ, UR17, UR7 ;  /* 0x000000113f0a0299 */ /* 0x000fe20008011607 */
[----:B------:R-:W-:Y:S01]  /*22e0*/  FSEL R57, R6, -INF , P2 ;  /* 0xff80000006397808 */ /* 0x000fe20001000000 */
[----:B------:R2:W-:Y:S01]  /*22f0*/  MUFU.TANH R9, R59 ;  /* 0x0000003b00097308 */ /* 0x0005e20000002400 */
[----:B------:R-:W-:Y:S01]  /*2300*/  ISETP.GT.AND P2, PT, R8, 0x30, PT ;  /* 0x000000300800780c */ /* 0x000fe20003f44270 */
[----:B------:R-:W-:Y:S01]  /*2310*/  UIADD3 UR11, UR11, UR10, URZ ;  /* 0x0000000a0b0b7290 */ /* 0x000fe2000fffe03f */
[----:B------:R-:W-:Y:S01]  /*2320*/  CS2R R132, SRZ ;  /* 0x0000000000847805 */ /* 0x000fe2000001ff00 */
[----:B------:R-:W-:Y:S01]  /*2330*/  UIADD3 UR18, UR48, -0x2, URZ ;  /* 0xfffffffe30127890 */ /* 0x000fe2000fffe03f */
[----:B0-----:R-:W-:Y:S01]  /*2340*/  FSEL R53, R50, -INF , P2 ;  /* 0xff80000032357808 */ /* 0x001fe20001000000 */
[----:B------:R-:W-:Y:S01]  /*2350*/  USHF.R.S32.HI UR6, URZ, 0x1f, UR11 ;  /* 0x0000001f3f067899 */ /* 0x000fe2000801140b */
[C---:B------:R-:W-:Y:S01]  /*2360*/  ISETP.GT.AND P2, PT, R8.reuse, 0x38, PT ;  /* 0x000000380800780c */ /* 0x040fe20003f44270 */
[----:B------:R0:W3:Y:S01]  /*2370*/  MUFU.TANH R49, R54 ;  /* 0x0000003600317308 */ /* 0x0000e20000002400 */
[----:B--2---:R-:W-:Y:S01]  /*2380*/  FSEL R59, R43, -INF , P1 ;  /* 0xff8000002b3b7808 */ /* 0x004fe20000800000 */
[----:B------:R-:W-:Y:S01]  /*2390*/  ULEA.HI UR6, UR6, UR11, URZ, 0x7 ;  /* 0x0000000b06067291 */ /* 0x000fe2000f8f383f */
[----:B------:R-:W-:-:S02]  /*23a0*/  ISETP.GT.AND P1, PT, R8, 0x29, PT ;  /* 0x000000290800780c */ /* 0x000fc40003f24270 */
[----:B------:R-:W-:Y:S02]  /*23b0*/  CS2R R130, SRZ ;  /* 0x0000000000827805 */ /* 0x000fe4000001ff00 */
[----:B------:R-:W-:Y:S01]  /*23c0*/  FMNMX.FTZ R4, R59, R4, !PT ;  /* 0x000000043b047209 */ /* 0x000fe20007810000 */
[----:B------:R-:W-:Y:S01]  /*23d0*/  USHF.R.S32.HI UR17, URZ, 0x7, UR6 ;  /* 0x000000073f117899 */ /* 0x000fe20008011406 */
[----:B------:R-:W-:Y:S01]  /*23e0*/  CS2R R128, SRZ ;  /* 0x0000000000807805 */ /* 0x000fe2000001ff00 */
[----:B------:R2:W4:Y:S01]  /*23f0*/  MUFU.TANH R7, R55 ;  /* 0x0000003700077308 */ /* 0x0005220000002400 */
[----:B------:R-:W-:Y:S01]  /*2400*/  FMNMX.FTZ R4, R57, R4, !PT ;  /* 0x0000000439047209 */ /* 0x000fe20007810000 */
[C---:B0-----:R-:W-:Y:S01]  /*2410*/  FMUL.FTZ R54, R0.reuse, R60 ;  /* 0x0000003c00367220 */ /* 0x041fe20000410000 */
[C---:B------:R-:W-:Y:S01]  /*2420*/  FMUL.FTZ R60, R0.reuse, R64 ;  /* 0x00000040003c7220 */ /* 0x040fe20000410000 */
[C---:B------:R-:W-:Y:S01]  /*2430*/  FMUL.FTZ R64, R0.reuse, R68 ;  /* 0x0000004400407220 */ /* 0x040fe20000410000 */
[----:B------:R-:W-:Y:S01]  /*2440*/  FMUL.FTZ R68, R0, R77 ;  /* 0x0000004d00447220 */ /* 0x000fe20000410000 */
[----:B------:R-:W-:Y:S01]  /*2450*/  UISETP.LT.AND UP0, UPT, URZ, UR17, UPT ;  /* 0x000000113f00728c */ /* 0x000fe2000bf01270 */
[----:B------:R-:W0:Y:S01]  /*2460*/  SHFL.IDX PT, R77, R12, RZ, 0x1c1f ;  /* 0x001c1fff0c4d7589 */ /* 0x000e2200000e0000 */
[----:B------:R5:W0:Y:S01]  /*2470*/  MUFU.TANH R45, R58 ;  /* 0x0000003a002d7308 */ /* 0x000a220000002400 */
[----:B--2---:R-:W-:Y:S01]  /*2480*/  FSEL R55, R47, -INF , P1 ;  /* 0xff8000002f377808 */ /* 0x004fe20000800000 */
[----:B------:R-:W-:Y:S01]  /*2490*/  USEL UR17, URZ, UR17, !UP0 ;  /* 0x000000113f117287 */ /* 0x000fe2000c000000 */
[----:B------:R-:W-:Y:S01]  /*24a0*/  ISETP.GT.AND P1, PT, R8, 0x31, PT ;  /* 0x000000310800780c */ /* 0x000fe20003f24270 */
[----:B------:R-:W-:Y:S01]  /*24b0*/  UIADD3 UR6, UR15, 0x19c40, URZ ;  /* 0x00019c400f067890 */ /* 0x000fe2000fffe03f */
[----:B------:R-:W-:Y:S01]  /*24c0*/  FMNMX.FTZ R4, R55, R4, !PT ;  /* 0x0000000437047209 */ /* 0x000fe20007810000 */
[----:B------:R-:W-:Y:S01]  /*24d0*/  UISETP.GE.AND UP0, UPT, UR18, UR17, UPT ;  /* 0x000000111200728c */ /* 0x000fe2000bf06270 */
[----:B-1----:R-:W-:Y:S01]  /*24e0*/  FSEL R51, R51, -INF , P1 ;  /* 0xff80000033337808 */ /* 0x002fe20000800000 */
[----:B------:R1:W2:Y:S01]  /*24f0*/  MUFU.TANH R41, R62 ;  /* 0x0000003e00297308 */ /* 0x0002a20000002400 */
[----:B------:R-:W-:Y:S01]  /*2500*/  FMNMX.FTZ R4, R53, R4, !PT ;  /* 0x0000000435047209 */ /* 0x000fe20007810000 */
[----:B-----5:R-:W-:Y:S01]  /*2510*/  FMUL.FTZ R58, R0, R65 ;  /* 0x00000041003a7220 */ /* 0x020fe20000410000 */
[----:B------:R-:W-:Y:S01]  /*2520*/  ISETP.GT.AND P1, PT, R8, 0x39, PT ;  /* 0x000000390800780c */ /* 0x000fe20003f24270 */
[C---:B------:R-:W-:Y:S01]  /*2530*/  FMUL.FTZ R65, R0.reuse, R73 ;  /* 0x0000004900417220 */ /* 0x040fe20000410000 */
[----:B---3--:R-:W-:Y:S01]  /*2540*/  FSEL R49, R49, -INF , P2 ;  /* 0xff80000031317808 */ /* 0x008fe20001000000 */
[----:B------:R-:W-:Y:S01]  /*2550*/  FMUL.FTZ R73, R0, R84 ;  /* 0x0000005400497220 */ /* 0x000fe20000410000 */
[----:B------:R-:W-:Y:S01]  /*2560*/  FMNMX.FTZ R4, R51, R4, !PT ;  /* 0x0000000433047209 */ /* 0x000fe20007810000 */
[----:B------:R-:W3:Y:S01]  /*2570*/  MUFU.TANH R66, R66 ;  /* 0x0000004200427308 */ /* 0x000ee20000002400 */
[----:B------:R-:W-:Y:S01]  /*2580*/  ISETP.GT.AND P2, PT, R8, 0x40, PT ;  /* 0x000000400800780c */ /* 0x000fe20003f44270 */
[C---:B-1----:R-:W-:Y:S01]  /*2590*/  FMUL.FTZ R62, R0.reuse, R69 ;  /* 0x00000045003e7220 */ /* 0x042fe20000410000 */
[----:B----4-:R-:W-:Y:S01]  /*25a0*/  FSEL R47, R7, -INF , P1 ;  /* 0xff800000072f7808 */ /* 0x010fe20000800000 */
[----:B------:R-:W-:Y:S01]  /*25b0*/  FMUL.FTZ R69, R0, R76 ;  /* 0x0000004c00457220 */ /* 0x000fe20000410000 */
[----:B------:R-:W-:Y:S01]  /*25c0*/  FMNMX.FTZ R4, R49, R4, !PT ;  /* 0x0000000431047209 */ /* 0x000fe20007810000 */
[----:B------:R-:W-:Y:S01]  /*25d0*/  UPRMT UR6, UR45, 0x654, UR6 ;  /* 0x000006542d067896 */ /* 0x000fe20008000006 */
[----:B------:R-:W-:Y:S01]  /*25e0*/  ISETP.GT.AND P1, PT, R8, 0x41, PT ;  /* 0x000000410800780c */ /* 0x000fe20003f24270 */
[----:B------:R-:W1:Y:S01]  /*25f0*/  MUFU.TANH R3, R3 ;  /* 0x0000000300037308 */ /* 0x000e620000002400 */
[----:B0-----:R-:W-:-:S02]  /*2600*/  FSEL R45, R45, -INF , P2 ;  /* 0xff8000002d2d7808 */ /* 0x001fc40001000000 */
[----:B------:R-:W-:Y:S02]  /*2610*/  CS2R R126, SRZ ;  /* 0x00000000007e7805 */ /* 0x000fe4000001ff00 */
[----:B------:R-:W-:Y:S02]  /*2620*/  FMNMX.FTZ R4, R47, R4, !PT ;  /* 0x000000042f047209 */ /* 0x000fe40007810000 */
[----:B------:R-:W-:Y:S02]  /*2630*/  CS2R R124, SRZ ;  /* 0x00000000007c7805 */ /* 0x000fe4000001ff00 */
[C---:B------:R-:W-:Y:S02]  /*2640*/  ISETP.GT.AND P2, PT, R8.reuse, 0x48, PT ;  /* 0x000000480800780c */ /* 0x040fe40003f44270 */
[----:B------:R-:W-:Y:S02]  /*2650*/  CS2R R122, SRZ ;  /* 0x00000000007a7805 */ /* 0x000fe4000001ff00 */
[----:B------:R-:W-:Y:S01]  /*2660*/  FSEL R43, R9, -INF , P1 ;  /* 0xff800000092b7808 */ /* 0x000fe20000800000 */
[----:B------:R0:W4:Y:S01]  /*2670*/  MUFU.TANH R25, R70 ;  /* 0x0000004600197308 */ /* 0x0001220000002400 */
[----:B------:R-:W-:Y:S01]  /*2680*/  FMNMX.FTZ R4, R45, R4, !PT ;  /* 0x000000042d047209 */ /* 0x000fe20007810000 */
[----:B------:R-:W-:Y:S01]  /*2690*/  SYNCS.ARRIVE.TRANS64.RED.A1T0 RZ, [UR6], RZ ;  /* 0x000000ffffff79a7 */ /* 0x000fe20008100406 */
[----:B------:R-:W-:-:S02]  /*26a0*/  ISETP.GT.AND P1, PT, R8, 0x49, PT ;  /* 0x000000490800780c */ /* 0x000fc40003f24270 */
[----:B------:R-:W-:Y:S02]  /*26b0*/  CS2R R120, SRZ ;  /* 0x0000000000787805 */ /* 0x000fe4000001ff00 */
[----:B--2---:R-:W-:Y:S02]  /*26c0*/  FSEL R41, R41, -INF , P2 ;  /* 0xff80000029297808 */ /* 0x004fe40001000000 */
[----:B------:R-:W-:Y:S02]  /*26d0*/  CS2R R118, SRZ ;  /* 0x0000000000767805 */ /* 0x000fe4000001ff00 */
[----:B------:R-:W-:Y:S01]  /*26e0*/  FMNMX.FTZ R4, R43, R4, !PT ;  /* 0x000000042b047209 */ /* 0x000fe20007810000 */
[----:B------:R-:W2:Y:S01]  /*26f0*/  MUFU.TANH R10, R71 ;  /* 0x00000047000a7308 */ /* 0x000ea20000002400 */
[----:B------:R-:W-:Y:S01]  /*2700*/  ISETP.GT.AND P2, PT, R8, 0x50, PT ;  /* 0x000000500800780c */ /* 0x000fe20003f44270 */
[----:B0-----:R-:W-:Y:S01]  /*2710*/  FMUL.FTZ R70, R0, R80 ;  /* 0x0000005000467220 */ /* 0x001fe20000410000 */
[----:B------:R-:W-:-:S02]  /*2720*/  FSEL R37, R37, -INF , P1 ;  /* 0xff80000025257808 */ /* 0x000fc40000800000 */
[----:B------:R-:W-:Y:S02]  /*2730*/  CS2R R116, SRZ ;  /* 0x0000000000747805 */ /* 0x000fe4000001ff00 */
[----:B------:R-:W-:Y:S02]  /*2740*/  FMNMX.FTZ R4, R41, R4, !PT ;  /* 0x0000000429047209 */ /* 0x000fe40007810000 */
[----:B------:R-:W-:Y:S02]  /*2750*/  CS2R R114, SRZ ;  /* 0x0000000000727805 */ /* 0x000fe4000001ff00 */
[----:B------:R-:W-:Y:S01]  /*2760*/  ISETP.GT.AND P1, PT, R8, 0x51, PT ;  /* 0x000000510800780c */ /* 0x000fe20003f24270 */
[----:B------:R0:W5:Y:S01]  /*2770*/  MUFU.TANH R11, R74 ;  /* 0x0000004a000b7308 */ /* 0x0001620000002400 */
[----:B---3--:R-:W-:Y:S01]  /*2780*/  FSEL R39, R66, -INF , P2 ;  /* 0xff80000042277808 */ /* 0x008fe20001000000 */
[C---:B------:R-:W-:Y:S01]  /*2790*/  FMUL.FTZ R66, R0.reuse, R72 ;  /* 0x0000004800427220 */ /* 0x040fe20000410000 */
[----:B------:R-:W-:Y:S01]  /*27a0*/  FMNMX.FTZ R4, R37, R4, !PT ;  /* 0x0000000425047209 */ /* 0x000fe20007810000 */
[----:B------:R-:W-:Y:S01]  /*27b0*/  FMUL.FTZ R72, R0, R81 ;  /* 0x0000005100487220 */ /* 0x000fe20000410000 */
[----:B------:R-:W-:-:S02]  /*27c0*/  ISETP.GT.AND P2, PT, R8, 0x58, PT ;  /* 0x000000580800780c */ /* 0x000fc40003f44270 */
[----:B------:R-:W-:Y:S02]  /*27d0*/  CS2R R112, SRZ ;  /* 0x0000000000707805 */ /* 0x000fe4000001ff00 */
[----:B-1----:R-:W-:Y:S01]  /*27e0*/  FSEL R21, R3, -INF , P1 ;  /* 0xff80000003157808 */ /* 0x002fe20000800000 */
[----:B------:R-:W1:Y:S01]  /*27f0*/  MUFU.TANH R75, R75 ;  /* 0x0000004b004b7308 */ /* 0x000e620000002400 */
[----:B------:R-:W-:Y:S01]  /*2800*/  FMNMX.FTZ R4, R39, R4, !PT ;  /* 0x0000000427047209 */ /* 0x000fe20007810000 */
[----:B0-----:R-:W-:Y:S01]  /*2810*/  FMUL.FTZ R74, R0, R85 ;  /* 0x00000055004a7220 */ /* 0x001fe20000410000 */
[----:B------:R-:W-:Y:S02]  /*2820*/  ISETP.GT.AND P1, PT, R8, 0x59, PT ;  /* 0x000000590800780c */ /* 0x000fe40003f24270 */
[----:B------:R-:W-:Y:S02]  /*2830*/  CS2R R110, SRZ ;  /* 0x00000000006e7805 */ /* 0x000fe4000001ff00 */
[----:B----4-:R-:W-:-:S02]  /*2840*/  FSEL R25, R25, -INF , P2 ;  /* 0xff80000019197808 */ /* 0x010fc40001000000 */
[----:B------:R-:W-:Y:S02]  /*2850*/  CS2R R108, SRZ ;  /* 0x00000000006c7805 */ /* 0x000fe4000001ff00 */
[----:B------:R-:W-:Y:S01]  /*2860*/  FMNMX.FTZ R4, R21, R4, !PT ;  /* 0x0000000415047209 */ /* 0x000fe20007810000 */
[----:B------:R-:W0:Y:S01]  /*2870*/  MUFU.TANH R7, R78 ;  /* 0x0000004e00077308 */ /* 0x000e220000002400 */
[----:B------:R-:W-:Y:S02]  /*2880*/  ISETP.GT.AND P2, PT, R8, 0x60, PT ;  /* 0x000000600800780c */ /* 0x000fe40003f44270 */
[----:B------:R-:W-:Y:S02]  /*2890*/  CS2R R106, SRZ ;  /* 0x00000000006a7805 */ /* 0x000fe4000001ff00 */
[----:B--2---:R-:W-:Y:S02]  /*28a0*/  FSEL R10, R10, -INF , P1 ;  /* 0xff8000000a0a7808 */ /* 0x004fe40000800000 */
[----:B------:R-:W-:-:S02]  /*28b0*/  CS2R R104, SRZ ;  /* 0x0000000000687805 */ /* 0x000fc4000001ff00 */
[----:B------:R-:W-:Y:S02]  /*28c0*/  FMNMX.FTZ R3, R25, R4, !PT ;  /* 0x0000000419037209 */ /* 0x000fe40007810000 */
[----:B------:R-:W-:Y:S02]  /*28d0*/  CS2R R102, SRZ ;  /* 0x0000000000667805 */ /* 0x000fe4000001ff00 */
[----:B------:R-:W-:Y:S01]  /*28e0*/  ISETP.GT.AND P1, PT, R8, 0x61, PT ;  /* 0x000000610800780c */ /* 0x000fe20003f24270 */
[----:B------:R-:W2:Y:S01]  /*28f0*/  MUFU.TANH R79, R79 ;  /* 0x0000004f004f7308 */ /* 0x000ea20000002400 */
[----:B-----5:R-:W-:Y:S02]  /*2900*/  FSEL R11, R11, -INF , P2 ;  /* 0xff8000000b0b7808 */ /* 0x020fe40001000000 */
[----:B------:R-:W-:Y:S02]  /*2910*/  FMNMX.FTZ R4, R10, R3, !PT ;  /* 0x000000030a047209 */ /* 0x000fe40007810000 */
[----:B------:R-:W-:-:S02]  /*2920*/  ISETP.GT.AND P2, PT, R8, 0x68, PT ;  /* 0x000000680800780c */ /* 0x000fc40003f44270 */
[----:B-1----:R-:W-:Y:S01]  /*2930*/  FSEL R3, R75, -INF , P1 ;  /* 0xff8000004b037808 */ /* 0x002fe20000800000 */
[----:B------:R-:W1:Y:S01]  /*2940*/  MUFU.TANH R82, R82 ;  /* 0x0000005200527308 */ /* 0x000e620000002400 */
[----:B------:R-:W-:Y:S02]  /*2950*/  FMNMX.FTZ R4, R11, R4, !PT ;  /* 0x000000040b047209 */ /* 0x000fe40007810000 */
[C---:B------:R-:W-:Y:S02]  /*2960*/  ISETP.GT.AND P1, PT, R8.reuse, 0x69, PT ;  /* 0x000000690800780c */ /* 0x040fe40003f24270 */
        /* <DEDUP_REMOVED lines=8> */
[----:B-1----:R-:W-:Y:S02]  /*29f0*/  FSEL R6, R82, -INF , P2 ;  /* 0xff80000052067808 */ /* 0x002fe40001000000 */
[----:B------:R-:W-:Y:S02]  /*2a00*/  FMNMX.FTZ R9, R4, R5, !PT ;  /* 0x0000000504097209 */ /* 0x000fe40007810000 */
[----:B------:R-:W-:-:S02]  /*2a10*/  ISETP.GT.AND P2, PT, R8, 0x78, PT ;  /* 0x000000780800780c */ /* 0x000fc40003f44270 */
[----:B------:R-:W-:Y:S01]  /*2a20*/  FMNMX.FTZ R26, R6, R9, !PT ;  /* 0x00000009061a7209 */ /* 0x000fe20007810000 */
[----:B------:R-:W1:Y:S01]  /*2a30*/  MUFU.TANH R87, R87 ;  /* 0x0000005700577308 */ /* 0x000e620000002400 */
[----:B0-----:R-:W-:Y:S02]  /*2a40*/  FSEL R5, R83, -INF , P1 ;  /* 0xff80000053057808 */ /* 0x001fe40000800000 */
[----:B------:R-:W-:Y:S02]  /*2a50*/  ISETP.GT.AND P1, PT, R8, 0x79, PT ;  /* 0x000000790800780c */ /* 0x000fe40003f24270 */
[----:B------:R-:W-:Y:S02]  /*2a60*/  FMNMX.FTZ R61, R5, R26, !PT ;  /* 0x0000001a053d7209 */ /* 0x000fe40007810000 */
[----:B------:R-:W-:Y:S01]  /*2a70*/  VIADDMNMX R77, R77, R46, R13, PT ;  /* 0x0000002e4d4d7246 */ /* 0x000fe2000380010d */
[----:B------:R-:W-:Y:S01]  /*2a80*/  MUFU.TANH R14, R14 ;  /* 0x0000000e000e7308 */ /* 0x000fe20000002400 */
[----:B--2---:R-:W-:-:S02]  /*2a90*/  FSEL R8, R86, -INF , P2 ;  /* 0xff80000056087808 */ /* 0x004fc40001000000 */
[C---:B------:R-:W-:Y:S02]  /*2aa0*/  ISETP.GT.AND P2, PT, R77.reuse, 0x1, PT ;  /* 0x000000014d00780c */ /* 0x040fe40003f44270 */
[----:B------:R-:W-:Y:S02]  /*2ab0*/  FMNMX.FTZ R26, R8, R61, !PT ;  /* 0x0000003d081a7209 */ /* 0x000fe40007810000 */
[----:B------:R-:W-:Y:S01]  /*2ac0*/  ISETP.GT.AND P3, PT, R77, 0x8, PT ;  /* 0x000000084d00780c */ /* 0x000fe20003f64270 */
[----:B------:R-:W-:Y:S01]  /*2ad0*/  MUFU.TANH R15, R15 ;  /* 0x0000000f000f7308 */ /* 0x000fe20000002400 */
[----:B-1----:R-:W-:-:S04]  /*2ae0*/  FSEL R9, R87, -INF , P1 ;  /* 0xff80000057097808 */ /* 0x002fc80000800000 */
[----:B------:R-:W-:-:S03]  /*2af0*/  FMNMX.FTZ R26, R9, R26, !PT ;  /* 0x0000001a091a7209 */ /* 0x000fc60007810000 */
[----:B------:R-:W0:Y:S02]  /*2b00*/  MUFU.TANH R24, R24 ;  /* 0x0000001800187308 */ /* 0x000e240000002400 */
[----:B------:R-:W1:Y:S06]  /*2b10*/  SHFL.BFLY PT, R61, R26, 0x2, 0x1f ;  /* 0x0c401f001a3d7f89 */ /* 0x000e6c00000e0000 */
[----:B------:R-:W-:Y:S08]  /*2b20*/  MUFU.TANH R20, R20 ;  /* 0x0000001400147308 */ /* 0x000ff00000002400 */
[----:B------:R-:W2:Y:S01]  /*2b30*/  MUFU.TANH R27, R27 ;  /* 0x0000001b001b7308 */ /* 0x000ea20000002400 */
[----:B0-----:R-:W-:-:S07]  /*2b40*/  FSEL R50, R24, -INF , P3 ;  /* 0xff80000018327808 */ /* 0x001fce0001800000 */
[----:B------:R-:W0:Y:S01]  /*2b50*/  MUFU.TANH R28, R28 ;  /* 0x0000001c001c7308 */ /* 0x000e220000002400 */
[----:B-1----:R-:W-:-:S05]  /*2b60*/  FMNMX.FTZ R61, R26, R61, !PT ;  /* 0x0000003d1a3d7209 */ /* 0x002fca0007810000 */
[----:B------:R-:W1:Y:S02]  /*2b70*/  SHFL.BFLY PT, R26, R61, 0x1, 0x1f ;  /* 0x0c201f003d1a7f89 */ /* 0x000e6400000e0000 */
[----:B------:R-:W3:Y:S08]  /*2b80*/  MUFU.TANH R29, R29 ;  /* 0x0000001d001d7308 */ /* 0x000ef00000002400 */
[----:B------:R-:W4:Y:S08]  /*2b90*/  MUFU.TANH R30, R30 ;  /* 0x0000001e001e7308 */ /* 0x000f300000002400 */
[----:B------:R-:W5:Y:S01]  /*2ba0*/  MUFU.TANH R32, R32 ;  /* 0x0000002000207308 */ /* 0x000f620000002400 */
[----:B-1----:R-:W-:Y:S01]  /*2bb0*/  FMNMX.FTZ R26, R61, R26, !PT ;  /* 0x0000001a3d1a7209 */ /* 0x002fe20007810000 */
[----:B------:R-:W-:-:S06]  /*2bc0*/  IMAD.U32 R61, RZ, RZ, UR19 ;  /* 0x00000013ff3d7e24 */ /* 0x000fcc000f8e00ff */
[----:B------:R-:W1:Y:S01]  /*2bd0*/  MUFU.TANH R31, R31 ;  /* 0x0000001f001f7308 */ /* 0x000e620000002400 */
[C---:B------:R-:W-:Y:S01]  /*2be0*/  FSETP.NEU.FTZ.AND P1, PT, R26.reuse, -INF , PT ;  /* 0xff8000001a00780b */ /* 0x040fe20003f3d000 */
[----:B------:R-:W-:-:S01]  /*2bf0*/  FFMA.FTZ R48, R26, R61, -8 ;  /* 0xc10000001a307423 */ /* 0x000fc2000001003d */
[----:B------:R-:W-:Y:S02]  /*2c00*/  FSEL R61, R15, -INF , P2 ;  /* 0xff8000000f3d7808 */ /* 0x000fe40001000000 */
[C---:B------:R-:W-:Y:S02]  /*2c10*/  ISETP.GT.AND P2, PT, R77.reuse, 0x10, PT ;  /* 0x000000104d00780c */ /* 0x040fe40003f44270 */
[----:B------:R-:W-:Y:S01]  /*2c20*/  FSEL R12, R48, RZ, P1 ;  /* 0x000000ff300c7208 */ /* 0x000fe20000800000 */
[----:B------:R-:W1:Y:S01]  /*2c30*/  MUFU.TANH R33, R33 ;  /* 0x0000002100217308 */ /* 0x000e620000002400 */
[----:B------:R-:W-:Y:S02]  /*2c40*/  ISETP.GT.AND P1, PT, R77, RZ, PT ;  /* 0x000000ff4d00720c */ /* 0x000fe40003f24270 */
[----:B--2---:R-:W-:Y:S01]  /*2c50*/  FSEL R52, R27, -INF , P2 ;  /* 0xff8000001b347808 */ /* 0x004fe20001000000 */
[----:B------:R-:W-:-:S01]  /*2c60*/  FFMA.FTZ R84, R37, UR19, -R12 ;  /* 0x0000001325547c23 */ /* 0x000fc2000801080c */
[----:B------:R-:W-:Y:S01]  /*2c70*/  FSEL R46, R14, -INF , P1 ;  /* 0xff8000000e2e7808 */ /* 0x000fe20000800000 */
[----:B------:R-:W-:-:S01]  /*2c80*/  FFMA.FTZ R37, R39, UR19, -R12 ;  /* 0x0000001327257c23 */ /* 0x000fc2000801080c */
[----:B------:R-:W-:Y:S01]  /*2c90*/  ISETP.GT.AND P1, PT, R77, 0x9, PT ;  /* 0x000000094d00780c */ /* 0x000fe20003f24270 */
[----:B------:R-:W2:Y:S01]  /*2ca0*/  MUFU.TANH R34, R34 ;  /* 0x0000002200227308 */ /* 0x000ea20000002400 */
[----:B------:R-:W-:Y:S01]  /*2cb0*/  FMNMX.FTZ R15, R46, R61, !PT ;  /* 0x0000003d2e0f7209 */ /* 0x000fe20007810000 */
[--C-:B------:R-:W-:Y:S01]  /*2cc0*/  FFMA.FTZ R13, R101, UR19, -R12.reuse ;  /* 0x00000013650d7c23 */ /* 0x100fe2000801080c */
[----:B------:R-:W-:Y:S01]  /*2cd0*/  FSEL R48, R20, -INF , P1 ;  /* 0xff80000014307808 */ /* 0x000fe20000800000 */
[--C-:B------:R-:W-:Y:S01]  /*2ce0*/  FFMA.FTZ R14, R99, UR19, -R12.reuse ;  /* 0x00000013630e7c23 */ /* 0x100fe2000801080c */
[----:B------:R-:W-:Y:S01]  /*2cf0*/  FMNMX.FTZ R71, R50, R15, !PT ;  /* 0x0000000f32477209 */ /* 0x000fe20007810000 */
[--C-:B------:R-:W-:Y:S01]  /*2d00*/  FFMA.FTZ R97, R97, UR19, -R12.reuse ;  /* 0x0000001361617c23 */ /* 0x100fe2000801080c */
[----:B------:R-:W-:Y:S01]  /*2d10*/  ISETP.GT.AND P1, PT, R77, 0x11, PT ;  /* 0x000000114d00780c */ /* 0x000fe20003f24270 */
[----:B------:R-:W2:Y:S01]  /*2d20*/  MUFU.TANH R35, R35 ;  /* 0x0000002300237308 */ /* 0x000ea20000002400 */
[----:B------:R-:W-:Y:S01]  /*2d30*/  FMNMX.FTZ R71, R48, R71, !PT ;  /* 0x0000004730477209 */ /* 0x000fe20007810000 */
[--C-:B------:R-:W-:Y:S01]  /*2d40*/  FFMA.FTZ R20, R95, UR19, -R12.reuse ;  /* 0x000000135f147c23 */ /* 0x100fe2000801080c */
[----:B------:R-:W-:Y:S01]  /*2d50*/  ISETP.GT.AND P2, PT, R77, 0x18, PT ;  /* 0x000000184d00780c */ /* 0x000fe20003f44270 */
[--C-:B------:R-:W-:Y:S01]  /*2d60*/  FFMA.FTZ R93, R93, UR19, -R12.reuse ;  /* 0x000000135d5d7c23 */ /* 0x100fe2000801080c */
[----:B0-----:R-:W-:Y:S01]  /*2d70*/  FSEL R28, R28, -INF , P1 ;  /* 0xff8000001c1c7808 */ /* 0x001fe20000800000 */
[--C-:B------:R-:W-:Y:S01]  /*2d80*/  FFMA.FTZ R91, R91, UR19, -R12.reuse ;  /* 0x000000135b5b7c23 */ /* 0x100fe2000801080c */
[----:B------:R-:W-:Y:S01]  /*2d90*/  FMNMX.FTZ R71, R52, R71, !PT ;  /* 0x0000004734477209 */ /* 0x000fe20007810000 */
[----:B------:R-:W0:Y:S01]  /*2da0*/  MUFU.TANH R36, R36 ;  /* 0x0000002400247308 */ /* 0x000e220000002400 */
        /* <DEDUP_REMOVED lines=8> */
[----:B----4-:R-:W-:Y:S01]  /*2e30*/  FSEL R30, R30, -INF , P1 ;  /* 0xff8000001e1e7808 */ /* 0x010fe20000800000 */
[--C-:B------:R-:W-:Y:S01]  /*2e40*/  FFMA.FTZ R49, R49, UR19, -R12.reuse ;  /* 0x0000001331317c23 */ /* 0x100fe2000801080c */
[----:B------:R-:W-:Y:S01]  /*2e50*/  FMNMX.FTZ R27, R29, R24, !PT ;  /* 0x000000181d1b7209 */ /* 0x000fe20007810000 */
[--C-:B------:R-:W-:Y:S01]  /*2e60*/  FFMA.FTZ R45, R45, UR19, -R12.reuse ;  /* 0x000000132d2d7c23 */ /* 0x100fe2000801080c */
[----:B------:R-:W-:Y:S01]  /*2e70*/  ISETP.GT.AND P1, PT, R77, 0x21, PT ;  /* 0x000000214d00780c */ /* 0x000fe20003f24270 */
[--C-:B------:R-:W-:Y:S01]  /*2e80*/  FFMA.FTZ R41, R41, UR19, -R12.reuse ;  /* 0x0000001329297c23 */ /* 0x100fe2000801080c */
[----:B-----5:R-:W-:Y:S01]  /*2e90*/  FSEL R32, R32, -INF , P2 ;  /* 0xff80000020207808 */ /* 0x020fe20001000000 */
        /* <DEDUP_REMOVED lines=17> */
[----:B--2---:R-:W-:Y:S01]  /*2fb0*/  FSEL R34, R34, -INF , P1 ;  /* 0xff80000022227808 */ /* 0x004fe20000800000 */
[----:B------:R-:W-:Y:S01]  /*2fc0*/  FFMA.FTZ R9, R9, UR19, -R12 ;  /* 0x0000001309097c23 */ /* 0x000fe2000801080c */
[----:B------:R-:W-:-:S02]  /*2fd0*/  FMNMX.FTZ R79, R33, R76, !PT ;  /* 0x0000004c214f7209 */ /* 0x000fc40007810000 */
[----:B------:R-:W-:Y:S02]  /*2fe0*/  CS2R R100, SRZ ;  /* 0x0000000000647805 */ /* 0x000fe4000001ff00 */
[----:B------:R-:W-:Y:S02]  /*2ff0*/  ISETP.GT.AND P1, PT, R77, 0x31, PT ;  /* 0x000000314d00780c */ /* 0x000fe40003f24270 */
[----:B------:R-:W-:Y:S02]  /*3000*/  CS2R R98, SRZ ;  /* 0x0000000000627805 */ /* 0x000fe4000001ff00 */
[----:B------:R-:W-:Y:S01]  /*3010*/  FSEL R75, R35, -INF , P2 ;  /* 0xff800000234b7808 */ /* 0x000fe20001000000 */
[----:B------:R-:W2:Y:S01]  /*3020*/  MUFU.TANH R54, R54 ;  /* 0x0000003600367308 */ /* 0x000ea20000002400 */
[----:B------:R-:W-:Y:S02]  /*3030*/  FMNMX.FTZ R78, R34, R79, !PT ;  /* 0x0000004f224e7209 */ /* 0x000fe40007810000 */
[----:B------:R-:W-:-:S02]  /*3040*/  CS2R R94, SRZ ;  /* 0x00000000005e7805 */ /* 0x000fc4000001ff00 */
[----:B------:R-:W-:Y:S02]  /*3050*/  ISETP.GT.AND P2, PT, R77, 0x38, PT ;  /* 0x000000384d00780c */ /* 0x000fe40003f44270 */
[----:B0-----:R-:W-:Y:S01]  /*3060*/  FSEL R76, R36, -INF , P1 ;  /* 0xff800000244c7808 */ /* 0x001fe20000800000 */
[----:B------:R-:W-:-:S01]  /*3070*/  FFMA.FTZ R36, R67, UR19, -R12 ;  /* 0x0000001343247c23 */ /* 0x000fc2000801080c */
[----:B------:R-:W-:Y:S01]  /*3080*/  FMNMX.FTZ R35, R75, R78, !PT ;  /* 0x0000004e4b237209 */ /* 0x000fe20007810000 */
[----:B------:R-:W0:Y:S01]  /*3090*/  MUFU.TANH R56, R56 ;  /* 0x0000003800387308 */ /* 0x000e220000002400 */
[----:B------:R-:W-:Y:S02]  /*30a0*/  ISETP.GT.AND P1, PT, R77, 0x39, PT ;  /* 0x000000394d00780c */ /* 0x000fe40003f24270 */
[----:B---3--:R-:W-:Y:S02]  /*30b0*/  FSEL R40, R40, -INF , P2 ;  /* 0xff80000028287808 */ /* 0x008fe40001000000 */
[----:B------:R-:W-:-:S02]  /*30c0*/  FMNMX.FTZ R35, R76, R35, !PT ;  /* 0x000000234c237209 */ /* 0x000fc40007810000 */
[----:B------:R-:W-:Y:S01]  /*30d0*/  ISETP.GT.AND P2, PT, R77, 0x40, PT ;  /* 0x000000404d00780c */ /* 0x000fe20003f44270 */
[----:B------:R-:W3:Y:S01]  /*30e0*/  MUFU.TANH R60, R60 ;  /* 0x0000003c003c7308 */ /* 0x000ee20000002400 */
[----:B----4-:R-:W-:Y:S01]  /*30f0*/  FSEL R67, R38, -INF , P1 ;  /* 0xff80000026437808 */ /* 0x010fe20000800000 */
[----:B------:R-:W-:Y:S01]  /*3100*/  FFMA.FTZ R38, R63, UR19, -R12 ;  /* 0x000000133f267c23 */ /* 0x000fe2000801080c */
[----:B------:R-:W-:Y:S02]  /*3110*/  FMNMX.FTZ R78, R40, R35, !PT ;  /* 0x00000023284e7209 */ /* 0x000fe40007810000 */
[----:B------:R-:W-:Y:S02]  /*3120*/  ISETP.GT.AND P1, PT, R77, 0x41, PT ;  /* 0x000000414d00780c */ /* 0x000fe40003f24270 */
[----:B-1----:R-:W-:Y:S01]  /*3130*/  FSEL R44, R44, -INF , P2 ;  /* 0xff8000002c2c7808 */ /* 0x002fe20001000000 */
[----:B------:R-:W1:Y:S01]  /*3140*/  MUFU.TANH R58, R58 ;  /* 0x0000003a003a7308 */ /* 0x000e620000002400 */
[----:B------:R-:W-:-:S02]  /*3150*/  FMNMX.FTZ R35, R67, R78, !PT ;  /* 0x0000004e43237209 */ /* 0x000fc40007810000 */
[C---:B------:R-:W-:Y:S02]  /*3160*/  ISETP.GT.AND P2, PT, R77.reuse, 0x48, PT ;  /* 0x000000484d00780c */ /* 0x040fe40003f44270 */
[----:B-----5:R-:W-:Y:S02]  /*3170*/  FSEL R42, R42, -INF , P1 ;  /* 0xff8000002a2a7808 */ /* 0x020fe40000800000 */
[----:B------:R-:W-:Y:S01]  /*3180*/  FMNMX.FTZ R35, R44, R35, !PT ;  /* 0x000000232c237209 */ /* 0x000fe20007810000 */
[----:B------:R-:W4:Y:S01]  /*3190*/  MUFU.TANH R64, R64 ;  /* 0x0000004000407308 */ /* 0x000f220000002400 */
[----:B------:R-:W-:Y:S02]  /*31a0*/  ISETP.GT.AND P1, PT, R77, 0x49, PT ;  /* 0x000000494d00780c */ /* 0x000fe40003f24270 */
[----:B--2---:R-:W-:Y:S02]  /*31b0*/  FSEL R54, R54, -INF , P2 ;  /* 0xff80000036367808 */ /* 0x004fe40001000000 */
[----:B------:R-:W-:-:S02]  /*31c0*/  FMNMX.FTZ R35, R42, R35, !PT ;  /* 0x000000232a237209 */ /* 0x000fc40007810000 */
[----:B------:R-:W-:Y:S01]  /*31d0*/  ISETP.GT.AND P2, PT, R77, 0x50, PT ;  /* 0x000000504d00780c */ /* 0x000fe20003f44270 */
[----:B------:R-:W2:Y:S01]  /*31e0*/  MUFU.TANH R62, R62 ;  /* 0x0000003e003e7308 */ /* 0x000ea20000002400 */
[----:B0-----:R-:W-:Y:S01]  /*31f0*/  FSEL R63, R56, -INF , P1 ;  /* 0xff800000383f7808 */ /* 0x001fe20000800000 */
[--C-:B------:R-:W-:Y:S01]  /*3200*/  FFMA.FTZ R56, R57, UR19, -R12.reuse ;  /* 0x0000001339387c23 */ /* 0x100fe2000801080c */
[----:B------:R-:W-:Y:S02]  /*3210*/  FMNMX.FTZ R78, R54, R35, !PT ;  /* 0x00000023364e7209 */ /* 0x000fe40007810000 */
[----:B------:R-:W-:Y:S02]  /*3220*/  ISETP.GT.AND P1, PT, R77, 0x51, PT ;  /* 0x000000514d00780c */ /* 0x000fe40003f24270 */
[----:B---3--:R-:W-:Y:S01]  /*3230*/  FSEL R60, R60, -INF , P2 ;  /* 0xff8000003c3c7808 */ /* 0x008fe20001000000 */
[----:B------:R-:W0:Y:S01]  /*3240*/  MUFU.TANH R66, R66 ;  /* 0x0000004200427308 */ /* 0x000e220000002400 */
[----:B------:R-:W-:Y:S01]  /*3250*/  FMNMX.FTZ R35, R63, R78, !PT ;  /* 0x0000004e3f237209 */ /* 0x000fe20007810000 */
[----:B------:R-:W-:Y:S01]  /*3260*/  FFMA.FTZ R78, R51, UR19, -R12 ;  /* 0x00000013334e7c23 */ /* 0x000fe2000801080c */
[----:B------:R-:W-:-:S02]  /*3270*/  ISETP.GT.AND P2, PT, R77, 0x58, PT ;  /* 0x000000584d00780c */ /* 0x000fc40003f44270 */
[----:B-1----:R-:W-:Y:S02]  /*3280*/  FSEL R58, R58, -INF , P1 ;  /* 0xff8000003a3a7808 */ /* 0x002fe40000800000 */
[----:B------:R-:W-:Y:S01]  /*3290*/  FMNMX.FTZ R35, R60, R35, !PT ;  /* 0x000000233c237209 */ /* 0x000fe20007810000 */
[----:B------:R-:W1:Y:S01]  /*32a0*/  MUFU.TANH R65, R65 ;  /* 0x0000004100417308 */ /* 0x000e620000002400 */
[C---:B------:R-:W-:Y:S02]  /*32b0*/  ISETP.GT.AND P1, PT, R77.reuse, 0x59, PT ;  /* 0x000000594d00780c */ /* 0x040fe40003f24270 */
[----:B----4-:R-:W-:Y:S02]  /*32c0*/  FSEL R64, R64, -INF , P2 ;  /* 0xff80000040407808 */ /* 0x010fe40001000000 */
[----:B------:R-:W-:Y:S02]  /*32d0*/  FMNMX.FTZ R35, R58, R35, !PT ;  /* 0x000000233a237209 */ /* 0x000fe40007810000 */
[----:B------:R-:W-:Y:S01]  /*32e0*/  ISETP.GT.AND P2, PT, R77, 0x60, PT ;  /* 0x000000604d00780c */ /* 0x000fe20003f44270 */
[----:B------:R-:W3:Y:S01]  /*32f0*/  MUFU.TANH R69, R69 ;  /* 0x0000004500457308 */ /* 0x000ee20000002400 */
[----:B--2---:R-:W-:-:S02]  /*3300*/  FSEL R62, R62, -INF , P1 ;  /* 0xff8000003e3e7808 */ /* 0x004fc40000800000 */
[----:B------:R-:W-:Y:S02]  /*3310*/  FMNMX.FTZ R35, R64, R35, !PT ;  /* 0x0000002340237209 */ /* 0x000fe40007810000 */
[C---:B------:R-:W-:Y:S02]  /*3320*/  ISETP.GT.AND P1, PT, R77.reuse, 0x61, PT ;  /* 0x000000614d00780c */ /* 0x040fe40003f24270 */
        /* <DEDUP_REMOVED lines=11> */
[----:B------:R-:W2:Y:S01]  /*33e0*/  MUFU.TANH R72, R72 ;  /* 0x0000004800487308 */ /* 0x000ea20000002400 */
[----:B0-----:R-:W-:-:S02]  /*33f0*/  FSEL R68, R68, -INF , P1 ;  /* 0xff80000044447808 */ /* 0x001fc40000800000 */
[----:B------:R-:W-:Y:S01]  /*3400*/  FMNMX.FTZ R35, R69, R80, !PT ;  /* 0x0000005045237209 */ /* 0x000fe20007810000 */
[----:B------:R-:W-:-:S01]  /*3410*/  FFMA.FTZ R80, R47, UR19, -R12 ;  /* 0x000000132f507c23 */ /* 0x000fc2000801080c */
[C---:B------:R-:W-:Y:S02]  /*3420*/  ISETP.GT.AND P1, PT, R77.reuse, 0x71, PT ;  /* 0x000000714d00780c */ /* 0x040fe40003f24270 */
[----:B------:R-:W-:Y:S01]  /*3430*/  FMNMX.FTZ R35, R68, R35, !PT ;  /* 0x0000002344237209 */ /* 0x000fe20007810000 */
        /* <DEDUP_REMOVED lines=8> */
[----:B------:R-:W-:Y:S01]  /*34c0*/  MUFU.EX2 R13, R13 ;  /* 0x0000000d000d7308 */ /* 0x000fe20000000800 */
[----:B0-----:R-:W-:-:S04]  /*34d0*/  FSEL R73, R73, -INF , P2 ;  /* 0xff80000049497808 */ /* 0x001fc80001000000 */
[----:B------:R-:W-:-:S03]  /*34e0*/  FMNMX.FTZ R82, R73, R82, !PT ;  /* 0x0000005249527209 */ /* 0x000fc60007810000 */
[----:B------:R-:W-:Y:S01]  /*34f0*/  MUFU.EX2 R14, R14 ;  /* 0x0000000e000e7308 */ /* 0x000fe20000000800 */
[----:B-1----:R-:W-:Y:S01]  /*3500*/  FSEL R47, R74, -INF , P1 ;  /* 0xff8000004a2f7808 */ /* 0x002fe20000800000 */
[----:B------:R-:W-:-:S03]  /*3510*/  FFMA.FTZ R74, R43, UR19, -R12 ;  /* 0x000000132b4a7c23 */ /* 0x000fc6000801080c */
[----:B------:R-:W-:Y:S01]  /*3520*/  FMNMX.FTZ R35, R47, R82, !PT ;  /* 0x000000522f237209 */ /* 0x000fe20007810000 */
[----:B------:R-:W-:-:S01]  /*3530*/  FFMA.FTZ R82, R21, UR19, -R12 ;  /* 0x0000001315527c23 */ /* 0x000fc2000801080c */
[----:B------:R-:W-:Y:S01]  /*3540*/  FFMA.FTZ R21, R25, UR19, -R12 ;  /* 0x0000001319157c23 */ /* 0x000fe2000801080c */
[----:B------:R0:W-:Y:S02]  /*3550*/  MUFU.EX2 R15, R97 ;  /* 0x00000061000f7308 */ /* 0x0001e40000000800 */
[----:B------:R-:W1:Y:S06]  /*3560*/  SHFL.BFLY PT, R86, R35, 0x2, 0x1f ;  /* 0x0c401f0023567f89 */ /* 0x000e6c00000e0000 */
[----:B------:R-:W2:Y:S01]  /*3570*/  MUFU.EX2 R20, R20 ;  /* 0x0000001400147308 */ /* 0x000ea20000000800 */
[----:B0-----:R-:W-:-:S07]  /*3580*/  CS2R R96, SRZ ;  /* 0x0000000000607805 */ /* 0x001fce000001ff00 */
[----:B------:R0:W-:Y:S08]  /*3590*/  MUFU.EX2 R24, R93 ;  /* 0x0000005d00187308 */ /* 0x0001f00000000800 */
[----:B------:R3:W-:Y:S01]  /*35a0*/  MUFU.EX2 R27, R91 ;  /* 0x0000005b001b7308 */ /* 0x0007e20000000800 */
[----:B--2---:R-:W-:Y:S02]  /*35b0*/  F2FP.SATFINITE.E4M3.F32.PACK_AB_MERGE_C R149, R20, R15, RZ ;  /* 0x0000000f1495723e */ /* 0x004fe400048070ff */
[----:B0-----:R-:W-:-:S02]  /*35c0*/  CS2R R92, SRZ ;  /* 0x00000000005c7805 */ /* 0x001fc4000001ff00 */
[----:B-1----:R-:W-:Y:S01]  /*35d0*/  FMNMX.FTZ R25, R35, R86, !PT ;  /* 0x0000005623197209 */ /* 0x002fe20007810000 */
[--C-:B------:R-:W-:Y:S01]  /*35e0*/  FFMA.FTZ R86, R3, UR19, -R12.reuse ;  /* 0x0000001303567c23 */ /* 0x100fe2000801080c */
[----:B------:R-:W-:-:S01]  /*35f0*/  FFMA.FTZ R3, R7, UR19, -R12 ;  /* 0x0000001307037c23 */ /* 0x000fc2000801080c */
[----:B------:R-:W-:Y:S01]  /*3600*/  FFMA.FTZ R7, R8, UR19, -R12 ;  /* 0x0000001308077c23 */ /* 0x000fe2000801080c */
[----:B------:R-:W-:Y:S01]  /*3610*/  F2FP.SATFINITE.E4M3.F32.PACK_AB_MERGE_C R149, R14, R13, R149 ;  /* 0x0000000d0e95723e */ /* 0x000fe20004807095 */
[----:B------:R-:W0:Y:S01]  /*3620*/  SHFL.BFLY PT, R88, R25, 0x1, 0x1f ;  /* 0x0c201f0019587f89 */ /* 0x000e2200000e0000 */
[----:B------:R-:W-:Y:S01]  /*3630*/  MUFU.EX2 R31, R31 ;  /* 0x0000001f001f7308 */ /* 0x000fe20000000800 */
[----:B---3--:R-:W-:-:S07]  /*3640*/  CS2R R90, SRZ ;  /* 0x00000000005a7805 */ /* 0x008fce000001ff00 */
        /* <DEDUP_REMOVED lines=8> */
[----:B------:R-:W-:Y:S02]  /*36d0*/  CS2R R88, SRZ ;  /* 0x0000000000587805 */ /* 0x000fe4000001ff00 */
[----:B------:R-:W-:Y:S02]  /*36e0*/  F2FP.SATFINITE.E4M3.F32.PACK_AB_MERGE_C R151, R27, R24, R151 ;  /* 0x000000181b97723e */ /* 0x000fe40004807097 */
        /* <DEDUP_REMOVED lines=13> */
[----:B------:R-:W-:Y:S01]  /*37c0*/  FADD.FTZ R42, R13, R14 ;  /* 0x0000000e0d2a7221 */ /* 0x000fe20000010000 */
        /* <DEDUP_REMOVED lines=24> */
[----:B------:R-:W-:-:S03]  /*3950*/  FFMA.FTZ R47, R47, UR19, -R39 ;  /* 0x000000132f2f7c23 */ /* 0x000fc60008010827 */
[----:B------:R-:W0:Y:S08]  /*3960*/  MUFU.EX2 R43, R43 ;  /* 0x0000002b002b7308 */ /* 0x000e300000000800 */
[----:B------:R-:W2:Y:S01]  /*3970*/  MUFU.EX2 R28, R28 ;  /* 0x0000001c001c7308 */ /* 0x000ea20000000800 */
[----:B-1----:R-:W-:-:S04]  /*3980*/  F2FP.SATFINITE.E4M3.F32.PACK_AB_MERGE_C R148, R51, R46, RZ ;  /* 0x0000002e3394723e */ /* 0x002fc800048070ff */
[----:B------:R-:W-:-:S03]  /*3990*/  F2FP.SATFINITE.E4M3.F32.PACK_AB_MERGE_C R148, R25, R8, R148 ;  /* 0x000000081994723e */ /* 0x000fc60004807094 */
[----:B------:R1:W-:Y:S08]  /*39a0*/  MUFU.EX2 R76, R67 ;  /* 0x00000043004c7308 */ /* 0x0003f00000000800 */
[----:B------:R-:W3:Y:S01]  /*39b0*/  MUFU.EX2 R48, R48 ;  /* 0x0000003000307308 */ /* 0x000ee20000000800 */
[----:B-1----:R-:W-:-:S01]  /*39c0*/  FADD.FTZ R67, R15, R42 ;  /* 0x0000002a0f437221 */ /* 0x002fc20000010000 */
[----:B------:R-:W-:Y:S01]  /*39d0*/  FADD.FTZ R42, R46, R61 ;  /* 0x0000003d2e2a7221 */ /* 0x000fe20000010000 */
[----:B------:R-:W-:-:S02]  /*39e0*/  FFMA.FTZ R61, R58, UR19, -R39 ;  /* 0x000000133a3d7c23 */ /* 0x000fc40008010827 */
[----:B------:R-:W-:Y:S01]  /*39f0*/  FADD.FTZ R67, R20, R67 ;  /* 0x0000004314437221 */ /* 0x000fe20000010000 */
[----:B------:R-:W-:-:S02]  /*3a00*/  FADD.FTZ R42, R51, R42 ;  /* 0x0000002a332a7221 */ /* 0x000fc40000010000 */
[----:B------:R-:W1:Y:S01]  /*3a10*/  MUFU.EX2 R77, R77 ;  /* 0x0000004d004d7308 */ /* 0x000e620000000800 */
[----:B------:R-:W-:-:S01]  /*3a20*/  FADD.FTZ R44, R24, R67 ;  /* 0x00000043182c7221 */ /* 0x000fc20000010000 */
[----:B0-----:R-:W-:-:S03]  /*3a30*/  FADD.FTZ R67, R43, R42 ;  /* 0x0000002a2b437221 */ /* 0x001fc60000010000 */
[----:B------:R-:W-:Y:S01]  /*3a40*/  FADD.FTZ R44, R27, R44 ;  /* 0x0000002c1b2c7221 */ /* 0x000fe20000010000 */
[----:B--2---:R-:W-:-:S02]  /*3a50*/  FADD.FTZ R67, R28, R67 ;  /* 0x000000431c437221 */ /* 0x004fc40000010000 */
[----:B------:R-:W0:Y:S01]  /*3a60*/  MUFU.EX2 R29, R29 ;  /* 0x0000001d001d7308 */ /* 0x000e220000000800 */
[----:B------:R-:W-:-:S01]  /*3a70*/  FADD.FTZ R79, R31, R44 ;  /* 0x0000002c1f4f7221 */ /* 0x000fc20000010000 */
[----:B---3--:R-:W-:-:S03]  /*3a80*/  FADD.FTZ R42, R48, R67 ;  /* 0x00000043302a7221 */ /* 0x008fc60000010000 */
[----:B------:R-:W-:-:S03]  /*3a90*/  FADD.FTZ R79, R36, R79 ;  /* 0x0000004f244f7221 */ /* 0x000fc60000010000 */
        /* <DEDUP_REMOVED lines=8> */
[----:B------:R-:W-:-:S06]  /*3b20*/  FADD.FTZ R44, R56, R79 ;  /* 0x0000004f382c7221 */ /* 0x000fcc0000010000 */
        /* <DEDUP_REMOVED lines=18> */
[----:B------:R2:W3:Y:S01]  /*3c50*/  MUFU.EX2 R75, R40 ;  /* 0x00000028004b7308 */ /* 0x0004e20000000800 */
[----:B-1----:R-:W-:-:S07]  /*3c60*/  FADD.FTZ R20, R33, R20 ;  /* 0x0000001421147221 */ /* 0x002fce0000010000 */
[----:B------:R-:W1:Y:S01]  /*3c70*/  MUFU.EX2 R80, R80 ;  /* 0x0000005000507308 */ /* 0x000e620000000800 */
[----:B0-----:R-:W-:-:S01]  /*3c80*/  FADD.FTZ R31, R49, R36 ;  /* 0x00000024311f7221 */ /* 0x001fc20000010000 */
[----:B--2---:R-:W-:-:S06]  /*3c90*/  FFMA.FTZ R40, R60, UR19, -R39 ;  /* 0x000000133c287c23 */ /* 0x004fcc0008010827 */
[----:B------:R-:W0:Y:S01]  /*3ca0*/  MUFU.EX2 R45, R45 ;  /* 0x0000002d002d7308 */ /* 0x000e220000000800 */
[----:B---3--:R-:W-:-:S01]  /*3cb0*/  FADD.FTZ R15, R75, R20 ;  /* 0x000000144b0f7221 */ /* 0x008fc20000010000 */
[----:B------:R-:W-:-:S03]  /*3cc0*/  F2FP.SATFINITE.E4M3.F32.PACK_AB_MERGE_C R75, R76, R75, RZ ;  /* 0x0000004b4c4b723e */ /* 0x000fc600048070ff */
[----:B------:R-:W-:Y:S01]  /*3cd0*/  FADD.FTZ R15, R76, R15 ;  /* 0x0000000f4c0f7221 */ /* 0x000fe20000010000 */
[----:B------:R-:W-:Y:S02]  /*3ce0*/  F2FP.SATFINITE.E4M3.F32.PACK_AB_MERGE_C R146, R33, R32, R75 ;  /* 0x000000202192723e */ /* 0x000fe4000480704b */
[----:B------:R-:W2:Y:S01]  /*3cf0*/  MUFU.EX2 R34, R34 ;  /* 0x0000002200227308 */ /* 0x000ea20000000800 */
[----:B-1----:R-:W-:-:S04]  /*3d00*/  F2FP.SATFINITE.E4M3.F32.PACK_AB_MERGE_C R49, R80, R49, RZ ;  /* 0x000000315031723e */ /* 0x002fc800048070ff */
[----:B------:R-:W-:-:S03]  /*3d10*/  F2FP.SATFINITE.E4M3.F32.PACK_AB_MERGE_C R147, R78, R53, R49 ;  /* 0x000000354e93723e */ /* 0x000fc60004807031 */
[----:B------:R-:W1:Y:S08]  /*3d20*/  MUFU.EX2 R74, R74 ;  /* 0x0000004a004a7308 */ /* 0x000e700000000800 */
[----:B------:R-:W3:Y:S08]  /*3d30*/  MUFU.EX2 R57, R57 ;  /* 0x0000003900397308 */ /* 0x000ef00000000800 */
[----:B------:R-:W4:Y:S08]  /*3d40*/  MUFU.EX2 R41, R41 ;  /* 0x0000002900297308 */ /* 0x000f300000000800 */
[----:B------:R-:W5:Y:S08]  /*3d50*/  MUFU.EX2 R54, R54 ;  /* 0x0000003600367308 */ /* 0x000f700000000800 */
[----:B------:R-:W5:Y:S08]  /*3d60*/  MUFU.EX2 R84, R84 ;  /* 0x0000005400547308 */ /* 0x000f700000000800 */
[----:B------:R-:W5:Y:S08]  /*3d70*/  MUFU.EX2 R63, R63 ;  /* 0x0000003f003f7308 */ /* 0x000f700000000800 */
[----:B------:R0:W-:Y:S08]  /*3d80*/  MUFU.EX2 R39, R12 ;  /* 0x0000000c00277308 */ /* 0x0001f00000000800 */
[----:B------:R-:W5:Y:S01]  /*3d90*/  MUFU.EX2 R37, R37 ;  /* 0x0000002500257308 */ /* 0x000f620000000800 */
[----:B0-----:R-:W-:-:S04]  /*3da0*/  FADD.FTZ R12, R80, R31 ;  /* 0x0000001f500c7221 */ /* 0x001fc80000010000 */
[----:B------:R-:W-:Y:S01]  /*3db0*/  FADD.FTZ R31, R45, R12 ;  /* 0x0000000c2d1f7221 */ /* 0x000fe20000010000 */
[----:B--2---:R-:W-:-:S02]  /*3dc0*/  FADD.FTZ R12, R34, R15 ;  /* 0x0000000f220c7221 */ /* 0x004fc40000010000 */
[----:B------:R-:W0:Y:S01]  /*3dd0*/  MUFU.EX2 R40, R40 ;  /* 0x0000002800287308 */ /* 0x000e220000000800 */
[----:B-1----:R-:W-:-:S01]  /*3de0*/  FADD.FTZ R20, R74, R31 ;  /* 0x0000001f4a147221 */ /* 0x002fc20000010000 */
[----:B---3--:R-:W-:-:S03]  /*3df0*/  FADD.FTZ R13, R57, R12 ;  /* 0x0000000c390d7221 */ /* 0x008fc60000010000 */
[----:B----4-:R-:W-:Y:S01]  /*3e00*/  FADD.FTZ R15, R41, R20 ;  /* 0x00000014290f7221 */ /* 0x010fe20000010000 */
[----:B-----5:R-:W-:-:S01]  /*3e10*/  FADD.FTZ R12, R54, R13 ;  /* 0x0000000d360c7221 */ /* 0x020fc20000010000 */
[C---:B------:R-:W-:Y:S01]  /*3e20*/  F2FP.SATFINITE.E4M3.F32.PACK_AB_MERGE_C R41, R84.reuse, R41, RZ ;  /* 0x000000295429723e */ /* 0x040fe200048070ff */
[----:B------:R-:W1:Y:S01]  /*3e30*/  MUFU.EX2 R82, R82 ;  /* 0x0000005200527308 */ /* 0x000e620000000800 */
[----:B------:R-:W-:-:S01]  /*3e40*/  FADD.FTZ R84, R84, R15 ;  /* 0x0000000f54547221 */ /* 0x000fc20000010000 */
[C---:B------:R-:W-:Y:S01]  /*3e50*/  F2FP.SATFINITE.E4M3.F32.PACK_AB_MERGE_C R54, R63.reuse, R54, RZ ;  /* 0x000000363f36723e */ /* 0x040fe200048070ff */
[----:B------:R-:W-:-:S01]  /*3e60*/  FADD.FTZ R63, R63, R12 ;  /* 0x0000000c3f3f7221 */ /* 0x000fc20000010000 */
[----:B------:R-:W-:Y:S01]  /*3e70*/  F2FP.SATFINITE.E4M3.F32.PACK_AB_MERGE_C R141, R74, R45, R41 ;  /* 0x0000002d4a8d723e */ /* 0x000fe20004807029 */
[----:B------:R-:W-:-:S01]  /*3e80*/  FADD.FTZ R15, R37, R84 ;  /* 0x00000054250f7221 */ /* 0x000fc20000010000 */
        /* <DEDUP_REMOVED lines=16> */
[C---:B0-----:R-:W-:Y:S01]  /*3f90*/  F2FP.SATFINITE.E4M3.F32.PACK_AB_MERGE_C R64, R65.reuse, R64, RZ ;  /* 0x000000404140723e */ /* 0x041fe200048070ff */
[----:B------:R-:W-:-:S03]  /*3fa0*/  FADD.FTZ R65, R65, R8 ;  /* 0x0000000841417221 */ /* 0x000fc60000010000 */
[----:B------:R-:W-:-:S03]  /*3fb0*/  F2FP.SATFINITE.E4M3.F32.PACK_AB_MERGE_C R142, R61, R40, R64 ;  /* 0x000000283d8e723e */ /* 0x000fc60004807040 */
        /* <DEDUP_REMOVED lines=28> */
[----:B------:R-:W2:Y:S01]  /*4180*/  MUFU.EX2 R10, R9 ;  /* 0x00000009000a7308 */ /* 0x000ea20000000800 */
[----:B0-----:R-:W-:-:S01]  /*4190*/  FADD.FTZ R3, R73, R4 ;  /* 0x0000000449037221 */ /* 0x001fc20000010000 */
[----:B-1----:R-:W-:-:S03]  /*41a0*/  F2FP.SATFINITE.E4M3.F32.PACK_AB_MERGE_C R2, R8, R73, RZ ;  /* 0x000000490802723e */ /* 0x002fc600048070ff */
[----:B------:R-:W-:Y:S01]  /*41b0*/  FADD.FTZ R3, R8, R3 ;  /* 0x0000000308037221 */ /* 0x000fe20000010000 */
[----:B------:R-:W-:Y:S02]  /*41c0*/  F2FP.SATFINITE.E4M3.F32.PACK_AB_MERGE_C R138, R13, R70, R2 ;  /* 0x000000460d8a723e */ /* 0x000fe40004807002 */
[----:B--2---:R-:W-:Y:S01]  /*41d0*/  F2FP.SATFINITE.E4M3.F32.PACK_AB_MERGE_C R9, R10, R7, RZ ;  /* 0x000000070a09723e */ /* 0x004fe200048070ff */
[----:B------:R-:W-:-:S03]  /*41e0*/  FADD.FTZ R7, R7, R12 ;  /* 0x0000000c07077221 */ /* 0x000fc60000010000 */
[----:B------:R-:W-:Y:S01]  /*41f0*/  F2FP.SATFINITE.E4M3.F32.PACK_AB_MERGE_C R139, R5, R6, R9 ;  /* 0x00000006058b723e */ /* 0x000fe20004807009 */
[----:B------:R-:W-:-:S01]  /*4200*/  FADD.FTZ R2, R10, R7 ;  /* 0x000000070a027221 */ /* 0x000fc20000010000 */
        /* <DEDUP_REMOVED lines=8> */
.L_x_12284:
[----:B------:R-:W-:-:S04]  /*4290*/  UISETP.NE.AND UP0, UPT, UR22, 0x1, UPT ;  /* 0x000000011600788c */ /* 0x000fc8000bf05270 */
[----:B------:R-:W-:-:S04]  /*42a0*/  USEL UR37, URZ, 0x1, UP0 ;  /* 0x000000013f257887 */ /* 0x000fc80008000000 */
[----:B------:R-:W-:Y:S01]  /*42b0*/  ULOP3.LUT UR37, UR21, UR37, URZ, 0x3c, !UPT ;  /* 0x0000002515257292 */ /* 0x000fe2000f8e3c3f */
[----:B------:R-:W-:Y:S11]  /*42c0*/  @!P0 BRA `(.L_x_12274) ;  /* 0x0000000000048947 */ /* 0x000ff60003800000 */
[----:B------:R-:W-:Y:S01]  /*42d0*/  BPT.TRAP 0x1 ;  /* 0x000000040000795c */ /* 0x000fe20000300000 */
.L_x_12274:
        /* <DEDUP_REMOVED lines=9> */
.L_x_12275:
[----:B-1----:R-:W-:Y:S05]  /*4370*/  @P1 BRA `(.L_x_12276) ;  /* 0x0000000000081947 */ /* 0x002fea0003800000 */
[----:B------:R-:W1:Y:S02]  /*4380*/  SYNCS.PHASECHK.TRANS64.TRYWAIT P1, [UR20+0x19c30], R6 ;  /* 0x019c3006ff0075a7 */ /* 0x000e640008020154 */
[----:B-1----:R-:W-:Y:S05]  /*4390*/  @!P1 BRA `(.L_x_12277) ;  /* 0x000000bc00989947 */ /* 0x002fea0003800000 */
.L_x_12276:
        /* <DEDUP_REMOVED lines=17> */
.L_x_12278:
[----:B------:R-:W-:Y:S01]  /*44b0*/  ULEA UR11, UR22, UR46, 0x3 ;  /* 0x0000002e160b7291 */ /* 0x000fe2000f8e183f */
[----:B01----:R-:W-:-:S05]  /*44c0*/  IMAD.U32 R6, RZ, RZ, UR21 ;  /* 0x00000015ff067e24 */ /* 0x003fca000f8e00ff */
[----:B------:R-:W-:-:S04]  /*44d0*/  SHF.L.U32 R6, R6, 0x1f, RZ ;  /* 0x0000001f06067819 */ /* 0x000fc800000006ff */
[----:B------:R0:W1:Y:S01]  /*44e0*/  SYNCS.PHASECHK.TRANS64.TRYWAIT P1, [UR11+0x19c50], R6 ;  /* 0x019c5006ff0075a7 */ /* 0x000062000802014b */
[----:B------:R-:W-:Y:S05]  /*44f0*/  @!P0 BRA `(.L_x_12279) ;  /* 0x0000000000048947 */ /* 0x000fea0003800000 */
[----:B------:R-:W-:Y:S01]  /*4500*/  BPT.TRAP 0x1 ;  /* 0x000000040000795c */ /* 0x000fe20000300000 */
.L_x_12279:
[----:B-1----:R-:W-:Y:S05]  /*4510*/  @P1 BRA `(.L_x_12280) ;  /* 0x0000000000081947 */ /* 0x002fea0003800000 */
[----:B------:R-:W1:Y:S02]  /*4520*/  SYNCS.PHASECHK.TRANS64.TRYWAIT P1, [UR11+0x19c50], R6 ;  /* 0x019c5006ff0075a7 */ /* 0x000e64000802014b */
[----:B-1----:R-:W-:Y:S05]  /*4530*/  @!P1 BRA `(.L_x_12281) ;  /* 0x000000bc00489947 */ /* 0x002fea0003800000 */
.L_x_12280:
        /* <DEDUP_REMOVED lines=27> */
.L_x_12282:
[----:B------:R-:W-:Y:S01]  /*46f0*/  UISETP.NE.AND UP0, UPT, UR47, URZ, UPT ;  /* 0x0000003f2f00728c */ /* 0x000fe2000bf05270 */
[C---:B------:R-:W-:Y:S01]  /*4700*/  FMUL.FTZ R138, R0.reuse, R28 ;  /* 0x0000001c008a7220 */ /* 0x040fe20000410000 */
[----:B------:R-:W-:Y:S02]  /*4710*/  VIADD R28, R17, UR41 ;  /* 0x00000029111c7c36 */ /* 0x000fe40008000000 */
[C---:B-1----:R-:W-:Y:S01]  /*4720*/  FMUL.FTZ R7, R0.reuse, R27 ;  /* 0x0000001b00077220 */ /* 0x042fe20000410000 */
        /* <DEDUP_REMOVED lines=8> */
[----:B------:R-:W-:Y:S01]  /*47b0*/  FMUL.FTZ R139, R0, R29 ;  /* 0x0000001d008b7220 */ /* 0x000fe20000410000 */
[----:B------:R-:W-:-:S02]  /*47c0*/  IMAD.MOV.U32 R29, RZ, RZ, -0x2 ;  /* 0xfffffffeff1d7424 */ /* 0x000fc400078e00ff */
[C---:B------:R-:W-:Y:S01]  /*47d0*/  FMUL.FTZ R137, R0.reuse, R25 ;  /* 0x0000001900897220 */ /* 0x040fe20000410000 */
[----:B------:R-:W-:Y:S01]  /*47e0*/  MUFU.TANH R138, R138 ;  /* 0x0000008a008a7308 */ /* 0x000fe20000002400 */
[C---:B------:R-:W-:Y:S01]  /*47f0*/  FMUL.FTZ R11, R0.reuse, R35 ;  /* 0x00000023000b7220 */ /* 0x040fe20000410000 */
[C---:B------:R-:W-:Y:S01]  /*4800*/  FMUL.FTZ R32, R0.reuse, R32 ;  /* 0x0000002000207220 */ /* 0x040fe20000410000 */
[----:B------:R-:W-:Y:S01]  /*4810*/  FMUL.FTZ R140, R0, R33 ;  /* 0x00000021008c7220 */ /* 0x000fe20000410000 */
[----:B------:R-:W-:Y:S01]  /*4820*/  @P1 IMAD.HI.U32 R27, R28, UR6, RZ ;  /* 0x000000061c1b1c27 */ /* 0x000fe2000f8e00ff */
[----:B------:R-:W-:-:S03]  /*4830*/  @UP0 ULDC UR6, c[0x0][0x450] ;  /* 0x0001140000060ab9 */ /* 0x000fc60000000800 */
[C---:B------:R-:W-:Y:S01]  /*4840*/  FMUL.FTZ R36, R0.reuse, R36 ;  /* 0x0000002400247220 */ /* 0x040fe20000410000 */
[C---:B------:R-:W-:Y:S01]  /*4850*/  FMUL.FTZ R37, R0.reuse, R37 ;  /* 0x0000002500257220 */ /* 0x040fe20000410000 */
[----:B------:R-:W2:Y:S01]  /*4860*/  MUFU.TANH R136, R136 ;  /* 0x0000008800887308 */ /* 0x000ea20000002400 */
[----:B------:R-:W-:Y:S01]  /*4870*/  @P2 SHF.R.U32.HI R28, RZ, UR6, R27 ;  /* 0x00000006ff1c2c19 */ /* 0x000fe2000801161b */
[----:B------:R-:W-:Y:S01]  /*4880*/  UMOV UR6, 0xffffff80 ;  /* 0xffffff8000067882 */ /* 0x000fe20000000000 */
[C---:B------:R-:W-:Y:S01]  /*4890*/  FMUL.FTZ R25, R0.reuse, R51 ;  /* 0x0000003300197220 */ /* 0x040fe20000410000 */
[----:B------:R-:W-:Y:S01]  /*48a0*/  UIMAD UR6, UR18, UR6, 0x1 ;  /* 0x00000001120674a4 */ /* 0x000fe2000f8e0206 */
[C---:B------:R-:W-:Y:S01]  /*48b0*/  FMUL.FTZ R12, R0.reuse, R38 ;  /* 0x00000026000c7220 */ /* 0x040fe20000410000 */
[----:B------:R-:W3:Y:S01]  /*48c0*/  SHFL.IDX PT, R34, R28, RZ, 0x1c1f ;  /* 0x001c1fff1c227589 */ /* 0x000ee200000e0000 */
[C---:B------:R-:W-:Y:S01]  /*48d0*/  FMUL.FTZ R38, R0.reuse, R40 ;  /* 0x0000002800267220 */ /* 0x040fe20000410000 */
[----:B------:R-:W4:Y:S01]  /*48e0*/  MUFU.TANH R137, R137 ;  /* 0x0000008900897308 */ /* 0x000f220000002400 */
[----:B------:R-:W-:Y:S01]  /*48f0*/  FMUL.FTZ R13, R0, R39 ;  /* 0x00000027000d7220 */ /* 0x000fe20000410000 */
[----:B------:R-:W-:-:S02]  /*4900*/  IMAD R29, R16, R29, UR6 ;  /* 0x00000006101d7e24 */ /* 0x000fc4000f8e021d */
[C---:B------:R-:W-:Y:S01]  /*4910*/  FMUL.FTZ R39, R0.reuse, R41 ;  /* 0x0000002900277220 */ /* 0x040fe20000410000 */
[C---:B------:R-:W-:Y:S01]  /*4920*/  FMUL.FTZ R40, R0.reuse, R44 ;  /* 0x0000002c00287220 */ /* 0x040fe20000410000 */
[----:B------:R-:W-:Y:S01]  /*4930*/  FMUL.FTZ R41, R0, R45 ;  /* 0x0000002d00297220 */ /* 0x000fe20000410000 */
[----:B-1----:R-:W-:Y:S02]  /*4940*/  IMAD R29, R48, UR42, R29 ;  /* 0x0000002a301d7c24 */ /* 0x002fe4000f8e021d */
[C---:B------:R-:W-:Y:S01]  /*4950*/  FMUL.FTZ R45, R0.reuse, R53 ;  /* 0x00000035002d7220 */ /* 0x040fe20000410000 */
[----:B------:R-:W1:Y:S01]  /*4960*/  MUFU.TANH R139, R139 ;  /* 0x0000008b008b7308 */ /* 0x000e620000002400 */
[C---:B0-----:R-:W-:Y:S01]  /*4970*/  FMUL.FTZ R6, R0.reuse, R26 ;  /* 0x0000001a00067220 */ /* 0x041fe20000410000 */
        /* <DEDUP_REMOVED lines=11> */
[----:B------:R-:W-:Y:S01]  /*4a30*/  FMUL.FTZ R49, R0, R61 ;  /* 0x0000003d00317220 */ /* 0x000fe20000410000 */
[----:B---3--:R-:W-:Y:S01]  /*4a40*/  IADD3 R35, R34, -UR23, R29 ;  /* 0x8000001722237c10 */ /* 0x008fe2000fffe01d */
[C---:B------:R-:W-:Y:S01]  /*4a50*/  FMUL.FTZ R24, R0.reuse, R50 ;  /* 0x0000003200187220 */ /* 0x040fe20000410000 */
[----:B------:R-:W3:Y:S01]  /*4a60*/  MUFU.TANH R140, R140 ;  /* 0x0000008c008c7308 */ /* 0x000ee20000002400 */
[C---:B------:R-:W-:Y:S01]  /*4a70*/  FMUL.FTZ R50, R0.reuse, R64 ;  /* 0x0000004000327220 */ /* 0x040fe20000410000 */
[C---:B------:R-:W-:Y:S01]  /*4a80*/  ISETP.GT.AND P1, PT, R35.reuse, RZ, PT ;  /* 0x000000ff2300720c */ /* 0x040fe20003f24270 */
[C---:B------:R-:W-:Y:S01]  /*4a90*/  FMUL.FTZ R9, R0.reuse, R31 ;  /* 0x0000001f00097220 */ /* 0x040fe20000410000 */
[C---:B------:R-:W-:Y:S01]  /*4aa0*/  ISETP.GT.AND P2, PT, R35.reuse, 0x1, PT ;  /* 0x000000012300780c */ /* 0x040fe20003f44270 */
[----:B------:R-:W-:Y:S01]  /*4ab0*/  FMUL.FTZ R31, R0, R59 ;  /* 0x0000003b001f7220 */ /* 0x000fe20000410000 */
[----:B--2---:R-:W-:Y:S01]  /*4ac0*/  FSEL R33, R136, -INF , P1 ;  /* 0xff80000088217808 */ /* 0x004fe20000800000 */
[C---:B------:R-:W-:Y:S01]  /*4ad0*/  FMUL.FTZ R52, R0.reuse, R68 ;  /* 0x0000004400347220 */ /* 0x040fe20000410000 */
[----:B------:R-:W-:Y:S01]  /*4ae0*/  ISETP.GT.AND P1, PT, R35, 0x8, PT ;  /* 0x000000082300780c */ /* 0x000fe20003f24270 */
[----:B------:R-:W2:Y:S01]  /*4af0*/  MUFU.TANH R36, R36 ;  /* 0x0000002400247308 */ /* 0x000ea20000002400 */
[----:B----4-:R-:W-:Y:S01]  /*4b00*/  FSEL R137, R137, -INF , P2 ;  /* 0xff80000089897808 */ /* 0x010fe20001000000 */
[C---:B------:R-:W-:Y:S01]  /*4b10*/  FMUL.FTZ R8, R0.reuse, R30 ;  /* 0x0000001e00087220 */ /* 0x040fe20000410000 */
[----:B------:R-:W-:Y:S01]  /*4b20*/  FMNMX.FTZ R34, R33, R4, !PT ;  /* 0x0000000421227209 */ /* 0x000fe20007810000 */
[C---:B------:R-:W-:Y:S01]  /*4b30*/  FMUL.FTZ R30, R0.reuse, R58 ;  /* 0x0000003a001e7220 */ /* 0x040fe20000410000 */
[----:B------:R-:W-:Y:S01]  /*4b40*/  ISETP.GT.AND P2, PT, R35, 0x9, PT ;  /* 0x000000092300780c */ /* 0x000fe20003f44270 */
[----:B------:R-:W-:Y:S01]  /*4b50*/  FMUL.FTZ R58, R0, R77 ;  /* 0x0000004d003a7220 */ /* 0x000fe20000410000 */
[----:B------:R-:W-:Y:S01]  /*4b60*/  FSEL R138, R138, -INF , P1 ;  /* 0xff8000008a8a7808 */ /* 0x000fe20000800000 */
[----:B------:R-:W4:Y:S01]  /*4b70*/  MUFU.TANH R37, R37 ;  /* 0x0000002500257308 */ /* 0x000f220000002400 */
[----:B------:R-:W-:Y:S01]  /*4b80*/  FMNMX.FTZ R51, R137, R34, !PT ;  /* 0x0000002289337209 */ /* 0x000fe20007810000 */
[C---:B------:R-:W-:Y:S01]  /*4b90*/  FMUL.FTZ R80, R0.reuse, R80 ;  /* 0x0000005000507220 */ /* 0x040fe20000410000 */
[----:B------:R-:W-:Y:S01]  /*4ba0*/  ISETP.GT.AND P1, PT, R35, 0x10, PT ;  /* 0x000000102300780c */ /* 0x000fe20003f24270 */
[C---:B------:R-:W-:Y:S01]  /*4bb0*/  FMUL.FTZ R81, R0.reuse, R81 ;  /* 0x0000005100517220 */ /* 0x040fe20000410000 */
[----:B-1----:R-:W-:Y:S01]  /*4bc0*/  FSEL R139, R139, -INF , P2 ;  /* 0xff8000008b8b7808 */ /* 0x002fe20001000000 */
[----:B------:R-:W-:Y:S01]  /*4bd0*/  FMUL.FTZ R84, R0, R84 ;  /* 0x0000005400547220 */ /* 0x000fe20000410000 */
[----:B------:R-:W-:Y:S01]  /*4be0*/  FMNMX.FTZ R34, R138, R51, !PT ;  /* 0x000000338a227209 */ /* 0x000fe20007810000 */
[----:B------:R-:W1:Y:S01]  /*4bf0*/  MUFU.TANH R38, R38 ;  /* 0x0000002600267308 */ /* 0x000e620000002400 */
[----:B------:R-:W-:Y:S01]  /*4c00*/  ISETP.GT.AND P2, PT, R35, 0x11, PT ;  /* 0x000000112300780c */ /* 0x000fe20003f44270 */
[----:B------:R-:W-:Y:S01]  /*4c10*/  FMUL.FTZ R85, R0, R85 ;  /* 0x0000005500557220 */ /* 0x000fe20000410000 */
[----:B0-----:R-:W-:Y:S01]  /*4c20*/  FSEL R32, R32, -INF , P1 ;  /* 0xff80000020207808 */ /* 0x001fe20000800000 */
[C---:B------:R-:W-:Y:S01]  /*4c30*/  FMUL.FTZ R68, R0.reuse, R74 ;  /* 0x0000004a00447220 */ /* 0x040fe20000410000 */
[----:B------:R-:W-:Y:S01]  /*4c40*/  FMNMX.FTZ R51, R139, R34, !PT ;  /* 0x000000228b337209 */ /* 0x000fe20007810000 */
[----:B------:R-:W-:Y:S01]  /*4c50*/  FMUL.FTZ R63, R0, R63 ;  /* 0x0000003f003f7220 */ /* 0x000fe20000410000 */
[C---:B------:R-:W-:Y:S01]  /*4c60*/  ISETP.GT.AND P1, PT, R35.reuse, 0x18, PT ;  /* 0x000000182300780c */ /* 0x040fe20003f24270 */
[----:B------:R-:W0:Y:S01]  /*4c70*/  MUFU.TANH R39, R39 ;  /* 0x0000002700277308 */ /* 0x000e220000002400 */
[----:B---3--:R-:W-:Y:S01]  /*4c80*/  FSEL R34, R140, -INF , P2 ;  /* 0xff8000008c227808 */ /* 0x008fe20001000000 */
[----:B------:R-:W-:Y:S01]  /*4c90*/  UIADD3 UR20, UR20, 0x19c40, URZ ;  /* 0x00019c4014147890 */ /* 0x000fe2000fffe03f */
[----:B------:R-:W-:Y:S01]  /*4ca0*/  FMNMX.FTZ R53, R32, R51, !PT ;  /* 0x0000003320357209 */ /* 0x000fe20007810000 */
[----:B------:R-:W-:Y:S01]  /*4cb0*/  FMUL.FTZ R51, R0, R65 ;  /* 0x0000004100337220 */ /* 0x000fe20000410000 */
[----:B------:R-:W-:Y:S01]  /*4cc0*/  ISETP.GT.AND P2, PT, R35, 0x19, PT ;  /* 0x000000192300780c */ /* 0x000fe20003f44270 */
[----:B------:R-:W-:Y:S01]  /*4cd0*/  UPRMT UR20, UR45, 0x654, UR20 ;  /* 0x000006542d147896 */ /* 0x000fe20008000014 */
[----:B--2---:R-:W-:Y:S01]  /*4ce0*/  FSEL R36, R36, -INF , P1 ;  /* 0xff80000024247808 */ /* 0x004fe20000800000 */
[----:B------:R-:W2:Y:S01]  /*4cf0*/  MUFU.TANH R40, R40 ;  /* 0x0000002800287308 */ /* 0x000ea20000002400 */
[----:B------:R-:W-:-:S02]  /*4d00*/  FMNMX.FTZ R53, R34, R53, !PT ;  /* 0x0000003522357209 */ /* 0x000fc40007810000 */
[----:B------:R-:W-:Y:S02]  /*4d10*/  ISETP.GT.AND P1, PT, R35, 0x20, PT ;  /* 0x000000202300780c */ /* 0x000fe40003f24270 */
[----:B----4-:R-:W-:Y:S02]  /*4d20*/  FSEL R37, R37, -INF , P2 ;  /* 0xff80000025257808 */ /* 0x010fe40001000000 */
[----:B------:R-:W-:Y:S01]  /*4d30*/  FMNMX.FTZ R54, R36, R53, !PT ;  /* 0x0000003524367209 */ /* 0x000fe20007810000 */
[----:B------:R-:W3:Y:S01]  /*4d40*/  MUFU.TANH R41, R41 ;  /* 0x0000002900297308 */ /* 0x000ee20000002400 */
[----:B------:R-:W-:Y:S01]  /*4d50*/  ISETP.GT.AND P2, PT, R35, 0x21, PT ;  /* 0x000000212300780c */ /* 0x000fe20003f44270 */
[----:B------:R-:W-:Y:S01]  /*4d60*/  SYNCS.ARRIVE.TRANS64.RED.A1T0 RZ, [UR20], RZ ;  /* 0x000000ffffff79a7 */ /* 0x000fe20008100414 */
[----:B-1----:R-:W-:Y:S02]  /*4d70*/  FSEL R38, R38, -INF , P1 ;  /* 0xff80000026267808 */ /* 0x002fe40000800000 */
[----:B------:R-:W-:-:S02]  /*4d80*/  FMNMX.FTZ R53, R37, R54, !PT ;  /* 0x0000003625357209 */ /* 0x000fc40007810000 */
[----:B------:R-:W-:Y:S01]  /*4d90*/  ISETP.GT.AND P1, PT, R35, 0x28, PT ;  /* 0x000000282300780c */ /* 0x000fe20003f24270 */
[----:B------:R-:W1:Y:S01]  /*4da0*/  MUFU.TANH R42, R42 ;  /* 0x0000002a002a7308 */ /* 0x000e620000002400 */
[----:B0-----:R-:W-:Y:S02]  /*4db0*/  FSEL R39, R39, -INF , P2 ;  /* 0xff80000027277808 */ /* 0x001fe40001000000 */
[----:B------:R-:W-:Y:S01]  /*4dc0*/  FMNMX.FTZ R54, R38, R53, !PT ;  /* 0x0000003526367209 */ /* 0x000fe20007810000 */
[C---:B------:R-:W-:Y:S01]  /*4dd0*/  FMUL.FTZ R53, R0.reuse, R69 ;  /* 0x0000004500357220 */ /* 0x040fe20000410000 */
[----:B------:R-:W-:Y:S01]  /*4de0*/  ISETP.GT.AND P2, PT, R35, 0x29, PT ;  /* 0x000000292300780c */ /* 0x000fe20003f44270 */
[----:B------:R-:W-:Y:S01]  /*4df0*/  FMUL.FTZ R69, R0, R75 ;  /* 0x0000004b00457220 */ /* 0x000fe20000410000 */
[----:B--2---:R-:W-:Y:S01]  /*4e00*/  FSEL R40, R40, -INF , P1 ;  /* 0xff80000028287808 */ /* 0x004fe20000800000 */
[----:B------:R-:W0:Y:S01]  /*4e10*/  MUFU.TANH R43, R43 ;  /* 0x0000002b002b7308 */ /* 0x000e220000002400 */
[----:B------:R-:W-:Y:S01]  /*4e20*/  FMNMX.FTZ R55, R39, R54, !PT ;  /* 0x0000003627377209 */ /* 0x000fe20007810000 */
[----:B------:R-:W-:Y:S01]  /*4e30*/  FMUL.FTZ R54, R0, R72 ;  /* 0x0000004800367220 */ /* 0x000fe20000410000 */
[----:B------:R-:W-:-:S02]  /*4e40*/  ISETP.GT.AND P1, PT, R35, 0x30, PT ;  /* 0x000000302300780c */ /* 0x000fc40003f24270 */
[----:B---3--:R-:W-:Y:S02]  /*4e50*/  FSEL R41, R41, -INF , P2 ;  /* 0xff80000029297808 */ /* 0x008fe40001000000 */
        /* <DEDUP_REMOVED lines=8> */
[----:B------:R-:W-:Y:S01]  /*4ee0*/  FMNMX.FTZ R56, R42, R55, !PT ;  /* 0x000000372a387209 */ /* 0x000fe20007810000 */
[C---:B------:R-:W-:Y:S01]  /*4ef0*/  FMUL.FTZ R55, R0.reuse, R73 ;  /* 0x0000004900377220 */ /* 0x040fe20000410000 */
[----:B------:R-:W-:Y:S01]  /*4f00*/  ISETP.GT.AND P2, PT, R35, 0x39, PT ;  /* 0x000000392300780c */ /* 0x000fe20003f44270 */
[----:B------:R-:W-:Y:S01]  /*4f10*/  FMUL.FTZ R73, R0, R83 ;  /* 0x0000005300497220 */ /* 0x000fe20000410000 */
[----:B------:R-:W-:Y:S01]  /*4f20*/  FMNMX.FTZ R57, R43, R56, !PT ;  /* 0x000000382b397209 */ /* 0x000fe20007810000 */
[----:B------:R-:W0:Y:S01]  /*4f30*/  MUFU.TANH R46, R46 ;  /* 0x0000002e002e7308 */ /* 0x000e220000002400 */
[----:B--2---:R-:W-:Y:S02]  /*4f40*/  FSEL R44, R44, -INF , P1 ;  /* 0xff8000002c2c7808 */ /* 0x004fe40000800000 */
[----:B------:R-:W-:Y:S02]  /*4f50*/  ISETP.GT.AND P1, PT, R35, 0x40, PT ;  /* 0x000000402300780c */ /* 0x000fe40003f24270 */
[----:B------:R-:W-:Y:S01]  /*4f60*/  FMNMX.FTZ R56, R44, R57, !PT ;  /* 0x000000392c387209 */ /* 0x000fe20007810000 */
[----:B------:R-:W-:Y:S01]  /*4f70*/  FMUL.FTZ R57, R0, R76 ;  /* 0x0000004c00397220 */ /* 0x000fe20000410000 */
[----:B------:R-:W-:Y:S01]  /*4f80*/  IMAD.U32 R76, RZ, RZ, UR19 ;  /* 0x00000013ff4c7e24 */ /* 0x000fe2000f8e00ff */
[----:B------:R-:W2:Y:S01]  /*4f90*/  MUFU.TANH R47, R47 ;  /* 0x0000002f002f7308 */ /* 0x000ea20000002400 */
[----:B-1----:R-:W-:-:S02]  /*4fa0*/  FSEL R45, R45, -INF , P2 ;  /* 0xff8000002d2d7808 */ /* 0x002fc40001000000 */
[----:B------:R-:W-:Y:S02]  /*4fb0*/  ISETP.GT.AND P2, PT, R35, 0x41, PT ;  /* 0x000000412300780c */ /* 0x000fe40003f44270 */
[----:B------:R-:W-:-:S03]  /*4fc0*/  FMNMX.FTZ R59, R45, R56, !PT ;  /* 0x000000382d3b7209 */ /* 0x000fc60007810000 */
[----:B------:R-:W1:Y:S01]  /*4fd0*/  MUFU.TANH R48, R48 ;  /* 0x0000003000307308 */ /* 0x000e620000002400 */
[----:B0-----:R-:W-:Y:S02]  /*4fe0*/  FSEL R46, R46, -INF , P1 ;  /* 0xff8000002e2e7808 */ /* 0x001fe40000800000 */
[----:B------:R-:W-:Y:S02]  /*4ff0*/  ISETP.GT.AND P1, PT, R35, 0x48, PT ;  /* 0x000000482300780c */ /* 0x000fe40003f24270 */
[----:B------:R-:W-:-:S03]  /*5000*/  FMNMX.FTZ R56, R46, R59, !PT ;  /* 0x0000003b2e387209 */ /* 0x000fc60007810000 */
        /* <DEDUP_REMOVED lines=31> */
[----:B------:R-:W-:Y:S01]  /*5200*/  FMNMX.FTZ R56, R54, R59, !PT ;  /* 0x0000003b36387209 */ /* 0x000fe20007810000 */
[----:B------:R-:W-:Y:S02]  /*5210*/  FMUL.FTZ R59, R0, R62 ;  /* 0x0000003e003b7220 */ /* 0x000fe40000410000 */
[----:B------:R-:W1:Y:S01]  /*5220*/  MUFU.TANH R58, R58 ;  /* 0x0000003a003a7308 */ /* 0x000e620000002400 */
[----:B0-----:R-:W-:Y:S02]  /*5230*/  FSEL R55, R55, -INF , P2 ;  /* 0xff80000037377808 */ /* 0x001fe40001000000 */
[----:B------:R-:W-:-:S02]  /*5240*/  ISETP.GT.AND P2, PT, R35, 0x69, PT ;  /* 0x000000692300780c */ /* 0x000fc40003f44270 */
        /* <DEDUP_REMOVED lines=16> */
[----:B------:R-:W-:Y:S01]  /*5350*/  FMNMX.FTZ R64, R56, R65, !PT ;  /* 0x0000004138407209 */ /* 0x000fe20007810000 */
[C---:B------:R-:W-:Y:S01]  /*5360*/  FMUL.FTZ R65, R0.reuse, R67 ;  /* 0x0000004300417220 */ /* 0x040fe20000410000 */
[----:B------:R-:W-:Y:S01]  /*5370*/  FMUL.FTZ R67, R0, R71 ;  /* 0x0000004700437220 */ /* 0x000fe20000410000 */
[----:B------:R-:W2:Y:S01]  /*5380*/  MUFU.TANH R6, R6 ;  /* 0x0000000600067308 */ /* 0x000ea20000002400 */
[----:B-1----:R-:W-:Y:S01]  /*5390*/  FSEL R61, R84, -INF , P1 ;  /* 0xff800000543d7808 */ /* 0x002fe20000800000 */
[----:B------:R-:W-:-:S03]  /*53a0*/  FMUL.FTZ R71, R0, R79 ;  /* 0x0000004f00477220 */ /* 0x000fc60000410000 */
[----:B------:R-:W-:Y:S01]  /*53b0*/  FMNMX.FTZ R35, R61, R64, !PT ;  /* 0x000000403d237209 */ /* 0x000fe20007810000 */
[C---:B------:R-:W-:Y:S01]  /*53c0*/  FMUL.FTZ R64, R0.reuse, R66 ;  /* 0x0000004200407220 */ /* 0x040fe20000410000 */
[C---:B------:R-:W-:Y:S01]  /*53d0*/  FMUL.FTZ R66, R0.reuse, R70 ;  /* 0x0000004600427220 */ /* 0x040fe20000410000 */
[----:B------:R-:W-:Y:S01]  /*53e0*/  FMUL.FTZ R70, R0, R78 ;  /* 0x0000004e00467220 */ /* 0x000fe20000410000 */
[----:B0-----:R-:W-:Y:S01]  /*53f0*/  FSEL R62, R85, -INF , P2 ;  /* 0xff800000553e7808 */ /* 0x001fe20001000000 */
[----:B------:R-:W-:Y:S01]  /*5400*/  SHFL.IDX PT, R78, R28, 0x1, 0x1c1f ;  /* 0x003c1f001c4e7f89 */ /* 0x000fe200000e0000 */
[----:B------:R-:W0:Y:S02]  /*5410*/  MUFU.TANH R7, R7 ;  /* 0x0000000700077308 */ /* 0x000e240000002400 */
[----:B------:R-:W-:-:S05]  /*5420*/  FMNMX.FTZ R35, R62, R35, !PT ;  /* 0x000000233e237209 */ /* 0x000fca0007810000 */
[----:B------:R-:W1:Y:S01]  /*5430*/  SHFL.BFLY PT, R72, R35, 0x2, 0x1f ;  /* 0x0c401f0023487f89 */ /* 0x000e6200000e0000 */
[----:B------:R-:W3:Y:S08]  /*5440*/  MUFU.TANH R8, R8 ;  /* 0x0000000800087308 */ /* 0x000ef00000002400 */
[----:B------:R-:W4:Y:S08]  /*5450*/  MUFU.TANH R9, R9 ;  /* 0x0000000900097308 */ /* 0x000f300000002400 */
[----:B------:R-:W5:Y:S01]  /*5460*/  MUFU.TANH R10, R10 ;  /* 0x0000000a000a7308 */ /* 0x000f620000002400 */
[----:B-1----:R-:W-:-:S07]  /*5470*/  FMNMX.FTZ R74, R35, R72, !PT ;  /* 0x00000048234a7209 */ /* 0x002fce0007810000 */
[----:B------:R-:W1:Y:S01]  /*5480*/  MUFU.TANH R11, R11 ;  /* 0x0000000b000b7308 */ /* 0x000e620000002400 */
[----:B------:R-:W-:Y:S01]  /*5490*/  FMUL.FTZ R72, R0, R82 ;  /* 0x0000005200487220 */ /* 0x000fe20000410000 */
[----:B------:R-:W2:Y:S06]  /*54a0*/  SHFL.BFLY PT, R35, R74, 0x1, 0x1f ;  /* 0x0c201f004a237f89 */ /* 0x000eac00000e0000 */
[----:B------:R-:W1:Y:S08]  /*54b0*/  MUFU.TANH R12, R12 ;  /* 0x0000000c000c7308 */ /* 0x000e700000002400 */
[----:B------:R-:W1:Y:S08]  /*54c0*/  MUFU.TANH R13, R13 ;  /* 0x0000000d000d7308 */ /* 0x000e700000002400 */
[----:B------:R-:W1:Y:S01]  /*54d0*/  MUFU.TANH R14, R14 ;  /* 0x0000000e000e7308 */ /* 0x000e620000002400 */
[----:B--2---:R-:W-:Y:S01]  /*54e0*/  FMNMX.FTZ R35, R74, R35, !PT ;  /* 0x000000234a237209 */ /* 0x004fe20007810000 */
[----:B------:R-:W-:-:S03]  /*54f0*/  FMUL.FTZ R74, R0, R86 ;  /* 0x00000056004a7220 */ /* 0x000fc60000410000 */
[C---:B------:R-:W-:Y:S01]  /*5500*/  FSETP.NEU.FTZ.AND P1, PT, R35.reuse, -INF , PT ;  /* 0xff8000002300780b */ /* 0x040fe20003f3d000 */
[----:B------:R-:W-:-:S02]  /*5510*/  FFMA.FTZ R75, R35, R76, -8 ;  /* 0xc1000000234b7423 */ /* 0x000fc4000001004c */
[----:B------:R-:W2:Y:S01]  /*5520*/  MUFU.TANH R15, R15 ;  /* 0x0000000f000f7308 */ /* 0x000ea20000002400 */
[----:B------:R-:W-:Y:S02]  /*5530*/  FMUL.FTZ R76, R0, R87 ;  /* 0x00000057004c7220 */ /* 0x000fe40000410000 */
[----:B------:R-:W-:-:S05]  /*5540*/  FSEL R75, R75, RZ, P1 ;  /* 0x000000ff4b4b7208 */ /* 0x000fca0000800000 */
[----:B------:R-:W2:Y:S01]  /*5550*/  MUFU.TANH R20, R20 ;  /* 0x0000001400147308 */ /* 0x000ea20000002400 */
[----:B------:R-:W-:-:S01]  /*5560*/  FFMA.FTZ R28, R33, UR19, -R75 ;  /* 0x00000013211c7c23 */ /* 0x000fc2000801084b */
[----:B------:R-:W-:Y:S01]  /*5570*/  IADD3 R33, R78, -UR23, R29 ;  /* 0x800000174e217c10 */ /* 0x000fe2000fffe01d */
[----:B------:R-:W-:-:S01]  /*5580*/  FFMA.FTZ R80, R32, UR19, -R75 ;  /* 0x0000001320507c23 */ /* 0x000fc2000801084b */
[--C-:B------:R-:W-:Y:S01]  /*5590*/  FFMA.FTZ R29, R137, UR19, -R75.reuse ;  /* 0x00000013891d7c23 */ /* 0x100fe2000801084b */
[----:B------:R-:W-:-:S01]  /*55a0*/  FFMA.FTZ R138, R138, UR19, -R75 ;  /* 0x000000138a8a7c23 */ /* 0x000fc2000801084b */
[----:B------:R-:W-:Y:S01]  /*55b0*/  ISETP.GT.AND P2, PT, R33, RZ, PT ;  /* 0x000000ff2100720c */ /* 0x000fe20003f44270 */
[----:B------:R-:W-:-:S01]  /*55c0*/  FFMA.FTZ R79, R139, UR19, -R75 ;  /* 0x000000138b4f7c23 */ /* 0x000fc2000801084b */
[----:B------:R-:W-:Y:S01]  /*55d0*/  ISETP.GT.AND P3, PT, R33, 0x1, PT ;  /* 0x000000012100780c */ /* 0x000fe20003f64270 */
[----:B------:R-:W2:Y:S01]  /*55e0*/  MUFU.TANH R21, R21 ;  /* 0x0000001500157308 */ /* 0x000ea20000002400 */
[----:B------:R-:W-:Y:S01]  /*55f0*/  FSEL R6, R6, -INF , P2 ;  /* 0xff80000006067808 */ /* 0x000fe20001000000 */
        /* <DEDUP_REMOVED lines=24> */
[----:B------:R-:W-:Y:S01]  /*5780*/  FFMA.FTZ R56, R56, UR19, -R75 ;  /* 0x0000001338387c23 */ /* 0x000fe2000801084b */
[----:B------:R-:W-:-:S02]  /*5790*/  ISETP.GT.AND P2, PT, R33, 0x18, PT ;  /* 0x000000182100780c */ /* 0x000fc40003f44270 */
[----:B-1----:R-:W-:Y:S02]  /*57a0*/  FSEL R11, R11, -INF , P3 ;  /* 0xff8000000b0b7808 */ /* 0x002fe40001800000 */
[----:B------:R-:W-:Y:S01]  /*57b0*/  FMNMX.FTZ R78, R10, R81, !PT ;  /* 0x000000510a4e7209 */ /* 0x000fe20007810000 */
[----:B------:R-:W1:Y:S01]  /*57c0*/  MUFU.TANH R27, R27 ;  /* 0x0000001b001b7308 */ /* 0x000e620000002400 */
[----:B------:R-:W-:Y:S02]  /*57d0*/  ISETP.GT.AND P3, PT, R33, 0x19, PT ;  /* 0x000000192100780c */ /* 0x000fe40003f64270 */
[----:B------:R-:W-:Y:S02]  /*57e0*/  FSEL R32, R12, -INF , P2 ;  /* 0xff8000000c207808 */ /* 0x000fe40001000000 */
[----:B------:R-:W-:Y:S01]  /*57f0*/  FMNMX.FTZ R81, R11, R78, !PT ;  /* 0x0000004e0b517209 */ /* 0x000fe20007810000 */
[----:B------:R-:W-:Y:S01]  /*5800*/  FFMA.FTZ R78, R34, UR19, -R75 ;  /* 0x00000013224e7c23 */ /* 0x000fe2000801084b */
[----:B------:R-:W-:Y:S01]  /*5810*/  ISETP.GT.AND P2, PT, R33, 0x20, PT ;  /* 0x000000202100780c */ /* 0x000fe20003f44270 */
[----:B------:R5:W-:Y:S01]  /*5820*/  MUFU.EX2 R12, R80 ;  /* 0x00000050000c7308 */ /* 0x000be20000000800 */
[----:B------:R-:W-:-:S02]  /*5830*/  FSEL R13, R13, -INF , P3 ;  /* 0xff8000000d0d7808 */ /* 0x000fc40001800000 */
[----:B------:R-:W-:Y:S02]  /*5840*/  FMNMX.FTZ R34, R32, R81, !PT ;  /* 0x0000005120227209 */ /* 0x000fe40007810000 */
[----:B------:R-:W-:Y:S02]  /*5850*/  ISETP.GT.AND P3, PT, R33, 0x21, PT ;  /* 0x000000212100780c */ /* 0x000fe40003f64270 */
[----:B------:R-:W-:Y:S01]  /*5860*/  FSEL R14, R14, -INF , P2 ;  /* 0xff8000000e0e7808 */ /* 0x000fe20001000000 */
[----:B------:R-:W1:Y:S01]  /*5870*/  MUFU.TANH R30, R30 ;  /* 0x0000001e001e7308 */ /* 0x000e620000002400 */
[----:B------:R-:W-:Y:S01]  /*5880*/  FMNMX.FTZ R83, R13, R34, !PT ;  /* 0x000000220d537209 */ /* 0x000fe20007810000 */
[----:B-----5:R-:W-:Y:S01]  /*5890*/  FFMA.FTZ R80, R36, UR19, -R75 ;  /* 0x0000001324507c23 */ /* 0x020fe2000801084b */
[----:B------:R-:W-:Y:S02]  /*58a0*/  ISETP.GT.AND P2, PT, R33, 0x28, PT ;  /* 0x000000282100780c */ /* 0x000fe40003f44270 */
[----:B--2---:R-:W-:-:S02]  /*58b0*/  FSEL R15, R15, -INF , P3 ;  /* 0xff8000000f0f7808 */ /* 0x004fc40001800000 */
[----:B------:R-:W-:Y:S01]  /*58c0*/  FMNMX.FTZ R36, R14, R83, !PT ;  /* 0x000000530e247209 */ /* 0x000fe20007810000 */
[----:B------:R-:W2:Y:S01]  /*58d0*/  MUFU.TANH R31, R31 ;  /* 0x0000001f001f7308 */ /* 0x000ea20000002400 */
[----:B------:R-:W-:Y:S02]  /*58e0*/  ISETP.GT.AND P3, PT, R33, 0x29, PT ;  /* 0x000000292100780c */ /* 0x000fe40003f64270 */
[----:B------:R-:W-:Y:S02]  /*58f0*/  FSEL R34, R20, -INF , P2 ;  /* 0xff80000014227808 */ /* 0x000fe40001000000 */
[----:B------:R-:W-:Y:S02]  /*5900*/  FMNMX.FTZ R83, R15, R36, !PT ;  /* 0x000000240f537209 */ /* 0x000fe40007810000 */
[----:B------:R-:W-:Y:S01]  /*5910*/  ISETP.GT.AND P2, PT, R33, 0x30, PT ;  /* 0x000000302100780c */ /* 0x000fe20003f44270 */
[----:B------:R5:W-:Y:S01]  /*5920*/  MUFU.EX2 R81, R78 ;  /* 0x0000004e00517308 */ /* 0x000be20000000800 */
[----:B------:R-:W-:-:S02]  /*5930*/  FSEL R21, R21, -INF , P3 ;  /* 0xff80000015157808 */ /* 0x000fc40001800000 */
[----:B------:R-:W-:Y:S02]  /*5940*/  FMNMX.FTZ R36, R34, R83, !PT ;  /* 0x0000005322247209 */ /* 0x000fe40007810000 */
[----:B------:R-:W-:Y:S02]  /*5950*/  ISETP.GT.AND P3, PT, R33, 0x31, PT ;  /* 0x000000312100780c */ /* 0x000fe40003f64270 */
[----:B0-----:R-:W-:Y:S01]  /*5960*/  FSEL R24, R24, -INF , P2 ;  /* 0xff80000018187808 */ /* 0x001fe20001000000 */
[----:B------:R-:W0:Y:S01]  /*5970*/  MUFU.TANH R59, R59 ;  /* 0x0000003b003b7308 */ /* 0x000e220000002400 */
[----:B------:R-:W-:Y:S01]  /*5980*/  FMNMX.FTZ R83, R21, R36, !PT ;  /* 0x0000002415537209 */ /* 0x000fe20007810000 */
[----:B------:R-:W-:Y:S01]  /*5990*/  FFMA.FTZ R36, R38, UR19, -R75 ;  /* 0x0000001326247c23 */ /* 0x000fe2000801084b */
[----:B------:R-:W-:Y:S02]  /*59a0*/  ISETP.GT.AND P2, PT, R33, 0x38, PT ;  /* 0x000000382100780c */ /* 0x000fe40003f44270 */
[----:B---3--:R-:W-:-:S02]  /*59b0*/  FSEL R25, R25, -INF , P3 ;  /* 0xff80000019197808 */ /* 0x008fc40001800000 */
[----:B-----5:R-:W-:Y:S01]  /*59c0*/  FMNMX.FTZ R78, R24, R83, !PT ;  /* 0x00000053184e7209 */ /* 0x020fe20007810000 */
[----:B------:R-:W3:Y:S01]  /*59d0*/  MUFU.TANH R63, R63 ;  /* 0x0000003f003f7308 */ /* 0x000ee20000002400 */
[----:B------:R-:W-:Y:S02]  /*59e0*/  ISETP.GT.AND P3, PT, R33, 0x39, PT ;  /* 0x000000392100780c */ /* 0x000fe40003f64270 */
[----:B----4-:R-:W-:Y:S02]  /*59f0*/  FSEL R38, R26, -INF , P2 ;  /* 0xff8000001a267808 */ /* 0x010fe40001000000 */
[----:B------:R-:W-:Y:S01]  /*5a00*/  FMNMX.FTZ R83, R25, R78, !PT ;  /* 0x0000004e19537209 */ /* 0x000fe20007810000 */
[--C-:B------:R-:W-:Y:S01]  /*5a10*/  FFMA.FTZ R78, R46, UR19, -R75.reuse ;  /* 0x000000132e4e7c23 */ /* 0x100fe2000801084b */
[----:B------:R-:W-:Y:S01]  /*5a20*/  ISETP.GT.AND P2, PT, R33, 0x40, PT ;  /* 0x000000402100780c */ /* 0x000fe20003f44270 */
[----:B------:R-:W4:Y:S01]  /*5a30*/  MUFU.TANH R64, R64 ;  /* 0x0000004000407308 */ /* 0x000f220000002400 */
[----:B-1----:R-:W-:Y:S01]  /*5a40*/  FSEL R27, R27, -INF , P3 ;  /* 0xff8000001b1b7808 */ /* 0x002fe20001800000 */
[--C-:B------:R-:W-:Y:S01]  /*5a50*/  FFMA.FTZ R46, R47, UR19, -R75.reuse ;  /* 0x000000132f2e7c23 */ /* 0x100fe2000801084b */
[----:B------:R-:W-:Y:S01]  /*5a60*/  FMNMX.FTZ R26, R38, R83, !PT ;  /* 0x00000053261a7209 */ /* 0x000fe20007810000 */
[--C-:B------:R-:W-:Y:S01]  /*5a70*/  FFMA.FTZ R47, R48, UR19, -R75.reuse ;  /* 0x00000013302f7c23 */ /* 0x100fe2000801084b */
[----:B------:R-:W-:Y:S01]  /*5a80*/  ISETP.GT.AND P3, PT, R33, 0x41, PT ;  /* 0x000000412100780c */ /* 0x000fe20003f64270 */
[--C-:B------:R-:W-:Y:S01]  /*5a90*/  FFMA.FTZ R48, R49, UR19, -R75.reuse ;  /* 0x0000001331307c23 */ /* 0x100fe2000801084b */
[----:B------:R-:W-:Y:S01]  /*5aa0*/  FSEL R30, R30, -INF , P2 ;  /* 0xff8000001e1e7808 */ /* 0x000fe20001000000 */
        /* <DEDUP_REMOVED lines=11> */
[----:B0-----:R-:W-:Y:S01]  /*5b60*/  FSEL R59, R59, -INF , P2 ;  /* 0xff8000003b3b7808 */ /* 0x001fe20001000000 */
[--C-:B------:R-:W-:Y:S01]  /*5b70*/  FFMA.FTZ R53, R54, UR19, -R75.reuse ;  /* 0x0000001336357c23 */ /* 0x100fe2000801084b */
[----:B------:R-:W-:Y:S01]  /*5b80*/  FMNMX.FTZ R26, R31, R26, !PT ;  /* 0x0000001a1f1a7209 */ /* 0x000fe20007810000 */
[--C-:B------:R-:W-:Y:S01]  /*5b90*/  FFMA.FTZ R54, R55, UR19, -R75.reuse ;  /* 0x0000001337367c23 */ /* 0x100fe2000801084b */
[----:B------:R-:W-:Y:S01]  /*5ba0*/  ISETP.GT.AND P2, PT, R33, 0x50, PT ;  /* 0x000000502100780c */ /* 0x000fe20003f44270 */
[----:B------:R-:W0:Y:S01]  /*5bb0*/  MUFU.TANH R67, R67 ;  /* 0x0000004300437308 */ /* 0x000e220000002400 */
[----:B---3--:R-:W-:Y:S01]  /*5bc0*/  FSEL R63, R63, -INF , P3 ;  /* 0xff8000003f3f7808 */ /* 0x008fe20001800000 */
[--C-:B------:R-:W-:Y:S01]  /*5bd0*/  FFMA.FTZ R55, R57, UR19, -R75.reuse ;  /* 0x0000001339377c23 */ /* 0x100fe2000801084b */
[----:B------:R-:W-:Y:S01]  /*5be0*/  FMNMX.FTZ R26, R59, R26, !PT ;  /* 0x0000001a3b1a7209 */ /* 0x000fe20007810000 */
[--C-:B------:R-:W-:Y:S01]  /*5bf0*/  FFMA.FTZ R57, R60, UR19, -R75.reuse ;  /* 0x000000133c397c23 */ /* 0x100fe2000801084b */
[----:B------:R-:W-:Y:S01]  /*5c00*/  ISETP.GT.AND P3, PT, R33, 0x51, PT ;  /* 0x000000512100780c */ /* 0x000fe20003f64270 */
[--C-:B------:R-:W-:Y:S01]  /*5c10*/  FFMA.FTZ R60, R61, UR19, -R75.reuse ;  /* 0x000000133d3c7c23 */ /* 0x100fe2000801084b */
[----:B----4-:R-:W-:Y:S01]  /*5c20*/  FSEL R64, R64, -INF , P2 ;  /* 0xff80000040407808 */ /* 0x010fe20001000000 */
[----:B------:R-:W3:Y:S01]  /*5c30*/  MUFU.TANH R68, R68 ;  /* 0x0000004400447308 */ /* 0x000ee20000002400 */
[----:B------:R-:W-:Y:S01]  /*5c40*/  FMNMX.FTZ R83, R63, R26, !PT ;  /* 0x0000001a3f537209 */ /* 0x000fe20007810000 */
[----:B------:R-:W-:Y:S01]  /*5c50*/  FFMA.FTZ R61, R62, UR19, -R75 ;  /* 0x000000133e3d7c23 */ /* 0x000fe2000801084b */
[----:B------:R-:W-:-:S02]  /*5c60*/  ISETP.GT.AND P2, PT, R33, 0x58, PT ;  /* 0x000000582100780c */ /* 0x000fc40003f44270 */
[----:B-1----:R-:W-:Y:S02]  /*5c70*/  FSEL R65, R65, -INF , P3 ;  /* 0xff80000041417808 */ /* 0x002fe40001800000 */
[----:B------:R-:W-:Y:S01]  /*5c80*/  FMNMX.FTZ R26, R64, R83, !PT ;  /* 0x00000053401a7209 */ /* 0x000fe20007810000 */
[----:B------:R-:W1:Y:S01]  /*5c90*/  MUFU.TANH R69, R69 ;  /* 0x0000004500457308 */ /* 0x000e620000002400 */
        /* <DEDUP_REMOVED lines=8> */
[----:B---3--:R-:W-:Y:S01]  /*5d20*/  FSEL R68, R68, -INF , P2 ;  /* 0xff80000044447808 */ /* 0x008fe20001000000 */
[----:B------:R-:W0:Y:S01]  /*5d30*/  MUFU.TANH R71, R71 ;  /* 0x0000004700477308 */ /* 0x000e220000002400 */
[----:B------:R-:W-:Y:S02]  /*5d40*/  FMNMX.FTZ R83, R67, R26, !PT ;  /* 0x0000001a43537209 */ /* 0x000fe40007810000 */
[----:B------:R-:W-:Y:S02]  /*5d50*/  ISETP.GT.AND P2, PT, R33, 0x68, PT ;  /* 0x000000682100780c */ /* 0x000fe40003f44270 */
[----:B-1----:R-:W-:-:S02]  /*5d60*/  FSEL R69, R69, -INF , P3 ;  /* 0xff80000045457808 */ /* 0x002fc40001800000 */
        /* <DEDUP_REMOVED lines=19> */
[----:B------:R2:W-:Y:S01]  /*5ea0*/  MUFU.EX2 R33, R78 ;  /* 0x0000004e00217308 */ /* 0x0005e20000000800 */
[----:B0-----:R-:W-:-:S04]  /*5eb0*/  FSEL R74, R74, -INF , P2 ;  /* 0xff8000004a4a7808 */ /* 0x001fc80001000000 */
[----:B------:R-:W-:-:S03]  /*5ec0*/  FMNMX.FTZ R83, R74, R83, !PT ;  /* 0x000000534a537209 */ /* 0x000fc60007810000 */
[----:B------:R-:W-:Y:S01]  /*5ed0*/  MUFU.EX2 R28, R28 ;  /* 0x0000001c001c7308 */ /* 0x000fe20000000800 */
[----:B-1----:R-:W-:-:S04]  /*5ee0*/  FSEL R76, R76, -INF , P3 ;  /* 0xff8000004c4c7808 */ /* 0x002fc80001800000 */
[----:B------:R-:W-:-:S03]  /*5ef0*/  FMNMX.FTZ R83, R76, R83, !PT ;  /* 0x000000534c537209 */ /* 0x000fc60007810000 */
[----:B------:R-:W-:Y:S02]  /*5f00*/  MUFU.EX2 R29, R29 ;  /* 0x0000001d001d7308 */ /* 0x000fe40000000800 */
[----:B------:R-:W2:Y:S06]  /*5f10*/  SHFL.BFLY PT, R26, R83, 0x2, 0x1f ;  /* 0x0c401f00531a7f89 */ /* 0x000eac00000e0000 */
[----:B------:R-:W-:Y:S08]  /*5f20*/  MUFU.EX2 R8, R138 ;  /* 0x0000008a00087308 */ /* 0x000ff00000000800 */
[----:B------:R-:W-:Y:S08]  /*5f30*/  MUFU.EX2 R79, R79 ;  /* 0x0000004f004f7308 */ /* 0x000ff00000000800 */
[----:B------:R-:W-:Y:S01]  /*5f40*/  MUFU.EX2 R20, R80 ;  /* 0x0000005000147308 */ /* 0x000fe20000000800 */
[----:B--2---:R-:W-:-:S05]  /*5f50*/  FMNMX.FTZ R78, R83, R26, !PT ;  /* 0x0000001a534e7209 */ /* 0x004fca0007810000 */
        /* <DEDUP_REMOVED lines=21> */
[----:B------:R-:W-:Y:S01]  /*60b0*/  FSEL R38, R26, RZ, P2 ;  /* 0x000000ff1a267208 */ /* 0x000fe20001000000 */
[----:B------:R-:W-:-:S01]  /*60c0*/  FFMA.FTZ R11, R32, UR19, -R62 ;  /* 0x00000013200b7c23 */ /* 0x000fc2000801083e */
[----:B------:R-:W-:Y:S01]  /*60d0*/  FMUL.FTZ R77, R77, UR19 ;  /* 0x000000134d4d7c20 */ /* 0x000fe20008410000 */
[----:B------:R-:W-:-:S01]  /*60e0*/  FFMA.FTZ R32, R13, UR19, -R62 ;  /* 0x000000130d207c23 */ /* 0x000fc2000801083e */
[----:B------:R-:W-:Y:S01]  /*60f0*/  MUFU.EX2 R6, R6 ;  /* 0x0000000600067308 */ /* 0x000fe20000000800 */
[----:B------:R-:W-:-:S01]  /*6100*/  FADD.FTZ R38, -R38, R5 ;  /* 0x0000000526267221 */ /* 0x000fc20000010100 */
[--C-:B------:R-:W-:Y:S01]  /*6110*/  FFMA.FTZ R13, R14, UR19, -R62.reuse ;  /* 0x000000130e0d7c23 */ /* 0x100fe2000801083e */
[----:B------:R-:W-:-:S01]  /*6120*/  FFMA.FTZ R14, R15, UR19, -R62 ;  /* 0x000000130f0e7c23 */ /* 0x000fc2000801083e */
[--C-:B------:R-:W-:Y:S01]  /*6130*/  FFMA.FTZ R15, R34, UR19, -R62.reuse ;  /* 0x00000013220f7c23 */ /* 0x100fe2000801083e */
[----:B------:R-:W-:Y:S01]  /*6140*/  FMUL.FTZ R38, R38, UR19 ;  /* 0x0000001326267c20 */ /* 0x000fe20008410000 */
[--C-:B------:R-:W-:Y:S01]  /*6150*/  FFMA.FTZ R34, R21, UR19, -R62.reuse ;  /* 0x0000001315227c23 */ /* 0x100fe2000801083e */
[----:B------:R-:W-:-:S01]  /*6160*/  FFMA.FTZ R21, R24, UR19, -R62 ;  /* 0x0000001318157c23 */ /* 0x000fc2000801083e */
[----:B------:R-:W0:Y:S01]  /*6170*/  MUFU.EX2 R5, R77 ;  /* 0x0000004d00057308 */ /* 0x000e220000000800 */
[----:B------:R-:W-:-:S01]  /*6180*/  FFMA.FTZ R24, R25, UR19, -R62 ;  /* 0x0000001319187c23 */ /* 0x000fc2000801083e */
[--C-:B------:R-:W-:Y:S01]  /*6190*/  FFMA.FTZ R25, R27, UR19, -R62.reuse ;  /* 0x000000131b197c23 */ /* 0x100fe2000801083e */
[----:B------:R-:W-:-:S01]  /*61a0*/  FFMA.FTZ R27, R30, UR19, -R62 ;  /* 0x000000131e1b7c23 */ /* 0x000fc2000801083e */
[--C-:B------:R-:W-:Y:S01]  /*61b0*/  FFMA.FTZ R30, R31, UR19, -R62.reuse ;  /* 0x000000131f1e7c23 */ /* 0x100fe2000801083e */
[----:B------:R-:W-:-:S03]  /*61c0*/  FFMA.FTZ R31, R59, UR19, -R62 ;  /* 0x000000133b1f7c23 */ /* 0x000fc6000801083e */
[----:B------:R-:W1:Y:S08]  /*61d0*/  MUFU.EX2 R38, R38 ;  /* 0x0000002600267308 */ /* 0x000e700000000800 */
[----:B------:R-:W2:Y:S01]  /*61e0*/  MUFU.EX2 R7, R7 ;  /* 0x0000000700077308 */ /* 0x000ea20000000800 */
[----:B0-----:R-:W-:-:S04]  /*61f0*/  FFMA.FTZ R80, R5, R3, R28 ;  /* 0x0000000305507223 */ /* 0x001fc8000001001c */
[----:B------:R-:W-:Y:S01]  /*6200*/  FADD.FTZ R59, R29, R80 ;  /* 0x000000501d3b7221 */ /* 0x000fe20000010000 */
[----:B------:R-:W-:-:S02]  /*6210*/  FFMA.FTZ R80, R63, UR19, -R62 ;  /* 0x000000133f507c23 */ /* 0x000fc4000801083e */
[----:B------:R-:W0:Y:S01]  /*6220*/  MUFU.EX2 R78, R78 ;  /* 0x0000004e004e7308 */ /* 0x000e220000000800 */
[----:B-1----:R-:W-:-:S01]  /*6230*/  FFMA.FTZ R3, R38, R2, R75 ;  /* 0x0000000226037223 */ /* 0x002fc2000001004b */
[----:B------:R-:W-:Y:S01]  /*6240*/  FADD.FTZ R82, R8, R59 ;  /* 0x0000003b08527221 */ /* 0x000fe20000010000 */
[----:B------:R-:W-:-:S02]  /*6250*/  FFMA.FTZ R59, R64, UR19, -R62 ;  /* 0x00000013403b7c23 */ /* 0x000fc4000801083e */
[----:B------:R-:W-:Y:S01]  /*6260*/  FADD.FTZ R2, R6, R3 ;  /* 0x0000000306027221 */ /* 0x000fe20000010000 */
[----:B------:R-:W-:-:S02]  /*6270*/  FADD.FTZ R63, R79, R82 ;  /* 0x000000524f3f7221 */ /* 0x000fc40000010000 */
        /* <DEDUP_REMOVED lines=13> */
[----:B------:R-:W-:Y:S01]  /*6350*/  FADD.FTZ R65, R39, R66 ;  /* 0x0000004227417221 */ /* 0x000fe20000010000 */
[----:B------:R-:W-:-:S01]  /*6360*/  FFMA.FTZ R66, R67, UR19, -R62 ;  /* 0x0000001343427c23 */ /* 0x000fc2000801083e */
        /* <DEDUP_REMOVED lines=103> */
.L_x_12283:
[----:B------:R-:W-:Y:S01]  /*69e0*/  UISETP.GT.AND UP0, UPT, UR18, UR17, UPT ;  /* 0x000000111200728c */ /* 0x000fe2000bf04270 */
[----:B------:R-:W-:Y:S01]  /*69f0*/  F2FP.SATFINITE.E4M3.F32.PACK_AB_MERGE_C R4, R25, R4, RZ ;  /* 0x000000041904723e */ /* 0x000fe200048070ff */
[----:B------:R-:W-:Y:S01]  /*6a00*/  UIADD3 UR6, UR11, 0x19c60, URZ ;  /* 0x00019c600b067890 */ /* 0x000fe2000fffe03f */
[----:B------:R-:W-:Y:S01]  /*6a10*/  F2FP.SATFINITE.E4M3.F32.PACK_AB_MERGE_C R8, R79, R8, RZ ;  /* 0x000000084f08723e */ /* 0x000fe200048070ff */
[----:B------:R-:W-:Y:S01]  /*6a20*/  UIADD3 UR18, UR18, -0x1, URZ ;  /* 0xffffffff12127890 */ /* 0x000fe2000fffe03f */
[----:B------:R-:W-:Y:S01]  /*6a30*/  F2FP.SATFINITE.E4M3.F32.PACK_AB_MERGE_C R7, R78, R7, RZ ;  /* 0x000000074e07723e */ /* 0x000fe200048070ff */
[----:B------:R-:W-:Y:S01]  /*6a40*/  UPRMT UR6, UR45, 0x654, UR6 ;  /* 0x000006542d067896 */ /* 0x000fe20008000006 */
[----:B------:R-:W-:Y:S01]  /*6a50*/  PLOP3.LUT P1, PT, PT, PT, UP0, 0x80, 0x0 ;  /* 0x000000000000781c */ /* 0x000fe20003f2f008 */
[----:B------:R-:W-:Y:S01]  /*6a60*/  UMOV UR21, UR37 ;  /* 0x0000002500157c82 */ /* 0x000fe20008000000 */
[----:B------:R-:W-:Y:S01]  /*6a70*/  F2FP.SATFINITE.E4M3.F32.PACK_AB_MERGE_C R20, R37, R20, RZ ;  /* 0x000000142514723e */ /* 0x000fe200048070ff */
[----:B------:R-:W-:Y:S01]  /*6a80*/  UMOV UR22, UR38 ;  /* 0x0000002600167c82 */ /* 0x000fe20008000000 */
        /* <DEDUP_REMOVED lines=80> */
.L_x_12273:
[----:B------:R-:W-:-:S13]  /*6f90*/  ISETP.LE.AND P1, PT, RZ, UR18, PT ;  /* 0x00000012ff007c0c */ /* 0x000fda000bf23270 */
[----:B------:R-:W-:Y:S05]  /*6fa0*/  @!P1 BRA `(.L_x_12285) ;  /* 0x0000002000f49947 */ /* 0x000fea0003800000 */
[----:B------:R-:W-:Y:S01]  /*6fb0*/  IMAD.MOV.U32 R5, RZ, RZ, R26 ;  /* 0x000000ffff057224 */ /* 0x000fe200078e001a */
[----:B------:R-:W-:Y:S01]  /*6fc0*/  UMOV UR17, UR37 ;  /* 0x0000002500117c82 */ /* 0x000fe20008000000 */
[----:B------:R-:W-:Y:S01]  /*6fd0*/  IMAD.MOV.U32 R4, RZ, RZ, R35 ;  /* 0x000000ffff047224 */ /* 0x000fe200078e0023 */
[----:B------:R-:W-:Y:S01]  /*6fe0*/  UMOV UR20, UR38 ;  /* 0x0000002600147c82 */ /* 0x000fe20008000000 */
[----:B------:R-:W-:-:S05]  /*6ff0*/  ULDC UR19, c[0x0][0x988] ;  /* 0x0002620000137ab9 */ /* 0x000fca0000000800 */
.L_x_12296:
[----:B------:R-:W-:-:S04]  /*7000*/  UIADD3 UR6, UR20, 0x1, URZ ;  /* 0x0000000114067890 */ /* 0x000fc8000fffe03f */
[----:B------:R-:W-:-:S04]  /*7010*/  UISETP.NE.AND UP0, UPT, UR6, 0x2, UPT ;  /* 0x000000020600788c */ /* 0x000fc8000bf05270 */
[----:B------:R-:W-:Y:S02]  /*7020*/  USEL UR37, URZ, 0x1, UP0 ;  /* 0x000000013f257887 */ /* 0x000fe40008000000 */
[----:B------:R-:W-:Y:S02]  /*7030*/  USEL UR38, UR6, URZ, UP0 ;  /* 0x0000003f06267287 */ /* 0x000fe40008000000 */
[----:B------:R-:W-:Y:S01]  /*7040*/  ULOP3.LUT UR37, UR17, UR37, URZ, 0x3c, !UPT ;  /* 0x0000002511257292 */ /* 0x000fe2000f8e3c3f */
[----:B------:R-:W-:Y:S11]  /*7050*/  @!P0 BRA `(.L_x_12286) ;  /* 0x0000000000048947 */ /* 0x000ff60003800000 */
[----:B------:R-:W-:Y:S01]  /*7060*/  BPT.TRAP 0x1 ;  /* 0x000000040000795c */ /* 0x000fe20000300000 */
.L_x_12286:
[----:B------:R-:W-:Y:S01]  /*7070*/  ULEA UR6, UR38, UR46, 0x3 ;  /* 0x0000002e26067291 */ /* 0x000fe2000f8e183f */
[----:B------:R-:W-:-:S05]  /*7080*/  IMAD.U32 R6, RZ, RZ, UR37 ;  /* 0x00000025ff067e24 */ /* 0x000fca000f8e00ff */
[----:B------:R-:W-:-:S04]  /*7090*/  SHF.L.U32 R6, R6, 0x1f, RZ ;  /* 0x0000001f06067819 */ /* 0x000fc800000006ff */
[----:B------:R0:W1:Y:S01]  /*70a0*/  SYNCS.PHASECHK.TRANS64.TRYWAIT P1, [UR6+0x19c30], R6 ;  /* 0x019c3006ff0075a7 */ /* 0x0000620008020146 */
[----:B------:R-:W-:Y:S05]  /*70b0*/  @!P0 BRA `(.L_x_12287) ;  /* 0x0000000000048947 */ /* 0x000fea0003800000 */
[----:B------:R-:W-:Y:S01]  /*70c0*/  BPT.TRAP 0x1 ;  /* 0x000000040000795c */ /* 0x000fe20000300000 */
.L_x_12287:
[----:B-1----:R-:W-:Y:S05]  /*70d0*/  @P1 BRA `(.L_x_12288) ;  /* 0x0000000000081947 */ /* 0x002fea0003800000 */
[----:B------:R-:W1:Y:S02]  /*70e0*/  SYNCS.PHASECHK.TRANS64.TRYWAIT P1, [UR6+0x19c30], R6 ;  /* 0x019c3006ff0075a7 */ /* 0x000e640008020146 */
[----:B-1----:R-:W-:Y:S05]  /*70f0*/  @!P1 BRA `(.L_x_12289) ;  /* 0x0000009000709947 */ /* 0x002fea0003800000 */
.L_x_12288:
        /* <DEDUP_REMOVED lines=17> */
.L_x_12290:
[----:B------:R-:W-:Y:S01]  /*7210*/  ULEA UR11, UR20, UR46, 0x3 ;  /* 0x0000002e140b7291 */ /* 0x000fe2000f8e183f */
[----:B01----:R-:W-:-:S05]  /*7220*/  IMAD.U32 R6, RZ, RZ, UR17 ;  /* 0x00000011ff067e24 */ /* 0x003fca000f8e00ff */
[----:B------:R-:W-:-:S04]  /*7230*/  SHF.L.U32 R6, R6, 0x1f, RZ ;  /* 0x0000001f06067819 */ /* 0x000fc800000006ff */
[----:B------:R0:W1:Y:S01]  /*7240*/  SYNCS.PHASECHK.TRANS64.TRYWAIT P1, [UR11+0x19c50], R6 ;  /* 0x019c5006ff0075a7 */ /* 0x000062000802014b */
[----:B------:R-:W-:Y:S05]  /*7250*/  @!P0 BRA `(.L_x_12291) ;  /* 0x0000000000048947 */ /* 0x000fea0003800000 */
[----:B------:R-:W-:Y:S01]  /*7260*/  BPT.TRAP 0x1 ;  /* 0x000000040000795c */ /* 0x000fe20000300000 */
.L_x_12291:
[----:B-1----:R-:W-:Y:S05]  /*7270*/  @P1 BRA `(.L_x_12292) ;  /* 0x0000000000081947 */ /* 0x002fea0003800000 */
[----:B------:R-:W1:Y:S02]  /*7280*/  SYNCS.PHASECHK.TRANS64.TRYWAIT P1, [UR11+0x19c50], R6 ;  /* 0x019c5006ff0075a7 */ /* 0x000e64000802014b */
[----:B-1----:R-:W-:Y:S05]  /*7290*/  @!P1 BRA `(.L_x_12293) ;  /* 0x0000009000209947 */ /* 0x002fea0003800000 */
.L_x_12292:
        /* <DEDUP_REMOVED lines=27> */
.L_x_12294:
        /* <DEDUP_REMOVED lines=65> */
[----:B------:R-:W-:Y:S01]  /*7860*/  FMUL.FTZ R65, R0, R75 ;  /* 0x0000004b00417220 */ /* 0x000fe20000410000 */
[----:B------:R-:W-:-:S04]  /*7870*/  ULEA UR6, UR38, UR46, 0x3 ;  /* 0x0000002e26067291 */ /* 0x000fc8000f8e183f */
[----:B------:R-:W2:Y:S01]  /*7880*/  MUFU.TANH R14, R14 ;  /* 0x0000000e000e7308 */ /* 0x000ea20000002400 */
[----:B0-----:R-:W-:Y:S01]  /*7890*/  FMNMX.FTZ R35, R11, R26, !PT ;  /* 0x0000001a0b237209 */ /* 0x001fe20007810000 */
[----:B------:R-:W-:-:S04]  /*78a0*/  UIADD3 UR6, UR6, 0x19c40, URZ ;  /* 0x00019c4006067890 */ /* 0x000fc8000fffe03f */
[----:B------:R-:W-:Y:S02]  /*78b0*/  UPRMT UR6, UR45, 0x654, UR6 ;  /* 0x000006542d067896 */ /* 0x000fe40008000006 */
[----:B------:R-:W0:Y:S01]  /*78c0*/  MUFU.TANH R20, R20 ;  /* 0x0000001400147308 */ /* 0x000e220000002400 */
[----:B-1----:R-:W-:Y:S01]  /*78d0*/  FMNMX.FTZ R67, R13, R66, !PT ;  /* 0x000000420d437209 */ /* 0x002fe20007810000 */
[----:B------:R-:W-:-:S05]  /*78e0*/  FMUL.FTZ R66, R0, R76 ;  /* 0x0000004c00427220 */ /* 0x000fca0000410000 */
[----:B------:R-:W-:Y:S01]  /*78f0*/  SYNCS.ARRIVE.TRANS64.RED.A1T0 RZ, [UR6], RZ ;  /* 0x000000ffffff79a7 */ /* 0x000fe20008100406 */
        /* <DEDUP_REMOVED lines=53> */
[----:B------:R-:W-:Y:S01]  /*7c50*/  FMUL.FTZ R72, R0, R82 ;  /* 0x0000005200487220 */ /* 0x000fe20000410000 */
[----:B------:R-:W-:-:S05]  /*7c60*/  IMAD.U32 R82, RZ, RZ, UR19 ;  /* 0x00000013ff527e24 */ /* 0x000fca000f8e00ff */
        /* <DEDUP_REMOVED lines=69> */
[----:B-1----:R-:W-:Y:S01]  /*80c0*/  FMNMX.FTZ R80, R79, R26, !PT ;  /* 0x0000001a4f507209 */ /* 0x002fe20007810000 */
[----:B------:R-:W-:Y:S01]  /*80d0*/  IMAD.U32 R79, RZ, RZ, UR19 ;  /* 0x00000013ff4f7e24 */ /* 0x000fe2000f8e00ff */
        /* <DEDUP_REMOVED lines=207> */
.L_x_12295:
        /* <DEDUP_REMOVED lines=91> */
.L_x_12285:
[----:B------:R-:W-:Y:S06]  /*9380*/  BAR.ARV 0x8, 0x200 ;  /* 0x0208000000007b1d */ /* 0x000fec0000002000 */
[----:B------:R-:W-:Y:S05]  /*9390*/  @!P0 BRA `(.L_x_12297) ;  /* 0x0000000000048947 */ /* 0x000fea0003800000 */
[----:B------:R-:W-:Y:S01]  /*93a0*/  BPT.TRAP 0x1 ;  /* 0x000000040000795c */ /* 0x000fe20000300000 */
.L_x_12297:
[----:B------:R-:W-:Y:S01]  /*93b0*/  ULEA UR14, UR38, UR46, 0x3 ;  /* 0x0000002e260e7291 */ /* 0x000fe2000f8e183f */
[----:B------:R-:W-:-:S05]  /*93c0*/  IMAD.U32 R0, RZ, RZ, UR37 ;  /* 0x00000025ff007e24 */ /* 0x000fca000f8e00ff */
[----:B------:R-:W-:-:S04]  /*93d0*/  SHF.L.U32 R0, R0, 0x1f, RZ ;  /* 0x0000001f00007819 */ /* 0x000fc800000006ff */
[----:B------:R0:W1:Y:S01]  /*93e0*/  SYNCS.PHASECHK.TRANS64.TRYWAIT P1, [UR14+0x19c50], R0 ;  /* 0x019c5000ff0075a7 */ /* 0x000062000802014e */
[----:B------:R-:W-:Y:S05]  /*93f0*/  @!P0 BRA `(.L_x_12298) ;  /* 0x0000000000048947 */ /* 0x000fea0003800000 */
[----:B------:R-:W-:Y:S01]  /*9400*/  BPT.TRAP 0x1 ;  /* 0x000000040000795c */ /* 0x000fe20000300000 */
.L_x_12298:
[----:B-1----:R-:W-:Y:S05]  /*9410*/  @P1 BRA `(.L_x_12299) ;  /* 0x0000000000081947 */ /* 0x002fea0003800000 */
[----:B------:R-:W1:Y:S02]  /*9420*/  SYNCS.PHASECHK.TRANS64.TRYWAIT P1, [UR14+0x19c50], R0 ;  /* 0x019c5000ff0075a7 */ /* 0x000e64000802014e */
[----:B-1----:R-:W-:Y:S05]  /*9430*/  @!P1 BRA `(.L_x_12300) ;  /* 0x0000006c00d09947 */ /* 0x002fea0003800000 */
.L_x_12299:
        /* <DEDUP_REMOVED lines=13> */
[----:B------:R-:W-:Y:S02]  /*9510*/  @UP0 UIMAD UR8, UR8, UR10, URZ ;  /* 0x0000000a080802a4 */ /* 0x000fe4000f8e023f */
[----:B------:R-:W-:Y:S02]  /*9520*/  @UP0 UIMAD.WIDE.U32 UR6, UR43, UR10, URZ ;  /* 0x0000000a2b0602a5 */ /* 0x000fe4000f8e003f */
[----:B------:R-:W-:Y:S02]  /*9530*/  UIMAD UR10, UR38, 0x300, UR46 ;  /* 0x00000300260a78a4 */ /* 0x000fe4000f8e022e */
[----:B------:R-:W-:Y:S01]  /*9540*/  @UP0 UIMAD UR8, UR43, UR11, UR8 ;  /* 0x0000000b2b0802a4 */ /* 0x000fe2000f8e0208 */
[----:B------:R-:W-:-:S02]  /*9550*/  @UP0 ULDC.64 UR12, c[0x0][0x9d0] ;  /* 0x00027400000c0ab9 */ /* 0x000fc40000000a00 */
[----:B------:R-:W-:Y:S01]  /*9560*/  UMOV UR11, 0x40000040 ;  /* 0x40000040000b7882 */ /* 0x000fe20000000000 */
[----:B------:R-:W-:Y:S02]  /*9570*/  @UP0 UIMAD UR9, UR9, UR12, URZ ;  /* 0x0000000c090902a4 */ /* 0x000fe4000f8e023f */
[----:B------:R-:W-:-:S07]  /*9580*/  @UP0 UIADD3 UR7, UR7, UR8, URZ ;  /* 0x0000000807070290 */ /* 0x000fce000fffe03f */
[----:B------:R-:W-:Y:S01]  /*9590*/  QGMMA.64x96x32.F32.E4M3.E4M3 R88, R148, gdesc[UR8], R88, gsb0 ;  /* 0x0160000894587df3 */ /* 0x000fe20008000858 */
[----:B------:R-:W-:Y:S02]  /*95a0*/  @UP0 UIMAD UR9, UR44, UR13, UR9 ;  /* 0x0000000d2c0902a4 */ /* 0x000fe4000f8e0209 */
[----:B------:R-:W-:-:S04]  /*95b0*/  @UP0 UIMAD.WIDE.U32 UR6, UR44, UR12, UR6 ;  /* 0x0000000c2c0602a5 */ /* 0x000fc8000f8e0006 */
        /* <DEDUP_REMOVED lines=58> */
.L_x_12301:
        /* <DEDUP_REMOVED lines=58> */
.L_x_12265:
        /* <DEDUP_REMOVED lines=11> */
[----:B------:R-:W1:Y:S01]  /*9db0*/  S2R R38, SR_SWINHI ;  /* 0x0000000000267919 */ /* 0x000e620000002f00 */
        /* <DEDUP_REMOVED lines=14> */
[----:B0-----:R-:W-:Y:S01]  /*9ea0*/  IMAD.SHL.U32 R4, R36, 0x4, RZ ;  /* 0x0000000424047824 */ /* 0x001fe200078e00ff */
        /* <DEDUP_REMOVED lines=9> */
[----:B------:R-:W-:Y:S02]  /*9f40*/  F2FP.BF16.F32.PACK_AB R7, R134, R7 ;  /* 0x000000078607723e */ /* 0x000fe400000010ff */
[----:B------:R-:W-:-:S02]  /*9f50*/  F2FP.BF16.F32.PACK_AB R6, R135, R6 ;  /* 0x000000068706723e */ /* 0x000fc400000010ff */
[----:B------:R-:W-:Y:S02]  /*9f60*/  F2FP.BF16.F32.PACK_AB R31, R100, R31 ;  /* 0x0000001f641f723e */ /* 0x000fe400000010ff */
[----:B------:R-:W-:Y:S01]  /*9f70*/  F2FP.BF16.F32.PACK_AB R30, R101, R30 ;  /* 0x0000001e651e723e */ /* 0x000fe200000010ff */
[----:B------:R-:W-:Y:S01]  /*9f80*/  USHF.R.S32.HI UR13, URZ, 0x1f, UR43 ;  /* 0x0000001f3f0d7899 */ /* 0x000fe2000801142b */
[----:B------:R-:W-:Y:S01]  /*9f90*/  BAR.SYNC.DEFER_BLOCKING 0x1, 0x180 ;  /* 0x0046000000007b1d */ /* 0x000fe20000010000 */
[----:B------:R-:W-:-:S05]  /*9fa0*/  IADD3 R4, P0, R4, UR6, RZ ;  /* 0x0000000604047c10 */ /* 0x000fca000ff1e0ff */
[----:B------:R-:W-:Y:S01]  /*9fb0*/  IMAD.X R5, RZ, RZ, UR7, P0 ;  /* 0x00000007ff057e24 */ /* 0x000fe200080e06ff */
[----:B------:R-:W-:-:S04]  /*9fc0*/  ULDC.64 UR10, c[0x0][0xb98] ;  /* 0x0002e600000a7ab9 */ /* 0x000fc80000000a00 */
[----:B------:R0:W2:Y:S01]  /*9fd0*/  LDG.E.CONSTANT R4, desc[UR50][R4.64] ;  /* 0x0000003204047981 */ /* 0x0000a2000c1e9900 */
[----:B------:R-:W-:Y:S02]  /*9fe0*/  UIMAD UR5, UR12, UR8, URZ ;  /* 0x000000080c0572a4 */ /* 0x000fe4000f8e023f */
[----:B------:R-:W-:Y:S02]  /*9ff0*/  UIMAD.WIDE.U32 UR6, UR44, UR8, URZ ;  /* 0x000000082c0672a5 */ /* 0x000fe4000f8e003f */
[----:B------:R-:W-:Y:S02]  /*a000*/  UIMAD UR5, UR44, UR9, UR5 ;  /* 0x000000092c0572a4 */ /* 0x000fe4000f8e0205 */
[----:B------:R-:W-:Y:S02]  /*a010*/  UIMAD UR8, UR13, UR10, URZ ;  /* 0x0000000a0d0872a4 */ /* 0x000fe4000f8e023f */
[----:B------:R-:W-:Y:S01]  /*a020*/  UIADD3 UR7, UR7, UR5, URZ ;  /* 0x0000000507077290 */ /* 0x000fe2000fffe03f */
[----:B0-----:R-:W-:Y:S01]  /*a030*/  LOP3.LUT P0, R5, R36, 0x3, RZ, 0xc0, !PT ;  /* 0x0000000324057812 */ /* 0x001fe2000780c0ff */
[----:B------:R-:W-:Y:S01]  /*a040*/  UIMAD UR8, UR43, UR11, UR8 ;  /* 0x0000000b2b0872a4 */ /* 0x000fe2000f8e0208 */
[----:B------:R-:W-:-:S02]  /*a050*/  MOV R36, R3 ;  /* 0x0000000300247202 */ /* 0x000fc40000000f00 */
[----:B-1----:R-:W-:Y:S01]  /*a060*/  MOV R37, R38 ;  /* 0x0000002600257202 */ /* 0x002fe20000000f00 */
[----:B------:R-:W-:Y:S01]  /*a070*/  UIMAD.WIDE.U32 UR6, UR43, UR10, UR6 ;  /* 0x0000000a2b0672a5 */ /* 0x000fe2000f8e0006 */
[----:B------:R-:W0:Y:S01]  /*a080*/  LDC R38, c[0x0][0xbe8] ;  /* 0x0002fa00ff267b82 */ /* 0x000e220000000800 */
[----:B------:R-:W-:Y:S01]  /*a090*/  ISETP.EQ.OR P0, PT, R5, 0x3, !P0 ;  /* 0x000000030500780c */ /* 0x000fe20004702670 */
[----:B------:R-:W-:Y:S01]  /*a0a0*/  ULDC UR5, c[0x0][0xa88] ;  /* 0x0002a20000057ab9 */ /* 0x000fe20000000800 */
[----:B------:R-:W-:Y:S01]  /*a0b0*/  IMAD.WIDE R32, R156, 0x2, R36 ;  /* 0x000000029c207825 */ /* 0x000fe200078e0224 */
[----:B------:R-:W-:Y:S01]  /*a0c0*/  ULDC.64 UR10, c[0x0][0xaf0] ;  /* 0x0002bc00000a7ab9 */ /* 0x000fe20000000a00 */
[----:B------:R-:W-:Y:S02]  /*a0d0*/  SEL R59, R29, R28, P0 ;  /* 0x0000001c1d3b7207 */ /* 0x000fe40000000000 */
[----:B------:R-:W-:Y:S02]  /*a0e0*/  SEL R61, R28, R29, P0 ;  /* 0x0000001d1c3d7207 */ /* 0x000fe40000000000 */
[----:B------:R-:W-:-:S02]  /*a0f0*/  IADD3 R29, P2, R32, 0x6000, RZ ;  /* 0x00006000201d7810 */ /* 0x000fc40007f5e0ff */
[----:B------:R-:W-:Y:S02]  /*a100*/  SEL R41, R35, R34, P0 ;  /* 0x0000002223297207 */ /* 0x000fe40000000000 */
[----:B------:R-:W-:Y:S02]  /*a110*/  SEL R43, R34, R35, P0 ;  /* 0x00000023222b7207 */ /* 0x000fe40000000000 */
[----:B------:R-:W-:Y:S02]  /*a120*/  SEL R47, R27, R26, P0 ;  /* 0x0000001a1b2f7207 */ /* 0x000fe40000000000 */
[----:B------:R-:W-:Y:S01]  /*a130*/  SEL R34, R26, R27, P0 ;  /* 0x0000001b1a227207 */ /* 0x000fe20000000000 */
[----:B------:R-:W-:Y:S01]  /*a140*/  IMAD.X R27, RZ, RZ, R33, P2 ;  /* 0x000000ffff1b7224 */ /* 0x000fe200010e0621 */
[----:B------:R-:W-:Y:S02]  /*a150*/  SEL R49, R21, R20, P0 ;  /* 0x0000001415317207 */ /* 0x000fe40000000000 */
[----:B------:R-:W-:-:S02]  /*a160*/  SEL R35, R20, R21, P0 ;  /* 0x0000001514237207 */ /* 0x000fc40000000000 */
[----:B------:R-:W-:Y:S02]  /*a170*/  SEL R51, R13, R12, P0 ;  /* 0x0000000c0d337207 */ /* 0x000fe40000000000 */
[----:B0-----:R-:W-:Y:S02]  /*a180*/  ISETP.NE.AND P2, PT, R38, 0x1, PT ;  /* 0x000000012600780c */ /* 0x001fe40003f45270 */
[----:B------:R-:W-:Y:S02]  /*a190*/  SEL R39, R12, R13, P0 ;  /* 0x0000000d0c277207 */ /* 0x000fe40000000000 */
[C---:B------:R-:W-:Y:S02]  /*a1a0*/  IADD3 R21, P3, R32.reuse, 0x3020, RZ ;  /* 0x0000302020157810 */ /* 0x040fe40007f7e0ff */
[----:B------:R-:W-:Y:S02]  /*a1b0*/  IADD3 R13, P1, R32, 0x6020, RZ ;  /* 0x00006020200d7810 */ /* 0x000fe40007f3e0ff */
[----:B------:R-:W-:-:S02]  /*a1c0*/  SEL R67, R15, R14, P0 ;  /* 0x0000000e0f437207 */ /* 0x000fc40000000000 */
[----:B------:R-:W-:Y:S02]  /*a1d0*/  SEL R69, R14, R15, P0 ;  /* 0x0000000f0e457207 */ /* 0x000fe40000000000 */
[----:B------:R-:W-:Y:S01]  /*a1e0*/  SEL R71, R11, R10, P0 ;  /* 0x0000000a0b477207 */ /* 0x000fe20000000000 */
[----:B------:R-:W0:Y:S01]  /*a1f0*/  @P2 LDC R40, c[0x0][0xbec] ;  /* 0x0002fb00ff282b82 */ /* 0x000e220000000800 */
[----:B------:R-:W-:Y:S01]  /*a200*/  SEL R73, R10, R11, P0 ;  /* 0x0000000b0a497207 */ /* 0x000fe20000000000 */
[--C-:B------:R-:W-:Y:S01]  /*a210*/  IMAD.X R11, RZ, RZ, R33.reuse, P3 ;  /* 0x000000ffff0b7224 */ /* 0x100fe200018e0621 */
[----:B------:R-:W-:Y:S02]  /*a220*/  SEL R63, R25, R24, P0 ;  /* 0x00000018193f7207 */ /* 0x000fe40000000000 */
[----:B------:R-:W-:Y:S01]  /*a230*/  SEL R65, R24, R25, P0 ;  /* 0x0000001918417207 */ /* 0x000fe20000000000 */
[----:B------:R-:W-:Y:S01]  /*a240*/  IMAD.X R25, RZ, RZ, R33, P1 ;  /* 0x000000ffff197224 */ /* 0x000fe200008e0621 */
[----:B------:R-:W-:Y:S01]  /*a250*/  IADD3 R15, P4, R32, 0x3000, RZ ;  /* 0x00003000200f7810 */ /* 0x000fe20007f9e0ff */
[----:B------:R-:W1:Y:S01]  /*a260*/  @P2 LDC R42, c[0x0][0xbf0] ;  /* 0x0002fc00ff2a2b82 */ /* 0x000e620000000800 */
[----:B------:R-:W-:-:S02]  /*a270*/  LOP3.LUT R10, R21, 0x180, RZ, 0xc0, !PT ;  /* 0x00000180150a7812 */ /* 0x000fc400078ec0ff */
[----:B------:R-:W-:Y:S02]  /*a280*/  LOP3.LUT R24, R13, 0x180, RZ, 0xc0, !PT ;  /* 0x000001800d187812 */ /* 0x000fe400078ec0ff */
[----:B------:R-:W-:Y:S02]  /*a290*/  SEL R53, R9, R8, P0 ;  /* 0x0000000809357207 */ /* 0x000fe40000000000 */
[----:B------:R-:W-:Y:S01]  /*a2a0*/  SEL R55, R8, R9, P0 ;  /* 0x0000000908377207 */ /* 0x000fe20000000000 */
[----:B------:R-:W-:Y:S01]  /*a2b0*/  IMAD R9, R152, 0x20, R18 ;  /* 0x0000002098097824 */ /* 0x000fe200078e0212 */
[----:B------:R-:W-:Y:S02]  /*a2c0*/  LOP3.LUT R8, R15, 0x180, RZ, 0xc0, !PT ;  /* 0x000001800f087812 */ /* 0x000fe400078ec0ff */
[----:B------:R-:W-:Y:S01]  /*a2d0*/  SHF.R.U64 R10, R10, 0x3, RZ ;  /* 0x000000030a0a7819 */ /* 0x000fe200000012ff */
[----:B------:R-:W-:Y:S01]  /*a2e0*/  IMAD.WIDE R36, R9, 0x2, R36 ;  /* 0x0000000209247825 */ /* 0x000fe200078e0224 */
[----:B------:R-:W-:-:S02]  /*a2f0*/  SHF.R.U64 R24, R24, 0x3, RZ ;  /* 0x0000000318187819 */ /* 0x000fc400000012ff */
[----:B------:R-:W-:Y:S01]  /*a300*/  LOP3.LUT R12, R29, 0x180, RZ, 0xc0, !PT ;  /* 0x000001801d0c7812 */ /* 0x000fe200078ec0ff */
[----:B------:R-:W-:Y:S01]  /*a310*/  IMAD.X R9, RZ, RZ, R33, P4 ;  /* 0x000000ffff097224 */ /* 0x000fe200020e0621 */
[----:B------:R-:W-:Y:S02]  /*a320*/  SHF.R.U64 R8, R8, 0x3, RZ ;  /* 0x0000000308087819 */ /* 0x000fe400000012ff */
[----:B------:R-:W-:Y:S02]  /*a330*/  LOP3.LUT R10, R10, R21, RZ, 0x3c, !PT ;  /* 0x000000150a0a7212 */ /* 0x000fe400078e3cff */
[----:B------:R-:W-:Y:S02]  /*a340*/  LOP3.LUT R24, R24, R13, RZ, 0x3c, !PT ;  /* 0x0000000d18187212 */ /* 0x000fe400078e3cff */
[----:B------:R-:W-:Y:S02]  /*a350*/  IADD3 R13, P5, R32, 0x20, RZ ;  /* 0x00000020200d7810 */ /* 0x000fe40007fbe0ff */
[----:B------:R-:W-:-:S02]  /*a360*/  SEL R75, R7, R6, P0 ;  /* 0x00000006074b7207 */ /* 0x000fc40000000000 */
[----:B------:R-:W-:Y:S02]  /*a370*/  SEL R77, R6, R7, P0 ;  /* 0x00000007064d7207 */ /* 0x000fe40000000000 */
[----:B------:R-:W-:Y:S02]  /*a380*/  LOP3.LUT R7, R32, 0x180, RZ, 0xc0, !PT ;  /* 0x0000018020077812 */ /* 0x000fe400078ec0ff */
[----:B------:R-:W-:Y:S02]  /*a390*/  SHF.R.U64 R12, R12, 0x3, RZ ;  /* 0x000000030c0c7819 */ /* 0x000fe400000012ff */
[----:B------:R-:W-:Y:S02]  /*a3a0*/  LOP3.LUT R8, R8, R15, RZ, 0x3c, !PT ;  /* 0x0000000f08087212 */ /* 0x000fe400078e3cff */
[----:B------:R-:W-:Y:S01]  /*a3b0*/  MOV R68, R10 ;  /* 0x0000000a00447202 */ /* 0x000fe20000000f00 */
[----:B------:R-:W-:Y:S01]  /*a3c0*/  VIADD R11, R17, UR41 ;  /* 0x00000029110b7c36 */ /* 0x000fe20008000000 */
[----:B------:R-:W-:-:S02]  /*a3d0*/  SEL R45, R31, R30, P0 ;  /* 0x0000001e1f2d7207 */ /* 0x000fc40000000000 */
[----:B------:R-:W-:Y:S02]  /*a3e0*/  SEL R5, R30, R31, P0 ;  /* 0x0000001f1e057207 */ /* 0x000fe40000000000 */
[----:B------:R-:W-:Y:S02]  /*a3f0*/  LOP3.LUT R6, R13, 0x180, RZ, 0xc0, !PT ;  /* 0x000001800d067812 */ /* 0x000fe400078ec0ff */
[----:B------:R-:W-:Y:S02]  /*a400*/  IADD3 R31, P1, R36, 0x1800, RZ ;  /* 0x00001800241f7810 */ /* 0x000fe40007f3e0ff */
[----:B------:R-:W-:Y:S02]  /*a410*/  SEL R57, R94, R95, P0 ;  /* 0x0000005f5e397207 */ /* 0x000fe40000000000 */
[----:B------:R-:W-:Y:S02]  /*a420*/  SHF.R.U64 R7, R7, 0x3, RZ ;  /* 0x0000000307077819 */ /* 0x000fe400000012ff */
[----:B------:R-:W-:-:S02]  /*a430*/  LOP3.LUT R26, R12, R29, RZ, 0x3c, !PT ;  /* 0x0000001d0c1a7212 */ /* 0x000fc400078e3cff */
[----:B------:R-:W-:Y:S01]  /*a440*/  MOV R58, R8 ;  /* 0x00000008003a7202 */ /* 0x000fe20000000f00 */
[----:B0-----:R-:W-:Y:S01]  /*a450*/  @P2 IMAD.HI.U32 R9, R11, R40, RZ ;  /* 0x000000280b092227 */ /* 0x001fe200078e00ff */
[----:B------:R-:W-:Y:S02]  /*a460*/  SEL R95, R95, R94, P0 ;  /* 0x0000005e5f5f7207 */ /* 0x000fe40000000000 */
[----:B------:R-:W-:Y:S01]  /*a470*/  SHF.R.U64 R6, R6, 0x3, RZ ;  /* 0x0000000306067819 */ /* 0x000fe200000012ff */
[----:B------:R-:W-:Y:S01]  /*a480*/  IMAD.MOV.U32 R8, RZ, RZ, R11 ;  /* 0x000000ffff087224 */ /* 0x000fe200078e000b */
[----:B------:R-:W-:Y:S02]  /*a490*/  LOP3.LUT R30, R31, 0x180, RZ, 0xc0, !PT ;  /* 0x000001801f1e7812 */ /* 0x000fe400078ec0ff */
[----:B------:R-:W-:Y:S01]  /*a4a0*/  LOP3.LUT R32, R7, R32, RZ, 0x3c, !PT ;  /* 0x0000002007207212 */ /* 0x000fe200078e3cff */
[----:B------:R-:W-:Y:S01]  /*a4b0*/  IMAD.X R7, RZ, RZ, R33, P5 ;  /* 0x000000ffff077224 */ /* 0x000fe200028e0621 */
[----:B------:R-:W-:-:S02]  /*a4c0*/  MOV R66, R26 ;  /* 0x0000001a00427202 */ /* 0x000fc40000000f00 */
[----:B------:R-:W-:Y:S02]  /*a4d0*/  LOP3.LUT R6, R6, R13, RZ, 0x3c, !PT ;  /* 0x0000000d06067212 */ /* 0x000fe400078e3cff */
[----:B------:R-:W-:Y:S02]  /*a4e0*/  SHF.R.U64 R30, R30, 0x3, RZ ;  /* 0x000000031e1e7819 */ /* 0x000fe400000012ff */
[----:B-1----:R-:W-:Y:S02]  /*a4f0*/  @P2 SHF.R.U32.HI R8, RZ, R42, R9 ;  /* 0x0000002aff082219 */ /* 0x002fe40000011609 */
[----:B------:R-:W-:Y:S01]  /*a500*/  LOP3.LUT R30, R30, R31, RZ, 0x3c, !PT ;  /* 0x0000001f1e1e7212 */ /* 0x000fe200078e3cff */
[----:B------:R-:W-:Y:S01]  /*a510*/  IMAD.X R31, RZ, RZ, R37, P1 ;  /* 0x000000ffff1f7224 */ /* 0x000fe200008e0625 */
[----:B------:R-:W-:Y:S01]  /*a520*/  MOV R64, R24 ;  /* 0x0000001800407202 */ /* 0x000fe20000000f00 */
[----:B------:R-:W-:Y:S01]  /*a530*/  IMAD.U32 R24, RZ, RZ, UR8 ;  /* 0x00000008ff187e24 */ /* 0x000fe2000f8e00ff */
[----:B------:R-:W-:Y:S01]  /*a540*/  MOV R70, R6 ;  /* 0x0000000600467202 */ /* 0x000fe20000000f00 */
[--C-:B------:R-:W-:Y:S01]  /*a550*/  IMAD.MOV R7, RZ, RZ, -R8.reuse ;  /* 0x000000ffff077224 */ /* 0x100fe200078e0a08 */
[----:B------:R-:W-:Y:S01]  /*a560*/  SHF.R.S32.HI R9, RZ, 0x1f, R8 ;  /* 0x0000001fff097819 */ /* 0x000fe20000011408 */
[----:B------:R-:W-:Y:S01]  /*a570*/  ULDC.64 UR8, c[0x0][0xae8] ;  /* 0x0002ba0000087ab9 */ /* 0x000fe20000000a00 */
[----:B------:R-:W-:Y:S01]  /*a580*/  IADD3 R8, P1, R8, UR6, RZ ;  /* 0x0000000608087c10 */ /* 0x000fe2000ff3e0ff */
[----:B------:R-:W-:Y:S01]  /*a590*/  IMAD R7, R38, R7, R11 ;  /* 0x0000000726077224 */ /* 0x000fe200078e020b */
[----:B------:R-:W-:-:S02]  /*a5a0*/  IADD3 R21, P4, R36, 0x4800, RZ ;  /* 0x0000480024157810 */ /* 0x000fc40007f9e0ff */
[----:B------:R-:W-:Y:S01]  /*a5b0*/  IADD3.X R9, R9, UR7, R24, P1, !PT ;  /* 0x0000000709097c10 */ /* 0x000fe20008ffe418 */
[----:B------:R-:W-:Y:S01]  /*a5c0*/  ULDC.64 UR6, c[0x0][0xb88] ;  /* 0x0002e20000067ab9 */ /* 0x000fe20000000a00 */
[----:B------:R-:W-:Y:S02]  /*a5d0*/  SHF.R.S32.HI R11, RZ, 0x1f, R7 ;  /* 0x0000001fff0b7819 */ /* 0x000fe40000011407 */
[----:B------:R-:W-:Y:S01]  /*a5e0*/  IADD3 R29, P3, R36, 0x3000, RZ ;  /* 0x00003000241d7810 */ /* 0x000fe20007f7e0ff */
[----:B------:R-:W-:Y:S01]  /*a5f0*/  IMAD.WIDE.U32 R8, R7, UR6, R8 ;  /* 0x0000000607087c25 */ /* 0x000fe2000f8e0008 */
[----:B------:R-:W-:Y:S02]  /*a600*/  LOP3.LUT R20, R21, 0x180, RZ, 0xc0, !PT ;  /* 0x0000018015147812 */ /* 0x000fe400078ec0ff */
[----:B------:R-:W-:Y:S02]  /*a610*/  LOP3.LUT R28, R29, 0x180, RZ, 0xc0, !PT ;  /* 0x000001801d1c7812 */ /* 0x000fe400078ec0ff */
[----:B------:R-:W-:-:S02]  /*a620*/  SHF.R.U64 R20, R20, 0x3, RZ ;  /* 0x0000000314147819 */ /* 0x000fc400000012ff */
[----:B------:R-:W-:Y:S02]  /*a630*/  SHF.R.U64 R28, R28, 0x3, RZ ;  /* 0x000000031c1c7819 */ /* 0x000fe400000012ff */
[----:B------:R-:W-:Y:S01]  /*a640*/  LOP3.LUT R20, R20, R21, RZ, 0x3c, !PT ;  /* 0x0000001514147212 */ /* 0x000fe200078e3cff */
[--C-:B------:R-:W-:Y:S01]  /*a650*/  IMAD.X R21, RZ, RZ, R37.reuse, P4 ;  /* 0x000000ffff157224 */ /* 0x100fe200020e0625 */
[----:B------:R-:W-:Y:S02]  /*a660*/  LOP3.LUT P1, RZ, R153, 0x3, RZ, 0xc0, !PT ;  /* 0x0000000399ff7812 */ /* 0x000fe4000782c0ff */
[----:B------:R-:W-:Y:S01]  /*a670*/  LOP3.LUT R28, R28, R29, RZ, 0x3c, !PT ;  /* 0x0000001d1c1c7212 */ /* 0x000fe200078e3cff */
[----:B------:R-:W-:Y:S01]  /*a680*/  IMAD.X R29, RZ, RZ, R37, P3 ;  /* 0x000000ffff1d7224 */ /* 0x000fe200018e0625 */
[----:B------:R-:W-:Y:S02]  /*a690*/  MOV R33, R32 ;  /* 0x0000002000217202 */ /* 0x000fe40000000f00 */
        /* <DEDUP_REMOVED lines=10> */
[----:B------:R-:W-:Y:S01]  /*a740*/  LOP3.LUT R36, R13, R36, RZ, 0x3c, !PT ;  /* 0x000000240d247212 */ /* 0x000fe200078e3cff */
[----:B------:R-:W-:Y:S01]  /*a750*/  IMAD.X R13, RZ, RZ, R37, P6 ;  /* 0x000000ffff0d7224 */ /* 0x000fe200030e0625 */
        /* <DEDUP_REMOVED lines=11> */
[----:B------:R-:W-:Y:S04]  /*a810*/  SHFL.IDX PT, R27, R63, R4, 0x1c1f ;  /* 0x001c1f043f1b7589 */ /* 0x000fe800000e0000 */
[----:B------:R-:W-:Y:S04]  /*a820*/  SHFL.IDX PT, R34, R34, R10, 0x1c1f ;  /* 0x001c1f0a22227589 */ /* 0x000fe800000e0000 */
[----:B------:R-:W-:Y:S04]  /*a830*/  SHFL.IDX PT, R48, R61, R10, 0x1c1f ;  /* 0x001c1f0a3d307589 */ /* 0x000fe800000e0000 */
[----:B------:R-:W0:Y:S04]  /*a840*/  SHFL.IDX PT, R50, R65, R10, 0x1c1f ;  /* 0x001c1f0a41327589 */ /* 0x000e2800000e0000 */
[----:B------:R-:W-:Y:S04]  /*a850*/  SHFL.IDX PT, R49, R49, R4, 0x1c1f ;  /* 0x001c1f0431317589 */ /* 0x000fe800000e0000 */
[----:B------:R-:W1:Y:S04]  /*a860*/  SHFL.IDX PT, R40, R35, R10, 0x1c1f ;  /* 0x001c1f0a23287589 */ /* 0x000e6800000e0000 */
[----:B------:R-:W-:Y:S04]  /*a870*/  SHFL.IDX PT, R51, R51, R4, 0x1c1f ;  /* 0x001c1f0433337589 */ /* 0x000fe800000e0000 */
[----:B------:R-:W-:Y:S04]  /*a880*/  SHFL.IDX PT, R67, R67, R4, 0x1c1f ;  /* 0x001c1f0443437589 */ /* 0x000fe800000e0000 */
[----:B------:R2:W3:Y:S04]  /*a890*/  SHFL.IDX PT, R42, R39, R10, 0x1c1f ;  /* 0x001c1f0a272a7589 */ /* 0x0004e800000e0000 */
[----:B------:R-:W4:Y:S01]  /*a8a0*/  SHFL.IDX PT, R52, R69, R10, 0x1c1f ;  /* 0x001c1f0a45347589 */ /* 0x000f2200000e0000 */
[----:B0-----:R-:W-:-:S02]  /*a8b0*/  SEL R25, R27, R50, P0 ;  /* 0x000000321b197207 */ /* 0x001fc40000000000 */
[----:B------:R-:W-:Y:S01]  /*a8c0*/  SEL R27, R50, R27, P0 ;  /* 0x0000001b321b7207 */ /* 0x000fe20000000000 */
[----:B------:R-:W-:Y:S01]  /*a8d0*/  SHFL.IDX PT, R53, R53, R4, 0x1c1f ;  /* 0x001c1f0435357589 */ /* 0x000fe200000e0000 */
[----:B--2---:R-:W-:-:S03]  /*a8e0*/  IMAD R39, R38, UR5, RZ ;  /* 0x0000000526277c24 */ /* 0x004fc6000f8e02ff */
[----:B------:R-:W-:Y:S01]  /*a8f0*/  SHFL.IDX PT, R71, R71, R4, 0x1c1f ;  /* 0x001c1f0447477589 */ /* 0x000fe200000e0000 */
[----:B-1----:R-:W-:-:S03]  /*a900*/  SEL R32, R49, R40, P0 ;  /* 0x0000002831207207 */ /* 0x002fc60000000000 */
[----:B------:R-:W0:Y:S04]  /*a910*/  SHFL.IDX PT, R46, R55, R10, 0x1c1f ;  /* 0x001c1f0a372e7589 */ /* 0x000e2800000e0000 */
[----:B------:R-:W1:Y:S04]  /*a920*/  SHFL.IDX PT, R54, R73, R10, 0x1c1f ;  /* 0x001c1f0a49367589 */ /* 0x000e6800000e0000 */
[----:B------:R2:W-:Y:S04]  /*a930*/  SHFL.IDX PT, R75, R75, R4, 0x1c1f ;  /* 0x001c1f044b4b7589 */ /* 0x0005e800000e0000 */
[----:B------:R3:W1:Y:S01]  /*a940*/  SHFL.IDX PT, R56, R77, R10, 0x1c1f ;  /* 0x001c1f0a4d387589 */ /* 0x00066200000e0000 */
[----:B--2---:R-:W-:-:S04]  /*a950*/  IMAD R4, R11, UR6, RZ ;  /* 0x000000060b047c24 */ /* 0x004fc8000f8e02ff */
[----:B------:R-:W-:Y:S01]  /*a960*/  IMAD R11, R7, UR7, R4 ;  /* 0x00000007070b7c24 */ /* 0x000fe2000f8e0204 */
[----:B------:R-:W-:Y:S01]  /*a970*/  SEL R7, R26, R57, P0 ;  /* 0x000000391a077207 */ /* 0x000fe20000000000 */
[----:B------:R-:W-:Y:S01]  /*a980*/  VIADD R26, R155, UR41 ;  /* 0x000000299b1a7c36 */ /* 0x000fe20008000000 */
[----:B------:R-:W-:Y:S01]  /*a990*/  ULDC.64 UR6, c[0x0][0xb50] ;  /* 0x0002d40000067ab9 */ /* 0x000fe20000000a00 */
[----:B------:R-:W-:Y:S01]  /*a9a0*/  IMAD.IADD R9, R9, 0x1, R11 ;  /* 0x0000000109097824 */ /* 0x000fe200078e020b */
[----:B------:R-:W-:Y:S01]  /*a9b0*/  LEA R35, P4, R8, UR6, 0x2 ;  /* 0x0000000608237c11 */ /* 0x000fe2000f8810ff */
[----:B---3--:R-:W-:Y:S01]  /*a9c0*/  VIADD R10, R26, 0x8 ;  /* 0x000000081a0a7836 */ /* 0x008fe20000000000 */
[----:B------:R-:W-:Y:S02]  /*a9d0*/  SEL R4, R41, R6, P0 ;  /* 0x0000000629047207 */ /* 0x000fe40000000000 */
[----:B------:R-:W-:Y:S01]  /*a9e0*/  SEL R6, R6, R41, P0 ;  /* 0x0000002906067207 */ /* 0x000fe20000000000 */
[----:B------:R-:W-:Y:S01]  /*a9f0*/  SHFL.IDX PT, R60, R35, RZ, 0x1c1f ;  /* 0x001c1fff233c7589 */ /* 0x000fe200000e0000 */
[----:B------:R-:W-:-:S02]  /*aa00*/  ISETP.GE.OR P3, PT, R26, R39, P1 ;  /* 0x000000271a00720c */ /* 0x000fc40000f66670 */
[----:B------:R-:W-:Y:S01]  /*aa10*/  LEA.HI.X R41, R8, UR7, R9, 0x2, P4 ;  /* 0x0000000708297c11 */ /* 0x000fe2000a0f1409 */
[----:B------:R4:W-:Y:S01]  /*aa20*/  STSM.16.M88.4 [R33], R4 ;  /* 0x0000000421007844 */ /* 0x0009e20000000200 */
[----:B------:R-:W-:Y:S02]  /*aa30*/  ISETP.GE.OR P1, PT, R10, R39, P1 ;  /* 0x000000270a00720c */ /* 0x000fe40000f26670 */
[----:B------:R-:W-:Y:S01]  /*aa40*/  SEL R8, R45, R24, P0 ;  /* 0x000000182d087207 */ /* 0x000fe20000000000 */
[----:B------:R2:W-:Y:S01]  /*aa50*/  SHFL.IDX PT, R62, R35, 0x1, 0x1c1f ;  /* 0x003c1f00233e7f89 */ /* 0x0005e200000e0000 */
[----:B------:R-:W-:Y:S02]  /*aa60*/  SEL R10, R24, R45, P0 ;  /* 0x0000002d180a7207 */ /* 0x000fe40000000000 */
[----:B------:R-:W-:Y:S01]  /*aa70*/  SEL R24, R47, R34, P0 ;  /* 0x000000222f187207 */ /* 0x000fe20000000000 */
[----:B------:R-:W3:Y:S01]  /*aa80*/  SHFL.IDX PT, R61, R41, RZ, 0x1c1f ;  /* 0x001c1fff293d7589 */ /* 0x000ee200000e0000 */
[----:B------:R-:W-:-:S02]  /*aa90*/  SEL R26, R34, R47, P0 ;  /* 0x0000002f221a7207 */ /* 0x000fc40000000000 */
[----:B------:R-:W-:Y:S01]  /*aaa0*/  SEL R9, R59, R48, P0 ;  /* 0x000000303b097207 */ /* 0x000fe20000000000 */
[----:B------:R1:W3:Y:S01]  /*aab0*/  SHFL.IDX PT, R63, R41, 0x1, 0x1c1f ;  /* 0x003c1f00293f7f89 */ /* 0x0002e200000e0000 */
[----:B------:R-:W-:Y:S02]  /*aac0*/  SEL R11, R48, R59, P0 ;  /* 0x0000003b300b7207 */ /* 0x000fe40000000000 */
[----:B------:R-:W-:Y:S02]  /*aad0*/  SEL R34, R40, R49, P0 ;  /* 0x0000003128227207 */ /* 0x000fe40000000000 */
[----:B------:R-:W-:Y:S01]  /*aae0*/  SEL R40, R51, R42, P0 ;  /* 0x0000002a33287207 */ /* 0x000fe20000000000 */
[----:B------:R-:W-:Y:S01]  /*aaf0*/  STSM.16.M88.4 [R70], R8 ;  /* 0x0000000846007844 */ /* 0x000fe20000000200 */
[----:B----4-:R-:W-:Y:S02]  /*ab00*/  SEL R33, R67, R52, P0 ;  /* 0x0000003443217207 */ /* 0x010fe40000000000 */
[----:B--2---:R-:W-:Y:S01]  /*ab10*/  SEL R35, R52, R67, P0 ;  /* 0x0000004334237207 */ /* 0x004fe20000000000 */
[----:B------:R-:W-:Y:S01]  /*ab20*/  STSM.16.M88.4 [R58], R24 ;  /* 0x000000183a007844 */ /* 0x000fe20000000200 */
[----:B------:R-:W-:-:S02]  /*ab30*/  SEL R42, R42, R51, P0 ;  /* 0x000000332a2a7207 */ /* 0x000fc40000000000 */
[----:B0-----:R-:W-:Y:S01]  /*ab40*/  SEL R44, R53, R46, P0 ;  /* 0x0000002e352c7207 */ /* 0x001fe20000000000 */
[----:B------:R0:W-:Y:S01]  /*ab50*/  STSM.16.M88.4 [R68], R32 ;  /* 0x0000002044007844 */ /* 0x0001e20000000200 */
[----:B-1----:R-:W-:Y:S02]  /*ab60*/  SEL R41, R71, R54, P0 ;  /* 0x0000003647297207 */ /* 0x002fe40000000000 */
[----:B------:R-:W-:Y:S02]  /*ab70*/  SEL R43, R54, R71, P0 ;  /* 0x00000047362b7207 */ /* 0x000fe40000000000 */
[----:B------:R-:W-:Y:S02]  /*ab80*/  SEL R46, R46, R53, P0 ;  /* 0x000000352e2e7207 */ /* 0x000fe40000000000 */
[----:B------:R-:W-:Y:S01]  /*ab90*/  SEL R45, R75, R56, P0 ;  /* 0x000000384b2d7207 */ /* 0x000fe20000000000 */
[----:B------:R-:W-:Y:S01]  /*aba0*/  STSM.16.M88.4 [R66], R40 ;  /* 0x0000002842007844 */ /* 0x000fe20000000200 */
[----:B------:R-:W-:-:S05]  /*abb0*/  SEL R47, R56, R75, P0 ;  /* 0x0000004b382f7207 */ /* 0x000fca0000000000 */
[----:B------:R-:W-:Y:S01]  /*abc0*/  STSM.16.M88.4 [R64], R44 ;  /* 0x0000002c40007844 */ /* 0x000fe20000000200 */
[----:B0-----:R-:W0:Y:S08]  /*abd0*/  @P2 LDC R33, c[0x0][0xbec] ;  /* 0x0002fb00ff212b82 */ /* 0x001e300000000800 */
[----:B------:R-:W-:Y:S08]  /*abe0*/  BAR.SYNC.DEFER_BLOCKING 0x1, 0x180 ;  /* 0x0046000000007b1d */ /* 0x000ff00000010000 */
[----:B------:R-:W1:Y:S01]  /*abf0*/  @P2 LDC R35, c[0x0][0xbf0] ;  /* 0x0002fc00ff232b82 */ /* 0x000e620000000800 */
[----:B------:R-:W-:-:S02]  /*ac00*/  UIMAD UR5, UR12, UR8, URZ ;  /* 0x000000080c0572a4 */ /* 0x000fc4000f8e023f */
[----:B------:R-:W-:Y:S02]  /*ac10*/  UIMAD.WIDE.U32 UR6, UR44, UR8, URZ ;  /* 0x000000082c0672a5 */ /* 0x000fe4000f8e003f */
[----:B------:R-:W-:Y:S01]  /*ac20*/  UIMAD UR5, UR44, UR9, UR5 ;  /* 0x000000092c0572a4 */ /* 0x000fe2000f8e0205 */
[----:B---3--:R2:W-:Y:S04]  /*ac30*/  @!P3 ST.E desc[UR50][R60.64], R0 ;  /* 0x000000003c00b985 */ /* 0x0085e8000c101932 */
[----:B------:R3:W-:Y:S01]  /*ac40*/  @!P1 ST.E desc[UR50][R62.64], R2 ;  /* 0x000000023e009985 */ /* 0x0007e2000c101932 */
[----:B------:R-:W-:-:S03]  /*ac50*/  UIMAD UR8, UR13, UR10, URZ ;  /* 0x0000000a0d0872a4 */ /* 0x000fc6000f8e023f */
[----:B------:R4:W5:Y:S01]  /*ac60*/  LD.E.128 R56, desc[UR50][R14.64] ;  /* 0x000000320e387980 */ /* 0x000962000c101d00 */
[----:B--2---:R-:W-:Y:S01]  /*ac70*/  IMAD R0, R23, 0x60, R152 ;  /* 0x0000006017007824 */ /* 0x004fe200078e0298 */
[----:B------:R-:W-:Y:S02]  /*ac80*/  UIADD3 UR7, UR7, UR5, URZ ;  /* 0x0000000507077290 */ /* 0x000fe4000fffe03f */
[----:B------:R2:W5:Y:S01]  /*ac90*/  LD.E.128 R8, desc[UR50][R20.64] ;  /* 0x0000003214087980 */ /* 0x000562000c101d00 */
[----:B---3--:R-:W-:-:S03]  /*aca0*/  VIADD R2, R0, UR41 ;  /* 0x0000002900027c36 */ /* 0x008fc60008000000 */
[----:B------:R3:W5:Y:S01]  /*acb0*/  LD.E.128 R52, desc[UR50][R28.64] ;  /* 0x000000321c347980 */ /* 0x000762000c101d00 */
[----:B0-----:R-:W-:-:S03]  /*acc0*/  @P2 IMAD.HI.U32 R0, R2, R33, RZ ;  /* 0x0000002102002227 */ /* 0x001fc600078e00ff */
[----:B------:R0:W5:Y:S01]  /*acd0*/  LD.E.128 R24, desc[UR50][R12.64] ;  /* 0x000000320c187980 */ /* 0x000162000c101d00 */
[----:B----4-:R-:W-:Y:S01]  /*ace0*/  IMAD.MOV.U32 R15, RZ, RZ, R2 ;  /* 0x000000ffff0f7224 */ /* 0x010fe200078e0002 */
[----:B-1----:R-:W-:Y:S01]  /*acf0*/  @P2 SHF.R.U32.HI R15, RZ, R35, R0 ;  /* 0x00000023ff0f2219 */ /* 0x002fe20000011600 */
[----:B------:R-:W-:Y:S01]  /*ad00*/  UIMAD UR5, UR43, UR11, UR8 ;  /* 0x0000000b2b0572a4 */ /* 0x000fe2000f8e0208 */
[----:B------:R1:W5:Y:S01]  /*ad10*/  LD.E.128 R48, desc[UR50][R36.64] ;  /* 0x0000003224307980 */ /* 0x000362000c101d00 */
[----:B------:R-:W-:Y:S01]  /*ad20*/  UIMAD.WIDE.U32 UR6, UR43, UR10, UR6 ;  /* 0x0000000a2b0672a5 */ /* 0x000fe2000f8e0006 */
[--C-:B------:R-:W-:Y:S01]  /*ad30*/  SHF.R.S32.HI R0, RZ, 0x1f, R15.reuse ;  /* 0x0000001fff007819 */ /* 0x100fe2000001140f */
[----:B--2---:R-:W-:Y:S01]  /*ad40*/  IMAD.MOV R21, RZ, RZ, -R15 ;  /* 0x000000ffff157224 */ /* 0x004fe200078e0a0f */
        /* <DEDUP_REMOVED lines=20> */
[C---:B------:R-:W-:Y:S02]  /*ae90*/  IMAD R15, R21.reuse, UR7, R0 ;  /* 0x00000007150f7c24 */ /* 0x040fe4000f8e0200 */
        /* <DEDUP_REMOVED lines=27> */
.L_x_12305:
[----:B------:R-:W-:Y:S05]  /*b050*/  BSYNC B1 ;  /* 0x0000000000017941 */ /* 0x000fea0003800000 */
.L_x_12304:
[----:B------:R-:W-:Y:S01]  /*b060*/  VIADD R0, R0, 0x60 ;  /* 0x0000006000007836 */ /* 0x000fe20000000000 */
[----:B--2---:R2:W4:Y:S04]  /*b070*/  SHFL.IDX PT, R13, R29, 0x1, 0x1c1f ;  /* 0x003c1f001d0d7f89 */ /* 0x00452800000e0000 */
[----:B------:R-:W-:Y:S01]  /*b080*/  ISETP.GE.AND P0, PT, R0, R39, PT ;  /* 0x000000270000720c */ /* 0x000fe20003f06270 */
[----:B0-----:R2:W0:-:S12]  /*b090*/  SHFL.IDX PT, R12, R28, 0x1, 0x1c1f ;  /* 0x003c1f001c0c7f89 */ /* 0x00141800000e0000 */
[----:B--2---:R-:W-:Y:S05]  /*b0a0*/  @P0 BRA `(.L_x_12306) ;  /* 0x0000000800300947 */ /* 0x004fea0003800000 */
[----:B------:R-:W-:Y:S02]  /*b0b0*/  ULDC UR5, c[0x0][0xac8] ;  /* 0x0002b20000057ab9 */ /* 0x000fe40000000800 */
[----:B------:R-:W-:Y:S02]  /*b0c0*/  ISETP.GE.AND P2, PT, R19, UR5, PT ;  /* 0x0000000513007c0c */ /* 0x000fe4000bf46270 */
[----:B------:R-:W-:-:S11]  /*b0d0*/  ISETP.GE.AND P1, PT, R18, UR5, PT ;  /* 0x0000000512007c0c */ /* 0x000fd6000bf26270 */
[C---:B0--3--:R-:W-:Y:S02]  /*b0e0*/  @!P2 LEA R14, P0, R19.reuse, R12, 0x1 ;  /* 0x0000000c130ea211 */ /* 0x049fe400078008ff */
[----:B-1--4-:R-:W-:Y:S02]  /*b0f0*/  @!P1 IMAD.WIDE R2, R18, 0x2, R12 ;  /* 0x0000000212029825 */ /* 0x012fe400078e020c */
[----:B------:R-:W-:Y:S02]  /*b100*/  @!P2 LEA.HI.X R15, R19, R13, R72, 0x1, P0 ;  /* 0x0000000d130fa211 */ /* 0x000fe400000f0c48 */
[----:B------:R-:W-:Y:S01]  /*b110*/  ISETP.GE.AND P0, PT, R22, UR5, PT ;  /* 0x0000000516007c0c */ /* 0x000fe2000bf06270 */
[----:B-----5:R2:W-:Y:S04]  /*b120*/  @!P1 ST.E.128 desc[UR50][R2.64], R4 ;  /* 0x0000000402009985 */ /* 0x0205e8000c101d32 */
[----:B------:R2:W-:Y:S08]  /*b130*/  @!P2 ST.E.128 desc[UR50][R14.64], R8 ;  /* 0x000000080e00a985 */ /* 0x0005f0000c101d32 */
[----:B------:R-:W-:Y:S05]  /*b140*/  @P0 BRA `(.L_x_12306) ;  /* 0x0000000800080947 */ /* 0x000fea0003800000 */
[----:B--2---:R-:W-:-:S04]  /*b150*/  LEA R2, P0, R22, R12, 0x1 ;  /* 0x0000000c16027211 */ /* 0x004fc800078008ff */
[----:B------:R-:W-:-:S05]  /*b160*/  LEA.HI.X R3, R22, R13, R157, 0x1, P0 ;  /* 0x0000000d16037211 */ /* 0x000fca00000f0c9d */
[----:B------:R0:W-:Y:S01]  /*b170*/  ST.E.128 desc[UR50][R2.64], R24 ;  /* 0x0000001802007985 */ /* 0x0001e2000c101d32 */
[----:B------:R-:W-:Y:S05]  /*b180*/  BRA `(.L_x_12306) ;  /* 0x0000000400f87947 */ /* 0x000fea0003800000 */
.L_x_12303:
        /* <DEDUP_REMOVED lines=52> */
.L_x_12308:
[----:B------:R-:W-:Y:S05]  /*b4d0*/  BSYNC B1 ;  /* 0x0000000000017941 */ /* 0x000fea0003800000 */
.L_x_12307:
        /* <DEDUP_REMOVED lines=13> */
[----:B------:R-:W-:-:S02]  /*b5b0*/  UIMAD.WIDE.U32 UR6, UR43, UR10, UR6 ;  /* 0x0000000a2b0672a5 */ /* 0x000fc4000f8e0006 */
[----:B------:R-:W-:Y:S01]  /*b5c0*/  UIMAD UR5, UR43, UR11, UR5 ;  /* 0x0000000b2b0572a4 */ /* 0x000fe2000f8e0205 */
[--C-:B------:R-:W-:Y:S01]  /*b5d0*/  SHF.R.S32.HI R0, RZ, 0x1f, R5.reuse ;  /* 0x0000001fff007819 */ /* 0x100fe20000011405 */
[----:B------:R-:W-:Y:S01]  /*b5e0*/  IMAD.MOV R7, RZ, RZ, -R5 ;  /* 0x000000ffff077224 */ /* 0x000fe200078e0a05 */
[----:B------:R-:W-:Y:S01]  /*b5f0*/  ULDC.64 UR8, c[0x0][0xae0] ;  /* 0x0002b80000087ab9 */ /* 0x000fe20000000a00 */
[----:B------:R-:W-:Y:S02]  /*b600*/  UIADD3 UR5, UR7, UR5, URZ ;  /* 0x0000000507057290 */ /* 0x000fe4000fffe03f */
[----:B------:R-:W-:Y:S02]  /*b610*/  IMAD.U32 R3, RZ, RZ, UR7 ;  /* 0x00000007ff037e24 */ /* 0x000fe4000f8e00ff */
[----:B------:R-:W-:Y:S02]  /*b620*/  IMAD R7, R8, R7, R6 ;  /* 0x0000000708077224 */ /* 0x000fe400078e0206 */
[----:B------:R-:W-:-:S02]  /*b630*/  IMAD R0, R0, UR8, RZ ;  /* 0x0000000800007c24 */ /* 0x000fc4000f8e02ff */
        /* <DEDUP_REMOVED lines=33> */
.L_x_12310:
[----:B------:R-:W-:Y:S05]  /*b850*/  BSYNC B1 ;  /* 0x0000000000017941 */ /* 0x000fea0003800000 */
.L_x_12309:
        /* <DEDUP_REMOVED lines=17> */
.L_x_12306:
[----:B------:R-:W-:Y:S05]  /*b970*/  BSYNC B0 ;  /* 0x0000000000007941 */ /* 0x000fea0003800000 */
.L_x_12302:
[----:B------:R-:W-:Y:S02]  /*b980*/  ULDC UR5, c[0x0][0xc38] ;  /* 0x00030e0000057ab9 */ /* 0x000fe40000000800 */
[----:B------:R-:W-:-:S06]  /*b990*/  UISETP.GE.AND UP0, UPT, UR4, UR5, UPT ;  /* 0x000000050400728c */ /* 0x000fcc000bf06270 */
[----:B------:R-:W-:-:S13]  /*b9a0*/  PLOP3.LUT P0, PT, PT, PT, UP0, 0x80, 0x0 ;  /* 0x000000000000781c */ /* 0x000fda0003f0f008 */
[----:B------:R-:W-:Y:S05]  /*b9b0*/  @!P0 BRA `(.L_x_12311) ;  /* 0xffffff5000bc8947 */ /* 0x000fea000383ffff */
[----:B------:R-:W-:Y:S05]  /*b9c0*/  EXIT ;  /* 0x000000000000794d */ /* 0x000fea0003800000 */
.L_x_12261:
[----:B------:R-:W-:-:S08]  /*b9d0*/  NOP ;  /* 0x0000000000007918 */ /* 0x000fd00000000000 */
[----:B------:R-:W0:-:S00]  /*b9e0*/  USETMAXREG.DEALLOC.CTAPOOL 0x20 ;  /* 0x00000020000079c8 */ /* 0x000e0000080e0500 */
[----:B0-----:R-:W-:-:S06]  /*b9f0*/  LOP3.LUT R2, R0, 0x3, RZ, 0xc0, !PT ;  /* 0x0000000300027812 */ /* 0x001fcc00078ec0ff */
[----:B------:R-:W0:Y:S01]  /*ba00*/  S2UR UR5, SR_CTAID.X ;  /* 0x00000000000579c3 */ /* 0x000e220000002500 */
[----:B------:R-:W-:Y:S01]  /*ba10*/  LOP3.LUT R17, R17, 0xfffff7ff, RZ, 0xc0, !PT ;  /* 0xfffff7ff11117812 */ /* 0x000fe200078ec0ff */
[----:B------:R-:W-:Y:S01]  /*ba20*/  STL [R1+0x1c], RZ ;  /* 0x00001cff01007387 */ /* 0x000fe20000100800 */
[----:B------:R-:W-:Y:S02]  /*ba30*/  IMAD.MOV.U32 R25, RZ, RZ, 0x1 ;  /* 0x00000001ff197424 */ /* 0x000fe400078e00ff */
[----:B------:R-:W-:Y:S01]  /*ba40*/  IMAD.MOV.U32 R22, RZ, RZ, RZ ;  /* 0x000000ffff167224 */ /* 0x000fe200078e00ff */
        /* <DEDUP_REMOVED lines=93> */
[----:B------:R-:W-:Y:S01]  /*c020*/  UIMAD UR37, UR37, UR38, URZ ;  /* 0x00000026252572a4 */ /* 0x000fe2000f8e023f */
[----:B------:R-:W-:Y:S01]  /*c030*/  ULDC UR45, c[0x0][0xc] ;  /* 0x00000300002d7ab9 */ /* 0x000fe20000000800 */
[----:B------:R-:W-:-:S02]  /*c040*/  ULOP3.LUT UR46, UR39, 0x2, URZ, 0xfc, !UPT ;  /* 0x00000002272e7892 */ /* 0x000fc4000f8efc3f */
[----:B------:R-:W-:Y:S02]  /*c050*/  ULOP3.LUT UR47, UR39, 0x1, URZ, 0xfc, !UPT ;  /* 0x00000001272f7892 */ /* 0x000fe4000f8efc3f */
[----:B------:R-:W-:Y:S02]  /*c060*/  UIADD3 UR38, UR36, 0x80, -UR38 ;  /* 0x0000008024267890 */ /* 0x000fe4000fffe826 */
[----:B------:R-:W-:Y:S01]  /*c070*/  USHF.R.S32.HI UR40, URZ, 0x7, UR5 ;  /* 0x000000073f287899 */ /* 0x000fe20008011405 */
[----:B--2---:R-:W-:-:S05]  /*c080*/  LEA R16, R13, R16, 0x18 ;  /* 0x000000100d107211 */ /* 0x004fca00078ec0ff */
[----:B------:R-:W-:-:S05]  /*c090*/  IMAD.IADD R3, R16, 0x1, R12 ;  /* 0x0000000110037824 */ /* 0x000fca00078e020c */
[----:B------:R1:W-:Y:S02]  /*c0a0*/  STL [R1+0x18], R3 ;  /* 0x0000180301007387 */ /* 0x0003e40000100800 */
.L_x_12379:
        /* <DEDUP_REMOVED lines=23> */
.L_x_12313:
[----:B------:R-:W-:Y:S01]  /*c220*/  ULDC UR8, c[0x0][0xc54] ;  /* 0x0003150000087ab9 */ /* 0x000fe20000000800 */
[----:B------:R-:W-:Y:S01]  /*c230*/  UMOV UR6, UR7 ;  /* 0x0000000700067c82 */ /* 0x000fe20008000000 */
[----:B------:R-:W-:-:S11]  /*c240*/  UISETP.NE.AND UP0, UPT, UR8, 0x1, UPT ;  /* 0x000000010800788c */ /* 0x000fd6000bf05270 */
[----:B------:R-:W-:Y:S02]  /*c250*/  @UP0 ULDC.64 UR10, c[0x0][0xc58] ;  /* 0x00031600000a0ab9 */ /* 0x000fe40000000a00 */
[----:B------:R-:W-:-:S04]  /*c260*/  UIMAD.WIDE.U32 UR4, UR7, UR10, URZ ;  /* 0x0000000a070472a5 */ /* 0x000fc8000f8e003f */
[----:B------:R-:W-:-:S04]  /*c270*/  @UP0 USHF.R.U32.HI UR6, URZ, UR11, UR5 ;  /* 0x0000000b3f060299 */ /* 0x000fc80008011605 */
[----:B------:R-:W-:-:S12]  /*c280*/  UIMAD UR4, UR6, UR8, URZ ;  /* 0x00000008060472a4 */ /* 0x000fd8000f8e023f */
.L_x_12314:
        /* <DEDUP_REMOVED lines=23> */
[----:B------:R-:W-:Y:S01]  /*c400*/  UISETP.NE.AND UP2, UPT, UR5, 0x1, UPT ;  /* 0x000000010500788c */ /* 0x000fe2000bf45270 */
[----:B------:R-:W-:Y:S01]  /*c410*/  BSSY B7, `(.L_x_12315) ;  /* 0x0000375000077945 */ /* 0x000fe20003800000 */
[----:B------:R-:W-:Y:S02]  /*c420*/  UIADD3 UR43, UR43, UR4, URZ ;  /* 0x000000042b2b7290 */ /* 0x000fe4000fffe03f */
[----:B------:R-:W-:Y:S02]  /*c430*/  UP2UR UR48, UPR, URZ, 0x4 ;  /* 0x000000043f307883 */ /* 0x000fe40008000000 */
[----:B------:R-:W-:-:S04]  /*c440*/  UIMAD UR6, UR43, 0xc0, URZ ;  /* 0x000000c02b0678a4 */ /* 0x000fc8000f8e023f */
        /* <DEDUP_REMOVED lines=32> */
.L_x_12316:
        /* <DEDUP_REMOVED lines=20> */
.L_x_12319:
[----:B------:R-:W-:Y:S05]  /*c790*/  BSYNC B6 ;  /* 0x0000000000067941 */ /* 0x000fea0003800000 */
.L_x_12318:
        /* <DEDUP_REMOVED lines=22> */
.L_x_12321:
[----:B------:R-:W-:Y:S05]  /*c900*/  BSYNC B6 ;  /* 0x0000000000067941 */ /* 0x000fea0003800000 */
.L_x_12320:
        /* <DEDUP_REMOVED lines=20> */
.L_x_12323:
[----:B------:R-:W-:Y:S05]  /*ca50*/  BSYNC B6 ;  /* 0x0000000000067941 */ /* 0x000fea0003800000 */
.L_x_12322:
        /* <DEDUP_REMOVED lines=19> */
.L_x_12325:
[----:B------:R-:W-:Y:S05]  /*cb90*/  BSYNC B6 ;  /* 0x0000000000067941 */ /* 0x000fea0003800000 */
.L_x_12324:
        /* <DEDUP_REMOVED lines=17> */
.L_x_12399:
        /* <DEDUP_REMOVED lines=41> */
.L_x_12327:
[----:B------:R-:W-:Y:S01]  /*cf40*/  IMAD R4, R22, 0x8, R16 ;  /* 0x0000000816047824 */ /* 0x000fe200078e0210 */
[----:B------:R-:W-:Y:S01]  /*cf50*/  SHF.L.U32 R21, R25, 0x1f, RZ ;  /* 0x0000001f19157819 */ /* 0x000fe200000006ff */
[----:B------:R-:W-:Y:S01]  /*cf60*/  BSSY B0, `(.L_x_12328) ;  /* 0x0000004000007945 */ /* 0x000fe20003800000 */
[----:B0-----:R-:W-:Y:S02]  /*cf70*/  SHF.R.S32.HI R18, RZ, 0x1f, R6 ;  /* 0x0000001fff127819 */ /* 0x001fe40000011406 */
[----:B------:R-:W0:Y:S02]  /*cf80*/  SYNCS.PHASECHK.TRANS64.TRYWAIT P0, [R4+URZ+0x19c80], R21 ;  /* 0x019c8015040075a7 */ /* 0x000e24000800017f */
[----:B0-----:R-:W-:Y:S05]  /*cf90*/  @!P0 BRA `(.L_x_12329) ;  /* 0x00000034003c8947 */ /* 0x001fea0003800000 */
.L_x_12400:
[----:B------:R-:W-:Y:S05]  /*cfa0*/  BSYNC B0 ;  /* 0x0000000000007941 */ /* 0x000fea0003800000 */
.L_x_12328:
        /* <DEDUP_REMOVED lines=47> */
.L_x_12406:
        /* <DEDUP_REMOVED lines=13> */
.L_x_12331:
        /* <DEDUP_REMOVED lines=11> */
.L_x_12332:
[----:B------:R2:W-:Y:S01]  /*d420*/  SYNCS.ARRIVE.TRANS64.A1T0 RZ, [R4+URZ+0x19c70], RZ ;  /* 0x019c70ff04ff79a7 */ /* 0x0005e2000810003f */
[----:B------:R-:W-:Y:S05]  /*d430*/  @!P4 BRA `(.L_x_12333) ;  /* 0x000000000004c947 */ /* 0x000fea0003800000 */
[----:B------:R-:W-:Y:S01]  /*d440*/  BPT.TRAP 0x1 ;  /* 0x000000040000795c */ /* 0x000fe20000300000 */
.L_x_12333:
[----:B------:R-:W3:Y:S01]  /*d450*/  SYNCS.PHASECHK.TRANS64.TRYWAIT P0, [R4+URZ+0x19c40], R21 ;  /* 0x019c4015040075a7 */ /* 0x000ee2000800017f */
[----:B------:R-:W-:Y:S04]  /*d460*/  BSSY B0, `(.L_x_12334) ;  /* 0x0000002000007945 */ /* 0x000fe80003800000 */
[----:B---3--:R-:W-:Y:S05]  /*d470*/  @!P0 BRA `(.L_x_12335) ;  /* 0x0000003000d08947 */ /* 0x008fea0003800000 */
.L_x_12407:
[----:B------:R-:W-:Y:S05]  /*d480*/  BSYNC B0 ;  /* 0x0000000000007941 */ /* 0x000fea0003800000 */
.L_x_12334:
        /* <DEDUP_REMOVED lines=37> */
.L_x_12413:
        /* <DEDUP_REMOVED lines=10> */
.L_x_12337:
        /* <DEDUP_REMOVED lines=11> */
.L_x_12338:
        /* <DEDUP_REMOVED lines=23> */
.L_x_12340:
[----:B------:R-:W-:Y:S05]  /*d9a0*/  BSYNC B6 ;  /* 0x0000000000067941 */ /* 0x000fea0003800000 */
.L_x_12339:
[----:B------:R1:W5:Y:S01]  /*d9b0*/  LDL R8, [R1+0x18] ;  /* 0x0000180001087983 */ /* 0x0003620000100800 */
[----:B------:R-:W-:Y:S01]  /*d9c0*/  UISETP.NE.AND UP0, UPT, UR48, URZ, UPT ;  /* 0x0000003f3000728c */ /* 0x000fe2000bf05270 */
[----:B------:R-:W-:Y:S01]  /*d9d0*/  IMAD.U32 R0, RZ, RZ, UR43 ;  /* 0x0000002bff007e24 */ /* 0x000fe2000f8e00ff */
[----:B------:R-:W4:Y:S01]  /*d9e0*/  S2R R18, SR_TID.X ;  /* 0x0000000000127919 */ /* 0x000f220000002100 */
[----:B------:R-:W0:Y:S03]  /*d9f0*/  S2R R2, SR_TID.X ;  /* 0x0000000000027919 */ /* 0x000e260000002100 */
[----:B------:R-:W-:Y:S01]  /*da00*/  PLOP3.LUT P0, PT, PT, PT, UP0, 0x80, 0x0 ;  /* 0x000000000000781c */ /* 0x000fe20003f0f008 */
[----:B------:R-:W-:Y:S01]  /*da10*/  ULDC.64 UR8, c[0x0][0x2d8] ;  /* 0x0000b60000087ab9 */ /* 0x000fe20000000a00 */
[----:B------:R-:W-:-:S03]  /*da20*/  R2UR UR6, R29 ;  /* 0x000000001d0672ca */ /* 0x000fc600000e0000 */
[----:B------:R-:W-:Y:S01]  /*da30*/  @UP0 ULDC UR4, c[0x0][0x44c] ;  /* 0x0001130000040ab9 */ /* 0x000fe20000000800 */
[----:B------:R-:W-:Y:S01]  /*da40*/  R2UR UR7, R19 ;  /* 0x00000000130772ca */ /* 0x000fe200000e0000 */
[----:B------:R-:W-:Y:S01]  /*da50*/  ULDC UR12, c[0x0][0x448] ;  /* 0x00011200000c7ab9 */ /* 0x000fe20000000800 */
[----:B------:R-:W-:Y:S01]  /*da60*/  ULDC.64 UR10, c[0x0][0x280] ;  /* 0x0000a000000a7ab9 */ /* 0x000fe20000000a00 */
[----:B------:R-:W-:Y:S01]  /*da70*/  @UP0 ULDC UR13, c[0x0][0x44c] ;  /* 0x00011300000d0ab9 */ /* 0x000fe20000000800 */
[C---:B------:R-:W-:Y:S02]  /*da80*/  LOP3.LUT P3, RZ, R17.reuse, 0x80, RZ, 0xc0, !PT ;  /* 0x0000008011ff7812 */ /* 0x040fe4000786c0ff */
[C---:B------:R-:W-:Y:S02]  /*da90*/  LOP3.LUT P4, RZ, R17.reuse, 0x40, RZ, 0xc0, !PT ;  /* 0x0000004011ff7812 */ /* 0x040fe4000788c0ff */
[----:B------:R-:W-:Y:S01]  /*daa0*/  LOP3.LUT P5, RZ, R17, 0x20, RZ, 0xc0, !PT ;  /* 0x0000002011ff7812 */ /* 0x000fe200078ac0ff */
[----:B----4-:R-:W-:Y:S01]  /*dab0*/  IMAD.SHL.U32 R18, R18, 0x40, RZ ;  /* 0x0000004012127824 */ /* 0x010fe200078e00ff */
[----:B0-----:R-:W-:-:S04]  /*dac0*/  LOP3.LUT R2, R2, 0x7f, RZ, 0xc0, !PT ;  /* 0x0000007f02027812 */ /* 0x001fc800078ec0ff */
[----:B------:R-:W-:Y:S02]  /*dad0*/  LOP3.LUT R18, R18, 0x40, RZ, 0xc0, !PT ;  /* 0x0000004012127812 */ /* 0x000fe400078ec0ff */
[----:B------:R-:W-:-:S04]  /*dae0*/  SHF.R.U32.HI R2, RZ, 0x1, R2 ;  /* 0x00000001ff027819 */ /* 0x000fc80000011602 */
[----:B------:R-:W-:-:S05]  /*daf0*/  LOP3.LUT R2, R2, R18, RZ, 0xfc, !PT ;  /* 0x0000001202027212 */ /* 0x000fca00078efcff */
[----:B------:R-:W-:-:S04]  /*db00*/  IMAD R0, R0, 0xc0, R2 ;  /* 0x000000c000007824 */ /* 0x000fc800078e0202 */
        /* <DEDUP_REMOVED lines=21> */
[----:B--23--:R-:W-:Y:S02]  /*dc60*/  IMAD.MOV R4, RZ, RZ, -R2 ;  /* 0x000000ffff047224 */ /* 0x00cfe400078e0a02 */
        /* <DEDUP_REMOVED lines=38> */
[----:B------:R-:W-:-:S03]  /*ded0*/  IMAD.U32 R0, RZ, RZ, UR43 ;  /* 0x0000002bff007e24 */ /* 0x000fc6000f8e00ff */
[----:B------:R-:W1:Y:S01]  /*dee0*/  SHFL.IDX PT, R2, R4, RZ, 0x1e1f ;  /* 0x001e1fff04027589 */ /* 0x000e6200000e0000 */
[----:B------:R-:W-:-:S03]  /*def0*/  IMAD R0, R0, 0xc0, R10 ;  /* 0x000000c000007824 */ /* 0x000fc600078e020a */
[----:B------:R-:W2:Y:S02]  /*df00*/  SHFL.IDX PT, R5, R5, 0x1, 0x1e1f ;  /* 0x003e1f0005057f89 */ /* 0x000ea400000e0000 */
[----:B------:R-:W-:Y:S02]  /*df10*/  ISETP.GE.AND P1, PT, R0, UR37, PT ;  /* 0x0000002500007c0c */ /* 0x000fe4000bf26270 */
[----:B------:R-:W3:Y:S04]  /*df20*/  SHFL.IDX PT, R4, R4, 0x1, 0x1e1f ;  /* 0x003e1f0004047f89 */ /* 0x000ee800000e0000 */
[----:B------:R-:W4:Y:S07]  /*df30*/  SHFL.IDX PT, R6, R6, RZ, 0x1e1f ;  /* 0x001e1fff06067589 */ /* 0x000f2e00000e0000 */
        /* <DEDUP_REMOVED lines=16> */
.L_x_12420:
        /* <DEDUP_REMOVED lines=12> */
.L_x_12343:
[----:B------:R-:W-:Y:S05]  /*e100*/  BSYNC B0 ;  /* 0x0000000000007941 */ /* 0x000fea0003800000 */
.L_x_12342:
[----:B------:R-:W-:Y:S01]  /*e110*/  NOP ;  /* 0x0000000000007918 */ /* 0x000fe20000000000 */
[----:B------:R-:W-:-:S13]  /*e120*/  PLOP3.LUT P0, PT, PT, PT, PT, 0x80, 0x0 ;  /* 0x000000000000781c */ /* 0x000fda0003f0f070 */
.L_x_12344:
        /* <DEDUP_REMOVED lines=18> */
.L_x_12421:
[----:B------:R-:W-:Y:S05]  /*e250*/  BSYNC B0 ;  /* 0x0000000000007941 */ /* 0x000fea0003800000 */
.L_x_12345:
[----:B------:R-:W-:-:S06]  /*e260*/  UISETP.GE.AND UP0, UPT, UR44, 0x2, UPT ;  /* 0x000000022c00788c */ /* 0x000fcc000bf06270 */
[----:B------:R-:W-:-:S13]  /*e270*/  PLOP3.LUT P0, PT, PT, PT, UP0, 0x40, 0x0 ;  /* 0x000000000000781c */ /* 0x000fda0003f0e808 */
[----:B------:R-:W-:Y:S05]  /*e280*/  @P0 BRA `(.L_x_12347) ;  /* 0x0000001000540947 */ /* 0x000fea0003800000 */
[----:B------:R-:W-:Y:S01]  /*e290*/  UIADD3 UR4, UR44, -0x2, URZ ;  /* 0xfffffffe2c047890 */ /* 0x000fe2000fffe03f */
[----:B------:R-:W-:Y:S02]  /*e2a0*/  IMAD.MOV.U32 R5, RZ, RZ, R25 ;  /* 0x000000ffff057224 */ /* 0x000fe400078e0019 */
[----:B------:R-:W-:-:S03]  /*e2b0*/  IMAD.MOV.U32 R0, RZ, RZ, R22 ;  /* 0x000000ffff007224 */ /* 0x000fc600078e0016 */
[----:B------:R-:W-:-:S07]  /*e2c0*/  IMAD.U32 R20, RZ, RZ, UR4 ;  /* 0x00000004ff147e24 */ /* 0x000fce000f8e00ff */
.L_x_12367:
        /* <DEDUP_REMOVED lines=43> */
.L_x_12348:
[----:B------:R-:W-:Y:S01]  /*e580*/  IMAD R4, R22, 0x8, R16 ;  /* 0x0000000816047824 */ /* 0x000fe200078e0210 */
[----:B------:R-:W-:Y:S01]  /*e590*/  SHF.L.U32 R10, R25, 0x1f, RZ ;  /* 0x0000001f190a7819 */ /* 0x000fe200000006ff */
[----:B------:R-:W-:Y:S01]  /*e5a0*/  BSSY B0, `(.L_x_12349) ;  /* 0x0000004000007945 */ /* 0x000fe20003800000 */
[----:B------:R-:W-:Y:S02]  /*e5b0*/  SHF.R.S32.HI R9, RZ, 0x1f, R8 ;  /* 0x0000001fff097819 */ /* 0x000fe40000011408 */
[----:B------:R-:W0:Y:S02]  /*e5c0*/  SYNCS.PHASECHK.TRANS64.TRYWAIT P0, [R4+URZ+0x19c80], R10 ;  /* 0x019c800a040075a7 */ /* 0x000e24000800017f */
[----:B0-----:R-:W-:Y:S05]  /*e5d0*/  @!P0 BRA `(.L_x_12350) ;  /* 0x0000002800348947 */ /* 0x001fea0003800000 */
.L_x_12422:
[----:B------:R-:W-:Y:S05]  /*e5e0*/  BSYNC B0 ;  /* 0x0000000000007941 */ /* 0x000fea0003800000 */
.L_x_12349:
        /* <DEDUP_REMOVED lines=37> */
.L_x_12428:
        /* <DEDUP_REMOVED lines=13> */
.L_x_12352:
        /* <DEDUP_REMOVED lines=11> */
.L_x_12353:
[----:B------:R2:W-:Y:S01]  /*e9c0*/  SYNCS.ARRIVE.TRANS64.A1T0 RZ, [R4+URZ+0x19c70], RZ ;  /* 0x019c70ff04ff79a7 */ /* 0x0005e2000810003f */
[----:B------:R-:W-:Y:S05]  /*e9d0*/  @!P3 BRA `(.L_x_12354) ;  /* 0x000000000004b947 */ /* 0x000fea0003800000 */
[----:B------:R-:W-:Y:S01]  /*e9e0*/  BPT.TRAP 0x1 ;  /* 0x000000040000795c */ /* 0x000fe20000300000 */
.L_x_12354:
[----:B------:R-:W3:Y:S01]  /*e9f0*/  SYNCS.PHASECHK.TRANS64.TRYWAIT P0, [R4+URZ+0x19c40], R10 ;  /* 0x019c400a040075a7 */ /* 0x000ee2000800017f */
[----:B------:R-:W-:Y:S04]  /*ea00*/  BSSY B0, `(.L_x_12355) ;  /* 0x0000002000007945 */ /* 0x000fe80003800000 */
[----:B---3--:R-:W-:Y:S05]  /*ea10*/  @!P0 BRA `(.L_x_12356) ;  /* 0x0000002400e48947 */ /* 0x008fea0003800000 */
.L_x_12429:
[----:B------:R-:W-:Y:S05]  /*ea20*/  BSYNC B0 ;  /* 0x0000000000007941 */ /* 0x000fea0003800000 */
.L_x_12355:
        /* <DEDUP_REMOVED lines=34> */
.L_x_12435:
        /* <DEDUP_REMOVED lines=10> */
.L_x_12358:
        /* <DEDUP_REMOVED lines=11> */
.L_x_12359:
[----:B------:R-:W-:Y:S01]  /*eda0*/  IMAD.U32 R2, RZ, RZ, UR47 ;  /* 0x0000002fff027e24 */ /* 0x000fe2000f8e00ff */
[----:B------:R0:W-:Y:S04]  /*edb0*/  SYNCS.ARRIVE.TRANS64.A1T0 RZ, [R4+URZ+0x19c30], RZ ;  /* 0x019c30ff04ff79a7 */ /* 0x0001e8000810003f */
[----:B------:R-:W-:-:S13]  /*edc0*/  ISETP.NE.AND P0, PT, R2, 0x3, PT ;  /* 0x000000030200780c */ /* 0x000fda0003f05270 */
[----:B0-----:R-:W-:Y:S05]  /*edd0*/  @!P0 BRA `(.L_x_12360) ;  /* 0x0000000000048947 */ /* 0x001fea0003800000 */
[----:B------:R-:W-:Y:S01]  /*ede0*/  BPT.TRAP 0x1 ;  /* 0x000000040000795c */ /* 0x000fe20000300000 */
.L_x_12360:
[----:B------:R-:W-:Y:S01]  /*edf0*/  LOP3.LUT R3, R5, 0x1, RZ, 0x3c, !PT ;  /* 0x0000000105037812 */ /* 0x000fe200078e3cff */
[----:B------:R-:W-:Y:S01]  /*ee00*/  IMAD R2, R0, 0x8, R16 ;  /* 0x0000000800027824 */ /* 0x000fe200078e0210 */
[----:B------:R-:W-:Y:S02]  /*ee10*/  BSSY B0, `(.L_x_12361) ;  /* 0x0000004000007945 */ /* 0x000fe40003800000 */
[----:B------:R-:W-:-:S04]  /*ee20*/  SHF.L.U32 R3, R3, 0x1f, RZ ;  /* 0x0000001f03037819 */ /* 0x000fc800000006ff */
[----:B------:R-:W0:Y:S02]  /*ee30*/  SYNCS.PHASECHK.TRANS64.TRYWAIT P2, [R2+URZ+0x19c70], R3 ;  /* 0x019c7003020075a7 */ /* 0x000e24000804017f */
[----:B0-----:R-:W-:Y:S05]  /*ee40*/  @!P2 BRA `(.L_x_12362) ;  /* 0x000000240084a947 */ /* 0x001fea0003800000 */
.L_x_12436:
[----:B------:R-:W-:Y:S05]  /*ee50*/  BSYNC B0 ;  /* 0x0000000000007941 */ /* 0x000fea0003800000 */
.L_x_12361:
[----:B--23--:R-:W-:-:S05]  /*ee60*/  IMAD.U32 R4, RZ, RZ, UR46 ;  /* 0x0000002eff047e24 */ /* 0x00cfca000f8e00ff */
[----:B------:R-:W-:-:S13]  /*ee70*/  ISETP.NE.AND P2, PT, R4, 0x3, PT ;  /* 0x000000030400780c */ /* 0x000fda0003f45270 */
[----:B------:R-:W-:Y:S05]  /*ee80*/  @!P2 BRA `(.L_x_12363) ;  /* 0x000000000004a947 */ /* 0x000fea0003800000 */
[----:B------:R-:W-:Y:S01]  /*ee90*/  BPT.TRAP 0x1 ;  /* 0x000000040000795c */ /* 0x000fe20000300000 */
.L_x_12363:
[----:B0-----:R-:W-:Y:S01]  /*eea0*/  SHF.L.U32 R3, R5, 0x1f, RZ ;  /* 0x0000001f05037819 */ /* 0x001fe200000006ff */
[----:B------:R-:W-:-:S03]  /*eeb0*/  IMAD R0, R0, 0x3000, RZ ;  /* 0x0000300000007824 */ /* 0x000fc600078e02ff */
[----:B------:R-:W0:Y:S02]  /*eec0*/  SYNCS.PHASECHK.TRANS64.TRYWAIT P2, [R2+URZ+0x19c60], R3 ;  /* 0x019c6003020075a7 */ /* 0x000e24000804017f */
[----:B0-----:R-:W-:Y:S05]  /*eed0*/  @!P2 BRA `(.L_x_12364) ;  /* 0x000000240074a947 */ /* 0x001fea0003800000 */
.L_x_12437:
        /* <DEDUP_REMOVED lines=69> */
.L_x_12365:
[----:B-1----:R1:W-:Y:S01]  /*f330*/  SYNCS.ARRIVE.TRANS64.A1T0 RZ, [R2+URZ+0x19c50], RZ ;  /* 0x019c50ff02ff79a7 */ /* 0x0023e2000810003f */
[----:B------:R-:W-:Y:S06]  /*f340*/  BAR.SYNC.DEFER_BLOCKING 0x2, 0x80 ;  /* 0x0082000000007b1d */ /* 0x000fec0000010000 */
[----:B------:R-:W-:Y:S05]  /*f350*/  @!P0 BRA `(.L_x_12366) ;  /* 0x0000000000048947 */ /* 0x000fea0003800000 */
[----:B------:R-:W-:Y:S01]  /*f360*/  BPT.TRAP 0x1 ;  /* 0x000000040000795c */ /* 0x000fe20000300000 */
.L_x_12366:
[----:B------:R-:W2:Y:S01]  /*f370*/  LDL R0, [R1+0x8] ;  /* 0x0000080001007983 */ /* 0x000ea20000100800 */
[----:B-1----:R-:W-:Y:S02]  /*f380*/  VIADD R2, R2, 0x19c80 ;  /* 0x00019c8002027836 */ /* 0x002fe40000000000 */
[----:B------:R-:W-:-:S03]  /*f390*/  IMAD.MOV.U32 R5, RZ, RZ, R25 ;  /* 0x000000ffff057224 */ /* 0x000fc600078e0019 */
[----:B--2---:R-:W-:Y:S01]  /*f3a0*/  PRMT R2, R0, 0x654, R2 ;  /* 0x0000065400027816 */ /* 0x004fe20000000002 */
[----:B------:R-:W-:-:S03]  /*f3b0*/  IMAD.MOV.U32 R0, RZ, RZ, R22 ;  /* 0x000000ffff007224 */ /* 0x000fc600078e0016 */
[----:B------:R2:W-:Y:S01]  /*f3c0*/  SYNCS.ARRIVE.TRANS64.RED.A1T0 RZ, [R2+URZ], RZ ;  /* 0x000000ff02ff79a7 */ /* 0x0005e2000810043f */
[----:B------:R-:W-:Y:S05]  /*f3d0*/  @P1 BRA `(.L_x_12367) ;  /* 0xffffffec00bc1947 */ /* 0x000fea000383ffff */
.L_x_12347:
        /* <DEDUP_REMOVED lines=19> */
.L_x_12369:
[----:B------:R-:W-:Y:S05]  /*f510*/  BSYNC B0 ;  /* 0x0000000000007941 */ /* 0x000fea0003800000 */
.L_x_12368:
[----:B------:R-:W-:-:S13]  /*f520*/  ISETP.NE.AND P1, PT, R4, 0x3, PT ;  /* 0x000000030400780c */ /* 0x000fda0003f25270 */
[----:B------:R-:W-:Y:S05]  /*f530*/  @!P1 BRA `(.L_x_12370) ;  /* 0x0000000000049947 */ /* 0x000fea0003800000 */
[----:B------:R-:W-:Y:S01]  /*f540*/  BPT.TRAP 0x1 ;  /* 0x000000040000795c */ /* 0x000fe20000300000 */
.L_x_12370:
[----:B01----:R-:W-:Y:S01]  /*f550*/  LOP3.LUT R3, R25, 0x1, RZ, 0x3c, !PT ;  /* 0x0000000119037812 */ /* 0x003fe200078e3cff */
[----:B--2---:R-:W-:Y:S01]  /*f560*/  IMAD R0, R22, 0x8, R16 ;  /* 0x0000000816007824 */ /* 0x004fe200078e0210 */
[----:B------:R-:W-:Y:S02]  /*f570*/  BSSY B0, `(.L_x_12371) ;  /* 0x0000004000007945 */ /* 0x000fe40003800000 */
[----:B------:R-:W-:-:S04]  /*f580*/  SHF.L.U32 R3, R3, 0x1f, RZ ;  /* 0x0000001f03037819 */ /* 0x000fc800000006ff */
[----:B------:R-:W0:Y:S02]  /*f590*/  SYNCS.PHASECHK.TRANS64.TRYWAIT P2, [R0+URZ+0x19c70], R3 ;  /* 0x019c7003000075a7 */ /* 0x000e24000804017f */
[----:B0-----:R-:W-:Y:S05]  /*f5a0*/  @!P2 BRA `(.L_x_12372) ;  /* 0x0000001c00d4a947 */ /* 0x001fea0003800000 */
.L_x_12438:
[----:B------:R-:W-:Y:S05]  /*f5b0*/  BSYNC B0 ;  /* 0x0000000000007941 */ /* 0x000fea0003800000 */
.L_x_12371:
[----:B------:R-:W-:-:S05]  /*f5c0*/  IMAD.U32 R2, RZ, RZ, UR46 ;  /* 0x0000002eff027e24 */ /* 0x000fca000f8e00ff */
[----:B------:R-:W-:-:S13]  /*f5d0*/  ISETP.NE.AND P2, PT, R2, 0x3, PT ;  /* 0x000000030200780c */ /* 0x000fda0003f45270 */
[----:B------:R-:W-:Y:S05]  /*f5e0*/  @!P2 BRA `(.L_x_12373) ;  /* 0x000000000004a947 */ /* 0x000fea0003800000 */
[----:B------:R-:W-:Y:S01]  /*f5f0*/  BPT.TRAP 0x1 ;  /* 0x000000040000795c */ /* 0x000fe20000300000 */
.L_x_12373:
[----:B0-----:R-:W-:-:S04]  /*f600*/  SHF.L.U32 R3, R25, 0x1f, RZ ;  /* 0x0000001f19037819 */ /* 0x001fc800000006ff */
[----:B------:R-:W0:Y:S02]  /*f610*/  SYNCS.PHASECHK.TRANS64.TRYWAIT P2, [R0+URZ+0x19c60], R3 ;  /* 0x019c6003000075a7 */ /* 0x000e24000804017f */
[----:B0-----:R-:W-:Y:S05]  /*f620*/  @!P2 BRA `(.L_x_12374) ;  /* 0x0000001c00c8a947 */ /* 0x001fea0003800000 */
.L_x_12439:
        /* <DEDUP_REMOVED lines=70> */
.L_x_12375:
[----:B-1----:R1:W-:Y:S01]  /*fa90*/  SYNCS.ARRIVE.TRANS64.A1T0 RZ, [R0+URZ+0x19c50], RZ ;  /* 0x019c50ff00ff79a7 */ /* 0x0023e2000810003f */
[----:B------:R-:W-:Y:S06]  /*faa0*/  BAR.SYNC.DEFER_BLOCKING 0x2, 0x80 ;  /* 0x0082000000007b1d */ /* 0x000fec0000010000 */
[----:B------:R-:W-:Y:S05]  /*fab0*/  @!P1 BRA `(.L_x_12376) ;  /* 0x0000000000049947 */ /* 0x000fea0003800000 */
[----:B------:R-:W-:Y:S01]  /*fac0*/  BPT.TRAP 0x1 ;  /* 0x000000040000795c */ /* 0x000fe20000300000 */
.L_x_12376:
        /* <DEDUP_REMOVED lines=9> */
.L_x_12317:
[----:B------:R-:W-:Y:S05]  /*fb60*/  BSYNC B7 ;  /* 0x0000000000077941 */ /* 0x000fea0003800000 */
.L_x_12315:
        /* <DEDUP_REMOVED lines=14> */
.L_x_12377:
        /* <DEDUP_REMOVED lines=10> */
.L_x_12378:
[----:B--2---:R-:W2:Y:S01]  /*fcf0*/  LDL R0, [R1+0x14] ;  /* 0x0000140001007983 */ /* 0x004ea20000100800 */
[----:B------:R-:W-:Y:S02]  /*fd00*/  ULDC UR4, c[0x0][0xc38] ;  /* 0x00030e0000047ab9 */ /* 0x000fe40000000800 */
[----:B--2---:R-:W-:-:S13]  /*fd10*/  ISETP.GE.AND P0, PT, R0, UR4, PT ;  /* 0x0000000400007c0c */ /* 0x004fda000bf06270 */
[----:B------:R-:W-:Y:S05]  /*fd20*/  @!P0 BRA `(.L_x_12379) ;  /* 0xffffffc000e08947 */ /* 0x000fea000383ffff */
.L_x_12312:
        /* <DEDUP_REMOVED lines=12> */
.L_x_12440:
[----:B------:R-:W-:Y:S05]  /*fdf0*/  BSYNC B0 ;  /* 0x0000000000007941 */ /* 0x000fea0003800000 */
.L_x_12380:
[----:B------:R-:W-:-:S03]  /*fe00*/  UMOV UR4, 0xffffffff ;  /* 0xffffffff00047882 */ /* 0x000fc60000000000 */
[----:B------:R-:W-:Y:S05]  /*fe10*/  BRA.DIV UR4, `(.L_x_12382) ;  /* 0x0000001604f47947 */ /* 0x000fea000b800000 */
[----:B-1----:R-:W1:Y:S02]  /*fe20*/  S2R R0, SR_TID.X ;  /* 0x0000000000007919 */ /* 0x002e640000002100 */
[----:B-1----:R-:W-:-:S04]  /*fe30*/  SHF.R.U32.HI R0, RZ, 0x5, R0 ;  /* 0x00000005ff007819 */ /* 0x002fc80000011600 */
[----:B------:R-:W-:-:S05]  /*fe40*/  LOP3.LUT R0, R0, 0x3, RZ, 0xc0, !PT ;  /* 0x0000000300007812 */ /* 0x000fca00078ec0ff */
[----:B------:R1:W2:Y:S02]  /*fe50*/  SHFL.IDX PT, R14, R0, RZ, 0x1f ;  /* 0x00001fff000e7589 */ /* 0x0002a400000e0000 */
.L_x_12443:
[----:B--2---:R-:W-:Y:S01]  /*fe60*/  ISETP.NE.AND P0, PT, R14, RZ, PT ;  /* 0x000000ff0e00720c */ /* 0x004fe20003f05270 */
[----:B------:R-:W-:-:S12]  /*fe70*/  BSSY B0, `(.L_x_12383) ;  /* 0x000002c000007945 */ /* 0x000fd80003800000 */
[----:B------:R-:W-:Y:S05]  /*fe80*/  @P0 BRA `(.L_x_12384) ;  /* 0x0000000000a80947 */ /* 0x000fea0003800000 */
[----:B------:R-:W-:-:S03]  /*fe90*/  UMOV UR4, 0xffffffff ;  /* 0xffffffff00047882 */ /* 0x000fc60000000000 */
[----:B------:R-:W-:Y:S05]  /*fea0*/  BRA.DIV UR4, `(.L_x_12385) ;  /* 0x0000001a04047947 */ /* 0x000fea000b800000 */
[----:B------:R-:W-:-:S13]  /*feb0*/  ELECT P6, URZ, PT ;  /* 0x00000000003f782f */ /* 0x000fda00038c0000 */
.L_x_12446:
[----:B------:R-:W-:Y:S05]  /*fec0*/  @!P6 BRA `(.L_x_12384) ;  /* 0x000000000098e947 */ /* 0x000fea0003800000 */
[----:B------:R-:W-:-:S06]  /*fed0*/  ULOP3.LUT UR4, UR39, 0x2, URZ, 0xfc, !UPT ;  /* 0x0000000227047892 */ /* 0x000fcc000f8efc3f */
[----:B-1----:R-:W-:-:S05]  /*fee0*/  IMAD.U32 R0, RZ, RZ, UR4 ;  /* 0x00000004ff007e24 */ /* 0x002fca000f8e00ff */
[----:B------:R-:W-:-:S13]  /*fef0*/  ISETP.NE.AND P0, PT, R0, 0x3, PT ;  /* 0x000000030000780c */ /* 0x000fda0003f05270 */
[----:B------:R-:W-:Y:S05]  /*ff00*/  @!P0 BRA `(.L_x_12386) ;  /* 0x0000000000048947 */ /* 0x000fea0003800000 */
[----:B------:R-:W-:Y:S01]  /*ff10*/  BPT.TRAP 0x1 ;  /* 0x000000040000795c */ /* 0x000fe20000300000 */
.L_x_12386:
[C---:B------:R-:W-:Y:S01]  /*ff20*/  IMAD R3, R22.reuse, 0x8, R5 ;  /* 0x0000000816037824 */ /* 0x040fe200078e0205 */
[----:B------:R-:W-:Y:S01]  /*ff30*/  SHF.L.U32 R2, R25, 0x1f, RZ ;  /* 0x0000001f19027819 */ /* 0x000fe200000006ff */
[----:B------:R-:W-:-:S03]  /*ff40*/  VIADD R22, R22, 0x1 ;  /* 0x0000000116167836 */ /* 0x000fc60000000000 */
[----:B------:R-:W1:Y:S02]  /*ff50*/  SYNCS.PHASECHK.TRANS64.TRYWAIT P1, [R3+URZ+0x19c40], R2 ;  /* 0x019c4002030075a7 */ /* 0x000e64000802017f */
[----:B------:R-:W-:-:S04]  /*ff60*/  ISETP.NE.AND P2, PT, R22, 0x2, PT ;  /* 0x000000021600780c */ /* 0x000fc80003f45270 */
[----:B------:R-:W-:Y:S01]  /*ff70*/  SEL R0, RZ, 0x1, P2 ;  /* 0x00000001ff007807 */ /* 0x000fe20001000000 */
[----:B-1----:R-:W-:Y:S08]  /*ff80*/  @!P1 BRA `(.L_x_12387) ;  /* 0x0000001400ec9947 */ /* 0x002ff00003800000 */
.L_x_12447:
[----:B------:R-:W-:Y:S02]  /*ff90*/  SEL R22, R22, RZ, P2 ;  /* 0x000000ff16167207 */ /* 0x000fe40001000000 */
[----:B------:R-:W-:Y:S01]  /*ffa0*/  LOP3.LUT R0, R25, R0, RZ, 0x3c, !PT ;  /* 0x0000000019007212 */ /* 0x000fe200078e3cff */
[----:B------:R-:W-:Y:S06]  /*ffb0*/  @!P0 BRA `(.L_x_12388) ;  /* 0x0000000000048947 */ /* 0x000fec0003800000 */
[----:B------:R-:W-:Y:S01]  /*ffc0*/  BPT.TRAP 0x1 ;  /* 0x000000040000795c */ /* 0x000fe20000300000 */
.L_x_12388:
[----:B------:R-:W-:Y:S01]  /*ffd0*/  IMAD R5, R22, 0x8, R5 ;  /* 0x0000000816057824 */ /* 0x000fe200078e0205 */
[----:B------:R-:W-:-:S04]  /*ffe0*/  SHF.L.U32 R0, R0, 0x1f, RZ ;  /* 0x0000001f00007819 */ /* 0x000fc800000006ff */
[----:B------:R-:W2:Y:S02]  /*fff0*/  SYNCS.PHASECHK.TRANS64.TRYWAIT P1, [R5+URZ+0x19c40], R0 ;  /* 0x019c4000050075a7 */ /* 0x000ea4000802017f */
[----:B--2---:R-:W-:Y:S05]  /*10000*/  @!P1 BRA `(.L_x_12389) ;  /* 0x0000001400e09947 */ /* 0x004fea0003800000 */
.L_x_12448:
[----:B------:R-:W-:Y:S05]  /*10010*/  @!P0 BRA `(.L_x_12390) ;  /* 0x0000000000048947 */ /* 0x000fea0003800000 */
[----:B------:R-:W-:Y:S01]  /*10020*/  BPT.TRAP 0x1 ;  /* 0x000000040000795c */ /* 0x000fe20000300000 */
.L_x_12390:
[----:B------:R-:W3:Y:S02]  /*10030*/  SYNCS.PHASECHK.TRANS64.TRYWAIT P1, [R3+URZ+0x19c60], R2 ;  /* 0x019c6002030075a7 */ /* 0x000ee4000802017f */
[----:B---3--:R-:W-:Y:S05]  /*10040*/  @!P1 BRA `(.L_x_12391) ;  /* 0x0000001400e49947 */ /* 0x008fea0003800000 */
.L_x_12449:
[----:B------:R-:W-:Y:S05]  /*10050*/  @!P0 BRA `(.L_x_12392) ;  /* 0x0000000000048947 */ /* 0x000fea0003800000 */
[----:B------:R-:W-:Y:S01]  /*10060*/  BPT.TRAP 0x1 ;  /* 0x000000040000795c */ /* 0x000fe20000300000 */
.L_x_12392:
[----:B------:R-:W4:Y:S02]  /*10070*/  SYNCS.PHASECHK.TRANS64.TRYWAIT P1, [R5+URZ+0x19c60], R0 ;  /* 0x019c6000050075a7 */ /* 0x000f24000802017f */
[----:B----4-:R-:W-:Y:S05]  /*10080*/  @!P1 BRA `(.L_x_12393) ;  /* 0x0000001400e89947 */ /* 0x010fea0003800000 */
.L_x_12450:
[----:B------:R-:W-:Y:S05]  /*10090*/  @!P0 BRA `(.L_x_12394) ;  /* 0x0000000000048947 */ /* 0x000fea0003800000 */
[----:B------:R-:W-:Y:S01]  /*100a0*/  BPT.TRAP 0x1 ;  /* 0x000000040000795c */ /* 0x000fe20000300000 */
.L_x_12394:
[----:B------:R-:W5:Y:S02]  /*100b0*/  SYNCS.PHASECHK.TRANS64.TRYWAIT P1, [R3+URZ+0x19c80], R2 ;  /* 0x019c8002030075a7 */ /* 0x000f64000802017f */
[----:B-----5:R-:W-:Y:S05]  /*100c0*/  @!P1 BRA `(.L_x_12395) ;  /* 0x0000001400ec9947 */ /* 0x020fea0003800000 */
.L_x_12451:
[----:B------:R-:W-:Y:S05]  /*100d0*/  @!P0 BRA `(.L_x_12396) ;  /* 0x0000000000048947 */ /* 0x000fea0003800000 */
[----:B------:R-:W-:Y:S01]  /*100e0*/  BPT.TRAP 0x1 ;  /* 0x000000040000795c */ /* 0x000fe20000300000 */
.L_x_12396:
[----:B------:R0:W0:Y:S02]  /*100f0*/  SYNCS.PHASECHK.TRANS64.TRYWAIT P0, [R5+URZ+0x19c80], R0 ;  /* 0x019c8000050075a7 */ /* 0x000024000800017f */
[----:B0-----:R-:W-:Y:S05]  /*10100*/  @!P0 NANOSLEEP.SYNCS 0x989680 ;  /* 0x009896800000895d */ /* 0x001fea0003900000 */
[----:B------:R-:W0:Y:S02]  /*10110*/  @!P0 SYNCS.PHASECHK.TRANS64 P0, [R5+URZ+0x19c80], R0 ;  /* 0x019c8000050085a7 */ /* 0x000e24000800007f */
[----:B0-----:R-:W-:Y:S05]  /*10120*/  @!P0 BRA `(.L_x_12396) ;  /* 0xfffffffc00f08947 */ /* 0x001fea000383ffff */
.L_x_12384:
[----:B------:R-:W-:Y:S05]  /*10130*/  BSYNC B0 ;  /* 0x0000000000007941 */ /* 0x000fea0003800000 */
.L_x_12383:
[----:B------:R-:W-:Y:S05]  /*10140*/  EXIT ;  /* 0x000000000000794d */ /* 0x000fea0003800000 */
.L_x_12267:
[----:B0-----:R-:W-:-:S04]  /*10150*/  IMAD.U32 R3, RZ, RZ, UR46 ;  /* 0x0000002eff037e24 */ /* 0x001fc8000f8e00ff */
[----:B------:R0:W1:Y:S03]  /*10160*/  SYNCS.PHASECHK.TRANS64.TRYWAIT P1, [R3+URZ+0x19c00], R6 ;  /* 0x019c0006030075a7 */ /* 0x000066000802017f */
[----:B-1----:R-:W-:Y:S05]  /*10170*/  @!P1 NANOSLEEP.SYNCS 0x989680 ;  /* 0x009896800000995d */ /* 0x002fea0003900000 */
[----:B------:R-:W1:Y:S02]  /*10180*/  @!P1 SYNCS.PHASECHK.TRANS64 P1, [R3+URZ+0x19c00], R6 ;  /* 0x019c0006030095a7 */ /* 0x000e64000802007f */
[----:B-1----:R-:W-:Y:S05]  /*10190*/  @!P1 BRA `(.L_x_12267) ;  /* 0xfffffffc00ec9947 */ /* 0x002fea000383ffff */
[----:B------:R-:W-:Y:S05]  /*101a0*/  BRA `(.L_x_12397) ;  /* 0xffffff1400b07947 */ /* 0x000fea000383ffff */
.L_x_12271:
[----:B-1----:R1:W2:Y:S02]  /*101b0*/  SYNCS.PHASECHK.TRANS64.TRYWAIT P1, [R2+URZ+0x19c30], R3 ;  /* 0x019c3003020075a7 */ /* 0x0022a4000802017f */
[----:B--2---:R-:W-:Y:S05]  /*101c0*/  @!P1 NANOSLEEP.SYNCS 0x989680 ;  /* 0x009896800000995d */ /* 0x004fea0003900000 */
[----:B------:R-:W2:Y:S02]  /*101d0*/  @!P1 SYNCS.PHASECHK.TRANS64 P1, [R2+URZ+0x19c30], R3 ;  /* 0x019c3003020095a7 */ /* 0x000ea4000802007f */
[----:B--2---:R-:W-:Y:S05]  /*101e0*/  @!P1 BRA `(.L_x_12271) ;  /* 0xfffffffc00f09947 */ /* 0x004fea000383ffff */
[----:B------:R-:W-:Y:S05]  /*101f0*/  BRA `(.L_x_12270) ;  /* 0xffffff1400cc7947 */ /* 0x000fea000383ffff */
.L_x_12277:
[----:B-1----:R-:W-:-:S04]  /*10200*/  IMAD.U32 R7, RZ, RZ, UR20 ;  /* 0x00000014ff077e24 */ /* 0x002fc8000f8e00ff */
[----:B------:R1:W2:Y:S03]  /*10210*/  SYNCS.PHASECHK.TRANS64.TRYWAIT P1, [R7+URZ+0x19c30], R6 ;  /* 0x019c3006070075a7 */ /* 0x0002a6000802017f */
[----:B--2---:R-:W-:Y:S05]  /*10220*/  @!P1 NANOSLEEP.SYNCS 0x989680 ;  /* 0x009896800000995d */ /* 0x004fea0003900000 */
[----:B------:R-:W2:Y:S02]  /*10230*/  @!P1 SYNCS.PHASECHK.TRANS64 P1, [R7+URZ+0x19c30], R6 ;  /* 0x019c3006070095a7 */ /* 0x000ea4000802007f */
[----:B--2---:R-:W-:Y:S05]  /*10240*/  @!P1 BRA `(.L_x_12277) ;  /* 0xfffffffc00ec9947 */ /* 0x004fea000383ffff */
[----:B------:R-:W-:Y:S05]  /*10250*/  BRA `(.L_x_12276) ;  /* 0xffffff4000507947 */ /* 0x000fea000383ffff */
.L_x_12281:
[----:B-1----:R-:W-:-:S04]  /*10260*/  IMAD.U32 R7, RZ, RZ, UR11 ;  /* 0x0000000bff077e24 */ /* 0x002fc8000f8e00ff */
[----:B------:R1:W2:Y:S03]  /*10270*/  SYNCS.PHASECHK.TRANS64.TRYWAIT P1, [R7+URZ+0x19c50], R6 ;  /* 0x019c5006070075a7 */ /* 0x0002a6000802017f */
[----:B--2---:R-:W-:Y:S05]  /*10280*/  @!P1 NANOSLEEP.SYNCS 0x989680 ;  /* 0x009896800000995d */ /* 0x004fea0003900000 */
[----:B------:R-:W2:Y:S02]  /*10290*/  @!P1 SYNCS.PHASECHK.TRANS64 P1, [R7+URZ+0x19c50], R6 ;  /* 0x019c5006070095a7 */ /* 0x000ea4000802007f */
[----:B--2---:R-:W-:Y:S05]  /*102a0*/  @!P1 BRA `(.L_x_12281) ;  /* 0xfffffffc00ec9947 */ /* 0x004fea000383ffff */
[----:B------:R-:W-:Y:S05]  /*102b0*/  BRA `(.L_x_12280) ;  /* 0xffffff4000a07947 */ /* 0x000fea000383ffff */
.L_x_12289:
[----:B-1----:R-:W-:-:S04]  /*102c0*/  IMAD.U32 R7, RZ, RZ, UR6 ;  /* 0x00000006ff077e24 */ /* 0x002fc8000f8e00ff */
[----:B------:R1:W2:Y:S03]  /*102d0*/  SYNCS.PHASECHK.TRANS64.TRYWAIT P1, [R7+URZ+0x19c30], R6 ;  /* 0x019c3006070075a7 */ /* 0x0002a6000802017f */
[----:B--2---:R-:W-:Y:S05]  /*102e0*/  @!P1 NANOSLEEP.SYNCS 0x989680 ;  /* 0x009896800000995d */ /* 0x004fea0003900000 */
[----:B------:R-:W2:Y:S02]  /*102f0*/  @!P1 SYNCS.PHASECHK.TRANS64 P1, [R7+URZ+0x19c30], R6 ;  /* 0x019c3006070095a7 */ /* 0x000ea4000802007f */
[----:B--2---:R-:W-:Y:S05]  /*10300*/  @!P1 BRA `(.L_x_12289) ;  /* 0xfffffffc00ec9947 */ /* 0x004fea000383ffff */
[----:B------:R-:W-:Y:S05]  /*10310*/  BRA `(.L_x_12288) ;  /* 0xffffff6c00787947 */ /* 0x000fea000383ffff */
.L_x_12293:
[----:B-1----:R-:W-:-:S04]  /*10320*/  IMAD.U32 R7, RZ, RZ, UR11 ;  /* 0x0000000bff077e24 */ /* 0x002fc8000f8e00ff */
[----:B------:R1:W2:Y:S03]  /*10330*/  SYNCS.PHASECHK.TRANS64.TRYWAIT P1, [R7+URZ+0x19c50], R6 ;  /* 0x019c5006070075a7 */ /* 0x0002a6000802017f */
[----:B--2---:R-:W-:Y:S05]  /*10340*/  @!P1 NANOSLEEP.SYNCS 0x989680 ;  /* 0x009896800000995d */ /* 0x004fea0003900000 */
[----:B------:R-:W2:Y:S02]  /*10350*/  @!P1 SYNCS.PHASECHK.TRANS64 P1, [R7+URZ+0x19c50], R6 ;  /* 0x019c5006070095a7 */ /* 0x000ea4000802007f */
[----:B--2---:R-:W-:Y:S05]  /*10360*/  @!P1 BRA `(.L_x_12293) ;  /* 0xfffffffc00ec9947 */ /* 0x004fea000383ffff */
[----:B------:R-:W-:Y:S05]  /*10370*/  BRA `(.L_x_12292) ;  /* 0xffffff6c00c87947 */ /* 0x000fea000383ffff */
.L_x_12300:
[----:B-1----:R-:W-:-:S04]  /*10380*/  IMAD.U32 R5, RZ, RZ, UR14 ;  /* 0x0000000eff057e24 */ /* 0x002fc8000f8e00ff */
[----:B------:R1:W2:Y:S03]  /*10390*/  SYNCS.PHASECHK.TRANS64.TRYWAIT P1, [R5+URZ+0x19c50], R0 ;  /* 0x019c5000050075a7 */ /* 0x0002a6000802017f */
[----:B--2---:R-:W-:Y:S05]  /*103a0*/  @!P1 NANOSLEEP.SYNCS 0x989680 ;  /* 0x009896800000995d */ /* 0x004fea0003900000 */
[----:B------:R-:W2:Y:S02]  /*103b0*/  @!P1 SYNCS.PHASECHK.TRANS64 P1, [R5+URZ+0x19c50], R0 ;  /* 0x019c5000050095a7 */ /* 0x000ea4000802007f */
[----:B--2---:R-:W-:Y:S05]  /*103c0*/  @!P1 BRA `(.L_x_12300) ;  /* 0xfffffffc00ec9947 */ /* 0x004fea000383ffff */
[----:B------:R-:W-:Y:S05]  /*103d0*/  BRA `(.L_x_12299) ;  /* 0xffffff9000187947 */ /* 0x000fea000383ffff */
.L_x_12326:
        /* <DEDUP_REMOVED lines=10> */
.L_x_12398:
[----:B------:R-:W-:Y:S05]  /*10480*/  BRA `(.L_x_12399) ;  /* 0xffffffc800087947 */ /* 0x000fea000383ffff */
.L_x_12329:
[----:B0-----:R0:W1:Y:S02]  /*10490*/  SYNCS.PHASECHK.TRANS64.TRYWAIT P0, [R4+URZ+0x19c80], R21 ;  /* 0x019c8015040075a7 */ /* 0x001064000800017f */
[----:B-1----:R-:W-:Y:S05]  /*104a0*/  @!P0 NANOSLEEP.SYNCS 0x989680 ;  /* 0x009896800000895d */ /* 0x002fea0003900000 */
[----:B------:R-:W1:Y:S02]  /*104b0*/  @!P0 SYNCS.PHASECHK.TRANS64 P0, [R4+URZ+0x19c80], R21 ;  /* 0x019c8015040085a7 */ /* 0x000e64000800007f */
[----:B-1----:R-:W-:Y:S05]  /*104c0*/  @!P0 BRA `(.L_x_12329) ;  /* 0xfffffffc00f08947 */ /* 0x002fea000383ffff */
[----:B------:R-:W-:Y:S05]  /*104d0*/  BRA `(.L_x_12400) ;  /* 0xffffffc800b07947 */ /* 0x000fea000383ffff */
.L_x_12330:
        /* <DEDUP_REMOVED lines=8> */
.L_x_12402:
[----:B------:R-:W-:Y:S05]  /*10560*/  BSYNC B0 ;  /* 0x0000000000007941 */ /* 0x000fea0003800000 */
.L_x_12401:
        /* <DEDUP_REMOVED lines=9> */
.L_x_12403:
[----:B------:R-:W-:Y:S02]  /*10600*/  IMAD.MOV.U32 R13, RZ, RZ, R9 ;  /* 0x000000ffff0d7224 */ /* 0x000fe400078e0009 */
[----:B------:R-:W-:Y:S02]  /*10610*/  IMAD.MOV.U32 R12, RZ, RZ, 0x1 ;  /* 0x00000001ff0c7424 */ /* 0x000fe400078e00ff */
[----:B------:R-:W-:-:S07]  /*10620*/  IMAD.MOV.U32 R2, RZ, RZ, R14 ;  /* 0x000000ffff027224 */ /* 0x000fce00078e000e */
[----:B------:R-:W-:Y:S05]  /*10630*/  WARPSYNC.COLLECTIVE R15, `(.L_x_12404) ;  /* 0x000000000f087348 */ /* 0x000fea0003c00000 */
[----:B------:R0:W1:Y:S02]  /*10640*/  SHFL.IDX P6, R14, R13, R12, R11 ;  /* 0x0000000c0d0e7389 */ /* 0x00006400000c000b */
[----:B01----:R-:W-:Y:S01]  /*10650*/  ENDCOLLECTIVE ;  /* 0x000000000000791b */ /* 0x003fe20003800000 */
.L_x_12404:
        /* <DEDUP_REMOVED lines=14> */
.L_x_12405:
        /* <DEDUP_REMOVED lines=8> */
.L_x_12335:
[----:B---3--:R3:W4:Y:S02]  /*107c0*/  SYNCS.PHASECHK.TRANS64.TRYWAIT P0, [R4+URZ+0x19c40], R21 ;  /* 0x019c4015040075a7 */ /* 0x008724000800017f */
[----:B----4-:R-:W-:Y:S05]  /*107d0*/  @!P0 NANOSLEEP.SYNCS 0x989680 ;  /* 0x009896800000895d */ /* 0x010fea0003900000 */
[----:B------:R-:W4:Y:S02]  /*107e0*/  @!P0 SYNCS.PHASECHK.TRANS64 P0, [R4+URZ+0x19c40], R21 ;  /* 0x019c4015040085a7 */ /* 0x000f24000800007f */
[----:B----4-:R-:W-:Y:S05]  /*107f0*/  @!P0 BRA `(.L_x_12335) ;  /* 0xfffffffc00f08947 */ /* 0x010fea000383ffff */
[----:B------:R-:W-:Y:S05]  /*10800*/  BRA `(.L_x_12407) ;  /* 0xffffffcc001c7947 */ /* 0x000fea000383ffff */
.L_x_12336:
        /* <DEDUP_REMOVED lines=8> */
.L_x_12409:
[----:B------:R-:W-:Y:S05]  /*10890*/  BSYNC B0 ;  /* 0x0000000000007941 */ /* 0x000fea0003800000 */
.L_x_12408:
        /* <DEDUP_REMOVED lines=8> */
.L_x_12410:
[----:B------:R-:W-:Y:S02]  /*10920*/  IMAD.MOV.U32 R13, RZ, RZ, R6 ;  /* 0x000000ffff0d7224 */ /* 0x000fe400078e0006 */
[----:B------:R-:W-:Y:S02]  /*10930*/  IMAD.MOV.U32 R12, RZ, RZ, 0x1 ;  /* 0x00000001ff0c7424 */ /* 0x000fe400078e00ff */
[----:B------:R-:W-:-:S07]  /*10940*/  IMAD.MOV.U32 R3, RZ, RZ, R14 ;  /* 0x000000ffff037224 */ /* 0x000fce00078e000e */
[----:B------:R-:W-:Y:S05]  /*10950*/  WARPSYNC.COLLECTIVE R15, `(.L_x_12411) ;  /* 0x000000000f087348 */ /* 0x000fea0003c00000 */
[----:B------:R0:W1:Y:S02]  /*10960*/  SHFL.IDX P6, R14, R13, R12, R11 ;  /* 0x0000000c0d0e7389 */ /* 0x00006400000c000b */
[----:B01----:R-:W-:Y:S01]  /*10970*/  ENDCOLLECTIVE ;  /* 0x000000000000791b */ /* 0x003fe20003800000 */
.L_x_12411:
        /* <DEDUP_REMOVED lines=10> */
.L_x_12412:
        /* <DEDUP_REMOVED lines=8> */
.L_x_12341:
[----:B------:R-:W-:Y:S02]  /*10aa0*/  IMAD.MOV.U32 R13, RZ, RZ, R4 ;  /* 0x000000ffff0d7224 */ /* 0x000fe400078e0004 */
[----:B------:R-:W-:Y:S02]  /*10ab0*/  IMAD.MOV.U32 R12, RZ, RZ, RZ ;  /* 0x000000ffff0c7224 */ /* 0x000fe400078e00ff */
[----:B------:R-:W-:Y:S02]  /*10ac0*/  IMAD.MOV.U32 R11, RZ, RZ, 0x1e1f ;  /* 0x00001e1fff0b7424 */ /* 0x000fe400078e00ff */
[----:B------:R-:W-:Y:S02]  /*10ad0*/  IMAD.MOV.U32 R15, RZ, RZ, -0x1 ;  /* 0xffffffffff0f7424 */ /* 0x000fe400078e00ff */
[----:B------:R-:W-:-:S07]  /*10ae0*/  IMAD.U32 R0, RZ, RZ, UR43 ;  /* 0x0000002bff007e24 */ /* 0x000fce000f8e00ff */
[----:B-----5:R-:W-:Y:S05]  /*10af0*/  WARPSYNC.COLLECTIVE R15, `(.L_x_12414) ;  /* 0x000000000f087348 */ /* 0x020fea0003c00000 */
[----:B------:R0:W1:Y:S02]  /*10b00*/  SHFL.IDX P6, R14, R13, R12, R11 ;  /* 0x0000000c0d0e7389 */ /* 0x00006400000c000b */
[----:B01---5:R-:W-:Y:S01]  /*10b10*/  ENDCOLLECTIVE ;  /* 0x000000000000791b */ /* 0x023fe20003800000 */
.L_x_12414:
[----:B------:R-:W-:-:S05]  /*10b20*/  IMAD R0, R0, 0xc0, R10 ;  /* 0x000000c000007824 */ /* 0x000fca00078e020a */
[----:B------:R-:W-:Y:S01]  /*10b30*/  ISETP.GE.AND P1, PT, R0, UR37, PT ;  /* 0x0000002500007c0c */ /* 0x000fe2000bf26270 */
[----:B------:R-:W-:Y:S02]  /*10b40*/  IMAD.MOV.U32 R13, RZ, RZ, R5 ;  /* 0x000000ffff0d7224 */ /* 0x000fe400078e0005 */
[----:B------:R-:W-:-:S10]  /*10b50*/  IMAD.MOV.U32 R2, RZ, RZ, R14 ;  /* 0x000000ffff027224 */ /* 0x000fd400078e000e */
[----:B------:R-:W-:Y:S05]  /*10b60*/  WARPSYNC.COLLECTIVE R15, `(.L_x_12415) ;  /* 0x000000000f087348 */ /* 0x000fea0003c00000 */
[----:B------:R0:W1:Y:S02]  /*10b70*/  SHFL.IDX P6, R14, R13, R12, R11 ;  /* 0x0000000c0d0e7389 */ /* 0x00006400000c000b */
[----:B01----:R-:W-:Y:S01]  /*10b80*/  ENDCOLLECTIVE ;  /* 0x000000000000791b */ /* 0x003fe20003800000 */
.L_x_12415:
[----:B------:R-:W-:Y:S02]  /*10b90*/  IMAD.MOV.U32 R13, RZ, RZ, R4 ;  /* 0x000000ffff0d7224 */ /* 0x000fe400078e0004 */
[----:B------:R-:W-:Y:S02]  /*10ba0*/  IMAD.MOV.U32 R12, RZ, RZ, 0x1 ;  /* 0x00000001ff0c7424 */ /* 0x000fe400078e00ff */
[----:B------:R-:W-:-:S07]  /*10bb0*/  IMAD.MOV.U32 R3, RZ, RZ, R14 ;  /* 0x000000ffff037224 */ /* 0x000fce00078e000e */
[----:B------:R-:W-:Y:S05]  /*10bc0*/  WARPSYNC.COLLECTIVE R15, `(.L_x_12416) ;  /* 0x000000000f087348 */ /* 0x000fea0003c00000 */
[----:B------:R0:W1:Y:S02]  /*10bd0*/  SHFL.IDX P6, R14, R13, R12, R11 ;  /* 0x0000000c0d0e7389 */ /* 0x00006400000c000b */
[----:B01----:R-:W-:Y:S01]  /*10be0*/  ENDCOLLECTIVE ;  /* 0x000000000000791b */ /* 0x003fe20003800000 */
.L_x_12416:
        /* <DEDUP_REMOVED lines=10> */
.L_x_12417:
        /* <DEDUP_REMOVED lines=12> */
.L_x_12418:
        /* <DEDUP_REMOVED lines=8> */
.L_x_12419:
        /* <DEDUP_REMOVED lines=9> */
.L_x_12346:
[----:B-1----:R1:W2:Y:S02]  /*10e60*/  SYNCS.PHASECHK.TRANS64.TRYWAIT P0, [R16+URZ+0x19c20], R3 ;  /* 0x019c2003100075a7 */ /* 0x0022a4000800017f */
[----:B--2---:R-:W-:Y:S05]  /*10e70*/  @!P0 NANOSLEEP.SYNCS 0x989680 ;  /* 0x009896800000895d */ /* 0x004fea0003900000 */
[----:B------:R-:W2:Y:S02]  /*10e80*/  @!P0 SYNCS.PHASECHK.TRANS64 P0, [R16+URZ+0x19c20], R3 ;  /* 0x019c2003100085a7 */ /* 0x000ea4000800007f */
[----:B--2---:R-:W-:Y:S05]  /*10e90*/  @!P0 BRA `(.L_x_12346) ;  /* 0xfffffffc00f08947 */ /* 0x004fea000383ffff */
[----:B------:R-:W-:Y:S05]  /*10ea0*/  BRA `(.L_x_12421) ;  /* 0xffffffd000e87947 */ /* 0x000fea000383ffff */
.L_x_12350:
[----:B0-----:R0:W1:Y:S02]  /*10eb0*/  SYNCS.PHASECHK.TRANS64.TRYWAIT P0, [R4+URZ+0x19c80], R10 ;  /* 0x019c800a040075a7 */ /* 0x001064000800017f */
[----:B-1----:R-:W-:Y:S05]  /*10ec0*/  @!P0 NANOSLEEP.SYNCS 0x989680 ;  /* 0x009896800000895d */ /* 0x002fea0003900000 */
[----:B------:R-:W1:Y:S02]  /*10ed0*/  @!P0 SYNCS.PHASECHK.TRANS64 P0, [R4+URZ+0x19c80], R10 ;  /* 0x019c800a040085a7 */ /* 0x000e64000800007f */
[----:B-1----:R-:W-:Y:S05]  /*10ee0*/  @!P0 BRA `(.L_x_12350) ;  /* 0xfffffffc00f08947 */ /* 0x002fea000383ffff */
[----:B------:R-:W-:Y:S05]  /*10ef0*/  BRA `(.L_x_12422) ;  /* 0xffffffd400b87947 */ /* 0x000fea000383ffff */
.L_x_12351:
        /* <DEDUP_REMOVED lines=8> */
.L_x_12424:
[----:B------:R-:W-:Y:S05]  /*10f80*/  BSYNC B0 ;  /* 0x0000000000007941 */ /* 0x000fea0003800000 */
.L_x_12423:
        /* <DEDUP_REMOVED lines=10> */
.L_x_12425:
        /* <DEDUP_REMOVED lines=11> */
.L_x_12426:
        /* <DEDUP_REMOVED lines=11> */
.L_x_12427:
[----:B------:R-:W-:Y:S01]  /*11190*/  IMAD.MOV.U32 R2, RZ, RZ, R14 ;  /* 0x000000ffff027224 */ /* 0x000fe200078e000e */
[----:B------:R-:W-:Y:S06]  /*111a0*/  BRA `(.L_x_12428) ;  /* 0xffffffd400a47947 */ /* 0x000fec000383ffff */
.L_x_12356:
[----:B---3--:R3:W4:Y:S02]  /*111b0*/  SYNCS.PHASECHK.TRANS64.TRYWAIT P0, [R4+URZ+0x19c40], R10 ;  /* 0x019c400a040075a7 */ /* 0x008724000800017f */
[----:B----4-:R-:W-:Y:S05]  /*111c0*/  @!P0 NANOSLEEP.SYNCS 0x989680 ;  /* 0x009896800000895d */ /* 0x010fea0003900000 */
[----:B------:R-:W4:Y:S02]  /*111d0*/  @!P0 SYNCS.PHASECHK.TRANS64 P0, [R4+URZ+0x19c40], R10 ;  /* 0x019c400a040085a7 */ /* 0x000f24000800007f */
[----:B----4-:R-:W-:Y:S05]  /*111e0*/  @!P0 BRA `(.L_x_12356) ;  /* 0xfffffffc00f08947 */ /* 0x010fea000383ffff */
[----:B------:R-:W-:Y:S05]  /*111f0*/  BRA `(.L_x_12429) ;  /* 0xffffffd800087947 */ /* 0x000fea000383ffff */
.L_x_12357:
        /* <DEDUP_REMOVED lines=8> */
.L_x_12431:
[----:B------:R-:W-:Y:S05]  /*11280*/  BSYNC B0 ;  /* 0x0000000000007941 */ /* 0x000fea0003800000 */
.L_x_12430:
        /* <DEDUP_REMOVED lines=8> */
.L_x_12432:
[----:B------:R-:W-:Y:S02]  /*11310*/  IMAD.MOV.U32 R13, RZ, RZ, R8 ;  /* 0x000000ffff0d7224 */ /* 0x000fe400078e0008 */
[----:B------:R-:W-:Y:S02]  /*11320*/  IMAD.MOV.U32 R12, RZ, RZ, 0x1 ;  /* 0x00000001ff0c7424 */ /* 0x000fe400078e00ff */
[----:B------:R-:W-:-:S07]  /*11330*/  IMAD.MOV.U32 R2, RZ, RZ, R14 ;  /* 0x000000ffff027224 */ /* 0x000fce00078e000e */
[----:B------:R-:W-:Y:S05]  /*11340*/  WARPSYNC.COLLECTIVE R15, `(.L_x_12433) ;  /* 0x000000000f087348 */ /* 0x000fea0003c00000 */
[----:B------:R0:W1:Y:S02]  /*11350*/  SHFL.IDX P6, R14, R13, R12, R11 ;  /* 0x0000000c0d0e7389 */ /* 0x00006400000c000b */
[----:B01----:R-:W-:Y:S01]  /*11360*/  ENDCOLLECTIVE ;  /* 0x000000000000791b */ /* 0x003fe20003800000 */
.L_x_12433:
        /* <DEDUP_REMOVED lines=13> */
.L_x_12434:
[----:B------:R-:W-:Y:S01]  /*11440*/  IMAD.MOV.U32 R2, RZ, RZ, R14 ;  /* 0x000000ffff027224 */ /* 0x000fe200078e000e */
[----:B------:R-:W-:Y:S06]  /*11450*/  BRA `(.L_x_12435) ;  /* 0xffffffd400fc7947 */ /* 0x000fec000383ffff */
.L_x_12362:
[----:B0-----:R0:W4:Y:S02]  /*11460*/  SYNCS.PHASECHK.TRANS64.TRYWAIT P2, [R2+URZ+0x19c70], R3 ;  /* 0x019c7003020075a7 */ /* 0x001124000804017f */
[----:B----4-:R-:W-:Y:S05]  /*11470*/  @!P2 NANOSLEEP.SYNCS 0x989680 ;  /* 0x009896800000a95d */ /* 0x010fea0003900000 */
[----:B------:R-:W4:Y:S02]  /*11480*/  @!P2 SYNCS.PHASECHK.TRANS64 P2, [R2+URZ+0x19c70], R3 ;  /* 0x019c70030200a5a7 */ /* 0x000f24000804007f */
[----:B----4-:R-:W-:Y:S05]  /*11490*/  @!P2 BRA `(.L_x_12362) ;  /* 0xfffffffc00f0a947 */ /* 0x010fea000383ffff */
[----:B------:R-:W-:Y:S05]  /*114a0*/  BRA `(.L_x_12436) ;  /* 0xffffffd800687947 */ /* 0x000fea000383ffff */
.L_x_12364:
[----:B0-----:R0:W2:Y:S02]  /*114b0*/  SYNCS.PHASECHK.TRANS64.TRYWAIT P2, [R2+URZ+0x19c60], R3 ;  /* 0x019c6003020075a7 */ /* 0x0010a4000804017f */
[----:B--2---:R-:W-:Y:S05]  /*114c0*/  @!P2 NANOSLEEP.SYNCS 0x989680 ;  /* 0x009896800000a95d */ /* 0x004fea0003900000 */
[----:B------:R-:W2:Y:S02]  /*114d0*/  @!P2 SYNCS.PHASECHK.TRANS64 P2, [R2+URZ+0x19c60], R3 ;  /* 0x019c60030200a5a7 */ /* 0x000ea4000804007f */
[----:B--2---:R-:W-:Y:S05]  /*114e0*/  @!P2 BRA `(.L_x_12364) ;  /* 0xfffffffc00f0a947 */ /* 0x004fea000383ffff */
[----:B------:R-:W-:Y:S05]  /*114f0*/  BRA `(.L_x_12437) ;  /* 0xffffffd800787947 */ /* 0x000fea000383ffff */
.L_x_12372:
[----:B0-----:R0:W1:Y:S02]  /*11500*/  SYNCS.PHASECHK.TRANS64.TRYWAIT P2, [R0+URZ+0x19c70], R3 ;  /* 0x019c7003000075a7 */ /* 0x001064000804017f */
[----:B-1----:R-:W-:Y:S05]  /*11510*/  @!P2 NANOSLEEP.SYNCS 0x989680 ;  /* 0x009896800000a95d */ /* 0x002fea0003900000 */
[----:B------:R-:W1:Y:S02]  /*11520*/  @!P2 SYNCS.PHASECHK.TRANS64 P2, [R0+URZ+0x19c70], R3 ;  /* 0x019c70030000a5a7 */ /* 0x000e64000804007f */
[----:B-1----:R-:W-:Y:S05]  /*11530*/  @!P2 BRA `(.L_x_12372) ;  /* 0xfffffffc00f0a947 */ /* 0x002fea000383ffff */
[----:B------:R-:W-:Y:S05]  /*11540*/  BRA `(.L_x_12438) ;  /* 0xffffffe000187947 */ /* 0x000fea000383ffff */
.L_x_12374:
[----:B0-----:R0:W1:Y:S02]  /*11550*/  SYNCS.PHASECHK.TRANS64.TRYWAIT P2, [R0+URZ+0x19c60], R3 ;  /* 0x019c6003000075a7 */ /* 0x001064000804017f */
[----:B-1----:R-:W-:Y:S05]  /*11560*/  @!P2 NANOSLEEP.SYNCS 0x989680 ;  /* 0x009896800000a95d */ /* 0x002fea0003900000 */
[----:B------:R-:W1:Y:S02]  /*11570*/  @!P2 SYNCS.PHASECHK.TRANS64 P2, [R0+URZ+0x19c60], R3 ;  /* 0x019c60030000a5a7 */ /* 0x000e64000804007f */
[----:B-1----:R-:W-:Y:S05]  /*11580*/  @!P2 BRA `(.L_x_12374) ;  /* 0xfffffffc00f0a947 */ /* 0x002fea000383ffff */
[----:B------:R-:W-:Y:S05]  /*11590*/  BRA `(.L_x_12439) ;  /* 0xffffffe000247947 */ /* 0x000fea000383ffff */
.L_x_12381:
[----:B-1----:R1:W2:Y:S02]  /*115a0*/  SYNCS.PHASECHK.TRANS64.TRYWAIT P0, [R5+URZ+0x19c20], R0 ;  /* 0x019c2000050075a7 */ /* 0x0022a4000800017f */
[----:B--2---:R-:W-:Y:S05]  /*115b0*/  @!P0 NANOSLEEP.SYNCS 0x989680 ;  /* 0x009896800000895d */ /* 0x004fea0003900000 */
[----:B------:R-:W2:Y:S02]  /*115c0*/  @!P0 SYNCS.PHASECHK.TRANS64 P0, [R5+URZ+0x19c20], R0 ;  /* 0x019c2000050085a7 */ /* 0x000ea4000800007f */
[----:B--2---:R-:W-:Y:S05]  /*115d0*/  @!P0 BRA `(.L_x_12381) ;  /* 0xfffffffc00f08947 */ /* 0x004fea000383ffff */
[----:B------:R-:W-:Y:S05]  /*115e0*/  BRA `(.L_x_12440) ;  /* 0xffffffe800007947 */ /* 0x000fea000383ffff */
.L_x_12382:
        /* <DEDUP_REMOVED lines=11> */
.L_x_12442:
[----:B------:R-:W-:Y:S05]  /*116a0*/  BSYNC B0 ;  /* 0x0000000000007941 */ /* 0x000fea0003800000 */
.L_x_12441:
[----:B------:R-:W-:Y:S05]  /*116b0*/  BRA `(.L_x_12443) ;  /* 0xffffffe400e87947 */ /* 0x000fea000383ffff */
.L_x_12385:
[----:B------:R-:W-:Y:S01]  /*116c0*/  BSSY B1, `(.L_x_12444) ;  /* 0x0000006000017945 */ /* 0x000fe20003800000 */
[----:B------:R-:W-:-:S07]  /*116d0*/  IMAD.MOV.U32 R15, RZ, RZ, -0x1 ;  /* 0xffffffffff0f7424 */ /* 0x000fce00078e00ff */
[----:B01----:R-:W-:Y:S05]  /*116e0*/  WARPSYNC.COLLECTIVE R15, `(.L_x_12445) ;  /* 0x000000000f0c7348 */ /* 0x003fea0003c00000 */
[----:B------:R-:W-:Y:S02]  /*116f0*/  ELECT P6, UR62, PT ;  /* 0x00000000003e782f */ /* 0x000fe400038c0000 */
[----:B------:R-:W-:Y:S01]  /*11700*/  MOV R14, UR62 ;  /* 0x0000003e000e7c02 */ /* 0x000fe20008000f00 */
[----:B01----:R-:W-:Y:S10]  /*11710*/  ENDCOLLECTIVE ;  /* 0x000000000000791b */ /* 0x003ff40003800000 */
.L_x_12445:
[----:B------:R-:W-:Y:S05]  /*11720*/  BSYNC B1 ;  /* 0x0000000000017941 */ /* 0x000fea0003800000 */
.L_x_12444:
[----:B------:R-:W-:Y:S05]  /*11730*/  BRA `(.L_x_12446) ;  /* 0xffffffe400e07947 */ /* 0x000fea000383ffff */
.L_x_12387:
[----:B-1----:R1:W2:Y:S02]  /*11740*/  SYNCS.PHASECHK.TRANS64.TRYWAIT P1, [R3+URZ+0x19c40], R2 ;  /* 0x019c4002030075a7 */ /* 0x0022a4000802017f */
[----:B--2---:R-:W-:Y:S05]  /*11750*/  @!P1 NANOSLEEP.SYNCS 0x989680 ;  /* 0x009896800000995d */ /* 0x004fea0003900000 */
[----:B------:R-:W2:Y:S02]  /*11760*/  @!P1 SYNCS.PHASECHK.TRANS64 P1, [R3+URZ+0x19c40], R2 ;  /* 0x019c4002030095a7 */ /* 0x000ea4000802007f */
[----:B--2---:R-:W-:Y:S05]  /*11770*/  @!P1 BRA `(.L_x_12387) ;  /* 0xfffffffc00f09947 */ /* 0x004fea000383ffff */
[----:B------:R-:W-:Y:S05]  /*11780*/  BRA `(.L_x_12447) ;  /* 0xffffffe800007947 */ /* 0x000fea000383ffff */
.L_x_12389:
[----:B--2---:R2:W3:Y:S02]  /*11790*/  SYNCS.PHASECHK.TRANS64.TRYWAIT P1, [R5+URZ+0x19c40], R0 ;  /* 0x019c4000050075a7 */ /* 0x0044e4000802017f */
[----:B---3--:R-:W-:Y:S05]  /*117a0*/  @!P1 NANOSLEEP.SYNCS 0x989680 ;  /* 0x009896800000995d */ /* 0x008fea0003900000 */
[----:B------:R-:W3:Y:S02]  /*117b0*/  @!P1 SYNCS.PHASECHK.TRANS64 P1, [R5+URZ+0x19c40], R0 ;  /* 0x019c4000050095a7 */ /* 0x000ee4000802007f */
[----:B---3--:R-:W-:Y:S05]  /*117c0*/  @!P1 BRA `(.L_x_12389) ;  /* 0xfffffffc00f09947 */ /* 0x008fea000383ffff */
[----:B------:R-:W-:Y:S05]  /*117d0*/  BRA `(.L_x_12448) ;  /* 0xffffffe8000c7947 */ /* 0x000fea000383ffff */
.L_x_12391:
[----:B---3--:R3:W4:Y:S02]  /*117e0*/  SYNCS.PHASECHK.TRANS64.TRYWAIT P1, [R3+URZ+0x19c60], R2 ;  /* 0x019c6002030075a7 */ /* 0x008724000802017f */
[----:B----4-:R-:W-:Y:S05]  /*117f0*/  @!P1 NANOSLEEP.SYNCS 0x989680 ;  /* 0x009896800000995d */ /* 0x010fea0003900000 */
[----:B------:R-:W4:Y:S02]  /*11800*/  @!P1 SYNCS.PHASECHK.TRANS64 P1, [R3+URZ+0x19c60], R2 ;  /* 0x019c6002030095a7 */ /* 0x000f24000802007f */
[----:B----4-:R-:W-:Y:S05]  /*11810*/  @!P1 BRA `(.L_x_12391) ;  /* 0xfffffffc00f09947 */ /* 0x010fea000383ffff */
[----:B------:R-:W-:Y:S05]  /*11820*/  BRA `(.L_x_12449) ;  /* 0xffffffe800087947 */ /* 0x000fea000383ffff */
.L_x_12393:
[----:B----4-:R4:W0:Y:S02]  /*11830*/  SYNCS.PHASECHK.TRANS64.TRYWAIT P1, [R5+URZ+0x19c60], R0 ;  /* 0x019c6000050075a7 */ /* 0x010824000802017f */
[----:B0-----:R-:W-:Y:S05]  /*11840*/  @!P1 NANOSLEEP.SYNCS 0x989680 ;  /* 0x009896800000995d */ /* 0x001fea0003900000 */
[----:B------:R-:W0:Y:S02]  /*11850*/  @!P1 SYNCS.PHASECHK.TRANS64 P1, [R5+URZ+0x19c60], R0 ;  /* 0x019c6000050095a7 */ /* 0x000e24000802007f */
[----:B0-----:R-:W-:Y:S05]  /*11860*/  @!P1 BRA `(.L_x_12393) ;  /* 0xfffffffc00f09947 */ /* 0x001fea000383ffff */
[----:B------:R-:W-:Y:S05]  /*11870*/  BRA `(.L_x_12450) ;  /* 0xffffffe800047947 */ /* 0x000fea000383ffff */
.L_x_12395:
[----:B------:R0:W0:Y:S02]  /*11880*/  SYNCS.PHASECHK.TRANS64.TRYWAIT P1, [R3+URZ+0x19c80], R2 ;  /* 0x019c8002030075a7 */ /* 0x000024000802017f */
[----:B0-----:R-:W-:Y:S05]  /*11890*/  @!P1 NANOSLEEP.SYNCS 0x989680 ;  /* 0x009896800000995d */ /* 0x001fea0003900000 */
[----:B------:R-:W0:Y:S02]  /*118a0*/  @!P1 SYNCS.PHASECHK.TRANS64 P1, [R3+URZ+0x19c80], R2 ;  /* 0x019c8002030095a7 */ /* 0x000e24000802007f */
[----:B0-----:R-:W-:Y:S05]  /*118b0*/  @!P1 BRA `(.L_x_12395) ;  /* 0xfffffffc00f09947 */ /* 0x001fea000383ffff */
[----:B------:R-:W-:Y:S05]  /*118c0*/  BRA `(.L_x_12451) ;  /* 0xffffffe800007947 */ /* 0x000fea000383ffff */
.L_x_12452:
        /* <DEDUP_REMOVED lines=11> */
.L_x_15858:


//--------------------- .text._ZN7cutlass13device_kernelIN5flash11enable_sm90INS1_16FlashAttnFwdSm90INS1_25CollectiveMainloopFwdSm90ILi2EN4cute5tupleIJNS5_1CILi1EEES8_S8_EEENS6_IJNS7_ILi192EEENS7_ILi128EEENS7_ILi96EEEEEELi96ENS_12float_e4m3_tEfNS_4arch4Sm90ELb1ELb0ELb1ELb1ELb1ELb0ELb0ELb1ELb1ELb1ELb0ELb0EEENS1_21CollectiveEpilogueFwdINS6_IJSA_SC_SB_EEES9_NS_10bfloat16_tESG_Li384ELb1ELb1ELb0ELb1EEENS1_36VarlenDynamicPersistentTileSchedulerILi192ELi128ELi384ELi128ELb0ELb1ELb1ELb1ELb1ELb1EEEEEEEEEvNT_6ParamsE --------------------------
	.section	.text._ZN7cutlass13device_kernelIN5flash11enable_sm90INS1_16FlashAttnFwdSm90INS1_25CollectiveMainloopFwdSm90ILi2EN4cute5tupleIJNS5_1CILi1EEES8_S8_EEENS6_IJNS7_ILi192EEENS7_ILi128EEENS7_ILi96EEEEEELi96ENS_12float_e4m3_tEfNS_4arch4Sm90ELb1ELb0ELb1ELb1ELb1ELb0ELb0ELb1ELb1ELb1ELb0ELb0EEENS1_21CollectiveEpilogueFwdINS6_IJSA_SC_SB_EEES9_NS_10bfloat16_tESG_Li384ELb1ELb1ELb0ELb1EEENS1_36VarlenDynamicPersistentTileSchedulerILi192ELi128ELi384ELi128ELb0ELb1ELb1ELb1ELb1ELb1EEEEEEEEEvNT_6ParamsE,"ax",@progbits
	.align	128
.text._ZN7cutlass13device_kernelIN5flash11enable_sm90INS1_16FlashAttnFwdSm90INS1_25CollectiveMainloopFwdSm90ILi2EN4cute5tupleIJNS5_1CILi1EEES8_S8_EEENS6_IJNS7_ILi192EEENS7_ILi128EEENS7_ILi96EEEEEELi96ENS_12float_e4m3_tEfNS_4arch4Sm90ELb1ELb0ELb1ELb1ELb1ELb0ELb0ELb1ELb1ELb1ELb0ELb0EEENS1_21CollectiveEpilogueFwdINS6_IJSA_SC_SB_EEES9_NS_10bfloat16_tESG_Li384ELb1ELb1ELb0ELb1EEENS1_36VarlenDynamicPersistentTileSchedulerILi192ELi128ELi384ELi128ELb0ELb1ELb1ELb1ELb1ELb1EEEEEEEEEvNT_6ParamsE:
        .type           _ZN7cutlass13device_kernelIN5flash11enable_sm90INS1_16FlashAttnFwdSm90INS1_25CollectiveMainloopFwdSm90ILi2EN4cute5tupleIJNS5_1CILi1EEES8_S8_EEENS6_IJNS7_ILi192EEENS7_ILi128EEENS7_ILi96EEEEEELi96ENS_12float_e4m3_tEfNS_4arch4Sm90ELb1ELb0ELb1ELb1ELb1ELb0ELb0ELb1ELb1ELb1ELb0ELb0EEENS1_21CollectiveEpilogueFwdINS6_IJSA_SC_SB_EEES9_NS_10bfloat16_tESG_Li384ELb1ELb1ELb0ELb1EEENS1_36VarlenDynamicPersistentTileSchedulerILi192ELi128ELi384ELi128ELb0ELb1ELb1ELb1ELb1ELb1EEEEEEEEEvNT_6ParamsE,@function
        .size           _ZN7cutlass13device_kernelIN5flash11enable_sm90INS1_16FlashAttnFwdSm90INS1_25CollectiveMainloopFwdSm90ILi2EN4cute5tupleIJNS5_1CILi1EEES8_S8_EEENS6_IJNS7_ILi192EEENS7_ILi128EEENS7_ILi96EEEEEELi96ENS_12float_e4m3_tEfNS_4arch4Sm90ELb1ELb0ELb1ELb1ELb1ELb0ELb0ELb1ELb1ELb1ELb0ELb0EEENS1_21CollectiveEpilogueFwdINS6_IJSA_SC_SB_EEES9_NS_10bfloat16_tESG_Li384ELb1ELb1ELb0ELb1EEENS1_36VarlenDynamicPersistentTileSchedulerILi192ELi128ELi384ELi128ELb0ELb1ELb1ELb1ELb1ELb1EEEEEEEEEvNT_6ParamsE,(.L_x_15859 - _ZN7cutlass13device_kernelIN5flash11enable_sm90INS1_16FlashAttnFwdSm90INS1_25CollectiveMainloopFwdSm90ILi2EN4cute5tupleIJNS5_1CILi1EEES8_S8_EEENS6_IJNS7_ILi192EEENS7_ILi128EEENS7_ILi96EEEEEELi96ENS_12float_e4m3_tEfNS_4arch4Sm90ELb1ELb0ELb1ELb1ELb1ELb0ELb0ELb1ELb1ELb1ELb0ELb0EEENS1_21CollectiveEpilogueFwdINS6_IJSA_SC_SB_EEES9_NS_10bfloat16_tESG_Li384ELb1ELb1ELb0ELb1EEENS1_36VarlenDynamicPersistentTileSchedulerILi192ELi128ELi384ELi128ELb0ELb1ELb1ELb1ELb1ELb1EEEEEEEEEvNT_6ParamsE)
        .other          _ZN7cutlass13device_kernelIN5flash11enable_sm90INS1_16FlashAttnFwdSm90INS1_25CollectiveMainloopFwdSm90ILi2EN4cute5tupleIJNS5_1CILi1EEES8_S8_EEENS6_IJNS7_ILi192EEENS7_ILi128EEENS7_ILi96EEEEEELi96ENS_12float_e4m3_tEfNS_4arch4Sm90ELb1ELb0ELb1ELb1ELb1ELb0ELb0ELb1ELb1ELb1ELb0ELb0EEENS1_21CollectiveEpilogueFwdINS6_IJSA_SC_SB_EEES9_NS_10bfloat16_tESG_Li384ELb1ELb1ELb0ELb1EEENS1_36VarlenDynamicPersistentTileSchedulerILi192ELi128ELi384ELi128ELb0ELb1ELb1ELb1ELb1ELb1EEEEEEEEEvNT_6ParamsE,@"STO_CUDA_ENTRY STV_DEFAULT"
_ZN7cutlass13device_kernelIN5flash11enable_sm90INS1_16FlashAttnFwdSm90INS1_25CollectiveMainloopFwdSm90ILi2EN4cute5tupleIJNS5_1CILi1EEES8_S8_EEENS6_IJNS7_ILi192EEENS7_ILi128EEENS7_ILi96EEEEEELi96ENS_12float_e4m3_tEfNS_4arch4Sm90ELb1ELb0ELb1ELb1ELb1ELb0ELb0ELb1ELb1ELb1ELb0ELb0EEENS1_21CollectiveEpilogueFwdINS6_IJSA_SC_SB_EEES9_NS_10bfloat16_tESG_Li384ELb1ELb1ELb0ELb1EEENS1_36VarlenDynamicPersistentTileSchedulerILi192ELi128ELi384ELi128ELb0ELb1ELb1ELb1ELb1ELb1EEEEEEEEEvNT_6ParamsE:
        /* <DEDUP_REMOVED lines=45> */
.L_x_12453:
        /* <DEDUP_REMOVED lines=22> */
.L_x_12454:
        /* <DEDUP_REMOVED lines=18> */
.L_x_12455:
        /* <DEDUP_REMOVED lines=22> */
.L_x_12456:
        /* <DEDUP_REMOVED lines=24> */
.L_x_12457:
        /* <DEDUP_REMOVED lines=8> */
.L_x_12459:
        /* <DEDUP_REMOVED lines=68> */
.L_x_12511:
[----:B01-34-:R-:W0:Y:S01]  /*0cf0*/  LDC.64 R2, c[0x0][0xc88] ;  /* 0x00032200ff027b82 */ /* 0x01be220000000a00 */
[----:B------:R-:W-:Y:S01]  /*0d00*/  ULDC.64 UR6, c[0x0][0xa28] ;  /* 0x00028a0000067ab9 */ /* 0x000fe20000000a00 */
[----:B------:R-:W-:Y:S01]  /*0d10*/  ULDC.64 UR8, c[0x0][0xa18] ;  /* 0x0002860000087ab9 */ /* 0x000fe20000000a00 */
[----:B------:R-:W-:Y:S01]  /*0d20*/  ULDC UR4, c[0x0][0x424] ;  /* 0x0001090000047ab9 */ /* 0x000fe20000000800 */
[----:B0-----:R-:W-:-:S06]  /*0d30*/  IMAD.WIDE R2, R43, 0x4, R2 ;  /* 0x000000042b027825 */ /* 0x001fcc00078e0202 */
[----:B--2---:R-:W2:Y:S01]  /*0d40*/  LDG.E R2, desc[UR52][R2.64] ;  /* 0x0000003402027981 */ /* 0x004ea2000c1e1900 */
        /* <DEDUP_REMOVED lines=20> */
[----:B------:R-:W3:Y:S01]  /*0e90*/  @P2 LDG.E R4, desc[UR52][R4.64] ;  /* 0x0000003404042981 */ /* 0x000ee2000c1e1900 */
        /* <DEDUP_REMOVED lines=24> */
.L_x_12460:
        /* <DEDUP_REMOVED lines=9> */
.L_x_12461:
        /* <DEDUP_REMOVED lines=13> */
.L_x_12462:
[----:B------:R-:W-:Y:S01]  /*1180*/  UIADD3 UR48, -UR48, UR4, URZ ;  /* 0x0000000430307290 */ /* 0x000fe2000fffe13f */
[----:B------:R-:W-:Y:S01]  /*1190*/  PLOP3.LUT P0, PT, PT, PT, PT, 0x80, 0x0 ;  /* 0x000000000000781c */ /* 0x000fe20003f0f070 */
[----:B------:R-:W-:Y:S01]  /*11a0*/  UIMAD UR44, UR5, 0xc0, URZ ;  /* 0x000000c0052c78a4 */ /* 0x000fe2000f8e023f */
        /* <DEDUP_REMOVED lines=9> */
[----:B------:R-:W-:Y:S01]  /*1240*/  CS2R R132, SRZ ;  /* 0x0000000000847805 */ /* 0x000fe2000001ff00 */
[----:B------:R-:W-:Y:S01]  /*1250*/  IMAD.MOV.U32 R8, RZ, RZ, RZ ;  /* 0x000000ffff087224 */ /* 0x000fe200078e00ff */
[----:B------:R-:W-:-:S02]  /*1260*/  CS2R R10, SRZ ;  /* 0x00000000000a7805 */ /* 0x000fc4000001ff00 */
        /* <DEDUP_REMOVED lines=31> */
[----:B------:R-:W-:Y:S01]  /*1460*/  CS2R R34, SRZ ;  /* 0x0000000000227805 */ /* 0x000fe2000001ff00 */
[----:B------:R-:W-:Y:S01]  /*1470*/  IMAD.MOV.U32 R37, RZ, RZ, RZ ;  /* 0x000000ffff257224 */ /* 0x000fe200078e00ff */
[----:B------:R-:W-:-:S04]  /*1480*/  USEL UR51, UR5, UR7, UP0 ;  /* 0x0000000705337287 */ /* 0x000fc80008000000 */
[----:B------:R-:W-:-:S06]  /*1490*/  UISETP.GE.AND UP0, UPT, UR51, 0x1, UPT ;  /* 0x000000013300788c */ /* 0x000fcc000bf06270 */
[----:B------:R-:W-:-:S13]  /*14a0*/  PLOP3.LUT P1, PT, PT, PT, UP0, 0x80, 0x0 ;  /* 0x000000000000781c */ /* 0x000fda0003f2f008 */
[----:B------:R-:W-:Y:S05]  /*14b0*/  @!P1 BRA `(.L_x_12463) ;  /* 0x00000088005c9947 */ /* 0x000fea0003800000 */
        /* <DEDUP_REMOVED lines=31> */
.L_x_12464:
        /* <DEDUP_REMOVED lines=54> */
.L_x_12613:
[----:B------:R-:W-:Y:S05]  /*1a10*/  @!P0 BRA `(.L_x_12466) ;  /* 0x0000000000048947 */ /* 0x000fea0003800000 */
[----:B------:R-:W-:Y:S01]  /*1a20*/  BPT.TRAP 0x1 ;  /* 0x000000040000795c */ /* 0x000fe20000300000 */
.L_x_12466:
[----:B------:R-:W-:Y:S02]  /*1a30*/  IMAD.U32 R2, RZ, RZ, UR38 ;  /* 0x00000026ff027e24 */ /* 0x000fe4000f8e00ff */
[----:B0-----:R-:W-:-:S03]  /*1a40*/  IMAD.U32 R3, RZ, RZ, UR37 ;  /* 0x00000025ff037e24 */ /* 0x001fc6000f8e00ff */
[----:B------:R-:W-:Y:S02]  /*1a50*/  LEA R2, R2, UR46, 0x3 ;  /* 0x0000002e02027c11 */ /* 0x000fe4000f8e18ff */
[----:B------:R-:W-:-:S04]  /*1a60*/  SHF.L.U32 R3, R3, 0x1f, RZ ;  /* 0x0000001f03037819 */ /* 0x000fc800000006ff */
[----:B------:R0:W1:Y:S01]  /*1a70*/  SYNCS.PHASECHK.TRANS64.TRYWAIT P1, [R2+URZ+0x19c30], R3 ;  /* 0x019c3003020075a7 */ /* 0x000062000802017f */
[----:B------:R-:W-:Y:S05]  /*1a80*/  @!P0 BRA `(.L_x_12467) ;  /* 0x0000000000048947 */ /* 0x000fea0003800000 */
[----:B------:R-:W-:Y:S01]  /*1a90*/  BPT.TRAP 0x1 ;  /* 0x000000040000795c */ /* 0x000fe20000300000 */
.L_x_12467:
[----:B-1----:R-:W-:Y:S05]  /*1aa0*/  @P1 BRA `(.L_x_12468) ;  /* 0x0000000000081947 */ /* 0x002fea0003800000 */
[----:B------:R-:W1:Y:S02]  /*1ab0*/  SYNCS.PHASECHK.TRANS64.TRYWAIT P1, [R2+URZ+0x19c30], R3 ;  /* 0x019c3003020075a7 */ /* 0x000e64000802017f */
[----:B-1----:R-:W-:Y:S05]  /*1ac0*/  @!P1 BRA `(.L_x_12469) ;  /* 0x0000010400189947 */ /* 0x002fea0003800000 */
.L_x_12468:
        /* <DEDUP_REMOVED lines=28> */
.L_x_12470:
        /* <DEDUP_REMOVED lines=9> */
[----:B------:R2:W-:Y:S01]  /*1d20*/  MUFU.TANH R6, R46 ;  /* 0x0000002e00067308 */ /* 0x0005e20000002400 */
[C---:B------:R-:W-:Y:S01]  /*1d30*/  FMUL.FTZ R34, R0.reuse, R34 ;  /* 0x0000002200227220 */ /* 0x040fe20000410000 */
[----:B------:R-:W-:Y:S01]  /*1d40*/  @UP0 ULDC UR6, c[0x0][0x44c] ;  /* 0x0001130000060ab9 */ /* 0x000fe20000000800 */
[C---:B------:R-:W-:Y:S01]  /*1d50*/  FMUL.FTZ R35, R0.reuse, R35 ;  /* 0x0000002300237220 */ /* 0x040fe20000410000 */
[C---:B------:R-:W-:Y:S01]  /*1d60*/  FMUL.FTZ R38, R0.reuse, R38 ;  /* 0x0000002600267220 */ /* 0x040fe20000410000 */
[C---:B------:R-:W-:Y:S01]  /*1d70*/  FMUL.FTZ R39, R0.reuse, R39 ;  /* 0x0000002700277220 */ /* 0x040fe20000410000 */
[C---:B------:R-:W-:Y:S01]  /*1d80*/  FMUL.FTZ R42, R0.reuse, R42 ;  /* 0x0000002a002a7220 */ /* 0x040fe20000410000 */
[C---:B------:R-:W-:Y:S01]  /*1d90*/  FMUL.FTZ R43, R0.reuse, R43 ;  /* 0x0000002b002b7220 */ /* 0x040fe20000410000 */
[----:B------:R-:W3:Y:S01]  /*1da0*/  MUFU.TANH R101, R101 ;  /* 0x0000006500657308 */ /* 0x000ee20000002400 */
[----:B------:R-:W-:Y:S01]  /*1db0*/  FMUL.FTZ R47, R0, R47 ;  /* 0x0000002f002f7220 */ /* 0x000fe20000410000 */
[----:B01----:R-:W-:Y:S01]  /*1dc0*/  @P1 IMAD.HI.U32 R3, R12, UR6, RZ ;  /* 0x000000060c031c27 */ /* 0x003fe2000f8e00ff */
[----:B------:R-:W-:-:S03]  /*1dd0*/  @UP0 ULDC UR6, c[0x0][0x450] ;  /* 0x0001140000060ab9 */ /* 0x000fc60000000800 */
[C---:B------:R-:W-:Y:S01]  /*1de0*/  FMUL.FTZ R50, R0.reuse, R50 ;  /* 0x0000003200327220 */ /* 0x040fe20000410000 */
[C---:B------:R-:W-:Y:S01]  /*1df0*/  FMUL.FTZ R63, R0.reuse, R63 ;  /* 0x0000003f003f7220 */ /* 0x040fe20000410000 */
[C---:B------:R-:W-:Y:S01]  /*1e00*/  FMUL.FTZ R51, R0.reuse, R51 ;  /* 0x0000003300337220 */ /* 0x040fe20000410000 */
[----:B------:R-:W-:Y:S01]  /*1e10*/  @P2 SHF.R.U32.HI R12, RZ, UR6, R3 ;  /* 0x00000006ff0c2c19 */ /* 0x000fe20008011603 */
[----:B------:R-:W-:Y:S01]  /*1e20*/  UMOV UR6, 0xffffff80 ;  /* 0xffffff8000067882 */ /* 0x000fe20000000000 */
[----:B------:R-:W0:Y:S01]  /*1e30*/  MUFU.TANH R99, R99 ;  /* 0x0000006300637308 */ /* 0x000e220000002400 */
[----:B------:R-:W-:Y:S01]  /*1e40*/  UIMAD UR6, UR51, UR6, 0x80 ;  /* 0x00000080330674a4 */ /* 0x000fe2000f8e0206 */
[C---:B------:R-:W-:Y:S01]  /*1e50*/  FMUL.FTZ R59, R0.reuse, R59 ;  /* 0x0000003b003b7220 */ /* 0x040fe20000410000 */
[----:B------:R-:W1:Y:S01]  /*1e60*/  SHFL.IDX PT, R8, R12, 0x1, 0x1c1f ;  /* 0x003c1f000c087f89 */ /* 0x000e6200000e0000 */
[C---:B------:R-:W-:Y:S01]  /*1e70*/  FMUL.FTZ R54, R0.reuse, R54 ;  /* 0x0000003600367220 */ /* 0x040fe20000410000 */
[----:B------:R-:W-:Y:S01]  /*1e80*/  UIADD3 UR7, UR6, 0x1, URZ ;  /* 0x0000000106077890 */ /* 0x000fe2000fffe03f */
[C---:B------:R-:W-:Y:S01]  /*1e90*/  FMUL.FTZ R20, R0.reuse, R29 ;  /* 0x0000001d00147220 */ /* 0x040fe20000410000 */
[----:B------:R-:W-:Y:S01]  /*1ea0*/  UIADD3 UR6, UR48, UR6, URZ ;  /* 0x0000000630067290 */ /* 0x000fe2000fffe03f */
[----:B------:R4:W5:Y:S01]  /*1eb0*/  MUFU.TANH R97, R30 ;  /* 0x0000001e00617308 */ /* 0x0009620000002400 */
[C---:B------:R-:W-:Y:S01]  /*1ec0*/  FMUL.FTZ R29, R0.reuse, R36 ;  /* 0x00000024001d7220 */ /* 0x040fe20000410000 */
[----:B------:R-:W-:Y:S01]  /*1ed0*/  FMUL.FTZ R36, R0, R49 ;  /* 0x0000003100247220 */ /* 0x000fe20000410000 */
[----:B------:R-:W-:-:S02]  /*1ee0*/  IMAD.U32 R3, RZ, RZ, UR7 ;  /* 0x00000007ff037e24 */ /* 0x000fc4000f8e00ff */
[C---:B------:R-:W-:Y:S01]  /*1ef0*/  FMUL.FTZ R55, R0.reuse, R55 ;  /* 0x0000003700377220 */ /* 0x040fe20000410000 */
[----:B------:R-:W-:Y:S02]  /*1f00*/  IMAD.U32 R13, RZ, RZ, UR6 ;  /* 0x00000006ff0d7e24 */ /* 0x000fe4000f8e00ff */
[----:B------:R-:W-:Y:S01]  /*1f10*/  FMUL.FTZ R58, R0, R58 ;  /* 0x0000003a003a7220 */ /* 0x000fe20000410000 */
[----:B--2---:R-:W-:Y:S01]  /*1f20*/  IMAD R46, R16, -0x2, R3 ;  /* 0xfffffffe102e7824 */ /* 0x004fe200078e0203 */
[----:B------:R2:W5:Y:S01]  /*1f30*/  MUFU.TANH R95, R31 ;  /* 0x0000001f005f7308 */ /* 0x0005620000002400 */
[----:B------:R-:W-:Y:S02]  /*1f40*/  IMAD.U32 R3, RZ, RZ, UR49 ;  /* 0x00000031ff037e24 */ /* 0x000fe4000f8e00ff */
[----:B----4-:R-:W-:Y:S01]  /*1f50*/  FMUL.FTZ R30, R0, R37 ;  /* 0x00000025001e7220 */ /* 0x010fe20000410000 */
[----:B------:R-:W-:Y:S02]  /*1f60*/  IMAD R13, R16, -0x2, R13 ;  /* 0xfffffffe100d7824 */ /* 0x000fe400078e020d */
[C---:B------:R-:W-:Y:S01]  /*1f70*/  FMUL.FTZ R62, R0.reuse, R62 ;  /* 0x0000003e003e7220 */ /* 0x040fe20000410000 */
[C---:B------:R-:W-:Y:S01]  /*1f80*/  FMUL.FTZ R66, R0.reuse, R66 ;  /* 0x0000004200427220 */ /* 0x040fe20000410000 */
[----:B------:R-:W-:Y:S01]  /*1f90*/  IADD3 R46, -R3, UR48, R46 ;  /* 0x00000030032e7c10 */ /* 0x000fe2000fffe12e */
[C---:B------:R-:W-:Y:S01]  /*1fa0*/  FMUL.FTZ R3, R0.reuse, R67 ;  /* 0x0000004300037220 */ /* 0x040fe20000410000 */
[----:B------:R4:W5:Y:S01]  /*1fb0*/  MUFU.TANH R93, R34 ;  /* 0x00000022005d7308 */ /* 0x0009620000002400 */
[C---:B--2---:R-:W-:Y:S01]  /*1fc0*/  FMUL.FTZ R31, R0.reuse, R41 ;  /* 0x00000029001f7220 */ /* 0x044fe20000410000 */
[----:B------:R-:W-:Y:S01]  /*1fd0*/  FMUL.FTZ R70, R0, R70 ;  /* 0x0000004600467220 */ /* 0x000fe20000410000 */
[----:B-1----:R-:W-:Y:S01]  /*1fe0*/  VIADDMNMX R8, R8, R46, R13, PT ;  /* 0x0000002e08087246 */ /* 0x002fe2000380010d */
[C---:B------:R-:W-:Y:S01]  /*1ff0*/  FMUL.FTZ R15, R0.reuse, R25 ;  /* 0x00000019000f7220 */ /* 0x040fe20000410000 */
[C---:B------:R-:W-:Y:S01]  /*2000*/  FMUL.FTZ R71, R0.reuse, R71 ;  /* 0x0000004700477220 */ /* 0x040fe20000410000 */
[----:B------:R-:W-:Y:S01]  /*2010*/  FMUL.FTZ R74, R0, R74 ;  /* 0x0000004a004a7220 */ /* 0x000fe20000410000 */
[C---:B------:R-:W-:Y:S01]  /*2020*/  ISETP.GT.AND P1, PT, R8.reuse, RZ, PT ;  /* 0x000000ff0800720c */ /* 0x040fe20003f24270 */
[----:B------:R-:W1:Y:S01]  /*2030*/  MUFU.TANH R91, R35 ;  /* 0x00000023005b7308 */ /* 0x000e620000002400 */
[----:B------:R-:W-:Y:S01]  /*2040*/  ISETP.GT.AND P2, PT, R8, 0x1, PT ;  /* 0x000000010800780c */ /* 0x000fe20003f44270 */
[----:B----4-:R-:W-:Y:S01]  /*2050*/  FMUL.FTZ R34, R0, R45 ;  /* 0x0000002d00227220 */ /* 0x010fe20000410000 */
[----:B------:R-:W-:Y:S01]  /*2060*/  ISETP.GT.AND P3, PT, R8, 0x8, PT ;  /* 0x000000080800780c */ /* 0x000fe20003f64270 */
[C---:B------:R-:W-:Y:S01]  /*2070*/  FMUL.FTZ R75, R0.reuse, R75 ;  /* 0x0000004b004b7220 */ /* 0x040fe20000410000 */
[----:B---3--:R-:W-:Y:S01]  /*2080*/  FSEL R101, R101, -INF , P1 ;  /* 0xff80000065657808 */ /* 0x008fe20000800000 */
[----:B------:R-:W-:Y:S01]  /*2090*/  FMUL.FTZ R78, R0, R78 ;  /* 0x0000004e004e7220 */ /* 0x000fe20000410000 */
[----:B0-----:R-:W-:Y:S01]  /*20a0*/  FSEL R99, R99, -INF , P2 ;  /* 0xff80000063637808 */ /* 0x001fe20001000000 */
[----:B------:R0:W2:Y:S01]  /*20b0*/  MUFU.TANH R89, R38 ;  /* 0x0000002600597308 */ /* 0x0000a20000002400 */
[----:B------:R-:W-:Y:S01]  /*20c0*/  ISETP.GT.AND P1, PT, R8, 0x9, PT ;  /* 0x000000090800780c */ /* 0x000fe20003f24270 */
[C---:B------:R-:W-:Y:S01]  /*20d0*/  FMUL.FTZ R79, R0.reuse, R79 ;  /* 0x0000004f004f7220 */ /* 0x040fe20000410000 */
[----:B-----5:R-:W-:Y:S01]  /*20e0*/  FSEL R97, R97, -INF , P3 ;  /* 0xff80000061617808 */ /* 0x020fe20001800000 */
[C---:B------:R-:W-:Y:S01]  /*20f0*/  FMUL.FTZ R82, R0.reuse, R82 ;  /* 0x0000005200527220 */ /* 0x040fe20000410000 */
[----:B------:R-:W-:Y:S01]  /*2100*/  FMNMX.FTZ R4, R101, R99, !PT ;  /* 0x0000006365047209 */ /* 0x000fe20007810000 */
[----:B------:R-:W-:Y:S01]  /*2110*/  FMUL.FTZ R83, R0, R83 ;  /* 0x0000005300537220 */ /* 0x000fe20000410000 */
[----:B------:R-:W-:Y:S01]  /*2120*/  ISETP.GT.AND P2, PT, R8, 0x10, PT ;  /* 0x000000100800780c */ /* 0x000fe20003f44270 */
[----:B------:R-:W3:Y:S01]  /*2130*/  MUFU.TANH R39, R39 ;  /* 0x0000002700277308 */ /* 0x000ee20000002400 */
[----:B------:R-:W-:Y:S01]  /*2140*/  FSEL R95, R95, -INF , P1 ;  /* 0xff8000005f5f7808 */ /* 0x000fe20000800000 */
[C---:B0-----:R-:W-:Y:S01]  /*2150*/  FMUL.FTZ R38, R0.reuse, R53 ;  /* 0x0000003500267220 */ /* 0x041fe20000410000 */
[----:B------:R-:W-:Y:S01]  /*2160*/  FMNMX.FTZ R4, R97, R4, !PT ;  /* 0x0000000461047209 */ /* 0x000fe20007810000 */
[----:B------:R-:W-:Y:S01]  /*2170*/  FMUL.FTZ R86, R0, R86 ;  /* 0x0000005600567220 */ /* 0x000fe20000410000 */
[----:B------:R-:W-:Y:S01]  /*2180*/  ISETP.GT.AND P1, PT, R8, 0x11, PT ;  /* 0x000000110800780c */ /* 0x000fe20003f24270 */
[C---:B------:R-:W-:Y:S01]  /*2190*/  FMUL.FTZ R87, R0.reuse, R87 ;  /* 0x0000005700577220 */ /* 0x040fe20000410000 */
[----:B------:R-:W-:Y:S01]  /*21a0*/  FSEL R93, R93, -INF , P2 ;  /* 0xff8000005d5d7808 */ /* 0x000fe20001000000 */
[----:B------:R0:W4:Y:S01]  /*21b0*/  MUFU.TANH R5, R42 ;  /* 0x0000002a00057308 */ /* 0x0001220000002400 */
[----:B------:R-:W-:Y:S01]  /*21c0*/  FMNMX.FTZ R4, R95, R4, !PT ;  /* 0x000000045f047209 */ /* 0x000fe20007810000 */
[----:B------:R-:W-:Y:S01]  /*21d0*/  FMUL.FTZ R14, R0, R24 ;  /* 0x00000018000e7220 */ /* 0x000fe20000410000 */
[----:B------:R-:W-:Y:S01]  /*21e0*/  ISETP.GT.AND P2, PT, R8, 0x18, PT ;  /* 0x000000180800780c */ /* 0x000fe20003f44270 */
[C---:B------:R-:W-:Y:S01]  /*21f0*/  FMUL.FTZ R24, R0.reuse, R28 ;  /* 0x0000001c00187220 */ /* 0x040fe20000410000 */
[----:B-1----:R-:W-:Y:S01]  /*2200*/  FSEL R91, R91, -INF , P1 ;  /* 0xff8000005b5b7808 */ /* 0x002fe20000800000 */
[----:B------:R-:W-:Y:S01]  /*2210*/  FMUL.FTZ R28, R0, R33 ;  /* 0x00000021001c7220 */ /* 0x000fe20000410000 */
[----:B------:R-:W-:Y:S01]  /*2220*/  FMNMX.FTZ R4, R93, R4, !PT ;  /* 0x000000045d047209 */ /* 0x000fe20007810000 */
[----:B------:R-:W-:Y:S01]  /*2230*/  MUFU.TANH R43, R43 ;  /* 0x0000002b002b7308 */ /* 0x000fe20000002400 */
[----:B------:R-:W-:Y:S01]  /*2240*/  ISETP.GT.AND P1, PT, R8, 0x19, PT ;  /* 0x000000190800780c */ /* 0x000fe20003f24270 */
[C---:B0-----:R-:W-:Y:S01]  /*2250*/  FMUL.FTZ R42, R0.reuse, R57 ;  /* 0x00000039002a7220 */ /* 0x041fe20000410000 */
[----:B--2---:R-:W-:Y:S01]  /*2260*/  FSEL R89, R89, -INF , P2 ;  /* 0xff80000059597808 */ /* 0x004fe20001000000 */
[C---:B------:R-:W-:Y:S01]  /*2270*/  FMUL.FTZ R33, R0.reuse, R44 ;  /* 0x0000002c00217220 */ /* 0x040fe20000410000 */
[----:B------:R-:W-:Y:S01]  /*2280*/  FMNMX.FTZ R4, R91, R4, !PT ;  /* 0x000000045b047209 */ /* 0x000fe20007810000 */
[----:B------:R-:W-:Y:S01]  /*2290*/  FMUL.FTZ R44, R0, R56 ;  /* 0x00000038002c7220 */ /* 0x000fe20000410000 */
[----:B------:R-:W-:Y:S01]  /*22a0*/  ISETP.GT.AND P2, PT, R8, 0x20, PT ;  /* 0x000000200800780c */ /* 0x000fe20003f44270 */
[----:B------:R-:W-:Y:S01]  /*22b0*/  MUFU.TANH R47, R47 ;  /* 0x0000002f002f7308 */ /* 0x000fe20000002400 */
[----:B---3--:R-:W-:Y:S01]  /*22c0*/  FSEL R67, R39, -INF , P1 ;  /* 0xff80000027437808 */ /* 0x008fe20000800000 */
[----:B------:R-:W-:Y:S01]  /*22d0*/  FMUL.FTZ R56, R0, R61 ;  /* 0x0000003d00387220 */ /* 0x000fe20000410000 */
[----:B------:R-:W-:Y:S01]  /*22e0*/  FMNMX.FTZ R4, R89, R4, !PT ;  /* 0x0000000459047209 */ /* 0x000fe20007810000 */
[----:B------:R-:W-:Y:S01]  /*22f0*/  ULDC UR18, c[0x0][0x988] ;  /* 0x0002620000127ab9 */ /* 0x000fe20000000800 */
[----:B------:R-:W-:Y:S01]  /*2300*/  ISETP.GT.AND P1, PT, R8, 0x21, PT ;  /* 0x000000210800780c */ /* 0x000fe20003f24270 */
[C---:B------:R-:W-:Y:S01]  /*2310*/  FMUL.FTZ R27, R0.reuse, R32 ;  /* 0x00000020001b7220 */ /* 0x040fe20000410000 */
[----:B------:R-:W-:Y:S01]  /*2320*/  FMNMX.FTZ R4, R67, R4, !PT ;  /* 0x0000000443047209 */ /* 0x000fe20007810000 */
[----:B------:R-:W0:Y:S01]  /*2330*/  MUFU.TANH R50, R50 ;  /* 0x0000003200327308 */ /* 0x000e220000002400 */
[C---:B------:R-:W-:Y:S01]  /*2340*/  FMUL.FTZ R35, R0.reuse, R48 ;  /* 0x0000003000237220 */ /* 0x040fe20000410000 */
[C---:B------:R-:W-:Y:S01]  /*2350*/  FMUL.FTZ R32, R0.reuse, R40 ;  /* 0x0000002800207220 */ /* 0x040fe20000410000 */
[----:B------:R-:W-:Y:S01]  /*2360*/  FMUL.FTZ R40, R0, R52 ;  /* 0x0000003400287220 */ /* 0x000fe20000410000 */
[----:B------:R-:W-:Y:S01]  /*2370*/  R2UR UR11, R2 ;  /* 0x00000000020b72ca */ /* 0x000fe200000e0000 */
[----:B------:R-:W-:Y:S01]  /*2380*/  @UP0 ULDC UR6, c[0x0][0x44c] ;  /* 0x0001130000060ab9 */ /* 0x000fe20000000800 */
[----:B------:R-:W-:Y:S01]  /*2390*/  @UP0 ULDC UR14, c[0x0][0x450] ;  /* 0x00011400000e0ab9 */ /* 0x000fe20000000800 */
[----:B------:R-:W-:Y:S01]  /*23a0*/  UIMAD.WIDE.U32 UR6, UR44, UR6, URZ ;  /* 0x000000062c0672a5 */ /* 0x000fe2000f8e003f */
[----:B------:R4:W-:Y:S01]  /*23b0*/  MUFU.TANH R37, R63 ;  /* 0x0000003f00257308 */ /* 0x0009e20000002400 */
[----:B------:R-:W-:Y:S01]  /*23c0*/  UMOV UR10, UR44 ;  /* 0x0000002c000a7c82 */ /* 0x000fe20008000000 */
[----:B------:R-:W-:Y:S01]  /*23d0*/  UIADD3 UR51, UR51, -0x2, URZ ;  /* 0xfffffffe33337890 */ /* 0x000fe2000fffe03f */
[----:B------:R-:W-:Y:S01]  /*23e0*/  CS2R R134, SRZ ;  /* 0x0000000000867805 */ /* 0x000fe2000001ff00 */
[----:B------:R-:W-:Y:S01]  /*23f0*/  @UP0 USHF.R.U32.HI UR10, URZ, UR14, UR7 ;  /* 0x0000000e3f0a0299 */ /* 0x000fe20008011607 */
[----:B------:R-:W-:-:S02]  /*2400*/  CS2R R132, SRZ ;  /* 0x0000000000847805 */ /* 0x000fc4000001ff00 */
[----:B------:R-:W-:Y:S02]  /*2410*/  CS2R R130, SRZ ;  /* 0x0000000000827805 */ /* 0x000fe4000001ff00 */
[----:B------:R-:W-:Y:S01]  /*2420*/  CS2R R128, SRZ ;  /* 0x0000000000807805 */ /* 0x000fe2000001ff00 */
[----:B------:R-:W1:Y:S01]  /*2430*/  MUFU.TANH R51, R51 ;  /* 0x0000003300337308 */ /* 0x000e620000002400 */
[----:B----4-:R-:W-:Y:S01]  /*2440*/  FSEL R63, R5, -INF , P2 ;  /* 0xff800000053f7808 */ /* 0x010fe20001000000 */
[----:B------:R-:W-:Y:S01]  /*2450*/  UIADD3 UR6, UR10, UR48, -UR49 ;  /* 0x000000300a067290 */ /* 0x000fe2000fffe831 */
[----:B------:R-:W-:Y:S02]  /*2460*/  ISETP.GT.AND P2, PT, R8, 0x28, PT ;  /* 0x000000280800780c */ /* 0x000fe40003f44270 */
[----:B------:R-:W-:Y:S02]  /*2470*/  CS2R R126, SRZ ;  /* 0x00000000007e7805 */ /* 0x000fe4000001ff00 */
[----:B------:R-:W-:Y:S01]  /*2480*/  FMNMX.FTZ R4, R63, R4, !PT ;  /* 0x000000043f047209 */ /* 0x000fe20007810000 */
[----:B------:R-:W-:Y:S01]  /*2490*/  USHF.R.S32.HI UR7, URZ, 0x1f, UR6 ;  /* 0x0000001f3f077899 */ /* 0x000fe20008011406 */
[----:B------:R-:W-:Y:S01]  /*24a0*/  FSEL R57, R6, -INF , P2 ;  /* 0xff80000006397808 */ /* 0x000fe20001000000 */
[----:B------:R2:W-:Y:S01]  /*24b0*/  MUFU.TANH R9, R59 ;  /* 0x0000003b00097308 */ /* 0x0005e20000002400 */
[----:B------:R-:W-:Y:S01]  /*24c0*/  ISETP.GT.AND P2, PT, R8, 0x30, PT ;  /* 0x000000300800780c */ /* 0x000fe20003f44270 */
[----:B------:R-:W-:Y:S01]  /*24d0*/  ULEA.HI UR7, UR7, UR6, URZ, 0x7 ;  /* 0x0000000607077291 */ /* 0x000fe2000f8f383f */
[----:B------:R-:W-:Y:S01]  /*24e0*/  CS2R R124, SRZ ;  /* 0x00000000007c7805 */ /* 0x000fe2000001ff00 */
[----:B------:R-:W-:Y:S01]  /*24f0*/  UIADD3 UR6, UR11, 0x19c40, URZ ;  /* 0x00019c400b067890 */ /* 0x000fe2000fffe03f */
[----:B0-----:R-:W-:Y:S01]  /*2500*/  FSEL R53, R50, -INF , P2 ;  /* 0xff80000032357808 */ /* 0x001fe20001000000 */
[----:B------:R-:W-:Y:S01]  /*2510*/  USHF.R.S32.HI UR7, URZ, 0x7, UR7 ;  /* 0x000000073f077899 */ /* 0x000fe20008011407 */
[C---:B------:R-:W-:Y:S01]  /*2520*/  ISETP.GT.AND P2, PT, R8.reuse, 0x38, PT ;  /* 0x000000380800780c */ /* 0x040fe20003f44270 */
[----:B------:R0:W3:Y:S01]  /*2530*/  MUFU.TANH R49, R54 ;  /* 0x0000003600317308 */ /* 0x0000e20000002400 */
[----:B--2---:R-:W-:Y:S01]  /*2540*/  FSEL R59, R43, -INF , P1 ;  /* 0xff8000002b3b7808 */ /* 0x004fe20000800000 */
[----:B------:R-:W-:Y:S01]  /*2550*/  UISETP.LT.AND UP0, UPT, URZ, UR7, UPT ;  /* 0x000000073f00728c */ /* 0x000fe2000bf01270 */
[----:B------:R-:W-:Y:S01]  /*2560*/  ISETP.GT.AND P1, PT, R8, 0x29, PT ;  /* 0x000000290800780c */ /* 0x000fe20003f24270 */
[----:B------:R-:W-:Y:S01]  /*2570*/  UPRMT UR6, UR45, 0x654, UR6 ;  /* 0x000006542d067896 */ /* 0x000fe20008000006 */
[----:B------:R-:W-:Y:S01]  /*2580*/  FMNMX.FTZ R4, R59, R4, !PT ;  /* 0x000000043b047209 */ /* 0x000fe20007810000 */
[----:B------:R-:W-:Y:S01]  /*2590*/  USEL UR17, URZ, UR7, !UP0 ;  /* 0x000000073f117287 */ /* 0x000fe2000c000000 */
[----:B------:R-:W-:Y:S01]  /*25a0*/  CS2R R122, SRZ ;  /* 0x00000000007a7805 */ /* 0x000fe2000001ff00 */
[----:B------:R2:W4:Y:S01]  /*25b0*/  MUFU.TANH R7, R55 ;  /* 0x0000003700077308 */ /* 0x0005220000002400 */
[----:B------:R-:W-:Y:S01]  /*25c0*/  FMNMX.FTZ R4, R57, R4, !PT ;  /* 0x0000000439047209 */ /* 0x000fe20007810000 */
[C---:B0-----:R-:W-:Y:S01]  /*25d0*/  FMUL.FTZ R54, R0.reuse, R60 ;  /* 0x0000003c00367220 */ /* 0x041fe20000410000 */
[C---:B------:R-:W-:Y:S01]  /*25e0*/  FMUL.FTZ R60, R0.reuse, R64 ;  /* 0x00000040003c7220 */ /* 0x040fe20000410000 */
[C---:B------:R-:W-:Y:S01]  /*25f0*/  FMUL.FTZ R64, R0.reuse, R68 ;  /* 0x0000004400407220 */ /* 0x040fe20000410000 */
[----:B------:R-:W-:Y:S01]  /*2600*/  FMUL.FTZ R68, R0, R77 ;  /* 0x0000004d00447220 */ /* 0x000fe20000410000 */
[----:B------:R-:W-:Y:S01]  /*2610*/  UISETP.GE.AND UP0, UPT, UR51, UR17, UPT ;  /* 0x000000113300728c */ /* 0x000fe2000bf06270 */
[----:B------:R-:W0:Y:S01]  /*2620*/  SHFL.IDX PT, R77, R12, RZ, 0x1c1f ;  /* 0x001c1fff0c4d7589 */ /* 0x000e2200000e0000 */
[----:B------:R5:W0:Y:S01]  /*2630*/  MUFU.TANH R45, R58 ;  /* 0x0000003a002d7308 */ /* 0x000a220000002400 */
[----:B--2---:R-:W-:Y:S01]  /*2640*/  FSEL R55, R47, -INF , P1 ;  /* 0xff8000002f377808 */ /* 0x004fe20000800000 */
[----:B------:R-:W-:Y:S01]  /*2650*/  SYNCS.ARRIVE.TRANS64.RED.A1T0 RZ, [UR6], RZ ;  /* 0x000000ffffff79a7 */ /* 0x000fe20008100406 */
[----:B------:R-:W-:-:S02]  /*2660*/  ISETP.GT.AND P1, PT, R8, 0x31, PT ;  /* 0x000000310800780c */ /* 0x000fc40003f24270 */
[----:B------:R-:W-:Y:S02]  /*2670*/  CS2R R120, SRZ ;  /* 0x0000000000787805 */ /* 0x000fe4000001ff00 */
[----:B------:R-:W-:Y:S02]  /*2680*/  FMNMX.FTZ R4, R55, R4, !PT ;  /* 0x0000000437047209 */ /* 0x000fe40007810000 */
[----:B------:R-:W-:Y:S02]  /*2690*/  CS2R R118, SRZ ;  /* 0x0000000000767805 */ /* 0x000fe4000001ff00 */
        /* <DEDUP_REMOVED lines=14> */
[----:B------:R-:W-:-:S02]  /*2780*/  FMNMX.FTZ R4, R49, R4, !PT ;  /* 0x0000000431047209 */ /* 0x000fc40007810000 */
[----:B------:R-:W-:Y:S02]  /*2790*/  CS2R R116, SRZ ;  /* 0x0000000000747805 */ /* 0x000fe4000001ff00 */
[----:B------:R-:W-:Y:S01]  /*27a0*/  ISETP.GT.AND P1, PT, R8, 0x41, PT ;  /* 0x000000410800780c */ /* 0x000fe20003f24270 */
[----:B------:R-:W1:Y:S01]  /*27b0*/  MUFU.TANH R3, R3 ;  /* 0x0000000300037308 */ /* 0x000e620000002400 */
[----:B0-----:R-:W-:Y:S02]  /*27c0*/  FSEL R45, R45, -INF , P2 ;  /* 0xff8000002d2d7808 */ /* 0x001fe40001000000 */
[----:B------:R-:W-:Y:S02]  /*27d0*/  CS2R R114, SRZ ;  /* 0x0000000000727805 */ /* 0x000fe4000001ff00 */
[----:B------:R-:W-:Y:S02]  /*27e0*/  FMNMX.FTZ R4, R47, R4, !PT ;  /* 0x000000042f047209 */ /* 0x000fe40007810000 */
[----:B------:R-:W-:-:S02]  /*27f0*/  CS2R R112, SRZ ;  /* 0x0000000000707805 */ /* 0x000fc4000001ff00 */
[C---:B------:R-:W-:Y:S02]  /*2800*/  ISETP.GT.AND P2, PT, R8.reuse, 0x48, PT ;  /* 0x000000480800780c */ /* 0x040fe40003f44270 */
[----:B------:R-:W-:Y:S02]  /*2810*/  CS2R R110, SRZ ;  /* 0x00000000006e7805 */ /* 0x000fe4000001ff00 */
[----:B------:R-:W-:Y:S01]  /*2820*/  FSEL R43, R9, -INF , P1 ;  /* 0xff800000092b7808 */ /* 0x000fe20000800000 */
[----:B------:R-:W0:Y:S01]  /*2830*/  MUFU.TANH R25, R70 ;  /* 0x0000004600197308 */ /* 0x000e220000002400 */
[----:B------:R-:W-:Y:S02]  /*2840*/  FMNMX.FTZ R4, R45, R4, !PT ;  /* 0x000000042d047209 */ /* 0x000fe40007810000 */
[----:B------:R-:W-:Y:S02]  /*2850*/  CS2R R108, SRZ ;  /* 0x00000000006c7805 */ /* 0x000fe4000001ff00 */
[----:B------:R-:W-:-:S02]  /*2860*/  ISETP.GT.AND P1, PT, R8, 0x49, PT ;  /* 0x000000490800780c */ /* 0x000fc40003f24270 */
[----:B------:R-:W-:Y:S02]  /*2870*/  CS2R R106, SRZ ;  /* 0x00000000006a7805 */ /* 0x000fe4000001ff00 */
[----:B--2---:R-:W-:Y:S02]  /*2880*/  FSEL R41, R41, -INF , P2 ;  /* 0xff80000029297808 */ /* 0x004fe40001000000 */
[----:B------:R-:W-:Y:S02]  /*2890*/  CS2R R104, SRZ ;  /* 0x0000000000687805 */ /* 0x000fe4000001ff00 */
[----:B------:R-:W-:Y:S01]  /*28a0*/  FMNMX.FTZ R4, R43, R4, !PT ;  /* 0x000000042b047209 */ /* 0x000fe20007810000 */
[----:B------:R2:W4:Y:S01]  /*28b0*/  MUFU.TANH R10, R71 ;  /* 0x00000047000a7308 */ /* 0x0005220000002400 */
[----:B------:R-:W-:Y:S02]  /*28c0*/  ISETP.GT.AND P2, PT, R8, 0x50, PT ;  /* 0x000000500800780c */ /* 0x000fe40003f44270 */
[----:B------:R-:W-:-:S02]  /*28d0*/  CS2R R102, SRZ ;  /* 0x0000000000667805 */ /* 0x000fc4000001ff00 */
[----:B------:R-:W-:Y:S02]  /*28e0*/  FSEL R37, R37, -INF , P1 ;  /* 0xff80000025257808 */ /* 0x000fe40000800000 */
[----:B------:R-:W-:Y:S02]  /*28f0*/  FMNMX.FTZ R4, R41, R4, !PT ;  /* 0x0000000429047209 */ /* 0x000fe40007810000 */
[----:B------:R-:W-:Y:S01]  /*2900*/  ISETP.GT.AND P1, PT, R8, 0x51, PT ;  /* 0x000000510800780c */ /* 0x000fe20003f24270 */
[----:B------:R5:W4:Y:S01]  /*2910*/  MUFU.TANH R11, R74 ;  /* 0x0000004a000b7308 */ /* 0x000b220000002400 */
[----:B---3--:R-:W-:Y:S01]  /*2920*/  FSEL R39, R66, -INF , P2 ;  /* 0xff80000042277808 */ /* 0x008fe20001000000 */
[C---:B------:R-:W-:Y:S01]  /*2930*/  FMUL.FTZ R66, R0.reuse, R72 ;  /* 0x0000004800427220 */ /* 0x040fe20000410000 */
[----:B------:R-:W-:Y:S01]  /*2940*/  FMNMX.FTZ R4, R37, R4, !PT ;  /* 0x0000000425047209 */ /* 0x000fe20007810000 */
[----:B--2---:R-:W-:Y:S01]  /*2950*/  FMUL.FTZ R71, R0, R80 ;  /* 0x0000005000477220 */ /* 0x004fe20000410000 */
[----:B------:R-:W-:Y:S01]  /*2960*/  ISETP.GT.AND P2, PT, R8, 0x58, PT ;  /* 0x000000580800780c */ /* 0x000fe20003f44270 */
[C---:B------:R-:W-:Y:S01]  /*2970*/  FMUL.FTZ R72, R0.reuse, R81 ;  /* 0x0000005100487220 */ /* 0x040fe20000410000 */
[----:B-1----:R-:W-:Y:S01]  /*2980*/  FSEL R21, R3, -INF , P1 ;  /* 0xff80000003157808 */ /* 0x002fe20000800000 */
[----:B------:R-:W1:Y:S01]  /*2990*/  MUFU.TANH R75, R75 ;  /* 0x0000004b004b7308 */ /* 0x000e620000002400 */
[----:B------:R-:W-:Y:S01]  /*29a0*/  FMNMX.FTZ R4, R39, R4, !PT ;  /* 0x0000000427047209 */ /* 0x000fe20007810000 */
[----:B-----5:R-:W-:Y:S01]  /*29b0*/  FMUL.FTZ R74, R0, R84 ;  /* 0x00000054004a7220 */ /* 0x020fe20000410000 */
[----:B------:R-:W-:-:S02]  /*29c0*/  ISETP.GT.AND P1, PT, R8, 0x59, PT ;  /* 0x000000590800780c */ /* 0x000fc40003f24270 */
[----:B0-----:R-:W-:Y:S02]  /*29d0*/  FSEL R25, R25, -INF , P2 ;  /* 0xff80000019197808 */ /* 0x001fe40001000000 */
[----:B------:R-:W-:Y:S01]  /*29e0*/  FMNMX.FTZ R4, R21, R4, !PT ;  /* 0x0000000415047209 */ /* 0x000fe20007810000 */
[----:B------:R-:W0:Y:S01]  /*29f0*/  MUFU.TANH R7, R78 ;  /* 0x0000004e00077308 */ /* 0x000e220000002400 */
[----:B------:R-:W-:Y:S02]  /*2a00*/  ISETP.GT.AND P2, PT, R8, 0x60, PT ;  /* 0x000000600800780c */ /* 0x000fe40003f44270 */
[----:B----4-:R-:W-:Y:S02]  /*2a10*/  FSEL R10, R10, -INF , P1 ;  /* 0xff8000000a0a7808 */ /* 0x010fe40000800000 */
[----:B------:R-:W-:Y:S02]  /*2a20*/  FMNMX.FTZ R3, R25, R4, !PT ;  /* 0x0000000419037209 */ /* 0x000fe40007810000 */
[----:B------:R-:W-:Y:S01]  /*2a30*/  ISETP.GT.AND P1, PT, R8, 0x61, PT ;  /* 0x000000610800780c */ /* 0x000fe20003f24270 */
[----:B------:R-:W2:Y:S01]  /*2a40*/  MUFU.TANH R79, R79 ;  /* 0x0000004f004f7308 */ /* 0x000ea20000002400 */
[----:B------:R-:W-:-:S02]  /*2a50*/  FSEL R11, R11, -INF , P2 ;  /* 0xff8000000b0b7808 */ /* 0x000fc40001000000 */
        /* <DEDUP_REMOVED lines=9> */
[C---:B------:R-:W-:Y:S02]  /*2af0*/  ISETP.GT.AND P2, PT, R8.reuse, 0x70, PT ;  /* 0x000000700800780c */ /* 0x040fe40003f44270 */
[----:B--2---:R-:W-:Y:S02]  /*2b00*/  FSEL R4, R79, -INF , P1 ;  /* 0xff8000004f047808 */ /* 0x004fe40000800000 */
[----:B------:R-:W-:Y:S02]  /*2b10*/  FMNMX.FTZ R5, R7, R6, !PT ;  /* 0x0000000607057209 */ /* 0x000fe40007810000 */
[----:B------:R-:W-:Y:S01]  /*2b20*/  ISETP.GT.AND P1, PT, R8, 0x71, PT ;  /* 0x000000710800780c */ /* 0x000fe20003f24270 */
[----:B------:R-:W2:Y:S01]  /*2b30*/  MUFU.TANH R86, R86 ;  /* 0x0000005600567308 */ /* 0x000ea20000002400 */
[----:B-1----:R-:W-:-:S02]  /*2b40*/  FSEL R6, R82, -INF , P2 ;  /* 0xff80000052067808 */ /* 0x002fc40001000000 */
[----:B------:R-:W-:Y:S02]  /*2b50*/  FMNMX.FTZ R9, R4, R5, !PT ;  /* 0x0000000504097209 */ /* 0x000fe40007810000 */
[----:B------:R-:W-:Y:S02]  /*2b60*/  ISETP.GT.AND P2, PT, R8, 0x78, PT ;  /* 0x000000780800780c */ /* 0x000fe40003f44270 */
[----:B------:R-:W-:Y:S01]  /*2b70*/  FMNMX.FTZ R26, R6, R9, !PT ;  /* 0x00000009061a7209 */ /* 0x000fe20007810000 */
[----:B------:R-:W1:Y:S01]  /*2b80*/  MUFU.TANH R87, R87 ;  /* 0x0000005700577308 */ /* 0x000e620000002400 */
[----:B0-----:R-:W-:Y:S02]  /*2b90*/  FSEL R5, R83, -INF , P1 ;  /* 0xff80000053057808 */ /* 0x001fe40000800000 */
[----:B------:R-:W-:Y:S02]  /*2ba0*/  ISETP.GT.AND P1, PT, R8, 0x79, PT ;  /* 0x000000790800780c */ /* 0x000fe40003f24270 */
[----:B------:R-:W-:-:S02]  /*2bb0*/  FMNMX.FTZ R61, R5, R26, !PT ;  /* 0x0000001a053d7209 */ /* 0x000fc40007810000 */
[----:B------:R-:W-:Y:S01]  /*2bc0*/  VIADDMNMX R77, R77, R46, R13, PT ;  /* 0x0000002e4d4d7246 */ /* 0x000fe2000380010d */
[----:B------:R-:W-:Y:S01]  /*2bd0*/  MUFU.TANH R14, R14 ;  /* 0x0000000e000e7308 */ /* 0x000fe20000002400 */
[----:B--2---:R-:W-:Y:S02]  /*2be0*/  FSEL R8, R86, -INF , P2 ;  /* 0xff80000056087808 */ /* 0x004fe40001000000 */
        /* <DEDUP_REMOVED lines=67> */
[----:B-1----:R-:W-:Y:S01]  /*3020*/  FSEL R70, R31, -INF , P1 ;  /* 0xff8000001f467808 */ /* 0x002fe20000800000 */
[--C-:B------:R-:W-:Y:S01]  /*3030*/  FFMA.FTZ R45, R45, UR18, -R12.reuse ;  /* 0x000000122d2d7c23 */ /* 0x100fe2000801080c */
[----:B------:R-:W-:Y:S01]  /*3040*/  ISETP.GT.AND P2, PT, R77, 0x28, PT ;  /* 0x000000284d00780c */ /* 0x000fe20003f44270 */
        /* <DEDUP_REMOVED lines=12> */
[--C-:B------:R-:W-:Y:S01]  /*3110*/  FFMA.FTZ R4, R4, UR18, -R12.reuse ;  /* 0x0000001204047c23 */ /* 0x100fe2000801080c */
[----:B------:R-:W-:Y:S01]  /*3120*/  FMNMX.FTZ R79, R33, R76, !PT ;  /* 0x0000004c214f7209 */ /* 0x000fe20007810000 */
[--C-:B------:R-:W-:Y:S01]  /*3130*/  FFMA.FTZ R6, R6, UR18, -R12.reuse ;  /* 0x0000001206067c23 */ /* 0x100fe2000801080c */
[----:B------:R-:W-:Y:S01]  /*3140*/  ISETP.GT.AND P1, PT, R77, 0x31, PT ;  /* 0x000000314d00780c */ /* 0x000fe20003f24270 */
[--C-:B------:R-:W-:Y:S01]  /*3150*/  FFMA.FTZ R5, R5, UR18, -R12.reuse ;  /* 0x0000001205057c23 */ /* 0x100fe2000801080c */
[----:B------:R-:W-:Y:S01]  /*3160*/  FSEL R75, R35, -INF , P2 ;  /* 0xff800000234b7808 */ /* 0x000fe20001000000 */
[----:B------:R-:W2:Y:S01]  /*3170*/  MUFU.TANH R54, R54 ;  /* 0x0000003600367308 */ /* 0x000ea20000002400 */
[----:B------:R-:W-:Y:S01]  /*3180*/  FMNMX.FTZ R78, R34, R79, !PT ;  /* 0x0000004f224e7209 */ /* 0x000fe20007810000 */
[----:B------:R-:W-:Y:S01]  /*3190*/  FFMA.FTZ R9, R9, UR18, -R12 ;  /* 0x0000001209097c23 */ /* 0x000fe2000801080c */
[----:B------:R-:W-:-:S02]  /*31a0*/  ISETP.GT.AND P2, PT, R77, 0x38, PT ;  /* 0x000000384d00780c */ /* 0x000fc40003f44270 */
[----:B------:R-:W-:Y:S02]  /*31b0*/  CS2R R100, SRZ ;  /* 0x0000000000647805 */ /* 0x000fe4000001ff00 */
[----:B0-----:R-:W-:Y:S01]  /*31c0*/  FSEL R76, R36, -INF , P1 ;  /* 0xff800000244c7808 */ /* 0x001fe20000800000 */
[----:B------:R-:W-:Y:S01]  /*31d0*/  FFMA.FTZ R36, R67, UR18, -R12 ;  /* 0x0000001243247c23 */ /* 0x000fe2000801080c */
[----:B------:R-:W-:Y:S01]  /*31e0*/  FMNMX.FTZ R35, R75, R78, !PT ;  /* 0x0000004e4b237209 */ /* 0x000fe20007810000 */
[----:B------:R-:W0:Y:S01]  /*31f0*/  MUFU.TANH R56, R56 ;  /* 0x0000003800387308 */ /* 0x000e220000002400 */
[----:B------:R-:W-:Y:S02]  /*3200*/  ISETP.GT.AND P1, PT, R77, 0x39, PT ;  /* 0x000000394d00780c */ /* 0x000fe40003f24270 */
[----:B------:R-:W-:Y:S02]  /*3210*/  CS2R R98, SRZ ;  /* 0x0000000000627805 */ /* 0x000fe4000001ff00 */
[----:B---3--:R-:W-:-:S02]  /*3220*/  FSEL R40, R40, -INF , P2 ;  /* 0xff80000028287808 */ /* 0x008fc40001000000 */
[----:B------:R-:W-:Y:S02]  /*3230*/  CS2R R94, SRZ ;  /* 0x00000000005e7805 */ /* 0x000fe4000001ff00 */
[----:B------:R-:W-:Y:S02]  /*3240*/  FMNMX.FTZ R35, R76, R35, !PT ;  /* 0x000000234c237209 */ /* 0x000fe40007810000 */
[----:B------:R-:W-:Y:S01]  /*3250*/  ISETP.GT.AND P2, PT, R77, 0x40, PT ;  /* 0x000000404d00780c */ /* 0x000fe20003f44270 */
[----:B------:R-:W3:Y:S01]  /*3260*/  MUFU.TANH R60, R60 ;  /* 0x0000003c003c7308 */ /* 0x000ee20000002400 */
[----:B----4-:R-:W-:Y:S01]  /*3270*/  FSEL R67, R38, -INF , P1 ;  /* 0xff80000026437808 */ /* 0x010fe20000800000 */
[----:B------:R-:W-:Y:S01]  /*3280*/  FFMA.FTZ R38, R63, UR18, -R12 ;  /* 0x000000123f267c23 */ /* 0x000fe2000801080c */
[----:B------:R-:W-:Y:S02]  /*3290*/  FMNMX.FTZ R78, R40, R35, !PT ;  /* 0x00000023284e7209 */ /* 0x000fe40007810000 */
[----:B------:R-:W-:-:S02]  /*32a0*/  ISETP.GT.AND P1, PT, R77, 0x41, PT ;  /* 0x000000414d00780c */ /* 0x000fc40003f24270 */
[----:B-1----:R-:W-:Y:S01]  /*32b0*/  FSEL R44, R44, -INF , P2 ;  /* 0xff8000002c2c7808 */ /* 0x002fe20001000000 */
[----:B------:R-:W1:Y:S01]  /*32c0*/  MUFU.TANH R58, R58 ;  /* 0x0000003a003a7308 */ /* 0x000e620000002400 */
[----:B------:R-:W-:Y:S02]  /*32d0*/  FMNMX.FTZ R35, R67, R78, !PT ;  /* 0x0000004e43237209 */ /* 0x000fe40007810000 */
[C---:B------:R-:W-:Y:S02]  /*32e0*/  ISETP.GT.AND P2, PT, R77.reuse, 0x48, PT ;  /* 0x000000484d00780c */ /* 0x040fe40003f44270 */
[----:B-----5:R-:W-:Y:S02]  /*32f0*/  FSEL R42, R42, -INF , P1 ;  /* 0xff8000002a2a7808 */ /* 0x020fe40000800000 */
[----:B------:R-:W-:Y:S01]  /*3300*/  FMNMX.FTZ R35, R44, R35, !PT ;  /* 0x000000232c237209 */ /* 0x000fe20007810000 */
[----:B------:R-:W4:Y:S01]  /*3310*/  MUFU.TANH R64, R64 ;  /* 0x0000004000407308 */ /* 0x000f220000002400 */
[----:B------:R-:W-:-:S02]  /*3320*/  ISETP.GT.AND P1, PT, R77, 0x49, PT ;  /* 0x000000494d00780c */ /* 0x000fc40003f24270 */
[----:B--2---:R-:W-:Y:S02]  /*3330*/  FSEL R54, R54, -INF , P2 ;  /* 0xff80000036367808 */ /* 0x004fe40001000000 */
[----:B------:R-:W-:Y:S02]  /*3340*/  FMNMX.FTZ R35, R42, R35, !PT ;  /* 0x000000232a237209 */ /* 0x000fe40007810000 */
[----:B------:R-:W-:Y:S01]  /*3350*/  ISETP.GT.AND P2, PT, R77, 0x50, PT ;  /* 0x000000504d00780c */ /* 0x000fe20003f44270 */
[----:B------:R-:W2:Y:S01]  /*3360*/  MUFU.TANH R62, R62 ;  /* 0x0000003e003e7308 */ /* 0x000ea20000002400 */
[----:B0-----:R-:W-:Y:S01]  /*3370*/  FSEL R63, R56, -INF , P1 ;  /* 0xff800000383f7808 */ /* 0x001fe20000800000 */
[----:B------:R-:W-:Y:S01]  /*3380*/  FFMA.FTZ R56, R57, UR18, -R12 ;  /* 0x0000001239387c23 */ /* 0x000fe2000801080c */
[----:B------:R-:W-:Y:S02]  /*3390*/  FMNMX.FTZ R78, R54, R35, !PT ;  /* 0x00000023364e7209 */ /* 0x000fe40007810000 */
[----:B------:R-:W-:-:S02]  /*33a0*/  ISETP.GT.AND P1, PT, R77, 0x51, PT ;  /* 0x000000514d00780c */ /* 0x000fc40003f24270 */
[----:B---3--:R-:W-:Y:S01]  /*33b0*/  FSEL R60, R60, -INF , P2 ;  /* 0xff8000003c3c7808 */ /* 0x008fe20001000000 */
[----:B------:R-:W0:Y:S01]  /*33c0*/  MUFU.TANH R66, R66 ;  /* 0x0000004200427308 */ /* 0x000e220000002400 */
[----:B------:R-:W-:Y:S01]  /*33d0*/  FMNMX.FTZ R35, R63, R78, !PT ;  /* 0x0000004e3f237209 */ /* 0x000fe20007810000 */
[----:B------:R-:W-:Y:S01]  /*33e0*/  FFMA.FTZ R78, R51, UR18, -R12 ;  /* 0x00000012334e7c23 */ /* 0x000fe2000801080c */
[C---:B------:R-:W-:Y:S02]  /*33f0*/  ISETP.GT.AND P2, PT, R77.reuse, 0x58, PT ;  /* 0x000000584d00780c */ /* 0x040fe40003f44270 */
[----:B-1----:R-:W-:Y:S02]  /*3400*/  FSEL R58, R58, -INF , P1 ;  /* 0xff8000003a3a7808 */ /* 0x002fe40000800000 */
[----:B------:R-:W-:Y:S01]  /*3410*/  FMNMX.FTZ R35, R60, R35, !PT ;  /* 0x000000233c237209 */ /* 0x000fe20007810000 */
[----:B------:R-:W1:Y:S01]  /*3420*/  MUFU.TANH R65, R65 ;  /* 0x0000004100417308 */ /* 0x000e620000002400 */
[----:B------:R-:W-:-:S02]  /*3430*/  ISETP.GT.AND P1, PT, R77, 0x59, PT ;  /* 0x000000594d00780c */ /* 0x000fc40003f24270 */
[----:B----4-:R-:W-:Y:S02]  /*3440*/  FSEL R64, R64, -INF , P2 ;  /* 0xff80000040407808 */ /* 0x010fe40001000000 */
[----:B------:R-:W-:Y:S02]  /*3450*/  FMNMX.FTZ R35, R58, R35, !PT ;  /* 0x000000233a237209 */ /* 0x000fe40007810000 */
[C---:B------:R-:W-:Y:S01]  /*3460*/  ISETP.GT.AND P2, PT, R77.reuse, 0x60, PT ;  /* 0x000000604d00780c */ /* 0x040fe20003f44270 */
[----:B------:R-:W3:Y:S01]  /*3470*/  MUFU.TANH R69, R69 ;  /* 0x0000004500457308 */ /* 0x000ee20000002400 */
[----:B--2---:R-:W-:Y:S02]  /*3480*/  FSEL R62, R62, -INF , P1 ;  /* 0xff8000003e3e7808 */ /* 0x004fe40000800000 */
[----:B------:R-:W-:Y:S02]  /*3490*/  FMNMX.FTZ R35, R64, R35, !PT ;  /* 0x0000002340237209 */ /* 0x000fe40007810000 */
[----:B------:R-:W-:-:S02]  /*34a0*/  ISETP.GT.AND P1, PT, R77, 0x61, PT ;  /* 0x000000614d00780c */ /* 0x000fc40003f24270 */
        /* <DEDUP_REMOVED lines=8> */
[----:B---3--:R-:W-:Y:S02]  /*3530*/  FSEL R69, R69, -INF , P2 ;  /* 0xff80000045457808 */ /* 0x008fe40001000000 */
[----:B------:R-:W-:Y:S02]  /*3540*/  FMNMX.FTZ R80, R65, R80, !PT ;  /* 0x0000005041507209 */ /* 0x000fe40007810000 */
[----:B------:R-:W-:Y:S01]  /*3550*/  ISETP.GT.AND P2, PT, R77, 0x70, PT ;  /* 0x000000704d00780c */ /* 0x000fe20003f44270 */
[----:B------:R-:W2:Y:S01]  /*3560*/  MUFU.TANH R72, R72 ;  /* 0x0000004800487308 */ /* 0x000ea20000002400 */
        /* <DEDUP_REMOVED lines=16> */
[----:B-1----:R-:W-:-:S04]  /*3670*/  FSEL R73, R73, -INF , P1 ;  /* 0xff80000049497808 */ /* 0x002fc80000800000 */
[----:B------:R-:W-:Y:S01]  /*3680*/  FMNMX.FTZ R35, R73, R82, !PT ;  /* 0x0000005249237209 */ /* 0x000fe20007810000 */
[----:B------:R-:W-:-:S02]  /*3690*/  FFMA.FTZ R82, R43, UR18, -R12 ;  /* 0x000000122b527c23 */ /* 0x000fc4000801080c */
[----:B------:R-:W-:Y:S02]  /*36a0*/  MUFU.EX2 R80, R47 ;  /* 0x0000002f00507308 */ /* 0x000fe40000000800 */
[----:B------:R-:W0:Y:S06]  /*36b0*/  SHFL.BFLY PT, R88, R35, 0x2, 0x1f ;  /* 0x0c401f0023587f89 */ /* 0x000e2c00000e0000 */
[----:B------:R1:W-:Y:S08]  /*36c0*/  MUFU.EX2 R15, R97 ;  /* 0x00000061000f7308 */ /* 0x0003f00000000800 */
[----:B------:R-:W2:Y:S01]  /*36d0*/  MUFU.EX2 R20, R20 ;  /* 0x0000001400147308 */ /* 0x000ea20000000800 */
[----:B-1----:R-:W-:-:S07]  /*36e0*/  CS2R R96, SRZ ;  /* 0x0000000000607805 */ /* 0x002fce000001ff00 */
[----:B------:R1:W-:Y:S01]  /*36f0*/  MUFU.EX2 R24, R93 ;  /* 0x0000005d00187308 */ /* 0x0003e20000000800 */
[----:B0-----:R-:W-:Y:S01]  /*3700*/  FMNMX.FTZ R25, R35, R88, !PT ;  /* 0x0000005823197209 */ /* 0x001fe20007810000 */
[--C-:B------:R-:W-:Y:S01]  /*3710*/  FFMA.FTZ R88, R3, UR18, -R12.reuse ;  /* 0x0000001203587c23 */ /* 0x100fe2000801080c */
[----:B------:R-:W-:-:S01]  /*3720*/  FFMA.FTZ R3, R7, UR18, -R12 ;  /* 0x0000001207037c23 */ /* 0x000fc2000801080c */
[----:B------:R-:W-:Y:S02]  /*3730*/  FFMA.FTZ R7, R8, UR18, -R12 ;  /* 0x0000001208077c23 */ /* 0x000fe4000801080c */
[----:B------:R-:W0:Y:S02]  /*3740*/  SHFL.BFLY PT, R90, R25, 0x1, 0x1f ;  /* 0x0c201f00195a7f89 */ /* 0x000e2400000e0000 */
[----:B------:R3:W-:Y:S01]  /*3750*/  MUFU.EX2 R27, R91 ;  /* 0x0000005b001b7308 */ /* 0x0007e20000000800 */
[----:B--2---:R-:W-:Y:S02]  /*3760*/  F2FP.SATFINITE.E4M3.F32.PACK_AB_MERGE_C R149, R20, R15, RZ ;  /* 0x0000000f1495723e */ /* 0x004fe400048070ff */
[----:B-1----:R-:W-:-:S02]  /*3770*/  CS2R R92, SRZ ;  /* 0x00000000005c7805 */ /* 0x002fc4000001ff00 */
[----:B------:R-:W-:-:S03]  /*3780*/  F2FP.SATFINITE.E4M3.F32.PACK_AB_MERGE_C R149, R14, R13, R149 ;  /* 0x0000000d0e95723e */ /* 0x000fc60004807095 */
[----:B------:R-:W-:Y:S08]  /*3790*/  MUFU.EX2 R31, R31 ;  /* 0x0000001f001f7308 */ /* 0x000ff00000000800 */
[----:B------:R-:W1:Y:S01]  /*37a0*/  MUFU.EX2 R36, R36 ;  /* 0x0000002400247308 */ /* 0x000e620000000800 */
[----:B0-----:R-:W-:Y:S01]  /*37b0*/  FMNMX.FTZ R35, R25, R90, !PT ;  /* 0x0000005a19237209 */ /* 0x001fe20007810000 */
[----:B------:R-:W-:-:S06]  /*37c0*/  IMAD.U32 R90, RZ, RZ, UR18 ;  /* 0x00000012ff5a7e24 */ /* 0x000fcc000f8e00ff */
[----:B------:R-:W-:Y:S01]  /*37d0*/  MUFU.EX2 R38, R38 ;  /* 0x0000002600267308 */ /* 0x000fe20000000800 */
[C---:B------:R-:W-:Y:S01]  /*37e0*/  FSETP.NEU.FTZ.AND P1, PT, R35.reuse, -INF , PT ;  /* 0xff8000002300780b */ /* 0x040fe20003f3d000 */
[----:B------:R-:W-:Y:S01]  /*37f0*/  FFMA.FTZ R39, R35, R90, -8 ;  /* 0xc100000023277423 */ /* 0x000fe2000001005a */
[----:B---3--:R-:W-:-:S04]  /*3800*/  CS2R R90, SRZ ;  /* 0x00000000005a7805 */ /* 0x008fc8000001ff00 */
[----:B------:R-:W-:Y:S01]  /*3810*/  FSEL R39, R39, RZ, P1 ;  /* 0x000000ff27277208 */ /* 0x000fe20000800000 */
[----:B------:R-:W-:Y:S01]  /*3820*/  MUFU.EX2 R59, R59 ;  /* 0x0000003b003b7308 */ /* 0x000fe20000000800 */
        /* <DEDUP_REMOVED lines=36> */
[----:B------:R-:W-:-:S04]  /*3a70*/  F2FP.SATFINITE.E4M3.F32.PACK_AB_MERGE_C R151, R27, R24, R151 ;  /* 0x000000181b97723e */ /* 0x000fc80004807097 */
[----:B------:R-:W0:Y:S08]  /*3a80*/  MUFU.EX2 R43, R43 ;  /* 0x0000002b002b7308 */ /* 0x000e300000000800 */
[----:B------:R2:W-:Y:S01]  /*3a90*/  MUFU.EX2 R77, R51 ;  /* 0x00000033004d7308 */ /* 0x0005e20000000800 */
[----:B-1----:R-:W-:-:S04]  /*3aa0*/  F2FP.SATFINITE.E4M3.F32.PACK_AB_MERGE_C R148, R47, R46, RZ ;  /* 0x0000002e2f94723e */ /* 0x002fc800048070ff */
[----:B------:R-:W-:-:S03]  /*3ab0*/  F2FP.SATFINITE.E4M3.F32.PACK_AB_MERGE_C R148, R25, R8, R148 ;  /* 0x000000081994723e */ /* 0x000fc60004807094 */
[----:B------:R-:W1:Y:S01]  /*3ac0*/  MUFU.EX2 R28, R28 ;  /* 0x0000001c001c7308 */ /* 0x000e620000000800 */
[----:B--2---:R-:W-:-:S01]  /*3ad0*/  FFMA.FTZ R51, R42, UR18, -R39 ;  /* 0x000000122a337c23 */ /* 0x004fc20008010827 */
[----:B------:R-:W-:-:S04]  /*3ae0*/  FADD.FTZ R42, R13, R14 ;  /* 0x0000000e0d2a7221 */ /* 0x000fc80000010000 */
[----:B------:R-:W-:Y:S01]  /*3af0*/  FADD.FTZ R75, R15, R42 ;  /* 0x0000002a0f4b7221 */ /* 0x000fe20000010000 */
[----:B------:R-:W-:-:S01]  /*3b00*/  FADD.FTZ R42, R46, R57 ;  /* 0x000000392e2a7221 */ /* 0x000fc20000010000 */
[----:B------:R-:W2:Y:S01]  /*3b10*/  MUFU.EX2 R48, R48 ;  /* 0x0000003000307308 */ /* 0x000ea20000000800 */
[----:B------:R-:W-:-:S01]  /*3b20*/  FFMA.FTZ R57, R58, UR18, -R39 ;  /* 0x000000123a397c23 */ /* 0x000fc20008010827 */
[----:B------:R-:W-:Y:S01]  /*3b30*/  FADD.FTZ R75, R20, R75 ;  /* 0x0000004b144b7221 */ /* 0x000fe20000010000 */
[----:B------:R-:W-:-:S03]  /*3b40*/  FADD.FTZ R42, R47, R42 ;  /* 0x0000002a2f2a7221 */ /* 0x000fc60000010000 */
[----:B------:R-:W-:Y:S01]  /*3b50*/  FADD.FTZ R44, R24, R75 ;  /* 0x0000004b182c7221 */ /* 0x000fe20000010000 */
[----:B0-----:R-:W-:-:S01]  /*3b60*/  FADD.FTZ R75, R43, R42 ;  /* 0x0000002a2b4b7221 */ /* 0x001fc20000010000 */
[----:B------:R-:W0:Y:S02]  /*3b70*/  MUFU.EX2 R61, R61 ;  /* 0x0000003d003d7308 */ /* 0x000e240000000800 */
[----:B------:R-:W-:-:S01]  /*3b80*/  FADD.FTZ R44, R27, R44 ;  /* 0x0000002c1b2c7221 */ /* 0x000fc20000010000 */
[----:B-1----:R-:W-:-:S03]  /*3b90*/  FADD.FTZ R75, R28, R75 ;  /* 0x0000004b1c4b7221 */ /* 0x002fc60000010000 */
        /* <DEDUP_REMOVED lines=33> */
[----:B------:R-:W-:Y:S01]  /*3db0*/  MUFU.EX2 R67, R67 ;  /* 0x0000004300437308 */ /* 0x000fe20000000800 */
[----:B--2---:R-:W-:-:S01]  /*3dc0*/  FFMA.FTZ R40, R60, UR18, -R39 ;  /* 0x000000123c287c23 */ /* 0x004fc20008010827 */
[----:B-1----:R-:W-:Y:S01]  /*3dd0*/  FADD.FTZ R31, R49, R36 ;  /* 0x00000024311f7221 */ /* 0x002fe20000010000 */
[----:B------:R-:W-:-:S03]  /*3de0*/  F2FP.SATFINITE.E4M3.F32.PACK_AB_MERGE_C R49, R80, R49, RZ ;  /* 0x000000315031723e */ /* 0x000fc600048070ff */
[----:B------:R-:W-:Y:S01]  /*3df0*/  FADD.FTZ R20, R80, R31 ;  /* 0x0000001f50147221 */ /* 0x000fe20000010000 */
[----:B------:R-:W-:Y:S01]  /*3e00*/  F2FP.SATFINITE.E4M3.F32.PACK_AB_MERGE_C R147, R78, R53, R49 ;  /* 0x000000354e93723e */ /* 0x000fe20004807031 */
[----:B------:R-:W0:Y:S08]  /*3e10*/  MUFU.EX2 R45, R45 ;  /* 0x0000002d002d7308 */ /* 0x000e300000000800 */
[----:B------:R-:W-:Y:S08]  /*3e20*/  MUFU.EX2 R34, R34 ;  /* 0x0000002200227308 */ /* 0x000ff00000000800 */
[----:B------:R-:W1:Y:S01]  /*3e30*/  MUFU.EX2 R82, R82 ;  /* 0x0000005200527308 */ /* 0x000e620000000800 */
[----:B0-----:R-:W-:-:S07]  /*3e40*/  FADD.FTZ R31, R45, R20 ;  /* 0x000000142d1f7221 */ /* 0x001fce0000010000 */
[----:B------:R-:W-:Y:S08]  /*3e50*/  MUFU.EX2 R51, R51 ;  /* 0x0000003300337308 */ /* 0x000ff00000000800 */
[----:B------:R-:W0:Y:S01]  /*3e60*/  MUFU.EX2 R41, R41 ;  /* 0x0000002900297308 */ /* 0x000e220000000800 */
[----:B-1----:R-:W-:-:S07]  /*3e70*/  FADD.FTZ R20, R82, R31 ;  /* 0x0000001f52147221 */ /* 0x002fce0000010000 */
[----:B------:R-:W1:Y:S08]  /*3e80*/  MUFU.EX2 R54, R54 ;  /* 0x0000003600367308 */ /* 0x000e700000000800 */
[----:B------:R2:W-:Y:S08]  /*3e90*/  MUFU.EX2 R39, R12 ;  /* 0x0000000c00277308 */ /* 0x0005f00000000800 */
[----:B------:R-:W3:Y:S01]  /*3ea0*/  MUFU.EX2 R86, R86 ;  /* 0x0000005600567308 */ /* 0x000ee20000000800 */
[----:B--2---:R-:W-:-:S01]  /*3eb0*/  FADD.FTZ R12, R52, R15 ;  /* 0x0000000f340c7221 */ /* 0x004fc20000010000 */
[----:B------:R-:W-:-:S03]  /*3ec0*/  F2FP.SATFINITE.E4M3.F32.PACK_AB_MERGE_C R52, R67, R52, RZ ;  /* 0x000000344334723e */ /* 0x000fc600048070ff */
[----:B------:R-:W-:Y:S01]  /*3ed0*/  FADD.FTZ R15, R67, R12 ;  /* 0x0000000c430f7221 */ /* 0x000fe20000010000 */
[----:B------:R-:W-:Y:S02]  /*3ee0*/  F2FP.SATFINITE.E4M3.F32.PACK_AB_MERGE_C R146, R33, R32, R52 ;  /* 0x000000202192723e */ /* 0x000fe40004807034 */
[----:B------:R-:W2:Y:S01]  /*3ef0*/  MUFU.EX2 R63, R63 ;  /* 0x0000003f003f7308 */ /* 0x000ea20000000800 */
[----:B------:R-:W-:-:S01]  /*3f00*/  FADD.FTZ R12, R34, R15 ;  /* 0x0000000f220c7221 */ /* 0x000fc20000010000 */
[----:B0-----:R-:W-:-:S03]  /*3f10*/  FADD.FTZ R15, R41, R20 ;  /* 0x00000014290f7221 */ /* 0x001fc60000010000 */
[----:B------:R-:W-:-:S03]  /*3f20*/  FADD.FTZ R13, R51, R12 ;  /* 0x0000000c330d7221 */ /* 0x000fc60000010000 */
[----:B------:R-:W0:Y:S01]  /*3f30*/  MUFU.EX2 R37, R37 ;  /* 0x0000002500257308 */ /* 0x000e220000000800 */
[----:B-1----:R-:W-:-:S01]  /*3f40*/  FADD.FTZ R12, R54, R13 ;  /* 0x0000000d360c7221 */ /* 0x002fc20000010000 */
[C---:B---3--:R-:W-:Y:S01]  /*3f50*/  F2FP.SATFINITE.E4M3.F32.PACK_AB_MERGE_C R41, R86.reuse, R41, RZ ;  /* 0x000000295629723e */ /* 0x048fe200048070ff */
[----:B------:R-:W-:-:S03]  /*3f60*/  FADD.FTZ R86, R86, R15 ;  /* 0x0000000f56567221 */ /* 0x000fc60000010000 */
[----:B------:R-:W-:Y:S02]  /*3f70*/  F2FP.SATFINITE.E4M3.F32.PACK_AB_MERGE_C R141, R82, R45, R41 ;  /* 0x0000002d528d723e */ /* 0x000fe40004807029 */
[----:B------:R-:W1:Y:S01]  /*3f80*/  MUFU.EX2 R40, R40 ;  /* 0x0000002800287308 */ /* 0x000e620000000800 */
[C---:B--2---:R-:W-:Y:S01]  /*3f90*/  F2FP.SATFINITE.E4M3.F32.PACK_AB_MERGE_C R54, R63.reuse, R54, RZ ;  /* 0x000000363f36723e */ /* 0x044fe200048070ff */
[----:B------:R-:W-:-:S03]  /*3fa0*/  FADD.FTZ R63, R63, R12 ;  /* 0x0000000c3f3f7221 */ /* 0x000fc60000010000 */
[----:B------:R-:W-:-:S03]  /*3fb0*/  F2FP.SATFINITE.E4M3.F32.PACK_AB_MERGE_C R140, R51, R34, R54 ;  /* 0x00000022338c723e */ /* 0x000fc60004807036 */
        /* <DEDUP_REMOVED lines=13> */
[C---:B0-----:R-:W-:Y:S01]  /*4090*/  F2FP.SATFINITE.E4M3.F32.PACK_AB_MERGE_C R21, R10.reuse, R21, RZ ;  /* 0x000000150a15723e */ /* 0x041fe200048070ff */
[----:B------:R-:W-:-:S03]  /*40a0*/  FADD.FTZ R10, R10, R15 ;  /* 0x0000000f0a0a7221 */ /* 0x000fc60000010000 */
[----:B------:R-:W-:-:S03]  /*40b0*/  F2FP.SATFINITE.E4M3.F32.PACK_AB_MERGE_C R143, R84, R37, R21 ;  /* 0x00000025548f723e */ /* 0x000fc60004807015 */
[----:B------:R-:W0:Y:S01]  /*40c0*/  MUFU.EX2 R2, R2 ;  /* 0x0000000200027308 */ /* 0x000e220000000800 */
[C---:B-1----:R-:W-:Y:S01]  /*40d0*/  F2FP.SATFINITE.E4M3.F32.PACK_AB_MERGE_C R64, R65.reuse, R64, RZ ;  /* 0x000000404140723e */ /* 0x042fe200048070ff */
[----:B------:R-:W-:-:S03]  /*40e0*/  FADD.FTZ R65, R65, R8 ;  /* 0x0000000841417221 */ /* 0x000fc60000010000 */
[----:B------:R-:W-:-:S03]  /*40f0*/  F2FP.SATFINITE.E4M3.F32.PACK_AB_MERGE_C R142, R57, R40, R64 ;  /* 0x00000028398e723e */ /* 0x000fc60004807040 */
        /* <DEDUP_REMOVED lines=16> */
[----:B--2---:R-:W-:-:S01]  /*4200*/  FADD.FTZ R15, R4, R15 ;  /* 0x0000000f040f7221 */ /* 0x004fc20000010000 */
[----:B------:R-:W-:-:S04]  /*4210*/  F2FP.SATFINITE.E4M3.F32.PACK_AB_MERGE_C R10, R4, R3, RZ ;  /* 0x00000003040a723e */ /* 0x000fc800048070ff */
[----:B------:R-:W-:Y:S02]  /*4220*/  F2FP.SATFINITE.E4M3.F32.PACK_AB_MERGE_C R137, R88, R11, R10 ;  /* 0x0000000b5889723e */ /* 0x000fe4000480700a */
[----:B------:R-:W-:Y:S01]  /*4230*/  CS2R R88, SRZ ;  /* 0x0000000000587805 */ /* 0x000fe2000001ff00 */
[----:B------:R-:W2:Y:S01]  /*4240*/  MUFU.EX2 R5, R5 ;  /* 0x0000000500057308 */ /* 0x000ea20000000800 */
[----:B0-----:R-:W-:-:S07]  /*4250*/  FADD.FTZ R4, R6, R15 ;  /* 0x0000000f06047221 */ /* 0x001fce0000010000 */
[----:B------:R-:W0:Y:S01]  /*4260*/  MUFU.EX2 R72, R72 ;  /* 0x0000004800487308 */ /* 0x000e220000000800 */
[----:B-1----:R-:W-:-:S07]  /*4270*/  FADD.FTZ R3, R71, R68 ;  /* 0x0000004447037221 */ /* 0x002fce0000010000 */
[----:B------:R-:W-:Y:S01]  /*4280*/  MUFU.EX2 R7, R7 ;  /* 0x0000000700077308 */ /* 0x000fe20000000800 */
[----:B--2---:R-:W-:-:S07]  /*4290*/  FADD.FTZ R4, R5, R4 ;  /* 0x0000000405047221 */ /* 0x004fce0000010000 */
[----:B------:R-:W-:Y:S01]  /*42a0*/  MUFU.EX2 R74, R74 ;  /* 0x0000004a004a7308 */ /* 0x000fe20000000800 */
[----:B0-----:R-:W-:-:S07]  /*42b0*/  FADD.FTZ R3, R72, R3 ;  /* 0x0000000348037221 */ /* 0x001fce0000010000 */
[----:B------:R-:W0:Y:S08]  /*42c0*/  MUFU.EX2 R73, R73 ;  /* 0x0000004900497308 */ /* 0x000e300000000800 */
[----:B------:R-:W1:Y:S01]  /*42d0*/  MUFU.EX2 R8, R9 ;  /* 0x0000000900087308 */ /* 0x000e620000000800 */
[----:B0-----:R-:W-:Y:S01]  /*42e0*/  F2FP.SATFINITE.E4M3.F32.PACK_AB_MERGE_C R2, R73, R74, RZ ;  /* 0x0000004a4902723e */ /* 0x001fe200048070ff */
[----:B------:R-:W-:-:S03]  /*42f0*/  FADD.FTZ R74, R74, R3 ;  /* 0x000000034a4a7221 */ /* 0x000fc60000010000 */
[----:B------:R-:W-:Y:S01]  /*4300*/  F2FP.SATFINITE.E4M3.F32.PACK_AB_MERGE_C R138, R72, R71, R2 ;  /* 0x00000047488a723e */ /* 0x000fe20004807002 */
[----:B------:R-:W-:-:S01]  /*4310*/  FADD.FTZ R3, R73, R74 ;  /* 0x0000004a49037221 */ /* 0x000fc20000010000 */
[----:B-1----:R-:W-:Y:S01]  /*4320*/  F2FP.SATFINITE.E4M3.F32.PACK_AB_MERGE_C R9, R8, R7, RZ ;  /* 0x000000070809723e */ /* 0x002fe200048070ff */
        /* <DEDUP_REMOVED lines=9> */
[----:B------:R-:W-:-:S06]  /*43c0*/  ULDC UR18, c[0x0][0x988] ;  /* 0x0002620000127ab9 */ /* 0x000fcc0000000800 */
.L_x_12482:
[----:B------:R-:W-:-:S04]  /*43d0*/  UISETP.NE.AND UP0, UPT, UR21, 0x1, UPT ;  /* 0x000000011500788c */ /* 0x000fc8000bf05270 */
[----:B------:R-:W-:-:S04]  /*43e0*/  USEL UR37, URZ, 0x1, UP0 ;  /* 0x000000013f257887 */ /* 0x000fc80008000000 */
[----:B------:R-:W-:Y:S01]  /*43f0*/  ULOP3.LUT UR37, UR20, UR37, URZ, 0x3c, !UPT ;  /* 0x0000002514257292 */ /* 0x000fe2000f8e3c3f */
[----:B------:R-:W-:Y:S11]  /*4400*/  @!P0 BRA `(.L_x_12472) ;  /* 0x0000000000048947 */ /* 0x000ff60003800000 */
[----:B------:R-:W-:Y:S01]  /*4410*/  BPT.TRAP 0x1 ;  /* 0x000000040000795c */ /* 0x000fe20000300000 */
.L_x_12472:
        /* <DEDUP_REMOVED lines=9> */
.L_x_12473:
[----:B-1----:R-:W-:Y:S05]  /*44b0*/  @P1 BRA `(.L_x_12474) ;  /* 0x0000000000081947 */ /* 0x002fea0003800000 */
[----:B------:R-:W1:Y:S02]  /*44c0*/  SYNCS.PHASECHK.TRANS64.TRYWAIT P1, [UR19+0x19c30], R6 ;  /* 0x019c3006ff0075a7 */ /* 0x000e640008020153 */
[----:B-1----:R-:W-:Y:S05]  /*44d0*/  @!P1 BRA `(.L_x_12475) ;  /* 0x000000d800a89947 */ /* 0x002fea0003800000 */
.L_x_12474:
        /* <DEDUP_REMOVED lines=17> */
.L_x_12476:
[----:B------:R-:W-:Y:S01]  /*45f0*/  ULEA UR11, UR21, UR46, 0x3 ;  /* 0x0000002e150b7291 */ /* 0x000fe2000f8e183f */
[----:B01----:R-:W-:-:S05]  /*4600*/  IMAD.U32 R6, RZ, RZ, UR20 ;  /* 0x00000014ff067e24 */ /* 0x003fca000f8e00ff */
[----:B------:R-:W-:-:S04]  /*4610*/  SHF.L.U32 R6, R6, 0x1f, RZ ;  /* 0x0000001f06067819 */ /* 0x000fc800000006ff */
[----:B------:R0:W1:Y:S01]  /*4620*/  SYNCS.PHASECHK.TRANS64.TRYWAIT P1, [UR11+0x19c50], R6 ;  /* 0x019c5006ff0075a7 */ /* 0x000062000802014b */
[----:B------:R-:W-:Y:S05]  /*4630*/  @!P0 BRA `(.L_x_12477) ;  /* 0x0000000000048947 */ /* 0x000fea0003800000 */
[----:B------:R-:W-:Y:S01]  /*4640*/  BPT.TRAP 0x1 ;  /* 0x000000040000795c */ /* 0x000fe20000300000 */
.L_x_12477:
[----:B-1----:R-:W-:Y:S05]  /*4650*/  @P1 BRA `(.L_x_12478) ;  /* 0x0000000000081947 */ /* 0x002fea0003800000 */
[----:B------:R-:W1:Y:S02]  /*4660*/  SYNCS.PHASECHK.TRANS64.TRYWAIT P1, [UR11+0x19c50], R6 ;  /* 0x019c5006ff0075a7 */ /* 0x000e64000802014b */
[----:B-1----:R-:W-:Y:S05]  /*4670*/  @!P1 BRA `(.L_x_12479) ;  /* 0x000000d800589947 */ /* 0x002fea0003800000 */
.L_x_12478:
        /* <DEDUP_REMOVED lines=27> */
.L_x_12480:
[----:B------:R-:W-:Y:S01]  /*4830*/  UISETP.NE.AND UP0, UPT, UR50, URZ, UPT ;  /* 0x0000003f3200728c */ /* 0x000fe2000bf05270 */
[C---:B------:R-:W-:Y:S01]  /*4840*/  FMUL.FTZ R138, R0.reuse, R28 ;  /* 0x0000001c008a7220 */ /* 0x040fe20000410000 */
[----:B------:R-:W-:Y:S02]  /*4850*/  VIADD R28, R17, UR44 ;  /* 0x0000002c111c7c36 */ /* 0x000fe40008000000 */
[C---:B-1----:R-:W-:Y:S01]  /*4860*/  FMUL.FTZ R7, R0.reuse, R27 ;  /* 0x0000001b00077220 */ /* 0x042fe20000410000 */
[C---:B------:R-:W-:Y:S01]  /*4870*/  FMUL.FTZ R11, R0.reuse, R35 ;  /* 0x00000023000b7220 */ /* 0x040fe20000410000 */
[C---:B------:R-:W-:Y:S01]  /*4880*/  FMUL.FTZ R9, R0.reuse, R31 ;  /* 0x0000001f00097220 */ /* 0x040fe20000410000 */
[----:B------:R-:W-:Y:S01]  /*4890*/  PLOP3.LUT P1, PT, PT, PT, UP0, 0x80, 0x0 ;  /* 0x000000000000781c */ /* 0x000fe20003f2f008 */
[C---:B------:R-:W-:Y:S01]  /*48a0*/  FMUL.FTZ R136, R0.reuse, R24 ;  /* 0x0000001800887220 */ /* 0x040fe20000410000 */
[----:B------:R-:W-:Y:S01]  /*48b0*/  PLOP3.LUT P2, PT, PT, PT, UP0, 0x80, 0x0 ;  /* 0x000000000000781c */ /* 0x000fe20003f4f008 */
[C---:B------:R-:W-:Y:S01]  /*48c0*/  FMUL.FTZ R8, R0.reuse, R30 ;  /* 0x0000001e00087220 */ /* 0x040fe20000410000 */
[----:B------:R-:W-:Y:S01]  /*48d0*/  MOV R31, 0xfffffffe ;  /* 0xfffffffe001f7802 */ /* 0x000fe20000000f00 */
[----:B------:R-:W-:Y:S01]  /*48e0*/  @UP0 ULDC UR6, c[0x0][0x44c] ;  /* 0x0001130000060ab9 */ /* 0x000fe20000000800 */
[C---:B------:R-:W-:Y:S01]  /*48f0*/  FMUL.FTZ R137, R0.reuse, R25 ;  /* 0x0000001900897220 */ /* 0x040fe20000410000 */
[----:B------:R-:W1:Y:S01]  /*4900*/  MUFU.TANH R136, R136 ;  /* 0x0000008800887308 */ /* 0x000e620000002400 */
[C---:B------:R-:W-:Y:S01]  /*4910*/  FMUL.FTZ R139, R0.reuse, R29 ;  /* 0x0000001d008b7220 */ /* 0x040fe20000410000 */
[C---:B------:R-:W-:Y:S01]  /*4920*/  FMUL.FTZ R32, R0.reuse, R32 ;  /* 0x0000002000207220 */ /* 0x040fe20000410000 */
[C---:B------:R-:W-:Y:S01]  /*4930*/  FMUL.FTZ R140, R0.reuse, R33 ;  /* 0x00000021008c7220 */ /* 0x040fe20000410000 */
[C---:B------:R-:W-:Y:S01]  /*4940*/  FMUL.FTZ R36, R0.reuse, R36 ;  /* 0x0000002400247220 */ /* 0x040fe20000410000 */
[----:B------:R-:W-:Y:S01]  /*4950*/  FMUL.FTZ R10, R0, R34 ;  /* 0x00000022000a7220 */ /* 0x000fe20000410000 */
[----:B------:R-:W-:Y:S01]  /*4960*/  @P1 IMAD.HI.U32 R27, R28, UR6, RZ ;  /* 0x000000061c1b1c27 */ /* 0x000fe2000f8e00ff */
[----:B------:R-:W-:Y:S01]  /*4970*/  @UP0 ULDC UR6, c[0x0][0x450] ;  /* 0x0001140000060ab9 */ /* 0x000fe20000000800 */
[----:B------:R-:W2:Y:S02]  /*4980*/  MUFU.TANH R137, R137 ;  /* 0x0000008900897308 */ /* 0x000ea40000002400 */
[C---:B------:R-:W-:Y:S01]  /*4990*/  FMUL.FTZ R37, R0.reuse, R37 ;  /* 0x0000002500257220 */ /* 0x040fe20000410000 */
[C---:B------:R-:W-:Y:S01]  /*49a0*/  FMUL.FTZ R25, R0.reuse, R51 ;  /* 0x0000003300197220 */ /* 0x040fe20000410000 */
[----:B------:R-:W-:Y:S01]  /*49b0*/  @P2 SHF.R.U32.HI R28, RZ, UR6, R27 ;  /* 0x00000006ff1c2c19 */ /* 0x000fe2000801161b */
[----:B------:R-:W-:Y:S01]  /*49c0*/  UMOV UR6, 0xffffff80 ;  /* 0xffffff8000067882 */ /* 0x000fe20000000000 */
[C---:B------:R-:W-:Y:S01]  /*49d0*/  FMUL.FTZ R12, R0.reuse, R38 ;  /* 0x00000026000c7220 */ /* 0x040fe20000410000 */
[----:B------:R-:W-:Y:S01]  /*49e0*/  UIMAD UR6, UR51, UR6, 0x1 ;  /* 0x00000001330674a4 */ /* 0x000fe2000f8e0206 */
[C---:B------:R-:W-:Y:S01]  /*49f0*/  FMUL.FTZ R38, R0.reuse, R40 ;  /* 0x0000002800267220 */ /* 0x040fe20000410000 */
[----:B------:R-:W3:Y:S01]  /*4a00*/  SHFL.IDX PT, R35, R28, RZ, 0x1c1f ;  /* 0x001c1fff1c237589 */ /* 0x000ee200000e0000 */
[----:B------:R-:W4:Y:S01]  /*4a10*/  MUFU.TANH R138, R138 ;  /* 0x0000008a008a7308 */ /* 0x000f220000002400 */
[C---:B------:R-:W-:Y:S01]  /*4a20*/  FMUL.FTZ R13, R0.reuse, R39 ;  /* 0x00000027000d7220 */ /* 0x040fe20000410000 */
[----:B------:R-:W-:Y:S01]  /*4a30*/  FMUL.FTZ R39, R0, R41 ;  /* 0x0000002900277220 */ /* 0x000fe20000410000 */
[----:B------:R-:W-:-:S02]  /*4a40*/  IMAD R30, R16, R31, UR6 ;  /* 0x00000006101e7e24 */ /* 0x000fc4000f8e021f */
[C---:B------:R-:W-:Y:S01]  /*4a50*/  FMUL.FTZ R40, R0.reuse, R44 ;  /* 0x0000002c00287220 */ /* 0x040fe20000410000 */
[----:B------:R-:W-:Y:S02]  /*4a60*/  IMAD.U32 R31, RZ, RZ, UR49 ;  /* 0x00000031ff1f7e24 */ /* 0x000fe4000f8e00ff */
[C---:B------:R-:W-:Y:S01]  /*4a70*/  FMUL.FTZ R41, R0.reuse, R45 ;  /* 0x0000002d00297220 */ /* 0x040fe20000410000 */
[C---:B------:R-:W-:Y:S01]  /*4a80*/  FMUL.FTZ R45, R0.reuse, R53 ;  /* 0x00000035002d7220 */ /* 0x040fe20000410000 */
[----:B------:R-:W5:Y:S01]  /*4a90*/  MUFU.TANH R139, R139 ;  /* 0x0000008b008b7308 */ /* 0x000f620000002400 */
[C---:B------:R-:W-:Y:S01]  /*4aa0*/  FMUL.FTZ R14, R0.reuse, R42 ;  /* 0x0000002a000e7220 */ /* 0x040fe20000410000 */
[----:B------:R-:W-:Y:S01]  /*4ab0*/  IADD3 R30, -R31, UR48, R30 ;  /* 0x000000301f1e7c10 */ /* 0x000fe2000fffe11e */
        /* <DEDUP_REMOVED lines=12> */
[----:B---3--:R-:W-:Y:S01]  /*4b80*/  IMAD.IADD R35, R30, 0x1, R35 ;  /* 0x000000011e237824 */ /* 0x008fe200078e0223 */
[----:B------:R-:W3:Y:S01]  /*4b90*/  MUFU.TANH R140, R140 ;  /* 0x0000008c008c7308 */ /* 0x000ee20000002400 */
        /* <DEDUP_REMOVED lines=10> */
[C---:B------:R-:W-:Y:S01]  /*4c40*/  FMUL.FTZ R52, R0.reuse, R68 ;  /* 0x0000004400347220 */ /* 0x040fe20000410000 */
[----:B--2---:R-:W-:Y:S01]  /*4c50*/  FSEL R137, R137, -INF , P2 ;  /* 0xff80000089897808 */ /* 0x004fe20001000000 */
[C---:B------:R-:W-:Y:S01]  /*4c60*/  FMUL.FTZ R29, R0.reuse, R58 ;  /* 0x0000003a001d7220 */ /* 0x040fe20000410000 */
[----:B------:R-:W-:Y:S01]  /*4c70*/  FMNMX.FTZ R34, R33, R4, !PT ;  /* 0x0000000421227209 */ /* 0x000fe20007810000 */
[----:B------:R-:W-:Y:S01]  /*4c80*/  FMUL.FTZ R58, R0, R77 ;  /* 0x0000004d003a7220 */ /* 0x000fe20000410000 */
        /* <DEDUP_REMOVED lines=8> */
[----:B-----5:R-:W-:Y:S01]  /*4d10*/  FSEL R139, R139, -INF , P2 ;  /* 0xff8000008b8b7808 */ /* 0x020fe20001000000 */
[----:B------:R-:W4:Y:S01]  /*4d20*/  MUFU.TANH R38, R38 ;  /* 0x0000002600267308 */ /* 0x000f220000002400 */
[----:B------:R-:W-:Y:S01]  /*4d30*/  FMNMX.FTZ R34, R138, R51, !PT ;  /* 0x000000338a227209 */ /* 0x000fe20007810000 */
[----:B------:R-:W-:Y:S01]  /*4d40*/  FMUL.FTZ R85, R0, R85 ;  /* 0x0000005500557220 */ /* 0x000fe20000410000 */
[----:B------:R-:W-:Y:S01]  /*4d50*/  ISETP.GT.AND P2, PT, R35, 0x11, PT ;  /* 0x000000112300780c */ /* 0x000fe20003f44270 */
[----:B------:R-:W5:Y:S01]  /*4d60*/  SHFL.IDX PT, R77, R28, 0x1, 0x1c1f ;  /* 0x003c1f001c4d7f89 */ /* 0x000f6200000e0000 */
[----:B0-----:R-:W-:Y:S01]  /*4d70*/  FSEL R32, R32, -INF , P1 ;  /* 0xff80000020207808 */ /* 0x001fe20000800000 */
[C---:B------:R-:W-:Y:S01]  /*4d80*/  FMUL.FTZ R68, R0.reuse, R74 ;  /* 0x0000004a00447220 */ /* 0x040fe20000410000 */
[----:B------:R-:W-:Y:S01]  /*4d90*/  FMNMX.FTZ R51, R139, R34, !PT ;  /* 0x000000228b337209 */ /* 0x000fe20007810000 */
[----:B------:R-:W0:Y:S01]  /*4da0*/  MUFU.TANH R39, R39 ;  /* 0x0000002700277308 */ /* 0x000e220000002400 */
[C---:B------:R-:W-:Y:S01]  /*4db0*/  ISETP.GT.AND P1, PT, R35.reuse, 0x18, PT ;  /* 0x000000182300780c */ /* 0x040fe20003f24270 */
[----:B------:R-:W-:Y:S01]  /*4dc0*/  FMUL.FTZ R63, R0, R63 ;  /* 0x0000003f003f7220 */ /* 0x000fe20000410000 */
[----:B---3--:R-:W-:Y:S01]  /*4dd0*/  FSEL R34, R140, -INF , P2 ;  /* 0xff8000008c227808 */ /* 0x008fe20001000000 */
[----:B------:R-:W-:Y:S01]  /*4de0*/  UIADD3 UR19, UR19, 0x19c40, URZ ;  /* 0x00019c4013137890 */ /* 0x000fe2000fffe03f */
[----:B------:R-:W-:Y:S01]  /*4df0*/  FMNMX.FTZ R53, R32, R51, !PT ;  /* 0x0000003320357209 */ /* 0x000fe20007810000 */
[----:B------:R-:W-:Y:S01]  /*4e00*/  FMUL.FTZ R51, R0, R65 ;  /* 0x0000004100337220 */ /* 0x000fe20000410000 */
[----:B------:R-:W-:Y:S01]  /*4e10*/  ISETP.GT.AND P2, PT, R35, 0x19, PT ;  /* 0x000000192300780c */ /* 0x000fe20003f44270 */
[----:B------:R-:W3:Y:S01]  /*4e20*/  MUFU.TANH R40, R40 ;  /* 0x0000002800287308 */ /* 0x000ee20000002400 */
[----:B-1----:R-:W-:Y:S01]  /*4e30*/  FSEL R36, R36, -INF , P1 ;  /* 0xff80000024247808 */ /* 0x002fe20000800000 */
[----:B------:R-:W-:Y:S01]  /*4e40*/  UPRMT UR19, UR45, 0x654, UR19 ;  /* 0x000006542d137896 */ /* 0x000fe20008000013 */
[----:B------:R-:W-:-:S02]  /*4e50*/  FMNMX.FTZ R53, R34, R53, !PT ;  /* 0x0000003522357209 */ /* 0x000fc40007810000 */
[----:B------:R-:W-:Y:S02]  /*4e60*/  ISETP.GT.AND P1, PT, R35, 0x20, PT ;  /* 0x000000202300780c */ /* 0x000fe40003f24270 */
[----:B--2---:R-:W-:Y:S01]  /*4e70*/  FSEL R37, R37, -INF , P2 ;  /* 0xff80000025257808 */ /* 0x004fe20001000000 */
[----:B------:R-:W1:Y:S01]  /*4e80*/  MUFU.TANH R41, R41 ;  /* 0x0000002900297308 */ /* 0x000e620000002400 */
[----:B------:R-:W-:Y:S02]  /*4e90*/  FMNMX.FTZ R54, R36, R53, !PT ;  /* 0x0000003524367209 */ /* 0x000fe40007810000 */
[----:B------:R-:W-:Y:S01]  /*4ea0*/  ISETP.GT.AND P2, PT, R35, 0x21, PT ;  /* 0x000000212300780c */ /* 0x000fe20003f44270 */
[----:B-----5:R-:W-:Y:S01]  /*4eb0*/  IMAD.IADD R30, R30, 0x1, R77 ;  /* 0x000000011e1e7824 */ /* 0x020fe200078e024d */
[----:B----4-:R-:W-:Y:S01]  /*4ec0*/  FSEL R38, R38, -INF , P1 ;  /* 0xff80000026267808 */ /* 0x010fe20000800000 */
[----:B------:R-:W-:Y:S01]  /*4ed0*/  SYNCS.ARRIVE.TRANS64.RED.A1T0 RZ, [UR19], RZ ;  /* 0x000000ffffff79a7 */ /* 0x000fe20008100413 */
[----:B------:R-:W-:Y:S01]  /*4ee0*/  FMNMX.FTZ R53, R37, R54, !PT ;  /* 0x0000003625357209 */ /* 0x000fe20007810000 */
[----:B------:R-:W2:Y:S01]  /*4ef0*/  MUFU.TANH R42, R42 ;  /* 0x0000002a002a7308 */ /* 0x000ea20000002400 */
[----:B------:R-:W-:-:S02]  /*4f00*/  ISETP.GT.AND P1, PT, R35, 0x28, PT ;  /* 0x000000282300780c */ /* 0x000fc40003f24270 */
[----:B0-----:R-:W-:Y:S02]  /*4f10*/  FSEL R39, R39, -INF , P2 ;  /* 0xff80000027277808 */ /* 0x001fe40001000000 */
[----:B------:R-:W-:Y:S01]  /*4f20*/  FMNMX.FTZ R54, R38, R53, !PT ;  /* 0x0000003526367209 */ /* 0x000fe20007810000 */
[----:B------:R-:W-:Y:S01]  /*4f30*/  FMUL.FTZ R53, R0, R69 ;  /* 0x0000004500357220 */ /* 0x000fe20000410000 */
[----:B------:R-:W-:Y:S01]  /*4f40*/  ISETP.GT.AND P2, PT, R35, 0x29, PT ;  /* 0x000000292300780c */ /* 0x000fe20003f44270 */
[----:B------:R-:W0:Y:S01]  /*4f50*/  MUFU.TANH R43, R43 ;  /* 0x0000002b002b7308 */ /* 0x000e220000002400 */
[----:B---3--:R-:W-:Y:S01]  /*4f60*/  FSEL R40, R40, -INF , P1 ;  /* 0xff80000028287808 */ /* 0x008fe20000800000 */
[C---:B------:R-:W-:Y:S01]  /*4f70*/  FMUL.FTZ R69, R0.reuse, R75 ;  /* 0x0000004b00457220 */ /* 0x040fe20000410000 */
[----:B------:R-:W-:Y:S01]  /*4f80*/  FMNMX.FTZ R55, R39, R54, !PT ;  /* 0x0000003627377209 */ /* 0x000fe20007810000 */
[----:B------:R-:W-:Y:S01]  /*4f90*/  FMUL.FTZ R54, R0, R72 ;  /* 0x0000004800367220 */ /* 0x000fe20000410000 */
[----:B------:R-:W-:-:S02]  /*4fa0*/  ISETP.GT.AND P1, PT, R35, 0x30, PT ;  /* 0x000000302300780c */ /* 0x000fc40003f24270 */
[----:B-1----:R-:W-:Y:S01]  /*4fb0*/  FSEL R41, R41, -INF , P2 ;  /* 0xff80000029297808 */ /* 0x002fe20001000000 */
[----:B------:R-:W1:Y:S01]  /*4fc0*/  MUFU.TANH R44, R44 ;  /* 0x0000002c002c7308 */ /* 0x000e620000002400 */
[----:B------:R-:W-:Y:S02]  /*4fd0*/  FMNMX.FTZ R56, R40, R55, !PT ;  /* 0x0000003728387209 */ /* 0x000fe40007810000 */
[----:B------:R-:W-:Y:S02]  /*4fe0*/  ISETP.GT.AND P2, PT, R35, 0x31, PT ;  /* 0x000000312300780c */ /* 0x000fe40003f44270 */
[----:B--2---:R-:W-:Y:S02]  /*4ff0*/  FSEL R42, R42, -INF , P1 ;  /* 0xff8000002a2a7808 */ /* 0x004fe40000800000 */
        /* <DEDUP_REMOVED lines=8> */
[----:B-1----:R-:W-:Y:S01]  /*5080*/  FSEL R44, R44, -INF , P1 ;  /* 0xff8000002c2c7808 */ /* 0x002fe20000800000 */
[----:B------:R-:W-:Y:S01]  /*5090*/  FMUL.FTZ R73, R0, R83 ;  /* 0x0000005300497220 */ /* 0x000fe20000410000 */
[----:B------:R-:W-:Y:S02]  /*50a0*/  FMNMX.FTZ R57, R43, R56, !PT ;  /* 0x000000382b397209 */ /* 0x000fe40007810000 */
[----:B------:R-:W-:-:S02]  /*50b0*/  ISETP.GT.AND P1, PT, R35, 0x40, PT ;  /* 0x000000402300780c */ /* 0x000fc40003f24270 */
[----:B------:R-:W-:Y:S01]  /*50c0*/  FMNMX.FTZ R56, R44, R57, !PT ;  /* 0x000000392c387209 */ /* 0x000fe20007810000 */
[----:B------:R-:W1:Y:S01]  /*50d0*/  MUFU.TANH R47, R47 ;  /* 0x0000002f002f7308 */ /* 0x000e620000002400 */
[----:B--2---:R-:W-:Y:S01]  /*50e0*/  FSEL R45, R45, -INF , P2 ;  /* 0xff8000002d2d7808 */ /* 0x004fe20001000000 */
[----:B------:R-:W-:Y:S01]  /*50f0*/  FMUL.FTZ R57, R0, R76 ;  /* 0x0000004c00397220 */ /* 0x000fe20000410000 */
[----:B------:R-:W-:Y:S01]  /*5100*/  ISETP.GT.AND P2, PT, R35, 0x41, PT ;  /* 0x000000412300780c */ /* 0x000fe20003f44270 */
[----:B------:R-:W-:Y:S01]  /*5110*/  IMAD.U32 R76, RZ, RZ, UR18 ;  /* 0x00000012ff4c7e24 */ /* 0x000fe2000f8e00ff */
[----:B------:R-:W-:Y:S02]  /*5120*/  FMNMX.FTZ R59, R45, R56, !PT ;  /* 0x000000382d3b7209 */ /* 0x000fe40007810000 */
[----:B------:R-:W-:Y:S01]  /*5130*/  ISETP.GT.AND P3, PT, R30, 0x1, PT ;  /* 0x000000011e00780c */ /* 0x000fe20003f64270 */
[----:B------:R-:W2:Y:S01]  /*5140*/  MUFU.TANH R48, R48 ;  /* 0x0000003000307308 */ /* 0x000ea20000002400 */
[----:B0-----:R-:W-:-:S02]  /*5150*/  FSEL R46, R46, -INF , P1 ;  /* 0xff8000002e2e7808 */ /* 0x001fc40000800000 */
        /* <DEDUP_REMOVED lines=33> */
[----:B------:R-:W-:Y:S01]  /*5370*/  FMNMX.FTZ R56, R54, R59, !PT ;  /* 0x0000003b36387209 */ /* 0x000fe20007810000 */
[----:B------:R-:W-:Y:S02]  /*5380*/  FMUL.FTZ R59, R0, R62 ;  /* 0x0000003e003b7220 */ /* 0x000fe40000410000 */
[----:B------:R-:W2:Y:S01]  /*5390*/  MUFU.TANH R58, R58 ;  /* 0x0000003a003a7308 */ /* 0x000ea20000002400 */
[----:B0-----:R-:W-:Y:S02]  /*53a0*/  FSEL R55, R55, -INF , P2 ;  /* 0xff80000037377808 */ /* 0x001fe40001000000 */
[----:B------:R-:W-:-:S02]  /*53b0*/  ISETP.GT.AND P2, PT, R35, 0x69, PT ;  /* 0x000000692300780c */ /* 0x000fc40003f44270 */
        /* <DEDUP_REMOVED lines=16> */
[----:B------:R-:W-:Y:S01]  /*54c0*/  FMNMX.FTZ R64, R56, R65, !PT ;  /* 0x0000004138407209 */ /* 0x000fe20007810000 */
[C---:B------:R-:W-:Y:S01]  /*54d0*/  FMUL.FTZ R65, R0.reuse, R67 ;  /* 0x0000004300417220 */ /* 0x040fe20000410000 */
[----:B------:R-:W-:Y:S01]  /*54e0*/  FMUL.FTZ R67, R0, R71 ;  /* 0x0000004700437220 */ /* 0x000fe20000410000 */
[----:B------:R-:W1:Y:S01]  /*54f0*/  MUFU.TANH R6, R6 ;  /* 0x0000000600067308 */ /* 0x000e620000002400 */
[----:B--2---:R-:W-:Y:S01]  /*5500*/  FSEL R61, R84, -INF , P1 ;  /* 0xff800000543d7808 */ /* 0x004fe20000800000 */
[----:B------:R-:W-:-:S03]  /*5510*/  FMUL.FTZ R71, R0, R79 ;  /* 0x0000004f00477220 */ /* 0x000fc60000410000 */
[----:B------:R-:W-:Y:S01]  /*5520*/  FMNMX.FTZ R35, R61, R64, !PT ;  /* 0x000000403d237209 */ /* 0x000fe20007810000 */
[C---:B------:R-:W-:Y:S01]  /*5530*/  FMUL.FTZ R64, R0.reuse, R66 ;  /* 0x0000004200407220 */ /* 0x040fe20000410000 */
[C---:B------:R-:W-:Y:S01]  /*5540*/  FMUL.FTZ R66, R0.reuse, R70 ;  /* 0x0000004600427220 */ /* 0x040fe20000410000 */
[----:B------:R-:W2:Y:S01]  /*5550*/  MUFU.TANH R7, R7 ;  /* 0x0000000700077308 */ /* 0x000ea20000002400 */
[----:B0-----:R-:W-:Y:S01]  /*5560*/  FSEL R62, R85, -INF , P2 ;  /* 0xff800000553e7808 */ /* 0x001fe20001000000 */
[----:B------:R-:W-:Y:S01]  /*5570*/  FMUL.FTZ R70, R0, R78 ;  /* 0x0000004e00467220 */ /* 0x000fe20000410000 */
[----:B------:R-:W-:Y:S01]  /*5580*/  ISETP.GT.AND P2, PT, R30, RZ, PT ;  /* 0x000000ff1e00720c */ /* 0x000fe20003f44270 */
[----:B------:R-:W-:Y:S01]  /*5590*/  IMAD.U32 R85, RZ, RZ, UR18 ;  /* 0x00000012ff557e24 */ /* 0x000fe2000f8e00ff */
[----:B------:R-:W-:-:S03]  /*55a0*/  FMNMX.FTZ R35, R62, R35, !PT ;  /* 0x000000233e237209 */ /* 0x000fc60007810000 */
[----:B------:R-:W0:Y:S01]  /*55b0*/  MUFU.TANH R8, R8 ;  /* 0x0000000800087308 */ /* 0x000e220000002400 */
[----:B-1----:R-:W-:Y:S01]  /*55c0*/  FSEL R6, R6, -INF , P2 ;  /* 0xff80000006067808 */ /* 0x002fe20001000000 */
[----:B------:R-:W1:Y:S01]  /*55d0*/  SHFL.BFLY PT, R72, R35, 0x2, 0x1f ;  /* 0x0c401f0023487f89 */ /* 0x000e6200000e0000 */
[----:B------:R-:W-:Y:S02]  /*55e0*/  ISETP.GT.AND P2, PT, R30, 0x8, PT ;  /* 0x000000081e00780c */ /* 0x000fe40003f44270 */
[----:B------:R-:W-:-:S03]  /*55f0*/  FMNMX.FTZ R78, R6, R5, !PT ;  /* 0x00000005064e7209 */ /* 0x000fc60007810000 */
[----:B------:R-:W3:Y:S01]  /*5600*/  MUFU.TANH R9, R9 ;  /* 0x0000000900097308 */ /* 0x000ee20000002400 */
        /* <DEDUP_REMOVED lines=8> */
[----:B---3--:R-:W-:Y:S02]  /*5690*/  FSEL R9, R9, -INF , P3 ;  /* 0xff80000009097808 */ /* 0x008fe40001800000 */
[----:B-1----:R-:W-:Y:S01]  /*56a0*/  FMNMX.FTZ R74, R35, R72, !PT ;  /* 0x00000048234a7209 */ /* 0x002fe20007810000 */
[----:B------:R-:W-:Y:S01]  /*56b0*/  FMUL.FTZ R72, R0, R82 ;  /* 0x0000005200487220 */ /* 0x000fe20000410000 */
[----:B------:R-:W-:Y:S02]  /*56c0*/  ISETP.GT.AND P3, PT, R30, 0x11, PT ;  /* 0x000000111e00780c */ /* 0x000fe40003f64270 */
[----:B------:R-:W-:Y:S01]  /*56d0*/  FMNMX.FTZ R81, R9, R78, !PT ;  /* 0x0000004e09517209 */ /* 0x000fe20007810000 */
[----:B------:R-:W1:Y:S01]  /*56e0*/  SHFL.BFLY PT, R35, R74, 0x1, 0x1f ;  /* 0x0c201f004a237f89 */ /* 0x000e6200000e0000 */
[----:B------:R-:W-:Y:S01]  /*56f0*/  MUFU.TANH R12, R12 ;  /* 0x0000000c000c7308 */ /* 0x000fe20000002400 */
[----:B--2---:R-:W-:-:S02]  /*5700*/  FSEL R10, R10, -INF , P2 ;  /* 0xff8000000a0a7808 */ /* 0x004fc40001000000 */
[----:B------:R-:W-:Y:S02]  /*5710*/  ISETP.GT.AND P2, PT, R30, 0x18, PT ;  /* 0x000000181e00780c */ /* 0x000fe40003f44270 */
[----:B------:R-:W-:-:S03]  /*5720*/  FMNMX.FTZ R78, R10, R81, !PT ;  /* 0x000000510a4e7209 */ /* 0x000fc60007810000 */
[----:B------:R-:W2:Y:S01]  /*5730*/  MUFU.TANH R13, R13 ;  /* 0x0000000d000d7308 */ /* 0x000ea20000002400 */
[----:B0-----:R-:W-:Y:S02]  /*5740*/  FSEL R11, R11, -INF , P3 ;  /* 0xff8000000b0b7808 */ /* 0x001fe40001800000 */
[----:B------:R-:W-:Y:S02]  /*5750*/  ISETP.GT.AND P3, PT, R30, 0x19, PT ;  /* 0x000000191e00780c */ /* 0x000fe40003f64270 */
[----:B------:R-:W-:-:S03]  /*5760*/  FMNMX.FTZ R81, R11, R78, !PT ;  /* 0x0000004e0b517209 */ /* 0x000fc60007810000 */
[----:B------:R-:W0:Y:S01]  /*5770*/  MUFU.TANH R14, R14 ;  /* 0x0000000e000e7308 */ /* 0x000e220000002400 */
[----:B-1----:R-:W-:-:S07]  /*5780*/  FMNMX.FTZ R35, R74, R35, !PT ;  /* 0x000000234a237209 */ /* 0x002fce0007810000 */
[----:B------:R-:W1:Y:S01]  /*5790*/  MUFU.TANH R15, R15 ;  /* 0x0000000f000f7308 */ /* 0x000e620000002400 */
[----:B--2---:R-:W-:Y:S01]  /*57a0*/  FSEL R13, R13, -INF , P3 ;  /* 0xff8000000d0d7808 */ /* 0x004fe20001800000 */
[----:B------:R-:W-:Y:S01]  /*57b0*/  FMUL.FTZ R74, R0, R86 ;  /* 0x00000056004a7220 */ /* 0x000fe20000410000 */
[C---:B------:R-:W-:Y:S01]  /*57c0*/  FSETP.NEU.FTZ.AND P1, PT, R35.reuse, -INF , PT ;  /* 0xff8000002300780b */ /* 0x040fe20003f3d000 */
[----:B------:R-:W-:-:S01]  /*57d0*/  FFMA.FTZ R75, R35, R76, -8 ;  /* 0xc1000000234b7423 */ /* 0x000fc2000001004c */
[----:B------:R-:W-:Y:S01]  /*57e0*/  ISETP.GT.AND P3, PT, R30, 0x21, PT ;  /* 0x000000211e00780c */ /* 0x000fe20003f64270 */
[----:B------:R-:W-:Y:S02]  /*57f0*/  FMUL.FTZ R76, R0, R87 ;  /* 0x00000057004c7220 */ /* 0x000fe40000410000 */
[----:B------:R-:W2:Y:S01]  /*5800*/  MUFU.TANH R20, R20 ;  /* 0x0000001400147308 */ /* 0x000ea20000002400 */
[----:B------:R-:W-:-:S05]  /*5810*/  FSEL R75, R75, RZ, P1 ;  /* 0x000000ff4b4b7208 */ /* 0x000fca0000800000 */
[--C-:B------:R-:W-:Y:S01]  /*5820*/  FFMA.FTZ R80, R32, UR18, -R75.reuse ;  /* 0x0000001220507c23 */ /* 0x100fe2000801084b */
[----:B------:R-:W-:Y:S01]  /*5830*/  FSEL R32, R12, -INF , P2 ;  /* 0xff8000000c207808 */ /* 0x000fe20001000000 */
[----:B------:R-:W3:Y:S01]  /*5840*/  MUFU.TANH R21, R21 ;  /* 0x0000001500157308 */ /* 0x000ee20000002400 */
[----:B------:R-:W-:-:S01]  /*5850*/  FFMA.FTZ R78, R34, UR18, -R75 ;  /* 0x00000012224e7c23 */ /* 0x000fc2000801084b */
[----:B------:R-:W-:Y:S01]  /*5860*/  ISETP.GT.AND P2, PT, R30, 0x20, PT ;  /* 0x000000201e00780c */ /* 0x000fe20003f44270 */
[----:B------:R-:W-:-:S01]  /*5870*/  FFMA.FTZ R28, R33, UR18, -R75 ;  /* 0x00000012211c7c23 */ /* 0x000fc2000801084b */
[----:B------:R-:W-:Y:S01]  /*5880*/  FMNMX.FTZ R34, R32, R81, !PT ;  /* 0x0000005120227209 */ /* 0x000fe20007810000 */
[----:B------:R-:W-:-:S01]  /*5890*/  FFMA.FTZ R33, R137, UR18, -R75 ;  /* 0x0000001289217c23 */ /* 0x000fc2000801084b */
[----:B0-----:R-:W-:Y:S01]  /*58a0*/  FSEL R14, R14, -INF , P2 ;  /* 0xff8000000e0e7808 */ /* 0x001fe20001000000 */
[----:B------:R-:W-:-:S01]  /*58b0*/  FFMA.FTZ R138, R138, UR18, -R75 ;  /* 0x000000128a8a7c23 */ /* 0x000fc2000801084b */
[----:B------:R-:W0:Y:S01]  /*58c0*/  MUFU.TANH R24, R24 ;  /* 0x0000001800187308 */ /* 0x000e220000002400 */
[----:B------:R-:W-:Y:S01]  /*58d0*/  FMNMX.FTZ R83, R13, R34, !PT ;  /* 0x000000220d537209 */ /* 0x000fe20007810000 */
[--C-:B------:R-:W-:Y:S01]  /*58e0*/  FFMA.FTZ R79, R139, UR18, -R75.reuse ;  /* 0x000000128b4f7c23 */ /* 0x100fe2000801084b */
[----:B------:R-:W-:Y:S01]  /*58f0*/  ISETP.GT.AND P2, PT, R30, 0x28, PT ;  /* 0x000000281e00780c */ /* 0x000fe20003f44270 */
[--C-:B------:R-:W-:Y:S01]  /*5900*/  FFMA.FTZ R37, R37, UR18, -R75.reuse ;  /* 0x0000001225257c23 */ /* 0x100fe2000801084b */
[----:B-1----:R-:W-:Y:S01]  /*5910*/  FSEL R15, R15, -INF , P3 ;  /* 0xff8000000f0f7808 */ /* 0x002fe20001800000 */
[--C-:B------:R-:W-:Y:S01]  /*5920*/  FFMA.FTZ R40, R40, UR18, -R75.reuse ;  /* 0x0000001228287c23 */ /* 0x100fe2000801084b */
[----:B------:R-:W-:Y:S01]  /*5930*/  ISETP.GT.AND P3, PT, R30, 0x29, PT ;  /* 0x000000291e00780c */ /* 0x000fe20003f64270 */
[----:B------:R1:W-:Y:S01]  /*5940*/  MUFU.EX2 R12, R80 ;  /* 0x00000050000c7308 */ /* 0x0003e20000000800 */
[----:B--2---:R-:W-:Y:S01]  /*5950*/  FSEL R34, R20, -INF , P2 ;  /* 0xff80000014227808 */ /* 0x004fe20001000000 */
[--C-:B------:R-:W-:Y:S01]  /*5960*/  FFMA.FTZ R41, R41, UR18, -R75.reuse ;  /* 0x0000001229297c23 */ /* 0x100fe2000801084b */
[----:B------:R-:W-:Y:S01]  /*5970*/  ISETP.GT.AND P2, PT, R30, 0x30, PT ;  /* 0x000000301e00780c */ /* 0x000fe20003f44270 */
[--C-:B------:R-:W-:Y:S01]  /*5980*/  FFMA.FTZ R42, R42, UR18, -R75.reuse ;  /* 0x000000122a2a7c23 */ /* 0x100fe2000801084b */
[----:B---3--:R-:W-:Y:S01]  /*5990*/  FSEL R21, R21, -INF , P3 ;  /* 0xff80000015157808 */ /* 0x008fe20001800000 */
[--C-:B------:R-:W-:Y:S01]  /*59a0*/  FFMA.FTZ R43, R43, UR18, -R75.reuse ;  /* 0x000000122b2b7c23 */ /* 0x100fe2000801084b */
[----:B------:R-:W-:Y:S01]  /*59b0*/  ISETP.GT.AND P3, PT, R30, 0x31, PT ;  /* 0x000000311e00780c */ /* 0x000fe20003f64270 */
[----:B------:R-:W2:Y:S01]  /*59c0*/  MUFU.TANH R25, R25 ;  /* 0x0000001900197308 */ /* 0x000ea20000002400 */
[----:B-1----:R-:W-:-:S01]  /*59d0*/  FFMA.FTZ R80, R36, UR18, -R75 ;  /* 0x0000001224507c23 */ /* 0x002fc2000801084b */
[----:B------:R-:W-:Y:S01]  /*59e0*/  FMNMX.FTZ R36, R14, R83, !PT ;  /* 0x000000530e247209 */ /* 0x000fe20007810000 */
[----:B------:R-:W-:-:S01]  /*59f0*/  FFMA.FTZ R44, R44, UR18, -R75 ;  /* 0x000000122c2c7c23 */ /* 0x000fc2000801084b */
[----:B0-----:R-:W-:Y:S01]  /*5a00*/  FSEL R24, R24, -INF , P2 ;  /* 0xff80000018187808 */ /* 0x001fe20001000000 */
[----:B------:R-:W-:-:S01]  /*5a10*/  FFMA.FTZ R45, R45, UR18, -R75 ;  /* 0x000000122d2d7c23 */ /* 0x000fc2000801084b */
[----:B------:R-:W-:Y:S01]  /*5a20*/  FMNMX.FTZ R83, R15, R36, !PT ;  /* 0x000000240f537209 */ /* 0x000fe20007810000 */
[----:B------:R-:W-:-:S01]  /*5a30*/  FFMA.FTZ R47, R47, UR18, -R75 ;  /* 0x000000122f2f7c23 */ /* 0x000fc2000801084b */
[----:B------:R-:W0:Y:S01]  /*5a40*/  MUFU.TANH R26, R26 ;  /* 0x0000001a001a7308 */ /* 0x000e220000002400 */
[----:B------:R-:W-:Y:S01]  /*5a50*/  ISETP.GT.AND P2, PT, R30, 0x38, PT ;  /* 0x000000381e00780c */ /* 0x000fe20003f44270 */
[--C-:B------:R-:W-:Y:S01]  /*5a60*/  FFMA.FTZ R49, R49, UR18, -R75.reuse ;  /* 0x0000001231317c23 */ /* 0x100fe2000801084b */
[----:B------:R-:W-:Y:S01]  /*5a70*/  FMNMX.FTZ R36, R34, R83, !PT ;  /* 0x0000005322247209 */ /* 0x000fe20007810000 */
[--C-:B------:R-:W-:Y:S01]  /*5a80*/  FFMA.FTZ R51, R51, UR18, -R75.reuse ;  /* 0x0000001233337c23 */ /* 0x100fe2000801084b */
[----:B------:R-:W-:-:S01]  /*5a90*/  FFMA.FTZ R53, R53, UR18, -R75 ;  /* 0x0000001235357c23 */ /* 0x000fc2000801084b */
[--C-:B------:R-:W-:Y:S01]  /*5aa0*/  FFMA.FTZ R55, R55, UR18, -R75.reuse ;  /* 0x0000001237377c23 */ /* 0x100fe2000801084b */
[----:B------:R-:W-:Y:S01]  /*5ab0*/  FMNMX.FTZ R83, R21, R36, !PT ;  /* 0x0000002415537209 */ /* 0x000fe20007810000 */
[----:B------:R-:W1:Y:S01]  /*5ac0*/  MUFU.TANH R27, R27 ;  /* 0x0000001b001b7308 */ /* 0x000e620000002400 */
[----:B--2---:R-:W-:Y:S01]  /*5ad0*/  FSEL R25, R25, -INF , P3 ;  /* 0xff80000019197808 */ /* 0x004fe20001800000 */
[----:B------:R-:W-:Y:S01]  /*5ae0*/  FFMA.FTZ R36, R38, UR18, -R75 ;  /* 0x0000001226247c23 */ /* 0x000fe2000801084b */
[----:B------:R-:W-:-:S05]  /*5af0*/  ISETP.GT.AND P3, PT, R30, 0x39, PT ;  /* 0x000000391e00780c */ /* 0x000fca0003f64270 */
[----:B------:R-:W-:Y:S01]  /*5b00*/  MUFU.TANH R29, R29 ;  /* 0x0000001d001d7308 */ /* 0x000fe20000002400 */
[----:B0-----:R-:W-:Y:S02]  /*5b10*/  FSEL R38, R26, -INF , P2 ;  /* 0xff8000001a267808 */ /* 0x001fe40001000000 */
[----:B------:R-:W-:-:S05]  /*5b20*/  ISETP.GT.AND P2, PT, R30, 0x40, PT ;  /* 0x000000401e00780c */ /* 0x000fca0003f44270 */
[----:B------:R-:W0:Y:S01]  /*5b30*/  MUFU.TANH R31, R31 ;  /* 0x0000001f001f7308 */ /* 0x000e220000002400 */
[----:B-1----:R-:W-:Y:S02]  /*5b40*/  FSEL R27, R27, -INF , P3 ;  /* 0xff8000001b1b7808 */ /* 0x002fe40001800000 */
[----:B------:R-:W-:-:S05]  /*5b50*/  ISETP.GT.AND P3, PT, R30, 0x41, PT ;  /* 0x000000411e00780c */ /* 0x000fca0003f64270 */
[----:B------:R1:W-:Y:S08]  /*5b60*/  MUFU.EX2 R81, R78 ;  /* 0x0000004e00517308 */ /* 0x0003f00000000800 */
[----:B------:R-:W2:Y:S01]  /*5b70*/  MUFU.TANH R59, R59 ;  /* 0x0000003b003b7308 */ /* 0x000ea20000002400 */
[----:B-1----:R-:W-:Y:S02]  /*5b80*/  FMNMX.FTZ R78, R24, R83, !PT ;  /* 0x00000053184e7209 */ /* 0x002fe40007810000 */
[----:B0-----:R-:W-:-:S02]  /*5b90*/  FSEL R31, R31, -INF , P3 ;  /* 0xff8000001f1f7808 */ /* 0x001fc40001800000 */
[----:B------:R-:W-:Y:S01]  /*5ba0*/  FMNMX.FTZ R83, R25, R78, !PT ;  /* 0x0000004e19537209 */ /* 0x000fe20007810000 */
[----:B------:R-:W-:Y:S01]  /*5bb0*/  FFMA.FTZ R78, R39, UR18, -R75 ;  /* 0x00000012274e7c23 */ /* 0x000fe2000801084b */
[----:B------:R-:W-:Y:S01]  /*5bc0*/  FSEL R39, R29, -INF , P2 ;  /* 0xff8000001d277808 */ /* 0x000fe20001000000 */
[----:B------:R-:W0:Y:S01]  /*5bd0*/  MUFU.TANH R63, R63 ;  /* 0x0000003f003f7308 */ /* 0x000e220000002400 */
[----:B------:R-:W-:Y:S02]  /*5be0*/  FMNMX.FTZ R26, R38, R83, !PT ;  /* 0x00000053261a7209 */ /* 0x000fe40007810000 */
[C---:B------:R-:W-:Y:S02]  /*5bf0*/  ISETP.GT.AND P2, PT, R30.reuse, 0x48, PT ;  /* 0x000000481e00780c */ /* 0x040fe40003f44270 */
[----:B------:R-:W-:Y:S02]  /*5c00*/  FMNMX.FTZ R26, R27, R26, !PT ;  /* 0x0000001a1b1a7209 */ /* 0x000fe40007810000 */
[----:B------:R-:W-:Y:S01]  /*5c10*/  ISETP.GT.AND P3, PT, R30, 0x49, PT ;  /* 0x000000491e00780c */ /* 0x000fe20003f64270 */
[----:B------:R-:W1:Y:S01]  /*5c20*/  MUFU.TANH R64, R64 ;  /* 0x0000004000407308 */ /* 0x000e620000002400 */
[----:B------:R-:W-:-:S02]  /*5c30*/  FMNMX.FTZ R26, R39, R26, !PT ;  /* 0x0000001a271a7209 */ /* 0x000fc40007810000 */
[----:B--2---:R-:W-:Y:S02]  /*5c40*/  FSEL R59, R59, -INF , P2 ;  /* 0xff8000003b3b7808 */ /* 0x004fe40001000000 */
[----:B------:R-:W-:Y:S02]  /*5c50*/  FMNMX.FTZ R26, R31, R26, !PT ;  /* 0x0000001a1f1a7209 */ /* 0x000fe40007810000 */
[C---:B------:R-:W-:Y:S01]  /*5c60*/  ISETP.GT.AND P2, PT, R30.reuse, 0x50, PT ;  /* 0x000000501e00780c */ /* 0x040fe20003f44270 */
        /* <DEDUP_REMOVED lines=45> */
[----:B------:R1:W-:Y:S01]  /*5f40*/  MUFU.EX2 R29, R78 ;  /* 0x0000004e001d7308 */ /* 0x0003e20000000800 */
[----:B--2---:R-:W-:-:S04]  /*5f50*/  FSEL R74, R74, -INF , P2 ;  /* 0xff8000004a4a7808 */ /* 0x004fc80001000000 */
[----:B------:R-:W-:-:S03]  /*5f60*/  FMNMX.FTZ R83, R74, R83, !PT ;  /* 0x000000534a537209 */ /* 0x000fc60007810000 */
[----:B------:R-:W-:Y:S01]  /*5f70*/  MUFU.EX2 R28, R28 ;  /* 0x0000001c001c7308 */ /* 0x000fe20000000800 */
[----:B0-----:R-:W-:Y:S01]  /*5f80*/  FSEL R76, R76, -INF , P3 ;  /* 0xff8000004c4c7808 */ /* 0x001fe20001800000 */
[--C-:B-1----:R-:W-:Y:S01]  /*5f90*/  FFMA.FTZ R78, R46, UR18, -R75.reuse ;  /* 0x000000122e4e7c23 */ /* 0x102fe2000801084b */
[----:B------:R-:W-:-:S01]  /*5fa0*/  FFMA.FTZ R46, R48, UR18, -R75 ;  /* 0x00000012302e7c23 */ /* 0x000fc2000801084b */
[--C-:B------:R-:W-:Y:S01]  /*5fb0*/  FFMA.FTZ R48, R50, UR18, -R75.reuse ;  /* 0x0000001232307c23 */ /* 0x100fe2000801084b */
[----:B------:R-:W-:Y:S01]  /*5fc0*/  FMNMX.FTZ R83, R76, R83, !PT ;  /* 0x000000534c537209 */ /* 0x000fe20007810000 */
[--C-:B------:R-:W-:Y:S01]  /*5fd0*/  FFMA.FTZ R50, R52, UR18, -R75.reuse ;  /* 0x0000001234327c23 */ /* 0x100fe2000801084b */
[----:B------:R-:W-:-:S01]  /*5fe0*/  FFMA.FTZ R52, R54, UR18, -R75 ;  /* 0x0000001236347c23 */ /* 0x000fc2000801084b */
[----:B------:R0:W-:Y:S01]  /*5ff0*/  MUFU.EX2 R30, R78 ;  /* 0x0000004e001e7308 */ /* 0x0001e20000000800 */
[----:B------:R-:W-:-:S01]  /*6000*/  FFMA.FTZ R54, R57, UR18, -R75 ;  /* 0x0000001239367c23 */ /* 0x000fc2000801084b */
[----:B------:R-:W0:Y:S01]  /*6010*/  SHFL.BFLY PT, R26, R83, 0x2, 0x1f ;  /* 0x0c401f00531a7f89 */ /* 0x000e2200000e0000 */
[----:B------:R-:W-:-:S01]  /*6020*/  FFMA.FTZ R57, R58, UR18, -R75 ;  /* 0x000000123a397c23 */ /* 0x000fc2000801084b */
[----:B------:R-:W-:-:S04]  /*6030*/  FFMA.FTZ R58, R60, UR18, -R75 ;  /* 0x000000123c3a7c23 */ /* 0x000fc8000801084b */
        /* <DEDUP_REMOVED lines=9> */
[--C-:B------:R-:W-:Y:S01]  /*60d0*/  FFMA.FTZ R83, R56, UR18, -R75.reuse ;  /* 0x0000001238537c23 */ /* 0x100fe2000801084b */
[----:B------:R-:W-:-:S01]  /*60e0*/  FFMA.FTZ R56, R61, UR18, -R75 ;  /* 0x000000123d387c23 */ /* 0x000fc2000801084b */
[----:B------:R-:W-:Y:S01]  /*60f0*/  FFMA.FTZ R61, R62, UR18, -R75 ;  /* 0x000000123e3d7c23 */ /* 0x000fe2000801084b */
        /* <DEDUP_REMOVED lines=15> */
[----:B------:R-:W-:Y:S01]  /*61f0*/  FSEL R38, R26, RZ, P2 ;  /* 0x000000ff1a267208 */ /* 0x000fe20001000000 */
[--C-:B------:R-:W-:Y:S01]  /*6200*/  FFMA.FTZ R11, R32, UR18, -R60.reuse ;  /* 0x00000012200b7c23 */ /* 0x100fe2000801083c */
[----:B------:R-:W-:Y:S01]  /*6210*/  FMUL.FTZ R77, R77, UR18 ;  /* 0x000000124d4d7c20 */ /* 0x000fe20008410000 */
        /* <DEDUP_REMOVED lines=14> */
[----:B------:R-:W-:-:S05]  /*6300*/  FFMA.FTZ R31, R59, UR18, -R60 ;  /* 0x000000123b1f7c23 */ /* 0x000fca000801083c */
        /* <DEDUP_REMOVED lines=129> */
.L_x_12481:
        /* <DEDUP_REMOVED lines=91> */
.L_x_12471:
[----:B------:R-:W-:-:S13]  /*70d0*/  ISETP.LE.AND P1, PT, RZ, UR51, PT ;  /* 0x00000033ff007c0c */ /* 0x000fda000bf23270 */
[----:B------:R-:W-:Y:S05]  /*70e0*/  @!P1 BRA `(.L_x_12483) ;  /* 0x0000002000f49947 */ /* 0x000fea0003800000 */
[----:B------:R-:W-:Y:S01]  /*70f0*/  IMAD.MOV.U32 R5, RZ, RZ, R26 ;  /* 0x000000ffff057224 */ /* 0x000fe200078e001a */
[----:B------:R-:W-:Y:S01]  /*7100*/  UMOV UR17, UR37 ;  /* 0x0000002500117c82 */ /* 0x000fe20008000000 */
[----:B------:R-:W-:Y:S01]  /*7110*/  IMAD.MOV.U32 R4, RZ, RZ, R35 ;  /* 0x000000ffff047224 */ /* 0x000fe200078e0023 */
[----:B------:R-:W-:Y:S01]  /*7120*/  UMOV UR19, UR38 ;  /* 0x0000002600137c82 */ /* 0x000fe20008000000 */
[----:B------:R-:W-:-:S05]  /*7130*/  ULDC UR18, c[0x0][0x988] ;  /* 0x0002620000127ab9 */ /* 0x000fca0000000800 */
.L_x_12494:
[----:B------:R-:W-:-:S04]  /*7140*/  UIADD3 UR38, UR19, 0x1, URZ ;  /* 0x0000000113267890 */ /* 0x000fc8000fffe03f */
[----:B------:R-:W-:-:S04]  /*7150*/  UISETP.NE.AND UP0, UPT, UR38, 0x2, UPT ;  /* 0x000000022600788c */ /* 0x000fc8000bf05270 */
[----:B------:R-:W-:Y:S02]  /*7160*/  USEL UR37, URZ, 0x1, UP0 ;  /* 0x000000013f257887 */ /* 0x000fe40008000000 */
[----:B------:R-:W-:Y:S02]  /*7170*/  USEL UR38, UR38, URZ, UP0 ;  /* 0x0000003f26267287 */ /* 0x000fe40008000000 */
[----:B------:R-:W-:Y:S01]  /*7180*/  ULOP3.LUT UR37, UR17, UR37, URZ, 0x3c, !UPT ;  /* 0x0000002511257292 */ /* 0x000fe2000f8e3c3f */
[----:B------:R-:W-:Y:S11]  /*7190*/  @!P0 BRA `(.L_x_12484) ;  /* 0x0000000000048947 */ /* 0x000ff60003800000 */
[----:B------:R-:W-:Y:S01]  /*71a0*/  BPT.TRAP 0x1 ;  /* 0x000000040000795c */ /* 0x000fe20000300000 */
.L_x_12484:
[----:B------:R-:W-:Y:S01]  /*71b0*/  ULEA UR6, UR38, UR46, 0x3 ;  /* 0x0000002e26067291 */ /* 0x000fe2000f8e183f */
[----:B------:R-:W-:-:S05]  /*71c0*/  IMAD.U32 R6, RZ, RZ, UR37 ;  /* 0x00000025ff067e24 */ /* 0x000fca000f8e00ff */
[----:B------:R-:W-:-:S04]  /*71d0*/  SHF.L.U32 R6, R6, 0x1f, RZ ;  /* 0x0000001f06067819 */ /* 0x000fc800000006ff */
[----:B------:R0:W1:Y:S01]  /*71e0*/  SYNCS.PHASECHK.TRANS64.TRYWAIT P1, [UR6+0x19c30], R6 ;  /* 0x019c3006ff0075a7 */ /* 0x0000620008020146 */
[----:B------:R-:W-:Y:S05]  /*71f0*/  @!P0 BRA `(.L_x_12485) ;  /* 0x0000000000048947 */ /* 0x000fea0003800000 */
[----:B------:R-:W-:Y:S01]  /*7200*/  BPT.TRAP 0x1 ;  /* 0x000000040000795c */ /* 0x000fe20000300000 */
.L_x_12485:
[----:B-1----:R-:W-:Y:S05]  /*7210*/  @P1 BRA `(.L_x_12486) ;  /* 0x0000000000081947 */ /* 0x002fea0003800000 */
[----:B------:R-:W1:Y:S02]  /*7220*/  SYNCS.PHASECHK.TRANS64.TRYWAIT P1, [UR6+0x19c30], R6 ;  /* 0x019c3006ff0075a7 */ /* 0x000e640008020146 */
[----:B-1----:R-:W-:Y:S05]  /*7230*/  @!P1 BRA `(.L_x_12487) ;  /* 0x000000ac00809947 */ /* 0x002fea0003800000 */
.L_x_12486:
        /* <DEDUP_REMOVED lines=17> */
.L_x_12488:
[----:B------:R-:W-:Y:S01]  /*7350*/  ULEA UR11, UR19, UR46, 0x3 ;  /* 0x0000002e130b7291 */ /* 0x000fe2000f8e183f */
[----:B01----:R-:W-:-:S05]  /*7360*/  IMAD.U32 R6, RZ, RZ, UR17 ;  /* 0x00000011ff067e24 */ /* 0x003fca000f8e00ff */
[----:B------:R-:W-:-:S04]  /*7370*/  SHF.L.U32 R6, R6, 0x1f, RZ ;  /* 0x0000001f06067819 */ /* 0x000fc800000006ff */
[----:B------:R0:W1:Y:S01]  /*7380*/  SYNCS.PHASECHK.TRANS64.TRYWAIT P1, [UR11+0x19c50], R6 ;  /* 0x019c5006ff0075a7 */ /* 0x000062000802014b */
[----:B------:R-:W-:Y:S05]  /*7390*/  @!P0 BRA `(.L_x_12489) ;  /* 0x0000000000048947 */ /* 0x000fea0003800000 */
[----:B------:R-:W-:Y:S01]  /*73a0*/  BPT.TRAP 0x1 ;  /* 0x000000040000795c */ /* 0x000fe20000300000 */
.L_x_12489:
[----:B-1----:R-:W-:Y:S05]  /*73b0*/  @P1 BRA `(.L_x_12490) ;  /* 0x0000000000081947 */ /* 0x002fea0003800000 */
[----:B------:R-:W1:Y:S02]  /*73c0*/  SYNCS.PHASECHK.TRANS64.TRYWAIT P1, [UR11+0x19c50], R6 ;  /* 0x019c5006ff0075a7 */ /* 0x000e64000802014b */
[----:B-1----:R-:W-:Y:S05]  /*73d0*/  @!P1 BRA `(.L_x_12491) ;  /* 0x000000ac00309947 */ /* 0x002fea0003800000 */
.L_x_12490:
        /* <DEDUP_REMOVED lines=27> */
.L_x_12492:
        /* <DEDUP_REMOVED lines=408> */
.L_x_12493:
        /* <DEDUP_REMOVED lines=91> */
.L_x_12483:
[----:B------:R-:W-:Y:S06]  /*94c0*/  BAR.ARV 0x8, 0x200 ;  /* 0x0208000000007b1d */ /* 0x000fec0000002000 */
[----:B------:R-:W-:Y:S05]  /*94d0*/  @!P0 BRA `(.L_x_12495) ;  /* 0x0000000000048947 */ /* 0x000fea0003800000 */
[----:B------:R-:W-:Y:S01]  /*94e0*/  BPT.TRAP 0x1 ;  /* 0x000000040000795c */ /* 0x000fe20000300000 */
.L_x_12495:
[----:B------:R-:W-:Y:S01]  /*94f0*/  ULEA UR14, UR38, UR46, 0x3 ;  /* 0x0000002e260e7291 */ /* 0x000fe2000f8e183f */
[----:B------:R-:W-:-:S05]  /*9500*/  IMAD.U32 R0, RZ, RZ, UR37 ;  /* 0x00000025ff007e24 */ /* 0x000fca000f8e00ff */
[----:B------:R-:W-:-:S04]  /*9510*/  SHF.L.U32 R0, R0, 0x1f, RZ ;  /* 0x0000001f00007819 */ /* 0x000fc800000006ff */
[----:B------:R0:W1:Y:S01]  /*9520*/  SYNCS.PHASECHK.TRANS64.TRYWAIT P1, [UR14+0x19c50], R0 ;  /* 0x019c5000ff0075a7 */ /* 0x000062000802014e */
[----:B------:R-:W-:Y:S05]  /*9530*/  @!P0 BRA `(.L_x_12496) ;  /* 0x0000000000048947 */ /* 0x000fea0003800000 */
[----:B------:R-:W-:Y:S01]  /*9540*/  BPT.TRAP 0x1 ;  /* 0x000000040000795c */ /* 0x000fe20000300000 */
.L_x_12496:
[----:B-1----:R-:W-:Y:S05]  /*9550*/  @P1 BRA `(.L_x_12497) ;  /* 0x0000000000081947 */ /* 0x002fea0003800000 */
[----:B------:R-:W1:Y:S02]  /*9560*/  SYNCS.PHASECHK.TRANS64.TRYWAIT P1, [UR14+0x19c50], R0 ;  /* 0x019c5000ff0075a7 */ /* 0x000e64000802014e */
[----:B-1----:R-:W-:Y:S05]  /*9570*/  @!P1 BRA `(.L_x_12498) ;  /* 0x0000008800e09947 */ /* 0x002fea0003800000 */
.L_x_12497:
        /* <DEDUP_REMOVED lines=81> */
.L_x_12499:
        /* <DEDUP_REMOVED lines=58> */
.L_x_12463:
        /* <DEDUP_REMOVED lines=40> */
[----:B------:R-:W-:Y:S02]  /*a0b0*/  SEL R42, R27, R24, P0 ;  /* 0x000000181b2a7207 */ /* 0x000fe40000000000 */
[----:B------:R-:W-:Y:S01]  /*a0c0*/  SEL R27, R24, R27, P0 ;  /* 0x0000001b181b7207 */ /* 0x000fe20000000000 */
[----:B------:R-:W-:Y:S01]  /*a0d0*/  IMAD.WIDE R12, R156, 0x2, R4 ;  /* 0x000000029c0c7825 */ /* 0x000fe200078e0204 */
[----:B------:R-:W-:Y:S02]  /*a0e0*/  F2FP.BF16.F32.PACK_AB R33, R100, R33 ;  /* 0x000000216421723e */ /* 0x000fe400000010ff */
[----:B------:R-:W-:Y:S02]  /*a0f0*/  F2FP.BF16.F32.PACK_AB R30, R101, R30 ;  /* 0x0000001e651e723e */ /* 0x000fe400000010ff */
[C---:B------:R-:W-:Y:S02]  /*a100*/  IADD3 R51, P5, R12.reuse, 0x20, RZ ;  /* 0x000000200c337810 */ /* 0x040fe40007fbe0ff */
[----:B------:R-:W-:-:S02]  /*a110*/  IADD3 R53, P4, R12, 0x3000, RZ ;  /* 0x000030000c357810 */ /* 0x000fc40007f9e0ff */
[----:B------:R-:W-:Y:S02]  /*a120*/  LOP3.LUT R6, R51, 0x180, RZ, 0xc0, !PT ;  /* 0x0000018033067812 */ /* 0x000fe400078ec0ff */
[----:B------:R-:W-:Y:S02]  /*a130*/  F2FP.BF16.F32.PACK_AB R11, R132, R11 ;  /* 0x0000000b840b723e */ /* 0x000fe400000010ff */
[----:B------:R-:W-:Y:S02]  /*a140*/  SHF.R.U64 R6, R6, 0x3, RZ ;  /* 0x0000000306067819 */ /* 0x000fe400000012ff */
[----:B------:R-:W-:Y:S02]  /*a150*/  F2FP.BF16.F32.PACK_AB R8, R133, R8 ;  /* 0x000000088508723e */ /* 0x000fe400000010ff */
[----:B------:R-:W-:Y:S02]  /*a160*/  LOP3.LUT R24, R6, R51, RZ, 0x3c, !PT ;  /* 0x0000003306187212 */ /* 0x000fe400078e3cff */
[----:B------:R-:W-:-:S02]  /*a170*/  LOP3.LUT R6, R53, 0x180, RZ, 0xc0, !PT ;  /* 0x0000018035067812 */ /* 0x000fc400078ec0ff */
[----:B------:R-:W-:Y:S02]  /*a180*/  F2FP.BF16.F32.PACK_AB R35, R94, R35 ;  /* 0x000000235e23723e */ /* 0x000fe400000010ff */
[----:B------:R-:W-:Y:S02]  /*a190*/  F2FP.BF16.F32.PACK_AB R32, R95, R32 ;  /* 0x000000205f20723e */ /* 0x000fe400000010ff */
[----:B------:R-:W-:Y:S02]  /*a1a0*/  F2FP.BF16.F32.PACK_AB R29, R108, R29 ;  /* 0x0000001d6c1d723e */ /* 0x000fe400000010ff */
[----:B------:R-:W-:Y:S02]  /*a1b0*/  F2FP.BF16.F32.PACK_AB R26, R109, R26 ;  /* 0x0000001a6d1a723e */ /* 0x000fe400000010ff */
[----:B------:R-:W-:Y:S02]  /*a1c0*/  SEL R36, R37, R34, P0 ;  /* 0x0000002225247207 */ /* 0x000fe40000000000 */
[----:B------:R-:W-:-:S02]  /*a1d0*/  F2FP.BF16.F32.PACK_AB R21, R118, R21 ;  /* 0x000000157615723e */ /* 0x000fc400000010ff */
[----:B------:R-:W-:Y:S02]  /*a1e0*/  F2FP.BF16.F32.PACK_AB R14, R119, R14 ;  /* 0x0000000e770e723e */ /* 0x000fe400000010ff */
[----:B------:R-:W-:Y:S02]  /*a1f0*/  SEL R37, R34, R37, P0 ;  /* 0x0000002522257207 */ /* 0x000fe40000000000 */
[----:B------:R-:W-:Y:S02]  /*a200*/  IADD3 R55, P3, R12, 0x3020, RZ ;  /* 0x000030200c377810 */ /* 0x000fe40007f7e0ff */
[----:B------:R-:W-:Y:S02]  /*a210*/  F2FP.BF16.F32.PACK_AB R31, R102, R31 ;  /* 0x0000001f661f723e */ /* 0x000fe400000010ff */
[----:B------:R-:W-:Y:S01]  /*a220*/  F2FP.BF16.F32.PACK_AB R28, R103, R28 ;  /* 0x0000001c671c723e */ /* 0x000fe200000010ff */
[----:B------:R-:W-:Y:S01]  /*a230*/  IMAD.X R15, RZ, RZ, R13, P3 ;  /* 0x000000ffff0f7224 */ /* 0x000fe200018e060d */
[----:B------:R-:W-:-:S02]  /*a240*/  F2FP.BF16.F32.PACK_AB R25, R116, R25 ;  /* 0x000000197419723e */ /* 0x000fc400000010ff */
[----:B------:R-:W-:Y:S02]  /*a250*/  F2FP.BF16.F32.PACK_AB R20, R117, R20 ;  /* 0x000000147514723e */ /* 0x000fe400000010ff */
[----:B------:R-:W-:Y:S02]  /*a260*/  SEL R34, R33, R30, P0 ;  /* 0x0000001e21227207 */ /* 0x000fe40000000000 */
[----:B------:R-:W-:Y:S02]  /*a270*/  SEL R33, R30, R33, P0 ;  /* 0x000000211e217207 */ /* 0x000fe40000000000 */
[----:B------:R-:W-:Y:S02]  /*a280*/  SEL R40, R11, R8, P0 ;  /* 0x000000080b287207 */ /* 0x000fe40000000000 */
[----:B------:R-:W-:Y:S02]  /*a290*/  SEL R45, R8, R11, P0 ;  /* 0x0000000b082d7207 */ /* 0x000fe40000000000 */
[----:B------:R-:W-:-:S02]  /*a2a0*/  SHF.R.U64 R6, R6, 0x3, RZ ;  /* 0x0000000306067819 */ /* 0x000fc400000012ff */
[----:B------:R-:W-:Y:S02]  /*a2b0*/  F2FP.BF16.F32.PACK_AB R127, R127, R10 ;  /* 0x0000000a7f7f723e */ /* 0x000fe400000010ff */
[----:B------:R-:W-:Y:S02]  /*a2c0*/  SEL R30, R29, R26, P0 ;  /* 0x0000001a1d1e7207 */ /* 0x000fe40000000000 */
[----:B------:R-:W-:Y:S02]  /*a2d0*/  SEL R8, R35, R32, P0 ;  /* 0x0000002023087207 */ /* 0x000fe40000000000 */
[C---:B------:R-:W-:Y:S02]  /*a2e0*/  LOP3.LUT R7, R12.reuse, 0x180, RZ, 0xc0, !PT ;  /* 0x000001800c077812 */ /* 0x040fe400078ec0ff */
[----:B------:R-:W-:Y:S02]  /*a2f0*/  IADD3 R57, P2, R12, 0x6000, RZ ;  /* 0x000060000c397810 */ /* 0x000fe40007f5e0ff */
[----:B------:R-:W-:-:S02]  /*a300*/  SEL R29, R26, R29, P0 ;  /* 0x0000001d1a1d7207 */ /* 0x000fc40000000000 */
[----:B------:R-:W-:Y:S02]  /*a310*/  SEL R35, R32, R35, P0 ;  /* 0x0000002320237207 */ /* 0x000fe40000000000 */
[----:B------:R-:W-:Y:S02]  /*a320*/  SEL R44, R21, R14, P0 ;  /* 0x0000000e152c7207 */ /* 0x000fe40000000000 */
[----:B------:R-:W-:Y:S01]  /*a330*/  SEL R47, R14, R21, P0 ;  /* 0x000000150e2f7207 */ /* 0x000fe20000000000 */
[--C-:B------:R-:W-:Y:S01]  /*a340*/  IMAD.X R21, RZ, RZ, R13.reuse, P4 ;  /* 0x000000ffff157224 */ /* 0x100fe200020e060d */
[----:B------:R-:W-:Y:S02]  /*a350*/  LOP3.LUT R10, R55, 0x180, RZ, 0xc0, !PT ;  /* 0x00000180370a7812 */ /* 0x000fe400078ec0ff */
[----:B------:R-:W-:Y:S02]  /*a360*/  SEL R26, R25, R20, P0 ;  /* 0x00000014191a7207 */ /* 0x000fe40000000000 */
[----:B------:R-:W-:Y:S01]  /*a370*/  SEL R39, R20, R25, P0 ;  /* 0x0000001914277207 */ /* 0x000fe20000000000 */
[----:B------:R-:W-:Y:S01]  /*a380*/  IMAD.X R25, RZ, RZ, R13, P5 ;  /* 0x000000ffff197224 */ /* 0x000fe200028e060d */
[----:B------:R-:W-:-:S02]  /*a390*/  SEL R32, R31, R28, P0 ;  /* 0x0000001c1f207207 */ /* 0x000fc40000000000 */
[----:B------:R-:W-:Y:S02]  /*a3a0*/  SEL R31, R28, R31, P0 ;  /* 0x0000001f1c1f7207 */ /* 0x000fe40000000000 */
[----:B------:R-:W-:Y:S02]  /*a3b0*/  LOP3.LUT R20, R6, R53, RZ, 0x3c, !PT ;  /* 0x0000003506147212 */ /* 0x000fe400078e3cff */
[----:B------:R-:W-:Y:S02]  /*a3c0*/  SHF.R.U64 R7, R7, 0x3, RZ ;  /* 0x0000000307077819 */ /* 0x000fe400000012ff */
[----:B------:R-:W-:Y:S02]  /*a3d0*/  LOP3.LUT R28, R57, 0x180, RZ, 0xc0, !PT ;  /* 0x00000180391c7812 */ /* 0x000fe400078ec0ff */
[----:B------:R-:W-:Y:S02]  /*a3e0*/  SHF.R.U64 R10, R10, 0x3, RZ ;  /* 0x000000030a0a7819 */ /* 0x000fe400000012ff */
[----:B------:R-:W-:-:S02]  /*a3f0*/  IADD3 R59, P1, R12, 0x6020, RZ ;  /* 0x000060200c3b7810 */ /* 0x000fc40007f3e0ff */
[----:B------:R-:W-:Y:S02]  /*a400*/  MOV R53, R20 ;  /* 0x0000001400357202 */ /* 0x000fe40000000f00 */
[----:B------:R-:W-:Y:S01]  /*a410*/  LOP3.LUT R12, R7, R12, RZ, 0x3c, !PT ;  /* 0x0000000c070c7212 */ /* 0x000fe200078e3cff */
[----:B------:R-:W-:Y:S01]  /*a420*/  IMAD.X R7, RZ, RZ, R13, P1 ;  /* 0x000000ffff077224 */ /* 0x000fe200008e060d */
[----:B------:R-:W-:Y:S02]  /*a430*/  SHF.R.U64 R28, R28, 0x3, RZ ;  /* 0x000000031c1c7819 */ /* 0x000fe400000012ff */
[----:B------:R-:W-:Y:S02]  /*a440*/  LOP3.LUT R14, R10, R55, RZ, 0x3c, !PT ;  /* 0x000000370a0e7212 */ /* 0x000fe400078e3cff */
[----:B------:R-:W-:Y:S02]  /*a450*/  SEL R46, R126, R127, P0 ;  /* 0x0000007f7e2e7207 */ /* 0x000fe40000000000 */
[----:B------:R-:W-:-:S02]  /*a460*/  SEL R127, R127, R126, P0 ;  /* 0x0000007e7f7f7207 */ /* 0x000fc40000000000 */
[-C--:B------:R-:W-:Y:S02]  /*a470*/  IADD3.X R11, RZ, R13.reuse, RZ, P2, !PT ;  /* 0x0000000dff0b7210 */ /* 0x080fe400017fe4ff */
[----:B------:R-:W-:Y:S02]  /*a480*/  MOV R55, R12 ;  /* 0x0000000c00377202 */ /* 0x000fe40000000f00 */
[----:B------:R-:W-:Y:S02]  /*a490*/  MOV R54, R24 ;  /* 0x0000001800367202 */ /* 0x000fe40000000f00 */
[----:B------:R-:W-:Y:S02]  /*a4a0*/  LOP3.LUT R10, R28, R57, RZ, 0x3c, !PT ;  /* 0x000000391c0a7212 */ /* 0x000fe400078e3cff */
[----:B------:R-:W-:Y:S02]  /*a4b0*/  MOV R52, R14 ;  /* 0x0000000e00347202 */ /* 0x000fe40000000f00 */
[----:B------:R-:W-:-:S02]  /*a4c0*/  LOP3.LUT R50, R59, 0x180, RZ, 0xc0, !PT ;  /* 0x000001803b327812 */ /* 0x000fc400078ec0ff */
[----:B------:R-:W-:Y:S02]  /*a4d0*/  MOV R51, R10 ;  /* 0x0000000a00337202 */ /* 0x000fe40000000f00 */
[----:B------:R-:W-:Y:S02]  /*a4e0*/  SHF.R.U64 R50, R50, 0x3, RZ ;  /* 0x0000000332327819 */ /* 0x000fe400000012ff */
[----:B------:R-:W-:Y:S02]  /*a4f0*/  PLOP3.LUT P2, PT, PT, PT, UP0, 0x80, 0x0 ;  /* 0x000000000000781c */ /* 0x000fe40003f4f008 */
[----:B------:R-:W-:-:S04]  /*a500*/  LOP3.LUT R6, R50, R59, RZ, 0x3c, !PT ;  /* 0x0000003b32067212 */ /* 0x000fc800078e3cff */
[----:B------:R-:W-:Y:S01]  /*a510*/  MOV R50, R6 ;  /* 0x0000000600327202 */ /* 0x000fe20000000f00 */
[----:B------:R-:W-:Y:S02]  /*a520*/  IMAD.U32 R6, RZ, RZ, UR6 ;  /* 0x00000006ff067e24 */ /* 0x000fe4000f8e00ff */
[----:B------:R-:W-:Y:S01]  /*a530*/  IMAD.U32 R7, RZ, RZ, UR7 ;  /* 0x00000007ff077e24 */ /* 0x000fe2000f8e00ff */
[----:B------:R-:W-:Y:S01]  /*a540*/  ULDC.64 UR6, c[0x0][0xc08] ;  /* 0x0003020000067ab9 */ /* 0x000fe20000000a00 */
[----:B--2---:R-:W-:Y:S01]  /*a550*/  LOP3.LUT R20, R9, 0x2, RZ, 0x3c, !PT ;  /* 0x0000000209147812 */ /* 0x004fe200078e3cff */
[----:B------:R-:W-:Y:S04]  /*a560*/  SHFL.IDX PT, R13, R8, R9, 0x1c1f ;  /* 0x001c1f09080d7589 */ /* 0x000fe800000e0000 */
[----:B------:R-:W0:Y:S04]  /*a570*/  SHFL.IDX PT, R24, R35, R20, 0x1c1f ;  /* 0x001c1f1423187589 */ /* 0x000e2800000e0000 */
[----:B------:R-:W-:Y:S04]  /*a580*/  SHFL.IDX PT, R36, R36, R9, 0x1c1f ;  /* 0x001c1f0924247589 */ /* 0x000fe800000e0000 */
[----:B------:R-:W1:Y:S04]  /*a590*/  SHFL.IDX PT, R37, R37, R20, 0x1c1f ;  /* 0x001c1f1425257589 */ /* 0x000e6800000e0000 */
[----:B------:R-:W-:Y:S04]  /*a5a0*/  SHFL.IDX PT, R15, R32, R9, 0x1c1f ;  /* 0x001c1f09200f7589 */ /* 0x000fe800000e0000 */
[----:B------:R-:W-:Y:S04]  /*a5b0*/  SHFL.IDX PT, R28, R31, R20, 0x1c1f ;  /* 0x001c1f141f1c7589 */ /* 0x000fe800000e0000 */
[----:B------:R-:W-:Y:S04]  /*a5c0*/  SHFL.IDX PT, R34, R34, R9, 0x1c1f ;  /* 0x001c1f0922227589 */ /* 0x000fe800000e0000 */
[----:B------:R-:W2:Y:S01]  /*a5d0*/  SHFL.IDX PT, R33, R33, R20, 0x1c1f ;  /* 0x001c1f1421217589 */ /* 0x000ea200000e0000 */
[----:B0-----:R-:W-:-:S03]  /*a5e0*/  SEL R11, R24, R13, P0 ;  /* 0x0000000d180b7207 */ /* 0x001fc60000000000 */
[----:B------:R-:W-:Y:S04]  /*a5f0*/  SHFL.IDX PT, R42, R42, R9, 0x1c1f ;  /* 0x001c1f092a2a7589 */ /* 0x000fe800000e0000 */
[----:B------:R-:W0:Y:S01]  /*a600*/  SHFL.IDX PT, R27, R27, R20, 0x1c1f ;  /* 0x001c1f141b1b7589 */ /* 0x000e2200000e0000 */
[----:B-1----:R-:W-:Y:S02]  /*a610*/  SEL R8, R36, R37, P0 ;  /* 0x0000002524087207 */ /* 0x002fe40000000000 */
[----:B------:R-:W-:Y:S01]  /*a620*/  SEL R10, R37, R36, P0 ;  /* 0x00000024250a7207 */ /* 0x000fe20000000000 */
[----:B------:R-:W-:Y:S04]  /*a630*/  SHFL.IDX PT, R30, R30, R9, 0x1c1f ;  /* 0x001c1f091e1e7589 */ /* 0x000fe800000e0000 */
[----:B------:R-:W1:Y:S04]  /*a640*/  SHFL.IDX PT, R29, R29, R20, 0x1c1f ;  /* 0x001c1f141d1d7589 */ /* 0x000e6800000e0000 */
[----:B------:R1:W-:Y:S04]  /*a650*/  SHFL.IDX PT, R21, R26, R9, 0x1c1f ;  /* 0x001c1f091a157589 */ /* 0x0003e800000e0000 */
[----:B------:R-:W-:Y:S01]  /*a660*/  SHFL.IDX PT, R44, R44, R9, 0x1c1f ;  /* 0x001c1f092c2c7589 */ /* 0x000fe200000e0000 */
[----:B--2---:R-:W-:-:S02]  /*a670*/  SEL R12, R34, R33, P0 ;  /* 0x00000021220c7207 */ /* 0x004fc40000000000 */
[----:B------:R-:W-:Y:S01]  /*a680*/  SEL R14, R33, R34, P0 ;  /* 0x00000022210e7207 */ /* 0x000fe20000000000 */
[----:B------:R-:W-:Y:S04]  /*a690*/  SHFL.IDX PT, R32, R39, R20, 0x1c1f ;  /* 0x001c1f1427207589 */ /* 0x000fe800000e0000 */
[----:B------:R-:W2:Y:S01]  /*a6a0*/  SHFL.IDX PT, R47, R47, R20, 0x1c1f ;  /* 0x001c1f142f2f7589 */ /* 0x000ea200000e0000 */
[----:B0-----:R-:W-:Y:S02]  /*a6b0*/  SEL R25, R42, R27, P0 ;  /* 0x0000001b2a197207 */ /* 0x001fe40000000000 */
[----:B------:R-:W-:Y:S01]  /*a6c0*/  SEL R27, R27, R42, P0 ;  /* 0x0000002a1b1b7207 */ /* 0x000fe20000000000 */
[----:B------:R-:W-:Y:S04]  /*a6d0*/  SHFL.IDX PT, R38, R38, R9, 0x1c1f ;  /* 0x001c1f0926267589 */ /* 0x000fe800000e0000 */
[----:B------:R-:W-:Y:S01]  /*a6e0*/  SHFL.IDX PT, R46, R46, R9, 0x1c1f ;  /* 0x001c1f092e2e7589 */ /* 0x000fe200000e0000 */
[----:B-1----:R-:W-:-:S03]  /*a6f0*/  SEL R26, R29, R30, P0 ;  /* 0x0000001e1d1a7207 */ /* 0x002fc60000000000 */
[----:B------:R-:W0:Y:S04]  /*a700*/  SHFL.IDX PT, R41, R41, R20, 0x1c1f ;  /* 0x001c1f1429297589 */ /* 0x000e2800000e0000 */
[----:B------:R-:W1:Y:S04]  /*a710*/  SHFL.IDX PT, R127, R127, R20, 0x1c1f ;  /* 0x001c1f147f7f7589 */ /* 0x000e6800000e0000 */
[----:B------:R-:W-:Y:S04]  /*a720*/  SHFL.IDX PT, R40, R40, R9, 0x1c1f ;  /* 0x001c1f0928287589 */ /* 0x000fe800000e0000 */
[----:B------:R3:W-:Y:S01]  /*a730*/  SHFL.IDX PT, R48, R48, R9, 0x1c1f ;  /* 0x001c1f0930307589 */ /* 0x0007e200000e0000 */
[----:B--2---:R-:W-:-:S03]  /*a740*/  SEL R31, R47, R44, P0 ;  /* 0x0000002c2f1f7207 */ /* 0x004fc60000000000 */
[----:B------:R-:W2:Y:S04]  /*a750*/  SHFL.IDX PT, R45, R45, R20, 0x1c1f ;  /* 0x001c1f142d2d7589 */ /* 0x000ea800000e0000 */
[----:B------:R-:W4:Y:S01]  /*a760*/  SHFL.IDX PT, R49, R49, R20, 0x1c1f ;  /* 0x001c1f1431317589 */ /* 0x000f2200000e0000 */
[----:B---3--:R-:W-:Y:S01]  /*a770*/  SEL R9, R13, R24, P0 ;  /* 0x000000180d097207 */ /* 0x008fe20000000000 */
[----:B------:R-:W-:Y:S01]  /*a780*/  BAR.SYNC.DEFER_BLOCKING 0x1, 0x180 ;  /* 0x0046000000007b1d */ /* 0x000fe20000010000 */
        /* <DEDUP_REMOVED lines=8> */
[----:B-1----:R-:W-:Y:S01]  /*a810*/  SEL R33, R46, R127, P0 ;  /* 0x0000007f2e217207 */ /* 0x002fe20000000000 */
[----:B------:R-:W-:Y:S01]  /*a820*/  UISETP.NE.U32.AND UP1, UPT, UR6, URZ, UPT ;  /* 0x0000003f0600728c */ /* 0x000fe2000bf25070 */
[----:B------:R-:W-:Y:S01]  /*a830*/  SEL R35, R127, R46, P0 ;  /* 0x0000002e7f237207 */ /* 0x000fe20000000000 */
[----:B------:R-:W-:Y:S01]  /*a840*/  UMOV UR4, URZ ;  /* 0x0000003f00047c82 */ /* 0x000fe20008000000 */
[----:B--2---:R-:W-:Y:S01]  /*a850*/  SEL R36, R40, R45, P0 ;  /* 0x0000002d28247207 */ /* 0x004fe20000000000 */
[----:B------:R-:W-:Y:S01]  /*a860*/  ULDC UR8, c[0x0][0xa88] ;  /* 0x0002a20000087ab9 */ /* 0x000fe20000000800 */
[----:B------:R-:W-:Y:S01]  /*a870*/  SEL R38, R45, R40, P0 ;  /* 0x000000282d267207 */ /* 0x000fe20000000000 */
[----:B------:R0:W-:Y:S01]  /*a880*/  STSM.16.M88.4 [R55], R8 ;  /* 0x0000000837007844 */ /* 0x0001e20000000200 */
[----:B----4-:R-:W-:Y:S01]  /*a890*/  SEL R37, R48, R49, P0 ;  /* 0x0000003130257207 */ /* 0x010fe20000000000 */
[----:B------:R-:W1:Y:S01]  /*a8a0*/  LDC R41, c[0x0][0xbe8] ;  /* 0x0002fa00ff297b82 */ /* 0x000e620000000800 */
[----:B------:R-:W-:Y:S01]  /*a8b0*/  SEL R39, R49, R48, P0 ;  /* 0x0000003031277207 */ /* 0x000fe20000000000 */
        /* <DEDUP_REMOVED lines=8> */
[----:B-1----:R-:W-:Y:S01]  /*a940*/  ISETP.NE.AND P1, PT, R41, 0x1, PT ;  /* 0x000000012900780c */ /* 0x002fe20003f25270 */
[----:B--2---:R-:W-:-:S04]  /*a950*/  VIADD R12, R17, UR44 ;  /* 0x0000002c110c7c36 */ /* 0x004fc80008000000 */
[----:B------:R-:W-:-:S05]  /*a960*/  PLOP3.LUT P0, PT, PT, PT, UP1, 0x80, 0x0 ;  /* 0x000000000000781c */ /* 0x000fca0003f0f018 */
[----:B------:R-:W-:-:S03]  /*a970*/  @UP1 ULEA UR6, UP2, UR41, UR6, 0x2 ;  /* 0x0000000629061291 */ /* 0x000fc6000f84103f */
[----:B------:R-:W0:Y:S01]  /*a980*/  @P1 LDC R9, c[0x0][0xbec] ;  /* 0x0002fb00ff091b82 */ /* 0x000e220000000800 */
[----:B------:R-:W-:Y:S02]  /*a990*/  @UP1 ULEA.HI.X UR7, UR41, UR7, UR42, 0x2, UP2 ;  /* 0x0000000729071291 */ /* 0x000fe400090f142a */
[----:B------:R-:W-:-:S04]  /*a9a0*/  IMAD.U32 R14, RZ, RZ, UR6 ;  /* 0x00000006ff0e7e24 */ /* 0x000fc8000f8e00ff */
        /* <DEDUP_REMOVED lines=10> */
.L_x_12502:
[----:B------:R-:W-:Y:S01]  /*aa50*/  USHF.R.S32.HI UR14, URZ, 0x1f, UR43 ;  /* 0x0000001f3f0e7899 */ /* 0x000fe2000801142b */
[----:B------:R-:W-:Y:S01]  /*aa60*/  @P1 IMAD.HI.U32 R7, R12, R9, RZ ;  /* 0x000000090c071227 */ /* 0x000fe200078e00ff */
[----:B------:R-:W-:Y:S01]  /*aa70*/  ULDC.64 UR12, c[0x0][0xb90] ;  /* 0x0002e400000c7ab9 */ /* 0x000fe20000000a00 */
[----:B------:R-:W-:Y:S01]  /*aa80*/  USHF.R.S32.HI UR9, URZ, 0x1f, UR4 ;  /* 0x0000001f3f097899 */ /* 0x000fe20008011404 */
[----:B------:R-:W0:Y:S01]  /*aa90*/  @P1 LDC R47, c[0x0][0xbec] ;  /* 0x0002fb00ff2f1b82 */ /* 0x000e220000000800 */
[----:B------:R-:W-:Y:S01]  /*aaa0*/  UIMAD UR10, UR14, UR12, URZ ;  /* 0x0000000c0e0a72a4 */ /* 0x000fe2000f8e023f */
[----:B------:R-:W-:Y:S01]  /*aab0*/  IMAD.MOV.U32 R6, RZ, RZ, R12 ;  /* 0x000000ffff067224 */ /* 0x000fe200078e000c */
[----:B------:R-:W-:Y:S01]  /*aac0*/  UMOV UR8, UR4 ;  /* 0x0000000400087c82 */ /* 0x000fe20008000000 */
[----:B------:R-:W-:Y:S01]  /*aad0*/  @P1 SHF.R.U32.HI R6, RZ, R10, R7 ;  /* 0x0000000aff061219 */ /* 0x000fe20000011607 */
[----:B------:R-:W-:Y:S01]  /*aae0*/  USEL UR42, UR42, URZ, !UP0 ;  /* 0x0000003f2a2a7287 */ /* 0x000fe2000c000000 */
[----:B------:R-:W-:Y:S01]  /*aaf0*/  IMAD R7, R152, 0x20, R18 ;  /* 0x0000002098077824 */ /* 0x000fe200078e0212 */
[----:B------:R-:W-:Y:S01]  /*ab00*/  UIMAD.WIDE.U32 UR6, UR43, UR12, UR8 ;  /* 0x0000000c2b0672a5 */ /* 0x000fe2000f8e0008 */
[----:B---3--:R-:W-:Y:S01]  /*ab10*/  VIADD R14, R155, UR44 ;  /* 0x0000002c9b0e7c36 */ /* 0x008fe20008000000 */
[----:B------:R-:W-:Y:S01]  /*ab20*/  UIMAD UR10, UR43, UR13, UR10 ;  /* 0x0000000d2b0a72a4 */ /* 0x000fe2000f8e020a */
[----:B------:R-:W-:Y:S01]  /*ab30*/  IMAD.MOV R10, RZ, RZ, -R6 ;  /* 0x000000ffff0a7224 */ /* 0x000fe200078e0a06 */
[----:B------:R-:W-:Y:S01]  /*ab40*/  USEL UR41, UR41, URZ, !UP0 ;  /* 0x0000003f29297287 */ /* 0x000fe2000c000000 */
[----:B------:R-:W-:Y:S01]  /*ab50*/  IMAD.WIDE R4, R7, 0x2, R4 ;  /* 0x0000000207047825 */ /* 0x000fe200078e0204 */
[----:B------:R-:W-:Y:S01]  /*ab60*/  ULDC.64 UR12, c[0x0][0xb98] ;  /* 0x0002e600000c7ab9 */ /* 0x000fe20000000a00 */
[----:B------:R-:W-:-:S02]  /*ab70*/  UIADD3 UR7, UR7, UR10, URZ ;  /* 0x0000000a07077290 */ /* 0x000fc4000fffe03f */
[----:B------:R-:W-:Y:S01]  /*ab80*/  UIMAD UR8, UR42, UR12, URZ ;  /* 0x0000000c2a0872a4 */ /* 0x000fe2000f8e023f */
[----:B------:R-:W-:Y:S01]  /*ab90*/  IMAD R9, R41, R10, R12 ;  /* 0x0000000a29097224 */ /* 0x000fe200078e020c */
[----:B------:R-:W-:Y:S01]  /*aba0*/  UIMAD.WIDE.U32 UR6, UR41, UR12, UR6 ;  /* 0x0000000c290672a5 */ /* 0x000fe2000f8e0006 */
[----:B------:R-:W-:Y:S01]  /*abb0*/  SHF.R.S32.HI R10, RZ, 0x1f, R6 ;  /* 0x0000001fff0a7819 */ /* 0x000fe20000011406 */
[----:B------:R-:W-:Y:S01]  /*abc0*/  UIMAD UR8, UR41, UR13, UR8 ;  /* 0x0000000d290872a4 */ /* 0x000fe2000f8e0208 */
[----:B------:R-:W-:Y:S01]  /*abd0*/  IADD3 R21, P2, R4, 0x1800, RZ ;  /* 0x0000180004157810 */ /* 0x000fe20007f5e0ff */
[----:B------:R-:W-:Y:S01]  /*abe0*/  ULDC.64 UR10, c[0x0][0xb88] ;  /* 0x0002e200000a7ab9 */ /* 0x000fe20000000a00 */
[----:B------:R-:W-:Y:S01]  /*abf0*/  SHF.R.S32.HI R7, RZ, 0x1f, R9 ;  /* 0x0000001fff077819 */ /* 0x000fe20000011409 */
[----:B-----5:R-:W-:Y:S01]  /*ac00*/  IMAD R45, R8, R41, RZ ;  /* 0x00000029082d7224 */ /* 0x020fe200078e02ff */
[----:B------:R-:W-:Y:S01]  /*ac10*/  IADD3 R6, P0, R6, UR6, RZ ;  /* 0x0000000606067c10 */ /* 0x000fe2000ff1e0ff */
[----:B------:R-:W-:Y:S01]  /*ac20*/  IMAD.U32 R11, RZ, RZ, UR8 ;  /* 0x00000008ff0b7e24 */ /* 0x000fe2000f8e00ff */
[----:B------:R-:W-:Y:S01]  /*ac30*/  LOP3.LUT R20, R21, 0x180, RZ, 0xc0, !PT ;  /* 0x0000018015147812 */ /* 0x000fe200078ec0ff */
[----:B------:R-:W-:Y:S01]  /*ac40*/  IMAD R12, R7, UR10, RZ ;  /* 0x0000000a070c7c24 */ /* 0x000fe2000f8e02ff */
[----:B------:R-:W-:-:S02]  /*ac50*/  IADD3 R29, P6, R4, 0x3000, RZ ;  /* 0x00003000041d7810 */ /* 0x000fc40007fde0ff */
[----:B------:R-:W-:Y:S01]  /*ac60*/  IADD3.X R7, R10, UR7, R11, P0, !PT ;  /* 0x000000070a077c10 */ /* 0x000fe200087fe40b */
[C---:B------:R-:W-:Y:S01]  /*ac70*/  IMAD R11, R9.reuse, UR11, R12 ;  /* 0x0000000b090b7c24 */ /* 0x040fe2000f8e020c */
[----:B------:R-:W-:Y:S01]  /*ac80*/  ULDC.64 UR6, c[0x0][0xb50] ;  /* 0x0002d40000067ab9 */ /* 0x000fe20000000a00 */
[----:B------:R-:W-:Y:S01]  /*ac90*/  SHF.R.U64 R20, R20, 0x3, RZ ;  /* 0x0000000314147819 */ /* 0x000fe200000012ff */
[----:B------:R-:W-:Y:S01]  /*aca0*/  IMAD.WIDE.U32 R6, R9, UR10, R6 ;  /* 0x0000000a09067c25 */ /* 0x000fe2000f8e0006 */
[----:B------:R-:W-:Y:S02]  /*acb0*/  ULDC.64 UR10, c[0x0][0xaa0] ;  /* 0x0002a800000a7ab9 */ /* 0x000fe40000000a00 */
[----:B------:R-:W-:Y:S01]  /*acc0*/  LOP3.LUT R20, R20, R21, RZ, 0x3c, !PT ;  /* 0x0000001514147212 */ /* 0x000fe200078e3cff */
[----:B------:R-:W-:Y:S01]  /*acd0*/  IMAD.IADD R7, R7, 0x1, R11 ;  /* 0x0000000107077824 */ /* 0x000fe200078e020b */
[----:B------:R-:W-:Y:S01]  /*ace0*/  LEA R10, P0, R6, UR6, 0x2 ;  /* 0x00000006060a7c11 */ /* 0x000fe2000f8010ff */
[----:B------:R-:W-:Y:S01]  /*acf0*/  IMAD.X R21, RZ, RZ, R5, P2 ;  /* 0x000000ffff157224 */ /* 0x000fe200010e0605 */
[----:B------:R-:W-:-:S02]  /*ad00*/  IADD3 R13, P5, R4, 0x4800, RZ ;  /* 0x00004800040d7810 */ /* 0x000fc40007fbe0ff */
[----:B------:R-:W-:Y:S01]  /*ad10*/  LEA.HI.X R11, R6, UR7, R7, 0x2, P0 ;  /* 0x00000007060b7c11 */ /* 0x000fe200080f1407 */
[----:B------:R-:W-:Y:S01]  /*ad20*/  SHFL.IDX PT, R36, R10, RZ, 0x1c1f ;  /* 0x001c1fff0a247589 */ /* 0x000fe200000e0000 */
[----:B------:R-:W-:Y:S01]  /*ad30*/  LOP3.LUT P0, RZ, R153, 0x3, RZ, 0xc0, !PT ;  /* 0x0000000399ff7812 */ /* 0x000fe2000780c0ff */
[----:B------:R-:W-:Y:S01]  /*ad40*/  VIADD R6, R14, 0x8 ;  /* 0x000000080e067836 */ /* 0x000fe20000000000 */
[----:B------:R-:W-:Y:S01]  /*ad50*/  IADD3 R33, P4, R4, 0x6000, RZ ;  /* 0x0000600004217810 */ /* 0x000fe20007f9e0ff */
[----:B------:R-:W1:Y:S01]  /*ad60*/  SHFL.IDX PT, R37, R11, RZ, 0x1c1f ;  /* 0x001c1fff0b257589 */ /* 0x000e6200000e0000 */
[-C--:B------:R-:W-:Y:S02]  /*ad70*/  ISETP.GE.OR P2, PT, R14, R45.reuse, P0 ;  /* 0x0000002d0e00720c */ /* 0x080fe40000746670 */
[----:B------:R-:W-:Y:S01]  /*ad80*/  ISETP.GE.OR P0, PT, R6, R45, P0 ;  /* 0x0000002d0600720c */ /* 0x000fe20000706670 */
[----:B------:R-:W-:Y:S01]  /*ad90*/  SHFL.IDX PT, R38, R10, 0x1, 0x1c1f ;  /* 0x003c1f000a267f89 */ /* 0x000fe200000e0000 */
[----:B------:R-:W-:Y:S01]  /*ada0*/  UIMAD UR8, UR9, UR10, URZ ;  /* 0x0000000a090872a4 */ /* 0x000fe2000f8e023f */
[----:B------:R-:W-:-:S02]  /*adb0*/  LOP3.LUT R9, R4, 0x180, RZ, 0xc0, !PT ;  /* 0x0000018004097812 */ /* 0x000fc400078ec0ff */
[----:B------:R-:W2:Y:S01]  /*adc0*/  SHFL.IDX PT, R39, R11, 0x1, 0x1c1f ;  /* 0x003c1f000b277f89 */ /* 0x000ea200000e0000 */
[----:B------:R-:W-:Y:S01]  /*add0*/  UIMAD.WIDE.U32 UR6, UR4, UR10, URZ ;  /* 0x0000000a040672a5 */ /* 0x000fe2000f8e003f */
[----:B------:R-:W-:Y:S02]  /*ade0*/  IADD3 R7, P3, R4, 0x7800, RZ ;  /* 0x0000780004077810 */ /* 0x000fe40007f7e0ff */
[----:B------:R-:W-:Y:S02]  /*adf0*/  LOP3.LUT R28, R29, 0x180, RZ, 0xc0, !PT ;  /* 0x000001801d1c7812 */ /* 0x000fe400078ec0ff */
[----:B------:R-:W-:Y:S02]  /*ae00*/  LOP3.LUT R12, R13, 0x180, RZ, 0xc0, !PT ;  /* 0x000001800d0c7812 */ /* 0x000fe400078ec0ff */
[----:B------:R-:W-:Y:S01]  /*ae10*/  LOP3.LUT R32, R33, 0x180, RZ, 0xc0, !PT ;  /* 0x0000018021207812 */ /* 0x000fe200078ec0ff */
[----:B-1----:R1:W-:Y:S01]  /*ae20*/  @!P2 ST.E desc[UR52][R36.64], R0 ;  /* 0x000000002400a985 */ /* 0x0023e2000c101934 */
[----:B------:R-:W-:Y:S01]  /*ae30*/  UIMAD UR8, UR4, UR11, UR8 ;  /* 0x0000000b040872a4 */ /* 0x000fe2000f8e0208 */
[----:B------:R-:W-:Y:S01]  /*ae40*/  SHF.R.U64 R9, R9, 0x3, RZ ;  /* 0x0000000309097819 */ /* 0x000fe200000012ff */
[----:B------:R-:W-:Y:S01]  /*ae50*/  IMAD.X R25, RZ, RZ, R5, P3 ;  /* 0x000000ffff197224 */ /* 0x000fe200018e0605 */
[----:B------:R-:W-:Y:S01]  /*ae60*/  ULDC.64 UR10, c[0x0][0xae8] ;  /* 0x0002ba00000a7ab9 */ /* 0x000fe20000000a00 */
[----:B------:R-:W-:-:S02]  /*ae70*/  LOP3.LUT R6, R7, 0x180, RZ, 0xc0, !PT ;  /* 0x0000018007067812 */ /* 0x000fc400078ec0ff */
[----:B------:R-:W-:Y:S01]  /*ae80*/  SHF.R.U64 R28, R28, 0x3, RZ ;  /* 0x000000031c1c7819 */ /* 0x000fe200000012ff */
[----:B--2---:R2:W-:Y:S01]  /*ae90*/  @!P0 ST.E desc[UR52][R38.64], R2 ;  /* 0x0000000226008985 */ /* 0x0045e2000c101934 */
[----:B------:R-:W-:Y:S02]  /*aea0*/  SHF.R.U64 R12, R12, 0x3, RZ ;  /* 0x000000030c0c7819 */ /* 0x000fe400000012ff */
[----:B------:R-:W-:Y:S01]  /*aeb0*/  SHF.R.U64 R32, R32, 0x3, RZ ;  /* 0x0000000320207819 */ /* 0x000fe200000012ff */
[----:B-1----:R-:W-:Y:S01]  /*aec0*/  IMAD R0, R23, 0x60, R152 ;  /* 0x0000006017007824 */ /* 0x002fe200078e0298 */
[----:B------:R-:W-:Y:S01]  /*aed0*/  UIADD3 UR7, UR7, UR8, URZ ;  /* 0x0000000807077290 */ /* 0x000fe2000fffe03f */
[----:B------:R-:W-:Y:S01]  /*aee0*/  LOP3.LUT R8, R9, R4, RZ, 0x3c, !PT ;  /* 0x0000000409087212 */ /* 0x000fe200078e3cff */
[----:B------:R-:W-:Y:S01]  /*aef0*/  UIMAD UR4, UR14, UR10, URZ ;  /* 0x0000000a0e0472a4 */ /* 0x000fe2000f8e023f */
[----:B------:R-:W-:Y:S01]  /*af00*/  LOP3.LUT R28, R28, R29, RZ, 0x3c, !PT ;  /* 0x0000001d1c1c7212 */ /* 0x000fe200078e3cff */
[----:B--2---:R-:W1:Y:S01]  /*af10*/  @P1 LDC R39, c[0x0][0xbf0] ;  /* 0x0002fc00ff271b82 */ /* 0x004e620000000800 */
[----:B------:R-:W-:Y:S01]  /*af20*/  VIADD R36, R0, UR44 ;  /* 0x0000002c00247c36 */ /* 0x000fe20008000000 */
[----:B------:R-:W-:Y:S01]  /*af30*/  UIMAD UR4, UR43, UR11, UR4 ;  /* 0x0000000b2b0472a4 */ /* 0x000fe2000f8e0204 */
[----:B------:R-:W-:Y:S01]  /*af40*/  SHF.R.U64 R4, R6, 0x3, RZ ;  /* 0x0000000306047819 */ /* 0x000fe200000012ff */
[----:B------:R-:W-:Y:S01]  /*af50*/  UIMAD.WIDE.U32 UR6, UR43, UR10, UR6 ;  /* 0x0000000a2b0672a5 */ /* 0x000fe2000f8e0006 */
[----:B0-----:R-:W-:Y:S01]  /*af60*/  @P1 IMAD.HI.U32 R0, R36, R47, RZ ;  /* 0x0000002f24001227 */ /* 0x001fe200078e00ff */
[----:B------:R-:W-:Y:S01]  /*af70*/  ULDC.64 UR8, c[0x0][0xaf0] ;  /* 0x0002bc0000087ab9 */ /* 0x000fe20000000a00 */
[----:B------:R-:W-:Y:S01]  /*af80*/  LOP3.LUT R12, R12, R13, RZ, 0x3c, !PT ;  /* 0x0000000d0c0c7212 */ /* 0x000fe200078e3cff */
[----:B------:R-:W-:Y:S01]  /*af90*/  UIADD3 UR7, UR7, UR4, URZ ;  /* 0x0000000407077290 */ /* 0x000fe2000fffe03f */
[----:B------:R-:W-:Y:S01]  /*afa0*/  IMAD.MOV.U32 R37, RZ, RZ, R36 ;  /* 0x000000ffff257224 */ /* 0x000fe200078e0024 */
[----:B------:R-:W-:Y:S01]  /*afb0*/  UIMAD UR4, UR42, UR8, URZ ;  /* 0x000000082a0472a4 */ /* 0x000fe2000f8e023f */
[----:B------:R-:W-:Y:S01]  /*afc0*/  LOP3.LUT R32, R32, R33, RZ, 0x3c, !PT ;  /* 0x0000002120207212 */ /* 0x000fe200078e3cff */
[----:B------:R-:W-:Y:S01]  /*afd0*/  UIMAD.WIDE.U32 UR6, UR41, UR8, UR6 ;  /* 0x00000008290672a5 */ /* 0x000fe2000f8e0006 */
[--C-:B------:R-:W-:Y:S01]  /*afe0*/  IMAD.X R29, RZ, RZ, R5.reuse, P6 ;  /* 0x000000ffff1d7224 */ /* 0x100fe200030e0605 */
[----:B------:R-:W-:Y:S01]  /*aff0*/  UIMAD UR4, UR41, UR9, UR4 ;  /* 0x00000009290472a4 */ /* 0x000fe2000f8e0204 */
[--C-:B------:R-:W-:Y:S01]  /*b000*/  IMAD.X R13, RZ, RZ, R5.reuse, P5 ;  /* 0x000000ffff0d7224 */ /* 0x100fe200028e0605 */
[----:B------:R-:W-:Y:S01]  /*b010*/  LOP3.LUT R24, R4, R7, RZ, 0x3c, !PT ;  /* 0x0000000704187212 */ /* 0x000fe200078e3cff */
[----:B------:R-:W-:Y:S01]  /*b020*/  ULDC.64 UR8, c[0x0][0xae0] ;  /* 0x0002b80000087ab9 */ /* 0x000fe20000000a00 */
[--C-:B------:R-:W-:Y:S01]  /*b030*/  IMAD.MOV.U32 R9, RZ, RZ, R5.reuse ;  /* 0x000000ffff097224 */ /* 0x100fe200078e0005 */
[----:B-1----:R-:W-:Y:S01]  /*b040*/  @P1 SHF.R.U32.HI R37, RZ, R39, R0 ;  /* 0x00000027ff251219 */ /* 0x002fe20000011600 */
[----:B------:R-:W-:Y:S01]  /*b050*/  UIADD3 UR4, UR7, UR4, URZ ;  /* 0x0000000407047290 */ /* 0x000fe2000fffe03f */
[----:B------:R-:W-:-:S03]  /*b060*/  IMAD.X R33, RZ, RZ, R5, P4 ;  /* 0x000000ffff217224 */ /* 0x000fc600020e0605 */
[----:B------:R-:W5:Y:S01]  /*b070*/  LD.E.128 R8, desc[UR52][R8.64] ;  /* 0x0000003408087980 */ /* 0x000f62000c101d00 */
[--C-:B------:R-:W-:Y:S01]  /*b080*/  SHF.R.S32.HI R0, RZ, 0x1f, R37.reuse ;  /* 0x0000001fff007819 */ /* 0x100fe20000011425 */
[----:B------:R-:W-:Y:S02]  /*b090*/  IMAD.MOV R2, RZ, RZ, -R37 ;  /* 0x000000ffff027224 */ /* 0x000fe400078e0a25 */
        /* <DEDUP_REMOVED lines=12> */
[----:B------:R-:W-:-:S03]  /*b160*/  IMAD R0, R0, UR6, RZ ;  /* 0x0000000600007c24 */ /* 0x000fc6000f8e02ff */
[----:B------:R-:W5:Y:S01]  /*b170*/  LD.E.128 R24, desc[UR52][R24.64] ;  /* 0x0000003418187980 */ /* 0x000f62000c101d00 */
[----:B------:R-:W-:Y:S01]  /*b180*/  IMAD.WIDE.U32 R20, R37, UR8, R20 ;  /* 0x0000000825147c25 */ /* 0x000fe2000f8e0014 */
[----:B------:R-:W-:Y:S01]  /*b190*/  BSSY B1, `(.L_x_12503) ;  /* 0x0000023000017945 */ /* 0x000fe20003800000 */
[----:B------:R-:W-:Y:S01]  /*b1a0*/  SHF.R.S32.HI R42, RZ, 0x1f, R19 ;  /* 0x0000001fff2a7819 */ /* 0x000fe20000011413 */
[----:B------:R-:W-:Y:S01]  /*b1b0*/  @!PT LDS RZ, [RZ] ;  /* 0x00000000fffff984 */ /* 0x000fe20000000800 */
[----:B------:R-:W-:Y:S01]  /*b1c0*/  @!PT LDS RZ, [RZ] ;  /* 0x00000000fffff984 */ /* 0x000fe20000000800 */
[----:B------:R-:W-:Y:S01]  /*b1d0*/  @!PT LDS RZ, [RZ] ;  /* 0x00000000fffff984 */ /* 0x000fe20000000800 */
[----:B------:R-:W-:Y:S01]  /*b1e0*/  @!PT LDS RZ, [RZ] ;  /* 0x00000000fffff984 */ /* 0x000fe20000000800 */
[----:B------:R0:W-:Y:S06]  /*b1f0*/  MEMBAR.ALL.CTA ;  /* 0x0000000000007992 */ /* 0x0001ec0000008000 */
[----:B0-----:R-:W0:Y:S01]  /*b200*/  FENCE.VIEW.ASYNC.S ;  /* 0x00000000000073c6 */ /* 0x001e220000000000 */
[----:B------:R-:W-:-:S02]  /*b210*/  IMAD.IADD R21, R21, 0x1, R41 ;  /* 0x0000000115157824 */ /* 0x000fc400078e0229 */
[C---:B------:R-:W-:Y:S02]  /*b220*/  IMAD R37, R39.reuse, UR7, R0 ;  /* 0x0000000727257c24 */ /* 0x040fe4000f8e0200 */
[----:B------:R-:W-:Y:S02]  /*b230*/  VIADD R0, R152, UR44 ;  /* 0x0000002c98007c36 */ /* 0x000fe40008000000 */
[----:B------:R-:W-:Y:S01]  /*b240*/  IMAD.WIDE.U32 R20, R39, UR6, R20 ;  /* 0x0000000627147c25 */ /* 0x000fe2000f8e0014 */
[----:B------:R-:W-:Y:S02]  /*b250*/  ULDC.64 UR6, c[0x0][0xa80] ;  /* 0x0002a00000067ab9 */ /* 0x000fe40000000a00 */
[----:B------:R-:W-:Y:S01]  /*b260*/  ISETP.GE.AND P0, PT, R0, R45, PT ;  /* 0x0000002d0000720c */ /* 0x000fe20003f06270 */
[----:B------:R-:W-:Y:S01]  /*b270*/  VIADD R3, R3, 0x19c20 ;  /* 0x00019c2003037836 */ /* 0x000fe20000000000 */
[----:B------:R-:W-:Y:S02]  /*b280*/  IADD3 R21, R21, R37, RZ ;  /* 0x0000002515157210 */ /* 0x000fe40007ffe0ff */
[----:B------:R-:W-:-:S02]  /*b290*/  LEA R40, P1, R20, UR6, 0x1 ;  /* 0x0000000614287c11 */ /* 0x000fc4000f8208ff */
[----:B------:R-:W-:Y:S02]  /*b2a0*/  PRMT R3, RZ, 0x654, R3 ;  /* 0x00000654ff037816 */ /* 0x000fe40000000003 */
[----:B------:R-:W-:Y:S02]  /*b2b0*/  LEA.HI.X R41, R20, UR7, R21, 0x1, P1 ;  /* 0x0000000714297c11 */ /* 0x000fe400088f0c15 */
[----:B0-----:R0:W1:Y:S01]  /*b2c0*/  SHFL.IDX PT, R20, R40, RZ, 0x1c1f ;  /* 0x001c1fff28147589 */ /* 0x00106200000e0000 */
[----:B------:R0:W-:Y:S03]  /*b2d0*/  SYNCS.ARRIVE.TRANS64.RED.A1T0 RZ, [R3+URZ], RZ ;  /* 0x000000ff03ff79a7 */ /* 0x0001e6000810043f */
        /* <DEDUP_REMOVED lines=14> */
.L_x_12504:
[----:B------:R-:W-:Y:S05]  /*b3c0*/  BSYNC B1 ;  /* 0x0000000000017941 */ /* 0x000fea0003800000 */
.L_x_12503:
        /* <DEDUP_REMOVED lines=19> */
.L_x_12501:
        /* <DEDUP_REMOVED lines=35> */
.L_x_12506:
        /* <DEDUP_REMOVED lines=45> */
.L_x_12508:
[----:B------:R-:W-:Y:S05]  /*ba00*/  BSYNC B1 ;  /* 0x0000000000017941 */ /* 0x000fea0003800000 */
.L_x_12507:
        /* <DEDUP_REMOVED lines=61> */
.L_x_12510:
[----:B------:R-:W-:Y:S05]  /*bde0*/  BSYNC B1 ;  /* 0x0000000000017941 */ /* 0x000fea0003800000 */
.L_x_12509:
        /* <DEDUP_REMOVED lines=17> */
.L_x_12505:
[----:B------:R-:W-:Y:S05]  /*bf00*/  BSYNC B0 ;  /* 0x0000000000007941 */ /* 0x000fea0003800000 */
.L_x_12500:
[----:B------:R-:W-:Y:S02]  /*bf10*/  ULDC UR4, c[0x0][0xc3c] ;  /* 0x00030f0000047ab9 */ /* 0x000fe40000000800 */
[----:B------:R-:W-:-:S13]  /*bf20*/  ISETP.GE.AND P0, PT, R43, UR4, PT ;  /* 0x000000042b007c0c */ /* 0x000fda000bf06270 */
[----:B------:R-:W-:Y:S05]  /*bf30*/  @!P0 BRA `(.L_x_12511) ;  /* 0xffffff4c006c8947 */ /* 0x000fea000383ffff */
[----:B------:R-:W-:Y:S05]  /*bf40*/  EXIT ;  /* 0x000000000000794d */ /* 0x000fea0003800000 */
.L_x_12458:
        /* <DEDUP_REMOVED lines=32> */
[----:B------:R-:W-:Y:S01]  /*c150*/  MOV R24, RZ ;  /* 0x000000ff00187202 */ /* 0x000fe20000000f00 */
        /* <DEDUP_REMOVED lines=24> */
.L_x_12517:
        /* <DEDUP_REMOVED lines=12> */
.L_x_12516:
[----:B------:R-:W-:Y:S05]  /*c3a0*/  BSYNC B0 ;  /* 0x0000000000007941 */ /* 0x000fea0003800000 */
.L_x_12515:
        /* <DEDUP_REMOVED lines=21> */
.L_x_12513:
        /* <DEDUP_REMOVED lines=23> */
[----:B------:R-:W-:-:S05]  /*c670*/  IMAD.U32 R13, RZ, RZ, UR4 ;  /* 0x00000004ff0d7e24 */ /* 0x000fca000f8e00ff */
[----:B------:R0:W1:Y:S02]  /*c680*/  SHFL.IDX PT, R24, R10, R13, 0x1f ;  /* 0x00001f0d0a187589 */ /* 0x00006400000e0000 */
.L_x_12518:
[----:B-1----:R-:W-:Y:S01]  /*c690*/  IMAD R24, R24, R9, R14 ;  /* 0x0000000918187224 */ /* 0x002fe200078e020e */
[----:B------:R-:W-:Y:S01]  /*c6a0*/  IABS R12, R6 ;  /* 0x00000006000c7213 */ /* 0x000fe20000000000 */
[----:B------:R-:W-:Y:S02]  /*c6b0*/  IMAD.MOV.U32 R2, RZ, RZ, R16 ;  /* 0x000000ffff027224 */ /* 0x000fe400078e0010 */
[----:B------:R-:W-:Y:S02]  /*c6c0*/  IMAD.IADD R7, R7, 0x1, -R24 ;  /* 0x0000000107077824 */ /* 0x000fe400078e0a18 */
[----:B0-----:R-:W-:Y:S02]  /*c6d0*/  IMAD R13, R2, R11, RZ ;  /* 0x0000000b020d7224 */ /* 0x001fe400078e02ff */
        /* <DEDUP_REMOVED lines=18> */
[----:B------:R-:W-:Y:S01]  /*c800*/  IMAD R10, R8, R2, RZ ;  /* 0x00000002080a7224 */ /* 0x000fe200078e02ff */
[----:B------:R-:W-:-:S03]  /*c810*/  IADD3 R2, -R2, RZ, RZ ;  /* 0x000000ff02027210 */ /* 0x000fc60007ffe1ff */
[----:B------:R-:W-:Y:S02]  /*c820*/  IMAD.MOV R3, RZ, RZ, -R10 ;  /* 0x000000ffff037224 */ /* 0x000fe400078e0a0a */
[----:B------:R-:W-:-:S03]  /*c830*/  IMAD R15, R6, R2, R7 ;  /* 0x00000002060f7224 */ /* 0x000fc600078e0207 */
[----:B------:R-:W-:Y:S02]  /*c840*/  VIADDMNMX R8, R3, R9, R8, PT ;  /* 0x0000000903087246 */ /* 0x000fe40003800108 */
[----:B------:R-:W-:Y:S02]  /*c850*/  IABS R13, R15 ;  /* 0x0000000f000d7213 */ /* 0x000fe40000000000 */
[-C--:B------:R-:W-:Y:S02]  /*c860*/  IABS R9, R8.reuse ;  /* 0x0000000800097213 */ /* 0x080fe40000000000 */
[----:B------:R-:W-:Y:S02]  /*c870*/  IABS R6, R8 ;  /* 0x0000000800067213 */ /* 0x000fe40000000000 */
[----:B------:R-:W0:Y:S03]  /*c880*/  I2F.RP R11, R9 ;  /* 0x00000009000b7306 */ /* 0x000e260000209400 */
[----:B------:R-:W-:-:S05]  /*c890*/  IMAD.MOV R6, RZ, RZ, -R6 ;  /* 0x000000ffff067224 */ /* 0x000fca00078e0a06 */
[----:B0-----:R-:W0:Y:S02]  /*c8a0*/  MUFU.RCP R11, R11 ;  /* 0x0000000b000b7308 */ /* 0x001e240000001000 */
[----:B0-----:R-:W-:-:S06]  /*c8b0*/  VIADD R3, R11, 0xffffffe ;  /* 0x0ffffffe0b037836 */ /* 0x001fcc0000000000 */
[----:B------:R-:W0:Y:S02]  /*c8c0*/  F2I.FTZ.U32.TRUNC.NTZ R3, R3 ;  /* 0x0000000300037305 */ /* 0x000e24000021f000 */
[----:B0-----:R-:W-:-:S04]  /*c8d0*/  IMAD.MOV R12, RZ, RZ, -R3 ;  /* 0x000000ffff0c7224 */ /* 0x001fc800078e0a03 */
[----:B------:R-:W-:-:S04]  /*c8e0*/  IMAD.MOV.U32 R2, RZ, RZ, R12 ;  /* 0x000000ffff027224 */ /* 0x000fc800078e000c */
[----:B------:R-:W-:Y:S02]  /*c8f0*/  IMAD R7, R2, R9, RZ ;  /* 0x0000000902077224 */ /* 0x000fe400078e02ff */
[----:B------:R-:W-:-:S04]  /*c900*/  IMAD.MOV.U32 R2, RZ, RZ, RZ ;  /* 0x000000ffff027224 */ /* 0x000fc800078e00ff */
[----:B------:R-:W-:Y:S01]  /*c910*/  IMAD.HI.U32 R2, R3, R7, R2 ;  /* 0x0000000703027227 */ /* 0x000fe200078e0002 */
[----:B------:R-:W-:-:S04]  /*c920*/  LOP3.LUT R3, R15, R8, RZ, 0x3c, !PT ;  /* 0x000000080f037212 */ /* 0x000fc800078e3cff */
[----:B------:R-:W-:Y:S01]  /*c930*/  ISETP.GE.AND P2, PT, R3, RZ, PT ;  /* 0x000000ff0300720c */ /* 0x000fe20003f46270 */
[----:B------:R-:W-:-:S04]  /*c940*/  IMAD.HI.U32 R2, R2, R13, RZ ;  /* 0x0000000d02027227 */ /* 0x000fc800078e00ff */
[----:B------:R-:W-:Y:S02]  /*c950*/  IMAD R6, R2, R6, R13 ;  /* 0x0000000602067224 */ /* 0x000fe400078e020d */
[----:B------:R-:W-:-:S03]  /*c960*/  IMAD.IADD R3, R15, 0x1, R10 ;  /* 0x000000010f037824 */ /* 0x000fc600078e020a */
        /* <DEDUP_REMOVED lines=8> */
[----:B------:R-:W-:-:S03]  /*c9f0*/  IMAD.MOV R8, RZ, RZ, -R8 ;  /* 0x000000ffff087224 */ /* 0x000fc600078e0a08 */
[----:B------:R-:W-:Y:S01]  /*ca00*/  LOP3.LUT R25, RZ, R2, RZ, 0x33, !PT ;  /* 0x00000002ff197212 */ /* 0x000fe200078e33ff */
[----:B------:R-:W-:-:S04]  /*ca10*/  IMAD R26, R2, R8, R3 ;  /* 0x00000008021a7224 */ /* 0x000fc800078e0203 */
[----:B------:R-:W-:Y:S01]  /*ca20*/  IMAD.IADD R25, R4, 0x1, R25 ;  /* 0x0000000104197824 */ /* 0x000fe200078e0219 */
[----:B------:R-:W-:Y:S06]  /*ca30*/  BRA `(.L_x_12519) ;  /* 0x0000000000107947 */ /* 0x000fec0003800000 */
.L_x_12514:
[----:B------:R-:W-:Y:S01]  /*ca40*/  IMAD.MOV.U32 R24, RZ, RZ, R7 ;  /* 0x000000ffff187224 */ /* 0x000fe200078e0007 */
[----:B------:R-:W-:Y:S01]  /*ca50*/  ULDC UR40, c[0x0][0xc3c] ;  /* 0x00030f0000287ab9 */ /* 0x000fe20000000800 */
[----:B------:R-:W-:Y:S02]  /*ca60*/  IMAD.MOV.U32 R25, RZ, RZ, RZ ;  /* 0x000000ffff197224 */ /* 0x000fe400078e00ff */
[----:B------:R-:W-:-:S07]  /*ca70*/  IMAD.MOV.U32 R26, RZ, RZ, RZ ;  /* 0x000000ffff1a7224 */ /* 0x000fce00078e00ff */
.L_x_12519:
[----:B------:R-:W-:Y:S01]  /*ca80*/  ISETP.NE.AND P0, PT, R5, RZ, PT ;  /* 0x000000ff0500720c */ /* 0x000fe20003f05270 */
[----:B------:R-:W-:-:S12]  /*ca90*/  IMAD.U32 R27, RZ, RZ, UR40 ;  /* 0x00000028ff1b7e24 */ /* 0x000fd8000f8e00ff */
[----:B------:R-:W0:Y:S01]  /*caa0*/  @!P0 S2R R3, SR_CgaCtaId ;  /* 0x0000000000038919 */ /* 0x000e220000008800 */
[----:B------:R-:W-:-:S04]  /*cab0*/  @!P0 MOV R2, 0x400 ;  /* 0x0000040000028802 */ /* 0x000fc80000000f00 */
[----:B0-----:R-:W-:-:S05]  /*cac0*/  @!P0 LEA R2, R3, R2, 0x18 ;  /* 0x0000000203028211 */ /* 0x001fca00078ec0ff */
[----:B------:R1:W-:Y:S01]  /*cad0*/  @!P0 STS.128 [R2+0x19cd0], R24 ;  /* 0x019cd01802008388 */ /* 0x0003e20000000c00 */
[----:B------:R-:W-:Y:S06]  /*cae0*/  BAR.ARV 0x5, 0x200 ;  /* 0x0148000000007b1d */ /* 0x000fec0000002000 */
.L_x_12512:
        /* <DEDUP_REMOVED lines=11> */
[----:B------:R-:W-:Y:S01]  /*cba0*/  IMAD.MOV.U32 R28, RZ, RZ, 0x1 ;  /* 0x00000001ff1c7424 */ /* 0x000fe200078e00ff */
[----:B------:R-:W-:Y:S01]  /*cbb0*/  ULOP3.LUT UR46, UR39, 0x2, URZ, 0xfc, !UPT ;  /* 0x00000002272e7892 */ /* 0x000fe2000f8efc3f */
[----:B------:R-:W-:Y:S01]  /*cbc0*/  IMAD.MOV.U32 R18, RZ, RZ, RZ ;  /* 0x000000ffff127224 */ /* 0x000fe200078e00ff */
        /* <DEDUP_REMOVED lines=37> */
[----:B------:R-:W-:Y:S01]  /*ce20*/  IADD3 R3, R16, R2, RZ ;  /* 0x0000000210037210 */ /* 0x000fe20007ffe0ff */
[----:B------:R-:W-:Y:S01]  /*ce30*/  STL [R1+0x1c], RZ ;  /* 0x00001cff01007387 */ /* 0x000fe20000100800 */
[----:B------:R-:W-:Y:S02]  /*ce40*/  LOP3.LUT R0, R4, 0x40, RZ, 0xfc, !PT ;  /* 0x0000004004007812 */ /* 0x000fe400078efcff */
[C---:B0-----:R-:W-:Y:S01]  /*ce50*/  LOP3.LUT R2, R23.reuse, 0x1800, RZ, 0xfc, !PT ;  /* 0x0000180017027812 */ /* 0x041fe200078efcff */
[----:B------:R0:W-:Y:S01]  /*ce60*/  STL [R1+0x10], R5 ;  /* 0x0000100501007387 */ /* 0x0001e20000100800 */
[----:B------:R-:W-:-:S03]  /*ce70*/  LOP3.LUT R0, R23, 0x2800, RZ, 0xfc, !PT ;  /* 0x0000280017007812 */ /* 0x000fc600078efcff */
[----:B------:R1:W-:Y:S01]  /*ce80*/  STL [R1+0x18], R3 ;  /* 0x0000180301007387 */ /* 0x0003e20000100800 */
[----:B0-----:R-:W-:-:S07]  /*ce90*/  LOP3.LUT R5, R4, 0x20, RZ, 0xfc, !PT ;  /* 0x0000002004057812 */ /* 0x001fce00078efcff */
.L_x_12595:
        /* <DEDUP_REMOVED lines=36> */
[----:B0-----:R-:W-:Y:S02]  /*d0e0*/  IMAD.U32 R2, RZ, RZ, UR8 ;  /* 0x00000008ff027e24 */ /* 0x001fe4000f8e00ff */
        /* <DEDUP_REMOVED lines=14> */
.L_x_12521:
        /* <DEDUP_REMOVED lines=19> */
.L_x_12522:
        /* <DEDUP_REMOVED lines=11> */
.L_x_12523:
[----:B------:R-:W-:Y:S01]  /*d3b0*/  R2UR UR6, R25 ;  /* 0x00000000190672ca */ /* 0x000fe200000e0000 */
[----:B------:R-:W-:Y:S01]  /*d3c0*/  ULDC UR4, c[0x0][0x448] ;  /* 0x0001120000047ab9 */ /* 0x000fe20000000800 */
[----:B------:R-:W-:Y:S01]  /*d3d0*/  UIADD3 UR36, -UR38, UR36, URZ ;  /* 0x0000002426247290 */ /* 0x000fe2000fffe13f */
[----:B------:R-:W-:Y:S01]  /*d3e0*/  BSSY B7, `(.L_x_12524) ;  /* 0x00003ae000077945 */ /* 0x000fe20003800000 */
[----:B------:R-:W-:Y:S02]  /*d3f0*/  UISETP.NE.AND UP0, UPT, UR4, 0x1, UPT ;  /* 0x000000010400788c */ /* 0x000fe4000bf05270 */
[----:B------:R-:W-:Y:S02]  /*d400*/  UIADD3 UR7, UR36, 0x80, -UR41 ;  /* 0x0000008024077890 */ /* 0x000fe4000fffe829 */
[----:B------:R-:W-:-:S05]  /*d410*/  UP2UR UR49, UPR, URZ, 0x1 ;  /* 0x000000013f317883 */ /* 0x000fca0008000000 */
[----:B------:R-:W-:Y:S02]  /*d420*/  UIMAD UR6, UR6, 0xc0, URZ ;  /* 0x000000c0060678a4 */ /* 0x000fe4000f8e023f */
        /* <DEDUP_REMOVED lines=34> */
.L_x_12525:
        /* <DEDUP_REMOVED lines=20> */
.L_x_12528:
[----:B------:R-:W-:Y:S05]  /*d790*/  BSYNC B6 ;  /* 0x0000000000067941 */ /* 0x000fea0003800000 */
.L_x_12527:
        /* <DEDUP_REMOVED lines=24> */
.L_x_12530:
[----:B------:R-:W-:Y:S05]  /*d920*/  BSYNC B6 ;  /* 0x0000000000067941 */ /* 0x000fea0003800000 */
.L_x_12529:
        /* <DEDUP_REMOVED lines=20> */
.L_x_12532:
[----:B------:R-:W-:Y:S05]  /*da70*/  BSYNC B6 ;  /* 0x0000000000067941 */ /* 0x000fea0003800000 */
.L_x_12531:
        /* <DEDUP_REMOVED lines=19> */
.L_x_12534:
[----:B------:R-:W-:Y:S05]  /*dbb0*/  BSYNC B6 ;  /* 0x0000000000067941 */ /* 0x000fea0003800000 */
.L_x_12533:
[----:B------:R-:W-:Y:S01]  /*dbc0*/  ULDC.64 UR4, c[0x0][0x9f8] ;  /* 0x00027e0000047ab9 */ /* 0x000fe20000000a00 */
[----:B------:R-:W1:Y:S01]  /*dbd0*/  LDC R5, c[0x0][0x430] ;  /* 0x00010c00ff057b82 */ /* 0x000e620000000800 */
[----:B------:R-:W-:-:S04]  /*dbe0*/  UISETP.NE.U32.AND UP0, UPT, UR4, URZ, UPT ;  /* 0x0000003f0400728c */ /* 0x000fc8000bf05070 */
[----:B------:R-:W-:Y:S01]  /*dbf0*/  UISETP.NE.AND.EX UP0, UPT, UR5, URZ, UPT, UP0 ;  /* 0x0000003f0500728c */ /* 0x000fe2000bf05300 */
[----:B------:R-:W2:Y:S01]  /*dc00*/  S2R R21, SR_TID.X ;  /* 0x0000000000157919 */ /* 0x000ea20000002100 */
[----:B------:R-:W3:Y:S04]  /*dc10*/  S2R R20, SR_TID.X ;  /* 0x0000000000147919 */ /* 0x000ee80000002100 */
[----:B------:R-:W-:Y:S01]  /*dc20*/  PLOP3.LUT P0, PT, PT, PT, UP0, 0x80, 0x0 ;  /* 0x000000000000781c */ /* 0x000fe20003f0f008 */
[----:B------:R-:W-:Y:S01]  /*dc30*/  IMAD.U32 R10, RZ, RZ, UR42 ;  /* 0x0000002aff0a7e24 */ /* 0x000fe2000f8e00ff */
[----:B------:R-:W4:Y:S03]  /*dc40*/  LDC R9, c[0x0][0x2f4] ;  /* 0x0000bd00ff097b82 */ /* 0x000f260000000800 */
[----:B------:R-:W-:-:S04]  /*dc50*/  @UP0 UIADD3 UR4, UP1, UR37, UR4, URZ ;  /* 0x0000000425040290 */ /* 0x000fc8000ff3e03f */
[----:B------:R-:W-:Y:S02]  /*dc60*/  @UP0 UIADD3.X UR5, UR45, UR5, URZ, UP1, !UPT ;  /* 0x000000052d050290 */ /* 0x000fe40008ffe43f */
[----:B------:R-:W-:-:S04]  /*dc70*/  IMAD.U32 R2, RZ, RZ, UR4 ;  /* 0x00000004ff027e24 */ /* 0x000fc8000f8e00ff */
[----:B------:R-:W-:-:S05]  /*dc80*/  IMAD.U32 R3, RZ, RZ, UR5 ;  /* 0x00000005ff037e24 */ /* 0x000fca000f8e00ff */
[----:B------:R3:W4:Y:S01]  /*dc90*/  @P0 LDG.E R27, desc[UR52][R2.64] ;  /* 0x00000034021b0981 */ /* 0x000722000c1e1900 */
[----:B-1----:R-:W-:Y:S02]  /*dca0*/  ISETP.NE.AND P1, PT, R5, 0x1, PT ;  /* 0x000000010500780c */ /* 0x002fe40003f25270 */
[----:B------:R-:W-:Y:S02]  /*dcb0*/  LEA R10, R10, 0xffffff80, 0x7 ;  /* 0xffffff800a0a7811 */ /* 0x000fe400078e38ff */
[----:B0-----:R-:W-:Y:S01]  /*dcc0*/  LOP3.LUT R19, R19, 0xffffffef, RZ, 0xc0, !PT ;  /* 0xffffffef13137812 */ /* 0x001fe200078ec0ff */
[----:B--2---:R-:W-:Y:S01]  /*dcd0*/  IMAD.SHL.U32 R21, R21, 0x40, RZ ;  /* 0x0000004015157824 */ /* 0x004fe200078e00ff */
[----:B---3--:R-:W-:-:S04]  /*dce0*/  LOP3.LUT R20, R20, 0x7f, RZ, 0xc0, !PT ;  /* 0x0000007f14147812 */ /* 0x008fc800078ec0ff */
        /* <DEDUP_REMOVED lines=31> */
[----:B------:R-:W-:Y:S01]  /*dee0*/  @!P0 IMAD R3, R27, R3, R2 ;  /* 0x000000031b038224 */ /* 0x000fe200078e0202 */
[----:B------:R-:W-:-:S03]  /*def0*/  MOV R2, RZ ;  /* 0x000000ff00027202 */ /* 0x000fc60000000f00 */
        /* <DEDUP_REMOVED lines=14> */
.L_x_12615:
[----:B------:R-:W-:-:S05]  /*dfe0*/  SHF.R.S32.HI R3, RZ, 0x1f, R26 ;  /* 0x0000001fff037819 */ /* 0x000fca000001141a */
[----:B------:R1:W-:Y:S01]  /*dff0*/  STL [R1], R3 ;  /* 0x0000000301007387 */ /* 0x0003e20000100800 */
[----:B------:R-:W-:Y:S05]  /*e000*/  @!P2 BRA `(.L_x_12536) ;  /* 0x000000000004a947 */ /* 0x000fea0003800000 */
[----:B------:R-:W-:Y:S01]  /*e010*/  BPT.TRAP 0x1 ;  /* 0x000000040000795c */ /* 0x000fe20000300000 */
.L_x_12536:
[----:B0-----:R-:W-:Y:S01]  /*e020*/  IMAD R5, R18, 0x8, R16 ;  /* 0x0000000812057824 */ /* 0x001fe200078e0210 */
[----:B------:R-:W-:Y:S01]  /*e030*/  SHF.L.U32 R21, R28, 0x1f, RZ ;  /* 0x0000001f1c157819 */ /* 0x000fe200000006ff */
[----:B------:R-:W-:Y:S01]  /*e040*/  BSSY B0, `(.L_x_12537) ;  /* 0x0000004000007945 */ /* 0x000fe20003800000 */
[----:B------:R-:W-:Y:S02]  /*e050*/  SHF.R.S32.HI R19, RZ, 0x1f, R0 ;  /* 0x0000001fff137819 */ /* 0x000fe40000011400 */
[----:B------:R-:W0:Y:S02]  /*e060*/  SYNCS.PHASECHK.TRANS64.TRYWAIT P0, [R5+URZ+0x19c80], R21 ;  /* 0x019c8015050075a7 */ /* 0x000e24000800017f */
[----:B0-----:R-:W-:Y:S05]  /*e070*/  @!P0 BRA `(.L_x_12538) ;  /* 0x0000004000648947 */ /* 0x001fea0003800000 */
.L_x_12616:
[----:B------:R-:W-:Y:S05]  /*e080*/  BSYNC B0 ;  /* 0x0000000000007941 */ /* 0x000fea0003800000 */
.L_x_12537:
        /* <DEDUP_REMOVED lines=51> */
.L_x_12622:
        /* <DEDUP_REMOVED lines=16> */
.L_x_12540:
        /* <DEDUP_REMOVED lines=11> */
.L_x_12541:
[----:B------:R2:W-:Y:S01]  /*e570*/  SYNCS.ARRIVE.TRANS64.A1T0 RZ, [R5+URZ+0x19c70], RZ ;  /* 0x019c70ff05ff79a7 */ /* 0x0005e2000810003f */
[----:B------:R-:W-:Y:S05]  /*e580*/  @!P3 BRA `(.L_x_12542) ;  /* 0x000000000004b947 */ /* 0x000fea0003800000 */
[----:B------:R-:W-:Y:S01]  /*e590*/  BPT.TRAP 0x1 ;  /* 0x000000040000795c */ /* 0x000fe20000300000 */
.L_x_12542:
[----:B------:R-:W3:Y:S01]  /*e5a0*/  SYNCS.PHASECHK.TRANS64.TRYWAIT P1, [R5+URZ+0x19c40], R21 ;  /* 0x019c4015050075a7 */ /* 0x000ee2000802017f */
[----:B------:R-:W-:Y:S04]  /*e5b0*/  BSSY B0, `(.L_x_12543) ;  /* 0x0000002000007945 */ /* 0x000fe80003800000 */
[----:B---3--:R-:W-:Y:S05]  /*e5c0*/  @!P1 BRA `(.L_x_12544) ;  /* 0x0000004000089947 */ /* 0x008fea0003800000 */
.L_x_12623:
[----:B------:R-:W-:Y:S05]  /*e5d0*/  BSYNC B0 ;  /* 0x0000000000007941 */ /* 0x000fea0003800000 */
.L_x_12543:
        /* <DEDUP_REMOVED lines=44> */
.L_x_12629:
        /* <DEDUP_REMOVED lines=12> */
.L_x_12546:
        /* <DEDUP_REMOVED lines=11> */
.L_x_12547:
        /* <DEDUP_REMOVED lines=23> */
[----:B------:R-:W-:Y:S01]  /*eb80*/  MOV R12, 0x1 ;  /* 0x00000001000c7802 */ /* 0x000fe20000000f00 */
[----:B------:R-:W0:Y:S01]  /*eb90*/  LDC.64 R2, c[0x4][R2] ;  /* 0x0100000002027b82 */ /* 0x000e220000000a00 */
[----:B-1-3--:R-:W-:Y:S02]  /*eba0*/  IMAD.U32 R5, RZ, RZ, UR7 ;  /* 0x00000007ff057e24 */ /* 0x00afe4000f8e00ff */
        /* <DEDUP_REMOVED lines=8> */
.L_x_12549:
[----:B------:R-:W-:Y:S05]  /*ec30*/  BSYNC B6 ;  /* 0x0000000000067941 */ /* 0x000fea0003800000 */
.L_x_12548:
[----:B------:R-:W2:Y:S01]  /*ec40*/  S2R R17, SR_TID.X ;  /* 0x0000000000117919 */ /* 0x000ea20000002100 */
[----:B0-----:R-:W0:Y:S01]  /*ec50*/  S2R R2, SR_TID.X ;  /* 0x0000000000027919 */ /* 0x001e220000002100 */
[----:B------:R-:W-:Y:S01]  /*ec60*/  UISETP.NE.AND UP0, UPT, UR49, URZ, UPT ;  /* 0x0000003f3100728c */ /* 0x000fe2000bf05270 */
[C---:B------:R-:W-:Y:S01]  /*ec70*/  R2UR UR7, R26.reuse ;  /* 0x000000001a0772ca */ /* 0x040fe200000e0000 */
[----:B------:R-:W-:Y:S01]  /*ec80*/  ULDC.64 UR8, c[0x0][0x2d8] ;  /* 0x0000b60000087ab9 */ /* 0x000fe20000000a00 */
[----:B------:R4:W5:Y:S01]  /*ec90*/  LDL R9, [R1+0x18] ;  /* 0x0000180001097983 */ /* 0x0009620000100800 */
[----:B------:R-:W-:Y:S01]  /*eca0*/  R2UR UR10, R26 ;  /* 0x000000001a0a72ca */ /* 0x000fe200000e0000 */
[----:B------:R-:W4:Y:S01]  /*ecb0*/  LDC R8, c[0x0][0x448] ;  /* 0x00011200ff087b82 */ /* 0x000f220000000800 */
[----:B--2---:R-:W-:-:S05]  /*ecc0*/  IMAD.SHL.U32 R19, R17, 0x40, RZ ;  /* 0x0000004011137824 */ /* 0x004fca00078e00ff */
[----:B------:R-:W-:Y:S01]  /*ecd0*/  @UP0 ULDC UR4, c[0x0][0x44c] ;  /* 0x0001130000040ab9 */ /* 0x000fe20000000800 */
[----:B------:R-:W2:Y:S01]  /*ece0*/  LDL R17, [R1] ;  /* 0x0000000001117983 */ /* 0x000ea20000100800 */
[----:B0-----:R-:W-:Y:S01]  /*ecf0*/  LOP3.LUT R2, R2, 0x7f, RZ, 0xc0, !PT ;  /* 0x0000007f02027812 */ /* 0x001fe200078ec0ff */
[----:B------:R-:W-:Y:S01]  /*ed00*/  UMOV UR5, UR45 ;  /* 0x0000002d00057c82 */ /* 0x000fe20008000000 */
[----:B------:R-:W-:Y:S01]  /*ed10*/  LOP3.LUT R19, R19, 0x40, RZ, 0xc0, !PT ;  /* 0x0000004013137812 */ /* 0x000fe200078ec0ff */
[----:B------:R-:W-:Y:S01]  /*ed20*/  @UP0 ULDC UR12, c[0x0][0x44c] ;  /* 0x00011300000c0ab9 */ /* 0x000fe20000000800 */
[----:B------:R-:W-:Y:S02]  /*ed30*/  SHF.R.U32.HI R2, RZ, 0x1, R2 ;  /* 0x00000001ff027819 */ /* 0x000fe40000011602 */
[----:B------:R-:W-:Y:S02]  /*ed40*/  PLOP3.LUT P0, PT, PT, PT, UP0, 0x80, 0x0 ;  /* 0x000000000000781c */ /* 0x000fe40003f0f008 */
[----:B------:R-:W-:-:S05]  /*ed50*/  LOP3.LUT R2, R2, R19, RZ, 0xfc, !PT ;  /* 0x0000001302027212 */ /* 0x000fca00078efcff */
[----:B------:R-:W-:-:S06]  /*ed60*/  IMAD R0, R25, 0xc0, R2 ;  /* 0x000000c019007824 */ /* 0x000fcc00078e0202 */
[----:B------:R-:W-:Y:S01]  /*ed70*/  @P0 IMAD.HI.U32 R3, R0, UR4, RZ ;  /* 0x0000000400030c27 */ /* 0x000fe2000f8e00ff */
[----:B------:R-:W-:Y:S01]  /*ed80*/  PLOP3.LUT P0, PT, PT, PT, UP0, 0x80, 0x0 ;  /* 0x000000000000781c */ /* 0x000fe20003f0f008 */
[----:B------:R-:W-:Y:S02]  /*ed90*/  UMOV UR4, UR36 ;  /* 0x0000002400047c82 */ /* 0x000fe40008000000 */
[----:B------:R-:W-:Y:S01]  /*eda0*/  UIMAD.WIDE.U32 UR4, UR7, UR8, UR4 ;  /* 0x00000008070472a5 */ /* 0x000fe2000f8e0004 */
[----:B------:R-:W-:Y:S02]  /*edb0*/  IMAD.MOV.U32 R2, RZ, RZ, R0 ;  /* 0x000000ffff027224 */ /* 0x000fe400078e0000 */
[----:B------:R-:W-:-:S07]  /*edc0*/  @UP0 ULDC UR7, c[0x0][0x450] ;  /* 0x0001140000070ab9 */ /* 0x000fce0000000800 */
[----:B------:R-:W-:-:S04]  /*edd0*/  @P0 SHF.R.U32.HI R2, RZ, UR7, R3 ;  /* 0x00000007ff020c19 */ /* 0x000fc80008011603 */
[--C-:B-1-3--:R-:W-:Y:S01]  /*ede0*/  SHF.R.S32.HI R5, RZ, 0x1f, R2.reuse ;  /* 0x0000001fff057819 */ /* 0x10afe20000011402 */
[----:B------:R-:W-:-:S04]  /*edf0*/  IMAD.MOV R4, RZ, RZ, -R2 ;  /* 0x000000ffff047224 */ /* 0x000fc800078e0a02 */
[----:B----4-:R-:W-:Y:S02]  /*ee00*/  IMAD R4, R8, R4, R0 ;  /* 0x0000000408047224 */ /* 0x010fe400078e0200 */
        /* <DEDUP_REMOVED lines=11> */
[----:B------:R-:W-:Y:S01]  /*eec0*/  UIADD3 UR5, UR5, UR6, URZ ;  /* 0x0000000605057290 */ /* 0x000fe2000fffe03f */
[----:B------:R-:W-:-:S02]  /*eed0*/  IMAD R5, R5, UR8, RZ ;  /* 0x0000000805057c24 */ /* 0x000fc4000f8e02ff */
[----:B------:R-:W-:Y:S01]  /*eee0*/  IMAD.U32 R6, RZ, RZ, UR8 ;  /* 0x00000008ff067e24 */ /* 0x000fe2000f8e00ff */
[----:B------:R-:W-:Y:S01]  /*eef0*/  ULDC.64 UR6, c[0x0][0x2c8] ;  /* 0x0000b20000067ab9 */ /* 0x000fe20000000a00 */
[C---:B------:R-:W-:Y:S02]  /*ef00*/  IMAD R5, R2.reuse, UR9, R5 ;  /* 0x0000000902057c24 */ /* 0x040fe4000f8e0205 */
[----:B------:R-:W-:-:S04]  /*ef10*/  IMAD.WIDE.U32 R2, R2, R6, UR4 ;  /* 0x0000000402027e25 */ /* 0x000fc8000f8e0006 */
        /* <DEDUP_REMOVED lines=8> */
[----:B------:R-:W0:-:S12]  /*efa0*/  S2R R17, SR_TID.X ;  /* 0x0000000000117919 */ /* 0x000e180000002100 */
[----:B------:R-:W-:Y:S01]  /*efb0*/  @P0 IMAD.HI.U32 R3, R0, UR12, RZ ;  /* 0x0000000c00030c27 */ /* 0x000fe2000f8e00ff */
[----:B------:R-:W-:Y:S01]  /*efc0*/  PLOP3.LUT P0, PT, PT, PT, UP0, 0x80, 0x0 ;  /* 0x000000000000781c */ /* 0x000fe20003f0f008 */
[----:B------:R-:W-:Y:S02]  /*efd0*/  @UP0 ULDC UR12, c[0x0][0x450] ;  /* 0x00011400000c0ab9 */ /* 0x000fe40000000800 */
[----:B------:R-:W-:-:S10]  /*efe0*/  IMAD.MOV.U32 R2, RZ, RZ, R0 ;  /* 0x000000ffff027224 */ /* 0x000fd400078e0000 */
[----:B------:R-:W-:-:S05]  /*eff0*/  @P0 SHF.R.U32.HI R2, RZ, UR12, R3 ;  /* 0x0000000cff020c19 */ /* 0x000fca0008011603 */
        /* <DEDUP_REMOVED lines=9> */
[----:B0-----:R-:W-:Y:S02]  /*f090*/  IMAD.SHL.U32 R19, R17, 0x10, RZ ;  /* 0x0000001011137824 */ /* 0x001fe400078e00ff */
        /* <DEDUP_REMOVED lines=41> */
.L_x_12636:
        /* <DEDUP_REMOVED lines=12> */
.L_x_12552:
[----:B------:R-:W-:Y:S05]  /*f3f0*/  BSYNC B0 ;  /* 0x0000000000007941 */ /* 0x000fea0003800000 */
.L_x_12551:
[----:B------:R-:W-:Y:S01]  /*f400*/  NOP ;  /* 0x0000000000007918 */ /* 0x000fe20000000000 */
[----:B------:R-:W-:-:S13]  /*f410*/  PLOP3.LUT P0, PT, PT, PT, PT, 0x80, 0x0 ;  /* 0x000000000000781c */ /* 0x000fda0003f0f070 */
.L_x_12553:
        /* <DEDUP_REMOVED lines=18> */
.L_x_12637:
[----:B------:R-:W-:Y:S05]  /*f540*/  BSYNC B0 ;  /* 0x0000000000007941 */ /* 0x000fea0003800000 */
.L_x_12554:
[----:B------:R-:W-:-:S06]  /*f550*/  UISETP.GE.AND UP0, UPT, UR42, 0x2, UPT ;  /* 0x000000022a00788c */ /* 0x000fcc000bf06270 */
[----:B------:R-:W-:-:S13]  /*f560*/  PLOP3.LUT P0, PT, PT, PT, UP0, 0x80, 0x0 ;  /* 0x000000000000781c */ /* 0x000fda0003f0f008 */
[----:B------:R-:W-:Y:S05]  /*f570*/  @!P0 BRA `(.L_x_12556) ;  /* 0x0000001000748947 */ /* 0x000fea0003800000 */
[----:B------:R-:W-:Y:S01]  /*f580*/  UIADD3 UR4, UR42, -0x2, URZ ;  /* 0xfffffffe2a047890 */ /* 0x000fe2000fffe03f */
[----:B------:R-:W-:Y:S02]  /*f590*/  IMAD.MOV.U32 R5, RZ, RZ, R28 ;  /* 0x000000ffff057224 */ /* 0x000fe400078e001c */
[----:B------:R-:W-:-:S03]  /*f5a0*/  IMAD.MOV.U32 R4, RZ, RZ, R18 ;  /* 0x000000ffff047224 */ /* 0x000fc600078e0012 */
[----:B------:R-:W-:-:S07]  /*f5b0*/  IMAD.U32 R19, RZ, RZ, UR4 ;  /* 0x00000004ff137e24 */ /* 0x000fce000f8e00ff */
.L_x_12576:
        /* <DEDUP_REMOVED lines=11> */
[----:B------:R-:W-:-:S05]  /*f670*/  IADD3 R3, R2, UR38, R3 ;  /* 0x0000002602037c10 */ /* 0x000fca000fffe003 */
[----:B------:R-:W-:Y:S02]  /*f680*/  IMAD.MOV.U32 R2, RZ, RZ, R3 ;  /* 0x000000ffff027224 */ /* 0x000fe400078e0003 */
        /* <DEDUP_REMOVED lines=29> */
.L_x_12557:
[----:B------:R-:W-:Y:S01]  /*f860*/  IMAD R0, R18, 0x8, R16 ;  /* 0x0000000812007824 */ /* 0x000fe200078e0210 */
[----:B------:R-:W-:Y:S01]  /*f870*/  SHF.L.U32 R10, R28, 0x1f, RZ ;  /* 0x0000001f1c0a7819 */ /* 0x000fe200000006ff */
[----:B------:R-:W-:Y:S01]  /*f880*/  BSSY B0, `(.L_x_12558) ;  /* 0x0000004000007945 */ /* 0x000fe20003800000 */
[----:B------:R-:W-:Y:S02]  /*f890*/  SHF.R.S32.HI R9, RZ, 0x1f, R8 ;  /* 0x0000001fff097819 */ /* 0x000fe40000011408 */
[----:B------:R-:W0:Y:S02]  /*f8a0*/  SYNCS.PHASECHK.TRANS64.TRYWAIT P0, [R0+URZ+0x19c80], R10 ;  /* 0x019c800a000075a7 */ /* 0x000e24000800017f */
[----:B0-----:R-:W-:Y:S05]  /*f8b0*/  @!P0 BRA `(.L_x_12559) ;  /* 0x0000003400088947 */ /* 0x001fea0003800000 */
.L_x_12638:
[----:B------:R-:W-:Y:S05]  /*f8c0*/  BSYNC B0 ;  /* 0x0000000000007941 */ /* 0x000fea0003800000 */
.L_x_12558:
        /* <DEDUP_REMOVED lines=37> */
[----:B-1----:R-:W-:-:S05]  /*fb20*/  IADD3 R2, P0, R25, R2, RZ ;  /* 0x0000000219027210 */ /* 0x002fca0007f1e0ff */
[----:B--2---:R-:W-:-:S05]  /*fb30*/  IMAD.X R3, RZ, RZ, R3, P0 ;  /* 0x000000ffff037224 */ /* 0x004fca00000e0603 */
[----:B------:R-:W-:Y:S04]  /*fb40*/  LDGSTS.E.BYPASS.LTC128B.128 [R6+0x9000], desc[UR52][R2.64], !P4 ;  /* 0x0900000002067fae */ /* 0x000fe8000e101d74 */
[----:B------:R-:W-:Y:S04]  /*fb50*/  LDGSTS.E.BYPASS.LTC128B.128 [R6+0xa000], desc[UR52][R2.64+0x20], !P3 ;  /* 0x0a00002002067fae */ /* 0x000fe8000d901d74 */
[----:B------:R1:W-:Y:S04]  /*fb60*/  LDGSTS.E.BYPASS.LTC128B.128 [R6+0xb000], desc[UR52][R2.64+0x40], !P2 ;  /* 0x0b00004002067fae */ /* 0x0003e8000d101d74 */
[----:B-1-3--:R1:W2:Y:S02]  /*fb70*/  SHFL.IDX PT, R2, R20, 0x1, 0x1e1f ;  /* 0x003e1f0014027f89 */ /* 0x00a2a400000e0000 */
.L_x_12644:
        /* <DEDUP_REMOVED lines=10> */
.L_x_12561:
        /* <DEDUP_REMOVED lines=11> */
.L_x_12562:
[----:B------:R2:W-:Y:S01]  /*fcd0*/  SYNCS.ARRIVE.TRANS64.A1T0 RZ, [R0+URZ+0x19c70], RZ ;  /* 0x019c70ff00ff79a7 */ /* 0x0005e2000810003f */
[----:B------:R-:W-:Y:S05]  /*fce0*/  @!P3 BRA `(.L_x_12563) ;  /* 0x000000000004b947 */ /* 0x000fea0003800000 */
[----:B------:R-:W-:Y:S01]  /*fcf0*/  BPT.TRAP 0x1 ;  /* 0x000000040000795c */ /* 0x000fe20000300000 */
.L_x_12563:
[----:B------:R-:W3:Y:S01]  /*fd00*/  SYNCS.PHASECHK.TRANS64.TRYWAIT P0, [R0+URZ+0x19c40], R10 ;  /* 0x019c400a000075a7 */ /* 0x000ee2000800017f */
[----:B------:R-:W-:Y:S04]  /*fd10*/  BSSY B0, `(.L_x_12564) ;  /* 0x0000002000007945 */ /* 0x000fe80003800000 */
[----:B---3--:R-:W-:Y:S05]  /*fd20*/  @!P0 BRA `(.L_x_12565) ;  /* 0x00000030009c8947 */ /* 0x008fea0003800000 */
.L_x_12645:
[----:B------:R-:W-:Y:S05]  /*fd30*/  BSYNC B0 ;  /* 0x0000000000007941 */ /* 0x000fea0003800000 */
.L_x_12564:
        /* <DEDUP_REMOVED lines=40> */
.L_x_12651:
        /* <DEDUP_REMOVED lines=10> */
.L_x_12567:
        /* <DEDUP_REMOVED lines=11> */
.L_x_12568:
[----:B------:R2:W-:Y:S02]  /*10110*/  SYNCS.ARRIVE.TRANS64.A1T0 RZ, [R0+URZ+0x19c30], RZ ;  /* 0x019c30ff00ff79a7 */ /* 0x0005e4000810003f */
[----:B--23--:R-:W-:-:S05]  /*10120*/  IMAD.U32 R0, RZ, RZ, UR47 ;  /* 0x0000002fff007e24 */ /* 0x00cfca000f8e00ff */
[----:B------:R-:W-:-:S13]  /*10130*/  ISETP.NE.AND P0, PT, R0, 0x3, PT ;  /* 0x000000030000780c */ /* 0x000fda0003f05270 */
[----:B------:R-:W-:Y:S05]  /*10140*/  @!P0 BRA `(.L_x_12569) ;  /* 0x0000000000048947 */ /* 0x000fea0003800000 */
[----:B------:R-:W-:Y:S01]  /*10150*/  BPT.TRAP 0x1 ;  /* 0x000000040000795c */ /* 0x000fe20000300000 */
.L_x_12569:
[----:B------:R-:W-:Y:S01]  /*10160*/  LOP3.LUT R0, R5, 0x1, RZ, 0x3c, !PT ;  /* 0x0000000105007812 */ /* 0x000fe200078e3cff */
[----:B------:R-:W-:Y:S01]  /*10170*/  IMAD R2, R4, 0x8, R16 ;  /* 0x0000000804027824 */ /* 0x000fe200078e0210 */
[----:B------:R-:W-:Y:S02]  /*10180*/  BSSY B0, `(.L_x_12570) ;  /* 0x0000004000007945 */ /* 0x000fe40003800000 */
[----:B------:R-:W-:-:S04]  /*10190*/  SHF.L.U32 R0, R0, 0x1f, RZ ;  /* 0x0000001f00007819 */ /* 0x000fc800000006ff */
[----:B------:R-:W0:Y:S02]  /*101a0*/  SYNCS.PHASECHK.TRANS64.TRYWAIT P2, [R2+URZ+0x19c70], R0 ;  /* 0x019c7000020075a7 */ /* 0x000e24000804017f */
[----:B0-----:R-:W-:Y:S05]  /*101b0*/  @!P2 BRA `(.L_x_12571) ;  /* 0x000000300024a947 */ /* 0x001fea0003800000 */
.L_x_12652:
[----:B------:R-:W-:Y:S05]  /*101c0*/  BSYNC B0 ;  /* 0x0000000000007941 */ /* 0x000fea0003800000 */
.L_x_12570:
[----:B------:R-:W-:-:S05]  /*101d0*/  IMAD.U32 R3, RZ, RZ, UR46 ;  /* 0x0000002eff037e24 */ /* 0x000fca000f8e00ff */
[----:B------:R-:W-:-:S13]  /*101e0*/  ISETP.NE.AND P2, PT, R3, 0x3, PT ;  /* 0x000000030300780c */ /* 0x000fda0003f45270 */
[----:B------:R-:W-:Y:S05]  /*101f0*/  @!P2 BRA `(.L_x_12572) ;  /* 0x000000000004a947 */ /* 0x000fea0003800000 */
[----:B------:R-:W-:Y:S01]  /*10200*/  BPT.TRAP 0x1 ;  /* 0x000000040000795c */ /* 0x000fe20000300000 */
.L_x_12572:
[----:B------:R-:W-:Y:S01]  /*10210*/  SHF.L.U32 R3, R5, 0x1f, RZ ;  /* 0x0000001f05037819 */ /* 0x000fe200000006ff */
[----:B0-----:R-:W-:-:S03]  /*10220*/  IMAD R0, R4, 0x3000, RZ ;  /* 0x0000300004007824 */ /* 0x001fc600078e02ff */
[----:B------:R-:W0:Y:S02]  /*10230*/  SYNCS.PHASECHK.TRANS64.TRYWAIT P2, [R2+URZ+0x19c60], R3 ;  /* 0x019c6003020075a7 */ /* 0x000e24000804017f */
[----:B0-----:R-:W-:Y:S05]  /*10240*/  @!P2 BRA `(.L_x_12573) ;  /* 0x000000300014a947 */ /* 0x001fea0003800000 */
.L_x_12653:
        /* <DEDUP_REMOVED lines=51> */
[----:B------:R-:W-:Y:S02]  /*10580*/  IADD3 R4, R16, R12, R0 ;  /* 0x0000000c10047210 */ /* 0x000fe40007ffe000 */
[----:B------:R-:W-:Y:S01]  /*10590*/  MOV R12, UR46 ;  /* 0x0000002e000c7c02 */ /* 0x000fe20008000f00 */
        /* <DEDUP_REMOVED lines=16> */
.L_x_12574:
[----:B-1----:R1:W-:Y:S01]  /*106a0*/  SYNCS.ARRIVE.TRANS64.A1T0 RZ, [R2+URZ+0x19c50], RZ ;  /* 0x019c50ff02ff79a7 */ /* 0x0023e2000810003f */
[----:B------:R-:W-:Y:S06]  /*106b0*/  BAR.SYNC.DEFER_BLOCKING 0x2, 0x80 ;  /* 0x0082000000007b1d */ /* 0x000fec0000010000 */
[----:B------:R-:W-:Y:S05]  /*106c0*/  @!P0 BRA `(.L_x_12575) ;  /* 0x0000000000048947 */ /* 0x000fea0003800000 */
[----:B------:R-:W-:Y:S01]  /*106d0*/  BPT.TRAP 0x1 ;  /* 0x000000040000795c */ /* 0x000fe20000300000 */
.L_x_12575:
[----:B------:R-:W2:Y:S01]  /*106e0*/  LDL R0, [R1+0xc] ;  /* 0x00000c0001007983 */ /* 0x000ea20000100800 */
[----:B-1----:R-:W-:Y:S02]  /*106f0*/  VIADD R2, R2, 0x19c80 ;  /* 0x00019c8002027836 */ /* 0x002fe40000000000 */
[----:B------:R-:W-:Y:S02]  /*10700*/  IMAD.MOV.U32 R5, RZ, RZ, R28 ;  /* 0x000000ffff057224 */ /* 0x000fe400078e001c */
[----:B------:R-:W-:Y:S01]  /*10710*/  IMAD.MOV.U32 R4, RZ, RZ, R18 ;  /* 0x000000ffff047224 */ /* 0x000fe200078e0012 */
[----:B--2---:R-:W-:-:S04]  /*10720*/  PRMT R2, R0, 0x654, R2 ;  /* 0x0000065400027816 */ /* 0x004fc80000000002 */
[----:B------:R2:W-:Y:S01]  /*10730*/  SYNCS.ARRIVE.TRANS64.RED.A1T0 RZ, [R2+URZ], RZ ;  /* 0x000000ff02ff79a7 */ /* 0x0005e2000810043f */
[----:B------:R-:W-:Y:S05]  /*10740*/  @P1 BRA `(.L_x_12576) ;  /* 0xffffffec009c1947 */ /* 0x000fea000383ffff */
.L_x_12556:
        /* <DEDUP_REMOVED lines=19> */
.L_x_12578:
[----:B------:R-:W-:Y:S05]  /*10880*/  BSYNC B0 ;  /* 0x0000000000007941 */ /* 0x000fea0003800000 */
.L_x_12577:
[----:B------:R-:W-:Y:S05]  /*10890*/  @!P0 BRA `(.L_x_12579) ;  /* 0x0000000000048947 */ /* 0x000fea0003800000 */
[----:B------:R-:W-:Y:S01]  /*108a0*/  BPT.TRAP 0x1 ;  /* 0x000000040000795c */ /* 0x000fe20000300000 */
.L_x_12579:
[----:B0-----:R-:W-:Y:S01]  /*108b0*/  LOP3.LUT R3, R28, 0x1, RZ, 0x3c, !PT ;  /* 0x000000011c037812 */ /* 0x001fe200078e3cff */
[----:B------:R-:W-:Y:S01]  /*108c0*/  IMAD R0, R18, 0x8, R16 ;  /* 0x0000000812007824 */ /* 0x000fe200078e0210 */
[----:B------:R-:W-:Y:S02]  /*108d0*/  BSSY B0, `(.L_x_12580) ;  /* 0x0000004000007945 */ /* 0x000fe40003800000 */
[----:B------:R-:W-:-:S04]  /*108e0*/  SHF.L.U32 R3, R3, 0x1f, RZ ;  /* 0x0000001f03037819 */ /* 0x000fc800000006ff */
[----:B------:R-:W0:Y:S02]  /*108f0*/  SYNCS.PHASECHK.TRANS64.TRYWAIT P1, [R0+URZ+0x19c70], R3 ;  /* 0x019c7003000075a7 */ /* 0x000e24000802017f */
[----:B0-----:R-:W-:Y:S05]  /*10900*/  @!P1 BRA `(.L_x_12581) ;  /* 0x0000002800789947 */ /* 0x001fea0003800000 */
.L_x_12654:
[----:B------:R-:W-:Y:S05]  /*10910*/  BSYNC B0 ;  /* 0x0000000000007941 */ /* 0x000fea0003800000 */
.L_x_12580:
[----:B------:R-:W-:-:S05]  /*10920*/  IMAD.U32 R2, RZ, RZ, UR46 ;  /* 0x0000002eff027e24 */ /* 0x000fca000f8e00ff */
[----:B------:R-:W-:-:S13]  /*10930*/  ISETP.NE.AND P1, PT, R2, 0x3, PT ;  /* 0x000000030200780c */ /* 0x000fda0003f25270 */
[----:B------:R-:W-:Y:S05]  /*10940*/  @!P1 BRA `(.L_x_12582) ;  /* 0x0000000000049947 */ /* 0x000fea0003800000 */
[----:B------:R-:W-:Y:S01]  /*10950*/  BPT.TRAP 0x1 ;  /* 0x000000040000795c */ /* 0x000fe20000300000 */
.L_x_12582:
[----:B0-----:R-:W-:-:S04]  /*10960*/  SHF.L.U32 R3, R28, 0x1f, RZ ;  /* 0x0000001f1c037819 */ /* 0x001fc800000006ff */
[----:B------:R-:W0:Y:S02]  /*10970*/  SYNCS.PHASECHK.TRANS64.TRYWAIT P1, [R0+URZ+0x19c60], R3 ;  /* 0x019c6003000075a7 */ /* 0x000e24000802017f */
[----:B0-----:R-:W-:Y:S05]  /*10980*/  @!P1 BRA `(.L_x_12583) ;  /* 0x00000028006c9947 */ /* 0x001fea0003800000 */
.L_x_12655:
        /* <DEDUP_REMOVED lines=70> */
.L_x_12584:
[----:B-1----:R1:W-:Y:S01]  /*10df0*/  SYNCS.ARRIVE.TRANS64.A1T0 RZ, [R0+URZ+0x19c50], RZ ;  /* 0x019c50ff00ff79a7 */ /* 0x0023e2000810003f */
[----:B------:R-:W-:Y:S06]  /*10e00*/  BAR.SYNC.DEFER_BLOCKING 0x2, 0x80 ;  /* 0x0082000000007b1d */ /* 0x000fec0000010000 */
[----:B------:R-:W-:Y:S05]  /*10e10*/  @!P0 BRA `(.L_x_12585) ;  /* 0x0000000000048947 */ /* 0x000fea0003800000 */
[----:B------:R-:W-:Y:S01]  /*10e20*/  BPT.TRAP 0x1 ;  /* 0x000000040000795c */ /* 0x000fe20000300000 */
.L_x_12585:
        /* <DEDUP_REMOVED lines=9> */
.L_x_12526:
[----:B------:R-:W-:Y:S05]  /*10ec0*/  BSYNC B7 ;  /* 0x0000000000077941 */ /* 0x000fea0003800000 */
.L_x_12524:
        /* <DEDUP_REMOVED lines=13> */
.L_x_12586:
[----:B------:R-:W1:Y:S01]  /*10fa0*/  S2R R0, SR_TID.X ;  /* 0x0000000000007919 */ /* 0x000e620000002100 */
[----:B------:R-:W-:Y:S01]  /*10fb0*/  ULDC UR4, c[0x0][0xc3c] ;  /* 0x00030f0000047ab9 */ /* 0x000fe20000000800 */
[----:B------:R-:W-:Y:S01]  /*10fc0*/  IMAD.MOV.U32 R25, RZ, RZ, RZ ;  /* 0x000000ffff197224 */ /* 0x000fe200078e00ff */
        /* <DEDUP_REMOVED lines=26> */
[----:B------:R-:W-:Y:S04]  /*11170*/  SHFL.IDX PT, R2, R24, 0x1, 0x1f ;  /* 0x00201f0018027f89 */ /* 0x000fe800000e0000 */
[----:B------:R-:W2:Y:S02]  /*11180*/  SHFL.UP PT, R0, R7, 0x10, RZ ;  /* 0x0600000007007989 */ /* 0x000ea400000e00ff */
[----:B--2---:R-:W-:-:S05]  /*11190*/  SEL R0, R0, RZ, P5 ;  /* 0x000000ff00007207 */ /* 0x004fca0002800000 */
[----:B------:R-:W-:Y:S02]  /*111a0*/  IMAD.IADD R6, R7, 0x1, R0 ;  /* 0x0000000107067824 */ /* 0x000fe400078e0200 */
[----:B------:R-:W-:Y:S04]  /*111b0*/  SHFL.IDX PT, R0, R24, RZ, 0x1f ;  /* 0x00001fff18007589 */ /* 0x000fe800000e0000 */
[----:B------:R-:W1:Y:S02]  /*111c0*/  SHFL.IDX PT, R5, R6, 0x1f, 0x1f ;  /* 0x03e01f0006057f89 */ /* 0x000e6400000e0000 */
[----:B-1----:R-:W-:-:S04]  /*111d0*/  IMAD R5, R5, R4, RZ ;  /* 0x0000000405057224 */ /* 0x002fc800078e02ff */
[----:B------:R-:W-:-:S05]  /*111e0*/  IMAD.IADD R24, R2, 0x1, R5 ;  /* 0x0000000102187824 */ /* 0x000fca00078e0205 */
[----:B------:R-:W-:-:S13]  /*111f0*/  ISETP.GT.AND P6, PT, R24, R0, PT ;  /* 0x000000001800720c */ /* 0x000fda0003fc4270 */
[----:B------:R-:W-:Y:S05]  /*11200*/  @P6 BRA `(.L_x_12588) ;  /* 0x0000000000946947 */ /* 0x000fea0003800000 */
.L_x_12592:
[----:B------:R-:W-:-:S04]  /*11210*/  UIADD3 UR40, UR40, 0x1f, URZ ;  /* 0x0000001f28287890 */ /* 0x000fc8000fffe03f */
[----:B------:R-:W-:-:S06]  /*11220*/  UISETP.GE.AND UP0, UPT, UR40, UR4, UPT ;  /* 0x000000042800728c */ /* 0x000fcc000bf06270 */
[----:B------:R-:W-:-:S13]  /*11230*/  PLOP3.LUT P6, PT, PT, PT, UP0, 0x40, 0x0 ;  /* 0x000000000000781c */ /* 0x000fda0003fce808 */
[----:B------:R-:W-:Y:S05]  /*11240*/  @!P6 BRA `(.L_x_12589) ;  /* 0x0000000400c8e947 */ /* 0x000fea0003800000 */
[----:B------:R-:W1:Y:S01]  /*11250*/  S2R R2, SR_TID.X ;  /* 0x0000000000027919 */ /* 0x000e620000002100 */
[----:B------:R-:W-:Y:S01]  /*11260*/  BSSY B0, `(.L_x_12590) ;  /* 0x0000009000007945 */ /* 0x000fe20003800000 */
[----:B------:R-:W-:Y:S01]  /*11270*/  IMAD.MOV.U32 R25, RZ, RZ, RZ ;  /* 0x000000ffff197224 */ /* 0x000fe200078e00ff */
[----:B-1----:R-:W-:-:S05]  /*11280*/  LOP3.LUT R2, R2, 0x1f, RZ, 0xc0, !PT ;  /* 0x0000001f02027812 */ /* 0x002fca00078ec0ff */
[----:B------:R-:W-:-:S05]  /*11290*/  VIADD R5, R2, UR40 ;  /* 0x0000002802057c36 */ /* 0x000fca0008000000 */
[----:B------:R-:W-:-:S13]  /*112a0*/  ISETP.GE.OR P6, PT, R5, UR4, !P0 ;  /* 0x0000000405007c0c */ /* 0x000fda000c7c6670 */
[----:B------:R-:W-:Y:S05]  /*112b0*/  @P6 BRA `(.L_x_12591) ;  /* 0x00000000000c6947 */ /* 0x000fea0003800000 */
[----:B------:R-:W1:Y:S02]  /*112c0*/  LDC.64 R2, c[0x0][0xc80] ;  /* 0x00032000ff027b82 */ /* 0x000e640000000a00 */
[----:B-1----:R-:W-:-:S05]  /*112d0*/  IMAD.WIDE R2, R5, 0x4, R2 ;  /* 0x0000000405027825 */ /* 0x002fca00078e0202 */
[----:B------:R1:W5:Y:S02]  /*112e0*/  LDG.E R25, desc[UR52][R2.64] ;  /* 0x0000003402197981 */ /* 0x000364000c1e1900 */
.L_x_12591:
[----:B------:R-:W-:Y:S05]  /*112f0*/  BSYNC B0 ;  /* 0x0000000000007941 */ /* 0x000fea0003800000 */
.L_x_12590:
[----:B-1---5:R-:W1:Y:S02]  /*11300*/  SHFL.UP PT, R2, R25, 0x1, RZ ;  /* 0x0420000019027989 */ /* 0x022e6400000e00ff */
        /* <DEDUP_REMOVED lines=12> */
[----:B-1----:R-:W-:Y:S02]  /*113d0*/  SEL R7, R4, RZ, P5 ;  /* 0x000000ff04077207 */ /* 0x002fe40002800000 */
[----:B------:R-:W1:Y:S03]  /*113e0*/  LDC R4, c[0x0][0xc38] ;  /* 0x00030e00ff047b82 */ /* 0x000e660000000800 */
[----:B------:R-:W-:-:S05]  /*113f0*/  IMAD.IADD R6, R6, 0x1, R7 ;  /* 0x0000000106067824 */ /* 0x000fca00078e0207 */
[----:B------:R-:W1:Y:S02]  /*11400*/  SHFL.IDX PT, R7, R6, 0x1f, 0x1f ;  /* 0x03e01f0006077f89 */ /* 0x000e6400000e0000 */
[----:B-1----:R-:W-:-:S04]  /*11410*/  IMAD R7, R7, R4, RZ ;  /* 0x0000000407077224 */ /* 0x002fc800078e02ff */
[----:B------:R-:W-:-:S05]  /*11420*/  IMAD.IADD R24, R7, 0x1, R24 ;  /* 0x0000000107187824 */ /* 0x000fca00078e0218 */
[----:B------:R-:W-:-:S13]  /*11430*/  ISETP.GT.AND P6, PT, R24, R0, PT ;  /* 0x000000001800720c */ /* 0x000fda0003fc4270 */
[----:B------:R-:W-:Y:S05]  /*11440*/  @!P6 BRA `(.L_x_12592) ;  /* 0xfffffffc0070e947 */ /* 0x000fea000383ffff */
[----:B------:R-:W-:-:S07]  /*11450*/  IMAD.MOV.U32 R5, RZ, RZ, R7 ;  /* 0x000000ffff057224 */ /* 0x000fce00078e0007 */
.L_x_12588:
        /* <DEDUP_REMOVED lines=10> */
[----:B------:R1:W2:Y:S01]  /*11500*/  LDG.E R7, desc[UR52][R2.64] ;  /* 0x0000003402077981 */ /* 0x0002a2000c1e1900 */
[----:B0-----:R-:W-:Y:S01]  /*11510*/  IMAD.U32 R10, RZ, RZ, UR6 ;  /* 0x00000006ff0a7e24 */ /* 0x001fe2000f8e00ff */
[----:B------:R-:W-:-:S04]  /*11520*/  ISETP.NE.AND P0, PT, RZ, UR7, PT ;  /* 0x00000007ff007c0c */ /* 0x000fc8000bf05270 */
[----:B------:R-:W2:Y:S01]  /*11530*/  SHFL.IDX PT, R25, R25, R10, 0x1f ;  /* 0x00001f0a19197589 */ /* 0x000ea200000e0000 */
[----:B-1----:R-:W-:Y:S02]  /*11540*/  IMAD.MOV.U32 R2, RZ, RZ, RZ ;  /* 0x000000ffff027224 */ /* 0x002fe400078e00ff */
[----:B--2---:R-:W-:-:S05]  /*11550*/  IMAD R5, R25, R7, RZ ;  /* 0x0000000719057224 */ /* 0x004fca00078e02ff */
[----:B------:R-:W-:Y:S01]  /*11560*/  IABS R8, R5 ;  /* 0x0000000500087213 */ /* 0x000fe20000000000 */
[----:B------:R-:W-:Y:S06]  /*11570*/  @!P0 BRA `(.L_x_12593) ;  /* 0x00000000000c8947 */ /* 0x000fec0003800000 */
[----:B------:R-:W-:-:S06]  /*11580*/  UIADD3 UR4, UR6, -0x1, URZ ;  /* 0xffffffff06047890 */ /* 0x000fcc000fffe03f */
[----:B------:R-:W-:-:S06]  /*11590*/  IMAD.U32 R2, RZ, RZ, UR4 ;  /* 0x00000004ff027e24 */ /* 0x000fcc000f8e00ff */
[----:B------:R0:W1:Y:S02]  /*115a0*/  SHFL.IDX PT, R2, R6, R2, 0x1f ;  /* 0x00001f0206027589 */ /* 0x00006400000e0000 */
.L_x_12593:
[----:B------:R-:W2:Y:S01]  /*115b0*/  I2F.RP R3, R8 ;  /* 0x0000000800037306 */ /* 0x000ea20000209400 */
[----:B-1----:R-:W-:-:S04]  /*115c0*/  IMAD R24, R2, R4, R24 ;  /* 0x0000000402187224 */ /* 0x002fc800078e0218 */
[----:B------:R-:W-:-:S03]  /*115d0*/  IMAD.IADD R0, R0, 0x1, -R24 ;  /* 0x0000000100007824 */ /* 0x000fc600078e0a18 */
[----:B--2---:R-:W1:Y:S02]  /*115e0*/  MUFU.RCP R3, R3 ;  /* 0x0000000300037308 */ /* 0x004e640000001000 */
[----:B-1----:R-:W-:-:S06]  /*115f0*/  VIADD R3, R3, 0xffffffe ;  /* 0x0ffffffe03037836 */ /* 0x002fcc0000000000 */
[----:B------:R-:W1:Y:S02]  /*11600*/  F2I.FTZ.U32.TRUNC.NTZ R3, R3 ;  /* 0x0000000300037305 */ /* 0x000e64000021f000 */
[----:B-1----:R-:W-:-:S04]  /*11610*/  IMAD.MOV R2, RZ, RZ, -R3 ;  /* 0x000000ffff027224 */ /* 0x002fc800078e0a03 */
[----:B0-----:R-:W-:Y:S02]  /*11620*/  IMAD R6, R2, R8, RZ ;  /* 0x0000000802067224 */ /* 0x001fe400078e02ff */
        /* <DEDUP_REMOVED lines=52> */
.L_x_12589:
[----:B------:R-:W-:Y:S01]  /*11970*/  IMAD.MOV.U32 R24, RZ, RZ, R0 ;  /* 0x000000ffff187224 */ /* 0x000fe200078e0000 */
[----:B------:R-:W-:Y:S01]  /*11980*/  ULDC UR40, c[0x0][0xc3c] ;  /* 0x00030f0000287ab9 */ /* 0x000fe20000000800 */
[----:B------:R-:W-:Y:S02]  /*11990*/  IMAD.MOV.U32 R25, RZ, RZ, RZ ;  /* 0x000000ffff197224 */ /* 0x000fe400078e00ff */
[----:B------:R-:W-:-:S07]  /*119a0*/  IMAD.MOV.U32 R26, RZ, RZ, RZ ;  /* 0x000000ffff1a7224 */ /* 0x000fce00078e00ff */
.L_x_12594:
        /* <DEDUP_REMOVED lines=10> */
[----:B------:R1:W-:Y:S01]  /*11a50*/  @!P0 STS.128 [R16+0x19cd0], R24 ;  /* 0x019cd01810008388 */ /* 0x0003e20000000c00 */
[----:B------:R-:W-:Y:S06]  /*11a60*/  BAR.ARV 0x5, 0x200 ;  /* 0x0148000000007b1d */ /* 0x000fec0000002000 */
.L_x_12587:
[----:B------:R-:W-:Y:S02]  /*11a70*/  ULDC UR4, c[0x0][0xc3c] ;  /* 0x00030f0000047ab9 */ /* 0x000fe40000000800 */
[----:B------:R-:W-:-:S06]  /*11a80*/  UISETP.GE.AND UP0, UPT, UR40, UR4, UPT ;  /* 0x000000042800728c */ /* 0x000fcc000bf06270 */
[----:B------:R-:W-:-:S13]  /*11a90*/  PLOP3.LUT P0, PT, PT, PT, UP0, 0x80, 0x0 ;  /* 0x000000000000781c */ /* 0x000fda0003f0f008 */
[----:B------:R-:W-:Y:S05]  /*11aa0*/  @!P0 BRA `(.L_x_12595) ;  /* 0xffffffb000fc8947 */ /* 0x000fea000383ffff */
.L_x_12520:
        /* <DEDUP_REMOVED lines=12> */
.L_x_12656:
[----:B------:R-:W-:Y:S05]  /*11b70*/  BSYNC B0 ;  /* 0x0000000000007941 */ /* 0x000fea0003800000 */
.L_x_12596:
[----:B------:R-:W-:-:S03]  /*11b80*/  UMOV UR4, 0xffffffff ;  /* 0xffffffff00047882 */ /* 0x000fc60000000000 */
[----:B------:R-:W-:Y:S05]  /*11b90*/  BRA.DIV UR4, `(.L_x_12598) ;  /* 0x0000001a04107947 */ /* 0x000fea000b800000 */
[----:B-1----:R-:W1:Y:S02]  /*11ba0*/  S2R R0, SR_TID.X ;  /* 0x0000000000007919 */ /* 0x002e640000002100 */
[----:B-1----:R-:W-:-:S04]  /*11bb0*/  SHF.R.U32.HI R0, RZ, 0x5, R0 ;  /* 0x00000005ff007819 */ /* 0x002fc80000011600 */
[----:B------:R-:W-:-:S05]  /*11bc0*/  LOP3.LUT R0, R0, 0x3, RZ, 0xc0, !PT ;  /* 0x0000000300007812 */ /* 0x000fca00078ec0ff */
[----:B------:R1:W2:Y:S02]  /*11bd0*/  SHFL.IDX PT, R14, R0, RZ, 0x1f ;  /* 0x00001fff000e7589 */ /* 0x0002a400000e0000 */
.L_x_12659:
[----:B--2---:R-:W-:Y:S01]  /*11be0*/  ISETP.NE.AND P0, PT, R14, RZ, PT ;  /* 0x000000ff0e00720c */ /* 0x004fe20003f05270 */
[----:B------:R-:W-:-:S12]  /*11bf0*/  BSSY B0, `(.L_x_12599) ;  /* 0x000002c000007945 */ /* 0x000fd80003800000 */
[----:B------:R-:W-:Y:S05]  /*11c00*/  @P0 BRA `(.L_x_12600) ;  /* 0x0000000000a80947 */ /* 0x000fea0003800000 */
[----:B------:R-:W-:-:S03]  /*11c10*/  UMOV UR4, 0xffffffff ;  /* 0xffffffff00047882 */ /* 0x000fc60000000000 */
[----:B------:R-:W-:Y:S05]  /*11c20*/  BRA.DIV UR4, `(.L_x_12601) ;  /* 0x0000001a04207947 */ /* 0x000fea000b800000 */
[----:B------:R-:W-:-:S13]  /*11c30*/  ELECT P6, URZ, PT ;  /* 0x00000000003f782f */ /* 0x000fda00038c0000 */
.L_x_12662:
[----:B------:R-:W-:Y:S05]  /*11c40*/  @!P6 BRA `(.L_x_12600) ;  /* 0x000000000098e947 */ /* 0x000fea0003800000 */
[----:B------:R-:W-:-:S06]  /*11c50*/  ULOP3.LUT UR4, UR39, 0x2, URZ, 0xfc, !UPT ;  /* 0x0000000227047892 */ /* 0x000fcc000f8efc3f */
[----:B-1----:R-:W-:-:S05]  /*11c60*/  IMAD.U32 R0, RZ, RZ, UR4 ;  /* 0x00000004ff007e24 */ /* 0x002fca000f8e00ff */
[----:B------:R-:W-:-:S13]  /*11c70*/  ISETP.NE.AND P0, PT, R0, 0x3, PT ;  /* 0x000000030000780c */ /* 0x000fda0003f05270 */
[----:B------:R-:W-:Y:S05]  /*11c80*/  @!P0 BRA `(.L_x_12602) ;  /* 0x0000000000048947 */ /* 0x000fea0003800000 */
[----:B------:R-:W-:Y:S01]  /*11c90*/  BPT.TRAP 0x1 ;  /* 0x000000040000795c */ /* 0x000fe20000300000 */
.L_x_12602:
[----:B------:R-:W-:Y:S01]  /*11ca0*/  IMAD R5, R18, 0x8, R7 ;  /* 0x0000000812057824 */ /* 0x000fe200078e0207 */
[----:B------:R-:W-:Y:S01]  /*11cb0*/  SHF.L.U32 R0, R28, 0x1f, RZ ;  /* 0x0000001f1c007819 */ /* 0x000fe200000006ff */
[----:B------:R-:W-:-:S03]  /*11cc0*/  VIADD R18, R18, 0x1 ;  /* 0x0000000112127836 */ /* 0x000fc60000000000 */
[----:B------:R-:W1:Y:S02]  /*11cd0*/  SYNCS.PHASECHK.TRANS64.TRYWAIT P1, [R5+URZ+0x19c40], R0 ;  /* 0x019c4000050075a7 */ /* 0x000e64000802017f */
[----:B------:R-:W-:-:S04]  /*11ce0*/  ISETP.NE.AND P2, PT, R18, 0x2, PT ;  /* 0x000000021200780c */ /* 0x000fc80003f45270 */
[----:B------:R-:W-:Y:S01]  /*11cf0*/  SEL R3, RZ, 0x1, P2 ;  /* 0x00000001ff037807 */ /* 0x000fe20001000000 */
[----:B-1----:R-:W-:Y:S08]  /*11d00*/  @!P1 BRA `(.L_x_12603) ;  /* 0x0000001800089947 */ /* 0x002ff00003800000 */
.L_x_12663:
[----:B------:R-:W-:Y:S02]  /*11d10*/  SEL R18, R18, RZ, P2 ;  /* 0x000000ff12127207 */ /* 0x000fe40001000000 */
[----:B------:R-:W-:Y:S01]  /*11d20*/  LOP3.LUT R2, R28, R3, RZ, 0x3c, !PT ;  /* 0x000000031c027212 */ /* 0x000fe200078e3cff */
[----:B------:R-:W-:Y:S06]  /*11d30*/  @!P0 BRA `(.L_x_12604) ;  /* 0x0000000000048947 */ /* 0x000fec0003800000 */
[----:B------:R-:W-:Y:S01]  /*11d40*/  BPT.TRAP 0x1 ;  /* 0x000000040000795c */ /* 0x000fe20000300000 */
.L_x_12604:
[----:B------:R-:W-:Y:S01]  /*11d50*/  IMAD R3, R18, 0x8, R7 ;  /* 0x0000000812037824 */ /* 0x000fe200078e0207 */
[----:B------:R-:W-:-:S04]  /*11d60*/  SHF.L.U32 R2, R2, 0x1f, RZ ;  /* 0x0000001f02027819 */ /* 0x000fc800000006ff */
[----:B------:R-:W2:Y:S02]  /*11d70*/  SYNCS.PHASECHK.TRANS64.TRYWAIT P1, [R3+URZ+0x19c40], R2 ;  /* 0x019c4002030075a7 */ /* 0x000ea4000802017f */
[----:B--2---:R-:W-:Y:S05]  /*11d80*/  @!P1 BRA `(.L_x_12605) ;  /* 0x0000001400fc9947 */ /* 0x004fea0003800000 */
.L_x_12664:
[----:B------:R-:W-:Y:S05]  /*11d90*/  @!P0 BRA `(.L_x_12606) ;  /* 0x0000000000048947 */ /* 0x000fea0003800000 */
[----:B------:R-:W-:Y:S01]  /*11da0*/  BPT.TRAP 0x1 ;  /* 0x000000040000795c */ /* 0x000fe20000300000 */
.L_x_12606:
[----:B------:R-:W3:Y:S02]  /*11db0*/  SYNCS.PHASECHK.TRANS64.TRYWAIT P1, [R5+URZ+0x19c60], R0 ;  /* 0x019c6000050075a7 */ /* 0x000ee4000802017f */
[----:B---3--:R-:W-:Y:S05]  /*11dc0*/  @!P1 BRA `(.L_x_12607) ;  /* 0x0000001800009947 */ /* 0x008fea0003800000 */
.L_x_12665:
[----:B------:R-:W-:Y:S05]  /*11dd0*/  @!P0 BRA `(.L_x_12608) ;  /* 0x0000000000048947 */ /* 0x000fea0003800000 */
[----:B------:R-:W-:Y:S01]  /*11de0*/  BPT.TRAP 0x1 ;  /* 0x000000040000795c */ /* 0x000fe20000300000 */
.L_x_12608:
[----:B------:R-:W4:Y:S02]  /*11df0*/  SYNCS.PHASECHK.TRANS64.TRYWAIT P1, [R3+URZ+0x19c60], R2 ;  /* 0x019c6002030075a7 */ /* 0x000f24000802017f */
[----:B----4-:R-:W-:Y:S05]  /*11e00*/  @!P1 BRA `(.L_x_12609) ;  /* 0x0000001800049947 */ /* 0x010fea0003800000 */
.L_x_12666:
[----:B------:R-:W-:Y:S05]  /*11e10*/  @!P0 BRA `(.L_x_12610) ;  /* 0x0000000000048947 */ /* 0x000fea0003800000 */
[----:B------:R-:W-:Y:S01]  /*11e20*/  BPT.TRAP 0x1 ;  /* 0x000000040000795c */ /* 0x000fe20000300000 */
.L_x_12610:
[----:B------:R-:W0:Y:S02]  /*11e30*/  SYNCS.PHASECHK.TRANS64.TRYWAIT P1, [R5+URZ+0x19c80], R0 ;  /* 0x019c8000050075a7 */ /* 0x000e24000802017f */
[----:B0-----:R-:W-:Y:S05]  /*11e40*/  @!P1 BRA `(.L_x_12611) ;  /* 0x0000001800089947 */ /* 0x001fea0003800000 */
.L_x_12667:
[----:B------:R-:W-:Y:S05]  /*11e50*/  @!P0 BRA `(.L_x_12612) ;  /* 0x0000000000048947 */ /* 0x000fea0003800000 */
[----:B------:R-:W-:Y:S01]  /*11e60*/  BPT.TRAP 0x1 ;  /* 0x000000040000795c */ /* 0x000fe20000300000 */
.L_x_12612:
[----:B------:R0:W0:Y:S02]  /*11e70*/  SYNCS.PHASECHK.TRANS64.TRYWAIT P0, [R3+URZ+0x19c80], R2 ;  /* 0x019c8002030075a7 */ /* 0x000024000800017f */
[----:B0-----:R-:W-:Y:S05]  /*11e80*/  @!P0 NANOSLEEP.SYNCS 0x989680 ;  /* 0x009896800000895d */ /* 0x001fea0003900000 */
[----:B------:R-:W0:Y:S02]  /*11e90*/  @!P0 SYNCS.PHASECHK.TRANS64 P0, [R3+URZ+0x19c80], R2 ;  /* 0x019c8002030085a7 */ /* 0x000e24000800007f */
[----:B0-----:R-:W-:Y:S05]  /*11ea0*/  @!P0 BRA `(.L_x_12612) ;  /* 0xfffffffc00f08947 */ /* 0x001fea000383ffff */
.L_x_12600:
[----:B------:R-:W-:Y:S05]  /*11eb0*/  BSYNC B0 ;  /* 0x0000000000007941 */ /* 0x000fea0003800000 */
.L_x_12599:
[----:B------:R-:W-:Y:S05]  /*11ec0*/  EXIT ;  /* 0x000000000000794d */ /* 0x000fea0003800000 */
.L_x_12465:
[----:B0-----:R-:W-:-:S04]  /*11ed0*/  IMAD.U32 R3, RZ, RZ, UR46 ;  /* 0x0000002eff037e24 */ /* 0x001fc8000f8e00ff */
[----:B------:R0:W1:Y:S03]  /*11ee0*/  SYNCS.PHASECHK.TRANS64.TRYWAIT P1, [R3+URZ+0x19c00], R6 ;  /* 0x019c0006030075a7 */ /* 0x000066000802017f */
[----:B-1----:R-:W-:Y:S05]  /*11ef0*/  @!P1 NANOSLEEP.SYNCS 0x989680 ;  /* 0x009896800000995d */ /* 0x002fea0003900000 */
[----:B------:R-:W1:Y:S02]  /*11f00*/  @!P1 SYNCS.PHASECHK.TRANS64 P1, [R3+URZ+0x19c00], R6 ;  /* 0x019c0006030095a7 */ /* 0x000e64000802007f */
[----:B-1----:R-:W-:Y:S05]  /*11f10*/  @!P1 BRA `(.L_x_12465) ;  /* 0xfffffffc00ec9947 */ /* 0x002fea000383ffff */
[----:B------:R-:W-:Y:S05]  /*11f20*/  BRA `(.L_x_12613) ;  /* 0xfffffef800b87947 */ /* 0x000fea000383ffff */
.L_x_12469:
[----:B-1----:R1:W2:Y:S02]  /*11f30*/  SYNCS.PHASECHK.TRANS64.TRYWAIT P1, [R2+URZ+0x19c30], R3 ;  /* 0x019c3003020075a7 */ /* 0x0022a4000802017f */
[----:B--2---:R-:W-:Y:S05]  /*11f40*/  @!P1 NANOSLEEP.SYNCS 0x989680 ;  /* 0x009896800000995d */ /* 0x004fea0003900000 */
[----:B------:R-:W2:Y:S02]  /*11f50*/  @!P1 SYNCS.PHASECHK.TRANS64 P1, [R2+URZ+0x19c30], R3 ;  /* 0x019c3003020095a7 */ /* 0x000ea4000802007f */
[----:B--2---:R-:W-:Y:S05]  /*11f60*/  @!P1 BRA `(.L_x_12469) ;  /* 0xfffffffc00f09947 */ /* 0x004fea000383ffff */
[----:B------:R-:W-:Y:S05]  /*11f70*/  BRA `(.L_x_12468) ;  /* 0xfffffef800d47947 */ /* 0x000fea000383ffff */
.L_x_12475:
[----:B-1----:R-:W-:-:S04]  /*11f80*/  IMAD.U32 R7, RZ, RZ, UR19 ;  /* 0x00000013ff077e24 */ /* 0x002fc8000f8e00ff */
[----:B------:R1:W2:Y:S03]  /*11f90*/  SYNCS.PHASECHK.TRANS64.TRYWAIT P1, [R7+URZ+0x19c30], R6 ;  /* 0x019c3006070075a7 */ /* 0x0002a6000802017f */
[----:B--2---:R-:W-:Y:S05]  /*11fa0*/  @!P1 NANOSLEEP.SYNCS 0x989680 ;  /* 0x009896800000995d */ /* 0x004fea0003900000 */
[----:B------:R-:W2:Y:S02]  /*11fb0*/  @!P1 SYNCS.PHASECHK.TRANS64 P1, [R7+URZ+0x19c30], R6 ;  /* 0x019c3006070095a7 */ /* 0x000ea4000802007f */
[----:B--2---:R-:W-:Y:S05]  /*11fc0*/  @!P1 BRA `(.L_x_12475) ;  /* 0xfffffffc00ec9947 */ /* 0x004fea000383ffff */
[----:B------:R-:W-:Y:S05]  /*11fd0*/  BRA `(.L_x_12474) ;  /* 0xffffff2400407947 */ /* 0x000fea000383ffff */
.L_x_12479:
[----:B-1----:R-:W-:-:S04]  /*11fe0*/  IMAD.U32 R7, RZ, RZ, UR11 ;  /* 0x0000000bff077e24 */ /* 0x002fc8000f8e00ff */
[----:B------:R1:W2:Y:S03]  /*11ff0*/  SYNCS.PHASECHK.TRANS64.TRYWAIT P1, [R7+URZ+0x19c50], R6 ;  /* 0x019c5006070075a7 */ /* 0x0002a6000802017f */
[----:B--2---:R-:W-:Y:S05]  /*12000*/  @!P1 NANOSLEEP.SYNCS 0x989680 ;  /* 0x009896800000995d */ /* 0x004fea0003900000 */
[----:B------:R-:W2:Y:S02]  /*12010*/  @!P1 SYNCS.PHASECHK.TRANS64 P1, [R7+URZ+0x19c50], R6 ;  /* 0x019c5006070095a7 */ /* 0x000ea4000802007f */
[----:B--2---:R-:W-:Y:S05]  /*12020*/  @!P1 BRA `(.L_x_12479) ;  /* 0xfffffffc00ec9947 */ /* 0x004fea000383ffff */
[----:B------:R-:W-:Y:S05]  /*12030*/  BRA `(.L_x_12478) ;  /* 0xffffff2400907947 */ /* 0x000fea000383ffff */
.L_x_12487:
[----:B-1----:R-:W-:-:S04]  /*12040*/  IMAD.U32 R7, RZ, RZ, UR6 ;  /* 0x00000006ff077e24 */ /* 0x002fc8000f8e00ff */
[----:B------:R1:W2:Y:S03]  /*12050*/  SYNCS.PHASECHK.TRANS64.TRYWAIT P1, [R7+URZ+0x19c30], R6 ;  /* 0x019c3006070075a7 */ /* 0x0002a6000802017f */
[----:B--2---:R-:W-:Y:S05]  /*12060*/  @!P1 NANOSLEEP.SYNCS 0x989680 ;  /* 0x009896800000995d */ /* 0x004fea0003900000 */
[----:B------:R-:W2:Y:S02]  /*12070*/  @!P1 SYNCS.PHASECHK.TRANS64 P1, [R7+URZ+0x19c30], R6 ;  /* 0x019c3006070095a7 */ /* 0x000ea4000802007f */
[----:B--2---:R-:W-:Y:S05]  /*12080*/  @!P1 BRA `(.L_x_12487) ;  /* 0xfffffffc00ec9947 */ /* 0x004fea000383ffff */
[----:B------:R-:W-:Y:S05]  /*12090*/  BRA `(.L_x_12486) ;  /* 0xffffff5000687947 */ /* 0x000fea000383ffff */
.L_x_12491:
[----:B-1----:R-:W-:-:S04]  /*120a0*/  IMAD.U32 R7, RZ, RZ, UR11 ;  /* 0x0000000bff077e24 */ /* 0x002fc8000f8e00ff */
[----:B------:R1:W2:Y:S03]  /*120b0*/  SYNCS.PHASECHK.TRANS64.TRYWAIT P1, [R7+URZ+0x19c50], R6 ;  /* 0x019c5006070075a7 */ /* 0x0002a6000802017f */
[----:B--2---:R-:W-:Y:S05]  /*120c0*/  @!P1 NANOSLEEP.SYNCS 0x989680 ;  /* 0x009896800000995d */ /* 0x004fea0003900000 */
[----:B------:R-:W2:Y:S02]  /*120d0*/  @!P1 SYNCS.PHASECHK.TRANS64 P1, [R7+URZ+0x19c50], R6 ;  /* 0x019c5006070095a7 */ /* 0x000ea4000802007f */
[----:B--2---:R-:W-:Y:S05]  /*120e0*/  @!P1 BRA `(.L_x_12491) ;  /* 0xfffffffc00ec9947 */ /* 0x004fea000383ffff */
[----:B------:R-:W-:Y:S05]  /*120f0*/  BRA `(.L_x_12490) ;  /* 0xffffff5000b87947 */ /* 0x000fea000383ffff */
.L_x_12498:
[----:B-1----:R-:W-:-:S04]  /*12100*/  IMAD.U32 R5, RZ, RZ, UR14 ;  /* 0x0000000eff057e24 */ /* 0x002fc8000f8e00ff */
[----:B------:R1:W2:Y:S03]  /*12110*/  SYNCS.PHASECHK.TRANS64.TRYWAIT P1, [R5+URZ+0x19c50], R0 ;  /* 0x019c5000050075a7 */ /* 0x0002a6000802017f */
[----:B--2---:R-:W-:Y:S05]  /*12120*/  @!P1 NANOSLEEP.SYNCS 0x989680 ;  /* 0x009896800000995d */ /* 0x004fea0003900000 */
[----:B------:R-:W2:Y:S02]  /*12130*/  @!P1 SYNCS.PHASECHK.TRANS64 P1, [R5+URZ+0x19c50], R0 ;  /* 0x019c5000050095a7 */ /* 0x000ea4000802007f */
[----:B--2---:R-:W-:Y:S05]  /*12140*/  @!P1 BRA `(.L_x_12498) ;  /* 0xfffffffc00ec9947 */ /* 0x004fea000383ffff */
[----:B------:R-:W-:Y:S05]  /*12150*/  BRA `(.L_x_12497) ;  /* 0xffffff7400087947 */ /* 0x000fea000383ffff */
.L_x_12535:
[----:B0-----:R-:W0:Y:S01]  /*12160*/  S2R R19, SR_TID.X ;  /* 0x0000000000137919 */ /* 0x001e220000002100 */
        /* <DEDUP_REMOVED lines=9> */
.L_x_12614:
[----:B------:R-:W-:Y:S05]  /*12200*/  BRA `(.L_x_12615) ;  /* 0xffffffbc00747947 */ /* 0x000fea000383ffff */
.L_x_12538:
[----:B0-----:R0:W2:Y:S02]  /*12210*/  SYNCS.PHASECHK.TRANS64.TRYWAIT P0, [R5+URZ+0x19c80], R21 ;  /* 0x019c8015050075a7 */ /* 0x0010a4000800017f */
[----:B--2---:R-:W-:Y:S05]  /*12220*/  @!P0 NANOSLEEP.SYNCS 0x989680 ;  /* 0x009896800000895d */ /* 0x004fea0003900000 */
[----:B------:R-:W2:Y:S02]  /*12230*/  @!P0 SYNCS.PHASECHK.TRANS64 P0, [R5+URZ+0x19c80], R21 ;  /* 0x019c8015050085a7 */ /* 0x000ea4000800007f */
[----:B--2---:R-:W-:Y:S05]  /*12240*/  @!P0 BRA `(.L_x_12538) ;  /* 0xfffffffc00f08947 */ /* 0x004fea000383ffff */
[----:B------:R-:W-:Y:S05]  /*12250*/  BRA `(.L_x_12616) ;  /* 0xffffffbc00887947 */ /* 0x000fea000383ffff */
.L_x_12539:
        /* <DEDUP_REMOVED lines=8> */
.L_x_12618:
[----:B------:R-:W-:Y:S05]  /*122e0*/  BSYNC B0 ;  /* 0x0000000000007941 */ /* 0x000fea0003800000 */
.L_x_12617:
[----:B------:R-:W0:Y:S01]  /*122f0*/  S2R R7, SR_TID.X ;  /* 0x0000000000077919 */ /* 0x000e220000002100 */
[----:B------:R-:W-:Y:S01]  /*12300*/  MOV R13, R8 ;  /* 0x00000008000d7202 */ /* 0x000fe20000000f00 */
[----:B------:R-:W-:Y:S02]  /*12310*/  IMAD.MOV.U32 R12, RZ, RZ, RZ ;  /* 0x000000ffff0c7224 */ /* 0x000fe400078e00ff */
[----:B------:R-:W-:Y:S02]  /*12320*/  IMAD.MOV.U32 R11, RZ, RZ, 0x1e1f ;  /* 0x00001e1fff0b7424 */ /* 0x000fe400078e00ff */
[----:B------:R-:W-:Y:S02]  /*12330*/  IMAD.MOV.U32 R15, RZ, RZ, -0x1 ;  /* 0xffffffffff0f7424 */ /* 0x000fe400078e00ff */
[----:B------:R-:W-:-:S07]  /*12340*/  IMAD.MOV.U32 R4, RZ, RZ, R14 ;  /* 0x000000ffff047224 */ /* 0x000fce00078e000e */
[----:B0-----:R-:W-:Y:S05]  /*12350*/  WARPSYNC.COLLECTIVE R15, `(.L_x_12619) ;  /* 0x000000000f087348 */ /* 0x001fea0003c00000 */
[----:B------:R1:W2:Y:S02]  /*12360*/  SHFL.IDX P6, R14, R13, R12, R11 ;  /* 0x0000000c0d0e7389 */ /* 0x0002a400000c000b */
[----:B012---:R-:W-:Y:S01]  /*12370*/  ENDCOLLECTIVE ;  /* 0x000000000000791b */ /* 0x007fe20003800000 */
.L_x_12619:
        /* <DEDUP_REMOVED lines=27> */
.L_x_12620:
        /* <DEDUP_REMOVED lines=10> */
.L_x_12621:
[----:B------:R-:W-:Y:S01]  /*125d0*/  IMAD.MOV.U32 R6, RZ, RZ, R14 ;  /* 0x000000ffff067224 */ /* 0x000fe200078e000e */
[----:B------:R-:W-:Y:S06]  /*125e0*/  BRA `(.L_x_12622) ;  /* 0xffffffbc00747947 */ /* 0x000fec000383ffff */
.L_x_12544:
[----:B---3--:R3:W4:Y:S02]  /*125f0*/  SYNCS.PHASECHK.TRANS64.TRYWAIT P1, [R5+URZ+0x19c40], R21 ;  /* 0x019c4015050075a7 */ /* 0x008724000802017f */
[----:B----4-:R-:W-:Y:S05]  /*12600*/  @!P1 NANOSLEEP.SYNCS 0x989680 ;  /* 0x009896800000995d */ /* 0x010fea0003900000 */
[----:B------:R-:W4:Y:S02]  /*12610*/  @!P1 SYNCS.PHASECHK.TRANS64 P1, [R5+URZ+0x19c40], R21 ;  /* 0x019c4015050095a7 */ /* 0x000f24000802007f */
[----:B----4-:R-:W-:Y:S05]  /*12620*/  @!P1 BRA `(.L_x_12544) ;  /* 0xfffffffc00f09947 */ /* 0x010fea000383ffff */
[----:B------:R-:W-:Y:S05]  /*12630*/  BRA `(.L_x_12623) ;  /* 0xffffffbc00e47947 */ /* 0x000fea000383ffff */
.L_x_12545:
        /* <DEDUP_REMOVED lines=8> */
.L_x_12625:
[----:B------:R-:W-:Y:S05]  /*126c0*/  BSYNC B0 ;  /* 0x0000000000007941 */ /* 0x000fea0003800000 */
.L_x_12624:
        /* <DEDUP_REMOVED lines=8> */
.L_x_12626:
[----:B------:R-:W-:Y:S02]  /*12750*/  IMAD.MOV.U32 R13, RZ, RZ, R6 ;  /* 0x000000ffff0d7224 */ /* 0x000fe400078e0006 */
[----:B------:R-:W-:Y:S02]  /*12760*/  IMAD.MOV.U32 R12, RZ, RZ, 0x1 ;  /* 0x00000001ff0c7424 */ /* 0x000fe400078e00ff */
[----:B------:R-:W-:-:S07]  /*12770*/  IMAD.MOV.U32 R3, RZ, RZ, R14 ;  /* 0x000000ffff037224 */ /* 0x000fce00078e000e */
[----:B------:R-:W-:Y:S05]  /*12780*/  WARPSYNC.COLLECTIVE R15, `(.L_x_12627) ;  /* 0x000000000f087348 */ /* 0x000fea0003c00000 */
[----:B------:R0:W1:Y:S02]  /*12790*/  SHFL.IDX P6, R14, R13, R12, R11 ;  /* 0x0000000c0d0e7389 */ /* 0x00006400000c000b */
[----:B01----:R-:W-:Y:S01]  /*127a0*/  ENDCOLLECTIVE ;  /* 0x000000000000791b */ /* 0x003fe20003800000 */
.L_x_12627:
        /* <DEDUP_REMOVED lines=10> */
.L_x_12628:
[----:B------:R-:W-:Y:S01]  /*12850*/  @!PT LDS RZ, [RZ] ;  /* 0x00000000fffff984 */ /* 0x000fe20000000800 */
[----:B------:R-:W-:Y:S01]  /*12860*/  @!PT LDS RZ, [RZ] ;  /* 0x00000000fffff984 */ /* 0x000fe20000000800 */
[----:B------:R-:W-:Y:S01]  /*12870*/  @!PT LDS RZ, [RZ] ;  /* 0x00000000fffff984 */ /* 0x000fe20000000800 */
[----:B------:R1:W-:Y:S04]  /*12880*/  @P0 LDGSTS.E.BYPASS.LTC128B.128 [R4+0x13800], desc[UR52][R2.64], !P5 ;  /* 0x1380000002040fae */ /* 0x0003e8000e901d74 */
[----:B------:R1:W-:Y:S04]  /*12890*/  @P0 LDGSTS.E.BYPASS.LTC128B.128 [R4+0x14800], desc[UR52][R2.64+0x20], !P3 ;  /* 0x1480002002040fae */ /* 0x0003e8000d901d74 */
[----:B------:R1:W-:Y:S01]  /*128a0*/  @P0 LDGSTS.E.BYPASS.LTC128B.128 [R4+0x15800], desc[UR52][R2.64+0x40], !P2 ;  /* 0x1580004002040fae */ /* 0x0003e2000d101d74 */
[----:B------:R-:W-:Y:S01]  /*128b0*/  MOV R0, R14 ;  /* 0x0000000e00007202 */ /* 0x000fe20000000f00 */
[----:B------:R-:W-:Y:S06]  /*128c0*/  BRA `(.L_x_12629) ;  /* 0xffffffbc00f47947 */ /* 0x000fec000383ffff */
.L_x_12550:
        /* <DEDUP_REMOVED lines=9> */
.L_x_12630:
[----:B------:R-:W-:Y:S01]  /*12960*/  ISETP.GE.AND P1, PT, R25, R0, PT ;  /* 0x000000001900720c */ /* 0x000fe20003f26270 */
[----:B------:R-:W-:Y:S02]  /*12970*/  IMAD.MOV.U32 R13, RZ, RZ, R5 ;  /* 0x000000ffff0d7224 */ /* 0x000fe400078e0005 */
[----:B------:R-:W-:-:S10]  /*12980*/  IMAD.MOV.U32 R2, RZ, RZ, R14 ;  /* 0x000000ffff027224 */ /* 0x000fd400078e000e */
[----:B------:R-:W-:Y:S05]  /*12990*/  WARPSYNC.COLLECTIVE R15, `(.L_x_12631) ;  /* 0x000000000f087348 */ /* 0x000fea0003c00000 */
[----:B------:R0:W1:Y:S02]  /*129a0*/  SHFL.IDX P6, R14, R13, R12, R11 ;  /* 0x0000000c0d0e7389 */ /* 0x00006400000c000b */
[----:B01----:R-:W-:Y:S01]  /*129b0*/  ENDCOLLECTIVE ;  /* 0x000000000000791b */ /* 0x003fe20003800000 */
.L_x_12631:
[----:B------:R-:W-:Y:S02]  /*129c0*/  IMAD.MOV.U32 R13, RZ, RZ, R4 ;  /* 0x000000ffff0d7224 */ /* 0x000fe400078e0004 */
[----:B------:R-:W-:Y:S02]  /*129d0*/  IMAD.MOV.U32 R12, RZ, RZ, 0x1 ;  /* 0x00000001ff0c7424 */ /* 0x000fe400078e00ff */
[----:B------:R-:W-:-:S07]  /*129e0*/  IMAD.MOV.U32 R3, RZ, RZ, R14 ;  /* 0x000000ffff037224 */ /* 0x000fce00078e000e */
[----:B------:R-:W-:Y:S05]  /*129f0*/  WARPSYNC.COLLECTIVE R15, `(.L_x_12632) ;  /* 0x000000000f087348 */ /* 0x000fea0003c00000 */
[----:B------:R0:W1:Y:S02]  /*12a00*/  SHFL.IDX P6, R14, R13, R12, R11 ;  /* 0x0000000c0d0e7389 */ /* 0x00006400000c000b */
[----:B01----:R-:W-:Y:S01]  /*12a10*/  ENDCOLLECTIVE ;  /* 0x000000000000791b */ /* 0x003fe20003800000 */
.L_x_12632:
        /* <DEDUP_REMOVED lines=10> */
.L_x_12633:
        /* <DEDUP_REMOVED lines=12> */
.L_x_12634:
        /* <DEDUP_REMOVED lines=8> */
.L_x_12635:
        /* <DEDUP_REMOVED lines=9> */
.L_x_12555:
[----:B-1----:R1:W2:Y:S02]  /*12c90*/  SYNCS.PHASECHK.TRANS64.TRYWAIT P0, [R16+URZ+0x19c20], R0 ;  /* 0x019c2000100075a7 */ /* 0x0022a4000800017f */
[----:B--2---:R-:W-:Y:S05]  /*12ca0*/  @!P0 NANOSLEEP.SYNCS 0x989680 ;  /* 0x009896800000895d */ /* 0x004fea0003900000 */
[----:B------:R-:W2:Y:S02]  /*12cb0*/  @!P0 SYNCS.PHASECHK.TRANS64 P0, [R16+URZ+0x19c20], R0 ;  /* 0x019c2000100085a7 */ /* 0x000ea4000800007f */
[----:B--2---:R-:W-:Y:S05]  /*12cc0*/  @!P0 BRA `(.L_x_12555) ;  /* 0xfffffffc00f08947 */ /* 0x004fea000383ffff */
[----:B------:R-:W-:Y:S05]  /*12cd0*/  BRA `(.L_x_12637) ;  /* 0xffffffc800187947 */ /* 0x000fea000383ffff */
.L_x_12559:
[----:B0-----:R0:W1:Y:S02]  /*12ce0*/  SYNCS.PHASECHK.TRANS64.TRYWAIT P0, [R0+URZ+0x19c80], R10 ;  /* 0x019c800a000075a7 */ /* 0x001064000800017f */
[----:B-1----:R-:W-:Y:S05]  /*12cf0*/  @!P0 NANOSLEEP.SYNCS 0x989680 ;  /* 0x009896800000895d */ /* 0x002fea0003900000 */
[----:B------:R-:W1:Y:S02]  /*12d00*/  @!P0 SYNCS.PHASECHK.TRANS64 P0, [R0+URZ+0x19c80], R10 ;  /* 0x019c800a000085a7 */ /* 0x000e64000800007f */
[----:B-1----:R-:W-:Y:S05]  /*12d10*/  @!P0 BRA `(.L_x_12559) ;  /* 0xfffffffc00f08947 */ /* 0x002fea000383ffff */
[----:B------:R-:W-:Y:S05]  /*12d20*/  BRA `(.L_x_12638) ;  /* 0xffffffc800e47947 */ /* 0x000fea000383ffff */
.L_x_12560:
        /* <DEDUP_REMOVED lines=8> */
.L_x_12640:
[----:B------:R-:W-:Y:S05]  /*12db0*/  BSYNC B0 ;  /* 0x0000000000007941 */ /* 0x000fea0003800000 */
.L_x_12639:
        /* <DEDUP_REMOVED lines=9> */
.L_x_12641:
[----:B------:R-:W-:Y:S02]  /*12e50*/  IMAD.MOV.U32 R13, RZ, RZ, R21 ;  /* 0x000000ffff0d7224 */ /* 0x000fe400078e0015 */
[----:B------:R-:W-:Y:S01]  /*12e60*/  IMAD.MOV.U32 R12, RZ, RZ, 0x1 ;  /* 0x00000001ff0c7424 */ /* 0x000fe200078e00ff */
[----:B------:R-:W-:-:S07]  /*12e70*/  MOV R2, R14 ;  /* 0x0000000e00027202 */ /* 0x000fce0000000f00 */
[----:B------:R-:W-:Y:S05]  /*12e80*/  WARPSYNC.COLLECTIVE R15, `(.L_x_12642) ;  /* 0x000000000f087348 */ /* 0x000fea0003c00000 */
[----:B------:R0:W1:Y:S02]  /*12e90*/  SHFL.IDX P6, R14, R13, R12, R11 ;  /* 0x0000000c0d0e7389 */ /* 0x00006400000c000b */
[----:B01----:R-:W-:Y:S01]  /*12ea0*/  ENDCOLLECTIVE ;  /* 0x000000000000791b */ /* 0x003fe20003800000 */
.L_x_12642:
        /* <DEDUP_REMOVED lines=13> */
.L_x_12643:
[----:B------:R-:W-:Y:S01]  /*12f80*/  IMAD.MOV.U32 R2, RZ, RZ, R14 ;  /* 0x000000ffff027224 */ /* 0x000fe200078e000e */
[----:B------:R-:W-:Y:S06]  /*12f90*/  BRA `(.L_x_12644) ;  /* 0xffffffc800f87947 */ /* 0x000fec000383ffff */
.L_x_12565:
[----:B---3--:R3:W4:Y:S02]  /*12fa0*/  SYNCS.PHASECHK.TRANS64.TRYWAIT P0, [R0+URZ+0x19c40], R10 ;  /* 0x019c400a000075a7 */ /* 0x008724000800017f */
[----:B----4-:R-:W-:Y:S05]  /*12fb0*/  @!P0 NANOSLEEP.SYNCS 0x989680 ;  /* 0x009896800000895d */ /* 0x010fea0003900000 */
[----:B------:R-:W4:Y:S02]  /*12fc0*/  @!P0 SYNCS.PHASECHK.TRANS64 P0, [R0+URZ+0x19c40], R10 ;  /* 0x019c400a000085a7 */ /* 0x000f24000800007f */
[----:B----4-:R-:W-:Y:S05]  /*12fd0*/  @!P0 BRA `(.L_x_12565) ;  /* 0xfffffffc00f08947 */ /* 0x010fea000383ffff */
[----:B------:R-:W-:Y:S05]  /*12fe0*/  BRA `(.L_x_12645) ;  /* 0xffffffcc00507947 */ /* 0x000fea000383ffff */
.L_x_12566:
        /* <DEDUP_REMOVED lines=8> */
.L_x_12647:
[----:B------:R-:W-:Y:S05]  /*13070*/  BSYNC B0 ;  /* 0x0000000000007941 */ /* 0x000fea0003800000 */
.L_x_12646:
        /* <DEDUP_REMOVED lines=8> */
.L_x_12648:
[----:B------:R-:W-:Y:S02]  /*13100*/  IMAD.MOV.U32 R13, RZ, RZ, R8 ;  /* 0x000000ffff0d7224 */ /* 0x000fe400078e0008 */
[----:B------:R-:W-:Y:S02]  /*13110*/  IMAD.MOV.U32 R12, RZ, RZ, 0x1 ;  /* 0x00000001ff0c7424 */ /* 0x000fe400078e00ff */
[----:B------:R-:W-:-:S07]  /*13120*/  IMAD.MOV.U32 R2, RZ, RZ, R14 ;  /* 0x000000ffff027224 */ /* 0x000fce00078e000e */
[----:B------:R-:W-:Y:S05]  /*13130*/  WARPSYNC.COLLECTIVE R15, `(.L_x_12649) ;  /* 0x000000000f087348 */ /* 0x000fea0003c00000 */
[----:B------:R0:W1:Y:S02]  /*13140*/  SHFL.IDX P6, R14, R13, R12, R11 ;  /* 0x0000000c0d0e7389 */ /* 0x00006400000c000b */
[----:B01----:R-:W-:Y:S01]  /*13150*/  ENDCOLLECTIVE ;  /* 0x000000000000791b */ /* 0x003fe20003800000 */
.L_x_12649:
        /* <DEDUP_REMOVED lines=13> */
.L_x_12650:
[----:B------:R-:W-:Y:S01]  /*13230*/  IMAD.MOV.U32 R2, RZ, RZ, R14 ;  /* 0x000000ffff027224 */ /* 0x000fe200078e000e */
[----:B------:R-:W-:Y:S06]  /*13240*/  BRA `(.L_x_12651) ;  /* 0xffffffcc005c7947 */ /* 0x000fec000383ffff */
.L_x_12571:
[----:B0-----:R0:W2:Y:S02]  /*13250*/  SYNCS.PHASECHK.TRANS64.TRYWAIT P2, [R2+URZ+0x19c70], R0 ;  /* 0x019c7000020075a7 */ /* 0x0010a4000804017f */
[----:B--2---:R-:W-:Y:S05]  /*13260*/  @!P2 NANOSLEEP.SYNCS 0x989680 ;  /* 0x009896800000a95d */ /* 0x004fea0003900000 */
[----:B------:R-:W2:Y:S02]  /*13270*/  @!P2 SYNCS.PHASECHK.TRANS64 P2, [R2+URZ+0x19c70], R0 ;  /* 0x019c70000200a5a7 */ /* 0x000ea4000804007f */
[----:B--2---:R-:W-:Y:S05]  /*13280*/  @!P2 BRA `(.L_x_12571) ;  /* 0xfffffffc00f0a947 */ /* 0x004fea000383ffff */
[----:B------:R-:W-:Y:S05]  /*13290*/  BRA `(.L_x_12652) ;  /* 0xffffffcc00c87947 */ /* 0x000fea000383ffff */
.L_x_12573:
[----:B0-----:R0:W2:Y:S02]  /*132a0*/  SYNCS.PHASECHK.TRANS64.TRYWAIT P2, [R2+URZ+0x19c60], R3 ;  /* 0x019c6003020075a7 */ /* 0x0010a4000804017f */
[----:B--2---:R-:W-:Y:S05]  /*132b0*/  @!P2 NANOSLEEP.SYNCS 0x989680 ;  /* 0x009896800000a95d */ /* 0x004fea0003900000 */
[----:B------:R-:W2:Y:S02]  /*132c0*/  @!P2 SYNCS.PHASECHK.TRANS64 P2, [R2+URZ+0x19c60], R3 ;  /* 0x019c60030200a5a7 */ /* 0x000ea4000804007f */
[----:B--2---:R-:W-:Y:S05]  /*132d0*/  @!P2 BRA `(.L_x_12573) ;  /* 0xfffffffc00f0a947 */ /* 0x004fea000383ffff */
[----:B------:R-:W-:Y:S05]  /*132e0*/  BRA `(.L_x_12653) ;  /* 0xffffffcc00d87947 */ /* 0x000fea000383ffff */
.L_x_12581:
[----:B0-----:R0:W1:Y:S02]  /*132f0*/  SYNCS.PHASECHK.TRANS64.TRYWAIT P1, [R0+URZ+0x19c70], R3 ;  /* 0x019c7003000075a7 */ /* 0x001064000802017f */
[----:B-1----:R-:W-:Y:S05]  /*13300*/  @!P1 NANOSLEEP.SYNCS 0x989680 ;  /* 0x009896800000995d */ /* 0x002fea0003900000 */
[----:B------:R-:W1:Y:S02]  /*13310*/  @!P1 SYNCS.PHASECHK.TRANS64 P1, [R0+URZ+0x19c70], R3 ;  /* 0x019c7003000095a7 */ /* 0x000e64000802007f */
[----:B-1----:R-:W-:Y:S05]  /*13320*/  @!P1 BRA `(.L_x_12581) ;  /* 0xfffffffc00f09947 */ /* 0x002fea000383ffff */
[----:B------:R-:W-:Y:S05]  /*13330*/  BRA `(.L_x_12654) ;  /* 0xffffffd400747947 */ /* 0x000fea000383ffff */
.L_x_12583:
[----:B0-----:R0:W1:Y:S02]  /*13340*/  SYNCS.PHASECHK.TRANS64.TRYWAIT P1, [R0+URZ+0x19c60], R3 ;  /* 0x019c6003000075a7 */ /* 0x001064000802017f */
[----:B-1----:R-:W-:Y:S05]  /*13350*/  @!P1 NANOSLEEP.SYNCS 0x989680 ;  /* 0x009896800000995d */ /* 0x002fea0003900000 */
[----:B------:R-:W1:Y:S02]  /*13360*/  @!P1 SYNCS.PHASECHK.TRANS64 P1, [R0+URZ+0x19c60], R3 ;  /* 0x019c6003000095a7 */ /* 0x000e64000802007f */
[----:B-1----:R-:W-:Y:S05]  /*13370*/  @!P1 BRA `(.L_x_12583) ;  /* 0xfffffffc00f09947 */ /* 0x002fea000383ffff */
[----:B------:R-:W-:Y:S05]  /*13380*/  BRA `(.L_x_12655) ;  /* 0xffffffd400807947 */ /* 0x000fea000383ffff */
.L_x_12597:
[----:B-1----:R1:W2:Y:S02]  /*13390*/  SYNCS.PHASECHK.TRANS64.TRYWAIT P0, [R7+URZ+0x19c20], R0 ;  /* 0x019c2000070075a7 */ /* 0x0022a4000800017f */
[----:B--2---:R-:W-:Y:S05]  /*133a0*/  @!P0 NANOSLEEP.SYNCS 0x989680 ;  /* 0x009896800000895d */ /* 0x004fea0003900000 */
[----:B------:R-:W2:Y:S02]  /*133b0*/  @!P0 SYNCS.PHASECHK.TRANS64 P0, [R7+URZ+0x19c20], R0 ;  /* 0x019c2000070085a7 */ /* 0x000ea4000800007f */
[----:B--2---:R-:W-:Y:S05]  /*133c0*/  @!P0 BRA `(.L_x_12597) ;  /* 0xfffffffc00f08947 */ /* 0x004fea000383ffff */
[----:B------:R-:W-:Y:S05]  /*133d0*/  BRA `(.L_x_12656) ;  /* 0xffffffe400e47947 */ /* 0x000fea000383ffff */
.L_x_12598:
        /* <DEDUP_REMOVED lines=11> */
.L_x_12658:
[----:B------:R-:W-:Y:S05]  /*13490*/  BSYNC B0 ;  /* 0x0000000000007941 */ /* 0x000fea0003800000 */
.L_x_12657:
[----:B------:R-:W-:Y:S05]  /*134a0*/  BRA `(.L_x_12659) ;  /* 0xffffffe400cc7947 */ /* 0x000fea000383ffff */
.L_x_12601:
[----:B------:R-:W-:Y:S01]  /*134b0*/  BSSY B1, `(.L_x_12660) ;  /* 0x0000006000017945 */ /* 0x000fe20003800000 */
[----:B------:R-:W-:-:S07]  /*134c0*/  IMAD.MOV.U32 R15, RZ, RZ, -0x1 ;  /* 0xffffffffff0f7424 */ /* 0x000fce00078e00ff */
[----:B01---5:R-:W-:Y:S05]  /*134d0*/  WARPSYNC.COLLECTIVE R15, `(.L_x_12661) ;  /* 0x000000000f0c7348 */ /* 0x023fea0003c00000 */
[----:B------:R-:W-:Y:S02]  /*134e0*/  ELECT P6, UR62, PT ;  /* 0x00000000003e782f */ /* 0x000fe400038c0000 */
[----:B------:R-:W-:Y:S01]  /*134f0*/  MOV R14, UR62 ;  /* 0x0000003e000e7c02 */ /* 0x000fe20008000f00 */
[----:B01---5:R-:W-:Y:S10]  /*13500*/  ENDCOLLECTIVE ;  /* 0x000000000000791b */ /* 0x023ff40003800000 */
.L_x_12661:
[----:B------:R-:W-:Y:S05]  /*13510*/  BSYNC B1 ;  /* 0x0000000000017941 */ /* 0x000fea0003800000 */
.L_x_12660:
[----:B------:R-:W-:Y:S05]  /*13520*/  BRA `(.L_x_12662) ;  /* 0xffffffe400c47947 */ /* 0x000fea000383ffff */
.L_x_12603:
[----:B-1----:R1:W2:Y:S02]  /*13530*/  SYNCS.PHASECHK.TRANS64.TRYWAIT P1, [R5+URZ+0x19c40], R0 ;  /* 0x019c4000050075a7 */ /* 0x0022a4000802017f */
[----:B--2---:R-:W-:Y:S05]  /*13540*/  @!P1 NANOSLEEP.SYNCS 0x989680 ;  /* 0x009896800000995d */ /* 0x004fea0003900000 */
[----:B------:R-:W2:Y:S02]  /*13550*/  @!P1 SYNCS.PHASECHK.TRANS64 P1, [R5+URZ+0x19c40], R0 ;  /* 0x019c4000050095a7 */ /* 0x000ea4000802007f */
[----:B--2---:R-:W-:Y:S05]  /*13560*/  @!P1 BRA `(.L_x_12603) ;  /* 0xfffffffc00f09947 */ /* 0x004fea000383ffff */
[----:B------:R-:W-:Y:S05]  /*13570*/  BRA `(.L_x_12663) ;  /* 0xffffffe400e47947 */ /* 0x000fea000383ffff */
.L_x_12605:
[----:B--2---:R2:W3:Y:S02]  /*13580*/  SYNCS.PHASECHK.TRANS64.TRYWAIT P1, [R3+URZ+0x19c40], R2 ;  /* 0x019c4002030075a7 */ /* 0x0044e4000802017f */
[----:B---3--:R-:W-:Y:S05]  /*13590*/  @!P1 NANOSLEEP.SYNCS 0x989680 ;  /* 0x009896800000995d */ /* 0x008fea0003900000 */
[----:B------:R-:W3:Y:S02]  /*135a0*/  @!P1 SYNCS.PHASECHK.TRANS64 P1, [R3+URZ+0x19c40], R2 ;  /* 0x019c4002030095a7 */ /* 0x000ee4000802007f */
[----:B---3--:R-:W-:Y:S05]  /*135b0*/  @!P1 BRA `(.L_x_12605) ;  /* 0xfffffffc00f09947 */ /* 0x008fea000383ffff */
[----:B------:R-:W-:Y:S05]  /*135c0*/  BRA `(.L_x_12664) ;  /* 0xffffffe400f07947 */ /* 0x000fea000383ffff */
.L_x_12607:
[----:B---3--:R3:W4:Y:S02]  /*135d0*/  SYNCS.PHASECHK.TRANS64.TRYWAIT P1, [R5+URZ+0x19c60], R0 ;  /* 0x019c6000050075a7 */ /* 0x008724000802017f */
[----:B----4-:R-:W-:Y:S05]  /*135e0*/  @!P1 NANOSLEEP.SYNCS 0x989680 ;  /* 0x009896800000995d */ /* 0x010fea0003900000 */
[----:B------:R-:W4:Y:S02]  /*135f0*/  @!P1 SYNCS.PHASECHK.TRANS64 P1, [R5+URZ+0x19c60], R0 ;  /* 0x019c6000050095a7 */ /* 0x000f24000802007f */
[----:B----4-:R-:W-:Y:S05]  /*13600*/  @!P1 BRA `(.L_x_12607) ;  /* 0xfffffffc00f09947 */ /* 0x010fea000383ffff */
[----:B------:R-:W-:Y:S05]  /*13610*/  BRA `(.L_x_12665) ;  /* 0xffffffe400ec7947 */ /* 0x000fea000383ffff */
.L_x_12609:
[----:B----4-:R4:W0:Y:S02]  /*13620*/  SYNCS.PHASECHK.TRANS64.TRYWAIT P1, [R3+URZ+0x19c60], R2 ;  /* 0x019c6002030075a7 */ /* 0x010824000802017f */
[----:B0-----:R-:W-:Y:S05]  /*13630*/  @!P1 NANOSLEEP.SYNCS 0x989680 ;  /* 0x009896800000995d */ /* 0x001fea0003900000 */
[----:B------:R-:W0:Y:S02]  /*13640*/  @!P1 SYNCS.PHASECHK.TRANS64 P1, [R3+URZ+0x19c60], R2 ;  /* 0x019c6002030095a7 */ /* 0x000e24000802007f */
[----:B0-----:R-:W-:Y:S05]  /*13650*/  @!P1 BRA `(.L_x_12609) ;  /* 0xfffffffc00f09947 */ /* 0x001fea000383ffff */
[----:B------:R-:W-:Y:S05]  /*13660*/  BRA `(.L_x_12666) ;  /* 0xffffffe400e87947 */ /* 0x000fea000383ffff */
.L_x_12611:
[----:B------:R0:W0:Y:S02]  /*13670*/  SYNCS.PHASECHK.TRANS64.TRYWAIT P1, [R5+URZ+0x19c80], R0 ;  /* 0x019c8000050075a7 */ /* 0x000024000802017f */
[----:B0-----:R-:W-:Y:S05]  /*13680*/  @!P1 NANOSLEEP.SYNCS 0x989680 ;  /* 0x009896800000995d */ /* 0x001fea0003900000 */
[----:B------:R-:W0:Y:S02]  /*13690*/  @!P1 SYNCS.PHASECHK.TRANS64 P1, [R5+URZ+0x19c80], R0 ;  /* 0x019c8000050095a7 */ /* 0x000e24000802007f */
[----:B0-----:R-:W-:Y:S05]  /*136a0*/  @!P1 BRA `(.L_x_12611) ;  /* 0xfffffffc00f09947 */ /* 0x001fea000383ffff */
[----:B------:R-:W-:Y:S05]  /*136b0*/  BRA `(.L_x_12667) ;  /* 0xffffffe400e47947 */ /* 0x000fea000383ffff */
.L_x_12668:
        /* <DEDUP_REMOVED lines=12> */
.L_x_15859:


//--------------------- .text._ZN7cutlass13device_kernelIN5flash11enable_sm90INS1_16FlashAttnFwdSm90INS1_25CollectiveMainloopFwdSm90ILi2EN4cute5tupleIJNS5_1CILi1EEES8_S8_EEENS6_IJNS7_ILi192EEENS7_ILi128EEENS7_ILi96EEEEEELi96ENS_12float_e4m3_tEfNS_4arch4Sm90ELb1ELb0ELb1ELb1ELb1ELb1ELb0ELb1ELb1ELb1ELb0ELb0EEENS1_21CollectiveEpilogueFwdINS6_IJSA_SC_SB_EEES9_NS_10bfloat16_tESG_Li384ELb1ELb1ELb0ELb1EEENS1_36VarlenDynamicPersistentTileSchedulerILi192ELi128ELi384ELi128ELb0ELb1ELb1ELb1ELb1ELb1EEEEEEEEEvNT_6ParamsE --------------------------
	.section	.text._ZN7cutlass13device_kernelIN5flash11enable_sm90INS1_16FlashAttnFwdSm90INS1_25CollectiveMainloopFwdSm90ILi2EN4cute5tupleIJNS5_1CILi1EEES8_S8_EEENS6_IJNS7_ILi192EEENS7_ILi128EEENS7_ILi96EEEEEELi96ENS_12float_e4m3_tEfNS_4arch4Sm90ELb1ELb0ELb1ELb1ELb1ELb1ELb0ELb1ELb1ELb1ELb0ELb0EEENS1_21CollectiveEpilogueFwdINS6_IJSA_SC_SB_EEES9_NS_10bfloat16_tESG_Li384ELb1ELb1ELb0ELb1EEENS1_36VarlenDynamicPersistentTileSchedulerILi192ELi128ELi384ELi128ELb0ELb1ELb1ELb1ELb1ELb1EEEEEEEEEvNT_6ParamsE,"ax",@progbits
	.align	128
.text._ZN7cutlass13device_kernelIN5flash11enable_sm90INS1_16FlashAttnFwdSm90INS1_25CollectiveMainloopFwdSm90ILi2EN4cute5tupleIJNS5_1CILi1EEES8_S8_EEENS6_IJNS7_ILi192EEENS7_ILi128EEENS7_ILi96EEEEEELi96ENS_12float_e4m3_tEfNS_4arch4Sm90ELb1ELb0ELb1ELb1ELb1ELb1ELb0ELb1ELb1ELb1ELb0ELb0EEENS1_21CollectiveEpilogueFwdINS6_IJSA_SC_SB_EEES9_NS_10bfloat16_tESG_Li384ELb1ELb1ELb0ELb1EEENS1_36VarlenDynamicPersistentTileSchedulerILi192ELi128ELi384ELi128ELb0ELb1ELb1ELb1ELb1ELb1EEEEEEEEEvNT_6ParamsE:
        .type           _ZN7cutlass13device_kernelIN5flash11enable_sm90INS1_16FlashAttnFwdSm90INS1_25CollectiveMainloopFwdSm90ILi2EN4cute5tupleIJNS5_1CILi1EEES8_S8_EEENS6_IJNS7_ILi192EEENS7_ILi128EEENS7_ILi96EEEEEELi96ENS_12float_e4m3_tEfNS_4arch4Sm90ELb1ELb0ELb1ELb1ELb1ELb1ELb0ELb1ELb1ELb1ELb0ELb0EEENS1_21CollectiveEpilogueFwdINS6_IJSA_SC_SB_EEES9_NS_10bfloat16_tESG_Li384ELb1ELb1ELb0ELb1EEENS1_36VarlenDynamicPersistentTileSchedulerILi192ELi128ELi384ELi128ELb0ELb1ELb1ELb1ELb1ELb1EEEEEEEEEvNT_6ParamsE,@function
        .size           _ZN7cutlass13device_kernelIN5flash11enable_sm90INS1_16FlashAttnFwdSm90INS1_25CollectiveMainloopFwdSm90ILi2EN4cute5tupleIJNS5_1CILi1EEES8_S8_EEENS6_IJNS7_ILi192EEENS7_ILi128EEENS7_ILi96EEEEEELi96ENS_12float_e4m3_tEfNS_4arch4Sm90ELb1ELb0ELb1ELb1ELb1ELb1ELb0ELb1ELb1ELb1ELb0ELb0EEENS1_21CollectiveEpilogueFwdINS6_IJSA_SC_SB_EEES9_NS_10bfloat16_tESG_Li384ELb1ELb1ELb0ELb1EEENS1_36VarlenDynamicPersistentTileSchedulerILi192ELi128ELi384ELi128ELb0ELb1ELb1ELb1ELb1ELb1EEEEEEEEEvNT_6ParamsE,(.L_x_15860 - _ZN7cutlass13device_kernelIN5flash11enable_sm90INS1_16FlashAttnFwdSm90INS1_25CollectiveMainloopFwdSm90ILi2EN4cute5tupleIJNS5_1CILi1EEES8_S8_EEENS6_IJNS7_ILi192EEENS7_ILi128EEENS7_ILi96EEEEEELi96ENS_12float_e4m3_tEfNS_4arch4Sm90ELb1ELb0ELb1ELb1ELb1ELb1ELb0ELb1ELb1ELb1ELb0ELb0EEENS1_21CollectiveEpilogueFwdINS6_IJSA_SC_SB_EEES9_NS_10bfloat16_tESG_Li384ELb1ELb1ELb0ELb1EEENS1_36VarlenDynamicPersistentTileSchedulerILi192ELi128ELi384ELi128ELb0ELb1ELb1ELb1ELb1ELb1EEEEEEEEEvNT_6ParamsE)
        .other          _ZN7cutlass13device_kernelIN5flash11enable_sm90INS1_16FlashAttnFwdSm90INS1_25CollectiveMainloopFwdSm90ILi2EN4cute5tupleIJNS5_1CILi1EEES8_S8_EEENS6_IJNS7_ILi192EEENS7_ILi128EEENS7_ILi96EEEEEELi96ENS_12float_e4m3_tEfNS_4arch4Sm90ELb1ELb0ELb1ELb1ELb1ELb1ELb0ELb1ELb1ELb1ELb0ELb0EEENS1_21CollectiveEpilogueFwdINS6_IJSA_SC_SB_EEES9_NS_10bfloat16_tESG_Li384ELb1ELb1ELb0ELb1EEENS1_36VarlenDynamicPersistentTileSchedulerILi192ELi128ELi384ELi128ELb0ELb1ELb1ELb1ELb1ELb1EEEEEEEEEvNT_6ParamsE,@"STO_CUDA_ENTRY STV_DEFAULT"
_ZN7cutlass13device_kernelIN5flash11enable_sm90INS1_16FlashAttnFwdSm90INS1_25CollectiveMainloopFwdSm90ILi2EN4cute5tupleIJNS5_1CILi1EEES8_S8_EEENS6_IJNS7_ILi192EEENS7_ILi128EEENS7_ILi96EEEEEELi96ENS_12float_e4m3_tEfNS_4arch4Sm90ELb1ELb0ELb1ELb1ELb1ELb1ELb0ELb1ELb1ELb1ELb0ELb0EEENS1_21CollectiveEpilogueFwdINS6_IJSA_SC_SB_EEES9_NS_10bfloat16_tESG_Li384ELb1ELb1ELb0ELb1EEENS1_36VarlenDynamicPersistentTileSchedulerILi192ELi128ELi384ELi128ELb0ELb1ELb1ELb1ELb1ELb1EEEEEEEEEvNT_6ParamsE:
        /* <DEDUP_REMOVED lines=18> */
.L_x_12670:
[----:B------:R-:W-:Y:S05]  /*0120*/  BSYNC B0 ;  /* 0x0000000000007941 */ /* 0x000fea0003800000 */
.L_x_12669:
        /* <DEDUP_REMOVED lines=41> */
.L_x_12671:
        /* <DEDUP_REMOVED lines=22> */
.L_x_12672:
        /* <DEDUP_REMOVED lines=18> */
.L_x_12673:
        /* <DEDUP_REMOVED lines=22> */
.L_x_12674:
        /* <DEDUP_REMOVED lines=23> */
.L_x_12675:
        /* <DEDUP_REMOVED lines=8> */
.L_x_12678:
        /* <DEDUP_REMOVED lines=27> */
[----:B------:R-:W-:Y:S01]  /*0b40*/  IMAD.IADD R16, R22, 0x1, -R7 ;  /* 0x0000000116107824 */ /* 0x000fe200078e0a07 */
[----:B------:R-:W-:Y:S01]  /*0b50*/  LOP3.LUT R5, R4, 0xfffffe00, RZ, 0xc0, !PT ;  /* 0xfffffe0004057812 */ /* 0x000fe200078ec0ff */
[----:B------:R-:W-:Y:S01]  /*0b60*/  IMAD.IADD R4, R22, 0x1, -R2 ;  /* 0x0000000116047824 */ /* 0x000fe200078e0a02 */
[----:B------:R-:W-:Y:S02]  /*0b70*/  LEA.HI R2, R0, R22, RZ, 0x7 ;  /* 0x0000001600027211 */ /* 0x000fe400078f38ff */
[----:B------:R-:W-:Y:S01]  /*0b80*/  SHF.R.S32.HI R6, RZ, 0x1f, R6 ;  /* 0x0000001fff067819 */ /* 0x000fe20000011406 */
[----:B------:R-:W-:Y:S01]  /*0b90*/  IMAD R4, R4, 0x20, R5 ;  /* 0x0000002004047824 */ /* 0x000fe200078e0205 */
[----:B------:R-:W-:Y:S02]  /*0ba0*/  LOP3.LUT R8, R2, 0xffffff80, RZ, 0xc0, !PT ;  /* 0xffffff8002087812 */ /* 0x000fe400078ec0ff */
[----:B------:R-:W-:-:S02]  /*0bb0*/  LEA.HI R6, R6, R10, RZ, 0x2 ;  /* 0x0000000a06067211 */ /* 0x000fc400078f10ff */
[----:B------:R-:W-:Y:S01]  /*0bc0*/  SHF.R.S32.HI R19, RZ, 0x7, R2 ;  /* 0x00000007ff137819 */ /* 0x000fe20000011402 */
[----:B------:R-:W-:Y:S01]  /*0bd0*/  IMAD.IADD R15, R22, 0x1, -R8 ;  /* 0x00000001160f7824 */ /* 0x000fe200078e0a08 */
[----:B------:R-:W-:Y:S02]  /*0be0*/  LOP3.LUT R6, R6, 0x7fffffc, RZ, 0xc0, !PT ;  /* 0x07fffffc06067812 */ /* 0x000fe400078ec0ff */
[C---:B------:R-:W-:Y:S01]  /*0bf0*/  SHF.L.U32 R156, R16.reuse, 0x3, RZ ;  /* 0x00000003109c7819 */ /* 0x040fe200000006ff */
[----:B------:R-:W-:Y:S01]  /*0c00*/  IMAD.SHL.U32 R16, R16, 0x10, RZ ;  /* 0x0000001010107824 */ /* 0x000fe200078e00ff */
[----:B------:R-:W-:Y:S01]  /*0c10*/  SHF.R.S32.HI R8, RZ, 0x1f, R15 ;  /* 0x0000001fff087819 */ /* 0x000fe2000001140f */
[----:B------:R-:W-:Y:S01]  /*0c20*/  IMAD.IADD R7, R10, 0x1, -R6 ;  /* 0x000000010a077824 */ /* 0x000fe200078e0a06 */
[----:B------:R-:W-:Y:S01]  /*0c30*/  SHF.R.S32.HI R2, RZ, 0x4, R3 ;  /* 0x00000004ff027819 */ /* 0x000fe20000011403 */
[----:B------:R-:W-:Y:S01]  /*0c40*/  VIADD R21, R156, 0x20 ;  /* 0x000000209c157836 */ /* 0x000fe20000000000 */
[----:B------:R-:W-:-:S02]  /*0c50*/  LEA.HI R9, R8, R15, RZ, 0x2 ;  /* 0x0000000f08097211 */ /* 0x000fc400078f10ff */
[----:B------:R-:W-:Y:S01]  /*0c60*/  LEA.HI R3, R3, R2, RZ, 0x1 ;  /* 0x0000000203037211 */ /* 0x000fe200078f08ff */
[----:B------:R-:W-:Y:S01]  /*0c70*/  IMAD.IADD R10, R156, 0x1, R21 ;  /* 0x000000019c0a7824 */ /* 0x000fe200078e0215 */
[----:B------:R-:W-:Y:S01]  /*0c80*/  SHF.R.S32.HI R6, RZ, 0x2, R9 ;  /* 0x00000002ff067819 */ /* 0x000fe20000011409 */
[----:B------:R-:W-:Y:S01]  /*0c90*/  IMAD R13, R2, 0x8, R7 ;  /* 0x00000008020d7824 */ /* 0x000fe200078e0207 */
[----:B------:R-:W-:Y:S01]  /*0ca0*/  SHF.R.S32.HI R11, RZ, 0x1f, R9 ;  /* 0x0000001fff0b7819 */ /* 0x000fe20000011409 */
[----:B------:R-:W-:Y:S01]  /*0cb0*/  STL [R1+0x20], R21 ;  /* 0x0000201501007387 */ /* 0x000fe20000100800 */
[----:B------:R-:W-:Y:S01]  /*0cc0*/  LEA.HI R5, R0, R22, RZ, 0x3 ;  /* 0x0000001600057211 */ /* 0x000fe200078f18ff */
[----:B------:R-:W-:Y:S01]  /*0cd0*/  IMAD.SHL.U32 R14, R13, 0x20, RZ ;  /* 0x000000200d0e7824 */ /* 0x000fe200078e00ff */
[----:B------:R-:W-:Y:S02]  /*0ce0*/  LOP3.LUT R3, R3, 0x1ffffffe, RZ, 0xc0, !PT ;  /* 0x1ffffffe03037812 */ /* 0x000fe400078ec0ff */
[----:B------:R-:W-:-:S02]  /*0cf0*/  LEA.HI R11, R11, R6, RZ, 0x3 ;  /* 0x000000060b0b7211 */ /* 0x000fc400078f18ff */
[----:B------:R-:W-:Y:S01]  /*0d00*/  SHF.R.S32.HI R5, RZ, 0x3, R5 ;  /* 0x00000003ff057819 */ /* 0x000fe20000011405 */
[----:B------:R-:W-:Y:S01]  /*0d10*/  IMAD.IADD R3, R2, 0x1, -R3 ;  /* 0x0000000102037824 */ /* 0x000fe200078e0a03 */
[----:B------:R-:W-:Y:S01]  /*0d20*/  SHF.R.S32.HI R7, RZ, 0x1f, R10 ;  /* 0x0000001fff077819 */ /* 0x000fe2000001140a */
[----:B------:R-:W-:Y:S01]  /*0d30*/  IMAD.HI R2, R19, 0x55555556, RZ ;  /* 0x5555555613027827 */ /* 0x000fe200078e02ff */
[----:B------:R-:W-:Y:S02]  /*0d40*/  LOP3.LUT R11, R11, 0xfffffff8, RZ, 0xc0, !PT ;  /* 0xfffffff80b0b7812 */ /* 0x000fe400078ec0ff */
[----:B------:R-:W-:Y:S01]  /*0d50*/  LEA.HI R8, R8, R15, RZ, 0x5 ;  /* 0x0000000f08087211 */ /* 0x000fe200078f28ff */
[----:B------:R-:W-:Y:S01]  /*0d60*/  IMAD.SHL.U32 R5, R5, 0x80, RZ ;  /* 0x0000008005057824 */ /* 0x000fe200078e00ff */
[CC--:B------:R-:W-:Y:S01]  /*0d70*/  LEA.HI R12, R7.reuse, R10.reuse, RZ, 0x4 ;  /* 0x0000000a070c7211 */ /* 0x0c0fe200078f20ff */
[----:B------:R-:W-:Y:S01]  /*0d80*/  IMAD.IADD R11, R6, 0x1, -R11 ;  /* 0x00000001060b7824 */ /* 0x000fe200078e0a0b */
[----:B------:R-:W-:Y:S01]  /*0d90*/  LEA.HI R7, R7, R10, RZ, 0x5 ;  /* 0x0000000a07077211 */ /* 0x000fe200078f28ff */
[----:B------:R-:W-:Y:S01]  /*0da0*/  IMAD R6, R3, 0x8, R4 ;  /* 0x0000000803067824 */ /* 0x000fe200078e0204 */
[----:B------:R-:W-:-:S02]  /*0db0*/  LEA.HI R2, R2, R2, RZ, 0x1 ;  /* 0x0000000202027211 */ /* 0x000fc400078f08ff */
[----:B------:R-:W-:Y:S02]  /*0dc0*/  SHF.R.S32.HI R8, RZ, 0x5, R8 ;  /* 0x00000005ff087819 */ /* 0x000fe40000011408 */
[----:B------:R-:W-:Y:S01]  /*0dd0*/  LOP3.LUT R24, R5, 0x80, RZ, 0xc0, !PT ;  /* 0x0000008005187812 */ /* 0x000fe200078ec0ff */
[----:B------:R-:W-:Y:S01]  /*0de0*/  IMAD R2, R2, -0x3, R19 ;  /* 0xfffffffd02027824 */ /* 0x000fe200078e0213 */
[----:B------:R-:W-:Y:S01]  /*0df0*/  SHF.R.S32.HI R7, RZ, 0x5, R7 ;  /* 0x00000005ff077819 */ /* 0x000fe20000011407 */
[----:B------:R-:W-:Y:S01]  /*0e00*/  IMAD.MOV.U32 R19, RZ, RZ, RZ ;  /* 0x000000ffff137224 */ /* 0x000fe200078e00ff */
[----:B------:R-:W-:Y:S01]  /*0e10*/  LEA R11, R8, R11, 0x4 ;  /* 0x0000000b080b7211 */ /* 0x000fe200078e20ff */
[----:B------:R-:W-:Y:S01]  /*0e20*/  STL [R1+0x14], R24 ;  /* 0x0000141801007387 */ /* 0x000fe20000100800 */
[----:B------:R-:W-:Y:S01]  /*0e30*/  SHF.R.U32.HI R20, RZ, 0x3, R24 ;  /* 0x00000003ff147819 */ /* 0x000fe20000011618 */
[----:B------:R-:W-:Y:S01]  /*0e40*/  IMAD R7, R7, 0x1800, R14 ;  /* 0x0000180007077824 */ /* 0x000fe200078e020e */
[----:B------:R-:W-:Y:S01]  /*0e50*/  LOP3.LUT R5, R24, 0x10, R12, 0xf8, !PT ;  /* 0x0000001018057812 */ /* 0x000fe200078ef80c */
[----:B------:R-:W-:Y:S01]  /*0e60*/  IMAD R3, R2, 0x40, R11 ;  /* 0x0000004002037824 */ /* 0x000fe200078e020b */
[----:B------:R-:W-:Y:S01]  /*0e70*/  LEA.HI R0, R0, R22, RZ, 0x2 ;  /* 0x0000001600007211 */ /* 0x000fe200078f10ff */
[----:B------:R-:W-:Y:S01]  /*0e80*/  STL [R1+0x24], R14 ;  /* 0x0000240e01007387 */ /* 0x000fe20000100800 */
[----:B------:R-:W-:-:S02]  /*0e90*/  LOP3.LUT R5, R5, R20, RZ, 0x3c, !PT ;  /* 0x0000001405057212 */ /* 0x000fc400078e3cff */
[----:B------:R-:W-:Y:S01]  /*0ea0*/  LOP3.LUT R2, R0, 0xfffffffc, RZ, 0xc0, !PT ;  /* 0xfffffffc00027812 */ /* 0x000fe200078ec0ff */
[----:B------:R-:W-:Y:S01]  /*0eb0*/  STL [R1+0x74], R20 ;  /* 0x0000741401007387 */ /* 0x000fe20000100800 */
[----:B------:R-:W-:Y:S01]  /*0ec0*/  IADD3 R4, R18, R7, R5 ;  /* 0x0000000712047210 */ /* 0x000fe20007ffe005 */
[----:B------:R-:W-:Y:S01]  /*0ed0*/  VIADD R5, R16, 0x40 ;  /* 0x0000004010057836 */ /* 0x000fe20000000000 */
[----:B------:R-:W-:Y:S01]  /*0ee0*/  LOP3.LUT R9, R9, 0x7ffffffc, RZ, 0xc0, !PT ;  /* 0x7ffffffc09097812 */ /* 0x000fe200078ec0ff */
[----:B------:R0:W-:Y:S01]  /*0ef0*/  STL [R1+0x7c], R6 ;  /* 0x00007c0601007387 */ /* 0x0001e20000100800 */
[----:B------:R-:W-:Y:S02]  /*0f00*/  VIADD R7, R156, 0x10 ;  /* 0x000000109c077836 */ /* 0x000fe40000000000 */
[----:B------:R-:W-:Y:S01]  /*0f10*/  SHF.R.S32.HI R8, RZ, 0x1f, R5 ;  /* 0x0000001fff087819 */ /* 0x000fe20000011405 */
[----:B------:R1:W-:Y:S04]  /*0f20*/  STL [R1+0x70], R4 ;  /* 0x0000700401007387 */ /* 0x0003e80000100800 */
[----:B------:R-:W-:Y:S01]  /*0f30*/  STL [R1+0x78], R3 ;  /* 0x0000780301007387 */ /* 0x000fe20000100800 */
[----:B0-----:R-:W-:Y:S01]  /*0f40*/  IMAD.IADD R6, R22, 0x1, -R2 ;  /* 0x0000000116067824 */ /* 0x001fe200078e0a02 */
[----:B------:R-:W-:-:S02]  /*0f50*/  SHF.R.S32.HI R2, RZ, 0x2, R0 ;  /* 0x00000002ff027819 */ /* 0x000fc40000011400 */
[----:B------:R-:W-:Y:S01]  /*0f60*/  STL [R1+0x58], RZ ;  /* 0x000058ff01007387 */ /* 0x000fe20000100800 */
[----:B------:R-:W-:Y:S01]  /*0f70*/  CS2R R22, SRZ ;  /* 0x0000000000167805 */ /* 0x000fe2000001ff00 */
[C---:B-1----:R-:W-:Y:S01]  /*0f80*/  IMAD.SHL.U32 R4, R6.reuse, 0x8, RZ ;  /* 0x0000000806047824 */ /* 0x042fe200078e00ff */
[----:B------:R-:W-:Y:S01]  /*0f90*/  LEA.HI R0, R6, R6, RZ, 0x1 ;  /* 0x0000000606007211 */ /* 0x000fe200078f08ff */
[----:B------:R-:W-:Y:S03]  /*0fa0*/  STL [R1+0x4], RZ ;  /* 0x000004ff01007387 */ /* 0x000fe60000100800 */
[----:B------:R-:W-:Y:S01]  /*0fb0*/  LOP3.LUT R2, R0, 0x1ffffffe, RZ, 0xc0, !PT ;  /* 0x1ffffffe00027812 */ /* 0x000fe200078ec0ff */
[----:B------:R-:W-:Y:S01]  /*0fc0*/  STL [R1+0x48], R4 ;  /* 0x0000480401007387 */ /* 0x000fe20000100800 */
[----:B------:R-:W-:-:S03]  /*0fd0*/  LOP3.LUT R0, R24, 0x10, R16, 0xf8, !PT ;  /* 0x0000001018007812 */ /* 0x000fc600078ef810 */
[----:B------:R0:W-:Y:S01]  /*0fe0*/  STL [R1], R5 ;  /* 0x0000000501007387 */ /* 0x0001e20000100800 */
[----:B------:R-:W-:Y:S01]  /*0ff0*/  LOP3.LUT R0, R0, R20, RZ, 0x3c, !PT ;  /* 0x0000001400007212 */ /* 0x000fe200078e3cff */
[----:B------:R-:W-:Y:S02]  /*1000*/  IMAD.IADD R2, R6, 0x1, -R2 ;  /* 0x0000000106027824 */ /* 0x000fe400078e0a02 */
[----:B------:R-:W-:Y:S01]  /*1010*/  STL [R1+0x1c], R7 ;  /* 0x00001c0701007387 */ /* 0x000fe20000100800 */
[----:B------:R-:W-:-:S03]  /*1020*/  IMAD.IADD R6, R15, 0x1, -R9 ;  /* 0x000000010f067824 */ /* 0x000fc600078e0a09 */
[----:B------:R1:W-:Y:S01]  /*1030*/  STL [R1+0x18], R8 ;  /* 0x0000180801007387 */ /* 0x0003e20000100800 */
[C---:B0-----:R-:W-:Y:S01]  /*1040*/  IADD3 R5, R4.reuse, 0x20, RZ ;  /* 0x0000002004057810 */ /* 0x041fe20007ffe0ff */
[----:B------:R-:W-:-:S04]  /*1050*/  VIADD R4, R4, 0x40 ;  /* 0x0000004004047836 */ /* 0x000fc80000000000 */
        /* <DEDUP_REMOVED lines=17> */
.L_x_12814:
[----:B0---4-:R-:W0:Y:S01]  /*1170*/  LDC.64 R2, c[0x0][0xc88] ;  /* 0x00032200ff027b82 */ /* 0x011e220000000a00 */
[----:B------:R-:W-:Y:S01]  /*1180*/  ULDC.64 UR4, c[0x0][0xa28] ;  /* 0x00028a0000047ab9 */ /* 0x000fe20000000a00 */
[----:B------:R-:W-:Y:S01]  /*1190*/  ULDC.64 UR8, c[0x0][0xa18] ;  /* 0x0002860000087ab9 */ /* 0x000fe20000000a00 */
[----:B------:R-:W-:Y:S01]  /*11a0*/  ULDC.64 UR6, c[0x0][0xa08] ;  /* 0x0002820000067ab9 */ /* 0x000fe20000000a00 */
[----:B0-----:R-:W-:-:S05]  /*11b0*/  IMAD.WIDE R2, R155, 0x4, R2 ;  /* 0x000000049b027825 */ /* 0x001fca00078e0202 */
[----:B-12---:R-:W2:Y:S01]  /*11c0*/  LDG.E R0, desc[UR42][R2.64] ;  /* 0x0000002a02007981 */ /* 0x006ea2000c1e1900 */
[----:B------:R-:W-:Y:S01]  /*11d0*/  ISETP.NE.U32.AND P2, PT, RZ, UR4, PT ;  /* 0x00000004ff007c0c */ /* 0x000fe2000bf45070 */
[----:B---3--:R-:W-:Y:S01]  /*11e0*/  IMAD.MOV.U32 R9, RZ, RZ, RZ ;  /* 0x000000ffff097224 */ /* 0x008fe200078e00ff */
[----:B------:R-:W-:Y:S01]  /*11f0*/  ISETP.NE.U32.AND P1, PT, RZ, UR8, PT ;  /* 0x00000008ff007c0c */ /* 0x000fe2000bf25070 */
[----:B------:R-:W-:Y:S01]  /*1200*/  IMAD.MOV.U32 R67, RZ, RZ, RZ ;  /* 0x000000ffff437224 */ /* 0x000fe200078e00ff */
[----:B------:R-:W-:Y:S02]  /*1210*/  ISETP.NE.AND.EX P2, PT, RZ, UR5, PT, P2 ;  /* 0x00000005ff007c0c */ /* 0x000fe4000bf45320 */
[----:B------:R-:W-:Y:S02]  /*1220*/  ISETP.NE.AND.EX P1, PT, RZ, UR9, PT, P1 ;  /* 0x00000009ff007c0c */ /* 0x000fe4000bf25310 */
[----:B------:R-:W-:-:S04]  /*1230*/  ISETP.NE.U32.AND P0, PT, RZ, UR6, PT ;  /* 0x00000006ff007c0c */ /* 0x000fc8000bf05070 */
        /* <DEDUP_REMOVED lines=8> */
[----:B------:R-:W-:Y:S01]  /*12c0*/  ULDC UR4, c[0x0][0x288] ;  /* 0x0000a20000047ab9 */ /* 0x000fe20000000800 */
[----:B------:R-:W-:-:S02]  /*12d0*/  IADD3 R6, P4, R30, UR6, RZ ;  /* 0x000000061e067c10 */ /* 0x000fc4000ff9e0ff */
[----:B-----5:R1:W5:Y:S01]  /*12e0*/  @P2 LDG.E R9, desc[UR42][R2.64] ;  /* 0x0000002a02092981 */ /* 0x020362000c1e1900 */
[----:B------:R-:W-:Y:S01]  /*12f0*/  MOV R8, UR4 ;  /* 0x0000000400087c02 */ /* 0x000fe20008000f00 */
[----:B------:R-:W-:Y:S01]  /*1300*/  ULDC.64 UR4, c[0x0][0x418] ;  /* 0x0001060000047ab9 */ /* 0x000fe20000000a00 */
[----:B------:R-:W-:Y:S01]  /*1310*/  IADD3.X R7, R29, UR7, RZ, P4, !PT ;  /* 0x000000071d077c10 */ /* 0x000fe2000a7fe4ff */
        /* <DEDUP_REMOVED lines=8> */
[----:B------:R-:W2:Y:S01]  /*13a0*/  @P1 LDG.E R8, desc[UR42][R4.64] ;  /* 0x0000002a04081981 */ /* 0x000ea2000c1e1900 */
        /* <DEDUP_REMOVED lines=8> */
[----:B--2---:R1:W-:Y:S04]  /*1430*/  STL [R1+0x2c], R8 ;  /* 0x00002c0801007387 */ /* 0x0043e80000100800 */
[----:B------:R1:W-:Y:S01]  /*1440*/  STL [R1+0x4c], R154 ;  /* 0x00004c9a01007387 */ /* 0x0003e20000100800 */
[----:B------:R-:W-:Y:S05]  /*1450*/  @P1 BRA `(.L_x_12680) ;  /* 0x0000000000281947 */ /* 0x000fea0003800000 */
        /* <DEDUP_REMOVED lines=8> */
[----:B--2---:R-:W-:-:S05]  /*14e0*/  IMAD.IADD R8, R5, 0x1, -R0 ;  /* 0x0000000105087824 */ /* 0x004fca00078e0a00 */
[----:B------:R0:W-:Y:S02]  /*14f0*/  STL [R1+0x2c], R8 ;  /* 0x00002c0801007387 */ /* 0x0001e40000100800 */
.L_x_12680:
[----:B------:R-:W-:Y:S02]  /*1500*/  IMAD.U32 R40, RZ, RZ, UR5 ;  /* 0x00000005ff287e24 */ /* 0x000fe4000f8e00ff */
[----:B------:R-:W-:Y:S01]  /*1510*/  IMAD.U32 R28, RZ, RZ, UR4 ;  /* 0x00000004ff1c7e24 */ /* 0x000fe2000f8e00ff */
[----:B------:R-:W-:Y:S06]  /*1520*/  @!P2 BRA `(.L_x_12681) ;  /* 0x000000000010a947 */ /* 0x000fec0003800000 */
[----:B-1----:R-:W-:-:S04]  /*1530*/  IADD3 R2, P0, R30, UR8, RZ ;  /* 0x000000081e027c10 */ /* 0x002fc8000ff1e0ff */
[----:B------:R-:W-:-:S05]  /*1540*/  IADD3.X R3, R29, UR9, RZ, P0, !PT ;  /* 0x000000091d037c10 */ /* 0x000fca00087fe4ff */
[----:B------:R2:W5:Y:S01]  /*1550*/  LDG.E R28, desc[UR42][R2.64] ;  /* 0x0000002a021c7981 */ /* 0x000562000c1e1900 */
[----:B------:R-:W-:Y:S05]  /*1560*/  BRA `(.L_x_12682) ;  /* 0x0000000000107947 */ /* 0x000fea0003800000 */
.L_x_12681:
[----:B------:R-:W-:Y:S05]  /*1570*/  @!P0 BRA `(.L_x_12682) ;  /* 0x00000000000c8947 */ /* 0x000fea0003800000 */
[----:B-1----:R-:W2:Y:S04]  /*1580*/  LDG.E R3, desc[UR42][R6.64] ;  /* 0x0000002a06037981 */ /* 0x002ea8000c1e1900 */
[----:B------:R-:W2:Y:S02]  /*1590*/  LDG.E R28, desc[UR42][R6.64+0x4] ;  /* 0x0000042a061c7981 */ /* 0x000ea4000c1e1900 */
[----:B--2---:R-:W-:-:S07]  /*15a0*/  IMAD.IADD R28, R28, 0x1, -R3 ;  /* 0x000000011c1c7824 */ /* 0x004fce00078e0a03 */
.L_x_12682:
[----:B------:R-:W-:Y:S01]  /*15b0*/  ULDC.64 UR4, c[0x0][0xa10] ;  /* 0x0002840000047ab9 */ /* 0x000fe20000000a00 */
[----:B-1----:R-:W1:Y:S01]  /*15c0*/  LDC R6, c[0x0][0x448] ;  /* 0x00011200ff067b82 */ /* 0x002e620000000800 */
[----:B------:R-:W-:-:S04]  /*15d0*/  ISETP.NE.U32.AND P0, PT, RZ, UR4, PT ;  /* 0x00000004ff007c0c */ /* 0x000fc8000bf05070 */
[----:B------:R-:W-:Y:S01]  /*15e0*/  ISETP.NE.AND.EX P0, PT, RZ, UR5, PT, P0 ;  /* 0x00000005ff007c0c */ /* 0x000fe2000bf05300 */
[----:B------:R-:W-:-:S12]  /*15f0*/  ULDC.64 UR4, c[0x0][0xa30] ;  /* 0x00028c0000047ab9 */ /* 0x000fd80000000a00 */
[----:B--2---:R-:W2:Y:S02]  /*1600*/  @P0 LDC.64 R2, c[0x0][0xa10] ;  /* 0x00028400ff020b82 */ /* 0x004ea40000000a00 */
[----:B--2---:R-:W-:-:S05]  /*1610*/  @P0 IMAD.WIDE R2, R41, 0x4, R2 ;  /* 0x0000000429020825 */ /* 0x004fca00078e0202 */
        /* <DEDUP_REMOVED lines=9> */
[----:B------:R-:W-:Y:S01]  /*16b0*/  IMAD R10, R153, 0xc0, RZ ;  /* 0x000000c0990a7824 */ /* 0x000fe200078e02ff */
[----:B------:R-:W-:-:S03]  /*16c0*/  IADD3 R9, -R9, R28, RZ ;  /* 0x0000001c09097210 */ /* 0x000fc60007ffe1ff */
[----:B---3--:R-:W-:Y:S01]  /*16d0*/  VIADD R2, R10, 0xbf ;  /* 0x000000bf0a027836 */ /* 0x008fe20000000000 */
[----:B------:R1:W-:Y:S01]  /*16e0*/  STL [R1+0x28], R10 ;  /* 0x0000280a01007387 */ /* 0x0003e20000100800 */
[----:B------:R-:W-:-:S05]  /*16f0*/  IMAD.MOV R25, RZ, RZ, -R9 ;  /* 0x000000ffff197224 */ /* 0x000fca00078e0a09 */
[----:B------:R-:W-:Y:S01]  /*1700*/  VIMNMX R25, RZ, R25, !PT ;  /* 0x00000019ff197248 */ /* 0x000fe20007fe0100 */
[----:B------:R-:W3:Y:S08]  /*1710*/  @P1 LDC R11, c[0x0][0x44c] ;  /* 0x00011300ff0b1b82 */ /* 0x000ef00000000800 */
[----:B------:R-:W0:Y:S01]  /*1720*/  @P1 LDC R3, c[0x0][0x450] ;  /* 0x00011400ff031b82 */ /* 0x000e220000000800 */
[----:B--2---:R-:W-:-:S02]  /*1730*/  @P0 IMAD.IADD R40, R7, 0x1, -R0 ;  /* 0x0000000107280824 */ /* 0x004fc400078e0a00 */
[----:B---3--:R-:W-:-:S04]  /*1740*/  @P1 IMAD.HI.U32 R0, R2, R11, RZ ;  /* 0x0000000b02001227 */ /* 0x008fc800078e00ff */
[----:B----4-:R-:W-:Y:S01]  /*1750*/  IMAD.IADD R4, R9, 0x1, R40 ;  /* 0x0000000109047824 */ /* 0x010fe200078e0228 */
[----:B0-----:R-:W-:-:S03]  /*1760*/  @P1 SHF.R.U32.HI R2, RZ, R3, R0 ;  /* 0x00000003ff021219 */ /* 0x001fc60000011600 */
[C---:B------:R-:W-:Y:S01]  /*1770*/  VIADD R0, R4.reuse, 0x7f ;  /* 0x0000007f04007836 */ /* 0x040fe20000000000 */
[----:B------:R-:W-:Y:S01]  /*1780*/  IADD3 R27, R4, 0x80, -R8 ;  /* 0x00000080041b7810 */ /* 0x000fe20007ffe808 */
[----:B------:R1:W-:Y:S03]  /*1790*/  STL [R1+0x30], R4 ;  /* 0x0000300401007387 */ /* 0x0003e60000100800 */
[----:B------:R-:W-:Y:S01]  /*17a0*/  SHF.R.S32.HI R3, RZ, 0x1f, R0 ;  /* 0x0000001fff037819 */ /* 0x000fe20000011400 */
[----:B------:R-:W-:-:S03]  /*17b0*/  IMAD.IADD R2, R27, 0x1, R2 ;  /* 0x000000011b027824 */ /* 0x000fc600078e0202 */
[----:B------:R-:W-:Y:S02]  /*17c0*/  LEA.HI R3, R3, R0, RZ, 0x7 ;  /* 0x0000000003037211 */ /* 0x000fe400078f38ff */
[----:B------:R-:W-:Y:S02]  /*17d0*/  SHF.R.S32.HI R5, RZ, 0x1f, R2 ;  /* 0x0000001fff057819 */ /* 0x000fe40000011402 */
[----:B------:R-:W-:Y:S02]  /*17e0*/  SHF.R.S32.HI R26, RZ, 0x7, R3 ;  /* 0x00000007ff1a7819 */ /* 0x000fe40000011403 */
[----:B------:R-:W-:-:S04]  /*17f0*/  LEA.HI R5, R5, R2, RZ, 0x7 ;  /* 0x0000000205057211 */ /* 0x000fc800078f38ff */
[----:B------:R-:W-:-:S04]  /*1800*/  SHF.R.S32.HI R5, RZ, 0x7, R5 ;  /* 0x00000007ff057819 */ /* 0x000fc80000011405 */
[----:B------:R-:W-:-:S05]  /*1810*/  VIMNMX R5, R26, R5, PT ;  /* 0x000000051a057248 */ /* 0x000fca0003fe0100 */
[----:B------:R-:W-:-:S05]  /*1820*/  IMAD R5, R5, 0x80, -R9 ;  /* 0x0000008005057824 */ /* 0x000fca00078e0a09 */
        /* <DEDUP_REMOVED lines=31> */
.L_x_12685:
[----:B------:R-:W-:Y:S05]  /*1a20*/  BSYNC B6 ;  /* 0x0000000000067941 */ /* 0x000fea0003800000 */
.L_x_12684:
        /* <DEDUP_REMOVED lines=20> */
.L_x_12687:
[----:B------:R-:W-:Y:S05]  /*1b70*/  BSYNC B6 ;  /* 0x0000000000067941 */ /* 0x000fea0003800000 */
.L_x_12686:
[----:B------:R-:W-:Y:S01]  /*1b80*/  ULDC.64 UR4, c[0x0][0x9f8] ;  /* 0x00027e0000047ab9 */ /* 0x000fe20000000a00 */
[----:B------:R-:W2:Y:S01]  /*1b90*/  LDL R12, [R1+0x74] ;  /* 0x00007400010c7983 */ /* 0x000ea20000100800 */
[----:B------:R-:W-:Y:S01]  /*1ba0*/  ISETP.NE.U32.AND P0, PT, RZ, UR4, PT ;  /* 0x00000004ff007c0c */ /* 0x000fe2000bf05070 */
[----:B------:R-:W0:Y:S02]  /*1bb0*/  LDC R55, c[0x0][0x3f4] ;  /* 0x0000fd00ff377b82 */ /* 0x000e240000000800 */
[----:B------:R-:W3:Y:S01]  /*1bc0*/  LDL R15, [R1+0x24] ;  /* 0x00002400010f7983 */ /* 0x000ee20000100800 */
[----:B------:R-:W-:-:S03]  /*1bd0*/  ISETP.NE.AND.EX P0, PT, RZ, UR5, PT, P0 ;  /* 0x00000005ff007c0c */ /* 0x000fc6000bf05300 */
[----:B------:R-:W4:Y:S02]  /*1be0*/  LDL R14, [R1] ;  /* 0x00000000010e7983 */ /* 0x000f240000100800 */
[----:B------:R-:W1:Y:S08]  /*1bf0*/  LDC.64 R6, c[0x0][0x3f8] ;  /* 0x0000fe00ff067b82 */ /* 0x000e700000000a00 */
[----:B------:R-:W-:Y:S01]  /*1c00*/  @P0 IADD3 R8, P1, R30, UR4, RZ ;  /* 0x000000041e080c10 */ /* 0x000fe2000ff3e0ff */
[----:B------:R-:W0:Y:S01]  /*1c10*/  S2R R20, SR_TID.X ;  /* 0x0000000000147919 */ /* 0x000e220000002100 */
[----:B------:R-:W1:Y:S01]  /*1c20*/  LDC.64 R4, c[0x0][0x408] ;  /* 0x00010200ff047b82 */ /* 0x000e620000000a00 */
[----:B------:R-:W-:Y:S01]  /*1c30*/  VIADD R68, R16, 0x20 ;  /* 0x0000002010447836 */ /* 0x000fe20000000000 */
[----:B------:R-:W-:Y:S01]  /*1c40*/  @P0 IADD3.X R9, R29, UR5, RZ, P1, !PT ;  /* 0x000000051d090c10 */ /* 0x000fe20008ffe4ff */
[----:B------:R-:W2:Y:S01]  /*1c50*/  LDL R30, [R1+0x14] ;  /* 0x00001400011e7983 */ /* 0x000ea20000100800 */
[----:B------:R-:W-:-:S03]  /*1c60*/  ULDC UR4, c[0x0][0x2f4] ;  /* 0x0000bd0000047ab9 */ /* 0x000fc60000000800 */
[----:B------:R0:W4:Y:S01]  /*1c70*/  @P0 LDG.E R41, desc[UR42][R8.64] ;  /* 0x0000002a08290981 */ /* 0x000122000c1e1900 */
[----:B------:R-:W-:-:S04]  /*1c80*/  ISETP.GE.AND P1, PT, R68, UR4, PT ;  /* 0x0000000444007c0c */ /* 0x000fc8000bf26270 */
[----:B------:R-:W-:Y:S02]  /*1c90*/  SEL R3, RZ, 0xffffffff, P1 ;  /* 0xffffffffff037807 */ /* 0x000fe40000800000 */
[----:B------:R-:W-:-:S03]  /*1ca0*/  ISETP.GE.AND P0, PT, R16, UR4, PT ;  /* 0x0000000410007c0c */ /* 0x000fc6000bf06270 */
[----:B0-----:R-:W-:Y:S02]  /*1cb0*/  IMAD.SHL.U32 R9, R3, 0x2, RZ ;  /* 0x0000000203097824 */ /* 0x001fe400078e00ff */
[----:B------:R-:W-:-:S05]  /*1cc0*/  VIADD R31, R20, 0xffffff80 ;  /* 0xffffff80141f7836 */ /* 0x000fca0000000000 */
[----:B------:R-:W-:-:S04]  /*1cd0*/  LEA.HI R29, R31, R31, RZ, 0x1 ;  /* 0x0000001f1f1d7211 */ /* 0x000fc800078f08ff */
[----:B------:R-:W-:Y:S02]  /*1ce0*/  SHF.R.S32.HI R29, RZ, 0x1, R29 ;  /* 0x00000001ff1d7819 */ /* 0x000fe4000001141d */
[-C--:B------:R-:W-:Y:S02]  /*1cf0*/  ISETP.GE.AND P3, PT, R16, R55.reuse, PT ;  /* 0x000000371000720c */ /* 0x080fe40003f66270 */
[----:B------:R-:W-:Y:S02]  /*1d00*/  SHF.R.S32.HI R3, RZ, 0x1f, R29 ;  /* 0x0000001fff037819 */ /* 0x000fe4000001141d */
[----:B------:R-:W-:Y:S02]  /*1d10*/  SEL R0, RZ, 0x1, P0 ;  /* 0x00000001ff007807 */ /* 0x000fe40000000000 */
[----:B------:R-:W-:Y:S01]  /*1d20*/  ISETP.GE.AND P2, PT, R68, R55, PT ;  /* 0x000000374400720c */ /* 0x000fe20003f46270 */
[C---:B-1----:R-:W-:Y:S02]  /*1d30*/  IMAD R8, R3.reuse, R6, RZ ;  /* 0x0000000603087224 */ /* 0x042fe400078e02ff */
[----:B------:R-:W-:Y:S01]  /*1d40*/  IMAD R10, R3, R4, RZ ;  /* 0x00000004030a7224 */ /* 0x000fe200078e02ff */
[----:B------:R-:W-:-:S02]  /*1d50*/  SEL R3, R55, RZ, P3 ;  /* 0x000000ff37037207 */ /* 0x000fc40001800000 */
[----:B------:R-:W-:Y:S02]  /*1d60*/  LOP3.LUT R0, R9, 0x2, R0, 0xe2, !PT ;  /* 0x0000000209007812 */ /* 0x000fe400078ee200 */
[----:B------:R-:W-:Y:S01]  /*1d70*/  SEL R9, R55, RZ, P2 ;  /* 0x000000ff37097207 */ /* 0x000fe20001000000 */
[----:B------:R-:W-:-:S03]  /*1d80*/  IMAD.IADD R3, R16, 0x1, R3 ;  /* 0x0000000110037824 */ /* 0x000fc600078e0203 */
[----:B------:R-:W-:Y:S01]  /*1d90*/  IADD3 R9, R68, R9, RZ ;  /* 0x0000000944097210 */ /* 0x000fe20007ffe0ff */
[C---:B------:R-:W-:Y:S01]  /*1da0*/  IMAD R11, R29.reuse, R7, R8 ;  /* 0x000000071d0b7224 */ /* 0x040fe200078e0208 */
[----:B------:R-:W-:Y:S01]  /*1db0*/  SHF.R.S32.HI R8, RZ, 0x1f, R3 ;  /* 0x0000001fff087819 */ /* 0x000fe20000011403 */
[----:B------:R-:W-:Y:S01]  /*1dc0*/  IMAD R13, R29, R5, R10 ;  /* 0x000000051d0d7224 */ /* 0x000fe200078e020a */
[----:B------:R-:W-:Y:S02]  /*1dd0*/  SHF.R.S32.HI R10, RZ, 0x1f, R9 ;  /* 0x0000001fff0a7819 */ /* 0x000fe40000011409 */
[----:B------:R-:W-:Y:S02]  /*1de0*/  LEA.HI R66, R8, R3, RZ, 0x4 ;  /* 0x0000000308427211 */ /* 0x000fe400078f20ff */
[----:B------:R-:W-:Y:S02]  /*1df0*/  LEA.HI R65, R10, R9, RZ, 0x4 ;  /* 0x000000090a417211 */ /* 0x000fe400078f20ff */
[----:B------:R-:W-:-:S02]  /*1e00*/  LEA.HI R3, R8, R3, RZ, 0x5 ;  /* 0x0000000308037211 */ /* 0x000fc400078f28ff */
[----:B------:R-:W-:-:S03]  /*1e10*/  LEA.HI R9, R10, R9, RZ, 0x5 ;  /* 0x000000090a097211 */ /* 0x000fc600078f28ff */
[----:B------:R-:W-:Y:S02]  /*1e20*/  IMAD.SHL.U32 R8, R3, 0x80, RZ ;  /* 0x0000008003087824 */ /* 0x000fe400078e00ff */
[----:B------:R-:W-:Y:S01]  /*1e30*/  IMAD.SHL.U32 R10, R9, 0x80, RZ ;  /* 0x00000080090a7824 */ /* 0x000fe200078e00ff */
[----:B------:R-:W-:Y:S02]  /*1e40*/  SHF.R.S32.HI R157, RZ, 0x1f, R156 ;  /* 0x0000001fff9d7819 */ /* 0x000fe4000001149c */
        /* <DEDUP_REMOVED lines=10> */
[----:B------:R-:W-:Y:S01]  /*1ef0*/  IMAD.WIDE.U32 R20, R29, R4, R16 ;  /* 0x000000041d147225 */ /* 0x000fe200078e0010 */
[----:B------:R-:W-:Y:S02]  /*1f00*/  LOP3.LUT R10, R10, 0xfffff000, RZ, 0xc0, !PT ;  /* 0xfffff0000a0a7812 */ /* 0x000fe400078ec0ff */
[----:B------:R-:W-:Y:S01]  /*1f10*/  LOP3.LUT R28, R28, 0xfffffffe, RZ, 0xc0, !PT ;  /* 0xfffffffe1c1c7812 */ /* 0x000fe200078ec0ff */
[----:B------:R-:W-:Y:S02]  /*1f20*/  IMAD.IADD R43, R43, 0x1, R13 ;  /* 0x000000012b2b7824 */ /* 0x000fe400078e020d */
[----:B------:R-:W-:Y:S02]  /*1f30*/  IMAD.IADD R21, R13, 0x1, R21 ;  /* 0x000000010d157824 */ /* 0x000fe400078e0215 */
[----:B------:R-:W-:Y:S01]  /*1f40*/  IMAD.WIDE.U32 R46, R24, R6, R46 ;  /* 0x00000006182e7225 */ /* 0x000fe200078e002e */
[----:B------:R-:W-:-:S03]  /*1f50*/  LOP3.LUT R54, R0, 0x1, RZ, 0xc0, !PT ;  /* 0x0000000100367812 */ /* 0x000fc600078ec0ff */
[----:B------:R-:W-:Y:S01]  /*1f60*/  IMAD.WIDE.U32 R44, R24, R6, R44 ;  /* 0x00000006182c7225 */ /* 0x000fe200078e002c */
[----:B------:R-:W-:-:S03]  /*1f70*/  LOP3.LUT R53, R0, 0x2, RZ, 0xc0, !PT ;  /* 0x0000000200357812 */ /* 0x000fc600078ec0ff */
[----:B------:R-:W-:-:S04]  /*1f80*/  IMAD.WIDE.U32 R42, R24, R4, R42 ;  /* 0x00000004182a7225 */ /* 0x000fc800078e002a */
        /* <DEDUP_REMOVED lines=8> */
[----:B------:R-:W-:Y:S01]  /*2010*/  LOP3.LUT R48, R66, 0xfffffff0, RZ, 0xc0, !PT ;  /* 0xfffffff042307812 */ /* 0x000fe200078ec0ff */
[----:B------:R-:W-:Y:S01]  /*2020*/  IMAD.SHL.U32 R55, R55, 0x2, RZ ;  /* 0x0000000237377824 */ /* 0x000fe200078e00ff */
[C---:B--2---:R-:W-:Y:S02]  /*2030*/  LOP3.LUT R3, R30.reuse, 0x10, R66, 0xf8, !PT ;  /* 0x000000101e037812 */ /* 0x044fe400078ef842 */
[----:B------:R-:W-:-:S02]  /*2040*/  LOP3.LUT R9, R30, 0x10, R65, 0xf8, !PT ;  /* 0x000000101e097812 */ /* 0x000fc400078ef841 */
[----:B------:R-:W0:Y:S01]  /*2050*/  S2R R30, SR_TID.X ;  /* 0x00000000001e7919 */ /* 0x000e220000002100 */
[-C--:B------:R-:W-:Y:S02]  /*2060*/  LOP3.LUT R3, R3, R12.reuse, RZ, 0x3c, !PT ;  /* 0x0000000c03037212 */ /* 0x080fe400078e3cff */
[----:B------:R-:W-:Y:S01]  /*2070*/  LOP3.LUT R9, R9, R12, RZ, 0x3c, !PT ;  /* 0x0000000c09097212 */ /* 0x000fe200078e3cff */
[C---:B------:R-:W-:Y:S02]  /*2080*/  IMAD R12, R11.reuse, R6, RZ ;  /* 0x000000060b0c7224 */ /* 0x040fe400078e02ff */
[----:B------:R-:W-:Y:S01]  /*2090*/  IMAD R11, R11, R4, RZ ;  /* 0x000000040b0b7224 */ /* 0x000fe200078e02ff */
[--C-:B---3--:R-:W-:Y:S01]  /*20a0*/  IADD3 R64, R3, R8, R15.reuse ;  /* 0x0000000803407210 */ /* 0x108fe20007ffe00f */
[C---:B------:R-:W-:Y:S01]  /*20b0*/  IMAD R51, R24.reuse, R7, R12 ;  /* 0x0000000718337224 */ /* 0x040fe200078e020c */
[----:B------:R-:W-:Y:S01]  /*20c0*/  IADD3 R63, R9, R10, R15 ;  /* 0x0000000a093f7210 */ /* 0x000fe20007ffe00f */
[----:B------:R-:W-:Y:S01]  /*20d0*/  IMAD R11, R24, R5, R11 ;  /* 0x00000005180b7224 */ /* 0x000fe200078e020b */
[----:B----4-:R-:W-:-:S02]  /*20e0*/  ISETP.GE.AND P1, PT, R14, UR4, PT ;  /* 0x000000040e007c0c */ /* 0x010fc4000bf26270 */
[----:B------:R-:W-:Y:S01]  /*20f0*/  IADD3 R52, R47, R51, RZ ;  /* 0x000000332f347210 */ /* 0x000fe20007ffe0ff */
[----:B------:R-:W-:Y:S01]  /*2100*/  IMAD.IADD R51, R51, 0x1, R45 ;  /* 0x0000000133337824 */ /* 0x000fe200078e022d */
[----:B------:R-:W-:Y:S01]  /*2110*/  LOP3.LUT R3, R65, 0xfffffff0, RZ, 0xc0, !PT ;  /* 0xfffffff041037812 */ /* 0x000fe200078ec0ff */
[----:B------:R-:W-:Y:S01]  /*2120*/  IMAD.IADD R50, R43, 0x1, R11 ;  /* 0x000000012b327824 */ /* 0x000fe200078e020b */
[----:B------:R-:W-:Y:S01]  /*2130*/  SHF.R.S32.HI R0, RZ, 0x1f, R41 ;  /* 0x0000001fff007819 */ /* 0x000fe20000011429 */
[----:B------:R-:W-:Y:S01]  /*2140*/  IMAD.IADD R49, R11, 0x1, R21 ;  /* 0x000000010b317824 */ /* 0x000fe200078e0215 */
[----:B0-----:R-:W-:-:S05]  /*2150*/  SHF.R.U32.HI R15, RZ, 0x7, R30 ;  /* 0x00000007ff0f7819 */ /* 0x001fca000001161e */
[----:B------:R-:W-:-:S07]  /*2160*/  VIADD R56, R15, 0x8 ;  /* 0x000000080f387836 */ /* 0x000fce0000000000 */
.L_x_12730:
[----:B--2---:R-:W2:Y:S01]  /*2170*/  LDL R10, [R1+0x34] ;  /* 0x00003400010a7983 */ /* 0x004ea20000100800 */
[----:B0-----:R-:W0:Y:S01]  /*2180*/  LDC R78, c[0x0][0x430] ;  /* 0x00010c00ff4e7b82 */ /* 0x001e220000000800 */
[----:B------:R-:W-:Y:S01]  /*2190*/  VIADD R12, R2, 0xffffffff ;  /* 0xffffffff020c7836 */ /* 0x000fe20000000000 */
[----:B------:R-:W-:-:S03]  /*21a0*/  MOV R79, RZ ;  /* 0x000000ff004f7202 */ /* 0x000fc60000000f00 */
        /* <DEDUP_REMOVED lines=50> */
[----:B------:R-:W-:-:S04]  /*24d0*/  IMAD.WIDE.U32 R4, R154, UR4, R4 ;  /* 0x000000049a047c25 */ /* 0x000fc8000f8e0004 */
[----:B------:R-:W-:Y:S01]  /*24e0*/  IMAD R7, R154, UR5, R7 ;  /* 0x000000059a077c24 */ /* 0x000fe2000f8e0207 */
[----:B------:R-:W-:Y:S01]  /*24f0*/  ULDC.64 UR4, c[0x0][0x2e8] ;  /* 0x0000ba0000047ab9 */ /* 0x000fe20000000a00 */
[----:B------:R-:W-:Y:S01]  /*2500*/  IMAD R15, R6, R59, R10 ;  /* 0x0000003b060f7224 */ /* 0x000fe200078e020a */
        /* <DEDUP_REMOVED lines=46> */
.L_x_12692:
[----:B------:R-:W-:Y:S05]  /*27f0*/  BSYNC B1 ;  /* 0x0000000000017941 */ /* 0x000fea0003800000 */
.L_x_12691:
[----:B------:R-:W-:Y:S01]  /*2800*/  UISETP.NE.AND UP0, UPT, UR36, 0x3, UPT ;  /* 0x000000032400788c */ /* 0x000fe2000bf05270 */
[----:B-----5:R-:W-:Y:S01]  /*2810*/  MOV R38, R8 ;  /* 0x0000000800267202 */ /* 0x020fe20000000f00 */
[----:B------:R-:W-:Y:S02]  /*2820*/  IMAD.MOV.U32 R73, RZ, RZ, R30 ;  /* 0x000000ffff497224 */ /* 0x000fe400078e001e */
[----:B------:R-:W-:Y:S02]  /*2830*/  IMAD.MOV.U32 R75, RZ, RZ, R34 ;  /* 0x000000ffff4b7224 */ /* 0x000fe400078e0022 */
[----:B------:R-:W-:Y:S01]  /*2840*/  PLOP3.LUT P0, PT, PT, PT, UP0, 0x80, 0x0 ;  /* 0x000000000000781c */ /* 0x000fe20003f0f008 */
[----:B------:R-:W-:Y:S02]  /*2850*/  IMAD.MOV.U32 R72, RZ, RZ, R28 ;  /* 0x000000ffff487224 */ /* 0x000fe400078e001c */
[----:B------:R-:W-:Y:S02]  /*2860*/  IMAD.MOV.U32 R74, RZ, RZ, R32 ;  /* 0x000000ffff4a7224 */ /* 0x000fe400078e0020 */
[----:B------:R-:W-:-:S08]  /*2870*/  IMAD.MOV.U32 R84, RZ, RZ, R36 ;  /* 0x000000ffff547224 */ /* 0x000fd000078e0024 */
[----:B------:R-:W-:Y:S05]  /*2880*/  @!P0 BRA `(.L_x_12693) ;  /* 0x0000000000048947 */ /* 0x000fea0003800000 */
[----:B------:R-:W-:Y:S01]  /*2890*/  BPT.TRAP 0x1 ;  /* 0x000000040000795c */ /* 0x000fe20000300000 */
.L_x_12693:
[----:B------:R-:W2:Y:S01]  /*28a0*/  LDL R4, [R1+0x4] ;  /* 0x0000040001047983 */ /* 0x000ea20000100800 */
[----:B------:R-:W-:Y:S01]  /*28b0*/  IMAD R69, R19, 0x8, R18 ;  /* 0x0000000813457824 */ /* 0x000fe200078e0212 */
[----:B------:R-:W-:Y:S01]  /*28c0*/  BSSY B1, `(.L_x_12694) ;  /* 0x0000004000017945 */ /* 0x000fe20003800000 */
[----:B--2---:R-:W-:-:S04]  /*28d0*/  SHF.L.U32 R80, R4, 0x1f, RZ ;  /* 0x0000001f04507819 */ /* 0x004fc800000006ff */
[----:B------:R-:W1:Y:S02]  /*28e0*/  SYNCS.PHASECHK.TRANS64.TRYWAIT P6, [R69+URZ+0x19c90], R80 ;  /* 0x019c9050450075a7 */ /* 0x000e6400080c017f */
[----:B-1----:R-:W-:Y:S05]  /*28f0*/  @!P6 BRA `(.L_x_12695) ;  /* 0x000001b4003ce947 */ /* 0x002fea0003800000 */
.L_x_12957:
[----:B------:R-:W-:Y:S05]  /*2900*/  BSYNC B1 ;  /* 0x0000000000017941 */ /* 0x000fea0003800000 */
.L_x_12694:
[----:B------:R-:W-:-:S03]  /*2910*/  UMOV UR4, 0xffffffff ;  /* 0xffffffff00047882 */ /* 0x000fc60000000000 */
[----:B------:R-:W-:Y:S05]  /*2920*/  BRA.DIV UR4, `(.L_x_12696) ;  /* 0x000001b604447947 */ /* 0x000fea000b800000 */
[----:B------:R2:W3:Y:S04]  /*2930*/  SHFL.IDX PT, R39, R82, RZ, 0x1e1f ;  /* 0x001e1fff52277589 */ /* 0x0004e800000e0000 */
[----:B------:R2:W4:Y:S02]  /*2940*/  SHFL.IDX PT, R14, R83, RZ, 0x1e1f ;  /* 0x001e1fff530e7589 */ /* 0x00052400000e0000 */
.L_x_12961:
        /* <DEDUP_REMOVED lines=10> */
[--C-:B--2---:R-:W-:Y:S02]  /*29f0*/  SHF.R.U32.HI R83, RZ, 0x8, R35.reuse ;  /* 0x00000008ff537819 */ /* 0x104fe40000011623 */
[----:B------:R-:W-:Y:S02]  /*2a00*/  LOP3.LUT R12, R35, 0xff, RZ, 0xc0, !PT ;  /* 0x000000ff230c7812 */ /* 0x000fe400078ec0ff */
[----:B------:R-:W-:Y:S02]  /*2a10*/  SHF.R.U32.HI R13, RZ, 0x18, R35 ;  /* 0x00000018ff0d7819 */ /* 0x000fe40000011623 */
[----:B------:R-:W-:Y:S02]  /*2a20*/  LOP3.LUT R15, R37, 0xff, RZ, 0xc0, !PT ;  /* 0x000000ff250f7812 */ /* 0x000fe400078ec0ff */
[--C-:B------:R-:W-:Y:S02]  /*2a30*/  SHF.R.U32.HI R34, RZ, 0x18, R37.reuse ;  /* 0x00000018ff227819 */ /* 0x100fe40000011625 */
[----:B------:R-:W-:-:S02]  /*2a40*/  SHF.R.U32.HI R36, RZ, 0x8, R37 ;  /* 0x00000008ff247819 */ /* 0x000fc40000011625 */
[----:B------:R-:W-:Y:S01]  /*2a50*/  PRMT R13, R13, 0x654, R12 ;  /* 0x000006540d0d7816 */ /* 0x000fe2000000000c */
[----:B------:R-:W-:Y:S01]  /*2a60*/  IMAD.SHL.U32 R12, R83, 0x100, RZ ;  /* 0x00000100530c7824 */ /* 0x000fe200078e00ff */
[----:B------:R-:W-:Y:S02]  /*2a70*/  SHF.R.U32.HI R85, RZ, 0x10, R35 ;  /* 0x00000010ff557819 */ /* 0x000fe40000011623 */
[----:B------:R-:W-:Y:S01]  /*2a80*/  PRMT R35, R34, 0x654, R15 ;  /* 0x0000065422237816 */ /* 0x000fe2000000000f */
[----:B-1----:R-:W-:Y:S01]  /*2a90*/  IMAD.MOV.U32 R15, RZ, RZ, R4 ;  /* 0x000000ffff0f7224 */ /* 0x002fe200078e0004 */
[----:B------:R-:W-:Y:S02]  /*2aa0*/  SHF.R.U32.HI R82, RZ, 0x10, R37 ;  /* 0x00000010ff527819 */ /* 0x000fe40000011625 */
[----:B------:R-:W-:Y:S02]  /*2ab0*/  SHF.L.U32 R34, R36, 0x8, RZ ;  /* 0x0000000824227819 */ /* 0x000fe400000006ff */
        /* <DEDUP_REMOVED lines=78> */
[--C-:B------:R-:W-:Y:S01]  /*2fa0*/  HADD2.F32 R7, -RZ, R6.reuse.H0_H0 ;  /* 0x20000006ff077230 */ /* 0x100fe20000004100 */
[----:B------:R-:W-:Y:S01]  /*2fb0*/  F2FP.SATFINITE.E4M3.F32.PACK_AB_MERGE_C R4, R34, R15, R36 ;  /* 0x0000000f2204723e */ /* 0x000fe20004807024 */
[----:B------:R-:W-:-:S02]  /*2fc0*/  HADD2.F32 R6, -RZ, R6.H1_H1 ;  /* 0x30000006ff067230 */ /* 0x000fc40000004100 */
[-C--:B------:R-:W-:Y:S01]  /*2fd0*/  FMUL.FTZ R88, R37, R82.reuse ;  /* 0x0000005225587220 */ /* 0x080fe20000410000 */
[----:B------:R-:W-:Y:S02]  /*2fe0*/  HADD2.F32 R86, -RZ, R86.H0_H0 ;  /* 0x20000056ff567230 */ /* 0x000fe40000004100 */
[----:B------:R-:W-:Y:S01]  /*2ff0*/  FMUL.FTZ R92, R13, R82 ;  /* 0x000000520d5c7220 */ /* 0x000fe20000410000 */
[----:B------:R-:W-:Y:S02]  /*3000*/  HADD2.F32 R84, -RZ, R84.H0_H0 ;  /* 0x20000054ff547230 */ /* 0x000fe40000004100 */
[----:B------:R-:W-:Y:S02]  /*3010*/  HADD2.F32 R83, -RZ, R83.H0_H0 ;  /* 0x20000053ff537230 */ /* 0x000fe40000004100 */
[CC--:B------:R-:W-:Y:S01]  /*3020*/  FMUL.FTZ R82, R6.reuse, R86.reuse ;  /* 0x0000005606527220 */ /* 0x0c0fe20000410000 */
[----:B------:R-:W-:Y:S01]  /*3030*/  FMUL.FTZ R75, R7, R86 ;  /* 0x00000056074b7220 */ /* 0x000fe20000410000 */
[-C--:B------:R-:W-:Y:S01]  /*3040*/  FFMA.FTZ R88, R13, R84.reuse, -R88 ;  /* 0x000000540d587223 */ /* 0x080fe20000010858 */
[----:B------:R-:W-:Y:S01]  /*3050*/  FFMA.FTZ R37, R37, R84, R92 ;  /* 0x0000005425257223 */ /* 0x000fe2000001005c */
[-C--:B------:R-:W-:Y:S01]  /*3060*/  FFMA.FTZ R82, R7, R83.reuse, -R82 ;  /* 0x0000005307527223 */ /* 0x080fe20000010852 */
[----:B------:R-:W-:-:S03]  /*3070*/  FFMA.FTZ R75, R6, R83, R75 ;  /* 0x00000053064b7223 */ /* 0x000fc6000001004b */
[----:B------:R-:W-:Y:S02]  /*3080*/  F2FP.SATFINITE.E4M3.F32.PACK_AB_MERGE_C R7, R37, R88, R12 ;  /* 0x000000582507723e */ /* 0x000fe4000480700c */
[----:B------:R-:W-:-:S07]  /*3090*/  F2FP.SATFINITE.E4M3.F32.PACK_AB_MERGE_C R6, R75, R82, R85 ;  /* 0x000000524b06723e */ /* 0x000fce0004807055 */
.L_x_12701:
[----:B------:R-:W-:Y:S05]  /*30a0*/  BSYNC B2 ;  /* 0x0000000000027941 */ /* 0x000fea0003800000 */
.L_x_12700:
[----:B-1----:R0:W-:Y:S02]  /*30b0*/  ST.E.128 desc[UR42][R10.64], R4 ;  /* 0x000000040a007985 */ /* 0x0021e4000c101d2a */
.L_x_12699:
[----:B------:R-:W-:Y:S05]  /*30c0*/  BSYNC B1 ;  /* 0x0000000000017941 */ /* 0x000fea0003800000 */
.L_x_12698:
        /* <DEDUP_REMOVED lines=27> */
[----:B------:R-:W-:-:S02]  /*3280*/  LOP3.LUT R30, R30, 0xff00, R31, 0xf8, !PT ;  /* 0x0000ff001e1e7812 */ /* 0x000fc400078ef81f */
[----:B------:R-:W-:Y:S02]  /*3290*/  SHF.L.U32 R33, R33, 0x10, RZ ;  /* 0x0000001021217819 */ /* 0x000fe400000006ff */
[----:B------:R-:W-:Y:S02]  /*32a0*/  F2FP.F16.E4M3.UNPACK_B R4, R5 ;  /* 0x00000005ff04723e */ /* 0x000fe400020006ff */
        /* <DEDUP_REMOVED lines=89> */
.L_x_12705:
[----:B------:R-:W-:Y:S05]  /*3840*/  BSYNC B2 ;  /* 0x0000000000027941 */ /* 0x000fea0003800000 */
.L_x_12704:
[----:B--2---:R0:W-:Y:S02]  /*3850*/  ST.E.128 desc[UR42][R10.64], R4 ;  /* 0x000000040a007985 */ /* 0x0041e4000c101d2a */
.L_x_12703:
[----:B------:R-:W-:Y:S05]  /*3860*/  BSYNC B1 ;  /* 0x0000000000017941 */ /* 0x000fea0003800000 */
.L_x_12702:
[----:B------:R-:W-:Y:S05]  /*3870*/  @P1 BRA `(.L_x_12697) ;  /* 0x0000002c00981947 */ /* 0x000fea0003800000 */
[----:B0-----:R-:W4:Y:S04]  /*3880*/  LDL R4, [R1] ;  /* 0x0000000001047983 */ /* 0x001f280000100800 */
        /* <DEDUP_REMOVED lines=12> */
[--C-:B------:R-:W-:Y:S01]  /*3950*/  SHF.R.U32.HI R13, RZ, 0x18, R9.reuse ;  /* 0x00000018ff0d7819 */ /* 0x100fe20000011609 */
[----:B------:R-:W-:Y:S01]  /*3960*/  IMAD.SHL.U32 R12, R12, 0x100, RZ ;  /* 0x000001000c0c7824 */ /* 0x000fe200078e00ff */
[----:B------:R-:W-:Y:S01]  /*3970*/  SHF.R.U32.HI R30, RZ, 0x10, R9 ;  /* 0x00000010ff1e7819 */ /* 0x000fe20000011609 */
[----:B----4-:R-:W-:Y:S01]  /*3980*/  IMAD.MOV.U32 R9, RZ, RZ, R5 ;  /* 0x000000ffff097224 */ /* 0x010fe200078e0005 */
[----:B------:R-:W-:-:S02]  /*3990*/  SHF.R.U32.HI R28, RZ, 0x10, R29 ;  /* 0x00000010ff1c7819 */ /* 0x000fc4000001161d */
[----:B------:R-:W-:Y:S01]  /*39a0*/  LOP3.LUT R15, R29, 0xff0000ff, RZ, 0xc0, !PT ;  /* 0xff0000ff1d0f7812 */ /* 0x000fe200078ec0ff */
[----:B------:R-:W-:Y:S01]  /*39b0*/  IMAD.U32 R5, R30, 0x10000, RZ ;  /* 0x000100001e057824 */ /* 0x000fe200078e00ff */
[----:B------:R-:W-:Y:S01]  /*39c0*/  PRMT R13, R13, 0x654, R8 ;  /* 0x000006540d0d7816 */ /* 0x000fe20000000008 */
[----:B------:R-:W-:Y:S01]  /*39d0*/  IMAD.MOV.U32 R8, RZ, RZ, R4 ;  /* 0x000000ffff087224 */ /* 0x000fe200078e0004 */
[----:B------:R-:W-:Y:S01]  /*39e0*/  LOP3.LUT R15, R15, 0xff00, R14, 0xf8, !PT ;  /* 0x0000ff000f0f7812 */ /* 0x000fe200078ef80e */
[----:B------:R-:W-:Y:S01]  /*39f0*/  IMAD.U32 R14, R28, 0x10000, RZ ;  /* 0x000100001c0e7824 */ /* 0x000fe200078e00ff */
[----:B------:R-:W-:Y:S02]  /*3a00*/  LOP3.LUT R12, R13, 0xff00, R12, 0xf8, !PT ;  /* 0x0000ff000d0c7812 */ /* 0x000fe400078ef80c */
[----:B------:R-:W-:Y:S02]  /*3a10*/  F2FP.F16.E4M3.UNPACK_B R4, R9 ;  /* 0x00000009ff04723e */ /* 0x000fe400020006ff */
[----:B------:R-:W-:-:S02]  /*3a20*/  F2FP.F16.E4M3.UNPACK_B R13, R72.H1 ;  /* 0x00000048ff0d723e */ /* 0x000fc400030006ff */
        /* <DEDUP_REMOVED lines=16> */
[----:B------:R-:W-:Y:S01]  /*3b30*/  FMUL.FTZ R32, R14, R28 ;  /* 0x0000001c0e207220 */ /* 0x000fe20000410000 */
[-C--:B------:R-:W-:Y:S01]  /*3b40*/  FFMA.FTZ R4, R4, R29.reuse, -R33 ;  /* 0x0000001d04047223 */ /* 0x080fe20000010821 */
[----:B------:R-:W-:Y:S01]  /*3b50*/  FFMA.FTZ R9, R12, R29, R9 ;  /* 0x0000001d0c097223 */ /* 0x000fe20000010009 */
[----:B------:R-:W-:Y:S01]  /*3b60*/  F2FP.F16.E4M3.UNPACK_B R12, R8.H1 ;  /* 0x00000008ff0c723e */ /* 0x000fe200030006ff */
[C---:B------:R-:W-:Y:S01]  /*3b70*/  FMUL.FTZ R31, R13.reuse, R28 ;  /* 0x0000001c0d1f7220 */ /* 0x040fe20000410000 */
[----:B------:R-:W-:Y:S01]  /*3b80*/  F2FP.F16.E4M3.UNPACK_B R8, R8 ;  /* 0x00000008ff08723e */ /* 0x000fe200020006ff */
[----:B------:R-:W-:Y:S01]  /*3b90*/  FFMA.FTZ R32, R13, R15, -R32 ;  /* 0x0000000f0d207223 */ /* 0x000fe20000010820 */
[----:B------:R-:W-:-:S02]  /*3ba0*/  HADD2.F32 R28, -RZ, R72.H1_H1 ;  /* 0x30000048ff1c7230 */ /* 0x000fc40000004100 */
[----:B------:R-:W-:Y:S01]  /*3bb0*/  FFMA.FTZ R33, R14, R15, R31 ;  /* 0x0000000f0e217223 */ /* 0x000fe2000001001f */
[----:B------:R-:W-:Y:S02]  /*3bc0*/  HADD2.F32 R72, -RZ, R72.H0_H0 ;  /* 0x20000048ff487230 */ /* 0x000fe40000004100 */
[--C-:B------:R-:W-:Y:S02]  /*3bd0*/  HADD2.F32 R14, -RZ, R12.reuse.H0_H0 ;  /* 0x2000000cff0e7230 */ /* 0x100fe40000004100 */
[----:B------:R-:W-:Y:S01]  /*3be0*/  HADD2.F32 R15, -RZ, R12.H1_H1 ;  /* 0x3000000cff0f7230 */ /* 0x000fe20000004100 */
[----:B------:R-:W-:Y:S01]  /*3bf0*/  F2FP.SATFINITE.E4M3.F32.PACK_AB_MERGE_C R39, R33, R32, RZ ;  /* 0x000000202127723e */ /* 0x000fe200048070ff */
[--C-:B------:R-:W-:Y:S01]  /*3c00*/  HADD2.F32 R13, -RZ, R8.reuse.H1_H1 ;  /* 0x30000008ff0d7230 */ /* 0x100fe20000004100 */
[----:B------:R-:W-:Y:S01]  /*3c10*/  F2FP.F16.E4M3.UNPACK_B R32, R30.H1 ;  /* 0x0000001eff20723e */ /* 0x000fe200030006ff */
[----:B------:R-:W-:Y:S02]  /*3c20*/  HADD2.F32 R12, -RZ, R8.H0_H0 ;  /* 0x20000008ff0c7230 */ /* 0x000fe40000004100 */
[----:B------:R-:W-:Y:S01]  /*3c30*/  FMUL.FTZ R31, R15, R28 ;  /* 0x0000001c0f1f7220 */ /* 0x000fe20000410000 */
[----:B------:R-:W-:-:S02]  /*3c40*/  HADD2.F32 R8, -RZ, R38.H1_H1 ;  /* 0x30000026ff087230 */ /* 0x000fc40000004100 */
[CC--:B------:R-:W-:Y:S01]  /*3c50*/  FMUL.FTZ R29, R13.reuse, R72.reuse ;  /* 0x000000480d1d7220 */ /* 0x0c0fe20000410000 */
[----:B------:R-:W-:Y:S02]  /*3c60*/  HADD2.F32 R38, -RZ, R38.H0_H0 ;  /* 0x20000026ff267230 */ /* 0x000fe40000004100 */
[----:B------:R-:W-:Y:S01]  /*3c70*/  FMUL.FTZ R72, R12, R72 ;  /* 0x000000480c487220 */ /* 0x000fe20000410000 */
[C---:B------:R-:W-:Y:S01]  /*3c80*/  FMUL.FTZ R28, R14.reuse, R28 ;  /* 0x0000001c0e1c7220 */ /* 0x040fe20000410000 */
[----:B------:R-:W-:Y:S01]  /*3c90*/  FFMA.FTZ R31, R14, R8, -R31 ;  /* 0x000000080e1f7223 */ /* 0x000fe2000001081f */
[--C-:B------:R-:W-:Y:S02]  /*3ca0*/  HADD2.F32 R34, -RZ, R32.reuse.H1_H1 ;  /* 0x30000020ff227230 */ /* 0x100fe40000004100 */
[----:B------:R-:W-:Y:S01]  /*3cb0*/  FFMA.FTZ R35, R13, R38, R72 ;  /* 0x000000260d237223 */ /* 0x000fe20000010048 */
[----:B------:R-:W-:Y:S01]  /*3cc0*/  FFMA.FTZ R28, R15, R8, R28 ;  /* 0x000000080f1c7223 */ /* 0x000fe2000001001c */
[----:B------:R-:W-:Y:S01]  /*3cd0*/  F2FP.F16.E4M3.UNPACK_B R13, R7.H1 ;  /* 0x00000007ff0d723e */ /* 0x000fe200030006ff */
[----:B------:R-:W-:Y:S01]  /*3ce0*/  FFMA.FTZ R8, R12, R38, -R29 ;  /* 0x000000260c087223 */ /* 0x000fe2000001081d */
[----:B------:R-:W-:Y:S01]  /*3cf0*/  F2FP.F16.E4M3.UNPACK_B R29, R5.H1 ;  /* 0x00000005ff1d723e */ /* 0x000fe200030006ff */
[----:B------:R-:W-:Y:S01]  /*3d00*/  HADD2.F32 R32, -RZ, R32.H0_H0 ;  /* 0x20000020ff207230 */ /* 0x000fe20000004100 */
[----:B------:R-:W-:Y:S01]  /*3d10*/  F2FP.SATFINITE.E4M3.F32.PACK_AB_MERGE_C R38, R28, R31, RZ ;  /* 0x0000001f1c26723e */ /* 0x000fe200048070ff */
        /* <DEDUP_REMOVED lines=25> */
[----:B------:R-:W-:Y:S02]  /*3eb0*/  HADD2.F32 R6, -RZ, R6.H1_H1 ;  /* 0x30000006ff067230 */ /* 0x000fe40000004100 */
[----:B------:R-:W-:Y:S02]  /*3ec0*/  HADD2.F32 R31, -RZ, R31.H0_H0 ;  /* 0x2000001fff1f7230 */ /* 0x000fe40000004100 */
[-C--:B------:R-:W-:Y:S01]  /*3ed0*/  FMUL.FTZ R13, R7, R32.reuse ;  /* 0x00000020070d7220 */ /* 0x080fe20000410000 */
[----:B------:R-:W-:Y:S02]  /*3ee0*/  HADD2.F32 R29, -RZ, R29.H0_H0 ;  /* 0x2000001dff1d7230 */ /* 0x000fe40000004100 */
[----:B------:R-:W-:Y:S01]  /*3ef0*/  FMUL.FTZ R32, R12, R32 ;  /* 0x000000200c207220 */ /* 0x000fe20000410000 */
[----:B------:R-:W-:-:S02]  /*3f00*/  HADD2.F32 R28, -RZ, R28.H0_H0 ;  /* 0x2000001cff1c7230 */ /* 0x000fc40000004100 */
[-C--:B------:R-:W-:Y:S01]  /*3f10*/  FMUL.FTZ R14, R6, R31.reuse ;  /* 0x0000001f060e7220 */ /* 0x080fe20000410000 */
[----:B------:R-:W-:Y:S01]  /*3f20*/  FMUL.FTZ R31, R5, R31 ;  /* 0x0000001f051f7220 */ /* 0x000fe20000410000 */
[-C--:B------:R-:W-:Y:S01]  /*3f30*/  FFMA.FTZ R13, R12, R29.reuse, -R13 ;  /* 0x0000001d0c0d7223 */ /* 0x080fe2000001080d */
[----:B------:R-:W-:Y:S01]  /*3f40*/  FFMA.FTZ R32, R7, R29, R32 ;  /* 0x0000001d07207223 */ /* 0x000fe20000010020 */
[-C--:B------:R-:W-:Y:S01]  /*3f50*/  FFMA.FTZ R14, R5, R28.reuse, -R14 ;  /* 0x0000001c050e7223 */ /* 0x080fe2000001080e */
[----:B------:R-:W-:Y:S01]  /*3f60*/  FFMA.FTZ R31, R6, R28, R31 ;  /* 0x0000001c061f7223 */ /* 0x000fe2000001001f */
[----:B------:R-:W-:Y:S02]  /*3f70*/  F2FP.SATFINITE.E4M3.F32.PACK_AB_MERGE_C R5, R9, R4, R39 ;  /* 0x000000040905723e */ /* 0x000fe40004807027 */
[----:B------:R-:W-:Y:S02]  /*3f80*/  F2FP.SATFINITE.E4M3.F32.PACK_AB_MERGE_C R4, R35, R8, R38 ;  /* 0x000000082304723e */ /* 0x000fe40004807026 */
[----:B------:R-:W-:-:S02]  /*3f90*/  F2FP.SATFINITE.E4M3.F32.PACK_AB_MERGE_C R6, R31, R14, R30 ;  /* 0x0000000e1f06723e */ /* 0x000fc4000480701e */
[----:B------:R-:W-:-:S07]  /*3fa0*/  F2FP.SATFINITE.E4M3.F32.PACK_AB_MERGE_C R7, R32, R13, R15 ;  /* 0x0000000d2007723e */ /* 0x000fce000480700f */
.L_x_12707:
[----:B------:R-:W-:Y:S05]  /*3fb0*/  BSYNC B1 ;  /* 0x0000000000017941 */ /* 0x000fea0003800000 */
.L_x_12706:
[----:B----4-:R0:W-:Y:S01]  /*3fc0*/  ST.E.128 desc[UR42][R10.64], R4 ;  /* 0x000000040a007985 */ /* 0x0101e2000c101d2a */
[----:B------:R-:W-:Y:S05]  /*3fd0*/  BRA `(.L_x_12697) ;  /* 0x0000002400c07947 */ /* 0x000fea0003800000 */
.L_x_12690:
        /* <DEDUP_REMOVED lines=31> */
.L_x_12709:
[----:B------:R-:W-:Y:S05]  /*41d0*/  BSYNC B1 ;  /* 0x0000000000017941 */ /* 0x000fea0003800000 */
.L_x_12708:
        /* <DEDUP_REMOVED lines=12> */
.L_x_12710:
[----:B------:R-:W2:Y:S01]  /*42a0*/  LDL R8, [R1+0x4] ;  /* 0x0000040001087983 */ /* 0x000ea20000100800 */
[----:B------:R-:W-:Y:S01]  /*42b0*/  IMAD R69, R19, 0x8, R18 ;  /* 0x0000000813457824 */ /* 0x000fe200078e0212 */
[----:B------:R-:W-:Y:S01]  /*42c0*/  BSSY B1, `(.L_x_12711) ;  /* 0x0000004000017945 */ /* 0x000fe20003800000 */
[----:B--2---:R-:W-:-:S04]  /*42d0*/  SHF.L.U32 R80, R8, 0x1f, RZ ;  /* 0x0000001f08507819 */ /* 0x004fc800000006ff */
[----:B------:R-:W1:Y:S02]  /*42e0*/  SYNCS.PHASECHK.TRANS64.TRYWAIT P6, [R69+URZ+0x19c90], R80 ;  /* 0x019c9050450075a7 */ /* 0x000e6400080c017f */
[----:B-1----:R-:W-:Y:S05]  /*42f0*/  @!P6 BRA `(.L_x_12712) ;  /* 0x0000019c0018e947 */ /* 0x002fea0003800000 */
.L_x_12962:
[----:B------:R-:W-:Y:S05]  /*4300*/  BSYNC B1 ;  /* 0x0000000000017941 */ /* 0x000fea0003800000 */
.L_x_12711:
[----:B------:R-:W-:-:S03]  /*4310*/  UMOV UR4, 0xffffffff ;  /* 0xffffffff00047882 */ /* 0x000fc60000000000 */
[----:B------:R-:W-:Y:S05]  /*4320*/  BRA.DIV UR4, `(.L_x_12713) ;  /* 0x0000019e04207947 */ /* 0x000fea000b800000 */
[----:B------:R-:W2:Y:S04]  /*4330*/  SHFL.IDX PT, R82, R82, RZ, 0x1e1f ;  /* 0x001e1fff52527589 */ /* 0x000ea800000e0000 */
[----:B------:R-:W3:Y:S02]  /*4340*/  SHFL.IDX PT, R83, R83, RZ, 0x1e1f ;  /* 0x001e1fff53537589 */ /* 0x000ee400000e0000 */
.L_x_12966:
[----:B------:R-:W-:Y:S05]  /*4350*/  @P5 BRA `(.L_x_12697) ;  /* 0x0000002000e05947 */ /* 0x000fea0003800000 */
[----:B------:R-:W4:Y:S01]  /*4360*/  LDC R88, c[0x0][0x2f4] ;  /* 0x0000bd00ff587b82 */ /* 0x000f220000000800 */
[----:B------:R-:W-:Y:S01]  /*4370*/  ISETP.NE.AND P5, PT, R54, RZ, PT ;  /* 0x000000ff3600720c */ /* 0x000fe20003fa5270 */
[----:B------:R-:W-:Y:S01]  /*4380*/  BSSY B1, `(.L_x_12714) ;  /* 0x00000ff000017945 */ /* 0x000fe20003800000 */
[----:B----4-:R-:W-:-:S11]  /*4390*/  IADD3 R93, -R55, R88, RZ ;  /* 0x00000058375d7210 */ /* 0x010fd60007ffe1ff */
        /* <DEDUP_REMOVED lines=30> */
[--C-:B------:R-:W-:Y:S02]  /*4580*/  SHF.R.U32.HI R100, RZ, 0x10, R39.reuse ;  /* 0x00000010ff647819 */ /* 0x100fe40000011627 */
[--C-:B------:R-:W-:Y:S02]  /*4590*/  SHF.R.U32.HI R101, RZ, 0x8, R39.reuse ;  /* 0x00000008ff657819 */ /* 0x100fe40000011627 */
[----:B------:R-:W-:Y:S02]  /*45a0*/  LOP3.LUT R99, R39, 0xff, RZ, 0xc0, !PT ;  /* 0x000000ff27637812 */ /* 0x000fe400078ec0ff */
[----:B------:R-:W-:Y:S01]  /*45b0*/  SHF.R.U32.HI R102, RZ, 0x18, R39 ;  /* 0x00000018ff667819 */ /* 0x000fe20000011627 */
[----:B--2---:R-:W-:Y:S01]  /*45c0*/  IMAD.MOV.U32 R39, RZ, RZ, R12 ;  /* 0x000000ffff277224 */ /* 0x004fe200078e000c */
[----:B------:R-:W-:Y:S01]  /*45d0*/  F2FP.F16.E4M3.UNPACK_B R105, R92.H1 ;  /* 0x0000005cff69723e */ /* 0x000fe200030006ff */
[----:B0-----:R-:W-:Y:S01]  /*45e0*/  IMAD.MOV.U32 R12, RZ, RZ, R8 ;  /* 0x000000ffff0c7224 */ /* 0x001fe200078e0008 */
[----:B------:R-:W-:-:S02]  /*45f0*/  F2FP.F16.E4M3.UNPACK_B R8, R90.H1 ;  /* 0x0000005aff08723e */ /* 0x000fc400030006ff */
[-C--:B------:R-:W-:Y:S01]  /*4600*/  F2FP.F16.E4M3.UNPACK_B R103, R39.reuse.H1 ;  /* 0x00000027ff67723e */ /* 0x080fe200030006ff */
[----:B------:R-:W-:Y:S01]  /*4610*/  HADD2.F32 R107, -RZ, R105.H0_H0 ;  /* 0x20000069ff6b7230 */ /* 0x000fe20000004100 */
[----:B------:R-:W-:Y:S01]  /*4620*/  F2FP.F16.E4M3.UNPACK_B R104, R12.H1 ;  /* 0x0000000cff68723e */ /* 0x000fe200030006ff */
[----:B------:R-:W-:Y:S01]  /*4630*/  HADD2.F32 R108, -RZ, R8.H0_H0 ;  /* 0x20000008ff6c7230 */ /* 0x000fe20000004100 */
[----:B------:R-:W-:Y:S01]  /*4640*/  F2FP.F16.E4M3.UNPACK_B R90, R90 ;  /* 0x0000005aff5a723e */ /* 0x000fe200020006ff */
[--C-:B------:R-:W-:Y:S01]  /*4650*/  HADD2.F32 R106, -RZ, R103.reuse.H0_H0 ;  /* 0x20000067ff6a7230 */ /* 0x100fe20000004100 */
[----:B------:R-:W-:Y:S01]  /*4660*/  F2FP.F16.E4M3.UNPACK_B R39, R39 ;  /* 0x00000027ff27723e */ /* 0x000fe200020006ff */
[----:B------:R-:W-:Y:S01]  /*4670*/  HADD2.F32 R109, -RZ, R104.H0_H0 ;  /* 0x20000068ff6d7230 */ /* 0x000fe20000004100 */
[----:B------:R-:W-:Y:S01]  /*4680*/  F2FP.F16.E4M3.UNPACK_B R12, R12 ;  /* 0x0000000cff0c723e */ /* 0x000fe200020006ff */
[----:B------:R-:W-:Y:S02]  /*4690*/  HADD2.F32 R8, -RZ, R8.H1_H1 ;  /* 0x30000008ff087230 */ /* 0x000fe40000004100 */
[C---:B------:R-:W-:Y:S01]  /*46a0*/  FMUL.FTZ R110, R106.reuse, R108 ;  /* 0x0000006c6a6e7220 */ /* 0x040fe20000410000 */
[----:B------:R-:W-:Y:S01]  /*46b0*/  F2FP.F16.E4M3.UNPACK_B R92, R92 ;  /* 0x0000005cff5c723e */ /* 0x000fe200020006ff */
[C---:B------:R-:W-:Y:S01]  /*46c0*/  FMUL.FTZ R108, R109.reuse, R108 ;  /* 0x0000006c6d6c7220 */ /* 0x040fe20000410000 */
[--C-:B------:R-:W-:Y:S01]  /*46d0*/  SHF.R.U32.HI R36, RZ, 0x10, R29.reuse ;  /* 0x00000010ff247819 */ /* 0x100fe2000001161d */
[-C--:B------:R-:W-:Y:S01]  /*46e0*/  FFMA.FTZ R110, R109, R107.reuse, -R110 ;  /* 0x0000006b6d6e7223 */ /* 0x080fe2000001086e */
[--C-:B------:R-:W-:Y:S01]  /*46f0*/  SHF.R.U32.HI R28, RZ, 0x8, R29.reuse ;  /* 0x00000008ff1c7819 */ /* 0x100fe2000001161d */
[----:B------:R-:W-:Y:S01]  /*4700*/  FFMA.FTZ R108, R106, R107, R108 ;  /* 0x0000006b6a6c7223 */ /* 0x000fe2000001006c */
[----:B------:R-:W-:Y:S01]  /*4710*/  HADD2.F32 R107, -RZ, R103.H1_H1 ;  /* 0x30000067ff6b7230 */ /* 0x000fe20000004100 */
[----:B------:R-:W-:Y:S01]  /*4720*/  LOP3.LUT R30, R29, 0xff, RZ, 0xc0, !PT ;  /* 0x000000ff1d1e7812 */ /* 0x000fe200078ec0ff */
[----:B------:R-:W-:Y:S01]  /*4730*/  HADD2.F32 R103, -RZ, R104.H1_H1 ;  /* 0x30000068ff677230 */ /* 0x000fe20000004100 */
[----:B------:R-:W-:Y:S01]  /*4740*/  SHF.R.U32.HI R94, RZ, 0x18, R29 ;  /* 0x00000018ff5e7819 */ /* 0x000fe2000001161d */
[----:B------:R-:W-:-:S02]  /*4750*/  HADD2.F32 R104, -RZ, R105.H1_H1 ;  /* 0x30000069ff687230 */ /* 0x000fc40000004100 */
[-C--:B------:R-:W-:Y:S01]  /*4760*/  FMUL.FTZ R106, R107, R8.reuse ;  /* 0x000000086b6a7220 */ /* 0x080fe20000410000 */
[--C-:B------:R-:W-:Y:S02]  /*4770*/  HADD2.F32 R105, -RZ, R92.reuse.H0_H0 ;  /* 0x2000005cff697230 */ /* 0x100fe40000004100 */
[C---:B------:R-:W-:Y:S01]  /*4780*/  FMUL.FTZ R8, R103.reuse, R8 ;  /* 0x0000000867087220 */ /* 0x040fe20000410000 */
[----:B------:R-:W-:Y:S02]  /*4790*/  HADD2.F32 R92, -RZ, R92.H1_H1 ;  /* 0x3000005cff5c7230 */ /* 0x000fe40000004100 */
[-C--:B------:R-:W-:Y:S01]  /*47a0*/  FFMA.FTZ R103, R103, R104.reuse, -R106 ;  /* 0x0000006867677223 */ /* 0x080fe2000001086a */
[----:B------:R-:W-:Y:S02]  /*47b0*/  HADD2.F32 R106, -RZ, R90.H0_H0 ;  /* 0x2000005aff6a7230 */ /* 0x000fe40000004100 */
[----:B------:R-:W-:Y:S01]  /*47c0*/  FFMA.FTZ R8, R107, R104, R8 ;  /* 0x000000686b087223 */ /* 0x000fe20000010008 */
[----:B------:R-:W-:Y:S01]  /*47d0*/  HADD2.F32 R104, -RZ, R39.H0_H0 ;  /* 0x20000027ff687230 */ /* 0x000fe20000004100 */
[--C-:B------:R-:W-:Y:S01]  /*47e0*/  SHF.R.U32.HI R29, RZ, 0x10, R31.reuse ;  /* 0x00000010ff1d7819 */ /* 0x100fe2000001161f */
[----:B------:R-:W-:Y:S01]  /*47f0*/  HADD2.F32 R107, -RZ, R12.H0_H0 ;  /* 0x2000000cff6b7230 */ /* 0x000fe20000004100 */
[----:B------:R-:W-:Y:S01]  /*4800*/  SHF.R.U32.HI R95, RZ, 0x8, R31 ;  /* 0x00000008ff5f7819 */ /* 0x000fe2000001161f */
[----:B------:R-:W-:-:S02]  /*4810*/  HADD2.F32 R90, -RZ, R90.H1_H1 ;  /* 0x3000005aff5a7230 */ /* 0x000fc40000004100 */
[CC--:B------:R-:W-:Y:S01]  /*4820*/  FMUL.FTZ R109, R104.reuse, R106.reuse ;  /* 0x0000006a686d7220 */ /* 0x0c0fe20000410000 */
[----:B------:R-:W-:Y:S02]  /*4830*/  HADD2.F32 R39, -RZ, R39.H1_H1 ;  /* 0x30000027ff277230 */ /* 0x000fe40000004100 */
[----:B------:R-:W-:Y:S01]  /*4840*/  FMUL.FTZ R106, R107, R106 ;  /* 0x0000006a6b6a7220 */ /* 0x000fe20000410000 */
[----:B------:R-:W-:Y:S01]  /*4850*/  LOP3.LUT R38, R31, 0xff, RZ, 0xc0, !PT ;  /* 0x000000ff1f267812 */ /* 0x000fe200078ec0ff */
[-C--:B------:R-:W-:Y:S01]  /*4860*/  FFMA.FTZ R109, R107, R105.reuse, -R109 ;  /* 0x000000696b6d7223 */ /* 0x080fe2000001086d */
[----:B------:R-:W-:Y:S01]  /*4870*/  SHF.R.U32.HI R31, RZ, 0x18, R31 ;  /* 0x00000018ff1f7819 */ /* 0x000fe2000001161f */
[----:B------:R-:W-:Y:S01]  /*4880*/  FFMA.FTZ R106, R104, R105, R106 ;  /* 0x00000069686a7223 */ /* 0x000fe2000001006a */
[----:B------:R-:W-:Y:S02]  /*4890*/  HADD2.F32 R105, -RZ, R12.H1_H1 ;  /* 0x3000000cff697230 */ /* 0x000fe40000004100 */
[----:B------:R-:W-:Y:S01]  /*48a0*/  FMUL.FTZ R12, R39, R90 ;  /* 0x0000005a270c7220 */ /* 0x000fe20000410000 */
[----:B------:R-:W-:-:S02]  /*48b0*/  PRMT R31, R31, 0x654, R38 ;  /* 0x000006541f1f7816 */ /* 0x000fc40000000026 */
[----:B------:R-:W-:Y:S01]  /*48c0*/  PRMT R30, R94, 0x654, R30 ;  /* 0x000006545e1e7816 */ /* 0x000fe2000000001e */
[C---:B------:R-:W-:Y:S01]  /*48d0*/  FMUL.FTZ R90, R105.reuse, R90 ;  /* 0x0000005a695a7220 */ /* 0x040fe20000410000 */
[-C--:B------:R-:W-:Y:S01]  /*48e0*/  FFMA.FTZ R12, R105, R92.reuse, -R12 ;  /* 0x0000005c690c7223 */ /* 0x080fe2000001080c */
[----:B------:R-:W-:Y:S02]  /*48f0*/  F2FP.F16.E4M3.UNPACK_B R104, R89.H1 ;  /* 0x00000059ff68723e */ /* 0x000fe400030006ff */
[----:B------:R-:W-:Y:S01]  /*4900*/  FFMA.FTZ R39, R39, R92, R90 ;  /* 0x0000005c27277223 */ /* 0x000fe2000001005a */
[----:B------:R-:W-:Y:S01]  /*4910*/  IMAD.MOV.U32 R90, RZ, RZ, R10 ;  /* 0x000000ffff5a7224 */ /* 0x000fe200078e000a */
[----:B------:R-:W-:Y:S01]  /*4920*/  F2FP.F16.E4M3.UNPACK_B R92, R14.H1 ;  /* 0x0000000eff5c723e */ /* 0x000fe200030006ff */
[----:B------:R-:W-:Y:S01]  /*4930*/  IMAD.MOV.U32 R10, RZ, RZ, R15 ;  /* 0x000000ffff0a7224 */ /* 0x000fe200078e000f */
[-C--:B------:R-:W-:Y:S01]  /*4940*/  F2FP.F16.E4M3.UNPACK_B R15, R91.reuse.H1 ;  /* 0x0000005bff0f723e */ /* 0x080fe200030006ff */
[----:B------:R-:W-:Y:S01]  /*4950*/  HADD2.F32 R107, -RZ, R104.H0_H0 ;  /* 0x20000068ff6b7230 */ /* 0x000fe20000004100 */
[----:B------:R-:W-:Y:S01]  /*4960*/  F2FP.F16.E4M3.UNPACK_B R38, R90.H1 ;  /* 0x0000005aff26723e */ /* 0x000fe200030006ff */
[----:B------:R-:W-:Y:S01]  /*4970*/  HADD2.F32 R94, -RZ, R92.H0_H0 ;  /* 0x2000005cff5e7230 */ /* 0x000fe20000004100 */
[----:B------:R-:W-:Y:S01]  /*4980*/  SHF.L.U32 R113, R28, 0x8, RZ ;  /* 0x000000081c717819 */ /* 0x000fe200000006ff */
[--C-:B------:R-:W-:Y:S01]  /*4990*/  HADD2.F32 R112, -RZ, R15.reuse.H0_H0 ;  /* 0x2000000fff707230 */ /* 0x100fe20000004100 */
[----:B------:R-:W-:Y:S01]  /*49a0*/  F2FP.F16.E4M3.UNPACK_B R91, R91 ;  /* 0x0000005bff5b723e */ /* 0x000fe200020006ff */
[----:B------:R-:W-:Y:S01]  /*49b0*/  HADD2.F32 R105, -RZ, R38.H0_H0 ;  /* 0x20000026ff697230 */ /* 0x000fe20000004100 */
[----:B------:R-:W-:Y:S01]  /*49c0*/  F2FP.F16.E4M3.UNPACK_B R14, R14 ;  /* 0x0000000eff0e723e */ /* 0x000fe200020006ff */
[----:B------:R-:W-:-:S02]  /*49d0*/  HADD2.F32 R15, -RZ, R15.H1_H1 ;  /* 0x3000000fff0f7230 */ /* 0x000fc40000004100 */
        /* <DEDUP_REMOVED lines=8> */
[C---:B------:R-:W-:Y:S01]  /*4a60*/  FMUL.FTZ R15, R38.reuse, R15 ;  /* 0x0000000f260f7220 */ /* 0x040fe20000410000 */
[----:B------:R-:W-:Y:S01]  /*4a70*/  IMAD.SHL.U32 R28, R95, 0x100, RZ ;  /* 0x000001005f1c7824 */ /* 0x000fe200078e00ff */
[----:B------:R-:W-:Y:S01]  /*4a80*/  F2FP.F16.E4M3.UNPACK_B R90, R90 ;  /* 0x0000005aff5a723e */ /* 0x000fe200020006ff */
[-C--:B------:R-:W-:Y:S01]  /*4a90*/  FFMA.FTZ R38, R38, R105.reuse, -R107 ;  /* 0x0000006926267223 */ /* 0x080fe2000001086b */
[----:B------:R-:W-:Y:S01]  /*4aa0*/  SHF.R.U32.HI R98, RZ, 0x8, R37 ;  /* 0x00000008ff627819 */ /* 0x000fe20000011625 */
[----:B------:R-:W-:Y:S01]  /*4ab0*/  FFMA.FTZ R15, R92, R105, R15 ;  /* 0x000000695c0f7223 */ /* 0x000fe2000001000f */
[--C-:B------:R-:W-:Y:S01]  /*4ac0*/  SHF.R.U32.HI R97, RZ, 0x10, R37.reuse ;  /* 0x00000010ff617819 */ /* 0x100fe20000011625 */
[----:B------:R-:W-:Y:S01]  /*4ad0*/  HADD2.F32 R107, -RZ, R91.H0_H0 ;  /* 0x2000005bff6b7230 */ /* 0x000fe20000004100 */
[----:B------:R-:W-:Y:S01]  /*4ae0*/  LOP3.LUT R96, R37, 0xff, RZ, 0xc0, !PT ;  /* 0x000000ff25607812 */ /* 0x000fe200078ec0ff */
[----:B------:R-:W-:Y:S01]  /*4af0*/  HADD2.F32 R92, -RZ, R14.H0_H0 ;  /* 0x2000000eff5c7230 */ /* 0x000fe20000004100 */
[----:B------:R-:W-:Y:S01]  /*4b00*/  SHF.R.U32.HI R37, RZ, 0x18, R37 ;  /* 0x00000018ff257819 */ /* 0x000fe20000011625 */
[----:B------:R-:W-:Y:S01]  /*4b10*/  HADD2.F32 R104, -RZ, R90.H0_H0 ;  /* 0x2000005aff687230 */ /* 0x000fe20000004100 */
[----:B------:R-:W-:Y:S01]  /*4b20*/  F2FP.F16.E4M3.UNPACK_B R89, R89 ;  /* 0x00000059ff59723e */ /* 0x000fe200020006ff */
[----:B------:R-:W-:Y:S01]  /*4b30*/  IMAD.SHL.U32 R98, R98, 0x100, RZ ;  /* 0x0000010062627824 */ /* 0x000fe200078e00ff */
[----:B------:R-:W-:Y:S01]  /*4b40*/  LOP3.LUT R28, R31, 0xff00, R28, 0xf8, !PT ;  /* 0x0000ff001f1c7812 */ /* 0x000fe200078ef81c */
[----:B------:R-:W-:Y:S01]  /*4b50*/  IMAD.U32 R31, R36, 0x10000, RZ ;  /* 0x00010000241f7824 */ /* 0x000fe200078e00ff */
[----:B------:R-:W-:Y:S01]  /*4b60*/  LOP3.LUT R30, R30, 0xff00, R113, 0xf8, !PT ;  /* 0x0000ff001e1e7812 */ /* 0x000fe200078ef871 */
[----:B------:R-:W-:Y:S01]  /*4b70*/  HADD2.F32 R94, -RZ, R89.H0_H0 ;  /* 0x20000059ff5e7230 */ /* 0x000fe20000004100 */
[----:B------:R-:W-:Y:S01]  /*4b80*/  PRMT R37, R37, 0x654, R96 ;  /* 0x0000065425257816 */ /* 0x000fe20000000060 */
[----:B------:R-:W-:Y:S01]  /*4b90*/  FMUL.FTZ R105, R92, R107 ;  /* 0x0000006b5c697220 */ /* 0x000fe20000410000 */
[----:B------:R-:W-:-:S02]  /*4ba0*/  IMAD.U32 R95, R29, 0x10000, RZ ;  /* 0x000100001d5f7824 */ /* 0x000fc400078e00ff */
[----:B------:R-:W-:Y:S01]  /*4bb0*/  FMUL.FTZ R107, R104, R107 ;  /* 0x0000006b686b7220 */ /* 0x000fe20000410000 */
[----:B------:R-:W-:Y:S01]  /*4bc0*/  HADD2.F32 R91, -RZ, R91.H1_H1 ;  /* 0x3000005bff5b7230 */ /* 0x000fe20000004100 */
[----:B------:R-:W-:Y:S01]  /*4bd0*/  LOP3.LUT R29, R30, 0xff0000, R31, 0xf8, !PT ;  /* 0x00ff00001e1d7812 */ /* 0x000fe200078ef81f */
[----:B------:R-:W-:Y:S01]  /*4be0*/  HADD2.F32 R36, -RZ, R14.H1_H1 ;  /* 0x3000000eff247230 */ /* 0x000fe20000004100 */
[----:B------:R-:W-:Y:S01]  /*4bf0*/  LOP3.LUT R37, R37, 0xff00, R98, 0xf8, !PT ;  /* 0x0000ff0025257812 */ /* 0x000fe200078ef862 */
[----:B------:R-:W-:Y:S02]  /*4c00*/  HADD2.F32 R90, -RZ, R90.H1_H1 ;  /* 0x3000005aff5a7230 */ /* 0x000fe40000004100 */
[----:B------:R-:W-:Y:S01]  /*4c10*/  FFMA.FTZ R107, R92, R94, R107 ;  /* 0x0000005e5c6b7223 */ /* 0x000fe2000001006b */
[----:B------:R-:W-:Y:S02]  /*4c20*/  IMAD.U32 R30, R97, 0x10000, RZ ;  /* 0x00010000611e7824 */ /* 0x000fe400078e00ff */
[----:B------:R-:W-:Y:S01]  /*4c30*/  FMUL.FTZ R31, R36, R91 ;  /* 0x0000005b241f7220 */ /* 0x000fe20000410000 */
[----:B------:R-:W-:-:S02]  /*4c40*/  HADD2.F32 R89, -RZ, R89.H1_H1 ;  /* 0x30000059ff597230 */ /* 0x000fc40000004100 */
[----:B------:R-:W-:Y:S01]  /*4c50*/  FMUL.FTZ R91, R90, R91 ;  /* 0x0000005b5a5b7220 */ /* 0x000fe20000410000 */
[----:B------:R-:W-:Y:S01]  /*4c60*/  IMAD.SHL.U32 R92, R101, 0x100, RZ ;  /* 0x00000100655c7824 */ /* 0x000fe200078e00ff */
[----:B------:R-:W-:Y:S01]  /*4c70*/  PRMT R99, R102, 0x654, R99 ;  /* 0x0000065466637816 */ /* 0x000fe20000000063 */
[----:B------:R-:W-:Y:S01]  /*4c80*/  FFMA.FTZ R105, R104, R94, -R105 ;  /* 0x0000005e68697223 */ /* 0x000fe20000010869 */
[----:B------:R-:W-:Y:S01]  /*4c90*/  LOP3.LUT R37, R37, 0xff0000, R30, 0xf8, !PT ;  /* 0x00ff000025257812 */ /* 0x000fe200078ef81e */
[-C--:B------:R-:W-:Y:S01]  /*4ca0*/  FFMA.FTZ R30, R90, R89.reuse, -R31 ;  /* 0x000000595a1e7223 */ /* 0x080fe2000001081f */
[----:B------:R-:W-:Y:S01]  /*4cb0*/  FFMA.FTZ R36, R36, R89, R91 ;  /* 0x0000005924247223 */ /* 0x000fe2000001005b */
[----:B------:R-:W-:Y:S01]  /*4cc0*/  LOP3.LUT R99, R99, 0xff00, R92, 0xf8, !PT ;  /* 0x0000ff0063637812 */ /* 0x000fe200078ef85c */
[----:B------:R-:W-:Y:S01]  /*4cd0*/  IMAD.U32 R14, R100, 0x10000, RZ ;  /* 0x00010000640e7824 */ /* 0x000fe200078e00ff */
[----:B------:R-:W-:Y:S02]  /*4ce0*/  F2FP.F16.E4M3.UNPACK_B R90, R13 ;  /* 0x0000000dff5a723e */ /* 0x000fe400020006ff */
[----:B------:R-:W-:-:S02]  /*4cf0*/  F2FP.F16.E4M3.UNPACK_B R89, R37 ;  /* 0x00000025ff59723e */ /* 0x000fc400020006ff */
[----:B------:R-:W-:Y:S01]  /*4d00*/  F2FP.F16.E4M3.UNPACK_B R92, R9 ;  /* 0x00000009ff5c723e */ /* 0x000fe200020006ff */
[----:B------:R-:W-:Y:S01]  /*4d10*/  HADD2.F32 R94, -RZ, R90.H0_H0 ;  /* 0x2000005aff5e7230 */ /* 0x000fe20000004100 */
[----:B------:R-:W-:Y:S01]  /*4d20*/  LOP3.LUT R28, R28, 0xff0000, R95, 0xf8, !PT ;  /* 0x00ff00001c1c7812 */ /* 0x000fe200078ef85f */
[----:B------:R-:W-:Y:S01]  /*4d30*/  HADD2.F32 R95, -RZ, R89.H0_H0 ;  /* 0x20000059ff5f7230 */ /* 0x000fe20000004100 */
[----:B------:R-:W-:Y:S01]  /*4d40*/  F2FP.F16.E4M3.UNPACK_B R91, R29 ;  /* 0x0000001dff5b723e */ /* 0x000fe200020006ff */
[--C-:B------:R-:W-:Y:S01]  /*4d50*/  HADD2.F32 R31, -RZ, R92.reuse.H0_H0 ;  /* 0x2000005cff1f7230 */ /* 0x100fe20000004100 */
[----:B------:R-:W-:Y:S01]  /*4d60*/  F2FP.SATFINITE.E4M3.F32.PACK_AB_MERGE_C R108, R8, R108, RZ ;  /* 0x0000006c086c723e */ /* 0x000fe200048070ff */
[----:B------:R-:W-:Y:S02]  /*4d70*/  HADD2.F32 R92, -RZ, R92.H1_H1 ;  /* 0x3000005cff5c7230 */ /* 0x000fe40000004100 */
[----:B------:R-:W-:Y:S01]  /*4d80*/  FMUL.FTZ R96, R94, R95 ;  /* 0x0000005f5e607220 */ /* 0x000fe20000410000 */
[----:B------:R-:W-:-:S02]  /*4d90*/  HADD2.F32 R8, -RZ, R91.H0_H0 ;  /* 0x2000005bff087230 */ /* 0x000fc40000004100 */
[C---:B------:R-:W-:Y:S01]  /*4da0*/  FMUL.FTZ R95, R31.reuse, R95 ;  /* 0x0000005f1f5f7220 */ /* 0x040fe20000410000 */
[----:B------:R-:W-:Y:S01]  /*4db0*/  HADD2.F32 R91, -RZ, R91.H1_H1 ;  /* 0x3000005bff5b7230 */ /* 0x000fe20000004100 */
[----:B------:R-:W-:Y:S01]  /*4dc0*/  F2FP.F16.E4M3.UNPACK_B R29, R29.H1 ;  /* 0x0000001dff1d723e */ /* 0x000fe200030006ff */
[-C--:B------:R-:W-:Y:S01]  /*4dd0*/  FFMA.FTZ R31, R31, R8.reuse, -R96 ;  /* 0x000000081f1f7223 */ /* 0x080fe20000010860 */
[----:B------:R-:W-:Y:S01]  /*4de0*/  FFMA.FTZ R8, R94, R8, R95 ;  /* 0x000000085e087223 */ /* 0x000fe2000001005f */
[----:B------:R-:W-:Y:S01]  /*4df0*/  F2FP.F16.E4M3.UNPACK_B R94, R13.H1 ;  /* 0x0000000dff5e723e */ /* 0x000fe200030006ff */
[----:B------:R-:W-:Y:S01]  /*4e00*/  HADD2.F32 R95, -RZ, R90.H1_H1 ;  /* 0x3000005aff5f7230 */ /* 0x000fe20000004100 */
[----:B------:R-:W-:Y:S01]  /*4e10*/  F2FP.F16.E4M3.UNPACK_B R96, R37.H1 ;  /* 0x00000025ff60723e */ /* 0x000fe200030006ff */
[----:B------:R-:W-:Y:S01]  /*4e20*/  HADD2.F32 R13, -RZ, R89.H1_H1 ;  /* 0x30000059ff0d7230 */ /* 0x000fe20000004100 */
[----:B------:R-:W-:Y:S01]  /*4e30*/  F2FP.F16.E4M3.UNPACK_B R89, R9.H1 ;  /* 0x00000009ff59723e */ /* 0x000fe200030006ff */
[----:B------:R-:W-:Y:S01]  /*4e40*/  HADD2.F32 R37, -RZ, R94.H0_H0 ;  /* 0x2000005eff257230 */ /* 0x000fe20000004100 */
[----:B------:R-:W-:Y:S01]  /*4e50*/  LOP3.LUT R14, R99, 0xff0000, R14, 0xf8, !PT ;  /* 0x00ff0000630e7812 */ /* 0x000fe200078ef80e */
[----:B------:R-:W-:-:S02]  /*4e60*/  HADD2.F32 R98, -RZ, R96.H0_H0 ;  /* 0x20000060ff627230 */ /* 0x000fc40000004100 */
[CC--:B------:R-:W-:Y:S01]  /*4e70*/  FMUL.FTZ R9, R95.reuse, R13.reuse ;  /* 0x0000000d5f097220 */ /* 0x0c0fe20000410000 */
[C---:B------:R-:W-:Y:S01]  /*4e80*/  FMUL.FTZ R100, R92.reuse, R13 ;  /* 0x0000000d5c647220 */ /* 0x040fe20000410000 */
[----:B------:R-:W-:Y:S01]  /*4e90*/  HADD2.F32 R94, -RZ, R94.H1_H1 ;  /* 0x3000005eff5e7230 */ /* 0x000fe20000004100 */
[----:B------:R-:W-:Y:S01]  /*4ea0*/  F2FP.F16.E4M3.UNPACK_B R99, R14.H1 ;  /* 0x0000000eff63723e */ /* 0x000fe200030006ff */
        /* <DEDUP_REMOVED lines=11> */
[CC--:B------:R-:W-:Y:S01]  /*4f60*/  FMUL.FTZ R100, R94.reuse, R96.reuse ;  /* 0x000000605e647220 */ /* 0x0c0fe20000410000 */
[C---:B------:R-:W-:Y:S01]  /*4f70*/  FMUL.FTZ R37, R89.reuse, R96 ;  /* 0x0000006059257220 */ /* 0x040fe20000410000 */
[----:B------:R-:W-:Y:S01]  /*4f80*/  F2FP.F16.E4M3.UNPACK_B R91, R10 ;  /* 0x0000000aff5b723e */ /* 0x000fe200020006ff */
[----:B------:R-:W-:Y:S01]  /*4f90*/  HADD2.F32 R101, -RZ, R99.H0_H0 ;  /* 0x20000063ff657230 */ /* 0x000fe20000004100 */
[----:B------:R-:W-:Y:S01]  /*4fa0*/  F2FP.F16.E4M3.UNPACK_B R96, R14 ;  /* 0x0000000eff60723e */ /* 0x000fe200020006ff */
[----:B------:R-:W-:Y:S01]  /*4fb0*/  FFMA.FTZ R92, R89, R97, -R100 ;  /* 0x00000061595c7223 */ /* 0x000fe20000010864 */
[----:B------:R-:W-:Y:S01]  /*4fc0*/  F2FP.F16.E4M3.UNPACK_B R95, R11 ;  /* 0x0000000bff5f723e */ /* 0x000fe200020006ff */
[----:B------:R-:W-:Y:S01]  /*4fd0*/  FFMA.FTZ R94, R94, R97, R37 ;  /* 0x000000615e5e7223 */ /* 0x000fe20000010025 */
[----:B------:R-:W-:Y:S01]  /*4fe0*/  HADD2.F32 R37, -RZ, R91.H0_H0 ;  /* 0x2000005bff257230 */ /* 0x000fe20000004100 */
[-C--:B------:R-:W-:Y:S01]  /*4ff0*/  F2FP.F16.E4M3.UNPACK_B R97, R28.reuse ;  /* 0x0000001cff61723e */ /* 0x080fe200020006ff */
[----:B------:R-:W-:Y:S01]  /*5000*/  HADD2.F32 R100, -RZ, R96.H0_H0 ;  /* 0x20000060ff647230 */ /* 0x000fe20000004100 */
[----:B------:R-:W-:Y:S01]  /*5010*/  F2FP.F16.E4M3.UNPACK_B R14, R11.H1 ;  /* 0x0000000bff0e723e */ /* 0x000fe200030006ff */
[----:B------:R-:W-:Y:S01]  /*5020*/  HADD2.F32 R89, -RZ, R95.H0_H0 ;  /* 0x2000005fff597230 */ /* 0x000fe20000004100 */
[----:B------:R-:W-:Y:S01]  /*5030*/  F2FP.F16.E4M3.UNPACK_B R28, R28.H1 ;  /* 0x0000001cff1c723e */ /* 0x000fe200030006ff */
[----:B------:R-:W-:-:S02]  /*5040*/  HADD2.F32 R98, -RZ, R97.H0_H0 ;  /* 0x20000061ff627230 */ /* 0x000fc40000004100 */
[----:B------:R-:W-:Y:S01]  /*5050*/  FMUL.FTZ R102, R37, R100 ;  /* 0x0000006425667220 */ /* 0x000fe20000410000 */
[----:B------:R-:W-:Y:S01]  /*5060*/  F2FP.SATFINITE.E4M3.F32.PACK_AB_MERGE_C R103, R103, R110, RZ ;  /* 0x0000006e6767723e */ /* 0x000fe200048070ff */
[C---:B------:R-:W-:Y:S01]  /*5070*/  FMUL.FTZ R100, R89.reuse, R100 ;  /* 0x0000006459647220 */ /* 0x040fe20000410000 */
[----:B------:R-:W-:Y:S02]  /*5080*/  HADD2.F32 R99, -RZ, R99.H1_H1 ;  /* 0x30000063ff637230 */ /* 0x000fe40000004100 */
[-C--:B------:R-:W-:Y:S01]  /*5090*/  FFMA.FTZ R89, R89, R98.reuse, -R102 ;  /* 0x0000006259597223 */ /* 0x080fe20000010866 */
[----:B------:R-:W-:Y:S01]  /*50a0*/  F2FP.SATFINITE.E4M3.F32.PACK_AB_MERGE_C R12, R12, R109, R103 ;  /* 0x0000006d0c0c723e */ /* 0x000fe20004807067 */
[----:B------:R-:W-:Y:S01]  /*50b0*/  FFMA.FTZ R37, R37, R98, R100 ;  /* 0x0000006225257223 */ /* 0x000fe20000010064 */
[----:B------:R-:W-:Y:S01]  /*50c0*/  F2FP.F16.E4M3.UNPACK_B R98, R10.H1 ;  /* 0x0000000aff62723e */ /* 0x000fe200030006ff */
[----:B------:R-:W-:Y:S01]  /*50d0*/  HADD2.F32 R10, -RZ, R14.H0_H0 ;  /* 0x2000000eff0a7230 */ /* 0x000fe20000004100 */
[----:B------:R-:W-:Y:S01]  /*50e0*/  F2FP.SATFINITE.E4M3.F32.PACK_AB_MERGE_C R38, R38, R111, RZ ;  /* 0x0000006f2626723e */ /* 0x000fe200048070ff */
[----:B------:R-:W-:Y:S01]  /*50f0*/  HADD2.F32 R100, -RZ, R28.H0_H0 ;  /* 0x2000001cff647230 */ /* 0x000fe20000004100 */
[----:B------:R-:W-:Y:S01]  /*5100*/  F2FP.SATFINITE.E4M3.F32.PACK_AB_MERGE_C R15, R15, R112, RZ ;  /* 0x000000700f0f723e */ /* 0x000fe200048070ff */
[----:B------:R-:W-:-:S02]  /*5110*/  HADD2.F32 R11, -RZ, R98.H0_H0 ;  /* 0x20000062ff0b7230 */ /* 0x000fc40000004100 */
[----:B------:R-:W-:Y:S01]  /*5120*/  FMUL.FTZ R102, R10, R101 ;  /* 0x000000650a667220 */ /* 0x000fe20000410000 */
[----:B------:R-:W-:Y:S01]  /*5130*/  HADD2.F32 R98, -RZ, R98.H1_H1 ;  /* 0x30000062ff627230 */ /* 0x000fe20000004100 */
[----:B------:R-:W-:Y:S01]  /*5140*/  F2FP.SATFINITE.E4M3.F32.PACK_AB_MERGE_C R29, R94, R29, RZ ;  /* 0x0000001d5e1d723e */ /* 0x000fe200048070ff */
[----:B------:R-:W-:Y:S02]  /*5150*/  HADD2.F32 R14, -RZ, R14.H1_H1 ;  /* 0x3000000eff0e7230 */ /* 0x000fe40000004100 */
[C---:B------:R-:W-:Y:S01]  /*5160*/  FMUL.FTZ R103, R11.reuse, R101 ;  /* 0x000000650b677220 */ /* 0x040fe20000410000 */
[----:B------:R-:W-:Y:S02]  /*5170*/  HADD2.F32 R101, -RZ, R28.H1_H1 ;  /* 0x3000001cff657230 */ /* 0x000fe40000004100 */
[-C--:B------:R-:W-:Y:S01]  /*5180*/  FFMA.FTZ R11, R11, R100.reuse, R102 ;  /* 0x000000640b0b7223 */ /* 0x080fe20000010066 */
[----:B------:R-:W-:Y:S02]  /*5190*/  HADD2.F32 R91, -RZ, R91.H1_H1 ;  /* 0x3000005bff5b7230 */ /* 0x000fe40000004100 */
[----:B------:R-:W-:Y:S01]  /*51a0*/  FFMA.FTZ R10, R10, R100, -R103 ;  /* 0x000000640a0a7223 */ /* 0x000fe20000010867 */
[-C--:B------:R-:W-:Y:S01]  /*51b0*/  FMUL.FTZ R103, R98, R99.reuse ;  /* 0x0000006362677220 */ /* 0x080fe20000410000 */
[----:B------:R-:W-:Y:S01]  /*51c0*/  FMUL.FTZ R109, R14, R99 ;  /* 0x000000630e6d7220 */ /* 0x000fe20000410000 */
[----:B------:R-:W-:Y:S01]  /*51d0*/  HADD2.F32 R96, -RZ, R96.H1_H1 ;  /* 0x30000060ff607230 */ /* 0x000fe20000004100 */
[----:B------:R-:W-:Y:S01]  /*51e0*/  F2FP.SATFINITE.E4M3.F32.PACK_AB_MERGE_C R30, R30, R105, R38 ;  /* 0x000000691e1e723e */ /* 0x000fe20004807026 */
[----:B------:R-:W-:-:S02]  /*51f0*/  HADD2.F32 R95, -RZ, R95.H1_H1 ;  /* 0x3000005fff5f7230 */ /* 0x000fc40000004100 */
[-C--:B------:R-:W-:Y:S01]  /*5200*/  FFMA.FTZ R99, R14, R101.reuse, -R103 ;  /* 0x000000650e637223 */ /* 0x080fe20000010867 */
[----:B------:R-:W-:Y:S01]  /*5210*/  FFMA.FTZ R14, R98, R101, R109 ;  /* 0x00000065620e7223 */ /* 0x000fe2000001006d */
[----:B------:R-:W-:Y:S02]  /*5220*/  HADD2.F32 R28, -RZ, R97.H1_H1 ;  /* 0x30000061ff1c7230 */ /* 0x000fe40000004100 */
[-C--:B------:R-:W-:Y:S01]  /*5230*/  FMUL.FTZ R98, R91, R96.reuse ;  /* 0x000000605b627220 */ /* 0x080fe20000410000 */
[C---:B------:R-:W-:Y:S01]  /*5240*/  FMUL.FTZ R96, R95.reuse, R96 ;  /* 0x000000605f607220 */ /* 0x040fe20000410000 */
[----:B------:R-:W-:Y:S02]  /*5250*/  F2FP.SATFINITE.E4M3.F32.PACK_AB_MERGE_C R36, R36, R107, R15 ;  /* 0x0000006b2424723e */ /* 0x000fe4000480700f */
[-C--:B------:R-:W-:Y:S01]  /*5260*/  FFMA.FTZ R98, R95, R28.reuse, -R98 ;  /* 0x0000001c5f627223 */ /* 0x080fe20000010862 */
[----:B------:R-:W-:Y:S01]  /*5270*/  FFMA.FTZ R96, R91, R28, R96 ;  /* 0x0000001c5b607223 */ /* 0x000fe20000010060 */
[----:B------:R-:W-:-:S02]  /*5280*/  F2FP.SATFINITE.E4M3.F32.PACK_AB_MERGE_C R10, R99, R10, RZ ;  /* 0x0000000a630a723e */ /* 0x000fc400048070ff */
[----:B------:R-:W-:Y:S02]  /*5290*/  F2FP.SATFINITE.E4M3.F32.PACK_AB_MERGE_C R14, R14, R11, RZ ;  /* 0x0000000b0e0e723e */ /* 0x000fe400048070ff */
[----:B------:R-:W-:Y:S02]  /*52a0*/  F2FP.SATFINITE.E4M3.F32.PACK_AB_MERGE_C R39, R39, R106, R108 ;  /* 0x0000006a2727723e */ /* 0x000fe4000480706c */
[----:B------:R-:W-:Y:S02]  /*52b0*/  F2FP.SATFINITE.E4M3.F32.PACK_AB_MERGE_C R9, R92, R9, RZ ;  /* 0x000000095c09723e */ /* 0x000fe400048070ff */
[----:B------:R-:W-:Y:S01]  /*52c0*/  F2FP.SATFINITE.E4M3.F32.PACK_AB_MERGE_C R13, R13, R8, R29 ;  /* 0x000000080d0d723e */ /* 0x000fe2000480701d */
[----:B------:R-:W-:Y:S01]  /*52d0*/  IMAD.MOV.U32 R8, RZ, RZ, R12 ;  /* 0x000000ffff087224 */ /* 0x000fe200078e000c */
[----:B------:R-:W-:Y:S01]  /*52e0*/  F2FP.SATFINITE.E4M3.F32.PACK_AB_MERGE_C R11, R98, R89, R10 ;  /* 0x00000059620b723e */ /* 0x000fe2000480700a */
[----:B------:R-:W-:Y:S01]  /*52f0*/  IMAD.MOV.U32 R10, RZ, RZ, R30 ;  /* 0x000000ffff0a7224 */ /* 0x000fe200078e001e */
[----:B------:R-:W-:Y:S01]  /*5300*/  F2FP.SATFINITE.E4M3.F32.PACK_AB_MERGE_C R15, R96, R37, R14 ;  /* 0x00000025600f723e */ /* 0x000fe2000480700e */
[----:B------:R-:W-:Y:S01]  /*5310*/  IMAD.MOV.U32 R14, RZ, RZ, R36 ;  /* 0x000000ffff0e7224 */ /* 0x000fe200078e0024 */
[----:B------:R-:W-:-:S02]  /*5320*/  F2FP.SATFINITE.E4M3.F32.PACK_AB_MERGE_C R9, R90, R31, R9 ;  /* 0x0000001f5a09723e */ /* 0x000fc40004807009 */
[----:B------:R-:W-:-:S07]  /*5330*/  MOV R12, R39 ;  /* 0x00000027000c7202 */ /* 0x000fce0000000f00 */
.L_x_12717:
[----:B------:R-:W-:Y:S05]  /*5340*/  BSYNC B2 ;  /* 0x0000000000027941 */ /* 0x000fea0003800000 */
.L_x_12716:
[----:B0-----:R4:W-:Y:S04]  /*5350*/  ST.E.128 desc[UR42][R72.64], R8 ;  /* 0x0000000848007985 */ /* 0x0019e8000c101d2a */
[----:B--2---:R4:W-:Y:S02]  /*5360*/  @!P5 ST.E.128 desc[UR42][R74.64], R12 ;  /* 0x0000000c4a00d985 */ /* 0x0049e4000c101d2a */
.L_x_12715:
[----:B------:R-:W-:Y:S05]  /*5370*/  BSYNC B1 ;  /* 0x0000000000017941 */ /* 0x000fea0003800000 */
.L_x_12714:
        /* <DEDUP_REMOVED lines=30> */
[----:B------:R-:W-:Y:S01]  /*5560*/  LOP3.LUT R4, R5, 0xff, RZ, 0xc0, !PT ;  /* 0x000000ff05047812 */ /* 0x000fe200078ec0ff */
[----:B0-----:R-:W-:Y:S01]  /*5570*/  IMAD.MOV.U32 R30, RZ, RZ, R8 ;  /* 0x000000ffff1e7224 */ /* 0x001fe200078e0008 */
[--C-:B------:R-:W-:Y:S02]  /*5580*/  SHF.R.U32.HI R81, RZ, 0x8, R5.reuse ;  /* 0x00000008ff517819 */ /* 0x100fe40000011605 */
[----:B------:R-:W-:Y:S02]  /*5590*/  SHF.R.U32.HI R72, RZ, 0x10, R5 ;  /* 0x00000010ff487819 */ /* 0x000fe40000011605 */
[----:B------:R-:W-:Y:S02]  /*55a0*/  SHF.R.U32.HI R38, RZ, 0x8, R7 ;  /* 0x00000008ff267819 */ /* 0x000fe40000011607 */
[----:B------:R-:W-:-:S02]  /*55b0*/  SHF.R.U32.HI R73, RZ, 0x18, R33 ;  /* 0x00000018ff497819 */ /* 0x000fc40000011621 */
[----:B------:R-:W-:Y:S02]  /*55c0*/  LOP3.LUT R34, R33, 0xff, RZ, 0xc0, !PT ;  /* 0x000000ff21227812 */ /* 0x000fe400078ec0ff */
[--C-:B------:R-:W-:Y:S02]  /*55d0*/  SHF.R.U32.HI R37, RZ, 0x8, R33.reuse ;  /* 0x00000008ff257819 */ /* 0x100fe40000011621 */
[----:B------:R-:W-:Y:S02]  /*55e0*/  SHF.R.U32.HI R5, RZ, 0x10, R33 ;  /* 0x00000010ff057819 */ /* 0x000fe40000011621 */
[----:B------:R-:W-:Y:S01]  /*55f0*/  PRMT R4, R89, 0x654, R4 ;  /* 0x0000065459047816 */ /* 0x000fe20000000004 */
[----:B------:R-:W-:Y:S01]  /*5600*/  IMAD.SHL.U32 R37, R37, 0x100, RZ ;  /* 0x0000010025257824 */ /* 0x000fe200078e00ff */
[----:B------:R-:W-:Y:S01]  /*5610*/  SHF.L.U32 R33, R81, 0x8, RZ ;  /* 0x0000000851217819 */ /* 0x000fe200000006ff */
[----:B------:R-:W-:Y:S01]  /*5620*/  IMAD.U32 R5, R5, 0x10000, RZ ;  /* 0x0001000005057824 */ /* 0x000fe200078e00ff */
[----:B------:R-:W-:-:S02]  /*5630*/  SHF.R.U32.HI R75, RZ, 0x18, R7 ;  /* 0x00000018ff4b7819 */ /* 0x000fc40000011607 */
[----:B------:R-:W-:Y:S02]  /*5640*/  LOP3.LUT R6, R7, 0xff, RZ, 0xc0, !PT ;  /* 0x000000ff07067812 */ /* 0x000fe400078ec0ff */
[----:B------:R-:W-:Y:S02]  /*5650*/  SHF.R.U32.HI R39, RZ, 0x8, R35 ;  /* 0x00000008ff277819 */ /* 0x000fe40000011623 */
[----:B------:R-:W-:Y:S02]  /*5660*/  SHF.R.U32.HI R74, RZ, 0x10, R7 ;  /* 0x00000010ff4a7819 */ /* 0x000fe40000011607 */
[----:B------:R-:W-:Y:S01]  /*5670*/  LOP3.LUT R36, R35, 0xff0000ff, RZ, 0xc0, !PT ;  /* 0xff0000ff23247812 */ /* 0x000fe200078ec0ff */
[----:B------:R-:W-:Y:S01]  /*5680*/  IMAD.SHL.U32 R39, R39, 0x100, RZ ;  /* 0x0000010027277824 */ /* 0x000fe200078e00ff */
[----:B------:R-:W-:Y:S01]  /*5690*/  SHF.R.U32.HI R7, RZ, 0x10, R35 ;  /* 0x00000010ff077819 */ /* 0x000fe20000011623 */
[----:B------:R-:W-:Y:S01]  /*56a0*/  IMAD.SHL.U32 R35, R38, 0x100, RZ ;  /* 0x0000010026237824 */ /* 0x000fe200078e00ff */
[----:B------:R-:W-:Y:S01]  /*56b0*/  LOP3.LUT R4, R4, 0xff00, R33, 0xf8, !PT ;  /* 0x0000ff0004047812 */ /* 0x000fe200078ef821 */
[----:B------:R-:W-:Y:S01]  /*56c0*/  IMAD.U32 R33, R72, 0x10000, RZ ;  /* 0x0001000048217824 */ /* 0x000fe200078e00ff */
[----:B------:R-:W-:-:S02]  /*56d0*/  PRMT R6, R75, 0x654, R6 ;  /* 0x000006544b067816 */ /* 0x000fc40000000006 */
[----:B------:R-:W-:Y:S01]  /*56e0*/  PRMT R34, R73, 0x654, R34 ;  /* 0x0000065449227816 */ /* 0x000fe20000000022 */
[----:B------:R-:W-:Y:S01]  /*56f0*/  IMAD.U32 R73, R7, 0x10000, RZ ;  /* 0x0001000007497824 */ /* 0x000fe200078e00ff */
[----:B------:R-:W-:Y:S02]  /*5700*/  LOP3.LUT R35, R6, 0xff00, R35, 0xf8, !PT ;  /* 0x0000ff0006237812 */ /* 0x000fe400078ef823 */
[----:B------:R-:W-:Y:S01]  /*5710*/  LOP3.LUT R6, R4, 0xff0000, R33, 0xf8, !PT ;  /* 0x00ff000004067812 */ /* 0x000fe200078ef821 */
[----:B------:R-:W-:Y:S01]  /*5720*/  IMAD.U32 R4, R74, 0x10000, RZ ;  /* 0x000100004a047824 */ /* 0x000fe200078e00ff */
[----:B------:R-:W-:Y:S02]  /*5730*/  LOP3.LUT R38, R34, 0xff00, R37, 0xf8, !PT ;  /* 0x0000ff0022267812 */ /* 0x000fe400078ef825 */
[----:B------:R-:W-:Y:S02]  /*5740*/  LOP3.LUT R72, R36, 0xff00, R39, 0xf8, !PT ;  /* 0x0000ff0024487812 */ /* 0x000fe400078ef827 */
[----:B------:R-:W-:-:S02]  /*5750*/  F2FP.F16.E4M3.UNPACK_B R36, R87.H1 ;  /* 0x00000057ff24723e */ /* 0x000fc400030006ff */
[----:B------:R-:W-:Y:S02]  /*5760*/  F2FP.F16.E4M3.UNPACK_B R34, R32.H1 ;  /* 0x00000020ff22723e */ /* 0x000fe400030006ff */
[----:B------:R-:W-:Y:S01]  /*5770*/  F2FP.F16.E4M3.UNPACK_B R33, R30.H1 ;  /* 0x0000001eff21723e */ /* 0x000fe200030006ff */
[----:B------:R-:W-:Y:S01]  /*5780*/  HADD2.F32 R39, -RZ, R36.H0_H0 ;  /* 0x20000024ff277230 */ /* 0x000fe20000004100 */
[----:B------:R-:W-:Y:S01]  /*5790*/  LOP3.LUT R4, R35, 0xff0000, R4, 0xf8, !PT ;  /* 0x00ff000023047812 */ /* 0x000fe200078ef804 */
[----:B------:R-:W-:Y:S01]  /*57a0*/  HADD2.F32 R12, -RZ, R34.H0_H0 ;  /* 0x20000022ff0c7230 */ /* 0x000fe20000004100 */
[----:B------:R-:W-:Y:S01]  /*57b0*/  F2FP.F16.E4M3.UNPACK_B R35, R85.H1 ;  /* 0x00000055ff23723e */ /* 0x000fe200030006ff */
[--C-:B------:R-:W-:Y:S01]  /*57c0*/  HADD2.F32 R8, -RZ, R33.reuse.H0_H0 ;  /* 0x20000021ff087230 */ /* 0x100fe20000004100 */
[----:B------:R-:W-:Y:S01]  /*57d0*/  LOP3.LUT R7, R38, 0xff0000, R5, 0xf8, !PT ;  /* 0x00ff000026077812 */ /* 0x000fe200078ef805 */
[----:B------:R-:W-:Y:S01]  /*57e0*/  HADD2.F32 R33, -RZ, R33.H1_H1 ;  /* 0x30000021ff217230 */ /* 0x000fe20000004100 */
[----:B------:R-:W-:Y:S01]  /*57f0*/  LOP3.LUT R5, R72, 0xff0000, R73, 0xf8, !PT ;  /* 0x00ff000048057812 */ /* 0x000fe200078ef849 */
[----:B------:R-:W-:-:S02]  /*5800*/  HADD2.F32 R37, -RZ, R35.H0_H0 ;  /* 0x20000023ff257230 */ /* 0x000fc40000004100 */
[-C--:B------:R-:W-:Y:S01]  /*5810*/  FMUL.FTZ R75, R12, R39.reuse ;  /* 0x000000270c4b7220 */ /* 0x080fe20000410000 */
[----:B------:R-:W-:Y:S02]  /*5820*/  HADD2.F32 R38, -RZ, R35.H1_H1 ;  /* 0x30000023ff267230 */ /* 0x000fe40000004100 */
[----:B------:R-:W-:Y:S01]  /*5830*/  FMUL.FTZ R39, R8, R39 ;  /* 0x0000002708277220 */ /* 0x000fe20000410000 */
[----:B------:R-:W-:Y:S01]  /*5840*/  HADD2.F32 R72, -RZ, R36.H1_H1 ;  /* 0x30000024ff487230 */ /* 0x000fe20000004100 */
[----:B------:R-:W-:Y:S01]  /*5850*/  F2FP.F16.E4M3.UNPACK_B R87, R87 ;  /* 0x00000057ff57723e */ /* 0x000fe200020006ff */
[----:B------:R-:W-:Y:S01]  /*5860*/  HADD2.F32 R35, -RZ, R34.H1_H1 ;  /* 0x30000022ff237230 */ /* 0x000fe20000004100 */
[----:B------:R-:W-:Y:S01]  /*5870*/  F2FP.F16.E4M3.UNPACK_B R36, R32 ;  /* 0x00000020ff24723e */ /* 0x000fe200020006ff */
[----:B------:R-:W-:Y:S01]  /*5880*/  FFMA.FTZ R12, R12, R37, R39 ;  /* 0x000000250c0c7223 */ /* 0x000fe20000010027 */
[----:B------:R-:W-:Y:S01]  /*5890*/  F2FP.F16.E4M3.UNPACK_B R34, R30 ;  /* 0x0000001eff22723e */ /* 0x000fe200020006ff */
[----:B------:R-:W-:Y:S01]  /*58a0*/  HADD2.F32 R39, -RZ, R87.H0_H0 ;  /* 0x20000057ff277230 */ /* 0x000fe20000004100 */
[----:B------:R-:W-:Y:S01]  /*58b0*/  F2FP.F16.E4M3.UNPACK_B R85, R85 ;  /* 0x00000055ff55723e */ /* 0x000fe200020006ff */
[----:B------:R-:W-:-:S02]  /*58c0*/  HADD2.F32 R30, -RZ, R36.H0_H0 ;  /* 0x20000024ff1e7230 */ /* 0x000fc40000004100 */
[----:B------:R-:W-:Y:S01]  /*58d0*/  FFMA.FTZ R8, R8, R37, -R75 ;  /* 0x0000002508087223 */ /* 0x000fe2000001084b */
[----:B------:R-:W-:Y:S02]  /*58e0*/  HADD2.F32 R32, -RZ, R34.H0_H0 ;  /* 0x20000022ff207230 */ /* 0x000fe40000004100 */
[----:B------:R-:W-:Y:S01]  /*58f0*/  FMUL.FTZ R74, R35, R72 ;  /* 0x00000048234a7220 */ /* 0x000fe20000410000 */
[----:B------:R-:W-:Y:S02]  /*5900*/  HADD2.F32 R37, -RZ, R85.H0_H0 ;  /* 0x20000055ff257230 */ /* 0x000fe40000004100 */
[-C--:B------:R-:W-:Y:S01]  /*5910*/  FMUL.FTZ R73, R30, R39.reuse ;  /* 0x000000271e497220 */ /* 0x080fe20000410000 */
[----:B------:R-:W-:Y:S02]  /*5920*/  HADD2.F32 R87, -RZ, R87.H1_H1 ;  /* 0x30000057ff577230 */ /* 0x000fe40000004100 */
[----:B------:R-:W-:Y:S01]  /*5930*/  FMUL.FTZ R39, R32, R39 ;  /* 0x0000002720277220 */ /* 0x000fe20000410000 */
[----:B------:R-:W-:-:S02]  /*5940*/  HADD2.F32 R36, -RZ, R36.H1_H1 ;  /* 0x30000024ff247230 */ /* 0x000fc40000004100 */
[C---:B------:R-:W-:Y:S01]  /*5950*/  FMUL.FTZ R72, R33.reuse, R72 ;  /* 0x0000004821487220 */ /* 0x040fe20000410000 */
[-C--:B------:R-:W-:Y:S01]  /*5960*/  FFMA.FTZ R32, R32, R37.reuse, -R73 ;  /* 0x0000002520207223 */ /* 0x080fe20000010849 */
[----:B------:R-:W-:Y:S01]  /*5970*/  FFMA.FTZ R30, R30, R37, R39 ;  /* 0x000000251e1e7223 */ /* 0x000fe20000010027 */
[----:B------:R-:W-:Y:S02]  /*5980*/  HADD2.F32 R34, -RZ, R34.H1_H1 ;  /* 0x30000022ff227230 */ /* 0x000fe40000004100 */
[-C--:B------:R-:W-:Y:S01]  /*5990*/  FFMA.FTZ R33, R33, R38.reuse, -R74 ;  /* 0x0000002621217223 */ /* 0x080fe2000001084a */
[----:B------:R-:W-:Y:S02]  /*59a0*/  HADD2.F32 R85, -RZ, R85.H1_H1 ;  /* 0x30000055ff557230 */ /* 0x000fe40000004100 */
[----:B------:R-:W-:Y:S01]  /*59b0*/  FFMA.FTZ R35, R35, R38, R72 ;  /* 0x0000002623237223 */ /* 0x000fe20000010048 */
        /* <DEDUP_REMOVED lines=21> */
[C---:B------:R-:W-:Y:S01]  /*5b10*/  FMUL.FTZ R87, R73.reuse, R85 ;  /* 0x0000005549577220 */ /* 0x040fe20000410000 */
[----:B------:R-:W-:Y:S01]  /*5b20*/  FFMA.FTZ R72, R72, R75, R81 ;  /* 0x0000004b48487223 */ /* 0x000fe20000010051 */
[C---:B------:R-:W-:Y:S01]  /*5b30*/  FMUL.FTZ R36, R38.reuse, R85 ;  /* 0x0000005526247220 */ /* 0x040fe20000410000 */
[----:B------:R-:W-:Y:S01]  /*5b40*/  F2FP.F16.E4M3.UNPACK_B R84, R84 ;  /* 0x00000054ff54723e */ /* 0x000fe200020006ff */
[-C--:B------:R-:W-:Y:S01]  /*5b50*/  FFMA.FTZ R91, R38, R74.reuse, -R87 ;  /* 0x0000004a265b7223 */ /* 0x080fe20000010857 */
[--C-:B------:R-:W-:Y:S02]  /*5b60*/  HADD2.F32 R81, -RZ, R86.reuse.H0_H0 ;  /* 0x20000056ff517230 */ /* 0x100fe40000004100 */
[----:B------:R-:W-:Y:S01]  /*5b70*/  FFMA.FTZ R93, R73, R74, R36 ;  /* 0x0000004a495d7223 */ /* 0x000fe20000010024 */
[----:B------:R-:W-:Y:S01]  /*5b80*/  F2FP.F16.E4M3.UNPACK_B R36, R14 ;  /* 0x0000000eff24723e */ /* 0x000fe200020006ff */
[----:B------:R-:W-:Y:S01]  /*5b90*/  HADD2.F32 R85, -RZ, R86.H1_H1 ;  /* 0x30000056ff557230 */ /* 0x000fe20000004100 */
[----:B------:R-:W-:Y:S01]  /*5ba0*/  F2FP.SATFINITE.E4M3.F32.PACK_AB_MERGE_C R8, R33, R8, RZ ;  /* 0x000000082108723e */ /* 0x000fe200048070ff */
[----:B------:R-:W-:Y:S01]  /*5bb0*/  HADD2.F32 R14, -RZ, R10.H0_H0 ;  /* 0x2000000aff0e7230 */ /* 0x000fe20000004100 */
[----:B------:R-:W-:Y:S01]  /*5bc0*/  F2FP.SATFINITE.E4M3.F32.PACK_AB_MERGE_C R91, R91, R34, RZ ;  /* 0x000000225b5b723e */ /* 0x000fe200048070ff */
[--C-:B------:R-:W-:Y:S01]  /*5bd0*/  HADD2.F32 R38, -RZ, R36.reuse.H0_H0 ;  /* 0x20000024ff267230 */ /* 0x100fe20000004100 */
[----:B------:R-:W-:Y:S01]  /*5be0*/  F2FP.SATFINITE.E4M3.F32.PACK_AB_MERGE_C R8, R37, R32, R8 ;  /* 0x000000202508723e */ /* 0x000fe20004807008 */
[----:B------:R-:W-:Y:S01]  /*5bf0*/  HADD2.F32 R36, -RZ, R36.H1_H1 ;  /* 0x30000024ff247230 */ /* 0x000fe20000004100 */
[----:B------:R-:W-:Y:S01]  /*5c00*/  F2FP.SATFINITE.E4M3.F32.PACK_AB_MERGE_C R12, R35, R12, RZ ;  /* 0x0000000c230c723e */ /* 0x000fe200048070ff */
[----:B------:R-:W-:-:S02]  /*5c10*/  HADD2.F32 R10, -RZ, R10.H1_H1 ;  /* 0x3000000aff0a7230 */ /* 0x000fc40000004100 */
[----:B------:R-:W-:Y:S01]  /*5c20*/  FMUL.FTZ R87, R38, R81 ;  /* 0x0000005126577220 */ /* 0x000fe20000410000 */
[--C-:B------:R-:W-:Y:S02]  /*5c30*/  HADD2.F32 R73, -RZ, R84.reuse.H0_H0 ;  /* 0x20000054ff497230 */ /* 0x100fe40000004100 */
[----:B------:R-:W-:Y:S01]  /*5c40*/  FMUL.FTZ R89, R36, R85 ;  /* 0x0000005524597220 */ /* 0x000fe20000410000 */
[----:B------:R-:W-:Y:S02]  /*5c50*/  HADD2.F32 R75, -RZ, R84.H1_H1 ;  /* 0x30000054ff4b7230 */ /* 0x000fe40000004100 */
        /* <DEDUP_REMOVED lines=33> */
[----:B------:R-:W-:Y:S01]  /*5e70*/  HADD2.F32 R34, -RZ, R35.H0_H0 ;  /* 0x20000023ff227230 */ /* 0x000fe20000004100 */
[----:B------:R-:W-:Y:S01]  /*5e80*/  F2FP.F16.E4M3.UNPACK_B R81, R5.H1 ;  /* 0x00000005ff51723e */ /* 0x000fe200030006ff */
[----:B------:R-:W-:-:S02]  /*5e90*/  HADD2.F32 R37, -RZ, R38.H0_H0 ;  /* 0x20000026ff257230 */ /* 0x000fc40000004100 */
[----:B------:R-:W-:Y:S01]  /*5ea0*/  FFMA.FTZ R10, R10, R75, -R89 ;  /* 0x0000004b0a0a7223 */ /* 0x000fe20000010859 */
[----:B------:R-:W-:Y:S01]  /*5eb0*/  HADD2.F32 R36, -RZ, R35.H1_H1 ;  /* 0x30000023ff247230 */ /* 0x000fe20000004100 */
[----:B------:R-:W-:Y:S01]  /*5ec0*/  F2FP.F16.E4M3.UNPACK_B R75, R5 ;  /* 0x00000005ff4b723e */ /* 0x000fe200020006ff */
        /* <DEDUP_REMOVED lines=13> */
[----:B------:R-:W-:Y:S01]  /*5fa0*/  F2FP.F16.E4M3.UNPACK_B R38, R15.H1 ;  /* 0x0000000fff26723e */ /* 0x000fe200030006ff */
[----:B------:R-:W-:Y:S01]  /*5fb0*/  HADD2.F32 R85, -RZ, R81.H0_H0 ;  /* 0x20000051ff557230 */ /* 0x000fe20000004100 */
[----:B------:R-:W-:Y:S01]  /*5fc0*/  F2FP.F16.E4M3.UNPACK_B R35, R11 ;  /* 0x0000000bff23723e */ /* 0x000fe200020006ff */
[----:B------:R-:W-:Y:S01]  /*5fd0*/  HADD2.F32 R84, -RZ, R75.H0_H0 ;  /* 0x2000004bff547230 */ /* 0x000fe20000004100 */
[----:B------:R-:W-:Y:S01]  /*5fe0*/  F2FP.F16.E4M3.UNPACK_B R37, R15 ;  /* 0x0000000fff25723e */ /* 0x000fe200020006ff */
[----:B------:R-:W-:Y:S01]  /*5ff0*/  HADD2.F32 R81, -RZ, R81.H1_H1 ;  /* 0x30000051ff517230 */ /* 0x000fe20000004100 */
[----:B------:R-:W-:Y:S01]  /*6000*/  F2FP.F16.E4M3.UNPACK_B R11, R11.H1 ;  /* 0x0000000bff0b723e */ /* 0x000fe200030006ff */
        /* <DEDUP_REMOVED lines=9> */
[----:B------:R-:W-:Y:S01]  /*60a0*/  FMUL.FTZ R86, R39, R84 ;  /* 0x0000005427567220 */ /* 0x000fe20000410000 */
[----:B------:R-:W-:Y:S02]  /*60b0*/  HADD2.F32 R38, -RZ, R38.H1_H1 ;  /* 0x30000026ff267230 */ /* 0x000fe40000004100 */
[C---:B------:R-:W-:Y:S01]  /*60c0*/  FMUL.FTZ R85, R36.reuse, R85 ;  /* 0x0000005524557220 */ /* 0x040fe20000410000 */
[----:B------:R-:W-:Y:S02]  /*60d0*/  HADD2.F32 R11, -RZ, R11.H1_H1 ;  /* 0x3000000bff0b7230 */ /* 0x000fe40000004100 */
[----:B------:R-:W-:Y:S01]  /*60e0*/  FFMA.FTZ R87, R36, R73, -R87 ;  /* 0x0000004924577223 */ /* 0x000fe20000010857 */
[----:B------:R-:W-:-:S02]  /*60f0*/  HADD2.F32 R74, -RZ, R5.H0_H0 ;  /* 0x20000005ff4a7230 */ /* 0x000fc40000004100 */
[----:B------:R-:W-:Y:S01]  /*6100*/  FMUL.FTZ R84, R15, R84 ;  /* 0x000000540f547220 */ /* 0x000fe20000410000 */
[----:B------:R-:W-:Y:S02]  /*6110*/  HADD2.F32 R37, -RZ, R37.H1_H1 ;  /* 0x30000025ff257230 */ /* 0x000fe40000004100 */
[-C--:B------:R-:W-:Y:S01]  /*6120*/  FMUL.FTZ R90, R38, R81.reuse ;  /* 0x00000051265a7220 */ /* 0x080fe20000410000 */
[----:B------:R-:W-:Y:S02]  /*6130*/  HADD2.F32 R36, -RZ, R75.H1_H1 ;  /* 0x3000004bff247230 */ /* 0x000fe40000004100 */
[----:B------:R-:W-:Y:S01]  /*6140*/  FMUL.FTZ R81, R11, R81 ;  /* 0x000000510b517220 */ /* 0x000fe20000410000 */
[----:B------:R-:W-:Y:S02]  /*6150*/  HADD2.F32 R35, -RZ, R35.H1_H1 ;  /* 0x30000023ff237230 */ /* 0x000fe40000004100 */
[----:B------:R-:W-:Y:S01]  /*6160*/  FFMA.FTZ R86, R15, R74, -R86 ;  /* 0x0000004a0f567223 */ /* 0x000fe20000010856 */
[----:B------:R-:W-:-:S02]  /*6170*/  HADD2.F32 R72, -RZ, R72.H1_H1 ;  /* 0x30000048ff487230 */ /* 0x000fc40000004100 */
[----:B------:R-:W-:Y:S01]  /*6180*/  FFMA.FTZ R84, R39, R74, R84 ;  /* 0x0000004a27547223 */ /* 0x000fe20000010054 */
[----:B------:R-:W-:Y:S01]  /*6190*/  FFMA.FTZ R85, R4, R73, R85 ;  /* 0x0000004904557223 */ /* 0x000fe20000010055 */
[----:B------:R-:W-:Y:S02]  /*61a0*/  HADD2.F32 R4, -RZ, R5.H1_H1 ;  /* 0x30000005ff047230 */ /* 0x000fe40000004100 */
        /* <DEDUP_REMOVED lines=12> */
[----:B------:R-:W-:-:S07]  /*6270*/  F2FP.SATFINITE.E4M3.F32.PACK_AB_MERGE_C R15, R37, R84, R38 ;  /* 0x00000054250f723e */ /* 0x000fce0004807026 */
.L_x_12719:
[----:B------:R-:W-:Y:S05]  /*6280*/  BSYNC B1 ;  /* 0x0000000000017941 */ /* 0x000fea0003800000 */
.L_x_12718:
[----:B0-----:R0:W-:Y:S01]  /*6290*/  ST.E.128 desc[UR42][R28.64], R8 ;  /* 0x000000081c007985 */ /* 0x0011e2000c101d2a */
[----:B------:R-:W-:-:S13]  /*62a0*/  ISETP.GE.AND P5, PT, R31, R88, PT ;  /* 0x000000581f00720c */ /* 0x000fda0003fa6270 */
[----:B------:R-:W-:Y:S05]  /*62b0*/  @P5 BRA `(.L_x_12697) ;  /* 0x0000000400085947 */ /* 0x000fea0003800000 */
[----:B------:R-:W-:-:S04]  /*62c0*/  IADD3 R4, P5, R83, R31, RZ ;  /* 0x0000001f53047210 */ /* 0x000fc80007fbe0ff */
[----:B------:R-:W-:-:S05]  /*62d0*/  LEA.HI.X.SX32 R5, R31, R82, 0x1, P5 ;  /* 0x000000521f057211 */ /* 0x000fca00028f0eff */
[----:B--2---:R2:W-:Y:S01]  /*62e0*/  ST.E.128 desc[UR42][R4.64], R12 ;  /* 0x0000000c04007985 */ /* 0x0045e2000c101d2a */
[----:B------:R-:W-:Y:S05]  /*62f0*/  BRA `(.L_x_12697) ;  /* 0x0000000000f87947 */ /* 0x000fea0003800000 */
.L_x_12689:
[----:B------:R-:W-:-:S06]  /*6300*/  UISETP.NE.AND UP0, UPT, UR36, 0x3, UPT ;  /* 0x000000032400788c */ /* 0x000fcc000bf05270 */
[----:B------:R-:W-:-:S13]  /*6310*/  PLOP3.LUT P0, PT, PT, PT, UP0, 0x80, 0x0 ;  /* 0x000000000000781c */ /* 0x000fda0003f0f008 */
[----:B------:R-:W-:Y:S05]  /*6320*/  @!P0 BRA `(.L_x_12720) ;  /* 0x0000000000048947 */ /* 0x000fea0003800000 */
[----:B------:R-:W-:Y:S01]  /*6330*/  BPT.TRAP 0x1 ;  /* 0x000000040000795c */ /* 0x000fe20000300000 */
.L_x_12720:
[----:B------:R-:W2:Y:S01]  /*6340*/  LDL R4, [R1+0x4] ;  /* 0x0000040001047983 */ /* 0x000ea20000100800 */
[----:B------:R-:W-:Y:S01]  /*6350*/  IMAD R69, R19, 0x8, R18 ;  /* 0x0000000813457824 */ /* 0x000fe200078e0212 */
[----:B------:R-:W-:Y:S01]  /*6360*/  BSSY B1, `(.L_x_12721) ;  /* 0x0000005000017945 */ /* 0x000fe20003800000 */
[----:B------:R-:W-:Y:S02]  /*6370*/  SHF.R.S32.HI R77, RZ, 0x1f, R78 ;  /* 0x0000001fff4d7819 */ /* 0x000fe4000001144e */
[----:B--2---:R-:W-:-:S04]  /*6380*/  SHF.L.U32 R80, R4, 0x1f, RZ ;  /* 0x0000001f04507819 */ /* 0x004fc800000006ff */
[----:B------:R-:W0:Y:S02]  /*6390*/  SYNCS.PHASECHK.TRANS64.TRYWAIT P5, [R69+URZ+0x19c90], R80 ;  /* 0x019c9050450075a7 */ /* 0x000e2400080a017f */
[----:B0-----:R-:W-:Y:S05]  /*63a0*/  @!P5 BRA `(.L_x_12722) ;  /* 0x0000017c004cd947 */ /* 0x001fea0003800000 */
.L_x_12967:
[----:B------:R-:W-:Y:S05]  /*63b0*/  BSYNC B1 ;  /* 0x0000000000017941 */ /* 0x000fea0003800000 */
.L_x_12721:
        /* <DEDUP_REMOVED lines=29> */
.L_x_12971:
[----:B------:R-:W-:Y:S05]  /*6590*/  @!P5 BRA `(.L_x_12697) ;  /* 0x000000000050d947 */ /* 0x000fea0003800000 */
[----:B------:R-:W4:Y:S01]  /*65a0*/  LDL R10, [R1+0x10] ;  /* 0x00001000010a7983 */ /* 0x000f220000100800 */
[----:B------:R-:W-:-:S03]  /*65b0*/  ULDC UR4, c[0x0][0x2f4] ;  /* 0x0000bd0000047ab9 */ /* 0x000fc60000000800 */
[----:B------:R-:W5:Y:S04]  /*65c0*/  LDL R12, [R1] ;  /* 0x00000000010c7983 */ /* 0x000f680000100800 */
        /* <DEDUP_REMOVED lines=17> */
.L_x_12697:
[----:B------:R-:W-:Y:S05]  /*66e0*/  BSYNC B0 ;  /* 0x0000000000007941 */ /* 0x000fea0003800000 */
.L_x_12688:
        /* <DEDUP_REMOVED lines=16> */
.L_x_12725:
[----:B------:R-:W-:Y:S05]  /*67f0*/  BSYNC B0 ;  /* 0x0000000000007941 */ /* 0x000fea0003800000 */
.L_x_12724:
[----:B------:R-:W0:Y:S01]  /*6800*/  SYNCS.PHASECHK.TRANS64.TRYWAIT P0, [R69+URZ+0x19cb0], R80 ;  /* 0x019cb050450075a7 */ /* 0x000e22000800017f */
[----:B------:R-:W-:Y:S04]  /*6810*/  BSSY B0, `(.L_x_12726) ;  /* 0x0000002000007945 */ /* 0x000fe80003800000 */
[----:B0-----:R-:W-:Y:S05]  /*6820*/  @!P0 BRA `(.L_x_12727) ;  /* 0x0000017800848947 */ /* 0x001fea0003800000 */
.L_x_12972:
[----:B------:R-:W-:Y:S05]  /*6830*/  BSYNC B0 ;  /* 0x0000000000007941 */ /* 0x000fea0003800000 */
.L_x_12726:
        /* <DEDUP_REMOVED lines=17> */
[----:B------:R-:W-:Y:S02]  /*6950*/  IADD3 R4, P0, R4, UR6, RZ ;  /* 0x0000000604047c10 */ /* 0x000fe4000ff1e0ff */
[----:B--2---:R-:W-:Y:S02]  /*6960*/  IADD3 R6, R6, -0x80, RZ ;  /* 0xffffff8006067810 */ /* 0x004fe40007ffe0ff */
        /* <DEDUP_REMOVED lines=9> */
[----:B---3--:R-:W3:Y:S04]  /*6a00*/  LDL R14, [R1] ;  /* 0x00000000010e7983 */ /* 0x008ee80000100800 */
        /* <DEDUP_REMOVED lines=17> */
.L_x_12729:
[----:B------:R-:W-:Y:S05]  /*6b20*/  BSYNC B0 ;  /* 0x0000000000007941 */ /* 0x000fea0003800000 */
.L_x_12728:
        /* <DEDUP_REMOVED lines=19> */
.L_x_12683:
[----:B------:R-:W4:Y:S01]  /*6c60*/  LDL R4, [R1+0x28] ;  /* 0x0000280001047983 */ /* 0x000f220000100800 */
[----:B------:R-:W1:Y:S01]  /*6c70*/  LDC R0, c[0x0][0x448] ;  /* 0x00011200ff007b82 */ /* 0x000e620000000800 */
[----:B------:R-:W-:Y:S01]  /*6c80*/  BSSY B0, `(.L_x_12731) ;  /* 0x000002c000007945 */ /* 0x000fe20003800000 */
[----:B------:R-:W-:Y:S02]  /*6c90*/  CS2R R134, SRZ ;  /* 0x0000000000867805 */ /* 0x000fe4000001ff00 */
[----:B------:R-:W-:Y:S02]  /*6ca0*/  CS2R R20, SRZ ;  /* 0x0000000000147805 */ /* 0x000fe4000001ff00 */
[----:B------:R-:W-:Y:S02]  /*6cb0*/  CS2R R128, SRZ ;  /* 0x0000000000807805 */ /* 0x000fe4000001ff00 */
[----:B--2---:R-:W-:Y:S02]  /*6cc0*/  CS2R R12, SRZ ;  /* 0x00000000000c7805 */ /* 0x004fe4000001ff00 */
[----:B------:R-:W-:-:S02]  /*6cd0*/  CS2R R126, SRZ ;  /* 0x00000000007e7805 */ /* 0x000fc4000001ff00 */
[----:B------:R-:W-:Y:S02]  /*6ce0*/  CS2R R28, SRZ ;  /* 0x00000000001c7805 */ /* 0x000fe4000001ff00 */
[----:B---3--:R-:W-:Y:S02]  /*6cf0*/  CS2R R14, SRZ ;  /* 0x00000000000e7805 */ /* 0x008fe4000001ff00 */
        /* <DEDUP_REMOVED lines=9> */
[----:B----4-:R-:W-:Y:S02]  /*6d90*/  CS2R R10, SRZ ;  /* 0x00000000000a7805 */ /* 0x010fe4000001ff00 */
[----:B------:R-:W-:-:S02]  /*6da0*/  CS2R R104, SRZ ;  /* 0x0000000000687805 */ /* 0x000fc4000001ff00 */
[----:B------:R-:W-:Y:S01]  /*6db0*/  CS2R R102, SRZ ;  /* 0x0000000000667805 */ /* 0x000fe2000001ff00 */
[----:B------:R-:W-:Y:S01]  /*6dc0*/  IMAD.MOV.U32 R34, RZ, RZ, RZ ;  /* 0x000000ffff227224 */ /* 0x000fe200078e00ff */
[----:B------:R-:W-:Y:S02]  /*6dd0*/  CS2R R96, SRZ ;  /* 0x0000000000607805 */ /* 0x000fe4000001ff00 */
[----:B------:R-:W-:Y:S02]  /*6de0*/  CS2R R94, SRZ ;  /* 0x00000000005e7805 */ /* 0x000fe4000001ff00 */
[----:B-1----:R-:W-:Y:S01]  /*6df0*/  ISETP.NE.AND P1, PT, R0, 0x1, PT ;  /* 0x000000010000780c */ /* 0x002fe20003f25270 */
[----:B------:R-:W-:Y:S02]  /*6e00*/  IMAD.MOV.U32 R36, RZ, RZ, RZ ;  /* 0x000000ffff247224 */ /* 0x000fe400078e00ff */
[----:B------:R-:W-:-:S10]  /*6e10*/  IMAD.MOV.U32 R89, RZ, RZ, RZ ;  /* 0x000000ffff597224 */ /* 0x000fd400078e00ff */
[----:B------:R-:W1:Y:S08]  /*6e20*/  @P1 LDC R3, c[0x0][0x44c] ;  /* 0x00011300ff031b82 */ /* 0x000e700000000800 */
[----:B------:R-:W2:Y:S01]  /*6e30*/  @P1 LDC R2, c[0x0][0x450] ;  /* 0x00011400ff021b82 */ /* 0x000ea20000000800 */
[----:B------:R-:W-:-:S04]  /*6e40*/  VIADD R0, R4, 0xbf ;  /* 0x000000bf04007836 */ /* 0x000fc80000000000 */
[----:B-1----:R-:W-:-:S05]  /*6e50*/  @P1 IMAD.HI.U32 R3, R0, R3, RZ ;  /* 0x0000000300031227 */ /* 0x002fca00078e00ff */
[----:B--2---:R-:W-:Y:S02]  /*6e60*/  @P1 SHF.R.U32.HI R0, RZ, R2, R3 ;  /* 0x00000002ff001219 */ /* 0x004fe40000011603 */
[----:B------:R-:W-:Y:S02]  /*6e70*/  PLOP3.LUT P1, PT, PT, PT, PT, 0x80, 0x0 ;  /* 0x000000000000781c */ /* 0x000fe40003f2f070 */
[----:B------:R-:W-:Y:S01]  /*6e80*/  MOV R2, RZ ;  /* 0x000000ff00027202 */ /* 0x000fe20000000f00 */
[----:B------:R-:W-:-:S05]  /*6e90*/  IMAD.IADD R0, R27, 0x1, R0 ;  /* 0x000000011b007824 */ /* 0x000fca00078e0200 */
[----:B------:R-:W-:-:S04]  /*6ea0*/  SHF.R.S32.HI R3, RZ, 0x1f, R0 ;  /* 0x0000001fff037819 */ /* 0x000fc80000011400 */
[----:B------:R-:W-:Y:S01]  /*6eb0*/  LEA.HI R3, R3, R0, RZ, 0x7 ;  /* 0x0000000003037211 */ /* 0x000fe200078f38ff */
[----:B------:R-:W-:-:S03]  /*6ec0*/  IMAD.MOV.U32 R0, RZ, RZ, RZ ;  /* 0x000000ffff007224 */ /* 0x000fc600078e00ff */
[----:B------:R-:W-:-:S04]  /*6ed0*/  SHF.R.S32.HI R3, RZ, 0x7, R3 ;  /* 0x00000007ff037819 */ /* 0x000fc80000011403 */
[----:B------:R-:W-:Y:S02]  /*6ee0*/  VIMNMX R88, R26, R3, PT ;  /* 0x000000031a587248 */ /* 0x000fe40003fe0100 */
[----:B------:R-:W-:Y:S02]  /*6ef0*/  CS2R R26, SRZ ;  /* 0x00000000001a7805 */ /* 0x000fe4000001ff00 */
[----:B------:R-:W-:Y:S01]  /*6f00*/  ISETP.GE.AND P2, PT, R88, 0x1, PT ;  /* 0x000000015800780c */ /* 0x000fe20003f46270 */
[----:B------:R-:W-:-:S12]  /*6f10*/  @P0 BRA `(.L_x_12732) ;  /* 0x0000000000080947 */ /* 0x000fd80003800000 */
[----:B------:R-:W1:Y:S02]  /*6f20*/  FENCE.VIEW.ASYNC.G ;  /* 0x00000000000073c6 */ /* 0x000e640000000100 */
[----:B-1----:R-:W-:Y:S06]  /*6f30*/  BAR.ARV 0xc, 0x200 ;  /* 0x0308000000007b1d */ /* 0x002fec0000002000 */
.L_x_12732:
[----:B------:R-:W-:Y:S05]  /*6f40*/  BSYNC B0 ;  /* 0x0000000000007941 */ /* 0x000fea0003800000 */
.L_x_12731:
[----:B------:R-:W-:Y:S02]  /*6f50*/  IMAD.MOV.U32 R92, RZ, RZ, RZ ;  /* 0x000000ffff5c7224 */ /* 0x000fe400078e00ff */
        /* <DEDUP_REMOVED lines=13> */
[----:B------:R-:W-:-:S05]  /*7030*/  IMAD R3, R3, -0x3, R0 ;  /* 0xfffffffd03037824 */ /* 0x000fca00078e0200 */
        /* <DEDUP_REMOVED lines=20> */
.L_x_12735:
[----:B------:R-:W-:Y:S05]  /*7180*/  BSYNC B6 ;  /* 0x0000000000067941 */ /* 0x000fea0003800000 */
.L_x_12734:
        /* <DEDUP_REMOVED lines=17> */
[----:B------:R-:W-:Y:S01]  /*72a0*/  @P0 IMAD.IADD R3, R3, 0x1, R7 ;  /* 0x0000000103030824 */ /* 0x000fe200078e0207 */
[----:B------:R-:W-:Y:S01]  /*72b0*/  @P1 SHF.R.S32.HI R7, RZ, 0x1f, R154 ;  /* 0x0000001fff071819 */ /* 0x000fe2000001149a */
[C---:B------:R-:W-:Y:S02]  /*72c0*/  @P1 IMAD R9, R20.reuse, R9, R4 ;  /* 0x0000000914091224 */ /* 0x040fe400078e0204 */
[----:B------:R-:W-:-:S04]  /*72d0*/  @P1 IMAD.WIDE.U32 R4, R20, R8, RZ ;  /* 0x0000000814041225 */ /* 0x000fc800078e00ff */
        /* <DEDUP_REMOVED lines=33> */
.L_x_12739:
[----:B-1----:R1:W2:Y:S02]  /*74f0*/  SYNCS.PHASECHK.TRANS64.TRYWAIT P0, [R18+URZ+0x19c00], R3 ;  /* 0x019c0003120075a7 */ /* 0x0022a4000800017f */
[----:B--2---:R-:W-:Y:S05]  /*7500*/  @!P0 NANOSLEEP.SYNCS 0x989680 ;  /* 0x009896800000895d */ /* 0x004fea0003900000 */
[----:B------:R-:W2:Y:S02]  /*7510*/  @!P0 SYNCS.PHASECHK.TRANS64 P0, [R18+URZ+0x19c00], R3 ;  /* 0x019c0003120085a7 */ /* 0x000ea4000800007f */
[----:B--2---:R-:W-:Y:S05]  /*7520*/  @!P0 BRA `(.L_x_12739) ;  /* 0xfffffffc00f08947 */ /* 0x004fea000383ffff */
.L_x_12738:
[----:B------:R-:W-:Y:S05]  /*7530*/  BSYNC B0 ;  /* 0x0000000000007941 */ /* 0x000fea0003800000 */
.L_x_12737:
[----:B------:R-:W-:Y:S05]  /*7540*/  BRA `(.L_x_12740) ;  /* 0x00000044007c7947 */ /* 0x000fea0003800000 */
.L_x_12736:
        /* <DEDUP_REMOVED lines=30> */
.L_x_12742:
[----:B------:R-:W-:Y:S05]  /*7730*/  BSYNC B6 ;  /* 0x0000000000067941 */ /* 0x000fea0003800000 */
.L_x_12741:
        /* <DEDUP_REMOVED lines=44> */
.L_x_12978:
[----:B0-----:R-:W5:Y:S04]  /*7a00*/  LDL R5, [R1+0x2c] ;  /* 0x00002c0001057983 */ /* 0x001f680000100800 */
[----:B------:R-:W2:Y:S01]  /*7a10*/  LDL R6, [R1+0x58] ;  /* 0x0000580001067983 */ /* 0x000ea20000100800 */
[----:B------:R-:W-:Y:S01]  /*7a20*/  BSSY B1, `(.L_x_12746) ;  /* 0x000002f000017945 */ /* 0x000fe20003800000 */
[----:B------:R-:W-:Y:S02]  /*7a30*/  CS2R R8, SRZ ;  /* 0x0000000000087805 */ /* 0x000fe4000001ff00 */
[----:B------:R-:W-:Y:S02]  /*7a40*/  CS2R R12, SRZ ;  /* 0x00000000000c7805 */ /* 0x000fe4000001ff00 */
[----:B------:R-:W-:-:S02]  /*7a50*/  CS2R R26, SRZ ;  /* 0x00000000001a7805 */ /* 0x000fc4000001ff00 */
[----:B------:R-:W-:Y:S02]  /*7a60*/  CS2R R20, SRZ ;  /* 0x0000000000147805 */ /* 0x000fe4000001ff00 */
[----:B------:R-:W-:Y:S01]  /*7a70*/  CS2R R24, SRZ ;  /* 0x0000000000187805 */ /* 0x000fe2000001ff00 */
[----:B-----5:R-:W-:Y:S01]  /*7a80*/  IMAD R38, R5, R38, RZ ;  /* 0x0000002605267224 */ /* 0x020fe200078e02ff */
[----:B--2---:R-:W-:-:S04]  /*7a90*/  LEA.HI R5, R6, R6, RZ, 0x1 ;  /* 0x0000000606057211 */ /* 0x004fc800078f08ff */
[----:B------:R-:W-:Y:S02]  /*7aa0*/  ISETP.GE.AND P0, PT, R10, R38, PT ;  /* 0x000000260a00720c */ /* 0x000fe40003f06270 */
[----:B------:R-:W-:Y:S02]  /*7ab0*/  CS2R R10, SRZ ;  /* 0x00000000000a7805 */ /* 0x000fe4000001ff00 */
[----:B------:R-:W-:-:S04]  /*7ac0*/  LOP3.LUT R5, R5, 0xfffffffe, RZ, 0xc0, !PT ;  /* 0xfffffffe05057812 */ /* 0x000fc800078ec0ff */
[----:B------:R-:W-:-:S04]  /*7ad0*/  IADD3 R5, R6, -R5, RZ ;  /* 0x8000000506057210 */ /* 0x000fc80007ffe0ff */
[----:B------:R-:W-:Y:S01]  /*7ae0*/  SHF.L.U32 R5, R5, 0x1f, RZ ;  /* 0x0000001f05057819 */ /* 0x000fe200000006ff */
[----:B------:R-:W-:Y:S06]  /*7af0*/  @P0 BRA `(.L_x_12747) ;  /* 0x0000000000840947 */ /* 0x000fec0003800000 */
[----:B------:R-:W2:Y:S01]  /*7b00*/  LDL R32, [R1+0x1c] ;  /* 0x00001c0001207983 */ /* 0x000ea20000100800 */
[----:B------:R-:W-:-:S03]  /*7b10*/  ULDC UR4, c[0x0][0x3f4] ;  /* 0x0000fd0000047ab9 */ /* 0x000fc60000000800 */
[----:B------:R-:W2:Y:S04]  /*7b20*/  LDL R15, [R1+0x20] ;  /* 0x00002000010f7983 */ /* 0x000ea80000100800 */
[----:B------:R-:W2:Y:S04]  /*7b30*/  LDL R41, [R1+0x6c] ;  /* 0x00006c0001297983 */ /* 0x000ea80000100800 */
[----:B------:R-:W2:Y:S01]  /*7b40*/  LDL R40, [R1+0x68] ;  /* 0x0000680001287983 */ /* 0x000ea20000100800 */
[----:B------:R-:W-:Y:S02]  /*7b50*/  ISETP.GE.AND P5, PT, R156, UR4, PT ;  /* 0x000000049c007c0c */ /* 0x000fe4000bfa6270 */
[----:B------:R-:W-:-:S02]  /*7b60*/  CS2R R26, SRZ ;  /* 0x00000000001a7805 */ /* 0x000fc4000001ff00 */
[----:B------:R-:W-:Y:S02]  /*7b70*/  CS2R R24, SRZ ;  /* 0x0000000000187805 */ /* 0x000fe4000001ff00 */
[----:B------:R-:W-:-:S07]  /*7b80*/  CS2R R12, SRZ ;  /* 0x00000000000c7805 */ /* 0x000fce000001ff00 */
[----:B------:R-:W-:Y:S02]  /*7b90*/  @!P5 SHF.R.S32.HI R9, RZ, 0x1f, R156 ;  /* 0x0000001fff09d819 */ /* 0x000fe4000001149c */
[C---:B------:R-:W-:Y:S02]  /*7ba0*/  @!P5 IADD3 R6, P2, R156.reuse, R3, RZ ;  /* 0x000000039c06d210 */ /* 0x040fe40007f5e0ff */
[----:B----4-:R-:W-:-:S03]  /*7bb0*/  @!P5 IADD3 R28, P3, R156, R14, RZ ;  /* 0x0000000e9c1cd210 */ /* 0x010fc60007f7e0ff */
[--C-:B-1----:R-:W-:Y:S02]  /*7bc0*/  @!P5 IMAD.X R7, R0, 0x1, R9.reuse, P2 ;  /* 0x000000010007d824 */ /* 0x102fe400010e0609 */
[----:B---3--:R-:W-:Y:S01]  /*7bd0*/  @!P5 IMAD.X R29, R4, 0x1, R9, P3 ;  /* 0x00000001041dd824 */ /* 0x008fe200018e0609 */
[----:B------:R-:W-:Y:S02]  /*7be0*/  CS2R R20, SRZ ;  /* 0x0000000000147805 */ /* 0x000fe4000001ff00 */
[----:B------:R-:W-:Y:S02]  /*7bf0*/  CS2R R8, SRZ ;  /* 0x0000000000087805 */ /* 0x000fe4000001ff00 */
[----:B------:R-:W-:Y:S01]  /*7c00*/  CS2R R10, SRZ ;  /* 0x00000000000a7805 */ /* 0x000fe2000001ff00 */
[----:B------:R0:W5:Y:S04]  /*7c10*/  @!P5 LD.E.64 R26, desc[UR42][R6.64] ;  /* 0x0000002a061ad980 */ /* 0x000168000c101b00 */
[----:B------:R0:W5:Y:S01]  /*7c20*/  @!P5 LD.E.64 R24, desc[UR42][R28.64] ;  /* 0x0000002a1c18d980 */ /* 0x000162000c101b00 */
[----:B--2---:R-:W-:-:S02]  /*7c30*/  ISETP.GE.AND P1, PT, R32, UR4, PT ;  /* 0x0000000420007c0c */ /* 0x004fc4000bf26270 */
[----:B------:R-:W-:-:S11]  /*7c40*/  ISETP.GE.AND P0, PT, R15, UR4, PT ;  /* 0x000000040f007c0c */ /* 0x000fd6000bf06270 */
[CC--:B------:R-:W-:Y:S02]  /*7c50*/  @!P1 IADD3 R30, P4, R32.reuse, R3.reuse, RZ ;  /* 0x00000003201e9210 */ /* 0x0c0fe40007f9e0ff */
[-C--:B------:R-:W-:Y:S02]  /*7c60*/  @!P1 IADD3 R32, P2, R32, R14.reuse, RZ ;  /* 0x0000000e20209210 */ /* 0x080fe40007f5e0ff */
[C---:B------:R-:W-:Y:S01]  /*7c70*/  @!P0 IADD3 R34, P3, R15.reuse, R3, RZ ;  /* 0x000000030f228210 */ /* 0x040fe20007f7e0ff */
[--C-:B------:R-:W-:Y:S01]  /*7c80*/  @!P1 IMAD.X R31, R0, 0x1, R41.reuse, P4 ;  /* 0x00000001001f9824 */ /* 0x100fe200020e0629 */
[----:B------:R-:W-:Y:S01]  /*7c90*/  @!P0 IADD3 R14, P4, R15, R14, RZ ;  /* 0x0000000e0f0e8210 */ /* 0x000fe20007f9e0ff */
[----:B------:R-:W-:Y:S02]  /*7ca0*/  @!P1 IMAD.X R33, R4, 0x1, R41, P2 ;  /* 0x0000000104219824 */ /* 0x000fe400010e0629 */
[--C-:B------:R-:W-:Y:S01]  /*7cb0*/  @!P0 IMAD.X R35, R0, 0x1, R40.reuse, P3 ;  /* 0x0000000100238824 */ /* 0x100fe200018e0628 */
[----:B------:R0:W5:Y:S01]  /*7cc0*/  @!P1 LD.E.64 R12, desc[UR42][R30.64] ;  /* 0x0000002a1e0c9980 */ /* 0x000162000c101b00 */
[----:B------:R-:W-:-:S03]  /*7cd0*/  @!P0 IMAD.X R15, R4, 0x1, R40, P4 ;  /* 0x00000001040f8824 */ /* 0x000fc600020e0628 */
[----:B------:R0:W5:Y:S04]  /*7ce0*/  @!P1 LD.E.64 R20, desc[UR42][R32.64] ;  /* 0x0000002a20149980 */ /* 0x000168000c101b00 */
[----:B------:R0:W5:Y:S04]  /*7cf0*/  @!P0 LD.E.64 R8, desc[UR42][R34.64] ;  /* 0x0000002a22088980 */ /* 0x000168000c101b00 */
[----:B------:R0:W5:Y:S02]  /*7d00*/  @!P0 LD.E.64 R10, desc[UR42][R14.64] ;  /* 0x0000002a0e0a8980 */ /* 0x000164000c101b00 */
.L_x_12747:
[----:B------:R-:W-:Y:S05]  /*7d10*/  BSYNC B1 ;  /* 0x0000000000017941 */ /* 0x000fea0003800000 */
.L_x_12746:
[----:B------:R-:W2:Y:S01]  /*7d20*/  SYNCS.PHASECHK.TRANS64.TRYWAIT P0, [R18+URZ+0x19c00], R5 ;  /* 0x019c0005120075a7 */ /* 0x000ea2000800017f */
[----:B------:R-:W-:Y:S01]  /*7d30*/  IMAD R153, R153, -0xc0, R38 ;  /* 0xffffff4099997824 */ /* 0x000fe200078e0226 */
[----:B------:R-:W-:Y:S04]  /*7d40*/  BSSY B1, `(.L_x_12748) ;  /* 0x0000004000017945 */ /* 0x000fe80003800000 */
[----:B------:R-:W-:-:S04]  /*7d50*/  VIMNMX R153, R153, 0xc0, PT ;  /* 0x000000c099997848 */ /* 0x000fc80003fe0100 */
[----:B------:R-:W-:Y:S01]  /*7d60*/  ISETP.GE.AND P1, PT, R39, R153, PT ;  /* 0x000000992700720c */ /* 0x000fe20003f26270 */
[----:B--2---:R-:W-:-:S12]  /*7d70*/  @!P0 BRA `(.L_x_12749) ;  /* 0x0000016400b08947 */ /* 0x004fd80003800000 */
.L_x_12979:
[----:B------:R-:W-:Y:S05]  /*7d80*/  BSYNC B1 ;  /* 0x0000000000017941 */ /* 0x000fea0003800000 */
.L_x_12748:
[----:B------:R-:W-:Y:S05]  /*7d90*/  @P1 BRA `(.L_x_12750) ;  /* 0x0000003c00441947 */ /* 0x000fea0003800000 */
[----:B---3--:R-:W3:Y:S01]  /*7da0*/  LDL R4, [R1+0x1c] ;  /* 0x00001c0001047983 */ /* 0x008ee20000100800 */
[----:B------:R-:W0:Y:S03]  /*7db0*/  LDC R3, c[0x0][0x3f4] ;  /* 0x0000fd00ff037b82 */ /* 0x000e260000000800 */
[----:B-1----:R-:W2:Y:S01]  /*7dc0*/  LDL R0, [R1+0x20] ;  /* 0x0000200001007983 */ /* 0x002ea20000100800 */
[----:B------:R-:W-:Y:S01]  /*7dd0*/  BSSY B1, `(.L_x_12751) ;  /* 0x000007b000017945 */ /* 0x000fe20003800000 */
[-C--:B0-----:R-:W-:Y:S02]  /*7de0*/  ISETP.GE.AND P0, PT, R156, R3.reuse, PT ;  /* 0x000000039c00720c */ /* 0x081fe40003f06270 */
[-C--:B---3--:R-:W-:Y:S02]  /*7df0*/  ISETP.GE.AND P1, PT, R4, R3.reuse, PT ;  /* 0x000000030400720c */ /* 0x088fe40003f26270 */
[----:B--2---:R-:W-:-:S09]  /*7e00*/  ISETP.GE.AND P2, PT, R0, R3, PT ;  /* 0x000000030000720c */ /* 0x004fd20003f46270 */
[----:B------:R-:W-:Y:S05]  /*7e10*/  @P0 BRA `(.L_x_12752) ;  /* 0x0000000400d80947 */ /* 0x000fea0003800000 */
[----:B------:R-:W0:Y:S01]  /*7e20*/  LDS.128 R4, [R37+0xf000] ;  /* 0x00f0000025047984 */ /* 0x000e220000000c00 */
[----:B-----5:R-:W-:Y:S02]  /*7e30*/  SHF.R.U32.HI R15, RZ, 0x8, R27 ;  /* 0x00000008ff0f7819 */ /* 0x020fe4000001161b */
[----:B----4-:R-:W-:Y:S02]  /*7e40*/  LOP3.LUT R14, R27, 0xff, RZ, 0xc0, !PT ;  /* 0x000000ff1b0e7812 */ /* 0x010fe400078ec0ff */
        /* <DEDUP_REMOVED lines=23> */
[-C--:B0-----:R-:W-:Y:S02]  /*7fc0*/  F2FP.F16.E4M3.UNPACK_B R0, R6.reuse.H1 ;  /* 0x00000006ff00723e */ /* 0x081fe400030006ff */
[----:B------:R-:W-:Y:S02]  /*7fd0*/  LOP3.LUT R29, R29, 0xff0000, R24, 0xf8, !PT ;  /* 0x00ff00001d1d7812 */ /* 0x000fe400078ef818 */
[----:B------:R-:W-:Y:S01]  /*7fe0*/  F2FP.F16.E4M3.UNPACK_B R32, R31 ;  /* 0x0000001fff20723e */ /* 0x000fe200020006ff */
[--C-:B------:R-:W-:Y:S01]  /*7ff0*/  HADD2.F32 R15, -RZ, R0.reuse.H1_H1 ;  /* 0x30000000ff0f7230 */ /* 0x100fe20000004100 */
[----:B------:R-:W-:Y:S01]  /*8000*/  F2FP.F16.E4M3.UNPACK_B R28, R27 ;  /* 0x0000001bff1c723e */ /* 0x000fe200020006ff */
[----:B------:R-:W-:Y:S01]  /*8010*/  HADD2.F32 R14, -RZ, R0.H0_H0 ;  /* 0x20000000ff0e7230 */ /* 0x000fe20000004100 */
        /* <DEDUP_REMOVED lines=86> */
.L_x_12752:
[----:B------:R-:W-:Y:S05]  /*8580*/  BSYNC B1 ;  /* 0x0000000000017941 */ /* 0x000fea0003800000 */
.L_x_12751:
[----:B------:R-:W-:Y:S04]  /*8590*/  BSSY B1, `(.L_x_12753) ;  /* 0x000007c000017945 */ /* 0x000fe80003800000 */
[----:B------:R-:W-:Y:S05]  /*85a0*/  @P1 BRA `(.L_x_12754) ;  /* 0x0000000400e81947 */ /* 0x000fea0003800000 */
[----:B0-----:R-:W0:Y:S01]  /*85b0*/  LDS.128 R4, [R37+0x10800] ;  /* 0x0108000025047984 */ /* 0x001e220000000c00 */
[----:B-----5:R-:W-:Y:S02]  /*85c0*/  SHF.R.U32.HI R26, RZ, 0x8, R21 ;  /* 0x00000008ff1a7819 */ /* 0x020fe40000011615 */
[----:B----4-:R-:W-:Y:S02]  /*85d0*/  SHF.R.U32.HI R14, RZ, 0x8, R13 ;  /* 0x00000008ff0e7819 */ /* 0x010fe4000001160d */
        /* <DEDUP_REMOVED lines=119> */
.L_x_12754:
[----:B------:R-:W-:Y:S05]  /*8d50*/  BSYNC B1 ;  /* 0x0000000000017941 */ /* 0x000fea0003800000 */
.L_x_12753:
[----:B------:R-:W-:Y:S05]  /*8d60*/  @P2 BRA `(.L_x_12750) ;  /* 0x0000002c00502947 */ /* 0x000fea0003800000 */
[----:B01----:R-:W0:Y:S01]  /*8d70*/  LDS.128 R4, [R37+0x12000] ;  /* 0x0120000025047984 */ /* 0x003e220000000c00 */
[----:B-----5:R-:W-:Y:S02]  /*8d80*/  SHF.R.U32.HI R13, RZ, 0x8, R9 ;  /* 0x00000008ff0d7819 */ /* 0x020fe40000011609 */
[----:B------:R-:W-:Y:S02]  /*8d90*/  LOP3.LUT R12, R9, 0xff, RZ, 0xc0, !PT ;  /* 0x000000ff090c7812 */ /* 0x000fe400078ec0ff */
[----:B------:R-:W-:Y:S02]  /*8da0*/  LOP3.LUT R13, R13, 0xff, RZ, 0xc0, !PT ;  /* 0x000000ff0d0d7812 */ /* 0x000fe400078ec0ff */
[----:B------:R-:W-:Y:S02]  /*8db0*/  SHF.R.U32.HI R21, RZ, 0x8, R11 ;  /* 0x00000008ff157819 */ /* 0x000fe4000001160b */
[----:B------:R-:W-:Y:S02]  /*8dc0*/  PRMT R12, R13, 0x7604, R12 ;  /* 0x000076040d0c7816 */ /* 0x000fe4000000000c */
[----:B----4-:R-:W-:-:S02]  /*8dd0*/  LOP3.LUT R14, R11, 0xff, RZ, 0xc0, !PT ;  /* 0x000000ff0b0e7812 */ /* 0x010fc400078ec0ff */
        /* <DEDUP_REMOVED lines=8> */
[----:B------:R-:W-:Y:S02]  /*8e60*/  LOP3.LUT R3, R3, 0xff, RZ, 0xc0, !PT ;  /* 0x000000ff03037812 */ /* 0x000fe400078ec0ff */
[----:B------:R-:W-:Y:S02]  /*8e70*/  LOP3.LUT R15, R13, 0xff, RZ, 0xc0, !PT ;  /* 0x000000ff0d0f7812 */ /* 0x000fe400078ec0ff */
[----:B------:R-:W-:Y:S02]  /*8e80*/  SHF.L.U32 R13, R24, 0x10, RZ ;  /* 0x00000010180d7819 */ /* 0x000fe400000006ff */
[----:B------:R-:W-:Y:S02]  /*8e90*/  PRMT R3, R3, 0x7604, R0 ;  /* 0x0000760403037816 */ /* 0x000fe40000000000 */
[----:B------:R-:W-:Y:S02]  /*8ea0*/  LOP3.LUT R0, R10, 0xff, RZ, 0xc0, !PT ;  /* 0x000000ff0a007812 */ /* 0x000fe400078ec0ff */
[----:B------:R-:W-:-:S02]  /*8eb0*/  LOP3.LUT R13, R12, 0xff0000, R13, 0xf8, !PT ;  /* 0x00ff00000c0d7812 */ /* 0x000fc400078ef80d */
[----:B------:R-:W-:Y:S02]  /*8ec0*/  LOP3.LUT R21, R14, 0xff0000, R21, 0xf8, !PT ;  /* 0x00ff00000e157812 */ /* 0x000fe400078ef815 */
[----:B------:R-:W-:Y:S02]  /*8ed0*/  PRMT R15, R15, 0x7604, R0 ;  /* 0x000076040f0f7816 */ /* 0x000fe40000000000 */
[----:B------:R-:W-:Y:S02]  /*8ee0*/  LOP3.LUT R21, R21, 0xff000000, R11, 0xf8, !PT ;  /* 0xff00000015157812 */ /* 0x000fe400078ef80b */
[----:B------:R-:W-:Y:S02]  /*8ef0*/  LOP3.LUT R13, R13, 0xff000000, R9, 0xf8, !PT ;  /* 0xff0000000d0d7812 */ /* 0x000fe400078ef809 */
[----:B------:R-:W-:Y:S02]  /*8f00*/  LOP3.LUT R3, R3, 0xff0000, R8, 0xf8, !PT ;  /* 0x00ff000003037812 */ /* 0x000fe400078ef808 */
[----:B0-----:R-:W-:-:S02]  /*8f10*/  F2FP.F16.E4M3.UNPACK_B R0, R6.H1 ;  /* 0x00000006ff00723e */ /* 0x001fc400030006ff */
[----:B------:R-:W-:Y:S02]  /*8f20*/  LOP3.LUT R15, R15, 0xff0000, R10, 0xf8, !PT ;  /* 0x00ff00000f0f7812 */ /* 0x000fe400078ef80a */
[----:B------:R-:W-:Y:S01]  /*8f30*/  F2FP.F16.E4M3.UNPACK_B R24, R21 ;  /* 0x00000015ff18723e */ /* 0x000fe200020006ff */
[----:B------:R-:W-:Y:S01]  /*8f40*/  HADD2.F32 R9, -RZ, R0.H1_H1 ;  /* 0x30000000ff097230 */ /* 0x000fe20000004100 */
[----:B------:R-:W-:Y:S02]  /*8f50*/  F2FP.F16.E4M3.UNPACK_B R14, R13 ;  /* 0x0000000dff0e723e */ /* 0x000fe400020006ff */
        /* <DEDUP_REMOVED lines=88> */
.L_x_12744:
        /* <DEDUP_REMOVED lines=32> */
.L_x_12985:
[----:B------:R-:W5:Y:S04]  /*96e0*/  LDL R4, [R1+0x2c] ;  /* 0x00002c0001047983 */ /* 0x000f680000100800 */
[----:B------:R-:W2:Y:S01]  /*96f0*/  LDL R13, [R1+0x58] ;  /* 0x00005800010d7983 */ /* 0x000ea20000100800 */
[----:B------:R-:W-:Y:S01]  /*9700*/  BSSY B1, `(.L_x_12756) ;  /* 0x000002c000017945 */ /* 0x000fe20003800000 */
[----:B------:R-:W-:Y:S02]  /*9710*/  CS2R R8, SRZ ;  /* 0x0000000000087805 */ /* 0x000fe4000001ff00 */
[----:B------:R-:W-:Y:S02]  /*9720*/  CS2R R14, SRZ ;  /* 0x00000000000e7805 */ /* 0x000fe4000001ff00 */
[----:B------:R-:W-:Y:S01]  /*9730*/  CS2R R26, SRZ ;  /* 0x00000000001a7805 */ /* 0x000fe2000001ff00 */
[----:B-----5:R-:W-:Y:S01]  /*9740*/  IMAD R38, R4, R25, RZ ;  /* 0x0000001904267224 */ /* 0x020fe200078e02ff */
[----:B------:R-:W-:-:S02]  /*9750*/  CS2R R4, SRZ ;  /* 0x0000000000047805 */ /* 0x000fc4000001ff00 */
[----:B------:R-:W-:Y:S02]  /*9760*/  CS2R R24, SRZ ;  /* 0x0000000000187805 */ /* 0x000fe4000001ff00 */
[----:B--2---:R-:W-:Y:S02]  /*9770*/  LEA.HI R6, R13, R13, RZ, 0x1 ;  /* 0x0000000d0d067211 */ /* 0x004fe400078f08ff */
[----:B------:R-:W-:Y:S02]  /*9780*/  ISETP.GE.AND P0, PT, R10, R38, PT ;  /* 0x000000260a00720c */ /* 0x000fe40003f06270 */
[----:B------:R-:W-:Y:S02]  /*9790*/  CS2R R10, SRZ ;  /* 0x00000000000a7805 */ /* 0x000fe4000001ff00 */
[----:B------:R-:W-:Y:S02]  /*97a0*/  LOP3.LUT R12, R6, 0xfffffffe, RZ, 0xc0, !PT ;  /* 0xfffffffe060c7812 */ /* 0x000fe400078ec0ff */
[----:B------:R-:W-:-:S03]  /*97b0*/  CS2R R6, SRZ ;  /* 0x0000000000067805 */ /* 0x000fc6000001ff00 */
[----:B------:R-:W-:Y:S01]  /*97c0*/  IMAD.IADD R39, R13, 0x1, -R12 ;  /* 0x000000010d277824 */ /* 0x000fe200078e0a0c */
[----:B------:R-:W-:-:S04]  /*97d0*/  CS2R R12, SRZ ;  /* 0x00000000000c7805 */ /* 0x000fc8000001ff00 */
[----:B------:R-:W-:Y:S01]  /*97e0*/  SHF.L.U32 R39, R39, 0x1f, RZ ;  /* 0x0000001f27277819 */ /* 0x000fe200000006ff */
[----:B------:R-:W-:Y:S06]  /*97f0*/  @P0 BRA `(.L_x_12757) ;  /* 0x0000000000700947 */ /* 0x000fec0003800000 */
[----:B------:R-:W2:Y:S01]  /*9800*/  LDL R28, [R1+0x10] ;  /* 0x00001000011c7983 */ /* 0x000ea20000100800 */
        /* <DEDUP_REMOVED lines=12> */
[----:B----4-:R-:W-:-:S05]  /*98d0*/  @!P4 IADD3 R30, P1, R16, R21, RZ ;  /* 0x00000015101ec210 */ /* 0x010fca0007f3e0ff */
[--C-:B---3--:R-:W-:Y:S01]  /*98e0*/  @!P4 IMAD.X R31, R20, 0x1, R5.reuse, P1 ;  /* 0x00000001141fc824 */ /* 0x108fe200008e0605 */
[----:B--2---:R-:W-:Y:S02]  /*98f0*/  @!P5 SHF.L.U32 R4, R28, 0x4, RZ ;  /* 0x000000041c04d819 */ /* 0x004fe400000006ff */
[-C--:B------:R-:W-:Y:S02]  /*9900*/  @!P4 IADD3 R28, P0, R16, R3.reuse, RZ ;  /* 0x00000003101cc210 */ /* 0x080fe40007f1e0ff */
[C---:B------:R-:W-:Y:S02]  /*9910*/  @!P5 IADD3 R32, P2, R4.reuse, R3, RZ ;  /* 0x000000030420d210 */ /* 0x040fe40007f5e0ff */
[----:B------:R-:W-:Y:S01]  /*9920*/  @!P5 IADD3 R34, P3, R4, R21, RZ ;  /* 0x000000150422d210 */ /* 0x000fe20007f7e0ff */
[----:B-1----:R-:W-:Y:S01]  /*9930*/  @!P4 IMAD.X R29, R0, 0x1, R5, P0 ;  /* 0x00000001001dc824 */ /* 0x002fe200000e0605 */
[----:B------:R-:W-:Y:S02]  /*9940*/  @!P5 SHF.R.S32.HI R3, RZ, 0x1f, R4 ;  /* 0x0000001fff03d819 */ /* 0x000fe40000011404 */
[----:B------:R-:W-:-:S02]  /*9950*/  CS2R R4, SRZ ;  /* 0x0000000000047805 */ /* 0x000fc4000001ff00 */
[----:B------:R0:W5:Y:S01]  /*9960*/  @!P4 LD.E.128 R12, desc[UR42][R28.64] ;  /* 0x0000002a1c0cc980 */ /* 0x000162000c101d00 */
[--C-:B------:R-:W-:Y:S02]  /*9970*/  @!P5 IMAD.X R33, R0, 0x1, R3.reuse, P2 ;  /* 0x000000010021d824 */ /* 0x100fe400010e0603 */
[----:B------:R-:W-:Y:S01]  /*9980*/  @!P5 IMAD.X R35, R20, 0x1, R3, P3 ;  /* 0x000000011423d824 */ /* 0x000fe200018e0603 */
[----:B------:R0:W5:Y:S04]  /*9990*/  @!P4 LD.E.128 R4, desc[UR42][R30.64] ;  /* 0x0000002a1e04c980 */ /* 0x000168000c101d00 */
[----:B------:R0:W5:Y:S04]  /*99a0*/  @!P5 LD.E.128 R24, desc[UR42][R32.64] ;  /* 0x0000002a2018d980 */ /* 0x000168000c101d00 */
[----:B------:R0:W5:Y:S02]  /*99b0*/  @!P5 LD.E.128 R8, desc[UR42][R34.64] ;  /* 0x0000002a2208d980 */ /* 0x000164000c101d00 */
.L_x_12757:
[----:B------:R-:W-:Y:S05]  /*99c0*/  BSYNC B1 ;  /* 0x0000000000017941 */ /* 0x000fea0003800000 */
.L_x_12756:
        /* <DEDUP_REMOVED lines=10> */
.L_x_12986:
[----:B------:R-:W-:Y:S05]  /*9a70*/  BSYNC B1 ;  /* 0x0000000000017941 */ /* 0x000fea0003800000 */
.L_x_12758:
        /* <DEDUP_REMOVED lines=40> */
[C---:B------:R-:W-:Y:S02]  /*9d00*/  LEA.HI R20, R0.reuse, R0, RZ, 0x1 ;  /* 0x0000000000147211 */ /* 0x040fe400078f08ff */
[----:B------:R-:W-:Y:S02]  /*9d10*/  SHF.L.U32 R0, R0, 0x4, RZ ;  /* 0x0000000400007819 */ /* 0x000fe400000006ff */
[----:B------:R-:W-:-:S02]  /*9d20*/  SHF.R.S32.HI R20, RZ, 0x1, R20 ;  /* 0x00000001ff147819 */ /* 0x000fc40000011414 */
[----:B------:R-:W-:Y:S02]  /*9d30*/  LOP3.LUT R0, R62, 0x10, R0, 0xf8, !PT ;  /* 0x000000103e007812 */ /* 0x000fe400078ef800 */
[----:B------:R-:W-:Y:S01]  /*9d40*/  LOP3.LUT R32, R4, 0xff, RZ, 0xc0, !PT ;  /* 0x000000ff04207812 */ /* 0x000fe200078ec0ff */
[----:B------:R-:W-:Y:S01]  /*9d50*/  IMAD R21, R20, 0x1800, R61 ;  /* 0x0000180014157824 */ /* 0x000fe200078e023d */
[----:B------:R-:W-:Y:S02]  /*9d60*/  LOP3.LUT R0, R0, R60, RZ, 0x3c, !PT ;  /* 0x0000003c00007212 */ /* 0x000fe400078e3cff */
[----:B------:R-:W-:Y:S02]  /*9d70*/  PRMT R20, R29, 0x7604, R28 ;  /* 0x000076041d147816 */ /* 0x000fe4000000001c */
[----:B------:R-:W-:Y:S01]  /*9d80*/  IADD3 R0, R18, R21, R0 ;  /* 0x0000001512007210 */ /* 0x000fe20007ffe000 */
[----:B------:R-:W0:Y:S01]  /*9d90*/  LDS.128 R28, [R37+0xf000] ;  /* 0x00f00000251c7984 */ /* 0x000e220000000c00 */
[----:B------:R-:W-:-:S02]  /*9da0*/  PRMT R45, R33, 0x7604, R32 ;  /* 0x00007604212d7816 */ /* 0x000fc40000000020 */
[----:B------:R-:W-:Y:S01]  /*9db0*/  LOP3.LUT R21, R5, 0xff, RZ, 0xc0, !PT ;  /* 0x000000ff05157812 */ /* 0x000fe200078ec0ff */
[----:B------:R-:W1:Y:S01]  /*9dc0*/  LDS.128 R32, [R0+0xf000] ;  /* 0x00f0000000207984 */ /* 0x000e620000000c00 */
[----:B------:R-:W-:Y:S02]  /*9dd0*/  LOP3.LUT R42, R6, 0xff, RZ, 0xc0, !PT ;  /* 0x000000ff062a7812 */ /* 0x000fe400078ec0ff */
[----:B------:R-:W-:Y:S02]  /*9de0*/  LOP3.LUT R43, R43, 0xff, RZ, 0xc0, !PT ;  /* 0x000000ff2b2b7812 */ /* 0x000fe400078ec0ff */
[----:B------:R-:W-:Y:S02]  /*9df0*/  PRMT R40, R40, 0x7604, R21 ;  /* 0x0000760428287816 */ /* 0x000fe40000000015 */
[----:B------:R-:W-:Y:S02]  /*9e00*/  SHF.R.U32.HI R47, RZ, 0x10, R5 ;  /* 0x00000010ff2f7819 */ /* 0x000fe40000011605 */
[----:B------:R-:W-:-:S02]  /*9e10*/  SHF.R.U32.HI R21, RZ, 0x10, R13 ;  /* 0x00000010ff157819 */ /* 0x000fc4000001160d */
[----:B------:R-:W-:Y:S01]  /*9e20*/  PRMT R49, R43, 0x7604, R42 ;  /* 0x000076042b317816 */ /* 0x000fe2000000002a */
[----:B------:R-:W-:Y:S01]  /*9e30*/  IMAD.U32 R47, R47, 0x10000, RZ ;  /* 0x000100002f2f7824 */ /* 0x000fe200078e00ff */
[----:B------:R-:W-:Y:S01]  /*9e40*/  SHF.R.U32.HI R51, RZ, 0x10, R7 ;  /* 0x00000010ff337819 */ /* 0x000fe20000011607 */
[----:B------:R-:W-:Y:S01]  /*9e50*/  IMAD.U32 R21, R21, 0x10000, RZ ;  /* 0x0001000015157824 */ /* 0x000fe200078e00ff */
[----:B------:R-:W-:Y:S02]  /*9e60*/  SHF.R.U32.HI R43, RZ, 0x10, R15 ;  /* 0x00000010ff2b7819 */ /* 0x000fe4000001160f */
[----:B------:R-:W-:Y:S01]  /*9e70*/  LOP3.LUT R45, R45, 0xff0000, R4, 0xf8, !PT ;  /* 0x00ff00002d2d7812 */ /* 0x000fe200078ef804 */
        /* <DEDUP_REMOVED lines=195> */
.L_x_12761:
[----:B------:R-:W-:Y:S05]  /*aab0*/  BSYNC B1 ;  /* 0x0000000000017941 */ /* 0x000fea0003800000 */
.L_x_12760:
        /* <DEDUP_REMOVED lines=255> */
.L_x_12750:
[----:B------:R-:W-:Y:S05]  /*bab0*/  BSYNC B0 ;  /* 0x0000000000007941 */ /* 0x000fea0003800000 */
.L_x_12743:
        /* <DEDUP_REMOVED lines=8> */
.L_x_12740:
[----:B0-2---:R-:W-:-:S05]  /*bb40*/  IMAD.U32 R0, RZ, RZ, UR36 ;  /* 0x00000024ff007e24 */ /* 0x005fca000f8e00ff */
[----:B------:R-:W-:-:S13]  /*bb50*/  ISETP.NE.AND P0, PT, R0, 0x3, PT ;  /* 0x000000030000780c */ /* 0x000fda0003f05270 */
[----:B------:R-:W-:Y:S05]  /*bb60*/  @!P0 BRA `(.L_x_12762) ;  /* 0x0000000000048947 */ /* 0x000fea0003800000 */
[----:B------:R-:W-:Y:S01]  /*bb70*/  BPT.TRAP 0x1 ;  /* 0x000000040000795c */ /* 0x000fe20000300000 */
.L_x_12762:
[----:B------:R-:W-:Y:S01]  /*bb80*/  IMAD R0, R22, 0x8, R18 ;  /* 0x0000000816007824 */ /* 0x000fe200078e0212 */
[----:B-----5:R-:W-:-:S04]  /*bb90*/  SHF.L.U32 R7, R23, 0x1f, RZ ;  /* 0x0000001f17077819 */ /* 0x020fc800000006ff */
[----:B------:R0:W2:Y:S01]  /*bba0*/  SYNCS.PHASECHK.TRANS64.TRYWAIT P1, [R0+URZ+0x19c30], R7 ;  /* 0x019c3007000075a7 */ /* 0x0000a2000802017f */
[----:B------:R-:W-:Y:S05]  /*bbb0*/  @!P0 BRA `(.L_x_12763) ;  /* 0x0000000000048947 */ /* 0x000fea0003800000 */
[----:B------:R-:W-:Y:S01]  /*bbc0*/  BPT.TRAP 0x1 ;  /* 0x000000040000795c */ /* 0x000fe20000300000 */
.L_x_12763:
[----:B-1----:R-:W-:Y:S01]  /*bbd0*/  VIADD R3, R18, 0x13800 ;  /* 0x0001380012037836 */ /* 0x002fe20000000000 */
[----:B---3--:R-:W-:Y:S02]  /*bbe0*/  LOP3.LUT R4, R36, 0x10000, RZ, 0xfc, !PT ;  /* 0x0001000024047812 */ /* 0x008fe400078efcff */
[----:B------:R-:W-:Y:S02]  /*bbf0*/  MOV R5, 0xc0000010 ;  /* 0xc000001000057802 */ /* 0x000fe40000000f00 */
[----:B------:R-:W-:-:S04]  /*bc00*/  SHF.R.U32.HI R3, RZ, 0x4, R3 ;  /* 0x00000004ff037819 */ /* 0x000fc80000011603 */
[----:B------:R-:W-:-:S04]  /*bc10*/  LOP3.LUT R3, R3, 0x3fff, RZ, 0xc0, !PT ;  /* 0x00003fff03037812 */ /* 0x000fc800078ec0ff */
[----:B----4-:R-:W-:Y:S01]  /*bc20*/  LOP3.LUT R21, R3, 0x10000, RZ, 0xfc, !PT ;  /* 0x0001000003157812 */ /* 0x010fe200078efcff */
[----:B--2---:R-:W-:Y:S06]  /*bc30*/  @P1 BRA `(.L_x_12764) ;  /* 0x0000000000081947 */ /* 0x004fec0003800000 */
[----:B------:R-:W1:Y:S02]  /*bc40*/  SYNCS.PHASECHK.TRANS64.TRYWAIT P1, [R0+URZ+0x19c30], R7 ;  /* 0x019c3007000075a7 */ /* 0x000e64000802017f */
[----:B-1----:R-:W-:Y:S05]  /*bc50*/  @!P1 BRA `(.L_x_12765) ;  /* 0x0000012800909947 */ /* 0x002fea0003800000 */
.L_x_12764:
[----:B------:R-:W-:Y:S01]  /*bc60*/  IMAD R6, R22, 0x300, R21 ;  /* 0x0000030016067824 */ /* 0x000fe200078e0215 */
[----:B------:R-:W-:Y:S05]  /*bc70*/  WARPSYNC.ALL ;  /* 0x0000000000007948 */ /* 0x000fea0003800000 */
[----:B01----:R-:W-:Y:S01]  /*bc80*/  IMAD.MOV.U32 R7, RZ, RZ, -0x3ffffff0 ;  /* 0xc0000010ff077424 */ /* 0x003fe200078e00ff */
[C---:B------:R-:W-:Y:S01]  /*bc90*/  R2UR UR4, R4.reuse ;  /* 0x00000000040472ca */ /* 0x040fe200000e0000 */
[----:B------:R-:W-:Y:S01]  /*bca0*/  WARPGROUP.ARRIVE ;  /* 0x00000000000079c5 */ /* 0x000fe20000000000 */
[----:B------:R-:W-:Y:S01]  /*bcb0*/  R2UR UR5, R5 ;  /* 0x00000000050572ca */ /* 0x000fe200000e0000 */
[----:B------:R-:W-:Y:S01]  /*bcc0*/  VIADD R152, R4, 0x180 ;  /* 0x0000018004987836 */ /* 0x000fe20000000000 */
[C---:B------:R-:W-:Y:S01]  /*bcd0*/  R2UR UR6, R6.reuse ;  /* 0x00000000060672ca */ /* 0x040fe200000e0000 */
[----:B------:R-:W-:Y:S01]  /*bce0*/  VIADD R8, R6, 0x100 ;  /* 0x0000010006087836 */ /* 0x000fe20000000000 */
[----:B------:R-:W-:Y:S01]  /*bcf0*/  R2UR UR7, R7 ;  /* 0x00000000070772ca */ /* 0x000fe200000e0000 */
[----:B------:R-:W-:Y:S01]  /*bd00*/  IMAD.MOV.U32 R153, RZ, RZ, -0x3ffffff0 ;  /* 0xc0000010ff997424 */ /* 0x000fe200078e00ff */
[----:B------:R-:W-:Y:S01]  /*bd10*/  MOV R7, 0xc0000010 ;  /* 0xc000001000077802 */ /* 0x000fe20000000f00 */
[----:B------:R-:W-:-:S02]  /*bd20*/  IMAD.MOV.U32 R9, RZ, RZ, -0x3ffffff0 ;  /* 0xc0000010ff097424 */ /* 0x000fc400078e00ff */
[----:B------:R-:W-:-:S08]  /*bd30*/  VIADD R6, R6, 0x200 ;  /* 0x0000020006067836 */ /* 0x000fd00000000000 */
        /* <DEDUP_REMOVED lines=20> */
.L_x_12766:
        /* <DEDUP_REMOVED lines=9> */
[C---:B------:R-:W-:Y:S01]  /*bf10*/  FMUL.FTZ R24, R2.reuse, R40 ;  /* 0x0000002802187220 */ /* 0x040fe20000410000 */
[C---:B------:R-:W-:Y:S01]  /*bf20*/  FMUL.FTZ R91, R2.reuse, R35 ;  /* 0x00000023025b7220 */ /* 0x040fe20000410000 */
[C---:B------:R-:W-:Y:S01]  /*bf30*/  FMUL.FTZ R10, R2.reuse, R26 ;  /* 0x0000001a020a7220 */ /* 0x040fe20000410000 */
[----:B------:R-:W4:Y:S01]  /*bf40*/  LDL R37, [R1+0x38] ;  /* 0x0000380001257983 */ /* 0x000f220000100800 */
[C---:B------:R-:W-:Y:S01]  /*bf50*/  FMUL.FTZ R20, R2.reuse, R27 ;  /* 0x0000001b02147220 */ /* 0x040fe20000410000 */
[C---:B------:R-:W-:Y:S01]  /*bf60*/  FMUL.FTZ R14, R2.reuse, R36 ;  /* 0x00000024020e7220 */ /* 0x040fe20000410000 */
[C---:B------:R-:W-:Y:S01]  /*bf70*/  FMUL.FTZ R90, R2.reuse, R30 ;  /* 0x0000001e025a7220 */ /* 0x040fe20000410000 */
[----:B------:R-:W5:Y:S01]  /*bf80*/  LDL R98, [R1+0x2c] ;  /* 0x00002c0001627983 */ /* 0x000f620000100800 */
        /* <DEDUP_REMOVED lines=9> */
[----:B------:R-:W-:Y:S01]  /*c020*/  IMAD.MOV.U32 R35, RZ, RZ, -0x80 ;  /* 0xffffff80ff237424 */ /* 0x000fe200078e00ff */
[----:B------:R-:W4:Y:S01]  /*c030*/  LDL R96, [R1+0x30] ;  /* 0x0000300001607983 */ /* 0x000f220000100800 */
        /* <DEDUP_REMOVED lines=10> */
[----:B------:R-:W0:Y:S01]  /*c0e0*/  @P4 LDC R33, c[0x0][0x44c] ;  /* 0x00011300ff214b82 */ /* 0x000e220000000800 */
[C---:B------:R-:W-:Y:S01]  /*c0f0*/  FMUL.FTZ R99, R2.reuse, R70 ;  /* 0x0000004602637220 */ /* 0x040fe20000410000 */
[C---:B------:R-:W-:Y:S01]  /*c100*/  FMUL.FTZ R103, R2.reuse, R74 ;  /* 0x0000004a02677220 */ /* 0x040fe20000410000 */
[C---:B------:R-:W-:Y:S01]  /*c110*/  FMUL.FTZ R105, R2.reuse, R78 ;  /* 0x0000004e02697220 */ /* 0x040fe20000410000 */
[C---:B------:R-:W-:Y:S01]  /*c120*/  FMUL.FTZ R82, R2.reuse, R82 ;  /* 0x0000005202527220 */ /* 0x040fe20000410000 */
[----:B------:R-:W-:Y:S01]  /*c130*/  FMUL.FTZ R86, R2, R86 ;  /* 0x0000005602567220 */ /* 0x000fe20000410000 */
[----:B------:R-:W1:Y:S01]  /*c140*/  MUFU.TANH R90, R90 ;  /* 0x0000005a005a7308 */ /* 0x000e620000002400 */
[----:B------:R-:W-:Y:S01]  /*c150*/  ULDC UR4, c[0x0][0x988] ;  /* 0x0002620000047ab9 */ /* 0x000fe20000000800 */
[----:B------:R-:W1:Y:S01]  /*c160*/  @P4 LDC R34, c[0x0][0x450] ;  /* 0x00011400ff224b82 */ /* 0x000e620000000800 */
[----:B------:R-:W-:Y:S01]  /*c170*/  VIADD R0, R0, 0x19c40 ;  /* 0x00019c4000007836 */ /* 0x000fe20000000000 */
[----:B------:R-:W-:Y:S01]  /*c180*/  ULDC UR38, c[0x0][0x988] ;  /* 0x0002620000267ab9 */ /* 0x000fe20000000800 */
[----:B------:R-:W-:-:S03]  /*c190*/  ULDC UR39, c[0x0][0x988] ;  /* 0x0002620000277ab9 */ /* 0x000fc60000000800 */
[----:B------:R-:W5:Y:S08]  /*c1a0*/  MUFU.TANH R89, R89 ;  /* 0x0000005900597308 */ /* 0x000f700000002400 */
[----:B------:R-:W5:Y:S08]  /*c1b0*/  MUFU.TANH R92, R92 ;  /* 0x0000005c005c7308 */ /* 0x000f700000002400 */
[----:B------:R-:W5:Y:S08]  /*c1c0*/  MUFU.TANH R91, R91 ;  /* 0x0000005b005b7308 */ /* 0x000f700000002400 */
[----:B------:R-:W5:Y:S08]  /*c1d0*/  MUFU.TANH R93, R93 ;  /* 0x0000005d005d7308 */ /* 0x000f700000002400 */
[----:B------:R-:W-:Y:S01]  /*c1e0*/  MUFU.TANH R94, R94 ;  /* 0x0000005e005e7308 */ /* 0x000fe20000002400 */
[C---:B------:R-:W-:Y:S01]  /*c1f0*/  FMUL.FTZ R29, R2.reuse, R49 ;  /* 0x00000031021d7220 */ /* 0x040fe20000410000 */
[----:B------:R-:W-:-:S06]  /*c200*/  FMUL.FTZ R28, R2, R48 ;  /* 0x00000030021c7220 */ /* 0x000fcc0000410000 */
[----:B------:R-:W5:Y:S08]  /*c210*/  MUFU.TANH R38, R38 ;  /* 0x0000002600267308 */ /* 0x000f700000002400 */
[----:B------:R-:W5:Y:S01]  /*c220*/  MUFU.TANH R42, R42 ;  /* 0x0000002a002a7308 */ /* 0x000f620000002400 */
[----:B------:R-:W-:-:S07]  /*c230*/  FMUL.FTZ R48, R2, R51 ;  /* 0x0000003302307220 */ /* 0x000fce0000410000 */
[----:B------:R-:W5:Y:S01]  /*c240*/  MUFU.TANH R46, R46 ;  /* 0x0000002e002e7308 */ /* 0x000f620000002400 */
[C---:B------:R-:W-:Y:S01]  /*c250*/  FMUL.FTZ R31, R2.reuse, R53 ;  /* 0x00000035021f7220 */ /* 0x040fe20000410000 */
[----:B------:R-:W-:-:S06]  /*c260*/  FMUL.FTZ R30, R2, R52 ;  /* 0x00000034021e7220 */ /* 0x000fcc0000410000 */
[----:B------:R-:W5:Y:S01]  /*c270*/  MUFU.TANH R44, R44 ;  /* 0x0000002c002c7308 */ /* 0x000f620000002400 */
[C---:B------:R-:W-:Y:S01]  /*c280*/  FMUL.FTZ R52, R2.reuse, R54 ;  /* 0x0000003602347220 */ /* 0x040fe20000410000 */
[----:B------:R-:W-:-:S06]  /*c290*/  FMUL.FTZ R54, R2, R55 ;  /* 0x0000003702367220 */ /* 0x000fcc0000410000 */
        /* <DEDUP_REMOVED lines=12> */
[----:B---3--:R-:W-:Y:S01]  /*c360*/  IMAD.IADD R32, R95, 0x1, R100 ;  /* 0x000000015f207824 */ /* 0x008fe200078e0264 */
[----:B--2---:R-:W-:-:S06]  /*c370*/  LOP3.LUT R97, R97, 0xfffffffd, RZ, 0xc0, !PT ;  /* 0xfffffffd61617812 */ /* 0x004fcc00078ec0ff */
[----:B------:R-:W-:Y:S01]  /*c380*/  MUFU.TANH R105, R105 ;  /* 0x0000006900697308 */ /* 0x000fe20000002400 */
[----:B0-----:R-:W-:-:S05]  /*c390*/  @P4 IMAD.HI.U32 R33, R32, R33, RZ ;  /* 0x0000002120214227 */ /* 0x001fca00078e00ff */
[----:B-1----:R-:W-:Y:S02]  /*c3a0*/  @P4 SHF.R.U32.HI R32, RZ, R34, R33 ;  /* 0x00000022ff204219 */ /* 0x002fe40000011621 */
[----:B------:R-:W-:Y:S03]  /*c3b0*/  MUFU.TANH R82, R82 ;  /* 0x0000005200527308 */ /* 0x000fe60000002400 */
[----:B------:R-:W0:Y:S01]  /*c3c0*/  SHFL.IDX PT, R40, R32, 0x1, 0x1c1f ;  /* 0x003c1f0020287f89 */ /* 0x000e2200000e0000 */
[----:B------:R-:W-:-:S04]  /*c3d0*/  IMAD R34, R88, R35, 0x80 ;  /* 0x0000008058227424 */ /* 0x000fc800078e0223 */
[----:B------:R-:W-:Y:S01]  /*c3e0*/  MUFU.TANH R86, R86 ;  /* 0x0000005600567308 */ /* 0x000fe20000002400 */
[----:B------:R-:W-:Y:S02]  /*c3f0*/  VIADD R36, R34, 0x1 ;  /* 0x0000000122247836 */ /* 0x000fe40000000000 */
[----:B----4-:R-:W-:Y:S02]  /*c400*/  IMAD.IADD R35, R96, 0x1, R34 ;  /* 0x0000000160237824 */ /* 0x010fe400078e0222 */
[C---:B------:R-:W-:Y:S02]  /*c410*/  IMAD R34, R37.reuse, -0x2, R36 ;  /* 0xfffffffe25227824 */ /* 0x040fe400078e0224 */
[----:B------:R-:W-:Y:S01]  /*c420*/  IMAD R35, R37, -0x2, R35 ;  /* 0xfffffffe25237824 */ /* 0x000fe200078e0223 */
[----:B------:R-:W-:Y:S02]  /*c430*/  MUFU.TANH R6, R6 ;  /* 0x0000000600067308 */ /* 0x000fe40000002400 */
[----:B-----5:R-:W-:-:S06]  /*c440*/  IADD3 R34, -R98, R34, R96 ;  /* 0x0000002262227210 */ /* 0x020fcc0007ffe160 */
[----:B------:R-:W-:Y:S01]  /*c450*/  MUFU.TANH R7, R7 ;  /* 0x0000000700077308 */ /* 0x000fe20000002400 */
[----:B0-----:R-:W-:-:S04]  /*c460*/  VIADDMNMX R40, R40, R34, R35, PT ;  /* 0x0000002228287246 */ /* 0x001fc80003800123 */
[----:B------:R-:W-:-:S03]  /*c470*/  ISETP.GT.AND P1, PT, R40, RZ, PT ;  /* 0x000000ff2800720c */ /* 0x000fc60003f24270 */
[----:B------:R-:W-:Y:S01]  /*c480*/  MUFU.TANH R11, R11 ;  /* 0x0000000b000b7308 */ /* 0x000fe20000002400 */
[C---:B------:R-:W-:Y:S02]  /*c490*/  ISETP.GT.AND P2, PT, R40.reuse, 0x1, PT ;  /* 0x000000012800780c */ /* 0x040fe40003f44270 */
[----:B------:R-:W-:Y:S02]  /*c4a0*/  ISETP.GT.AND P3, PT, R40, 0x8, PT ;  /* 0x000000082800780c */ /* 0x000fe40003f64270 */
[----:B------:R-:W-:Y:S02]  /*c4b0*/  FSEL R37, R10, -INF , P1 ;  /* 0xff8000000a257808 */ /* 0x000fe40000800000 */
[----:B------:R-:W-:Y:S01]  /*c4c0*/  FSEL R36, R20, -INF , P2 ;  /* 0xff80000014247808 */ /* 0x000fe20001000000 */
[----:B------:R-:W-:Y:S01]  /*c4d0*/  MUFU.TANH R14, R14 ;  /* 0x0000000e000e7308 */ /* 0x000fe20000002400 */
[----:B------:R-:W-:Y:S02]  /*c4e0*/  ISETP.GT.AND P1, PT, R40, 0x9, PT ;  /* 0x000000092800780c */ /* 0x000fe40003f24270 */
[----:B------:R-:W-:-:S02]  /*c4f0*/  FSEL R41, R90, -INF , P3 ;  /* 0xff8000005a297808 */ /* 0x000fc40001800000 */
[----:B------:R-:W-:Y:S02]  /*c500*/  FMNMX.FTZ R20, R37, R36, !PT ;  /* 0x0000002425147209 */ /* 0x000fe40007810000 */
[C---:B------:R-:W-:Y:S01]  /*c510*/  ISETP.GT.AND P2, PT, R40.reuse, 0x10, PT ;  /* 0x000000102800780c */ /* 0x040fe20003f44270 */
[----:B------:R-:W-:Y:S01]  /*c520*/  MUFU.TANH R24, R24 ;  /* 0x0000001800187308 */ /* 0x000fe20000002400 */
[----:B------:R-:W-:Y:S02]  /*c530*/  FSEL R39, R89, -INF , P1 ;  /* 0xff80000059277808 */ /* 0x000fe40000800000 */
[----:B------:R-:W-:Y:S02]  /*c540*/  FMNMX.FTZ R20, R41, R20, !PT ;  /* 0x0000001429147209 */ /* 0x000fe40007810000 */
[----:B------:R-:W-:Y:S02]  /*c550*/  ISETP.GT.AND P1, PT, R40, 0x11, PT ;  /* 0x000000112800780c */ /* 0x000fe40003f24270 */
[----:B------:R-:W-:Y:S01]  /*c560*/  FSEL R45, R92, -INF , P2 ;  /* 0xff8000005c2d7808 */ /* 0x000fe20001000000 */
[----:B------:R-:W-:Y:S01]  /*c570*/  MUFU.TANH R25, R25 ;  /* 0x0000001900197308 */ /* 0x000fe20000002400 */
[----:B------:R-:W-:-:S02]  /*c580*/  FMNMX.FTZ R20, R39, R20, !PT ;  /* 0x0000001427147209 */ /* 0x000fc40007810000 */
[C---:B------:R-:W-:Y:S02]  /*c590*/  ISETP.GT.AND P2, PT, R40.reuse, 0x18, PT ;  /* 0x000000182800780c */ /* 0x040fe40003f44270 */
[----:B------:R-:W-:Y:S02]  /*c5a0*/  FSEL R43, R91, -INF , P1 ;  /* 0xff8000005b2b7808 */ /* 0x000fe40000800000 */
[----:B------:R-:W-:Y:S01]  /*c5b0*/  FMNMX.FTZ R20, R45, R20, !PT ;  /* 0x000000142d147209 */ /* 0x000fe20007810000 */
[----:B------:R-:W-:Y:S01]  /*c5c0*/  MUFU.TANH R26, R26 ;  /* 0x0000001a001a7308 */ /* 0x000fe20000002400 */
[----:B------:R-:W-:Y:S02]  /*c5d0*/  ISETP.GT.AND P1, PT, R40, 0x19, PT ;  /* 0x000000192800780c */ /* 0x000fe40003f24270 */
[----:B------:R-:W-:Y:S02]  /*c5e0*/  FSEL R49, R93, -INF , P2 ;  /* 0xff8000005d317808 */ /* 0x000fe40001000000 */
[----:B------:R-:W-:-:S02]  /*c5f0*/  FMNMX.FTZ R20, R43, R20, !PT ;  /* 0x000000142b147209 */ /* 0x000fc40007810000 */
[----:B------:R-:W-:Y:S01]  /*c600*/  ISETP.GT.AND P2, PT, R40, 0x20, PT ;  /* 0x000000202800780c */ /* 0x000fe20003f44270 */
[----:B------:R-:W-:Y:S01]  /*c610*/  MUFU.TANH R27, R27 ;  /* 0x0000001b001b7308 */ /* 0x000fe20000002400 */
[----:B------:R-:W-:Y:S02]  /*c620*/  FSEL R47, R38, -INF , P1 ;  /* 0xff800000262f7808 */ /* 0x000fe40000800000 */
[----:B------:R-:W-:Y:S02]  /*c630*/  FMNMX.FTZ R20, R49, R20, !PT ;  /* 0x0000001431147209 */ /* 0x000fe40007810000 */
[----:B------:R-:W-:Y:S02]  /*c640*/  ISETP.GT.AND P1, PT, R40, 0x21, PT ;  /* 0x000000212800780c */ /* 0x000fe40003f24270 */
[----:B------:R-:W-:Y:S01]  /*c650*/  FSEL R53, R94, -INF , P2 ;  /* 0xff8000005e357808 */ /* 0x000fe20001000000 */
[----:B------:R-:W-:Y:S01]  /*c660*/  MUFU.TANH R28, R28 ;  /* 0x0000001c001c7308 */ /* 0x000fe20000002400 */
[----:B------:R-:W-:Y:S01]  /*c670*/  FMNMX.FTZ R20, R47, R20, !PT ;  /* 0x000000142f147209 */ /* 0x000fe20007810000 */
[----:B------:R-:W-:Y:S01]  /*c680*/  FMUL.FTZ R33, R2, R56 ;  /* 0x0000003802217220 */ /* 0x000fe20000410000 */
[----:B------:R-:W-:-:S02]  /*c690*/  ISETP.GT.AND P2, PT, R40, 0x28, PT ;  /* 0x000000282800780c */ /* 0x000fc40003f44270 */
[----:B------:R-:W-:Y:S02]  /*c6a0*/  FSEL R51, R42, -INF , P1 ;  /* 0xff8000002a337808 */ /* 0x000fe40000800000 */
[----:B------:R-:W-:Y:S01]  /*c6b0*/  FMNMX.FTZ R38, R53, R20, !PT ;  /* 0x0000001435267209 */ /* 0x000fe20007810000 */
[C---:B------:R-:W-:Y:S01]  /*c6c0*/  FMUL.FTZ R56, R2.reuse, R58 ;  /* 0x0000003a02387220 */ /* 0x040fe20000410000 */
[----:B------:R-:W-:Y:S01]  /*c6d0*/  FMUL.FTZ R58, R2, R59 ;  /* 0x0000003b023a7220 */ /* 0x000fe20000410000 */
[----:B------:R-:W-:Y:S02]  /*c6e0*/  ISETP.GT.AND P1, PT, R40, 0x29, PT ;  /* 0x000000292800780c */ /* 0x000fe40003f24270 */
[----:B------:R-:W-:Y:S02]  /*c6f0*/  FSEL R59, R46, -INF , P2 ;  /* 0xff8000002e3b7808 */ /* 0x000fe40001000000 */
[----:B------:R-:W-:Y:S02]  /*c700*/  FMNMX.FTZ R38, R51, R38, !PT ;  /* 0x0000002633267209 */ /* 0x000fe40007810000 */
[----:B------:R-:W-:-:S02]  /*c710*/  ISETP.GT.AND P2, PT, R40, 0x30, PT ;  /* 0x000000302800780c */ /* 0x000fc40003f44270 */
[----:B------:R-:W-:Y:S02]  /*c720*/  FSEL R55, R44, -INF , P1 ;  /* 0xff8000002c377808 */ /* 0x000fe40000800000 */
[----:B------:R-:W-:Y:S01]  /*c730*/  FMNMX.FTZ R38, R59, R38, !PT ;  /* 0x000000263b267209 */ /* 0x000fe20007810000 */
[----:B------:R-:W0:Y:S01]  /*c740*/  MUFU.TANH R56, R56 ;  /* 0x0000003800387308 */ /* 0x000e220000002400 */
[----:B------:R-:W-:Y:S01]  /*c750*/  FMUL.FTZ R95, R2, R67 ;  /* 0x00000043025f7220 */ /* 0x000fe20000410000 */
[----:B------:R-:W-:Y:S02]  /*c760*/  ISETP.GT.AND P1, PT, R40, 0x31, PT ;  /* 0x000000312800780c */ /* 0x000fe40003f24270 */
[----:B------:R-:W-:Y:S02]  /*c770*/  FSEL R67, R50, -INF , P2 ;  /* 0xff80000032437808 */ /* 0x000fe40001000000 */
[----:B------:R-:W-:Y:S01]  /*c780*/  FMNMX.FTZ R38, R55, R38, !PT ;  /* 0x0000002637267209 */ /* 0x000fe20007810000 */
[----:B------:R-:W-:Y:S01]  /*c790*/  FMUL.FTZ R10, R2, R63 ;  /* 0x0000003f020a7220 */ /* 0x000fe20000410000 */
[----:B------:R-:W-:Y:S01]  /*c7a0*/  @P4 LOP3.LUT R97, R97, 0x2, RZ, 0xfc, !PT ;  /* 0x0000000261614812 */ /* 0x000fe200078efcff */
[----:B------:R-:W1:Y:S01]  /*c7b0*/  MUFU.TANH R58, R58 ;  /* 0x0000003a003a7308 */ /* 0x000e620000002400 */
[----:B------:R-:W-:-:S02]  /*c7c0*/  ISETP.GT.AND P2, PT, R40, 0x38, PT ;  /* 0x000000382800780c */ /* 0x000fc40003f44270 */
[----:B------:R-:W-:Y:S02]  /*c7d0*/  FSEL R63, R48, -INF , P1 ;  /* 0xff800000303f7808 */ /* 0x000fe40000800000 */
[----:B------:R-:W-:Y:S01]  /*c7e0*/  FMNMX.FTZ R38, R67, R38, !PT ;  /* 0x0000002643267209 */ /* 0x000fe20007810000 */
[----:B------:R2:W-:Y:S01]  /*c7f0*/  STL [R1+0x40], R97 ;  /* 0x0000406101007387 */ /* 0x0005e20000100800 */
[----:B------:R-:W-:Y:S02]  /*c800*/  ISETP.GT.AND P1, PT, R40, 0x39, PT ;  /* 0x000000392800780c */ /* 0x000fe40003f24270 */
[----:B------:R-:W-:Y:S01]  /*c810*/  FSEL R75, R52, -INF , P2 ;  /* 0xff800000344b7808 */ /* 0x000fe20001000000 */
[----:B------:R-:W3:Y:S01]  /*c820*/  MUFU.TANH R10, R10 ;  /* 0x0000000a000a7308 */ /* 0x000ee20000002400 */
[----:B------:R-:W-:Y:S01]  /*c830*/  FMNMX.FTZ R38, R63, R38, !PT ;  /* 0x000000263f267209 */ /* 0x000fe20007810000 */
[----:B------:R-:W-:Y:S01]  /*c840*/  FMUL.FTZ R20, R2, R71 ;  /* 0x0000004702147220 */ /* 0x000fe20000410000 */
[----:B------:R-:W-:Y:S01]  /*c850*/  ISETP.GT.AND P2, PT, R40, 0x40, PT ;  /* 0x000000402800780c */ /* 0x000fe20003f44270 */
[C---:B------:R-:W-:Y:S01]  /*c860*/  FMUL.FTZ R46, R2.reuse, R65 ;  /* 0x00000041022e7220 */ /* 0x040fe20000410000 */
[----:B--2---:R-:W-:Y:S01]  /*c870*/  FMUL.FTZ R97, R2, R66 ;  /* 0x0000004202617220 */ /* 0x004fe20000410000 */
[----:B------:R-:W-:-:S02]  /*c880*/  FSEL R71, R54, -INF , P1 ;  /* 0xff80000036477808 */ /* 0x000fc40000800000 */
[----:B------:R-:W-:Y:S01]  /*c890*/  MUFU.TANH R95, R95 ;  /* 0x0000005f005f7308 */ /* 0x000fe20000002400 */
[----:B------:R-:W-:Y:S01]  /*c8a0*/  FMNMX.FTZ R38, R75, R38, !PT ;  /* 0x000000264b267209 */ /* 0x000fe20007810000 */
[----:B------:R-:W2:Y:S01]  /*c8b0*/  LDL R102, [R1+0xc] ;  /* 0x00000c0001667983 */ /* 0x000ea20000100800 */
[----:B------:R-:W-:Y:S02]  /*c8c0*/  ISETP.GT.AND P1, PT, R40, 0x41, PT ;  /* 0x000000412800780c */ /* 0x000fe40003f24270 */
[----:B0-----:R-:W-:Y:S02]  /*c8d0*/  FSEL R91, R56, -INF , P2 ;  /* 0xff800000385b7808 */ /* 0x001fe40001000000 */
[----:B------:R-:W-:Y:S01]  /*c8e0*/  FMNMX.FTZ R38, R71, R38, !PT ;  /* 0x0000002647267209 */ /* 0x000fe20007810000 */
[----:B------:R-:W0:Y:S01]  /*c8f0*/  MUFU.TANH R97, R97 ;  /* 0x0000006100617308 */ /* 0x000e220000002400 */
[----:B------:R-:W-:Y:S02]  /*c900*/  ISETP.GT.AND P2, PT, R40, 0x48, PT ;  /* 0x000000482800780c */ /* 0x000fe40003f44270 */
[----:B-1----:R-:W-:-:S02]  /*c910*/  FSEL R89, R58, -INF , P1 ;  /* 0xff8000003a597808 */ /* 0x002fc40000800000 */
[----:B------:R-:W-:Y:S01]  /*c920*/  FMNMX.FTZ R42, R91, R38, !PT ;  /* 0x000000265b2a7209 */ /* 0x000fe20007810000 */
[----:B------:R-:W-:Y:S01]  /*c930*/  FMUL.FTZ R38, R2, R79 ;  /* 0x0000004f02267220 */ /* 0x000fe20000410000 */
[----:B------:R-:W-:Y:S02]  /*c940*/  ISETP.GT.AND P1, PT, R40, 0x49, PT ;  /* 0x000000492800780c */ /* 0x000fe40003f24270 */
[----:B------:R-:W-:Y:S02]  /*c950*/  FSEL R79, R62, -INF , P2 ;  /* 0xff8000003e4f7808 */ /* 0x000fe40001000000 */
[----:B------:R-:W-:Y:S01]  /*c960*/  FMNMX.FTZ R42, R89, R42, !PT ;  /* 0x0000002a592a7209 */ /* 0x000fe20007810000 */
[----:B------:R-:W1:Y:S01]  /*c970*/  MUFU.TANH R20, R20 ;  /* 0x0000001400147308 */ /* 0x000e620000002400 */
[----:B------:R-:W-:Y:S02]  /*c980*/  ISETP.GT.AND P2, PT, R40, 0x50, PT ;  /* 0x000000502800780c */ /* 0x000fe40003f44270 */
[----:B---3--:R-:W-:-:S02]  /*c990*/  FSEL R93, R10, -INF , P1 ;  /* 0xff8000000a5d7808 */ /* 0x008fc40000800000 */
[----:B------:R-:W-:Y:S02]  /*c9a0*/  FMNMX.FTZ R42, R79, R42, !PT ;  /* 0x0000002a4f2a7209 */ /* 0x000fe40007810000 */
[C---:B------:R-:W-:Y:S02]  /*c9b0*/  ISETP.GT.AND P1, PT, R40.reuse, 0x51, PT ;  /* 0x000000512800780c */ /* 0x040fe40003f24270 */
[----:B0-----:R-:W-:Y:S02]  /*c9c0*/  FSEL R97, R97, -INF , P2 ;  /* 0xff80000061617808 */ /* 0x001fe40001000000 */
[----:B------:R-:W-:Y:S02]  /*c9d0*/  FMNMX.FTZ R42, R93, R42, !PT ;  /* 0x0000002a5d2a7209 */ /* 0x000fe40007810000 */
[----:B------:R-:W-:Y:S02]  /*c9e0*/  ISETP.GT.AND P2, PT, R40, 0x58, PT ;  /* 0x000000582800780c */ /* 0x000fe40003f44270 */
[----:B------:R-:W-:-:S02]  /*c9f0*/  FSEL R95, R95, -INF , P1 ;  /* 0xff8000005f5f7808 */ /* 0x000fc40000800000 */
[----:B------:R-:W-:Y:S02]  /*ca00*/  FMNMX.FTZ R42, R97, R42, !PT ;  /* 0x0000002a612a7209 */ /* 0x000fe40007810000 */
[----:B------:R-:W-:Y:S02]  /*ca10*/  ISETP.GT.AND P1, PT, R40, 0x59, PT ;  /* 0x000000592800780c */ /* 0x000fe40003f24270 */
[----:B------:R-:W-:Y:S02]  /*ca20*/  FSEL R99, R99, -INF , P2 ;  /* 0xff80000063637808 */ /* 0x000fe40001000000 */
[----:B------:R-:W-:Y:S01]  /*ca30*/  FMNMX.FTZ R42, R95, R42, !PT ;  /* 0x0000002a5f2a7209 */ /* 0x000fe20007810000 */
[----:B------:R-:W0:Y:S01]  /*ca40*/  MUFU.TANH R38, R38 ;  /* 0x0000002600267308 */ /* 0x000e220000002400 */
[----:B------:R-:W-:Y:S01]  /*ca50*/  FMUL.FTZ R10, R2, R83 ;  /* 0x00000053020a7220 */ /* 0x000fe20000410000 */
[----:B------:R-:W-:Y:S02]  /*ca60*/  ISETP.GT.AND P2, PT, R40, 0x60, PT ;  /* 0x000000602800780c */ /* 0x000fe40003f44270 */
[----:B-1----:R-:W-:-:S02]  /*ca70*/  FSEL R83, R20, -INF , P1 ;  /* 0xff80000014537808 */ /* 0x002fc40000800000 */
[----:B------:R-:W-:Y:S02]  /*ca80*/  FMNMX.FTZ R42, R99, R42, !PT ;  /* 0x0000002a632a7209 */ /* 0x000fe40007810000 */
[C---:B------:R-:W-:Y:S02]  /*ca90*/  ISETP.GT.AND P1, PT, R40.reuse, 0x61, PT ;  /* 0x000000612800780c */ /* 0x040fe40003f24270 */
[----:B------:R-:W-:Y:S02]  /*caa0*/  FSEL R103, R103, -INF , P2 ;  /* 0xff80000067677808 */ /* 0x000fe40001000000 */
[----:B------:R-:W-:Y:S01]  /*cab0*/  FMNMX.FTZ R42, R83, R42, !PT ;  /* 0x0000002a532a7209 */ /* 0x000fe20007810000 */
[----:B------:R1:W3:Y:S01]  /*cac0*/  MUFU.TANH R44, R10 ;  /* 0x0000000a002c7308 */ /* 0x0002e20000002400 */
[----:B------:R-:W-:Y:S02]  /*cad0*/  ISETP.GT.AND P2, PT, R40, 0x68, PT ;  /* 0x000000682800780c */ /* 0x000fe40003f44270 */
[----:B------:R-:W-:-:S02]  /*cae0*/  FSEL R101, R101, -INF , P1 ;  /* 0xff80000065657808 */ /* 0x000fc40000800000 */
[----:B------:R-:W-:Y:S01]  /*caf0*/  FMNMX.FTZ R42, R103, R42, !PT ;  /* 0x0000002a672a7209 */ /* 0x000fe20007810000 */
[----:B-1----:R-:W-:Y:S01]  /*cb00*/  FMUL.FTZ R10, R2, R87 ;  /* 0x00000057020a7220 */ /* 0x002fe20000410000 */
[C---:B------:R-:W-:Y:S02]  /*cb10*/  ISETP.GT.AND P1, PT, R40.reuse, 0x69, PT ;  /* 0x000000692800780c */ /* 0x040fe40003f24270 */
[----:B------:R-:W-:Y:S02]  /*cb20*/  FSEL R105, R105, -INF , P2 ;  /* 0xff80000069697808 */ /* 0x000fe40001000000 */
[----:B------:R-:W-:Y:S01]  /*cb30*/  FMNMX.FTZ R42, R101, R42, !PT ;  /* 0x0000002a652a7209 */ /* 0x000fe20007810000 */
[----:B------:R-:W1:Y:S01]  /*cb40*/  MUFU.TANH R10, R10 ;  /* 0x0000000a000a7308 */ /* 0x000e620000002400 */
[----:B------:R-:W-:Y:S02]  /*cb50*/  ISETP.GT.AND P2, PT, R40, 0x70, PT ;  /* 0x000000702800780c */ /* 0x000fe40003f44270 */
[----:B0-----:R-:W-:-:S02]  /*cb60*/  FSEL R87, R38, -INF , P1 ;  /* 0xff80000026577808 */ /* 0x001fc40000800000 */
[----:B------:R-:W-:Y:S02]  /*cb70*/  FMNMX.FTZ R42, R105, R42, !PT ;  /* 0x0000002a692a7209 */ /* 0x000fe40007810000 */
[----:B------:R-:W-:Y:S02]  /*cb80*/  ISETP.GT.AND P1, PT, R40, 0x71, PT ;  /* 0x000000712800780c */ /* 0x000fe40003f24270 */
[----:B------:R-:W-:Y:S02]  /*cb90*/  FSEL R111, R82, -INF , P2 ;  /* 0xff800000526f7808 */ /* 0x000fe40001000000 */
[----:B------:R-:W-:Y:S01]  /*cba0*/  FMNMX.FTZ R42, R87, R42, !PT ;  /* 0x0000002a572a7209 */ /* 0x000fe20007810000 */
[----:B------:R-:W-:Y:S01]  /*cbb0*/  FMUL.FTZ R38, R2, R57 ;  /* 0x0000003902267220 */ /* 0x000fe20000410000 */
[----:B------:R-:W-:Y:S02]  /*cbc0*/  ISETP.GT.AND P2, PT, R40, 0x78, PT ;  /* 0x000000782800780c */ /* 0x000fe40003f44270 */
[----:B---3--:R-:W-:-:S02]  /*cbd0*/  FSEL R57, R44, -INF , P1 ;  /* 0xff8000002c397808 */ /* 0x008fc40000800000 */
[----:B------:R-:W-:Y:S02]  /*cbe0*/  FMNMX.FTZ R42, R111, R42, !PT ;  /* 0x0000002a6f2a7209 */ /* 0x000fe40007810000 */
[----:B------:R-:W-:Y:S02]  /*cbf0*/  ISETP.GT.AND P1, PT, R40, 0x79, PT ;  /* 0x000000792800780c */ /* 0x000fe40003f24270 */
[----:B------:R-:W-:Y:S02]  /*cc00*/  FSEL R109, R86, -INF , P2 ;  /* 0xff800000566d7808 */ /* 0x000fe40001000000 */
[----:B------:R-:W-:Y:S02]  /*cc10*/  FMNMX.FTZ R42, R57, R42, !PT ;  /* 0x0000002a392a7209 */ /* 0x000fe40007810000 */
[----:B-1----:R-:W-:Y:S02]  /*cc20*/  FSEL R107, R10, -INF , P1 ;  /* 0xff8000000a6b7808 */ /* 0x002fe40000800000 */
[----:B------:R-:W-:-:S04]  /*cc30*/  FMNMX.FTZ R10, R109, R42, !PT ;  /* 0x0000002a6d0a7209 */ /* 0x000fc80007810000 */
[----:B------:R-:W-:Y:S01]  /*cc40*/  FMNMX.FTZ R10, R107, R10, !PT ;  /* 0x0000000a6b0a7209 */ /* 0x000fe20007810000 */
[----:B------:R-:W-:-:S04]  /*cc50*/  FMUL.FTZ R42, R2, R61 ;  /* 0x0000003d022a7220 */ /* 0x000fc80000410000 */
[----:B------:R-:W0:Y:S04]  /*cc60*/  SHFL.BFLY PT, R61, R10, 0x2, 0x1f ;  /* 0x0c401f000a3d7f89 */ /* 0x000e2800000e0000 */
[----:B------:R-:W1:Y:S01]  /*cc70*/  SHFL.IDX PT, R66, R32, RZ, 0x1c1f ;  /* 0x001c1fff20427589 */ /* 0x000e6200000e0000 */
[----:B0-----:R-:W-:-:S05]  /*cc80*/  FMNMX.FTZ R20, R10, R61, !PT ;  /* 0x0000003d0a147209 */ /* 0x001fca0007810000 */
[----:B------:R-:W0:Y:S01]  /*cc90*/  SHFL.BFLY PT, R65, R20, 0x1, 0x1f ;  /* 0x0c201f0014417f89 */ /* 0x000e2200000e0000 */
[----:B-1----:R-:W-:Y:S01]  /*cca0*/  VIADDMNMX R34, R66, R34, R35, PT ;  /* 0x0000002242227246 */ /* 0x002fe20003800123 */
[----:B------:R-:W-:-:S03]  /*ccb0*/  FMUL.FTZ R48, R2, R68 ;  /* 0x0000004402307220 */ /* 0x000fc60000410000 */
        /* <DEDUP_REMOVED lines=9> */
[----:B------:R-:W-:-:S01]  /*cd50*/  FFMA.FTZ R68, R37, R20, -R62 ;  /* 0x0000001425447223 */ /* 0x000fc2000001083e */
[----:B------:R-:W-:Y:S02]  /*cd60*/  FSEL R37, R3, -INF , P1 ;  /* 0xff80000003257808 */ /* 0x000fe40000800000 */
[----:B------:R-:W-:Y:S02]  /*cd70*/  ISETP.GT.AND P1, PT, R34, 0x9, PT ;  /* 0x000000092200780c */ /* 0x000fe40003f24270 */
[----:B------:R-:W-:-:S02]  /*cd80*/  FSEL R7, R7, -INF , P3 ;  /* 0xff80000007077808 */ /* 0x000fc40001800000 */
[----:B------:R-:W-:Y:S01]  /*cd90*/  FMNMX.FTZ R66, R37, R6, !PT ;  /* 0x0000000625427209 */ /* 0x000fe20007810000 */
[----:B------:R0:W-:Y:S01]  /*cda0*/  MUFU.EX2 R32, R68 ;  /* 0x0000004400207308 */ /* 0x0001e20000000800 */
[----:B------:R-:W-:-:S01]  /*cdb0*/  FFMA.FTZ R41, R41, R20, -R62 ;  /* 0x0000001429297223 */ /* 0x000fc2000001083e */
[C---:B------:R-:W-:Y:S02]  /*cdc0*/  ISETP.GT.AND P2, PT, R34.reuse, 0x10, PT ;  /* 0x000000102200780c */ /* 0x040fe40003f44270 */
[----:B------:R-:W-:Y:S01]  /*cdd0*/  FMNMX.FTZ R66, R7, R66, !PT ;  /* 0x0000004207427209 */ /* 0x000fe20007810000 */
[----:B0-----:R-:W-:Y:S01]  /*cde0*/  FFMA.FTZ R68, R39, R20, -R62 ;  /* 0x0000001427447223 */ /* 0x001fe2000001083e */
[----:B------:R-:W-:Y:S02]  /*cdf0*/  FSEL R39, R11, -INF , P1 ;  /* 0xff8000000b277808 */ /* 0x000fe40000800000 */
[----:B------:R0:W-:Y:S01]  /*ce00*/  MUFU.EX2 R3, R41 ;  /* 0x0000002900037308 */ /* 0x0001e20000000800 */
[----:B------:R-:W-:-:S02]  /*ce10*/  ISETP.GT.AND P1, PT, R34, 0x11, PT ;  /* 0x000000112200780c */ /* 0x000fc40003f24270 */
[----:B------:R-:W-:Y:S02]  /*ce20*/  FMNMX.FTZ R66, R39, R66, !PT ;  /* 0x0000004227427209 */ /* 0x000fe40007810000 */
[----:B------:R-:W-:Y:S02]  /*ce30*/  FSEL R13, R13, -INF , P1 ;  /* 0xff8000000d0d7808 */ /* 0x000fe40000800000 */
[----:B0-----:R-:W-:Y:S02]  /*ce40*/  FSEL R41, R12, -INF , P2 ;  /* 0xff8000000c297808 */ /* 0x001fe40001000000 */
[----:B------:R-:W-:Y:S02]  /*ce50*/  ISETP.GT.AND P2, PT, R34, 0x18, PT ;  /* 0x000000182200780c */ /* 0x000fe40003f44270 */
[----:B------:R-:W-:Y:S01]  /*ce60*/  FMNMX.FTZ R66, R41, R66, !PT ;  /* 0x0000004229427209 */ /* 0x000fe20007810000 */
[----:B------:R-:W-:-:S01]  /*ce70*/  FFMA.FTZ R12, R45, R20, -R62 ;  /* 0x000000142d0c7223 */ /* 0x000fc2000001083e */
[----:B------:R-:W-:-:S02]  /*ce80*/  ISETP.GT.AND P1, PT, R34, 0x19, PT ;  /* 0x000000192200780c */ /* 0x000fc40003f24270 */
[----:B------:R-:W-:Y:S02]  /*ce90*/  FSEL R45, R14, -INF , P2 ;  /* 0xff8000000e2d7808 */ /* 0x000fe40001000000 */
[----:B------:R-:W-:Y:S02]  /*cea0*/  FMNMX.FTZ R66, R13, R66, !PT ;  /* 0x000000420d427209 */ /* 0x000fe40007810000 */
[----:B------:R-:W-:Y:S02]  /*ceb0*/  ISETP.GT.AND P2, PT, R34, 0x20, PT ;  /* 0x000000202200780c */ /* 0x000fe40003f44270 */
[----:B------:R-:W-:Y:S02]  /*cec0*/  FSEL R15, R15, -INF , P1 ;  /* 0xff8000000f0f7808 */ /* 0x000fe40000800000 */
[----:B------:R-:W-:Y:S01]  /*ced0*/  FMNMX.FTZ R66, R45, R66, !PT ;  /* 0x000000422d427209 */ /* 0x000fe20007810000 */
[----:B------:R-:W-:Y:S01]  /*cee0*/  FMUL.FTZ R50, R2, R69 ;  /* 0x0000004502327220 */ /* 0x000fe20000410000 */
[----:B------:R-:W-:-:S02]  /*cef0*/  ISETP.GT.AND P1, PT, R34, 0x21, PT ;  /* 0x000000212200780c */ /* 0x000fc40003f24270 */
[----:B------:R-:W-:Y:S02]  /*cf00*/  FSEL R69, R24, -INF , P2 ;  /* 0xff80000018457808 */ /* 0x000fe40001000000 */
[----:B------:R-:W-:Y:S01]  /*cf10*/  FMNMX.FTZ R66, R15, R66, !PT ;  /* 0x000000420f427209 */ /* 0x000fe20007810000 */
[----:B------:R-:W0:Y:S01]  /*cf20*/  MUFU.TANH R29, R29 ;  /* 0x0000001d001d7308 */ /* 0x000e220000002400 */
[C---:B------:R-:W-:Y:S02]  /*cf30*/  ISETP.GT.AND P2, PT, R34.reuse, 0x28, PT ;  /* 0x000000282200780c */ /* 0x040fe40003f44270 */
[----:B------:R-:W-:Y:S02]  /*cf40*/  FSEL R25, R25, -INF , P1 ;  /* 0xff80000019197808 */ /* 0x000fe40000800000 */
[----:B------:R-:W-:Y:S01]  /*cf50*/  FMNMX.FTZ R66, R69, R66, !PT ;  /* 0x0000004245427209 */ /* 0x000fe20007810000 */
[----:B------:R-:W-:Y:S01]  /*cf60*/  FFMA.FTZ R14, R49, R20, -R62 ;  /* 0x00000014310e7223 */ /* 0x000fe2000001083e */
[----:B------:R-:W-:Y:S01]  /*cf70*/  ISETP.GT.AND P1, PT, R34, 0x29, PT ;  /* 0x000000292200780c */ /* 0x000fe20003f24270 */
[----:B------:R-:W1:Y:S01]  /*cf80*/  MUFU.TANH R30, R30 ;  /* 0x0000001e001e7308 */ /* 0x000e620000002400 */
[----:B------:R-:W-:-:S02]  /*cf90*/  FSEL R49, R26, -INF , P2 ;  /* 0xff8000001a317808 */ /* 0x000fc40001000000 */
[----:B------:R-:W-:Y:S02]  /*cfa0*/  FMNMX.FTZ R66, R25, R66, !PT ;  /* 0x0000004219427209 */ /* 0x000fe40007810000 */
[----:B------:R-:W-:Y:S02]  /*cfb0*/  ISETP.GT.AND P2, PT, R34, 0x30, PT ;  /* 0x000000302200780c */ /* 0x000fe40003f44270 */
[----:B------:R-:W-:Y:S01]  /*cfc0*/  FSEL R27, R27, -INF , P1 ;  /* 0xff8000001b1b7808 */ /* 0x000fe20000800000 */
[----:B------:R-:W3:Y:S01]  /*cfd0*/  MUFU.TANH R31, R31 ;  /* 0x0000001f001f7308 */ /* 0x000ee20000002400 */
[----:B------:R-:W-:Y:S01]  /*cfe0*/  FMNMX.FTZ R66, R49, R66, !PT ;  /* 0x0000004231427209 */ /* 0x000fe20007810000 */
[----:B------:R-:W-:Y:S01]  /*cff0*/  FMUL.FTZ R54, R2, R73 ;  /* 0x0000004902367220 */ /* 0x000fe20000410000 */
[----:B------:R-:W-:Y:S01]  /*d000*/  ISETP.GT.AND P1, PT, R34, 0x31, PT ;  /* 0x000000312200780c */ /* 0x000fe20003f24270 */
[----:B------:R-:W-:Y:S01]  /*d010*/  FMUL.FTZ R40, R2, R60 ;  /* 0x0000003c02287220 */ /* 0x000fe20000410000 */
[----:B------:R-:W-:-:S02]  /*d020*/  FSEL R73, R28, -INF , P2 ;  /* 0xff8000001c497808 */ /* 0x000fc40001000000 */
[----:B------:R-:W-:Y:S01]  /*d030*/  FMNMX.FTZ R66, R27, R66, !PT ;  /* 0x000000421b427209 */ /* 0x000fe20007810000 */
[----:B------:R-:W4:Y:S01]  /*d040*/  MUFU.TANH R33, R33 ;  /* 0x0000002100217308 */ /* 0x000f220000002400 */
[----:B------:R-:W-:Y:S02]  /*d050*/  ISETP.GT.AND P2, PT, R34, 0x38, PT ;  /* 0x000000382200780c */ /* 0x000fe40003f44270 */
[----:B0-----:R-:W-:Y:S02]  /*d060*/  FSEL R29, R29, -INF , P1 ;  /* 0xff8000001d1d7808 */ /* 0x001fe40000800000 */
[----:B------:R-:W-:-:S03]  /*d070*/  FMNMX.FTZ R66, R73, R66, !PT ;  /* 0x0000004249427209 */ /* 0x000fc60007810000 */
[----:B------:R-:W0:Y:S01]  /*d080*/  MUFU.TANH R38, R38 ;  /* 0x0000002600267308 */ /* 0x000e220000002400 */
[----:B------:R-:W-:-:S01]  /*d090*/  FFMA.FTZ R24, R53, R20, -R62 ;  /* 0x0000001435187223 */ /* 0x000fc2000001083e */
[----:B------:R-:W-:Y:S01]  /*d0a0*/  ISETP.GT.AND P1, PT, R34, 0x39, PT ;  /* 0x000000392200780c */ /* 0x000fe20003f24270 */
[----:B------:R-:W-:Y:S01]  /*d0b0*/  FMUL.FTZ R44, R2, R64 ;  /* 0x00000040022c7220 */ /* 0x000fe20000410000 */
[----:B-1----:R-:W-:Y:S02]  /*d0c0*/  FSEL R53, R30, -INF , P2 ;  /* 0xff8000001e357808 */ /* 0x002fe40001000000 */
[----:B------:R-:W-:Y:S02]  /*d0d0*/  FMNMX.FTZ R66, R29, R66, !PT ;  /* 0x000000421d427209 */ /* 0x000fe40007810000 */
[----:B------:R-:W1:Y:S01]  /*d0e0*/  MUFU.TANH R40, R40 ;  /* 0x0000002800287308 */ /* 0x000e620000002400 */
[----:B------:R-:W-:Y:S02]  /*d0f0*/  ISETP.GT.AND P2, PT, R34, 0x40, PT ;  /* 0x000000402200780c */ /* 0x000fe40003f44270 */
[----:B---3--:R-:W-:-:S02]  /*d100*/  FSEL R31, R31, -INF , P1 ;  /* 0xff8000001f1f7808 */ /* 0x008fc40000800000 */
[----:B------:R-:W-:-:S03]  /*d110*/  FMNMX.FTZ R66, R53, R66, !PT ;  /* 0x0000004235427209 */ /* 0x000fc60007810000 */
[----:B------:R-:W3:Y:S01]  /*d120*/  MUFU.TANH R42, R42 ;  /* 0x0000002a002a7308 */ /* 0x000ee20000002400 */
[----:B------:R-:W-:Y:S02]  /*d130*/  ISETP.GT.AND P1, PT, R34, 0x41, PT ;  /* 0x000000412200780c */ /* 0x000fe40003f24270 */
[----:B----4-:R-:W-:Y:S02]  /*d140*/  FSEL R33, R33, -INF , P2 ;  /* 0xff80000021217808 */ /* 0x010fe40001000000 */
[----:B------:R-:W-:-:S03]  /*d150*/  FMNMX.FTZ R66, R31, R66, !PT ;  /* 0x000000421f427209 */ /* 0x000fc60007810000 */
[----:B------:R-:W4:Y:S01]  /*d160*/  MUFU.TANH R44, R44 ;  /* 0x0000002c002c7308 */ /* 0x000f220000002400 */
[----:B------:R-:W-:-:S01]  /*d170*/  FFMA.FTZ R26, R59, R20, -R62 ;  /* 0x000000143b1a7223 */ /* 0x000fc2000001083e */
[----:B------:R-:W-:Y:S02]  /*d180*/  ISETP.GT.AND P2, PT, R34, 0x48, PT ;  /* 0x000000482200780c */ /* 0x000fe40003f44270 */
[----:B0-----:R-:W-:Y:S02]  /*d190*/  FSEL R59, R38, -INF , P1 ;  /* 0xff800000263b7808 */ /* 0x001fe40000800000 */
[----:B------:R-:W-:Y:S02]  /*d1a0*/  FMNMX.FTZ R66, R33, R66, !PT ;  /* 0x0000004221427209 */ /* 0x000fe40007810000 */
[----:B------:R-:W0:Y:S01]  /*d1b0*/  MUFU.TANH R46, R46 ;  /* 0x0000002e002e7308 */ /* 0x000e220000002400 */
[----:B------:R-:W-:Y:S01]  /*d1c0*/  FMUL.FTZ R58, R2, R77 ;  /* 0x0000004d023a7220 */ /* 0x000fe20000410000 */
[----:B------:R-:W-:Y:S01]  /*d1d0*/  ISETP.GT.AND P1, PT, R34, 0x49, PT ;  /* 0x000000492200780c */ /* 0x000fe20003f24270 */
[----:B------:R-:W-:Y:S01]  /*d1e0*/  FMUL.FTZ R52, R2, R72 ;  /* 0x0000004802347220 */ /* 0x000fe20000410000 */
[----:B-1----:R-:W-:-:S02]  /*d1f0*/  FSEL R77, R40, -INF , P2 ;  /* 0xff800000284d7808 */ /* 0x002fc40001000000 */
[----:B------:R-:W-:Y:S02]  /*d200*/  FMNMX.FTZ R66, R59, R66, !PT ;  /* 0x000000423b427209 */ /* 0x000fe40007810000 */
[----:B------:R-:W1:Y:S01]  /*d210*/  MUFU.TANH R48, R48 ;  /* 0x0000003000307308 */ /* 0x000e620000002400 */
[----:B------:R-:W-:Y:S01]  /*d220*/  FMUL.FTZ R61, R2, R81 ;  /* 0x00000051023d7220 */ /* 0x000fe20000410000 */
[----:B------:R-:W-:Y:S01]  /*d230*/  FFMA.FTZ R81, R55, R20, -R62 ;  /* 0x0000001437517223 */ /* 0x000fe2000001083e */
[----:B------:R-:W-:Y:S02]  /*d240*/  ISETP.GT.AND P2, PT, R34, 0x50, PT ;  /* 0x000000502200780c */ /* 0x000fe40003f44270 */
[----:B---3--:R-:W-:Y:S02]  /*d250*/  FSEL R55, R42, -INF , P1 ;  /* 0xff8000002a377808 */ /* 0x008fe40000800000 */
[----:B------:R-:W-:Y:S01]  /*d260*/  FMNMX.FTZ R66, R77, R66, !PT ;  /* 0x000000424d427209 */ /* 0x000fe20007810000 */
[----:B------:R-:W3:Y:S01]  /*d270*/  MUFU.TANH R50, R50 ;  /* 0x0000003200327308 */ /* 0x000ee20000002400 */
[----:B------:R-:W-:Y:S01]  /*d280*/  FMUL.FTZ R65, R2, R85 ;  /* 0x0000005502417220 */ /* 0x000fe20000410000 */
[----:B------:R-:W-:Y:S01]  /*d290*/  ISETP.GT.AND P1, PT, R34, 0x51, PT ;  /* 0x000000512200780c */ /* 0x000fe20003f24270 */
[----:B------:R-:W-:Y:S01]  /*d2a0*/  FMUL.FTZ R56, R2, R76 ;  /* 0x0000004c02387220 */ /* 0x000fe20000410000 */
[----:B----4-:R-:W-:-:S02]  /*d2b0*/  FSEL R85, R44, -INF , P2 ;  /* 0xff8000002c557808 */ /* 0x010fc40001000000 */
[----:B------:R-:W-:Y:S02]  /*d2c0*/  FMNMX.FTZ R66, R55, R66, !PT ;  /* 0x0000004237427209 */ /* 0x000fe40007810000 */
[----:B------:R-:W4:Y:S01]  /*d2d0*/  MUFU.TANH R52, R52 ;  /* 0x0000003400347308 */ /* 0x000f220000002400 */
[----:B------:R-:W-:-:S01]  /*d2e0*/  FFMA.FTZ R28, R67, R20, -R62 ;  /* 0x00000014431c7223 */ /* 0x000fc2000001083e */
[----:B------:R-:W-:Y:S02]  /*d2f0*/  ISETP.GT.AND P2, PT, R34, 0x58, PT ;  /* 0x000000582200780c */ /* 0x000fe40003f44270 */
[----:B0-----:R-:W-:Y:S02]  /*d300*/  FSEL R67, R46, -INF , P1 ;  /* 0xff8000002e437808 */ /* 0x001fe40000800000 */
[----:B------:R-:W-:Y:S02]  /*d310*/  FMNMX.FTZ R66, R85, R66, !PT ;  /* 0x0000004255427209 */ /* 0x000fe40007810000 */
[----:B------:R-:W0:Y:S01]  /*d320*/  MUFU.TANH R54, R54 ;  /* 0x0000003600367308 */ /* 0x000e220000002400 */
[----:B------:R-:W-:Y:S01]  /*d330*/  ISETP.GT.AND P1, PT, R34, 0x59, PT ;  /* 0x000000592200780c */ /* 0x000fe20003f24270 */
[----:B------:R-:W-:Y:S01]  /*d340*/  FMUL.FTZ R60, R2, R80 ;  /* 0x00000050023c7220 */ /* 0x000fe20000410000 */
[----:B-1----:R-:W-:-:S02]  /*d350*/  FSEL R113, R48, -INF , P2 ;  /* 0xff80000030717808 */ /* 0x002fc40001000000 */
[----:B------:R-:W-:-:S03]  /*d360*/  FMNMX.FTZ R66, R67, R66, !PT ;  /* 0x0000004243427209 */ /* 0x000fc60007810000 */
[----:B------:R-:W1:Y:S01]  /*d370*/  MUFU.TANH R56, R56 ;  /* 0x0000003800387308 */ /* 0x000e620000002400 */
[----:B------:R-:W-:Y:S02]  /*d380*/  ISETP.GT.AND P2, PT, R34, 0x60, PT ;  /* 0x000000602200780c */ /* 0x000fe40003f44270 */
[----:B---3--:R-:W-:Y:S02]  /*d390*/  FSEL R115, R50, -INF , P1 ;  /* 0xff80000032737808 */ /* 0x008fe40000800000 */
[----:B------:R-:W-:-:S03]  /*d3a0*/  FMNMX.FTZ R66, R113, R66, !PT ;  /* 0x0000004271427209 */ /* 0x000fc60007810000 */
[----:B------:R-:W3:Y:S01]  /*d3b0*/  MUFU.TANH R58, R58 ;  /* 0x0000003a003a7308 */ /* 0x000ee20000002400 */
[----:B------:R-:W-:Y:S01]  /*d3c0*/  ISETP.GT.AND P1, PT, R34, 0x61, PT ;  /* 0x000000612200780c */ /* 0x000fe20003f24270 */
[----:B------:R-:W-:Y:S01]  /*d3d0*/  FMUL.FTZ R64, R2, R84 ;  /* 0x0000005402407220 */ /* 0x000fe20000410000 */
        /* <DEDUP_REMOVED lines=8> */
[----:B------:R-:W-:Y:S02]  /*d460*/  ISETP.GT.AND P1, PT, R34, 0x69, PT ;  /* 0x000000692200780c */ /* 0x000fe40003f24270 */
[----:B-1----:R-:W-:-:S02]  /*d470*/  FSEL R119, R56, -INF , P2 ;  /* 0xff80000038777808 */ /* 0x002fc40001000000 */
[----:B------:R-:W-:-:S03]  /*d480*/  FMNMX.FTZ R66, R75, R66, !PT ;  /* 0x000000424b427209 */ /* 0x000fc60007810000 */
[----:B------:R-:W1:Y:S01]  /*d490*/  MUFU.TANH R64, R64 ;  /* 0x0000004000407308 */ /* 0x000e620000002400 */
[----:B------:R-:W-:Y:S02]  /*d4a0*/  ISETP.GT.AND P2, PT, R34, 0x70, PT ;  /* 0x000000702200780c */ /* 0x000fe40003f44270 */
[----:B---3--:R-:W-:Y:S02]  /*d4b0*/  FSEL R121, R58, -INF , P1 ;  /* 0xff8000003a797808 */ /* 0x008fe40000800000 */
[----:B------:R-:W-:-:S03]  /*d4c0*/  FMNMX.FTZ R66, R119, R66, !PT ;  /* 0x0000004277427209 */ /* 0x000fc60007810000 */
[----:B------:R-:W3:Y:S01]  /*d4d0*/  MUFU.TANH R65, R65 ;  /* 0x0000004100417308 */ /* 0x000ee20000002400 */
[----:B------:R-:W-:Y:S02]  /*d4e0*/  ISETP.GT.AND P1, PT, R34, 0x71, PT ;  /* 0x000000712200780c */ /* 0x000fe40003f24270 */
[----:B----4-:R-:W-:Y:S02]  /*d4f0*/  FSEL R123, R60, -INF , P2 ;  /* 0xff8000003c7b7808 */ /* 0x010fe40001000000 */
[----:B------:R-:W-:Y:S01]  /*d500*/  FMNMX.FTZ R66, R121, R66, !PT ;  /* 0x0000004279427209 */ /* 0x000fe20007810000 */
[----:B------:R-:W-:Y:S01]  /*d510*/  FFMA.FTZ R38, R91, R20, -R62 ;  /* 0x000000145b267223 */ /* 0x000fe2000001083e */
[----:B------:R-:W-:Y:S02]  /*d520*/  ISETP.GT.AND P2, PT, R34, 0x78, PT ;  /* 0x000000782200780c */ /* 0x000fe40003f44270 */
[----:B0-----:R-:W-:Y:S02]  /*d530*/  FSEL R91, R61, -INF , P1 ;  /* 0xff8000003d5b7808 */ /* 0x001fe40000800000 */
[----:B------:R-:W-:-:S02]  /*d540*/  FMNMX.FTZ R66, R123, R66, !PT ;  /* 0x000000427b427209 */ /* 0x000fc40007810000 */
[----:B------:R-:W-:Y:S02]  /*d550*/  ISETP.GT.AND P1, PT, R34, 0x79, PT ;  /* 0x000000792200780c */ /* 0x000fe40003f24270 */
[----:B-1----:R-:W-:Y:S02]  /*d560*/  FSEL R125, R64, -INF , P2 ;  /* 0xff800000407d7808 */ /* 0x002fe40001000000 */
[----:B------:R-:W-:Y:S02]  /*d570*/  FMNMX.FTZ R66, R91, R66, !PT ;  /* 0x000000425b427209 */ /* 0x000fe40007810000 */
[----:B---3--:R-:W-:Y:S02]  /*d580*/  FSEL R127, R65, -INF , P1 ;  /* 0xff800000417f7808 */ /* 0x008fe40000800000 */
[----:B------:R-:W-:-:S04]  /*d590*/  FMNMX.FTZ R66, R125, R66, !PT ;  /* 0x000000427d427209 */ /* 0x000fc80007810000 */
[----:B------:R-:W-:-:S05]  /*d5a0*/  FMNMX.FTZ R66, R127, R66, !PT ;  /* 0x000000427f427209 */ /* 0x000fca0007810000 */
[----:B------:R-:W0:Y:S02]  /*d5b0*/  SHFL.BFLY PT, R11, R66, 0x2, 0x1f ;  /* 0x0c401f00420b7f89 */ /* 0x000e2400000e0000 */
[----:B0-----:R-:W-:-:S05]  /*d5c0*/  FMNMX.FTZ R50, R66, R11, !PT ;  /* 0x0000000b42327209 */ /* 0x001fca0007810000 */
[----:B------:R-:W0:Y:S01]  /*d5d0*/  SHFL.BFLY PT, R11, R50, 0x1, 0x1f ;  /* 0x0c201f00320b7f89 */ /* 0x000e2200000e0000 */
[----:B------:R-:W-:-:S04]  /*d5e0*/  FFMA.FTZ R36, R36, R20, -R62 ;  /* 0x0000001424247223 */ /* 0x000fc8000001083e */
[----:B------:R-:W1:Y:S01]  /*d5f0*/  MUFU.EX2 R35, R36 ;  /* 0x0000002400237308 */ /* 0x000e620000000800 */
[----:B0-----:R-:W-:-:S04]  /*d600*/  FMNMX.FTZ R11, R50, R11, !PT ;  /* 0x0000000b320b7209 */ /* 0x001fc80007810000 */
[C---:B------:R-:W-:Y:S01]  /*d610*/  FSETP.NEU.FTZ.AND P1, PT, R11.reuse, -INF , PT ;  /* 0xff8000000b00780b */ /* 0x040fe20003f3d000 */
[----:B------:R-:W-:-:S05]  /*d620*/  FFMA.FTZ R52, R11, R20, -8 ;  /* 0xc10000000b347423 */ /* 0x000fca0000010014 */
[----:B------:R-:W-:-:S05]  /*d630*/  FSEL R52, R52, RZ, P1 ;  /* 0x000000ff34347208 */ /* 0x000fca0000800000 */
[-CC-:B------:R-:W-:Y:S01]  /*d640*/  FFMA.FTZ R148, R37, R20.reuse, -R52.reuse ;  /* 0x0000001425947223 */ /* 0x180fe20000010834 */
[----:B------:R-:W-:-:S01]  /*d650*/  FFMA.FTZ R37, R6, R20, -R52 ;  /* 0x0000001406257223 */ /* 0x000fc20000010834 */
[-CC-:B------:R-:W-:Y:S01]  /*d660*/  FFMA.FTZ R6, R7, R20.reuse, -R52.reuse ;  /* 0x0000001407067223 */ /* 0x180fe20000010834 */
[----:B------:R-:W-:-:S03]  /*d670*/  FFMA.FTZ R39, R39, R20, -R52 ;  /* 0x0000001427277223 */ /* 0x000fc60000010834 */
[----:B------:R-:W-:Y:S01]  /*d680*/  MUFU.EX2 R148, R148 ;  /* 0x0000009400947308 */ /* 0x000fe20000000800 */
[----:B------:R-:W-:-:S07]  /*d690*/  FFMA.FTZ R150, R41, R20, -R52 ;  /* 0x0000001429967223 */ /* 0x000fce0000010834 */
[----:B------:R-:W0:Y:S01]  /*d6a0*/  MUFU.EX2 R37, R37 ;  /* 0x0000002500257308 */ /* 0x000e220000000800 */
[----:B------:R-:W-:-:S01]  /*d6b0*/  FFMA.FTZ R43, R43, R20, -R62 ;  /* 0x000000142b2b7223 */ /* 0x000fc2000001083e */
[----:B------:R-:W-:-:S06]  /*d6c0*/  FFMA.FTZ R7, R13, R20, -R52 ;  /* 0x000000140d077223 */ /* 0x000fcc0000010834 */
[----:B------:R-:W3:Y:S08]  /*d6d0*/  MUFU.EX2 R6, R6 ;  /* 0x0000000600067308 */ /* 0x000ef00000000800 */
[----:B------:R-:W4:Y:S01]  /*d6e0*/  MUFU.EX2 R36, R68 ;  /* 0x0000004400247308 */ /* 0x000f220000000800 */
[----:B------:R-:W-:-:S01]  /*d6f0*/  FFMA.FTZ R41, R45, R20, -R52 ;  /* 0x000000142d297223 */ /* 0x000fc20000010834 */
[----:B-1----:R-:W-:-:S06]  /*d700*/  FADD.FTZ R60, R32, R35 ;  /* 0x00000023203c7221 */ /* 0x002fcc0000010000 */
[----:B------:R-:W1:Y:S01]  /*d710*/  MUFU.EX2 R39, R39 ;  /* 0x0000002700277308 */ /* 0x000e620000000800 */
[----:B------:R-:W-:-:S01]  /*d720*/  FFMA.FTZ R47, R47, R20, -R62 ;  /* 0x000000142f2f7223 */ /* 0x000fc2000001083e */
[----:B------:R-:W-:-:S06]  /*d730*/  FFMA.FTZ R13, R25, R20, -R52 ;  /* 0x00000014190d7223 */ /* 0x000fcc0000010834 */
[----:B------:R-:W5:Y:S01]  /*d740*/  MUFU.EX2 R12, R12 ;  /* 0x0000000c000c7308 */ /* 0x000f620000000800 */
[----:B------:R-:W-:-:S01]  /*d750*/  FFMA.FTZ R25, R49, R20, -R52 ;  /* 0x0000001431197223 */ /* 0x000fc20000010834 */
[-CC-:B------:R-:W-:Y:S01]  /*d760*/  FFMA.FTZ R56, R27, R20.reuse, -R52.reuse ;  /* 0x000000141b387223 */ /* 0x180fe20000010834 */
[----:B------:R-:W-:-:S05]  /*d770*/  FFMA.FTZ R27, R53, R20, -R52 ;  /* 0x00000014351b7223 */ /* 0x000fca0000010834 */
[----:B------:R-:W2:Y:S01]  /*d780*/  MUFU.EX2 R150, R150 ;  /* 0x0000009600967308 */ /* 0x000ea20000000800 */
[----:B0-----:R-:W-:-:S01]  /*d790*/  FADD.FTZ R49, R148, R37 ;  /* 0x0000002594317221 */ /* 0x001fc20000010000 */
[-C--:B------:R-:W-:Y:S01]  /*d7a0*/  FFMA.FTZ R34, R79, R20.reuse, -R62 ;  /* 0x000000144f227223 */ /* 0x080fe2000001083e */
[----:B------:R-:W-:-:S05]  /*d7b0*/  FFMA.FTZ R54, R15, R20, -R52 ;  /* 0x000000140f367223 */ /* 0x000fca0000010834 */
[----:B------:R-:W0:Y:S01]  /*d7c0*/  MUFU.EX2 R43, R43 ;  /* 0x0000002b002b7308 */ /* 0x000e220000000800 */
[----:B------:R-:W-:-:S01]  /*d7d0*/  FADD.FTZ R53, R3, R60 ;  /* 0x0000003c03357221 */ /* 0x000fc20000010000 */
[-CC-:B------:R-:W-:Y:S01]  /*d7e0*/  FFMA.FTZ R61, R89, R20.reuse, -R62.reuse ;  /* 0x00000014593d7223 */ /* 0x180fe2000001083e */
[----:B------:R-:W-:-:S01]  /*d7f0*/  FFMA.FTZ R79, R93, R20, -R62 ;  /* 0x000000145d4f7223 */ /* 0x000fc2000001083e */
[----:B------:R-:W-:-:S04]  /*d800*/  FFMA.FTZ R51, R51, R20, -R62 ;  /* 0x0000001433337223 */ /* 0x000fc8000001083e */
[----:B------:R-:W0:Y:S01]  /*d810*/  MUFU.EX2 R7, R7 ;  /* 0x0000000700077308 */ /* 0x000e220000000800 */
[----:B------:R-:W-:-:S01]  /*d820*/  FFMA.FTZ R63, R63, R20, -R62 ;  /* 0x000000143f3f7223 */ /* 0x000fc2000001083e */
[-CC-:B------:R-:W-:Y:S01]  /*d830*/  FFMA.FTZ R71, R71, R20.reuse, -R62.reuse ;  /* 0x0000001447477223 */ /* 0x180fe2000001083e */
[----:B------:R-:W-:-:S01]  /*d840*/  FFMA.FTZ R40, R97, R20, -R62 ;  /* 0x0000001461287223 */ /* 0x000fc2000001083e */
[-CC-:B------:R-:W-:Y:S01]  /*d850*/  FFMA.FTZ R65, R95, R20.reuse, -R62.reuse ;  /* 0x000000145f417223 */ /* 0x180fe2000001083e */
[----:B------:R-:W-:-:S03]  /*d860*/  FFMA.FTZ R42, R99, R20, -R62 ;  /* 0x00000014632a7223 */ /* 0x000fc6000001083e */
        /* <DEDUP_REMOVED lines=11> */
[----:B---3--:R-:W-:-:S01]  /*d920*/  FADD.FTZ R62, R6, R49 ;  /* 0x00000031063e7221 */ /* 0x008fc20000010000 */
[----:B------:R-:W-:Y:S01]  /*d930*/  FFMA.FTZ R144, R69, R20, -R52 ;  /* 0x0000001445907223 */ /* 0x000fe20000010834 */
[----:B----4-:R-:W-:-:S05]  /*d940*/  FADD.FTZ R53, R36, R53 ;  /* 0x0000003524357221 */ /* 0x010fca0000010000 */
[----:B------:R-:W3:Y:S01]  /*d950*/  MUFU.EX2 R47, R47 ;  /* 0x0000002f002f7308 */ /* 0x000ee20000000800 */
[----:B-1----:R-:W-:-:S01]  /*d960*/  FADD.FTZ R49, R39, R62 ;  /* 0x0000003e27317221 */ /* 0x002fc20000010000 */
[----:B-----5:R-:W-:-:S06]  /*d970*/  FADD.FTZ R64, R12, R53 ;  /* 0x000000350c407221 */ /* 0x020fcc0000010000 */
[----:B------:R-:W1:Y:S01]  /*d980*/  MUFU.EX2 R54, R54 ;  /* 0x0000003600367308 */ /* 0x000e620000000800 */
[----:B--2---:R-:W-:-:S01]  /*d990*/  FADD.FTZ R62, R150, R49 ;  /* 0x00000031963e7221 */ /* 0x004fc20000010000 */
[----:B0-----:R-:W-:-:S06]  /*d9a0*/  FADD.FTZ R49, R43, R64 ;  /* 0x000000402b317221 */ /* 0x001fcc0000010000 */
[----:B------:R-:W0:Y:S01]  /*d9b0*/  MUFU.EX2 R24, R24 ;  /* 0x0000001800187308 */ /* 0x000e220000000800 */
[----:B------:R-:W-:-:S01]  /*d9c0*/  FADD.FTZ R62, R7, R62 ;  /* 0x0000003e073e7221 */ /* 0x000fc20000010000 */
[----:B------:R-:W-:-:S06]  /*d9d0*/  FADD.FTZ R64, R14, R49 ;  /* 0x000000310e407221 */ /* 0x000fcc0000010000 */
[----:B------:R-:W2:Y:S08]  /*d9e0*/  MUFU.EX2 R144, R144 ;  /* 0x0000009000907308 */ /* 0x000eb00000000800 */
[----:B------:R-:W4:Y:S01]  /*d9f0*/  MUFU.EX2 R51, R51 ;  /* 0x0000003300337308 */ /* 0x000f220000000800 */
[----:B------:R-:W-:-:S01]  /*da00*/  FADD.FTZ R49, R41, R62 ;  /* 0x0000003e29317221 */ /* 0x000fc20000010000 */
[----:B------:R-:W-:-:S06]  /*da10*/  FFMA.FTZ R146, R73, R20, -R52 ;  /* 0x0000001449927223 */ /* 0x000fcc0000010834 */
[----:B------:R-:W5:Y:S01]  /*da20*/  MUFU.EX2 R13, R13 ;  /* 0x0000000d000d7308 */ /* 0x000f620000000800 */
[----:B---3--:R-:W-:-:S07]  /*da30*/  FADD.FTZ R53, R47, R64 ;  /* 0x000000402f357221 */ /* 0x008fce0000010000 */
[----:B------:R-:W3:Y:S01]  /*da40*/  MUFU.EX2 R26, R26 ;  /* 0x0000001a001a7308 */ /* 0x000ee20000000800 */
[----:B-1----:R-:W-:-:S01]  /*da50*/  FADD.FTZ R49, R54, R49 ;  /* 0x0000003136317221 */ /* 0x002fc20000010000 */
[----:B------:R-:W-:-:S06]  /*da60*/  FFMA.FTZ R15, R29, R20, -R52 ;  /* 0x000000141d0f7223 */ /* 0x000fcc0000010834 */
[----:B------:R-:W1:Y:S01]  /*da70*/  MUFU.EX2 R25, R25 ;  /* 0x0000001900197308 */ /* 0x000e620000000800 */
[----:B0-----:R-:W-:-:S07]  /*da80*/  FADD.FTZ R64, R24, R53 ;  /* 0x0000003518407221 */ /* 0x001fce0000010000 */
[----:B------:R-:W0:Y:S01]  /*da90*/  MUFU.EX2 R81, R81 ;  /* 0x0000005100517308 */ /* 0x000e220000000800 */
[----:B--2---:R-:W-:-:S01]  /*daa0*/  FADD.FTZ R62, R144, R49 ;  /* 0x00000031903e7221 */ /* 0x004fc20000010000 */
[----:B----4-:R-:W-:-:S06]  /*dab0*/  FADD.FTZ R49, R51, R64 ;  /* 0x0000004033317221 */ /* 0x010fcc0000010000 */
[----:B------:R-:W2:Y:S08]  /*dac0*/  MUFU.EX2 R56, R56 ;  /* 0x0000003800387308 */ /* 0x000eb00000000800 */
[----:B------:R-:W4:Y:S01]  /*dad0*/  MUFU.EX2 R28, R28 ;  /* 0x0000001c001c7308 */ /* 0x000f220000000800 */
[----:B------:R-:W-:Y:S01]  /*dae0*/  F2FP.SATFINITE.E4M3.F32.PACK_AB_MERGE_C R151, R47, R14, RZ ;  /* 0x0000000e2f97723e */ /* 0x000fe200048070ff */
[----:B-----5:R-:W-:-:S06]  /*daf0*/  FADD.FTZ R62, R13, R62 ;  /* 0x0000003e0d3e7221 */ /* 0x020fcc0000010000 */
[----:B------:R-:W5:Y:S01]  /*db00*/  MUFU.EX2 R146, R146 ;  /* 0x0000009200927308 */ /* 0x000f620000000800 */
[----:B------:R-:W-:-:S01]  /*db10*/  FFMA.FTZ R58, R31, R20, -R52 ;  /* 0x000000141f3a7223 */ /* 0x000fc20000010834 */
[----:B---3--:R-:W-:-:S06]  /*db20*/  FADD.FTZ R14, R26, R49 ;  /* 0x000000311a0e7221 */ /* 0x008fcc0000010000 */
[----:B------:R-:W3:Y:S01]  /*db30*/  MUFU.EX2 R63, R63 ;  /* 0x0000003f003f7308 */ /* 0x000ee20000000800 */
[----:B------:R-:W-:Y:S01]  /*db40*/  F2FP.SATFINITE.E4M3.F32.PACK_AB_MERGE_C R47, R39, R6, RZ ;  /* 0x00000006272f723e */ /* 0x000fe200048070ff */
[----:B-1----:R-:W-:Y:S01]  /*db50*/  FADD.FTZ R39, R25, R62 ;  /* 0x0000003e19277221 */ /* 0x002fe20000010000 */
[----:B------:R-:W-:-:S05]  /*db60*/  F2FP.SATFINITE.E4M3.F32.PACK_AB_MERGE_C R54, R54, R41, RZ ;  /* 0x000000293636723e */ /* 0x000fca00048070ff */
[----:B------:R-:W1:Y:S01]  /*db70*/  MUFU.EX2 R15, R15 ;  /* 0x0000000f000f7308 */ /* 0x000e620000000800 */
[----:B------:R-:W-:-:S01]  /*db80*/  FFMA.FTZ R140, R33, R20, -R52 ;  /* 0x00000014218c7223 */ /* 0x000fc20000010834 */
[----:B0-----:R-:W-:-:S06]  /*db90*/  FADD.FTZ R41, R81, R14 ;  /* 0x0000000e51297221 */ /* 0x001fcc0000010000 */
[----:B------:R-:W0:Y:S01]  /*dba0*/  MUFU.EX2 R30, R30 ;  /* 0x0000001e001e7308 */ /* 0x000e220000000800 */
[----:B------:R-:W-:Y:S01]  /*dbb0*/  F2FP.SATFINITE.E4M3.F32.PACK_AB_MERGE_C R149, R36, R3, RZ ;  /* 0x000000032495723e */ /* 0x000fe200048070ff */
[----:B--2---:R-:W-:-:S06]  /*dbc0*/  FADD.FTZ R39, R56, R39 ;  /* 0x0000002738277221 */ /* 0x004fcc0000010000 */
[----:B------:R-:W-:Y:S01]  /*dbd0*/  MUFU.EX2 R71, R71 ;  /* 0x0000004700477308 */ /* 0x000fe20000000800 */
[----:B------:R-:W-:-:S01]  /*dbe0*/  FFMA.FTZ R29, R59, R20, -R52 ;  /* 0x000000143b1d7223 */ /* 0x000fc20000010834 */
[----:B----4-:R-:W-:-:S06]  /*dbf0*/  FADD.FTZ R36, R28, R41 ;  /* 0x000000291c247221 */ /* 0x010fcc0000010000 */
[----:B------:R-:W2:Y:S01]  /*dc00*/  MUFU.EX2 R27, R27 ;  /* 0x0000001b001b7308 */ /* 0x000ea20000000800 */
[----:B------:R-:W-:Y:S01]  /*dc10*/  F2FP.SATFINITE.E4M3.F32.PACK_AB_MERGE_C R49, R56, R25, RZ ;  /* 0x000000193831723e */ /* 0x000fe200048070ff */
[----:B-----5:R-:W-:-:S06]  /*dc20*/  FADD.FTZ R14, R146, R39 ;  /* 0x00000027920e7221 */ /* 0x020fcc0000010000 */
[----:B------:R-:W4:Y:S01]  /*dc30*/  MUFU.EX2 R58, R58 ;  /* 0x0000003a003a7308 */ /* 0x000f220000000800 */
[----:B------:R-:W-:-:S01]  /*dc40*/  FFMA.FTZ R31, R77, R20, -R52 ;  /* 0x000000144d1f7223 */ /* 0x000fc20000010834 */
[----:B---3--:R-:W-:-:S06]  /*dc50*/  FADD.FTZ R25, R63, R36 ;  /* 0x000000243f197221 */ /* 0x008fcc0000010000 */
[----:B------:R-:W3:Y:S01]  /*dc60*/  MUFU.EX2 R38, R38 ;  /* 0x0000002600267308 */ /* 0x000ee20000000800 */
[----:B------:R-:W-:Y:S01]  /*dc70*/  F2FP.SATFINITE.E4M3.F32.PACK_AB_MERGE_C R151, R43, R12, R151 ;  /* 0x0000000c2b97723e */ /* 0x000fe20004807097 */
[----:B-1----:R-:W-:-:S06]  /*dc80*/  FADD.FTZ R14, R15, R14 ;  /* 0x0000000e0f0e7221 */ /* 0x002fcc0000010000 */
[----:B------:R-:W1:Y:S01]  /*dc90*/  MUFU.EX2 R140, R140 ;  /* 0x0000008c008c7308 */ /* 0x000e620000000800 */
[----:B0-----:R-:W-:-:S07]  /*dca0*/  FADD.FTZ R12, R30, R25 ;  /* 0x000000191e0c7221 */ /* 0x001fce0000010000 */
[----:B------:R-:W0:Y:S01]  /*dcb0*/  MUFU.EX2 R61, R61 ;  /* 0x0000003d003d7308 */ /* 0x000e220000000800 */
[----:B------:R-:W-:-:S01]  /*dcc0*/  FFMA.FTZ R55, R55, R20, -R52 ;  /* 0x0000001437377223 */ /* 0x000fc20000010834 */
[----:B--2---:R-:W-:Y:S01]  /*dcd0*/  FADD.FTZ R25, R27, R14 ;  /* 0x0000000e1b197221 */ /* 0x004fe20000010000 */
[----:B------:R-:W-:-:S05]  /*dce0*/  F2FP.SATFINITE.E4M3.F32.PACK_AB_MERGE_C R147, R71, R30, RZ ;  /* 0x0000001e4793723e */ /* 0x000fca00048070ff */
[----:B------:R-:W2:Y:S01]  /*dcf0*/  MUFU.EX2 R29, R29 ;  /* 0x0000001d001d7308 */ /* 0x000ea20000000800 */
[----:B------:R-:W-:Y:S01]  /*dd00*/  PRMT R33, R102, 0x654, R0 ;  /* 0x0000065466217816 */ /* 0x000fe20000000000 */
[----:B------:R-:W-:Y:S01]  /*dd10*/  FFMA.FTZ R142, R85, R20, -R52 ;  /* 0x00000014558e7223 */ /* 0x000fe20000010834 */
[----:B------:R-:W-:-:S05]  /*dd20*/  FADD.FTZ R71, R71, R12 ;  /* 0x0000000c47477221 */ /* 0x000fca0000010000 */
[----:B------:R-:W5:Y:S01]  /*dd30*/  MUFU.EX2 R34, R34 ;  /* 0x0000002200227308 */ /* 0x000f620000000800 */
[----:B------:R-:W-:Y:S01]  /*dd40*/  F2FP.SATFINITE.E4M3.F32.PACK_AB_MERGE_C R145, R81, R26, RZ ;  /* 0x0000001a5191723e */ /* 0x000fe200048070ff */
[----:B----4-:R-:W-:Y:S01]  /*dd50*/  FADD.FTZ R25, R58, R25 ;  /* 0x000000193a197221 */ /* 0x010fe20000010000 */
[----:B------:R4:W-:Y:S05]  /*dd60*/  SYNCS.ARRIVE.TRANS64.RED.A1T0 RZ, [R33+URZ], RZ ;  /* 0x000000ff21ff79a7 */ /* 0x0009ea000810043f */
[----:B------:R-:W-:Y:S01]  /*dd70*/  MUFU.EX2 R79, R79 ;  /* 0x0000004f004f7308 */ /* 0x000fe20000000800 */
[----:B---3--:R-:W-:-:S07]  /*dd80*/  FADD.FTZ R26, R38, R71 ;  /* 0x00000047261a7221 */ /* 0x008fce0000010000 */
[----:B------:R-:W3:Y:S01]  /*dd90*/  MUFU.EX2 R31, R31 ;  /* 0x0000001f001f7308 */ /* 0x000ee20000000800 */
[----:B----4-:R-:W-:-:S01]  /*dda0*/  FFMA.FTZ R33, R67, R20, -R52 ;  /* 0x0000001443217223 */ /* 0x010fc20000010834 */
[----:B------:R-:W-:Y:S01]  /*ddb0*/  F2FP.SATFINITE.E4M3.F32.PACK_AB_MERGE_C R150, R7, R150, R54 ;  /* 0x000000960796723e */ /* 0x000fe20004807036 */
[----:B-1----:R-:W-:-:S05]  /*ddc0*/  FADD.FTZ R14, R140, R25 ;  /* 0x000000198c0e7221 */ /* 0x002fca0000010000 */
[----:B------:R-:W1:Y:S01]  /*ddd0*/  MUFU.EX2 R0, R55 ;  /* 0x0000003700007308 */ /* 0x000e620000000800 */
[----:B0-----:R-:W-:-:S01]  /*dde0*/  FADD.FTZ R7, R61, R26 ;  /* 0x0000001a3d077221 */ /* 0x001fc20000010000 */
[----:B------:R-:W-:-:S06]  /*ddf0*/  FFMA.FTZ R45, R113, R20, -R52 ;  /* 0x00000014712d7223 */ /* 0x000fcc0000010834 */
[----:B------:R-:W0:Y:S01]  /*de00*/  MUFU.EX2 R40, R40 ;  /* 0x0000002800287308 */ /* 0x000e220000000800 */
[----:B------:R-:W-:Y:S01]  /*de10*/  F2FP.SATFINITE.E4M3.F32.PACK_AB_MERGE_C R145, R51, R24, R145 ;  /* 0x000000183391723e */ /* 0x000fe20004807091 */
[----:B--2---:R-:W-:-:S06]  /*de20*/  FADD.FTZ R14, R29, R14 ;  /* 0x0000000e1d0e7221 */ /* 0x004fcc0000010000 */
[----:B------:R-:W2:Y:S01]  /*de30*/  MUFU.EX2 R142, R142 ;  /* 0x0000008e008e7308 */ /* 0x000ea20000000800 */
[----:B------:R-:W-:-:S01]  /*de40*/  FFMA.FTZ R60, R115, R20, -R52 ;  /* 0x00000014733c7223 */ /* 0x000fc20000010834 */
[----:B-----5:R-:W-:-:S06]  /*de50*/  FADD.FTZ R24, R34, R7 ;  /* 0x0000000722187221 */ /* 0x020fcc0000010000 */
[----:B------:R-:W4:Y:S01]  /*de60*/  MUFU.EX2 R65, R65 ;  /* 0x0000004100417308 */ /* 0x000f220000000800 */
[----:B---3--:R-:W-:-:S01]  /*de70*/  FADD.FTZ R7, R31, R14 ;  /* 0x0000000e1f077221 */ /* 0x008fc20000010000 */
[C---:B------:R-:W-:Y:S01]  /*de80*/  F2FP.SATFINITE.E4M3.F32.PACK_AB_MERGE_C R141, R79.reuse, R34, RZ ;  /* 0x000000224f8d723e */ /* 0x040fe200048070ff */
[----:B------:R-:W-:-:S05]  /*de90*/  FADD.FTZ R79, R79, R24 ;  /* 0x000000184f4f7221 */ /* 0x000fca0000010000 */
[----:B------:R-:W-:Y:S08]  /*dea0*/  MUFU.EX2 R42, R42 ;  /* 0x0000002a002a7308 */ /* 0x000ff00000000800 */
[----:B------:R-:W3:Y:S01]  /*deb0*/  MUFU.EX2 R33, R33 ;  /* 0x0000002100217308 */ /* 0x000ee20000000800 */
[----:B------:R-:W-:-:S01]  /*dec0*/  FFMA.FTZ R117, R117, R20, -R52 ;  /* 0x0000001475757223 */ /* 0x000fc20000010834 */
[----:B------:R-:W-:Y:S01]  /*ded0*/  F2FP.SATFINITE.E4M3.F32.PACK_AB_MERGE_C R27, R58, R27, RZ ;  /* 0x0000001b3a1b723e */ /* 0x000fe200048070ff */
[----:B-1----:R-:W-:-:S05]  /*dee0*/  FADD.FTZ R7, R0, R7 ;  /* 0x0000000700077221 */ /* 0x002fca0000010000 */
[----:B------:R-:W1:Y:S01]  /*def0*/  MUFU.EX2 R83, R83 ;  /* 0x0000005300537308 */ /* 0x000e620000000800 */
[----:B0-----:R-:W-:-:S07]  /*df00*/  FADD.FTZ R14, R40, R79 ;  /* 0x0000004f280e7221 */ /* 0x001fce0000010000 */
[----:B------:R-:W0:Y:S01]  /*df10*/  MUFU.EX2 R45, R45 ;  /* 0x0000002d002d7308 */ /* 0x000e220000000800 */
[----:B------:R-:W-:Y:S01]  /*df20*/  F2FP.SATFINITE.E4M3.F32.PACK_AB_MERGE_C R31, R0, R31, RZ ;  /* 0x0000001f001f723e */ /* 0x000fe200048070ff */
[----:B------:R-:W-:Y:S01]  /*df30*/  FFMA.FTZ R75, R75, R20, -R52 ;  /* 0x000000144b4b7223 */ /* 0x000fe20000010834 */
[----:B------:R-:W-:-:S05]  /*df40*/  F2FP.SATFINITE.E4M3.F32.PACK_AB_MERGE_C R146, R15, R146, R27 ;  /* 0x000000920f92723e */ /* 0x000fca000480701b */
[----:B------:R-:W5:Y:S01]  /*df50*/  MUFU.EX2 R60, R60 ;  /* 0x0000003c003c7308 */ /* 0x000f620000000800 */
[----:B--2---:R-:W-:-:S01]  /*df60*/  FADD.FTZ R0, R142, R7 ;  /* 0x000000078e007221 */ /* 0x004fc20000010000 */
[----:B------:R-:W-:Y:S01]  /*df70*/  FFMA.FTZ R119, R119, R20, -R52 ;  /* 0x0000001477777223 */ /* 0x000fe20000010834 */
[----:B------:R-:W2:Y:S05]  /*df80*/  @P4 LDC R15, c[0x0][0x44c] ;  /* 0x00011300ff0f4b82 */ /* 0x000eaa0000000800 */
[----:B------:R-:W5:Y:S01]  /*df90*/  MUFU.EX2 R44, R44 ;  /* 0x0000002c002c7308 */ /* 0x000f620000000800 */
[----:B----4-:R-:W-:-:S01]  /*dfa0*/  FADD.FTZ R7, R65, R14 ;  /* 0x0000000e41077221 */ /* 0x010fc20000010000 */
[----:B------:R-:W-:Y:S01]  /*dfb0*/  FFMA.FTZ R121, R121, R20, -R52 ;  /* 0x0000001479797223 */ /* 0x000fe20000010834 */
[----:B---3--:R-:W-:-:S01]  /*dfc0*/  FADD.FTZ R0, R33, R0 ;  /* 0x0000000021007221 */ /* 0x008fc20000010000 */
[----:B------:R-:W3:Y:S04]  /*dfd0*/  @P4 LDC R24, c[0x0][0x450] ;  /* 0x00011400ff184b82 */ /* 0x000ee80000000800 */
[----:B------:R-:W-:Y:S01]  /*dfe0*/  MUFU.EX2 R89, R89 ;  /* 0x0000005900597308 */ /* 0x000fe20000000800 */
[----:B------:R-:W-:-:S07]  /*dff0*/  FADD.FTZ R14, R42, R7 ;  /* 0x000000072a0e7221 */ /* 0x000fce0000010000 */
[----:B------:R-:W4:Y:S01]  /*e000*/  MUFU.EX2 R3, R117 ;  /* 0x0000007500037308 */ /* 0x000f220000000800 */
[----:B-1----:R-:W-:Y:S01]  /*e010*/  F2FP.SATFINITE.E4M3.F32.PACK_AB_MERGE_C R143, R83, R42, RZ ;  /* 0x0000002a538f723e */ /* 0x002fe200048070ff */
[----:B0-----:R-:W-:-:S06]  /*e020*/  FADD.FTZ R7, R45, R0 ;  /* 0x000000002d077221 */ /* 0x001fcc0000010000 */
[----:B------:R-:W-:Y:S01]  /*e030*/  MUFU.EX2 R46, R46 ;  /* 0x0000002e002e7308 */ /* 0x000fe20000000800 */
[----:B------:R-:W-:-:S07]  /*e040*/  FADD.FTZ R83, R83, R14 ;  /* 0x0000000e53537221 */ /* 0x000fce0000010000 */
[----:B------:R-:W0:Y:S01]  /*e050*/  MUFU.EX2 R87, R87 ;  /* 0x0000005700577308 */ /* 0x000e220000000800 */
[----:B------:R-:W-:-:S07]  /*e060*/  FFMA.FTZ R123, R123, R20, -R52 ;  /* 0x000000147b7b7223 */ /* 0x000fce0000010834 */
[----:B------:R-:W1:Y:S01]  /*e070*/  MUFU.EX2 R6, R75 ;  /* 0x0000004b00067308 */ /* 0x000e620000000800 */
[C---:B-----5:R-:W-:Y:S01]  /*e080*/  F2FP.SATFINITE.E4M3.F32.PACK_AB_MERGE_C R45, R60.reuse, R45, RZ ;  /* 0x0000002d3c2d723e */ /* 0x060fe200048070ff */
[----:B------:R-:W-:-:S06]  /*e090*/  FADD.FTZ R60, R60, R7 ;  /* 0x000000073c3c7221 */ /* 0x000fcc0000010000 */
[----:B------:R-:W-:Y:S01]  /*e0a0*/  MUFU.EX2 R119, R119 ;  /* 0x0000007700777308 */ /* 0x000fe20000000800 */
[----:B------:R-:W-:-:S07]  /*e0b0*/  FADD.FTZ R14, R44, R83 ;  /* 0x000000532c0e7221 */ /* 0x000fce0000010000 */
[----:B------:R-:W5:Y:S01]  /*e0c0*/  MUFU.EX2 R12, R121 ;  /* 0x00000079000c7308 */ /* 0x000f620000000800 */
[----:B------:R-:W-:Y:S01]  /*e0d0*/  F2FP.SATFINITE.E4M3.F32.PACK_AB_MERGE_C R144, R13, R144, R49 ;  /* 0x000000900d90723e */ /* 0x000fe20004807031 */
[----:B----4-:R-:W-:Y:S01]  /*e0e0*/  FADD.FTZ R7, R3, R60 ;  /* 0x0000003c03077221 */ /* 0x010fe20000010000 */
[----:B------:R-:W-:-:S05]  /*e0f0*/  FADD.FTZ R13, R89, R14 ;  /* 0x0000000e590d7221 */ /* 0x000fca0000010000 */
[----:B------:R-:W4:Y:S01]  /*e100*/  MUFU.EX2 R48, R48 ;  /* 0x0000003000307308 */ /* 0x000f220000000800 */
[----:B0-----:R-:W-:Y:S01]  /*e110*/  F2FP.SATFINITE.E4M3.F32.PACK_AB_MERGE_C R137, R87, R46, RZ ;  /* 0x0000002e5789723e */ /* 0x001fe200048070ff */
[----:B-1----:R-:W-:Y:S01]  /*e120*/  FADD.FTZ R14, R6, R7 ;  /* 0x00000007060e7221 */ /* 0x002fe20000010000 */
[----:B------:R-:W-:-:S05]  /*e130*/  FADD.FTZ R46, R46, R13 ;  /* 0x0000000d2e2e7221 */ /* 0x000fca0000010000 */
[----:B------:R-:W-:Y:S08]  /*e140*/  MUFU.EX2 R57, R57 ;  /* 0x0000003900397308 */ /* 0x000ff00000000800 */
[----:B------:R-:W0:Y:S01]  /*e150*/  MUFU.EX2 R123, R123 ;  /* 0x0000007b007b7308 */ /* 0x000e220000000800 */
[----:B-----5:R-:W-:Y:S01]  /*e160*/  F2FP.SATFINITE.E4M3.F32.PACK_AB_MERGE_C R136, R12, R119, RZ ;  /* 0x000000770c88723e */ /* 0x020fe200048070ff */
[----:B------:R-:W-:-:S06]  /*e170*/  FADD.FTZ R119, R119, R14 ;  /* 0x0000000e77777221 */ /* 0x000fcc0000010000 */
[----:B------:R-:W-:Y:S01]  /*e180*/  MUFU.EX2 R50, R50 ;  /* 0x0000003200327308 */ /* 0x000fe20000000800 */
[----:B------:R-:W-:-:S01]  /*e190*/  FADD.FTZ R87, R87, R46 ;  /* 0x0000002e57577221 */ /* 0x000fc20000010000 */
[----:B--2---:R-:W-:-:S06]  /*e1a0*/  @P4 IMAD.HI.U32 R7, R100, R15, RZ ;  /* 0x0000000f64074227 */ /* 0x004fcc00078e00ff */
[----:B------:R-:W1:Y:S01]  /*e1b0*/  MUFU.EX2 R93, R93 ;  /* 0x0000005d005d7308 */ /* 0x000e620000000800 */
[----:B------:R-:W-:Y:S01]  /*e1c0*/  F2FP.SATFINITE.E4M3.F32.PACK_AB_MERGE_C R136, R6, R3, R136 ;  /* 0x000000030688723e */ /* 0x000fe20004807088 */
[----:B------:R-:W-:Y:S01]  /*e1d0*/  FADD.FTZ R12, R12, R119 ;  /* 0x000000770c0c7221 */ /* 0x000fe20000010000 */
[----:B------:R-:W-:Y:S02]  /*e1e0*/  IMAD.MOV.U32 R13, RZ, RZ, R100 ;  /* 0x000000ffff0d7224 */ /* 0x000fe400078e0064 */
[----:B----4-:R-:W-:Y:S01]  /*e1f0*/  FADD.FTZ R6, R48, R87 ;  /* 0x0000005730067221 */ /* 0x010fe20000010000 */
[----:B---3--:R-:W-:Y:S01]  /*e200*/  @P4 SHF.R.U32.HI R13, RZ, R24, R7 ;  /* 0x00000018ff0d4219 */ /* 0x008fe20000011607 */
[-CC-:B------:R-:W-:Y:S01]  /*e210*/  FFMA.FTZ R91, R91, R20.reuse, -R52.reuse ;  /* 0x000000145b5b7223 */ /* 0x180fe20000010834 */
[----:B------:R-:W-:-:S01]  /*e220*/  FFMA.FTZ R125, R125, R20, -R52 ;  /* 0x000000147d7d7223 */ /* 0x000fc20000010834 */
[----:B------:R-:W-:Y:S01]  /*e230*/  FFMA.FTZ R52, R127, R20, -R52 ;  /* 0x000000147f347223 */ /* 0x000fe20000010834 */
[----:B0-----:R-:W-:-:S01]  /*e240*/  FADD.FTZ R3, R123, R12 ;  /* 0x0000000c7b037221 */ /* 0x001fc20000010000 */
[----:B------:R-:W-:Y:S01]  /*e250*/  FADD.FTZ R7, R57, R6 ;  /* 0x0000000639077221 */ /* 0x000fe20000010000 */
[----:B------:R-:W-:-:S02]  /*e260*/  IADD3 R12, R13, R96, -R98 ;  /* 0x000000600d0c7210 */ /* 0x000fc40007ffe862 */
[----:B------:R-:W-:Y:S01]  /*e270*/  MUFU.EX2 R125, R125 ;  /* 0x0000007d007d7308 */ /* 0x000fe20000000800 */
[----:B-1----:R-:W-:Y:S01]  /*e280*/  F2FP.SATFINITE.E4M3.F32.PACK_AB_MERGE_C R6, R93, R50, RZ ;  /* 0x000000325d06723e */ /* 0x002fe200048070ff */
[----:B------:R-:W-:Y:S01]  /*e290*/  FADD.FTZ R50, R50, R7 ;  /* 0x0000000732327221 */ /* 0x000fe20000010000 */
[----:B------:R-:W-:-:S05]  /*e2a0*/  SHF.R.S32.HI R7, RZ, 0x1f, R12 ;  /* 0x0000001fff077819 */ /* 0x000fca000001140c */
[----:B------:R-:W0:Y:S01]  /*e2b0*/  MUFU.EX2 R52, R52 ;  /* 0x0000003400347308 */ /* 0x000e220000000800 */
[----:B------:R-:W-:-:S07]  /*e2c0*/  LEA.HI R7, R7, R12, RZ, 0x7 ;  /* 0x0000000c07077211 */ /* 0x000fce00078f38ff */
[----:B------:R-:W1:Y:S01]  /*e2d0*/  MUFU.EX2 R0, R91 ;  /* 0x0000005b00007308 */ /* 0x000e620000000800 */
[----:B------:R-:W-:Y:S01]  /*e2e0*/  SHF.R.S32.HI R7, RZ, 0x7, R7 ;  /* 0x00000007ff077819 */ /* 0x000fe20000011407 */
[----:B------:R-:W-:-:S03]  /*e2f0*/  VIADD R15, R88, 0xfffffffe ;  /* 0xfffffffe580f7836 */ /* 0x000fc60000000000 */
[----:B------:R-:W-:-:S04]  /*e300*/  VIMNMX R155, RZ, R7, !PT ;  /* 0x00000007ff9b7248 */ /* 0x000fc80007fe0100 */
[----:B------:R-:W-:Y:S02]  /*e310*/  ISETP.GE.AND P1, PT, R15, R155, PT ;  /* 0x0000009b0f00720c */ /* 0x000fe40003f26270 */
[----:B0-----:R-:W-:-:S04]  /*e320*/  F2FP.SATFINITE.E4M3.F32.PACK_AB_MERGE_C R138, R52, R125, RZ ;  /* 0x0000007d348a723e */ /* 0x001fc800048070ff */
[C---:B-1----:R-:W-:Y:S01]  /*e330*/  F2FP.SATFINITE.E4M3.F32.PACK_AB_MERGE_C R138, R0.reuse, R123, R138 ;  /* 0x0000007b008a723e */ /* 0x042fe2000480708a */
[----:B------:R-:W-:-:S01]  /*e340*/  FADD.FTZ R0, R0, R3 ;  /* 0x0000000300007221 */ /* 0x000fc20000010000 */
[----:B------:R-:W-:Y:S03]  /*e350*/  BSSY B0, `(.L_x_12767) ;  /* 0x000031d000007945 */ /* 0x000fe60003800000 */
        /* <DEDUP_REMOVED lines=37> */
[----:B------:R-:W-:Y:S01]  /*e5b0*/  BSSY B1, `(.L_x_12768) ;  /* 0x00002f6000017945 */ /* 0x000fe20003800000 */
[----:B------:R-:W-:Y:S01]  /*e5c0*/  MOV R12, R10 ;  /* 0x0000000a000c7202 */ /* 0x000fe20000000f00 */
[----:B------:R-:W-:Y:S02]  /*e5d0*/  IMAD.MOV.U32 R13, RZ, RZ, R11 ;  /* 0x000000ffff0d7224 */ /* 0x000fe400078e000b */
[----:B------:R-:W-:Y:S02]  /*e5e0*/  IMAD.MOV.U32 R7, RZ, RZ, R23 ;  /* 0x000000ffff077224 */ /* 0x000fe400078e0017 */
[----:B------:R-:W-:Y:S02]  /*e5f0*/  IMAD.MOV.U32 R6, RZ, RZ, R22 ;  /* 0x000000ffff067224 */ /* 0x000fe400078e0016 */
[----:B------:R-:W-:-:S07]  /*e600*/  IMAD.MOV.U32 R135, RZ, RZ, RZ ;  /* 0x000000ffff877224 */ /* 0x000fce00078e00ff */
.L_x_12781:
[----:B------:R-:W-:-:S04]  /*e610*/  ISETP.NE.AND P1, PT, R6, 0x1, PT ;  /* 0x000000010600780c */ /* 0x000fc80003f25270 */
[----:B------:R-:W-:-:S04]  /*e620*/  SEL R10, RZ, 0x1, P1 ;  /* 0x00000001ff0a7807 */ /* 0x000fc80000800000 */
[----:B------:R-:W-:Y:S01]  /*e630*/  LOP3.LUT R23, R7, R10, RZ, 0x3c, !PT ;  /* 0x0000000a07177212 */ /* 0x000fe200078e3cff */
[----:B------:R-:W-:Y:S06]  /*e640*/  @!P0 BRA `(.L_x_12769) ;  /* 0x0000000000048947 */ /* 0x000fec0003800000 */
[----:B------:R-:W-:Y:S01]  /*e650*/  BPT.TRAP 0x1 ;  /* 0x000000040000795c */ /* 0x000fe20000300000 */
.L_x_12769:
        /* <DEDUP_REMOVED lines=8> */
.L_x_12770:
[----:B------:R-:W-:Y:S01]  /*e6e0*/  BSSY B2, `(.L_x_12771) ;  /* 0x0000006000027945 */ /* 0x000fe20003800000 */
[----:B------:R-:W-:Y:S02]  /*e6f0*/  IMAD R24, R22, 0x300, R21 ;  /* 0x0000030016187824 */ /* 0x000fe400078e0215 */
[----:B------:R-:W-:Y:S01]  /*e700*/  IMAD.MOV.U32 R25, RZ, RZ, -0x3ffffff0 ;  /* 0xc0000010ff197424 */ /* 0x000fe200078e00ff */
[----:B-1----:R-:W-:Y:S06]  /*e710*/  @P1 BRA `(.L_x_12772) ;  /* 0x0000000000081947 */ /* 0x002fec0003800000 */
[----:B------:R-:W1:Y:S02]  /*e720*/  SYNCS.PHASECHK.TRANS64.TRYWAIT P1, [R20+URZ+0x19c30], R11 ;  /* 0x019c300b140075a7 */ /* 0x000e64000802017f */
[----:B-1----:R-:W-:Y:S05]  /*e730*/  @!P1 BRA `(.L_x_12773) ;  /* 0x000000fc00ec9947 */ /* 0x002fea0003800000 */
.L_x_12772:
[----:B------:R-:W-:Y:S05]  /*e740*/  BSYNC B2 ;  /* 0x0000000000027941 */ /* 0x000fea0003800000 */
.L_x_12771:
[C---:B------:R-:W-:Y:S01]  /*e750*/  R2UR UR6, R24.reuse ;  /* 0x00000000180672ca */ /* 0x040fe200000e0000 */
[----:B------:R-:W-:Y:S01]  /*e760*/  VIADD R10, R24, 0x100 ;  /* 0x00000100180a7836 */ /* 0x000fe20000000000 */
[----:B------:R-:W-:Y:S01]  /*e770*/  R2UR UR7, R25 ;  /* 0x00000000190772ca */ /* 0x000fe200000e0000 */
[----:B------:R-:W-:Y:S01]  /*e780*/  IMAD.MOV.U32 R25, RZ, RZ, -0x3ffffff0 ;  /* 0xc0000010ff197424 */ /* 0x000fe200078e00ff */
[----:B------:R-:W-:Y:S01]  /*e790*/  R2UR UR4, R4 ;  /* 0x00000000040472ca */ /* 0x000fe200000e0000 */
[----:B01----:R-:W-:Y:S01]  /*e7a0*/  IMAD.MOV.U32 R11, RZ, RZ, -0x3ffffff0 ;  /* 0xc0000010ff0b7424 */ /* 0x003fe200078e00ff */
[----:B------:R-:W-:Y:S02]  /*e7b0*/  R2UR UR5, R5 ;  /* 0x00000000050572ca */ /* 0x000fe400000e0000 */
[----:B------:R-:W-:Y:S02]  /*e7c0*/  IADD3 R24, R24, 0x200, RZ ;  /* 0x0000020018187810 */ /* 0x000fe40007ffe0ff */
[----:B------:R-:W-:-:S02]  /*e7d0*/  R2UR UR15, R25 ;  /* 0x00000000190f72ca */ /* 0x000fc400000e0000 */
[----:B------:R-:W-:Y:S02]  /*e7e0*/  R2UR UR14, R24 ;  /* 0x00000000180e72ca */ /* 0x000fe400000e0000 */
[----:B------:R-:W-:Y:S01]  /*e7f0*/  WARPGROUP.ARRIVE ;  /* 0x00000000000079c5 */ /* 0x000fe20000000000 */
[----:B------:R-:W-:Y:S02]  /*e800*/  R2UR UR10, R10 ;  /* 0x000000000a0a72ca */ /* 0x000fe400000e0000 */
[----:B------:R-:W-:Y:S02]  /*e810*/  R2UR UR11, R11 ;  /* 0x000000000b0b72ca */ /* 0x000fe400000e0000 */
[----:B------:R-:W-:Y:S01]  /*e820*/  R2UR UR8, R152 ;  /* 0x00000000980872ca */ /* 0x000fe200000e0000 */
[----:B------:R-:W-:Y:S01]  /*e830*/  QGMMA.64x128x32.F32.E4M3.E4M3 R24, gdesc[UR4], RZ, !UPT, gsb0 ;  /* 0x01e00000041879f3 */ /* 0x000fe2000c0008ff */
[----:B------:R-:W-:Y:S02]  /*e840*/  R2UR UR9, R153 ;  /* 0x00000000990972ca */ /* 0x000fe400000e0000 */
        /* <DEDUP_REMOVED lines=11> */
.L_x_12774:
[----:B------:R-:W-:Y:S01]  /*e900*/  SHF.L.U32 R7, R7, 0x1f, RZ ;  /* 0x0000001f07077819 */ /* 0x000fe200000006ff */
[----:B------:R-:W-:-:S04]  /*e910*/  IMAD R14, R6, 0x8, R18 ;  /* 0x00000008060e7824 */ /* 0x000fc800078e0212 */
[----:B------:R0:W1:Y:S01]  /*e920*/  SYNCS.PHASECHK.TRANS64.TRYWAIT P1, [R14+URZ+0x19c50], R7 ;  /* 0x019c50070e0075a7 */ /* 0x000062000802017f */
[----:B------:R-:W-:Y:S05]  /*e930*/  @!P0 BRA `(.L_x_12775) ;  /* 0x0000000000048947 */ /* 0x000fea0003800000 */
[----:B------:R-:W-:Y:S01]  /*e940*/  BPT.TRAP 0x1 ;  /* 0x000000040000795c */ /* 0x000fe20000300000 */
.L_x_12775:
[----:B------:R-:W-:Y:S04]  /*e950*/  BSSY B2, `(.L_x_12776) ;  /* 0x0000004000027945 */ /* 0x000fe80003800000 */
[----:B-1----:R-:W-:Y:S05]  /*e960*/  @P1 BRA `(.L_x_12777) ;  /* 0x0000000000081947 */ /* 0x002fea0003800000 */
[----:B------:R-:W1:Y:S02]  /*e970*/  SYNCS.PHASECHK.TRANS64.TRYWAIT P1, [R14+URZ+0x19c50], R7 ;  /* 0x019c50070e0075a7 */ /* 0x000e64000802017f */
[----:B-1----:R-:W-:Y:S05]  /*e980*/  @!P1 BRA `(.L_x_12778) ;  /* 0x000000fc006c9947 */ /* 0x002fea0003800000 */
.L_x_12777:
[----:B------:R-:W-:Y:S05]  /*e990*/  BSYNC B2 ;  /* 0x0000000000027941 */ /* 0x000fea0003800000 */
.L_x_12776:
        /* <DEDUP_REMOVED lines=16> */
[----:B------:R-:W-:Y:S01]  /*eaa0*/  VIADD R6, R6, 0x6 ;  /* 0x0000000606067836 */ /* 0x000fe20000000000 */
[----:B------:R-:W-:Y:S01]  /*eab0*/  MOV R11, 0x40000040 ;  /* 0x40000040000b7802 */ /* 0x000fe20000000f00 */
[----:B------:R-:W-:Y:S02]  /*eac0*/  WARPGROUP.DEPBAR.LE gsb0, 0x0 ;  /* 0x00008000000079c5 */ /* 0x000fe40000010000 */
[----:B------:R-:W-:-:S08]  /*ead0*/  WARPGROUP.ARRIVE ;  /* 0x00000000000079c5 */ /* 0x000fd00000000000 */
        /* <DEDUP_REMOVED lines=14> */
.L_x_12779:
[----:B------:R-:W2:Y:S01]  /*ebc0*/  LDL R11, [R1+0x28] ;  /* 0x00002800010b7983 */ /* 0x000ea20000100800 */
[----:B------:R-:W0:Y:S03]  /*ebd0*/  LDC R7, c[0x0][0x448] ;  /* 0x00011200ff077b82 */ /* 0x000e260000000800 */
[----:B------:R-:W2:Y:S04]  /*ebe0*/  LDL R6, [R1+0x3c] ;  /* 0x00003c0001067983 */ /* 0x000ea80000100800 */
[----:B------:R-:W3:Y:S04]  /*ebf0*/  LDL R139, [R1+0x38] ;  /* 0x00003800018b7983 */ /* 0x000ee80000100800 */
[----:B------:R-:W4:Y:S04]  /*ec00*/  LDL R138, [R1+0x30] ;  /* 0x00003000018a7983 */ /* 0x000f280000100800 */
[----:B------:R-:W4:Y:S04]  /*ec10*/  LDL R137, [R1+0x2c] ;  /* 0x00002c0001897983 */ /* 0x000f280000100800 */
[----:B------:R-:W5:Y:S01]  /*ec20*/  LDL R136, [R1+0xc] ;  /* 0x00000c0001887983 */ /* 0x000f620000100800 */
[----:B0-----:R-:W-:-:S13]  /*ec30*/  ISETP.NE.AND P1, PT, R7, 0x1, PT ;  /* 0x000000010700780c */ /* 0x001fda0003f25270 */
[----:B------:R-:W0:Y:S08]  /*ec40*/  @P1 LDC R10, c[0x0][0x44c] ;  /* 0x00011300ff0a1b82 */ /* 0x000e300000000800 */
[----:B------:R-:W1:Y:S01]  /*ec50*/  @P1 LDC R7, c[0x0][0x450] ;  /* 0x00011400ff071b82 */ /* 0x000e620000000800 */
[----:B------:R-:W-:Y:S01]  /*ec60*/  FMUL.FTZ R80, R2, R80 ;  /* 0x0000005002507220 */ /* 0x000fe20000410000 */
[----:B------:R-:W-:-:S02]  /*ec70*/  VIADD R20, R20, 0x19c40 ;  /* 0x00019c4014147836 */ /* 0x000fc40000000000 */
[----:B------:R-:W-:Y:S01]  /*ec80*/  FMUL.FTZ R85, R2, R85 ;  /* 0x0000005502557220 */ /* 0x000fe20000410000 */
[----:B--2---:R-:W-:Y:S02]  /*ec90*/  IMAD.IADD R6, R6, 0x1, R11 ;  /* 0x0000000106067824 */ /* 0x004fe400078e020b */
[----:B------:R-:W-:Y:S02]  /*eca0*/  FMUL.FTZ R11, R2, R26 ;  /* 0x0000001a020b7220 */ /* 0x000fe40000410000 */
[----:B0-----:R-:W-:-:S04]  /*ecb0*/  @P1 IMAD.HI.U32 R10, R6, R10, RZ ;  /* 0x0000000a060a1227 */ /* 0x001fc800078e00ff */
        /* <DEDUP_REMOVED lines=24> */
[----:B------:R-:W0:Y:S01]  /*ee40*/  SHFL.IDX PT, R74, R6, RZ, 0x1c1f ;  /* 0x001c1fff064a7589 */ /* 0x000e2200000e0000 */
[C---:B------:R-:W-:Y:S01]  /*ee50*/  FMUL.FTZ R64, R2.reuse, R68 ;  /* 0x0000004402407220 */ /* 0x040fe20000410000 */
[C---:B------:R-:W-:Y:S01]  /*ee60*/  FMUL.FTZ R68, R2.reuse, R72 ;  /* 0x0000004802447220 */ /* 0x040fe20000410000 */
[----:B------:R-:W-:-:S02]  /*ee70*/  FMUL.FTZ R72, R2, R77 ;  /* 0x0000004d02487220 */ /* 0x000fc40000410000 */
[----:B------:R1:W2:Y:S01]  /*ee80*/  SHFL.IDX PT, R77, R6, 0x1, 0x1c1f ;  /* 0x003c1f00064d7f89 */ /* 0x0002a200000e0000 */
[C---:B------:R-:W-:Y:S01]  /*ee90*/  FMUL.FTZ R10, R2.reuse, R25 ;  /* 0x00000019020a7220 */ /* 0x040fe20000410000 */
[----:B-1----:R1:W-:Y:S01]  /*eea0*/  MUFU.TANH R6, R80 ;  /* 0x0000005000067308 */ /* 0x0023e20000002400 */
[----:B------:R-:W-:Y:S01]  /*eeb0*/  FMUL.FTZ R25, R2, R29 ;  /* 0x0000001d02197220 */ /* 0x000fe20000410000 */
[----:B-1----:R-:W-:-:S04]  /*eec0*/  IMAD.MOV.U32 R80, RZ, RZ, -0x80 ;  /* 0xffffff80ff507424 */ /* 0x002fc800078e00ff */
[----:B------:R-:W-:Y:S02]  /*eed0*/  IMAD R80, R15, R80, 0x1 ;  /* 0x000000010f507424 */ /* 0x000fe400078e0250 */
[C---:B------:R-:W-:Y:S01]  /*eee0*/  FMUL.FTZ R29, R2.reuse, R33 ;  /* 0x00000021021d7220 */ /* 0x040fe20000410000 */
[----:B------:R-:W-:Y:S01]  /*eef0*/  FMUL.FTZ R33, R2, R37 ;  /* 0x0000002502217220 */ /* 0x000fe20000410000 */
[----:B---3--:R-:W-:Y:S01]  /*ef00*/  IMAD R80, R139, -0x2, R80 ;  /* 0xfffffffe8b507824 */ /* 0x008fe200078e0250 */
[----:B------:R-:W1:Y:S01]  /*ef10*/  MUFU.TANH R24, R24 ;  /* 0x0000001800187308 */ /* 0x000e620000002400 */
[----:B-----5:R-:W-:Y:S01]  /*ef20*/  PRMT R20, R136, 0x654, R20 ;  /* 0x0000065488147816 */ /* 0x020fe20000000014 */
[C---:B------:R-:W-:Y:S02]  /*ef30*/  FMUL.FTZ R37, R2.reuse, R41 ;  /* 0x0000002902257220 */ /* 0x040fe40000410000 */
[----:B----4-:R-:W-:Y:S01]  /*ef40*/  IADD3 R80, -R137, R80, R138 ;  /* 0x0000005089507210 */ /* 0x010fe20007ffe18a */
[----:B------:R-:W-:-:S03]  /*ef50*/  FMUL.FTZ R41, R2, R45 ;  /* 0x0000002d02297220 */ /* 0x000fc60000410000 */
[----:B------:R-:W3:Y:S01]  /*ef60*/  MUFU.TANH R7, R7 ;  /* 0x0000000700077308 */ /* 0x000ee20000002400 */
[C---:B------:R-:W-:Y:S01]  /*ef70*/  FMUL.FTZ R45, R2.reuse, R49 ;  /* 0x00000031022d7220 */ /* 0x040fe20000410000 */
[----:B------:R-:W-:Y:S01]  /*ef80*/  FMUL.FTZ R49, R2, R53 ;  /* 0x0000003502317220 */ /* 0x000fe20000410000 */
[----:B0-----:R-:W-:Y:S01]  /*ef90*/  IMAD.IADD R74, R80, 0x1, R74 ;  /* 0x00000001504a7824 */ /* 0x001fe200078e024a */
[----:B------:R0:W-:Y:S04]  /*efa0*/  SYNCS.ARRIVE.TRANS64.RED.A1T0 RZ, [R20+URZ], RZ ;  /* 0x000000ff14ff79a7 */ /* 0x0001e8000810043f */
[----:B------:R-:W4:Y:S01]  /*efb0*/  MUFU.TANH R10, R10 ;  /* 0x0000000a000a7308 */ /* 0x000f220000002400 */
[----:B------:R-:W-:-:S07]  /*efc0*/  FMUL.FTZ R53, R2, R57 ;  /* 0x0000003902357220 */ /* 0x000fce0000410000 */
[----:B------:R-:W5:Y:S01]  /*efd0*/  MUFU.TANH R33, R33 ;  /* 0x0000002100217308 */ /* 0x000f620000002400 */
[C---:B0-----:R-:W-:Y:S01]  /*efe0*/  FMUL.FTZ R20, R2.reuse, R27 ;  /* 0x0000001b02147220 */ /* 0x041fe20000410000 */
[C---:B------:R-:W-:Y:S01]  /*eff0*/  FMUL.FTZ R27, R2.reuse, R31 ;  /* 0x0000001f021b7220 */ /* 0x040fe20000410000 */
[----:B------:R-:W-:-:S05]  /*f000*/  FMUL.FTZ R31, R2, R35 ;  /* 0x00000023021f7220 */ /* 0x000fca0000410000 */
[----:B------:R-:W0:Y:S01]  /*f010*/  MUFU.TANH R25, R25 ;  /* 0x0000001900197308 */ /* 0x000e220000002400 */
[----:B------:R-:W-:Y:S01]  /*f020*/  FMUL.FTZ R35, R2, R39 ;  /* 0x0000002702237220 */ /* 0x000fe20000410000 */
[----:B------:R-:W-:-:S06]  /*f030*/  ISETP.GT.AND P4, PT, R74, 0x8, PT ;  /* 0x000000084a00780c */ /* 0x000fcc0003f84270 */
[----:B------:R-:W2:Y:S01]  /*f040*/  MUFU.TANH R28, R28 ;  /* 0x0000001c001c7308 */ /* 0x000ea20000002400 */
[----:B------:R-:W-:-:S07]  /*f050*/  FMUL.FTZ R39, R2, R43 ;  /* 0x0000002b02277220 */ /* 0x000fce0000410000 */
[----:B------:R-:W2:Y:S01]  /*f060*/  MUFU.TANH R29, R29 ;  /* 0x0000001d001d7308 */ /* 0x000ea20000002400 */
[----:B------:R-:W-:-:S07]  /*f070*/  FMUL.FTZ R43, R2, R47 ;  /* 0x0000002f022b7220 */ /* 0x000fce0000410000 */
[----:B------:R-:W2:Y:S01]  /*f080*/  MUFU.TANH R32, R32 ;  /* 0x0000002000207308 */ /* 0x000ea20000002400 */
[C---:B------:R-:W-:Y:S01]  /*f090*/  FMUL.FTZ R47, R2.reuse, R51 ;  /* 0x00000033022f7220 */ /* 0x040fe20000410000 */
[----:B------:R-:W-:-:S06]  /*f0a0*/  FMUL.FTZ R57, R2, R61 ;  /* 0x0000003d02397220 */ /* 0x000fcc0000410000 */
[----:B------:R-:W2:Y:S01]  /*f0b0*/  MUFU.TANH R44, R44 ;  /* 0x0000002c002c7308 */ /* 0x000ea20000002400 */
[----:B------:R-:W-:Y:S01]  /*f0c0*/  ISETP.GT.AND P2, PT, R74, RZ, PT ;  /* 0x000000ff4a00720c */ /* 0x000fe20003f44270 */
[----:B------:R-:W-:Y:S01]  /*f0d0*/  FMUL.FTZ R51, R2, R55 ;  /* 0x0000003702337220 */ /* 0x000fe20000410000 */
[----:B------:R-:W-:Y:S01]  /*f0e0*/  ISETP.GT.AND P3, PT, R74, 0x1, PT ;  /* 0x000000014a00780c */ /* 0x000fe20003f64270 */
[----:B------:R-:W-:-:S04]  /*f0f0*/  FMUL.FTZ R61, R2, R65 ;  /* 0x00000041023d7220 */ /* 0x000fc80000410000 */
[----:B------:R-:W2:Y:S01]  /*f100*/  MUFU.TANH R36, R36 ;  /* 0x0000002400247308 */ /* 0x000ea20000002400 */
[----:B-1----:R-:W-:Y:S01]  /*f110*/  FSEL R24, R24, -INF , P4 ;  /* 0xff80000018187808 */ /* 0x002fe20002000000 */
[----:B------:R-:W-:Y:S01]  /*f120*/  FMUL.FTZ R55, R2, R59 ;  /* 0x0000003b02377220 */ /* 0x000fe20000410000 */
[----:B------:R-:W-:-:S05]  /*f130*/  ISETP.GT.AND P4, PT, R74, 0x19, PT ;  /* 0x000000194a00780c */ /* 0x000fca0003f84270 */
[----:B------:R-:W1:Y:S01]  /*f140*/  MUFU.TANH R37, R37 ;  /* 0x0000002500257308 */ /* 0x000e620000002400 */
[----:B------:R-:W-:-:S07]  /*f150*/  FMUL.FTZ R59, R2, R63 ;  /* 0x0000003f023b7220 */ /* 0x000fce0000410000 */
[----:B------:R-:W1:Y:S01]  /*f160*/  MUFU.TANH R40, R40 ;  /* 0x0000002800287308 */ /* 0x000e620000002400 */
[----:B------:R-:W-:-:S07]  /*f170*/  FMUL.FTZ R63, R2, R67 ;  /* 0x00000043023f7220 */ /* 0x000fce0000410000 */
[----:B------:R-:W1:Y:S01]  /*f180*/  MUFU.TANH R41, R41 ;  /* 0x0000002900297308 */ /* 0x000e620000002400 */
[----:B---3--:R-:W-:Y:S01]  /*f190*/  FSEL R7, R7, -INF , P2 ;  /* 0xff80000007077808 */ /* 0x008fe20001000000 */
[----:B------:R-:W-:Y:S01]  /*f1a0*/  FMUL.FTZ R65, R2, R69 ;  /* 0x0000004502417220 */ /* 0x000fe20000410000 */
[----:B----4-:R-:W-:-:S05]  /*f1b0*/  FSEL R10, R10, -INF , P3 ;  /* 0xff8000000a0a7808 */ /* 0x010fca0001800000 */
[----:B------:R-:W3:Y:S01]  /*f1c0*/  MUFU.TANH R53, R53 ;  /* 0x0000003500357308 */ /* 0x000ee20000002400 */
[----:B------:R-:W-:Y:S01]  /*f1d0*/  FMUL.FTZ R67, R2, R71 ;  /* 0x0000004702437220 */ /* 0x000fe20000410000 */
[----:B------:R-:W-:Y:S01]  /*f1e0*/  ISETP.GT.AND P5, PT, R74, 0x9, PT ;  /* 0x000000094a00780c */ /* 0x000fe20003fa4270 */
[----:B------:R-:W-:Y:S01]  /*f1f0*/  FMUL.FTZ R69, R2, R73 ;  /* 0x0000004902457220 */ /* 0x000fe20000410000 */
[----:B------:R-:W-:-:S04]  /*f200*/  ISETP.GT.AND P1, PT, R74, 0x10, PT ;  /* 0x000000104a00780c */ /* 0x000fc80003f24270 */
[----:B------:R-:W4:Y:S01]  /*f210*/  MUFU.TANH R45, R45 ;  /* 0x0000002d002d7308 */ /* 0x000f220000002400 */
[----:B------:R-:W-:Y:S01]  /*f220*/  ISETP.GT.AND P2, PT, R74, 0x11, PT ;  /* 0x000000114a00780c */ /* 0x000fe20003f44270 */
[----:B------:R-:W-:Y:S01]  /*f230*/  FMUL.FTZ R71, R2, R76 ;  /* 0x0000004c02477220 */ /* 0x000fe20000410000 */
[----:B------:R-:W-:-:S05]  /*f240*/  ISETP.GT.AND P3, PT, R74, 0x18, PT ;  /* 0x000000184a00780c */ /* 0x000fca0003f64270 */
[----:B------:R-:W4:Y:S01]  /*f250*/  MUFU.TANH R48, R48 ;  /* 0x0000003000307308 */ /* 0x000f220000002400 */
[----:B-----5:R-:W-:Y:S02]  /*f260*/  FSEL R33, R33, -INF , P4 ;  /* 0xff80000021217808 */ /* 0x020fe40002000000 */
[----:B------:R-:W-:-:S05]  /*f270*/  ISETP.GT.AND P4, PT, R74, 0x30, PT ;  /* 0x000000304a00780c */ /* 0x000fca0003f84270 */
[----:B------:R-:W5:Y:S01]  /*f280*/  MUFU.TANH R49, R49 ;  /* 0x0000003100317308 */ /* 0x000f620000002400 */
[----:B0-----:R-:W-:-:S07]  /*f290*/  FSEL R25, R25, -INF , P5 ;  /* 0xff80000019197808 */ /* 0x001fce0002800000 */
[----:B------:R-:W0:Y:S01]  /*f2a0*/  MUFU.TANH R52, R52 ;  /* 0x0000003400347308 */ /* 0x000e220000002400 */
[----:B--2---:R-:W-:Y:S02]  /*f2b0*/  FSEL R28, R28, -INF , P1 ;  /* 0xff8000001c1c7808 */ /* 0x004fe40000800000 */
[----:B------:R-:W-:-:S05]  /*f2c0*/  FSEL R29, R29, -INF , P2 ;  /* 0xff8000001d1d7808 */ /* 0x000fca0001000000 */
[----:B------:R-:W2:Y:S01]  /*f2d0*/  MUFU.TANH R64, R64 ;  /* 0x0000004000407308 */ /* 0x000ea20000002400 */
[----:B------:R-:W-:Y:S02]  /*f2e0*/  FSEL R32, R32, -INF , P3 ;  /* 0xff80000020207808 */ /* 0x000fe40001800000 */
[C---:B------:R-:W-:Y:S02]  /*f2f0*/  ISETP.GT.AND P5, PT, R74.reuse, 0x20, PT ;  /* 0x000000204a00780c */ /* 0x040fe40003fa4270 */
[----:B------:R-:W-:-:S03]  /*f300*/  ISETP.GT.AND P1, PT, R74, 0x21, PT ;  /* 0x000000214a00780c */ /* 0x000fc60003f24270 */
[----:B------:R-:W2:Y:S01]  /*f310*/  MUFU.TANH R56, R56 ;  /* 0x0000003800387308 */ /* 0x000ea20000002400 */
[C---:B------:R-:W-:Y:S02]  /*f320*/  ISETP.GT.AND P2, PT, R74.reuse, 0x28, PT ;  /* 0x000000284a00780c */ /* 0x040fe40003f44270 */
[----:B------:R-:W-:-:S05]  /*f330*/  ISETP.GT.AND P3, PT, R74, 0x29, PT ;  /* 0x000000294a00780c */ /* 0x000fca0003f64270 */
[----:B------:R-:W2:Y:S01]  /*f340*/  MUFU.TANH R57, R57 ;  /* 0x0000003900397308 */ /* 0x000ea20000002400 */
[----:B------:R-:W-:Y:S02]  /*f350*/  FSEL R44, R44, -INF , P4 ;  /* 0xff8000002c2c7808 */ /* 0x000fe40002000000 */
[----:B------:R-:W-:-:S05]  /*f360*/  ISETP.GT.AND P4, PT, R74, 0x41, PT ;  /* 0x000000414a00780c */ /* 0x000fca0003f84270 */
[----:B------:R-:W2:Y:S01]  /*f370*/  MUFU.TANH R60, R60 ;  /* 0x0000003c003c7308 */ /* 0x000ea20000002400 */
[----:B------:R-:W-:-:S07]  /*f380*/  FSEL R36, R36, -INF , P5 ;  /* 0xff80000024247808 */ /* 0x000fce0002800000 */
[----:B------:R-:W2:Y:S01]  /*f390*/  MUFU.TANH R61, R61 ;  /* 0x0000003d003d7308 */ /* 0x000ea20000002400 */
[----:B-1----:R-:W-:Y:S02]  /*f3a0*/  FSEL R37, R37, -INF , P1 ;  /* 0xff80000025257808 */ /* 0x002fe40000800000 */
[----:B------:R-:W-:-:S05]  /*f3b0*/  FSEL R40, R40, -INF , P2 ;  /* 0xff80000028287808 */ /* 0x000fca0001000000 */
[----:B------:R-:W1:Y:S01]  /*f3c0*/  MUFU.TANH R72, R72 ;  /* 0x0000004800487308 */ /* 0x000e620000002400 */
[----:B------:R-:W-:Y:S02]  /*f3d0*/  FSEL R41, R41, -INF , P3 ;  /* 0xff80000029297808 */ /* 0x000fe40001800000 */
[C---:B------:R-:W-:Y:S02]  /*f3e0*/  ISETP.GT.AND P5, PT, R74.reuse, 0x31, PT ;  /* 0x000000314a00780c */ /* 0x040fe40003fa4270 */
[----:B------:R-:W-:-:S03]  /*f3f0*/  ISETP.GT.AND P1, PT, R74, 0x38, PT ;  /* 0x000000384a00780c */ /* 0x000fc60003f24270 */
[----:B------:R-:W1:Y:S01]  /*f400*/  MUFU.TANH R65, R65 ;  /* 0x0000004100417308 */ /* 0x000e620000002400 */
[C---:B------:R-:W-:Y:S02]  /*f410*/  ISETP.GT.AND P2, PT, R74.reuse, 0x39, PT ;  /* 0x000000394a00780c */ /* 0x040fe40003f44270 */
[----:B------:R-:W-:-:S05]  /*f420*/  ISETP.GT.AND P3, PT, R74, 0x40, PT ;  /* 0x000000404a00780c */ /* 0x000fca0003f64270 */
[----:B------:R-:W1:Y:S01]  /*f430*/  MUFU.TANH R68, R68 ;  /* 0x0000004400447308 */ /* 0x000e620000002400 */
[----:B---3--:R-:W-:Y:S02]  /*f440*/  FSEL R53, R53, -INF , P4 ;  /* 0xff80000035357808 */ /* 0x008fe40002000000 */
[----:B------:R-:W-:-:S05]  /*f450*/  ISETP.GT.AND P4, PT, R74, 0x58, PT ;  /* 0x000000584a00780c */ /* 0x000fca0003f84270 */
[----:B------:R-:W3:Y:S01]  /*f460*/  MUFU.TANH R69, R69 ;  /* 0x0000004500457308 */ /* 0x000ee20000002400 */
[----:B----4-:R-:W-:-:S07]  /*f470*/  FSEL R45, R45, -INF , P5 ;  /* 0xff8000002d2d7808 */ /* 0x010fce0002800000 */
[----:B------:R-:W4:Y:S01]  /*f480*/  MUFU.TANH R71, R71 ;  /* 0x0000004700477308 */ /* 0x000f220000002400 */
[----:B------:R-:W-:Y:S02]  /*f490*/  FSEL R48, R48, -INF , P1 ;  /* 0xff80000030307808 */ /* 0x000fe40000800000 */
[----:B-----5:R-:W-:-:S05]  /*f4a0*/  FSEL R49, R49, -INF , P2 ;  /* 0xff80000031317808 */ /* 0x020fca0001000000 */
[----:B------:R-:W5:Y:S01]  /*f4b0*/  MUFU.TANH R11, R11 ;  /* 0x0000000b000b7308 */ /* 0x000f620000002400 */
[----:B0-----:R-:W-:Y:S02]  /*f4c0*/  FSEL R52, R52, -INF , P3 ;  /* 0xff80000034347808 */ /* 0x001fe40001800000 */
[C---:B------:R-:W-:Y:S02]  /*f4d0*/  ISETP.GT.AND P5, PT, R74.reuse, 0x48, PT ;  /* 0x000000484a00780c */ /* 0x040fe40003fa4270 */
[C---:B------:R-:W-:Y:S02]  /*f4e0*/  ISETP.GT.AND P1, PT, R74.reuse, 0x49, PT ;  /* 0x000000494a00780c */ /* 0x040fe40003f24270 */
[C---:B------:R-:W-:Y:S02]  /*f4f0*/  ISETP.GT.AND P2, PT, R74.reuse, 0x50, PT ;  /* 0x000000504a00780c */ /* 0x040fe40003f44270 */
[----:B------:R-:W-:Y:S01]  /*f500*/  ISETP.GT.AND P3, PT, R74, 0x51, PT ;  /* 0x000000514a00780c */ /* 0x000fe20003f64270 */
[----:B------:R-:W-:Y:S01]  /*f510*/  IMAD.IADD R77, R80, 0x1, R77 ;  /* 0x00000001504d7824 */ /* 0x000fe200078e024d */
[----:B--2---:R-:W-:-:S02]  /*f520*/  FSEL R64, R64, -INF , P4 ;  /* 0xff80000040407808 */ /* 0x004fc40002000000 */
[----:B------:R-:W-:Y:S02]  /*f530*/  ISETP.GT.AND P4, PT, R74, 0x69, PT ;  /* 0x000000694a00780c */ /* 0x000fe40003f84270 */
[----:B------:R-:W-:Y:S02]  /*f540*/  FSEL R56, R56, -INF , P5 ;  /* 0xff80000038387808 */ /* 0x000fe40002800000 */
[----:B------:R-:W-:Y:S02]  /*f550*/  FSEL R57, R57, -INF , P1 ;  /* 0xff80000039397808 */ /* 0x000fe40000800000 */
[----:B------:R-:W-:Y:S02]  /*f560*/  FSEL R60, R60, -INF , P2 ;  /* 0xff8000003c3c7808 */ /* 0x000fe40001000000 */
[----:B------:R-:W-:Y:S02]  /*f570*/  FSEL R61, R61, -INF , P3 ;  /* 0xff8000003d3d7808 */ /* 0x000fe40001800000 */
[----:B------:R-:W-:-:S02]  /*f580*/  ISETP.GT.AND P5, PT, R74, 0x59, PT ;  /* 0x000000594a00780c */ /* 0x000fc40003fa4270 */
[C---:B------:R-:W-:Y:S02]  /*f590*/  ISETP.GT.AND P1, PT, R74.reuse, 0x60, PT ;  /* 0x000000604a00780c */ /* 0x040fe40003f24270 */
[C---:B------:R-:W-:Y:S02]  /*f5a0*/  ISETP.GT.AND P2, PT, R74.reuse, 0x61, PT ;  /* 0x000000614a00780c */ /* 0x040fe40003f44270 */
[----:B------:R-:W-:Y:S02]  /*f5b0*/  ISETP.GT.AND P3, PT, R74, 0x68, PT ;  /* 0x000000684a00780c */ /* 0x000fe40003f64270 */
[----:B-1----:R-:W-:Y:S02]  /*f5c0*/  FSEL R72, R72, -INF , P4 ;  /* 0xff80000048487808 */ /* 0x002fe40002000000 */
[----:B------:R-:W-:Y:S02]  /*f5d0*/  ISETP.GT.AND P4, PT, R77, RZ, PT ;  /* 0x000000ff4d00720c */ /* 0x000fe40003f84270 */
[----:B------:R-:W-:-:S02]  /*f5e0*/  FSEL R65, R65, -INF , P5 ;  /* 0xff80000041417808 */ /* 0x000fc40002800000 */
[----:B------:R-:W-:Y:S02]  /*f5f0*/  FSEL R68, R68, -INF , P1 ;  /* 0xff80000044447808 */ /* 0x000fe40000800000 */
[----:B---3--:R-:W-:Y:S02]  /*f600*/  FSEL R69, R69, -INF , P2 ;  /* 0xff80000045457808 */ /* 0x008fe40001000000 */
[----:B----4-:R-:W-:Y:S02]  /*f610*/  FSEL R71, R71, -INF , P3 ;  /* 0xff80000047477808 */ /* 0x010fe40001800000 */
[C---:B------:R-:W-:Y:S02]  /*f620*/  ISETP.GT.AND P5, PT, R74.reuse, 0x70, PT ;  /* 0x000000704a00780c */ /* 0x040fe40003fa4270 */
[C---:B------:R-:W-:Y:S02]  /*f630*/  ISETP.GT.AND P1, PT, R74.reuse, 0x71, PT ;  /* 0x000000714a00780c */ /* 0x040fe40003f24270 */
[----:B------:R-:W-:-:S02]  /*f640*/  ISETP.GT.AND P2, PT, R74, 0x78, PT ;  /* 0x000000784a00780c */ /* 0x000fc40003f44270 */
[----:B------:R-:W-:Y:S02]  /*f650*/  ISETP.GT.AND P3, PT, R74, 0x79, PT ;  /* 0x000000794a00780c */ /* 0x000fe40003f64270 */
[----:B-----5:R-:W-:Y:S02]  /*f660*/  FSEL R74, R11, -INF , P4 ;  /* 0xff8000000b4a7808 */ /* 0x020fe40002000000 */
        /* <DEDUP_REMOVED lines=26> */
[----:B------:R-:W0:Y:S03]  /*f810*/  MUFU.TANH R73, R73 ;  /* 0x0000004900497308 */ /* 0x000e260000002400 */
[----:B------:R-:W-:Y:S01]  /*f820*/  FMNMX.FTZ R11, R68, R11, !PT ;  /* 0x0000000b440b7209 */ /* 0x000fe20007810000 */
[----:B------:R-:W-:-:S03]  /*f830*/  FMUL.FTZ R80, R2, R75 ;  /* 0x0000004b02507220 */ /* 0x000fc60000410000 */
[----:B------:R-:W-:Y:S01]  /*f840*/  FMNMX.FTZ R11, R69, R11, !PT ;  /* 0x0000000b450b7209 */ /* 0x000fe20007810000 */
[----:B------:R-:W1:Y:S03]  /*f850*/  MUFU.TANH R76, R76 ;  /* 0x0000004c004c7308 */ /* 0x000e660000002400 */
[----:B------:R-:W-:-:S05]  /*f860*/  FMNMX.FTZ R11, R71, R11, !PT ;  /* 0x0000000b470b7209 */ /* 0x000fca0007810000 */
[----:B------:R-:W2:Y:S01]  /*f870*/  MUFU.TANH R75, R85 ;  /* 0x00000055004b7308 */ /* 0x000ea20000002400 */
[----:B------:R-:W-:Y:S02]  /*f880*/  FSEL R6, R6, -INF , P5 ;  /* 0xff80000006067808 */ /* 0x000fe40002800000 */
[----:B------:R-:W-:Y:S02]  /*f890*/  FMNMX.FTZ R11, R72, R11, !PT ;  /* 0x0000000b480b7209 */ /* 0x000fe40007810000 */
[----:B0-----:R-:W-:Y:S02]  /*f8a0*/  FSEL R73, R73, -INF , P1 ;  /* 0xff80000049497808 */ /* 0x001fe40000800000 */
[----:B------:R-:W-:Y:S01]  /*f8b0*/  FMNMX.FTZ R11, R6, R11, !PT ;  /* 0x0000000b060b7209 */ /* 0x000fe20007810000 */
[----:B------:R-:W0:Y:S01]  /*f8c0*/  MUFU.TANH R20, R20 ;  /* 0x0000001400147308 */ /* 0x000e220000002400 */
[----:B-1----:R-:W-:Y:S02]  /*f8d0*/  FSEL R76, R76, -INF , P2 ;  /* 0xff8000004c4c7808 */ /* 0x002fe40001000000 */
[----:B------:R-:W-:-:S04]  /*f8e0*/  FMNMX.FTZ R11, R73, R11, !PT ;  /* 0x0000000b490b7209 */ /* 0x000fc80007810000 */
[----:B------:R-:W-:Y:S02]  /*f8f0*/  FMNMX.FTZ R11, R76, R11, !PT ;  /* 0x0000000b4c0b7209 */ /* 0x000fe40007810000 */
[----:B--2---:R-:W-:Y:S02]  /*f900*/  FSEL R75, R75, -INF , P3 ;  /* 0xff8000004b4b7808 */ /* 0x004fe40001800000 */
[----:B------:R-:W-:Y:S02]  /*f910*/  ISETP.GT.AND P5, PT, R77, 0x1, PT ;  /* 0x000000014d00780c */ /* 0x000fe40003fa4270 */
[----:B------:R-:W-:Y:S02]  /*f920*/  FMNMX.FTZ R11, R75, R11, !PT ;  /* 0x0000000b4b0b7209 */ /* 0x000fe40007810000 */
[----:B0-----:R-:W-:-:S03]  /*f930*/  FSEL R81, R20, -INF , P5 ;  /* 0xff80000014517808 */ /* 0x001fc60002800000 */
[----:B------:R-:W0:Y:S01]  /*f940*/  SHFL.BFLY PT, R20, R11, 0x2, 0x1f ;  /* 0x0c401f000b147f89 */ /* 0x000e2200000e0000 */
[----:B------:R-:W1:Y:S08]  /*f950*/  MUFU.TANH R26, R26 ;  /* 0x0000001a001a7308 */ /* 0x000e700000002400 */
[----:B------:R-:W2:Y:S01]  /*f960*/  MUFU.TANH R27, R27 ;  /* 0x0000001b001b7308 */ /* 0x000ea20000002400 */
[----:B0-----:R-:W-:-:S05]  /*f970*/  FMNMX.FTZ R11, R11, R20, !PT ;  /* 0x000000140b0b7209 */ /* 0x001fca0007810000 */
[----:B------:R-:W0:Y:S02]  /*f980*/  SHFL.BFLY PT, R20, R11, 0x1, 0x1f ;  /* 0x0c201f000b147f89 */ /* 0x000e2400000e0000 */
[----:B------:R-:W3:Y:S08]  /*f990*/  MUFU.TANH R30, R30 ;  /* 0x0000001e001e7308 */ /* 0x000ef00000002400 */
[----:B------:R-:W4:Y:S08]  /*f9a0*/  MUFU.TANH R31, R31 ;  /* 0x0000001f001f7308 */ /* 0x000f300000002400 */
[----:B------:R-:W5:Y:S08]  /*f9b0*/  MUFU.TANH R34, R34 ;  /* 0x0000002200227308 */ /* 0x000f700000002400 */
[----:B------:R-:W5:Y:S08]  /*f9c0*/  MUFU.TANH R35, R35 ;  /* 0x0000002300237308 */ /* 0x000f700000002400 */
[----:B------:R-:W5:Y:S08]  /*f9d0*/  MUFU.TANH R38, R38 ;  /* 0x0000002600267308 */ /* 0x000f700000002400 */
[----:B------:R-:W5:Y:S08]  /*f9e0*/  MUFU.TANH R39, R39 ;  /* 0x0000002700277308 */ /* 0x000f700000002400 */
[----:B------:R-:W5:Y:S01]  /*f9f0*/  MUFU.TANH R42, R42 ;  /* 0x0000002a002a7308 */ /* 0x000f620000002400 */
[----:B------:R-:W-:-:S02]  /*fa00*/  ISETP.GT.AND P1, PT, R77, 0x8, PT ;  /* 0x000000084d00780c */ /* 0x000fc40003f24270 */
[C---:B------:R-:W-:Y:S02]  /*fa10*/  ISETP.GT.AND P2, PT, R77.reuse, 0x9, PT ;  /* 0x000000094d00780c */ /* 0x040fe40003f44270 */
[----:B------:R-:W-:-:S03]  /*fa20*/  ISETP.GT.AND P3, PT, R77, 0x10, PT ;  /* 0x000000104d00780c */ /* 0x000fc60003f64270 */
[----:B------:R-:W5:Y:S01]  /*fa30*/  MUFU.TANH R43, R43 ;  /* 0x0000002b002b7308 */ /* 0x000f620000002400 */
[----:B------:R-:W-:Y:S02]  /*fa40*/  ISETP.GT.AND P4, PT, R77, 0x11, PT ;  /* 0x000000114d00780c */ /* 0x000fe40003f84270 */
[----:B0-----:R-:W-:-:S05]  /*fa50*/  FMNMX.FTZ R11, R11, R20, !PT ;  /* 0x000000140b0b7209 */ /* 0x001fca0007810000 */
[----:B------:R-:W0:Y:S01]  /*fa60*/  MUFU.TANH R46, R46 ;  /* 0x0000002e002e7308 */ /* 0x000e220000002400 */
[----:B-1----:R-:W-:-:S07]  /*fa70*/  FSEL R26, R26, -INF , P1 ;  /* 0xff8000001a1a7808 */ /* 0x002fce0000800000 */
[----:B------:R-:W1:Y:S01]  /*fa80*/  MUFU.TANH R47, R47 ;  /* 0x0000002f002f7308 */ /* 0x000e620000002400 */
[----:B--2---:R-:W-:-:S07]  /*fa90*/  FSEL R27, R27, -INF , P2 ;  /* 0xff8000001b1b7808 */ /* 0x004fce0001000000 */
[----:B------:R-:W2:Y:S01]  /*faa0*/  MUFU.TANH R50, R50 ;  /* 0x0000003200327308 */ /* 0x000ea20000002400 */
[----:B---3--:R-:W-:-:S07]  /*fab0*/  FSEL R30, R30, -INF , P3 ;  /* 0xff8000001e1e7808 */ /* 0x008fce0001800000 */
[----:B------:R-:W3:Y:S01]  /*fac0*/  MUFU.TANH R51, R51 ;  /* 0x0000003300337308 */ /* 0x000ee20000002400 */
[----:B----4-:R-:W-:Y:S02]  /*fad0*/  FSEL R31, R31, -INF , P4 ;  /* 0xff8000001f1f7808 */ /* 0x010fe40002000000 */
[C---:B------:R-:W-:Y:S02]  /*fae0*/  ISETP.GT.AND P5, PT, R77.reuse, 0x18, PT ;  /* 0x000000184d00780c */ /* 0x040fe40003fa4270 */
[----:B------:R-:W-:-:S03]  /*faf0*/  ISETP.GT.AND P1, PT, R77, 0x19, PT ;  /* 0x000000194d00780c */ /* 0x000fc60003f24270 */
[----:B------:R-:W4:Y:S01]  /*fb00*/  MUFU.TANH R54, R54 ;  /* 0x0000003600367308 */ /* 0x000f220000002400 */
[C---:B------:R-:W-:Y:S02]  /*fb10*/  ISETP.GT.AND P2, PT, R77.reuse, 0x20, PT ;  /* 0x000000204d00780c */ /* 0x040fe40003f44270 */
[C---:B------:R-:W-:Y:S02]  /*fb20*/  ISETP.GT.AND P3, PT, R77.reuse, 0x21, PT ;  /* 0x000000214d00780c */ /* 0x040fe40003f64270 */
[----:B------:R-:W-:-:S03]  /*fb30*/  ISETP.GT.AND P4, PT, R77, 0x28, PT ;  /* 0x000000284d00780c */ /* 0x000fc60003f84270 */
[----:B------:R-:W4:Y:S01]  /*fb40*/  MUFU.TANH R55, R55 ;  /* 0x0000003700377308 */ /* 0x000f220000002400 */
[----:B------:R-:W-:-:S07]  /*fb50*/  FSETP.NEU.FTZ.AND P6, PT, R11, -INF , PT ;  /* 0xff8000000b00780b */ /* 0x000fce0003fdd000 */
[----:B------:R-:W4:Y:S01]  /*fb60*/  MUFU.TANH R58, R58 ;  /* 0x0000003a003a7308 */ /* 0x000f220000002400 */
[----:B-----5:R-:W-:-:S07]  /*fb70*/  FSEL R34, R34, -INF , P5 ;  /* 0xff80000022227808 */ /* 0x020fce0002800000 */
[----:B------:R-:W5:Y:S01]  /*fb80*/  MUFU.TANH R59, R59 ;  /* 0x0000003b003b7308 */ /* 0x000f620000002400 */
[----:B------:R-:W-:-:S07]  /*fb90*/  FSEL R35, R35, -INF , P1 ;  /* 0xff80000023237808 */ /* 0x000fce0000800000 */
[----:B------:R-:W5:Y:S01]  /*fba0*/  MUFU.TANH R62, R62 ;  /* 0x0000003e003e7308 */ /* 0x000f620000002400 */
[----:B------:R-:W-:Y:S02]  /*fbb0*/  FSEL R38, R38, -INF , P2 ;  /* 0xff80000026267808 */ /* 0x000fe40001000000 */
[----:B------:R-:W-:Y:S02]  /*fbc0*/  FSEL R39, R39, -INF , P3 ;  /* 0xff80000027277808 */ /* 0x000fe40001800000 */
[----:B------:R-:W-:-:S03]  /*fbd0*/  FSEL R42, R42, -INF , P4 ;  /* 0xff8000002a2a7808 */ /* 0x000fc60002000000 */
[----:B------:R-:W5:Y:S01]  /*fbe0*/  MUFU.TANH R63, R63 ;  /* 0x0000003f003f7308 */ /* 0x000f620000002400 */
[----:B------:R-:W-:Y:S02]  /*fbf0*/  FSEL R20, R11, RZ, P6 ;  /* 0x000000ff0b147208 */ /* 0x000fe40003000000 */
[C---:B------:R-:W-:Y:S02]  /*fc00*/  ISETP.GT.AND P5, PT, R77.reuse, 0x29, PT ;  /* 0x000000294d00780c */ /* 0x040fe40003fa4270 */
[----:B------:R-:W-:-:S03]  /*fc10*/  ISETP.GT.AND P1, PT, R77, 0x30, PT ;  /* 0x000000304d00780c */ /* 0x000fc60003f24270 */
[----:B------:R-:W5:Y:S01]  /*fc20*/  MUFU.TANH R66, R66 ;  /* 0x0000004200427308 */ /* 0x000f620000002400 */
[C---:B------:R-:W-:Y:S02]  /*fc30*/  ISETP.GT.AND P2, PT, R77.reuse, 0x31, PT ;  /* 0x000000314d00780c */ /* 0x040fe40003f44270 */
[C---:B------:R-:W-:Y:S02]  /*fc40*/  ISETP.GT.AND P3, PT, R77.reuse, 0x38, PT ;  /* 0x000000384d00780c */ /* 0x040fe40003f64270 */
[----:B------:R-:W-:-:S03]  /*fc50*/  ISETP.GT.AND P4, PT, R77, 0x39, PT ;  /* 0x000000394d00780c */ /* 0x000fc60003f84270 */
[----:B------:R-:W5:Y:S01]  /*fc60*/  MUFU.TANH R67, R67 ;  /* 0x0000004300437308 */ /* 0x000f620000002400 */
[----:B------:R-:W-:-:S07]  /*fc70*/  FSEL R43, R43, -INF , P5 ;  /* 0xff8000002b2b7808 */ /* 0x000fce0002800000 */
[----:B------:R-:W5:Y:S01]  /*fc80*/  MUFU.TANH R70, R70 ;  /* 0x0000004600467308 */ /* 0x000f620000002400 */
[----:B0-----:R-:W-:-:S07]  /*fc90*/  FSEL R46, R46, -INF , P1 ;  /* 0xff8000002e2e7808 */ /* 0x001fce0000800000 */
[----:B------:R-:W0:Y:S01]  /*fca0*/  MUFU.TANH R80, R80 ;  /* 0x0000005000507308 */ /* 0x000e220000002400 */
[----:B-1----:R-:W-:Y:S01]  /*fcb0*/  FSEL R47, R47, -INF , P2 ;  /* 0xff8000002f2f7808 */ /* 0x002fe20001000000 */
[----:B------:R-:W-:-:S01]  /*fcc0*/  FADD.FTZ R13, -R20, R13 ;  /* 0x0000000d140d7221 */ /* 0x000fc20000010100 */
[----:B--2---:R-:W-:Y:S01]  /*fcd0*/  FSEL R50, R50, -INF , P3 ;  /* 0xff80000032327808 */ /* 0x004fe20001800000 */
[----:B------:R-:W-:Y:S01]  /*fce0*/  IMAD.U32 R20, RZ, RZ, UR39 ;  /* 0x00000027ff147e24 */ /* 0x000fe2000f8e00ff */
[----:B---3--:R-:W-:Y:S02]  /*fcf0*/  FSEL R51, R51, -INF , P4 ;  /* 0xff80000033337808 */ /* 0x008fe40002000000 */
[C---:B------:R-:W-:Y:S02]  /*fd00*/  ISETP.GT.AND P5, PT, R77.reuse, 0x40, PT ;  /* 0x000000404d00780c */ /* 0x040fe40003fa4270 */
[C---:B------:R-:W-:Y:S02]  /*fd10*/  ISETP.GT.AND P1, PT, R77.reuse, 0x41, PT ;  /* 0x000000414d00780c */ /* 0x040fe40003f24270 */
[----:B------:R-:W-:-:S02]  /*fd20*/  ISETP.GT.AND P2, PT, R77, 0x48, PT ;  /* 0x000000484d00780c */ /* 0x000fc40003f44270 */
[C---:B------:R-:W-:Y:S02]  /*fd30*/  ISETP.GT.AND P3, PT, R77.reuse, 0x49, PT ;  /* 0x000000494d00780c */ /* 0x040fe40003f64270 */
[----:B------:R-:W-:Y:S01]  /*fd40*/  ISETP.GT.AND P4, PT, R77, 0x50, PT ;  /* 0x000000504d00780c */ /* 0x000fe20003f84270 */
[----:B------:R-:W-:Y:S01]  /*fd50*/  FFMA.FTZ R85, R11, R20, -8 ;  /* 0xc10000000b557423 */ /* 0x000fe20000010014 */
[----:B----4-:R-:W-:Y:S02]  /*fd60*/  FSEL R54, R54, -INF , P5 ;  /* 0xff80000036367808 */ /* 0x010fe40002800000 */
[----:B------:R-:W-:Y:S02]  /*fd70*/  FSEL R55, R55, -INF , P1 ;  /* 0xff80000037377808 */ /* 0x000fe40000800000 */
[----:B------:R-:W-:Y:S02]  /*fd80*/  FSEL R58, R58, -INF , P2 ;  /* 0xff8000003a3a7808 */ /* 0x000fe40001000000 */
[----:B-----5:R-:W-:-:S02]  /*fd90*/  FSEL R59, R59, -INF , P3 ;  /* 0xff8000003b3b7808 */ /* 0x020fc40001800000 */
[----:B------:R-:W-:Y:S02]  /*fda0*/  FSEL R62, R62, -INF , P4 ;  /* 0xff8000003e3e7808 */ /* 0x000fe40002000000 */
[C---:B------:R-:W-:Y:S02]  /*fdb0*/  ISETP.GT.AND P5, PT, R77.reuse, 0x51, PT ;  /* 0x000000514d00780c */ /* 0x040fe40003fa4270 */
[C---:B------:R-:W-:Y:S02]  /*fdc0*/  ISETP.GT.AND P1, PT, R77.reuse, 0x58, PT ;  /* 0x000000584d00780c */ /* 0x040fe40003f24270 */
[C---:B------:R-:W-:Y:S02]  /*fdd0*/  ISETP.GT.AND P2, PT, R77.reuse, 0x59, PT ;  /* 0x000000594d00780c */ /* 0x040fe40003f44270 */
[C---:B------:R-:W-:Y:S02]  /*fde0*/  ISETP.GT.AND P3, PT, R77.reuse, 0x60, PT ;  /* 0x000000604d00780c */ /* 0x040fe40003f64270 */
[----:B------:R-:W-:Y:S01]  /*fdf0*/  ISETP.GT.AND P4, PT, R77, 0x61, PT ;  /* 0x000000614d00780c */ /* 0x000fe20003f84270 */
[----:B------:R-:W-:Y:S01]  /*fe00*/  FMUL.FTZ R78, R2, R78 ;  /* 0x0000004e024e7220 */ /* 0x000fe20000410000 */
[----:B------:R-:W-:-:S02]  /*fe10*/  FSEL R63, R63, -INF , P5 ;  /* 0xff8000003f3f7808 */ /* 0x000fc40002800000 */
[----:B------:R-:W-:Y:S02]  /*fe20*/  FSEL R66, R66, -INF , P1 ;  /* 0xff80000042427808 */ /* 0x000fe40000800000 */
[----:B------:R-:W-:Y:S02]  /*fe30*/  FSEL R67, R67, -INF , P2 ;  /* 0xff80000043437808 */ /* 0x000fe40001000000 */
[----:B------:R-:W-:Y:S02]  /*fe40*/  FSEL R70, R70, -INF , P3 ;  /* 0xff80000046467808 */ /* 0x000fe40001800000 */
[----:B0-----:R-:W-:Y:S02]  /*fe50*/  FSEL R80, R80, -INF , P4 ;  /* 0xff80000050507808 */ /* 0x001fe40002000000 */
[----:B------:R-:W-:Y:S02]  /*fe60*/  FSEL R85, R85, RZ, P6 ;  /* 0x000000ff55557208 */ /* 0x000fe40003000000 */
[----:B------:R-:W-:-:S02]  /*fe70*/  ISETP.GT.AND P1, PT, R77, 0x69, PT ;  /* 0x000000694d00780c */ /* 0x000fc40003f24270 */
[C---:B------:R-:W-:Y:S02]  /*fe80*/  ISETP.GT.AND P2, PT, R77.reuse, 0x70, PT ;  /* 0x000000704d00780c */ /* 0x040fe40003f44270 */
[C---:B------:R-:W-:Y:S02]  /*fe90*/  ISETP.GT.AND P3, PT, R77.reuse, 0x71, PT ;  /* 0x000000714d00780c */ /* 0x040fe40003f64270 */
[C---:B------:R-:W-:Y:S02]  /*fea0*/  ISETP.GT.AND P4, PT, R77.reuse, 0x78, PT ;  /* 0x000000784d00780c */ /* 0x040fe40003f84270 */
[C---:B------:R-:W-:Y:S02]  /*feb0*/  ISETP.GT.AND P5, PT, R77.reuse, 0x79, PT ;  /* 0x000000794d00780c */ /* 0x040fe40003fa4270 */
[----:B------:R-:W-:Y:S02]  /*fec0*/  ISETP.GT.AND P6, PT, R77, 0x68, PT ;  /* 0x000000684d00780c */ /* 0x000fe40003fc4270 */
[----:B------:R0:W1:Y:S02]  /*fed0*/  MUFU.TANH R77, R78 ;  /* 0x0000004e004d7308 */ /* 0x0000640000002400 */
[----:B0-----:R-:W-:-:S04]  /*fee0*/  FMNMX.FTZ R78, R74, R12, !PT ;  /* 0x0000000c4a4e7209 */ /* 0x001fc80007810000 */
        /* <DEDUP_REMOVED lines=21> */
[----:B------:R0:W2:Y:S03]  /*10040*/  MUFU.TANH R78, R79 ;  /* 0x0000004f004e7308 */ /* 0x0000a60000002400 */
[----:B------:R-:W-:Y:S01]  /*10050*/  FMNMX.FTZ R84, R63, R84, !PT ;  /* 0x000000543f547209 */ /* 0x000fe20007810000 */
[----:B0-----:R-:W-:-:S03]  /*10060*/  FMUL.FTZ R79, R2, R82 ;  /* 0x00000052024f7220 */ /* 0x001fc60000410000 */
[----:B------:R-:W-:Y:S01]  /*10070*/  FMNMX.FTZ R84, R66, R84, !PT ;  /* 0x0000005442547209 */ /* 0x000fe20007810000 */
[C---:B------:R-:W-:Y:S01]  /*10080*/  FMUL.FTZ R82, R2.reuse, R83 ;  /* 0x0000005302527220 */ /* 0x040fe20000410000 */
[----:B------:R-:W-:Y:S02]  /*10090*/  FMUL.FTZ R83, R2, R86 ;  /* 0x0000005602537220 */ /* 0x000fe40000410000 */
[----:B------:R-:W-:Y:S01]  /*100a0*/  FMNMX.FTZ R84, R67, R84, !PT ;  /* 0x0000005443547209 */ /* 0x000fe20007810000 */
[----:B------:R-:W0:Y:S03]  /*100b0*/  MUFU.TANH R79, R79 ;  /* 0x0000004f004f7308 */ /* 0x000e260000002400 */
[----:B------:R-:W-:Y:S01]  /*100c0*/  FMNMX.FTZ R84, R70, R84, !PT ;  /* 0x0000005446547209 */ /* 0x000fe20007810000 */
[----:B------:R-:W-:-:S04]  /*100d0*/  FFMA.FTZ R7, R7, R20, -R85 ;  /* 0x0000001407077223 */ /* 0x000fc80000010855 */
[----:B------:R-:W3:Y:S01]  /*100e0*/  MUFU.TANH R82, R82 ;  /* 0x0000005200527308 */ /* 0x000ee20000002400 */
        /* <DEDUP_REMOVED lines=31> */
[----:B------:R-:W4:Y:S01]  /*102e0*/  MUFU.TANH R83, R83 ;  /* 0x0000005300537308 */ /* 0x000f220000002400 */
[----:B------:R-:W-:Y:S01]  /*102f0*/  FMUL.FTZ R87, R2, R87 ;  /* 0x0000005702577220 */ /* 0x000fe20000410000 */
[----:B-1----:R-:W-:-:S02]  /*10300*/  FSEL R77, R77, -INF , P6 ;  /* 0xff8000004d4d7808 */ /* 0x002fc40003000000 */
[----:B------:R-:W-:Y:S02]  /*10310*/  FMNMX.FTZ R85, R80, R84, !PT ;  /* 0x0000005450557209 */ /* 0x000fe40007810000 */
[----:B--2---:R-:W-:Y:S02]  /*10320*/  FSEL R78, R78, -INF , P1 ;  /* 0xff8000004e4e7808 */ /* 0x004fe40000800000 */
[----:B------:R-:W1:Y:S01]  /*10330*/  MUFU.TANH R84, R87 ;  /* 0x0000005700547308 */ /* 0x000e620000002400 */
[----:B------:R-:W-:Y:S02]  /*10340*/  FMNMX.FTZ R85, R77, R85, !PT ;  /* 0x000000554d557209 */ /* 0x000fe40007810000 */
[----:B0-----:R-:W-:Y:S02]  /*10350*/  FSEL R79, R79, -INF , P2 ;  /* 0xff8000004f4f7808 */ /* 0x001fe40001000000 */
[----:B------:R-:W-:Y:S02]  /*10360*/  FMNMX.FTZ R85, R78, R85, !PT ;  /* 0x000000554e557209 */ /* 0x000fe40007810000 */
[----:B---3--:R-:W-:-:S02]  /*10370*/  FSEL R82, R82, -INF , P3 ;  /* 0xff80000052527808 */ /* 0x008fc40001800000 */
[----:B------:R-:W-:Y:S02]  /*10380*/  FMNMX.FTZ R85, R79, R85, !PT ;  /* 0x000000554f557209 */ /* 0x000fe40007810000 */
[----:B----4-:R-:W-:Y:S02]  /*10390*/  FSEL R83, R83, -INF , P4 ;  /* 0xff80000053537808 */ /* 0x010fe40002000000 */
[----:B------:R-:W-:Y:S02]  /*103a0*/  FMNMX.FTZ R85, R82, R85, !PT ;  /* 0x0000005552557209 */ /* 0x000fe40007810000 */
[----:B-1----:R-:W-:Y:S02]  /*103b0*/  FSEL R84, R84, -INF , P5 ;  /* 0xff80000054547808 */ /* 0x002fe40002800000 */
[----:B------:R-:W-:-:S04]  /*103c0*/  FMNMX.FTZ R85, R83, R85, !PT ;  /* 0x0000005553557209 */ /* 0x000fc80007810000 */
[----:B------:R-:W-:-:S05]  /*103d0*/  FMNMX.FTZ R85, R84, R85, !PT ;  /* 0x0000005554557209 */ /* 0x000fca0007810000 */
[----:B------:R-:W0:Y:S01]  /*103e0*/  SHFL.BFLY PT, R86, R85, 0x2, 0x1f ;  /* 0x0c401f0055567f89 */ /* 0x000e2200000e0000 */
[----:B------:R1:W-:Y:S01]  /*103f0*/  MUFU.EX2 R87, R10 ;  /* 0x0000000a00577308 */ /* 0x0003e20000000800 */
[----:B0-----:R-:W-:-:S05]  /*10400*/  FMNMX.FTZ R86, R85, R86, !PT ;  /* 0x0000005655567209 */ /* 0x001fca0007810000 */
[----:B-1----:R-:W0:Y:S01]  /*10410*/  SHFL.BFLY PT, R10, R86, 0x1, 0x1f ;  /* 0x0c201f00560a7f89 */ /* 0x002e2200000e0000 */
[----:B------:R-:W-:Y:S01]  /*10420*/  FMUL.FTZ R13, R13, R20 ;  /* 0x000000140d0d7220 */ /* 0x000fe20000410000 */
[----:B0-----:R-:W-:-:S04]  /*10430*/  FMNMX.FTZ R10, R86, R10, !PT ;  /* 0x0000000a560a7209 */ /* 0x001fc80007810000 */
[----:B------:R-:W-:-:S04]  /*10440*/  FSETP.NEU.FTZ.AND P1, PT, R10, -INF , PT ;  /* 0xff8000000a00780b */ /* 0x000fc80003f3d000 */
[----:B------:R-:W-:-:S05]  /*10450*/  FSEL R85, R10, RZ, P1 ;  /* 0x000000ff0a557208 */ /* 0x000fca0000800000 */
[----:B------:R-:W-:Y:S01]  /*10460*/  FADD.FTZ R12, -R85, R12 ;  /* 0x0000000c550c7221 */ /* 0x000fe20000010100 */
[----:B------:R-:W-:-:S05]  /*10470*/  FFMA.FTZ R85, R10, R20, -8 ;  /* 0xc10000000a557423 */ /* 0x000fca0000010014 */
[----:B------:R-:W-:Y:S01]  /*10480*/  FSEL R85, R85, RZ, P1 ;  /* 0x000000ff55557208 */ /* 0x000fe20000800000 */
[----:B------:R-:W-:-:S04]  /*10490*/  FMUL.FTZ R12, R12, R20 ;  /* 0x000000140c0c7220 */ /* 0x000fc80000410000 */
[-CC-:B------:R-:W-:Y:S01]  /*104a0*/  FFMA.FTZ R74, R74, R20.reuse, -R85.reuse ;  /* 0x000000144a4a7223 */ /* 0x180fe20000010855 */
[----:B------:R-:W-:-:S01]  /*104b0*/  FFMA.FTZ R81, R81, R20, -R85 ;  /* 0x0000001451517223 */ /* 0x000fc20000010855 */
[----:B------:R-:W-:Y:S01]  /*104c0*/  MUFU.EX2 R7, R7 ;  /* 0x0000000700077308 */ /* 0x000fe20000000800 */
[----:B------:R-:W-:-:S07]  /*104d0*/  FFMA.FTZ R26, R26, R20, -R85 ;  /* 0x000000141a1a7223 */ /* 0x000fce0000010855 */
[----:B------:R-:W0:Y:S01]  /*104e0*/  MUFU.EX2 R13, R13 ;  /* 0x0000000d000d7308 */ /* 0x000e220000000800 */
[----:B------:R-:W-:-:S07]  /*104f0*/  FFMA.FTZ R27, R27, R20, -R85 ;  /* 0x000000141b1b7223 */ /* 0x000fce0000010855 */
[----:B------:R-:W-:Y:S08]  /*10500*/  MUFU.EX2 R74, R74 ;  /* 0x0000004a004a7308 */ /* 0x000ff00000000800 */
[----:B------:R-:W1:Y:S01]  /*10510*/  MUFU.EX2 R12, R12 ;  /* 0x0000000c000c7308 */ /* 0x000e620000000800 */
[----:B------:R-:W-:-:S07]  /*10520*/  FFMA.FTZ R30, R30, R20, -R85 ;  /* 0x000000141e1e7223 */ /* 0x000fce0000010855 */
[----:B------:R-:W2:Y:S01]  /*10530*/  MUFU.EX2 R81, R81 ;  /* 0x0000005100517308 */ /* 0x000ea20000000800 */
[----:B------:R-:W-:-:S07]  /*10540*/  FFMA.FTZ R31, R31, R20, -R85 ;  /* 0x000000141f1f7223 */ /* 0x000fce0000010855 */
[----:B------:R-:W3:Y:S08]  /*10550*/  MUFU.EX2 R24, R24 ;  /* 0x0000001800187308 */ /* 0x000ef00000000800 */
[----:B------:R-:W4:Y:S01]  /*10560*/  MUFU.EX2 R26, R26 ;  /* 0x0000001a001a7308 */ /* 0x000f220000000800 */
[----:B0-----:R-:W-:-:S01]  /*10570*/  FFMA.FTZ R3, R13, R3, R7 ;  /* 0x000000030d037223 */ /* 0x001fc20000010007 */
[----:B-1----:R-:W-:-:S06]  /*10580*/  FFMA.FTZ R0, R12, R0, R74 ;  /* 0x000000000c007223 */ /* 0x002fcc000001004a */
[----:B------:R-:W0:Y:S01]  /*10590*/  MUFU.EX2 R25, R25 ;  /* 0x0000001900197308 */ /* 0x000e220000000800 */
[----:B------:R-:W-:-:S07]  /*105a0*/  FFMA.FTZ R34, R34, R20, -R85 ;  /* 0x0000001422227223 */ /* 0x000fce0000010855 */
[----:B------:R-:W1:Y:S01]  /*105b0*/  MUFU.EX2 R27, R27 ;  /* 0x0000001b001b7308 */ /* 0x000e620000000800 */
[----:B------:R-:W-:-:S01]  /*105c0*/  FFMA.FTZ R35, R35, R20, -R85 ;  /* 0x0000001423237223 */ /* 0x000fc20000010855 */
[-CC-:B------:R-:W-:Y:S01]  /*105d0*/  FFMA.FTZ R38, R38, R20.reuse, -R85.reuse ;  /* 0x0000001426267223 */ /* 0x180fe20000010855 */
[----:B------:R-:W-:-:S05]  /*105e0*/  FFMA.FTZ R39, R39, R20, -R85 ;  /* 0x0000001427277223 */ /* 0x000fca0000010855 */
[----:B------:R-:W5:Y:S01]  /*105f0*/  MUFU.EX2 R28, R28 ;  /* 0x0000001c001c7308 */ /* 0x000f620000000800 */
[----:B------:R-:W-:-:S01]  /*10600*/  FFMA.FTZ R42, R42, R20, -R85 ;  /* 0x000000142a2a7223 */ /* 0x000fc20000010855 */
[-CC-:B------:R-:W-:Y:S01]  /*10610*/  FFMA.FTZ R43, R43, R20.reuse, -R85.reuse ;  /* 0x000000142b2b7223 */ /* 0x180fe20000010855 */
[----:B------:R-:W-:-:S01]  /*10620*/  FFMA.FTZ R46, R46, R20, -R85 ;  /* 0x000000142e2e7223 */ /* 0x000fc20000010855 */
[----:B------:R-:W-:-:S04]  /*10630*/  FFMA.FTZ R47, R47, R20, -R85 ;  /* 0x000000142f2f7223 */ /* 0x000fc80000010855 */
[----:B------:R-:W5:Y:S01]  /*10640*/  MUFU.EX2 R30, R30 ;  /* 0x0000001e001e7308 */ /* 0x000f620000000800 */
[----:B------:R-:W-:-:S01]  /*10650*/  FFMA.FTZ R50, R50, R20, -R85 ;  /* 0x0000001432327223 */ /* 0x000fc20000010855 */
[-CC-:B------:R-:W-:Y:S01]  /*10660*/  FFMA.FTZ R51, R51, R20.reuse, -R85.reuse ;  /* 0x0000001433337223 */ /* 0x180fe20000010855 */
[----:B------:R-:W-:-:S01]  /*10670*/  FFMA.FTZ R54, R54, R20, -R85 ;  /* 0x0000001436367223 */ /* 0x000fc20000010855 */
[-CC-:B------:R-:W-:Y:S01]  /*10680*/  FFMA.FTZ R55, R55, R20.reuse, -R85.reuse ;  /* 0x0000001437377223 */ /* 0x180fe20000010855 */
[----:B------:R-:W-:-:S01]  /*10690*/  FFMA.FTZ R58, R58, R20, -R85 ;  /* 0x000000143a3a7223 */ /* 0x000fc20000010855 */
[-CC-:B------:R-:W-:Y:S01]  /*106a0*/  FFMA.FTZ R59, R59, R20.reuse, -R85.reuse ;  /* 0x000000143b3b7223 */ /* 0x180fe20000010855 */
[----:B------:R-:W-:-:S01]  /*106b0*/  FFMA.FTZ R62, R62, R20, -R85 ;  /* 0x000000143e3e7223 */ /* 0x000fc20000010855 */
        /* <DEDUP_REMOVED lines=13> */
[----:B------:R-:W-:-:S01]  /*10790*/  FADD.FTZ R3, R87, R3 ;  /* 0x0000000357037221 */ /* 0x000fc20000010000 */
[----:B--2---:R-:W-:-:S03]  /*107a0*/  FADD.FTZ R85, R81, R0 ;  /* 0x0000000051557221 */ /* 0x004fc60000010000 */
[----:B---3--:R-:W-:Y:S01]  /*107b0*/  FADD.FTZ R0, R24, R3 ;  /* 0x0000000318007221 */ /* 0x008fe20000010000 */
[----:B----4-:R-:W-:-:S02]  /*107c0*/  FADD.FTZ R3, R26, R85 ;  /* 0x000000551a037221 */ /* 0x010fc40000010000 */
[----:B------:R-:W2:Y:S01]  /*107d0*/  MUFU.EX2 R32, R32 ;  /* 0x0000002000207308 */ /* 0x000ea20000000800 */
[----:B0-----:R-:W-:-:S01]  /*107e0*/  FADD.FTZ R0, R25, R0 ;  /* 0x0000000019007221 */ /* 0x001fc20000010000 */
[----:B-1----:R-:W-:-:S06]  /*107f0*/  FADD.FTZ R3, R27, R3 ;  /* 0x000000031b037221 */ /* 0x002fcc0000010000 */
[----:B------:R-:W0:Y:S01]  /*10800*/  MUFU.EX2 R34, R34 ;  /* 0x0000002200227308 */ /* 0x000e220000000800 */
[----:B-----5:R-:W-:-:S01]  /*10810*/  FADD.FTZ R0, R28, R0 ;  /* 0x000000001c007221 */ /* 0x020fc20000010000 */
[----:B------:R-:W-:-:S06]  /*10820*/  FADD.FTZ R3, R30, R3 ;  /* 0x000000031e037221 */ /* 0x000fcc0000010000 */
[----:B------:R-:W1:Y:S08]  /*10830*/  MUFU.EX2 R33, R33 ;  /* 0x0000002100217308 */ /* 0x000e700000000800 */
[----:B------:R-:W3:Y:S01]  /*10840*/  MUFU.EX2 R35, R35 ;  /* 0x0000002300237308 */ /* 0x000ee20000000800 */
[----:B------:R-:W-:-:S01]  /*10850*/  FADD.FTZ R0, R29, R0 ;  /* 0x000000001d007221 */ /* 0x000fc20000010000 */
[----:B------:R-:W-:-:S06]  /*10860*/  FADD.FTZ R3, R31, R3 ;  /* 0x000000031f037221 */ /* 0x000fcc0000010000 */
[----:B------:R-:W4:Y:S08]  /*10870*/  MUFU.EX2 R36, R36 ;  /* 0x0000002400247308 */ /* 0x000f300000000800 */
[----:B------:R-:W5:Y:S01]  /*10880*/  MUFU.EX2 R38, R38 ;  /* 0x0000002600267308 */ /* 0x000f620000000800 */
[----:B--2---:R-:W-:-:S01]  /*10890*/  FADD.FTZ R0, R32, R0 ;  /* 0x0000000020007221 */ /* 0x004fc20000010000 */
[----:B0-----:R-:W-:-:S06]  /*108a0*/  FADD.FTZ R3, R34, R3 ;  /* 0x0000000322037221 */ /* 0x001fcc0000010000 */
[----:B------:R-:W0:Y:S08]  /*108b0*/  MUFU.EX2 R37, R37 ;  /* 0x0000002500257308 */ /* 0x000e300000000800 */
[----:B------:R-:W2:Y:S01]  /*108c0*/  MUFU.EX2 R39, R39 ;  /* 0x0000002700277308 */ /* 0x000ea20000000800 */
[----:B-1----:R-:W-:-:S01]  /*108d0*/  FADD.FTZ R0, R33, R0 ;  /* 0x0000000021007221 */ /* 0x002fc20000010000 */
[----:B---3--:R-:W-:-:S06]  /*108e0*/  FADD.FTZ R3, R35, R3 ;  /* 0x0000000323037221 */ /* 0x008fcc0000010000 */
[----:B------:R-:W1:Y:S08]  /*108f0*/  MUFU.EX2 R40, R40 ;  /* 0x0000002800287308 */ /* 0x000e700000000800 */
[----:B------:R-:W3:Y:S01]  /*10900*/  MUFU.EX2 R42, R42 ;  /* 0x0000002a002a7308 */ /* 0x000ee20000000800 */
[----:B----4-:R-:W-:-:S01]  /*10910*/  FADD.FTZ R0, R36, R0 ;  /* 0x0000000024007221 */ /* 0x010fc20000010000 */
[----:B-----5:R-:W-:-:S06]  /*10920*/  FADD.FTZ R3, R38, R3 ;  /* 0x0000000326037221 */ /* 0x020fcc0000010000 */
[----:B------:R-:W4:Y:S08]  /*10930*/  MUFU.EX2 R41, R41 ;  /* 0x0000002900297308 */ /* 0x000f300000000800 */
[----:B------:R-:W5:Y:S01]  /*10940*/  MUFU.EX2 R43, R43 ;  /* 0x0000002b002b7308 */ /* 0x000f620000000800 */
[----:B0-----:R-:W-:-:S01]  /*10950*/  FADD.FTZ R0, R37, R0 ;  /* 0x0000000025007221 */ /* 0x001fc20000010000 */
[----:B--2---:R-:W-:-:S06]  /*10960*/  FADD.FTZ R3, R39, R3 ;  /* 0x0000000327037221 */ /* 0x004fcc0000010000 */
        /* <DEDUP_REMOVED lines=79> */
[----:B-----5:R-:W-:-:S03]  /*10e60*/  FADD.FTZ R3, R82, R3 ;  /* 0x0000000352037221 */ /* 0x020fc60000010000 */
[----:B0-----:R-:W-:Y:S01]  /*10e70*/  FADD.FTZ R0, R76, R0 ;  /* 0x000000004c007221 */ /* 0x001fe20000010000 */
[----:B--2---:R-:W-:-:S03]  /*10e80*/  FADD.FTZ R85, R83, R3 ;  /* 0x0000000353557221 */ /* 0x004fc60000010000 */
[----:B-1----:R-:W-:Y:S01]  /*10e90*/  FADD.FTZ R3, R75, R0 ;  /* 0x000000004b037221 */ /* 0x002fe20000010000 */
[----:B---3--:R-:W-:-:S01]  /*10ea0*/  FADD.FTZ R0, R84, R85 ;  /* 0x0000005554007221 */ /* 0x008fc20000010000 */
[----:B------:R-:W-:Y:S06]  /*10eb0*/  @!P0 BRA `(.L_x_12780) ;  /* 0x0000000000048947 */ /* 0x000fec0003800000 */
[----:B------:R-:W-:Y:S01]  /*10ec0*/  BPT.TRAP 0x1 ;  /* 0x000000040000795c */ /* 0x000fe20000300000 */
.L_x_12780:
[----:B------:R-:W-:Y:S01]  /*10ed0*/  ISETP.GT.AND P1, PT, R15, R155, PT ;  /* 0x0000009b0f00720c */ /* 0x000fe20003f24270 */
[-C--:B------:R-:W-:Y:S01]  /*10ee0*/  FMUL.FTZ R88, R88, R13.reuse ;  /* 0x0000000d58587220 */ /* 0x080fe20000410000 */
[----:B------:R-:W-:Y:S01]  /*10ef0*/  IADD3 R14, R14, 0x19c60, RZ ;  /* 0x00019c600e0e7810 */ /* 0x000fe20007ffe0ff */
        /* <DEDUP_REMOVED lines=98> */
.L_x_12768:
[----:B------:R-:W-:Y:S05]  /*11520*/  BSYNC B0 ;  /* 0x0000000000007941 */ /* 0x000fea0003800000 */
.L_x_12767:
[----:B------:R-:W-:Y:S01]  /*11530*/  ISETP.GE.AND P1, PT, R15, RZ, PT ;  /* 0x000000ff0f00720c */ /* 0x000fe20003f26270 */
[----:B------:R-:W-:-:S12]  /*11540*/  BSSY B0, `(.L_x_12782) ;  /* 0x0000259000007945 */ /* 0x000fd80003800000 */
[----:B------:R-:W-:Y:S05]  /*11550*/  @!P1 BRA `(.L_x_12783) ;  /* 0x00000024005c9947 */ /* 0x000fea0003800000 */
[----:B------:R-:W-:Y:S01]  /*11560*/  IMAD.MOV.U32 R13, RZ, RZ, R10 ;  /* 0x000000ffff0d7224 */ /* 0x000fe200078e000a */
[----:B------:R-:W-:Y:S01]  /*11570*/  MOV R7, R23 ;  /* 0x0000001700077202 */ /* 0x000fe20000000f00 */
[----:B------:R-:W-:Y:S02]  /*11580*/  IMAD.MOV.U32 R14, RZ, RZ, R11 ;  /* 0x000000ffff0e7224 */ /* 0x000fe400078e000b */
[----:B------:R-:W-:-:S07]  /*11590*/  IMAD.MOV.U32 R6, RZ, RZ, R22 ;  /* 0x000000ffff067224 */ /* 0x000fce00078e0016 */
.L_x_12796:
        /* <DEDUP_REMOVED lines=8> */
.L_x_12784:
[----:B------:R-:W-:Y:S01]  /*11620*/  IMAD R10, R22, 0x8, R18 ;  /* 0x00000008160a7824 */ /* 0x000fe200078e0212 */
[----:B------:R-:W-:-:S04]  /*11630*/  SHF.L.U32 R11, R23, 0x1f, RZ ;  /* 0x0000001f170b7819 */ /* 0x000fc800000006ff */
[----:B------:R0:W1:Y:S01]  /*11640*/  SYNCS.PHASECHK.TRANS64.TRYWAIT P1, [R10+URZ+0x19c30], R11 ;  /* 0x019c300b0a0075a7 */ /* 0x000062000802017f */
[----:B------:R-:W-:Y:S05]  /*11650*/  @!P0 BRA `(.L_x_12785) ;  /* 0x0000000000048947 */ /* 0x000fea0003800000 */
[----:B------:R-:W-:Y:S01]  /*11660*/  BPT.TRAP 0x1 ;  /* 0x000000040000795c */ /* 0x000fe20000300000 */
.L_x_12785:
[----:B------:R-:W-:Y:S01]  /*11670*/  BSSY B1, `(.L_x_12786) ;  /* 0x0000006000017945 */ /* 0x000fe20003800000 */
[----:B------:R-:W-:Y:S02]  /*11680*/  IMAD R24, R22, 0x300, R21 ;  /* 0x0000030016187824 */ /* 0x000fe400078e0215 */
[----:B------:R-:W-:Y:S01]  /*11690*/  IMAD.MOV.U32 R25, RZ, RZ, -0x3ffffff0 ;  /* 0xc0000010ff197424 */ /* 0x000fe200078e00ff */
[----:B-1----:R-:W-:Y:S06]  /*116a0*/  @P1 BRA `(.L_x_12787) ;  /* 0x0000000000081947 */ /* 0x002fec0003800000 */
[----:B------:R-:W1:Y:S02]  /*116b0*/  SYNCS.PHASECHK.TRANS64.TRYWAIT P1, [R10+URZ+0x19c30], R11 ;  /* 0x019c300b0a0075a7 */ /* 0x000e64000802017f */
[----:B-1----:R-:W-:Y:S05]  /*116c0*/  @!P1 BRA `(.L_x_12788) ;  /* 0x000000d000309947 */ /* 0x002fea0003800000 */
.L_x_12787:
[----:B------:R-:W-:Y:S05]  /*116d0*/  BSYNC B1 ;  /* 0x0000000000017941 */ /* 0x000fea0003800000 */
.L_x_12786:
[C---:B------:R-:W-:Y:S01]  /*116e0*/  R2UR UR6, R24.reuse ;  /* 0x00000000180672ca */ /* 0x040fe200000e0000 */
[C---:B01----:R-:W-:Y:S01]  /*116f0*/  VIADD R10, R24.reuse, 0x100 ;  /* 0x00000100180a7836 */ /* 0x043fe20000000000 */
[----:B------:R-:W-:Y:S01]  /*11700*/  R2UR UR7, R25 ;  /* 0x00000000190772ca */ /* 0x000fe200000e0000 */
[----:B------:R-:W-:Y:S01]  /*11710*/  VIADD R24, R24, 0x200 ;  /* 0x0000020018187836 */ /* 0x000fe20000000000 */
[----:B------:R-:W-:Y:S01]  /*11720*/  R2UR UR4, R4 ;  /* 0x00000000040472ca */ /* 0x000fe200000e0000 */
[----:B------:R-:W-:Y:S01]  /*11730*/  IMAD.MOV.U32 R11, RZ, RZ, -0x3ffffff0 ;  /* 0xc0000010ff0b7424 */ /* 0x000fe200078e00ff */
[----:B------:R-:W-:Y:S02]  /*11740*/  R2UR UR5, R5 ;  /* 0x00000000050572ca */ /* 0x000fe400000e0000 */
[----:B------:R-:W-:Y:S02]  /*11750*/  MOV R25, 0xc0000010 ;  /* 0xc000001000197802 */ /* 0x000fe40000000f00 */
        /* <DEDUP_REMOVED lines=19> */
.L_x_12789:
[----:B------:R-:W-:Y:S01]  /*11890*/  SHF.L.U32 R7, R7, 0x1f, RZ ;  /* 0x0000001f07077819 */ /* 0x000fe200000006ff */
[----:B------:R-:W-:-:S04]  /*118a0*/  IMAD R12, R6, 0x8, R18 ;  /* 0x00000008060c7824 */ /* 0x000fc800078e0212 */
[----:B------:R0:W1:Y:S01]  /*118b0*/  SYNCS.PHASECHK.TRANS64.TRYWAIT P1, [R12+URZ+0x19c50], R7 ;  /* 0x019c50070c0075a7 */ /* 0x000062000802017f */
[----:B------:R-:W-:Y:S05]  /*118c0*/  @!P0 BRA `(.L_x_12790) ;  /* 0x0000000000048947 */ /* 0x000fea0003800000 */
[----:B------:R-:W-:Y:S01]  /*118d0*/  BPT.TRAP 0x1 ;  /* 0x000000040000795c */ /* 0x000fe20000300000 */
.L_x_12790:
[----:B------:R-:W-:Y:S04]  /*118e0*/  BSSY B1, `(.L_x_12791) ;  /* 0x0000004000017945 */ /* 0x000fe80003800000 */
[----:B-1----:R-:W-:Y:S05]  /*118f0*/  @P1 BRA `(.L_x_12792) ;  /* 0x0000000000081947 */ /* 0x002fea0003800000 */
[----:B------:R-:W1:Y:S02]  /*11900*/  SYNCS.PHASECHK.TRANS64.TRYWAIT P1, [R12+URZ+0x19c50], R7 ;  /* 0x019c50070c0075a7 */ /* 0x000e64000802017f */
[----:B-1----:R-:W-:Y:S05]  /*11910*/  @!P1 BRA `(.L_x_12793) ;  /* 0x000000cc00b09947 */ /* 0x002fea0003800000 */
.L_x_12792:
[----:B------:R-:W-:Y:S05]  /*11920*/  BSYNC B1 ;  /* 0x0000000000017941 */ /* 0x000fea0003800000 */
.L_x_12791:
        /* <DEDUP_REMOVED lines=10> */
[----:B------:R-:W-:Y:S02]  /*119d0*/  R2UR UR7, R7 ;  /* 0x00000000070772ca */ /* 0x000fe400000e0000 */
[----:B------:R-:W-:-:S11]  /*119e0*/  MOV R7, 0x40000040 ;  /* 0x4000004000077802 */ /* 0x000fd60000000f00 */
        /* <DEDUP_REMOVED lines=22> */
.L_x_12794:
[----:B------:R-:W2:Y:S01]  /*11b50*/  LDL R136, [R1+0xc] ;  /* 0x00000c0001887983 */ /* 0x000ea20000100800 */
[C---:B------:R-:W-:Y:S01]  /*11b60*/  FMUL.FTZ R6, R2.reuse, R24 ;  /* 0x0000001802067220 */ /* 0x040fe20000410000 */
[C---:B------:R-:W-:Y:S01]  /*11b70*/  FMUL.FTZ R7, R2.reuse, R25 ;  /* 0x0000001902077220 */ /* 0x040fe20000410000 */
[C---:B------:R-:W-:Y:S01]  /*11b80*/  FMUL.FTZ R24, R2.reuse, R26 ;  /* 0x0000001a02187220 */ /* 0x040fe20000410000 */
[----:B------:R-:W-:Y:S01]  /*11b90*/  FMUL.FTZ R26, R2, R28 ;  /* 0x0000001c021a7220 */ /* 0x000fe20000410000 */
[----:B------:R-:W-:Y:S02]  /*11ba0*/  IMAD R10, R20, 0x8, R18 ;  /* 0x00000008140a7824 */ /* 0x000fe400078e0212 */
[C---:B------:R-:W-:Y:S01]  /*11bb0*/  FMUL.FTZ R25, R2.reuse, R27 ;  /* 0x0000001b02197220 */ /* 0x040fe20000410000 */
[----:B------:R-:W0:Y:S01]  /*11bc0*/  MUFU.TANH R6, R6 ;  /* 0x0000000600067308 */ /* 0x000e220000002400 */
[----:B------:R-:W-:Y:S01]  /*11bd0*/  FMUL.FTZ R27, R2, R29 ;  /* 0x0000001d021b7220 */ /* 0x000fe20000410000 */
[----:B------:R-:W-:-:S02]  /*11be0*/  VIADD R10, R10, 0x19c40 ;  /* 0x00019c400a0a7836 */ /* 0x000fc40000000000 */
        /* <DEDUP_REMOVED lines=199> */
[-C--:B------:R-:W-:Y:S02]  /*12860*/  FMUL.FTZ R14, R14, R20.reuse ;  /* 0x000000140e0e7220 */ /* 0x080fe40000410000 */
[-C--:B------:R-:W-:Y:S01]  /*12870*/  FMUL.FTZ R86, R86, R20.reuse ;  /* 0x0000001456567220 */ /* 0x080fe20000410000 */
        /* <DEDUP_REMOVED lines=32> */
[-C--:B------:R-:W-:Y:S01]  /*12a80*/  FFMA.FTZ R81, R10, R20.reuse, -8 ;  /* 0xc10000000a517423 */ /* 0x080fe20000010014 */
[----:B------:R-:W-:Y:S03]  /*12a90*/  MUFU.EX2 R14, R14 ;  /* 0x0000000e000e7308 */ /* 0x000fe60000000800 */
        /* <DEDUP_REMOVED lines=163> */
.L_x_12795:
[----:B------:R-:W-:Y:S01]  /*134d0*/  ISETP.GT.AND P1, PT, R15, RZ, PT ;  /* 0x000000ff0f00720c */ /* 0x000fe20003f24270 */
[----:B------:R-:W-:Y:S01]  /*134e0*/  VIADD R12, R12, 0x19c60 ;  /* 0x00019c600c0c7836 */ /* 0x000fe20000000000 */
        /* <DEDUP_REMOVED lines=94> */
.L_x_12783:
[----:B------:R-:W-:Y:S05]  /*13ad0*/  BSYNC B0 ;  /* 0x0000000000007941 */ /* 0x000fea0003800000 */
.L_x_12782:
[----:B------:R-:W-:Y:S06]  /*13ae0*/  BAR.ARV 0x8, 0x200 ;  /* 0x0208000000007b1d */ /* 0x000fec0000002000 */
[----:B------:R-:W-:Y:S05]  /*13af0*/  @!P0 BRA `(.L_x_12797) ;  /* 0x0000000000048947 */ /* 0x000fea0003800000 */
[----:B------:R-:W-:Y:S01]  /*13b00*/  BPT.TRAP 0x1 ;  /* 0x000000040000795c */ /* 0x000fe20000300000 */
.L_x_12797:
[----:B------:R-:W-:Y:S01]  /*13b10*/  IMAD R12, R22, 0x8, R18 ;  /* 0x00000008160c7824 */ /* 0x000fe200078e0212 */
[----:B------:R-:W-:-:S04]  /*13b20*/  SHF.L.U32 R5, R23, 0x1f, RZ ;  /* 0x0000001f17057819 */ /* 0x000fc800000006ff */
[----:B------:R0:W1:Y:S01]  /*13b30*/  SYNCS.PHASECHK.TRANS64.TRYWAIT P1, [R12+URZ+0x19c50], R5 ;  /* 0x019c50050c0075a7 */ /* 0x000062000802017f */
[----:B------:R-:W-:Y:S05]  /*13b40*/  @!P0 BRA `(.L_x_12798) ;  /* 0x0000000000048947 */ /* 0x000fea0003800000 */
[----:B------:R-:W-:Y:S01]  /*13b50*/  BPT.TRAP 0x1 ;  /* 0x000000040000795c */ /* 0x000fe20000300000 */
.L_x_12798:
[----:B------:R-:W-:Y:S04]  /*13b60*/  BSSY B0, `(.L_x_12799) ;  /* 0x0000004000007945 */ /* 0x000fe80003800000 */
[----:B-1----:R-:W-:Y:S05]  /*13b70*/  @P1 BRA `(.L_x_12800) ;  /* 0x0000000000081947 */ /* 0x002fea0003800000 */
[----:B------:R-:W1:Y:S02]  /*13b80*/  SYNCS.PHASECHK.TRANS64.TRYWAIT P1, [R12+URZ+0x19c50], R5 ;  /* 0x019c50050c0075a7 */ /* 0x000e64000802017f */
[----:B-1----:R-:W-:Y:S05]  /*13b90*/  @!P1 BRA `(.L_x_12801) ;  /* 0x000000ac00249947 */ /* 0x002fea0003800000 */
.L_x_12800:
[----:B------:R-:W-:Y:S05]  /*13ba0*/  BSYNC B0 ;  /* 0x0000000000007941 */ /* 0x000fea0003800000 */
.L_x_12799:
[----:B------:R-:W2:Y:S04]  /*13bb0*/  LDL R2, [R1+0x5c] ;  /* 0x00005c0001027983 */ /* 0x000ea80000100800 */
[----:B------:R-:W3:Y:S01]  /*13bc0*/  LDL R14, [R1+0x44] ;  /* 0x00004400010e7983 */ /* 0x000ee20000100800 */
[----:B------:R-:W-:Y:S01]  /*13bd0*/  VIADD R18, R18, 0x3000 ;  /* 0x0000300012127836 */ /* 0x000fe20000000000 */
[----:B------:R-:W-:Y:S01]  /*13be0*/  ULDC.64 UR4, c[0x0][0x9a0] ;  /* 0x0002680000047ab9 */ /* 0x000fe20000000a00 */
[----:B------:R-:W-:Y:S01]  /*13bf0*/  WARPGROUP.ARRIVE ;  /* 0x00000000000079c5 */ /* 0x000fe20000000000 */
[----:B------:R-:W-:Y:S02]  /*13c00*/  ISETP.NE.U32.AND P1, PT, RZ, UR4, PT ;  /* 0x00000004ff007c0c */ /* 0x000fe4000bf25070 */
[----:B------:R-:W-:-:S02]  /*13c10*/  SHF.R.U32.HI R18, RZ, 0x4, R18 ;  /* 0x00000004ff127819 */ /* 0x000fc40000011612 */
[----:B------:R-:W-:Y:S02]  /*13c20*/  ISETP.NE.AND.EX P1, PT, RZ, UR5, PT, P1 ;  /* 0x00000005ff007c0c */ /* 0x000fe4000bf25310 */
[----:B------:R-:W-:-:S04]  /*13c30*/  LOP3.LUT R18, R18, 0x3fff, RZ, 0xc0, !PT ;  /* 0x00003fff12127812 */ /* 0x000fc800078ec0ff */
[----:B01----:R-:W-:-:S05]  /*13c40*/  LOP3.LUT R5, R18, 0x10000, RZ, 0xfc, !PT ;  /* 0x0001000012057812 */ /* 0x003fca00078efcff */
[----:B------:R-:W-:Y:S01]  /*13c50*/  IMAD R4, R22, 0x300, R5 ;  /* 0x0000030016047824 */ /* 0x000fe200078e0205 */
[----:B------:R-:W-:Y:S01]  /*13c60*/  MOV R5, 0x40000040 ;  /* 0x4000004000057802 */ /* 0x000fe20000000f00 */
[----:B------:R-:W2:Y:S01]  /*13c70*/  @P1 LDC.64 R8, c[0x0][0x9c8] ;  /* 0x00027200ff081b82 */ /* 0x000ea20000000a00 */
[----:B------:R-:W-:Y:S02]  /*13c80*/  @P1 SHF.R.S32.HI R13, RZ, 0x1f, R154 ;  /* 0x0000001fff0d1819 */ /* 0x000fe4000001149a */
[----:B------:R-:W-:Y:S02]  /*13c90*/  R2UR UR6, R4 ;  /* 0x00000000040672ca */ /* 0x000fe400000e0000 */
[----:B------:R-:W-:-:S03]  /*13ca0*/  R2UR UR7, R5 ;  /* 0x00000000050772ca */ /* 0x000fc600000e0000 */
[----:B------:R-:W0:Y:S10]  /*13cb0*/  @P1 LDC.64 R6, c[0x0][0x9d0] ;  /* 0x00027400ff061b82 */ /* 0x000e340000000a00 */
[----:B------:R-:W-:Y:S03]  /*13cc0*/  QGMMA.64x96x32.F32.E4M3.E4M3 R88, R148, gdesc[UR4], R88, gsb0 ;  /* 0x0160000494587df3 */ /* 0x000fe60008000858 */
[----:B------:R-:W-:-:S02]  /*13cd0*/  WARPGROUP.DEPBAR.LE gsb0, 0x0 ;  /* 0x00008000000079c5 */ /* 0x000fc40000010000 */
[----:B------:R-:W-:Y:S01]  /*13ce0*/  WARPGROUP.ARRIVE ;  /* 0x00000000000079c5 */ /* 0x000fe20000000000 */
[----:B--2---:R-:W-:-:S04]  /*13cf0*/  @P1 IMAD R2, R2, R8, RZ ;  /* 0x0000000802021224 */ /* 0x004fc800078e02ff */
[C---:B---3--:R-:W-:Y:S02]  /*13d00*/  @P1 IMAD R5, R14.reuse, R9, R2 ;  /* 0x000000090e051224 */ /* 0x048fe400078e0202 */
[----:B------:R-:W-:-:S04]  /*13d10*/  @P1 IMAD.WIDE.U32 R8, R14, R8, RZ ;  /* 0x000000080e081225 */ /* 0x000fc800078e00ff */
[-C--:B0-----:R-:W-:Y:S02]  /*13d20*/  @P1 IMAD R2, R13, R6.reuse, RZ ;  /* 0x000000060d021224 */ /* 0x081fe400078e02ff */
        /* <DEDUP_REMOVED lines=8> */
[----:B------:R-:W-:Y:S01]  /*13db0*/  VIADD R6, R4, 0x2 ;  /* 0x0000000204067836 */ /* 0x000fe20000000000 */
[----:B------:R-:W-:Y:S01]  /*13dc0*/  MOV R5, 0x40000040 ;  /* 0x4000004000057802 */ /* 0x000fe20000000f00 */
[----:B------:R-:W-:Y:S01]  /*13dd0*/  IMAD.MOV.U32 R7, RZ, RZ, 0x40000040 ;  /* 0x40000040ff077424 */ /* 0x000fe200078e00ff */
[----:B------:R-:W1:Y:S02]  /*13de0*/  SHFL.BFLY PT, R2, R3, 0x2, 0x1f ;  /* 0x0c401f0003027f89 */ /* 0x000e6400000e0000 */
[----:B------:R-:W-:Y:S01]  /*13df0*/  R2UR UR6, R6 ;  /* 0x00000000060672ca */ /* 0x000fe200000e0000 */
[C---:B------:R-:W-:Y:S01]  /*13e00*/  VIADD R6, R4.reuse, 0x4 ;  /* 0x0000000404067836 */ /* 0x040fe20000000000 */
[----:B------:R-:W-:Y:S01]  /*13e10*/  R2UR UR7, R7 ;  /* 0x00000000070772ca */ /* 0x000fe200000e0000 */
[----:B------:R-:W-:Y:S02]  /*13e20*/  IMAD.MOV.U32 R7, RZ, RZ, 0x40000040 ;  /* 0x40000040ff077424 */ /* 0x000fe400078e00ff */
[----:B------:R-:W-:-:S02]  /*13e30*/  VIADD R4, R4, 0x6 ;  /* 0x0000000604047836 */ /* 0x000fc40000000000 */
[----:B0-----:R-:W-:-:S08]  /*13e40*/  IMAD.MOV.U32 R8, RZ, RZ, RZ ;  /* 0x000000ffff087224 */ /* 0x001fd000078e00ff */
[----:B------:R-:W-:Y:S01]  /*13e50*/  QGMMA.64x96x32.F32.E4M3.E4M3 R88, R144, gdesc[UR4], R88, gsb0 ;  /* 0x0160000490587df3 */ /* 0x000fe20008000858 */
[----:B------:R-:W-:Y:S02]  /*13e60*/  R2UR UR6, R6 ;  /* 0x00000000060672ca */ /* 0x000fe400000e0000 */
[----:B------:R-:W-:Y:S02]  /*13e70*/  R2UR UR7, R7 ;  /* 0x00000000070772ca */ /* 0x000fe400000e0000 */
[----:B------:R-:W0:Y:S01]  /*13e80*/  SHFL.BFLY PT, R7, R0, 0x2, 0x1f ;  /* 0x0c401f0000077f89 */ /* 0x000e2200000e0000 */
[----:B-1----:R-:W-:-:S01]  /*13e90*/  FADD.FTZ R2, R2, R3 ;  /* 0x0000000302027221 */ /* 0x002fc20000010000 */
[----:B0-----:R-:W-:Y:S01]  /*13ea0*/  FADD.FTZ R7, R7, R0 ;  /* 0x0000000007077221 */ /* 0x001fe20000010000 */
[----:B------:R-:W-:Y:S01]  /*13eb0*/  IMAD.MOV.U32 R0, RZ, RZ, -0x800000 ;  /* 0xff800000ff007424 */ /* 0x000fe200078e00ff */
[----:B------:R-:W-:Y:S02]  /*13ec0*/  WARPGROUP.DEPBAR.LE gsb0, 0x0 ;  /* 0x00008000000079c5 */ /* 0x000fe40000010000 */
[----:B------:R-:W-:-:S06]  /*13ed0*/  WARPGROUP.ARRIVE ;  /* 0x00000000000079c5 */ /* 0x000fcc0000000000 */
[----:B------:R-:W-:Y:S01]  /*13ee0*/  QGMMA.64x96x32.F32.E4M3.E4M3 R88, R140, gdesc[UR4], R88, gsb0 ;  /* 0x016000048c587df3 */ /* 0x000fe20008000858 */
[----:B------:R-:W-:Y:S02]  /*13ef0*/  R2UR UR6, R4 ;  /* 0x00000000040672ca */ /* 0x000fe400000e0000 */
[----:B------:R-:W-:Y:S01]  /*13f00*/  R2UR UR7, R5 ;  /* 0x00000000050772ca */ /* 0x000fe200000e0000 */
[----:B------:R-:W0:Y:S04]  /*13f10*/  SHFL.BFLY PT, R4, R7, 0x1, 0x1f ;  /* 0x0c201f0007047f89 */ /* 0x000e2800000e0000 */
[----:B------:R-:W1:Y:S01]  /*13f20*/  SHFL.BFLY PT, R5, R2, 0x1, 0x1f ;  /* 0x0c201f0002057f89 */ /* 0x000e6200000e0000 */
[----:B0-----:R-:W-:-:S01]  /*13f30*/  FADD.FTZ R14, R7, R4 ;  /* 0x00000004070e7221 */ /* 0x001fc20000010000 */
[----:B------:R-:W-:-:S02]  /*13f40*/  IMAD.MOV.U32 R4, RZ, RZ, RZ ;  /* 0x000000ffff047224 */ /* 0x000fc400078e00ff */
[----:B-1----:R-:W-:-:S01]  /*13f50*/  FADD.FTZ R9, R2, R5 ;  /* 0x0000000502097221 */ /* 0x002fc20000010000 */
[----:B------:R-:W-:Y:S01]  /*13f60*/  FMUL.FTZ R18, R14, 0.00390625 ;  /* 0x3b8000000e127820 */ /* 0x000fe20000410000 */
[----:B------:R-:W-:Y:S02]  /*13f70*/  IMAD.MOV.U32 R2, RZ, RZ, -0x800000 ;  /* 0xff800000ff027424 */ /* 0x000fe400078e00ff */
[C---:B------:R-:W-:Y:S01]  /*13f80*/  FMUL.FTZ R15, R9.reuse, 0.00390625 ;  /* 0x3b800000090f7820 */ /* 0x040fe20000410000 */
[----:B------:R-:W-:Y:S02]  /*13f90*/  FSETP.NE.FTZ.AND P1, PT, R9, RZ, PT ;  /* 0x000000ff0900720b */ /* 0x000fe40003f35000 */
[----:B------:R-:W-:Y:S02]  /*13fa0*/  FSETP.NE.FTZ.AND P3, PT, R18, RZ, PT ;  /* 0x000000ff1200720b */ /* 0x000fe40003f75000 */
[----:B------:R-:W-:-:S09]  /*13fb0*/  FSETP.NE.FTZ.AND P2, PT, R15, RZ, PT ;  /* 0x000000ff0f00720b */ /* 0x000fd20003f55000 */
[----:B------:R-:W-:Y:S01]  /*13fc0*/  @P1 MUFU.RCP R4, R9 ;  /* 0x0000000900041308 */ /* 0x000fe20000001000 */
[----:B------:R-:W-:-:S03]  /*13fd0*/  FSETP.NE.FTZ.AND P1, PT, R14, RZ, PT ;  /* 0x000000ff0e00720b */ /* 0x000fc60003f35000 */
[C---:B------:R-:W-:Y:S01]  /*13fe0*/  @P2 FMUL.FTZ R6, R20.reuse, 0.69314718246459960938 ;  /* 0x3f31721814062820 */ /* 0x040fe20000410000 */
[----:B------:R-:W-:-:S03]  /*13ff0*/  @P3 FMUL.FTZ R20, R20, 0.69314718246459960938 ;  /* 0x3f31721814143820 */ /* 0x000fc60000410000 */
[----:B------:R-:W0:Y:S08]  /*14000*/  @P3 MUFU.LG2 R5, R18 ;  /* 0x0000001200053308 */ /* 0x000e300000000c00 */
[----:B------:R-:W1:Y:S08]  /*14010*/  @P2 MUFU.LG2 R3, R15 ;  /* 0x0000000f00032308 */ /* 0x000e700000000c00 */
[----:B------:R-:W3:Y:S01]  /*14020*/  @P1 MUFU.RCP R8, R14 ;  /* 0x0000000e00081308 */ /* 0x000ee20000001000 */
[----:B0-----:R-:W-:-:S04]  /*14030*/  @P3 FMUL.FTZ R5, R5, 0.69314718246459960938 ;  /* 0x3f31721805053820 */ /* 0x001fc80000410000 */
[----:B------:R-:W-:Y:S01]  /*14040*/  @P3 FFMA.FTZ R0, R20, R10, R5 ;  /* 0x0000000a14003223 */ /* 0x000fe20000010005 */
[----:B-1----:R-:W-:-:S04]  /*14050*/  @P2 FMUL.FTZ R3, R3, 0.69314718246459960938 ;  /* 0x3f31721803032820 */ /* 0x002fc80000410000 */
[----:B------:R-:W-:Y:S01]  /*14060*/  @P2 FFMA.FTZ R2, R6, R11, R3 ;  /* 0x0000000b06022223 */ /* 0x000fe20000010003 */
[----:B------:R-:W-:Y:S02]  /*14070*/  WARPGROUP.DEPBAR.LE gsb0, 0x0 ;  /* 0x00008000000079c5 */ /* 0x000fe40000010000 */
[----:B------:R-:W-:-:S06]  /*14080*/  WARPGROUP.ARRIVE ;  /* 0x00000000000079c5 */ /* 0x000fcc0000000000 */
[----:B------:R-:W-:Y:S01]  /*14090*/  QGMMA.64x96x32.F32.E4M3.E4M3 R88, R136, gdesc[UR4], R88, gsb0 ;  /* 0x0160000488587df3 */ /* 0x000fe20008000858 */
[-C--:B--2---:R-:W-:Y:S01]  /*140a0*/  FMUL.FTZ R20, R4, R13.reuse ;  /* 0x0000000d04147220 */ /* 0x084fe20000410000 */
[----:B---3--:R-:W-:Y:S01]  /*140b0*/  FMUL.FTZ R5, R8, R13 ;  /* 0x0000000d08057220 */ /* 0x008fe20000410000 */
[----:B------:R-:W-:Y:S02]  /*140c0*/  WARPGROUP.DEPBAR.LE gsb0, 0x0 ;  /* 0x00008000000079c5 */ /* 0x000fe40000010000 */
[----:B------:R-:W-:Y:S05]  /*140d0*/  @!P0 BRA `(.L_x_12802) ;  /* 0x0000000000048947 */ /* 0x000fea0003800000 */
[----:B------:R-:W-:Y:S01]  /*140e0*/  BPT.TRAP 0x1 ;  /* 0x000000040000795c */ /* 0x000fe20000300000 */
.L_x_12802:
[----:B------:R-:W2:Y:S01]  /*140f0*/  LDL.LU R4, [R1+0xc] ;  /* 0x00000c0001047983 */ /* 0x000ea20000300800 */
[----:B------:R-:W-:Y:S02]  /*14100*/  VIADD R12, R12, 0x19c60 ;  /* 0x00019c600c0c7836 */ /* 0x000fe40000000000 */
[-C--:B------:R-:W-:Y:S01]  /*14110*/  FMUL.FTZ R3, R88, R20.reuse ;  /* 0x0000001458037220 */ /* 0x080fe20000410000 */
[----:B------:R-:W-:Y:S01]  /*14120*/  FMUL.FTZ R89, R89, R20 ;  /* 0x0000001459597220 */ /* 0x000fe20000410000 */
[----:B------:R-:W3:Y:S01]  /*14130*/  LDL.LU R18, [R1+0x58] ;  /* 0x0000580001127983 */ /* 0x000ee20000300800 */
[----:B------:R-:W-:-:S05]  /*14140*/  VIADD R22, R22, 0x1 ;  /* 0x0000000116167836 */ /* 0x000fca0000000000 */
        /* <DEDUP_REMOVED lines=47> */
[----:B--2---:R-:W-:Y:S01]  /*14440*/  PRMT R4, R4, 0x654, R12 ;  /* 0x0000065404047816 */ /* 0x004fe2000000000c */
[----:B---3--:R-:W-:-:S03]  /*14450*/  VIADD R18, R18, 0x1 ;  /* 0x0000000112127836 */ /* 0x008fc60000000000 */
[----:B------:R0:W-:Y:S02]  /*14460*/  SYNCS.ARRIVE.TRANS64.RED.A1T0 RZ, [R4+URZ], RZ ;  /* 0x000000ff04ff79a7 */ /* 0x0001e4000810043f */
[----:B------:R1:W-:Y:S01]  /*14470*/  STL [R1+0x58], R18 ;  /* 0x0000581201007387 */ /* 0x0003e20000100800 */
[-C--:B------:R-:W-:Y:S01]  /*14480*/  FMUL.FTZ R12, R117, R20.reuse ;  /* 0x00000014750c7220 */ /* 0x080fe20000410000 */
[----:B0-----:R-:W-:Y:S01]  /*14490*/  SEL R4, RZ, 0x1, P0 ;  /* 0x00000001ff047807 */ /* 0x001fe20000000000 */
[----:B------:R-:W-:-:S03]  /*144a0*/  FMUL.FTZ R20, R133, R20 ;  /* 0x0000001485147220 */ /* 0x000fc60000410000 */
[----:B------:R-:W-:-:S07]  /*144b0*/  LOP3.LUT R23, R23, R4, RZ, 0x3c, !PT ;  /* 0x0000000417177212 */ /* 0x000fce00078e3cff */
.L_x_12733:
[----:B------:R-:W2:Y:S08]  /*144c0*/  S2UR UR4, SR_CgaCtaId ;  /* 0x00000000000479c3 */ /* 0x000eb00000008800 */
[----:B------:R-:W-:Y:S01]  /*144d0*/  BAR.SYNC.DEFER_BLOCKING 0x5, 0x200 ;  /* 0x0148000000007b1d */ /* 0x000fe20000010000 */
[----:B-1----:R-:W-:-:S05]  /*144e0*/  MOV R18, 0x400 ;  /* 0x0000040000127802 */ /* 0x002fca0000000f00 */
[----:B------:R-:W-:Y:S01]  /*144f0*/  BSSY B0, `(.L_x_12803) ;  /* 0x000021f000007945 */ /* 0x000fe20003800000 */
[----:B--2---:R-:W-:-:S05]  /*14500*/  IMAD.U32 R4, RZ, RZ, UR4 ;  /* 0x00000004ff047e24 */ /* 0x004fca000f8e00ff */
[----:B------:R1:W-:Y:S01]  /*14510*/  STL [R1+0xc], R4 ;  /* 0x00000c0401007387 */ /* 0x0003e20000100800 */
[----:B------:R-:W-:-:S05]  /*14520*/  LEA R18, R4, R18, 0x18 ;  /* 0x0000001204127211 */ /* 0x000fca00078ec0ff */
[----:B------:R1:W2:Y:S01]  /*14530*/  LDS.128 R152, [R18+0x19cd0] ;  /* 0x019cd00012987984 */ /* 0x0002a20000000c00 */
[----:B------:R-:W-:Y:S06]  /*14540*/  BAR.ARV 0x4, 0x200 ;  /* 0x0108000000007b1d */ /* 0x000fec0000002000 */
[----:B------:R-:W-:Y:S05]  /*14550*/  @P1 BRA `(.L_x_12804) ;  /* 0x0000001400d01947 */ /* 0x000fea0003800000 */
[----:B-----5:R-:W1:Y:S01]  /*14560*/  S2R R24, SR_TID.X ;  /* 0x0000000000187919 */ /* 0x020e620000002100 */
[----:B------:R-:W-:Y:S01]  /*14570*/  ULDC.64 UR4, c[0x4][0x70] ;  /* 0x01001c0000047ab9 */ /* 0x000fe20000000a00 */
[----:B------:R-:W3:Y:S04]  /*14580*/  LDL R37, [R1+0x7c] ;  /* 0x00007c0001257983 */ /* 0x000ee80000100800 */
[----:B------:R-:W4:Y:S04]  /*14590*/  LDL.LU R59, [R1+0x50] ;  /* 0x00005000013b7983 */ /* 0x000f280000300800 */
[----:B------:R-:W2:Y:S01]  /*145a0*/  LDL.LU R57, [R1+0x54] ;  /* 0x0000540001397983 */ /* 0x000ea20000300800 */
[----:B------:R-:W0:Y:S01]  /*145b0*/  S2R R35, SR_SWINHI ;  /* 0x0000000000237919 */ /* 0x000e220000002f00 */
[----:B------:R-:W-:-:S02]  /*145c0*/  F2FP.BF16.F32.PACK_AB R126, R126, R25 ;  /* 0x000000197e7e723e */ /* 0x000fc400000010ff */
[----:B------:R-:W-:Y:S01]  /*145d0*/  F2FP.BF16.F32.PACK_AB R11, R11, R96 ;  /* 0x000000600b0b723e */ /* 0x000fe200000010ff */
[----:B------:R-:W2:Y:S01]  /*145e0*/  LDL R55, [R1+0x3c] ;  /* 0x00003c0001377983 */ /* 0x000ea20000100800 */
[----:B------:R-:W-:Y:S02]  /*145f0*/  F2FP.BF16.F32.PACK_AB R8, R8, R97 ;  /* 0x000000610808723e */ /* 0x000fe400000010ff */
[----:B------:R-:W-:Y:S01]  /*14600*/  F2FP.BF16.F32.PACK_AB R9, R9, R120 ;  /* 0x000000780909723e */ /* 0x000fe200000010ff */
[----:B------:R-:W2:Y:S01]  /*14610*/  LDL R53, [R1+0x28] ;  /* 0x0000280001357983 */ /* 0x000ea20000100800 */
[----:B-1----:R-:W-:-:S04]  /*14620*/  SHF.L.U32 R4, R24, 0x2, RZ ;  /* 0x0000000218047819 */ /* 0x002fc800000006ff */
[----:B------:R-:W-:-:S04]  /*14630*/  LOP3.LUT R4, R4, 0xc, RZ, 0xc0, !PT ;  /* 0x0000000c04047812 */ /* 0x000fc800078ec0ff */
[----:B------:R-:W-:-:S05]  /*14640*/  IADD3 R4, P0, R4, UR4, RZ ;  /* 0x0000000404047c10 */ /* 0x000fca000ff1e0ff */
[----:B0-----:R-:W-:Y:S01]  /*14650*/  IMAD.X R5, RZ, RZ, UR5, P0 ;  /* 0x00000005ff057e24 */ /* 0x001fe200080e06ff */
[----:B------:R-:W-:Y:S01]  /*14660*/  F2FP.BF16.F32.PACK_AB R14, R14, R121 ;  /* 0x000000790e0e723e */ /* 0x000fe200000010ff */
[----:B------:R-:W-:-:S04]  /*14670*/  ULDC.64 UR4, c[0x0][0xc00] ;  /* 0x0003000000047ab9 */ /* 0x000fc80000000a00 */
[----:B------:R0:W4:Y:S01]  /*14680*/  LDG.E.CONSTANT R5, desc[UR42][R4.64] ;  /* 0x0000002a04057981 */ /* 0x000122000c1e9900 */
[----:B------:R-:W-:Y:S02]  /*14690*/  F2FP.BF16.F32.PACK_AB R3, R92, R3 ;  /* 0x000000035c03723e */ /* 0x000fe400000010ff */
[----:B------:R-:W-:Y:S02]  /*146a0*/  F2FP.BF16.F32.PACK_AB R6, R6, R89 ;  /* 0x000000590606723e */ /* 0x000fe400000010ff */
[----:B------:R-:W-:Y:S02]  /*146b0*/  F2FP.BF16.F32.PACK_AB R15, R15, R104 ;  /* 0x000000680f0f723e */ /* 0x000fe400000010ff */
[----:B------:R-:W-:Y:S02]  /*146c0*/  F2FP.BF16.F32.PACK_AB R10, R10, R105 ;  /* 0x000000690a0a723e */ /* 0x000fe400000010ff */
[----:B------:R-:W-:Y:S02]  /*146d0*/  F2FP.BF16.F32.PACK_AB R127, R127, R28 ;  /* 0x0000001c7f7f723e */ /* 0x000fe400000010ff */
[----:B0-----:R-:W-:-:S02]  /*146e0*/  LOP3.LUT P0, R4, R24, 0x3, RZ, 0xc0, !PT ;  /* 0x0000000318047812 */ /* 0x001fc4000780c0ff */
[----:B------:R-:W-:Y:S02]  /*146f0*/  MOV R24, R18 ;  /* 0x0000001200187202 */ /* 0x000fe40000000f00 */
[----:B------:R-:W-:Y:S02]  /*14700*/  MOV R25, R35 ;  /* 0x0000002300197202 */ /* 0x000fe40000000f00 */
        /* <DEDUP_REMOVED lines=39> */
[----:B---3--:R-:W-:-:S03]  /*14980*/  IMAD.WIDE R8, R37, 0x2, R24 ;  /* 0x0000000225087825 */ /* 0x008fc600078e0218 */
        /* <DEDUP_REMOVED lines=21> */
[----:B------:R-:W-:Y:S01]  /*14ae0*/  IMAD.X R7, RZ, RZ, R9, P2 ;  /* 0x000000ffff077224 */ /* 0x000fe200010e0609 */
[----:B------:R-:W-:-:S02]  /*14af0*/  LOP3.LUT R31, R70, 0x180, RZ, 0xc0, !PT ;  /* 0x00000180461f7812 */ /* 0x000fc400078ec0ff */
[----:B----4-:R-:W-:Y:S01]  /*14b00*/  LOP3.LUT R3, R5, 0x2, RZ, 0x3c, !PT ;  /* 0x0000000205037812 */ /* 0x010fe200078e3cff */
[----:B------:R-:W-:Y:S01]  /*14b10*/  IMAD.X R21, RZ, RZ, R9, P1 ;  /* 0x000000ffff157224 */ /* 0x000fe200008e0609 */
        /* <DEDUP_REMOVED lines=8> */
[----:B------:R-:W1:Y:S01]  /*14ba0*/  SHFL.IDX PT, R11, R40, R3, 0x1c1f ;  /* 0x001c1f03280b7589 */ /* 0x000e6200000e0000 */
[----:B------:R-:W-:-:S03]  /*14bb0*/  SHF.R.U64 R31, R31, 0x3, RZ ;  /* 0x000000031f1f7819 */ /* 0x000fc600000012ff */
[----:B------:R-:W-:Y:S04]  /*14bc0*/  SHFL.IDX PT, R58, R58, R5, 0x1c1f ;  /* 0x001c1f053a3a7589 */ /* 0x000fe800000e0000 */
[----:B------:R-:W3:Y:S04]  /*14bd0*/  SHFL.IDX PT, R15, R36, R3, 0x1c1f ;  /* 0x001c1f03240f7589 */ /* 0x000ee800000e0000 */
[----:B------:R-:W-:Y:S04]  /*14be0*/  SHFL.IDX PT, R42, R42, R5, 0x1c1f ;  /* 0x001c1f052a2a7589 */ /* 0x000fe800000e0000 */
[----:B------:R-:W4:Y:S04]  /*14bf0*/  SHFL.IDX PT, R13, R44, R3, 0x1c1f ;  /* 0x001c1f032c0d7589 */ /* 0x000f2800000e0000 */
[----:B------:R-:W-:Y:S04]  /*14c00*/  SHFL.IDX PT, R60, R60, R5, 0x1c1f ;  /* 0x001c1f053c3c7589 */ /* 0x000fe800000e0000 */
[----:B------:R-:W2:Y:S04]  /*14c10*/  SHFL.IDX PT, R33, R34, R3, 0x1c1f ;  /* 0x001c1f0322217589 */ /* 0x000ea800000e0000 */
[----:B------:R-:W-:Y:S04]  /*14c20*/  SHFL.IDX PT, R62, R62, R5, 0x1c1f ;  /* 0x001c1f053e3e7589 */ /* 0x000fe800000e0000 */
[----:B------:R-:W2:Y:S01]  /*14c30*/  SHFL.IDX PT, R35, R32, R3, 0x1c1f ;  /* 0x001c1f0320237589 */ /* 0x000ea200000e0000 */
[----:B------:R-:W-:-:S02]  /*14c40*/  LOP3.LUT R6, R20, R29, RZ, 0x3c, !PT ;  /* 0x0000001d14067212 */ /* 0x000fc400078e3cff */
[----:B------:R-:W-:Y:S01]  /*14c50*/  LOP3.LUT R20, R31, R70, RZ, 0x3c, !PT ;  /* 0x000000461f147212 */ /* 0x000fe200078e3cff */
[----:B------:R-:W-:Y:S04]  /*14c60*/  SHFL.IDX PT, R46, R46, R5, 0x1c1f ;  /* 0x001c1f052e2e7589 */ /* 0x000fe800000e0000 */
[----:B------:R-:W-:Y:S04]  /*14c70*/  SHFL.IDX PT, R64, R64, R5, 0x1c1f ;  /* 0x001c1f0540407589 */ /* 0x000fe800000e0000 */
[----:B------:R-:W2:Y:S04]  /*14c80*/  SHFL.IDX PT, R27, R48, R3, 0x1c1f ;  /* 0x001c1f03301b7589 */ /* 0x000ea800000e0000 */
[----:B------:R-:W2:Y:S04]  /*14c90*/  SHFL.IDX PT, R37, R30, R3, 0x1c1f ;  /* 0x001c1f031e257589 */ /* 0x000ea800000e0000 */
[----:B------:R-:W-:Y:S04]  /*14ca0*/  SHFL.IDX PT, R50, R50, R5, 0x1c1f ;  /* 0x001c1f0532327589 */ /* 0x000fe800000e0000 */
[----:B------:R-:W-:Y:S04]  /*14cb0*/  SHFL.IDX PT, R66, R66, R5, 0x1c1f ;  /* 0x001c1f0542427589 */ /* 0x000fe800000e0000 */
[----:B------:R-:W2:Y:S04]  /*14cc0*/  SHFL.IDX PT, R29, R52, R3, 0x1c1f ;  /* 0x001c1f03341d7589 */ /* 0x000ea800000e0000 */
[----:B------:R-:W2:Y:S04]  /*14cd0*/  SHFL.IDX PT, R39, R126, R3, 0x1c1f ;  /* 0x001c1f037e277589 */ /* 0x000ea800000e0000 */
[----:B------:R-:W-:Y:S04]  /*14ce0*/  SHFL.IDX PT, R54, R54, R5, 0x1c1f ;  /* 0x001c1f0536367589 */ /* 0x000fe800000e0000 */
[----:B------:R-:W-:Y:S04]  /*14cf0*/  SHFL.IDX PT, R68, R68, R5, 0x1c1f ;  /* 0x001c1f0544447589 */ /* 0x000fe800000e0000 */
[----:B------:R-:W2:Y:S04]  /*14d00*/  SHFL.IDX PT, R31, R56, R3, 0x1c1f ;  /* 0x001c1f03381f7589 */ /* 0x000ea800000e0000 */
[----:B------:R3:W2:Y:S01]  /*14d10*/  SHFL.IDX PT, R41, R26, R3, 0x1c1f ;  /* 0x001c1f031a297589 */ /* 0x0006a200000e0000 */
[----:B------:R-:W-:-:S02]  /*14d20*/  MOV R43, R6 ;  /* 0x00000006002b7202 */ /* 0x000fc40000000f00 */
[----:B0-----:R-:W-:Y:S02]  /*14d30*/  SEL R4, R8, R9, P0 ;  /* 0x0000000908047207 */ /* 0x001fe40000000000 */
[----:B------:R-:W-:Y:S02]  /*14d40*/  SEL R6, R9, R8, P0 ;  /* 0x0000000809067207 */ /* 0x000fe40000000000 */
[----:B-1----:R-:W-:Y:S02]  /*14d50*/  SEL R8, R38, R11, P0 ;  /* 0x0000000b26087207 */ /* 0x002fe40000000000 */
[----:B------:R-:W-:Y:S01]  /*14d60*/  SEL R10, R11, R38, P0 ;  /* 0x000000260b0a7207 */ /* 0x000fe20000000000 */
[----:B---3--:R-:W0:Y:S01]  /*14d70*/  LDC R3, c[0x0][0xbe8] ;  /* 0x0002fa00ff037b82 */ /* 0x008e220000000800 */
[----:B------:R-:W-:Y:S02]  /*14d80*/  SEL R5, R58, R15, P0 ;  /* 0x0000000f3a057207 */ /* 0x000fe40000000000 */
[----:B------:R-:W-:-:S05]  /*14d90*/  SEL R7, R15, R58, P0 ;  /* 0x0000003a0f077207 */ /* 0x000fca0000000000 */
[----:B------:R-:W-:Y:S01]  /*14da0*/  BAR.SYNC.DEFER_BLOCKING 0x1, 0x180 ;  /* 0x0046000000007b1d */ /* 0x000fe20000010000 */
[----:B----4-:R-:W-:Y:S02]  /*14db0*/  SEL R12, R42, R13, P0 ;  /* 0x0000000d2a0c7207 */ /* 0x010fe40000000000 */
[----:B------:R-:W-:Y:S02]  /*14dc0*/  SEL R14, R13, R42, P0 ;  /* 0x0000002a0d0e7207 */ /* 0x000fe40000000000 */
[----:B--2---:R-:W-:Y:S02]  /*14dd0*/  SEL R9, R60, R33, P0 ;  /* 0x000000213c097207 */ /* 0x004fe40000000000 */
[----:B------:R-:W-:Y:S02]  /*14de0*/  SEL R11, R33, R60, P0 ;  /* 0x0000003c210b7207 */ /* 0x000fe40000000000 */
[----:B------:R-:W-:Y:S02]  /*14df0*/  SEL R13, R62, R35, P0 ;  /* 0x000000233e0d7207 */ /* 0x000fe40000000000 */
[----:B------:R-:W-:-:S02]  /*14e00*/  SEL R15, R35, R62, P0 ;  /* 0x0000003e230f7207 */ /* 0x000fc40000000000 */
[----:B------:R-:W-:Y:S02]  /*14e10*/  ISETP.NE.U32.AND P2, PT, RZ, UR4, PT ;  /* 0x00000004ff007c0c */ /* 0x000fe4000bf45070 */
[----:B------:R-:W-:Y:S02]  /*14e20*/  IADD3 R26, P1, R59, UR4, RZ ;  /* 0x000000043b1a7c10 */ /* 0x000fe4000ff3e0ff */
        /* <DEDUP_REMOVED lines=9> */
[----:B--2---:R-:W-:Y:S02]  /*14ec0*/  SEL R8, R50, R29, P0 ;  /* 0x0000001d32087207 */ /* 0x004fe40000000000 */
[----:B------:R-:W-:Y:S02]  /*14ed0*/  SEL R10, R29, R50, P0 ;  /* 0x000000321d0a7207 */ /* 0x000fe40000000000 */
[----:B------:R-:W-:-:S02]  /*14ee0*/  SEL R9, R66, R39, P0 ;  /* 0x0000002742097207 */ /* 0x000fc40000000000 */
[----:B------:R-:W-:Y:S02]  /*14ef0*/  SEL R11, R39, R66, P0 ;  /* 0x00000042270b7207 */ /* 0x000fe40000000000 */
[----:B---3--:R-:W-:Y:S02]  /*14f00*/  SEL R12, R54, R31, P0 ;  /* 0x0000001f360c7207 */ /* 0x008fe40000000000 */
[----:B------:R-:W-:Y:S02]  /*14f10*/  SEL R14, R31, R54, P0 ;  /* 0x000000361f0e7207 */ /* 0x000fe40000000000 */
[----:B------:R-:W-:Y:S02]  /*14f20*/  SEL R13, R68, R41, P0 ;  /* 0x00000029440d7207 */ /* 0x000fe40000000000 */
[----:B------:R-:W-:Y:S02]  /*14f30*/  SEL R15, R41, R68, P0 ;  /* 0x00000044290f7207 */ /* 0x000fe40000000000 */
[----:B------:R-:W-:Y:S01]  /*14f40*/  IADD3.X R27, R57, UR5, RZ, P1, !PT ;  /* 0x00000005391b7c10 */ /* 0x000fe20008ffe4ff */
[----:B------:R-:W-:Y:S01]  /*14f50*/  ULDC.64 UR4, c[0x0][0xc08] ;  /* 0x0003020000047ab9 */ /* 0x000fe20000000a00 */
[----:B------:R1:W-:Y:S01]  /*14f60*/  STSM.16.M88.4 [R45], R4 ;  /* 0x000000042d007844 */ /* 0x0003e20000000200 */
[----:B------:R-:W-:-:S03]  /*14f70*/  ISETP.NE.U32.AND P0, PT, RZ, UR4, PT ;  /* 0x00000004ff007c0c */ /* 0x000fc6000bf05070 */
[----:B------:R-:W-:Y:S01]  /*14f80*/  STSM.16.M88.4 [R43], R8 ;  /* 0x000000082b007844 */ /* 0x000fe20000000200 */
[----:B------:R-:W-:-:S03]  /*14f90*/  ISETP.NE.AND.EX P0, PT, RZ, UR5, PT, P0 ;  /* 0x00000005ff007c0c */ /* 0x000fc6000bf05300 */
[----:B------:R2:W-:Y:S01]  /*14fa0*/  STSM.16.M88.4 [R21], R12 ;  /* 0x0000000c15007844 */ /* 0x0005e20000000200 */
[----:B------:R-:W-:Y:S01]  /*14fb0*/  IMAD.MOV.U32 R20, RZ, RZ, RZ ;  /* 0x000000ffff147224 */ /* 0x000fe200078e00ff */
[----:B------:R-:W-:Y:S08]  /*14fc0*/  BAR.SYNC.DEFER_BLOCKING 0x1, 0x180 ;  /* 0x0046000000007b1d */ /* 0x000ff00000010000 */
[----:B-1----:R-:W-:Y:S01]  /*14fd0*/  @P0 IADD3 R4, P3, R59, UR4, RZ ;  /* 0x000000043b040c10 */ /* 0x002fe2000ff7e0ff */
[----:B------:R-:W-:-:S02]  /*14fe0*/  ULDC UR4, c[0x0][0xa88] ;  /* 0x0002a20000047ab9 */ /* 0x000fc40000000800 */
[----:B------:R-:W-:Y:S01]  /*14ff0*/  IMAD.U32 R6, RZ, RZ, UR4 ;  /* 0x00000004ff067e24 */ /* 0x000fe2000f8e00ff */
[----:B------:R-:W-:Y:S01]  /*15000*/  @P0 IADD3.X R5, R57, UR5, RZ, P3, !PT ;  /* 0x0000000539050c10 */ /* 0x000fe20009ffe4ff */
[----:B------:R1:W5:Y:S04]  /*15010*/  @P2 LDG.E R20, desc[UR42][R26.64] ;  /* 0x0000002a1a142981 */ /* 0x000368000c1e1900 */
[----:B------:R1:W5:Y:S01]  /*15020*/  @P0 LDG.E R6, desc[UR42][R4.64] ;  /* 0x0000002a04060981 */ /* 0x000362000c1e1900 */
[----:B0-----:R-:W-:-:S13]  /*15030*/  ISETP.NE.AND P1, PT, R3, 0x1, PT ;  /* 0x000000010300780c */ /* 0x001fda0003f25270 */
[----:B------:R-:W0:Y:S08]  /*15040*/  @P1 LDC R28, c[0x0][0xbec] ;  /* 0x0002fb00ff1c1b82 */ /* 0x000e300000000800 */
[----:B------:R-:W3:Y:S01]  /*15050*/  @P1 LDC R29, c[0x0][0xbf0] ;  /* 0x0002fc00ff1d1b82 */ /* 0x000ee20000000800 */
[----:B--2---:R-:W-:Y:S01]  /*15060*/  IADD3 R13, R55, R53, RZ ;  /* 0x00000035370d7210 */ /* 0x004fe20007ffe0ff */
[----:B-1----:R-:W-:Y:S06]  /*15070*/  @P0 BRA `(.L_x_12805) ;  /* 0x0000000000100947 */ /* 0x002fec0003800000 */
[----:B------:R-:W-:Y:S05]  /*15080*/  @!P2 BRA `(.L_x_12805) ;  /* 0x00000000000ca947 */ /* 0x000fea0003800000 */
[----:B------:R-:W2:Y:S04]  /*15090*/  LDG.E R5, desc[UR42][R26.64] ;  /* 0x0000002a1a057981 */ /* 0x000ea8000c1e1900 */
[----:B-----5:R-:W2:Y:S02]  /*150a0*/  LDG.E R6, desc[UR42][R26.64+0x4] ;  /* 0x0000042a1a067981 */ /* 0x020ea4000c1e1900 */
[----:B--2---:R-:W-:-:S07]  /*150b0*/  IMAD.IADD R6, R6, 0x1, -R5 ;  /* 0x0000000106067824 */ /* 0x004fce00078e0a05 */
.L_x_12805:
[----:B------:R-:W2:Y:S01]  /*150c0*/  LDL.LU R5, [R1+0x44] ;  /* 0x0000440001057983 */ /* 0x000ea20000300800 */
[----:B------:R-:W-:Y:S01]  /*150d0*/  ULDC.64 UR4, c[0x0][0xb90] ;  /* 0x0002e40000047ab9 */ /* 0x000fe20000000a00 */
[----:B------:R-:W1:Y:S01]  /*150e0*/  S2R R4, SR_TID.X ;  /* 0x0000000000047919 */ /* 0x000e620000002100 */
[----:B------:R-:W4:Y:S01]  /*150f0*/  S2R R15, SR_TID.X ;  /* 0x00000000000f7919 */ /* 0x000f220000002100 */
[----:B-----5:R-:W-:Y:S01]  /*15100*/  SHF.R.S32.HI R21, RZ, 0x1f, R20 ;  /* 0x0000001fff157819 */ /* 0x020fe20000011414 */
[----:B------:R-:W-:Y:S01]  /*15110*/  IMAD.MOV.U32 R7, RZ, RZ, R13 ;  /* 0x000000ffff077224 */ /* 0x000fe200078e000d */
[----:B------:R-:W2:Y:S01]  /*15120*/  @P1 LDC R45, c[0x0][0xbec] ;  /* 0x0002fb00ff2d1b82 */ /* 0x000ea20000000800 */
[----:B------:R-:W2:Y:S04]  /*15130*/  LDL.LU R12, [R1+0x5c] ;  /* 0x00005c00010c7983 */ /* 0x000ea80000300800 */
[----:B------:R-:W2:Y:S04]  /*15140*/  LDL.LU R46, [R1+0x4c] ;  /* 0x00004c00012e7983 */ /* 0x000ea80000300800 */
[----:B------:R-:W2:Y:S04]  /*15150*/  LDL R50, [R1+0x48] ;  /* 0x0000480001327983 */ /* 0x000ea80000100800 */
[----:B------:R-:W2:Y:S01]  /*15160*/  LDL R14, [R1+0x78] ;  /* 0x00007800010e7983 */ /* 0x000ea20000100800 */
[----:B------:R-:W-:-:S03]  /*15170*/  IMAD R39, R6, R3, RZ ;  /* 0x0000000306277224 */ /* 0x000fc600078e02ff */
[----:B------:R0:W5:Y:S01]  /*15180*/  LDL R49, [R1+0x84] ;  /* 0x0000840001317983 */ /* 0x0001620000100800 */
[----:B-1----:R-:W-:-:S05]  /*15190*/  VIADD R48, R4, 0xffffff80 ;  /* 0xffffff8004307836 */ /* 0x002fca0000000000 */
[----:B------:R-:W-:Y:S01]  /*151a0*/  SHF.R.S32.HI R44, RZ, 0x1f, R48 ;  /* 0x0000001fff2c7819 */ /* 0x000fe20000011430 */
[----:B0-----:R-:W-:-:S03]  /*151b0*/  @P1 IMAD.HI.U32 R4, R13, R28, RZ ;  /* 0x0000001c0d041227 */ /* 0x001fc600078e00ff */
[----:B------:R-:W-:-:S04]  /*151c0*/  LEA.HI R44, R44, R48, RZ, 0x2 ;  /* 0x000000302c2c7211 */ /* 0x000fc800078f10ff */
[----:B------:R-:W-:Y:S02]  /*151d0*/  SHF.R.S32.HI R44, RZ, 0x2, R44 ;  /* 0x00000002ff2c7819 */ /* 0x000fe4000001142c */
[----:B---3--:R-:W-:-:S05]  /*151e0*/  @P1 SHF.R.U32.HI R7, RZ, R29, R4 ;  /* 0x0000001dff071219 */ /* 0x008fca0000011604 */
[----:B------:R-:W-:Y:S01]  /*151f0*/  IMAD.MOV R8, RZ, RZ, -R7 ;  /* 0x000000ffff087224 */ /* 0x000fe200078e0a07 */
[----:B----4-:R-:W-:-:S04]  /*15200*/  IADD3 R30, R15, -0x80, RZ ;  /* 0xffffff800f1e7810 */ /* 0x010fc80007ffe0ff */
        /* <DEDUP_REMOVED lines=9> */
[----:B--2---:R-:W-:Y:S01]  /*152a0*/  IMAD.MOV.U32 R10, RZ, RZ, R5 ;  /* 0x000000ffff0a7224 */ /* 0x004fe200078e0005 */
[----:B------:R-:W-:-:S05]  /*152b0*/  SHF.R.S32.HI R38, RZ, 0x1f, R46 ;  /* 0x0000001fff267819 */ /* 0x000fca000001142e */
[----:B------:R-:W-:Y:S02]  /*152c0*/  IMAD R5, R38, UR4, RZ ;  /* 0x0000000426057c24 */ /* 0x000fe4000f8e02ff */
[----:B------:R-:W-:Y:S02]  /*152d0*/  IMAD R9, R44, 0x20, R50 ;  /* 0x000000202c097824 */ /* 0x000fe400078e0232 */
[C---:B------:R-:W-:Y:S02]  /*152e0*/  IMAD R11, R46.reuse, UR5, R5 ;  /* 0x000000052e0b7c24 */ /* 0x040fe4000f8e0205 */
[----:B------:R-:W-:Y:S01]  /*152f0*/  IMAD.WIDE.U32 R4, R46, UR4, R20 ;  /* 0x000000042e047c25 */ /* 0x000fe2000f8e0014 */
[----:B------:R-:W-:Y:S01]  /*15300*/  SEL R37, R12, RZ, !P2 ;  /* 0x000000ff0c257207 */ /* 0x000fe20005000000 */
[----:B------:R-:W-:Y:S01]  /*15310*/  ULDC.64 UR4, c[0x0][0xb98] ;  /* 0x0002e60000047ab9 */ /* 0x000fe20000000a00 */
[----:B------:R-:W-:Y:S01]  /*15320*/  SEL R36, R10, RZ, !P2 ;  /* 0x000000ff0a247207 */ /* 0x000fe20005000000 */
[----:B------:R-:W-:-:S04]  /*15330*/  IMAD.WIDE R24, R9, 0x2, R24 ;  /* 0x0000000209187825 */ /* 0x000fc800078e0218 */
[----:B------:R-:W-:Y:S01]  /*15340*/  IMAD.IADD R5, R5, 0x1, R11 ;  /* 0x0000000105057824 */ /* 0x000fe200078e020b */
[----:B------:R-:W-:Y:S01]  /*15350*/  IADD3 R12, P2, R24, 0x1800, RZ ;  /* 0x00001800180c7810 */ /* 0x000fe20007f5e0ff */
[----:B------:R-:W-:Y:S02]  /*15360*/  IMAD R9, R3, R8, R13 ;  /* 0x0000000803097224 */ /* 0x000fe400078e020d */
[----:B------:R-:W-:Y:S02]  /*15370*/  IMAD R11, R37, UR4, RZ ;  /* 0x00000004250b7c24 */ /* 0x000fe4000f8e02ff */
[----:B------:R-:W-:Y:S01]  /*15380*/  IMAD.WIDE.U32 R4, R36, UR4, R4 ;  /* 0x0000000424047c25 */ /* 0x000fe2000f8e0004 */
[----:B------:R-:W-:Y:S02]  /*15390*/  LOP3.LUT R10, R12, 0x180, RZ, 0xc0, !PT ;  /* 0x000001800c0a7812 */ /* 0x000fe400078ec0ff */
[----:B------:R-:W-:Y:S01]  /*153a0*/  SHF.R.S32.HI R8, RZ, 0x1f, R9 ;  /* 0x0000001fff087819 */ /* 0x000fe20000011409 */
[----:B------:R-:W-:Y:S01]  /*153b0*/  IMAD R13, R36, UR5, R11 ;  /* 0x00000005240d7c24 */ /* 0x000fe2000f8e020b */
[----:B------:R-:W-:Y:S01]  /*153c0*/  SHF.R.S32.HI R11, RZ, 0x1f, R7 ;  /* 0x0000001fff0b7819 */ /* 0x000fe20000011407 */
[----:B------:R-:W-:Y:S01]  /*153d0*/  ULDC.64 UR4, c[0x0][0xb88] ;  /* 0x0002e20000047ab9 */ /* 0x000fe20000000a00 */
[----:B------:R-:W-:-:S02]  /*153e0*/  IADD3 R4, P0, R7, R4, RZ ;  /* 0x0000000407047210 */ /* 0x000fc40007f1e0ff */
[----:B------:R-:W-:Y:S01]  /*153f0*/  SHF.R.U64 R7, R10, 0x3, RZ ;  /* 0x000000030a077819 */ /* 0x000fe200000012ff */
[----:B------:R-:W-:Y:S01]  /*15400*/  IMAD R10, R8, UR4, RZ ;  /* 0x00000004080a7c24 */ /* 0x000fe2000f8e02ff */
[----:B------:R-:W-:Y:S02]  /*15410*/  IADD3.X R5, R11, R5, R13, P0, !PT ;  /* 0x000000050b057210 */ /* 0x000fe400007fe40d */
[----:B------:R-:W-:Y:S01]  /*15420*/  LOP3.LUT R8, R7, R12, RZ, 0x3c, !PT ;  /* 0x0000000c07087212 */ /* 0x000fe200078e3cff */
[C---:B------:R-:W-:Y:S02]  /*15430*/  IMAD R7, R9.reuse, UR5, R10 ;  /* 0x0000000509077c24 */ /* 0x040fe4000f8e020a */
[----:B------:R-:W-:Y:S01]  /*15440*/  IMAD.WIDE.U32 R4, R9, UR4, R4 ;  /* 0x0000000409047c25 */ /* 0x000fe2000f8e0004 */
[----:B------:R-:W-:-:S03]  /*15450*/  ULDC.64 UR4, c[0x0][0xb50] ;  /* 0x0002d40000047ab9 */ /* 0x000fc60000000a00 */
[----:B------:R-:W-:Y:S01]  /*15460*/  IMAD.IADD R5, R5, 0x1, R7 ;  /* 0x0000000105057824 */ /* 0x000fe200078e0207 */
[----:B------:R-:W-:-:S04]  /*15470*/  LEA R10, P0, R4, UR4, 0x2 ;  /* 0x00000004040a7c11 */ /* 0x000fc8000f8010ff */
[----:B------:R-:W-:Y:S01]  /*15480*/  LEA.HI.X R11, R4, UR5, R5, 0x2, P0 ;  /* 0x00000005040b7c11 */ /* 0x000fe200080f1405 */
[----:B------:R-:W-:Y:S01]  /*15490*/  SHFL.IDX PT, R40, R10, RZ, 0x1c1f ;  /* 0x001c1fff0a287589 */ /* 0x000fe200000e0000 */
[----:B------:R-:W-:Y:S01]  /*154a0*/  IMAD.IADD R14, R14, 0x1, R53 ;  /* 0x000000010e0e7824 */ /* 0x000fe200078e0235 */
[----:B------:R-:W-:Y:S02]  /*154b0*/  ULDC.64 UR4, c[0x0][0xaa0] ;  /* 0x0002a80000047ab9 */ /* 0x000fe40000000a00 */
[----:B------:R-:W1:Y:S01]  /*154c0*/  SHFL.IDX PT, R41, R11, RZ, 0x1c1f ;  /* 0x001c1fff0b297589 */ /* 0x000e6200000e0000 */
[----:B------:R-:W-:Y:S01]  /*154d0*/  LOP3.LUT P0, RZ, R15, 0x3, RZ, 0xc0, !PT ;  /* 0x000000030fff7812 */ /* 0x000fe2000780c0ff */
[----:B------:R-:W-:Y:S02]  /*154e0*/  IMAD.X R9, RZ, RZ, R25, P2 ;  /* 0x000000ffff097224 */ /* 0x000fe400010e0619 */
[----:B------:R-:W-:Y:S01]  /*154f0*/  SHFL.IDX PT, R42, R10, 0x1, 0x1c1f ;  /* 0x003c1f000a2a7f89 */ /* 0x000fe200000e0000 */
[----:B------:R-:W-:-:S03]  /*15500*/  ISETP.GE.OR P2, PT, R14, R39, P0 ;  /* 0x000000270e00720c */ /* 0x000fc60000746670 */
[----:B------:R-:W2:Y:S01]  /*15510*/  SHFL.IDX PT, R43, R11, 0x1, 0x1c1f ;  /* 0x003c1f000b2b7f89 */ /* 0x000ea200000e0000 */
[----:B------:R-:W-:Y:S02]  /*15520*/  VIADD R4, R14, 0x8 ;  /* 0x000000080e047836 */ /* 0x000fe40000000000 */
[----:B------:R-:W-:-:S03]  /*15530*/  IMAD R21, R21, UR4, RZ ;  /* 0x0000000415157c24 */ /* 0x000fc6000f8e02ff */
[----:B------:R-:W-:-:S04]  /*15540*/  ISETP.GE.OR P0, PT, R4, R39, P0 ;  /* 0x000000270400720c */ /* 0x000fc80000706670 */
[----:B-1----:R1:W-:Y:S02]  /*15550*/  @!P2 ST.E desc[UR42][R40.64], R2 ;  /* 0x000000022800a985 */ /* 0x0023e4000c10192a */
[C---:B-1----:R-:W-:Y:S02]  /*15560*/  IMAD R41, R20.reuse, UR5, R21 ;  /* 0x0000000514297c24 */ /* 0x042fe4000f8e0215 */
[----:B------:R-:W-:Y:S01]  /*15570*/  IMAD.WIDE.U32 R20, R20, UR4, RZ ;  /* 0x0000000414147c25 */ /* 0x000fe2000f8e00ff */
[----:B------:R-:W-:-:S03]  /*15580*/  ULDC.64 UR4, c[0x0][0xae8] ;  /* 0x0002ba0000047ab9 */ /* 0x000fc60000000a00 */
[----:B------:R-:W-:Y:S02]  /*15590*/  IMAD.IADD R21, R21, 0x1, R41 ;  /* 0x0000000115157824 */ /* 0x000fe400078e0229 */
[----:B------:R-:W-:Y:S01]  /*155a0*/  IMAD R38, R38, UR4, RZ ;  /* 0x0000000426267c24 */ /* 0x000fe2000f8e02ff */
[----:B--2---:R1:W-:Y:S01]  /*155b0*/  @!P0 ST.E desc[UR42][R42.64], R0 ;  /* 0x000000002a008985 */ /* 0x0043e2000c10192a */
[----:B------:R-:W-:Y:S01]  /*155c0*/  IMAD.WIDE.U32 R20, R46, UR4, R20 ;  /* 0x000000042e147c25 */ /* 0x000fe2000f8e0014 */
[C---:B------:R-:W-:Y:S02]  /*155d0*/  IADD3 R13, P6, R24.reuse, 0x3000, RZ ;  /* 0x00003000180d7810 */ /* 0x040fe40007fde0ff */
[----:B------:R-:W-:Y:S01]  /*155e0*/  IADD3 R27, P5, R24, 0x4800, RZ ;  /* 0x00004800181b7810 */ /* 0x000fe20007fbe0ff */
[----:B------:R-:W-:Y:S02]  /*155f0*/  IMAD R41, R46, UR5, R38 ;  /* 0x000000052e297c24 */ /* 0x000fe4000f8e0226 */
[----:B-1----:R-:W-:Y:S01]  /*15600*/  IMAD R0, R47, 0x60, R44 ;  /* 0x000000602f007824 */ /* 0x002fe200078e022c */
[----:B------:R0:W5:Y:S01]  /*15610*/  LDL R46, [R1+0x64] ;  /* 0x00006400012e7983 */ /* 0x0001620000100800 */
[----:B------:R-:W1:Y:S01]  /*15620*/  @P1 LDC R43, c[0x0][0xbf0] ;  /* 0x0002fc00ff2b1b82 */ /* 0x000e620000000800 */
[C---:B------:R-:W-:Y:S01]  /*15630*/  IADD3 R29, P4, R24.reuse, 0x6000, RZ ;  /* 0x00006000181d7810 */ /* 0x040fe20007f9e0ff */
[----:B------:R-:W-:Y:S01]  /*15640*/  ULDC.64 UR4, c[0x0][0xaf0] ;  /* 0x0002bc0000047ab9 */ /* 0x000fe20000000a00 */
[----:B------:R0:W5:Y:S01]  /*15650*/  LDL R47, [R1+0x80] ;  /* 0x00008000012f7983 */ /* 0x0001620000100800 */
[----:B------:R-:W-:Y:S01]  /*15660*/  IMAD.IADD R40, R53, 0x1, R0 ;  /* 0x0000000135287824 */ /* 0x000fe200078e0200 */
[----:B------:R-:W-:-:S02]  /*15670*/  IADD3 R7, P3, R24, 0x7800, RZ ;  /* 0x0000780018077810 */ /* 0x000fc40007f7e0ff */
[----:B------:R-:W-:Y:S01]  /*15680*/  LOP3.LUT R5, R24, 0x180, RZ, 0xc0, !PT ;  /* 0x0000018018057812 */ /* 0x000fe200078ec0ff */
[----:B------:R-:W-:Y:S01]  /*15690*/  @P1 IMAD.HI.U32 R0, R40, R45, RZ ;  /* 0x0000002d28001227 */ /* 0x000fe200078e00ff */
[----:B------:R-:W-:Y:S01]  /*156a0*/  LOP3.LUT R12, R13, 0x180, RZ, 0xc0, !PT ;  /* 0x000001800d0c7812 */ /* 0x000fe200078ec0ff */
[----:B------:R-:W5:Y:S01]  /*156b0*/  LD.E.128 R8, desc[UR42][R8.64] ;  /* 0x0000002a08087980 */ /* 0x000f62000c101d00 */
[----:B------:R-:W-:Y:S01]  /*156c0*/  LOP3.LUT R26, R27, 0x180, RZ, 0xc0, !PT ;  /* 0x000001801b1a7812 */ /* 0x000fe200078ec0ff */
[----:B------:R-:W-:Y:S01]  /*156d0*/  IMAD.IADD R21, R21, 0x1, R41 ;  /* 0x0000000115157824 */ /* 0x000fe200078e0229 */
[----:B------:R-:W-:Y:S01]  /*156e0*/  LOP3.LUT R28, R29, 0x180, RZ, 0xc0, !PT ;  /* 0x000001801d1c7812 */ /* 0x000fe200078ec0ff */
[----:B------:R-:W-:Y:S01]  /*156f0*/  IMAD.MOV.U32 R41, RZ, RZ, R40 ;  /* 0x000000ffff297224 */ /* 0x000fe200078e0028 */
[----:B------:R-:W-:Y:S01]  /*15700*/  LOP3.LUT R6, R7, 0x180, RZ, 0xc0, !PT ;  /* 0x0000018007067812 */ /* 0x000fe200078ec0ff */
[----:B------:R-:W-:Y:S01]  /*15710*/  IMAD R37, R37, UR4, RZ ;  /* 0x0000000425257c24 */ /* 0x000fe2000f8e02ff */
[----:B------:R-:W-:-:S02]  /*15720*/  SHF.R.U64 R12, R12, 0x3, RZ ;  /* 0x000000030c0c7819 */ /* 0x000fc400000012ff */
[----:B------:R-:W-:Y:S02]  /*15730*/  SHF.R.U64 R26, R26, 0x3, RZ ;  /* 0x000000031a1a7819 */ /* 0x000fe400000012ff */
[----:B------:R-:W-:Y:S02]  /*15740*/  SHF.R.U64 R28, R28, 0x3, RZ ;  /* 0x000000031c1c7819 */ /* 0x000fe400000012ff */
[----:B------:R-:W-:Y:S02]  /*15750*/  SHF.R.U64 R5, R5, 0x3, RZ ;  /* 0x0000000305057819 */ /* 0x000fe400000012ff */
[----:B-1----:R-:W-:Y:S02]  /*15760*/  @P1 SHF.R.U32.HI R41, RZ, R43, R0 ;  /* 0x0000002bff291219 */ /* 0x002fe40000011600 */
[----:B------:R-:W-:Y:S01]  /*15770*/  SHF.R.U64 R6, R6, 0x3, RZ ;  /* 0x0000000306067819 */ /* 0x000fe200000012ff */
[----:B------:R-:W-:Y:S01]  /*15780*/  IMAD R43, R36, UR5, R37 ;  /* 0x00000005242b7c24 */ /* 0x000fe2000f8e0225 */
        /* <DEDUP_REMOVED lines=10> */
[----:B------:R-:W-:Y:S01]  /*15830*/  MOV R5, R25 ;  /* 0x0000001900057202 */ /* 0x000fe20000000f00 */
[----:B------:R-:W-:Y:S01]  /*15840*/  IMAD.WIDE.U32 R36, R36, UR4, R20 ;  /* 0x0000000424247c25 */ /* 0x000fe2000f8e0014 */
[----:B------:R-:W-:Y:S01]  /*15850*/  LOP3.LUT R32, R6, R7, RZ, 0x3c, !PT ;  /* 0x0000000706207212 */ /* 0x000fe200078e3cff */
[----:B------:R-:W-:Y:S01]  /*15860*/  ULDC.64 UR4, c[0x0][0xae0] ;  /* 0x0002b80000047ab9 */ /* 0x000fe20000000a00 */
[----:B------:R-:W5:Y:S01]  /*15870*/  LD.E.128 R12, desc[UR42][R12.64] ;  /* 0x0000002a0c0c7980 */ /* 0x000f62000c101d00 */
[----:B------:R-:W-:-:S02]  /*15880*/  IMAD R0, R0, UR4, RZ ;  /* 0x0000000400007c24 */ /* 0x000fc4000f8e02ff */
[----:B------:R-:W-:Y:S01]  /*15890*/  IMAD R21, R3, R2, R40 ;  /* 0x0000000203157224 */ /* 0x000fe200078e0228 */
[----:B------:R-:W5:Y:S01]  /*158a0*/  LD.E.128 R4, desc[UR42][R4.64] ;  /* 0x0000002a04047980 */ /* 0x000f62000c101d00 */
[----:B------:R-:W-:Y:S02]  /*158b0*/  IMAD.IADD R37, R37, 0x1, R43 ;  /* 0x0000000125257824 */ /* 0x000fe400078e022b */
[----:B------:R-:W-:Y:S01]  /*158c0*/  IMAD R43, R41, UR5, R0 ;  /* 0x00000005292b7c24 */ /* 0x000fe2000f8e0200 */
[----:B------:R-:W5:Y:S01]  /*158d0*/  LD.E.128 R24, desc[UR42][R26.64] ;  /* 0x0000002a1a187980 */ /* 0x000f62000c101d00 */
[----:B------:R-:W-:-:S03]  /*158e0*/  SHF.R.S32.HI R0, RZ, 0x1f, R21 ;  /* 0x0000001fff007819 */ /* 0x000fc60000011415 */
[----:B------:R-:W5:Y:S01]  /*158f0*/  LD.E.128 R28, desc[UR42][R28.64] ;  /* 0x0000002a1c1c7980 */ /* 0x000f62000c101d00 */
[----:B------:R-:W-:Y:S01]  /*15900*/  IMAD.WIDE.U32 R2, R41, UR4, R36 ;  /* 0x0000000429027c25 */ /* 0x000fe2000f8e0024 */
[----:B------:R-:W-:Y:S02]  /*15910*/  ULDC.64 UR4, c[0x0][0xad8] ;  /* 0x0002b60000047ab9 */ /* 0x000fe40000000a00 */
[----:B------:R-:W5:Y:S01]  /*15920*/  LD.E.128 R32, desc[UR42][R32.64] ;  /* 0x0000002a20207980 */ /* 0x000f62000c101d00 */
[----:B------:R-:W-:Y:S01]  /*15930*/  @!PT LDS RZ, [RZ] ;  /* 0x00000000fffff984 */ /* 0x000fe20000000800 */
[----:B------:R-:W-:Y:S01]  /*15940*/  @!PT LDS RZ, [RZ] ;  /* 0x00000000fffff984 */ /* 0x000fe20000000800 */
[----:B------:R-:W-:Y:S01]  /*15950*/  @!PT LDS RZ, [RZ] ;  /* 0x00000000fffff984 */ /* 0x000fe20000000800 */
[----:B------:R-:W-:Y:S01]  /*15960*/  @!PT LDS RZ, [RZ] ;  /* 0x00000000fffff984 */ /* 0x000fe20000000800 */
[----:B------:R1:W-:Y:S06]  /*15970*/  MEMBAR.ALL.CTA ;  /* 0x0000000000007992 */ /* 0x0003ec0000008000 */
[----:B-1----:R-:W1:Y:S01]  /*15980*/  FENCE.VIEW.ASYNC.S ;  /* 0x00000000000073c6 */ /* 0x002e620000000000 */
[----:B------:R-:W-:-:S02]  /*15990*/  IMAD.IADD R3, R3, 0x1, R43 ;  /* 0x0000000103037824 */ /* 0x000fc400078e022b */
[----:B------:R-:W-:Y:S01]  /*159a0*/  IMAD R0, R0, UR4, RZ ;  /* 0x0000000400007c24 */ /* 0x000fe2000f8e02ff */
[----:B------:R-:W-:Y:S01]  /*159b0*/  IADD3 R44, R44, R53, RZ ;  /* 0x000000352c2c7210 */ /* 0x000fe20007ffe0ff */
[----:B------:R-:W-:-:S04]  /*159c0*/  IMAD.WIDE.U32 R2, R21, UR4, R2 ;  /* 0x0000000415027c25 */ /* 0x000fc8000f8e0002 */
[----:B------:R-:W-:Y:S01]  /*159d0*/  IMAD R37, R21, UR5, R0 ;  /* 0x0000000515257c24 */ /* 0x000fe2000f8e0200 */
[----:B------:R-:W-:Y:S01]  /*159e0*/  ISETP.GE.AND P0, PT, R44, R39, PT ;  /* 0x000000272c00720c */ /* 0x000fe20003f06270 */
[----:B------:R-:W-:Y:S01]  /*159f0*/  ULDC.64 UR4, c[0x0][0xa80] ;  /* 0x0002a00000047ab9 */ /* 0x000fe20000000a00 */
[----:B------:R-:W-:Y:S01]  /*15a00*/  VIADD R0, R18, 0x19c20 ;  /* 0x00019c2012007836 */ /* 0x000fe20000000000 */
[----:B------:R-:W-:Y:S01]  /*15a10*/  LEA R38, P1, R2, UR4, 0x1 ;  /* 0x0000000402267c11 */ /* 0x000fe2000f8208ff */
[----:B------:R-:W-:-:S03]  /*15a20*/  IMAD.IADD R3, R3, 0x1, R37 ;  /* 0x0000000103037824 */ /* 0x000fc600078e0225 */
[----:B------:R-:W-:Y:S02]  /*15a30*/  PRMT R0, RZ, 0x654, R0 ;  /* 0x00000654ff007816 */ /* 0x000fe40000000000 */
[----:B------:R-:W-:Y:S01]  /*15a40*/  LEA.HI.X R42, R2, UR5, R3, 0x1, P1 ;  /* 0x00000005022a7c11 */ /* 0x000fe200088f0c03 */
[----:B-1----:R0:W1:Y:S01]  /*15a50*/  SHFL.IDX PT, R20, R38, RZ, 0x1c1f ;  /* 0x001c1fff26147589 */ /* 0x00206200000e0000 */
[----:B------:R-:W-:Y:S01]  /*15a60*/  BSSY B1, `(.L_x_12806) ;  /* 0x0000010000017945 */ /* 0x000fe20003800000 */
[----:B------:R0:W-:Y:S02]  /*15a70*/  SYNCS.ARRIVE.TRANS64.RED.A1T0 RZ, [R0+URZ], RZ ;  /* 0x000000ff00ff79a7 */ /* 0x0001e4000810043f */
        /* <DEDUP_REMOVED lines=14> */
.L_x_12807:
[----:B------:R-:W-:Y:S05]  /*15b60*/  BSYNC B1 ;  /* 0x0000000000017941 */ /* 0x000fea0003800000 */
.L_x_12806:
        /* <DEDUP_REMOVED lines=19> */
.L_x_12804:
[----:B-1----:R-:W3:Y:S01]  /*15ca0*/  LDL.LU R4, [R1+0x50] ;  /* 0x0000500001047983 */ /* 0x002ee20000300800 */
[----:B------:R-:W-:Y:S01]  /*15cb0*/  ULDC.64 UR4, c[0x0][0xc00] ;  /* 0x0003000000047ab9 */ /* 0x000fe20000000a00 */
[----:B------:R-:W-:Y:S01]  /*15cc0*/  IMAD.MOV.U32 R6, RZ, RZ, RZ ;  /* 0x000000ffff067224 */ /* 0x000fe200078e00ff */
[----:B------:R-:W1:Y:S01]  /*15cd0*/  LDC R25, c[0x0][0xbe8] ;  /* 0x0002fa00ff197b82 */ /* 0x000e620000000800 */
[----:B------:R-:W4:Y:S01]  /*15ce0*/  LDL.LU R0, [R1+0x54] ;  /* 0x0000540001007983 */ /* 0x000f220000300800 */
[----:B------:R-:W-:-:S04]  /*15cf0*/  ISETP.NE.U32.AND P0, PT, RZ, UR4, PT ;  /* 0x00000004ff007c0c */ /* 0x000fc8000bf05070 */
[----:B------:R-:W-:Y:S02]  /*15d00*/  ISETP.NE.AND.EX P0, PT, RZ, UR5, PT, P0 ;  /* 0x00000005ff007c0c */ /* 0x000fe4000bf05300 */
[----:B---3--:R-:W-:-:S04]  /*15d10*/  IADD3 R2, P1, R4, UR4, RZ ;  /* 0x0000000404027c10 */ /* 0x008fc8000ff3e0ff */
[----:B----4-:R-:W-:Y:S01]  /*15d20*/  IADD3.X R3, R0, UR5, RZ, P1, !PT ;  /* 0x0000000500037c10 */ /* 0x010fe20008ffe4ff */
[----:B------:R-:W-:Y:S02]  /*15d30*/  ULDC.64 UR4, c[0x0][0xc08] ;  /* 0x0003020000047ab9 */ /* 0x000fe40000000a00 */
[----:B------:R-:W-:-:S04]  /*15d40*/  ISETP.NE.U32.AND P1, PT, RZ, UR4, PT ;  /* 0x00000004ff007c0c */ /* 0x000fc8000bf25070 */
[----:B------:R3:W5:Y:S01]  /*15d50*/  @P0 LDG.E R6, desc[UR42][R2.64] ;  /* 0x0000002a02060981 */ /* 0x000762000c1e1900 */
[----:B------:R-:W-:Y:S01]  /*15d60*/  ISETP.NE.AND.EX P1, PT, RZ, UR5, PT, P1 ;  /* 0x00000005ff007c0c */ /* 0x000fe2000bf25310 */
[----:B------:R-:W4:-:S12]  /*15d70*/  S2R R7, SR_TID.X ;  /* 0x0000000000077919 */ /* 0x000f180000002100 */
[----:B------:R-:W-:Y:S01]  /*15d80*/  @P1 IADD3 R4, P2, R4, UR4, RZ ;  /* 0x0000000404041c10 */ /* 0x000fe2000ff5e0ff */
[----:B------:R-:W-:-:S03]  /*15d90*/  ULDC UR4, c[0x0][0xa88] ;  /* 0x0002a20000047ab9 */ /* 0x000fc60000000800 */
[----:B0-----:R-:W-:Y:S01]  /*15da0*/  @P1 IADD3.X R5, R0, UR5, RZ, P2, !PT ;  /* 0x0000000500051c10 */ /* 0x001fe200097fe4ff */
[----:B------:R-:W-:-:S06]  /*15db0*/  IMAD.U32 R0, RZ, RZ, UR4 ;  /* 0x00000004ff007e24 */ /* 0x000fcc000f8e00ff */
[----:B------:R3:W5:Y:S01]  /*15dc0*/  @P1 LDG.E R0, desc[UR42][R4.64] ;  /* 0x0000002a04001981 */ /* 0x000762000c1e1900 */
[----:B-1----:R-:W-:Y:S01]  /*15dd0*/  ISETP.NE.AND P2, PT, R25, 0x1, PT ;  /* 0x000000011900780c */ /* 0x002fe20003f45270 */
[----:B----4-:R-:W-:-:S12]  /*15de0*/  VIADD R30, R7, 0xffffff80 ;  /* 0xffffff80071e7836 */ /* 0x010fd80000000000 */
[----:B------:R-:W0:Y:S01]  /*15df0*/  @P2 LDC R27, c[0x0][0xbec] ;  /* 0x0002fb00ff1b2b82 */ /* 0x000e220000000800 */
[----:B------:R-:W-:Y:S01]  /*15e00*/  ISETP.GE.AND P3, PT, R30, 0xc0, PT ;  /* 0x000000c01e00780c */ /* 0x000fe20003f66270 */
[----:B---3--:R-:W-:-:S12]  /*15e10*/  @P1 BRA `(.L_x_12809) ;  /* 0x0000000000101947 */ /* 0x008fd80003800000 */
[----:B------:R-:W-:Y:S05]  /*15e20*/  @!P0 BRA `(.L_x_12809) ;  /* 0x00000000000c8947 */ /* 0x000fea0003800000 */
[----:B------:R-:W3:Y:S04]  /*15e30*/  LDG.E R5, desc[UR42][R2.64] ;  /* 0x0000002a02057981 */ /* 0x000ee8000c1e1900 */
[----:B-----5:R-:W3:Y:S02]  /*15e40*/  LDG.E R0, desc[UR42][R2.64+0x4] ;  /* 0x0000042a02007981 */ /* 0x020ee4000c1e1900 */
[----:B---3--:R-:W-:-:S07]  /*15e50*/  IMAD.IADD R0, R0, 0x1, -R5 ;  /* 0x0000000100007824 */ /* 0x008fce00078e0a05 */
.L_x_12809:
[----:B------:R-:W3:Y:S04]  /*15e60*/  LDL.LU R3, [R1+0x44] ;  /* 0x0000440001037983 */ /* 0x000ee80000300800 */
[----:B------:R-:W4:Y:S04]  /*15e70*/  LDL.LU R2, [R1+0x5c] ;  /* 0x00005c0001027983 */ /* 0x000f280000300800 */
[----:B------:R-:W2:Y:S04]  /*15e80*/  LDL R29, [R1+0x4c] ;  /* 0x00004c00011d7983 */ /* 0x000ea80000100800 */
[----:B------:R1:W5:Y:S01]  /*15e90*/  LDL R28, [R1+0x28] ;  /* 0x00002800011c7983 */ /* 0x0003620000100800 */
[----:B------:R-:W-:Y:S01]  /*15ea0*/  BSSY B1, `(.L_x_12810) ;  /* 0x000002c000017945 */ /* 0x000fe20003800000 */
[----:B-----5:R-:W-:-:S02]  /*15eb0*/  SHF.R.S32.HI R11, RZ, 0x1f, R6 ;  /* 0x0000001fff0b7819 */ /* 0x020fc40000011406 */
[----:B---3--:R-:W-:Y:S02]  /*15ec0*/  SEL R13, R3, RZ, !P0 ;  /* 0x000000ff030d7207 */ /* 0x008fe40004000000 */
[----:B----4-:R-:W-:Y:S02]  /*15ed0*/  SEL R12, R2, RZ, !P0 ;  /* 0x000000ff020c7207 */ /* 0x010fe40004000000 */
[----:B--2---:R-:W-:Y:S01]  /*15ee0*/  SHF.R.S32.HI R10, RZ, 0x1f, R29 ;  /* 0x0000001fff0a7819 */ /* 0x004fe2000001141d */
[----:B-1----:R-:W-:Y:S06]  /*15ef0*/  @P3 BRA `(.L_x_12811) ;  /* 0x0000000000983947 */ /* 0x002fec0003800000 */
[----:B------:R-:W1:Y:S01]  /*15f00*/  LDC R9, c[0x0][0xbe8] ;  /* 0x0002fa00ff097b82 */ /* 0x000e620000000800 */
[----:B------:R-:W-:Y:S01]  /*15f10*/  IADD3 R8, R28, -0x80, R7 ;  /* 0xffffff801c087810 */ /* 0x000fe20007ffe007 */
[----:B-1----:R-:W-:-:S05]  /*15f20*/  IMAD R2, R0, R9, RZ ;  /* 0x0000000900027224 */ /* 0x002fca00078e02ff */
        /* <DEDUP_REMOVED lines=35> */
.L_x_12811:
[----:B------:R-:W-:Y:S05]  /*16160*/  BSYNC B1 ;  /* 0x0000000000017941 */ /* 0x000fea0003800000 */
.L_x_12810:
[----:B------:R2:W5:Y:S04]  /*16170*/  LDL R14, [R1+0x64] ;  /* 0x00006400010e7983 */ /* 0x0005680000100800 */
[----:B------:R2:W5:Y:S04]  /*16180*/  LDL R15, [R1+0x80] ;  /* 0x00008000010f7983 */ /* 0x0005680000100800 */
[----:B------:R2:W5:Y:S04]  /*16190*/  LDL R20, [R1+0x60] ;  /* 0x0000600001147983 */ /* 0x0005680000100800 */
[----:B------:R2:W5:Y:S04]  /*161a0*/  LDL R21, [R1+0x84] ;  /* 0x0000840001157983 */ /* 0x0005680000100800 */
[----:B------:R2:W5:Y:S01]  /*161b0*/  LDL R24, [R1+0x48] ;  /* 0x0000480001187983 */ /* 0x0005620000100800 */
[--C-:B-1----:R-:W-:Y:S01]  /*161c0*/  SHF.R.S32.HI R4, RZ, 0x1f, R30.reuse ;  /* 0x0000001fff047819 */ /* 0x102fe2000001141e */
[----:B------:R-:W1:Y:S01]  /*161d0*/  @P2 LDC R9, c[0x0][0xbf0] ;  /* 0x0002fc00ff092b82 */ /* 0x000e620000000800 */
        /* <DEDUP_REMOVED lines=17> */
[----:B0-----:R-:W-:Y:S01]  /*162f0*/  @P2 IMAD.HI.U32 R4, R8, R27, RZ ;  /* 0x0000001b08042227 */ /* 0x001fe200078e00ff */
[----:B------:R-:W-:-:S03]  /*16300*/  MOV R5, R8 ;  /* 0x0000000800057202 */ /* 0x000fc60000000f00 */
[----:B------:R-:W-:Y:S01]  /*16310*/  IMAD.WIDE.U32 R2, R29, UR4, R2 ;  /* 0x000000041d027c25 */ /* 0x000fe2000f8e0002 */
[----:B-1----:R-:W-:Y:S01]  /*16320*/  @P2 SHF.R.U32.HI R5, RZ, R9, R4 ;  /* 0x00000009ff052219 */ /* 0x002fe20000011604 */
        /* <DEDUP_REMOVED lines=27> */
[----:B------:R2:W1:Y:S01]  /*164e0*/  SHFL.IDX PT, R3, R5, RZ, 0x1c1f ;  /* 0x001c1fff05037589 */ /* 0x00046200000e0000 */
[----:B------:R-:W-:Y:S05]  /*164f0*/  @P0 BRA `(.L_x_12813) ;  /* 0x0000000000300947 */ /* 0x000fea0003800000 */
[----:B------:R-:W-:Y:S02]  /*16500*/  ULDC UR4, c[0x0][0xac8] ;  /* 0x0002b20000047ab9 */ /* 0x000fe40000000800 */
[----:B-----5:R-:W-:Y:S02]  /*16510*/  ISETP.GE.AND P3, PT, R20, UR4, PT ;  /* 0x0000000414007c0c */ /* 0x020fe4000bf66270 */
[----:B------:R-:W-:Y:S02]  /*16520*/  ISETP.GE.AND P4, PT, R14, UR4, PT ;  /* 0x000000040e007c0c */ /* 0x000fe4000bf86270 */
[----:B------:R-:W-:-:S09]  /*16530*/  ISETP.GE.AND P2, PT, R24, UR4, PT ;  /* 0x0000000418007c0c */ /* 0x000fd2000bf46270 */
[-C--:B0-----:R-:W-:Y:S02]  /*16540*/  @!P3 LEA R8, P0, R20, R2.reuse, 0x1 ;  /* 0x000000021408b211 */ /* 0x081fe400078008ff */
[----:B------:R-:W-:Y:S02]  /*16550*/  @!P4 LEA R10, P1, R14, R2, 0x1 ;  /* 0x000000020e0ac211 */ /* 0x000fe400078208ff */
[----:B-1----:R-:W-:Y:S01]  /*16560*/  @!P2 IMAD.WIDE R6, R24, 0x2, R2 ;  /* 0x000000021806a825 */ /* 0x002fe200078e0202 */
[-C--:B------:R-:W-:Y:S02]  /*16570*/  @!P3 LEA.HI.X R9, R20, R3.reuse, R21, 0x1, P0 ;  /* 0x000000031409b211 */ /* 0x080fe400000f0c15 */
[----:B------:R-:W-:Y:S02]  /*16580*/  @!P4 LEA.HI.X R11, R14, R3, R15, 0x1, P1 ;  /* 0x000000030e0bc211 */ /* 0x000fe400008f0c0f */
[----:B------:R3:W-:Y:S04]  /*16590*/  @!P2 ST.E.128 desc[UR42][R6.64], RZ ;  /* 0x000000ff0600a985 */ /* 0x0007e8000c101d2a */
[----:B------:R3:W-:Y:S04]  /*165a0*/  @!P3 ST.E.128 desc[UR42][R8.64], RZ ;  /* 0x000000ff0800b985 */ /* 0x0007e8000c101d2a */
[----:B------:R3:W-:Y:S02]  /*165b0*/  @!P4 ST.E.128 desc[UR42][R10.64], RZ ;  /* 0x000000ff0a00c985 */ /* 0x0007e4000c101d2a */
.L_x_12813:
[----:B------:R-:W-:Y:S05]  /*165c0*/  BSYNC B1 ;  /* 0x0000000000017941 */ /* 0x000fea0003800000 */
.L_x_12812:
[----:B------:R-:W-:Y:S01]  /*165d0*/  VIADD R0, R0, 0x60 ;  /* 0x0000006000007836 */ /* 0x000fe20000000000 */
[----:B-1----:R1:W4:Y:S04]  /*165e0*/  SHFL.IDX PT, R3, R5, 0x1, 0x1c1f ;  /* 0x003c1f0005037f89 */ /* 0x00232800000e0000 */
[----:B------:R-:W-:Y:S01]  /*165f0*/  ISETP.GE.AND P0, PT, R0, R25, PT ;  /* 0x000000190000720c */ /* 0x000fe20003f06270 */
[----:B0-----:R1:W0:-:S12]  /*16600*/  SHFL.IDX PT, R2, R4, 0x1, 0x1c1f ;  /* 0x003c1f0004027f89 */ /* 0x00121800000e0000 */
[----:B-1----:R-:W-:Y:S05]  /*16610*/  @P0 BRA `(.L_x_12808) ;  /* 0x0000000000300947 */ /* 0x002fea0003800000 */
[----:B------:R-:W-:Y:S02]  /*16620*/  ULDC UR4, c[0x0][0xac8] ;  /* 0x0002b20000047ab9 */ /* 0x000fe40000000800 */
[----:B-----5:R-:W-:Y:S02]  /*16630*/  ISETP.GE.AND P3, PT, R20, UR4, PT ;  /* 0x0000000414007c0c */ /* 0x020fe4000bf66270 */
[----:B------:R-:W-:Y:S02]  /*16640*/  ISETP.GE.AND P4, PT, R14, UR4, PT ;  /* 0x000000040e007c0c */ /* 0x000fe4000bf86270 */
[----:B------:R-:W-:-:S09]  /*16650*/  ISETP.GE.AND P2, PT, R24, UR4, PT ;  /* 0x0000000418007c0c */ /* 0x000fd2000bf46270 */
[-C--:B0--3--:R-:W-:Y:S02]  /*16660*/  @!P3 LEA R6, P0, R20, R2.reuse, 0x1 ;  /* 0x000000021406b211 */ /* 0x089fe400078008ff */
[----:B------:R-:W-:Y:S02]  /*16670*/  @!P4 LEA R8, P1, R14, R2, 0x1 ;  /* 0x000000020e08c211 */ /* 0x000fe400078208ff */
[----:B--2-4-:R-:W-:Y:S01]  /*16680*/  @!P2 IMAD.WIDE R4, R24, 0x2, R2 ;  /* 0x000000021804a825 */ /* 0x014fe200078e0202 */
[-C--:B------:R-:W-:Y:S02]  /*16690*/  @!P3 LEA.HI.X R7, R20, R3.reuse, R21, 0x1, P0 ;  /* 0x000000031407b211 */ /* 0x080fe400000f0c15 */
[----:B------:R-:W-:Y:S02]  /*166a0*/  @!P4 LEA.HI.X R9, R14, R3, R15, 0x1, P1 ;  /* 0x000000030e09c211 */ /* 0x000fe400008f0c0f */
[----:B------:R0:W-:Y:S04]  /*166b0*/  @!P2 ST.E.128 desc[UR42][R4.64], RZ ;  /* 0x000000ff0400a985 */ /* 0x0001e8000c101d2a */
[----:B------:R0:W-:Y:S04]  /*166c0*/  @!P3 ST.E.128 desc[UR42][R6.64], RZ ;  /* 0x000000ff0600b985 */ /* 0x0001e8000c101d2a */
[----:B------:R0:W-:Y:S02]  /*166d0*/  @!P4 ST.E.128 desc[UR42][R8.64], RZ ;  /* 0x000000ff0800c985 */ /* 0x0001e4000c101d2a */
.L_x_12808:
[----:B------:R-:W-:Y:S05]  /*166e0*/  BSYNC B0 ;  /* 0x0000000000007941 */ /* 0x000fea0003800000 */
.L_x_12803:
[----:B------:R-:W-:Y:S02]  /*166f0*/  ULDC UR4, c[0x0][0xc3c] ;  /* 0x00030f0000047ab9 */ /* 0x000fe40000000800 */
[----:B------:R-:W-:-:S13]  /*16700*/  ISETP.GE.AND P0, PT, R155, UR4, PT ;  /* 0x000000049b007c0c */ /* 0x000fda000bf06270 */
[----:B------:R-:W-:Y:S05]  /*16710*/  @!P0 BRA `(.L_x_12814) ;  /* 0xfffffea800948947 */ /* 0x000fea000383ffff */
[----:B------:R-:W-:Y:S05]  /*16720*/  BRA `(.L_x_12679) ;  /* 0x0000007400a87947 */ /* 0x000fea0003800000 */
.L_x_12677:
        /* <DEDUP_REMOVED lines=58> */
.L_x_12820:
        /* <DEDUP_REMOVED lines=12> */
.L_x_12819:
[----:B------:R-:W-:Y:S05]  /*16b90*/  BSYNC B0 ;  /* 0x0000000000007941 */ /* 0x000fea0003800000 */
.L_x_12818:
        /* <DEDUP_REMOVED lines=21> */
.L_x_12816:
[----:B------:R-:W-:-:S05]  /*16cf0*/  IADD3 R10, -R3, R6, RZ ;  /* 0x00000006030a7210 */ /* 0x000fca0007ffe1ff */
        /* <DEDUP_REMOVED lines=20> */
.L_x_12821:
        /* <DEDUP_REMOVED lines=55> */
.L_x_12817:
[----:B------:R-:W-:Y:S02]  /*171b0*/  IMAD.MOV.U32 R17, RZ, RZ, RZ ;  /* 0x000000ffff117224 */ /* 0x000fe400078e00ff */
[----:B------:R-:W-:Y:S02]  /*171c0*/  IMAD.U32 R16, RZ, RZ, UR6 ;  /* 0x00000006ff107e24 */ /* 0x000fe4000f8e00ff */
[----:B------:R-:W-:-:S07]  /*171d0*/  IMAD.MOV.U32 R18, RZ, RZ, RZ ;  /* 0x000000ffff127224 */ /* 0x000fce00078e00ff */
.L_x_12822:
[----:B------:R-:W-:-:S13]  /*171e0*/  ISETP.NE.AND P0, PT, R5, RZ, PT ;  /* 0x000000ff0500720c */ /* 0x000fda0003f05270 */
[----:B------:R-:W0:Y:S01]  /*171f0*/  @!P0 S2R R3, SR_CgaCtaId ;  /* 0x0000000000038919 */ /* 0x000e220000008800 */
[----:B------:R-:W-:-:S04]  /*17200*/  @!P0 MOV R2, 0x400 ;  /* 0x0000040000028802 */ /* 0x000fc80000000f00 */
[----:B0-----:R-:W-:-:S05]  /*17210*/  @!P0 LEA R2, R3, R2, 0x18 ;  /* 0x0000000203028211 */ /* 0x001fca00078ec0ff */
[----:B------:R1:W-:Y:S01]  /*17220*/  @!P0 STS.128 [R2+0x19cd0], R16 ;  /* 0x019cd01002008388 */ /* 0x0003e20000000c00 */
[----:B------:R-:W-:Y:S06]  /*17230*/  BAR.ARV 0x5, 0x200 ;  /* 0x0148000000007b1d */ /* 0x000fec0000002000 */
.L_x_12815:
[----:B------:R2:W-:Y:S01]  /*17240*/  STL [R1+0x54], RZ ;  /* 0x000054ff01007387 */ /* 0x0005e20000100800 */
[----:B------:R-:W-:Y:S01]  /*17250*/  ULDC UR4, c[0x0][0xc3c] ;  /* 0x00030f0000047ab9 */ /* 0x000fe20000000800 */
[----:B------:R-:W-:Y:S01]  /*17260*/  MOV R28, 0x1 ;  /* 0x00000001001c7802 */ /* 0x000fe20000000f00 */
[----:B------:R-:W-:Y:S01]  /*17270*/  IMAD.MOV.U32 R23, RZ, RZ, RZ ;  /* 0x000000ffff177224 */ /* 0x000fe200078e00ff */
[----:B------:R-:W-:-:S13]  /*17280*/  ISETP.GE.AND P0, PT, R19, UR4, PT ;  /* 0x0000000413007c0c */ /* 0x000fda000bf06270 */
[----:B--2---:R-:W-:Y:S05]  /*17290*/  @P0 BRA `(.L_x_12823) ;  /* 0x0000006400d00947 */ /* 0x004fea0003800000 */
[----:B------:R-:W0:Y:S01]  /*172a0*/  S2R R12, SR_TID.X ;  /* 0x00000000000c7919 */ /* 0x000e220000002100 */
[----:B------:R-:W2:Y:S01]  /*172b0*/  S2UR UR4, SR_CgaCtaId ;  /* 0x00000000000479c3 */ /* 0x000ea20000008800 */
        /* <DEDUP_REMOVED lines=9> */
[C---:B01----:R-:W-:Y:S01]  /*17350*/  IMAD.SHL.U32 R2, R12.reuse, 0x10, RZ ;  /* 0x000000100c027824 */ /* 0x043fe200078e00ff */
        /* <DEDUP_REMOVED lines=25> */
[----:B--2---:R-:W-:Y:S01]  /*174f0*/  IMAD.U32 R5, RZ, RZ, UR4 ;  /* 0x00000004ff057e24 */ /* 0x004fe2000f8e00ff */
[----:B------:R-:W-:Y:S02]  /*17500*/  LOP3.LUT R25, R25, R0, RZ, 0xfc, !PT ;  /* 0x0000000019197212 */ /* 0x000fe400078efcff */
[----:B------:R-:W-:Y:S01]  /*17510*/  LOP3.LUT R10, R9, R8, RZ, 0xfc, !PT ;  /* 0x00000008090a7212 */ /* 0x000fe200078efcff */
[C---:B------:R-:W-:Y:S01]  /*17520*/  VIADD R4, R29.reuse, 0x40 ;  /* 0x000000401d047836 */ /* 0x040fe20000000000 */
[----:B------:R-:W-:Y:S01]  /*17530*/  SHF.L.U32 R0, R12, 0x6, RZ ;  /* 0x000000060c007819 */ /* 0x000fe200000006ff */
[----:B------:R-:W-:Y:S01]  /*17540*/  @P0 VIADD R4, R29, 0xffffffc0 ;  /* 0xffffffc01d040836 */ /* 0x000fe20000000000 */
[----:B------:R-:W-:Y:S01]  /*17550*/  SHF.R.U32.HI R3, RZ, 0x1, R11 ;  /* 0x00000001ff037819 */ /* 0x000fe2000001160b */
[----:B------:R-:W-:Y:S01]  /*17560*/  STL [R1+0x20], R10 ;  /* 0x0000200a01007387 */ /* 0x000fe20000100800 */
[----:B------:R-:W-:-:S02]  /*17570*/  LOP3.LUT R0, R0, 0x40, RZ, 0xc0, !PT ;  /* 0x0000004000007812 */ /* 0x000fc400078ec0ff */
[----:B------:R-:W-:Y:S01]  /*17580*/  LEA R22, R5, R22, 0x18 ;  /* 0x0000001605167211 */ /* 0x000fe200078ec0ff */
[----:B------:R-:W-:Y:S01]  /*17590*/  STL [R1+0x18], R5 ;  /* 0x0000180501007387 */ /* 0x000fe20000100800 */
[----:B------:R-:W-:Y:S02]  /*175a0*/  LOP3.LUT R3, R3, R0, RZ, 0xfc, !PT ;  /* 0x0000000003037212 */ /* 0x000fe400078efcff */
        /* <DEDUP_REMOVED lines=11> */
.L_x_12941:
[----:B01--4-:R-:W0:Y:S02]  /*17660*/  LDC.64 R2, c[0x0][0xc88] ;  /* 0x00032200ff027b82 */ /* 0x013e240000000a00 */
[----:B0-----:R-:W-:-:S05]  /*17670*/  IMAD.WIDE R2, R19, 0x4, R2 ;  /* 0x0000000413027825 */ /* 0x001fca00078e0202 */
[----:B--2---:R-:W2:Y:S01]  /*17680*/  LDG.E R26, desc[UR42][R2.64] ;  /* 0x0000002a021a7981 */ /* 0x004ea2000c1e1900 */
[----:B------:R-:W-:Y:S05]  /*17690*/  YIELD ;  /* 0x0000000000007946 */ /* 0x000fea0003800000 */
[----:B------:R-:W-:Y:S01]  /*176a0*/  ULDC.64 UR4, c[0x0][0xa28] ;  /* 0x00028a0000047ab9 */ /* 0x000fe20000000a00 */
[----:B------:R-:W-:Y:S01]  /*176b0*/  MOV R11, RZ ;  /* 0x000000ff000b7202 */ /* 0x000fe20000000f00 */
[----:B------:R-:W-:Y:S01]  /*176c0*/  ULDC.64 UR8, c[0x0][0xa18] ;  /* 0x0002860000087ab9 */ /* 0x000fe20000000a00 */
[----:B------:R-:W-:Y:S01]  /*176d0*/  ISETP.NE.U32.AND P0, PT, RZ, UR4, PT ;  /* 0x00000004ff007c0c */ /* 0x000fe2000bf05070 */
[----:B------:R-:W-:-:S03]  /*176e0*/  ULDC.64 UR6, c[0x0][0xa10] ;  /* 0x0002840000067ab9 */ /* 0x000fc60000000a00 */
        /* <DEDUP_REMOVED lines=50> */
.L_x_12824:
[----:B------:R-:W-:Y:S01]  /*17a10*/  MOV R9, R26 ;  /* 0x0000001a00097202 */ /* 0x000fe20000000f00 */
[----:B------:R-:W-:Y:S02]  /*17a20*/  ULDC.64 UR4, c[0x0][0xa20] ;  /* 0x0002880000047ab9 */ /* 0x000fe40000000a00 */
[----:B------:R-:W-:Y:S02]  /*17a30*/  ISETP.NE.U32.AND P0, PT, RZ, UR4, PT ;  /* 0x00000004ff007c0c */ /* 0x000fe4000bf05070 */
[----:B------:R2:W-:Y:S02]  /*17a40*/  STL [R1+0x4], R9 ;  /* 0x0000040901007387 */ /* 0x0005e40000100800 */
[----:B------:R-:W-:-:S13]  /*17a50*/  ISETP.NE.AND.EX P0, PT, RZ, UR5, PT, P0 ;  /* 0x00000005ff007c0c */ /* 0x000fda000bf05300 */
[----:B--2---:R-:W-:Y:S05]  /*17a60*/  @!P0 BRA `(.L_x_12825) ;  /* 0x0000000000108947 */ /* 0x004fea0003800000 */
[----:B------:R-:W-:-:S04]  /*17a70*/  IADD3 R4, P0, R13, UR4, RZ ;  /* 0x000000040d047c10 */ /* 0x000fc8000ff1e0ff */
[----:B------:R-:W-:-:S05]  /*17a80*/  IADD3.X R5, R12, UR5, RZ, P0, !PT ;  /* 0x000000050c057c10 */ /* 0x000fca00087fe4ff */
[----:B------:R2:W5:Y:S01]  /*17a90*/  LDG.E R2, desc[UR42][R4.64] ;  /* 0x0000002a04027981 */ /* 0x000562000c1e1900 */
[----:B------:R-:W-:Y:S05]  /*17aa0*/  BRA `(.L_x_12826) ;  /* 0x0000000000247947 */ /* 0x000fea0003800000 */
.L_x_12825:
        /* <DEDUP_REMOVED lines=9> */
.L_x_12826:
[----:B--2---:R-:W2:Y:S01]  /*17b40*/  @P1 LDG.E R4, desc[UR42][R6.64] ;  /* 0x0000002a06041981 */ /* 0x004ea2000c1e1900 */
[----:B------:R-:W3:Y:S03]  /*17b50*/  LDC R5, c[0x0][0x448] ;  /* 0x00011200ff057b82 */ /* 0x000ee60000000800 */
[----:B0-----:R0:W2:Y:S01]  /*17b60*/  @P1 LDG.E R6, desc[UR42][R6.64+0x4] ;  /* 0x0000042a06061981 */ /* 0x0010a2000c1e1900 */
[----:B-----5:R-:W-:Y:S01]  /*17b70*/  IMAD.IADD R2, R2, 0x1, -R11 ;  /* 0x0000000102027824 */ /* 0x020fe200078e0a0b */
[----:B------:R-:W-:Y:S01]  /*17b80*/  BSSY B0, `(.L_x_12827) ;  /* 0x0000169000007945 */ /* 0x000fe20003800000 */
[----:B---3--:R-:W-:-:S13]  /*17b90*/  ISETP.NE.AND P0, PT, R5, 0x1, PT ;  /* 0x000000010500780c */ /* 0x008fda0003f05270 */
[----:B------:R-:W3:Y:S08]  /*17ba0*/  @P0 LDC R5, c[0x0][0x44c] ;  /* 0x00011300ff050b82 */ /* 0x000ef00000000800 */
[----:B0-----:R-:W0:Y:S01]  /*17bb0*/  @P0 LDC R7, c[0x0][0x450] ;  /* 0x00011400ff070b82 */ /* 0x001e220000000800 */
[----:B--2---:R-:W-:Y:S02]  /*17bc0*/  @P1 IMAD.IADD R0, R6, 0x1, -R4 ;  /* 0x0000000106001824 */ /* 0x004fe400078e0a04 */
[----:B------:R-:W-:-:S04]  /*17bd0*/  IMAD R4, R17, 0xc0, RZ ;  /* 0x000000c011047824 */ /* 0x000fc800078e02ff */
[----:B------:R-:W-:-:S04]  /*17be0*/  VIADD R4, R4, 0xbf ;  /* 0x000000bf04047836 */ /* 0x000fc80000000000 */
[----:B---3--:R-:W-:-:S05]  /*17bf0*/  @P0 IMAD.HI.U32 R5, R4, R5, RZ ;  /* 0x0000000504050227 */ /* 0x008fca00078e00ff */
[----:B0-----:R-:W-:Y:S01]  /*17c00*/  @P0 SHF.R.U32.HI R4, RZ, R7, R5 ;  /* 0x00000007ff040219 */ /* 0x001fe20000011605 */
[----:B------:R-:W-:-:S04]  /*17c10*/  IMAD.IADD R7, R2, 0x1, R0 ;  /* 0x0000000102077824 */ /* 0x000fc800078e0200 */
        /* <DEDUP_REMOVED lines=31> */
[----:B------:R0:W2:Y:S02]  /*17e10*/  SHFL.IDX PT, R14, R5, RZ, 0x1f ;  /* 0x00001fff050e7589 */ /* 0x0000a400000e0000 */
.L_x_12989:
[----:B--2---:R-:W-:Y:S02]  /*17e20*/  ISETP.NE.AND P0, PT, R14, RZ, PT ;  /* 0x000000ff0e00720c */ /* 0x004fe40003f05270 */
[----:B------:R-:W-:-:S11]  /*17e30*/  PLOP3.LUT P6, PT, PT, PT, PT, 0x8, 0x0 ;  /* 0x000000000000781c */ /* 0x000fd60003fce170 */
[----:B------:R-:W-:Y:S05]  /*17e40*/  @P0 BRA `(.L_x_12830) ;  /* 0x00000000000c0947 */ /* 0x000fea0003800000 */
[----:B------:R-:W-:-:S03]  /*17e50*/  UMOV UR4, 0xffffffff ;  /* 0xffffffff00047882 */ /* 0x000fc60000000000 */
[----:B------:R-:W-:Y:S05]  /*17e60*/  BRA.DIV UR4, `(.L_x_12831) ;  /* 0x0000006a04b87947 */ /* 0x000fea000b800000 */
[----:B------:R-:W-:-:S13]  /*17e70*/  ELECT P6, URZ, PT ;  /* 0x00000000003f782f */ /* 0x000fda00038c0000 */
.L_x_12830:
        /* <DEDUP_REMOVED lines=9> */
.L_x_12992:
[----:B------:R-:W-:Y:S05]  /*17f10*/  BSYNC B1 ;  /* 0x0000000000017941 */ /* 0x000fea0003800000 */
.L_x_12832:
[----:B------:R-:W-:Y:S04]  /*17f20*/  BSSY B1, `(.L_x_12834) ;  /* 0x000008c000017945 */ /* 0x000fe80003800000 */
[----:B------:R-:W-:Y:S05]  /*17f30*/  @!P6 BRA `(.L_x_12835) ;  /* 0x000000080028e947 */ /* 0x000fea0003800000 */
[----:B------:R-:W1:Y:S01]  /*17f40*/  LDL R7, [R1] ;  /* 0x0000000001077983 */ /* 0x000e620000100800 */
        /* <DEDUP_REMOVED lines=8> */
.L_x_12993:
[----:B------:R-:W-:Y:S05]  /*17fd0*/  BSYNC B2 ;  /* 0x0000000000027941 */ /* 0x000fea0003800000 */
.L_x_12836:
        /* <DEDUP_REMOVED lines=9> */
.L_x_12839:
[----:B------:R-:W-:Y:S05]  /*18070*/  BSYNC B2 ;  /* 0x0000000000027941 */ /* 0x000fea0003800000 */
.L_x_12838:
[----:B------:R-:W-:Y:S01]  /*18080*/  IMAD.MOV.U32 R14, RZ, RZ, RZ ;  /* 0x000000ffff0e7224 */ /* 0x000fe200078e00ff */
[----:B------:R-:W-:Y:S01]  /*18090*/  UIADD3 UR4, UP0, UR40, 0x570, URZ ;  /* 0x0000057028047890 */ /* 0x000fe2000ff1e03f */
[----:B------:R-:W-:Y:S01]  /*180a0*/  IMAD R6, R4, 0x80, R3 ;  /* 0x0000008004067824 */ /* 0x000fe200078e0203 */
[----:B------:R-:W-:Y:S01]  /*180b0*/  PLOP3.LUT P0, PT, PT, PT, PT, 0x80, 0x0 ;  /* 0x000000000000781c */ /* 0x000fe20003f0f070 */
[----:B------:R-:W-:Y:S01]  /*180c0*/  IMAD R7, R27, 0x3000, R22 ;  /* 0x000030001b077824 */ /* 0x000fe200078e0216 */
[----:B------:R-:W-:Y:S01]  /*180d0*/  R2UR UR10, R14 ;  /* 0x000000000e0a72ca */ /* 0x000fe200000e0000 */
[----:B0-----:R-:W-:Y:S01]  /*180e0*/  VIADD R5, R8, 0x19c90 ;  /* 0x00019c9008057836 */ /* 0x001fe20000000000 */
[----:B------:R-:W-:Y:S01]  /*180f0*/  IADD3 R6, R6, -0x80, RZ ;  /* 0xffffff8006067810 */ /* 0x000fe20007ffe0ff */
[----:B------:R-:W-:Y:S01]  /*18100*/  VIADD R9, R7, 0x13800 ;  /* 0x0001380007097836 */ /* 0x000fe20000000000 */
[----:B------:R-:W-:Y:S01]  /*18110*/  UIADD3.X UR5, URZ, UR41, URZ, UP0, !UPT ;  /* 0x000000293f057290 */ /* 0x000fe200087fe43f */
[----:B------:R-:W-:Y:S01]  /*18120*/  UMOV UR6, 0x0 ;  /* 0x0000000000067882 */ /* 0x000fe20000000000 */
[----:B------:R-:W-:-:S10]  /*18130*/  UMOV UR7, 0x12f00000 ;  /* 0x12f0000000077882 */ /* 0x000fd40000000000 */
.L_x_12840:
        /* <DEDUP_REMOVED lines=16> */
.L_x_12841:
        /* <DEDUP_REMOVED lines=16> */
.L_x_12842:
        /* <DEDUP_REMOVED lines=13> */
.L_x_12994:
[----:B------:R-:W-:Y:S05]  /*18410*/  BSYNC B2 ;  /* 0x0000000000027941 */ /* 0x000fea0003800000 */
.L_x_12843:
        /* <DEDUP_REMOVED lines=11> */
.L_x_12846:
[----:B------:R-:W-:Y:S05]  /*184d0*/  BSYNC B2 ;  /* 0x0000000000027941 */ /* 0x000fea0003800000 */
.L_x_12845:
        /* <DEDUP_REMOVED lines=8> */
.L_x_12847:
        /* <DEDUP_REMOVED lines=15> */
.L_x_12848:
        /* <DEDUP_REMOVED lines=15> */
.L_x_12849:
        /* <DEDUP_REMOVED lines=10> */
.L_x_12835:
[----:B------:R-:W-:Y:S05]  /*187e0*/  BSYNC B1 ;  /* 0x0000000000017941 */ /* 0x000fea0003800000 */
.L_x_12834:
[----:B0-----:R-:W2:Y:S01]  /*187f0*/  LDL.LU R5, [R1] ;  /* 0x0000000001057983 */ /* 0x001ea20000300800 */
        /* <DEDUP_REMOVED lines=10> */
.L_x_12866:
[----:B------:R-:W-:Y:S05]  /*188a0*/  YIELD ;  /* 0x0000000000007946 */ /* 0x000fea0003800000 */
[----:B------:R-:W-:Y:S04]  /*188b0*/  BSSY B1, `(.L_x_12850) ;  /* 0x000008b000017945 */ /* 0x000fe80003800000 */
[----:B--2---:R-:W-:Y:S05]  /*188c0*/  @!P6 BRA `(.L_x_12851) ;  /* 0x000000080024e947 */ /* 0x004fea0003800000 */
        /* <DEDUP_REMOVED lines=9> */
.L_x_12995:
[----:B------:R-:W-:Y:S05]  /*18960*/  BSYNC B2 ;  /* 0x0000000000027941 */ /* 0x000fea0003800000 */
.L_x_12852:
        /* <DEDUP_REMOVED lines=9> */
.L_x_12855:
[----:B------:R-:W-:Y:S05]  /*18a00*/  BSYNC B2 ;  /* 0x0000000000027941 */ /* 0x000fea0003800000 */
.L_x_12854:
        /* <DEDUP_REMOVED lines=11> */
.L_x_12856:
        /* <DEDUP_REMOVED lines=16> */
.L_x_12857:
        /* <DEDUP_REMOVED lines=16> */
.L_x_12858:
        /* <DEDUP_REMOVED lines=13> */
.L_x_12996:
[----:B------:R-:W-:Y:S05]  /*18d90*/  BSYNC B2 ;  /* 0x0000000000027941 */ /* 0x000fea0003800000 */
.L_x_12859:
        /* <DEDUP_REMOVED lines=11> */
.L_x_12862:
[----:B------:R-:W-:Y:S05]  /*18e50*/  BSYNC B2 ;  /* 0x0000000000027941 */ /* 0x000fea0003800000 */
.L_x_12861:
        /* <DEDUP_REMOVED lines=8> */
.L_x_12863:
        /* <DEDUP_REMOVED lines=15> */
.L_x_12864:
        /* <DEDUP_REMOVED lines=15> */
.L_x_12865:
        /* <DEDUP_REMOVED lines=10> */
.L_x_12851:
[----:B------:R-:W-:Y:S05]  /*19160*/  BSYNC B1 ;  /* 0x0000000000017941 */ /* 0x000fea0003800000 */
.L_x_12850:
        /* <DEDUP_REMOVED lines=10> */
.L_x_12828:
[----:B------:R-:W-:Y:S05]  /*19210*/  BSYNC B0 ;  /* 0x0000000000007941 */ /* 0x000fea0003800000 */
.L_x_12827:
[----:B------:R-:W3:Y:S01]  /*19220*/  LDC R0, c[0x0][0x448] ;  /* 0x00011200ff007b82 */ /* 0x000ee20000000800 */
[----:B------:R-:W-:Y:S07]  /*19230*/  @!P0 WARPSYNC.ALL ;  /* 0x0000000000008948 */ /* 0x000fee0003800000 */
[----:B------:R-:W-:Y:S01]  /*19240*/  @!P0 BAR.SYNC.DEFER_BLOCKING 0xc, 0x200 ;  /* 0x0308000000008b1d */ /* 0x000fe20000010000 */
[----:B---3--:R-:W-:Y:S01]  /*19250*/  ISETP.NE.AND P1, PT, R0, 0x1, PT ;  /* 0x000000010000780c */ /* 0x008fe20003f25270 */
[----:B------:R-:W-:-:S04]  /*19260*/  IMAD.MOV.U32 R0, RZ, RZ, 0xc0 ;  /* 0x000000c0ff007424 */ /* 0x000fc800078e00ff */
[----:B------:R-:W-:-:S08]  /*19270*/  IMAD R0, R17, R0, 0xbf ;  /* 0x000000bf11007424 */ /* 0x000fd000078e0200 */
        /* <DEDUP_REMOVED lines=16> */
[----:B------:R-:W3:Y:S01]  /*19380*/  S2R R3, SR_LANEID ;  /* 0x0000000000037919 */ /* 0x000ee20000000000 */
[----:B------:R-:W-:Y:S02]  /*19390*/  VOTEU.ANY UR4, UPT, PT ;  /* 0x0000000000047886 */ /* 0x000fe400038e0100 */
[----:B------:R-:W3:Y:S08]  /*193a0*/  FLO.U32 R0, UR4 ;  /* 0x0000000400007d00 */ /* 0x000ef000080e0000 */
[----:B0-----:R-:W0:Y:S01]  /*193b0*/  POPC R5, UR4 ;  /* 0x0000000400057d09 */ /* 0x001e220008000000 */
[----:B---3--:R-:W-:-:S02]  /*193c0*/  ISETP.EQ.U32.AND P0, PT, R0, R3, PT ;  /* 0x000000030000720c */ /* 0x008fc40003f02070 */
[----:B------:R-:W0:Y:S11]  /*193d0*/  LDC.64 R2, c[0x0][0xc60] ;  /* 0x00031800ff027b82 */ /* 0x000e360000000a00 */
[----:B0-----:R-:W3:Y:S01]  /*193e0*/  @P0 ATOMG.E.ADD.STRONG.GPU PT, R3, desc[UR42][R2.64], R5 ;  /* 0x00000005020309a8 */ /* 0x001ee200081ee1ea */
[----:B------:R-:W0:Y:S02]  /*193f0*/  S2R R4, SR_LTMASK ;  /* 0x0000000000047919 */ /* 0x000e240000003900 */
[----:B0-----:R-:W-:-:S04]  /*19400*/  LOP3.LUT R4, R4, UR4, RZ, 0xc0, !PT ;  /* 0x0000000404047c12 */ /* 0x001fc8000f8ec0ff */
[----:B--2---:R-:W0:Y:S01]  /*19410*/  POPC R7, R4 ;  /* 0x0000000400077309 */ /* 0x004e220000000000 */
[----:B---3--:R-:W0:Y:S02]  /*19420*/  SHFL.IDX PT, R0, R3, R0, 0x1f ;  /* 0x00001f0003007589 */ /* 0x008e2400000e0000 */
[----:B0-----:R-:W-:Y:S01]  /*19430*/  IADD3 R16, R0, UR38, R7 ;  /* 0x0000002600107c10 */ /* 0x001fe2000fffe007 */
[----:B------:R-:W-:Y:S06]  /*19440*/  BRA `(.L_x_12868) ;  /* 0x0000003800487947 */ /* 0x000fec0003800000 */
.L_x_12867:
        /* <DEDUP_REMOVED lines=10> */
[----:B------:R-:W3:Y:S01]  /*194f0*/  LDC.64 R2, c[0x4][R2] ;  /* 0x0100000002027b82 */ /* 0x000ee20000000a00 */
[----:B0-----:R-:W-:Y:S02]  /*19500*/  IMAD.U32 R5, RZ, RZ, UR7 ;  /* 0x00000007ff057e24 */ /* 0x001fe4000f8e00ff */
[----:B------:R-:W-:Y:S02]  /*19510*/  IMAD.U32 R6, RZ, RZ, UR8 ;  /* 0x00000008ff067e24 */ /* 0x000fe4000f8e00ff */
[----:B--2---:R-:W-:-:S02]  /*19520*/  IMAD.U32 R7, RZ, RZ, UR9 ;  /* 0x00000009ff077e24 */ /* 0x004fc4000f8e00ff */
[----:B-1----:R-:W-:Y:S02]  /*19530*/  IMAD.U32 R10, RZ, RZ, UR4 ;  /* 0x00000004ff0a7e24 */ /* 0x002fe4000f8e00ff */
[----:B------:R-:W-:Y:S02]  /*19540*/  IMAD.U32 R11, RZ, RZ, UR5 ;  /* 0x00000005ff0b7e24 */ /* 0x000fe4000f8e00ff */
[----:B------:R-:W-:Y:S02]  /*19550*/  IMAD.MOV.U32 R8, RZ, RZ, 0x70 ;  /* 0x00000070ff087424 */ /* 0x000fe400078e00ff */
[----:B------:R-:W-:-:S07]  /*19560*/  IMAD.MOV.U32 R13, RZ, RZ, RZ ;  /* 0x000000ffff0d7224 */ /* 0x000fce00078e00ff */
[----:B------:R-:W-:-:S07]  /*19570*/  LEPC R20, `(.L_x_12870) ;  /* 0x000000001014794e */ /* 0x000fce0000000000 */
[----:B---3--:R-:W-:Y:S05]  /*19580*/  CALL.ABS.NOINC R2 ;  /* 0x0000000002007343 */ /* 0x008fea0003c00000 */
.L_x_12870:
[----:B------:R-:W-:Y:S05]  /*19590*/  BSYNC B6 ;  /* 0x0000000000067941 */ /* 0x000fea0003800000 */
.L_x_12869:
        /* <DEDUP_REMOVED lines=8> */
[----:B---3--:R-:W-:Y:S01]  /*19620*/  MOV R2, 0x0 ;  /* 0x0000000000027802 */ /* 0x008fe20000000f00 */
        /* <DEDUP_REMOVED lines=15> */
.L_x_12872:
[----:B------:R-:W-:Y:S05]  /*19720*/  BSYNC B6 ;  /* 0x0000000000067941 */ /* 0x000fea0003800000 */
.L_x_12871:
        /* <DEDUP_REMOVED lines=9> */
[----:B-1----:R-:W-:Y:S01]  /*197c0*/  MOV R10, UR4 ;  /* 0x00000004000a7c02 */ /* 0x002fe20008000f00 */
[----:B------:R-:W1:Y:S01]  /*197d0*/  LDC.64 R2, c[0x4][R2] ;  /* 0x0100000002027b82 */ /* 0x000e620000000a00 */
[----:B0-----:R-:W-:Y:S02]  /*197e0*/  IMAD.U32 R5, RZ, RZ, UR7 ;  /* 0x00000007ff057e24 */ /* 0x001fe4000f8e00ff */
[----:B------:R-:W-:Y:S02]  /*197f0*/  IMAD.U32 R6, RZ, RZ, UR8 ;  /* 0x00000008ff067e24 */ /* 0x000fe4000f8e00ff */
[----:B--2---:R-:W-:-:S02]  /*19800*/  IMAD.U32 R7, RZ, RZ, UR9 ;  /* 0x00000009ff077e24 */ /* 0x004fc4000f8e00ff */
[----:B------:R-:W-:Y:S02]  /*19810*/  IMAD.U32 R11, RZ, RZ, UR5 ;  /* 0x00000005ff0b7e24 */ /* 0x000fe4000f8e00ff */
[----:B------:R-:W-:Y:S02]  /*19820*/  IMAD.MOV.U32 R8, RZ, RZ, 0x70 ;  /* 0x00000070ff087424 */ /* 0x000fe400078e00ff */
[----:B------:R-:W-:Y:S02]  /*19830*/  IMAD.MOV.U32 R12, RZ, RZ, 0x1 ;  /* 0x00000001ff0c7424 */ /* 0x000fe400078e00ff */
[----:B------:R-:W-:-:S07]  /*19840*/  IMAD.MOV.U32 R13, RZ, RZ, RZ ;  /* 0x000000ffff0d7224 */ /* 0x000fce00078e00ff */
[----:B------:R-:W-:-:S07]  /*19850*/  LEPC R20, `(.L_x_12874) ;  /* 0x000000001014794e */ /* 0x000fce0000000000 */
[----:B-1----:R-:W-:Y:S05]  /*19860*/  CALL.ABS.NOINC R2 ;  /* 0x0000000002007343 */ /* 0x002fea0003c00000 */
.L_x_12874:
[----:B------:R-:W-:Y:S05]  /*19870*/  BSYNC B6 ;  /* 0x0000000000067941 */ /* 0x000fea0003800000 */
.L_x_12873:
[----:B---3--:R-:W3:Y:S01]  /*19880*/  LDL R2, [R1+0x40] ;  /* 0x0000400001027983 */ /* 0x008ee20000100800 */
        /* <DEDUP_REMOVED lines=8> */
[----:B--2---:R-:W-:Y:S01]  /*19910*/  MOV R7, UR7 ;  /* 0x0000000700077c02 */ /* 0x004fe20008000f00 */
[----:B------:R-:W2:Y:S01]  /*19920*/  LDC.64 R2, c[0x4][R2] ;  /* 0x0100000002027b82 */ /* 0x000ea20000000a00 */
[----:B0-----:R-:W-:Y:S02]  /*19930*/  IMAD.U32 R5, RZ, RZ, UR5 ;  /* 0x00000005ff057e24 */ /* 0x001fe4000f8e00ff */
[----:B------:R-:W-:Y:S02]  /*19940*/  IMAD.U32 R6, RZ, RZ, UR6 ;  /* 0x00000006ff067e24 */ /* 0x000fe4000f8e00ff */
[----:B-1----:R-:W-:-:S02]  /*19950*/  IMAD.U32 R10, RZ, RZ, UR8 ;  /* 0x00000008ff0a7e24 */ /* 0x002fc4000f8e00ff */
[----:B------:R-:W-:Y:S02]  /*19960*/  IMAD.U32 R11, RZ, RZ, UR9 ;  /* 0x00000009ff0b7e24 */ /* 0x000fe4000f8e00ff */
[----:B------:R-:W-:Y:S02]  /*19970*/  IMAD.MOV.U32 R8, RZ, RZ, 0x70 ;  /* 0x00000070ff087424 */ /* 0x000fe400078e00ff */
[----:B------:R-:W-:Y:S02]  /*19980*/  IMAD.MOV.U32 R12, RZ, RZ, 0x1 ;  /* 0x00000001ff0c7424 */ /* 0x000fe400078e00ff */
[----:B------:R-:W-:-:S07]  /*19990*/  IMAD.MOV.U32 R13, RZ, RZ, RZ ;  /* 0x000000ffff0d7224 */ /* 0x000fce00078e00ff */
[----:B------:R-:W-:-:S07]  /*199a0*/  LEPC R20, `(.L_x_12876) ;  /* 0x000000001014794e */ /* 0x000fce0000000000 */
[----:B--2---:R-:W-:Y:S05]  /*199b0*/  CALL.ABS.NOINC R2 ;  /* 0x0000000002007343 */ /* 0x004fea0003c00000 */
.L_x_12876:
[----:B------:R-:W-:Y:S05]  /*199c0*/  BSYNC B6 ;  /* 0x0000000000067941 */ /* 0x000fea0003800000 */
.L_x_12875:
[----:B------:R-:W3:Y:S01]  /*199d0*/  LDL.LU R2, [R1+0x8] ;  /* 0x0000080001027983 */ /* 0x000ee20000300800 */
[----:B------:R-:W-:Y:S01]  /*199e0*/  ULDC.64 UR4, c[0x0][0x9f8] ;  /* 0x00027e0000047ab9 */ /* 0x000fe20000000a00 */
[----:B------:R-:W4:Y:S02]  /*199f0*/  LDC R6, c[0x0][0x430] ;  /* 0x00010c00ff067b82 */ /* 0x000f240000000800 */
[----:B------:R-:W4:Y:S04]  /*19a00*/  LDL.LU R0, [R1+0x14] ;  /* 0x0000140001007983 */ /* 0x000f280000300800 */
[----:B------:R-:W4:Y:S01]  /*19a10*/  LDL R12, [R1+0x4] ;  /* 0x00000400010c7983 */ /* 0x000f220000100800 */
[----:B------:R-:W-:-:S03]  /*19a20*/  ISETP.NE.U32.AND P0, PT, RZ, UR4, PT ;  /* 0x00000004ff007c0c */ /* 0x000fc6000bf05070 */
[----:B--2---:R-:W1:Y:S01]  /*19a30*/  LDL R7, [R1+0x30] ;  /* 0x0000300001077983 */ /* 0x004e620000100800 */
[----:B------:R-:W-:-:S03]  /*19a40*/  ISETP.NE.AND.EX P0, PT, RZ, UR5, PT, P0 ;  /* 0x00000005ff007c0c */ /* 0x000fc6000bf05300 */
[----:B0-----:R-:W2:Y:S04]  /*19a50*/  LDL R5, [R1+0x10] ;  /* 0x0000100001057983 */ /* 0x001ea80000100800 */
[----:B------:R-:W2:Y:S04]  /*19a60*/  LDL R21, [R1+0x2c] ;  /* 0x00002c0001157983 */ /* 0x000ea80000100800 */
[----:B------:R-:W2:Y:S01]  /*19a70*/  LDL.LU R11, [R1+0x40] ;  /* 0x00004000010b7983 */ /* 0x000ea20000300800 */
[----:B------:R-:W0:Y:S01]  /*19a80*/  S2R R20, SR_TID.X ;  /* 0x0000000000147919 */ /* 0x000e220000002100 */
[----:B---3--:R-:W-:-:S04]  /*19a90*/  @P0 IADD3 R2, P1, R2, UR4, RZ ;  /* 0x0000000402020c10 */ /* 0x008fc8000ff3e0ff */
[----:B----4-:R-:W-:-:S05]  /*19aa0*/  @P0 IADD3.X R3, R0, UR5, RZ, P1, !PT ;  /* 0x0000000500030c10 */ /* 0x010fca0008ffe4ff */
[----:B------:R3:W4:Y:S01]  /*19ab0*/  @P0 LDG.E R12, desc[UR42][R2.64] ;  /* 0x0000002a020c0981 */ /* 0x000722000c1e1900 */
[----:B------:R-:W2:Y:S01]  /*19ac0*/  S2R R0, SR_TID.X ;  /* 0x0000000000007919 */ /* 0x000ea20000002100 */
[----:B------:R-:W-:Y:S02]  /*19ad0*/  ISETP.NE.AND P1, PT, R6, 0x1, PT ;  /* 0x000000010600780c */ /* 0x000fe40003f25270 */
[----:B0-----:R-:W-:-:S11]  /*19ae0*/  LOP3.LUT R20, R20, 0x7f, RZ, 0xc0, !PT ;  /* 0x0000007f14147812 */ /* 0x001fd600078ec0ff */
[----:B---3--:R-:W0:Y:S01]  /*19af0*/  @P1 LDC R3, c[0x0][0x434] ;  /* 0x00010d00ff031b82 */ /* 0x008e220000000800 */
[----:B------:R-:W-:-:S07]  /*19b00*/  SHF.R.U32.HI R20, RZ, 0x1, R20 ;  /* 0x00000001ff147819 */ /* 0x000fce0000011614 */
[----:B------:R-:W3:Y:S01]  /*19b10*/  @P1 LDC R4, c[0x0][0x438] ;  /* 0x00010e00ff041b82 */ /* 0x000ee20000000800 */
[----:B-1----:R-:W-:Y:S01]  /*19b20*/  LEA R10, R7, 0xffffff80, 0x7 ;  /* 0xffffff80070a7811 */ /* 0x002fe200078e38ff */
[----:B--2---:R-:W-:-:S05]  /*19b30*/  IMAD.SHL.U32 R0, R0, 0x40, RZ ;  /* 0x0000004000007824 */ /* 0x004fca00078e00ff */
[----:B------:R-:W-:-:S04]  /*19b40*/  LOP3.LUT R0, R0, 0x40, RZ, 0xc0, !PT ;  /* 0x0000004000007812 */ /* 0x000fc800078ec0ff */
[----:B------:R-:W-:-:S05]  /*19b50*/  LOP3.LUT R0, R10, R20, R0, 0xfe, !PT ;  /* 0x000000140a007212 */ /* 0x000fca00078efe00 */
[----:B------:R-:W-:-:S04]  /*19b60*/  IMAD.IADD R2, R0, 0x1, R5 ;  /* 0x0000000100027824 */ /* 0x000fc800078e0205 */
[----:B0-----:R-:W-:Y:S01]  /*19b70*/  @P1 IMAD.HI.U32 R3, R2, R3, RZ ;  /* 0x0000000302031227 */ /* 0x001fe200078e00ff */
[----:B------:R-:W-:Y:S01]  /*19b80*/  LOP3.LUT R11, R11, 0xfffffffb, RZ, 0xc0, !PT ;  /* 0xfffffffb0b0b7812 */ /* 0x000fe200078ec0ff */
[----:B------:R-:W-:Y:S01]  /*19b90*/  UMOV UR4, 0xffffffff ;  /* 0xffffffff00047882 */ /* 0x000fe20000000000 */
[----:B----4-:R0:W-:Y:S01]  /*19ba0*/  @P0 STL [R1+0x4], R12 ;  /* 0x0000040c01000387 */ /* 0x0101e20000100800 */
[----:B------:R-:W-:Y:S02]  /*19bb0*/  ISETP.GE.AND P0, PT, R0, R21, PT ;  /* 0x000000150000720c */ /* 0x000fe40003f06270 */
[----:B------:R-:W-:Y:S02]  /*19bc0*/  MOV R0, R2 ;  /* 0x0000000200007202 */ /* 0x000fe40000000f00 */
[----:B---3--:R-:W-:Y:S02]  /*19bd0*/  @P1 SHF.R.U32.HI R0, RZ, R4, R3 ;  /* 0x00000004ff001219 */ /* 0x008fe40000011603 */
[----:B------:R-:W-:Y:S01]  /*19be0*/  SHF.R.S32.HI R13, RZ, 0x1f, R12 ;  /* 0x0000001fff0d7819 */ /* 0x000fe2000001140c */
[----:B------:R-:W1:Y:S02]  /*19bf0*/  LDC R4, c[0x0][0x2f4] ;  /* 0x0000bd00ff047b82 */ /* 0x000e640000000800 */
[----:B------:R-:W-:-:S04]  /*19c00*/  IMAD.MOV R5, RZ, RZ, -R0 ;  /* 0x000000ffff057224 */ /* 0x000fc800078e0a00 */
[----:B------:R-:W-:Y:S02]  /*19c10*/  IMAD R5, R6, R5, R2 ;  /* 0x0000000506057224 */ /* 0x000fe400078e0202 */
[----:B------:R-:W2:Y:S01]  /*19c20*/  @!P0 LDC.64 R2, c[0x0][0x428] ;  /* 0x00010a00ff028b82 */ /* 0x000ea20000000a00 */
[--C-:B------:R-:W-:Y:S01]  /*19c30*/  @!P0 SHF.R.S32.HI R9, RZ, 0x1f, R0.reuse ;  /* 0x0000001fff098819 */ /* 0x100fe20000011400 */
[----:B------:R-:W-:-:S06]  /*19c40*/  @!P0 IMAD.MOV.U32 R8, RZ, RZ, R0 ;  /* 0x000000ffff088224 */ /* 0x000fcc00078e0000 */
[----:B------:R-:W3:Y:S01]  /*19c50*/  @!P0 LDC.64 R6, c[0x0][0x418] ;  /* 0x00010600ff068b82 */ /* 0x000ee20000000a00 */
[----:B--2---:R-:W-:-:S04]  /*19c60*/  @!P0 IMAD.WIDE.U32 R8, R12, R2, R8 ;  /* 0x000000020c088225 */ /* 0x004fc800078e0008 */
[----:B------:R-:W-:-:S04]  /*19c70*/  @!P0 IMAD R2, R13, R2, RZ ;  /* 0x000000020d028224 */ /* 0x000fc800078e02ff */
[----:B------:R-:W-:Y:S02]  /*19c80*/  @!P0 IMAD R0, R12, R3, R2 ;  /* 0x000000030c008224 */ /* 0x000fe400078e0202 */
[----:B0-----:R-:W0:Y:S01]  /*19c90*/  S2R R12, SR_TID.X ;  /* 0x00000000000c7919 */ /* 0x001e220000002100 */
[C---:B---3--:R-:W-:Y:S01]  /*19ca0*/  @!P0 LEA R6, P1, R8.reuse, R6, 0x2 ;  /* 0x0000000608068211 */ /* 0x048fe200078210ff */
[----:B------:R-:W-:Y:S01]  /*19cb0*/  @!P0 IMAD.IADD R0, R9, 0x1, R0 ;  /* 0x0000000109008824 */ /* 0x000fe200078e0200 */
[----:B------:R2:W-:Y:S04]  /*19cc0*/  STL [R1+0x14], R13 ;  /* 0x0000140d01007387 */ /* 0x0005e80000100800 */
[----:B------:R-:W-:Y:S01]  /*19cd0*/  @!P0 LEA.HI.X R7, R8, R7, R0, 0x2, P1 ;  /* 0x0000000708078211 */ /* 0x000fe200008f1400 */
[----:B------:R-:W-:-:S02]  /*19ce0*/  IMAD.U32 R0, RZ, RZ, UR39 ;  /* 0x00000027ff007e24 */ /* 0x000fc4000f8e00ff */
[----:B0-----:R-:W-:-:S05]  /*19cf0*/  IMAD.SHL.U32 R14, R12, 0x10, RZ ;  /* 0x000000100c0e7824 */ /* 0x001fca00078e00ff */
[----:B------:R-:W-:-:S04]  /*19d00*/  LOP3.LUT R14, R14, 0x10, RZ, 0xc0, !PT ;  /* 0x000000100e0e7812 */ /* 0x000fc800078ec0ff */
[C---:B-1----:R-:W-:Y:S02]  /*19d10*/  ISETP.GE.AND P3, PT, R14.reuse, R4, PT ;  /* 0x000000040e00720c */ /* 0x042fe40003f66270 */
[----:B--2---:R-:W-:-:S04]  /*19d20*/  LOP3.LUT R13, R14, 0x20, RZ, 0xfc, !PT ;  /* 0x000000200e0d7812 */ /* 0x004fc800078efcff */
[----:B------:R-:W-:Y:S01]  /*19d30*/  ISETP.GE.AND P1, PT, R13, R4, PT ;  /* 0x000000040d00720c */ /* 0x000fe20003f26270 */
[----:B------:R-:W-:Y:S01]  /*19d40*/  IMAD.MOV.U32 R3, RZ, RZ, RZ ;  /* 0x000000ffff037224 */ /* 0x000fe200078e00ff */
[----:B------:R-:W-:-:S05]  /*19d50*/  ISETP.NE.AND P2, PT, R0, 0x3, PT ;  /* 0x000000030000780c */ /* 0x000fca0003f45270 */
[----:B------:R-:W-:Y:S01]  /*19d60*/  @P3 LOP3.LUT R11, R11, 0x4, RZ, 0xfc, !PT ;  /* 0x000000040b0b3812 */ /* 0x000fe200078efcff */
[----:B------:R0:W5:Y:S03]  /*19d70*/  @!P0 LDG.E R3, desc[UR42][R6.64] ;  /* 0x0000002a06038981 */ /* 0x000166000c1e1900 */
[----:B------:R-:W-:Y:S02]  /*19d80*/  LOP3.LUT R11, R11, 0xfffffff7, RZ, 0xc0, !PT ;  /* 0xfffffff70b0b7812 */ /* 0x000fe400078ec0ff */
[----:B------:R-:W-:Y:S02]  /*19d90*/  LOP3.LUT R12, R14, 0x40, RZ, 0xfc, !PT ;  /* 0x000000400e0c7812 */ /* 0x000fe400078efcff */
[----:B------:R-:W-:Y:S02]  /*19da0*/  LOP3.LUT R11, R11, 0xfffffffd, RZ, 0xc0, !PT ;  /* 0xfffffffd0b0b7812 */ /* 0x000fe400078ec0ff */
[----:B------:R-:W-:-:S02]  /*19db0*/  ISETP.GE.AND P0, PT, R12, R4, PT ;  /* 0x000000040c00720c */ /* 0x000fc40003f06270 */
[----:B------:R-:W-:-:S04]  /*19dc0*/  @P1 LOP3.LUT R11, R11, 0x2, RZ, 0xfc, !PT ;  /* 0x000000020b0b1812 */ /* 0x000fc800078efcff */
[----:B------:R-:W-:-:S04]  /*19dd0*/  @P2 LOP3.LUT R11, R11, 0x8, RZ, 0xfc, !PT ;  /* 0x000000080b0b2812 */ /* 0x000fc800078efcff */
[----:B------:R-:W-:-:S04]  /*19de0*/  LOP3.LUT R11, R11, 0xfffffffe, RZ, 0xc0, !PT ;  /* 0xfffffffe0b0b7812 */ /* 0x000fc800078ec0ff */
[----:B------:R-:W-:-:S05]  /*19df0*/  @P0 LOP3.LUT R11, R11, 0x1, RZ, 0xfc, !PT ;  /* 0x000000010b0b0812 */ /* 0x000fca00078efcff */
[----:B------:R0:W-:Y:S01]  /*19e00*/  STL [R1+0x40], R11 ;  /* 0x0000400b01007387 */ /* 0x0001e20000100800 */
[----:B------:R-:W-:Y:S05]  /*19e10*/  BRA.DIV UR4, `(.L_x_12877) ;  /* 0x0000004e04507947 */ /* 0x000fea000b800000 */
.L_x_12999:
[----:B------:R-:W-:-:S05]  /*19e20*/  SHF.R.S32.HI R0, RZ, 0x1f, R18 ;  /* 0x0000001fff007819 */ /* 0x000fca0000011412 */
[----:B------:R1:W-:Y:S01]  /*19e30*/  STL [R1+0x8], R0 ;  /* 0x0000080001007387 */ /* 0x0003e20000100800 */
[----:B------:R-:W-:Y:S05]  /*19e40*/  @!P2 BRA `(.L_x_12878) ;  /* 0x000000000004a947 */ /* 0x000fea0003800000 */
[----:B------:R-:W-:Y:S01]  /*19e50*/  BPT.TRAP 0x1 ;  /* 0x000000040000795c */ /* 0x000fe20000300000 */
.L_x_12878:
[----:B------:R-:W-:Y:S01]  /*19e60*/  IMAD R4, R23, 0x8, R22 ;  /* 0x0000000817047824 */ /* 0x000fe200078e0216 */
[----:B-1----:R-:W-:Y:S01]  /*19e70*/  SHF.L.U32 R0, R28, 0x1f, RZ ;  /* 0x0000001f1c007819 */ /* 0x002fe200000006ff */
[----:B------:R-:W-:Y:S01]  /*19e80*/  BSSY B0, `(.L_x_12879) ;  /* 0x0000006000007945 */ /* 0x000fe20003800000 */
[----:B------:R-:W-:Y:S02]  /*19e90*/  IADD3 R2, -R20, R21, -R10 ;  /* 0x0000001514027210 */ /* 0x000fe40007ffe90a */
[----:B------:R-:W1:Y:S01]  /*19ea0*/  SYNCS.PHASECHK.TRANS64.TRYWAIT P0, [R4+URZ+0x19c80], R0 ;  /* 0x019c8000040075a7 */ /* 0x000e62000800017f */
[----:B------:R2:W-:Y:S01]  /*19eb0*/  STL [R1+0x38], R0 ;  /* 0x0000380001007387 */ /* 0x0005e20000100800 */
[----:B------:R-:W-:Y:S01]  /*19ec0*/  SHF.R.S32.HI R20, RZ, 0x1f, R5 ;  /* 0x0000001fff147819 */ /* 0x000fe20000011405 */
[----:B-12---:R-:W-:Y:S06]  /*19ed0*/  @!P0 BRA `(.L_x_12880) ;  /* 0x0000004c00548947 */ /* 0x006fec0003800000 */
.L_x_13000:
[----:B------:R-:W-:Y:S05]  /*19ee0*/  BSYNC B0 ;  /* 0x0000000000007941 */ /* 0x000fea0003800000 */
.L_x_12879:
[----:B------:R-:W2:Y:S01]  /*19ef0*/  LDL R8, [R1+0x8] ;  /* 0x0000080001087983 */ /* 0x000ea20000100800 */
[----:B------:R-:W-:-:S03]  /*19f00*/  ULDC.64 UR4, c[0x0][0x328] ;  /* 0x0000ca0000047ab9 */ /* 0x000fc60000000a00 */
[----:B------:R-:W3:Y:S01]  /*19f10*/  LDL R10, [R1+0x20] ;  /* 0x00002000010a7983 */ /* 0x000ee20000100800 */
[----:B-1----:R-:W-:Y:S01]  /*19f20*/  IMAD R0, R20, UR4, RZ ;  /* 0x0000000414007c24 */ /* 0x002fe2000f8e02ff */
[----:B-----5:R-:W-:Y:S01]  /*19f30*/  SHF.R.S32.HI R21, RZ, 0x1f, R3 ;  /* 0x0000001fff157819 */ /* 0x020fe20000011403 */
[----:B0-----:R-:W-:Y:S01]  /*19f40*/  IMAD.WIDE.U32 R6, R5, UR4, RZ ;  /* 0x0000000405067c25 */ /* 0x001fe2000f8e00ff */
[----:B------:R-:W-:-:S03]  /*19f50*/  ISETP.GE.AND P1, PT, R2, 0x1, PT ;  /* 0x000000010200780c */ /* 0x000fc60003f26270 */
        /* <DEDUP_REMOVED lines=8> */
[----:B------:R-:W-:-:S04]  /*19fe0*/  IMAD.WIDE.U32 R6, R18, UR4, R6 ;  /* 0x0000000412067c25 */ /* 0x000fc8000f8e0006 */
        /* <DEDUP_REMOVED lines=31> */
.L_x_13006:
        /* <DEDUP_REMOVED lines=16> */
.L_x_12882:
        /* <DEDUP_REMOVED lines=11> */
.L_x_12883:
[----:B------:R2:W-:Y:S01]  /*1a390*/  SYNCS.ARRIVE.TRANS64.A1T0 RZ, [R4+URZ+0x19c70], RZ ;  /* 0x019c70ff04ff79a7 */ /* 0x0005e2000810003f */
[----:B------:R-:W-:Y:S05]  /*1a3a0*/  @!P4 BRA `(.L_x_12884) ;  /* 0x000000000004c947 */ /* 0x000fea0003800000 */
[----:B------:R-:W-:Y:S01]  /*1a3b0*/  BPT.TRAP 0x1 ;  /* 0x000000040000795c */ /* 0x000fe20000300000 */
.L_x_12884:
[----:B------:R-:W3:Y:S01]  /*1a3c0*/  LDL R2, [R1+0x38] ;  /* 0x0000380001027983 */ /* 0x000ee20000100800 */
[----:B------:R-:W-:Y:S01]  /*1a3d0*/  BSSY B0, `(.L_x_12885) ;  /* 0x0000003000007945 */ /* 0x000fe20003800000 */
[----:B---3--:R-:W3:Y:S03]  /*1a3e0*/  SYNCS.PHASECHK.TRANS64.TRYWAIT P0, [R4+URZ+0x19c40], R2 ;  /* 0x019c4002040075a7 */ /* 0x008ee6000800017f */
[----:B---3--:R-:W-:Y:S05]  /*1a3f0*/  @!P0 BRA `(.L_x_12886) ;  /* 0x0000004c00088947 */ /* 0x008fea0003800000 */
.L_x_13007:
[----:B------:R-:W-:Y:S05]  /*1a400*/  BSYNC B0 ;  /* 0x0000000000007941 */ /* 0x000fea0003800000 */
.L_x_12885:
        /* <DEDUP_REMOVED lines=44> */
.L_x_13013:
        /* <DEDUP_REMOVED lines=13> */
.L_x_12888:
        /* <DEDUP_REMOVED lines=11> */
.L_x_12889:
[----:B------:R0:W5:Y:S01]  /*1a850*/  LDL.LU R3, [R1+0x34] ;  /* 0x0000340001037983 */ /* 0x0001620000300800 */
[----:B------:R0:W-:Y:S03]  /*1a860*/  SYNCS.ARRIVE.TRANS64.A1T0 RZ, [R4+URZ+0x19c30], RZ ;  /* 0x019c30ff04ff79a7 */ /* 0x0001e6000810003f */
[----:B------:R0:W5:Y:S02]  /*1a870*/  LDL.LU R5, [R1+0x4c] ;  /* 0x00004c0001057983 */ /* 0x0001640000300800 */
[----:B------:R-:W-:Y:S05]  /*1a880*/  WARPSYNC.ALL ;  /* 0x0000000000007948 */ /* 0x000fea0003800000 */
[----:B------:R-:W-:Y:S01]  /*1a890*/  ULDC.64 UR4, c[0x0][0x298] ;  /* 0x0000a60000047ab9 */ /* 0x000fe20000000a00 */
[----:B------:R-:W-:Y:S01]  /*1a8a0*/  ULDC.64 UR6, c[0x0][0xa00] ;  /* 0x0002800000067ab9 */ /* 0x000fe20000000a00 */
[----:B------:R-:W-:Y:S01]  /*1a8b0*/  IADD3 R2, R22, 0xf000, RZ ;  /* 0x0000f00016027810 */ /* 0x000fe20007ffe0ff */
[----:B------:R-:W-:Y:S01]  /*1a8c0*/  BSSY B6, `(.L_x_12890) ;  /* 0x0000020000067945 */ /* 0x000fe20003800000 */
[----:B------:R-:W-:Y:S01]  /*1a8d0*/  BAR.SYNC.DEFER_BLOCKING 0x8, 0x200 ;  /* 0x0208000000007b1d */ /* 0x000fe20000010000 */
[----:B------:R-:W-:-:S02]  /*1a8e0*/  ISETP.NE.U32.AND P0, PT, RZ, UR6, PT ;  /* 0x00000006ff007c0c */ /* 0x000fc4000bf05070 */
[----:B------:R-:W-:Y:S02]  /*1a8f0*/  LOP3.LUT P1, RZ, R2, 0x9f, RZ, 0xc0, !PT ;  /* 0x0000009f02ff7812 */ /* 0x000fe4000782c0ff */
[----:B------:R-:W-:-:S04]  /*1a900*/  ISETP.NE.AND.EX P0, PT, RZ, UR7, PT, P0 ;  /* 0x00000007ff007c0c */ /* 0x000fc8000bf05300 */
[----:B------:R-:W-:Y:S02]  /*1a910*/  SEL R26, R26, RZ, !P0 ;  /* 0x000000ff1a1a7207 */ /* 0x000fe40004000000 */
[----:B-----5:R-:W-:Y:S02]  /*1a920*/  SHF.R.S32.HI R0, RZ, 0x1f, R3 ;  /* 0x0000001fff007819 */ /* 0x020fe40000011403 */
[----:B0-2---:R-:W-:-:S03]  /*1a930*/  SEL R4, R5, RZ, !P0 ;  /* 0x000000ff05047207 */ /* 0x005fc60004000000 */
[----:B------:R-:W-:-:S04]  /*1a940*/  IMAD R0, R0, UR4, RZ ;  /* 0x0000000400007c24 */ /* 0x000fc8000f8e02ff */
[C---:B------:R-:W-:Y:S02]  /*1a950*/  IMAD R0, R3.reuse, UR5, R0 ;  /* 0x0000000503007c24 */ /* 0x040fe4000f8e0200 */
[----:B------:R-:W-:-:S04]  /*1a960*/  IMAD.WIDE.U32 R2, R3, UR4, RZ ;  /* 0x0000000403027c25 */ /* 0x000fc8000f8e00ff */
        /* <DEDUP_REMOVED lines=21> */
.L_x_12891:
[----:B------:R-:W-:Y:S05]  /*1aac0*/  BSYNC B6 ;  /* 0x0000000000067941 */ /* 0x000fea0003800000 */
.L_x_12890:
        /* <DEDUP_REMOVED lines=33> */
[----:B0-----:R-:W-:Y:S01]  /*1ace0*/  @P1 IMAD.HI.U32 R5, R0, R5, RZ ;  /* 0x0000000500051227 */ /* 0x001fe200078e00ff */
[----:B------:R-:W-:-:S04]  /*1acf0*/  MOV R4, R0 ;  /* 0x0000000000047202 */ /* 0x000fc80000000f00 */
        /* <DEDUP_REMOVED lines=31> */
[----:B------:R-:W-:Y:S01]  /*1aef0*/  IMAD R4, R4, UR6, RZ ;  /* 0x0000000604047c24 */ /* 0x000fe2000f8e02ff */
[C---:B0-----:R-:W-:Y:S01]  /*1af00*/  SHF.L.U32 R11, R20.reuse, 0x4, RZ ;  /* 0x00000004140b7819 */ /* 0x041fe200000006ff */
        /* <DEDUP_REMOVED lines=39> */
.L_x_13020:
        /* <DEDUP_REMOVED lines=12> */
.L_x_12894:
[----:B------:R-:W-:Y:S05]  /*1b240*/  BSYNC B0 ;  /* 0x0000000000007941 */ /* 0x000fea0003800000 */
.L_x_12893:
[----:B------:R-:W-:Y:S01]  /*1b250*/  NOP ;  /* 0x0000000000007918 */ /* 0x000fe20000000000 */
[----:B------:R-:W-:-:S13]  /*1b260*/  PLOP3.LUT P0, PT, PT, PT, PT, 0x80, 0x0 ;  /* 0x000000000000781c */ /* 0x000fda0003f0f070 */
.L_x_12895:
        /* <DEDUP_REMOVED lines=18> */
.L_x_13021:
[----:B------:R-:W-:Y:S05]  /*1b390*/  BSYNC B0 ;  /* 0x0000000000007941 */ /* 0x000fea0003800000 */
.L_x_12896:
[----:B------:R-:W3:Y:S02]  /*1b3a0*/  LDL R2, [R1+0x30] ;  /* 0x0000300001027983 */ /* 0x000ee40000100800 */
[----:B---3--:R-:W-:-:S13]  /*1b3b0*/  ISETP.GE.AND P0, PT, R2, 0x2, PT ;  /* 0x000000020200780c */ /* 0x008fda0003f06270 */
[----:B------:R-:W-:Y:S05]  /*1b3c0*/  @!P0 BRA `(.L_x_12898) ;  /* 0x00000010008c8947 */ /* 0x000fea0003800000 */
[----:B------:R-:W-:Y:S01]  /*1b3d0*/  IADD3 R20, R2, -0x2, RZ ;  /* 0xfffffffe02147810 */ /* 0x000fe20007ffe0ff */
[----:B0-----:R-:W-:Y:S02]  /*1b3e0*/  IMAD.MOV.U32 R4, RZ, RZ, R23 ;  /* 0x000000ffff047224 */ /* 0x001fe400078e0017 */
[----:B------:R-:W-:-:S07]  /*1b3f0*/  IMAD.MOV.U32 R5, RZ, RZ, R28 ;  /* 0x000000ffff057224 */ /* 0x000fce00078e001c */
.L_x_12918:
        /* <DEDUP_REMOVED lines=33> */
[C---:B------:R-:W-:Y:S02]  /*1b610*/  ISETP.NE.AND P0, PT, R23.reuse, 0x2, PT ;  /* 0x000000021700780c */ /* 0x040fe40003f05270 */
[----:B------:R-:W-:Y:S02]  /*1b620*/  MOV R0, R20 ;  /* 0x0000001400007202 */ /* 0x000fe40000000f00 */
[----:B------:R-:W-:Y:S01]  /*1b630*/  SEL R28, RZ, 0x1, P0 ;  /* 0x00000001ff1c7807 */ /* 0x000fe20000000000 */
[----:B------:R-:W-:Y:S01]  /*1b640*/  VIADD R20, R20, 0xffffffff ;  /* 0xffffffff14147836 */ /* 0x000fe20000000000 */
[----:B------:R-:W-:Y:S02]  /*1b650*/  ISETP.GT.AND P1, PT, R0, RZ, PT ;  /* 0x000000ff0000720c */ /* 0x000fe40003f24270 */
[----:B------:R-:W-:-:S02]  /*1b660*/  SEL R23, R23, RZ, P0 ;  /* 0x000000ff17177207 */ /* 0x000fc40000000000 */
[----:B------:R-:W-:Y:S02]  /*1b670*/  LOP3.LUT R28, R5, R28, RZ, 0x3c, !PT ;  /* 0x0000001c051c7212 */ /* 0x000fe400078e3cff */
[----:B--2---:R-:W-:Y:S01]  /*1b680*/  SHF.R.S32.HI R17, RZ, 0x1f, R8 ;  /* 0x0000001fff117819 */ /* 0x004fe20000011408 */
[----:B------:R-:W-:Y:S06]  /*1b690*/  @!P2 BRA `(.L_x_12899) ;  /* 0x000000000004a947 */ /* 0x000fec0003800000 */
[----:B------:R-:W-:Y:S01]  /*1b6a0*/  BPT.TRAP 0x1 ;  /* 0x000000040000795c */ /* 0x000fe20000300000 */
.L_x_12899:
[----:B------:R-:W-:Y:S01]  /*1b6b0*/  IMAD R0, R23, 0x8, R22 ;  /* 0x0000000817007824 */ /* 0x000fe200078e0216 */
[----:B------:R-:W-:Y:S01]  /*1b6c0*/  SHF.L.U32 R10, R28, 0x1f, RZ ;  /* 0x0000001f1c0a7819 */ /* 0x000fe200000006ff */
[----:B------:R-:W-:Y:S01]  /*1b6d0*/  BSSY B0, `(.L_x_12900) ;  /* 0x0000004000007945 */ /* 0x000fe20003800000 */
[----:B------:R-:W-:Y:S02]  /*1b6e0*/  SHF.R.S32.HI R9, RZ, 0x1f, R7 ;  /* 0x0000001fff097819 */ /* 0x000fe40000011407 */
[----:B------:R-:W0:Y:S02]  /*1b6f0*/  SYNCS.PHASECHK.TRANS64.TRYWAIT P0, [R0+URZ+0x19c80], R10 ;  /* 0x019c800a000075a7 */ /* 0x000e24000800017f */
[----:B0-----:R-:W-:Y:S05]  /*1b700*/  @!P0 BRA `(.L_x_12901) ;  /* 0x0000004000048947 */ /* 0x001fea0003800000 */
.L_x_13022:
[----:B------:R-:W-:Y:S05]  /*1b710*/  BSYNC B0 ;  /* 0x0000000000007941 */ /* 0x000fea0003800000 */
.L_x_12900:
        /* <DEDUP_REMOVED lines=23> */
[C---:B--2---:R-:W-:Y:S01]  /*1b890*/  IMAD.SHL.U32 R13, R11.reuse, 0x10, RZ ;  /* 0x000000100b0d7824 */ /* 0x044fe200078e00ff */
[----:B------:R-:W-:-:S04]  /*1b8a0*/  SHF.L.U32 R11, R11, 0x4, RZ ;  /* 0x000000040b0b7819 */ /* 0x000fc800000006ff */
        /* <DEDUP_REMOVED lines=21> */
.L_x_13028:
        /* <DEDUP_REMOVED lines=13> */
.L_x_12903:
        /* <DEDUP_REMOVED lines=11> */
.L_x_12904:
[----:B------:R2:W-:Y:S01]  /*1bb80*/  SYNCS.ARRIVE.TRANS64.A1T0 RZ, [R0+URZ+0x19c70], RZ ;  /* 0x019c70ff00ff79a7 */ /* 0x0005e2000810003f */
[----:B------:R-:W-:Y:S05]  /*1bb90*/  @!P3 BRA `(.L_x_12905) ;  /* 0x000000000004b947 */ /* 0x000fea0003800000 */
[----:B------:R-:W-:Y:S01]  /*1bba0*/  BPT.TRAP 0x1 ;  /* 0x000000040000795c */ /* 0x000fe20000300000 */
.L_x_12905:
[----:B------:R-:W3:Y:S01]  /*1bbb0*/  SYNCS.PHASECHK.TRANS64.TRYWAIT P0, [R0+URZ+0x19c40], R10 ;  /* 0x019c400a000075a7 */ /* 0x000ee2000800017f */
[----:B------:R-:W-:Y:S04]  /*1bbc0*/  BSSY B0, `(.L_x_12906) ;  /* 0x0000002000007945 */ /* 0x000fe80003800000 */
[----:B---3--:R-:W-:Y:S05]  /*1bbd0*/  @!P0 BRA `(.L_x_12907) ;  /* 0x0000003c00908947 */ /* 0x008fea0003800000 */
.L_x_13029:
[----:B------:R-:W-:Y:S05]  /*1bbe0*/  BSYNC B0 ;  /* 0x0000000000007941 */ /* 0x000fea0003800000 */
.L_x_12906:
        /* <DEDUP_REMOVED lines=40> */
.L_x_13035:
        /* <DEDUP_REMOVED lines=10> */
.L_x_12909:
        /* <DEDUP_REMOVED lines=11> */
.L_x_12910:
[----:B------:R2:W-:Y:S02]  /*1bfc0*/  SYNCS.ARRIVE.TRANS64.A1T0 RZ, [R0+URZ+0x19c30], RZ ;  /* 0x019c30ff00ff79a7 */ /* 0x0005e4000810003f */
[----:B--23--:R-:W-:-:S05]  /*1bfd0*/  IMAD.U32 R0, RZ, RZ, UR36 ;  /* 0x00000024ff007e24 */ /* 0x00cfca000f8e00ff */
[----:B------:R-:W-:-:S13]  /*1bfe0*/  ISETP.NE.AND P0, PT, R0, 0x3, PT ;  /* 0x000000030000780c */ /* 0x000fda0003f05270 */
[----:B------:R-:W-:Y:S05]  /*1bff0*/  @!P0 BRA `(.L_x_12911) ;  /* 0x0000000000048947 */ /* 0x000fea0003800000 */
[----:B------:R-:W-:Y:S01]  /*1c000*/  BPT.TRAP 0x1 ;  /* 0x000000040000795c */ /* 0x000fe20000300000 */
.L_x_12911:
[----:B------:R-:W-:Y:S01]  /*1c010*/  LOP3.LUT R0, R5, 0x1, RZ, 0x3c, !PT ;  /* 0x0000000105007812 */ /* 0x000fe200078e3cff */
[----:B------:R-:W-:Y:S01]  /*1c020*/  IMAD R2, R4, 0x8, R22 ;  /* 0x0000000804027824 */ /* 0x000fe200078e0216 */
[----:B------:R-:W-:Y:S02]  /*1c030*/  BSSY B0, `(.L_x_12912) ;  /* 0x0000004000007945 */ /* 0x000fe40003800000 */
[----:B------:R-:W-:-:S04]  /*1c040*/  SHF.L.U32 R0, R0, 0x1f, RZ ;  /* 0x0000001f00007819 */ /* 0x000fc800000006ff */
[----:B------:R-:W0:Y:S02]  /*1c050*/  SYNCS.PHASECHK.TRANS64.TRYWAIT P2, [R2+URZ+0x19c70], R0 ;  /* 0x019c7000020075a7 */ /* 0x000e24000804017f */
[----:B0-----:R-:W-:Y:S05]  /*1c060*/  @!P2 BRA `(.L_x_12913) ;  /* 0x0000003c0018a947 */ /* 0x001fea0003800000 */
.L_x_13036:
[----:B------:R-:W-:Y:S05]  /*1c070*/  BSYNC B0 ;  /* 0x0000000000007941 */ /* 0x000fea0003800000 */
.L_x_12912:
[----:B------:R-:W-:-:S04]  /*1c080*/  MOV R3, UR39 ;  /* 0x0000002700037c02 */ /* 0x000fc80008000f00 */
[----:B------:R-:W-:-:S13]  /*1c090*/  ISETP.NE.AND P2, PT, R3, 0x3, PT ;  /* 0x000000030300780c */ /* 0x000fda0003f45270 */
[----:B------:R-:W-:Y:S05]  /*1c0a0*/  @!P2 BRA `(.L_x_12914) ;  /* 0x000000000004a947 */ /* 0x000fea0003800000 */
[----:B------:R-:W-:Y:S01]  /*1c0b0*/  BPT.TRAP 0x1 ;  /* 0x000000040000795c */ /* 0x000fe20000300000 */
.L_x_12914:
[----:B------:R-:W-:Y:S01]  /*1c0c0*/  SHF.L.U32 R3, R5, 0x1f, RZ ;  /* 0x0000001f05037819 */ /* 0x000fe200000006ff */
[----:B0-----:R-:W-:-:S03]  /*1c0d0*/  IMAD R0, R4, 0x3000, RZ ;  /* 0x0000300004007824 */ /* 0x001fc600078e02ff */
[----:B------:R-:W0:Y:S02]  /*1c0e0*/  SYNCS.PHASECHK.TRANS64.TRYWAIT P2, [R2+URZ+0x19c60], R3 ;  /* 0x019c6003020075a7 */ /* 0x000e24000804017f */
[----:B0-----:R-:W-:Y:S05]  /*1c0f0*/  @!P2 BRA `(.L_x_12915) ;  /* 0x0000003c0008a947 */ /* 0x001fea0003800000 */
.L_x_13037:
        /* <DEDUP_REMOVED lines=28> */
[----:B------:R-:W-:-:S05]  /*1c2c0*/  IADD3 R3, R24, R3, RZ ;  /* 0x0000000318037210 */ /* 0x000fca0007ffe0ff */
        /* <DEDUP_REMOVED lines=40> */
.L_x_12916:
[----:B-1----:R1:W-:Y:S01]  /*1c550*/  SYNCS.ARRIVE.TRANS64.A1T0 RZ, [R2+URZ+0x19c50], RZ ;  /* 0x019c50ff02ff79a7 */ /* 0x0023e2000810003f */
[----:B------:R-:W-:Y:S06]  /*1c560*/  BAR.SYNC.DEFER_BLOCKING 0x2, 0x80 ;  /* 0x0082000000007b1d */ /* 0x000fec0000010000 */
[----:B------:R-:W-:Y:S05]  /*1c570*/  @!P0 BRA `(.L_x_12917) ;  /* 0x0000000000048947 */ /* 0x000fea0003800000 */
[----:B------:R-:W-:Y:S01]  /*1c580*/  BPT.TRAP 0x1 ;  /* 0x000000040000795c */ /* 0x000fe20000300000 */
.L_x_12917:
[----:B------:R-:W2:Y:S01]  /*1c590*/  LDL R0, [R1+0x18] ;  /* 0x0000180001007983 */ /* 0x000ea20000100800 */
[----:B-1----:R-:W-:Y:S02]  /*1c5a0*/  VIADD R2, R2, 0x19c80 ;  /* 0x00019c8002027836 */ /* 0x002fe40000000000 */
[----:B------:R-:W-:Y:S02]  /*1c5b0*/  IMAD.MOV.U32 R4, RZ, RZ, R23 ;  /* 0x000000ffff047224 */ /* 0x000fe400078e0017 */
[----:B------:R-:W-:Y:S01]  /*1c5c0*/  IMAD.MOV.U32 R5, RZ, RZ, R28 ;  /* 0x000000ffff057224 */ /* 0x000fe200078e001c */
[----:B--2---:R-:W-:-:S04]  /*1c5d0*/  PRMT R2, R0, 0x654, R2 ;  /* 0x0000065400027816 */ /* 0x004fc80000000002 */
[----:B------:R3:W-:Y:S01]  /*1c5e0*/  SYNCS.ARRIVE.TRANS64.RED.A1T0 RZ, [R2+URZ], RZ ;  /* 0x000000ff02ff79a7 */ /* 0x0007e2000810043f */
[----:B------:R-:W-:Y:S05]  /*1c5f0*/  @P1 BRA `(.L_x_12918) ;  /* 0xffffffec00801947 */ /* 0x000fea000383ffff */
.L_x_12898:
        /* <DEDUP_REMOVED lines=19> */
.L_x_12920:
[----:B------:R-:W-:Y:S05]  /*1c730*/  BSYNC B0 ;  /* 0x0000000000007941 */ /* 0x000fea0003800000 */
.L_x_12919:
[----:B------:R-:W-:Y:S05]  /*1c740*/  @!P0 BRA `(.L_x_12921) ;  /* 0x0000000000048947 */ /* 0x000fea0003800000 */
[----:B------:R-:W-:Y:S01]  /*1c750*/  BPT.TRAP 0x1 ;  /* 0x000000040000795c */ /* 0x000fe20000300000 */
.L_x_12921:
[----:B------:R-:W-:Y:S01]  /*1c760*/  LOP3.LUT R2, R28, 0x1, RZ, 0x3c, !PT ;  /* 0x000000011c027812 */ /* 0x000fe200078e3cff */
[----:B------:R-:W-:Y:S01]  /*1c770*/  IMAD R0, R23, 0x8, R22 ;  /* 0x0000000817007824 */ /* 0x000fe200078e0216 */
[----:B------:R-:W-:Y:S02]  /*1c780*/  BSSY B0, `(.L_x_12922) ;  /* 0x0000004000007945 */ /* 0x000fe40003800000 */
[----:B------:R-:W-:-:S04]  /*1c790*/  SHF.L.U32 R2, R2, 0x1f, RZ ;  /* 0x0000001f02027819 */ /* 0x000fc800000006ff */
[----:B------:R-:W2:Y:S02]  /*1c7a0*/  SYNCS.PHASECHK.TRANS64.TRYWAIT P1, [R0+URZ+0x19c70], R2 ;  /* 0x019c7002000075a7 */ /* 0x000ea4000802017f */
[----:B--2---:R-:W-:Y:S05]  /*1c7b0*/  @!P1 BRA `(.L_x_12923) ;  /* 0x00000034006c9947 */ /* 0x004fea0003800000 */
.L_x_13038:
[----:B------:R-:W-:Y:S05]  /*1c7c0*/  BSYNC B0 ;  /* 0x0000000000007941 */ /* 0x000fea0003800000 */
.L_x_12922:
[----:B01----:R-:W-:-:S04]  /*1c7d0*/  MOV R3, UR39 ;  /* 0x0000002700037c02 */ /* 0x003fc80008000f00 */
[----:B------:R-:W-:-:S13]  /*1c7e0*/  ISETP.NE.AND P1, PT, R3, 0x3, PT ;  /* 0x000000030300780c */ /* 0x000fda0003f25270 */
[----:B------:R-:W-:Y:S05]  /*1c7f0*/  @!P1 BRA `(.L_x_12924) ;  /* 0x0000000000049947 */ /* 0x000fea0003800000 */
[----:B------:R-:W-:Y:S01]  /*1c800*/  BPT.TRAP 0x1 ;  /* 0x000000040000795c */ /* 0x000fe20000300000 */
.L_x_12924:
[----:B--2---:R-:W-:-:S04]  /*1c810*/  SHF.L.U32 R2, R28, 0x1f, RZ ;  /* 0x0000001f1c027819 */ /* 0x004fc800000006ff */
[----:B------:R-:W0:Y:S02]  /*1c820*/  SYNCS.PHASECHK.TRANS64.TRYWAIT P1, [R0+URZ+0x19c60], R2 ;  /* 0x019c6002000075a7 */ /* 0x000e24000802017f */
[----:B0-----:R-:W-:Y:S05]  /*1c830*/  @!P1 BRA `(.L_x_12925) ;  /* 0x0000003400609947 */ /* 0x001fea0003800000 */
.L_x_13039:
        /* <DEDUP_REMOVED lines=70> */
.L_x_12926:
[----:B-1----:R1:W-:Y:S01]  /*1cca0*/  SYNCS.ARRIVE.TRANS64.A1T0 RZ, [R0+URZ+0x19c50], RZ ;  /* 0x019c50ff00ff79a7 */ /* 0x0023e2000810003f */
[----:B------:R-:W-:Y:S06]  /*1ccb0*/  BAR.SYNC.DEFER_BLOCKING 0x2, 0x80 ;  /* 0x0082000000007b1d */ /* 0x000fec0000010000 */
[----:B------:R-:W-:Y:S05]  /*1ccc0*/  @!P0 BRA `(.L_x_12927) ;  /* 0x0000000000048947 */ /* 0x000fea0003800000 */
[----:B------:R-:W-:Y:S01]  /*1ccd0*/  BPT.TRAP 0x1 ;  /* 0x000000040000795c */ /* 0x000fe20000300000 */
.L_x_12927:
        /* <DEDUP_REMOVED lines=9> */
.L_x_12868:
[----:B-1----:R-:W3:Y:S02]  /*1cd70*/  LDL R0, [R1+0x40] ;  /* 0x0000400001007983 */ /* 0x002ee40000100800 */
[----:B---3--:R-:W-:-:S13]  /*1cd80*/  LOP3.LUT P0, RZ, R0, 0x10, RZ, 0xc0, !PT ;  /* 0x0000001000ff7812 */ /* 0x008fda000780c0ff */
        /* <DEDUP_REMOVED lines=8> */
[----:B------:R1:W3:Y:S01]  /*1ce10*/  LDS.128 R16, [R22+0x19cd0] ;  /* 0x019cd00016107984 */ /* 0x0002e20000000c00 */
[----:B------:R-:W-:Y:S06]  /*1ce20*/  BAR.ARV 0x4, 0x200 ;  /* 0x0108000000007b1d */ /* 0x000fec0000002000 */
[----:B------:R-:W-:Y:S05]  /*1ce30*/  BRA `(.L_x_12929) ;  /* 0x0000000800d87947 */ /* 0x000fea0003800000 */
.L_x_12928:
[----:B------:R-:W1:Y:S01]  /*1ce40*/  S2R R0, SR_TID.X ;  /* 0x0000000000007919 */ /* 0x000e620000002100 */
[----:B------:R-:W-:Y:S01]  /*1ce50*/  UMOV UR4, 0xffffffff ;  /* 0xffffffff00047882 */ /* 0x000fe20000000000 */
[----:B-1----:R-:W-:-:S04]  /*1ce60*/  LOP3.LUT R6, R0, 0x1f, RZ, 0xc0, !PT ;  /* 0x0000001f00067812 */ /* 0x002fc800078ec0ff */
[----:B------:R-:W-:Y:S01]  /*1ce70*/  ISETP.NE.AND P0, PT, R6, 0x1f, PT ;  /* 0x0000001f0600780c */ /* 0x000fe20003f05270 */
[----:B------:R-:W-:-:S12]  /*1ce80*/  BRA.DIV UR4, `(.L_x_12930) ;  /* 0x0000002e04e07947 */ /* 0x000fd8000b800000 */
[----:B0-----:R-:W-:Y:S01]  /*1ce90*/  IMAD.IADD R5, R19, 0x1, R6 ;  /* 0x0000000113057824 */ /* 0x001fe200078e0206 */
[----:B------:R-:W-:-:S04]  /*1cea0*/  ULDC UR4, c[0x0][0xc3c] ;  /* 0x00030f0000047ab9 */ /* 0x000fc80000000800 */
[----:B------:R-:W-:-:S13]  /*1ceb0*/  ISETP.GE.OR P1, PT, R5, UR4, !P0 ;  /* 0x0000000405007c0c */ /* 0x000fda000c726670 */
[----:B------:R-:W0:Y:S02]  /*1cec0*/  @!P1 LDC.64 R2, c[0x0][0xc80] ;  /* 0x00032000ff029b82 */ /* 0x000e240000000a00 */
[----:B0-----:R-:W-:-:S06]  /*1ced0*/  @!P1 IMAD.WIDE R2, R5, 0x4, R2 ;  /* 0x0000000405029825 */ /* 0x001fcc00078e0202 */
[----:B------:R0:W3:Y:S01]  /*1cee0*/  @!P1 LDG.E R3, desc[UR42][R2.64] ;  /* 0x0000002a02039981 */ /* 0x0000e2000c1e1900 */
[C---:B------:R-:W-:Y:S02]  /*1cef0*/  ISETP.GE.U32.AND P2, PT, R6.reuse, 0x2, PT ;  /* 0x000000020600780c */ /* 0x040fe40003f46070 */
[C---:B------:R-:W-:Y:S01]  /*1cf00*/  ISETP.GE.U32.AND P3, PT, R6.reuse, 0x4, PT ;  /* 0x000000040600780c */ /* 0x040fe20003f66070 */
[----:B------:R-:W-:Y:S01]  /*1cf10*/  SHFL.IDX PT, R0, R16, RZ, 0x1f ;  /* 0x00001fff10007589 */ /* 0x000fe200000e0000 */
[C---:B------:R-:W-:Y:S02]  /*1cf20*/  ISETP.GE.U32.AND P4, PT, R6.reuse, 0x8, PT ;  /* 0x000000080600780c */ /* 0x040fe40003f86070 */
[C---:B------:R-:W-:Y:S01]  /*1cf30*/  ISETP.GE.U32.AND P5, PT, R6.reuse, 0x10, PT ;  /* 0x000000100600780c */ /* 0x040fe20003fa6070 */
[----:B0-----:R-:W-:Y:S01]  /*1cf40*/  IMAD.MOV.U32 R2, RZ, RZ, RZ ;  /* 0x000000ffff027224 */ /* 0x001fe200078e00ff */
[----:B---3--:R-:W-:Y:S02]  /*1cf50*/  @!P1 MOV R2, R3 ;  /* 0x0000000300029202 */ /* 0x008fe40000000f00 */
[----:B------:R-:W-:-:S03]  /*1cf60*/  ISETP.NE.AND P1, PT, R6, RZ, PT ;  /* 0x000000ff0600720c */ /* 0x000fc60003f25270 */
        /* <DEDUP_REMOVED lines=17> */
.L_x_13049:
[----:B------:R-:W-:Y:S02]  /*1d080*/  ULDC UR4, c[0x0][0xc38] ;  /* 0x00030e0000047ab9 */ /* 0x000fe40000000800 */
[----:B------:R-:W-:-:S04]  /*1d090*/  IMAD.U32 R4, RZ, RZ, UR4 ;  /* 0x00000004ff047e24 */ /* 0x000fc8000f8e00ff */
[----:B-1----:R-:W-:-:S04]  /*1d0a0*/  IMAD R16, R16, R4, RZ ;  /* 0x0000000410107224 */ /* 0x002fc800078e02ff */
[----:B------:R-:W-:-:S05]  /*1d0b0*/  IMAD.IADD R5, R5, 0x1, R16 ;  /* 0x0000000105057824 */ /* 0x000fca00078e0210 */
[----:B------:R-:W-:-:S13]  /*1d0c0*/  ISETP.GT.AND P6, PT, R5, R0, PT ;  /* 0x000000000500720c */ /* 0x000fda0003fc4270 */
[----:B------:R-:W-:Y:S05]  /*1d0d0*/  @P6 BRA `(.L_x_12931) ;  /* 0x00000000009c6947 */ /* 0x000fea0003800000 */
.L_x_12936:
[----:B0-----:R-:W0:Y:S01]  /*1d0e0*/  LDC R3, c[0x0][0xc3c] ;  /* 0x00030f00ff037b82 */ /* 0x001e220000000800 */
[----:B------:R-:W-:-:S04]  /*1d0f0*/  IADD3 R19, R19, 0x1f, RZ ;  /* 0x0000001f13137810 */ /* 0x000fc80007ffe0ff */
[----:B0-----:R-:W-:-:S13]  /*1d100*/  ISETP.GE.AND P6, PT, R19, R3, PT ;  /* 0x000000031300720c */ /* 0x001fda0003fc6270 */
[----:B------:R-:W-:Y:S05]  /*1d110*/  @P6 BRA `(.L_x_12932) ;  /* 0x0000000400d46947 */ /* 0x000fea0003800000 */
[----:B------:R-:W0:Y:S01]  /*1d120*/  S2R R2, SR_TID.X ;  /* 0x0000000000027919 */ /* 0x000e220000002100 */
[----:B------:R-:W-:Y:S01]  /*1d130*/  BSSY B0, `(.L_x_12933) ;  /* 0x0000009000007945 */ /* 0x000fe20003800000 */
[----:B0-----:R-:W-:-:S05]  /*1d140*/  LOP3.LUT R2, R2, 0x1f, RZ, 0xc0, !PT ;  /* 0x0000001f02027812 */ /* 0x001fca00078ec0ff */
[----:B------:R-:W-:Y:S02]  /*1d150*/  IMAD.IADD R4, R19, 0x1, R2 ;  /* 0x0000000113047824 */ /* 0x000fe400078e0202 */
[----:B------:R-:W-:-:S03]  /*1d160*/  IMAD.MOV.U32 R2, RZ, RZ, RZ ;  /* 0x000000ffff027224 */ /* 0x000fc600078e00ff */
[----:B------:R-:W-:-:S13]  /*1d170*/  ISETP.GE.OR P6, PT, R4, R3, !P0 ;  /* 0x000000030400720c */ /* 0x000fda00047c6670 */
[----:B------:R-:W-:Y:S05]  /*1d180*/  @P6 BRA `(.L_x_12934) ;  /* 0x00000000000c6947 */ /* 0x000fea0003800000 */
[----:B------:R-:W0:Y:S02]  /*1d190*/  LDC.64 R2, c[0x0][0xc80] ;  /* 0x00032000ff027b82 */ /* 0x000e240000000a00 */
[----:B0-----:R-:W-:-:S06]  /*1d1a0*/  IMAD.WIDE R2, R4, 0x4, R2 ;  /* 0x0000000404027825 */ /* 0x001fcc00078e0202 */
[----:B------:R0:W5:Y:S02]  /*1d1b0*/  LDG.E R2, desc[UR42][R2.64] ;  /* 0x0000002a02027981 */ /* 0x000164000c1e1900 */
.L_x_12934:
[----:B------:R-:W-:Y:S05]  /*1d1c0*/  BSYNC B0 ;  /* 0x0000000000007941 */ /* 0x000fea0003800000 */
.L_x_12933:
[----:B------:R-:W-:-:S03]  /*1d1d0*/  UMOV UR4, 0xffffffff ;  /* 0xffffffff00047882 */ /* 0x000fc60000000000 */
[----:B------:R-:W-:Y:S05]  /*1d1e0*/  BRA.DIV UR4, `(.L_x_12935) ;  /* 0x0000003204447947 */ /* 0x000fea000b800000 */
        /* <DEDUP_REMOVED lines=16> */
.L_x_13057:
[----:B------:R-:W-:Y:S02]  /*1d2f0*/  ULDC UR4, c[0x0][0xc38] ;  /* 0x00030e0000047ab9 */ /* 0x000fe40000000800 */
[----:B------:R-:W-:-:S05]  /*1d300*/  MOV R4, UR4 ;  /* 0x0000000400047c02 */ /* 0x000fca0008000f00 */
[----:B-1----:R-:W-:-:S04]  /*1d310*/  IMAD R16, R16, R4, RZ ;  /* 0x0000000410107224 */ /* 0x002fc800078e02ff */
[----:B------:R-:W-:-:S05]  /*1d320*/  IMAD.IADD R5, R16, 0x1, R5 ;  /* 0x0000000110057824 */ /* 0x000fca00078e0205 */
[----:B------:R-:W-:-:S13]  /*1d330*/  ISETP.GT.AND P6, PT, R5, R0, PT ;  /* 0x000000000500720c */ /* 0x000fda0003fc4270 */
[----:B------:R-:W-:Y:S05]  /*1d340*/  @!P6 BRA `(.L_x_12936) ;  /* 0xfffffffc0064e947 */ /* 0x000fea000383ffff */
.L_x_12931:
[----:B------:R-:W-:Y:S01]  /*1d350*/  IMAD.IADD R16, R5, 0x1, -R16 ;  /* 0x0000000105107824 */ /* 0x000fe200078e0a10 */
[----:B------:R-:W-:-:S03]  /*1d360*/  UMOV UR4, 0xffffffff ;  /* 0xffffffff00047882 */ /* 0x000fc60000000000 */
[----:B------:R-:W-:-:S05]  /*1d370*/  IMAD R5, R3, R4, R16 ;  /* 0x0000000403057224 */ /* 0x000fca00078e0210 */
[----:B------:R-:W-:Y:S01]  /*1d380*/  ISETP.GT.AND P6, PT, R5, R0, PT ;  /* 0x000000000500720c */ /* 0x000fe20003fc4270 */
[----:B------:R-:W-:-:S12]  /*1d390*/  BRA.DIV UR4, `(.L_x_12937) ;  /* 0x0000003204ac7947 */ /* 0x000fd8000b800000 */
[----:B------:R-:W-:-:S04]  /*1d3a0*/  VOTE.ANY R5, PT, !P6 ;  /* 0x0000000000057806 */ /* 0x000fc800070e0100 */
[----:B------:R-:W1:Y:S02]  /*1d3b0*/  POPC R6, R5 ;  /* 0x0000000500067309 */ /* 0x000e640000000000 */
[----:B-1----:R1:W3:Y:S02]  /*1d3c0*/  SHFL.IDX PT, R17, R2, R6, 0x1f ;  /* 0x00001f0602117589 */ /* 0x0022e400000e0000 */
.L_x_13061:
[----:B------:R-:W-:Y:S01]  /*1d3d0*/  ISETP.NE.AND P0, PT, R5, RZ, PT ;  /* 0x000000ff0500720c */ /* 0x000fe20003f05270 */
[----:B------:R-:W-:-:S12]  /*1d3e0*/  IMAD.MOV.U32 R5, RZ, RZ, RZ ;  /* 0x000000ffff057224 */ /* 0x000fd800078e00ff */
[----:B------:R-:W-:Y:S05]  /*1d3f0*/  @!P0 BRA `(.L_x_12938) ;  /* 0x0000000000148947 */ /* 0x000fea0003800000 */
[----:B------:R-:W-:Y:S01]  /*1d400*/  UMOV UR4, 0xffffffff ;  /* 0xffffffff00047882 */ /* 0x000fe20000000000 */
[----:B------:R-:W-:Y:S02]  /*1d410*/  VIADD R12, R6, 0xffffffff ;  /* 0xffffffff060c7836 */ /* 0x000fe40000000000 */
[----:B------:R-:W-:Y:S05]  /*1d420*/  BRA.DIV UR4, `(.L_x_12939) ;  /* 0x0000003204d07947 */ /* 0x000fea000b800000 */
[----:B0-----:R0:W4:Y:S02]  /*1d430*/  SHFL.IDX PT, R3, R3, R12, 0x1f ;  /* 0x00001f0c03037589 */ /* 0x00112400000e0000 */
.L_x_13064:
[----:B----4-:R-:W-:-:S07]  /*1d440*/  IMAD.MOV.U32 R5, RZ, RZ, R3 ;  /* 0x000000ffff057224 */ /* 0x010fce00078e0003 */
.L_x_12938:
[----:B01----:R-:W0:Y:S01]  /*1d450*/  LDC.64 R2, c[0x0][0xc90] ;  /* 0x00032400ff027b82 */ /* 0x003e220000000a00 */
[----:B------:R-:W-:-:S04]  /*1d460*/  IMAD.IADD R19, R6, 0x1, R19 ;  /* 0x0000000106137824 */ /* 0x000fc800078e0213 */
[----:B0-----:R-:W-:-:S05]  /*1d470*/  IMAD.WIDE R2, R19, 0x4, R2 ;  /* 0x0000000413027825 */ /* 0x001fca00078e0202 */
[----:B--2---:R-:W3:Y:S01]  /*1d480*/  LDG.E R7, desc[UR42][R2.64] ;  /* 0x0000002a02077981 */ /* 0x004ee2000c1e1900 */
[----:B------:R-:W-:-:S04]  /*1d490*/  IMAD R16, R5, R4, R16 ;  /* 0x0000000405107224 */ /* 0x000fc800078e0210 */
[----:B------:R-:W-:Y:S02]  /*1d4a0*/  IMAD.IADD R0, R0, 0x1, -R16 ;  /* 0x0000000100007824 */ /* 0x000fe400078e0a10 */
[----:B---3--:R-:W-:-:S05]  /*1d4b0*/  IMAD R6, R17, R7, RZ ;  /* 0x0000000711067224 */ /* 0x008fca00078e02ff */
[----:B------:R-:W-:-:S04]  /*1d4c0*/  IABS R8, R6 ;  /* 0x0000000600087213 */ /* 0x000fc80000000000 */
[----:B------:R-:W0:Y:S08]  /*1d4d0*/  I2F.RP R2, R8 ;  /* 0x0000000800027306 */ /* 0x000e300000209400 */
[----:B0-----:R-:W0:Y:S02]  /*1d4e0*/  MUFU.RCP R2, R2 ;  /* 0x0000000200027308 */ /* 0x001e240000001000 */
[----:B0-----:R-:W-:-:S06]  /*1d4f0*/  VIADD R2, R2, 0xffffffe ;  /* 0x0ffffffe02027836 */ /* 0x001fcc0000000000 */
[----:B------:R-:W0:Y:S02]  /*1d500*/  F2I.FTZ.U32.TRUNC.NTZ R3, R2 ;  /* 0x0000000200037305 */ /* 0x000e24000021f000 */
[----:B0-----:R-:W-:-:S05]  /*1d510*/  IADD3 R2, RZ, -R3, RZ ;  /* 0x80000003ff027210 */ /* 0x001fca0007ffe0ff */
        /* <DEDUP_REMOVED lines=53> */
.L_x_12932:
[----:B------:R-:W-:Y:S01]  /*1d870*/  UMOV UR4, URZ ;  /* 0x0000003f00047c82 */ /* 0x000fe20008000000 */
[----:B------:R-:W-:Y:S01]  /*1d880*/  UMOV UR5, URZ ;  /* 0x0000003f00057c82 */ /* 0x000fe20008000000 */
[----:B------:R-:W-:Y:S01]  /*1d890*/  ULDC UR6, c[0x0][0xc3c] ;  /* 0x00030f0000067ab9 */ /* 0x000fe20000000800 */
[----:B------:R-:W-:Y:S01]  /*1d8a0*/  IMAD.MOV.U32 R16, RZ, RZ, R0 ;  /* 0x000000ffff107224 */ /* 0x000fe200078e0000 */
[----:B------:R-:W-:Y:S01]  /*1d8b0*/  MOV R19, UR6 ;  /* 0x0000000600137c02 */ /* 0x000fe20008000f00 */
[----:B------:R-:W-:Y:S02]  /*1d8c0*/  IMAD.U32 R17, RZ, RZ, UR4 ;  /* 0x00000004ff117e24 */ /* 0x000fe4000f8e00ff */
[----:B------:R-:W-:-:S07]  /*1d8d0*/  IMAD.U32 R18, RZ, RZ, UR5 ;  /* 0x00000005ff127e24 */ /* 0x000fce000f8e00ff */
.L_x_12940:
[----:B------:R4:W3:Y:S01]  /*1d8e0*/  LDL R2, [R1+0x18] ;  /* 0x0000180001027983 */ /* 0x0008e20000100800 */
[----:B------:R-:W0:Y:S01]  /*1d8f0*/  S2R R0, SR_TID.X ;  /* 0x0000000000007919 */ /* 0x000e220000002100 */
[----:B------:R-:W-:Y:S05]  /*1d900*/  WARPSYNC.ALL ;  /* 0x0000000000007948 */ /* 0x000fea0003800000 */
[----:B0-----:R-:W-:Y:S01]  /*1d910*/  LOP3.LUT R0, R0, 0x1f, RZ, 0xc0, !PT ;  /* 0x0000001f00007812 */ /* 0x001fe200078ec0ff */
[----:B------:R-:W-:Y:S03]  /*1d920*/  BAR.SYNC.DEFER_BLOCKING 0x4, 0x200 ;  /* 0x0108000000007b1d */ /* 0x000fe60000010000 */
[----:B------:R-:W-:-:S13]  /*1d930*/  ISETP.NE.AND P0, PT, R0, RZ, PT ;  /* 0x000000ff0000720c */ /* 0x000fda0003f05270 */
[----:B------:R-:W-:Y:S01]  /*1d940*/  @!P0 MOV R0, 0x400 ;  /* 0x0000040000008802 */ /* 0x000fe20000000f00 */
[----:B---3--:R-:W0:Y:S03]  /*1d950*/  @!P0 S2R R2, SR_CgaCtaId ;  /* 0x0000000000028919 */ /* 0x008e260000008800 */
[----:B0-----:R-:W-:Y:S01]  /*1d960*/  @!P0 LEA R22, R2, R0, 0x18 ;  /* 0x0000000002168211 */ /* 0x001fe200078ec0ff */
[----:B------:R4:W-:Y:S04]  /*1d970*/  @!P0 STL [R1+0x18], R2 ;  /* 0x0000180201008387 */ /* 0x0009e80000100800 */
[----:B------:R4:W-:Y:S01]  /*1d980*/  @!P0 STS.128 [R22+0x19cd0], R16 ;  /* 0x019cd01016008388 */ /* 0x0009e20000000c00 */
[----:B------:R-:W-:Y:S06]  /*1d990*/  BAR.ARV 0x5, 0x200 ;  /* 0x0148000000007b1d */ /* 0x000fec0000002000 */
.L_x_12929:
[----:B------:R-:W-:Y:S02]  /*1d9a0*/  ULDC UR4, c[0x0][0xc3c] ;  /* 0x00030f0000047ab9 */ /* 0x000fe40000000800 */
[----:B---3--:R-:W-:-:S13]  /*1d9b0*/  ISETP.GE.AND P0, PT, R19, UR4, PT ;  /* 0x0000000413007c0c */ /* 0x008fda000bf06270 */
[----:B------:R-:W-:Y:S05]  /*1d9c0*/  @!P0 BRA `(.L_x_12941) ;  /* 0xffffff9c00248947 */ /* 0x000fea000383ffff */
[----:B------:R-:W-:Y:S05]  /*1d9d0*/  BSYNC B7 ;  /* 0x0000000000077941 */ /* 0x000fea0003800000 */
.L_x_12823:
[----:B-1----:R-:W3:Y:S01]  /*1d9e0*/  LDL.LU R0, [R1+0x54] ;  /* 0x0000540001007983 */ /* 0x002ee20000300800 */
[----:B------:R-:W-:Y:S01]  /*1d9f0*/  BSSY B0, `(.L_x_12942) ;  /* 0x000000b000007945 */ /* 0x000fe20003800000 */
[----:B0-----:R-:W0:Y:S01]  /*1da00*/  S2R R5, SR_CgaCtaId ;  /* 0x0000000000057919 */ /* 0x001e220000008800 */
[----:B---3--:R-:W-:-:S05]  /*1da10*/  VIADD R0, R0, 0x1 ;  /* 0x0000000100007836 */ /* 0x008fca0000000000 */
[----:B----4-:R-:W-:-:S04]  /*1da20*/  LEA.HI R2, R0, R0, RZ, 0x1 ;  /* 0x0000000000027211 */ /* 0x010fc800078f08ff */
[----:B------:R-:W-:Y:S02]  /*1da30*/  LOP3.LUT R3, R2, 0xfffffffe, RZ, 0xc0, !PT ;  /* 0xfffffffe02037812 */ /* 0x000fe400078ec0ff */
[----:B------:R-:W-:-:S03]  /*1da40*/  MOV R2, 0x400 ;  /* 0x0000040000027802 */ /* 0x000fc60000000f00 */
[----:B------:R-:W-:Y:S01]  /*1da50*/  IMAD.IADD R0, R0, 0x1, -R3 ;  /* 0x0000000100007824 */ /* 0x000fe200078e0a03 */
[----:B0-----:R-:W-:-:S04]  /*1da60*/  LEA R4, R5, R2, 0x18 ;  /* 0x0000000205047211 */ /* 0x001fc800078ec0ff */
[----:B------:R-:W-:-:S04]  /*1da70*/  SHF.L.U32 R0, R0, 0x1f, RZ ;  /* 0x0000001f00007819 */ /* 0x000fc800000006ff */
[----:B------:R-:W0:Y:S02]  /*1da80*/  SYNCS.PHASECHK.TRANS64.TRYWAIT P0, [R4+URZ+0x19c20], R0 ;  /* 0x019c2000040075a7 */ /* 0x000e24000800017f */
[----:B0-----:R-:W-:Y:S05]  /*1da90*/  @!P0 BRA `(.L_x_12943) ;  /* 0x0000002c005c8947 */ /* 0x001fea0003800000 */
.L_x_13065:
[----:B------:R-:W-:Y:S05]  /*1daa0*/  BSYNC B0 ;  /* 0x0000000000007941 */ /* 0x000fea0003800000 */
.L_x_12942:
[----:B------:R-:W-:-:S03]  /*1dab0*/  UMOV UR4, 0xffffffff ;  /* 0xffffffff00047882 */ /* 0x000fc60000000000 */
[----:B------:R-:W-:Y:S05]  /*1dac0*/  BRA.DIV UR4, `(.L_x_12944) ;  /* 0x0000002e04647947 */ /* 0x000fea000b800000 */
[----:B0-----:R-:W0:Y:S02]  /*1dad0*/  S2R R0, SR_TID.X ;  /* 0x0000000000007919 */ /* 0x001e240000002100 */
[----:B0-----:R-:W-:-:S04]  /*1dae0*/  SHF.R.U32.HI R0, RZ, 0x5, R0 ;  /* 0x00000005ff007819 */ /* 0x001fc80000011600 */
[----:B------:R-:W-:-:S05]  /*1daf0*/  LOP3.LUT R0, R0, 0x3, RZ, 0xc0, !PT ;  /* 0x0000000300007812 */ /* 0x000fca00078ec0ff */
[----:B------:R0:W1:Y:S02]  /*1db00*/  SHFL.IDX PT, R14, R0, RZ, 0x1f ;  /* 0x00001fff000e7589 */ /* 0x00006400000e0000 */
.L_x_13068:
[----:B-1----:R-:W-:-:S13]  /*1db10*/  ISETP.NE.AND P0, PT, R14, RZ, PT ;  /* 0x000000ff0e00720c */ /* 0x002fda0003f05270 */
[----:B------:R-:W-:Y:S05]  /*1db20*/  @P0 BRA `(.L_x_12679) ;  /* 0x0000000000a80947 */ /* 0x000fea0003800000 */
[----:B------:R-:W-:-:S03]  /*1db30*/  UMOV UR4, 0xffffffff ;  /* 0xffffffff00047882 */ /* 0x000fc60000000000 */
[----:B------:R-:W-:Y:S05]  /*1db40*/  BRA.DIV UR4, `(.L_x_12945) ;  /* 0x0000002e04787947 */ /* 0x000fea000b800000 */
[----:B------:R-:W-:-:S13]  /*1db50*/  ELECT P6, URZ, PT ;  /* 0x00000000003f782f */ /* 0x000fda00038c0000 */
.L_x_13071:
[----:B------:R-:W-:Y:S05]  /*1db60*/  @!P6 BRA `(.L_x_12679) ;  /* 0x000000000098e947 */ /* 0x000fea0003800000 */
[----:B------:R-:W-:-:S06]  /*1db70*/  ULOP3.LUT UR4, UR37, 0x2, URZ, 0xfc, !UPT ;  /* 0x0000000225047892 */ /* 0x000fcc000f8efc3f */
[----:B0-----:R-:W-:-:S05]  /*1db80*/  IMAD.U32 R0, RZ, RZ, UR4 ;  /* 0x00000004ff007e24 */ /* 0x001fca000f8e00ff */
[----:B------:R-:W-:-:S13]  /*1db90*/  ISETP.NE.AND P0, PT, R0, 0x3, PT ;  /* 0x000000030000780c */ /* 0x000fda0003f05270 */
[----:B------:R-:W-:Y:S05]  /*1dba0*/  @!P0 BRA `(.L_x_12946) ;  /* 0x0000000000048947 */ /* 0x000fea0003800000 */
[----:B------:R-:W-:Y:S01]  /*1dbb0*/  BPT.TRAP 0x1 ;  /* 0x000000040000795c */ /* 0x000fe20000300000 */
.L_x_12946:
[C---:B------:R-:W-:Y:S01]  /*1dbc0*/  IMAD R5, R23.reuse, 0x8, R4 ;  /* 0x0000000817057824 */ /* 0x040fe200078e0204 */
[----:B------:R-:W-:Y:S01]  /*1dbd0*/  SHF.L.U32 R0, R28, 0x1f, RZ ;  /* 0x0000001f1c007819 */ /* 0x000fe200000006ff */
[----:B------:R-:W-:-:S03]  /*1dbe0*/  VIADD R23, R23, 0x1 ;  /* 0x0000000117177836 */ /* 0x000fc60000000000 */
[----:B------:R-:W0:Y:S02]  /*1dbf0*/  SYNCS.PHASECHK.TRANS64.TRYWAIT P1, [R5+URZ+0x19c40], R0 ;  /* 0x019c4000050075a7 */ /* 0x000e24000802017f */
[----:B------:R-:W-:-:S04]  /*1dc00*/  ISETP.NE.AND P2, PT, R23, 0x2, PT ;  /* 0x000000021700780c */ /* 0x000fc80003f45270 */
[----:B------:R-:W-:Y:S01]  /*1dc10*/  SEL R3, RZ, 0x1, P2 ;  /* 0x00000001ff037807 */ /* 0x000fe20001000000 */
[----:B0-----:R-:W-:Y:S08]  /*1dc20*/  @!P1 BRA `(.L_x_12947) ;  /* 0x0000002c00609947 */ /* 0x001ff00003800000 */
.L_x_13072:
[----:B------:R-:W-:Y:S02]  /*1dc30*/  SEL R23, R23, RZ, P2 ;  /* 0x000000ff17177207 */ /* 0x000fe40001000000 */
[----:B------:R-:W-:Y:S01]  /*1dc40*/  LOP3.LUT R2, R28, R3, RZ, 0x3c, !PT ;  /* 0x000000031c027212 */ /* 0x000fe200078e3cff */
[----:B------:R-:W-:Y:S06]  /*1dc50*/  @!P0 BRA `(.L_x_12948) ;  /* 0x0000000000048947 */ /* 0x000fec0003800000 */
[----:B------:R-:W-:Y:S01]  /*1dc60*/  BPT.TRAP 0x1 ;  /* 0x000000040000795c */ /* 0x000fe20000300000 */
.L_x_12948:
[----:B------:R-:W-:Y:S01]  /*1dc70*/  IMAD R23, R23, 0x8, R4 ;  /* 0x0000000817177824 */ /* 0x000fe200078e0204 */
[----:B------:R-:W-:-:S04]  /*1dc80*/  SHF.L.U32 R2, R2, 0x1f, RZ ;  /* 0x0000001f02027819 */ /* 0x000fc800000006ff */
[----:B------:R-:W1:Y:S02]  /*1dc90*/  SYNCS.PHASECHK.TRANS64.TRYWAIT P1, [R23+URZ+0x19c40], R2 ;  /* 0x019c4002170075a7 */ /* 0x000e64000802017f */
[----:B-1----:R-:W-:Y:S05]  /*1dca0*/  @!P1 BRA `(.L_x_12949) ;  /* 0x0000002c00549947 */ /* 0x002fea0003800000 */
.L_x_13073:
[----:B------:R-:W-:Y:S05]  /*1dcb0*/  @!P0 BRA `(.L_x_12950) ;  /* 0x0000000000048947 */ /* 0x000fea0003800000 */
[----:B------:R-:W-:Y:S01]  /*1dcc0*/  BPT.TRAP 0x1 ;  /* 0x000000040000795c */ /* 0x000fe20000300000 */
.L_x_12950:
[----:B------:R-:W3:Y:S02]  /*1dcd0*/  SYNCS.PHASECHK.TRANS64.TRYWAIT P1, [R5+URZ+0x19c60], R0 ;  /* 0x019c6000050075a7 */ /* 0x000ee4000802017f */
[----:B---3--:R-:W-:Y:S05]  /*1dce0*/  @!P1 BRA `(.L_x_12951) ;  /* 0x0000002c00589947 */ /* 0x008fea0003800000 */
.L_x_13074:
[----:B------:R-:W-:Y:S05]  /*1dcf0*/  @!P0 BRA `(.L_x_12952) ;  /* 0x0000000000048947 */ /* 0x000fea0003800000 */
[----:B------:R-:W-:Y:S01]  /*1dd00*/  BPT.TRAP 0x1 ;  /* 0x000000040000795c */ /* 0x000fe20000300000 */
.L_x_12952:
[----:B------:R-:W4:Y:S02]  /*1dd10*/  SYNCS.PHASECHK.TRANS64.TRYWAIT P1, [R23+URZ+0x19c60], R2 ;  /* 0x019c6002170075a7 */ /* 0x000f24000802017f */
[----:B----4-:R-:W-:Y:S05]  /*1dd20*/  @!P1 BRA `(.L_x_12953) ;  /* 0x0000002c005c9947 */ /* 0x010fea0003800000 */
.L_x_13075:
[----:B------:R-:W-:Y:S05]  /*1dd30*/  @!P0 BRA `(.L_x_12954) ;  /* 0x0000000000048947 */ /* 0x000fea0003800000 */
[----:B------:R-:W-:Y:S01]  /*1dd40*/  BPT.TRAP 0x1 ;  /* 0x000000040000795c */ /* 0x000fe20000300000 */
.L_x_12954:
[----:B------:R-:W5:Y:S02]  /*1dd50*/  SYNCS.PHASECHK.TRANS64.TRYWAIT P1, [R5+URZ+0x19c80], R0 ;  /* 0x019c8000050075a7 */ /* 0x000f64000802017f */
[----:B-----5:R-:W-:Y:S05]  /*1dd60*/  @!P1 BRA `(.L_x_12955) ;  /* 0x0000002c00609947 */ /* 0x020fea0003800000 */
.L_x_13076:
[----:B------:R-:W-:Y:S05]  /*1dd70*/  @!P0 BRA `(.L_x_12956) ;  /* 0x0000000000048947 */ /* 0x000fea0003800000 */
[----:B------:R-:W-:Y:S01]  /*1dd80*/  BPT.TRAP 0x1 ;  /* 0x000000040000795c */ /* 0x000fe20000300000 */
.L_x_12956:
[----:B------:R0:W0:Y:S02]  /*1dd90*/  SYNCS.PHASECHK.TRANS64.TRYWAIT P0, [R23+URZ+0x19c80], R2 ;  /* 0x019c8002170075a7 */ /* 0x000024000800017f */
[----:B0-----:R-:W-:Y:S05]  /*1dda0*/  @!P0 NANOSLEEP.SYNCS 0x989680 ;  /* 0x009896800000895d */ /* 0x001fea0003900000 */
[----:B------:R-:W0:Y:S02]  /*1ddb0*/  @!P0 SYNCS.PHASECHK.TRANS64 P0, [R23+URZ+0x19c80], R2 ;  /* 0x019c8002170085a7 */ /* 0x000e24000800007f */
[----:B0-----:R-:W-:Y:S05]  /*1ddc0*/  @!P0 BRA `(.L_x_12956) ;  /* 0xfffffffc00f08947 */ /* 0x001fea000383ffff */
.L_x_12679:
[----:B------:R-:W-:Y:S05]  /*1ddd0*/  BSYNC B8 ;  /* 0x0000000000087941 */ /* 0x000fea0003800000 */
.L_x_12676:
[----:B------:R-:W-:Y:S05]  /*1dde0*/  EXIT ;  /* 0x000000000000794d */ /* 0x000fea0003800000 */
.L_x_12695:
[----:B-1----:R1:W2:Y:S02]  /*1ddf0*/  SYNCS.PHASECHK.TRANS64.TRYWAIT P6, [R69+URZ+0x19c90], R80 ;  /* 0x019c9050450075a7 */ /* 0x0022a400080c017f */
[----:B--2---:R-:W-:Y:S05]  /*1de00*/  @!P6 NANOSLEEP.SYNCS 0x989680 ;  /* 0x009896800000e95d */ /* 0x004fea0003900000 */
[----:B------:R-:W2:Y:S02]  /*1de10*/  @!P6 SYNCS.PHASECHK.TRANS64 P6, [R69+URZ+0x19c90], R80 ;  /* 0x019c90504500e5a7 */ /* 0x000ea400080c007f */
[----:B--2---:R-:W-:Y:S05]  /*1de20*/  @!P6 BRA `(.L_x_12695) ;  /* 0xfffffffc00f0e947 */ /* 0x004fea000383ffff */
[----:B------:R-:W-:Y:S05]  /*1de30*/  BRA `(.L_x_12957) ;  /* 0xfffffe4800b07947 */ /* 0x000fea000383ffff */
.L_x_12696:
        /* <DEDUP_REMOVED lines=8> */
.L_x_12959:
[----:B------:R-:W-:Y:S05]  /*1dec0*/  BSYNC B1 ;  /* 0x0000000000017941 */ /* 0x000fea0003800000 */
.L_x_12958:
        /* <DEDUP_REMOVED lines=8> */
.L_x_12960:
[----:B------:R-:W-:Y:S05]  /*1df50*/  BRA `(.L_x_12961) ;  /* 0xfffffe48007c7947 */ /* 0x000fea000383ffff */
.L_x_12712:
[----:B-1----:R1:W2:Y:S02]  /*1df60*/  SYNCS.PHASECHK.TRANS64.TRYWAIT P6, [R69+URZ+0x19c90], R80 ;  /* 0x019c9050450075a7 */ /* 0x0022a400080c017f */
[----:B--2---:R-:W-:Y:S05]  /*1df70*/  @!P6 NANOSLEEP.SYNCS 0x989680 ;  /* 0x009896800000e95d */ /* 0x004fea0003900000 */
[----:B------:R-:W2:Y:S02]  /*1df80*/  @!P6 SYNCS.PHASECHK.TRANS64 P6, [R69+URZ+0x19c90], R80 ;  /* 0x019c90504500e5a7 */ /* 0x000ea400080c007f */
[----:B--2---:R-:W-:Y:S05]  /*1df90*/  @!P6 BRA `(.L_x_12712) ;  /* 0xfffffffc00f0e947 */ /* 0x004fea000383ffff */
[----:B------:R-:W-:Y:S05]  /*1dfa0*/  BRA `(.L_x_12962) ;  /* 0xfffffe6000d47947 */ /* 0x000fea000383ffff */
.L_x_12713:
[----:B------:R-:W-:Y:S01]  /*1dfb0*/  BSSY B1, `(.L_x_12963) ;  /* 0x0000008000017945 */ /* 0x000fe20003800000 */
[----:B0-----:R-:W-:Y:S01]  /*1dfc0*/  MOV R13, R82 ;  /* 0x00000052000d7202 */ /* 0x001fe20000000f00 */
[----:B------:R-:W-:Y:S02]  /*1dfd0*/  IMAD.MOV.U32 R12, RZ, RZ, RZ ;  /* 0x000000ffff0c7224 */ /* 0x000fe400078e00ff */
[----:B------:R-:W-:Y:S02]  /*1dfe0*/  IMAD.MOV.U32 R11, RZ, RZ, 0x1e1f ;  /* 0x00001e1fff0b7424 */ /* 0x000fe400078e00ff */
[----:B------:R-:W-:-:S07]  /*1dff0*/  IMAD.MOV.U32 R15, RZ, RZ, -0x1 ;  /* 0xffffffffff0f7424 */ /* 0x000fce00078e00ff */
[----:B-1----:R-:W-:Y:S05]  /*1e000*/  WARPSYNC.COLLECTIVE R15, `(.L_x_12964) ;  /* 0x000000000f087348 */ /* 0x002fea0003c00000 */
[----:B------:R0:W2:Y:S02]  /*1e010*/  SHFL.IDX P6, R14, R13, R12, R11 ;  /* 0x0000000c0d0e7389 */ /* 0x0000a400000c000b */
[----:B012---:R-:W-:Y:S01]  /*1e020*/  ENDCOLLECTIVE ;  /* 0x000000000000791b */ /* 0x007fe20003800000 */
.L_x_12964:
[----:B------:R-:W-:Y:S05]  /*1e030*/  BSYNC B1 ;  /* 0x0000000000017941 */ /* 0x000fea0003800000 */
.L_x_12963:
        /* <DEDUP_REMOVED lines=8> */
.L_x_12965:
[----:B------:R-:W-:Y:S01]  /*1e0c0*/  IMAD.MOV.U32 R83, RZ, RZ, R14 ;  /* 0x000000ffff537224 */ /* 0x000fe200078e000e */
[----:B------:R-:W-:Y:S06]  /*1e0d0*/  BRA `(.L_x_12966) ;  /* 0xfffffe60009c7947 */ /* 0x000fec000383ffff */
.L_x_12722:
[----:B0-----:R0:W1:Y:S02]  /*1e0e0*/  SYNCS.PHASECHK.TRANS64.TRYWAIT P5, [R69+URZ+0x19c90], R80 ;  /* 0x019c9050450075a7 */ /* 0x00106400080a017f */
[----:B-1----:R-:W-:Y:S05]  /*1e0f0*/  @!P5 NANOSLEEP.SYNCS 0x989680 ;  /* 0x009896800000d95d */ /* 0x002fea0003900000 */
[----:B------:R-:W1:Y:S02]  /*1e100*/  @!P5 SYNCS.PHASECHK.TRANS64 P5, [R69+URZ+0x19c90], R80 ;  /* 0x019c90504500d5a7 */ /* 0x000e6400080a007f */
[----:B-1----:R-:W-:Y:S05]  /*1e110*/  @!P5 BRA `(.L_x_12722) ;  /* 0xfffffffc00f0d947 */ /* 0x002fea000383ffff */
[----:B------:R-:W-:Y:S05]  /*1e120*/  BRA `(.L_x_12967) ;  /* 0xfffffe8000a07947 */ /* 0x000fea000383ffff */
.L_x_12723:
[----:B------:R-:W-:Y:S01]  /*1e130*/  BSSY B1, `(.L_x_12968) ;  /* 0x0000007000017945 */ /* 0x000fe20003800000 */
[----:B------:R-:W-:Y:S02]  /*1e140*/  IMAD.MOV.U32 R12, RZ, RZ, RZ ;  /* 0x000000ffff0c7224 */ /* 0x000fe400078e00ff */
[----:B------:R-:W-:Y:S02]  /*1e150*/  IMAD.MOV.U32 R11, RZ, RZ, 0x1e1f ;  /* 0x00001e1fff0b7424 */ /* 0x000fe400078e00ff */
[----:B------:R-:W-:-:S07]  /*1e160*/  IMAD.MOV.U32 R15, RZ, RZ, -0x1 ;  /* 0xffffffffff0f7424 */ /* 0x000fce00078e00ff */
[----:B0-----:R-:W-:Y:S05]  /*1e170*/  WARPSYNC.COLLECTIVE R15, `(.L_x_12969) ;  /* 0x000000000f087348 */ /* 0x001fea0003c00000 */
[----:B------:R1:W2:Y:S02]  /*1e180*/  SHFL.IDX P6, R14, R13, R12, R11 ;  /* 0x0000000c0d0e7389 */ /* 0x0002a400000c000b */
[----:B012---:R-:W-:Y:S01]  /*1e190*/  ENDCOLLECTIVE ;  /* 0x000000000000791b */ /* 0x007fe20003800000 */
.L_x_12969:
[----:B------:R-:W-:Y:S05]  /*1e1a0*/  BSYNC B1 ;  /* 0x0000000000017941 */ /* 0x000fea0003800000 */
.L_x_12968:
        /* <DEDUP_REMOVED lines=8> */
.L_x_12970:
[----:B------:R-:W-:Y:S05]  /*1e230*/  BRA `(.L_x_12971) ;  /* 0xfffffe8000d47947 */ /* 0x000fea000383ffff */
.L_x_12727:
[----:B0-----:R0:W2:Y:S02]  /*1e240*/  SYNCS.PHASECHK.TRANS64.TRYWAIT P0, [R69+URZ+0x19cb0], R80 ;  /* 0x019cb050450075a7 */ /* 0x0010a4000800017f */
[----:B--2---:R-:W-:Y:S05]  /*1e250*/  @!P0 NANOSLEEP.SYNCS 0x989680 ;  /* 0x009896800000895d */ /* 0x004fea0003900000 */
[----:B------:R-:W2:Y:S02]  /*1e260*/  @!P0 SYNCS.PHASECHK.TRANS64 P0, [R69+URZ+0x19cb0], R80 ;  /* 0x019cb050450085a7 */ /* 0x000ea4000800007f */
[----:B--2---:R-:W-:Y:S05]  /*1e270*/  @!P0 BRA `(.L_x_12727) ;  /* 0xfffffffc00f08947 */ /* 0x004fea000383ffff */
[----:B------:R-:W-:Y:S05]  /*1e280*/  BRA `(.L_x_12972) ;  /* 0xfffffe8400687947 */ /* 0x000fea000383ffff */
.L_x_12745:
[----:B------:R-:W-:Y:S01]  /*1e290*/  BSSY B1, `(.L_x_12973) ;  /* 0x0000007000017945 */ /* 0x000fe20003800000 */
[----:B------:R-:W-:Y:S02]  /*1e2a0*/  IMAD.MOV.U32 R12, RZ, RZ, RZ ;  /* 0x000000ffff0c7224 */ /* 0x000fe400078e00ff */
[----:B------:R-:W-:Y:S02]  /*1e2b0*/  IMAD.MOV.U32 R11, RZ, RZ, 0x1e1f ;  /* 0x00001e1fff0b7424 */ /* 0x000fe400078e00ff */
[----:B------:R-:W-:-:S07]  /*1e2c0*/  IMAD.MOV.U32 R15, RZ, RZ, -0x1 ;  /* 0xffffffffff0f7424 */ /* 0x000fce00078e00ff */
[----:B------:R-:W-:Y:S05]  /*1e2d0*/  WARPSYNC.COLLECTIVE R15, `(.L_x_12974) ;  /* 0x000000000f087348 */ /* 0x000fea0003c00000 */
[----:B------:R0:W1:Y:S02]  /*1e2e0*/  SHFL.IDX P6, R14, R13, R12, R11 ;  /* 0x0000000c0d0e7389 */ /* 0x00006400000c000b */
[----:B01----:R-:W-:Y:S01]  /*1e2f0*/  ENDCOLLECTIVE ;  /* 0x000000000000791b */ /* 0x003fe20003800000 */
.L_x_12974:
[----:B------:R-:W-:Y:S05]  /*1e300*/  BSYNC B1 ;  /* 0x0000000000017941 */ /* 0x000fea0003800000 */
.L_x_12973:
        /* <DEDUP_REMOVED lines=8> */
.L_x_12975:
[----:B------:R-:W-:Y:S02]  /*1e390*/  IMAD.MOV.U32 R13, RZ, RZ, R4 ;  /* 0x000000ffff0d7224 */ /* 0x000fe400078e0004 */
[----:B------:R-:W-:-:S07]  /*1e3a0*/  IMAD.MOV.U32 R3, RZ, RZ, R14 ;  /* 0x000000ffff037224 */ /* 0x000fce00078e000e */
[----:B------:R-:W-:Y:S05]  /*1e3b0*/  WARPSYNC.COLLECTIVE R15, `(.L_x_12976) ;  /* 0x000000000f087348 */ /* 0x000fea0003c00000 */
[----:B------:R0:W1:Y:S02]  /*1e3c0*/  SHFL.IDX P6, R14, R13, R12, R11 ;  /* 0x0000000c0d0e7389 */ /* 0x00006400000c000b */
[----:B01----:R-:W-:Y:S01]  /*1e3d0*/  ENDCOLLECTIVE ;  /* 0x000000000000791b */ /* 0x003fe20003800000 */
.L_x_12976:
[----:B------:R-:W-:Y:S02]  /*1e3e0*/  IMAD.MOV.U32 R13, RZ, RZ, R5 ;  /* 0x000000ffff0d7224 */ /* 0x000fe400078e0005 */
[----:B------:R-:W-:-:S07]  /*1e3f0*/  IMAD.MOV.U32 R4, RZ, RZ, R14 ;  /* 0x000000ffff047224 */ /* 0x000fce00078e000e */
[----:B------:R-:W-:Y:S05]  /*1e400*/  WARPSYNC.COLLECTIVE R15, `(.L_x_12977) ;  /* 0x000000000f087348 */ /* 0x000fea0003c00000 */
[----:B------:R0:W1:Y:S02]  /*1e410*/  SHFL.IDX P6, R14, R13, R12, R11 ;  /* 0x0000000c0d0e7389 */ /* 0x00006400000c000b */
[----:B01----:R-:W-:Y:S01]  /*1e420*/  ENDCOLLECTIVE ;  /* 0x000000000000791b */ /* 0x003fe20003800000 */
.L_x_12977:
[----:B------:R-:W-:Y:S05]  /*1e430*/  BRA `(.L_x_12978) ;  /* 0xfffffe9400707947 */ /* 0x000fea000383ffff */
.L_x_12749:
[----:B--2---:R2:W0:Y:S02]  /*1e440*/  SYNCS.PHASECHK.TRANS64.TRYWAIT P0, [R18+URZ+0x19c00], R5 ;  /* 0x019c0005120075a7 */ /* 0x004424000800017f */
[----:B0-----:R-:W-:Y:S05]  /*1e450*/  @!P0 NANOSLEEP.SYNCS 0x989680 ;  /* 0x009896800000895d */ /* 0x001fea0003900000 */
[----:B------:R-:W0:Y:S02]  /*1e460*/  @!P0 SYNCS.PHASECHK.TRANS64 P0, [R18+URZ+0x19c00], R5 ;  /* 0x019c0005120085a7 */ /* 0x000e24000800007f */
[----:B0-----:R-:W-:Y:S05]  /*1e470*/  @!P0 BRA `(.L_x_12749) ;  /* 0xfffffffc00f08947 */ /* 0x001fea000383ffff */
[----:B------:R-:W-:Y:S05]  /*1e480*/  BRA `(.L_x_12979) ;  /* 0xfffffe98003c7947 */ /* 0x000fea000383ffff */
.L_x_12755:
[----:B------:R-:W-:Y:S01]  /*1e490*/  BSSY B1, `(.L_x_12980) ;  /* 0x0000007000017945 */ /* 0x000fe20003800000 */
[----:B------:R-:W-:Y:S01]  /*1e4a0*/  IMAD.MOV.U32 R12, RZ, RZ, RZ ;  /* 0x000000ffff0c7224 */ /* 0x000fe200078e00ff */
[----:B------:R-:W-:Y:S01]  /*1e4b0*/  MOV R15, 0xffffffff ;  /* 0xffffffff000f7802 */ /* 0x000fe20000000f00 */
[----:B------:R-:W-:-:S07]  /*1e4c0*/  IMAD.MOV.U32 R11, RZ, RZ, 0x1e1f ;  /* 0x00001e1fff0b7424 */ /* 0x000fce00078e00ff */
[----:B------:R-:W-:Y:S05]  /*1e4d0*/  WARPSYNC.COLLECTIVE R15, `(.L_x_12981) ;  /* 0x000000000f087348 */ /* 0x000fea0003c00000 */
[----:B------:R0:W1:Y:S02]  /*1e4e0*/  SHFL.IDX P6, R14, R13, R12, R11 ;  /* 0x0000000c0d0e7389 */ /* 0x00006400000c000b */
[----:B01----:R-:W-:Y:S01]  /*1e4f0*/  ENDCOLLECTIVE ;  /* 0x000000000000791b */ /* 0x003fe20003800000 */
.L_x_12981:
[----:B------:R-:W-:Y:S05]  /*1e500*/  BSYNC B1 ;  /* 0x0000000000017941 */ /* 0x000fea0003800000 */
.L_x_12980:
        /* <DEDUP_REMOVED lines=8> */
.L_x_12982:
[----:B------:R-:W-:Y:S02]  /*1e590*/  IMAD.MOV.U32 R13, RZ, RZ, R20 ;  /* 0x000000ffff0d7224 */ /* 0x000fe400078e0014 */
[----:B------:R-:W-:-:S07]  /*1e5a0*/  IMAD.MOV.U32 R3, RZ, RZ, R14 ;  /* 0x000000ffff037224 */ /* 0x000fce00078e000e */
[----:B------:R-:W-:Y:S05]  /*1e5b0*/  WARPSYNC.COLLECTIVE R15, `(.L_x_12983) ;  /* 0x000000000f087348 */ /* 0x000fea0003c00000 */
[----:B------:R0:W1:Y:S02]  /*1e5c0*/  SHFL.IDX P6, R14, R13, R12, R11 ;  /* 0x0000000c0d0e7389 */ /* 0x00006400000c000b */
[----:B01----:R-:W-:Y:S01]  /*1e5d0*/  ENDCOLLECTIVE ;  /* 0x000000000000791b */ /* 0x003fe20003800000 */
.L_x_12983:
[----:B------:R-:W-:Y:S01]  /*1e5e0*/  IMAD.MOV.U32 R13, RZ, RZ, R21 ;  /* 0x000000ffff0d7224 */ /* 0x000fe200078e0015 */
[----:B------:R-:W-:-:S07]  /*1e5f0*/  MOV R20, R14 ;  /* 0x0000000e00147202 */ /* 0x000fce0000000f00 */
[----:B------:R-:W-:Y:S05]  /*1e600*/  WARPSYNC.COLLECTIVE R15, `(.L_x_12984) ;  /* 0x000000000f087348 */ /* 0x000fea0003c00000 */
[----:B------:R0:W1:Y:S02]  /*1e610*/  SHFL.IDX P6, R14, R13, R12, R11 ;  /* 0x0000000c0d0e7389 */ /* 0x00006400000c000b */
[----:B01----:R-:W-:Y:S01]  /*1e620*/  ENDCOLLECTIVE ;  /* 0x000000000000791b */ /* 0x003fe20003800000 */
.L_x_12984:
[----:B------:R-:W-:Y:S01]  /*1e630*/  IMAD.MOV.U32 R21, RZ, RZ, R14 ;  /* 0x000000ffff157224 */ /* 0x000fe200078e000e */
[----:B------:R-:W-:Y:S06]  /*1e640*/  BRA `(.L_x_12985) ;  /* 0xfffffeb000247947 */ /* 0x000fec000383ffff */
.L_x_12759:
[----:B-1----:R1:W2:Y:S02]  /*1e650*/  SYNCS.PHASECHK.TRANS64.TRYWAIT P0, [R18+URZ+0x19c00], R39 ;  /* 0x019c0027120075a7 */ /* 0x0022a4000800017f */
[----:B--2---:R-:W-:Y:S05]  /*1e660*/  @!P0 NANOSLEEP.SYNCS 0x989680 ;  /* 0x009896800000895d */ /* 0x004fea0003900000 */
[----:B------:R-:W2:Y:S02]  /*1e670*/  @!P0 SYNCS.PHASECHK.TRANS64 P0, [R18+URZ+0x19c00], R39 ;  /* 0x019c0027120085a7 */ /* 0x000ea4000800007f */
[----:B--2---:R-:W-:Y:S05]  /*1e680*/  @!P0 BRA `(.L_x_12759) ;  /* 0xfffffffc00f08947 */ /* 0x004fea000383ffff */
[----:B------:R-:W-:Y:S05]  /*1e690*/  BRA `(.L_x_12986) ;  /* 0xfffffeb000f47947 */ /* 0x000fea000383ffff */
.L_x_12765:
[----:B-1----:R1:W2:Y:S02]  /*1e6a0*/  SYNCS.PHASECHK.TRANS64.TRYWAIT P1, [R0+URZ+0x19c30], R7 ;  /* 0x019c3007000075a7 */ /* 0x0022a4000802017f */
[----:B--2---:R-:W-:Y:S05]  /*1e6b0*/  @!P1 NANOSLEEP.SYNCS 0x989680 ;  /* 0x009896800000995d */ /* 0x004fea0003900000 */
[----:B------:R-:W2:Y:S02]  /*1e6c0*/  @!P1 SYNCS.PHASECHK.TRANS64 P1, [R0+URZ+0x19c30], R7 ;  /* 0x019c3007000095a7 */ /* 0x000ea4000802007f */
[----:B--2---:R-:W-:Y:S05]  /*1e6d0*/  @!P1 BRA `(.L_x_12765) ;  /* 0xfffffffc00f09947 */ /* 0x004fea000383ffff */
[----:B------:R-:W-:Y:S05]  /*1e6e0*/  BRA `(.L_x_12764) ;  /* 0xfffffed4005c7947 */ /* 0x000fea000383ffff */
.L_x_12773:
[----:B-1----:R1:W2:Y:S02]  /*1e6f0*/  SYNCS.PHASECHK.TRANS64.TRYWAIT P1, [R20+URZ+0x19c30], R11 ;  /* 0x019c300b140075a7 */ /* 0x0022a4000802017f */
[----:B--2---:R-:W-:Y:S05]  /*1e700*/  @!P1 NANOSLEEP.SYNCS 0x989680 ;  /* 0x009896800000995d */ /* 0x004fea0003900000 */
[----:B------:R-:W2:Y:S02]  /*1e710*/  @!P1 SYNCS.PHASECHK.TRANS64 P1, [R20+URZ+0x19c30], R11 ;  /* 0x019c300b140095a7 */ /* 0x000ea4000802007f */
[----:B--2---:R-:W-:Y:S05]  /*1e720*/  @!P1 BRA `(.L_x_12773) ;  /* 0xfffffffc00f09947 */ /* 0x004fea000383ffff */
[----:B------:R-:W-:Y:S05]  /*1e730*/  BRA `(.L_x_12772) ;  /* 0xffffff0000007947 */ /* 0x000fea000383ffff */
.L_x_12778:
[----:B-1----:R1:W2:Y:S02]  /*1e740*/  SYNCS.PHASECHK.TRANS64.TRYWAIT P1, [R14+URZ+0x19c50], R7 ;  /* 0x019c50070e0075a7 */ /* 0x0022a4000802017f */
[----:B--2---:R-:W-:Y:S05]  /*1e750*/  @!P1 NANOSLEEP.SYNCS 0x989680 ;  /* 0x009896800000995d */ /* 0x004fea0003900000 */
[----:B------:R-:W2:Y:S02]  /*1e760*/  @!P1 SYNCS.PHASECHK.TRANS64 P1, [R14+URZ+0x19c50], R7 ;  /* 0x019c50070e0095a7 */ /* 0x000ea4000802007f */
[----:B--2---:R-:W-:Y:S05]  /*1e770*/  @!P1 BRA `(.L_x_12778) ;  /* 0xfffffffc00f09947 */ /* 0x004fea000383ffff */
[----:B------:R-:W-:Y:S05]  /*1e780*/  BRA `(.L_x_12777) ;  /* 0xffffff0000807947 */ /* 0x000fea000383ffff */
.L_x_12788:
[----:B-1----:R1:W2:Y:S02]  /*1e790*/  SYNCS.PHASECHK.TRANS64.TRYWAIT P1, [R10+URZ+0x19c30], R11 ;  /* 0x019c300b0a0075a7 */ /* 0x0022a4000802017f */
[----:B--2---:R-:W-:Y:S05]  /*1e7a0*/  @!P1 NANOSLEEP.SYNCS 0x989680 ;  /* 0x009896800000995d */ /* 0x004fea0003900000 */
[----:B------:R-:W2:Y:S02]  /*1e7b0*/  @!P1 SYNCS.PHASECHK.TRANS64 P1, [R10+URZ+0x19c30], R11 ;  /* 0x019c300b0a0095a7 */ /* 0x000ea4000802007f */
[----:B--2---:R-:W-:Y:S05]  /*1e7c0*/  @!P1 BRA `(.L_x_12788) ;  /* 0xfffffffc00f09947 */ /* 0x004fea000383ffff */
[----:B------:R-:W-:Y:S05]  /*1e7d0*/  BRA `(.L_x_12787) ;  /* 0xffffff2c00bc7947 */ /* 0x000fea000383ffff */
.L_x_12793:
[----:B-1----:R1:W2:Y:S02]  /*1e7e0*/  SYNCS.PHASECHK.TRANS64.TRYWAIT P1, [R12+URZ+0x19c50], R7 ;  /* 0x019c50070c0075a7 */ /* 0x0022a4000802017f */
[----:B--2---:R-:W-:Y:S05]  /*1e7f0*/  @!P1 NANOSLEEP.SYNCS 0x989680 ;  /* 0x009896800000995d */ /* 0x004fea0003900000 */
[----:B------:R-:W2:Y:S02]  /*1e800*/  @!P1 SYNCS.PHASECHK.TRANS64 P1, [R12+URZ+0x19c50], R7 ;  /* 0x019c50070c0095a7 */ /* 0x000ea4000802007f */
[----:B--2---:R-:W-:Y:S05]  /*1e810*/  @!P1 BRA `(.L_x_12793) ;  /* 0xfffffffc00f09947 */ /* 0x004fea000383ffff */
[----:B------:R-:W-:Y:S05]  /*1e820*/  BRA `(.L_x_12792) ;  /* 0xffffff30003c7947 */ /* 0x000fea000383ffff */
.L_x_12801:
[----:B-1----:R1:W2:Y:S02]  /*1e830*/  SYNCS.PHASECHK.TRANS64.TRYWAIT P1, [R12+URZ+0x19c50], R5 ;  /* 0x019c50050c0075a7 */ /* 0x0022a4000802017f */
[----:B--2---:R-:W-:Y:S05]  /*1e840*/  @!P1 NANOSLEEP.SYNCS 0x989680 ;  /* 0x009896800000995d */ /* 0x004fea0003900000 */
[----:B------:R-:W2:Y:S02]  /*1e850*/  @!P1 SYNCS.PHASECHK.TRANS64 P1, [R12+URZ+0x19c50], R5 ;  /* 0x019c50050c0095a7 */ /* 0x000ea4000802007f */
[----:B--2---:R-:W-:Y:S05]  /*1e860*/  @!P1 BRA `(.L_x_12801) ;  /* 0xfffffffc00f09947 */ /* 0x004fea000383ffff */
[----:B------:R-:W-:Y:S05]  /*1e870*/  BRA `(.L_x_12800) ;  /* 0xffffff5000c87947 */ /* 0x000fea000383ffff */
.L_x_12829:
        /* <DEDUP_REMOVED lines=11> */
.L_x_12988:
[----:B------:R-:W-:Y:S05]  /*1e930*/  BSYNC B1 ;  /* 0x0000000000017941 */ /* 0x000fea0003800000 */
.L_x_12987:
[----:B------:R-:W-:Y:S05]  /*1e940*/  BRA `(.L_x_12989) ;  /* 0xffffff9400347947 */ /* 0x000fea000383ffff */
.L_x_12831:
[----:B------:R-:W-:Y:S01]  /*1e950*/  BSSY B1, `(.L_x_12990) ;  /* 0x0000006000017945 */ /* 0x000fe20003800000 */
[----:B------:R-:W-:-:S07]  /*1e960*/  IMAD.MOV.U32 R15, RZ, RZ, -0x1 ;  /* 0xffffffffff0f7424 */ /* 0x000fce00078e00ff */
[----:B01----:R-:W-:Y:S05]  /*1e970*/  WARPSYNC.COLLECTIVE R15, `(.L_x_12991) ;  /* 0x000000000f0c7348 */ /* 0x003fea0003c00000 */
[----:B------:R-:W-:Y:S02]  /*1e980*/  ELECT P6, UR62, PT ;  /* 0x00000000003e782f */ /* 0x000fe400038c0000 */
[----:B------:R-:W-:Y:S01]  /*1e990*/  MOV R14, UR62 ;  /* 0x0000003e000e7c02 */ /* 0x000fe20008000f00 */
[----:B01----:R-:W-:Y:S10]  /*1e9a0*/  ENDCOLLECTIVE ;  /* 0x000000000000791b */ /* 0x003ff40003800000 */
.L_x_12991:
[----:B------:R-:W-:Y:S05]  /*1e9b0*/  BSYNC B1 ;  /* 0x0000000000017941 */ /* 0x000fea0003800000 */
.L_x_12990:
[----:B------:R-:W-:Y:S05]  /*1e9c0*/  BRA `(.L_x_12830) ;  /* 0xffffff94002c7947 */ /* 0x000fea000383ffff */
.L_x_12833:
[----:B0-----:R0:W2:Y:S02]  /*1e9d0*/  SYNCS.PHASECHK.TRANS64.TRYWAIT P0, [R22+URZ+0x19c20], R5 ;  /* 0x019c2005160075a7 */ /* 0x0010a4000800017f */
[----:B--2---:R-:W-:Y:S05]  /*1e9e0*/  @!P0 NANOSLEEP.SYNCS 0x989680 ;  /* 0x009896800000895d */ /* 0x004fea0003900000 */
[----:B------:R-:W2:Y:S02]  /*1e9f0*/  @!P0 SYNCS.PHASECHK.TRANS64 P0, [R22+URZ+0x19c20], R5 ;  /* 0x019c2005160085a7 */ /* 0x000ea4000800007f */
[----:B--2---:R-:W-:Y:S05]  /*1ea00*/  @!P0 BRA `(.L_x_12833) ;  /* 0xfffffffc00f08947 */ /* 0x004fea000383ffff */
[----:B------:R-:W-:Y:S05]  /*1ea10*/  BRA `(.L_x_12992) ;  /* 0xffffff94003c7947 */ /* 0x000fea000383ffff */
.L_x_12837:
[----:B-1----:R1:W2:Y:S02]  /*1ea20*/  SYNCS.PHASECHK.TRANS64.TRYWAIT P0, [R8+URZ+0x19ca0], R10 ;  /* 0x019ca00a080075a7 */ /* 0x0022a4000800017f */
[----:B--2---:R-:W-:Y:S05]  /*1ea30*/  @!P0 NANOSLEEP.SYNCS 0x989680 ;  /* 0x009896800000895d */ /* 0x004fea0003900000 */
[----:B------:R-:W2:Y:S02]  /*1ea40*/  @!P0 SYNCS.PHASECHK.TRANS64 P0, [R8+URZ+0x19ca0], R10 ;  /* 0x019ca00a080085a7 */ /* 0x000ea4000800007f */
[----:B--2---:R-:W-:Y:S05]  /*1ea50*/  @!P0 BRA `(.L_x_12837) ;  /* 0xfffffffc00f08947 */ /* 0x004fea000383ffff */
[----:B------:R-:W-:Y:S05]  /*1ea60*/  BRA `(.L_x_12993) ;  /* 0xffffff9400587947 */ /* 0x000fea000383ffff */
.L_x_12844:
[----:B0-----:R0:W2:Y:S02]  /*1ea70*/  SYNCS.PHASECHK.TRANS64.TRYWAIT P0, [R8+URZ+0x19cc0], R10 ;  /* 0x019cc00a080075a7 */ /* 0x0010a4000800017f */
[----:B--2---:R-:W-:Y:S05]  /*1ea80*/  @!P0 NANOSLEEP.SYNCS 0x989680 ;  /* 0x009896800000895d */ /* 0x004fea0003900000 */
[----:B------:R-:W2:Y:S02]  /*1ea90*/  @!P0 SYNCS.PHASECHK.TRANS64 P0, [R8+URZ+0x19cc0], R10 ;  /* 0x019cc00a080085a7 */ /* 0x000ea4000800007f */
[----:B--2---:R-:W-:Y:S05]  /*1eaa0*/  @!P0 BRA `(.L_x_12844) ;  /* 0xfffffffc00f08947 */ /* 0x004fea000383ffff */
[----:B------:R-:W-:Y:S05]  /*1eab0*/  BRA `(.L_x_12994) ;  /* 0xffffff9800547947 */ /* 0x000fea000383ffff */
.L_x_12853:
[----:B0-----:R0:W2:Y:S02]  /*1eac0*/  SYNCS.PHASECHK.TRANS64.TRYWAIT P1, [R8+URZ+0x19ca0], R7 ;  /* 0x019ca007080075a7 */ /* 0x0010a4000802017f */
[----:B--2---:R-:W-:Y:S05]  /*1ead0*/  @!P1 NANOSLEEP.SYNCS 0x989680 ;  /* 0x009896800000995d */ /* 0x004fea0003900000 */
[----:B------:R-:W2:Y:S02]  /*1eae0*/  @!P1 SYNCS.PHASECHK.TRANS64 P1, [R8+URZ+0x19ca0], R7 ;  /* 0x019ca007080095a7 */ /* 0x000ea4000802007f */
[----:B--2---:R-:W-:Y:S05]  /*1eaf0*/  @!P1 BRA `(.L_x_12853) ;  /* 0xfffffffc00f09947 */ /* 0x004fea000383ffff */
[----:B------:R-:W-:Y:S05]  /*1eb00*/  BRA `(.L_x_12995) ;  /* 0xffffff9c00947947 */ /* 0x000fea000383ffff */
.L_x_12860:
[----:B-1----:R1:W2:Y:S02]  /*1eb10*/  SYNCS.PHASECHK.TRANS64.TRYWAIT P1, [R8+URZ+0x19cc0], R7 ;  /* 0x019cc007080075a7 */ /* 0x0022a4000802017f */
[----:B--2---:R-:W-:Y:S05]  /*1eb20*/  @!P1 NANOSLEEP.SYNCS 0x989680 ;  /* 0x009896800000995d */ /* 0x004fea0003900000 */
[----:B------:R-:W2:Y:S02]  /*1eb30*/  @!P1 SYNCS.PHASECHK.TRANS64 P1, [R8+URZ+0x19cc0], R7 ;  /* 0x019cc007080095a7 */ /* 0x000ea4000802007f */
[----:B--2---:R-:W-:Y:S05]  /*1eb40*/  @!P1 BRA `(.L_x_12860) ;  /* 0xfffffffc00f09947 */ /* 0x004fea000383ffff */
[----:B------:R-:W-:Y:S05]  /*1eb50*/  BRA `(.L_x_12996) ;  /* 0xffffffa0008c7947 */ /* 0x000fea000383ffff */
.L_x_12877:
[----:B0-----:R-:W0:Y:S01]  /*1eb60*/  S2R R11, SR_TID.X ;  /* 0x00000000000b7919 */ /* 0x001e220000002100 */
[----:B------:R-:W-:Y:S01]  /*1eb70*/  BSSY B0, `(.L_x_12997) ;  /* 0x000000a000007945 */ /* 0x000fe20003800000 */
[----:B------:R-:W-:Y:S02]  /*1eb80*/  IMAD.MOV.U32 R12, RZ, RZ, RZ ;  /* 0x000000ffff0c7224 */ /* 0x000fe400078e00ff */
[----:B------:R-:W-:Y:S01]  /*1eb90*/  IMAD.MOV.U32 R15, RZ, RZ, -0x1 ;  /* 0xffffffffff0f7424 */ /* 0x000fe200078e00ff */
[----:B0-----:R-:W-:Y:S01]  /*1eba0*/  SHF.R.U32.HI R4, RZ, 0x5, R11 ;  /* 0x00000005ff047819 */ /* 0x001fe2000001160b */
[----:B------:R-:W-:-:S03]  /*1ebb0*/  IMAD.MOV.U32 R11, RZ, RZ, 0x1f ;  /* 0x0000001fff0b7424 */ /* 0x000fc600078e00ff */
[----:B------:R-:W-:-:S04]  /*1ebc0*/  LOP3.LUT R4, R4, 0x3, RZ, 0xc0, !PT ;  /* 0x0000000304047812 */ /* 0x000fc800078ec0ff */
[----:B------:R-:W-:-:S07]  /*1ebd0*/  MOV R13, R4 ;  /* 0x00000004000d7202 */ /* 0x000fce0000000f00 */
[----:B-----5:R-:W-:Y:S05]  /*1ebe0*/  WARPSYNC.COLLECTIVE R15, `(.L_x_12998) ;  /* 0x000000000f087348 */ /* 0x020fea0003c00000 */
[----:B------:R0:W1:Y:S02]  /*1ebf0*/  SHFL.IDX P6, R14, R13, R12, R11 ;  /* 0x0000000c0d0e7389 */ /* 0x00006400000c000b */
[----:B01---5:R-:W-:Y:S01]  /*1ec00*/  ENDCOLLECTIVE ;  /* 0x000000000000791b */ /* 0x023fe20003800000 */
.L_x_12998:
[----:B------:R-:W-:Y:S05]  /*1ec10*/  BSYNC B0 ;  /* 0x0000000000007941 */ /* 0x000fea0003800000 */
.L_x_12997:
[----:B------:R-:W-:Y:S05]  /*1ec20*/  BRA `(.L_x_12999) ;  /* 0xffffffb0007c7947 */ /* 0x000fea000383ffff */
.L_x_12880:
[----:B-1----:R-:W2:Y:S02]  /*1ec30*/  LDL R0, [R1+0x38] ;  /* 0x0000380001007983 */ /* 0x002ea40000100800 */
[----:B--2---:R1:W2:Y:S02]  /*1ec40*/  SYNCS.PHASECHK.TRANS64.TRYWAIT P0, [R4+URZ+0x19c80], R0 ;  /* 0x019c8000040075a7 */ /* 0x0042a4000800017f */
[----:B--2---:R-:W-:Y:S05]  /*1ec50*/  @!P0 NANOSLEEP.SYNCS 0x989680 ;  /* 0x009896800000895d */ /* 0x004fea0003900000 */
[----:B------:R-:W2:Y:S02]  /*1ec60*/  @!P0 SYNCS.PHASECHK.TRANS64 P0, [R4+URZ+0x19c80], R0 ;  /* 0x019c8000040085a7 */ /* 0x000ea4000800007f */
[----:B--2---:R-:W-:Y:S05]  /*1ec70*/  @!P0 BRA `(.L_x_12880) ;  /* 0xfffffffc00ec8947 */ /* 0x004fea000383ffff */
[----:B------:R-:W-:Y:S05]  /*1ec80*/  BRA `(.L_x_13000) ;  /* 0xffffffb000947947 */ /* 0x000fea000383ffff */
.L_x_12881:
        /* <DEDUP_REMOVED lines=8> */
.L_x_13002:
[----:B------:R-:W-:Y:S05]  /*1ed10*/  BSYNC B0 ;  /* 0x0000000000007941 */ /* 0x000fea0003800000 */
.L_x_13001:
[----:B------:R-:W0:Y:S01]  /*1ed20*/  S2R R7, SR_TID.X ;  /* 0x0000000000077919 */ /* 0x000e220000002100 */
[----:B------:R-:W-:Y:S01]  /*1ed30*/  IMAD.MOV.U32 R13, RZ, RZ, R8 ;  /* 0x000000ffff0d7224 */ /* 0x000fe200078e0008 */
[----:B------:R-:W-:Y:S01]  /*1ed40*/  MOV R0, R14 ;  /* 0x0000000e00007202 */ /* 0x000fe20000000f00 */
[----:B------:R-:W-:Y:S02]  /*1ed50*/  IMAD.MOV.U32 R12, RZ, RZ, RZ ;  /* 0x000000ffff0c7224 */ /* 0x000fe400078e00ff */
[----:B------:R-:W-:Y:S02]  /*1ed60*/  IMAD.MOV.U32 R11, RZ, RZ, 0x1e1f ;  /* 0x00001e1fff0b7424 */ /* 0x000fe400078e00ff */
[----:B------:R-:W-:-:S07]  /*1ed70*/  IMAD.MOV.U32 R15, RZ, RZ, -0x1 ;  /* 0xffffffffff0f7424 */ /* 0x000fce00078e00ff */
[----:B0-----:R-:W-:Y:S05]  /*1ed80*/  WARPSYNC.COLLECTIVE R15, `(.L_x_13003) ;  /* 0x000000000f087348 */ /* 0x001fea0003c00000 */
[----:B------:R1:W2:Y:S02]  /*1ed90*/  SHFL.IDX P6, R14, R13, R12, R11 ;  /* 0x0000000c0d0e7389 */ /* 0x0002a400000c000b */
[----:B012---:R-:W-:Y:S01]  /*1eda0*/  ENDCOLLECTIVE ;  /* 0x000000000000791b */ /* 0x007fe20003800000 */
.L_x_13003:
        /* <DEDUP_REMOVED lines=8> */
[----:B------:R-:W-:Y:S02]  /*1ee30*/  IADD3 R0, R22, R10, RZ ;  /* 0x0000000a16007210 */ /* 0x000fe40007ffe0ff */
[CC--:B0-----:R-:W-:Y:S02]  /*1ee40*/  ISETP.GE.AND P4, PT, R15.reuse, R11.reuse, PT ;  /* 0x0000000b0f00720c */ /* 0x0c1fe40003f86270 */
        /* <DEDUP_REMOVED lines=17> */
.L_x_13004:
        /* <DEDUP_REMOVED lines=10> */
.L_x_13005:
[----:B------:R-:W-:Y:S01]  /*1f000*/  IMAD.MOV.U32 R6, RZ, RZ, R14 ;  /* 0x000000ffff067224 */ /* 0x000fe200078e000e */
[----:B------:R-:W-:Y:S06]  /*1f010*/  BRA `(.L_x_13006) ;  /* 0xffffffb000707947 */ /* 0x000fec000383ffff */
.L_x_12886:
[----:B---3--:R-:W3:Y:S02]  /*1f020*/  LDL R2, [R1+0x38] ;  /* 0x0000380001027983 */ /* 0x008ee40000100800 */
[----:B---3--:R3:W4:Y:S02]  /*1f030*/  SYNCS.PHASECHK.TRANS64.TRYWAIT P0, [R4+URZ+0x19c40], R2 ;  /* 0x019c4002040075a7 */ /* 0x008724000800017f */
[----:B----4-:R-:W-:Y:S05]  /*1f040*/  @!P0 NANOSLEEP.SYNCS 0x989680 ;  /* 0x009896800000895d */ /* 0x010fea0003900000 */
[----:B------:R-:W4:Y:S02]  /*1f050*/  @!P0 SYNCS.PHASECHK.TRANS64 P0, [R4+URZ+0x19c40], R2 ;  /* 0x019c4002040085a7 */ /* 0x000f24000800007f */
[----:B----4-:R-:W-:Y:S05]  /*1f060*/  @!P0 BRA `(.L_x_12886) ;  /* 0xfffffffc00ec8947 */ /* 0x010fea000383ffff */
[----:B------:R-:W-:Y:S05]  /*1f070*/  BRA `(.L_x_13007) ;  /* 0xffffffb000e07947 */ /* 0x000fea000383ffff */
.L_x_12887:
[----:B------:R-:W-:Y:S01]  /*1f080*/  BSSY B0, `(.L_x_13008) ;  /* 0x0000008000007945 */ /* 0x000fe20003800000 */
[----:B------:R-:W-:Y:S01]  /*1f090*/  MOV R13, R6 ;  /* 0x00000006000d7202 */ /* 0x000fe20000000f00 */
[----:B------:R-:W-:Y:S02]  /*1f0a0*/  IMAD.MOV.U32 R12, RZ, RZ, RZ ;  /* 0x000000ffff0c7224 */ /* 0x000fe400078e00ff */
[----:B------:R-:W-:Y:S02]  /*1f0b0*/  IMAD.MOV.U32 R11, RZ, RZ, 0x1e1f ;  /* 0x00001e1fff0b7424 */ /* 0x000fe400078e00ff */
[----:B------:R-:W-:-:S07]  /*1f0c0*/  IMAD.MOV.U32 R15, RZ, RZ, -0x1 ;  /* 0xffffffffff0f7424 */ /* 0x000fce00078e00ff */
[----:B--2---:R-:W-:Y:S05]  /*1f0d0*/  WARPSYNC.COLLECTIVE R15, `(.L_x_13009) ;  /* 0x000000000f087348 */ /* 0x004fea0003c00000 */
[----:B------:R0:W1:Y:S02]  /*1f0e0*/  SHFL.IDX P6, R14, R13, R12, R11 ;  /* 0x0000000c0d0e7389 */ /* 0x00006400000c000b */
[----:B012---:R-:W-:Y:S01]  /*1f0f0*/  ENDCOLLECTIVE ;  /* 0x000000000000791b */ /* 0x007fe20003800000 */
.L_x_13009:
[----:B------:R-:W-:Y:S05]  /*1f100*/  BSYNC B0 ;  /* 0x0000000000007941 */ /* 0x000fea0003800000 */
.L_x_13008:
        /* <DEDUP_REMOVED lines=8> */
.L_x_13010:
[----:B------:R-:W-:Y:S02]  /*1f190*/  IMAD.MOV.U32 R13, RZ, RZ, R6 ;  /* 0x000000ffff0d7224 */ /* 0x000fe400078e0006 */
[----:B------:R-:W-:Y:S02]  /*1f1a0*/  IMAD.MOV.U32 R12, RZ, RZ, 0x1 ;  /* 0x00000001ff0c7424 */ /* 0x000fe400078e00ff */
[----:B------:R-:W-:-:S07]  /*1f1b0*/  IMAD.MOV.U32 R3, RZ, RZ, R14 ;  /* 0x000000ffff037224 */ /* 0x000fce00078e000e */
[----:B------:R-:W-:Y:S05]  /*1f1c0*/  WARPSYNC.COLLECTIVE R15, `(.L_x_13011) ;  /* 0x000000000f087348 */ /* 0x000fea0003c00000 */
[----:B------:R0:W1:Y:S02]  /*1f1d0*/  SHFL.IDX P6, R14, R13, R12, R11 ;  /* 0x0000000c0d0e7389 */ /* 0x00006400000c000b */
[----:B01----:R-:W-:Y:S01]  /*1f1e0*/  ENDCOLLECTIVE ;  /* 0x000000000000791b */ /* 0x003fe20003800000 */
.L_x_13011:
        /* <DEDUP_REMOVED lines=10> */
.L_x_13012:
        /* <DEDUP_REMOVED lines=8> */
.L_x_12892:
        /* <DEDUP_REMOVED lines=9> */
.L_x_13014:
[----:B------:R-:W-:Y:S01]  /*1f3a0*/  ISETP.GE.AND P2, PT, R17, R0, PT ;  /* 0x000000001100720c */ /* 0x000fe20003f46270 */
[----:B------:R-:W-:Y:S02]  /*1f3b0*/  IMAD.MOV.U32 R13, RZ, RZ, R6 ;  /* 0x000000ffff0d7224 */ /* 0x000fe400078e0006 */
[----:B------:R-:W-:-:S10]  /*1f3c0*/  IMAD.MOV.U32 R2, RZ, RZ, R14 ;  /* 0x000000ffff027224 */ /* 0x000fd400078e000e */
[----:B------:R-:W-:Y:S05]  /*1f3d0*/  WARPSYNC.COLLECTIVE R15, `(.L_x_13015) ;  /* 0x000000000f087348 */ /* 0x000fea0003c00000 */
[----:B------:R0:W1:Y:S02]  /*1f3e0*/  SHFL.IDX P6, R14, R13, R12, R11 ;  /* 0x0000000c0d0e7389 */ /* 0x00006400000c000b */
[----:B01----:R-:W-:Y:S01]  /*1f3f0*/  ENDCOLLECTIVE ;  /* 0x000000000000791b */ /* 0x003fe20003800000 */
.L_x_13015:
[----:B------:R-:W-:Y:S01]  /*1f400*/  MOV R13, R5 ;  /* 0x00000005000d7202 */ /* 0x000fe20000000f00 */
[----:B------:R-:W-:Y:S02]  /*1f410*/  IMAD.MOV.U32 R12, RZ, RZ, 0x1 ;  /* 0x00000001ff0c7424 */ /* 0x000fe400078e00ff */
[----:B------:R-:W-:-:S07]  /*1f420*/  IMAD.MOV.U32 R3, RZ, RZ, R14 ;  /* 0x000000ffff037224 */ /* 0x000fce00078e000e */
[----:B------:R-:W-:Y:S05]  /*1f430*/  WARPSYNC.COLLECTIVE R15, `(.L_x_13016) ;  /* 0x000000000f087348 */ /* 0x000fea0003c00000 */
[----:B------:R0:W1:Y:S02]  /*1f440*/  SHFL.IDX P6, R14, R13, R12, R11 ;  /* 0x0000000c0d0e7389 */ /* 0x00006400000c000b */
[----:B01----:R-:W-:Y:S01]  /*1f450*/  ENDCOLLECTIVE ;  /* 0x000000000000791b */ /* 0x003fe20003800000 */
.L_x_13016:
        /* <DEDUP_REMOVED lines=10> */
.L_x_13017:
[----:B------:R-:W-:Y:S01]  /*1f500*/  @!PT LDS RZ, [RZ] ;  /* 0x00000000fffff984 */ /* 0x000fe20000000800 */
[----:B------:R-:W-:Y:S01]  /*1f510*/  @!PT LDS RZ, [RZ] ;  /* 0x00000000fffff984 */ /* 0x000fe20000000800 */
[----:B------:R-:W-:Y:S01]  /*1f520*/  @!PT LDS RZ, [RZ] ;  /* 0x00000000fffff984 */ /* 0x000fe20000000800 */
[----:B------:R-:W-:Y:S04]  /*1f530*/  @!P2 LDGSTS.E.BYPASS.LTC128B.128 [R8+0xf000], desc[UR42][R2.64], !P3 ;  /* 0x0f0000000208afae */ /* 0x000fe8000d901d6a */
[----:B------:R-:W-:Y:S04]  /*1f540*/  @!P2 LDGSTS.E.BYPASS.LTC128B.128 [R8+0x10800], desc[UR42][R2.64+0x20], !P0 ;  /* 0x108000200208afae */ /* 0x000fe8000c101d6a */
[----:B------:R0:W-:Y:S01]  /*1f550*/  @!P2 LDGSTS.E.BYPASS.LTC128B.128 [R8+0x12000], desc[UR42][R2.64+0x40], !P1 ;  /* 0x120000400208afae */ /* 0x0001e2000c901d6a */
[----:B------:R-:W-:Y:S01]  /*1f560*/  IMAD.MOV.U32 R13, RZ, RZ, R4 ;  /* 0x000000ffff0d7224 */ /* 0x000fe200078e0004 */
[----:B------:R-:W-:Y:S01]  /*1f570*/  MOV R12, RZ ;  /* 0x000000ff000c7202 */ /* 0x000fe20000000f00 */
[----:B0-----:R-:W-:-:S02]  /*1f580*/  VIADD R3, R17, 0x40 ;  /* 0x0000004011037836 */ /* 0x001fc40000000000 */
[----:B------:R-:W-:-:S07]  /*1f590*/  IMAD.MOV.U32 R6, RZ, RZ, R14 ;  /* 0x000000ffff067224 */ /* 0x000fce00078e000e */
[----:B------:R-:W-:Y:S05]  /*1f5a0*/  WARPSYNC.COLLECTIVE R15, `(.L_x_13018) ;  /* 0x000000000f087348 */ /* 0x000fea0003c00000 */
[----:B------:R0:W1:Y:S02]  /*1f5b0*/  SHFL.IDX P6, R14, R13, R12, R11 ;  /* 0x0000000c0d0e7389 */ /* 0x00006400000c000b */
[----:B01----:R-:W-:Y:S01]  /*1f5c0*/  ENDCOLLECTIVE ;  /* 0x000000000000791b */ /* 0x003fe20003800000 */
.L_x_13018:
        /* <DEDUP_REMOVED lines=14> */
.L_x_13019:
[----:B------:R-:W-:Y:S01]  /*1f6b0*/  IMAD.MOV.U32 R2, RZ, RZ, R14 ;  /* 0x000000ffff027224 */ /* 0x000fe200078e000e */
[----:B------:R-:W-:Y:S06]  /*1f6c0*/  BRA `(.L_x_13020) ;  /* 0xffffffb800ac7947 */ /* 0x000fec000383ffff */
.L_x_12897:
[----:B--2---:R2:W3:Y:S02]  /*1f6d0*/  SYNCS.PHASECHK.TRANS64.TRYWAIT P0, [R22+URZ+0x19c20], R0 ;  /* 0x019c2000160075a7 */ /* 0x0044e4000800017f */
[----:B---3--:R-:W-:Y:S05]  /*1f6e0*/  @!P0 NANOSLEEP.SYNCS 0x989680 ;  /* 0x009896800000895d */ /* 0x008fea0003900000 */
[----:B------:R-:W3:Y:S02]  /*1f6f0*/  @!P0 SYNCS.PHASECHK.TRANS64 P0, [R22+URZ+0x19c20], R0 ;  /* 0x019c2000160085a7 */ /* 0x000ee4000800007f */
[----:B---3--:R-:W-:Y:S05]  /*1f700*/  @!P0 BRA `(.L_x_12897) ;  /* 0xfffffffc00f08947 */ /* 0x008fea000383ffff */
[----:B------:R-:W-:Y:S05]  /*1f710*/  BRA `(.L_x_13021) ;  /* 0xffffffbc001c7947 */ /* 0x000fea000383ffff */
.L_x_12901:
[----:B0-----:R0:W1:Y:S02]  /*1f720*/  SYNCS.PHASECHK.TRANS64.TRYWAIT P0, [R0+URZ+0x19c80], R10 ;  /* 0x019c800a000075a7 */ /* 0x001064000800017f */
[----:B-1----:R-:W-:Y:S05]  /*1f730*/  @!P0 NANOSLEEP.SYNCS 0x989680 ;  /* 0x009896800000895d */ /* 0x002fea0003900000 */
[----:B------:R-:W1:Y:S02]  /*1f740*/  @!P0 SYNCS.PHASECHK.TRANS64 P0, [R0+URZ+0x19c80], R10 ;  /* 0x019c800a000085a7 */ /* 0x000e64000800007f */
[----:B-1----:R-:W-:Y:S05]  /*1f750*/  @!P0 BRA `(.L_x_12901) ;  /* 0xfffffffc00f08947 */ /* 0x002fea000383ffff */
[----:B------:R-:W-:Y:S05]  /*1f760*/  BRA `(.L_x_13022) ;  /* 0xffffffbc00e87947 */ /* 0x000fea000383ffff */
.L_x_12902:
        /* <DEDUP_REMOVED lines=8> */
.L_x_13024:
[----:B------:R-:W-:Y:S05]  /*1f7f0*/  BSYNC B0 ;  /* 0x0000000000007941 */ /* 0x000fea0003800000 */
.L_x_13023:
[----:B------:R-:W0:Y:S01]  /*1f800*/  S2R R2, SR_TID.X ;  /* 0x0000000000027919 */ /* 0x000e220000002100 */
[----:B------:R-:W-:Y:S01]  /*1f810*/  IMAD.MOV.U32 R13, RZ, RZ, R21 ;  /* 0x000000ffff0d7224 */ /* 0x000fe200078e0015 */
[----:B------:R-:W-:Y:S01]  /*1f820*/  MOV R3, R14 ;  /* 0x0000000e00037202 */ /* 0x000fe20000000f00 */
[----:B------:R-:W-:Y:S01]  /*1f830*/  IMAD.MOV.U32 R12, RZ, RZ, RZ ;  /* 0x000000ffff0c7224 */ /* 0x000fe200078e00ff */
[----:B------:R-:W-:Y:S01]  /*1f840*/  IADD3 R6, R22, R6, RZ ;  /* 0x0000000616067210 */ /* 0x000fe20007ffe0ff */
[----:B------:R-:W-:Y:S02]  /*1f850*/  IMAD.MOV.U32 R11, RZ, RZ, 0x1e1f ;  /* 0x00001e1fff0b7424 */ /* 0x000fe400078e00ff */
[----:B------:R-:W-:-:S07]  /*1f860*/  IMAD.MOV.U32 R15, RZ, RZ, -0x1 ;  /* 0xffffffffff0f7424 */ /* 0x000fce00078e00ff */
[----:B0-----:R-:W-:Y:S05]  /*1f870*/  WARPSYNC.COLLECTIVE R15, `(.L_x_13025) ;  /* 0x000000000f087348 */ /* 0x001fea0003c00000 */
[----:B------:R1:W2:Y:S02]  /*1f880*/  SHFL.IDX P6, R14, R13, R12, R11 ;  /* 0x0000000c0d0e7389 */ /* 0x0002a400000c000b */
[----:B012---:R-:W-:Y:S01]  /*1f890*/  ENDCOLLECTIVE ;  /* 0x000000000000791b */ /* 0x007fe20003800000 */
.L_x_13025:
        /* <DEDUP_REMOVED lines=11> */
.L_x_13026:
        /* <DEDUP_REMOVED lines=11> */
.L_x_13027:
[----:B------:R-:W-:Y:S01]  /*1fa00*/  IMAD.MOV.U32 R2, RZ, RZ, R14 ;  /* 0x000000ffff027224 */ /* 0x000fe200078e000e */
[----:B------:R-:W-:Y:S06]  /*1fa10*/  BRA `(.L_x_13028) ;  /* 0xffffffbc00f87947 */ /* 0x000fec000383ffff */
.L_x_12907:
[----:B---3--:R3:W4:Y:S02]  /*1fa20*/  SYNCS.PHASECHK.TRANS64.TRYWAIT P0, [R0+URZ+0x19c40], R10 ;  /* 0x019c400a000075a7 */ /* 0x008724000800017f */
[----:B----4-:R-:W-:Y:S05]  /*1fa30*/  @!P0 NANOSLEEP.SYNCS 0x989680 ;  /* 0x009896800000895d */ /* 0x010fea0003900000 */
[----:B------:R-:W4:Y:S02]  /*1fa40*/  @!P0 SYNCS.PHASECHK.TRANS64 P0, [R0+URZ+0x19c40], R10 ;  /* 0x019c400a000085a7 */ /* 0x000f24000800007f */
[----:B----4-:R-:W-:Y:S05]  /*1fa50*/  @!P0 BRA `(.L_x_12907) ;  /* 0xfffffffc00f08947 */ /* 0x010fea000383ffff */
[----:B------:R-:W-:Y:S05]  /*1fa60*/  BRA `(.L_x_13029) ;  /* 0xffffffc0005c7947 */ /* 0x000fea000383ffff */
.L_x_12908:
        /* <DEDUP_REMOVED lines=8> */
.L_x_13031:
[----:B------:R-:W-:Y:S05]  /*1faf0*/  BSYNC B0 ;  /* 0x0000000000007941 */ /* 0x000fea0003800000 */
.L_x_13030:
        /* <DEDUP_REMOVED lines=8> */
.L_x_13032:
[----:B------:R-:W-:Y:S02]  /*1fb80*/  IMAD.MOV.U32 R13, RZ, RZ, R8 ;  /* 0x000000ffff0d7224 */ /* 0x000fe400078e0008 */
[----:B------:R-:W-:Y:S01]  /*1fb90*/  IMAD.MOV.U32 R12, RZ, RZ, 0x1 ;  /* 0x00000001ff0c7424 */ /* 0x000fe200078e00ff */
[----:B------:R-:W-:-:S07]  /*1fba0*/  MOV R2, R14 ;  /* 0x0000000e00027202 */ /* 0x000fce0000000f00 */
[----:B------:R-:W-:Y:S05]  /*1fbb0*/  WARPSYNC.COLLECTIVE R15, `(.L_x_13033) ;  /* 0x000000000f087348 */ /* 0x000fea0003c00000 */
[----:B------:R0:W1:Y:S02]  /*1fbc0*/  SHFL.IDX P6, R14, R13, R12, R11 ;  /* 0x0000000c0d0e7389 */ /* 0x00006400000c000b */
[----:B01----:R-:W-:Y:S01]  /*1fbd0*/  ENDCOLLECTIVE ;  /* 0x000000000000791b */ /* 0x003fe20003800000 */
.L_x_13033:
        /* <DEDUP_REMOVED lines=13> */
.L_x_13034:
[----:B------:R-:W-:Y:S01]  /*1fcb0*/  IMAD.MOV.U32 R2, RZ, RZ, R14 ;  /* 0x000000ffff027224 */ /* 0x000fe200078e000e */
[----:B------:R-:W-:Y:S06]  /*1fcc0*/  BRA `(.L_x_13035) ;  /* 0xffffffc000687947 */ /* 0x000fec000383ffff */
.L_x_12913:
[----:B0-----:R0:W2:Y:S02]  /*1fcd0*/  SYNCS.PHASECHK.TRANS64.TRYWAIT P2, [R2+URZ+0x19c70], R0 ;  /* 0x019c7000020075a7 */ /* 0x0010a4000804017f */
[----:B--2---:R-:W-:Y:S05]  /*1fce0*/  @!P2 NANOSLEEP.SYNCS 0x989680 ;  /* 0x009896800000a95d */ /* 0x004fea0003900000 */
[----:B------:R-:W2:Y:S02]  /*1fcf0*/  @!P2 SYNCS.PHASECHK.TRANS64 P2, [R2+URZ+0x19c70], R0 ;  /* 0x019c70000200a5a7 */ /* 0x000ea4000804007f */
[----:B--2---:R-:W-:Y:S05]  /*1fd00*/  @!P2 BRA `(.L_x_12913) ;  /* 0xfffffffc00f0a947 */ /* 0x004fea000383ffff */
[----:B------:R-:W-:Y:S05]  /*1fd10*/  BRA `(.L_x_13036) ;  /* 0xffffffc000d47947 */ /* 0x000fea000383ffff */
.L_x_12915:
[----:B0-----:R0:W2:Y:S02]  /*1fd20*/  SYNCS.PHASECHK.TRANS64.TRYWAIT P2, [R2+URZ+0x19c60], R3 ;  /* 0x019c6003020075a7 */ /* 0x0010a4000804017f */
[----:B--2---:R-:W-:Y:S05]  /*1fd30*/  @!P2 NANOSLEEP.SYNCS 0x989680 ;  /* 0x009896800000a95d */ /* 0x004fea0003900000 */
[----:B------:R-:W2:Y:S02]  /*1fd40*/  @!P2 SYNCS.PHASECHK.TRANS64 P2, [R2+URZ+0x19c60], R3 ;  /* 0x019c60030200a5a7 */ /* 0x000ea4000804007f */
[----:B--2---:R-:W-:Y:S05]  /*1fd50*/  @!P2 BRA `(.L_x_12915) ;  /* 0xfffffffc00f0a947 */ /* 0x004fea000383ffff */
[----:B------:R-:W-:Y:S05]  /*1fd60*/  BRA `(.L_x_13037) ;  /* 0xffffffc000e47947 */ /* 0x000fea000383ffff */
.L_x_12923:
[----:B--2---:R2:W3:Y:S02]  /*1fd70*/  SYNCS.PHASECHK.TRANS64.TRYWAIT P1, [R0+URZ+0x19c70], R2 ;  /* 0x019c7002000075a7 */ /* 0x0044e4000802017f */
[----:B---3--:R-:W-:Y:S05]  /*1fd80*/  @!P1 NANOSLEEP.SYNCS 0x989680 ;  /* 0x009896800000995d */ /* 0x008fea0003900000 */
[----:B------:R-:W3:Y:S02]  /*1fd90*/  @!P1 SYNCS.PHASECHK.TRANS64 P1, [R0+URZ+0x19c70], R2 ;  /* 0x019c7002000095a7 */ /* 0x000ee4000802007f */
[----:B---3--:R-:W-:Y:S05]  /*1fda0*/  @!P1 BRA `(.L_x_12923) ;  /* 0xfffffffc00f09947 */ /* 0x008fea000383ffff */
[----:B------:R-:W-:Y:S05]  /*1fdb0*/  BRA `(.L_x_13038) ;  /* 0xffffffc800807947 */ /* 0x000fea000383ffff */
.L_x_12925:
[----:B0-----:R0:W1:Y:S02]  /*1fdc0*/  SYNCS.PHASECHK.TRANS64.TRYWAIT P1, [R0+URZ+0x19c60], R2 ;  /* 0x019c6002000075a7 */ /* 0x001064000802017f */
[----:B-1----:R-:W-:Y:S05]  /*1fdd0*/  @!P1 NANOSLEEP.SYNCS 0x989680 ;  /* 0x009896800000995d */ /* 0x002fea0003900000 */
[----:B------:R-:W1:Y:S02]  /*1fde0*/  @!P1 SYNCS.PHASECHK.TRANS64 P1, [R0+URZ+0x19c60], R2 ;  /* 0x019c6002000095a7 */ /* 0x000e64000802007f */
[----:B-1----:R-:W-:Y:S05]  /*1fdf0*/  @!P1 BRA `(.L_x_12925) ;  /* 0xfffffffc00f09947 */ /* 0x002fea000383ffff */
[----:B------:R-:W-:Y:S05]  /*1fe00*/  BRA `(.L_x_13039) ;  /* 0xffffffc8008c7947 */ /* 0x000fea000383ffff */
.L_x_12930:
[----:B------:R-:W-:Y:S01]  /*1fe10*/  BSSY B0, `(.L_x_13040) ;  /* 0x0000008000007945 */ /* 0x000fe20003800000 */
[----:B------:R-:W-:Y:S01]  /*1fe20*/  IMAD.MOV.U32 R13, RZ, RZ, R16 ;  /* 0x000000ffff0d7224 */ /* 0x000fe200078e0010 */
[----:B------:R-:W-:Y:S01]  /*1fe30*/  MOV R12, RZ ;  /* 0x000000ff000c7202 */ /* 0x000fe20000000f00 */
[----:B0-----:R-:W-:Y:S02]  /*1fe40*/  IMAD.MOV.U32 R11, RZ, RZ, 0x1f ;  /* 0x0000001fff0b7424 */ /* 0x001fe400078e00ff */
[----:B------:R-:W-:-:S07]  /*1fe50*/  IMAD.MOV.U32 R15, RZ, RZ, -0x1 ;  /* 0xffffffffff0f7424 */ /* 0x000fce00078e00ff */
[----:B--2---:R-:W-:Y:S05]  /*1fe60*/  WARPSYNC.COLLECTIVE R15, `(.L_x_13041) ;  /* 0x000000000f087348 */ /* 0x004fea0003c00000 */
[----:B------:R0:W1:Y:S02]  /*1fe70*/  SHFL.IDX P6, R14, R13, R12, R11 ;  /* 0x0000000c0d0e7389 */ /* 0x00006400000c000b */
[----:B012---:R-:W-:Y:S01]  /*1fe80*/  ENDCOLLECTIVE ;  /* 0x000000000000791b */ /* 0x007fe20003800000 */
.L_x_13041:
[----:B------:R-:W-:Y:S05]  /*1fe90*/  BSYNC B0 ;  /* 0x0000000000007941 */ /* 0x000fea0003800000 */
.L_x_13040:
        /* <DEDUP_REMOVED lines=9> */
.L_x_13042:
[----:B------:R-:W-:Y:S02]  /*1ff30*/  ULDC UR4, c[0x0][0xc3c] ;  /* 0x00030f0000047ab9 */ /* 0x000fe40000000800 */
[----:B------:R-:W-:-:S13]  /*1ff40*/  ISETP.GE.OR P1, PT, R4, UR4, !P0 ;  /* 0x0000000404007c0c */ /* 0x000fda000c726670 */
[----:B------:R-:W0:Y:S01]  /*1ff50*/  @!P1 LDC.64 R2, c[0x0][0xc80] ;  /* 0x00032000ff029b82 */ /* 0x000e220000000a00 */
[----:B------:R-:W-:Y:S01]  /*1ff60*/  IMAD.MOV.U32 R11, RZ, RZ, RZ ;  /* 0x000000ffff0b7224 */ /* 0x000fe200078e00ff */
        /* <DEDUP_REMOVED lines=14> */
.L_x_13043:
        /* <DEDUP_REMOVED lines=8> */
.L_x_13044:
        /* <DEDUP_REMOVED lines=8> */
.L_x_13045:
        /* <DEDUP_REMOVED lines=8> */
.L_x_13046:
        /* <DEDUP_REMOVED lines=8> */
.L_x_13047:
[----:B------:R-:W-:Y:S02]  /*20250*/  IMAD.MOV.U32 R12, RZ, RZ, 0x1f ;  /* 0x0000001fff0c7424 */ /* 0x000fe400078e00ff */
[----:B------:R-:W-:Y:S02]  /*20260*/  IMAD.MOV.U32 R11, RZ, RZ, 0x1f ;  /* 0x0000001fff0b7424 */ /* 0x000fe400078e00ff */
[----:B------:R-:W-:-:S05]  /*20270*/  IMAD.MOV.U32 R4, RZ, RZ, R14 ;  /* 0x000000ffff047224 */ /* 0x000fca00078e000e */
[----:B------:R-:W-:-:S05]  /*20280*/  SEL R4, R4, RZ, P5 ;  /* 0x000000ff04047207 */ /* 0x000fca0002800000 */
[----:B------:R-:W-:-:S05]  /*20290*/  IMAD.IADD R3, R3, 0x1, R4 ;  /* 0x0000000103037824 */ /* 0x000fca00078e0204 */
[----:B------:R-:W-:-:S07]  /*202a0*/  MOV R13, R3 ;  /* 0x00000003000d7202 */ /* 0x000fce0000000f00 */
[----:B------:R-:W-:Y:S05]  /*202b0*/  WARPSYNC.COLLECTIVE R15, `(.L_x_13048) ;  /* 0x000000000f087348 */ /* 0x000fea0003c00000 */
[----:B------:R0:W1:Y:S02]  /*202c0*/  SHFL.IDX P6, R14, R13, R12, R11 ;  /* 0x0000000c0d0e7389 */ /* 0x00006400000c000b */
[----:B01----:R-:W-:Y:S01]  /*202d0*/  ENDCOLLECTIVE ;  /* 0x000000000000791b */ /* 0x003fe20003800000 */
.L_x_13048:
[----:B------:R-:W-:Y:S01]  /*202e0*/  IMAD.MOV.U32 R16, RZ, RZ, R14 ;  /* 0x000000ffff107224 */ /* 0x000fe200078e000e */
[----:B------:R-:W-:Y:S06]  /*202f0*/  BRA `(.L_x_13049) ;  /* 0xffffffcc00607947 */ /* 0x000fec000383ffff */
.L_x_12935:
[----:B------:R-:W-:Y:S01]  /*20300*/  BSSY B0, `(.L_x_13050) ;  /* 0x0000008000007945 */ /* 0x000fe20003800000 */
[----:B-----5:R-:W-:Y:S02]  /*20310*/  IMAD.MOV.U32 R13, RZ, RZ, R2 ;  /* 0x000000ffff0d7224 */ /* 0x020fe400078e0002 */
[----:B------:R-:W-:Y:S02]  /*20320*/  IMAD.MOV.U32 R12, RZ, RZ, 0x1 ;  /* 0x00000001ff0c7424 */ /* 0x000fe400078e00ff */
[----:B------:R-:W-:Y:S02]  /*20330*/  IMAD.MOV.U32 R11, RZ, RZ, RZ ;  /* 0x000000ffff0b7224 */ /* 0x000fe400078e00ff */
[----:B------:R-:W-:-:S07]  /*20340*/  IMAD.MOV.U32 R15, RZ, RZ, -0x1 ;  /* 0xffffffffff0f7424 */ /* 0x000fce00078e00ff */
[----:B0-2---:R-:W-:Y:S05]  /*20350*/  WARPSYNC.COLLECTIVE R15, `(.L_x_13051) ;  /* 0x000000000f087348 */ /* 0x005fea0003c00000 */
[----:B------:R1:W3:Y:S02]  /*20360*/  SHFL.UP P6, R14, R13, R12, R11 ;  /* 0x0400000c0d0e7389 */ /* 0x0002e400000c000b */
[----:B0123--:R-:W-:Y:S01]  /*20370*/  ENDCOLLECTIVE ;  /* 0x000000000000791b */ /* 0x00ffe20003800000 */
.L_x_13051:
[----:B------:R-:W-:Y:S05]  /*20380*/  BSYNC B0 ;  /* 0x0000000000007941 */ /* 0x000fea0003800000 */
.L_x_13050:
[----:B------:R-:W-:Y:S01]  /*20390*/  SEL R3, R14, RZ, P1 ;  /* 0x000000ff0e037207 */ /* 0x000fe20000800000 */
[----:B------:R-:W-:Y:S02]  /*203a0*/  IMAD.MOV.U32 R12, RZ, RZ, 0x2 ;  /* 0x00000002ff0c7424 */ /* 0x000fe400078e00ff */
[----:B------:R-:W-:Y:S01]  /*203b0*/  IMAD.MOV.U32 R11, RZ, RZ, RZ ;  /* 0x000000ffff0b7224 */ /* 0x000fe200078e00ff */
[----:B------:R-:W-:Y:S01]  /*203c0*/  IADD3 R3, R2, R3, RZ ;  /* 0x0000000302037210 */ /* 0x000fe20007ffe0ff */
[----:B------:R-:W-:-:S04]  /*203d0*/  IMAD.MOV.U32 R15, RZ, RZ, -0x1 ;  /* 0xffffffffff0f7424 */ /* 0x000fc800078e00ff */
[----:B------:R-:W-:-:S07]  /*203e0*/  IMAD.MOV.U32 R13, RZ, RZ, R3 ;  /* 0x000000ffff0d7224 */ /* 0x000fce00078e0003 */
[----:B------:R-:W-:Y:S05]  /*203f0*/  WARPSYNC.COLLECTIVE R15, `(.L_x_13052) ;  /* 0x000000000f087348 */ /* 0x000fea0003c00000 */
[----:B------:R0:W1:Y:S02]  /*20400*/  SHFL.UP P6, R14, R13, R12, R11 ;  /* 0x0400000c0d0e7389 */ /* 0x00006400000c000b */
[----:B01----:R-:W-:Y:S01]  /*20410*/  ENDCOLLECTIVE ;  /* 0x000000000000791b */ /* 0x003fe20003800000 */
.L_x_13052:
        /* <DEDUP_REMOVED lines=8> */
.L_x_13053:
        /* <DEDUP_REMOVED lines=8> */
.L_x_13054:
        /* <DEDUP_REMOVED lines=8> */
.L_x_13055:
        /* <DEDUP_REMOVED lines=9> */
.L_x_13056:
[----:B------:R-:W-:Y:S01]  /*20630*/  IMAD.MOV.U32 R16, RZ, RZ, R14 ;  /* 0x000000ffff107224 */ /* 0x000fe200078e000e */
[----:B------:R-:W-:Y:S06]  /*20640*/  BRA `(.L_x_13057) ;  /* 0xffffffcc00287947 */ /* 0x000fec000383ffff */
.L_x_12937:
[----:B------:R-:W-:Y:S01]  /*20650*/  BSSY B0, `(.L_x_13058) ;  /* 0x0000006000007945 */ /* 0x000fe20003800000 */
[----:B------:R-:W-:Y:S01]  /*20660*/  PLOP3.LUT P6, PT, P6, PT, PT, 0x8, 0x0 ;  /* 0x000000000000781c */ /* 0x000fe200037ce170 */
[----:B------:R-:W-:-:S12]  /*20670*/  IMAD.MOV.U32 R15, RZ, RZ, -0x1 ;  /* 0xffffffffff0f7424 */ /* 0x000fd800078e00ff */
[----:B0-2---:R-:W-:Y:S05]  /*20680*/  WARPSYNC.COLLECTIVE R15, `(.L_x_13059) ;  /* 0x000000000f087348 */ /* 0x005fea0003c00000 */
[----:B------:R-:W-:Y:S01]  /*20690*/  VOTE.ANY R14, PT, P6 ;  /* 0x00000000000e7806 */ /* 0x000fe200030e0100 */
[----:B0-2---:R-:W-:Y:S06]  /*206a0*/  ENDCOLLECTIVE ;  /* 0x000000000000791b */ /* 0x005fec0003800000 */
.L_x_13059:
[----:B------:R-:W-:Y:S05]  /*206b0*/  BSYNC B0 ;  /* 0x0000000000007941 */ /* 0x000fea0003800000 */
.L_x_13058:
        /* <DEDUP_REMOVED lines=9> */
.L_x_13060:
[----:B------:R-:W-:Y:S01]  /*20750*/  IMAD.MOV.U32 R17, RZ, RZ, R14 ;  /* 0x000000ffff117224 */ /* 0x000fe200078e000e */
[----:B------:R-:W-:Y:S06]  /*20760*/  BRA `(.L_x_13061) ;  /* 0xffffffcc00187947 */ /* 0x000fec000383ffff */
.L_x_12939:
[----:B------:R-:W-:Y:S01]  /*20770*/  BSSY B0, `(.L_x_13062) ;  /* 0x0000007000007945 */ /* 0x000fe20003800000 */
[----:B------:R-:W-:Y:S01]  /*20780*/  IMAD.MOV.U32 R13, RZ, RZ, R3 ;  /* 0x000000ffff0d7224 */ /* 0x000fe200078e0003 */
[----:B------:R-:W-:Y:S01]  /*20790*/  MOV R15, 0xffffffff ;  /* 0xffffffff000f7802 */ /* 0x000fe20000000f00 */
[----:B------:R-:W-:-:S07]  /*207a0*/  IMAD.MOV.U32 R11, RZ, RZ, 0x1f ;  /* 0x0000001fff0b7424 */ /* 0x000fce00078e00ff */
[----:B0123--:R-:W-:Y:S05]  /*207b0*/  WARPSYNC.COLLECTIVE R15, `(.L_x_13063) ;  /* 0x000000000f087348 */ /* 0x00ffea0003c00000 */
[----:B------:R4:W0:Y:S02]  /*207c0*/  SHFL.IDX P6, R14, R13, R12, R11 ;  /* 0x0000000c0d0e7389 */ /* 0x00082400000c000b */
[----:B01234-:R-:W-:Y:S01]  /*207d0*/  ENDCOLLECTIVE ;  /* 0x000000000000791b */ /* 0x01ffe20003800000 */
.L_x_13063:
[----:B------:R-:W-:Y:S05]  /*207e0*/  BSYNC B0 ;  /* 0x0000000000007941 */ /* 0x000fea0003800000 */
.L_x_13062:
[----:B------:R-:W-:Y:S01]  /*207f0*/  IMAD.MOV.U32 R3, RZ, RZ, R14 ;  /* 0x000000ffff037224 */ /* 0x000fe200078e000e */
[----:B------:R-:W-:Y:S06]  /*20800*/  BRA `(.L_x_13064) ;  /* 0xffffffcc000c7947 */ /* 0x000fec000383ffff */
.L_x_12943:
[----:B0-----:R0:W1:Y:S02]  /*20810*/  SYNCS.PHASECHK.TRANS64.TRYWAIT P0, [R4+URZ+0x19c20], R0 ;  /* 0x019c2000040075a7 */ /* 0x001064000800017f */
[----:B-1----:R-:W-:Y:S05]  /*20820*/  @!P0 NANOSLEEP.SYNCS 0x989680 ;  /* 0x009896800000895d */ /* 0x002fea0003900000 */
[----:B------:R-:W1:Y:S02]  /*20830*/  @!P0 SYNCS.PHASECHK.TRANS64 P0, [R4+URZ+0x19c20], R0 ;  /* 0x019c2000040085a7 */ /* 0x000e64000800007f */
[----:B-1----:R-:W-:Y:S05]  /*20840*/  @!P0 BRA `(.L_x_12943) ;  /* 0xfffffffc00f08947 */ /* 0x002fea000383ffff */
[----:B------:R-:W-:Y:S05]  /*20850*/  BRA `(.L_x_13065) ;  /* 0xffffffd000907947 */ /* 0x000fea000383ffff */
.L_x_12944:
        /* <DEDUP_REMOVED lines=11> */
.L_x_13067:
[----:B------:R-:W-:Y:S05]  /*20910*/  BSYNC B0 ;  /* 0x0000000000007941 */ /* 0x000fea0003800000 */
.L_x_13066:
[----:B------:R-:W-:Y:S05]  /*20920*/  BRA `(.L_x_13068) ;  /* 0xffffffd000787947 */ /* 0x000fea000383ffff */
.L_x_12945:
[----:B------:R-:W-:Y:S01]  /*20930*/  BSSY B0, `(.L_x_13069) ;  /* 0x0000006000007945 */ /* 0x000fe20003800000 */
[----:B------:R-:W-:-:S07]  /*20940*/  IMAD.MOV.U32 R15, RZ, RZ, -0x1 ;  /* 0xffffffffff0f7424 */ /* 0x000fce00078e00ff */
[----:B0-2---:R-:W-:Y:S05]  /*20950*/  WARPSYNC.COLLECTIVE R15, `(.L_x_13070) ;  /* 0x000000000f0c7348 */ /* 0x005fea0003c00000 */
[----:B------:R-:W-:Y:S02]  /*20960*/  ELECT P6, UR62, PT ;  /* 0x00000000003e782f */ /* 0x000fe400038c0000 */
[----:B------:R-:W-:Y:S01]  /*20970*/  MOV R14, UR62 ;  /* 0x0000003e000e7c02 */ /* 0x000fe20008000f00 */
[----:B0-2---:R-:W-:Y:S10]  /*20980*/  ENDCOLLECTIVE ;  /* 0x000000000000791b */ /* 0x005ff40003800000 */
.L_x_13070:
[----:B------:R-:W-:Y:S05]  /*20990*/  BSYNC B0 ;  /* 0x0000000000007941 */ /* 0x000fea0003800000 */
.L_x_13069:
[----:B------:R-:W-:Y:S05]  /*209a0*/  BRA `(.L_x_13071) ;  /* 0xffffffd0006c7947 */ /* 0x000fea000383ffff */
.L_x_12947:
[----:B0-----:R0:W1:Y:S02]  /*209b0*/  SYNCS.PHASECHK.TRANS64.TRYWAIT P1, [R5+URZ+0x19c40], R0 ;  /* 0x019c4000050075a7 */ /* 0x001064000802017f */
[----:B-1----:R-:W-:Y:S05]  /*209c0*/  @!P1 NANOSLEEP.SYNCS 0x989680 ;  /* 0x009896800000995d */ /* 0x002fea0003900000 */
[----:B------:R-:W1:Y:S02]  /*209d0*/  @!P1 SYNCS.PHASECHK.TRANS64 P1, [R5+URZ+0x19c40], R0 ;  /* 0x019c4000050095a7 */ /* 0x000e64000802007f */
[----:B-1----:R-:W-:Y:S05]  /*209e0*/  @!P1 BRA `(.L_x_12947) ;  /* 0xfffffffc00f09947 */ /* 0x002fea000383ffff */
[----:B------:R-:W-:Y:S05]  /*209f0*/  BRA `(.L_x_13072) ;  /* 0xffffffd0008c7947 */ /* 0x000fea000383ffff */
.L_x_12949:
[----:B-1----:R1:W3:Y:S02]  /*20a00*/  SYNCS.PHASECHK.TRANS64.TRYWAIT P1, [R23+URZ+0x19c40], R2 ;  /* 0x019c4002170075a7 */ /* 0x0022e4000802017f */
[----:B---3--:R-:W-:Y:S05]  /*20a10*/  @!P1 NANOSLEEP.SYNCS 0x989680 ;  /* 0x009896800000995d */ /* 0x008fea0003900000 */
[----:B------:R-:W3:Y:S02]  /*20a20*/  @!P1 SYNCS.PHASECHK.TRANS64 P1, [R23+URZ+0x19c40], R2 ;  /* 0x019c4002170095a7 */ /* 0x000ee4000802007f */
[----:B---3--:R-:W-:Y:S05]  /*20a30*/  @!P1 BRA `(.L_x_12949) ;  /* 0xfffffffc00f09947 */ /* 0x008fea000383ffff */
[----:B------:R-:W-:Y:S05]  /*20a40*/  BRA `(.L_x_13073) ;  /* 0xffffffd000987947 */ /* 0x000fea000383ffff */
.L_x_12951:
[----:B---3--:R3:W4:Y:S02]  /*20a50*/  SYNCS.PHASECHK.TRANS64.TRYWAIT P1, [R5+URZ+0x19c60], R0 ;  /* 0x019c6000050075a7 */ /* 0x008724000802017f */
[----:B----4-:R-:W-:Y:S05]  /*20a60*/  @!P1 NANOSLEEP.SYNCS 0x989680 ;  /* 0x009896800000995d */ /* 0x010fea0003900000 */
[----:B------:R-:W4:Y:S02]  /*20a70*/  @!P1 SYNCS.PHASECHK.TRANS64 P1, [R5+URZ+0x19c60], R0 ;  /* 0x019c6000050095a7 */ /* 0x000f24000802007f */
[----:B----4-:R-:W-:Y:S05]  /*20a80*/  @!P1 BRA `(.L_x_12951) ;  /* 0xfffffffc00f09947 */ /* 0x010fea000383ffff */
[----:B------:R-:W-:Y:S05]  /*20a90*/  BRA `(.L_x_13074) ;  /* 0xffffffd000947947 */ /* 0x000fea000383ffff */
.L_x_12953:
[----:B----4-:R4:W0:Y:S02]  /*20aa0*/  SYNCS.PHASECHK.TRANS64.TRYWAIT P1, [R23+URZ+0x19c60], R2 ;  /* 0x019c6002170075a7 */ /* 0x010824000802017f */
[----:B0-----:R-:W-:Y:S05]  /*20ab0*/  @!P1 NANOSLEEP.SYNCS 0x989680 ;  /* 0x009896800000995d */ /* 0x001fea0003900000 */
[----:B------:R-:W0:Y:S02]  /*20ac0*/  @!P1 SYNCS.PHASECHK.TRANS64 P1, [R23+URZ+0x19c60], R2 ;  /* 0x019c6002170095a7 */ /* 0x000e24000802007f */
[----:B0-----:R-:W-:Y:S05]  /*20ad0*/  @!P1 BRA `(.L_x_12953) ;  /* 0xfffffffc00f09947 */ /* 0x001fea000383ffff */
[----:B------:R-:W-:Y:S05]  /*20ae0*/  BRA `(.L_x_13075) ;  /* 0xffffffd000907947 */ /* 0x000fea000383ffff */
.L_x_12955:
[----:B------:R0:W0:Y:S02]  /*20af0*/  SYNCS.PHASECHK.TRANS64.TRYWAIT P1, [R5+URZ+0x19c80], R0 ;  /* 0x019c8000050075a7 */ /* 0x000024000802017f */
[----:B0-----:R-:W-:Y:S05]  /*20b00*/  @!P1 NANOSLEEP.SYNCS 0x989680 ;  /* 0x009896800000995d */ /* 0x001fea0003900000 */
[----:B------:R-:W0:Y:S02]  /*20b10*/  @!P1 SYNCS.PHASECHK.TRANS64 P1, [R5+URZ+0x19c80], R0 ;  /* 0x019c8000050095a7 */ /* 0x000e24000802007f */
[----:B0-----:R-:W-:Y:S05]  /*20b20*/  @!P1 BRA `(.L_x_12955) ;  /* 0xfffffffc00f09947 */ /* 0x001fea000383ffff */
[----:B------:R-:W-:Y:S05]  /*20b30*/  BRA `(.L_x_13076) ;  /* 0xffffffd0008c7947 */ /* 0x000fea000383ffff */
.L_x_13077:
        /* <DEDUP_REMOVED lines=12> */
.L_x_15860:


//--------------------- .text._ZN7cutlass13device_kernelIN5flash11enable_sm90INS1_16FlashAttnFwdSm90INS1_25CollectiveMainloopFwdSm90ILi2EN4cute5tupleIJNS5_1CILi1EEES8_S8_EEENS6_IJNS7_ILi192EEENS7_ILi160EEENS7_ILi64EEEEEELi64ENS_12float_e4m3_tEfNS_4arch4Sm90ELb0ELb0ELb1ELb0ELb1ELb0ELb0ELb1ELb1ELb1ELb0ELb0EEENS1_21CollectiveEpilogueFwdINS6_IJSA_SC_SB_EEES9_NS_10bfloat16_tESG_Li384ELb0ELb1ELb0ELb1EEENS1_29StaticPersistentTileSchedulerILb0EEEEEEEEEvNT_6ParamsE --------------------------
	.section	.text._ZN7cutlass13device_kernelIN5flash11enable_sm90INS1_16FlashAttnFwdSm90INS1_25CollectiveMainloopFwdSm90ILi2EN4cute5tupleIJNS5_1CILi1EEES8_S8_EEENS6_IJNS7_ILi192EEENS7_ILi160EEENS7_ILi64EEEEEELi64ENS_12float_e4m3_tEfNS_4arch4Sm90ELb0ELb0ELb1ELb0ELb1ELb0ELb0ELb1ELb1ELb1ELb0ELb0EEENS1_21CollectiveEpilogueFwdINS6_IJSA_SC_SB_EEES9_NS_10bfloat16_tESG_Li384ELb0ELb1ELb0ELb1EEENS1_29StaticPersistentTileSchedulerILb0EEEEEEEEEvNT_6ParamsE,"ax",@progbits
	.align	128
.text._ZN7cutlass13device_kernelIN5flash11enable_sm90INS1_16FlashAttnFwdSm90INS1_25CollectiveMainloopFwdSm90ILi2EN4cute5tupleIJNS5_1CILi1EEES8_S8_EEENS6_IJNS7_ILi192EEENS7_ILi160EEENS7_ILi64EEEEEELi64ENS_12float_e4m3_tEfNS_4arch4Sm90ELb0ELb0ELb1ELb0ELb1ELb0ELb0ELb1ELb1ELb1ELb0ELb0EEENS1_21CollectiveEpilogueFwdINS6_IJSA_SC_SB_EEES9_NS_10bfloat16_tESG_Li384ELb0ELb1ELb0ELb1EEENS1_29StaticPersistentTileSchedulerILb0EEEEEEEEEvNT_6ParamsE:
        .type           _ZN7cutlass13device_kernelIN5flash11enable_sm90INS1_16FlashAttnFwdSm90INS1_25CollectiveMainloopFwdSm90ILi2EN4cute5tupleIJNS5_1CILi1EEES8_S8_EEENS6_IJNS7_ILi192EEENS7_ILi160EEENS7_ILi64EEEEEELi64ENS_12float_e4m3_tEfNS_4arch4Sm90ELb0ELb0ELb1ELb0ELb1ELb0ELb0ELb1ELb1ELb1ELb0ELb0EEENS1_21CollectiveEpilogueFwdINS6_IJSA_SC_SB_EEES9_NS_10bfloat16_tESG_Li384ELb0ELb1ELb0ELb1EEENS1_29StaticPersistentTileSchedulerILb0EEEEEEEEEvNT_6ParamsE,@function
        .size           _ZN7cutlass13device_kernelIN5flash11enable_sm90INS1_16FlashAttnFwdSm90INS1_25CollectiveMainloopFwdSm90ILi2EN4cute5tupleIJNS5_1CILi1EEES8_S8_EEENS6_IJNS7_ILi192EEENS7_ILi160EEENS7_ILi64EEEEEELi64ENS_12float_e4m3_tEfNS_4arch4Sm90ELb0ELb0ELb1ELb0ELb1ELb0ELb0ELb1ELb1ELb1ELb0ELb0EEENS1_21CollectiveEpilogueFwdINS6_IJSA_SC_SB_EEES9_NS_10bfloat16_tESG_Li384ELb0ELb1ELb0ELb1EEENS1_29StaticPersistentTileSchedulerILb0EEEEEEEEEvNT_6ParamsE,(.L_x_15861 - _ZN7cutlass13device_kernelIN5flash11enable_sm90INS1_16FlashAttnFwdSm90INS1_25CollectiveMainloopFwdSm90ILi2EN4cute5tupleIJNS5_1CILi1EEES8_S8_EEENS6_IJNS7_ILi192EEENS7_ILi160EEENS7_ILi64EEEEEELi64ENS_12float_e4m3_tEfNS_4arch4Sm90ELb0ELb0ELb1ELb0ELb1ELb0ELb0ELb1ELb1ELb1ELb0ELb0EEENS1_21CollectiveEpilogueFwdINS6_IJSA_SC_SB_EEES9_NS_10bfloat16_tESG_Li384ELb0ELb1ELb0ELb1EEENS1_29StaticPersistentTileSchedulerILb0EEEEEEEEEvNT_6ParamsE)
        .other          _ZN7cutlass13device_kernelIN5flash11enable_sm90INS1_16FlashAttnFwdSm90INS1_25CollectiveMainloopFwdSm90ILi2EN4cute5tupleIJNS5_1CILi1EEES8_S8_EEENS6_IJNS7_ILi192EEENS7_ILi160EEENS7_ILi64EEEEEELi64ENS_12float_e4m3_tEfNS_4arch4Sm90ELb0ELb0ELb1ELb0ELb1ELb0ELb0ELb1ELb1ELb1ELb0ELb0EEENS1_21CollectiveEpilogueFwdINS6_IJSA_SC_SB_EEES9_NS_10bfloat16_tESG_Li384ELb0ELb1ELb0ELb1EEENS1_29StaticPersistentTileSchedulerILb0EEEEEEEEEvNT_6ParamsE,@"STO_CUDA_ENTRY STV_DEFAULT"
_ZN7cutlass13device_kernelIN5flash11enable_sm90INS1_16FlashAttnFwdSm90INS1_25CollectiveMainloopFwdSm90ILi2EN4cute5tupleIJNS5_1CILi1EEES8_S8_EEENS6_IJNS7_ILi192EEENS7_ILi160EEENS7_ILi64EEEEEELi64ENS_12float_e4m3_tEfNS_4arch4Sm90ELb0ELb0ELb1ELb0ELb1ELb0ELb0ELb1ELb1ELb1ELb0ELb0EEENS1_21CollectiveEpilogueFwdINS6_IJSA_SC_SB_EEES9_NS_10bfloat16_tESG_Li384ELb0ELb1ELb0ELb1EEENS1_29StaticPersistentTileSchedulerILb0EEEEEEEEEvNT_6ParamsE:
        /* <DEDUP_REMOVED lines=45> */
.L_x_13078:
        /* <DEDUP_REMOVED lines=22> */
.L_x_13079:
        /* <DEDUP_REMOVED lines=18> */
.L_x_13080:
        /* <DEDUP_REMOVED lines=22> */
.L_x_13081:
        /* <DEDUP_REMOVED lines=24> */
.L_x_13082:
        /* <DEDUP_REMOVED lines=8> */
.L_x_13084:
        /* <DEDUP_REMOVED lines=10> */
[----:B------:R-:W-:Y:S01]  /*0950*/  IMAD.MOV.U32 R10, RZ, RZ, -0x2 ;  /* 0xfffffffeff0a7424 */ /* 0x000fe200078e00ff */
        /* <DEDUP_REMOVED lines=12> */
[CC--:B------:R-:W-:Y:S01]  /*0a20*/  LEA.HI R6, R3.reuse, R16.reuse, RZ, 0x2 ;  /* 0x0000001003067211 */ /* 0x0c0fe200078f10ff */
[----:B------:R-:W-:Y:S01]  /*0a30*/  IMAD.SHL.U32 R4, R2, 0x20, RZ ;  /* 0x0000002002047824 */ /* 0x000fe200078e00ff */
[----:B------:R-:W-:-:S02]  /*0a40*/  LEA.HI R17, R3, R16, RZ, 0x3 ;  /* 0x0000001003117211 */ /* 0x000fc400078f18ff */
[----:B------:R-:W-:Y:S02]  /*0a50*/  SHF.R.S32.HI R5, RZ, 0x1f, R18 ;  /* 0x0000001fff057819 */ /* 0x000fe40000011412 */
[C---:B------:R-:W-:Y:S02]  /*0a60*/  LOP3.LUT R3, R0.reuse, 0x3fffff0, RZ, 0xc0, !PT ;  /* 0x03fffff000037812 */ /* 0x040fe400078ec0ff */
[----:B------:R-:W-:Y:S02]  /*0a70*/  LEA.HI R2, R5, R18, RZ, 0x2 ;  /* 0x0000001205027211 */ /* 0x000fe400078f10ff */
[----:B------:R-:W-:Y:S02]  /*0a80*/  LEA.HI R0, R0, R7, RZ, 0x1 ;  /* 0x0000000700007211 */ /* 0x000fe400078f08ff */
[----:B------:R-:W-:Y:S02]  /*0a90*/  LOP3.LUT R11, R6, 0xfffffffc, RZ, 0xc0, !PT ;  /* 0xfffffffc060b7812 */ /* 0x000fe400078ec0ff */
[----:B------:R-:W-:-:S02]  /*0aa0*/  SHF.R.S32.HI R6, RZ, 0x2, R2 ;  /* 0x00000002ff067819 */ /* 0x000fc40000011402 */
[----:B------:R-:W-:Y:S01]  /*0ab0*/  SHF.R.S32.HI R9, RZ, 0x1f, R2 ;  /* 0x0000001fff097819 */ /* 0x000fe20000011402 */
[----:B------:R-:W-:Y:S01]  /*0ac0*/  IMAD.IADD R8, R16, 0x1, -R11 ;  /* 0x0000000110087824 */ /* 0x000fe200078e0a0b */
[----:B------:R-:W-:Y:S02]  /*0ad0*/  LOP3.LUT R0, R0, 0x1ffffffe, RZ, 0xc0, !PT ;  /* 0x1ffffffe00007812 */ /* 0x000fe400078ec0ff */
[----:B------:R-:W-:Y:S02]  /*0ae0*/  SHF.R.S32.HI R19, RZ, 0x7, R19 ;  /* 0x00000007ff137819 */ /* 0x000fe40000011413 */
[----:B------:R-:W-:Y:S01]  /*0af0*/  LEA.HI R9, R9, R6, RZ, 0x3 ;  /* 0x0000000609097211 */ /* 0x000fe200078f18ff */
[----:B------:R-:W-:Y:S01]  /*0b00*/  IMAD.IADD R156, R7, 0x1, -R0 ;  /* 0x00000001079c7824 */ /* 0x000fe200078e0a00 */
[----:B------:R-:W-:Y:S01]  /*0b10*/  LOP3.LUT R4, R4, 0xfffffc00, RZ, 0xc0, !PT ;  /* 0xfffffc0004047812 */ /* 0x000fe200078ec0ff */
[----:B------:R-:W-:Y:S01]  /*0b20*/  IMAD.HI R0, R19, 0x55555556, RZ ;  /* 0x5555555613007827 */ /* 0x000fe200078e02ff */
[----:B------:R-:W-:-:S02]  /*0b30*/  IADD3 R3, R16, -R3, RZ ;  /* 0x8000000310037210 */ /* 0x000fc40007ffe0ff */
[----:B------:R-:W-:Y:S02]  /*0b40*/  LOP3.LUT R11, R9, 0xfffffff8, RZ, 0xc0, !PT ;  /* 0xfffffff8090b7812 */ /* 0x000fe400078ec0ff */
[----:B------:R-:W-:Y:S01]  /*0b50*/  LEA.HI R5, R5, R18, RZ, 0x5 ;  /* 0x0000001205057211 */ /* 0x000fe200078f28ff */
[----:B------:R-:W-:Y:S01]  /*0b60*/  IMAD R9, R3, 0x40, R4 ;  /* 0x0000004003097824 */ /* 0x000fe200078e0204 */
[----:B------:R-:W-:Y:S02]  /*0b70*/  IADD3 R6, R6, -R11, RZ ;  /* 0x8000000b06067210 */ /* 0x000fe40007ffe0ff */
[----:B------:R-:W-:Y:S01]  /*0b80*/  LEA.HI R4, R8, R8, RZ, 0x1 ;  /* 0x0000000808047211 */ /* 0x000fe200078f08ff */
[----:B------:R-:W-:Y:S01]  /*0b90*/  IMAD R156, R156, 0x8, R9 ;  /* 0x000000089c9c7824 */ /* 0x000fe200078e0209 */
[----:B------:R-:W-:Y:S02]  /*0ba0*/  LEA.HI R0, R0, R0, RZ, 0x1 ;  /* 0x0000000000007211 */ /* 0x000fe400078f08ff */
[----:B------:R-:W-:-:S02]  /*0bb0*/  SHF.R.S32.HI R5, RZ, 0x5, R5 ;  /* 0x00000005ff057819 */ /* 0x000fc40000011405 */
[----:B------:R-:W-:Y:S01]  /*0bc0*/  LOP3.LUT R3, R2, 0x7ffffffc, RZ, 0xc0, !PT ;  /* 0x7ffffffc02037812 */ /* 0x000fe200078ec0ff */
[----:B------:R-:W-:Y:S01]  /*0bd0*/  IMAD R0, R0, -0x3, R19 ;  /* 0xfffffffd00007824 */ /* 0x000fe200078e0213 */
[----:B------:R-:W-:Y:S01]  /*0be0*/  LOP3.LUT R7, R4, 0x1ffffffe, RZ, 0xc0, !PT ;  /* 0x1ffffffe04077812 */ /* 0x000fe200078ec0ff */
[----:B------:R-:W-:Y:S01]  /*0bf0*/  IMAD R5, R5, 0x10, R6 ;  /* 0x0000001005057824 */ /* 0x000fe200078e0206 */
[----:B------:R-:W-:Y:S01]  /*0c00*/  LOP3.LUT R13, R17, 0xfffffff8, RZ, 0xc0, !PT ;  /* 0xfffffff8110d7812 */ /* 0x000fe200078ec0ff */
[----:B------:R-:W-:Y:S01]  /*0c10*/  IMAD.IADD R3, R18, 0x1, -R3 ;  /* 0x0000000112037824 */ /* 0x000fe200078e0a03 */
[----:B------:R-:W-:Y:S01]  /*0c20*/  IADD3 R7, R8, -R7, RZ ;  /* 0x8000000708077210 */ /* 0x000fe20007ffe0ff */
[----:B------:R-:W-:Y:S01]  /*0c30*/  IMAD R22, R0, 0x40, R5 ;  /* 0x0000004000167824 */ /* 0x000fe200078e0205 */
[----:B------:R-:W-:Y:S01]  /*0c40*/  SHF.R.S32.HI R17, RZ, 0x3, R17 ;  /* 0x00000003ff117819 */ /* 0x000fe20000011411 */
[----:B------:R-:W-:Y:S02]  /*0c50*/  IMAD.IADD R16, R16, 0x1, -R13 ;  /* 0x0000000110107824 */ /* 0x000fe400078e0a0d */
[----:B------:R-:W-:-:S02]  /*0c60*/  IMAD R157, R3, R10, 0xa0 ;  /* 0x000000a0039d7424 */ /* 0x000fc400078e020a */
[----:B------:R-:W-:-:S07]  /*0c70*/  IMAD R23, R7, 0x8, R22 ;  /* 0x0000000807177824 */ /* 0x000fce00078e0216 */
.L_x_13109:
[----:B-1----:R-:W0:Y:S01]  /*0c80*/  S2R R40, SR_CgaCtaId ;  /* 0x0000000000287919 */ /* 0x002e220000008800 */
[----:B------:R-:W-:Y:S01]  /*0c90*/  ULDC.64 UR6, c[0x0][0x418] ;  /* 0x0001060000067ab9 */ /* 0x000fe20000000a00 */
[----:B------:R-:W-:Y:S01]  /*0ca0*/  MOV R5, 0x400 ;  /* 0x0000040000057802 */ /* 0x000fe20000000f00 */
[----:B------:R-:W-:Y:S01]  /*0cb0*/  ULDC UR4, c[0x0][0xc38] ;  /* 0x00030e0000047ab9 */ /* 0x000fe20000000800 */
[----:B------:R-:W1:Y:S01]  /*0cc0*/  SHFL.IDX PT, R0, R19, RZ, 0x1f ;  /* 0x00001fff13007589 */ /* 0x000e6200000e0000 */
[----:B------:R-:W-:Y:S02]  /*0cd0*/  UISETP.NE.U32.AND UP0, UPT, UR6, URZ, UPT ;  /* 0x0000003f0600728c */ /* 0x000fe4000bf05070 */
[----:B------:R-:W-:Y:S02]  /*0ce0*/  UISETP.NE.AND UP1, UPT, UR4, 0x1, UPT ;  /* 0x000000010400788c */ /* 0x000fe4000bf25270 */
[----:B------:R-:W-:Y:S01]  /*0cf0*/  UISETP.NE.AND.EX UP0, UPT, UR7, URZ, UPT, UP0 ;  /* 0x0000003f0700728c */ /* 0x000fe2000bf05300 */
[----:B------:R-:W-:Y:S01]  /*0d00*/  ULDC UR50, c[0x0][0x424] ;  /* 0x0001090000327ab9 */ /* 0x000fe20000000800 */
[----:B------:R-:W-:-:S02]  /*0d10*/  ULDC UR4, c[0x0][0xc44] ;  /* 0x0003110000047ab9 */ /* 0x000fc40000000800 */
[----:B------:R-:W-:Y:S01]  /*0d20*/  USEL UR50, UR50, 0x1, UP0 ;  /* 0x0000000132327887 */ /* 0x000fe20008000000 */
[----:B------:R-:W-:Y:S01]  /*0d30*/  ULDC UR6, c[0x0][0x2f0] ;  /* 0x0000bc0000067ab9 */ /* 0x000fe20000000800 */
[----:B------:R-:W-:Y:S02]  /*0d40*/  UISETP.NE.AND UP2, UPT, UR4, 0x1, UPT ;  /* 0x000000010400788c */ /* 0x000fe4000bf45270 */
[----:B------:R-:W-:Y:S01]  /*0d50*/  UIMAD UR50, UR50, UR6, URZ ;  /* 0x00000006323272a4 */ /* 0x000fe2000f8e023f */
[----:B------:R-:W-:Y:S01]  /*0d60*/  @UP1 ULDC UR4, c[0x0][0xc3c] ;  /* 0x00030f0000041ab9 */ /* 0x000fe20000000800 */
[----:B------:R-:W-:Y:S01]  /*0d70*/  @UP1 ULDC UR7, c[0x0][0xc40] ;  /* 0x0003100000071ab9 */ /* 0x000fe20000000800 */
[----:B------:R-:W-:Y:S02]  /*0d80*/  UIMAD.WIDE.U32 UR4, UR47, UR4, URZ ;  /* 0x000000042f0472a5 */ /* 0x000fe4000f8e003f */
[----:B------:R-:W-:Y:S01]  /*0d90*/  UIADD3 UR6, UR50, 0x9f, URZ ;  /* 0x0000009f32067890 */ /* 0x000fe2000fffe03f */
[----:B------:R-:W-:Y:S01]  /*0da0*/  UMOV UR48, UR47 ;  /* 0x0000002f00307c82 */ /* 0x000fe20008000000 */
[----:B------:R-:W-:Y:S01]  /*0db0*/  @UP1 USHF.R.U32.HI UR48, URZ, UR7, UR5 ;  /* 0x000000073f301299 */ /* 0x000fe20008011605 */
[----:B-1----:R-:W-:Y:S01]  /*0dc0*/  IMAD.HI R2, R0, 0x55555556, RZ ;  /* 0x5555555600027827 */ /* 0x002fe200078e02ff */
[----:B------:R-:W-:Y:S01]  /*0dd0*/  UIMAD.WIDE UR6, UR6, 0x66666667, URZ ;  /* 0x66666667060678a5 */ /* 0x000fe2000f8e023f */
[----:B------:R-:W-:Y:S01]  /*0de0*/  @UP2 ULDC.64 UR8, c[0x0][0xc48] ;  /* 0x0003120000082ab9 */ /* 0x000fe20000000a00 */
[----:B0-----:R-:W-:Y:S01]  /*0df0*/  LEA R25, R40, R5, 0x18 ;  /* 0x0000000528197211 */ /* 0x001fe200078ec0ff */
[----:B------:R-:W-:Y:S01]  /*0e00*/  UIMAD.WIDE.U32 UR4, UR48, UR8, URZ ;  /* 0x00000008300472a5 */ /* 0x000fe2000f8e003f */
[----:B------:R-:W-:Y:S01]  /*0e10*/  LEA.HI R3, R2, R2, RZ, 0x1 ;  /* 0x0000000202037211 */ /* 0x000fe200078f08ff */
[----:B------:R-:W-:Y:S01]  /*0e20*/  USHF.R.U32.HI UR51, URZ, 0x1f, UR7 ;  /* 0x0000001f3f337899 */ /* 0x000fe20008011607 */
[----:B------:R-:W-:Y:S01]  /*0e30*/  UMOV UR49, UR48 ;  /* 0x0000003000317c82 */ /* 0x000fe20008000000 */
[----:B------:R-:W-:-:S02]  /*0e40*/  @UP2 USHF.R.U32.HI UR49, URZ, UR9, UR5 ;  /* 0x000000093f312299 */ /* 0x000fc40008011605 */
[----:B------:R-:W-:Y:S01]  /*0e50*/  IMAD R3, R3, -0x3, R0 ;  /* 0xfffffffd03037824 */ /* 0x000fe200078e0200 */
[----:B------:R-:W-:Y:S01]  /*0e60*/  ULEA.HI.SX32 UR51, UR7, UR51, 0x1a ;  /* 0x0000003307337291 */ /* 0x000fe2000f8fd23f */
[----:B------:R-:W-:Y:S01]  /*0e70*/  VIADD R0, R25, 0xb000 ;  /* 0x0000b00019007836 */ /* 0x000fe20000000000 */
[----:B------:R-:W-:-:S03]  /*0e80*/  UMOV UR37, 0x80000020 ;  /* 0x8000002000257882 */ /* 0x000fc60000000000 */
[----:B------:R-:W-:Y:S01]  /*0e90*/  IMAD R3, R3, 0x1000, R0 ;  /* 0x0000100003037824 */ /* 0x000fe200078e0200 */
[----:B------:R-:W-:-:S04]  /*0ea0*/  LOP3.LUT P0, RZ, R0, 0x9f, RZ, 0xc0, !PT ;  /* 0x0000009f00ff7812 */ /* 0x000fc8000780c0ff */
[----:B------:R-:W-:-:S04]  /*0eb0*/  SHF.R.U32.HI R3, RZ, 0x4, R3 ;  /* 0x00000004ff037819 */ /* 0x000fc80000011603 */
[----:B------:R-:W-:-:S04]  /*0ec0*/  LOP3.LUT R3, R3, 0x3fff, RZ, 0xc0, !PT ;  /* 0x00003fff03037812 */ /* 0x000fc800078ec0ff */
[----:B------:R-:W-:-:S04]  /*0ed0*/  LOP3.LUT R41, R3, 0x10000, RZ, 0xfc, !PT ;  /* 0x0001000003297812 */ /* 0x000fc800078efcff */
[----:B------:R-:W-:Y:S01]  /*0ee0*/  R2UR UR36, R41 ;  /* 0x00000000292472ca */ /* 0x000fe200000e0000 */
[----:B------:R-:W-:-:S14]  /*0ef0*/  @!P0 BRA `(.L_x_13085) ;  /* 0x0000000000408947 */ /* 0x000fdc0003800000 */
        /* <DEDUP_REMOVED lines=16> */
.L_x_13085:
[----:B------:R-:W-:Y:S01]  /*1000*/  ULDC.64 UR6, c[0x0][0x990] ;  /* 0x0002640000067ab9 */ /* 0x000fe20000000a00 */
[----:B------:R-:W-:Y:S01]  /*1010*/  ULDC.64 UR4, c[0x0][0x998] ;  /* 0x0002660000047ab9 */ /* 0x000fe20000000a00 */
[----:B------:R-:W-:Y:S01]  /*1020*/  UISETP.NE.U32.AND UP0, UPT, UR6, URZ, UPT ;  /* 0x0000003f0600728c */ /* 0x000fe2000bf05070 */
[----:B------:R-:W-:Y:S01]  /*1030*/  IMAD.MOV.U32 R7, RZ, RZ, 0x3f800000 ;  /* 0x3f800000ff077424 */ /* 0x000fe200078e00ff */
[----:B------:R-:W-:Y:S01]  /*1040*/  UISETP.NE.U32.AND UP1, UPT, UR4, URZ, UPT ;  /* 0x0000003f0400728c */ /* 0x000fe2000bf25070 */
[----:B------:R-:W-:Y:S01]  /*1050*/  MOV R0, 0x3f800000 ;  /* 0x3f80000000007802 */ /* 0x000fe20000000f00 */
        /* <DEDUP_REMOVED lines=50> */
[----:B------:R-:W0:Y:S01]  /*1380*/  SYNCS.PHASECHK.TRANS64.TRYWAIT P1, [R25+URZ+0x13200], R6 ;  /* 0x01320006190075a7 */ /* 0x000e22000802017f */
[----:B--2---:R-:W-:-:S04]  /*1390*/  FMUL.FTZ R0, R7, R0 ;  /* 0x0000000007007220 */ /* 0x004fc80000410000 */
[----:B------:R-:W-:Y:S01]  /*13a0*/  FMUL.FTZ R0, R0, UR4 ;  /* 0x0000000400007c20 */ /* 0x000fe20008410000 */
[----:B0-----:R-:W-:Y:S06]  /*13b0*/  @!P1 BRA `(.L_x_13086) ;  /* 0x000000c0007c9947 */ /* 0x001fec0003800000 */
.L_x_13177:
[----:B------:R-:W-:Y:S05]  /*13c0*/  @!P0 BRA `(.L_x_13087) ;  /* 0x0000000000048947 */ /* 0x000fea0003800000 */
[----:B------:R-:W-:Y:S01]  /*13d0*/  BPT.TRAP 0x1 ;  /* 0x000000040000795c */ /* 0x000fe20000300000 */
.L_x_13087:
[----:B------:R-:W-:Y:S02]  /*13e0*/  IMAD.U32 R4, RZ, RZ, UR43 ;  /* 0x0000002bff047e24 */ /* 0x000fe4000f8e00ff */
[----:B------:R-:W-:-:S03]  /*13f0*/  IMAD.U32 R2, RZ, RZ, UR44 ;  /* 0x0000002cff027e24 */ /* 0x000fc6000f8e00ff */
[----:B------:R-:W-:Y:S01]  /*1400*/  SHF.L.U32 R4, R4, 0x1f, RZ ;  /* 0x0000001f04047819 */ /* 0x000fe200000006ff */
[----:B------:R-:W-:-:S04]  /*1410*/  IMAD R3, R2, 0x8, R25 ;  /* 0x0000000802037824 */ /* 0x000fc800078e0219 */
[----:B------:R1:W2:Y:S01]  /*1420*/  SYNCS.PHASECHK.TRANS64.TRYWAIT P1, [R3+URZ+0x13230], R4 ;  /* 0x01323004030075a7 */ /* 0x0002a2000802017f */
[----:B------:R-:W-:Y:S05]  /*1430*/  @!P0 BRA `(.L_x_13088) ;  /* 0x0000000000048947 */ /* 0x000fea0003800000 */
[----:B------:R-:W-:Y:S01]  /*1440*/  BPT.TRAP 0x1 ;  /* 0x000000040000795c */ /* 0x000fe20000300000 */
.L_x_13088:
[----:B------:R-:W-:Y:S01]  /*1450*/  IADD3 R2, R25, 0xe000, RZ ;  /* 0x0000e00019027810 */ /* 0x000fe20007ffe0ff */
[----:B------:R-:W-:-:S03]  /*1460*/  IMAD.MOV.U32 R55, RZ, RZ, RZ ;  /* 0x000000ffff377224 */ /* 0x000fc600078e00ff */
[----:B------:R-:W-:-:S04]  /*1470*/  SHF.R.U32.HI R2, RZ, 0x4, R2 ;  /* 0x00000004ff027819 */ /* 0x000fc80000011602 */
[----:B------:R-:W-:Y:S01]  /*1480*/  LOP3.LUT R2, R2, 0x3fff, RZ, 0xc0, !PT ;  /* 0x00003fff02027812 */ /* 0x000fe200078ec0ff */
[----:B--2---:R-:W-:Y:S06]  /*1490*/  @P1 BRA `(.L_x_13089) ;  /* 0x0000000000081947 */ /* 0x004fec0003800000 */
[----:B------:R-:W2:Y:S02]  /*14a0*/  SYNCS.PHASECHK.TRANS64.TRYWAIT P1, [R3+URZ+0x13230], R4 ;  /* 0x01323004030075a7 */ /* 0x000ea4000802017f */
[----:B--2---:R-:W-:Y:S05]  /*14b0*/  @!P1 BRA `(.L_x_13090) ;  /* 0x000000c000509947 */ /* 0x004fea0003800000 */
.L_x_13089:
[----:B------:R-:W-:Y:S05]  /*14c0*/  WARPSYNC.ALL ;  /* 0x0000000000007948 */ /* 0x000fea0003800000 */
[----:B------:R-:W-:-:S04]  /*14d0*/  LOP3.LUT R2, R2, 0x10000, RZ, 0xfc, !PT ;  /* 0x0001000002027812 */ /* 0x000fc800078efcff */
[----:B------:R-:W-:Y:S01]  /*14e0*/  R2UR UR12, R2 ;  /* 0x00000000020c72ca */ /* 0x000fe200000e0000 */
[----:B------:R-:W-:Y:S01]  /*14f0*/  WARPGROUP.ARRIVE ;  /* 0x00000000000079c5 */ /* 0x000fe20000000000 */
[----:B------:R-:W-:Y:S01]  /*1500*/  UMOV UR39, 0x80000020 ;  /* 0x8000002000277882 */ /* 0x000fe20000000000 */
[----:B------:R-:W-:Y:S01]  /*1510*/  UMOV UR4, UR36 ;  /* 0x0000002400047c82 */ /* 0x000fe20008000000 */
[----:B------:R-:W-:Y:S01]  /*1520*/  UMOV UR5, UR37 ;  /* 0x0000002500057c82 */ /* 0x000fe20008000000 */
[----:B------:R-:W-:Y:S01]  /*1530*/  UMOV UR7, 0x80000020 ;  /* 0x8000002000077882 */ /* 0x000fe20000000000 */
[----:B-12---:R-:W-:Y:S01]  /*1540*/  VIADD R4, R41, 0x2 ;  /* 0x0000000229047836 */ /* 0x006fe20000000000 */
[----:B------:R-:W-:-:S06]  /*1550*/  UMOV UR11, 0x80000020 ;  /* 0x80000020000b7882 */ /* 0x000fcc0000000000 */
        /* <DEDUP_REMOVED lines=9> */
[----:B------:R-:W-:Y:S01]  /*15f0*/  UIADD3 UR10, UR12, 0x200, URZ ;  /* 0x000002000c0a7890 */ /* 0x000fe2000fffe03f */
[----:B------:R-:W-:Y:S01]  /*1600*/  R2UR UR8, R4 ;  /* 0x00000000040872ca */ /* 0x000fe200000e0000 */
[----:B------:R-:W-:-:S02]  /*1610*/  WARPGROUP.DEPBAR.LE gsb0, 0x0 ;  /* 0x00008000000079c5 */ /* 0x000fc40000010000 */
        /* <DEDUP_REMOVED lines=16> */
[----:B------:R-:W-:Y:S02]  /*1720*/  UIADD3 UR10, UR12, 0x2, URZ ;  /* 0x000000020c0a7890 */ /* 0x000fe4000fffe03f */
[----:B------:R-:W-:Y:S01]  /*1730*/  UIADD3 UR12, UR12, 0x202, URZ ;  /* 0x000002020c0c7890 */ /* 0x000fe2000fffe03f */
[----:B------:R-:W-:Y:S02]  /*1740*/  WARPGROUP.DEPBAR.LE gsb0, 0x0 ;  /* 0x00008000000079c5 */ /* 0x000fe40000010000 */
[----:B0-----:R-:W-:-:S06]  /*1750*/  WARPGROUP.ARRIVE ;  /* 0x00000000000079c5 */ /* 0x001fcc0000000000 */
[----:B------:R-:W-:Y:S03]  /*1760*/  QGMMA.64x32x32.F32.E4M3.E4M3 R24, gdesc[UR36], RZ, !UPT, gsb0 ;  /* 0x00600000241879f3 */ /* 0x000fe6000c0008ff */
        /* <DEDUP_REMOVED lines=26> */
.L_x_13091:
        /* <DEDUP_REMOVED lines=8> */
[----:B------:R-:W-:Y:S02]  /*1990*/  VIADD R32, R157, UR50 ;  /* 0x000000329d207c36 */ /* 0x000fe40008000000 */
[----:B------:R-:W-:Y:S01]  /*19a0*/  FMUL.FTZ R12, R0, R112 ;  /* 0x00000070000c7220 */ /* 0x000fe20000410000 */
[----:B------:R-:W-:-:S02]  /*19b0*/  IMAD.U32 R93, RZ, RZ, UR51 ;  /* 0x00000033ff5d7e24 */ /* 0x000fc4000f8e00ff */
[C---:B------:R-:W-:Y:S01]  /*19c0*/  FMUL.FTZ R6, R0.reuse, R106 ;  /* 0x0000006a00067220 */ /* 0x040fe20000410000 */
[C---:B------:R-:W-:Y:S01]  /*19d0*/  FMUL.FTZ R13, R0.reuse, R113 ;  /* 0x00000071000d7220 */ /* 0x040fe20000410000 */
[C---:B------:R-:W-:Y:S01]  /*19e0*/  FMUL.FTZ R7, R0.reuse, R107 ;  /* 0x0000006b00077220 */ /* 0x040fe20000410000 */
[----:B------:R-:W1:Y:S01]  /*19f0*/  MUFU.TANH R5, R5 ;  /* 0x0000000500057308 */ /* 0x000e620000002400 */
[----:B------:R-:W-:Y:S02]  /*1a00*/  IMAD R32, R93, -0xa0, R32 ;  /* 0xffffff605d207824 */ /* 0x000fe400078e0220 */
[C---:B------:R-:W-:Y:S01]  /*1a10*/  FMUL.FTZ R20, R0.reuse, R116 ;  /* 0x0000007400147220 */ /* 0x040fe20000410000 */
[C---:B------:R-:W-:Y:S01]  /*1a20*/  FMUL.FTZ R10, R0.reuse, R110 ;  /* 0x0000006e000a7220 */ /* 0x040fe20000410000 */
[C---:B------:R-:W-:Y:S01]  /*1a30*/  FMUL.FTZ R21, R0.reuse, R117 ;  /* 0x0000007500157220 */ /* 0x040fe20000410000 */
[----:B------:R-:W-:Y:S01]  /*1a40*/  FMUL.FTZ R11, R0, R111 ;  /* 0x0000006f000b7220 */ /* 0x000fe20000410000 */
[----:B------:R-:W-:Y:S01]  /*1a50*/  ISETP.GT.AND P4, PT, R32, RZ, PT ;  /* 0x000000ff2000720c */ /* 0x000fe20003f84270 */
[----:B------:R-:W-:Y:S01]  /*1a60*/  FMUL.FTZ R43, R0, R88 ;  /* 0x00000058002b7220 */ /* 0x000fe20000410000 */
[----:B------:R-:W2:Y:S01]  /*1a70*/  MUFU.TANH R8, R8 ;  /* 0x0000000800087308 */ /* 0x000ea20000002400 */
[----:B------:R-:W-:Y:S01]  /*1a80*/  ISETP.GT.AND P3, PT, R32, 0x1, PT ;  /* 0x000000012000780c */ /* 0x000fe20003f64270 */
[----:B------:R-:W-:Y:S01]  /*1a90*/  FMUL.FTZ R49, R0, R94 ;  /* 0x0000005e00317220 */ /* 0x000fe20000410000 */
[----:B------:R-:W-:Y:S01]  /*1aa0*/  ISETP.GT.AND P2, PT, R32, 0x8, PT ;  /* 0x000000082000780c */ /* 0x000fe20003f44270 */
[----:B------:R-:W-:Y:S01]  /*1ab0*/  FMUL.FTZ R14, R0, R114 ;  /* 0x00000072000e7220 */ /* 0x000fe20000410000 */
[----:B0-----:R-:W-:Y:S01]  /*1ac0*/  FSEL R4, R4, -INF , P4 ;  /* 0xff80000004047808 */ /* 0x001fe20002000000 */
[----:B------:R-:W-:Y:S01]  /*1ad0*/  FMUL.FTZ R44, R0, R89 ;  /* 0x00000059002c7220 */ /* 0x000fe20000410000 */
[----:B------:R-:W-:Y:S01]  /*1ae0*/  ISETP.GT.AND P1, PT, R32, 0x9, PT ;  /* 0x000000092000780c */ /* 0x000fe20003f24270 */
[----:B------:R-:W0:Y:S01]  /*1af0*/  MUFU.TANH R9, R9 ;  /* 0x0000000900097308 */ /* 0x000e220000002400 */
[----:B-1----:R-:W-:Y:S01]  /*1b00*/  FSEL R5, R5, -INF , P3 ;  /* 0xff80000005057808 */ /* 0x002fe20001800000 */
[----:B------:R-:W-:Y:S01]  /*1b10*/  FMUL.FTZ R15, R0, R115 ;  /* 0x00000073000f7220 */ /* 0x000fe20000410000 */
[----:B------:R-:W-:Y:S01]  /*1b20*/  ISETP.GT.AND P6, PT, R32, 0x10, PT ;  /* 0x000000102000780c */ /* 0x000fe20003fc4270 */
[----:B------:R-:W-:Y:S01]  /*1b30*/  FMUL.FTZ R41, R0, R118 ;  /* 0x0000007600297220 */ /* 0x000fe20000410000 */
[----:B------:R-:W-:Y:S01]  /*1b40*/  FMNMX.FTZ R93, R4, R5, !PT ;  /* 0x00000005045d7209 */ /* 0x000fe20007810000 */
[----:B------:R-:W-:Y:S01]  /*1b50*/  FMUL.FTZ R42, R0, R119 ;  /* 0x00000077002a7220 */ /* 0x000fe20000410000 */
[----:B------:R-:W-:Y:S01]  /*1b60*/  ISETP.GT.AND P5, PT, R32, 0x11, PT ;  /* 0x000000112000780c */ /* 0x000fe20003fa4270 */
[----:B------:R-:W1:Y:S01]  /*1b70*/  MUFU.TANH R12, R12 ;  /* 0x0000000c000c7308 */ /* 0x000e620000002400 */
[----:B--2---:R-:W-:Y:S01]  /*1b80*/  FSEL R8, R8, -INF , P2 ;  /* 0xff80000008087808 */ /* 0x004fe20001000000 */
[C---:B------:R-:W-:Y:S01]  /*1b90*/  FMUL.FTZ R51, R0.reuse, R96 ;  /* 0x0000006000337220 */ /* 0x040fe20000410000 */
[C---:B------:R-:W-:Y:S01]  /*1ba0*/  FMUL.FTZ R45, R0.reuse, R90 ;  /* 0x0000005a002d7220 */ /* 0x040fe20000410000 */
[----:B------:R-:W-:Y:S01]  /*1bb0*/  FMUL.FTZ R52, R0, R97 ;  /* 0x0000006100347220 */ /* 0x000fe20000410000 */
[----:B------:R-:W-:Y:S01]  /*1bc0*/  FMNMX.FTZ R94, R8, R93, !PT ;  /* 0x0000005d085e7209 */ /* 0x000fe20007810000 */
[C---:B------:R-:W-:Y:S01]  /*1bd0*/  FMUL.FTZ R46, R0.reuse, R91 ;  /* 0x0000005b002e7220 */ /* 0x040fe20000410000 */
[C---:B------:R-:W-:Y:S01]  /*1be0*/  FMUL.FTZ R89, R0.reuse, R100 ;  /* 0x0000006400597220 */ /* 0x040fe20000410000 */
[----:B------:R-:W2:Y:S01]  /*1bf0*/  MUFU.TANH R6, R6 ;  /* 0x0000000600067308 */ /* 0x000ea20000002400 */
[----:B0-----:R-:W-:Y:S01]  /*1c00*/  FSEL R9, R9, -INF , P1 ;  /* 0xff80000009097808 */ /* 0x001fe20000800000 */
[C---:B------:R-:W-:Y:S01]  /*1c10*/  FMUL.FTZ R88, R0.reuse, R101 ;  /* 0x0000006500587220 */ /* 0x040fe20000410000 */
[C---:B------:R-:W-:Y:S01]  /*1c20*/  FMUL.FTZ R50, R0.reuse, R95 ;  /* 0x0000005f00327220 */ /* 0x040fe20000410000 */
[C---:B------:R-:W-:Y:S01]  /*1c30*/  FMUL.FTZ R72, R0.reuse, R72 ;  /* 0x0000004800487220 */ /* 0x040fe20000410000 */
[----:B------:R-:W-:Y:S01]  /*1c40*/  FMNMX.FTZ R93, R9, R94, !PT ;  /* 0x0000005e095d7209 */ /* 0x000fe20007810000 */
[C---:B------:R-:W-:Y:S01]  /*1c50*/  FMUL.FTZ R53, R0.reuse, R98 ;  /* 0x0000006200357220 */ /* 0x040fe20000410000 */
[----:B------:R-:W-:Y:S01]  /*1c60*/  FMUL.FTZ R73, R0, R73 ;  /* 0x0000004900497220 */ /* 0x000fe20000410000 */
[----:B------:R-:W0:Y:S01]  /*1c70*/  MUFU.TANH R13, R13 ;  /* 0x0000000d000d7308 */ /* 0x000e220000002400 */
[----:B-1----:R-:W-:Y:S01]  /*1c80*/  FSEL R12, R12, -INF , P6 ;  /* 0xff8000000c0c7808 */ /* 0x002fe20003000000 */
[C---:B------:R-:W-:Y:S01]  /*1c90*/  FMUL.FTZ R54, R0.reuse, R99 ;  /* 0x0000006300367220 */ /* 0x040fe20000410000 */
[C---:B------:R-:W-:Y:S01]  /*1ca0*/  FMUL.FTZ R76, R0.reuse, R76 ;  /* 0x0000004c004c7220 */ /* 0x040fe20000410000 */
[----:B------:R-:W-:Y:S01]  /*1cb0*/  FMUL.FTZ R90, R0, R102 ;  /* 0x00000066005a7220 */ /* 0x000fe20000410000 */
[----:B------:R-:W-:Y:S01]  /*1cc0*/  FMNMX.FTZ R94, R12, R93, !PT ;  /* 0x0000005d0c5e7209 */ /* 0x000fe20007810000 */
[C---:B------:R-:W-:Y:S01]  /*1cd0*/  FMUL.FTZ R77, R0.reuse, R77 ;  /* 0x0000004d004d7220 */ /* 0x040fe20000410000 */
[----:B------:R-:W-:Y:S01]  /*1ce0*/  FMUL.FTZ R91, R0, R103 ;  /* 0x00000067005b7220 */ /* 0x000fe20000410000 */
        /* <DEDUP_REMOVED lines=15> */
[C---:B------:R-:W-:Y:S01]  /*1de0*/  FMUL.FTZ R82, R0.reuse, R82 ;  /* 0x0000005200527220 */ /* 0x040fe20000410000 */
[----:B------:R-:W0:Y:S01]  /*1df0*/  MUFU.TANH R10, R10 ;  /* 0x0000000a000a7308 */ /* 0x000e220000002400 */
[----:B-1----:R-:W-:Y:S01]  /*1e00*/  FSEL R7, R7, -INF , P3 ;  /* 0xff80000007077808 */ /* 0x002fe20001800000 */
[----:B------:R-:W-:Y:S01]  /*1e10*/  FMUL.FTZ R57, R0, R57 ;  /* 0x0000003900397220 */ /* 0x000fe20000410000 */
[----:B------:R-:W-:Y:S01]  /*1e20*/  ISETP.GT.AND P3, PT, R32, 0x19, PT ;  /* 0x000000192000780c */ /* 0x000fe20003f64270 */
[C---:B------:R-:W-:Y:S01]  /*1e30*/  FMUL.FTZ R83, R0.reuse, R83 ;  /* 0x0000005300537220 */ /* 0x040fe20000410000 */
[C---:B------:R-:W-:Y:S01]  /*1e40*/  FMUL.FTZ R60, R0.reuse, R60 ;  /* 0x0000003c003c7220 */ /* 0x040fe20000410000 */
[C---:B------:R-:W-:Y:S01]  /*1e50*/  FMUL.FTZ R86, R0.reuse, R86 ;  /* 0x0000005600567220 */ /* 0x040fe20000410000 */
        /* <DEDUP_REMOVED lines=43> */
[----:B------:R-:W-:Y:S01]  /*2110*/  FMUL.FTZ R107, R0, R38 ;  /* 0x00000026006b7220 */ /* 0x000fe20000410000 */
[----:B------:R-:W-:Y:S01]  /*2120*/  ISETP.GT.AND P6, PT, R32, 0x28, PT ;  /* 0x000000282000780c */ /* 0x000fe20003fc4270 */
[----:B------:R-:W-:Y:S01]  /*2130*/  ULDC UR6, c[0x0][0x988] ;  /* 0x0002620000067ab9 */ /* 0x000fe20000000800 */
[----:B------:R-:W-:Y:S01]  /*2140*/  P2R R120, PR, RZ, 0x1 ;  /* 0x00000001ff787803 */ /* 0x000fe20000000000 */
[----:B------:R-:W-:Y:S01]  /*2150*/  FMUL.FTZ R104, R0, R35 ;  /* 0x0000002300687220 */ /* 0x000fe20000410000 */
[----:B------:R-:W-:Y:S01]  /*2160*/  MOV R99, UR6 ;  /* 0x0000000600637c02 */ /* 0x000fe20008000f00 */
[----:B------:R-:W1:Y:S01]  /*2170*/  MUFU.TANH R47, R47 ;  /* 0x0000002f002f7308 */ /* 0x000e620000002400 */
[----:B--2---:R-:W-:Y:S01]  /*2180*/  FSEL R44, R44, -INF , P1 ;  /* 0xff8000002c2c7808 */ /* 0x004fe20000800000 */
[----:B------:R-:W-:Y:S01]  /*2190*/  FMUL.FTZ R106, R0, R39 ;  /* 0x00000027006a7220 */ /* 0x000fe20000410000 */
[----:B------:R-:W-:Y:S01]  /*21a0*/  VIADD R3, R3, 0x13240 ;  /* 0x0001324003037836 */ /* 0x000fe20000000000 */
[----:B------:R-:W-:Y:S01]  /*21b0*/  UISETP.GE.AND UP0, UPT, UR50, 0xa1, UPT ;  /* 0x000000a13200788c */ /* 0x000fe2000bf06270 */
[----:B------:R-:W-:-:S03]  /*21c0*/  FMNMX.FTZ R94, R44, R93, !PT ;  /* 0x0000005d2c5e7209 */ /* 0x000fc60007810000 */
[----:B------:R-:W2:Y:S01]  /*21d0*/  MUFU.TANH R41, R41 ;  /* 0x0000002900297308 */ /* 0x000ea20000002400 */
[----:B0-----:R-:W-:Y:S02]  /*21e0*/  FSEL R15, R15, -INF , P5 ;  /* 0xff8000000f0f7808 */ /* 0x001fe40002800000 */
[----:B------:R-:W-:Y:S02]  /*21f0*/  ISETP.GT.AND P5, PT, R32, 0x29, PT ;  /* 0x000000292000780c */ /* 0x000fe40003fa4270 */
[----:B------:R-:W-:-:S03]  /*2200*/  PRMT R40, R40, 0x654, R3 ;  /* 0x0000065428287816 */ /* 0x000fc60000000003 */
[----:B------:R-:W0:Y:S01]  /*2210*/  MUFU.TANH R48, R48 ;  /* 0x0000003000307308 */ /* 0x000e220000002400 */
[----:B-1----:R-:W-:Y:S01]  /*2220*/  FSEL R47, R47, -INF , P6 ;  /* 0xff8000002f2f7808 */ /* 0x002fe20003000000 */
[----:B------:R1:W-:Y:S03]  /*2230*/  SYNCS.ARRIVE.TRANS64.RED.A1T0 RZ, [R40+URZ], RZ ;  /* 0x000000ff28ff79a7 */ /* 0x0003e6000810043f */
[----:B------:R-:W-:-:S03]  /*2240*/  FMNMX.FTZ R93, R47, R94, !PT ;  /* 0x0000005e2f5d7209 */ /* 0x000fc60007810000 */
[----:B------:R-:W3:Y:S01]  /*2250*/  MUFU.TANH R42, R42 ;  /* 0x0000002a002a7308 */ /* 0x000ee20000002400 */
[----:B--2---:R-:W-:Y:S02]  /*2260*/  FSEL R41, R41, -INF , P4 ;  /* 0xff80000029297808 */ /* 0x004fe40002000000 */
[----:B------:R-:W-:-:S05]  /*2270*/  ISETP.GT.AND P4, PT, R32, 0x30, PT ;  /* 0x000000302000780c */ /* 0x000fca0003f84270 */
[----:B------:R-:W2:Y:S01]  /*2280*/  MUFU.TANH R51, R51 ;  /* 0x0000003300337308 */ /* 0x000ea20000002400 */
[----:B0-----:R-:W-:-:S04]  /*2290*/  FSEL R48, R48, -INF , P5 ;  /* 0xff80000030307808 */ /* 0x001fc80002800000 */
[----:B------:R-:W-:-:S03]  /*22a0*/  FMNMX.FTZ R94, R48, R93, !PT ;  /* 0x0000005d305e7209 */ /* 0x000fc60007810000 */
[----:B------:R-:W0:Y:S01]  /*22b0*/  MUFU.TANH R45, R45 ;  /* 0x0000002d002d7308 */ /* 0x000e220000002400 */
[----:B---3--:R-:W-:Y:S02]  /*22c0*/  FSEL R42, R42, -INF , P3 ;  /* 0xff8000002a2a7808 */ /* 0x008fe40001800000 */
[----:B------:R-:W-:-:S05]  /*22d0*/  ISETP.GT.AND P3, PT, R32, 0x31, PT ;  /* 0x000000312000780c */ /* 0x000fca0003f64270 */
[----:B------:R-:W3:Y:S01]  /*22e0*/  MUFU.TANH R52, R52 ;  /* 0x0000003400347308 */ /* 0x000ee20000002400 */
[----:B--2---:R-:W-:-:S04]  /*22f0*/  FSEL R51, R51, -INF , P4 ;  /* 0xff80000033337808 */ /* 0x004fc80002000000 */
[----:B------:R-:W-:-:S03]  /*2300*/  FMNMX.FTZ R93, R51, R94, !PT ;  /* 0x0000005e335d7209 */ /* 0x000fc60007810000 */
[----:B------:R-:W2:Y:S01]  /*2310*/  MUFU.TANH R46, R46 ;  /* 0x0000002e002e7308 */ /* 0x000ea20000002400 */
[----:B0-----:R-:W-:Y:S02]  /*2320*/  FSEL R45, R45, -INF , P2 ;  /* 0xff8000002d2d7808 */ /* 0x001fe40001000000 */
[----:B------:R-:W-:-:S05]  /*2330*/  ISETP.GT.AND P2, PT, R32, 0x38, PT ;  /* 0x000000382000780c */ /* 0x000fca0003f44270 */
[----:B------:R-:W0:Y:S01]  /*2340*/  MUFU.TANH R89, R89 ;  /* 0x0000005900597308 */ /* 0x000e220000002400 */
[----:B---3--:R-:W-:-:S04]  /*2350*/  FSEL R52, R52, -INF , P3 ;  /* 0xff80000034347808 */ /* 0x008fc80001800000 */
        /* <DEDUP_REMOVED lines=152> */
[----:B---3--:R-:W-:-:S04]  /*2ce0*/  FSEL R102, R37, -INF , P1 ;  /* 0xff80000025667808 */ /* 0x008fc80000800000 */
[----:B------:R-:W-:-:S03]  /*2cf0*/  FMNMX.FTZ R25, R102, R25, !PT ;  /* 0x0000001966197209 */ /* 0x000fc60007810000 */
[----:B------:R-:W3:Y:S01]  /*2d00*/  MUFU.TANH R105, R105 ;  /* 0x0000006900697308 */ /* 0x000ee20000002400 */
[----:B--2---:R-:W-:Y:S01]  /*2d10*/  FSEL R103, R103, -INF , P6 ;  /* 0xff80000067677808 */ /* 0x004fe20003000000 */
[----:B------:R-:W2:Y:S06]  /*2d20*/  SHFL.BFLY PT, R24, R25, 0x2, 0x1f ;  /* 0x0c401f0019187f89 */ /* 0x000eac00000e0000 */
[----:B------:R-:W4:Y:S01]  /*2d30*/  MUFU.TANH R104, R104 ;  /* 0x0000006800687308 */ /* 0x000f220000002400 */
[----:B0-----:R-:W-:-:S07]  /*2d40*/  FSEL R101, R101, -INF , P5 ;  /* 0xff80000065657808 */ /* 0x001fce0002800000 */
[----:B------:R-:W0:Y:S01]  /*2d50*/  MUFU.TANH R107, R107 ;  /* 0x0000006b006b7308 */ /* 0x000e220000002400 */
[----:B---3--:R-:W-:-:S07]  /*2d60*/  FSEL R105, R105, -INF , P4 ;  /* 0xff80000069697808 */ /* 0x008fce0002000000 */
[----:B------:R-:W3:Y:S01]  /*2d70*/  MUFU.TANH R106, R106 ;  /* 0x0000006a006a7308 */ /* 0x000ee20000002400 */
[----:B----4-:R-:W-:Y:S02]  /*2d80*/  FSEL R104, R104, -INF , P3 ;  /* 0xff80000068687808 */ /* 0x010fe40001800000 */
[----:B--2---:R-:W-:Y:S02]  /*2d90*/  FMNMX.FTZ R24, R25, R24, !PT ;  /* 0x0000001819187209 */ /* 0x004fe40007810000 */
[----:B------:R-:W-:-:S03]  /*2da0*/  FMNMX.FTZ R25, R6, R7, !PT ;  /* 0x0000000706197209 */ /* 0x000fc60007810000 */
[----:B------:R-:W2:Y:S01]  /*2db0*/  SHFL.BFLY PT, R29, R24, 0x1, 0x1f ;  /* 0x0c201f00181d7f89 */ /* 0x000ea200000e0000 */
[----:B0-----:R-:W-:Y:S02]  /*2dc0*/  FSEL R107, R107, -INF , P2 ;  /* 0xff8000006b6b7808 */ /* 0x001fe40001000000 */
[----:B---3--:R-:W-:Y:S02]  /*2dd0*/  FSEL R106, R106, -INF , P1 ;  /* 0xff8000006a6a7808 */ /* 0x008fe40000800000 */
[----:B--2---:R-:W-:Y:S02]  /*2de0*/  FMNMX.FTZ R56, R24, R29, !PT ;  /* 0x0000001d18387209 */ /* 0x004fe40007810000 */
        /* <DEDUP_REMOVED lines=37> */
[----:B------:R-:W-:-:S02]  /*3040*/  FMNMX.FTZ R31, R54, R31, !PT ;  /* 0x0000001f361f7209 */ /* 0x000fc40007810000 */
[----:B------:R-:W-:Y:S02]  /*3050*/  MUFU.EX2 R30, R51 ;  /* 0x00000033001e7308 */ /* 0x000fe40000000800 */
[----:B------:R-:W-:-:S04]  /*3060*/  FMNMX.FTZ R32, R90, R31, !PT ;  /* 0x0000001f5a207209 */ /* 0x000fc80007810000 */
[----:B------:R-:W-:Y:S01]  /*3070*/  FMNMX.FTZ R33, R91, R32, !PT ;  /* 0x000000205b217209 */ /* 0x000fe20007810000 */
[----:B------:R-:W-:-:S01]  /*3080*/  FFMA.FTZ R32, R89, UR6, -R99 ;  /* 0x0000000659207c23 */ /* 0x000fc20008010863 */
        /* <DEDUP_REMOVED lines=8> */
[----:B------:R-:W-:Y:S01]  /*3110*/  FMNMX.FTZ R37, R83, R34, !PT ;  /* 0x0000002253257209 */ /* 0x000fe20007810000 */
[----:B------:R-:W-:-:S01]  /*3120*/  FFMA.FTZ R34, R73, UR6, -R99 ;  /* 0x0000000649227c23 */ /* 0x000fc20008010863 */
[----:B------:R-:W-:Y:S01]  /*3130*/  MUFU.EX2 R33, R72 ;  /* 0x0000004800217308 */ /* 0x000fe20000000800 */
[----:B0-----:R-:W-:Y:S02]  /*3140*/  F2FP.SATFINITE.E4M3.F32.PACK_AB_MERGE_C R152, R9, R8, RZ ;  /* 0x000000080998723e */ /* 0x001fe400048070ff */
[----:B------:R-:W-:Y:S02]  /*3150*/  FMNMX.FTZ R36, R86, R37, !PT ;  /* 0x0000002556247209 */ /* 0x000fe40007810000 */
[----:B------:R-:W-:Y:S02]  /*3160*/  F2FP.SATFINITE.E4M3.F32.PACK_AB_MERGE_C R152, R5, R4, R152 ;  /* 0x000000040598723e */ /* 0x000fe40004807098 */
[----:B------:R-:W-:Y:S01]  /*3170*/  FMNMX.FTZ R37, R87, R36, !PT ;  /* 0x0000002457257209 */ /* 0x000fe20007810000 */
[----:B------:R-:W-:-:S01]  /*3180*/  FFMA.FTZ R36, R76, UR6, -R99 ;  /* 0x000000064c247c23 */ /* 0x000fc20008010863 */
[----:B------:R-:W-:Y:S01]  /*3190*/  MUFU.EX2 R13, R13 ;  /* 0x0000000d000d7308 */ /* 0x000fe20000000800 */
[----:B------:R-:W-:-:S01]  /*31a0*/  FFMA.FTZ R76, R57, UR6, -R99 ;  /* 0x00000006394c7c23 */ /* 0x000fc20008010863 */
[----:B------:R-:W-:Y:S01]  /*31b0*/  FMNMX.FTZ R38, R64, R37, !PT ;  /* 0x0000002540267209 */ /* 0x000fe20007810000 */
[----:B------:R-:W-:-:S03]  /*31c0*/  FFMA.FTZ R57, R94, UR6, -R99 ;  /* 0x000000065e397c23 */ /* 0x000fc60008010863 */
[----:B------:R-:W-:Y:S02]  /*31d0*/  FMNMX.FTZ R37, R59, R38, !PT ;  /* 0x000000263b257209 */ /* 0x000fe40007810000 */
[----:B------:R-:W-:Y:S02]  /*31e0*/  MUFU.EX2 R20, R20 ;  /* 0x0000001400147308 */ /* 0x000fe40000000800 */
[----:B------:R-:W-:-:S04]  /*31f0*/  FMNMX.FTZ R38, R62, R37, !PT ;  /* 0x000000253e267209 */ /* 0x000fc80007810000 */
[----:B------:R-:W-:Y:S02]  /*3200*/  FMNMX.FTZ R37, R63, R38, !PT ;  /* 0x000000263f257209 */ /* 0x000fe40007810000 */
[----:B------:R-:W0:Y:S02]  /*3210*/  MUFU.EX2 R21, R21 ;  /* 0x0000001500157308 */ /* 0x000e240000000800 */
[----:B------:R-:W-:-:S04]  /*3220*/  FMNMX.FTZ R38, R66, R37, !PT ;  /* 0x0000002542267209 */ /* 0x000fc80007810000 */
[----:B------:R-:W-:Y:S01]  /*3230*/  FMNMX.FTZ R43, R67, R38, !PT ;  /* 0x00000026432b7209 */ /* 0x000fe20007810000 */
[----:B------:R-:W-:-:S01]  /*3240*/  FFMA.FTZ R38, R81, UR6, -R99 ;  /* 0x0000000651267c23 */ /* 0x000fc20008010863 */
[----:B------:R-:W-:Y:S01]  /*3250*/  IMAD.U32 R81, RZ, RZ, UR6 ;  /* 0x00000006ff517e24 */ /* 0x000fe2000f8e00ff */
[----:B------:R2:W-:Y:S01]  /*3260*/  MUFU.EX2 R37, R80 ;  /* 0x0000005000257308 */ /* 0x0005e20000000800 */
[----:B------:R-:W-:-:S04]  /*3270*/  FMNMX.FTZ R44, R70, R43, !PT ;  /* 0x0000002b462c7209 */ /* 0x000fc80007810000 */
[----:B------:R-:W-:-:S03]  /*3280*/  FMNMX.FTZ R43, R71, R44, !PT ;  /* 0x0000002c472b7209 */ /* 0x000fc60007810000 */
[----:B------:R-:W-:Y:S01]  /*3290*/  MUFU.EX2 R24, R24 ;  /* 0x0000001800187308 */ /* 0x000fe20000000800 */
[----:B------:R-:W-:Y:S01]  /*32a0*/  FMNMX.FTZ R44, R26, R43, !PT ;  /* 0x0000002b1a2c7209 */ /* 0x000fe20007810000 */
[----:B--2---:R-:W-:Y:S01]  /*32b0*/  FFMA.FTZ R80, R92, UR6, -R99 ;  /* 0x000000065c507c23 */ /* 0x004fe20008010863 */
[----:B0-----:R-:W-:Y:S02]  /*32c0*/  F2FP.SATFINITE.E4M3.F32.PACK_AB_MERGE_C R154, R21, R20, RZ ;  /* 0x00000014159a723e */ /* 0x001fe400048070ff */
[----:B------:R-:W-:Y:S02]  /*32d0*/  FMNMX.FTZ R44, R27, R44, !PT ;  /* 0x0000002c1b2c7209 */ /* 0x000fe40007810000 */
[----:B------:R-:W-:Y:S01]  /*32e0*/  F2FP.SATFINITE.E4M3.F32.PACK_AB_MERGE_C R154, R13, R12, R154 ;  /* 0x0000000c0d9a723e */ /* 0x000fe2000480709a */
[----:B------:R-:W-:Y:S01]  /*32f0*/  MUFU.EX2 R25, R25 ;  /* 0x0000001900197308 */ /* 0x000fe20000000800 */
[----:B------:R-:W-:-:S04]  /*3300*/  FMNMX.FTZ R48, R103, R44, !PT ;  /* 0x0000002c67307209 */ /* 0x000fc80007810000 */
[----:B------:R-:W-:-:S03]  /*3310*/  FMNMX.FTZ R48, R101, R48, !PT ;  /* 0x0000003065307209 */ /* 0x000fc60007810000 */
[----:B------:R0:W-:Y:S01]  /*3320*/  MUFU.EX2 R28, R47 ;  /* 0x0000002f001c7308 */ /* 0x0001e20000000800 */
[----:B------:R-:W-:-:S04]  /*3330*/  FMNMX.FTZ R51, R105, R48, !PT ;  /* 0x0000003069337209 */ /* 0x000fc80007810000 */
[----:B------:R-:W-:-:S03]  /*3340*/  FMNMX.FTZ R48, R104, R51, !PT ;  /* 0x0000003368307209 */ /* 0x000fc60007810000 */
[----:B------:R-:W2:Y:S01]  /*3350*/  MUFU.EX2 R29, R29 ;  /* 0x0000001d001d7308 */ /* 0x000ea20000000800 */
[----:B------:R-:W-:Y:S01]  /*3360*/  FMNMX.FTZ R51, R107, R48, !PT ;  /* 0x000000306b337209 */ /* 0x000fe20007810000 */
[----:B0-----:R-:W-:-:S03]  /*3370*/  FFMA.FTZ R47, R93, UR6, -R99 ;  /* 0x000000065d2f7c23 */ /* 0x001fc60008010863 */
[----:B------:R-:W-:Y:S01]  /*3380*/  FMNMX.FTZ R72, R106, R51, !PT ;  /* 0x000000336a487209 */ /* 0x000fe20007810000 */
[----:B------:R-:W-:-:S01]  /*3390*/  FFMA.FTZ R51, R60, UR6, -R99 ;  /* 0x000000063c337c23 */ /* 0x000fc20008010863 */
[--C-:B------:R-:W-:Y:S01]  /*33a0*/  FFMA.FTZ R60, R65, UR6, -R99.reuse ;  /* 0x00000006413c7c23 */ /* 0x100fe20008010863 */
[----:B------:R-:W-:-:S01]  /*33b0*/  FFMA.FTZ R65, R58, UR6, -R99 ;  /* 0x000000063a417c23 */ /* 0x000fc20008010863 */
[----:B------:R-:W-:Y:S01]  /*33c0*/  MUFU.EX2 R44, R85 ;  /* 0x00000055002c7308 */ /* 0x000fe20000000800 */
[----:B------:R-:W0:Y:S07]  /*33d0*/  SHFL.BFLY PT, R73, R72, 0x2, 0x1f ;  /* 0x0c401f0048497f89 */ /* 0x000e2e00000e0000 */
[----:B------:R3:W-:Y:S01]  /*33e0*/  MUFU.EX2 R31, R52 ;  /* 0x00000034001f7308 */ /* 0x0007e20000000800 */
[----:B--2---:R-:W-:-:S04]  /*33f0*/  F2FP.SATFINITE.E4M3.F32.PACK_AB_MERGE_C R148, R29, R28, RZ ;  /* 0x0000001c1d94723e */ /* 0x004fc800048070ff */
[----:B------:R-:W-:-:S03]  /*3400*/  F2FP.SATFINITE.E4M3.F32.PACK_AB_MERGE_C R148, R25, R24, R148 ;  /* 0x000000181994723e */ /* 0x000fc60004807094 */
[----:B------:R-:W-:Y:S01]  /*3410*/  MUFU.EX2 R32, R32 ;  /* 0x0000002000207308 */ /* 0x000fe20000000800 */
[----:B---3--:R-:W-:-:S01]  /*3420*/  FFMA.FTZ R52, R61, UR6, -R99 ;  /* 0x000000063d347c23 */ /* 0x008fc20008010863 */
[--C-:B------:R-:W-:Y:S01]  /*3430*/  FFMA.FTZ R61, R68, UR6, -R99.reuse ;  /* 0x00000006443d7c23 */ /* 0x100fe20008010863 */
[----:B------:R-:W-:-:S01]  /*3440*/  FFMA.FTZ R68, R69, UR6, -R99 ;  /* 0x0000000645447c23 */ /* 0x000fc20008010863 */
[----:B------:R-:W-:-:S04]  /*3450*/  FFMA.FTZ R69, R96, UR6, -R99 ;  /* 0x0000000660457c23 */ /* 0x000fc80008010863 */
[----:B------:R-:W-:Y:S01]  /*3460*/  MUFU.EX2 R35, R35 ;  /* 0x0000002300237308 */ /* 0x000fe20000000800 */
[----:B0-----:R-:W-:Y:S01]  /*3470*/  FMNMX.FTZ R77, R72, R73, !PT ;  /* 0x00000049484d7209 */ /* 0x001fe20007810000 */
[--C-:B------:R-:W-:Y:S01]  /*3480*/  FFMA.FTZ R72, R95, UR6, -R99.reuse ;  /* 0x000000065f487c23 */ /* 0x100fe20008010863 */
[----:B------:R-:W-:-:S03]  /*3490*/  FFMA.FTZ R73, R98, UR6, -R99 ;  /* 0x0000000662497c23 */ /* 0x000fc60008010863 */
[----:B------:R-:W0:Y:S02]  /*34a0*/  SHFL.BFLY PT, R58, R77, 0x1, 0x1f ;  /* 0x0c201f004d3a7f89 */ /* 0x000e2400000e0000 */
[----:B------:R-:W-:Y:S08]  /*34b0*/  MUFU.EX2 R34, R34 ;  /* 0x0000002200227308 */ /* 0x000ff00000000800 */
[----:B------:R-:W-:Y:S08]  /*34c0*/  MUFU.EX2 R36, R36 ;  /* 0x0000002400247308 */ /* 0x000ff00000000800 */
[----:B------:R-:W-:Y:S01]  /*34d0*/  MUFU.EX2 R39, R39 ;  /* 0x0000002700277308 */ /* 0x000fe20000000800 */
[----:B0-----:R-:W-:Y:S01]  /*34e0*/  FMNMX.FTZ R58, R77, R58, !PT ;  /* 0x0000003a4d3a7209 */ /* 0x001fe20007810000 */
[----:B------:R-:W-:-:S06]  /*34f0*/  FFMA.FTZ R77, R100, UR6, -R99 ;  /* 0x00000006644d7c23 */ /* 0x000fcc0008010863 */
[----:B------:R-:W-:Y:S01]  /*3500*/  MUFU.EX2 R38, R38 ;  /* 0x0000002600267308 */ /* 0x000fe20000000800 */
        /* <DEDUP_REMOVED lines=29> */
[----:B------:R-:W-:Y:S01]  /*36e0*/  FADD.FTZ R82, R8, R87 ;  /* 0x0000005708527221 */ /* 0x000fe20000010000 */
[----:B------:R-:W-:-:S01]  /*36f0*/  FFMA.FTZ R49, R49, UR6, -R88 ;  /* 0x0000000631317c23 */ /* 0x000fc20008010858 */
[--C-:B-1----:R-:W-:Y:S01]  /*3700*/  FFMA.FTZ R40, R59, UR6, -R88.reuse ;  /* 0x000000063b287c23 */ /* 0x102fe20008010858 */
[----:B------:R-:W-:-:S01]  /*3710*/  FFMA.FTZ R59, R62, UR6, -R88 ;  /* 0x000000063e3b7c23 */ /* 0x000fc20008010858 */
[----:B------:R-:W-:Y:S01]  /*3720*/  FADD.FTZ R87, R9, R82 ;  /* 0x0000005209577221 */ /* 0x000fe20000010000 */
[----:B------:R-:W-:-:S01]  /*3730*/  FFMA.FTZ R64, R64, UR6, -R88 ;  /* 0x0000000640407c23 */ /* 0x000fc20008010858 */
[----:B------:R-:W1:Y:S01]  /*3740*/  MUFU.EX2 R81, R81 ;  /* 0x0000005100517308 */ /* 0x000e620000000800 */
[----:B0-----:R-:W-:-:S01]  /*3750*/  FADD.FTZ R89, R6, R7 ;  /* 0x0000000706597221 */ /* 0x001fc20000010000 */
[----:B------:R-:W-:Y:S01]  /*3760*/  FADD.FTZ R82, R12, R87 ;  /* 0x000000570c527221 */ /* 0x000fe20000010000 */
[----:B------:R-:W-:-:S01]  /*3770*/  FFMA.FTZ R62, R63, UR6, -R88 ;  /* 0x000000063f3e7c23 */ /* 0x000fc20008010858 */
[--C-:B------:R-:W-:Y:S01]  /*3780*/  FFMA.FTZ R85, R90, UR6, -R88.reuse ;  /* 0x000000065a557c23 */ /* 0x100fe20008010858 */
[----:B------:R-:W-:-:S01]  /*3790*/  FFMA.FTZ R90, R91, UR6, -R88 ;  /* 0x000000065b5a7c23 */ /* 0x000fc20008010858 */
[--C-:B------:R-:W-:Y:S01]  /*37a0*/  FFMA.FTZ R79, R79, UR6, -R88.reuse ;  /* 0x000000064f4f7c23 */ /* 0x100fe20008010858 */
[----:B------:R-:W-:-:S01]  /*37b0*/  FFMA.FTZ R66, R66, UR6, -R88 ;  /* 0x0000000642427c23 */ /* 0x000fc20008010858 */
[----:B------:R-:W0:Y:S01]  /*37c0*/  MUFU.EX2 R11, R11 ;  /* 0x0000000b000b7308 */ /* 0x000e220000000800 */
[----:B--2---:R-:W-:-:S01]  /*37d0*/  FADD.FTZ R86, R10, R89 ;  /* 0x000000590a567221 */ /* 0x004fc20000010000 */
[----:B------:R-:W-:Y:S01]  /*37e0*/  FADD.FTZ R89, R13, R82 ;  /* 0x000000520d597221 */ /* 0x000fe20000010000 */
[----:B------:R-:W-:-:S01]  /*37f0*/  FFMA.FTZ R67, R67, UR6, -R88 ;  /* 0x0000000643437c23 */ /* 0x000fc20008010858 */
[--C-:B------:R-:W-:Y:S01]  /*3800*/  FFMA.FTZ R70, R70, UR6, -R88.reuse ;  /* 0x0000000646467c23 */ /* 0x100fe20008010858 */
[----:B------:R-:W-:-:S01]  /*3810*/  FFMA.FTZ R71, R71, UR6, -R88 ;  /* 0x0000000647477c23 */ /* 0x000fc20008010858 */
[--C-:B------:R-:W-:Y:S01]  /*3820*/  FFMA.FTZ R103, R103, UR6, -R88.reuse ;  /* 0x0000000667677c23 */ /* 0x100fe20008010858 */
[----:B------:R-:W-:-:S01]  /*3830*/  FFMA.FTZ R101, R101, UR6, -R88 ;  /* 0x0000000665657c23 */ /* 0x000fc20008010858 */
[----:B------:R-:W2:Y:S01]  /*3840*/  MUFU.EX2 R14, R14 ;  /* 0x0000000e000e7308 */ /* 0x000ea20000000800 */
[----:B-1----:R-:W-:-:S01]  /*3850*/  FADD.FTZ R86, R81, R86 ;  /* 0x0000005651567221 */ /* 0x002fc20000010000 */
[----:B------:R-:W-:Y:S01]  /*3860*/  F2FP.SATFINITE.E4M3.F32.PACK_AB_MERGE_C R153, R81, R10, RZ ;  /* 0x0000000a5199723e */ /* 0x000fe200048070ff */
[----:B------:R-:W-:-:S01]  /*3870*/  FFMA.FTZ R105, R105, UR6, -R88 ;  /* 0x0000000669697c23 */ /* 0x000fc20008010858 */
[--C-:B------:R-:W-:Y:S01]  /*3880*/  FFMA.FTZ R104, R104, UR6, -R88.reuse ;  /* 0x0000000668687c23 */ /* 0x100fe20008010858 */
[----:B------:R-:W-:-:S01]  /*3890*/  FFMA.FTZ R107, R107, UR6, -R88 ;  /* 0x000000066b6b7c23 */ /* 0x000fc20008010858 */
[----:B------:R-:W-:Y:S01]  /*38a0*/  F2FP.SATFINITE.E4M3.F32.PACK_AB_MERGE_C R153, R7, R6, R153 ;  /* 0x000000060799723e */ /* 0x000fe20004807099 */
[----:B------:R-:W-:-:S01]  /*38b0*/  FFMA.FTZ R84, R102, UR6, -R99 ;  /* 0x0000000666547c23 */ /* 0x000fc20008010863 */
[----:B------:R-:W1:Y:S01]  /*38c0*/  MUFU.EX2 R41, R41 ;  /* 0x0000002900297308 */ /* 0x000e620000000800 */
[----:B0-----:R-:W-:-:S01]  /*38d0*/  FADD.FTZ R87, R11, R86 ;  /* 0x000000560b577221 */ /* 0x001fc20000010000 */
[----:B------:R-:W-:-:S06]  /*38e0*/  FADD.FTZ R86, R20, R89 ;  /* 0x0000005914567221 */ /* 0x000fcc0000010000 */
[----:B------:R-:W0:Y:S01]  /*38f0*/  MUFU.EX2 R92, R92 ;  /* 0x0000005c005c7308 */ /* 0x000e220000000800 */
[----:B--2---:R-:W-:-:S01]  /*3900*/  FADD.FTZ R82, R14, R87 ;  /* 0x000000570e527221 */ /* 0x004fc20000010000 */
[----:B------:R-:W-:-:S06]  /*3910*/  FADD.FTZ R87, R21, R86 ;  /* 0x0000005615577221 */ /* 0x000fcc0000010000 */
[----:B------:R-:W-:Y:S01]  /*3920*/  MUFU.EX2 R15, R15 ;  /* 0x0000000f000f7308 */ /* 0x000fe20000000800 */
[----:B-1----:R-:W-:-:S01]  /*3930*/  FADD.FTZ R63, R41, R82 ;  /* 0x00000052293f7221 */ /* 0x002fc20000010000 */
[----:B------:R-:W-:Y:S01]  /*3940*/  FADD.FTZ R82, R24, R87 ;  /* 0x0000005718527221 */ /* 0x000fe20000010000 */
[----:B------:R-:W-:-:S03]  /*3950*/  IMAD.MOV.U32 R24, RZ, RZ, R55 ;  /* 0x000000ffff187224 */ /* 0x000fc600078e0037 */
[----:B------:R-:W-:Y:S01]  /*3960*/  FADD.FTZ R89, R25, R82 ;  /* 0x0000005219597221 */ /* 0x000fe20000010000 */
[----:B------:R-:W-:Y:S01]  /*3970*/  IMAD.MOV.U32 R25, RZ, RZ, R55 ;  /* 0x000000ffff197224 */ /* 0x000fe200078e0037 */
[----:B------:R-:W-:Y:S01]  /*3980*/  MUFU.EX2 R42, R42 ;  /* 0x0000002a002a7308 */ /* 0x000fe20000000800 */
[----:B0-----:R-:W-:Y:S01]  /*3990*/  F2FP.SATFINITE.E4M3.F32.PACK_AB_MERGE_C R155, R92, R41, RZ ;  /* 0x000000295c9b723e */ /* 0x001fe200048070ff */
[----:B------:R-:W-:Y:S01]  /*39a0*/  FADD.FTZ R82, R28, R89 ;  /* 0x000000591c527221 */ /* 0x000fe20000010000 */
[----:B------:R-:W-:Y:S02]  /*39b0*/  IMAD.MOV.U32 R41, RZ, RZ, R55 ;  /* 0x000000ffff297224 */ /* 0x000fe400078e0037 */
[----:B------:R-:W-:Y:S01]  /*39c0*/  F2FP.SATFINITE.E4M3.F32.PACK_AB_MERGE_C R155, R14, R11, R155 ;  /* 0x0000000b0e9b723e */ /* 0x000fe2000480709b */
[----:B------:R-:W-:Y:S02]  /*39d0*/  IMAD.MOV.U32 R28, RZ, RZ, R55 ;  /* 0x000000ffff1c7224 */ /* 0x000fe400078e0037 */
[----:B------:R-:W-:Y:S08]  /*39e0*/  MUFU.EX2 R49, R49 ;  /* 0x0000003100317308 */ /* 0x000ff00000000800 */
[----:B------:R-:W0:Y:S08]  /*39f0*/  MUFU.EX2 R94, R94 ;  /* 0x0000005e005e7308 */ /* 0x000e300000000800 */
[----:B------:R1:W-:Y:S08]  /*3a00*/  MUFU.EX2 R3, R64 ;  /* 0x0000004000037308 */ /* 0x0003f00000000800 */
[----:B------:R-:W2:Y:S01]  /*3a10*/  MUFU.EX2 R45, R45 ;  /* 0x0000002d002d7308 */ /* 0x000ea20000000800 */
[----:B-1----:R-:W-:-:S01]  /*3a20*/  FADD.FTZ R64, R92, R63 ;  /* 0x0000003f5c407221 */ /* 0x002fc20000010000 */
[----:B------:R-:W-:Y:S01]  /*3a30*/  FFMA.FTZ R63, R26, UR6, -R88 ;  /* 0x000000061a3f7c23 */ /* 0x000fe20008010858 */
[----:B0-----:R-:W-:-:S02]  /*3a40*/  F2FP.SATFINITE.E4M3.F32.PACK_AB_MERGE_C R149, R94, R49, RZ ;  /* 0x000000315e95723e */ /* 0x001fc400048070ff */
[----:B------:R-:W-:Y:S01]  /*3a50*/  FADD.FTZ R87, R15, R64 ;  /* 0x000000400f577221 */ /* 0x000fe20000010000 */
[----:B------:R-:W-:-:S01]  /*3a60*/  FFMA.FTZ R64, R27, UR6, -R88 ;  /* 0x000000061b407c23 */ /* 0x000fc20008010858 */
[----:B------:R-:W-:Y:S01]  /*3a70*/  FFMA.FTZ R88, R106, UR6, -R88 ;  /* 0x000000066a587c23 */ /* 0x000fe20008010858 */
[----:B------:R-:W0:Y:S01]  /*3a80*/  MUFU.EX2 R46, R46 ;  /* 0x0000002e002e7308 */ /* 0x000e220000000800 */
[----:B------:R-:W-:-:S01]  /*3a90*/  FADD.FTZ R26, R42, R87 ;  /* 0x000000572a1a7221 */ /* 0x000fc20000010000 */
[----:B------:R-:W-:Y:S01]  /*3aa0*/  FADD.FTZ R87, R29, R82 ;  /* 0x000000521d577221 */ /* 0x000fe20000010000 */
[----:B------:R-:W-:Y:S01]  /*3ab0*/  F2FP.SATFINITE.E4M3.F32.PACK_AB_MERGE_C R149, R42, R15, R149 ;  /* 0x0000000f2a95723e */ /* 0x000fe20004807095 */
[----:B------:R-:W-:Y:S02]  /*3ac0*/  IMAD.MOV.U32 R29, RZ, RZ, R55 ;  /* 0x000000ffff1d7224 */ /* 0x000fe400078e0037 */
[----:B------:R-:W-:-:S01]  /*3ad0*/  FADD.FTZ R27, R49, R26 ;  /* 0x0000001a311b7221 */ /* 0x000fc20000010000 */
[----:B------:R-:W-:Y:S01]  /*3ae0*/  FADD.FTZ R86, R30, R87 ;  /* 0x000000571e567221 */ /* 0x000fe20000010000 */
[----:B------:R-:W-:Y:S01]  /*3af0*/  IMAD.MOV.U32 R49, RZ, RZ, R55 ;  /* 0x000000ffff317224 */ /* 0x000fe200078e0037 */
[----:B------:R-:W1:Y:S01]  /*3b00*/  MUFU.EX2 R85, R85 ;  /* 0x0000005500557308 */ /* 0x000e620000000800 */
[----:B------:R-:W-:-:S01]  /*3b10*/  FADD.FTZ R82, R94, R27 ;  /* 0x0000001b5e527221 */ /* 0x000fc20000010000 */
[----:B------:R-:W-:Y:S01]  /*3b20*/  FADD.FTZ R87, R31, R86 ;  /* 0x000000561f577221 */ /* 0x000fe20000010000 */
[----:B------:R-:W-:-:S02]  /*3b30*/  MOV R42, R55 ;  /* 0x00000037002a7202 */ /* 0x000fc40000000f00 */
[----:B--2---:R-:W-:Y:S01]  /*3b40*/  FADD.FTZ R27, R45, R82 ;  /* 0x000000522d1b7221 */ /* 0x004fe20000010000 */
[----:B------:R-:W-:-:S01]  /*3b50*/  FADD.FTZ R86, R32, R87 ;  /* 0x0000005720567221 */ /* 0x000fc20000010000 */
[----:B------:R-:W-:Y:S01]  /*3b60*/  F2FP.SATFINITE.E4M3.F32.PACK_AB_MERGE_C R32, R35, R32, RZ ;  /* 0x000000202320723e */ /* 0x000fe200048070ff */
[----:B------:R-:W2:Y:S01]  /*3b70*/  MUFU.EX2 R90, R90 ;  /* 0x0000005a005a7308 */ /* 0x000ea20000000800 */
[----:B0-----:R-:W-:-:S01]  /*3b80*/  FADD.FTZ R82, R46, R27 ;  /* 0x0000001b2e527221 */ /* 0x001fc20000010000 */
[----:B------:R-:W-:Y:S01]  /*3b90*/  FADD.FTZ R86, R35, R86 ;  /* 0x0000005623567221 */ /* 0x000fe20000010000 */
[----:B------:R-:W-:Y:S01]  /*3ba0*/  F2FP.SATFINITE.E4M3.F32.PACK_AB_MERGE_C R150, R31, R30, R32 ;  /* 0x0000001e1f96723e */ /* 0x000fe20004807020 */
[--C-:B------:R-:W-:Y:S01]  /*3bb0*/  IMAD.MOV.U32 R35, RZ, RZ, R55.reuse ;  /* 0x000000ffff237224 */ /* 0x100fe200078e0037 */
[----:B------:R-:W-:Y:S01]  /*3bc0*/  MOV R32, R55 ;  /* 0x0000003700207202 */ /* 0x000fe20000000f00 */
[----:B------:R-:W-:Y:S01]  /*3bd0*/  FADD.FTZ R9, R33, R86 ;  /* 0x0000005621097221 */ /* 0x000fe20000010000 */
[----:B------:R-:W-:Y:S01]  /*3be0*/  IMAD.MOV.U32 R31, RZ, RZ, R55 ;  /* 0x000000ffff1f7224 */ /* 0x000fe200078e0037 */
[----:B------:R-:W0:Y:S01]  /*3bf0*/  MUFU.EX2 R50, R50 ;  /* 0x0000003200327308 */ /* 0x000e220000000800 */
[----:B-1----:R-:W-:-:S01]  /*3c00*/  FADD.FTZ R87, R85, R82 ;  /* 0x0000005255577221 */ /* 0x002fc20000010000 */
[----:B------:R-:W-:Y:S01]  /*3c10*/  FADD.FTZ R9, R34, R9 ;  /* 0x0000000922097221 */ /* 0x000fe20000010000 */
[----:B------:R-:W-:-:S05]  /*3c20*/  IMAD.MOV.U32 R30, RZ, RZ, R55 ;  /* 0x000000ffff1e7224 */ /* 0x000fca00078e0037 */
[----:B------:R-:W1:Y:S01]  /*3c30*/  MUFU.EX2 R53, R53 ;  /* 0x0000003500357308 */ /* 0x000e620000000800 */
[----:B--2---:R-:W-:-:S01]  /*3c40*/  FADD.FTZ R87, R90, R87 ;  /* 0x000000575a577221 */ /* 0x004fc20000010000 */
[----:B------:R-:W-:-:S04]  /*3c50*/  F2FP.SATFINITE.E4M3.F32.PACK_AB_MERGE_C R85, R90, R85, RZ ;  /* 0x000000555a55723e */ /* 0x000fc800048070ff */
[----:B------:R-:W-:Y:S01]  /*3c60*/  F2FP.SATFINITE.E4M3.F32.PACK_AB_MERGE_C R151, R46, R45, R85 ;  /* 0x0000002d2e97723e */ /* 0x000fe20004807055 */
[----:B------:R-:W-:Y:S01]  /*3c70*/  IMAD.MOV.U32 R46, RZ, RZ, R55 ;  /* 0x000000ffff2e7224 */ /* 0x000fe200078e0037 */
[----:B------:R-:W2:Y:S01]  /*3c80*/  MUFU.EX2 R74, R74 ;  /* 0x0000004a004a7308 */ /* 0x000ea20000000800 */
[----:B0-----:R-:W-:-:S01]  /*3c90*/  FADD.FTZ R8, R50, R87 ;  /* 0x0000005732087221 */ /* 0x001fc20000010000 */
[----:B------:R-:W-:-:S06]  /*3ca0*/  IMAD.MOV.U32 R45, RZ, RZ, R55 ;  /* 0x000000ffff2d7224 */ /* 0x000fcc00078e0037 */
        /* <DEDUP_REMOVED lines=14> */
[----:B------:R-:W-:Y:S01]  /*3d90*/  FADD.FTZ R10, R38, R21 ;  /* 0x00000015260a7221 */ /* 0x000fe20000010000 */
[----:B------:R-:W-:Y:S01]  /*3da0*/  F2FP.SATFINITE.E4M3.F32.PACK_AB_MERGE_C R74, R79, R74, RZ ;  /* 0x0000004a4f4a723e */ /* 0x000fe200048070ff */
[----:B------:R-:W-:-:S03]  /*3db0*/  IMAD.MOV.U32 R33, RZ, RZ, R55 ;  /* 0x000000ffff217224 */ /* 0x000fc600078e0037 */
[----:B------:R-:W-:Y:S01]  /*3dc0*/  F2FP.SATFINITE.E4M3.F32.PACK_AB_MERGE_C R137, R53, R50, R74 ;  /* 0x000000323589723e */ /* 0x000fe2000480704a */
[----:B------:R-:W0:Y:S01]  /*3dd0*/  MUFU.EX2 R78, R78 ;  /* 0x0000004e004e7308 */ /* 0x000e220000000800 */
[----:B-1----:R-:W-:-:S01]  /*3de0*/  FADD.FTZ R8, R54, R9 ;  /* 0x0000000936087221 */ /* 0x002fc20000010000 */
[----:B------:R-:W-:Y:S01]  /*3df0*/  FADD.FTZ R9, R43, R10 ;  /* 0x0000000a2b097221 */ /* 0x000fe20000010000 */
[C---:B------:R-:W-:Y:S01]  /*3e00*/  F2FP.SATFINITE.E4M3.F32.PACK_AB_MERGE_C R43, R44.reuse, R43, RZ ;  /* 0x0000002b2c2b723e */ /* 0x040fe200048070ff */
[----:B------:R-:W-:Y:S02]  /*3e10*/  IMAD.MOV.U32 R53, RZ, RZ, R55 ;  /* 0x000000ffff357224 */ /* 0x000fe400078e0037 */
[----:B------:R-:W-:-:S01]  /*3e20*/  FADD.FTZ R44, R44, R9 ;  /* 0x000000092c2c7221 */ /* 0x000fc20000010000 */
[----:B------:R-:W-:Y:S01]  /*3e30*/  F2FP.SATFINITE.E4M3.F32.PACK_AB_MERGE_C R138, R38, R37, R43 ;  /* 0x00000025268a723e */ /* 0x000fe2000480702b */
[----:B------:R-:W1:Y:S01]  /*3e40*/  MUFU.EX2 R83, R83 ;  /* 0x0000005300537308 */ /* 0x000e620000000800 */
[----:B--2---:R-:W-:-:S01]  /*3e50*/  FADD.FTZ R5, R75, R8 ;  /* 0x000000084b057221 */ /* 0x004fc20000010000 */
[--C-:B------:R-:W-:Y:S01]  /*3e60*/  IMAD.MOV.U32 R50, RZ, RZ, R55.reuse ;  /* 0x000000ffff327224 */ /* 0x100fe200078e0037 */
[----:B------:R-:W-:Y:S01]  /*3e70*/  MOV R37, R55 ;  /* 0x0000003700257202 */ /* 0x000fe20000000f00 */
[----:B------:R-:W-:-:S02]  /*3e80*/  IMAD.MOV.U32 R43, RZ, RZ, R55 ;  /* 0x000000ffff2b7224 */ /* 0x000fc400078e0037 */
[----:B------:R-:W-:Y:S02]  /*3e90*/  IMAD.MOV.U32 R38, RZ, RZ, R55 ;  /* 0x000000ffff267224 */ /* 0x000fe400078e0037 */
[----:B------:R-:W2:Y:S01]  /*3ea0*/  MUFU.EX2 R47, R47 ;  /* 0x0000002f002f7308 */ /* 0x000ea20000000800 */
[----:B0-----:R-:W-:-:S07]  /*3eb0*/  FADD.FTZ R4, R78, R5 ;  /* 0x000000054e047221 */ /* 0x001fce0000010000 */
[----:B------:R0:W3:Y:S01]  /*3ec0*/  MUFU.EX2 R48, R76 ;  /* 0x0000004c00307308 */ /* 0x0000e20000000800 */
[----:B-1----:R-:W-:-:S01]  /*3ed0*/  FADD.FTZ R4, R83, R4 ;  /* 0x0000000453047221 */ /* 0x002fc20000010000 */
[----:B------:R-:W-:-:S03]  /*3ee0*/  F2FP.SATFINITE.E4M3.F32.PACK_AB_MERGE_C R78, R83, R78, RZ ;  /* 0x0000004e534e723e */ /* 0x000fc600048070ff */
[----:B------:R-:W-:Y:S01]  /*3ef0*/  FADD.FTZ R9, R3, R4 ;  /* 0x0000000403097221 */ /* 0x000fe20000010000 */
[----:B------:R-:W-:Y:S01]  /*3f00*/  F2FP.SATFINITE.E4M3.F32.PACK_AB_MERGE_C R139, R75, R54, R78 ;  /* 0x000000364b8b723e */ /* 0x000fe2000480704e */
[----:B------:R-:W-:Y:S01]  /*3f10*/  IMAD.MOV.U32 R54, RZ, RZ, R55 ;  /* 0x000000ffff367224 */ /* 0x000fe200078e0037 */
[----:B------:R-:W1:Y:S01]  /*3f20*/  MUFU.EX2 R40, R40 ;  /* 0x0000002800287308 */ /* 0x000e620000000800 */
[----:B--2---:R-:W-:-:S01]  /*3f30*/  FADD.FTZ R5, R47, R44 ;  /* 0x0000002c2f057221 */ /* 0x004fc20000010000 */
[----:B0-----:R-:W-:Y:S01]  /*3f40*/  FFMA.FTZ R76, R97, UR6, -R99 ;  /* 0x00000006614c7c23 */ /* 0x001fe20008010863 */
[----:B------:R-:W-:-:S05]  /*3f50*/  IMAD.MOV.U32 R44, RZ, RZ, R55 ;  /* 0x000000ffff2c7224 */ /* 0x000fca00078e0037 */
        /* <DEDUP_REMOVED lines=9> */
[C---:B-1----:R-:W-:Y:S01]  /*3ff0*/  F2FP.SATFINITE.E4M3.F32.PACK_AB_MERGE_C R51, R52.reuse, R51, RZ ;  /* 0x000000333433723e */ /* 0x042fe200048070ff */
[----:B------:R-:W-:-:S03]  /*4000*/  FADD.FTZ R52, R52, R5 ;  /* 0x0000000534347221 */ /* 0x000fc60000010000 */
[----:B------:R-:W-:Y:S01]  /*4010*/  F2FP.SATFINITE.E4M3.F32.PACK_AB_MERGE_C R140, R48, R47, R51 ;  /* 0x0000002f308c723e */ /* 0x000fe20004807033 */
[----:B------:R-:W-:Y:S01]  /*4020*/  IMAD.MOV.U32 R51, RZ, RZ, R55 ;  /* 0x000000ffff337224 */ /* 0x000fe200078e0037 */
[----:B------:R-:W-:Y:S01]  /*4030*/  MOV R47, R55 ;  /* 0x00000037002f7202 */ /* 0x000fe20000000f00 */
[----:B------:R-:W1:Y:S01]  /*4040*/  MUFU.EX2 R26, R66 ;  /* 0x00000042001a7308 */ /* 0x000e620000000800 */
[----:B0-----:R-:W-:-:S01]  /*4050*/  FADD.FTZ R7, R62, R7 ;  /* 0x000000073e077221 */ /* 0x001fc20000010000 */
[----:B------:R-:W-:Y:S01]  /*4060*/  F2FP.SATFINITE.E4M3.F32.PACK_AB_MERGE_C R59, R62, R59, RZ ;  /* 0x0000003b3e3b723e */ /* 0x000fe200048070ff */
[----:B------:R-:W-:-:S03]  /*4070*/  IMAD.MOV.U32 R48, RZ, RZ, R55 ;  /* 0x000000ffff307224 */ /* 0x000fc600078e0037 */
[----:B------:R-:W-:Y:S01]  /*4080*/  F2FP.SATFINITE.E4M3.F32.PACK_AB_MERGE_C R141, R40, R3, R59 ;  /* 0x00000003288d723e */ /* 0x000fe2000480703b */
[----:B------:R-:W-:Y:S01]  /*4090*/  IMAD.MOV.U32 R40, RZ, RZ, R55 ;  /* 0x000000ffff287224 */ /* 0x000fe200078e0037 */
[----:B------:R-:W0:Y:S01]  /*40a0*/  MUFU.EX2 R60, R60 ;  /* 0x0000003c003c7308 */ /* 0x000e220000000800 */
[----:B--2---:R-:W-:-:S01]  /*40b0*/  FADD.FTZ R5, R57, R52 ;  /* 0x0000003439057221 */ /* 0x004fc20000010000 */
[----:B------:R-:W-:-:S06]  /*40c0*/  MOV R52, R55 ;  /* 0x0000003700347202 */ /* 0x000fcc0000000f00 */
        /* <DEDUP_REMOVED lines=11> */
[C---:B--2---:R-:W-:Y:S01]  /*4180*/  F2FP.SATFINITE.E4M3.F32.PACK_AB_MERGE_C R61, R68.reuse, R61, RZ ;  /* 0x0000003d443d723e */ /* 0x044fe200048070ff */
[----:B------:R-:W-:-:S03]  /*4190*/  FADD.FTZ R68, R68, R7 ;  /* 0x0000000744447221 */ /* 0x000fc60000010000 */
[----:B------:R-:W-:-:S03]  /*41a0*/  F2FP.SATFINITE.E4M3.F32.PACK_AB_MERGE_C R142, R60, R57, R61 ;  /* 0x000000393c8e723e */ /* 0x000fc6000480703d */
[----:B------:R-:W2:Y:S01]  /*41b0*/  MUFU.EX2 R63, R63 ;  /* 0x0000003f003f7308 */ /* 0x000ea20000000800 */
[----:B-1----:R-:W-:-:S01]  /*41c0*/  FADD.FTZ R6, R71, R6 ;  /* 0x0000000647067221 */ /* 0x002fc20000010000 */
[----:B------:R-:W-:-:S04]  /*41d0*/  F2FP.SATFINITE.E4M3.F32.PACK_AB_MERGE_C R70, R71, R70, RZ ;  /* 0x000000464746723e */ /* 0x000fc800048070ff */
[----:B------:R-:W-:Y:S01]  /*41e0*/  F2FP.SATFINITE.E4M3.F32.PACK_AB_MERGE_C R143, R27, R26, R70 ;  /* 0x0000001a1b8f723e */ /* 0x000fe20004807046 */
[----:B------:R-:W-:Y:S01]  /*41f0*/  IMAD.MOV.U32 R26, RZ, RZ, R55 ;  /* 0x000000ffff1a7224 */ /* 0x000fe200078e0037 */
[----:B------:R-:W1:Y:S01]  /*4200*/  MUFU.EX2 R72, R72 ;  /* 0x0000004800487308 */ /* 0x000e620000000800 */
[----:B0-----:R-:W-:-:S01]  /*4210*/  FADD.FTZ R5, R65, R68 ;  /* 0x0000004441057221 */ /* 0x001fc20000010000 */
[----:B------:R-:W-:-:S06]  /*4220*/  MOV R27, R55 ;  /* 0x00000037001b7202 */ /* 0x000fcc0000000f00 */
        /* <DEDUP_REMOVED lines=11> */
[C---:B0-----:R-:W-:Y:S01]  /*42e0*/  F2FP.SATFINITE.E4M3.F32.PACK_AB_MERGE_C R69, R76.reuse, R69, RZ ;  /* 0x000000454c45723e */ /* 0x041fe200048070ff */
[----:B------:R-:W-:-:S03]  /*42f0*/  FADD.FTZ R76, R76, R5 ;  /* 0x000000054c4c7221 */ /* 0x000fc60000010000 */
[----:B------:R-:W-:-:S03]  /*4300*/  F2FP.SATFINITE.E4M3.F32.PACK_AB_MERGE_C R144, R72, R65, R69 ;  /* 0x000000414890723e */ /* 0x000fc60004807045 */
[----:B------:R-:W0:Y:S01]  /*4310*/  MUFU.EX2 R105, R105 ;  /* 0x0000006900697308 */ /* 0x000e220000000800 */
[C---:B--2---:R-:W-:Y:S01]  /*4320*/  F2FP.SATFINITE.E4M3.F32.PACK_AB_MERGE_C R103, R4.reuse, R103, RZ ;  /* 0x000000670467723e */ /* 0x044fe200048070ff */
[----:B------:R-:W-:-:S03]  /*4330*/  FADD.FTZ R4, R4, R3 ;  /* 0x0000000304047221 */ /* 0x000fc60000010000 */
[----:B------:R-:W-:-:S03]  /*4340*/  F2FP.SATFINITE.E4M3.F32.PACK_AB_MERGE_C R145, R64, R63, R103 ;  /* 0x0000003f4091723e */ /* 0x000fc60004807067 */
[----:B------:R-:W2:Y:S01]  /*4350*/  MUFU.EX2 R80, R80 ;  /* 0x0000005000507308 */ /* 0x000ea20000000800 */
[----:B-1----:R-:W-:-:S07]  /*4360*/  FADD.FTZ R3, R73, R76 ;  /* 0x0000004c49037221 */ /* 0x002fce0000010000 */
[----:B------:R-:W1:Y:S01]  /*4370*/  MUFU.EX2 R104, R104 ;  /* 0x0000006800687308 */ /* 0x000e620000000800 */
[----:B0-----:R-:W-:-:S07]  /*4380*/  FADD.FTZ R5, R105, R4 ;  /* 0x0000000469057221 */ /* 0x001fce0000010000 */
[----:B------:R-:W-:Y:S01]  /*4390*/  MUFU.EX2 R77, R77 ;  /* 0x0000004d004d7308 */ /* 0x000fe20000000800 */
[----:B--2---:R-:W-:-:S07]  /*43a0*/  FADD.FTZ R4, R80, R3 ;  /* 0x0000000350047221 */ /* 0x004fce0000010000 */
[----:B------:R-:W0:Y:S01]  /*43b0*/  MUFU.EX2 R84, R84 ;  /* 0x0000005400547308 */ /* 0x000e220000000800 */
[----:B-1----:R-:W-:-:S07]  /*43c0*/  FADD.FTZ R6, R104, R5 ;  /* 0x0000000568067221 */ /* 0x002fce0000010000 */
[----:B------:R-:W-:Y:S08]  /*43d0*/  MUFU.EX2 R107, R107 ;  /* 0x0000006b006b7308 */ /* 0x000ff00000000800 */
        /* <DEDUP_REMOVED lines=11> */
[----:B------:R-:W-:Y:S02]  /*4490*/  MOV R3, R56 ;  /* 0x0000003800037202 */ /* 0x000fe40000000f00 */
        /* <DEDUP_REMOVED lines=20> */
.L_x_13103:
[----:B------:R-:W-:-:S04]  /*45e0*/  UISETP.NE.AND UP0, UPT, UR20, 0x1, UPT ;  /* 0x000000011400788c */ /* 0x000fc8000bf05270 */
[----:B------:R-:W-:-:S04]  /*45f0*/  USEL UR43, URZ, 0x1, UP0 ;  /* 0x000000013f2b7887 */ /* 0x000fc80008000000 */
[----:B------:R-:W-:Y:S01]  /*4600*/  ULOP3.LUT UR43, UR21, UR43, URZ, 0x3c, !UPT ;  /* 0x0000002b152b7292 */ /* 0x000fe2000f8e3c3f */
[----:B------:R-:W-:Y:S11]  /*4610*/  @!P0 BRA `(.L_x_13093) ;  /* 0x0000000000048947 */ /* 0x000ff60003800000 */
[----:B------:R-:W-:Y:S01]  /*4620*/  BPT.TRAP 0x1 ;  /* 0x000000040000795c */ /* 0x000fe20000300000 */
.L_x_13093:
        /* <DEDUP_REMOVED lines=12> */
.L_x_13094:
[----:B-1----:R-:W-:Y:S05]  /*46f0*/  @P1 BRA `(.L_x_13095) ;  /* 0x0000000000081947 */ /* 0x002fea0003800000 */
[----:B------:R-:W1:Y:S02]  /*4700*/  SYNCS.PHASECHK.TRANS64.TRYWAIT P1, [UR7+0x13230], R7 ;  /* 0x01323007ff0075a7 */ /* 0x000e640008020147 */
[----:B-1----:R-:W-:Y:S05]  /*4710*/  @!P1 BRA `(.L_x_13096) ;  /* 0x0000008c00cc9947 */ /* 0x002fea0003800000 */
.L_x_13095:
[----:B------:R-:W-:Y:S01]  /*4720*/  R2UR UR23, R2 ;  /* 0x00000000021772ca */ /* 0x000fe200000e0000 */
[----:B------:R-:W-:Y:S01]  /*4730*/  WARPGROUP.ARRIVE ;  /* 0x00000000000079c5 */ /* 0x000fe20000000000 */
[----:B------:R-:W-:Y:S01]  /*4740*/  UMOV UR39, 0x80000020 ;  /* 0x8000002000277882 */ /* 0x000fe20000000000 */
[----:B------:R-:W-:Y:S01]  /*4750*/  UMOV UR12, UR36 ;  /* 0x00000024000c7c82 */ /* 0x000fe20008000000 */
[----:B------:R-:W-:Y:S01]  /*4760*/  UMOV UR13, UR37 ;  /* 0x00000025000d7c82 */ /* 0x000fe20008000000 */
[----:B------:R-:W-:Y:S01]  /*4770*/  UMOV UR15, 0x80000020 ;  /* 0x80000020000f7882 */ /* 0x000fe20000000000 */
[----:B------:R-:W-:Y:S01]  /*4780*/  UMOV UR16, UR36 ;  /* 0x0000002400107c82 */ /* 0x000fe20008000000 */
[----:B------:R-:W-:Y:S01]  /*4790*/  UMOV UR17, UR37 ;  /* 0x0000002500117c82 */ /* 0x000fe20008000000 */
[----:B------:R-:W-:Y:S01]  /*47a0*/  UMOV UR19, 0x80000020 ;  /* 0x8000002000137882 */ /* 0x000fe20000000000 */
[----:B------:R-:W-:-:S04]  /*47b0*/  UMOV UR11, 0x80000020 ;  /* 0x80000020000b7882 */ /* 0x000fc80000000000 */
[----:B------:R-:W-:-:S04]  /*47c0*/  UIMAD UR23, UR44, 0x280, UR23 ;  /* 0x000002802c1778a4 */ /* 0x000fc8000f8e0217 */
[----:B------:R-:W-:Y:S02]  /*47d0*/  UIADD3 UR14, UR23, 0x80, URZ ;  /* 0x00000080170e7890 */ /* 0x000fe4000fffe03f */
[----:B------:R-:W-:Y:S02]  /*47e0*/  UIADD3 UR18, UR23, 0x100, URZ ;  /* 0x0000010017127890 */ /* 0x000fe4000fffe03f */
[----:B------:R-:W-:Y:S01]  /*47f0*/  UMOV UR38, UR23 ;  /* 0x0000001700267c82 */ /* 0x000fe20008000000 */
[----:B------:R-:W-:Y:S01]  /*4800*/  UIADD3 UR10, UR23, 0x200, URZ ;  /* 0x00000200170a7890 */ /* 0x000fe2000fffe03f */
        /* <DEDUP_REMOVED lines=49> */
.L_x_13097:
[----:B------:R-:W-:Y:S01]  /*4b20*/  ULEA UR12, UR20, UR6, 0x3 ;  /* 0x00000006140c7291 */ /* 0x000fe2000f8e183f */
[----:B01----:R-:W-:-:S05]  /*4b30*/  IMAD.U32 R7, RZ, RZ, UR21 ;  /* 0x00000015ff077e24 */ /* 0x003fca000f8e00ff */
[----:B------:R-:W-:-:S04]  /*4b40*/  SHF.L.U32 R7, R7, 0x1f, RZ ;  /* 0x0000001f07077819 */ /* 0x000fc800000006ff */
[----:B------:R0:W1:Y:S01]  /*4b50*/  SYNCS.PHASECHK.TRANS64.TRYWAIT P1, [UR12+0x13250], R7 ;  /* 0x01325007ff0075a7 */ /* 0x000062000802014c */
[----:B------:R-:W-:Y:S05]  /*4b60*/  @!P0 BRA `(.L_x_13098) ;  /* 0x0000000000048947 */ /* 0x000fea0003800000 */
[----:B------:R-:W-:Y:S01]  /*4b70*/  BPT.TRAP 0x1 ;  /* 0x000000040000795c */ /* 0x000fe20000300000 */
.L_x_13098:
[----:B-1----:R-:W-:Y:S05]  /*4b80*/  @P1 BRA `(.L_x_13099) ;  /* 0x0000000000081947 */ /* 0x002fea0003800000 */
[----:B------:R-:W1:Y:S02]  /*4b90*/  SYNCS.PHASECHK.TRANS64.TRYWAIT P1, [UR12+0x13250], R7 ;  /* 0x01325007ff0075a7 */ /* 0x000e64000802014c */
[----:B-1----:R-:W-:Y:S05]  /*4ba0*/  @!P1 BRA `(.L_x_13100) ;  /* 0x0000008800c09947 */ /* 0x002fea0003800000 */
.L_x_13099:
        /* <DEDUP_REMOVED lines=8> */
[----:B------:R-:W-:Y:S01]  /*4c30*/  QGMMA.64x64x32.F32.E4M3.E4M3 R24, R152, gdesc[UR8], R24, gsb0 ;  /* 0x00e0000898187df3 */ /* 0x000fe20008000818 */
[----:B------:R-:W-:Y:S01]  /*4c40*/  UIADD3 UR10, UR6, 0x80, URZ ;  /* 0x00000080060a7890 */ /* 0x000fe2000fffe03f */
[----:B------:R-:W-:Y:S01]  /*4c50*/  UMOV UR11, 0xc0000010 ;  /* 0xc0000010000b7882 */ /* 0x000fe20000000000 */
[----:B------:R-:W-:Y:S02]  /*4c60*/  WARPGROUP.DEPBAR.LE gsb0, 0x0 ;  /* 0x00008000000079c5 */ /* 0x000fe40000010000 */
[----:B------:R-:W-:-:S06]  /*4c70*/  WARPGROUP.ARRIVE ;  /* 0x00000000000079c5 */ /* 0x000fcc0000000000 */
        /* <DEDUP_REMOVED lines=8> */
[----:B------:R-:W-:Y:S01]  /*4d00*/  UIADD3 UR6, UR6, 0x200, URZ ;  /* 0x0000020006067890 */ /* 0x000fe2000fffe03f */
[----:B------:R-:W-:Y:S02]  /*4d10*/  WARPGROUP.DEPBAR.LE gsb0, 0x0 ;  /* 0x00008000000079c5 */ /* 0x000fe40000010000 */
[----:B------:R-:W-:-:S06]  /*4d20*/  WARPGROUP.ARRIVE ;  /* 0x00000000000079c5 */ /* 0x000fcc0000000000 */
[----:B------:R-:W-:Y:S01]  /*4d30*/  QGMMA.64x64x32.F32.E4M3.E4M3 R24, R140, gdesc[UR8], R24, gsb0 ;  /* 0x00e000088c187df3 */ /* 0x000fe20008000818 */
[----:B------:R-:W-:Y:S01]  /*4d40*/  UMOV UR10, UR6 ;  /* 0x00000006000a7c82 */ /* 0x000fe20008000000 */
[----:B------:R-:W-:Y:S01]  /*4d50*/  UMOV UR11, 0xc0000010 ;  /* 0xc0000010000b7882 */ /* 0x000fe20000000000 */
[----:B------:R-:W-:Y:S02]  /*4d60*/  WARPGROUP.DEPBAR.LE gsb0, 0x0 ;  /* 0x00008000000079c5 */ /* 0x000fe40000010000 */
[----:B------:R-:W-:-:S06]  /*4d70*/  WARPGROUP.ARRIVE ;  /* 0x00000000000079c5 */ /* 0x000fcc0000000000 */
[----:B------:R-:W-:Y:S03]  /*4d80*/  QGMMA.64x64x32.F32.E4M3.E4M3 R24, R144, gdesc[UR8], R24, gsb0 ;  /* 0x00e0000890187df3 */ /* 0x000fe60008000818 */
[----:B------:R-:W-:Y:S02]  /*4d90*/  WARPGROUP.DEPBAR.LE gsb0, 0x0 ;  /* 0x00008000000079c5 */ /* 0x000fe40000010000 */
[----:B------:R-:W-:Y:S05]  /*4da0*/  @!P0 BRA `(.L_x_13101) ;  /* 0x0000000000048947 */ /* 0x000fea0003800000 */
[----:B------:R-:W-:Y:S01]  /*4db0*/  BPT.TRAP 0x1 ;  /* 0x000000040000795c */ /* 0x000fe20000300000 */
.L_x_13101:
        /* <DEDUP_REMOVED lines=504> */
.L_x_13102:
[----:B------:R-:W-:Y:S01]  /*6d40*/  UIADD3 UR7, UR12, 0x13260, URZ ;  /* 0x000132600c077890 */ /* 0x000fe2000fffe03f */
[----:B------:R-:W-:Y:S01]  /*6d50*/  ISETP.LT.AND P1, PT, RZ, UR22, PT ;  /* 0x00000016ff007c0c */ /* 0x000fe2000bf21270 */
[----:B------:R-:W-:Y:S01]  /*6d60*/  UMOV UR21, UR43 ;  /* 0x0000002b00157c82 */ /* 0x000fe20008000000 */
[----:B------:R-:W-:Y:S01]  /*6d70*/  F2FP.SATFINITE.E4M3.F32.PACK_AB_MERGE_C R11, R12, R11, RZ ;  /* 0x0000000b0c0b723e */ /* 0x000fe200048070ff */
[----:B------:R-:W-:Y:S01]  /*6d80*/  UPRMT UR7, UR5, 0x654, UR7 ;  /* 0x0000065405077896 */ /* 0x000fe20008000007 */
[----:B------:R-:W-:Y:S01]  /*6d90*/  F2FP.SATFINITE.E4M3.F32.PACK_AB_MERGE_C R13, R14, R13, RZ ;  /* 0x0000000d0e0d723e */ /* 0x000fe200048070ff */
[----:B------:R-:W-:Y:S01]  /*6da0*/  UIADD3 UR5, UR22, -0x1, URZ ;  /* 0xffffffff16057890 */ /* 0x000fe2000fffe03f */
        /* <DEDUP_REMOVED lines=9> */
[----:B------:R-:W-:Y:S01]  /*6e40*/  UMOV UR22, UR5 ;  /* 0x0000000500167c82 */ /* 0x000fe20008000000 */
        /* <DEDUP_REMOVED lines=64> */
[----:B------:R-:W-:Y:S01]  /*7250*/  MOV R5, R58 ;  /* 0x0000003a00057202 */ /* 0x000fe20000000f00 */
[----:B------:R-:W-:Y:S06]  /*7260*/  @P1 BRA `(.L_x_13103) ;  /* 0xffffffd000dc1947 */ /* 0x000fec000383ffff */
.L_x_13092:
[----:B------:R-:W-:Y:S06]  /*7270*/  BAR.ARV 0x8, 0x200 ;  /* 0x0208000000007b1d */ /* 0x000fec0000002000 */
[----:B------:R-:W-:Y:S05]  /*7280*/  @!P0 BRA `(.L_x_13104) ;  /* 0x0000000000048947 */ /* 0x000fea0003800000 */
[----:B------:R-:W-:Y:S01]  /*7290*/  BPT.TRAP 0x1 ;  /* 0x000000040000795c */ /* 0x000fe20000300000 */
.L_x_13104:
        /* <DEDUP_REMOVED lines=9> */
.L_x_13105:
[----:B-1----:R-:W-:Y:S05]  /*7330*/  @P1 BRA `(.L_x_13106) ;  /* 0x0000000000081947 */ /* 0x002fea0003800000 */
[----:B------:R-:W1:Y:S02]  /*7340*/  SYNCS.PHASECHK.TRANS64.TRYWAIT P1, [UR7+0x13250], R0 ;  /* 0x01325000ff0075a7 */ /* 0x000e640008020147 */
[----:B-1----:R-:W-:Y:S05]  /*7350*/  @!P1 BRA `(.L_x_13107) ;  /* 0x0000006000ec9947 */ /* 0x002fea0003800000 */
.L_x_13106:
        /* <DEDUP_REMOVED lines=23> */
[----:B------:R-:W-:Y:S01]  /*74d0*/  QGMMA.64x64x32.F32.E4M3.E4M3 R24, R152, gdesc[UR8], R24, gsb0 ;  /* 0x00e0000898187df3 */ /* 0x000fe20008000818 */
        /* <DEDUP_REMOVED lines=8> */
[----:B-1----:R-:W-:Y:S01]  /*7560*/  MOV R3, UR9 ;  /* 0x0000000900037c02 */ /* 0x002fe20008000f00 */
[----:B------:R-:W-:-:S04]  /*7570*/  UIADD3 UR10, UR14, 0x80, URZ ;  /* 0x000000800e0a7890 */ /* 0x000fc8000fffe03f */
[----:B------:R1:W2:Y:S01]  /*7580*/  @P1 LDG.E R5, desc[UR40][R2.64] ;  /* 0x0000002802051981 */ /* 0x0002a2000c1e1900 */
        /* <DEDUP_REMOVED lines=11> */
[----:B------:R-:W3:Y:S04]  /*7640*/  SHFL.BFLY PT, R7, R4, 0x2, 0x1f ;  /* 0x0c401f0004077f89 */ /* 0x000ee800000e0000 */
[----:B-1----:R-:W1:Y:S01]  /*7650*/  SHFL.BFLY PT, R3, R6, 0x2, 0x1f ;  /* 0x0c401f0006037f89 */ /* 0x002e6200000e0000 */
[----:B------:R-:W-:Y:S02]  /*7660*/  WARPGROUP.DEPBAR.LE gsb0, 0x0 ;  /* 0x00008000000079c5 */ /* 0x000fe40000010000 */
[----:B------:R-:W-:-:S06]  /*7670*/  WARPGROUP.ARRIVE ;  /* 0x00000000000079c5 */ /* 0x000fcc0000000000 */
[----:B------:R-:W-:Y:S01]  /*7680*/  QGMMA.64x64x32.F32.E4M3.E4M3 R24, R140, gdesc[UR8], R24, gsb0 ;  /* 0x00e000088c187df3 */ /* 0x000fe20008000818 */
[----:B---3--:R-:W-:-:S01]  /*7690*/  FADD.FTZ R7, R7, R4 ;  /* 0x0000000407077221 */ /* 0x008fc20000010000 */
[----:B------:R-:W-:Y:S01]  /*76a0*/  UIADD3 UR14, UR14, 0x200, URZ ;  /* 0x000002000e0e7890 */ /* 0x000fe2000fffe03f */
[----:B-1----:R-:W-:-:S01]  /*76b0*/  FADD.FTZ R3, R3, R6 ;  /* 0x0000000603037221 */ /* 0x002fc20000010000 */
[----:B------:R-:W-:Y:S02]  /*76c0*/  UMOV UR15, 0xc0000010 ;  /* 0xc0000010000f7882 */ /* 0x000fe40000000000 */
[----:B0-----:R-:W0:Y:S04]  /*76d0*/  SHFL.BFLY PT, R0, R7, 0x1, 0x1f ;  /* 0x0c201f0007007f89 */ /* 0x001e2800000e0000 */
[----:B------:R-:W1:Y:S01]  /*76e0*/  SHFL.BFLY PT, R2, R3, 0x1, 0x1f ;  /* 0x0c201f0003027f89 */ /* 0x000e6200000e0000 */
[----:B------:R-:W-:-:S02]  /*76f0*/  IMAD.MOV.U32 R4, RZ, RZ, RZ ;  /* 0x000000ffff047224 */ /* 0x000fc400078e00ff */
[----:B0-----:R-:W-:Y:S01]  /*7700*/  FADD.FTZ R9, R7, R0 ;  /* 0x0000000007097221 */ /* 0x001fe20000010000 */
[----:B-1----:R-:W-:-:S04]  /*7710*/  FADD.FTZ R10, R3, R2 ;  /* 0x00000002030a7221 */ /* 0x002fc80000010000 */
[C---:B------:R-:W-:Y:S01]  /*7720*/  FSETP.NE.FTZ.AND P1, PT, R9.reuse, RZ, PT ;  /* 0x000000ff0900720b */ /* 0x040fe20003f35000 */
[----:B------:R-:W-:Y:S01]  /*7730*/  FMUL.FTZ R11, R9, 0.00390625 ;  /* 0x3b800000090b7820 */ /* 0x000fe20000410000 */
[----:B------:R-:W-:Y:S01]  /*7740*/  FMUL.FTZ R12, R10, 0.00390625 ;  /* 0x3b8000000a0c7820 */ /* 0x000fe20000410000 */
[----:B------:R-:W-:Y:S02]  /*7750*/  WARPGROUP.DEPBAR.LE gsb0, 0x0 ;  /* 0x00008000000079c5 */ /* 0x000fe40000010000 */
[----:B------:R-:W-:-:S06]  /*7760*/  WARPGROUP.ARRIVE ;  /* 0x00000000000079c5 */ /* 0x000fcc0000000000 */
[----:B------:R-:W-:Y:S01]  /*7770*/  QGMMA.64x64x32.F32.E4M3.E4M3 R24, R144, gdesc[UR12], R24, gsb0 ;  /* 0x00e0000c90187df3 */ /* 0x000fe20008000818 */
[----:B------:R-:W-:Y:S02]  /*7780*/  FSETP.NE.FTZ.AND P2, PT, R11, RZ, PT ;  /* 0x000000ff0b00720b */ /* 0x000fe40003f55000 */
[----:B------:R-:W-:Y:S01]  /*7790*/  FSETP.NE.FTZ.AND P3, PT, R12, RZ, PT ;  /* 0x000000ff0c00720b */ /* 0x000fe20003f75000 */
[----:B------:R-:W-:Y:S01]  /*77a0*/  @P1 MUFU.RCP R4, R9 ;  /* 0x0000000900041308 */ /* 0x000fe20000001000 */
[----:B------:R-:W-:Y:S01]  /*77b0*/  FSETP.NE.FTZ.AND P1, PT, R10, RZ, PT ;  /* 0x000000ff0a00720b */ /* 0x000fe20003f35000 */
[----:B------:R-:W-:-:S08]  /*77c0*/  IMAD.MOV.U32 R8, RZ, RZ, RZ ;  /* 0x000000ffff087224 */ /* 0x000fd000078e00ff */
[----:B------:R-:W0:Y:S08]  /*77d0*/  @P2 MUFU.LG2 R6, R11 ;  /* 0x0000000b00062308 */ /* 0x000e300000000c00 */
[----:B------:R-:W1:Y:S08]  /*77e0*/  @P3 MUFU.LG2 R7, R12 ;  /* 0x0000000c00073308 */ /* 0x000e700000000c00 */
[----:B------:R2:W3:Y:S01]  /*77f0*/  @P1 MUFU.RCP R8, R10 ;  /* 0x0000000a00081308 */ /* 0x0004e20000001000 */
        /* <DEDUP_REMOVED lines=10> */
[-C--:B--2---:R-:W-:Y:S01]  /*78a0*/  FMUL.FTZ R10, R4, R5.reuse ;  /* 0x00000005040a7220 */ /* 0x084fe20000410000 */
[----:B---3--:R-:W-:Y:S01]  /*78b0*/  FMUL.FTZ R56, R8, R5 ;  /* 0x0000000508387220 */ /* 0x008fe20000410000 */
[----:B------:R-:W-:-:S02]  /*78c0*/  WARPGROUP.DEPBAR.LE gsb0, 0x0 ;  /* 0x00008000000079c5 */ /* 0x000fc40000010000 */
[----:B------:R-:W-:Y:S05]  /*78d0*/  @!P0 BRA `(.L_x_13108) ;  /* 0x0000000000048947 */ /* 0x000fea0003800000 */
[----:B------:R-:W-:Y:S01]  /*78e0*/  BPT.TRAP 0x1 ;  /* 0x000000040000795c */ /* 0x000fe20000300000 */
.L_x_13108:
        /* <DEDUP_REMOVED lines=11> */
[----:B------:R-:W-:Y:S01]  /*79a0*/  FMUL.FTZ R51, R51, R56 ;  /* 0x0000003833337220 */ /* 0x000fe20000410000 */
[----:B------:R-:W-:Y:S01]  /*79b0*/  FMUL.FTZ R9, R25, R10 ;  /* 0x0000000a19097220 */ /* 0x000fe20000410000 */
[-C--:B------:R-:W-:Y:S01]  /*79c0*/  FMUL.FTZ R11, R27, R56.reuse ;  /* 0x000000381b0b7220 */ /* 0x080fe20000410000 */
[----:B------:R-:W-:Y:S01]  /*79d0*/  FMUL.FTZ R15, R34, R56 ;  /* 0x00000038220f7220 */ /* 0x000fe20000410000 */
[----:B------:R-:W-:Y:S01]  /*79e0*/  ULDC.64 UR10, c[0x0][0xb90] ;  /* 0x0002e400000a7ab9 */ /* 0x000fe20000000a00 */
[----:B------:R-:W-:Y:S01]  /*79f0*/  USHF.R.S32.HI UR16, URZ, 0x1f, UR49 ;  /* 0x0000001f3f107899 */ /* 0x000fe20008011431 */
[----:B------:R-:W-:Y:S01]  /*7a00*/  ULDC.64 UR12, c[0x0][0xb98] ;  /* 0x0002e600000c7ab9 */ /* 0x000fe20000000a00 */
[----:B0-----:R-:W-:-:S05]  /*7a10*/  IMAD.SHL.U32 R3, R57, 0x4, RZ ;  /* 0x0000000439037824 */ /* 0x001fca00078e00ff */
[----:B------:R-:W-:-:S04]  /*7a20*/  LOP3.LUT R3, R3, 0xc, RZ, 0xc0, !PT ;  /* 0x0000000c03037812 */ /* 0x000fc800078ec0ff */
[----:B------:R-:W-:-:S05]  /*7a30*/  IADD3 R4, P0, R3, UR8, RZ ;  /* 0x0000000803047c10 */ /* 0x000fca000ff1e0ff */
[----:B------:R-:W-:-:S05]  /*7a40*/  IMAD.X R5, RZ, RZ, UR9, P0 ;  /* 0x00000009ff057e24 */ /* 0x000fca00080e06ff */
[----:B------:R0:W2:Y:S01]  /*7a50*/  LDG.E.CONSTANT R3, desc[UR40][R4.64] ;  /* 0x0000002804037981 */ /* 0x0000a2000c1e9900 */
[----:B------:R-:W-:Y:S01]  /*7a60*/  F2FP.BF16.F32.PACK_AB R6, R6, R7 ;  /* 0x000000070606723e */ /* 0x000fe200000010ff */
[-C--:B------:R-:W-:Y:S01]  /*7a70*/  FMUL.FTZ R29, R40, R10.reuse ;  /* 0x0000000a281d7220 */ /* 0x080fe20000410000 */
[----:B------:R-:W-:Y:S01]  /*7a80*/  LOP3.LUT P0, R7, R57, 0x3, RZ, 0xc0, !PT ;  /* 0x0000000339077812 */ /* 0x000fe2000780c0ff */
[-C--:B------:R-:W-:Y:S01]  /*7a90*/  FMUL.FTZ R33, R41, R10.reuse ;  /* 0x0000000a29217220 */ /* 0x080fe20000410000 */
[-C--:B------:R-:W-:Y:S01]  /*7aa0*/  FMUL.FTZ R40, R53, R10.reuse ;  /* 0x0000000a35287220 */ /* 0x080fe20000410000 */
[----:B------:R-:W-:Y:S01]  /*7ab0*/  FMUL.FTZ R41, R49, R10 ;  /* 0x0000000a31297220 */ /* 0x000fe20000410000 */
[----:B------:R-:W-:Y:S01]  /*7ac0*/  FMUL.FTZ R38, R55, R56 ;  /* 0x0000003837267220 */ /* 0x000fe20000410000 */
[----:B------:R-:W-:Y:S01]  /*7ad0*/  F2FP.BF16.F32.PACK_AB R21, R20, R21 ;  /* 0x000000151415723e */ /* 0x000fe200000010ff */
[----:B------:R-:W-:Y:S01]  /*7ae0*/  FMUL.FTZ R28, R44, R10 ;  /* 0x0000000a2c1c7220 */ /* 0x000fe20000410000 */
[----:B------:R-:W-:Y:S01]  /*7af0*/  F2FP.BF16.F32.PACK_AB R12, R12, R13 ;  /* 0x0000000d0c0c723e */ /* 0x000fe200000010ff */
[-C--:B0-----:R-:W-:Y:S01]  /*7b00*/  FMUL.FTZ R4, R30, R56.reuse ;  /* 0x000000381e047220 */ /* 0x081fe20000410000 */
[----:B------:R-:W-:Y:S01]  /*7b10*/  ISETP.EQ.OR P0, PT, R7, 0x3, !P0 ;  /* 0x000000030700780c */ /* 0x000fe20004702670 */
[----:B------:R-:W-:Y:S01]  /*7b20*/  FMUL.FTZ R5, R26, R56 ;  /* 0x000000381a057220 */ /* 0x000fe20000410000 */
[----:B------:R-:W-:Y:S01]  /*7b30*/  F2FP.BF16.F32.PACK_AB R41, R40, R41 ;  /* 0x000000292829723e */ /* 0x000fe200000010ff */
[-C--:B------:R-:W-:Y:S01]  /*7b40*/  FMUL.FTZ R32, R45, R10.reuse ;  /* 0x0000000a2d207220 */ /* 0x080fe20000410000 */
[----:B------:R-:W-:Y:S01]  /*7b50*/  F2FP.BF16.F32.PACK_AB R51, R38, R51 ;  /* 0x000000332633723e */ /* 0x000fe200000010ff */
[-C--:B------:R-:W-:Y:S01]  /*7b60*/  FMUL.FTZ R36, R52, R10.reuse ;  /* 0x0000000a34247220 */ /* 0x080fe20000410000 */
[----:B------:R-:W-:Y:S01]  /*7b70*/  SEL R38, R12, R21, P0 ;  /* 0x000000150c267207 */ /* 0x000fe20000000000 */
[----:B------:R-:W-:Y:S01]  /*7b80*/  FMUL.FTZ R37, R48, R10 ;  /* 0x0000000a30257220 */ /* 0x000fe20000410000 */
[----:B------:R-:W-:Y:S01]  /*7b90*/  SEL R40, R21, R12, P0 ;  /* 0x0000000c15287207 */ /* 0x000fe20000000000 */
[-C--:B------:R-:W-:Y:S01]  /*7ba0*/  FMUL.FTZ R24, R39, R56.reuse ;  /* 0x0000003827187220 */ /* 0x080fe20000410000 */
[----:B------:R-:W0:Y:S01]  /*7bb0*/  LDC R21, c[0x0][0xbe8] ;  /* 0x0002fa00ff157b82 */ /* 0x000e220000000800 */
[-C--:B------:R-:W-:Y:S01]  /*7bc0*/  FMUL.FTZ R25, R35, R56.reuse ;  /* 0x0000003823197220 */ /* 0x080fe20000410000 */
[-C--:B------:R-:W-:Y:S01]  /*7bd0*/  FMUL.FTZ R10, R31, R56.reuse ;  /* 0x000000381f0a7220 */ /* 0x080fe20000410000 */
[----:B------:R-:W-:Y:S01]  /*7be0*/  F2FP.BF16.F32.PACK_AB R4, R4, R5 ;  /* 0x000000050404723e */ /* 0x000fe200000010ff */
[----:B------:R-:W-:Y:S01]  /*7bf0*/  UMOV UR8, UR4 ;  /* 0x0000000400087c82 */ /* 0x000fe20008000000 */
[----:B-1----:R-:W-:Y:S01]  /*7c00*/  UMOV UR9, UR6 ;  /* 0x0000000600097c82 */ /* 0x002fe20008000000 */
[----:B------:R-:W-:Y:S01]  /*7c10*/  F2FP.BF16.F32.PACK_AB R14, R14, R15 ;  /* 0x0000000f0e0e723e */ /* 0x000fe200000010ff */
[-C--:B------:R-:W-:Y:S01]  /*7c20*/  FMUL.FTZ R26, R46, R56.reuse ;  /* 0x000000382e1a7220 */ /* 0x080fe20000410000 */
[----:B------:R-:W-:Y:S01]  /*7c30*/  F2FP.BF16.F32.PACK_AB R5, R24, R25 ;  /* 0x000000191805723e */ /* 0x000fe200000010ff */
[----:B------:R-:W-:Y:S01]  /*7c40*/  IMAD.U32 R24, RZ, RZ, UR8 ;  /* 0x00000008ff187e24 */ /* 0x000fe2000f8e00ff */
[----:B------:R-:W-:Y:S01]  /*7c50*/  F2FP.BF16.F32.PACK_AB R11, R10, R11 ;  /* 0x0000000b0a0b723e */ /* 0x000fe200000010ff */
[-C--:B------:R-:W-:Y:S01]  /*7c60*/  FMUL.FTZ R27, R42, R56.reuse ;  /* 0x000000382a1b7220 */ /* 0x080fe20000410000 */
[----:B------:R-:W-:Y:S01]  /*7c70*/  MOV R25, UR9 ;  /* 0x0000000900197c02 */ /* 0x000fe20008000f00 */
[-C--:B------:R-:W-:Y:S01]  /*7c80*/  FMUL.FTZ R30, R47, R56.reuse ;  /* 0x000000382f1e7220 */ /* 0x080fe20000410000 */
[-C--:B------:R-:W-:Y:S01]  /*7c90*/  FMUL.FTZ R31, R43, R56.reuse ;  /* 0x000000382b1f7220 */ /* 0x080fe20000410000 */
[-C--:B------:R-:W-:Y:S01]  /*7ca0*/  FMUL.FTZ R34, R54, R56.reuse ;  /* 0x0000003836227220 */ /* 0x080fe20000410000 */
[----:B------:R-:W-:Y:S01]  /*7cb0*/  FMUL.FTZ R35, R50, R56 ;  /* 0x0000003832237220 */ /* 0x000fe20000410000 */
[----:B------:R-:W-:Y:S01]  /*7cc0*/  SEL R50, R4, R11, P0 ;  /* 0x0000000b04327207 */ /* 0x000fe20000000000 */
[----:B------:R-:W-:Y:S01]  /*7cd0*/  IMAD.SHL.U32 R20, R16, 0x8, RZ ;  /* 0x0000000810147824 */ /* 0x000fe200078e00ff */
[----:B------:R-:W-:Y:S01]  /*7ce0*/  SEL R52, R11, R4, P0 ;  /* 0x000000040b347207 */ /* 0x000fe20000000000 */
[----:B------:R-:W-:Y:S01]  /*7cf0*/  UIADD3 UR6, -UR49, URZ, URZ ;  /* 0x0000003f31067290 */ /* 0x000fe2000fffe13f */
[----:B------:R-:W-:Y:S01]  /*7d00*/  SEL R54, R14, R5, P0 ;  /* 0x000000050e367207 */ /* 0x000fe20000000000 */
[----:B------:R-:W-:Y:S01]  /*7d10*/  IMAD R7, R17, 0x40, R20 ;  /* 0x0000004011077824 */ /* 0x000fe200078e0214 */
[----:B------:R-:W-:Y:S01]  /*7d20*/  SEL R56, R5, R14, P0 ;  /* 0x0000000e05387207 */ /* 0x000fe20000000000 */
[--C-:B------:R-:W-:Y:S01]  /*7d30*/  IMAD.WIDE R4, R156, 0x2, R24.reuse ;  /* 0x000000029c047825 */ /* 0x100fe200078e0218 */
[----:B------:R-:W-:Y:S01]  /*7d40*/  F2FP.BF16.F32.PACK_AB R26, R26, R27 ;  /* 0x0000001b1a1a723e */ /* 0x000fe200000010ff */
[----:B------:R-:W-:Y:S01]  /*7d50*/  ULDC UR8, c[0x0][0xc44] ;  /* 0x0003110000087ab9 */ /* 0x000fe20000000800 */
[----:B------:R-:W-:Y:S01]  /*7d60*/  F2FP.BF16.F32.PACK_AB R31, R30, R31 ;  /* 0x0000001f1e1f723e */ /* 0x000fe200000010ff */
[----:B------:R-:W-:Y:S01]  /*7d70*/  IMAD.WIDE R24, R7, 0x2, R24 ;  /* 0x0000000207187825 */ /* 0x000fe200078e0218 */
[----:B------:R-:W-:Y:S01]  /*7d80*/  IADD3 R27, P2, R4, 0x40, RZ ;  /* 0x00000040041b7810 */ /* 0x000fe20007f5e0ff */
[----:B------:R-:W-:Y:S01]  /*7d90*/  UIMAD UR15, UR8, UR6, UR48 ;  /* 0x00000006080f72a4 */ /* 0x000fe2000f8e0230 */
[----:B------:R-:W-:Y:S01]  /*7da0*/  SEL R58, R26, R31, P0 ;  /* 0x0000001f1a3a7207 */ /* 0x000fe20000000000 */
[----:B------:R-:W-:Y:S01]  /*7db0*/  IMAD R48, RZ, RZ, -UR48 ;  /* 0x80000030ff307e24 */ /* 0x000fe2000f8e02ff */
[----:B------:R-:W-:Y:S01]  /*7dc0*/  SEL R60, R31, R26, P0 ;  /* 0x0000001a1f3c7207 */ /* 0x000fe20000000000 */
[----:B------:R-:W-:Y:S01]  /*7dd0*/  IMAD.X R13, RZ, RZ, R5, P2 ;  /* 0x000000ffff0d7224 */ /* 0x000fe200010e0605 */
[----:B0-----:R-:W-:Y:S01]  /*7de0*/  ISETP.NE.AND P2, PT, R21, 0x1, PT ;  /* 0x000000011500780c */ /* 0x001fe20003f45270 */
[----:B------:R-:W0:Y:S01]  /*7df0*/  LDC R31, c[0x0][0xc38] ;  /* 0x00030e00ff1f7b82 */ /* 0x000e220000000800 */
[----:B------:R-:W-:Y:S01]  /*7e00*/  F2FP.BF16.F32.PACK_AB R9, R8, R9 ;  /* 0x000000090809723e */ /* 0x000fe200000010ff */
[----:B------:R-:W-:Y:S01]  /*7e10*/  USHF.R.S32.HI UR14, URZ, 0x1f, UR15 ;  /* 0x0000001f3f0e7899 */ /* 0x000fe2000801140f */
[----:B------:R-:W-:Y:S01]  /*7e20*/  F2FP.BF16.F32.PACK_AB R33, R32, R33 ;  /* 0x000000212021723e */ /* 0x000fe200000010ff */
[----:B------:R-:W-:Y:S01]  /*7e30*/  UIMAD.WIDE.U32 UR8, UR15, UR10, URZ ;  /* 0x0000000a0f0872a5 */ /* 0x000fe2000f8e003f */
[----:B------:R-:W-:Y:S01]  /*7e40*/  SEL R30, R6, R9, P0 ;  /* 0x00000009061e7207 */ /* 0x000fe20000000000 */
[----:B------:R-:W-:Y:S01]  /*7e50*/  UIMAD UR6, UR14, UR10, URZ ;  /* 0x0000000a0e0672a4 */ /* 0x000fe2000f8e023f */
[----:B------:R-:W-:Y:S01]  /*7e60*/  SEL R32, R9, R6, P0 ;  /* 0x0000000609207207 */ /* 0x000fe20000000000 */
[----:B------:R-:W-:Y:S01]  /*7e70*/  UIMAD UR10, UR16, UR12, URZ ;  /* 0x0000000c100a72a4 */ /* 0x000fe2000f8e023f */
[----:B------:R-:W-:Y:S01]  /*7e80*/  IADD3 R9, P3, R4, 0x20, RZ ;  /* 0x0000002004097810 */ /* 0x000fe20007f7e0ff */
[----:B------:R-:W-:Y:S01]  /*7e90*/  UIMAD UR6, UR15, UR11, UR6 ;  /* 0x0000000b0f0672a4 */ /* 0x000fe2000f8e0206 */
[----:B------:R-:W-:Y:S01]  /*7ea0*/  LOP3.LUT R10, R27, 0x380, RZ, 0xc0, !PT ;  /* 0x000003801b0a7812 */ /* 0x000fe200078ec0ff */
[----:B------:R-:W1:Y:S01]  /*7eb0*/  @P2 LDC R26, c[0x0][0xbec] ;  /* 0x0002fb00ff1a2b82 */ /* 0x000e620000000800 */
[----:B------:R-:W-:Y:S01]  /*7ec0*/  LOP3.LUT R8, R9, 0x380, RZ, 0xc0, !PT ;  /* 0x0000038009087812 */ /* 0x000fe200078ec0ff */
[----:B------:R-:W-:Y:S01]  /*7ed0*/  UIADD3 UR9, UR9, UR6, URZ ;  /* 0x0000000609097290 */ /* 0x000fe2000fffe03f */
[----:B------:R-:W-:Y:S01]  /*7ee0*/  SHF.R.U64 R10, R10, 0x3, RZ ;  /* 0x000000030a0a7819 */ /* 0x000fe200000012ff */
[----:B------:R-:W-:Y:S01]  /*7ef0*/  UIMAD UR10, UR49, UR13, UR10 ;  /* 0x0000000d310a72a4 */ /* 0x000fe2000f8e020a */
[----:B------:R-:W-:Y:S01]  /*7f00*/  SHF.R.U64 R8, R8, 0x3, RZ ;  /* 0x0000000308087819 */ /* 0x000fe200000012ff */
[----:B------:R-:W-:Y:S01]  /*7f10*/  UIMAD.WIDE.U32 UR8, UR49, UR12, UR8 ;  /* 0x0000000c310872a5 */ /* 0x000fe2000f8e0008 */
[----:B------:R-:W-:Y:S01]  /*7f20*/  LOP3.LUT R12, R10, R27, RZ, 0x3c, !PT ;  /* 0x0000001b0a0c7212 */ /* 0x000fe200078e3cff */
[----:B------:R-:W3:Y:S01]  /*7f30*/  @P2 LDC R64, c[0x0][0xbf0] ;  /* 0x0002fc00ff402b82 */ /* 0x000ee20000000800 */
[----:B------:R-:W-:Y:S01]  /*7f40*/  IADD3 R27, P4, R24, 0x4800, RZ ;  /* 0x00004800181b7810 */ /* 0x000fe20007f9e0ff */
[----:B------:R-:W-:Y:S01]  /*7f50*/  UIADD3 UR7, UR7, 0x13260, URZ ;  /* 0x0001326007077890 */ /* 0x000fe2000fffe03f */
[----:B------:R-:W-:Y:S01]  /*7f60*/  LOP3.LUT R14, R8, R9, RZ, 0x3c, !PT ;  /* 0x00000009080e7212 */ /* 0x000fe200078e3cff */
[----:B0-----:R-:W-:Y:S01]  /*7f70*/  IMAD R48, R31, R48, UR47 ;  /* 0x0000002f1f307e24 */ /* 0x001fe2000f8e0230 */
[----:B------:R-:W-:Y:S01]  /*7f80*/  LOP3.LUT R6, R4, 0x380, RZ, 0xc0, !PT ;  /* 0x0000038004067812 */ /* 0x000fe200078ec0ff */
[----:B------:R-:W-:Y:S01]  /*7f90*/  UPRMT UR7, UR5, 0x654, UR7 ;  /* 0x0000065405077896 */ /* 0x000fe20008000007 */
[----:B------:R-:W-:Y:S01]  /*7fa0*/  LOP3.LUT R8, R27, 0x380, RZ, 0xc0, !PT ;  /* 0x000003801b087812 */ /* 0x000fe200078ec0ff */
[----:B------:R-:W-:Y:S01]  /*7fb0*/  ULDC UR6, c[0x0][0xa88] ;  /* 0x0002a20000067ab9 */ /* 0x000fe20000000800 */
[----:B------:R-:W-:Y:S01]  /*7fc0*/  SHF.R.U64 R7, R6, 0x3, RZ ;  /* 0x0000000306077819 */ /* 0x000fe200000012ff */
[----:B------:R-:W-:Y:S01]  /*7fd0*/  IMAD R49, R21, UR6, RZ ;  /* 0x0000000615317c24 */ /* 0x000fe2000f8e02ff */
[----:B------:R-:W-:-:S02]  /*7fe0*/  SHF.R.U64 R8, R8, 0x3, RZ ;  /* 0x0000000308087819 */ /* 0x000fc400000012ff */
[----:B------:R-:W-:Y:S02]  /*7ff0*/  IADD3 R11, P1, R4, 0x60, RZ ;  /* 0x00000060040b7810 */ /* 0x000fe40007f3e0ff */
[----:B------:R-:W-:Y:S01]  /*8000*/  LOP3.LUT R4, R7, R4, RZ, 0x3c, !PT ;  /* 0x0000000407047212 */ /* 0x000fe200078e3cff */
[----:B------:R-:W-:Y:S01]  /*8010*/  SYNCS.ARRIVE.TRANS64.RED.A1T0 RZ, [UR7], RZ ;  /* 0x000000ffffff79a7 */ /* 0x000fe20008100407 */
[----:B------:R-:W-:Y:S01]  /*8020*/  LOP3.LUT R8, R8, R27, RZ, 0x3c, !PT ;  /* 0x0000001b08087212 */ /* 0x000fe200078e3cff */
[----:B------:R-:W-:Y:S01]  /*8030*/  IMAD R27, R48, 0xc0, R23 ;  /* 0x000000c0301b7824 */ /* 0x000fe200078e0217 */
[----:B------:R-:W-:Y:S01]  /*8040*/  LOP3.LUT R6, R11, 0x380, RZ, 0xc0, !PT ;  /* 0x000003800b067812 */ /* 0x000fe200078ec0ff */
[----:B------:R-:W-:Y:S01]  /*8050*/  IMAD.X R7, RZ, RZ, R5, P1 ;  /* 0x000000ffff077224 */ /* 0x000fe200008e0605 */
[-C--:B------:R-:W-:Y:S02]  /*8060*/  IADD3.X R15, RZ, R5.reuse, RZ, P3, !PT ;  /* 0x00000005ff0f7210 */ /* 0x080fe40001ffe4ff */
[----:B------:R-:W-:Y:S01]  /*8070*/  MOV R61, R4 ;  /* 0x00000004003d7202 */ /* 0x000fe20000000f00 */
[----:B-1----:R-:W-:Y:S01]  /*8080*/  @P2 IMAD.HI.U32 R5, R27, R26, RZ ;  /* 0x0000001a1b052227 */ /* 0x002fe200078e00ff */
[----:B------:R-:W-:-:S02]  /*8090*/  SHF.R.U64 R6, R6, 0x3, RZ ;  /* 0x0000000306067819 */ /* 0x000fc400000012ff */
[----:B------:R-:W-:Y:S02]  /*80a0*/  F2FP.BF16.F32.PACK_AB R28, R28, R29 ;  /* 0x0000001d1c1c723e */ /* 0x000fe400000010ff */
[----:B------:R-:W-:Y:S02]  /*80b0*/  IADD3 R29, P1, R24, 0x1800, RZ ;  /* 0x00001800181d7810 */ /* 0x000fe40007f3e0ff */
[----:B------:R-:W-:Y:S02]  /*80c0*/  MOV R4, R27 ;  /* 0x0000001b00047202 */ /* 0x000fe40000000f00 */
[----:B------:R-:W-:Y:S02]  /*80d0*/  LOP3.LUT R6, R6, R11, RZ, 0x3c, !PT ;  /* 0x0000000b06067212 */ /* 0x000fe400078e3cff */
[----:B---3--:R-:W-:Y:S02]  /*80e0*/  @P2 SHF.R.U32.HI R4, RZ, R64, R5 ;  /* 0x00000040ff042219 */ /* 0x008fe40000011605 */
[----:B------:R-:W-:-:S02]  /*80f0*/  SEL R42, R28, R33, P0 ;  /* 0x000000211c2a7207 */ /* 0x000fc40000000000 */
[----:B------:R-:W-:Y:S02]  /*8100*/  SEL R44, R33, R28, P0 ;  /* 0x0000001c212c7207 */ /* 0x000fe40000000000 */
[----:B------:R-:W-:Y:S02]  /*8110*/  LOP3.LUT R28, R29, 0x380, RZ, 0xc0, !PT ;  /* 0x000003801d1c7812 */ /* 0x000fe400078ec0ff */
[----:B------:R-:W-:Y:S01]  /*8120*/  MOV R55, R6 ;  /* 0x0000000600377202 */ /* 0x000fe20000000f00 */
[--C-:B------:R-:W-:Y:S01]  /*8130*/  IMAD.MOV R6, RZ, RZ, -R4.reuse ;  /* 0x000000ffff067224 */ /* 0x100fe200078e0a04 */
[----:B------:R-:W-:Y:S02]  /*8140*/  SHF.R.U64 R28, R28, 0x3, RZ ;  /* 0x000000031c1c7819 */ /* 0x000fe400000012ff */
[----:B------:R-:W-:Y:S01]  /*8150*/  MOV R57, R12 ;  /* 0x0000000c00397202 */ /* 0x000fe20000000f00 */
[----:B------:R-:W-:Y:S01]  /*8160*/  IMAD R27, R21, R6, R27 ;  /* 0x00000006151b7224 */ /* 0x000fe200078e021b */
[----:B------:R-:W-:Y:S01]  /*8170*/  LOP3.LUT R28, R28, R29, RZ, 0x3c, !PT ;  /* 0x0000001d1c1c7212 */ /* 0x000fe200078e3cff */
[----:B------:R-:W-:Y:S01]  /*8180*/  IMAD.X R29, RZ, RZ, R25, P1 ;  /* 0x000000ffff1d7224 */ /* 0x000fe200008e0619 */
[----:B------:R-:W-:Y:S01]  /*8190*/  SHF.R.S32.HI R5, RZ, 0x1f, R4 ;  /* 0x0000001fff057819 */ /* 0x000fe20000011404 */
[----:B------:R-:W-:Y:S01]  /*81a0*/  IMAD.U32 R12, RZ, RZ, UR10 ;  /* 0x0000000aff0c7e24 */ /* 0x000fe2000f8e00ff */
[----:B------:R-:W-:Y:S01]  /*81b0*/  F2FP.BF16.F32.PACK_AB R36, R36, R37 ;  /* 0x000000252424723e */ /* 0x000fe200000010ff */
[----:B------:R-:W-:Y:S01]  /*81c0*/  ULDC.64 UR10, c[0x0][0xaf0] ;  /* 0x0002bc00000a7ab9 */ /* 0x000fe20000000a00 */
[----:B------:R-:W-:-:S02]  /*81d0*/  F2FP.BF16.F32.PACK_AB R34, R34, R35 ;  /* 0x000000232222723e */ /* 0x000fc400000010ff */
[----:B------:R-:W-:Y:S02]  /*81e0*/  IADD3 R4, P1, R4, UR8, RZ ;  /* 0x0000000804047c10 */ /* 0x000fe4000ff3e0ff */
[----:B------:R-:W-:Y:S02]  /*81f0*/  SHF.R.S32.HI R6, RZ, 0x1f, R27 ;  /* 0x0000001fff067819 */ /* 0x000fe4000001141b */
[----:B------:R-:W-:Y:S02]  /*8200*/  SEL R46, R36, R41, P0 ;  /* 0x00000029242e7207 */ /* 0x000fe40000000000 */
[----:B------:R-:W-:Y:S02]  /*8210*/  SEL R62, R34, R51, P0 ;  /* 0x00000033223e7207 */ /* 0x000fe40000000000 */
[----:B------:R-:W-:Y:S01]  /*8220*/  IADD3.X R5, R5, UR9, R12, P1, !PT ;  /* 0x0000000905057c10 */ /* 0x000fe20008ffe40c */
[----:B------:R-:W-:Y:S01]  /*8230*/  ULDC.64 UR8, c[0x0][0xb88] ;  /* 0x0002e20000087ab9 */ /* 0x000fe20000000a00 */
[----:B------:R-:W-:Y:S01]  /*8240*/  SEL R34, R51, R34, P0 ;  /* 0x0000002233227207 */ /* 0x000fe20000000000 */
[----:B------:R-:W-:Y:S01]  /*8250*/  IMAD R6, R6, UR8, RZ ;  /* 0x0000000806067c24 */ /* 0x000fe2000f8e02ff */
[----:B------:R-:W-:Y:S01]  /*8260*/  SEL R36, R41, R36, P0 ;  /* 0x0000002429247207 */ /* 0x000fe20000000000 */
[----:B------:R-:W-:Y:S01]  /*8270*/  IMAD.WIDE.U32 R4, R27, UR8, R4 ;  /* 0x000000081b047c25 */ /* 0x000fe2000f8e0004 */
[----:B------:R-:W-:-:S02]  /*8280*/  MOV R59, R14 ;  /* 0x0000000e003b7202 */ /* 0x000fc40000000f00 */
[C---:B------:R-:W-:Y:S01]  /*8290*/  IADD3 R11, P3, R24.reuse, 0x3000, RZ ;  /* 0x00003000180b7810 */ /* 0x040fe20007f7e0ff */
[----:B------:R-:W-:Y:S01]  /*82a0*/  IMAD R37, R27, UR9, R6 ;  /* 0x000000091b257c24 */ /* 0x000fe2000f8e0206 */
[----:B------:R-:W-:Y:S01]  /*82b0*/  LOP3.LUT R9, R24, 0x380, RZ, 0xc0, !PT ;  /* 0x0000038018097812 */ /* 0x000fe200078ec0ff */
[----:B------:R-:W-:Y:S01]  /*82c0*/  IMAD R12, R48, 0xc0, R22 ;  /* 0x000000c0300c7824 */ /* 0x000fe200078e0216 */
[----:B------:R-:W-:Y:S01]  /*82d0*/  LOP3.LUT R10, R11, 0x380, RZ, 0xc0, !PT ;  /* 0x000003800b0a7812 */ /* 0x000fe200078ec0ff */
[----:B------:R-:W-:Y:S01]  /*82e0*/  ULDC.64 UR8, c[0x0][0xb50] ;  /* 0x0002d40000087ab9 */ /* 0x000fe20000000a00 */
[----:B------:R-:W-:Y:S01]  /*82f0*/  SHF.R.U64 R9, R9, 0x3, RZ ;  /* 0x0000000309097819 */ /* 0x000fe200000012ff */
[----:B------:R-:W-:Y:S01]  /*8300*/  VIADD R6, R12, 0x8 ;  /* 0x000000080c067836 */ /* 0x000fe20000000000 */
[----:B------:R-:W-:Y:S01]  /*8310*/  SHF.R.U64 R10, R10, 0x3, RZ ;  /* 0x000000030a0a7819 */ /* 0x000fe200000012ff */
[----:B------:R-:W-:Y:S01]  /*8320*/  IMAD.IADD R5, R5, 0x1, R37 ;  /* 0x0000000105057824 */ /* 0x000fe200078e0225 */
[----:B------:R-:W-:Y:S01]  /*8330*/  LOP3.LUT R24, R9, R24, RZ, 0x3c, !PT ;  /* 0x0000001809187212 */ /* 0x000fe200078e3cff */
[----:B------:R-:W-:Y:S01]  /*8340*/  IMAD.X R9, RZ, RZ, R25, P4 ;  /* 0x000000ffff097224 */ /* 0x000fe200020e0619 */
[----:B------:R-:W-:-:S02]  /*8350*/  LOP3.LUT P1, RZ, R18, 0x3, RZ, 0xc0, !PT ;  /* 0x0000000312ff7812 */ /* 0x000fc4000782c0ff */
[----:B------:R-:W-:Y:S02]  /*8360*/  LEA R37, P4, R4, UR8, 0x2 ;  /* 0x0000000804257c11 */ /* 0x000fe4000f8810ff */
[----:B------:R-:W-:Y:S01]  /*8370*/  LOP3.LUT R10, R10, R11, RZ, 0x3c, !PT ;  /* 0x0000000b0a0a7212 */ /* 0x000fe200078e3cff */
[----:B------:R-:W-:Y:S01]  /*8380*/  IMAD.X R11, RZ, RZ, R25, P3 ;  /* 0x000000ffff0b7224 */ /* 0x000fe200018e0619 */
[-C--:B------:R-:W-:Y:S02]  /*8390*/  ISETP.GE.OR P3, PT, R12, R49.reuse, P1 ;  /* 0x000000310c00720c */ /* 0x080fe40000f66670 */
[----:B------:R-:W-:Y:S02]  /*83a0*/  ISETP.GE.OR P1, PT, R6, R49, P1 ;  /* 0x000000310600720c */ /* 0x000fe40000f26670 */
[----:B--2---:R-:W-:Y:S01]  /*83b0*/  LOP3.LUT R7, R3, 0x2, RZ, 0x3c, !PT ;  /* 0x0000000203077812 */ /* 0x004fe200078e3cff */
        /* <DEDUP_REMOVED lines=9> */
[----:B------:R-:W-:Y:S04]  /*8450*/  SHFL.IDX PT, R62, R62, R3, 0x1c1f ;  /* 0x001c1f033e3e7589 */ /* 0x000fe800000e0000 */
[----:B------:R-:W3:Y:S01]  /*8460*/  SHFL.IDX PT, R33, R52, R7, 0x1c1f ;  /* 0x001c1f0734217589 */ /* 0x000ee200000e0000 */
[----:B-1----:R-:W-:Y:S01]  /*8470*/  LEA.HI.X R40, R4, UR9, R5, 0x2, P4 ;  /* 0x0000000904287c11 */ /* 0x002fe2000a0f1405 */
[----:B------:R-:W-:-:S02]  /*8480*/  ULDC.64 UR8, c[0x0][0xae8] ;  /* 0x0002ba0000087ab9 */ /* 0x000fc40000000a00 */
[----:B------:R-:W1:Y:S04]  /*8490*/  SHFL.IDX PT, R3, R56, R7, 0x1c1f ;  /* 0x001c1f0738037589 */ /* 0x000e6800000e0000 */
[----:B------:R-:W4:Y:S01]  /*84a0*/  SHFL.IDX PT, R35, R60, R7, 0x1c1f ;  /* 0x001c1f073c237589 */ /* 0x000f2200000e0000 */
[----:B0-----:R-:W-:Y:S02]  /*84b0*/  SEL R4, R30, R13, P0 ;  /* 0x0000000d1e047207 */ /* 0x001fe40000000000 */
[----:B------:R-:W-:Y:S01]  /*84c0*/  SEL R6, R13, R30, P0 ;  /* 0x0000001e0d067207 */ /* 0x000fe20000000000 */
[----:B------:R-:W0:Y:S04]  /*84d0*/  SHFL.IDX PT, R27, R44, R7, 0x1c1f ;  /* 0x001c1f072c1b7589 */ /* 0x000e2800000e0000 */
[----:B------:R-:W5:Y:S01]  /*84e0*/  SHFL.IDX PT, R39, R34, R7, 0x1c1f ;  /* 0x001c1f0722277589 */ /* 0x000f6200000e0000 */
[----:B--2---:R-:W-:-:S02]  /*84f0*/  SEL R12, R38, R15, P0 ;  /* 0x0000000f260c7207 */ /* 0x004fc40000000000 */
[----:B------:R-:W-:Y:S01]  /*8500*/  SEL R14, R15, R38, P0 ;  /* 0x000000260f0e7207 */ /* 0x000fe20000000000 */
[----:B------:R2:W5:Y:S01]  /*8510*/  SHFL.IDX PT, R31, R36, R7, 0x1c1f ;  /* 0x001c1f07241f7589 */ /* 0x00056200000e0000 */
[----:B---3--:R-:W-:-:S03]  /*8520*/  SEL R5, R26, R33, P0 ;  /* 0x000000211a057207 */ /* 0x008fc60000000000 */
[----:B------:R-:W-:Y:S01]  /*8530*/  SHFL.IDX PT, R50, R37, RZ, 0x1c1f ;  /* 0x001c1fff25327589 */ /* 0x000fe200000e0000 */
[----:B-1----:R-:W-:-:S03]  /*8540*/  SEL R13, R54, R3, P0 ;  /* 0x00000003360d7207 */ /* 0x002fc60000000000 */
[----:B------:R5:W-:Y:S01]  /*8550*/  SHFL.IDX PT, R52, R37, 0x1, 0x1c1f ;  /* 0x003c1f0025347f89 */ /* 0x000be200000e0000 */
[----:B--2---:R-:W-:Y:S02]  /*8560*/  SEL R7, R33, R26, P0 ;  /* 0x0000001a21077207 */ /* 0x004fe40000000000 */
[----:B------:R-:W-:Y:S01]  /*8570*/  SEL R15, R3, R54, P0 ;  /* 0x00000036030f7207 */ /* 0x000fe20000000000 */
[----:B------:R-:W-:Y:S01]  /*8580*/  BAR.SYNC.DEFER_BLOCKING 0x1, 0x180 ;  /* 0x0046000000007b1d */ /* 0x000fe20000010000 */
[----:B----4-:R-:W-:Y:S02]  /*8590*/  SEL R33, R58, R35, P0 ;  /* 0x000000233a217207 */ /* 0x010fe40000000000 */
[----:B0-----:R-:W-:Y:S02]  /*85a0*/  SEL R32, R42, R27, P0 ;  /* 0x0000001b2a207207 */ /* 0x001fe40000000000 */
[----:B------:R-:W-:Y:S02]  /*85b0*/  SEL R34, R27, R42, P0 ;  /* 0x0000002a1b227207 */ /* 0x000fe40000000000 */
[----:B------:R-:W-:Y:S01]  /*85c0*/  SEL R35, R35, R58, P0 ;  /* 0x0000003a23237207 */ /* 0x000fe20000000000 */
[----:B------:R-:W0:Y:S01]  /*85d0*/  SHFL.IDX PT, R51, R40, RZ, 0x1c1f ;  /* 0x001c1fff28337589 */ /* 0x000e2200000e0000 */
[----:B-----5:R-:W-:-:S02]  /*85e0*/  SEL R37, R62, R39, P0 ;  /* 0x000000273e257207 */ /* 0x020fc40000000000 */
[----:B------:R-:W-:Y:S01]  /*85f0*/  SEL R36, R46, R31, P0 ;  /* 0x0000001f2e247207 */ /* 0x000fe20000000000 */
[----:B------:R-:W1:Y:S01]  /*8600*/  SHFL.IDX PT, R53, R40, 0x1, 0x1c1f ;  /* 0x003c1f0028357f89 */ /* 0x000e6200000e0000 */
[----:B------:R-:W-:Y:S02]  /*8610*/  SEL R38, R31, R46, P0 ;  /* 0x0000002e1f267207 */ /* 0x000fe40000000000 */
[----:B------:R-:W-:Y:S01]  /*8620*/  SEL R39, R39, R62, P0 ;  /* 0x0000003e27277207 */ /* 0x000fe20000000000 */
[----:B------:R2:W-:Y:S04]  /*8630*/  STSM.16.M88.4 [R61], R4 ;  /* 0x000000043d007844 */ /* 0x0005e80000000200 */
[----:B------:R3:W-:Y:S04]  /*8640*/  STSM.16.M88.4 [R59], R12 ;  /* 0x0000000c3b007844 */ /* 0x0007e80000000200 */
[----:B------:R-:W-:Y:S04]  /*8650*/  STSM.16.M88.4 [R57], R32 ;  /* 0x0000002039007844 */ /* 0x000fe80000000200 */
[----:B------:R-:W-:Y:S01]  /*8660*/  STSM.16.M88.4 [R55], R36 ;  /* 0x0000002437007844 */ /* 0x000fe20000000200 */
[----:B------:R-:W-:Y:S08]  /*8670*/  BAR.SYNC.DEFER_BLOCKING 0x1, 0x180 ;  /* 0x0046000000007b1d */ /* 0x000ff00000010000 */
[----:B--2---:R-:W2:Y:S08]  /*8680*/  @P2 LDC R7, c[0x0][0xbec] ;  /* 0x0002fb00ff072b82 */ /* 0x004eb00000000800 */
[----:B---3--:R-:W3:Y:S01]  /*8690*/  @P2 LDC R13, c[0x0][0xbf0] ;  /* 0x0002fc00ff0d2b82 */ /* 0x008ee20000000800 */
[----:B0-----:R-:W-:Y:S04]  /*86a0*/  @!P3 ST.E desc[UR40][R50.64], R2 ;  /* 0x000000023200b985 */ /* 0x001fe8000c101928 */
[----:B-1----:R2:W-:Y:S04]  /*86b0*/  @!P1 ST.E desc[UR40][R52.64], R0 ;  /* 0x0000000034009985 */ /* 0x0025e8000c101928 */
[----:B------:R-:W4:Y:S04]  /*86c0*/  LD.E.128 R24, desc[UR40][R24.64] ;  /* 0x0000002818187980 */ /* 0x000f28000c101d00 */
[----:B------:R-:W5:Y:S04]  /*86d0*/  LD.E.128 R28, desc[UR40][R28.64] ;  /* 0x000000281c1c7980 */ /* 0x000f68000c101d00 */
[----:B------:R0:W5:Y:S04]  /*86e0*/  LD.E.128 R40, desc[UR40][R10.64] ;  /* 0x000000280a287980 */ /* 0x000168000c101d00 */
[----:B------:R1:W5:Y:S01]  /*86f0*/  LD.E.128 R44, desc[UR40][R8.64] ;  /* 0x00000028082c7980 */ /* 0x000362000c101d00 */
[----:B------:R-:W-:Y:S01]  /*8700*/  UIMAD UR5, UR14, UR8, URZ ;  /* 0x000000080e0572a4 */ /* 0x000fe2000f8e023f */
[----:B------:R-:W-:Y:S01]  /*8710*/  IMAD R3, R16, 0x30, R17 ;  /* 0x0000003010037824 */ /* 0x000fe200078e0211 */
[----:B------:R-:W-:Y:S01]  /*8720*/  UIMAD.WIDE.U32 UR6, UR15, UR8, URZ ;  /* 0x000000080f0672a5 */ /* 0x000fe2000f8e003f */
[----:B------:R-:W-:Y:S01]  /*8730*/  @!PT LDS RZ, [RZ] ;  /* 0x00000000fffff984 */ /* 0x000fe20000000800 */
[----:B------:R-:W-:Y:S01]  /*8740*/  @!PT LDS RZ, [RZ] ;  /* 0x00000000fffff984 */ /* 0x000fe20000000800 */
[----:B------:R-:W-:Y:S01]  /*8750*/  @!PT LDS RZ, [RZ] ;  /* 0x00000000fffff984 */ /* 0x000fe20000000800 */
[----:B------:R-:W-:Y:S01]  /*8760*/  @!PT LDS RZ, [RZ] ;  /* 0x00000000fffff984 */ /* 0x000fe20000000800 */
[----:B------:R0:W-:Y:S06]  /*8770*/  MEMBAR.ALL.CTA ;  /* 0x0000000000007992 */ /* 0x0001ec0000008000 */
[----:B0-----:R-:W0:Y:S01]  /*8780*/  FENCE.VIEW.ASYNC.S ;  /* 0x00000000000073c6 */ /* 0x001e220000000000 */
[----:B------:R-:W-:Y:S01]  /*8790*/  UIMAD UR5, UR15, UR9, UR5 ;  /* 0x000000090f0572a4 */ /* 0x000fe2000f8e0205 */
[C---:B------:R-:W-:Y:S01]  /*87a0*/  IMAD R6, R48.reuse, 0xc0, R3 ;  /* 0x000000c030067824 */ /* 0x040fe200078e0203 */
[----:B------:R-:W-:Y:S01]  /*87b0*/  UIMAD UR8, UR16, UR10, URZ ;  /* 0x0000000a100872a4 */ /* 0x000fe2000f8e023f */
[----:B------:R-:W-:Y:S01]  /*87c0*/  IMAD R48, R48, 0xc0, R17 ;  /* 0x000000c030307824 */ /* 0x000fe200078e0211 */
[----:B------:R-:W-:Y:S01]  /*87d0*/  UIADD3 UR7, UR7, UR5, URZ ;  /* 0x0000000507077290 */ /* 0x000fe2000fffe03f */
[----:B--2---:R-:W-:Y:S01]  /*87e0*/  @P2 IMAD.HI.U32 R0, R6, R7, RZ ;  /* 0x0000000706002227 */ /* 0x004fe200078e00ff */
[----:B------:R-:W-:Y:S01]  /*87f0*/  UIMAD UR5, UR49, UR11, UR8 ;  /* 0x0000000b310572a4 */ /* 0x000fe2000f8e0208 */
[----:B------:R-:W-:Y:S01]  /*8800*/  MOV R5, R6 ;  /* 0x0000000600057202 */ /* 0x000fe20000000f00 */
[----:B------:R-:W-:Y:S01]  /*8810*/  UIMAD.WIDE.U32 UR6, UR49, UR10, UR6 ;  /* 0x0000000a310672a5 */ /* 0x000fe2000f8e0006 */
[C---:B------:R-:W-:Y:S01]  /*8820*/  VIADD R10, R48.reuse, 0x60 ;  /* 0x00000060300a7836 */ /* 0x040fe20000000000 */
[----:B---3--:R-:W-:Y:S01]  /*8830*/  @P2 SHF.R.U32.HI R5, RZ, R13, R0 ;  /* 0x0000000dff052219 */ /* 0x008fe20000011600 */
[----:B------:R-:W-:Y:S01]  /*8840*/  ULDC.64 UR8, c[0x0][0xae0] ;  /* 0x0002b80000087ab9 */ /* 0x000fe20000000a00 */
[----:B------:R-:W-:Y:S01]  /*8850*/  UIADD3 UR5, UR7, UR5, URZ ;  /* 0x0000000507057290 */ /* 0x000fe2000fffe03f */
[----:B------:R-:W-:Y:S01]  /*8860*/  VIADD R12, R48, 0x90 ;  /* 0x00000090300c7836 */ /* 0x000fe20000000000 */
[--C-:B------:R-:W-:Y:S01]  /*8870*/  SHF.R.S32.HI R0, RZ, 0x1f, R5.reuse ;  /* 0x0000001fff007819 */ /* 0x100fe20000011405 */
[----:B------:R-:W-:Y:S01]  /*8880*/  IMAD.MOV R4, RZ, RZ, -R5 ;  /* 0x000000ffff047224 */ /* 0x000fe200078e0a05 */
[----:B------:R-:W-:Y:S01]  /*8890*/  UIADD3 UR4, UR4, 0x13220, URZ ;  /* 0x0001322004047890 */ /* 0x000fe2000fffe03f */
[----:B------:R-:W-:Y:S01]  /*88a0*/  IMAD.U32 R3, RZ, RZ, UR7 ;  /* 0x00000007ff037e24 */ /* 0x000fe2000f8e00ff */
[----:B------:R-:W-:Y:S01]  /*88b0*/  UIADD3 UR44, UR44, 0x1, URZ ;  /* 0x000000012c2c7890 */ /* 0x000fe2000fffe03f */
[----:B------:R-:W-:Y:S01]  /*88c0*/  IMAD.U32 R2, RZ, RZ, UR6 ;  /* 0x00000006ff027e24 */ /* 0x000fe2000f8e00ff */
[----:B------:R-:W-:Y:S01]  /*88d0*/  ULDC.64 UR6, c[0x0][0xad8] ;  /* 0x0002b60000067ab9 */ /* 0x000fe20000000a00 */
[----:B------:R-:W-:Y:S01]  /*88e0*/  IMAD.U32 R3, RZ, RZ, UR5 ;  /* 0x00000005ff037e24 */ /* 0x000fe2000f8e00ff */
[----:B------:R-:W-:Y:S01]  /*88f0*/  ULDC UR5, c[0x0][0xac8] ;  /* 0x0002b20000057ab9 */ /* 0x000fe20000000800 */
[----:B------:R-:W-:Y:S01]  /*8900*/  IMAD R0, R0, UR8, RZ ;  /* 0x0000000800007c24 */ /* 0x000fe2000f8e02ff */
[----:B------:R-:W-:Y:S01]  /*8910*/  UPRMT UR4, URZ, 0x654, UR4 ;  /* 0x000006543f047896 */ /* 0x000fe20008000004 */
[----:B------:R-:W-:Y:S01]  /*8920*/  IMAD R21, R21, R4, R6 ;  /* 0x0000000415157224 */ /* 0x000fe200078e0206 */
[----:B------:R-:W-:Y:S01]  /*8930*/  UISETP.NE.AND UP0, UPT, UR44, 0x2, UPT ;  /* 0x000000022c00788c */ /* 0x000fe2000bf05270 */
[C---:B------:R-:W-:Y:S01]  /*8940*/  IMAD R7, R5.reuse, UR9, R0 ;  /* 0x0000000905077c24 */ /* 0x040fe2000f8e0200 */
[----:B------:R-:W-:Y:S01]  /*8950*/  UIADD3 UR42, UR42, 0x1, URZ ;  /* 0x000000012a2a7890 */ /* 0x000fe2000fffe03f */
[----:B------:R-:W-:Y:S01]  /*8960*/  IMAD.WIDE.U32 R2, R5, UR8, R2 ;  /* 0x0000000805027c25 */ /* 0x000fe2000f8e0002 */
[----:B------:R-:W-:Y:S01]  /*8970*/  SHF.R.S32.HI R0, RZ, 0x1f, R21 ;  /* 0x0000001fff007819 */ /* 0x000fe20000011415 */
[----:B------:R-:W-:-:S02]  /*8980*/  USEL UR44, UR44, URZ, UP0 ;  /* 0x0000003f2c2c7287 */ /* 0x000fc40008000000 */
[----:B0-----:R-:W-:Y:S01]  /*8990*/  SYNCS.ARRIVE.TRANS64.RED.A1T0 RZ, [UR4], RZ ;  /* 0x000000ffffff79a7 */ /* 0x001fe20008100404 */
[----:B------:R-:W-:Y:S01]  /*89a0*/  IADD3 R3, R3, R7, RZ ;  /* 0x0000000703037210 */ /* 0x000fe20007ffe0ff */
[----:B------:R-:W-:Y:S01]  /*89b0*/  IMAD R0, R0, UR6, RZ ;  /* 0x0000000600007c24 */ /* 0x000fe2000f8e02ff */
[----:B------:R-:W-:Y:S02]  /*89c0*/  ULDC UR4, c[0x0][0xc] ;  /* 0x0000030000047ab9 */ /* 0x000fe40000000800 */
[----:B------:R-:W-:Y:S01]  /*89d0*/  UIADD3 UR47, UR4, UR47, URZ ;  /* 0x0000002f042f7290 */ /* 0x000fe2000fffe03f */
[C---:B------:R-:W-:Y:S01]  /*89e0*/  IMAD R5, R21.reuse, UR7, R0 ;  /* 0x0000000715057c24 */ /* 0x040fe2000f8e0200 */
[----:B------:R-:W-:Y:S01]  /*89f0*/  USEL UR4, URZ, 0x1, UP0 ;  /* 0x000000013f047887 */ /* 0x000fe20008000000 */
[----:B------:R-:W-:Y:S01]  /*8a00*/  IMAD.WIDE.U32 R2, R21, UR6, R2 ;  /* 0x0000000615027c25 */ /* 0x000fe2000f8e0002 */
[----:B------:R-:W-:Y:S02]  /*8a10*/  ULDC.64 UR6, c[0x0][0xa80] ;  /* 0x0002a00000067ab9 */ /* 0x000fe40000000a00 */
[----:B------:R-:W-:Y:S01]  /*8a20*/  ULOP3.LUT UR43, UR43, UR4, URZ, 0x3c, !UPT ;  /* 0x000000042b2b7292 */ /* 0x000fe2000f8e3c3f */
[----:B------:R-:W-:Y:S01]  /*8a30*/  IMAD.IADD R3, R3, 0x1, R5 ;  /* 0x0000000103037824 */ /* 0x000fe200078e0205 */
[----:B------:R-:W-:Y:S01]  /*8a40*/  LEA R11, P0, R2, UR6, 0x1 ;  /* 0x00000006020b7c11 */ /* 0x000fe2000f8008ff */
[----:B------:R-:W-:-:S03]  /*8a50*/  VIADD R0, R48, 0x30 ;  /* 0x0000003030007836 */ /* 0x000fc60000000000 */
[----:B------:R-:W-:Y:S01]  /*8a60*/  LEA.HI.X R13, R2, UR7, R3, 0x1, P0 ;  /* 0x00000007020d7c11 */ /* 0x000fe200080f0c03 */
[----:B------:R-:W-:Y:S01]  /*8a70*/  SHFL.IDX PT, R4, R11, 0x1, 0x181f ;  /* 0x00381f000b047f89 */ /* 0x000fe200000e0000 */
[----:B------:R-:W-:-:S03]  /*8a80*/  ISETP.GE.AND P0, PT, R20, UR5, PT ;  /* 0x0000000514007c0c */ /* 0x000fc6000bf06270 */
[----:B------:R-:W-:Y:S01]  /*8a90*/  SHFL.IDX PT, R2, R11, RZ, 0x181f ;  /* 0x00181fff0b027589 */ /* 0x000fe200000e0000 */
[-C--:B------:R-:W-:Y:S02]  /*8aa0*/  ISETP.GE.OR P2, PT, R0, R49.reuse, P0 ;  /* 0x000000310000720c */ /* 0x080fe40000746670 */
[----:B------:R-:W0:Y:S01]  /*8ab0*/  LDC R0, c[0x0][0xc34] ;  /* 0x00030d00ff007b82 */ /* 0x000e220000000800 */
[----:B------:R-:W2:Y:S01]  /*8ac0*/  SHFL.IDX PT, R3, R13, RZ, 0x181f ;  /* 0x00181fff0d037589 */ /* 0x000ea200000e0000 */
[-C--:B------:R-:W-:Y:S02]  /*8ad0*/  ISETP.GE.OR P1, PT, R48, R49.reuse, P0 ;  /* 0x000000313000720c */ /* 0x080fe40000726670 */
[-C--:B------:R-:W-:Y:S01]  /*8ae0*/  ISETP.GE.OR P3, PT, R10, R49.reuse, P0 ;  /* 0x000000310a00720c */ /* 0x080fe20000766670 */
[----:B------:R-:W3:Y:S01]  /*8af0*/  SHFL.IDX PT, R5, R13, 0x1, 0x181f ;  /* 0x00381f000d057f89 */ /* 0x000ee200000e0000 */
[----:B------:R-:W-:-:S03]  /*8b00*/  ISETP.GE.OR P0, PT, R12, R49, P0 ;  /* 0x000000310c00720c */ /* 0x000fc60000706670 */
[----:B------:R-:W-:Y:S04]  /*8b10*/  SHFL.IDX PT, R6, R11, 0x2, 0x181f ;  /* 0x00581f000b067f89 */ /* 0x000fe800000e0000 */
[----:B------:R-:W3:Y:S04]  /*8b20*/  SHFL.IDX PT, R7, R13, 0x2, 0x181f ;  /* 0x00581f000d077f89 */ /* 0x000ee800000e0000 */
[----:B-1----:R-:W-:Y:S04]  /*8b30*/  SHFL.IDX PT, R8, R11, 0x3, 0x181f ;  /* 0x00781f000b087f89 */ /* 0x002fe800000e0000 */
[----:B------:R-:W1:Y:S01]  /*8b40*/  SHFL.IDX PT, R9, R13, 0x3, 0x181f ;  /* 0x00781f000d097f89 */ /* 0x000e6200000e0000 */
[----:B--2---:R-:W-:-:S04]  /*8b50*/  @!P1 IMAD.WIDE R2, R20, 0x2, R2 ;  /* 0x0000000214029825 */ /* 0x004fc800078e0202 */
[----:B---3--:R-:W-:-:S04]  /*8b60*/  @!P2 IMAD.WIDE R4, R20, 0x2, R4 ;  /* 0x000000021404a825 */ /* 0x008fc800078e0204 */
[----:B------:R-:W-:-:S04]  /*8b70*/  @!P3 IMAD.WIDE R6, R20, 0x2, R6 ;  /* 0x000000021406b825 */ /* 0x000fc800078e0206 */
[----:B-1----:R-:W-:Y:S01]  /*8b80*/  @!P0 IMAD.WIDE R20, R20, 0x2, R8 ;  /* 0x0000000214148825 */ /* 0x002fe200078e0208 */
[----:B----4-:R1:W-:Y:S04]  /*8b90*/  @!P1 ST.E.128 desc[UR40][R2.64], R24 ;  /* 0x0000001802009985 */ /* 0x0103e8000c101d28 */
[----:B-----5:R1:W-:Y:S04]  /*8ba0*/  @!P2 ST.E.128 desc[UR40][R4.64], R28 ;  /* 0x0000001c0400a985 */ /* 0x0203e8000c101d28 */
[----:B------:R1:W-:Y:S04]  /*8bb0*/  @!P3 ST.E.128 desc[UR40][R6.64], R40 ;  /* 0x000000280600b985 */ /* 0x0003e8000c101d28 */
[----:B------:R1:W-:Y:S01]  /*8bc0*/  @!P0 ST.E.128 desc[UR40][R20.64], R44 ;  /* 0x0000002c14008985 */ /* 0x0003e2000c101d28 */
[----:B0-----:R-:W-:-:S13]  /*8bd0*/  ISETP.LE.AND P0, PT, R0, UR47, PT ;  /* 0x0000002f00007c0c */ /* 0x001fda000bf03270 */
[----:B------:R-:W-:Y:S05]  /*8be0*/  @!P0 BRA `(.L_x_13109) ;  /* 0xffffff8000248947 */ /* 0x000fea000383ffff */
[----:B------:R-:W-:Y:S05]  /*8bf0*/  EXIT ;  /* 0x000000000000794d */ /* 0x000fea0003800000 */
.L_x_13083:
        /* <DEDUP_REMOVED lines=10> */
[----:B------:R-:W2:Y:S01]  /*8ca0*/  LDL.LU R8, [R1+0x4] ;  /* 0x0000040001087983 */ /* 0x000ea20000300800 */
[----:B------:R-:W-:Y:S01]  /*8cb0*/  ULDC.64 UR4, c[0x0][0x418] ;  /* 0x0001060000047ab9 */ /* 0x000fe20000000a00 */
[----:B------:R-:W-:Y:S01]  /*8cc0*/  ULDC.64 UR8, c[0x0][0x2f0] ;  /* 0x0000bc0000087ab9 */ /* 0x000fe20000000a00 */
[----:B------:R-:W0:Y:S01]  /*8cd0*/  S2R R9, SR_TID.X ;  /* 0x0000000000097919 */ /* 0x000e220000002100 */
[----:B------:R-:W-:Y:S01]  /*8ce0*/  UISETP.NE.U32.AND UP0, UPT, UR4, URZ, UPT ;  /* 0x0000003f0400728c */ /* 0x000fe2000bf05070 */
[----:B------:R-:W-:Y:S02]  /*8cf0*/  UMOV UR6, 0xa0 ;  /* 0x000000a000067882 */ /* 0x000fe40000000000 */
[----:B------:R-:W-:Y:S01]  /*8d00*/  ULDC UR4, c[0x0][0x424] ;  /* 0x0001090000047ab9 */ /* 0x000fe20000000800 */
[----:B------:R-:W-:Y:S01]  /*8d10*/  UISETP.NE.AND.EX UP0, UPT, UR5, URZ, UPT, UP0 ;  /* 0x0000003f0500728c */ /* 0x000fe2000bf05300 */
[----:B------:R-:W-:Y:S01]  /*8d20*/  ULDC UR43, c[0x0][0x448] ;  /* 0x00011200002b7ab9 */ /* 0x000fe20000000800 */
[----:B------:R-:W-:-:S02]  /*8d30*/  ULDC UR7, c[0x0][0x288] ;  /* 0x0000a20000077ab9 */ /* 0x000fc40000000800 */
[----:B------:R-:W-:-:S04]  /*8d40*/  USEL UR4, UR4, 0x1, UP0 ;  /* 0x0000000104047887 */ /* 0x000fc80008000000 */
[----:B------:R-:W-:Y:S01]  /*8d50*/  UIMAD UR39, UR4, UR8, URZ ;  /* 0x00000008042772a4 */ /* 0x000fe2000f8e023f */
[----:B------:R-:W-:Y:S02]  /*8d60*/  UMOV UR42, 0x400 ;  /* 0x00000400002a7882 */ /* 0x000fe40000000000 */
[----:B------:R-:W-:Y:S01]  /*8d70*/  ULDC UR8, c[0x0][0x2b8] ;  /* 0x0000ae0000087ab9 */ /* 0x000fe20000000800 */
[----:B------:R-:W-:-:S04]  /*8d80*/  UIADD3 UR4, UR39, 0x9f, URZ ;  /* 0x0000009f27047890 */ /* 0x000fc8000fffe03f */
[----:B------:R-:W-:Y:S01]  /*8d90*/  UIMAD.WIDE UR4, UR4, 0x66666667, URZ ;  /* 0x66666667040478a5 */ /* 0x000fe2000f8e023f */
[C---:B0-----:R-:W-:Y:S01]  /*8da0*/  IMAD.SHL.U32 R23, R9.reuse, 0x40, RZ ;  /* 0x0000004009177824 */ /* 0x041fe200078e00ff */
[----:B------:R-:W-:Y:S01]  /*8db0*/  SHF.R.U32.HI R0, RZ, 0x1, R9 ;  /* 0x00000001ff007819 */ /* 0x000fe20000011609 */
[----:B------:R-:W-:-:S03]  /*8dc0*/  IMAD.SHL.U32 R4, R9, 0x10, RZ ;  /* 0x0000001009047824 */ /* 0x000fc600078e00ff */
[----:B------:R-:W-:Y:S01]  /*8dd0*/  LOP3.LUT R3, R23, 0x180, RZ, 0xc0, !PT ;  /* 0x0000018017037812 */ /* 0x000fe200078ec0ff */
[C---:B------:R-:W-:Y:S01]  /*8de0*/  IMAD.SHL.U32 R5, R9.reuse, 0x8, RZ ;  /* 0x0000000809057824 */ /* 0x040fe200078e00ff */
[C---:B------:R-:W-:Y:S01]  /*8df0*/  SHF.L.U32 R6, R9.reuse, 0x1, RZ ;  /* 0x0000000109067819 */ /* 0x040fe200000006ff */
[----:B------:R-:W-:Y:S01]  /*8e00*/  IMAD.SHL.U32 R2, R9, 0x20, RZ ;  /* 0x0000002009027824 */ /* 0x000fe200078e00ff */
[----:B------:R-:W-:Y:S02]  /*8e10*/  LOP3.LUT R0, R3, 0x30, R0, 0xf8, !PT ;  /* 0x0000003003007812 */ /* 0x000fe400078ef800 */
[----:B------:R-:W-:Y:S01]  /*8e20*/  LOP3.LUT R3, R4, 0x1b0, RZ, 0xc0, !PT ;  /* 0x000001b004037812 */ /* 0x000fe200078ec0ff */
[----:B------:R-:W-:Y:S01]  /*8e30*/  USHF.R.U32.HI UR4, URZ, 0x1f, UR5 ;  /* 0x0000001f3f047899 */ /* 0x000fe20008011605 */
[----:B------:R-:W-:Y:S02]  /*8e40*/  LOP3.LUT R0, R0, 0x30, R5, 0x78, !PT ;  /* 0x0000003000007812 */ /* 0x000fe400078e7805 */
[----:B------:R-:W-:Y:S01]  /*8e50*/  LOP3.LUT R7, R3, 0x30, R6, 0x78, !PT ;  /* 0x0000003003077812 */ /* 0x000fe200078e7806 */
[----:B------:R-:W-:Y:S01]  /*8e60*/  ULEA.HI.SX32 UR44, UR5, UR4, 0x1a ;  /* 0x00000004052c7291 */ /* 0x000fe2000f8fd23f */
[----:B------:R-:W-:-:S02]  /*8e70*/  LOP3.LUT R3, R2, 0x80, RZ, 0xc0, !PT ;  /* 0x0000008002037812 */ /* 0x000fc400078ec0ff */
[----:B------:R-:W-:Y:S01]  /*8e80*/  LOP3.LUT R5, R4, 0x600, RZ, 0xc0, !PT ;  /* 0x0000060004057812 */ /* 0x000fe200078ec0ff */
[----:B------:R-:W-:Y:S01]  /*8e90*/  IMAD.SHL.U32 R6, R9, 0x4, RZ ;  /* 0x0000000409067824 */ /* 0x000fe200078e00ff */
[----:B------:R-:W-:Y:S01]  /*8ea0*/  LOP3.LUT R3, R3, 0x10, R9, 0xf8, !PT ;  /* 0x0000001003037812 */ /* 0x000fe200078ef809 */
[----:B------:R-:W-:Y:S01]  /*8eb0*/  UIADD3 UR4, UR44, -0x1, URZ ;  /* 0xffffffff2c047890 */ /* 0x000fe2000fffe03f */
[----:B------:R-:W-:Y:S02]  /*8ec0*/  LOP3.LUT R5, R5, 0x60, R2, 0xf8, !PT ;  /* 0x0000006005057812 */ /* 0x000fe400078ef802 */
[----:B------:R-:W-:Y:S02]  /*8ed0*/  LOP3.LUT R23, R0, 0x640, R23, 0xf8, !PT ;  /* 0x0000064000177812 */ /* 0x000fe400078ef817 */
[----:B------:R-:W-:Y:S01]  /*8ee0*/  SHF.R.U32.HI R0, RZ, 0x2, R9 ;  /* 0x00000002ff007819 */ /* 0x000fe20000011609 */
[----:B------:R-:W-:Y:S01]  /*8ef0*/  UIMAD UR4, UR4, -0xa0, UR39 ;  /* 0xffffff60040478a4 */ /* 0x000fe2000f8e0227 */
[----:B------:R-:W-:-:S02]  /*8f00*/  LOP3.LUT R3, R3, 0x10, R6, 0x78, !PT ;  /* 0x0000001003037812 */ /* 0x000fc400078e7806 */
[--C-:B------:R-:W-:Y:S02]  /*8f10*/  LOP3.LUT R22, R5, 0x100, R2.reuse, 0xf8, !PT ;  /* 0x0000010005167812 */ /* 0x100fe400078ef802 */
[----:B------:R-:W-:Y:S02]  /*8f20*/  LOP3.LUT R0, R0, 0x1f, RZ, 0xc0, !PT ;  /* 0x0000001f00007812 */ /* 0x000fe400078ec0ff */
[----:B------:R-:W-:Y:S01]  /*8f30*/  LOP3.LUT R22, R22, R3, RZ, 0xfc, !PT ;  /* 0x0000000316167212 */ /* 0x000fe200078efcff */
[----:B------:R-:W-:Y:S01]  /*8f40*/  IMAD.MOV.U32 R3, RZ, RZ, 0x1 ;  /* 0x00000001ff037424 */ /* 0x000fe200078e00ff */
[C---:B------:R-:W-:Y:S02]  /*8f50*/  LOP3.LUT R6, R0.reuse, 0x60, R2, 0xf8, !PT ;  /* 0x0000006000067812 */ /* 0x040fe400078ef802 */
[----:B------:R-:W-:Y:S02]  /*8f60*/  IADD3 R0, -R0, UR4, RZ ;  /* 0x0000000400007c10 */ /* 0x000fe4000fffe1ff */
[----:B------:R0:W-:Y:S02]  /*8f70*/  STL [R1+0x8], R3 ;  /* 0x0000080301007387 */ /* 0x0001e40000100800 */
[----:B------:R-:W-:-:S02]  /*8f80*/  ISETP.GE.AND P2, PT, R0, 0x1, PT ;  /* 0x000000010000780c */ /* 0x000fc40003f46270 */
[----:B0-----:R-:W-:-:S04]  /*8f90*/  LOP3.LUT R3, R4, 0x30, RZ, 0xc0, !PT ;  /* 0x0000003004037812 */ /* 0x001fc800078ec0ff */
[----:B------:R-:W-:-:S04]  /*8fa0*/  ISETP.GE.AND P1, PT, R3, UR9, PT ;  /* 0x0000000903007c0c */ /* 0x000fc8000bf26270 */
[C---:B------:R-:W-:Y:S02]  /*8fb0*/  ISETP.LT.OR P3, PT, R0.reuse, 0x1, P1 ;  /* 0x000000010000780c */ /* 0x040fe40000f61670 */
[----:B------:R-:W-:Y:S01]  /*8fc0*/  ISETP.LT.OR P4, PT, R0, 0x21, P1 ;  /* 0x000000210000780c */ /* 0x000fe20000f81670 */
[----:B------:R-:W-:Y:S01]  /*8fd0*/  UIMAD UR5, UR44, UR6, -0xa0 ;  /* 0xffffff602c0574a4 */ /* 0x000fe2000f8e0206 */
[----:B------:R-:W-:-:S05]  /*8fe0*/  LOP3.LUT R5, R6, 0x80, RZ, 0xfc, !PT ;  /* 0x0000008006057812 */ /* 0x000fca00078efcff */
[----:B------:R-:W-:-:S05]  /*8ff0*/  VIADD R2, R5, UR5 ;  /* 0x0000000505027c36 */ /* 0x000fca0008000000 */
[----:B------:R-:W-:Y:S01]  /*9000*/  ISETP.GE.AND P0, PT, R2, UR39, PT ;  /* 0x0000002702007c0c */ /* 0x000fe2000bf06270 */
[----:B------:R-:W-:Y:S01]  /*9010*/  ULEA UR42, UR48, UR42, 0x18 ;  /* 0x0000002a302a7291 */ /* 0x000fe2000f8ec03f */
[----:B------:R-:W-:-:S05]  /*9020*/  LOP3.LUT R7, R7, 0x640, R4, 0xf8, !PT ;  /* 0x0000064007077812 */ /* 0x000fca00078ef804 */
[----:B------:R-:W-:Y:S01]  /*9030*/  IADD3 R4, R7, UR42, RZ ;  /* 0x0000002a07047c10 */ /* 0x000fe2000fffe0ff */
[----:B------:R-:W-:Y:S04]  /*9040*/  STL [R1+0x18], R7 ;  /* 0x0000180701007387 */ /* 0x000fe80000100800 */
[----:B------:R0:W-:Y:S04]  /*9050*/  STL [R1+0x28], R4 ;  /* 0x0000280401007387 */ /* 0x0001e80000100800 */
[----:B------:R1:W-:Y:S01]  /*9060*/  STL [R1+0x24], R2 ;  /* 0x0000240201007387 */ /* 0x0003e20000100800 */
[----:B0-----:R-:W-:-:S05]  /*9070*/  VIADD R4, R6, UR5 ;  /* 0x0000000506047c36 */ /* 0x001fca0008000000 */
[----:B------:R1:W-:Y:S04]  /*9080*/  STL [R1+0x20], R4 ;  /* 0x0000200401007387 */ /* 0x0003e80000100800 */
[----:B------:R1:W-:Y:S01]  /*9090*/  STL [R1+0x1c], R0 ;  /* 0x00001c0001007387 */ /* 0x0003e20000100800 */
[----:B------:R-:W-:Y:S01]  /*90a0*/  IMAD.MOV.U32 R29, RZ, RZ, RZ ;  /* 0x000000ffff1d7224 */ /* 0x000fe200078e00ff */
[----:B------:R-:W-:Y:S02]  /*90b0*/  ULOP3.LUT UR49, UR45, 0x2, URZ, 0xfc, !UPT ;  /* 0x000000022d317892 */ /* 0x000fe4000f8efc3f */
[----:B------:R-:W-:Y:S01]  /*90c0*/  ULOP3.LUT UR50, UR45, 0x1, URZ, 0xfc, !UPT ;  /* 0x000000012d327892 */ /* 0x000fe2000f8efc3f */
[----:B------:R-:W-:Y:S01]  /*90d0*/  ULDC UR51, c[0x0][0xc] ;  /* 0x0000030000337ab9 */ /* 0x000fe20000000800 */
[----:B------:R-:W-:Y:S01]  /*90e0*/  UMOV UR36, URZ ;  /* 0x0000003f00247c82 */ /* 0x000fe20008000000 */
[----:B------:R-:W-:-:S02]  /*90f0*/  UIMAD UR43, UR43, UR7, URZ ;  /* 0x000000072b2b72a4 */ /* 0x000fc4000f8e023f */
[----:B------:R-:W-:Y:S01]  /*9100*/  UIADD3 UR44, UR44, -0x2, URZ ;  /* 0xfffffffe2c2c7890 */ /* 0x000fe2000fffe03f */
[----:B--2---:R-:W-:-:S04]  /*9110*/  LOP3.LUT R8, R8, 0xffffff7f, RZ, 0xc0, !PT ;  /* 0xffffff7f08087812 */ /* 0x004fc800078ec0ff */
        /* <DEDUP_REMOVED lines=12> */
[----:B------:R-:W-:Y:S02]  /*91e0*/  ISETP.LT.U32.AND P2, PT, R5, 0xa0, !P0 ;  /* 0x000000a00500780c */ /* 0x000fe40004741070 */
        /* <DEDUP_REMOVED lines=10> */
[----:B------:R-:W-:-:S04]  /*9290*/  @P1 LOP3.LUT R8, R8, 0x20, RZ, 0xfc, !PT ;  /* 0x0000002008081812 */ /* 0x000fc800078efcff */
[----:B------:R-:W-:Y:S02]  /*92a0*/  LOP3.LUT R8, R8, 0xffffffef, RZ, 0xc0, !PT ;  /* 0xffffffef08087812 */ /* 0x000fe400078ec0ff */
[----:B------:R-:W-:Y:S02]  /*92b0*/  ISETP.GE.AND P0, PT, R0, 0x81, PT ;  /* 0x000000810000780c */ /* 0x000fe40003f06270 */
[----:B------:R-:W-:Y:S02]  /*92c0*/  @P2 LOP3.LUT R8, R8, 0x10, RZ, 0xfc, !PT ;  /* 0x0000001008082812 */ /* 0x000fe400078efcff */
[----:B------:R-:W-:Y:S02]  /*92d0*/  ISETP.GE.AND P1, PT, R3, UR9, PT ;  /* 0x0000000903007c0c */ /* 0x000fe4000bf26270 */
[----:B------:R-:W-:-:S04]  /*92e0*/  LOP3.LUT R8, R8, 0xfffffffe, RZ, 0xc0, !PT ;  /* 0xfffffffe08087812 */ /* 0x000fc800078ec0ff */
[----:B------:R-:W-:-:S04]  /*92f0*/  LOP3.LUT R8, R8, 0xffffdfff, RZ, 0xc0, !PT ;  /* 0xffffdfff08087812 */ /* 0x000fc800078ec0ff */
[----:B------:R-:W-:Y:S02]  /*9300*/  @P0 LOP3.LUT R8, R8, 0x2000, RZ, 0xfc, !PT ;  /* 0x0000200008080812 */ /* 0x000fe400078efcff */
[----:B------:R-:W-:Y:S02]  /*9310*/  ISETP.GE.AND P0, PT, R3, UR8, PT ;  /* 0x0000000803007c0c */ /* 0x000fe4000bf06270 */
[----:B------:R-:W-:-:S04]  /*9320*/  @P1 LOP3.LUT R8, R8, 0x1, RZ, 0xfc, !PT ;  /* 0x0000000108081812 */ /* 0x000fc800078efcff */
[----:B------:R-:W-:-:S07]  /*9330*/  LOP3.LUT R8, R8, 0xfffffeff, RZ, 0xc0, !PT ;  /* 0xfffffeff08087812 */ /* 0x000fce00078ec0ff */
[----:B------:R-:W-:-:S05]  /*9340*/  @P0 LOP3.LUT R8, R8, 0x100, RZ, 0xfc, !PT ;  /* 0x0000010008080812 */ /* 0x000fca00078efcff */
[----:B------:R1:W-:Y:S02]  /*9350*/  STL [R1+0x4], R8 ;  /* 0x0000040801007387 */ /* 0x0003e40000100800 */
.L_x_13162:
        /* <DEDUP_REMOVED lines=19> */
[----:B01---5:R-:W-:Y:S11]  /*9490*/  @!P0 BRA `(.L_x_13111) ;  /* 0x0000000000188947 */ /* 0x023ff60003800000 */
[----:B------:R-:W-:Y:S02]  /*94a0*/  ULDC.64 UR4, c[0x0][0xa28] ;  /* 0x00028a0000047ab9 */ /* 0x000fe40000000a00 */
[----:B------:R-:W-:-:S06]  /*94b0*/  UIMAD.WIDE UR4, UR47, 0x4, UR4 ;  /* 0x000000042f0478a5 */ /* 0x000fcc000f8e0204 */
[----:B-1----:R-:W-:Y:S02]  /*94c0*/  IMAD.U32 R2, RZ, RZ, UR4 ;  /* 0x00000004ff027e24 */ /* 0x002fe4000f8e00ff */
[----:B------:R-:W-:-:S05]  /*94d0*/  IMAD.U32 R3, RZ, RZ, UR5 ;  /* 0x00000005ff037e24 */ /* 0x000fca000f8e00ff */
[----:B------:R-:W2:Y:S02]  /*94e0*/  LDG.E R2, desc[UR40][R2.64] ;  /* 0x0000002802027981 */ /* 0x000ea4000c1e1900 */
[----:B--2---:R-:W-:-:S15]  /*94f0*/  R2UR UR37, R2 ;  /* 0x00000000022572ca */ /* 0x004fde00000e0000 */
.L_x_13111:
[----:B------:R-:W-:-:S13]  /*9500*/  PLOP3.LUT P0, PT, PT, PT, UP0, 0x80, 0x0 ;  /* 0x000000000000781c */ /* 0x000fda0003f0f008 */
[----:B------:R-:W-:Y:S05]  /*9510*/  @!P0 BRA `(.L_x_13112) ;  /* 0x0000000000408947 */ /* 0x000fea0003800000 */
[----:B-1----:R-:W-:Y:S01]  /*9520*/  MOV R2, 0x0 ;  /* 0x0000000000027802 */ /* 0x002fe20000000f00 */
[----:B------:R-:W-:Y:S01]  /*9530*/  ULDC.64 UR6, c[0x4][0x1b0] ;  /* 0x01006c0000067ab9 */ /* 0x000fe20000000a00 */
[----:B------:R-:W-:Y:S01]  /*9540*/  ULDC.64 UR8, c[0x4][0x1b8] ;  /* 0x01006e0000087ab9 */ /* 0x000fe20000000a00 */
[----:B------:R-:W-:Y:S01]  /*9550*/  ULDC.64 UR4, c[0x4][0x8] ;  /* 0x0100020000047ab9 */ /* 0x000fe20000000a00 */
[----:B------:R-:W-:Y:S01]  /*9560*/  MOV R4, UR6 ;  /* 0x0000000600047c02 */ /* 0x000fe20008000f00 */
[----:B------:R-:W-:Y:S01]  /*9570*/  IMAD.U32 R5, RZ, RZ, UR7 ;  /* 0x00000007ff057e24 */ /* 0x000fe2000f8e00ff */
[----:B------:R-:W0:Y:S01]  /*9580*/  LDC.64 R2, c[0x4][R2] ;  /* 0x0100000002027b82 */ /* 0x000e220000000a00 */
[----:B------:R-:W-:Y:S01]  /*9590*/  IMAD.U32 R6, RZ, RZ, UR8 ;  /* 0x00000008ff067e24 */ /* 0x000fe2000f8e00ff */
[----:B------:R-:W-:Y:S01]  /*95a0*/  MOV R11, UR5 ;  /* 0x00000005000b7c02 */ /* 0x000fe20008000f00 */
[----:B------:R-:W-:Y:S02]  /*95b0*/  IMAD.U32 R7, RZ, RZ, UR9 ;  /* 0x00000009ff077e24 */ /* 0x000fe4000f8e00ff */
[----:B------:R-:W-:-:S02]  /*95c0*/  IMAD.U32 R10, RZ, RZ, UR4 ;  /* 0x00000004ff0a7e24 */ /* 0x000fc4000f8e00ff */
[----:B------:R-:W-:Y:S02]  /*95d0*/  IMAD.MOV.U32 R8, RZ, RZ, 0x70 ;  /* 0x00000070ff087424 */ /* 0x000fe400078e00ff */
[----:B------:R-:W-:Y:S02]  /*95e0*/  IMAD.MOV.U32 R12, RZ, RZ, 0x1 ;  /* 0x00000001ff0c7424 */ /* 0x000fe400078e00ff */
[----:B------:R-:W-:-:S07]  /*95f0*/  IMAD.MOV.U32 R13, RZ, RZ, RZ ;  /* 0x000000ffff0d7224 */ /* 0x000fce00078e00ff */
[----:B------:R-:W-:-:S07]  /*9600*/  LEPC R20, `(.L_x_13112) ;  /* 0x000000001014794e */ /* 0x000fce0000000000 */
[----:B0-----:R-:W-:Y:S05]  /*9610*/  CALL.ABS.NOINC R2 ;  /* 0x0000000002007343 */ /* 0x001fea0003c00000 */
.L_x_13112:
[----:B------:R-:W2:Y:S01]  /*9620*/  LDL.LU R19, [R1+0x4] ;  /* 0x0000040001137983 */ /* 0x000ea20000300800 */
[----:B------:R-:W-:-:S06]  /*9630*/  UIADD3 UR4, UR42, 0x6000, URZ ;  /* 0x000060002a047890 */ /* 0x000fcc000fffe03f */
[----:B------:R-:W-:-:S05]  /*9640*/  IMAD.U32 R16, RZ, RZ, UR4 ;  /* 0x00000004ff107e24 */ /* 0x000fca000f8e00ff */
[----:B------:R-:W-:Y:S02]  /*9650*/  LOP3.LUT P0, RZ, R16, 0x1bf, RZ, 0xc0, !PT ;  /* 0x000001bf10ff7812 */ /* 0x000fe4000780c0ff */
[----:B--2---:R-:W-:-:S11]  /*9660*/  LOP3.LUT R19, R19, 0xfffffffd, RZ, 0xc0, !PT ;  /* 0xfffffffd13137812 */ /* 0x004fd600078ec0ff */
[----:B------:R-:W-:-:S05]  /*9670*/  @P0 LOP3.LUT R19, R19, 0x2, RZ, 0xfc, !PT ;  /* 0x0000000213130812 */ /* 0x000fca00078efcff */
[----:B------:R0:W-:Y:S01]  /*9680*/  STL [R1+0x4], R19 ;  /* 0x0000041301007387 */ /* 0x0001e20000100800 */
[----:B------:R-:W-:Y:S05]  /*9690*/  @!P0 BRA `(.L_x_13113) ;  /* 0x0000000000408947 */ /* 0x000fea0003800000 */
[----:B-1----:R-:W-:Y:S01]  /*96a0*/  MOV R2, 0x0 ;  /* 0x0000000000027802 */ /* 0x002fe20000000f00 */
[----:B------:R-:W-:Y:S01]  /*96b0*/  ULDC.64 UR6, c[0x4][0x1b0] ;  /* 0x01006c0000067ab9 */ /* 0x000fe20000000a00 */
[----:B------:R-:W-:Y:S01]  /*96c0*/  ULDC.64 UR8, c[0x4][0x1b8] ;  /* 0x01006e0000087ab9 */ /* 0x000fe20000000a00 */
[----:B------:R-:W-:Y:S01]  /*96d0*/  ULDC.64 UR4, c[0x4][0x10] ;  /* 0x0100040000047ab9 */ /* 0x000fe20000000a00 */
[----:B------:R-:W-:Y:S01]  /*96e0*/  MOV R4, UR6 ;  /* 0x0000000600047c02 */ /* 0x000fe20008000f00 */
[----:B------:R-:W-:Y:S01]  /*96f0*/  IMAD.U32 R5, RZ, RZ, UR7 ;  /* 0x00000007ff057e24 */ /* 0x000fe2000f8e00ff */
[----:B------:R-:W1:Y:S01]  /*9700*/  LDC.64 R2, c[0x4][R2] ;  /* 0x0100000002027b82 */ /* 0x000e620000000a00 */
        /* <DEDUP_REMOVED lines=8> */
[----:B01----:R-:W-:Y:S05]  /*9790*/  CALL.ABS.NOINC R2 ;  /* 0x0000000002007343 */ /* 0x003fea0003c00000 */
.L_x_13113:
[----:B------:R-:W-:-:S05]  /*97a0*/  IMAD.U32 R28, RZ, RZ, UR42 ;  /* 0x0000002aff1c7e24 */ /* 0x000fca000f8e00ff */
[----:B------:R-:W-:-:S04]  /*97b0*/  IADD3 R17, R28, 0x1000, RZ ;  /* 0x000010001c117810 */ /* 0x000fc80007ffe0ff */
[----:B------:R-:W-:-:S13]  /*97c0*/  LOP3.LUT P0, RZ, R17, 0x9f, RZ, 0xc0, !PT ;  /* 0x0000009f11ff7812 */ /* 0x000fda000780c0ff */
[----:B------:R-:W-:Y:S05]  /*97d0*/  @!P0 BRA `(.L_x_13114) ;  /* 0x0000000000408947 */ /* 0x000fea0003800000 */
[----:B-1----:R-:W-:Y:S01]  /*97e0*/  MOV R2, 0x0 ;  /* 0x0000000000027802 */ /* 0x002fe20000000f00 */
        /* <DEDUP_REMOVED lines=15> */
.L_x_13114:
[----:B------:R-:W-:-:S13]  /*98e0*/  LOP3.LUT P6, RZ, R16, 0x1bf, RZ, 0xc0, !PT ;  /* 0x000001bf10ff7812 */ /* 0x000fda00078cc0ff */
        /* <DEDUP_REMOVED lines=17> */
.L_x_13115:
[----:B------:R-:W-:Y:S01]  /*9a00*/  ULDC.64 UR4, c[0x0][0x9f8] ;  /* 0x00027e0000047ab9 */ /* 0x000fe20000000a00 */
[----:B------:R-:W-:Y:S01]  /*9a10*/  IMAD.U32 R16, RZ, RZ, UR47 ;  /* 0x0000002fff107e24 */ /* 0x000fe2000f8e00ff */
[----:B------:R-:W-:Y:S01]  /*9a20*/  UISETP.NE.U32.AND UP0, UPT, UR4, URZ, UPT ;  /* 0x0000003f0400728c */ /* 0x000fe2000bf05070 */
[----:B------:R-:W2:Y:S03]  /*9a30*/  LDC R18, c[0x0][0x430] ;  /* 0x00010c00ff127b82 */ /* 0x000ea60000000800 */
[----:B------:R-:W-:-:S06]  /*9a40*/  UISETP.NE.AND.EX UP0, UPT, UR5, URZ, UPT, UP0 ;  /* 0x0000003f0500728c */ /* 0x000fcc000bf05300 */
[----:B------:R-:W-:-:S05]  /*9a50*/  PLOP3.LUT P0, PT, PT, PT, UP0, 0x80, 0x0 ;  /* 0x000000000000781c */ /* 0x000fca0003f0f008 */
[----:B------:R-:W-:Y:S02]  /*9a60*/  @UP0 ULDC.64 UR4, c[0x0][0x9f8] ;  /* 0x00027e0000040ab9 */ /* 0x000fe40000000a00 */
[----:B------:R-:W-:-:S06]  /*9a70*/  @UP0 UIMAD.WIDE UR4, UR47, 0x4, UR4 ;  /* 0x000000042f0408a5 */ /* 0x000fcc000f8e0204 */
[----:B-1----:R-:W-:Y:S01]  /*9a80*/  MOV R2, UR4 ;  /* 0x0000000400027c02 */ /* 0x002fe20008000f00 */
[----:B------:R-:W-:-:S05]  /*9a90*/  IMAD.U32 R3, RZ, RZ, UR5 ;  /* 0x00000005ff037e24 */ /* 0x000fca000f8e00ff */
[----:B------:R-:W3:Y:S01]  /*9aa0*/  @P0 LDG.E R16, desc[UR40][R2.64] ;  /* 0x0000002802100981 */ /* 0x000ee2000c1e1900 */
[----:B------:R-:W-:-:S03]  /*9ab0*/  UMOV UR4, 0xffffffff ;  /* 0xffffffff00047882 */ /* 0x000fc60000000000 */
[----:B---3--:R1:W-:Y:S01]  /*9ac0*/  STL [R1+0xc], R16 ;  /* 0x00000c1001007387 */ /* 0x0083e20000100800 */
[----:B--2---:R-:W-:Y:S05]  /*9ad0*/  BRA.DIV UR4, `(.L_x_13116) ;  /* 0x0000003e04247947 */ /* 0x004fea000b800000 */
.L_x_13179:
[----:B------:R-:W2:Y:S04]  /*9ae0*/  LDL R0, [R1+0x20] ;  /* 0x0000200001007983 */ /* 0x000ea80000100800 */
[----:B------:R-:W3:Y:S01]  /*9af0*/  LDL R10, [R1+0x24] ;  /* 0x00002400010a7983 */ /* 0x000ee20000100800 */
[----:B------:R-:W-:Y:S01]  /*9b00*/  ISETP.NE.AND P3, PT, R18, 0x1, PT ;  /* 0x000000011200780c */ /* 0x000fe20003f65270 */
[----:B------:R-:W-:Y:S01]  /*9b10*/  IMAD.MOV.U32 R12, RZ, RZ, R19 ;  /* 0x000000ffff0c7224 */ /* 0x000fe200078e0013 */
[----:B------:R-:W-:Y:S01]  /*9b20*/  SHF.R.S32.HI R13, RZ, 0x1f, R16 ;  /* 0x0000001fff0d7819 */ /* 0x000fe20000011410 */
[----:B------:R-:W-:-:S03]  /*9b30*/  IMAD.MOV.U32 R8, RZ, RZ, RZ ;  /* 0x000000ffff087224 */ /* 0x000fc600078e00ff */
[C---:B------:R-:W-:Y:S01]  /*9b40*/  LOP3.LUT P2, RZ, R12.reuse, 0x8, RZ, 0xc0, !PT ;  /* 0x000000080cff7812 */ /* 0x040fe2000784c0ff */
[----:B------:R4:W-:Y:S01]  /*9b50*/  STL [R1+0x14], R13 ;  /* 0x0000140d01007387 */ /* 0x0009e20000100800 */
[----:B------:R-:W-:-:S05]  /*9b60*/  LOP3.LUT R12, R12, 0xfffffffb, RZ, 0xc0, !PT ;  /* 0xfffffffb0c0c7812 */ /* 0x000fca00078ec0ff */
[----:B------:R-:W0:Y:S01]  /*9b70*/  @P3 LDC R2, c[0x0][0x434] ;  /* 0x00010d00ff023b82 */ /* 0x000e220000000800 */
[----:B------:R-:W-:-:S07]  /*9b80*/  @P3 LOP3.LUT R12, R12, 0x4, RZ, 0xfc, !PT ;  /* 0x000000040c0c3812 */ /* 0x000fce00078efcff */
[----:B------:R-:W1:Y:S01]  /*9b90*/  @P3 LDC R3, c[0x0][0x438] ;  /* 0x00010e00ff033b82 */ /* 0x000e620000000800 */
[----:B------:R-:W-:Y:S02]  /*9ba0*/  LOP3.LUT R12, R12, 0xfffffffd, RZ, 0xc0, !PT ;  /* 0xfffffffd0c0c7812 */ /* 0x000fe400078ec0ff */
[C---:B--2---:R-:W-:Y:S01]  /*9bb0*/  ISETP.GE.AND P0, PT, R0.reuse, UR39, PT ;  /* 0x0000002700007c0c */ /* 0x044fe2000bf06270 */
[----:B------:R-:W-:-:S04]  /*9bc0*/  VIADD R9, R0, UR37 ;  /* 0x0000002500097c36 */ /* 0x000fc80008000000 */
[----:B0-----:R-:W-:-:S04]  /*9bd0*/  @P3 IMAD.HI.U32 R2, R9, R2, RZ ;  /* 0x0000000209023227 */ /* 0x001fc800078e00ff */
[----:B------:R-:W-:Y:S01]  /*9be0*/  IMAD.MOV.U32 R0, RZ, RZ, R9 ;  /* 0x000000ffff007224 */ /* 0x000fe200078e0009 */
[----:B-1----:R-:W-:-:S03]  /*9bf0*/  @P3 SHF.R.U32.HI R0, RZ, R3, R2 ;  /* 0x00000003ff003219 */ /* 0x002fc60000011602 */
[----:B------:R-:W0:Y:S01]  /*9c00*/  @!P0 LDC.64 R6, c[0x0][0x428] ;  /* 0x00010a00ff068b82 */ /* 0x000e220000000a00 */
[----:B------:R-:W-:-:S07]  /*9c10*/  @!P0 SHF.R.S32.HI R3, RZ, 0x1f, R0 ;  /* 0x0000001fff038819 */ /* 0x000fce0000011400 */
[----:B------:R-:W1:Y:S01]  /*9c20*/  @!P0 LDC.64 R4, c[0x0][0x418] ;  /* 0x00010600ff048b82 */ /* 0x000e620000000a00 */
[----:B0-----:R-:W-:-:S04]  /*9c30*/  @!P0 IMAD R2, R13, R6, RZ ;  /* 0x000000060d028224 */ /* 0x001fc800078e02ff */
[----:B------:R-:W-:Y:S01]  /*9c40*/  @!P0 IMAD R7, R16, R7, R2 ;  /* 0x0000000710078224 */ /* 0x000fe200078e0202 */
[----:B------:R-:W-:-:S05]  /*9c50*/  @!P0 MOV R2, R0 ;  /* 0x0000000000028202 */ /* 0x000fca0000000f00 */
[----:B------:R-:W-:-:S04]  /*9c60*/  @!P0 IMAD.WIDE.U32 R2, R16, R6, R2 ;  /* 0x0000000610028225 */ /* 0x000fc800078e0002 */
[----:B------:R-:W-:Y:S01]  /*9c70*/  @!P0 IMAD.IADD R7, R3, 0x1, R7 ;  /* 0x0000000103078824 */ /* 0x000fe200078e0207 */
[C---:B-1----:R-:W-:Y:S01]  /*9c80*/  @!P0 LEA R4, P1, R2.reuse, R4, 0x2 ;  /* 0x0000000402048211 */ /* 0x042fe200078210ff */
[----:B------:R-:W0:Y:S03]  /*9c90*/  @P3 LDC R3, c[0x0][0x434] ;  /* 0x00010d00ff033b82 */ /* 0x000e260000000800 */
[----:B------:R-:W-:-:S05]  /*9ca0*/  @!P0 LEA.HI.X R5, R2, R5, R7, 0x2, P1 ;  /* 0x0000000502058211 */ /* 0x000fca00008f1407 */
[----:B------:R-:W1:Y:S01]  /*9cb0*/  @P3 LDC R2, c[0x0][0x438] ;  /* 0x00010e00ff023b82 */ /* 0x000e620000000800 */
[----:B------:R2:W5:Y:S01]  /*9cc0*/  @!P0 LDG.E R8, desc[UR40][R4.64] ;  /* 0x0000002804088981 */ /* 0x000562000c1e1900 */
[----:B---3--:R-:W-:-:S04]  /*9cd0*/  VIADD R10, R10, UR37 ;  /* 0x000000250a0a7c36 */ /* 0x008fc80008000000 */
[----:B------:R-:W-:Y:S02]  /*9ce0*/  IMAD.MOV.U32 R11, RZ, RZ, R10 ;  /* 0x000000ffff0b7224 */ /* 0x000fe400078e000a */
[----:B------:R-:W3:Y:S08]  /*9cf0*/  @P2 LDC.64 R6, c[0x0][0x428] ;  /* 0x00010a00ff062b82 */ /* 0x000ef00000000a00 */
[----:B--2---:R-:W2:Y:S01]  /*9d00*/  @P2 LDC.64 R4, c[0x0][0x418] ;  /* 0x00010600ff042b82 */ /* 0x004ea20000000a00 */
[----:B0-----:R-:W-:-:S05]  /*9d10*/  @P3 IMAD.HI.U32 R3, R10, R3, RZ ;  /* 0x000000030a033227 */ /* 0x001fca00078e00ff */
[----:B-1----:R-:W-:-:S04]  /*9d20*/  @P3 SHF.R.U32.HI R11, RZ, R2, R3 ;  /* 0x00000002ff0b3219 */ /* 0x002fc80000011603 */
[----:B------:R-:W-:Y:S01]  /*9d30*/  @P2 SHF.R.S32.HI R3, RZ, 0x1f, R11 ;  /* 0x0000001fff032819 */ /* 0x000fe2000001140b */
[----:B---3--:R-:W-:-:S04]  /*9d40*/  @P2 IMAD R2, R13, R6, RZ ;  /* 0x000000060d022224 */ /* 0x008fc800078e02ff */
[----:B------:R-:W-:Y:S01]  /*9d50*/  @P2 IMAD R7, R16, R7, R2 ;  /* 0x0000000710072224 */ /* 0x000fe200078e0202 */
[----:B------:R-:W-:-:S05]  /*9d60*/  @P2 MOV R2, R11 ;  /* 0x0000000b00022202 */ /* 0x000fca0000000f00 */
[----:B------:R-:W-:Y:S02]  /*9d70*/  @P2 IMAD.WIDE.U32 R2, R16, R6, R2 ;  /* 0x0000000610022225 */ /* 0x000fe400078e0002 */
[----:B------:R-:W0:Y:S02]  /*9d80*/  LDC R16, c[0x0][0xc44] ;  /* 0x00031100ff107b82 */ /* 0x000e240000000800 */
[----:B------:R-:W-:Y:S01]  /*9d90*/  @P2 IMAD.IADD R7, R7, 0x1, R3 ;  /* 0x0000000107072824 */ /* 0x000fe200078e0203 */
[----:B--2---:R-:W-:-:S04]  /*9da0*/  @P2 LEA R6, P0, R2, R4, 0x2 ;  /* 0x0000000402062211 */ /* 0x004fc800078010ff */
[----:B------:R-:W-:Y:S01]  /*9db0*/  @P2 LEA.HI.X R7, R2, R5, R7, 0x2, P0 ;  /* 0x0000000502072211 */ /* 0x000fe200000f1407 */
[----:B------:R-:W-:Y:S02]  /*9dc0*/  IMAD.MOV.U32 R5, RZ, RZ, RZ ;  /* 0x000000ffff057224 */ /* 0x000fe400078e00ff */
[----:B------:R-:W-:-:S04]  /*9dd0*/  IMAD.MOV R0, RZ, RZ, -R0 ;  /* 0x000000ffff007224 */ /* 0x000fc800078e0a00 */
[----:B------:R1:W5:Y:S01]  /*9de0*/  @P2 LDG.E R5, desc[UR40][R6.64] ;  /* 0x0000002806052981 */ /* 0x000362000c1e1900 */
[----:B------:R-:W-:Y:S01]  /*9df0*/  IADD3 R3, -R11, RZ, RZ ;  /* 0x000000ff0b037210 */ /* 0x000fe20007ffe1ff */
[C---:B-1----:R-:W-:Y:S02]  /*9e00*/  IMAD R6, R18.reuse, R0, R9 ;  /* 0x0000000012067224 */ /* 0x042fe400078e0209 */
[----:B------:R-:W-:Y:S02]  /*9e10*/  IMAD.U32 R0, RZ, RZ, UR49 ;  /* 0x00000031ff007e24 */ /* 0x000fe4000f8e00ff */
[----:B------:R-:W-:Y:S02]  /*9e20*/  IMAD R9, R18, R3, R10 ;  /* 0x0000000312097224 */ /* 0x000fe400078e020a */
[----:B------:R-:W-:Y:S01]  /*9e30*/  IMAD R3, RZ, RZ, -UR47 ;  /* 0x8000002fff037e24 */ /* 0x000fe2000f8e02ff */
[----:B------:R-:W-:-:S03]  /*9e40*/  ISETP.NE.AND P0, PT, R0, 0x3, PT ;  /* 0x000000030000780c */ /* 0x000fc60003f05270 */
[----:B0-----:R-:W-:-:S05]  /*9e50*/  IMAD R16, R16, R3, UR46 ;  /* 0x0000002e10107e24 */ /* 0x001fca000f8e0203 */
[----:B------:R-:W-:-:S05]  /*9e60*/  SHF.R.S32.HI R2, RZ, 0x1f, R16 ;  /* 0x0000001fff027819 */ /* 0x000fca0000011410 */
[----:B------:R-:W-:Y:S01]  /*9e70*/  @P0 LOP3.LUT R12, R12, 0x2, RZ, 0xfc, !PT ;  /* 0x000000020c0c0812 */ /* 0x000fe200078efcff */
[----:B------:R4:W-:Y:S04]  /*9e80*/  STL [R1+0x10], R2 ;  /* 0x0000100201007387 */ /* 0x0009e80000100800 */
[----:B------:R4:W-:Y:S01]  /*9e90*/  STL [R1+0x4], R12 ;  /* 0x0000040c01007387 */ /* 0x0009e20000100800 */
[----:B------:R-:W-:Y:S05]  /*9ea0*/  @!P0 BRA `(.L_x_13117) ;  /* 0x0000000000048947 */ /* 0x000fea0003800000 */
[----:B------:R-:W-:Y:S01]  /*9eb0*/  BPT.TRAP 0x1 ;  /* 0x000000040000795c */ /* 0x000fe20000300000 */
.L_x_13117:
[----:B------:R-:W2:Y:S01]  /*9ec0*/  LDL R0, [R1+0x8] ;  /* 0x0000080001007983 */ /* 0x000ea20000100800 */
[----:B------:R-:W-:Y:S01]  /*9ed0*/  LEA R4, R29, UR42, 0x3 ;  /* 0x0000002a1d047c11 */ /* 0x000fe2000f8e18ff */
[----:B------:R-:W-:Y:S01]  /*9ee0*/  BSSY B0, `(.L_x_13118) ;  /* 0x0000005000007945 */ /* 0x000fe20003800000 */
[----:B------:R-:W-:Y:S02]  /*9ef0*/  SHF.R.S32.HI R25, RZ, 0x1f, R6 ;  /* 0x0000001fff197819 */ /* 0x000fe40000011406 */
[----:B--2---:R-:W-:-:S04]  /*9f00*/  SHF.L.U32 R27, R0, 0x1f, RZ ;  /* 0x0000001f001b7819 */ /* 0x004fc800000006ff */
[----:B------:R-:W0:Y:S02]  /*9f10*/  SYNCS.PHASECHK.TRANS64.TRYWAIT P0, [R4+URZ+0x13280], R27 ;  /* 0x0132801b040075a7 */ /* 0x000e24000800017f */
[----:B0-----:R-:W-:Y:S05]  /*9f20*/  @!P0 BRA `(.L_x_13119) ;  /* 0x00000038003c8947 */ /* 0x001fea0003800000 */
.L_x_13180:
[----:B------:R-:W-:Y:S05]  /*9f30*/  BSYNC B0 ;  /* 0x0000000000007941 */ /* 0x000fea0003800000 */
.L_x_13118:
[----:B------:R-:W2:Y:S01]  /*9f40*/  LDL R7, [R1+0x10] ;  /* 0x0000100001077983 */ /* 0x000ea20000100800 */
[----:B------:R-:W-:-:S03]  /*9f50*/  ULDC.64 UR4, c[0x0][0x328] ;  /* 0x0000ca0000047ab9 */ /* 0x000fc60000000a00 */
[----:B----4-:R-:W3:Y:S01]  /*9f60*/  LDL R12, [R1+0x18] ;  /* 0x00001800010c7983 */ /* 0x010ee20000100800 */
[----:B------:R-:W-:Y:S01]  /*9f70*/  IMAD R0, R25, UR4, RZ ;  /* 0x0000000419007c24 */ /* 0x000fe2000f8e02ff */
[----:B-----5:R-:W-:Y:S01]  /*9f80*/  SHF.R.S32.HI R26, RZ, 0x1f, R8 ;  /* 0x0000001fff1a7819 */ /* 0x020fe20000011408 */
[C---:B------:R-:W-:Y:S01]  /*9f90*/  IMAD.WIDE.U32 R2, R6.reuse, UR4, RZ ;  /* 0x0000000406027c25 */ /* 0x040fe2000f8e00ff */
[----:B------:R-:W-:Y:S01]  /*9fa0*/  ULDC.64 UR6, c[0x0][0x338] ;  /* 0x0000ce0000067ab9 */ /* 0x000fe20000000a00 */
[----:B------:R-:W-:Y:S01]  /*9fb0*/  ULDC.64 UR8, c[0x0][0x330] ;  /* 0x0000cc0000087ab9 */ /* 0x000fe20000000a00 */
[----:B------:R-:W-:Y:S01]  /*9fc0*/  SHF.R.S32.HI R21, RZ, 0x1f, R9 ;  /* 0x0000001fff157819 */ /* 0x000fe20000011409 */
[----:B------:R-:W-:Y:S01]  /*9fd0*/  IMAD R0, R6, UR5, R0 ;  /* 0x0000000506007c24 */ /* 0x000fe2000f8e0200 */
[----:B------:R-:W-:Y:S01]  /*9fe0*/  ULDC.64 UR10, c[0x0][0x318] ;  /* 0x0000c600000a7ab9 */ /* 0x000fe20000000a00 */
[----:B------:R-:W-:Y:S02]  /*9ff0*/  SHF.R.S32.HI R24, RZ, 0x1f, R5 ;  /* 0x0000001fff187819 */ /* 0x000fe40000011405 */
[----:B------:R-:W-:-:S02]  /*a000*/  IMAD.IADD R3, R3, 0x1, R0 ;  /* 0x0000000103037824 */ /* 0x000fc400078e0200 */
[----:B------:R-:W-:Y:S02]  /*a010*/  IMAD R0, R26, UR6, RZ ;  /* 0x000000061a007c24 */ /* 0x000fe4000f8e02ff */
[----:B------:R-:W-:-:S04]  /*a020*/  IMAD.WIDE.U32 R2, R8, UR6, R2 ;  /* 0x0000000608027c25 */ /* 0x000fc8000f8e0002 */
[----:B------:R-:W-:Y:S02]  /*a030*/  IMAD R0, R8, UR7, R0 ;  /* 0x0000000708007c24 */ /* 0x000fe4000f8e0200 */
[----:B------:R-:W-:-:S03]  /*a040*/  IMAD R11, R21, UR4, RZ ;  /* 0x00000004150b7c24 */ /* 0x000fc6000f8e02ff */
[----:B------:R-:W-:Y:S01]  /*a050*/  IADD3 R3, R3, R0, RZ ;  /* 0x0000000003037210 */ /* 0x000fe20007ffe0ff */
[----:B------:R-:W-:Y:S02]  /*a060*/  IMAD R11, R9, UR5, R11 ;  /* 0x00000005090b7c24 */ /* 0x000fe4000f8e020b */
[----:B------:R-:W-:-:S04]  /*a070*/  IMAD.WIDE.U32 R2, R16, UR8, R2 ;  /* 0x0000000810027c25 */ /* 0x000fc8000f8e0002 */
        /* <DEDUP_REMOVED lines=16> */
[----:B------:R-:W2:Y:S01]  /*a180*/  LDL R3, [R1+0x4] ;  /* 0x0000040001037983 */ /* 0x000ea20000100800 */
[----:B------:R-:W1:Y:S03]  /*a190*/  S2R R11, SR_TID.X ;  /* 0x00000000000b7919 */ /* 0x000e660000002100 */
[----:B------:R-:W3:Y:S04]  /*a1a0*/  SHFL.IDX PT, R2, R7, RZ, 0x1c1f ;  /* 0x001c1fff07027589 */ /* 0x000ee800000e0000 */
[----:B------:R-:W4:Y:S04]  /*a1b0*/  SHFL.IDX PT, R0, R10, RZ, 0x1c1f ;  /* 0x001c1fff0a007589 */ /* 0x000f2800000e0000 */
[----:B------:R-:W-:Y:S01]  /*a1c0*/  SHFL.IDX PT, R19, R19, RZ, 0x1c1f ;  /* 0x001c1fff13137589 */ /* 0x000fe200000e0000 */
[----:B-1----:R-:W-:-:S05]  /*a1d0*/  IMAD.SHL.U32 R11, R11, 0x10, RZ ;  /* 0x000000100b0b7824 */ /* 0x002fca00078e00ff */
[----:B------:R-:W-:-:S04]  /*a1e0*/  LOP3.LUT R11, R11, 0x30, RZ, 0xc0, !PT ;  /* 0x000000300b0b7812 */ /* 0x000fc800078ec0ff */
[----:B---3--:R-:W-:Y:S02]  /*a1f0*/  IADD3 R2, P0, R11, R2, RZ ;  /* 0x000000020b027210 */ /* 0x008fe40007f1e0ff */
[C---:B--2---:R-:W-:Y:S02]  /*a200*/  LOP3.LUT P4, RZ, R3.reuse, 0x1000, RZ, 0xc0, !PT ;  /* 0x0000100003ff7812 */ /* 0x044fe4000788c0ff */
[C---:B------:R-:W-:Y:S02]  /*a210*/  LOP3.LUT P3, RZ, R3.reuse, 0x800, RZ, 0xc0, !PT ;  /* 0x0000080003ff7812 */ /* 0x040fe4000786c0ff */
[C---:B------:R-:W-:Y:S02]  /*a220*/  LOP3.LUT P2, RZ, R3.reuse, 0x400, RZ, 0xc0, !PT ;  /* 0x0000040003ff7812 */ /* 0x040fe4000784c0ff */
[----:B------:R-:W-:Y:S02]  /*a230*/  LOP3.LUT P1, RZ, R3, 0x200, RZ, 0xc0, !PT ;  /* 0x0000020003ff7812 */ /* 0x000fe4000782c0ff */
[----:B----4-:R-:W-:Y:S01]  /*a240*/  IADD3.X R3, RZ, R0, RZ, P0, !PT ;  /* 0x00000000ff037210 */ /* 0x010fe200007fe4ff */
[----:B------:R-:W-:-:S05]  /*a250*/  VIADD R0, R18, UR42 ;  /* 0x0000002a12007c36 */ /* 0x000fca0008000000 */
[----:B------:R1:W-:Y:S04]  /*a260*/  LDGSTS.E.BYPASS.LTC128B.128 [R0+0x6000], desc[UR40][R2.64], !P4 ;  /* 0x0600000002007fae */ /* 0x0003e8000e101d68 */
[----:B-1----:R-:W1:Y:S04]  /*a270*/  SHFL.IDX PT, R2, R7, 0x1, 0x1c1f ;  /* 0x003c1f0007027f89 */ /* 0x002e6800000e0000 */
[----:B------:R-:W2:Y:S01]  /*a280*/  SHFL.IDX PT, R3, R10, 0x1, 0x1c1f ;  /* 0x003c1f000a037f89 */ /* 0x000ea200000e0000 */
[----:B-1----:R-:W-:-:S05]  /*a290*/  IADD3 R2, P0, R11, R2, RZ ;  /* 0x000000020b027210 */ /* 0x002fca0007f1e0ff */
[----:B--2---:R-:W-:-:S05]  /*a2a0*/  IMAD.X R3, RZ, RZ, R3, P0 ;  /* 0x000000ffff037224 */ /* 0x004fca00000e0603 */
[----:B------:R1:W-:Y:S04]  /*a2b0*/  LDGSTS.E.BYPASS.LTC128B.128 [R0+0x6800], desc[UR40][R2.64], !P3 ;  /* 0x0680000002007fae */ /* 0x0003e8000d901d68 */
[----:B-1----:R-:W1:Y:S04]  /*a2c0*/  SHFL.IDX PT, R2, R7, 0x2, 0x1c1f ;  /* 0x005c1f0007027f89 */ /* 0x002e6800000e0000 */
[----:B------:R-:W2:Y:S04]  /*a2d0*/  SHFL.IDX PT, R3, R10, 0x2, 0x1c1f ;  /* 0x005c1f000a037f89 */ /* 0x000ea800000e0000 */
[----:B------:R-:W-:Y:S01]  /*a2e0*/  SHFL.IDX PT, R10, R10, 0x3, 0x1c1f ;  /* 0x007c1f000a0a7f89 */ /* 0x000fe200000e0000 */
[----:B-1----:R-:W-:-:S05]  /*a2f0*/  IADD3 R2, P0, R11, R2, RZ ;  /* 0x000000020b027210 */ /* 0x002fca0007f1e0ff */
[----:B--2---:R-:W-:-:S05]  /*a300*/  IMAD.X R3, RZ, RZ, R3, P0 ;  /* 0x000000ffff037224 */ /* 0x004fca00000e0603 */
[----:B------:R1:W-:Y:S04]  /*a310*/  LDGSTS.E.BYPASS.LTC128B.128 [R0+0x7000], desc[UR40][R2.64], !P2 ;  /* 0x0700000002007fae */ /* 0x0003e8000d101d68 */
[----:B-1----:R-:W1:Y:S02]  /*a320*/  SHFL.IDX PT, R2, R7, 0x3, 0x1c1f ;  /* 0x007c1f0007027f89 */ /* 0x002e6400000e0000 */
[----:B-1----:R-:W-:-:S04]  /*a330*/  IADD3 R2, P0, R11, R2, RZ ;  /* 0x000000020b027210 */ /* 0x002fc80007f1e0ff */
[----:B------:R-:W-:-:S05]  /*a340*/  IADD3.X R3, RZ, R10, RZ, P0, !PT ;  /* 0x0000000aff037210 */ /* 0x000fca00007fe4ff */
[----:B------:R1:W-:Y:S04]  /*a350*/  LDGSTS.E.BYPASS.LTC128B.128 [R0+0x7800], desc[UR40][R2.64], !P1 ;  /* 0x0780000002007fae */ /* 0x0003e8000c901d68 */
[----:B-1----:R1:W2:Y:S02]  /*a360*/  SHFL.IDX PT, R2, R20, RZ, 0x1c1f ;  /* 0x001c1fff14027589 */ /* 0x0022a400000e0000 */
.L_x_13192:
[----:B------:R-:W3:Y:S01]  /*a370*/  LDL R7, [R1+0x4] ;  /* 0x0000040001077983 */ /* 0x000ee20000100800 */
[----:B------:R-:W4:Y:S02]  /*a380*/  S2R R3, SR_TID.X ;  /* 0x0000000000037919 */ /* 0x000f240000002100 */
[----:B----4-:R-:W-:-:S05]  /*a390*/  IMAD.SHL.U32 R3, R3, 0x10, RZ ;  /* 0x0000001003037824 */ /* 0x010fca00078e00ff */
[----:B------:R-:W-:-:S04]  /*a3a0*/  LOP3.LUT R3, R3, 0x30, RZ, 0xc0, !PT ;  /* 0x0000003003037812 */ /* 0x000fc800078ec0ff */
[----:B--2---:R-:W-:-:S05]  /*a3b0*/  IADD3 R2, P0, R3, R2, RZ ;  /* 0x0000000203027210 */ /* 0x004fca0007f1e0ff */
[----:B------:R-:W-:Y:S01]  /*a3c0*/  IMAD.X R3, RZ, RZ, R19, P0 ;  /* 0x000000ffff037224 */ /* 0x000fe200000e0613 */
[----:B------:R-:W-:Y:S02]  /*a3d0*/  PLOP3.LUT P0, PT, PT, PT, PT, 0x80, 0x0 ;  /* 0x000000000000781c */ /* 0x000fe40003f0f070 */
[----:B---3--:R-:W-:-:S13]  /*a3e0*/  LOP3.LUT P1, RZ, R7, 0x4000, RZ, 0xc0, !PT ;  /* 0x0000400007ff7812 */ /* 0x008fda000782c0ff */
[----:B------:R-:W-:Y:S01]  /*a3f0*/  @!PT LDS RZ, [RZ] ;  /* 0x00000000fffff984 */ /* 0x000fe20000000800 */
[----:B------:R-:W-:Y:S01]  /*a400*/  @!PT LDS RZ, [RZ] ;  /* 0x00000000fffff984 */ /* 0x000fe20000000800 */
[----:B------:R-:W-:Y:S01]  /*a410*/  @!PT LDS RZ, [RZ] ;  /* 0x00000000fffff984 */ /* 0x000fe20000000800 */
[----:B------:R2:W-:Y:S01]  /*a420*/  LDGSTS.E.BYPASS.LTC128B.128 [R0+0x8000], desc[UR40][R2.64], !P1 ;  /* 0x0800000002007fae */ /* 0x0005e2000c901d68 */
[----:B------:R-:W-:Y:S01]  /*a430*/  NOP ;  /* 0x0000000000007918 */ /* 0x000fe20000000000 */
.L_x_13121:
        /* <DEDUP_REMOVED lines=11> */
.L_x_13122:
[----:B------:R2:W-:Y:S01]  /*a4f0*/  SYNCS.ARRIVE.TRANS64.A1T0 RZ, [R4+URZ+0x13270], RZ ;  /* 0x013270ff04ff79a7 */ /* 0x0005e2000810003f */
[----:B------:R-:W-:Y:S05]  /*a500*/  @!P2 BRA `(.L_x_13123) ;  /* 0x000000000004a947 */ /* 0x000fea0003800000 */
[----:B------:R-:W-:Y:S01]  /*a510*/  BPT.TRAP 0x1 ;  /* 0x000000040000795c */ /* 0x000fe20000300000 */
.L_x_13123:
[----:B------:R-:W3:Y:S01]  /*a520*/  SYNCS.PHASECHK.TRANS64.TRYWAIT P0, [R4+URZ+0x13240], R27 ;  /* 0x0132401b040075a7 */ /* 0x000ee2000800017f */
[----:B------:R-:W-:Y:S04]  /*a530*/  BSSY B0, `(.L_x_13124) ;  /* 0x0000002000007945 */ /* 0x000fe80003800000 */
[----:B---3--:R-:W-:Y:S05]  /*a540*/  @!P0 BRA `(.L_x_13125) ;  /* 0x00000038005c8947 */ /* 0x008fea0003800000 */
.L_x_13193:
[----:B------:R-:W-:Y:S05]  /*a550*/  BSYNC B0 ;  /* 0x0000000000007941 */ /* 0x000fea0003800000 */
.L_x_13124:
[----:B------:R-:W4:Y:S01]  /*a560*/  LDL R10, [R1+0x10] ;  /* 0x00001000010a7983 */ /* 0x000f220000100800 */
[----:B------:R-:W-:Y:S01]  /*a570*/  ULDC.64 UR4, c[0x0][0x300] ;  /* 0x0000c00000047ab9 */ /* 0x000fe20000000a00 */
[----:B------:R-:W-:Y:S02]  /*a580*/  ULDC.64 UR6, c[0x0][0x310] ;  /* 0x0000c40000067ab9 */ /* 0x000fe40000000a00 */
[----:B------:R0:W5:Y:S01]  /*a590*/  LDL R18, [R1+0x1c] ;  /* 0x00001c0001127983 */ /* 0x0001620000100800 */
[----:B------:R-:W-:Y:S02]  /*a5a0*/  IMAD R7, R25, UR4, RZ ;  /* 0x0000000419077c24 */ /* 0x000fe4000f8e02ff */
[----:B------:R-:W-:-:S04]  /*a5b0*/  IMAD.WIDE.U32 R2, R6, UR4, RZ ;  /* 0x0000000406027c25 */ /* 0x000fc8000f8e00ff */
[----:B------:R-:W-:Y:S02]  /*a5c0*/  IMAD R7, R6, UR5, R7 ;  /* 0x0000000506077c24 */ /* 0x000fe4000f8e0207 */
[----:B------:R-:W-:-:S03]  /*a5d0*/  IMAD R26, R26, UR6, RZ ;  /* 0x000000061a1a7c24 */ /* 0x000fc6000f8e02ff */
[----:B------:R-:W-:Y:S01]  /*a5e0*/  IADD3 R3, R3, R7, RZ ;  /* 0x0000000703037210 */ /* 0x000fe20007ffe0ff */
        /* <DEDUP_REMOVED lines=14> */
[----:B------:R-:W-:Y:S02]  /*a6d0*/  IADD3 R3, R3, R8, RZ ;  /* 0x0000000803037210 */ /* 0x000fe40007ffe0ff */
        /* <DEDUP_REMOVED lines=8> */
[----:B0-----:R-:W-:Y:S08]  /*a760*/  BRA.DIV UR4, `(.L_x_13126) ;  /* 0x0000003604e87947 */ /* 0x001ff0000b800000 */
[----:B------:R-:W4:Y:S01]  /*a770*/  LDL R2, [R1+0x4] ;  /* 0x0000040001027983 */ /* 0x000f220000100800 */
[C---:B-----5:R-:W-:Y:S02]  /*a780*/  ISETP.GE.AND P3, PT, R18.reuse, 0x1, PT ;  /* 0x000000011200780c */ /* 0x060fe40003f66270 */
[----:B------:R-:W-:Y:S01]  /*a790*/  ISETP.GE.AND P2, PT, R18, 0x21, PT ;  /* 0x000000211200780c */ /* 0x000fe20003f46270 */
[----:B------:R-:W0:Y:S01]  /*a7a0*/  S2R R3, SR_TID.X ;  /* 0x0000000000037919 */ /* 0x000e220000002100 */
[----:B------:R-:W-:Y:S04]  /*a7b0*/  SHFL.IDX PT, R7, R7, RZ, 0x1c1f ;  /* 0x001c1fff07077589 */ /* 0x000fe800000e0000 */
[----:B------:R-:W-:Y:S01]  /*a7c0*/  SHFL.IDX PT, R14, R8, RZ, 0x1c1f ;  /* 0x001c1fff080e7589 */ /* 0x000fe200000e0000 */
[----:B0-----:R-:W-:-:S03]  /*a7d0*/  IMAD.SHL.U32 R9, R3, 0x10, RZ ;  /* 0x0000001003097824 */ /* 0x001fc600078e00ff */
[----:B------:R-:W0:Y:S02]  /*a7e0*/  SHFL.IDX PT, R3, R5, RZ, 0x1c1f ;  /* 0x001c1fff05037589 */ /* 0x000e2400000e0000 */
[----:B------:R-:W-:-:S04]  /*a7f0*/  LOP3.LUT R9, R9, 0x30, RZ, 0xc0, !PT ;  /* 0x0000003009097812 */ /* 0x000fc800078ec0ff */
[----:B0-----:R-:W-:Y:S02]  /*a800*/  @P3 IADD3 R3, P0, R9, R3, RZ ;  /* 0x0000000309033210 */ /* 0x001fe40007f1e0ff */
[----:B----4-:R-:W-:Y:S02]  /*a810*/  LOP3.LUT P1, RZ, R2, 0x1, RZ, 0xc0, !PT ;  /* 0x0000000102ff7812 */ /* 0x010fe4000782c0ff */
[----:B------:R-:W0:Y:S02]  /*a820*/  SHFL.IDX PT, R2, R6, RZ, 0x1c1f ;  /* 0x001c1fff06027589 */ /* 0x000e2400000e0000 */
[----:B0-----:R-:W-:-:S05]  /*a830*/  @P3 IMAD.X R2, RZ, RZ, R2, P0 ;  /* 0x000000ffff023224 */ /* 0x001fca00000e0602 */
[----:B------:R-:W-:-:S04]  /*a840*/  @P3 LOP3.LUT R3, R3, R2, RZ, 0x3c, !PT ;  /* 0x0000000203033212 */ /* 0x000fc800078e3cff */
[----:B------:R-:W-:-:S04]  /*a850*/  @P3 LOP3.LUT R2, R3, R2, RZ, 0x3c, !PT ;  /* 0x0000000203023212 */ /* 0x000fc800078e3cff */
[----:B------:R-:W-:-:S05]  /*a860*/  @P3 LOP3.LUT R3, R3, R2, RZ, 0x3c, !PT ;  /* 0x0000000203033212 */ /* 0x000fca00078e3cff */
[----:B------:R0:W-:Y:S01]  /*a870*/  @P3 LDGSTS.E.BYPASS.LTC128B.128 [R0+0xe000], desc[UR40][R2.64], !P1 ;  /* 0x0e00000002003fae */ /* 0x0001e2000c901d68 */
[----:B------:R-:W-:-:S03]  /*a880*/  ISETP.GE.AND P3, PT, R18, 0x41, PT ;  /* 0x000000411200780c */ /* 0x000fc60003f66270 */
[----:B0-----:R-:W0:Y:S04]  /*a890*/  SHFL.IDX PT, R3, R5, 0x1, 0x1c1f ;  /* 0x003c1f0005037f89 */ /* 0x001e2800000e0000 */
[----:B------:R-:W4:Y:S01]  /*a8a0*/  SHFL.IDX PT, R2, R6, 0x1, 0x1c1f ;  /* 0x003c1f0006027f89 */ /* 0x000f2200000e0000 */
[----:B0-----:R-:W-:-:S05]  /*a8b0*/  @P2 IADD3 R3, P0, R9, R3, RZ ;  /* 0x0000000309032210 */ /* 0x001fca0007f1e0ff */
[----:B----4-:R-:W-:-:S05]  /*a8c0*/  @P2 IMAD.X R2, RZ, RZ, R2, P0 ;  /* 0x000000ffff022224 */ /* 0x010fca00000e0602 */
[----:B------:R-:W-:-:S04]  /*a8d0*/  @P2 LOP3.LUT R3, R3, R2, RZ, 0x3c, !PT ;  /* 0x0000000203032212 */ /* 0x000fc800078e3cff */
[----:B------:R-:W-:-:S04]  /*a8e0*/  @P2 LOP3.LUT R2, R3, R2, RZ, 0x3c, !PT ;  /* 0x0000000203022212 */ /* 0x000fc800078e3cff */
[----:B------:R-:W-:-:S05]  /*a8f0*/  @P2 LOP3.LUT R3, R3, R2, RZ, 0x3c, !PT ;  /* 0x0000000203032212 */ /* 0x000fca00078e3cff */
[----:B------:R0:W-:Y:S01]  /*a900*/  @P2 LDGSTS.E.BYPASS.LTC128B.128 [R0+0xe800], desc[UR40][R2.64], !P1 ;  /* 0x0e80000002002fae */ /* 0x0001e2000c901d68 */
[----:B------:R-:W-:-:S03]  /*a910*/  ISETP.GE.AND P2, PT, R18, 0x61, PT ;  /* 0x000000611200780c */ /* 0x000fc60003f46270 */
[----:B0-----:R-:W0:Y:S04]  /*a920*/  SHFL.IDX PT, R3, R5, 0x2, 0x1c1f ;  /* 0x005c1f0005037f89 */ /* 0x001e2800000e0000 */
[----:B------:R-:W4:Y:S04]  /*a930*/  SHFL.IDX PT, R2, R6, 0x2, 0x1c1f ;  /* 0x005c1f0006027f89 */ /* 0x000f2800000e0000 */
[----:B------:R-:W1:Y:S04]  /*a940*/  SHFL.IDX PT, R5, R5, 0x3, 0x1c1f ;  /* 0x007c1f0005057f89 */ /* 0x000e6800000e0000 */
[----:B------:R-:W2:Y:S01]  /*a950*/  SHFL.IDX PT, R6, R6, 0x3, 0x1c1f ;  /* 0x007c1f0006067f89 */ /* 0x000ea200000e0000 */
[----:B0-----:R-:W-:-:S04]  /*a960*/  @P3 IADD3 R3, P0, R9, R3, RZ ;  /* 0x0000000309033210 */ /* 0x001fc80007f1e0ff */
[----:B----4-:R-:W-:-:S04]  /*a970*/  @P3 IADD3.X R2, RZ, R2, RZ, P0, !PT ;  /* 0x00000002ff023210 */ /* 0x010fc800007fe4ff */
[-C--:B------:R-:W-:Y:S02]  /*a980*/  @P3 LOP3.LUT R3, R3, R2.reuse, RZ, 0x3c, !PT ;  /* 0x0000000203033212 */ /* 0x080fe400078e3cff */
[----:B-1----:R-:W-:Y:S02]  /*a990*/  @P2 IADD3 R9, P0, R9, R5, RZ ;  /* 0x0000000509092210 */ /* 0x002fe40007f1e0ff */
[----:B------:R-:W-:-:S03]  /*a9a0*/  @P3 LOP3.LUT R2, R3, R2, RZ, 0x3c, !PT ;  /* 0x0000000203023212 */ /* 0x000fc600078e3cff */
[----:B--2---:R-:W-:Y:S01]  /*a9b0*/  @P2 IMAD.X R10, RZ, RZ, R6, P0 ;  /* 0x000000ffff0a2224 */ /* 0x004fe200000e0606 */
[----:B------:R-:W-:-:S05]  /*a9c0*/  @P3 LOP3.LUT R3, R3, R2, RZ, 0x3c, !PT ;  /* 0x0000000203033212 */ /* 0x000fca00078e3cff */
[----:B------:R0:W-:Y:S02]  /*a9d0*/  @P3 LDGSTS.E.BYPASS.LTC128B.128 [R0+0xf000], desc[UR40][R2.64], !P1 ;  /* 0x0f00000002003fae */ /* 0x0001e4000c901d68 */
[----:B0-----:R-:W-:Y:S02]  /*a9e0*/  @P2 IMAD.MOV.U32 R2, RZ, RZ, R9 ;  /* 0x000000ffff022224 */ /* 0x001fe400078e0009 */
[----:B------:R-:W-:-:S05]  /*a9f0*/  @P2 IMAD.MOV.U32 R3, RZ, RZ, R10 ;  /* 0x000000ffff032224 */ /* 0x000fca00078e000a */
[----:B------:R0:W-:Y:S02]  /*aa00*/  @P2 LDGSTS.E.BYPASS.LTC128B.128 [R0+0xf800], desc[UR40][R2.64], !P1 ;  /* 0x0f80000002002fae */ /* 0x0001e4000c901d68 */
.L_x_13205:
[----:B------:R-:W-:Y:S01]  /*aa10*/  ISETP.GE.AND P0, PT, R18, 0x81, PT ;  /* 0x000000811200780c */ /* 0x000fe20003f06270 */
[----:B------:R-:W-:-:S12]  /*aa20*/  BSSY B0, `(.L_x_13127) ;  /* 0x000000d000007945 */ /* 0x000fd80003800000 */
[----:B------:R-:W-:Y:S05]  /*aa30*/  @!P0 BRA `(.L_x_13128) ;  /* 0x00000000002c8947 */ /* 0x000fea0003800000 */
[----:B0-----:R-:W2:Y:S01]  /*aa40*/  LDL R3, [R1+0x4] ;  /* 0x0000040001037983 */ /* 0x001ea20000100800 */
[----:B------:R-:W0:Y:S02]  /*aa50*/  S2R R2, SR_TID.X ;  /* 0x0000000000027919 */ /* 0x000e240000002100 */
[----:B0-----:R-:W-:-:S04]  /*aa60*/  SHF.L.U32 R2, R2, 0x4, RZ ;  /* 0x0000000402027819 */ /* 0x001fc800000006ff */
[----:B------:R-:W-:-:S04]  /*aa70*/  LOP3.LUT R2, R2, 0x30, RZ, 0xc0, !PT ;  /* 0x0000003002027812 */ /* 0x000fc800078ec0ff */
[----:B------:R-:W-:Y:S02]  /*aa80*/  IADD3 R2, P0, R2, R14, RZ ;  /* 0x0000000e02027210 */ /* 0x000fe40007f1e0ff */
[----:B--2---:R-:W-:-:S03]  /*aa90*/  LOP3.LUT P1, RZ, R3, 0x1, RZ, 0xc0, !PT ;  /* 0x0000000103ff7812 */ /* 0x004fc6000782c0ff */
[----:B------:R-:W-:-:S10]  /*aaa0*/  IMAD.X R3, RZ, RZ, R7, P0 ;  /* 0x000000ffff037224 */ /* 0x000fd400000e0607 */
[----:B------:R-:W-:Y:S01]  /*aab0*/  @!PT LDS RZ, [RZ] ;  /* 0x00000000fffff984 */ /* 0x000fe20000000800 */
[----:B------:R-:W-:Y:S01]  /*aac0*/  @!PT LDS RZ, [RZ] ;  /* 0x00000000fffff984 */ /* 0x000fe20000000800 */
[----:B------:R-:W-:Y:S01]  /*aad0*/  @!PT LDS RZ, [RZ] ;  /* 0x00000000fffff984 */ /* 0x000fe20000000800 */
[----:B------:R1:W-:Y:S02]  /*aae0*/  LDGSTS.E.BYPASS.LTC128B.128 [R0+0x10000], desc[UR40][R2.64], !P1 ;  /* 0x1000000002007fae */ /* 0x0003e4000c901d68 */
.L_x_13128:
[----:B------:R-:W-:Y:S05]  /*aaf0*/  BSYNC B0 ;  /* 0x0000000000007941 */ /* 0x000fea0003800000 */
.L_x_13127:
[----:B------:R-:W-:Y:S01]  /*ab00*/  NOP ;  /* 0x0000000000007918 */ /* 0x000fe20000000000 */
[----:B------:R-:W-:-:S13]  /*ab10*/  PLOP3.LUT P0, PT, PT, PT, PT, 0x80, 0x0 ;  /* 0x000000000000781c */ /* 0x000fda0003f0f070 */
.L_x_13129:
[----:B------:R-:W-:Y:S02]  /*ab20*/  PLOP3.LUT P1, PT, P1, P0, PT, 0xa2, 0x0 ;  /* 0x000000000000781c */ /* 0x000fe40000f21472 */
[----:B------:R-:W-:-:S08]  /*ab30*/  @P0 R2UR P1, UR4, R4 ;  /* 0x00000000040402ca */ /* 0x000fd00000020000 */
[----:B------:R-:W-:-:S05]  /*ab40*/  @P0 PLOP3.LUT P0, PT, P1, PT, PT, 0x80, 0x0 ;  /* 0x000000000000081c */ /* 0x000fca0000f0f070 */
[----:B------:R-:W-:Y:S01]  /*ab50*/  @!P1 SYNCS.ARRIVE.TRANS64.RED.A0T1 RZ, [UR4+0x13230], RZ ;  /* 0x013230ffffff99a7 */ /* 0x000fe20008200404 */
[----:B------:R-:W-:Y:S07]  /*ab60*/  @!P1 ARRIVES.LDGSTSBAR.64.TRANSCNT [UR4+0x13230] ;  /* 0x01323000ff0099b0 */ /* 0x000fee0008000a84 */
[----:B------:R-:W-:Y:S05]  /*ab70*/  @P0 BRA.U.ANY `(.L_x_13129) ;  /* 0xfffffffd00e80947 */ /* 0x000fea000393ffff */
[----:B------:R-:W-:Y:S01]  /*ab80*/  NOP ;  /* 0x0000000000007918 */ /* 0x000fe20000000000 */
[----:B01----:R-:W-:-:S05]  /*ab90*/  IMAD.U32 R0, RZ, RZ, UR49 ;  /* 0x00000031ff007e24 */ /* 0x003fca000f8e00ff */
[----:B------:R-:W-:-:S13]  /*aba0*/  ISETP.NE.AND P2, PT, R0, 0x3, PT ;  /* 0x000000030000780c */ /* 0x000fda0003f45270 */
[----:B------:R-:W-:Y:S05]  /*abb0*/  @!P2 BRA `(.L_x_13130) ;  /* 0x000000000004a947 */ /* 0x000fea0003800000 */
[----:B------:R-:W-:Y:S01]  /*abc0*/  BPT.TRAP 0x1 ;  /* 0x000000040000795c */ /* 0x000fe20000300000 */
.L_x_13130:
        /* <DEDUP_REMOVED lines=11> */
[----:B0--3--:R-:W-:Y:S01]  /*ac80*/  IMAD.U32 R4, RZ, RZ, UR6 ;  /* 0x00000006ff047e24 */ /* 0x009fe2000f8e00ff */
[----:B------:R-:W-:Y:S01]  /*ac90*/  MOV R5, UR7 ;  /* 0x0000000700057c02 */ /* 0x000fe20008000f00 */
        /* <DEDUP_REMOVED lines=10> */
.L_x_13131:
[----:B------:R-:W2:Y:S01]  /*ad40*/  LDL R2, [R1+0x4] ;  /* 0x0000040001027983 */ /* 0x000ea20000100800 */
[----:B------:R-:W1:Y:S03]  /*ad50*/  LDC R9, c[0x0][0x448] ;  /* 0x00011200ff097b82 */ /* 0x000e660000000800 */
[----:B------:R-:W4:Y:S01]  /*ad60*/  LDL R19, [R1+0x10] ;  /* 0x0000100001137983 */ /* 0x000f220000100800 */
[----:B------:R-:W-:-:S03]  /*ad70*/  IMAD R0, RZ, RZ, -UR46 ;  /* 0x8000002eff007e24 */ /* 0x000fc6000f8e02ff */
[----:B------:R0:W5:Y:S01]  /*ad80*/  LDL R10, [R1+0x28] ;  /* 0x00002800010a7983 */ /* 0x0001620000100800 */
[----:B------:R-:W3:Y:S01]  /*ad90*/  LDC R5, c[0x0][0xc38] ;  /* 0x00030e00ff057b82 */ /* 0x000ee20000000800 */
[----:B------:R-:W0:Y:S01]  /*ada0*/  S2R R18, SR_TID.X ;  /* 0x0000000000127919 */ /* 0x000e220000002100 */
[C---:B------:R-:W-:Y:S01]  /*adb0*/  R2UR UR7, R16.reuse ;  /* 0x00000000100772ca */ /* 0x040fe200000e0000 */
[----:B------:R-:W-:Y:S01]  /*adc0*/  ULDC.64 UR8, c[0x0][0x2d8] ;  /* 0x0000b60000087ab9 */ /* 0x000fe20000000a00 */
[----:B------:R-:W-:Y:S01]  /*add0*/  R2UR UR4, R16 ;  /* 0x00000000100472ca */ /* 0x000fe200000e0000 */
[----:B------:R-:W-:Y:S01]  /*ade0*/  ULDC.64 UR10, c[0x0][0x280] ;  /* 0x0000a000000a7ab9 */ /* 0x000fe20000000a00 */
[----:B-1----:R-:W-:Y:S01]  /*adf0*/  ISETP.NE.AND P0, PT, R9, 0x1, PT ;  /* 0x000000010900780c */ /* 0x002fe20003f05270 */
[----:B---3--:R-:W-:-:S12]  /*ae00*/  IMAD R0, R5, R0, UR38 ;  /* 0x0000002605007e24 */ /* 0x008fd8000f8e0200 */
[----:B------:R-:W1:Y:S01]  /*ae10*/  @P0 LDC R3, c[0x0][0x450] ;  /* 0x00011400ff030b82 */ /* 0x000e620000000800 */
[----:B0-----:R-:W-:Y:S02]  /*ae20*/  SHF.R.U32.HI R20, RZ, 0x2, R18 ;  /* 0x00000002ff147819 */ /* 0x001fe40000011612 */
[----:B------:R-:W-:Y:S02]  /*ae30*/  SHF.L.U32 R18, R18, 0x5, RZ ;  /* 0x0000000512127819 */ /* 0x000fe400000006ff */
[----:B------:R-:W-:-:S04]  /*ae40*/  LOP3.LUT R20, R20, 0x1f, RZ, 0xc0, !PT ;  /* 0x0000001f14147812 */ /* 0x000fc800078ec0ff */
[----:B------:R-:W-:Y:S01]  /*ae50*/  LOP3.LUT R18, R20, 0x60, R18, 0xf8, !PT ;  /* 0x0000006014127812 */ /* 0x000fe200078ef812 */
[----:B------:R-:W-:-:S04]  /*ae60*/  UIMAD.WIDE.U32 UR4, UR4, UR8, URZ ;  /* 0x00000008040472a5 */ /* 0x000fc8000f8e003f */
[----:B------:R-:W-:Y:S01]  /*ae70*/  IMAD R7, R0, 0xc0, R18 ;  /* 0x000000c000077824 */ /* 0x000fe200078e0212 */
[----:B--2---:R-:W-:Y:S02]  /*ae80*/  LOP3.LUT P5, RZ, R2, 0x100, RZ, 0xc0, !PT ;  /* 0x0000010002ff7812 */ /* 0x004fe400078ac0ff */
[----:B------:R-:W0:Y:S01]  /*ae90*/  @P0 LDC R2, c[0x0][0x44c] ;  /* 0x00011300ff020b82 */ /* 0x000e220000000800 */
[----:B----4-:R-:W-:-:S13]  /*aea0*/  R2UR UR6, R19 ;  /* 0x00000000130672ca */ /* 0x010fda00000e0000 */
[----:B------:R-:W-:-:S04]  /*aeb0*/  UIMAD UR6, UR6, UR8, URZ ;  /* 0x00000008060672a4 */ /* 0x000fc8000f8e023f */
[----:B------:R-:W-:Y:S02]  /*aec0*/  UIMAD UR7, UR7, UR9, UR6 ;  /* 0x00000009070772a4 */ /* 0x000fe4000f8e0206 */
[----:B------:R-:W-:Y:S01]  /*aed0*/  USHF.R.S32.HI UR6, URZ, 0x1f, UR47 ;  /* 0x0000001f3f067899 */ /* 0x000fe2000801142f */
[----:B------:R-:W-:Y:S01]  /*aee0*/  ULDC.64 UR8, c[0x0][0x2e0] ;  /* 0x0000b80000087ab9 */ /* 0x000fe20000000a00 */
[----:B0-----:R-:W-:Y:S02]  /*aef0*/  @P0 IMAD.HI.U32 R4, R7, R2, RZ ;  /* 0x0000000207040227 */ /* 0x001fe400078e00ff */
[----:B------:R-:W-:Y:S02]  /*af00*/  UIMAD UR6, UR6, UR8, URZ ;  /* 0x00000008060672a4 */ /* 0x000fe4000f8e023f */
[----:B------:R-:W-:Y:S01]  /*af10*/  UIADD3 UR5, UR5, UR7, URZ ;  /* 0x0000000705057290 */ /* 0x000fe2000fffe03f */
[----:B------:R-:W-:Y:S01]  /*af20*/  IMAD.MOV.U32 R2, RZ, RZ, R7 ;  /* 0x000000ffff027224 */ /* 0x000fe200078e0007 */
[----:B-1----:R-:W-:Y:S01]  /*af30*/  @P0 SHF.R.U32.HI R2, RZ, R3, R4 ;  /* 0x00000003ff020219 */ /* 0x002fe20000011604 */
[----:B------:R-:W-:-:S02]  /*af40*/  UIMAD UR6, UR47, UR9, UR6 ;  /* 0x000000092f0672a4 */ /* 0x000fc4000f8e0206 */
[----:B------:R-:W-:Y:S01]  /*af50*/  UIMAD.WIDE.U32 UR4, UR47, UR8, UR4 ;  /* 0x000000082f0472a5 */ /* 0x000fe2000f8e0004 */
[----:B------:R-:W-:Y:S02]  /*af60*/  SHF.R.S32.HI R3, RZ, 0x1f, R2 ;  /* 0x0000001fff037819 */ /* 0x000fe40000011402 */
[----:B------:R-:W-:Y:S01]  /*af70*/  IADD3 R4, -R2, RZ, RZ ;  /* 0x000000ff02047210 */ /* 0x000fe20007ffe1ff */
[----:B------:R-:W-:Y:S01]  /*af80*/  UIADD3 UR5, UR5, UR6, URZ ;  /* 0x0000000605057290 */ /* 0x000fe2000fffe03f */
[----:B------:R-:W-:Y:S02]  /*af90*/  ULDC.64 UR8, c[0x0][0x2c8] ;  /* 0x0000b20000087ab9 */ /* 0x000fe40000000a00 */
[----:B------:R-:W-:Y:S02]  /*afa0*/  ULDC.64 UR6, c[0x0][0x2d0] ;  /* 0x0000b40000067ab9 */ /* 0x000fe40000000a00 */
[----:B------:R-:W-:Y:S02]  /*afb0*/  IMAD R3, R3, UR6, RZ ;  /* 0x0000000603037c24 */ /* 0x000fe4000f8e02ff */
[----:B------:R-:W-:-:S02]  /*afc0*/  IMAD.U32 R6, RZ, RZ, UR6 ;  /* 0x00000006ff067e24 */ /* 0x000fc4000f8e00ff */
[C---:B------:R-:W-:Y:S02]  /*afd0*/  IMAD R5, R2.reuse, UR7, R3 ;  /* 0x0000000702057c24 */ /* 0x040fe4000f8e0203 */
[----:B------:R-:W-:-:S04]  /*afe0*/  IMAD.WIDE.U32 R2, R2, R6, UR4 ;  /* 0x0000000402027e25 */ /* 0x000fc8000f8e0006 */
[----:B------:R-:W-:Y:S02]  /*aff0*/  IMAD R4, R9, R4, R7 ;  /* 0x0000000409047224 */ /* 0x000fe400078e0207 */
[----:B------:R-:W-:-:S03]  /*b000*/  IMAD.IADD R3, R3, 0x1, R5 ;  /* 0x0000000103037824 */ /* 0x000fc600078e0205 */
        /* <DEDUP_REMOVED lines=31> */
[----:B------:R-:W-:Y:S06]  /*b200*/  BRA.DIV UR4, `(.L_x_13132) ;  /* 0x0000003204e87947 */ /* 0x000fec000b800000 */
[----:B------:R-:W0:Y:S01]  /*b210*/  SHFL.IDX PT, R3, R4, RZ, 0x1c1f ;  /* 0x001c1fff04037589 */ /* 0x000e2200000e0000 */
[----:B------:R-:W-:-:S03]  /*b220*/  IMAD R0, R0, 0xc0, R19 ;  /* 0x000000c000007824 */ /* 0x000fc600078e0213 */
[----:B------:R-:W1:Y:S02]  /*b230*/  SHFL.IDX PT, R2, R5, RZ, 0x1c1f ;  /* 0x001c1fff05027589 */ /* 0x000e6400000e0000 */
[C---:B------:R-:W-:Y:S02]  /*b240*/  ISETP.GE.AND P1, PT, R0.reuse, UR43, PT ;  /* 0x0000002b00007c0c */ /* 0x040fe4000bf26270 */
[----:B------:R-:W-:Y:S01]  /*b250*/  IADD3 R8, R0, 0x20, RZ ;  /* 0x0000002000087810 */ /* 0x000fe20007ffe0ff */
[----:B------:R-:W-:Y:S10]  /*b260*/  SHFL.IDX PT, R14, R4, 0x3, 0x1c1f ;  /* 0x007c1f00040e7f89 */ /* 0x000ff400000e0000 */
[----:B0-----:R-:W-:-:S05]  /*b270*/  @!P1 IADD3 R3, P0, R18, R3, RZ ;  /* 0x0000000312039210 */ /* 0x001fca0007f1e0ff */
[----:B-1----:R-:W-:-:S05]  /*b280*/  @!P1 IMAD.X R2, RZ, RZ, R2, P0 ;  /* 0x000000ffff029224 */ /* 0x002fca00000e0602 */
[----:B------:R-:W-:-:S04]  /*b290*/  @!P1 LOP3.LUT R3, R3, R2, RZ, 0x3c, !PT ;  /* 0x0000000203039212 */ /* 0x000fc800078e3cff */
[----:B------:R-:W-:-:S04]  /*b2a0*/  @!P1 LOP3.LUT R2, R3, R2, RZ, 0x3c, !PT ;  /* 0x0000000203029212 */ /* 0x000fc800078e3cff */
[----:B------:R-:W-:-:S05]  /*b2b0*/  @!P1 LOP3.LUT R3, R3, R2, RZ, 0x3c, !PT ;  /* 0x0000000203039212 */ /* 0x000fca00078e3cff */
[----:B-----5:R0:W-:Y:S01]  /*b2c0*/  @!P1 LDGSTS.E.BYPASS.LTC128B.128 [R10+0xb000], desc[UR40][R2.64], !P5 ;  /* 0x0b000000020a9fae */ /* 0x0201e2000e901d68 */
[----:B------:R-:W-:Y:S01]  /*b2d0*/  ISETP.GE.AND P1, PT, R8, UR43, PT ;  /* 0x0000002b08007c0c */ /* 0x000fe2000bf26270 */
[----:B------:R-:W-:Y:S02]  /*b2e0*/  VIADD R8, R0, 0x40 ;  /* 0x0000004000087836 */ /* 0x000fe40000000000 */
[----:B0-----:R-:W0:Y:S04]  /*b2f0*/  SHFL.IDX PT, R3, R4, 0x1, 0x1c1f ;  /* 0x003c1f0004037f89 */ /* 0x001e2800000e0000 */
[----:B------:R-:W1:Y:S06]  /*b300*/  SHFL.IDX PT, R2, R5, 0x1, 0x1c1f ;  /* 0x003c1f0005027f89 */ /* 0x000e6c00000e0000 */
[----:B0-----:R-:W-:-:S05]  /*b310*/  @!P1 IADD3 R3, P0, R18, R3, RZ ;  /* 0x0000000312039210 */ /* 0x001fca0007f1e0ff */
[----:B-1----:R-:W-:-:S05]  /*b320*/  @!P1 IMAD.X R2, RZ, RZ, R2, P0 ;  /* 0x000000ffff029224 */ /* 0x002fca00000e0602 */
[----:B------:R-:W-:-:S04]  /*b330*/  @!P1 LOP3.LUT R3, R3, R2, RZ, 0x3c, !PT ;  /* 0x0000000203039212 */ /* 0x000fc800078e3cff */
[----:B------:R-:W-:-:S04]  /*b340*/  @!P1 LOP3.LUT R2, R3, R2, RZ, 0x3c, !PT ;  /* 0x0000000203029212 */ /* 0x000fc800078e3cff */
[----:B------:R-:W-:-:S05]  /*b350*/  @!P1 LOP3.LUT R3, R3, R2, RZ, 0x3c, !PT ;  /* 0x0000000203039212 */ /* 0x000fca00078e3cff */
[----:B------:R0:W-:Y:S01]  /*b360*/  @!P1 LDGSTS.E.BYPASS.LTC128B.128 [R10+0xb800], desc[UR40][R2.64], !P5 ;  /* 0x0b800000020a9fae */ /* 0x0001e2000e901d68 */
[----:B------:R-:W-:Y:S02]  /*b370*/  ISETP.GE.AND P1, PT, R8, UR43, PT ;  /* 0x0000002b08007c0c */ /* 0x000fe4000bf26270 */
[----:B------:R-:W-:Y:S01]  /*b380*/  IADD3 R8, R0, 0x60, RZ ;  /* 0x0000006000087810 */ /* 0x000fe20007ffe0ff */
        /* <DEDUP_REMOVED lines=8> */
[----:B------:R0:W-:Y:S01]  /*b410*/  @!P1 LDGSTS.E.BYPASS.LTC128B.128 [R10+0xc000], desc[UR40][R2.64], !P5 ;  /* 0x0c000000020a9fae */ /* 0x0001e2000e901d68 */
[----:B------:R-:W-:Y:S01]  /*b420*/  ISETP.GE.AND P1, PT, R8, UR43, PT ;  /* 0x0000002b08007c0c */ /* 0x000fe2000bf26270 */
[----:B------:R-:W-:-:S12]  /*b430*/  VIADD R8, R0, 0x80 ;  /* 0x0000008000087836 */ /* 0x000fd80000000000 */
[----:B0-----:R-:W-:Y:S02]  /*b440*/  @!P1 IADD3 R2, P0, R18, R14, RZ ;  /* 0x0000000e12029210 */ /* 0x001fe40007f1e0ff */
[----:B------:R-:W0:Y:S03]  /*b450*/  SHFL.IDX PT, R14, R6, RZ, 0x1c1f ;  /* 0x001c1fff060e7589 */ /* 0x000e2600000e0000 */
[----:B--2---:R-:W-:-:S05]  /*b460*/  @!P1 IMAD.X R3, RZ, RZ, R5, P0 ;  /* 0x000000ffff039224 */ /* 0x004fca00000e0605 */
[----:B------:R1:W-:Y:S01]  /*b470*/  @!P1 LDGSTS.E.BYPASS.LTC128B.128 [R10+0xc800], desc[UR40][R2.64], !P5 ;  /* 0x0c800000020a9fae */ /* 0x0003e2000e901d68 */
[----:B------:R-:W-:-:S03]  /*b480*/  ISETP.GE.AND P1, PT, R8, UR43, PT ;  /* 0x0000002b08007c0c */ /* 0x000fc6000bf26270 */
[----:B-1----:R-:W1:Y:S10]  /*b490*/  SHFL.IDX PT, R2, R7, RZ, 0x1c1f ;  /* 0x001c1fff07027589 */ /* 0x002e7400000e0000 */
[----:B0-----:R-:W-:Y:S01]  /*b4a0*/  @!P1 IADD3 R14, P0, R18, R14, RZ ;  /* 0x0000000e120e9210 */ /* 0x001fe20007f1e0ff */
[----:B------:R-:W0:Y:S04]  /*b4b0*/  SHFL.IDX PT, R7, R7, 0x1, 0x1c1f ;  /* 0x003c1f0007077f89 */ /* 0x000e2800000e0000 */
[----:B-1----:R-:W-:Y:S01]  /*b4c0*/  @!P1 IMAD.X R3, RZ, RZ, R2, P0 ;  /* 0x000000ffff039224 */ /* 0x002fe200000e0602 */
[----:B------:R-:W-:-:S02]  /*b4d0*/  @!P1 MOV R2, R14 ;  /* 0x0000000e00029202 */ /* 0x000fc40000000f00 */
[----:B------:R1:W2:Y:S04]  /*b4e0*/  SHFL.IDX PT, R14, R6, 0x1, 0x1c1f ;  /* 0x003c1f00060e7f89 */ /* 0x0002a800000e0000 */
[----:B0-----:R1:W-:Y:S02]  /*b4f0*/  @!P1 LDGSTS.E.BYPASS.LTC128B.128 [R10+0xd000], desc[UR40][R2.64], !P5 ;  /* 0x0d000000020a9fae */ /* 0x0013e4000e901d68 */
.L_x_13218:
[----:B------:R-:W-:-:S05]  /*b500*/  VIADD R0, R0, 0xa0 ;  /* 0x000000a000007836 */ /* 0x000fca0000000000 */
[----:B------:R-:W-:-:S13]  /*b510*/  ISETP.GE.AND P0, PT, R0, UR43, PT ;  /* 0x0000002b00007c0c */ /* 0x000fda000bf06270 */
[----:B-12---:R-:W-:-:S05]  /*b520*/  @!P0 IADD3 R2, P1, R18, R14, RZ ;  /* 0x0000000e12028210 */ /* 0x006fca0007f3e0ff */
[----:B------:R-:W-:-:S05]  /*b530*/  @!P0 IMAD.X R3, RZ, RZ, R7, P1 ;  /* 0x000000ffff038224 */ /* 0x000fca00008e0607 */
        /* <DEDUP_REMOVED lines=14> */
.L_x_13219:
[----:B------:R-:W-:-:S04]  /*b620*/  MOV R0, UR39 ;  /* 0x0000002700007c02 */ /* 0x000fc80008000f00 */
[----:B------:R-:W-:-:S13]  /*b630*/  ISETP.GE.AND P0, PT, R0, 0xa1, PT ;  /* 0x000000a10000780c */ /* 0x000fda0003f06270 */
[----:B------:R-:W-:Y:S05]  /*b640*/  @!P0 BRA `(.L_x_13134) ;  /* 0x0000001400588947 */ /* 0x000fea0003800000 */
[----:B------:R-:W-:Y:S01]  /*b650*/  IMAD.U32 R0, RZ, RZ, UR44 ;  /* 0x0000002cff007e24 */ /* 0x000fe2000f8e00ff */
[----:B------:R1:W5:Y:S01]  /*b660*/  LDL.LU R21, [R1+0x8] ;  /* 0x0000080001157983 */ /* 0x0003620000300800 */
[----:B------:R-:W-:-:S03]  /*b670*/  IMAD.MOV.U32 R20, RZ, RZ, R29 ;  /* 0x000000ffff147224 */ /* 0x000fc600078e001d */
[----:B------:R1:W-:Y:S04]  /*b680*/  STL [R1], R0 ;  /* 0x0000000001007387 */ /* 0x0003e80000100800 */
.L_x_13154:
[----:B0-----:R-:W2:Y:S01]  /*b690*/  LDL R8, [R1+0x14] ;  /* 0x0000140001087983 */ /* 0x001ea20000100800 */
[----:B-1-3--:R-:W1:Y:S03]  /*b6a0*/  LDC R0, c[0x0][0x430] ;  /* 0x00010c00ff007b82 */ /* 0x00ae660000000800 */
[----:B------:R-:W3:Y:S01]  /*b6b0*/  LDL R7, [R1+0xc] ;  /* 0x00000c0001077983 */ /* 0x000ee20000100800 */
[----:B------:R-:W0:Y:S01]  /*b6c0*/  S2R R6, SR_TID.X ;  /* 0x0000000000067919 */ /* 0x000e220000002100 */
[----:B------:R-:W4:Y:S01]  /*b6d0*/  S2R R9, SR_TID.X ;  /* 0x0000000000097919 */ /* 0x000f220000002100 */
[----:B------:R-:W-:Y:S01]  /*b6e0*/  IMAD.MOV.U32 R2, RZ, RZ, 0xa0 ;  /* 0x000000a0ff027424 */ /* 0x000fe200078e00ff */
[----:B------:R-:W-:Y:S01]  /*b6f0*/  ULDC.64 UR4, c[0x0][0x428] ;  /* 0x00010a0000047ab9 */ /* 0x000fe20000000a00 */
[----:B------:R-:W-:Y:S01]  /*b700*/  ULDC.64 UR6, c[0x0][0x418] ;  /* 0x0001060000067ab9 */ /* 0x000fe20000000a00 */
[----:B------:R-:W2:Y:S01]  /*b710*/  LDL.LU R13, [R1] ;  /* 0x00000000010d7983 */ /* 0x000ea20000300800 */
[----:B-1----:R-:W-:-:S13]  /*b720*/  ISETP.NE.AND P0, PT, R0, 0x1, PT ;  /* 0x000000010000780c */ /* 0x002fda0003f05270 */
[----:B------:R-:W1:Y:S01]  /*b730*/  @P0 LDC R5, c[0x0][0x434] ;  /* 0x00010d00ff050b82 */ /* 0x000e620000000800 */
[----:B0-----:R-:W-:-:S07]  /*b740*/  SHF.R.U32.HI R3, RZ, 0x2, R6 ;  /* 0x00000002ff037819 */ /* 0x001fce0000011606 */
[----:B------:R-:W0:Y:S01]  /*b750*/  @P0 LDC R0, c[0x0][0x438] ;  /* 0x00010e00ff000b82 */ /* 0x000e220000000800 */
[----:B------:R-:W-:Y:S02]  /*b760*/  LOP3.LUT R3, R3, 0x1f, RZ, 0xc0, !PT ;  /* 0x0000001f03037812 */ /* 0x000fe400078ec0ff */
[----:B------:R-:W-:Y:S02]  /*b770*/  SHF.L.U32 R10, R6, 0x5, RZ ;  /* 0x00000005060a7819 */ /* 0x000fe400000006ff */
[----:B----4-:R-:W-:-:S03]  /*b780*/  SHF.R.U32.HI R6, RZ, 0x2, R9 ;  /* 0x00000002ff067819 */ /* 0x010fc60000011609 */
[----:B------:R-:W4:Y:S01]  /*b790*/  @P0 LDC R4, c[0x0][0x434] ;  /* 0x00010d00ff040b82 */ /* 0x000f220000000800 */
[----:B------:R-:W-:Y:S01]  /*b7a0*/  LOP3.LUT R10, R3, 0x60, R10, 0xf8, !PT ;  /* 0x00000060030a7812 */ /* 0x000fe200078ef80a */
[----:B------:R-:W-:Y:S01]  /*b7b0*/  IMAD.SHL.U32 R12, R9, 0x20, RZ ;  /* 0x00000020090c7824 */ /* 0x000fe200078e00ff */
[----:B------:R-:W-:-:S05]  /*b7c0*/  LOP3.LUT R6, R6, 0x1f, RZ, 0xc0, !PT ;  /* 0x0000001f06067812 */ /* 0x000fca00078ec0ff */
[----:B------:R-:W4:Y:S01]  /*b7d0*/  @P0 LDC R3, c[0x0][0x438] ;  /* 0x00010e00ff030b82 */ /* 0x000f220000000800 */
[----:B------:R-:W-:-:S04]  /*b7e0*/  LOP3.LUT R12, R6, 0x60, R12, 0xf8, !PT ;  /* 0x00000060060c7812 */ /* 0x000fc800078ef80c */
[----:B------:R-:W-:Y:S01]  /*b7f0*/  LOP3.LUT R12, R12, 0x80, RZ, 0xfc, !PT ;  /* 0x000000800c0c7812 */ /* 0x000fe200078efcff */
[----:B--2---:R-:W-:-:S04]  /*b800*/  IMAD R2, R13, R2, UR37 ;  /* 0x000000250d027e24 */ /* 0x004fc8000f8e0202 */
[----:B------:R-:W-:-:S04]  /*b810*/  IMAD.IADD R10, R10, 0x1, R2 ;  /* 0x000000010a0a7824 */ /* 0x000fc800078e0202 */
[----:B-1----:R-:W-:-:S04]  /*b820*/  @P0 IMAD.HI.U32 R5, R10, R5, RZ ;  /* 0x000000050a050227 */ /* 0x002fc800078e00ff */
[----:B------:R-:W-:Y:S01]  /*b830*/  IMAD.MOV.U32 R11, RZ, RZ, R10 ;  /* 0x000000ffff0b7224 */ /* 0x000fe200078e000a */
[----:B0-----:R-:W-:Y:S02]  /*b840*/  @P0 SHF.R.U32.HI R11, RZ, R0, R5 ;  /* 0x00000000ff0b0219 */ /* 0x001fe40000011605 */
[----:B------:R-:W-:-:S05]  /*b850*/  IADD3 R0, R12, R2, RZ ;  /* 0x000000020c007210 */ /* 0x000fca0007ffe0ff */
[----:B----4-:R-:W-:-:S04]  /*b860*/  @P0 IMAD.HI.U32 R4, R0, R4, RZ ;  /* 0x0000000400040227 */ /* 0x010fc800078e00ff */
[----:B------:R-:W-:Y:S01]  /*b870*/  IMAD.MOV.U32 R6, RZ, RZ, R0 ;  /* 0x000000ffff067224 */ /* 0x000fe200078e0000 */
[----:B------:R-:W-:Y:S01]  /*b880*/  @P0 SHF.R.U32.HI R6, RZ, R3, R4 ;  /* 0x00000003ff060219 */ /* 0x000fe20000011604 */
[----:B------:R-:W-:Y:S01]  /*b890*/  IMAD R4, R8, UR4, RZ ;  /* 0x0000000408047c24 */ /* 0x000fe2000f8e02ff */
[--C-:B------:R-:W-:Y:S01]  /*b8a0*/  SHF.R.S32.HI R3, RZ, 0x1f, R11.reuse ;  /* 0x0000001fff037819 */ /* 0x100fe2000001140b */
[----:B------:R-:W-:Y:S02]  /*b8b0*/  IMAD.MOV.U32 R2, RZ, RZ, R11 ;  /* 0x000000ffff027224 */ /* 0x000fe400078e000b */
[C---:B---3--:R-:W-:Y:S02]  /*b8c0*/  IMAD R4, R7.reuse, UR5, R4 ;  /* 0x0000000507047c24 */ /* 0x048fe4000f8e0204 */
[----:B------:R-:W-:-:S04]  /*b8d0*/  IMAD.WIDE.U32 R2, R7, UR4, R2 ;  /* 0x0000000407027c25 */ /* 0x000fc8000f8e0002 */
[----:B------:R-:W-:Y:S01]  /*b8e0*/  IMAD.IADD R3, R4, 0x1, R3 ;  /* 0x0000000104037824 */ /* 0x000fe200078e0203 */
[----:B------:R-:W-:-:S04]  /*b8f0*/  LEA R8, P0, R2, UR6, 0x2 ;  /* 0x0000000602087c11 */ /* 0x000fc8000f8010ff */
[----:B------:R-:W-:Y:S02]  /*b900*/  LEA.HI.X R9, R2, UR7, R3, 0x2, P0 ;  /* 0x0000000702097c11 */ /* 0x000fe400080f1403 */
[----:B------:R-:W-:-:S13]  /*b910*/  ISETP.GT.U32.AND P0, PT, R12, 0x9f, PT ;  /* 0x0000009f0c00780c */ /* 0x000fda0003f04070 */
[----:B------:R-:W-:Y:S02]  /*b920*/  @!P0 SHF.R.S32.HI R3, RZ, 0x1f, R6 ;  /* 0x0000001fff038819 */ /* 0x000fe40000011406 */
[----:B------:R-:W-:-:S05]  /*b930*/  @!P0 MOV R2, R6 ;  /* 0x0000000600028202 */ /* 0x000fca0000000f00 */
[----:B------:R-:W-:Y:S01]  /*b940*/  @!P0 IMAD.WIDE.U32 R2, R7, UR4, R2 ;  /* 0x0000000407028c25 */ /* 0x000fe2000f8e0002 */
[----:B------:R-:W-:Y:S01]  /*b950*/  IADD3 R29, R20, 0x1, RZ ;  /* 0x00000001141d7810 */ /* 0x000fe20007ffe0ff */
[----:B------:R-:W-:Y:S02]  /*b960*/  ULDC UR4, c[0x0][0x430] ;  /* 0x00010c0000047ab9 */ /* 0x000fe40000000800 */
[----:B------:R-:W-:Y:S01]  /*b970*/  @!P0 IMAD.IADD R3, R4, 0x1, R3 ;  /* 0x0000000104038824 */ /* 0x000fe200078e0203 */
[----:B------:R-:W-:Y:S01]  /*b980*/  @!P0 LEA R4, P1, R2, UR6, 0x2 ;  /* 0x0000000602048c11 */ /* 0x000fe2000f8210ff */
[----:B------:R-:W-:-:S03]  /*b990*/  IMAD.MOV.U32 R7, RZ, RZ, RZ ;  /* 0x000000ffff077224 */ /* 0x000fc600078e00ff */
[----:B------:R-:W-:-:S05]  /*b9a0*/  @!P0 LEA.HI.X R5, R2, UR7, R3, 0x2, P1 ;  /* 0x0000000702058c11 */ /* 0x000fca00088f1403 */
[----:B-----5:R-:W5:Y:S04]  /*b9b0*/  @!P0 LDG.E R7, desc[UR40][R4.64] ;  /* 0x0000002804078981 */ /* 0x020f68000c1e1900 */
[----:B------:R0:W2:Y:S01]  /*b9c0*/  LDG.E R4, desc[UR40][R8.64] ;  /* 0x0000002808047981 */ /* 0x0000a2000c1e1900 */
[----:B------:R-:W-:-:S04]  /*b9d0*/  ISETP.NE.AND P0, PT, R29, 0x2, PT ;  /* 0x000000021d00780c */ /* 0x000fc80003f05270 */
[----:B------:R-:W-:Y:S01]  /*b9e0*/  SEL R2, RZ, 0x1, P0 ;  /* 0x00000001ff027807 */ /* 0x000fe20000000000 */
[----:B0-----:R-:W-:-:S03]  /*b9f0*/  IMAD.MOV R8, RZ, RZ, -R6 ;  /* 0x000000ffff087224 */ /* 0x001fc600078e0a06 */
[----:B------:R-:W-:Y:S01]  /*ba00*/  LOP3.LUT R2, R21, R2, RZ, 0x3c, !PT ;  /* 0x0000000215027212 */ /* 0x000fe200078e3cff */
[----:B------:R-:W-:Y:S02]  /*ba10*/  IMAD R8, R8, UR4, R0 ;  /* 0x0000000408087c24 */ /* 0x000fe4000f8e0200 */
[----:B------:R-:W-:Y:S01]  /*ba20*/  IMAD.MOV.U32 R0, RZ, RZ, R13 ;  /* 0x000000ffff007224 */ /* 0x000fe200078e000d */
[----:B------:R-:W-:Y:S01]  /*ba30*/  IADD3 R13, R13, -0x1, RZ ;  /* 0xffffffff0d0d7810 */ /* 0x000fe20007ffe0ff */
[----:B------:R-:W-:-:S04]  /*ba40*/  IMAD.U32 R12, RZ, RZ, UR49 ;  /* 0x00000031ff0c7e24 */ /* 0x000fc8000f8e00ff */
[----:B------:R0:W-:Y:S04]  /*ba50*/  STL [R1], R13 ;  /* 0x0000000d01007387 */ /* 0x0001e80000100800 */
[----:B------:R0:W-:Y:S01]  /*ba60*/  STL [R1+0x8], R2 ;  /* 0x0000080201007387 */ /* 0x0001e20000100800 */
[----:B------:R-:W-:Y:S01]  /*ba70*/  ISETP.NE.AND P2, PT, R12, 0x3, PT ;  /* 0x000000030c00780c */ /* 0x000fe20003f45270 */
[----:B------:R-:W-:Y:S01]  /*ba80*/  IMAD.MOV R5, RZ, RZ, -R11 ;  /* 0x000000ffff057224 */ /* 0x000fe200078e0a0b */
[----:B------:R-:W-:-:S03]  /*ba90*/  SEL R29, R29, RZ, P0 ;  /* 0x000000ff1d1d7207 */ /* 0x000fc60000000000 */
[----:B------:R-:W-:Y:S01]  /*baa0*/  IMAD R5, R5, UR4, R10 ;  /* 0x0000000405057c24 */ /* 0x000fe2000f8e020a */
[----:B------:R-:W-:Y:S02]  /*bab0*/  ISETP.GT.AND P1, PT, R0, RZ, PT ;  /* 0x000000ff0000720c */ /* 0x000fe40003f24270 */
[----:B--2---:R-:W-:-:S05]  /*bac0*/  SHF.R.S32.HI R27, RZ, 0x1f, R4 ;  /* 0x0000001fff1b7819 */ /* 0x004fca0000011404 */
[----:B0-----:R-:W-:Y:S06]  /*bad0*/  @!P2 BRA `(.L_x_13135) ;  /* 0x000000000004a947 */ /* 0x001fec0003800000 */
[----:B------:R-:W-:Y:S01]  /*bae0*/  BPT.TRAP 0x1 ;  /* 0x000000040000795c */ /* 0x000fe20000300000 */
.L_x_13135:
[----:B------:R-:W-:Y:S01]  /*baf0*/  LEA R0, R29, UR42, 0x3 ;  /* 0x0000002a1d007c11 */ /* 0x000fe2000f8e18ff */
[----:B------:R-:W-:Y:S01]  /*bb00*/  BSSY B0, `(.L_x_13136) ;  /* 0x0000005000007945 */ /* 0x000fe20003800000 */
[----:B------:R-:W-:Y:S02]  /*bb10*/  SHF.L.U32 R28, R2, 0x1f, RZ ;  /* 0x0000001f021c7819 */ /* 0x000fe400000006ff */
[----:B------:R-:W-:Y:S02]  /*bb20*/  SHF.R.S32.HI R26, RZ, 0x1f, R5 ;  /* 0x0000001fff1a7819 */ /* 0x000fe40000011405 */
[----:B------:R-:W0:Y:S02]  /*bb30*/  SYNCS.PHASECHK.TRANS64.TRYWAIT P0, [R0+URZ+0x13280], R28 ;  /* 0x0132801c000075a7 */ /* 0x000e24000800017f */
[----:B0-----:R-:W-:Y:S05]  /*bb40*/  @!P0 BRA `(.L_x_13137) ;  /* 0x00000030007c8947 */ /* 0x001fea0003800000 */
.L_x_13220:
[----:B------:R-:W-:Y:S05]  /*bb50*/  BSYNC B0 ;  /* 0x0000000000007941 */ /* 0x000fea0003800000 */
.L_x_13136:
[----:B------:R-:W2:Y:S01]  /*bb60*/  LDL R2, [R1+0x4] ;  /* 0x0000040001027983 */ /* 0x000ea20000100800 */
[----:B------:R-:W-:Y:S01]  /*bb70*/  ULDC.64 UR4, c[0x0][0x328] ;  /* 0x0000ca0000047ab9 */ /* 0x000fe20000000a00 */
[----:B------:R-:W-:Y:S02]  /*bb80*/  ULDC.64 UR6, c[0x0][0x338] ;  /* 0x0000ce0000067ab9 */ /* 0x000fe40000000a00 */
[----:B------:R-:W3:Y:S04]  /*bb90*/  LDL R9, [R1+0x10] ;  /* 0x0000100001097983 */ /* 0x000ee80000100800 */
[----:B------:R-:W4:Y:S01]  /*bba0*/  LDL R11, [R1+0x18] ;  /* 0x00001800010b7983 */ /* 0x000f220000100800 */
[----:B------:R-:W-:Y:S01]  /*bbb0*/  IMAD R6, R26, UR4, RZ ;  /* 0x000000041a067c24 */ /* 0x000fe2000f8e02ff */
[----:B------:R-:W-:Y:S01]  /*bbc0*/  ULDC.64 UR8, c[0x0][0x330] ;  /* 0x0000cc0000087ab9 */ /* 0x000fe20000000a00 */
[----:B------:R-:W-:-:S02]  /*bbd0*/  ULDC.64 UR10, c[0x0][0x318] ;  /* 0x0000c600000a7ab9 */ /* 0x000fc40000000a00 */
[C---:B------:R-:W-:Y:S01]  /*bbe0*/  IMAD R6, R5.reuse, UR5, R6 ;  /* 0x0000000505067c24 */ /* 0x040fe2000f8e0206 */
[----:B------:R-:W-:Y:S02]  /*bbf0*/  SHF.R.S32.HI R24, RZ, 0x1f, R8 ;  /* 0x0000001fff187819 */ /* 0x000fe40000011408 */
[----:B-----5:R-:W-:Y:S02]  /*bc00*/  SHF.R.S32.HI R25, RZ, 0x1f, R7 ;  /* 0x0000001fff197819 */ /* 0x020fe40000011407 */
[----:B--2---:R-:W-:Y:S01]  /*bc10*/  LOP3.LUT P2, RZ, R2, 0x1, RZ, 0xc0, !PT ;  /* 0x0000000102ff7812 */ /* 0x004fe2000784c0ff */
[----:B------:R-:W-:-:S04]  /*bc20*/  IMAD.WIDE.U32 R2, R5, UR4, RZ ;  /* 0x0000000405027c25 */ /* 0x000fc8000f8e00ff */
[----:B------:R-:W-:Y:S02]  /*bc30*/  IMAD.IADD R3, R3, 0x1, R6 ;  /* 0x0000000103037824 */ /* 0x000fe400078e0206 */
[----:B------:R-:W-:Y:S02]  /*bc40*/  IMAD R6, R27, UR6, RZ ;  /* 0x000000061b067c24 */ /* 0x000fe4000f8e02ff */
[----:B------:R-:W-:-:S04]  /*bc50*/  IMAD.WIDE.U32 R2, R4, UR6, R2 ;  /* 0x0000000604027c25 */ /* 0x000fc8000f8e0002 */
[----:B------:R-:W-:-:S04]  /*bc60*/  IMAD R6, R4, UR7, R6 ;  /* 0x0000000704067c24 */ /* 0x000fc8000f8e0206 */
        /* <DEDUP_REMOVED lines=12> */
[----:B------:R-:W-:-:S05]  /*bd30*/  IMAD R6, R7, UR7, R6 ;  /* 0x0000000707067c24 */ /* 0x000fca000f8e0206 */
[----:B------:R-:W-:-:S03]  /*bd40*/  IADD3 R3, R3, R6, RZ ;  /* 0x0000000603037210 */ /* 0x000fc60007ffe0ff */
[----:B------:R-:W-:Y:S01]  /*bd50*/  IMAD.WIDE.U32 R2, R16, UR8, R2 ;  /* 0x0000000810027c25 */ /* 0x000fe2000f8e0002 */
[----:B------:R-:W-:Y:S02]  /*bd60*/  UMOV UR4, 0xffffffff ;  /* 0xffffffff00047882 */ /* 0x000fe40000000000 */
[----:B------:R-:W-:Y:S01]  /*bd70*/  IADD3 R19, P0, R2, UR10, RZ ;  /* 0x0000000a02137c10 */ /* 0x000fe2000ff1e0ff */
[----:B----4-:R-:W-:-:S03]  /*bd80*/  IMAD R6, R29, 0x2800, R11 ;  /* 0x000028001d067824 */ /* 0x010fc600078e020b */
[----:B------:R-:W-:Y:S01]  /*bd90*/  IADD3.X R18, R18, UR11, R3, P0, !PT ;  /* 0x0000000b12127c10 */ /* 0x000fe200087fe403 */
[----:B------:R-:W-:Y:S08]  /*bda0*/  BRA.DIV UR4, `(.L_x_13138) ;  /* 0x0000002e04f87947 */ /* 0x000ff0000b800000 */
[----:B------:R-:W1:Y:S01]  /*bdb0*/  S2R R3, SR_TID.X ;  /* 0x0000000000037919 */ /* 0x000e620000002100 */
[----:B------:R-:W-:Y:S01]  /*bdc0*/  VIADD R6, R6, UR42 ;  /* 0x0000002a06067c36 */ /* 0x000fe20008000000 */
[----:B------:R-:W2:Y:S04]  /*bdd0*/  SHFL.IDX PT, R2, R9, RZ, 0x1c1f ;  /* 0x001c1fff09027589 */ /* 0x000ea800000e0000 */
[----:B------:R-:W-:Y:S01]  /*bde0*/  SHFL.IDX PT, R18, R18, RZ, 0x1c1f ;  /* 0x001c1fff12127589 */ /* 0x000fe200000e0000 */
[----:B-1----:R-:W-:-:S03]  /*bdf0*/  IMAD.SHL.U32 R11, R3, 0x10, RZ ;  /* 0x00000010030b7824 */ /* 0x002fc600078e00ff */
[----:B------:R-:W1:Y:S02]  /*be00*/  SHFL.IDX PT, R3, R10, RZ, 0x1c1f ;  /* 0x001c1fff0a037589 */ /* 0x000e6400000e0000 */
[----:B------:R-:W-:-:S04]  /*be10*/  LOP3.LUT R11, R11, 0x30, RZ, 0xc0, !PT ;  /* 0x000000300b0b7812 */ /* 0x000fc800078ec0ff */
[----:B--2---:R-:W-:-:S05]  /*be20*/  IADD3 R2, P0, R11, R2, RZ ;  /* 0x000000020b027210 */ /* 0x004fca0007f1e0ff */
[----:B-1----:R-:W-:-:S05]  /*be30*/  IMAD.X R3, RZ, RZ, R3, P0 ;  /* 0x000000ffff037224 */ /* 0x002fca00000e0603 */
[----:B------:R1:W-:Y:S04]  /*be40*/  LDGSTS.E.BYPASS.LTC128B.128 [R6+0x6000], desc[UR40][R2.64], !P2 ;  /* 0x0600000002067fae */ /* 0x0003e8000d101d68 */
[----:B-1----:R-:W1:Y:S04]  /*be50*/  SHFL.IDX PT, R2, R9, 0x1, 0x1c1f ;  /* 0x003c1f0009027f89 */ /* 0x002e6800000e0000 */
[----:B------:R-:W2:Y:S01]  /*be60*/  SHFL.IDX PT, R3, R10, 0x1, 0x1c1f ;  /* 0x003c1f000a037f89 */ /* 0x000ea200000e0000 */
[----:B-1----:R-:W-:-:S04]  /*be70*/  IADD3 R2, P0, R11, R2, RZ ;  /* 0x000000020b027210 */ /* 0x002fc80007f1e0ff */
[----:B--2---:R-:W-:-:S05]  /*be80*/  IADD3.X R3, RZ, R3, RZ, P0, !PT ;  /* 0x00000003ff037210 */ /* 0x004fca00007fe4ff */
        /* <DEDUP_REMOVED lines=8> */
[----:B-1----:R-:W-:-:S05]  /*bf10*/  IADD3 R2, P0, R11, R2, RZ ;  /* 0x000000020b027210 */ /* 0x002fca0007f1e0ff */
[----:B------:R-:W-:-:S05]  /*bf20*/  IMAD.X R3, RZ, RZ, R10, P0 ;  /* 0x000000ffff037224 */ /* 0x000fca00000e060a */
[----:B------:R1:W-:Y:S04]  /*bf30*/  LDGSTS.E.BYPASS.LTC128B.128 [R6+0x7800], desc[UR40][R2.64], !P2 ;  /* 0x0780000002067fae */ /* 0x0003e8000d101d68 */
[----:B-1----:R1:W2:Y:S02]  /*bf40*/  SHFL.IDX PT, R2, R19, RZ, 0x1c1f ;  /* 0x001c1fff13027589 */ /* 0x0022a400000e0000 */
.L_x_13232:
[----:B------:R-:W3:Y:S02]  /*bf50*/  S2R R3, SR_TID.X ;  /* 0x0000000000037919 */ /* 0x000ee40000002100 */
[----:B---3--:R-:W-:-:S05]  /*bf60*/  IMAD.SHL.U32 R3, R3, 0x10, RZ ;  /* 0x0000001003037824 */ /* 0x008fca00078e00ff */
[----:B------:R-:W-:-:S04]  /*bf70*/  LOP3.LUT R3, R3, 0x30, RZ, 0xc0, !PT ;  /* 0x0000003003037812 */ /* 0x000fc800078ec0ff */
[----:B--2---:R-:W-:-:S04]  /*bf80*/  IADD3 R2, P0, R3, R2, RZ ;  /* 0x0000000203027210 */ /* 0x004fc80007f1e0ff */
[----:B------:R-:W-:Y:S02]  /*bf90*/  IADD3.X R3, RZ, R18, RZ, P0, !PT ;  /* 0x00000012ff037210 */ /* 0x000fe400007fe4ff */
[----:B------:R-:W-:-:S03]  /*bfa0*/  PLOP3.LUT P0, PT, PT, PT, PT, 0x80, 0x0 ;  /* 0x000000000000781c */ /* 0x000fc60003f0f070 */
[----:B------:R-:W-:Y:S01]  /*bfb0*/  @!PT LDS RZ, [RZ] ;  /* 0x00000000fffff984 */ /* 0x000fe20000000800 */
[----:B------:R-:W-:Y:S01]  /*bfc0*/  @!PT LDS RZ, [RZ] ;  /* 0x00000000fffff984 */ /* 0x000fe20000000800 */
[----:B------:R-:W-:Y:S01]  /*bfd0*/  @!PT LDS RZ, [RZ] ;  /* 0x00000000fffff984 */ /* 0x000fe20000000800 */
[----:B------:R2:W-:Y:S01]  /*bfe0*/  LDGSTS.E.BYPASS.LTC128B.128 [R6+0x8000], desc[UR40][R2.64], !P2 ;  /* 0x0800000002067fae */ /* 0x0005e2000d101d68 */
[----:B------:R-:W-:-:S09]  /*bff0*/  NOP ;  /* 0x0000000000007918 */ /* 0x000fd20000000000 */
.L_x_13139:
        /* <DEDUP_REMOVED lines=11> */
.L_x_13140:
[----:B------:R2:W-:Y:S01]  /*c0b0*/  SYNCS.ARRIVE.TRANS64.A1T0 RZ, [R0+URZ+0x13270], RZ ;  /* 0x013270ff00ff79a7 */ /* 0x0005e2000810003f */
[----:B------:R-:W-:Y:S05]  /*c0c0*/  @!P3 BRA `(.L_x_13141) ;  /* 0x000000000004b947 */ /* 0x000fea0003800000 */
[----:B------:R-:W-:Y:S01]  /*c0d0*/  BPT.TRAP 0x1 ;  /* 0x000000040000795c */ /* 0x000fe20000300000 */
.L_x_13141:
[----:B------:R-:W3:Y:S01]  /*c0e0*/  SYNCS.PHASECHK.TRANS64.TRYWAIT P0, [R0+URZ+0x13240], R28 ;  /* 0x0132401c000075a7 */ /* 0x000ee2000800017f */
[----:B------:R-:W-:Y:S04]  /*c0f0*/  BSSY B0, `(.L_x_13142) ;  /* 0x0000002000007945 */ /* 0x000fe80003800000 */
[----:B---3--:R-:W-:Y:S05]  /*c100*/  @!P0 BRA `(.L_x_13143) ;  /* 0x0000003000bc8947 */ /* 0x008fea0003800000 */
.L_x_13233:
[----:B------:R-:W-:Y:S05]  /*c110*/  BSYNC B0 ;  /* 0x0000000000007941 */ /* 0x000fea0003800000 */
.L_x_13142:
[----:B------:R-:W4:Y:S01]  /*c120*/  LDL R2, [R1+0x4] ;  /* 0x0000040001027983 */ /* 0x000f220000100800 */
[----:B------:R-:W-:Y:S01]  /*c130*/  ULDC.64 UR4, c[0x0][0x300] ;  /* 0x0000c00000047ab9 */ /* 0x000fe20000000a00 */
[----:B------:R-:W-:Y:S02]  /*c140*/  ULDC.64 UR6, c[0x0][0x310] ;  /* 0x0000c40000067ab9 */ /* 0x000fe40000000a00 */
[----:B------:R-:W5:Y:S01]  /*c150*/  LDL R10, [R1+0x10] ;  /* 0x00001000010a7983 */ /* 0x000f620000100800 */
[----:B------:R-:W-:Y:S02]  /*c160*/  IMAD R9, R26, UR4, RZ ;  /* 0x000000041a097c24 */ /* 0x000fe4000f8e02ff */
[----:B------:R-:W-:Y:S02]  /*c170*/  IMAD R27, R27, UR6, RZ ;  /* 0x000000061b1b7c24 */ /* 0x000fe4000f8e02ff */
[C---:B------:R-:W-:Y:S01]  /*c180*/  IMAD R9, R5.reuse, UR5, R9 ;  /* 0x0000000505097c24 */ /* 0x040fe2000f8e0209 */
[----:B----4-:R-:W-:Y:S01]  /*c190*/  LOP3.LUT P2, RZ, R2, 0x1, RZ, 0xc0, !PT ;  /* 0x0000000102ff7812 */ /* 0x010fe2000784c0ff */
[----:B------:R-:W-:-:S04]  /*c1a0*/  IMAD.WIDE.U32 R2, R5, UR4, RZ ;  /* 0x0000000405027c25 */ /* 0x000fc8000f8e00ff */
        /* <DEDUP_REMOVED lines=10> */
[----:B-----5:R-:W-:Y:S02]  /*c250*/  IMAD R9, R10, UR4, RZ ;  /* 0x000000040a097c24 */ /* 0x020fe4000f8e02ff */
[----:B------:R-:W4:Y:S01]  /*c260*/  S2R R10, SR_TID.X ;  /* 0x00000000000a7919 */ /* 0x000f220000002100 */
[----:B------:R-:W-:Y:S02]  /*c270*/  IMAD R8, R25, UR6, RZ ;  /* 0x0000000619087c24 */ /* 0x000fe4000f8e02ff */
[----:B------:R-:W-:-:S04]  /*c280*/  IMAD.WIDE.U32 R2, R7, UR6, R2 ;  /* 0x0000000607027c25 */ /* 0x000fc8000f8e0002 */
[----:B------:R-:W-:Y:S01]  /*c290*/  IMAD R8, R7, UR7, R8 ;  /* 0x0000000707087c24 */ /* 0x000fe2000f8e0208 */
[----:B------:R-:W-:Y:S01]  /*c2a0*/  ULDC.64 UR6, c[0x0][0x2e8] ;  /* 0x0000ba0000067ab9 */ /* 0x000fe20000000a00 */
[----:B------:R-:W-:-:S04]  /*c2b0*/  IMAD.WIDE.U32 R4, R16, UR4, R4 ;  /* 0x0000000410047c25 */ /* 0x000fc8000f8e0004 */
[----:B------:R-:W-:Y:S01]  /*c2c0*/  IMAD.IADD R3, R3, 0x1, R8 ;  /* 0x0000000103037824 */ /* 0x000fe200078e0208 */
[----:B------:R-:W-:Y:S01]  /*c2d0*/  IADD3 R4, P0, R4, UR6, RZ ;  /* 0x0000000604047c10 */ /* 0x000fe2000ff1e0ff */
[C---:B------:R-:W-:Y:S02]  /*c2e0*/  IMAD R9, R16.reuse, UR5, R9 ;  /* 0x0000000510097c24 */ /* 0x040fe4000f8e0209 */
[----:B------:R-:W-:Y:S01]  /*c2f0*/  IMAD.WIDE.U32 R2, R16, UR4, R2 ;  /* 0x0000000410027c25 */ /* 0x000fe2000f8e0002 */
[----:B------:R-:W-:Y:S02]  /*c300*/  UMOV UR4, 0xffffffff ;  /* 0xffffffff00047882 */ /* 0x000fe40000000000 */
[----:B------:R-:W-:Y:S02]  /*c310*/  IADD3.X R5, R9, UR7, R5, P0, !PT ;  /* 0x0000000709057c10 */ /* 0x000fe400087fe405 */
[----:B------:R-:W-:-:S04]  /*c320*/  IADD3 R7, P0, R2, UR6, RZ ;  /* 0x0000000602077c10 */ /* 0x000fc8000ff1e0ff */
[----:B------:R-:W-:Y:S01]  /*c330*/  IADD3.X R8, R9, UR7, R3, P0, !PT ;  /* 0x0000000709087c10 */ /* 0x000fe200087fe403 */
[----:B----4-:R-:W-:-:S05]  /*c340*/  IMAD.SHL.U32 R10, R10, 0x10, RZ ;  /* 0x000000100a0a7824 */ /* 0x010fca00078e00ff */
[----:B------:R-:W-:Y:S01]  /*c350*/  LOP3.LUT R10, R10, 0x30, RZ, 0xc0, !PT ;  /* 0x000000300a0a7812 */ /* 0x000fe200078ec0ff */
[----:B------:R-:W-:Y:S06]  /*c360*/  BRA.DIV UR4, `(.L_x_13144) ;  /* 0x0000003204387947 */ /* 0x000fec000b800000 */
[----:B------:R-:W4:Y:S04]  /*c370*/  SHFL.IDX PT, R2, R4, RZ, 0x1c1f ;  /* 0x001c1fff04027589 */ /* 0x000f2800000e0000 */
[----:B------:R-:W5:Y:S04]  /*c380*/  SHFL.IDX PT, R3, R5, RZ, 0x1c1f ;  /* 0x001c1fff05037589 */ /* 0x000f6800000e0000 */
[----:B------:R-:W-:Y:S04]  /*c390*/  SHFL.IDX PT, R8, R8, RZ, 0x1c1f ;  /* 0x001c1fff08087589 */ /* 0x000fe800000e0000 */
[----:B------:R-:W-:Y:S01]  /*c3a0*/  SHFL.IDX PT, R14, R7, RZ, 0x1c1f ;  /* 0x001c1fff070e7589 */ /* 0x000fe200000e0000 */
[----:B----4-:R-:W-:-:S04]  /*c3b0*/  IADD3 R2, P0, R10, R2, RZ ;  /* 0x000000020a027210 */ /* 0x010fc80007f1e0ff */
[----:B-----5:R-:W-:-:S05]  /*c3c0*/  IADD3.X R3, RZ, R3, RZ, P0, !PT ;  /* 0x00000003ff037210 */ /* 0x020fca00007fe4ff */
[----:B------:R4:W-:Y:S04]  /*c3d0*/  LDGSTS.E.BYPASS.LTC128B.128 [R6+0xe000], desc[UR40][R2.64], !P2 ;  /* 0x0e00000002067fae */ /* 0x0009e8000d101d68 */
[----:B----4-:R-:W4:Y:S04]  /*c3e0*/  SHFL.IDX PT, R2, R4, 0x1, 0x1c1f ;  /* 0x003c1f0004027f89 */ /* 0x010f2800000e0000 */
[----:B------:R-:W5:Y:S01]  /*c3f0*/  SHFL.IDX PT, R3, R5, 0x1, 0x1c1f ;  /* 0x003c1f0005037f89 */ /* 0x000f6200000e0000 */
[----:B----4-:R-:W-:-:S05]  /*c400*/  IADD3 R2, P0, R10, R2, RZ ;  /* 0x000000020a027210 */ /* 0x010fca0007f1e0ff */
[----:B-----5:R-:W-:-:S05]  /*c410*/  IMAD.X R3, RZ, RZ, R3, P0 ;  /* 0x000000ffff037224 */ /* 0x020fca00000e0603 */
[----:B------:R4:W-:Y:S04]  /*c420*/  LDGSTS.E.BYPASS.LTC128B.128 [R6+0xe800], desc[UR40][R2.64], !P2 ;  /* 0x0e80000002067fae */ /* 0x0009e8000d101d68 */
[----:B----4-:R-:W4:Y:S04]  /*c430*/  SHFL.IDX PT, R2, R4, 0x2, 0x1c1f ;  /* 0x005c1f0004027f89 */ /* 0x010f2800000e0000 */
[----:B------:R-:W5:Y:S04]  /*c440*/  SHFL.IDX PT, R3, R5, 0x2, 0x1c1f ;  /* 0x005c1f0005037f89 */ /* 0x000f6800000e0000 */
[----:B------:R-:W-:Y:S01]  /*c450*/  SHFL.IDX PT, R5, R5, 0x3, 0x1c1f ;  /* 0x007c1f0005057f89 */ /* 0x000fe200000e0000 */
[----:B----4-:R-:W-:-:S05]  /*c460*/  IADD3 R2, P0, R10, R2, RZ ;  /* 0x000000020a027210 */ /* 0x010fca0007f1e0ff */
[----:B-----5:R-:W-:-:S05]  /*c470*/  IMAD.X R3, RZ, RZ, R3, P0 ;  /* 0x000000ffff037224 */ /* 0x020fca00000e0603 */
[----:B------:R4:W-:Y:S04]  /*c480*/  LDGSTS.E.BYPASS.LTC128B.128 [R6+0xf000], desc[UR40][R2.64], !P2 ;  /* 0x0f00000002067fae */ /* 0x0009e8000d101d68 */
[----:B----4-:R-:W4:Y:S02]  /*c490*/  SHFL.IDX PT, R2, R4, 0x3, 0x1c1f ;  /* 0x007c1f0004027f89 */ /* 0x010f2400000e0000 */
[----:B----4-:R-:W-:-:S05]  /*c4a0*/  IADD3 R2, P0, R10, R2, RZ ;  /* 0x000000020a027210 */ /* 0x010fca0007f1e0ff */
[----:B------:R-:W-:-:S05]  /*c4b0*/  IMAD.X R3, RZ, RZ, R5, P0 ;  /* 0x000000ffff037224 */ /* 0x000fca00000e0605 */
[----:B------:R4:W-:Y:S03]  /*c4c0*/  LDGSTS.E.BYPASS.LTC128B.128 [R6+0xf800], desc[UR40][R2.64], !P2 ;  /* 0x0f80000002067fae */ /* 0x0009e6000d101d68 */
.L_x_13245:
[----:B----4-:R-:W-:-:S04]  /*c4d0*/  IADD3 R2, P0, R10, R14, RZ ;  /* 0x0000000e0a027210 */ /* 0x010fc80007f1e0ff */
[----:B------:R-:W-:Y:S02]  /*c4e0*/  IADD3.X R3, RZ, R8, RZ, P0, !PT ;  /* 0x00000008ff037210 */ /* 0x000fe400007fe4ff */
[----:B------:R-:W-:-:S03]  /*c4f0*/  PLOP3.LUT P0, PT, PT, PT, PT, 0x80, 0x0 ;  /* 0x000000000000781c */ /* 0x000fc60003f0f070 */
[----:B------:R-:W-:Y:S01]  /*c500*/  @!PT LDS RZ, [RZ] ;  /* 0x00000000fffff984 */ /* 0x000fe20000000800 */
[----:B------:R-:W-:Y:S01]  /*c510*/  @!PT LDS RZ, [RZ] ;  /* 0x00000000fffff984 */ /* 0x000fe20000000800 */
[----:B------:R-:W-:Y:S01]  /*c520*/  @!PT LDS RZ, [RZ] ;  /* 0x00000000fffff984 */ /* 0x000fe20000000800 */
[----:B------:R4:W-:Y:S01]  /*c530*/  LDGSTS.E.BYPASS.LTC128B.128 [R6+0x10000], desc[UR40][R2.64], !P2 ;  /* 0x1000000002067fae */ /* 0x0009e2000d101d68 */
[----:B------:R-:W-:-:S09]  /*c540*/  NOP ;  /* 0x0000000000007918 */ /* 0x000fd20000000000 */
.L_x_13145:
        /* <DEDUP_REMOVED lines=11> */
.L_x_13146:
[----:B------:R0:W-:Y:S02]  /*c600*/  SYNCS.ARRIVE.TRANS64.A1T0 RZ, [R0+URZ+0x13230], RZ ;  /* 0x013230ff00ff79a7 */ /* 0x0001e4000810003f */
[----:B0-23--:R-:W-:-:S05]  /*c610*/  IMAD.U32 R0, RZ, RZ, UR50 ;  /* 0x00000032ff007e24 */ /* 0x00dfca000f8e00ff */
[----:B------:R-:W-:-:S13]  /*c620*/  ISETP.NE.AND P0, PT, R0, 0x3, PT ;  /* 0x000000030000780c */ /* 0x000fda0003f05270 */
[----:B------:R-:W-:Y:S05]  /*c630*/  @!P0 BRA `(.L_x_13147) ;  /* 0x0000000000048947 */ /* 0x000fea0003800000 */
[----:B------:R-:W-:Y:S01]  /*c640*/  BPT.TRAP 0x1 ;  /* 0x000000040000795c */ /* 0x000fe20000300000 */
.L_x_13147:
[----:B------:R-:W-:Y:S01]  /*c650*/  LOP3.LUT R3, R21, 0x1, RZ, 0x3c, !PT ;  /* 0x0000000115037812 */ /* 0x000fe200078e3cff */
[----:B------:R-:W-:Y:S01]  /*c660*/  BSSY B0, `(.L_x_13148) ;  /* 0x0000005000007945 */ /* 0x000fe20003800000 */
[----:B------:R-:W-:Y:S02]  /*c670*/  LEA R0, R20, UR42, 0x3 ;  /* 0x0000002a14007c11 */ /* 0x000fe4000f8e18ff */
[----:B------:R-:W-:-:S04]  /*c680*/  SHF.L.U32 R3, R3, 0x1f, RZ ;  /* 0x0000001f03037819 */ /* 0x000fc800000006ff */
[----:B------:R-:W0:Y:S02]  /*c690*/  SYNCS.PHASECHK.TRANS64.TRYWAIT P2, [R0+URZ+0x13270], R3 ;  /* 0x01327003000075a7 */ /* 0x000e24000804017f */
[----:B0-----:R-:W-:Y:S05]  /*c6a0*/  @!P2 BRA `(.L_x_13149) ;  /* 0x0000003000c0a947 */ /* 0x001fea0003800000 */
.L_x_13246:
[----:B------:R-:W-:Y:S05]  /*c6b0*/  BSYNC B0 ;  /* 0x0000000000007941 */ /* 0x000fea0003800000 */
.L_x_13148:
[----:B------:R-:W-:-:S05]  /*c6c0*/  IMAD.U32 R2, RZ, RZ, UR49 ;  /* 0x00000031ff027e24 */ /* 0x000fca000f8e00ff */
[----:B------:R-:W-:-:S13]  /*c6d0*/  ISETP.NE.AND P2, PT, R2, 0x3, PT ;  /* 0x000000030200780c */ /* 0x000fda0003f45270 */
[----:B------:R-:W-:Y:S05]  /*c6e0*/  @!P2 BRA `(.L_x_13150) ;  /* 0x000000000004a947 */ /* 0x000fea0003800000 */
[----:B------:R-:W-:Y:S01]  /*c6f0*/  BPT.TRAP 0x1 ;  /* 0x000000040000795c */ /* 0x000fe20000300000 */
.L_x_13150:
[----:B0-----:R-:W-:Y:S01]  /*c700*/  SHF.L.U32 R3, R21, 0x1f, RZ ;  /* 0x0000001f15037819 */ /* 0x001fe200000006ff */
[----:B------:R-:W-:-:S03]  /*c710*/  IMAD R2, R20, 0x2800, RZ ;  /* 0x0000280014027824 */ /* 0x000fc600078e02ff */
[----:B------:R-:W0:Y:S02]  /*c720*/  SYNCS.PHASECHK.TRANS64.TRYWAIT P2, [R0+URZ+0x13260], R3 ;  /* 0x01326003000075a7 */ /* 0x000e24000804017f */
[----:B0-----:R-:W-:Y:S05]  /*c730*/  @!P2 BRA `(.L_x_13151) ;  /* 0x0000003000b0a947 */ /* 0x001fea0003800000 */
.L_x_13247:
[C---:B------:R-:W-:Y:S01]  /*c740*/  LOP3.LUT R12, R2.reuse, R23, RZ, 0xfc, !PT ;  /* 0x00000017020c7212 */ /* 0x040fe200078efcff */
[----:B------:R-:W-:Y:S05]  /*c750*/  WARPSYNC.ALL ;  /* 0x0000000000007948 */ /* 0x000fea0003800000 */
[----:B------:R-:W2:Y:S01]  /*c760*/  LDSM.16.MT88.4 R4, [R12+UR42+0x6000] ;  /* 0x0060002a0c04783b */ /* 0x000ea20008004200 */
[----:B0-----:R-:W-:Y:S02]  /*c770*/  LOP3.LUT R3, R2, R22, RZ, 0xfc, !PT ;  /* 0x0000001602037212 */ /* 0x001fe400078efcff */
[----:B------:R-:W-:Y:S02]  /*c780*/  MOV R14, UR49 ;  /* 0x00000031000e7c02 */ /* 0x000fe40008000f00 */
[----:B------:R-:W-:-:S02]  /*c790*/  IADD3 R3, R17, R3, RZ ;  /* 0x0000000311037210 */ /* 0x000fc40007ffe0ff */
[----:B------:R-:W-:Y:S02]  /*c7a0*/  ISETP.NE.AND P2, PT, R14, 0x3, PT ;  /* 0x000000030e00780c */ /* 0x000fe40003f45270 */
[C-C-:B--2---:R-:W-:Y:S02]  /*c7b0*/  PRMT R8, R4.reuse, 0x6420, R5.reuse ;  /* 0x0000642004087816 */ /* 0x144fe40000000005 */
[----:B------:R-:W-:Y:S02]  /*c7c0*/  PRMT R9, R4, 0x7531, R5 ;  /* 0x0000753104097816 */ /* 0x000fe40000000005 */
[C-C-:B------:R-:W-:Y:S02]  /*c7d0*/  PRMT R10, R6.reuse, 0x6420, R7.reuse ;  /* 0x00006420060a7816 */ /* 0x140fe40000000007 */
[----:B------:R-:W-:-:S05]  /*c7e0*/  PRMT R11, R6, 0x7531, R7 ;  /* 0x00007531060b7816 */ /* 0x000fca0000000007 */
[----:B------:R0:W-:Y:S02]  /*c7f0*/  STSM.16.M88.4 [R3], R8 ;  /* 0x0000000803007844 */ /* 0x0001e40000000200 */
[----:B0-----:R-:W-:-:S05]  /*c800*/  VIADD R3, R2, 0x800 ;  /* 0x0000080002037836 */ /* 0x001fca0000000000 */
[C---:B------:R-:W-:Y:S02]  /*c810*/  LOP3.LUT R13, R3.reuse, R23, RZ, 0xfc, !PT ;  /* 0x00000017030d7212 */ /* 0x040fe400078efcff */
[----:B------:R-:W-:-:S03]  /*c820*/  LOP3.LUT R3, R3, R22, RZ, 0xfc, !PT ;  /* 0x0000001603037212 */ /* 0x000fc600078efcff */
[----:B------:R-:W0:Y:S02]  /*c830*/  LDSM.16.MT88.4 R4, [R13+UR42+0x6000] ;  /* 0x0060002a0d04783b */ /* 0x000e240008004200 */
        /* <DEDUP_REMOVED lines=9> */
[----:B------:R-:W0:Y:S01]  /*c8d0*/  LDSM.16.MT88.4 R4, [R12+UR42+0x6000] ;  /* 0x0060002a0c04783b */ /* 0x000e220008004200 */
[----:B------:R-:W-:Y:S02]  /*c8e0*/  IADD3 R3, R17, R3, RZ ;  /* 0x0000000311037210 */ /* 0x000fe40007ffe0ff */
[C-C-:B0-----:R-:W-:Y:S02]  /*c8f0*/  PRMT R8, R4.reuse, 0x6420, R5.reuse ;  /* 0x0000642004087816 */ /* 0x141fe40000000005 */
[----:B------:R-:W-:Y:S02]  /*c900*/  PRMT R9, R4, 0x7531, R5 ;  /* 0x0000753104097816 */ /* 0x000fe40000000005 */
[C-C-:B------:R-:W-:Y:S02]  /*c910*/  PRMT R10, R6.reuse, 0x6420, R7.reuse ;  /* 0x00006420060a7816 */ /* 0x140fe40000000007 */
[----:B------:R-:W-:-:S05]  /*c920*/  PRMT R11, R6, 0x7531, R7 ;  /* 0x00007531060b7816 */ /* 0x000fca0000000007 */
[----:B------:R0:W-:Y:S02]  /*c930*/  STSM.16.M88.4 [R3], R8 ;  /* 0x0000000803007844 */ /* 0x0001e40000000200 */
[C---:B0-----:R-:W-:Y:S02]  /*c940*/  VIADD R3, R2.reuse, 0x1800 ;  /* 0x0000180002037836 */ /* 0x041fe40000000000 */
[----:B------:R-:W-:-:S03]  /*c950*/  VIADD R2, R2, 0x2000 ;  /* 0x0000200002027836 */ /* 0x000fc60000000000 */
[C---:B------:R-:W-:Y:S02]  /*c960*/  LOP3.LUT R13, R3.reuse, R23, RZ, 0xfc, !PT ;  /* 0x00000017030d7212 */ /* 0x040fe400078efcff */
[----:B------:R-:W-:-:S03]  /*c970*/  LOP3.LUT R3, R3, R22, RZ, 0xfc, !PT ;  /* 0x0000001603037212 */ /* 0x000fc600078efcff */
[----:B------:R-:W0:Y:S02]  /*c980*/  LDSM.16.MT88.4 R4, [R13+UR42+0x6000] ;  /* 0x0060002a0d04783b */ /* 0x000e240008004200 */
[----:B------:R-:W-:Y:S01]  /*c990*/  IMAD.IADD R3, R17, 0x1, R3 ;  /* 0x0000000111037824 */ /* 0x000fe200078e0203 */
[C-C-:B0-----:R-:W-:Y:S02]  /*c9a0*/  PRMT R8, R4.reuse, 0x6420, R5.reuse ;  /* 0x0000642004087816 */ /* 0x141fe40000000005 */
[----:B------:R-:W-:Y:S02]  /*c9b0*/  PRMT R9, R4, 0x7531, R5 ;  /* 0x0000753104097816 */ /* 0x000fe40000000005 */
[C-C-:B------:R-:W-:Y:S02]  /*c9c0*/  PRMT R10, R6.reuse, 0x6420, R7.reuse ;  /* 0x00006420060a7816 */ /* 0x140fe40000000007 */
[----:B------:R-:W-:Y:S02]  /*c9d0*/  PRMT R11, R6, 0x7531, R7 ;  /* 0x00007531060b7816 */ /* 0x000fe40000000007 */
[----:B------:R-:W-:-:S02]  /*c9e0*/  LOP3.LUT R4, R2, R23, RZ, 0xfc, !PT ;  /* 0x0000001702047212 */ /* 0x000fc400078efcff */
[----:B------:R-:W-:Y:S01]  /*c9f0*/  LOP3.LUT R2, R2, R22, RZ, 0xfc, !PT ;  /* 0x0000001602027212 */ /* 0x000fe200078efcff */
[----:B------:R-:W-:Y:S04]  /*ca00*/  STSM.16.M88.4 [R3], R8 ;  /* 0x0000000803007844 */ /* 0x000fe80000000200 */
[----:B------:R-:W0:Y:S01]  /*ca10*/  LDSM.16.MT88.4 R4, [R4+UR42+0x6000] ;  /* 0x0060002a0404783b */ /* 0x000e220008004200 */
[----:B------:R-:W-:Y:S01]  /*ca20*/  IMAD.IADD R2, R17, 0x1, R2 ;  /* 0x0000000111027824 */ /* 0x000fe200078e0202 */
        /* <DEDUP_REMOVED lines=13> */
.L_x_13152:
[----:B--2---:R2:W-:Y:S01]  /*cb00*/  SYNCS.ARRIVE.TRANS64.A1T0 RZ, [R0+URZ+0x13250], RZ ;  /* 0x013250ff00ff79a7 */ /* 0x0045e2000810003f */
[----:B------:R-:W-:Y:S06]  /*cb10*/  BAR.SYNC.DEFER_BLOCKING 0x2, 0x80 ;  /* 0x0082000000007b1d */ /* 0x000fec0000010000 */
[----:B------:R-:W-:Y:S05]  /*cb20*/  @!P0 BRA `(.L_x_13153) ;  /* 0x0000000000048947 */ /* 0x000fea0003800000 */
[----:B------:R-:W-:Y:S01]  /*cb30*/  BPT.TRAP 0x1 ;  /* 0x000000040000795c */ /* 0x000fe20000300000 */
.L_x_13153:
[----:B------:R3:W5:Y:S01]  /*cb40*/  LDL R21, [R1+0x8] ;  /* 0x0000080001157983 */ /* 0x0007620000100800 */
[----:B--2---:R-:W-:Y:S02]  /*cb50*/  VIADD R0, R0, 0x13280 ;  /* 0x0001328000007836 */ /* 0x004fe40000000000 */
[----:B------:R-:W-:-:S05]  /*cb60*/  IMAD.U32 R3, RZ, RZ, UR48 ;  /* 0x00000030ff037e24 */ /* 0x000fca000f8e00ff */
[----:B------:R-:W-:-:S04]  /*cb70*/  PRMT R0, R3, 0x654, R0 ;  /* 0x0000065403007816 */ /* 0x000fc80000000000 */
[----:B------:R3:W-:Y:S01]  /*cb80*/  SYNCS.ARRIVE.TRANS64.RED.A1T0 RZ, [R0+URZ], RZ ;  /* 0x000000ff00ff79a7 */ /* 0x0007e2000810043f */
[----:B------:R-:W-:Y:S01]  /*cb90*/  MOV R20, R29 ;  /* 0x0000001d00147202 */ /* 0x000fe20000000f00 */
[----:B------:R-:W-:Y:S06]  /*cba0*/  @P1 BRA `(.L_x_13154) ;  /* 0xffffffe800b81947 */ /* 0x000fec000383ffff */
.L_x_13134:
[----:B---3--:R-:W-:-:S05]  /*cbb0*/  IMAD.U32 R0, RZ, RZ, UR50 ;  /* 0x00000032ff007e24 */ /* 0x008fca000f8e00ff */
[----:B------:R-:W-:-:S13]  /*cbc0*/  ISETP.NE.AND P0, PT, R0, 0x3, PT ;  /* 0x000000030000780c */ /* 0x000fda0003f05270 */
[----:B------:R-:W-:Y:S05]  /*cbd0*/  @!P0 BRA `(.L_x_13155) ;  /* 0x0000000000048947 */ /* 0x000fea0003800000 */
[----:B------:R-:W-:Y:S01]  /*cbe0*/  BPT.TRAP 0x1 ;  /* 0x000000040000795c */ /* 0x000fe20000300000 */
.L_x_13155:
[----:B------:R-:W2:Y:S01]  /*cbf0*/  LDL R0, [R1+0x8] ;  /* 0x0000080001007983 */ /* 0x000ea20000100800 */
[----:B0-----:R-:W-:Y:S01]  /*cc00*/  LEA R2, R29, UR42, 0x3 ;  /* 0x0000002a1d027c11 */ /* 0x001fe2000f8e18ff */
[----:B------:R-:W-:Y:S01]  /*cc10*/  BSSY B0, `(.L_x_13156) ;  /* 0x0000005000007945 */ /* 0x000fe20003800000 */
[----:B--2---:R-:W-:-:S04]  /*cc20*/  LOP3.LUT R3, R0, 0x1, RZ, 0x3c, !PT ;  /* 0x0000000100037812 */ /* 0x004fc800078e3cff */
[----:B------:R-:W-:-:S04]  /*cc30*/  SHF.L.U32 R3, R3, 0x1f, RZ ;  /* 0x0000001f03037819 */ /* 0x000fc800000006ff */
[----:B------:R-:W0:Y:S02]  /*cc40*/  SYNCS.PHASECHK.TRANS64.TRYWAIT P1, [R2+URZ+0x13270], R3 ;  /* 0x01327003020075a7 */ /* 0x000e24000802017f */
[----:B0-----:R-:W-:Y:S05]  /*cc50*/  @!P1 BRA `(.L_x_13157) ;  /* 0x0000002c007c9947 */ /* 0x001fea0003800000 */
.L_x_13248:
[----:B------:R-:W-:Y:S05]  /*cc60*/  BSYNC B0 ;  /* 0x0000000000007941 */ /* 0x000fea0003800000 */
.L_x_13156:
[----:B------:R-:W-:-:S05]  /*cc70*/  IMAD.U32 R0, RZ, RZ, UR49 ;  /* 0x00000031ff007e24 */ /* 0x000fca000f8e00ff */
[----:B------:R-:W-:-:S13]  /*cc80*/  ISETP.NE.AND P1, PT, R0, 0x3, PT ;  /* 0x000000030000780c */ /* 0x000fda0003f25270 */
[----:B------:R-:W-:Y:S05]  /*cc90*/  @!P1 BRA `(.L_x_13158) ;  /* 0x0000000000049947 */ /* 0x000fea0003800000 */
[----:B------:R-:W-:Y:S01]  /*cca0*/  BPT.TRAP 0x1 ;  /* 0x000000040000795c */ /* 0x000fe20000300000 */
.L_x_13158:
[----:B------:R-:W0:Y:S02]  /*ccb0*/  LDL R0, [R1+0x8] ;  /* 0x0000080001007983 */ /* 0x000e240000100800 */
[----:B0-----:R-:W-:Y:S01]  /*ccc0*/  SHF.L.U32 R3, R0, 0x1f, RZ ;  /* 0x0000001f00037819 */ /* 0x001fe200000006ff */
[----:B------:R-:W-:-:S03]  /*ccd0*/  IMAD R0, R29, 0x2800, RZ ;  /* 0x000028001d007824 */ /* 0x000fc600078e02ff */
[----:B------:R-:W0:Y:S02]  /*cce0*/  SYNCS.PHASECHK.TRANS64.TRYWAIT P1, [R2+URZ+0x13260], R3 ;  /* 0x01326003020075a7 */ /* 0x000e24000802017f */
[----:B0-----:R-:W-:Y:S05]  /*ccf0*/  @!P1 BRA `(.L_x_13159) ;  /* 0x0000002c00689947 */ /* 0x001fea0003800000 */
.L_x_13249:
[CC--:B0-----:R-:W-:Y:S01]  /*cd00*/  LOP3.LUT R3, R0.reuse, R23.reuse, RZ, 0xfc, !PT ;  /* 0x0000001700037212 */ /* 0x0c1fe200078efcff */
[----:B------:R-:W-:Y:S05]  /*cd10*/  WARPSYNC.ALL ;  /* 0x0000000000007948 */ /* 0x000fea0003800000 */
[----:B------:R-:W0:Y:S01]  /*cd20*/  LDSM.16.MT88.4 R4, [R3+UR42+0x6000] ;  /* 0x0060002a0304783b */ /* 0x000e220008004200 */
[----:B------:R-:W-:Y:S02]  /*cd30*/  IADD3 R13, R0, 0x800, RZ ;  /* 0x00000800000d7810 */ /* 0x000fe40007ffe0ff */
[----:B------:R-:W-:Y:S02]  /*cd40*/  MOV R15, UR49 ;  /* 0x00000031000f7c02 */ /* 0x000fe40008000f00 */
[----:B------:R-:W-:-:S02]  /*cd50*/  LOP3.LUT R14, R13, R23, RZ, 0xfc, !PT ;  /* 0x000000170d0e7212 */ /* 0x000fc400078efcff */
[----:B------:R-:W-:Y:S02]  /*cd60*/  ISETP.NE.AND P1, PT, R15, 0x3, PT ;  /* 0x000000030f00780c */ /* 0x000fe40003f25270 */
[C-C-:B0-----:R-:W-:Y:S02]  /*cd70*/  PRMT R8, R4.reuse, 0x6420, R5.reuse ;  /* 0x0000642004087816 */ /* 0x141fe40000000005 */
[----:B------:R-:W-:Y:S02]  /*cd80*/  PRMT R9, R4, 0x7531, R5 ;  /* 0x0000753104097816 */ /* 0x000fe40000000005 */
[----:B------:R-:W-:Y:S02]  /*cd90*/  LOP3.LUT R4, R0, R22, RZ, 0xfc, !PT ;  /* 0x0000001600047212 */ /* 0x000fe400078efcff */
[C-C-:B------:R-:W-:Y:S02]  /*cda0*/  PRMT R10, R6.reuse, 0x6420, R7.reuse ;  /* 0x00006420060a7816 */ /* 0x140fe40000000007 */
[----:B------:R-:W-:Y:S01]  /*cdb0*/  PRMT R11, R6, 0x7531, R7 ;  /* 0x00007531060b7816 */ /* 0x000fe20000000007 */
[----:B------:R-:W-:-:S05]  /*cdc0*/  IMAD.IADD R12, R17, 0x1, R4 ;  /* 0x00000001110c7824 */ /* 0x000fca00078e0204 */
[----:B------:R0:W-:Y:S04]  /*cdd0*/  STSM.16.M88.4 [R12], R8 ;  /* 0x000000080c007844 */ /* 0x0001e80000000200 */
[----:B------:R-:W2:Y:S01]  /*cde0*/  LDSM.16.MT88.4 R4, [R14+UR42+0x6000] ;  /* 0x0060002a0e04783b */ /* 0x000ea20008004200 */
[----:B0-----:R-:W-:Y:S01]  /*cdf0*/  VIADD R12, R0, 0x1000 ;  /* 0x00001000000c7836 */ /* 0x001fe20000000000 */
[C-C-:B--2---:R-:W-:Y:S02]  /*ce00*/  PRMT R8, R4.reuse, 0x6420, R5.reuse ;  /* 0x0000642004087816 */ /* 0x144fe40000000005 */
[----:B------:R-:W-:Y:S02]  /*ce10*/  PRMT R9, R4, 0x7531, R5 ;  /* 0x0000753104097816 */ /* 0x000fe40000000005 */
[----:B------:R-:W-:-:S02]  /*ce20*/  LOP3.LUT R4, R13, R22, RZ, 0xfc, !PT ;  /* 0x000000160d047212 */ /* 0x000fc400078efcff */
[C-C-:B------:R-:W-:Y:S02]  /*ce30*/  PRMT R10, R6.reuse, 0x6420, R7.reuse ;  /* 0x00006420060a7816 */ /* 0x140fe40000000007 */
[----:B------:R-:W-:Y:S01]  /*ce40*/  PRMT R11, R6, 0x7531, R7 ;  /* 0x00007531060b7816 */ /* 0x000fe20000000007 */
[C---:B------:R-:W-:Y:S01]  /*ce50*/  IMAD.IADD R3, R17.reuse, 0x1, R4 ;  /* 0x0000000111037824 */ /* 0x040fe200078e0204 */
[C---:B------:R-:W-:Y:S02]  /*ce60*/  LOP3.LUT R13, R12.reuse, R23, RZ, 0xfc, !PT ;  /* 0x000000170c0d7212 */ /* 0x040fe400078efcff */
[----:B------:R-:W-:Y:S02]  /*ce70*/  LOP3.LUT R12, R12, R22, RZ, 0xfc, !PT ;  /* 0x000000160c0c7212 */ /* 0x000fe400078efcff */
[----:B------:R0:W-:Y:S03]  /*ce80*/  STSM.16.M88.4 [R3], R8 ;  /* 0x0000000803007844 */ /* 0x0001e60000000200 */
[----:B------:R-:W-:Y:S01]  /*ce90*/  IMAD.IADD R12, R17, 0x1, R12 ;  /* 0x00000001110c7824 */ /* 0x000fe200078e020c */
[----:B------:R-:W2:Y:S01]  /*cea0*/  LDSM.16.MT88.4 R4, [R13+UR42+0x6000] ;  /* 0x0060002a0d04783b */ /* 0x000ea20008004200 */
[C---:B0-----:R-:W-:Y:S01]  /*ceb0*/  IADD3 R3, R0.reuse, 0x1800, RZ ;  /* 0x0000180000037810 */ /* 0x041fe20007ffe0ff */
[----:B------:R-:W-:-:S03]  /*cec0*/  VIADD R0, R0, 0x2000 ;  /* 0x0000200000007836 */ /* 0x000fc60000000000 */
[----:B------:R-:W-:Y:S02]  /*ced0*/  LOP3.LUT R14, R3, R23, RZ, 0xfc, !PT ;  /* 0x00000017030e7212 */ /* 0x000fe400078efcff */
[C-C-:B--2---:R-:W-:Y:S02]  /*cee0*/  PRMT R8, R4.reuse, 0x6420, R5.reuse ;  /* 0x0000642004087816 */ /* 0x144fe40000000005 */
[----:B------:R-:W-:Y:S02]  /*cef0*/  PRMT R9, R4, 0x7531, R5 ;  /* 0x0000753104097816 */ /* 0x000fe40000000005 */
[C-C-:B------:R-:W-:Y:S02]  /*cf00*/  PRMT R10, R6.reuse, 0x6420, R7.reuse ;  /* 0x00006420060a7816 */ /* 0x140fe40000000007 */
        /* <DEDUP_REMOVED lines=27> */
.L_x_13160:
[----:B--2---:R2:W-:Y:S01]  /*d0c0*/  SYNCS.ARRIVE.TRANS64.A1T0 RZ, [R2+URZ+0x13250], RZ ;  /* 0x013250ff02ff79a7 */ /* 0x0045e2000810003f */
[----:B------:R-:W-:Y:S06]  /*d0d0*/  BAR.SYNC.DEFER_BLOCKING 0x2, 0x80 ;  /* 0x0082000000007b1d */ /* 0x000fec0000010000 */
[----:B------:R-:W-:Y:S05]  /*d0e0*/  @!P0 BRA `(.L_x_13161) ;  /* 0x0000000000048947 */ /* 0x000fea0003800000 */
[----:B------:R-:W-:Y:S01]  /*d0f0*/  BPT.TRAP 0x1 ;  /* 0x000000040000795c */ /* 0x000fe20000300000 */
.L_x_13161:
[----:B------:R-:W3:Y:S01]  /*d100*/  LDL.LU R5, [R1+0x8] ;  /* 0x0000080001057983 */ /* 0x000ee20000300800 */
[----:B------:R-:W4:Y:S01]  /*d110*/  LDC R4, c[0x0][0xc34] ;  /* 0x00030d00ff047b82 */ /* 0x000f220000000800 */
[----:B------:R-:W-:Y:S01]  /*d120*/  VIADD R29, R29, 0x1 ;  /* 0x000000011d1d7836 */ /* 0x000fe20000000000 */
[----:B------:R-:W-:Y:S01]  /*d130*/  UIADD3 UR38, UR51, UR38, URZ ;  /* 0x0000002633267290 */ /* 0x000fe2000fffe03f */
[----:B--2---:R-:W-:Y:S01]  /*d140*/  VIADD R2, R2, 0x13280 ;  /* 0x0001328002027836 */ /* 0x004fe20000000000 */
[----:B------:R-:W-:Y:S01]  /*d150*/  UIADD3 UR36, UR36, 0x1, URZ ;  /* 0x0000000124247890 */ /* 0x000fe2000fffe03f */
[----:B------:R-:W-:Y:S01]  /*d160*/  IMAD.U32 R3, RZ, RZ, UR48 ;  /* 0x00000030ff037e24 */ /* 0x000fe2000f8e00ff */
[----:B------:R-:W-:-:S04]  /*d170*/  ISETP.NE.AND P0, PT, R29, 0x2, PT ;  /* 0x000000021d00780c */ /* 0x000fc80003f05270 */
[----:B0-----:R-:W-:Y:S02]  /*d180*/  SEL R0, RZ, 0x1, P0 ;  /* 0x00000001ff007807 */ /* 0x001fe40000000000 */
[----:B------:R-:W-:Y:S02]  /*d190*/  SEL R29, R29, RZ, P0 ;  /* 0x000000ff1d1d7207 */ /* 0x000fe40000000000 */
[----:B------:R-:W-:-:S04]  /*d1a0*/  PRMT R2, R3, 0x654, R2 ;  /* 0x0000065403027816 */ /* 0x000fc80000000002 */
[----:B------:R0:W-:Y:S01]  /*d1b0*/  SYNCS.ARRIVE.TRANS64.RED.A1T0 RZ, [R2+URZ], RZ ;  /* 0x000000ff02ff79a7 */ /* 0x0001e2000810043f */
[----:B----4-:R-:W-:Y:S02]  /*d1c0*/  ISETP.LE.AND P0, PT, R4, UR38, PT ;  /* 0x0000002604007c0c */ /* 0x010fe4000bf03270 */
[----:B---3--:R-:W-:-:S05]  /*d1d0*/  LOP3.LUT R5, R5, R0, RZ, 0x3c, !PT ;  /* 0x0000000005057212 */ /* 0x008fca00078e3cff */
[----:B------:R0:W-:Y:S06]  /*d1e0*/  STL [R1+0x8], R5 ;  /* 0x0000080501007387 */ /* 0x0001ec0000100800 */
[----:B------:R-:W-:Y:S05]  /*d1f0*/  @!P0 BRA `(.L_x_13162) ;  /* 0xffffffc000588947 */ /* 0x000fea000383ffff */
[----:B------:R-:W-:-:S12]  /*d200*/  ULOP3.LUT UR36, UR36, 0x1, URZ, 0xc, !UPT ;  /* 0x0000000124247892 */ /* 0x000fd8000f8e0c3f */
.L_x_13110:
[----:B------:R-:W2:Y:S01]  /*d210*/  S2R R3, SR_CgaCtaId ;  /* 0x0000000000037919 */ /* 0x000ea20000008800 */
[----:B------:R-:W-:Y:S02]  /*d220*/  MOV R0, 0x400 ;  /* 0x0000040000007802 */ /* 0x000fe40000000f00 */
[----:B0-----:R-:W-:Y:S02]  /*d230*/  MOV R2, UR36 ;  /* 0x0000002400027c02 */ /* 0x001fe40008000f00 */
[----:B--2---:R-:W-:Y:S02]  /*d240*/  LEA R4, R3, R0, 0x18 ;  /* 0x0000000003047211 */ /* 0x004fe400078ec0ff */
[----:B------:R-:W-:-:S04]  /*d250*/  SHF.L.U32 R0, R2, 0x1f, RZ ;  /* 0x0000001f02007819 */ /* 0x000fc800000006ff */
[----:B------:R-:W0:Y:S02]  /*d260*/  SYNCS.PHASECHK.TRANS64.TRYWAIT P0, [R4+URZ+0x13220], R0 ;  /* 0x01322000040075a7 */ /* 0x000e24000800017f */
[----:B0-----:R-:W-:Y:S05]  /*d270*/  @!P0 BRA `(.L_x_13163) ;  /* 0x00000028001c8947 */ /* 0x001fea0003800000 */
.L_x_13250:
[----:B------:R-:W2:Y:S02]  /*d280*/  S2R R2, SR_TID.X ;  /* 0x0000000000027919 */ /* 0x000ea40000002100 */
[----:B--2---:R-:W-:-:S04]  /*d290*/  SHF.R.U32.HI R2, RZ, 0x5, R2 ;  /* 0x00000005ff027819 */ /* 0x004fc80000011602 */
        /* <DEDUP_REMOVED lines=12> */
.L_x_13166:
        /* <DEDUP_REMOVED lines=8> */
.L_x_13251:
[----:B------:R-:W2:Y:S01]  /*d3e0*/  LDL.LU R5, [R1+0x8] ;  /* 0x0000080001057983 */ /* 0x000ea20000300800 */
[----:B------:R-:W-:Y:S02]  /*d3f0*/  SEL R29, R29, RZ, P2 ;  /* 0x000000ff1d1d7207 */ /* 0x000fe40001000000 */
[----:B--2---:R-:W-:Y:S01]  /*d400*/  LOP3.LUT R0, R5, R0, RZ, 0x3c, !PT ;  /* 0x0000000005007212 */ /* 0x004fe200078e3cff */
[----:B------:R-:W-:Y:S06]  /*d410*/  @!P0 BRA `(.L_x_13168) ;  /* 0x0000000000048947 */ /* 0x000fec0003800000 */
[----:B------:R-:W-:Y:S01]  /*d420*/  BPT.TRAP 0x1 ;  /* 0x000000040000795c */ /* 0x000fe20000300000 */
.L_x_13168:
[----:B------:R-:W-:Y:S02]  /*d430*/  LEA R29, R29, R4, 0x3 ;  /* 0x000000041d1d7211 */ /* 0x000fe400078e18ff */
[----:B------:R-:W-:-:S04]  /*d440*/  SHF.L.U32 R0, R0, 0x1f, RZ ;  /* 0x0000001f00007819 */ /* 0x000fc800000006ff */
[----:B------:R-:W2:Y:S02]  /*d450*/  SYNCS.PHASECHK.TRANS64.TRYWAIT P1, [R29+URZ+0x13240], R0 ;  /* 0x013240001d0075a7 */ /* 0x000ea4000802017f */
[----:B--2---:R-:W-:Y:S05]  /*d460*/  @!P1 BRA `(.L_x_13169) ;  /* 0x0000002400c89947 */ /* 0x004fea0003800000 */
.L_x_13252:
[----:B------:R-:W-:Y:S05]  /*d470*/  @!P0 BRA `(.L_x_13170) ;  /* 0x0000000000048947 */ /* 0x000fea0003800000 */
[----:B------:R-:W-:Y:S01]  /*d480*/  BPT.TRAP 0x1 ;  /* 0x000000040000795c */ /* 0x000fe20000300000 */
.L_x_13170:
[----:B------:R-:W3:Y:S02]  /*d490*/  SYNCS.PHASECHK.TRANS64.TRYWAIT P1, [R3+URZ+0x13260], R2 ;  /* 0x01326002030075a7 */ /* 0x000ee4000802017f */
[----:B---3--:R-:W-:Y:S05]  /*d4a0*/  @!P1 BRA `(.L_x_13171) ;  /* 0x0000002400cc9947 */ /* 0x008fea0003800000 */
.L_x_13253:
[----:B------:R-:W-:Y:S05]  /*d4b0*/  @!P0 BRA `(.L_x_13172) ;  /* 0x0000000000048947 */ /* 0x000fea0003800000 */
[----:B------:R-:W-:Y:S01]  /*d4c0*/  BPT.TRAP 0x1 ;  /* 0x000000040000795c */ /* 0x000fe20000300000 */
.L_x_13172:
[----:B------:R-:W4:Y:S02]  /*d4d0*/  SYNCS.PHASECHK.TRANS64.TRYWAIT P1, [R29+URZ+0x13260], R0 ;  /* 0x013260001d0075a7 */ /* 0x000f24000802017f */
[----:B----4-:R-:W-:Y:S05]  /*d4e0*/  @!P1 BRA `(.L_x_13173) ;  /* 0x0000002400d09947 */ /* 0x010fea0003800000 */
.L_x_13254:
[----:B------:R-:W-:Y:S05]  /*d4f0*/  @!P0 BRA `(.L_x_13174) ;  /* 0x0000000000048947 */ /* 0x000fea0003800000 */
[----:B------:R-:W-:Y:S01]  /*d500*/  BPT.TRAP 0x1 ;  /* 0x000000040000795c */ /* 0x000fe20000300000 */
.L_x_13174:
[----:B------:R-:W0:Y:S02]  /*d510*/  SYNCS.PHASECHK.TRANS64.TRYWAIT P1, [R3+URZ+0x13280], R2 ;  /* 0x01328002030075a7 */ /* 0x000e24000802017f */
[----:B0-----:R-:W-:Y:S05]  /*d520*/  @!P1 BRA `(.L_x_13175) ;  /* 0x0000002400d49947 */ /* 0x001fea0003800000 */
.L_x_13255:
[----:B------:R-:W-:Y:S05]  /*d530*/  @!P0 BRA `(.L_x_13176) ;  /* 0x0000000000048947 */ /* 0x000fea0003800000 */
[----:B------:R-:W-:Y:S01]  /*d540*/  BPT.TRAP 0x1 ;  /* 0x000000040000795c */ /* 0x000fe20000300000 */
.L_x_13176:
[----:B------:R0:W0:Y:S02]  /*d550*/  SYNCS.PHASECHK.TRANS64.TRYWAIT P0, [R29+URZ+0x13280], R0 ;  /* 0x013280001d0075a7 */ /* 0x000024000800017f */
[----:B0-----:R-:W-:Y:S05]  /*d560*/  @!P0 NANOSLEEP.SYNCS 0x989680 ;  /* 0x009896800000895d */ /* 0x001fea0003900000 */
[----:B------:R-:W0:Y:S02]  /*d570*/  @!P0 SYNCS.PHASECHK.TRANS64 P0, [R29+URZ+0x13280], R0 ;  /* 0x013280001d0085a7 */ /* 0x000e24000800007f */
[----:B0-----:R-:W-:Y:S05]  /*d580*/  @!P0 BRA `(.L_x_13176) ;  /* 0xfffffffc00f08947 */ /* 0x001fea000383ffff */
.L_x_13165:
[----:B------:R-:W-:Y:S05]  /*d590*/  BSYNC B0 ;  /* 0x0000000000007941 */ /* 0x000fea0003800000 */
.L_x_13164:
[----:B------:R-:W-:Y:S05]  /*d5a0*/  EXIT ;  /* 0x000000000000794d */ /* 0x000fea0003800000 */
.L_x_13086:
[----:B0-----:R0:W1:Y:S02]  /*d5b0*/  SYNCS.PHASECHK.TRANS64.TRYWAIT P1, [R25+URZ+0x13200], R6 ;  /* 0x01320006190075a7 */ /* 0x001064000802017f */
[----:B-1----:R-:W-:Y:S05]  /*d5c0*/  @!P1 NANOSLEEP.SYNCS 0x989680 ;  /* 0x009896800000995d */ /* 0x002fea0003900000 */
[----:B------:R-:W1:Y:S02]  /*d5d0*/  @!P1 SYNCS.PHASECHK.TRANS64 P1, [R25+URZ+0x13200], R6 ;  /* 0x01320006190095a7 */ /* 0x000e64000802007f */
[----:B-1----:R-:W-:Y:S05]  /*d5e0*/  @!P1 BRA `(.L_x_13086) ;  /* 0xfffffffc00f09947 */ /* 0x002fea000383ffff */
[----:B------:R-:W-:Y:S05]  /*d5f0*/  BRA `(.L_x_13177) ;  /* 0xffffff3c00707947 */ /* 0x000fea000383ffff */
.L_x_13090:
[----:B--2---:R2:W3:Y:S02]  /*d600*/  SYNCS.PHASECHK.TRANS64.TRYWAIT P1, [R3+URZ+0x13230], R4 ;  /* 0x01323004030075a7 */ /* 0x0044e4000802017f */
[----:B---3--:R-:W-:Y:S05]  /*d610*/  @!P1 NANOSLEEP.SYNCS 0x989680 ;  /* 0x009896800000995d */ /* 0x008fea0003900000 */
[----:B------:R-:W3:Y:S02]  /*d620*/  @!P1 SYNCS.PHASECHK.TRANS64 P1, [R3+URZ+0x13230], R4 ;  /* 0x01323004030095a7 */ /* 0x000ee4000802007f */
[----:B---3--:R-:W-:Y:S05]  /*d630*/  @!P1 BRA `(.L_x_13090) ;  /* 0xfffffffc00f09947 */ /* 0x008fea000383ffff */
[----:B------:R-:W-:Y:S05]  /*d640*/  BRA `(.L_x_13089) ;  /* 0xffffff3c009c7947 */ /* 0x000fea000383ffff */
.L_x_13096:
[----:B-1----:R-:W-:-:S04]  /*d650*/  IMAD.U32 R8, RZ, RZ, UR7 ;  /* 0x00000007ff087e24 */ /* 0x002fc8000f8e00ff */
[----:B------:R1:W2:Y:S03]  /*d660*/  SYNCS.PHASECHK.TRANS64.TRYWAIT P1, [R8+URZ+0x13230], R7 ;  /* 0x01323007080075a7 */ /* 0x0002a6000802017f */
[----:B--2---:R-:W-:Y:S05]  /*d670*/  @!P1 NANOSLEEP.SYNCS 0x989680 ;  /* 0x009896800000995d */ /* 0x004fea0003900000 */
[----:B------:R-:W2:Y:S02]  /*d680*/  @!P1 SYNCS.PHASECHK.TRANS64 P1, [R8+URZ+0x13230], R7 ;  /* 0x01323007080095a7 */ /* 0x000ea4000802007f */
[----:B--2---:R-:W-:Y:S05]  /*d690*/  @!P1 BRA `(.L_x_13096) ;  /* 0xfffffffc00ec9947 */ /* 0x004fea000383ffff */
[----:B------:R-:W-:Y:S05]  /*d6a0*/  BRA `(.L_x_13095) ;  /* 0xffffff70001c7947 */ /* 0x000fea000383ffff */
.L_x_13100:
[----:B-1----:R-:W-:-:S04]  /*d6b0*/  IMAD.U32 R8, RZ, RZ, UR12 ;  /* 0x0000000cff087e24 */ /* 0x002fc8000f8e00ff */
[----:B------:R1:W2:Y:S03]  /*d6c0*/  SYNCS.PHASECHK.TRANS64.TRYWAIT P1, [R8+URZ+0x13250], R7 ;  /* 0x01325007080075a7 */ /* 0x0002a6000802017f */
[----:B--2---:R-:W-:Y:S05]  /*d6d0*/  @!P1 NANOSLEEP.SYNCS 0x989680 ;  /* 0x009896800000995d */ /* 0x004fea0003900000 */
[----:B------:R-:W2:Y:S02]  /*d6e0*/  @!P1 SYNCS.PHASECHK.TRANS64 P1, [R8+URZ+0x13250], R7 ;  /* 0x01325007080095a7 */ /* 0x000ea4000802007f */
[----:B--2---:R-:W-:Y:S05]  /*d6f0*/  @!P1 BRA `(.L_x_13100) ;  /* 0xfffffffc00ec9947 */ /* 0x004fea000383ffff */
[----:B------:R-:W-:Y:S05]  /*d700*/  BRA `(.L_x_13099) ;  /* 0xffffff7400287947 */ /* 0x000fea000383ffff */
.L_x_13107:
[----:B-1----:R-:W-:-:S04]  /*d710*/  IMAD.U32 R3, RZ, RZ, UR7 ;  /* 0x00000007ff037e24 */ /* 0x002fc8000f8e00ff */
[----:B------:R1:W2:Y:S03]  /*d720*/  SYNCS.PHASECHK.TRANS64.TRYWAIT P1, [R3+URZ+0x13250], R0 ;  /* 0x01325000030075a7 */ /* 0x0002a6000802017f */
[----:B--2---:R-:W-:Y:S05]  /*d730*/  @!P1 NANOSLEEP.SYNCS 0x989680 ;  /* 0x009896800000995d */ /* 0x004fea0003900000 */
[----:B------:R-:W2:Y:S02]  /*d740*/  @!P1 SYNCS.PHASECHK.TRANS64 P1, [R3+URZ+0x13250], R0 ;  /* 0x01325000030095a7 */ /* 0x000ea4000802007f */
[----:B--2---:R-:W-:Y:S05]  /*d750*/  @!P1 BRA `(.L_x_13107) ;  /* 0xfffffffc00ec9947 */ /* 0x004fea000383ffff */
[----:B------:R-:W-:Y:S05]  /*d760*/  BRA `(.L_x_13106) ;  /* 0xffffff9800fc7947 */ /* 0x000fea000383ffff */
.L_x_13116:
[----:B------:R-:W2:Y:S01]  /*d770*/  S2R R20, SR_TID.X ;  /* 0x0000000000147919 */ /* 0x000ea20000002100 */
[----:B------:R-:W-:Y:S02]  /*d780*/  IMAD.MOV.U32 R12, RZ, RZ, RZ ;  /* 0x000000ffff0c7224 */ /* 0x000fe400078e00ff */
[----:B------:R-:W-:Y:S02]  /*d790*/  IMAD.MOV.U32 R11, RZ, RZ, 0x1f ;  /* 0x0000001fff0b7424 */ /* 0x000fe400078e00ff */
[----:B------:R-:W-:Y:S01]  /*d7a0*/  IMAD.MOV.U32 R15, RZ, RZ, -0x1 ;  /* 0xffffffffff0f7424 */ /* 0x000fe200078e00ff */
[----:B--2---:R-:W-:-:S04]  /*d7b0*/  SHF.R.U32.HI R20, RZ, 0x5, R20 ;  /* 0x00000005ff147819 */ /* 0x004fc80000011614 */
[----:B------:R-:W-:-:S04]  /*d7c0*/  LOP3.LUT R20, R20, 0x3, RZ, 0xc0, !PT ;  /* 0x0000000314147812 */ /* 0x000fc800078ec0ff */
[----:B------:R-:W-:-:S07]  /*d7d0*/  MOV R13, R20 ;  /* 0x00000014000d7202 */ /* 0x000fce0000000f00 */
[----:B01----:R-:W-:Y:S05]  /*d7e0*/  WARPSYNC.COLLECTIVE R15, `(.L_x_13178) ;  /* 0x000000000f087348 */ /* 0x003fea0003c00000 */
[----:B------:R2:W3:Y:S02]  /*d7f0*/  SHFL.IDX P6, R14, R13, R12, R11 ;  /* 0x0000000c0d0e7389 */ /* 0x0004e400000c000b */
[----:B0123--:R-:W-:Y:S01]  /*d800*/  ENDCOLLECTIVE ;  /* 0x000000000000791b */ /* 0x00ffe20003800000 */
.L_x_13178:
[----:B------:R-:W-:Y:S05]  /*d810*/  BRA `(.L_x_13179) ;  /* 0xffffffc000b07947 */ /* 0x000fea000383ffff */
.L_x_13119:
[----:B0-----:R0:W1:Y:S02]  /*d820*/  SYNCS.PHASECHK.TRANS64.TRYWAIT P0, [R4+URZ+0x13280], R27 ;  /* 0x0132801b040075a7 */ /* 0x001064000800017f */
[----:B-1----:R-:W-:Y:S05]  /*d830*/  @!P0 NANOSLEEP.SYNCS 0x989680 ;  /* 0x009896800000895d */ /* 0x002fea0003900000 */
[----:B------:R-:W1:Y:S02]  /*d840*/  @!P0 SYNCS.PHASECHK.TRANS64 P0, [R4+URZ+0x13280], R27 ;  /* 0x0132801b040085a7 */ /* 0x000e64000800007f */
[----:B-1----:R-:W-:Y:S05]  /*d850*/  @!P0 BRA `(.L_x_13119) ;  /* 0xfffffffc00f08947 */ /* 0x002fea000383ffff */
[----:B------:R-:W-:Y:S05]  /*d860*/  BRA `(.L_x_13180) ;  /* 0xffffffc400b07947 */ /* 0x000fea000383ffff */
.L_x_13120:
        /* <DEDUP_REMOVED lines=8> */
.L_x_13182:
[----:B------:R-:W-:Y:S05]  /*d8f0*/  BSYNC B0 ;  /* 0x0000000000007941 */ /* 0x000fea0003800000 */
.L_x_13181:
[----:B------:R0:W-:Y:S04]  /*d900*/  STL [R1+0x2c], R4 ;  /* 0x00002c0401007387 */ /* 0x0001e80000100800 */
[----:B0-----:R0:W5:Y:S01]  /*d910*/  LDL R4, [R1+0x4] ;  /* 0x0000040001047983 */ /* 0x0011620000100800 */
[----:B------:R-:W-:Y:S01]  /*d920*/  IMAD.MOV.U32 R13, RZ, RZ, R7 ;  /* 0x000000ffff0d7224 */ /* 0x000fe200078e0007 */
[----:B------:R-:W-:Y:S01]  /*d930*/  MOV R0, R14 ;  /* 0x0000000e00007202 */ /* 0x000fe20000000f00 */
[----:B------:R-:W-:Y:S01]  /*d940*/  IMAD.MOV.U32 R12, RZ, RZ, RZ ;  /* 0x000000ffff0c7224 */ /* 0x000fe200078e00ff */
[----:B------:R-:W1:Y:S01]  /*d950*/  S2R R3, SR_TID.X ;  /* 0x0000000000037919 */ /* 0x000e620000002100 */
[----:B------:R-:W-:Y:S02]  /*d960*/  IMAD.MOV.U32 R11, RZ, RZ, 0x1c1f ;  /* 0x00001c1fff0b7424 */ /* 0x000fe400078e00ff */
[----:B------:R-:W-:-:S07]  /*d970*/  IMAD.MOV.U32 R15, RZ, RZ, -0x1 ;  /* 0xffffffffff0f7424 */ /* 0x000fce00078e00ff */
[----:B01---5:R-:W-:Y:S05]  /*d980*/  WARPSYNC.COLLECTIVE R15, `(.L_x_13183) ;  /* 0x000000000f087348 */ /* 0x023fea0003c00000 */
[----:B------:R2:W3:Y:S02]  /*d990*/  SHFL.IDX P6, R14, R13, R12, R11 ;  /* 0x0000000c0d0e7389 */ /* 0x0004e400000c000b */
[----:B0123-5:R-:W-:Y:S01]  /*d9a0*/  ENDCOLLECTIVE ;  /* 0x000000000000791b */ /* 0x02ffe20003800000 */
.L_x_13183:
[----:B------:R-:W-:Y:S01]  /*d9b0*/  SHF.L.U32 R3, R3, 0x4, RZ ;  /* 0x0000000403037819 */ /* 0x000fe200000006ff */
[----:B------:R-:W-:-:S03]  /*d9c0*/  IMAD.MOV.U32 R2, RZ, RZ, R14 ;  /* 0x000000ffff027224 */ /* 0x000fc600078e000e */
[----:B------:R-:W-:-:S04]  /*d9d0*/  LOP3.LUT R3, R3, 0x30, RZ, 0xc0, !PT ;  /* 0x0000003003037812 */ /* 0x000fc800078ec0ff */
[----:B------:R-:W-:-:S05]  /*d9e0*/  IADD3 R2, P0, R3, R2, RZ ;  /* 0x0000000203027210 */ /* 0x000fca0007f1e0ff */
[----:B------:R-:W-:Y:S01]  /*d9f0*/  IMAD.X R3, RZ, RZ, R0, P0 ;  /* 0x000000ffff037224 */ /* 0x000fe200000e0600 */
[----:B------:R-:W-:Y:S01]  /*da00*/  IADD3 R0, R18, UR42, RZ ;  /* 0x0000002a12007c10 */ /* 0x000fe2000fffe0ff */
[----:B------:R-:W-:Y:S02]  /*da10*/  IMAD.MOV.U32 R13, RZ, RZ, R10 ;  /* 0x000000ffff0d7224 */ /* 0x000fe400078e000a */
[----:B------:R-:W-:-:S07]  /*da20*/  IMAD.MOV.U32 R12, RZ, RZ, 0x1 ;  /* 0x00000001ff0c7424 */ /* 0x000fce00078e00ff */
[----:B------:R-:W-:Y:S05]  /*da30*/  WARPSYNC.COLLECTIVE R15, `(.L_x_13184) ;  /* 0x000000000f087348 */ /* 0x000fea0003c00000 */
[----:B------:R0:W1:Y:S02]  /*da40*/  SHFL.IDX P6, R14, R13, R12, R11 ;  /* 0x0000000c0d0e7389 */ /* 0x00006400000c000b */
[----:B01----:R-:W-:Y:S01]  /*da50*/  ENDCOLLECTIVE ;  /* 0x000000000000791b */ /* 0x003fe20003800000 */
.L_x_13184:
[----:B------:R-:W0:Y:S01]  /*da60*/  S2R R18, SR_TID.X ;  /* 0x0000000000127919 */ /* 0x000e220000002100 */
[----:B------:R-:W-:Y:S01]  /*da70*/  MOV R13, R7 ;  /* 0x00000007000d7202 */ /* 0x000fe20000000f00 */
[----:B0-----:R-:W-:-:S05]  /*da80*/  IMAD.SHL.U32 R18, R18, 0x10, RZ ;  /* 0x0000001012127824 */ /* 0x001fca00078e00ff */
[----:B------:R-:W-:Y:S02]  /*da90*/  LOP3.LUT R18, R18, 0x30, RZ, 0xc0, !PT ;  /* 0x0000003012127812 */ /* 0x000fe400078ec0ff */
[C---:B------:R-:W-:Y:S02]  /*daa0*/  LOP3.LUT P1, RZ, R4.reuse, 0x1000, RZ, 0xc0, !PT ;  /* 0x0000100004ff7812 */ /* 0x040fe4000782c0ff */
[C---:B------:R-:W-:Y:S02]  /*dab0*/  LOP3.LUT P3, RZ, R4.reuse, 0x800, RZ, 0xc0, !PT ;  /* 0x0000080004ff7812 */ /* 0x040fe4000786c0ff */
[----:B------:R-:W-:-:S09]  /*dac0*/  LOP3.LUT P2, RZ, R4, 0x400, RZ, 0xc0, !PT ;  /* 0x0000040004ff7812 */ /* 0x000fd2000784c0ff */
[----:B------:R-:W-:Y:S01]  /*dad0*/  @!PT LDS RZ, [RZ] ;  /* 0x00000000fffff984 */ /* 0x000fe20000000800 */
[----:B------:R-:W-:Y:S01]  /*dae0*/  @!PT LDS RZ, [RZ] ;  /* 0x00000000fffff984 */ /* 0x000fe20000000800 */
[----:B------:R-:W-:Y:S01]  /*daf0*/  @!PT LDS RZ, [RZ] ;  /* 0x00000000fffff984 */ /* 0x000fe20000000800 */
[----:B------:R0:W-:Y:S01]  /*db00*/  LDGSTS.E.BYPASS.LTC128B.128 [R0+0x6000], desc[UR40][R2.64], !P1 ;  /* 0x0600000002007fae */ /* 0x0001e2000c901d68 */
[----:B------:R-:W-:-:S03]  /*db10*/  LOP3.LUT P1, RZ, R4, 0x200, RZ, 0xc0, !PT ;  /* 0x0000020004ff7812 */ /* 0x000fc6000782c0ff */
[----:B------:R1:W5:Y:S02]  /*db20*/  LDL.LU R4, [R1+0x2c] ;  /* 0x00002c0001047983 */ /* 0x0003640000300800 */
[----:B01----:R-:W-:-:S08]  /*db30*/  IMAD.MOV.U32 R3, RZ, RZ, R14 ;  /* 0x000000ffff037224 */ /* 0x003fd000078e000e */
[----:B-----5:R-:W-:Y:S05]  /*db40*/  WARPSYNC.COLLECTIVE R15, `(.L_x_13185) ;  /* 0x000000000f087348 */ /* 0x020fea0003c00000 */
[----:B------:R0:W1:Y:S02]  /*db50*/  SHFL.IDX P6, R14, R13, R12, R11 ;  /* 0x0000000c0d0e7389 */ /* 0x00006400000c000b */
[----:B01---5:R-:W-:Y:S01]  /*db60*/  ENDCOLLECTIVE ;  /* 0x000000000000791b */ /* 0x023fe20003800000 */
.L_x_13185:
[----:B------:R-:W-:Y:S01]  /*db70*/  MOV R13, R10 ;  /* 0x0000000a000d7202 */ /* 0x000fe20000000f00 */
[----:B------:R-:W-:Y:S02]  /*db80*/  IMAD.MOV.U32 R12, RZ, RZ, 0x2 ;  /* 0x00000002ff0c7424 */ /* 0x000fe400078e00ff */
[----:B------:R-:W-:-:S07]  /*db90*/  IMAD.MOV.U32 R2, RZ, RZ, R14 ;  /* 0x000000ffff027224 */ /* 0x000fce00078e000e */
[----:B------:R-:W-:Y:S05]  /*dba0*/  WARPSYNC.COLLECTIVE R15, `(.L_x_13186) ;  /* 0x000000000f087348 */ /* 0x000fea0003c00000 */
[----:B------:R0:W1:Y:S02]  /*dbb0*/  SHFL.IDX P6, R14, R13, R12, R11 ;  /* 0x0000000c0d0e7389 */ /* 0x00006400000c000b */
[----:B01----:R-:W-:Y:S01]  /*dbc0*/  ENDCOLLECTIVE ;  /* 0x000000000000791b */ /* 0x003fe20003800000 */
.L_x_13186:
        /* <DEDUP_REMOVED lines=11> */
.L_x_13187:
[----:B------:R-:W-:Y:S02]  /*dc80*/  IMAD.MOV.U32 R13, RZ, RZ, R10 ;  /* 0x000000ffff0d7224 */ /* 0x000fe400078e000a */
[----:B------:R-:W-:Y:S01]  /*dc90*/  IMAD.MOV.U32 R12, RZ, RZ, 0x3 ;  /* 0x00000003ff0c7424 */ /* 0x000fe200078e00ff */
[----:B------:R-:W-:-:S07]  /*dca0*/  MOV R2, R14 ;  /* 0x0000000e00027202 */ /* 0x000fce0000000f00 */
[----:B------:R-:W-:Y:S05]  /*dcb0*/  WARPSYNC.COLLECTIVE R15, `(.L_x_13188) ;  /* 0x000000000f087348 */ /* 0x000fea0003c00000 */
[----:B------:R0:W1:Y:S02]  /*dcc0*/  SHFL.IDX P6, R14, R13, R12, R11 ;  /* 0x0000000c0d0e7389 */ /* 0x00006400000c000b */
[----:B01----:R-:W-:Y:S01]  /*dcd0*/  ENDCOLLECTIVE ;  /* 0x000000000000791b */ /* 0x003fe20003800000 */
.L_x_13188:
        /* <DEDUP_REMOVED lines=11> */
.L_x_13189:
[----:B------:R-:W-:Y:S01]  /*dd90*/  MOV R13, R19 ;  /* 0x00000013000d7202 */ /* 0x000fe20000000f00 */
[----:B------:R-:W-:Y:S02]  /*dda0*/  IMAD.MOV.U32 R12, RZ, RZ, RZ ;  /* 0x000000ffff0c7224 */ /* 0x000fe400078e00ff */
[----:B------:R-:W-:-:S07]  /*ddb0*/  IMAD.MOV.U32 R2, RZ, RZ, R14 ;  /* 0x000000ffff027224 */ /* 0x000fce00078e000e */
[----:B------:R-:W-:Y:S05]  /*ddc0*/  WARPSYNC.COLLECTIVE R15, `(.L_x_13190) ;  /* 0x000000000f087348 */ /* 0x000fea0003c00000 */
[----:B------:R0:W1:Y:S02]  /*ddd0*/  SHFL.IDX P6, R14, R13, R12, R11 ;  /* 0x0000000c0d0e7389 */ /* 0x00006400000c000b */
[----:B01----:R-:W-:Y:S01]  /*dde0*/  ENDCOLLECTIVE ;  /* 0x000000000000791b */ /* 0x003fe20003800000 */
.L_x_13190:
        /* <DEDUP_REMOVED lines=11> */
.L_x_13191:
[----:B------:R-:W-:Y:S01]  /*dea0*/  MOV R2, R14 ;  /* 0x0000000e00027202 */ /* 0x000fe20000000f00 */
[----:B------:R-:W-:Y:S06]  /*deb0*/  BRA `(.L_x_13192) ;  /* 0xffffffc4002c7947 */ /* 0x000fec000383ffff */
.L_x_13125:
[----:B---3--:R3:W4:Y:S02]  /*dec0*/  SYNCS.PHASECHK.TRANS64.TRYWAIT P0, [R4+URZ+0x13240], R27 ;  /* 0x0132401b040075a7 */ /* 0x008724000800017f */
[----:B----4-:R-:W-:Y:S05]  /*ded0*/  @!P0 NANOSLEEP.SYNCS 0x989680 ;  /* 0x009896800000895d */ /* 0x010fea0003900000 */
[----:B------:R-:W4:Y:S02]  /*dee0*/  @!P0 SYNCS.PHASECHK.TRANS64 P0, [R4+URZ+0x13240], R27 ;  /* 0x0132401b040085a7 */ /* 0x000f24000800007f */
[----:B----4-:R-:W-:Y:S05]  /*def0*/  @!P0 BRA `(.L_x_13125) ;  /* 0xfffffffc00f08947 */ /* 0x010fea000383ffff */
[----:B------:R-:W-:Y:S05]  /*df00*/  BRA `(.L_x_13193) ;  /* 0xffffffc400907947 */ /* 0x000fea000383ffff */
.L_x_13126:
[----:B------:R-:W-:Y:S01]  /*df10*/  BSSY B0, `(.L_x_13194) ;  /* 0x0000008000007945 */ /* 0x000fe20003800000 */
[----:B------:R-:W-:Y:S01]  /*df20*/  IMAD.MOV.U32 R13, RZ, RZ, R6 ;  /* 0x000000ffff0d7224 */ /* 0x000fe200078e0006 */
[----:B------:R-:W-:Y:S01]  /*df30*/  MOV R15, 0xffffffff ;  /* 0xffffffff000f7802 */ /* 0x000fe20000000f00 */
[----:B------:R-:W-:Y:S02]  /*df40*/  IMAD.MOV.U32 R12, RZ, RZ, RZ ;  /* 0x000000ffff0c7224 */ /* 0x000fe400078e00ff */
[----:B------:R-:W-:-:S07]  /*df50*/  IMAD.MOV.U32 R11, RZ, RZ, 0x1c1f ;  /* 0x00001c1fff0b7424 */ /* 0x000fce00078e00ff */
[----:B-123-5:R-:W-:Y:S05]  /*df60*/  WARPSYNC.COLLECTIVE R15, `(.L_x_13195) ;  /* 0x000000000f087348 */ /* 0x02efea0003c00000 */
[----:B------:R0:W4:Y:S02]  /*df70*/  SHFL.IDX P6, R14, R13, R12, R11 ;  /* 0x0000000c0d0e7389 */ /* 0x00012400000c000b */
[----:B012345:R-:W-:Y:S01]  /*df80*/  ENDCOLLECTIVE ;  /* 0x000000000000791b */ /* 0x03ffe20003800000 */
.L_x_13195:
[----:B------:R-:W-:Y:S05]  /*df90*/  BSYNC B0 ;  /* 0x0000000000007941 */ /* 0x000fea0003800000 */
.L_x_13194:
[----:B------:R0:W5:Y:S01]  /*dfa0*/  LDL R10, [R1+0x4] ;  /* 0x00000400010a7983 */ /* 0x0001620000100800 */
[----:B------:R-:W-:Y:S01]  /*dfb0*/  IMAD.MOV.U32 R13, RZ, RZ, R5 ;  /* 0x000000ffff0d7224 */ /* 0x000fe200078e0005 */
[----:B------:R-:W-:Y:S01]  /*dfc0*/  MOV R11, 0x1c1f ;  /* 0x00001c1f000b7802 */ /* 0x000fe20000000f00 */
[----:B------:R-:W-:Y:S01]  /*dfd0*/  IMAD.MOV.U32 R12, RZ, RZ, RZ ;  /* 0x000000ffff0c7224 */ /* 0x000fe200078e00ff */
[----:B------:R-:W-:Y:S01]  /*dfe0*/  ISETP.GE.AND P2, PT, R18, 0x1, PT ;  /* 0x000000011200780c */ /* 0x000fe20003f46270 */
[----:B------:R-:W-:Y:S02]  /*dff0*/  IMAD.MOV.U32 R15, RZ, RZ, -0x1 ;  /* 0xffffffffff0f7424 */ /* 0x000fe400078e00ff */
[----:B------:R-:W-:-:S10]  /*e000*/  IMAD.MOV.U32 R2, RZ, RZ, R14 ;  /* 0x000000ffff027224 */ /* 0x000fd400078e000e */
[----:B0----5:R-:W-:Y:S05]  /*e010*/  WARPSYNC.COLLECTIVE R15, `(.L_x_13196) ;  /* 0x000000000f087348 */ /* 0x021fea0003c00000 */
[----:B------:R1:W2:Y:S02]  /*e020*/  SHFL.IDX P6, R14, R13, R12, R11 ;  /* 0x0000000c0d0e7389 */ /* 0x0002a400000c000b */
[----:B012--5:R-:W-:Y:S01]  /*e030*/  ENDCOLLECTIVE ;  /* 0x000000000000791b */ /* 0x027fe20003800000 */
.L_x_13196:
[----:B------:R-:W-:Y:S02]  /*e040*/  IMAD.MOV.U32 R13, RZ, RZ, R6 ;  /* 0x000000ffff0d7224 */ /* 0x000fe400078e0006 */
[----:B------:R-:W-:Y:S02]  /*e050*/  IMAD.MOV.U32 R12, RZ, RZ, 0x1 ;  /* 0x00000001ff0c7424 */ /* 0x000fe400078e00ff */
[----:B------:R-:W-:-:S07]  /*e060*/  IMAD.MOV.U32 R3, RZ, RZ, R14 ;  /* 0x000000ffff037224 */ /* 0x000fce00078e000e */
[----:B------:R-:W-:Y:S05]  /*e070*/  WARPSYNC.COLLECTIVE R15, `(.L_x_13197) ;  /* 0x000000000f087348 */ /* 0x000fea0003c00000 */
[----:B------:R0:W1:Y:S02]  /*e080*/  SHFL.IDX P6, R14, R13, R12, R11 ;  /* 0x0000000c0d0e7389 */ /* 0x00006400000c000b */
[----:B01----:R-:W-:Y:S01]  /*e090*/  ENDCOLLECTIVE ;  /* 0x000000000000791b */ /* 0x003fe20003800000 */
.L_x_13197:
[----:B------:R-:W-:Y:S02]  /*e0a0*/  MOV R13, R5 ;  /* 0x00000005000d7202 */ /* 0x000fe40000000f00 */
[----:B------:R-:W-:Y:S02]  /*e0b0*/  LOP3.LUT P1, RZ, R10, 0x1, RZ, 0xc0, !PT ;  /* 0x000000010aff7812 */ /* 0x000fe4000782c0ff */
[----:B------:R-:W0:Y:S02]  /*e0c0*/  S2R R10, SR_TID.X ;  /* 0x00000000000a7919 */ /* 0x000e240000002100 */
[----:B0-----:R-:W-:-:S05]  /*e0d0*/  IMAD.SHL.U32 R10, R10, 0x10, RZ ;  /* 0x000000100a0a7824 */ /* 0x001fca00078e00ff */
[----:B------:R-:W-:-:S04]  /*e0e0*/  LOP3.LUT R10, R10, 0x30, RZ, 0xc0, !PT ;  /* 0x000000300a0a7812 */ /* 0x000fc800078ec0ff */
        /* <DEDUP_REMOVED lines=14> */
.L_x_13198:
[----:B------:R-:W-:Y:S01]  /*e1d0*/  IMAD.MOV.U32 R13, RZ, RZ, R6 ;  /* 0x000000ffff0d7224 */ /* 0x000fe200078e0006 */
[----:B------:R-:W-:Y:S01]  /*e1e0*/  MOV R12, 0x2 ;  /* 0x00000002000c7802 */ /* 0x000fe20000000f00 */
[----:B------:R-:W-:-:S07]  /*e1f0*/  IMAD.MOV.U32 R3, RZ, RZ, R14 ;  /* 0x000000ffff037224 */ /* 0x000fce00078e000e */
[----:B------:R-:W-:Y:S05]  /*e200*/  WARPSYNC.COLLECTIVE R15, `(.L_x_13199) ;  /* 0x000000000f087348 */ /* 0x000fea0003c00000 */
[----:B------:R0:W1:Y:S02]  /*e210*/  SHFL.IDX P6, R14, R13, R12, R11 ;  /* 0x0000000c0d0e7389 */ /* 0x00006400000c000b */
[----:B01----:R-:W-:Y:S01]  /*e220*/  ENDCOLLECTIVE ;  /* 0x000000000000791b */ /* 0x003fe20003800000 */
.L_x_13199:
        /* <DEDUP_REMOVED lines=15> */
.L_x_13200:
[----:B------:R-:W-:Y:S02]  /*e320*/  IMAD.MOV.U32 R13, RZ, RZ, R6 ;  /* 0x000000ffff0d7224 */ /* 0x000fe400078e0006 */
[----:B------:R-:W-:Y:S02]  /*e330*/  IMAD.MOV.U32 R12, RZ, RZ, 0x3 ;  /* 0x00000003ff0c7424 */ /* 0x000fe400078e00ff */
[----:B------:R-:W-:-:S07]  /*e340*/  IMAD.MOV.U32 R3, RZ, RZ, R14 ;  /* 0x000000ffff037224 */ /* 0x000fce00078e000e */
[----:B------:R-:W-:Y:S05]  /*e350*/  WARPSYNC.COLLECTIVE R15, `(.L_x_13201) ;  /* 0x000000000f087348 */ /* 0x000fea0003c00000 */
[----:B------:R0:W1:Y:S02]  /*e360*/  SHFL.IDX P6, R14, R13, R12, R11 ;  /* 0x0000000c0d0e7389 */ /* 0x00006400000c000b */
[----:B01----:R-:W-:Y:S01]  /*e370*/  ENDCOLLECTIVE ;  /* 0x000000000000791b */ /* 0x003fe20003800000 */
.L_x_13201:
[----:B------:R-:W-:-:S04]  /*e380*/  @P2 IADD3 R3, P0, R10, R3, RZ ;  /* 0x000000030a032210 */ /* 0x000fc80007f1e0ff */
[----:B------:R-:W-:-:S04]  /*e390*/  @P2 IADD3.X R2, RZ, R2, RZ, P0, !PT ;  /* 0x00000002ff022210 */ /* 0x000fc800007fe4ff */
        /* <DEDUP_REMOVED lines=13> */
.L_x_13202:
[----:B------:R-:W-:Y:S02]  /*e470*/  IMAD.MOV.U32 R13, RZ, RZ, R7 ;  /* 0x000000ffff0d7224 */ /* 0x000fe400078e0007 */
[----:B------:R-:W-:Y:S02]  /*e480*/  IMAD.MOV.U32 R12, RZ, RZ, RZ ;  /* 0x000000ffff0c7224 */ /* 0x000fe400078e00ff */
[----:B------:R-:W-:-:S07]  /*e490*/  IMAD.MOV.U32 R5, RZ, RZ, R14 ;  /* 0x000000ffff057224 */ /* 0x000fce00078e000e */
[----:B------:R-:W-:Y:S05]  /*e4a0*/  WARPSYNC.COLLECTIVE R15, `(.L_x_13203) ;  /* 0x000000000f087348 */ /* 0x000fea0003c00000 */
[----:B------:R0:W1:Y:S02]  /*e4b0*/  SHFL.IDX P6, R14, R13, R12, R11 ;  /* 0x0000000c0d0e7389 */ /* 0x00006400000c000b */
[----:B01----:R-:W-:Y:S01]  /*e4c0*/  ENDCOLLECTIVE ;  /* 0x000000000000791b */ /* 0x003fe20003800000 */
.L_x_13203:
[----:B------:R-:W-:-:S05]  /*e4d0*/  @P2 IADD3 R9, P0, R10, R5, RZ ;  /* 0x000000050a092210 */ /* 0x000fca0007f1e0ff */
[----:B------:R-:W-:Y:S02]  /*e4e0*/  @P2 IMAD.X R10, RZ, RZ, R6, P0 ;  /* 0x000000ffff0a2224 */ /* 0x000fe400000e0606 */
[----:B------:R-:W-:-:S03]  /*e4f0*/  @P2 IMAD.MOV.U32 R2, RZ, RZ, R9 ;  /* 0x000000ffff022224 */ /* 0x000fc600078e0009 */
        /* <DEDUP_REMOVED lines=10> */
.L_x_13204:
[----:B------:R-:W-:Y:S05]  /*e5a0*/  BRA `(.L_x_13205) ;  /* 0xffffffc400187947 */ /* 0x000fea000383ffff */
.L_x_13132:
[----:B------:R-:W-:Y:S01]  /*e5b0*/  IMAD.MOV.U32 R13, RZ, RZ, R5 ;  /* 0x000000ffff0d7224 */ /* 0x000fe200078e0005 */
[----:B------:R-:W-:Y:S01]  /*e5c0*/  MOV R15, 0xffffffff ;  /* 0xffffffff000f7802 */ /* 0x000fe20000000f00 */
[----:B------:R-:W-:Y:S02]  /*e5d0*/  IMAD.MOV.U32 R12, RZ, RZ, RZ ;  /* 0x000000ffff0c7224 */ /* 0x000fe400078e00ff */
[----:B------:R-:W-:Y:S02]  /*e5e0*/  IMAD.MOV.U32 R11, RZ, RZ, 0x1c1f ;  /* 0x00001c1fff0b7424 */ /* 0x000fe400078e00ff */
[----:B------:R-:W-:-:S07]  /*e5f0*/  IMAD R0, R0, 0xc0, R19 ;  /* 0x000000c000007824 */ /* 0x000fce00078e0213 */
[----:B-----5:R-:W-:Y:S05]  /*e600*/  WARPSYNC.COLLECTIVE R15, `(.L_x_13206) ;  /* 0x000000000f087348 */ /* 0x020fea0003c00000 */
[----:B------:R0:W1:Y:S02]  /*e610*/  SHFL.IDX P6, R14, R13, R12, R11 ;  /* 0x0000000c0d0e7389 */ /* 0x00006400000c000b */
[----:B01---5:R-:W-:Y:S01]  /*e620*/  ENDCOLLECTIVE ;  /* 0x000000000000791b */ /* 0x023fe20003800000 */
.L_x_13206:
[C---:B------:R-:W-:Y:S01]  /*e630*/  VIADD R8, R0.reuse, 0x20 ;  /* 0x0000002000087836 */ /* 0x040fe20000000000 */
[----:B------:R-:W-:Y:S01]  /*e640*/  ISETP.GE.AND P1, PT, R0, UR43, PT ;  /* 0x0000002b00007c0c */ /* 0x000fe2000bf26270 */
[----:B------:R-:W-:Y:S02]  /*e650*/  IMAD.MOV.U32 R13, RZ, RZ, R4 ;  /* 0x000000ffff0d7224 */ /* 0x000fe400078e0004 */
[----:B------:R-:W-:-:S10]  /*e660*/  IMAD.MOV.U32 R2, RZ, RZ, R14 ;  /* 0x000000ffff027224 */ /* 0x000fd400078e000e */
[----:B------:R-:W-:Y:S05]  /*e670*/  WARPSYNC.COLLECTIVE R15, `(.L_x_13207) ;  /* 0x000000000f087348 */ /* 0x000fea0003c00000 */
[----:B------:R0:W1:Y:S02]  /*e680*/  SHFL.IDX P6, R14, R13, R12, R11 ;  /* 0x0000000c0d0e7389 */ /* 0x00006400000c000b */
[----:B01----:R-:W-:Y:S01]  /*e690*/  ENDCOLLECTIVE ;  /* 0x000000000000791b */ /* 0x003fe20003800000 */
.L_x_13207:
[----:B------:R-:W-:Y:S02]  /*e6a0*/  IMAD.MOV.U32 R13, RZ, RZ, R5 ;  /* 0x000000ffff0d7224 */ /* 0x000fe400078e0005 */
[----:B------:R-:W-:Y:S02]  /*e6b0*/  IMAD.MOV.U32 R12, RZ, RZ, 0x1 ;  /* 0x00000001ff0c7424 */ /* 0x000fe400078e00ff */
[----:B------:R-:W-:-:S07]  /*e6c0*/  IMAD.MOV.U32 R3, RZ, RZ, R14 ;  /* 0x000000ffff037224 */ /* 0x000fce00078e000e */
[----:B------:R-:W-:Y:S05]  /*e6d0*/  WARPSYNC.COLLECTIVE R15, `(.L_x_13208) ;  /* 0x000000000f087348 */ /* 0x000fea0003c00000 */
[----:B------:R0:W1:Y:S02]  /*e6e0*/  SHFL.IDX P6, R14, R13, R12, R11 ;  /* 0x0000000c0d0e7389 */ /* 0x00006400000c000b */
[----:B01----:R-:W-:Y:S01]  /*e6f0*/  ENDCOLLECTIVE ;  /* 0x000000000000791b */ /* 0x003fe20003800000 */
.L_x_13208:
        /* <DEDUP_REMOVED lines=10> */
[----:B------:R-:W-:Y:S02]  /*e7a0*/  ISETP.GE.AND P1, PT, R8, UR43, PT ;  /* 0x0000002b08007c0c */ /* 0x000fe4000bf26270 */
[----:B------:R-:W-:Y:S02]  /*e7b0*/  IADD3 R8, R0, 0x40, RZ ;  /* 0x0000004000087810 */ /* 0x000fe40007ffe0ff */
[----:B0-----:R-:W-:-:S09]  /*e7c0*/  MOV R2, R14 ;  /* 0x0000000e00027202 */ /* 0x001fd20000000f00 */
[----:B------:R-:W-:Y:S05]  /*e7d0*/  WARPSYNC.COLLECTIVE R15, `(.L_x_13209) ;  /* 0x000000000f087348 */ /* 0x000fea0003c00000 */
[----:B------:R0:W1:Y:S02]  /*e7e0*/  SHFL.IDX P6, R14, R13, R12, R11 ;  /* 0x0000000c0d0e7389 */ /* 0x00006400000c000b */
[----:B01----:R-:W-:Y:S01]  /*e7f0*/  ENDCOLLECTIVE ;  /* 0x000000000000791b */ /* 0x003fe20003800000 */
.L_x_13209:
[----:B------:R-:W-:Y:S02]  /*e800*/  IMAD.MOV.U32 R13, RZ, RZ, R5 ;  /* 0x000000ffff0d7224 */ /* 0x000fe400078e0005 */
[----:B------:R-:W-:Y:S02]  /*e810*/  IMAD.MOV.U32 R12, RZ, RZ, 0x2 ;  /* 0x00000002ff0c7424 */ /* 0x000fe400078e00ff */
[----:B------:R-:W-:-:S07]  /*e820*/  IMAD.MOV.U32 R3, RZ, RZ, R14 ;  /* 0x000000ffff037224 */ /* 0x000fce00078e000e */
[----:B------:R-:W-:Y:S05]  /*e830*/  WARPSYNC.COLLECTIVE R15, `(.L_x_13210) ;  /* 0x000000000f087348 */ /* 0x000fea0003c00000 */
[----:B------:R0:W1:Y:S02]  /*e840*/  SHFL.IDX P6, R14, R13, R12, R11 ;  /* 0x0000000c0d0e7389 */ /* 0x00006400000c000b */
[----:B01----:R-:W-:Y:S01]  /*e850*/  ENDCOLLECTIVE ;  /* 0x000000000000791b */ /* 0x003fe20003800000 */
.L_x_13210:
        /* <DEDUP_REMOVED lines=9> */
[----:B------:R0:W-:Y:S01]  /*e8f0*/  @!P1 LDGSTS.E.BYPASS.LTC128B.128 [R10+0xb800], desc[UR40][R2.64], !P5 ;  /* 0x0b800000020a9fae */ /* 0x0001e2000e901d68 */
[----:B------:R-:W-:Y:S01]  /*e900*/  ISETP.GE.AND P1, PT, R8, UR43, PT ;  /* 0x0000002b08007c0c */ /* 0x000fe2000bf26270 */
[----:B0-----:R-:W-:-:S12]  /*e910*/  IMAD.MOV.U32 R2, RZ, RZ, R14 ;  /* 0x000000ffff027224 */ /* 0x001fd800078e000e */
[----:B------:R-:W-:Y:S05]  /*e920*/  WARPSYNC.COLLECTIVE R15, `(.L_x_13211) ;  /* 0x000000000f087348 */ /* 0x000fea0003c00000 */
[----:B------:R0:W1:Y:S02]  /*e930*/  SHFL.IDX P6, R14, R13, R12, R11 ;  /* 0x0000000c0d0e7389 */ /* 0x00006400000c000b */
[----:B01----:R-:W-:Y:S01]  /*e940*/  ENDCOLLECTIVE ;  /* 0x000000000000791b */ /* 0x003fe20003800000 */
.L_x_13211:
[----:B------:R-:W-:Y:S01]  /*e950*/  IMAD.MOV.U32 R13, RZ, RZ, R5 ;  /* 0x000000ffff0d7224 */ /* 0x000fe200078e0005 */
[----:B------:R-:W-:Y:S01]  /*e960*/  MOV R12, 0x3 ;  /* 0x00000003000c7802 */ /* 0x000fe20000000f00 */
[----:B------:R-:W-:-:S07]  /*e970*/  IMAD.MOV.U32 R3, RZ, RZ, R14 ;  /* 0x000000ffff037224 */ /* 0x000fce00078e000e */
[----:B------:R-:W-:Y:S05]  /*e980*/  WARPSYNC.COLLECTIVE R15, `(.L_x_13212) ;  /* 0x000000000f087348 */ /* 0x000fea0003c00000 */
[----:B------:R0:W1:Y:S02]  /*e990*/  SHFL.IDX P6, R14, R13, R12, R11 ;  /* 0x0000000c0d0e7389 */ /* 0x00006400000c000b */
[----:B01----:R-:W-:Y:S01]  /*e9a0*/  ENDCOLLECTIVE ;  /* 0x000000000000791b */ /* 0x003fe20003800000 */
.L_x_13212:
[----:B------:R-:W-:-:S05]  /*e9b0*/  @!P1 IADD3 R3, P0, R18, R3, RZ ;  /* 0x0000000312039210 */ /* 0x000fca0007f1e0ff */
[----:B------:R-:W-:-:S05]  /*e9c0*/  @!P1 IMAD.X R2, RZ, RZ, R2, P0 ;  /* 0x000000ffff029224 */ /* 0x000fca00000e0602 */
[-C--:B------:R-:W-:Y:S01]  /*e9d0*/  @!P1 LOP3.LUT R3, R3, R2.reuse, RZ, 0x3c, !PT ;  /* 0x0000000203039212 */ /* 0x080fe200078e3cff */
[----:B------:R-:W-:Y:S02]  /*e9e0*/  IMAD.MOV.U32 R13, RZ, RZ, R4 ;  /* 0x000000ffff0d7224 */ /* 0x000fe400078e0004 */
[----:B------:R-:W-:Y:S01]  /*e9f0*/  VIADD R4, R0, 0x80 ;  /* 0x0000008000047836 */ /* 0x000fe20000000000 */
[----:B------:R-:W-:-:S04]  /*ea00*/  @!P1 LOP3.LUT R2, R3, R2, RZ, 0x3c, !PT ;  /* 0x0000000203029212 */ /* 0x000fc800078e3cff */
[----:B------:R-:W-:Y:S01]  /*ea10*/  @!P1 LOP3.LUT R3, R3, R2, RZ, 0x3c, !PT ;  /* 0x0000000203039212 */ /* 0x000fe200078e3cff */
[----:B------:R-:W-:-:S07]  /*ea20*/  IMAD.MOV.U32 R5, RZ, RZ, R14 ;  /* 0x000000ffff057224 */ /* 0x000fce00078e000e */
[----:B------:R-:W-:Y:S05]  /*ea30*/  WARPSYNC.COLLECTIVE R15, `(.L_x_13213) ;  /* 0x000000000f087348 */ /* 0x000fea0003c00000 */
[----:B------:R0:W1:Y:S02]  /*ea40*/  SHFL.IDX P6, R14, R13, R12, R11 ;  /* 0x0000000c0d0e7389 */ /* 0x00006400000c000b */
[----:B01----:R-:W-:Y:S01]  /*ea50*/  ENDCOLLECTIVE ;  /* 0x000000000000791b */ /* 0x003fe20003800000 */
.L_x_13213:
[----:B------:R-:W-:Y:S01]  /*ea60*/  @!PT LDS RZ, [RZ] ;  /* 0x00000000fffff984 */ /* 0x000fe20000000800 */
[----:B------:R-:W-:Y:S01]  /*ea70*/  @!PT LDS RZ, [RZ] ;  /* 0x00000000fffff984 */ /* 0x000fe20000000800 */
[----:B------:R-:W-:Y:S01]  /*ea80*/  @!PT LDS RZ, [RZ] ;  /* 0x00000000fffff984 */ /* 0x000fe20000000800 */
[----:B------:R0:W-:Y:S01]  /*ea90*/  @!P1 LDGSTS.E.BYPASS.LTC128B.128 [R10+0xc000], desc[UR40][R2.64], !P5 ;  /* 0x0c000000020a9fae */ /* 0x0001e2000e901d68 */
[----:B------:R-:W-:Y:S02]  /*eaa0*/  IMAD.MOV.U32 R13, RZ, RZ, R7 ;  /* 0x000000ffff0d7224 */ /* 0x000fe400078e0007 */
[----:B0-----:R-:W-:Y:S02]  /*eab0*/  VIADD R2, R0, 0x60 ;  /* 0x0000006000027836 */ /* 0x001fe40000000000 */
[----:B------:R-:W-:-:S03]  /*eac0*/  IMAD.MOV.U32 R12, RZ, RZ, RZ ;  /* 0x000000ffff0c7224 */ /* 0x000fc600078e00ff */
[----:B------:R-:W-:-:S13]  /*ead0*/  ISETP.GE.AND P1, PT, R2, UR43, PT ;  /* 0x0000002b02007c0c */ /* 0x000fda000bf26270 */
[----:B------:R-:W-:-:S13]  /*eae0*/  @!P1 IADD3 R2, P0, R18, R14, RZ ;  /* 0x0000000e12029210 */ /* 0x000fda0007f1e0ff */
[----:B------:R-:W-:Y:S05]  /*eaf0*/  WARPSYNC.COLLECTIVE R15, `(.L_x_13214) ;  /* 0x000000000f087348 */ /* 0x000fea0003c00000 */
[----:B------:R0:W1:Y:S02]  /*eb00*/  SHFL.IDX P6, R14, R13, R12, R11 ;  /* 0x0000000c0d0e7389 */ /* 0x00006400000c000b */
[----:B01----:R-:W-:Y:S01]  /*eb10*/  ENDCOLLECTIVE ;  /* 0x000000000000791b */ /* 0x003fe20003800000 */
.L_x_13214:
[----:B------:R-:W-:-:S05]  /*eb20*/  @!P1 IADD3.X R3, RZ, R5, RZ, P0, !PT ;  /* 0x00000005ff039210 */ /* 0x000fca00007fe4ff */
[----:B------:R-:W-:Y:S01]  /*eb30*/  @!PT LDS RZ, [RZ] ;  /* 0x00000000fffff984 */ /* 0x000fe20000000800 */
[----:B------:R-:W-:Y:S01]  /*eb40*/  @!PT LDS RZ, [RZ] ;  /* 0x00000000fffff984 */ /* 0x000fe20000000800 */
[----:B------:R-:W-:Y:S01]  /*eb50*/  @!PT LDS RZ, [RZ] ;  /* 0x00000000fffff984 */ /* 0x000fe20000000800 */
[----:B------:R0:W-:Y:S01]  /*eb60*/  @!P1 LDGSTS.E.BYPASS.LTC128B.128 [R10+0xc800], desc[UR40][R2.64], !P5 ;  /* 0x0c800000020a9fae */ /* 0x0001e2000e901d68 */
[----:B------:R-:W-:Y:S01]  /*eb70*/  ISETP.GE.AND P1, PT, R4, UR43, PT ;  /* 0x0000002b04007c0c */ /* 0x000fe2000bf26270 */
[----:B------:R-:W-:Y:S01]  /*eb80*/  IMAD.MOV.U32 R13, RZ, RZ, R6 ;  /* 0x000000ffff0d7224 */ /* 0x000fe200078e0006 */
[----:B0-----:R-:W-:-:S11]  /*eb90*/  MOV R2, R14 ;  /* 0x0000000e00027202 */ /* 0x001fd60000000f00 */
[----:B------:R-:W-:Y:S05]  /*eba0*/  WARPSYNC.COLLECTIVE R15, `(.L_x_13215) ;  /* 0x000000000f087348 */ /* 0x000fea0003c00000 */
[----:B------:R0:W1:Y:S02]  /*ebb0*/  SHFL.IDX P6, R14, R13, R12, R11 ;  /* 0x0000000c0d0e7389 */ /* 0x00006400000c000b */
[----:B01----:R-:W-:Y:S01]  /*ebc0*/  ENDCOLLECTIVE ;  /* 0x000000000000791b */ /* 0x003fe20003800000 */
.L_x_13215:
        /* <DEDUP_REMOVED lines=8> */
.L_x_13216:
        /* <DEDUP_REMOVED lines=9> */
.L_x_13217:
[----:B------:R-:W-:Y:S05]  /*ece0*/  BRA `(.L_x_13218) ;  /* 0xffffffc800047947 */ /* 0x000fea000383ffff */
.L_x_13133:
[----:B0-----:R0:W1:Y:S02]  /*ecf0*/  SYNCS.PHASECHK.TRANS64.TRYWAIT P0, [R28+URZ+0x13220], R3 ;  /* 0x013220031c0075a7 */ /* 0x001064000800017f */
[----:B-1----:R-:W-:Y:S05]  /*ed00*/  @!P0 NANOSLEEP.SYNCS 0x989680 ;  /* 0x009896800000895d */ /* 0x002fea0003900000 */
[----:B------:R-:W1:Y:S02]  /*ed10*/  @!P0 SYNCS.PHASECHK.TRANS64 P0, [R28+URZ+0x13220], R3 ;  /* 0x013220031c0085a7 */ /* 0x000e64000800007f */
[----:B-1----:R-:W-:Y:S05]  /*ed20*/  @!P0 BRA `(.L_x_13133) ;  /* 0xfffffffc00f08947 */ /* 0x002fea000383ffff */
[----:B------:R-:W-:Y:S05]  /*ed30*/  BRA `(.L_x_13219) ;  /* 0xffffffc800387947 */ /* 0x000fea000383ffff */
.L_x_13137:
[----:B0-----:R0:W1:Y:S02]  /*ed40*/  SYNCS.PHASECHK.TRANS64.TRYWAIT P0, [R0+URZ+0x13280], R28 ;  /* 0x0132801c000075a7 */ /* 0x001064000800017f */
[----:B-1----:R-:W-:Y:S05]  /*ed50*/  @!P0 NANOSLEEP.SYNCS 0x989680 ;  /* 0x009896800000895d */ /* 0x002fea0003900000 */
[----:B------:R-:W1:Y:S02]  /*ed60*/  @!P0 SYNCS.PHASECHK.TRANS64 P0, [R0+URZ+0x13280], R28 ;  /* 0x0132801c000085a7 */ /* 0x000e64000800007f */
[----:B-1----:R-:W-:Y:S05]  /*ed70*/  @!P0 BRA `(.L_x_13137) ;  /* 0xfffffffc00f08947 */ /* 0x002fea000383ffff */
[----:B------:R-:W-:Y:S05]  /*ed80*/  BRA `(.L_x_13220) ;  /* 0xffffffcc00707947 */ /* 0x000fea000383ffff */
.L_x_13138:
        /* <DEDUP_REMOVED lines=8> */
.L_x_13222:
[----:B------:R-:W-:Y:S05]  /*ee10*/  BSYNC B0 ;  /* 0x0000000000007941 */ /* 0x000fea0003800000 */
.L_x_13221:
[----:B------:R-:W0:Y:S01]  /*ee20*/  S2R R2, SR_TID.X ;  /* 0x0000000000027919 */ /* 0x000e220000002100 */
[----:B------:R-:W-:Y:S01]  /*ee30*/  IMAD.MOV.U32 R13, RZ, RZ, R9 ;  /* 0x000000ffff0d7224 */ /* 0x000fe200078e0009 */
[----:B------:R-:W-:Y:S01]  /*ee40*/  MOV R15, 0xffffffff ;  /* 0xffffffff000f7802 */ /* 0x000fe20000000f00 */
[----:B------:R-:W-:Y:S01]  /*ee50*/  IMAD.MOV.U32 R12, RZ, RZ, RZ ;  /* 0x000000ffff0c7224 */ /* 0x000fe200078e00ff */
[----:B------:R-:W-:Y:S01]  /*ee60*/  MOV R3, R14 ;  /* 0x0000000e00037202 */ /* 0x000fe20000000f00 */
[----:B------:R-:W-:Y:S01]  /*ee70*/  IMAD.MOV.U32 R11, RZ, RZ, 0x1c1f ;  /* 0x00001c1fff0b7424 */ /* 0x000fe200078e00ff */
[----:B------:R-:W-:-:S07]  /*ee80*/  IADD3 R6, R6, UR42, RZ ;  /* 0x0000002a06067c10 */ /* 0x000fce000fffe0ff */
[----:B0-----:R-:W-:Y:S05]  /*ee90*/  WARPSYNC.COLLECTIVE R15, `(.L_x_13223) ;  /* 0x000000000f087348 */ /* 0x001fea0003c00000 */
[----:B------:R1:W2:Y:S02]  /*eea0*/  SHFL.IDX P6, R14, R13, R12, R11 ;  /* 0x0000000c0d0e7389 */ /* 0x0002a400000c000b */
[----:B012---:R-:W-:Y:S01]  /*eeb0*/  ENDCOLLECTIVE ;  /* 0x000000000000791b */ /* 0x007fe20003800000 */
.L_x_13223:
        /* <DEDUP_REMOVED lines=11> */
.L_x_13224:
[----:B------:R-:W-:Y:S01]  /*ef70*/  @!PT LDS RZ, [RZ] ;  /* 0x00000000fffff984 */ /* 0x000fe20000000800 */
[----:B------:R-:W-:Y:S01]  /*ef80*/  @!PT LDS RZ, [RZ] ;  /* 0x00000000fffff984 */ /* 0x000fe20000000800 */
[----:B------:R-:W-:Y:S01]  /*ef90*/  @!PT LDS RZ, [RZ] ;  /* 0x00000000fffff984 */ /* 0x000fe20000000800 */
[----:B------:R0:W-:Y:S01]  /*efa0*/  LDGSTS.E.BYPASS.LTC128B.128 [R6+0x6000], desc[UR40][R2.64], !P2 ;  /* 0x0600000002067fae */ /* 0x0001e2000d101d68 */
[----:B------:R-:W-:Y:S01]  /*efb0*/  IMAD.MOV.U32 R13, RZ, RZ, R9 ;  /* 0x000000ffff0d7224 */ /* 0x000fe200078e0009 */
[----:B0-----:R-:W0:Y:S01]  /*efc0*/  S2R R2, SR_TID.X ;  /* 0x0000000000027919 */ /* 0x001e220000002100 */
[----:B------:R-:W-:-:S07]  /*efd0*/  MOV R3, R14 ;  /* 0x0000000e00037202 */ /* 0x000fce0000000f00 */
[----:B0-----:R-:W-:Y:S05]  /*efe0*/  WARPSYNC.COLLECTIVE R15, `(.L_x_13225) ;  /* 0x000000000f087348 */ /* 0x001fea0003c00000 */
[----:B------:R1:W2:Y:S02]  /*eff0*/  SHFL.IDX P6, R14, R13, R12, R11 ;  /* 0x0000000c0d0e7389 */ /* 0x0002a400000c000b */
[----:B012---:R-:W-:Y:S01]  /*f000*/  ENDCOLLECTIVE ;  /* 0x000000000000791b */ /* 0x007fe20003800000 */
.L_x_13225:
[----:B------:R-:W-:Y:S02]  /*f010*/  IMAD.MOV.U32 R13, RZ, RZ, R10 ;  /* 0x000000ffff0d7224 */ /* 0x000fe400078e000a */
[----:B------:R-:W-:Y:S02]  /*f020*/  IMAD.MOV.U32 R12, RZ, RZ, 0x2 ;  /* 0x00000002ff0c7424 */ /* 0x000fe400078e00ff */
[----:B------:R-:W-:Y:S02]  /*f030*/  IMAD.SHL.U32 R15, R2, 0x10, RZ ;  /* 0x00000010020f7824 */ /* 0x000fe400078e00ff */
[----:B------:R-:W-:-:S03]  /*f040*/  IMAD.MOV.U32 R2, RZ, RZ, R14 ;  /* 0x000000ffff027224 */ /* 0x000fc600078e000e */
[----:B------:R-:W-:-:S04]  /*f050*/  LOP3.LUT R15, R15, 0x30, RZ, 0xc0, !PT ;  /* 0x000000300f0f7812 */ /* 0x000fc800078ec0ff */
[----:B------:R-:W-:Y:S01]  /*f060*/  IADD3 R2, P0, R15, R2, RZ ;  /* 0x000000020f027210 */ /* 0x000fe20007f1e0ff */
[----:B------:R-:W-:-:S03]  /*f070*/  IMAD.MOV.U32 R15, RZ, RZ, -0x1 ;  /* 0xffffffffff0f7424 */ /* 0x000fc600078e00ff */
[----:B------:R-:W-:-:S09]  /*f080*/  IADD3.X R3, RZ, R3, RZ, P0, !PT ;  /* 0x00000003ff037210 */ /* 0x000fd200007fe4ff */
[----:B------:R-:W-:Y:S05]  /*f090*/  WARPSYNC.COLLECTIVE R15, `(.L_x_13226) ;  /* 0x000000000f087348 */ /* 0x000fea0003c00000 */
[----:B------:R0:W1:Y:S02]  /*f0a0*/  SHFL.IDX P6, R14, R13, R12, R11 ;  /* 0x0000000c0d0e7389 */ /* 0x00006400000c000b */
[----:B01----:R-:W-:Y:S01]  /*f0b0*/  ENDCOLLECTIVE ;  /* 0x000000000000791b */ /* 0x003fe20003800000 */
.L_x_13226:
        /* <DEDUP_REMOVED lines=10> */
.L_x_13227:
        /* <DEDUP_REMOVED lines=11> */
.L_x_13228:
        /* <DEDUP_REMOVED lines=10> */
.L_x_13229:
[----:B------:R-:W-:Y:S02]  /*f2b0*/  IMAD.MOV.U32 R13, RZ, RZ, R18 ;  /* 0x000000ffff0d7224 */ /* 0x000fe400078e0012 */
[----:B------:R-:W-:Y:S02]  /*f2c0*/  IMAD.MOV.U32 R12, RZ, RZ, RZ ;  /* 0x000000ffff0c7224 */ /* 0x000fe400078e00ff */
[----:B------:R-:W-:Y:S02]  /*f2d0*/  IMAD.SHL.U32 R3, R3, 0x10, RZ ;  /* 0x0000001003037824 */ /* 0x000fe400078e00ff */
[----:B------:R-:W-:-:S07]  /*f2e0*/  IMAD.MOV.U32 R2, RZ, RZ, R14 ;  /* 0x000000ffff027224 */ /* 0x000fce00078e000e */
[----:B------:R-:W-:Y:S05]  /*f2f0*/  WARPSYNC.COLLECTIVE R15, `(.L_x_13230) ;  /* 0x000000000f087348 */ /* 0x000fea0003c00000 */
[----:B------:R0:W1:Y:S02]  /*f300*/  SHFL.IDX P6, R14, R13, R12, R11 ;  /* 0x0000000c0d0e7389 */ /* 0x00006400000c000b */
[----:B01----:R-:W-:Y:S01]  /*f310*/  ENDCOLLECTIVE ;  /* 0x000000000000791b */ /* 0x003fe20003800000 */
.L_x_13230:
[----:B------:R-:W-:-:S04]  /*f320*/  LOP3.LUT R3, R3, 0x30, RZ, 0xc0, !PT ;  /* 0x0000003003037812 */ /* 0x000fc800078ec0ff */
[----:B------:R-:W-:-:S04]  /*f330*/  IADD3 R2, P0, R3, R2, RZ ;  /* 0x0000000203027210 */ /* 0x000fc80007f1e0ff */
[----:B------:R-:W-:Y:S02]  /*f340*/  IADD3.X R3, RZ, R10, RZ, P0, !PT ;  /* 0x0000000aff037210 */ /* 0x000fe400007fe4ff */
[----:B------:R-:W-:-:S03]  /*f350*/  MOV R13, R19 ;  /* 0x00000013000d7202 */ /* 0x000fc60000000f00 */
        /* <DEDUP_REMOVED lines=8> */
.L_x_13231:
[----:B------:R-:W-:Y:S01]  /*f3e0*/  IMAD.MOV.U32 R2, RZ, RZ, R14 ;  /* 0x000000ffff027224 */ /* 0x000fe200078e000e */
[----:B------:R-:W-:Y:S06]  /*f3f0*/  BRA `(.L_x_13232) ;  /* 0xffffffc800d47947 */ /* 0x000fec000383ffff */
.L_x_13143:
[----:B---3--:R3:W4:Y:S02]  /*f400*/  SYNCS.PHASECHK.TRANS64.TRYWAIT P0, [R0+URZ+0x13240], R28 ;  /* 0x0132401c000075a7 */ /* 0x008724000800017f */
[----:B----4-:R-:W-:Y:S05]  /*f410*/  @!P0 NANOSLEEP.SYNCS 0x989680 ;  /* 0x009896800000895d */ /* 0x010fea0003900000 */
[----:B------:R-:W4:Y:S02]  /*f420*/  @!P0 SYNCS.PHASECHK.TRANS64 P0, [R0+URZ+0x13240], R28 ;  /* 0x0132401c000085a7 */ /* 0x000f24000800007f */
[----:B----4-:R-:W-:Y:S05]  /*f430*/  @!P0 BRA `(.L_x_13143) ;  /* 0xfffffffc00f08947 */ /* 0x010fea000383ffff */
[----:B------:R-:W-:Y:S05]  /*f440*/  BRA `(.L_x_13233) ;  /* 0xffffffcc00307947 */ /* 0x000fea000383ffff */
.L_x_13144:
        /* <DEDUP_REMOVED lines=8> */
.L_x_13235:
[----:B------:R-:W-:Y:S05]  /*f4d0*/  BSYNC B0 ;  /* 0x0000000000007941 */ /* 0x000fea0003800000 */
.L_x_13234:
        /* <DEDUP_REMOVED lines=8> */
.L_x_13236:
[----:B------:R-:W-:Y:S02]  /*f560*/  IMAD.MOV.U32 R13, RZ, RZ, R5 ;  /* 0x000000ffff0d7224 */ /* 0x000fe400078e0005 */
[----:B------:R-:W-:Y:S02]  /*f570*/  IMAD.MOV.U32 R12, RZ, RZ, 0x1 ;  /* 0x00000001ff0c7424 */ /* 0x000fe400078e00ff */
[----:B------:R-:W-:-:S07]  /*f580*/  IMAD.MOV.U32 R2, RZ, RZ, R14 ;  /* 0x000000ffff027224 */ /* 0x000fce00078e000e */
[----:B------:R-:W-:Y:S05]  /*f590*/  WARPSYNC.COLLECTIVE R15, `(.L_x_13237) ;  /* 0x000000000f087348 */ /* 0x000fea0003c00000 */
[----:B------:R0:W1:Y:S02]  /*f5a0*/  SHFL.IDX P6, R14, R13, R12, R11 ;  /* 0x0000000c0d0e7389 */ /* 0x00006400000c000b */
[----:B01----:R-:W-:Y:S01]  /*f5b0*/  ENDCOLLECTIVE ;  /* 0x000000000000791b */ /* 0x003fe20003800000 */
.L_x_13237:
        /* <DEDUP_REMOVED lines=11> */
.L_x_13238:
[----:B------:R-:W-:Y:S01]  /*f670*/  IMAD.MOV.U32 R13, RZ, RZ, R5 ;  /* 0x000000ffff0d7224 */ /* 0x000fe200078e0005 */
[----:B------:R-:W-:Y:S01]  /*f680*/  MOV R12, 0x2 ;  /* 0x00000002000c7802 */ /* 0x000fe20000000f00 */
[----:B------:R-:W-:-:S07]  /*f690*/  IMAD.MOV.U32 R2, RZ, RZ, R14 ;  /* 0x000000ffff027224 */ /* 0x000fce00078e000e */
[----:B------:R-:W-:Y:S05]  /*f6a0*/  WARPSYNC.COLLECTIVE R15, `(.L_x_13239) ;  /* 0x000000000f087348 */ /* 0x000fea0003c00000 */
[----:B------:R0:W1:Y:S02]  /*f6b0*/  SHFL.IDX P6, R14, R13, R12, R11 ;  /* 0x0000000c0d0e7389 */ /* 0x00006400000c000b */
[----:B01----:R-:W-:Y:S01]  /*f6c0*/  ENDCOLLECTIVE ;  /* 0x000000000000791b */ /* 0x003fe20003800000 */
.L_x_13239:
        /* <DEDUP_REMOVED lines=11> */
.L_x_13240:
[----:B------:R-:W-:Y:S02]  /*f780*/  IMAD.MOV.U32 R13, RZ, RZ, R5 ;  /* 0x000000ffff0d7224 */ /* 0x000fe400078e0005 */
[----:B------:R-:W-:Y:S02]  /*f790*/  IMAD.MOV.U32 R12, RZ, RZ, 0x3 ;  /* 0x00000003ff0c7424 */ /* 0x000fe400078e00ff */
[----:B------:R-:W-:-:S07]  /*f7a0*/  IMAD.MOV.U32 R2, RZ, RZ, R14 ;  /* 0x000000ffff027224 */ /* 0x000fce00078e000e */
[----:B------:R-:W-:Y:S05]  /*f7b0*/  WARPSYNC.COLLECTIVE R15, `(.L_x_13241) ;  /* 0x000000000f087348 */ /* 0x000fea0003c00000 */
[----:B------:R0:W1:Y:S02]  /*f7c0*/  SHFL.IDX P6, R14, R13, R12, R11 ;  /* 0x0000000c0d0e7389 */ /* 0x00006400000c000b */
[----:B01----:R-:W-:Y:S01]  /*f7d0*/  ENDCOLLECTIVE ;  /* 0x000000000000791b */ /* 0x003fe20003800000 */
.L_x_13241:
[----:B------:R-:W-:-:S04]  /*f7e0*/  IADD3 R2, P0, R10, R2, RZ ;  /* 0x000000020a027210 */ /* 0x000fc80007f1e0ff */
[----:B------:R-:W-:-:S05]  /*f7f0*/  IADD3.X R3, RZ, R3, RZ, P0, !PT ;  /* 0x00000003ff037210 */ /* 0x000fca00007fe4ff */
        /* <DEDUP_REMOVED lines=9> */
.L_x_13242:
[----:B------:R-:W-:Y:S01]  /*f890*/  IMAD.MOV.U32 R13, RZ, RZ, R8 ;  /* 0x000000ffff0d7224 */ /* 0x000fe200078e0008 */
[----:B------:R-:W-:Y:S01]  /*f8a0*/  MOV R12, RZ ;  /* 0x000000ff000c7202 */ /* 0x000fe20000000f00 */
[----:B------:R-:W-:-:S07]  /*f8b0*/  IMAD.MOV.U32 R2, RZ, RZ, R14 ;  /* 0x000000ffff027224 */ /* 0x000fce00078e000e */
[----:B------:R-:W-:Y:S05]  /*f8c0*/  WARPSYNC.COLLECTIVE R15, `(.L_x_13243) ;  /* 0x000000000f087348 */ /* 0x000fea0003c00000 */
[----:B------:R0:W1:Y:S02]  /*f8d0*/  SHFL.IDX P6, R14, R13, R12, R11 ;  /* 0x0000000c0d0e7389 */ /* 0x00006400000c000b */
[----:B01----:R-:W-:Y:S01]  /*f8e0*/  ENDCOLLECTIVE ;  /* 0x000000000000791b */ /* 0x003fe20003800000 */
.L_x_13243:
        /* <DEDUP_REMOVED lines=11> */
.L_x_13244:
[----:B------:R-:W-:Y:S05]  /*f9a0*/  BRA `(.L_x_13245) ;  /* 0xffffffc800c87947 */ /* 0x000fea000383ffff */
.L_x_13149:
[----:B0-----:R0:W2:Y:S02]  /*f9b0*/  SYNCS.PHASECHK.TRANS64.TRYWAIT P2, [R0+URZ+0x13270], R3 ;  /* 0x01327003000075a7 */ /* 0x0010a4000804017f */
[----:B--2---:R-:W-:Y:S05]  /*f9c0*/  @!P2 NANOSLEEP.SYNCS 0x989680 ;  /* 0x009896800000a95d */ /* 0x004fea0003900000 */
[----:B------:R-:W2:Y:S02]  /*f9d0*/  @!P2 SYNCS.PHASECHK.TRANS64 P2, [R0+URZ+0x13270], R3 ;  /* 0x013270030000a5a7 */ /* 0x000ea4000804007f */
[----:B--2---:R-:W-:Y:S05]  /*f9e0*/  @!P2 BRA `(.L_x_13149) ;  /* 0xfffffffc00f0a947 */ /* 0x004fea000383ffff */
[----:B------:R-:W-:Y:S05]  /*f9f0*/  BRA `(.L_x_13246) ;  /* 0xffffffcc002c7947 */ /* 0x000fea000383ffff */
.L_x_13151:
[----:B0-----:R0:W2:Y:S02]  /*fa00*/  SYNCS.PHASECHK.TRANS64.TRYWAIT P2, [R0+URZ+0x13260], R3 ;  /* 0x01326003000075a7 */ /* 0x0010a4000804017f */
[----:B--2---:R-:W-:Y:S05]  /*fa10*/  @!P2 NANOSLEEP.SYNCS 0x989680 ;  /* 0x009896800000a95d */ /* 0x004fea0003900000 */
[----:B------:R-:W2:Y:S02]  /*fa20*/  @!P2 SYNCS.PHASECHK.TRANS64 P2, [R0+URZ+0x13260], R3 ;  /* 0x013260030000a5a7 */ /* 0x000ea4000804007f */
[----:B--2---:R-:W-:Y:S05]  /*fa30*/  @!P2 BRA `(.L_x_13151) ;  /* 0xfffffffc00f0a947 */ /* 0x004fea000383ffff */
[----:B------:R-:W-:Y:S05]  /*fa40*/  BRA `(.L_x_13247) ;  /* 0xffffffcc003c7947 */ /* 0x000fea000383ffff */
.L_x_13157:
[----:B0-----:R0:W2:Y:S02]  /*fa50*/  SYNCS.PHASECHK.TRANS64.TRYWAIT P1, [R2+URZ+0x13270], R3 ;  /* 0x01327003020075a7 */ /* 0x0010a4000802017f */
[----:B--2---:R-:W-:Y:S05]  /*fa60*/  @!P1 NANOSLEEP.SYNCS 0x989680 ;  /* 0x009896800000995d */ /* 0x004fea0003900000 */
[----:B------:R-:W2:Y:S02]  /*fa70*/  @!P1 SYNCS.PHASECHK.TRANS64 P1, [R2+URZ+0x13270], R3 ;  /* 0x01327003020095a7 */ /* 0x000ea4000802007f */
[----:B--2---:R-:W-:Y:S05]  /*fa80*/  @!P1 BRA `(.L_x_13157) ;  /* 0xfffffffc00f09947 */ /* 0x004fea000383ffff */
[----:B------:R-:W-:Y:S05]  /*fa90*/  BRA `(.L_x_13248) ;  /* 0xffffffd000707947 */ /* 0x000fea000383ffff */
.L_x_13159:
[----:B0-----:R0:W2:Y:S02]  /*faa0*/  SYNCS.PHASECHK.TRANS64.TRYWAIT P1, [R2+URZ+0x13260], R3 ;  /* 0x01326003020075a7 */ /* 0x0010a4000802017f */
[----:B--2---:R-:W-:Y:S05]  /*fab0*/  @!P1 NANOSLEEP.SYNCS 0x989680 ;  /* 0x009896800000995d */ /* 0x004fea0003900000 */
[----:B------:R-:W2:Y:S02]  /*fac0*/  @!P1 SYNCS.PHASECHK.TRANS64 P1, [R2+URZ+0x13260], R3 ;  /* 0x01326003020095a7 */ /* 0x000ea4000802007f */
[----:B--2---:R-:W-:Y:S05]  /*fad0*/  @!P1 BRA `(.L_x_13159) ;  /* 0xfffffffc00f09947 */ /* 0x004fea000383ffff */
[----:B------:R-:W-:Y:S05]  /*fae0*/  BRA `(.L_x_13249) ;  /* 0xffffffd000847947 */ /* 0x000fea000383ffff */
.L_x_13163:
[----:B0-----:R0:W2:Y:S02]  /*faf0*/  SYNCS.PHASECHK.TRANS64.TRYWAIT P0, [R4+URZ+0x13220], R0 ;  /* 0x01322000040075a7 */ /* 0x0010a4000800017f */
[----:B--2---:R-:W-:Y:S05]  /*fb00*/  @!P0 NANOSLEEP.SYNCS 0x989680 ;  /* 0x009896800000895d */ /* 0x004fea0003900000 */
[----:B------:R-:W2:Y:S02]  /*fb10*/  @!P0 SYNCS.PHASECHK.TRANS64 P0, [R4+URZ+0x13220], R0 ;  /* 0x01322000040085a7 */ /* 0x000ea4000800007f */
[----:B--2---:R-:W-:Y:S05]  /*fb20*/  @!P0 BRA `(.L_x_13163) ;  /* 0xfffffffc00f08947 */ /* 0x004fea000383ffff */
[----:B------:R-:W-:Y:S05]  /*fb30*/  BRA `(.L_x_13250) ;  /* 0xffffffd400d07947 */ /* 0x000fea000383ffff */
.L_x_13167:
[----:B0-----:R0:W2:Y:S02]  /*fb40*/  SYNCS.PHASECHK.TRANS64.TRYWAIT P1, [R3+URZ+0x13240], R2 ;  /* 0x01324002030075a7 */ /* 0x0010a4000802017f */
[----:B--2---:R-:W-:Y:S05]  /*fb50*/  @!P1 NANOSLEEP.SYNCS 0x989680 ;  /* 0x009896800000995d */ /* 0x004fea0003900000 */
[----:B------:R-:W2:Y:S02]  /*fb60*/  @!P1 SYNCS.PHASECHK.TRANS64 P1, [R3+URZ+0x13240], R2 ;  /* 0x01324002030095a7 */ /* 0x000ea4000802007f */
[----:B--2---:R-:W-:Y:S05]  /*fb70*/  @!P1 BRA `(.L_x_13167) ;  /* 0xfffffffc00f09947 */ /* 0x004fea000383ffff */
[----:B------:R-:W-:Y:S05]  /*fb80*/  BRA `(.L_x_13251) ;  /* 0xffffffd800147947 */ /* 0x000fea000383ffff */
.L_x_13169:
[----:B--2---:R2:W3:Y:S02]  /*fb90*/  SYNCS.PHASECHK.TRANS64.TRYWAIT P1, [R29+URZ+0x13240], R0 ;  /* 0x013240001d0075a7 */ /* 0x0044e4000802017f */
[----:B---3--:R-:W-:Y:S05]  /*fba0*/  @!P1 NANOSLEEP.SYNCS 0x989680 ;  /* 0x009896800000995d */ /* 0x008fea0003900000 */
[----:B------:R-:W3:Y:S02]  /*fbb0*/  @!P1 SYNCS.PHASECHK.TRANS64 P1, [R29+URZ+0x13240], R0 ;  /* 0x013240001d0095a7 */ /* 0x000ee4000802007f */
[----:B---3--:R-:W-:Y:S05]  /*fbc0*/  @!P1 BRA `(.L_x_13169) ;  /* 0xfffffffc00f09947 */ /* 0x008fea000383ffff */
[----:B------:R-:W-:Y:S05]  /*fbd0*/  BRA `(.L_x_13252) ;  /* 0xffffffd800247947 */ /* 0x000fea000383ffff */
.L_x_13171:
[----:B---3--:R3:W4:Y:S02]  /*fbe0*/  SYNCS.PHASECHK.TRANS64.TRYWAIT P1, [R3+URZ+0x13260], R2 ;  /* 0x01326002030075a7 */ /* 0x008724000802017f */
[----:B----4-:R-:W-:Y:S05]  /*fbf0*/  @!P1 NANOSLEEP.SYNCS 0x989680 ;  /* 0x009896800000995d */ /* 0x010fea0003900000 */
[----:B------:R-:W4:Y:S02]  /*fc00*/  @!P1 SYNCS.PHASECHK.TRANS64 P1, [R3+URZ+0x13260], R2 ;  /* 0x01326002030095a7 */ /* 0x000f24000802007f */
[----:B----4-:R-:W-:Y:S05]  /*fc10*/  @!P1 BRA `(.L_x_13171) ;  /* 0xfffffffc00f09947 */ /* 0x010fea000383ffff */
[----:B------:R-:W-:Y:S05]  /*fc20*/  BRA `(.L_x_13253) ;  /* 0xffffffd800207947 */ /* 0x000fea000383ffff */
.L_x_13173:
[----:B----4-:R4:W0:Y:S02]  /*fc30*/  SYNCS.PHASECHK.TRANS64.TRYWAIT P1, [R29+URZ+0x13260], R0 ;  /* 0x013260001d0075a7 */ /* 0x010824000802017f */
[----:B0-----:R-:W-:Y:S05]  /*fc40*/  @!P1 NANOSLEEP.SYNCS 0x989680 ;  /* 0x009896800000995d */ /* 0x001fea0003900000 */
[----:B------:R-:W0:Y:S02]  /*fc50*/  @!P1 SYNCS.PHASECHK.TRANS64 P1, [R29+URZ+0x13260], R0 ;  /* 0x013260001d0095a7 */ /* 0x000e24000802007f */
[----:B0-----:R-:W-:Y:S05]  /*fc60*/  @!P1 BRA `(.L_x_13173) ;  /* 0xfffffffc00f09947 */ /* 0x001fea000383ffff */
[----:B------:R-:W-:Y:S05]  /*fc70*/  BRA `(.L_x_13254) ;  /* 0xffffffd8001c7947 */ /* 0x000fea000383ffff */
.L_x_13175:
[----:B------:R0:W0:Y:S02]  /*fc80*/  SYNCS.PHASECHK.TRANS64.TRYWAIT P1, [R3+URZ+0x13280], R2 ;  /* 0x01328002030075a7 */ /* 0x000024000802017f */
[----:B0-----:R-:W-:Y:S05]  /*fc90*/  @!P1 NANOSLEEP.SYNCS 0x989680 ;  /* 0x009896800000995d */ /* 0x001fea0003900000 */
[----:B------:R-:W0:Y:S02]  /*fca0*/  @!P1 SYNCS.PHASECHK.TRANS64 P1, [R3+URZ+0x13280], R2 ;  /* 0x01328002030095a7 */ /* 0x000e24000802007f */
[----:B0-----:R-:W-:Y:S05]  /*fcb0*/  @!P1 BRA `(.L_x_13175) ;  /* 0xfffffffc00f09947 */ /* 0x001fea000383ffff */
[----:B------:R-:W-:Y:S05]  /*fcc0*/  BRA `(.L_x_13255) ;  /* 0xffffffd800187947 */ /* 0x000fea000383ffff */
.L_x_13256:
        /* <DEDUP_REMOVED lines=11> */
.L_x_15861:


//--------------------- .text._ZN7cutlass13device_kernelIN5flash11enable_sm90INS1_16FlashAttnFwdSm90INS1_25CollectiveMainloopFwdSm90ILi2EN4cute5tupleIJNS5_1CILi1EEES8_S8_EEENS6_IJNS7_ILi192EEENS7_ILi160EEENS7_ILi64EEEEEELi64ENS_12float_e4m3_tEfNS_4arch4Sm90ELb0ELb0ELb1ELb1ELb1ELb0ELb0ELb1ELb1ELb1ELb0ELb0EEENS1_21CollectiveEpilogueFwdINS6_IJSA_SC_SB_EEES9_NS_10bfloat16_tESG_Li384ELb1ELb1ELb0ELb1EEENS1_36VarlenDynamicPersistentTileSchedulerILi192ELi160ELi384ELi128ELb0ELb1ELb1ELb0ELb1ELb1EEEEEEEEEvNT_6ParamsE --------------------------
	.section	.text._ZN7cutlass13device_kernelIN5flash11enable_sm90INS1_16FlashAttnFwdSm90INS1_25CollectiveMainloopFwdSm90ILi2EN4cute5tupleIJNS5_1CILi1EEES8_S8_EEENS6_IJNS7_ILi192EEENS7_ILi160EEENS7_ILi64EEEEEELi64ENS_12float_e4m3_tEfNS_4arch4Sm90ELb0ELb0ELb1ELb1ELb1ELb0ELb0ELb1ELb1ELb1ELb0ELb0EEENS1_21CollectiveEpilogueFwdINS6_IJSA_SC_SB_EEES9_NS_10bfloat16_tESG_Li384ELb1ELb1ELb0ELb1EEENS1_36VarlenDynamicPersistentTileSchedulerILi192ELi160ELi384ELi128ELb0ELb1ELb1ELb0ELb1ELb1EEEEEEEEEvNT_6ParamsE,"ax",@progbits
	.align	128
.text._ZN7cutlass13device_kernelIN5flash11enable_sm90INS1_16FlashAttnFwdSm90INS1_25CollectiveMainloopFwdSm90ILi2EN4cute5tupleIJNS5_1CILi1EEES8_S8_EEENS6_IJNS7_ILi192EEENS7_ILi160EEENS7_ILi64EEEEEELi64ENS_12float_e4m3_tEfNS_4arch4Sm90ELb0ELb0ELb1ELb1ELb1ELb0ELb0ELb1ELb1ELb1ELb0ELb0EEENS1_21CollectiveEpilogueFwdINS6_IJSA_SC_SB_EEES9_NS_10bfloat16_tESG_Li384ELb1ELb1ELb0ELb1EEENS1_36VarlenDynamicPersistentTileSchedulerILi192ELi160ELi384ELi128ELb0ELb1ELb1ELb0ELb1ELb1EEEEEEEEEvNT_6ParamsE:
        .type           _ZN7cutlass13device_kernelIN5flash11enable_sm90INS1_16FlashAttnFwdSm90INS1_25CollectiveMainloopFwdSm90ILi2EN4cute5tupleIJNS5_1CILi1EEES8_S8_EEENS6_IJNS7_ILi192EEENS7_ILi160EEENS7_ILi64EEEEEELi64ENS_12float_e4m3_tEfNS_4arch4Sm90ELb0ELb0ELb1ELb1ELb1ELb0ELb0ELb1ELb1ELb1ELb0ELb0EEENS1_21CollectiveEpilogueFwdINS6_IJSA_SC_SB_EEES9_NS_10bfloat16_tESG_Li384ELb1ELb1ELb0ELb1EEENS1_36VarlenDynamicPersistentTileSchedulerILi192ELi160ELi384ELi128ELb0ELb1ELb1ELb0ELb1ELb1EEEEEEEEEvNT_6ParamsE,@function
        .size           _ZN7cutlass13device_kernelIN5flash11enable_sm90INS1_16FlashAttnFwdSm90INS1_25CollectiveMainloopFwdSm90ILi2EN4cute5tupleIJNS5_1CILi1EEES8_S8_EEENS6_IJNS7_ILi192EEENS7_ILi160EEENS7_ILi64EEEEEELi64ENS_12float_e4m3_tEfNS_4arch4Sm90ELb0ELb0ELb1ELb1ELb1ELb0ELb0ELb1ELb1ELb1ELb0ELb0EEENS1_21CollectiveEpilogueFwdINS6_IJSA_SC_SB_EEES9_NS_10bfloat16_tESG_Li384ELb1ELb1ELb0ELb1EEENS1_36VarlenDynamicPersistentTileSchedulerILi192ELi160ELi384ELi128ELb0ELb1ELb1ELb0ELb1ELb1EEEEEEEEEvNT_6ParamsE,(.L_x_15862 - _ZN7cutlass13device_kernelIN5flash11enable_sm90INS1_16FlashAttnFwdSm90INS1_25CollectiveMainloopFwdSm90ILi2EN4cute5tupleIJNS5_1CILi1EEES8_S8_EEENS6_IJNS7_ILi192EEENS7_ILi160EEENS7_ILi64EEEEEELi64ENS_12float_e4m3_tEfNS_4arch4Sm90ELb0ELb0ELb1ELb1ELb1ELb0ELb0ELb1ELb1ELb1ELb0ELb0EEENS1_21CollectiveEpilogueFwdINS6_IJSA_SC_SB_EEES9_NS_10bfloat16_tESG_Li384ELb1ELb1ELb0ELb1EEENS1_36VarlenDynamicPersistentTileSchedulerILi192ELi160ELi384ELi128ELb0ELb1ELb1ELb0ELb1ELb1EEEEEEEEEvNT_6ParamsE)
        .other          _ZN7cutlass13device_kernelIN5flash11enable_sm90INS1_16FlashAttnFwdSm90INS1_25CollectiveMainloopFwdSm90ILi2EN4cute5tupleIJNS5_1CILi1EEES8_S8_EEENS6_IJNS7_ILi192EEENS7_ILi160EEENS7_ILi64EEEEEELi64ENS_12float_e4m3_tEfNS_4arch4Sm90ELb0ELb0ELb1ELb1ELb1ELb0ELb0ELb1ELb1ELb1ELb0ELb0EEENS1_21CollectiveEpilogueFwdINS6_IJSA_SC_SB_EEES9_NS_10bfloat16_tESG_Li384ELb1ELb1ELb0ELb1EEENS1_36VarlenDynamicPersistentTileSchedulerILi192ELi160ELi384ELi128ELb0ELb1ELb1ELb0ELb1ELb1EEEEEEEEEvNT_6ParamsE,@"STO_CUDA_ENTRY STV_DEFAULT"
_ZN7cutlass13device_kernelIN5flash11enable_sm90INS1_16FlashAttnFwdSm90INS1_25CollectiveMainloopFwdSm90ILi2EN4cute5tupleIJNS5_1CILi1EEES8_S8_EEENS6_IJNS7_ILi192EEENS7_ILi160EEENS7_ILi64EEEEEELi64ENS_12float_e4m3_tEfNS_4arch4Sm90ELb0ELb0ELb1ELb1ELb1ELb0ELb0ELb1ELb1ELb1ELb0ELb0EEENS1_21CollectiveEpilogueFwdINS6_IJSA_SC_SB_EEES9_NS_10bfloat16_tESG_Li384ELb1ELb1ELb0ELb1EEENS1_36VarlenDynamicPersistentTileSchedulerILi192ELi160ELi384ELi128ELb0ELb1ELb1ELb0ELb1ELb1EEEEEEEEEvNT_6ParamsE:
        /* <DEDUP_REMOVED lines=45> */
.L_x_13257:
        /* <DEDUP_REMOVED lines=22> */
.L_x_13258:
        /* <DEDUP_REMOVED lines=18> */
.L_x_13259:
        /* <DEDUP_REMOVED lines=22> */
.L_x_13260:
        /* <DEDUP_REMOVED lines=24> */
.L_x_13261:
        /* <DEDUP_REMOVED lines=8> */
.L_x_13263:
        /* <DEDUP_REMOVED lines=16> */
[----:B------:R-:W-:Y:S01]  /*09b0*/  IMAD.MOV.U32 R11, RZ, RZ, -0x2 ;  /* 0xfffffffeff0b7424 */ /* 0x000fe200078e00ff */
[----:B------:R-:W-:Y:S01]  /*09c0*/  R2UR UR44, R30 ;  /* 0x000000001e2c72ca */ /* 0x000fe200000e0000 */
        /* <DEDUP_REMOVED lines=9> */
[----:B------:R-:W-:Y:S01]  /*0a60*/  LEA.HI R2, R0, R10, RZ, 0x4 ;  /* 0x0000000a00027211 */ /* 0x000fe200078f20ff */
[----:B------:R-:W-:Y:S01]  /*0a70*/  IMAD.SHL.U32 R4, R3, 0x20, RZ ;  /* 0x0000002003047824 */ /* 0x000fe200078e00ff */
[----:B------:R-:W-:Y:S01]  /*0a80*/  SHF.R.S32.HI R22, RZ, 0x7, R22 ;  /* 0x00000007ff167819 */ /* 0x000fe20000011416 */
[----:B------:R-:W-:Y:S01]  /*0a90*/  IMAD.IADD R19, R10, 0x1, -R19 ;  /* 0x000000010a137824 */ /* 0x000fe200078e0a13 */
[----:B------:R-:W-:-:S02]  /*0aa0*/  LOP3.LUT R3, R2, 0x3fffff0, RZ, 0xc0, !PT ;  /* 0x03fffff002037812 */ /* 0x000fc400078ec0ff */
[----:B------:R-:W-:Y:S02]  /*0ab0*/  SHF.R.S32.HI R5, RZ, 0x4, R2 ;  /* 0x00000004ff057819 */ /* 0x000fe40000011402 */
[----:B------:R-:W-:Y:S01]  /*0ac0*/  SHF.R.S32.HI R6, RZ, 0x1f, R19 ;  /* 0x0000001fff067819 */ /* 0x000fe20000011413 */
[----:B------:R-:W-:Y:S01]  /*0ad0*/  IMAD.IADD R3, R10, 0x1, -R3 ;  /* 0x000000010a037824 */ /* 0x000fe200078e0a03 */
[----:B------:R-:W-:Y:S02]  /*0ae0*/  LEA.HI R2, R2, R5, RZ, 0x1 ;  /* 0x0000000502027211 */ /* 0x000fe400078f08ff */
[----:B------:R-:W-:Y:S02]  /*0af0*/  LOP3.LUT R4, R4, 0xfffffc00, RZ, 0xc0, !PT ;  /* 0xfffffc0004047812 */ /* 0x000fe400078ec0ff */
[----:B------:R-:W-:Y:S02]  /*0b00*/  LEA.HI R7, R6, R19, RZ, 0x2 ;  /* 0x0000001306077211 */ /* 0x000fe400078f10ff */
[----:B------:R-:W-:-:S02]  /*0b10*/  LOP3.LUT R2, R2, 0x1ffffffe, RZ, 0xc0, !PT ;  /* 0x1ffffffe02027812 */ /* 0x000fc400078ec0ff */
[----:B------:R-:W-:Y:S02]  /*0b20*/  LEA R3, R3, R4, 0x6 ;  /* 0x0000000403037211 */ /* 0x000fe400078e30ff */
[----:B------:R-:W-:Y:S01]  /*0b30*/  LEA.HI R4, R0, R10, RZ, 0x2 ;  /* 0x0000000a00047211 */ /* 0x000fe200078f10ff */
[----:B------:R-:W-:Y:S01]  /*0b40*/  IMAD.IADD R2, R5, 0x1, -R2 ;  /* 0x0000000105027824 */ /* 0x000fe200078e0a02 */
        /* <DEDUP_REMOVED lines=8> */
[----:B------:R-:W-:Y:S01]  /*0bd0*/  LOP3.LUT R9, R9, 0xfffffff8, RZ, 0xc0, !PT ;  /* 0xfffffff809097812 */ /* 0x000fe200078ec0ff */
[----:B------:R0:W-:Y:S01]  /*0be0*/  STL [R1], R3 ;  /* 0x0000000301007387 */ /* 0x0001e20000100800 */
[----:B------:R-:W-:Y:S02]  /*0bf0*/  LEA.HI R6, R6, R19, RZ, 0x5 ;  /* 0x0000001306067211 */ /* 0x000fe400078f28ff */
[----:B------:R-:W-:Y:S01]  /*0c00*/  LOP3.LUT R16, R0, 0xfffffff8, RZ, 0xc0, !PT ;  /* 0xfffffff800107812 */ /* 0x000fe200078ec0ff */
[----:B------:R-:W-:Y:S01]  /*0c10*/  IMAD.IADD R9, R8, 0x1, -R9 ;  /* 0x0000000108097824 */ /* 0x000fe200078e0a09 */
[----:B------:R-:W-:Y:S02]  /*0c20*/  SHF.R.S32.HI R6, RZ, 0x5, R6 ;  /* 0x00000005ff067819 */ /* 0x000fe40000011406 */
[----:B------:R-:W-:Y:S01]  /*0c30*/  LOP3.LUT R8, R7, 0x7ffffffc, RZ, 0xc0, !PT ;  /* 0x7ffffffc07087812 */ /* 0x000fe200078ec0ff */
[----:B------:R-:W-:Y:S01]  /*0c40*/  IMAD.IADD R16, R10, 0x1, -R16 ;  /* 0x000000010a107824 */ /* 0x000fe200078e0a10 */
[----:B------:R-:W-:Y:S01]  /*0c50*/  SHF.R.S32.HI R18, RZ, 0x3, R0 ;  /* 0x00000003ff127819 */ /* 0x000fe20000011400 */
[----:B------:R-:W-:Y:S01]  /*0c60*/  IMAD R6, R6, 0x10, R9 ;  /* 0x0000001006067824 */ /* 0x000fe200078e0209 */
[----:B0-----:R-:W-:Y:S01]  /*0c70*/  LEA.HI R3, R2, R2, RZ, 0x1 ;  /* 0x0000000202037211 */ /* 0x001fe200078f08ff */
[----:B------:R-:W-:Y:S01]  /*0c80*/  IMAD.SHL.U32 R17, R16, 0x8, RZ ;  /* 0x0000000810117824 */ /* 0x000fe200078e00ff */
[----:B------:R-:W-:-:S02]  /*0c90*/  LEA.HI R2, R4, R4, RZ, 0x1 ;  /* 0x0000000404027211 */ /* 0x000fc400078f08ff */
[----:B------:R-:W-:Y:S01]  /*0ca0*/  IADD3 R8, R19, -R8, RZ ;  /* 0x8000000813087210 */ /* 0x000fe20007ffe0ff */
[----:B------:R-:W-:Y:S01]  /*0cb0*/  IMAD R3, R3, -0x3, R22 ;  /* 0xfffffffd03037824 */ /* 0x000fe200078e0216 */
[----:B------:R-:W-:Y:S02]  /*0cc0*/  LOP3.LUT R5, R2, 0x1ffffffe, RZ, 0xc0, !PT ;  /* 0x1ffffffe02057812 */ /* 0x000fe400078ec0ff */
[----:B------:R-:W-:Y:S01]  /*0cd0*/  SHF.R.S32.HI R0, RZ, 0x1f, R17 ;  /* 0x0000001fff007819 */ /* 0x000fe20000011411 */
[----:B------:R-:W-:Y:S02]  /*0ce0*/  IMAD R23, R3, 0x40, R6 ;  /* 0x0000004003177824 */ /* 0x000fe400078e0206 */
[----:B------:R-:W-:Y:S02]  /*0cf0*/  IMAD.IADD R4, R4, 0x1, -R5 ;  /* 0x0000000104047824 */ /* 0x000fe400078e0a05 */
[----:B------:R-:W-:-:S03]  /*0d00*/  IMAD R156, R8, R11, 0xa0 ;  /* 0x000000a0089c7424 */ /* 0x000fc600078e020b */
[----:B------:R-:W-:-:S07]  /*0d10*/  LEA R157, R4, R23, 0x3 ;  /* 0x00000017049d7211 */ /* 0x000fce00078e18ff */
.L_x_13297:
        /* <DEDUP_REMOVED lines=36> */
[----:B-----5:R-:W-:Y:S01]  /*0f60*/  CS2R R12, SRZ ;  /* 0x00000000000c7805 */ /* 0x020fe2000001ff00 */
[----:B------:R-:W-:Y:S01]  /*0f70*/  UIMAD UR4, UR4, UR6, URZ ;  /* 0x00000006040472a4 */ /* 0x000fe2000f8e023f */
[----:B------:R-:W-:Y:S02]  /*0f80*/  CS2R R14, SRZ ;  /* 0x00000000000e7805 */ /* 0x000fe4000001ff00 */
[----:B------:R-:W-:Y:S02]  /*0f90*/  CS2R R20, SRZ ;  /* 0x0000000000147805 */ /* 0x000fe4000001ff00 */
[----:B------:R-:W-:Y:S02]  /*0fa0*/  CS2R R24, SRZ ;  /* 0x0000000000187805 */ /* 0x000fe4000001ff00 */
[----:B--2---:R-:W-:-:S02]  /*0fb0*/  @P0 R2UR UR49, R2 ;  /* 0x00000000023102ca */ /* 0x004fc400000e0000 */
[----:B------:R-:W-:Y:S02]  /*0fc0*/  PLOP3.LUT P0, PT, PT, PT, PT, 0x80, 0x0 ;  /* 0x000000000000781c */ /* 0x000fe40003f0f070 */
[----:B---3--:R-:W-:Y:S02]  /*0fd0*/  @P1 R2UR UR4, R4 ;  /* 0x00000000040412ca */ /* 0x008fe400000e0000 */
[----:B------:R-:W-:Y:S01]  /*0fe0*/  MOV R2, RZ ;  /* 0x000000ff00027202 */ /* 0x000fe20000000f00 */
        /* <DEDUP_REMOVED lines=14> */
.L_x_13264:
[----:B------:R-:W-:Y:S01]  /*10d0*/  UIADD3 UR49, -UR49, UR4, URZ ;  /* 0x0000000431317290 */ /* 0x000fe2000fffe13f */
[----:B------:R-:W-:Y:S01]  /*10e0*/  CS2R R32, SRZ ;  /* 0x0000000000207805 */ /* 0x000fe2000001ff00 */
[----:B------:R-:W-:Y:S01]  /*10f0*/  UMOV UR51, UR44 ;  /* 0x0000002c00337c82 */ /* 0x000fe20008000000 */
[----:B------:R-:W-:Y:S01]  /*1100*/  CS2R R26, SRZ ;  /* 0x00000000001a7805 */ /* 0x000fe2000001ff00 */
[----:B------:R-:W-:Y:S01]  /*1110*/  UISETP.GE.AND UP0, UPT, UR49, 0x1, UPT ;  /* 0x000000013100788c */ /* 0x000fe2000bf06270 */
[----:B------:R-:W-:Y:S01]  /*1120*/  CS2R R56, SRZ ;  /* 0x0000000000387805 */ /* 0x000fe2000001ff00 */
[----:B------:R-:W-:Y:S01]  /*1130*/  UIADD3 UR4, UR49, 0x9f, URZ ;  /* 0x0000009f31047890 */ /* 0x000fe2000fffe03f */
[----:B------:R-:W-:Y:S01]  /*1140*/  IMAD.MOV.U32 R34, RZ, RZ, RZ ;  /* 0x000000ffff227224 */ /* 0x000fe200078e00ff */
[----:B------:R-:W-:Y:S02]  /*1150*/  CS2R R36, SRZ ;  /* 0x0000000000247805 */ /* 0x000fe4000001ff00 */
[----:B------:R-:W-:-:S02]  /*1160*/  CS2R R40, SRZ ;  /* 0x0000000000287805 */ /* 0x000fc4000001ff00 */
[----:B------:R-:W-:Y:S01]  /*1170*/  PLOP3.LUT P1, PT, PT, PT, UP0, 0x80, 0x0 ;  /* 0x000000000000781c */ /* 0x000fe20003f2f008 */
[----:B------:R-:W-:Y:S01]  /*1180*/  UIMAD.WIDE UR4, UR4, 0x66666667, URZ ;  /* 0x66666667040478a5 */ /* 0x000fe2000f8e023f */
[----:B------:R-:W-:Y:S02]  /*1190*/  CS2R R58, SRZ ;  /* 0x00000000003a7805 */ /* 0x000fe4000001ff00 */
[----:B------:R-:W-:Y:S02]  /*11a0*/  CS2R R44, SRZ ;  /* 0x00000000002c7805 */ /* 0x000fe4000001ff00 */
[----:B------:R-:W-:Y:S01]  /*11b0*/  CS2R R60, SRZ ;  /* 0x00000000003c7805 */ /* 0x000fe2000001ff00 */
[----:B------:R-:W-:-:S04]  /*11c0*/  USHF.R.U32.HI UR50, URZ, 0x1f, UR5 ;  /* 0x0000001f3f327899 */ /* 0x000fc80008011605 */
[----:B------:R-:W-:Y:S02]  /*11d0*/  ULEA.HI.SX32 UR50, UR5, UR50, 0x1a ;  /* 0x0000003205327291 */ /* 0x000fe4000f8fd23f */
[----:B------:R-:W-:Y:S10]  /*11e0*/  @!P1 BRA `(.L_x_13265) ;  /* 0x0000006c00409947 */ /* 0x000ff40003800000 */
[----:B------:R-:W0:Y:S01]  /*11f0*/  S2R R40, SR_CgaCtaId ;  /* 0x0000000000287919 */ /* 0x000e220000008800 */
[----:B------:R-:W-:Y:S01]  /*1200*/  MOV R5, 0x400 ;  /* 0x0000040000057802 */ /* 0x000fe20000000f00 */
[----:B------:R-:W-:Y:S01]  /*1210*/  UMOV UR37, 0x80000020 ;  /* 0x8000002000257882 */ /* 0x000fe20000000000 */
[----:B------:R-:W1:Y:S02]  /*1220*/  SHFL.IDX PT, R0, R22, RZ, 0x1f ;  /* 0x00001fff16007589 */ /* 0x000e6400000e0000 */
[----:B-1----:R-:W-:Y:S01]  /*1230*/  IMAD.HI R2, R0, 0x55555556, RZ ;  /* 0x5555555600027827 */ /* 0x002fe200078e02ff */
[----:B0-----:R-:W-:-:S04]  /*1240*/  LEA R25, R40, R5, 0x18 ;  /* 0x0000000528197211 */ /* 0x001fc800078ec0ff */
[----:B------:R-:W-:-:S05]  /*1250*/  LEA.HI R3, R2, R2, RZ, 0x1 ;  /* 0x0000000202037211 */ /* 0x000fca00078f08ff */
[----:B------:R-:W-:Y:S02]  /*1260*/  IMAD R3, R3, -0x3, R0 ;  /* 0xfffffffd03037824 */ /* 0x000fe400078e0200 */
[----:B------:R-:W-:-:S05]  /*1270*/  VIADD R0, R25, 0xb000 ;  /* 0x0000b00019007836 */ /* 0x000fca0000000000 */
[----:B------:R-:W-:Y:S02]  /*1280*/  LEA R3, R3, R0, 0xc ;  /* 0x0000000003037211 */ /* 0x000fe400078e60ff */
[----:B------:R-:W-:Y:S02]  /*1290*/  LOP3.LUT P0, RZ, R0, 0x9f, RZ, 0xc0, !PT ;  /* 0x0000009f00ff7812 */ /* 0x000fe4000780c0ff */
        /* <DEDUP_REMOVED lines=21> */
.L_x_13266:
        /* <DEDUP_REMOVED lines=10> */
[----:B------:R-:W-:Y:S01]  /*1490*/  @UP0 ULDC.64 UR14, c[0x0][0x9a8] ;  /* 0x00026a00000e0ab9 */ /* 0x000fe20000000a00 */
[----:B------:R-:W-:Y:S01]  /*14a0*/  @UP0 ULDC.64 UR18, c[0x0][0x9b0] ;  /* 0x00026c0000120ab9 */ /* 0x000fe20000000a00 */
[----:B------:R-:W-:Y:S01]  /*14b0*/  @UP1 ULDC.64 UR16, c[0x0][0x9b8] ;  /* 0x00026e0000101ab9 */ /* 0x000fe20000000a00 */
[----:B------:R-:W-:Y:S02]  /*14c0*/  @UP0 UIMAD UR8, UR47, UR14, URZ ;  /* 0x0000000e2f0802a4 */ /* 0x000fe4000f8e023f */
[----:B------:R-:W-:Y:S02]  /*14d0*/  @UP1 UIMAD UR10, UR47, UR16, URZ ;  /* 0x000000102f0a12a4 */ /* 0x000fe4000f8e023f */
[----:B------:R-:W-:Y:S02]  /*14e0*/  @UP0 UIMAD UR15, UR46, UR15, UR8 ;  /* 0x0000000f2e0f02a4 */ /* 0x000fe4000f8e0208 */
[----:B------:R-:W-:Y:S02]  /*14f0*/  @UP1 UIMAD.WIDE.U32 UR8, UR46, UR16, URZ ;  /* 0x000000102e0812a5 */ /* 0x000fe4000f8e003f */
[----:B------:R-:W-:-:S02]  /*1500*/  @UP0 UIMAD.WIDE.U32 UR12, UR46, UR14, URZ ;  /* 0x0000000e2e0c02a5 */ /* 0x000fc4000f8e003f */
[----:B------:R-:W-:Y:S02]  /*1510*/  @UP1 UIMAD UR16, UR46, UR17, UR10 ;  /* 0x000000112e1012a4 */ /* 0x000fe4000f8e020a */
[----:B------:R-:W-:Y:S02]  /*1520*/  @UP1 USHF.R.S32.HI UR17, URZ, 0x1f, UR44 ;  /* 0x0000001f3f111899 */ /* 0x000fe4000801142c */
[----:B------:R-:W-:Y:S01]  /*1530*/  @UP0 USHF.R.S32.HI UR14, URZ, 0x1f, UR44 ;  /* 0x0000001f3f0e0899 */ /* 0x000fe2000801142c */
[----:B------:R-:W-:Y:S01]  /*1540*/  @UP1 ULDC.64 UR10, c[0x0][0x9c0] ;  /* 0x00027000000a1ab9 */ /* 0x000fe20000000a00 */
[----:B------:R-:W-:Y:S02]  /*1550*/  @UP0 UIADD3 UR13, UR13, UR15, URZ ;  /* 0x0000000f0d0d0290 */ /* 0x000fe4000fffe03f */
        /* <DEDUP_REMOVED lines=12> */
[----:B------:R-:W-:Y:S01]  /*1620*/  MOV R2, UR6 ;  /* 0x0000000600027c02 */ /* 0x000fe20008000f00 */
        /* <DEDUP_REMOVED lines=14> */
[----:B------:R-:W0:Y:S01]  /*1710*/  SYNCS.PHASECHK.TRANS64.TRYWAIT P1, [R25+URZ+0x13200], R6 ;  /* 0x01320006190075a7 */ /* 0x000e22000802017f */
[----:B--2---:R-:W-:-:S04]  /*1720*/  FMUL.FTZ R0, R7, R0 ;  /* 0x0000000007007220 */ /* 0x004fc80000410000 */
[----:B------:R-:W-:Y:S01]  /*1730*/  FMUL.FTZ R0, R0, UR4 ;  /* 0x0000000400007c20 */ /* 0x000fe20008410000 */
[----:B0-----:R-:W-:Y:S06]  /*1740*/  @!P1 BRA `(.L_x_13267) ;  /* 0x000000e800789947 */ /* 0x001fec0003800000 */
.L_x_13399:
[----:B------:R-:W-:Y:S05]  /*1750*/  @!P0 BRA `(.L_x_13268) ;  /* 0x0000000000048947 */ /* 0x000fea0003800000 */
[----:B------:R-:W-:Y:S01]  /*1760*/  BPT.TRAP 0x1 ;  /* 0x000000040000795c */ /* 0x000fe20000300000 */
.L_x_13268:
[----:B------:R-:W-:Y:S01]  /*1770*/  MOV R2, UR42 ;  /* 0x0000002a00027c02 */ /* 0x000fe20008000f00 */
[----:B------:R-:W-:-:S04]  /*1780*/  IMAD.U32 R4, RZ, RZ, UR41 ;  /* 0x00000029ff047e24 */ /* 0x000fc8000f8e00ff */
[----:B------:R-:W-:Y:S01]  /*1790*/  IMAD R3, R2, 0x8, R25 ;  /* 0x0000000802037824 */ /* 0x000fe200078e0219 */
[----:B------:R-:W-:-:S04]  /*17a0*/  SHF.L.U32 R4, R4, 0x1f, RZ ;  /* 0x0000001f04047819 */ /* 0x000fc800000006ff */
[----:B------:R1:W2:Y:S01]  /*17b0*/  SYNCS.PHASECHK.TRANS64.TRYWAIT P1, [R3+URZ+0x13230], R4 ;  /* 0x01323004030075a7 */ /* 0x0002a2000802017f */
[----:B------:R-:W-:Y:S05]  /*17c0*/  @!P0 BRA `(.L_x_13269) ;  /* 0x0000000000048947 */ /* 0x000fea0003800000 */
[----:B------:R-:W-:Y:S01]  /*17d0*/  BPT.TRAP 0x1 ;  /* 0x000000040000795c */ /* 0x000fe20000300000 */
.L_x_13269:
[----:B------:R-:W-:Y:S02]  /*17e0*/  VIADD R2, R25, 0xe000 ;  /* 0x0000e00019027836 */ /* 0x000fe40000000000 */
[----:B------:R-:W-:-:S03]  /*17f0*/  IMAD.MOV.U32 R55, RZ, RZ, RZ ;  /* 0x000000ffff377224 */ /* 0x000fc600078e00ff */
[----:B------:R-:W-:-:S04]  /*1800*/  SHF.R.U32.HI R2, RZ, 0x4, R2 ;  /* 0x00000004ff027819 */ /* 0x000fc80000011602 */
[----:B------:R-:W-:Y:S01]  /*1810*/  LOP3.LUT R2, R2, 0x3fff, RZ, 0xc0, !PT ;  /* 0x00003fff02027812 */ /* 0x000fe200078ec0ff */
[----:B--2---:R-:W-:Y:S06]  /*1820*/  @P1 BRA `(.L_x_13270) ;  /* 0x0000000000081947 */ /* 0x004fec0003800000 */
[----:B------:R-:W2:Y:S02]  /*1830*/  SYNCS.PHASECHK.TRANS64.TRYWAIT P1, [R3+URZ+0x13230], R4 ;  /* 0x01323004030075a7 */ /* 0x000ea4000802017f */
[----:B--2---:R-:W-:Y:S05]  /*1840*/  @!P1 BRA `(.L_x_13271) ;  /* 0x000000e8004c9947 */ /* 0x004fea0003800000 */
.L_x_13270:
        /* <DEDUP_REMOVED lines=8> */
[----:B-12---:R-:W-:-:S07]  /*18d0*/  VIADD R4, R41, 0x2 ;  /* 0x0000000229047836 */ /* 0x006fce0000000000 */
        /* <DEDUP_REMOVED lines=20> */
[----:B------:R-:W-:Y:S01]  /*1a20*/  R2UR UR4, R4 ;  /* 0x00000000040472ca */ /* 0x000fe200000e0000 */
[----:B------:R-:W-:Y:S01]  /*1a30*/  UIADD3 UR6, UR8, 0x2, URZ ;  /* 0x0000000208067890 */ /* 0x000fe2000fffe03f */
[----:B------:R-:W-:Y:S01]  /*1a40*/  UMOV UR5, 0x80000020 ;  /* 0x8000002000057882 */ /* 0x000fe20000000000 */
[----:B------:R-:W-:Y:S01]  /*1a50*/  UMOV UR7, 0x80000020 ;  /* 0x8000002000077882 */ /* 0x000fe20000000000 */
        /* <DEDUP_REMOVED lines=36> */
.L_x_13272:
[C---:B------:R-:W-:Y:S01]  /*1ca0*/  FMUL.FTZ R4, R0.reuse, R104 ;  /* 0x0000006800047220 */ /* 0x040fe20000410000 */
[C---:B------:R-:W-:Y:S01]  /*1cb0*/  FMUL.FTZ R5, R0.reuse, R105 ;  /* 0x0000006900057220 */ /* 0x040fe20000410000 */
[C---:B------:R-:W-:Y:S01]  /*1cc0*/  FMUL.FTZ R8, R0.reuse, R108 ;  /* 0x0000006c00087220 */ /* 0x040fe20000410000 */
[C---:B------:R-:W-:Y:S01]  /*1cd0*/  FMUL.FTZ R47, R0.reuse, R92 ;  /* 0x0000005c002f7220 */ /* 0x040fe20000410000 */
[C---:B------:R-:W-:Y:S01]  /*1ce0*/  FMUL.FTZ R9, R0.reuse, R109 ;  /* 0x0000006d00097220 */ /* 0x040fe20000410000 */
[C---:B------:R-:W-:Y:S01]  /*1cf0*/  FMUL.FTZ R92, R0.reuse, R32 ;  /* 0x00000020005c7220 */ /* 0x040fe20000410000 */
[----:B------:R-:W0:Y:S01]  /*1d00*/  MUFU.TANH R4, R4 ;  /* 0x0000000400047308 */ /* 0x000e220000002400 */
[----:B------:R-:W-:Y:S01]  /*1d10*/  FMUL.FTZ R48, R0, R93 ;  /* 0x0000005d00307220 */ /* 0x000fe20000410000 */
[----:B------:R-:W-:Y:S01]  /*1d20*/  IADD3 R32, R156, UR49, RZ ;  /* 0x000000319c207c10 */ /* 0x000fe2000fffe0ff */
[----:B------:R-:W-:Y:S02]  /*1d30*/  IMAD.U32 R93, RZ, RZ, UR50 ;  /* 0x00000032ff5d7e24 */ /* 0x000fe4000f8e00ff */
[C---:B------:R-:W-:Y:S01]  /*1d40*/  FMUL.FTZ R12, R0.reuse, R112 ;  /* 0x00000070000c7220 */ /* 0x040fe20000410000 */
[C---:B------:R-:W-:Y:S01]  /*1d50*/  FMUL.FTZ R6, R0.reuse, R106 ;  /* 0x0000006a00067220 */ /* 0x040fe20000410000 */
[C---:B------:R-:W-:Y:S01]  /*1d60*/  FMUL.FTZ R13, R0.reuse, R113 ;  /* 0x00000071000d7220 */ /* 0x040fe20000410000 */
[----:B------:R-:W-:Y:S01]  /*1d70*/  IMAD R32, R93, -0xa0, R32 ;  /* 0xffffff605d207824 */ /* 0x000fe200078e0220 */
[----:B------:R-:W1:Y:S01]  /*1d80*/  MUFU.TANH R5, R5 ;  /* 0x0000000500057308 */ /* 0x000e620000002400 */
[C---:B------:R-:W-:Y:S01]  /*1d90*/  FMUL.FTZ R7, R0.reuse, R107 ;  /* 0x0000006b00077220 */ /* 0x040fe20000410000 */
[C---:B------:R-:W-:Y:S01]  /*1da0*/  FMUL.FTZ R20, R0.reuse, R116 ;  /* 0x0000007400147220 */ /* 0x040fe20000410000 */
[----:B------:R-:W-:Y:S01]  /*1db0*/  FMUL.FTZ R10, R0, R110 ;  /* 0x0000006e000a7220 */ /* 0x000fe20000410000 */
[----:B------:R-:W-:Y:S01]  /*1dc0*/  ISETP.GT.AND P4, PT, R32, RZ, PT ;  /* 0x000000ff2000720c */ /* 0x000fe20003f84270 */
[----:B------:R-:W-:Y:S01]  /*1dd0*/  FMUL.FTZ R21, R0, R117 ;  /* 0x0000007500157220 */ /* 0x000fe20000410000 */
[----:B------:R-:W-:Y:S01]  /*1de0*/  ISETP.GT.AND P3, PT, R32, 0x1, PT ;  /* 0x000000012000780c */ /* 0x000fe20003f64270 */
[----:B------:R-:W-:Y:S01]  /*1df0*/  FMUL.FTZ R11, R0, R111 ;  /* 0x0000006f000b7220 */ /* 0x000fe20000410000 */
[----:B------:R-:W2:Y:S01]  /*1e00*/  MUFU.TANH R8, R8 ;  /* 0x0000000800087308 */ /* 0x000ea20000002400 */
[----:B------:R-:W-:Y:S01]  /*1e10*/  ISETP.GT.AND P2, PT, R32, 0x8, PT ;  /* 0x000000082000780c */ /* 0x000fe20003f44270 */
[----:B------:R-:W-:Y:S01]  /*1e20*/  FMUL.FTZ R43, R0, R88 ;  /* 0x00000058002b7220 */ /* 0x000fe20000410000 */
[----:B0-----:R-:W-:Y:S01]  /*1e30*/  FSEL R4, R4, -INF , P4 ;  /* 0xff80000004047808 */ /* 0x001fe20002000000 */
[----:B------:R-:W-:Y:S01]  /*1e40*/  FMUL.FTZ R49, R0, R94 ;  /* 0x0000005e00317220 */ /* 0x000fe20000410000 */
[----:B------:R-:W-:Y:S01]  /*1e50*/  ISETP.GT.AND P1, PT, R32, 0x9, PT ;  /* 0x000000092000780c */ /* 0x000fe20003f24270 */
[----:B------:R-:W-:Y:S01]  /*1e60*/  FMUL.FTZ R14, R0, R114 ;  /* 0x00000072000e7220 */ /* 0x000fe20000410000 */
[----:B------:R-:W-:Y:S01]  /*1e70*/  ISETP.GT.AND P6, PT, R32, 0x10, PT ;  /* 0x000000102000780c */ /* 0x000fe20003fc4270 */
[----:B------:R-:W0:Y:S01]  /*1e80*/  MUFU.TANH R9, R9 ;  /* 0x0000000900097308 */ /* 0x000e220000002400 */
[----:B-1----:R-:W-:Y:S01]  /*1e90*/  FSEL R5, R5, -INF , P3 ;  /* 0xff80000005057808 */ /* 0x002fe20001800000 */
[C---:B------:R-:W-:Y:S01]  /*1ea0*/  FMUL.FTZ R44, R0.reuse, R89 ;  /* 0x00000059002c7220 */ /* 0x040fe20000410000 */
[----:B------:R-:W-:Y:S01]  /*1eb0*/  FMUL.FTZ R15, R0, R115 ;  /* 0x00000073000f7220 */ /* 0x000fe20000410000 */
[----:B------:R-:W-:Y:S01]  /*1ec0*/  ISETP.GT.AND P5, PT, R32, 0x11, PT ;  /* 0x000000112000780c */ /* 0x000fe20003fa4270 */
[----:B------:R-:W-:Y:S01]  /*1ed0*/  FMUL.FTZ R41, R0, R118 ;  /* 0x0000007600297220 */ /* 0x000fe20000410000 */
        /* <DEDUP_REMOVED lines=86> */
[----:B------:R-:W-:Y:S01]  /*2440*/  ULDC UR16, c[0x0][0x988] ;  /* 0x0002620000107ab9 */ /* 0x000fe20000000800 */
[----:B------:R-:W-:Y:S01]  /*2450*/  FMNMX.FTZ R93, R43, R94, !PT ;  /* 0x0000005e2b5d7209 */ /* 0x000fe20007810000 */
[C---:B------:R-:W-:Y:S01]  /*2460*/  FMUL.FTZ R102, R0.reuse, R30 ;  /* 0x0000001e00667220 */ /* 0x040fe20000410000 */
[----:B------:R-:W-:Y:S01]  /*2470*/  FMUL.FTZ R100, R0, R31 ;  /* 0x0000001f00647220 */ /* 0x000fe20000410000 */
[----:B------:R-:W0:Y:S01]  /*2480*/  MUFU.TANH R15, R15 ;  /* 0x0000000f000f7308 */ /* 0x000e220000002400 */
[----:B-1----:R-:W-:Y:S01]  /*2490*/  FSEL R14, R14, -INF , P6 ;  /* 0xff8000000e0e7808 */ /* 0x002fe20003000000 */
[----:B------:R-:W-:Y:S01]  /*24a0*/  FMUL.FTZ R104, R0, R34 ;  /* 0x0000002200687220 */ /* 0x000fe20000410000 */
[----:B------:R-:W-:Y:S01]  /*24b0*/  ISETP.GT.AND P6, PT, R32, 0x28, PT ;  /* 0x000000282000780c */ /* 0x000fe20003fc4270 */
[C---:B------:R-:W-:Y:S01]  /*24c0*/  FMUL.FTZ R103, R0.reuse, R35 ;  /* 0x0000002300677220 */ /* 0x040fe20000410000 */
[C---:B------:R-:W-:Y:S01]  /*24d0*/  FMUL.FTZ R106, R0.reuse, R38 ;  /* 0x00000026006a7220 */ /* 0x040fe20000410000 */
[----:B------:R-:W-:Y:S01]  /*24e0*/  P2R R120, PR, RZ, 0x1 ;  /* 0x00000001ff787803 */ /* 0x000fe20000000000 */
[----:B------:R-:W-:Y:S01]  /*24f0*/  FMUL.FTZ R105, R0, R39 ;  /* 0x0000002700697220 */ /* 0x000fe20000410000 */
[----:B------:R-:W1:Y:S01]  /*2500*/  MUFU.TANH R47, R47 ;  /* 0x0000002f002f7308 */ /* 0x000e620000002400 */
[----:B--2---:R-:W-:Y:S01]  /*2510*/  FSEL R44, R44, -INF , P1 ;  /* 0xff8000002c2c7808 */ /* 0x004fe20000800000 */
[----:B------:R-:W-:Y:S01]  /*2520*/  VIADD R3, R3, 0x13240 ;  /* 0x0001324003037836 */ /* 0x000fe20000000000 */
[----:B------:R-:W-:-:S02]  /*2530*/  UISETP.GE.AND UP0, UPT, UR49, 0xa1, UPT ;  /* 0x000000a13100788c */ /* 0x000fc4000bf06270 */
[----:B------:R-:W-:Y:S02]  /*2540*/  FMNMX.FTZ R94, R44, R93, !PT ;  /* 0x0000005d2c5e7209 */ /* 0x000fe40007810000 */
[----:B------:R-:W-:Y:S01]  /*2550*/  PRMT R40, R40, 0x654, R3 ;  /* 0x0000065428287816 */ /* 0x000fe20000000003 */
[----:B------:R-:W2:Y:S01]  /*2560*/  MUFU.TANH R41, R41 ;  /* 0x0000002900297308 */ /* 0x000ea20000002400 */
[----:B0-----:R-:W-:Y:S02]  /*2570*/  FSEL R15, R15, -INF , P5 ;  /* 0xff8000000f0f7808 */ /* 0x001fe40002800000 */
[----:B------:R-:W-:Y:S01]  /*2580*/  ISETP.GT.AND P5, PT, R32, 0x29, PT ;  /* 0x000000292000780c */ /* 0x000fe20003fa4270 */
[----:B------:R0:W-:Y:S04]  /*2590*/  SYNCS.ARRIVE.TRANS64.RED.A1T0 RZ, [R40+URZ], RZ ;  /* 0x000000ff28ff79a7 */ /* 0x0001e8000810043f */
[----:B------:R-:W3:Y:S01]  /*25a0*/  MUFU.TANH R48, R48 ;  /* 0x0000003000307308 */ /* 0x000ee20000002400 */
[----:B-1----:R-:W-:-:S04]  /*25b0*/  FSEL R47, R47, -INF , P6 ;  /* 0xff8000002f2f7808 */ /* 0x002fc80003000000 */
[----:B------:R-:W-:-:S03]  /*25c0*/  FMNMX.FTZ R93, R47, R94, !PT ;  /* 0x0000005e2f5d7209 */ /* 0x000fc60007810000 */
[----:B------:R-:W1:Y:S01]  /*25d0*/  MUFU.TANH R42, R42 ;  /* 0x0000002a002a7308 */ /* 0x000e620000002400 */
[----:B--2---:R-:W-:Y:S02]  /*25e0*/  FSEL R41, R41, -INF , P4 ;  /* 0xff80000029297808 */ /* 0x004fe40002000000 */
[----:B------:R-:W-:-:S05]  /*25f0*/  ISETP.GT.AND P4, PT, R32, 0x30, PT ;  /* 0x000000302000780c */ /* 0x000fca0003f84270 */
[----:B------:R-:W2:Y:S01]  /*2600*/  MUFU.TANH R51, R51 ;  /* 0x0000003300337308 */ /* 0x000ea20000002400 */
[----:B---3--:R-:W-:-:S04]  /*2610*/  FSEL R48, R48, -INF , P5 ;  /* 0xff80000030307808 */ /* 0x008fc80002800000 */
[----:B------:R-:W-:-:S03]  /*2620*/  FMNMX.FTZ R94, R48, R93, !PT ;  /* 0x0000005d305e7209 */ /* 0x000fc60007810000 */
[----:B------:R-:W3:Y:S01]  /*2630*/  MUFU.TANH R45, R45 ;  /* 0x0000002d002d7308 */ /* 0x000ee20000002400 */
[----:B-1----:R-:W-:Y:S02]  /*2640*/  FSEL R42, R42, -INF , P3 ;  /* 0xff8000002a2a7808 */ /* 0x002fe40001800000 */
[----:B------:R-:W-:-:S05]  /*2650*/  ISETP.GT.AND P3, PT, R32, 0x31, PT ;  /* 0x000000312000780c */ /* 0x000fca0003f64270 */
[----:B------:R-:W1:Y:S01]  /*2660*/  MUFU.TANH R52, R52 ;  /* 0x0000003400347308 */ /* 0x000e620000002400 */
[----:B--2---:R-:W-:-:S04]  /*2670*/  FSEL R51, R51, -INF , P4 ;  /* 0xff80000033337808 */ /* 0x004fc80002000000 */
[----:B------:R-:W-:-:S03]  /*2680*/  FMNMX.FTZ R93, R51, R94, !PT ;  /* 0x0000005e335d7209 */ /* 0x000fc60007810000 */
[----:B------:R-:W2:Y:S01]  /*2690*/  MUFU.TANH R46, R46 ;  /* 0x0000002e002e7308 */ /* 0x000ea20000002400 */
[----:B---3--:R-:W-:Y:S02]  /*26a0*/  FSEL R45, R45, -INF , P2 ;  /* 0xff8000002d2d7808 */ /* 0x008fe40001000000 */
[----:B------:R-:W-:-:S05]  /*26b0*/  ISETP.GT.AND P2, PT, R32, 0x38, PT ;  /* 0x000000382000780c */ /* 0x000fca0003f44270 */
        /* <DEDUP_REMOVED lines=115> */
[----:B---3--:R-:W-:-:S07]  /*2df0*/  FSEL R24, R24, -INF , P2 ;  /* 0xff80000018187808 */ /* 0x008fce0001000000 */
[----:B------:R-:W3:Y:S01]  /*2e00*/  MUFU.TANH R67, R67 ;  /* 0x0000004300437308 */ /* 0x000ee20000002400 */
[----:B-1----:R-:W-:Y:S02]  /*2e10*/  FSEL R66, R66, -INF , P6 ;  /* 0xff80000042427808 */ /* 0x002fe40003000000 */
[----:B------:R-:W-:-:S05]  /*2e20*/  ISETP.GT.AND P6, PT, R32, 0x88, PT ;  /* 0x000000882000780c */ /* 0x000fca0003fc4270 */
[----:B------:R-:W1:Y:S01]  /*2e30*/  MUFU.TANH R28, R28 ;  /* 0x0000001c001c7308 */ /* 0x000e620000002400 */
[----:B--2---:R-:W-:Y:S02]  /*2e40*/  FSEL R58, R25, -INF , P1 ;  /* 0xff800000193a7808 */ /* 0x004fe40000800000 */
[----:B------:R-:W-:-:S05]  /*2e50*/  FMNMX.FTZ R25, R24, R95, !PT ;  /* 0x0000005f18197209 */ /* 0x000fca0007810000 */
[----:B------:R-:W2:Y:S01]  /*2e60*/  MUFU.TANH R70, R70 ;  /* 0x0000004600467308 */ /* 0x000ea20000002400 */
[----:B---3--:R-:W-:Y:S02]  /*2e70*/  FSEL R67, R67, -INF , P5 ;  /* 0xff80000043437808 */ /* 0x008fe40002800000 */
[----:B------:R-:W-:-:S05]  /*2e80*/  ISETP.GT.AND P5, PT, R32, 0x89, PT ;  /* 0x000000892000780c */ /* 0x000fca0003fa4270 */
[----:B------:R-:W3:Y:S01]  /*2e90*/  MUFU.TANH R29, R29 ;  /* 0x0000001d001d7308 */ /* 0x000ee20000002400 */
[----:B-1----:R-:W-:Y:S02]  /*2ea0*/  FSEL R95, R28, -INF , P6 ;  /* 0xff8000001c5f7808 */ /* 0x002fe40003000000 */
[----:B------:R-:W-:-:S04]  /*2eb0*/  FMNMX.FTZ R28, R58, R25, !PT ;  /* 0x000000193a1c7209 */ /* 0x000fc80007810000 */
[----:B------:R-:W-:Y:S01]  /*2ec0*/  FMNMX.FTZ R25, R95, R28, !PT ;  /* 0x0000001c5f197209 */ /* 0x000fe20007810000 */
[----:B------:R-:W1:Y:S01]  /*2ed0*/  MUFU.TANH R71, R71 ;  /* 0x0000004700477308 */ /* 0x000e620000002400 */
[----:B--2---:R-:W-:Y:S02]  /*2ee0*/  FSEL R70, R70, -INF , P4 ;  /* 0xff80000046467808 */ /* 0x004fe40002000000 */
[----:B------:R-:W-:-:S05]  /*2ef0*/  ISETP.GT.AND P4, PT, R32, 0x90, PT ;  /* 0x000000902000780c */ /* 0x000fca0003f84270 */
[----:B------:R-:W2:Y:S01]  /*2f00*/  MUFU.TANH R92, R92 ;  /* 0x0000005c005c7308 */ /* 0x000ea20000002400 */
[----:B---3--:R-:W-:Y:S01]  /*2f10*/  FSEL R96, R29, -INF , P5 ;  /* 0xff8000001d607808 */ /* 0x008fe20002800000 */
[----:B------:R-:W-:-:S03]  /*2f20*/  IMAD.U32 R29, RZ, RZ, UR16 ;  /* 0x00000010ff1d7e24 */ /* 0x000fc6000f8e00ff */
        /* <DEDUP_REMOVED lines=20> */
[----:B-1----:R-:W-:-:S04]  /*3070*/  FSEL R101, R37, -INF , P1 ;  /* 0xff80000025657808 */ /* 0x002fc80000800000 */
[----:B------:R-:W-:-:S03]  /*3080*/  FMNMX.FTZ R28, R101, R28, !PT ;  /* 0x0000001c651c7209 */ /* 0x000fc60007810000 */
[----:B------:R-:W1:Y:S01]  /*3090*/  MUFU.TANH R104, R104 ;  /* 0x0000006800687308 */ /* 0x000e620000002400 */
[----:B--2---:R-:W-:Y:S01]  /*30a0*/  FSEL R102, R102, -INF , P6 ;  /* 0xff80000066667808 */ /* 0x004fe20003000000 */
[----:B------:R-:W2:Y:S06]  /*30b0*/  SHFL.BFLY PT, R25, R28, 0x2, 0x1f ;  /* 0x0c401f001c197f89 */ /* 0x000eac00000e0000 */
[----:B------:R-:W4:Y:S01]  /*30c0*/  MUFU.TANH R103, R103 ;  /* 0x0000006700677308 */ /* 0x000f220000002400 */
[----:B---3--:R-:W-:-:S07]  /*30d0*/  FSEL R100, R100, -INF , P5 ;  /* 0xff80000064647808 */ /* 0x008fce0002800000 */
[----:B------:R-:W3:Y:S01]  /*30e0*/  MUFU.TANH R106, R106 ;  /* 0x0000006a006a7308 */ /* 0x000ee20000002400 */
[----:B-1----:R-:W-:-:S07]  /*30f0*/  FSEL R104, R104, -INF , P4 ;  /* 0xff80000068687808 */ /* 0x002fce0002000000 */
[----:B------:R-:W1:Y:S01]  /*3100*/  MUFU.TANH R105, R105 ;  /* 0x0000006900697308 */ /* 0x000e620000002400 */
[----:B----4-:R-:W-:Y:S02]  /*3110*/  FSEL R103, R103, -INF , P3 ;  /* 0xff80000067677808 */ /* 0x010fe40001800000 */
[----:B--2---:R-:W-:-:S05]  /*3120*/  FMNMX.FTZ R25, R28, R25, !PT ;  /* 0x000000191c197209 */ /* 0x004fca0007810000 */
[----:B------:R-:W2:Y:S01]  /*3130*/  SHFL.BFLY PT, R56, R25, 0x1, 0x1f ;  /* 0x0c201f0019387f89 */ /* 0x000ea200000e0000 */
[----:B---3--:R-:W-:Y:S02]  /*3140*/  FSEL R106, R106, -INF , P2 ;  /* 0xff8000006a6a7808 */ /* 0x008fe40001000000 */
[----:B-1----:R-:W-:Y:S02]  /*3150*/  FSEL R105, R105, -INF , P1 ;  /* 0xff80000069697808 */ /* 0x002fe40000800000 */
        /* <DEDUP_REMOVED lines=32> */
[----:B-1----:R-:W-:-:S01]  /*3360*/  FFMA.FTZ R44, R77, UR16, -R98 ;  /* 0x000000104d2c7c23 */ /* 0x002fc20008010862 */
        /* <DEDUP_REMOVED lines=15> */
[----:B------:R-:W-:Y:S03]  /*3460*/  MUFU.EX2 R8, R8 ;  /* 0x0000000800087308 */ /* 0x000fe60000000800 */
[----:B------:R-:W-:Y:S01]  /*3470*/  FMNMX.FTZ R35, R75, R34, !PT ;  /* 0x000000224b237209 */ /* 0x000fe20007810000 */
[----:B------:R-:W-:-:S03]  /*3480*/  FFMA.FTZ R34, R89, UR16, -R98 ;  /* 0x0000001059227c23 */ /* 0x000fc60008010862 */
[----:B------:R-:W-:Y:S01]  /*3490*/  FMNMX.FTZ R36, R78, R35, !PT ;  /* 0x000000234e247209 */ /* 0x000fe20007810000 */
[----:B------:R-:W-:Y:S03]  /*34a0*/  MUFU.EX2 R33, R88 ;  /* 0x0000005800217308 */ /* 0x000fe60000000800 */
[----:B------:R-:W-:-:S04]  /*34b0*/  FMNMX.FTZ R35, R79, R36, !PT ;  /* 0x000000244f237209 */ /* 0x000fc80007810000 */
[----:B------:R-:W-:Y:S01]  /*34c0*/  FMNMX.FTZ R36, R82, R35, !PT ;  /* 0x0000002352247209 */ /* 0x000fe20007810000 */
[----:B------:R-:W1:Y:S03]  /*34d0*/  MUFU.EX2 R9, R9 ;  /* 0x0000000900097308 */ /* 0x000e660000000800 */
[----:B------:R-:W-:Y:S01]  /*34e0*/  FMNMX.FTZ R37, R83, R36, !PT ;  /* 0x0000002453257209 */ /* 0x000fe20007810000 */
[----:B------:R-:W-:-:S03]  /*34f0*/  FFMA.FTZ R36, R73, UR16, -R98 ;  /* 0x0000001049247c23 */ /* 0x000fc60008010862 */
        /* <DEDUP_REMOVED lines=16> */
[----:B------:R-:W-:Y:S03]  /*3600*/  MUFU.EX2 R20, R20 ;  /* 0x0000001400147308 */ /* 0x000fe60000000800 */
[----:B------:R-:W-:-:S04]  /*3610*/  FMNMX.FTZ R43, R71, R48, !PT ;  /* 0x00000030472b7209 */ /* 0x000fc80007810000 */
[----:B------:R-:W-:Y:S01]  /*3620*/  FMNMX.FTZ R48, R26, R43, !PT ;  /* 0x0000002b1a307209 */ /* 0x000fe20007810000 */
[----:B------:R1:W-:Y:S03]  /*3630*/  MUFU.EX2 R39, R81 ;  /* 0x0000005100277308 */ /* 0x0003e60000000800 */
[----:B------:R-:W-:Y:S01]  /*3640*/  FMNMX.FTZ R47, R27, R48, !PT ;  /* 0x000000301b2f7209 */ /* 0x000fe20007810000 */
[----:B------:R-:W-:-:S03]  /*3650*/  FFMA.FTZ R48, R85, UR16, -R98 ;  /* 0x0000001055307c23 */ /* 0x000fc60008010862 */
[----:B------:R-:W-:Y:S01]  /*3660*/  FMNMX.FTZ R47, R102, R47, !PT ;  /* 0x0000002f662f7209 */ /* 0x000fe20007810000 */
[----:B------:R-:W2:Y:S01]  /*3670*/  MUFU.EX2 R21, R21 ;  /* 0x0000001500157308 */ /* 0x000ea20000000800 */
[----:B-1----:R-:W-:Y:S02]  /*3680*/  IMAD.U32 R81, RZ, RZ, UR16 ;  /* 0x00000010ff517e24 */ /* 0x002fe4000f8e00ff */
[----:B------:R-:W-:-:S04]  /*3690*/  FMNMX.FTZ R47, R100, R47, !PT ;  /* 0x0000002f642f7209 */ /* 0x000fc80007810000 */
[----:B------:R-:W-:Y:S01]  /*36a0*/  FMNMX.FTZ R52, R104, R47, !PT ;  /* 0x0000002f68347209 */ /* 0x000fe20007810000 */
[----:B------:R-:W1:Y:S03]  /*36b0*/  MUFU.EX2 R29, R29 ;  /* 0x0000001d001d7308 */ /* 0x000e660000000800 */
[----:B------:R-:W-:Y:S01]  /*36c0*/  FMNMX.FTZ R51, R103, R52, !PT ;  /* 0x0000003467337209 */ /* 0x000fe20007810000 */
[--C-:B------:R-:W-:Y:S01]  /*36d0*/  FFMA.FTZ R52, R57, UR16, -R98.reuse ;  /* 0x0000001039347c23 */ /* 0x100fe20008010862 */
[----:B------:R-:W-:-:S02]  /*36e0*/  FFMA.FTZ R57, R94, UR16, -R98 ;  /* 0x000000105e397c23 */ /* 0x000fc40008010862 */
[----:B------:R-:W-:Y:S01]  /*36f0*/  FMNMX.FTZ R72, R106, R51, !PT ;  /* 0x000000336a487209 */ /* 0x000fe20007810000 */
[----:B------:R-:W-:Y:S01]  /*3700*/  MUFU.EX2 R31, R31 ;  /* 0x0000001f001f7308 */ /* 0x000fe20000000800 */
[----:B--2---:R-:W-:Y:S01]  /*3710*/  F2FP.SATFINITE.E4M3.F32.PACK_AB_MERGE_C R154, R21, R20, RZ ;  /* 0x00000014159a723e */ /* 0x004fe200048070ff */
[--C-:B------:R-:W-:Y:S01]  /*3720*/  FFMA.FTZ R51, R60, UR16, -R98.reuse ;  /* 0x000000103c337c23 */ /* 0x100fe20008010862 */
[----:B------:R-:W-:Y:S01]  /*3730*/  FMNMX.FTZ R73, R105, R72, !PT ;  /* 0x0000004869497209 */ /* 0x000fe20007810000 */
[--C-:B------:R-:W-:Y:S01]  /*3740*/  FFMA.FTZ R72, R65, UR16, -R98.reuse ;  /* 0x0000001041487c23 */ /* 0x100fe20008010862 */
[----:B------:R-:W-:-:S01]  /*3750*/  FFMA.FTZ R65, R58, UR16, -R98 ;  /* 0x000000103a417c23 */ /* 0x000fc20008010862 */
[----:B------:R-:W-:Y:S01]  /*3760*/  FFMA.FTZ R60, R61, UR16, -R98 ;  /* 0x000000103d3c7c23 */ /* 0x000fe20008010862 */
[----:B------:R-:W-:Y:S01]  /*3770*/  F2FP.SATFINITE.E4M3.F32.PACK_AB_MERGE_C R154, R13, R12, R154 ;  /* 0x0000000c0d9a723e */ /* 0x000fe2000480709a */
[----:B------:R-:W2:Y:S01]  /*3780*/  SHFL.BFLY PT, R76, R73, 0x2, 0x1f ;  /* 0x0c401f00494c7f89 */ /* 0x000ea200000e0000 */
[----:B------:R-:W-:Y:S01]  /*3790*/  MUFU.EX2 R32, R32 ;  /* 0x0000002000207308 */ /* 0x000fe20000000800 */
[----:B-1----:R-:W-:Y:S01]  /*37a0*/  F2FP.SATFINITE.E4M3.F32.PACK_AB_MERGE_C R148, R30, R29, RZ ;  /* 0x0000001d1e94723e */ /* 0x002fe200048070ff */
[--C-:B------:R-:W-:Y:S01]  /*37b0*/  FFMA.FTZ R61, R68, UR16, -R98.reuse ;  /* 0x00000010443d7c23 */ /* 0x100fe20008010862 */
[----:B------:R-:W-:-:S01]  /*37c0*/  FFMA.FTZ R68, R69, UR16, -R98 ;  /* 0x0000001045447c23 */ /* 0x000fc20008010862 */
[----:B------:R-:W-:Y:S01]  /*37d0*/  FFMA.FTZ R69, R95, UR16, -R98 ;  /* 0x000000105f457c23 */ /* 0x000fe20008010862 */
[----:B------:R-:W-:-:S03]  /*37e0*/  F2FP.SATFINITE.E4M3.F32.PACK_AB_MERGE_C R148, R28, R25, R148 ;  /* 0x000000191c94723e */ /* 0x000fc60004807094 */
[----:B------:R-:W-:Y:S08]  /*37f0*/  MUFU.EX2 R34, R34 ;  /* 0x0000002200227308 */ /* 0x000ff00000000800 */
[----:B------:R-:W-:Y:S01]  /*3800*/  MUFU.EX2 R36, R36 ;  /* 0x0000002400247308 */ /* 0x000fe20000000800 */
[----:B--2---:R-:W-:-:S07]  /*3810*/  FMNMX.FTZ R77, R73, R76, !PT ;  /* 0x0000004c494d7209 */ /* 0x004fce0007810000 */
[----:B------:R-:W-:Y:S01]  /*3820*/  MUFU.EX2 R44, R44 ;  /* 0x0000002c002c7308 */ /* 0x000fe20000000800 */
[----:B------:R-:W-:-:S01]  /*3830*/  FFMA.FTZ R76, R96, UR16, -R98 ;  /* 0x00000010604c7c23 */ /* 0x000fc20008010862 */
[--C-:B------:R-:W-:Y:S01]  /*3840*/  FFMA.FTZ R73, R97, UR16, -R98.reuse ;  /* 0x0000001061497c23 */ /* 0x100fe20008010862 */
[----:B------:R-:W1:Y:S05]  /*3850*/  SHFL.BFLY PT, R80, R77, 0x1, 0x1f ;  /* 0x0c201f004d507f89 */ /* 0x000e6a00000e0000 */
[----:B------:R-:W-:Y:S08]  /*3860*/  MUFU.EX2 R38, R38 ;  /* 0x0000002600267308 */ /* 0x000ff00000000800 */
[----:B------:R2:W-:Y:S08]  /*3870*/  MUFU.EX2 R43, R84 ;  /* 0x00000054002b7308 */ /* 0x0005f00000000800 */
[----:B------:R-:W-:Y:S01]  /*3880*/  MUFU.EX2 R48, R48 ;  /* 0x0000003000307308 */ /* 0x000fe20000000800 */
[----:B--2---:R-:W-:-:S01]  /*3890*/  FFMA.FTZ R84, R101, UR16, -R98 ;  /* 0x0000001065547c23 */ /* 0x004fc20008010862 */
[----:B-1----:R-:W-:Y:S01]  /*38a0*/  FMNMX.FTZ R58, R77, R80, !PT ;  /* 0x000000504d3a7209 */ /* 0x002fe20007810000 */
[----:B------:R-:W-:-:S01]  /*38b0*/  FFMA.FTZ R80, R92, UR16, -R98 ;  /* 0x000000105c507c23 */ /* 0x000fc20008010862 */
[----:B------:R-:W-:-:S02]  /*38c0*/  FFMA.FTZ R77, R99, UR16, -R98 ;  /* 0x00000010634d7c23 */ /* 0x000fc40008010862 */
[C---:B------:R-:W-:Y:S01]  /*38d0*/  FSETP.NEU.FTZ.AND P1, PT, R58.reuse, -INF , PT ;  /* 0xff8000003a00780b */ /* 0x040fe20003f3d000 */
[----:B------:R-:W-:Y:S01]  /*38e0*/  FFMA.FTZ R81, R58, R81, -8 ;  /* 0xc10000003a517423 */ /* 0x000fe20000010051 */
[----:B------:R-:W-:Y:S04]  /*38f0*/  MUFU.EX2 R47, R93 ;  /* 0x0000005d002f7308 */ /* 0x000fe80000000800 */
        /* <DEDUP_REMOVED lines=27> */
[----:B------:R-:W-:-:S01]  /*3ab0*/  FADD.FTZ R90, R8, R83 ;  /* 0x00000053085a7221 */ /* 0x000fc20000010000 */
[--C-:B------:R-:W-:Y:S01]  /*3ac0*/  FFMA.FTZ R42, R53, UR16, -R81.reuse ;  /* 0x00000010352a7c23 */ /* 0x100fe20008010851 */
[----:B------:R-:W-:-:S01]  /*3ad0*/  FFMA.FTZ R53, R82, UR16, -R81 ;  /* 0x0000001052357c23 */ /* 0x000fc20008010851 */
[----:B------:R-:W-:Y:S01]  /*3ae0*/  FFMA.FTZ R82, R87, UR16, -R81 ;  /* 0x0000001057527c23 */ /* 0x000fe20008010851 */
[----:B------:R-:W-:-:S01]  /*3af0*/  FADD.FTZ R87, R9, R90 ;  /* 0x0000005a09577221 */ /* 0x000fc20000010000 */
[--C-:B0-----:R-:W-:Y:S01]  /*3b00*/  FFMA.FTZ R40, R59, UR16, -R81.reuse ;  /* 0x000000103b287c23 */ /* 0x101fe20008010851 */
        /* <DEDUP_REMOVED lines=19> */
[----:B------:R-:W-:Y:S01]  /*3c40*/  F2FP.SATFINITE.E4M3.F32.PACK_AB_MERGE_C R153, R88, R85, RZ ;  /* 0x000000555899723e */ /* 0x000fe200048070ff */
[----:B------:R-:W-:-:S03]  /*3c50*/  FFMA.FTZ R106, R106, UR16, -R81 ;  /* 0x000000106a6a7c23 */ /* 0x000fc60008010851 */
[----:B------:R-:W-:Y:S02]  /*3c60*/  F2FP.SATFINITE.E4M3.F32.PACK_AB_MERGE_C R153, R7, R6, R153 ;  /* 0x000000060799723e */ /* 0x000fe40004807099 */
[----:B------:R-:W0:Y:S01]  /*3c70*/  MUFU.EX2 R41, R41 ;  /* 0x0000002900297308 */ /* 0x000e220000000800 */
[----:B-1----:R-:W-:-:S01]  /*3c80*/  FADD.FTZ R90, R10, R83 ;  /* 0x000000530a5a7221 */ /* 0x002fc20000010000 */
[----:B------:R-:W-:-:S04]  /*3c90*/  FADD.FTZ R83, R13, R86 ;  /* 0x000000560d537221 */ /* 0x000fc80000010000 */
[----:B------:R-:W-:Y:S02]  /*3ca0*/  FADD.FTZ R86, R20, R83 ;  /* 0x0000005314567221 */ /* 0x000fe40000010000 */
[----:B------:R-:W1:Y:S01]  /*3cb0*/  MUFU.EX2 R92, R92 ;  /* 0x0000005c005c7308 */ /* 0x000e620000000800 */
[----:B--2---:R-:W-:-:S01]  /*3cc0*/  FADD.FTZ R90, R11, R90 ;  /* 0x0000005a0b5a7221 */ /* 0x004fc20000010000 */
[----:B------:R-:W-:-:S04]  /*3cd0*/  FADD.FTZ R86, R21, R86 ;  /* 0x0000005615567221 */ /* 0x000fc80000010000 */
[----:B------:R-:W-:Y:S01]  /*3ce0*/  FADD.FTZ R83, R25, R86 ;  /* 0x0000005619537221 */ /* 0x000fe20000010000 */
[----:B------:R-:W-:Y:S01]  /*3cf0*/  IMAD.MOV.U32 R25, RZ, RZ, R55 ;  /* 0x000000ffff197224 */ /* 0x000fe200078e0037 */
[----:B------:R-:W-:Y:S01]  /*3d00*/  MUFU.EX2 R14, R14 ;  /* 0x0000000e000e7308 */ /* 0x000fe20000000800 */
[----:B0-----:R-:W-:-:S01]  /*3d10*/  FADD.FTZ R63, R41, R90 ;  /* 0x0000005a293f7221 */ /* 0x001fc20000010000 */
[----:B------:R-:W-:Y:S01]  /*3d20*/  FADD.FTZ R86, R28, R83 ;  /* 0x000000531c567221 */ /* 0x000fe20000010000 */
[----:B------:R-:W-:-:S03]  /*3d30*/  IMAD.MOV.U32 R28, RZ, RZ, R55 ;  /* 0x000000ffff1c7224 */ /* 0x000fc600078e0037 */
[----:B------:R-:W-:Y:S02]  /*3d40*/  FADD.FTZ R87, R29, R86 ;  /* 0x000000561d577221 */ /* 0x000fe40000010000 */
[----:B------:R-:W-:Y:S01]  /*3d50*/  MUFU.EX2 R15, R15 ;  /* 0x0000000f000f7308 */ /* 0x000fe20000000800 */
[----:B-1----:R-:W-:-:S01]  /*3d60*/  FADD.FTZ R63, R92, R63 ;  /* 0x0000003f5c3f7221 */ /* 0x002fc20000010000 */
[----:B------:R-:W-:Y:S01]  /*3d70*/  FADD.FTZ R86, R30, R87 ;  /* 0x000000571e567221 */ /* 0x000fe20000010000 */
[----:B------:R-:W-:Y:S02]  /*3d80*/  F2FP.SATFINITE.E4M3.F32.PACK_AB_MERGE_C R155, R92, R41, RZ ;  /* 0x000000295c9b723e */ /* 0x000fe400048070ff */
[----:B------:R-:W-:Y:S02]  /*3d90*/  MOV R41, R55 ;  /* 0x0000003700297202 */ /* 0x000fe40000000f00 */
[----:B------:R-:W-:Y:S01]  /*3da0*/  F2FP.SATFINITE.E4M3.F32.PACK_AB_MERGE_C R155, R11, R10, R155 ;  /* 0x0000000a0b9b723e */ /* 0x000fe2000480709b */
[----:B------:R-:W-:Y:S08]  /*3db0*/  MUFU.EX2 R46, R46 ;  /* 0x0000002e002e7308 */ /* 0x000ff00000000800 */
[----:B------:R-:W0:Y:S08]  /*3dc0*/  MUFU.EX2 R89, R89 ;  /* 0x0000005900597308 */ /* 0x000e300000000800 */
[----:B------:R-:W1:Y:S08]  /*3dd0*/  MUFU.EX2 R42, R42 ;  /* 0x0000002a002a7308 */ /* 0x000e700000000800 */
[----:B------:R2:W-:Y:S01]  /*3de0*/  MUFU.EX2 R3, R64 ;  /* 0x0000004000037308 */ /* 0x0005e20000000800 */
[----:B0-----:R-:W-:-:S04]  /*3df0*/  F2FP.SATFINITE.E4M3.F32.PACK_AB_MERGE_C R149, R89, R46, RZ ;  /* 0x0000002e5995723e */ /* 0x001fc800048070ff */
[----:B------:R-:W-:-:S03]  /*3e00*/  F2FP.SATFINITE.E4M3.F32.PACK_AB_MERGE_C R149, R15, R14, R149 ;  /* 0x0000000e0f95723e */ /* 0x000fc60004807095 */
[----:B------:R-:W0:Y:S01]  /*3e10*/  MUFU.EX2 R45, R45 ;  /* 0x0000002d002d7308 */ /* 0x000e220000000800 */
[----:B--2---:R-:W-:-:S01]  /*3e20*/  FADD.FTZ R64, R14, R63 ;  /* 0x0000003f0e407221 */ /* 0x004fc20000010000 */
[----:B------:R-:W-:-:S03]  /*3e30*/  FFMA.FTZ R63, R26, UR16, -R81 ;  /* 0x000000101a3f7c23 */ /* 0x000fc60008010851 */
[----:B------:R-:W-:Y:S01]  /*3e40*/  FADD.FTZ R83, R15, R64 ;  /* 0x000000400f537221 */ /* 0x000fe20000010000 */
[----:B------:R-:W-:-:S01]  /*3e50*/  FFMA.FTZ R64, R27, UR16, -R81 ;  /* 0x000000101b407c23 */ /* 0x000fc20008010851 */
[----:B------:R-:W-:Y:S01]  /*3e60*/  FFMA.FTZ R81, R105, UR16, -R81 ;  /* 0x0000001069517c23 */ /* 0x000fe20008010851 */
[----:B------:R-:W2:Y:S01]  /*3e70*/  MUFU.EX2 R54, R54 ;  /* 0x0000003600367308 */ /* 0x000ea20000000800 */
[----:B------:R-:W-:-:S01]  /*3e80*/  FADD.FTZ R26, R46, R83 ;  /* 0x000000532e1a7221 */ /* 0x000fc20000010000 */
[----:B------:R-:W-:Y:S01]  /*3e90*/  FADD.FTZ R83, R31, R86 ;  /* 0x000000561f537221 */ /* 0x000fe20000010000 */
[----:B------:R-:W-:Y:S02]  /*3ea0*/  IMAD.MOV.U32 R46, RZ, RZ, R55 ;  /* 0x000000ffff2e7224 */ /* 0x000fe400078e0037 */
[----:B------:R-:W-:Y:S01]  /*3eb0*/  FADD.FTZ R27, R89, R26 ;  /* 0x0000001a591b7221 */ /* 0x000fe20000010000 */
[----:B------:R-:W-:-:S02]  /*3ec0*/  FADD.FTZ R90, R32, R83 ;  /* 0x00000053205a7221 */ /* 0x000fc40000010000 */
[----:B------:R-:W3:Y:S01]  /*3ed0*/  MUFU.EX2 R91, R91 ;  /* 0x0000005b005b7308 */ /* 0x000ee20000000800 */
[----:B-1----:R-:W-:-:S01]  /*3ee0*/  FADD.FTZ R86, R42, R27 ;  /* 0x0000001b2a567221 */ /* 0x002fc20000010000 */
[----:B------:R-:W-:Y:S01]  /*3ef0*/  FADD.FTZ R87, R33, R90 ;  /* 0x0000005a21577221 */ /* 0x000fe20000010000 */
[----:B------:R-:W-:-:S02]  /*3f00*/  F2FP.SATFINITE.E4M3.F32.PACK_AB_MERGE_C R33, R34, R33, RZ ;  /* 0x000000212221723e */ /* 0x000fc400048070ff */
[----:B0-----:R-:W-:Y:S01]  /*3f10*/  FADD.FTZ R83, R45, R86 ;  /* 0x000000562d537221 */ /* 0x001fe20000010000 */
[----:B------:R-:W-:-:S01]  /*3f20*/  FADD.FTZ R86, R34, R87 ;  /* 0x0000005722567221 */ /* 0x000fc20000010000 */
[----:B------:R-:W-:Y:S01]  /*3f30*/  F2FP.SATFINITE.E4M3.F32.PACK_AB_MERGE_C R150, R32, R31, R33 ;  /* 0x0000001f2096723e */ /* 0x000fe20004807021 */
[----:B------:R-:W0:Y:S01]  /*3f40*/  MUFU.EX2 R49, R49 ;  /* 0x0000003100317308 */ /* 0x000e220000000800 */
[--C-:B------:R-:W-:Y:S02]  /*3f50*/  IMAD.MOV.U32 R34, RZ, RZ, R55.reuse ;  /* 0x000000ffff227224 */ /* 0x100fe400078e0037 */
[----:B------:R-:W-:Y:S01]  /*3f60*/  FADD.FTZ R9, R35, R86 ;  /* 0x0000005623097221 */ /* 0x000fe20000010000 */
[--C-:B------:R-:W-:Y:S02]  /*3f70*/  IMAD.MOV.U32 R33, RZ, RZ, R55.reuse ;  /* 0x000000ffff217224 */ /* 0x100fe400078e0037 */
[----:B------:R-:W-:Y:S02]  /*3f80*/  IMAD.MOV.U32 R32, RZ, RZ, R55 ;  /* 0x000000ffff207224 */ /* 0x000fe400078e0037 */
[----:B------:R-:W-:-:S01]  /*3f90*/  FADD.FTZ R20, R36, R9 ;  /* 0x0000000924147221 */ /* 0x000fc20000010000 */
[----:B------:R-:W-:Y:S01]  /*3fa0*/  IMAD.MOV.U32 R31, RZ, RZ, R55 ;  /* 0x000000ffff1f7224 */ /* 0x000fe200078e0037 */
[----:B------:R-:W1:Y:S02]  /*3fb0*/  MUFU.EX2 R50, R50 ;  /* 0x0000003200327308 */ /* 0x000e640000000800 */
[----:B------:R-:W-:-:S01]  /*3fc0*/  FADD.FTZ R9, R37, R20 ;  /* 0x0000001425097221 */ /* 0x000fc20000010000 */
[----:B------:R-:W-:-:S03]  /*3fd0*/  F2FP.SATFINITE.E4M3.F32.PACK_AB_MERGE_C R37, R44, R37, RZ ;  /* 0x000000252c25723e */ /* 0x000fc600048070ff */
[----:B------:R-:W-:Y:S01]  /*3fe0*/  FADD.FTZ R29, R44, R9 ;  /* 0x000000092c1d7221 */ /* 0x000fe20000010000 */
[----:B------:R-:W-:Y:S01]  /*3ff0*/  F2FP.SATFINITE.E4M3.F32.PACK_AB_MERGE_C R136, R36, R35, R37 ;  /* 0x000000232488723e */ /* 0x000fe20004807025 */
[----:B------:R-:W4:Y:S01]  /*4000*/  MUFU.EX2 R75, R75 ;  /* 0x0000004b004b7308 */ /* 0x000f220000000800 */
[--C-:B------:R-:W-:Y:S01]  /*4010*/  IMAD.MOV.U32 R44, RZ, RZ, R55.reuse ;  /* 0x000000ffff2c7224 */ /* 0x100fe200078e0037 */
[----:B------:R-:W-:Y:S01]  /*4020*/  MOV R35, R55 ;  /* 0x0000003700237202 */ /* 0x000fe20000000f00 */
[--C-:B------:R-:W-:Y:S02]  /*4030*/  IMAD.MOV.U32 R37, RZ, RZ, R55.reuse ;  /* 0x000000ffff257224 */ /* 0x100fe400078e0037 */
[----:B------:R-:W-:-:S03]  /*4040*/  IMAD.MOV.U32 R36, RZ, RZ, R55 ;  /* 0x000000ffff247224 */ /* 0x000fc600078e0037 */
[----:B------:R2:W-:Y:S08]  /*4050*/  MUFU.EX2 R26, R66 ;  /* 0x00000042001a7308 */ /* 0x0005f00000000800 */
[----:B------:R-:W5:Y:S01]  /*4060*/  MUFU.EX2 R78, R78 ;  /* 0x0000004e004e7308 */ /* 0x000f620000000800 */
[----:B--2---:R-:W-:-:S01]  /*4070*/  FADD.FTZ R66, R54, R83 ;  /* 0x0000005336427221 */ /* 0x004fc20000010000 */
[----:B---3--:R-:W-:-:S03]  /*4080*/  F2FP.SATFINITE.E4M3.F32.PACK_AB_MERGE_C R54, R91, R54, RZ ;  /* 0x000000365b36723e */ /* 0x008fc600048070ff */
[----:B------:R-:W-:Y:S01]  /*4090*/  FADD.FTZ R66, R91, R66 ;  /* 0x000000425b427221 */ /* 0x000fe20000010000 */
[----:B------:R-:W-:Y:S01]  /*40a0*/  F2FP.SATFINITE.E4M3.F32.PACK_AB_MERGE_C R151, R45, R42, R54 ;  /* 0x0000002a2d97723e */ /* 0x000fe20004807036 */
[----:B------:R-:W-:Y:S01]  /*40b0*/  IMAD.MOV.U32 R54, RZ, RZ, R55 ;  /* 0x000000ffff367224 */ /* 0x000fe200078e0037 */
[----:B------:R-:W2:Y:S01]  /*40c0*/  MUFU.EX2 R53, R53 ;  /* 0x0000003500357308 */ /* 0x000ea20000000800 */
[----:B0-----:R-:W-:-:S01]  /*40d0*/  FADD.FTZ R21, R49, R66 ;  /* 0x0000004231157221 */ /* 0x001fc20000010000 */
[--C-:B------:R-:W-:Y:S02]  /*40e0*/  IMAD.MOV.U32 R45, RZ, RZ, R55.reuse ;  /* 0x000000ffff2d7224 */ /* 0x100fe400078e0037 */
[----:B------:R-:W-:Y:S02]  /*40f0*/  IMAD.MOV.U32 R42, RZ, RZ, R55 ;  /* 0x000000ffff2a7224 */ /* 0x000fe400078e0037 */
[----:B-1----:R-:W-:Y:S02]  /*4100*/  FADD.FTZ R30, R50, R21 ;  /* 0x00000015321e7221 */ /* 0x002fe40000010000 */
[----:B------:R-:W0:Y:S02]  /*4110*/  MUFU.EX2 R74, R74 ;  /* 0x0000004a004a7308 */ /* 0x000e240000000800 */
[----:B----4-:R-:W-:-:S01]  /*4120*/  FADD.FTZ R21, R75, R30 ;  /* 0x0000001e4b157221 */ /* 0x010fc20000010000 */
[----:B------:R-:W-:Y:S01]  /*4130*/  FADD.FTZ R30, R38, R29 ;  /* 0x0000001d261e7221 */ /* 0x000fe20000010000 */
[----:B-----5:R-:W-:-:S02]  /*4140*/  F2FP.SATFINITE.E4M3.F32.PACK_AB_MERGE_C R75, R78, R75, RZ ;  /* 0x0000004b4e4b723e */ /* 0x020fc400048070ff */
[----:B------:R-:W-:Y:S01]  /*4150*/  FADD.FTZ R20, R78, R21 ;  /* 0x000000154e147221 */ /* 0x000fe20000010000 */
[----:B------:R-:W-:-:S01]  /*4160*/  FADD.FTZ R30, R39, R30 ;  /* 0x0000001e271e7221 */ /* 0x000fc20000010000 */
[----:B------:R-:W-:Y:S01]  /*4170*/  F2FP.SATFINITE.E4M3.F32.PACK_AB_MERGE_C R137, R50, R49, R75 ;  /* 0x000000313289723e */ /* 0x000fe2000480704b */
[----:B------:R-:W1:Y:S01]  /*4180*/  MUFU.EX2 R79, R79 ;  /* 0x0000004f004f7308 */ /* 0x000e620000000800 */
[----:B--2---:R-:W-:-:S01]  /*4190*/  FADD.FTZ R21, R53, R20 ;  /* 0x0000001435157221 */ /* 0x004fc20000010000 */
[----:B------:R-:W-:Y:S01]  /*41a0*/  FADD.FTZ R5, R43, R30 ;  /* 0x0000001e2b057221 */ /* 0x000fe20000010000 */
[C---:B------:R-:W-:Y:S01]  /*41b0*/  F2FP.SATFINITE.E4M3.F32.PACK_AB_MERGE_C R43, R48.reuse, R43, RZ ;  /* 0x0000002b302b723e */ /* 0x040fe200048070ff */
[----:B------:R-:W-:Y:S01]  /*41c0*/  IMAD.MOV.U32 R50, RZ, RZ, R55 ;  /* 0x000000ffff327224 */ /* 0x000fe200078e0037 */
[----:B------:R-:W-:Y:S01]  /*41d0*/  MOV R29, R55 ;  /* 0x00000037001d7202 */ /* 0x000fe20000000f00 */
[----:B------:R-:W-:Y:S01]  /*41e0*/  FADD.FTZ R48, R48, R5 ;  /* 0x0000000530307221 */ /* 0x000fe20000010000 */
[----:B------:R-:W-:Y:S01]  /*41f0*/  F2FP.SATFINITE.E4M3.F32.PACK_AB_MERGE_C R138, R39, R38, R43 ;  /* 0x00000026278a723e */ /* 0x000fe2000480702b */
[----:B------:R-:W2:Y:S01]  /*4200*/  MUFU.EX2 R82, R82 ;  /* 0x0000005200527308 */ /* 0x000ea20000000800 */
[----:B0-----:R-:W-:-:S01]  /*4210*/  FADD.FTZ R4, R74, R21 ;  /* 0x000000154a047221 */ /* 0x001fc20000010000 */
[----:B------:R-:W-:Y:S01]  /*4220*/  FADD.FTZ R5, R47, R48 ;  /* 0x000000302f057221 */ /* 0x000fe20000010000 */
[----:B------:R-:W-:-:S02]  /*4230*/  IMAD.MOV.U32 R49, RZ, RZ, R55 ;  /* 0x000000ffff317224 */ /* 0x000fc400078e0037 */
[--C-:B------:R-:W-:Y:S02]  /*4240*/  IMAD.MOV.U32 R48, RZ, RZ, R55.reuse ;  /* 0x000000ffff307224 */ /* 0x100fe400078e0037 */
[----:B------:R-:W-:Y:S01]  /*4250*/  IMAD.MOV.U32 R43, RZ, RZ, R55 ;  /* 0x000000ffff2b7224 */ /* 0x000fe200078e0037 */
[----:B------:R-:W0:Y:S01]  /*4260*/  MUFU.EX2 R40, R40 ;  /* 0x0000002800287308 */ /* 0x000e220000000800 */
[----:B-1----:R-:W-:-:S01]  /*4270*/  FADD.FTZ R13, R79, R4 ;  /* 0x000000044f0d7221 */ /* 0x002fc20000010000 */
[----:B------:R-:W-:Y:S01]  /*4280*/  FADD.FTZ R4, R52, R5 ;  /* 0x0000000534047221 */ /* 0x000fe20000010000 */
[--C-:B------:R-:W-:Y:S02]  /*4290*/  IMAD.MOV.U32 R39, RZ, RZ, R55.reuse ;  /* 0x000000ffff277224 */ /* 0x100fe400078e0037 */
[--C-:B------:R-:W-:Y:S02]  /*42a0*/  IMAD.MOV.U32 R38, RZ, RZ, R55.reuse ;  /* 0x000000ffff267224 */ /* 0x100fe400078e0037 */
[----:B------:R-:W-:Y:S01]  /*42b0*/  IMAD.MOV.U32 R30, RZ, RZ, R55 ;  /* 0x000000ffff1e7224 */ /* 0x000fe200078e0037 */
[----:B------:R-:W1:Y:S01]  /*42c0*/  MUFU.EX2 R51, R51 ;  /* 0x0000003300337308 */ /* 0x000e620000000800 */
[C---:B--2---:R-:W-:Y:S01]  /*42d0*/  F2FP.SATFINITE.E4M3.F32.PACK_AB_MERGE_C R79, R82.reuse, R79, RZ ;  /* 0x0000004f524f723e */ /* 0x044fe200048070ff */
[----:B------:R-:W-:-:S03]  /*42e0*/  FADD.FTZ R82, R82, R13 ;  /* 0x0000000d52527221 */ /* 0x000fc60000010000 */
[----:B------:R-:W-:Y:S01]  /*42f0*/  F2FP.SATFINITE.E4M3.F32.PACK_AB_MERGE_C R139, R74, R53, R79 ;  /* 0x000000354a8b723e */ /* 0x000fe2000480704f */
[----:B------:R-:W-:-:S01]  /*4300*/  FADD.FTZ R13, R3, R82 ;  /* 0x00000052030d7221 */ /* 0x000fc20000010000 */
[----:B------:R-:W-:Y:S01]  /*4310*/  MOV R53, R55 ;  /* 0x0000003700357202 */ /* 0x000fe20000000f00 */
[----:B------:R-:W2:Y:S02]  /*4320*/  MUFU.EX2 R59, R59 ;  /* 0x0000003b003b7308 */ /* 0x000ea40000000800 */
[----:B0-----:R-:W-:-:S06]  /*4330*/  FADD.FTZ R6, R40, R13 ;  /* 0x0000000d28067221 */ /* 0x001fcc0000010000 */
[----:B------:R-:W0:Y:S01]  /*4340*/  MUFU.EX2 R60, R60 ;  /* 0x0000003c003c7308 */ /* 0x000e220000000800 */
[----:B-1----:R-:W-:-:S07]  /*4350*/  FADD.FTZ R7, R51, R4 ;  /* 0x0000000433077221 */ /* 0x002fce0000010000 */
[----:B------:R-:W1:Y:S01]  /*4360*/  MUFU.EX2 R62, R62 ;  /* 0x0000003e003e7308 */ /* 0x000e620000000800 */
[----:B--2---:R-:W-:-:S07]  /*4370*/  FADD.FTZ R11, R59, R6 ;  /* 0x000000063b0b7221 */ /* 0x004fce0000010000 */
[----:B------:R-:W2:Y:S01]  /*4380*/  MUFU.EX2 R57, R57 ;  /* 0x0000003900397308 */ /* 0x000ea20000000800 */
[C---:B0-----:R-:W-:Y:S01]  /*4390*/  F2FP.SATFINITE.E4M3.F32.PACK_AB_MERGE_C R51, R60.reuse, R51, RZ ;  /* 0x000000333c33723e */ /* 0x041fe200048070ff */
[----:B------:R-:W-:-:S03]  /*43a0*/  FADD.FTZ R60, R60, R7 ;  /* 0x000000073c3c7221 */ /* 0x000fc60000010000 */
[----:B------:R-:W-:Y:S01]  /*43b0*/  F2FP.SATFINITE.E4M3.F32.PACK_AB_MERGE_C R140, R52, R47, R51 ;  /* 0x0000002f348c723e */ /* 0x000fe20004807033 */
[----:B------:R-:W-:Y:S01]  /*43c0*/  IMAD.MOV.U32 R52, RZ, RZ, R55 ;  /* 0x000000ffff347224 */ /* 0x000fe200078e0037 */
[----:B------:R-:W-:Y:S01]  /*43d0*/  MOV R47, R55 ;  /* 0x00000037002f7202 */ /* 0x000fe20000000f00 */
[----:B------:R-:W0:Y:S01]  /*43e0*/  MUFU.EX2 R72, R72 ;  /* 0x0000004800487308 */ /* 0x000e220000000800 */
[----:B-1----:R-:W-:-:S01]  /*43f0*/  FADD.FTZ R11, R62, R11 ;  /* 0x0000000b3e0b7221 */ /* 0x002fc20000010000 */
[----:B------:R-:W-:Y:S01]  /*4400*/  F2FP.SATFINITE.E4M3.F32.PACK_AB_MERGE_C R59, R62, R59, RZ ;  /* 0x0000003b3e3b723e */ /* 0x000fe200048070ff */
[----:B------:R-:W-:Y:S02]  /*4410*/  IMAD.MOV.U32 R51, RZ, RZ, R55 ;  /* 0x000000ffff337224 */ /* 0x000fe400078e0037 */
[----:B------:R-:W-:Y:S01]  /*4420*/  FADD.FTZ R4, R26, R11 ;  /* 0x0000000b1a047221 */ /* 0x000fe20000010000 */
[----:B------:R-:W-:Y:S01]  /*4430*/  F2FP.SATFINITE.E4M3.F32.PACK_AB_MERGE_C R141, R40, R3, R59 ;  /* 0x00000003288d723e */ /* 0x000fe2000480703b */
        /* <DEDUP_REMOVED lines=37> */
[----:B------:R-:W-:Y:S02]  /*4690*/  IMAD.MOV.U32 R24, RZ, RZ, R55 ;  /* 0x000000ffff187224 */ /* 0x000fe400078e0037 */
[----:B------:R-:W0:Y:S01]  /*46a0*/  MUFU.EX2 R104, R104 ;  /* 0x0000006800687308 */ /* 0x000e220000000800 */
[C---:B-1----:R-:W-:Y:S01]  /*46b0*/  F2FP.SATFINITE.E4M3.F32.PACK_AB_MERGE_C R102, R5.reuse, R102, RZ ;  /* 0x000000660566723e */ /* 0x042fe200048070ff */
[----:B------:R-:W-:-:S03]  /*46c0*/  FADD.FTZ R5, R5, R4 ;  /* 0x0000000405057221 */ /* 0x000fc60000010000 */
[----:B------:R-:W-:-:S03]  /*46d0*/  F2FP.SATFINITE.E4M3.F32.PACK_AB_MERGE_C R145, R64, R9, R102 ;  /* 0x000000094091723e */ /* 0x000fc60004807066 */
        /* <DEDUP_REMOVED lines=41> */
.L_x_13284:
[----:B------:R-:W-:-:S04]  /*4970*/  UISETP.NE.AND UP0, UPT, UR20, 0x1, UPT ;  /* 0x000000011400788c */ /* 0x000fc8000bf05270 */
[----:B------:R-:W-:-:S04]  /*4980*/  USEL UR41, URZ, 0x1, UP0 ;  /* 0x000000013f297887 */ /* 0x000fc80008000000 */
[----:B------:R-:W-:Y:S01]  /*4990*/  ULOP3.LUT UR41, UR21, UR41, URZ, 0x3c, !UPT ;  /* 0x0000002915297292 */ /* 0x000fe2000f8e3c3f */
[----:B------:R-:W-:Y:S11]  /*49a0*/  @!P0 BRA `(.L_x_13274) ;  /* 0x0000000000048947 */ /* 0x000ff60003800000 */
[----:B------:R-:W-:Y:S01]  /*49b0*/  BPT.TRAP 0x1 ;  /* 0x000000040000795c */ /* 0x000fe20000300000 */
.L_x_13274:
        /* <DEDUP_REMOVED lines=12> */
.L_x_13275:
[----:B-1----:R-:W-:Y:S05]  /*4a80*/  @P1 BRA `(.L_x_13276) ;  /* 0x0000000000081947 */ /* 0x002fea0003800000 */
[----:B------:R-:W1:Y:S02]  /*4a90*/  SYNCS.PHASECHK.TRANS64.TRYWAIT P1, [UR18+0x13230], R7 ;  /* 0x01323007ff0075a7 */ /* 0x000e640008020152 */
[----:B-1----:R-:W-:Y:S05]  /*4aa0*/  @!P1 BRA `(.L_x_13277) ;  /* 0x000000b400c89947 */ /* 0x002fea0003800000 */
.L_x_13276:
        /* <DEDUP_REMOVED lines=64> */
.L_x_13278:
[----:B------:R-:W-:Y:S01]  /*4eb0*/  ULEA UR9, UR20, UR19, 0x3 ;  /* 0x0000001314097291 */ /* 0x000fe2000f8e183f */
[----:B01----:R-:W-:-:S05]  /*4ec0*/  IMAD.U32 R7, RZ, RZ, UR21 ;  /* 0x00000015ff077e24 */ /* 0x003fca000f8e00ff */
[----:B------:R-:W-:-:S04]  /*4ed0*/  SHF.L.U32 R7, R7, 0x1f, RZ ;  /* 0x0000001f07077819 */ /* 0x000fc800000006ff */
[----:B------:R0:W1:Y:S01]  /*4ee0*/  SYNCS.PHASECHK.TRANS64.TRYWAIT P1, [UR9+0x13250], R7 ;  /* 0x01325007ff0075a7 */ /* 0x0000620008020149 */
[----:B------:R-:W-:Y:S05]  /*4ef0*/  @!P0 BRA `(.L_x_13279) ;  /* 0x0000000000048947 */ /* 0x000fea0003800000 */
[----:B------:R-:W-:Y:S01]  /*4f00*/  BPT.TRAP 0x1 ;  /* 0x000000040000795c */ /* 0x000fe20000300000 */
.L_x_13279:
[----:B-1----:R-:W-:Y:S05]  /*4f10*/  @P1 BRA `(.L_x_13280) ;  /* 0x0000000000081947 */ /* 0x002fea0003800000 */
[----:B------:R-:W1:Y:S02]  /*4f20*/  SYNCS.PHASECHK.TRANS64.TRYWAIT P1, [UR9+0x13250], R7 ;  /* 0x01325007ff0075a7 */ /* 0x000e640008020149 */
[----:B-1----:R-:W-:Y:S05]  /*4f30*/  @!P1 BRA `(.L_x_13281) ;  /* 0x000000b000bc9947 */ /* 0x002fea0003800000 */
.L_x_13280:
        /* <DEDUP_REMOVED lines=28> */
[----:B------:R-:W-:Y:S03]  /*5100*/  QGMMA.64x64x32.F32.E4M3.E4M3 R24, R144, gdesc[UR4], R24, gsb0 ;  /* 0x00e0000490187df3 */ /* 0x000fe60008000818 */
[----:B------:R-:W-:Y:S02]  /*5110*/  WARPGROUP.DEPBAR.LE gsb0, 0x0 ;  /* 0x00008000000079c5 */ /* 0x000fe40000010000 */
[----:B------:R-:W-:Y:S05]  /*5120*/  @!P0 BRA `(.L_x_13282) ;  /* 0x0000000000048947 */ /* 0x000fea0003800000 */
[----:B------:R-:W-:Y:S01]  /*5130*/  BPT.TRAP 0x1 ;  /* 0x000000040000795c */ /* 0x000fe20000300000 */
.L_x_13282:
        /* <DEDUP_REMOVED lines=101> */
[----:B------:R-:W-:Y:S01]  /*5790*/  IMAD.U32 R133, RZ, RZ, UR16 ;  /* 0x00000010ff857e24 */ /* 0x000fe2000f8e00ff */
        /* <DEDUP_REMOVED lines=401> */
.L_x_13283:
        /* <DEDUP_REMOVED lines=83> */
.L_x_13273:
[----:B------:R-:W-:Y:S06]  /*75e0*/  BAR.ARV 0x8, 0x200 ;  /* 0x0208000000007b1d */ /* 0x000fec0000002000 */
[----:B------:R-:W-:Y:S05]  /*75f0*/  @!P0 BRA `(.L_x_13285) ;  /* 0x0000000000048947 */ /* 0x000fea0003800000 */
[----:B------:R-:W-:Y:S01]  /*7600*/  BPT.TRAP 0x1 ;  /* 0x000000040000795c */ /* 0x000fe20000300000 */
.L_x_13285:
        /* <DEDUP_REMOVED lines=9> */
.L_x_13286:
[----:B-1----:R-:W-:Y:S05]  /*76a0*/  @P1 BRA `(.L_x_13287) ;  /* 0x0000000000081947 */ /* 0x002fea0003800000 */
[----:B------:R-:W1:Y:S02]  /*76b0*/  SYNCS.PHASECHK.TRANS64.TRYWAIT P1, [UR14+0x13250], R0 ;  /* 0x01325000ff0075a7 */ /* 0x000e64000802014e */
[----:B-1----:R-:W-:Y:S05]  /*76c0*/  @!P1 BRA `(.L_x_13288) ;  /* 0x0000008800f09947 */ /* 0x002fea0003800000 */
.L_x_13287:
        /* <DEDUP_REMOVED lines=13> */
[----:B------:R-:W-:Y:S01]  /*77a0*/  @UP0 UIMAD.WIDE.U32 UR8, UR46, UR10, URZ ;  /* 0x0000000a2e0802a5 */ /* 0x000fe2000f8e003f */
[----:B------:R-:W-:Y:S01]  /*77b0*/  @UP0 ULDC.64 UR12, c[0x0][0x9d0] ;  /* 0x00027400000c0ab9 */ /* 0x000fe20000000a00 */
[----:B------:R-:W-:Y:S02]  /*77c0*/  UIMAD UR10, UR42, 0x280, UR7 ;  /* 0x000002802a0a78a4 */ /* 0x000fe4000f8e0207 */
[----:B------:R-:W-:Y:S02]  /*77d0*/  @UP0 UIMAD UR6, UR46, UR11, UR6 ;  /* 0x0000000b2e0602a4 */ /* 0x000fe4000f8e0206 */
[----:B------:R-:W-:-:S02]  /*77e0*/  @UP0 UIMAD UR7, UR17, UR12, URZ ;  /* 0x0000000c110702a4 */ /* 0x000fc4000f8e023f */
[----:B------:R-:W-:Y:S02]  /*77f0*/  @UP0 UIADD3 UR9, UR9, UR6, URZ ;  /* 0x0000000609090290 */ /* 0x000fe4000fffe03f */
[----:B------:R-:W-:Y:S01]  /*7800*/  @UP0 UIMAD UR11, UR44, UR13, UR7 ;  /* 0x0000000d2c0b02a4 */ /* 0x000fe2000f8e0207 */
[----:B------:R-:W-:Y:S02]  /*7810*/  UMOV UR6, UR10 ;  /* 0x0000000a00067c82 */ /* 0x000fe40008000000 */
[----:B------:R-:W-:Y:S02]  /*7820*/  UMOV UR7, 0xc0000010 ;  /* 0xc000001000077882 */ /* 0x000fe40000000000 */
[----:B------:R-:W-:Y:S01]  /*7830*/  QGMMA.64x64x32.F32.E4M3.E4M3 R24, R152, gdesc[UR4], R24, gsb0 ;  /* 0x00e0000498187df3 */ /* 0x000fe20008000818 */
[----:B------:R-:W-:-:S04]  /*7840*/  @UP0 UIMAD.WIDE.U32 UR6, UR44, UR12, UR8 ;  /* 0x0000000c2c0602a5 */ /* 0x000fc8000f8e0008 */
[----:B------:R-:W-:Y:S02]  /*7850*/  @UP0 UIADD3 UR7, UR7, UR11, URZ ;  /* 0x0000000b07070290 */ /* 0x000fe4000fffe03f */
[----:B------:R-:W-:-:S04]  /*7860*/  @UP0 ULEA UR4, UP1, UR6, UR4, 0x2 ;  /* 0x0000000406040291 */ /* 0x000fc8000f82103f */
[----:B------:R-:W-:Y:S02]  /*7870*/  @UP0 ULEA.HI.X UR5, UR6, UR5, UR7, 0x2, UP1 ;  /* 0x0000000506050291 */ /* 0x000fe400088f1407 */
[----:B------:R-:W-:-:S04]  /*7880*/  IMAD.U32 R2, RZ, RZ, UR4 ;  /* 0x00000004ff027e24 */ /* 0x000fc8000f8e00ff */
[----:B-1----:R-:W-:Y:S01]  /*7890*/  IMAD.U32 R3, RZ, RZ, UR5 ;  /* 0x00000005ff037e24 */ /* 0x002fe2000f8e00ff */
[----:B------:R-:W-:-:S04]  /*78a0*/  UIADD3 UR4, UR10, 0x80, URZ ;  /* 0x000000800a047890 */ /* 0x000fc8000fffe03f */
[----:B------:R1:W2:Y:S01]  /*78b0*/  @P1 LDG.E R5, desc[UR52][R2.64] ;  /* 0x0000003402051981 */ /* 0x0002a2000c1e1900 */
[----:B------:R-:W-:Y:S02]  /*78c0*/  UMOV UR7, 0xc0000010 ;  /* 0xc000001000077882 */ /* 0x000fe40000000000 */
[----:B------:R-:W-:Y:S01]  /*78d0*/  UMOV UR6, UR4 ;  /* 0x0000000400067c82 */ /* 0x000fe20008000000 */
[----:B------:R-:W-:Y:S02]  /*78e0*/  WARPGROUP.DEPBAR.LE gsb0, 0x0 ;  /* 0x00008000000079c5 */ /* 0x000fe40000010000 */
[----:B------:R-:W-:-:S06]  /*78f0*/  WARPGROUP.ARRIVE ;  /* 0x00000000000079c5 */ /* 0x000fcc0000000000 */
[----:B------:R-:W-:Y:S01]  /*7900*/  QGMMA.64x64x32.F32.E4M3.E4M3 R24, R148, gdesc[UR4], R24, gsb0 ;  /* 0x00e0000494187df3 */ /* 0x000fe20008000818 */
[----:B------:R-:W-:Y:S01]  /*7910*/  UIADD3 UR4, UR10, 0x100, URZ ;  /* 0x000001000a047890 */ /* 0x000fe2000fffe03f */
[----:B------:R-:W-:-:S06]  /*7920*/  UMOV UR7, 0xc0000010 ;  /* 0xc000001000077882 */ /* 0x000fcc0000000000 */
[----:B------:R-:W-:Y:S01]  /*7930*/  UMOV UR6, UR4 ;  /* 0x0000000400067c82 */ /* 0x000fe20008000000 */
[----:B------:R-:W-:Y:S02]  /*7940*/  WARPGROUP.DEPBAR.LE gsb0, 0x0 ;  /* 0x00008000000079c5 */ /* 0x000fe40000010000 */
[----:B------:R-:W-:-:S06]  /*7950*/  WARPGROUP.ARRIVE ;  /* 0x00000000000079c5 */ /* 0x000fcc0000000000 */
[----:B------:R-:W-:Y:S01]  /*7960*/  QGMMA.64x64x32.F32.E4M3.E4M3 R24, R136, gdesc[UR4], R24, gsb0 ;  /* 0x00e0000488187df3 */ /* 0x000fe20008000818 */
[----:B------:R-:W-:Y:S01]  /*7970*/  UIADD3 UR4, UR10, 0x180, URZ ;  /* 0x000001800a047890 */ /* 0x000fe2000fffe03f */
[----:B------:R-:W-:-:S06]  /*7980*/  UMOV UR7, 0xc0000010 ;  /* 0xc000001000077882 */ /* 0x000fcc0000000000 */
[----:B------:R-:W-:Y:S01]  /*7990*/  UMOV UR6, UR4 ;  /* 0x0000000400067c82 */ /* 0x000fe20008000000 */
        /* <DEDUP_REMOVED lines=11> */
[----:B------:R-:W-:Y:S01]  /*7a50*/  MOV R4, RZ ;  /* 0x000000ff00047202 */ /* 0x000fe20000000f00 */
        /* <DEDUP_REMOVED lines=23> */
[----:B--2---:R-:W-:Y:S01]  /*7bd0*/  FMUL.FTZ R4, R4, R5 ;  /* 0x0000000504047220 */ /* 0x004fe20000410000 */
[----:B------:R-:W-:Y:S02]  /*7be0*/  IMAD.MOV.U32 R0, RZ, RZ, -0x800000 ;  /* 0xff800000ff007424 */ /* 0x000fe400078e00ff */
[----:B------:R-:W-:Y:S01]  /*7bf0*/  @P2 FFMA.FTZ R2, R3, R56, R6 ;  /* 0x0000003803022223 */ /* 0x000fe20000010006 */
[----:B------:R-:W-:-:S01]  /*7c00*/  @P3 FFMA.FTZ R0, R14, R58, R7 ;  /* 0x0000003a0e003223 */ /* 0x000fc20000010007 */
[----:B---3--:R-:W-:Y:S01]  /*7c10*/  FMUL.FTZ R5, R8, R5 ;  /* 0x0000000508057220 */ /* 0x008fe20000410000 */
[----:B------:R-:W-:-:S02]  /*7c20*/  WARPGROUP.DEPBAR.LE gsb0, 0x0 ;  /* 0x00008000000079c5 */ /* 0x000fc40000010000 */
[----:B------:R-:W-:Y:S05]  /*7c30*/  @!P0 BRA `(.L_x_13289) ;  /* 0x0000000000048947 */ /* 0x000fea0003800000 */
[----:B------:R-:W-:Y:S01]  /*7c40*/  BPT.TRAP 0x1 ;  /* 0x000000040000795c */ /* 0x000fe20000300000 */
.L_x_13289:
        /* <DEDUP_REMOVED lines=42> */
.L_x_13265:
        /* <DEDUP_REMOVED lines=12> */
[----:B------:R-:W2:Y:S01]  /*7fb0*/  LDL R38, [R1] ;  /* 0x0000000001267983 */ /* 0x000ea20000100800 */
        /* <DEDUP_REMOVED lines=16> */
[----:B------:R-:W-:Y:S01]  /*80c0*/  BAR.SYNC.DEFER_BLOCKING 0x1, 0x180 ;  /* 0x0046000000007b1d */ /* 0x000fe20000010000 */
[----:B0-----:R-:W-:-:S04]  /*80d0*/  SHF.L.U32 R4, R35, 0x2, RZ ;  /* 0x0000000223047819 */ /* 0x001fc800000006ff */
[----:B------:R-:W-:Y:S01]  /*80e0*/  LOP3.LUT R4, R4, 0xc, RZ, 0xc0, !PT ;  /* 0x0000000c04047812 */ /* 0x000fe200078ec0ff */
[----:B------:R-:W-:Y:S01]  /*80f0*/  UMOV UR4, URZ ;  /* 0x0000003f00047c82 */ /* 0x000fe20008000000 */
[----:B------:R-:W-:Y:S02]  /*8100*/  USHF.R.S32.HI UR17, URZ, 0x1f, UR51 ;  /* 0x0000001f3f117899 */ /* 0x000fe40008011433 */
[----:B------:R-:W-:Y:S01]  /*8110*/  IADD3 R4, P0, R4, UR6, RZ ;  /* 0x0000000604047c10 */ /* 0x000fe2000ff1e0ff */
[----:B------:R-:W-:Y:S01]  /*8120*/  ULDC.64 UR8, c[0x0][0xb90] ;  /* 0x0002e40000087ab9 */ /* 0x000fe20000000a00 */
[----:B------:R-:W-:Y:S01]  /*8130*/  ULDC.64 UR12, c[0x0][0xc08] ;  /* 0x00030200000c7ab9 */ /* 0x000fe20000000a00 */
[----:B------:R-:W-:Y:S02]  /*8140*/  ULDC.64 UR14, c[0x0][0xb98] ;  /* 0x0002e600000e7ab9 */ /* 0x000fe40000000a00 */
[----:B------:R-:W-:Y:S01]  /*8150*/  IMAD.X R5, RZ, RZ, UR7, P0 ;  /* 0x00000007ff057e24 */ /* 0x000fe200080e06ff */
[----:B------:R-:W-:Y:S01]  /*8160*/  F2FP.BF16.F32.PACK_AB R10, R55, R6 ;  /* 0x00000006370a723e */ /* 0x000fe200000010ff */
[----:B------:R-:W-:-:S03]  /*8170*/  ULDC.64 UR6, c[0x0][0xc00] ;  /* 0x0003000000067ab9 */ /* 0x000fc60000000a00 */
[----:B------:R0:W3:Y:S01]  /*8180*/  LDG.E.CONSTANT R28, desc[UR52][R4.64] ;  /* 0x00000034041c7981 */ /* 0x0000e2000c1e9900 */
[----:B------:R-:W-:-:S04]  /*8190*/  UISETP.NE.U32.AND UP0, UPT, UR6, URZ, UPT ;  /* 0x0000003f0600728c */ /* 0x000fc8000bf05070 */
[----:B------:R-:W-:-:S03]  /*81a0*/  UISETP.NE.AND.EX UP0, UPT, UR7, URZ, UPT, UP0 ;  /* 0x0000003f0700728c */ /* 0x000fc6000bf05300 */
[----:B------:R-:W-:Y:S01]  /*81b0*/  ULDC.64 UR6, c[0x0][0xc00] ;  /* 0x0003000000067ab9 */ /* 0x000fe20000000a00 */
[----:B0-----:R-:W-:Y:S01]  /*81c0*/  LOP3.LUT P0, R4, R35, 0x3, RZ, 0xc0, !PT ;  /* 0x0000000323047812 */ /* 0x001fe2000780c0ff */
[----:B------:R-:W-:-:S03]  /*81d0*/  UIMAD.WIDE UR6, UR46, 0x4, UR6 ;  /* 0x000000042e0678a5 */ /* 0x000fc6000f8e0206 */
[----:B------:R-:W-:Y:S02]  /*81e0*/  ISETP.EQ.OR P0, PT, R4, 0x3, !P0 ;  /* 0x000000030400780c */ /* 0x000fe40004702670 */
[----:B------:R-:W-:Y:S02]  /*81f0*/  MOV R4, R3 ;  /* 0x0000000300047202 */ /* 0x000fe40000000f00 */
[----:B-1----:R-:W-:Y:S02]  /*8200*/  MOV R5, R30 ;  /* 0x0000001e00057202 */ /* 0x002fe40000000f00 */
        /* <DEDUP_REMOVED lines=16> */
[----:B--2---:R-:W-:-:S03]  /*8310*/  IMAD.WIDE R6, R38, 0x2, R4 ;  /* 0x0000000226067825 */ /* 0x004fc600078e0204 */
[C---:B------:R-:W-:Y:S02]  /*8320*/  IADD3 R15, P3, R6.reuse, 0x20, RZ ;  /* 0x00000020060f7810 */ /* 0x040fe40007f7e0ff */
[C---:B------:R-:W-:Y:S02]  /*8330*/  LOP3.LUT R13, R6.reuse, 0x380, RZ, 0xc0, !PT ;  /* 0x00000380060d7812 */ /* 0x040fe400078ec0ff */
[----:B------:R-:W-:Y:S02]  /*8340*/  IADD3 R43, P1, R6, 0x60, RZ ;  /* 0x00000060062b7810 */ /* 0x000fe40007f3e0ff */
[----:B------:R-:W-:Y:S02]  /*8350*/  LOP3.LUT R8, R15, 0x380, RZ, 0xc0, !PT ;  /* 0x000003800f087812 */ /* 0x000fe400078ec0ff */
[----:B------:R-:W-:Y:S01]  /*8360*/  SHF.R.U64 R13, R13, 0x3, RZ ;  /* 0x000000030d0d7819 */ /* 0x000fe200000012ff */
[----:B------:R-:W-:Y:S01]  /*8370*/  IMAD.X R9, RZ, RZ, R7, P1 ;  /* 0x000000ffff097224 */ /* 0x000fe200008e0607 */
[----:B------:R-:W-:-:S02]  /*8380*/  LOP3.LUT R14, R43, 0x380, RZ, 0xc0, !PT ;  /* 0x000003802b0e7812 */ /* 0x000fc400078ec0ff */
[----:B------:R-:W-:Y:S02]  /*8390*/  SHF.R.U64 R8, R8, 0x3, RZ ;  /* 0x0000000308087819 */ /* 0x000fe400000012ff */
[----:B------:R-:W-:Y:S02]  /*83a0*/  IADD3 R41, P2, R6, 0x40, RZ ;  /* 0x0000004006297810 */ /* 0x000fe40007f5e0ff */
[----:B------:R-:W-:Y:S01]  /*83b0*/  LOP3.LUT R6, R13, R6, RZ, 0x3c, !PT ;  /* 0x000000060d067212 */ /* 0x000fe200078e3cff */
[--C-:B------:R-:W-:Y:S01]  /*83c0*/  IMAD.X R13, RZ, RZ, R7.reuse, P3 ;  /* 0x000000ffff0d7224 */ /* 0x100fe200018e0607 */
[----:B------:R-:W-:Y:S01]  /*83d0*/  SHF.R.U64 R14, R14, 0x3, RZ ;  /* 0x000000030e0e7819 */ /* 0x000fe200000012ff */
[----:B------:R-:W-:Y:S01]  /*83e0*/  IMAD.X R11, RZ, RZ, R7, P2 ;  /* 0x000000ffff0b7224 */ /* 0x000fe200010e0607 */
[----:B------:R-:W-:Y:S02]  /*83f0*/  LOP3.LUT R12, R8, R15, RZ, 0x3c, !PT ;  /* 0x0000000f080c7212 */ /* 0x000fe400078e3cff */
[----:B------:R-:W-:-:S02]  /*8400*/  LOP3.LUT R8, R14, R43, RZ, 0x3c, !PT ;  /* 0x0000002b0e087212 */ /* 0x000fc400078e3cff */
[----:B------:R-:W-:Y:S02]  /*8410*/  MOV R43, R6 ;  /* 0x00000006002b7202 */ /* 0x000fe40000000f00 */
[----:B------:R-:W-:Y:S02]  /*8420*/  LOP3.LUT R10, R41, 0x380, RZ, 0xc0, !PT ;  /* 0x00000380290a7812 */ /* 0x000fe400078ec0ff */
[----:B------:R-:W-:Y:S02]  /*8430*/  MOV R7, R8 ;  /* 0x0000000800077202 */ /* 0x000fe40000000f00 */
[----:B------:R-:W-:Y:S02]  /*8440*/  SHF.R.U64 R10, R10, 0x3, RZ ;  /* 0x000000030a0a7819 */ /* 0x000fe400000012ff */
[----:B------:R-:W-:Y:S02]  /*8450*/  MOV R42, R12 ;  /* 0x0000000c002a7202 */ /* 0x000fe40000000f00 */
[----:B------:R-:W-:-:S02]  /*8460*/  LOP3.LUT R10, R10, R41, RZ, 0x3c, !PT ;  /* 0x000000290a0a7212 */ /* 0x000fc400078e3cff */
[----:B------:R-:W-:Y:S02]  /*8470*/  PLOP3.LUT P2, PT, PT, PT, UP0, 0x80, 0x0 ;  /* 0x000000000000781c */ /* 0x000fe40003f4f008 */
[----:B------:R-:W-:Y:S02]  /*8480*/  MOV R41, R10 ;  /* 0x0000000a00297202 */ /* 0x000fe40000000f00 */
[----:B---3--:R-:W-:Y:S01]  /*8490*/  LOP3.LUT R15, R28, 0x2, RZ, 0x3c, !PT ;  /* 0x000000021c0f7812 */ /* 0x008fe200078e3cff */
[----:B------:R-:W-:Y:S04]  /*84a0*/  SHFL.IDX PT, R29, R29, R28, 0x1c1f ;  /* 0x001c1f1c1d1d7589 */ /* 0x000fe800000e0000 */
[----:B------:R-:W0:Y:S04]  /*84b0*/  SHFL.IDX PT, R60, R60, R15, 0x1c1f ;  /* 0x001c1f0f3c3c7589 */ /* 0x000e2800000e0000 */
[----:B------:R-:W-:Y:S04]  /*84c0*/  SHFL.IDX PT, R25, R25, R28, 0x1c1f ;  /* 0x001c1f1c19197589 */ /* 0x000fe800000e0000 */
[----:B------:R-:W-:Y:S04]  /*84d0*/  SHFL.IDX PT, R6, R24, R15, 0x1c1f ;  /* 0x001c1f0f18067589 */ /* 0x000fe800000e0000 */
[----:B------:R-:W-:Y:S04]  /*84e0*/  SHFL.IDX PT, R37, R37, R28, 0x1c1f ;  /* 0x001c1f1c25257589 */ /* 0x000fe800000e0000 */
[----:B------:R-:W1:Y:S04]  /*84f0*/  SHFL.IDX PT, R44, R44, R15, 0x1c1f ;  /* 0x001c1f0f2c2c7589 */ /* 0x000e6800000e0000 */
[----:B------:R-:W-:Y:S04]  /*8500*/  SHFL.IDX PT, R35, R35, R28, 0x1c1f ;  /* 0x001c1f1c23237589 */ /* 0x000fe800000e0000 */
[----:B------:R-:W2:Y:S01]  /*8510*/  SHFL.IDX PT, R36, R36, R15, 0x1c1f ;  /* 0x001c1f0f24247589 */ /* 0x000ea200000e0000 */
[----:B0-----:R-:W-:-:S02]  /*8520*/  SEL R8, R29, R60, P0 ;  /* 0x0000003c1d087207 */ /* 0x001fc40000000000 */
[----:B------:R-:W-:Y:S01]  /*8530*/  SEL R10, R60, R29, P0 ;  /* 0x0000001d3c0a7207 */ /* 0x000fe20000000000 */
[----:B------:R-:W-:Y:S04]  /*8540*/  SHFL.IDX PT, R39, R39, R28, 0x1c1f ;  /* 0x001c1f1c27277589 */ /* 0x000fe800000e0000 */
[----:B------:R0:W3:Y:S04]  /*8550*/  SHFL.IDX PT, R30, R34, R15, 0x1c1f ;  /* 0x001c1f0f221e7589 */ /* 0x0000e800000e0000 */
[----:B------:R-:W-:Y:S04]  /*8560*/  SHFL.IDX PT, R27, R27, R28, 0x1c1f ;  /* 0x001c1f1c1b1b7589 */ /* 0x000fe800000e0000 */
[----:B------:R-:W4:Y:S01]  /*8570*/  SHFL.IDX PT, R38, R26, R15, 0x1c1f ;  /* 0x001c1f0f1a267589 */ /* 0x000f2200000e0000 */
[----:B-1----:R-:W-:-:S02]  /*8580*/  SEL R9, R37, R44, P0 ;  /* 0x0000002c25097207 */ /* 0x002fc40000000000 */
[----:B0-----:R-:W-:Y:S01]  /*8590*/  SEL R34, R6, R25, P0 ;  /* 0x0000001906227207 */ /* 0x001fe20000000000 */
[----:B------:R-:W-:Y:S01]  /*85a0*/  SHFL.IDX PT, R33, R33, R28, 0x1c1f ;  /* 0x001c1f1c21217589 */ /* 0x000fe200000e0000 */
[----:B------:R-:W-:Y:S02]  /*85b0*/  SEL R11, R44, R37, P0 ;  /* 0x000000252c0b7207 */ /* 0x000fe40000000000 */
[----:B------:R-:W0:Y:S01]  /*85c0*/  LDC R37, c[0x0][0xbe8] ;  /* 0x0002fa00ff257b82 */ /* 0x000e220000000800 */
[----:B------:R-:W1:Y:S01]  /*85d0*/  SHFL.IDX PT, R20, R20, R15, 0x1c1f ;  /* 0x001c1f0f14147589 */ /* 0x000e6200000e0000 */
[----:B--2---:R-:W-:Y:S02]  /*85e0*/  SEL R12, R35, R36, P0 ;  /* 0x00000024230c7207 */ /* 0x004fe40000000000 */
[----:B------:R-:W-:Y:S01]  /*85f0*/  SEL R14, R36, R35, P0 ;  /* 0x00000023240e7207 */ /* 0x000fe20000000000 */
[----:B------:R-:W-:Y:S04]  /*8600*/  SHFL.IDX PT, R21, R21, R28, 0x1c1f ;  /* 0x001c1f1c15157589 */ /* 0x000fe800000e0000 */
[----:B------:R2:W1:Y:S01]  /*8610*/  SHFL.IDX PT, R40, R32, R15, 0x1c1f ;  /* 0x001c1f0f20287589 */ /* 0x00046200000e0000 */
[----:B---3--:R-:W-:-:S03]  /*8620*/  SEL R13, R39, R30, P0 ;  /* 0x0000001e270d7207 */ /* 0x008fc60000000000 */
[----:B------:R3:W-:Y:S01]  /*8630*/  STSM.16.M88.4 [R43], R8 ;  /* 0x000000082b007844 */ /* 0x0007e20000000200 */
[----:B--2---:R-:W-:Y:S02]  /*8640*/  SEL R32, R25, R6, P0 ;  /* 0x0000000619207207 */ /* 0x004fe40000000000 */
[----:B------:R-:W-:Y:S02]  /*8650*/  SEL R15, R30, R39, P0 ;  /* 0x000000271e0f7207 */ /* 0x000fe40000000000 */
[----:B----4-:R-:W-:Y:S02]  /*8660*/  SEL R25, R27, R38, P0 ;  /* 0x000000261b197207 */ /* 0x010fe40000000000 */
[----:B-1----:R-:W-:Y:S01]  /*8670*/  SEL R24, R33, R20, P0 ;  /* 0x0000001421187207 */ /* 0x002fe20000000000 */
[----:B------:R-:W-:Y:S01]  /*8680*/  STSM.16.M88.4 [R42], R12 ;  /* 0x0000000c2a007844 */ /* 0x000fe20000000200 */
[----:B------:R-:W-:Y:S01]  /*8690*/  SEL R26, R20, R33, P0 ;  /* 0x00000021141a7207 */ /* 0x000fe20000000000 */
[----:B------:R-:W-:Y:S01]  /*86a0*/  IMAD.U32 R20, RZ, RZ, UR6 ;  /* 0x00000006ff147e24 */ /* 0x000fe2000f8e00ff */
[----:B------:R-:W-:-:S02]  /*86b0*/  SEL R27, R38, R27, P0 ;  /* 0x0000001b261b7207 */ /* 0x000fc40000000000 */
[----:B------:R-:W-:-:S03]  /*86c0*/  SEL R33, R21, R40, P0 ;  /* 0x0000002815217207 */ /* 0x000fc60000000000 */
[----:B------:R-:W-:Y:S01]  /*86d0*/  STSM.16.M88.4 [R41], R24 ;  /* 0x0000001829007844 */ /* 0x000fe20000000200 */
[----:B------:R-:W-:Y:S02]  /*86e0*/  SEL R35, R40, R21, P0 ;  /* 0x0000001528237207 */ /* 0x000fe40000000000 */
[----:B------:R-:W-:-:S03]  /*86f0*/  MOV R21, UR7 ;  /* 0x0000000700157c02 */ /* 0x000fc60008000f00 */
[----:B------:R1:W-:Y:S01]  /*8700*/  STSM.16.M88.4 [R7], R32 ;  /* 0x0000002007007844 */ /* 0x0003e20000000200 */
[----:B------:R-:W-:Y:S06]  /*8710*/  BAR.SYNC.DEFER_BLOCKING 0x1, 0x180 ;  /* 0x0046000000007b1d */ /* 0x000fec0000010000 */
[----:B------:R-:W2:Y:S01]  /*8720*/  @P2 LDG.E R6, desc[UR52][R20.64] ;  /* 0x0000003414062981 */ /* 0x000ea2000c1e1900 */
[----:B0-----:R-:W-:Y:S01]  /*8730*/  ISETP.NE.AND P1, PT, R37, 0x1, PT ;  /* 0x000000012500780c */ /* 0x001fe20003f25270 */
[----:B------:R-:W-:Y:S02]  /*8740*/  UIMAD UR6, UR17, UR8, URZ ;  /* 0x00000008110672a4 */ /* 0x000fe4000f8e023f */
[----:B------:R-:W-:-:S02]  /*8750*/  USEL UR16, UR47, URZ, !UP0 ;  /* 0x0000003f2f107287 */ /* 0x000fc4000c000000 */
[----:B------:R-:W-:Y:S02]  /*8760*/  UIMAD UR9, UR51, UR9, UR6 ;  /* 0x00000009330972a4 */ /* 0x000fe4000f8e0206 */
[----:B------:R-:W-:-:S06]  /*8770*/  UISETP.NE.U32.AND UP1, UPT, UR12, URZ, UPT ;  /* 0x0000003f0c00728c */ /* 0x000fcc000bf25070 */
[----:B------:R-:W1:Y:S08]  /*8780*/  @P1 LDC R28, c[0x0][0xbec] ;  /* 0x0002fb00ff1c1b82 */ /* 0x000e700000000800 */
[----:B---3--:R-:W0:Y:S01]  /*8790*/  @P1 LDC R8, c[0x0][0xbf0] ;  /* 0x0002fc00ff081b82 */ /* 0x008e220000000800 */
[----:B--2---:R-:W-:Y:S01]  /*87a0*/  @P2 R2UR UR4, R6 ;  /* 0x00000000060422ca */ /* 0x004fe200000e0000 */
[----:B------:R-:W-:-:S04]  /*87b0*/  IMAD.U32 R6, RZ, RZ, UR48 ;  /* 0x00000030ff067e24 */ /* 0x000fc8000f8e00ff */
[----:B------:R-:W-:-:S04]  /*87c0*/  IMAD R9, R6, 0xc0, R157 ;  /* 0x000000c006097824 */ /* 0x000fc800078e029d */
[----:B-1----:R-:W-:-:S04]  /*87d0*/  @P1 IMAD.HI.U32 R7, R9, R28, RZ ;  /* 0x0000001c09071227 */ /* 0x002fc800078e00ff */
[----:B------:R-:W-:Y:S01]  /*87e0*/  USHF.R.S32.HI UR7, URZ, 0x1f, UR4 ;  /* 0x0000001f3f077899 */ /* 0x000fe20008011404 */
[----:B------:R-:W-:Y:S01]  /*87f0*/  IMAD.MOV.U32 R6, RZ, RZ, R9 ;  /* 0x000000ffff067224 */ /* 0x000fe200078e0009 */
[----:B------:R-:W-:Y:S01]  /*8800*/  UMOV UR6, UR4 ;  /* 0x0000000400067c82 */ /* 0x000fe20008000000 */
[----:B0-----:R-:W-:Y:S01]  /*8810*/  @P1 SHF.R.U32.HI R6, RZ, R8, R7 ;  /* 0x00000008ff061219 */ /* 0x001fe20000011607 */
[----:B------:R-:W-:Y:S02]  /*8820*/  UIMAD.WIDE.U32 UR10, UR51, UR8, UR6 ;  /* 0x00000008330a72a5 */ /* 0x000fe4000f8e0006 */
[----:B------:R-:W-:Y:S02]  /*8830*/  USEL UR8, UR46, URZ, !UP0 ;  /* 0x0000003f2e087287 */ /* 0x000fe4000c000000 */
[----:B------:R-:W-:Y:S01]  /*8840*/  UIADD3 UR11, UR11, UR9, URZ ;  /* 0x000000090b0b7290 */ /* 0x000fe2000fffe03f */
[----:B------:R-:W-:Y:S01]  /*8850*/  IMAD.MOV R8, RZ, RZ, -R6 ;  /* 0x000000ffff087224 */ /* 0x000fe200078e0a06 */
[----:B------:R-:W-:-:S02]  /*8860*/  UIMAD UR9, UR16, UR14, URZ ;  /* 0x0000000e100972a4 */ /* 0x000fc4000f8e023f */
[----:B------:R-:W-:Y:S01]  /*8870*/  UISETP.NE.AND.EX UP0, UPT, UR13, URZ, UPT, UP1 ;  /* 0x0000003f0d00728c */ /* 0x000fe2000bf05310 */
[----:B------:R-:W-:Y:S01]  /*8880*/  IMAD R9, R37, R8, R9 ;  /* 0x0000000825097224 */ /* 0x000fe200078e0209 */
[----:B------:R-:W-:Y:S01]  /*8890*/  UIMAD UR9, UR8, UR15, UR9 ;  /* 0x0000000f080972a4 */ /* 0x000fe2000f8e0209 */
[----:B------:R-:W-:Y:S01]  /*88a0*/  SHF.R.S32.HI R8, RZ, 0x1f, R6 ;  /* 0x0000001fff087819 */ /* 0x000fe20000011406 */
[----:B------:R-:W-:Y:S02]  /*88b0*/  UIMAD.WIDE.U32 UR10, UR8, UR14, UR10 ;  /* 0x0000000e080a72a5 */ /* 0x000fe4000f8e000a */
[----:B------:R-:W-:Y:S01]  /*88c0*/  SHF.R.S32.HI R7, RZ, 0x1f, R9 ;  /* 0x0000001fff077819 */ /* 0x000fe20000011409 */
[----:B------:R-:W-:Y:S01]  /*88d0*/  ULDC.64 UR14, c[0x0][0xb88] ;  /* 0x0002e200000e7ab9 */ /* 0x000fe20000000a00 */
[----:B------:R-:W-:Y:S01]  /*88e0*/  IMAD.U32 R11, RZ, RZ, UR9 ;  /* 0x00000009ff0b7e24 */ /* 0x000fe2000f8e00ff */
[----:B------:R-:W-:Y:S01]  /*88f0*/  PLOP3.LUT P3, PT, PT, PT, UP0, 0x80, 0x0 ;  /* 0x000000000000781c */ /* 0x000fe20003f6f008 */
[----:B------:R-:W-:Y:S01]  /*8900*/  ULDC UR9, c[0x0][0xa88] ;  /* 0x0002a20000097ab9 */ /* 0x000fe20000000800 */
[----:B------:R-:W-:Y:S01]  /*8910*/  IADD3 R6, P0, R6, UR10, RZ ;  /* 0x0000000a06067c10 */ /* 0x000fe2000ff1e0ff */
[----:B------:R-:W-:Y:S01]  /*8920*/  @UP0 ULEA UR10, UP1, UR46, UR12, 0x2 ;  /* 0x0000000c2e0a0291 */ /* 0x000fe2000f82103f */
[----:B------:R-:W-:-:S02]  /*8930*/  IMAD R10, R7, UR14, RZ ;  /* 0x0000000e070a7c24 */ /* 0x000fc4000f8e02ff */
[----:B------:R-:W-:Y:S01]  /*8940*/  IADD3.X R7, R8, UR11, R11, P0, !PT ;  /* 0x0000000b08077c10 */ /* 0x000fe200087fe40b */
[----:B------:R-:W-:Y:S01]  /*8950*/  @UP0 ULEA.HI.X UR11, UR46, UR13, UR47, 0x2, UP1 ;  /* 0x0000000d2e0b0291 */ /* 0x000fe200088f142f */
[----:B------:R-:W-:Y:S02]  /*8960*/  IMAD.U32 R8, RZ, RZ, UR9 ;  /* 0x00000009ff087e24 */ /* 0x000fe4000f8e00ff */
[----:B------:R-:W-:Y:S01]  /*8970*/  IMAD.U32 R12, RZ, RZ, UR10 ;  /* 0x0000000aff0c7e24 */ /* 0x000fe2000f8e00ff */
[----:B------:R-:W-:Y:S01]  /*8980*/  ULDC.64 UR12, c[0x0][0xb50] ;  /* 0x0002d400000c7ab9 */ /* 0x000fe20000000a00 */
[C---:B------:R-:W-:Y:S02]  /*8990*/  IMAD R11, R9.reuse, UR15, R10 ;  /* 0x0000000f090b7c24 */ /* 0x040fe4000f8e020a */
[----:B------:R-:W-:Y:S02]  /*89a0*/  IMAD.U32 R13, RZ, RZ, UR11 ;  /* 0x0000000bff0d7e24 */ /* 0x000fe4000f8e00ff */
[----:B------:R-:W-:-:S03]  /*89b0*/  IMAD.WIDE.U32 R6, R9, UR14, R6 ;  /* 0x0000000e09067c25 */ /* 0x000fc6000f8e0006 */
[----:B------:R0:W5:Y:S02]  /*89c0*/  @P3 LDG.E R8, desc[UR52][R12.64] ;  /* 0x000000340c083981 */ /* 0x000164000c1e1900 */
[----:B------:R-:W-:Y:S02]  /*89d0*/  IADD3 R7, R7, R11, RZ ;  /* 0x0000000b07077210 */ /* 0x000fe40007ffe0ff */
[----:B------:R-:W-:-:S04]  /*89e0*/  LEA R10, P0, R6, UR12, 0x2 ;  /* 0x0000000c060a7c11 */ /* 0x000fc8000f8010ff */
[----:B------:R-:W-:Y:S01]  /*89f0*/  LEA.HI.X R7, R6, UR13, R7, 0x2, P0 ;  /* 0x0000000d06077c11 */ /* 0x000fe200080f1407 */
[----:B------:R-:W-:Y:S01]  /*8a00*/  IMAD.U32 R6, RZ, RZ, UR48 ;  /* 0x00000030ff067e24 */ /* 0x000fe2000f8e00ff */
[----:B0-----:R-:W-:Y:S07]  /*8a10*/  @P3 BRA `(.L_x_13292) ;  /* 0x0000000000103947 */ /* 0x001fee0003800000 */
[----:B------:R-:W-:Y:S05]  /*8a20*/  @!P2 BRA `(.L_x_13292) ;  /* 0x00000000000ca947 */ /* 0x000fea0003800000 */
[----:B------:R-:W2:Y:S04]  /*8a30*/  LDG.E R9, desc[UR52][R20.64] ;  /* 0x0000003414097981 */ /* 0x000ea8000c1e1900 */
[----:B-----5:R-:W2:Y:S02]  /*8a40*/  LDG.E R8, desc[UR52][R20.64+0x4] ;  /* 0x0000043414087981 */ /* 0x020ea4000c1e1900 */
[----:B--2---:R-:W-:-:S07]  /*8a50*/  IMAD.IADD R8, R8, 0x1, -R9 ;  /* 0x0000000108087824 */ /* 0x004fce00078e0a09 */
.L_x_13292:
[----:B------:R-:W-:Y:S01]  /*8a60*/  IMAD R13, R18, 0x40, R17 ;  /* 0x00000040120d7824 */ /* 0x000fe200078e0211 */
[----:B------:R-:W-:Y:S01]  /*8a70*/  SHFL.IDX PT, R14, R10, RZ, 0x1c1f ;  /* 0x001c1fff0a0e7589 */ /* 0x000fe200000e0000 */
[----:B------:R-:W-:Y:S01]  /*8a80*/  IMAD R6, R6, 0xc0, R23 ;  /* 0x000000c006067824 */ /* 0x000fe200078e0217 */
[----:B------:R-:W-:Y:S01]  /*8a90*/  LOP3.LUT P0, RZ, R19, 0x3, RZ, 0xc0, !PT ;  /* 0x0000000313ff7812 */ /* 0x000fe2000780c0ff */
[----:B------:R-:W-:Y:S01]  /*8aa0*/  IMAD.WIDE R12, R13, 0x2, R4 ;  /* 0x000000020d0c7825 */ /* 0x000fe200078e0204 */
[----:B------:R-:W0:Y:S01]  /*8ab0*/  SHFL.IDX PT, R15, R7, RZ, 0x1c1f ;  /* 0x001c1fff070f7589 */ /* 0x000e2200000e0000 */
[----:B------:R-:W1:Y:S01]  /*8ac0*/  @P1 LDC R33, c[0x0][0xbf0] ;  /* 0x0002fc00ff211b82 */ /* 0x000e620000000800 */
[----:B------:R-:W-:Y:S01]  /*8ad0*/  IADD3 R4, R6, 0x8, RZ ;  /* 0x0000000806047810 */ /* 0x000fe20007ffe0ff */
[----:B-----5:R-:W-:Y:S01]  /*8ae0*/  IMAD R39, R8, R37, RZ ;  /* 0x0000002508277224 */ /* 0x020fe200078e02ff */
[----:B------:R-:W-:Y:S01]  /*8af0*/  SHFL.IDX PT, R20, R10, 0x1, 0x1c1f ;  /* 0x003c1f000a147f89 */ /* 0x000fe200000e0000 */
[C---:B------:R-:W-:Y:S01]  /*8b00*/  IADD3 R9, P3, R12.reuse, 0x1800, RZ ;  /* 0x000018000c097810 */ /* 0x040fe20007f7e0ff */
[----:B------:R-:W-:Y:S01]  /*8b10*/  ULDC.64 UR10, c[0x0][0xaa0] ;  /* 0x0002a800000a7ab9 */ /* 0x000fe20000000a00 */
[----:B------:R-:W-:Y:S01]  /*8b20*/  IADD3 R25, P4, R12, 0x3000, RZ ;  /* 0x000030000c197810 */ /* 0x000fe20007f9e0ff */
[----:B------:R-:W2:Y:S01]  /*8b30*/  SHFL.IDX PT, R21, R7, 0x1, 0x1c1f ;  /* 0x003c1f0007157f89 */ /* 0x000ea200000e0000 */
[----:B------:R-:W-:-:S02]  /*8b40*/  ISETP.GE.OR P2, PT, R6, R39, P0 ;  /* 0x000000270600720c */ /* 0x000fc40000746670 */
[----:B------:R-:W-:Y:S02]  /*8b50*/  LOP3.LUT R5, R12, 0x380, RZ, 0xc0, !PT ;  /* 0x000003800c057812 */ /* 0x000fe400078ec0ff */
[----:B------:R-:W-:Y:S02]  /*8b60*/  LOP3.LUT R8, R9, 0x380, RZ, 0xc0, !PT ;  /* 0x0000038009087812 */ /* 0x000fe400078ec0ff */
[----:B------:R-:W-:Y:S02]  /*8b70*/  ISETP.GE.OR P0, PT, R4, R39, P0 ;  /* 0x000000270400720c */ /* 0x000fe40000706670 */
[----:B------:R-:W-:Y:S02]  /*8b80*/  LOP3.LUT R24, R25, 0x380, RZ, 0xc0, !PT ;  /* 0x0000038019187812 */ /* 0x000fe400078ec0ff */
[----:B------:R-:W-:Y:S02]  /*8b90*/  SHF.R.U64 R5, R5, 0x3, RZ ;  /* 0x0000000305057819 */ /* 0x000fe400000012ff */
[----:B------:R-:W-:-:S02]  /*8ba0*/  SHF.R.U64 R8, R8, 0x3, RZ ;  /* 0x0000000308087819 */ /* 0x000fc400000012ff */
[----:B------:R-:W-:Y:S01]  /*8bb0*/  SHF.R.U64 R24, R24, 0x3, RZ ;  /* 0x0000000318187819 */ /* 0x000fe200000012ff */
[----:B0-----:R-:W-:Y:S01]  /*8bc0*/  @!P2 ST.E desc[UR52][R14.64], R2 ;  /* 0x000000020e00a985 */ /* 0x001fe2000c101934 */
[----:B------:R-:W-:Y:S01]  /*8bd0*/  LOP3.LUT R4, R5, R12, RZ, 0x3c, !PT ;  /* 0x0000000c05047212 */ /* 0x000fe200078e3cff */
[--C-:B------:R-:W-:Y:S01]  /*8be0*/  IMAD.MOV.U32 R5, RZ, RZ, R13.reuse ;  /* 0x000000ffff057224 */ /* 0x100fe200078e000d */
[----:B------:R-:W-:Y:S01]  /*8bf0*/  LOP3.LUT R8, R8, R9, RZ, 0x3c, !PT ;  /* 0x0000000908087212 */ /* 0x000fe200078e3cff */
[--C-:B------:R-:W-:Y:S01]  /*8c00*/  IMAD.X R9, RZ, RZ, R13.reuse, P3 ;  /* 0x000000ffff097224 */ /* 0x100fe200018e060d */
[----:B------:R-:W-:Y:S01]  /*8c10*/  LOP3.LUT R24, R24, R25, RZ, 0x3c, !PT ;  /* 0x0000001918187212 */ /* 0x000fe200078e3cff */
[----:B------:R-:W-:Y:S01]  /*8c20*/  IMAD.X R25, RZ, RZ, R13, P4 ;  /* 0x000000ffff197224 */ /* 0x000fe200020e060d */
[----:B--2---:R0:W-:Y:S04]  /*8c30*/  @!P0 ST.E desc[UR52][R20.64], R0 ;  /* 0x0000000014008985 */ /* 0x0041e8000c101934 */
[----:B------:R-:W2:Y:S04]  /*8c40*/  LD.E.128 R4, desc[UR52][R4.64] ;  /* 0x0000003404047980 */ /* 0x000ea8000c101d00 */
[----:B------:R-:W3:Y:S04]  /*8c50*/  LD.E.128 R8, desc[UR52][R8.64] ;  /* 0x0000003408087980 */ /* 0x000ee8000c101d00 */
[----:B------:R-:W4:Y:S01]  /*8c60*/  LD.E.128 R24, desc[UR52][R24.64] ;  /* 0x0000003418187980 */ /* 0x000f22000c101d00 */
[----:B0-----:R-:W0:Y:S01]  /*8c70*/  @P1 LDC R21, c[0x0][0xbec] ;  /* 0x0002fb00ff151b82 */ /* 0x001e220000000800 */
[----:B------:R-:W-:Y:S01]  /*8c80*/  IADD3 R29, P0, R12, 0x4800, RZ ;  /* 0x000048000c1d7810 */ /* 0x000fe20007f1e0ff */
[----:B------:R-:W-:-:S03]  /*8c90*/  UIMAD UR9, UR7, UR10, URZ ;  /* 0x0000000a070972a4 */ /* 0x000fc6000f8e023f */
[----:B------:R-:W-:Y:S01]  /*8ca0*/  LOP3.LUT R12, R29, 0x380, RZ, 0xc0, !PT ;  /* 0x000003801d0c7812 */ /* 0x000fe200078ec0ff */
[----:B------:R-:W-:Y:S01]  /*8cb0*/  UIMAD.WIDE.U32 UR6, UR4, UR10, URZ ;  /* 0x0000000a040672a5 */ /* 0x000fe2000f8e003f */
[----:B------:R-:W-:Y:S01]  /*8cc0*/  IMAD R0, R16, 0x30, R18 ;  /* 0x0000003010007824 */ /* 0x000fe200078e0212 */
[----:B------:R-:W-:Y:S01]  /*8cd0*/  UIMAD UR9, UR4, UR11, UR9 ;  /* 0x0000000b040972a4 */ /* 0x000fe2000f8e0209 */
[----:B------:R-:W-:Y:S01]  /*8ce0*/  SHF.R.U64 R2, R12, 0x3, RZ ;  /* 0x000000030c027819 */ /* 0x000fe200000012ff */
[----:B------:R-:W-:Y:S01]  /*8cf0*/  IMAD.X R13, RZ, RZ, R13, P0 ;  /* 0x000000ffff0d7224 */ /* 0x000fe200000e060d */
[----:B------:R-:W-:Y:S01]  /*8d00*/  ULDC.64 UR10, c[0x0][0xae8] ;  /* 0x0002ba00000a7ab9 */ /* 0x000fe20000000a00 */
[----:B------:R-:W-:Y:S01]  /*8d10*/  UIADD3 UR7, UR7, UR9, URZ ;  /* 0x0000000907077290 */ /* 0x000fe2000fffe03f */
[----:B------:R-:W-:Y:S01]  /*8d20*/  LOP3.LUT R12, R2, R29, RZ, 0x3c, !PT ;  /* 0x0000001d020c7212 */ /* 0x000fe200078e3cff */
[----:B------:R-:W-:Y:S01]  /*8d30*/  UIMAD UR4, UR17, UR10, URZ ;  /* 0x0000000a110472a4 */ /* 0x000fe2000f8e023f */
[----:B------:R-:W-:Y:S01]  /*8d40*/  IMAD.U32 R29, RZ, RZ, UR48 ;  /* 0x00000030ff1d7e24 */ /* 0x000fe2000f8e00ff */
[----:B------:R-:W-:-:S02]  /*8d50*/  UIMAD.WIDE.U32 UR6, UR51, UR10, UR6 ;  /* 0x0000000a330672a5 */ /* 0x000fc4000f8e0006 */
[----:B------:R-:W-:Y:S01]  /*8d60*/  UIMAD UR4, UR51, UR11, UR4 ;  /* 0x0000000b330472a4 */ /* 0x000fe2000f8e0204 */
[----:B------:R-:W-:Y:S01]  /*8d70*/  IMAD R28, R29, 0xc0, R0 ;  /* 0x000000c01d1c7824 */ /* 0x000fe200078e0200 */
[----:B------:R-:W5:Y:S01]  /*8d80*/  LD.E.128 R12, desc[UR52][R12.64] ;  /* 0x000000340c0c7980 */ /* 0x000f62000c101d00 */
[----:B------:R-:W-:Y:S01]  /*8d90*/  ULDC.64 UR10, c[0x0][0xaf0] ;  /* 0x0002bc00000a7ab9 */ /* 0x000fe20000000a00 */
[----:B------:R-:W-:Y:S01]  /*8da0*/  UIADD3 UR7, UR7, UR4, URZ ;  /* 0x0000000407077290 */ /* 0x000fe2000fffe03f */
[----:B------:R-:W-:Y:S01]  /*8db0*/  VIADD R3, R3, 0x13220 ;  /* 0x0001322003037836 */ /* 0x000fe20000000000 */
[----:B------:R-:W-:Y:S01]  /*8dc0*/  UIMAD UR4, UR16, UR10, URZ ;  /* 0x0000000a100472a4 */ /* 0x000fe2000f8e023f */
[----:B0-----:R-:W-:Y:S01]  /*8dd0*/  @P1 IMAD.HI.U32 R0, R28, R21, RZ ;  /* 0x000000151c001227 */ /* 0x001fe200078e00ff */
[----:B------:R-:W-:Y:S01]  /*8de0*/  MOV R29, R28 ;  /* 0x0000001c001d7202 */ /* 0x000fe20000000f00 */
[----:B------:R-:W-:Y:S01]  /*8df0*/  @!PT LDS RZ, [RZ] ;  /* 0x00000000fffff984 */ /* 0x000fe20000000800 */
[----:B------:R-:W-:Y:S01]  /*8e00*/  @!PT LDS RZ, [RZ] ;  /* 0x00000000fffff984 */ /* 0x000fe20000000800 */
[----:B------:R-:W-:Y:S01]  /*8e10*/  @!PT LDS RZ, [RZ] ;  /* 0x00000000fffff984 */ /* 0x000fe20000000800 */
[----:B------:R-:W-:Y:S01]  /*8e20*/  @!PT LDS RZ, [RZ] ;  /* 0x00000000fffff984 */ /* 0x000fe20000000800 */
[----:B------:R0:W-:Y:S06]  /*8e30*/  MEMBAR.ALL.CTA ;  /* 0x0000000000007992 */ /* 0x0001ec0000008000 */
[----:B0-----:R-:W0:Y:S01]  /*8e40*/  FENCE.VIEW.ASYNC.S ;  /* 0x00000000000073c6 */ /* 0x001e220000000000 */
[----:B------:R-:W-:Y:S01]  /*8e50*/  UIMAD UR4, UR8, UR11, UR4 ;  /* 0x0000000b080472a4 */ /* 0x000fe2000f8e0204 */
[----:B------:R-:W-:Y:S01]  /*8e60*/  SHF.R.S32.HI R41, RZ, 0x1f, R17 ;  /* 0x0000001fff297819 */ /* 0x000fe20000011411 */
[----:B------:R-:W-:Y:S01]  /*8e70*/  UIMAD.WIDE.U32 UR8, UR8, UR10, UR6 ;  /* 0x0000000a080872a5 */ /* 0x000fe2000f8e0006 */
[----:B-1----:R-:W-:-:S02]  /*8e80*/  @P1 SHF.R.U32.HI R29, RZ, R33, R0 ;  /* 0x00000021ff1d1219 */ /* 0x002fc40000011600 */
[----:B------:R-:W-:Y:S01]  /*8e90*/  ULDC.64 UR6, c[0x0][0xae0] ;  /* 0x0002b80000067ab9 */ /* 0x000fe20000000a00 */
[----:B------:R-:W-:Y:S01]  /*8ea0*/  UIADD3 UR4, UR9, UR4, URZ ;  /* 0x0000000409047290 */ /* 0x000fe2000fffe03f */
[--C-:B------:R-:W-:Y:S01]  /*8eb0*/  SHF.R.S32.HI R0, RZ, 0x1f, R29.reuse ;  /* 0x0000001fff007819 */ /* 0x100fe2000001141d */
[----:B------:R-:W-:Y:S02]  /*8ec0*/  IMAD.MOV R2, RZ, RZ, -R29 ;  /* 0x000000ffff027224 */ /* 0x000fe400078e0a1d */
[----:B------:R-:W-:Y:S02]  /*8ed0*/  IMAD.U32 R21, RZ, RZ, UR9 ;  /* 0x00000009ff157e24 */ /* 0x000fe4000f8e00ff */
[----:B------:R-:W-:Y:S02]  /*8ee0*/  IMAD R0, R0, UR6, RZ ;  /* 0x0000000600007c24 */ /* 0x000fe4000f8e02ff */
[----:B------:R-:W-:Y:S02]  /*8ef0*/  IMAD R33, R37, R2, R28 ;  /* 0x0000000225217224 */ /* 0x000fe400078e021c */
[----:B------:R-:W-:-:S02]  /*8f00*/  IMAD.U32 R20, RZ, RZ, UR8 ;  /* 0x00000008ff147e24 */ /* 0x000fc4000f8e00ff */
        /* <DEDUP_REMOVED lines=10> */
[----:B------:R-:W-:Y:S02]  /*8fb0*/  ULDC.64 UR6, c[0x0][0xa80] ;  /* 0x0002a00000067ab9 */ /* 0x000fe40000000a00 */
[C---:B------:R-:W-:Y:S02]  /*8fc0*/  LEA R30, P0, R20.reuse, UR6, 0x1 ;  /* 0x00000006141e7c11 */ /* 0x040fe4000f8008ff */
[----:B------:R-:W-:Y:S01]  /*8fd0*/  IADD3 R21, R21, R29, RZ ;  /* 0x0000001d15157210 */ /* 0x000fe20007ffe0ff */
[----:B------:R-:W-:Y:S02]  /*8fe0*/  IMAD.U32 R29, RZ, RZ, UR48 ;  /* 0x00000030ff1d7e24 */ /* 0x000fe4000f8e00ff */
[----:B0-----:R-:W-:Y:S01]  /*8ff0*/  SHFL.IDX PT, R28, R30, 0x1, 0x181f ;  /* 0x00381f001e1c7f89 */ /* 0x001fe200000e0000 */
[----:B------:R-:W-:Y:S01]  /*9000*/  LEA.HI.X R32, R20, UR7, R21, 0x1, P0 ;  /* 0x0000000714207c11 */ /* 0x000fe200080f0c15 */
[----:B------:R-:W-:Y:S01]  /*9010*/  IMAD R36, R29, 0xc0, R18 ;  /* 0x000000c01d247824 */ /* 0x000fe200078e0212 */
[----:B------:R-:W-:Y:S01]  /*9020*/  ISETP.GE.AND P0, PT, R17, UR4, PT ;  /* 0x0000000411007c0c */ /* 0x000fe2000bf06270 */
[----:B------:R-:W0:Y:S02]  /*9030*/  SHFL.IDX PT, R20, R30, RZ, 0x181f ;  /* 0x00181fff1e147589 */ /* 0x000e2400000e0000 */
[C---:B------:R-:W-:Y:S01]  /*9040*/  VIADD R0, R36.reuse, 0x30 ;  /* 0x0000003024007836 */ /* 0x040fe20000000000 */
[C---:B------:R-:W-:Y:S01]  /*9050*/  ISETP.GE.OR P1, PT, R36.reuse, R39, P0 ;  /* 0x000000272400720c */ /* 0x040fe20000726670 */
[----:B------:R-:W1:Y:S01]  /*9060*/  SHFL.IDX PT, R42, R30, 0x2, 0x181f ;  /* 0x00581f001e2a7f89 */ /* 0x000e6200000e0000 */
[----:B------:R-:W-:-:S02]  /*9070*/  VIADD R2, R36, 0x60 ;  /* 0x0000006024027836 */ /* 0x000fc40000000000 */
[-C--:B------:R-:W-:Y:S01]  /*9080*/  ISETP.GE.OR P2, PT, R0, R39.reuse, P0 ;  /* 0x000000270000720c */ /* 0x080fe20000746670 */
[----:B------:R-:W1:Y:S01]  /*9090*/  SHFL.IDX PT, R34, R32, RZ, 0x181f ;  /* 0x00181fff20227589 */ /* 0x000e6200000e0000 */
[----:B------:R-:W-:Y:S02]  /*90a0*/  PRMT R0, RZ, 0x654, R3 ;  /* 0x00000654ff007816 */ /* 0x000fe40000000003 */
[----:B------:R-:W-:Y:S01]  /*90b0*/  ISETP.GE.OR P3, PT, R2, R39, P0 ;  /* 0x000000270200720c */ /* 0x000fe20000766670 */
[----:B------:R-:W1:Y:S01]  /*90c0*/  SHFL.IDX PT, R38, R32, 0x1, 0x181f ;  /* 0x00381f0020267f89 */ /* 0x000e6200000e0000 */
[----:B------:R0:W-:Y:S03]  /*90d0*/  SYNCS.ARRIVE.TRANS64.RED.A1T0 RZ, [R0+URZ], RZ ;  /* 0x000000ff00ff79a7 */ /* 0x0001e6000810043f */
[----:B------:R-:W1:Y:S04]  /*90e0*/  SHFL.IDX PT, R40, R32, 0x2, 0x181f ;  /* 0x00581f0020287f89 */ /* 0x000e6800000e0000 */
[----:B------:R-:W2:Y:S01]  /*90f0*/  SHFL.IDX PT, R30, R30, 0x3, 0x181f ;  /* 0x00781f001e1e7f89 */ /* 0x000ea200000e0000 */
[----:B0-----:R-:W-:Y:S01]  /*9100*/  VIADD R0, R36, 0x90 ;  /* 0x0000009024007836 */ /* 0x001fe20000000000 */
[----:B------:R-:W-:-:S02]  /*9110*/  @!P1 LEA R2, P4, R17, R20, 0x1 ;  /* 0x0000001411029211 */ /* 0x000fc400078808ff */
[----:B------:R-:W0:Y:S01]  /*9120*/  SHFL.IDX PT, R32, R32, 0x3, 0x181f ;  /* 0x00781f0020207f89 */ /* 0x000e2200000e0000 */
[C---:B------:R-:W-:Y:S02]  /*9130*/  @!P2 LEA R20, P5, R17.reuse, R28, 0x1 ;  /* 0x0000001c1114a211 */ /* 0x040fe400078a08ff */
[C---:B-1----:R-:W-:Y:S02]  /*9140*/  @!P3 LEA R28, P6, R17.reuse, R42, 0x1 ;  /* 0x0000002a111cb211 */ /* 0x042fe400078c08ff */
[----:B------:R-:W-:Y:S02]  /*9150*/  ISETP.GE.OR P0, PT, R0, R39, P0 ;  /* 0x000000270000720c */ /* 0x000fe40000706670 */
[C-C-:B------:R-:W-:Y:S02]  /*9160*/  @!P1 LEA.HI.X R3, R17.reuse, R34, R41.reuse, 0x1, P4 ;  /* 0x0000002211039211 */ /* 0x140fe400020f0c29 */
[C-C-:B------:R-:W-:Y:S02]  /*9170*/  @!P2 LEA.HI.X R21, R17.reuse, R38, R41.reuse, 0x1, P5 ;  /* 0x000000261115a211 */ /* 0x140fe400028f0c29 */
[----:B------:R-:W-:Y:S01]  /*9180*/  @!P3 LEA.HI.X R29, R17, R40, R41, 0x1, P6 ;  /* 0x00000028111db211 */ /* 0x000fe200030f0c29 */
[----:B--2---:R2:W-:Y:S04]  /*9190*/  @!P1 ST.E.128 desc[UR52][R2.64], R4 ;  /* 0x0000000402009985 */ /* 0x0045e8000c101d34 */
[----:B---3--:R2:W-:Y:S04]  /*91a0*/  @!P2 ST.E.128 desc[UR52][R20.64], R8 ;  /* 0x000000081400a985 */ /* 0x0085e8000c101d34 */
[----:B----4-:R2:W-:Y:S01]  /*91b0*/  @!P3 ST.E.128 desc[UR52][R28.64], R24 ;  /* 0x000000181c00b985 */ /* 0x0105e2000c101d34 */
[----:B0-----:R-:W-:Y:S05]  /*91c0*/  @P0 BRA `(.L_x_13293) ;  /* 0x0000000800840947 */ /* 0x001fea0003800000 */
[----:B--2---:R-:W-:-:S04]  /*91d0*/  LEA R2, P0, R17, R30, 0x1 ;  /* 0x0000001e11027211 */ /* 0x004fc800078008ff */
[----:B------:R-:W-:-:S05]  /*91e0*/  LEA.HI.X R3, R17, R32, R41, 0x1, P0 ;  /* 0x0000002011037211 */ /* 0x000fca00000f0c29 */
[----:B-----5:R0:W-:Y:S01]  /*91f0*/  ST.E.128 desc[UR52][R2.64], R12 ;  /* 0x0000000c02007985 */ /* 0x0201e2000c101d34 */
[----:B------:R-:W-:Y:S05]  /*9200*/  BRA `(.L_x_13293) ;  /* 0x0000000800747947 */ /* 0x000fea0003800000 */
.L_x_13291:
        /* <DEDUP_REMOVED lines=8> */
[----:B------:R-:W-:Y:S01]  /*9290*/  MOV R2, UR6 ;  /* 0x0000000600027c02 */ /* 0x000fe20008000f00 */
[----:B------:R-:W-:Y:S01]  /*92a0*/  IMAD.U32 R3, RZ, RZ, UR7 ;  /* 0x00000007ff037e24 */ /* 0x000fe2000f8e00ff */
[----:B------:R-:W-:Y:S02]  /*92b0*/  ULDC.64 UR6, c[0x0][0xc08] ;  /* 0x0003020000067ab9 */ /* 0x000fe40000000a00 */
[----:B------:R-:W-:-:S04]  /*92c0*/  UISETP.NE.U32.AND UP1, UPT, UR6, URZ, UPT ;  /* 0x0000003f0600728c */ /* 0x000fc8000bf25070 */
[----:B------:R-:W-:Y:S01]  /*92d0*/  UISETP.NE.AND.EX UP1, UPT, UR7, URZ, UPT, UP1 ;  /* 0x0000003f0700728c */ /* 0x000fe2000bf25310 */
[----:B------:R-:W2:Y:S01]  /*92e0*/  @P2 LDG.E R6, desc[UR52][R2.64] ;  /* 0x0000003402062981 */ /* 0x000ea2000c1e1900 */
[----:B------:R-:W-:-:S04]  /*92f0*/  IMAD.U32 R0, RZ, RZ, UR4 ;  /* 0x00000004ff007e24 */ /* 0x000fc8000f8e00ff */
[----:B------:R-:W-:-:S05]  /*9300*/  PLOP3.LUT P3, PT, PT, PT, UP1, 0x80, 0x0 ;  /* 0x000000000000781c */ /* 0x000fca0003f6f018 */
[----:B------:R-:W-:-:S04]  /*9310*/  @UP1 ULEA UR6, UP2, UR46, UR6, 0x2 ;  /* 0x000000062e061291 */ /* 0x000fc8000f84103f */
[----:B------:R-:W-:Y:S02]  /*9320*/  @UP1 ULEA.HI.X UR7, UR46, UR7, UR47, 0x2, UP2 ;  /* 0x000000072e071291 */ /* 0x000fe400090f142f */
[----:B------:R-:W-:-:S04]  /*9330*/  IMAD.U32 R4, RZ, RZ, UR6 ;  /* 0x00000006ff047e24 */ /* 0x000fc8000f8e00ff */
        /* <DEDUP_REMOVED lines=15> */
[----:B--2---:R-:W-:-:S07]  /*9430*/  IADD3 R0, -R5, R0, RZ ;  /* 0x0000000005007210 */ /* 0x004fce0007ffe1ff */
.L_x_13294:
        /* <DEDUP_REMOVED lines=41> */
[----:B------:R-:W-:-:S04]  /*96d0*/  LEA R4, P1, R2, UR6, 0x2 ;  /* 0x0000000602047c11 */ /* 0x000fc8000f8210ff */
[----:B------:R-:W-:-:S04]  /*96e0*/  IADD3 R3, R3, R7, RZ ;  /* 0x0000000703037210 */ /* 0x000fc80007ffe0ff */
[----:B------:R-:W-:Y:S01]  /*96f0*/  LEA.HI.X R5, R2, UR7, R3, 0x2, P1 ;  /* 0x0000000702057c11 */ /* 0x000fe200088f1403 */
[----:B------:R-:W-:-:S05]  /*9700*/  IMAD.MOV.U32 R3, RZ, RZ, -0x800000 ;  /* 0xff800000ff037424 */ /* 0x000fca00078e00ff */
[----:B------:R0:W-:Y:S02]  /*9710*/  STG.E desc[UR52][R4.64], R3 ;  /* 0x0000000304007986 */ /* 0x0001e4000c101934 */
.L_x_13296:
[----:B------:R-:W-:Y:S05]  /*9720*/  BSYNC B1 ;  /* 0x0000000000017941 */ /* 0x000fea0003800000 */
.L_x_13295:
[----:B0-----:R-:W0:Y:S01]  /*9730*/  @P0 LDC R3, c[0x0][0xbf0] ;  /* 0x0002fc00ff030b82 */ /* 0x001e220000000800 */
[----:B------:R-:W-:Y:S01]  /*9740*/  ULDC.64 UR12, c[0x0][0xaa0] ;  /* 0x0002a800000c7ab9 */ /* 0x000fe20000000a00 */
[----:B------:R-:W-:Y:S01]  /*9750*/  IMAD.U32 R5, RZ, RZ, UR48 ;  /* 0x00000030ff057e24 */ /* 0x000fe2000f8e00ff */
[----:B------:R-:W-:Y:S01]  /*9760*/  UIMAD UR8, UR9, UR12, URZ ;  /* 0x0000000c090872a4 */ /* 0x000fe2000f8e023f */
[----:B------:R-:W-:Y:S01]  /*9770*/  IMAD R2, R16, 0x30, R18 ;  /* 0x0000003010027824 */ /* 0x000fe200078e0212 */
[----:B------:R-:W-:Y:S01]  /*9780*/  UIMAD.WIDE.U32 UR6, UR4, UR12, URZ ;  /* 0x0000000c040672a5 */ /* 0x000fe2000f8e003f */
[----:B------:R-:W-:Y:S01]  /*9790*/  SHF.R.S32.HI R13, RZ, 0x1f, R17 ;  /* 0x0000001fff0d7819 */ /* 0x000fe20000011411 */
        /* <DEDUP_REMOVED lines=19> */
[----:B------:R-:W-:Y:S01]  /*98d0*/  MOV R3, UR7 ;  /* 0x0000000700037c02 */ /* 0x000fe20008000f00 */
[----:B------:R-:W-:Y:S02]  /*98e0*/  IMAD R7, R11, R7, R4 ;  /* 0x000000070b077224 */ /* 0x000fe400078e0204 */
[----:B------:R-:W-:Y:S02]  /*98f0*/  IMAD R6, R2, UR8, RZ ;  /* 0x0000000802067c24 */ /* 0x000fe4000f8e02ff */
[----:B------:R-:W-:Y:S01]  /*9900*/  IMAD.U32 R2, RZ, RZ, UR6 ;  /* 0x00000006ff027e24 */ /* 0x000fe2000f8e00ff */
[----:B------:R-:W-:Y:S01]  /*9910*/  SHF.R.S32.HI R4, RZ, 0x1f, R7 ;  /* 0x0000001fff047819 */ /* 0x000fe20000011407 */
[----:B------:R-:W-:Y:S01]  /*9920*/  IMAD.U32 R3, RZ, RZ, UR4 ;  /* 0x00000004ff037e24 */ /* 0x000fe2000f8e00ff */
[----:B------:R-:W-:Y:S01]  /*9930*/  ULDC.64 UR6, c[0x0][0xad8] ;  /* 0x0002b60000067ab9 */ /* 0x000fe20000000a00 */
[C---:B------:R-:W-:Y:S01]  /*9940*/  IMAD R9, R5.reuse, UR9, R6 ;  /* 0x0000000905097c24 */ /* 0x040fe2000f8e0206 */
[----:B------:R-:W-:Y:S01]  /*9950*/  ULDC UR4, c[0x0][0xac8] ;  /* 0x0002b20000047ab9 */ /* 0x000fe20000000800 */
[----:B------:R-:W-:-:S04]  /*9960*/  IMAD.WIDE.U32 R2, R5, UR8, R2 ;  /* 0x0000000805027c25 */ /* 0x000fc8000f8e0002 */
[----:B------:R-:W-:Y:S02]  /*9970*/  IMAD R4, R4, UR6, RZ ;  /* 0x0000000604047c24 */ /* 0x000fe4000f8e02ff */
[----:B------:R-:W-:Y:S02]  /*9980*/  IMAD.IADD R3, R3, 0x1, R9 ;  /* 0x0000000103037824 */ /* 0x000fe400078e0209 */
[C---:B------:R-:W-:Y:S02]  /*9990*/  IMAD R5, R7.reuse, UR7, R4 ;  /* 0x0000000707057c24 */ /* 0x040fe4000f8e0204 */
[----:B------:R-:W-:Y:S01]  /*99a0*/  IMAD.WIDE.U32 R2, R7, UR6, R2 ;  /* 0x0000000607027c25 */ /* 0x000fe2000f8e0002 */
[----:B------:R-:W-:-:S03]  /*99b0*/  ULDC.64 UR6, c[0x0][0xa80] ;  /* 0x0002a00000067ab9 */ /* 0x000fc60000000a00 */
[----:B------:R-:W-:Y:S01]  /*99c0*/  IMAD.IADD R3, R3, 0x1, R5 ;  /* 0x0000000103037824 */ /* 0x000fe200078e0205 */
[----:B------:R-:W-:Y:S01]  /*99d0*/  LEA R4, P0, R2, UR6, 0x1 ;  /* 0x0000000602047c11 */ /* 0x000fe2000f8008ff */
[----:B------:R-:W-:Y:S02]  /*99e0*/  IMAD.U32 R9, RZ, RZ, UR48 ;  /* 0x00000030ff097e24 */ /* 0x000fe4000f8e00ff */
[----:B-----5:R-:W-:Y:S01]  /*99f0*/  IMAD R11, R0, R11, RZ ;  /* 0x0000000b000b7224 */ /* 0x020fe200078e02ff */
[----:B------:R-:W-:Y:S01]  /*9a00*/  LEA.HI.X R8, R2, UR7, R3, 0x1, P0 ;  /* 0x0000000702087c11 */ /* 0x000fe200080f0c03 */
[----:B------:R-:W0:Y:S01]  /*9a10*/  SHFL.IDX PT, R6, R4, RZ, 0x181f ;  /* 0x00181fff04067589 */ /* 0x000e2200000e0000 */
[----:B------:R-:W-:Y:S01]  /*9a20*/  IMAD R30, R9, 0xc0, R18 ;  /* 0x000000c0091e7824 */ /* 0x000fe200078e0212 */
[----:B------:R-:W-:Y:S02]  /*9a30*/  ISETP.GE.AND P0, PT, R17, UR4, PT ;  /* 0x0000000411007c0c */ /* 0x000fe4000bf06270 */
[----:B------:R-:W1:Y:S01]  /*9a40*/  SHFL.IDX PT, R14, R4, 0x1, 0x181f ;  /* 0x00381f00040e7f89 */ /* 0x000e6200000e0000 */
[C---:B------:R-:W-:Y:S01]  /*9a50*/  VIADD R0, R30.reuse, 0x30 ;  /* 0x000000301e007836 */ /* 0x040fe20000000000 */
[C---:B------:R-:W-:Y:S01]  /*9a60*/  IADD3 R2, R30.reuse, 0x60, RZ ;  /* 0x000000601e027810 */ /* 0x040fe20007ffe0ff */
[C---:B------:R-:W-:Y:S01]  /*9a70*/  VIADD R3, R30.reuse, 0x90 ;  /* 0x000000901e037836 */ /* 0x040fe20000000000 */
[----:B------:R-:W2:Y:S01]  /*9a80*/  SHFL.IDX PT, R24, R4, 0x2, 0x181f ;  /* 0x00581f0004187f89 */ /* 0x000ea200000e0000 */
[----:B------:R-:W-:-:S02]  /*9a90*/  ISETP.GE.OR P3, PT, R30, R11, P0 ;  /* 0x0000000b1e00720c */ /* 0x000fc40000766670 */
[-C--:B------:R-:W-:Y:S01]  /*9aa0*/  ISETP.GE.OR P2, PT, R0, R11.reuse, P0 ;  /* 0x0000000b0000720c */ /* 0x080fe20000746670 */
[----:B------:R-:W3:Y:S01]  /*9ab0*/  SHFL.IDX PT, R10, R8, RZ, 0x181f ;  /* 0x00181fff080a7589 */ /* 0x000ee200000e0000 */
[-C--:B------:R-:W-:Y:S02]  /*9ac0*/  ISETP.GE.OR P1, PT, R2, R11.reuse, P0 ;  /* 0x0000000b0200720c */ /* 0x080fe40000726670 */
[----:B------:R-:W-:Y:S01]  /*9ad0*/  ISETP.GE.OR P0, PT, R3, R11, P0 ;  /* 0x0000000b0300720c */ /* 0x000fe20000706670 */
[----:B------:R1:W4:Y:S04]  /*9ae0*/  SHFL.IDX PT, R28, R4, 0x3, 0x181f ;  /* 0x00781f00041c7f89 */ /* 0x00032800000e0000 */
[----:B------:R-:W4:Y:S04]  /*9af0*/  SHFL.IDX PT, R12, R8, 0x1, 0x181f ;  /* 0x00381f00080c7f89 */ /* 0x000f2800000e0000 */
[----:B------:R-:W4:Y:S01]  /*9b00*/  SHFL.IDX PT, R20, R8, 0x2, 0x181f ;  /* 0x00581f0008147f89 */ /* 0x000f2200000e0000 */
[----:B0-----:R-:W-:-:S03]  /*9b10*/  @!P3 LEA R2, P6, R17, R6, 0x1 ;  /* 0x000000061102b211 */ /* 0x001fc600078c08ff */
[----:B------:R4:W0:Y:S01]  /*9b20*/  SHFL.IDX PT, R26, R8, 0x3, 0x181f ;  /* 0x00781f00081a7f89 */ /* 0x00082200000e0000 */
[C---:B-1----:R-:W-:Y:S02]  /*9b30*/  @!P2 LEA R4, P5, R17.reuse, R14, 0x1 ;  /* 0x0000000e1104a211 */ /* 0x042fe400078a08ff */
[C---:B--2---:R-:W-:Y:S02]  /*9b40*/  @!P1 LEA R6, P4, R17.reuse, R24, 0x1 ;  /* 0x0000001811069211 */ /* 0x044fe400078808ff */
[C---:B---3--:R-:W-:Y:S02]  /*9b50*/  @!P3 LEA.HI.X R3, R17.reuse, R10, R13, 0x1, P6 ;  /* 0x0000000a1103b211 */ /* 0x048fe400030f0c0d */
[----:B----4-:R-:W-:-:S03]  /*9b60*/  @!P0 LEA R8, P6, R17, R28, 0x1 ;  /* 0x0000001c11088211 */ /* 0x010fc600078c08ff */
[----:B------:R1:W-:Y:S01]  /*9b70*/  @!P3 ST.E.128 desc[UR52][R2.64], RZ ;  /* 0x000000ff0200b985 */ /* 0x0003e2000c101d34 */
[C-C-:B------:R-:W-:Y:S02]  /*9b80*/  @!P2 LEA.HI.X R5, R17.reuse, R12, R13.reuse, 0x1, P5 ;  /* 0x0000000c1105a211 */ /* 0x140fe400028f0c0d */
[----:B------:R-:W-:-:S03]  /*9b90*/  @!P1 LEA.HI.X R7, R17, R20, R13, 0x1, P4 ;  /* 0x0000001411079211 */ /* 0x000fc600020f0c0d */
[----:B------:R1:W-:Y:S01]  /*9ba0*/  @!P2 ST.E.128 desc[UR52][R4.64], RZ ;  /* 0x000000ff0400a985 */ /* 0x0003e2000c101d34 */
[----:B0-----:R-:W-:-:S03]  /*9bb0*/  @!P0 LEA.HI.X R9, R17, R26, R13, 0x1, P6 ;  /* 0x0000001a11098211 */ /* 0x001fc600030f0c0d */
[----:B------:R1:W-:Y:S04]  /*9bc0*/  @!P1 ST.E.128 desc[UR52][R6.64], RZ ;  /* 0x000000ff06009985 */ /* 0x0003e8000c101d34 */
[----:B------:R1:W-:Y:S02]  /*9bd0*/  @!P0 ST.E.128 desc[UR52][R8.64], RZ ;  /* 0x000000ff08008985 */ /* 0x0003e4000c101d34 */
.L_x_13293:
[----:B------:R-:W-:Y:S05]  /*9be0*/  BSYNC B0 ;  /* 0x0000000000007941 */ /* 0x000fea0003800000 */
.L_x_13290:
[----:B------:R-:W-:Y:S02]  /*9bf0*/  ULDC UR4, c[0x0][0xc3c] ;  /* 0x00030f0000047ab9 */ /* 0x000fe40000000800 */
[----:B------:R-:W-:-:S13]  /*9c00*/  ISETP.GE.AND P0, PT, R31, UR4, PT ;  /* 0x000000041f007c0c */ /* 0x000fda000bf06270 */
[----:B------:R-:W-:Y:S05]  /*9c10*/  @!P0 BRA `(.L_x_13297) ;  /* 0xffffff7000408947 */ /* 0x000fea000383ffff */
[----:B------:R-:W-:Y:S05]  /*9c20*/  EXIT ;  /* 0x000000000000794d */ /* 0x000fea0003800000 */
.L_x_13262:
        /* <DEDUP_REMOVED lines=57> */
.L_x_13303:
[----:B------:R-:W-:-:S04]  /*9fc0*/  UIADD3 UR4, UR4, 0x1f, URZ ;  /* 0x0000001f04047890 */ /* 0x000fc8000fffe03f */
[----:B------:R-:W-:-:S06]  /*9fd0*/  UISETP.GE.AND UP0, UPT, UR4, UR5, UPT ;  /* 0x000000050400728c */ /* 0x000fcc000bf06270 */
[----:B------:R-:W-:-:S13]  /*9fe0*/  PLOP3.LUT P6, PT, PT, PT, UP0, 0x40, 0x0 ;  /* 0x000000000000781c */ /* 0x000fda0003fce808 */
[----:B------:R-:W-:Y:S05]  /*9ff0*/  @!P6 BRA `(.L_x_13300) ;  /* 0x000000040030e947 */ /* 0x000fea0003800000 */
[----:B------:R-:W-:Y:S01]  /*a000*/  VIADD R9, R5, UR4 ;  /* 0x0000000405097c36 */ /* 0x000fe20008000000 */
[----:B------:R-:W-:Y:S01]  /*a010*/  BSSY B0, `(.L_x_13301) ;  /* 0x0000007000007945 */ /* 0x000fe20003800000 */
[----:B------:R-:W-:-:S03]  /*a020*/  MOV R0, RZ ;  /* 0x000000ff00007202 */ /* 0x000fc60000000f00 */
[----:B------:R-:W-:-:S13]  /*a030*/  ISETP.GE.OR P6, PT, R9, UR5, !P0 ;  /* 0x0000000509007c0c */ /* 0x000fda000c7c6670 */
[----:B------:R-:W-:Y:S05]  /*a040*/  @P6 BRA `(.L_x_13302) ;  /* 0x00000000000c6947 */ /* 0x000fea0003800000 */
[----:B------:R-:W0:Y:S02]  /*a050*/  LDC.64 R2, c[0x0][0xc80] ;  /* 0x00032000ff027b82 */ /* 0x000e240000000a00 */
[----:B0-----:R-:W-:-:S05]  /*a060*/  IMAD.WIDE R2, R9, 0x4, R2 ;  /* 0x0000000409027825 */ /* 0x001fca00078e0202 */
[----:B------:R0:W5:Y:S02]  /*a070*/  LDG.E R0, desc[UR52][R2.64] ;  /* 0x0000003402007981 */ /* 0x000164000c1e1900 */
.L_x_13302:
[----:B------:R-:W-:Y:S05]  /*a080*/  BSYNC B0 ;  /* 0x0000000000007941 */ /* 0x000fea0003800000 */
.L_x_13301:
        /* <DEDUP_REMOVED lines=21> */
.L_x_13299:
        /* <DEDUP_REMOVED lines=17> */
.L_x_13304:
[----:B01----:R-:W-:Y:S01]  /*a2f0*/  IMAD.MOV R2, RZ, RZ, -R3 ;  /* 0x000000ffff027224 */ /* 0x003fe200078e0a03 */
[----:B------:R-:W-:Y:S01]  /*a300*/  UIADD3 UR39, UR39, UR4, URZ ;  /* 0x0000000427277290 */ /* 0x000fe2000fffe03f */
[----:B---3--:R-:W-:-:S03]  /*a310*/  IMAD R16, R16, R11, R9 ;  /* 0x0000000b10107224 */ /* 0x008fc600078e0209 */
[----:B------:R-:W-:Y:S01]  /*a320*/  MOV R11, R2 ;  /* 0x00000002000b7202 */ /* 0x000fe20000000f00 */
[----:B------:R-:W-:Y:S01]  /*a330*/  IMAD.IADD R9, R7, 0x1, -R16 ;  /* 0x0000000107097824 */ /* 0x000fe200078e0a10 */
[----:B------:R-:W-:-:S03]  /*a340*/  IABS R2, R0 ;  /* 0x0000000000027213 */ /* 0x000fc60000000000 */
[----:B------:R-:W-:Y:S01]  /*a350*/  IMAD R7, R11, R4, RZ ;  /* 0x000000040b077224 */ /* 0x000fe200078e02ff */
[----:B--2---:R-:W-:Y:S01]  /*a360*/  IABS R6, R9 ;  /* 0x0000000900067213 */ /* 0x004fe20000000000 */
[----:B------:R-:W-:Y:S02]  /*a370*/  IMAD.MOV R8, RZ, RZ, -R2 ;  /* 0x000000ffff087224 */ /* 0x000fe400078e0a02 */
        /* <DEDUP_REMOVED lines=20> */
.L_x_13300:
[----:B------:R-:W-:Y:S01]  /*a4c0*/  MOV R16, R7 ;  /* 0x0000000700107202 */ /* 0x000fe20000000f00 */
[----:B------:R-:W-:Y:S01]  /*a4d0*/  IMAD.MOV.U32 R17, RZ, RZ, RZ ;  /* 0x000000ffff117224 */ /* 0x000fe200078e00ff */
[----:B------:R-:W-:Y:S01]  /*a4e0*/  ULDC UR39, c[0x0][0xc3c] ;  /* 0x00030f0000277ab9 */ /* 0x000fe20000000800 */
[----:B------:R-:W-:-:S07]  /*a4f0*/  IMAD.MOV.U32 R18, RZ, RZ, RZ ;  /* 0x000000ffff127224 */ /* 0x000fce00078e00ff */
.L_x_13305:
[----:B------:R-:W-:Y:S01]  /*a500*/  ISETP.NE.AND P0, PT, R5, RZ, PT ;  /* 0x000000ff0500720c */ /* 0x000fe20003f05270 */
[----:B------:R-:W-:-:S12]  /*a510*/  IMAD.U32 R19, RZ, RZ, UR39 ;  /* 0x00000027ff137e24 */ /* 0x000fd8000f8e00ff */
[----:B------:R-:W0:Y:S01]  /*a520*/  @!P0 S2R R3, SR_CgaCtaId ;  /* 0x0000000000038919 */ /* 0x000e220000008800 */
[----:B------:R-:W-:-:S04]  /*a530*/  @!P0 MOV R0, 0x400 ;  /* 0x0000040000008802 */ /* 0x000fc80000000f00 */
[----:B0-----:R-:W-:-:S05]  /*a540*/  @!P0 LEA R0, R3, R0, 0x18 ;  /* 0x0000000003008211 */ /* 0x001fca00078ec0ff */
[----:B------:R0:W-:Y:S01]  /*a550*/  @!P0 STS.128 [R0+0x132d0], R16 ;  /* 0x0132d01000008388 */ /* 0x0001e20000000c00 */
[----:B------:R-:W-:Y:S06]  /*a560*/  BAR.ARV 0x5, 0x200 ;  /* 0x0148000000007b1d */ /* 0x000fec0000002000 */
.L_x_13298:
[----:B0-----:R-:W-:Y:S01]  /*a570*/  IMAD.MOV.U32 R0, RZ, RZ, 0x1 ;  /* 0x00000001ff007424 */ /* 0x001fe200078e00ff */
[----:B------:R-:W-:Y:S01]  /*a580*/  ULDC UR4, c[0x0][0xc3c] ;  /* 0x00030f0000047ab9 */ /* 0x000fe20000000800 */
[----:B------:R0:W-:Y:S01]  /*a590*/  STL [R1+0x34], RZ ;  /* 0x000034ff01007387 */ /* 0x0001e20000100800 */
[----:B------:R-:W-:-:S03]  /*a5a0*/  UISETP.GE.AND UP0, UPT, UR39, UR4, UPT ;  /* 0x000000042700728c */ /* 0x000fc6000bf06270 */
[----:B------:R0:W-:Y:S03]  /*a5b0*/  STL [R1+0x10], R0 ;  /* 0x0000100001007387 */ /* 0x0001e60000100800 */
[----:B------:R-:W-:Y:S01]  /*a5c0*/  PLOP3.LUT P0, PT, PT, PT, UP0, 0x80, 0x0 ;  /* 0x000000000000781c */ /* 0x000fe20003f0f008 */
[----:B------:R0:W-:-:S12]  /*a5d0*/  STL [R1+0x4], RZ ;  /* 0x000004ff01007387 */ /* 0x0001d80000100800 */
[----:B0-----:R-:W-:Y:S05]  /*a5e0*/  @P0 BRA `(.L_x_13306) ;  /* 0x0000005400bc0947 */ /* 0x001fea0003800000 */
[----:B------:R-:W0:Y:S01]  /*a5f0*/  S2R R9, SR_TID.X ;  /* 0x0000000000097919 */ /* 0x000e220000002100 */
[----:B------:R-:W1:Y:S01]  /*a600*/  S2UR UR4, SR_CgaCtaId ;  /* 0x00000000000479c3 */ /* 0x000e620000008800 */
[----:B------:R-:W-:Y:S01]  /*a610*/  MOV R22, 0x400 ;  /* 0x0000040000167802 */ /* 0x000fe20000000f00 */
[----:B------:R-:W-:Y:S01]  /*a620*/  ULOP3.LUT UR46, UR43, 0x2, URZ, 0xfc, !UPT ;  /* 0x000000022b2e7892 */ /* 0x000fe2000f8efc3f */
[----:B------:R2:W-:Y:S01]  /*a630*/  STL [R1+0x4], RZ ;  /* 0x000004ff01007387 */ /* 0x0005e20000100800 */
[----:B------:R-:W-:Y:S01]  /*a640*/  ULOP3.LUT UR48, UR43, 0x1, URZ, 0xfc, !UPT ;  /* 0x000000012b307892 */ /* 0x000fe2000f8efc3f */
[----:B------:R-:W-:Y:S01]  /*a650*/  ULDC UR49, c[0x0][0xc] ;  /* 0x0000030000317ab9 */ /* 0x000fe20000000800 */
[C---:B0-----:R-:W-:Y:S01]  /*a660*/  SHF.L.U32 R25, R9.reuse, 0x6, RZ ;  /* 0x0000000609197819 */ /* 0x041fe200000006ff */
[C---:B------:R-:W-:Y:S01]  /*a670*/  IMAD.SHL.U32 R2, R9.reuse, 0x20, RZ ;  /* 0x0000002009027824 */ /* 0x040fe200078e00ff */
[----:B------:R-:W-:Y:S01]  /*a680*/  SHF.R.U32.HI R0, RZ, 0x1, R9 ;  /* 0x00000001ff007819 */ /* 0x000fe20000011609 */
        /* <DEDUP_REMOVED lines=8> */
[----:B------:R-:W-:Y:S02]  /*a710*/  LOP3.LUT R7, R0, 0x600, RZ, 0xc0, !PT ;  /* 0x0000060000077812 */ /* 0x000fe400078ec0ff */
[----:B------:R-:W-:Y:S02]  /*a720*/  SHF.L.U32 R6, R9, 0x1, RZ ;  /* 0x0000000109067819 */ /* 0x000fe400000006ff */
[----:B------:R-:W-:-:S02]  /*a730*/  LOP3.LUT R7, R7, 0x60, R2, 0xf8, !PT ;  /* 0x0000006007077812 */ /* 0x000fc400078ef802 */
[----:B------:R-:W-:Y:S02]  /*a740*/  LOP3.LUT R5, R5, 0x10, R8, 0x78, !PT ;  /* 0x0000001005057812 */ /* 0x000fe400078e7808 */
[----:B------:R-:W-:Y:S02]  /*a750*/  LOP3.LUT R24, R7, 0x100, R2, 0xf8, !PT ;  /* 0x0000010007187812 */ /* 0x000fe400078ef802 */
[----:B------:R-:W-:Y:S02]  /*a760*/  LOP3.LUT R9, R9, 0x7f, RZ, 0xc0, !PT ;  /* 0x0000007f09097812 */ /* 0x000fe400078ec0ff */
[----:B------:R-:W-:Y:S02]  /*a770*/  LOP3.LUT R3, R0, 0x1b0, RZ, 0xc0, !PT ;  /* 0x000001b000037812 */ /* 0x000fe400078ec0ff */
[----:B------:R-:W-:Y:S02]  /*a780*/  LOP3.LUT R25, R4, 0x640, R25, 0xf8, !PT ;  /* 0x0000064004197812 */ /* 0x000fe400078ef819 */
[----:B------:R-:W-:Y:S01]  /*a790*/  LOP3.LUT R24, R24, R5, RZ, 0xfc, !PT ;  /* 0x0000000518187212 */ /* 0x000fe200078efcff */
[----:B-1----:R-:W-:Y:S01]  /*a7a0*/  IMAD.U32 R5, RZ, RZ, UR4 ;  /* 0x00000004ff057e24 */ /* 0x002fe2000f8e00ff */
[----:B------:R-:W-:-:S02]  /*a7b0*/  SHF.R.U32.HI R4, RZ, 0x2, R9 ;  /* 0x00000002ff047819 */ /* 0x000fc40000011609 */
[----:B------:R-:W-:Y:S01]  /*a7c0*/  LOP3.LUT R3, R3, 0x30, R6, 0x78, !PT ;  /* 0x0000003003037812 */ /* 0x000fe200078e7806 */
[----:B------:R-:W-:Y:S01]  /*a7d0*/  IMAD.MOV.U32 R6, RZ, RZ, 0x1 ;  /* 0x00000001ff067424 */ /* 0x000fe200078e00ff */
[----:B------:R-:W-:Y:S02]  /*a7e0*/  LOP3.LUT R4, R4, 0x60, R2, 0xf8, !PT ;  /* 0x0000006004047812 */ /* 0x000fe400078ef802 */
[----:B------:R-:W-:Y:S02]  /*a7f0*/  LEA R22, R5, R22, 0x18 ;  /* 0x0000001605167211 */ /* 0x000fe400078ec0ff */
[----:B------:R-:W-:Y:S01]  /*a800*/  LOP3.LUT R2, R3, 0x640, R0, 0xf8, !PT ;  /* 0x0000064003027812 */ /* 0x000fe200078ef800 */
[----:B------:R2:W-:Y:S01]  /*a810*/  STL [R1+0x10], R6 ;  /* 0x0000100601007387 */ /* 0x0005e20000100800 */
[----:B------:R-:W-:-:S03]  /*a820*/  LOP3.LUT R3, R4, 0x80, RZ, 0xfc, !PT ;  /* 0x0000008004037812 */ /* 0x000fc600078efcff */
[----:B------:R-:W-:Y:S01]  /*a830*/  IMAD.IADD R0, R22, 0x1, R2 ;  /* 0x0000000116007824 */ /* 0x000fe200078e0202 */
[----:B------:R2:W-:Y:S04]  /*a840*/  STL [R1+0x20], R5 ;  /* 0x0000200501007387 */ /* 0x0005e80000100800 */
[----:B------:R2:W-:Y:S04]  /*a850*/  STL [R1+0x34], RZ ;  /* 0x000034ff01007387 */ /* 0x0005e80000100800 */
[----:B------:R2:W-:Y:S04]  /*a860*/  STL [R1+0x24], R2 ;  /* 0x0000240201007387 */ /* 0x0005e80000100800 */
[----:B------:R2:W-:Y:S02]  /*a870*/  STL [R1+0x30], R0 ;  /* 0x0000300001007387 */ /* 0x0005e40000100800 */
.L_x_13381:
[----:B------:R-:W-:Y:S01]  /*a880*/  ULDC.64 UR4, c[0x0][0xc88] ;  /* 0x0003220000047ab9 */ /* 0x000fe20000000a00 */
[----:B------:R-:W-:Y:S01]  /*a890*/  ULDC.64 UR6, c[0x0][0xa18] ;  /* 0x0002860000067ab9 */ /* 0x000fe20000000a00 */
[----:B------:R-:W-:Y:S01]  /*a8a0*/  UIMAD.WIDE UR4, UR39, 0x4, UR4 ;  /* 0x00000004270478a5 */ /* 0x000fe2000f8e0204 */
[----:B------:R-:W-:-:S05]  /*a8b0*/  ULDC.64 UR8, c[0x0][0xa00] ;  /* 0x0002800000087ab9 */ /* 0x000fca0000000a00 */
[----:B-12---:R-:W-:Y:S01]  /*a8c0*/  IMAD.U32 R2, RZ, RZ, UR4 ;  /* 0x00000004ff027e24 */ /* 0x006fe2000f8e00ff */
        /* <DEDUP_REMOVED lines=9> */
[----:B------:R-:W-:Y:S01]  /*a960*/  UISETP.NE.AND.EX UP5, UPT, UR9, URZ, UPT, UP2 ;  /* 0x0000003f0900728c */ /* 0x000fe2000bfa5320 */
[----:B------:R-:W-:Y:S01]  /*a970*/  PLOP3.LUT P1, PT, PT, PT, UP0, 0x80, 0x0 ;  /* 0x000000000000781c */ /* 0x000fe20003f2f008 */
[----:B0-----:R-:W-:Y:S02]  /*a980*/  IMAD.MOV.U32 R5, RZ, RZ, RZ ;  /* 0x000000ffff057224 */ /* 0x001fe400078e00ff */
        /* <DEDUP_REMOVED lines=13> */
[----:B-----5:R0:W5:Y:S03]  /*aa60*/  @P0 LDG.E R0, desc[UR52][R2.64] ;  /* 0x0000003402000981 */ /* 0x020166000c1e1900 */
[----:B------:R-:W-:Y:S01]  /*aa70*/  UIADD3.X UR4, UR37, UR9, URZ, UP0, !UPT ;  /* 0x0000000925047290 */ /* 0x000fe200087fe43f */
[----:B0-----:R-:W-:Y:S02]  /*aa80*/  IMAD.U32 R2, RZ, RZ, UR6 ;  /* 0x00000006ff027e24 */ /* 0x001fe4000f8e00ff */
[----:B------:R-:W-:-:S05]  /*aa90*/  IMAD.U32 R3, RZ, RZ, UR7 ;  /* 0x00000007ff037e24 */ /* 0x000fca000f8e00ff */
[----:B------:R0:W2:Y:S02]  /*aaa0*/  @P1 LDG.E R4, desc[UR52][R2.64] ;  /* 0x0000003402041981 */ /* 0x0000a4000c1e1900 */
[----:B0-----:R-:W-:Y:S01]  /*aab0*/  MOV R2, UR8 ;  /* 0x0000000800027c02 */ /* 0x001fe20008000f00 */
[----:B------:R-:W-:-:S05]  /*aac0*/  IMAD.U32 R3, RZ, RZ, UR4 ;  /* 0x00000004ff037e24 */ /* 0x000fca000f8e00ff */
[----:B------:R-:W3:Y:S01]  /*aad0*/  @P2 LDG.E R5, desc[UR52][R2.64] ;  /* 0x0000003402052981 */ /* 0x000ee2000c1e1900 */
[----:B--2---:R-:W-:-:S03]  /*aae0*/  @P1 R2UR UR40, R4 ;  /* 0x00000000042812ca */ /* 0x004fc600000e0000 */
[----:B---3--:R0:W-:Y:S01]  /*aaf0*/  STL [R1+0x2c], R5 ;  /* 0x00002c0501007387 */ /* 0x0081e20000100800 */
[----:B------:R-:W-:Y:S11]  /*ab00*/  @P1 BRA `(.L_x_13307) ;  /* 0x0000000000241947 */ /* 0x000ff60003800000 */
[----:B------:R-:W-:Y:S01]  /*ab10*/  UISETP.NE.AND UP0, UPT, UR47, URZ, UPT ;  /* 0x0000003f2f00728c */ /* 0x000fe2000bf05270 */
[----:B------:R-:W-:-:S05]  /*ab20*/  ULDC UR40, c[0x0][0x288] ;  /* 0x0000a20000287ab9 */ /* 0x000fca0000000800 */
[----:B------:R-:W-:-:S13]  /*ab30*/  PLOP3.LUT P1, PT, PT, PT, UP0, 0x40, 0x0 ;  /* 0x000000000000781c */ /* 0x000fda0003f2e808 */
[----:B------:R-:W-:Y:S05]  /*ab40*/  @P1 BRA `(.L_x_13307) ;  /* 0x0000000000141947 */ /* 0x000fea0003800000 */
[----:B0-----:R-:W2:Y:S04]  /*ab50*/  LDG.E R5, desc[UR52][R2.64] ;  /* 0x0000003402057981 */ /* 0x001ea8000c1e1900 */
[----:B------:R-:W3:Y:S01]  /*ab60*/  LDG.E R4, desc[UR52][R2.64+0x4] ;  /* 0x0000043402047981 */ /* 0x000ee2000c1e1900 */
[----:B--2---:R-:W-:Y:S02]  /*ab70*/  R2UR UR4, R5 ;  /* 0x00000000050472ca */ /* 0x004fe400000e0000 */
[----:B---3--:R-:W-:-:S13]  /*ab80*/  R2UR UR40, R4 ;  /* 0x00000000042872ca */ /* 0x008fda00000e0000 */
[----:B------:R-:W-:-:S12]  /*ab90*/  UIADD3 UR40, -UR4, UR40, URZ ;  /* 0x0000002804287290 */ /* 0x000fd8000fffe13f */
.L_x_13307:
[----:B------:R-:W-:Y:S01]  /*aba0*/  IMAD.U32 R4, RZ, RZ, UR44 ;  /* 0x0000002cff047e24 */ /* 0x000fe2000f8e00ff */
[----:B------:R-:W-:Y:S01]  /*abb0*/  UMOV UR38, URZ ;  /* 0x0000003f00267c82 */ /* 0x000fe20008000000 */
[----:B------:R-:W-:Y:S01]  /*abc0*/  ULDC.64 UR6, c[0x0][0xa20] ;  /* 0x0002880000067ab9 */ /* 0x000fe20000000a00 */
[----:B-----5:R-:W-:Y:S01]  /*abd0*/  @P0 R2UR UR38, R0 ;  /* 0x00000000002602ca */ /* 0x020fe200000e0000 */
[----:B------:R-:W-:Y:S01]  /*abe0*/  ULDC.64 UR4, c[0x0][0x418] ;  /* 0x0001060000047ab9 */ /* 0x000fe20000000a00 */
[----:B------:R1:W-:Y:S01]  /*abf0*/  STL [R1+0xc], R4 ;  /* 0x00000c0401007387 */ /* 0x0003e20000100800 */
        /* <DEDUP_REMOVED lines=8> */
[----:B-1----:R-:W-:Y:S08]  /*ac80*/  @!P0 BRA `(.L_x_13308) ;  /* 0x00000000001c8947 */ /* 0x002ff00003800000 */
[----:B------:R-:W-:-:S04]  /*ac90*/  UIADD3 UR4, UP0, UR36, UR6, URZ ;  /* 0x0000000624047290 */ /* 0x000fc8000ff1e03f */
[----:B------:R-:W-:Y:S02]  /*aca0*/  UIADD3.X UR5, UR37, UR7, URZ, UP0, !UPT ;  /* 0x0000000725057290 */ /* 0x000fe400087fe43f */
[----:B------:R-:W-:-:S04]  /*acb0*/  IMAD.U32 R2, RZ, RZ, UR4 ;  /* 0x00000004ff027e24 */ /* 0x000fc8000f8e00ff */
[----:B------:R-:W-:-:S05]  /*acc0*/  MOV R3, UR5 ;  /* 0x0000000500037c02 */ /* 0x000fca0008000f00 */
[----:B------:R-:W2:Y:S02]  /*acd0*/  LDG.E R2, desc[UR52][R2.64] ;  /* 0x0000003402027981 */ /* 0x000ea4000c1e1900 */
[----:B--2---:R-:W-:Y:S01]  /*ace0*/  R2UR UR41, R2 ;  /* 0x00000000022972ca */ /* 0x004fe200000e0000 */
[----:B------:R-:W-:-:S14]  /*acf0*/  BRA `(.L_x_13309) ;  /* 0x00000000002c7947 */ /* 0x000fdc0003800000 */
.L_x_13308:
[----:B------:R-:W-:Y:S02]  /*ad00*/  ULDC.64 UR4, c[0x0][0xa08] ;  /* 0x0002820000047ab9 */ /* 0x000fe40000000a00 */
[----:B------:R-:W-:-:S04]  /*ad10*/  ISETP.NE.U32.AND P0, PT, RZ, UR4, PT ;  /* 0x00000004ff007c0c */ /* 0x000fc8000bf05070 */
[----:B------:R-:W-:-:S13]  /*ad20*/  ISETP.NE.AND.EX P0, PT, RZ, UR5, PT, P0 ;  /* 0x00000005ff007c0c */ /* 0x000fda000bf05300 */
[----:B------:R-:W-:Y:S05]  /*ad30*/  @!P0 BRA `(.L_x_13309) ;  /* 0x00000000001c8947 */ /* 0x000fea0003800000 */
[----:B------:R-:W1:Y:S02]  /*ad40*/  LDC.64 R2, c[0x0][0xa08] ;  /* 0x00028200ff027b82 */ /* 0x000e640000000a00 */
[----:B-1----:R-:W-:-:S05]  /*ad50*/  IMAD.WIDE R2, R4, 0x4, R2 ;  /* 0x0000000404027825 */ /* 0x002fca00078e0202 */
[----:B------:R-:W2:Y:S04]  /*ad60*/  LDG.E R4, desc[UR52][R2.64] ;  /* 0x0000003402047981 */ /* 0x000ea8000c1e1900 */
[----:B------:R-:W3:Y:S01]  /*ad70*/  LDG.E R0, desc[UR52][R2.64+0x4] ;  /* 0x0000043402007981 */ /* 0x000ee2000c1e1900 */
[----:B--2---:R-:W-:Y:S02]  /*ad80*/  R2UR UR41, R4 ;  /* 0x00000000042972ca */ /* 0x004fe400000e0000 */
[----:B---3--:R-:W-:-:S13]  /*ad90*/  R2UR UR4, R0 ;  /* 0x00000000000472ca */ /* 0x008fda00000e0000 */
[----:B------:R-:W-:-:S12]  /*ada0*/  UIADD3 UR41, -UR41, UR4, URZ ;  /* 0x0000000429297290 */ /* 0x000fd8000fffe13f */
.L_x_13309:
        /* <DEDUP_REMOVED lines=25> */
.L_x_13311:
        /* <DEDUP_REMOVED lines=12> */
[----:B------:R-:W-:Y:S01]  /*b000*/  MOV R13, RZ ;  /* 0x000000ff000d7202 */ /* 0x000fe20000000f00 */
[----:B------:R-:W-:Y:S02]  /*b010*/  IMAD.U32 R6, RZ, RZ, UR8 ;  /* 0x00000008ff067e24 */ /* 0x000fe4000f8e00ff */
[----:B------:R-:W-:-:S02]  /*b020*/  IMAD.U32 R10, RZ, RZ, UR4 ;  /* 0x00000004ff0a7e24 */ /* 0x000fc4000f8e00ff */
[----:B------:R-:W-:Y:S02]  /*b030*/  IMAD.U32 R11, RZ, RZ, UR5 ;  /* 0x00000005ff0b7e24 */ /* 0x000fe4000f8e00ff */
[----:B------:R-:W-:Y:S02]  /*b040*/  IMAD.MOV.U32 R8, RZ, RZ, 0x70 ;  /* 0x00000070ff087424 */ /* 0x000fe400078e00ff */
[----:B------:R-:W-:-:S07]  /*b050*/  IMAD.MOV.U32 R12, RZ, RZ, 0x1 ;  /* 0x00000001ff0c7424 */ /* 0x000fce00078e00ff */
[----:B------:R-:W-:-:S07]  /*b060*/  LEPC R20, `(.L_x_13314) ;  /* 0x000000001014794e */ /* 0x000fce0000000000 */
[----:B-1----:R-:W-:Y:S05]  /*b070*/  CALL.ABS.NOINC R2 ;  /* 0x0000000002007343 */ /* 0x002fea0003c00000 */
.L_x_13314:
[----:B------:R-:W-:Y:S05]  /*b080*/  BSYNC B6 ;  /* 0x0000000000067941 */ /* 0x000fea0003800000 */
.L_x_13313:
        /* <DEDUP_REMOVED lines=23> */
[----:B-12---:R-:W-:Y:S05]  /*b200*/  CALL.ABS.NOINC R2 ;  /* 0x0000000002007343 */ /* 0x006fea0003c00000 */
.L_x_13316:
[----:B------:R-:W-:Y:S05]  /*b210*/  BSYNC B6 ;  /* 0x0000000000067941 */ /* 0x000fea0003800000 */
.L_x_13315:
        /* <DEDUP_REMOVED lines=20> */
.L_x_13318:
[----:B------:R-:W-:Y:S05]  /*b360*/  BSYNC B6 ;  /* 0x0000000000067941 */ /* 0x000fea0003800000 */
.L_x_13317:
[----:B------:R-:W-:Y:S01]  /*b370*/  IMAD.MOV.U32 R26, RZ, RZ, R19 ;  /* 0x000000ffff1a7224 */ /* 0x000fe200078e0013 */
        /* <DEDUP_REMOVED lines=19> */
.L_x_13320:
[----:B------:R-:W-:Y:S05]  /*b4b0*/  BSYNC B6 ;  /* 0x0000000000067941 */ /* 0x000fea0003800000 */
.L_x_13319:
[----:B------:R2:W3:Y:S01]  /*b4c0*/  LDL R20, [R1+0xc] ;  /* 0x00000c0001147983 */ /* 0x0004e20000100800 */
[----:B------:R-:W-:Y:S01]  /*b4d0*/  ULDC.64 UR4, c[0x0][0x9f8] ;  /* 0x00027e0000047ab9 */ /* 0x000fe20000000a00 */
[----:B-1----:R-:W1:Y:S01]  /*b4e0*/  LDC R19, c[0x0][0x430] ;  /* 0x00010c00ff137b82 */ /* 0x002e620000000800 */
[----:B------:R-:W-:-:S04]  /*b4f0*/  UISETP.NE.U32.AND UP0, UPT, UR4, URZ, UPT ;  /* 0x0000003f0400728c */ /* 0x000fc8000bf05070 */
[----:B------:R-:W-:-:S06]  /*b500*/  UISETP.NE.AND.EX UP0, UPT, UR5, URZ, UPT, UP0 ;  /* 0x0000003f0500728c */ /* 0x000fcc000bf05300 */
[----:B------:R-:W-:-:S05]  /*b510*/  PLOP3.LUT P0, PT, PT, PT, UP0, 0x80, 0x0 ;  /* 0x000000000000781c */ /* 0x000fca0003f0f008 */
[----:B------:R-:W-:-:S04]  /*b520*/  @UP0 UIADD3 UR4, UP1, UR36, UR4, URZ ;  /* 0x0000000424040290 */ /* 0x000fc8000ff3e03f */
[----:B------:R-:W-:Y:S02]  /*b530*/  @UP0 UIADD3.X UR5, UR37, UR5, URZ, UP1, !UPT ;  /* 0x0000000525050290 */ /* 0x000fe40008ffe43f */
[----:B------:R-:W-:-:S04]  /*b540*/  IMAD.U32 R2, RZ, RZ, UR4 ;  /* 0x00000004ff027e24 */ /* 0x000fc8000f8e00ff */
[----:B------:R-:W-:-:S05]  /*b550*/  IMAD.U32 R3, RZ, RZ, UR5 ;  /* 0x00000005ff037e24 */ /* 0x000fca000f8e00ff */
[----:B---3--:R-:W3:Y:S01]  /*b560*/  @P0 LDG.E R20, desc[UR52][R2.64] ;  /* 0x0000003402140981 */ /* 0x008ee2000c1e1900 */
[----:B-1----:R-:W-:Y:S01]  /*b570*/  ISETP.NE.AND P2, PT, R19, 0x1, PT ;  /* 0x000000011300780c */ /* 0x002fe20003f45270 */
[----:B------:R-:W-:Y:S01]  /*b580*/  UMOV UR4, 0xffffffff ;  /* 0xffffffff00047882 */ /* 0x000fe20000000000 */
[----:B------:R-:W-:-:S11]  /*b590*/  LOP3.LUT R26, R26, 0xfffffff7, RZ, 0xc0, !PT ;  /* 0xfffffff71a1a7812 */ /* 0x000fd600078ec0ff */
[----:B------:R-:W-:Y:S01]  /*b5a0*/  @P2 LOP3.LUT R26, R26, 0x8, RZ, 0xfc, !PT ;  /* 0x000000081a1a2812 */ /* 0x000fe200078efcff */
[----:B---3--:R2:W-:Y:S04]  /*b5b0*/  @P0 STL [R1+0xc], R20 ;  /* 0x00000c1401000387 */ /* 0x0085e80000100800 */
[----:B------:R2:W-:Y:S01]  /*b5c0*/  STL [R1+0x18], R26 ;  /* 0x0000181a01007387 */ /* 0x0005e20000100800 */
[----:B------:R-:W-:Y:S05]  /*b5d0*/  BRA.DIV UR4, `(.L_x_13321) ;  /* 0x0000004e04447947 */ /* 0x000fea000b800000 */
.L_x_13401:
[----:B------:R-:W1:Y:S01]  /*b5e0*/  S2R R0, SR_TID.X ;  /* 0x0000000000007919 */ /* 0x000e620000002100 */
[----:B------:R-:W-:Y:S01]  /*b5f0*/  UMOV UR4, 0xa0 ;  /* 0x000000a000047882 */ /* 0x000fe20000000000 */
[----:B0-----:R-:W0:Y:S01]  /*b600*/  @P2 LDC R5, c[0x0][0x434] ;  /* 0x00010d00ff052b82 */ /* 0x001e220000000800 */
[----:B------:R-:W-:Y:S01]  /*b610*/  UIMAD UR4, UR42, UR4, -0xa0 ;  /* 0xffffff602a0474a4 */ /* 0x000fe2000f8e0204 */
[----:B------:R-:W3:Y:S01]  /*b620*/  S2R R9, SR_TID.X ;  /* 0x0000000000097919 */ /* 0x000ee20000002100 */
[----:B------:R-:W-:Y:S02]  /*b630*/  SHF.R.S32.HI R13, RZ, 0x1f, R20 ;  /* 0x0000001fff0d7819 */ /* 0x000fe40000011414 */
[----:B------:R-:W-:Y:S01]  /*b640*/  MOV R11, R26 ;  /* 0x0000001a000b7202 */ /* 0x000fe20000000f00 */
[----:B------:R-:W4:Y:S02]  /*b650*/  S2R R12, SR_TID.X ;  /* 0x00000000000c7919 */ /* 0x000f240000002100 */
[----:B------:R-:W2:Y:S01]  /*b660*/  @P2 LDC R4, c[0x0][0x438] ;  /* 0x00010e00ff042b82 */ /* 0x000ea20000000800 */
[----:B------:R0:W-:Y:S01]  /*b670*/  STL [R1+0x1c], R13 ;  /* 0x00001c0d01007387 */ /* 0x0001e20000100800 */
[C---:B-1----:R-:W-:Y:S01]  /*b680*/  LOP3.LUT R2, R0.reuse, 0x7f, RZ, 0xc0, !PT ;  /* 0x0000007f00027812 */ /* 0x042fe200078ec0ff */
[----:B------:R-:W-:-:S03]  /*b690*/  IMAD.SHL.U32 R0, R0, 0x20, RZ ;  /* 0x0000002000007824 */ /* 0x000fc600078e00ff */
[----:B------:R-:W-:Y:S02]  /*b6a0*/  SHF.R.U32.HI R2, RZ, 0x2, R2 ;  /* 0x00000002ff027819 */ /* 0x000fe40000011602 */
[----:B---3--:R-:W-:Y:S02]  /*b6b0*/  LOP3.LUT R9, R9, 0x7f, RZ, 0xc0, !PT ;  /* 0x0000007f09097812 */ /* 0x008fe400078ec0ff */
[----:B------:R-:W-:Y:S02]  /*b6c0*/  LOP3.LUT R0, R2, 0x60, R0, 0xf8, !PT ;  /* 0x0000006002007812 */ /* 0x000fe400078ef800 */
[----:B------:R-:W-:Y:S02]  /*b6d0*/  SHF.R.U32.HI R9, RZ, 0x2, R9 ;  /* 0x00000002ff097819 */ /* 0x000fe40000011609 */
[----:B----4-:R-:W-:Y:S01]  /*b6e0*/  SHF.L.U32 R12, R12, 0x5, RZ ;  /* 0x000000050c0c7819 */ /* 0x010fe200000006ff */
[----:B------:R-:W-:-:S03]  /*b6f0*/  VIADD R10, R0, UR4 ;  /* 0x00000004000a7c36 */ /* 0x000fc60008000000 */
[----:B------:R-:W-:Y:S02]  /*b700*/  LOP3.LUT R12, R9, 0x60, R12, 0xf8, !PT ;  /* 0x00000060090c7812 */ /* 0x000fe400078ef80c */
[C---:B------:R-:W-:Y:S01]  /*b710*/  ISETP.GE.AND P1, PT, R10.reuse, UR41, PT ;  /* 0x000000290a007c0c */ /* 0x040fe2000bf26270 */
[----:B------:R-:W-:Y:S01]  /*b720*/  VIADD R10, R10, UR38 ;  /* 0x000000260a0a7c36 */ /* 0x000fe20008000000 */
[----:B------:R-:W-:-:S03]  /*b730*/  LOP3.LUT R12, R12, 0x80, RZ, 0xfc, !PT ;  /* 0x000000800c0c7812 */ /* 0x000fc600078efcff */
[----:B0-----:R-:W-:-:S04]  /*b740*/  @P2 IMAD.HI.U32 R5, R10, R5, RZ ;  /* 0x000000050a052227 */ /* 0x001fc800078e00ff */
[----:B------:R-:W-:Y:S01]  /*b750*/  IMAD.MOV.U32 R0, RZ, RZ, R10 ;  /* 0x000000ffff007224 */ /* 0x000fe200078e000a */
[----:B--2---:R-:W-:Y:S01]  /*b760*/  @P2 SHF.R.U32.HI R0, RZ, R4, R5 ;  /* 0x00000004ff002219 */ /* 0x004fe20000011605 */
[----:B------:R-:W-:Y:S02]  /*b770*/  VIADD R9, R12, UR4 ;  /* 0x000000040c097c36 */ /* 0x000fe40008000000 */
[----:B------:R-:W0:Y:S01]  /*b780*/  @!P1 LDC.64 R2, c[0x0][0x428] ;  /* 0x00010a00ff029b82 */ /* 0x000e220000000a00 */
[--C-:B------:R-:W-:Y:S01]  /*b790*/  @!P1 SHF.R.S32.HI R7, RZ, 0x1f, R0.reuse ;  /* 0x0000001fff079819 */ /* 0x100fe20000011400 */
[----:B------:R-:W-:-:S06]  /*b7a0*/  @!P1 IMAD.MOV.U32 R6, RZ, RZ, R0 ;  /* 0x000000ffff069224 */ /* 0x000fcc00078e0000 */
[----:B------:R-:W1:Y:S01]  /*b7b0*/  @!P1 LDC.64 R4, c[0x0][0x418] ;  /* 0x00010600ff049b82 */ /* 0x000e620000000a00 */
[----:B0-----:R-:W-:-:S04]  /*b7c0*/  @!P1 IMAD R8, R13, R2, RZ ;  /* 0x000000020d089224 */ /* 0x001fc800078e02ff */
[C---:B------:R-:W-:Y:S02]  /*b7d0*/  @!P1 IMAD R8, R20.reuse, R3, R8 ;  /* 0x0000000314089224 */ /* 0x040fe400078e0208 */
[----:B------:R-:W-:-:S04]  /*b7e0*/  @!P1 IMAD.WIDE.U32 R2, R20, R2, R6 ;  /* 0x0000000214029225 */ /* 0x000fc800078e0006 */
[----:B------:R-:W-:Y:S01]  /*b7f0*/  @!P1 IMAD.IADD R8, R3, 0x1, R8 ;  /* 0x0000000103089824 */ /* 0x000fe200078e0208 */
[C---:B-1----:R-:W-:Y:S01]  /*b800*/  @!P1 LEA R6, P0, R2.reuse, R4, 0x2 ;  /* 0x0000000402069211 */ /* 0x042fe200078010ff */
[----:B------:R-:W0:Y:S03]  /*b810*/  @P2 LDC R3, c[0x0][0x434] ;  /* 0x00010d00ff032b82 */ /* 0x000e260000000800 */
[----:B------:R-:W-:Y:S01]  /*b820*/  @!P1 LEA.HI.X R7, R2, R5, R8, 0x2, P0 ;  /* 0x0000000502079211 */ /* 0x000fe200000f1408 */
[----:B------:R-:W-:Y:S01]  /*b830*/  IMAD.MOV.U32 R5, RZ, RZ, RZ ;  /* 0x000000ffff057224 */ /* 0x000fe200078e00ff */
[C---:B------:R-:W-:Y:S01]  /*b840*/  ISETP.GE.AND P0, PT, R9.reuse, UR41, PT ;  /* 0x0000002909007c0c */ /* 0x040fe2000bf06270 */
[----:B------:R-:W-:Y:S02]  /*b850*/  VIADD R9, R9, UR38 ;  /* 0x0000002609097c36 */ /* 0x000fe40008000000 */
[----:B------:R-:W1:Y:S01]  /*b860*/  @P2 LDC R2, c[0x0][0x438] ;  /* 0x00010e00ff022b82 */ /* 0x000e620000000800 */
[----:B------:R-:W-:Y:S01]  /*b870*/  ISETP.GT.U32.OR P0, PT, R12, 0x9f, P0 ;  /* 0x0000009f0c00780c */ /* 0x000fe20000704470 */
[----:B------:R-:W-:Y:S01]  /*b880*/  IMAD.MOV.U32 R8, RZ, RZ, R9 ;  /* 0x000000ffff087224 */ /* 0x000fe200078e0009 */
[----:B------:R2:W5:Y:S01]  /*b890*/  @!P1 LDG.E R5, desc[UR52][R6.64] ;  /* 0x0000003406059981 */ /* 0x000562000c1e1900 */
[----:B0-----:R-:W-:-:S05]  /*b8a0*/  @P2 IMAD.HI.U32 R3, R9, R3, RZ ;  /* 0x0000000309032227 */ /* 0x001fca00078e00ff */
[----:B-1----:R-:W-:-:S05]  /*b8b0*/  @P2 SHF.R.U32.HI R8, RZ, R2, R3 ;  /* 0x00000002ff082219 */ /* 0x002fca0000011603 */
[----:B------:R-:W0:Y:S01]  /*b8c0*/  @!P0 LDC.64 R2, c[0x0][0x428] ;  /* 0x00010a00ff028b82 */ /* 0x000e220000000a00 */
[----:B------:R-:W-:Y:S02]  /*b8d0*/  IADD3 R4, -R0, RZ, RZ ;  /* 0x000000ff00047210 */ /* 0x000fe40007ffe1ff */
[--C-:B--2---:R-:W-:Y:S01]  /*b8e0*/  @!P0 SHF.R.S32.HI R7, RZ, 0x1f, R8.reuse ;  /* 0x0000001fff078819 */ /* 0x104fe20000011408 */
[----:B------:R-:W-:Y:S02]  /*b8f0*/  @!P0 IMAD.MOV.U32 R6, RZ, RZ, R8 ;  /* 0x000000ffff068224 */ /* 0x000fe400078e0008 */
[-C--:B0-----:R-:W-:Y:S02]  /*b900*/  @!P0 IMAD R0, R13, R2.reuse, RZ ;  /* 0x000000020d008224 */ /* 0x081fe400078e02ff */
[----:B------:R-:W-:-:S04]  /*b910*/  @!P0 IMAD.WIDE.U32 R6, R20, R2, R6 ;  /* 0x0000000214068225 */ /* 0x000fc800078e0006 */
[----:B------:R-:W-:Y:S02]  /*b920*/  @!P0 IMAD R0, R20, R3, R0 ;  /* 0x0000000314008224 */ /* 0x000fe400078e0200 */
[----:B------:R-:W0:Y:S02]  /*b930*/  @!P0 LDC.64 R2, c[0x0][0x418] ;  /* 0x00010600ff028b82 */ /* 0x000e240000000a00 */
[----:B------:R-:W-:Y:S01]  /*b940*/  @!P0 IMAD.IADD R0, R0, 0x1, R7 ;  /* 0x0000000100008824 */ /* 0x000fe200078e0207 */
[----:B------:R-:W-:Y:S02]  /*b950*/  LOP3.LUT R11, R11, 0xfffffffd, RZ, 0xc0, !PT ;  /* 0xfffffffd0b0b7812 */ /* 0x000fe400078ec0ff */
[----:B0-----:R-:W-:-:S04]  /*b960*/  @!P0 LEA R2, P1, R6, R2, 0x2 ;  /* 0x0000000206028211 */ /* 0x001fc800078210ff */
[----:B------:R-:W-:Y:S01]  /*b970*/  @!P0 LEA.HI.X R3, R6, R3, R0, 0x2, P1 ;  /* 0x0000000306038211 */ /* 0x000fe200008f1400 */
[----:B------:R-:W-:-:S06]  /*b980*/  IMAD.MOV.U32 R6, RZ, RZ, RZ ;  /* 0x000000ffff067224 */ /* 0x000fcc00078e00ff */
[----:B------:R0:W5:Y:S01]  /*b990*/  @!P0 LDG.E R6, desc[UR52][R2.64] ;  /* 0x0000003402068981 */ /* 0x000162000c1e1900 */
[----:B------:R-:W-:Y:S02]  /*b9a0*/  ISETP.GT.U32.AND P0, PT, R12, 0x9f, PT ;  /* 0x0000009f0c00780c */ /* 0x000fe40003f04070 */
[----:B0-----:R-:W-:-:S04]  /*b9b0*/  MOV R2, UR46 ;  /* 0x0000002e00027c02 */ /* 0x001fc80008000f00 */
[----:B------:R-:W-:-:S07]  /*b9c0*/  ISETP.NE.AND P2, PT, R2, 0x3, PT ;  /* 0x000000030200780c */ /* 0x000fce0003f45270 */
[----:B------:R-:W-:Y:S01]  /*b9d0*/  @P0 LOP3.LUT R11, R11, 0x2, RZ, 0xfc, !PT ;  /* 0x000000020b0b0812 */ /* 0x000fe200078efcff */
[----:B------:R-:W-:-:S03]  /*b9e0*/  IMAD.MOV R0, RZ, RZ, -R8 ;  /* 0x000000ffff007224 */ /* 0x000fc600078e0a08 */
[----:B------:R-:W-:Y:S01]  /*b9f0*/  LOP3.LUT R11, R11, 0xfffffffb, RZ, 0xc0, !PT ;  /* 0xfffffffb0b0b7812 */ /* 0x000fe200078ec0ff */
[----:B------:R-:W-:Y:S01]  /*ba00*/  IMAD R9, R19, R0, R9 ;  /* 0x0000000013097224 */ /* 0x000fe200078e0209 */
[----:B------:R-:W-:Y:S02]  /*ba10*/  SHF.R.S32.HI R0, RZ, 0x1f, R18 ;  /* 0x0000001fff007819 */ /* 0x000fe40000011412 */
[----:B------:R-:W-:-:S03]  /*ba20*/  @P2 LOP3.LUT R11, R11, 0x4, RZ, 0xfc, !PT ;  /* 0x000000040b0b2812 */ /* 0x000fc600078efcff */
[----:B------:R0:W-:Y:S04]  /*ba30*/  STL [R1+0x14], R0 ;  /* 0x0000140001007387 */ /* 0x0001e80000100800 */
[----:B------:R0:W-:Y:S01]  /*ba40*/  STL [R1+0x18], R11 ;  /* 0x0000180b01007387 */ /* 0x0001e20000100800 */
[----:B------:R-:W-:Y:S02]  /*ba50*/  IMAD.U32 R12, RZ, RZ, UR42 ;  /* 0x0000002aff0c7e24 */ /* 0x000fe4000f8e00ff */
[----:B------:R-:W-:Y:S02]  /*ba60*/  IMAD R4, R19, R4, R10 ;  /* 0x0000000413047224 */ /* 0x000fe400078e020a */
[----:B------:R-:W-:Y:S01]  /*ba70*/  VIADD R12, R12, 0xffffffff ;  /* 0xffffffff0c0c7836 */ /* 0x000fe20000000000 */
[----:B------:R-:W-:Y:S06]  /*ba80*/  @!P2 BRA `(.L_x_13322) ;  /* 0x000000000004a947 */ /* 0x000fec0003800000 */
[----:B------:R-:W-:Y:S01]  /*ba90*/  BPT.TRAP 0x1 ;  /* 0x000000040000795c */ /* 0x000fe20000300000 */
.L_x_13322:
[----:B------:R-:W2:Y:S04]  /*baa0*/  LDL R2, [R1+0x4] ;  /* 0x0000040001027983 */ /* 0x000ea80000100800 */
[----:B0-----:R-:W3:Y:S01]  /*bab0*/  LDL R0, [R1+0x10] ;  /* 0x0000100001007983 */ /* 0x001ee20000100800 */
[----:B------:R-:W-:Y:S01]  /*bac0*/  BSSY B0, `(.L_x_13323) ;  /* 0x0000008000007945 */ /* 0x000fe20003800000 */
[----:B--2---:R-:W-:Y:S01]  /*bad0*/  IMAD R7, R2, 0x8, R22 ;  /* 0x0000000802077824 */ /* 0x004fe200078e0216 */
[----:B---3--:R-:W-:-:S04]  /*bae0*/  SHF.L.U32 R0, R0, 0x1f, RZ ;  /* 0x0000001f00007819 */ /* 0x008fc800000006ff */
[----:B------:R0:W1:Y:S01]  /*baf0*/  SYNCS.PHASECHK.TRANS64.TRYWAIT P0, [R7+URZ+0x13280], R0 ;  /* 0x01328000070075a7 */ /* 0x000062000800017f */
[----:B------:R0:W-:Y:S02]  /*bb00*/  STL [R1+0x28], R0 ;  /* 0x0000280001007387 */ /* 0x0001e40000100800 */
[----:B0-----:R-:W-:-:S05]  /*bb10*/  SHF.R.S32.HI R0, RZ, 0x1f, R4 ;  /* 0x0000001fff007819 */ /* 0x001fca0000011404 */
[----:B------:R0:W-:Y:S02]  /*bb20*/  STL [R1], R0 ;  /* 0x0000000001007387 */ /* 0x0001e40000100800 */
[----:B01----:R-:W-:Y:S05]  /*bb30*/  @!P0 BRA `(.L_x_13324) ;  /* 0x0000004800188947 */ /* 0x003fea0003800000 */
.L_x_13402:
[----:B------:R-:W-:Y:S05]  /*bb40*/  BSYNC B0 ;  /* 0x0000000000007941 */ /* 0x000fea0003800000 */
.L_x_13323:
[----:B0-----:R-:W2:Y:S01]  /*bb50*/  LDL R0, [R1] ;  /* 0x0000000001007983 */ /* 0x001ea20000100800 */
[----:B------:R-:W-:Y:S01]  /*bb60*/  ULDC.64 UR4, c[0x0][0x328] ;  /* 0x0000ca0000047ab9 */ /* 0x000fe20000000a00 */
[----:B-----5:R-:W-:Y:S01]  /*bb70*/  SHF.R.S32.HI R13, RZ, 0x1f, R5 ;  /* 0x0000001fff0d7819 */ /* 0x020fe20000011405 */
[----:B------:R-:W-:Y:S01]  /*bb80*/  ULDC.64 UR6, c[0x0][0x338] ;  /* 0x0000ce0000067ab9 */ /* 0x000fe20000000a00 */
[----:B------:R-:W3:Y:S01]  /*bb90*/  LDL.LU R10, [R1+0x18] ;  /* 0x00001800010a7983 */ /* 0x000ee20000300800 */
[----:B------:R-:W0:Y:S01]  /*bba0*/  LDC R11, c[0x0][0x2f4] ;  /* 0x0000bd00ff0b7b82 */ /* 0x000e220000000800 */
[----:B------:R-:W-:Y:S01]  /*bbb0*/  ULDC.64 UR8, c[0x0][0x330] ;  /* 0x0000cc0000087ab9 */ /* 0x000fe20000000a00 */
[----:B------:R-:W-:Y:S01]  /*bbc0*/  ULDC.64 UR10, c[0x0][0x318] ;  /* 0x0000c600000a7ab9 */ /* 0x000fe20000000a00 */
[----:B------:R-:W4:Y:S01]  /*bbd0*/  LDL R8, [R1+0x14] ;  /* 0x0000140001087983 */ /* 0x000f220000100800 */
[----:B------:R-:W-:-:S03]  /*bbe0*/  IMAD.WIDE.U32 R2, R4, UR4, RZ ;  /* 0x0000000404027c25 */ /* 0x000fc6000f8e00ff */
[----:B------:R1:W-:Y:S04]  /*bbf0*/  STL [R1+0x8], R13 ;  /* 0x0000080d01007387 */ /* 0x0003e80000100800 */
[----:B------:R-:W4:Y:S01]  /*bc00*/  LDL R14, [R1+0x24] ;  /* 0x00002400010e7983 */ /* 0x000f220000100800 */
[----:B------:R-:W1:Y:S01]  /*bc10*/  S2R R15, SR_TID.X ;  /* 0x00000000000f7919 */ /* 0x000e620000002100 */
[----:B------:R-:W-:Y:S02]  /*bc20*/  SHF.R.S32.HI R29, RZ, 0x1f, R9 ;  /* 0x0000001fff1d7819 */ /* 0x000fe40000011409 */
[----:B-1----:R-:W-:-:S04]  /*bc30*/  SHF.L.U32 R20, R15, 0x4, RZ ;  /* 0x000000040f147819 */ /* 0x002fc800000006ff */
[----:B------:R-:W-:-:S04]  /*bc40*/  LOP3.LUT R20, R20, 0x30, RZ, 0xc0, !PT ;  /* 0x0000003014147812 */ /* 0x000fc800078ec0ff */
[CC--:B0-----:R-:W-:Y:S02]  /*bc50*/  ISETP.GE.AND P1, PT, R20.reuse, R11.reuse, PT ;  /* 0x0000000b1400720c */ /* 0x0c1fe40003f26270 */
[----:B------:R-:W-:Y:S01]  /*bc60*/  ISETP.GE.AND P0, PT, R20, R11, PT ;  /* 0x0000000b1400720c */ /* 0x000fe20003f06270 */
[----:B--2---:R-:W-:-:S04]  /*bc70*/  IMAD R0, R0, UR4, RZ ;  /* 0x0000000400007c24 */ /* 0x004fc8000f8e02ff */
[----:B------:R-:W-:-:S04]  /*bc80*/  IMAD R0, R4, UR5, R0 ;  /* 0x0000000504007c24 */ /* 0x000fc8000f8e0200 */
[----:B------:R-:W-:Y:S02]  /*bc90*/  IMAD.IADD R3, R3, 0x1, R0 ;  /* 0x0000000103037824 */ /* 0x000fe400078e0200 */
[----:B------:R-:W-:Y:S02]  /*bca0*/  IMAD R0, R13, UR6, RZ ;  /* 0x000000060d007c24 */ /* 0x000fe4000f8e02ff */
[----:B------:R-:W2:Y:S01]  /*bcb0*/  LDL R13, [R1+0x4] ;  /* 0x00000400010d7983 */ /* 0x000ea20000100800 */
[----:B------:R-:W-:-:S04]  /*bcc0*/  IMAD.WIDE.U32 R2, R5, UR6, R2 ;  /* 0x0000000605027c25 */ /* 0x000fc8000f8e0002 */
[----:B------:R-:W-:-:S04]  /*bcd0*/  IMAD R0, R5, UR7, R0 ;  /* 0x0000000705007c24 */ /* 0x000fc8000f8e0200 */
[----:B------:R-:W-:Y:S01]  /*bce0*/  IMAD.IADD R3, R3, 0x1, R0 ;  /* 0x0000000103037824 */ /* 0x000fe200078e0200 */
[----:B---3--:R-:W-:Y:S01]  /*bcf0*/  LOP3.LUT R10, R10, 0xfffffffe, RZ, 0xc0, !PT ;  /* 0xfffffffe0a0a7812 */ /* 0x008fe200078ec0ff */
[----:B----4-:R-:W-:Y:S02]  /*bd00*/  IMAD R8, R8, UR8, RZ ;  /* 0x0000000808087c24 */ /* 0x010fe4000f8e02ff */
[----:B------:R-:W-:Y:S01]  /*bd10*/  IMAD.WIDE.U32 R2, R18, UR8, R2 ;  /* 0x0000000812027c25 */ /* 0x000fe2000f8e0002 */
[----:B------:R-:W-:-:S03]  /*bd20*/  @P1 LOP3.LUT R10, R10, 0x1, RZ, 0xfc, !PT ;  /* 0x000000010a0a1812 */ /* 0x000fc600078efcff */
[----:B------:R-:W-:Y:S01]  /*bd30*/  IMAD R8, R18, UR9, R8 ;  /* 0x0000000912087c24 */ /* 0x000fe2000f8e0208 */
[----:B------:R-:W-:-:S04]  /*bd40*/  IADD3 R0, P1, R2, UR10, RZ ;  /* 0x0000000a02007c10 */ /* 0x000fc8000ff3e0ff */
[----:B------:R-:W-:Y:S01]  /*bd50*/  IADD3.X R2, R3, UR11, R8, P1, !PT ;  /* 0x0000000b03027c10 */ /* 0x000fe20008ffe408 */
[----:B------:R-:W-:Y:S01]  /*bd60*/  IMAD R3, R29, UR4, RZ ;  /* 0x000000041d037c24 */ /* 0x000fe2000f8e02ff */
[----:B------:R0:W-:Y:S01]  /*bd70*/  STL [R1+0x18], R10 ;  /* 0x0000180a01007387 */ /* 0x0001e20000100800 */
[----:B------:R-:W-:Y:S02]  /*bd80*/  SHF.R.S32.HI R28, RZ, 0x1f, R6 ;  /* 0x0000001fff1c7819 */ /* 0x000fe40000011406 */
[C---:B------:R-:W-:Y:S02]  /*bd90*/  IMAD R3, R9.reuse, UR5, R3 ;  /* 0x0000000509037c24 */ /* 0x040fe4000f8e0203 */
[----:B0-----:R-:W-:-:S04]  /*bda0*/  IMAD.WIDE.U32 R10, R9, UR4, RZ ;  /* 0x00000004090a7c25 */ /* 0x001fc8000f8e00ff */
[----:B------:R-:W-:Y:S02]  /*bdb0*/  IMAD.IADD R11, R11, 0x1, R3 ;  /* 0x000000010b0b7824 */ /* 0x000fe400078e0203 */
[----:B------:R-:W-:Y:S02]  /*bdc0*/  IMAD R3, R28, UR6, RZ ;  /* 0x000000061c037c24 */ /* 0x000fe4000f8e02ff */
[----:B------:R-:W-:-:S04]  /*bdd0*/  IMAD.WIDE.U32 R10, R6, UR6, R10 ;  /* 0x00000006060a7c25 */ /* 0x000fc8000f8e000a */
[----:B------:R-:W-:-:S04]  /*bde0*/  IMAD R3, R6, UR7, R3 ;  /* 0x0000000706037c24 */ /* 0x000fc8000f8e0203 */
[----:B------:R-:W-:Y:S02]  /*bdf0*/  IMAD.IADD R11, R11, 0x1, R3 ;  /* 0x000000010b0b7824 */ /* 0x000fe400078e0203 */
[----:B------:R-:W-:-:S03]  /*be00*/  IMAD.WIDE.U32 R10, R18, UR8, R10 ;  /* 0x00000008120a7c25 */ /* 0x000fc6000f8e000a */
[----:B------:R-:W-:Y:S02]  /*be10*/  IADD3 R27, P1, R10, UR10, RZ ;  /* 0x0000000a0a1b7c10 */ /* 0x000fe4000ff3e0ff */
[----:B------:R-:W-:Y:S02]  /*be20*/  LOP3.LUT R15, R15, 0x7f, RZ, 0xc0, !PT ;  /* 0x0000007f0f0f7812 */ /* 0x000fe400078ec0ff */
[----:B------:R-:W-:Y:S01]  /*be30*/  IADD3.X R26, R8, UR11, R11, P1, !PT ;  /* 0x0000000b081a7c10 */ /* 0x000fe20008ffe40b */
[----:B------:R-:W-:Y:S01]  /*be40*/  IMAD.MOV.U32 R8, RZ, RZ, -0xa0 ;  /* 0xffffff60ff087424 */ /* 0x000fe200078e00ff */
[----:B------:R-:W-:-:S03]  /*be50*/  SHF.R.U32.HI R15, RZ, 0x2, R15 ;  /* 0x00000002ff0f7819 */ /* 0x000fc6000001160f */
[----:B------:R-:W-:Y:S01]  /*be60*/  IMAD R8, R12, R8, UR41 ;  /* 0x000000290c087e24 */ /* 0x000fe2000f8e0208 */
[----:B------:R-:W-:-:S04]  /*be70*/  UMOV UR4, 0xffffffff ;  /* 0xffffffff00047882 */ /* 0x000fc80000000000 */
[----:B------:R-:W-:-:S04]  /*be80*/  IADD3 R8, -R15, R8, RZ ;  /* 0x000000080f087210 */ /* 0x000fc80007ffe1ff */
[----:B------:R-:W-:Y:S01]  /*be90*/  ISETP.GE.AND P5, PT, R8, 0x1, PT ;  /* 0x000000010800780c */ /* 0x000fe20003fa6270 */
[----:B--2---:R-:W-:Y:S01]  /*bea0*/  IMAD R19, R13, 0x2800, R14 ;  /* 0x000028000d137824 */ /* 0x004fe200078e020e */
[----:B------:R-:W-:Y:S11]  /*beb0*/  BRA.DIV UR4, `(.L_x_13325) ;  /* 0x0000004604507947 */ /* 0x000ff6000b800000 */
[----:B------:R-:W2:Y:S01]  /*bec0*/  LDL.LU R14, [R1+0x18] ;  /* 0x00001800010e7983 */ /* 0x000ea20000300800 */
[----:B------:R-:W0:Y:S03]  /*bed0*/  S2R R11, SR_TID.X ;  /* 0x00000000000b7919 */ /* 0x000e260000002100 */
[----:B------:R-:W1:Y:S04]  /*bee0*/  SHFL.IDX PT, R10, R0, RZ, 0x1c1f ;  /* 0x001c1fff000a7589 */ /* 0x000e6800000e0000 */
[----:B------:R-:W3:Y:S01]  /*bef0*/  SHFL.IDX PT, R3, R2, RZ, 0x1c1f ;  /* 0x001c1fff02037589 */ /* 0x000ee200000e0000 */
[----:B0-----:R-:W-:-:S05]  /*bf00*/  IMAD.SHL.U32 R15, R11, 0x10, RZ ;  /* 0x000000100b0f7824 */ /* 0x001fca00078e00ff */
[----:B------:R-:W-:-:S04]  /*bf10*/  LOP3.LUT R15, R15, 0x30, RZ, 0xc0, !PT ;  /* 0x000000300f0f7812 */ /* 0x000fc800078ec0ff */
[----:B-1----:R-:W-:-:S05]  /*bf20*/  IADD3 R10, P1, R15, R10, RZ ;  /* 0x0000000a0f0a7210 */ /* 0x002fca0007f3e0ff */
[----:B---3--:R-:W-:Y:S01]  /*bf30*/  IMAD.X R11, RZ, RZ, R3, P1 ;  /* 0x000000ffff0b7224 */ /* 0x008fe200008e0603 */
[----:B------:R-:W-:Y:S01]  /*bf40*/  ISETP.LT.OR P1, PT, R8, 0x1, P0 ;  /* 0x000000010800780c */ /* 0x000fe20000721670 */
[----:B------:R-:W-:Y:S01]  /*bf50*/  IMAD.IADD R3, R22, 0x1, R19 ;  /* 0x0000000116037824 */ /* 0x000fe200078e0213 */
[----:B------:R-:W0:Y:S11]  /*bf60*/  SHFL.IDX PT, R12, R0, 0x1, 0x1c1f ;  /* 0x003c1f00000c7f89 */ /* 0x000e3600000e0000 */
[----:B------:R1:W-:Y:S04]  /*bf70*/  LDGSTS.E.BYPASS.LTC128B.128 [R3+0x6000], desc[UR52][R10.64], !P1 ;  /* 0x060000000a037fae */ /* 0x0003e8000c901d74 */
[----:B-1----:R-:W1:Y:S01]  /*bf80*/  SHFL.IDX PT, R10, R2, 0x1, 0x1c1f ;  /* 0x003c1f00020a7f89 */ /* 0x002e6200000e0000 */
[----:B0-----:R-:W-:-:S05]  /*bf90*/  IADD3 R12, P1, R15, R12, RZ ;  /* 0x0000000c0f0c7210 */ /* 0x001fca0007f3e0ff */
[----:B-1----:R-:W-:Y:S01]  /*bfa0*/  IMAD.X R13, RZ, RZ, R10, P1 ;  /* 0x000000ffff0d7224 */ /* 0x002fe200008e060a */
[----:B------:R-:W-:Y:S01]  /*bfb0*/  ISETP.LT.OR P1, PT, R8, 0x21, P0 ;  /* 0x000000210800780c */ /* 0x000fe20000721670 */
[----:B------:R-:W-:-:S12]  /*bfc0*/  SHFL.IDX PT, R10, R2, 0x2, 0x1c1f ;  /* 0x005c1f00020a7f89 */ /* 0x000fd800000e0000 */
[----:B------:R0:W-:Y:S04]  /*bfd0*/  LDGSTS.E.BYPASS.LTC128B.128 [R3+0x6800], desc[UR52][R12.64], !P1 ;  /* 0x068000000c037fae */ /* 0x0001e8000c901d74 */
[----:B0-----:R-:W0:Y:S04]  /*bfe0*/  SHFL.IDX PT, R12, R0, 0x2, 0x1c1f ;  /* 0x005c1f00000c7f89 */ /* 0x001e2800000e0000 */
[----:B------:R-:W1:Y:S04]  /*bff0*/  SHFL.IDX PT, R0, R0, 0x3, 0x1c1f ;  /* 0x007c1f0000007f89 */ /* 0x000e6800000e0000 */
[----:B------:R-:W3:Y:S01]  /*c000*/  SHFL.IDX PT, R2, R2, 0x3, 0x1c1f ;  /* 0x007c1f0002027f89 */ /* 0x000ee200000e0000 */
[----:B0-----:R-:W-:-:S04]  /*c010*/  IADD3 R12, P1, R15, R12, RZ ;  /* 0x0000000c0f0c7210 */ /* 0x001fc80007f3e0ff */
[----:B------:R-:W-:Y:S02]  /*c020*/  IADD3.X R13, RZ, R10, RZ, P1, !PT ;  /* 0x0000000aff0d7210 */ /* 0x000fe40000ffe4ff */
[C---:B------:R-:W-:Y:S02]  /*c030*/  ISETP.LT.OR P1, PT, R8.reuse, 0x41, P0 ;  /* 0x000000410800780c */ /* 0x040fe40000721670 */
[----:B------:R-:W-:-:S11]  /*c040*/  ISETP.GE.AND P2, PT, R8, 0x81, PT ;  /* 0x000000810800780c */ /* 0x000fd60003f46270 */
[----:B------:R-:W-:Y:S01]  /*c050*/  LDGSTS.E.BYPASS.LTC128B.128 [R3+0x7000], desc[UR52][R12.64], !P1 ;  /* 0x070000000c037fae */ /* 0x000fe2000c901d74 */
[----:B-1----:R-:W-:-:S05]  /*c060*/  IADD3 R10, P1, R15, R0, RZ ;  /* 0x000000000f0a7210 */ /* 0x002fca0007f3e0ff */
[----:B---3--:R-:W-:Y:S01]  /*c070*/  IMAD.X R11, RZ, RZ, R2, P1 ;  /* 0x000000ffff0b7224 */ /* 0x008fe200008e0602 */
[----:B------:R-:W-:Y:S01]  /*c080*/  ISETP.LT.OR P1, PT, R8, 0x61, P0 ;  /* 0x000000610800780c */ /* 0x000fe20000721670 */
[----:B------:R1:W3:-:S12]  /*c090*/  SHFL.IDX PT, R0, R26, RZ, 0x1c1f ;  /* 0x001c1fff1a007589 */ /* 0x0002d800000e0000 */
[----:B------:R0:W-:Y:S04]  /*c0a0*/  LDGSTS.E.BYPASS.LTC128B.128 [R3+0x7800], desc[UR52][R10.64], !P1 ;  /* 0x078000000a037fae */ /* 0x0001e8000c901d74 */
[----:B0-----:R1:W4:Y:S01]  /*c0b0*/  SHFL.IDX PT, R10, R27, RZ, 0x1c1f ;  /* 0x001c1fff1b0a7589 */ /* 0x00132200000e0000 */
[C---:B------:R-:W-:Y:S02]  /*c0c0*/  ISETP.GE.AND P4, PT, R8.reuse, 0x21, PT ;  /* 0x000000210800780c */ /* 0x040fe40003f86270 */
[C---:B------:R-:W-:Y:S02]  /*c0d0*/  ISETP.GE.AND P3, PT, R8.reuse, 0x41, PT ;  /* 0x000000410800780c */ /* 0x040fe40003f66270 */
[----:B------:R-:W-:Y:S02]  /*c0e0*/  ISETP.GE.AND P1, PT, R8, 0x61, PT ;  /* 0x000000610800780c */ /* 0x000fe40003f26270 */
[----:B--2---:R-:W-:-:S04]  /*c0f0*/  LOP3.LUT R14, R14, 0xffffffef, RZ, 0xc0, !PT ;  /* 0xffffffef0e0e7812 */ /* 0x004fc800078ec0ff */
[----:B------:R-:W-:-:S05]  /*c100*/  @P2 LOP3.LUT R14, R14, 0x10, RZ, 0xfc, !PT ;  /* 0x000000100e0e2812 */ /* 0x000fca00078efcff */
[----:B---34-:R1:W-:Y:S02]  /*c110*/  STL [R1+0x18], R14 ;  /* 0x0000180e01007387 */ /* 0x0183e40000100800 */
.L_x_13414:
[----:B------:R-:W2:Y:S01]  /*c120*/  S2R R2, SR_TID.X ;  /* 0x0000000000027919 */ /* 0x000ea20000002100 */
        /* <DEDUP_REMOVED lines=8> */
[----:B------:R2:W-:Y:S01]  /*c1b0*/  LDGSTS.E.BYPASS.LTC128B.128 [R3+0x8000], desc[UR52][R10.64], !P0 ;  /* 0x080000000a037fae */ /* 0x0005e2000c101d74 */
[----:B------:R-:W-:Y:S01]  /*c1c0*/  PLOP3.LUT P0, PT, PT, PT, PT, 0x80, 0x0 ;  /* 0x000000000000781c */ /* 0x000fe20003f0f070 */
[----:B------:R-:W-:-:S12]  /*c1d0*/  NOP ;  /* 0x0000000000007918 */ /* 0x000fd80000000000 */
.L_x_13326:
        /* <DEDUP_REMOVED lines=11> */
.L_x_13327:
[----:B------:R3:W-:Y:S01]  /*c290*/  SYNCS.ARRIVE.TRANS64.A1T0 RZ, [R7+URZ+0x13270], RZ ;  /* 0x013270ff07ff79a7 */ /* 0x0007e2000810003f */
[----:B------:R-:W-:Y:S05]  /*c2a0*/  @!P6 BRA `(.L_x_13328) ;  /* 0x000000000004e947 */ /* 0x000fea0003800000 */
[----:B------:R-:W-:Y:S01]  /*c2b0*/  BPT.TRAP 0x1 ;  /* 0x000000040000795c */ /* 0x000fe20000300000 */
.L_x_13328:
[----:B------:R-:W4:Y:S01]  /*c2c0*/  LDL R0, [R1+0x28] ;  /* 0x0000280001007983 */ /* 0x000f220000100800 */
[----:B------:R-:W-:Y:S01]  /*c2d0*/  BSSY B0, `(.L_x_13329) ;  /* 0x0000003000007945 */ /* 0x000fe20003800000 */
[----:B----4-:R-:W4:Y:S03]  /*c2e0*/  SYNCS.PHASECHK.TRANS64.TRYWAIT P0, [R7+URZ+0x13240], R0 ;  /* 0x01324000070075a7 */ /* 0x010f26000800017f */
[----:B----4-:R-:W-:Y:S05]  /*c2f0*/  @!P0 BRA `(.L_x_13330) ;  /* 0x0000004400f48947 */ /* 0x010fea0003800000 */
.L_x_13415:
[----:B------:R-:W-:Y:S05]  /*c300*/  BSYNC B0 ;  /* 0x0000000000007941 */ /* 0x000fea0003800000 */
.L_x_13329:
[----:B----4-:R-:W4:Y:S01]  /*c310*/  LDL.LU R0, [R1] ;  /* 0x0000000001007983 */ /* 0x010f220000300800 */
[----:B------:R-:W-:Y:S01]  /*c320*/  ULDC.64 UR4, c[0x0][0x300] ;  /* 0x0000c00000047ab9 */ /* 0x000fe20000000a00 */
[----:B------:R-:W-:Y:S02]  /*c330*/  ULDC.64 UR6, c[0x0][0x310] ;  /* 0x0000c40000067ab9 */ /* 0x000fe40000000a00 */
[----:B------:R-:W5:Y:S04]  /*c340*/  LDL.LU R8, [R1+0x8] ;  /* 0x0000080001087983 */ /* 0x000f680000300800 */
[----:B------:R-:W3:Y:S01]  /*c350*/  LDL R2, [R1+0x14] ;  /* 0x0000140001027983 */ /* 0x000ee20000100800 */
[----:B--2---:R-:W-:-:S04]  /*c360*/  IMAD.WIDE.U32 R10, R4, UR4, RZ ;  /* 0x00000004040a7c25 */ /* 0x004fc8000f8e00ff */
[----:B----4-:R-:W-:-:S04]  /*c370*/  IMAD R0, R0, UR4, RZ ;  /* 0x0000000400007c24 */ /* 0x010fc8000f8e02ff */
[----:B------:R-:W-:-:S05]  /*c380*/  IMAD R0, R4, UR5, R0 ;  /* 0x0000000504007c24 */ /* 0x000fca000f8e0200 */
[----:B------:R-:W-:Y:S01]  /*c390*/  IADD3 R11, R11, R0, RZ ;  /* 0x000000000b0b7210 */ /* 0x000fe20007ffe0ff */
[----:B-----5:R-:W-:Y:S02]  /*c3a0*/  IMAD R0, R8, UR6, RZ ;  /* 0x0000000608007c24 */ /* 0x020fe4000f8e02ff */
[----:B------:R-:W-:Y:S02]  /*c3b0*/  IMAD R8, R28, UR6, RZ ;  /* 0x000000061c087c24 */ /* 0x000fe4000f8e02ff */
[----:B------:R-:W-:-:S04]  /*c3c0*/  IMAD.WIDE.U32 R10, R5, UR6, R10 ;  /* 0x00000006050a7c25 */ /* 0x000fc8000f8e000a */
[----:B------:R-:W-:Y:S02]  /*c3d0*/  IMAD R0, R5, UR7, R0 ;  /* 0x0000000705007c24 */ /* 0x000fe4000f8e0200 */
[----:B------:R-:W-:-:S04]  /*c3e0*/  IMAD.WIDE.U32 R4, R9, UR4, RZ ;  /* 0x0000000409047c25 */ /* 0x000fc8000f8e00ff */
[----:B------:R-:W-:Y:S02]  /*c3f0*/  IMAD.IADD R11, R11, 0x1, R0 ;  /* 0x000000010b0b7824 */ /* 0x000fe400078e0200 */
[----:B------:R-:W-:Y:S02]  /*c400*/  IMAD R0, R29, UR4, RZ ;  /* 0x000000041d007c24 */ /* 0x000fe4000f8e02ff */
[----:B------:R-:W-:Y:S02]  /*c410*/  IMAD R8, R6, UR7, R8 ;  /* 0x0000000706087c24 */ /* 0x000fe4000f8e0208 */
[----:B------:R-:W-:Y:S01]  /*c420*/  IMAD R0, R9, UR5, R0 ;  /* 0x0000000509007c24 */ /* 0x000fe2000f8e0200 */
[----:B------:R-:W-:Y:S02]  /*c430*/  ULDC.64 UR4, c[0x0][0x308] ;  /* 0x0000c20000047ab9 */ /* 0x000fe40000000a00 */
[----:B------:R-:W-:-:S04]  /*c440*/  IMAD.WIDE.U32 R10, R18, UR4, R10 ;  /* 0x00000004120a7c25 */ /* 0x000fc8000f8e000a */
[----:B------:R-:W-:Y:S02]  /*c450*/  IMAD.IADD R5, R5, 0x1, R0 ;  /* 0x0000000105057824 */ /* 0x000fe400078e0200 */
[----:B------:R-:W-:Y:S01]  /*c460*/  IMAD.WIDE.U32 R4, R6, UR6, R4 ;  /* 0x0000000606047c25 */ /* 0x000fe2000f8e0004 */
[----:B------:R-:W-:-:S03]  /*c470*/  ULDC.64 UR6, c[0x0][0x2e8] ;  /* 0x0000ba0000067ab9 */ /* 0x000fc60000000a00 */
[----:B---3--:R-:W-:Y:S01]  /*c480*/  IMAD R6, R2, UR4, RZ ;  /* 0x0000000402067c24 */ /* 0x008fe2000f8e02ff */
        /* <DEDUP_REMOVED lines=9> */
[----:B------:R-:W2:Y:S01]  /*c520*/  S2R R5, SR_TID.X ;  /* 0x0000000000057919 */ /* 0x000ea20000002100 */
[----:B------:R-:W3:Y:S01]  /*c530*/  LDC R10, c[0x0][0x2f4] ;  /* 0x0000bd00ff0a7b82 */ /* 0x000ee20000000800 */
[----:B------:R-:W-:Y:S04]  /*c540*/  SHFL.IDX PT, R4, R0, RZ, 0x1c1f ;  /* 0x001c1fff00047589 */ /* 0x000fe800000e0000 */
[----:B------:R-:W-:Y:S01]  /*c550*/  SHFL.IDX PT, R6, R6, RZ, 0x1c1f ;  /* 0x001c1fff06067589 */ /* 0x000fe200000e0000 */
[----:B--2---:R-:W-:-:S03]  /*c560*/  IMAD.SHL.U32 R9, R5, 0x10, RZ ;  /* 0x0000001005097824 */ /* 0x004fc600078e00ff */
[----:B------:R-:W2:Y:S02]  /*c570*/  SHFL.IDX PT, R5, R2, RZ, 0x1c1f ;  /* 0x001c1fff02057589 */ /* 0x000ea400000e0000 */
[----:B------:R-:W-:-:S04]  /*c580*/  LOP3.LUT R9, R9, 0x30, RZ, 0xc0, !PT ;  /* 0x0000003009097812 */ /* 0x000fc800078ec0ff */
[C---:B---3--:R-:W-:Y:S02]  /*c590*/  ISETP.GE.AND P2, PT, R9.reuse, R10, PT ;  /* 0x0000000a0900720c */ /* 0x048fe40003f46270 */
[----:B--2---:R-:W-:-:S04]  /*c5a0*/  @P5 IADD3 R5, P0, R9, R5, RZ ;  /* 0x0000000509055210 */ /* 0x004fc80007f1e0ff */
[----:B------:R-:W-:-:S04]  /*c5b0*/  @P5 IADD3.X R4, RZ, R4, RZ, P0, !PT ;  /* 0x00000004ff045210 */ /* 0x000fc800007fe4ff */
[----:B------:R-:W-:-:S04]  /*c5c0*/  @P5 LOP3.LUT R5, R5, R4, RZ, 0x3c, !PT ;  /* 0x0000000405055212 */ /* 0x000fc800078e3cff */
[----:B------:R-:W-:-:S04]  /*c5d0*/  @P5 LOP3.LUT R4, R5, R4, RZ, 0x3c, !PT ;  /* 0x0000000405045212 */ /* 0x000fc800078e3cff */
[----:B------:R-:W-:-:S05]  /*c5e0*/  @P5 LOP3.LUT R5, R5, R4, RZ, 0x3c, !PT ;  /* 0x0000000405055212 */ /* 0x000fca00078e3cff */
[----:B------:R2:W-:Y:S04]  /*c5f0*/  @P5 LDGSTS.E.BYPASS.LTC128B.128 [R3+0xe000], desc[UR52][R4.64], !P2 ;  /* 0x0e00000004035fae */ /* 0x0005e8000d101d74 */
[----:B--2---:R-:W2:Y:S04]  /*c600*/  SHFL.IDX PT, R5, R2, 0x1, 0x1c1f ;  /* 0x003c1f0002057f89 */ /* 0x004ea800000e0000 */
[----:B------:R-:W3:Y:S01]  /*c610*/  SHFL.IDX PT, R4, R0, 0x1, 0x1c1f ;  /* 0x003c1f0000047f89 */ /* 0x000ee200000e0000 */
[----:B--2---:R-:W-:-:S05]  /*c620*/  @P4 IADD3 R5, P0, R9, R5, RZ ;  /* 0x0000000509054210 */ /* 0x004fca0007f1e0ff */
[----:B---3--:R-:W-:-:S05]  /*c630*/  @P4 IMAD.X R4, RZ, RZ, R4, P0 ;  /* 0x000000ffff044224 */ /* 0x008fca00000e0604 */
[----:B------:R-:W-:-:S04]  /*c640*/  @P4 LOP3.LUT R5, R5, R4, RZ, 0x3c, !PT ;  /* 0x0000000405054212 */ /* 0x000fc800078e3cff */
[----:B------:R-:W-:-:S04]  /*c650*/  @P4 LOP3.LUT R4, R5, R4, RZ, 0x3c, !PT ;  /* 0x0000000405044212 */ /* 0x000fc800078e3cff */
[----:B------:R-:W-:-:S05]  /*c660*/  @P4 LOP3.LUT R5, R5, R4, RZ, 0x3c, !PT ;  /* 0x0000000405054212 */ /* 0x000fca00078e3cff */
        /* <DEDUP_REMOVED lines=12> */
[----:B------:R2:W-:Y:S02]  /*c730*/  @P3 LDGSTS.E.BYPASS.LTC128B.128 [R3+0xf000], desc[UR52][R4.64], !P2 ;  /* 0x0f00000004033fae */ /* 0x0005e4000d101d74 */
[----:B--2---:R-:W-:Y:S01]  /*c740*/  @P1 IMAD.MOV.U32 R4, RZ, RZ, R2 ;  /* 0x000000ffff041224 */ /* 0x004fe200078e0002 */
[----:B------:R-:W-:-:S05]  /*c750*/  @P1 MOV R5, R0 ;  /* 0x0000000000051202 */ /* 0x000fca0000000f00 */
[----:B------:R2:W-:Y:S04]  /*c760*/  @P1 LDGSTS.E.BYPASS.LTC128B.128 [R3+0xf800], desc[UR52][R4.64], !P2 ;  /* 0x0f80000004031fae */ /* 0x0005e8000d101d74 */
[----:B--2---:R2:W3:Y:S02]  /*c770*/  SHFL.IDX PT, R4, R8, RZ, 0x1c1f ;  /* 0x001c1fff08047589 */ /* 0x0044e400000e0000 */
.L_x_13427:
[----:B------:R-:W4:Y:S01]  /*c780*/  LDL R0, [R1+0x18] ;  /* 0x0000180001007983 */ /* 0x000f220000100800 */
[----:B------:R-:W-:Y:S01]  /*c790*/  BSSY B0, `(.L_x_13332) ;  /* 0x000000e000007945 */ /* 0x000fe20003800000 */
[----:B----4-:R-:W-:-:S13]  /*c7a0*/  LOP3.LUT P0, RZ, R0, 0x10, RZ, 0xc0, !PT ;  /* 0x0000001000ff7812 */ /* 0x010fda000780c0ff */
[----:B------:R-:W-:Y:S05]  /*c7b0*/  @!P0 BRA `(.L_x_13333) ;  /* 0x00000000002c8947 */ /* 0x000fea0003800000 */
[----:B------:R-:W4:Y:S01]  /*c7c0*/  S2R R0, SR_TID.X ;  /* 0x0000000000007919 */ /* 0x000f220000002100 */
[----:B------:R-:W5:Y:S01]  /*c7d0*/  LDC R2, c[0x0][0x2f4] ;  /* 0x0000bd00ff027b82 */ /* 0x000f620000000800 */
[----:B----4-:R-:W-:-:S05]  /*c7e0*/  IMAD.SHL.U32 R0, R0, 0x10, RZ ;  /* 0x0000001000007824 */ /* 0x010fca00078e00ff */
[----:B------:R-:W-:-:S04]  /*c7f0*/  LOP3.LUT R0, R0, 0x30, RZ, 0xc0, !PT ;  /* 0x0000003000007812 */ /* 0x000fc800078ec0ff */
[C---:B-----5:R-:W-:Y:S02]  /*c800*/  ISETP.GE.AND P1, PT, R0.reuse, R2, PT ;  /* 0x000000020000720c */ /* 0x060fe40003f26270 */
[----:B---3--:R-:W-:-:S05]  /*c810*/  IADD3 R4, P0, R0, R4, RZ ;  /* 0x0000000400047210 */ /* 0x008fca0007f1e0ff */
[----:B------:R-:W-:-:S06]  /*c820*/  IMAD.X R5, RZ, RZ, R6, P0 ;  /* 0x000000ffff057224 */ /* 0x000fcc00000e0606 */
[----:B------:R-:W-:Y:S01]  /*c830*/  @!PT LDS RZ, [RZ] ;  /* 0x00000000fffff984 */ /* 0x000fe20000000800 */
[----:B------:R-:W-:Y:S01]  /*c840*/  @!PT LDS RZ, [RZ] ;  /* 0x00000000fffff984 */ /* 0x000fe20000000800 */
[----:B------:R-:W-:Y:S01]  /*c850*/  @!PT LDS RZ, [RZ] ;  /* 0x00000000fffff984 */ /* 0x000fe20000000800 */
[----:B------:R4:W-:Y:S02]  /*c860*/  LDGSTS.E.BYPASS.LTC128B.128 [R3+0x10000], desc[UR52][R4.64], !P1 ;  /* 0x1000000004037fae */ /* 0x0009e4000c901d74 */
.L_x_13333:
[----:B------:R-:W-:Y:S05]  /*c870*/  BSYNC B0 ;  /* 0x0000000000007941 */ /* 0x000fea0003800000 */
.L_x_13332:
[----:B------:R-:W-:Y:S01]  /*c880*/  NOP ;  /* 0x0000000000007918 */ /* 0x000fe20000000000 */
[----:B------:R-:W-:-:S13]  /*c890*/  PLOP3.LUT P0, PT, PT, PT, PT, 0x80, 0x0 ;  /* 0x000000000000781c */ /* 0x000fda0003f0f070 */
.L_x_13334:
        /* <DEDUP_REMOVED lines=11> */
.L_x_13335:
[----:B------:R0:W-:Y:S02]  /*c950*/  SYNCS.ARRIVE.TRANS64.A1T0 RZ, [R7+URZ+0x13230], RZ ;  /* 0x013230ff07ff79a7 */ /* 0x0001e4000810003f */
[----:B------:R-:W-:Y:S05]  /*c960*/  WARPSYNC.ALL ;  /* 0x0000000000007948 */ /* 0x000fea0003800000 */
[----:B------:R-:W5:Y:S01]  /*c970*/  LDL.LU R0, [R1+0x2c] ;  /* 0x00002c0001007983 */ /* 0x000f620000300800 */
[----:B------:R-:W-:Y:S01]  /*c980*/  ULDC.64 UR6, c[0x0][0x298] ;  /* 0x0000a60000067ab9 */ /* 0x000fe20000000a00 */
[----:B------:R-:W-:Y:S01]  /*c990*/  UISETP.NE.AND UP0, UPT, UR47, URZ, UPT ;  /* 0x0000003f2f00728c */ /* 0x000fe2000bf05270 */
[----:B------:R-:W-:Y:S03]  /*c9a0*/  BSSY B6, `(.L_x_13336) ;  /* 0x000001e000067945 */ /* 0x000fe60003800000 */
[----:B------:R-:W-:-:S02]  /*c9b0*/  USEL UR44, UR44, URZ, !UP0 ;  /* 0x0000003f2c2c7287 */ /* 0x000fc4000c000000 */
[----:B------:R-:W-:Y:S01]  /*c9c0*/  USEL UR45, UR45, URZ, !UP0 ;  /* 0x0000003f2d2d7287 */ /* 0x000fe2000c000000 */
[----:B------:R-:W-:Y:S01]  /*c9d0*/  BAR.SYNC.DEFER_BLOCKING 0x8, 0x200 ;  /* 0x0208000000007b1d */ /* 0x000fe20000010000 */
[C---:B-----5:R-:W-:Y:S02]  /*c9e0*/  R2UR UR5, R0.reuse ;  /* 0x00000000000572ca */ /* 0x060fe400000e0000 */
[----:B------:R-:W-:Y:S01]  /*c9f0*/  R2UR UR36, R0 ;  /* 0x00000000002472ca */ /* 0x000fe200000e0000 */
[----:B------:R-:W-:-:S05]  /*ca00*/  VIADD R0, R22, 0xb000 ;  /* 0x0000b00016007836 */ /* 0x000fca0000000000 */
[----:B------:R-:W-:-:S05]  /*ca10*/  LOP3.LUT P0, RZ, R0, 0x1bf, RZ, 0xc0, !PT ;  /* 0x000001bf00ff7812 */ /* 0x000fca000780c0ff */
        /* <DEDUP_REMOVED lines=10> */
[----:B---34-:R-:W-:Y:S01]  /*cac0*/  MOV R4, UR6 ;  /* 0x0000000600047c02 */ /* 0x018fe20008000f00 */
[----:B------:R-:W-:Y:S01]  /*cad0*/  IMAD.U32 R5, RZ, RZ, UR7 ;  /* 0x00000007ff057e24 */ /* 0x000fe2000f8e00ff */
[----:B------:R-:W3:Y:S01]  /*cae0*/  LDC.64 R2, c[0x4][R2] ;  /* 0x0100000002027b82 */ /* 0x000ee20000000a00 */
[----:B------:R-:W-:Y:S01]  /*caf0*/  IMAD.U32 R6, RZ, RZ, UR8 ;  /* 0x00000008ff067e24 */ /* 0x000fe2000f8e00ff */
[----:B------:R-:W-:Y:S01]  /*cb00*/  MOV R11, UR5 ;  /* 0x00000005000b7c02 */ /* 0x000fe20008000f00 */
[----:B0-----:R-:W-:Y:S02]  /*cb10*/  IMAD.U32 R7, RZ, RZ, UR9 ;  /* 0x00000009ff077e24 */ /* 0x001fe4000f8e00ff */
[----:B------:R-:W-:-:S02]  /*cb20*/  IMAD.U32 R10, RZ, RZ, UR4 ;  /* 0x00000004ff0a7e24 */ /* 0x000fc4000f8e00ff */
[----:B--2---:R-:W-:Y:S02]  /*cb30*/  IMAD.MOV.U32 R8, RZ, RZ, 0x70 ;  /* 0x00000070ff087424 */ /* 0x004fe400078e00ff */
[----:B------:R-:W-:Y:S02]  /*cb40*/  IMAD.MOV.U32 R12, RZ, RZ, 0x1 ;  /* 0x00000001ff0c7424 */ /* 0x000fe400078e00ff */
[----:B------:R-:W-:-:S07]  /*cb50*/  IMAD.MOV.U32 R13, RZ, RZ, RZ ;  /* 0x000000ffff0d7224 */ /* 0x000fce00078e00ff */
[----:B------:R-:W-:-:S07]  /*cb60*/  LEPC R20, `(.L_x_13337) ;  /* 0x000000001014794e */ /* 0x000fce0000000000 */
[----:B-1-3--:R-:W-:Y:S05]  /*cb70*/  CALL.ABS.NOINC R2 ;  /* 0x0000000002007343 */ /* 0x00afea0003c00000 */
.L_x_13337:
[----:B------:R-:W-:Y:S05]  /*cb80*/  BSYNC B6 ;  /* 0x0000000000067941 */ /* 0x000fea0003800000 */
.L_x_13336:
[----:B0-----:R-:W3:Y:S01]  /*cb90*/  LDL R19, [R1+0x14] ;  /* 0x0000140001137983 */ /* 0x001ee20000100800 */
[----:B--2---:R-:W0:Y:S03]  /*cba0*/  LDC R8, c[0x0][0x448] ;  /* 0x00011200ff087b82 */ /* 0x004e260000000800 */
[----:B------:R2:W5:Y:S01]  /*cbb0*/  LDL R9, [R1+0x30] ;  /* 0x0000300001097983 */ /* 0x0005620000100800 */
[----:B------:R-:W1:Y:S01]  /*cbc0*/  S2R R2, SR_TID.X ;  /* 0x0000000000027919 */ /* 0x000e620000002100 */
[----:B------:R-:W-:Y:S01]  /*cbd0*/  R2UR UR7, R18 ;  /* 0x00000000120772ca */ /* 0x000fe200000e0000 */
[----:B------:R-:W-:Y:S01]  /*cbe0*/  ULDC.64 UR8, c[0x0][0x2d8] ;  /* 0x0000b60000087ab9 */ /* 0x000fe20000000a00 */
[----:B0-----:R-:W-:Y:S02]  /*cbf0*/  ISETP.NE.AND P0, PT, R8, 0x1, PT ;  /* 0x000000010800780c */ /* 0x001fe40003f05270 */
[----:B------:R-:W-:-:S11]  /*cc00*/  R2UR UR10, R18 ;  /* 0x00000000120a72ca */ /* 0x000fd600000e0000 */
[----:B----4-:R-:W0:Y:S01]  /*cc10*/  @P0 LDC R3, c[0x0][0x44c] ;  /* 0x00011300ff030b82 */ /* 0x010e220000000800 */
[C---:B-1----:R-:W-:Y:S01]  /*cc20*/  LOP3.LUT R20, R2.reuse, 0x7f, RZ, 0xc0, !PT ;  /* 0x0000007f02147812 */ /* 0x042fe200078ec0ff */
[----:B------:R-:W-:-:S06]  /*cc30*/  IMAD.SHL.U32 R2, R2, 0x20, RZ ;  /* 0x0000002002027824 */ /* 0x000fcc00078e00ff */
[----:B------:R-:W1:Y:S01]  /*cc40*/  @P0 LDC R0, c[0x0][0x450] ;  /* 0x00011400ff000b82 */ /* 0x000e620000000800 */
[----:B------:R-:W-:Y:S01]  /*cc50*/  SHF.R.U32.HI R20, RZ, 0x2, R20 ;  /* 0x00000002ff147819 */ /* 0x000fe20000011614 */
[----:B------:R-:W-:-:S03]  /*cc60*/  UMOV UR4, UR36 ;  /* 0x0000002400047c82 */ /* 0x000fc60008000000 */
[----:B------:R-:W-:Y:S01]  /*cc70*/  LOP3.LUT R2, R20, 0x60, R2, 0xf8, !PT ;  /* 0x0000006014027812 */ /* 0x000fe200078ef802 */
[----:B------:R-:W-:Y:S02]  /*cc80*/  UMOV UR5, UR47 ;  /* 0x0000002f00057c82 */ /* 0x000fe40008000000 */
[----:B------:R-:W-:Y:S02]  /*cc90*/  UIMAD.WIDE.U32 UR4, UR7, UR8, UR4 ;  /* 0x00000008070472a5 */ /* 0x000fe4000f8e0004 */
[----:B------:R-:W-:-:S04]  /*cca0*/  IMAD R6, R17, 0xc0, R2 ;  /* 0x000000c011067824 */ /* 0x000fc800078e0202 */
[----:B0-----:R-:W-:Y:S01]  /*ccb0*/  @P0 IMAD.HI.U32 R3, R6, R3, RZ ;  /* 0x0000000306030227 */ /* 0x001fe200078e00ff */
[----:B------:R-:W-:-:S04]  /*ccc0*/  MOV R2, R6 ;  /* 0x0000000600027202 */ /* 0x000fc80000000f00 */
[----:B-1----:R-:W-:-:S04]  /*ccd0*/  @P0 SHF.R.U32.HI R2, RZ, R0, R3 ;  /* 0x00000000ff020219 */ /* 0x002fc80000011603 */
[--C-:B---3--:R-:W-:Y:S01]  /*cce0*/  SHF.R.S32.HI R4, RZ, 0x1f, R2.reuse ;  /* 0x0000001fff047819 */ /* 0x108fe20000011402 */
[----:B------:R-:W-:-:S04]  /*ccf0*/  IMAD.MOV R0, RZ, RZ, -R2 ;  /* 0x000000ffff007224 */ /* 0x000fc800078e0a02 */
[----:B------:R-:W-:Y:S02]  /*cd00*/  IMAD R0, R8, R0, R6 ;  /* 0x0000000008007224 */ /* 0x000fe400078e0206 */
[----:B------:R-:W-:Y:S01]  /*cd10*/  VIADD R6, R6, 0x80 ;  /* 0x0000008006067836 */ /* 0x000fe20000000000 */
[----:B------:R-:W-:-:S13]  /*cd20*/  R2UR UR6, R19 ;  /* 0x00000000130672ca */ /* 0x000fda00000e0000 */
        /* <DEDUP_REMOVED lines=24> */
[----:B------:R-:W3:Y:S01]  /*ceb0*/  S2R R19, SR_TID.X ;  /* 0x0000000000137919 */ /* 0x000ee20000002100 */
[----:B0-----:R-:W-:Y:S01]  /*cec0*/  @P0 IMAD.HI.U32 R7, R6, R2, RZ ;  /* 0x0000000206070227 */ /* 0x001fe200078e00ff */
[----:B------:R-:W-:-:S04]  /*ced0*/  MOV R2, R6 ;  /* 0x0000000600027202 */ /* 0x000fc80000000f00 */
[----:B-1----:R-:W-:-:S05]  /*cee0*/  @P0 SHF.R.U32.HI R2, RZ, R3, R7 ;  /* 0x00000003ff020219 */ /* 0x002fca0000011607 */
        /* <DEDUP_REMOVED lines=9> */
[----:B------:R-:W-:Y:S02]  /*cf80*/  IMAD R5, R5, UR8, RZ ;  /* 0x0000000805057c24 */ /* 0x000fe4000f8e02ff */
[----:B------:R-:W-:-:S04]  /*cf90*/  IMAD.WIDE.U32 R2, R6, UR8, R2 ;  /* 0x0000000806027c25 */ /* 0x000fc8000f8e0002 */
[----:B---3--:R-:W-:Y:S02]  /*cfa0*/  IMAD.SHL.U32 R10, R19, 0x10, RZ ;  /* 0x00000010130a7824 */ /* 0x008fe400078e00ff */
[----:B------:R-:W-:Y:S01]  /*cfb0*/  IMAD R6, R6, UR9, R5 ;  /* 0x0000000906067c24 */ /* 0x000fe2000f8e0205 */
[----:B------:R-:W-:Y:S02]  /*cfc0*/  IADD3 R5, P0, R2, UR10, RZ ;  /* 0x0000000a02057c10 */ /* 0x000fe4000ff1e0ff */
[----:B------:R-:W-:Y:S02]  /*cfd0*/  LOP3.LUT R10, R10, 0x30, RZ, 0xc0, !PT ;  /* 0x000000300a0a7812 */ /* 0x000fe400078ec0ff */
[----:B------:R-:W-:Y:S02]  /*cfe0*/  IADD3.X R6, R3, UR11, R6, P0, !PT ;  /* 0x0000000b03067c10 */ /* 0x000fe400087fe406 */
[----:B------:R-:W-:Y:S01]  /*cff0*/  ISETP.GE.AND P0, PT, R10, UR4, PT ;  /* 0x000000040a007c0c */ /* 0x000fe2000bf06270 */
[----:B------:R-:W-:Y:S01]  /*d000*/  UMOV UR4, 0xffffffff ;  /* 0xffffffff00047882 */ /* 0x000fe20000000000 */
[----:B------:R-:W-:-:S04]  /*d010*/  LOP3.LUT R19, R19, 0x7f, RZ, 0xc0, !PT ;  /* 0x0000007f13137812 */ /* 0x000fc800078ec0ff */
[----:B------:R-:W-:Y:S01]  /*d020*/  SHF.R.U32.HI R19, RZ, 0x2, R19 ;  /* 0x00000002ff137819 */ /* 0x000fe20000011613 */
[----:B--2---:R-:W-:Y:S06]  /*d030*/  BRA.DIV UR4, `(.L_x_13338) ;  /* 0x0000004204587947 */ /* 0x004fec000b800000 */
[----:B------:R-:W0:Y:S01]  /*d040*/  SHFL.IDX PT, R3, R0, RZ, 0x1c1f ;  /* 0x001c1fff00037589 */ /* 0x000e2200000e0000 */
[----:B------:R-:W-:Y:S02]  /*d050*/  IMAD R17, R17, 0xc0, R19 ;  /* 0x000000c011117824 */ /* 0x000fe400078e0213 */
[----:B------:R-:W-:Y:S01]  /*d060*/  IMAD R7, R8, UR40, RZ ;  /* 0x0000002808077c24 */ /* 0x000fe2000f8e02ff */
        /* <DEDUP_REMOVED lines=8> */
[----:B-----5:R0:W-:Y:S02]  /*d0f0*/  @!P2 LDGSTS.E.BYPASS.LTC128B.128 [R9+0xb000], desc[UR52][R2.64], !P0 ;  /* 0x0b0000000209afae */ /* 0x0201e4000c101d74 */
[----:B0-----:R-:W-:Y:S02]  /*d100*/  IADD3 R2, R17, 0x20, RZ ;  /* 0x0000002011027810 */ /* 0x001fe40007ffe0ff */
[----:B------:R-:W0:Y:S02]  /*d110*/  SHFL.IDX PT, R3, R0, 0x1, 0x1c1f ;  /* 0x003c1f0000037f89 */ /* 0x000e2400000e0000 */
        /* <DEDUP_REMOVED lines=19> */
[----:B------:R0:W-:Y:S02]  /*d250*/  @!P2 LDGSTS.E.BYPASS.LTC128B.128 [R9+0xc000], desc[UR52][R2.64], !P0 ;  /* 0x0c0000000209afae */ /* 0x0001e4000c101d74 */
[----:B0-----:R-:W-:-:S05]  /*d260*/  VIADD R2, R17, 0x60 ;  /* 0x0000006011027836 */ /* 0x001fca0000000000 */
[----:B------:R-:W-:-:S13]  /*d270*/  ISETP.GE.AND P2, PT, R2, R7, PT ;  /* 0x000000070200720c */ /* 0x000fda0003f46270 */
[----:B------:R-:W-:-:S04]  /*d280*/  @!P2 IADD3 R0, P1, R10, R0, RZ ;  /* 0x000000000a00a210 */ /* 0x000fc80007f3e0ff */
[----:B--2---:R-:W-:-:S05]  /*d290*/  @!P2 IADD3.X R2, RZ, R4, RZ, P1, !PT ;  /* 0x00000004ff02a210 */ /* 0x004fca0000ffe4ff */
[----:B------:R-:W-:Y:S02]  /*d2a0*/  @!P2 IMAD.MOV.U32 R3, RZ, RZ, R2 ;  /* 0x000000ffff03a224 */ /* 0x000fe400078e0002 */
[----:B------:R-:W-:Y:S02]  /*d2b0*/  @!P2 IMAD.MOV.U32 R2, RZ, RZ, R0 ;  /* 0x000000ffff02a224 */ /* 0x000fe400078e0000 */
[----:B------:R-:W-:-:S03]  /*d2c0*/  VIADD R0, R17, 0x80 ;  /* 0x0000008011007836 */ /* 0x000fc60000000000 */
[----:B------:R0:W-:Y:S02]  /*d2d0*/  @!P2 LDGSTS.E.BYPASS.LTC128B.128 [R9+0xc800], desc[UR52][R2.64], !P0 ;  /* 0x0c8000000209afae */ /* 0x0001e4000c101d74 */
[----:B------:R-:W-:Y:S02]  /*d2e0*/  ISETP.GE.AND P2, PT, R0, R7, PT ;  /* 0x000000070000720c */ /* 0x000fe40003f46270 */
[----:B------:R-:W-:Y:S04]  /*d2f0*/  SHFL.IDX PT, R0, R6, RZ, 0x1c1f ;  /* 0x001c1fff06007589 */ /* 0x000fe800000e0000 */
[----:B------:R-:W-:Y:S04]  /*d300*/  SHFL.IDX PT, R6, R6, 0x1, 0x1c1f ;  /* 0x003c1f0006067f89 */ /* 0x000fe800000e0000 */
[----:B0-----:R-:W0:Y:S03]  /*d310*/  SHFL.IDX PT, R2, R5, RZ, 0x1c1f ;  /* 0x001c1fff05027589 */ /* 0x001e2600000e0000 */
[----:B0-----:R-:W-:-:S05]  /*d320*/  @!P2 IADD3 R2, P1, R10, R2, RZ ;  /* 0x000000020a02a210 */ /* 0x001fca0007f3e0ff */
[----:B------:R-:W-:-:S05]  /*d330*/  @!P2 IMAD.X R0, RZ, RZ, R0, P1 ;  /* 0x000000ffff00a224 */ /* 0x000fca00008e0600 */
[----:B------:R-:W-:-:S05]  /*d340*/  @!P2 MOV R3, R0 ;  /* 0x000000000003a202 */ /* 0x000fca0000000f00 */
[----:B------:R0:W-:Y:S04]  /*d350*/  @!P2 LDGSTS.E.BYPASS.LTC128B.128 [R9+0xd000], desc[UR52][R2.64], !P0 ;  /* 0x0d0000000209afae */ /* 0x0001e8000c101d74 */
[----:B0-----:R0:W1:Y:S02]  /*d360*/  SHFL.IDX PT, R2, R5, 0x1, 0x1c1f ;  /* 0x003c1f0005027f89 */ /* 0x00106400000e0000 */
.L_x_13440:
[----:B------:R-:W-:-:S05]  /*d370*/  VIADD R17, R17, 0xa0 ;  /* 0x000000a011117836 */ /* 0x000fca0000000000 */
[----:B------:R-:W-:-:S13]  /*d380*/  ISETP.GE.AND P1, PT, R17, R7, PT ;  /* 0x000000071100720c */ /* 0x000fda0003f26270 */
[----:B-1----:R-:W-:-:S05]  /*d390*/  @!P1 IADD3 R2, P2, R10, R2, RZ ;  /* 0x000000020a029210 */ /* 0x002fca0007f5e0ff */
[----:B------:R-:W-:-:S05]  /*d3a0*/  @!P1 IMAD.X R3, RZ, RZ, R6, P2 ;  /* 0x000000ffff039224 */ /* 0x000fca00010e0606 */
[----:B------:R-:W-:Y:S01]  /*d3b0*/  @!PT LDS RZ, [RZ] ;  /* 0x00000000fffff984 */ /* 0x000fe20000000800 */
[----:B------:R-:W-:Y:S01]  /*d3c0*/  @!PT LDS RZ, [RZ] ;  /* 0x00000000fffff984 */ /* 0x000fe20000000800 */
[----:B------:R-:W-:Y:S01]  /*d3d0*/  @!PT LDS RZ, [RZ] ;  /* 0x00000000fffff984 */ /* 0x000fe20000000800 */
[----:B------:R1:W-:Y:S01]  /*d3e0*/  @!P1 LDGSTS.E.BYPASS.LTC128B.128 [R9+0xd800], desc[UR52][R2.64], !P0 ;  /* 0x0d80000002099fae */ /* 0x0003e2000c101d74 */
[----:B------:R-:W-:Y:S01]  /*d3f0*/  PLOP3.LUT P0, PT, PT, PT, PT, 0x80, 0x0 ;  /* 0x000000000000781c */ /* 0x000fe20003f0f070 */
[----:B------:R-:W-:-:S12]  /*d400*/  NOP ;  /* 0x0000000000007918 */ /* 0x000fd80000000000 */
.L_x_13339:
[----:B------:R-:W-:Y:S02]  /*d410*/  PLOP3.LUT P1, PT, P1, P0, PT, 0xa2, 0x0 ;  /* 0x000000000000781c */ /* 0x000fe40000f21472 */
[----:B------:R-:W-:-:S08]  /*d420*/  @P0 R2UR P1, UR4, R22 ;  /* 0x00000000160402ca */ /* 0x000fd00000020000 */
[----:B------:R-:W-:-:S05]  /*d430*/  @P0 PLOP3.LUT P0, PT, P1, PT, PT, 0x80, 0x0 ;  /* 0x000000000000081c */ /* 0x000fca0000f0f070 */
[----:B------:R-:W-:Y:S01]  /*d440*/  @!P1 SYNCS.ARRIVE.TRANS64.RED.A0T1 RZ, [UR4+0x13200], RZ ;  /* 0x013200ffffff99a7 */ /* 0x000fe20008200404 */
[----:B------:R-:W-:Y:S07]  /*d450*/  @!P1 ARRIVES.LDGSTSBAR.64.TRANSCNT [UR4+0x13200] ;  /* 0x01320000ff0099b0 */ /* 0x000fee0008000a84 */
[----:B------:R-:W-:Y:S05]  /*d460*/  @P0 BRA.U.ANY `(.L_x_13339) ;  /* 0xfffffffd00e80947 */ /* 0x000fea000393ffff */
[----:B-1----:R-:W2:Y:S02]  /*d470*/  LDL.LU R2, [R1+0x34] ;  /* 0x0000340001027983 */ /* 0x002ea40000300800 */
        /* <DEDUP_REMOVED lines=11> */
.L_x_13441:
[----:B------:R-:W-:Y:S05]  /*d530*/  BSYNC B0 ;  /* 0x0000000000007941 */ /* 0x000fea0003800000 */
.L_x_13340:
[----:B------:R-:W-:-:S06]  /*d540*/  UISETP.GE.AND UP0, UPT, UR41, 0xa1, UPT ;  /* 0x000000a12900788c */ /* 0x000fcc000bf06270 */
[----:B------:R-:W-:-:S13]  /*d550*/  PLOP3.LUT P0, PT, PT, PT, UP0, 0x80, 0x0 ;  /* 0x000000000000781c */ /* 0x000fda0003f0f008 */
[----:B------:R-:W-:Y:S05]  /*d560*/  @!P0 BRA `(.L_x_13342) ;  /* 0x00000014008c8947 */ /* 0x000fea0003800000 */
[----:B------:R-:W-:Y:S01]  /*d570*/  UIADD3 UR4, UR42, -0x2, URZ ;  /* 0xfffffffe2a047890 */ /* 0x000fe2000fffe03f */
[----:B------:R2:W5:Y:S04]  /*d580*/  LDL.LU R21, [R1+0x10] ;  /* 0x0000100001157983 */ /* 0x0005680000300800 */
[----:B------:R2:W5:Y:S01]  /*d590*/  LDL.LU R20, [R1+0x4] ;  /* 0x0000040001147983 */ /* 0x0005620000300800 */
[----:B------:R-:W-:-:S05]  /*d5a0*/  MOV R0, UR4 ;  /* 0x0000000400007c02 */ /* 0x000fca0008000f00 */
[----:B------:R2:W-:Y:S02]  /*d5b0*/  STL [R1+0x8], R0 ;  /* 0x0000080001007387 */ /* 0x0005e40000100800 */
.L_x_13362:
[----:B------:R-:W3:Y:S01]  /*d5c0*/  LDL R11, [R1+0x1c] ;  /* 0x00001c00010b7983 */ /* 0x000ee20000100800 */
[----:B----4-:R-:W4:Y:S03]  /*d5d0*/  LDC R2, c[0x0][0x430] ;  /* 0x00010c00ff027b82 */ /* 0x010f260000000800 */
[----:B------:R-:W3:Y:S04]  /*d5e0*/  LDL R8, [R1+0xc] ;  /* 0x00000c0001087983 */ /* 0x000ee80000100800 */
[----:B------:R-:W3:Y:S01]  /*d5f0*/  LDL.LU R12, [R1+0x8] ;  /* 0x00000800010c7983 */ /* 0x000ee20000300800 */
[----:B------:R-:W-:Y:S01]  /*d600*/  IMAD.MOV.U32 R9, RZ, RZ, 0xa0 ;  /* 0x000000a0ff097424 */ /* 0x000fe200078e00ff */
[----:B------:R-:W-:Y:S05]  /*d610*/  YIELD ;  /* 0x0000000000007946 */ /* 0x000fea0003800000 */
[----:B--2---:R-:W2:Y:S01]  /*d620*/  S2R R0, SR_TID.X ;  /* 0x0000000000007919 */ /* 0x004ea20000002100 */
[----:B------:R-:W-:Y:S01]  /*d630*/  ULDC.64 UR6, c[0x0][0x428] ;  /* 0x00010a0000067ab9 */ /* 0x000fe20000000a00 */
[----:B------:R-:W-:Y:S01]  /*d640*/  ULDC UR4, c[0x0][0x430] ;  /* 0x00010c0000047ab9 */ /* 0x000fe20000000800 */
[----:B------:R-:W-:Y:S01]  /*d650*/  ULDC.64 UR8, c[0x0][0x418] ;  /* 0x0001060000087ab9 */ /* 0x000fe20000000a00 */
[----:B------:R-:W2:Y:S01]  /*d660*/  S2R R6, SR_TID.X ;  /* 0x0000000000067919 */ /* 0x000ea20000002100 */
[----:B----4-:R-:W-:-:S13]  /*d670*/  ISETP.NE.AND P0, PT, R2, 0x1, PT ;  /* 0x000000010200780c */ /* 0x010fda0003f05270 */
[----:B0-----:R-:W0:Y:S08]  /*d680*/  @P0 LDC R5, c[0x0][0x434] ;  /* 0x00010d00ff050b82 */ /* 0x001e300000000800 */
[----:B-1----:R-:W1:Y:S01]  /*d690*/  @P0 LDC R3, c[0x0][0x434] ;  /* 0x00010d00ff030b82 */ /* 0x002e620000000800 */
[----:B--2---:R-:W-:-:S04]  /*d6a0*/  LOP3.LUT R0, R0, 0x7f, RZ, 0xc0, !PT ;  /* 0x0000007f00007812 */ /* 0x004fc800078ec0ff */
[----:B------:R-:W-:Y:S01]  /*d6b0*/  SHF.R.U32.HI R2, RZ, 0x2, R0 ;  /* 0x00000002ff027819 */ /* 0x000fe20000011600 */
[C---:B------:R-:W-:Y:S01]  /*d6c0*/  IMAD.SHL.U32 R7, R6.reuse, 0x20, RZ ;  /* 0x0000002006077824 */ /* 0x040fe200078e00ff */
[C---:B------:R-:W-:Y:S01]  /*d6d0*/  LOP3.LUT R0, R6.reuse, 0x7f, RZ, 0xc0, !PT ;  /* 0x0000007f06007812 */ /* 0x040fe200078ec0ff */
[----:B------:R-:W2:Y:S01]  /*d6e0*/  @P0 LDC R4, c[0x0][0x438] ;  /* 0x00010e00ff040b82 */ /* 0x000ea20000000800 */
[----:B------:R-:W-:Y:S02]  /*d6f0*/  IMAD.SHL.U32 R10, R6, 0x20, RZ ;  /* 0x00000020060a7824 */ /* 0x000fe400078e00ff */
[----:B------:R-:W-:Y:S02]  /*d700*/  LOP3.LUT R7, R2, 0x60, R7, 0xf8, !PT ;  /* 0x0000006002077812 */ /* 0x000fe400078ef807 */
[----:B------:R-:W-:-:S03]  /*d710*/  SHF.R.U32.HI R2, RZ, 0x2, R0 ;  /* 0x00000002ff027819 */ /* 0x000fc60000011600 */
[----:B------:R-:W4:Y:S01]  /*d720*/  @P0 LDC R0, c[0x0][0x438] ;  /* 0x00010e00ff000b82 */ /* 0x000f220000000800 */
[----:B------:R-:W-:-:S04]  /*d730*/  LOP3.LUT R10, R2, 0x60, R10, 0xf8, !PT ;  /* 0x00000060020a7812 */ /* 0x000fc800078ef80a */
[----:B------:R-:W-:-:S04]  /*d740*/  LOP3.LUT R10, R10, 0x80, RZ, 0xfc, !PT ;  /* 0x000000800a0a7812 */ /* 0x000fc800078efcff */
[----:B------:R-:W-:Y:S01]  /*d750*/  ISETP.GT.U32.AND P1, PT, R10, 0x9f, PT ;  /* 0x0000009f0a00780c */ /* 0x000fe20003f24070 */
[----:B---3--:R-:W-:-:S04]  /*d760*/  IMAD R9, R12, R9, UR38 ;  /* 0x000000260c097e24 */ /* 0x008fc8000f8e0209 */
[--C-:B------:R-:W-:Y:S02]  /*d770*/  IMAD.IADD R7, R7, 0x1, R9.reuse ;  /* 0x0000000107077824 */ /* 0x100fe400078e0209 */
[----:B------:R-:W-:Y:S02]  /*d780*/  IMAD.IADD R9, R10, 0x1, R9 ;  /* 0x000000010a097824 */ /* 0x000fe400078e0209 */
[----:B0-----:R-:W-:Y:S01]  /*d790*/  @P0 IMAD.HI.U32 R5, R7, R5, RZ ;  /* 0x0000000507050227 */ /* 0x001fe200078e00ff */
[----:B------:R-:W-:-:S03]  /*d7a0*/  MOV R2, R7 ;  /* 0x0000000700027202 */ /* 0x000fc60000000f00 */
[----:B-1----:R-:W-:Y:S01]  /*d7b0*/  @P0 IMAD.HI.U32 R3, R9, R3, RZ ;  /* 0x0000000309030227 */ /* 0x002fe200078e00ff */
[----:B--2---:R-:W-:-:S03]  /*d7c0*/  @P0 SHF.R.U32.HI R2, RZ, R4, R5 ;  /* 0x00000004ff020219 */ /* 0x004fc60000011605 */
[----:B------:R-:W-:Y:S01]  /*d7d0*/  IMAD.MOV.U32 R6, RZ, RZ, R9 ;  /* 0x000000ffff067224 */ /* 0x000fe200078e0009 */
[----:B----4-:R-:W-:Y:S01]  /*d7e0*/  @P0 SHF.R.U32.HI R6, RZ, R0, R3 ;  /* 0x00000000ff060219 */ /* 0x010fe20000011603 */
[----:B------:R-:W-:Y:S01]  /*d7f0*/  IMAD R0, R11, UR6, RZ ;  /* 0x000000060b007c24 */ /* 0x000fe2000f8e02ff */
[--C-:B------:R-:W-:Y:S01]  /*d800*/  SHF.R.S32.HI R3, RZ, 0x1f, R2.reuse ;  /* 0x0000001fff037819 */ /* 0x100fe20000011402 */
[----:B------:R-:W-:Y:S02]  /*d810*/  IMAD.MOV R4, RZ, RZ, -R2 ;  /* 0x000000ffff047224 */ /* 0x000fe400078e0a02 */
[C---:B------:R-:W-:Y:S02]  /*d820*/  IMAD R0, R8.reuse, UR7, R0 ;  /* 0x0000000708007c24 */ /* 0x040fe4000f8e0200 */
[----:B------:R-:W-:-:S04]  /*d830*/  IMAD.WIDE.U32 R2, R8, UR6, R2 ;  /* 0x0000000608027c25 */ /* 0x000fc8000f8e0002 */
[----:B------:R-:W-:Y:S01]  /*d840*/  IMAD R7, R4, UR4, R7 ;  /* 0x0000000404077c24 */ /* 0x000fe2000f8e0207 */
[----:B------:R-:W-:Y:S01]  /*d850*/  LEA R4, P0, R2, UR8, 0x2 ;  /* 0x0000000802047c11 */ /* 0x000fe2000f8010ff */
[----:B------:R-:W-:-:S05]  /*d860*/  IMAD.IADD R3, R0, 0x1, R3 ;  /* 0x0000000100037824 */ /* 0x000fca00078e0203 */
[----:B------:R-:W-:-:S05]  /*d870*/  LEA.HI.X R5, R2, UR9, R3, 0x2, P0 ;  /* 0x0000000902057c11 */ /* 0x000fca00080f1403 */
[----:B------:R0:W2:Y:S01]  /*d880*/  LDG.E R4, desc[UR52][R4.64] ;  /* 0x0000003404047981 */ /* 0x0000a2000c1e1900 */
[--C-:B------:R-:W-:Y:S01]  /*d890*/  @!P1 SHF.R.S32.HI R3, RZ, 0x1f, R6.reuse ;  /* 0x0000001fff039819 */ /* 0x100fe20000011406 */
[----:B------:R-:W-:-:S04]  /*d8a0*/  @!P1 IMAD.MOV.U32 R2, RZ, RZ, R6 ;  /* 0x000000ffff029224 */ /* 0x000fc800078e0006 */
[----:B------:R-:W-:-:S04]  /*d8b0*/  @!P1 IMAD.WIDE.U32 R2, R8, UR6, R2 ;  /* 0x0000000608029c25 */ /* 0x000fc8000f8e0002 */
[----:B------:R-:W-:Y:S01]  /*d8c0*/  @!P1 IMAD.IADD R0, R0, 0x1, R3 ;  /* 0x0000000100009824 */ /* 0x000fe200078e0203 */
[----:B------:R-:W-:Y:S01]  /*d8d0*/  @!P1 LEA R10, P0, R2, UR8, 0x2 ;  /* 0x00000008020a9c11 */ /* 0x000fe2000f8010ff */
[----:B------:R-:W-:Y:S01]  /*d8e0*/  IMAD.MOV.U32 R8, RZ, RZ, RZ ;  /* 0x000000ffff087224 */ /* 0x000fe200078e00ff */
[----:B0-----:R-:W-:Y:S02]  /*d8f0*/  IADD3 R5, -R6, RZ, RZ ;  /* 0x000000ff06057210 */ /* 0x001fe40007ffe1ff */
[----:B------:R-:W-:Y:S01]  /*d900*/  @!P1 LEA.HI.X R11, R2, UR9, R0, 0x2, P0 ;  /* 0x00000009020b9c11 */ /* 0x000fe200080f1400 */
[----:B-----5:R-:W-:Y:S01]  /*d910*/  VIADD R0, R20, 0x1 ;  /* 0x0000000114007836 */ /* 0x020fe20000000000 */
[----:B------:R-:W-:Y:S01]  /*d920*/  MOV R2, R12 ;  /* 0x0000000c00027202 */ /* 0x000fe20000000f00 */
[----:B------:R-:W-:Y:S02]  /*d930*/  IMAD.U32 R13, RZ, RZ, UR46 ;  /* 0x0000002eff0d7e24 */ /* 0x000fe4000f8e00ff */
[----:B------:R0:W5:Y:S01]  /*d940*/  @!P1 LDG.E R8, desc[UR52][R10.64] ;  /* 0x000000340a089981 */ /* 0x000162000c1e1900 */
[----:B------:R-:W-:Y:S01]  /*d950*/  ISETP.NE.AND P0, PT, R0, 0x2, PT ;  /* 0x000000020000780c */ /* 0x000fe20003f05270 */
[----:B------:R-:W-:-:S03]  /*d960*/  IMAD R9, R5, UR4, R9 ;  /* 0x0000000405097c24 */ /* 0x000fc6000f8e0209 */
[----:B------:R-:W-:Y:S02]  /*d970*/  SEL R6, R0, RZ, P0 ;  /* 0x000000ff00067207 */ /* 0x000fe40000000000 */
[----:B------:R-:W-:Y:S01]  /*d980*/  SEL R0, RZ, 0x1, P0 ;  /* 0x00000001ff007807 */ /* 0x000fe20000000000 */
[----:B------:R-:W-:Y:S01]  /*d990*/  VIADD R12, R12, 0xffffffff ;  /* 0xffffffff0c0c7836 */ /* 0x000fe20000000000 */
[----:B------:R-:W-:Y:S02]  /*d9a0*/  ISETP.GT.AND P1, PT, R2, RZ, PT ;  /* 0x000000ff0200720c */ /* 0x000fe40003f24270 */
[----:B------:R-:W-:Y:S01]  /*d9b0*/  LOP3.LUT R2, R21, R0, RZ, 0x3c, !PT ;  /* 0x0000000015027212 */ /* 0x000fe200078e3cff */
[----:B------:R0:W-:Y:S04]  /*d9c0*/  STL [R1+0x4], R6 ;  /* 0x0000040601007387 */ /* 0x0001e80000100800 */
[----:B------:R0:W-:Y:S04]  /*d9d0*/  STL [R1+0x8], R12 ;  /* 0x0000080c01007387 */ /* 0x0001e80000100800 */
[----:B------:R0:W-:Y:S01]  /*d9e0*/  STL [R1+0x10], R2 ;  /* 0x0000100201007387 */ /* 0x0001e20000100800 */
[----:B------:R-:W-:-:S02]  /*d9f0*/  ISETP.NE.AND P2, PT, R13, 0x3, PT ;  /* 0x000000030d00780c */ /* 0x000fc40003f45270 */
[----:B--2---:R-:W-:-:S11]  /*da00*/  SHF.R.S32.HI R29, RZ, 0x1f, R4 ;  /* 0x0000001fff1d7819 */ /* 0x004fd60000011404 */
[----:B0-----:R-:W-:Y:S05]  /*da10*/  @!P2 BRA `(.L_x_13343) ;  /* 0x000000000004a947 */ /* 0x001fea0003800000 */
[----:B------:R-:W-:Y:S01]  /*da20*/  BPT.TRAP 0x1 ;  /* 0x000000040000795c */ /* 0x000fe20000300000 */
.L_x_13343:
[----:B------:R-:W-:Y:S01]  /*da30*/  IMAD R0, R6, 0x8, R22 ;  /* 0x0000000806007824 */ /* 0x000fe200078e0216 */
[----:B------:R-:W-:Y:S01]  /*da40*/  SHF.L.U32 R2, R2, 0x1f, RZ ;  /* 0x0000001f02027819 */ /* 0x000fe200000006ff */
[----:B------:R-:W-:Y:S01]  /*da50*/  BSSY B0, `(.L_x_13344) ;  /* 0x0000005000007945 */ /* 0x000fe20003800000 */
[----:B------:R-:W-:Y:S02]  /*da60*/  SHF.R.S32.HI R28, RZ, 0x1f, R7 ;  /* 0x0000001fff1c7819 */ /* 0x000fe40000011407 */
[----:B------:R-:W0:Y:S01]  /*da70*/  SYNCS.PHASECHK.TRANS64.TRYWAIT P0, [R0+URZ+0x13280], R2 ;  /* 0x01328002000075a7 */ /* 0x000e22000800017f */
[----:B------:R1:W-:Y:S02]  /*da80*/  STL [R1], R2 ;  /* 0x0000000201007387 */ /* 0x0003e40000100800 */
[----:B01----:R-:W-:Y:S05]  /*da90*/  @!P0 BRA `(.L_x_13345) ;  /* 0x0000003c00bc8947 */ /* 0x003fea0003800000 */
.L_x_13442:
[----:B------:R-:W-:Y:S05]  /*daa0*/  BSYNC B0 ;  /* 0x0000000000007941 */ /* 0x000fea0003800000 */
.L_x_13344:
[----:B------:R-:W2:Y:S01]  /*dab0*/  LDL R6, [R1+0x14] ;  /* 0x0000140001067983 */ /* 0x000ea20000100800 */
[----:B------:R-:W-:Y:S01]  /*dac0*/  ULDC.64 UR4, c[0x0][0x328] ;  /* 0x0000ca0000047ab9 */ /* 0x000fe20000000a00 */
[----:B------:R-:W-:Y:S01]  /*dad0*/  ULDC.64 UR6, c[0x0][0x338] ;  /* 0x0000ce0000067ab9 */ /* 0x000fe20000000a00 */
[----:B------:R-:W-:Y:S01]  /*dae0*/  ULDC.64 UR8, c[0x0][0x330] ;  /* 0x0000cc0000087ab9 */ /* 0x000fe20000000a00 */
[----:B------:R-:W3:Y:S01]  /*daf0*/  LDL R13, [R1+0x4] ;  /* 0x00000400010d7983 */ /* 0x000ee20000100800 */
[----:B------:R-:W-:-:S03]  /*db00*/  IMAD R5, R28, UR4, RZ ;  /* 0x000000041c057c24 */ /* 0x000fc6000f8e02ff */
[----:B------:R-:W3:Y:S01]  /*db10*/  LDL R14, [R1+0x24] ;  /* 0x00002400010e7983 */ /* 0x000ee20000100800 */
[C---:B------:R-:W-:Y:S01]  /*db20*/  IMAD R5, R7.reuse, UR5, R5 ;  /* 0x0000000507057c24 */ /* 0x040fe2000f8e0205 */
[----:B------:R-:W-:Y:S01]  /*db30*/  SHF.R.S32.HI R27, RZ, 0x1f, R9 ;  /* 0x0000001fff1b7819 */ /* 0x000fe20000011409 */
[----:B0-----:R-:W-:Y:S01]  /*db40*/  IMAD.WIDE.U32 R2, R7, UR4, RZ ;  /* 0x0000000407027c25 */ /* 0x001fe2000f8e00ff */
[----:B------:R-:W0:Y:S01]  /*db50*/  S2R R11, SR_TID.X ;  /* 0x00000000000b7919 */ /* 0x000e220000002100 */
[----:B------:R-:W-:Y:S01]  /*db60*/  ULDC.64 UR10, c[0x0][0x318] ;  /* 0x0000c600000a7ab9 */ /* 0x000fe20000000a00 */
[----:B-----5:R-:W-:Y:S01]  /*db70*/  SHF.R.S32.HI R26, RZ, 0x1f, R8 ;  /* 0x0000001fff1a7819 */ /* 0x020fe20000011408 */
[----:B------:R-:W-:Y:S01]  /*db80*/  IMAD.IADD R3, R3, 0x1, R5 ;  /* 0x0000000103037824 */ /* 0x000fe200078e0205 */
[----:B------:R-:W1:Y:S01]  /*db90*/  LDC R12, c[0x0][0x2f4] ;  /* 0x0000bd00ff0c7b82 */ /* 0x000e620000000800 */
[----:B------:R-:W-:Y:S02]  /*dba0*/  IMAD R5, R29, UR6, RZ ;  /* 0x000000061d057c24 */ /* 0x000fe4000f8e02ff */
[----:B------:R-:W-:-:S04]  /*dbb0*/  IMAD.WIDE.U32 R2, R4, UR6, R2 ;  /* 0x0000000604027c25 */ /* 0x000fc8000f8e0002 */
[----:B------:R-:W-:-:S05]  /*dbc0*/  IMAD R5, R4, UR7, R5 ;  /* 0x0000000704057c24 */ /* 0x000fca000f8e0205 */
[----:B------:R-:W-:-:S03]  /*dbd0*/  IADD3 R3, R3, R5, RZ ;  /* 0x0000000503037210 */ /* 0x000fc60007ffe0ff */
[----:B------:R-:W-:-:S03]  /*dbe0*/  IMAD.WIDE.U32 R2, R18, UR8, R2 ;  /* 0x0000000812027c25 */ /* 0x000fc6000f8e0002 */
[----:B------:R-:W-:Y:S01]  /*dbf0*/  IADD3 R5, P0, R2, UR10, RZ ;  /* 0x0000000a02057c10 */ /* 0x000fe2000ff1e0ff */
[----:B0-----:R-:W-:-:S05]  /*dc00*/  IMAD.SHL.U32 R11, R11, 0x10, RZ ;  /* 0x000000100b0b7824 */ /* 0x001fca00078e00ff */
[----:B------:R-:W-:-:S04]  /*dc10*/  LOP3.LUT R11, R11, 0x30, RZ, 0xc0, !PT ;  /* 0x000000300b0b7812 */ /* 0x000fc800078ec0ff */
[----:B-1----:R-:W-:Y:S01]  /*dc20*/  ISETP.GE.AND P2, PT, R11, R12, PT ;  /* 0x0000000c0b00720c */ /* 0x002fe20003f46270 */
[----:B--2---:R-:W-:Y:S02]  /*dc30*/  IMAD R17, R6, UR8, RZ ;  /* 0x0000000806117c24 */ /* 0x004fe4000f8e02ff */
[----:B------:R-:W-:Y:S02]  /*dc40*/  IMAD R6, R27, UR4, RZ ;  /* 0x000000041b067c24 */ /* 0x000fe4000f8e02ff */
[----:B------:R-:W-:Y:S02]  /*dc50*/  IMAD R17, R18, UR9, R17 ;  /* 0x0000000912117c24 */ /* 0x000fe4000f8e0211 */
[----:B------:R-:W-:-:S03]  /*dc60*/  IMAD R6, R9, UR5, R6 ;  /* 0x0000000509067c24 */ /* 0x000fc6000f8e0206 */
        /* <DEDUP_REMOVED lines=10> */
[----:B---3--:R-:W-:-:S03]  /*dd10*/  IMAD R6, R13, 0x2800, R14 ;  /* 0x000028000d067824 */ /* 0x008fc600078e020e */
[----:B------:R-:W-:Y:S01]  /*dd20*/  IADD3.X R17, R17, UR11, R3, P0, !PT ;  /* 0x0000000b11117c10 */ /* 0x000fe200087fe403 */
[----:B------:R-:W-:Y:S08]  /*dd30*/  BRA.DIV UR4, `(.L_x_13346) ;  /* 0x0000003e042c7947 */ /* 0x000ff0000b800000 */
[----:B------:R-:W0:Y:S01]  /*dd40*/  S2R R3, SR_TID.X ;  /* 0x0000000000037919 */ /* 0x000e220000002100 */
[----:B------:R-:W-:Y:S01]  /*dd50*/  IMAD.IADD R6, R22, 0x1, R6 ;  /* 0x0000000116067824 */ /* 0x000fe200078e0206 */
[----:B------:R-:W1:Y:S04]  /*dd60*/  SHFL.IDX PT, R2, R5, RZ, 0x1c1f ;  /* 0x001c1fff05027589 */ /* 0x000e6800000e0000 */
[----:B------:R-:W-:Y:S01]  /*dd70*/  SHFL.IDX PT, R17, R17, RZ, 0x1c1f ;  /* 0x001c1fff11117589 */ /* 0x000fe200000e0000 */
[----:B0-----:R-:W-:-:S03]  /*dd80*/  IMAD.SHL.U32 R11, R3, 0x10, RZ ;  /* 0x00000010030b7824 */ /* 0x001fc600078e00ff */
[----:B------:R-:W0:Y:S02]  /*dd90*/  SHFL.IDX PT, R3, R10, RZ, 0x1c1f ;  /* 0x001c1fff0a037589 */ /* 0x000e2400000e0000 */
[----:B------:R-:W-:-:S04]  /*dda0*/  LOP3.LUT R11, R11, 0x30, RZ, 0xc0, !PT ;  /* 0x000000300b0b7812 */ /* 0x000fc800078ec0ff */
[----:B-1----:R-:W-:-:S04]  /*ddb0*/  IADD3 R2, P0, R11, R2, RZ ;  /* 0x000000020b027210 */ /* 0x002fc80007f1e0ff */
[----:B0-----:R-:W-:-:S05]  /*ddc0*/  IADD3.X R3, RZ, R3, RZ, P0, !PT ;  /* 0x00000003ff037210 */ /* 0x001fca00007fe4ff */
        /* <DEDUP_REMOVED lines=8> */
[----:B------:R-:W-:Y:S01]  /*de50*/  SHFL.IDX PT, R10, R10, 0x3, 0x1c1f ;  /* 0x007c1f000a0a7f89 */ /* 0x000fe200000e0000 */
[----:B0-----:R-:W-:-:S05]  /*de60*/  IADD3 R2, P0, R11, R2, RZ ;  /* 0x000000020b027210 */ /* 0x001fca0007f1e0ff */
[----:B-1----:R-:W-:-:S05]  /*de70*/  IMAD.X R3, RZ, RZ, R3, P0 ;  /* 0x000000ffff037224 */ /* 0x002fca00000e0603 */
[----:B------:R0:W-:Y:S04]  /*de80*/  LDGSTS.E.BYPASS.LTC128B.128 [R6+0x7000], desc[UR52][R2.64], !P2 ;  /* 0x0700000002067fae */ /* 0x0001e8000d101d74 */
[----:B0-----:R-:W0:Y:S02]  /*de90*/  SHFL.IDX PT, R2, R5, 0x3, 0x1c1f ;  /* 0x007c1f0005027f89 */ /* 0x001e2400000e0000 */
[----:B0-----:R-:W-:-:S05]  /*dea0*/  IADD3 R2, P0, R11, R2, RZ ;  /* 0x000000020b027210 */ /* 0x001fca0007f1e0ff */
[----:B------:R-:W-:-:S05]  /*deb0*/  IMAD.X R3, RZ, RZ, R10, P0 ;  /* 0x000000ffff037224 */ /* 0x000fca00000e060a */
[----:B------:R0:W-:Y:S04]  /*dec0*/  LDGSTS.E.BYPASS.LTC128B.128 [R6+0x7800], desc[UR52][R2.64], !P2 ;  /* 0x0780000002067fae */ /* 0x0001e8000d101d74 */
[----:B0-----:R0:W1:Y:S02]  /*ded0*/  SHFL.IDX PT, R2, R19, RZ, 0x1c1f ;  /* 0x001c1fff13027589 */ /* 0x00106400000e0000 */
.L_x_13454:
[----:B------:R-:W2:Y:S02]  /*dee0*/  S2R R3, SR_TID.X ;  /* 0x0000000000037919 */ /* 0x000ea40000002100 */
[----:B--2---:R-:W-:-:S04]  /*def0*/  SHF.L.U32 R3, R3, 0x4, RZ ;  /* 0x0000000403037819 */ /* 0x004fc800000006ff */
        /* <DEDUP_REMOVED lines=9> */
.L_x_13347:
        /* <DEDUP_REMOVED lines=11> */
.L_x_13348:
[----:B------:R1:W-:Y:S01]  /*e040*/  SYNCS.ARRIVE.TRANS64.A1T0 RZ, [R0+URZ+0x13270], RZ ;  /* 0x013270ff00ff79a7 */ /* 0x0003e2000810003f */
[----:B------:R-:W-:Y:S05]  /*e050*/  @!P3 BRA `(.L_x_13349) ;  /* 0x000000000004b947 */ /* 0x000fea0003800000 */
[----:B------:R-:W-:Y:S01]  /*e060*/  BPT.TRAP 0x1 ;  /* 0x000000040000795c */ /* 0x000fe20000300000 */
.L_x_13349:
[----:B------:R-:W2:Y:S01]  /*e070*/  LDL R2, [R1] ;  /* 0x0000000001027983 */ /* 0x000ea20000100800 */
[----:B------:R-:W-:Y:S01]  /*e080*/  BSSY B0, `(.L_x_13350) ;  /* 0x0000003000007945 */ /* 0x000fe20003800000 */
[----:B--2---:R-:W2:Y:S03]  /*e090*/  SYNCS.PHASECHK.TRANS64.TRYWAIT P0, [R0+URZ+0x13240], R2 ;  /* 0x01324002000075a7 */ /* 0x004ea6000800017f */
[----:B--2---:R-:W-:Y:S05]  /*e0a0*/  @!P0 BRA `(.L_x_13351) ;  /* 0x0000003c00ec8947 */ /* 0x004fea0003800000 */
.L_x_13455:
[----:B------:R-:W-:Y:S05]  /*e0b0*/  BSYNC B0 ;  /* 0x0000000000007941 */ /* 0x000fea0003800000 */
.L_x_13350:
[----:B------:R-:W3:Y:S01]  /*e0c0*/  LDL R10, [R1+0x14] ;  /* 0x00001400010a7983 */ /* 0x000ee20000100800 */
[----:B------:R-:W-:Y:S01]  /*e0d0*/  ULDC.64 UR4, c[0x0][0x300] ;  /* 0x0000c00000047ab9 */ /* 0x000fe20000000a00 */
[----:B------:R-:W-:Y:S01]  /*e0e0*/  ULDC.64 UR6, c[0x0][0x310] ;  /* 0x0000c40000067ab9 */ /* 0x000fe20000000a00 */
[----:B------:R-:W-:Y:S01]  /*e0f0*/  IMAD R5, R28, UR4, RZ ;  /* 0x000000041c057c24 */ /* 0x000fe2000f8e02ff */
[----:B------:R-:W4:Y:S01]  /*e100*/  LDC R11, c[0x0][0x2f4] ;  /* 0x0000bd00ff0b7b82 */ /* 0x000f220000000800 */
[----:B--2---:R-:W-:-:S04]  /*e110*/  IMAD.WIDE.U32 R2, R7, UR4, RZ ;  /* 0x0000000407027c25 */ /* 0x004fc8000f8e00ff */
[----:B------:R-:W-:Y:S02]  /*e120*/  IMAD R5, R7, UR5, R5 ;  /* 0x0000000507057c24 */ /* 0x000fe4000f8e0205 */
[----:B------:R-:W-:Y:S02]  /*e130*/  IMAD R29, R29, UR6, RZ ;  /* 0x000000061d1d7c24 */ /* 0x000fe4000f8e02ff */
[----:B------:R-:W-:Y:S02]  /*e140*/  IMAD.IADD R3, R3, 0x1, R5 ;  /* 0x0000000103037824 */ /* 0x000fe400078e0205 */
[----:B------:R-:W-:Y:S02]  /*e150*/  IMAD R7, R27, UR4, RZ ;  /* 0x000000041b077c24 */ /* 0x000fe4000f8e02ff */
[----:B------:R-:W-:-:S04]  /*e160*/  IMAD.WIDE.U32 R2, R4, UR6, R2 ;  /* 0x0000000604027c25 */ /* 0x000fc8000f8e0002 */
[----:B------:R-:W-:Y:S02]  /*e170*/  IMAD R4, R4, UR7, R29 ;  /* 0x0000000704047c24 */ /* 0x000fe4000f8e021d */
[----:B------:R-:W-:Y:S02]  /*e180*/  IMAD R7, R9, UR5, R7 ;  /* 0x0000000509077c24 */ /* 0x000fe4000f8e0207 */
        /* <DEDUP_REMOVED lines=15> */
[----:B------:R-:W2:Y:S02]  /*e280*/  S2R R10, SR_TID.X ;  /* 0x00000000000a7919 */ /* 0x000ea40000002100 */
[----:B------:R-:W-:-:S05]  /*e290*/  IMAD R9, R18, UR5, R9 ;  /* 0x0000000512097c24 */ /* 0x000fca000f8e0209 */
[----:B------:R-:W-:Y:S02]  /*e2a0*/  IADD3.X R8, R9, UR7, R5, P0, !PT ;  /* 0x0000000709087c10 */ /* 0x000fe400087fe405 */
[----:B------:R-:W-:-:S04]  /*e2b0*/  IADD3 R4, P0, R2, UR6, RZ ;  /* 0x0000000602047c10 */ /* 0x000fc8000ff1e0ff */
[----:B------:R-:W-:Y:S01]  /*e2c0*/  IADD3.X R5, R9, UR7, R3, P0, !PT ;  /* 0x0000000709057c10 */ /* 0x000fe200087fe403 */
[----:B--2---:R-:W-:-:S05]  /*e2d0*/  IMAD.SHL.U32 R10, R10, 0x10, RZ ;  /* 0x000000100a0a7824 */ /* 0x004fca00078e00ff */
[----:B------:R-:W-:-:S04]  /*e2e0*/  LOP3.LUT R10, R10, 0x30, RZ, 0xc0, !PT ;  /* 0x000000300a0a7812 */ /* 0x000fc800078ec0ff */
[----:B----4-:R-:W-:Y:S01]  /*e2f0*/  ISETP.GE.AND P2, PT, R10, R11, PT ;  /* 0x0000000b0a00720c */ /* 0x010fe20003f46270 */
[----:B------:R-:W-:-:S12]  /*e300*/  BRA.DIV UR4, `(.L_x_13352) ;  /* 0x0000003e046c7947 */ /* 0x000fd8000b800000 */
[----:B------:R-:W2:Y:S04]  /*e310*/  SHFL.IDX PT, R2, R7, RZ, 0x1c1f ;  /* 0x001c1fff07027589 */ /* 0x000ea800000e0000 */
[----:B------:R-:W3:Y:S04]  /*e320*/  SHFL.IDX PT, R3, R8, RZ, 0x1c1f ;  /* 0x001c1fff08037589 */ /* 0x000ee800000e0000 */
[----:B------:R-:W-:Y:S01]  /*e330*/  SHFL.IDX PT, R5, R5, RZ, 0x1c1f ;  /* 0x001c1fff05057589 */ /* 0x000fe200000e0000 */
[----:B--2---:R-:W-:-:S05]  /*e340*/  IADD3 R2, P0, R10, R2, RZ ;  /* 0x000000020a027210 */ /* 0x004fca0007f1e0ff */
[----:B---3--:R-:W-:-:S05]  /*e350*/  IMAD.X R3, RZ, RZ, R3, P0 ;  /* 0x000000ffff037224 */ /* 0x008fca00000e0603 */
[----:B------:R2:W-:Y:S04]  /*e360*/  LDGSTS.E.BYPASS.LTC128B.128 [R6+0xe000], desc[UR52][R2.64], !P2 ;  /* 0x0e00000002067fae */ /* 0x0005e8000d101d74 */
[----:B--2---:R-:W2:Y:S04]  /*e370*/  SHFL.IDX PT, R2, R7, 0x1, 0x1c1f ;  /* 0x003c1f0007027f89 */ /* 0x004ea800000e0000 */
[----:B------:R-:W3:Y:S01]  /*e380*/  SHFL.IDX PT, R3, R8, 0x1, 0x1c1f ;  /* 0x003c1f0008037f89 */ /* 0x000ee200000e0000 */
[----:B--2---:R-:W-:-:S04]  /*e390*/  IADD3 R2, P0, R10, R2, RZ ;  /* 0x000000020a027210 */ /* 0x004fc80007f1e0ff */
[----:B---3--:R-:W-:-:S05]  /*e3a0*/  IADD3.X R3, RZ, R3, RZ, P0, !PT ;  /* 0x00000003ff037210 */ /* 0x008fca00007fe4ff */
[----:B------:R2:W-:Y:S04]  /*e3b0*/  LDGSTS.E.BYPASS.LTC128B.128 [R6+0xe800], desc[UR52][R2.64], !P2 ;  /* 0x0e80000002067fae */ /* 0x0005e8000d101d74 */
[----:B--2---:R-:W2:Y:S04]  /*e3c0*/  SHFL.IDX PT, R2, R7, 0x2, 0x1c1f ;  /* 0x005c1f0007027f89 */ /* 0x004ea800000e0000 */
[----:B------:R-:W3:Y:S04]  /*e3d0*/  SHFL.IDX PT, R3, R8, 0x2, 0x1c1f ;  /* 0x005c1f0008037f89 */ /* 0x000ee800000e0000 */
[----:B------:R-:W-:Y:S01]  /*e3e0*/  SHFL.IDX PT, R8, R8, 0x3, 0x1c1f ;  /* 0x007c1f0008087f89 */ /* 0x000fe200000e0000 */
[----:B--2---:R-:W-:-:S05]  /*e3f0*/  IADD3 R2, P0, R10, R2, RZ ;  /* 0x000000020a027210 */ /* 0x004fca0007f1e0ff */
[----:B---3--:R-:W-:-:S05]  /*e400*/  IMAD.X R3, RZ, RZ, R3, P0 ;  /* 0x000000ffff037224 */ /* 0x008fca00000e0603 */
[----:B------:R2:W-:Y:S04]  /*e410*/  LDGSTS.E.BYPASS.LTC128B.128 [R6+0xf000], desc[UR52][R2.64], !P2 ;  /* 0x0f00000002067fae */ /* 0x0005e8000d101d74 */
[----:B--2---:R-:W2:Y:S02]  /*e420*/  SHFL.IDX PT, R2, R7, 0x3, 0x1c1f ;  /* 0x007c1f0007027f89 */ /* 0x004ea400000e0000 */
[----:B--2---:R-:W-:-:S05]  /*e430*/  IADD3 R2, P0, R10, R2, RZ ;  /* 0x000000020a027210 */ /* 0x004fca0007f1e0ff */
[----:B------:R-:W-:-:S05]  /*e440*/  IMAD.X R3, RZ, RZ, R8, P0 ;  /* 0x000000ffff037224 */ /* 0x000fca00000e0608 */
[----:B------:R2:W-:Y:S04]  /*e450*/  LDGSTS.E.BYPASS.LTC128B.128 [R6+0xf800], desc[UR52][R2.64], !P2 ;  /* 0x0f80000002067fae */ /* 0x0005e8000d101d74 */
[----:B--2---:R2:W3:Y:S02]  /*e460*/  SHFL.IDX PT, R2, R4, RZ, 0x1c1f ;  /* 0x001c1fff04027589 */ /* 0x0044e400000e0000 */
.L_x_13467:
[----:B---3--:R-:W-:-:S05]  /*e470*/  IADD3 R2, P0, R10, R2, RZ ;  /* 0x000000020a027210 */ /* 0x008fca0007f1e0ff */
[----:B------:R-:W-:Y:S01]  /*e480*/  IMAD.X R3, RZ, RZ, R5, P0 ;  /* 0x000000ffff037224 */ /* 0x000fe200000e0605 */
[----:B------:R-:W-:-:S04]  /*e490*/  PLOP3.LUT P0, PT, PT, PT, PT, 0x80, 0x0 ;  /* 0x000000000000781c */ /* 0x000fc80003f0f070 */
[----:B------:R-:W-:Y:S01]  /*e4a0*/  @!PT LDS RZ, [RZ] ;  /* 0x00000000fffff984 */ /* 0x000fe20000000800 */
[----:B------:R-:W-:Y:S01]  /*e4b0*/  @!PT LDS RZ, [RZ] ;  /* 0x00000000fffff984 */ /* 0x000fe20000000800 */
[----:B------:R-:W-:Y:S01]  /*e4c0*/  @!PT LDS RZ, [RZ] ;  /* 0x00000000fffff984 */ /* 0x000fe20000000800 */
[----:B------:R3:W-:Y:S01]  /*e4d0*/  LDGSTS.E.BYPASS.LTC128B.128 [R6+0x10000], desc[UR52][R2.64], !P2 ;  /* 0x1000000002067fae */ /* 0x0007e2000d101d74 */
[----:B------:R-:W-:-:S08]  /*e4e0*/  NOP ;  /* 0x0000000000007918 */ /* 0x000fd00000000000 */
.L_x_13353:
        /* <DEDUP_REMOVED lines=11> */
.L_x_13354:
[----:B------:R1:W-:Y:S02]  /*e5a0*/  SYNCS.ARRIVE.TRANS64.A1T0 RZ, [R0+URZ+0x13230], RZ ;  /* 0x013230ff00ff79a7 */ /* 0x0003e4000810003f */
[----:B-1----:R-:W-:-:S04]  /*e5b0*/  MOV R0, UR48 ;  /* 0x0000003000007c02 */ /* 0x002fc80008000f00 */
[----:B------:R-:W-:-:S13]  /*e5c0*/  ISETP.NE.AND P0, PT, R0, 0x3, PT ;  /* 0x000000030000780c */ /* 0x000fda0003f05270 */
[----:B------:R-:W-:Y:S05]  /*e5d0*/  @!P0 BRA `(.L_x_13355) ;  /* 0x0000000000048947 */ /* 0x000fea0003800000 */
[----:B------:R-:W-:Y:S01]  /*e5e0*/  BPT.TRAP 0x1 ;  /* 0x000000040000795c */ /* 0x000fe20000300000 */
.L_x_13355:
[----:B------:R-:W-:Y:S01]  /*e5f0*/  LOP3.LUT R0, R21, 0x1, RZ, 0x3c, !PT ;  /* 0x0000000115007812 */ /* 0x000fe200078e3cff */
[----:B------:R-:W-:Y:S01]  /*e600*/  IMAD R2, R20, 0x8, R22 ;  /* 0x0000000814027824 */ /* 0x000fe200078e0216 */
[----:B------:R-:W-:Y:S02]  /*e610*/  BSSY B0, `(.L_x_13356) ;  /* 0x0000004000007945 */ /* 0x000fe40003800000 */
[----:B------:R-:W-:-:S04]  /*e620*/  SHF.L.U32 R0, R0, 0x1f, RZ ;  /* 0x0000001f00007819 */ /* 0x000fc800000006ff */
[----:B------:R-:W1:Y:S02]  /*e630*/  SYNCS.PHASECHK.TRANS64.TRYWAIT P2, [R2+URZ+0x13270], R0 ;  /* 0x01327000020075a7 */ /* 0x000e64000804017f */
[----:B-1----:R-:W-:Y:S05]  /*e640*/  @!P2 BRA `(.L_x_13357) ;  /* 0x0000003c00f8a947 */ /* 0x002fea0003800000 */
.L_x_13468:
[----:B------:R-:W-:Y:S05]  /*e650*/  BSYNC B0 ;  /* 0x0000000000007941 */ /* 0x000fea0003800000 */
.L_x_13356:
[----:B------:R-:W-:-:S05]  /*e660*/  IMAD.U32 R3, RZ, RZ, UR46 ;  /* 0x0000002eff037e24 */ /* 0x000fca000f8e00ff */
[----:B------:R-:W-:-:S13]  /*e670*/  ISETP.NE.AND P2, PT, R3, 0x3, PT ;  /* 0x000000030300780c */ /* 0x000fda0003f45270 */
[----:B------:R-:W-:Y:S05]  /*e680*/  @!P2 BRA `(.L_x_13358) ;  /* 0x000000000004a947 */ /* 0x000fea0003800000 */
[----:B------:R-:W-:Y:S01]  /*e690*/  BPT.TRAP 0x1 ;  /* 0x000000040000795c */ /* 0x000fe20000300000 */
.L_x_13358:
[----:B------:R-:W-:Y:S01]  /*e6a0*/  SHF.L.U32 R3, R21, 0x1f, RZ ;  /* 0x0000001f15037819 */ /* 0x000fe200000006ff */
[----:B-1----:R-:W-:-:S03]  /*e6b0*/  IMAD R0, R20, 0x2800, RZ ;  /* 0x0000280014007824 */ /* 0x002fc600078e02ff */
[----:B------:R-:W1:Y:S02]  /*e6c0*/  SYNCS.PHASECHK.TRANS64.TRYWAIT P2, [R2+URZ+0x13260], R3 ;  /* 0x01326003020075a7 */ /* 0x000e64000804017f */
[----:B-1----:R-:W-:Y:S05]  /*e6d0*/  @!P2 BRA `(.L_x_13359) ;  /* 0x0000003c00e8a947 */ /* 0x002fea0003800000 */
.L_x_13469:
[----:B-1----:R-:W-:Y:S01]  /*e6e0*/  LOP3.LUT R3, R0, R25, RZ, 0xfc, !PT ;  /* 0x0000001900037212 */ /* 0x002fe200078efcff */
[----:B------:R-:W-:Y:S05]  /*e6f0*/  WARPSYNC.ALL ;  /* 0x0000000000007948 */ /* 0x000fea0003800000 */
[----:B------:R-:W-:Y:S02]  /*e700*/  IMAD.IADD R3, R22, 0x1, R3 ;  /* 0x0000000116037824 */ /* 0x000fe400078e0203 */
[----:B------:R-:W-:-:S03]  /*e710*/  IMAD.U32 R12, RZ, RZ, UR46 ;  /* 0x0000002eff0c7e24 */ /* 0x000fc6000f8e00ff */
[----:B--2---:R1:W2:Y:S02]  /*e720*/  LDSM.16.MT88.4 R4, [R3+0x6000] ;  /* 0x006000000304783b */ /* 0x0042a40000004200 */
[----:B------:R-:W-:Y:S02]  /*e730*/  ISETP.NE.AND P2, PT, R12, 0x3, PT ;  /* 0x000000030c00780c */ /* 0x000fe40003f45270 */
[----:B-1----:R-:W-:-:S05]  /*e740*/  LOP3.LUT R3, R0, R24, RZ, 0xfc, !PT ;  /* 0x0000001800037212 */ /* 0x002fca00078efcff */
[----:B------:R-:W-:Y:S01]  /*e750*/  IMAD.IADD R3, R23, 0x1, R3 ;  /* 0x0000000117037824 */ /* 0x000fe200078e0203 */
[C-C-:B--2---:R-:W-:Y:S02]  /*e760*/  PRMT R8, R4.reuse, 0x6420, R5.reuse ;  /* 0x0000642004087816 */ /* 0x144fe40000000005 */
[----:B------:R-:W-:Y:S02]  /*e770*/  PRMT R9, R4, 0x7531, R5 ;  /* 0x0000753104097816 */ /* 0x000fe40000000005 */
[C-C-:B------:R-:W-:Y:S02]  /*e780*/  PRMT R10, R6.reuse, 0x6420, R7.reuse ;  /* 0x00006420060a7816 */ /* 0x140fe40000000007 */
[----:B------:R-:W-:-:S05]  /*e790*/  PRMT R11, R6, 0x7531, R7 ;  /* 0x00007531060b7816 */ /* 0x000fca0000000007 */
[----:B------:R1:W-:Y:S02]  /*e7a0*/  STSM.16.M88.4 [R3], R8 ;  /* 0x0000000803007844 */ /* 0x0003e40000000200 */
[----:B-1----:R-:W-:-:S04]  /*e7b0*/  IADD3 R3, R0, 0x800, RZ ;  /* 0x0000080000037810 */ /* 0x002fc80007ffe0ff */
[C---:B------:R-:W-:Y:S02]  /*e7c0*/  LOP3.LUT R4, R3.reuse, R25, RZ, 0xfc, !PT ;  /* 0x0000001903047212 */ /* 0x040fe400078efcff */
[----:B------:R-:W-:-:S03]  /*e7d0*/  LOP3.LUT R3, R3, R24, RZ, 0xfc, !PT ;  /* 0x0000001803037212 */ /* 0x000fc600078efcff */
[----:B------:R-:W-:Y:S02]  /*e7e0*/  IMAD.IADD R4, R22, 0x1, R4 ;  /* 0x0000000116047824 */ /* 0x000fe400078e0204 */
[----:B------:R-:W-:-:S04]  /*e7f0*/  IMAD.IADD R3, R23, 0x1, R3 ;  /* 0x0000000117037824 */ /* 0x000fc800078e0203 */
[----:B------:R-:W1:Y:S02]  /*e800*/  LDSM.16.MT88.4 R4, [R4+0x6000] ;  /* 0x006000000404783b */ /* 0x000e640000004200 */
[C-C-:B-1----:R-:W-:Y:S02]  /*e810*/  PRMT R8, R4.reuse, 0x6420, R5.reuse ;  /* 0x0000642004087816 */ /* 0x142fe40000000005 */
[----:B------:R-:W-:Y:S02]  /*e820*/  PRMT R9, R4, 0x7531, R5 ;  /* 0x0000753104097816 */ /* 0x000fe40000000005 */
[C-C-:B------:R-:W-:Y:S02]  /*e830*/  PRMT R10, R6.reuse, 0x6420, R7.reuse ;  /* 0x00006420060a7816 */ /* 0x140fe40000000007 */
[----:B------:R-:W-:-:S05]  /*e840*/  PRMT R11, R6, 0x7531, R7 ;  /* 0x00007531060b7816 */ /* 0x000fca0000000007 */
[----:B------:R1:W-:Y:S02]  /*e850*/  STSM.16.M88.4 [R3], R8 ;  /* 0x0000000803007844 */ /* 0x0003e40000000200 */
[----:B-1----:R-:W-:-:S05]  /*e860*/  VIADD R3, R0, 0x1000 ;  /* 0x0000100000037836 */ /* 0x002fca0000000000 */
[C---:B------:R-:W-:Y:S02]  /*e870*/  LOP3.LUT R4, R3.reuse, R25, RZ, 0xfc, !PT ;  /* 0x0000001903047212 */ /* 0x040fe400078efcff */
[----:B------:R-:W-:-:S03]  /*e880*/  LOP3.LUT R3, R3, R24, RZ, 0xfc, !PT ;  /* 0x0000001803037212 */ /* 0x000fc600078efcff */
[----:B------:R-:W-:Y:S01]  /*e890*/  IMAD.IADD R4, R22, 0x1, R4 ;  /* 0x0000000116047824 */ /* 0x000fe200078e0204 */
[----:B------:R-:W-:-:S05]  /*e8a0*/  IADD3 R3, R23, R3, RZ ;  /* 0x0000000317037210 */ /* 0x000fca0007ffe0ff */
[----:B------:R-:W1:Y:S02]  /*e8b0*/  LDSM.16.MT88.4 R4, [R4+0x6000] ;  /* 0x006000000404783b */ /* 0x000e640000004200 */
[C-C-:B-1----:R-:W-:Y:S02]  /*e8c0*/  PRMT R8, R4.reuse, 0x6420, R5.reuse ;  /* 0x0000642004087816 */ /* 0x142fe40000000005 */
[----:B------:R-:W-:Y:S02]  /*e8d0*/  PRMT R9, R4, 0x7531, R5 ;  /* 0x0000753104097816 */ /* 0x000fe40000000005 */
[C-C-:B------:R-:W-:Y:S02]  /*e8e0*/  PRMT R10, R6.reuse, 0x6420, R7.reuse ;  /* 0x00006420060a7816 */ /* 0x140fe40000000007 */
[----:B------:R-:W-:-:S05]  /*e8f0*/  PRMT R11, R6, 0x7531, R7 ;  /* 0x00007531060b7816 */ /* 0x000fca0000000007 */
[----:B------:R1:W-:Y:S02]  /*e900*/  STSM.16.M88.4 [R3], R8 ;  /* 0x0000000803007844 */ /* 0x0003e40000000200 */
[C---:B-1----:R-:W-:Y:S02]  /*e910*/  VIADD R3, R0.reuse, 0x1800 ;  /* 0x0000180000037836 */ /* 0x042fe40000000000 */
[----:B------:R-:W-:-:S03]  /*e920*/  VIADD R0, R0, 0x2000 ;  /* 0x0000200000007836 */ /* 0x000fc60000000000 */
        /* <DEDUP_REMOVED lines=10> */
[C---:B-1----:R-:W-:Y:S02]  /*e9d0*/  LOP3.LUT R3, R0.reuse, R25, RZ, 0xfc, !PT ;  /* 0x0000001900037212 */ /* 0x042fe400078efcff */
[----:B------:R-:W-:Y:S02]  /*e9e0*/  LOP3.LUT R0, R0, R24, RZ, 0xfc, !PT ;  /* 0x0000001800007212 */ /* 0x000fe400078efcff */
[----:B------:R-:W-:-:S03]  /*e9f0*/  IADD3 R3, R22, R3, RZ ;  /* 0x0000000316037210 */ /* 0x000fc60007ffe0ff */
[----:B------:R-:W-:Y:S02]  /*ea00*/  IMAD.IADD R0, R23, 0x1, R0 ;  /* 0x0000000117007824 */ /* 0x000fe400078e0200 */
[----:B------:R-:W1:Y:S02]  /*ea10*/  LDSM.16.MT88.4 R4, [R3+0x6000] ;  /* 0x006000000304783b */ /* 0x000e640000004200 */
[C-C-:B-1----:R-:W-:Y:S02]  /*ea20*/  PRMT R8, R4.reuse, 0x6420, R5.reuse ;  /* 0x0000642004087816 */ /* 0x142fe40000000005 */
        /* <DEDUP_REMOVED lines=12> */
.L_x_13360:
[----:B--2---:R2:W-:Y:S01]  /*eaf0*/  SYNCS.ARRIVE.TRANS64.A1T0 RZ, [R2+URZ+0x13250], RZ ;  /* 0x013250ff02ff79a7 */ /* 0x0045e2000810003f */
[----:B------:R-:W-:Y:S06]  /*eb00*/  BAR.SYNC.DEFER_BLOCKING 0x2, 0x80 ;  /* 0x0082000000007b1d */ /* 0x000fec0000010000 */
[----:B------:R-:W-:Y:S05]  /*eb10*/  @!P0 BRA `(.L_x_13361) ;  /* 0x0000000000048947 */ /* 0x000fea0003800000 */
[----:B------:R-:W-:Y:S01]  /*eb20*/  BPT.TRAP 0x1 ;  /* 0x000000040000795c */ /* 0x000fe20000300000 */
.L_x_13361:
[----:B-1----:R-:W3:Y:S01]  /*eb30*/  LDL R0, [R1+0x20] ;  /* 0x0000200001007983 */ /* 0x002ee20000100800 */
[----:B--2---:R-:W-:-:S03]  /*eb40*/  VIADD R2, R2, 0x13280 ;  /* 0x0001328002027836 */ /* 0x004fc60000000000 */
[----:B------:R4:W5:Y:S04]  /*eb50*/  LDL R21, [R1+0x10] ;  /* 0x0000100001157983 */ /* 0x0009680000100800 */
[----:B------:R4:W5:Y:S01]  /*eb60*/  LDL R20, [R1+0x4] ;  /* 0x0000040001147983 */ /* 0x0009620000100800 */
[----:B---3--:R-:W-:-:S04]  /*eb70*/  PRMT R2, R0, 0x654, R2 ;  /* 0x0000065400027816 */ /* 0x008fc80000000002 */
[----:B------:R4:W-:Y:S01]  /*eb80*/  SYNCS.ARRIVE.TRANS64.RED.A1T0 RZ, [R2+URZ], RZ ;  /* 0x000000ff02ff79a7 */ /* 0x0009e2000810043f */
[----:B------:R-:W-:Y:S05]  /*eb90*/  @P1 BRA `(.L_x_13362) ;  /* 0xffffffe800881947 */ /* 0x000fea000383ffff */
.L_x_13342:
[----:B------:R-:W4:Y:S01]  /*eba0*/  S2R R0, SR_TID.X ;  /* 0x0000000000007919 */ /* 0x000f220000002100 */
[----:B------:R-:W-:Y:S01]  /*ebb0*/  BSSY B0, `(.L_x_13363) ;  /* 0x0000012000007945 */ /* 0x000fe20003800000 */
[----:B----4-:R-:W-:Y:S01]  /*ebc0*/  LOP3.LUT R2, R0, 0x7f, RZ, 0xc0, !PT ;  /* 0x0000007f00027812 */ /* 0x010fe200078ec0ff */
[----:B------:R-:W-:-:S03]  /*ebd0*/  IMAD.U32 R0, RZ, RZ, UR48 ;  /* 0x00000030ff007e24 */ /* 0x000fc6000f8e00ff */
[----:B------:R-:W-:Y:S02]  /*ebe0*/  ISETP.NE.AND P1, PT, R2, RZ, PT ;  /* 0x000000ff0200720c */ /* 0x000fe40003f25270 */
[----:B------:R-:W-:-:S11]  /*ebf0*/  ISETP.NE.AND P0, PT, R0, 0x3, PT ;  /* 0x000000030000780c */ /* 0x000fd60003f05270 */
[----:B------:R-:W-:Y:S05]  /*ec00*/  @P1 BRA `(.L_x_13364) ;  /* 0x0000000000301947 */ /* 0x000fea0003800000 */
[----:B0-----:R-:W0:Y:S01]  /*ec10*/  S2R R5, SR_LANEID ;  /* 0x0000000000057919 */ /* 0x001e220000000000 */
        /* <DEDUP_REMOVED lines=11> */
.L_x_13364:
[----:B------:R-:W-:Y:S05]  /*ecd0*/  BSYNC B0 ;  /* 0x0000000000007941 */ /* 0x000fea0003800000 */
.L_x_13363:
[----:B------:R-:W-:Y:S05]  /*ece0*/  @!P0 BRA `(.L_x_13365) ;  /* 0x0000000000048947 */ /* 0x000fea0003800000 */
[----:B------:R-:W-:Y:S01]  /*ecf0*/  BPT.TRAP 0x1 ;  /* 0x000000040000795c */ /* 0x000fe20000300000 */
.L_x_13365:
[----:B------:R-:W1:Y:S04]  /*ed00*/  LDL R2, [R1+0x10] ;  /* 0x0000100001027983 */ /* 0x000e680000100800 */
[----:B------:R-:W2:Y:S01]  /*ed10*/  LDL R0, [R1+0x4] ;  /* 0x0000040001007983 */ /* 0x000ea20000100800 */
[----:B------:R-:W-:Y:S01]  /*ed20*/  BSSY B0, `(.L_x_13366) ;  /* 0x0000006000007945 */ /* 0x000fe20003800000 */
[----:B-1----:R-:W-:-:S04]  /*ed30*/  LOP3.LUT R3, R2, 0x1, RZ, 0x3c, !PT ;  /* 0x0000000102037812 */ /* 0x002fc800078e3cff */
[----:B------:R-:W-:Y:S02]  /*ed40*/  SHF.L.U32 R3, R3, 0x1f, RZ ;  /* 0x0000001f03037819 */ /* 0x000fe400000006ff */
[----:B--2---:R-:W-:-:S04]  /*ed50*/  LEA R0, R0, R22, 0x3 ;  /* 0x0000001600007211 */ /* 0x004fc800078e18ff */
[----:B------:R-:W1:Y:S02]  /*ed60*/  SYNCS.PHASECHK.TRANS64.TRYWAIT P1, [R0+URZ+0x13270], R3 ;  /* 0x01327003000075a7 */ /* 0x000e64000802017f */
[----:B-1----:R-:W-:Y:S05]  /*ed70*/  @!P1 BRA `(.L_x_13367) ;  /* 0x0000003800549947 */ /* 0x002fea0003800000 */
.L_x_13470:
[----:B------:R-:W-:Y:S05]  /*ed80*/  BSYNC B0 ;  /* 0x0000000000007941 */ /* 0x000fea0003800000 */
.L_x_13366:
[----:B------:R-:W-:-:S05]  /*ed90*/  IMAD.U32 R2, RZ, RZ, UR46 ;  /* 0x0000002eff027e24 */ /* 0x000fca000f8e00ff */
[----:B------:R-:W-:-:S13]  /*eda0*/  ISETP.NE.AND P1, PT, R2, 0x3, PT ;  /* 0x000000030200780c */ /* 0x000fda0003f25270 */
[----:B------:R-:W-:Y:S05]  /*edb0*/  @!P1 BRA `(.L_x_13368) ;  /* 0x0000000000049947 */ /* 0x000fea0003800000 */
[----:B------:R-:W-:Y:S01]  /*edc0*/  BPT.TRAP 0x1 ;  /* 0x000000040000795c */ /* 0x000fe20000300000 */
.L_x_13368:
[----:B------:R-:W1:Y:S02]  /*edd0*/  LDL R2, [R1+0x10] ;  /* 0x0000100001027983 */ /* 0x000e640000100800 */
[----:B-1----:R-:W-:-:S04]  /*ede0*/  SHF.L.U32 R3, R2, 0x1f, RZ ;  /* 0x0000001f02037819 */ /* 0x002fc800000006ff */
[----:B------:R-:W1:Y:S02]  /*edf0*/  SYNCS.PHASECHK.TRANS64.TRYWAIT P1, [R0+URZ+0x13260], R3 ;  /* 0x01326003000075a7 */ /* 0x000e64000802017f */
[----:B-1----:R-:W-:Y:S05]  /*ee00*/  @!P1 BRA `(.L_x_13369) ;  /* 0x0000003800449947 */ /* 0x002fea0003800000 */
.L_x_13471:
[----:B------:R-:W2:Y:S01]  /*ee10*/  LDL R14, [R1+0x4] ;  /* 0x00000400010e7983 */ /* 0x000ea20000100800 */
[----:B------:R-:W-:Y:S05]  /*ee20*/  WARPSYNC.ALL ;  /* 0x0000000000007948 */ /* 0x000fea0003800000 */
[----:B------:R-:W-:-:S05]  /*ee30*/  IMAD.U32 R15, RZ, RZ, UR46 ;  /* 0x0000002eff0f7e24 */ /* 0x000fca000f8e00ff */
[----:B------:R-:W-:Y:S01]  /*ee40*/  ISETP.NE.AND P1, PT, R15, 0x3, PT ;  /* 0x000000030f00780c */ /* 0x000fe20003f25270 */
[----:B--2---:R-:W-:-:S05]  /*ee50*/  IMAD R2, R14, 0x2800, RZ ;  /* 0x000028000e027824 */ /* 0x004fca00078e02ff */
[----:B-1----:R-:W-:-:S05]  /*ee60*/  LOP3.LUT R3, R2, R25, RZ, 0xfc, !PT ;  /* 0x0000001902037212 */ /* 0x002fca00078efcff */
[----:B------:R-:W-:Y:S02]  /*ee70*/  IMAD.IADD R6, R22, 0x1, R3 ;  /* 0x0000000116067824 */ /* 0x000fe400078e0203 */
[----:B------:R-:W-:-:S04]  /*ee80*/  VIADD R3, R2, 0x800 ;  /* 0x0000080002037836 */ /* 0x000fc80000000000 */
[----:B0-----:R-:W0:Y:S02]  /*ee90*/  LDSM.16.MT88.4 R4, [R6+0x6000] ;  /* 0x006000000604783b */ /* 0x001e240000004200 */
[C-C-:B0-----:R-:W-:Y:S02]  /*eea0*/  PRMT R8, R4.reuse, 0x6420, R5.reuse ;  /* 0x0000642004087816 */ /* 0x141fe40000000005 */
[----:B------:R-:W-:Y:S02]  /*eeb0*/  PRMT R9, R4, 0x7531, R5 ;  /* 0x0000753104097816 */ /* 0x000fe40000000005 */
[----:B------:R-:W-:Y:S02]  /*eec0*/  LOP3.LUT R4, R2, R24, RZ, 0xfc, !PT ;  /* 0x0000001802047212 */ /* 0x000fe400078efcff */
[----:B------:R-:W-:Y:S02]  /*eed0*/  LOP3.LUT R5, R3, R25, RZ, 0xfc, !PT ;  /* 0x0000001903057212 */ /* 0x000fe400078efcff */
[C-C-:B------:R-:W-:Y:S01]  /*eee0*/  PRMT R10, R6.reuse, 0x6420, R7.reuse ;  /* 0x00006420060a7816 */ /* 0x140fe20000000007 */
[----:B------:R-:W-:Y:S01]  /*eef0*/  IMAD.IADD R12, R23, 0x1, R4 ;  /* 0x00000001170c7824 */ /* 0x000fe200078e0204 */
[----:B------:R-:W-:-:S02]  /*ef00*/  PRMT R11, R6, 0x7531, R7 ;  /* 0x00007531060b7816 */ /* 0x000fc40000000007 */
[----:B------:R-:W-:-:S03]  /*ef10*/  IADD3 R7, R22, R5, RZ ;  /* 0x0000000516077210 */ /* 0x000fc60007ffe0ff */
[----:B------:R-:W-:Y:S04]  /*ef20*/  STSM.16.M88.4 [R12], R8 ;  /* 0x000000080c007844 */ /* 0x000fe80000000200 */
[----:B------:R-:W0:Y:S02]  /*ef30*/  LDSM.16.MT88.4 R4, [R7+0x6000] ;  /* 0x006000000704783b */ /* 0x000e240000004200 */
[C-C-:B0-----:R-:W-:Y:S02]  /*ef40*/  PRMT R8, R4.reuse, 0x6420, R5.reuse ;  /* 0x0000642004087816 */ /* 0x141fe40000000005 */
[----:B------:R-:W-:Y:S02]  /*ef50*/  PRMT R9, R4, 0x7531, R5 ;  /* 0x0000753104097816 */ /* 0x000fe40000000005 */
[----:B------:R-:W-:Y:S01]  /*ef60*/  LOP3.LUT R4, R3, R24, RZ, 0xfc, !PT ;  /* 0x0000001803047212 */ /* 0x000fe200078efcff */
[----:B------:R-:W-:Y:S01]  /*ef70*/  VIADD R3, R2, 0x1000 ;  /* 0x0000100002037836 */ /* 0x000fe20000000000 */
[----:B------:R-:W-:-:S02]  /*ef80*/  PRMT R10, R6, 0x6420, R7 ;  /* 0x00006420060a7816 */ /* 0x000fc40000000007 */
[----:B------:R-:W-:Y:S01]  /*ef90*/  PRMT R11, R6, 0x7531, R7 ;  /* 0x00007531060b7816 */ /* 0x000fe20000000007 */
[----:B------:R-:W-:Y:S01]  /*efa0*/  IMAD.IADD R13, R23, 0x1, R4 ;  /* 0x00000001170d7824 */ /* 0x000fe200078e0204 */
[----:B------:R-:W-:-:S04]  /*efb0*/  LOP3.LUT R5, R3, R25, RZ, 0xfc, !PT ;  /* 0x0000001903057212 */ /* 0x000fc800078efcff */
[----:B------:R-:W-:Y:S01]  /*efc0*/  STSM.16.M88.4 [R13], R8 ;  /* 0x000000080d007844 */ /* 0x000fe20000000200 */
[----:B------:R-:W-:-:S06]  /*efd0*/  IMAD.IADD R6, R22, 0x1, R5 ;  /* 0x0000000116067824 */ /* 0x000fcc00078e0205 */
[----:B------:R-:W0:Y:S02]  /*efe0*/  LDSM.16.MT88.4 R4, [R6+0x6000] ;  /* 0x006000000604783b */ /* 0x000e240000004200 */
[C-C-:B0-----:R-:W-:Y:S02]  /*eff0*/  PRMT R8, R4.reuse, 0x6420, R5.reuse ;  /* 0x0000642004087816 */ /* 0x141fe40000000005 */
[----:B------:R-:W-:Y:S02]  /*f000*/  PRMT R9, R4, 0x7531, R5 ;  /* 0x0000753104097816 */ /* 0x000fe40000000005 */
[----:B------:R-:W-:Y:S02]  /*f010*/  LOP3.LUT R4, R3, R24, RZ, 0xfc, !PT ;  /* 0x0000001803047212 */ /* 0x000fe400078efcff */
[C---:B------:R-:W-:Y:S01]  /*f020*/  IADD3 R3, R2.reuse, 0x1800, RZ ;  /* 0x0000180002037810 */ /* 0x040fe20007ffe0ff */
[----:B------:R-:W-:Y:S01]  /*f030*/  VIADD R2, R2, 0x2000 ;  /* 0x0000200002027836 */ /* 0x000fe20000000000 */
[----:B------:R-:W-:Y:S01]  /*f040*/  PRMT R10, R6, 0x6420, R7 ;  /* 0x00006420060a7816 */ /* 0x000fe20000000007 */
[----:B------:R-:W-:Y:S01]  /*f050*/  IMAD.IADD R12, R23, 0x1, R4 ;  /* 0x00000001170c7824 */ /* 0x000fe200078e0204 */
[----:B------:R-:W-:-:S02]  /*f060*/  LOP3.LUT R5, R3, R25, RZ, 0xfc, !PT ;  /* 0x0000001903057212 */ /* 0x000fc400078efcff */
[----:B------:R-:W-:-:S03]  /*f070*/  PRMT R11, R6, 0x7531, R7 ;  /* 0x00007531060b7816 */ /* 0x000fc60000000007 */
[----:B------:R-:W-:Y:S02]  /*f080*/  IMAD.IADD R7, R22, 0x1, R5 ;  /* 0x0000000116077824 */ /* 0x000fe400078e0205 */
[----:B------:R-:W-:Y:S04]  /*f090*/  STSM.16.M88.4 [R12], R8 ;  /* 0x000000080c007844 */ /* 0x000fe80000000200 */
[----:B------:R-:W0:Y:S02]  /*f0a0*/  LDSM.16.MT88.4 R4, [R7+0x6000] ;  /* 0x006000000704783b */ /* 0x000e240000004200 */
[C-C-:B0-----:R-:W-:Y:S02]  /*f0b0*/  PRMT R8, R4.reuse, 0x6420, R5.reuse ;  /* 0x0000642004087816 */ /* 0x141fe40000000005 */
[----:B------:R-:W-:-:S02]  /*f0c0*/  PRMT R9, R4, 0x7531, R5 ;  /* 0x0000753104097816 */ /* 0x000fc40000000005 */
[-C--:B------:R-:W-:Y:S02]  /*f0d0*/  LOP3.LUT R4, R3, R24.reuse, RZ, 0xfc, !PT ;  /* 0x0000001803047212 */ /* 0x080fe400078efcff */
        /* <DEDUP_REMOVED lines=22> */
.L_x_13370:
[----:B-1----:R1:W-:Y:S01]  /*f240*/  SYNCS.ARRIVE.TRANS64.A1T0 RZ, [R0+URZ+0x13250], RZ ;  /* 0x013250ff00ff79a7 */ /* 0x0023e2000810003f */
[----:B------:R-:W-:Y:S06]  /*f250*/  BAR.SYNC.DEFER_BLOCKING 0x2, 0x80 ;  /* 0x0082000000007b1d */ /* 0x000fec0000010000 */
[----:B------:R-:W-:Y:S05]  /*f260*/  @!P0 BRA `(.L_x_13371) ;  /* 0x0000000000048947 */ /* 0x000fea0003800000 */
[----:B------:R-:W-:Y:S01]  /*f270*/  BPT.TRAP 0x1 ;  /* 0x000000040000795c */ /* 0x000fe20000300000 */
.L_x_13371:
[----:B0-----:R-:W2:Y:S04]  /*f280*/  LDL R2, [R1+0x20] ;  /* 0x0000200001027983 */ /* 0x001ea80000100800 */
[----:B------:R-:W3:Y:S01]  /*f290*/  LDL.LU R3, [R1+0x10] ;  /* 0x0000100001037983 */ /* 0x000ee20000300800 */
[----:B-1----:R-:W-:-:S05]  /*f2a0*/  VIADD R0, R0, 0x13280 ;  /* 0x0001328000007836 */ /* 0x002fca0000000000 */
[----:B--2---:R-:W-:-:S04]  /*f2b0*/  PRMT R0, R2, 0x654, R0 ;  /* 0x0000065402007816 */ /* 0x004fc80000000000 */
[----:B------:R0:W-:Y:S02]  /*f2c0*/  SYNCS.ARRIVE.TRANS64.RED.A1T0 RZ, [R0+URZ], RZ ;  /* 0x000000ff00ff79a7 */ /* 0x0001e4000810043f */
[----:B0-----:R-:W-:-:S05]  /*f2d0*/  VIADD R0, R14, 0x1 ;  /* 0x000000010e007836 */ /* 0x001fca0000000000 */
[----:B------:R-:W-:-:S04]  /*f2e0*/  ISETP.NE.AND P0, PT, R0, 0x2, PT ;  /* 0x000000020000780c */ /* 0x000fc80003f05270 */
[----:B------:R-:W-:Y:S02]  /*f2f0*/  SEL R2, RZ, 0x1, P0 ;  /* 0x00000001ff027807 */ /* 0x000fe40000000000 */
[----:B------:R-:W-:Y:S02]  /*f300*/  SEL R0, R0, RZ, P0 ;  /* 0x000000ff00007207 */ /* 0x000fe40000000000 */
[----:B---3--:R-:W-:-:S03]  /*f310*/  LOP3.LUT R3, R3, R2, RZ, 0x3c, !PT ;  /* 0x0000000203037212 */ /* 0x008fc600078e3cff */
[----:B------:R1:W-:Y:S04]  /*f320*/  STL [R1+0x4], R0 ;  /* 0x0000040001007387 */ /* 0x0003e80000100800 */
[----:B------:R1:W-:Y:S02]  /*f330*/  STL [R1+0x10], R3 ;  /* 0x0000100301007387 */ /* 0x0003e40000100800 */
.L_x_13312:
[----:B------:R-:W-:Y:S05]  /*f340*/  BSYNC B7 ;  /* 0x0000000000077941 */ /* 0x000fea0003800000 */
.L_x_13310:
        /* <DEDUP_REMOVED lines=13> */
.L_x_13372:
[----:B------:R-:W1:Y:S01]  /*f420*/  S2R R0, SR_TID.X ;  /* 0x0000000000007919 */ /* 0x000e620000002100 */
[----:B------:R-:W-:Y:S01]  /*f430*/  ULDC UR4, c[0x0][0xc3c] ;  /* 0x00030f0000047ab9 */ /* 0x000fe20000000800 */
[----:B-1----:R-:W-:Y:S01]  /*f440*/  LOP3.LUT R8, R0, 0x1f, RZ, 0xc0, !PT ;  /* 0x0000001f00087812 */ /* 0x002fe200078ec0ff */
[----:B------:R-:W-:-:S03]  /*f450*/  IMAD.MOV.U32 R0, RZ, RZ, RZ ;  /* 0x000000ffff007224 */ /* 0x000fc600078e00ff */
[C---:B------:R-:W-:Y:S02]  /*f460*/  ISETP.NE.AND P0, PT, R8.reuse, 0x1f, PT ;  /* 0x0000001f0800780c */ /* 0x040fe40003f05270 */
[----:B0-----:R-:W-:-:S04]  /*f470*/  IADD3 R5, R8, UR39, RZ ;  /* 0x0000002708057c10 */ /* 0x001fc8000fffe0ff */
        /* <DEDUP_REMOVED lines=33> */
.L_x_13378:
        /* <DEDUP_REMOVED lines=14> */
.L_x_13377:
[----:B------:R-:W-:Y:S05]  /*f770*/  BSYNC B0 ;  /* 0x0000000000007941 */ /* 0x000fea0003800000 */
.L_x_13376:
        /* <DEDUP_REMOVED lines=17> */
[----:B0-----:R-:W-:-:S05]  /*f890*/  IMAD R9, R9, R2, RZ ;  /* 0x0000000209097224 */ /* 0x001fca00078e02ff */
[----:B------:R-:W-:-:S04]  /*f8a0*/  IADD3 R4, R9, R4, RZ ;  /* 0x0000000409047210 */ /* 0x000fc80007ffe0ff */
[----:B------:R-:W-:-:S13]  /*f8b0*/  ISETP.GT.AND P6, PT, R4, R5, PT ;  /* 0x000000050400720c */ /* 0x000fda0003fc4270 */
[----:B------:R-:W-:Y:S05]  /*f8c0*/  @!P6 BRA `(.L_x_13378) ;  /* 0xfffffffc0070e947 */ /* 0x000fea000383ffff */
.L_x_13374:
        /* <DEDUP_REMOVED lines=13> */
[----:B------:R-:W0:Y:S01]  /*f9a0*/  F2I.FTZ.U32.TRUNC.NTZ R9, R9 ;  /* 0x0000000900097305 */ /* 0x000e22000021f000 */
[----:B------:R-:W-:Y:S05]  /*f9b0*/  @!P0 BRA `(.L_x_13379) ;  /* 0x00000000000c8947 */ /* 0x000fea0003800000 */
[----:B------:R-:W-:-:S06]  /*f9c0*/  UIADD3 UR5, UR4, -0x1, URZ ;  /* 0xffffffff04057890 */ /* 0x000fcc000fffe03f */
[----:B------:R-:W-:-:S06]  /*f9d0*/  MOV R16, UR5 ;  /* 0x0000000500107c02 */ /* 0x000fcc0008000f00 */
[----:B------:R1:W2:Y:S02]  /*f9e0*/  SHFL.IDX PT, R16, R3, R16, 0x1f ;  /* 0x00001f1003107589 */ /* 0x0002a400000e0000 */
.L_x_13379:
[----:B01----:R-:W-:Y:S01]  /*f9f0*/  IMAD.MOV R3, RZ, RZ, -R9 ;  /* 0x000000ffff037224 */ /* 0x003fe200078e0a09 */
[----:B------:R-:W-:Y:S01]  /*fa00*/  UIADD3 UR39, UR4, UR39, URZ ;  /* 0x0000002704277290 */ /* 0x000fe2000fffe03f */
[----:B--2---:R-:W-:Y:S02]  /*fa10*/  IMAD R16, R16, R2, R7 ;  /* 0x0000000210107224 */ /* 0x004fe400078e0207 */
[----:B------:R-:W-:Y:S02]  /*fa20*/  IMAD R6, R3, R4, RZ ;  /* 0x0000000403067224 */ /* 0x000fe400078e02ff */
[----:B------:R-:W-:Y:S02]  /*fa30*/  IMAD.MOV.U32 R2, RZ, RZ, RZ ;  /* 0x000000ffff027224 */ /* 0x000fe400078e00ff */
[----:B------:R-:W-:Y:S02]  /*fa40*/  IMAD.MOV.U32 R3, RZ, RZ, R9 ;  /* 0x000000ffff037224 */ /* 0x000fe400078e0009 */
[----:B------:R-:W-:-:S02]  /*fa50*/  IMAD.IADD R17, R5, 0x1, -R16 ;  /* 0x0000000105117824 */ /* 0x000fc400078e0a10 */
[----:B------:R-:W-:Y:S01]  /*fa60*/  IMAD.HI.U32 R9, R9, R6, R2 ;  /* 0x0000000609097227 */ /* 0x000fe200078e0002 */
[----:B------:R-:W-:Y:S02]  /*fa70*/  IABS R3, R0 ;  /* 0x0000000000037213 */ /* 0x000fe40000000000 */
        /* <DEDUP_REMOVED lines=13> */
[----:B------:R-:W-:-:S04]  /*fb50*/  @!P1 LOP3.LUT R9, RZ, R0, RZ, 0x33, !PT ;  /* 0x00000000ff099212 */ /* 0x000fc800078e33ff */
[----:B------:R-:W-:Y:S01]  /*fb60*/  IADD3 R2, -R9, RZ, RZ ;  /* 0x000000ff09027210 */ /* 0x000fe20007ffe1ff */
[----:B------:R-:W-:-:S04]  /*fb70*/  IMAD.MOV.U32 R18, RZ, RZ, R9 ;  /* 0x000000ffff127224 */ /* 0x000fc800078e0009 */
[----:B------:R-:W-:Y:S01]  /*fb80*/  IMAD R17, R0, R2, R17 ;  /* 0x0000000200117224 */ /* 0x000fe200078e0211 */
[----:B------:R-:W-:Y:S06]  /*fb90*/  BRA `(.L_x_13380) ;  /* 0x0000000000107947 */ /* 0x000fec0003800000 */
.L_x_13375:
[----:B------:R-:W-:Y:S01]  /*fba0*/  IMAD.MOV.U32 R16, RZ, RZ, R5 ;  /* 0x000000ffff107224 */ /* 0x000fe200078e0005 */
[----:B------:R-:W-:Y:S01]  /*fbb0*/  ULDC UR39, c[0x0][0xc3c] ;  /* 0x00030f0000277ab9 */ /* 0x000fe20000000800 */
[----:B------:R-:W-:Y:S02]  /*fbc0*/  IMAD.MOV.U32 R17, RZ, RZ, RZ ;  /* 0x000000ffff117224 */ /* 0x000fe400078e00ff */
[----:B------:R-:W-:-:S07]  /*fbd0*/  IMAD.MOV.U32 R18, RZ, RZ, RZ ;  /* 0x000000ffff127224 */ /* 0x000fce00078e00ff */
.L_x_13380:
        /* <DEDUP_REMOVED lines=12> */
.L_x_13373:
[----:B------:R-:W-:Y:S02]  /*fca0*/  ULDC UR4, c[0x0][0xc3c] ;  /* 0x00030f0000047ab9 */ /* 0x000fe40000000800 */
[----:B------:R-:W-:-:S06]  /*fcb0*/  UISETP.GE.AND UP0, UPT, UR39, UR4, UPT ;  /* 0x000000042700728c */ /* 0x000fcc000bf06270 */
[----:B------:R-:W-:-:S13]  /*fcc0*/  PLOP3.LUT P0, PT, PT, PT, UP0, 0x80, 0x0 ;  /* 0x000000000000781c */ /* 0x000fda0003f0f008 */
[----:B------:R-:W-:Y:S05]  /*fcd0*/  @!P0 BRA `(.L_x_13381) ;  /* 0xffffffa800e88947 */ /* 0x000fea000383ffff */
.L_x_13306:
        /* <DEDUP_REMOVED lines=12> */
.L_x_13472:
[----:B------:R-:W-:Y:S05]  /*fda0*/  BSYNC B0 ;  /* 0x0000000000007941 */ /* 0x000fea0003800000 */
.L_x_13382:
[----:B------:R-:W-:-:S03]  /*fdb0*/  UMOV UR4, 0xffffffff ;  /* 0xffffffff00047882 */ /* 0x000fc60000000000 */
[----:B------:R-:W-:Y:S05]  /*fdc0*/  BRA.DIV UR4, `(.L_x_13384) ;  /* 0x0000002a047c7947 */ /* 0x000fea000b800000 */
[----:B0-----:R-:W0:Y:S02]  /*fdd0*/  S2R R0, SR_TID.X ;  /* 0x0000000000007919 */ /* 0x001e240000002100 */
[----:B0-----:R-:W-:-:S04]  /*fde0*/  SHF.R.U32.HI R0, RZ, 0x5, R0 ;  /* 0x00000005ff007819 */ /* 0x001fc80000011600 */
[----:B------:R-:W-:-:S05]  /*fdf0*/  LOP3.LUT R0, R0, 0x3, RZ, 0xc0, !PT ;  /* 0x0000000300007812 */ /* 0x000fca00078ec0ff */
[----:B------:R0:W1:Y:S02]  /*fe00*/  SHFL.IDX PT, R14, R0, RZ, 0x1f ;  /* 0x00001fff000e7589 */ /* 0x00006400000e0000 */
.L_x_13475:
[----:B-1----:R-:W-:Y:S01]  /*fe10*/  ISETP.NE.AND P0, PT, R14, RZ, PT ;  /* 0x000000ff0e00720c */ /* 0x002fe20003f05270 */
[----:B------:R-:W-:-:S12]  /*fe20*/  BSSY B0, `(.L_x_13385) ;  /* 0x000002f000007945 */ /* 0x000fd80003800000 */
[----:B------:R-:W-:Y:S05]  /*fe30*/  @P0 BRA `(.L_x_13386) ;  /* 0x0000000000b40947 */ /* 0x000fea0003800000 */
[----:B------:R-:W-:-:S03]  /*fe40*/  UMOV UR4, 0xffffffff ;  /* 0xffffffff00047882 */ /* 0x000fc60000000000 */
[----:B------:R-:W-:Y:S05]  /*fe50*/  BRA.DIV UR4, `(.L_x_13387) ;  /* 0x0000002a048c7947 */ /* 0x000fea000b800000 */
[----:B------:R-:W-:-:S13]  /*fe60*/  ELECT P6, URZ, PT ;  /* 0x00000000003f782f */ /* 0x000fda00038c0000 */
.L_x_13478:
[----:B------:R-:W-:Y:S05]  /*fe70*/  @!P6 BRA `(.L_x_13386) ;  /* 0x0000000000a4e947 */ /* 0x000fea0003800000 */
[----:B------:R-:W-:-:S06]  /*fe80*/  ULOP3.LUT UR4, UR43, 0x2, URZ, 0xfc, !UPT ;  /* 0x000000022b047892 */ /* 0x000fcc000f8efc3f */
[----:B0-----:R-:W-:-:S05]  /*fe90*/  IMAD.U32 R0, RZ, RZ, UR4 ;  /* 0x00000004ff007e24 */ /* 0x001fca000f8e00ff */
[----:B------:R-:W-:-:S13]  /*fea0*/  ISETP.NE.AND P0, PT, R0, 0x3, PT ;  /* 0x000000030000780c */ /* 0x000fda0003f05270 */
[----:B------:R-:W-:Y:S05]  /*feb0*/  @!P0 BRA `(.L_x_13388) ;  /* 0x0000000000048947 */ /* 0x000fea0003800000 */
[----:B------:R-:W-:Y:S01]  /*fec0*/  BPT.TRAP 0x1 ;  /* 0x000000040000795c */ /* 0x000fe20000300000 */
.L_x_13388:
[----:B------:R-:W2:Y:S04]  /*fed0*/  LDL R2, [R1+0x10] ;  /* 0x0000100001027983 */ /* 0x000ea80000100800 */
[----:B------:R-:W3:Y:S01]  /*fee0*/  LDL.LU R0, [R1+0x4] ;  /* 0x0000040001007983 */ /* 0x000ee20000300800 */
[----:B--2---:R-:W-:Y:S01]  /*fef0*/  SHF.L.U32 R3, R2, 0x1f, RZ ;  /* 0x0000001f02037819 */ /* 0x004fe200000006ff */
[C---:B---3--:R-:W-:Y:S01]  /*ff00*/  IMAD R4, R0.reuse, 0x8, R5 ;  /* 0x0000000800047824 */ /* 0x048fe200078e0205 */
[----:B------:R-:W-:-:S03]  /*ff10*/  IADD3 R0, R0, 0x1, RZ ;  /* 0x0000000100007810 */ /* 0x000fc60007ffe0ff */
[----:B------:R-:W0:Y:S01]  /*ff20*/  SYNCS.PHASECHK.TRANS64.TRYWAIT P1, [R4+URZ+0x13240], R3 ;  /* 0x01324003040075a7 */ /* 0x000e22000802017f */
[----:B------:R-:W-:-:S04]  /*ff30*/  ISETP.NE.AND P2, PT, R0, 0x2, PT ;  /* 0x000000020000780c */ /* 0x000fc80003f45270 */
[----:B------:R-:W-:Y:S01]  /*ff40*/  SEL R2, RZ, 0x1, P2 ;  /* 0x00000001ff027807 */ /* 0x000fe20001000000 */
[----:B0-----:R-:W-:Y:S08]  /*ff50*/  @!P1 BRA `(.L_x_13389) ;  /* 0x00000028006c9947 */ /* 0x001ff00003800000 */
.L_x_13479:
[----:B------:R-:W2:Y:S01]  /*ff60*/  LDL.LU R6, [R1+0x10] ;  /* 0x0000100001067983 */ /* 0x000ea20000300800 */
[----:B------:R-:W-:Y:S02]  /*ff70*/  SEL R0, R0, RZ, P2 ;  /* 0x000000ff00007207 */ /* 0x000fe40001000000 */
[----:B--2---:R-:W-:Y:S01]  /*ff80*/  LOP3.LUT R2, R6, R2, RZ, 0x3c, !PT ;  /* 0x0000000206027212 */ /* 0x004fe200078e3cff */
[----:B------:R-:W-:Y:S06]  /*ff90*/  @!P0 BRA `(.L_x_13390) ;  /* 0x0000000000048947 */ /* 0x000fec0003800000 */
[----:B------:R-:W-:Y:S01]  /*ffa0*/  BPT.TRAP 0x1 ;  /* 0x000000040000795c */ /* 0x000fe20000300000 */
.L_x_13390:
[----:B------:R-:W-:Y:S01]  /*ffb0*/  IMAD R5, R0, 0x8, R5 ;  /* 0x0000000800057824 */ /* 0x000fe200078e0205 */
[----:B------:R-:W-:-:S04]  /*ffc0*/  SHF.L.U32 R0, R2, 0x1f, RZ ;  /* 0x0000001f02007819 */ /* 0x000fc800000006ff */
[----:B------:R-:W1:Y:S02]  /*ffd0*/  SYNCS.PHASECHK.TRANS64.TRYWAIT P1, [R5+URZ+0x13240], R0 ;  /* 0x01324000050075a7 */ /* 0x000e64000802017f */
[----:B-1----:R-:W-:Y:S05]  /*ffe0*/  @!P1 BRA `(.L_x_13391) ;  /* 0x00000028005c9947 */ /* 0x002fea0003800000 */
.L_x_13480:
[----:B------:R-:W-:Y:S05]  /*fff0*/  @!P0 BRA `(.L_x_13392) ;  /* 0x0000000000048947 */ /* 0x000fea0003800000 */
[----:B------:R-:W-:Y:S01]  /*10000*/  BPT.TRAP 0x1 ;  /* 0x000000040000795c */ /* 0x000fe20000300000 */
.L_x_13392:
[----:B------:R-:W2:Y:S02]  /*10010*/  SYNCS.PHASECHK.TRANS64.TRYWAIT P1, [R4+URZ+0x13260], R3 ;  /* 0x01326003040075a7 */ /* 0x000ea4000802017f */
[----:B--2---:R-:W-:Y:S05]  /*10020*/  @!P1 BRA `(.L_x_13393) ;  /* 0x0000002800609947 */ /* 0x004fea0003800000 */
.L_x_13481:
[----:B------:R-:W-:Y:S05]  /*10030*/  @!P0 BRA `(.L_x_13394) ;  /* 0x0000000000048947 */ /* 0x000fea0003800000 */
[----:B------:R-:W-:Y:S01]  /*10040*/  BPT.TRAP 0x1 ;  /* 0x000000040000795c */ /* 0x000fe20000300000 */
.L_x_13394:
[----:B------:R-:W3:Y:S02]  /*10050*/  SYNCS.PHASECHK.TRANS64.TRYWAIT P1, [R5+URZ+0x13260], R0 ;  /* 0x01326000050075a7 */ /* 0x000ee4000802017f */
[----:B---3--:R-:W-:Y:S05]  /*10060*/  @!P1 BRA `(.L_x_13395) ;  /* 0x0000002800649947 */ /* 0x008fea0003800000 */
.L_x_13482:
[----:B------:R-:W-:Y:S05]  /*10070*/  @!P0 BRA `(.L_x_13396) ;  /* 0x0000000000048947 */ /* 0x000fea0003800000 */
[----:B------:R-:W-:Y:S01]  /*10080*/  BPT.TRAP 0x1 ;  /* 0x000000040000795c */ /* 0x000fe20000300000 */
.L_x_13396:
[----:B------:R-:W4:Y:S02]  /*10090*/  SYNCS.PHASECHK.TRANS64.TRYWAIT P1, [R4+URZ+0x13280], R3 ;  /* 0x01328003040075a7 */ /* 0x000f24000802017f */
[----:B----4-:R-:W-:Y:S05]  /*100a0*/  @!P1 BRA `(.L_x_13397) ;  /* 0x0000002800689947 */ /* 0x010fea0003800000 */
.L_x_13483:
[----:B------:R-:W-:Y:S05]  /*100b0*/  @!P0 BRA `(.L_x_13398) ;  /* 0x0000000000048947 */ /* 0x000fea0003800000 */
[----:B------:R-:W-:Y:S01]  /*100c0*/  BPT.TRAP 0x1 ;  /* 0x000000040000795c */ /* 0x000fe20000300000 */
.L_x_13398:
[----:B------:R0:W0:Y:S02]  /*100d0*/  SYNCS.PHASECHK.TRANS64.TRYWAIT P0, [R5+URZ+0x13280], R0 ;  /* 0x01328000050075a7 */ /* 0x000024000800017f */
[----:B0-----:R-:W-:Y:S05]  /*100e0*/  @!P0 NANOSLEEP.SYNCS 0x989680 ;  /* 0x009896800000895d */ /* 0x001fea0003900000 */
[----:B------:R-:W0:Y:S02]  /*100f0*/  @!P0 SYNCS.PHASECHK.TRANS64 P0, [R5+URZ+0x13280], R0 ;  /* 0x01328000050085a7 */ /* 0x000e24000800007f */
[----:B0-----:R-:W-:Y:S05]  /*10100*/  @!P0 BRA `(.L_x_13398) ;  /* 0xfffffffc00f08947 */ /* 0x001fea000383ffff */
.L_x_13386:
[----:B------:R-:W-:Y:S05]  /*10110*/  BSYNC B0 ;  /* 0x0000000000007941 */ /* 0x000fea0003800000 */
.L_x_13385:
[----:B------:R-:W-:Y:S05]  /*10120*/  EXIT ;  /* 0x000000000000794d */ /* 0x000fea0003800000 */
.L_x_13267:
[----:B0-----:R0:W1:Y:S02]  /*10130*/  SYNCS.PHASECHK.TRANS64.TRYWAIT P1, [R25+URZ+0x13200], R6 ;  /* 0x01320006190075a7 */ /* 0x001064000802017f */
[----:B-1----:R-:W-:Y:S05]  /*10140*/  @!P1 NANOSLEEP.SYNCS 0x989680 ;  /* 0x009896800000995d */ /* 0x002fea0003900000 */
[----:B------:R-:W1:Y:S02]  /*10150*/  @!P1 SYNCS.PHASECHK.TRANS64 P1, [R25+URZ+0x13200], R6 ;  /* 0x01320006190095a7 */ /* 0x000e64000802007f */
[----:B-1----:R-:W-:Y:S05]  /*10160*/  @!P1 BRA `(.L_x_13267) ;  /* 0xfffffffc00f09947 */ /* 0x002fea000383ffff */
[----:B------:R-:W-:Y:S05]  /*10170*/  BRA `(.L_x_13399) ;  /* 0xffffff1400747947 */ /* 0x000fea000383ffff */
.L_x_13271:
[----:B--2---:R2:W3:Y:S02]  /*10180*/  SYNCS.PHASECHK.TRANS64.TRYWAIT P1, [R3+URZ+0x13230], R4 ;  /* 0x01323004030075a7 */ /* 0x0044e4000802017f */
[----:B---3--:R-:W-:Y:S05]  /*10190*/  @!P1 NANOSLEEP.SYNCS 0x989680 ;  /* 0x009896800000995d */ /* 0x008fea0003900000 */
[----:B------:R-:W3:Y:S02]  /*101a0*/  @!P1 SYNCS.PHASECHK.TRANS64 P1, [R3+URZ+0x13230], R4 ;  /* 0x01323004030095a7 */ /* 0x000ee4000802007f */
[----:B---3--:R-:W-:Y:S05]  /*101b0*/  @!P1 BRA `(.L_x_13271) ;  /* 0xfffffffc00f09947 */ /* 0x008fea000383ffff */
[----:B------:R-:W-:Y:S05]  /*101c0*/  BRA `(.L_x_13270) ;  /* 0xffffff1400a07947 */ /* 0x000fea000383ffff */
.L_x_13277:
[----:B-1----:R-:W-:-:S04]  /*101d0*/  IMAD.U32 R8, RZ, RZ, UR18 ;  /* 0x00000012ff087e24 */ /* 0x002fc8000f8e00ff */
[----:B------:R1:W2:Y:S03]  /*101e0*/  SYNCS.PHASECHK.TRANS64.TRYWAIT P1, [R8+URZ+0x13230], R7 ;  /* 0x01323007080075a7 */ /* 0x0002a6000802017f */
[----:B--2---:R-:W-:Y:S05]  /*101f0*/  @!P1 NANOSLEEP.SYNCS 0x989680 ;  /* 0x009896800000995d */ /* 0x004fea0003900000 */
[----:B------:R-:W2:Y:S02]  /*10200*/  @!P1 SYNCS.PHASECHK.TRANS64 P1, [R8+URZ+0x13230], R7 ;  /* 0x01323007080095a7 */ /* 0x000ea4000802007f */
[----:B--2---:R-:W-:Y:S05]  /*10210*/  @!P1 BRA `(.L_x_13277) ;  /* 0xfffffffc00ec9947 */ /* 0x004fea000383ffff */
[----:B------:R-:W-:Y:S05]  /*10220*/  BRA `(.L_x_13276) ;  /* 0xffffff4800207947 */ /* 0x000fea000383ffff */
.L_x_13281:
[----:B-1----:R-:W-:-:S04]  /*10230*/  IMAD.U32 R8, RZ, RZ, UR9 ;  /* 0x00000009ff087e24 */ /* 0x002fc8000f8e00ff */
[----:B------:R1:W2:Y:S03]  /*10240*/  SYNCS.PHASECHK.TRANS64.TRYWAIT P1, [R8+URZ+0x13250], R7 ;  /* 0x01325007080075a7 */ /* 0x0002a6000802017f */
[----:B--2---:R-:W-:Y:S05]  /*10250*/  @!P1 NANOSLEEP.SYNCS 0x989680 ;  /* 0x009896800000995d */ /* 0x004fea0003900000 */
[----:B------:R-:W2:Y:S02]  /*10260*/  @!P1 SYNCS.PHASECHK.TRANS64 P1, [R8+URZ+0x13250], R7 ;  /* 0x01325007080095a7 */ /* 0x000ea4000802007f */
[----:B--2---:R-:W-:Y:S05]  /*10270*/  @!P1 BRA `(.L_x_13281) ;  /* 0xfffffffc00ec9947 */ /* 0x004fea000383ffff */
[----:B------:R-:W-:Y:S05]  /*10280*/  BRA `(.L_x_13280) ;  /* 0xffffff4c002c7947 */ /* 0x000fea000383ffff */
.L_x_13288:
[----:B-1----:R-:W-:-:S04]  /*10290*/  IMAD.U32 R3, RZ, RZ, UR14 ;  /* 0x0000000eff037e24 */ /* 0x002fc8000f8e00ff */
[----:B------:R1:W2:Y:S03]  /*102a0*/  SYNCS.PHASECHK.TRANS64.TRYWAIT P1, [R3+URZ+0x13250], R0 ;  /* 0x01325000030075a7 */ /* 0x0002a6000802017f */
[----:B--2---:R-:W-:Y:S05]  /*102b0*/  @!P1 NANOSLEEP.SYNCS 0x989680 ;  /* 0x009896800000995d */ /* 0x004fea0003900000 */
[----:B------:R-:W2:Y:S02]  /*102c0*/  @!P1 SYNCS.PHASECHK.TRANS64 P1, [R3+URZ+0x13250], R0 ;  /* 0x01325000030095a7 */ /* 0x000ea4000802007f */
[----:B--2---:R-:W-:Y:S05]  /*102d0*/  @!P1 BRA `(.L_x_13288) ;  /* 0xfffffffc00ec9947 */ /* 0x004fea000383ffff */
[----:B------:R-:W-:Y:S05]  /*102e0*/  BRA `(.L_x_13287) ;  /* 0xffffff7000f87947 */ /* 0x000fea000383ffff */
.L_x_13321:
[----:B------:R-:W1:Y:S01]  /*102f0*/  S2R R21, SR_TID.X ;  /* 0x0000000000157919 */ /* 0x000e620000002100 */
[----:B------:R-:W-:Y:S02]  /*10300*/  IMAD.MOV.U32 R12, RZ, RZ, RZ ;  /* 0x000000ffff0c7224 */ /* 0x000fe400078e00ff */
[----:B------:R-:W-:Y:S02]  /*10310*/  IMAD.MOV.U32 R11, RZ, RZ, 0x1f ;  /* 0x0000001fff0b7424 */ /* 0x000fe400078e00ff */
[----:B------:R-:W-:Y:S01]  /*10320*/  IMAD.MOV.U32 R15, RZ, RZ, -0x1 ;  /* 0xffffffffff0f7424 */ /* 0x000fe200078e00ff */
[----:B-1----:R-:W-:-:S04]  /*10330*/  SHF.R.U32.HI R21, RZ, 0x5, R21 ;  /* 0x00000005ff157819 */ /* 0x002fc80000011615 */
[----:B------:R-:W-:-:S04]  /*10340*/  LOP3.LUT R21, R21, 0x3, RZ, 0xc0, !PT ;  /* 0x0000000315157812 */ /* 0x000fc800078ec0ff */
[----:B------:R-:W-:-:S07]  /*10350*/  MOV R13, R21 ;  /* 0x00000015000d7202 */ /* 0x000fce0000000f00 */
[----:B0-2---:R-:W-:Y:S05]  /*10360*/  WARPSYNC.COLLECTIVE R15, `(.L_x_13400) ;  /* 0x000000000f087348 */ /* 0x005fea0003c00000 */
[----:B------:R1:W3:Y:S02]  /*10370*/  SHFL.IDX P6, R14, R13, R12, R11 ;  /* 0x0000000c0d0e7389 */ /* 0x0002e400000c000b */
[----:B0123--:R-:W-:Y:S01]  /*10380*/  ENDCOLLECTIVE ;  /* 0x000000000000791b */ /* 0x00ffe20003800000 */
.L_x_13400:
[----:B------:R-:W-:Y:S05]  /*10390*/  BRA `(.L_x_13401) ;  /* 0xffffffb000907947 */ /* 0x000fea000383ffff */
.L_x_13324:
[----:B0-----:R-:W2:Y:S02]  /*103a0*/  LDL R0, [R1+0x28] ;  /* 0x0000280001007983 */ /* 0x001ea40000100800 */
[----:B--2---:R0:W1:Y:S02]  /*103b0*/  SYNCS.PHASECHK.TRANS64.TRYWAIT P0, [R7+URZ+0x13280], R0 ;  /* 0x01328000070075a7 */ /* 0x004064000800017f */
[----:B-1----:R-:W-:Y:S05]  /*103c0*/  @!P0 NANOSLEEP.SYNCS 0x989680 ;  /* 0x009896800000895d */ /* 0x002fea0003900000 */
[----:B------:R-:W1:Y:S02]  /*103d0*/  @!P0 SYNCS.PHASECHK.TRANS64 P0, [R7+URZ+0x13280], R0 ;  /* 0x01328000070085a7 */ /* 0x000e64000800007f */
[----:B-1----:R-:W-:Y:S05]  /*103e0*/  @!P0 BRA `(.L_x_13324) ;  /* 0xfffffffc00ec8947 */ /* 0x002fea000383ffff */
[----:B------:R-:W-:Y:S05]  /*103f0*/  BRA `(.L_x_13402) ;  /* 0xffffffb400d07947 */ /* 0x000fea000383ffff */
.L_x_13325:
        /* <DEDUP_REMOVED lines=8> */
.L_x_13404:
[----:B------:R-:W-:Y:S05]  /*10480*/  BSYNC B0 ;  /* 0x0000000000007941 */ /* 0x000fea0003800000 */
.L_x_13403:
        /* <DEDUP_REMOVED lines=8> */
.L_x_13405:
[----:B------:R-:W-:-:S05]  /*10510*/  IMAD.MOV.U32 R10, RZ, RZ, R14 ;  /* 0x000000ffff0a7224 */ /* 0x000fca00078e000e */
[----:B------:R-:W-:-:S05]  /*10520*/  IADD3 R20, P1, R20, R10, RZ ;  /* 0x0000000a14147210 */ /* 0x000fca0007f3e0ff */
[----:B------:R-:W-:Y:S01]  /*10530*/  IMAD.X R21, RZ, RZ, R3, P1 ;  /* 0x000000ffff157224 */ /* 0x000fe200008e0603 */
[----:B------:R-:W-:Y:S02]  /*10540*/  IADD3 R3, R22, R19, RZ ;  /* 0x0000001316037210 */ /* 0x000fe40007ffe0ff */
[----:B------:R0:W5:Y:S01]  /*10550*/  LDL.LU R19, [R1+0x18] ;  /* 0x0000180001137983 */ /* 0x0001620000300800 */
[----:B------:R-:W-:Y:S01]  /*10560*/  IMAD.MOV.U32 R13, RZ, RZ, R2 ;  /* 0x000000ffff0d7224 */ /* 0x000fe200078e0002 */
[C---:B------:R-:W-:Y:S01]  /*10570*/  ISETP.LT.OR P1, PT, R8.reuse, 0x1, P0 ;  /* 0x000000010800780c */ /* 0x040fe20000721670 */
[----:B------:R-:W-:Y:S01]  /*10580*/  IMAD.MOV.U32 R12, RZ, RZ, 0x1 ;  /* 0x00000001ff0c7424 */ /* 0x000fe200078e00ff */
[C---:B------:R-:W-:Y:S02]  /*10590*/  ISETP.GE.AND P2, PT, R8.reuse, 0x81, PT ;  /* 0x000000810800780c */ /* 0x040fe40003f46270 */
[----:B------:R-:W-:-:S13]  /*105a0*/  ISETP.GE.AND P4, PT, R8, 0x21, PT ;  /* 0x000000210800780c */ /* 0x000fda0003f86270 */
[----:B0----5:R-:W-:Y:S05]  /*105b0*/  WARPSYNC.COLLECTIVE R15, `(.L_x_13406) ;  /* 0x000000000f087348 */ /* 0x021fea0003c00000 */
[----:B------:R1:W2:Y:S02]  /*105c0*/  SHFL.IDX P6, R14, R13, R12, R11 ;  /* 0x0000000c0d0e7389 */ /* 0x0002a400000c000b */
[----:B012--5:R-:W-:Y:S01]  /*105d0*/  ENDCOLLECTIVE ;  /* 0x000000000000791b */ /* 0x027fe20003800000 */
.L_x_13406:
[----:B------:R-:W-:Y:S01]  /*105e0*/  ISETP.GE.AND P3, PT, R8, 0x41, PT ;  /* 0x000000410800780c */ /* 0x000fe20003f66270 */
[----:B------:R-:W-:Y:S01]  /*105f0*/  @!PT LDS RZ, [RZ] ;  /* 0x00000000fffff984 */ /* 0x000fe20000000800 */
[----:B------:R-:W-:Y:S01]  /*10600*/  @!PT LDS RZ, [RZ] ;  /* 0x00000000fffff984 */ /* 0x000fe20000000800 */
[----:B------:R-:W-:Y:S01]  /*10610*/  @!PT LDS RZ, [RZ] ;  /* 0x00000000fffff984 */ /* 0x000fe20000000800 */
[----:B------:R0:W-:Y:S01]  /*10620*/  LDGSTS.E.BYPASS.LTC128B.128 [R3+0x6000], desc[UR52][R20.64], !P1 ;  /* 0x0600000014037fae */ /* 0x0001e2000c901d74 */
[----:B------:R-:W-:Y:S01]  /*10630*/  IMAD.MOV.U32 R13, RZ, RZ, R0 ;  /* 0x000000ffff0d7224 */ /* 0x000fe200078e0000 */
[----:B0-----:R-:W0:Y:S01]  /*10640*/  S2R R21, SR_TID.X ;  /* 0x0000000000157919 */ /* 0x001e220000002100 */
[----:B------:R-:W-:-:S09]  /*10650*/  IMAD.MOV.U32 R10, RZ, RZ, R14 ;  /* 0x000000ffff0a7224 */ /* 0x000fd200078e000e */
[----:B0-----:R-:W-:Y:S05]  /*10660*/  WARPSYNC.COLLECTIVE R15, `(.L_x_13407) ;  /* 0x000000000f087348 */ /* 0x001fea0003c00000 */
[----:B------:R1:W2:Y:S02]  /*10670*/  SHFL.IDX P6, R14, R13, R12, R11 ;  /* 0x0000000c0d0e7389 */ /* 0x0002a400000c000b */
[----:B012---:R-:W-:Y:S01]  /*10680*/  ENDCOLLECTIVE ;  /* 0x000000000000791b */ /* 0x007fe20003800000 */
.L_x_13407:
[----:B------:R-:W-:Y:S02]  /*10690*/  IMAD.MOV.U32 R13, RZ, RZ, R2 ;  /* 0x000000ffff0d7224 */ /* 0x000fe400078e0002 */
[----:B------:R-:W-:Y:S01]  /*106a0*/  IMAD.MOV.U32 R12, RZ, RZ, R14 ;  /* 0x000000ffff0c7224 */ /* 0x000fe200078e000e */
[----:B------:R-:W-:-:S04]  /*106b0*/  SHF.L.U32 R21, R21, 0x4, RZ ;  /* 0x0000000415157819 */ /* 0x000fc800000006ff */
[----:B------:R-:W-:-:S04]  /*106c0*/  LOP3.LUT R21, R21, 0x30, RZ, 0xc0, !PT ;  /* 0x0000003015157812 */ /* 0x000fc800078ec0ff */
[----:B------:R-:W-:Y:S01]  /*106d0*/  IADD3 R20, P1, R21, R12, RZ ;  /* 0x0000000c15147210 */ /* 0x000fe20007f3e0ff */
[----:B------:R-:W-:-:S04]  /*106e0*/  IMAD.MOV.U32 R12, RZ, RZ, 0x2 ;  /* 0x00000002ff0c7424 */ /* 0x000fc800078e00ff */
[----:B------:R-:W-:Y:S01]  /*106f0*/  IMAD.X R21, RZ, RZ, R10, P1 ;  /* 0x000000ffff157224 */ /* 0x000fe200008e060a */
[----:B------:R-:W-:-:S13]  /*10700*/  ISETP.LT.OR P1, PT, R8, 0x21, P0 ;  /* 0x000000210800780c */ /* 0x000fda0000721670 */
[----:B------:R-:W-:Y:S05]  /*10710*/  WARPSYNC.COLLECTIVE R15, `(.L_x_13408) ;  /* 0x000000000f087348 */ /* 0x000fea0003c00000 */
[----:B------:R0:W1:Y:S02]  /*10720*/  SHFL.IDX P6, R14, R13, R12, R11 ;  /* 0x0000000c0d0e7389 */ /* 0x00006400000c000b */
[----:B01----:R-:W-:Y:S01]  /*10730*/  ENDCOLLECTIVE ;  /* 0x000000000000791b */ /* 0x003fe20003800000 */
.L_x_13408:
        /* <DEDUP_REMOVED lines=10> */
.L_x_13409:
[----:B------:R-:W-:Y:S01]  /*107e0*/  MOV R13, R2 ;  /* 0x00000002000d7202 */ /* 0x000fe20000000f00 */
[----:B------:R-:W-:Y:S02]  /*107f0*/  IMAD.MOV.U32 R12, RZ, RZ, R14 ;  /* 0x000000ffff0c7224 */ /* 0x000fe400078e000e */
[----:B------:R-:W-:-:S05]  /*10800*/  IMAD.SHL.U32 R21, R21, 0x10, RZ ;  /* 0x0000001015157824 */ /* 0x000fca00078e00ff */
[----:B------:R-:W-:-:S04]  /*10810*/  LOP3.LUT R21, R21, 0x30, RZ, 0xc0, !PT ;  /* 0x0000003015157812 */ /* 0x000fc800078ec0ff */
[----:B------:R-:W-:Y:S01]  /*10820*/  IADD3 R20, P1, R21, R12, RZ ;  /* 0x0000000c15147210 */ /* 0x000fe20007f3e0ff */
[----:B------:R-:W-:-:S04]  /*10830*/  IMAD.MOV.U32 R12, RZ, RZ, 0x3 ;  /* 0x00000003ff0c7424 */ /* 0x000fc800078e00ff */
[----:B------:R-:W-:-:S08]  /*10840*/  IMAD.X R21, RZ, RZ, R10, P1 ;  /* 0x000000ffff157224 */ /* 0x000fd000008e060a */
[----:B------:R-:W-:Y:S05]  /*10850*/  WARPSYNC.COLLECTIVE R15, `(.L_x_13410) ;  /* 0x000000000f087348 */ /* 0x000fea0003c00000 */
[----:B------:R0:W1:Y:S02]  /*10860*/  SHFL.IDX P6, R14, R13, R12, R11 ;  /* 0x0000000c0d0e7389 */ /* 0x00006400000c000b */
[----:B01----:R-:W-:Y:S01]  /*10870*/  ENDCOLLECTIVE ;  /* 0x000000000000791b */ /* 0x003fe20003800000 */
.L_x_13410:
[----:B------:R-:W-:Y:S01]  /*10880*/  ISETP.LT.OR P1, PT, R8, 0x41, P0 ;  /* 0x000000410800780c */ /* 0x000fe20000721670 */
[----:B------:R-:W0:Y:S01]  /*10890*/  S2R R10, SR_TID.X ;  /* 0x00000000000a7919 */ /* 0x000e220000002100 */
[----:B------:R-:W-:-:S11]  /*108a0*/  IMAD.MOV.U32 R13, RZ, RZ, R0 ;  /* 0x000000ffff0d7224 */ /* 0x000fd600078e0000 */
[----:B------:R-:W-:Y:S01]  /*108b0*/  @!PT LDS RZ, [RZ] ;  /* 0x00000000fffff984 */ /* 0x000fe20000000800 */
[----:B------:R-:W-:Y:S01]  /*108c0*/  @!PT LDS RZ, [RZ] ;  /* 0x00000000fffff984 */ /* 0x000fe20000000800 */
[----:B------:R-:W-:Y:S01]  /*108d0*/  @!PT LDS RZ, [RZ] ;  /* 0x00000000fffff984 */ /* 0x000fe20000000800 */
[----:B------:R1:W-:Y:S01]  /*108e0*/  LDGSTS.E.BYPASS.LTC128B.128 [R3+0x7000], desc[UR52][R20.64], !P1 ;  /* 0x0700000014037fae */ /* 0x0003e2000c901d74 */
[----:B------:R-:W-:-:S07]  /*108f0*/  IMAD.MOV.U32 R2, RZ, RZ, R14 ;  /* 0x000000ffff027224 */ /* 0x000fce00078e000e */
[----:B01----:R-:W-:Y:S05]  /*10900*/  WARPSYNC.COLLECTIVE R15, `(.L_x_13411) ;  /* 0x000000000f087348 */ /* 0x003fea0003c00000 */
[----:B------:R2:W3:Y:S02]  /*10910*/  SHFL.IDX P6, R14, R13, R12, R11 ;  /* 0x0000000c0d0e7389 */ /* 0x0004e400000c000b */
[----:B0123--:R-:W-:Y:S01]  /*10920*/  ENDCOLLECTIVE ;  /* 0x000000000000791b */ /* 0x00ffe20003800000 */
.L_x_13411:
[----:B------:R-:W-:Y:S02]  /*10930*/  IMAD.SHL.U32 R10, R10, 0x10, RZ ;  /* 0x000000100a0a7824 */ /* 0x000fe400078e00ff */
[----:B------:R-:W-:-:S03]  /*10940*/  IMAD.MOV.U32 R13, RZ, RZ, R26 ;  /* 0x000000ffff0d7224 */ /* 0x000fc600078e001a */
[----:B------:R-:W-:Y:S01]  /*10950*/  LOP3.LUT R10, R10, 0x30, RZ, 0xc0, !PT ;  /* 0x000000300a0a7812 */ /* 0x000fe200078ec0ff */
[----:B------:R-:W-:Y:S01]  /*10960*/  IMAD.MOV.U32 R12, RZ, RZ, RZ ;  /* 0x000000ffff0c7224 */ /* 0x000fe200078e00ff */
[----:B------:R-:W-:-:S07]  /*10970*/  MOV R0, R14 ;  /* 0x0000000e00007202 */ /* 0x000fce0000000f00 */
[----:B------:R-:W-:Y:S05]  /*10980*/  WARPSYNC.COLLECTIVE R15, `(.L_x_13412) ;  /* 0x000000000f087348 */ /* 0x000fea0003c00000 */
[----:B------:R0:W1:Y:S02]  /*10990*/  SHFL.IDX P6, R14, R13, R12, R11 ;  /* 0x0000000c0d0e7389 */ /* 0x00006400000c000b */
[----:B01----:R-:W-:Y:S01]  /*109a0*/  ENDCOLLECTIVE ;  /* 0x000000000000791b */ /* 0x003fe20003800000 */
.L_x_13412:
        /* <DEDUP_REMOVED lines=13> */
.L_x_13413:
[----:B------:R-:W-:Y:S01]  /*10a80*/  IMAD.MOV.U32 R10, RZ, RZ, R14 ;  /* 0x000000ffff0a7224 */ /* 0x000fe200078e000e */
[----:B------:R-:W-:-:S04]  /*10a90*/  LOP3.LUT R19, R19, 0xffffffef, RZ, 0xc0, !PT ;  /* 0xffffffef13137812 */ /* 0x000fc800078ec0ff */
[----:B------:R-:W-:-:S05]  /*10aa0*/  @P2 LOP3.LUT R19, R19, 0x10, RZ, 0xfc, !PT ;  /* 0x0000001013132812 */ /* 0x000fca00078efcff */
[----:B------:R0:W-:Y:S01]  /*10ab0*/  STL [R1+0x18], R19 ;  /* 0x0000181301007387 */ /* 0x0001e20000100800 */
[----:B------:R-:W-:Y:S05]  /*10ac0*/  BRA `(.L_x_13414) ;  /* 0xffffffb400947947 */ /* 0x000fea000383ffff */
.L_x_13330:
[----:B----4-:R-:W4:Y:S02]  /*10ad0*/  LDL R0, [R1+0x28] ;  /* 0x0000280001007983 */ /* 0x010f240000100800 */
[----:B----4-:R4:W0:Y:S02]  /*10ae0*/  SYNCS.PHASECHK.TRANS64.TRYWAIT P0, [R7+URZ+0x13240], R0 ;  /* 0x01324000070075a7 */ /* 0x010824000800017f */
[----:B0-----:R-:W-:Y:S05]  /*10af0*/  @!P0 NANOSLEEP.SYNCS 0x989680 ;  /* 0x009896800000895d */ /* 0x001fea0003900000 */
[----:B------:R-:W0:Y:S02]  /*10b00*/  @!P0 SYNCS.PHASECHK.TRANS64 P0, [R7+URZ+0x13240], R0 ;  /* 0x01324000070085a7 */ /* 0x000e24000800007f */
[----:B0-----:R-:W-:Y:S05]  /*10b10*/  @!P0 BRA `(.L_x_13330) ;  /* 0xfffffffc00ec8947 */ /* 0x001fea000383ffff */
[----:B------:R-:W-:Y:S05]  /*10b20*/  BRA `(.L_x_13415) ;  /* 0xffffffb400f47947 */ /* 0x000fea000383ffff */
.L_x_13331:
[----:B------:R-:W-:Y:S01]  /*10b30*/  BSSY B0, `(.L_x_13416) ;  /* 0x0000008000007945 */ /* 0x000fe20003800000 */
[----:B------:R-:W-:Y:S01]  /*10b40*/  IMAD.MOV.U32 R13, RZ, RZ, R0 ;  /* 0x000000ffff0d7224 */ /* 0x000fe200078e0000 */
[----:B------:R-:W-:Y:S01]  /*10b50*/  MOV R15, 0xffffffff ;  /* 0xffffffff000f7802 */ /* 0x000fe20000000f00 */
[----:B------:R-:W-:Y:S02]  /*10b60*/  IMAD.MOV.U32 R12, RZ, RZ, RZ ;  /* 0x000000ffff0c7224 */ /* 0x000fe400078e00ff */
[----:B------:R-:W-:-:S07]  /*10b70*/  IMAD.MOV.U32 R11, RZ, RZ, 0x1c1f ;  /* 0x00001c1fff0b7424 */ /* 0x000fce00078e00ff */
[----:B01----:R-:W-:Y:S05]  /*10b80*/  WARPSYNC.COLLECTIVE R15, `(.L_x_13417) ;  /* 0x000000000f087348 */ /* 0x003fea0003c00000 */
[----:B-1----:R1:W2:Y:S02]  /*10b90*/  SHFL.IDX P6, R14, R13, R12, R11 ;  /* 0x0000000c0d0e7389 */ /* 0x0022a400000c000b */
[----:B012---:R-:W-:Y:S01]  /*10ba0*/  ENDCOLLECTIVE ;  /* 0x000000000000791b */ /* 0x007fe20003800000 */
.L_x_13417:
[----:B------:R-:W-:Y:S05]  /*10bb0*/  BSYNC B0 ;  /* 0x0000000000007941 */ /* 0x000fea0003800000 */
.L_x_13416:
[----:B------:R-:W0:Y:S01]  /*10bc0*/  S2R R19, SR_TID.X ;  /* 0x0000000000137919 */ /* 0x000e220000002100 */
[----:B------:R-:W-:Y:S01]  /*10bd0*/  IMAD.MOV.U32 R13, RZ, RZ, R2 ;  /* 0x000000ffff0d7224 */ /* 0x000fe200078e0002 */
[----:B------:R-:W1:Y:S01]  /*10be0*/  LDC R20, c[0x0][0x2f4] ;  /* 0x0000bd00ff147b82 */ /* 0x000e620000000800 */
[----:B------:R-:W-:Y:S02]  /*10bf0*/  IMAD.MOV.U32 R12, RZ, RZ, RZ ;  /* 0x000000ffff0c7224 */ /* 0x000fe400078e00ff */
[----:B------:R-:W-:Y:S02]  /*10c00*/  IMAD.MOV.U32 R11, RZ, RZ, 0x1c1f ;  /* 0x00001c1fff0b7424 */ /* 0x000fe400078e00ff */
[----:B------:R-:W-:Y:S02]  /*10c10*/  IMAD.MOV.U32 R15, RZ, RZ, -0x1 ;  /* 0xffffffffff0f7424 */ /* 0x000fe400078e00ff */
[----:B------:R-:W-:-:S07]  /*10c20*/  IMAD.MOV.U32 R4, RZ, RZ, R14 ;  /* 0x000000ffff047224 */ /* 0x000fce00078e000e */
[----:B01----:R-:W-:Y:S05]  /*10c30*/  WARPSYNC.COLLECTIVE R15, `(.L_x_13418) ;  /* 0x000000000f087348 */ /* 0x003fea0003c00000 */
[----:B------:R2:W3:Y:S02]  /*10c40*/  SHFL.IDX P6, R14, R13, R12, R11 ;  /* 0x0000000c0d0e7389 */ /* 0x0004e400000c000b */
[----:B0123--:R-:W-:Y:S01]  /*10c50*/  ENDCOLLECTIVE ;  /* 0x000000000000791b */ /* 0x00ffe20003800000 */
.L_x_13418:
[----:B------:R-:W-:Y:S01]  /*10c60*/  IMAD.MOV.U32 R13, RZ, RZ, R0 ;  /* 0x000000ffff0d7224 */ /* 0x000fe200078e0000 */
[----:B------:R-:W-:Y:S02]  /*10c70*/  MOV R12, 0x1 ;  /* 0x00000001000c7802 */ /* 0x000fe40000000f00 */
[----:B------:R-:W-:Y:S01]  /*10c80*/  SHF.L.U32 R19, R19, 0x4, RZ ;  /* 0x0000000413137819 */ /* 0x000fe200000006ff */
[----:B------:R-:W-:-:S03]  /*10c90*/  IMAD.MOV.U32 R5, RZ, RZ, R14 ;  /* 0x000000ffff057224 */ /* 0x000fc600078e000e */
[----:B------:R-:W-:-:S07]  /*10ca0*/  LOP3.LUT R19, R19, 0x30, RZ, 0xc0, !PT ;  /* 0x0000003013137812 */ /* 0x000fce00078ec0ff */
[----:B------:R-:W-:Y:S05]  /*10cb0*/  WARPSYNC.COLLECTIVE R15, `(.L_x_13419) ;  /* 0x000000000f087348 */ /* 0x000fea0003c00000 */
[----:B------:R0:W1:Y:S02]  /*10cc0*/  SHFL.IDX P6, R14, R13, R12, R11 ;  /* 0x0000000c0d0e7389 */ /* 0x00006400000c000b */
[----:B01----:R-:W-:Y:S01]  /*10cd0*/  ENDCOLLECTIVE ;  /* 0x000000000000791b */ /* 0x003fe20003800000 */
.L_x_13419:
[C---:B------:R-:W-:Y:S02]  /*10ce0*/  @P5 IADD3 R5, P0, R19.reuse, R5, RZ ;  /* 0x0000000513055210 */ /* 0x040fe40007f1e0ff */
[----:B------:R-:W-:-:S03]  /*10cf0*/  ISETP.GE.AND P2, PT, R19, R20, PT ;  /* 0x000000141300720c */ /* 0x000fc60003f46270 */
        /* <DEDUP_REMOVED lines=13> */
.L_x_13420:
[----:B------:R-:W-:Y:S01]  /*10dd0*/  MOV R13, R0 ;  /* 0x00000000000d7202 */ /* 0x000fe20000000f00 */
[----:B------:R-:W-:Y:S02]  /*10de0*/  IMAD.MOV.U32 R12, RZ, RZ, 0x2 ;  /* 0x00000002ff0c7424 */ /* 0x000fe400078e00ff */
[----:B------:R-:W-:-:S07]  /*10df0*/  IMAD.MOV.U32 R5, RZ, RZ, R14 ;  /* 0x000000ffff057224 */ /* 0x000fce00078e000e */
[----:B------:R-:W-:Y:S05]  /*10e00*/  WARPSYNC.COLLECTIVE R15, `(.L_x_13421) ;  /* 0x000000000f087348 */ /* 0x000fea0003c00000 */
[----:B------:R0:W1:Y:S02]  /*10e10*/  SHFL.IDX P6, R14, R13, R12, R11 ;  /* 0x0000000c0d0e7389 */ /* 0x00006400000c000b */
[----:B01----:R-:W-:Y:S01]  /*10e20*/  ENDCOLLECTIVE ;  /* 0x000000000000791b */ /* 0x003fe20003800000 */
.L_x_13421:
        /* <DEDUP_REMOVED lines=14> */
.L_x_13422:
[----:B------:R-:W-:Y:S02]  /*10f10*/  IMAD.MOV.U32 R13, RZ, RZ, R0 ;  /* 0x000000ffff0d7224 */ /* 0x000fe400078e0000 */
[----:B------:R-:W-:Y:S02]  /*10f20*/  IMAD.MOV.U32 R12, RZ, RZ, 0x3 ;  /* 0x00000003ff0c7424 */ /* 0x000fe400078e00ff */
[----:B------:R-:W-:-:S07]  /*10f30*/  IMAD.MOV.U32 R5, RZ, RZ, R14 ;  /* 0x000000ffff057224 */ /* 0x000fce00078e000e */
[----:B------:R-:W-:Y:S05]  /*10f40*/  WARPSYNC.COLLECTIVE R15, `(.L_x_13423) ;  /* 0x000000000f087348 */ /* 0x000fea0003c00000 */
[----:B------:R0:W1:Y:S02]  /*10f50*/  SHFL.IDX P6, R14, R13, R12, R11 ;  /* 0x0000000c0d0e7389 */ /* 0x00006400000c000b */
[----:B01----:R-:W-:Y:S01]  /*10f60*/  ENDCOLLECTIVE ;  /* 0x000000000000791b */ /* 0x003fe20003800000 */
.L_x_13423:
        /* <DEDUP_REMOVED lines=14> */
.L_x_13424:
[----:B------:R-:W-:Y:S01]  /*11050*/  IMAD.MOV.U32 R13, RZ, RZ, R6 ;  /* 0x000000ffff0d7224 */ /* 0x000fe200078e0006 */
[----:B------:R-:W-:Y:S02]  /*11060*/  MOV R12, RZ ;  /* 0x000000ff000c7202 */ /* 0x000fe40000000f00 */
[----:B------:R-:W-:-:S07]  /*11070*/  MOV R2, R14 ;  /* 0x0000000e00027202 */ /* 0x000fce0000000f00 */
[----:B------:R-:W-:Y:S05]  /*11080*/  WARPSYNC.COLLECTIVE R15, `(.L_x_13425) ;  /* 0x000000000f087348 */ /* 0x000fea0003c00000 */
[----:B------:R0:W1:Y:S02]  /*11090*/  SHFL.IDX P6, R14, R13, R12, R11 ;  /* 0x0000000c0d0e7389 */ /* 0x00006400000c000b */
[----:B01----:R-:W-:Y:S01]  /*110a0*/  ENDCOLLECTIVE ;  /* 0x000000000000791b */ /* 0x003fe20003800000 */
.L_x_13425:
        /* <DEDUP_REMOVED lines=13> */
.L_x_13426:
[----:B------:R-:W-:Y:S01]  /*11180*/  IMAD.MOV.U32 R4, RZ, RZ, R14 ;  /* 0x000000ffff047224 */ /* 0x000fe200078e000e */
[----:B------:R-:W-:Y:S06]  /*11190*/  BRA `(.L_x_13427) ;  /* 0xffffffb400787947 */ /* 0x000fec000383ffff */
.L_x_13338:
[----:B------:R-:W-:Y:S01]  /*111a0*/  IMAD.MOV.U32 R13, RZ, RZ, R4 ;  /* 0x000000ffff0d7224 */ /* 0x000fe200078e0004 */
[----:B------:R-:W-:Y:S01]  /*111b0*/  MOV R12, RZ ;  /* 0x000000ff000c7202 */ /* 0x000fe20000000f00 */
[----:B------:R-:W-:Y:S02]  /*111c0*/  IMAD.MOV.U32 R11, RZ, RZ, 0x1c1f ;  /* 0x00001c1fff0b7424 */ /* 0x000fe400078e00ff */
[----:B------:R-:W-:Y:S02]  /*111d0*/  IMAD.MOV.U32 R15, RZ, RZ, -0x1 ;  /* 0xffffffffff0f7424 */ /* 0x000fe400078e00ff */
[----:B------:R-:W-:Y:S02]  /*111e0*/  IMAD R17, R17, 0xc0, R19 ;  /* 0x000000c011117824 */ /* 0x000fe400078e0213 */
[----:B------:R-:W-:-:S07]  /*111f0*/  IMAD R7, R8, UR40, RZ ;  /* 0x0000002808077c24 */ /* 0x000fce000f8e02ff */
[----:B-----5:R-:W-:Y:S05]  /*11200*/  WARPSYNC.COLLECTIVE R15, `(.L_x_13428) ;  /* 0x000000000f087348 */ /* 0x020fea0003c00000 */
[----:B------:R0:W1:Y:S02]  /*11210*/  SHFL.IDX P6, R14, R13, R12, R11 ;  /* 0x0000000c0d0e7389 */ /* 0x00006400000c000b */
[----:B01---5:R-:W-:Y:S01]  /*11220*/  ENDCOLLECTIVE ;  /* 0x000000000000791b */ /* 0x023fe20003800000 */
.L_x_13428:
[C---:B------:R-:W-:Y:S01]  /*11230*/  VIADD R8, R17.reuse, 0x20 ;  /* 0x0000002011087836 */ /* 0x040fe20000000000 */
[----:B------:R-:W-:Y:S01]  /*11240*/  ISETP.GE.AND P2, PT, R17, R7, PT ;  /* 0x000000071100720c */ /* 0x000fe20003f46270 */
[----:B------:R-:W-:Y:S02]  /*11250*/  IMAD.MOV.U32 R13, RZ, RZ, R0 ;  /* 0x000000ffff0d7224 */ /* 0x000fe400078e0000 */
[----:B------:R-:W-:-:S10]  /*11260*/  IMAD.MOV.U32 R2, RZ, RZ, R14 ;  /* 0x000000ffff027224 */ /* 0x000fd400078e000e */
[----:B------:R-:W-:Y:S05]  /*11270*/  WARPSYNC.COLLECTIVE R15, `(.L_x_13429) ;  /* 0x000000000f087348 */ /* 0x000fea0003c00000 */
[----:B------:R0:W1:Y:S02]  /*11280*/  SHFL.IDX P6, R14, R13, R12, R11 ;  /* 0x0000000c0d0e7389 */ /* 0x00006400000c000b */
[----:B01----:R-:W-:Y:S01]  /*11290*/  ENDCOLLECTIVE ;  /* 0x000000000000791b */ /* 0x003fe20003800000 */
.L_x_13429:
[----:B------:R-:W-:Y:S02]  /*112a0*/  IMAD.MOV.U32 R13, RZ, RZ, R4 ;  /* 0x000000ffff0d7224 */ /* 0x000fe400078e0004 */
[----:B------:R-:W-:Y:S01]  /*112b0*/  IMAD.MOV.U32 R12, RZ, RZ, 0x1 ;  /* 0x00000001ff0c7424 */ /* 0x000fe200078e00ff */
[----:B------:R-:W-:-:S07]  /*112c0*/  MOV R3, R14 ;  /* 0x0000000e00037202 */ /* 0x000fce0000000f00 */
[----:B------:R-:W-:Y:S05]  /*112d0*/  WARPSYNC.COLLECTIVE R15, `(.L_x_13430) ;  /* 0x000000000f087348 */ /* 0x000fea0003c00000 */
[----:B------:R0:W1:Y:S02]  /*112e0*/  SHFL.IDX P6, R14, R13, R12, R11 ;  /* 0x0000000c0d0e7389 */ /* 0x00006400000c000b */
[----:B01----:R-:W-:Y:S01]  /*112f0*/  ENDCOLLECTIVE ;  /* 0x000000000000791b */ /* 0x003fe20003800000 */
.L_x_13430:
        /* <DEDUP_REMOVED lines=10> */
[----:B------:R-:W-:Y:S02]  /*113a0*/  ISETP.GE.AND P2, PT, R8, R7, PT ;  /* 0x000000070800720c */ /* 0x000fe40003f46270 */
[----:B0-----:R-:W-:-:S11]  /*113b0*/  MOV R2, R14 ;  /* 0x0000000e00027202 */ /* 0x001fd60000000f00 */
[----:B------:R-:W-:Y:S05]  /*113c0*/  WARPSYNC.COLLECTIVE R15, `(.L_x_13431) ;  /* 0x000000000f087348 */ /* 0x000fea0003c00000 */
[----:B------:R0:W1:Y:S02]  /*113d0*/  SHFL.IDX P6, R14, R13, R12, R11 ;  /* 0x0000000c0d0e7389 */ /* 0x00006400000c000b */
[----:B01----:R-:W-:Y:S01]  /*113e0*/  ENDCOLLECTIVE ;  /* 0x000000000000791b */ /* 0x003fe20003800000 */
.L_x_13431:
[----:B------:R-:W-:Y:S01]  /*113f0*/  MOV R13, R4 ;  /* 0x00000004000d7202 */ /* 0x000fe20000000f00 */
[----:B------:R-:W-:Y:S02]  /*11400*/  IMAD.MOV.U32 R12, RZ, RZ, 0x2 ;  /* 0x00000002ff0c7424 */ /* 0x000fe400078e00ff */
[----:B------:R-:W-:-:S07]  /*11410*/  IMAD.MOV.U32 R3, RZ, RZ, R14 ;  /* 0x000000ffff037224 */ /* 0x000fce00078e000e */
[----:B------:R-:W-:Y:S05]  /*11420*/  WARPSYNC.COLLECTIVE R15, `(.L_x_13432) ;  /* 0x000000000f087348 */ /* 0x000fea0003c00000 */
[----:B------:R0:W1:Y:S02]  /*11430*/  SHFL.IDX P6, R14, R13, R12, R11 ;  /* 0x0000000c0d0e7389 */ /* 0x00006400000c000b */
[----:B01----:R-:W-:Y:S01]  /*11440*/  ENDCOLLECTIVE ;  /* 0x000000000000791b */ /* 0x003fe20003800000 */
.L_x_13432:
        /* <DEDUP_REMOVED lines=16> */
.L_x_13433:
[----:B------:R-:W-:Y:S02]  /*11550*/  IMAD.MOV.U32 R13, RZ, RZ, R4 ;  /* 0x000000ffff0d7224 */ /* 0x000fe400078e0004 */
[----:B------:R-:W-:Y:S02]  /*11560*/  IMAD.MOV.U32 R12, RZ, RZ, 0x3 ;  /* 0x00000003ff0c7424 */ /* 0x000fe400078e00ff */
[----:B------:R-:W-:-:S07]  /*11570*/  IMAD.MOV.U32 R3, RZ, RZ, R14 ;  /* 0x000000ffff037224 */ /* 0x000fce00078e000e */
[----:B------:R-:W-:Y:S05]  /*11580*/  WARPSYNC.COLLECTIVE R15, `(.L_x_13434) ;  /* 0x000000000f087348 */ /* 0x000fea0003c00000 */
[----:B------:R0:W1:Y:S02]  /*11590*/  SHFL.IDX P6, R14, R13, R12, R11 ;  /* 0x0000000c0d0e7389 */ /* 0x00006400000c000b */
[----:B01----:R-:W-:Y:S01]  /*115a0*/  ENDCOLLECTIVE ;  /* 0x000000000000791b */ /* 0x003fe20003800000 */
.L_x_13434:
        /* <DEDUP_REMOVED lines=14> */
.L_x_13435:
[----:B------:R-:W-:-:S05]  /*11690*/  VIADD R2, R17, 0x60 ;  /* 0x0000006011027836 */ /* 0x000fca0000000000 */
[----:B------:R-:W-:Y:S01]  /*116a0*/  ISETP.GE.AND P2, PT, R2, R7, PT ;  /* 0x000000070200720c */ /* 0x000fe20003f46270 */
[----:B------:R-:W-:Y:S01]  /*116b0*/  IMAD.MOV.U32 R12, RZ, RZ, RZ ;  /* 0x000000ffff0c7224 */ /* 0x000fe200078e00ff */
[----:B------:R-:W-:Y:S02]  /*116c0*/  MOV R13, R6 ;  /* 0x00000006000d7202 */ /* 0x000fe40000000f00 */
[----:B------:R-:W-:-:S09]  /*116d0*/  MOV R0, R14 ;  /* 0x0000000e00007202 */ /* 0x000fd20000000f00 */
[----:B------:R-:W-:Y:S05]  /*116e0*/  WARPSYNC.COLLECTIVE R15, `(.L_x_13436) ;  /* 0x000000000f087348 */ /* 0x000fea0003c00000 */
[----:B------:R0:W1:Y:S02]  /*116f0*/  SHFL.IDX P6, R14, R13, R12, R11 ;  /* 0x0000000c0d0e7389 */ /* 0x00006400000c000b */
[----:B01----:R-:W-:Y:S01]  /*11700*/  ENDCOLLECTIVE ;  /* 0x000000000000791b */ /* 0x003fe20003800000 */
.L_x_13436:
[----:B------:R-:W-:-:S05]  /*11710*/  @!P2 IADD3 R0, P1, R10, R0, RZ ;  /* 0x000000000a00a210 */ /* 0x000fca0007f3e0ff */
[----:B------:R-:W-:-:S04]  /*11720*/  @!P2 IMAD.X R2, RZ, RZ, R4, P1 ;  /* 0x000000ffff02a224 */ /* 0x000fc800008e0604 */
[----:B------:R-:W-:Y:S02]  /*11730*/  @!P2 IMAD.MOV.U32 R3, RZ, RZ, R2 ;  /* 0x000000ffff03a224 */ /* 0x000fe400078e0002 */
        /* <DEDUP_REMOVED lines=10> */
.L_x_13437:
[----:B------:R-:W-:-:S04]  /*117e0*/  IADD3 R3, R17, 0x80, RZ ;  /* 0x0000008011037810 */ /* 0x000fc80007ffe0ff */
[----:B------:R-:W-:Y:S01]  /*117f0*/  ISETP.GE.AND P2, PT, R3, R7, PT ;  /* 0x000000070300720c */ /* 0x000fe20003f46270 */
[----:B------:R-:W-:Y:S02]  /*11800*/  IMAD.MOV.U32 R13, RZ, RZ, R6 ;  /* 0x000000ffff0d7224 */ /* 0x000fe400078e0006 */
[----:B------:R-:W-:Y:S02]  /*11810*/  IMAD.MOV.U32 R12, RZ, RZ, 0x1 ;  /* 0x00000001ff0c7424 */ /* 0x000fe400078e00ff */
[----:B------:R-:W-:-:S08]  /*11820*/  IMAD.MOV.U32 R2, RZ, RZ, R14 ;  /* 0x000000ffff027224 */ /* 0x000fd000078e000e */
[----:B------:R-:W-:Y:S05]  /*11830*/  WARPSYNC.COLLECTIVE R15, `(.L_x_13438) ;  /* 0x000000000f087348 */ /* 0x000fea0003c00000 */
[----:B------:R0:W1:Y:S02]  /*11840*/  SHFL.IDX P6, R14, R13, R12, R11 ;  /* 0x0000000c0d0e7389 */ /* 0x00006400000c000b */
[----:B01----:R-:W-:Y:S01]  /*11850*/  ENDCOLLECTIVE ;  /* 0x000000000000791b */ /* 0x003fe20003800000 */
.L_x_13438:
        /* <DEDUP_REMOVED lines=8> */
[----:B------:R-:W-:-:S07]  /*118e0*/  MOV R6, R14 ;  /* 0x0000000e00067202 */ /* 0x000fce0000000f00 */
[----:B0-----:R-:W-:Y:S05]  /*118f0*/  WARPSYNC.COLLECTIVE R15, `(.L_x_13439) ;  /* 0x000000000f087348 */ /* 0x001fea0003c00000 */
[----:B------:R1:W2:Y:S02]  /*11900*/  SHFL.IDX P6, R14, R13, R12, R11 ;  /* 0x0000000c0d0e7389 */ /* 0x0002a400000c000b */
[----:B012---:R-:W-:Y:S01]  /*11910*/  ENDCOLLECTIVE ;  /* 0x000000000000791b */ /* 0x007fe20003800000 */
.L_x_13439:
[----:B------:R-:W-:Y:S01]  /*11920*/  IMAD.MOV.U32 R2, RZ, RZ, R14 ;  /* 0x000000ffff027224 */ /* 0x000fe200078e000e */
[----:B------:R-:W-:Y:S06]  /*11930*/  BRA `(.L_x_13440) ;  /* 0xffffffb8008c7947 */ /* 0x000fec000383ffff */
.L_x_13341:
[----:B-1----:R1:W2:Y:S02]  /*11940*/  SYNCS.PHASECHK.TRANS64.TRYWAIT P0, [R22+URZ+0x13220], R3 ;  /* 0x01322003160075a7 */ /* 0x0022a4000800017f */
[----:B--2---:R-:W-:Y:S05]  /*11950*/  @!P0 NANOSLEEP.SYNCS 0x989680 ;  /* 0x009896800000895d */ /* 0x004fea0003900000 */
[----:B------:R-:W2:Y:S02]  /*11960*/  @!P0 SYNCS.PHASECHK.TRANS64 P0, [R22+URZ+0x13220], R3 ;  /* 0x01322003160085a7 */ /* 0x000ea4000800007f */
[----:B--2---:R-:W-:Y:S05]  /*11970*/  @!P0 BRA `(.L_x_13341) ;  /* 0xfffffffc00f08947 */ /* 0x004fea000383ffff */
[----:B------:R-:W-:Y:S05]  /*11980*/  BRA `(.L_x_13441) ;  /* 0xffffffb800e87947 */ /* 0x000fea000383ffff */
.L_x_13345:
[----:B0-----:R-:W2:Y:S02]  /*11990*/  LDL R2, [R1] ;  /* 0x0000000001027983 */ /* 0x001ea40000100800 */
[----:B--2---:R0:W1:Y:S02]  /*119a0*/  SYNCS.PHASECHK.TRANS64.TRYWAIT P0, [R0+URZ+0x13280], R2 ;  /* 0x01328002000075a7 */ /* 0x004064000800017f */
[----:B-1----:R-:W-:Y:S05]  /*119b0*/  @!P0 NANOSLEEP.SYNCS 0x989680 ;  /* 0x009896800000895d */ /* 0x002fea0003900000 */
[----:B------:R-:W1:Y:S02]  /*119c0*/  @!P0 SYNCS.PHASECHK.TRANS64 P0, [R0+URZ+0x13280], R2 ;  /* 0x01328002000085a7 */ /* 0x000e64000800007f */
[----:B-1----:R-:W-:Y:S05]  /*119d0*/  @!P0 BRA `(.L_x_13345) ;  /* 0xfffffffc00ec8947 */ /* 0x002fea000383ffff */
[----:B------:R-:W-:Y:S05]  /*119e0*/  BRA `(.L_x_13442) ;  /* 0xffffffc0002c7947 */ /* 0x000fea000383ffff */
.L_x_13346:
        /* <DEDUP_REMOVED lines=8> */
.L_x_13444:
[----:B------:R-:W-:Y:S05]  /*11a70*/  BSYNC B0 ;  /* 0x0000000000007941 */ /* 0x000fea0003800000 */
.L_x_13443:
[----:B------:R-:W0:Y:S01]  /*11a80*/  S2R R2, SR_TID.X ;  /* 0x0000000000027919 */ /* 0x000e220000002100 */
[----:B------:R-:W-:Y:S01]  /*11a90*/  IMAD.MOV.U32 R13, RZ, RZ, R5 ;  /* 0x000000ffff0d7224 */ /* 0x000fe200078e0005 */
[----:B------:R-:W-:Y:S01]  /*11aa0*/  MOV R11, 0x1c1f ;  /* 0x00001c1f000b7802 */ /* 0x000fe20000000f00 */
[----:B------:R-:W-:Y:S01]  /*11ab0*/  IMAD.MOV.U32 R12, RZ, RZ, RZ ;  /* 0x000000ffff0c7224 */ /* 0x000fe200078e00ff */
[----:B------:R-:W-:Y:S01]  /*11ac0*/  IADD3 R6, R22, R6, RZ ;  /* 0x0000000616067210 */ /* 0x000fe20007ffe0ff */
[----:B------:R-:W-:Y:S02]  /*11ad0*/  IMAD.MOV.U32 R15, RZ, RZ, -0x1 ;  /* 0xffffffffff0f7424 */ /* 0x000fe400078e00ff */
[----:B------:R-:W-:-:S07]  /*11ae0*/  IMAD.MOV.U32 R3, RZ, RZ, R14 ;  /* 0x000000ffff037224 */ /* 0x000fce00078e000e */
[----:B0-----:R-:W-:Y:S05]  /*11af0*/  WARPSYNC.COLLECTIVE R15, `(.L_x_13445) ;  /* 0x000000000f087348 */ /* 0x001fea0003c00000 */
[----:B------:R1:W2:Y:S02]  /*11b00*/  SHFL.IDX P6, R14, R13, R12, R11 ;  /* 0x0000000c0d0e7389 */ /* 0x0002a400000c000b */
[----:B012---:R-:W-:Y:S01]  /*11b10*/  ENDCOLLECTIVE ;  /* 0x000000000000791b */ /* 0x007fe20003800000 */
.L_x_13445:
        /* <DEDUP_REMOVED lines=11> */
.L_x_13446:
[----:B------:R-:W-:Y:S01]  /*11bd0*/  @!PT LDS RZ, [RZ] ;  /* 0x00000000fffff984 */ /* 0x000fe20000000800 */
[----:B------:R-:W-:Y:S01]  /*11be0*/  @!PT LDS RZ, [RZ] ;  /* 0x00000000fffff984 */ /* 0x000fe20000000800 */
[----:B------:R-:W-:Y:S01]  /*11bf0*/  @!PT LDS RZ, [RZ] ;  /* 0x00000000fffff984 */ /* 0x000fe20000000800 */
[----:B------:R0:W-:Y:S01]  /*11c00*/  LDGSTS.E.BYPASS.LTC128B.128 [R6+0x6000], desc[UR52][R2.64], !P2 ;  /* 0x0600000002067fae */ /* 0x0001e2000d101d74 */
[----:B------:R-:W-:Y:S01]  /*11c10*/  MOV R13, R5 ;  /* 0x00000005000d7202 */ /* 0x000fe20000000f00 */
[----:B0-----:R-:W0:Y:S01]  /*11c20*/  S2R R2, SR_TID.X ;  /* 0x0000000000027919 */ /* 0x001e220000002100 */
[----:B------:R-:W-:-:S07]  /*11c30*/  IMAD.MOV.U32 R3, RZ, RZ, R14 ;  /* 0x000000ffff037224 */ /* 0x000fce00078e000e */
[----:B0-----:R-:W-:Y:S05]  /*11c40*/  WARPSYNC.COLLECTIVE R15, `(.L_x_13447) ;  /* 0x000000000f087348 */ /* 0x001fea0003c00000 */
[----:B------:R1:W2:Y:S02]  /*11c50*/  SHFL.IDX P6, R14, R13, R12, R11 ;  /* 0x0000000c0d0e7389 */ /* 0x0002a400000c000b */
[----:B012---:R-:W-:Y:S01]  /*11c60*/  ENDCOLLECTIVE ;  /* 0x000000000000791b */ /* 0x007fe20003800000 */
.L_x_13447:
[----:B------:R-:W-:Y:S01]  /*11c70*/  IMAD.MOV.U32 R13, RZ, RZ, R10 ;  /* 0x000000ffff0d7224 */ /* 0x000fe200078e000a */
[----:B------:R-:W-:Y:S01]  /*11c80*/  MOV R12, 0x2 ;  /* 0x00000002000c7802 */ /* 0x000fe20000000f00 */
        /* <DEDUP_REMOVED lines=9> */
.L_x_13448:
        /* <DEDUP_REMOVED lines=10> */
.L_x_13449:
[----:B------:R-:W-:Y:S02]  /*11dc0*/  IMAD.MOV.U32 R13, RZ, RZ, R10 ;  /* 0x000000ffff0d7224 */ /* 0x000fe400078e000a */
[----:B------:R-:W-:Y:S02]  /*11dd0*/  IMAD.MOV.U32 R12, RZ, RZ, 0x3 ;  /* 0x00000003ff0c7424 */ /* 0x000fe400078e00ff */
[----:B------:R-:W-:Y:S01]  /*11de0*/  IMAD.SHL.U32 R15, R2, 0x10, RZ ;  /* 0x00000010020f7824 */ /* 0x000fe200078e00ff */
[----:B------:R-:W-:-:S04]  /*11df0*/  MOV R2, R14 ;  /* 0x0000000e00027202 */ /* 0x000fc80000000f00 */
[----:B------:R-:W-:-:S04]  /*11e00*/  LOP3.LUT R15, R15, 0x30, RZ, 0xc0, !PT ;  /* 0x000000300f0f7812 */ /* 0x000fc800078ec0ff */
[----:B------:R-:W-:Y:S01]  /*11e10*/  IADD3 R2, P0, R15, R2, RZ ;  /* 0x000000020f027210 */ /* 0x000fe20007f1e0ff */
[----:B------:R-:W-:-:S04]  /*11e20*/  IMAD.MOV.U32 R15, RZ, RZ, -0x1 ;  /* 0xffffffffff0f7424 */ /* 0x000fc800078e00ff */
[----:B------:R-:W-:-:S08]  /*11e30*/  IMAD.X R3, RZ, RZ, R3, P0 ;  /* 0x000000ffff037224 */ /* 0x000fd000000e0603 */
[----:B------:R-:W-:Y:S05]  /*11e40*/  WARPSYNC.COLLECTIVE R15, `(.L_x_13450) ;  /* 0x000000000f087348 */ /* 0x000fea0003c00000 */
[----:B------:R0:W1:Y:S02]  /*11e50*/  SHFL.IDX P6, R14, R13, R12, R11 ;  /* 0x0000000c0d0e7389 */ /* 0x00006400000c000b */
[----:B01----:R-:W-:Y:S01]  /*11e60*/  ENDCOLLECTIVE ;  /* 0x000000000000791b */ /* 0x003fe20003800000 */
.L_x_13450:
        /* <DEDUP_REMOVED lines=10> */
.L_x_13451:
[----:B------:R-:W-:Y:S01]  /*11f10*/  MOV R13, R17 ;  /* 0x00000011000d7202 */ /* 0x000fe20000000f00 */
[----:B------:R-:W-:Y:S02]  /*11f20*/  IMAD.MOV.U32 R12, RZ, RZ, RZ ;  /* 0x000000ffff0c7224 */ /* 0x000fe400078e00ff */
[----:B------:R-:W-:Y:S02]  /*11f30*/  IMAD.SHL.U32 R3, R3, 0x10, RZ ;  /* 0x0000001003037824 */ /* 0x000fe400078e00ff */
[----:B------:R-:W-:-:S07]  /*11f40*/  IMAD.MOV.U32 R2, RZ, RZ, R14 ;  /* 0x000000ffff027224 */ /* 0x000fce00078e000e */
[----:B------:R-:W-:Y:S05]  /*11f50*/  WARPSYNC.COLLECTIVE R15, `(.L_x_13452) ;  /* 0x000000000f087348 */ /* 0x000fea0003c00000 */
[----:B------:R0:W1:Y:S02]  /*11f60*/  SHFL.IDX P6, R14, R13, R12, R11 ;  /* 0x0000000c0d0e7389 */ /* 0x00006400000c000b */
[----:B01----:R-:W-:Y:S01]  /*11f70*/  ENDCOLLECTIVE ;  /* 0x000000000000791b */ /* 0x003fe20003800000 */
.L_x_13452:
[----:B------:R-:W-:-:S04]  /*11f80*/  LOP3.LUT R3, R3, 0x30, RZ, 0xc0, !PT ;  /* 0x0000003003037812 */ /* 0x000fc800078ec0ff */
[----:B------:R-:W-:-:S05]  /*11f90*/  IADD3 R2, P0, R3, R2, RZ ;  /* 0x0000000203027210 */ /* 0x000fca0007f1e0ff */
[----:B------:R-:W-:Y:S02]  /*11fa0*/  IMAD.X R3, RZ, RZ, R10, P0 ;  /* 0x000000ffff037224 */ /* 0x000fe400000e060a */
[----:B------:R-:W-:-:S03]  /*11fb0*/  IMAD.MOV.U32 R13, RZ, RZ, R19 ;  /* 0x000000ffff0d7224 */ /* 0x000fc600078e0013 */
        /* <DEDUP_REMOVED lines=8> */
.L_x_13453:
[----:B------:R-:W-:Y:S01]  /*12040*/  IMAD.MOV.U32 R2, RZ, RZ, R14 ;  /* 0x000000ffff027224 */ /* 0x000fe200078e000e */
[----:B------:R-:W-:Y:S06]  /*12050*/  BRA `(.L_x_13454) ;  /* 0xffffffbc00a07947 */ /* 0x000fec000383ffff */
.L_x_13351:
[----:B--2---:R-:W2:Y:S02]  /*12060*/  LDL R2, [R1] ;  /* 0x0000000001027983 */ /* 0x004ea40000100800 */
[----:B--2---:R2:W3:Y:S02]  /*12070*/  SYNCS.PHASECHK.TRANS64.TRYWAIT P0, [R0+URZ+0x13240], R2 ;  /* 0x01324002000075a7 */ /* 0x0044e4000800017f */
[----:B---3--:R-:W-:Y:S05]  /*12080*/  @!P0 NANOSLEEP.SYNCS 0x989680 ;  /* 0x009896800000895d */ /* 0x008fea0003900000 */
[----:B------:R-:W3:Y:S02]  /*12090*/  @!P0 SYNCS.PHASECHK.TRANS64 P0, [R0+URZ+0x13240], R2 ;  /* 0x01324002000085a7 */ /* 0x000ee4000800007f */
[----:B---3--:R-:W-:Y:S05]  /*120a0*/  @!P0 BRA `(.L_x_13351) ;  /* 0xfffffffc00ec8947 */ /* 0x008fea000383ffff */
[----:B------:R-:W-:Y:S05]  /*120b0*/  BRA `(.L_x_13455) ;  /* 0xffffffbc00fc7947 */ /* 0x000fea000383ffff */
.L_x_13352:
        /* <DEDUP_REMOVED lines=8> */
.L_x_13457:
[----:B------:R-:W-:Y:S05]  /*12140*/  BSYNC B0 ;  /* 0x0000000000007941 */ /* 0x000fea0003800000 */
.L_x_13456:
        /* <DEDUP_REMOVED lines=8> */
.L_x_13458:
[----:B------:R-:W-:Y:S02]  /*121d0*/  IMAD.MOV.U32 R13, RZ, RZ, R8 ;  /* 0x000000ffff0d7224 */ /* 0x000fe400078e0008 */
[----:B------:R-:W-:Y:S02]  /*121e0*/  IMAD.MOV.U32 R12, RZ, RZ, 0x1 ;  /* 0x00000001ff0c7424 */ /* 0x000fe400078e00ff */
[----:B------:R-:W-:-:S07]  /*121f0*/  IMAD.MOV.U32 R2, RZ, RZ, R14 ;  /* 0x000000ffff027224 */ /* 0x000fce00078e000e */
[----:B------:R-:W-:Y:S05]  /*12200*/  WARPSYNC.COLLECTIVE R15, `(.L_x_13459) ;  /* 0x000000000f087348 */ /* 0x000fea0003c00000 */
[----:B------:R0:W1:Y:S02]  /*12210*/  SHFL.IDX P6, R14, R13, R12, R11 ;  /* 0x0000000c0d0e7389 */ /* 0x00006400000c000b */
[----:B01----:R-:W-:Y:S01]  /*12220*/  ENDCOLLECTIVE ;  /* 0x000000000000791b */ /* 0x003fe20003800000 */
.L_x_13459:
        /* <DEDUP_REMOVED lines=11> */
.L_x_13460:
[----:B------:R-:W-:Y:S02]  /*122e0*/  IMAD.MOV.U32 R13, RZ, RZ, R8 ;  /* 0x000000ffff0d7224 */ /* 0x000fe400078e0008 */
[----:B------:R-:W-:Y:S01]  /*122f0*/  IMAD.MOV.U32 R12, RZ, RZ, 0x2 ;  /* 0x00000002ff0c7424 */ /* 0x000fe200078e00ff */
[----:B------:R-:W-:-:S07]  /*12300*/  MOV R2, R14 ;  /* 0x0000000e00027202 */ /* 0x000fce0000000f00 */
[----:B------:R-:W-:Y:S05]  /*12310*/  WARPSYNC.COLLECTIVE R15, `(.L_x_13461) ;  /* 0x000000000f087348 */ /* 0x000fea0003c00000 */
[----:B------:R0:W1:Y:S02]  /*12320*/  SHFL.IDX P6, R14, R13, R12, R11 ;  /* 0x0000000c0d0e7389 */ /* 0x00006400000c000b */
[----:B01----:R-:W-:Y:S01]  /*12330*/  ENDCOLLECTIVE ;  /* 0x000000000000791b */ /* 0x003fe20003800000 */
.L_x_13461:
        /* <DEDUP_REMOVED lines=11> */
.L_x_13462:
[----:B------:R-:W-:Y:S02]  /*123f0*/  IMAD.MOV.U32 R13, RZ, RZ, R8 ;  /* 0x000000ffff0d7224 */ /* 0x000fe400078e0008 */
[----:B------:R-:W-:Y:S02]  /*12400*/  IMAD.MOV.U32 R12, RZ, RZ, 0x3 ;  /* 0x00000003ff0c7424 */ /* 0x000fe400078e00ff */
[----:B------:R-:W-:-:S07]  /*12410*/  IMAD.MOV.U32 R2, RZ, RZ, R14 ;  /* 0x000000ffff027224 */ /* 0x000fce00078e000e */
[----:B------:R-:W-:Y:S05]  /*12420*/  WARPSYNC.COLLECTIVE R15, `(.L_x_13463) ;  /* 0x000000000f087348 */ /* 0x000fea0003c00000 */
[----:B------:R0:W1:Y:S02]  /*12430*/  SHFL.IDX P6, R14, R13, R12, R11 ;  /* 0x0000000c0d0e7389 */ /* 0x00006400000c000b */
[----:B01----:R-:W-:Y:S01]  /*12440*/  ENDCOLLECTIVE ;  /* 0x000000000000791b */ /* 0x003fe20003800000 */
.L_x_13463:
        /* <DEDUP_REMOVED lines=11> */
.L_x_13464:
[----:B------:R-:W-:Y:S01]  /*12500*/  IMAD.MOV.U32 R13, RZ, RZ, R5 ;  /* 0x000000ffff0d7224 */ /* 0x000fe200078e0005 */
[----:B------:R-:W-:Y:S01]  /*12510*/  MOV R12, RZ ;  /* 0x000000ff000c7202 */ /* 0x000fe20000000f00 */
[----:B------:R-:W-:-:S07]  /*12520*/  IMAD.MOV.U32 R2, RZ, RZ, R14 ;  /* 0x000000ffff027224 */ /* 0x000fce00078e000e */
[----:B------:R-:W-:Y:S05]  /*12530*/  WARPSYNC.COLLECTIVE R15, `(.L_x_13465) ;  /* 0x000000000f087348 */ /* 0x000fea0003c00000 */
[----:B------:R0:W1:Y:S02]  /*12540*/  SHFL.IDX P6, R14, R13, R12, R11 ;  /* 0x0000000c0d0e7389 */ /* 0x00006400000c000b */
[----:B01----:R-:W-:Y:S01]  /*12550*/  ENDCOLLECTIVE ;  /* 0x000000000000791b */ /* 0x003fe20003800000 */
.L_x_13465:
        /* <DEDUP_REMOVED lines=11> */
.L_x_13466:
[----:B------:R-:W-:Y:S01]  /*12610*/  IMAD.MOV.U32 R2, RZ, RZ, R14 ;  /* 0x000000ffff027224 */ /* 0x000fe200078e000e */
[----:B------:R-:W-:Y:S06]  /*12620*/  BRA `(.L_x_13467) ;  /* 0xffffffbc00907947 */ /* 0x000fec000383ffff */
.L_x_13357:
[----:B-1----:R1:W3:Y:S02]  /*12630*/  SYNCS.PHASECHK.TRANS64.TRYWAIT P2, [R2+URZ+0x13270], R0 ;  /* 0x01327000020075a7 */ /* 0x0022e4000804017f */
[----:B---3--:R-:W-:Y:S05]  /*12640*/  @!P2 NANOSLEEP.SYNCS 0x989680 ;  /* 0x009896800000a95d */ /* 0x008fea0003900000 */
[----:B------:R-:W3:Y:S02]  /*12650*/  @!P2 SYNCS.PHASECHK.TRANS64 P2, [R2+URZ+0x13270], R0 ;  /* 0x013270000200a5a7 */ /* 0x000ee4000804007f */
[----:B---3--:R-:W-:Y:S05]  /*12660*/  @!P2 BRA `(.L_x_13357) ;  /* 0xfffffffc00f0a947 */ /* 0x008fea000383ffff */
[----:B------:R-:W-:Y:S05]  /*12670*/  BRA `(.L_x_13468) ;  /* 0xffffffbc00f47947 */ /* 0x000fea000383ffff */
.L_x_13359:
[----:B-1----:R1:W3:Y:S02]  /*12680*/  SYNCS.PHASECHK.TRANS64.TRYWAIT P2, [R2+URZ+0x13260], R3 ;  /* 0x01326003020075a7 */ /* 0x0022e4000804017f */
[----:B---3--:R-:W-:Y:S05]  /*12690*/  @!P2 NANOSLEEP.SYNCS 0x989680 ;  /* 0x009896800000a95d */ /* 0x008fea0003900000 */
[----:B------:R-:W3:Y:S02]  /*126a0*/  @!P2 SYNCS.PHASECHK.TRANS64 P2, [R2+URZ+0x13260], R3 ;  /* 0x013260030200a5a7 */ /* 0x000ee4000804007f */
[----:B---3--:R-:W-:Y:S05]  /*126b0*/  @!P2 BRA `(.L_x_13359) ;  /* 0xfffffffc00f0a947 */ /* 0x008fea000383ffff */
[----:B------:R-:W-:Y:S05]  /*126c0*/  BRA `(.L_x_13469) ;  /* 0xffffffc000047947 */ /* 0x000fea000383ffff */
.L_x_13367:
[----:B-1----:R1:W2:Y:S02]  /*126d0*/  SYNCS.PHASECHK.TRANS64.TRYWAIT P1, [R0+URZ+0x13270], R3 ;  /* 0x01327003000075a7 */ /* 0x0022a4000802017f */
[----:B--2---:R-:W-:Y:S05]  /*126e0*/  @!P1 NANOSLEEP.SYNCS 0x989680 ;  /* 0x009896800000995d */ /* 0x004fea0003900000 */
[----:B------:R-:W2:Y:S02]  /*126f0*/  @!P1 SYNCS.PHASECHK.TRANS64 P1, [R0+URZ+0x13270], R3 ;  /* 0x01327003000095a7 */ /* 0x000ea4000802007f */
[----:B--2---:R-:W-:Y:S05]  /*12700*/  @!P1 BRA `(.L_x_13367) ;  /* 0xfffffffc00f09947 */ /* 0x004fea000383ffff */
[----:B------:R-:W-:Y:S05]  /*12710*/  BRA `(.L_x_13470) ;  /* 0xffffffc400987947 */ /* 0x000fea000383ffff */
.L_x_13369:
[----:B-1----:R1:W2:Y:S02]  /*12720*/  SYNCS.PHASECHK.TRANS64.TRYWAIT P1, [R0+URZ+0x13260], R3 ;  /* 0x01326003000075a7 */ /* 0x0022a4000802017f */
[----:B--2---:R-:W-:Y:S05]  /*12730*/  @!P1 NANOSLEEP.SYNCS 0x989680 ;  /* 0x009896800000995d */ /* 0x004fea0003900000 */
[----:B------:R-:W2:Y:S02]  /*12740*/  @!P1 SYNCS.PHASECHK.TRANS64 P1, [R0+URZ+0x13260], R3 ;  /* 0x01326003000095a7 */ /* 0x000ea4000802007f */
[----:B--2---:R-:W-:Y:S05]  /*12750*/  @!P1 BRA `(.L_x_13369) ;  /* 0xfffffffc00f09947 */ /* 0x004fea000383ffff */
[----:B------:R-:W-:Y:S05]  /*12760*/  BRA `(.L_x_13471) ;  /* 0xffffffc400a87947 */ /* 0x000fea000383ffff */
.L_x_13383:
[----:B0-----:R0:W1:Y:S02]  /*12770*/  SYNCS.PHASECHK.TRANS64.TRYWAIT P0, [R5+URZ+0x13220], R0 ;  /* 0x01322000050075a7 */ /* 0x001064000800017f */
[----:B-1----:R-:W-:Y:S05]  /*12780*/  @!P0 NANOSLEEP.SYNCS 0x989680 ;  /* 0x009896800000895d */ /* 0x002fea0003900000 */
[----:B------:R-:W1:Y:S02]  /*12790*/  @!P0 SYNCS.PHASECHK.TRANS64 P0, [R5+URZ+0x13220], R0 ;  /* 0x01322000050085a7 */ /* 0x000e64000800007f */
[----:B-1----:R-:W-:Y:S05]  /*127a0*/  @!P0 BRA `(.L_x_13383) ;  /* 0xfffffffc00f08947 */ /* 0x002fea000383ffff */
[----:B------:R-:W-:Y:S05]  /*127b0*/  BRA `(.L_x_13472) ;  /* 0xffffffd400787947 */ /* 0x000fea000383ffff */
.L_x_13384:
        /* <DEDUP_REMOVED lines=11> */
.L_x_13474:
[----:B------:R-:W-:Y:S05]  /*12870*/  BSYNC B0 ;  /* 0x0000000000007941 */ /* 0x000fea0003800000 */
.L_x_13473:
[----:B------:R-:W-:Y:S05]  /*12880*/  BRA `(.L_x_13475) ;  /* 0xffffffd400607947 */ /* 0x000fea000383ffff */
.L_x_13387:
[----:B------:R-:W-:Y:S01]  /*12890*/  BSSY B1, `(.L_x_13476) ;  /* 0x0000006000017945 */ /* 0x000fe20003800000 */
[----:B------:R-:W-:-:S07]  /*128a0*/  IMAD.MOV.U32 R15, RZ, RZ, -0x1 ;  /* 0xffffffffff0f7424 */ /* 0x000fce00078e00ff */
[----:B0----5:R-:W-:Y:S05]  /*128b0*/  WARPSYNC.COLLECTIVE R15, `(.L_x_13477) ;  /* 0x000000000f0c7348 */ /* 0x021fea0003c00000 */
[----:B------:R-:W-:Y:S02]  /*128c0*/  ELECT P6, UR62, PT ;  /* 0x00000000003e782f */ /* 0x000fe400038c0000 */
[----:B------:R-:W-:Y:S01]  /*128d0*/  MOV R14, UR62 ;  /* 0x0000003e000e7c02 */ /* 0x000fe20008000f00 */
[----:B0----5:R-:W-:Y:S10]  /*128e0*/  ENDCOLLECTIVE ;  /* 0x000000000000791b */ /* 0x021ff40003800000 */
.L_x_13477:
[----:B------:R-:W-:Y:S05]  /*128f0*/  BSYNC B1 ;  /* 0x0000000000017941 */ /* 0x000fea0003800000 */
.L_x_13476:
[----:B------:R-:W-:Y:S05]  /*12900*/  BRA `(.L_x_13478) ;  /* 0xffffffd400587947 */ /* 0x000fea000383ffff */
.L_x_13389:
[----:B0-----:R0:W1:Y:S02]  /*12910*/  SYNCS.PHASECHK.TRANS64.TRYWAIT P1, [R4+URZ+0x13240], R3 ;  /* 0x01324003040075a7 */ /* 0x001064000802017f */
[----:B-1----:R-:W-:Y:S05]  /*12920*/  @!P1 NANOSLEEP.SYNCS 0x989680 ;  /* 0x009896800000995d */ /* 0x002fea0003900000 */
[----:B------:R-:W1:Y:S02]  /*12930*/  @!P1 SYNCS.PHASECHK.TRANS64 P1, [R4+URZ+0x13240], R3 ;  /* 0x01324003040095a7 */ /* 0x000e64000802007f */
[----:B-1----:R-:W-:Y:S05]  /*12940*/  @!P1 BRA `(.L_x_13389) ;  /* 0xfffffffc00f09947 */ /* 0x002fea000383ffff */
[----:B------:R-:W-:Y:S05]  /*12950*/  BRA `(.L_x_13479) ;  /* 0xffffffd400807947 */ /* 0x000fea000383ffff */
.L_x_13391:
[----:B-1----:R1:W2:Y:S02]  /*12960*/  SYNCS.PHASECHK.TRANS64.TRYWAIT P1, [R5+URZ+0x13240], R0 ;  /* 0x01324000050075a7 */ /* 0x0022a4000802017f */
[----:B--2---:R-:W-:Y:S05]  /*12970*/  @!P1 NANOSLEEP.SYNCS 0x989680 ;  /* 0x009896800000995d */ /* 0x004fea0003900000 */
[----:B------:R-:W2:Y:S02]  /*12980*/  @!P1 SYNCS.PHASECHK.TRANS64 P1, [R5+URZ+0x13240], R0 ;  /* 0x01324000050095a7 */ /* 0x000ea4000802007f */
[----:B--2---:R-:W-:Y:S05]  /*12990*/  @!P1 BRA `(.L_x_13391) ;  /* 0xfffffffc00f09947 */ /* 0x004fea000383ffff */
[----:B------:R-:W-:Y:S05]  /*129a0*/  BRA `(.L_x_13480) ;  /* 0xffffffd400907947 */ /* 0x000fea000383ffff */
.L_x_13393:
[----:B--2---:R2:W3:Y:S02]  /*129b0*/  SYNCS.PHASECHK.TRANS64.TRYWAIT P1, [R4+URZ+0x13260], R3 ;  /* 0x01326003040075a7 */ /* 0x0044e4000802017f */
[----:B---3--:R-:W-:Y:S05]  /*129c0*/  @!P1 NANOSLEEP.SYNCS 0x989680 ;  /* 0x009896800000995d */ /* 0x008fea0003900000 */
[----:B------:R-:W3:Y:S02]  /*129d0*/  @!P1 SYNCS.PHASECHK.TRANS64 P1, [R4+URZ+0x13260], R3 ;  /* 0x01326003040095a7 */ /* 0x000ee4000802007f */
[----:B---3--:R-:W-:Y:S05]  /*129e0*/  @!P1 BRA `(.L_x_13393) ;  /* 0xfffffffc00f09947 */ /* 0x008fea000383ffff */
[----:B------:R-:W-:Y:S05]  /*129f0*/  BRA `(.L_x_13481) ;  /* 0xffffffd4008c7947 */ /* 0x000fea000383ffff */
.L_x_13395:
[----:B---3--:R3:W4:Y:S02]  /*12a00*/  SYNCS.PHASECHK.TRANS64.TRYWAIT P1, [R5+URZ+0x13260], R0 ;  /* 0x01326000050075a7 */ /* 0x008724000802017f */
[----:B----4-:R-:W-:Y:S05]  /*12a10*/  @!P1 NANOSLEEP.SYNCS 0x989680 ;  /* 0x009896800000995d */ /* 0x010fea0003900000 */
[----:B------:R-:W4:Y:S02]  /*12a20*/  @!P1 SYNCS.PHASECHK.TRANS64 P1, [R5+URZ+0x13260], R0 ;  /* 0x01326000050095a7 */ /* 0x000f24000802007f */
[----:B----4-:R-:W-:Y:S05]  /*12a30*/  @!P1 BRA `(.L_x_13395) ;  /* 0xfffffffc00f09947 */ /* 0x010fea000383ffff */
[----:B------:R-:W-:Y:S05]  /*12a40*/  BRA `(.L_x_13482) ;  /* 0xffffffd400887947 */ /* 0x000fea000383ffff */
.L_x_13397:
[----:B----4-:R4:W0:Y:S02]  /*12a50*/  SYNCS.PHASECHK.TRANS64.TRYWAIT P1, [R4+URZ+0x13280], R3 ;  /* 0x01328003040075a7 */ /* 0x010824000802017f */
[----:B0-----:R-:W-:Y:S05]  /*12a60*/  @!P1 NANOSLEEP.SYNCS 0x989680 ;  /* 0x009896800000995d */ /* 0x001fea0003900000 */
[----:B------:R-:W0:Y:S02]  /*12a70*/  @!P1 SYNCS.PHASECHK.TRANS64 P1, [R4+URZ+0x13280], R3 ;  /* 0x01328003040095a7 */ /* 0x000e24000802007f */
[----:B0-----:R-:W-:Y:S05]  /*12a80*/  @!P1 BRA `(.L_x_13397) ;  /* 0xfffffffc00f09947 */ /* 0x001fea000383ffff */
[----:B------:R-:W-:Y:S05]  /*12a90*/  BRA `(.L_x_13483) ;  /* 0xffffffd400847947 */ /* 0x000fea000383ffff */
.L_x_13484:
        /* <DEDUP_REMOVED lines=14> */
.L_x_15862:


//--------------------- .text._ZN7cutlass13device_kernelIN5flash11enable_sm90INS1_16FlashAttnFwdSm90INS1_25CollectiveMainloopFwdSm90ILi2EN4cute5tupleIJNS5_1CILi1EEES8_S8_EEENS6_IJNS7_ILi192EEENS7_ILi160EEENS7_ILi64EEEEEELi64ENS_12float_e4m3_tEfNS_4arch4Sm90ELb0ELb0ELb1ELb1ELb1ELb1ELb0ELb1ELb1ELb1ELb0ELb0EEENS1_21CollectiveEpilogueFwdINS6_IJSA_SC_SB_EEES9_NS_10bfloat16_tESG_Li384ELb1ELb1ELb0ELb1EEENS1_36VarlenDynamicPersistentTileSchedulerILi192ELi160ELi384ELi128ELb0ELb1ELb1ELb0ELb1ELb1EEEEEEEEEvNT_6ParamsE --------------------------
	.section	.text._ZN7cutlass13device_kernelIN5flash11enable_sm90INS1_16FlashAttnFwdSm90INS1_25CollectiveMainloopFwdSm90ILi2EN4cute5tupleIJNS5_1CILi1EEES8_S8_EEENS6_IJNS7_ILi192EEENS7_ILi160EEENS7_ILi64EEEEEELi64ENS_12float_e4m3_tEfNS_4arch4Sm90ELb0ELb0ELb1ELb1ELb1ELb1ELb0ELb1ELb1ELb1ELb0ELb0EEENS1_21CollectiveEpilogueFwdINS6_IJSA_SC_SB_EEES9_NS_10bfloat16_tESG_Li384ELb1ELb1ELb0ELb1EEENS1_36VarlenDynamicPersistentTileSchedulerILi192ELi160ELi384ELi128ELb0ELb1ELb1ELb0ELb1ELb1EEEEEEEEEvNT_6ParamsE,"ax",@progbits
	.align	128
.text._ZN7cutlass13device_kernelIN5flash11enable_sm90INS1_16FlashAttnFwdSm90INS1_25CollectiveMainloopFwdSm90ILi2EN4cute5tupleIJNS5_1CILi1EEES8_S8_EEENS6_IJNS7_ILi192EEENS7_ILi160EEENS7_ILi64EEEEEELi64ENS_12float_e4m3_tEfNS_4arch4Sm90ELb0ELb0ELb1ELb1ELb1ELb1ELb0ELb1ELb1ELb1ELb0ELb0EEENS1_21CollectiveEpilogueFwdINS6_IJSA_SC_SB_EEES9_NS_10bfloat16_tESG_Li384ELb1ELb1ELb0ELb1EEENS1_36VarlenDynamicPersistentTileSchedulerILi192ELi160ELi384ELi128ELb0ELb1ELb1ELb0ELb1ELb1EEEEEEEEEvNT_6ParamsE:
        .type           _ZN7cutlass13device_kernelIN5flash11enable_sm90INS1_16FlashAttnFwdSm90INS1_25CollectiveMainloopFwdSm90ILi2EN4cute5tupleIJNS5_1CILi1EEES8_S8_EEENS6_IJNS7_ILi192EEENS7_ILi160EEENS7_ILi64EEEEEELi64ENS_12float_e4m3_tEfNS_4arch4Sm90ELb0ELb0ELb1ELb1ELb1ELb1ELb0ELb1ELb1ELb1ELb0ELb0EEENS1_21CollectiveEpilogueFwdINS6_IJSA_SC_SB_EEES9_NS_10bfloat16_tESG_Li384ELb1ELb1ELb0ELb1EEENS1_36VarlenDynamicPersistentTileSchedulerILi192ELi160ELi384ELi128ELb0ELb1ELb1ELb0ELb1ELb1EEEEEEEEEvNT_6ParamsE,@function
        .size           _ZN7cutlass13device_kernelIN5flash11enable_sm90INS1_16FlashAttnFwdSm90INS1_25CollectiveMainloopFwdSm90ILi2EN4cute5tupleIJNS5_1CILi1EEES8_S8_EEENS6_IJNS7_ILi192EEENS7_ILi160EEENS7_ILi64EEEEEELi64ENS_12float_e4m3_tEfNS_4arch4Sm90ELb0ELb0ELb1ELb1ELb1ELb1ELb0ELb1ELb1ELb1ELb0ELb0EEENS1_21CollectiveEpilogueFwdINS6_IJSA_SC_SB_EEES9_NS_10bfloat16_tESG_Li384ELb1ELb1ELb0ELb1EEENS1_36VarlenDynamicPersistentTileSchedulerILi192ELi160ELi384ELi128ELb0ELb1ELb1ELb0ELb1ELb1EEEEEEEEEvNT_6ParamsE,(.L_x_15863 - _ZN7cutlass13device_kernelIN5flash11enable_sm90INS1_16FlashAttnFwdSm90INS1_25CollectiveMainloopFwdSm90ILi2EN4cute5tupleIJNS5_1CILi1EEES8_S8_EEENS6_IJNS7_ILi192EEENS7_ILi160EEENS7_ILi64EEEEEELi64ENS_12float_e4m3_tEfNS_4arch4Sm90ELb0ELb0ELb1ELb1ELb1ELb1ELb0ELb1ELb1ELb1ELb0ELb0EEENS1_21CollectiveEpilogueFwdINS6_IJSA_SC_SB_EEES9_NS_10bfloat16_tESG_Li384ELb1ELb1ELb0ELb1EEENS1_36VarlenDynamicPersistentTileSchedulerILi192ELi160ELi384ELi128ELb0ELb1ELb1ELb0ELb1ELb1EEEEEEEEEvNT_6ParamsE)
        .other          _ZN7cutlass13device_kernelIN5flash11enable_sm90INS1_16FlashAttnFwdSm90INS1_25CollectiveMainloopFwdSm90ILi2EN4cute5tupleIJNS5_1CILi1EEES8_S8_EEENS6_IJNS7_ILi192EEENS7_ILi160EEENS7_ILi64EEEEEELi64ENS_12float_e4m3_tEfNS_4arch4Sm90ELb0ELb0ELb1ELb1ELb1ELb1ELb0ELb1ELb1ELb1ELb0ELb0EEENS1_21CollectiveEpilogueFwdINS6_IJSA_SC_SB_EEES9_NS_10bfloat16_tESG_Li384ELb1ELb1ELb0ELb1EEENS1_36VarlenDynamicPersistentTileSchedulerILi192ELi160ELi384ELi128ELb0ELb1ELb1ELb0ELb1ELb1EEEEEEEEEvNT_6ParamsE,@"STO_CUDA_ENTRY STV_DEFAULT"
_ZN7cutlass13device_kernelIN5flash11enable_sm90INS1_16FlashAttnFwdSm90INS1_25CollectiveMainloopFwdSm90ILi2EN4cute5tupleIJNS5_1CILi1EEES8_S8_EEENS6_IJNS7_ILi192EEENS7_ILi160EEENS7_ILi64EEEEEELi64ENS_12float_e4m3_tEfNS_4arch4Sm90ELb0ELb0ELb1ELb1ELb1ELb1ELb0ELb1ELb1ELb1ELb0ELb0EEENS1_21CollectiveEpilogueFwdINS6_IJSA_SC_SB_EEES9_NS_10bfloat16_tESG_Li384ELb1ELb1ELb0ELb1EEENS1_36VarlenDynamicPersistentTileSchedulerILi192ELi160ELi384ELi128ELb0ELb1ELb1ELb0ELb1ELb1EEEEEEEEEvNT_6ParamsE:
        /* <DEDUP_REMOVED lines=17> */
.L_x_13486:
[----:B------:R-:W-:Y:S05]  /*0110*/  BSYNC B0 ;  /* 0x0000000000007941 */ /* 0x000fea0003800000 */
.L_x_13485:
        /* <DEDUP_REMOVED lines=40> */
.L_x_13487:
        /* <DEDUP_REMOVED lines=22> */
.L_x_13488:
        /* <DEDUP_REMOVED lines=18> */
.L_x_13489:
        /* <DEDUP_REMOVED lines=22> */
.L_x_13490:
        /* <DEDUP_REMOVED lines=23> */
.L_x_13491:
        /* <DEDUP_REMOVED lines=9> */
.L_x_13494:
        /* <DEDUP_REMOVED lines=16> */
[----:B------:R-:W3:Y:S01]  /*0a80*/  LDL.LU R19, [R1+0x3c] ;  /* 0x00003c0001137983 */ /* 0x000ee20000300800 */
[----:B------:R-:W0:Y:S02]  /*0a90*/  S2R R0, SR_TID.X ;  /* 0x0000000000007919 */ /* 0x000e240000002100 */
[----:B0-----:R-:W-:-:S05]  /*0aa0*/  VIADD R21, R0, 0xffffff80 ;  /* 0xffffff8000157836 */ /* 0x001fca0000000000 */
[----:B------:R-:W-:-:S04]  /*0ab0*/  SHF.R.S32.HI R0, RZ, 0x1f, R21 ;  /* 0x0000001fff007819 */ /* 0x000fc80000011415 */
[----:B--2---:R-:W-:-:S05]  /*0ac0*/  LEA.HI R2, R0, R21, RZ, 0x5 ;  /* 0x0000001500027211 */ /* 0x004fca00078f28ff */
[----:B------:R-:W-:Y:S01]  /*0ad0*/  IMAD.SHL.U32 R4, R2, 0x20, RZ ;  /* 0x0000002002047824 */ /* 0x000fe200078e00ff */
[CC--:B------:R-:W-:Y:S02]  /*0ae0*/  LEA.HI R2, R0.reuse, R21.reuse, RZ, 0x7 ;  /* 0x0000001500027211 */ /* 0x0c0fe400078f38ff */
[----:B------:R-:W-:Y:S02]  /*0af0*/  LEA.HI R7, R0, R21, RZ, 0x4 ;  /* 0x0000001500077211 */ /* 0x000fe400078f20ff */
[----:B------:R-:W-:Y:S02]  /*0b00*/  LOP3.LUT R6, R2, 0xffffff80, RZ, 0xc0, !PT ;  /* 0xffffff8002067812 */ /* 0x000fe400078ec0ff */
[----:B------:R-:W-:-:S03]  /*0b10*/  LOP3.LUT R3, R7, 0x3fffff0, RZ, 0xc0, !PT ;  /* 0x03fffff007037812 */ /* 0x000fc600078ec0ff */
[C---:B------:R-:W-:Y:S01]  /*0b20*/  IMAD.IADD R24, R21.reuse, 0x1, -R6 ;  /* 0x0000000115187824 */ /* 0x040fe200078e0a06 */
[----:B------:R-:W-:Y:S02]  /*0b30*/  LOP3.LUT R5, R4, 0xfffffc00, RZ, 0xc0, !PT ;  /* 0xfffffc0004057812 */ /* 0x000fe400078ec0ff */
[C---:B------:R-:W-:Y:S02]  /*0b40*/  IADD3 R4, R21.reuse, -R3, RZ ;  /* 0x8000000315047210 */ /* 0x040fe40007ffe0ff */
[----:B------:R-:W-:Y:S02]  /*0b50*/  SHF.R.S32.HI R9, RZ, 0x1f, R24 ;  /* 0x0000001fff097819 */ /* 0x000fe40000011418 */
[-C--:B------:R-:W-:Y:S01]  /*0b60*/  LEA.HI R3, R21, R21.reuse, RZ, 0x1 ;  /* 0x0000001515037211 */ /* 0x080fe200078f08ff */
[----:B------:R-:W-:Y:S01]  /*0b70*/  IMAD R10, R4, 0x40, R5 ;  /* 0x00000040040a7824 */ /* 0x000fe200078e0205 */
[----:B------:R-:W-:Y:S02]  /*0b80*/  LEA.HI R11, R9, R24, RZ, 0x2 ;  /* 0x00000018090b7211 */ /* 0x000fe400078f10ff */
[----:B------:R-:W-:-:S02]  /*0b90*/  LEA.HI R4, R0, R21, RZ, 0x2 ;  /* 0x0000001500047211 */ /* 0x000fc400078f10ff */
[----:B------:R-:W-:Y:S02]  /*0ba0*/  SHF.R.S32.HI R20, RZ, 0x1, R3 ;  /* 0x00000001ff147819 */ /* 0x000fe40000011403 */
[----:B------:R-:W-:Y:S02]  /*0bb0*/  SHF.R.S32.HI R22, RZ, 0x7, R2 ;  /* 0x00000007ff167819 */ /* 0x000fe40000011402 */
[--C-:B------:R-:W-:Y:S02]  /*0bc0*/  SHF.R.S32.HI R12, RZ, 0x2, R11.reuse ;  /* 0x00000002ff0c7819 */ /* 0x100fe4000001140b */
[----:B------:R-:W-:Y:S02]  /*0bd0*/  SHF.R.S32.HI R17, RZ, 0x1f, R11 ;  /* 0x0000001fff117819 */ /* 0x000fe4000001140b */
[----:B------:R-:W-:Y:S02]  /*0be0*/  SHF.R.S32.HI R8, RZ, 0x4, R7 ;  /* 0x00000004ff087819 */ /* 0x000fe40000011407 */
[----:B------:R-:W-:-:S02]  /*0bf0*/  LEA.HI R6, R3, R20, RZ, 0x1 ;  /* 0x0000001403067211 */ /* 0x000fc400078f08ff */
[--C-:B------:R-:W-:Y:S02]  /*0c00*/  SHF.R.S32.HI R2, RZ, 0x2, R4.reuse ;  /* 0x00000002ff027819 */ /* 0x100fe40000011404 */
[----:B------:R-:W-:Y:S02]  /*0c10*/  SHF.R.S32.HI R5, RZ, 0x1f, R4 ;  /* 0x0000001fff057819 */ /* 0x000fe40000011404 */
[----:B------:R-:W-:Y:S02]  /*0c20*/  LOP3.LUT R16, R4, 0xfffffffc, RZ, 0xc0, !PT ;  /* 0xfffffffc04107812 */ /* 0x000fe400078ec0ff */
[----:B------:R-:W-:Y:S02]  /*0c30*/  LEA.HI R17, R17, R12, RZ, 0x3 ;  /* 0x0000000c11117211 */ /* 0x000fe400078f18ff */
[----:B------:R-:W-:Y:S02]  /*0c40*/  LEA.HI R7, R7, R8, RZ, 0x1 ;  /* 0x0000000807077211 */ /* 0x000fe400078f08ff */
[----:B------:R-:W-:-:S02]  /*0c50*/  LOP3.LUT R6, R6, 0x3fffffe, RZ, 0xc0, !PT ;  /* 0x03fffffe06067812 */ /* 0x000fc400078ec0ff */
[----:B------:R-:W-:Y:S01]  /*0c60*/  LEA.HI R5, R5, R2, RZ, 0x2 ;  /* 0x0000000205057211 */ /* 0x000fe200078f10ff */
[----:B------:R-:W-:Y:S01]  /*0c70*/  IMAD.HI R4, R22, 0x55555556, RZ ;  /* 0x5555555616047827 */ /* 0x000fe200078e02ff */
[----:B------:R-:W-:Y:S02]  /*0c80*/  LOP3.LUT R17, R17, 0xfffffff8, RZ, 0xc0, !PT ;  /* 0xfffffff811117812 */ /* 0x000fe400078ec0ff */
[----:B------:R-:W-:Y:S01]  /*0c90*/  LOP3.LUT R7, R7, 0x1ffffffe, RZ, 0xc0, !PT ;  /* 0x1ffffffe07077812 */ /* 0x000fe200078ec0ff */
[----:B------:R-:W-:Y:S01]  /*0ca0*/  IMAD.IADD R16, R21, 0x1, -R16 ;  /* 0x0000000115107824 */ /* 0x000fe200078e0a10 */
[----:B------:R-:W-:Y:S01]  /*0cb0*/  LOP3.LUT R5, R5, 0xfffffffc, RZ, 0xc0, !PT ;  /* 0xfffffffc05057812 */ /* 0x000fe200078ec0ff */
[----:B------:R-:W-:Y:S01]  /*0cc0*/  IMAD.IADD R6, R20, 0x1, -R6 ;  /* 0x0000000114067824 */ /* 0x000fe200078e0a06 */
[----:B------:R-:W-:Y:S02]  /*0cd0*/  LEA.HI R9, R9, R24, RZ, 0x5 ;  /* 0x0000001809097211 */ /* 0x000fe400078f28ff */
[----:B------:R-:W-:Y:S01]  /*0ce0*/  LOP3.LUT R11, R11, 0x7ffffffc, RZ, 0xc0, !PT ;  /* 0x7ffffffc0b0b7812 */ /* 0x000fe200078ec0ff */
[----:B------:R-:W-:Y:S01]  /*0cf0*/  IMAD.IADD R12, R12, 0x1, -R17 ;  /* 0x000000010c0c7824 */ /* 0x000fe200078e0a11 */
[----:B------:R-:W-:Y:S01]  /*0d00*/  IADD3 R20, R2, -R5, RZ ;  /* 0x8000000502147210 */ /* 0x000fe20007ffe0ff */
[----:B------:R-:W-:Y:S01]  /*0d10*/  IMAD R6, R8, 0x8, R6 ;  /* 0x0000000808067824 */ /* 0x000fe200078e0206 */
[----:B------:R-:W-:Y:S01]  /*0d20*/  LEA.HI R4, R4, R4, RZ, 0x1 ;  /* 0x0000000404047211 */ /* 0x000fe200078f08ff */
[----:B------:R-:W-:Y:S01]  /*0d30*/  IMAD.IADD R7, R8, 0x1, -R7 ;  /* 0x0000000108077824 */ /* 0x000fe200078e0a07 */
[----:B------:R-:W-:Y:S01]  /*0d40*/  LEA.HI R2, R16, R16, RZ, 0x1 ;  /* 0x0000001010027211 */ /* 0x000fe200078f08ff */
[----:B------:R-:W-:Y:S01]  /*0d50*/  IMAD.MOV.U32 R8, RZ, RZ, -0x2 ;  /* 0xfffffffeff087424 */ /* 0x000fe200078e00ff */
[----:B------:R-:W-:Y:S01]  /*0d60*/  SHF.R.S32.HI R9, RZ, 0x5, R9 ;  /* 0x00000005ff097819 */ /* 0x000fe20000011409 */
[----:B------:R-:W-:Y:S01]  /*0d70*/  IMAD.IADD R11, R24, 0x1, -R11 ;  /* 0x00000001180b7824 */ /* 0x000fe200078e0a0b */
[----:B------:R-:W-:Y:S01]  /*0d80*/  LOP3.LUT R5, R2, 0x1ffffffe, RZ, 0xc0, !PT ;  /* 0x1ffffffe02057812 */ /* 0x000fe200078ec0ff */
[----:B------:R-:W-:Y:S01]  /*0d90*/  IMAD R7, R7, 0x8, R10 ;  /* 0x0000000807077824 */ /* 0x000fe200078e020a */
[----:B------:R-:W-:Y:S01]  /*0da0*/  LEA R9, R9, R12, 0x4 ;  /* 0x0000000c09097211 */ /* 0x000fe200078e20ff */
[----:B------:R-:W-:-:S02]  /*0db0*/  IMAD R4, R4, -0x3, R22 ;  /* 0xfffffffd04047824 */ /* 0x000fc400078e0216 */
[----:B------:R-:W-:Y:S01]  /*0dc0*/  IMAD R2, R11, R8, 0xa0 ;  /* 0x000000a00b027424 */ /* 0x000fe200078e0208 */
[----:B------:R-:W-:Y:S01]  /*0dd0*/  STL [R1+0x68], R20 ;  /* 0x0000681401007387 */ /* 0x000fe20000100800 */
[----:B------:R-:W-:-:S03]  /*0de0*/  IMAD R4, R4, 0x40, R9 ;  /* 0x0000004004047824 */ /* 0x000fc600078e0209 */
[----:B------:R0:W-:Y:S01]  /*0df0*/  STL [R1+0x88], R7 ;  /* 0x0000880701007387 */ /* 0x0001e20000100800 */
[----:B------:R-:W-:-:S03]  /*0e00*/  LEA.HI R0, R0, R21, RZ, 0x3 ;  /* 0x0000001500007211 */ /* 0x000fc600078f18ff */
[----:B------:R3:W-:Y:S04]  /*0e10*/  STL [R1+0x84], R2 ;  /* 0x0000840201007387 */ /* 0x0007e80000100800 */
[----:B------:R-:W-:Y:S01]  /*0e20*/  STL [R1+0x4], R13 ;  /* 0x0000040d01007387 */ /* 0x000fe20000100800 */
[----:B------:R-:W-:-:S03]  /*0e30*/  LOP3.LUT R3, R3, 0xfffffffe, RZ, 0xc0, !PT ;  /* 0xfffffffe03037812 */ /* 0x000fc600078ec0ff */
[----:B------:R-:W-:Y:S04]  /*0e40*/  STL [R1+0x8], R14 ;  /* 0x0000080e01007387 */ /* 0x000fe80000100800 */
[----:B------:R-:W-:Y:S04]  /*0e50*/  STL [R1+0xc], R15 ;  /* 0x00000c0f01007387 */ /* 0x000fe80000100800 */
[----:B------:R-:W-:Y:S04]  /*0e60*/  STL [R1+0x7c], R4 ;  /* 0x00007c0401007387 */ /* 0x000fe80000100800 */
[----:B------:R-:W-:Y:S01]  /*0e70*/  STL [R1+0x54], RZ ;  /* 0x000054ff01007387 */ /* 0x000fe20000100800 */
[----:B------:R-:W-:Y:S01]  /*0e80*/  IMAD.IADD R3, R21, 0x1, -R3 ;  /* 0x0000000115037824 */ /* 0x000fe200078e0a03 */
[----:B0-----:R-:W-:Y:S01]  /*0e90*/  SHF.R.S32.HI R7, RZ, 0x3, R0 ;  /* 0x00000003ff077819 */ /* 0x001fe20000011400 */
[----:B------:R-:W-:-:S03]  /*0ea0*/  IMAD.IADD R5, R16, 0x1, -R5 ;  /* 0x0000000110057824 */ /* 0x000fc600078e0a05 */
[C---:B------:R-:W-:Y:S01]  /*0eb0*/  SHF.L.U32 R22, R3.reuse, 0x3, RZ ;  /* 0x0000000303167819 */ /* 0x040fe200000006ff */
[----:B------:R-:W-:-:S04]  /*0ec0*/  IMAD.SHL.U32 R16, R3, 0x10, RZ ;  /* 0x0000001003107824 */ /* 0x000fc800078e00ff */
[----:B------:R-:W-:Y:S02]  /*0ed0*/  VIADD R7, R22, 0x10 ;  /* 0x0000001016077836 */ /* 0x000fe40000000000 */
[----:B------:R-:W-:Y:S02]  /*0ee0*/  VIADD R156, R16, 0x20 ;  /* 0x00000020109c7836 */ /* 0x000fe40000000000 */
[----:B------:R-:W-:Y:S01]  /*0ef0*/  IMAD.SHL.U32 R6, R6, 0x40, RZ ;  /* 0x0000004006067824 */ /* 0x000fe200078e00ff */
[----:B------:R-:W-:Y:S02]  /*0f00*/  MOV R157, RZ ;  /* 0x000000ff009d7202 */ /* 0x000fe40000000f00 */
[----:B------:R-:W-:Y:S02]  /*0f10*/  SHF.R.S32.HI R17, RZ, 0x1f, R16 ;  /* 0x0000001fff117819 */ /* 0x000fe40000011410 */
[----:B---3--:R-:W-:-:S05]  /*0f20*/  LOP3.LUT R2, R19, 0x1, RZ, 0xfc, !PT ;  /* 0x0000000113027812 */ /* 0x008fca00078efcff */
[----:B------:R0:W-:Y:S02]  /*0f30*/  STL [R1+0x18], R2 ;  /* 0x0000180201007387 */ /* 0x0001e40000100800 */
[----:B0-----:R-:W-:Y:S01]  /*0f40*/  LOP3.LUT R2, R0, 0xfffffff8, RZ, 0xc0, !PT ;  /* 0xfffffff800027812 */ /* 0x001fe200078ec0ff */
[----:B------:R-:W-:-:S04]  /*0f50*/  IMAD.SHL.U32 R0, R20, 0x80, RZ ;  /* 0x0000008014007824 */ /* 0x000fc800078e00ff */
[----:B------:R-:W-:Y:S01]  /*0f60*/  IMAD.IADD R2, R21, 0x1, -R2 ;  /* 0x0000000115027824 */ /* 0x000fe200078e0a02 */
[----:B------:R-:W-:Y:S03]  /*0f70*/  STL [R1+0x1c], RZ ;  /* 0x00001cff01007387 */ /* 0x000fe60000100800 */
[----:B------:R-:W-:Y:S01]  /*0f80*/  IMAD.SHL.U32 R8, R2, 0x8, RZ ;  /* 0x0000000802087824 */ /* 0x000fe200078e00ff */
[----:B------:R-:W-:Y:S01]  /*0f90*/  LOP3.LUT R2, R0, 0x180, RZ, 0xc0, !PT ;  /* 0x0000018000027812 */ /* 0x000fe200078ec0ff */
[----:B------:R-:W-:Y:S03]  /*0fa0*/  STL [R1+0x14], RZ ;  /* 0x000014ff01007387 */ /* 0x000fe60000100800 */
[----:B------:R-:W-:Y:S01]  /*0fb0*/  SHF.R.U32.HI R3, RZ, 0x3, R2 ;  /* 0x00000003ff037819 */ /* 0x000fe20000011602 */
[----:B------:R0:W-:Y:S01]  /*0fc0*/  STL [R1+0x60], R8 ;  /* 0x0000600801007387 */ /* 0x0001e20000100800 */
[----:B------:R-:W-:-:S03]  /*0fd0*/  LOP3.LUT R0, R2, 0x10, R16, 0xf8, !PT ;  /* 0x0000001002007812 */ /* 0x000fc600078ef810 */
[----:B------:R1:W-:Y:S01]  /*0fe0*/  STL [R1+0x34], R2 ;  /* 0x0000340201007387 */ /* 0x0003e20000100800 */
[----:B------:R-:W-:-:S03]  /*0ff0*/  LOP3.LUT R0, R0, R3, RZ, 0x3c, !PT ;  /* 0x0000000300007212 */ /* 0x000fc600078e3cff */
[----:B------:R-:W-:Y:S01]  /*1000*/  STL [R1+0x24], R7 ;  /* 0x0000240701007387 */ /* 0x000fe20000100800 */
[----:B0-----:R-:W-:Y:S02]  /*1010*/  SHF.R.S32.HI R8, RZ, 0x1f, R8 ;  /* 0x0000001fff087819 */ /* 0x001fe40000011408 */
[----:B-1----:R-:W-:Y:S01]  /*1020*/  LOP3.LUT R2, R2, 0x30, R16, 0xf8, !PT ;  /* 0x0000003002027812 */ /* 0x002fe200078ef810 */
[----:B------:R0:W-:Y:S04]  /*1030*/  STL [R1+0x38], R3 ;  /* 0x0000380301007387 */ /* 0x0001e80000100800 */
[----:B------:R1:W-:Y:S01]  /*1040*/  STL [R1+0x8c], R8 ;  /* 0x00008c0801007387 */ /* 0x0003e20000100800 */
[----:B0-----:R-:W-:Y:S02]  /*1050*/  LOP3.LUT R3, R2, R3, RZ, 0x3c, !PT ;  /* 0x0000000302037212 */ /* 0x001fe400078e3cff */
[----:B------:R-:W-:Y:S01]  /*1060*/  SHF.R.S32.HI R2, RZ, 0x1f, R156 ;  /* 0x0000001fff027819 */ /* 0x000fe2000001149c */
[----:B------:R-:W-:Y:S01]  /*1070*/  STL [R1+0x3c], R6 ;  /* 0x00003c0601007387 */ /* 0x000fe20000100800 */
[----:B-1----:R-:W-:-:S02]  /*1080*/  SHF.R.S32.HI R8, RZ, 0x1f, R7 ;  /* 0x0000001fff087819 */ /* 0x002fc40000011407 */
[----:B------:R-:W-:Y:S01]  /*1090*/  IADD3 R7, R6, R0, RZ ;  /* 0x0000000006077210 */ /* 0x000fe20007ffe0ff */
[----:B------:R0:W-:Y:S01]  /*10a0*/  STL [R1+0x20], R2 ;  /* 0x0000200201007387 */ /* 0x0001e20000100800 */
[----:B------:R-:W-:-:S03]  /*10b0*/  IMAD R0, R5, 0x8, R4 ;  /* 0x0000000805007824 */ /* 0x000fc600078e0204 */
[----:B------:R1:W-:Y:S01]  /*10c0*/  STL [R1+0x70], R8 ;  /* 0x0000700801007387 */ /* 0x0003e20000100800 */
[----:B0-----:R-:W-:-:S03]  /*10d0*/  IADD3 R2, R18, R6, R3 ;  /* 0x0000000612027210 */ /* 0x001fc60007ffe003 */
[----:B------:R1:W-:Y:S04]  /*10e0*/  STL [R1+0x28], R7 ;  /* 0x0000280701007387 */ /* 0x0003e80000100800 */
[----:B------:R1:W-:Y:S04]  /*10f0*/  STL [R1+0x80], R0 ;  /* 0x0000800001007387 */ /* 0x0003e80000100800 */
[----:B------:R1:W-:Y:S01]  /*1100*/  STL [R1+0x74], R2 ;  /* 0x0000740201007387 */ /* 0x0003e20000100800 */
[----:B------:R-:W-:-:S07]  /*1110*/  IMAD.MOV.U32 R19, RZ, RZ, RZ ;  /* 0x000000ffff137224 */ /* 0x000fce00078e00ff */
.L_x_13597:
[----:B-12---:R-:W2:Y:S01]  /*1120*/  LDL.LU R0, [R1+0xc] ;  /* 0x00000c0001007983 */ /* 0x006ea20000300800 */
[----:B0-----:R-:W2:Y:S01]  /*1130*/  LDC.64 R2, c[0x0][0xc88] ;  /* 0x00032200ff027b82 */ /* 0x001ea20000000a00 */
[----:B------:R-:W-:Y:S01]  /*1140*/  ULDC.64 UR4, c[0x0][0xa28] ;  /* 0x00028a0000047ab9 */ /* 0x000fe20000000a00 */
[----:B------:R-:W-:Y:S01]  /*1150*/  ULDC.64 UR8, c[0x0][0xa18] ;  /* 0x0002860000087ab9 */ /* 0x000fe20000000a00 */
[----:B------:R-:W-:Y:S01]  /*1160*/  ISETP.NE.U32.AND P2, PT, RZ, UR4, PT ;  /* 0x00000004ff007c0c */ /* 0x000fe2000bf45070 */
[----:B------:R-:W-:Y:S01]  /*1170*/  ULDC.64 UR6, c[0x0][0xa08] ;  /* 0x0002820000067ab9 */ /* 0x000fe20000000a00 */
[----:B------:R-:W-:Y:S01]  /*1180*/  IMAD.MOV.U32 R9, RZ, RZ, RZ ;  /* 0x000000ffff097224 */ /* 0x000fe200078e00ff */
[----:B------:R-:W3:Y:S01]  /*1190*/  LDL R33, [R1+0x8] ;  /* 0x0000080001217983 */ /* 0x000ee20000100800 */
[----:B------:R-:W-:Y:S01]  /*11a0*/  ISETP.NE.AND.EX P2, PT, RZ, UR5, PT, P2 ;  /* 0x00000005ff007c0c */ /* 0x000fe2000bf45320 */
[----:B--2---:R-:W-:-:S05]  /*11b0*/  IMAD.WIDE R2, R0, 0x4, R2 ;  /* 0x0000000400027825 */ /* 0x004fca00078e0202 */
[----:B------:R-:W2:Y:S01]  /*11c0*/  LDG.E R0, desc[UR40][R2.64] ;  /* 0x0000002802007981 */ /* 0x000ea2000c1e1900 */
[----:B------:R-:W-:Y:S01]  /*11d0*/  ISETP.NE.U32.AND P1, PT, RZ, UR8, PT ;  /* 0x00000008ff007c0c */ /* 0x000fe2000bf25070 */
[----:B------:R-:W-:Y:S01]  /*11e0*/  IMAD.MOV.U32 R25, RZ, RZ, RZ ;  /* 0x000000ffff197224 */ /* 0x000fe200078e00ff */
[----:B------:R-:W-:Y:S02]  /*11f0*/  ISETP.NE.U32.AND P0, PT, RZ, UR6, PT ;  /* 0x00000006ff007c0c */ /* 0x000fe4000bf05070 */
[----:B------:R-:W-:Y:S02]  /*1200*/  ISETP.NE.AND.EX P1, PT, RZ, UR9, PT, P1 ;  /* 0x00000009ff007c0c */ /* 0x000fe4000bf25310 */
[----:B------:R-:W-:Y:S02]  /*1210*/  ISETP.NE.AND.EX P0, PT, RZ, UR7, PT, P0 ;  /* 0x00000007ff007c0c */ /* 0x000fe4000bf05300 */
[----:B--2--5:R-:W-:Y:S01]  /*1220*/  SHF.R.S32.HI R4, RZ, 0x1f, R0 ;  /* 0x0000001fff047819 */ /* 0x024fe20000011400 */
[C---:B------:R-:W-:Y:S01]  /*1230*/  IMAD.SHL.U32 R27, R0.reuse, 0x4, RZ ;  /* 0x00000004001b7824 */ /* 0x040fe200078e00ff */
[C---:B------:R-:W-:Y:S01]  /*1240*/  @P2 LEA R2, P3, R0.reuse, UR4, 0x2 ;  /* 0x0000000400022c11 */ /* 0x040fe2000f8610ff */
[----:B------:R-:W-:Y:S01]  /*1250*/  STL [R1+0x40], R0 ;  /* 0x0000400001007387 */ /* 0x000fe20000100800 */
[----:B------:R-:W-:-:S02]  /*1260*/  SHF.L.U64.HI R26, R0, 0x2, R4 ;  /* 0x00000002001a7819 */ /* 0x000fc40000010204 */
[----:B------:R-:W-:Y:S01]  /*1270*/  @P2 LEA.HI.X R3, R0, UR5, R4, 0x2, P3 ;  /* 0x0000000500032c11 */ /* 0x000fe200098f1404 */
[----:B------:R0:W-:Y:S01]  /*1280*/  STL [R1+0x5c], R4 ;  /* 0x00005c0401007387 */ /* 0x0001e20000100800 */
[C---:B------:R-:W-:Y:S01]  /*1290*/  IADD3 R6, P4, R27.reuse, UR6, RZ ;  /* 0x000000061b067c10 */ /* 0x040fe2000ff9e0ff */
[----:B------:R-:W-:Y:S02]  /*12a0*/  ULDC UR4, c[0x0][0x288] ;  /* 0x0000a20000047ab9 */ /* 0x000fe40000000800 */
[----:B------:R1:W5:Y:S01]  /*12b0*/  @P2 LDG.E R9, desc[UR40][R2.64] ;  /* 0x0000002802092981 */ /* 0x000362000c1e1900 */
[----:B------:R-:W-:Y:S01]  /*12c0*/  MOV R28, UR4 ;  /* 0x00000004001c7c02 */ /* 0x000fe20008000f00 */
[----:B------:R-:W-:Y:S01]  /*12d0*/  ULDC.64 UR4, c[0x0][0x418] ;  /* 0x0001060000047ab9 */ /* 0x000fe20000000a00 */
[----:B------:R-:W-:Y:S01]  /*12e0*/  IADD3.X R7, R26, UR7, RZ, P4, !PT ;  /* 0x000000071a077c10 */ /* 0x000fe2000a7fe4ff */
[----:B------:R-:W-:Y:S01]  /*12f0*/  STL [R1+0x48], R27 ;  /* 0x0000481b01007387 */ /* 0x000fe20000100800 */
[----:B0-----:R-:W-:-:S03]  /*1300*/  @P1 IADD3 R4, P2, R27, UR8, RZ ;  /* 0x000000081b041c10 */ /* 0x001fc6000ff5e0ff */
[----:B------:R-:W-:Y:S01]  /*1310*/  STL [R1+0x4c], R26 ;  /* 0x00004c1a01007387 */ /* 0x000fe20000100800 */
[----:B------:R-:W-:Y:S01]  /*1320*/  @P1 IADD3.X R5, R26, UR9, RZ, P2, !PT ;  /* 0x000000091a051c10 */ /* 0x000fe200097fe4ff */
[----:B------:R-:W-:Y:S02]  /*1330*/  UISETP.NE.U32.AND UP0, UPT, UR4, URZ, UPT ;  /* 0x0000003f0400728c */ /* 0x000fe4000bf05070 */
[----:B------:R-:W2:Y:S01]  /*1340*/  LDL R2, [R1+0x4] ;  /* 0x0000040001027983 */ /* 0x000ea20000100800 */
[----:B------:R-:W-:Y:S01]  /*1350*/  ULDC.64 UR8, c[0x0][0xa20] ;  /* 0x0002880000087ab9 */ /* 0x000fe20000000a00 */
[----:B------:R-:W-:Y:S02]  /*1360*/  ULDC UR4, c[0x0][0x424] ;  /* 0x0001090000047ab9 */ /* 0x000fe40000000800 */
[----:B------:R0:W5:Y:S04]  /*1370*/  @P0 LDG.E R25, desc[UR40][R6.64] ;  /* 0x0000002806190981 */ /* 0x000168000c1e1900 */
[----:B------:R0:W5:Y:S01]  /*1380*/  @P1 LDG.E R28, desc[UR40][R4.64] ;  /* 0x00000028041c1981 */ /* 0x000162000c1e1900 */
[----:B------:R-:W-:Y:S01]  /*1390*/  UISETP.NE.AND.EX UP0, UPT, UR5, URZ, UPT, UP0 ;  /* 0x0000003f0500728c */ /* 0x000fe2000bf05300 */
[----:B------:R-:W-:-:S02]  /*13a0*/  ISETP.NE.U32.AND P2, PT, RZ, UR8, PT ;  /* 0x00000008ff007c0c */ /* 0x000fc4000bf45070 */
[----:B------:R-:W-:Y:S01]  /*13b0*/  ULDC UR5, c[0x0][0x2f0] ;  /* 0x0000bc0000057ab9 */ /* 0x000fe20000000800 */
[----:B------:R-:W-:Y:S01]  /*13c0*/  USEL UR4, UR4, 0x1, UP0 ;  /* 0x0000000104047887 */ /* 0x000fe20008000000 */
[----:B------:R-:W-:Y:S01]  /*13d0*/  ISETP.NE.AND.EX P2, PT, RZ, UR9, PT, P2 ;  /* 0x00000009ff007c0c */ /* 0x000fe2000bf45320 */
[----:B---3--:R-:W-:Y:S02]  /*13e0*/  STL [R1+0x44], R33 ;  /* 0x0000442101007387 */ /* 0x008fe40000100800 */
[----:B------:R-:W-:-:S03]  /*13f0*/  UIMAD UR4, UR4, UR5, URZ ;  /* 0x00000005040472a4 */ /* 0x000fc6000f8e023f */
[----:B------:R-:W-:Y:S01]  /*1400*/  ULDC UR5, c[0x0][0x348] ;  /* 0x0000d20000057ab9 */ /* 0x000fe20000000800 */
[----:B--2---:R1:W-:Y:S02]  /*1410*/  STL [R1+0x58], R2 ;  /* 0x0000580201007387 */ /* 0x0043e40000100800 */
[----:B-1----:R-:W-:Y:S01]  /*1420*/  IMAD.MOV.U32 R2, RZ, RZ, R0 ;  /* 0x000000ffff027224 */ /* 0x002fe200078e0000 */
        /* <DEDUP_REMOVED lines=10> */
.L_x_13496:
[----:B------:R-:W-:Y:S02]  /*14d0*/  IMAD.U32 R30, RZ, RZ, UR5 ;  /* 0x00000005ff1e7e24 */ /* 0x000fe4000f8e00ff */
[----:B------:R-:W-:Y:S01]  /*14e0*/  IMAD.U32 R24, RZ, RZ, UR4 ;  /* 0x00000004ff187e24 */ /* 0x000fe2000f8e00ff */
[----:B------:R-:W-:Y:S06]  /*14f0*/  @!P2 BRA `(.L_x_13497) ;  /* 0x000000000010a947 */ /* 0x000fec0003800000 */
[----:B------:R-:W-:-:S04]  /*1500*/  IADD3 R4, P0, R27, UR8, RZ ;  /* 0x000000081b047c10 */ /* 0x000fc8000ff1e0ff */
[----:B------:R-:W-:-:S05]  /*1510*/  IADD3.X R5, R26, UR9, RZ, P0, !PT ;  /* 0x000000091a057c10 */ /* 0x000fca00087fe4ff */
[----:B------:R0:W5:Y:S01]  /*1520*/  LDG.E R24, desc[UR40][R4.64] ;  /* 0x0000002804187981 */ /* 0x000162000c1e1900 */
[----:B------:R-:W-:Y:S05]  /*1530*/  BRA `(.L_x_13498) ;  /* 0x0000000000107947 */ /* 0x000fea0003800000 */
.L_x_13497:
[----:B------:R-:W-:Y:S05]  /*1540*/  @!P0 BRA `(.L_x_13498) ;  /* 0x00000000000c8947 */ /* 0x000fea0003800000 */
[----:B------:R-:W2:Y:S04]  /*1550*/  LDG.E R3, desc[UR40][R6.64] ;  /* 0x0000002806037981 */ /* 0x000ea8000c1e1900 */
[----:B------:R-:W2:Y:S02]  /*1560*/  LDG.E R24, desc[UR40][R6.64+0x4] ;  /* 0x0000042806187981 */ /* 0x000ea4000c1e1900 */
[----:B--2---:R-:W-:-:S07]  /*1570*/  IADD3 R24, -R3, R24, RZ ;  /* 0x0000001803187210 */ /* 0x004fce0007ffe1ff */
.L_x_13498:
[----:B------:R-:W-:Y:S02]  /*1580*/  ULDC.64 UR4, c[0x0][0xa10] ;  /* 0x0002840000047ab9 */ /* 0x000fe40000000a00 */
        /* <DEDUP_REMOVED lines=13> */
[----:B------:R-:W-:Y:S01]  /*1660*/  IMAD.IADD R9, R24, 0x1, -R9 ;  /* 0x0000000118097824 */ /* 0x000fe200078e0a09 */
[----:B------:R-:W-:-:S03]  /*1670*/  PLOP3.LUT P3, PT, PT, PT, PT, 0x80, 0x0 ;  /* 0x000000000000781c */ /* 0x000fc60003f6f070 */
[----:B0-----:R-:W-:-:S05]  /*1680*/  IMAD.MOV R4, RZ, RZ, -R9 ;  /* 0x000000ffff047224 */ /* 0x001fca00078e0a09 */
[----:B------:R-:W-:Y:S01]  /*1690*/  VIMNMX R4, RZ, R4, !PT ;  /* 0x00000004ff047248 */ /* 0x000fe20007fe0100 */
[----:B--2---:R-:W-:-:S04]  /*16a0*/  @P0 IMAD.IADD R30, R3, 0x1, -R0 ;  /* 0x00000001031e0824 */ /* 0x004fc800078e0a00 */
[----:B------:R-:W-:-:S05]  /*16b0*/  IMAD.IADD R40, R9, 0x1, R30 ;  /* 0x0000000109287824 */ /* 0x000fca00078e021e */
[----:B------:R-:W-:-:S05]  /*16c0*/  IADD3 R0, R40, 0x9f, RZ ;  /* 0x0000009f28007810 */ /* 0x000fca0007ffe0ff */
        /* <DEDUP_REMOVED lines=12> */
[----:B------:R-:W-:-:S04]  /*1790*/  @P0 LEA.HI.SX32 R32, R0, R3, 0x1a ;  /* 0x0000000300200211 */ /* 0x000fc800078fd2ff */
        /* <DEDUP_REMOVED lines=22> */
.L_x_13501:
[----:B------:R-:W-:Y:S05]  /*1900*/  BSYNC B6 ;  /* 0x0000000000067941 */ /* 0x000fea0003800000 */
.L_x_13500:
        /* <DEDUP_REMOVED lines=20> */
.L_x_13503:
[----:B------:R-:W-:Y:S05]  /*1a50*/  BSYNC B6 ;  /* 0x0000000000067941 */ /* 0x000fea0003800000 */
.L_x_13502:
[----:B------:R-:W-:Y:S01]  /*1a60*/  ULDC.64 UR4, c[0x0][0x9f8] ;  /* 0x00027e0000047ab9 */ /* 0x000fe20000000a00 */
[----:B------:R-:W2:Y:S01]  /*1a70*/  LDL R54, [R1+0x68] ;  /* 0x0000680001367983 */ /* 0x000ea20000100800 */
[----:B------:R-:W-:Y:S01]  /*1a80*/  ISETP.NE.U32.AND P0, PT, RZ, UR4, PT ;  /* 0x00000004ff007c0c */ /* 0x000fe2000bf05070 */
[----:B------:R-:W0:Y:S02]  /*1a90*/  LDC R47, c[0x0][0x3f4] ;  /* 0x0000fd00ff2f7b82 */ /* 0x000e240000000800 */
[----:B------:R-:W3:Y:S01]  /*1aa0*/  LDL.LU R52, [R1+0x30] ;  /* 0x0000300001347983 */ /* 0x000ee20000300800 */
[----:B------:R-:W-:-:S03]  /*1ab0*/  ISETP.NE.AND.EX P0, PT, RZ, UR5, PT, P0 ;  /* 0x00000005ff007c0c */ /* 0x000fc6000bf05300 */
[----:B------:R-:W4:Y:S02]  /*1ac0*/  LDL R50, [R1+0x34] ;  /* 0x0000340001327983 */ /* 0x000f240000100800 */
[----:B------:R-:W1:Y:S01]  /*1ad0*/  LDC.64 R36, c[0x0][0x3f8] ;  /* 0x0000fe00ff247b82 */ /* 0x000e620000000a00 */
[----:B------:R-:W0:Y:S07]  /*1ae0*/  S2R R41, SR_TID.X ;  /* 0x0000000000297919 */ /* 0x000e2e0000002100 */
[----:B------:R-:W-:Y:S01]  /*1af0*/  @P0 IADD3 R4, P1, R27, UR4, RZ ;  /* 0x000000041b040c10 */ /* 0x000fe2000ff3e0ff */
[----:B------:R-:W1:Y:S01]  /*1b00*/  LDC.64 R44, c[0x0][0x408] ;  /* 0x00010200ff2c7b82 */ /* 0x000e620000000a00 */
[----:B------:R-:W2:Y:S01]  /*1b10*/  LDL R27, [R1+0x38] ;  /* 0x00003800011b7983 */ /* 0x000ea20000100800 */
[----:B------:R-:W-:Y:S01]  /*1b20*/  ULDC UR4, c[0x0][0x2f4] ;  /* 0x0000bd0000047ab9 */ /* 0x000fe20000000800 */
[----:B------:R-:W-:-:S02]  /*1b30*/  @P0 IADD3.X R5, R26, UR5, RZ, P1, !PT ;  /* 0x000000051a050c10 */ /* 0x000fc40008ffe4ff */
[----:B------:R-:W2:Y:S04]  /*1b40*/  LDL R26, [R1+0x3c] ;  /* 0x00003c00011a7983 */ /* 0x000ea80000100800 */
[----:B------:R1:W2:Y:S01]  /*1b50*/  @P0 LDG.E R2, desc[UR40][R4.64] ;  /* 0x0000002804020981 */ /* 0x0002a2000c1e1900 */
[----:B0-----:R-:W-:Y:S01]  /*1b60*/  ISETP.GE.AND P0, PT, R16, R47, PT ;  /* 0x0000002f1000720c */ /* 0x001fe20003f06270 */
[----:B------:R-:W-:-:S05]  /*1b70*/  VIADD R55, R41, 0xffffff80 ;  /* 0xffffff8029377836 */ /* 0x000fca0000000000 */
[----:B------:R-:W-:-:S04]  /*1b80*/  LEA.HI R48, R55, R55, RZ, 0x1 ;  /* 0x0000003737307211 */ /* 0x000fc800078f08ff */
[----:B------:R-:W-:-:S04]  /*1b90*/  SHF.R.S32.HI R48, RZ, 0x1, R48 ;  /* 0x00000001ff307819 */ /* 0x000fc80000011430 */
[----:B------:R-:W-:Y:S02]  /*1ba0*/  SHF.R.S32.HI R3, RZ, 0x1f, R48 ;  /* 0x0000001fff037819 */ /* 0x000fe40000011430 */
[----:B------:R-:W-:Y:S02]  /*1bb0*/  ISETP.GE.AND P3, PT, R16, UR4, PT ;  /* 0x0000000410007c0c */ /* 0x000fe4000bf66270 */
[----:B------:R-:W-:Y:S01]  /*1bc0*/  SHF.R.S32.HI R23, RZ, 0x1f, R22 ;  /* 0x0000001fff177819 */ /* 0x000fe20000011416 */
[C---:B-1----:R-:W-:Y:S02]  /*1bd0*/  IMAD R0, R3.reuse, R36, RZ ;  /* 0x0000002403007224 */ /* 0x042fe400078e02ff */
[----:B------:R-:W-:Y:S01]  /*1be0*/  IMAD R4, R3, R44, RZ ;  /* 0x0000002c03047224 */ /* 0x000fe200078e02ff */
[----:B------:R-:W-:Y:S01]  /*1bf0*/  SEL R3, R47, RZ, P0 ;  /* 0x000000ff2f037207 */ /* 0x000fe20000000000 */
[----:B------:R-:W-:Y:S01]  /*1c00*/  IMAD R13, R48, R37, R0 ;  /* 0x00000025300d7224 */ /* 0x000fe200078e0200 */
[----:B------:R-:W-:Y:S01]  /*1c10*/  ISETP.GE.AND P2, PT, R156, UR4, PT ;  /* 0x000000049c007c0c */ /* 0x000fe2000bf46270 */
[----:B------:R-:W-:-:S04]  /*1c20*/  IMAD.WIDE.U32 R6, R48, R36, R22 ;  /* 0x0000002430067225 */ /* 0x000fc800078e0016 */
[----:B------:R-:W-:Y:S02]  /*1c30*/  IMAD.IADD R3, R16, 0x1, R3 ;  /* 0x0000000110037824 */ /* 0x000fe400078e0203 */
[----:B------:R-:W-:Y:S01]  /*1c40*/  IMAD.WIDE.U32 R8, R48, R36, R16 ;  /* 0x0000002430087225 */ /* 0x000fe200078e0010 */
[----:B------:R-:W-:-:S03]  /*1c50*/  IADD3 R7, R7, R13, RZ ;  /* 0x0000000d07077210 */ /* 0x000fc60007ffe0ff */
[C---:B------:R-:W-:Y:S01]  /*1c60*/  IMAD R15, R48.reuse, R45, R4 ;  /* 0x0000002d300f7224 */ /* 0x040fe200078e0204 */
[----:B------:R-:W-:Y:S01]  /*1c70*/  SHF.R.S32.HI R12, RZ, 0x1f, R3 ;  /* 0x0000001fff0c7819 */ /* 0x000fe20000011403 */
[----:B------:R-:W-:Y:S01]  /*1c80*/  IMAD.WIDE.U32 R4, R48, R44, R22 ;  /* 0x0000002c30047225 */ /* 0x000fe200078e0016 */
[----:B------:R-:W-:-:S03]  /*1c90*/  LEA.HI R46, R55, R55, RZ, 0x1 ;  /* 0x00000037372e7211 */ /* 0x000fc600078f08ff */
[----:B------:R-:W-:-:S04]  /*1ca0*/  IMAD.WIDE.U32 R10, R48, R44, R16 ;  /* 0x0000002c300a7225 */ /* 0x000fc800078e0010 */
[----:B------:R-:W-:Y:S01]  /*1cb0*/  IMAD.IADD R9, R13, 0x1, R9 ;  /* 0x000000010d097824 */ /* 0x000fe200078e0209 */
[----:B-----5:R-:W-:Y:S01]  /*1cc0*/  SHF.R.S32.HI R13, RZ, 0x1f, R29 ;  /* 0x0000001fff0d7819 */ /* 0x020fe2000001141d */
[----:B------:R-:W-:Y:S01]  /*1cd0*/  IMAD.IADD R5, R5, 0x1, R15 ;  /* 0x0000000105057824 */ /* 0x000fe200078e020f */
[----:B------:R-:W-:Y:S02]  /*1ce0*/  LEA.HI R3, R12, R3, RZ, 0x4 ;  /* 0x000000030c037211 */ /* 0x000fe400078f20ff */
[----:B------:R-:W-:Y:S01]  /*1cf0*/  IADD3 R11, R15, R11, RZ ;  /* 0x0000000b0f0b7210 */ /* 0x000fe20007ffe0ff */
[C---:B------:R-:W-:Y:S01]  /*1d00*/  IMAD R12, R13.reuse, R44, RZ ;  /* 0x0000002c0d0c7224 */ /* 0x040fe200078e02ff */
[----:B------:R-:W-:Y:S01]  /*1d10*/  LOP3.LUT R46, R46, 0xfffffffe, RZ, 0xc0, !PT ;  /* 0xfffffffe2e2e7812 */ /* 0x000fe200078ec0ff */
[----:B------:R-:W-:Y:S02]  /*1d20*/  IMAD R14, R13, R36, RZ ;  /* 0x000000240d0e7224 */ /* 0x000fe400078e02ff */
[----:B------:R-:W-:Y:S01]  /*1d30*/  IMAD.WIDE.U32 R38, R29, R44, R4 ;  /* 0x0000002c1d267225 */ /* 0x000fe200078e0004 */
[----:B------:R-:W-:-:S03]  /*1d40*/  SHF.R.U32.HI R41, RZ, 0x7, R41 ;  /* 0x00000007ff297819 */ /* 0x000fc60000011629 */
[----:B------:R-:W-:Y:S02]  /*1d50*/  IMAD R53, R29, R45, R12 ;  /* 0x0000002d1d357224 */ /* 0x000fe400078e020c */
[----:B------:R-:W-:Y:S02]  /*1d60*/  IMAD R49, R45, 0xa0, RZ ;  /* 0x000000a02d317824 */ /* 0x000fe400078e02ff */
[----:B------:R-:W-:-:S04]  /*1d70*/  IMAD.WIDE.U32 R42, R29, R44, R10 ;  /* 0x0000002c1d2a7225 */ /* 0x000fc800078e000a */
[----:B------:R-:W-:Y:S02]  /*1d80*/  IMAD R51, R29, R37, R14 ;  /* 0x000000251d337224 */ /* 0x000fe400078e020e */
[----:B------:R-:W-:Y:S02]  /*1d90*/  IMAD R15, R37, 0xa0, RZ ;  /* 0x000000a0250f7824 */ /* 0x000fe400078e02ff */
[----:B------:R-:W-:-:S04]  /*1da0*/  IMAD.WIDE.U32 R20, R29, R36, R6 ;  /* 0x000000241d147225 */ /* 0x000fc800078e0006 */
[----:B------:R-:W-:-:S04]  /*1db0*/  IMAD.WIDE.U32 R34, R29, R36, R8 ;  /* 0x000000241d227225 */ /* 0x000fc800078e0008 */
[----:B------:R-:W-:-:S04]  /*1dc0*/  IMAD.WIDE.U32 R44, R44, 0xa0, RZ ;  /* 0x000000a02c2c7825 */ /* 0x000fc800078e00ff */
[----:B------:R-:W-:Y:S02]  /*1dd0*/  IMAD.IADD R46, R55, 0x1, -R46 ;  /* 0x00000001372e7824 */ /* 0x000fe400078e0a2e */
[----:B------:R-:W-:Y:S01]  /*1de0*/  IMAD.WIDE.U32 R36, R36, 0xa0, RZ ;  /* 0x000000a024247825 */ /* 0x000fe200078e00ff */
[----:B------:R-:W-:Y:S02]  /*1df0*/  SHF.R.S32.HI R33, RZ, 0x1f, R33 ;  /* 0x0000001fff217819 */ /* 0x000fe40000011421 */
[----:B------:R-:W-:Y:S01]  /*1e00*/  IADD3 R49, R45, R49, RZ ;  /* 0x000000312d317210 */ /* 0x000fe20007ffe0ff */
[----:B------:R-:W-:Y:S02]  /*1e10*/  IMAD R46, R46, 0xc0, R48 ;  /* 0x000000c02e2e7824 */ /* 0x000fe400078e0230 */
[----:B------:R-:W-:Y:S02]  /*1e20*/  IMAD.IADD R0, R25, 0x1, R24 ;  /* 0x0000000119007824 */ /* 0x000fe400078e0218 */
[----:B------:R-:W-:-:S02]  /*1e30*/  VIADD R41, R41, 0x8 ;  /* 0x0000000829297836 */ /* 0x000fc40000000000 */
[----:B------:R-:W-:Y:S02]  /*1e40*/  IMAD.SHL.U32 R47, R47, 0x2, RZ ;  /* 0x000000022f2f7824 */ /* 0x000fe400078e00ff */
[----:B------:R-:W-:Y:S01]  /*1e50*/  IMAD.IADD R48, R37, 0x1, R15 ;  /* 0x0000000125307824 */ /* 0x000fe200078e020f */
[----:B---3--:R-:W-:-:S04]  /*1e60*/  LOP3.LUT R52, R52, 0xfffffffd, RZ, 0xc0, !PT ;  /* 0xfffffffd34347812 */ /* 0x008fc800078ec0ff */
[----:B------:R-:W-:-:S04]  /*1e70*/  @P3 LOP3.LUT R52, R52, 0x2, RZ, 0xfc, !PT ;  /* 0x0000000234343812 */ /* 0x000fc800078efcff */
[----:B------:R-:W-:Y:S02]  /*1e80*/  LOP3.LUT R52, R52, 0xfffffffe, RZ, 0xc0, !PT ;  /* 0xfffffffe34347812 */ /* 0x000fe400078ec0ff */
[----:B----4-:R-:W-:Y:S02]  /*1e90*/  LOP3.LUT R4, R50, 0x30, R3, 0xf8, !PT ;  /* 0x0000003032047812 */ /* 0x010fe400078ef803 */
[----:B------:R-:W-:Y:S01]  /*1ea0*/  @P2 LOP3.LUT R52, R52, 0x1, RZ, 0xfc, !PT ;  /* 0x0000000134342812 */ /* 0x000fe200078efcff */
[----:B------:R-:W-:Y:S01]  /*1eb0*/  IMAD.IADD R50, R21, 0x1, R51 ;  /* 0x0000000115327824 */ /* 0x000fe200078e0233 */
[----:B--2---:R-:W-:-:S03]  /*1ec0*/  LOP3.LUT R4, R4, R27, RZ, 0x3c, !PT ;  /* 0x0000001b04047212 */ /* 0x004fc600078e3cff */
[----:B------:R0:W-:Y:S01]  /*1ed0*/  STL [R1+0x30], R52 ;  /* 0x0000303401007387 */ /* 0x0001e20000100800 */
[----:B------:R-:W-:Y:S01]  /*1ee0*/  LOP3.LUT P1, RZ, R54, 0x2, RZ, 0xc0, !PT ;  /* 0x0000000236ff7812 */ /* 0x000fe2000782c0ff */
[----:B------:R-:W-:Y:S01]  /*1ef0*/  IMAD.IADD R51, R51, 0x1, R35 ;  /* 0x0000000133337824 */ /* 0x000fe200078e0223 */
[----:B------:R-:W-:Y:S02]  /*1f00*/  LOP3.LUT R54, R3, 0xfffffff0, RZ, 0xc0, !PT ;  /* 0xfffffff003367812 */ /* 0x000fe400078ec0ff */
[----:B------:R-:W-:Y:S02]  /*1f10*/  IADD3 R58, R26, R4, RZ ;  /* 0x000000041a3a7210 */ /* 0x000fe40007ffe0ff */
[----:B------:R-:W-:Y:S01]  /*1f20*/  SHF.R.S32.HI R55, RZ, 0x1f, R2 ;  /* 0x0000001fff377819 */ /* 0x000fe20000011402 */
[----:B0-----:R-:W-:Y:S02]  /*1f30*/  IMAD.IADD R52, R39, 0x1, R53 ;  /* 0x0000000127347824 */ /* 0x001fe400078e0235 */
[----:B------:R-:W-:-:S07]  /*1f40*/  IMAD.IADD R53, R53, 0x1, R43 ;  /* 0x0000000135357824 */ /* 0x000fce00078e022b */
.L_x_13536:
[----:B------:R-:W2:Y:S01]  /*1f50*/  LDL R13, [R1+0x28] ;  /* 0x00002800010d7983 */ /* 0x000ea20000100800 */
[----:B0-----:R-:W0:Y:S01]  /*1f60*/  LDC R61, c[0x0][0x430] ;  /* 0x00010c00ff3d7b82 */ /* 0x001e220000000800 */
[----:B------:R-:W-:Y:S01]  /*1f70*/  VIADD R32, R32, 0xffffffff ;  /* 0xffffffff20207836 */ /* 0x000fe20000000000 */
[----:B------:R-:W-:-:S03]  /*1f80*/  MOV R60, RZ ;  /* 0x000000ff003c7202 */ /* 0x000fc60000000f00 */
[----:B------:R-:W-:-:S03]  /*1f90*/  IMAD R5, R32, 0xa0, R46 ;  /* 0x000000a020057824 */ /* 0x000fc600078e022e */
[----:B---3--:R-:W1:Y:S01]  /*1fa0*/  LDC R71, c[0x0][0x3f4] ;  /* 0x0000fd00ff477b82 */ /* 0x008e620000000800 */
[----:B------:R-:W-:Y:S01]  /*1fb0*/  IMAD.IADD R12, R0, 0x1, R5 ;  /* 0x00000001000c7824 */ /* 0x000fe200078e0205 */
[----:B------:R-:W-:-:S03]  /*1fc0*/  ISETP.GE.AND P2, PT, R5, R30, PT ;  /* 0x0000001e0500720c */ /* 0x000fc60003f46270 */
[----:B------:R-:W-:Y:S01]  /*1fd0*/  IMAD.MOV.U32 R8, RZ, RZ, R12 ;  /* 0x000000ffff087224 */ /* 0x000fe200078e000c */
[----:B------:R-:W-:Y:S02]  /*1fe0*/  ISETP.GT.OR P2, PT, R46, 0x9f, P2 ;  /* 0x0000009f2e00780c */ /* 0x000fe40001744670 */
[----:B0-----:R-:W-:-:S11]  /*1ff0*/  ISETP.NE.AND P3, PT, R61, 0x1, PT ;  /* 0x000000013d00780c */ /* 0x001fd60003f65270 */
[----:B------:R-:W0:Y:S08]  /*2000*/  @!P2 LDC.64 R6, c[0x0][0x428] ;  /* 0x00010a00ff06ab82 */ /* 0x000e300000000a00 */
[----:B------:R-:W3:Y:S08]  /*2010*/  @!P2 LDC.64 R4, c[0x0][0x418] ;  /* 0x00010600ff04ab82 */ /* 0x000ef00000000a00 */
        /* <DEDUP_REMOVED lines=10> */
[----:B------:R-:W-:Y:S02]  /*20c0*/  @!P2 LEA.HI.X R5, R6, R5, R7, 0x2, P3 ;  /* 0x000000050605a211 */ /* 0x000fe400018f1407 */
[----:B------:R-:W-:Y:S01]  /*20d0*/  ISETP.GE.AND P3, PT, R71, 0x1, PT ;  /* 0x000000014700780c */ /* 0x000fe20003f66270 */
[----:B------:R-:W-:Y:S01]  /*20e0*/  IMAD.MOV R6, RZ, RZ, -R8 ;  /* 0x000000ffff067224 */ /* 0x000fe200078e0a08 */
[----:B------:R-:W-:Y:S05]  /*20f0*/  YIELD ;  /* 0x0000000000007946 */ /* 0x000fea0003800000 */
[----:B------:R-:W-:Y:S01]  /*2100*/  BSSY B0, `(.L_x_13504) ;  /* 0x00002a8000007945 */ /* 0x000fe20003800000 */
[----:B------:R0:W5:Y:S01]  /*2110*/  @!P2 LDG.E R60, desc[UR40][R4.64] ;  /* 0x00000028043ca981 */ /* 0x000162000c1e1900 */
[----:B------:R-:W-:Y:S01]  /*2120*/  IMAD R61, R61, R6, R12 ;  /* 0x000000063d3d7224 */ /* 0x000fe200078e020c */
[----:B------:R-:W-:Y:S01]  /*2130*/  ISETP.GT.AND P2, PT, R32, R31, PT ;  /* 0x0000001f2000720c */ /* 0x000fe20003f44270 */
[----:B--2---:R-:W-:-:S04]  /*2140*/  IMAD R7, R19, 0x2800, R13 ;  /* 0x0000280013077824 */ /* 0x004fc800078e020d */
[C---:B------:R-:W-:Y:S02]  /*2150*/  VIADD R59, R7.reuse, 0x20 ;  /* 0x00000020073b7836 */ /* 0x040fe40000000000 */
[----:B------:R-:W-:Y:S02]  /*2160*/  @P1 VIADD R59, R7, 0xffffffe0 ;  /* 0xffffffe0073b1836 */ /* 0x000fe40000000000 */
[----:B------:R-:W-:-:S03]  /*2170*/  IMAD.IADD R62, R18, 0x1, R7 ;  /* 0x00000001123e7824 */ /* 0x000fc600078e0207 */
[----:B------:R-:W-:Y:S01]  /*2180*/  IADD3 R59, R18, R59, RZ ;  /* 0x0000003b123b7210 */ /* 0x000fe20007ffe0ff */
[----:B0-----:R-:W-:Y:S06]  /*2190*/  @!P3 BRA `(.L_x_13505) ;  /* 0x0000002400a0b947 */ /* 0x001fec0003800000 */
[----:B------:R-:W2:Y:S01]  /*21a0*/  LDL R10, [R1+0x8] ;  /* 0x00000800010a7983 */ /* 0x000ea20000100800 */
[----:B------:R-:W-:Y:S01]  /*21b0*/  SHF.R.S32.HI R63, RZ, 0x1f, R61 ;  /* 0x0000001fff3f7819 */ /* 0x000fe2000001143d */
[----:B------:R-:W-:Y:S01]  /*21c0*/  ULDC.64 UR4, c[0x0][0x300] ;  /* 0x0000c00000047ab9 */ /* 0x000fe20000000a00 */
[----:B-----5:R-:W-:Y:S01]  /*21d0*/  SHF.R.S32.HI R64, RZ, 0x1f, R60 ;  /* 0x0000001fff407819 */ /* 0x020fe2000001143c */
[----:B------:R-:W-:Y:S01]  /*21e0*/  IMAD.WIDE.U32 R4, R61, UR4, RZ ;  /* 0x000000043d047c25 */ /* 0x000fe2000f8e00ff */
[----:B------:R-:W-:Y:S01]  /*21f0*/  ULDC.U8 UR8, c[0x0][0x410] ;  /* 0x0001040000087ab9 */ /* 0x000fe20000000000 */
[----:B------:R-:W-:Y:S01]  /*2200*/  SHF.R.S32.HI R15, RZ, 0x1f, R32 ;  /* 0x0000001fff0f7819 */ /* 0x000fe20000011420 */
[----:B------:R-:W-:Y:S01]  /*2210*/  ULDC.64 UR6, c[0x0][0x2e8] ;  /* 0x0000ba0000067ab9 */ /* 0x000fe20000000a00 */
[----:B------:R-:W-:Y:S01]  /*2220*/  IMAD R6, R63, UR4, RZ ;  /* 0x000000043f067c24 */ /* 0x000fe2000f8e02ff */
[----:B------:R-:W-:-:S03]  /*2230*/  ISETP.NE.AND P3, PT, RZ, UR8, PT ;  /* 0x00000008ff007c0c */ /* 0x000fc6000bf65270 */
        /* <DEDUP_REMOVED lines=8> */
[----:B------:R-:W-:Y:S02]  /*22c0*/  IMAD.MOV.U32 R6, RZ, RZ, R4 ;  /* 0x000000ffff067224 */ /* 0x000fe400078e0004 */
[----:B------:R-:W-:Y:S02]  /*22d0*/  IMAD R8, R33, UR4, RZ ;  /* 0x0000000421087c24 */ /* 0x000fe4000f8e02ff */
[-C--:B------:R-:W-:Y:S02]  /*22e0*/  IMAD R9, R48, R32.reuse, RZ ;  /* 0x0000002030097224 */ /* 0x080fe400078e02ff */
[----:B------:R-:W-:-:S04]  /*22f0*/  IMAD.WIDE.U32 R4, R36, R32, RZ ;  /* 0x0000002024047225 */ /* 0x000fc800078e00ff */
[----:B------:R-:W-:Y:S02]  /*2300*/  IMAD R9, R15, R36, R9 ;  /* 0x000000240f097224 */ /* 0x000fe400078e0209 */
[----:B--2---:R-:W-:-:S04]  /*2310*/  IMAD.WIDE.U32 R6, R10, UR4, R6 ;  /* 0x000000040a067c25 */ /* 0x004fc8000f8e0006 */
[----:B------:R-:W-:Y:S01]  /*2320*/  IMAD R13, R10, UR5, R8 ;  /* 0x000000050a0d7c24 */ /* 0x000fe2000f8e0208 */
[----:B------:R-:W-:Y:S01]  /*2330*/  IADD3 R68, P4, R6, UR6, RZ ;  /* 0x0000000606447c10 */ /* 0x000fe2000ff9e0ff */
[----:B------:R-:W-:-:S03]  /*2340*/  IMAD.IADD R6, R5, 0x1, R9 ;  /* 0x0000000105067824 */ /* 0x000fc600078e0209 */
[----:B------:R-:W-:Y:S01]  /*2350*/  IADD3.X R13, R7, UR7, R13, P4, !PT ;  /* 0x00000007070d7c10 */ /* 0x000fe2000a7fe40d */
[----:B------:R-:W-:Y:S08]  /*2360*/  @!P3 BRA `(.L_x_13506) ;  /* 0x0000001000a4b947 */ /* 0x000ff00003800000 */
[----:B------:R-:W0:Y:S01]  /*2370*/  S2R R10, SR_TID.X ;  /* 0x00000000000a7919 */ /* 0x000e220000002100 */
[----:B------:R-:W-:Y:S01]  /*2380*/  IMAD R65, R32, -0xa0, R30 ;  /* 0xffffff6020417824 */ /* 0x000fe200078e021e */
[----:B------:R-:W-:Y:S01]  /*2390*/  BSSY B1, `(.L_x_13507) ;  /* 0x000001f000017945 */ /* 0x000fe20003800000 */
[----:B------:R-:W-:Y:S02]  /*23a0*/  CS2R R8, SRZ ;  /* 0x0000000000087805 */ /* 0x000fe4000001ff00 */
[----:B------:R-:W-:Y:S02]  /*23b0*/  CS2R R26, SRZ ;  /* 0x00000000001a7805 */ /* 0x000fe4000001ff00 */
[----:B------:R-:W-:Y:S02]  /*23c0*/  CS2R R24, SRZ ;  /* 0x0000000000187805 */ /* 0x000fe4000001ff00 */
[----:B------:R-:W-:Y:S02]  /*23d0*/  VIMNMX R65, R65, 0xa0, PT ;  /* 0x000000a041417848 */ /* 0x000fe40003fe0100 */
[----:B------:R-:W-:-:S02]  /*23e0*/  CS2R R56, SRZ ;  /* 0x0000000000387805 */ /* 0x000fc4000001ff00 */
[----:B0-----:R-:W-:-:S04]  /*23f0*/  IADD3 R14, R10, -0x80, RZ ;  /* 0xffffff800a0e7810 */ /* 0x001fc80007ffe0ff */
[----:B------:R-:W-:-:S04]  /*2400*/  LEA.HI R10, R14, R14, RZ, 0x1 ;  /* 0x0000000e0e0a7211 */ /* 0x000fc800078f08ff */
[----:B------:R-:W-:-:S04]  /*2410*/  SHF.R.S32.HI R10, RZ, 0x1, R10 ;  /* 0x00000001ff0a7819 */ /* 0x000fc8000001140a */
[----:B------:R-:W-:-:S13]  /*2420*/  ISETP.GE.AND P3, PT, R10, R65, PT ;  /* 0x000000410a00720c */ /* 0x000fda0003f66270 */
[----:B------:R-:W-:Y:S05]  /*2430*/  @P3 BRA `(.L_x_13508) ;  /* 0x0000000000503947 */ /* 0x000fea0003800000 */
[----:B------:R-:W2:Y:S01]  /*2440*/  LDL R10, [R1+0x24] ;  /* 0x00002400010a7983 */ /* 0x000ea20000100800 */
[----:B------:R-:W-:Y:S01]  /*2450*/  ULDC.64 UR4, c[0x0][0x3e8] ;  /* 0x0000fa0000047ab9 */ /* 0x000fe20000000a00 */
[----:B------:R-:W-:Y:S01]  /*2460*/  IMAD.MOV.U32 R7, RZ, RZ, R52 ;  /* 0x000000ffff077224 */ /* 0x000fe200078e0034 */
[----:B------:R-:W-:Y:S01]  /*2470*/  IADD3 R4, P4, P5, R20, UR4, R4 ;  /* 0x0000000414047c10 */ /* 0x000fe2000fd9e004 */
[----:B------:R-:W-:-:S03]  /*2480*/  IMAD R9, R49, R32, RZ ;  /* 0x0000002031097224 */ /* 0x000fc600078e02ff */
[----:B------:R-:W-:Y:S01]  /*2490*/  IADD3.X R5, R50, UR5, R6, P4, P5 ;  /* 0x0000000532057c10 */ /* 0x000fe2000a7ea406 */
[----:B------:R-:W-:Y:S01]  /*24a0*/  IMAD.MOV.U32 R6, RZ, RZ, R38 ;  /* 0x000000ffff067224 */ /* 0x000fe200078e0026 */
[----:B------:R-:W-:Y:S01]  /*24b0*/  ULDC.64 UR4, c[0x0][0x400] ;  /* 0x0001000000047ab9 */ /* 0x000fe20000000a00 */
[-C--:B------:R-:W-:Y:S02]  /*24c0*/  IMAD R9, R15, R44.reuse, R9 ;  /* 0x0000002c0f097224 */ /* 0x080fe400078e0209 */
[----:B------:R-:W-:-:S03]  /*24d0*/  IMAD.WIDE.U32 R6, R32, R44, R6 ;  /* 0x0000002c20067225 */ /* 0x000fc600078e0006 */
[----:B------:R-:W-:-:S04]  /*24e0*/  IADD3 R6, P4, R6, UR4, RZ ;  /* 0x0000000406067c10 */ /* 0x000fc8000ff9e0ff */
[----:B------:R-:W-:Y:S02]  /*24f0*/  IADD3.X R7, R7, UR5, R9, P4, !PT ;  /* 0x0000000507077c10 */ /* 0x000fe4000a7fe409 */
[----:B------:R-:W-:Y:S02]  /*2500*/  ISETP.GE.AND P4, PT, R22, R71, PT ;  /* 0x000000471600720c */ /* 0x000fe40003f86270 */
[----:B------:R-:W-:Y:S02]  /*2510*/  CS2R R8, SRZ ;  /* 0x0000000000087805 */ /* 0x000fe4000001ff00 */
[----:B------:R-:W-:-:S09]  /*2520*/  CS2R R24, SRZ ;  /* 0x0000000000187805 */ /* 0x000fd2000001ff00 */
[----:B------:R0:W5:Y:S04]  /*2530*/  @!P4 LDG.E.64 R26, desc[UR40][R4.64] ;  /* 0x00000028041ac981 */ /* 0x000168000c1e1b00 */
[----:B------:R0:W5:Y:S01]  /*2540*/  @!P4 LDG.E.64 R56, desc[UR40][R6.64] ;  /* 0x000000280638c981 */ /* 0x000162000c1e1b00 */
[----:B--2---:R-:W-:-:S13]  /*2550*/  ISETP.GE.AND P4, PT, R10, R71, PT ;  /* 0x000000470a00720c */ /* 0x004fda0003f86270 */
[----:B------:R0:W5:Y:S04]  /*2560*/  @!P4 LDG.E.64 R8, desc[UR40][R4.64+0x10] ;  /* 0x000010280408c981 */ /* 0x000168000c1e1b00 */
[----:B------:R0:W5:Y:S02]  /*2570*/  @!P4 LDG.E.64 R24, desc[UR40][R6.64+0x10] ;  /* 0x000010280618c981 */ /* 0x000164000c1e1b00 */
.L_x_13508:
[----:B------:R-:W-:Y:S05]  /*2580*/  BSYNC B1 ;  /* 0x0000000000017941 */ /* 0x000fea0003800000 */
.L_x_13507:
[----:B0-----:R-:W2:Y:S01]  /*2590*/  LDL R4, [R1+0x18] ;  /* 0x0000180001047983 */ /* 0x001ea20000100800 */
[----:B-----5:R-:W-:Y:S01]  /*25a0*/  IMAD.MOV.U32 R70, RZ, RZ, R8 ;  /* 0x000000ffff467224 */ /* 0x020fe200078e0008 */
[----:B------:R-:W-:Y:S01]  /*25b0*/  MOV R72, R24 ;  /* 0x0000001800487202 */ /* 0x000fe20000000f00 */
[----:B------:R-:W-:Y:S02]  /*25c0*/  IMAD.MOV.U32 R73, RZ, RZ, R26 ;  /* 0x000000ffff497224 */ /* 0x000fe400078e001a */
[----:B------:R-:W-:Y:S01]  /*25d0*/  IMAD.MOV.U32 R76, RZ, RZ, R56 ;  /* 0x000000ffff4c7224 */ /* 0x000fe200078e0038 */
[----:B--2---:R-:W-:-:S13]  /*25e0*/  ISETP.NE.AND P4, PT, R4, 0x3, PT ;  /* 0x000000030400780c */ /* 0x004fda0003f85270 */
[----:B------:R-:W-:Y:S05]  /*25f0*/  @!P4 BRA `(.L_x_13509) ;  /* 0x000000000004c947 */ /* 0x000fea0003800000 */
[----:B------:R-:W-:Y:S01]  /*2600*/  BPT.TRAP 0x1 ;  /* 0x000000040000795c */ /* 0x000fe20000300000 */
.L_x_13509:
[----:B------:R-:W-:Y:S01]  /*2610*/  IMAD R66, R19, 0x8, R18 ;  /* 0x0000000813427824 */ /* 0x000fe200078e0212 */
[----:B------:R-:W-:Y:S01]  /*2620*/  SHF.L.U32 R67, R157, 0x1f, RZ ;  /* 0x0000001f9d437819 */ /* 0x000fe200000006ff */
[----:B------:R-:W-:Y:S03]  /*2630*/  BSSY B1, `(.L_x_13510) ;  /* 0x0000003000017945 */ /* 0x000fe60003800000 */
[----:B------:R-:W0:Y:S02]  /*2640*/  SYNCS.PHASECHK.TRANS64.TRYWAIT P5, [R66+URZ+0x13290], R67 ;  /* 0x01329043420075a7 */ /* 0x000e2400080a017f */
[----:B0-----:R-:W-:Y:S05]  /*2650*/  @!P5 BRA `(.L_x_13511) ;  /* 0x00000158006cd947 */ /* 0x001fea0003800000 */
.L_x_13732:
[----:B------:R-:W-:Y:S05]  /*2660*/  BSYNC B1 ;  /* 0x0000000000017941 */ /* 0x000fea0003800000 */
.L_x_13510:
[----:B------:R-:W-:-:S03]  /*2670*/  UMOV UR4, 0xffffffff ;  /* 0xffffffff00047882 */ /* 0x000fc60000000000 */
[----:B------:R-:W-:Y:S05]  /*2680*/  BRA.DIV UR4, `(.L_x_13512) ;  /* 0x0000015a04747947 */ /* 0x000fea000b800000 */
[----:B------:R1:W2:Y:S04]  /*2690*/  SHFL.IDX PT, R69, R13, RZ, 0x1e1f ;  /* 0x001e1fff0d457589 */ /* 0x0002a800000e0000 */
[----:B------:R1:W3:Y:S02]  /*26a0*/  SHFL.IDX PT, R14, R68, RZ, 0x1e1f ;  /* 0x001e1fff440e7589 */ /* 0x0002e400000e0000 */
.L_x_13736:
[----:B------:R-:W-:Y:S05]  /*26b0*/  @P3 BRA `(.L_x_13513) ;  /* 0x0000002400303947 */ /* 0x000fea0003800000 */
[----:B------:R-:W4:Y:S01]  /*26c0*/  LDL R83, [R1+0x30] ;  /* 0x0000300001537983 */ /* 0x000f220000100800 */
[----:B------:R-:W-:Y:S01]  /*26d0*/  BSSY B1, `(.L_x_13514) ;  /* 0x0000076000017945 */ /* 0x000fe20003800000 */
[----:B----4-:R-:W-:-:S13]  /*26e0*/  LOP3.LUT P5, RZ, R83, 0x2, RZ, 0xc0, !PT ;  /* 0x0000000253ff7812 */ /* 0x010fda00078ac0ff */
[----:B------:R-:W-:Y:S05]  /*26f0*/  @P5 BRA `(.L_x_13515) ;  /* 0x0000000400cc5947 */ /* 0x000fea0003800000 */
[----:B------:R4:W0:Y:S01]  /*2700*/  LDS.128 R4, [R62+0xe000] ;  /* 0x00e000003e047984 */ /* 0x0008220000000c00 */
[----:B---3--:R-:W-:Y:S01]  /*2710*/  IADD3 R10, P3, R16, R14, RZ ;  /* 0x0000000e100a7210 */ /* 0x008fe20007f7e0ff */
[----:B------:R-:W-:Y:S04]  /*2720*/  BSSY B2, `(.L_x_13516) ;  /* 0x000006f000027945 */ /* 0x000fe80003800000 */
[----:B--2---:R-:W-:Y:S01]  /*2730*/  IMAD.X R11, R69, 0x1, R17, P3 ;  /* 0x00000001450b7824 */ /* 0x004fe200018e0611 */
[----:B------:R-:W-:-:S13]  /*2740*/  ISETP.GE.AND P3, PT, R22, R71, PT ;  /* 0x000000471600720c */ /* 0x000fda0003f66270 */
[----:B----4-:R-:W-:Y:S05]  /*2750*/  @P3 BRA `(.L_x_13517) ;  /* 0x0000000400ac3947 */ /* 0x010fea0003800000 */
[--C-:B------:R-:W-:Y:S02]  /*2760*/  SHF.R.U32.HI R74, RZ, 0x8, R27.reuse ;  /* 0x00000008ff4a7819 */ /* 0x100fe4000001161b */
[----:B------:R-:W-:Y:S02]  /*2770*/  LOP3.LUT R12, R27, 0xff, RZ, 0xc0, !PT ;  /* 0x000000ff1b0c7812 */ /* 0x000fe400078ec0ff */
[----:B------:R-:W-:Y:S02]  /*2780*/  SHF.R.U32.HI R15, RZ, 0x18, R27 ;  /* 0x00000018ff0f7819 */ /* 0x000fe4000001161b */
[----:B-1----:R-:W-:Y:S02]  /*2790*/  LOP3.LUT R13, R57, 0xff, RZ, 0xc0, !PT ;  /* 0x000000ff390d7812 */ /* 0x002fe400078ec0ff */
[--C-:B------:R-:W-:Y:S02]  /*27a0*/  SHF.R.U32.HI R26, RZ, 0x18, R57.reuse ;  /* 0x00000018ff1a7819 */ /* 0x100fe40000011639 */
[----:B------:R-:W-:-:S02]  /*27b0*/  SHF.R.U32.HI R56, RZ, 0x8, R57 ;  /* 0x00000008ff387819 */ /* 0x000fc40000011639 */
[----:B------:R-:W-:Y:S01]  /*27c0*/  PRMT R15, R15, 0x654, R12 ;  /* 0x000006540f0f7816 */ /* 0x000fe2000000000c */
[----:B------:R-:W-:Y:S01]  /*27d0*/  IMAD.SHL.U32 R12, R74, 0x100, RZ ;  /* 0x000001004a0c7824 */ /* 0x000fe200078e00ff */
[----:B------:R-:W-:Y:S02]  /*27e0*/  SHF.R.U32.HI R75, RZ, 0x10, R27 ;  /* 0x00000010ff4b7819 */ /* 0x000fe4000001161b */
[----:B------:R-:W-:Y:S01]  /*27f0*/  PRMT R27, R26, 0x654, R13 ;  /* 0x000006541a1b7816 */ /* 0x000fe2000000000d */
[----:B0-----:R-:W-:Y:S01]  /*2800*/  IMAD.MOV.U32 R13, RZ, RZ, R4 ;  /* 0x000000ffff0d7224 */ /* 0x001fe200078e0004 */
[----:B------:R-:W-:Y:S02]  /*2810*/  SHF.R.U32.HI R68, RZ, 0x10, R57 ;  /* 0x00000010ff447819 */ /* 0x000fe40000011639 */
[----:B------:R-:W-:Y:S02]  /*2820*/  SHF.L.U32 R26, R56, 0x8, RZ ;  /* 0x00000008381a7819 */ /* 0x000fe400000006ff */
        /* <DEDUP_REMOVED lines=16> */
[----:B------:R-:W-:Y:S02]  /*2930*/  HADD2.F32 R75, -RZ, R57.H0_H0 ;  /* 0x20000039ff4b7230 */ /* 0x000fe40000004100 */
[--C-:B------:R-:W-:Y:S02]  /*2940*/  HADD2.F32 R56, -RZ, R5.reuse.H1_H1 ;  /* 0x30000005ff387230 */ /* 0x100fe40000004100 */
[----:B------:R-:W-:Y:S02]  /*2950*/  HADD2.F32 R27, -RZ, R5.H0_H0 ;  /* 0x20000005ff1b7230 */ /* 0x000fe40000004100 */
[----:B------:R-:W-:Y:S01]  /*2960*/  FMUL.FTZ R5, R4, R77 ;  /* 0x0000004d04057220 */ /* 0x000fe20000410000 */
[----:B------:R-:W-:Y:S02]  /*2970*/  HADD2.F32 R57, -RZ, R57.H1_H1 ;  /* 0x30000039ff397230 */ /* 0x000fe40000004100 */
[-C--:B------:R-:W-:Y:S01]  /*2980*/  FMUL.FTZ R74, R56, R68.reuse ;  /* 0x00000044384a7220 */ /* 0x080fe20000410000 */
[-C--:B------:R-:W-:Y:S01]  /*2990*/  FFMA.FTZ R4, R4, R75.reuse, -R79 ;  /* 0x0000004b04047223 */ /* 0x080fe2000001084f */
[C---:B------:R-:W-:Y:S01]  /*29a0*/  FMUL.FTZ R77, R27.reuse, R68 ;  /* 0x000000441b4d7220 */ /* 0x040fe20000410000 */
[----:B------:R-:W-:Y:S01]  /*29b0*/  FFMA.FTZ R5, R26, R75, R5 ;  /* 0x0000004b1a057223 */ /* 0x000fe20000010005 */
[----:B------:R-:W-:Y:S01]  /*29c0*/  F2FP.F16.E4M3.UNPACK_B R68, R76 ;  /* 0x0000004cff44723e */ /* 0x000fe200020006ff */
[----:B------:R-:W-:Y:S01]  /*29d0*/  FFMA.FTZ R76, R27, R57, -R74 ;  /* 0x000000391b4c7223 */ /* 0x000fe2000001084a */
[----:B------:R-:W-:Y:S01]  /*29e0*/  F2FP.F16.E4M3.UNPACK_B R26, R13.H1 ;  /* 0x0000000dff1a723e */ /* 0x000fe200030006ff */
[----:B------:R-:W-:Y:S01]  /*29f0*/  FFMA.FTZ R79, R56, R57, R77 ;  /* 0x00000039384f7223 */ /* 0x000fe2000001004d */
[----:B------:R-:W-:Y:S01]  /*2a00*/  F2FP.F16.E4M3.UNPACK_B R13, R13 ;  /* 0x0000000dff0d723e */ /* 0x000fe200020006ff */
[----:B------:R-:W-:-:S02]  /*2a10*/  HADD2.F32 R74, -RZ, R68.H1_H1 ;  /* 0x30000044ff4a7230 */ /* 0x000fc40000004100 */
[--C-:B------:R-:W-:Y:S01]  /*2a20*/  HADD2.F32 R57, -RZ, R26.reuse.H1_H1 ;  /* 0x3000001aff397230 */ /* 0x100fe20000004100 */
[----:B------:R-:W-:Y:S01]  /*2a30*/  F2FP.SATFINITE.E4M3.F32.PACK_AB_MERGE_C R82, R79, R76, RZ ;  /* 0x0000004c4f52723e */ /* 0x000fe200048070ff */
[----:B------:R-:W-:Y:S01]  /*2a40*/  HADD2.F32 R56, -RZ, R26.H0_H0 ;  /* 0x2000001aff387230 */ /* 0x000fe20000004100 */
[----:B------:R-:W-:Y:S01]  /*2a50*/  F2FP.F16.E4M3.UNPACK_B R76, R15.H1 ;  /* 0x0000000fff4c723e */ /* 0x000fe200030006ff */
        /* <DEDUP_REMOVED lines=12> */
[----:B------:R-:W-:Y:S01]  /*2b20*/  F2FP.F16.E4M3.UNPACK_B R56, R7.H1 ;  /* 0x00000007ff38723e */ /* 0x000fe200030006ff */
[-C--:B------:R-:W-:Y:S01]  /*2b30*/  FFMA.FTZ R13, R26, R73.reuse, -R75 ;  /* 0x000000491a0d7223 */ /* 0x080fe2000001084b */
[----:B------:R-:W-:Y:S01]  /*2b40*/  FFMA.FTZ R26, R27, R73, R68 ;  /* 0x000000491b1a7223 */ /* 0x000fe20000010044 */
[----:B------:R-:W-:Y:S02]  /*2b50*/  F2FP.F16.E4M3.UNPACK_B R73, R12.H1 ;  /* 0x0000000cff49723e */ /* 0x000fe400030006ff */
[----:B------:R-:W-:Y:S01]  /*2b60*/  F2FP.SATFINITE.E4M3.F32.PACK_AB_MERGE_C R81, R74, R77, RZ ;  /* 0x0000004d4a51723e */ /* 0x000fe200048070ff */
[--C-:B------:R-:W-:Y:S01]  /*2b70*/  HADD2.F32 R57, -RZ, R56.reuse.H0_H0 ;  /* 0x20000038ff397230 */ /* 0x100fe20000004100 */
[----:B------:R-:W-:Y:S01]  /*2b80*/  F2FP.F16.E4M3.UNPACK_B R27, R6.H1 ;  /* 0x00000006ff1b723e */ /* 0x000fe200030006ff */
        /* <DEDUP_REMOVED lines=22> */
[----:B------:R-:W-:Y:S01]  /*2cf0*/  HADD2.F32 R15, -RZ, R7.H1_H1 ;  /* 0x30000007ff0f7230 */ /* 0x000fe20000004100 */
[----:B------:R-:W-:Y:S01]  /*2d00*/  F2FP.SATFINITE.E4M3.F32.PACK_AB_MERGE_C R4, R26, R13, R81 ;  /* 0x0000000d1a04723e */ /* 0x000fe20004807051 */
        /* <DEDUP_REMOVED lines=13> */
[----:B------:R-:W-:-:S04]  /*2de0*/  F2FP.SATFINITE.E4M3.F32.PACK_AB_MERGE_C R74, R74, R77, RZ ;  /* 0x0000004d4a4a723e */ /* 0x000fc800048070ff */
[----:B------:R-:W-:Y:S02]  /*2df0*/  F2FP.SATFINITE.E4M3.F32.PACK_AB_MERGE_C R6, R75, R56, R27 ;  /* 0x000000384b06723e */ /* 0x000fe4000480701b */
[----:B------:R-:W-:-:S07]  /*2e00*/  F2FP.SATFINITE.E4M3.F32.PACK_AB_MERGE_C R7, R76, R57, R74 ;  /* 0x000000394c07723e */ /* 0x000fce000480704a */
.L_x_13517:
[----:B------:R-:W-:Y:S05]  /*2e10*/  BSYNC B2 ;  /* 0x0000000000027941 */ /* 0x000fea0003800000 */
.L_x_13516:
[----:B0-----:R4:W-:Y:S02]  /*2e20*/  ST.E.128 desc[UR40][R10.64], R4 ;  /* 0x000000040a007985 */ /* 0x0019e4000c101d28 */
.L_x_13515:
[----:B------:R-:W-:Y:S05]  /*2e30*/  BSYNC B1 ;  /* 0x0000000000017941 */ /* 0x000fea0003800000 */
.L_x_13514:
[----:B------:R-:W-:-:S13]  /*2e40*/  LOP3.LUT P3, RZ, R83, 0x1, RZ, 0xc0, !PT ;  /* 0x0000000153ff7812 */ /* 0x000fda000786c0ff */
[----:B------:R-:W-:Y:S05]  /*2e50*/  @P3 BRA `(.L_x_13513) ;  /* 0x0000001c00483947 */ /* 0x000fea0003800000 */
[----:B----4-:R-:W4:Y:S04]  /*2e60*/  LDL R7, [R1+0x28] ;  /* 0x0000280001077983 */ /* 0x010f280000100800 */
[----:B------:R-:W2:Y:S04]  /*2e70*/  LDL R6, [R1+0x20] ;  /* 0x0000200001067983 */ /* 0x000ea80000100800 */
[----:B------:R-:W5:Y:S01]  /*2e80*/  LDL R12, [R1+0x24] ;  /* 0x00002400010c7983 */ /* 0x000f620000100800 */
[----:B------:R-:W-:Y:S01]  /*2e90*/  IMAD.MOV.U32 R5, RZ, RZ, 0x20 ;  /* 0x00000020ff057424 */ /* 0x000fe200078e00ff */
[----:B---3--:R-:W-:Y:S01]  /*2ea0*/  IADD3 R10, P3, R156, R14, RZ ;  /* 0x0000000e9c0a7210 */ /* 0x008fe20007f7e0ff */
[----:B------:R-:W-:Y:S01]  /*2eb0*/  IMAD R4, R19, 0x2800, RZ ;  /* 0x0000280013047824 */ /* 0x000fe200078e02ff */
[----:B------:R-:W-:Y:S02]  /*2ec0*/  BSSY B1, `(.L_x_13518) ;  /* 0x0000071000017945 */ /* 0x000fe40003800000 */
[----:B------:R-:W-:-:S04]  /*2ed0*/  SEL R5, R5, 0xffffffe0, !P1 ;  /* 0xffffffe005057807 */ /* 0x000fc80004800000 */
[----:B----4-:R-:W-:-:S04]  /*2ee0*/  IADD3 R5, R5, R7, R4 ;  /* 0x0000000705057210 */ /* 0x010fc80007ffe004 */
[----:B------:R-:W-:Y:S01]  /*2ef0*/  IADD3 R4, R18, R5, RZ ;  /* 0x0000000512047210 */ /* 0x000fe20007ffe0ff */
[----:B--2---:R-:W-:Y:S01]  /*2f00*/  IMAD.X R11, R69, 0x1, R6, P3 ;  /* 0x00000001450b7824 */ /* 0x004fe200018e0606 */
[----:B-----5:R-:W-:-:S04]  /*2f10*/  ISETP.GE.AND P3, PT, R12, R71, PT ;  /* 0x000000470c00720c */ /* 0x020fc80003f66270 */
[----:B------:R-:W2:Y:S09]  /*2f20*/  LDS.128 R4, [R4+0xe000] ;  /* 0x00e0000004047984 */ /* 0x000eb20000000c00 */
[----:B------:R-:W-:Y:S05]  /*2f30*/  @P3 BRA `(.L_x_13519) ;  /* 0x0000000400a43947 */ /* 0x000fea0003800000 */
[----:B------:R-:W-:Y:S02]  /*2f40*/  SHF.R.U32.HI R12, RZ, 0x8, R9 ;  /* 0x00000008ff0c7819 */ /* 0x000fe40000011609 */
[----:B------:R-:W-:Y:S02]  /*2f50*/  SHF.R.U32.HI R14, RZ, 0x8, R25 ;  /* 0x00000008ff0e7819 */ /* 0x000fe40000011619 */
[--C-:B------:R-:W-:Y:S01]  /*2f60*/  SHF.R.U32.HI R27, RZ, 0x18, R9.reuse ;  /* 0x00000018ff1b7819 */ /* 0x100fe20000011609 */
[----:B------:R-:W-:Y:S01]  /*2f70*/  IMAD.SHL.U32 R12, R12, 0x100, RZ ;  /* 0x000001000c0c7824 */ /* 0x000fe200078e00ff */
[----:B------:R-:W-:Y:S01]  /*2f80*/  LOP3.LUT R8, R9, 0xff, RZ, 0xc0, !PT ;  /* 0x000000ff09087812 */ /* 0x000fe200078ec0ff */
[----:B------:R-:W-:Y:S01]  /*2f90*/  IMAD.SHL.U32 R14, R14, 0x100, RZ ;  /* 0x000001000e0e7824 */ /* 0x000fe200078e00ff */
[----:B------:R-:W-:Y:S02]  /*2fa0*/  SHF.R.U32.HI R24, RZ, 0x10, R9 ;  /* 0x00000010ff187819 */ /* 0x000fe40000011609 */
[----:B------:R-:W-:-:S02]  /*2fb0*/  SHF.R.U32.HI R15, RZ, 0x10, R25 ;  /* 0x00000010ff0f7819 */ /* 0x000fc40000011619 */
[----:B------:R-:W-:Y:S01]  /*2fc0*/  PRMT R9, R27, 0x654, R8 ;  /* 0x000006541b097816 */ /* 0x000fe20000000008 */
[----:B--2---:R-:W-:Y:S01]  /*2fd0*/  IMAD.MOV.U32 R8, RZ, RZ, R4 ;  /* 0x000000ffff087224 */ /* 0x004fe200078e0004 */
[----:B-1----:R-:W-:Y:S01]  /*2fe0*/  LOP3.LUT R13, R25, 0xff0000ff, RZ, 0xc0, !PT ;  /* 0xff0000ff190d7812 */ /* 0x002fe200078ec0ff */
[----:B------:R-:W-:Y:S01]  /*2ff0*/  IMAD.U32 R15, R15, 0x10000, RZ ;  /* 0x000100000f0f7824 */ /* 0x000fe200078e00ff */
[----:B------:R-:W-:Y:S02]  /*3000*/  LOP3.LUT R9, R9, 0xff00, R12, 0xf8, !PT ;  /* 0x0000ff0009097812 */ /* 0x000fe400078ef80c */
[----:B------:R-:W-:Y:S02]  /*3010*/  LOP3.LUT R14, R13, 0xff00, R14, 0xf8, !PT ;  /* 0x0000ff000d0e7812 */ /* 0x000fe400078ef80e */
[----:B------:R-:W-:Y:S02]  /*3020*/  SHF.L.U32 R12, R24, 0x10, RZ ;  /* 0x00000010180c7819 */ /* 0x000fe400000006ff */
        /* <DEDUP_REMOVED lines=16> */
[-C--:B------:R-:W-:Y:S01]  /*3130*/  FFMA.FTZ R5, R9, R15.reuse, R56 ;  /* 0x0000000f09057223 */ /* 0x080fe20000010038 */
[----:B------:R-:W-:Y:S02]  /*3140*/  HADD2.F32 R14, -RZ, R14.H1_H1 ;  /* 0x3000000eff0e7230 */ /* 0x000fe40000004100 */
[C---:B------:R-:W-:Y:S01]  /*3150*/  FMUL.FTZ R25, R13.reuse, R26 ;  /* 0x0000001a0d197220 */ /* 0x040fe20000410000 */
[----:B------:R-:W-:Y:S01]  /*3160*/  F2FP.F16.E4M3.UNPACK_B R9, R8.H1 ;  /* 0x00000008ff09723e */ /* 0x000fe200030006ff */
[----:B------:R-:W-:Y:S01]  /*3170*/  FMUL.FTZ R26, R12, R26 ;  /* 0x0000001a0c1a7220 */ /* 0x000fe20000410000 */
[----:B------:R-:W-:Y:S01]  /*3180*/  FFMA.FTZ R4, R4, R15, -R57 ;  /* 0x0000000f04047223 */ /* 0x000fe20000010839 */
[----:B------:R-:W-:Y:S01]  /*3190*/  FFMA.FTZ R68, R12, R14, -R25 ;  /* 0x0000000e0c447223 */ /* 0x000fe20000010819 */
[----:B------:R-:W-:Y:S01]  /*31a0*/  F2FP.F16.E4M3.UNPACK_B R8, R8 ;  /* 0x00000008ff08723e */ /* 0x000fe200020006ff */
[----:B------:R-:W-:Y:S01]  /*31b0*/  FFMA.FTZ R69, R13, R14, R26 ;  /* 0x0000000e0d457223 */ /* 0x000fe2000001001a */
        /* <DEDUP_REMOVED lines=17> */
[-C--:B------:R-:W-:Y:S01]  /*32d0*/  FFMA.FTZ R57, R9, R70.reuse, -R26 ;  /* 0x0000004609397223 */ /* 0x080fe2000001081a */
        /* <DEDUP_REMOVED lines=31> */
[----:B------:R-:W-:Y:S01]  /*34d0*/  HADD2.F32 R6, -RZ, R6.H1_H1 ;  /* 0x30000006ff067230 */ /* 0x000fe20000004100 */
[----:B------:R-:W-:Y:S01]  /*34e0*/  F2FP.SATFINITE.E4M3.F32.PACK_AB_MERGE_C R15, R15, R68, RZ ;  /* 0x000000440f0f723e */ /* 0x000fe200048070ff */
[----:B------:R-:W-:Y:S01]  /*34f0*/  HADD2.F32 R25, -RZ, R25.H0_H0 ;  /* 0x20000019ff197230 */ /* 0x000fe20000004100 */
[----:B------:R-:W-:Y:S01]  /*3500*/  F2FP.SATFINITE.E4M3.F32.PACK_AB_MERGE_C R4, R70, R57, R71 ;  /* 0x000000394604723e */ /* 0x000fe20004807047 */
[----:B------:R-:W-:-:S02]  /*3510*/  HADD2.F32 R14, -RZ, R14.H0_H0 ;  /* 0x2000000eff0e7230 */ /* 0x000fc40000004100 */
[----:B------:R-:W-:Y:S01]  /*3520*/  FMUL.FTZ R12, R6, R27 ;  /* 0x0000001b060c7220 */ /* 0x000fe20000410000 */
[----:B------:R-:W-:Y:S02]  /*3530*/  HADD2.F32 R24, -RZ, R24.H0_H0 ;  /* 0x20000018ff187230 */ /* 0x000fe40000004100 */
[-C--:B------:R-:W-:Y:S01]  /*3540*/  FMUL.FTZ R13, R9, R25.reuse ;  /* 0x00000019090d7220 */ /* 0x080fe20000410000 */
[C---:B------:R-:W-:Y:S01]  /*3550*/  FMUL.FTZ R56, R8.reuse, R25 ;  /* 0x0000001908387220 */ /* 0x040fe20000410000 */
[----:B------:R-:W-:Y:S02]  /*3560*/  FMUL.FTZ R27, R7, R27 ;  /* 0x0000001b071b7220 */ /* 0x000fe40000410000 */
[-C--:B------:R-:W-:Y:S01]  /*3570*/  FFMA.FTZ R13, R8, R14.reuse, -R13 ;  /* 0x0000000e080d7223 */ /* 0x080fe2000001080d */
[----:B------:R-:W-:Y:S01]  /*3580*/  FFMA.FTZ R56, R9, R14, R56 ;  /* 0x0000000e09387223 */ /* 0x000fe20000010038 */
[-C--:B------:R-:W-:Y:S01]  /*3590*/  FFMA.FTZ R12, R7, R24.reuse, -R12 ;  /* 0x00000018070c7223 */ /* 0x080fe2000001080c */
[----:B------:R-:W-:-:S03]  /*35a0*/  FFMA.FTZ R27, R6, R24, R27 ;  /* 0x00000018061b7223 */ /* 0x000fc6000001001b */
[----:B------:R-:W-:Y:S02]  /*35b0*/  F2FP.SATFINITE.E4M3.F32.PACK_AB_MERGE_C R7, R56, R13, R15 ;  /* 0x0000000d3807723e */ /* 0x000fe4000480700f */
[----:B------:R-:W-:-:S07]  /*35c0*/  F2FP.SATFINITE.E4M3.F32.PACK_AB_MERGE_C R6, R27, R12, R26 ;  /* 0x0000000c1b06723e */ /* 0x000fce000480701a */
.L_x_13519:
[----:B------:R-:W-:Y:S05]  /*35d0*/  BSYNC B1 ;  /* 0x0000000000017941 */ /* 0x000fea0003800000 */
.L_x_13518:
[----:B--2---:R2:W-:Y:S01]  /*35e0*/  ST.E.128 desc[UR40][R10.64], R4 ;  /* 0x000000040a007985 */ /* 0x0045e2000c101d28 */
[----:B------:R-:W-:Y:S05]  /*35f0*/  BRA `(.L_x_13513) ;  /* 0x0000001400607947 */ /* 0x000fea0003800000 */
.L_x_13506:
[----:B------:R-:W0:Y:S01]  /*3600*/  S2R R7, SR_TID.X ;  /* 0x0000000000077919 */ /* 0x000e220000002100 */
[----:B------:R-:W-:Y:S01]  /*3610*/  IMAD R65, R32, -0xa0, R30 ;  /* 0xffffff6020417824 */ /* 0x000fe200078e021e */
[----:B------:R-:W2:Y:S04]  /*3620*/  LDL R12, [R1+0x18] ;  /* 0x00001800010c7983 */ /* 0x000ea80000100800 */
[----:B------:R-:W-:Y:S01]  /*3630*/  VIMNMX R65, R65, 0xa0, PT ;  /* 0x000000a041417848 */ /* 0x000fe20003fe0100 */
[----:B0-----:R-:W-:-:S05]  /*3640*/  VIADD R7, R7, 0xffffff80 ;  /* 0xffffff8007077836 */ /* 0x001fca0000000000 */
[----:B------:R-:W-:-:S04]  /*3650*/  LEA.HI R7, R7, R7, RZ, 0x1 ;  /* 0x0000000707077211 */ /* 0x000fc800078f08ff */
[----:B------:R-:W-:-:S04]  /*3660*/  SHF.R.S32.HI R7, RZ, 0x1, R7 ;  /* 0x00000001ff077819 */ /* 0x000fc80000011407 */
[----:B------:R-:W-:-:S04]  /*3670*/  ISETP.GE.AND P3, PT, R7, R65, PT ;  /* 0x000000410700720c */ /* 0x000fc80003f66270 */
[----:B------:R-:W-:-:S13]  /*3680*/  ISETP.GE.OR P4, PT, R16, R71, P3 ;  /* 0x000000471000720c */ /* 0x000fda0001f86670 */
[----:B------:R-:W0:Y:S08]  /*3690*/  @!P4 LDC.64 R8, c[0x0][0x3e8] ;  /* 0x0000fa00ff08cb82 */ /* 0x000e300000000a00 */
[----:B------:R-:W1:Y:S01]  /*36a0*/  @!P4 LDC.64 R10, c[0x0][0x400] ;  /* 0x00010000ff0acb82 */ /* 0x000e620000000a00 */
[----:B------:R-:W-:Y:S01]  /*36b0*/  @!P4 IMAD.MOV.U32 R5, RZ, RZ, R53 ;  /* 0x000000ffff05c224 */ /* 0x000fe200078e0035 */
[----:B0-----:R-:W-:Y:S01]  /*36c0*/  @!P4 IADD3 R8, P5, P6, R34, R8, R4 ;  /* 0x000000082208c210 */ /* 0x001fe20007ebe004 */
[----:B------:R-:W-:-:S03]  /*36d0*/  @!P4 IMAD.MOV.U32 R4, RZ, RZ, R42 ;  /* 0x000000ffff04c224 */ /* 0x000fc600078e002a */
[----:B------:R-:W-:Y:S01]  /*36e0*/  @!P4 IADD3.X R9, R51, R9, R6, P5, P6 ;  /* 0x000000093309c210 */ /* 0x000fe20002fec406 */
[----:B------:R-:W-:Y:S02]  /*36f0*/  @!P4 IMAD R6, R49, R32, RZ ;  /* 0x000000203106c224 */ /* 0x000fe400078e02ff */
[----:B------:R-:W-:-:S04]  /*3700*/  @!P4 IMAD.WIDE.U32 R4, R32, R44, R4 ;  /* 0x0000002c2004c225 */ /* 0x000fc800078e0004 */
[----:B------:R-:W-:Y:S01]  /*3710*/  @!P4 IMAD R6, R15, R44, R6 ;  /* 0x0000002c0f06c224 */ /* 0x000fe200078e0206 */
[----:B-1----:R-:W-:Y:S02]  /*3720*/  @!P4 IADD3 R10, P5, R4, R10, RZ ;  /* 0x0000000a040ac210 */ /* 0x002fe40007fbe0ff */
[----:B------:R-:W-:Y:S02]  /*3730*/  CS2R R26, SRZ ;  /* 0x00000000001a7805 */ /* 0x000fe4000001ff00 */
[----:B------:R-:W-:Y:S02]  /*3740*/  CS2R R24, SRZ ;  /* 0x0000000000187805 */ /* 0x000fe4000001ff00 */
[----:B------:R-:W-:Y:S02]  /*3750*/  @!P4 IADD3.X R11, R11, R6, R5, P5, !PT ;  /* 0x000000060b0bc210 */ /* 0x000fe40002ffe405 */
[----:B------:R-:W-:Y:S02]  /*3760*/  CS2R R4, SRZ ;  /* 0x0000000000047805 */ /* 0x000fe4000001ff00 */
[----:B------:R-:W-:Y:S01]  /*3770*/  CS2R R6, SRZ ;  /* 0x0000000000067805 */ /* 0x000fe2000001ff00 */
[----:B------:R-:W3:Y:S05]  /*3780*/  @!P4 LDG.E.128 R24, desc[UR40][R10.64] ;  /* 0x000000280a18c981 */ /* 0x000eea000c1e1d00 */
[----:B------:R-:W4:Y:S01]  /*3790*/  @!P4 LDG.E.128 R4, desc[UR40][R8.64] ;  /* 0x000000280804c981 */ /* 0x000f22000c1e1d00 */
[----:B------:R-:W-:-:S02]  /*37a0*/  ISETP.GE.AND P5, PT, R16, R71, PT ;  /* 0x000000471000720c */ /* 0x000fc40003fa6270 */
[----:B--2---:R-:W-:Y:S01]  /*37b0*/  ISETP.NE.AND P4, PT, R12, 0x3, PT ;  /* 0x000000030c00780c */ /* 0x004fe20003f85270 */
[----:B---3--:R-:W-:Y:S02]  /*37c0*/  IMAD.MOV.U32 R70, RZ, RZ, R26 ;  /* 0x000000ffff467224 */ /* 0x008fe400078e001a */
[----:B------:R-:W-:Y:S01]  /*37d0*/  IMAD.MOV.U32 R75, RZ, RZ, R24 ;  /* 0x000000ffff4b7224 */ /* 0x000fe200078e0018 */
[----:B----4-:R-:W-:Y:S01]  /*37e0*/  MOV R73, R4 ;  /* 0x0000000400497202 */ /* 0x010fe20000000f00 */
[----:B------:R-:W-:-:S08]  /*37f0*/  IMAD.MOV.U32 R72, RZ, RZ, R6 ;  /* 0x000000ffff487224 */ /* 0x000fd000078e0006 */
[----:B------:R-:W-:Y:S05]  /*3800*/  @!P4 BRA `(.L_x_13520) ;  /* 0x000000000004c947 */ /* 0x000fea0003800000 */
[----:B------:R-:W-:Y:S01]  /*3810*/  BPT.TRAP 0x1 ;  /* 0x000000040000795c */ /* 0x000fe20000300000 */
.L_x_13520:
[----:B------:R-:W-:Y:S01]  /*3820*/  IMAD R66, R19, 0x8, R18 ;  /* 0x0000000813427824 */ /* 0x000fe200078e0212 */
[----:B------:R-:W-:Y:S01]  /*3830*/  SHF.L.U32 R67, R157, 0x1f, RZ ;  /* 0x0000001f9d437819 */ /* 0x000fe200000006ff */
[----:B------:R-:W-:Y:S03]  /*3840*/  BSSY B1, `(.L_x_13521) ;  /* 0x0000003000017945 */ /* 0x000fe60003800000 */
[----:B------:R-:W0:Y:S02]  /*3850*/  SYNCS.PHASECHK.TRANS64.TRYWAIT P6, [R66+URZ+0x13290], R67 ;  /* 0x01329043420075a7 */ /* 0x000e2400080c017f */
[----:B0-----:R-:W-:Y:S05]  /*3860*/  @!P6 BRA `(.L_x_13522) ;  /* 0x000001480040e947 */ /* 0x001fea0003800000 */
.L_x_13737:
[----:B------:R-:W-:Y:S05]  /*3870*/  BSYNC B1 ;  /* 0x0000000000017941 */ /* 0x000fea0003800000 */
.L_x_13521:
[----:B------:R-:W-:-:S03]  /*3880*/  UMOV UR4, 0xffffffff ;  /* 0xffffffff00047882 */ /* 0x000fc60000000000 */
[----:B------:R-:W-:Y:S05]  /*3890*/  BRA.DIV UR4, `(.L_x_13523) ;  /* 0x0000014a04487947 */ /* 0x000fea000b800000 */
[----:B------:R1:W2:Y:S04]  /*38a0*/  SHFL.IDX PT, R69, R13, RZ, 0x1e1f ;  /* 0x001e1fff0d457589 */ /* 0x0002a800000e0000 */
[----:B------:R1:W3:Y:S02]  /*38b0*/  SHFL.IDX PT, R71, R68, RZ, 0x1e1f ;  /* 0x001e1fff44477589 */ /* 0x0002e400000e0000 */
.L_x_13741:
[----:B-1----:R-:W1:Y:S02]  /*38c0*/  LDC R68, c[0x0][0x2f4] ;  /* 0x0000bd00ff447b82 */ /* 0x002e640000000800 */
[----:B-1----:R-:W-:-:S13]  /*38d0*/  ISETP.GE.OR P3, PT, R16, R68, P3 ;  /* 0x000000441000720c */ /* 0x002fda0001f66670 */
[----:B------:R-:W-:Y:S05]  /*38e0*/  @P3 BRA `(.L_x_13513) ;  /* 0x0000001000a43947 */ /* 0x000fea0003800000 */
[----:B------:R-:W4:Y:S04]  /*38f0*/  LDL R12, [R1+0x34] ;  /* 0x00003400010c7983 */ /* 0x000f280000100800 */
[----:B------:R-:W5:Y:S04]  /*3900*/  LDL R11, [R1+0x38] ;  /* 0x00003800010b7983 */ /* 0x000f680000100800 */
[----:B------:R-:W5:Y:S01]  /*3910*/  LDL R10, [R1+0x3c] ;  /* 0x00003c00010a7983 */ /* 0x000f620000100800 */
[----:B------:R-:W-:Y:S01]  /*3920*/  IADD3 R8, -R47, R68, RZ ;  /* 0x000000442f087210 */ /* 0x000fe20007ffe1ff */
[----:B------:R-:W-:Y:S01]  /*3930*/  BSSY B1, `(.L_x_13524) ;  /* 0x00000e7000017945 */ /* 0x000fe20003800000 */
[----:B---3--:R-:W-:-:S02]  /*3940*/  IADD3 R56, P3, R54, R71, RZ ;  /* 0x0000004736387210 */ /* 0x008fc40007f7e0ff */
[----:B------:R-:W-:Y:S02]  /*3950*/  SEL R8, R47, R8, !P0 ;  /* 0x000000082f087207 */ /* 0x000fe40004000000 */
[----:B--2---:R-:W-:Y:S02]  /*3960*/  LEA.HI.X.SX32 R57, R54, R69, 0x1, P3 ;  /* 0x0000004536397211 */ /* 0x004fe400018f0eff */
[----:B------:R-:W-:-:S04]  /*3970*/  SHF.R.S32.HI R9, RZ, 0x1f, R8 ;  /* 0x0000001fff097819 */ /* 0x000fc80000011408 */
[----:B------:R-:W-:-:S04]  /*3980*/  LEA.HI R9, R9, R8, RZ, 0x5 ;  /* 0x0000000809097211 */ /* 0x000fc800078f28ff */
[----:B------:R-:W-:Y:S01]  /*3990*/  SHF.R.S32.HI R8, RZ, 0x5, R9 ;  /* 0x00000005ff087819 */ /* 0x000fe20000011409 */
[----:B------:R-:W-:-:S03]  /*39a0*/  IMAD R9, R19, 0x2800, R58 ;  /* 0x0000280013097824 */ /* 0x000fc600078e023a */
[----:B------:R-:W-:Y:S01]  /*39b0*/  LEA.HI.SX32 R8, R3, R8, 0x1c ;  /* 0x0000000803087211 */ /* 0x000fe200078fe2ff */
[----:B------:R-:W-:-:S04]  /*39c0*/  IMAD.IADD R9, R18, 0x1, R9 ;  /* 0x0000000112097824 */ /* 0x000fc800078e0209 */
[----:B------:R-:W-:-:S05]  /*39d0*/  IMAD.SHL.U32 R74, R8, 0x10, RZ ;  /* 0x00000010084a7824 */ /* 0x000fca00078e00ff */
[----:B----4-:R-:W-:-:S04]  /*39e0*/  LOP3.LUT R8, R12, 0x30, R74, 0xf8, !PT ;  /* 0x000000300c087812 */ /* 0x010fc800078ef84a */
[----:B-----5:R-:W-:-:S05]  /*39f0*/  LOP3.LUT R8, R8, R11, RZ, 0x3c, !PT ;  /* 0x0000000b08087212 */ /* 0x020fca00078e3cff */
[----:B------:R-:W-:-:S04]  /*3a00*/  IMAD.IADD R8, R10, 0x1, R8 ;  /* 0x000000010a087824 */ /* 0x000fc800078e0208 */
[----:B------:R-:W-:-:S04]  /*3a10*/  IMAD R11, R19, 0x2800, R8 ;  /* 0x00002800130b7824 */ /* 0x000fc800078e0208 */
[----:B------:R-:W-:Y:S02]  /*3a20*/  IMAD.IADD R12, R18, 0x1, R11 ;  /* 0x00000001120c7824 */ /* 0x000fe400078e020b */
[----:B------:R-:W1:Y:S04]  /*3a30*/  LDS.128 R8, [R9+0xe000] ;  /* 0x00e0000009087984 */ /* 0x000e680000000c00 */
[----:B------:R-:W2:Y:S01]  /*3a40*/  LDS.128 R12, [R12+0xe000] ;  /* 0x00e000000c0c7984 */ /* 0x000ea20000000c00 */
        /* <DEDUP_REMOVED lines=11> */
[----:B------:R-:W-:Y:S02]  /*3b00*/  LOP3.LUT R7, R25, 0xff, RZ, 0xc0, !PT ;  /* 0x000000ff19077812 */ /* 0x000fe400078ec0ff */
[----:B------:R-:W-:Y:S02]  /*3b10*/  PRMT R4, R87, 0x654, R4 ;  /* 0x0000065457047816 */ /* 0x000fe40000000004 */
[----:B------:R-:W-:-:S02]  /*3b20*/  SHF.R.U32.HI R76, RZ, 0x8, R25 ;  /* 0x00000008ff4c7819 */ /* 0x000fc40000011619 */
[----:B-1----:R-:W-:Y:S02]  /*3b30*/  MOV R24, R8 ;  /* 0x0000000800187202 */ /* 0x002fe40000000f00 */
[----:B------:R-:W-:Y:S02]  /*3b40*/  SHF.R.U32.HI R77, RZ, 0x8, R27 ;  /* 0x00000008ff4d7819 */ /* 0x000fe4000001161b */
[----:B------:R-:W-:Y:S01]  /*3b50*/  PRMT R8, R78, 0x654, R7 ;  /* 0x000006544e087816 */ /* 0x000fe20000000007 */
[----:B------:R-:W-:Y:S01]  /*3b60*/  IMAD.SHL.U32 R7, R80, 0x100, RZ ;  /* 0x0000010050077824 */ /* 0x000fe200078e00ff */
[----:B------:R-:W-:Y:S01]  /*3b70*/  LOP3.LUT R4, R4, 0xff00, R5, 0xf8, !PT ;  /* 0x0000ff0004047812 */ /* 0x000fe200078ef805 */
[----:B------:R-:W-:Y:S01]  /*3b80*/  IMAD.U32 R5, R84, 0x10000, RZ ;  /* 0x0001000054057824 */ /* 0x000fe200078e00ff */
[----:B------:R-:W-:Y:S02]  /*3b90*/  LOP3.LUT R26, R27, 0xff0000ff, RZ, 0xc0, !PT ;  /* 0xff0000ff1b1a7812 */ /* 0x000fe400078ec0ff */
[----:B------:R-:W-:Y:S01]  /*3ba0*/  SHF.R.U32.HI R81, RZ, 0x10, R27 ;  /* 0x00000010ff517819 */ /* 0x000fe2000001161b */
[----:B------:R-:W-:Y:S01]  /*3bb0*/  IMAD.SHL.U32 R27, R76, 0x100, RZ ;  /* 0x000001004c1b7824 */ /* 0x000fe200078e00ff */
[----:B------:R-:W-:-:S02]  /*3bc0*/  PRMT R6, R83, 0x654, R6 ;  /* 0x0000065453067816 */ /* 0x000fc40000000006 */
[----:B------:R-:W-:Y:S01]  /*3bd0*/  SHF.R.U32.HI R82, RZ, 0x10, R25 ;  /* 0x00000010ff527819 */ /* 0x000fe20000011619 */
[----:B--2---:R-:W-:Y:S01]  /*3be0*/  IMAD.MOV.U32 R25, RZ, RZ, R12 ;  /* 0x000000ffff197224 */ /* 0x004fe200078e000c */
[----:B------:R-:W-:Y:S01]  /*3bf0*/  SHF.L.U32 R77, R77, 0x8, RZ ;  /* 0x000000084d4d7819 */ /* 0x000fe200000006ff */
[----:B------:R-:W-:Y:S01]  /*3c00*/  IMAD.U32 R81, R81, 0x10000, RZ ;  /* 0x0001000051517824 */ /* 0x000fe200078e00ff */
        /* <DEDUP_REMOVED lines=9> */
[----:B------:R-:W-:Y:S01]  /*3ca0*/  F2FP.F16.E4M3.UNPACK_B R76, R73.H1 ;  /* 0x00000049ff4c723e */ /* 0x000fe200030006ff */
[----:B------:R-:W-:Y:S01]  /*3cb0*/  HADD2.F32 R12, -RZ, R27.H0_H0 ;  /* 0x2000001bff0c7230 */ /* 0x000fe20000004100 */
[----:B------:R-:W-:Y:S01]  /*3cc0*/  LOP3.LUT R4, R7, 0xff0000, R4, 0xf8, !PT ;  /* 0x00ff000007047812 */ /* 0x000fe200078ef804 */
[----:B------:R-:W-:Y:S02]  /*3cd0*/  HADD2.F32 R8, -RZ, R26.H0_H0 ;  /* 0x2000001aff087230 */ /* 0x000fe40000004100 */
[----:B------:R-:W-:-:S02]  /*3ce0*/  HADD2.F32 R77, -RZ, R76.H0_H0 ;  /* 0x2000004cff4d7230 */ /* 0x000fc40000004100 */
[-C--:B------:R-:W-:Y:S01]  /*3cf0*/  FMUL.FTZ R83, R12, R5.reuse ;  /* 0x000000050c537220 */ /* 0x080fe20000410000 */
[----:B------:R-:W-:Y:S02]  /*3d00*/  IMAD.U32 R7, R82, 0x10000, RZ ;  /* 0x0001000052077824 */ /* 0x000fe400078e00ff */
[----:B------:R-:W-:Y:S01]  /*3d10*/  FMUL.FTZ R85, R8, R5 ;  /* 0x0000000508557220 */ /* 0x000fe20000410000 */
[----:B------:R-:W-:Y:S01]  /*3d20*/  LOP3.LUT R5, R80, 0xff0000, R81, 0xf8, !PT ;  /* 0x00ff000050057812 */ /* 0x000fe200078ef851 */
[----:B------:R-:W-:Y:S01]  /*3d30*/  FFMA.FTZ R8, R8, R77, -R83 ;  /* 0x0000004d08087223 */ /* 0x000fe20000010853 */
[----:B------:R-:W-:Y:S01]  /*3d40*/  F2FP.F16.E4M3.UNPACK_B R80, R75 ;  /* 0x0000004bff50723e */ /* 0x000fe200020006ff */
[----:B------:R-:W-:Y:S01]  /*3d50*/  FFMA.FTZ R12, R12, R77, R85 ;  /* 0x0000004d0c0c7223 */ /* 0x000fe20000010055 */
[----:B------:R-:W-:Y:S01]  /*3d60*/  F2FP.F16.E4M3.UNPACK_B R77, R73 ;  /* 0x00000049ff4d723e */ /* 0x000fe200020006ff */
[----:B------:R-:W-:Y:S01]  /*3d70*/  HADD2.F32 R79, -RZ, R79.H1_H1 ;  /* 0x3000004fff4f7230 */ /* 0x000fe20000004100 */
[----:B------:R-:W-:Y:S01]  /*3d80*/  F2FP.F16.E4M3.UNPACK_B R75, R25 ;  /* 0x00000019ff4b723e */ /* 0x000fe200020006ff */
[----:B------:R-:W-:Y:S01]  /*3d90*/  HADD2.F32 R26, -RZ, R26.H1_H1 ;  /* 0x3000001aff1a7230 */ /* 0x000fe20000004100 */
[----:B------:R-:W-:Y:S01]  /*3da0*/  F2FP.F16.E4M3.UNPACK_B R73, R24 ;  /* 0x00000018ff49723e */ /* 0x000fe200020006ff */
[----:B------:R-:W-:Y:S01]  /*3db0*/  HADD2.F32 R27, -RZ, R27.H1_H1 ;  /* 0x3000001bff1b7230 */ /* 0x000fe20000004100 */
[----:B------:R-:W-:Y:S01]  /*3dc0*/  LOP3.LUT R7, R78, 0xff0000, R7, 0xf8, !PT ;  /* 0x00ff00004e077812 */ /* 0x000fe200078ef807 */
[----:B------:R-:W-:-:S02]  /*3dd0*/  HADD2.F32 R78, -RZ, R76.H1_H1 ;  /* 0x3000004cff4e7230 */ /* 0x000fc40000004100 */
[CC--:B------:R-:W-:Y:S01]  /*3de0*/  FMUL.FTZ R82, R26.reuse, R79.reuse ;  /* 0x0000004f1a527220 */ /* 0x0c0fe20000410000 */
[----:B------:R-:W-:Y:S02]  /*3df0*/  HADD2.F32 R81, -RZ, R80.H0_H0 ;  /* 0x20000050ff517230 */ /* 0x000fe40000004100 */
[C---:B------:R-:W-:Y:S01]  /*3e00*/  FMUL.FTZ R25, R27.reuse, R79 ;  /* 0x0000004f1b197220 */ /* 0x040fe20000410000 */
[----:B------:R-:W-:Y:S02]  /*3e10*/  HADD2.F32 R76, -RZ, R75.H0_H0 ;  /* 0x2000004bff4c7230 */ /* 0x000fe40000004100 */
[-C--:B------:R-:W-:Y:S01]  /*3e20*/  FFMA.FTZ R27, R27, R78.reuse, R82 ;  /* 0x0000004e1b1b7223 */ /* 0x080fe20000010052 */
[----:B------:R-:W-:Y:S02]  /*3e30*/  HADD2.F32 R24, -RZ, R73.H0_H0 ;  /* 0x20000049ff187230 */ /* 0x000fe40000004100 */
[----:B------:R-:W-:Y:S01]  /*3e40*/  FFMA.FTZ R25, R26, R78, -R25 ;  /* 0x0000004e1a197223 */ /* 0x000fe20000010819 */
[----:B------:R-:W-:-:S02]  /*3e50*/  HADD2.F32 R79, -RZ, R77.H0_H0 ;  /* 0x2000004dff4f7230 */ /* 0x000fc40000004100 */
[-C--:B------:R-:W-:Y:S01]  /*3e60*/  FMUL.FTZ R83, R76, R81.reuse ;  /* 0x000000514c537220 */ /* 0x080fe20000410000 */
[----:B------:R-:W-:Y:S02]  /*3e70*/  HADD2.F32 R82, -RZ, R80.H1_H1 ;  /* 0x30000050ff527230 */ /* 0x000fe40000004100 */
        /* <DEDUP_REMOVED lines=8> */
[C---:B------:R-:W-:Y:S01]  /*3f00*/  FMUL.FTZ R84, R73.reuse, R82 ;  /* 0x0000005249547220 */ /* 0x040fe20000410000 */
[----:B------:R-:W-:Y:S01]  /*3f10*/  FFMA.FTZ R24, R24, R79, -R83 ;  /* 0x0000004f18187223 */ /* 0x000fe20000010853 */
        /* <DEDUP_REMOVED lines=11> */
[----:B------:R-:W-:Y:S01]  /*3fd0*/  F2FP.SATFINITE.E4M3.F32.PACK_AB_MERGE_C R8, R25, R8, RZ ;  /* 0x000000081908723e */ /* 0x000fe200048070ff */
[----:B------:R-:W-:Y:S02]  /*3fe0*/  HADD2.F32 R78, -RZ, R78.H1_H1 ;  /* 0x3000004eff4e7230 */ /* 0x000fe40000004100 */
[----:B------:R-:W-:Y:S01]  /*3ff0*/  FMUL.FTZ R82, R77, R82 ;  /* 0x000000524d527220 */ /* 0x000fe20000410000 */
[----:B------:R-:W-:-:S02]  /*4000*/  HADD2.F32 R76, -RZ, R76.H1_H1 ;  /* 0x3000004cff4c7230 */ /* 0x000fc40000004100 */
[----:B------:R-:W-:Y:S01]  /*4010*/  FFMA.FTZ R84, R77, R80, -R84 ;  /* 0x000000504d547223 */ /* 0x000fe20000010854 */
[----:B------:R-:W-:Y:S02]  /*4020*/  HADD2.F32 R81, -RZ, R81.H1_H1 ;  /* 0x30000051ff517230 */ /* 0x000fe40000004100 */
[-C--:B------:R-:W-:Y:S01]  /*4030*/  FMUL.FTZ R85, R78, R83.reuse ;  /* 0x000000534e557220 */ /* 0x080fe20000410000 */
[----:B------:R-:W-:Y:S01]  /*4040*/  F2FP.F16.E4M3.UNPACK_B R77, R70 ;  /* 0x00000046ff4d723e */ /* 0x000fe200020006ff */
[C---:B------:R-:W-:Y:S01]  /*4050*/  FMUL.FTZ R83, R76.reuse, R83 ;  /* 0x000000534c537220 */ /* 0x040fe20000410000 */
[----:B------:R-:W-:Y:S01]  /*4060*/  F2FP.F16.E4M3.UNPACK_B R70, R14 ;  /* 0x0000000eff46723e */ /* 0x000fe200020006ff */
[-C--:B------:R-:W-:Y:S01]  /*4070*/  FFMA.FTZ R89, R76, R81.reuse, -R85 ;  /* 0x000000514c597223 */ /* 0x080fe20000010855 */
[----:B------:R-:W-:Y:S01]  /*4080*/  F2FP.F16.E4M3.UNPACK_B R76, R72 ;  /* 0x00000048ff4c723e */ /* 0x000fe200020006ff */
        /* <DEDUP_REMOVED lines=20> */
[----:B------:R-:W-:Y:S01]  /*41d0*/  FFMA.FTZ R83, R70, R79, R83 ;  /* 0x0000004f46537223 */ /* 0x000fe20000010053 */
[----:B------:R-:W-:Y:S01]  /*41e0*/  F2FP.SATFINITE.E4M3.F32.PACK_AB_MERGE_C R8, R73, R24, R8 ;  /* 0x000000184908723e */ /* 0x000fe20004807008 */
[----:B------:R-:W-:Y:S01]  /*41f0*/  HADD2.F32 R70, -RZ, R27.H0_H0 ;  /* 0x2000001bff467230 */ /* 0x000fe20000004100 */
[----:B------:R-:W-:Y:S01]  /*4200*/  F2FP.F16.E4M3.UNPACK_B R73, R6 ;  /* 0x00000006ff49723e */ /* 0x000fe200020006ff */
[----:B------:R-:W-:-:S02]  /*4210*/  HADD2.F32 R77, -RZ, R76.H0_H0 ;  /* 0x2000004cff4d7230 */ /* 0x000fc40000004100 */
[----:B------:R-:W-:Y:S01]  /*4220*/  FFMA.FTZ R10, R10, R79, -R87 ;  /* 0x0000004f0a0a7223 */ /* 0x000fe20000010857 */
[----:B------:R-:W-:Y:S01]  /*4230*/  HADD2.F32 R24, -RZ, R25.H0_H0 ;  /* 0x20000019ff187230 */ /* 0x000fe20000004100 */
[----:B------:R-:W-:Y:S01]  /*4240*/  F2FP.SATFINITE.E4M3.F32.PACK_AB_MERGE_C R12, R75, R26, R12 ;  /* 0x0000001a4b0c723e */ /* 0x000fe2000480700c */
[----:B------:R-:W-:Y:S02]  /*4250*/  HADD2.F32 R72, -RZ, R27.H1_H1 ;  /* 0x3000001bff487230 */ /* 0x000fe40000004100 */
[-C--:B------:R-:W-:Y:S01]  /*4260*/  FMUL.FTZ R79, R70, R77.reuse ;  /* 0x0000004d464f7220 */ /* 0x080fe20000410000 */
[----:B------:R-:W-:Y:S02]  /*4270*/  HADD2.F32 R75, -RZ, R73.H0_H0 ;  /* 0x20000049ff4b7230 */ /* 0x000fe40000004100 */
        /* <DEDUP_REMOVED lines=8> */
[----:B------:R-:W-:Y:S01]  /*4300*/  F2FP.F16.E4M3.UNPACK_B R27, R9.H1 ;  /* 0x00000009ff1b723e */ /* 0x000fe200030006ff */
[C---:B------:R-:W-:Y:S01]  /*4310*/  FMUL.FTZ R77, R26.reuse, R77 ;  /* 0x0000004d1a4d7220 */ /* 0x040fe20000410000 */
[----:B------:R-:W-:Y:S02]  /*4320*/  HADD2.F32 R70, -RZ, R13.H0_H0 ;  /* 0x2000000dff467230 */ /* 0x000fe40000004100 */
[----:B------:R-:W-:Y:S01]  /*4330*/  FFMA.FTZ R9, R26, R73, -R75 ;  /* 0x000000491a097223 */ /* 0x000fe2000001084b */
[----:B------:R-:W-:Y:S01]  /*4340*/  F2FP.F16.E4M3.UNPACK_B R75, R7.H1 ;  /* 0x00000007ff4b723e */ /* 0x000fe200030006ff */
[----:B------:R-:W-:Y:S01]  /*4350*/  FFMA.FTZ R26, R72, R73, R77 ;  /* 0x00000049481a7223 */ /* 0x000fe2000001004d */
[----:B------:R-:W-:Y:S01]  /*4360*/  HADD2.F32 R7, -RZ, R27.H0_H0 ;  /* 0x2000001bff077230 */ /* 0x000fe20000004100 */
[----:B------:R-:W-:Y:S01]  /*4370*/  F2FP.F16.E4M3.UNPACK_B R6, R6.H1 ;  /* 0x00000006ff06723e */ /* 0x000fe200030006ff */
[----:B------:R-:W-:Y:S01]  /*4380*/  HADD2.F32 R72, -RZ, R13.H1_H1 ;  /* 0x3000000dff487230 */ /* 0x000fe20000004100 */
[----:B------:R-:W-:Y:S01]  /*4390*/  F2FP.SATFINITE.E4M3.F32.PACK_AB_MERGE_C R82, R91, R82, RZ ;  /* 0x000000525b52723e */ /* 0x000fe200048070ff */
[--C-:B------:R-:W-:Y:S01]  /*43a0*/  HADD2.F32 R73, -RZ, R75.reuse.H0_H0 ;  /* 0x2000004bff497230 */ /* 0x100fe20000004100 */
[----:B------:R-:W-:Y:S01]  /*43b0*/  F2FP.F16.E4M3.UNPACK_B R79, R5.H1 ;  /* 0x00000005ff4f723e */ /* 0x000fe200030006ff */
[----:B------:R-:W-:Y:S01]  /*43c0*/  HADD2.F32 R75, -RZ, R75.H1_H1 ;  /* 0x3000004bff4b7230 */ /* 0x000fe20000004100 */
[----:B------:R-:W-:Y:S01]  /*43d0*/  F2FP.SATFINITE.E4M3.F32.PACK_AB_MERGE_C R14, R83, R14, R82 ;  /* 0x0000000e530e723e */ /* 0x000fe20004807052 */
[----:B------:R-:W-:-:S02]  /*43e0*/  HADD2.F32 R13, -RZ, R6.H0_H0 ;  /* 0x20000006ff0d7230 */ /* 0x000fc40000004100 */
[-C--:B------:R-:W-:Y:S01]  /*43f0*/  FMUL.FTZ R76, R70, R73.reuse ;  /* 0x00000049464c7220 */ /* 0x080fe20000410000 */
[C---:B------:R-:W-:Y:S01]  /*4400*/  FMUL.FTZ R77, R7.reuse, R73 ;  /* 0x00000049074d7220 */ /* 0x040fe20000410000 */
        /* <DEDUP_REMOVED lines=12> */
[----:B------:R-:W-:Y:S01]  /*44d0*/  F2FP.F16.E4M3.UNPACK_B R72, R15.H1 ;  /* 0x0000000fff48723e */ /* 0x000fe200030006ff */
[----:B------:R-:W-:Y:S01]  /*44e0*/  HADD2.F32 R80, -RZ, R78.H0_H0 ;  /* 0x2000004eff507230 */ /* 0x000fe20000004100 */
[----:B------:R-:W-:Y:S01]  /*44f0*/  F2FP.SATFINITE.E4M3.F32.PACK_AB_MERGE_C R84, R89, R84, RZ ;  /* 0x000000545954723e */ /* 0x000fe200048070ff */
[----:B------:R-:W-:Y:S01]  /*4500*/  HADD2.F32 R15, -RZ, R13.H0_H0 ;  /* 0x2000000dff0f7230 */ /* 0x000fe20000004100 */
[----:B------:R-:W-:Y:S01]  /*4510*/  F2FP.F16.E4M3.UNPACK_B R11, R11.H1 ;  /* 0x0000000bff0b723e */ /* 0x000fe200030006ff */
[--C-:B------:R-:W-:Y:S01]  /*4520*/  HADD2.F32 R81, -RZ, R79.reuse.H0_H0 ;  /* 0x2000004fff517230 */ /* 0x100fe20000004100 */
[-C--:B------:R-:W-:Y:S01]  /*4530*/  F2FP.F16.E4M3.UNPACK_B R5, R4.reuse ;  /* 0x00000004ff05723e */ /* 0x080fe200020006ff */
[----:B------:R-:W-:Y:S01]  /*4540*/  HADD2.F32 R79, -RZ, R79.H1_H1 ;  /* 0x3000004fff4f7230 */ /* 0x000fe20000004100 */
[----:B------:R-:W-:Y:S01]  /*4550*/  F2FP.F16.E4M3.UNPACK_B R75, R4.H1 ;  /* 0x00000004ff4b723e */ /* 0x000fe200030006ff */
[----:B------:R-:W-:Y:S01]  /*4560*/  HADD2.F32 R4, -RZ, R72.H0_H0 ;  /* 0x20000048ff047230 */ /* 0x000fe20000004100 */
[----:B------:R-:W-:Y:S01]  /*4570*/  F2FP.SATFINITE.E4M3.F32.PACK_AB_MERGE_C R10, R10, R85, R84 ;  /* 0x000000550a0a723e */ /* 0x000fe20004807054 */
[----:B------:R-:W-:-:S02]  /*4580*/  HADD2.F32 R27, -RZ, R11.H0_H0 ;  /* 0x2000000bff1b7230 */ /* 0x000fc40000004100 */
[-C--:B------:R-:W-:Y:S01]  /*4590*/  FMUL.FTZ R84, R73, R80.reuse ;  /* 0x0000005049547220 */ /* 0x080fe20000410000 */
[----:B------:R-:W-:Y:S02]  /*45a0*/  HADD2.F32 R76, -RZ, R5.H0_H0 ;  /* 0x20000005ff4c7230 */ /* 0x000fe40000004100 */
[----:B------:R-:W-:Y:S01]  /*45b0*/  FMUL.FTZ R80, R15, R80 ;  /* 0x000000500f507220 */ /* 0x000fe20000410000 */
[----:B------:R-:W-:Y:S02]  /*45c0*/  HADD2.F32 R72, -RZ, R72.H1_H1 ;  /* 0x30000048ff487230 */ /* 0x000fe40000004100 */
[-C--:B------:R-:W-:Y:S01]  /*45d0*/  FMUL.FTZ R86, R4, R81.reuse ;  /* 0x0000005104567220 */ /* 0x080fe20000410000 */
[----:B------:R-:W-:Y:S02]  /*45e0*/  HADD2.F32 R11, -RZ, R11.H1_H1 ;  /* 0x3000000bff0b7230 */ /* 0x000fe40000004100 */
[----:B------:R-:W-:Y:S01]  /*45f0*/  FMUL.FTZ R81, R27, R81 ;  /* 0x000000511b517220 */ /* 0x000fe20000410000 */
[----:B------:R-:W-:-:S02]  /*4600*/  HADD2.F32 R77, -RZ, R75.H0_H0 ;  /* 0x2000004bff4d7230 */ /* 0x000fc40000004100 */
[-C--:B------:R-:W-:Y:S01]  /*4610*/  FFMA.FTZ R84, R15, R76.reuse, -R84 ;  /* 0x0000004c0f547223 */ /* 0x080fe20000010854 */
[----:B------:R-:W-:Y:S01]  /*4620*/  FFMA.FTZ R80, R73, R76, R80 ;  /* 0x0000004c49507223 */ /* 0x000fe20000010050 */
[----:B------:R-:W-:Y:S02]  /*4630*/  HADD2.F32 R70, -RZ, R70.H1_H1 ;  /* 0x30000046ff467230 */ /* 0x000fe40000004100 */
        /* <DEDUP_REMOVED lines=9> */
[-C--:B------:R-:W-:Y:S01]  /*46d0*/  FFMA.FTZ R11, R11, R75.reuse, -R76 ;  /* 0x0000004b0b0b7223 */ /* 0x080fe2000001084c */
[C---:B------:R-:W-:Y:S01]  /*46e0*/  FMUL.FTZ R15, R13.reuse, R78 ;  /* 0x0000004e0d0f7220 */ /* 0x040fe20000410000 */
[----:B------:R-:W-:Y:S01]  /*46f0*/  FFMA.FTZ R72, R72, R75, R79 ;  /* 0x0000004b48487223 */ /* 0x000fe2000001004f */
[-C--:B------:R-:W-:Y:S01]  /*4700*/  FFMA.FTZ R13, R13, R5.reuse, -R4 ;  /* 0x000000050d0d7223 */ /* 0x080fe20000010804 */
        /* <DEDUP_REMOVED lines=9> */
.L_x_13525:
[----:B------:R-:W-:Y:S05]  /*47a0*/  BSYNC B1 ;  /* 0x0000000000017941 */ /* 0x000fea0003800000 */
.L_x_13524:
[----:B-1----:R1:W-:Y:S01]  /*47b0*/  ST.E.128 desc[UR40][R56.64], R8 ;  /* 0x0000000838007985 */ /* 0x0023e2000c101d28 */
[----:B------:R-:W-:-:S13]  /*47c0*/  ISETP.GE.AND P3, PT, R74, R68, PT ;  /* 0x000000444a00720c */ /* 0x000fda0003f66270 */
[----:B------:R-:W-:Y:S05]  /*47d0*/  @P3 BRA `(.L_x_13513) ;  /* 0x0000000000e83947 */ /* 0x000fea0003800000 */
[----:B------:R-:W-:-:S04]  /*47e0*/  IADD3 R4, P3, R71, R74, RZ ;  /* 0x0000004a47047210 */ /* 0x000fc80007f7e0ff */
[----:B------:R-:W-:-:S05]  /*47f0*/  LEA.HI.X.SX32 R5, R74, R69, 0x1, P3 ;  /* 0x000000454a057211 */ /* 0x000fca00018f0eff */
[----:B--2---:R2:W-:Y:S01]  /*4800*/  ST.E.128 desc[UR40][R4.64], R12 ;  /* 0x0000000c04007985 */ /* 0x0045e2000c101d28 */
[----:B------:R-:W-:Y:S05]  /*4810*/  BRA `(.L_x_13513) ;  /* 0x0000000000d87947 */ /* 0x000fea0003800000 */
.L_x_13505:
[----:B------:R-:W2:Y:S02]  /*4820*/  LDL R4, [R1+0x18] ;  /* 0x0000180001047983 */ /* 0x000ea40000100800 */
[----:B--2---:R-:W-:-:S13]  /*4830*/  ISETP.NE.AND P4, PT, R4, 0x3, PT ;  /* 0x000000030400780c */ /* 0x004fda0003f85270 */
[----:B------:R-:W-:Y:S05]  /*4840*/  @!P4 BRA `(.L_x_13526) ;  /* 0x000000000004c947 */ /* 0x000fea0003800000 */
[----:B------:R-:W-:Y:S01]  /*4850*/  BPT.TRAP 0x1 ;  /* 0x000000040000795c */ /* 0x000fe20000300000 */
.L_x_13526:
[----:B------:R-:W-:Y:S01]  /*4860*/  LEA R66, R19, R18, 0x3 ;  /* 0x0000001213427211 */ /* 0x000fe200078e18ff */
[----:B------:R-:W-:Y:S01]  /*4870*/  BSSY B1, `(.L_x_13527) ;  /* 0x0000005000017945 */ /* 0x000fe20003800000 */
[----:B------:R-:W-:Y:S02]  /*4880*/  SHF.L.U32 R67, R157, 0x1f, RZ ;  /* 0x0000001f9d437819 */ /* 0x000fe400000006ff */
[----:B------:R-:W-:Y:S02]  /*4890*/  SHF.R.S32.HI R63, RZ, 0x1f, R61 ;  /* 0x0000001fff3f7819 */ /* 0x000fe4000001143d */
[----:B------:R-:W0:Y:S02]  /*48a0*/  SYNCS.PHASECHK.TRANS64.TRYWAIT P3, [R66+URZ+0x13290], R67 ;  /* 0x01329043420075a7 */ /* 0x000e24000806017f */
[----:B0-----:R-:W-:Y:S05]  /*48b0*/  @!P3 BRA `(.L_x_13528) ;  /* 0x000001380088b947 */ /* 0x001fea0003800000 */
.L_x_13742:
[----:B------:R-:W-:Y:S05]  /*48c0*/  BSYNC B1 ;  /* 0x0000000000017941 */ /* 0x000fea0003800000 */
.L_x_13527:
[----:B------:R-:W2:Y:S01]  /*48d0*/  LDL R10, [R1+0x8] ;  /* 0x00000800010a7983 */ /* 0x000ea20000100800 */
[----:B------:R-:W-:Y:S01]  /*48e0*/  ULDC.64 UR4, c[0x0][0x300] ;  /* 0x0000c00000047ab9 */ /* 0x000fe20000000a00 */
[----:B-----5:R-:W-:Y:S01]  /*48f0*/  SHF.R.S32.HI R64, RZ, 0x1f, R60 ;  /* 0x0000001fff407819 */ /* 0x020fe2000001143c */
[----:B------:R-:W-:Y:S01]  /*4900*/  IMAD R6, R63, UR4, RZ ;  /* 0x000000043f067c24 */ /* 0x000fe2000f8e02ff */
[----:B------:R-:W1:Y:S01]  /*4910*/  S2R R8, SR_TID.X ;  /* 0x0000000000087919 */ /* 0x000e620000002100 */
[----:B------:R-:W-:Y:S01]  /*4920*/  IMAD.WIDE.U32 R4, R61, UR4, RZ ;  /* 0x000000043d047c25 */ /* 0x000fe2000f8e00ff */
[----:B------:R-:W-:-:S03]  /*4930*/  ULDC.64 UR6, c[0x0][0x2e8] ;  /* 0x0000ba0000067ab9 */ /* 0x000fc60000000a00 */
        /* <DEDUP_REMOVED lines=11> */
[----:B-1----:R-:W-:-:S05]  /*49f0*/  VIADD R8, R8, 0xffffff80 ;  /* 0xffffff8008087836 */ /* 0x002fca0000000000 */
[----:B------:R-:W-:-:S04]  /*4a00*/  LEA.HI R8, R8, R8, RZ, 0x1 ;  /* 0x0000000808087211 */ /* 0x000fc800078f08ff */
[----:B------:R-:W-:Y:S01]  /*4a10*/  SHF.R.S32.HI R8, RZ, 0x1, R8 ;  /* 0x00000001ff087819 */ /* 0x000fe20000011408 */
[----:B--2---:R-:W-:Y:S01]  /*4a20*/  IMAD.WIDE.U32 R4, R10, UR4, R4 ;  /* 0x000000040a047c25 */ /* 0x004fe2000f8e0004 */
[----:B------:R-:W-:-:S03]  /*4a30*/  UMOV UR4, 0xffffffff ;  /* 0xffffffff00047882 */ /* 0x000fc60000000000 */
[----:B------:R-:W-:Y:S01]  /*4a40*/  IMAD R13, R10, UR5, R6 ;  /* 0x000000050a0d7c24 */ /* 0x000fe2000f8e0206 */
[----:B------:R-:W-:-:S04]  /*4a50*/  IADD3 R4, P3, R4, UR6, RZ ;  /* 0x0000000604047c10 */ /* 0x000fc8000ff7e0ff */
[----:B------:R-:W-:Y:S02]  /*4a60*/  IADD3.X R13, R5, UR7, R13, P3, !PT ;  /* 0x00000007050d7c10 */ /* 0x000fe40009ffe40d */
[----:B------:R-:W-:Y:S01]  /*4a70*/  ISETP.GT.AND P3, PT, R65, R8, PT ;  /* 0x000000084100720c */ /* 0x000fe20003f64270 */
[----:B------:R-:W-:-:S12]  /*4a80*/  BRA.DIV UR4, `(.L_x_13529) ;  /* 0x0000013a04287947 */ /* 0x000fd8000b800000 */
[----:B------:R1:W2:Y:S04]  /*4a90*/  SHFL.IDX PT, R5, R13, RZ, 0x1e1f ;  /* 0x001e1fff0d057589 */ /* 0x0002a800000e0000 */
[----:B------:R1:W3:Y:S02]  /*4aa0*/  SHFL.IDX PT, R14, R4, RZ, 0x1e1f ;  /* 0x001e1fff040e7589 */ /* 0x0002e400000e0000 */
.L_x_13746:
[----:B------:R-:W-:Y:S05]  /*4ab0*/  @!P3 BRA `(.L_x_13513) ;  /* 0x000000000030b947 */ /* 0x000fea0003800000 */
[----:B-1----:R-:W4:Y:S01]  /*4ac0*/  LDL R4, [R1+0x20] ;  /* 0x0000200001047983 */ /* 0x002f220000100800 */
[----:B------:R-:W-:Y:S02]  /*4ad0*/  ULDC UR4, c[0x0][0x2f4] ;  /* 0x0000bd0000047ab9 */ /* 0x000fe40000000800 */
[----:B------:R-:W-:-:S13]  /*4ae0*/  ISETP.GE.AND P3, PT, R16, UR4, PT ;  /* 0x0000000410007c0c */ /* 0x000fda000bf66270 */
[----:B---3--:R-:W-:-:S05]  /*4af0*/  @!P3 IADD3 R10, P5, R16, R14, RZ ;  /* 0x0000000e100ab210 */ /* 0x008fca0007fbe0ff */
[----:B--2---:R-:W-:Y:S01]  /*4b00*/  @!P3 IMAD.X R11, R5, 0x1, R17, P5 ;  /* 0x00000001050bb824 */ /* 0x004fe200028e0611 */
[----:B------:R-:W-:-:S13]  /*4b10*/  ISETP.GE.AND P5, PT, R156, UR4, PT ;  /* 0x000000049c007c0c */ /* 0x000fda000bfa6270 */
[----:B------:R-:W-:-:S04]  /*4b20*/  @!P5 IADD3 R8, P6, R156, R14, RZ ;  /* 0x0000000e9c08d210 */ /* 0x000fc80007fde0ff */
[----:B----4-:R-:W-:Y:S02]  /*4b30*/  @!P5 IADD3.X R9, R5, R4, RZ, P6, !PT ;  /* 0x000000040509d210 */ /* 0x010fe400037fe4ff */
[----:B------:R-:W1:Y:S04]  /*4b40*/  @!P3 LDS.128 R4, [R62+0xe000] ;  /* 0x00e000003e04b984 */ /* 0x000e680000000c00 */
[----:B-1----:R-:W-:Y:S04]  /*4b50*/  @!P3 ST.E.128 desc[UR40][R10.64], R4 ;  /* 0x000000040a00b985 */ /* 0x002fe8000c101d28 */
[----:B------:R-:W1:Y:S04]  /*4b60*/  @!P5 LDS.128 R4, [R59+0xe000] ;  /* 0x00e000003b04d984 */ /* 0x000e680000000c00 */
[----:B-1----:R4:W-:Y:S02]  /*4b70*/  @!P5 ST.E.128 desc[UR40][R8.64], R4 ;  /* 0x000000040800d985 */ /* 0x0029e4000c101d28 */
.L_x_13513:
[----:B------:R-:W-:Y:S05]  /*4b80*/  BSYNC B0 ;  /* 0x0000000000007941 */ /* 0x000fea0003800000 */
.L_x_13504:
[----:B-12-4-:R-:W1:Y:S01]  /*4b90*/  S2R R4, SR_TID.X ;  /* 0x0000000000047919 */ /* 0x016e620000002100 */
        /* <DEDUP_REMOVED lines=15> */
.L_x_13531:
[----:B------:R-:W-:Y:S05]  /*4c90*/  BSYNC B0 ;  /* 0x0000000000007941 */ /* 0x000fea0003800000 */
.L_x_13530:
[----:B------:R-:W1:Y:S01]  /*4ca0*/  SYNCS.PHASECHK.TRANS64.TRYWAIT P4, [R66+URZ+0x132b0], R67 ;  /* 0x0132b043420075a7 */ /* 0x000e62000808017f */
[----:B------:R-:W-:Y:S04]  /*4cb0*/  BSSY B0, `(.L_x_13532) ;  /* 0x0000002000007945 */ /* 0x000fe80003800000 */
[----:B-1----:R-:W-:Y:S05]  /*4cc0*/  @!P4 BRA `(.L_x_13533) ;  /* 0x0000013400dcc947 */ /* 0x002fea0003800000 */
.L_x_13747:
[----:B------:R-:W-:Y:S05]  /*4cd0*/  BSYNC B0 ;  /* 0x0000000000007941 */ /* 0x000fea0003800000 */
.L_x_13532:
[----:B------:R-:W4:Y:S01]  /*4ce0*/  LDL R9, [R1+0x8] ;  /* 0x0000080001097983 */ /* 0x000f220000100800 */
[----:B------:R-:W-:Y:S01]  /*4cf0*/  ULDC.64 UR4, c[0x0][0x328] ;  /* 0x0000ca0000047ab9 */ /* 0x000fe20000000a00 */
[----:B------:R-:W-:Y:S01]  /*4d00*/  ULDC.64 UR6, c[0x0][0x318] ;  /* 0x0000c60000067ab9 */ /* 0x000fe20000000a00 */
[----:B------:R-:W-:Y:S01]  /*4d10*/  IMAD R6, R63, UR4, RZ ;  /* 0x000000043f067c24 */ /* 0x000fe2000f8e02ff */
[----:B------:R-:W5:Y:S01]  /*4d20*/  S2R R8, SR_TID.X ;  /* 0x0000000000087919 */ /* 0x000f620000002100 */
[C---:B--2---:R-:W-:Y:S01]  /*4d30*/  IMAD.WIDE.U32 R4, R61.reuse, UR4, RZ ;  /* 0x000000043d047c25 */ /* 0x044fe2000f8e00ff */
[----:B------:R-:W-:Y:S03]  /*4d40*/  BSSY B0, `(.L_x_13534) ;  /* 0x0000021000007945 */ /* 0x000fe60003800000 */
        /* <DEDUP_REMOVED lines=9> */
[----:B-----5:R-:W-:-:S05]  /*4de0*/  VIADD R8, R8, 0xffffff80 ;  /* 0xffffff8008087836 */ /* 0x020fca0000000000 */
[----:B------:R-:W-:-:S04]  /*4df0*/  LEA.HI R8, R8, R8, RZ, 0x1 ;  /* 0x0000000808087211 */ /* 0x000fc800078f08ff */
[----:B------:R-:W-:Y:S01]  /*4e00*/  SHF.R.S32.HI R8, RZ, 0x1, R8 ;  /* 0x00000001ff087819 */ /* 0x000fe20000011408 */
[----:B----4-:R-:W-:-:S04]  /*4e10*/  IMAD.WIDE.U32 R4, R9, UR4, R4 ;  /* 0x0000000409047c25 */ /* 0x010fc8000f8e0004 */
[----:B------:R-:W-:Y:S01]  /*4e20*/  IMAD R7, R9, UR5, R6 ;  /* 0x0000000509077c24 */ /* 0x000fe2000f8e0206 */
[----:B------:R-:W-:-:S04]  /*4e30*/  IADD3 R4, P4, R4, UR6, RZ ;  /* 0x0000000604047c10 */ /* 0x000fc8000ff9e0ff */
[----:B------:R-:W-:Y:S01]  /*4e40*/  IADD3.X R5, R5, UR7, R7, P4, !PT ;  /* 0x0000000705057c10 */ /* 0x000fe2000a7fe407 */
[----:B------:R2:W4:Y:S01]  /*4e50*/  SHFL.IDX PT, R9, R4, RZ, 0x1e1f ;  /* 0x001e1fff04097589 */ /* 0x00052200000e0000 */
[----:B------:R-:W-:-:S04]  /*4e60*/  ISETP.GT.AND P4, PT, R65, R8, PT ;  /* 0x000000084100720c */ /* 0x000fc80003f84270 */
[----:B------:R-:W0:Y:S09]  /*4e70*/  SHFL.IDX PT, R5, R5, RZ, 0x1e1f ;  /* 0x001e1fff05057589 */ /* 0x000e3200000e0000 */
[----:B--2---:R-:W-:Y:S05]  /*4e80*/  @!P4 BRA `(.L_x_13535) ;  /* 0x000000000030c947 */ /* 0x004fea0003800000 */
[----:B------:R-:W2:Y:S01]  /*4e90*/  LDL R12, [R1+0x20] ;  /* 0x00002000010c7983 */ /* 0x000ea20000100800 */
[----:B------:R-:W-:Y:S02]  /*4ea0*/  ULDC UR4, c[0x0][0x2f4] ;  /* 0x0000bd0000047ab9 */ /* 0x000fe40000000800 */
[----:B------:R-:W-:-:S13]  /*4eb0*/  ISETP.GE.AND P4, PT, R16, UR4, PT ;  /* 0x0000000410007c0c */ /* 0x000fda000bf86270 */
[----:B----4-:R-:W-:-:S04]  /*4ec0*/  @!P4 IADD3 R10, P5, R16, R9, RZ ;  /* 0x00000009100ac210 */ /* 0x010fc80007fbe0ff */
[----:B0-----:R-:W-:Y:S02]  /*4ed0*/  @!P4 IADD3.X R11, R5, R17, RZ, P5, !PT ;  /* 0x00000011050bc210 */ /* 0x001fe40002ffe4ff */
[----:B------:R-:W-:-:S13]  /*4ee0*/  ISETP.GE.AND P5, PT, R156, UR4, PT ;  /* 0x000000049c007c0c */ /* 0x000fda000bfa6270 */
[----:B------:R-:W-:-:S05]  /*4ef0*/  @!P5 IADD3 R8, P6, R156, R9, RZ ;  /* 0x000000099c08d210 */ /* 0x000fca0007fde0ff */
[----:B--2---:R-:W-:Y:S02]  /*4f00*/  @!P5 IMAD.X R9, R5, 0x1, R12, P6 ;  /* 0x000000010509d824 */ /* 0x004fe400030e060c */
[----:B------:R-:W0:Y:S04]  /*4f10*/  @!P4 LDS.128 R4, [R62+0x6000] ;  /* 0x006000003e04c984 */ /* 0x000e280000000c00 */
[----:B0-----:R-:W-:Y:S04]  /*4f20*/  @!P4 ST.E.128 desc[UR40][R10.64], R4 ;  /* 0x000000040a00c985 */ /* 0x001fe8000c101d28 */
[----:B------:R-:W0:Y:S04]  /*4f30*/  @!P5 LDS.128 R4, [R59+0x6000] ;  /* 0x006000003b04d984 */ /* 0x000e280000000c00 */
[----:B0-----:R2:W-:Y:S02]  /*4f40*/  @!P5 ST.E.128 desc[UR40][R8.64], R4 ;  /* 0x000000040800d985 */ /* 0x0015e4000c101d28 */
.L_x_13535:
[----:B------:R-:W-:Y:S05]  /*4f50*/  BSYNC B0 ;  /* 0x0000000000007941 */ /* 0x000fea0003800000 */
.L_x_13534:
        /* <DEDUP_REMOVED lines=15> */
[----:B------:R-:W-:Y:S01]  /*5050*/  PLOP3.LUT P3, PT, PT, PT, PT, 0x8, 0x0 ;  /* 0x000000000000781c */ /* 0x000fe20003f6e170 */
[----:B------:R-:W-:-:S12]  /*5060*/  @P2 BRA `(.L_x_13536) ;  /* 0xffffffcc00b82947 */ /* 0x000fd8000383ffff */
.L_x_13499:
[----:B------:R-:W-:Y:S01]  /*5070*/  BSSY B0, `(.L_x_13537) ;  /* 0x0000018000007945 */ /* 0x000fe20003800000 */
[----:B------:R-:W-:Y:S01]  /*5080*/  ISETP.GE.AND P1, PT, R40, 0x1, PT ;  /* 0x000000012800780c */ /* 0x000fe20003f26270 */
[----:B------:R-:W-:Y:S01]  /*5090*/  IMAD.MOV.U32 R0, RZ, RZ, RZ ;  /* 0x000000ffff007224 */ /* 0x000fe200078e00ff */
[----:B------:R-:W-:Y:S02]  /*50a0*/  PLOP3.LUT P0, PT, PT, PT, PT, 0x80, 0x0 ;  /* 0x000000000000781c */ /* 0x000fe40003f0f070 */
[----:B------:R-:W-:Y:S02]  /*50b0*/  CS2R R2, SRZ ;  /* 0x0000000000027805 */ /* 0x000fe4000001ff00 */
[----:B------:R-:W-:Y:S02]  /*50c0*/  MOV R55, RZ ;  /* 0x000000ff00377202 */ /* 0x000fe40000000f00 */
[----:B------:R-:W-:Y:S02]  /*50d0*/  CS2R R6, SRZ ;  /* 0x0000000000067805 */ /* 0x000fe4000001ff00 */
[----:B----4-:R-:W-:-:S02]  /*50e0*/  CS2R R8, SRZ ;  /* 0x0000000000087805 */ /* 0x010fc4000001ff00 */
[----:B------:R-:W-:Y:S02]  /*50f0*/  CS2R R10, SRZ ;  /* 0x00000000000a7805 */ /* 0x000fe4000001ff00 */
[----:B------:R-:W-:Y:S02]  /*5100*/  CS2R R12, SRZ ;  /* 0x00000000000c7805 */ /* 0x000fe4000001ff00 */
[----:B---3--:R-:W-:Y:S02]  /*5110*/  CS2R R14, SRZ ;  /* 0x00000000000e7805 */ /* 0x008fe4000001ff00 */
        /* <DEDUP_REMOVED lines=9> */
[----:B------:R-:W-:Y:S01]  /*51b0*/  IMAD.MOV.U32 R48, RZ, RZ, RZ ;  /* 0x000000ffff307224 */ /* 0x000fe200078e00ff */
[----:B------:R-:W-:Y:S06]  /*51c0*/  @P3 BRA `(.L_x_13538) ;  /* 0x0000000000083947 */ /* 0x000fec0003800000 */
[----:B------:R-:W1:Y:S02]  /*51d0*/  FENCE.VIEW.ASYNC.G ;  /* 0x00000000000073c6 */ /* 0x000e640000000100 */
[----:B-1----:R-:W-:Y:S06]  /*51e0*/  BAR.ARV 0xc, 0x200 ;  /* 0x0308000000007b1d */ /* 0x002fec0000002000 */
.L_x_13538:
[----:B------:R-:W-:Y:S05]  /*51f0*/  BSYNC B0 ;  /* 0x0000000000007941 */ /* 0x000fea0003800000 */
.L_x_13537:
[----:B------:R-:W-:Y:S01]  /*5200*/  CS2R R60, SRZ ;  /* 0x00000000003c7805 */ /* 0x000fe2000001ff00 */
[----:B------:R-:W-:Y:S06]  /*5210*/  @!P1 BRA `(.L_x_13539) ;  /* 0x0000009800d89947 */ /* 0x000fec0003800000 */
[----:B------:R-:W1:Y:S01]  /*5220*/  S2R R4, SR_TID.X ;  /* 0x0000000000047919 */ /* 0x000e620000002100 */
[----:B------:R-:W-:Y:S01]  /*5230*/  VIADD R30, R18, 0xb000 ;  /* 0x0000b000121e7836 */ /* 0x000fe20000000000 */
[----:B------:R-:W-:Y:S04]  /*5240*/  BSSY B6, `(.L_x_13540) ;  /* 0x000001e000067945 */ /* 0x000fe80003800000 */
[----:B------:R-:W-:Y:S01]  /*5250*/  LOP3.LUT P0, RZ, R30, 0x9f, RZ, 0xc0, !PT ;  /* 0x0000009f1eff7812 */ /* 0x000fe2000780c0ff */
[----:B-1----:R-:W-:-:S05]  /*5260*/  VIADD R5, R4, 0xffffff80 ;  /* 0xffffff8004057836 */ /* 0x002fca0000000000 */
[----:B------:R-:W-:-:S04]  /*5270*/  SHF.R.S32.HI R4, RZ, 0x1f, R5 ;  /* 0x0000001fff047819 */ /* 0x000fc80000011405 */
[----:B------:R-:W-:-:S04]  /*5280*/  LEA.HI R4, R4, R5, RZ, 0x7 ;  /* 0x0000000504047211 */ /* 0x000fc800078f38ff */
[----:B------:R-:W-:-:S05]  /*5290*/  SHF.R.S32.HI R4, RZ, 0x7, R4 ;  /* 0x00000007ff047819 */ /* 0x000fca0000011404 */
[----:B------:R-:W1:Y:S02]  /*52a0*/  SHFL.IDX PT, R0, R4, RZ, 0x1f ;  /* 0x00001fff04007589 */ /* 0x000e6400000e0000 */
[----:B-1----:R-:W-:-:S05]  /*52b0*/  IMAD.HI R2, R0, 0x55555556, RZ ;  /* 0x5555555600027827 */ /* 0x002fca00078e02ff */
        /* <DEDUP_REMOVED lines=21> */
[----:B0-2--5:R-:W-:Y:S05]  /*5410*/  CALL.ABS.NOINC R2 ;  /* 0x0000000002007343 */ /* 0x025fea0003c00000 */
.L_x_13541:
[----:B------:R-:W-:Y:S05]  /*5420*/  BSYNC B6 ;  /* 0x0000000000067941 */ /* 0x000fea0003800000 */
.L_x_13540:
[----:B------:R-:W2:Y:S01]  /*5430*/  LDL R2, [R1+0x5c] ;  /* 0x00005c0001027983 */ /* 0x000ea20000100800 */
[----:B------:R-:W-:Y:S01]  /*5440*/  ULDC.64 UR4, c[0x0][0x990] ;  /* 0x0002640000047ab9 */ /* 0x000fe20000000a00 */
[----:B------:R-:W-:Y:S02]  /*5450*/  ULDC.64 UR6, c[0x0][0x998] ;  /* 0x0002660000067ab9 */ /* 0x000fe40000000a00 */
[----:B------:R-:W3:Y:S04]  /*5460*/  LDL R21, [R1+0x40] ;  /* 0x0000400001157983 */ /* 0x000ee80000100800 */
[----:B------:R-:W4:Y:S01]  /*5470*/  LDL R20, [R1+0x8] ;  /* 0x0000080001147983 */ /* 0x000f220000100800 */
[----:B------:R-:W-:Y:S02]  /*5480*/  ISETP.NE.U32.AND P0, PT, RZ, UR4, PT ;  /* 0x00000004ff007c0c */ /* 0x000fe4000bf05070 */
[----:B------:R-:W-:-:S02]  /*5490*/  ISETP.NE.U32.AND P1, PT, RZ, UR6, PT ;  /* 0x00000006ff007c0c */ /* 0x000fc4000bf25070 */
[----:B------:R-:W-:Y:S02]  /*54a0*/  ISETP.NE.AND.EX P0, PT, RZ, UR5, PT, P0 ;  /* 0x00000005ff007c0c */ /* 0x000fe4000bf05300 */
[----:B------:R-:W-:-:S11]  /*54b0*/  ISETP.NE.AND.EX P1, PT, RZ, UR7, PT, P1 ;  /* 0x00000007ff007c0c */ /* 0x000fd6000bf25310 */
[----:B------:R-:W2:Y:S08]  /*54c0*/  @P0 LDC.64 R6, c[0x0][0x9a8] ;  /* 0x00026a00ff060b82 */ /* 0x000eb00000000a00 */
[----:B------:R-:W1:Y:S08]  /*54d0*/  @P1 LDC.64 R8, c[0x0][0x9b8] ;  /* 0x00026e00ff081b82 */ /* 0x000e700000000a00 */
[----:B------:R-:W0:Y:S08]  /*54e0*/  @P0 LDC.64 R10, c[0x0][0x9b0] ;  /* 0x00026c00ff0a0b82 */ /* 0x000e300000000a00 */
[----:B------:R-:W0:Y:S01]  /*54f0*/  @P1 LDC.64 R12, c[0x0][0x9c0] ;  /* 0x00027000ff0c1b82 */ /* 0x000e220000000a00 */
[----:B--2---:R-:W-:-:S02]  /*5500*/  @P0 IMAD R0, R2, R6, RZ ;  /* 0x0000000602000224 */ /* 0x004fc400078e02ff */
[----:B-1----:R-:W-:Y:S02]  /*5510*/  @P1 IMAD R4, R2, R8, RZ ;  /* 0x0000000802041224 */ /* 0x002fe400078e02ff */
[C---:B---3--:R-:W-:Y:S02]  /*5520*/  @P0 IMAD R7, R21.reuse, R7, R0 ;  /* 0x0000000715070224 */ /* 0x048fe400078e0200 */
[----:B------:R-:W-:Y:S01]  /*5530*/  @P0 IMAD.WIDE.U32 R2, R21, R6, RZ ;  /* 0x0000000615020225 */ /* 0x000fe200078e00ff */
[----:B----4-:R-:W-:-:S04]  /*5540*/  @P0 SHF.R.S32.HI R15, RZ, 0x1f, R20 ;  /* 0x0000001fff0f0819 */ /* 0x010fc80000011414 */
[----:B------:R-:W-:Y:S01]  /*5550*/  @P0 IADD3 R3, R3, R7, RZ ;  /* 0x0000000703030210 */ /* 0x000fe20007ffe0ff */
[C---:B------:R-:W-:Y:S01]  /*5560*/  @P1 IMAD R9, R21.reuse, R9, R4 ;  /* 0x0000000915091224 */ /* 0x040fe200078e0204 */
[----:B------:R-:W-:Y:S01]  /*5570*/  @P1 SHF.R.S32.HI R7, RZ, 0x1f, R20 ;  /* 0x0000001fff071819 */ /* 0x000fe20000011414 */
[----:B------:R-:W-:-:S04]  /*5580*/  @P1 IMAD.WIDE.U32 R4, R21, R8, RZ ;  /* 0x0000000815041225 */ /* 0x000fc800078e00ff */
[----:B0-----:R-:W-:Y:S02]  /*5590*/  @P0 IMAD R0, R15, R10, RZ ;  /* 0x0000000a0f000224 */ /* 0x001fe400078e02ff */
[----:B------:R-:W-:Y:S02]  /*55a0*/  @P1 IMAD R6, R7, R12, RZ ;  /* 0x0000000c07061224 */ /* 0x000fe400078e02ff */
[----:B------:R-:W-:Y:S02]  /*55b0*/  @P1 IMAD.IADD R5, R5, 0x1, R9 ;  /* 0x0000000105051824 */ /* 0x000fe400078e0209 */
[C---:B------:R-:W-:Y:S02]  /*55c0*/  @P0 IMAD R9, R20.reuse, R11, R0 ;  /* 0x0000000b14090224 */ /* 0x040fe400078e0200 */
[----:B------:R-:W-:-:S04]  /*55d0*/  @P0 IMAD.WIDE.U32 R2, R20, R10, R2 ;  /* 0x0000000a14020225 */ /* 0x000fc800078e0002 */
[C---:B------:R-:W-:Y:S02]  /*55e0*/  @P1 IMAD R11, R20.reuse, R13, R6 ;  /* 0x0000000d140b1224 */ /* 0x040fe400078e0206 */
[----:B------:R-:W-:-:S04]  /*55f0*/  @P1 IMAD.WIDE.U32 R6, R20, R12, R4 ;  /* 0x0000000c14061225 */ /* 0x000fc800078e0004 */
[----:B------:R-:W-:Y:S01]  /*5600*/  @P0 IMAD.IADD R5, R3, 0x1, R9 ;  /* 0x0000000103050824 */ /* 0x000fe200078e0209 */
[----:B------:R-:W-:Y:S01]  /*5610*/  @P1 LEA R8, P3, R6, UR6, 0x2 ;  /* 0x0000000606081c11 */ /* 0x000fe2000f8610ff */
[----:B------:R-:W-:Y:S01]  /*5620*/  @P1 IMAD.IADD R3, R7, 0x1, R11 ;  /* 0x0000000107031824 */ /* 0x000fe200078e020b */
[----:B------:R-:W-:Y:S01]  /*5630*/  @P0 LEA R4, P2, R2, UR4, 0x2 ;  /* 0x0000000402040c11 */ /* 0x000fe2000f8410ff */
[----:B------:R-:W-:Y:S01]  /*5640*/  ULDC UR4, c[0x0][0x3f4] ;  /* 0x0000fd0000047ab9 */ /* 0x000fe20000000800 */
[----:B------:R-:W-:Y:S02]  /*5650*/  MOV R0, 0x3f800000 ;  /* 0x3f80000000007802 */ /* 0x000fe40000000f00 */
[----:B------:R-:W-:Y:S01]  /*5660*/  @P1 LEA.HI.X R9, R6, UR7, R3, 0x2, P3 ;  /* 0x0000000706091c11 */ /* 0x000fe200098f1403 */
[----:B------:R-:W-:Y:S01]  /*5670*/  IMAD.MOV.U32 R3, RZ, RZ, 0x3f800000 ;  /* 0x3f800000ff037424 */ /* 0x000fe200078e00ff */
[----:B------:R-:W-:-:S03]  /*5680*/  @P0 LEA.HI.X R5, R2, UR5, R5, 0x2, P2 ;  /* 0x0000000502050c11 */ /* 0x000fc600090f1405 */
        /* <DEDUP_REMOVED lines=17> */
.L_x_13545:
[----:B-1----:R1:W2:Y:S02]  /*57a0*/  SYNCS.PHASECHK.TRANS64.TRYWAIT P0, [R18+URZ+0x13200], R3 ;  /* 0x01320003120075a7 */ /* 0x0022a4000800017f */
[----:B--2---:R-:W-:Y:S05]  /*57b0*/  @!P0 NANOSLEEP.SYNCS 0x989680 ;  /* 0x009896800000895d */ /* 0x004fea0003900000 */
[----:B------:R-:W2:Y:S02]  /*57c0*/  @!P0 SYNCS.PHASECHK.TRANS64 P0, [R18+URZ+0x13200], R3 ;  /* 0x01320003120085a7 */ /* 0x000ea4000800007f */
[----:B--2---:R-:W-:Y:S05]  /*57d0*/  @!P0 BRA `(.L_x_13545) ;  /* 0xfffffffc00f08947 */ /* 0x004fea000383ffff */
.L_x_13544:
[----:B------:R-:W-:Y:S05]  /*57e0*/  BSYNC B0 ;  /* 0x0000000000007941 */ /* 0x000fea0003800000 */
.L_x_13543:
[----:B------:R-:W-:Y:S05]  /*57f0*/  BRA `(.L_x_13546) ;  /* 0x0000002800447947 */ /* 0x000fea0003800000 */
.L_x_13542:
        /* <DEDUP_REMOVED lines=12> */
[----:B-1----:R-:W-:-:S04]  /*58c0*/  IMAD.WIDE.U32 R24, R29, UR6, R24 ;  /* 0x000000061d187c25 */ /* 0x002fc8000f8e0018 */
        /* <DEDUP_REMOVED lines=19> */
.L_x_13548:
[----:B------:R-:W-:Y:S05]  /*5a00*/  BSYNC B6 ;  /* 0x0000000000067941 */ /* 0x000fea0003800000 */
.L_x_13547:
[----:B------:R-:W2:Y:S01]  /*5a10*/  LDL R33, [R1+0x4] ;  /* 0x0000040001217983 */ /* 0x000ea20000100800 */
[----:B------:R-:W-:Y:S01]  /*5a20*/  ULDC.U8 UR4, c[0x0][0x410] ;  /* 0x0001040000047ab9 */ /* 0x000fe20000000000 */
[----:B------:R-:W0:Y:S01]  /*5a30*/  S2R R20, SR_TID.X ;  /* 0x0000000000147919 */ /* 0x000e220000002100 */
[----:B------:R-:W-:Y:S01]  /*5a40*/  ISETP.NE.AND P0, PT, RZ, UR4, PT ;  /* 0x00000004ff007c0c */ /* 0x000fe2000bf05270 */
[----:B------:R-:W-:Y:S01]  /*5a50*/  BSSY B0, `(.L_x_13549) ;  /* 0x0000263000007945 */ /* 0x000fe20003800000 */
[----:B0-----:R-:W-:-:S05]  /*5a60*/  VIADD R20, R20, 0xffffff80 ;  /* 0xffffff8014147836 */ /* 0x001fca0000000000 */
[----:B------:R-:W-:-:S04]  /*5a70*/  LEA.HI R32, R20, R20, RZ, 0x1 ;  /* 0x0000001414207211 */ /* 0x000fc800078f08ff */
[----:B------:R-:W-:-:S05]  /*5a80*/  SHF.R.S32.HI R32, RZ, 0x1, R32 ;  /* 0x00000001ff207819 */ /* 0x000fca0000011420 */
[----:B--2---:R-:W-:Y:S01]  /*5a90*/  IMAD R4, R33, 0xc0, R32 ;  /* 0x000000c021047824 */ /* 0x004fe200078e0220 */
[----:B------:R-:W-:Y:S06]  /*5aa0*/  @!P0 BRA `(.L_x_13550) ;  /* 0x0000001000cc8947 */ /* 0x000fec0003800000 */
[----:B------:R-:W-:-:S03]  /*5ab0*/  UMOV UR4, 0xffffffff ;  /* 0xffffffff00047882 */ /* 0x000fc60000000000 */
[----:B------:R-:W-:Y:S05]  /*5ac0*/  BRA.DIV UR4, `(.L_x_13551) ;  /* 0x0000012a04707947 */ /* 0x000fea000b800000 */
[----:B------:R0:W1:Y:S04]  /*5ad0*/  SHFL.IDX PT, R27, R26, RZ, 0x1e1f ;  /* 0x001e1fff1a1b7589 */ /* 0x00006800000e0000 */
[----:B------:R0:W2:Y:S04]  /*5ae0*/  SHFL.IDX PT, R14, R24, RZ, 0x1e1f ;  /* 0x001e1fff180e7589 */ /* 0x0000a800000e0000 */
[----:B------:R0:W3:Y:S04]  /*5af0*/  SHFL.IDX PT, R0, R29, RZ, 0x1e1f ;  /* 0x001e1fff1d007589 */ /* 0x0000e800000e0000 */
[----:B------:R0:W4:Y:S02]  /*5b00*/  SHFL.IDX PT, R3, R30, RZ, 0x1e1f ;  /* 0x001e1fff1e037589 */ /* 0x00012400000e0000 */
.L_x_13753:
[----:B------:R-:W5:Y:S01]  /*5b10*/  LDL R6, [R1+0x54] ;  /* 0x0000540001067983 */ /* 0x000f620000100800 */
[----:B------:R-:W-:Y:S01]  /*5b20*/  ULDC UR4, c[0x0][0x448] ;  /* 0x0001120000047ab9 */ /* 0x000fe20000000800 */
[----:B------:R-:W-:Y:S01]  /*5b30*/  BSSY B1, `(.L_x_13552) ;  /* 0x0000022000017945 */ /* 0x000fe20003800000 */
[----:B0-----:R-:W-:Y:S01]  /*5b40*/  IMAD R29, R28, UR4, RZ ;  /* 0x000000041c1d7c24 */ /* 0x001fe2000f8e02ff */
[----:B------:R-:W-:Y:S02]  /*5b50*/  CS2R R12, SRZ ;  /* 0x00000000000c7805 */ /* 0x000fe4000001ff00 */
[----:B------:R-:W-:Y:S02]  /*5b60*/  CS2R R8, SRZ ;  /* 0x0000000000087805 */ /* 0x000fe4000001ff00 */
[----:B------:R-:W-:Y:S02]  /*5b70*/  CS2R R20, SRZ ;  /* 0x0000000000147805 */ /* 0x000fe4000001ff00 */
[----:B------:R-:W-:-:S02]  /*5b80*/  CS2R R10, SRZ ;  /* 0x00000000000a7805 */ /* 0x000fc4000001ff00 */
[----:B------:R-:W-:Y:S02]  /*5b90*/  ISETP.GE.AND P0, PT, R4, R29, PT ;  /* 0x0000001d0400720c */ /* 0x000fe40003f06270 */
[----:B-----5:R-:W-:-:S04]  /*5ba0*/  LEA.HI R5, R6, R6, RZ, 0x1 ;  /* 0x0000000606057211 */ /* 0x020fc800078f08ff */
[----:B------:R-:W-:-:S05]  /*5bb0*/  LOP3.LUT R5, R5, 0xfffffffe, RZ, 0xc0, !PT ;  /* 0xfffffffe05057812 */ /* 0x000fca00078ec0ff */
[----:B------:R-:W-:-:S05]  /*5bc0*/  IMAD.IADD R5, R6, 0x1, -R5 ;  /* 0x0000000106057824 */ /* 0x000fca00078e0a05 */
[----:B------:R-:W-:Y:S01]  /*5bd0*/  SHF.L.U32 R25, R5, 0x1f, RZ ;  /* 0x0000001f05197819 */ /* 0x000fe200000006ff */
[----:B------:R-:W-:Y:S06]  /*5be0*/  @P0 BRA `(.L_x_13553) ;  /* 0x0000000000580947 */ /* 0x000fec0003800000 */
[----:B------:R-:W4:Y:S01]  /*5bf0*/  LDL R15, [R1+0x24] ;  /* 0x00002400010f7983 */ /* 0x000f220000100800 */
[----:B------:R-:W-:-:S03]  /*5c00*/  ULDC UR4, c[0x0][0x3f4] ;  /* 0x0000fd0000047ab9 */ /* 0x000fc60000000800 */
[----:B------:R-:W4:Y:S01]  /*5c10*/  LDL R24, [R1+0x70] ;  /* 0x0000700001187983 */ /* 0x000f220000100800 */
[----:B------:R-:W-:Y:S02]  /*5c20*/  ISETP.GE.AND P4, PT, R22, UR4, PT ;  /* 0x0000000416007c0c */ /* 0x000fe4000bf86270 */
[----:B------:R-:W-:Y:S02]  /*5c30*/  CS2R R10, SRZ ;  /* 0x00000000000a7805 */ /* 0x000fe4000001ff00 */
[----:B------:R-:W-:Y:S02]  /*5c40*/  CS2R R8, SRZ ;  /* 0x0000000000087805 */ /* 0x000fe4000001ff00 */
[----:B------:R-:W-:-:S07]  /*5c50*/  CS2R R20, SRZ ;  /* 0x0000000000147805 */ /* 0x000fce000001ff00 */
[C---:B-1----:R-:W-:Y:S02]  /*5c60*/  @!P4 IADD3 R4, P0, R22.reuse, R27, RZ ;  /* 0x0000001b1604c210 */ /* 0x042fe40007f1e0ff */
[----:B------:R-:W-:Y:S02]  /*5c70*/  @!P4 SHF.R.S32.HI R12, RZ, 0x1f, R22 ;  /* 0x0000001fff0cc819 */ /* 0x000fe40000011416 */
[----:B--2---:R-:W-:-:S03]  /*5c80*/  @!P4 IADD3 R26, P1, R22, R14, RZ ;  /* 0x0000000e161ac210 */ /* 0x004fc60007f3e0ff */
[----:B---3--:R-:W-:-:S05]  /*5c90*/  @!P4 IMAD.X R5, R0, 0x1, R12, P0 ;  /* 0x000000010005c824 */ /* 0x008fca00000e060c */
[----:B------:R0:W5:Y:S01]  /*5ca0*/  @!P4 LD.E.64 R20, desc[UR40][R4.64] ;  /* 0x000000280414c980 */ /* 0x000162000c101b00 */
[----:B----4-:R-:W-:-:S13]  /*5cb0*/  ISETP.GE.AND P5, PT, R15, UR4, PT ;  /* 0x000000040f007c0c */ /* 0x010fda000bfa6270 */
[C---:B------:R-:W-:Y:S02]  /*5cc0*/  @!P5 IADD3 R14, P3, R15.reuse, R14, RZ ;  /* 0x0000000e0f0ed210 */ /* 0x040fe40007f7e0ff */
[----:B------:R-:W-:Y:S01]  /*5cd0*/  @!P5 IADD3 R6, P2, R15, R27, RZ ;  /* 0x0000001b0f06d210 */ /* 0x000fe20007f5e0ff */
[C---:B------:R-:W-:Y:S01]  /*5ce0*/  @!P4 IMAD.X R27, R3.reuse, 0x1, R12, P1 ;  /* 0x00000001031bc824 */ /* 0x040fe200008e060c */
[----:B------:R-:W-:Y:S01]  /*5cf0*/  CS2R R12, SRZ ;  /* 0x00000000000c7805 */ /* 0x000fe2000001ff00 */
[----:B------:R-:W-:Y:S01]  /*5d00*/  @!P5 IMAD.X R15, R3, 0x1, R24, P3 ;  /* 0x00000001030fd824 */ /* 0x000fe200018e0618 */
[----:B------:R-:W-:-:S04]  /*5d10*/  @!P5 IADD3.X R7, R0, R24, RZ, P2, !PT ;  /* 0x000000180007d210 */ /* 0x000fc800017fe4ff */
[----:B------:R0:W5:Y:S04]  /*5d20*/  @!P5 LD.E.64 R8, desc[UR40][R14.64] ;  /* 0x000000280e08d980 */ /* 0x000168000c101b00 */
[----:B------:R0:W5:Y:S04]  /*5d30*/  @!P5 LD.E.64 R10, desc[UR40][R6.64] ;  /* 0x00000028060ad980 */ /* 0x000168000c101b00 */
[----:B------:R0:W5:Y:S02]  /*5d40*/  @!P4 LD.E.64 R12, desc[UR40][R26.64] ;  /* 0x000000281a0cc980 */ /* 0x000164000c101b00 */
.L_x_13553:
[----:B------:R-:W-:Y:S05]  /*5d50*/  BSYNC B1 ;  /* 0x0000000000017941 */ /* 0x000fea0003800000 */
.L_x_13552:
[----:B------:R-:W1:Y:S01]  /*5d60*/  SYNCS.PHASECHK.TRANS64.TRYWAIT P0, [R18+URZ+0x13200], R25 ;  /* 0x01320019120075a7 */ /* 0x000e62000800017f */
[----:B---3--:R-:W-:Y:S01]  /*5d70*/  IMAD R0, R33, -0xc0, R29 ;  /* 0xffffff4021007824 */ /* 0x008fe200078e021d */
[----:B------:R-:W-:Y:S04]  /*5d80*/  BSSY B1, `(.L_x_13554) ;  /* 0x0000004000017945 */ /* 0x000fe80003800000 */
[----:B------:R-:W-:-:S04]  /*5d90*/  VIMNMX R0, R0, 0xc0, PT ;  /* 0x000000c000007848 */ /* 0x000fc80003fe0100 */
[----:B------:R-:W-:Y:S01]  /*5da0*/  ISETP.GE.AND P1, PT, R32, R0, PT ;  /* 0x000000002000720c */ /* 0x000fe20003f26270 */
[----:B-1----:R-:W-:-:S12]  /*5db0*/  @!P0 BRA `(.L_x_13555) ;  /* 0x0000012800248947 */ /* 0x002fd80003800000 */
.L_x_13754:
[----:B------:R-:W-:Y:S05]  /*5dc0*/  BSYNC B1 ;  /* 0x0000000000017941 */ /* 0x000fea0003800000 */
.L_x_13554:
[----:B------:R-:W-:Y:S05]  /*5dd0*/  @P1 BRA `(.L_x_13556) ;  /* 0x0000002000a81947 */ /* 0x000fea0003800000 */
[----:B------:R-:W3:Y:S01]  /*5de0*/  LDL R0, [R1+0x24] ;  /* 0x0000240001007983 */ /* 0x000ee20000100800 */
[----:B----4-:R-:W4:Y:S03]  /*5df0*/  LDC R3, c[0x0][0x3f4] ;  /* 0x0000fd00ff037b82 */ /* 0x010f260000000800 */
[----:B------:R0:W5:Y:S01]  /*5e00*/  LDL R36, [R1+0x28] ;  /* 0x0000280001247983 */ /* 0x0001620000100800 */
[----:B------:R-:W-:Y:S01]  /*5e10*/  BSSY B1, `(.L_x_13557) ;  /* 0x000007b000017945 */ /* 0x000fe20003800000 */
[-C--:B----4-:R-:W-:Y:S02]  /*5e20*/  ISETP.GE.AND P0, PT, R22, R3.reuse, PT ;  /* 0x000000031600720c */ /* 0x090fe40003f06270 */
[----:B---3--:R-:W-:-:S11]  /*5e30*/  ISETP.GE.AND P1, PT, R0, R3, PT ;  /* 0x000000030000720c */ /* 0x008fd60003f26270 */
[----:B0-----:R-:W-:Y:S05]  /*5e40*/  @P0 BRA `(.L_x_13558) ;  /* 0x0000000400dc0947 */ /* 0x001fea0003800000 */
[----:B-----5:R-:W-:Y:S01]  /*5e50*/  IMAD.IADD R0, R18, 0x1, R36 ;  /* 0x0000000112007824 */ /* 0x020fe200078e0224 */
[----:B--2---:R-:W-:Y:S02]  /*5e60*/  SHF.R.U32.HI R14, RZ, 0x8, R20 ;  /* 0x00000008ff0e7819 */ /* 0x004fe40000011614 */
[----:B------:R-:W-:Y:S02]  /*5e70*/  SHF.R.U32.HI R24, RZ, 0x8, R21 ;  /* 0x00000008ff187819 */ /* 0x000fe40000011615 */
[----:B------:R-:W0:Y:S01]  /*5e80*/  LDS.128 R4, [R0+0xb000] ;  /* 0x00b0000000047984 */ /* 0x000e220000000c00 */
[----:B------:R-:W-:Y:S02]  /*5e90*/  LOP3.LUT R3, R20, 0xff, RZ, 0xc0, !PT ;  /* 0x000000ff14037812 */ /* 0x000fe400078ec0ff */
[----:B------:R-:W-:Y:S02]  /*5ea0*/  LOP3.LUT R14, R14, 0xff, RZ, 0xc0, !PT ;  /* 0x000000ff0e0e7812 */ /* 0x000fe400078ec0ff */
[----:B------:R-:W-:-:S02]  /*5eb0*/  SHF.R.U32.HI R27, RZ, 0x8, R13 ;  /* 0x00000008ff1b7819 */ /* 0x000fc4000001160d */
[----:B------:R-:W-:Y:S02]  /*5ec0*/  LOP3.LUT R15, R21, 0xff, RZ, 0xc0, !PT ;  /* 0x000000ff150f7812 */ /* 0x000fe400078ec0ff */
        /* <DEDUP_REMOVED lines=10> */
[----:B-1----:R-:W-:Y:S02]  /*5f70*/  LOP3.LUT R25, R14, 0xff, RZ, 0xc0, !PT ;  /* 0x000000ff0e197812 */ /* 0x002fe400078ec0ff */
        /* <DEDUP_REMOVED lines=16> */
[--C-:B------:R-:W-:Y:S01]  /*6080*/  HADD2.F32 R28, -RZ, R26.reuse.H1_H1 ;  /* 0x3000001aff1c7230 */ /* 0x100fe20000004100 */
[----:B------:R-:W-:Y:S01]  /*6090*/  LOP3.LUT R20, R15, 0xff000000, R20, 0xf8, !PT ;  /* 0xff0000000f147812 */ /* 0x000fe200078ef814 */
[--C-:B------:R-:W-:Y:S01]  /*60a0*/  HADD2.F32 R24, -RZ, R21.reuse.H1_H1 ;  /* 0x30000015ff187230 */ /* 0x100fe20000004100 */
        /* <DEDUP_REMOVED lines=81> */
.L_x_13558:
[----:B------:R-:W-:Y:S05]  /*65c0*/  BSYNC B1 ;  /* 0x0000000000017941 */ /* 0x000fea0003800000 */
.L_x_13557:
[----:B------:R-:W-:Y:S05]  /*65d0*/  @P1 BRA `(.L_x_13556) ;  /* 0x0000001800a81947 */ /* 0x000fea0003800000 */
[----:B0-----:R-:W3:Y:S01]  /*65e0*/  LDL R0, [R1+0x68] ;  /* 0x0000680001007983 */ /* 0x001ee20000100800 */
[----:B-----5:R-:W-:Y:S01]  /*65f0*/  IMAD.IADD R3, R18, 0x1, R36 ;  /* 0x0000000112037824 */ /* 0x020fe200078e0224 */
[----:B------:R-:W-:Y:S02]  /*6600*/  SHF.R.U32.HI R13, RZ, 0x8, R11 ;  /* 0x00000008ff0d7819 */ /* 0x000fe4000001160b */
[----:B------:R-:W-:Y:S02]  /*6610*/  SHF.R.U32.HI R24, RZ, 0x8, R9 ;  /* 0x00000008ff187819 */ /* 0x000fe40000011609 */
[----:B------:R-:W-:Y:S02]  /*6620*/  SHF.R.U32.HI R15, RZ, 0x8, R8 ;  /* 0x00000008ff0f7819 */ /* 0x000fe40000011608 */
[----:B--2---:R-:W-:Y:S02]  /*6630*/  LOP3.LUT R14, R11, 0xff, RZ, 0xc0, !PT ;  /* 0x000000ff0b0e7812 */ /* 0x004fe400078ec0ff */
[----:B-1----:R-:W-:-:S02]  /*6640*/  LOP3.LUT R25, R9, 0xff, RZ, 0xc0, !PT ;  /* 0x000000ff09197812 */ /* 0x002fc400078ec0ff */
[----:B------:R-:W-:Y:S02]  /*6650*/  LOP3.LUT R13, R13, 0xff, RZ, 0xc0, !PT ;  /* 0x000000ff0d0d7812 */ /* 0x000fe400078ec0ff */
[----:B------:R-:W-:Y:S02]  /*6660*/  LOP3.LUT R24, R24, 0xff, RZ, 0xc0, !PT ;  /* 0x000000ff18187812 */ /* 0x000fe400078ec0ff */
        /* <DEDUP_REMOVED lines=9> */
[----:B------:R-:W-:-:S02]  /*6700*/  SHF.R.U32.HI R13, RZ, 0x10, R8 ;  /* 0x00000010ff0d7819 */ /* 0x000fc40000011608 */
[----:B------:R-:W-:Y:S02]  /*6710*/  PRMT R15, R14, 0x7054, R15 ;  /* 0x000070540e0f7816 */ /* 0x000fe4000000000f */
[----:B------:R-:W-:Y:S02]  /*6720*/  PRMT R25, R24, 0x7054, R25 ;  /* 0x0000705418197816 */ /* 0x000fe40000000019 */
[----:B------:R-:W-:Y:S02]  /*6730*/  PRMT R21, R20, 0x7604, R21 ;  /* 0x0000760414157816 */ /* 0x000fe40000000015 */
[----:B------:R-:W-:Y:S02]  /*6740*/  LOP3.LUT R20, R13, 0xff, RZ, 0xc0, !PT ;  /* 0x000000ff0d147812 */ /* 0x000fe400078ec0ff */
[----:B------:R-:W-:Y:S02]  /*6750*/  LOP3.LUT R25, R25, 0xff000000, R9, 0xf8, !PT ;  /* 0xff00000019197812 */ /* 0x000fe400078ef809 */
[----:B------:R-:W-:-:S02]  /*6760*/  LOP3.LUT R15, R15, 0xff000000, R11, 0xf8, !PT ;  /* 0xff0000000f0f7812 */ /* 0x000fc400078ef80b */
[----:B------:R-:W-:Y:S02]  /*6770*/  PRMT R21, R20, 0x7054, R21 ;  /* 0x0000705414157816 */ /* 0x000fe40000000015 */
[-C--:B------:R-:W-:Y:S02]  /*6780*/  F2FP.F16.E4M3.UNPACK_B R20, R25.reuse ;  /* 0x00000019ff14723e */ /* 0x080fe400020006ff */
[----:B------:R-:W-:Y:S02]  /*6790*/  LOP3.LUT R21, R21, 0xff000000, R8, 0xf8, !PT ;  /* 0xff00000015157812 */ /* 0x000fe400078ef808 */
[----:B------:R-:W-:Y:S01]  /*67a0*/  F2FP.F16.E4M3.UNPACK_B R25, R25.H1 ;  /* 0x00000019ff19723e */ /* 0x000fe200030006ff */
[--C-:B------:R-:W-:Y:S02]  /*67b0*/  HADD2.F32 R24, -RZ, R20.reuse.H1_H1 ;  /* 0x30000014ff187230 */ /* 0x100fe40000004100 */
[----:B------:R-:W-:Y:S01]  /*67c0*/  HADD2.F32 R20, -RZ, R20.H0_H0 ;  /* 0x20000014ff147230 */ /* 0x000fe20000004100 */
[----:B---3--:R-:W-:Y:S01]  /*67d0*/  LOP3.LUT P0, RZ, R0, 0x2, RZ, 0xc0, !PT ;  /* 0x0000000200ff7812 */ /* 0x008fe2000780c0ff */
[----:B------:R-:W-:-:S12]  /*67e0*/  VIADD R0, R3, 0x20 ;  /* 0x0000002003007836 */ /* 0x000fd80000000000 */
[----:B------:R-:W-:Y:S01]  /*67f0*/  @P0 VIADD R0, R3, 0xffffffe0 ;  /* 0xffffffe003000836 */ /* 0x000fe20000000000 */
[----:B------:R-:W-:-:S04]  /*6800*/  SHF.R.U32.HI R3, RZ, 0x8, R10 ;  /* 0x00000008ff037819 */ /* 0x000fc8000001160a */
[----:B------:R-:W0:Y:S01]  /*6810*/  LDS.128 R4, [R0+0xb000] ;  /* 0x00b0000000047984 */ /* 0x000e220000000c00 */
[----:B------:R-:W-:-:S04]  /*6820*/  LOP3.LUT R3, R3, 0xff, RZ, 0xc0, !PT ;  /* 0x000000ff03037812 */ /* 0x000fc800078ec0ff */
[----:B------:R-:W-:Y:S02]  /*6830*/  PRMT R12, R3, 0x7604, R12 ;  /* 0x00007604030c7816 */ /* 0x000fe4000000000c */
[----:B------:R-:W-:-:S04]  /*6840*/  SHF.R.U32.HI R3, RZ, 0x10, R10 ;  /* 0x00000010ff037819 */ /* 0x000fc8000001160a */
[----:B------:R-:W-:-:S04]  /*6850*/  LOP3.LUT R3, R3, 0xff, RZ, 0xc0, !PT ;  /* 0x000000ff03037812 */ /* 0x000fc800078ec0ff */
[----:B------:R-:W-:Y:S02]  /*6860*/  PRMT R13, R3, 0x7054, R12 ;  /* 0x00007054030d7816 */ /* 0x000fe4000000000c */
[-C--:B------:R-:W-:Y:S02]  /*6870*/  F2FP.F16.E4M3.UNPACK_B R12, R15.reuse ;  /* 0x0000000fff0c723e */ /* 0x080fe400020006ff */
[----:B------:R-:W-:Y:S02]  /*6880*/  LOP3.LUT R13, R13, 0xff000000, R10, 0xf8, !PT ;  /* 0xff0000000d0d7812 */ /* 0x000fe400078ef80a */
[----:B------:R-:W-:Y:S01]  /*6890*/  F2FP.F16.E4M3.UNPACK_B R15, R15.H1 ;  /* 0x0000000fff0f723e */ /* 0x000fe200030006ff */
[--C-:B------:R-:W-:Y:S02]  /*68a0*/  HADD2.F32 R14, -RZ, R12.reuse.H1_H1 ;  /* 0x3000000cff0e7230 */ /* 0x100fe40000004100 */
[----:B------:R-:W-:Y:S01]  /*68b0*/  HADD2.F32 R12, -RZ, R12.H0_H0 ;  /* 0x2000000cff0c7230 */ /* 0x000fe20000004100 */
[----:B0-----:R-:W-:-:S02]  /*68c0*/  F2FP.F16.E4M3.UNPACK_B R3, R6.H1 ;  /* 0x00000006ff03723e */ /* 0x001fc400030006ff */
[----:B------:R-:W-:Y:S02]  /*68d0*/  F2FP.F16.E4M3.UNPACK_B R6, R6 ;  /* 0x00000006ff06723e */ /* 0x000fe400020006ff */
[-C--:B------:R-:W-:Y:S01]  /*68e0*/  F2FP.F16.E4M3.UNPACK_B R10, R7.reuse ;  /* 0x00000007ff0a723e */ /* 0x080fe200020006ff */
[--C-:B------:R-:W-:Y:S01]  /*68f0*/  HADD2.F32 R8, -RZ, R3.reuse.H1_H1 ;  /* 0x30000003ff087230 */ /* 0x100fe20000004100 */
[----:B------:R-:W-:Y:S01]  /*6900*/  F2FP.F16.E4M3.UNPACK_B R11, R7.H1 ;  /* 0x00000007ff0b723e */ /* 0x000fe200030006ff */
[----:B------:R-:W-:Y:S01]  /*6910*/  HADD2.F32 R9, -RZ, R3.H0_H0 ;  /* 0x20000003ff097230 */ /* 0x000fe20000004100 */
[-C--:B------:R-:W-:Y:S02]  /*6920*/  F2FP.F16.E4M3.UNPACK_B R7, R5.reuse ;  /* 0x00000005ff07723e */ /* 0x080fe400020006ff */
[C---:B------:R-:W-:Y:S01]  /*6930*/  FMUL.FTZ R26, R8.reuse, R24 ;  /* 0x00000018081a7220 */ /* 0x040fe20000410000 */
[----:B------:R-:W-:Y:S01]  /*6940*/  FMUL.FTZ R27, R8, R14 ;  /* 0x0000000e081b7220 */ /* 0x000fe20000410000 */
[----:B------:R-:W-:Y:S01]  /*6950*/  F2FP.F16.E4M3.UNPACK_B R8, R5.H1 ;  /* 0x00000005ff08723e */ /* 0x000fe200030006ff */
[----:B------:R-:W-:-:S02]  /*6960*/  HADD2.F32 R5, -RZ, R6.H1_H1 ;  /* 0x30000006ff057230 */ /* 0x000fc40000004100 */
[C---:B------:R-:W-:Y:S01]  /*6970*/  FFMA.FTZ R26, R9.reuse, R14, -R26 ;  /* 0x0000000e091a7223 */ /* 0x040fe2000001081a */
[----:B------:R-:W-:Y:S01]  /*6980*/  FFMA.FTZ R29, R9, R24, R27 ;  /* 0x00000018091d7223 */ /* 0x000fe2000001001b */
[----:B------:R-:W-:Y:S01]  /*6990*/  HADD2.F32 R6, -RZ, R6.H0_H0 ;  /* 0x20000006ff067230 */ /* 0x000fe20000004100 */
[----:B------:R-:W-:Y:S01]  /*69a0*/  F2FP.F16.E4M3.UNPACK_B R3, R4 ;  /* 0x00000004ff03723e */ /* 0x000fe200020006ff */
[C---:B------:R-:W-:Y:S01]  /*69b0*/  FMUL.FTZ R9, R5.reuse, R20 ;  /* 0x0000001405097220 */ /* 0x040fe20000410000 */
[----:B------:R-:W-:Y:S01]  /*69c0*/  FMUL.FTZ R27, R5, R12 ;  /* 0x0000000c051b7220 */ /* 0x000fe20000410000 */
[----:B------:R-:W-:Y:S01]  /*69d0*/  HADD2.F32 R5, -RZ, R10.H1_H1 ;  /* 0x3000000aff057230 */ /* 0x000fe20000004100 */
[----:B------:R-:W-:Y:S01]  /*69e0*/  F2FP.F16.E4M3.UNPACK_B R4, R4.H1 ;  /* 0x00000004ff04723e */ /* 0x000fe200030006ff */
[----:B------:R-:W-:Y:S02]  /*69f0*/  HADD2.F32 R14, -RZ, R25.H0_H0 ;  /* 0x20000019ff0e7230 */ /* 0x000fe40000004100 */
[----:B------:R-:W-:Y:S01]  /*6a00*/  FFMA.FTZ R24, R6, R12, -R9 ;  /* 0x0000000c06187223 */ /* 0x000fe20000010809 */
[----:B------:R-:W-:-:S02]  /*6a10*/  HADD2.F32 R9, -RZ, R15.H0_H0 ;  /* 0x2000000fff097230 */ /* 0x000fc40000004100 */
[----:B------:R-:W-:Y:S01]  /*6a20*/  FFMA.FTZ R27, R6, R20, R27 ;  /* 0x00000014061b7223 */ /* 0x000fe2000001001b */
        /* <DEDUP_REMOVED lines=11> */
[----:B------:R-:W-:Y:S01]  /*6ae0*/  FMUL.FTZ R10, R6, R15 ;  /* 0x0000000f060a7220 */ /* 0x000fe20000410000 */
[----:B------:R-:W-:Y:S01]  /*6af0*/  F2FP.F16.E4M3.UNPACK_B R9, R13 ;  /* 0x0000000dff09723e */ /* 0x000fe200020006ff */
[C---:B------:R-:W-:Y:S01]  /*6b00*/  FFMA.FTZ R30, R11.reuse, R15, -R12 ;  /* 0x0000000f0b1e7223 */ /* 0x040fe2000001080c */
[----:B------:R-:W-:Y:S02]  /*6b10*/  HADD2.F32 R6, -RZ, R4.H1_H1 ;  /* 0x30000004ff067230 */ /* 0x000fe40000004100 */
[----:B------:R-:W-:Y:S01]  /*6b20*/  FFMA.FTZ R25, R11, R25, R10 ;  /* 0x000000190b197223 */ /* 0x000fe2000001000a */
[--C-:B------:R-:W-:Y:S01]  /*6b30*/  HADD2.F32 R12, -RZ, R5.reuse.H1_H1 ;  /* 0x30000005ff0c7230 */ /* 0x100fe20000004100 */
[----:B------:R-:W-:Y:S01]  /*6b40*/  F2FP.F16.E4M3.UNPACK_B R13, R13.H1 ;  /* 0x0000000dff0d723e */ /* 0x000fe200030006ff */
[----:B------:R-:W-:Y:S01]  /*6b50*/  HADD2.F32 R11, -RZ, R5.H0_H0 ;  /* 0x20000005ff0b7230 */ /* 0x000fe20000004100 */
[----:B------:R-:W-:Y:S01]  /*6b60*/  F2FP.F16.E4M3.UNPACK_B R21, R21.H1 ;  /* 0x00000015ff15723e */ /* 0x000fe200030006ff */
[----:B------:R-:W-:-:S02]  /*6b70*/  HADD2.F32 R10, -RZ, R9.H1_H1 ;  /* 0x30000009ff0a7230 */ /* 0x000fc40000004100 */
[C---:B------:R-:W-:Y:S01]  /*6b80*/  FMUL.FTZ R14, R6.reuse, R12 ;  /* 0x0000000c060e7220 */ /* 0x040fe20000410000 */
[----:B------:R-:W-:Y:S02]  /*6b90*/  HADD2.F32 R5, -RZ, R4.H0_H0 ;  /* 0x20000004ff057230 */ /* 0x000fe40000004100 */
        /* <DEDUP_REMOVED lines=10> */
[--C-:B------:R-:W-:Y:S02]  /*6c40*/  HADD2.F32 R9, -RZ, R21.reuse.H1_H1 ;  /* 0x30000015ff097230 */ /* 0x100fe40000004100 */
[----:B------:R-:W-:Y:S01]  /*6c50*/  FFMA.FTZ R11, R3, R11, R4 ;  /* 0x0000000b030b7223 */ /* 0x000fe20000010004 */
[----:B------:R-:W-:Y:S02]  /*6c60*/  HADD2.F32 R4, -RZ, R8.H1_H1 ;  /* 0x30000008ff047230 */ /* 0x000fe40000004100 */
[----:B------:R-:W-:Y:S02]  /*6c70*/  HADD2.F32 R10, -RZ, R21.H0_H0 ;  /* 0x20000015ff0a7230 */ /* 0x000fe40000004100 */
        /* <DEDUP_REMOVED lines=22> */
.L_x_13550:
[----:B------:R-:W-:-:S03]  /*6de0*/  UMOV UR4, 0xffffffff ;  /* 0xffffffff00047882 */ /* 0x000fc60000000000 */
[----:B------:R-:W-:Y:S05]  /*6df0*/  BRA.DIV UR4, `(.L_x_13559) ;  /* 0x0000011a04287947 */ /* 0x000fea000b800000 */
[----:B------:R0:W1:Y:S04]  /*6e00*/  SHFL.IDX PT, R27, R26, RZ, 0x1e1f ;  /* 0x001e1fff1a1b7589 */ /* 0x00006800000e0000 */
[----:B------:R0:W2:Y:S04]  /*6e10*/  SHFL.IDX PT, R14, R24, RZ, 0x1e1f ;  /* 0x001e1fff180e7589 */ /* 0x0000a800000e0000 */
[----:B------:R0:W3:Y:S04]  /*6e20*/  SHFL.IDX PT, R3, R29, RZ, 0x1e1f ;  /* 0x001e1fff1d037589 */ /* 0x0000e800000e0000 */
[----:B------:R0:W4:Y:S02]  /*6e30*/  SHFL.IDX PT, R21, R30, RZ, 0x1e1f ;  /* 0x001e1fff1e157589 */ /* 0x00012400000e0000 */
.L_x_13760:
[----:B------:R-:W5:Y:S01]  /*6e40*/  LDL R5, [R1+0x54] ;  /* 0x0000540001057983 */ /* 0x000f620000100800 */
[----:B------:R-:W-:Y:S01]  /*6e50*/  ULDC UR4, c[0x0][0x448] ;  /* 0x0001120000047ab9 */ /* 0x000fe20000000800 */
[----:B------:R-:W1:Y:S01]  /*6e60*/  LDC R37, c[0x0][0x3f4] ;  /* 0x0000fd00ff257b82 */ /* 0x000e620000000800 */
[----:B0-----:R-:W-:Y:S01]  /*6e70*/  IMAD R29, R28, UR4, RZ ;  /* 0x000000041c1d7c24 */ /* 0x001fe2000f8e02ff */
[----:B------:R-:W-:Y:S01]  /*6e80*/  BSSY B1, `(.L_x_13560) ;  /* 0x0000015000017945 */ /* 0x000fe20003800000 */
[----:B------:R-:W-:Y:S02]  /*6e90*/  CS2R R6, SRZ ;  /* 0x0000000000067805 */ /* 0x000fe4000001ff00 */
[----:B------:R-:W-:Y:S02]  /*6ea0*/  CS2R R8, SRZ ;  /* 0x0000000000087805 */ /* 0x000fe4000001ff00 */
[----:B------:R-:W-:Y:S02]  /*6eb0*/  CS2R R10, SRZ ;  /* 0x00000000000a7805 */ /* 0x000fe4000001ff00 */
[----:B------:R-:W-:-:S02]  /*6ec0*/  ISETP.GE.AND P0, PT, R4, R29, PT ;  /* 0x0000001d0400720c */ /* 0x000fc40003f06270 */
[----:B-----5:R-:W-:-:S04]  /*6ed0*/  LEA.HI R0, R5, R5, RZ, 0x1 ;  /* 0x0000000505007211 */ /* 0x020fc800078f08ff */
[----:B------:R-:W-:-:S04]  /*6ee0*/  LOP3.LUT R0, R0, 0xfffffffe, RZ, 0xc0, !PT ;  /* 0xfffffffe00007812 */ /* 0x000fc800078ec0ff */
[----:B------:R-:W-:Y:S02]  /*6ef0*/  IADD3 R0, R5, -R0, RZ ;  /* 0x8000000005007210 */ /* 0x000fe40007ffe0ff */
[----:B------:R-:W-:Y:S02]  /*6f00*/  CS2R R4, SRZ ;  /* 0x0000000000047805 */ /* 0x000fe4000001ff00 */
[----:B------:R-:W-:Y:S01]  /*6f10*/  SHF.L.U32 R25, R0, 0x1f, RZ ;  /* 0x0000001f00197819 */ /* 0x000fe200000006ff */
[----:B-1----:R-:W-:Y:S06]  /*6f20*/  @P0 BRA `(.L_x_13561) ;  /* 0x0000000000280947 */ /* 0x002fec0003800000 */
[----:B------:R-:W-:Y:S01]  /*6f30*/  ULDC UR4, c[0x0][0x3f4] ;  /* 0x0000fd0000047ab9 */ /* 0x000fe20000000800 */
[C---:B------:R-:W-:Y:S02]  /*6f40*/  IADD3 R12, P0, R16.reuse, R27, RZ ;  /* 0x0000001b100c7210 */ /* 0x040fe40007f1e0ff */
[----:B------:R-:W-:Y:S02]  /*6f50*/  CS2R R4, SRZ ;  /* 0x0000000000047805 */ /* 0x000fe4000001ff00 */
[C---:B------:R-:W-:Y:S02]  /*6f60*/  ISETP.GE.AND P2, PT, R16.reuse, UR4, PT ;  /* 0x0000000410007c0c */ /* 0x040fe4000bf46270 */
[----:B--2---:R-:W-:Y:S01]  /*6f70*/  IADD3 R14, P1, R16, R14, RZ ;  /* 0x0000000e100e7210 */ /* 0x004fe20007f3e0ff */
[----:B---3--:R-:W-:-:S04]  /*6f80*/  IMAD.X R13, R3, 0x1, R17, P0 ;  /* 0x00000001030d7824 */ /* 0x008fc800000e0611 */
[----:B----4-:R-:W-:-:S06]  /*6f90*/  IMAD.X R15, R21, 0x1, R17, P1 ;  /* 0x00000001150f7824 */ /* 0x010fcc00008e0611 */
[----:B------:R-:W-:Y:S05]  /*6fa0*/  @P2 BRA `(.L_x_13561) ;  /* 0x0000000000082947 */ /* 0x000fea0003800000 */
[----:B------:R0:W5:Y:S04]  /*6fb0*/  LD.E.128 R4, desc[UR40][R12.64] ;  /* 0x000000280c047980 */ /* 0x000168000c101d00 */
[----:B------:R0:W5:Y:S02]  /*6fc0*/  LD.E.128 R8, desc[UR40][R14.64] ;  /* 0x000000280e087980 */ /* 0x000164000c101d00 */
.L_x_13561:
[----:B------:R-:W-:Y:S05]  /*6fd0*/  BSYNC B1 ;  /* 0x0000000000017941 */ /* 0x000fea0003800000 */
.L_x_13560:
[----:B------:R-:W3:Y:S01]  /*6fe0*/  S2R R0, SR_TID.X ;  /* 0x0000000000007919 */ /* 0x000ee20000002100 */
[----:B------:R-:W1:Y:S01]  /*6ff0*/  SYNCS.PHASECHK.TRANS64.TRYWAIT P1, [R18+URZ+0x13200], R25 ;  /* 0x01320019120075a7 */ /* 0x000e62000802017f */
[----:B---3--:R-:W-:Y:S02]  /*7000*/  VIADD R3, R0, 0xffffff80 ;  /* 0xffffff8000037836 */ /* 0x008fe40000000000 */
[----:B------:R-:W3:Y:S01]  /*7010*/  LDL.LU R0, [R1+0x4] ;  /* 0x0000040001007983 */ /* 0x000ee20000300800 */
[----:B------:R-:W-:Y:S01]  /*7020*/  ISETP.GE.AND P0, PT, R16, R37, PT ;  /* 0x000000251000720c */ /* 0x000fe20003f06270 */
[----:B------:R-:W-:Y:S01]  /*7030*/  BSSY B1, `(.L_x_13562) ;  /* 0x0000007000017945 */ /* 0x000fe20003800000 */
[----:B------:R-:W-:-:S04]  /*7040*/  LEA.HI R3, R3, R3, RZ, 0x1 ;  /* 0x0000000303037211 */ /* 0x000fc800078f08ff */
[----:B------:R-:W-:Y:S01]  /*7050*/  SHF.R.S32.HI R3, RZ, 0x1, R3 ;  /* 0x00000001ff037819 */ /* 0x000fe20000011403 */
[----:B---3--:R-:W-:-:S05]  /*7060*/  IMAD R0, R0, -0xc0, R29 ;  /* 0xffffff4000007824 */ /* 0x008fca00078e021d */
[----:B------:R-:W-:-:S04]  /*7070*/  VIMNMX R0, R0, 0xc0, PT ;  /* 0x000000c000007848 */ /* 0x000fc80003fe0100 */
[----:B------:R-:W-:Y:S01]  /*7080*/  ISETP.GE.OR P0, PT, R3, R0, P0 ;  /* 0x000000000300720c */ /* 0x000fe20000706670 */
[----:B-1----:R-:W-:-:S12]  /*7090*/  @!P1 BRA `(.L_x_13563) ;  /* 0x0000011400f09947 */ /* 0x002fd80003800000 */
.L_x_13761:
[----:B------:R-:W-:Y:S05]  /*70a0*/  BSYNC B1 ;  /* 0x0000000000017941 */ /* 0x000fea0003800000 */
.L_x_13562:
[----:B------:R-:W-:Y:S05]  /*70b0*/  @P0 BRA `(.L_x_13556) ;  /* 0x0000000c00f00947 */ /* 0x000fea0003800000 */
[----:B------:R-:W3:Y:S04]  /*70c0*/  LDL R39, [R1+0x34] ;  /* 0x0000340001277983 */ /* 0x000ee80000100800 */
[----:B------:R-:W3:Y:S04]  /*70d0*/  LDL R34, [R1+0x38] ;  /* 0x0000380001227983 */ /* 0x000ee80000100800 */
[----:B------:R-:W3:Y:S04]  /*70e0*/  LDL R29, [R1+0x3c] ;  /* 0x00003c00011d7983 */ /* 0x000ee80000100800 */
[----:B------:R-:W3:Y:S01]  /*70f0*/  LDL R50, [R1+0x74] ;  /* 0x0000740001327983 */ /* 0x000ee20000100800 */
[----:B-----5:R-:W-:-:S02]  /*7100*/  SHF.R.U32.HI R0, RZ, 0x8, R4 ;  /* 0x00000008ff007819 */ /* 0x020fc40000011604 */
[----:B------:R-:W-:Y:S02]  /*7110*/  LOP3.LUT R3, R4, 0xff, RZ, 0xc0, !PT ;  /* 0x000000ff04037812 */ /* 0x000fe400078ec0ff */
[----:B------:R-:W-:Y:S02]  /*7120*/  LOP3.LUT R0, R0, 0xff, RZ, 0xc0, !PT ;  /* 0x000000ff00007812 */ /* 0x000fe400078ec0ff */
[----:B-1----:R-:W-:Y:S02]  /*7130*/  SHF.R.U32.HI R25, RZ, 0x8, R5 ;  /* 0x00000008ff197819 */ /* 0x002fe40000011605 */
[----:B------:R-:W-:Y:S02]  /*7140*/  PRMT R20, R0, 0x7604, R3 ;  /* 0x0000760400147816 */ /* 0x000fe40000000003 */
[----:B0-----:R-:W-:Y:S02]  /*7150*/  LOP3.LUT R13, R5, 0xff, RZ, 0xc0, !PT ;  /* 0x000000ff050d7812 */ /* 0x001fe400078ec0ff */
[----:B------:R-:W-:-:S02]  /*7160*/  SHF.R.U32.HI R3, RZ, 0x8, R6 ;  /* 0x00000008ff037819 */ /* 0x000fc40000011606 */
[----:B------:R-:W-:Y:S02]  /*7170*/  LOP3.LUT R0, R25, 0xff, RZ, 0xc0, !PT ;  /* 0x000000ff19007812 */ /* 0x000fe400078ec0ff */
[----:B------:R-:W-:Y:S02]  /*7180*/  LOP3.LUT R12, R6, 0xff, RZ, 0xc0, !PT ;  /* 0x000000ff060c7812 */ /* 0x000fe400078ec0ff */
[----:B------:R-:W-:Y:S02]  /*7190*/  LOP3.LUT R3, R3, 0xff, RZ, 0xc0, !PT ;  /* 0x000000ff03037812 */ /* 0x000fe400078ec0ff */
[----:B------:R-:W-:Y:S01]  /*71a0*/  PRMT R28, R0, 0x7604, R13 ;  /* 0x00007604001c7816 */ /* 0x000fe2000000000d */
[----:B------:R-:W-:Y:S01]  /*71b0*/  IMAD.IADD R0, R16, 0x1, R37 ;  /* 0x0000000110007824 */ /* 0x000fe200078e0225 */
[----:B----4-:R-:W-:Y:S02]  /*71c0*/  SHF.R.U32.HI R21, RZ, 0x8, R8 ;  /* 0x00000008ff157819 */ /* 0x010fe40000011608 */
[----:B------:R-:W-:-:S02]  /*71d0*/  PRMT R30, R3, 0x7604, R12 ;  /* 0x00007604031e7816 */ /* 0x000fc4000000000c */
[----:B------:R-:W-:Y:S02]  /*71e0*/  LOP3.LUT R24, R8, 0xff, RZ, 0xc0, !PT ;  /* 0x000000ff08187812 */ /* 0x000fe400078ec0ff */
[----:B------:R-:W-:Y:S02]  /*71f0*/  LOP3.LUT R21, R21, 0xff, RZ, 0xc0, !PT ;  /* 0x000000ff15157812 */ /* 0x000fe400078ec0ff */
[----:B------:R-:W-:Y:S02]  /*7200*/  SHF.R.U32.HI R3, RZ, 0x8, R10 ;  /* 0x00000008ff037819 */ /* 0x000fe4000001160a */
[----:B------:R-:W-:Y:S02]  /*7210*/  PRMT R35, R21, 0x7604, R24 ;  /* 0x0000760415237816 */ /* 0x000fe40000000018 */
[----:B------:R-:W-:Y:S02]  /*7220*/  SHF.R.U32.HI R27, RZ, 0x8, R11 ;  /* 0x00000008ff1b7819 */ /* 0x000fe4000001160b */
[----:B------:R-:W-:-:S02]  /*7230*/  LOP3.LUT R25, R3, 0xff, RZ, 0xc0, !PT ;  /* 0x000000ff03197812 */ /* 0x000fc400078ec0ff */
[----:B------:R-:W-:Y:S02]  /*7240*/  SHF.R.U32.HI R21, RZ, 0x8, R9 ;  /* 0x00000008ff157819 */ /* 0x000fe40000011609 */
[----:B--2---:R-:W-:Y:S02]  /*7250*/  SHF.R.U32.HI R14, RZ, 0x8, R7 ;  /* 0x00000008ff0e7819 */ /* 0x004fe40000011607 */
        /* <DEDUP_REMOVED lines=9> */
[----:B------:R-:W-:-:S02]  /*72f0*/  PRMT R43, R27, 0x7604, R32 ;  /* 0x000076041b2b7816 */ /* 0x000fc40000000020 */
[----:B------:R-:W-:Y:S02]  /*7300*/  PRMT R33, R14, 0x7604, R15 ;  /* 0x000076040e217816 */ /* 0x000fe4000000000f */
[----:B------:R-:W-:Y:S02]  /*7310*/  SHF.R.U32.HI R21, RZ, 0x10, R5 ;  /* 0x00000010ff157819 */ /* 0x000fe40000011605 */
[----:B------:R-:W-:Y:S02]  /*7320*/  SHF.R.U32.HI R32, RZ, 0x10, R7 ;  /* 0x00000010ff207819 */ /* 0x000fe40000011607 */
[----:B------:R-:W-:Y:S02]  /*7330*/  LOP3.LUT R21, R21, 0xff, RZ, 0xc0, !PT ;  /* 0x000000ff15157812 */ /* 0x000fe400078ec0ff */
[----:B------:R-:W-:Y:S02]  /*7340*/  LOP3.LUT R32, R32, 0xff, RZ, 0xc0, !PT ;  /* 0x000000ff20207812 */ /* 0x000fe400078ec0ff */
[----:B------:R-:W-:-:S02]  /*7350*/  PRMT R21, R21, 0x7054, R28 ;  /* 0x0000705415157816 */ /* 0x000fc4000000001c */
[----:B------:R-:W-:Y:S02]  /*7360*/  SHF.R.U32.HI R28, RZ, 0x10, R9 ;  /* 0x00000010ff1c7819 */ /* 0x000fe40000011609 */
[----:B------:R-:W-:Y:S02]  /*7370*/  PRMT R33, R32, 0x7054, R33 ;  /* 0x0000705420217816 */ /* 0x000fe40000000021 */
[----:B------:R-:W-:Y:S02]  /*7380*/  SHF.R.U32.HI R32, RZ, 0x10, R11 ;  /* 0x00000010ff207819 */ /* 0x000fe4000001160b */
[----:B------:R-:W-:Y:S02]  /*7390*/  LOP3.LUT R28, R28, 0xff, RZ, 0xc0, !PT ;  /* 0x000000ff1c1c7812 */ /* 0x000fe400078ec0ff */
[----:B------:R-:W-:-:S04]  /*73a0*/  LOP3.LUT R32, R32, 0xff, RZ, 0xc0, !PT ;  /* 0x000000ff20207812 */ /* 0x000fc800078ec0ff */
[----:B------:R-:W-:-:S04]  /*73b0*/  PRMT R43, R32, 0x7054, R43 ;  /* 0x00007054202b7816 */ /* 0x000fc8000000002b */
[----:B------:R-:W-:-:S04]  /*73c0*/  LOP3.LUT R43, R43, 0xff000000, R11, 0xf8, !PT ;  /* 0xff0000002b2b7812 */ /* 0x000fc800078ef80b */
[-C--:B------:R-:W-:Y:S02]  /*73d0*/  F2FP.F16.E4M3.UNPACK_B R44, R43.reuse ;  /* 0x0000002bff2c723e */ /* 0x080fe400020006ff */
[----:B------:R-:W-:Y:S02]  /*73e0*/  F2FP.F16.E4M3.UNPACK_B R43, R43.H1 ;  /* 0x0000002bff2b723e */ /* 0x000fe400030006ff */
[----:B---3--:R-:W-:Y:S02]  /*73f0*/  LOP3.LUT R0, R39, 0x30, R0, 0xf8, !PT ;  /* 0x0000003027007812 */ /* 0x008fe400078ef800 */
[----:B------:R-:W-:Y:S02]  /*7400*/  PRMT R39, R28, 0x7054, R37 ;  /* 0x000070541c277816 */ /* 0x000fe40000000025 */
[----:B------:R-:W-:Y:S02]  /*7410*/  LOP3.LUT R3, R0, R34, RZ, 0x3c, !PT ;  /* 0x0000002200037212 */ /* 0x000fe400078e3cff */
[----:B------:R-:W-:-:S02]  /*7420*/  LOP3.LUT R39, R39, 0xff000000, R9, 0xf8, !PT ;  /* 0xff00000027277812 */ /* 0x000fc400078ef809 */
[----:B------:R-:W-:Y:S02]  /*7430*/  IADD3 R0, R18, R29, R3 ;  /* 0x0000001d12007210 */ /* 0x000fe40007ffe003 */
[----:B------:R-:W-:Y:S01]  /*7440*/  SHF.R.U32.HI R29, RZ, 0x10, R6 ;  /* 0x00000010ff1d7819 */ /* 0x000fe20000011606 */
[----:B------:R-:W0:Y:S01]  /*7450*/  LDS.128 R12, [R50+0xb000] ;  /* 0x00b00000320c7984 */ /* 0x000e220000000c00 */
[----:B------:R-:W-:Y:S02]  /*7460*/  SHF.R.U32.HI R3, RZ, 0x10, R4 ;  /* 0x00000010ff037819 */ /* 0x000fe40000011604 */
[----:B------:R-:W-:Y:S01]  /*7470*/  LOP3.LUT R29, R29, 0xff, RZ, 0xc0, !PT ;  /* 0x000000ff1d1d7812 */ /* 0x000fe200078ec0ff */
[----:B------:R-:W1:Y:S01]  /*7480*/  LDS.128 R24, [R0+0xb000] ;  /* 0x00b0000000187984 */ /* 0x000e620000000c00 */
[----:B------:R-:W-:Y:S02]  /*7490*/  LOP3.LUT R3, R3, 0xff, RZ, 0xc0, !PT ;  /* 0x000000ff03037812 */ /* 0x000fe400078ec0ff */
[----:B------:R-:W-:-:S02]  /*74a0*/  PRMT R29, R29, 0x7054, R30 ;  /* 0x000070541d1d7816 */ /* 0x000fc4000000001e */
[----:B------:R-:W-:Y:S02]  /*74b0*/  SHF.R.U32.HI R30, RZ, 0x10, R10 ;  /* 0x00000010ff1e7819 */ /* 0x000fe4000001160a */
[----:B------:R-:W-:Y:S02]  /*74c0*/  PRMT R3, R3, 0x7054, R20 ;  /* 0x0000705403037816 */ /* 0x000fe40000000014 */
[----:B------:R-:W-:Y:S02]  /*74d0*/  SHF.R.U32.HI R20, RZ, 0x10, R8 ;  /* 0x00000010ff147819 */ /* 0x000fe40000011608 */
[----:B------:R-:W-:Y:S02]  /*74e0*/  LOP3.LUT R30, R30, 0xff, RZ, 0xc0, !PT ;  /* 0x000000ff1e1e7812 */ /* 0x000fe400078ec0ff */
[----:B------:R-:W-:Y:S02]  /*74f0*/  LOP3.LUT R20, R20, 0xff, RZ, 0xc0, !PT ;  /* 0x000000ff14147812 */ /* 0x000fe400078ec0ff */
[----:B------:R-:W-:-:S02]  /*7500*/  PRMT R41, R30, 0x7054, R41 ;  /* 0x000070541e297816 */ /* 0x000fc40000000029 */
[----:B------:R-:W-:Y:S02]  /*7510*/  PRMT R35, R20, 0x7054, R35 ;  /* 0x0000705414237816 */ /* 0x000fe40000000023 */
[----:B------:R-:W-:Y:S02]  /*7520*/  LOP3.LUT R34, R21, 0xff000000, R5, 0xf8, !PT ;  /* 0xff00000015227812 */ /* 0x000fe400078ef805 */
[----:B------:R-:W-:Y:S02]  /*7530*/  LOP3.LUT R20, R3, 0xff000000, R4, 0xf8, !PT ;  /* 0xff00000003147812 */ /* 0x000fe400078ef804 */
[----:B------:R-:W-:Y:S02]  /*7540*/  LOP3.LUT R4, R41, 0xff000000, R10, 0xf8, !PT ;  /* 0xff00000029047812 */ /* 0x000fe400078ef80a */
[----:B------:R-:W-:Y:S02]  /*7550*/  F2FP.F16.E4M3.UNPACK_B R41, R39 ;  /* 0x00000027ff29723e */ /* 0x000fe400020006ff */
[----:B------:R-:W-:-:S02]  /*7560*/  F2FP.F16.E4M3.UNPACK_B R11, R34 ;  /* 0x00000022ff0b723e */ /* 0x000fc400020006ff */
[----:B------:R-:W-:Y:S02]  /*7570*/  LOP3.LUT R3, R29, 0xff000000, R6, 0xf8, !PT ;  /* 0xff0000001d037812 */ /* 0x000fe400078ef806 */
[----:B------:R-:W-:Y:S02]  /*7580*/  LOP3.LUT R28, R35, 0xff000000, R8, 0xf8, !PT ;  /* 0xff000000231c7812 */ /* 0x000fe400078ef808 */
[----:B------:R-:W-:Y:S02]  /*7590*/  LOP3.LUT R37, R33, 0xff000000, R7, 0xf8, !PT ;  /* 0xff00000021257812 */ /* 0x000fe400078ef807 */
[----:B------:R-:W-:Y:S02]  /*75a0*/  F2FP.F16.E4M3.UNPACK_B R39, R39.H1 ;  /* 0x00000027ff27723e */ /* 0x000fe400030006ff */
[-C--:B0-----:R-:W-:Y:S02]  /*75b0*/  F2FP.F16.E4M3.UNPACK_B R8, R13.reuse ;  /* 0x0000000dff08723e */ /* 0x081fe400020006ff */
[----:B------:R-:W-:-:S02]  /*75c0*/  F2FP.F16.E4M3.UNPACK_B R29, R13.H1 ;  /* 0x0000000dff1d723e */ /* 0x000fc400030006ff */
[----:B-1----:R-:W-:Y:S01]  /*75d0*/  F2FP.F16.E4M3.UNPACK_B R10, R25 ;  /* 0x00000019ff0a723e */ /* 0x002fe200020006ff */
[--C-:B------:R-:W-:Y:S01]  /*75e0*/  HADD2.F32 R9, -RZ, R8.reuse.H0_H0 ;  /* 0x20000008ff097230 */ /* 0x100fe20000004100 */
[-C--:B------:R-:W-:Y:S01]  /*75f0*/  F2FP.F16.E4M3.UNPACK_B R30, R15.reuse ;  /* 0x0000000fff1e723e */ /* 0x080fe200020006ff */
[----:B------:R-:W-:Y:S01]  /*7600*/  HADD2.F32 R8, -RZ, R8.H1_H1 ;  /* 0x30000008ff087230 */ /* 0x000fe20000004100 */
[----:B------:R-:W-:Y:S01]  /*7610*/  F2FP.F16.E4M3.UNPACK_B R36, R15.H1 ;  /* 0x0000000fff24723e */ /* 0x000fe200030006ff */
[----:B------:R-:W-:Y:S01]  /*7620*/  HADD2.F32 R15, -RZ, R41.H0_H0 ;  /* 0x20000029ff0f7230 */ /* 0x000fe20000004100 */
[-C--:B------:R-:W-:Y:S01]  /*7630*/  F2FP.F16.E4M3.UNPACK_B R13, R12.reuse ;  /* 0x0000000cff0d723e */ /* 0x080fe200020006ff */
[--C-:B------:R-:W-:Y:S01]  /*7640*/  HADD2.F32 R6, -RZ, R10.reuse.H0_H0 ;  /* 0x2000000aff067230 */ /* 0x100fe20000004100 */
[----:B------:R-:W-:Y:S01]  /*7650*/  F2FP.F16.E4M3.UNPACK_B R33, R12.H1 ;  /* 0x0000000cff21723e */ /* 0x000fe200030006ff */
[----:B------:R-:W-:Y:S01]  /*7660*/  HADD2.F32 R12, -RZ, R11.H0_H0 ;  /* 0x2000000bff0c7230 */ /* 0x000fe20000004100 */
[-C--:B------:R-:W-:Y:S01]  /*7670*/  F2FP.F16.E4M3.UNPACK_B R21, R24.reuse ;  /* 0x00000018ff15723e */ /* 0x080fe200020006ff */
[----:B------:R-:W-:Y:S01]  /*7680*/  HADD2.F32 R41, -RZ, R41.H1_H1 ;  /* 0x30000029ff297230 */ /* 0x000fe20000004100 */
[----:B------:R-:W-:Y:S01]  /*7690*/  F2FP.F16.E4M3.UNPACK_B R35, R24.H1 ;  /* 0x00000018ff23723e */ /* 0x000fe200030006ff */
[C---:B------:R-:W-:Y:S01]  /*76a0*/  FMUL.FTZ R24, R6.reuse, R15 ;  /* 0x0000000f06187220 */ /* 0x040fe20000410000 */
[----:B------:R-:W-:Y:S01]  /*76b0*/  FMUL.FTZ R42, R6, R12 ;  /* 0x0000000c062a7220 */ /* 0x000fe20000410000 */
[----:B------:R-:W-:Y:S01]  /*76c0*/  F2FP.F16.E4M3.UNPACK_B R25, R25.H1 ;  /* 0x00000019ff19723e */ /* 0x000fe200030006ff */
[----:B------:R-:W-:Y:S01]  /*76d0*/  HADD2.F32 R10, -RZ, R10.H1_H1 ;  /* 0x3000000aff0a7230 */ /* 0x000fe20000004100 */
[----:B------:R-:W-:Y:S01]  /*76e0*/  F2FP.F16.E4M3.UNPACK_B R34, R34.H1 ;  /* 0x00000022ff22723e */ /* 0x000fe200030006ff */
[C---:B------:R-:W-:Y:S01]  /*76f0*/  FFMA.FTZ R6, R9.reuse, R12, -R24 ;  /* 0x0000000c09067223 */ /* 0x040fe20000010818 */
[----:B------:R-:W-:Y:S01]  /*7700*/  FFMA.FTZ R9, R9, R15, R42 ;  /* 0x0000000f09097223 */ /* 0x000fe2000001002a */
[-C--:B------:R-:W-:Y:S01]  /*7710*/  F2FP.F16.E4M3.UNPACK_B R32, R27.reuse ;  /* 0x0000001bff20723e */ /* 0x080fe200020006ff */
[----:B------:R-:W-:Y:S01]  /*7720*/  HADD2.F32 R15, -RZ, R11.H1_H1 ;  /* 0x3000000bff0f7230 */ /* 0x000fe20000004100 */
[----:B------:R-:W-:Y:S01]  /*7730*/  F2FP.F16.E4M3.UNPACK_B R38, R27.H1 ;  /* 0x0000001bff26723e */ /* 0x000fe200030006ff */
[----:B------:R-:W-:-:S02]  /*7740*/  HADD2.F32 R27, -RZ, R39.H0_H0 ;  /* 0x20000027ff1b7230 */ /* 0x000fc40000004100 */
[C---:B------:R-:W-:Y:S01]  /*7750*/  FMUL.FTZ R45, R10.reuse, R41 ;  /* 0x000000290a2d7220 */ /* 0x040fe20000410000 */
[----:B------:R-:W-:Y:S02]  /*7760*/  HADD2.F32 R11, -RZ, R25.H0_H0 ;  /* 0x20000019ff0b7230 */ /* 0x000fe40000004100 */
[----:B------:R-:W-:Y:S01]  /*7770*/  FMUL.FTZ R10, R10, R15 ;  /* 0x0000000f0a0a7220 */ /* 0x000fe20000410000 */
[--C-:B------:R-:W-:Y:S01]  /*7780*/  HADD2.F32 R24, -RZ, R34.reuse.H0_H0 ;  /* 0x20000022ff187230 */ /* 0x100fe20000004100 */
        /* <DEDUP_REMOVED lines=9> */
[----:B------:R-:W-:Y:S01]  /*7820*/  HADD2.F32 R42, -RZ, R39.H1_H1 ;  /* 0x30000027ff2a7230 */ /* 0x000fe20000004100 */
[-C--:B------:R-:W-:Y:S01]  /*7830*/  F2FP.F16.E4M3.UNPACK_B R39, R37.reuse ;  /* 0x00000025ff27723e */ /* 0x080fe200020006ff */
        /* <DEDUP_REMOVED lines=16> */
[----:B------:R-:W-:Y:S02]  /*7940*/  HADD2.F32 R32, -RZ, R32.H1_H1 ;  /* 0x30000020ff207230 */ /* 0x000fe40000004100 */
[----:B------:R-:W-:Y:S01]  /*7950*/  FFMA.FTZ R24, R24, R45, R48 ;  /* 0x0000002d18187223 */ /* 0x000fe20000010030 */
[----:B------:R-:W-:Y:S01]  /*7960*/  HADD2.F32 R39, -RZ, R39.H1_H1 ;  /* 0x30000027ff277230 */ /* 0x000fe20000004100 */
[----:B------:R-:W-:Y:S01]  /*7970*/  F2FP.F16.E4M3.UNPACK_B R5, R14 ;  /* 0x0000000eff05723e */ /* 0x000fe200020006ff */
[----:B------:R-:W-:Y:S02]  /*7980*/  HADD2.F32 R29, -RZ, R30.H1_H1 ;  /* 0x3000001eff1d7230 */ /* 0x000fe40000004100 */
[----:B------:R-:W-:Y:S01]  /*7990*/  FMUL.FTZ R42, R32, R44 ;  /* 0x0000002c202a7220 */ /* 0x000fe20000410000 */
[----:B------:R-:W-:-:S02]  /*79a0*/  HADD2.F32 R45, -RZ, R43.H0_H0 ;  /* 0x2000002bff2d7230 */ /* 0x000fc40000004100 */
[----:B------:R-:W-:Y:S01]  /*79b0*/  FMUL.FTZ R47, R32, R39 ;  /* 0x00000027202f7220 */ /* 0x000fe20000410000 */
[----:B------:R-:W-:Y:S01]  /*79c0*/  HADD2.F32 R30, -RZ, R38.H0_H0 ;  /* 0x20000026ff1e7230 */ /* 0x000fe20000004100 */
[----:B------:R-:W-:Y:S01]  /*79d0*/  F2FP.F16.E4M3.UNPACK_B R14, R14.H1 ;  /* 0x0000000eff0e723e */ /* 0x000fe200030006ff */
[--C-:B------:R-:W-:Y:S01]  /*79e0*/  HADD2.F32 R41, -RZ, R37.reuse.H0_H0 ;  /* 0x20000025ff297230 */ /* 0x100fe20000004100 */
[----:B------:R-:W-:Y:S01]  /*79f0*/  F2FP.SATFINITE.E4M3.F32.PACK_AB_MERGE_C R12, R27, R12, RZ ;  /* 0x0000000c1b0c723e */ /* 0x000fe200048070ff */
[----:B------:R-:W-:Y:S02]  /*7a00*/  HADD2.F32 R34, -RZ, R36.H0_H0 ;  /* 0x20000024ff227230 */ /* 0x000fe40000004100 */
[C---:B------:R-:W-:Y:S01]  /*7a10*/  FMUL.FTZ R49, R30.reuse, R45 ;  /* 0x0000002d1e317220 */ /* 0x040fe20000410000 */
[----:B------:R-:W-:Y:S01]  /*7a20*/  FMUL.FTZ R46, R30, R41 ;  /* 0x000000291e2e7220 */ /* 0x000fe20000410000 */
[C---:B------:R-:W-:Y:S01]  /*7a30*/  FFMA.FTZ R30, R29.reuse, R39, -R42 ;  /* 0x000000271d1e7223 */ /* 0x040fe2000001082a */
[----:B------:R-:W-:Y:S01]  /*7a40*/  FFMA.FTZ R29, R29, R44, R47 ;  /* 0x0000002c1d1d7223 */ /* 0x000fe2000001002f */
[C---:B------:R-:W-:Y:S01]  /*7a50*/  FFMA.FTZ R32, R34.reuse, R41, -R49 ;  /* 0x0000002922207223 */ /* 0x040fe20000010831 */
[----:B------:R-:W-:Y:S01]  /*7a60*/  F2FP.F16.E4M3.UNPACK_B R44, R28.H1 ;  /* 0x0000001cff2c723e */ /* 0x000fe200030006ff */
[----:B------:R-:W-:Y:S01]  /*7a70*/  FFMA.FTZ R34, R34, R45, R46 ;  /* 0x0000002d22227223 */ /* 0x000fe2000001002e */
[----:B------:R-:W-:Y:S01]  /*7a80*/  F2FP.F16.E4M3.UNPACK_B R41, R20.H1 ;  /* 0x00000014ff29723e */ /* 0x000fe200030006ff */
[----:B------:R-:W-:Y:S01]  /*7a90*/  HADD2.F32 R42, -RZ, R37.H1_H1 ;  /* 0x30000025ff2a7230 */ /* 0x000fe20000004100 */
[----:B------:R-:W-:Y:S01]  /*7aa0*/  F2FP.SATFINITE.E4M3.F32.PACK_AB_MERGE_C R9, R8, R9, R12 ;  /* 0x000000090809723e */ /* 0x000fe2000480700c */
[----:B------:R-:W-:-:S02]  /*7ab0*/  HADD2.F32 R46, -RZ, R43.H1_H1 ;  /* 0x3000002bff2e7230 */ /* 0x000fc40000004100 */
[----:B------:R-:W-:Y:S02]  /*7ac0*/  HADD2.F32 R39, -RZ, R38.H1_H1 ;  /* 0x30000026ff277230 */ /* 0x000fe40000004100 */
[----:B------:R-:W-:Y:S02]  /*7ad0*/  HADD2.F32 R45, -RZ, R44.H0_H0 ;  /* 0x2000002cff2d7230 */ /* 0x000fe40000004100 */
        /* <DEDUP_REMOVED lines=9> */
[----:B------:R-:W-:Y:S01]  /*7b70*/  FFMA.FTZ R47, R37, R42, -R48 ;  /* 0x0000002a252f7223 */ /* 0x000fe20000010830 */
[----:B------:R-:W-:Y:S02]  /*7b80*/  HADD2.F32 R35, -RZ, R35.H1_H1 ;  /* 0x30000023ff237230 */ /* 0x000fe40000004100 */
[----:B------:R-:W-:Y:S01]  /*7b90*/  FFMA.FTZ R45, R36, R45, R38 ;  /* 0x0000002d242d7223 */ /* 0x000fe20000010026 */
[----:B------:R-:W-:-:S02]  /*7ba0*/  HADD2.F32 R38, -RZ, R41.H1_H1 ;  /* 0x30000029ff267230 */ /* 0x000fc40000004100 */
[----:B------:R-:W-:Y:S01]  /*7bb0*/  FFMA.FTZ R43, R36, R43, -R39 ;  /* 0x0000002b242b7223 */ /* 0x000fe20000010827 */
[----:B------:R-:W-:Y:S01]  /*7bc0*/  FFMA.FTZ R49, R37, R46, R49 ;  /* 0x0000002e25317223 */ /* 0x000fe20000010031 */
[----:B------:R-:W-:Y:S01]  /*7bd0*/  HADD2.F32 R33, -RZ, R33.H1_H1 ;  /* 0x30000021ff217230 */ /* 0x000fe20000004100 */
[----:B------:R-:W-:Y:S01]  /*7be0*/  F2FP.F16.E4M3.UNPACK_B R36, R20 ;  /* 0x00000014ff24723e */ /* 0x000fe200020006ff */
[C---:B------:R-:W-:Y:S01]  /*7bf0*/  FMUL.FTZ R20, R35.reuse, R44 ;  /* 0x0000002c23147220 */ /* 0x040fe20000410000 */
[----:B------:R-:W-:Y:S01]  /*7c00*/  F2FP.F16.E4M3.UNPACK_B R37, R28 ;  /* 0x0000001cff25723e */ /* 0x000fe200020006ff */
[-C--:B------:R-:W-:Y:S01]  /*7c10*/  FMUL.FTZ R39, R35, R38.reuse ;  /* 0x0000002623277220 */ /* 0x080fe20000410000 */
[--C-:B------:R-:W-:Y:S02]  /*7c20*/  HADD2.F32 R28, -RZ, R21.reuse.H0_H0 ;  /* 0x20000015ff1c7230 */ /* 0x100fe40000004100 */
[----:B------:R-:W-:Y:S01]  /*7c30*/  FFMA.FTZ R46, R33, R38, -R20 ;  /* 0x00000026212e7223 */ /* 0x000fe20000010814 */
[----:B------:R-:W-:-:S02]  /*7c40*/  HADD2.F32 R21, -RZ, R21.H1_H1 ;  /* 0x30000015ff157230 */ /* 0x000fc40000004100 */
[----:B------:R-:W-:Y:S01]  /*7c50*/  FFMA.FTZ R44, R33, R44, R39 ;  /* 0x0000002c212c7223 */ /* 0x000fe20000010027 */
[--C-:B------:R-:W-:Y:S01]  /*7c60*/  HADD2.F32 R35, -RZ, R37.reuse.H0_H0 ;  /* 0x20000025ff237230 */ /* 0x100fe20000004100 */
[----:B------:R-:W-:Y:S01]  /*7c70*/  F2FP.SATFINITE.E4M3.F32.PACK_AB_MERGE_C R34, R49, R34, RZ ;  /* 0x000000223122723e */ /* 0x000fe200048070ff */
[--C-:B------:R-:W-:Y:S02]  /*7c80*/  HADD2.F32 R33, -RZ, R36.reuse.H0_H0 ;  /* 0x20000024ff217230 */ /* 0x100fe40000004100 */
[----:B------:R-:W-:Y:S02]  /*7c90*/  HADD2.F32 R38, -RZ, R37.H1_H1 ;  /* 0x30000025ff267230 */ /* 0x000fe40000004100 */
[C---:B------:R-:W-:Y:S01]  /*7ca0*/  FMUL.FTZ R39, R28.reuse, R35 ;  /* 0x000000231c277220 */ /* 0x040fe20000410000 */
[----:B------:R-:W-:Y:S02]  /*7cb0*/  HADD2.F32 R36, -RZ, R36.H1_H1 ;  /* 0x30000024ff247230 */ /* 0x000fe40000004100 */
[----:B------:R-:W-:Y:S01]  /*7cc0*/  FMUL.FTZ R41, R28, R33 ;  /* 0x000000211c297220 */ /* 0x000fe20000410000 */
[--C-:B------:R-:W-:Y:S01]  /*7cd0*/  HADD2.F32 R20, -RZ, R13.reuse.H0_H0 ;  /* 0x2000000dff147230 */ /* 0x100fe20000004100 */
[----:B------:R-:W-:Y:S01]  /*7ce0*/  F2FP.F16.E4M3.UNPACK_B R37, R4.H1 ;  /* 0x00000004ff25723e */ /* 0x000fe200030006ff */
[----:B------:R-:W-:-:S02]  /*7cf0*/  HADD2.F32 R13, -RZ, R13.H1_H1 ;  /* 0x3000000dff0d7230 */ /* 0x000fc40000004100 */
[C---:B------:R-:W-:Y:S01]  /*7d00*/  FMUL.FTZ R42, R21.reuse, R38 ;  /* 0x00000026152a7220 */ /* 0x040fe20000410000 */
[----:B------:R-:W-:Y:S01]  /*7d10*/  F2FP.F16.E4M3.UNPACK_B R28, R3.H1 ;  /* 0x00000003ff1c723e */ /* 0x000fe200030006ff */
[----:B------:R-:W-:Y:S01]  /*7d20*/  FMUL.FTZ R21, R21, R36 ;  /* 0x0000002415157220 */ /* 0x000fe20000410000 */
[C---:B------:R-:W-:Y:S01]  /*7d30*/  FFMA.FTZ R39, R20.reuse, R33, -R39 ;  /* 0x0000002114277223 */ /* 0x040fe20000010827 */
[----:B------:R-:W-:Y:S01]  /*7d40*/  FFMA.FTZ R41, R20, R35, R41 ;  /* 0x0000002314297223 */ /* 0x000fe20000010029 */
[----:B------:R-:W-:Y:S02]  /*7d50*/  HADD2.F32 R35, -RZ, R37.H0_H0 ;  /* 0x20000025ff237230 */ /* 0x000fe40000004100 */
[C---:B------:R-:W-:Y:S01]  /*7d60*/  FFMA.FTZ R38, R13.reuse, R38, R21 ;  /* 0x000000260d267223 */ /* 0x040fe20000010015 */
[----:B------:R-:W-:Y:S02]  /*7d70*/  HADD2.F32 R20, -RZ, R26.H0_H0 ;  /* 0x2000001aff147230 */ /* 0x000fe40000004100 */
[----:B------:R-:W-:Y:S01]  /*7d80*/  FFMA.FTZ R42, R13, R36, -R42 ;  /* 0x000000240d2a7223 */ /* 0x000fe2000001082a */
[--C-:B------:R-:W-:Y:S01]  /*7d90*/  HADD2.F32 R21, -RZ, R28.reuse.H0_H0 ;  /* 0x2000001cff157230 */ /* 0x100fe20000004100 */
[----:B------:R-:W-:Y:S01]  /*7da0*/  F2FP.F16.E4M3.UNPACK_B R3, R3 ;  /* 0x00000003ff03723e */ /* 0x000fe200020006ff */
[----:B------:R-:W-:-:S02]  /*7db0*/  HADD2.F32 R33, -RZ, R28.H1_H1 ;  /* 0x3000001cff217230 */ /* 0x000fc40000004100 */
[C---:B------:R-:W-:Y:S01]  /*7dc0*/  FMUL.FTZ R28, R20.reuse, R35 ;  /* 0x00000023141c7220 */ /* 0x040fe20000410000 */
[----:B------:R-:W-:Y:S02]  /*7dd0*/  HADD2.F32 R13, -RZ, R14.H0_H0 ;  /* 0x2000000eff0d7230 */ /* 0x000fe40000004100 */
[----:B------:R-:W-:Y:S01]  /*7de0*/  FMUL.FTZ R20, R20, R21 ;  /* 0x0000001514147220 */ /* 0x000fe20000410000 */
[----:B------:R-:W-:Y:S01]  /*7df0*/  HADD2.F32 R37, -RZ, R37.H1_H1 ;  /* 0x30000025ff257230 */ /* 0x000fe20000004100 */
[----:B------:R-:W-:Y:S01]  /*7e00*/  F2FP.SATFINITE.E4M3.F32.PACK_AB_MERGE_C R44, R44, R45, RZ ;  /* 0x0000002d2c2c723e */ /* 0x000fe200048070ff */
[----:B------:R-:W-:Y:S02]  /*7e10*/  HADD2.F32 R26, -RZ, R26.H1_H1 ;  /* 0x3000001aff1a7230 */ /* 0x000fe40000004100 */
[C---:B------:R-:W-:Y:S01]  /*7e20*/  FFMA.FTZ R36, R13.reuse, R21, -R28 ;  /* 0x000000150d247223 */ /* 0x040fe2000001081c */
[----:B------:R-:W-:Y:S02]  /*7e30*/  HADD2.F32 R14, -RZ, R14.H1_H1 ;  /* 0x3000000eff0e7230 */ /* 0x000fe40000004100 */
[----:B------:R-:W-:Y:S01]  /*7e40*/  FFMA.FTZ R35, R13, R35, R20 ;  /* 0x000000230d237223 */ /* 0x000fe20000010014 */
[----:B------:R-:W-:Y:S01]  /*7e50*/  F2FP.F16.E4M3.UNPACK_B R20, R4 ;  /* 0x00000004ff14723e */ /* 0x000fe200020006ff */
[C---:B------:R-:W-:Y:S01]  /*7e60*/  FMUL.FTZ R21, R26.reuse, R37 ;  /* 0x000000251a157220 */ /* 0x040fe20000410000 */
[----:B------:R-:W-:Y:S01]  /*7e70*/  FMUL.FTZ R26, R26, R33 ;  /* 0x000000211a1a7220 */ /* 0x000fe20000410000 */
[----:B------:R-:W-:Y:S01]  /*7e80*/  HADD2.F32 R4, -RZ, R7.H0_H0 ;  /* 0x20000007ff047230 */ /* 0x000fe20000004100 */
[----:B------:R-:W-:Y:S01]  /*7e90*/  F2FP.SATFINITE.E4M3.F32.PACK_AB_MERGE_C R8, R38, R41, R44 ;  /* 0x000000292608723e */ /* 0x000fe2000480702c */
[----:B------:R-:W-:Y:S01]  /*7ea0*/  FFMA.FTZ R33, R14, R33, -R21 ;  /* 0x000000210e217223 */ /* 0x000fe20000010815 */
[----:B------:R-:W-:-:S02]  /*7eb0*/  HADD2.F32 R21, -RZ, R20.H0_H0 ;  /* 0x20000014ff157230 */ /* 0x000fc40000004100 */
[----:B------:R-:W-:Y:S01]  /*7ec0*/  FFMA.FTZ R48, R14, R37, R26 ;  /* 0x000000250e307223 */ /* 0x000fe2000001001a */
[----:B------:R-:W-:Y:S02]  /*7ed0*/  HADD2.F32 R20, -RZ, R20.H1_H1 ;  /* 0x30000014ff147230 */ /* 0x000fe40000004100 */
[----:B------:R-:W-:Y:S02]  /*7ee0*/  HADD2.F32 R7, -RZ, R7.H1_H1 ;  /* 0x30000007ff077230 */ /* 0x000fe40000004100 */
[----:B------:R-:W-:Y:S01]  /*7ef0*/  FMUL.FTZ R26, R4, R21 ;  /* 0x00000015041a7220 */ /* 0x000fe20000410000 */
[--C-:B------:R-:W-:Y:S01]  /*7f00*/  HADD2.F32 R14, -RZ, R3.reuse.H1_H1 ;  /* 0x30000003ff0e7230 */ /* 0x100fe20000004100 */
[----:B------:R-:W-:Y:S01]  /*7f10*/  F2FP.SATFINITE.E4M3.F32.PACK_AB_MERGE_C R33, R33, R36, RZ ;  /* 0x000000242121723e */ /* 0x000fe200048070ff */
[----:B------:R-:W-:Y:S02]  /*7f20*/  HADD2.F32 R13, -RZ, R3.H0_H0 ;  /* 0x20000003ff0d7230 */ /* 0x000fe40000004100 */
[----:B------:R-:W-:Y:S01]  /*7f30*/  FMUL.FTZ R28, R7, R20 ;  /* 0x00000014071c7220 */ /* 0x000fe20000410000 */
[----:B------:R-:W-:-:S02]  /*7f40*/  HADD2.F32 R3, -RZ, R5.H0_H0 ;  /* 0x20000005ff037230 */ /* 0x000fc40000004100 */
[-C--:B------:R-:W-:Y:S01]  /*7f50*/  FMUL.FTZ R7, R7, R14.reuse ;  /* 0x0000000e07077220 */ /* 0x080fe20000410000 */
[----:B------:R-:W-:Y:S02]  /*7f60*/  HADD2.F32 R5, -RZ, R5.H1_H1 ;  /* 0x30000005ff057230 */ /* 0x000fe40000004100 */
[-C--:B------:R-:W-:Y:S01]  /*7f70*/  FMUL.FTZ R4, R4, R13.reuse ;  /* 0x0000000d04047220 */ /* 0x080fe20000410000 */
[----:B------:R-:W-:Y:S02]  /*7f80*/  FFMA.FTZ R26, R3, R13, -R26 ;  /* 0x0000000d031a7223 */ /* 0x000fe4000001081a */
[C---:B------:R-:W-:Y:S01]  /*7f90*/  FFMA.FTZ R13, R5.reuse, R14, -R28 ;  /* 0x0000000e050d7223 */ /* 0x040fe2000001081c */
[----:B------:R-:W-:Y:S01]  /*7fa0*/  FFMA.FTZ R20, R5, R20, R7 ;  /* 0x0000001405147223 */ /* 0x000fe20000010007 */
        /* <DEDUP_REMOVED lines=13> */
.L_x_13556:
[----:B------:R-:W-:Y:S05]  /*8080*/  BSYNC B0 ;  /* 0x0000000000007941 */ /* 0x000fea0003800000 */
.L_x_13549:
        /* <DEDUP_REMOVED lines=8> */
.L_x_13546:
[----:B0--3--:R-:W3:Y:S02]  /*8110*/  LDL R0, [R1+0x18] ;  /* 0x0000180001007983 */ /* 0x009ee40000100800 */
[----:B---3--:R-:W-:-:S13]  /*8120*/  ISETP.NE.AND P0, PT, R0, 0x3, PT ;  /* 0x000000030000780c */ /* 0x008fda0003f05270 */
[----:B------:R-:W-:Y:S05]  /*8130*/  @!P0 BRA `(.L_x_13564) ;  /* 0x0000000000048947 */ /* 0x000fea0003800000 */
[----:B------:R-:W-:Y:S01]  /*8140*/  BPT.TRAP 0x1 ;  /* 0x000000040000795c */ /* 0x000fe20000300000 */
.L_x_13564:
[----:B-1--4-:R-:W3:Y:S04]  /*8150*/  LDL R3, [R1+0x1c] ;  /* 0x00001c0001037983 */ /* 0x012ee80000100800 */
[----:B-----5:R-:W4:Y:S01]  /*8160*/  LDL R4, [R1+0x14] ;  /* 0x0000140001047983 */ /* 0x020f220000100800 */
[----:B---3--:R-:W-:Y:S02]  /*8170*/  SHF.L.U32 R5, R3, 0x1f, RZ ;  /* 0x0000001f03057819 */ /* 0x008fe400000006ff */
[----:B----4-:R-:W-:-:S04]  /*8180*/  LEA R0, R4, R18, 0x3 ;  /* 0x0000001204007211 */ /* 0x010fc800078e18ff */
[----:B------:R0:W1:Y:S01]  /*8190*/  SYNCS.PHASECHK.TRANS64.TRYWAIT P1, [R0+URZ+0x13230], R5 ;  /* 0x01323005000075a7 */ /* 0x000062000802017f */
[----:B------:R-:W-:Y:S05]  /*81a0*/  @!P0 BRA `(.L_x_13565) ;  /* 0x0000000000048947 */ /* 0x000fea0003800000 */
[----:B------:R-:W-:Y:S01]  /*81b0*/  BPT.TRAP 0x1 ;  /* 0x000000040000795c */ /* 0x000fe20000300000 */
.L_x_13565:
        /* <DEDUP_REMOVED lines=8> */
.L_x_13566:
[----:B------:R-:W-:Y:S01]  /*8240*/  IMAD.MOV.U32 R4, RZ, RZ, R10 ;  /* 0x000000ffff047224 */ /* 0x000fe200078e000a */
[----:B------:R-:W-:Y:S05]  /*8250*/  WARPSYNC.ALL ;  /* 0x0000000000007948 */ /* 0x000fea0003800000 */
[----:B------:R-:W-:Y:S01]  /*8260*/  R2UR UR6, R4 ;  /* 0x00000000040672ca */ /* 0x000fe200000e0000 */
[----:B------:R-:W-:Y:S01]  /*8270*/  WARPGROUP.ARRIVE ;  /* 0x00000000000079c5 */ /* 0x000fe20000000000 */
[----:B01----:R-:W-:Y:S01]  /*8280*/  MOV R5, 0x80000020 ;  /* 0x8000002000057802 */ /* 0x003fe20000000f00 */
[C---:B------:R-:W-:Y:S01]  /*8290*/  VIADD R6, R10.reuse, 0x80 ;  /* 0x000000800a067836 */ /* 0x040fe20000000000 */
[----:B------:R-:W-:Y:S01]  /*82a0*/  LOP3.LUT R4, R31, 0x10000, RZ, 0xfc, !PT ;  /* 0x000100001f047812 */ /* 0x000fe200078efcff */
[----:B------:R-:W-:Y:S01]  /*82b0*/  IMAD.MOV.U32 R7, RZ, RZ, -0x7fffffe0 ;  /* 0x80000020ff077424 */ /* 0x000fe200078e00ff */
[C---:B------:R-:W-:Y:S01]  /*82c0*/  R2UR UR7, R5.reuse ;  /* 0x00000000050772ca */ /* 0x040fe200000e0000 */
[----:B------:R-:W-:Y:S01]  /*82d0*/  VIADD R8, R10, 0x100 ;  /* 0x000001000a087836 */ /* 0x000fe20000000000 */
[----:B------:R-:W-:Y:S01]  /*82e0*/  R2UR UR4, R4 ;  /* 0x00000000040472ca */ /* 0x000fe200000e0000 */
[----:B------:R-:W-:Y:S01]  /*82f0*/  IMAD.MOV.U32 R9, RZ, RZ, -0x7fffffe0 ;  /* 0x80000020ff097424 */ /* 0x000fe200078e00ff */
[----:B------:R-:W-:Y:S01]  /*8300*/  R2UR UR5, R5 ;  /* 0x00000000050572ca */ /* 0x000fe200000e0000 */
[----:B------:R-:W-:Y:S01]  /*8310*/  VIADD R12, R10, 0x200 ;  /* 0x000002000a0c7836 */ /* 0x000fe20000000000 */
[----:B------:R-:W-:Y:S01]  /*8320*/  R2UR UR10, R6 ;  /* 0x00000000060a72ca */ /* 0x000fe200000e0000 */
[----:B------:R-:W-:Y:S01]  /*8330*/  VIADD R6, R10, 0x180 ;  /* 0x000001800a067836 */ /* 0x000fe20000000000 */
[----:B------:R-:W-:Y:S01]  /*8340*/  R2UR UR11, R7 ;  /* 0x00000000070b72ca */ /* 0x000fe200000e0000 */
[----:B------:R-:W-:Y:S01]  /*8350*/  IMAD.MOV.U32 R11, RZ, RZ, -0x7fffffe0 ;  /* 0x80000020ff0b7424 */ /* 0x000fe200078e00ff */
[----:B------:R-:W-:Y:S01]  /*8360*/  R2UR UR8, R4 ;  /* 0x00000000040872ca */ /* 0x000fe200000e0000 */
[----:B------:R-:W-:Y:S01]  /*8370*/  IMAD.MOV.U32 R55, RZ, RZ, RZ ;  /* 0x000000ffff377224 */ /* 0x000fe200078e00ff */
[----:B------:R-:W-:-:S02]  /*8380*/  R2UR UR9, R5 ;  /* 0x00000000050972ca */ /* 0x000fc400000e0000 */
[----:B------:R-:W-:Y:S01]  /*8390*/  R2UR UR14, R8 ;  /* 0x00000000080e72ca */ /* 0x000fe200000e0000 */
[----:B------:R-:W-:Y:S01]  /*83a0*/  VIADD R8, R10, 0x82 ;  /* 0x000000820a087836 */ /* 0x000fe20000000000 */
[----:B------:R-:W-:Y:S01]  /*83b0*/  R2UR UR15, R9 ;  /* 0x00000000090f72ca */ /* 0x000fe200000e0000 */
[----:B------:R-:W-:Y:S01]  /*83c0*/  QGMMA.64x32x32.F32.E4M3.E4M3 R104, gdesc[UR4], RZ, !UPT, gsb0 ;  /* 0x00600000046879f3 */ /* 0x000fe2000c0008ff */
[----:B------:R-:W-:Y:S02]  /*83d0*/  R2UR UR12, R4 ;  /* 0x00000000040c72ca */ /* 0x000fe400000e0000 */
[----:B------:R-:W-:Y:S02]  /*83e0*/  R2UR UR13, R5 ;  /* 0x00000000050d72ca */ /* 0x000fe400000e0000 */
[----:B------:R-:W-:Y:S01]  /*83f0*/  R2UR UR18, R6 ;  /* 0x00000000061272ca */ /* 0x000fe200000e0000 */
[----:B------:R-:W-:Y:S01]  /*8400*/  VIADD R6, R10, 0x2 ;  /* 0x000000020a067836 */ /* 0x000fe20000000000 */
[----:B------:R-:W-:Y:S01]  /*8410*/  R2UR UR19, R7 ;  /* 0x00000000071372ca */ /* 0x000fe200000e0000 */
[----:B------:R-:W-:Y:S01]  /*8420*/  IMAD.MOV.U32 R7, RZ, RZ, -0x7fffffe0 ;  /* 0x80000020ff077424 */ /* 0x000fe200078e00ff */
[----:B------:R-:W-:-:S02]  /*8430*/  R2UR UR16, R4 ;  /* 0x00000000041072ca */ /* 0x000fc400000e0000 */
[----:B------:R-:W-:Y:S02]  /*8440*/  R2UR UR17, R5 ;  /* 0x00000000051172ca */ /* 0x000fe400000e0000 */
[----:B------:R-:W-:Y:S02]  /*8450*/  MOV R13, 0x80000020 ;  /* 0x80000020000d7802 */ /* 0x000fe40000000f00 */
[----:B------:R-:W-:Y:S02]  /*8460*/  R2UR UR22, R12 ;  /* 0x000000000c1672ca */ /* 0x000fe400000e0000 */
[----:B------:R-:W-:Y:S02]  /*8470*/  R2UR UR23, R13 ;  /* 0x000000000d1772ca */ /* 0x000fe400000e0000 */
[----:B------:R-:W-:Y:S02]  /*8480*/  R2UR UR20, R4 ;  /* 0x00000000041472ca */ /* 0x000fe400000e0000 */
[----:B------:R-:W-:-:S02]  /*8490*/  R2UR UR21, R5 ;  /* 0x00000000051572ca */ /* 0x000fc400000e0000 */
[----:B------:R-:W-:Y:S01]  /*84a0*/  R2UR UR6, R6 ;  /* 0x00000000060672ca */ /* 0x000fe200000e0000 */
[----:B------:R-:W-:Y:S01]  /*84b0*/  VIADD R6, R10, 0x102 ;  /* 0x000001020a067836 */ /* 0x000fe20000000000 */
[----:B------:R-:W-:Y:S01]  /*84c0*/  R2UR UR7, R7 ;  /* 0x00000000070772ca */ /* 0x000fe200000e0000 */
[----:B------:R-:W-:Y:S01]  /*84d0*/  IMAD.MOV.U32 R7, RZ, RZ, -0x7fffffe0 ;  /* 0x80000020ff077424 */ /* 0x000fe200078e00ff */
[----:B------:R-:W-:Y:S01]  /*84e0*/  MOV R9, 0x80000020 ;  /* 0x8000002000097802 */ /* 0x000fe20000000f00 */
[----:B------:R-:W-:Y:S02]  /*84f0*/  WARPGROUP.DEPBAR.LE gsb0, 0x0 ;  /* 0x00008000000079c5 */ /* 0x000fe40000010000 */
[----:B------:R-:W-:-:S06]  /*8500*/  WARPGROUP.ARRIVE ;  /* 0x00000000000079c5 */ /* 0x000fcc0000000000 */
[----:B------:R-:W-:Y:S01]  /*8510*/  QGMMA.64x32x32.F32.E4M3.E4M3 R88, gdesc[UR8], RZ, !UPT, gsb0 ;  /* 0x00600000085879f3 */ /* 0x000fe2000c0008ff */
[----:B------:R-:W-:Y:S01]  /*8520*/  R2UR UR10, R8 ;  /* 0x00000000080a72ca */ /* 0x000fe200000e0000 */
[C---:B------:R-:W-:Y:S01]  /*8530*/  VIADD R8, R10.reuse, 0x182 ;  /* 0x000001820a087836 */ /* 0x040fe20000000000 */
[----:B------:R-:W-:Y:S01]  /*8540*/  R2UR UR11, R9 ;  /* 0x00000000090b72ca */ /* 0x000fe200000e0000 */
[----:B------:R-:W-:Y:S01]  /*8550*/  VIADD R10, R10, 0x202 ;  /* 0x000002020a0a7836 */ /* 0x000fe20000000000 */
[----:B------:R-:W-:Y:S01]  /*8560*/  MOV R9, 0x80000020 ;  /* 0x8000002000097802 */ /* 0x000fe20000000f00 */
[----:B------:R-:W-:Y:S02]  /*8570*/  WARPGROUP.DEPBAR.LE gsb0, 0x0 ;  /* 0x00008000000079c5 */ /* 0x000fe40000010000 */
[----:B------:R-:W-:-:S06]  /*8580*/  WARPGROUP.ARRIVE ;  /* 0x00000000000079c5 */ /* 0x000fcc0000000000 */
[----:B------:R-:W-:Y:S01]  /*8590*/  QGMMA.64x32x32.F32.E4M3.E4M3 R72, gdesc[UR12], RZ, !UPT, gsb0 ;  /* 0x006000000c4879f3 */ /* 0x000fe2000c0008ff */
[----:B------:R-:W-:Y:S01]  /*85a0*/  R2UR UR14, R6 ;  /* 0x00000000060e72ca */ /* 0x000fe200000e0000 */
[----:B------:R-:W-:Y:S01]  /*85b0*/  VIADD R6, R4, 0x2 ;  /* 0x0000000204067836 */ /* 0x000fe20000000000 */
[----:B------:R-:W-:Y:S01]  /*85c0*/  R2UR UR15, R7 ;  /* 0x00000000070f72ca */ /* 0x000fe200000e0000 */
[----:B------:R-:W-:-:S03]  /*85d0*/  IMAD.MOV.U32 R7, RZ, RZ, -0x7fffffe0 ;  /* 0x80000020ff077424 */ /* 0x000fc600078e00ff */
        /* <DEDUP_REMOVED lines=38> */
.L_x_13568:
[----:B------:R-:W3:Y:S01]  /*8840*/  LDL R121, [R1+0x84] ;  /* 0x0000840001797983 */ /* 0x000ee20000100800 */
        /* <DEDUP_REMOVED lines=17> */
[C---:B--2---:R-:W-:Y:S01]  /*8960*/  FMUL.FTZ R14, R2.reuse, R111 ;  /* 0x0000006f020e7220 */ /* 0x044fe20000410000 */
        /* <DEDUP_REMOVED lines=66> */
[----:B------:R-:W5:Y:S01]  /*8d90*/  LDL R102, [R1+0x2c] ;  /* 0x00002c0001667983 */ /* 0x000f620000100800 */
[----:B------:R-:W-:Y:S01]  /*8da0*/  ULDC UR4, c[0x0][0x988] ;  /* 0x0002620000047ab9 */ /* 0x000fe20000000800 */
[----:B------:R-:W5:Y:S01]  /*8db0*/  MUFU.TANH R44, R44 ;  /* 0x0000002c002c7308 */ /* 0x000f620000002400 */
[----:B------:R-:W-:Y:S01]  /*8dc0*/  P2R R50, PR, RZ, 0x1 ;  /* 0x00000001ff327803 */ /* 0x000fe20000000000 */
[----:B------:R-:W-:-:S06]  /*8dd0*/  ULDC UR36, c[0x0][0x988] ;  /* 0x0002620000247ab9 */ /* 0x000fcc0000000800 */
        /* <DEDUP_REMOVED lines=26> */
[----:B---3--:R-:W-:-:S07]  /*8f80*/  IMAD.IADD R97, R121, 0x1, R40 ;  /* 0x0000000179617824 */ /* 0x008fce00078e0228 */
[----:B------:R-:W3:Y:S01]  /*8f90*/  MUFU.TANH R74, R74 ;  /* 0x0000004a004a7308 */ /* 0x000ee20000002400 */
[----:B------:R-:W-:-:S05]  /*8fa0*/  IMAD R97, R120, -0xa0, R97 ;  /* 0xffffff6078617824 */ /* 0x000fca00078e0261 */
[C---:B------:R-:W-:Y:S02]  /*8fb0*/  ISETP.GT.AND P4, PT, R97.reuse, RZ, PT ;  /* 0x000000ff6100720c */ /* 0x040fe40003f84270 */
[C---:B------:R-:W-:Y:S01]  /*8fc0*/  ISETP.GT.AND P3, PT, R97.reuse, 0x1, PT ;  /* 0x000000016100780c */ /* 0x040fe20003f64270 */
[----:B------:R-:W3:Y:S01]  /*8fd0*/  MUFU.TANH R81, R81 ;  /* 0x0000005100517308 */ /* 0x000ee20000002400 */
[----:B------:R-:W-:Y:S02]  /*8fe0*/  ISETP.GT.AND P2, PT, R97, 0x8, PT ;  /* 0x000000086100780c */ /* 0x000fe40003f44270 */
[----:B0-----:R-:W-:Y:S02]  /*8ff0*/  FSEL R3, R3, -INF , P4 ;  /* 0xff80000003037808 */ /* 0x001fe40002000000 */
[----:B-1----:R-:W-:Y:S02]  /*9000*/  FSEL R8, R8, -INF , P3 ;  /* 0xff80000008087808 */ /* 0x002fe40001800000 */
[----:B------:R-:W-:Y:S01]  /*9010*/  ISETP.GT.AND P1, PT, R97, 0x9, PT ;  /* 0x000000096100780c */ /* 0x000fe20003f24270 */
[----:B------:R-:W0:Y:S01]  /*9020*/  MUFU.TANH R75, R75 ;  /* 0x0000004b004b7308 */ /* 0x000e220000002400 */
[----:B--2---:R-:W-:-:S02]  /*9030*/  FSEL R11, R11, -INF , P2 ;  /* 0xff8000000b0b7808 */ /* 0x004fc40001000000 */
        /* <DEDUP_REMOVED lines=8> */
[----:B------:R-:W2:Y:S01]  /*90c0*/  MUFU.TANH R78, R78 ;  /* 0x0000004e004e7308 */ /* 0x000ea20000002400 */
        /* <DEDUP_REMOVED lines=14> */
[----:B------:R-:W5:Y:S01]  /*91b0*/  MUFU.TANH R56, R56 ;  /* 0x0000003800387308 */ /* 0x000f620000002400 */
[----:B------:R-:W-:Y:S02]  /*91c0*/  FSEL R101, R14, -INF , P1 ;  /* 0xff8000000e657808 */ /* 0x000fe40000800000 */
[----:B------:R-:W-:Y:S02]  /*91d0*/  ISETP.GT.AND P1, PT, R97, 0x21, PT ;  /* 0x000000216100780c */ /* 0x000fe40003f24270 */
[----:B------:R-:W-:Y:S02]  /*91e0*/  FSEL R47, R47, -INF , P2 ;  /* 0xff8000002f2f7808 */ /* 0x000fe40001000000 */
[----:B------:R-:W-:Y:S01]  /*91f0*/  FMNMX.FTZ R100, R103, R100, !PT ;  /* 0x0000006467647209 */ /* 0x000fe20007810000 */
[----:B------:R-:W5:Y:S01]  /*9200*/  MUFU.TANH R82, R82 ;  /* 0x0000005200527308 */ /* 0x000f620000002400 */
        /* <DEDUP_REMOVED lines=60> */
[----:B---3--:R-:W-:-:S02]  /*95d0*/  FSEL R131, R74, -INF , P6 ;  /* 0xff8000004a837808 */ /* 0x008fc40003000000 */
[----:B------:R-:W-:Y:S02]  /*95e0*/  ISETP.GT.AND P6, PT, R97, 0x58, PT ;  /* 0x000000586100780c */ /* 0x000fe40003fc4270 */
[----:B------:R-:W-:Y:S02]  /*95f0*/  FSEL R81, R81, -INF , P1 ;  /* 0xff80000051517808 */ /* 0x000fe40000800000 */
[----:B------:R-:W-:Y:S01]  /*9600*/  FMNMX.FTZ R100, R129, R100, !PT ;  /* 0x0000006481647209 */ /* 0x000fe20007810000 */
[----:B------:R-:W3:Y:S01]  /*9610*/  MUFU.TANH R69, R69 ;  /* 0x0000004500457308 */ /* 0x000ee20000002400 */
[----:B0-----:R-:W-:Y:S02]  /*9620*/  FSEL R75, R75, -INF , P5 ;  /* 0xff8000004b4b7808 */ /* 0x001fe40002800000 */
[----:B------:R-:W-:Y:S02]  /*9630*/  ISETP.GT.AND P5, PT, R97, 0x59, PT ;  /* 0x000000596100780c */ /* 0x000fe40003fa4270 */
[----:B-1----:R-:W-:-:S02]  /*9640*/  FSEL R133, R84, -INF , P6 ;  /* 0xff80000054857808 */ /* 0x002fc40003000000 */
[----:B------:R-:W-:Y:S01]  /*9650*/  FMNMX.FTZ R100, R81, R100, !PT ;  /* 0x0000006451647209 */ /* 0x000fe20007810000 */
[----:B------:R-:W0:Y:S01]  /*9660*/  MUFU.TANH R63, R63 ;  /* 0x0000003f003f7308 */ /* 0x000e220000002400 */
[----:B--2---:R-:W-:Y:S02]  /*9670*/  FSEL R135, R78, -INF , P4 ;  /* 0xff8000004e877808 */ /* 0x004fe40002000000 */
[----:B------:R-:W-:Y:S02]  /*9680*/  ISETP.GT.AND P4, PT, R97, 0x60, PT ;  /* 0x000000606100780c */ /* 0x000fe40003f84270 */
[----:B----4-:R-:W-:Y:S02]  /*9690*/  FSEL R85, R85, -INF , P5 ;  /* 0xff80000055557808 */ /* 0x010fe40002800000 */
[----:B------:R-:W-:Y:S01]  /*96a0*/  FMNMX.FTZ R100, R133, R100, !PT ;  /* 0x0000006485647209 */ /* 0x000fe20007810000 */
[----:B------:R-:W1:Y:S01]  /*96b0*/  MUFU.TANH R24, R24 ;  /* 0x0000001800187308 */ /* 0x000e620000002400 */
[----:B-----5:R-:W-:-:S02]  /*96c0*/  FSEL R79, R79, -INF , P3 ;  /* 0xff8000004f4f7808 */ /* 0x020fc40001800000 */
[----:B------:R-:W-:Y:S02]  /*96d0*/  ISETP.GT.AND P3, PT, R97, 0x61, PT ;  /* 0x000000616100780c */ /* 0x000fe40003f64270 */
[----:B------:R-:W-:Y:S02]  /*96e0*/  FSEL R137, R56, -INF , P4 ;  /* 0xff80000038897808 */ /* 0x000fe40002000000 */
[----:B------:R-:W-:Y:S01]  /*96f0*/  FMNMX.FTZ R100, R85, R100, !PT ;  /* 0x0000006455647209 */ /* 0x000fe20007810000 */
[----:B------:R-:W2:Y:S01]  /*9700*/  MUFU.TANH R66, R66 ;  /* 0x0000004200427308 */ /* 0x000ea20000002400 */
[----:B------:R-:W-:Y:S02]  /*9710*/  FSEL R139, R82, -INF , P2 ;  /* 0xff800000528b7808 */ /* 0x000fe40001000000 */
[----:B------:R-:W-:Y:S02]  /*9720*/  ISETP.GT.AND P2, PT, R97, 0x68, PT ;  /* 0x000000686100780c */ /* 0x000fe40003f44270 */
[----:B------:R-:W-:-:S02]  /*9730*/  FSEL R57, R57, -INF , P3 ;  /* 0xff80000039397808 */ /* 0x000fc40001800000 */
[----:B------:R-:W-:Y:S01]  /*9740*/  FMNMX.FTZ R100, R137, R100, !PT ;  /* 0x0000006489647209 */ /* 0x000fe20007810000 */
[----:B------:R-:W4:Y:S01]  /*9750*/  MUFU.TANH R25, R25 ;  /* 0x0000001900197308 */ /* 0x000f220000002400 */
        /* <DEDUP_REMOVED lines=27> */
[----:B---3--:R-:W-:-:S02]  /*9910*/  FSEL R69, R69, -INF , P3 ;  /* 0xff80000045457808 */ /* 0x008fc40001800000 */
[----:B------:R-:W-:Y:S01]  /*9920*/  FMNMX.FTZ R100, R59, R100, !PT ;  /* 0x000000643b647209 */ /* 0x000fe20007810000 */
[----:B------:R-:W3:Y:S01]  /*9930*/  MUFU.TANH R32, R32 ;  /* 0x0000002000207308 */ /* 0x000ee20000002400 */
[----:B0-----:R-:W-:Y:S02]  /*9940*/  FSEL R63, R63, -INF , P1 ;  /* 0xff8000003f3f7808 */ /* 0x001fe40000800000 */
[----:B------:R-:W-:Y:S02]  /*9950*/  ISETP.GT.AND P1, PT, R97, 0x81, PT ;  /* 0x000000816100780c */ /* 0x000fe40003f24270 */
[----:B-1----:R-:W-:Y:S02]  /*9960*/  FSEL R155, R24, -INF , P2 ;  /* 0xff800000189b7808 */ /* 0x002fe40001000000 */
[----:B------:R-:W-:Y:S01]  /*9970*/  FMNMX.FTZ R100, R69, R100, !PT ;  /* 0x0000006445647209 */ /* 0x000fe20007810000 */
[----:B------:R-:W0:Y:S01]  /*9980*/  MUFU.TANH R26, R26 ;  /* 0x0000001a001a7308 */ /* 0x000e220000002400 */
[----:B--2---:R-:W-:-:S02]  /*9990*/  FSEL R153, R66, -INF , P6 ;  /* 0xff80000042997808 */ /* 0x004fc40003000000 */
[----:B------:R-:W-:Y:S02]  /*99a0*/  ISETP.GT.AND P6, PT, R97, 0x88, PT ;  /* 0x000000886100780c */ /* 0x000fe40003fc4270 */
[----:B----4-:R-:W-:Y:S02]  /*99b0*/  FSEL R25, R25, -INF , P1 ;  /* 0xff80000019197808 */ /* 0x010fe40000800000 */
[----:B------:R-:W-:Y:S01]  /*99c0*/  FMNMX.FTZ R100, R155, R100, !PT ;  /* 0x000000649b647209 */ /* 0x000fe20007810000 */
[----:B------:R-:W1:Y:S01]  /*99d0*/  MUFU.TANH R33, R33 ;  /* 0x0000002100217308 */ /* 0x000e620000002400 */
[----:B-----5:R-:W-:Y:S02]  /*99e0*/  FSEL R67, R67, -INF , P5 ;  /* 0xff80000043437808 */ /* 0x020fe40002800000 */
[----:B------:R-:W-:Y:S02]  /*99f0*/  ISETP.GT.AND P5, PT, R97, 0x89, PT ;  /* 0x000000896100780c */ /* 0x000fe40003fa4270 */
[----:B------:R-:W-:-:S03]  /*9a00*/  FSEL R28, R28, -INF , P6 ;  /* 0xff8000001c1c7808 */ /* 0x000fc60003000000 */
[----:B------:R-:W2:Y:S01]  /*9a10*/  MUFU.TANH R27, R27 ;  /* 0x0000001b001b7308 */ /* 0x000ea20000002400 */
[----:B------:R-:W-:Y:S02]  /*9a20*/  FMNMX.FTZ R100, R25, R100, !PT ;  /* 0x0000006419647209 */ /* 0x000fe40007810000 */
[----:B------:R-:W-:-:S05]  /*9a30*/  FSEL R70, R70, -INF , P4 ;  /* 0xff80000046467808 */ /* 0x000fca0002000000 */
[----:B------:R-:W4:Y:S01]  /*9a40*/  MUFU.TANH R36, R36 ;  /* 0x0000002400247308 */ /* 0x000f220000002400 */
[----:B------:R-:W-:Y:S02]  /*9a50*/  ISETP.GT.AND P4, PT, R97, 0x90, PT ;  /* 0x000000906100780c */ /* 0x000fe40003f84270 */
[----:B------:R-:W-:Y:S02]  /*9a60*/  FSEL R29, R29, -INF , P5 ;  /* 0xff8000001d1d7808 */ /* 0x000fe40002800000 */
[----:B------:R-:W-:-:S03]  /*9a70*/  FMNMX.FTZ R100, R28, R100, !PT ;  /* 0x000000641c647209 */ /* 0x000fc60007810000 */
[----:B------:R-:W5:Y:S01]  /*9a80*/  MUFU.TANH R12, R98 ;  /* 0x00000062000c7308 */ /* 0x000f620000002400 */
[----:B------:R-:W-:Y:S02]  /*9a90*/  FSEL R71, R71, -INF , P3 ;  /* 0xff80000047477808 */ /* 0x000fe40001800000 */
[----:B------:R-:W-:Y:S02]  /*9aa0*/  ISETP.GT.AND P3, PT, R97, 0x91, PT ;  /* 0x000000916100780c */ /* 0x000fe40003f64270 */
[----:B---3--:R-:W-:Y:S02]  /*9ab0*/  FSEL R32, R32, -INF , P4 ;  /* 0xff80000020207808 */ /* 0x008fe40002000000 */
[----:B------:R-:W-:Y:S02]  /*9ac0*/  FMNMX.FTZ R100, R29, R100, !PT ;  /* 0x000000641d647209 */ /* 0x000fe40007810000 */
[----:B0-----:R-:W-:Y:S02]  /*9ad0*/  FSEL R26, R26, -INF , P2 ;  /* 0xff8000001a1a7808 */ /* 0x001fe40001000000 */
[----:B------:R-:W-:-:S02]  /*9ae0*/  ISETP.GT.AND P2, PT, R97, 0x98, PT ;  /* 0x000000986100780c */ /* 0x000fc40003f44270 */
[----:B-1----:R-:W-:Y:S02]  /*9af0*/  FSEL R33, R33, -INF , P3 ;  /* 0xff80000021217808 */ /* 0x002fe40001800000 */
[----:B------:R-:W-:Y:S02]  /*9b00*/  FMNMX.FTZ R100, R32, R100, !PT ;  /* 0x0000006420647209 */ /* 0x000fe40007810000 */
[----:B--2---:R-:W-:Y:S02]  /*9b10*/  FSEL R27, R27, -INF , P1 ;  /* 0xff8000001b1b7808 */ /* 0x004fe40000800000 */
[----:B------:R-:W-:Y:S02]  /*9b20*/  ISETP.GT.AND P1, PT, R97, 0x99, PT ;  /* 0x000000996100780c */ /* 0x000fe40003f24270 */
[----:B----4-:R-:W-:Y:S02]  /*9b30*/  FSEL R97, R36, -INF , P2 ;  /* 0xff80000024617808 */ /* 0x010fe40001000000 */
[----:B------:R-:W-:-:S02]  /*9b40*/  FMNMX.FTZ R100, R33, R100, !PT ;  /* 0x0000006421647209 */ /* 0x000fc40007810000 */
[----:B-----5:R-:W-:Y:S02]  /*9b50*/  FSEL R14, R12, -INF , P1 ;  /* 0xff8000000c0e7808 */ /* 0x020fe40000800000 */
[----:B------:R-:W-:-:S04]  /*9b60*/  FMNMX.FTZ R100, R97, R100, !PT ;  /* 0x0000006461647209 */ /* 0x000fc80007810000 */
[----:B------:R-:W-:-:S05]  /*9b70*/  FMNMX.FTZ R100, R14, R100, !PT ;  /* 0x000000640e647209 */ /* 0x000fca0007810000 */
[----:B------:R-:W0:Y:S01]  /*9b80*/  SHFL.BFLY PT, R12, R100, 0x2, 0x1f ;  /* 0x0c401f00640c7f89 */ /* 0x000e2200000e0000 */
[----:B------:R-:W-:-:S04]  /*9b90*/  FMNMX.FTZ R44, R9, R10, !PT ;  /* 0x0000000a092c7209 */ /* 0x000fc80007810000 */
[----:B------:R-:W-:-:S04]  /*9ba0*/  FMNMX.FTZ R44, R13, R44, !PT ;  /* 0x0000002c0d2c7209 */ /* 0x000fc80007810000 */
[----:B------:R-:W-:-:S04]  /*9bb0*/  FMNMX.FTZ R44, R101, R44, !PT ;  /* 0x0000002c652c7209 */ /* 0x000fc80007810000 */
[----:B------:R-:W-:Y:S02]  /*9bc0*/  FMNMX.FTZ R44, R41, R44, !PT ;  /* 0x0000002c292c7209 */ /* 0x000fe40007810000 */
[----:B0-----:R-:W-:-:S05]  /*9bd0*/  FMNMX.FTZ R36, R100, R12, !PT ;  /* 0x0000000c64247209 */ /* 0x001fca0007810000 */
[----:B------:R-:W0:Y:S01]  /*9be0*/  SHFL.BFLY PT, R56, R36, 0x1, 0x1f ;  /* 0x0c201f0024387f89 */ /* 0x000e2200000e0000 */
[----:B------:R-:W-:-:S04]  /*9bf0*/  FMNMX.FTZ R46, R105, R44, !PT ;  /* 0x0000002c692e7209 */ /* 0x000fc80007810000 */
[----:B------:R-:W-:-:S04]  /*9c00*/  FMNMX.FTZ R46, R45, R46, !PT ;  /* 0x0000002e2d2e7209 */ /* 0x000fc80007810000 */
[----:B------:R-:W-:-:S04]  /*9c10*/  FMNMX.FTZ R46, R53, R46, !PT ;  /* 0x0000002e352e7209 */ /* 0x000fc80007810000 */
[----:B------:R-:W-:-:S04]  /*9c20*/  FMNMX.FTZ R46, R49, R46, !PT ;  /* 0x0000002e312e7209 */ /* 0x000fc80007810000 */
[----:B------:R-:W-:Y:S02]  /*9c30*/  FMNMX.FTZ R48, R51, R46, !PT ;  /* 0x0000002e33307209 */ /* 0x000fe40007810000 */
[----:B------:R-:W-:Y:S02]  /*9c40*/  MOV R58, UR4 ;  /* 0x00000004003a7c02 */ /* 0x000fe40008000f00 */
[----:B------:R-:W-:Y:S02]  /*9c50*/  FMNMX.FTZ R48, R93, R48, !PT ;  /* 0x000000305d307209 */ /* 0x000fe40007810000 */
[----:B0-----:R-:W-:Y:S02]  /*9c60*/  FMNMX.FTZ R56, R36, R56, !PT ;  /* 0x0000003824387209 */ /* 0x001fe40007810000 */
[----:B------:R-:W-:Y:S02]  /*9c70*/  FMNMX.FTZ R48, R117, R48, !PT ;  /* 0x0000003075307209 */ /* 0x000fe40007810000 */
[C---:B------:R-:W-:Y:S01]  /*9c80*/  FSETP.NEU.FTZ.AND P0, PT, R56.reuse, -INF , PT ;  /* 0xff8000003800780b */ /* 0x040fe20003f1d000 */
[----:B------:R-:W-:-:S01]  /*9c90*/  FFMA.FTZ R12, R56, R58, -8 ;  /* 0xc1000000380c7423 */ /* 0x000fc2000001003a */
[----:B------:R-:W-:-:S04]  /*9ca0*/  FMNMX.FTZ R48, R91, R48, !PT ;  /* 0x000000305b307209 */ /* 0x000fc80007810000 */
[----:B------:R-:W-:Y:S02]  /*9cb0*/  FSEL R12, R12, RZ, P0 ;  /* 0x000000ff0c0c7208 */ /* 0x000fe40000000000 */
[----:B------:R-:W-:Y:S02]  /*9cc0*/  ISETP.NE.AND P0, PT, R50, RZ, PT ;  /* 0x000000ff3200720c */ /* 0x000fe40003f05270 */
        /* <DEDUP_REMOVED lines=16> */
[----:B------:R-:W-:-:S01]  /*9dd0*/  FFMA.FTZ R107, R107, R58, -R12 ;  /* 0x0000003a6b6b7223 */ /* 0x000fc2000001080c */
[C---:B------:R-:W-:Y:S02]  /*9de0*/  FMUL.FTZ R24, R2.reuse, R31 ;  /* 0x0000001f02187220 */ /* 0x040fe40000410000 */
[----:B------:R-:W-:Y:S01]  /*9df0*/  FMNMX.FTZ R62, R153, R62, !PT ;  /* 0x0000003e993e7209 */ /* 0x000fe20007810000 */
[----:B------:R-:W0:Y:S01]  /*9e00*/  MUFU.TANH R20, R20 ;  /* 0x0000001400147308 */ /* 0x000e220000002400 */
[C---:B------:R-:W-:Y:S01]  /*9e10*/  FMUL.FTZ R30, R2.reuse, R34 ;  /* 0x00000022021e7220 */ /* 0x040fe20000410000 */
[----:B------:R-:W-:-:S06]  /*9e20*/  FMUL.FTZ R31, R2, R35 ;  /* 0x00000023021f7220 */ /* 0x000fcc0000410000 */
[----:B------:R1:W-:Y:S02]  /*9e30*/  MUFU.EX2 R44, R107 ;  /* 0x0000006b002c7308 */ /* 0x0003e40000000800 */
[----:B-1----:R-:W-:-:S06]  /*9e40*/  FMNMX.FTZ R107, R67, R62, !PT ;  /* 0x0000003e436b7209 */ /* 0x002fcc0007810000 */
[----:B------:R-:W1:Y:S01]  /*9e50*/  MUFU.TANH R24, R24 ;  /* 0x0000001800187308 */ /* 0x000e620000002400 */
[----:B------:R-:W-:Y:S01]  /*9e60*/  FMNMX.FTZ R62, R70, R107, !PT ;  /* 0x0000006b463e7209 */ /* 0x000fe20007810000 */
[----:B------:R-:W-:-:S03]  /*9e70*/  FMUL.FTZ R34, R2, R38 ;  /* 0x0000002602227220 */ /* 0x000fc60000410000 */
[----:B------:R-:W-:-:S03]  /*9e80*/  FMNMX.FTZ R107, R71, R62, !PT ;  /* 0x0000003e476b7209 */ /* 0x000fc60007810000 */
[----:B------:R-:W-:Y:S01]  /*9e90*/  MUFU.TANH R30, R30 ;  /* 0x0000001e001e7308 */ /* 0x000fe20000002400 */
[----:B------:R-:W-:Y:S01]  /*9ea0*/  FMUL.FTZ R35, R2, R39 ;  /* 0x0000002702237220 */ /* 0x000fe20000410000 */
[----:B------:R-:W-:-:S06]  /*9eb0*/  FMNMX.FTZ R64, R26, R107, !PT ;  /* 0x0000006b1a407209 */ /* 0x000fcc0007810000 */
[----:B------:R-:W2:Y:S01]  /*9ec0*/  MUFU.TANH R31, R31 ;  /* 0x0000001f001f7308 */ /* 0x000ea20000002400 */
[----:B------:R-:W-:-:S01]  /*9ed0*/  FFMA.FTZ R36, R37, R58, -R12 ;  /* 0x0000003a25247223 */ /* 0x000fc2000001080c */
[----:B0-----:R-:W-:Y:S01]  /*9ee0*/  FSEL R107, R20, -INF , P6 ;  /* 0xff800000146b7808 */ /* 0x001fe20003000000 */
[----:B------:R-:W-:-:S01]  /*9ef0*/  FFMA.FTZ R37, R43, R58, -R12 ;  /* 0x0000003a2b257223 */ /* 0x000fc2000001080c */
[----:B------:R-:W-:Y:S01]  /*9f00*/  FMNMX.FTZ R64, R27, R64, !PT ;  /* 0x000000401b407209 */ /* 0x000fe20007810000 */
[----:B------:R-:W-:-:S03]  /*9f10*/  FFMA.FTZ R43, R109, R58, -R12 ;  /* 0x0000003a6d2b7223 */ /* 0x000fc6000001080c */
[----:B------:R-:W0:Y:S01]  /*9f20*/  MUFU.TANH R34, R34 ;  /* 0x0000002200227308 */ /* 0x000e220000002400 */
[----:B------:R-:W-:-:S01]  /*9f30*/  FFMA.FTZ R111, R111, R58, -R12 ;  /* 0x0000003a6f6f7223 */ /* 0x000fc2000001080c */
[----:B------:R-:W-:Y:S01]  /*9f40*/  FFMA.FTZ R109, R85, R58, -R12 ;  /* 0x0000003a556d7223 */ /* 0x000fe2000001080c */
[----:B-1----:R-:W-:Y:S02]  /*9f50*/  FSEL R85, R24, -INF , P5 ;  /* 0xff80000018557808 */ /* 0x002fe40002800000 */
[----:B------:R-:W-:-:S03]  /*9f60*/  FMNMX.FTZ R64, R107, R64, !PT ;  /* 0x000000406b407209 */ /* 0x000fc60007810000 */
[----:B------:R-:W1:Y:S01]  /*9f70*/  MUFU.TANH R35, R35 ;  /* 0x0000002300237308 */ /* 0x000e620000002400 */
[----:B------:R-:W-:Y:S01]  /*9f80*/  FMNMX.FTZ R64, R85, R64, !PT ;  /* 0x0000004055407209 */ /* 0x000fe20007810000 */
[----:B------:R-:W-:Y:S01]  /*9f90*/  FFMA.FTZ R113, R113, R58, -R12 ;  /* 0x0000003a71717223 */ /* 0x000fe2000001080c */
[----:B--2---:R-:W-:-:S05]  /*9fa0*/  FSEL R31, R31, -INF , P3 ;  /* 0xff8000001f1f7808 */ /* 0x004fca0001800000 */
[----:B------:R2:W-:Y:S02]  /*9fb0*/  MUFU.EX2 R46, R111 ;  /* 0x0000006f002e7308 */ /* 0x0005e40000000800 */
[----:B--2---:R-:W-:-:S06]  /*9fc0*/  FSEL R111, R30, -INF , P4 ;  /* 0xff8000001e6f7808 */ /* 0x004fcc0002000000 */
[----:B------:R0:W-:Y:S01]  /*9fd0*/  MUFU.EX2 R48, R113 ;  /* 0x0000007100307308 */ /* 0x0001e20000000800 */
[----:B------:R-:W-:-:S04]  /*9fe0*/  FMNMX.FTZ R64, R111, R64, !PT ;  /* 0x000000406f407209 */ /* 0x000fc80007810000 */
[----:B------:R-:W-:Y:S02]  /*9ff0*/  FMNMX.FTZ R64, R31, R64, !PT ;  /* 0x000000401f407209 */ /* 0x000fe40007810000 */
[----:B0-----:R-:W-:Y:S01]  /*a000*/  FSEL R113, R34, -INF , P2 ;  /* 0xff80000022717808 */ /* 0x001fe20001000000 */
[--C-:B------:R-:W-:Y:S01]  /*a010*/  FFMA.FTZ R34, R57, R58, -R12.reuse ;  /* 0x0000003a39227223 */ /* 0x100fe2000001080c */
[----:B-1----:R-:W-:Y:S02]  /*a020*/  FSEL R57, R35, -INF , P1 ;  /* 0xff80000023397808 */ /* 0x002fe40000800000 */
[----:B------:R-:W-:Y:S01]  /*a030*/  FMNMX.FTZ R64, R113, R64, !PT ;  /* 0x0000004071407209 */ /* 0x000fe20007810000 */
[----:B------:R-:W-:-:S03]  /*a040*/  FFMA.FTZ R115, R115, R58, -R12 ;  /* 0x0000003a73737223 */ /* 0x000fc6000001080c */
[----:B------:R-:W-:Y:S01]  /*a050*/  FMNMX.FTZ R64, R57, R64, !PT ;  /* 0x0000004039407209 */ /* 0x000fe20007810000 */
[----:B------:R0:W-:Y:S04]  /*a060*/  MUFU.EX2 R50, R115 ;  /* 0x0000007300327308 */ /* 0x0001e80000000800 */
[----:B0-----:R-:W0:Y:S02]  /*a070*/  SHFL.BFLY PT, R115, R64, 0x2, 0x1f ;  /* 0x0c401f0040737f89 */ /* 0x001e2400000e0000 */
[----:B0-----:R-:W-:-:S05]  /*a080*/  FMNMX.FTZ R115, R64, R115, !PT ;  /* 0x0000007340737209 */ /* 0x001fca0007810000 */
[----:B------:R-:W0:Y:S01]  /*a090*/  SHFL.BFLY PT, R66, R115, 0x1, 0x1f ;  /* 0x0c201f0073427f89 */ /* 0x000e2200000e0000 */
[----:B------:R1:W-:Y:S01]  /*a0a0*/  MUFU.EX2 R35, R34 ;  /* 0x0000002200237308 */ /* 0x0003e20000000800 */
[----:B------:R-:W-:-:S01]  /*a0b0*/  FFMA.FTZ R39, R47, R58, -R12 ;  /* 0x0000003a2f277223 */ /* 0x000fc2000001080c */
[-CC-:B-1----:R-:W-:Y:S01]  /*a0c0*/  FFMA.FTZ R34, R59, R58.reuse, -R12.reuse ;  /* 0x0000003a3b227223 */ /* 0x182fe2000001080c */
[----:B------:R-:W-:-:S01]  /*a0d0*/  FFMA.FTZ R38, R99, R58, -R12 ;  /* 0x0000003a63267223 */ /* 0x000fc2000001080c */
[-CC-:B------:R-:W-:Y:S01]  /*a0e0*/  FFMA.FTZ R42, R103, R58.reuse, -R12.reuse ;  /* 0x0000003a672a7223 */ /* 0x180fe2000001080c */
[----:B------:R-:W-:-:S01]  /*a0f0*/  FFMA.FTZ R47, R89, R58, -R12 ;  /* 0x0000003a592f7223 */ /* 0x000fc2000001080c */
[-CC-:B------:R-:W-:Y:S01]  /*a100*/  FFMA.FTZ R3, R3, R58.reuse, -R12.reuse ;  /* 0x0000003a03037223 */ /* 0x180fe2000001080c */
[----:B------:R-:W-:-:S01]  /*a110*/  FFMA.FTZ R8, R8, R58, -R12 ;  /* 0x0000003a08087223 */ /* 0x000fc2000001080c */
[----:B0-----:R-:W-:Y:S01]  /*a120*/  FMNMX.FTZ R59, R115, R66, !PT ;  /* 0x00000042733b7209 */ /* 0x001fe20007810000 */
[----:B------:R-:W-:-:S03]  /*a130*/  FFMA.FTZ R66, R97, R58, -R12 ;  /* 0x0000003a61427223 */ /* 0x000fc6000001080c */
[C---:B------:R-:W-:Y:S01]  /*a140*/  FSETP.NEU.FTZ.AND P1, PT, R59.reuse, -INF , PT ;  /* 0xff8000003b00780b */ /* 0x040fe20003f3d000 */
[----:B------:R-:W-:-:S01]  /*a150*/  FFMA.FTZ R68, R59, R58, -8 ;  /* 0xc10000003b447423 */ /* 0x000fc2000001003a */
        /* <DEDUP_REMOVED lines=23> */
[----:B------:R-:W-:-:S05]  /*a2d0*/  FSEL R12, R68, RZ, P1 ;  /* 0x000000ff440c7208 */ /* 0x000fca0000800000 */
[-CC-:B------:R-:W-:Y:S01]  /*a2e0*/  FFMA.FTZ R9, R9, R58.reuse, -R12.reuse ;  /* 0x0000003a09097223 */ /* 0x180fe2000001080c */
[----:B------:R-:W-:-:S01]  /*a2f0*/  FFMA.FTZ R10, R10, R58, -R12 ;  /* 0x0000003a0a0a7223 */ /* 0x000fc2000001080c */
[-CC-:B------:R-:W-:Y:S01]  /*a300*/  FFMA.FTZ R13, R13, R58.reuse, -R12.reuse ;  /* 0x0000003a0d0d7223 */ /* 0x180fe2000001080c */
[----:B------:R-:W-:Y:S01]  /*a310*/  MUFU.EX2 R3, R3 ;  /* 0x0000000300037308 */ /* 0x000fe20000000800 */
[----:B------:R-:W-:-:S07]  /*a320*/  FFMA.FTZ R14, R101, R58, -R12 ;  /* 0x0000003a650e7223 */ /* 0x000fce000001080c */
[----:B------:R-:W0:Y:S01]  /*a330*/  MUFU.EX2 R8, R8 ;  /* 0x0000000800087308 */ /* 0x000e220000000800 */
[----:B------:R-:W-:-:S07]  /*a340*/  FFMA.FTZ R41, R41, R58, -R12 ;  /* 0x0000003a29297223 */ /* 0x000fce000001080c */
[----:B------:R-:W-:Y:S08]  /*a350*/  MUFU.EX2 R9, R9 ;  /* 0x0000000900097308 */ /* 0x000ff00000000800 */
[----:B------:R-:W1:Y:S01]  /*a360*/  MUFU.EX2 R10, R10 ;  /* 0x0000000a000a7308 */ /* 0x000e620000000800 */
[----:B------:R-:W-:-:S07]  /*a370*/  FFMA.FTZ R68, R105, R58, -R12 ;  /* 0x0000003a69447223 */ /* 0x000fce000001080c */
[----:B------:R-:W2:Y:S08]  /*a380*/  MUFU.EX2 R11, R11 ;  /* 0x0000000b000b7308 */ /* 0x000eb00000000800 */
[----:B------:R-:W3:Y:S01]  /*a390*/  MUFU.EX2 R13, R13 ;  /* 0x0000000d000d7308 */ /* 0x000ee20000000800 */
[----:B------:R-:W-:-:S07]  /*a3a0*/  FFMA.FTZ R45, R45, R58, -R12 ;  /* 0x0000003a2d2d7223 */ /* 0x000fce000001080c */
[----:B------:R-:W4:Y:S08]  /*a3b0*/  MUFU.EX2 R36, R36 ;  /* 0x0000002400247308 */ /* 0x000f300000000800 */
[----:B------:R-:W5:Y:S01]  /*a3c0*/  MUFU.EX2 R14, R14 ;  /* 0x0000000e000e7308 */ /* 0x000f620000000800 */
[----:B0-----:R-:W-:-:S01]  /*a3d0*/  FADD.FTZ R90, R3, R8 ;  /* 0x00000008035a7221 */ /* 0x001fc20000010000 */
[----:B-1----:R-:W-:-:S06]  /*a3e0*/  FADD.FTZ R92, R9, R10 ;  /* 0x0000000a095c7221 */ /* 0x002fcc0000010000 */
[----:B------:R-:W0:Y:S01]  /*a3f0*/  MUFU.EX2 R15, R15 ;  /* 0x0000000f000f7308 */ /* 0x000e220000000800 */
[----:B------:R-:W-:-:S07]  /*a400*/  FFMA.FTZ R72, R53, R58, -R12 ;  /* 0x0000003a35487223 */ /* 0x000fce000001080c */
[----:B------:R-:W1:Y:S01]  /*a410*/  MUFU.EX2 R41, R41 ;  /* 0x0000002900297308 */ /* 0x000e620000000800 */
[----:B------:R-:W-:-:S01]  /*a420*/  FFMA.FTZ R88, R87, R58, -R12 ;  /* 0x0000003a57587223 */ /* 0x000fc2000001080c */
[----:B------:R-:W-:Y:S01]  /*a430*/  FFMA.FTZ R53, R91, R58, -R12 ;  /* 0x0000003a5b357223 */ /* 0x000fe2000001080c */
[----:B--2---:R-:W-:-:S05]  /*a440*/  FADD.FTZ R87, R11, R90 ;  /* 0x0000005a0b577221 */ /* 0x004fca0000010000 */
[----:B------:R-:W2:Y:S01]  /*a450*/  MUFU.EX2 R38, R38 ;  /* 0x0000002600267308 */ /* 0x000ea20000000800 */
[----:B---3--:R-:W-:-:S01]  /*a460*/  FADD.FTZ R91, R13, R92 ;  /* 0x0000005c0d5b7221 */ /* 0x008fc20000010000 */
[----:B------:R-:W-:-:S06]  /*a470*/  FFMA.FTZ R49, R49, R58, -R12 ;  /* 0x0000003a31317223 */ /* 0x000fcc000001080c */
[----:B------:R-:W3:Y:S01]  /*a480*/  MUFU.EX2 R68, R68 ;  /* 0x0000004400447308 */ /* 0x000ee20000000800 */
[----:B----4-:R-:W-:-:S01]  /*a490*/  FADD.FTZ R90, R36, R87 ;  /* 0x00000057245a7221 */ /* 0x010fc20000010000 */
[----:B-----5:R-:W-:-:S06]  /*a4a0*/  FADD.FTZ R92, R14, R91 ;  /* 0x0000005b0e5c7221 */ /* 0x020fcc0000010000 */
[----:B------:R-:W4:Y:S01]  /*a4b0*/  MUFU.EX2 R37, R37 ;  /* 0x0000002500257308 */ /* 0x000f220000000800 */
[----:B------:R-:W-:-:S07]  /*a4c0*/  FFMA.FTZ R74, R51, R58, -R12 ;  /* 0x0000003a334a7223 */ /* 0x000fce000001080c */
[----:B------:R-:W5:Y:S01]  /*a4d0*/  MUFU.EX2 R45, R45 ;  /* 0x0000002d002d7308 */ /* 0x000f620000000800 */
[----:B------:R-:W-:-:S01]  /*a4e0*/  FFMA.FTZ R51, R93, R58, -R12 ;  /* 0x0000003a5d337223 */ /* 0x000fc2000001080c */
[----:B0-----:R-:W-:-:S06]  /*a4f0*/  FADD.FTZ R91, R15, R90 ;  /* 0x0000005a0f5b7221 */ /* 0x001fcc0000010000 */
[----:B------:R-:W0:Y:S01]  /*a500*/  MUFU.EX2 R42, R42 ;  /* 0x0000002a002a7308 */ /* 0x000e220000000800 */
[----:B-1----:R-:W-:-:S07]  /*a510*/  FADD.FTZ R93, R41, R92 ;  /* 0x0000005c295d7221 */ /* 0x002fce0000010000 */
[----:B------:R-:W1:Y:S01]  /*a520*/  MUFU.EX2 R72, R72 ;  /* 0x0000004800487308 */ /* 0x000e620000000800 */
[----:B--2---:R-:W-:-:S01]  /*a530*/  FADD.FTZ R90, R38, R91 ;  /* 0x0000005b265a7221 */ /* 0x004fc20000010000 */
[----:B---3--:R-:W-:-:S06]  /*a540*/  FADD.FTZ R92, R68, R93 ;  /* 0x0000005d445c7221 */ /* 0x008fcc0000010000 */
[----:B------:R-:W2:Y:S01]  /*a550*/  MUFU.EX2 R39, R39 ;  /* 0x0000002700277308 */ /* 0x000ea20000000800 */
[----:B------:R-:W-:-:S07]  /*a560*/  FFMA.FTZ R76, R117, R58, -R12 ;  /* 0x0000003a754c7223 */ /* 0x000fce000001080c */
[----:B------:R-:W3:Y:S01]  /*a570*/  MUFU.EX2 R49, R49 ;  /* 0x0000003100317308 */ /* 0x000ee20000000800 */
[----:B----4-:R-:W-:-:S01]  /*a580*/  FADD.FTZ R91, R37, R90 ;  /* 0x0000005a255b7221 */ /* 0x010fc20000010000 */
[----:B-----5:R-:W-:-:S06]  /*a590*/  FADD.FTZ R93, R45, R92 ;  /* 0x0000005c2d5d7221 */ /* 0x020fcc0000010000 */
[----:B------:R-:W4:Y:S01]  /*a5a0*/  MUFU.EX2 R74, R74 ;  /* 0x0000004a004a7308 */ /* 0x000f220000000800 */
[----:B0-----:R-:W-:-:S01]  /*a5b0*/  FADD.FTZ R90, R42, R91 ;  /* 0x0000005b2a5a7221 */ /* 0x001fc20000010000 */
[----:B-1----:R-:W-:-:S06]  /*a5c0*/  FADD.FTZ R92, R72, R93 ;  /* 0x0000005d485c7221 */ /* 0x002fcc0000010000 */
[----:B------:R-:W0:Y:S01]  /*a5d0*/  MUFU.EX2 R43, R43 ;  /* 0x0000002b002b7308 */ /* 0x000e220000000800 */
[----:B------:R-:W-:-:S07]  /*a5e0*/  FFMA.FTZ R78, R73, R58, -R12 ;  /* 0x0000003a494e7223 */ /* 0x000fce000001080c */
[----:B------:R-:W1:Y:S01]  /*a5f0*/  MUFU.EX2 R51, R51 ;  /* 0x0000003300337308 */ /* 0x000e620000000800 */
[----:B--2---:R-:W-:-:S01]  /*a600*/  FADD.FTZ R93, R39, R90 ;  /* 0x0000005a275d7221 */ /* 0x004fc20000010000 */
[----:B------:R-:W-:Y:S01]  /*a610*/  FFMA.FTZ R91, R67, R58, -R12 ;  /* 0x0000003a435b7223 */ /* 0x000fe2000001080c */
[----:B---3--:R-:W-:-:S05]  /*a620*/  FADD.FTZ R67, R49, R92 ;  /* 0x0000005c31437221 */ /* 0x008fca0000010000 */
[----:B------:R-:W2:Y:S01]  /*a630*/  MUFU.EX2 R76, R76 ;  /* 0x0000004c004c7308 */ /* 0x000ea20000000800 */
[----:B------:R-:W-:-:S01]  /*a640*/  FFMA.FTZ R73, R95, R58, -R12 ;  /* 0x0000003a5f497223 */ /* 0x000fc2000001080c */
[----:B------:R-:W-:Y:S01]  /*a650*/  FFMA.FTZ R90, R70, R58, -R12 ;  /* 0x0000003a465a7223 */ /* 0x000fe2000001080c */
[----:B------:R-:W-:-:S05]  /*a660*/  FADD.FTZ R70, R44, R93 ;  /* 0x0000005d2c467221 */ /* 0x000fca0000010000 */
[----:B------:R-:W3:Y:S01]  /*a670*/  MUFU.EX2 R47, R47 ;  /* 0x0000002f002f7308 */ /* 0x000ee20000000800 */
[----:B----4-:R-:W-:-:S01]  /*a680*/  FADD.FTZ R92, R74, R67 ;  /* 0x000000434a5c7221 */ /* 0x010fc20000010000 */
[----:B------:R-:W-:-:S06]  /*a690*/  FFMA.FTZ R80, R77, R58, -R12 ;  /* 0x0000003a4d507223 */ /* 0x000fcc000001080c */
[----:B------:R-:W4:Y:S01]  /*a6a0*/  MUFU.EX2 R53, R53 ;  /* 0x0000003500357308 */ /* 0x000f220000000800 */
[----:B0-----:R-:W-:-:S01]  /*a6b0*/  FADD.FTZ R93, R43, R70 ;  /* 0x000000462b5d7221 */ /* 0x001fc20000010000 */
[----:B-1----:R-:W-:-:S06]  /*a6c0*/  FADD.FTZ R95, R51, R92 ;  /* 0x0000005c335f7221 */ /* 0x002fcc0000010000 */
[----:B------:R-:W0:Y:S01]  /*a6d0*/  MUFU.EX2 R78, R78 ;  /* 0x0000004e004e7308 */ /* 0x000e220000000800 */
[----:B------:R-:W-:-:S01]  /*a6e0*/  FFMA.FTZ R77, R131, R58, -R12 ;  /* 0x0000003a834d7223 */ /* 0x000fc2000001080c */
[----:B------:R-:W-:Y:S01]  /*a6f0*/  FADD.FTZ R92, R46, R93 ;  /* 0x0000005d2e5c7221 */ /* 0x000fe20000010000 */
[----:B--2---:R-:W-:-:S05]  /*a700*/  FADD.FTZ R94, R76, R95 ;  /* 0x0000005f4c5e7221 */ /* 0x004fca0000010000 */
[----:B------:R-:W1:Y:S01]  /*a710*/  MUFU.EX2 R73, R73 ;  /* 0x0000004900497308 */ /* 0x000e620000000800 */
[----:B------:R-:W-:-:S01]  /*a720*/  FFMA.FTZ R82, R75, R58, -R12 ;  /* 0x0000003a4b527223 */ /* 0x000fc2000001080c */
[----:B------:R-:W-:Y:S01]  /*a730*/  ISETP.GE.AND P1, PT, R40, 0xa1, PT ;  /* 0x000000a12800780c */ /* 0x000fe20003f26270 */
[----:B------:R-:W-:-:S05]  /*a740*/  FFMA.FTZ R67, R27, R58, -R12 ;  /* 0x0000003a1b437223 */ /* 0x000fca000001080c */
[----:B------:R-:W2:Y:S01]  /*a750*/  MUFU.EX2 R89, R89 ;  /* 0x0000005900597308 */ /* 0x000ea20000000800 */
[----:B------:R-:W-:Y:S02]  /*a760*/  VIADD R40, R0, 0x13240 ;  /* 0x0001324000287836 */ /* 0x000fe40000000000 */
[----:B---3--:R-:W-:Y:S01]  /*a770*/  FADD.FTZ R27, R47, R92 ;  /* 0x0000005c2f1b7221 */ /* 0x008fe20000010000 */
[----:B----4-:R-:W-:-:S04]  /*a780*/  FADD.FTZ R93, R53, R94 ;  /* 0x0000005e355d7221 */ /* 0x010fc80000010000 */
[----:B------:R-:W3:Y:S01]  /*a790*/  MUFU.EX2 R80, R80 ;  /* 0x0000005000507308 */ /* 0x000ee20000000800 */
[----:B------:R-:W-:-:S01]  /*a7a0*/  FFMA.FTZ R86, R135, R58, -R12 ;  /* 0x0000003a87567223 */ /* 0x000fc2000001080c */
[----:B------:R-:W-:-:S06]  /*a7b0*/  FADD.FTZ R95, R48, R27 ;  /* 0x0000001b305f7221 */ /* 0x000fcc0000010000 */
[----:B------:R-:W4:Y:S01]  /*a7c0*/  MUFU.EX2 R52, R121 ;  /* 0x0000007900347308 */ /* 0x000f220000000800 */
[----:B------:R-:W-:Y:S01]  /*a7d0*/  PRMT R40, R102, 0x654, R40 ;  /* 0x0000065466287816 */ /* 0x000fe20000000028 */
[----:B0-----:R-:W-:-:S06]  /*a7e0*/  FADD.FTZ R92, R78, R93 ;  /* 0x0000005d4e5c7221 */ /* 0x001fcc0000010000 */
[----:B------:R-:W0:Y:S01]  /*a7f0*/  MUFU.EX2 R77, R77 ;  /* 0x0000004d004d7308 */ /* 0x000e220000000800 */
[----:B------:R-:W-:-:S01]  /*a800*/  FFMA.FTZ R79, R79, R58, -R12 ;  /* 0x0000003a4f4f7223 */ /* 0x000fc2000001080c */
[----:B------:R-:W-:-:S06]  /*a810*/  FADD.FTZ R94, R50, R95 ;  /* 0x0000005f325e7221 */ /* 0x000fcc0000010000 */
[----:B------:R-:W5:Y:S01]  /*a820*/  MUFU.EX2 R99, R99 ;  /* 0x0000006300637308 */ /* 0x000f620000000800 */
[----:B------:R-:W-:-:S01]  /*a830*/  FFMA.FTZ R84, R83, R58, -R12 ;  /* 0x0000003a53547223 */ /* 0x000fc2000001080c */
[----:B------:R2:W-:Y:S01]  /*a840*/  SYNCS.ARRIVE.TRANS64.RED.A1T0 RZ, [R40+URZ], RZ ;  /* 0x000000ff28ff79a7 */ /* 0x0005e2000810043f */
[----:B-1----:R-:W-:-:S05]  /*a850*/  FADD.FTZ R93, R73, R92 ;  /* 0x0000005c495d7221 */ /* 0x002fca0000010000 */
[----:B------:R-:W1:Y:S01]  /*a860*/  MUFU.EX2 R82, R82 ;  /* 0x0000005200527308 */ /* 0x000e620000000800 */
[----:B------:R-:W-:-:S01]  /*a870*/  FFMA.FTZ R75, R139, R58, -R12 ;  /* 0x0000003a8b4b7223 */ /* 0x000fc2000001080c */
[-CC-:B------:R-:W-:Y:S01]  /*a880*/  FFMA.FTZ R83, R141, R58.reuse, -R12.reuse ;  /* 0x0000003a8d537223 */ /* 0x180fe2000001080c */
[----:B------:R-:W-:-:S01]  /*a890*/  FFMA.FTZ R145, R145, R58, -R12 ;  /* 0x0000003a91917223 */ /* 0x000fc2000001080c */
[-CC-:B------:R-:W-:Y:S01]  /*a8a0*/  FFMA.FTZ R87, R149, R58.reuse, -R12.reuse ;  /* 0x0000003a95577223 */ /* 0x180fe2000001080c */
[----:B--2---:R-:W-:-:S03]  /*a8b0*/  FFMA.FTZ R40, R151, R58, -R12 ;  /* 0x0000003a97287223 */ /* 0x004fc6000001080c */
[----:B------:R-:W2:Y:S01]  /*a8c0*/  MUFU.EX2 R54, R125 ;  /* 0x0000007d00367308 */ /* 0x000ea20000000800 */
        /* <DEDUP_REMOVED lines=10> */
[----:B------:R-:W-:Y:S01]  /*a970*/  FFMA.FTZ R12, R57, R58, -R12 ;  /* 0x0000003a390c7223 */ /* 0x000fe2000001080c */
[----:B------:R-:W-:-:S01]  /*a980*/  FADD.FTZ R57, R89, R94 ;  /* 0x0000005e59397221 */ /* 0x000fc20000010000 */
[----:B------:R-:W-:-:S02]  /*a990*/  F2FP.SATFINITE.E4M3.F32.PACK_AB_MERGE_C R152, R36, R11, RZ ;  /* 0x0000000b2498723e */ /* 0x000fc400048070ff */
[----:B------:R-:W2:Y:S01]  /*a9a0*/  MUFU.EX2 R103, R103 ;  /* 0x0000006700677308 */ /* 0x000ea20000000800 */
[----:B---3--:R-:W-:-:S01]  /*a9b0*/  FADD.FTZ R36, R80, R93 ;  /* 0x0000005d50247221 */ /* 0x008fc20000010000 */
[----:B----4-:R-:W-:Y:S01]  /*a9c0*/  FADD.FTZ R92, R52, R57 ;  /* 0x00000039345c7221 */ /* 0x010fe20000010000 */
[----:B------:R-:W-:-:S05]  /*a9d0*/  F2FP.SATFINITE.E4M3.F32.PACK_AB_MERGE_C R154, R42, R37, RZ ;  /* 0x000000252a9a723e */ /* 0x000fca00048070ff */
[----:B------:R-:W3:Y:S01]  /*a9e0*/  MUFU.EX2 R79, R79 ;  /* 0x0000004f004f7308 */ /* 0x000ee20000000800 */
[----:B0-----:R-:W-:-:S01]  /*a9f0*/  FADD.FTZ R37, R77, R36 ;  /* 0x000000244d257221 */ /* 0x001fc20000010000 */
[----:B------:R-:W-:Y:S01]  /*aa00*/  F2FP.SATFINITE.E4M3.F32.PACK_AB_MERGE_C R148, R46, R43, RZ ;  /* 0x0000002b2e94723e */ /* 0x000fe200048070ff */
[----:B-----5:R-:W-:-:S05]  /*aa10*/  FADD.FTZ R43, R99, R92 ;  /* 0x0000005c632b7221 */ /* 0x020fca0000010000 */
[----:B------:R-:W0:Y:S01]  /*aa20*/  MUFU.EX2 R60, R129 ;  /* 0x00000081003c7308 */ /* 0x000e220000000800 */
[----:B-1----:R-:W-:-:S07]  /*aa30*/  FADD.FTZ R37, R82, R37 ;  /* 0x0000002552257221 */ /* 0x002fce0000010000 */
[----:B------:R-:W1:Y:S01]  /*aa40*/  MUFU.EX2 R75, R75 ;  /* 0x0000004b004b7308 */ /* 0x000e620000000800 */
[----:B--2---:R-:W-:-:S01]  /*aa50*/  FADD.FTZ R42, R54, R43 ;  /* 0x0000002b362a7221 */ /* 0x004fc20000010000 */
[----:B------:R-:W-:-:S06]  /*aa60*/  F2FP.SATFINITE.E4M3.F32.PACK_AB_MERGE_C R13, R14, R13, RZ ;  /* 0x0000000d0e0d723e */ /* 0x000fcc00048070ff */
[----:B------:R-:W2:Y:S01]  /*aa70*/  MUFU.EX2 R81, R81 ;  /* 0x0000005100517308 */ /* 0x000ea20000000800 */
[----:B------:R-:W-:-:S07]  /*aa80*/  FADD.FTZ R14, R86, R37 ;  /* 0x00000025560e7221 */ /* 0x000fce0000010000 */
[----:B------:R-:W4:Y:S01]  /*aa90*/  MUFU.EX2 R84, R84 ;  /* 0x0000005400547308 */ /* 0x000f220000000800 */
[C---:B------:R-:W-:Y:S01]  /*aaa0*/  F2FP.SATFINITE.E4M3.F32.PACK_AB_MERGE_C R136, R103.reuse, R54, RZ ;  /* 0x000000366788723e */ /* 0x040fe200048070ff */
[----:B------:R-:W-:-:S06]  /*aab0*/  FADD.FTZ R103, R103, R42 ;  /* 0x0000002a67677221 */ /* 0x000fcc0000010000 */
[----:B------:R-:W5:Y:S01]  /*aac0*/  MUFU.EX2 R62, R133 ;  /* 0x00000085003e7308 */ /* 0x000f620000000800 */
[----:B---3--:R-:W-:-:S07]  /*aad0*/  FADD.FTZ R14, R79, R14 ;  /* 0x0000000e4f0e7221 */ /* 0x008fce0000010000 */
[----:B------:R-:W3:Y:S01]  /*aae0*/  MUFU.EX2 R83, R83 ;  /* 0x0000005300537308 */ /* 0x000ee20000000800 */
[----:B0-----:R-:W-:-:S07]  /*aaf0*/  FADD.FTZ R42, R60, R103 ;  /* 0x000000673c2a7221 */ /* 0x001fce0000010000 */
[----:B------:R-:W0:Y:S01]  /*ab00*/  MUFU.EX2 R109, R109 ;  /* 0x0000006d006d7308 */ /* 0x000e220000000800 */
[----:B-1----:R-:W-:-:S07]  /*ab10*/  FADD.FTZ R37, R75, R14 ;  /* 0x0000000e4b257221 */ /* 0x002fce0000010000 */
[----:B------:R-:W1:Y:S01]  /*ab20*/  MUFU.EX2 R88, R88 ;  /* 0x0000005800587308 */ /* 0x000e620000000800 */
[----:B--2---:R-:W-:-:S01]  /*ab30*/  FADD.FTZ R43, R81, R42 ;  /* 0x0000002a512b7221 */ /* 0x004fc20000010000 */
[----:B----4-:R-:W-:-:S06]  /*ab40*/  FADD.FTZ R14, R84, R37 ;  /* 0x00000025540e7221 */ /* 0x010fcc0000010000 */
[----:B------:R-:W2:Y:S08]  /*ab50*/  MUFU.EX2 R20, R20 ;  /* 0x0000001400147308 */ /* 0x000eb00000000800 */
[----:B------:R-:W4:Y:S01]  /*ab60*/  MUFU.EX2 R0, R145 ;  /* 0x0000009100007308 */ /* 0x000f220000000800 */
[----:B-----5:R-:W-:-:S01]  /*ab70*/  FADD.FTZ R42, R62, R43 ;  /* 0x0000002b3e2a7221 */ /* 0x020fc20000010000 */
[----:B------:R-:W-:Y:S01]  /*ab80*/  F2FP.SATFINITE.E4M3.F32.PACK_AB_MERGE_C R152, R8, R3, R152 ;  /* 0x000000030898723e */ /* 0x000fe20004807098 */
[----:B---3--:R-:W-:-:S05]  /*ab90*/  FADD.FTZ R3, R83, R14 ;  /* 0x0000000e53037221 */ /* 0x008fca0000010000 */
[----:B------:R-:W3:Y:S01]  /*aba0*/  MUFU.EX2 R87, R87 ;  /* 0x0000005700577308 */ /* 0x000ee20000000800 */
[C---:B0-----:R-:W-:Y:S01]  /*abb0*/  F2FP.SATFINITE.E4M3.F32.PACK_AB_MERGE_C R138, R109.reuse, R62, RZ ;  /* 0x0000003e6d8a723e */ /* 0x041fe200048070ff */
[----:B------:R-:W-:-:S06]  /*abc0*/  FADD.FTZ R109, R109, R42 ;  /* 0x0000002a6d6d7221 */ /* 0x000fcc0000010000 */
[----:B------:R-:W0:Y:S01]  /*abd0*/  MUFU.EX2 R24, R24 ;  /* 0x0000001800187308 */ /* 0x000e220000000800 */
[----:B-1----:R-:W-:-:S07]  /*abe0*/  FADD.FTZ R3, R88, R3 ;  /* 0x0000000358037221 */ /* 0x002fce0000010000 */
[----:B------:R-:W1:Y:S01]  /*abf0*/  MUFU.EX2 R40, R40 ;  /* 0x0000002800287308 */ /* 0x000e620000000800 */
[----:B--2---:R-:W-:-:S07]  /*ac00*/  FADD.FTZ R8, R20, R109 ;  /* 0x0000006d14087221 */ /* 0x004fce0000010000 */
[----:B------:R-:W2:Y:S01]  /*ac10*/  MUFU.EX2 R61, R61 ;  /* 0x0000003d003d7308 */ /* 0x000ea20000000800 */
[----:B----4-:R-:W-:-:S07]  /*ac20*/  FADD.FTZ R14, R0, R3 ;  /* 0x00000003000e7221 */ /* 0x010fce0000010000 */
[----:B------:R-:W4:Y:S01]  /*ac30*/  MUFU.EX2 R63, R63 ;  /* 0x0000003f003f7308 */ /* 0x000f220000000800 */
[----:B------:R-:W-:Y:S01]  /*ac40*/  F2FP.SATFINITE.E4M3.F32.PACK_AB_MERGE_C R154, R38, R15, R154 ;  /* 0x0000000f269a723e */ /* 0x000fe2000480709a */
[----:B------:R-:W-:-:S06]  /*ac50*/  FADD.FTZ R3, R35, R8 ;  /* 0x0000000823037221 */ /* 0x000fcc0000010000 */
[----:B------:R-:W5:Y:S01]  /*ac60*/  MUFU.EX2 R30, R30 ;  /* 0x0000001e001e7308 */ /* 0x000f620000000800 */
[----:B---3--:R-:W-:-:S07]  /*ac70*/  FADD.FTZ R15, R87, R14 ;  /* 0x0000000e570f7221 */ /* 0x008fce0000010000 */
[----:B------:R-:W3:Y:S01]  /*ac80*/  MUFU.EX2 R26, R153 ;  /* 0x00000099001a7308 */ /* 0x000ee20000000800 */
[----:B0-----:R-:W-:-:S01]  /*ac90*/  FADD.FTZ R14, R24, R3 ;  /* 0x00000003180e7221 */ /* 0x001fc20000010000 */
[----:B-1----:R-:W-:-:S06]  /*aca0*/  FADD.FTZ R38, R40, R15 ;  /* 0x0000000f28267221 */ /* 0x002fcc0000010000 */
[----:B------:R-:W0:Y:S01]  /*acb0*/  MUFU.EX2 R65, R65 ;  /* 0x0000004100417308 */ /* 0x000e220000000800 */
[----:B--2---:R-:W-:-:S07]  /*acc0*/  F2FP.SATFINITE.E4M3.F32.PACK_AB_MERGE_C R140, R61, R24, RZ ;  /* 0x000000183d8c723e */ /* 0x004fce00048070ff */
[----:B------:R-:W1:Y:S01]  /*acd0*/  MUFU.EX2 R27, R91 ;  /* 0x0000005b001b7308 */ /* 0x000e620000000800 */
[----:B------:R-:W-:-:S01]  /*ace0*/  FADD.FTZ R61, R61, R14 ;  /* 0x0000000e3d3d7221 */ /* 0x000fc20000010000 */
[----:B----4-:R-:W-:-:S06]  /*acf0*/  F2FP.SATFINITE.E4M3.F32.PACK_AB_MERGE_C R40, R63, R40, RZ ;  /* 0x000000283f28723e */ /* 0x010fcc00048070ff */
[----:B------:R-:W-:Y:S01]  /*ad00*/  MUFU.EX2 R34, R34 ;  /* 0x0000002200227308 */ /* 0x000fe20000000800 */
[----:B------:R-:W-:-:S07]  /*ad10*/  FADD.FTZ R63, R63, R38 ;  /* 0x000000263f3f7221 */ /* 0x000fce0000010000 */
[----:B------:R-:W2:Y:S08]  /*ad20*/  MUFU.EX2 R69, R69 ;  /* 0x0000004500457308 */ /* 0x000eb00000000800 */
[----:B------:R-:W4:Y:S01]  /*ad30*/  MUFU.EX2 R11, R90 ;  /* 0x0000005a000b7308 */ /* 0x000f220000000800 */
[----:B-----5:R-:W-:-:S01]  /*ad40*/  FADD.FTZ R14, R30, R61 ;  /* 0x0000003d1e0e7221 */ /* 0x020fc20000010000 */
[----:B---3--:R-:W-:-:S06]  /*ad50*/  FADD.FTZ R24, R26, R63 ;  /* 0x0000003f1a187221 */ /* 0x008fcc0000010000 */
[----:B------:R-:W3:Y:S01]  /*ad60*/  MUFU.EX2 R36, R71 ;  /* 0x0000004700247308 */ /* 0x000ee20000000800 */
[----:B0-----:R-:W-:-:S01]  /*ad70*/  FADD.FTZ R3, R65, R14 ;  /* 0x0000000e41037221 */ /* 0x001fc20000010000 */
[----:B-1----:R-:W-:-:S06]  /*ad80*/  FADD.FTZ R24, R27, R24 ;  /* 0x000000181b187221 */ /* 0x002fcc0000010000 */
[----:B------:R-:W-:Y:S08]  /*ad90*/  MUFU.EX2 R28, R28 ;  /* 0x0000001c001c7308 */ /* 0x000ff00000000800 */
[----:B------:R-:W-:Y:S01]  /*ada0*/  MUFU.EX2 R29, R29 ;  /* 0x0000001d001d7308 */ /* 0x000fe20000000800 */
[----:B--2---:R-:W-:-:S07]  /*adb0*/  F2FP.SATFINITE.E4M3.F32.PACK_AB_MERGE_C R142, R69, R34, RZ ;  /* 0x00000022458e723e */ /* 0x004fce00048070ff */
[----:B------:R-:W-:Y:S08]  /*adc0*/  MUFU.EX2 R64, R64 ;  /* 0x0000004000407308 */ /* 0x000ff00000000800 */
[----:B------:R-:W0:Y:S01]  /*add0*/  MUFU.EX2 R70, R70 ;  /* 0x0000004600467308 */ /* 0x000e220000000800 */
[----:B------:R-:W-:-:S01]  /*ade0*/  FADD.FTZ R34, R34, R3 ;  /* 0x0000000322227221 */ /* 0x000fc20000010000 */
[----:B----4-:R-:W-:-:S06]  /*adf0*/  FADD.FTZ R3, R11, R24 ;  /* 0x000000180b037221 */ /* 0x010fcc0000010000 */
[----:B------:R-:W1:Y:S08]  /*ae00*/  MUFU.EX2 R25, R25 ;  /* 0x0000001900197308 */ /* 0x000e700000000800 */
[----:B------:R-:W2:Y:S01]  /*ae10*/  MUFU.EX2 R67, R67 ;  /* 0x0000004300437308 */ /* 0x000ea20000000800 */
[----:B------:R-:W-:-:S01]  /*ae20*/  FADD.FTZ R69, R69, R34 ;  /* 0x0000002245457221 */ /* 0x000fc20000010000 */
[----:B---3--:R-:W-:-:S06]  /*ae30*/  FADD.FTZ R3, R36, R3 ;  /* 0x0000000324037221 */ /* 0x008fcc0000010000 */
[----:B------:R-:W3:Y:S01]  /*ae40*/  MUFU.EX2 R107, R107 ;  /* 0x0000006b006b7308 */ /* 0x000ee20000000800 */
[----:B------:R-:W-:Y:S01]  /*ae50*/  F2FP.SATFINITE.E4M3.F32.PACK_AB_MERGE_C R140, R35, R20, R140 ;  /* 0x00000014238c723e */ /* 0x000fe2000480708c */
[----:B0-----:R-:W-:Y:S01]  /*ae60*/  FADD.FTZ R20, R70, R3 ;  /* 0x0000000346147221 */ /* 0x001fe20000010000 */
[----:B------:R-:W-:-:S05]  /*ae70*/  F2FP.SATFINITE.E4M3.F32.PACK_AB_MERGE_C R153, R10, R9, R13 ;  /* 0x000000090a99723e */ /* 0x000fca000480700d */
[----:B------:R-:W0:Y:S01]  /*ae80*/  MUFU.EX2 R8, R85 ;  /* 0x0000005500087308 */ /* 0x000e220000000800 */
[----:B------:R-:W-:Y:S01]  /*ae90*/  F2FP.SATFINITE.E4M3.F32.PACK_AB_MERGE_C R144, R29, R28, RZ ;  /* 0x0000001c1d90723e */ /* 0x000fe200048070ff */
[----:B------:R-:W-:-:S06]  /*aea0*/  FADD.FTZ R10, R64, R69 ;  /* 0x00000045400a7221 */ /* 0x000fcc0000010000 */
[----:B------:R-:W-:Y:S01]  /*aeb0*/  MUFU.EX2 R66, R66 ;  /* 0x0000004200427308 */ /* 0x000fe20000000800 */
[C---:B-1----:R-:W-:Y:S01]  /*aec0*/  F2FP.SATFINITE.E4M3.F32.PACK_AB_MERGE_C R144, R25.reuse, R64, R144 ;  /* 0x000000401990723e */ /* 0x042fe20004807090 */
[----:B------:R-:W-:-:S06]  /*aed0*/  FADD.FTZ R25, R25, R10 ;  /* 0x0000000a19197221 */ /* 0x000fcc0000010000 */
[----:B------:R-:W1:Y:S01]  /*aee0*/  MUFU.EX2 R97, R97 ;  /* 0x0000006100617308 */ /* 0x000e620000000800 */
[----:B--2---:R-:W-:-:S07]  /*aef0*/  FADD.FTZ R20, R67, R20 ;  /* 0x0000001443147221 */ /* 0x004fce0000010000 */
[----:B------:R-:W2:Y:S08]  /*af00*/  MUFU.EX2 R32, R32 ;  /* 0x0000002000207308 */ /* 0x000eb00000000800 */
[----:B------:R-:W4:Y:S01]  /*af10*/  MUFU.EX2 R111, R111 ;  /* 0x0000006f006f7308 */ /* 0x000f220000000800 */
[----:B------:R-:W-:-:S01]  /*af20*/  FADD.FTZ R28, R28, R25 ;  /* 0x000000191c1c7221 */ /* 0x000fc20000010000 */
[----:B---3--:R-:W-:-:S06]  /*af30*/  FADD.FTZ R3, R107, R20 ;  /* 0x000000146b037221 */ /* 0x008fcc0000010000 */
[----:B------:R-:W3:Y:S08]  /*af40*/  MUFU.EX2 R33, R33 ;  /* 0x0000002100217308 */ /* 0x000ef00000000800 */
[----:B------:R-:W5:Y:S01]  /*af50*/  MUFU.EX2 R14, R31 ;  /* 0x0000001f000e7308 */ /* 0x000f620000000800 */
[C---:B0-----:R-:W-:Y:S01]  /*af60*/  F2FP.SATFINITE.E4M3.F32.PACK_AB_MERGE_C R107, R8.reuse, R107, RZ ;  /* 0x0000006b086b723e */ /* 0x041fe200048070ff */
[----:B------:R-:W-:Y:S01]  /*af70*/  FADD.FTZ R29, R29, R28 ;  /* 0x0000001c1d1d7221 */ /* 0x000fe20000010000 */
[----:B------:R-:W-:-:S05]  /*af80*/  FADD.FTZ R8, R8, R3 ;  /* 0x0000000308087221 */ /* 0x000fca0000010000 */
[----:B------:R-:W0:Y:S08]  /*af90*/  MUFU.EX2 R113, R113 ;  /* 0x0000007100717308 */ /* 0x000e300000000800 */
[----:B------:R-:W0:Y:S01]  /*afa0*/  MUFU.EX2 R12, R12 ;  /* 0x0000000c000c7308 */ /* 0x000e220000000800 */
[----:B-1----:R-:W-:Y:S01]  /*afb0*/  F2FP.SATFINITE.E4M3.F32.PACK_AB_MERGE_C R9, R97, R66, RZ ;  /* 0x000000426109723e */ /* 0x002fe200048070ff */
[----:B--2---:R-:W-:Y:S01]  /*afc0*/  FADD.FTZ R10, R32, R29 ;  /* 0x0000001d200a7221 */ /* 0x004fe20000010000 */
[----:B----4-:R-:W-:-:S01]  /*afd0*/  FADD.FTZ R3, R111, R8 ;  /* 0x000000086f037221 */ /* 0x010fc20000010000 */
[----:B------:R-:W-:-:S02]  /*afe0*/  F2FP.SATFINITE.E4M3.F32.PACK_AB_MERGE_C R141, R87, R0, R40 ;  /* 0x00000000578d723e */ /* 0x000fc40004807028 */
[C---:B---3--:R-:W-:Y:S01]  /*aff0*/  F2FP.SATFINITE.E4M3.F32.PACK_AB_MERGE_C R146, R33.reuse, R32, R9 ;  /* 0x000000202192723e */ /* 0x048fe20004807009 */
[----:B------:R-:W-:Y:S01]  /*b000*/  FADD.FTZ R33, R33, R10 ;  /* 0x0000000a21217221 */ /* 0x000fe20000010000 */
[----:B-----5:R-:W-:-:S01]  /*b010*/  FADD.FTZ R0, R14, R3 ;  /* 0x000000030e007221 */ /* 0x020fc20000010000 */
[----:B------:R-:W-:Y:S02]  /*b020*/  F2FP.SATFINITE.E4M3.F32.PACK_AB_MERGE_C R150, R89, R50, RZ ;  /* 0x000000325996723e */ /* 0x000fe400048070ff */
[----:B------:R-:W-:Y:S01]  /*b030*/  F2FP.SATFINITE.E4M3.F32.PACK_AB_MERGE_C R45, R72, R45, RZ ;  /* 0x0000002d482d723e */ /* 0x000fe200048070ff */
[----:B------:R-:W-:Y:S01]  /*b040*/  FADD.FTZ R20, R66, R33 ;  /* 0x0000002142147221 */ /* 0x000fe20000010000 */
[----:B------:R-:W-:Y:S01]  /*b050*/  F2FP.SATFINITE.E4M3.F32.PACK_AB_MERGE_C R51, R76, R51, RZ ;  /* 0x000000334c33723e */ /* 0x000fe200048070ff */
[----:B0-----:R-:W-:Y:S01]  /*b060*/  FADD.FTZ R15, R113, R0 ;  /* 0x00000000710f7221 */ /* 0x001fe20000010000 */
[----:B------:R-:W-:Y:S02]  /*b070*/  F2FP.SATFINITE.E4M3.F32.PACK_AB_MERGE_C R73, R80, R73, RZ ;  /* 0x000000495049723e */ /* 0x000fe400048070ff */
[----:B------:R-:W-:Y:S01]  /*b080*/  F2FP.SATFINITE.E4M3.F32.PACK_AB_MERGE_C R11, R36, R11, RZ ;  /* 0x0000000b240b723e */ /* 0x000fe200048070ff */
[----:B------:R-:W-:Y:S01]  /*b090*/  BSSY B0, `(.L_x_13569) ;  /* 0x0000332000007945 */ /* 0x000fe20003800000 */
[----:B------:R-:W-:-:S02]  /*b0a0*/  F2FP.SATFINITE.E4M3.F32.PACK_AB_MERGE_C R79, R79, R86, RZ ;  /* 0x000000564f4f723e */ /* 0x000fc400048070ff */
[----:B------:R-:W-:Y:S02]  /*b0b0*/  F2FP.SATFINITE.E4M3.F32.PACK_AB_MERGE_C R83, R88, R83, RZ ;  /* 0x000000535853723e */ /* 0x000fe400048070ff */
[----:B------:R-:W-:Y:S01]  /*b0c0*/  F2FP.SATFINITE.E4M3.F32.PACK_AB_MERGE_C R3, R12, R113, RZ ;  /* 0x000000710c03723e */ /* 0x000fe200048070ff */
[----:B------:R-:W-:Y:S01]  /*b0d0*/  FADD.FTZ R20, R97, R20 ;  /* 0x0000001461147221 */ /* 0x000fe20000010000 */
[----:B------:R-:W-:Y:S01]  /*b0e0*/  F2FP.SATFINITE.E4M3.F32.PACK_AB_MERGE_C R148, R44, R39, R148 ;  /* 0x000000272c94723e */ /* 0x000fe20004807094 */
[----:B------:R-:W-:Y:S01]  /*b0f0*/  FADD.FTZ R15, R12, R15 ;  /* 0x0000000f0c0f7221 */ /* 0x000fe20000010000 */
[----:B------:R-:W-:Y:S01]  /*b100*/  F2FP.SATFINITE.E4M3.F32.PACK_AB_MERGE_C R150, R48, R47, R150 ;  /* 0x0000002f3096723e */ /* 0x000fe20004807096 */
[--C-:B------:R-:W-:Y:S01]  /*b110*/  IMAD.MOV.U32 R54, RZ, RZ, R55.reuse ;  /* 0x000000ffff367224 */ /* 0x100fe200078e0037 */
        /* <DEDUP_REMOVED lines=40> */
[----:B------:R-:W-:Y:S01]  /*b3a0*/  IMAD.MOV.U32 R24, RZ, RZ, R55 ;  /* 0x000000ffff187224 */ /* 0x000fe200078e0037 */
[----:B------:R-:W-:Y:S06]  /*b3b0*/  @!P1 BRA `(.L_x_13570) ;  /* 0x0000002c00fc9947 */ /* 0x000fec0003800000 */
[----:B------:R0:W5:Y:S01]  /*b3c0*/  LDL.LU R9, [R1+0x1c] ;  /* 0x00001c0001097983 */ /* 0x0001620000300800 */
[----:B------:R-:W-:Y:S01]  /*b3d0*/  VIADD R0, R120, 0xfffffffe ;  /* 0xfffffffe78007836 */ /* 0x000fe20000000000 */
[----:B------:R-:W-:Y:S01]  /*b3e0*/  MOV R12, R56 ;  /* 0x00000038000c7202 */ /* 0x000fe20000000f00 */
[----:B------:R-:W-:Y:S01]  /*b3f0*/  IMAD.MOV.U32 R3, RZ, RZ, R59 ;  /* 0x000000ffff037224 */ /* 0x000fe200078e003b */
[----:B------:R0:W5:Y:S01]  /*b400*/  LDL.LU R8, [R1+0x14] ;  /* 0x0000140001087983 */ /* 0x0001620000300800 */
        /* <DEDUP_REMOVED lines=15> */
[----:B0-----:R-:W-:-:S07]  /*b500*/  CS2R R24, SRZ ;  /* 0x0000000000187805 */ /* 0x001fce000001ff00 */
.L_x_13583:
[----:B-----5:R-:W-:-:S04]  /*b510*/  ISETP.NE.AND P1, PT, R8, 0x1, PT ;  /* 0x000000010800780c */ /* 0x020fc80003f25270 */
[----:B------:R-:W-:-:S04]  /*b520*/  SEL R10, RZ, 0x1, P1 ;  /* 0x00000001ff0a7807 */ /* 0x000fc80000800000 */
[----:B------:R-:W-:-:S05]  /*b530*/  LOP3.LUT R13, R9, R10, RZ, 0x3c, !PT ;  /* 0x0000000a090d7212 */ /* 0x000fca00078e3cff */
[----:B------:R0:W-:Y:S01]  /*b540*/  STL [R1+0x1c], R13 ;  /* 0x00001c0d01007387 */ /* 0x0001e20000100800 */
[----:B------:R-:W-:Y:S05]  /*b550*/  @!P0 BRA `(.L_x_13571) ;  /* 0x0000000000048947 */ /* 0x000fea0003800000 */
[----:B------:R-:W-:Y:S01]  /*b560*/  BPT.TRAP 0x1 ;  /* 0x000000040000795c */ /* 0x000fe20000300000 */
.L_x_13571:
        /* <DEDUP_REMOVED lines=9> */
.L_x_13572:
[----:B------:R-:W-:Y:S01]  /*b600*/  IMAD R14, R11, 0x280, R21 ;  /* 0x000002800b0e7824 */ /* 0x000fe200078e0215 */
[----:B------:R-:W-:Y:S03]  /*b610*/  BSSY B1, `(.L_x_13573) ;  /* 0x0000006000017945 */ /* 0x000fe60003800000 */
[C---:B------:R-:W-:Y:S02]  /*b620*/  VIADD R56, R14.reuse, 0x80 ;  /* 0x000000800e387836 */ /* 0x040fe40000000000 */
[----:B------:R-:W-:Y:S01]  /*b630*/  VIADD R58, R14, 0x100 ;  /* 0x000001000e3a7836 */ /* 0x000fe20000000000 */
[----:B0-----:R-:W-:Y:S06]  /*b640*/  @P1 BRA `(.L_x_13574) ;  /* 0x0000000000081947 */ /* 0x001fec0003800000 */
[----:B------:R-:W0:Y:S02]  /*b650*/  SYNCS.PHASECHK.TRANS64.TRYWAIT P1, [R13+URZ+0x13230], R10 ;  /* 0x0132300a0d0075a7 */ /* 0x000e24000802017f */
[----:B0-----:R-:W-:Y:S05]  /*b660*/  @!P1 BRA `(.L_x_13575) ;  /* 0x000000d000a49947 */ /* 0x001fea0003800000 */
.L_x_13574:
[----:B------:R-:W-:Y:S05]  /*b670*/  BSYNC B1 ;  /* 0x0000000000017941 */ /* 0x000fea0003800000 */
.L_x_13573:
[----:B-1----:R-:W-:Y:S01]  /*b680*/  IMAD.MOV.U32 R11, RZ, RZ, -0x7fffffe0 ;  /* 0x80000020ff0b7424 */ /* 0x002fe200078e00ff */
[----:B0-----:R-:W-:Y:S01]  /*b690*/  MOV R10, R14 ;  /* 0x0000000e000a7202 */ /* 0x001fe20000000f00 */
[----:B------:R-:W-:Y:S01]  /*b6a0*/  WARPGROUP.ARRIVE ;  /* 0x00000000000079c5 */ /* 0x000fe20000000000 */
[----:B------:R-:W-:Y:S01]  /*b6b0*/  R2UR UR4, R4 ;  /* 0x00000000040472ca */ /* 0x000fe200000e0000 */
[----:B------:R-:W-:Y:S01]  /*b6c0*/  IMAD.MOV.U32 R57, RZ, RZ, -0x7fffffe0 ;  /* 0x80000020ff397424 */ /* 0x000fe200078e00ff */
[----:B------:R-:W-:Y:S01]  /*b6d0*/  R2UR UR6, R10 ;  /* 0x000000000a0672ca */ /* 0x000fe200000e0000 */
[----:B------:R-:W-:Y:S01]  /*b6e0*/  IMAD.MOV.U32 R10, RZ, RZ, R58 ;  /* 0x000000ffff0a7224 */ /* 0x000fe200078e003a */
[----:B------:R-:W-:Y:S01]  /*b6f0*/  R2UR UR7, R11 ;  /* 0x000000000b0772ca */ /* 0x000fe200000e0000 */
[----:B------:R-:W-:Y:S01]  /*b700*/  IMAD.MOV.U32 R59, RZ, RZ, -0x7fffffe0 ;  /* 0x80000020ff3b7424 */ /* 0x000fe200078e00ff */
[----:B------:R-:W-:Y:S02]  /*b710*/  R2UR UR5, R5 ;  /* 0x00000000050572ca */ /* 0x000fe400000e0000 */
[----:B------:R-:W-:Y:S01]  /*b720*/  R2UR UR10, R56 ;  /* 0x00000000380a72ca */ /* 0x000fe200000e0000 */
[----:B------:R-:W-:Y:S01]  /*b730*/  VIADD R56, R14, 0x180 ;  /* 0x000001800e387836 */ /* 0x000fe20000000000 */
[----:B------:R-:W-:-:S02]  /*b740*/  R2UR UR11, R57 ;  /* 0x00000000390b72ca */ /* 0x000fc400000e0000 */
[----:B------:R-:W-:Y:S02]  /*b750*/  R2UR UR8, R4 ;  /* 0x00000000040872ca */ /* 0x000fe400000e0000 */
[----:B------:R-:W-:Y:S02]  /*b760*/  R2UR UR9, R5 ;  /* 0x00000000050972ca */ /* 0x000fe400000e0000 */
[----:B------:R-:W-:Y:S02]  /*b770*/  R2UR UR14, R10 ;  /* 0x000000000a0e72ca */ /* 0x000fe400000e0000 */
[----:B------:R-:W-:Y:S01]  /*b780*/  R2UR UR15, R11 ;  /* 0x000000000b0f72ca */ /* 0x000fe200000e0000 */
[----:B------:R-:W-:Y:S01]  /*b790*/  QGMMA.64x32x32.F32.E4M3.E4M3 R120, gdesc[UR4], RZ, !UPT, gsb0 ;  /* 0x00600000047879f3 */ /* 0x000fe2000c0008ff */
[----:B------:R-:W-:Y:S02]  /*b7a0*/  R2UR UR12, R4 ;  /* 0x00000000040c72ca */ /* 0x000fe400000e0000 */
[----:B------:R-:W-:-:S02]  /*b7b0*/  R2UR UR13, R5 ;  /* 0x00000000050d72ca */ /* 0x000fc400000e0000 */
[----:B------:R-:W-:Y:S01]  /*b7c0*/  R2UR UR18, R56 ;  /* 0x00000000381272ca */ /* 0x000fe200000e0000 */
[----:B------:R-:W-:Y:S01]  /*b7d0*/  VIADD R56, R14, 0x2 ;  /* 0x000000020e387836 */ /* 0x000fe20000000000 */
[----:B------:R-:W-:Y:S02]  /*b7e0*/  R2UR UR19, R57 ;  /* 0x00000000391372ca */ /* 0x000fe400000e0000 */
[----:B------:R-:W-:Y:S02]  /*b7f0*/  R2UR UR16, R4 ;  /* 0x00000000041072ca */ /* 0x000fe400000e0000 */
[----:B------:R-:W-:Y:S02]  /*b800*/  R2UR UR17, R5 ;  /* 0x00000000051172ca */ /* 0x000fe400000e0000 */
[----:B------:R-:W-:Y:S02]  /*b810*/  IADD3 R10, R14, 0x200, RZ ;  /* 0x000002000e0a7810 */ /* 0x000fe40007ffe0ff */
        /* <DEDUP_REMOVED lines=8> */
[----:B------:R-:W-:-:S02]  /*b8a0*/  R2UR UR20, R4 ;  /* 0x00000000041472ca */ /* 0x000fc400000e0000 */
[----:B------:R-:W-:Y:S02]  /*b8b0*/  R2UR UR21, R5 ;  /* 0x00000000051572ca */ /* 0x000fe400000e0000 */
[----:B------:R-:W-:Y:S02]  /*b8c0*/  IADD3 R58, R14, 0x182, RZ ;  /* 0x000001820e3a7810 */ /* 0x000fe40007ffe0ff */
[----:B------:R-:W-:Y:S02]  /*b8d0*/  R2UR UR24, R6 ;  /* 0x00000000061872ca */ /* 0x000fe400000e0000 */
[----:B------:R-:W-:Y:S02]  /*b8e0*/  R2UR UR25, R7 ;  /* 0x00000000071972ca */ /* 0x000fe400000e0000 */
[----:B------:R-:W-:Y:S01]  /*b8f0*/  R2UR UR6, R10 ;  /* 0x000000000a0672ca */ /* 0x000fe200000e0000 */
[----:B------:R-:W-:Y:S01]  /*b900*/  VIADD R10, R14, 0x202 ;  /* 0x000002020e0a7836 */ /* 0x000fe20000000000 */
[----:B------:R-:W-:Y:S01]  /*b910*/  R2UR UR7, R11 ;  /* 0x000000000b0772ca */ /* 0x000fe200000e0000 */
[----:B------:R-:W-:Y:S01]  /*b920*/  IMAD.MOV.U32 R11, RZ, RZ, -0x7fffffe0 ;  /* 0x80000020ff0b7424 */ /* 0x000fe200078e00ff */
[----:B------:R-:W-:-:S02]  /*b930*/  R2UR UR4, R6 ;  /* 0x00000000060472ca */ /* 0x000fc400000e0000 */
        /* <DEDUP_REMOVED lines=24> */
[----:B------:R-:W-:Y:S03]  /*bac0*/  QGMMA.64x32x32.F32.E4M3.E4M3 R56, gdesc[UR20], RZ, !UPT, gsb0 ;  /* 0x00600000143879f3 */ /* 0x000fe6000c0008ff */
        /* <DEDUP_REMOVED lines=18> */
.L_x_13576:
[----:B------:R-:W-:Y:S02]  /*bbf0*/  SHF.L.U32 R9, R9, 0x1f, RZ ;  /* 0x0000001f09097819 */ /* 0x000fe400000006ff */
[----:B------:R-:W-:-:S04]  /*bc00*/  LEA R14, R8, R18, 0x3 ;  /* 0x00000012080e7211 */ /* 0x000fc800078e18ff */
[----:B------:R0:W1:Y:S01]  /*bc10*/  SYNCS.PHASECHK.TRANS64.TRYWAIT P1, [R14+URZ+0x13250], R9 ;  /* 0x013250090e0075a7 */ /* 0x000062000802017f */
[----:B------:R-:W-:Y:S05]  /*bc20*/  @!P0 BRA `(.L_x_13577) ;  /* 0x0000000000048947 */ /* 0x000fea0003800000 */
[----:B------:R-:W-:Y:S01]  /*bc30*/  BPT.TRAP 0x1 ;  /* 0x000000040000795c */ /* 0x000fe20000300000 */
.L_x_13577:
[----:B------:R-:W-:Y:S04]  /*bc40*/  BSSY B1, `(.L_x_13578) ;  /* 0x0000004000017945 */ /* 0x000fe80003800000 */
[----:B-1----:R-:W-:Y:S05]  /*bc50*/  @P1 BRA `(.L_x_13579) ;  /* 0x0000000000081947 */ /* 0x002fea0003800000 */
[----:B------:R-:W1:Y:S02]  /*bc60*/  SYNCS.PHASECHK.TRANS64.TRYWAIT P1, [R14+URZ+0x13250], R9 ;  /* 0x013250090e0075a7 */ /* 0x000e64000802017f */
[----:B-1----:R-:W-:Y:S05]  /*bc70*/  @!P1 BRA `(.L_x_13580) ;  /* 0x000000cc00349947 */ /* 0x002fea0003800000 */
.L_x_13579:
[----:B------:R-:W-:Y:S05]  /*bc80*/  BSYNC B1 ;  /* 0x0000000000017941 */ /* 0x000fea0003800000 */
.L_x_13578:
[----:B01----:R-:W-:Y:S01]  /*bc90*/  VIADD R9, R18, 0x1000 ;  /* 0x0000100012097836 */ /* 0x003fe20000000000 */
[----:B------:R-:W-:Y:S01]  /*bca0*/  WARPGROUP.ARRIVE ;  /* 0x00000000000079c5 */ /* 0x000fe20000000000 */
[----:B------:R-:W-:-:S03]  /*bcb0*/  IMAD.MOV.U32 R11, RZ, RZ, -0x3ffffff0 ;  /* 0xc0000010ff0b7424 */ /* 0x000fc600078e00ff */
[----:B------:R-:W-:-:S04]  /*bcc0*/  SHF.R.U32.HI R9, RZ, 0x4, R9 ;  /* 0x00000004ff097819 */ /* 0x000fc80000011609 */
[----:B------:R-:W-:-:S04]  /*bcd0*/  LOP3.LUT R9, R9, 0x3fff, RZ, 0xc0, !PT ;  /* 0x00003fff09097812 */ /* 0x000fc800078ec0ff */
[----:B------:R-:W-:-:S05]  /*bce0*/  LOP3.LUT R9, R9, 0x10000, RZ, 0xfc, !PT ;  /* 0x0001000009097812 */ /* 0x000fca00078efcff */
[----:B------:R-:W-:Y:S02]  /*bcf0*/  IMAD R8, R8, 0x280, R9 ;  /* 0x0000028008087824 */ /* 0x000fe400078e0209 */
[----:B------:R-:W-:Y:S02]  /*bd00*/  IMAD.MOV.U32 R9, RZ, RZ, -0x3ffffff0 ;  /* 0xc0000010ff097424 */ /* 0x000fe400078e00ff */
[C---:B------:R-:W-:Y:S01]  /*bd10*/  VIADD R10, R8.reuse, 0x80 ;  /* 0x00000080080a7836 */ /* 0x040fe20000000000 */
[----:B------:R-:W-:Y:S02]  /*bd20*/  R2UR UR6, R8 ;  /* 0x00000000080672ca */ /* 0x000fe400000e0000 */
[----:B------:R-:W-:Y:S02]  /*bd30*/  R2UR UR7, R9 ;  /* 0x00000000090772ca */ /* 0x000fe400000e0000 */
[----:B------:R-:W-:-:S11]  /*bd40*/  MOV R9, 0xc0000010 ;  /* 0xc000001000097802 */ /* 0x000fd60000000f00 */
[----:B------:R-:W-:Y:S01]  /*bd50*/  QGMMA.64x64x32.F32.E4M3.E4M3 R24, R152, gdesc[UR4], R24, gsb0 ;  /* 0x00e0000498187df3 */ /* 0x000fe20008000818 */
[----:B------:R-:W-:Y:S02]  /*bd60*/  R2UR UR6, R10 ;  /* 0x000000000a0672ca */ /* 0x000fe400000e0000 */
[----:B------:R-:W-:Y:S01]  /*bd70*/  R2UR UR7, R11 ;  /* 0x000000000b0772ca */ /* 0x000fe200000e0000 */
[----:B------:R-:W-:Y:S01]  /*bd80*/  IMAD.MOV.U32 R11, RZ, RZ, -0x3ffffff0 ;  /* 0xc0000010ff0b7424 */ /* 0x000fe200078e00ff */
[----:B------:R-:W-:Y:S01]  /*bd90*/  IADD3 R10, R8, 0x100, RZ ;  /* 0x00000100080a7810 */ /* 0x000fe20007ffe0ff */
[----:B------:R-:W-:Y:S02]  /*bda0*/  WARPGROUP.DEPBAR.LE gsb0, 0x0 ;  /* 0x00008000000079c5 */ /* 0x000fe40000010000 */
[----:B------:R-:W-:-:S08]  /*bdb0*/  WARPGROUP.ARRIVE ;  /* 0x00000000000079c5 */ /* 0x000fd00000000000 */
[----:B------:R-:W-:Y:S01]  /*bdc0*/  QGMMA.64x64x32.F32.E4M3.E4M3 R24, R148, gdesc[UR4], R24, gsb0 ;  /* 0x00e0000494187df3 */ /* 0x000fe20008000818 */
[----:B------:R-:W-:Y:S01]  /*bdd0*/  R2UR UR6, R10 ;  /* 0x000000000a0672ca */ /* 0x000fe200000e0000 */
[C---:B------:R-:W-:Y:S01]  /*bde0*/  VIADD R10, R8.reuse, 0x180 ;  /* 0x00000180080a7836 */ /* 0x040fe20000000000 */
[----:B------:R-:W-:Y:S01]  /*bdf0*/  R2UR UR7, R11 ;  /* 0x000000000b0772ca */ /* 0x000fe200000e0000 */
[----:B------:R-:W-:Y:S02]  /*be00*/  IMAD.MOV.U32 R11, RZ, RZ, -0x3ffffff0 ;  /* 0xc0000010ff0b7424 */ /* 0x000fe400078e00ff */
[----:B------:R-:W-:Y:S01]  /*be10*/  VIADD R8, R8, 0x200 ;  /* 0x0000020008087836 */ /* 0x000fe20000000000 */
[----:B------:R-:W-:Y:S02]  /*be20*/  WARPGROUP.DEPBAR.LE gsb0, 0x0 ;  /* 0x00008000000079c5 */ /* 0x000fe40000010000 */
[----:B------:R-:W-:-:S07]  /*be30*/  WARPGROUP.ARRIVE ;  /* 0x00000000000079c5 */ /* 0x000fce0000000000 */
[----:B------:R-:W-:Y:S01]  /*be40*/  QGMMA.64x64x32.F32.E4M3.E4M3 R24, R136, gdesc[UR4], R24, gsb0 ;  /* 0x00e0000488187df3 */ /* 0x000fe20008000818 */
[----:B------:R-:W-:Y:S02]  /*be50*/  R2UR UR6, R10 ;  /* 0x000000000a0672ca */ /* 0x000fe400000e0000 */
[----:B------:R-:W-:Y:S01]  /*be60*/  R2UR UR7, R11 ;  /* 0x000000000b0772ca */ /* 0x000fe200000e0000 */
[----:B------:R-:W-:Y:S02]  /*be70*/  WARPGROUP.DEPBAR.LE gsb0, 0x0 ;  /* 0x00008000000079c5 */ /* 0x000fe40000010000 */
[----:B------:R-:W-:-:S10]  /*be80*/  WARPGROUP.ARRIVE ;  /* 0x00000000000079c5 */ /* 0x000fd40000000000 */
[----:B------:R-:W-:Y:S01]  /*be90*/  QGMMA.64x64x32.F32.E4M3.E4M3 R24, R140, gdesc[UR4], R24, gsb0 ;  /* 0x00e000048c187df3 */ /* 0x000fe20008000818 */
[----:B------:R-:W-:Y:S02]  /*bea0*/  R2UR UR6, R8 ;  /* 0x00000000080672ca */ /* 0x000fe400000e0000 */
[----:B------:R-:W-:Y:S01]  /*beb0*/  R2UR UR7, R9 ;  /* 0x00000000090772ca */ /* 0x000fe200000e0000 */
[----:B------:R-:W-:Y:S02]  /*bec0*/  WARPGROUP.DEPBAR.LE gsb0, 0x0 ;  /* 0x00008000000079c5 */ /* 0x000fe40000010000 */
[----:B------:R-:W-:-:S10]  /*bed0*/  WARPGROUP.ARRIVE ;  /* 0x00000000000079c5 */ /* 0x000fd40000000000 */
[----:B------:R-:W-:Y:S03]  /*bee0*/  QGMMA.64x64x32.F32.E4M3.E4M3 R24, R144, gdesc[UR4], R24, gsb0 ;  /* 0x00e0000490187df3 */ /* 0x000fe60008000818 */
[----:B------:R-:W-:Y:S02]  /*bef0*/  WARPGROUP.DEPBAR.LE gsb0, 0x0 ;  /* 0x00008000000079c5 */ /* 0x000fe40000010000 */
[----:B------:R-:W-:Y:S05]  /*bf00*/  @!P0 BRA `(.L_x_13581) ;  /* 0x0000000000048947 */ /* 0x000fea0003800000 */
[----:B------:R-:W-:Y:S01]  /*bf10*/  BPT.TRAP 0x1 ;  /* 0x000000040000795c */ /* 0x000fe20000300000 */
.L_x_13581:
        /* <DEDUP_REMOVED lines=9> */
[----:B------:R-:W-:Y:S02]  /*bfb0*/  VIADD R132, R13, 0x13240 ;  /* 0x000132400d847836 */ /* 0x000fe40000000000 */
        /* <DEDUP_REMOVED lines=38> */
[----:B-----5:R-:W-:Y:S01]  /*c220*/  FMUL.FTZ R97, R2, R100 ;  /* 0x0000006402617220 */ /* 0x020fe20000410000 */
[----:B0-----:R-:W-:Y:S01]  /*c230*/  FMNMX.FTZ R100, R8, R12, !PT ;  /* 0x0000000c08647209 */ /* 0x001fe20007810000 */
        /* <DEDUP_REMOVED lines=72> */
[----:B------:R-:W-:Y:S01]  /*c6c0*/  MUFU.TANH R10, R10 ;  /* 0x0000000a000a7308 */ /* 0x000fe20000002400 */
[----:B-1----:R-:W-:-:S04]  /*c6d0*/  FMNMX.FTZ R132, R9, R100, !PT ;  /* 0x0000006409847209 */ /* 0x002fc80007810000 */
[----:B---3--:R-:W-:-:S03]  /*c6e0*/  FMNMX.FTZ R132, R120, R132, !PT ;  /* 0x0000008478847209 */ /* 0x008fc60007810000 */
[----:B------:R1:W2:Y:S01]  /*c6f0*/  MUFU.TANH R100, R101 ;  /* 0x0000006500647308 */ /* 0x0002a20000002400 */
[----:B----4-:R-:W-:-:S04]  /*c700*/  FMNMX.FTZ R132, R121, R132, !PT ;  /* 0x0000008479847209 */ /* 0x010fc80007810000 */
[----:B------:R-:W-:-:S03]  /*c710*/  FMNMX.FTZ R132, R124, R132, !PT ;  /* 0x000000847c847209 */ /* 0x000fc60007810000 */
[----:B------:R-:W-:Y:S01]  /*c720*/  MUFU.TANH R11, R11 ;  /* 0x0000000b000b7308 */ /* 0x000fe20000002400 */
[----:B0-----:R-:W-:Y:S01]  /*c730*/  FMNMX.FTZ R132, R125, R132, !PT ;  /* 0x000000847d847209 */ /* 0x001fe20007810000 */
[----:B-1----:R-:W-:-:S03]  /*c740*/  FMUL.FTZ R101, R2, R56 ;  /* 0x0000003802657220 */ /* 0x002fc60000410000 */
[----:B-----5:R-:W-:-:S03]  /*c750*/  FMNMX.FTZ R132, R128, R132, !PT ;  /* 0x0000008480847209 */ /* 0x020fc60007810000 */
[----:B------:R-:W0:Y:S01]  /*c760*/  MUFU.TANH R101, R101 ;  /* 0x0000006500657308 */ /* 0x000e220000002400 */
[----:B------:R-:W-:-:S04]  /*c770*/  FMNMX.FTZ R132, R129, R132, !PT ;  /* 0x0000008481847209 */ /* 0x000fc80007810000 */
[----:B------:R-:W-:-:S03]  /*c780*/  FMNMX.FTZ R132, R104, R132, !PT ;  /* 0x0000008468847209 */ /* 0x000fc60007810000 */
[----:B------:R-:W1:Y:S01]  /*c790*/  MUFU.TANH R122, R122 ;  /* 0x0000007a007a7308 */ /* 0x000e620000002400 */
        /* <DEDUP_REMOVED lines=21> */
[----:B--2---:R-:W-:-:S04]  /*c8f0*/  FMNMX.FTZ R132, R100, R132, !PT ;  /* 0x0000008464847209 */ /* 0x004fc80007810000 */
        /* <DEDUP_REMOVED lines=12> */
[----:B0-----:R-:W-:-:S03]  /*c9c0*/  FMNMX.FTZ R132, R101, R132, !PT ;  /* 0x0000008465847209 */ /* 0x001fc60007810000 */
        /* <DEDUP_REMOVED lines=10> */
[----:B------:R-:W-:-:S05]  /*ca70*/  FMNMX.FTZ R56, R69, R56, !PT ;  /* 0x0000003845387209 */ /* 0x000fca0007810000 */
[----:B------:R-:W1:Y:S02]  /*ca80*/  SHFL.BFLY PT, R132, R56, 0x2, 0x1f ;  /* 0x0c401f0038847f89 */ /* 0x000e6400000e0000 */
[----:B------:R-:W0:Y:S08]  /*ca90*/  MUFU.TANH R94, R94 ;  /* 0x0000005e005e7308 */ /* 0x000e300000002400 */
[----:B------:R-:W0:Y:S08]  /*caa0*/  MUFU.TANH R95, R95 ;  /* 0x0000005f005f7308 */ /* 0x000e300000002400 */
[----:B------:R-:W0:Y:S01]  /*cab0*/  MUFU.TANH R98, R98 ;  /* 0x0000006200627308 */ /* 0x000e220000002400 */
[----:B-1----:R-:W-:-:S07]  /*cac0*/  FMNMX.FTZ R56, R56, R132, !PT ;  /* 0x0000008438387209 */ /* 0x002fce0007810000 */
[----:B------:R-:W1:Y:S01]  /*cad0*/  MUFU.TANH R99, R99 ;  /* 0x0000006300637308 */ /* 0x000e620000002400 */
[----:B------:R-:W3:Y:S07]  /*cae0*/  SHFL.BFLY PT, R132, R56, 0x1, 0x1f ;  /* 0x0c201f0038847f89 */ /* 0x000eee00000e0000 */
[----:B------:R-:W1:Y:S08]  /*caf0*/  MUFU.TANH R102, R102 ;  /* 0x0000006600667308 */ /* 0x000e700000002400 */
[----:B------:R-:W1:Y:S08]  /*cb00*/  MUFU.TANH R103, R103 ;  /* 0x0000006700677308 */ /* 0x000e700000002400 */
[----:B------:R-:W1:Y:S01]  /*cb10*/  MUFU.TANH R74, R74 ;  /* 0x0000004a004a7308 */ /* 0x000e620000002400 */
[----:B---3--:R-:W-:-:S02]  /*cb20*/  FMNMX.FTZ R56, R56, R132, !PT ;  /* 0x0000008438387209 */ /* 0x008fc40007810000 */
[----:B------:R-:W-:-:S05]  /*cb30*/  FMNMX.FTZ R132, R10, R3, !PT ;  /* 0x000000030a847209 */ /* 0x000fca0007810000 */
[----:B------:R-:W3:Y:S01]  /*cb40*/  MUFU.TANH R75, R75 ;  /* 0x0000004b004b7308 */ /* 0x000ee20000002400 */
[----:B------:R-:W-:Y:S01]  /*cb50*/  FMNMX.FTZ R132, R11, R132, !PT ;  /* 0x000000840b847209 */ /* 0x000fe20007810000 */
[----:B------:R-:W-:-:S03]  /*cb60*/  FADD.FTZ R12, -R56, R12 ;  /* 0x0000000c380c7221 */ /* 0x000fc60000010100 */
[----:B------:R-:W-:-:S03]  /*cb70*/  FMNMX.FTZ R132, R122, R132, !PT ;  /* 0x000000847a847209 */ /* 0x000fc60007810000 */
[----:B------:R-:W3:Y:S01]  /*cb80*/  MUFU.TANH R78, R78 ;  /* 0x0000004e004e7308 */ /* 0x000ee20000002400 */
[----:B------:R-:W-:-:S04]  /*cb90*/  FMNMX.FTZ R132, R123, R132, !PT ;  /* 0x000000847b847209 */ /* 0x000fc80007810000 */
[----:B----4-:R-:W-:-:S03]  /*cba0*/  FMNMX.FTZ R132, R126, R132, !PT ;  /* 0x000000847e847209 */ /* 0x010fc60007810000 */
[----:B------:R-:W4:Y:S01]  /*cbb0*/  MUFU.TANH R79, R79 ;  /* 0x0000004f004f7308 */ /* 0x000f220000002400 */
[----:B-----5:R-:W-:-:S04]  /*cbc0*/  FMNMX.FTZ R132, R127, R132, !PT ;  /* 0x000000847f847209 */ /* 0x020fc80007810000 */
[----:B------:R-:W-:-:S03]  /*cbd0*/  FMNMX.FTZ R132, R130, R132, !PT ;  /* 0x0000008482847209 */ /* 0x000fc60007810000 */
[----:B------:R-:W5:Y:S01]  /*cbe0*/  MUFU.TANH R82, R82 ;  /* 0x0000005200527308 */ /* 0x000f620000002400 */
[----:B------:R-:W-:-:S04]  /*cbf0*/  FMNMX.FTZ R132, R131, R132, !PT ;  /* 0x0000008483847209 */ /* 0x000fc80007810000 */
[----:B------:R-:W-:-:S03]  /*cc00*/  FMNMX.FTZ R132, R106, R132, !PT ;  /* 0x000000846a847209 */ /* 0x000fc60007810000 */
[----:B------:R-:W5:Y:S01]  /*cc10*/  MUFU.TANH R83, R83 ;  /* 0x0000005300537308 */ /* 0x000f620000002400 */
[----:B------:R-:W-:-:S04]  /*cc20*/  FMNMX.FTZ R132, R107, R132, !PT ;  /* 0x000000846b847209 */ /* 0x000fc80007810000 */
[----:B--2---:R-:W-:-:S03]  /*cc30*/  FMNMX.FTZ R132, R110, R132, !PT ;  /* 0x000000846e847209 */ /* 0x004fc60007810000 */
[----:B------:R-:W2:Y:S01]  /*cc40*/  MUFU.TANH R86, R86 ;  /* 0x0000005600567308 */ /* 0x000ea20000002400 */
[----:B------:R-:W-:-:S04]  /*cc50*/  FMNMX.FTZ R132, R111, R132, !PT ;  /* 0x000000846f847209 */ /* 0x000fc80007810000 */
[----:B------:R-:W-:-:S03]  /*cc60*/  FMNMX.FTZ R132, R114, R132, !PT ;  /* 0x0000008472847209 */ /* 0x000fc60007810000 */
[----:B------:R-:W2:Y:S01]  /*cc70*/  MUFU.TANH R87, R87 ;  /* 0x0000005700577308 */ /* 0x000ea20000002400 */
[----:B------:R-:W-:-:S04]  /*cc80*/  FMNMX.FTZ R132, R115, R132, !PT ;  /* 0x0000008473847209 */ /* 0x000fc80007810000 */
[----:B0-----:R-:W-:-:S03]  /*cc90*/  FMNMX.FTZ R132, R118, R132, !PT ;  /* 0x0000008476847209 */ /* 0x001fc60007810000 */
        /* <DEDUP_REMOVED lines=9> */
[----:B------:R0:W2:Y:S01]  /*cd30*/  MUFU.TANH R132, R58 ;  /* 0x0000003a00847308 */ /* 0x0000a20000002400 */
[----:B-1----:R-:W-:-:S07]  /*cd40*/  FMNMX.FTZ R133, R99, R133, !PT ;  /* 0x0000008563857209 */ /* 0x002fce0007810000 */
[----:B------:R-:W-:Y:S01]  /*cd50*/  MUFU.TANH R67, R67 ;  /* 0x0000004300437308 */ /* 0x000fe20000002400 */
[----:B0-----:R-:W-:-:S04]  /*cd60*/  FMNMX.FTZ R58, R102, R133, !PT ;  /* 0x00000085663a7209 */ /* 0x001fc80007810000 */
[----:B------:R-:W-:-:S03]  /*cd70*/  FMNMX.FTZ R58, R103, R58, !PT ;  /* 0x0000003a673a7209 */ /* 0x000fc60007810000 */
[----:B------:R-:W0:Y:S01]  /*cd80*/  MUFU.TANH R133, R59 ;  /* 0x0000003b00857308 */ /* 0x000e220000002400 */
[----:B------:R-:W-:-:S04]  /*cd90*/  FMNMX.FTZ R58, R74, R58, !PT ;  /* 0x0000003a4a3a7209 */ /* 0x000fc80007810000 */
[----:B---3--:R-:W-:-:S03]  /*cda0*/  FMNMX.FTZ R58, R75, R58, !PT ;  /* 0x0000003a4b3a7209 */ /* 0x008fc60007810000 */
[----:B------:R-:W1:Y:S01]  /*cdb0*/  MUFU.TANH R70, R70 ;  /* 0x0000004600467308 */ /* 0x000e620000002400 */
[----:B------:R-:W-:-:S04]  /*cdc0*/  FMNMX.FTZ R58, R78, R58, !PT ;  /* 0x0000003a4e3a7209 */ /* 0x000fc80007810000 */
[----:B----4-:R-:W-:-:S03]  /*cdd0*/  FMNMX.FTZ R58, R79, R58, !PT ;  /* 0x0000003a4f3a7209 */ /* 0x010fc60007810000 */
[----:B------:R-:W3:Y:S01]  /*cde0*/  MUFU.TANH R71, R71 ;  /* 0x0000004700477308 */ /* 0x000ee20000002400 */
[----:B-----5:R-:W-:-:S04]  /*cdf0*/  FMNMX.FTZ R58, R82, R58, !PT ;  /* 0x0000003a523a7209 */ /* 0x020fc80007810000 */
[----:B------:R-:W-:-:S04]  /*ce00*/  FMNMX.FTZ R58, R83, R58, !PT ;  /* 0x0000003a533a7209 */ /* 0x000fc80007810000 */
[----:B--2---:R-:W-:-:S04]  /*ce10*/  FMNMX.FTZ R58, R86, R58, !PT ;  /* 0x0000003a563a7209 */ /* 0x004fc80007810000 */
[----:B------:R-:W-:-:S04]  /*ce20*/  FMNMX.FTZ R58, R87, R58, !PT ;  /* 0x0000003a573a7209 */ /* 0x000fc80007810000 */
[----:B------:R-:W-:-:S04]  /*ce30*/  FMNMX.FTZ R58, R132, R58, !PT ;  /* 0x0000003a843a7209 */ /* 0x000fc80007810000 */
[----:B0-----:R-:W-:-:S04]  /*ce40*/  FMNMX.FTZ R58, R133, R58, !PT ;  /* 0x0000003a853a7209 */ /* 0x001fc80007810000 */
[----:B------:R-:W-:-:S04]  /*ce50*/  FMNMX.FTZ R58, R62, R58, !PT ;  /* 0x0000003a3e3a7209 */ /* 0x000fc80007810000 */
[----:B------:R-:W-:-:S04]  /*ce60*/  FMNMX.FTZ R58, R63, R58, !PT ;  /* 0x0000003a3f3a7209 */ /* 0x000fc80007810000 */
[----:B------:R-:W-:-:S04]  /*ce70*/  FMNMX.FTZ R58, R66, R58, !PT ;  /* 0x0000003a423a7209 */ /* 0x000fc80007810000 */
[----:B------:R-:W-:-:S04]  /*ce80*/  FMNMX.FTZ R58, R67, R58, !PT ;  /* 0x0000003a433a7209 */ /* 0x000fc80007810000 */
[----:B-1----:R-:W-:-:S04]  /*ce90*/  FMNMX.FTZ R58, R70, R58, !PT ;  /* 0x0000003a463a7209 */ /* 0x002fc80007810000 */
[----:B---3--:R-:W-:-:S05]  /*cea0*/  FMNMX.FTZ R58, R71, R58, !PT ;  /* 0x0000003a473a7209 */ /* 0x008fca0007810000 */
        /* <DEDUP_REMOVED lines=98> */
[----:B------:R-:W-:Y:S01]  /*d4d0*/  FFMA.FTZ R69, R71, R58, -R69 ;  /* 0x0000003a47457223 */ /* 0x000fe20000010845 */
[----:B0-----:R-:W-:-:S05]  /*d4e0*/  FADD.FTZ R20, R9, R20 ;  /* 0x0000001409147221 */ /* 0x001fca0000010000 */
        /* <DEDUP_REMOVED lines=154> */
.L_x_13582:
[----:B------:R-:W-:Y:S01]  /*de90*/  F2FP.SATFINITE.E4M3.F32.PACK_AB_MERGE_C R120, R121, R120, RZ ;  /* 0x000000787978723e */ /* 0x000fe200048070ff */
[----:B------:R-:W-:Y:S01]  /*dea0*/  VIADD R14, R14, 0x13260 ;  /* 0x000132600e0e7836 */ /* 0x000fe20000000000 */
[----:B------:R-:W-:Y:S01]  /*deb0*/  ISETP.GT.AND P1, PT, R0, RZ, PT ;  /* 0x000000ff0000720c */ /* 0x000fe20003f24270 */
[----:B------:R-:W-:Y:S01]  /*dec0*/  FMUL.FTZ R24, R24, R12 ;  /* 0x0000000c18187220 */ /* 0x000fe20000410000 */
[----:B------:R-:W-:Y:S01]  /*ded0*/  F2FP.SATFINITE.E4M3.F32.PACK_AB_MERGE_C R152, R9, R8, R120 ;  /* 0x000000080998723e */ /* 0x000fe20004807078 */
[-C--:B------:R-:W-:Y:S01]  /*dee0*/  FMUL.FTZ R25, R25, R12.reuse ;  /* 0x0000000c19197220 */ /* 0x080fe20000410000 */
[----:B------:R0:W5:Y:S01]  /*def0*/  LDL R9, [R1+0x1c] ;  /* 0x00001c0001097983 */ /* 0x0001620000100800 */
[----:B------:R-:W-:Y:S01]  /*df00*/  PRMT R14, R136, 0x654, R14 ;  /* 0x00000654880e7816 */ /* 0x000fe2000000000e */
[----:B------:R-:W-:Y:S01]  /*df10*/  FMUL.FTZ R28, R28, R12 ;  /* 0x0000000c1c1c7220 */ /* 0x000fe20000410000 */
[----:B------:R-:W-:Y:S01]  /*df20*/  F2FP.SATFINITE.E4M3.F32.PACK_AB_MERGE_C R3, R3, R68, RZ ;  /* 0x000000440303723e */ /* 0x000fe200048070ff */
[----:B------:R0:W5:Y:S01]  /*df30*/  LDL R8, [R1+0x14] ;  /* 0x0000140001087983 */ /* 0x0001620000100800 */
        /* <DEDUP_REMOVED lines=61> */
[----:B------:R-:W-:Y:S01]  /*e310*/  VIADD R0, R0, 0xffffffff ;  /* 0xffffffff00007836 */ /* 0x000fe20000000000 */
[----:B------:R-:W-:Y:S01]  /*e320*/  F2FP.SATFINITE.E4M3.F32.PACK_AB_MERGE_C R141, R75, R74, R78 ;  /* 0x0000004a4b8d723e */ /* 0x000fe2000480704e */
[----:B------:R-:W-:Y:S01]  /*e330*/  IMAD.MOV.U32 R12, RZ, RZ, R56 ;  /* 0x000000ffff0c7224 */ /* 0x000fe200078e0038 */
[----:B------:R-:W-:-:S02]  /*e340*/  F2FP.SATFINITE.E4M3.F32.PACK_AB_MERGE_C R142, R81, R80, R84 ;  /* 0x00000050518e723e */ /* 0x000fc40004807054 */
[----:B------:R-:W-:Y:S02]  /*e350*/  F2FP.SATFINITE.E4M3.F32.PACK_AB_MERGE_C R143, R83, R82, R86 ;  /* 0x00000052538f723e */ /* 0x000fe40004807056 */
[----:B------:R-:W-:Y:S02]  /*e360*/  F2FP.SATFINITE.E4M3.F32.PACK_AB_MERGE_C R144, R57, R101, R60 ;  /* 0x000000653990723e */ /* 0x000fe4000480703c */
[----:B------:R-:W-:Y:S02]  /*e370*/  F2FP.SATFINITE.E4M3.F32.PACK_AB_MERGE_C R145, R133, R132, R62 ;  /* 0x000000848591723e */ /* 0x000fe4000480703e */
[----:B------:R-:W-:Y:S02]  /*e380*/  F2FP.SATFINITE.E4M3.F32.PACK_AB_MERGE_C R147, R67, R66, R69 ;  /* 0x000000424393723e */ /* 0x000fe40004807045 */
[----:B------:R-:W-:Y:S01]  /*e390*/  MOV R3, R59 ;  /* 0x0000003b00037202 */ /* 0x000fe20000000f00 */
[----:B0-----:R-:W-:Y:S06]  /*e3a0*/  @P1 BRA `(.L_x_13583) ;  /* 0xffffffd000581947 */ /* 0x001fec000383ffff */
.L_x_13570:
[----:B------:R-:W-:Y:S05]  /*e3b0*/  BSYNC B0 ;  /* 0x0000000000007941 */ /* 0x000fea0003800000 */
.L_x_13569:
[----:B------:R-:W-:Y:S06]  /*e3c0*/  BAR.ARV 0x8, 0x200 ;  /* 0x0208000000007b1d */ /* 0x000fec0000002000 */
[----:B------:R-:W-:Y:S05]  /*e3d0*/  @!P0 BRA `(.L_x_13584) ;  /* 0x0000000000048947 */ /* 0x000fea0003800000 */
[----:B------:R-:W-:Y:S01]  /*e3e0*/  BPT.TRAP 0x1 ;  /* 0x000000040000795c */ /* 0x000fe20000300000 */
.L_x_13584:
[----:B------:R-:W2:Y:S04]  /*e3f0*/  LDL R0, [R1+0x1c] ;  /* 0x00001c0001007983 */ /* 0x000ea80000100800 */
[----:B------:R-:W3:Y:S01]  /*e400*/  LDL R2, [R1+0x14] ;  /* 0x0000140001027983 */ /* 0x000ee20000100800 */
[----:B--2---:R-:W-:Y:S01]  /*e410*/  SHF.L.U32 R3, R0, 0x1f, RZ ;  /* 0x0000001f00037819 */ /* 0x004fe200000006ff */
[----:B---3-5:R-:W-:-:S04]  /*e420*/  IMAD R8, R2, 0x8, R18 ;  /* 0x0000000802087824 */ /* 0x028fc800078e0212 */
[----:B------:R0:W1:Y:S01]  /*e430*/  SYNCS.PHASECHK.TRANS64.TRYWAIT P1, [R8+URZ+0x13250], R3 ;  /* 0x01325003080075a7 */ /* 0x000062000802017f */
[----:B------:R-:W-:Y:S05]  /*e440*/  @!P0 BRA `(.L_x_13585) ;  /* 0x0000000000048947 */ /* 0x000fea0003800000 */
[----:B------:R-:W-:Y:S01]  /*e450*/  BPT.TRAP 0x1 ;  /* 0x000000040000795c */ /* 0x000fe20000300000 */
.L_x_13585:
[----:B------:R-:W-:Y:S04]  /*e460*/  BSSY B0, `(.L_x_13586) ;  /* 0x0000004000007945 */ /* 0x000fe80003800000 */
[----:B-1----:R-:W-:Y:S05]  /*e470*/  @P1 BRA `(.L_x_13587) ;  /* 0x0000000000081947 */ /* 0x002fea0003800000 */
[----:B------:R-:W1:Y:S02]  /*e480*/  SYNCS.PHASECHK.TRANS64.TRYWAIT P1, [R8+URZ+0x13250], R3 ;  /* 0x01325003080075a7 */ /* 0x000e64000802017f */
[----:B-1----:R-:W-:Y:S05]  /*e490*/  @!P1 BRA `(.L_x_13588) ;  /* 0x000000a400409947 */ /* 0x002fea0003800000 */
.L_x_13587:
[----:B------:R-:W-:Y:S05]  /*e4a0*/  BSYNC B0 ;  /* 0x0000000000007941 */ /* 0x000fea0003800000 */
.L_x_13586:
[----:B------:R-:W2:Y:S04]  /*e4b0*/  LDL R0, [R1+0x5c] ;  /* 0x00005c0001007983 */ /* 0x000ea80000100800 */
[----:B------:R-:W3:Y:S01]  /*e4c0*/  LDL R11, [R1+0x40] ;  /* 0x00004000010b7983 */ /* 0x000ee20000100800 */
[----:B------:R-:W-:-:S03]  /*e4d0*/  ULDC.64 UR4, c[0x0][0x9a0] ;  /* 0x0002680000047ab9 */ /* 0x000fc60000000a00 */
[----:B------:R-:W4:Y:S04]  /*e4e0*/  LDL.LU R10, [R1+0x8] ;  /* 0x00000800010a7983 */ /* 0x000f280000300800 */
[----:B------:R-:W5:Y:S01]  /*e4f0*/  LDL R14, [R1+0x14] ;  /* 0x00001400010e7983 */ /* 0x000f620000100800 */
[----:B------:R-:W-:Y:S01]  /*e500*/  VIADD R18, R18, 0x1000 ;  /* 0x0000100012127836 */ /* 0x000fe20000000000 */
[----:B------:R-:W-:Y:S01]  /*e510*/  ISETP.NE.U32.AND P1, PT, RZ, UR4, PT ;  /* 0x00000004ff007c0c */ /* 0x000fe2000bf25070 */
[----:B01----:R-:W-:Y:S01]  /*e520*/  IMAD.MOV.U32 R3, RZ, RZ, -0x3ffffff0 ;  /* 0xc0000010ff037424 */ /* 0x003fe200078e00ff */
[----:B------:R-:W-:Y:S02]  /*e530*/  WARPGROUP.ARRIVE ;  /* 0x00000000000079c5 */ /* 0x000fe40000000000 */
[----:B------:R-:W-:-:S02]  /*e540*/  SHF.R.U32.HI R18, RZ, 0x4, R18 ;  /* 0x00000004ff127819 */ /* 0x000fc40000011612 */
[----:B------:R-:W-:Y:S02]  /*e550*/  R2UR UR7, R3 ;  /* 0x00000000030772ca */ /* 0x000fe400000e0000 */
[----:B------:R-:W-:Y:S02]  /*e560*/  LOP3.LUT R18, R18, 0x3fff, RZ, 0xc0, !PT ;  /* 0x00003fff12127812 */ /* 0x000fe400078ec0ff */
[----:B------:R-:W-:Y:S02]  /*e570*/  ISETP.NE.AND.EX P1, PT, RZ, UR5, PT, P1 ;  /* 0x00000005ff007c0c */ /* 0x000fe4000bf25310 */
[----:B------:R-:W-:-:S11]  /*e580*/  LOP3.LUT R18, R18, 0x10000, RZ, 0xfc, !PT ;  /* 0x0001000012127812 */ /* 0x000fd600078efcff */
[----:B------:R-:W2:Y:S08]  /*e590*/  @P1 LDC.64 R6, c[0x0][0x9c8] ;  /* 0x00027200ff061b82 */ /* 0x000eb00000000a00 */
[----:B------:R-:W0:Y:S01]  /*e5a0*/  @P1 LDC.64 R4, c[0x0][0x9d0] ;  /* 0x00027400ff041b82 */ /* 0x000e220000000a00 */
[----:B--2---:R-:W-:-:S04]  /*e5b0*/  @P1 IMAD R0, R0, R6, RZ ;  /* 0x0000000600001224 */ /* 0x004fc800078e02ff */
[C---:B---3--:R-:W-:Y:S02]  /*e5c0*/  @P1 IMAD R3, R11.reuse, R7, R0 ;  /* 0x000000070b031224 */ /* 0x048fe400078e0200 */
[----:B------:R-:W-:Y:S01]  /*e5d0*/  @P1 IMAD.WIDE.U32 R6, R11, R6, RZ ;  /* 0x000000060b061225 */ /* 0x000fe200078e00ff */
[----:B----4-:R-:W-:-:S04]  /*e5e0*/  @P1 SHF.R.S32.HI R9, RZ, 0x1f, R10 ;  /* 0x0000001fff091819 */ /* 0x010fc8000001140a */
[----:B------:R-:W-:Y:S01]  /*e5f0*/  @P1 IADD3 R7, R7, R3, RZ ;  /* 0x0000000307071210 */ /* 0x000fe20007ffe0ff */
[----:B-----5:R-:W-:Y:S02]  /*e600*/  IMAD R2, R14, 0x280, R18 ;  /* 0x000002800e027824 */ /* 0x020fe400078e0212 */
[-C--:B0-----:R-:W-:Y:S02]  /*e610*/  @P1 IMAD R0, R9, R4.reuse, RZ ;  /* 0x0000000409001224 */ /* 0x081fe400078e02ff */
[----:B------:R-:W-:Y:S01]  /*e620*/  IMAD.MOV.U32 R9, RZ, RZ, 0x3f800000 ;  /* 0x3f800000ff097424 */ /* 0x000fe200078e00ff */
[----:B------:R-:W-:Y:S01]  /*e630*/  R2UR UR6, R2 ;  /* 0x00000000020672ca */ /* 0x000fe200000e0000 */
[C---:B------:R-:W-:Y:S02]  /*e640*/  @P1 IMAD R3, R10.reuse, R5, R0 ;  /* 0x000000050a031224 */ /* 0x040fe400078e0200 */
[----:B------:R-:W-:-:S04]  /*e650*/  @P1 IMAD.WIDE.U32 R4, R10, R4, R6 ;  /* 0x000000040a041225 */ /* 0x000fc800078e0006 */
[----:B------:R-:W-:Y:S01]  /*e660*/  @P1 IMAD.IADD R3, R5, 0x1, R3 ;  /* 0x0000000105031824 */ /* 0x000fe200078e0203 */
[----:B------:R-:W-:-:S05]  /*e670*/  @P1 LEA R6, P2, R4, UR4, 0x2 ;  /* 0x0000000404061c11 */ /* 0x000fca000f8410ff */
[----:B------:R-:W-:Y:S01]  /*e680*/  QGMMA.64x64x32.F32.E4M3.E4M3 R24, R152, gdesc[UR4], R24, gsb0 ;  /* 0x00e0000498187df3 */ /* 0x000fe20008000818 */
[----:B------:R-:W-:Y:S01]  /*e690*/  @P1 LEA.HI.X R7, R4, UR5, R3, 0x2, P2 ;  /* 0x0000000504071c11 */ /* 0x000fe200090f1403 */
[----:B------:R-:W-:Y:S02]  /*e6a0*/  VIADD R4, R2, 0x80 ;  /* 0x0000008002047836 */ /* 0x000fe40000000000 */
[----:B------:R-:W-:Y:S02]  /*e6b0*/  IMAD.MOV.U32 R5, RZ, RZ, -0x3ffffff0 ;  /* 0xc0000010ff057424 */ /* 0x000fe400078e00ff */
[----:B------:R0:W2:Y:S01]  /*e6c0*/  @P1 LDG.E R9, desc[UR40][R6.64] ;  /* 0x0000002806091981 */ /* 0x0000a2000c1e1900 */
[----:B------:R-:W-:Y:S02]  /*e6d0*/  R2UR UR6, R4 ;  /* 0x00000000040672ca */ /* 0x000fe400000e0000 */
[----:B------:R-:W-:Y:S01]  /*e6e0*/  R2UR UR7, R5 ;  /* 0x00000000050772ca */ /* 0x000fe200000e0000 */
[----:B------:R-:W-:Y:S01]  /*e6f0*/  IMAD.MOV.U32 R5, RZ, RZ, -0x3ffffff0 ;  /* 0xc0000010ff057424 */ /* 0x000fe200078e00ff */
[----:B------:R-:W-:Y:S01]  /*e700*/  IADD3 R4, R2, 0x100, RZ ;  /* 0x0000010002047810 */ /* 0x000fe20007ffe0ff */
[----:B------:R-:W-:-:S02]  /*e710*/  WARPGROUP.DEPBAR.LE gsb0, 0x0 ;  /* 0x00008000000079c5 */ /* 0x000fc40000010000 */
[----:B------:R-:W-:-:S08]  /*e720*/  WARPGROUP.ARRIVE ;  /* 0x00000000000079c5 */ /* 0x000fd00000000000 */
[----:B------:R-:W-:Y:S01]  /*e730*/  QGMMA.64x64x32.F32.E4M3.E4M3 R24, R148, gdesc[UR4], R24, gsb0 ;  /* 0x00e0000494187df3 */ /* 0x000fe20008000818 */
[----:B------:R-:W-:Y:S02]  /*e740*/  R2UR UR6, R4 ;  /* 0x00000000040672ca */ /* 0x000fe400000e0000 */
[----:B------:R-:W-:Y:S01]  /*e750*/  R2UR UR7, R5 ;  /* 0x00000000050772ca */ /* 0x000fe200000e0000 */
[----:B------:R-:W-:Y:S02]  /*e760*/  VIADD R4, R2, 0x180 ;  /* 0x0000018002047836 */ /* 0x000fe40000000000 */
[----:B------:R-:W-:Y:S01]  /*e770*/  IMAD.MOV.U32 R5, RZ, RZ, -0x3ffffff0 ;  /* 0xc0000010ff057424 */ /* 0x000fe200078e00ff */
[----:B------:R-:W-:Y:S02]  /*e780*/  WARPGROUP.DEPBAR.LE gsb0, 0x0 ;  /* 0x00008000000079c5 */ /* 0x000fe40000010000 */
[----:B------:R-:W-:-:S07]  /*e790*/  WARPGROUP.ARRIVE ;  /* 0x00000000000079c5 */ /* 0x000fce0000000000 */
[----:B------:R-:W-:Y:S01]  /*e7a0*/  QGMMA.64x64x32.F32.E4M3.E4M3 R24, R136, gdesc[UR4], R24, gsb0 ;  /* 0x00e0000488187df3 */ /* 0x000fe20008000818 */
[----:B------:R-:W-:Y:S02]  /*e7b0*/  R2UR UR6, R4 ;  /* 0x00000000040672ca */ /* 0x000fe400000e0000 */
[----:B------:R-:W-:Y:S01]  /*e7c0*/  R2UR UR7, R5 ;  /* 0x00000000050772ca */ /* 0x000fe200000e0000 */
[----:B------:R-:W1:Y:S04]  /*e7d0*/  SHFL.BFLY PT, R3, R20, 0x2, 0x1f ;  /* 0x0c401f0014037f89 */ /* 0x000e6800000e0000 */
[----:B------:R-:W3:Y:S01]  /*e7e0*/  SHFL.BFLY PT, R4, R15, 0x2, 0x1f ;  /* 0x0c401f000f047f89 */ /* 0x000ee200000e0000 */
[----:B------:R-:W-:Y:S01]  /*e7f0*/  VIADD R2, R2, 0x200 ;  /* 0x0000020002027836 */ /* 0x000fe20000000000 */
[----:B------:R-:W-:-:S02]  /*e800*/  WARPGROUP.DEPBAR.LE gsb0, 0x0 ;  /* 0x00008000000079c5 */ /* 0x000fc40000010000 */
[----:B------:R-:W-:-:S06]  /*e810*/  WARPGROUP.ARRIVE ;  /* 0x00000000000079c5 */ /* 0x000fcc0000000000 */
[----:B------:R-:W-:Y:S01]  /*e820*/  QGMMA.64x64x32.F32.E4M3.E4M3 R24, R140, gdesc[UR4], R24, gsb0 ;  /* 0x00e000048c187df3 */ /* 0x000fe20008000818 */
[----:B-1----:R-:W-:-:S01]  /*e830*/  FADD.FTZ R0, R3, R20 ;  /* 0x0000001403007221 */ /* 0x002fc20000010000 */
[----:B------:R-:W-:Y:S02]  /*e840*/  MOV R3, 0xc0000010 ;  /* 0xc000001000037802 */ /* 0x000fe40000000f00 */
[----:B------:R-:W-:Y:S02]  /*e850*/  R2UR UR6, R2 ;  /* 0x00000000020672ca */ /* 0x000fe400000e0000 */
[----:B------:R-:W-:Y:S01]  /*e860*/  R2UR UR7, R3 ;  /* 0x00000000030772ca */ /* 0x000fe200000e0000 */
[----:B------:R-:W1:Y:S01]  /*e870*/  SHFL.BFLY PT, R5, R0, 0x1, 0x1f ;  /* 0x0c201f0000057f89 */ /* 0x000e6200000e0000 */
[----:B---3--:R-:W-:-:S05]  /*e880*/  FADD.FTZ R4, R4, R15 ;  /* 0x0000000f04047221 */ /* 0x008fca0000010000 */
[----:B------:R-:W3:Y:S01]  /*e890*/  SHFL.BFLY PT, R3, R4, 0x1, 0x1f ;  /* 0x0c201f0004037f89 */ /* 0x000ee200000e0000 */
[----:B0-----:R-:W-:Y:S02]  /*e8a0*/  IMAD.MOV.U32 R6, RZ, RZ, RZ ;  /* 0x000000ffff067224 */ /* 0x001fe400078e00ff */
[----:B-1----:R-:W-:-:S05]  /*e8b0*/  FADD.FTZ R7, R0, R5 ;  /* 0x0000000500077221 */ /* 0x002fca0000010000 */
[----:B------:R-:W-:Y:S01]  /*e8c0*/  FSETP.NE.FTZ.AND P1, PT, R7, RZ, PT ;  /* 0x000000ff0700720b */ /* 0x000fe20003f35000 */
[----:B---3--:R-:W-:-:S01]  /*e8d0*/  FADD.FTZ R11, R4, R3 ;  /* 0x00000003040b7221 */ /* 0x008fc20000010000 */
[----:B------:R-:W-:-:S03]  /*e8e0*/  FMUL.FTZ R13, R7, 0.00390625 ;  /* 0x3b800000070d7820 */ /* 0x000fc60000410000 */
        /* <DEDUP_REMOVED lines=25> */
.L_x_13589:
[----:B------:R-:W2:Y:S01]  /*ea80*/  LDL.LU R3, [R1+0x2c] ;  /* 0x00002c0001037983 */ /* 0x000ea20000300800 */
[----:B------:R-:W-:Y:S01]  /*ea90*/  IADD3 R8, R8, 0x13260, RZ ;  /* 0x0001326008087810 */ /* 0x000fe20007ffe0ff */
        /* <DEDUP_REMOVED lines=36> */
[----:B------:R-:W-:Y:S01]  /*ece0*/  SEL R4, R4, RZ, P1 ;  /* 0x000000ff04047207 */ /* 0x000fe20000800000 */
[----:B----4-:R-:W-:Y:S01]  /*ecf0*/  VIADD R62, R62, 0x1 ;  /* 0x000000013e3e7836 */ /* 0x010fe20000000000 */
[----:B---3--:R-:W-:-:S03]  /*ed00*/  LOP3.LUT R63, R63, R5, RZ, 0x3c, !PT ;  /* 0x000000053f3f7212 */ /* 0x008fc600078e3cff */
[----:B------:R1:W-:Y:S04]  /*ed10*/  STL [R1+0x14], R4 ;  /* 0x0000140401007387 */ /* 0x0003e80000100800 */
[----:B------:R1:W-:Y:S04]  /*ed20*/  STL [R1+0x1c], R63 ;  /* 0x00001c3f01007387 */ /* 0x0003e80000100800 */
[----:B------:R1:W-:Y:S01]  /*ed30*/  STL [R1+0x54], R62 ;  /* 0x0000543e01007387 */ /* 0x0003e20000100800 */
[-C--:B------:R-:W-:Y:S01]  /*ed40*/  FMUL.FTZ R8, R49, R6.reuse ;  /* 0x0000000631087220 */ /* 0x080fe20000410000 */
[----:B------:R-:W-:Y:S01]  /*ed50*/  FMUL.FTZ R3, R53, R6 ;  /* 0x0000000635037220 */ /* 0x000fe20000410000 */
[-C--:B------:R-:W-:Y:S01]  /*ed60*/  FMUL.FTZ R14, R43, R18.reuse ;  /* 0x000000122b0e7220 */ /* 0x080fe20000410000 */
[----:B------:R-:W-:-:S07]  /*ed70*/  FMUL.FTZ R6, R51, R18 ;  /* 0x0000001233067220 */ /* 0x000fce0000410000 */
.L_x_13539:
[----:B------:R-:W1:Y:S08]  /*ed80*/  S2UR UR4, SR_CgaCtaId ;  /* 0x00000000000479c3 */ /* 0x000e700000008800 */
[----:B------:R-:W-:Y:S01]  /*ed90*/  BAR.SYNC.DEFER_BLOCKING 0x5, 0x200 ;  /* 0x0148000000007b1d */ /* 0x000fe20000010000 */
[----:B------:R-:W-:-:S05]  /*eda0*/  MOV R18, 0x400 ;  /* 0x0000040000127802 */ /* 0x000fca0000000f00 */
[----:B------:R-:W-:Y:S01]  /*edb0*/  BSSY B0, `(.L_x_13590) ;  /* 0x00001d8000007945 */ /* 0x000fe20003800000 */
[----:B-1----:R-:W-:-:S05]  /*edc0*/  IMAD.U32 R4, RZ, RZ, UR4 ;  /* 0x00000004ff047e24 */ /* 0x002fca000f8e00ff */
[----:B------:R-:W-:Y:S01]  /*edd0*/  LEA R18, R4, R18, 0x18 ;  /* 0x0000001204127211 */ /* 0x000fe200078ec0ff */
[----:B------:R-:W-:Y:S04]  /*ede0*/  STL [R1+0x2c], R4 ;  /* 0x00002c0401007387 */ /* 0x000fe80000100800 */
[----:B0-----:R-:W0:Y:S04]  /*edf0*/  LDS.128 R40, [R18+0x132d0] ;  /* 0x0132d00012287984 */ /* 0x001e280000000c00 */
[----:B0-----:R0:W-:Y:S04]  /*ee00*/  STL.64 [R1], R40 ;  /* 0x0000002801007387 */ /* 0x0011e80000100a00 */
[----:B------:R0:W-:Y:S01]  /*ee10*/  STL.64 [R1+0x8], R42 ;  /* 0x0000082a01007387 */ /* 0x0001e20000100a00 */
[----:B------:R-:W-:Y:S06]  /*ee20*/  BAR.ARV 0x4, 0x200 ;  /* 0x0108000000007b1d */ /* 0x000fec0000002000 */
[----:B------:R-:W-:Y:S05]  /*ee30*/  @P0 BRA `(.L_x_13591) ;  /* 0x0000001000cc0947 */ /* 0x000fea0003800000 */
[----:B------:R-:W2:Y:S01]  /*ee40*/  LDL.LU R5, [R1+0x5c] ;  /* 0x00005c0001057983 */ /* 0x000ea20000300800 */
[----:B------:R-:W-:Y:S01]  /*ee50*/  ULDC.64 UR4, c[0x4][0x38] ;  /* 0x01000e0000047ab9 */ /* 0x000fe20000000a00 */
[----:B-----5:R-:W1:Y:S01]  /*ee60*/  S2R R29, SR_TID.X ;  /* 0x00000000001d7919 */ /* 0x020e620000002100 */
[----:B------:R-:W-:Y:S01]  /*ee70*/  F2FP.BF16.F32.PACK_AB R37, R37, R48 ;  /* 0x000000302525723e */ /* 0x000fe200000010ff */
[----:B------:R-:W-:Y:S01]  /*ee80*/  ULDC.64 UR6, c[0x0][0xb98] ;  /* 0x0002e60000067ab9 */ /* 0x000fe20000000a00 */
[----:B------:R-:W3:Y:S04]  /*ee90*/  LDL.LU R4, [R1+0x40] ;  /* 0x0000400001047983 */ /* 0x000ee80000300800 */
[----:B------:R-:W4:Y:S04]  /*eea0*/  LDL R39, [R1+0x88] ;  /* 0x0000880001277983 */ /* 0x000f280000100800 */
[----:B------:R-:W4:Y:S04]  /*eeb0*/  LDL R48, [R1+0x80] ;  /* 0x0000800001307983 */ /* 0x000f280000100800 */
[----:B------:R-:W4:Y:S04]  /*eec0*/  LDL.LU R45, [R1+0x48] ;  /* 0x00004800012d7983 */ /* 0x000f280000300800 */
[----:B------:R-:W4:Y:S01]  /*eed0*/  LDL.LU R46, [R1+0x4c] ;  /* 0x00004c00012e7983 */ /* 0x000f220000300800 */
[----:B------:R-:W1:Y:S01]  /*eee0*/  S2R R35, SR_SWINHI ;  /* 0x0000000000237919 */ /* 0x000e620000002f00 */
[----:B------:R-:W-:-:S02]  /*eef0*/  F2FP.BF16.F32.PACK_AB R21, R21, R32 ;  /* 0x000000201515723e */ /* 0x000fc400000010ff */
[----:B------:R-:W-:Y:S01]  /*ef00*/  F2FP.BF16.F32.PACK_AB R20, R13, R20 ;  /* 0x000000140d14723e */ /* 0x000fe200000010ff */
[----:B0-----:R-:W4:Y:S01]  /*ef10*/  LDL R40, [R1+0x58] ;  /* 0x0000580001287983 */ /* 0x001f220000100800 */
[----:B------:R-:W-:Y:S02]  /*ef20*/  F2FP.BF16.F32.PACK_AB R9, R9, R12 ;  /* 0x0000000c0909723e */ /* 0x000fe400000010ff */
[----:B------:R-:W-:Y:S01]  /*ef30*/  F2FP.BF16.F32.PACK_AB R36, R36, R57 ;  /* 0x000000392424723e */ /* 0x000fe200000010ff */
[----:B------:R-:W4:Y:S01]  /*ef40*/  LDL R42, [R1+0x44] ;  /* 0x00004400012a7983 */ /* 0x000f220000100800 */
        /* <DEDUP_REMOVED lines=11> */
[----:B------:R-:W-:Y:S01]  /*f000*/  BAR.SYNC.DEFER_BLOCKING 0x1, 0x180 ;  /* 0x0046000000007b1d */ /* 0x000fe20000010000 */
[----:B--2---:R-:W-:Y:S01]  /*f010*/  IMAD.MOV.U32 R34, RZ, RZ, R5 ;  /* 0x000000ffff227224 */ /* 0x004fe200078e0005 */
[----:B---3--:R-:W-:Y:S01]  /*f020*/  MOV R38, R4 ;  /* 0x0000000400267202 */ /* 0x008fe20000000f00 */
[----:B-1----:R-:W-:-:S05]  /*f030*/  IMAD.SHL.U32 R4, R29, 0x4, RZ ;  /* 0x000000041d047824 */ /* 0x002fca00078e00ff */
[----:B------:R-:W-:-:S04]  /*f040*/  LOP3.LUT R4, R4, 0xc, RZ, 0xc0, !PT ;  /* 0x0000000c04047812 */ /* 0x000fc800078ec0ff */
[----:B------:R-:W-:-:S05]  /*f050*/  IADD3 R4, P0, R4, UR4, RZ ;  /* 0x0000000404047c10 */ /* 0x000fca000ff1e0ff */
[----:B------:R-:W-:Y:S01]  /*f060*/  IMAD.X R5, RZ, RZ, UR5, P0 ;  /* 0x00000005ff057e24 */ /* 0x000fe200080e06ff */
[----:B------:R-:W-:-:S04]  /*f070*/  ULDC.64 UR4, c[0x0][0xc00] ;  /* 0x0003000000047ab9 */ /* 0x000fc80000000a00 */
[----:B------:R0:W2:Y:S02]  /*f080*/  LDG.E.CONSTANT R28, desc[UR40][R4.64] ;  /* 0x00000028041c7981 */ /* 0x0000a4000c1e9900 */
[----:B0-----:R-:W-:-:S04]  /*f090*/  LOP3.LUT P1, R4, R29, 0x3, RZ, 0xc0, !PT ;  /* 0x000000031d047812 */ /* 0x001fc8000782c0ff */
[----:B------:R-:W-:-:S04]  /*f0a0*/  ISETP.EQ.OR P1, PT, R4, 0x3, !P1 ;  /* 0x000000030400780c */ /* 0x000fc80004f22670 */
[----:B------:R-:W-:Y:S02]  /*f0b0*/  SEL R29, R21, R20, P1 ;  /* 0x00000014151d7207 */ /* 0x000fe40000800000 */
[----:B------:R-:W-:Y:S02]  /*f0c0*/  SEL R12, R20, R21, P1 ;  /* 0x00000015140c7207 */ /* 0x000fe40000800000 */
[----:B------:R-:W-:Y:S02]  /*f0d0*/  MOV R20, R18 ;  /* 0x0000001200147202 */ /* 0x000fe40000000f00 */
[----:B------:R-:W-:Y:S02]  /*f0e0*/  MOV R21, R35 ;  /* 0x0000002300157202 */ /* 0x000fe40000000f00 */
[----:B------:R-:W-:Y:S01]  /*f0f0*/  SEL R25, R36, R33, P1 ;  /* 0x0000002124197207 */ /* 0x000fe20000800000 */
[----:B----4-:R-:W-:Y:S01]  /*f100*/  IMAD.WIDE R6, R39, 0x2, R20 ;  /* 0x0000000227067825 */ /* 0x010fe200078e0214 */
[----:B------:R-:W-:-:S02]  /*f110*/  SEL R36, R33, R36, P1 ;  /* 0x0000002421247207 */ /* 0x000fc40000800000 */
[----:B------:R-:W-:Y:S02]  /*f120*/  SEL R13, R60, R59, P1 ;  /* 0x0000003b3c0d7207 */ /* 0x000fe40000800000 */
[----:B------:R-:W-:Y:S02]  /*f130*/  SEL R33, R37, R44, P1 ;  /* 0x0000002c25217207 */ /* 0x000fe40000800000 */
[C---:B------:R-:W-:Y:S02]  /*f140*/  IADD3 R43, P0, R6.reuse, 0x60, RZ ;  /* 0x00000060062b7810 */ /* 0x040fe40007f1e0ff */
[----:B------:R-:W-:Y:S02]  /*f150*/  IADD3 R41, P2, R6, 0x40, RZ ;  /* 0x0000004006297810 */ /* 0x000fe40007f5e0ff */
[----:B------:R-:W-:Y:S02]  /*f160*/  SEL R60, R59, R60, P1 ;  /* 0x0000003c3b3c7207 */ /* 0x000fe40000800000 */
[----:B------:R-:W-:-:S02]  /*f170*/  SEL R44, R44, R37, P1 ;  /* 0x000000252c2c7207 */ /* 0x000fc40000800000 */
[----:B------:R-:W-:Y:S02]  /*f180*/  SEL R31, R9, R8, P1 ;  /* 0x00000008091f7207 */ /* 0x000fe40000800000 */
[----:B------:R-:W-:Y:S02]  /*f190*/  SEL R24, R8, R9, P1 ;  /* 0x0000000908187207 */ /* 0x000fe40000800000 */
[----:B------:R-:W-:Y:S02]  /*f1a0*/  SEL R35, R27, R26, P1 ;  /* 0x0000001a1b237207 */ /* 0x000fe40000800000 */
[----:B------:R-:W-:Y:S02]  /*f1b0*/  LOP3.LUT R8, R41, 0x380, RZ, 0xc0, !PT ;  /* 0x0000038029087812 */ /* 0x000fe400078ec0ff */
[----:B------:R-:W-:Y:S02]  /*f1c0*/  LOP3.LUT R30, R43, 0x380, RZ, 0xc0, !PT ;  /* 0x000003802b1e7812 */ /* 0x000fe400078ec0ff */
[----:B------:R-:W-:-:S02]  /*f1d0*/  SEL R26, R26, R27, P1 ;  /* 0x0000001b1a1a7207 */ /* 0x000fc40000800000 */
[----:B------:R-:W-:Y:S02]  /*f1e0*/  SEL R27, R15, R14, P1 ;  /* 0x0000000e0f1b7207 */ /* 0x000fe40000800000 */
[----:B------:R-:W-:Y:S02]  /*f1f0*/  SEL R14, R14, R15, P1 ;  /* 0x0000000f0e0e7207 */ /* 0x000fe40000800000 */
[----:B------:R-:W-:Y:S02]  /*f200*/  SEL R15, R10, R55, P1 ;  /* 0x000000370a0f7207 */ /* 0x000fe40000800000 */
[----:B------:R-:W-:Y:S02]  /*f210*/  SEL R32, R55, R10, P1 ;  /* 0x0000000a37207207 */ /* 0x000fe40000800000 */
[----:B------:R-:W-:Y:S02]  /*f220*/  SHF.R.U64 R8, R8, 0x3, RZ ;  /* 0x0000000308087819 */ /* 0x000fe400000012ff */
[----:B------:R-:W-:-:S02]  /*f230*/  SHF.R.U64 R30, R30, 0x3, RZ ;  /* 0x000000031e1e7819 */ /* 0x000fc400000012ff */
[----:B------:R-:W-:Y:S02]  /*f240*/  LOP3.LUT R10, R8, R41, RZ, 0x3c, !PT ;  /* 0x00000029080a7212 */ /* 0x000fe400078e3cff */
[----:B------:R-:W-:Y:S02]  /*f250*/  LOP3.LUT R8, R30, R43, RZ, 0x3c, !PT ;  /* 0x0000002b1e087212 */ /* 0x000fe400078e3cff */
[C---:B------:R-:W-:Y:S02]  /*f260*/  IADD3 R39, P3, R6.reuse, 0x20, RZ ;  /* 0x0000002006277810 */ /* 0x040fe40007f7e0ff */
[----:B------:R-:W-:Y:S02]  /*f270*/  LOP3.LUT R37, R6, 0x380, RZ, 0xc0, !PT ;  /* 0x0000038006257812 */ /* 0x000fe400078ec0ff */
[----:B------:R-:W-:Y:S02]  /*f280*/  LOP3.LUT R4, R39, 0x380, RZ, 0xc0, !PT ;  /* 0x0000038027047812 */ /* 0x000fe400078ec0ff */
[----:B------:R-:W-:-:S02]  /*f290*/  SHF.R.U64 R37, R37, 0x3, RZ ;  /* 0x0000000325257819 */ /* 0x000fc400000012ff */
[----:B------:R-:W-:Y:S01]  /*f2a0*/  SHF.R.U64 R4, R4, 0x3, RZ ;  /* 0x0000000304047819 */ /* 0x000fe200000012ff */
[--C-:B------:R-:W-:Y:S01]  /*f2b0*/  IMAD.X R5, RZ, RZ, R7.reuse, P3 ;  /* 0x000000ffff057224 */ /* 0x100fe200018e0607 */
[----:B------:R-:W-:Y:S02]  /*f2c0*/  LOP3.LUT R6, R37, R6, RZ, 0x3c, !PT ;  /* 0x0000000625067212 */ /* 0x000fe400078e3cff */
[----:B------:R-:W-:Y:S01]  /*f2d0*/  LOP3.LUT R4, R4, R39, RZ, 0x3c, !PT ;  /* 0x0000002704047212 */ /* 0x000fe200078e3cff */
[----:B------:R-:W-:Y:S01]  /*f2e0*/  IMAD.MOV.U32 R47, RZ, RZ, R38 ;  /* 0x000000ffff2f7224 */ /* 0x000fe200078e0026 */
[-C--:B------:R-:W-:Y:S01]  /*f2f0*/  IADD3.X R9, RZ, R7.reuse, RZ, P0, !PT ;  /* 0x00000007ff097210 */ /* 0x080fe200007fe4ff */
[----:B------:R-:W-:Y:S01]  /*f300*/  IMAD.X R11, RZ, RZ, R7, P2 ;  /* 0x000000ffff0b7224 */ /* 0x000fe200010e0607 */
[----:B------:R-:W-:Y:S02]  /*f310*/  MOV R38, R6 ;  /* 0x0000000600267202 */ /* 0x000fe40000000f00 */
[----:B------:R-:W-:Y:S01]  /*f320*/  MOV R37, R4 ;  /* 0x0000000400257202 */ /* 0x000fe20000000f00 */
[----:B------:R-:W-:Y:S01]  /*f330*/  IMAD.MOV.U32 R49, RZ, RZ, R34 ;  /* 0x000000ffff317224 */ /* 0x000fe200078e0022 */
[----:B------:R-:W-:-:S02]  /*f340*/  MOV R34, R10 ;  /* 0x0000000a00227202 */ /* 0x000fc40000000f00 */
[----:B------:R-:W-:-:S04]  /*f350*/  ISETP.NE.U32.AND P0, PT, RZ, UR4, PT ;  /* 0x00000004ff007c0c */ /* 0x000fc8000bf05070 */
[----:B------:R-:W-:Y:S02]  /*f360*/  ISETP.NE.AND.EX P0, PT, RZ, UR5, PT, P0 ;  /* 0x00000005ff007c0c */ /* 0x000fe4000bf05300 */
        /* <DEDUP_REMOVED lines=8> */
[----:B------:R-:W-:Y:S04]  /*f3f0*/  SHFL.IDX PT, R26, R26, R3, 0x1c1f ;  /* 0x001c1f031a1a7589 */ /* 0x000fe800000e0000 */
[----:B------:R-:W-:Y:S04]  /*f400*/  SHFL.IDX PT, R29, R29, R28, 0x1c1f ;  /* 0x001c1f1c1d1d7589 */ /* 0x000fe800000e0000 */
[----:B------:R-:W2:Y:S04]  /*f410*/  SHFL.IDX PT, R12, R12, R3, 0x1c1f ;  /* 0x001c1f030c0c7589 */ /* 0x000ea800000e0000 */
[----:B------:R-:W-:Y:S04]  /*f420*/  SHFL.IDX PT, R27, R27, R28, 0x1c1f ;  /* 0x001c1f1c1b1b7589 */ /* 0x000fe800000e0000 */
[----:B------:R-:W-:Y:S04]  /*f430*/  SHFL.IDX PT, R15, R15, R28, 0x1c1f ;  /* 0x001c1f1c0f0f7589 */ /* 0x000fe800000e0000 */
[----:B------:R-:W3:Y:S04]  /*f440*/  SHFL.IDX PT, R30, R14, R3, 0x1c1f ;  /* 0x001c1f030e1e7589 */ /* 0x000ee800000e0000 */
[----:B------:R-:W4:Y:S04]  /*f450*/  SHFL.IDX PT, R32, R32, R3, 0x1c1f ;  /* 0x001c1f0320207589 */ /* 0x000f2800000e0000 */
[----:B------:R3:W-:Y:S04]  /*f460*/  SHFL.IDX PT, R31, R31, R28, 0x1c1f ;  /* 0x001c1f1c1f1f7589 */ /* 0x0007e800000e0000 */
[----:B------:R3:W4:Y:S01]  /*f470*/  SHFL.IDX PT, R24, R24, R3, 0x1c1f ;  /* 0x001c1f0318187589 */ /* 0x00072200000e0000 */
[----:B0-----:R-:W-:-:S02]  /*f480*/  SEL R4, R13, R60, P1 ;  /* 0x0000003c0d047207 */ /* 0x001fc40000800000 */
[----:B------:R-:W-:Y:S02]  /*f490*/  SEL R6, R60, R13, P1 ;  /* 0x0000000d3c067207 */ /* 0x000fe40000800000 */
[----:B-1----:R-:W-:Y:S02]  /*f4a0*/  SEL R5, R33, R44, P1 ;  /* 0x0000002c21057207 */ /* 0x002fe40000800000 */
[----:B------:R-:W-:Y:S02]  /*f4b0*/  SEL R7, R44, R33, P1 ;  /* 0x000000212c077207 */ /* 0x000fe40000800000 */
[----:B------:R-:W-:Y:S02]  /*f4c0*/  MOV R33, R8 ;  /* 0x0000000800217202 */ /* 0x000fe40000000f00 */
[----:B--2---:R-:W-:Y:S01]  /*f4d0*/  SEL R10, R12, R29, P1 ;  /* 0x0000001d0c0a7207 */ /* 0x004fe20000800000 */
[----:B------:R0:W-:Y:S01]  /*f4e0*/  STSM.16.M88.4 [R38], R4 ;  /* 0x0000000426007844 */ /* 0x0001e20000000200 */
[----:B------:R-:W-:-:S02]  /*f4f0*/  SEL R8, R29, R12, P1 ;  /* 0x0000000c1d087207 */ /* 0x000fc40000800000 */
[----:B---3--:R-:W-:Y:S01]  /*f500*/  SEL R11, R30, R27, P1 ;  /* 0x0000001b1e0b7207 */ /* 0x008fe20000800000 */
[----:B------:R-:W-:Y:S01]  /*f510*/  IMAD.MOV.U32 R28, RZ, RZ, RZ ;  /* 0x000000ffff1c7224 */ /* 0x000fe200078e00ff */
[----:B------:R-:W-:Y:S01]  /*f520*/  SEL R9, R27, R30, P1 ;  /* 0x0000001e1b097207 */ /* 0x000fe20000800000 */
[----:B------:R-:W1:Y:S01]  /*f530*/  LDC R3, c[0x0][0xbe8] ;  /* 0x0002fa00ff037b82 */ /* 0x000e620000000800 */
[----:B----4-:R-:W-:Y:S02]  /*f540*/  SEL R13, R15, R32, P1 ;  /* 0x000000200f0d7207 */ /* 0x010fe40000800000 */
[----:B------:R-:W-:Y:S02]  /*f550*/  SEL R15, R32, R15, P1 ;  /* 0x0000000f200f7207 */ /* 0x000fe40000800000 */
[----:B------:R-:W-:Y:S02]  /*f560*/  SEL R12, R31, R24, P1 ;  /* 0x000000181f0c7207 */ /* 0x000fe40000800000 */
[----:B------:R-:W-:-:S02]  /*f570*/  SEL R14, R24, R31, P1 ;  /* 0x0000001f180e7207 */ /* 0x000fc40000800000 */
[----:B0-----:R-:W-:Y:S02]  /*f580*/  SEL R4, R25, R36, P1 ;  /* 0x0000002419047207 */ /* 0x001fe40000800000 */
[----:B------:R-:W-:Y:S02]  /*f590*/  SEL R6, R36, R25, P1 ;  /* 0x0000001924067207 */ /* 0x000fe40000800000 */
[----:B------:R-:W-:Y:S02]  /*f5a0*/  SEL R5, R35, R26, P1 ;  /* 0x0000001a23057207 */ /* 0x000fe40000800000 */
[----:B------:R-:W-:-:S05]  /*f5b0*/  SEL R7, R26, R35, P1 ;  /* 0x000000231a077207 */ /* 0x000fca0000800000 */
[----:B------:R-:W-:Y:S04]  /*f5c0*/  STSM.16.M88.4 [R37], R4 ;  /* 0x0000000425007844 */ /* 0x000fe80000000200 */
[----:B------:R0:W-:Y:S04]  /*f5d0*/  STSM.16.M88.4 [R34], R8 ;  /* 0x0000000822007844 */ /* 0x0001e80000000200 */
[----:B------:R2:W-:Y:S01]  /*f5e0*/  STSM.16.M88.4 [R33], R12 ;  /* 0x0000000c21007844 */ /* 0x0005e20000000200 */
[----:B------:R-:W-:-:S04]  /*f5f0*/  IADD3 R24, P2, R45, UR4, RZ ;  /* 0x000000042d187c10 */ /* 0x000fc8000ff5e0ff */
[----:B------:R-:W-:Y:S01]  /*f600*/  IADD3.X R25, R46, UR5, RZ, P2, !PT ;  /* 0x000000052e197c10 */ /* 0x000fe200097fe4ff */
[----:B------:R-:W-:Y:S01]  /*f610*/  BAR.SYNC.DEFER_BLOCKING 0x1, 0x180 ;  /* 0x0046000000007b1d */ /* 0x000fe20000010000 */
[----:B------:R-:W-:Y:S01]  /*f620*/  IMAD R31, R40, 0xc0, R48 ;  /* 0x000000c0281f7824 */ /* 0x000fe200078e0230 */
[----:B------:R-:W-:-:S04]  /*f630*/  SHF.R.S32.HI R32, RZ, 0x1f, R42 ;  /* 0x0000001fff207819 */ /* 0x000fc8000001142a */
[----:B------:R-:W-:Y:S01]  /*f640*/  ULDC.64 UR4, c[0x0][0xb90] ;  /* 0x0002e40000047ab9 */ /* 0x000fe20000000a00 */
[----:B------:R-:W-:Y:S01]  /*f650*/  SEL R30, R49, RZ, !P0 ;  /* 0x000000ff311e7207 */ /* 0x000fe20004000000 */
[----:B------:R-:W-:Y:S01]  /*f660*/  ULDC UR8, c[0x0][0xa88] ;  /* 0x0002a20000087ab9 */ /* 0x000fe20000000800 */
[----:B0-----:R-:W3:Y:S04]  /*f670*/  LDL R34, [R1+0x60] ;  /* 0x0000600001227983 */ /* 0x001ee80000100800 */
[----:B------:R-:W4:Y:S01]  /*f680*/  @P0 LDG.E R28, desc[UR40][R24.64] ;  /* 0x00000028181c0981 */ /* 0x000f22000c1e1900 */
[----:B-1----:R-:W-:-:S13]  /*f690*/  ISETP.NE.AND P2, PT, R3, 0x1, PT ;  /* 0x000000010300780c */ /* 0x002fda0003f45270 */
[----:B------:R-:W0:Y:S08]  /*f6a0*/  @P2 LDC R26, c[0x0][0xbec] ;  /* 0x0002fb00ff1a2b82 */ /* 0x000e300000000800 */
[----:B------:R-:W1:Y:S01]  /*f6b0*/  @P2 LDC R27, c[0x0][0xbf0] ;  /* 0x0002fc00ff1b2b82 */ /* 0x000e620000000800 */
[----:B------:R-:W-:Y:S02]  /*f6c0*/  IMAD R5, R32, UR4, RZ ;  /* 0x0000000420057c24 */ /* 0x000fe4000f8e02ff */
[----:B------:R-:W-:-:S02]  /*f6d0*/  IMAD.MOV.U32 R7, RZ, RZ, R31 ;  /* 0x000000ffff077224 */ /* 0x000fc400078e001f */
[----:B------:R-:W-:Y:S01]  /*f6e0*/  IMAD R11, R42, UR5, R5 ;  /* 0x000000052a0b7c24 */ /* 0x000fe2000f8e0205 */
[----:B--2---:R-:W-:Y:S01]  /*f6f0*/  SEL R33, R47, RZ, !P0 ;  /* 0x000000ff2f217207 */ /* 0x004fe20004000000 */
[----:B0-----:R-:W-:-:S05]  /*f700*/  @P2 IMAD.HI.U32 R4, R31, R26, RZ ;  /* 0x0000001a1f042227 */ /* 0x001fca00078e00ff */
[----:B-1----:R-:W-:-:S04]  /*f710*/  @P2 SHF.R.U32.HI R7, RZ, R27, R4 ;  /* 0x0000001bff072219 */ /* 0x002fc80000011604 */
[----:B------:R-:W-:-:S05]  /*f720*/  IADD3 R6, -R7, RZ, RZ ;  /* 0x000000ff07067210 */ /* 0x000fca0007ffe1ff */
[----:B------:R-:W-:Y:S02]  /*f730*/  IMAD R9, R3, R6, R31 ;  /* 0x0000000603097224 */ /* 0x000fe400078e021f */
[----:B------:R-:W-:-:S03]  /*f740*/  IMAD R6, R30, UR6, RZ ;  /* 0x000000061e067c24 */ /* 0x000fc6000f8e02ff */
[----:B------:R-:W-:Y:S01]  /*f750*/  SHF.R.S32.HI R8, RZ, 0x1f, R9 ;  /* 0x0000001fff087819 */ /* 0x000fe20000011409 */
[----:B------:R-:W-:Y:S01]  /*f760*/  IMAD R10, R33, UR7, R6 ;  /* 0x00000007210a7c24 */ /* 0x000fe2000f8e0206 */
[----:B----4-:R-:W-:-:S03]  /*f770*/  SHF.R.S32.HI R29, RZ, 0x1f, R28 ;  /* 0x0000001fff1d7819 */ /* 0x010fc6000001141c */
[----:B------:R-:W-:Y:S01]  /*f780*/  IMAD.WIDE.U32 R4, R42, UR4, R28 ;  /* 0x000000042a047c25 */ /* 0x000fe2000f8e001c */
[----:B------:R-:W-:-:S03]  /*f790*/  ULDC.64 UR4, c[0x0][0xc08] ;  /* 0x0003020000047ab9 */ /* 0x000fc60000000a00 */
[----:B------:R-:W-:Y:S01]  /*f7a0*/  IMAD.IADD R5, R5, 0x1, R11 ;  /* 0x0000000105057824 */ /* 0x000fe200078e020b */
[----:B------:R-:W-:Y:S01]  /*f7b0*/  ISETP.NE.U32.AND P1, PT, RZ, UR4, PT ;  /* 0x00000004ff007c0c */ /* 0x000fe2000bf25070 */
[----:B------:R-:W-:-:S03]  /*f7c0*/  IMAD.WIDE.U32 R4, R33, UR6, R4 ;  /* 0x0000000621047c25 */ /* 0x000fc6000f8e0004 */
[----:B------:R-:W-:Y:S01]  /*f7d0*/  ISETP.NE.AND.EX P1, PT, RZ, UR5, PT, P1 ;  /* 0x00000005ff007c0c */ /* 0x000fe2000bf25310 */
[----:B------:R-:W-:Y:S01]  /*f7e0*/  ULDC.64 UR6, c[0x0][0xb88] ;  /* 0x0002e20000067ab9 */ /* 0x000fe20000000a00 */
[----:B------:R-:W-:Y:S02]  /*f7f0*/  SHF.R.S32.HI R11, RZ, 0x1f, R7 ;  /* 0x0000001fff0b7819 */ /* 0x000fe40000011407 */
[----:B------:R-:W-:Y:S01]  /*f800*/  IADD3 R6, P3, R7, R4, RZ ;  /* 0x0000000407067210 */ /* 0x000fe20007f7e0ff */
[----:B------:R-:W-:-:S03]  /*f810*/  IMAD R8, R8, UR6, RZ ;  /* 0x0000000608087c24 */ /* 0x000fc6000f8e02ff */
[----:B------:R-:W-:Y:S01]  /*f820*/  IADD3.X R7, R11, R5, R10, P3, !PT ;  /* 0x000000050b077210 */ /* 0x000fe20001ffe40a */
[C---:B------:R-:W-:Y:S02]  /*f830*/  IMAD R5, R9.reuse, UR7, R8 ;  /* 0x0000000709057c24 */ /* 0x040fe4000f8e0208 */
[----:B------:R-:W-:Y:S02]  /*f840*/  IMAD.WIDE.U32 R6, R9, UR6, R6 ;  /* 0x0000000609067c25 */ /* 0x000fe4000f8e0006 */
[----:B------:R-:W-:Y:S01]  /*f850*/  @P1 IADD3 R4, P3, R45, UR4, RZ ;  /* 0x000000042d041c10 */ /* 0x000fe2000ff7e0ff */
[----:B------:R-:W0:Y:S01]  /*f860*/  S2R R13, SR_TID.X ;  /* 0x00000000000d7919 */ /* 0x000e220000002100 */
[----:B------:R-:W-:Y:S01]  /*f870*/  ULDC.64 UR6, c[0x0][0xb50] ;  /* 0x0002d40000067ab9 */ /* 0x000fe20000000a00 */
[----:B------:R-:W-:Y:S01]  /*f880*/  IMAD.IADD R7, R7, 0x1, R5 ;  /* 0x0000000107077824 */ /* 0x000fe200078e0205 */
[----:B------:R-:W-:Y:S01]  /*f890*/  @P1 IADD3.X R5, R46, UR5, RZ, P3, !PT ;  /* 0x000000052e051c10 */ /* 0x000fe20009ffe4ff */
[----:B------:R-:W-:-:S06]  /*f8a0*/  IMAD.U32 R8, RZ, RZ, UR8 ;  /* 0x00000008ff087e24 */ /* 0x000fcc000f8e00ff */
[----:B------:R1:W5:Y:S01]  /*f8b0*/  @P1 LDG.E R8, desc[UR40][R4.64] ;  /* 0x0000002804081981 */ /* 0x000362000c1e1900 */
[----:B------:R-:W-:-:S04]  /*f8c0*/  LEA R10, P4, R6, UR6, 0x2 ;  /* 0x00000006060a7c11 */ /* 0x000fc8000f8810ff */
[----:B------:R-:W-:Y:S01]  /*f8d0*/  LEA.HI.X R11, R6, UR7, R7, 0x2, P4 ;  /* 0x00000007060b7c11 */ /* 0x000fe2000a0f1407 */
[----:B0-----:R-:W-:-:S05]  /*f8e0*/  VIADD R45, R13, 0xffffff80 ;  /* 0xffffff800d2d7836 */ /* 0x001fca0000000000 */
[----:B------:R-:W-:-:S04]  /*f8f0*/  SHF.R.S32.HI R38, RZ, 0x1f, R45 ;  /* 0x0000001fff267819 */ /* 0x000fc8000001142d */
[----:B------:R-:W-:-:S04]  /*f900*/  LEA.HI R38, R38, R45, RZ, 0x3 ;  /* 0x0000002d26267211 */ /* 0x000fc800078f18ff */
[----:B------:R-:W-:-:S04]  /*f910*/  SHF.R.S32.HI R38, RZ, 0x3, R38 ;  /* 0x00000003ff267819 */ /* 0x000fc80000011426 */
[----:B---3--:R-:W-:Y:S01]  /*f920*/  LEA R9, R38, R34, 0x6 ;  /* 0x0000002226097211 */ /* 0x008fe200078e30ff */
[----:B-1----:R-:W-:Y:S06]  /*f930*/  @P1 BRA `(.L_x_13592) ;  /* 0x0000000000101947 */ /* 0x002fec0003800000 */
[----:B------:R-:W-:Y:S05]  /*f940*/  @!P0 BRA `(.L_x_13592) ;  /* 0x00000000000c8947 */ /* 0x000fea0003800000 */
[----:B------:R-:W2:Y:S04]  /*f950*/  LDG.E R5, desc[UR40][R24.64] ;  /* 0x0000002818057981 */ /* 0x000ea8000c1e1900 */
[----:B-----5:R-:W2:Y:S02]  /*f960*/  LDG.E R8, desc[UR40][R24.64+0x4] ;  /* 0x0000042818087981 */ /* 0x020ea4000c1e1900 */
[----:B--2---:R-:W-:-:S07]  /*f970*/  IMAD.IADD R8, R8, 0x1, -R5 ;  /* 0x0000000108087824 */ /* 0x004fce00078e0a05 */
.L_x_13592:
[----:B------:R-:W2:Y:S01]  /*f980*/  LDL R12, [R1+0x7c] ;  /* 0x00007c00010c7983 */ /* 0x000ea20000100800 */
[----:B------:R-:W-:Y:S01]  /*f990*/  VIADD R14, R13, 0xffffff80 ;  /* 0xffffff800d0e7836 */ /* 0x000fe20000000000 */
[----:B------:R-:W0:Y:S01]  /*f9a0*/  @P2 LDC R37, c[0x0][0xbf0] ;  /* 0x0002fc00ff252b82 */ /* 0x000e220000000800 */
[----:B-----5:R-:W-:Y:S01]  /*f9b0*/  IMAD R35, R8, R3, RZ ;  /* 0x0000000308237224 */ /* 0x020fe200078e02ff */
[----:B------:R-:W-:Y:S01]  /*f9c0*/  SHFL.IDX PT, R4, R10, RZ, 0x1c1f ;  /* 0x001c1fff0a047589 */ /* 0x000fe200000e0000 */
[----:B------:R-:W-:Y:S01]  /*f9d0*/  IMAD.WIDE R20, R9, 0x2, R20 ;  /* 0x0000000209147825 */ /* 0x000fe200078e0214 */
[----:B------:R-:W-:Y:S01]  /*f9e0*/  SHF.R.S32.HI R13, RZ, 0x1f, R14 ;  /* 0x0000001fff0d7819 */ /* 0x000fe2000001140e */
[----:B------:R-:W-:Y:S01]  /*f9f0*/  ULDC.64 UR4, c[0x0][0xaa0] ;  /* 0x0002a80000047ab9 */ /* 0x000fe20000000a00 */
[----:B------:R-:W1:Y:S02]  /*fa00*/  SHFL.IDX PT, R5, R11, RZ, 0x1c1f ;  /* 0x001c1fff0b057589 */ /* 0x000e6400000e0000 */
[----:B------:R-:W-:-:S02]  /*fa10*/  LEA.HI R13, R13, R14, RZ, 0x7 ;  /* 0x0000000e0d0d7211 */ /* 0x000fc400078f38ff */
[----:B------:R-:W-:Y:S04]  /*fa20*/  SHFL.IDX PT, R6, R10, 0x1, 0x1c1f ;  /* 0x003c1f000a067f89 */ /* 0x000fe800000e0000 */
[----:B------:R-:W3:Y:S01]  /*fa30*/  SHFL.IDX PT, R7, R11, 0x1, 0x1c1f ;  /* 0x003c1f000b077f89 */ /* 0x000ee200000e0000 */
[----:B------:R-:W-:Y:S02]  /*fa40*/  LOP3.LUT R13, R13, 0xffffff80, RZ, 0xc0, !PT ;  /* 0xffffff800d0d7812 */ /* 0x000fe400078ec0ff */
[----:B------:R-:W-:Y:S02]  /*fa50*/  SHF.R.S32.HI R36, RZ, 0x1f, R45 ;  /* 0x0000001fff247819 */ /* 0x000fe4000001142d */
[----:B------:R-:W-:Y:S01]  /*fa60*/  IADD3 R25, P4, R20, 0x3000, RZ ;  /* 0x0000300014197810 */ /* 0x000fe20007f9e0ff */
[----:B------:R-:W-:Y:S01]  /*fa70*/  IMAD.IADD R13, R14, 0x1, -R13 ;  /* 0x000000010e0d7824 */ /* 0x000fe200078e0a0d */
[----:B------:R-:W-:-:S02]  /*fa80*/  LEA.HI R36, R36, R45, RZ, 0x3 ;  /* 0x0000002d24247211 */ /* 0x000fc400078f18ff */
[C---:B------:R-:W-:Y:S02]  /*fa90*/  LOP3.LUT R9, R20.reuse, 0x380, RZ, 0xc0, !PT ;  /* 0x0000038014097812 */ /* 0x040fe400078ec0ff */
[----:B------:R-:W-:Y:S02]  /*faa0*/  LOP3.LUT P0, RZ, R13, 0x3, RZ, 0xc0, !PT ;  /* 0x000000030dff7812 */ /* 0x000fe4000780c0ff */
[----:B------:R-:W-:Y:S02]  /*fab0*/  IADD3 R13, P3, R20, 0x1800, RZ ;  /* 0x00001800140d7810 */ /* 0x000fe40007f7e0ff */
[----:B------:R-:W-:Y:S02]  /*fac0*/  LOP3.LUT R36, R36, 0xfffffff8, RZ, 0xc0, !PT ;  /* 0xfffffff824247812 */ /* 0x000fe400078ec0ff */
[----:B------:R-:W-:Y:S02]  /*fad0*/  LOP3.LUT R24, R25, 0x380, RZ, 0xc0, !PT ;  /* 0x0000038019187812 */ /* 0x000fe400078ec0ff */
[----:B------:R-:W-:-:S02]  /*fae0*/  SHF.R.U64 R9, R9, 0x3, RZ ;  /* 0x0000000309097819 */ /* 0x000fc400000012ff */
[----:B------:R-:W-:Y:S02]  /*faf0*/  IADD3 R36, R45, -R36, RZ ;  /* 0x800000242d247210 */ /* 0x000fe40007ffe0ff */
[----:B------:R-:W-:-:S04]  /*fb00*/  SHF.R.U64 R24, R24, 0x3, RZ ;  /* 0x0000000318187819 */ /* 0x000fc800000012ff */
[----:B------:R-:W-:Y:S01]  /*fb10*/  LOP3.LUT R24, R24, R25, RZ, 0x3c, !PT ;  /* 0x0000001918187212 */ /* 0x000fe200078e3cff */
[----:B------:R-:W-:Y:S02]  /*fb20*/  IMAD.X R25, RZ, RZ, R21, P4 ;  /* 0x000000ffff197224 */ /* 0x000fe400020e0615 */
[----:B--2---:R-:W-:-:S04]  /*fb30*/  IMAD R12, R40, 0xc0, R12 ;  /* 0x000000c0280c7824 */ /* 0x004fc800078e020c */
[C---:B------:R-:W-:Y:S01]  /*fb40*/  VIADD R8, R12.reuse, 0x8 ;  /* 0x000000080c087836 */ /* 0x040fe20000000000 */
[-C--:B------:R-:W-:Y:S02]  /*fb50*/  ISETP.GE.OR P1, PT, R12, R35.reuse, P0 ;  /* 0x000000230c00720c */ /* 0x080fe40000726670 */
[----:B------:R-:W-:Y:S02]  /*fb60*/  LOP3.LUT R12, R13, 0x380, RZ, 0xc0, !PT ;  /* 0x000003800d0c7812 */ /* 0x000fe400078ec0ff */
[----:B------:R-:W-:Y:S02]  /*fb70*/  ISETP.GE.OR P0, PT, R8, R35, P0 ;  /* 0x000000230800720c */ /* 0x000fe40000706670 */
[----:B------:R-:W-:Y:S02]  /*fb80*/  SHF.R.U64 R12, R12, 0x3, RZ ;  /* 0x000000030c0c7819 */ /* 0x000fe400000012ff */
[----:B------:R-:W-:Y:S01]  /*fb90*/  LOP3.LUT R8, R9, R20, RZ, 0x3c, !PT ;  /* 0x0000001409087212 */ /* 0x000fe200078e3cff */
[----:B------:R-:W-:Y:S01]  /*fba0*/  IMAD.MOV.U32 R9, RZ, RZ, R21 ;  /* 0x000000ffff097224 */ /* 0x000fe200078e0015 */
[----:B------:R-:W-:-:S02]  /*fbb0*/  LOP3.LUT R12, R12, R13, RZ, 0x3c, !PT ;  /* 0x0000000d0c0c7212 */ /* 0x000fc400078e3cff */
[----:B------:R-:W-:Y:S01]  /*fbc0*/  IADD3.X R13, RZ, R21, RZ, P3, !PT ;  /* 0x00000015ff0d7210 */ /* 0x000fe20001ffe4ff */
[----:B-1----:R-:W-:Y:S04]  /*fbd0*/  @!P1 ST.E desc[UR40][R4.64], R2 ;  /* 0x0000000204009985 */ /* 0x002fe8000c101928 */
[----:B---3--:R1:W-:Y:S04]  /*fbe0*/  @!P0 ST.E desc[UR40][R6.64], R0 ;  /* 0x0000000006008985 */ /* 0x0083e8000c101928 */
[----:B------:R-:W2:Y:S04]  /*fbf0*/  LD.E.128 R8, desc[UR40][R8.64] ;  /* 0x0000002808087980 */ /* 0x000ea8000c101d00 */
[----:B------:R-:W3:Y:S01]  /*fc00*/  LD.E.128 R12, desc[UR40][R12.64] ;  /* 0x000000280c0c7980 */ /* 0x000ee2000c101d00 */
[----:B-1----:R-:W-:-:S03]  /*fc10*/  IMAD R0, R36, 0x30, R38 ;  /* 0x0000003024007824 */ /* 0x002fc600078e0226 */
[----:B------:R-:W4:Y:S01]  /*fc20*/  LD.E.128 R24, desc[UR40][R24.64] ;  /* 0x0000002818187980 */ /* 0x000f22000c101d00 */
[----:B------:R-:W-:-:S03]  /*fc30*/  IADD3 R31, P0, R20, 0x4800, RZ ;  /* 0x00004800141f7810 */ /* 0x000fc60007f1e0ff */
[----:B------:R-:W2:Y:S01]  /*fc40*/  LDL R36, [R1+0x8c] ;  /* 0x00008c0001247983 */ /* 0x000ea20000100800 */
[----:B------:R-:W-:Y:S01]  /*fc50*/  LOP3.LUT R20, R31, 0x380, RZ, 0xc0, !PT ;  /* 0x000003801f147812 */ /* 0x000fe200078ec0ff */
[----:B------:R-:W-:-:S03]  /*fc60*/  IMAD.X R5, RZ, RZ, R21, P0 ;  /* 0x000000ffff057224 */ /* 0x000fc600000e0615 */
[----:B------:R-:W-:-:S04]  /*fc70*/  SHF.R.U64 R2, R20, 0x3, RZ ;  /* 0x0000000314027819 */ /* 0x000fc800000012ff */
[----:B------:R-:W-:Y:S02]  /*fc80*/  LOP3.LUT R4, R2, R31, RZ, 0x3c, !PT ;  /* 0x0000001f02047212 */ /* 0x000fe400078e3cff */
[----:B------:R-:W1:Y:S01]  /*fc90*/  @P2 LDC R31, c[0x0][0xbec] ;  /* 0x0002fb00ff1f2b82 */ /* 0x000e620000000800 */
[----:B------:R-:W-:-:S03]  /*fca0*/  IMAD R21, R29, UR4, RZ ;  /* 0x000000041d157c24 */ /* 0x000fc6000f8e02ff */
[----:B------:R-:W5:Y:S01]  /*fcb0*/  LD.E.128 R4, desc[UR40][R4.64] ;  /* 0x0000002804047980 */ /* 0x000f62000c101d00 */
[C---:B------:R-:W-:Y:S02]  /*fcc0*/  IMAD R29, R28.reuse, UR5, R21 ;  /* 0x000000051c1d7c24 */ /* 0x040fe4000f8e0215 */
[----:B------:R-:W-:Y:S01]  /*fcd0*/  IMAD.WIDE.U32 R20, R28, UR4, RZ ;  /* 0x000000041c147c25 */ /* 0x000fe2000f8e00ff */
        /* <DEDUP_REMOVED lines=12> */
[----:B------:R-:W-:-:S03]  /*fda0*/  ULDC.64 UR4, c[0x0][0xaf0] ;  /* 0x0002bc0000047ab9 */ /* 0x000fc60000000a00 */
[----:B-1----:R-:W-:-:S04]  /*fdb0*/  @P2 IMAD.HI.U32 R0, R28, R31, RZ ;  /* 0x0000001f1c002227 */ /* 0x002fc800078e00ff */
[----:B------:R-:W-:Y:S02]  /*fdc0*/  IMAD.IADD R21, R21, 0x1, R29 ;  /* 0x0000000115157824 */ /* 0x000fe400078e021d */
[----:B------:R-:W-:Y:S01]  /*fdd0*/  IMAD.MOV.U32 R29, RZ, RZ, R28 ;  /* 0x000000ffff1d7224 */ /* 0x000fe200078e001c */
[----:B------:R-:W-:Y:S01]  /*fde0*/  @P2 SHF.R.U32.HI R29, RZ, R37, R0 ;  /* 0x00000025ff1d2219 */ /* 0x000fe20000011600 */
        /* <DEDUP_REMOVED lines=20> */
[----:B------:R-:W-:Y:S01]  /*ff30*/  IMAD R32, R40, 0xc0, R38 ;  /* 0x000000c028207824 */ /* 0x000fe200078e0226 */
[----:B------:R-:W-:Y:S02]  /*ff40*/  ULDC UR4, c[0x0][0xac8] ;  /* 0x0002b20000047ab9 */ /* 0x000fe40000000800 */
[----:B------:R-:W-:Y:S01]  /*ff50*/  LEA.HI.X R31, R2, UR5, R3, 0x1, P0 ;  /* 0x00000005021f7c11 */ /* 0x000fe200080f0c03 */
[----:B0-----:R-:W0:Y:S04]  /*ff60*/  SHFL.IDX PT, R20, R30, RZ, 0x181f ;  /* 0x00181fff1e147589 */ /* 0x001e2800000e0000 */
[----:B------:R-:W1:Y:S04]  /*ff70*/  SHFL.IDX PT, R28, R30, 0x1, 0x181f ;  /* 0x00381f001e1c7f89 */ /* 0x000e6800000e0000 */
[----:B------:R-:W1:Y:S01]  /*ff80*/  SHFL.IDX PT, R33, R30, 0x2, 0x181f ;  /* 0x00581f001e217f89 */ /* 0x000e6200000e0000 */
[----:B------:R-:W-:-:S03]  /*ff90*/  ISETP.GE.AND P0, PT, R34, UR4, PT ;  /* 0x0000000422007c0c */ /* 0x000fc6000bf06270 */
[----:B------:R-:W2:Y:S01]  /*ffa0*/  SHFL.IDX PT, R3, R31, RZ, 0x181f ;  /* 0x00181fff1f037589 */ /* 0x000ea200000e0000 */
[----:B------:R-:W-:-:S03]  /*ffb0*/  VIADD R0, R32, 0x30 ;  /* 0x0000003020007836 */ /* 0x000fc60000000000 */
[----:B------:R-:W2:Y:S01]  /*ffc0*/  SHFL.IDX PT, R21, R31, 0x1, 0x181f ;  /* 0x00381f001f157f89 */ /* 0x000ea200000e0000 */
[----:B------:R-:W-:-:S03]  /*ffd0*/  VIADD R2, R32, 0x60 ;  /* 0x0000006020027836 */ /* 0x000fc60000000000 */
[----:B------:R-:W2:Y:S01]  /*ffe0*/  SHFL.IDX PT, R29, R31, 0x2, 0x181f ;  /* 0x00581f001f1d7f89 */ /* 0x000ea200000e0000 */
[-C--:B------:R-:W-:Y:S02]  /*fff0*/  ISETP.GE.OR P1, PT, R32, R35.reuse, P0 ;  /* 0x000000232000720c */ /* 0x080fe40000726670 */
[-C--:B------:R-:W-:Y:S02]  /*10000*/  ISETP.GE.OR P2, PT, R0, R35.reuse, P0 ;  /* 0x000000230000720c */ /* 0x080fe40000746670 */
[----:B------:R-:W-:Y:S01]  /*10010*/  ISETP.GE.OR P3, PT, R2, R35, P0 ;  /* 0x000000230200720c */ /* 0x000fe20000766670 */
[----:B------:R-:W-:-:S08]  /*10020*/  VIADD R0, R18, 0x13220 ;  /* 0x0001322012007836 */ /* 0x000fd00000000000 */
[C---:B0-----:R-:W-:Y:S02]  /*10030*/  @!P1 LEA R2, P4, R34.reuse, R20, 0x1 ;  /* 0x0000001422029211 */ /* 0x041fe400078808ff */
[C---:B-1----:R-:W-:Y:S02]  /*10040*/  @!P2 LEA R20, P5, R34.reuse, R28, 0x1 ;  /* 0x0000001c2214a211 */ /* 0x042fe400078a08ff */
[----:B------:R-:W-:Y:S02]  /*10050*/  @!P3 LEA R28, P6, R34, R33, 0x1 ;  /* 0x00000021221cb211 */ /* 0x000fe400078c08ff */
[----:B------:R-:W-:-:S04]  /*10060*/  PRMT R0, RZ, 0x654, R0 ;  /* 0x00000654ff007816 */ /* 0x000fc80000000000 */
[----:B------:R0:W-:Y:S02]  /*10070*/  SYNCS.ARRIVE.TRANS64.RED.A1T0 RZ, [R0+URZ], RZ ;  /* 0x000000ff00ff79a7 */ /* 0x0001e4000810043f */
[----:B0-----:R-:W-:-:S04]  /*10080*/  IADD3 R0, R32, 0x90, RZ ;  /* 0x0000009020007810 */ /* 0x001fc80007ffe0ff */
[----:B------:R-:W-:Y:S01]  /*10090*/  ISETP.GE.OR P0, PT, R0, R35, P0 ;  /* 0x000000230000720c */ /* 0x000fe20000706670 */
[----:B------:R-:W0:Y:S04]  /*100a0*/  SHFL.IDX PT, R30, R30, 0x3, 0x181f ;  /* 0x00781f001e1e7f89 */ /* 0x000e2800000e0000 */
[----:B------:R-:W1:Y:S01]  /*100b0*/  SHFL.IDX PT, R31, R31, 0x3, 0x181f ;  /* 0x00781f001f1f7f89 */ /* 0x000e6200000e0000 */
[C-C-:B--2---:R-:W-:Y:S02]  /*100c0*/  @!P1 LEA.HI.X R3, R34.reuse, R3, R36.reuse, 0x1, P4 ;  /* 0x0000000322039211 */ /* 0x144fe400020f0c24 */
[C-C-:B------:R-:W-:Y:S02]  /*100d0*/  @!P2 LEA.HI.X R21, R34.reuse, R21, R36.reuse, 0x1, P5 ;  /* 0x000000152215a211 */ /* 0x140fe400028f0c24 */
[----:B------:R-:W-:Y:S01]  /*100e0*/  @!P3 LEA.HI.X R29, R34, R29, R36, 0x1, P6 ;  /* 0x0000001d221db211 */ /* 0x000fe200030f0c24 */
[----:B------:R2:W-:Y:S04]  /*100f0*/  @!P1 ST.E.128 desc[UR40][R2.64], R8 ;  /* 0x0000000802009985 */ /* 0x0005e8000c101d28 */
[----:B---3--:R2:W-:Y:S04]  /*10100*/  @!P2 ST.E.128 desc[UR40][R20.64], R12 ;  /* 0x0000000c1400a985 */ /* 0x0085e8000c101d28 */
[----:B----4-:R2:W-:Y:S01]  /*10110*/  @!P3 ST.E.128 desc[UR40][R28.64], R24 ;  /* 0x000000181c00b985 */ /* 0x0105e2000c101d28 */
[----:B01----:R-:W-:Y:S05]  /*10120*/  @P0 BRA `(.L_x_13593) ;  /* 0x0000000800800947 */ /* 0x003fea0003800000 */
[----:B--2---:R-:W-:-:S04]  /*10130*/  LEA R2, P0, R34, R30, 0x1 ;  /* 0x0000001e22027211 */ /* 0x004fc800078008ff */
[----:B------:R-:W-:-:S05]  /*10140*/  LEA.HI.X R3, R34, R31, R36, 0x1, P0 ;  /* 0x0000001f22037211 */ /* 0x000fca00000f0c24 */
[----:B-----5:R0:W-:Y:S01]  /*10150*/  ST.E.128 desc[UR40][R2.64], R4 ;  /* 0x0000000402007985 */ /* 0x0201e2000c101d28 */
[----:B------:R-:W-:Y:S05]  /*10160*/  BRA `(.L_x_13593) ;  /* 0x0000000800707947 */ /* 0x000fea0003800000 */
.L_x_13591:
[----:B------:R-:W2:Y:S01]  /*10170*/  LDL.LU R4, [R1+0x48] ;  /* 0x0000480001047983 */ /* 0x000ea20000300800 */
[----:B------:R-:W-:Y:S01]  /*10180*/  ULDC.64 UR4, c[0x0][0xc00] ;  /* 0x0003000000047ab9 */ /* 0x000fe20000000a00 */
[----:B------:R-:W-:Y:S01]  /*10190*/  IMAD.MOV.U32 R6, RZ, RZ, RZ ;  /* 0x000000ffff067224 */ /* 0x000fe200078e00ff */
[----:B------:R-:W1:Y:S01]  /*101a0*/  LDC R25, c[0x0][0xbe8] ;  /* 0x0002fa00ff197b82 */ /* 0x000e620000000800 */
        /* <DEDUP_REMOVED lines=15> */
[----:B-1----:R-:W-:Y:S01]  /*102a0*/  ISETP.NE.AND P2, PT, R25, 0x1, PT ;  /* 0x000000011900780c */ /* 0x002fe20003f45270 */
[----:B---3--:R-:W-:-:S12]  /*102b0*/  VIADD R26, R7, 0xffffff80 ;  /* 0xffffff80071a7836 */ /* 0x008fd80000000000 */
[----:B------:R-:W1:Y:S01]  /*102c0*/  @P2 LDC R27, c[0x0][0xbec] ;  /* 0x0002fb00ff1b2b82 */ /* 0x000e620000000800 */
[----:B------:R-:W-:Y:S01]  /*102d0*/  ISETP.GE.AND P3, PT, R26, 0xc0, PT ;  /* 0x000000c01a00780c */ /* 0x000fe20003f66270 */
[----:B--2---:R-:W-:-:S12]  /*102e0*/  @P1 BRA `(.L_x_13594) ;  /* 0x0000000000101947 */ /* 0x004fd80003800000 */
[----:B------:R-:W-:Y:S05]  /*102f0*/  @!P0 BRA `(.L_x_13594) ;  /* 0x00000000000c8947 */ /* 0x000fea0003800000 */
[----:B------:R-:W2:Y:S04]  /*10300*/  LDG.E R5, desc[UR40][R2.64] ;  /* 0x0000002802057981 */ /* 0x000ea8000c1e1900 */
[----:B-----5:R-:W2:Y:S02]  /*10310*/  LDG.E R0, desc[UR40][R2.64+0x4] ;  /* 0x0000042802007981 */ /* 0x020ea4000c1e1900 */
[----:B--2---:R-:W-:-:S07]  /*10320*/  IMAD.IADD R0, R0, 0x1, -R5 ;  /* 0x0000000100007824 */ /* 0x004fce00078e0a05 */
.L_x_13594:
        /* <DEDUP_REMOVED lines=49> */
.L_x_13596:
[----:B------:R-:W-:Y:S05]  /*10640*/  BSYNC B1 ;  /* 0x0000000000017941 */ /* 0x000fea0003800000 */
.L_x_13595:
[----:B------:R-:W2:Y:S04]  /*10650*/  LDL R15, [R1+0x60] ;  /* 0x00006000010f7983 */ /* 0x000ea80000100800 */
[----:B------:R-:W3:Y:S01]  /*10660*/  LDL R20, [R1+0x8c] ;  /* 0x00008c0001147983 */ /* 0x000ee20000100800 */
[--C-:B0-----:R-:W-:Y:S01]  /*10670*/  SHF.R.S32.HI R4, RZ, 0x1f, R26.reuse ;  /* 0x0000001fff047819 */ /* 0x101fe2000001141a */
[----:B------:R-:W0:Y:S01]  /*10680*/  @P2 LDC R9, c[0x0][0xbf0] ;  /* 0x0002fc00ff092b82 */ /* 0x000e220000000800 */
[----:B------:R-:W-:Y:S01]  /*10690*/  SHF.R.S32.HI R21, RZ, 0x1f, R26 ;  /* 0x0000001fff157819 */ /* 0x000fe2000001141a */
[----:B------:R-:W-:Y:S01]  /*106a0*/  ULDC.64 UR4, c[0x0][0xaa0] ;  /* 0x0002a80000047ab9 */ /* 0x000fe20000000a00 */
[-C--:B------:R-:W-:Y:S01]  /*106b0*/  LEA.HI R4, R4, R26.reuse, RZ, 0x3 ;  /* 0x0000001a04047211 */ /* 0x080fe200078f18ff */
[----:B------:R-:W-:Y:S01]  /*106c0*/  IMAD R3, R11, UR4, RZ ;  /* 0x000000040b037c24 */ /* 0x000fe2000f8e02ff */
[----:B------:R-:W-:-:S02]  /*106d0*/  LEA.HI R21, R21, R26, RZ, 0x3 ;  /* 0x0000001a15157211 */ /* 0x000fc400078f18ff */
        /* <DEDUP_REMOVED lines=11> */
[----:B-1----:R-:W-:Y:S01]  /*10790*/  @P2 IMAD.HI.U32 R4, R8, R27, RZ ;  /* 0x0000001b08042227 */ /* 0x002fe200078e00ff */
[----:B------:R-:W-:-:S03]  /*107a0*/  MOV R5, R8 ;  /* 0x0000000800057202 */ /* 0x000fc60000000f00 */
[----:B------:R-:W-:Y:S01]  /*107b0*/  IMAD.WIDE.U32 R2, R24, UR4, R2 ;  /* 0x0000000418027c25 */ /* 0x000fe2000f8e0002 */
[----:B0-----:R-:W-:Y:S01]  /*107c0*/  @P2 SHF.R.U32.HI R5, RZ, R9, R4 ;  /* 0x00000009ff052219 */ /* 0x001fe20000011604 */
        /* <DEDUP_REMOVED lines=20> */
[----:B------:R-:W-:Y:S01]  /*10910*/  IMAD R14, R14, 0xc0, R21 ;  /* 0x000000c00e0e7824 */ /* 0x000fe200078e0215 */
[----:B------:R-:W-:Y:S01]  /*10920*/  IADD3 R3, R3, R5, RZ ;  /* 0x0000000503037210 */ /* 0x000fe20007ffe0ff */
[----:B------:R-:W-:Y:S01]  /*10930*/  IMAD R25, R0, R25, RZ ;  /* 0x0000001900197224 */ /* 0x000fe200078e02ff */
[----:B------:R-:W-:Y:S01]  /*10940*/  LEA R4, P0, R2, UR4, 0x1 ;  /* 0x0000000402047c11 */ /* 0x000fe2000f8008ff */
[----:B------:R-:W-:Y:S01]  /*10950*/  ULDC UR4, c[0x0][0xac8] ;  /* 0x0002b20000047ab9 */ /* 0x000fe20000000800 */
[----:B------:R-:W-:Y:S02]  /*10960*/  VIADD R0, R14, 0x30 ;  /* 0x000000300e007836 */ /* 0x000fe40000000000 */
[----:B------:R-:W-:Y:S01]  /*10970*/  LEA.HI.X R8, R2, UR5, R3, 0x1, P0 ;  /* 0x0000000502087c11 */ /* 0x000fe200080f0c03 */
[----:B------:R-:W0:Y:S01]  /*10980*/  SHFL.IDX PT, R6, R4, RZ, 0x181f ;  /* 0x00181fff04067589 */ /* 0x000e2200000e0000 */
[C---:B------:R-:W-:Y:S02]  /*10990*/  VIADD R2, R14.reuse, 0x60 ;  /* 0x000000600e027836 */ /* 0x040fe40000000000 */
[----:B------:R-:W-:Y:S01]  /*109a0*/  VIADD R3, R14, 0x90 ;  /* 0x000000900e037836 */ /* 0x000fe20000000000 */
[----:B------:R-:W1:Y:S04]  /*109b0*/  SHFL.IDX PT, R9, R4, 0x1, 0x181f ;  /* 0x00381f0004097f89 */ /* 0x000e6800000e0000 */
[----:B------:R-:W4:Y:S04]  /*109c0*/  SHFL.IDX PT, R11, R4, 0x2, 0x181f ;  /* 0x00581f00040b7f89 */ /* 0x000f2800000e0000 */
[----:B------:R-:W3:Y:S04]  /*109d0*/  SHFL.IDX PT, R5, R8, RZ, 0x181f ;  /* 0x00181fff08057589 */ /* 0x000ee800000e0000 */
[----:B------:R1:W5:Y:S04]  /*109e0*/  SHFL.IDX PT, R13, R4, 0x3, 0x181f ;  /* 0x00781f00040d7f89 */ /* 0x00036800000e0000 */
[----:B------:R-:W5:Y:S04]  /*109f0*/  SHFL.IDX PT, R7, R8, 0x1, 0x181f ;  /* 0x00381f0008077f89 */ /* 0x000f6800000e0000 */
[----:B------:R-:W5:Y:S04]  /*10a00*/  SHFL.IDX PT, R10, R8, 0x2, 0x181f ;  /* 0x00581f00080a7f89 */ /* 0x000f6800000e0000 */
[----:B------:R5:W5:Y:S01]  /*10a10*/  SHFL.IDX PT, R12, R8, 0x3, 0x181f ;  /* 0x00781f00080c7f89 */ /* 0x000b6200000e0000 */
[----:B--2---:R-:W-:-:S04]  /*10a20*/  ISETP.GE.AND P0, PT, R15, UR4, PT ;  /* 0x000000040f007c0c */ /* 0x004fc8000bf06270 */
[-C--:B------:R-:W-:Y:S02]  /*10a30*/  ISETP.GE.OR P3, PT, R14, R25.reuse, P0 ;  /* 0x000000190e00720c */ /* 0x080fe40000766670 */
[-C--:B------:R-:W-:Y:S02]  /*10a40*/  ISETP.GE.OR P2, PT, R0, R25.reuse, P0 ;  /* 0x000000190000720c */ /* 0x080fe40000746670 */
[-C--:B------:R-:W-:Y:S02]  /*10a50*/  ISETP.GE.OR P1, PT, R2, R25.reuse, P0 ;  /* 0x000000190200720c */ /* 0x080fe40000726670 */
[----:B------:R-:W-:-:S07]  /*10a60*/  ISETP.GE.OR P0, PT, R3, R25, P0 ;  /* 0x000000190300720c */ /* 0x000fce0000706670 */
[C---:B0-----:R-:W-:Y:S02]  /*10a70*/  @!P3 LEA R2, P6, R15.reuse, R6, 0x1 ;  /* 0x000000060f02b211 */ /* 0x041fe400078c08ff */
[C---:B-1----:R-:W-:Y:S02]  /*10a80*/  @!P2 LEA R4, P5, R15.reuse, R9, 0x1 ;  /* 0x000000090f04a211 */ /* 0x042fe400078a08ff */
[C---:B----4-:R-:W-:Y:S02]  /*10a90*/  @!P1 LEA R6, P4, R15.reuse, R11, 0x1 ;  /* 0x0000000b0f069211 */ /* 0x050fe400078808ff */
[C-C-:B---3--:R-:W-:Y:S02]  /*10aa0*/  @!P3 LEA.HI.X R3, R15.reuse, R5, R20.reuse, 0x1, P6 ;  /* 0x000000050f03b211 */ /* 0x148fe400030f0c14 */
[C---:B-----5:R-:W-:Y:S02]  /*10ab0*/  @!P0 LEA R8, P6, R15.reuse, R13, 0x1 ;  /* 0x0000000d0f088211 */ /* 0x060fe400078c08ff */
[C-C-:B------:R-:W-:Y:S01]  /*10ac0*/  @!P2 LEA.HI.X R5, R15.reuse, R7, R20.reuse, 0x1, P5 ;  /* 0x000000070f05a211 */ /* 0x140fe200028f0c14 */
[----:B------:R1:W-:Y:S01]  /*10ad0*/  @!P3 ST.E.128 desc[UR40][R2.64], RZ ;  /* 0x000000ff0200b985 */ /* 0x0003e2000c101d28 */
[----:B------:R-:W-:-:S02]  /*10ae0*/  @!P1 LEA.HI.X R7, R15, R10, R20, 0x1, P4 ;  /* 0x0000000a0f079211 */ /* 0x000fc400020f0c14 */
[----:B------:R-:W-:Y:S01]  /*10af0*/  @!P0 LEA.HI.X R9, R15, R12, R20, 0x1, P6 ;  /* 0x0000000c0f098211 */ /* 0x000fe200030f0c14 */
[----:B------:R1:W-:Y:S04]  /*10b00*/  @!P2 ST.E.128 desc[UR40][R4.64], RZ ;  /* 0x000000ff0400a985 */ /* 0x0003e8000c101d28 */
[----:B------:R1:W-:Y:S04]  /*10b10*/  @!P1 ST.E.128 desc[UR40][R6.64], RZ ;  /* 0x000000ff06009985 */ /* 0x0003e8000c101d28 */
[----:B------:R1:W-:Y:S02]  /*10b20*/  @!P0 ST.E.128 desc[UR40][R8.64], RZ ;  /* 0x000000ff08008985 */ /* 0x0003e4000c101d28 */
.L_x_13593:
[----:B------:R-:W-:Y:S05]  /*10b30*/  BSYNC B0 ;  /* 0x0000000000007941 */ /* 0x000fea0003800000 */
.L_x_13590:
[----:B------:R-:W3:Y:S01]  /*10b40*/  LDL R0, [R1+0xc] ;  /* 0x00000c0001007983 */ /* 0x000ee20000100800 */
[----:B------:R-:W-:Y:S02]  /*10b50*/  ULDC UR4, c[0x0][0xc3c] ;  /* 0x00030f0000047ab9 */ /* 0x000fe40000000800 */
[----:B---3--:R-:W-:-:S13]  /*10b60*/  ISETP.GE.AND P0, PT, R0, UR4, PT ;  /* 0x0000000400007c0c */ /* 0x008fda000bf06270 */
[----:B------:R-:W-:Y:S05]  /*10b70*/  @!P0 BRA `(.L_x_13597) ;  /* 0xffffff0400688947 */ /* 0x000fea000383ffff */
[----:B------:R-:W-:Y:S05]  /*10b80*/  BRA `(.L_x_13495) ;  /* 0x0000007400187947 */ /* 0x000fea0003800000 */
.L_x_13493:
[----:B------:R-:W-:-:S08]  /*10b90*/  NOP ;  /* 0x0000000000007918 */ /* 0x000fd00000000000 */
[----:B--2---:R-:W0:-:S00]  /*10ba0*/  USETMAXREG.DEALLOC.CTAPOOL 0x20 ;  /* 0x00000020000079c8 */ /* 0x004e0000080e0500 */
        /* <DEDUP_REMOVED lines=15> */
[----:B------:R-:W-:Y:S01]  /*10ca0*/  IMAD.MOV.U32 R0, RZ, RZ, RZ ;  /* 0x000000ffff007224 */ /* 0x000fe200078e00ff */
[----:B------:R-:W1:Y:S01]  /*10cb0*/  S2UR UR6, SR_CTAID.X ;  /* 0x00000000000679c3 */ /* 0x000e620000002500 */
[----:B------:R-:W-:Y:S01]  /*10cc0*/  ULDC UR5, c[0x0][0xc38] ;  /* 0x00030e0000057ab9 */ /* 0x000fe20000000800 */
        /* <DEDUP_REMOVED lines=38> */
.L_x_13603:
        /* <DEDUP_REMOVED lines=12> */
.L_x_13602:
[----:B------:R-:W-:Y:S05]  /*10ff0*/  BSYNC B0 ;  /* 0x0000000000007941 */ /* 0x000fea0003800000 */
.L_x_13601:
        /* <DEDUP_REMOVED lines=17> */
[----:B------:R-:W-:-:S05]  /*11110*/  IMAD.IADD R4, R3, 0x1, R4 ;  /* 0x0000000103047824 */ /* 0x000fca00078e0204 */
[----:B------:R-:W-:-:S13]  /*11120*/  ISETP.GT.AND P6, PT, R4, UR6, PT ;  /* 0x0000000604007c0c */ /* 0x000fda000bfc4270 */
[----:B------:R-:W-:Y:S05]  /*11130*/  @!P6 BRA `(.L_x_13603) ;  /* 0xfffffffc007ce947 */ /* 0x000fea000383ffff */
[----:B------:R-:W-:-:S07]  /*11140*/  IMAD.MOV.U32 R7, RZ, RZ, R9 ;  /* 0x000000ffff077224 */ /* 0x000fce00078e0009 */
.L_x_13599:
        /* <DEDUP_REMOVED lines=15> */
.L_x_13604:
        /* <DEDUP_REMOVED lines=28> */
.L_x_13600:
[----:B------:R-:W-:Y:S01]  /*11400*/  IMAD.MOV.U32 R17, RZ, RZ, RZ ;  /* 0x000000ffff117224 */ /* 0x000fe200078e00ff */
[----:B------:R-:W-:Y:S01]  /*11410*/  MOV R18, RZ ;  /* 0x000000ff00127202 */ /* 0x000fe20000000f00 */
[----:B------:R-:W-:-:S07]  /*11420*/  IMAD.U32 R16, RZ, RZ, UR6 ;  /* 0x00000006ff107e24 */ /* 0x000fce000f8e00ff */
.L_x_13605:
[----:B------:R-:W-:-:S13]  /*11430*/  ISETP.NE.AND P0, PT, R5, RZ, PT ;  /* 0x000000ff0500720c */ /* 0x000fda0003f05270 */
[----:B------:R-:W0:Y:S01]  /*11440*/  @!P0 S2R R3, SR_CgaCtaId ;  /* 0x0000000000038919 */ /* 0x000e220000008800 */
[----:B------:R-:W-:-:S04]  /*11450*/  @!P0 MOV R0, 0x400 ;  /* 0x0000040000008802 */ /* 0x000fc80000000f00 */
[----:B0-----:R-:W-:-:S05]  /*11460*/  @!P0 LEA R0, R3, R0, 0x18 ;  /* 0x0000000003008211 */ /* 0x001fca00078ec0ff */
[----:B------:R1:W-:Y:S01]  /*11470*/  @!P0 STS.128 [R0+0x132d0], R16 ;  /* 0x0132d01000008388 */ /* 0x0003e20000000c00 */
[----:B------:R-:W-:Y:S06]  /*11480*/  BAR.ARV 0x5, 0x200 ;  /* 0x0148000000007b1d */ /* 0x000fec0000002000 */
.L_x_13598:
[----:B01----:R-:W-:Y:S01]  /*11490*/  IMAD.MOV.U32 R0, RZ, RZ, 0x1 ;  /* 0x00000001ff007424 */ /* 0x003fe200078e00ff */
[----:B------:R0:W-:Y:S01]  /*114a0*/  STL [R1+0x8], RZ ;  /* 0x000008ff01007387 */ /* 0x0001e20000100800 */
[----:B------:R-:W-:Y:S02]  /*114b0*/  ULDC UR4, c[0x0][0xc3c] ;  /* 0x00030f0000047ab9 */ /* 0x000fe40000000800 */
[----:B------:R-:W-:Y:S01]  /*114c0*/  ISETP.GE.AND P0, PT, R19, UR4, PT ;  /* 0x0000000413007c0c */ /* 0x000fe2000bf06270 */
[----:B------:R0:W-:Y:S04]  /*114d0*/  STL [R1+0x18], R0 ;  /* 0x0000180001007387 */ /* 0x0001e80000100800 */
[----:B------:R0:W-:Y:S08]  /*114e0*/  STL [R1+0x6c], RZ ;  /* 0x00006cff01007387 */ /* 0x0001f00000100800 */
[----:B0-----:R-:W-:Y:S05]  /*114f0*/  @P0 BRA `(.L_x_13606) ;  /* 0x0000006400b40947 */ /* 0x001fea0003800000 */
[----:B------:R-:W2:Y:S01]  /*11500*/  LDL R10, [R1+0x3c] ;  /* 0x00003c00010a7983 */ /* 0x000ea20000100800 */
[----:B------:R-:W0:Y:S01]  /*11510*/  S2R R9, SR_TID.X ;  /* 0x0000000000097919 */ /* 0x000e220000002100 */
[----:B------:R-:W1:Y:S01]  /*11520*/  S2UR UR4, SR_CgaCtaId ;  /* 0x00000000000479c3 */ /* 0x000e620000008800 */
[----:B------:R-:W-:Y:S01]  /*11530*/  MOV R22, 0x400 ;  /* 0x0000040000167802 */ /* 0x000fe20000000f00 */
[C---:B0-----:R-:W-:Y:S01]  /*11540*/  IMAD.SHL.U32 R25, R9.reuse, 0x40, RZ ;  /* 0x0000004009197824 */ /* 0x041fe200078e00ff */
[C---:B------:R-:W-:Y:S01]  /*11550*/  LOP3.LUT R11, R9.reuse, 0x7f, RZ, 0xc0, !PT ;  /* 0x0000007f090b7812 */ /* 0x040fe200078ec0ff */
[----:B------:R-:W-:Y:S01]  /*11560*/  IMAD.SHL.U32 R0, R9, 0x10, RZ ;  /* 0x0000001009007824 */ /* 0x000fe200078e00ff */
[----:B------:R-:W-:Y:S02]  /*11570*/  SHF.R.U32.HI R2, RZ, 0x1, R9 ;  /* 0x00000001ff027819 */ /* 0x000fe40000011609 */
[----:B------:R-:W-:Y:S01]  /*11580*/  LOP3.LUT R3, R25, 0x180, RZ, 0xc0, !PT ;  /* 0x0000018019037812 */ /* 0x000fe200078ec0ff */
[----:B------:R-:W-:Y:S01]  /*11590*/  IMAD.SHL.U32 R6, R11, 0x10, RZ ;  /* 0x000000100b067824 */ /* 0x000fe200078e00ff */
[----:B------:R-:W-:Y:S01]  /*115a0*/  LOP3.LUT R5, R0, 0x1b0, RZ, 0xc0, !PT ;  /* 0x000001b000057812 */ /* 0x000fe200078ec0ff */
[----:B------:R-:W-:Y:S01]  /*115b0*/  IMAD.SHL.U32 R8, R9, 0x2, RZ ;  /* 0x0000000209087824 */ /* 0x000fe200078e00ff */
[----:B------:R-:W-:Y:S01]  /*115c0*/  LOP3.LUT R3, R3, 0x30, R2, 0xf8, !PT ;  /* 0x0000003003037812 */ /* 0x000fe200078ef802 */
[C---:B------:R-:W-:Y:S01]  /*115d0*/  IMAD.SHL.U32 R4, R9.reuse, 0x8, RZ ;  /* 0x0000000809047824 */ /* 0x040fe200078e00ff */
[----:B------:R-:W-:-:S02]  /*115e0*/  SHF.L.U32 R2, R9, 0x5, RZ ;  /* 0x0000000509027819 */ /* 0x000fc400000006ff */
[----:B------:R-:W-:Y:S02]  /*115f0*/  LOP3.LUT R7, R6, 0x600, RZ, 0xc0, !PT ;  /* 0x0000060006077812 */ /* 0x000fe400078ec0ff */
[----:B------:R-:W-:Y:S02]  /*11600*/  LOP3.LUT R8, R5, 0x30, R8, 0x78, !PT ;  /* 0x0000003005087812 */ /* 0x000fe400078e7808 */
[----:B------:R-:W-:Y:S02]  /*11610*/  LOP3.LUT R4, R3, 0x30, R4, 0x78, !PT ;  /* 0x0000003003047812 */ /* 0x000fe400078e7804 */
[----:B------:R-:W-:Y:S02]  /*11620*/  LOP3.LUT R5, R2, 0x80, RZ, 0xc0, !PT ;  /* 0x0000008002057812 */ /* 0x000fe400078ec0ff */
[C---:B------:R-:W-:Y:S02]  /*11630*/  LOP3.LUT R3, R7.reuse, 0x60, R2, 0xf8, !PT ;  /* 0x0000006007037812 */ /* 0x040fe400078ef802 */
[----:B------:R-:W-:Y:S01]  /*11640*/  LOP3.LUT R7, R7, 0x40, R0, 0xf8, !PT ;  /* 0x0000004007077812 */ /* 0x000fe200078ef800 */
[----:B------:R-:W-:Y:S01]  /*11650*/  IMAD.SHL.U32 R6, R9, 0x4, RZ ;  /* 0x0000000409067824 */ /* 0x000fe200078e00ff */
[----:B------:R-:W-:-:S02]  /*11660*/  LOP3.LUT R5, R5, 0x10, R9, 0xf8, !PT ;  /* 0x0000001005057812 */ /* 0x000fc400078ef809 */
[----:B------:R-:W-:Y:S01]  /*11670*/  LOP3.LUT R24, R3, 0x100, R2, 0xf8, !PT ;  /* 0x0000010003187812 */ /* 0x000fe200078ef802 */
[----:B-1----:R-:W-:Y:S01]  /*11680*/  IMAD.U32 R3, RZ, RZ, UR4 ;  /* 0x00000004ff037e24 */ /* 0x002fe2000f8e00ff */
[----:B------:R-:W-:-:S04]  /*11690*/  LOP3.LUT R9, R7, R8, RZ, 0xfc, !PT ;  /* 0x0000000807097212 */ /* 0x000fc800078efcff */
[----:B------:R-:W-:Y:S01]  /*116a0*/  LEA R22, R3, R22, 0x18 ;  /* 0x0000001603167211 */ /* 0x000fe200078ec0ff */
[----:B------:R-:W-:Y:S04]  /*116b0*/  STL [R1+0x38], R9 ;  /* 0x0000380901007387 */ /* 0x000fe80000100800 */
[----:B------:R0:W-:Y:S01]  /*116c0*/  STL [R1+0x34], R3 ;  /* 0x0000340301007387 */ /* 0x0001e20000100800 */
[----:B------:R-:W-:Y:S02]  /*116d0*/  SHF.R.U32.HI R11, RZ, 0x2, R11 ;  /* 0x00000002ff0b7819 */ /* 0x000fe4000001160b */
[----:B------:R-:W-:Y:S02]  /*116e0*/  LOP3.LUT R5, R5, 0x10, R6, 0x78, !PT ;  /* 0x0000001005057812 */ /* 0x000fe400078e7806 */
[----:B------:R-:W-:Y:S01]  /*116f0*/  LOP3.LUT R2, R11, 0x60, R2, 0xf8, !PT ;  /* 0x000000600b027812 */ /* 0x000fe200078ef802 */
[----:B------:R-:W-:Y:S01]  /*11700*/  BSSY B7, `(.L_x_13606) ;  /* 0x000064c000077945 */ /* 0x000fe20003800000 */
[----:B------:R-:W-:-:S02]  /*11710*/  LOP3.LUT R25, R4, 0x640, R25, 0xf8, !PT ;  /* 0x0000064004197812 */ /* 0x000fc400078ef819 */
[----:B------:R-:W-:Y:S02]  /*11720*/  LOP3.LUT R24, R24, R5, RZ, 0xfc, !PT ;  /* 0x0000000518187212 */ /* 0x000fe400078efcff */
[----:B------:R-:W-:Y:S01]  /*11730*/  LOP3.LUT R2, R2, 0x80, RZ, 0xfc, !PT ;  /* 0x0000008002027812 */ /* 0x000fe200078efcff */
[----:B------:R-:W-:Y:S01]  /*11740*/  ULDC.64 UR38, c[0x0][0x198] ;  /* 0x0000660000267ab9 */ /* 0x000fe20000000a00 */
[----:B------:R-:W-:Y:S01]  /*11750*/  ULDC UR36, c[0x0][0xc] ;  /* 0x0000030000247ab9 */ /* 0x000fe20000000800 */
[C---:B--2---:R-:W-:Y:S02]  /*11760*/  LOP3.LUT R0, R10.reuse, 0x2, RZ, 0xfc, !PT ;  /* 0x000000020a007812 */ /* 0x044fe400078efcff */
[----:B0-----:R-:W-:-:S03]  /*11770*/  LOP3.LUT R3, R10, 0x1, RZ, 0xfc, !PT ;  /* 0x000000010a037812 */ /* 0x001fc600078efcff */
[----:B------:R0:W-:Y:S04]  /*11780*/  STL [R1+0x78], R0 ;  /* 0x0000780001007387 */ /* 0x0001e80000100800 */
[----:B------:R-:W-:Y:S01]  /*11790*/  STL [R1+0x5c], R3 ;  /* 0x00005c0301007387 */ /* 0x000fe20000100800 */
[----:B0-----:R-:W-:-:S03]  /*117a0*/  MOV R0, 0x1 ;  /* 0x0000000100007802 */ /* 0x001fc60000000f00 */
[----:B------:R-:W-:Y:S04]  /*117b0*/  STL [R1+0x6c], RZ ;  /* 0x00006cff01007387 */ /* 0x000fe80000100800 */
[----:B------:R-:W-:Y:S04]  /*117c0*/  STL [R1+0x1c], R0 ;  /* 0x00001c0001007387 */ /* 0x000fe80000100800 */
[----:B------:R-:W-:Y:S04]  /*117d0*/  STL [R1+0x10], RZ ;  /* 0x000010ff01007387 */ /* 0x000fe80000100800 */
[----:B------:R-:W-:Y:S04]  /*117e0*/  STL [R1+0x8], RZ ;  /* 0x000008ff01007387 */ /* 0x000fe80000100800 */
[----:B------:R0:W-:Y:S02]  /*117f0*/  STL [R1+0x18], R0 ;  /* 0x0000180001007387 */ /* 0x0001e40000100800 */
[----:B0-----:R-:W-:-:S05]  /*11800*/  IMAD.IADD R0, R22, 0x1, R9 ;  /* 0x0000000116007824 */ /* 0x001fca00078e0209 */
[----:B------:R0:W-:Y:S02]  /*11810*/  STL [R1+0x68], R0 ;  /* 0x0000680001007387 */ /* 0x0001e40000100800 */
.L_x_13716:
[----:B-1---5:R-:W1:Y:S02]  /*11820*/  LDC.64 R26, c[0x0][0xc88] ;  /* 0x00032200ff1a7b82 */ /* 0x022e640000000a00 */
[----:B-1----:R-:W-:-:S06]  /*11830*/  IMAD.WIDE R26, R19, 0x4, R26 ;  /* 0x00000004131a7825 */ /* 0x002fcc00078e021a */
[----:B0-----:R-:W0:Y:S01]  /*11840*/  LDG.E R26, desc[UR40][R26.64] ;  /* 0x000000281a1a7981 */ /* 0x001e22000c1e1900 */
[----:B------:R-:W-:Y:S05]  /*11850*/  YIELD ;  /* 0x0000000000007946 */ /* 0x000fea0003800000 */
[----:B------:R-:W-:Y:S01]  /*11860*/  ULDC.64 UR4, c[0x0][0xa28] ;  /* 0x00028a0000047ab9 */ /* 0x000fe20000000a00 */
[----:B------:R-:W-:Y:S01]  /*11870*/  IMAD.MOV.U32 R10, RZ, RZ, RZ ;  /* 0x000000ffff0a7224 */ /* 0x000fe200078e00ff */
[----:B------:R-:W-:Y:S01]  /*11880*/  ISETP.NE.U32.AND P0, PT, RZ, UR4, PT ;  /* 0x00000004ff007c0c */ /* 0x000fe2000bf05070 */
[----:B------:R-:W-:Y:S01]  /*11890*/  ULDC.64 UR8, c[0x0][0xa18] ;  /* 0x0002860000087ab9 */ /* 0x000fe20000000a00 */
[----:B------:R-:W-:-:S02]  /*118a0*/  ULDC.64 UR6, c[0x0][0xa10] ;  /* 0x0002840000067ab9 */ /* 0x000fc40000000a00 */
[----:B------:R-:W-:Y:S02]  /*118b0*/  ISETP.NE.AND.EX P0, PT, RZ, UR5, PT, P0 ;  /* 0x00000005ff007c0c */ /* 0x000fe4000bf05300 */
[----:B0-----:R-:W-:-:S11]  /*118c0*/  SHF.R.S32.HI R0, RZ, 0x1f, R26 ;  /* 0x0000001fff007819 */ /* 0x001fd6000001141a */
[C---:B---3--:R-:W-:Y:S01]  /*118d0*/  @P0 LEA R2, P1, R26.reuse, UR4, 0x2 ;  /* 0x000000041a020c11 */ /* 0x048fe2000f8210ff */
        /* <DEDUP_REMOVED lines=9> */
[----:B------:R-:W-:Y:S02]  /*11970*/  ISETP.NE.AND.EX P0, PT, RZ, UR5, PT, P0 ;  /* 0x00000005ff007c0c */ /* 0x000fe4000bf05300 */
[----:B------:R-:W-:Y:S02]  /*11980*/  IADD3.X R5, R29, UR5, RZ, P3, !PT ;  /* 0x000000051d057c10 */ /* 0x000fe40009ffe4ff */
[----:B------:R-:W-:Y:S02]  /*11990*/  ISETP.NE.U32.AND P2, PT, RZ, UR8, PT ;  /* 0x00000008ff007c0c */ /* 0x000fe4000bf45070 */
[----:B------:R-:W-:-:S02]  /*119a0*/  ISETP.NE.U32.AND P1, PT, RZ, UR6, PT ;  /* 0x00000006ff007c0c */ /* 0x000fc4000bf25070 */
[----:B------:R-:W-:Y:S01]  /*119b0*/  ISETP.NE.AND.EX P2, PT, RZ, UR9, PT, P2 ;  /* 0x00000009ff007c0c */ /* 0x000fe2000bf45320 */
[----:B------:R-:W-:Y:S01]  /*119c0*/  ULDC UR4, c[0x0][0x288] ;  /* 0x0000a20000047ab9 */ /* 0x000fe20000000800 */
[----:B------:R-:W-:Y:S02]  /*119d0*/  ISETP.NE.AND.EX P1, PT, RZ, UR7, PT, P1 ;  /* 0x00000007ff007c0c */ /* 0x000fe4000bf25310 */
[----:B------:R-:W-:Y:S01]  /*119e0*/  IADD3 R6, P4, R28, UR6, RZ ;  /* 0x000000061c067c10 */ /* 0x000fe2000ff9e0ff */
[----:B------:R-:W3:Y:S01]  /*119f0*/  @P0 LDG.E R0, desc[UR40][R4.64] ;  /* 0x0000002804000981 */ /* 0x000ee2000c1e1900 */
[----:B-1----:R-:W-:Y:S02]  /*11a00*/  MOV R3, RZ ;  /* 0x000000ff00037202 */ /* 0x002fe40000000f00 */
        /* <DEDUP_REMOVED lines=18> */
[----:B-1----:R-:W-:Y:S01]  /*11b30*/  IMAD.U32 R0, RZ, RZ, UR5 ;  /* 0x00000005ff007e24 */ /* 0x002fe2000f8e00ff */
[----:B------:R-:W-:Y:S06]  /*11b40*/  @P2 BRA `(.L_x_13607) ;  /* 0x0000000000142947 */ /* 0x000fec0003800000 */
[----:B------:R-:W-:Y:S05]  /*11b50*/  @!P0 BRA `(.L_x_13607) ;  /* 0x0000000000108947 */ /* 0x000fea0003800000 */
[----:B------:R-:W2:Y:S04]  /*11b60*/  LDG.E R8, desc[UR40][R4.64] ;  /* 0x0000002804087981 */ /* 0x000ea8000c1e1900 */
[----:B------:R-:W2:Y:S02]  /*11b70*/  LDG.E R4, desc[UR40][R4.64+0x4] ;  /* 0x0000042804047981 */ /* 0x000ea4000c1e1900 */
[----:B--2---:R-:W-:-:S05]  /*11b80*/  IMAD.IADD R4, R4, 0x1, -R8 ;  /* 0x0000000104047824 */ /* 0x004fca00078e0a08 */
[----:B------:R1:W-:Y:S02]  /*11b90*/  STL [R1+0x64], R4 ;  /* 0x0000640401007387 */ /* 0x0003e40000100800 */
.L_x_13607:
[----:B------:R-:W-:Y:S01]  /*11ba0*/  MOV R8, R26 ;  /* 0x0000001a00087202 */ /* 0x000fe20000000f00 */
        /* <DEDUP_REMOVED lines=9> */
.L_x_13608:
        /* <DEDUP_REMOVED lines=9> */
.L_x_13609:
[----:B-12---:R-:W2:Y:S04]  /*11cd0*/  @P1 LDG.E R4, desc[UR40][R6.64] ;  /* 0x0000002806041981 */ /* 0x006ea8000c1e1900 */
[----:B0-----:R-:W2:Y:S01]  /*11ce0*/  @P1 LDG.E R6, desc[UR40][R6.64+0x4] ;  /* 0x0000042806061981 */ /* 0x001ea2000c1e1900 */
[----:B------:R-:W-:Y:S01]  /*11cf0*/  BSSY B0, `(.L_x_13610) ;  /* 0x00000ea000007945 */ /* 0x000fe20003800000 */
[----:B--2---:R-:W-:Y:S02]  /*11d00*/  @P1 IMAD.IADD R0, R6, 0x1, -R4 ;  /* 0x0000000106001824 */ /* 0x004fe400078e0a04 */
[----:B-----5:R-:W-:-:S04]  /*11d10*/  IMAD.IADD R4, R2, 0x1, -R10 ;  /* 0x0000000102047824 */ /* 0x020fc800078e0a0a */
[----:B------:R-:W-:-:S05]  /*11d20*/  IMAD.IADD R27, R4, 0x1, R0 ;  /* 0x00000001041b7824 */ /* 0x000fca00078e0200 */
[----:B------:R-:W-:-:S05]  /*11d30*/  IADD3 R2, R27, 0x9f, RZ ;  /* 0x0000009f1b027810 */ /* 0x000fca0007ffe0ff */
[----:B------:R-:W-:-:S05]  /*11d40*/  IMAD.HI R2, R2, 0x66666667, RZ ;  /* 0x6666666702027827 */ /* 0x000fca00078e02ff */
[----:B------:R-:W-:-:S04]  /*11d50*/  SHF.R.U32.HI R5, RZ, 0x1f, R2 ;  /* 0x0000001fff057819 */ /* 0x000fc80000011602 */
[----:B------:R-:W-:-:S05]  /*11d60*/  LEA.HI.SX32 R6, R2, R5, 0x1a ;  /* 0x0000000502067211 */ /* 0x000fca00078fd2ff */
[--C-:B------:R-:W-:Y:S01]  /*11d70*/  IMAD R2, R6, 0xa0, -R4.reuse ;  /* 0x000000a006027824 */ /* 0x100fe200078e0a04 */
[----:B------:R0:W-:Y:S01]  /*11d80*/  STL [R1+0x58], R6 ;  /* 0x0000580601007387 */ /* 0x0001e20000100800 */
        /* <DEDUP_REMOVED lines=21> */
.L_x_13764:
[----:B-1----:R-:W-:Y:S02]  /*11ee0*/  ISETP.NE.AND P0, PT, R14, RZ, PT ;  /* 0x000000ff0e00720c */ /* 0x002fe40003f05270 */
[----:B------:R-:W-:-:S11]  /*11ef0*/  PLOP3.LUT P6, PT, PT, PT, PT, 0x8, 0x0 ;  /* 0x000000000000781c */ /* 0x000fd60003fce170 */
[----:B------:R-:W-:Y:S05]  /*11f00*/  @P0 BRA `(.L_x_13613) ;  /* 0x00000000000c0947 */ /* 0x000fea0003800000 */
[----:B------:R-:W-:-:S03]  /*11f10*/  UMOV UR4, 0xffffffff ;  /* 0xffffffff00047882 */ /* 0x000fc60000000000 */
[----:B------:R-:W-:Y:S05]  /*11f20*/  BRA.DIV UR4, `(.L_x_13614) ;  /* 0x0000006a04e47947 */ /* 0x000fea000b800000 */
[----:B------:R-:W-:-:S13]  /*11f30*/  ELECT P6, URZ, PT ;  /* 0x00000000003f782f */ /* 0x000fda00038c0000 */
.L_x_13613:
        /* <DEDUP_REMOVED lines=9> */
.L_x_13767:
[----:B------:R-:W-:Y:S05]  /*11fd0*/  BSYNC B1 ;  /* 0x0000000000017941 */ /* 0x000fea0003800000 */
.L_x_13615:
[----:B------:R-:W-:Y:S04]  /*11fe0*/  BSSY B1, `(.L_x_13617) ;  /* 0x0000050000017945 */ /* 0x000fe80003800000 */
[----:B------:R-:W-:Y:S05]  /*11ff0*/  @!P6 BRA `(.L_x_13618) ;  /* 0x000000040038e947 */ /* 0x000fea0003800000 */
[----:B------:R-:W0:Y:S04]  /*12000*/  LDL R8, [R1+0x10] ;  /* 0x0000100001087983 */ /* 0x000e280000100800 */
        /* <DEDUP_REMOVED lines=9> */
.L_x_13768:
[----:B------:R-:W-:Y:S05]  /*120a0*/  BSYNC B2 ;  /* 0x0000000000027941 */ /* 0x000fea0003800000 */
.L_x_13619:
        /* <DEDUP_REMOVED lines=9> */
.L_x_13622:
[----:B------:R-:W-:Y:S05]  /*12140*/  BSYNC B2 ;  /* 0x0000000000027941 */ /* 0x000fea0003800000 */
.L_x_13621:
[----:B------:R-:W2:Y:S01]  /*12150*/  LDL R7, [R1+0x10] ;  /* 0x0000100001077983 */ /* 0x000ea20000100800 */
[----:B------:R-:W-:Y:S01]  /*12160*/  IMAD.MOV.U32 R11, RZ, RZ, RZ ;  /* 0x000000ffff0b7224 */ /* 0x000fe200078e00ff */
[----:B------:R-:W-:Y:S01]  /*12170*/  UIADD3 UR4, UP0, UR38, 0x570, URZ ;  /* 0x0000057026047890 */ /* 0x000fe2000ff1e03f */
[----:B------:R-:W-:Y:S01]  /*12180*/  IMAD R6, R4, 0xa0, R3 ;  /* 0x000000a004067824 */ /* 0x000fe200078e0203 */
[----:B------:R-:W-:Y:S01]  /*12190*/  PLOP3.LUT P0, PT, PT, PT, PT, 0x80, 0x0 ;  /* 0x000000000000781c */ /* 0x000fe20003f0f070 */
[----:B------:R-:W-:Y:S01]  /*121a0*/  UMOV UR6, 0x0 ;  /* 0x0000000000067882 */ /* 0x000fe20000000000 */
[----:B------:R-:W-:Y:S01]  /*121b0*/  R2UR UR10, R11 ;  /* 0x000000000b0a72ca */ /* 0x000fe200000e0000 */
[----:B------:R-:W-:Y:S01]  /*121c0*/  VIADD R6, R6, 0xffffff60 ;  /* 0xffffff6006067836 */ /* 0x000fe20000000000 */
[----:B------:R-:W-:Y:S01]  /*121d0*/  UIADD3.X UR5, URZ, UR39, URZ, UP0, !UPT ;  /* 0x000000273f057290 */ /* 0x000fe200087fe43f */
[----:B------:R-:W-:Y:S01]  /*121e0*/  UMOV UR7, 0x12f00000 ;  /* 0x12f0000000077882 */ /* 0x000fe20000000000 */
[----:B--2---:R-:W-:Y:S01]  /*121f0*/  IMAD R10, R7, 0x2800, R22 ;  /* 0x00002800070a7824 */ /* 0x004fe200078e0216 */
[----:B------:R-:W-:-:S03]  /*12200*/  IADD3 R7, R5, 0x13290, RZ ;  /* 0x0001329005077810 */ /* 0x000fc60007ffe0ff */
[----:B------:R-:W-:-:S07]  /*12210*/  VIADD R8, R10, 0xe000 ;  /* 0x0000e0000a087836 */ /* 0x000fce0000000000 */
.L_x_13623:
        /* <DEDUP_REMOVED lines=13> */
.L_x_13769:
[----:B------:R-:W-:Y:S05]  /*122f0*/  BSYNC B2 ;  /* 0x0000000000027941 */ /* 0x000fea0003800000 */
.L_x_13624:
        /* <DEDUP_REMOVED lines=11> */
.L_x_13627:
[----:B------:R-:W-:Y:S05]  /*123b0*/  BSYNC B2 ;  /* 0x0000000000027941 */ /* 0x000fea0003800000 */
.L_x_13626:
        /* <DEDUP_REMOVED lines=8> */
.L_x_13628:
        /* <DEDUP_REMOVED lines=10> */
.L_x_13618:
[----:B------:R-:W-:Y:S05]  /*124e0*/  BSYNC B1 ;  /* 0x0000000000017941 */ /* 0x000fea0003800000 */
.L_x_13617:
[----:B------:R-:W0:Y:S04]  /*124f0*/  LDL.LU R8, [R1+0x10] ;  /* 0x0000100001087983 */ /* 0x000e280000300800 */
        /* <DEDUP_REMOVED lines=9> */
[----:B------:R0:W-:Y:S04]  /*12590*/  STL [R1+0x10], R5 ;  /* 0x0000100501007387 */ /* 0x0001e80000100800 */
[----:B------:R0:W-:Y:S01]  /*125a0*/  STL [R1+0x1c], R7 ;  /* 0x00001c0701007387 */ /* 0x0001e20000100800 */
[----:B------:R-:W-:Y:S05]  /*125b0*/  @!P2 BRA `(.L_x_13611) ;  /* 0x000000040074a947 */ /* 0x000fea0003800000 */
.L_x_13641:
[----:B------:R-:W-:Y:S05]  /*125c0*/  YIELD ;  /* 0x0000000000007946 */ /* 0x000fea0003800000 */
[----:B------:R-:W-:Y:S04]  /*125d0*/  BSSY B1, `(.L_x_13629) ;  /* 0x000004f000017945 */ /* 0x000fe80003800000 */
[----:B-1----:R-:W-:Y:S05]  /*125e0*/  @!P6 BRA `(.L_x_13630) ;  /* 0x000000040034e947 */ /* 0x002fea0003800000 */
[----:B0-----:R-:W2:Y:S04]  /*125f0*/  LDL R5, [R1+0x10] ;  /* 0x0000100001057983 */ /* 0x001ea80000100800 */
        /* <DEDUP_REMOVED lines=9> */
.L_x_13770:
[----:B------:R-:W-:Y:S05]  /*12690*/  BSYNC B2 ;  /* 0x0000000000027941 */ /* 0x000fea0003800000 */
.L_x_13631:
        /* <DEDUP_REMOVED lines=9> */
.L_x_13634:
[----:B------:R-:W-:Y:S05]  /*12730*/  BSYNC B2 ;  /* 0x0000000000027941 */ /* 0x000fea0003800000 */
.L_x_13633:
[----:B------:R-:W2:Y:S01]  /*12740*/  LDL R7, [R1+0x10] ;  /* 0x0000100001077983 */ /* 0x000ea20000100800 */
        /* <DEDUP_REMOVED lines=11> */
.L_x_13635:
        /* <DEDUP_REMOVED lines=13> */
.L_x_13771:
[----:B------:R-:W-:Y:S05]  /*128d0*/  BSYNC B2 ;  /* 0x0000000000027941 */ /* 0x000fea0003800000 */
.L_x_13636:
        /* <DEDUP_REMOVED lines=11> */
.L_x_13639:
[----:B------:R-:W-:Y:S05]  /*12990*/  BSYNC B2 ;  /* 0x0000000000027941 */ /* 0x000fea0003800000 */
.L_x_13638:
        /* <DEDUP_REMOVED lines=8> */
.L_x_13640:
        /* <DEDUP_REMOVED lines=10> */
.L_x_13630:
[----:B------:R-:W-:Y:S05]  /*12ac0*/  BSYNC B1 ;  /* 0x0000000000017941 */ /* 0x000fea0003800000 */
.L_x_13629:
[----:B------:R-:W0:Y:S04]  /*12ad0*/  LDL.LU R6, [R1+0x10] ;  /* 0x0000100001067983 */ /* 0x000e280000300800 */
[----:B------:R-:W2:Y:S01]  /*12ae0*/  LDL.LU R9, [R1+0x1c] ;  /* 0x00001c0001097983 */ /* 0x000ea20000300800 */
[C---:B------:R-:W-:Y:S02]  /*12af0*/  ISETP.GT.AND P2, PT, R4.reuse, R2, PT ;  /* 0x000000020400720c */ /* 0x040fe40003f44270 */
[----:B------:R-:W-:Y:S01]  /*12b00*/  IADD3 R4, R4, -0x1, RZ ;  /* 0xffffffff04047810 */ /* 0x000fe20007ffe0ff */
[----:B0-----:R-:W-:-:S05]  /*12b10*/  VIADD R5, R6, 0x1 ;  /* 0x0000000106057836 */ /* 0x001fca0000000000 */
[----:B------:R-:W-:-:S04]  /*12b20*/  ISETP.NE.AND P1, PT, R5, 0x2, PT ;  /* 0x000000020500780c */ /* 0x000fc80003f25270 */
[----:B------:R-:W-:Y:S02]  /*12b30*/  SEL R6, RZ, 0x1, P1 ;  /* 0x00000001ff067807 */ /* 0x000fe40000800000 */
[----:B------:R-:W-:Y:S02]  /*12b40*/  SEL R5, R5, RZ, P1 ;  /* 0x000000ff05057207 */ /* 0x000fe40000800000 */
[----:B--2---:R-:W-:-:S05]  /*12b50*/  LOP3.LUT R9, R9, R6, RZ, 0x3c, !PT ;  /* 0x0000000609097212 */ /* 0x004fca00078e3cff */
[----:B------:R1:W-:Y:S04]  /*12b60*/  STL [R1+0x1c], R9 ;  /* 0x00001c0901007387 */ /* 0x0003e80000100800 */
[----:B------:R1:W-:Y:S01]  /*12b70*/  STL [R1+0x10], R5 ;  /* 0x0000100501007387 */ /* 0x0003e20000100800 */
[----:B------:R-:W-:Y:S05]  /*12b80*/  @P2 BRA `(.L_x_13641) ;  /* 0xfffffff8008c2947 */ /* 0x000fea000383ffff */
.L_x_13611:
[----:B------:R-:W-:Y:S05]  /*12b90*/  BSYNC B0 ;  /* 0x0000000000007941 */ /* 0x000fea0003800000 */
.L_x_13610:
[----:B------:R-:W-:Y:S05]  /*12ba0*/  @!P0 WARPSYNC.ALL ;  /* 0x0000000000008948 */ /* 0x000fea0003800000 */
[----:B------:R-:W-:Y:S01]  /*12bb0*/  @!P0 BAR.SYNC.DEFER_BLOCKING 0xc, 0x200 ;  /* 0x0308000000008b1d */ /* 0x000fe20000010000 */
[----:B------:R-:W-:-:S13]  /*12bc0*/  ISETP.GT.AND P0, PT, R27, RZ, PT ;  /* 0x000000ff1b00720c */ /* 0x000fda0003f04270 */
[----:B------:R-:W-:Y:S05]  /*12bd0*/  @P0 BRA `(.L_x_13642) ;  /* 0x0000000000440947 */ /* 0x000fea0003800000 */
[----:B01----:R-:W0:Y:S02]  /*12be0*/  S2R R5, SR_TID.X ;  /* 0x0000000000057919 */ /* 0x003e240000002100 */
        /* <DEDUP_REMOVED lines=16> */
.L_x_13642:
        /* <DEDUP_REMOVED lines=11> */
[----:B-1----:R-:W-:Y:S01]  /*12da0*/  IMAD.U32 R5, RZ, RZ, UR7 ;  /* 0x00000007ff057e24 */ /* 0x002fe2000f8e00ff */
        /* <DEDUP_REMOVED lines=8> */
.L_x_13645:
[----:B------:R-:W-:Y:S05]  /*12e30*/  BSYNC B6 ;  /* 0x0000000000067941 */ /* 0x000fea0003800000 */
.L_x_13644:
        /* <DEDUP_REMOVED lines=24> */
.L_x_13647:
[----:B------:R-:W-:Y:S05]  /*12fc0*/  BSYNC B6 ;  /* 0x0000000000067941 */ /* 0x000fea0003800000 */
.L_x_13646:
        /* <DEDUP_REMOVED lines=20> */
.L_x_13649:
[----:B------:R-:W-:Y:S05]  /*13110*/  BSYNC B6 ;  /* 0x0000000000067941 */ /* 0x000fea0003800000 */
.L_x_13648:
        /* <DEDUP_REMOVED lines=11> */
[----:B01----:R-:W-:Y:S02]  /*131d0*/  IMAD.U32 R5, RZ, RZ, UR5 ;  /* 0x00000005ff057e24 */ /* 0x003fe4000f8e00ff */
[----:B------:R-:W-:Y:S02]  /*131e0*/  IMAD.U32 R6, RZ, RZ, UR6 ;  /* 0x00000006ff067e24 */ /* 0x000fe4000f8e00ff */
[----:B------:R-:W-:-:S02]  /*131f0*/  IMAD.U32 R7, RZ, RZ, UR7 ;  /* 0x00000007ff077e24 */ /* 0x000fc4000f8e00ff */
[----:B------:R-:W-:Y:S02]  /*13200*/  IMAD.U32 R11, RZ, RZ, UR9 ;  /* 0x00000009ff0b7e24 */ /* 0x000fe4000f8e00ff */
[----:B------:R-:W-:Y:S02]  /*13210*/  IMAD.MOV.U32 R8, RZ, RZ, 0x70 ;  /* 0x00000070ff087424 */ /* 0x000fe400078e00ff */
[----:B------:R-:W-:Y:S02]  /*13220*/  IMAD.MOV.U32 R12, RZ, RZ, 0x1 ;  /* 0x00000001ff0c7424 */ /* 0x000fe400078e00ff */
[----:B------:R-:W-:-:S07]  /*13230*/  IMAD.MOV.U32 R13, RZ, RZ, RZ ;  /* 0x000000ffff0d7224 */ /* 0x000fce00078e00ff */
[----:B------:R-:W-:-:S07]  /*13240*/  LEPC R20, `(.L_x_13651) ;  /* 0x000000001014794e */ /* 0x000fce0000000000 */
[----:B--2---:R-:W-:Y:S05]  /*13250*/  CALL.ABS.NOINC R2 ;  /* 0x0000000002007343 */ /* 0x004fea0003c00000 */
.L_x_13651:
[----:B------:R-:W-:Y:S05]  /*13260*/  BSYNC B6 ;  /* 0x0000000000067941 */ /* 0x000fea0003800000 */
.L_x_13650:
[----:B------:R2:W3:Y:S01]  /*13270*/  LDL R14, [R1+0x14] ;  /* 0x00001400010e7983 */ /* 0x0004e20000100800 */
[----:B------:R-:W-:Y:S01]  /*13280*/  ULDC.64 UR4, c[0x0][0x9f8] ;  /* 0x00027e0000047ab9 */ /* 0x000fe20000000a00 */
[----:B------:R-:W4:Y:S01]  /*13290*/  LDC R11, c[0x0][0x430] ;  /* 0x00010c00ff0b7b82 */ /* 0x000f220000000800 */
[----:B------:R-:W-:Y:S01]  /*132a0*/  ISETP.NE.U32.AND P0, PT, RZ, UR4, PT ;  /* 0x00000004ff007c0c */ /* 0x000fe2000bf05070 */
[----:B------:R-:W2:Y:S03]  /*132b0*/  LDL R20, [R1+0x58] ;  /* 0x0000580001147983 */ /* 0x000ea60000100800 */
[----:B------:R-:W-:Y:S01]  /*132c0*/  ISETP.NE.AND.EX P0, PT, RZ, UR5, PT, P0 ;  /* 0x00000005ff007c0c */ /* 0x000fe2000bf05300 */
[----:B------:R-:W4:-:S12]  /*132d0*/  LDL R21, [R1+0x28] ;  /* 0x0000280001157983 */ /* 0x000f180000100800 */
[----:B------:R-:W-:-:S04]  /*132e0*/  @P0 IADD3 R28, P1, R28, UR4, RZ ;  /* 0x000000041c1c0c10 */ /* 0x000fc8000ff3e0ff */
[----:B------:R-:W-:Y:S01]  /*132f0*/  @P0 IADD3.X R29, R29, UR5, RZ, P1, !PT ;  /* 0x000000051d1d0c10 */ /* 0x000fe20008ffe4ff */
[----:B------:R-:W0:Y:S04]  /*13300*/  S2R R2, SR_TID.X ;  /* 0x0000000000027919 */ /* 0x000e280000002100 */
[----:B---3--:R-:W3:Y:S01]  /*13310*/  @P0 LDG.E R14, desc[UR40][R28.64] ;  /* 0x000000281c0e0981 */ /* 0x008ee2000c1e1900 */
[C---:B0-----:R-:W-:Y:S01]  /*13320*/  LOP3.LUT R0, R2.reuse, 0x7f, RZ, 0xc0, !PT ;  /* 0x0000007f02007812 */ /* 0x041fe200078ec0ff */
[----:B------:R-:W-:-:S03]  /*13330*/  IMAD.SHL.U32 R2, R2, 0x20, RZ ;  /* 0x0000002002027824 */ /* 0x000fc600078e00ff */
[----:B------:R-:W-:-:S04]  /*13340*/  SHF.R.U32.HI R0, RZ, 0x2, R0 ;  /* 0x00000002ff007819 */ /* 0x000fc80000011600 */
[----:B------:R-:W-:Y:S02]  /*13350*/  LOP3.LUT R2, R0, 0x60, R2, 0xf8, !PT ;  /* 0x0000006000027812 */ /* 0x000fe400078ef802 */
[----:B------:R-:W0:Y:S01]  /*13360*/  S2R R0, SR_TID.X ;  /* 0x0000000000007919 */ /* 0x000e220000002100 */
[----:B-1----:R-:W1:Y:S01]  /*13370*/  S2R R9, SR_TID.X ;  /* 0x0000000000097919 */ /* 0x002e620000002100 */
[----:B------:R-:W-:-:S05]  /*13380*/  MOV R6, 0xa0 ;  /* 0x000000a000067802 */ /* 0x000fca0000000f00 */
[----:B--2---:R-:W-:-:S04]  /*13390*/  IMAD R6, R20, R6, -0xa0 ;  /* 0xffffff6014067424 */ /* 0x004fc800078e0206 */
[----:B------:R-:W-:Y:S01]  /*133a0*/  IMAD.IADD R2, R2, 0x1, R6 ;  /* 0x0000000102027824 */ /* 0x000fe200078e0206 */
[----:B0-----:R-:W-:Y:S01]  /*133b0*/  LOP3.LUT R0, R0, 0x7f, RZ, 0xc0, !PT ;  /* 0x0000007f00007812 */ /* 0x001fe200078ec0ff */
[----:B-1----:R-:W-:-:S03]  /*133c0*/  IMAD.SHL.U32 R12, R9, 0x20, RZ ;  /* 0x00000020090c7824 */ /* 0x002fc600078e00ff */
[----:B------:R-:W-:-:S04]  /*133d0*/  SHF.R.U32.HI R0, RZ, 0x2, R0 ;  /* 0x00000002ff007819 */ /* 0x000fc80000011600 */
[----:B------:R-:W-:-:S04]  /*133e0*/  LOP3.LUT R12, R0, 0x60, R12, 0xf8, !PT ;  /* 0x00000060000c7812 */ /* 0x000fc800078ef80c */
[----:B------:R-:W-:Y:S02]  /*133f0*/  LOP3.LUT R12, R12, 0x80, RZ, 0xfc, !PT ;  /* 0x000000800c0c7812 */ /* 0x000fe400078efcff */
[----:B------:R-:W-:-:S03]  /*13400*/  ISETP.GE.AND P1, PT, R2, R27, PT ;  /* 0x0000001b0200720c */ /* 0x000fc60003f26270 */
[----:B------:R-:W-:Y:S02]  /*13410*/  IMAD.IADD R6, R12, 0x1, R6 ;  /* 0x000000010c067824 */ /* 0x000fe400078e0206 */
[--C-:B----4-:R-:W-:Y:S02]  /*13420*/  IMAD.IADD R8, R2, 0x1, R21.reuse ;  /* 0x0000000102087824 */ /* 0x110fe400078e0215 */
[----:B------:R-:W-:-:S03]  /*13430*/  IMAD.IADD R10, R6, 0x1, R21 ;  /* 0x00000001060a7824 */ /* 0x000fc600078e0215 */
[----:B------:R-:W-:Y:S01]  /*13440*/  MOV R0, R8 ;  /* 0x0000000800007202 */ /* 0x000fe20000000f00 */
[----:B------:R-:W-:Y:S01]  /*13450*/  IMAD.MOV.U32 R9, RZ, RZ, R10 ;  /* 0x000000ffff097224 */ /* 0x000fe200078e000a */
[----:B---3--:R-:W-:Y:S01]  /*13460*/  @P0 STL [R1+0x14], R14 ;  /* 0x0000140e01000387 */ /* 0x008fe20000100800 */
[----:B------:R-:W-:Y:S02]  /*13470*/  ISETP.NE.AND P0, PT, R11, 0x1, PT ;  /* 0x000000010b00780c */ /* 0x000fe40003f05270 */
[----:B------:R-:W-:Y:S01]  /*13480*/  SHF.R.S32.HI R15, RZ, 0x1f, R14 ;  /* 0x0000001fff0f7819 */ /* 0x000fe2000001140e */
[----:B------:R-:W2:Y:S10]  /*13490*/  LDL.LU R21, [R1+0x30] ;  /* 0x0000300001157983 */ /* 0x000eb40000300800 */
[----:B------:R-:W0:Y:S08]  /*134a0*/  @P0 LDC R3, c[0x0][0x434] ;  /* 0x00010d00ff030b82 */ /* 0x000e300000000800 */
[----:B------:R-:W1:Y:S08]  /*134b0*/  @P0 LDC R5, c[0x0][0x434] ;  /* 0x00010d00ff050b82 */ /* 0x000e700000000800 */
[----:B------:R-:W3:Y:S08]  /*134c0*/  @P0 LDC R4, c[0x0][0x438] ;  /* 0x00010e00ff040b82 */ /* 0x000ef00000000800 */
[----:B------:R-:W4:Y:S01]  /*134d0*/  @P0 LDC R7, c[0x0][0x438] ;  /* 0x00010e00ff070b82 */ /* 0x000f220000000800 */
[----:B0-----:R-:W-:-:S04]  /*134e0*/  @P0 IMAD.HI.U32 R3, R8, R3, RZ ;  /* 0x0000000308030227 */ /* 0x001fc800078e00ff */
[----:B-1----:R-:W-:Y:S01]  /*134f0*/  @P0 IMAD.HI.U32 R2, R10, R5, RZ ;  /* 0x000000050a020227 */ /* 0x002fe200078e00ff */
[----:B---3--:R-:W-:Y:S02]  /*13500*/  @P0 SHF.R.U32.HI R0, RZ, R4, R3 ;  /* 0x00000004ff000219 */ /* 0x008fe40000011603 */
[----:B------:R-:W0:Y:S02]  /*13510*/  @!P1 LDC.64 R4, c[0x0][0x418] ;  /* 0x00010600ff049b82 */ /* 0x000e240000000a00 */
[----:B----4-:R-:W-:-:S06]  /*13520*/  @P0 SHF.R.U32.HI R9, RZ, R7, R2 ;  /* 0x00000007ff090219 */ /* 0x010fcc0000011602 */
[----:B------:R-:W1:Y:S01]  /*13530*/  @!P1 LDC.64 R2, c[0x0][0x428] ;  /* 0x00010a00ff029b82 */ /* 0x000e620000000a00 */
[----:B------:R-:W-:Y:S01]  /*13540*/  ISETP.GE.AND P0, PT, R6, R27, PT ;  /* 0x0000001b0600720c */ /* 0x000fe20003f06270 */
[--C-:B------:R-:W-:Y:S01]  /*13550*/  @!P1 IMAD.MOV.U32 R6, RZ, RZ, R0.reuse ;  /* 0x000000ffff069224 */ /* 0x100fe200078e0000 */
[----:B------:R-:W-:Y:S02]  /*13560*/  @!P1 SHF.R.S32.HI R7, RZ, 0x1f, R0 ;  /* 0x0000001fff079819 */ /* 0x000fe40000011400 */
[----:B------:R-:W-:Y:S01]  /*13570*/  ISETP.GT.U32.OR P0, PT, R12, 0x9f, P0 ;  /* 0x0000009f0c00780c */ /* 0x000fe20000704470 */
[----:B-1----:R-:W-:-:S04]  /*13580*/  @!P1 IMAD.WIDE.U32 R6, R14, R2, R6 ;  /* 0x000000020e069225 */ /* 0x002fc800078e0006 */
[----:B------:R-:W-:-:S04]  /*13590*/  @!P1 IMAD R2, R15, R2, RZ ;  /* 0x000000020f029224 */ /* 0x000fc800078e02ff */
[----:B------:R-:W-:Y:S01]  /*135a0*/  @!P1 IMAD R2, R14, R3, R2 ;  /* 0x000000030e029224 */ /* 0x000fe200078e0202 */
[----:B0-----:R-:W-:-:S04]  /*135b0*/  @!P1 LEA R12, P2, R6, R4, 0x2 ;  /* 0x00000004060c9211 */ /* 0x001fc800078410ff */
[----:B------:R-:W-:-:S04]  /*135c0*/  @!P1 IADD3 R2, R7, R2, RZ ;  /* 0x0000000207029210 */ /* 0x000fc80007ffe0ff */
[----:B------:R-:W-:Y:S02]  /*135d0*/  @!P1 LEA.HI.X R13, R6, R5, R2, 0x2, P2 ;  /* 0x00000005060d9211 */ /* 0x000fe400010f1402 */
[----:B------:R-:W0:Y:S01]  /*135e0*/  @!P0 LDC.64 R2, c[0x0][0x428] ;  /* 0x00010a00ff028b82 */ /* 0x000e220000000a00 */
[----:B------:R-:W-:Y:S01]  /*135f0*/  IMAD.MOV R0, RZ, RZ, -R0 ;  /* 0x000000ffff007224 */ /* 0x000fe200078e0a00 */
[----:B------:R1:W-:Y:S03]  /*13600*/  STL [R1+0x2c], R15 ;  /* 0x00002c0f01007387 */ /* 0x0003e60000100800 */
[----:B------:R-:W-:Y:S02]  /*13610*/  IMAD R8, R11, R0, R8 ;  /* 0x000000000b087224 */ /* 0x000fe400078e0208 */
[----:B0-----:R-:W-:Y:S02]  /*13620*/  @!P0 IMAD R0, R15, R2, RZ ;  /* 0x000000020f008224 */ /* 0x001fe400078e02ff */
[----:B-1----:R-:W3:Y:S01]  /*13630*/  LDL R15, [R1+0x78] ;  /* 0x00007800010f7983 */ /* 0x002ee20000100800 */
[--C-:B------:R-:W-:Y:S01]  /*13640*/  @!P0 SHF.R.S32.HI R5, RZ, 0x1f, R9.reuse ;  /* 0x0000001fff058819 */ /* 0x100fe20000011409 */
[----:B------:R-:W-:-:S02]  /*13650*/  @!P0 IMAD.MOV.U32 R4, RZ, RZ, R9 ;  /* 0x000000ffff048224 */ /* 0x000fc400078e0009 */
[C---:B------:R-:W-:Y:S02]  /*13660*/  @!P0 IMAD R0, R14.reuse, R3, R0 ;  /* 0x000000030e008224 */ /* 0x040fe400078e0200 */
[----:B------:R-:W-:Y:S02]  /*13670*/  @!P0 IMAD.WIDE.U32 R4, R14, R2, R4 ;  /* 0x000000020e048225 */ /* 0x000fe400078e0004 */
[----:B------:R-:W0:Y:S01]  /*13680*/  S2R R14, SR_TID.X ;  /* 0x00000000000e7919 */ /* 0x000e220000002100 */
[----:B------:R-:W1:Y:S01]  /*13690*/  @!P0 LDC.64 R2, c[0x0][0x418] ;  /* 0x00010600ff028b82 */ /* 0x000e620000000a00 */
[----:B------:R-:W-:Y:S01]  /*136a0*/  @!P0 IMAD.IADD R0, R0, 0x1, R5 ;  /* 0x0000000100008824 */ /* 0x000fe200078e0205 */
[----:B-1----:R-:W-:-:S04]  /*136b0*/  @!P0 LEA R2, P2, R4, R2, 0x2 ;  /* 0x0000000204028211 */ /* 0x002fc800078410ff */
[----:B------:R-:W-:Y:S02]  /*136c0*/  @!P0 LEA.HI.X R3, R4, R3, R0, 0x2, P2 ;  /* 0x0000000304038211 */ /* 0x000fe400010f1400 */
[C---:B0-----:R-:W-:Y:S02]  /*136d0*/  LOP3.LUT R0, R14.reuse, 0x7f, RZ, 0xc0, !PT ;  /* 0x0000007f0e007812 */ /* 0x041fe400078ec0ff */
[----:B------:R-:W-:Y:S02]  /*136e0*/  SHF.L.U32 R5, R14, 0x5, RZ ;  /* 0x000000050e057819 */ /* 0x000fe400000006ff */
[----:B------:R-:W-:-:S04]  /*136f0*/  SHF.R.U32.HI R0, RZ, 0x2, R0 ;  /* 0x00000002ff007819 */ /* 0x000fc80000011600 */
[----:B------:R-:W-:Y:S02]  /*13700*/  LOP3.LUT R5, R0, 0x60, R5, 0xf8, !PT ;  /* 0x0000006000057812 */ /* 0x000fe400078ef805 */
[----:B------:R-:W0:Y:S02]  /*13710*/  LDC R0, c[0x0][0x2f4] ;  /* 0x0000bd00ff007b82 */ /* 0x000e240000000800 */
[----:B------:R-:W-:Y:S01]  /*13720*/  LOP3.LUT R5, R5, 0x80, RZ, 0xfc, !PT ;  /* 0x0000008005057812 */ /* 0x000fe200078efcff */
[----:B------:R-:W-:-:S03]  /*13730*/  IMAD.SHL.U32 R14, R14, 0x10, RZ ;  /* 0x000000100e0e7824 */ /* 0x000fc600078e00ff */
[----:B------:R-:W-:Y:S02]  /*13740*/  ISETP.GT.U32.AND P2, PT, R5, 0x9f, PT ;  /* 0x0000009f0500780c */ /* 0x000fe40003f44070 */
[----:B------:R-:W-:Y:S02]  /*13750*/  CS2R R6, SRZ ;  /* 0x0000000000067805 */ /* 0x000fe4000001ff00 */
[----:B------:R-:W-:-:S04]  /*13760*/  LOP3.LUT R14, R14, 0x30, RZ, 0xc0, !PT ;  /* 0x000000300e0e7812 */ /* 0x000fc800078ec0ff */
[----:B------:R1:W5:Y:S04]  /*13770*/  @!P1 LDG.E R7, desc[UR40][R12.64] ;  /* 0x000000280c079981 */ /* 0x000368000c1e1900 */
[----:B------:R1:W5:Y:S01]  /*13780*/  @!P0 LDG.E R6, desc[UR40][R2.64] ;  /* 0x0000002802068981 */ /* 0x000362000c1e1900 */
[----:B0-----:R-:W-:Y:S01]  /*13790*/  ISETP.GE.AND P1, PT, R14, R0, PT ;  /* 0x000000000e00720c */ /* 0x001fe20003f26270 */
[----:B------:R-:W-:Y:S01]  /*137a0*/  UMOV UR4, 0xffffffff ;  /* 0xffffffff00047882 */ /* 0x000fe20000000000 */
[----:B------:R-:W-:-:S04]  /*137b0*/  IMAD.MOV R9, RZ, RZ, -R9 ;  /* 0x000000ffff097224 */ /* 0x000fc800078e0a09 */
[----:B------:R-:W-:Y:S01]  /*137c0*/  IMAD R9, R11, R9, R10 ;  /* 0x000000090b097224 */ /* 0x000fe200078e020a */
[----:B--2---:R-:W-:-:S04]  /*137d0*/  LOP3.LUT R21, R21, 0xfffffffd, RZ, 0xc0, !PT ;  /* 0xfffffffd15157812 */ /* 0x004fc800078ec0ff */
[----:B------:R-:W-:-:S04]  /*137e0*/  @P2 LOP3.LUT R21, R21, 0x2, RZ, 0xfc, !PT ;  /* 0x0000000215152812 */ /* 0x000fc800078efcff */
[----:B------:R-:W-:-:S04]  /*137f0*/  LOP3.LUT R21, R21, 0xfffffffb, RZ, 0xc0, !PT ;  /* 0xfffffffb15157812 */ /* 0x000fc800078ec0ff */
[----:B------:R-:W-:-:S04]  /*13800*/  LOP3.LUT R21, R21, 0xfffffffe, RZ, 0xc0, !PT ;  /* 0xfffffffe15157812 */ /* 0x000fc800078ec0ff */
[----:B------:R-:W-:Y:S02]  /*13810*/  @P1 LOP3.LUT R21, R21, 0x1, RZ, 0xfc, !PT ;  /* 0x0000000115151812 */ /* 0x000fe400078efcff */
[----:B---3--:R-:W-:-:S13]  /*13820*/  ISETP.NE.AND P0, PT, R15, 0x3, PT ;  /* 0x000000030f00780c */ /* 0x008fda0003f05270 */
[----:B------:R-:W-:-:S05]  /*13830*/  @P0 LOP3.LUT R21, R21, 0x4, RZ, 0xfc, !PT ;  /* 0x0000000415150812 */ /* 0x000fca00078efcff */
[----:B------:R1:W-:Y:S01]  /*13840*/  STL [R1+0x30], R21 ;  /* 0x0000301501007387 */ /* 0x0003e20000100800 */
[----:B------:R-:W-:Y:S05]  /*13850*/  BRA.DIV UR4, `(.L_x_13652) ;  /* 0x00000056041c7947 */ /* 0x000fea000b800000 */
.L_x_13774:
[----:B------:R-:W-:Y:S01]  /*13860*/  SHF.R.S32.HI R0, RZ, 0x1f, R18 ;  /* 0x0000001fff007819 */ /* 0x000fe20000011412 */
[----:B------:R-:W-:-:S04]  /*13870*/  VIADD R5, R20, 0xffffffff ;  /* 0xffffffff14057836 */ /* 0x000fc80000000000 */
[----:B------:R0:W-:Y:S01]  /*13880*/  STL [R1+0x20], R0 ;  /* 0x0000200001007387 */ /* 0x0001e20000100800 */
[----:B------:R-:W-:Y:S05]  /*13890*/  @!P0 BRA `(.L_x_13653) ;  /* 0x0000000000048947 */ /* 0x000fea0003800000 */
[----:B------:R-:W-:Y:S01]  /*138a0*/  BPT.TRAP 0x1 ;  /* 0x000000040000795c */ /* 0x000fe20000300000 */
.L_x_13653:
[----:B-1----:R-:W2:Y:S04]  /*138b0*/  LDL R2, [R1+0x8] ;  /* 0x0000080001027983 */ /* 0x002ea80000100800 */
[----:B0-----:R-:W3:Y:S01]  /*138c0*/  LDL R0, [R1+0x18] ;  /* 0x0000180001007983 */ /* 0x001ee20000100800 */
[----:B------:R-:W-:Y:S01]  /*138d0*/  BSSY B0, `(.L_x_13654) ;  /* 0x0000008000007945 */ /* 0x000fe20003800000 */
[----:B--2---:R-:W-:Y:S01]  /*138e0*/  IMAD R4, R2, 0x8, R22 ;  /* 0x0000000802047824 */ /* 0x004fe200078e0216 */
[----:B---3--:R-:W-:-:S04]  /*138f0*/  SHF.L.U32 R0, R0, 0x1f, RZ ;  /* 0x0000001f00007819 */ /* 0x008fc800000006ff */
[----:B------:R0:W1:Y:S01]  /*13900*/  SYNCS.PHASECHK.TRANS64.TRYWAIT P0, [R4+URZ+0x13280], R0 ;  /* 0x01328000040075a7 */ /* 0x000062000800017f */
[----:B------:R0:W-:Y:S02]  /*13910*/  STL [R1+0x54], R0 ;  /* 0x0000540001007387 */ /* 0x0001e40000100800 */
[----:B0-----:R-:W-:-:S05]  /*13920*/  SHF.R.S32.HI R0, RZ, 0x1f, R8 ;  /* 0x0000001fff007819 */ /* 0x001fca0000011408 */
[----:B------:R0:W-:Y:S02]  /*13930*/  STL [R1+0x50], R0 ;  /* 0x0000500001007387 */ /* 0x0001e40000100800 */
[----:B01----:R-:W-:Y:S05]  /*13940*/  @!P0 BRA `(.L_x_13655) ;  /* 0x0000005400148947 */ /* 0x003fea0003800000 */
.L_x_13775:
[----:B------:R-:W-:Y:S05]  /*13950*/  BSYNC B0 ;  /* 0x0000000000007941 */ /* 0x000fea0003800000 */
.L_x_13654:
[----:B------:R-:W2:Y:S01]  /*13960*/  LDL R10, [R1+0x20] ;  /* 0x00002000010a7983 */ /* 0x000ea20000100800 */
[----:B------:R-:W-:-:S03]  /*13970*/  ULDC.64 UR8, c[0x0][0x330] ;  /* 0x0000cc0000087ab9 */ /* 0x000fc60000000a00 */
[----:B0-----:R-:W3:Y:S01]  /*13980*/  LDL R0, [R1+0x50] ;  /* 0x0000500001007983 */ /* 0x001ee20000100800 */
[----:B-----5:R-:W-:Y:S01]  /*13990*/  SHF.R.S32.HI R11, RZ, 0x1f, R7 ;  /* 0x0000001fff0b7819 */ /* 0x020fe20000011407 */
[----:B------:R-:W-:Y:S01]  /*139a0*/  ULDC.64 UR4, c[0x0][0x328] ;  /* 0x0000ca0000047ab9 */ /* 0x000fe20000000a00 */
[----:B------:R-:W-:Y:S01]  /*139b0*/  ULDC.64 UR6, c[0x0][0x338] ;  /* 0x0000ce0000067ab9 */ /* 0x000fe20000000a00 */
[----:B------:R-:W0:Y:S01]  /*139c0*/  S2R R15, SR_TID.X ;  /* 0x00000000000f7919 */ /* 0x000e220000002100 */
[----:B------:R-:W-:Y:S01]  /*139d0*/  ULDC.64 UR10, c[0x0][0x318] ;  /* 0x0000c600000a7ab9 */ /* 0x000fe20000000a00 */
[----:B------:R1:W-:Y:S01]  /*139e0*/  STL [R1+0x48], R11 ;  /* 0x0000480b01007387 */ /* 0x0003e20000100800 */
[----:B------:R-:W-:Y:S01]  /*139f0*/  IMAD.WIDE.U32 R2, R8, UR4, RZ ;  /* 0x0000000408027c25 */ /* 0x000fe2000f8e00ff */
[----:B------:R-:W-:Y:S02]  /*13a00*/  SHF.R.S32.HI R20, RZ, 0x1f, R6 ;  /* 0x0000001fff147819 */ /* 0x000fe40000011406 */
[----:B0-----:R-:W-:-:S04]  /*13a10*/  SHF.L.U32 R21, R15, 0x4, RZ ;  /* 0x000000040f157819 */ /* 0x001fc800000006ff */
[----:B------:R-:W-:Y:S01]  /*13a20*/  LOP3.LUT R21, R21, 0x30, RZ, 0xc0, !PT ;  /* 0x0000003015157812 */ /* 0x000fe200078ec0ff */
[----:B--2---:R-:W-:Y:S01]  /*13a30*/  IMAD R12, R10, UR8, RZ ;  /* 0x000000080a0c7c24 */ /* 0x004fe2000f8e02ff */
[----:B------:R-:W-:-:S05]  /*13a40*/  SHF.R.S32.HI R10, RZ, 0x1f, R9 ;  /* 0x0000001fff0a7819 */ /* 0x000fca0000011409 */
[----:B------:R0:W-:Y:S04]  /*13a50*/  STL [R1+0x4c], R10 ;  /* 0x00004c0a01007387 */ /* 0x0001e80000100800 */
[----:B------:R-:W2:Y:S04]  /*13a60*/  LDL R14, [R1+0x38] ;  /* 0x00003800010e7983 */ /* 0x000ea80000100800 */
[----:B------:R-:W2:Y:S01]  /*13a70*/  LDL R13, [R1+0x8] ;  /* 0x00000800010d7983 */ /* 0x000ea20000100800 */
[----:B---3--:R-:W-:-:S04]  /*13a80*/  IMAD R0, R0, UR4, RZ ;  /* 0x0000000400007c24 */ /* 0x008fc8000f8e02ff */
[----:B------:R-:W-:-:S04]  /*13a90*/  IMAD R0, R8, UR5, R0 ;  /* 0x0000000508007c24 */ /* 0x000fc8000f8e0200 */
[----:B------:R-:W-:Y:S02]  /*13aa0*/  IMAD.IADD R3, R3, 0x1, R0 ;  /* 0x0000000103037824 */ /* 0x000fe400078e0200 */
[----:B------:R-:W-:Y:S02]  /*13ab0*/  IMAD R0, R11, UR6, RZ ;  /* 0x000000060b007c24 */ /* 0x000fe4000f8e02ff */
[----:B-1----:R-:W1:Y:S01]  /*13ac0*/  LDC R11, c[0x0][0x2f4] ;  /* 0x0000bd00ff0b7b82 */ /* 0x002e620000000800 */
[----:B------:R-:W-:-:S04]  /*13ad0*/  IMAD.WIDE.U32 R2, R7, UR6, R2 ;  /* 0x0000000607027c25 */ /* 0x000fc8000f8e0002 */
[----:B------:R-:W-:-:S04]  /*13ae0*/  IMAD R0, R7, UR7, R0 ;  /* 0x0000000707007c24 */ /* 0x000fc8000f8e0200 */
[----:B------:R-:W-:Y:S02]  /*13af0*/  IMAD.IADD R3, R3, 0x1, R0 ;  /* 0x0000000103037824 */ /* 0x000fe400078e0200 */
[----:B------:R-:W-:-:S04]  /*13b00*/  IMAD.WIDE.U32 R2, R18, UR8, R2 ;  /* 0x0000000812027c25 */ /* 0x000fc8000f8e0002 */
[----:B------:R-:W-:Y:S01]  /*13b10*/  IMAD R12, R18, UR9, R12 ;  /* 0x00000009120c7c24 */ /* 0x000fe2000f8e020c */
[----:B------:R-:W-:-:S04]  /*13b20*/  IADD3 R0, P1, R2, UR10, RZ ;  /* 0x0000000a02007c10 */ /* 0x000fc8000ff3e0ff */
[----:B------:R-:W-:Y:S01]  /*13b30*/  IADD3.X R2, R3, UR11, R12, P1, !PT ;  /* 0x0000000b03027c10 */ /* 0x000fe20008ffe40c */
[----:B------:R-:W-:Y:S01]  /*13b40*/  IMAD R3, R10, UR4, RZ ;  /* 0x000000040a037c24 */ /* 0x000fe2000f8e02ff */
[----:B-1----:R-:W-:Y:S01]  /*13b50*/  ISETP.GE.AND P0, PT, R21, R11, PT ;  /* 0x0000000b1500720c */ /* 0x002fe20003f06270 */
[----:B0-----:R-:W-:-:S04]  /*13b60*/  IMAD.WIDE.U32 R10, R9, UR4, RZ ;  /* 0x00000004090a7c25 */ /* 0x001fc8000f8e00ff */
[----:B------:R-:W-:-:S04]  /*13b70*/  IMAD R3, R9, UR5, R3 ;  /* 0x0000000509037c24 */ /* 0x000fc8000f8e0203 */
[----:B------:R-:W-:Y:S02]  /*13b80*/  IMAD.IADD R11, R11, 0x1, R3 ;  /* 0x000000010b0b7824 */ /* 0x000fe400078e0203 */
[----:B------:R-:W-:Y:S02]  /*13b90*/  IMAD R3, R20, UR6, RZ ;  /* 0x0000000614037c24 */ /* 0x000fe4000f8e02ff */
[----:B------:R-:W-:Y:S01]  /*13ba0*/  IMAD.WIDE.U32 R10, R6, UR6, R10 ;  /* 0x00000006060a7c25 */ /* 0x000fe2000f8e000a */
[----:B------:R-:W-:-:S03]  /*13bb0*/  LOP3.LUT R15, R15, 0x7f, RZ, 0xc0, !PT ;  /* 0x0000007f0f0f7812 */ /* 0x000fc600078ec0ff */
[----:B------:R-:W-:Y:S01]  /*13bc0*/  IMAD R3, R6, UR7, R3 ;  /* 0x0000000706037c24 */ /* 0x000fe2000f8e0203 */
[----:B------:R-:W-:-:S03]  /*13bd0*/  SHF.R.U32.HI R15, RZ, 0x2, R15 ;  /* 0x00000002ff0f7819 */ /* 0x000fc6000001160f */
[----:B------:R-:W-:Y:S02]  /*13be0*/  IMAD.IADD R11, R11, 0x1, R3 ;  /* 0x000000010b0b7824 */ /* 0x000fe400078e0203 */
[----:B------:R-:W-:Y:S02]  /*13bf0*/  IMAD R5, R5, -0xa0, R27 ;  /* 0xffffff6005057824 */ /* 0x000fe400078e021b */
[----:B------:R-:W-:-:S04]  /*13c00*/  IMAD.WIDE.U32 R10, R18, UR8, R10 ;  /* 0x00000008120a7c25 */ /* 0x000fc8000f8e000a */
[----:B------:R-:W-:Y:S01]  /*13c10*/  IMAD.IADD R5, R5, 0x1, -R15 ;  /* 0x0000000105057824 */ /* 0x000fe200078e0a0f */
[----:B------:R-:W-:Y:S01]  /*13c20*/  IADD3 R15, P1, R10, UR10, RZ ;  /* 0x0000000a0a0f7c10 */ /* 0x000fe2000ff3e0ff */
[----:B------:R2:W-:Y:S03]  /*13c30*/  STL [R1+0x44], R20 ;  /* 0x0000441401007387 */ /* 0x0005e60000100800 */
[----:B------:R-:W-:Y:S01]  /*13c40*/  IADD3.X R3, R12, UR11, R11, P1, !PT ;  /* 0x0000000b0c037c10 */ /* 0x000fe20008ffe40b */
[----:B------:R0:W-:Y:S04]  /*13c50*/  STL [R1+0x4], R15 ;  /* 0x0000040f01007387 */ /* 0x0001e80000100800 */
[----:B------:R0:W-:Y:S01]  /*13c60*/  STL [R1], R3 ;  /* 0x0000000301007387 */ /* 0x0001e20000100800 */
[----:B------:R-:W-:Y:S01]  /*13c70*/  UMOV UR4, 0xffffffff ;  /* 0xffffffff00047882 */ /* 0x000fe20000000000 */
[----:B------:R-:W-:Y:S01]  /*13c80*/  ISETP.GE.AND P5, PT, R5, 0x1, PT ;  /* 0x000000010500780c */ /* 0x000fe20003fa6270 */
[----:B--2---:R-:W-:Y:S01]  /*13c90*/  IMAD R20, R13, 0x2800, R14 ;  /* 0x000028000d147824 */ /* 0x004fe200078e020e */
[----:B0-----:R-:W-:Y:S11]  /*13ca0*/  BRA.DIV UR4, `(.L_x_13656) ;  /* 0x0000005204547947 */ /* 0x001ff6000b800000 */
[----:B------:R-:W2:Y:S04]  /*13cb0*/  LDL.LU R21, [R1] ;  /* 0x0000000001157983 */ /* 0x000ea80000300800 */
[----:B------:R-:W3:Y:S04]  /*13cc0*/  LDL.LU R15, [R1+0x4] ;  /* 0x00000400010f7983 */ /* 0x000ee80000300800 */
[----:B------:R-:W4:Y:S01]  /*13cd0*/  LDL.LU R14, [R1+0x30] ;  /* 0x00003000010e7983 */ /* 0x000f220000300800 */
[----:B------:R-:W0:Y:S03]  /*13ce0*/  S2R R11, SR_TID.X ;  /* 0x00000000000b7919 */ /* 0x000e260000002100 */
[----:B------:R-:W1:Y:S04]  /*13cf0*/  SHFL.IDX PT, R3, R0, RZ, 0x1c1f ;  /* 0x001c1fff00037589 */ /* 0x000e6800000e0000 */
[----:B------:R-:W5:Y:S01]  /*13d00*/  SHFL.IDX PT, R10, R2, RZ, 0x1c1f ;  /* 0x001c1fff020a7589 */ /* 0x000f6200000e0000 */
[----:B0-----:R-:W-:-:S04]  /*13d10*/  SHF.L.U32 R11, R11, 0x4, RZ ;  /* 0x000000040b0b7819 */ /* 0x001fc800000006ff */
[----:B------:R-:W-:-:S04]  /*13d20*/  LOP3.LUT R11, R11, 0x30, RZ, 0xc0, !PT ;  /* 0x000000300b0b7812 */ /* 0x000fc800078ec0ff */
[----:B-1----:R-:W-:Y:S02]  /*13d30*/  IADD3 R12, P1, R11, R3, RZ ;  /* 0x000000030b0c7210 */ /* 0x002fe40007f3e0ff */
[----:B------:R-:W0:Y:S03]  /*13d40*/  S2R R11, SR_TID.X ;  /* 0x00000000000b7919 */ /* 0x000e260000002100 */
[----:B-----5:R-:W-:Y:S01]  /*13d50*/  IMAD.X R13, RZ, RZ, R10, P1 ;  /* 0x000000ffff0d7224 */ /* 0x020fe200008e060a */
[----:B------:R-:W-:Y:S01]  /*13d60*/  ISETP.LT.OR P1, PT, R5, 0x1, P0 ;  /* 0x000000010500780c */ /* 0x000fe20000721670 */
[----:B------:R-:W1:Y:S01]  /*13d70*/  SHFL.IDX PT, R10, R0, 0x1, 0x1c1f ;  /* 0x003c1f00000a7f89 */ /* 0x000e6200000e0000 */
[----:B------:R-:W-:-:S03]  /*13d80*/  IMAD.IADD R3, R22, 0x1, R20 ;  /* 0x0000000116037824 */ /* 0x000fc600078e0214 */
[----:B------:R-:W5:Y:S08]  /*13d90*/  SHFL.IDX PT, R20, R2, 0x1, 0x1c1f ;  /* 0x003c1f0002147f89 */ /* 0x000f7000000e0000 */
[----:B------:R0:W-:Y:S02]  /*13da0*/  LDGSTS.E.BYPASS.LTC128B.128 [R3+0x6000], desc[UR40][R12.64], !P1 ;  /* 0x060000000c037fae */ /* 0x0001e4000c901d68 */
[----:B0-----:R-:W-:-:S05]  /*13db0*/  IMAD.SHL.U32 R13, R11, 0x10, RZ ;  /* 0x000000100b0d7824 */ /* 0x001fca00078e00ff */
[----:B------:R-:W-:-:S04]  /*13dc0*/  LOP3.LUT R13, R13, 0x30, RZ, 0xc0, !PT ;  /* 0x000000300d0d7812 */ /* 0x000fc800078ec0ff */
[----:B-1----:R-:W-:-:S05]  /*13dd0*/  IADD3 R10, P1, R13, R10, RZ ;  /* 0x0000000a0d0a7210 */ /* 0x002fca0007f3e0ff */
[----:B-----5:R-:W-:Y:S01]  /*13de0*/  IMAD.X R11, RZ, RZ, R20, P1 ;  /* 0x000000ffff0b7224 */ /* 0x020fe200008e0614 */
[----:B------:R-:W-:Y:S01]  /*13df0*/  ISETP.LT.OR P1, PT, R5, 0x21, P0 ;  /* 0x000000210500780c */ /* 0x000fe20000721670 */
[----:B------:R-:W-:-:S12]  /*13e00*/  SHFL.IDX PT, R20, R2, 0x2, 0x1c1f ;  /* 0x005c1f0002147f89 */ /* 0x000fd800000e0000 */
[----:B------:R0:W-:Y:S04]  /*13e10*/  LDGSTS.E.BYPASS.LTC128B.128 [R3+0x6800], desc[UR40][R10.64], !P1 ;  /* 0x068000000a037fae */ /* 0x0001e8000c901d68 */
[----:B0-----:R-:W0:Y:S04]  /*13e20*/  SHFL.IDX PT, R10, R0, 0x2, 0x1c1f ;  /* 0x005c1f00000a7f89 */ /* 0x001e2800000e0000 */
[----:B------:R-:W1:Y:S04]  /*13e30*/  SHFL.IDX PT, R0, R0, 0x3, 0x1c1f ;  /* 0x007c1f0000007f89 */ /* 0x000e6800000e0000 */
[----:B------:R-:W5:Y:S01]  /*13e40*/  SHFL.IDX PT, R2, R2, 0x3, 0x1c1f ;  /* 0x007c1f0002027f89 */ /* 0x000f6200000e0000 */
[----:B0-----:R-:W-:-:S04]  /*13e50*/  IADD3 R10, P1, R13, R10, RZ ;  /* 0x0000000a0d0a7210 */ /* 0x001fc80007f3e0ff */
[----:B------:R-:W-:Y:S02]  /*13e60*/  IADD3.X R11, RZ, R20, RZ, P1, !PT ;  /* 0x00000014ff0b7210 */ /* 0x000fe40000ffe4ff */
[C---:B------:R-:W-:Y:S02]  /*13e70*/  ISETP.LT.OR P1, PT, R5.reuse, 0x41, P0 ;  /* 0x000000410500780c */ /* 0x040fe40000721670 */
[----:B------:R-:W-:-:S11]  /*13e80*/  ISETP.GE.AND P3, PT, R5, 0x81, PT ;  /* 0x000000810500780c */ /* 0x000fd60003f66270 */
[----:B------:R1:W-:Y:S02]  /*13e90*/  LDGSTS.E.BYPASS.LTC128B.128 [R3+0x7000], desc[UR40][R10.64], !P1 ;  /* 0x070000000a037fae */ /* 0x0003e4000c901d68 */
[----:B-1----:R-:W-:-:S05]  /*13ea0*/  IADD3 R10, P1, R13, R0, RZ ;  /* 0x000000000d0a7210 */ /* 0x002fca0007f3e0ff */
[----:B-----5:R-:W-:Y:S01]  /*13eb0*/  IMAD.X R11, RZ, RZ, R2, P1 ;  /* 0x000000ffff0b7224 */ /* 0x020fe200008e0602 */
[----:B------:R-:W-:-:S13]  /*13ec0*/  ISETP.LT.OR P1, PT, R5, 0x61, P0 ;  /* 0x000000610500780c */ /* 0x000fda0000721670 */
[----:B------:R3:W-:Y:S01]  /*13ed0*/  LDGSTS.E.BYPASS.LTC128B.128 [R3+0x7800], desc[UR40][R10.64], !P1 ;  /* 0x078000000a037fae */ /* 0x0007e2000c901d68 */
[C---:B------:R-:W-:Y:S02]  /*13ee0*/  ISETP.GE.AND P4, PT, R5.reuse, 0x21, PT ;  /* 0x000000210500780c */ /* 0x040fe40003f86270 */
[C---:B------:R-:W-:Y:S02]  /*13ef0*/  ISETP.GE.AND P1, PT, R5.reuse, 0x41, PT ;  /* 0x000000410500780c */ /* 0x040fe40003f26270 */
[----:B------:R-:W-:Y:S02]  /*13f00*/  ISETP.GE.AND P2, PT, R5, 0x61, PT ;  /* 0x000000610500780c */ /* 0x000fe40003f46270 */
[----:B----4-:R-:W-:-:S04]  /*13f10*/  LOP3.LUT R14, R14, 0xfffffff7, RZ, 0xc0, !PT ;  /* 0xfffffff70e0e7812 */ /* 0x010fc800078ec0ff */
[----:B------:R-:W-:Y:S01]  /*13f20*/  @P3 LOP3.LUT R14, R14, 0x8, RZ, 0xfc, !PT ;  /* 0x000000080e0e3812 */ /* 0x000fe200078efcff */
[----:B--2---:R0:W1:Y:S04]  /*13f30*/  SHFL.IDX PT, R0, R21, RZ, 0x1c1f ;  /* 0x001c1fff15007589 */ /* 0x00406800000e0000 */
[----:B---3--:R0:W2:Y:S04]  /*13f40*/  SHFL.IDX PT, R10, R15, RZ, 0x1c1f ;  /* 0x001c1fff0f0a7589 */ /* 0x0080a800000e0000 */
[----:B------:R0:W-:Y:S02]  /*13f50*/  STL [R1+0x30], R14 ;  /* 0x0000300e01007387 */ /* 0x0001e40000100800 */
.L_x_13787:
[----:B------:R-:W3:Y:S01]  /*13f60*/  S2R R2, SR_TID.X ;  /* 0x0000000000027919 */ /* 0x000ee20000002100 */
[----:B------:R-:W-:Y:S01]  /*13f70*/  ISETP.LT.OR P0, PT, R5, 0x81, P0 ;  /* 0x000000810500780c */ /* 0x000fe20000701670 */
[----:B---3--:R-:W-:-:S05]  /*13f80*/  IMAD.SHL.U32 R2, R2, 0x10, RZ ;  /* 0x0000001002027824 */ /* 0x008fca00078e00ff */
[----:B------:R-:W-:-:S04]  /*13f90*/  LOP3.LUT R2, R2, 0x30, RZ, 0xc0, !PT ;  /* 0x0000003002027812 */ /* 0x000fc800078ec0ff */
[----:B--2---:R-:W-:-:S05]  /*13fa0*/  IADD3 R10, P3, R2, R10, RZ ;  /* 0x0000000a020a7210 */ /* 0x004fca0007f7e0ff */
[----:B-1----:R-:W-:-:S05]  /*13fb0*/  IMAD.X R11, RZ, RZ, R0, P3 ;  /* 0x000000ffff0b7224 */ /* 0x002fca00018e0600 */
[----:B------:R-:W-:Y:S01]  /*13fc0*/  @!PT LDS RZ, [RZ] ;  /* 0x00000000fffff984 */ /* 0x000fe20000000800 */
[----:B------:R-:W-:Y:S01]  /*13fd0*/  @!PT LDS RZ, [RZ] ;  /* 0x00000000fffff984 */ /* 0x000fe20000000800 */
[----:B------:R-:W-:Y:S01]  /*13fe0*/  @!PT LDS RZ, [RZ] ;  /* 0x00000000fffff984 */ /* 0x000fe20000000800 */
[----:B------:R1:W-:Y:S01]  /*13ff0*/  LDGSTS.E.BYPASS.LTC128B.128 [R3+0x8000], desc[UR40][R10.64], !P0 ;  /* 0x080000000a037fae */ /* 0x0003e2000c101d68 */
[----:B------:R-:W-:Y:S01]  /*14000*/  PLOP3.LUT P0, PT, PT, PT, PT, 0x80, 0x0 ;  /* 0x000000000000781c */ /* 0x000fe20003f0f070 */
[----:B------:R-:W-:-:S12]  /*14010*/  NOP ;  /* 0x0000000000007918 */ /* 0x000fd80000000000 */
.L_x_13657:
        /* <DEDUP_REMOVED lines=11> */
.L_x_13658:
[----:B------:R2:W-:Y:S01]  /*140d0*/  SYNCS.ARRIVE.TRANS64.A1T0 RZ, [R4+URZ+0x13270], RZ ;  /* 0x013270ff04ff79a7 */ /* 0x0005e2000810003f */
[----:B------:R-:W-:Y:S05]  /*140e0*/  @!P6 BRA `(.L_x_13659) ;  /* 0x000000000004e947 */ /* 0x000fea0003800000 */
[----:B------:R-:W-:Y:S01]  /*140f0*/  BPT.TRAP 0x1 ;  /* 0x000000040000795c */ /* 0x000fe20000300000 */
.L_x_13659:
[----:B------:R-:W3:Y:S01]  /*14100*/  LDL R0, [R1+0x54] ;  /* 0x0000540001007983 */ /* 0x000ee20000100800 */
[----:B------:R-:W-:Y:S01]  /*14110*/  BSSY B0, `(.L_x_13660) ;  /* 0x0000003000007945 */ /* 0x000fe20003800000 */
[----:B---3--:R-:W3:Y:S03]  /*14120*/  SYNCS.PHASECHK.TRANS64.TRYWAIT P0, [R4+URZ+0x13240], R0 ;  /* 0x01324000040075a7 */ /* 0x008ee6000800017f */
[----:B---3--:R-:W-:Y:S05]  /*14130*/  @!P0 BRA `(.L_x_13661) ;  /* 0x0000005000c08947 */ /* 0x008fea0003800000 */
.L_x_13788:
[----:B------:R-:W-:Y:S05]  /*14140*/  BSYNC B0 ;  /* 0x0000000000007941 */ /* 0x000fea0003800000 */
.L_x_13660:
[----:B---3--:R-:W3:Y:S01]  /*14150*/  LDL.LU R0, [R1+0x48] ;  /* 0x0000480001007983 */ /* 0x008ee20000300800 */
[----:B------:R-:W-:Y:S01]  /*14160*/  ULDC.64 UR4, c[0x0][0x310] ;  /* 0x0000c40000047ab9 */ /* 0x000fe20000000a00 */
[----:B------:R-:W-:Y:S02]  /*14170*/  ULDC.64 UR6, c[0x0][0x300] ;  /* 0x0000c00000067ab9 */ /* 0x000fe40000000a00 */
[----:B------:R-:W4:Y:S04]  /*14180*/  LDL.LU R13, [R1+0x50] ;  /* 0x00005000010d7983 */ /* 0x000f280000300800 */
[----:B------:R-:W5:Y:S04]  /*14190*/  LDL.LU R12, [R1+0x44] ;  /* 0x00004400010c7983 */ /* 0x000f680000300800 */
[----:B------:R-:W2:Y:S04]  /*141a0*/  LDL.LU R5, [R1+0x4c] ;  /* 0x00004c0001057983 */ /* 0x000ea80000300800 */
[----:B------:R-:W2:Y:S01]  /*141b0*/  LDL R2, [R1+0x20] ;  /* 0x0000200001027983 */ /* 0x000ea20000100800 */
[----:B-1----:R-:W-:-:S04]  /*141c0*/  IMAD.WIDE.U32 R10, R7, UR4, RZ ;  /* 0x00000004070a7c25 */ /* 0x002fc8000f8e00ff */
[----:B---3--:R-:W-:-:S04]  /*141d0*/  IMAD R0, R0, UR4, RZ ;  /* 0x0000000400007c24 */ /* 0x008fc8000f8e02ff */
[----:B------:R-:W-:-:S04]  /*141e0*/  IMAD R0, R7, UR5, R0 ;  /* 0x0000000507007c24 */ /* 0x000fc8000f8e0200 */
[----:B------:R-:W-:Y:S02]  /*141f0*/  IMAD.IADD R11, R11, 0x1, R0 ;  /* 0x000000010b0b7824 */ /* 0x000fe400078e0200 */
[----:B----4-:R-:W-:Y:S02]  /*14200*/  IMAD R0, R13, UR6, RZ ;  /* 0x000000060d007c24 */ /* 0x010fe4000f8e02ff */
[----:B------:R-:W-:-:S04]  /*14210*/  IMAD.WIDE.U32 R10, R8, UR6, R10 ;  /* 0x00000006080a7c25 */ /* 0x000fc8000f8e000a */
[----:B------:R-:W-:Y:S02]  /*14220*/  IMAD R8, R8, UR7, R0 ;  /* 0x0000000708087c24 */ /* 0x000fe4000f8e0200 */
[----:B-----5:R-:W-:-:S03]  /*14230*/  IMAD R0, R12, UR4, RZ ;  /* 0x000000040c007c24 */ /* 0x020fc6000f8e02ff */
[----:B------:R-:W-:Y:S01]  /*14240*/  IADD3 R11, R11, R8, RZ ;  /* 0x000000080b0b7210 */ /* 0x000fe20007ffe0ff */
        /* <DEDUP_REMOVED lines=19> */
[----:B------:R-:W1:Y:S01]  /*14380*/  S2R R5, SR_TID.X ;  /* 0x0000000000057919 */ /* 0x000e620000002100 */
[----:B------:R-:W2:Y:S01]  /*14390*/  LDC R7, c[0x0][0x2f4] ;  /* 0x0000bd00ff077b82 */ /* 0x000ea20000000800 */
[----:B------:R-:W3:Y:S01]  /*143a0*/  SHFL.IDX PT, R6, R0, RZ, 0x1c1f ;  /* 0x001c1fff00067589 */ /* 0x000ee200000e0000 */
[----:B-1----:R-:W-:-:S03]  /*143b0*/  IMAD.SHL.U32 R10, R5, 0x10, RZ ;  /* 0x00000010050a7824 */ /* 0x002fc600078e00ff */
[----:B------:R-:W1:Y:S02]  /*143c0*/  SHFL.IDX PT, R5, R2, RZ, 0x1c1f ;  /* 0x001c1fff02057589 */ /* 0x000e6400000e0000 */
[----:B------:R-:W-:-:S04]  /*143d0*/  LOP3.LUT R10, R10, 0x30, RZ, 0xc0, !PT ;  /* 0x000000300a0a7812 */ /* 0x000fc800078ec0ff */
[C---:B---3--:R-:W-:Y:S02]  /*143e0*/  @P5 IADD3 R6, P0, R10.reuse, R6, RZ ;  /* 0x000000060a065210 */ /* 0x048fe40007f1e0ff */
[----:B--2---:R-:W-:-:S03]  /*143f0*/  ISETP.GE.AND P3, PT, R10, R7, PT ;  /* 0x000000070a00720c */ /* 0x004fc60003f66270 */
[----:B-1----:R-:W-:-:S05]  /*14400*/  @P5 IMAD.X R5, RZ, RZ, R5, P0 ;  /* 0x000000ffff055224 */ /* 0x002fca00000e0605 */
[----:B------:R-:W-:Y:S02]  /*14410*/  @P5 MOV R7, R5 ;  /* 0x0000000500075202 */ /* 0x000fe40000000f00 */
[----:B------:R-:W-:Y:S04]  /*14420*/  SHFL.IDX PT, R5, R2, 0x1, 0x1c1f ;  /* 0x003c1f0002057f89 */ /* 0x000fe800000e0000 */
[----:B------:R1:W-:Y:S04]  /*14430*/  @P5 LDGSTS.E.BYPASS.LTC128B.128 [R3+0xe000], desc[UR40][R6.64], !P3 ;  /* 0x0e00000006035fae */ /* 0x0003e8000d901d68 */
[----:B-1----:R-:W1:Y:S02]  /*14440*/  SHFL.IDX PT, R6, R0, 0x1, 0x1c1f ;  /* 0x003c1f0000067f89 */ /* 0x002e6400000e0000 */
[----:B-1----:R-:W-:-:S05]  /*14450*/  @P4 IADD3 R6, P0, R10, R6, RZ ;  /* 0x000000060a064210 */ /* 0x002fca0007f1e0ff */
[----:B------:R-:W-:-:S04]  /*14460*/  @P4 IMAD.X R5, RZ, RZ, R5, P0 ;  /* 0x000000ffff054224 */ /* 0x000fc800000e0605 */
[----:B------:R-:W-:Y:S02]  /*14470*/  @P4 IMAD.MOV.U32 R7, RZ, RZ, R5 ;  /* 0x000000ffff074224 */ /* 0x000fe400078e0005 */
[----:B------:R-:W-:Y:S04]  /*14480*/  SHFL.IDX PT, R5, R2, 0x2, 0x1c1f ;  /* 0x005c1f0002057f89 */ /* 0x000fe800000e0000 */
[----:B------:R1:W-:Y:S04]  /*14490*/  @P4 LDGSTS.E.BYPASS.LTC128B.128 [R3+0xe800], desc[UR40][R6.64], !P3 ;  /* 0x0e80000006034fae */ /* 0x0003e8000d901d68 */
[----:B------:R-:W-:Y:S04]  /*144a0*/  SHFL.IDX PT, R2, R2, 0x3, 0x1c1f ;  /* 0x007c1f0002027f89 */ /* 0x000fe800000e0000 */
[----:B-1----:R-:W1:Y:S04]  /*144b0*/  SHFL.IDX PT, R6, R0, 0x2, 0x1c1f ;  /* 0x005c1f0000067f89 */ /* 0x002e6800000e0000 */
[----:B------:R-:W2:Y:S01]  /*144c0*/  SHFL.IDX PT, R0, R0, 0x3, 0x1c1f ;  /* 0x007c1f0000007f89 */ /* 0x000ea200000e0000 */
[----:B-1----:R-:W-:-:S05]  /*144d0*/  @P1 IADD3 R6, P0, R10, R6, RZ ;  /* 0x000000060a061210 */ /* 0x002fca0007f1e0ff */
[----:B------:R-:W-:Y:S01]  /*144e0*/  @P1 IMAD.X R5, RZ, RZ, R5, P0 ;  /* 0x000000ffff051224 */ /* 0x000fe200000e0605 */
[----:B--2---:R-:W-:-:S03]  /*144f0*/  @P2 IADD3 R0, P0, R10, R0, RZ ;  /* 0x000000000a002210 */ /* 0x004fc60007f1e0ff */
[----:B------:R-:W-:Y:S01]  /*14500*/  @P1 IMAD.MOV.U32 R7, RZ, RZ, R5 ;  /* 0x000000ffff071224 */ /* 0x000fe200078e0005 */
[----:B------:R-:W-:-:S04]  /*14510*/  @P2 IADD3.X R2, RZ, R2, RZ, P0, !PT ;  /* 0x00000002ff022210 */ /* 0x000fc800007fe4ff */
[----:B------:R1:W-:Y:S02]  /*14520*/  @P1 LDGSTS.E.BYPASS.LTC128B.128 [R3+0xf000], desc[UR40][R6.64], !P3 ;  /* 0x0f00000006031fae */ /* 0x0003e4000d901d68 */
[----:B-1----:R-:W-:Y:S02]  /*14530*/  @P2 IMAD.MOV.U32 R6, RZ, RZ, R0 ;  /* 0x000000ffff062224 */ /* 0x002fe400078e0000 */
[----:B------:R-:W-:Y:S01]  /*14540*/  @P2 IMAD.MOV.U32 R7, RZ, RZ, R2 ;  /* 0x000000ffff072224 */ /* 0x000fe200078e0002 */
[----:B------:R1:W2:Y:S04]  /*14550*/  SHFL.IDX PT, R0, R8, RZ, 0x1c1f ;  /* 0x001c1fff08007589 */ /* 0x0002a800000e0000 */
[----:B------:R3:W-:Y:S04]  /*14560*/  @P2 LDGSTS.E.BYPASS.LTC128B.128 [R3+0xf800], desc[UR40][R6.64], !P3 ;  /* 0x0f80000006032fae */ /* 0x0007e8000d901d68 */
[----:B---3--:R1:W3:Y:S02]  /*14570*/  SHFL.IDX PT, R6, R9, RZ, 0x1c1f ;  /* 0x001c1fff09067589 */ /* 0x0082e400000e0000 */
.L_x_13800:
        /* <DEDUP_REMOVED lines=10> */
[----:B--2---:R-:W-:-:S06]  /*14620*/  IMAD.X R7, RZ, RZ, R0, P0 ;  /* 0x000000ffff077224 */ /* 0x004fcc00000e0600 */
[----:B------:R-:W-:Y:S01]  /*14630*/  @!PT LDS RZ, [RZ] ;  /* 0x00000000fffff984 */ /* 0x000fe20000000800 */
[----:B------:R-:W-:Y:S01]  /*14640*/  @!PT LDS RZ, [RZ] ;  /* 0x00000000fffff984 */ /* 0x000fe20000000800 */
[----:B------:R-:W-:Y:S01]  /*14650*/  @!PT LDS RZ, [RZ] ;  /* 0x00000000fffff984 */ /* 0x000fe20000000800 */
[----:B------:R4:W-:Y:S02]  /*14660*/  LDGSTS.E.BYPASS.LTC128B.128 [R3+0x10000], desc[UR40][R6.64], !P1 ;  /* 0x1000000006037fae */ /* 0x0009e4000c901d68 */
.L_x_13664:
[----:B------:R-:W-:Y:S05]  /*14670*/  BSYNC B0 ;  /* 0x0000000000007941 */ /* 0x000fea0003800000 */
.L_x_13663:
[----:B------:R-:W-:Y:S01]  /*14680*/  NOP ;  /* 0x0000000000007918 */ /* 0x000fe20000000000 */
[----:B------:R-:W-:-:S13]  /*14690*/  PLOP3.LUT P0, PT, PT, PT, PT, 0x80, 0x0 ;  /* 0x000000000000781c */ /* 0x000fda0003f0f070 */
.L_x_13665:
        /* <DEDUP_REMOVED lines=11> */
.L_x_13666:
[----:B------:R2:W5:Y:S01]  /*14750*/  LDL.LU R5, [R1+0xc] ;  /* 0x00000c0001057983 */ /* 0x0005620000300800 */
[----:B------:R2:W-:Y:S03]  /*14760*/  SYNCS.ARRIVE.TRANS64.A1T0 RZ, [R4+URZ+0x13230], RZ ;  /* 0x013230ff04ff79a7 */ /* 0x0005e6000810003f */
[----:B----4-:R2:W5:Y:S02]  /*14770*/  LDL.LU R3, [R1+0x60] ;  /* 0x0000600001037983 */ /* 0x0105640000300800 */
        /* <DEDUP_REMOVED lines=12> */
[----:B------:R-:W-:-:S04]  /*14840*/  IMAD R2, R2, UR4, RZ ;  /* 0x0000000402027c24 */ /* 0x000fc8000f8e02ff */
[----:B------:R-:W-:Y:S01]  /*14850*/  IMAD R0, R5, UR5, R2 ;  /* 0x0000000505007c24 */ /* 0x000fe2000f8e0202 */
[----:B------:R-:W-:-:S03]  /*14860*/  SEL R2, R3, RZ, !P0 ;  /* 0x000000ff03027207 */ /* 0x000fc60004000000 */
[----:B------:R-:W-:-:S05]  /*14870*/  IMAD.IADD R0, R29, 0x1, R0 ;  /* 0x000000011d007824 */ /* 0x000fca00078e0200 */
[----:B------:R4:W-:Y:S04]  /*14880*/  STL [R1], R0 ;  /* 0x0000000001007387 */ /* 0x0009e80000100800 */
[----:B------:R4:W-:Y:S01]  /*14890*/  STL [R1+0x4], R2 ;  /* 0x0000040201007387 */ /* 0x0009e20000100800 */
[----:B------:R-:W-:Y:S05]  /*148a0*/  @!P1 BRA `(.L_x_13668) ;  /* 0x0000000000409947 */ /* 0x000fea0003800000 */
[----:B----4-:R-:W-:Y:S01]  /*148b0*/  MOV R2, 0x0 ;  /* 0x0000000000027802 */ /* 0x010fe20000000f00 */
[----:B------:R-:W-:Y:S01]  /*148c0*/  ULDC.64 UR4, c[0x4][0x1b0] ;  /* 0x01006c0000047ab9 */ /* 0x000fe20000000a00 */
[----:B------:R-:W-:Y:S01]  /*148d0*/  ULDC.64 UR6, c[0x4][0x1b8] ;  /* 0x01006e0000067ab9 */ /* 0x000fe20000000a00 */
[----:B------:R-:W-:Y:S01]  /*148e0*/  ULDC.64 UR8, c[0x4][0x28] ;  /* 0x01000a0000087ab9 */ /* 0x000fe20000000a00 */
[----:B--2---:R-:W-:Y:S01]  /*148f0*/  IMAD.U32 R4, RZ, RZ, UR4 ;  /* 0x00000004ff047e24 */ /* 0x004fe2000f8e00ff */
[----:B------:R-:W-:Y:S01]  /*14900*/  MOV R7, UR7 ;  /* 0x0000000700077c02 */ /* 0x000fe20008000f00 */
[----:B------:R-:W2:Y:S01]  /*14910*/  LDC.64 R2, c[0x4][R2] ;  /* 0x0100000002027b82 */ /* 0x000ea20000000a00 */
[----:B------:R-:W-:Y:S01]  /*14920*/  IMAD.U32 R5, RZ, RZ, UR5 ;  /* 0x00000005ff057e24 */ /* 0x000fe2000f8e00ff */
[----:B------:R-:W-:Y:S01]  /*14930*/  MOV R13, RZ ;  /* 0x000000ff000d7202 */ /* 0x000fe20000000f00 */
[----:B---3--:R-:W-:Y:S02]  /*14940*/  IMAD.U32 R6, RZ, RZ, UR6 ;  /* 0x00000006ff067e24 */ /* 0x008fe4000f8e00ff */
[----:B------:R-:W-:-:S02]  /*14950*/  IMAD.U32 R10, RZ, RZ, UR8 ;  /* 0x00000008ff0a7e24 */ /* 0x000fc4000f8e00ff */
[----:B------:R-:W-:Y:S02]  /*14960*/  IMAD.U32 R11, RZ, RZ, UR9 ;  /* 0x00000009ff0b7e24 */ /* 0x000fe4000f8e00ff */
[----:B-1----:R-:W-:Y:S02]  /*14970*/  IMAD.MOV.U32 R8, RZ, RZ, 0x70 ;  /* 0x00000070ff087424 */ /* 0x002fe400078e00ff */
[----:B------:R-:W-:-:S07]  /*14980*/  IMAD.MOV.U32 R12, RZ, RZ, 0x1 ;  /* 0x00000001ff0c7424 */ /* 0x000fce00078e00ff */
[----:B0-----:R-:W-:-:S07]  /*14990*/  LEPC R20, `(.L_x_13668) ;  /* 0x000000001014794e */ /* 0x001fce0000000000 */
[----:B--2---:R-:W-:Y:S05]  /*149a0*/  CALL.ABS.NOINC R2 ;  /* 0x0000000002007343 */ /* 0x004fea0003c00000 */
.L_x_13668:
[----:B------:R-:W-:Y:S05]  /*149b0*/  BSYNC B6 ;  /* 0x0000000000067941 */ /* 0x000fea0003800000 */
.L_x_13667:
[----:B0-----:R-:W3:Y:S01]  /*149c0*/  LDL.LU R21, [R1+0x4] ;  /* 0x0000040001157983 */ /* 0x001ee20000300800 */
[----:B------:R-:W-:Y:S01]  /*149d0*/  ULDC.64 UR4, c[0x0][0x2d8] ;  /* 0x0000b60000047ab9 */ /* 0x000fe20000000a00 */
[----:B-1----:R-:W0:Y:S01]  /*149e0*/  LDC R9, c[0x0][0x448] ;  /* 0x00011200ff097b82 */ /* 0x002e220000000800 */
[----:B------:R-:W-:Y:S01]  /*149f0*/  ULDC.64 UR6, c[0x0][0x2c8] ;  /* 0x0000b20000067ab9 */ /* 0x000fe20000000a00 */
[----:B----4-:R-:W4:Y:S01]  /*14a00*/  LDL.LU R2, [R1] ;  /* 0x0000000001027983 */ /* 0x010f220000300800 */
[----:B------:R-:W-:-:S03]  /*14a10*/  ULDC.64 UR8, c[0x0][0x280] ;  /* 0x0000a00000087ab9 */ /* 0x000fc60000000a00 */
[----:B------:R-:W3:Y:S04]  /*14a20*/  LDL R20, [R1+0x20] ;  /* 0x0000200001147983 */ /* 0x000ee80000100800 */
[----:B------:R1:W5:Y:S01]  /*14a30*/  LDL R10, [R1+0x68] ;  /* 0x00006800010a7983 */ /* 0x0003620000100800 */
[----:B0-----:R-:W-:-:S13]  /*14a40*/  ISETP.NE.AND P0, PT, R9, 0x1, PT ;  /* 0x000000010900780c */ /* 0x001fda0003f05270 */
[----:B--2---:R-:W0:Y:S08]  /*14a50*/  @P0 LDC R4, c[0x0][0x44c] ;  /* 0x00011300ff040b82 */ /* 0x004e300000000800 */
[----:B------:R-:W2:Y:S08]  /*14a60*/  @P0 LDC R5, c[0x0][0x450] ;  /* 0x00011400ff050b82 */ /* 0x000eb00000000800 */
[----:B------:R-:W1:Y:S01]  /*14a70*/  @P0 LDC R8, c[0x0][0x450] ;  /* 0x00011400ff080b82 */ /* 0x000e620000000800 */
[----:B----4-:R-:W-:-:S02]  /*14a80*/  IMAD.MOV.U32 R3, RZ, RZ, R2 ;  /* 0x000000ffff037224 */ /* 0x010fc400078e0002 */
[----:B------:R-:W-:Y:S02]  /*14a90*/  IMAD.MOV.U32 R2, RZ, RZ, R28 ;  /* 0x000000ffff027224 */ /* 0x000fe400078e001c */
[----:B---3--:R-:W-:Y:S02]  /*14aa0*/  IMAD R0, R20, UR4, RZ ;  /* 0x0000000414007c24 */ /* 0x008fe4000f8e02ff */
[C---:B------:R-:W-:Y:S01]  /*14ab0*/  IMAD.WIDE.U32 R2, R18.reuse, UR4, R2 ;  /* 0x0000000412027c25 */ /* 0x040fe2000f8e0002 */
[----:B------:R-:W3:Y:S03]  /*14ac0*/  S2R R20, SR_TID.X ;  /* 0x0000000000147919 */ /* 0x000ee60000002100 */
[----:B------:R-:W-:Y:S01]  /*14ad0*/  IMAD R0, R18, UR5, R0 ;  /* 0x0000000512007c24 */ /* 0x000fe2000f8e0200 */
[----:B------:R-:W-:-:S03]  /*14ae0*/  ULDC.64 UR4, c[0x0][0x2e0] ;  /* 0x0000b80000047ab9 */ /* 0x000fc60000000a00 */
[----:B------:R-:W-:Y:S02]  /*14af0*/  IMAD.IADD R3, R3, 0x1, R0 ;  /* 0x0000000103037824 */ /* 0x000fe400078e0200 */
[----:B------:R-:W-:Y:S02]  /*14b00*/  IMAD R0, R21, UR4, RZ ;  /* 0x0000000415007c24 */ /* 0x000fe4000f8e02ff */
[----:B------:R-:W-:-:S04]  /*14b10*/  IMAD.WIDE.U32 R2, R26, UR4, R2 ;  /* 0x000000041a027c25 */ /* 0x000fc8000f8e0002 */
[----:B------:R-:W-:Y:S01]  /*14b20*/  IMAD R0, R26, UR5, R0 ;  /* 0x000000051a007c24 */ /* 0x000fe2000f8e0200 */
[----:B------:R-:W-:Y:S01]  /*14b30*/  ULDC.64 UR4, c[0x0][0x2d0] ;  /* 0x0000b40000047ab9 */ /* 0x000fe20000000a00 */
[----:B------:R4:W5:Y:S03]  /*14b40*/  LDL R26, [R1+0x64] ;  /* 0x00006400011a7983 */ /* 0x0009660000100800 */
[----:B------:R-:W-:Y:S02]  /*14b50*/  IADD3 R3, R3, R0, RZ ;  /* 0x0000000003037210 */ /* 0x000fe40007ffe0ff */
[C---:B---3--:R-:W-:Y:S01]  /*14b60*/  LOP3.LUT R21, R20.reuse, 0x7f, RZ, 0xc0, !PT ;  /* 0x0000007f14157812 */ /* 0x048fe200078ec0ff */
[----:B------:R-:W-:-:S03]  /*14b70*/  IMAD.SHL.U32 R20, R20, 0x20, RZ ;  /* 0x0000002014147824 */ /* 0x000fc600078e00ff */
[----:B------:R-:W-:-:S04]  /*14b80*/  SHF.R.U32.HI R21, RZ, 0x2, R21 ;  /* 0x00000002ff157819 */ /* 0x000fc80000011615 */
[----:B------:R-:W-:-:S05]  /*14b90*/  LOP3.LUT R20, R21, 0x60, R20, 0xf8, !PT ;  /* 0x0000006015147812 */ /* 0x000fca00078ef814 */
[----:B------:R-:W-:-:S04]  /*14ba0*/  IMAD R6, R17, 0xc0, R20 ;  /* 0x000000c011067824 */ /* 0x000fc800078e0214 */
[----:B0-----:R-:W-:-:S04]  /*14bb0*/  @P0 IMAD.HI.U32 R0, R6, R4, RZ ;  /* 0x0000000406000227 */ /* 0x001fc800078e00ff */
[----:B------:R-:W-:Y:S01]  /*14bc0*/  IMAD.MOV.U32 R4, RZ, RZ, R6 ;  /* 0x000000ffff047224 */ /* 0x000fe200078e0006 */
[----:B--2---:R-:W-:-:S04]  /*14bd0*/  @P0 SHF.R.U32.HI R4, RZ, R5, R0 ;  /* 0x00000005ff040219 */ /* 0x004fc80000011600 */
        /* <DEDUP_REMOVED lines=10> */
[----:B------:R-:W-:Y:S02]  /*14c80*/  IMAD R0, R0, UR7, R7 ;  /* 0x0000000700007c24 */ /* 0x000fe4000f8e0207 */
[----:B------:R-:W0:Y:S01]  /*14c90*/  @P0 LDC R7, c[0x0][0x44c] ;  /* 0x00011300ff070b82 */ /* 0x000e220000000800 */
[----:B------:R-:W-:Y:S01]  /*14ca0*/  IADD3 R4, P1, R4, UR8, RZ ;  /* 0x0000000804047c10 */ /* 0x000fe2000ff3e0ff */
[----:B------:R-:W2:Y:S03]  /*14cb0*/  S2R R21, SR_TID.X ;  /* 0x0000000000157919 */ /* 0x000ea60000002100 */
[----:B------:R-:W-:Y:S01]  /*14cc0*/  IADD3.X R0, R5, UR9, R0, P1, !PT ;  /* 0x0000000905007c10 */ /* 0x000fe20008ffe400 */
[----:B------:R-:W-:-:S05]  /*14cd0*/  VIADD R5, R6, 0x80 ;  /* 0x0000008006057836 */ /* 0x000fca0000000000 */
[----:B------:R-:W-:Y:S01]  /*14ce0*/  MOV R6, R5 ;  /* 0x0000000500067202 */ /* 0x000fe20000000f00 */
[----:B0-----:R-:W-:-:S05]  /*14cf0*/  @P0 IMAD.HI.U32 R7, R5, R7, RZ ;  /* 0x0000000705070227 */ /* 0x001fca00078e00ff */
[----:B-1----:R-:W-:-:S05]  /*14d00*/  @P0 SHF.R.U32.HI R6, RZ, R8, R7 ;  /* 0x00000008ff060219 */ /* 0x002fca0000011607 */
        /* <DEDUP_REMOVED lines=8> */
[----:B--2---:R-:W-:Y:S02]  /*14d90*/  IMAD.SHL.U32 R20, R21, 0x10, RZ ;  /* 0x0000001015147824 */ /* 0x004fe400078e00ff */
[----:B------:R-:W-:Y:S02]  /*14da0*/  IMAD.IADD R3, R3, 0x1, R7 ;  /* 0x0000000103037824 */ /* 0x000fe400078e0207 */
[----:B------:R-:W-:Y:S02]  /*14db0*/  IMAD R6, R6, UR6, RZ ;  /* 0x0000000606067c24 */ /* 0x000fe4000f8e02ff */
[----:B------:R-:W-:Y:S01]  /*14dc0*/  IMAD.WIDE.U32 R2, R5, UR6, R2 ;  /* 0x0000000605027c25 */ /* 0x000fe2000f8e0002 */
[----:B------:R-:W-:-:S03]  /*14dd0*/  LOP3.LUT R20, R20, 0x30, RZ, 0xc0, !PT ;  /* 0x0000003014147812 */ /* 0x000fc600078ec0ff */
[----:B------:R-:W-:Y:S01]  /*14de0*/  IMAD R6, R5, UR7, R6 ;  /* 0x0000000705067c24 */ /* 0x000fe2000f8e0206 */
[----:B------:R-:W-:Y:S02]  /*14df0*/  IADD3 R5, P1, R2, UR8, RZ ;  /* 0x0000000802057c10 */ /* 0x000fe4000ff3e0ff */
[----:B------:R-:W-:Y:S01]  /*14e00*/  ISETP.GE.AND P0, PT, R20, UR4, PT ;  /* 0x0000000414007c0c */ /* 0x000fe2000bf06270 */
[----:B------:R-:W-:Y:S01]  /*14e10*/  UMOV UR4, 0xffffffff ;  /* 0xffffffff00047882 */ /* 0x000fe20000000000 */
[----:B------:R-:W-:Y:S02]  /*14e20*/  LOP3.LUT R21, R21, 0x7f, RZ, 0xc0, !PT ;  /* 0x0000007f15157812 */ /* 0x000fe400078ec0ff */
[----:B------:R-:W-:Y:S02]  /*14e30*/  IADD3.X R3, R3, UR9, R6, P1, !PT ;  /* 0x0000000903037c10 */ /* 0x000fe40008ffe406 */
[----:B------:R-:W-:Y:S01]  /*14e40*/  SHF.R.U32.HI R21, RZ, 0x2, R21 ;  /* 0x00000002ff157819 */ /* 0x000fe20000011615 */
[----:B----4-:R-:W-:Y:S06]  /*14e50*/  BRA.DIV UR4, `(.L_x_13669) ;  /* 0x0000004e04147947 */ /* 0x010fec000b800000 */
        /* <DEDUP_REMOVED lines=11> */
[----:B------:R0:W-:Y:S02]  /*14f10*/  @!P2 LDGSTS.E.BYPASS.LTC128B.128 [R10+0xb000], desc[UR40][R6.64], !P0 ;  /* 0x0b000000060aafae */ /* 0x0001e4000c101d68 */
        /* <DEDUP_REMOVED lines=19> */
[----:B------:R0:W-:Y:S04]  /*15050*/  @!P1 LDGSTS.E.BYPASS.LTC128B.128 [R10+0xc000], desc[UR40][R6.64], !P0 ;  /* 0x0c000000060a9fae */ /* 0x0001e8000c101d68 */
[----:B0-----:R0:W1:Y:S04]  /*15060*/  SHFL.IDX PT, R7, R4, 0x3, 0x1c1f ;  /* 0x007c1f0004077f89 */ /* 0x00106800000e0000 */
[----:B------:R2:W3:Y:S01]  /*15070*/  SHFL.IDX PT, R6, R0, 0x3, 0x1c1f ;  /* 0x007c1f0000067f89 */ /* 0x0004e200000e0000 */
[C---:B0-----:R-:W-:Y:S01]  /*15080*/  VIADD R4, R17.reuse, 0x80 ;  /* 0x0000008011047836 */ /* 0x041fe20000000000 */
[----:B--2---:R-:W-:-:S04]  /*15090*/  IADD3 R0, R17, 0x60, RZ ;  /* 0x0000006011007810 */ /* 0x004fc80007ffe0ff */
[-C--:B------:R-:W-:Y:S02]  /*150a0*/  ISETP.GE.AND P1, PT, R4, R2.reuse, PT ;  /* 0x000000020400720c */ /* 0x080fe40003f26270 */
[----:B------:R-:W-:Y:S01]  /*150b0*/  ISETP.GE.AND P2, PT, R0, R2, PT ;  /* 0x000000020000720c */ /* 0x000fe20003f46270 */
[----:B------:R-:W0:Y:S04]  /*150c0*/  SHFL.IDX PT, R4, R5, RZ, 0x1c1f ;  /* 0x001c1fff05047589 */ /* 0x000e2800000e0000 */
[----:B------:R-:W2:Y:S04]  /*150d0*/  SHFL.IDX PT, R0, R3, RZ, 0x1c1f ;  /* 0x001c1fff03007589 */ /* 0x000ea800000e0000 */
[----:B------:R-:W4:Y:S04]  /*150e0*/  SHFL.IDX PT, R3, R3, 0x1, 0x1c1f ;  /* 0x003c1f0003037f89 */ /* 0x000f2800000e0000 */
[----:B-1----:R-:W-:Y:S01]  /*150f0*/  @!P2 IADD3 R7, P3, R20, R7, RZ ;  /* 0x000000071407a210 */ /* 0x002fe20007f7e0ff */
[----:B------:R-:W1:Y:S04]  /*15100*/  SHFL.IDX PT, R5, R5, 0x1, 0x1c1f ;  /* 0x003c1f0005057f89 */ /* 0x000e6800000e0000 */
[----:B---3--:R-:W-:-:S05]  /*15110*/  @!P2 IMAD.X R6, RZ, RZ, R6, P3 ;  /* 0x000000ffff06a224 */ /* 0x008fca00018e0606 */
[----:B------:R-:W-:Y:S02]  /*15120*/  @!P2 LOP3.LUT R7, R7, R6, RZ, 0x3c, !PT ;  /* 0x000000060707a212 */ /* 0x000fe400078e3cff */
[----:B0-----:R-:W-:Y:S02]  /*15130*/  @!P1 IADD3 R4, P3, R20, R4, RZ ;  /* 0x0000000414049210 */ /* 0x001fe40007f7e0ff */
[----:B------:R-:W-:-:S03]  /*15140*/  @!P2 LOP3.LUT R6, R7, R6, RZ, 0x3c, !PT ;  /* 0x000000060706a212 */ /* 0x000fc600078e3cff */
[----:B--2---:R-:W-:Y:S01]  /*15150*/  @!P1 IMAD.X R0, RZ, RZ, R0, P3 ;  /* 0x000000ffff009224 */ /* 0x004fe200018e0600 */
[----:B------:R-:W-:-:S05]  /*15160*/  @!P2 LOP3.LUT R7, R7, R6, RZ, 0x3c, !PT ;  /* 0x000000060707a212 */ /* 0x000fca00078e3cff */
[----:B------:R0:W-:Y:S02]  /*15170*/  @!P2 LDGSTS.E.BYPASS.LTC128B.128 [R10+0xc800], desc[UR40][R6.64], !P0 ;  /* 0x0c800000060aafae */ /* 0x0001e4000c101d68 */
[----:B0-----:R-:W-:Y:S02]  /*15180*/  @!P1 IMAD.MOV.U32 R6, RZ, RZ, R4 ;  /* 0x000000ffff069224 */ /* 0x001fe400078e0004 */
[----:B------:R-:W-:-:S05]  /*15190*/  @!P1 IMAD.MOV.U32 R7, RZ, RZ, R0 ;  /* 0x000000ffff079224 */ /* 0x000fca00078e0000 */
[----:B-1--4-:R0:W-:Y:S02]  /*151a0*/  @!P1 LDGSTS.E.BYPASS.LTC128B.128 [R10+0xd000], desc[UR40][R6.64], !P0 ;  /* 0x0d000000060a9fae */ /* 0x0121e4000c101d68 */
.L_x_13813:
[----:B------:R-:W-:-:S04]  /*151b0*/  IADD3 R17, R17, 0xa0, RZ ;  /* 0x000000a011117810 */ /* 0x000fc80007ffe0ff */
[----:B------:R-:W-:-:S13]  /*151c0*/  ISETP.GE.AND P1, PT, R17, R2, PT ;  /* 0x000000021100720c */ /* 0x000fda0003f26270 */
[----:B------:R-:W-:-:S05]  /*151d0*/  @!P1 IADD3 R2, P2, R20, R5, RZ ;  /* 0x0000000514029210 */ /* 0x000fca0007f5e0ff */
[----:B------:R-:W-:-:S05]  /*151e0*/  @!P1 IMAD.X R3, RZ, RZ, R3, P2 ;  /* 0x000000ffff039224 */ /* 0x000fca00010e0603 */
[----:B------:R-:W-:Y:S01]  /*151f0*/  @!PT LDS RZ, [RZ] ;  /* 0x00000000fffff984 */ /* 0x000fe20000000800 */
[----:B------:R-:W-:Y:S01]  /*15200*/  @!PT LDS RZ, [RZ] ;  /* 0x00000000fffff984 */ /* 0x000fe20000000800 */
[----:B------:R-:W-:Y:S01]  /*15210*/  @!PT LDS RZ, [RZ] ;  /* 0x00000000fffff984 */ /* 0x000fe20000000800 */
[----:B------:R1:W-:Y:S01]  /*15220*/  @!P1 LDGSTS.E.BYPASS.LTC128B.128 [R10+0xd800], desc[UR40][R2.64], !P0 ;  /* 0x0d800000020a9fae */ /* 0x0003e2000c101d68 */
[----:B------:R-:W-:Y:S01]  /*15230*/  PLOP3.LUT P0, PT, PT, PT, PT, 0x80, 0x0 ;  /* 0x000000000000781c */ /* 0x000fe20003f0f070 */
[----:B------:R-:W-:-:S12]  /*15240*/  NOP ;  /* 0x0000000000007918 */ /* 0x000fd80000000000 */
.L_x_13670:
        /* <DEDUP_REMOVED lines=18> */
.L_x_13814:
[----:B------:R-:W-:Y:S05]  /*15370*/  BSYNC B0 ;  /* 0x0000000000007941 */ /* 0x000fea0003800000 */
.L_x_13671:
[----:B------:R-:W-:-:S13]  /*15380*/  ISETP.GE.AND P0, PT, R27, 0xa1, PT ;  /* 0x000000a11b00780c */ /* 0x000fda0003f06270 */
[----:B------:R-:W-:Y:S05]  /*15390*/  @!P0 BRA `(.L_x_13673) ;  /* 0x0000001400988947 */ /* 0x000fea0003800000 */
[----:B------:R-:W1:Y:S04]  /*153a0*/  LDL.LU R2, [R1+0x58] ;  /* 0x0000580001027983 */ /* 0x000e680000300800 */
[----:B------:R2:W5:Y:S01]  /*153b0*/  LDL.LU R26, [R1+0x18] ;  /* 0x00001800011a7983 */ /* 0x0005620000300800 */
[----:B-1----:R-:W-:-:S05]  /*153c0*/  VIADD R0, R2, 0xfffffffe ;  /* 0xfffffffe02007836 */ /* 0x002fca0000000000 */
[----:B------:R2:W-:Y:S04]  /*153d0*/  STL [R1+0xc], R0 ;  /* 0x00000c0001007387 */ /* 0x0005e80000100800 */
[----:B------:R2:W5:Y:S02]  /*153e0*/  LDL.LU R21, [R1+0x8] ;  /* 0x0000080001157983 */ /* 0x0005640000300800 */
.L_x_13693:
[----:B---3--:R-:W3:Y:S04]  /*153f0*/  LDL R3, [R1+0x28] ;  /* 0x0000280001037983 */ /* 0x008ee80000100800 */
[----:B------:R-:W4:Y:S04]  /*15400*/  LDL R8, [R1+0x2c] ;  /* 0x00002c0001087983 */ /* 0x000f280000100800 */
[----:B------:R-:W4:Y:S04]  /*15410*/  LDL R11, [R1+0x14] ;  /* 0x00001400010b7983 */ /* 0x000f280000100800 */
[----:B0-----:R-:W3:Y:S01]  /*15420*/  LDL.LU R10, [R1+0xc] ;  /* 0x00000c00010a7983 */ /* 0x001ee20000300800 */
[----:B--2---:R-:W0:Y:S01]  /*15430*/  S2R R0, SR_TID.X ;  /* 0x0000000000007919 */ /* 0x004e220000002100 */
[----:B------:R-:W1:Y:S01]  /*15440*/  S2R R2, SR_TID.X ;  /* 0x0000000000027919 */ /* 0x000e620000002100 */
[----:B------:R-:W2:Y:S01]  /*15450*/  S2R R12, SR_TID.X ;  /* 0x00000000000c7919 */ /* 0x000ea20000002100 */
[----:B------:R-:W-:Y:S05]  /*15460*/  YIELD ;  /* 0x0000000000007946 */ /* 0x000fea0003800000 */
[----:B------:R-:W-:Y:S01]  /*15470*/  ULDC.64 UR4, c[0x0][0x428] ;  /* 0x00010a0000047ab9 */ /* 0x000fe20000000a00 */
[----:B------:R-:W-:Y:S01]  /*15480*/  ULDC.64 UR6, c[0x0][0x418] ;  /* 0x0001060000067ab9 */ /* 0x000fe20000000a00 */
[----:B------:R-:W4:Y:S01]  /*15490*/  LDL R9, [R1+0x78] ;  /* 0x0000780001097983 */ /* 0x000f220000100800 */
[----:B0-----:R-:W-:-:S02]  /*154a0*/  LOP3.LUT R4, R0, 0x7f, RZ, 0xc0, !PT ;  /* 0x0000007f00047812 */ /* 0x001fc400078ec0ff */
[----:B------:R-:W0:Y:S02]  /*154b0*/  LDC R0, c[0x0][0x430] ;  /* 0x00010c00ff007b82 */ /* 0x000e240000000800 */
[----:B------:R-:W-:Y:S02]  /*154c0*/  SHF.R.U32.HI R5, RZ, 0x2, R4 ;  /* 0x00000002ff057819 */ /* 0x000fe40000011604 */
[----:B-1----:R-:W-:Y:S02]  /*154d0*/  SHF.L.U32 R4, R2, 0x5, RZ ;  /* 0x0000000502047819 */ /* 0x002fe400000006ff */
[----:B0-----:R-:W-:Y:S02]  /*154e0*/  ISETP.NE.AND P0, PT, R0, 0x1, PT ;  /* 0x000000010000780c */ /* 0x001fe40003f05270 */
[----:B------:R-:W-:-:S11]  /*154f0*/  LOP3.LUT R4, R5, 0x60, R4, 0xf8, !PT ;  /* 0x0000006005047812 */ /* 0x000fd600078ef804 */
[----:B------:R-:W0:Y:S08]  /*15500*/  @P0 LDC R6, c[0x0][0x434] ;  /* 0x00010d00ff060b82 */ /* 0x000e300000000800 */
[----:B------:R-:W1:Y:S01]  /*15510*/  @P0 LDC R5, c[0x0][0x438] ;  /* 0x00010e00ff050b82 */ /* 0x000e620000000800 */
[----:B------:R-:W-:Y:S01]  /*15520*/  LOP3.LUT R2, R2, 0x7f, RZ, 0xc0, !PT ;  /* 0x0000007f02027812 */ /* 0x000fe200078ec0ff */
[----:B--2---:R-:W-:-:S03]  /*15530*/  IMAD.SHL.U32 R12, R12, 0x20, RZ ;  /* 0x000000200c0c7824 */ /* 0x004fc600078e00ff */
[----:B------:R-:W-:-:S04]  /*15540*/  SHF.R.U32.HI R7, RZ, 0x2, R2 ;  /* 0x00000002ff077819 */ /* 0x000fc80000011602 */
[----:B------:R-:W-:Y:S02]  /*15550*/  LOP3.LUT R12, R7, 0x60, R12, 0xf8, !PT ;  /* 0x00000060070c7812 */ /* 0x000fe400078ef80c */
[----:B------:R-:W2:Y:S02]  /*15560*/  @P0 LDC R7, c[0x0][0x434] ;  /* 0x00010d00ff070b82 */ /* 0x000ea40000000800 */
[----:B------:R-:W-:-:S04]  /*15570*/  LOP3.LUT R12, R12, 0x80, RZ, 0xfc, !PT ;  /* 0x000000800c0c7812 */ /* 0x000fc800078efcff */
[----:B------:R-:W-:Y:S01]  /*15580*/  ISETP.GT.U32.AND P1, PT, R12, 0x9f, PT ;  /* 0x0000009f0c00780c */ /* 0x000fe20003f24070 */
[----:B---3--:R-:W-:-:S04]  /*15590*/  IMAD R3, R10, 0xa0, R3 ;  /* 0x000000a00a037824 */ /* 0x008fc800078e0203 */
[----:B------:R-:W-:-:S04]  /*155a0*/  IMAD.IADD R4, R4, 0x1, R3 ;  /* 0x0000000104047824 */ /* 0x000fc800078e0203 */
[----:B0-----:R-:W-:-:S04]  /*155b0*/  @P0 IMAD.HI.U32 R6, R4, R6, RZ ;  /* 0x0000000604060227 */ /* 0x001fc800078e00ff */
[----:B------:R-:W-:Y:S01]  /*155c0*/  IMAD.MOV.U32 R2, RZ, RZ, R4 ;  /* 0x000000ffff027224 */ /* 0x000fe200078e0004 */
[----:B-1----:R-:W-:Y:S02]  /*155d0*/  @P0 SHF.R.U32.HI R2, RZ, R5, R6 ;  /* 0x00000005ff020219 */ /* 0x002fe40000011606 */
[----:B------:R-:W0:Y:S01]  /*155e0*/  @P0 LDC R6, c[0x0][0x438] ;  /* 0x00010e00ff060b82 */ /* 0x000e220000000800 */
[----:B------:R-:W-:-:S04]  /*155f0*/  IMAD.IADD R3, R12, 0x1, R3 ;  /* 0x000000010c037824 */ /* 0x000fc800078e0203 */
[----:B--2---:R-:W-:Y:S01]  /*15600*/  @P0 IMAD.HI.U32 R7, R3, R7, RZ ;  /* 0x0000000703070227 */ /* 0x004fe200078e00ff */
[----:B------:R-:W-:-:S03]  /*15610*/  MOV R5, R3 ;  /* 0x0000000300057202 */ /* 0x000fc60000000f00 */
[----:B----4-:R-:W-:Y:S01]  /*15620*/  IMAD R8, R8, UR4, RZ ;  /* 0x0000000408087c24 */ /* 0x010fe2000f8e02ff */
[----:B0-----:R-:W-:Y:S01]  /*15630*/  @P0 SHF.R.U32.HI R5, RZ, R6, R7 ;  /* 0x00000006ff050219 */ /* 0x001fe20000011607 */
[----:B------:R-:W-:-:S04]  /*15640*/  IMAD.MOV R7, RZ, RZ, -R2 ;  /* 0x000000ffff077224 */ /* 0x000fc800078e0a02 */
[----:B------:R-:W-:Y:S02]  /*15650*/  IMAD.MOV R6, RZ, RZ, -R5 ;  /* 0x000000ffff067224 */ /* 0x000fe400078e0a05 */
[C---:B------:R-:W-:Y:S02]  /*15660*/  IMAD R4, R0.reuse, R7, R4 ;  /* 0x0000000700047224 */ /* 0x040fe400078e0204 */
[----:B------:R-:W-:Y:S01]  /*15670*/  IMAD R0, R0, R6, R3 ;  /* 0x0000000600007224 */ /* 0x000fe200078e0203 */
[----:B------:R-:W-:Y:S01]  /*15680*/  SHF.R.S32.HI R3, RZ, 0x1f, R2 ;  /* 0x0000001fff037819 */ /* 0x000fe20000011402 */
[C---:B------:R-:W-:Y:S02]  /*15690*/  IMAD R8, R11.reuse, UR5, R8 ;  /* 0x000000050b087c24 */ /* 0x040fe4000f8e0208 */
[----:B------:R-:W-:-:S04]  /*156a0*/  IMAD.WIDE.U32 R2, R11, UR4, R2 ;  /* 0x000000040b027c25 */ /* 0x000fc8000f8e0002 */
[----:B------:R-:W-:Y:S01]  /*156b0*/  IMAD.IADD R3, R8, 0x1, R3 ;  /* 0x0000000108037824 */ /* 0x000fe200078e0203 */
[----:B------:R-:W-:-:S04]  /*156c0*/  LEA R6, P0, R2, UR6, 0x2 ;  /* 0x0000000602067c11 */ /* 0x000fc8000f8010ff */
[----:B------:R-:W-:Y:S01]  /*156d0*/  LEA.HI.X R7, R2, UR7, R3, 0x2, P0 ;  /* 0x0000000702077c11 */ /* 0x000fe200080f1403 */
[--C-:B------:R-:W-:Y:S01]  /*156e0*/  @!P1 IMAD.MOV.U32 R2, RZ, RZ, R5.reuse ;  /* 0x000000ffff029224 */ /* 0x100fe200078e0005 */
[----:B------:R-:W-:-:S03]  /*156f0*/  @!P1 SHF.R.S32.HI R3, RZ, 0x1f, R5 ;  /* 0x0000001fff039819 */ /* 0x000fc60000011405 */
[----:B------:R0:W2:Y:S01]  /*15700*/  LDG.E R5, desc[UR40][R6.64] ;  /* 0x0000002806057981 */ /* 0x0000a2000c1e1900 */
[----:B------:R-:W-:-:S05]  /*15710*/  @!P1 IMAD.WIDE.U32 R2, R11, UR4, R2 ;  /* 0x000000040b029c25 */ /* 0x000fca000f8e0002 */
[----:B------:R-:W-:Y:S02]  /*15720*/  @!P1 IADD3 R8, R8, R3, RZ ;  /* 0x0000000308089210 */ /* 0x000fe40007ffe0ff */
[----:B0-----:R-:W-:Y:S01]  /*15730*/  @!P1 LEA R6, P0, R2, UR6, 0x2 ;  /* 0x0000000602069c11 */ /* 0x001fe2000f8010ff */
[----:B-----5:R-:W-:-:S03]  /*15740*/  VIADD R3, R21, 0x1 ;  /* 0x0000000115037836 */ /* 0x020fc60000000000 */
[----:B------:R-:W-:Y:S01]  /*15750*/  @!P1 LEA.HI.X R7, R2, UR7, R8, 0x2, P0 ;  /* 0x0000000702079c11 */ /* 0x000fe200080f1408 */
[----:B------:R-:W-:Y:S02]  /*15760*/  IMAD.MOV.U32 R8, RZ, RZ, RZ ;  /* 0x000000ffff087224 */ /* 0x000fe400078e00ff */
[----:B------:R-:W-:Y:S01]  /*15770*/  IMAD.MOV.U32 R2, RZ, RZ, R10 ;  /* 0x000000ffff027224 */ /* 0x000fe200078e000a */
[----:B------:R-:W-:-:S03]  /*15780*/  ISETP.NE.AND P0, PT, R3, 0x2, PT ;  /* 0x000000020300780c */ /* 0x000fc60003f05270 */
[----:B------:R2:W5:Y:S01]  /*15790*/  @!P1 LDG.E R8, desc[UR40][R6.64] ;  /* 0x0000002806089981 */ /* 0x000562000c1e1900 */
[----:B------:R-:W-:Y:S02]  /*157a0*/  ISETP.GT.AND P1, PT, R2, RZ, PT ;  /* 0x000000ff0200720c */ /* 0x000fe40003f24270 */
[----:B------:R-:W-:Y:S01]  /*157b0*/  SEL R2, RZ, 0x1, P0 ;  /* 0x00000001ff027807 */ /* 0x000fe20000000000 */
[----:B------:R-:W-:Y:S01]  /*157c0*/  VIADD R10, R10, 0xffffffff ;  /* 0xffffffff0a0a7836 */ /* 0x000fe20000000000 */
[----:B------:R-:W-:Y:S02]  /*157d0*/  SEL R3, R3, RZ, P0 ;  /* 0x000000ff03037207 */ /* 0x000fe40000000000 */
[----:B------:R-:W-:Y:S02]  /*157e0*/  LOP3.LUT R2, R26, R2, RZ, 0x3c, !PT ;  /* 0x000000021a027212 */ /* 0x000fe400078e3cff */
[----:B------:R0:W-:Y:S04]  /*157f0*/  STL [R1+0xc], R10 ;  /* 0x00000c0a01007387 */ /* 0x0001e80000100800 */
[----:B------:R0:W-:Y:S04]  /*15800*/  STL [R1+0x18], R2 ;  /* 0x0000180201007387 */ /* 0x0001e80000100800 */
[----:B------:R0:W-:Y:S01]  /*15810*/  STL [R1+0x8], R3 ;  /* 0x0000080301007387 */ /* 0x0001e20000100800 */
[----:B------:R-:W-:-:S02]  /*15820*/  ISETP.NE.AND P2, PT, R9, 0x3, PT ;  /* 0x000000030900780c */ /* 0x000fc40003f45270 */
[----:B--2---:R-:W-:-:S05]  /*15830*/  SHF.R.S32.HI R6, RZ, 0x1f, R5 ;  /* 0x0000001fff067819 */ /* 0x004fca0000011405 */
[----:B------:R0:W-:Y:S06]  /*15840*/  STL [R1], R6 ;  /* 0x0000000601007387 */ /* 0x0001ec0000100800 */
[----:B------:R-:W-:Y:S05]  /*15850*/  @!P2 BRA `(.L_x_13674) ;  /* 0x000000000004a947 */ /* 0x000fea0003800000 */
[----:B------:R-:W-:Y:S01]  /*15860*/  BPT.TRAP 0x1 ;  /* 0x000000040000795c */ /* 0x000fe20000300000 */
.L_x_13674:
[----:B0-----:R-:W-:Y:S01]  /*15870*/  LEA R6, R3, R22, 0x3 ;  /* 0x0000001603067211 */ /* 0x001fe200078e18ff */
[----:B------:R-:W-:Y:S01]  /*15880*/  BSSY B0, `(.L_x_13675) ;  /* 0x0000006000007945 */ /* 0x000fe20003800000 */
[----:B------:R-:W-:Y:S02]  /*15890*/  SHF.L.U32 R2, R2, 0x1f, RZ ;  /* 0x0000001f02027819 */ /* 0x000fe400000006ff */
[----:B------:R-:W-:Y:S02]  /*158a0*/  SHF.R.S32.HI R29, RZ, 0x1f, R4 ;  /* 0x0000001fff1d7819 */ /* 0x000fe40000011404 */
[----:B------:R-:W0:Y:S01]  /*158b0*/  SYNCS.PHASECHK.TRANS64.TRYWAIT P0, [R6+URZ+0x13280], R2 ;  /* 0x01328002060075a7 */ /* 0x000e22000800017f */
[----:B------:R1:W-:Y:S02]  /*158c0*/  STL [R1+0x4], R2 ;  /* 0x0000040201007387 */ /* 0x0003e40000100800 */
[----:B01----:R-:W-:Y:S05]  /*158d0*/  @!P0 BRA `(.L_x_13676) ;  /* 0x0000004800788947 */ /* 0x003fea0003800000 */
.L_x_13815:
[----:B------:R-:W-:Y:S05]  /*158e0*/  BSYNC B0 ;  /* 0x0000000000007941 */ /* 0x000fea0003800000 */
.L_x_13675:
[----:B------:R-:W2:Y:S01]  /*158f0*/  LDL R10, [R1] ;  /* 0x00000000010a7983 */ /* 0x000ea20000100800 */
[----:B------:R-:W-:Y:S01]  /*15900*/  ULDC.64 UR4, c[0x0][0x328] ;  /* 0x0000ca0000047ab9 */ /* 0x000fe20000000a00 */
[----:B------:R-:W-:Y:S01]  /*15910*/  ULDC.64 UR6, c[0x0][0x338] ;  /* 0x0000ce0000067ab9 */ /* 0x000fe20000000a00 */
[----:B------:R-:W-:Y:S01]  /*15920*/  ULDC.64 UR8, c[0x0][0x330] ;  /* 0x0000cc0000087ab9 */ /* 0x000fe20000000a00 */
[----:B------:R-:W3:Y:S01]  /*15930*/  LDL R9, [R1+0x20] ;  /* 0x0000200001097983 */ /* 0x000ee20000100800 */
[----:B------:R-:W-:-:S03]  /*15940*/  IMAD R7, R29, UR4, RZ ;  /* 0x000000041d077c24 */ /* 0x000fc6000f8e02ff */
[----:B------:R-:W4:Y:S01]  /*15950*/  LDL R13, [R1+0x8] ;  /* 0x00000800010d7983 */ /* 0x000f220000100800 */
[----:B------:R-:W-:-:S03]  /*15960*/  IMAD R7, R4, UR5, R7 ;  /* 0x0000000504077c24 */ /* 0x000fc6000f8e0207 */
[----:B------:R-:W4:Y:S01]  /*15970*/  LDL R14, [R1+0x38] ;  /* 0x00003800010e7983 */ /* 0x000f220000100800 */
[----:B0-----:R-:W-:Y:S01]  /*15980*/  IMAD.WIDE.U32 R2, R4, UR4, RZ ;  /* 0x0000000404027c25 */ /* 0x001fe2000f8e00ff */
[----:B------:R-:W-:Y:S01]  /*15990*/  SHF.R.S32.HI R28, RZ, 0x1f, R0 ;  /* 0x0000001fff1c7819 */ /* 0x000fe20000011400 */
[----:B------:R-:W-:Y:S01]  /*159a0*/  ULDC.64 UR10, c[0x0][0x318] ;  /* 0x0000c600000a7ab9 */ /* 0x000fe20000000a00 */
[----:B------:R-:W0:Y:S01]  /*159b0*/  S2R R11, SR_TID.X ;  /* 0x00000000000b7919 */ /* 0x000e220000002100 */
[----:B------:R-:W-:Y:S01]  /*159c0*/  IMAD.IADD R3, R3, 0x1, R7 ;  /* 0x0000000103037824 */ /* 0x000fe200078e0207 */
[----:B-----5:R-:W-:Y:S01]  /*159d0*/  SHF.R.S32.HI R27, RZ, 0x1f, R8 ;  /* 0x0000001fff1b7819 */ /* 0x020fe20000011408 */
[----:B------:R-:W1:Y:S01]  /*159e0*/  LDC R12, c[0x0][0x2f4] ;  /* 0x0000bd00ff0c7b82 */ /* 0x000e620000000800 */
[----:B------:R-:W-:Y:S01]  /*159f0*/  IMAD.WIDE.U32 R2, R5, UR6, R2 ;  /* 0x0000000605027c25 */ /* 0x000fe2000f8e0002 */
[----:B0-----:R-:W-:-:S04]  /*15a00*/  SHF.L.U32 R11, R11, 0x4, RZ ;  /* 0x000000040b0b7819 */ /* 0x001fc800000006ff */
[----:B------:R-:W-:-:S04]  /*15a10*/  LOP3.LUT R11, R11, 0x30, RZ, 0xc0, !PT ;  /* 0x000000300b0b7812 */ /* 0x000fc800078ec0ff */
[----:B-1----:R-:W-:Y:S01]  /*15a20*/  ISETP.GE.AND P2, PT, R11, R12, PT ;  /* 0x0000000c0b00720c */ /* 0x002fe20003f46270 */
[----:B--2---:R-:W-:-:S04]  /*15a30*/  IMAD R7, R10, UR6, RZ ;  /* 0x000000060a077c24 */ /* 0x004fc8000f8e02ff */
        /* <DEDUP_REMOVED lines=28> */
[----:B-1----:R-:W-:-:S05]  /*15c00*/  IADD3 R2, P0, R11, R2, RZ ;  /* 0x000000020b027210 */ /* 0x002fca0007f1e0ff */
        /* <DEDUP_REMOVED lines=10> */
[----:B0-----:R-:W-:-:S04]  /*15cb0*/  IADD3 R2, P0, R11, R2, RZ ;  /* 0x000000020b027210 */ /* 0x001fc80007f1e0ff */
[----:B-1----:R-:W-:-:S05]  /*15cc0*/  IADD3.X R3, RZ, R3, RZ, P0, !PT ;  /* 0x00000003ff037210 */ /* 0x002fca00007fe4ff */
[----:B------:R0:W-:Y:S04]  /*15cd0*/  LDGSTS.E.BYPASS.LTC128B.128 [R7+0x7000], desc[UR40][R2.64], !P2 ;  /* 0x0700000002077fae */ /* 0x0001e8000d101d68 */
[----:B0-----:R-:W0:Y:S02]  /*15ce0*/  SHFL.IDX PT, R2, R9, 0x3, 0x1c1f ;  /* 0x007c1f0009027f89 */ /* 0x001e2400000e0000 */
[----:B0-----:R-:W-:-:S05]  /*15cf0*/  IADD3 R2, P0, R11, R2, RZ ;  /* 0x000000020b027210 */ /* 0x001fca0007f1e0ff */
[----:B------:R-:W-:-:S05]  /*15d00*/  IMAD.X R3, RZ, RZ, R10, P0 ;  /* 0x000000ffff037224 */ /* 0x000fca00000e060a */
[----:B------:R0:W-:Y:S04]  /*15d10*/  LDGSTS.E.BYPASS.LTC128B.128 [R7+0x7800], desc[UR40][R2.64], !P2 ;  /* 0x0780000002077fae */ /* 0x0001e8000d101d68 */
[----:B0-----:R0:W1:Y:S02]  /*15d20*/  SHFL.IDX PT, R2, R20, RZ, 0x1c1f ;  /* 0x001c1fff14027589 */ /* 0x00106400000e0000 */
.L_x_13827:
[----:B------:R-:W2:Y:S02]  /*15d30*/  S2R R3, SR_TID.X ;  /* 0x0000000000037919 */ /* 0x000ea40000002100 */
[----:B--2---:R-:W-:-:S05]  /*15d40*/  IMAD.SHL.U32 R3, R3, 0x10, RZ ;  /* 0x0000001003037824 */ /* 0x004fca00078e00ff */
        /* <DEDUP_REMOVED lines=9> */
.L_x_13678:
[----:B------:R-:W-:Y:S02]  /*15de0*/  PLOP3.LUT P2, PT, P2, P0, PT, 0xa2, 0x0 ;  /* 0x000000000000781c */ /* 0x000fe40001741472 */
[----:B------:R-:W-:-:S08]  /*15df0*/  @P0 R2UR P2, UR4, R6 ;  /* 0x00000000060402ca */ /* 0x000fd00000040000 */
[----:B------:R-:W-:-:S05]  /*15e00*/  @P0 PLOP3.LUT P0, PT, P2, PT, PT, 0x80, 0x0 ;  /* 0x000000000000081c */ /* 0x000fca000170f070 */
[----:B------:R-:W-:Y:S01]  /*15e10*/  @!P2 SYNCS.ARRIVE.TRANS64.RED.A0T1 RZ, [UR4+0x13270], RZ ;  /* 0x013270ffffffa9a7 */ /* 0x000fe20008200404 */
[----:B------:R-:W-:Y:S07]  /*15e20*/  @!P2 ARRIVES.LDGSTSBAR.64.TRANSCNT [UR4+0x13270] ;  /* 0x01327000ff00a9b0 */ /* 0x000fee0008000a84 */
[----:B------:R-:W-:Y:S05]  /*15e30*/  @P0 BRA.U.ANY `(.L_x_13678) ;  /* 0xfffffffd00e80947 */ /* 0x000fea000393ffff */
[----:B------:R-:W-:Y:S01]  /*15e40*/  NOP ;  /* 0x0000000000007918 */ /* 0x000fe20000000000 */
[----:B-1----:R-:W2:Y:S02]  /*15e50*/  LDL R2, [R1+0x78] ;  /* 0x0000780001027983 */ /* 0x002ea40000100800 */
[----:B--2---:R-:W-:-:S13]  /*15e60*/  ISETP.NE.AND P3, PT, R2, 0x3, PT ;  /* 0x000000030200780c */ /* 0x004fda0003f65270 */
[----:B------:R-:W-:Y:S05]  /*15e70*/  @!P3 BRA `(.L_x_13679) ;  /* 0x000000000004b947 */ /* 0x000fea0003800000 */
[----:B------:R-:W-:Y:S01]  /*15e80*/  BPT.TRAP 0x1 ;  /* 0x000000040000795c */ /* 0x000fe20000300000 */
.L_x_13679:
[----:B------:R1:W-:Y:S01]  /*15e90*/  SYNCS.ARRIVE.TRANS64.A1T0 RZ, [R6+URZ+0x13270], RZ ;  /* 0x013270ff06ff79a7 */ /* 0x0003e2000810003f */
[----:B------:R-:W-:Y:S05]  /*15ea0*/  @!P3 BRA `(.L_x_13680) ;  /* 0x000000000004b947 */ /* 0x000fea0003800000 */
[----:B------:R-:W-:Y:S01]  /*15eb0*/  BPT.TRAP 0x1 ;  /* 0x000000040000795c */ /* 0x000fe20000300000 */
.L_x_13680:
[----:B------:R-:W2:Y:S01]  /*15ec0*/  LDL R2, [R1+0x4] ;  /* 0x0000040001027983 */ /* 0x000ea20000100800 */
[----:B------:R-:W-:Y:S01]  /*15ed0*/  BSSY B0, `(.L_x_13681) ;  /* 0x0000003000007945 */ /* 0x000fe20003800000 */
[----:B--2---:R-:W2:Y:S03]  /*15ee0*/  SYNCS.PHASECHK.TRANS64.TRYWAIT P0, [R6+URZ+0x13240], R2 ;  /* 0x01324002060075a7 */ /* 0x004ea6000800017f */
[----:B--2---:R-:W-:Y:S05]  /*15ef0*/  @!P0 BRA `(.L_x_13682) ;  /* 0x0000004800a48947 */ /* 0x004fea0003800000 */
.L_x_13828:
[----:B------:R-:W-:Y:S05]  /*15f00*/  BSYNC B0 ;  /* 0x0000000000007941 */ /* 0x000fea0003800000 */
.L_x_13681:
[----:B------:R-:W3:Y:S01]  /*15f10*/  LDL.LU R11, [R1] ;  /* 0x00000000010b7983 */ /* 0x000ee20000300800 */
[----:B------:R-:W-:Y:S01]  /*15f20*/  ULDC.64 UR4, c[0x0][0x300] ;  /* 0x0000c00000047ab9 */ /* 0x000fe20000000a00 */
[----:B------:R-:W-:Y:S02]  /*15f30*/  ULDC.64 UR6, c[0x0][0x310] ;  /* 0x0000c40000067ab9 */ /* 0x000fe40000000a00 */
[----:B------:R-:W4:Y:S01]  /*15f40*/  LDL R10, [R1+0x20] ;  /* 0x00002000010a7983 */ /* 0x000f220000100800 */
[----:B------:R-:W-:Y:S02]  /*15f50*/  IMAD R9, R29, UR4, RZ ;  /* 0x000000041d097c24 */ /* 0x000fe4000f8e02ff */
[----:B--2---:R-:W-:-:S04]  /*15f60*/  IMAD.WIDE.U32 R2, R4, UR4, RZ ;  /* 0x0000000404027c25 */ /* 0x004fc8000f8e00ff */
[----:B------:R-:W-:-:S04]  /*15f70*/  IMAD R9, R4, UR5, R9 ;  /* 0x0000000504097c24 */ /* 0x000fc8000f8e0209 */
[----:B------:R-:W-:Y:S02]  /*15f80*/  IMAD.IADD R3, R3, 0x1, R9 ;  /* 0x0000000103037824 */ /* 0x000fe400078e0209 */
[----:B------:R-:W-:Y:S02]  /*15f90*/  IMAD R9, R28, UR4, RZ ;  /* 0x000000041c097c24 */ /* 0x000fe4000f8e02ff */
[----:B------:R-:W-:-:S04]  /*15fa0*/  IMAD.WIDE.U32 R2, R5, UR6, R2 ;  /* 0x0000000605027c25 */ /* 0x000fc8000f8e0002 */
[----:B------:R-:W-:Y:S02]  /*15fb0*/  IMAD R9, R0, UR5, R9 ;  /* 0x0000000500097c24 */ /* 0x000fe4000f8e0209 */
[----:B---3--:R-:W-:Y:S02]  /*15fc0*/  IMAD R4, R11, UR6, RZ ;  /* 0x000000060b047c24 */ /* 0x008fe4000f8e02ff */
[----:B------:R-:W2:Y:S02]  /*15fd0*/  LDC R11, c[0x0][0x2f4] ;  /* 0x0000bd00ff0b7b82 */ /* 0x000ea40000000800 */
[----:B------:R-:W-:-:S05]  /*15fe0*/  IMAD R4, R5, UR7, R4 ;  /* 0x0000000705047c24 */ /* 0x000fca000f8e0204 */
[----:B------:R-:W-:Y:S01]  /*15ff0*/  IADD3 R5, R3, R4, RZ ;  /* 0x0000000403057210 */ /* 0x000fe20007ffe0ff */
[----:B------:R-:W-:Y:S02]  /*16000*/  IMAD.MOV.U32 R4, RZ, RZ, R2 ;  /* 0x000000ffff047224 */ /* 0x000fe400078e0002 */
[----:B------:R-:W-:Y:S01]  /*16010*/  IMAD.WIDE.U32 R2, R0, UR4, RZ ;  /* 0x0000000400027c25 */ /* 0x000fe2000f8e00ff */
[----:B------:R-:W-:-:S03]  /*16020*/  ULDC.64 UR4, c[0x0][0x308] ;  /* 0x0000c20000047ab9 */ /* 0x000fc60000000a00 */
[----:B------:R-:W-:Y:S02]  /*16030*/  IMAD.IADD R3, R3, 0x1, R9 ;  /* 0x0000000103037824 */ /* 0x000fe400078e0209 */
[----:B----4-:R-:W-:Y:S02]  /*16040*/  IMAD R9, R10, UR4, RZ ;  /* 0x000000040a097c24 */ /* 0x010fe4000f8e02ff */
[----:B------:R-:W3:Y:S01]  /*16050*/  S2R R10, SR_TID.X ;  /* 0x00000000000a7919 */ /* 0x000ee20000002100 */
        /* <DEDUP_REMOVED lines=13> */
[----:B---3--:R-:W-:-:S05]  /*16130*/  IMAD.SHL.U32 R10, R10, 0x10, RZ ;  /* 0x000000100a0a7824 */ /* 0x008fca00078e00ff */
[----:B------:R-:W-:-:S04]  /*16140*/  LOP3.LUT R10, R10, 0x30, RZ, 0xc0, !PT ;  /* 0x000000300a0a7812 */ /* 0x000fc800078ec0ff */
[----:B--2---:R-:W-:Y:S01]  /*16150*/  ISETP.GE.AND P2, PT, R10, R11, PT ;  /* 0x0000000b0a00720c */ /* 0x004fe20003f46270 */
[----:B------:R-:W-:-:S12]  /*16160*/  BRA.DIV UR4, `(.L_x_13683) ;  /* 0x0000004a04207947 */ /* 0x000fd8000b800000 */
[----:B------:R-:W2:Y:S04]  /*16170*/  SHFL.IDX PT, R2, R0, RZ, 0x1c1f ;  /* 0x001c1fff00027589 */ /* 0x000ea800000e0000 */
[----:B------:R-:W3:Y:S04]  /*16180*/  SHFL.IDX PT, R3, R8, RZ, 0x1c1f ;  /* 0x001c1fff08037589 */ /* 0x000ee800000e0000 */
[----:B------:R-:W-:Y:S01]  /*16190*/  SHFL.IDX PT, R4, R4, RZ, 0x1c1f ;  /* 0x001c1fff04047589 */ /* 0x000fe200000e0000 */
[----:B--2---:R-:W-:-:S04]  /*161a0*/  IADD3 R2, P0, R10, R2, RZ ;  /* 0x000000020a027210 */ /* 0x004fc80007f1e0ff */
[----:B---3--:R-:W-:-:S05]  /*161b0*/  IADD3.X R3, RZ, R3, RZ, P0, !PT ;  /* 0x00000003ff037210 */ /* 0x008fca00007fe4ff */
[----:B------:R2:W-:Y:S04]  /*161c0*/  LDGSTS.E.BYPASS.LTC128B.128 [R7+0xe000], desc[UR40][R2.64], !P2 ;  /* 0x0e00000002077fae */ /* 0x0005e8000d101d68 */
[----:B--2---:R-:W2:Y:S04]  /*161d0*/  SHFL.IDX PT, R2, R0, 0x1, 0x1c1f ;  /* 0x003c1f0000027f89 */ /* 0x004ea800000e0000 */
[----:B------:R-:W3:Y:S01]  /*161e0*/  SHFL.IDX PT, R3, R8, 0x1, 0x1c1f ;  /* 0x003c1f0008037f89 */ /* 0x000ee200000e0000 */
[----:B--2---:R-:W-:-:S05]  /*161f0*/  IADD3 R2, P0, R10, R2, RZ ;  /* 0x000000020a027210 */ /* 0x004fca0007f1e0ff */
[----:B---3--:R-:W-:-:S05]  /*16200*/  IMAD.X R3, RZ, RZ, R3, P0 ;  /* 0x000000ffff037224 */ /* 0x008fca00000e0603 */
        /* <DEDUP_REMOVED lines=12> */
.L_x_13840:
        /* <DEDUP_REMOVED lines=8> */
.L_x_13684:
[----:B------:R-:W-:Y:S02]  /*16350*/  PLOP3.LUT P2, PT, P2, P0, PT, 0xa2, 0x0 ;  /* 0x000000000000781c */ /* 0x000fe40001741472 */
[----:B------:R-:W-:-:S08]  /*16360*/  @P0 R2UR P2, UR4, R6 ;  /* 0x00000000060402ca */ /* 0x000fd00000040000 */
[----:B------:R-:W-:-:S05]  /*16370*/  @P0 PLOP3.LUT P0, PT, P2, PT, PT, 0x80, 0x0 ;  /* 0x000000000000081c */ /* 0x000fca000170f070 */
[----:B------:R-:W-:Y:S01]  /*16380*/  @!P2 SYNCS.ARRIVE.TRANS64.RED.A0T1 RZ, [UR4+0x13230], RZ ;  /* 0x013230ffffffa9a7 */ /* 0x000fe20008200404 */
[----:B------:R-:W-:Y:S07]  /*16390*/  @!P2 ARRIVES.LDGSTSBAR.64.TRANSCNT [UR4+0x13230] ;  /* 0x01323000ff00a9b0 */ /* 0x000fee0008000a84 */
[----:B------:R-:W-:Y:S05]  /*163a0*/  @P0 BRA.U.ANY `(.L_x_13684) ;  /* 0xfffffffd00e80947 */ /* 0x000fea000393ffff */
[----:B------:R-:W-:Y:S01]  /*163b0*/  NOP ;  /* 0x0000000000007918 */ /* 0x000fe20000000000 */
[----:B------:R-:W4:Y:S02]  /*163c0*/  LDL R0, [R1+0x78] ;  /* 0x0000780001007983 */ /* 0x000f240000100800 */
[----:B----4-:R-:W-:-:S13]  /*163d0*/  ISETP.NE.AND P3, PT, R0, 0x3, PT ;  /* 0x000000030000780c */ /* 0x010fda0003f65270 */
[----:B------:R-:W-:Y:S05]  /*163e0*/  @!P3 BRA `(.L_x_13685) ;  /* 0x000000000004b947 */ /* 0x000fea0003800000 */
[----:B------:R-:W-:Y:S01]  /*163f0*/  BPT.TRAP 0x1 ;  /* 0x000000040000795c */ /* 0x000fe20000300000 */
.L_x_13685:
[----:B------:R-:W4:Y:S01]  /*16400*/  LDL R0, [R1+0x5c] ;  /* 0x00005c0001007983 */ /* 0x000f220000100800 */
[----:B------:R0:W-:Y:S01]  /*16410*/  SYNCS.ARRIVE.TRANS64.A1T0 RZ, [R6+URZ+0x13230], RZ ;  /* 0x013230ff06ff79a7 */ /* 0x0001e2000810003f */
[----:B----4-:R-:W-:-:S13]  /*16420*/  ISETP.NE.AND P0, PT, R0, 0x3, PT ;  /* 0x000000030000780c */ /* 0x010fda0003f05270 */
[----:B0-----:R-:W-:Y:S05]  /*16430*/  @!P0 BRA `(.L_x_13686) ;  /* 0x0000000000048947 */ /* 0x001fea0003800000 */
[----:B------:R-:W-:Y:S01]  /*16440*/  BPT.TRAP 0x1 ;  /* 0x000000040000795c */ /* 0x000fe20000300000 */
.L_x_13686:
[----:B------:R-:W-:Y:S01]  /*16450*/  LOP3.LUT R0, R26, 0x1, RZ, 0x3c, !PT ;  /* 0x000000011a007812 */ /* 0x000fe200078e3cff */
[----:B------:R-:W-:Y:S01]  /*16460*/  BSSY B0, `(.L_x_13687) ;  /* 0x0000005000007945 */ /* 0x000fe20003800000 */
[----:B---3--:R-:W-:Y:S02]  /*16470*/  LEA R2, R21, R22, 0x3 ;  /* 0x0000001615027211 */ /* 0x008fe400078e18ff */
[----:B------:R-:W-:-:S04]  /*16480*/  SHF.L.U32 R0, R0, 0x1f, RZ ;  /* 0x0000001f00007819 */ /* 0x000fc800000006ff */
[----:B------:R-:W0:Y:S02]  /*16490*/  SYNCS.PHASECHK.TRANS64.TRYWAIT P2, [R2+URZ+0x13270], R0 ;  /* 0x01327000020075a7 */ /* 0x000e24000804017f */
[----:B0-----:R-:W-:Y:S05]  /*164a0*/  @!P2 BRA `(.L_x_13688) ;  /* 0x0000004800aca947 */ /* 0x001fea0003800000 */
.L_x_13841:
[----:B------:R-:W-:Y:S05]  /*164b0*/  BSYNC B0 ;  /* 0x0000000000007941 */ /* 0x000fea0003800000 */
.L_x_13687:
[----:B------:R-:W3:Y:S02]  /*164c0*/  LDL R3, [R1+0x78] ;  /* 0x0000780001037983 */ /* 0x000ee40000100800 */
[----:B---3--:R-:W-:-:S13]  /*164d0*/  ISETP.NE.AND P2, PT, R3, 0x3, PT ;  /* 0x000000030300780c */ /* 0x008fda0003f45270 */
[----:B------:R-:W-:Y:S05]  /*164e0*/  @!P2 BRA `(.L_x_13689) ;  /* 0x000000000004a947 */ /* 0x000fea0003800000 */
[----:B------:R-:W-:Y:S01]  /*164f0*/  BPT.TRAP 0x1 ;  /* 0x000000040000795c */ /* 0x000fe20000300000 */
.L_x_13689:
[----:B------:R-:W-:Y:S01]  /*16500*/  SHF.L.U32 R3, R26, 0x1f, RZ ;  /* 0x0000001f1a037819 */ /* 0x000fe200000006ff */
[----:B0-----:R-:W-:-:S03]  /*16510*/  IMAD R0, R21, 0x2800, RZ ;  /* 0x0000280015007824 */ /* 0x001fc600078e02ff */
[----:B------:R-:W0:Y:S02]  /*16520*/  SYNCS.PHASECHK.TRANS64.TRYWAIT P2, [R2+URZ+0x13260], R3 ;  /* 0x01326003020075a7 */ /* 0x000e24000804017f */
[----:B0-----:R-:W-:Y:S05]  /*16530*/  @!P2 BRA `(.L_x_13690) ;  /* 0x00000048009ca947 */ /* 0x001fea0003800000 */
.L_x_13842:
[----:B------:R-:W3:Y:S01]  /*16540*/  LDL R12, [R1+0x78] ;  /* 0x00007800010c7983 */ /* 0x000ee20000100800 */
[----:B0-----:R-:W-:Y:S01]  /*16550*/  LOP3.LUT R3, R0, R25, RZ, 0xfc, !PT ;  /* 0x0000001900037212 */ /* 0x001fe200078efcff */
[----:B------:R-:W-:Y:S05]  /*16560*/  WARPSYNC.ALL ;  /* 0x0000000000007948 */ /* 0x000fea0003800000 */
[----:B------:R-:W-:-:S05]  /*16570*/  IMAD.IADD R3, R22, 0x1, R3 ;  /* 0x0000000116037824 */ /* 0x000fca00078e0203 */
[----:B-12---:R0:W1:Y:S02]  /*16580*/  LDSM.16.MT88.4 R4, [R3+0x6000] ;  /* 0x006000000304783b */ /* 0x0060640000004200 */
        /* <DEDUP_REMOVED lines=39> */
[----:B------:R-:W-:Y:S02]  /*16800*/  PRMT R11, R6, 0x7531, R7 ;  /* 0x00007531060b7816 */ /* 0x000fe40000000007 */
[----:B---3--:R-:W-:-:S03]  /*16810*/  ISETP.NE.AND P2, PT, R12, 0x3, PT ;  /* 0x000000030c00780c */ /* 0x008fc60003f45270 */
[----:B------:R0:W-:Y:S02]  /*16820*/  STSM.16.M88.4 [R3], R8 ;  /* 0x0000000803007844 */ /* 0x0001e40000000200 */
[C---:B0-----:R-:W-:Y:S02]  /*16830*/  LOP3.LUT R3, R0.reuse, R25, RZ, 0xfc, !PT ;  /* 0x0000001900037212 */ /* 0x041fe400078efcff */
[----:B------:R-:W-:-:S03]  /*16840*/  LOP3.LUT R0, R0, R24, RZ, 0xfc, !PT ;  /* 0x0000001800007212 */ /* 0x000fc600078efcff */
[----:B------:R-:W-:Y:S02]  /*16850*/  IMAD.IADD R3, R22, 0x1, R3 ;  /* 0x0000000116037824 */ /* 0x000fe400078e0203 */
[----:B------:R-:W-:-:S03]  /*16860*/  IMAD.IADD R0, R23, 0x1, R0 ;  /* 0x0000000117007824 */ /* 0x000fc600078e0200 */
        /* <DEDUP_REMOVED lines=14> */
.L_x_13691:
[----:B-1----:R1:W-:Y:S01]  /*16950*/  SYNCS.ARRIVE.TRANS64.A1T0 RZ, [R2+URZ+0x13250], RZ ;  /* 0x013250ff02ff79a7 */ /* 0x0023e2000810003f */
[----:B------:R-:W-:Y:S06]  /*16960*/  BAR.SYNC.DEFER_BLOCKING 0x2, 0x80 ;  /* 0x0082000000007b1d */ /* 0x000fec0000010000 */
[----:B------:R-:W-:Y:S05]  /*16970*/  @!P0 BRA `(.L_x_13692) ;  /* 0x0000000000048947 */ /* 0x000fea0003800000 */
[----:B------:R-:W-:Y:S01]  /*16980*/  BPT.TRAP 0x1 ;  /* 0x000000040000795c */ /* 0x000fe20000300000 */
.L_x_13692:
[----:B0-----:R-:W2:Y:S01]  /*16990*/  LDL R0, [R1+0x34] ;  /* 0x0000340001007983 */ /* 0x001ea20000100800 */
[----:B-1----:R-:W-:-:S03]  /*169a0*/  IADD3 R2, R2, 0x13280, RZ ;  /* 0x0001328002027810 */ /* 0x002fc60007ffe0ff */
[----:B------:R3:W5:Y:S04]  /*169b0*/  LDL R26, [R1+0x18] ;  /* 0x00001800011a7983 */ /* 0x0007680000100800 */
[----:B------:R3:W5:Y:S01]  /*169c0*/  LDL R21, [R1+0x8] ;  /* 0x0000080001157983 */ /* 0x0007620000100800 */
[----:B--2---:R-:W-:-:S04]  /*169d0*/  PRMT R2, R0, 0x654, R2 ;  /* 0x0000065400027816 */ /* 0x004fc80000000002 */
[----:B------:R3:W-:Y:S01]  /*169e0*/  SYNCS.ARRIVE.TRANS64.RED.A1T0 RZ, [R2+URZ], RZ ;  /* 0x000000ff02ff79a7 */ /* 0x0007e2000810043f */
[----:B------:R-:W-:Y:S05]  /*169f0*/  @P1 BRA `(.L_x_13693) ;  /* 0xffffffe8007c1947 */ /* 0x000fea000383ffff */
.L_x_13673:
[----:B-1----:R-:W3:Y:S02]  /*16a00*/  S2R R0, SR_TID.X ;  /* 0x0000000000007919 */ /* 0x002ee40000002100 */
[----:B---3--:R-:W-:Y:S02]  /*16a10*/  LOP3.LUT R2, R0, 0x7f, RZ, 0xc0, !PT ;  /* 0x0000007f00027812 */ /* 0x008fe400078ec0ff */
[----:B------:R-:W2:Y:S01]  /*16a20*/  LDL R0, [R1+0x5c] ;  /* 0x00005c0001007983 */ /* 0x000ea20000100800 */
[----:B------:R-:W-:Y:S01]  /*16a30*/  BSSY B0, `(.L_x_13694) ;  /* 0x0000010000007945 */ /* 0x000fe20003800000 */
[----:B------:R-:W-:Y:S02]  /*16a40*/  ISETP.NE.AND P1, PT, R2, RZ, PT ;  /* 0x000000ff0200720c */ /* 0x000fe40003f25270 */
[----:B--2---:R-:W-:-:S11]  /*16a50*/  ISETP.NE.AND P0, PT, R0, 0x3, PT ;  /* 0x000000030000780c */ /* 0x004fd60003f05270 */
[----:B------:R-:W-:Y:S05]  /*16a60*/  @P1 BRA `(.L_x_13695) ;  /* 0x0000000000301947 */ /* 0x000fea0003800000 */
[----:B------:R-:W1:Y:S01]  /*16a70*/  S2R R3, SR_LANEID ;  /* 0x0000000000037919 */ /* 0x000e620000000000 */
[----:B------:R-:W-:Y:S02]  /*16a80*/  VOTEU.ANY UR4, UPT, PT ;  /* 0x0000000000047886 */ /* 0x000fe400038e0100 */
[----:B------:R-:W1:Y:S08]  /*16a90*/  FLO.U32 R0, UR4 ;  /* 0x0000000400007d00 */ /* 0x000e7000080e0000 */
[----:B------:R-:W2:Y:S01]  /*16aa0*/  POPC R5, UR4 ;  /* 0x0000000400057d09 */ /* 0x000ea20008000000 */
[----:B-1----:R-:W-:-:S02]  /*16ab0*/  ISETP.EQ.U32.AND P1, PT, R0, R3, PT ;  /* 0x000000030000720c */ /* 0x002fc40003f22070 */
[----:B------:R-:W2:Y:S11]  /*16ac0*/  LDC.64 R2, c[0x0][0xc60] ;  /* 0x00031800ff027b82 */ /* 0x000eb60000000a00 */
[----:B--2---:R-:W2:Y:S01]  /*16ad0*/  @P1 ATOMG.E.ADD.STRONG.GPU PT, R3, desc[UR40][R2.64], R5 ;  /* 0x00000005020319a8 */ /* 0x004ea200081ee1e8 */
[----:B------:R-:W1:Y:S02]  /*16ae0*/  S2R R4, SR_LTMASK ;  /* 0x0000000000047919 */ /* 0x000e640000003900 */
[----:B-1----:R-:W-:-:S04]  /*16af0*/  LOP3.LUT R4, R4, UR4, RZ, 0xc0, !PT ;  /* 0x0000000404047c12 */ /* 0x002fc8000f8ec0ff */
[----:B0-----:R-:W0:Y:S01]  /*16b00*/  POPC R7, R4 ;  /* 0x0000000400077309 */ /* 0x001e220000000000 */
[----:B--2---:R-:W0:Y:S02]  /*16b10*/  SHFL.IDX PT, R0, R3, R0, 0x1f ;  /* 0x00001f0003007589 */ /* 0x004e2400000e0000 */
[----:B0-----:R-:W-:-:S07]  /*16b20*/  IADD3 R16, R0, UR36, R7 ;  /* 0x0000002400107c10 */ /* 0x001fce000fffe007 */
.L_x_13695:
[----:B------:R-:W-:Y:S05]  /*16b30*/  BSYNC B0 ;  /* 0x0000000000007941 */ /* 0x000fea0003800000 */
.L_x_13694:
[----:B------:R-:W-:Y:S05]  /*16b40*/  @!P0 BRA `(.L_x_13696) ;  /* 0x0000000000048947 */ /* 0x000fea0003800000 */
[----:B------:R-:W-:Y:S01]  /*16b50*/  BPT.TRAP 0x1 ;  /* 0x000000040000795c */ /* 0x000fe20000300000 */
.L_x_13696:
[----:B------:R-:W2:Y:S04]  /*16b60*/  LDL R2, [R1+0x18] ;  /* 0x0000180001027983 */ /* 0x000ea80000100800 */
[----:B------:R-:W3:Y:S01]  /*16b70*/  LDL R0, [R1+0x8] ;  /* 0x0000080001007983 */ /* 0x000ee20000100800 */
[----:B------:R-:W-:Y:S01]  /*16b80*/  BSSY B0, `(.L_x_13697) ;  /* 0x0000006000007945 */ /* 0x000fe20003800000 */
[----:B--2---:R-:W-:-:S04]  /*16b90*/  LOP3.LUT R3, R2, 0x1, RZ, 0x3c, !PT ;  /* 0x0000000102037812 */ /* 0x004fc800078e3cff */
[----:B------:R-:W-:Y:S01]  /*16ba0*/  SHF.L.U32 R3, R3, 0x1f, RZ ;  /* 0x0000001f03037819 */ /* 0x000fe200000006ff */
[----:B---3--:R-:W-:-:S04]  /*16bb0*/  IMAD R0, R0, 0x8, R22 ;  /* 0x0000000800007824 */ /* 0x008fc800078e0216 */
[----:B------:R-:W1:Y:S02]  /*16bc0*/  SYNCS.PHASECHK.TRANS64.TRYWAIT P1, [R0+URZ+0x13270], R3 ;  /* 0x01327003000075a7 */ /* 0x000e64000802017f */
[----:B-1----:R-:W-:Y:S05]  /*16bd0*/  @!P1 BRA `(.L_x_13698) ;  /* 0x0000004400089947 */ /* 0x002fea0003800000 */
.L_x_13843:
[----:B------:R-:W-:Y:S05]  /*16be0*/  BSYNC B0 ;  /* 0x0000000000007941 */ /* 0x000fea0003800000 */
.L_x_13697:
[----:B------:R-:W2:Y:S02]  /*16bf0*/  LDL R2, [R1+0x78] ;  /* 0x0000780001027983 */ /* 0x000ea40000100800 */
[----:B--2---:R-:W-:-:S13]  /*16c00*/  ISETP.NE.AND P1, PT, R2, 0x3, PT ;  /* 0x000000030200780c */ /* 0x004fda0003f25270 */
[----:B------:R-:W-:Y:S05]  /*16c10*/  @!P1 BRA `(.L_x_13699) ;  /* 0x0000000000049947 */ /* 0x000fea0003800000 */
[----:B------:R-:W-:Y:S01]  /*16c20*/  BPT.TRAP 0x1 ;  /* 0x000000040000795c */ /* 0x000fe20000300000 */
.L_x_13699:
[----:B------:R-:W1:Y:S02]  /*16c30*/  LDL R2, [R1+0x18] ;  /* 0x0000180001027983 */ /* 0x000e640000100800 */
[----:B-1----:R-:W-:-:S04]  /*16c40*/  SHF.L.U32 R3, R2, 0x1f, RZ ;  /* 0x0000001f02037819 */ /* 0x002fc800000006ff */
[----:B------:R-:W1:Y:S02]  /*16c50*/  SYNCS.PHASECHK.TRANS64.TRYWAIT P1, [R0+URZ+0x13260], R3 ;  /* 0x01326003000075a7 */ /* 0x000e64000802017f */
[----:B-1----:R-:W-:Y:S05]  /*16c60*/  @!P1 BRA `(.L_x_13700) ;  /* 0x0000004000f89947 */ /* 0x002fea0003800000 */
.L_x_13844:
[----:B------:R-:W2:Y:S04]  /*16c70*/  LDL R12, [R1+0x8] ;  /* 0x00000800010c7983 */ /* 0x000ea80000100800 */
[----:B------:R-:W3:Y:S01]  /*16c80*/  LDL R13, [R1+0x78] ;  /* 0x00007800010d7983 */ /* 0x000ee20000100800 */
[----:B------:R-:W-:Y:S05]  /*16c90*/  WARPSYNC.ALL ;  /* 0x0000000000007948 */ /* 0x000fea0003800000 */
[----:B--2---:R-:W-:-:S05]  /*16ca0*/  IMAD R2, R12, 0x2800, RZ ;  /* 0x000028000c027824 */ /* 0x004fca00078e02ff */
[----:B-1----:R-:W-:-:S05]  /*16cb0*/  LOP3.LUT R3, R2, R25, RZ, 0xfc, !PT ;  /* 0x0000001902037212 */ /* 0x002fca00078efcff */
[----:B------:R-:W-:-:S06]  /*16cc0*/  IMAD.IADD R4, R22, 0x1, R3 ;  /* 0x0000000116047824 */ /* 0x000fcc00078e0203 */
[----:B0-----:R-:W0:Y:S01]  /*16cd0*/  LDSM.16.MT88.4 R4, [R4+0x6000] ;  /* 0x006000000404783b */ /* 0x001e220000004200 */
[----:B------:R-:W-:-:S05]  /*16ce0*/  LOP3.LUT R3, R2, R24, RZ, 0xfc, !PT ;  /* 0x0000001802037212 */ /* 0x000fca00078efcff */
        /* <DEDUP_REMOVED lines=8> */
[----:B------:R-:W-:-:S06]  /*16d70*/  IADD3 R6, R22, R5, RZ ;  /* 0x0000000516067210 */ /* 0x000fcc0007ffe0ff */
[----:B------:R-:W0:Y:S01]  /*16d80*/  LDSM.16.MT88.4 R4, [R6+0x6000] ;  /* 0x006000000604783b */ /* 0x000e220000004200 */
        /* <DEDUP_REMOVED lines=8> */
[----:B------:R-:W-:-:S05]  /*16e10*/  LOP3.LUT R5, R3, R25, RZ, 0xfc, !PT ;  /* 0x0000001903057212 */ /* 0x000fca00078efcff */
[----:B------:R-:W-:-:S06]  /*16e20*/  IMAD.IADD R4, R22, 0x1, R5 ;  /* 0x0000000116047824 */ /* 0x000fcc00078e0205 */
        /* <DEDUP_REMOVED lines=8> */
[----:B0-----:R-:W-:-:S04]  /*16eb0*/  IADD3 R3, R2, 0x1800, RZ ;  /* 0x0000180002037810 */ /* 0x001fc80007ffe0ff */
[----:B------:R-:W-:-:S05]  /*16ec0*/  LOP3.LUT R5, R3, R25, RZ, 0xfc, !PT ;  /* 0x0000001903057212 */ /* 0x000fca00078efcff */
[----:B------:R-:W-:-:S06]  /*16ed0*/  IMAD.IADD R6, R22, 0x1, R5 ;  /* 0x0000000116067824 */ /* 0x000fcc00078e0205 */
[----:B------:R-:W0:Y:S01]  /*16ee0*/  LDSM.16.MT88.4 R4, [R6+0x6000] ;  /* 0x006000000604783b */ /* 0x000e220000004200 */
[----:B------:R-:W-:Y:S01]  /*16ef0*/  VIADD R2, R2, 0x2000 ;  /* 0x0000200002027836 */ /* 0x000fe20000000000 */
[----:B------:R-:W-:-:S05]  /*16f00*/  LOP3.LUT R3, R3, R24, RZ, 0xfc, !PT ;  /* 0x0000001803037212 */ /* 0x000fca00078efcff */
[----:B------:R-:W-:Y:S01]  /*16f10*/  IMAD.IADD R3, R23, 0x1, R3 ;  /* 0x0000000117037824 */ /* 0x000fe200078e0203 */
[C-C-:B0-----:R-:W-:Y:S02]  /*16f20*/  PRMT R8, R4.reuse, 0x6420, R5.reuse ;  /* 0x0000642004087816 */ /* 0x141fe40000000005 */
[----:B------:R-:W-:Y:S02]  /*16f30*/  PRMT R9, R4, 0x7531, R5 ;  /* 0x0000753104097816 */ /* 0x000fe40000000005 */
[----:B------:R-:W-:Y:S02]  /*16f40*/  LOP3.LUT R5, R2, R25, RZ, 0xfc, !PT ;  /* 0x0000001902057212 */ /* 0x000fe400078efcff */
[C-C-:B------:R-:W-:Y:S02]  /*16f50*/  PRMT R10, R6.reuse, 0x6420, R7.reuse ;  /* 0x00006420060a7816 */ /* 0x140fe40000000007 */
[----:B------:R-:W-:Y:S01]  /*16f60*/  PRMT R11, R6, 0x7531, R7 ;  /* 0x00007531060b7816 */ /* 0x000fe20000000007 */
[----:B------:R-:W-:-:S04]  /*16f70*/  IMAD.IADD R5, R22, 0x1, R5 ;  /* 0x0000000116057824 */ /* 0x000fc800078e0205 */
[----:B------:R-:W-:Y:S04]  /*16f80*/  STSM.16.M88.4 [R3], R8 ;  /* 0x0000000803007844 */ /* 0x000fe80000000200 */
[----:B------:R-:W0:Y:S01]  /*16f90*/  LDSM.16.MT88.4 R4, [R5+0x6000] ;  /* 0x006000000504783b */ /* 0x000e220000004200 */
[----:B---3--:R-:W-:Y:S02]  /*16fa0*/  ISETP.NE.AND P1, PT, R13, 0x3, PT ;  /* 0x000000030d00780c */ /* 0x008fe40003f25270 */
[----:B------:R-:W-:-:S04]  /*16fb0*/  LOP3.LUT R2, R2, R24, RZ, 0xfc, !PT ;  /* 0x0000001802027212 */ /* 0x000fc800078efcff */
[----:B------:R-:W-:Y:S02]  /*16fc0*/  IADD3 R23, R23, R2, RZ ;  /* 0x0000000217177210 */ /* 0x000fe40007ffe0ff */
        /* <DEDUP_REMOVED lines=13> */
.L_x_13701:
[----:B-1----:R1:W-:Y:S01]  /*170a0*/  SYNCS.ARRIVE.TRANS64.A1T0 RZ, [R0+URZ+0x13250], RZ ;  /* 0x013250ff00ff79a7 */ /* 0x0023e2000810003f */
[----:B------:R-:W-:Y:S06]  /*170b0*/  BAR.SYNC.DEFER_BLOCKING 0x2, 0x80 ;  /* 0x0082000000007b1d */ /* 0x000fec0000010000 */
[----:B------:R-:W-:Y:S05]  /*170c0*/  @!P0 BRA `(.L_x_13702) ;  /* 0x0000000000048947 */ /* 0x000fea0003800000 */
[----:B------:R-:W-:Y:S01]  /*170d0*/  BPT.TRAP 0x1 ;  /* 0x000000040000795c */ /* 0x000fe20000300000 */
.L_x_13702:
[----:B------:R-:W2:Y:S04]  /*170e0*/  LDL R2, [R1+0x34] ;  /* 0x0000340001027983 */ /* 0x000ea80000100800 */
[----:B------:R-:W3:Y:S01]  /*170f0*/  LDL.LU R3, [R1+0x18] ;  /* 0x0000180001037983 */ /* 0x000ee20000300800 */
[----:B-1----:R-:W-:-:S05]  /*17100*/  VIADD R0, R0, 0x13280 ;  /* 0x0001328000007836 */ /* 0x002fca0000000000 */
[----:B--2---:R-:W-:-:S04]  /*17110*/  PRMT R0, R2, 0x654, R0 ;  /* 0x0000065402007816 */ /* 0x004fc80000000000 */
[----:B------:R1:W-:Y:S02]  /*17120*/  SYNCS.ARRIVE.TRANS64.RED.A1T0 RZ, [R0+URZ], RZ ;  /* 0x000000ff00ff79a7 */ /* 0x0003e4000810043f */
[----:B-1----:R-:W-:-:S05]  /*17130*/  VIADD R0, R12, 0x1 ;  /* 0x000000010c007836 */ /* 0x002fca0000000000 */
[----:B------:R-:W-:-:S04]  /*17140*/  ISETP.NE.AND P0, PT, R0, 0x2, PT ;  /* 0x000000020000780c */ /* 0x000fc80003f05270 */
[----:B------:R-:W-:Y:S02]  /*17150*/  SEL R2, RZ, 0x1, P0 ;  /* 0x00000001ff027807 */ /* 0x000fe40000000000 */
[----:B------:R-:W-:Y:S02]  /*17160*/  SEL R0, R0, RZ, P0 ;  /* 0x000000ff00007207 */ /* 0x000fe40000000000 */
[----:B---3--:R-:W-:-:S03]  /*17170*/  LOP3.LUT R3, R3, R2, RZ, 0x3c, !PT ;  /* 0x0000000203037212 */ /* 0x008fc600078e3cff */
[----:B------:R1:W-:Y:S04]  /*17180*/  STL [R1+0x8], R0 ;  /* 0x0000080001007387 */ /* 0x0003e80000100800 */
[----:B------:R1:W-:Y:S02]  /*17190*/  STL [R1+0x18], R3 ;  /* 0x0000180301007387 */ /* 0x0003e40000100800 */
.L_x_13643:
        /* <DEDUP_REMOVED lines=13> */
.L_x_13703:
        /* <DEDUP_REMOVED lines=17> */
[----:B-1----:R-:W-:Y:S01]  /*17380*/  MOV R2, RZ ;  /* 0x000000ff00027202 */ /* 0x002fe20000000f00 */
        /* <DEDUP_REMOVED lines=17> */
[----:B------:R1:W2:Y:S02]  /*174a0*/  SHFL.IDX PT, R14, R3, 0x1f, 0x1f ;  /* 0x03e01f00030e7f89 */ /* 0x0002a400000e0000 */
.L_x_13854:
[----:B------:R-:W-:Y:S02]  /*174b0*/  ULDC UR4, c[0x0][0xc38] ;  /* 0x00030e0000047ab9 */ /* 0x000fe40000000800 */
[----:B------:R-:W-:-:S04]  /*174c0*/  IMAD.U32 R16, RZ, RZ, UR4 ;  /* 0x00000004ff107e24 */ /* 0x000fc8000f8e00ff */
[----:B--2---:R-:W-:-:S04]  /*174d0*/  IMAD R6, R14, R16, RZ ;  /* 0x000000100e067224 */ /* 0x004fc800078e02ff */
[----:B------:R-:W-:-:S05]  /*174e0*/  IMAD.IADD R4, R4, 0x1, R6 ;  /* 0x0000000104047824 */ /* 0x000fca00078e0206 */
[----:B------:R-:W-:-:S13]  /*174f0*/  ISETP.GT.AND P6, PT, R4, R0, PT ;  /* 0x000000000400720c */ /* 0x000fda0003fc4270 */
[----:B------:R-:W-:Y:S05]  /*17500*/  @P6 BRA `(.L_x_13706) ;  /* 0x00000000009c6947 */ /* 0x000fea0003800000 */
.L_x_13711:
[----:B------:R-:W2:Y:S01]  /*17510*/  LDC R2, c[0x0][0xc3c] ;  /* 0x00030f00ff027b82 */ /* 0x000ea20000000800 */
[----:B------:R-:W-:-:S05]  /*17520*/  VIADD R19, R19, 0x1f ;  /* 0x0000001f13137836 */ /* 0x000fca0000000000 */
[----:B--2---:R-:W-:-:S13]  /*17530*/  ISETP.GE.AND P6, PT, R19, R2, PT ;  /* 0x000000021300720c */ /* 0x004fda0003fc6270 */
[----:B------:R-:W-:Y:S05]  /*17540*/  @P6 BRA `(.L_x_13707) ;  /* 0x0000000400446947 */ /* 0x000fea0003800000 */
[----:B-1----:R-:W1:Y:S01]  /*17550*/  S2R R3, SR_TID.X ;  /* 0x0000000000037919 */ /* 0x002e620000002100 */
        /* <DEDUP_REMOVED lines=9> */
.L_x_13709:
[----:B------:R-:W-:Y:S05]  /*175f0*/  BSYNC B0 ;  /* 0x0000000000007941 */ /* 0x000fea0003800000 */
.L_x_13708:
        /* <DEDUP_REMOVED lines=18> */
.L_x_13862:
[----:B------:R-:W-:Y:S02]  /*17720*/  ULDC UR4, c[0x0][0xc38] ;  /* 0x00030e0000047ab9 */ /* 0x000fe40000000800 */
[----:B------:R-:W-:-:S04]  /*17730*/  IMAD.U32 R16, RZ, RZ, UR4 ;  /* 0x00000004ff107e24 */ /* 0x000fc8000f8e00ff */
[----:B--2---:R-:W-:-:S04]  /*17740*/  IMAD R6, R14, R16, RZ ;  /* 0x000000100e067224 */ /* 0x004fc800078e02ff */
[----:B------:R-:W-:-:S05]  /*17750*/  IMAD.IADD R4, R6, 0x1, R4 ;  /* 0x0000000106047824 */ /* 0x000fca00078e0204 */
[----:B------:R-:W-:-:S13]  /*17760*/  ISETP.GT.AND P6, PT, R4, R0, PT ;  /* 0x000000000400720c */ /* 0x000fda0003fc4270 */
[----:B------:R-:W-:Y:S05]  /*17770*/  @!P6 BRA `(.L_x_13711) ;  /* 0xfffffffc0064e947 */ /* 0x000fea000383ffff */
.L_x_13706:
        /* <DEDUP_REMOVED lines=8> */
.L_x_13866:
[----:B------:R-:W-:Y:S02]  /*17800*/  ISETP.NE.AND P0, PT, R5, RZ, PT ;  /* 0x000000ff0500720c */ /* 0x000fe40003f05270 */
[----:B--2---:R-:W-:-:S11]  /*17810*/  MOV R2, RZ ;  /* 0x000000ff00027202 */ /* 0x004fd60000000f00 */
[----:B------:R-:W-:Y:S05]  /*17820*/  @!P0 BRA `(.L_x_13713) ;  /* 0x0000000000108947 */ /* 0x000fea0003800000 */
[----:B------:R-:W-:Y:S01]  /*17830*/  UMOV UR4, 0xffffffff ;  /* 0xffffffff00047882 */ /* 0x000fe20000000000 */
[----:B------:R-:W-:Y:S02]  /*17840*/  VIADD R12, R4, 0xffffffff ;  /* 0xffffffff040c7836 */ /* 0x000fe40000000000 */
[----:B------:R-:W-:Y:S05]  /*17850*/  BRA.DIV UR4, `(.L_x_13714) ;  /* 0x00000042043c7947 */ /* 0x000fea000b800000 */
[----:B------:R2:W4:Y:S02]  /*17860*/  SHFL.IDX PT, R2, R3, R12, 0x1f ;  /* 0x00001f0c03027589 */ /* 0x00052400000e0000 */
.L_x_13713:
[----:B---3--:R-:W-:Y:S01]  /*17870*/  IABS R5, R17 ;  /* 0x0000001100057213 */ /* 0x008fe20000000000 */
[----:B----4-:R-:W-:Y:S02]  /*17880*/  IMAD R16, R2, R16, R6 ;  /* 0x0000001002107224 */ /* 0x010fe400078e0206 */
[----:B------:R-:W-:Y:S01]  /*17890*/  IMAD.IADD R19, R4, 0x1, R19 ;  /* 0x0000000104137824 */ /* 0x000fe200078e0213 */
[----:B------:R-:W3:Y:S02]  /*178a0*/  I2F.RP R7, R5 ;  /* 0x0000000500077306 */ /* 0x000ee40000209400 */
[----:B------:R-:W-:-:S06]  /*178b0*/  IADD3 R0, R0, -R16, RZ ;  /* 0x8000001000007210 */ /* 0x000fcc0007ffe0ff */
[----:B---3--:R-:W0:Y:S02]  /*178c0*/  MUFU.RCP R7, R7 ;  /* 0x0000000700077308 */ /* 0x008e240000001000 */
[----:B0-----:R-:W-:-:S06]  /*178d0*/  VIADD R8, R7, 0xffffffe ;  /* 0x0ffffffe07087836 */ /* 0x001fcc0000000000 */
[----:B-12---:R-:W0:Y:S02]  /*178e0*/  F2I.FTZ.U32.TRUNC.NTZ R3, R8 ;  /* 0x0000000800037305 */ /* 0x006e24000021f000 */
        /* <DEDUP_REMOVED lines=19> */
[--C-:B------:R-:W-:Y:S02]  /*17a20*/  IMAD.MOV R3, RZ, RZ, -R2.reuse ;  /* 0x000000ffff037224 */ /* 0x100fe400078e0a02 */
[----:B------:R-:W-:Y:S02]  /*17a30*/  IMAD.MOV.U32 R18, RZ, RZ, R2 ;  /* 0x000000ffff127224 */ /* 0x000fe400078e0002 */
[----:B------:R-:W-:Y:S01]  /*17a40*/  IMAD R17, R17, R3, R0 ;  /* 0x0000000311117224 */ /* 0x000fe200078e0200 */
[----:B------:R-:W-:Y:S06]  /*17a50*/  BRA `(.L_x_13715) ;  /* 0x00000000001c7947 */ /* 0x000fec0003800000 */
.L_x_13707:
[----:B------:R-:W-:Y:S01]  /*17a60*/  UMOV UR4, URZ ;  /* 0x0000003f00047c82 */ /* 0x000fe20008000000 */
[----:B------:R-:W-:Y:S01]  /*17a70*/  UMOV UR5, URZ ;  /* 0x0000003f00057c82 */ /* 0x000fe20008000000 */
[----:B------:R-:W-:Y:S01]  /*17a80*/  ULDC UR6, c[0x0][0xc3c] ;  /* 0x00030f0000067ab9 */ /* 0x000fe20000000800 */
[----:B------:R-:W-:Y:S01]  /*17a90*/  IMAD.MOV.U32 R16, RZ, RZ, R0 ;  /* 0x000000ffff107224 */ /* 0x000fe200078e0000 */
[----:B------:R-:W-:Y:S01]  /*17aa0*/  MOV R17, UR4 ;  /* 0x0000000400117c02 */ /* 0x000fe20008000f00 */
[----:B------:R-:W-:Y:S02]  /*17ab0*/  IMAD.U32 R18, RZ, RZ, UR5 ;  /* 0x00000005ff127e24 */ /* 0x000fe4000f8e00ff */
[----:B------:R-:W-:-:S07]  /*17ac0*/  IMAD.U32 R19, RZ, RZ, UR6 ;  /* 0x00000006ff137e24 */ /* 0x000fce000f8e00ff */
.L_x_13715:
[----:B------:R3:W2:Y:S01]  /*17ad0*/  LDL R2, [R1+0x34] ;  /* 0x0000340001027983 */ /* 0x0006a20000100800 */
[----:B------:R-:W4:Y:S01]  /*17ae0*/  S2R R0, SR_TID.X ;  /* 0x0000000000007919 */ /* 0x000f220000002100 */
[----:B------:R-:W-:Y:S05]  /*17af0*/  WARPSYNC.ALL ;  /* 0x0000000000007948 */ /* 0x000fea0003800000 */
[----:B----4-:R-:W-:Y:S01]  /*17b00*/  LOP3.LUT R0, R0, 0x1f, RZ, 0xc0, !PT ;  /* 0x0000001f00007812 */ /* 0x010fe200078ec0ff */
        /* <DEDUP_REMOVED lines=8> */
.L_x_13704:
[----:B------:R-:W-:Y:S02]  /*17b90*/  ULDC UR4, c[0x0][0xc3c] ;  /* 0x00030f0000047ab9 */ /* 0x000fe40000000800 */
[----:B--2---:R-:W-:-:S13]  /*17ba0*/  ISETP.GE.AND P0, PT, R19, UR4, PT ;  /* 0x0000000413007c0c */ /* 0x004fda000bf06270 */
[----:B------:R-:W-:Y:S05]  /*17bb0*/  @!P0 BRA `(.L_x_13716) ;  /* 0xffffff9c00188947 */ /* 0x000fea000383ffff */
[----:B------:R-:W-:Y:S05]  /*17bc0*/  BSYNC B7 ;  /* 0x0000000000077941 */ /* 0x000fea0003800000 */
.L_x_13606:
[----:B-1----:R-:W2:Y:S01]  /*17bd0*/  LDL.LU R0, [R1+0x6c] ;  /* 0x00006c0001007983 */ /* 0x002ea20000300800 */
[----:B------:R-:W-:Y:S01]  /*17be0*/  BSSY B0, `(.L_x_13717) ;  /* 0x000000b000007945 */ /* 0x000fe20003800000 */
[----:B------:R-:W1:Y:S01]  /*17bf0*/  S2R R5, SR_CgaCtaId ;  /* 0x0000000000057919 */ /* 0x000e620000008800 */
[----:B--2---:R-:W-:-:S05]  /*17c00*/  VIADD R0, R0, 0x1 ;  /* 0x0000000100007836 */ /* 0x004fca0000000000 */
[----:B---3--:R-:W-:-:S04]  /*17c10*/  LEA.HI R2, R0, R0, RZ, 0x1 ;  /* 0x0000000000027211 */ /* 0x008fc800078f08ff */
[----:B------:R-:W-:Y:S02]  /*17c20*/  LOP3.LUT R3, R2, 0xfffffffe, RZ, 0xc0, !PT ;  /* 0xfffffffe02037812 */ /* 0x000fe400078ec0ff */
[----:B------:R-:W-:-:S03]  /*17c30*/  MOV R2, 0x400 ;  /* 0x0000040000027802 */ /* 0x000fc60000000f00 */
[----:B------:R-:W-:Y:S01]  /*17c40*/  IMAD.IADD R0, R0, 0x1, -R3 ;  /* 0x0000000100007824 */ /* 0x000fe200078e0a03 */
[----:B-1----:R-:W-:-:S04]  /*17c50*/  LEA R5, R5, R2, 0x18 ;  /* 0x0000000205057211 */ /* 0x002fc800078ec0ff */
[----:B------:R-:W-:-:S04]  /*17c60*/  SHF.L.U32 R0, R0, 0x1f, RZ ;  /* 0x0000001f00007819 */ /* 0x000fc800000006ff */
[----:B------:R-:W1:Y:S02]  /*17c70*/  SYNCS.PHASECHK.TRANS64.TRYWAIT P0, [R5+URZ+0x13220], R0 ;  /* 0x01322000050075a7 */ /* 0x000e64000800017f */
[----:B-1----:R-:W-:Y:S05]  /*17c80*/  @!P0 BRA `(.L_x_13718) ;  /* 0x0000003c00588947 */ /* 0x002fea0003800000 */
.L_x_13869:
[----:B------:R-:W-:Y:S05]  /*17c90*/  BSYNC B0 ;  /* 0x0000000000007941 */ /* 0x000fea0003800000 */
.L_x_13717:
[----:B------:R-:W-:-:S03]  /*17ca0*/  UMOV UR4, 0xffffffff ;  /* 0xffffffff00047882 */ /* 0x000fc60000000000 */
[----:B------:R-:W-:Y:S05]  /*17cb0*/  BRA.DIV UR4, `(.L_x_13719) ;  /* 0x0000003e04607947 */ /* 0x000fea000b800000 */
[----:B-1----:R-:W1:Y:S02]  /*17cc0*/  S2R R0, SR_TID.X ;  /* 0x0000000000007919 */ /* 0x002e640000002100 */
[----:B-1----:R-:W-:-:S04]  /*17cd0*/  SHF.R.U32.HI R0, RZ, 0x5, R0 ;  /* 0x00000005ff007819 */ /* 0x002fc80000011600 */
[----:B------:R-:W-:-:S05]  /*17ce0*/  LOP3.LUT R0, R0, 0x3, RZ, 0xc0, !PT ;  /* 0x0000000300007812 */ /* 0x000fca00078ec0ff */
[----:B------:R1:W2:Y:S02]  /*17cf0*/  SHFL.IDX PT, R14, R0, RZ, 0x1f ;  /* 0x00001fff000e7589 */ /* 0x0002a400000e0000 */
.L_x_13872:
[----:B--2---:R-:W-:-:S13]  /*17d00*/  ISETP.NE.AND P0, PT, R14, RZ, PT ;  /* 0x000000ff0e00720c */ /* 0x004fda0003f05270 */
[----:B------:R-:W-:Y:S05]  /*17d10*/  @P0 BRA `(.L_x_13495) ;  /* 0x0000000000b40947 */ /* 0x000fea0003800000 */
[----:B------:R-:W-:-:S03]  /*17d20*/  UMOV UR4, 0xffffffff ;  /* 0xffffffff00047882 */ /* 0x000fc60000000000 */
[----:B------:R-:W-:Y:S05]  /*17d30*/  BRA.DIV UR4, `(.L_x_13720) ;  /* 0x0000003e04747947 */ /* 0x000fea000b800000 */
[----:B------:R-:W-:-:S13]  /*17d40*/  ELECT P6, URZ, PT ;  /* 0x00000000003f782f */ /* 0x000fda00038c0000 */
.L_x_13875:
[----:B------:R-:W-:Y:S05]  /*17d50*/  @!P6 BRA `(.L_x_13495) ;  /* 0x0000000000a4e947 */ /* 0x000fea0003800000 */
[----:B-1----:R-:W2:Y:S02]  /*17d60*/  LDL.LU R0, [R1+0x3c] ;  /* 0x00003c0001007983 */ /* 0x002ea40000300800 */
[----:B--2---:R-:W-:-:S04]  /*17d70*/  LOP3.LUT R0, R0, 0x2, RZ, 0xfc, !PT ;  /* 0x0000000200007812 */ /* 0x004fc800078efcff */
[----:B------:R-:W-:-:S13]  /*17d80*/  ISETP.NE.AND P0, PT, R0, 0x3, PT ;  /* 0x000000030000780c */ /* 0x000fda0003f05270 */
[----:B------:R-:W-:Y:S05]  /*17d90*/  @!P0 BRA `(.L_x_13721) ;  /* 0x0000000000048947 */ /* 0x000fea0003800000 */
[----:B------:R-:W-:Y:S01]  /*17da0*/  BPT.TRAP 0x1 ;  /* 0x000000040000795c */ /* 0x000fe20000300000 */
.L_x_13721:
[----:B------:R-:W2:Y:S04]  /*17db0*/  LDL R2, [R1+0x18] ;  /* 0x0000180001027983 */ /* 0x000ea80000100800 */
[----:B------:R-:W3:Y:S01]  /*17dc0*/  LDL.LU R0, [R1+0x8] ;  /* 0x0000080001007983 */ /* 0x000ee20000300800 */
[----:B--2---:R-:W-:Y:S02]  /*17dd0*/  SHF.L.U32 R3, R2, 0x1f, RZ ;  /* 0x0000001f02037819 */ /* 0x004fe400000006ff */
[C---:B---3--:R-:W-:Y:S01]  /*17de0*/  LEA R4, R0.reuse, R5, 0x3 ;  /* 0x0000000500047211 */ /* 0x048fe200078e18ff */
[----:B------:R-:W-:-:S03]  /*17df0*/  VIADD R0, R0, 0x1 ;  /* 0x0000000100007836 */ /* 0x000fc60000000000 */
[----:B------:R-:W1:Y:S02]  /*17e00*/  SYNCS.PHASECHK.TRANS64.TRYWAIT P1, [R4+URZ+0x13240], R3 ;  /* 0x01324003040075a7 */ /* 0x000e64000802017f */
[----:B------:R-:W-:-:S04]  /*17e10*/  ISETP.NE.AND P2, PT, R0, 0x2, PT ;  /* 0x000000020000780c */ /* 0x000fc80003f45270 */
[----:B------:R-:W-:Y:S01]  /*17e20*/  SEL R2, RZ, 0x1, P2 ;  /* 0x00000001ff027807 */ /* 0x000fe20001000000 */
[----:B-1----:R-:W-:Y:S08]  /*17e30*/  @!P1 BRA `(.L_x_13722) ;  /* 0x0000003c00549947 */ /* 0x002ff00003800000 */
.L_x_13876:
[----:B------:R-:W2:Y:S01]  /*17e40*/  LDL.LU R6, [R1+0x18] ;  /* 0x0000180001067983 */ /* 0x000ea20000300800 */
[----:B------:R-:W-:Y:S02]  /*17e50*/  SEL R0, R0, RZ, P2 ;  /* 0x000000ff00007207 */ /* 0x000fe40001000000 */
[----:B--2---:R-:W-:Y:S01]  /*17e60*/  LOP3.LUT R2, R6, R2, RZ, 0x3c, !PT ;  /* 0x0000000206027212 */ /* 0x004fe200078e3cff */
[----:B------:R-:W-:Y:S06]  /*17e70*/  @!P0 BRA `(.L_x_13723) ;  /* 0x0000000000048947 */ /* 0x000fec0003800000 */
[----:B------:R-:W-:Y:S01]  /*17e80*/  BPT.TRAP 0x1 ;  /* 0x000000040000795c */ /* 0x000fe20000300000 */
.L_x_13723:
[----:B------:R-:W-:Y:S01]  /*17e90*/  IMAD R5, R0, 0x8, R5 ;  /* 0x0000000800057824 */ /* 0x000fe200078e0205 */
[----:B------:R-:W-:-:S04]  /*17ea0*/  SHF.L.U32 R0, R2, 0x1f, RZ ;  /* 0x0000001f02007819 */ /* 0x000fc800000006ff */
[----:B------:R-:W2:Y:S02]  /*17eb0*/  SYNCS.PHASECHK.TRANS64.TRYWAIT P1, [R5+URZ+0x13240], R0 ;  /* 0x01324000050075a7 */ /* 0x000ea4000802017f */
[----:B--2---:R-:W-:Y:S05]  /*17ec0*/  @!P1 BRA `(.L_x_13724) ;  /* 0x0000003c00449947 */ /* 0x004fea0003800000 */
.L_x_13877:
[----:B------:R-:W-:Y:S05]  /*17ed0*/  @!P0 BRA `(.L_x_13725) ;  /* 0x0000000000048947 */ /* 0x000fea0003800000 */
[----:B------:R-:W-:Y:S01]  /*17ee0*/  BPT.TRAP 0x1 ;  /* 0x000000040000795c */ /* 0x000fe20000300000 */
.L_x_13725:
[----:B------:R-:W3:Y:S02]  /*17ef0*/  SYNCS.PHASECHK.TRANS64.TRYWAIT P1, [R4+URZ+0x13260], R3 ;  /* 0x01326003040075a7 */ /* 0x000ee4000802017f */
[----:B---3--:R-:W-:Y:S05]  /*17f00*/  @!P1 BRA `(.L_x_13726) ;  /* 0x0000003c00489947 */ /* 0x008fea0003800000 */
.L_x_13878:
[----:B------:R-:W-:Y:S05]  /*17f10*/  @!P0 BRA `(.L_x_13727) ;  /* 0x0000000000048947 */ /* 0x000fea0003800000 */
[----:B------:R-:W-:Y:S01]  /*17f20*/  BPT.TRAP 0x1 ;  /* 0x000000040000795c */ /* 0x000fe20000300000 */
.L_x_13727:
[----:B------:R-:W4:Y:S02]  /*17f30*/  SYNCS.PHASECHK.TRANS64.TRYWAIT P1, [R5+URZ+0x13260], R0 ;  /* 0x01326000050075a7 */ /* 0x000f24000802017f */
[----:B----4-:R-:W-:Y:S05]  /*17f40*/  @!P1 BRA `(.L_x_13728) ;  /* 0x0000003c004c9947 */ /* 0x010fea0003800000 */
.L_x_13879:
[----:B------:R-:W-:Y:S05]  /*17f50*/  @!P0 BRA `(.L_x_13729) ;  /* 0x0000000000048947 */ /* 0x000fea0003800000 */
[----:B------:R-:W-:Y:S01]  /*17f60*/  BPT.TRAP 0x1 ;  /* 0x000000040000795c */ /* 0x000fe20000300000 */
.L_x_13729:
[----:B------:R-:W0:Y:S02]  /*17f70*/  SYNCS.PHASECHK.TRANS64.TRYWAIT P1, [R4+URZ+0x13280], R3 ;  /* 0x01328003040075a7 */ /* 0x000e24000802017f */
[----:B0-----:R-:W-:Y:S05]  /*17f80*/  @!P1 BRA `(.L_x_13730) ;  /* 0x0000003c00509947 */ /* 0x001fea0003800000 */
.L_x_13880:
[----:B------:R-:W-:Y:S05]  /*17f90*/  @!P0 BRA `(.L_x_13731) ;  /* 0x0000000000048947 */ /* 0x000fea0003800000 */
[----:B------:R-:W-:Y:S01]  /*17fa0*/  BPT.TRAP 0x1 ;  /* 0x000000040000795c */ /* 0x000fe20000300000 */
.L_x_13731:
[----:B------:R0:W0:Y:S02]  /*17fb0*/  SYNCS.PHASECHK.TRANS64.TRYWAIT P0, [R5+URZ+0x13280], R0 ;  /* 0x01328000050075a7 */ /* 0x000024000800017f */
[----:B0-----:R-:W-:Y:S05]  /*17fc0*/  @!P0 NANOSLEEP.SYNCS 0x989680 ;  /* 0x009896800000895d */ /* 0x001fea0003900000 */
[----:B------:R-:W0:Y:S02]  /*17fd0*/  @!P0 SYNCS.PHASECHK.TRANS64 P0, [R5+URZ+0x13280], R0 ;  /* 0x01328000050085a7 */ /* 0x000e24000800007f */
[----:B0-----:R-:W-:Y:S05]  /*17fe0*/  @!P0 BRA `(.L_x_13731) ;  /* 0xfffffffc00f08947 */ /* 0x001fea000383ffff */
.L_x_13495:
[----:B------:R-:W-:Y:S05]  /*17ff0*/  BSYNC B8 ;  /* 0x0000000000087941 */ /* 0x000fea0003800000 */
.L_x_13492:
[----:B------:R-:W-:Y:S05]  /*18000*/  EXIT ;  /* 0x000000000000794d */ /* 0x000fea0003800000 */
.L_x_13511:
[----:B0-----:R0:W1:Y:S02]  /*18010*/  SYNCS.PHASECHK.TRANS64.TRYWAIT P5, [R66+URZ+0x13290], R67 ;  /* 0x01329043420075a7 */ /* 0x00106400080a017f */
[----:B-1----:R-:W-:Y:S05]  /*18020*/  @!P5 NANOSLEEP.SYNCS 0x989680 ;  /* 0x009896800000d95d */ /* 0x002fea0003900000 */
[----:B------:R-:W1:Y:S02]  /*18030*/  @!P5 SYNCS.PHASECHK.TRANS64 P5, [R66+URZ+0x13290], R67 ;  /* 0x013290434200d5a7 */ /* 0x000e6400080a007f */
[----:B-1----:R-:W-:Y:S05]  /*18040*/  @!P5 BRA `(.L_x_13511) ;  /* 0xfffffffc00f0d947 */ /* 0x002fea000383ffff */
[----:B------:R-:W-:Y:S05]  /*18050*/  BRA `(.L_x_13732) ;  /* 0xfffffea400807947 */ /* 0x000fea000383ffff */
.L_x_13512:
[----:B------:R-:W-:Y:S01]  /*18060*/  BSSY B1, `(.L_x_13733) ;  /* 0x0000007000017945 */ /* 0x000fe20003800000 */
[----:B------:R-:W-:Y:S01]  /*18070*/  IMAD.MOV.U32 R12, RZ, RZ, RZ ;  /* 0x000000ffff0c7224 */ /* 0x000fe200078e00ff */
[----:B------:R-:W-:Y:S01]  /*18080*/  MOV R15, 0xffffffff ;  /* 0xffffffff000f7802 */ /* 0x000fe20000000f00 */
[----:B------:R-:W-:-:S07]  /*18090*/  IMAD.MOV.U32 R11, RZ, RZ, 0x1e1f ;  /* 0x00001e1fff0b7424 */ /* 0x000fce00078e00ff */
[----:B0-----:R-:W-:Y:S05]  /*180a0*/  WARPSYNC.COLLECTIVE R15, `(.L_x_13734) ;  /* 0x000000000f087348 */ /* 0x001fea0003c00000 */
[----:B------:R1:W2:Y:S02]  /*180b0*/  SHFL.IDX P6, R14, R13, R12, R11 ;  /* 0x0000000c0d0e7389 */ /* 0x0002a400000c000b */
[----:B012---:R-:W-:Y:S01]  /*180c0*/  ENDCOLLECTIVE ;  /* 0x000000000000791b */ /* 0x007fe20003800000 */
.L_x_13734:
[----:B------:R-:W-:Y:S05]  /*180d0*/  BSYNC B1 ;  /* 0x0000000000017941 */ /* 0x000fea0003800000 */
.L_x_13733:
        /* <DEDUP_REMOVED lines=8> */
.L_x_13735:
[----:B------:R-:W-:Y:S05]  /*18160*/  BRA `(.L_x_13736) ;  /* 0xfffffea400507947 */ /* 0x000fea000383ffff */
.L_x_13522:
[----:B0-----:R0:W1:Y:S02]  /*18170*/  SYNCS.PHASECHK.TRANS64.TRYWAIT P6, [R66+URZ+0x13290], R67 ;  /* 0x01329043420075a7 */ /* 0x00106400080c017f */
[----:B-1----:R-:W-:Y:S05]  /*18180*/  @!P6 NANOSLEEP.SYNCS 0x989680 ;  /* 0x009896800000e95d */ /* 0x002fea0003900000 */
[----:B------:R-:W1:Y:S02]  /*18190*/  @!P6 SYNCS.PHASECHK.TRANS64 P6, [R66+URZ+0x13290], R67 ;  /* 0x013290434200e5a7 */ /* 0x000e6400080c007f */
[----:B-1----:R-:W-:Y:S05]  /*181a0*/  @!P6 BRA `(.L_x_13522) ;  /* 0xfffffffc00f0e947 */ /* 0x002fea000383ffff */
[----:B------:R-:W-:Y:S05]  /*181b0*/  BRA `(.L_x_13737) ;  /* 0xfffffeb400ac7947 */ /* 0x000fea000383ffff */
.L_x_13523:
[----:B------:R-:W-:Y:S01]  /*181c0*/  BSSY B1, `(.L_x_13738) ;  /* 0x0000007000017945 */ /* 0x000fe20003800000 */
[----:B------:R-:W-:Y:S02]  /*181d0*/  IMAD.MOV.U32 R12, RZ, RZ, RZ ;  /* 0x000000ffff0c7224 */ /* 0x000fe400078e00ff */
[----:B------:R-:W-:Y:S02]  /*181e0*/  IMAD.MOV.U32 R11, RZ, RZ, 0x1e1f ;  /* 0x00001e1fff0b7424 */ /* 0x000fe400078e00ff */
[----:B------:R-:W-:-:S07]  /*181f0*/  IMAD.MOV.U32 R15, RZ, RZ, -0x1 ;  /* 0xffffffffff0f7424 */ /* 0x000fce00078e00ff */
[----:B0-----:R-:W-:Y:S05]  /*18200*/  WARPSYNC.COLLECTIVE R15, `(.L_x_13739) ;  /* 0x000000000f087348 */ /* 0x001fea0003c00000 */
[----:B------:R1:W2:Y:S02]  /*18210*/  SHFL.IDX P6, R14, R13, R12, R11 ;  /* 0x0000000c0d0e7389 */ /* 0x0002a400000c000b */
[----:B012---:R-:W-:Y:S01]  /*18220*/  ENDCOLLECTIVE ;  /* 0x000000000000791b */ /* 0x007fe20003800000 */
.L_x_13739:
[----:B------:R-:W-:Y:S05]  /*18230*/  BSYNC B1 ;  /* 0x0000000000017941 */ /* 0x000fea0003800000 */
.L_x_13738:
        /* <DEDUP_REMOVED lines=8> */
.L_x_13740:
[----:B------:R-:W-:Y:S01]  /*182c0*/  IMAD.MOV.U32 R71, RZ, RZ, R14 ;  /* 0x000000ffff477224 */ /* 0x000fe200078e000e */
[----:B------:R-:W-:Y:S06]  /*182d0*/  BRA `(.L_x_13741) ;  /* 0xfffffeb400787947 */ /* 0x000fec000383ffff */
.L_x_13528:
[----:B0-----:R0:W1:Y:S02]  /*182e0*/  SYNCS.PHASECHK.TRANS64.TRYWAIT P3, [R66+URZ+0x13290], R67 ;  /* 0x01329043420075a7 */ /* 0x001064000806017f */
[----:B-1----:R-:W-:Y:S05]  /*182f0*/  @!P3 NANOSLEEP.SYNCS 0x989680 ;  /* 0x009896800000b95d */ /* 0x002fea0003900000 */
[----:B------:R-:W1:Y:S02]  /*18300*/  @!P3 SYNCS.PHASECHK.TRANS64 P3, [R66+URZ+0x13290], R67 ;  /* 0x013290434200b5a7 */ /* 0x000e64000806007f */
[----:B-1----:R-:W-:Y:S05]  /*18310*/  @!P3 BRA `(.L_x_13528) ;  /* 0xfffffffc00f0b947 */ /* 0x002fea000383ffff */
[----:B------:R-:W-:Y:S05]  /*18320*/  BRA `(.L_x_13742) ;  /* 0xfffffec400647947 */ /* 0x000fea000383ffff */
.L_x_13529:
[----:B------:R-:W-:Y:S01]  /*18330*/  BSSY B1, `(.L_x_13743) ;  /* 0x0000007000017945 */ /* 0x000fe20003800000 */
[----:B------:R-:W-:Y:S01]  /*18340*/  MOV R12, RZ ;  /* 0x000000ff000c7202 */ /* 0x000fe20000000f00 */
[----:B------:R-:W-:Y:S02]  /*18350*/  IMAD.MOV.U32 R11, RZ, RZ, 0x1e1f ;  /* 0x00001e1fff0b7424 */ /* 0x000fe400078e00ff */
[----:B------:R-:W-:-:S07]  /*18360*/  IMAD.MOV.U32 R15, RZ, RZ, -0x1 ;  /* 0xffffffffff0f7424 */ /* 0x000fce00078e00ff */
[----:B0-----:R-:W-:Y:S05]  /*18370*/  WARPSYNC.COLLECTIVE R15, `(.L_x_13744) ;  /* 0x000000000f087348 */ /* 0x001fea0003c00000 */
[----:B------:R1:W2:Y:S02]  /*18380*/  SHFL.IDX P6, R14, R13, R12, R11 ;  /* 0x0000000c0d0e7389 */ /* 0x0002a400000c000b */
[----:B012---:R-:W-:Y:S01]  /*18390*/  ENDCOLLECTIVE ;  /* 0x000000000000791b */ /* 0x007fe20003800000 */
.L_x_13744:
[----:B------:R-:W-:Y:S05]  /*183a0*/  BSYNC B1 ;  /* 0x0000000000017941 */ /* 0x000fea0003800000 */
.L_x_13743:
        /* <DEDUP_REMOVED lines=8> */
.L_x_13745:
[----:B------:R-:W-:Y:S05]  /*18430*/  BRA `(.L_x_13746) ;  /* 0xfffffec4009c7947 */ /* 0x000fea000383ffff */
.L_x_13533:
[----:B-1----:R1:W4:Y:S02]  /*18440*/  SYNCS.PHASECHK.TRANS64.TRYWAIT P4, [R66+URZ+0x132b0], R67 ;  /* 0x0132b043420075a7 */ /* 0x002324000808017f */
[----:B----4-:R-:W-:Y:S05]  /*18450*/  @!P4 NANOSLEEP.SYNCS 0x989680 ;  /* 0x009896800000c95d */ /* 0x010fea0003900000 */
[----:B------:R-:W4:Y:S02]  /*18460*/  @!P4 SYNCS.PHASECHK.TRANS64 P4, [R66+URZ+0x132b0], R67 ;  /* 0x0132b0434200c5a7 */ /* 0x000f24000808007f */
[----:B----4-:R-:W-:Y:S05]  /*18470*/  @!P4 BRA `(.L_x_13533) ;  /* 0xfffffffc00f0c947 */ /* 0x010fea000383ffff */
[----:B------:R-:W-:Y:S05]  /*18480*/  BRA `(.L_x_13747) ;  /* 0xfffffec800107947 */ /* 0x000fea000383ffff */
.L_x_13551:
        /* <DEDUP_REMOVED lines=8> */
.L_x_13749:
[----:B------:R-:W-:Y:S05]  /*18510*/  BSYNC B1 ;  /* 0x0000000000017941 */ /* 0x000fea0003800000 */
.L_x_13748:
        /* <DEDUP_REMOVED lines=8> */
.L_x_13750:
[----:B------:R-:W-:Y:S02]  /*185a0*/  IMAD.MOV.U32 R13, RZ, RZ, R30 ;  /* 0x000000ffff0d7224 */ /* 0x000fe400078e001e */
[----:B------:R-:W-:-:S07]  /*185b0*/  IMAD.MOV.U32 R27, RZ, RZ, R14 ;  /* 0x000000ffff1b7224 */ /* 0x000fce00078e000e */
[----:B------:R-:W-:Y:S05]  /*185c0*/  WARPSYNC.COLLECTIVE R15, `(.L_x_13751) ;  /* 0x000000000f087348 */ /* 0x000fea0003c00000 */
[----:B------:R0:W1:Y:S02]  /*185d0*/  SHFL.IDX P6, R14, R13, R12, R11 ;  /* 0x0000000c0d0e7389 */ /* 0x00006400000c000b */
[----:B01----:R-:W-:Y:S01]  /*185e0*/  ENDCOLLECTIVE ;  /* 0x000000000000791b */ /* 0x003fe20003800000 */
.L_x_13751:
[----:B------:R-:W-:Y:S01]  /*185f0*/  MOV R13, R24 ;  /* 0x00000018000d7202 */ /* 0x000fe20000000f00 */
[----:B------:R-:W-:-:S07]  /*18600*/  IMAD.MOV.U32 R3, RZ, RZ, R14 ;  /* 0x000000ffff037224 */ /* 0x000fce00078e000e */
[----:B------:R-:W-:Y:S05]  /*18610*/  WARPSYNC.COLLECTIVE R15, `(.L_x_13752) ;  /* 0x000000000f087348 */ /* 0x000fea0003c00000 */
[----:B------:R0:W1:Y:S02]  /*18620*/  SHFL.IDX P6, R14, R13, R12, R11 ;  /* 0x0000000c0d0e7389 */ /* 0x00006400000c000b */
[----:B01----:R-:W-:Y:S01]  /*18630*/  ENDCOLLECTIVE ;  /* 0x000000000000791b */ /* 0x003fe20003800000 */
.L_x_13752:
[----:B------:R-:W-:Y:S05]  /*18640*/  BRA `(.L_x_13753) ;  /* 0xfffffed400307947 */ /* 0x000fea000383ffff */
.L_x_13555:
[----:B-1----:R1:W3:Y:S02]  /*18650*/  SYNCS.PHASECHK.TRANS64.TRYWAIT P0, [R18+URZ+0x13200], R25 ;  /* 0x01320019120075a7 */ /* 0x0022e4000800017f */
[----:B---3--:R-:W-:Y:S05]  /*18660*/  @!P0 NANOSLEEP.SYNCS 0x989680 ;  /* 0x009896800000895d */ /* 0x008fea0003900000 */
[----:B------:R-:W3:Y:S02]  /*18670*/  @!P0 SYNCS.PHASECHK.TRANS64 P0, [R18+URZ+0x13200], R25 ;  /* 0x01320019120085a7 */ /* 0x000ee4000800007f */
[----:B---3--:R-:W-:Y:S05]  /*18680*/  @!P0 BRA `(.L_x_13555) ;  /* 0xfffffffc00f08947 */ /* 0x008fea000383ffff */
[----:B------:R-:W-:Y:S05]  /*18690*/  BRA `(.L_x_13754) ;  /* 0xfffffed400c87947 */ /* 0x000fea000383ffff */
.L_x_13559:
        /* <DEDUP_REMOVED lines=8> */
.L_x_13756:
[----:B------:R-:W-:Y:S05]  /*18720*/  BSYNC B1 ;  /* 0x0000000000017941 */ /* 0x000fea0003800000 */
.L_x_13755:
        /* <DEDUP_REMOVED lines=8> */
.L_x_13757:
[----:B------:R-:W-:Y:S01]  /*187b0*/  IMAD.MOV.U32 R13, RZ, RZ, R30 ;  /* 0x000000ffff0d7224 */ /* 0x000fe200078e001e */
[----:B------:R-:W-:-:S07]  /*187c0*/  MOV R27, R14 ;  /* 0x0000000e001b7202 */ /* 0x000fce0000000f00 */
[----:B------:R-:W-:Y:S05]  /*187d0*/  WARPSYNC.COLLECTIVE R15, `(.L_x_13758) ;  /* 0x000000000f087348 */ /* 0x000fea0003c00000 */
[----:B------:R0:W1:Y:S02]  /*187e0*/  SHFL.IDX P6, R14, R13, R12, R11 ;  /* 0x0000000c0d0e7389 */ /* 0x00006400000c000b */
[----:B01----:R-:W-:Y:S01]  /*187f0*/  ENDCOLLECTIVE ;  /* 0x000000000000791b */ /* 0x003fe20003800000 */
.L_x_13758:
[----:B------:R-:W-:Y:S02]  /*18800*/  IMAD.MOV.U32 R13, RZ, RZ, R24 ;  /* 0x000000ffff0d7224 */ /* 0x000fe400078e0018 */
[----:B------:R-:W-:-:S07]  /*18810*/  IMAD.MOV.U32 R21, RZ, RZ, R14 ;  /* 0x000000ffff157224 */ /* 0x000fce00078e000e */
[----:B------:R-:W-:Y:S05]  /*18820*/  WARPSYNC.COLLECTIVE R15, `(.L_x_13759) ;  /* 0x000000000f087348 */ /* 0x000fea0003c00000 */
[----:B------:R0:W1:Y:S02]  /*18830*/  SHFL.IDX P6, R14, R13, R12, R11 ;  /* 0x0000000c0d0e7389 */ /* 0x00006400000c000b */
[----:B01----:R-:W-:Y:S01]  /*18840*/  ENDCOLLECTIVE ;  /* 0x000000000000791b */ /* 0x003fe20003800000 */
.L_x_13759:
[----:B------:R-:W-:Y:S05]  /*18850*/  BRA `(.L_x_13760) ;  /* 0xfffffee400787947 */ /* 0x000fea000383ffff */
.L_x_13563:
[----:B-1----:R1:W3:Y:S02]  /*18860*/  SYNCS.PHASECHK.TRANS64.TRYWAIT P1, [R18+URZ+0x13200], R25 ;  /* 0x01320019120075a7 */ /* 0x0022e4000802017f */
[----:B---3--:R-:W-:Y:S05]  /*18870*/  @!P1 NANOSLEEP.SYNCS 0x989680 ;  /* 0x009896800000995d */ /* 0x008fea0003900000 */
[----:B------:R-:W3:Y:S02]  /*18880*/  @!P1 SYNCS.PHASECHK.TRANS64 P1, [R18+URZ+0x13200], R25 ;  /* 0x01320019120095a7 */ /* 0x000ee4000802007f */
[----:B---3--:R-:W-:Y:S05]  /*18890*/  @!P1 BRA `(.L_x_13563) ;  /* 0xfffffffc00f09947 */ /* 0x008fea000383ffff */
[----:B------:R-:W-:Y:S05]  /*188a0*/  BRA `(.L_x_13761) ;  /* 0xfffffee400fc7947 */ /* 0x000fea000383ffff */
.L_x_13567:
[----:B-1----:R1:W3:Y:S02]  /*188b0*/  SYNCS.PHASECHK.TRANS64.TRYWAIT P1, [R0+URZ+0x13230], R5 ;  /* 0x01323005000075a7 */ /* 0x0022e4000802017f */
[----:B---3--:R-:W-:Y:S05]  /*188c0*/  @!P1 NANOSLEEP.SYNCS 0x989680 ;  /* 0x009896800000995d */ /* 0x008fea0003900000 */
[----:B------:R-:W3:Y:S02]  /*188d0*/  @!P1 SYNCS.PHASECHK.TRANS64 P1, [R0+URZ+0x13230], R5 ;  /* 0x01323005000095a7 */ /* 0x000ee4000802007f */
[----:B---3--:R-:W-:Y:S05]  /*188e0*/  @!P1 BRA `(.L_x_13567) ;  /* 0xfffffffc00f09947 */ /* 0x008fea000383ffff */
[----:B------:R-:W-:Y:S05]  /*188f0*/  BRA `(.L_x_13566) ;  /* 0xfffffef800507947 */ /* 0x000fea000383ffff */
.L_x_13575:
[----:B0-----:R0:W2:Y:S02]  /*18900*/  SYNCS.PHASECHK.TRANS64.TRYWAIT P1, [R13+URZ+0x13230], R10 ;  /* 0x0132300a0d0075a7 */ /* 0x0010a4000802017f */
[----:B--2---:R-:W-:Y:S05]  /*18910*/  @!P1 NANOSLEEP.SYNCS 0x989680 ;  /* 0x009896800000995d */ /* 0x004fea0003900000 */
[----:B------:R-:W2:Y:S02]  /*18920*/  @!P1 SYNCS.PHASECHK.TRANS64 P1, [R13+URZ+0x13230], R10 ;  /* 0x0132300a0d0095a7 */ /* 0x000ea4000802007f */
[----:B--2---:R-:W-:Y:S05]  /*18930*/  @!P1 BRA `(.L_x_13575) ;  /* 0xfffffffc00f09947 */ /* 0x004fea000383ffff */
[----:B------:R-:W-:Y:S05]  /*18940*/  BRA `(.L_x_13574) ;  /* 0xffffff2c00487947 */ /* 0x000fea000383ffff */
.L_x_13580:
[----:B-1----:R1:W2:Y:S02]  /*18950*/  SYNCS.PHASECHK.TRANS64.TRYWAIT P1, [R14+URZ+0x13250], R9 ;  /* 0x013250090e0075a7 */ /* 0x0022a4000802017f */
[----:B--2---:R-:W-:Y:S05]  /*18960*/  @!P1 NANOSLEEP.SYNCS 0x989680 ;  /* 0x009896800000995d */ /* 0x004fea0003900000 */
[----:B------:R-:W2:Y:S02]  /*18970*/  @!P1 SYNCS.PHASECHK.TRANS64 P1, [R14+URZ+0x13250], R9 ;  /* 0x013250090e0095a7 */ /* 0x000ea4000802007f */
[----:B--2---:R-:W-:Y:S05]  /*18980*/  @!P1 BRA `(.L_x_13580) ;  /* 0xfffffffc00f09947 */ /* 0x004fea000383ffff */
[----:B------:R-:W-:Y:S05]  /*18990*/  BRA `(.L_x_13579) ;  /* 0xffffff3000b87947 */ /* 0x000fea000383ffff */
.L_x_13588:
[----:B-1----:R1:W2:Y:S02]  /*189a0*/  SYNCS.PHASECHK.TRANS64.TRYWAIT P1, [R8+URZ+0x13250], R3 ;  /* 0x01325003080075a7 */ /* 0x0022a4000802017f */
[----:B--2---:R-:W-:Y:S05]  /*189b0*/  @!P1 NANOSLEEP.SYNCS 0x989680 ;  /* 0x009896800000995d */ /* 0x004fea0003900000 */
[----:B------:R-:W2:Y:S02]  /*189c0*/  @!P1 SYNCS.PHASECHK.TRANS64 P1, [R8+URZ+0x13250], R3 ;  /* 0x01325003080095a7 */ /* 0x000ea4000802007f */
[----:B--2---:R-:W-:Y:S05]  /*189d0*/  @!P1 BRA `(.L_x_13588) ;  /* 0xfffffffc00f09947 */ /* 0x004fea000383ffff */
[----:B------:R-:W-:Y:S05]  /*189e0*/  BRA `(.L_x_13587) ;  /* 0xffffff5800ac7947 */ /* 0x000fea000383ffff */
.L_x_13612:
        /* <DEDUP_REMOVED lines=11> */
.L_x_13763:
[----:B------:R-:W-:Y:S05]  /*18aa0*/  BSYNC B1 ;  /* 0x0000000000017941 */ /* 0x000fea0003800000 */
.L_x_13762:
[----:B------:R-:W-:Y:S05]  /*18ab0*/  BRA `(.L_x_13764) ;  /* 0xffffff9400087947 */ /* 0x000fea000383ffff */
.L_x_13614:
[----:B------:R-:W-:Y:S01]  /*18ac0*/  BSSY B1, `(.L_x_13765) ;  /* 0x0000006000017945 */ /* 0x000fe20003800000 */
[----:B------:R-:W-:-:S07]  /*18ad0*/  IMAD.MOV.U32 R15, RZ, RZ, -0x1 ;  /* 0xffffffffff0f7424 */ /* 0x000fce00078e00ff */
[----:B0-----:R-:W-:Y:S05]  /*18ae0*/  WARPSYNC.COLLECTIVE R15, `(.L_x_13766) ;  /* 0x000000000f0c7348 */ /* 0x001fea0003c00000 */
[----:B------:R-:W-:Y:S02]  /*18af0*/  ELECT P6, UR62, PT ;  /* 0x00000000003e782f */ /* 0x000fe400038c0000 */
[----:B------:R-:W-:Y:S01]  /*18b00*/  MOV R14, UR62 ;  /* 0x0000003e000e7c02 */ /* 0x000fe20008000f00 */
[----:B0-----:R-:W-:Y:S10]  /*18b10*/  ENDCOLLECTIVE ;  /* 0x000000000000791b */ /* 0x001ff40003800000 */
.L_x_13766:
[----:B------:R-:W-:Y:S05]  /*18b20*/  BSYNC B1 ;  /* 0x0000000000017941 */ /* 0x000fea0003800000 */
.L_x_13765:
[----:B------:R-:W-:Y:S05]  /*18b30*/  BRA `(.L_x_13613) ;  /* 0xffffff9400007947 */ /* 0x000fea000383ffff */
.L_x_13616:
[----:B0-----:R0:W1:Y:S02]  /*18b40*/  SYNCS.PHASECHK.TRANS64.TRYWAIT P0, [R22+URZ+0x13220], R5 ;  /* 0x01322005160075a7 */ /* 0x001064000800017f */
[----:B-1----:R-:W-:Y:S05]  /*18b50*/  @!P0 NANOSLEEP.SYNCS 0x989680 ;  /* 0x009896800000895d */ /* 0x002fea0003900000 */
[----:B------:R-:W1:Y:S02]  /*18b60*/  @!P0 SYNCS.PHASECHK.TRANS64 P0, [R22+URZ+0x13220], R5 ;  /* 0x01322005160085a7 */ /* 0x000e64000800007f */
[----:B-1----:R-:W-:Y:S05]  /*18b70*/  @!P0 BRA `(.L_x_13616) ;  /* 0xfffffffc00f08947 */ /* 0x002fea000383ffff */
[----:B------:R-:W-:Y:S05]  /*18b80*/  BRA `(.L_x_13767) ;  /* 0xffffff9400107947 */ /* 0x000fea000383ffff */
.L_x_13620:
[----:B0-----:R0:W1:Y:S02]  /*18b90*/  SYNCS.PHASECHK.TRANS64.TRYWAIT P0, [R5+URZ+0x132a0], R9 ;  /* 0x0132a009050075a7 */ /* 0x001064000800017f */
[----:B-1----:R-:W-:Y:S05]  /*18ba0*/  @!P0 NANOSLEEP.SYNCS 0x989680 ;  /* 0x009896800000895d */ /* 0x002fea0003900000 */
[----:B------:R-:W1:Y:S02]  /*18bb0*/  @!P0 SYNCS.PHASECHK.TRANS64 P0, [R5+URZ+0x132a0], R9 ;  /* 0x0132a009050085a7 */ /* 0x000e64000800007f */
[----:B-1----:R-:W-:Y:S05]  /*18bc0*/  @!P0 BRA `(.L_x_13620) ;  /* 0xfffffffc00f08947 */ /* 0x002fea000383ffff */
[----:B------:R-:W-:Y:S05]  /*18bd0*/  BRA `(.L_x_13768) ;  /* 0xffffff9400307947 */ /* 0x000fea000383ffff */
.L_x_13625:
[----:B-1----:R1:W2:Y:S02]  /*18be0*/  SYNCS.PHASECHK.TRANS64.TRYWAIT P0, [R5+URZ+0x132c0], R9 ;  /* 0x0132c009050075a7 */ /* 0x0022a4000800017f */
[----:B--2---:R-:W-:Y:S05]  /*18bf0*/  @!P0 NANOSLEEP.SYNCS 0x989680 ;  /* 0x009896800000895d */ /* 0x004fea0003900000 */
[----:B------:R-:W2:Y:S02]  /*18c00*/  @!P0 SYNCS.PHASECHK.TRANS64 P0, [R5+URZ+0x132c0], R9 ;  /* 0x0132c009050085a7 */ /* 0x000ea4000800007f */
[----:B--2---:R-:W-:Y:S05]  /*18c10*/  @!P0 BRA `(.L_x_13625) ;  /* 0xfffffffc00f08947 */ /* 0x004fea000383ffff */
[----:B------:R-:W-:Y:S05]  /*18c20*/  BRA `(.L_x_13769) ;  /* 0xffffff9400b07947 */ /* 0x000fea000383ffff */
.L_x_13632:
[----:B0-----:R0:W1:Y:S02]  /*18c30*/  SYNCS.PHASECHK.TRANS64.TRYWAIT P1, [R5+URZ+0x132a0], R6 ;  /* 0x0132a006050075a7 */ /* 0x001064000802017f */
[----:B-1----:R-:W-:Y:S05]  /*18c40*/  @!P1 NANOSLEEP.SYNCS 0x989680 ;  /* 0x009896800000995d */ /* 0x002fea0003900000 */
[----:B------:R-:W1:Y:S02]  /*18c50*/  @!P1 SYNCS.PHASECHK.TRANS64 P1, [R5+URZ+0x132a0], R6 ;  /* 0x0132a006050095a7 */ /* 0x000e64000802007f */
[----:B-1----:R-:W-:Y:S05]  /*18c60*/  @!P1 BRA `(.L_x_13632) ;  /* 0xfffffffc00f09947 */ /* 0x002fea000383ffff */
[----:B------:R-:W-:Y:S05]  /*18c70*/  BRA `(.L_x_13770) ;  /* 0xffffff9800847947 */ /* 0x000fea000383ffff */
.L_x_13637:
[----:B-1----:R1:W2:Y:S02]  /*18c80*/  SYNCS.PHASECHK.TRANS64.TRYWAIT P1, [R5+URZ+0x132c0], R6 ;  /* 0x0132c006050075a7 */ /* 0x0022a4000802017f */
[----:B--2---:R-:W-:Y:S05]  /*18c90*/  @!P1 NANOSLEEP.SYNCS 0x989680 ;  /* 0x009896800000995d */ /* 0x004fea0003900000 */
[----:B------:R-:W2:Y:S02]  /*18ca0*/  @!P1 SYNCS.PHASECHK.TRANS64 P1, [R5+URZ+0x132c0], R6 ;  /* 0x0132c006050095a7 */ /* 0x000ea4000802007f */
[----:B--2---:R-:W-:Y:S05]  /*18cb0*/  @!P1 BRA `(.L_x_13637) ;  /* 0xfffffffc00f09947 */ /* 0x004fea000383ffff */
[----:B------:R-:W-:Y:S05]  /*18cc0*/  BRA `(.L_x_13771) ;  /* 0xffffff9c00007947 */ /* 0x000fea000383ffff */
.L_x_13652:
[----:B-1----:R-:W0:Y:S01]  /*18cd0*/  S2R R21, SR_TID.X ;  /* 0x0000000000157919 */ /* 0x002e220000002100 */
[----:B------:R-:W-:Y:S01]  /*18ce0*/  BSSY B0, `(.L_x_13772) ;  /* 0x000000a000007945 */ /* 0x000fe20003800000 */
        /* <DEDUP_REMOVED lines=9> */
.L_x_13773:
[----:B------:R-:W-:Y:S05]  /*18d80*/  BSYNC B0 ;  /* 0x0000000000007941 */ /* 0x000fea0003800000 */
.L_x_13772:
[----:B------:R-:W-:Y:S05]  /*18d90*/  BRA `(.L_x_13774) ;  /* 0xffffffa800b07947 */ /* 0x000fea000383ffff */
.L_x_13655:
[----:B0-----:R-:W2:Y:S02]  /*18da0*/  LDL R0, [R1+0x54] ;  /* 0x0000540001007983 */ /* 0x001ea40000100800 */
[----:B--2---:R0:W1:Y:S02]  /*18db0*/  SYNCS.PHASECHK.TRANS64.TRYWAIT P0, [R4+URZ+0x13280], R0 ;  /* 0x01328000040075a7 */ /* 0x004064000800017f */
[----:B-1----:R-:W-:Y:S05]  /*18dc0*/  @!P0 NANOSLEEP.SYNCS 0x989680 ;  /* 0x009896800000895d */ /* 0x002fea0003900000 */
[----:B------:R-:W1:Y:S02]  /*18dd0*/  @!P0 SYNCS.PHASECHK.TRANS64 P0, [R4+URZ+0x13280], R0 ;  /* 0x01328000040085a7 */ /* 0x000e64000800007f */
[----:B-1----:R-:W-:Y:S05]  /*18de0*/  @!P0 BRA `(.L_x_13655) ;  /* 0xfffffffc00ec8947 */ /* 0x002fea000383ffff */
[----:B------:R-:W-:Y:S05]  /*18df0*/  BRA `(.L_x_13775) ;  /* 0xffffffa800d47947 */ /* 0x000fea000383ffff */
.L_x_13656:
        /* <DEDUP_REMOVED lines=8> */
.L_x_13777:
[----:B------:R-:W-:Y:S05]  /*18e80*/  BSYNC B0 ;  /* 0x0000000000007941 */ /* 0x000fea0003800000 */
.L_x_13776:
        /* <DEDUP_REMOVED lines=8> */
.L_x_13778:
[----:B------:R-:W-:Y:S01]  /*18f10*/  MOV R13, R2 ;  /* 0x00000002000d7202 */ /* 0x000fe20000000f00 */
[----:B------:R-:W-:Y:S02]  /*18f20*/  IMAD.MOV.U32 R12, RZ, RZ, 0x1 ;  /* 0x00000001ff0c7424 */ /* 0x000fe400078e00ff */
[----:B------:R-:W-:-:S07]  /*18f30*/  IMAD.MOV.U32 R3, RZ, RZ, R14 ;  /* 0x000000ffff037224 */ /* 0x000fce00078e000e */
[----:B------:R-:W-:Y:S05]  /*18f40*/  WARPSYNC.COLLECTIVE R15, `(.L_x_13779) ;  /* 0x000000000f087348 */ /* 0x000fea0003c00000 */
[----:B------:R0:W1:Y:S02]  /*18f50*/  SHFL.IDX P6, R14, R13, R12, R11 ;  /* 0x0000000c0d0e7389 */ /* 0x00006400000c000b */
[----:B01----:R-:W-:Y:S01]  /*18f60*/  ENDCOLLECTIVE ;  /* 0x000000000000791b */ /* 0x003fe20003800000 */
.L_x_13779:
        /* <DEDUP_REMOVED lines=13> */
.L_x_13780:
[----:B------:R-:W-:Y:S02]  /*19040*/  IMAD.MOV.U32 R13, RZ, RZ, R2 ;  /* 0x000000ffff0d7224 */ /* 0x000fe400078e0002 */
[----:B------:R-:W-:Y:S02]  /*19050*/  IMAD.MOV.U32 R12, RZ, RZ, 0x2 ;  /* 0x00000002ff0c7424 */ /* 0x000fe400078e00ff */
[----:B------:R-:W-:-:S07]  /*19060*/  IMAD.MOV.U32 R10, RZ, RZ, R14 ;  /* 0x000000ffff0a7224 */ /* 0x000fce00078e000e */
[----:B------:R-:W-:Y:S05]  /*19070*/  WARPSYNC.COLLECTIVE R15, `(.L_x_13781) ;  /* 0x000000000f087348 */ /* 0x000fea0003c00000 */
[----:B------:R0:W1:Y:S02]  /*19080*/  SHFL.IDX P6, R14, R13, R12, R11 ;  /* 0x0000000c0d0e7389 */ /* 0x00006400000c000b */
[----:B01----:R-:W-:Y:S01]  /*19090*/  ENDCOLLECTIVE ;  /* 0x000000000000791b */ /* 0x003fe20003800000 */
.L_x_13781:
        /* <DEDUP_REMOVED lines=12> */
.L_x_13782:
[----:B------:R-:W-:Y:S02]  /*19160*/  IMAD.MOV.U32 R13, RZ, RZ, R2 ;  /* 0x000000ffff0d7224 */ /* 0x000fe400078e0002 */
[----:B------:R-:W-:Y:S01]  /*19170*/  IMAD.MOV.U32 R12, RZ, RZ, 0x3 ;  /* 0x00000003ff0c7424 */ /* 0x000fe200078e00ff */
[----:B------:R-:W-:-:S07]  /*19180*/  MOV R10, R14 ;  /* 0x0000000e000a7202 */ /* 0x000fce0000000f00 */
[----:B------:R-:W-:Y:S05]  /*19190*/  WARPSYNC.COLLECTIVE R15, `(.L_x_13783) ;  /* 0x000000000f087348 */ /* 0x000fea0003c00000 */
[----:B------:R0:W1:Y:S02]  /*191a0*/  SHFL.IDX P6, R14, R13, R12, R11 ;  /* 0x0000000c0d0e7389 */ /* 0x00006400000c000b */
[----:B01----:R-:W-:Y:S01]  /*191b0*/  ENDCOLLECTIVE ;  /* 0x000000000000791b */ /* 0x003fe20003800000 */
.L_x_13783:
        /* <DEDUP_REMOVED lines=12> */
.L_x_13784:
[----:B------:R-:W-:-:S05]  /*19280*/  IMAD.MOV.U32 R0, RZ, RZ, R14 ;  /* 0x000000ffff007224 */ /* 0x000fca00078e000e */
[----:B------:R-:W-:-:S05]  /*19290*/  IADD3 R20, P1, R21, R0, RZ ;  /* 0x0000000015147210 */ /* 0x000fca0007f3e0ff */
[----:B------:R-:W-:Y:S02]  /*192a0*/  IMAD.X R21, RZ, RZ, R2, P1 ;  /* 0x000000ffff157224 */ /* 0x000fe400008e0602 */
[----:B------:R0:W5:Y:S01]  /*192b0*/  LDL.LU R2, [R1+0x30] ;  /* 0x0000300001027983 */ /* 0x0001620000300800 */
[----:B------:R-:W-:Y:S01]  /*192c0*/  IMAD.MOV.U32 R12, RZ, RZ, RZ ;  /* 0x000000ffff0c7224 */ /* 0x000fe200078e00ff */
[C---:B------:R-:W-:Y:S02]  /*192d0*/  ISETP.GE.AND P3, PT, R5.reuse, 0x81, PT ;  /* 0x000000810500780c */ /* 0x040fe40003f66270 */
[----:B------:R0:W5:Y:S01]  /*192e0*/  LDL.LU R13, [R1] ;  /* 0x00000000010d7983 */ /* 0x0001620000300800 */
[C---:B------:R-:W-:Y:S02]  /*192f0*/  ISETP.LT.OR P1, PT, R5.reuse, 0x61, P0 ;  /* 0x000000610500780c */ /* 0x040fe40000721670 */
[C---:B------:R-:W-:Y:S02]  /*19300*/  ISETP.GE.AND P4, PT, R5.reuse, 0x21, PT ;  /* 0x000000210500780c */ /* 0x040fe40003f86270 */
[----:B------:R-:W-:-:S09]  /*19310*/  ISETP.GE.AND P2, PT, R5, 0x61, PT ;  /* 0x000000610500780c */ /* 0x000fd20003f46270 */
[----:B------:R-:W-:Y:S01]  /*19320*/  @!PT LDS RZ, [RZ] ;  /* 0x00000000fffff984 */ /* 0x000fe20000000800 */
[----:B------:R-:W-:Y:S01]  /*19330*/  @!PT LDS RZ, [RZ] ;  /* 0x00000000fffff984 */ /* 0x000fe20000000800 */
[----:B------:R-:W-:Y:S01]  /*19340*/  @!PT LDS RZ, [RZ] ;  /* 0x00000000fffff984 */ /* 0x000fe20000000800 */
[----:B------:R0:W-:Y:S04]  /*19350*/  LDGSTS.E.BYPASS.LTC128B.128 [R3+0x7800], desc[UR40][R20.64], !P1 ;  /* 0x0780000014037fae */ /* 0x0001e8000c901d68 */
[----:B0----5:R-:W-:Y:S05]  /*19360*/  WARPSYNC.COLLECTIVE R15, `(.L_x_13785) ;  /* 0x000000000f087348 */ /* 0x021fea0003c00000 */
[----:B-----5:R1:W2:Y:S02]  /*19370*/  SHFL.IDX P6, R14, R13, R12, R11 ;  /* 0x0000000c0d0e7389 */ /* 0x0202a400000c000b */
[----:B012---:R-:W-:Y:S01]  /*19380*/  ENDCOLLECTIVE ;  /* 0x000000000000791b */ /* 0x007fe20003800000 */
.L_x_13785:
[----:B------:R0:W5:Y:S01]  /*19390*/  LDL.LU R13, [R1+0x4] ;  /* 0x00000400010d7983 */ /* 0x0001620000300800 */
[----:B------:R-:W-:-:S04]  /*193a0*/  LOP3.LUT R2, R2, 0xfffffff7, RZ, 0xc0, !PT ;  /* 0xfffffff702027812 */ /* 0x000fc800078ec0ff */
[----:B------:R-:W-:Y:S01]  /*193b0*/  @P3 LOP3.LUT R2, R2, 0x8, RZ, 0xfc, !PT ;  /* 0x0000000802023812 */ /* 0x000fe200078efcff */
[----:B------:R-:W-:-:S04]  /*193c0*/  IMAD.MOV.U32 R0, RZ, RZ, R14 ;  /* 0x000000ffff007224 */ /* 0x000fc800078e000e */
[----:B------:R0:W-:Y:S01]  /*193d0*/  STL [R1+0x30], R2 ;  /* 0x0000300201007387 */ /* 0x0001e20000100800 */
[----:B------:R-:W-:-:S13]  /*193e0*/  ISETP.GE.AND P1, PT, R5, 0x41, PT ;  /* 0x000000410500780c */ /* 0x000fda0003f26270 */
[----:B0----5:R-:W-:Y:S05]  /*193f0*/  WARPSYNC.COLLECTIVE R15, `(.L_x_13786) ;  /* 0x000000000f087348 */ /* 0x021fea0003c00000 */
[----:B-----5:R1:W2:Y:S02]  /*19400*/  SHFL.IDX P6, R14, R13, R12, R11 ;  /* 0x0000000c0d0e7389 */ /* 0x0202a400000c000b */
[----:B012---:R-:W-:Y:S01]  /*19410*/  ENDCOLLECTIVE ;  /* 0x000000000000791b */ /* 0x007fe20003800000 */
.L_x_13786:
[----:B------:R-:W-:Y:S01]  /*19420*/  MOV R10, R14 ;  /* 0x0000000e000a7202 */ /* 0x000fe20000000f00 */
[----:B------:R-:W-:Y:S06]  /*19430*/  BRA `(.L_x_13787) ;  /* 0xffffffa800c87947 */ /* 0x000fec000383ffff */
.L_x_13661:
[----:B---3--:R-:W3:Y:S02]  /*19440*/  LDL R0, [R1+0x54] ;  /* 0x0000540001007983 */ /* 0x008ee40000100800 */
[----:B---3--:R3:W4:Y:S02]  /*19450*/  SYNCS.PHASECHK.TRANS64.TRYWAIT P0, [R4+URZ+0x13240], R0 ;  /* 0x01324000040075a7 */ /* 0x008724000800017f */
[----:B----4-:R-:W-:Y:S05]  /*19460*/  @!P0 NANOSLEEP.SYNCS 0x989680 ;  /* 0x009896800000895d */ /* 0x010fea0003900000 */
[----:B------:R-:W4:Y:S02]  /*19470*/  @!P0 SYNCS.PHASECHK.TRANS64 P0, [R4+URZ+0x13240], R0 ;  /* 0x01324000040085a7 */ /* 0x000f24000800007f */
[----:B----4-:R-:W-:Y:S05]  /*19480*/  @!P0 BRA `(.L_x_13661) ;  /* 0xfffffffc00ec8947 */ /* 0x010fea000383ffff */
[----:B------:R-:W-:Y:S05]  /*19490*/  BRA `(.L_x_13788) ;  /* 0xffffffac00287947 */ /* 0x000fea000383ffff */
.L_x_13662:
[----:B------:R-:W-:Y:S01]  /*194a0*/  BSSY B0, `(.L_x_13789) ;  /* 0x0000008000007945 */ /* 0x000fe20003800000 */
[----:B------:R-:W-:Y:S02]  /*194b0*/  IMAD.MOV.U32 R13, RZ, RZ, R2 ;  /* 0x000000ffff0d7224 */ /* 0x000fe400078e0002 */
[----:B------:R-:W-:Y:S02]  /*194c0*/  IMAD.MOV.U32 R12, RZ, RZ, RZ ;  /* 0x000000ffff0c7224 */ /* 0x000fe400078e00ff */
[----:B------:R-:W-:Y:S02]  /*194d0*/  IMAD.MOV.U32 R11, RZ, RZ, 0x1c1f ;  /* 0x00001c1fff0b7424 */ /* 0x000fe400078e00ff */
[----:B0-----:R-:W-:-:S07]  /*194e0*/  IMAD.MOV.U32 R15, RZ, RZ, -0x1 ;  /* 0xffffffffff0f7424 */ /* 0x001fce00078e00ff */
[----:B------:R-:W-:Y:S05]  /*194f0*/  WARPSYNC.COLLECTIVE R15, `(.L_x_13790) ;  /* 0x000000000f087348 */ /* 0x000fea0003c00000 */
[----:B------:R0:W1:Y:S02]  /*19500*/  SHFL.IDX P6, R14, R13, R12, R11 ;  /* 0x0000000c0d0e7389 */ /* 0x00006400000c000b */
[----:B01----:R-:W-:Y:S01]  /*19510*/  ENDCOLLECTIVE ;  /* 0x000000000000791b */ /* 0x003fe20003800000 */
.L_x_13790:
[----:B------:R-:W-:Y:S05]  /*19520*/  BSYNC B0 ;  /* 0x0000000000007941 */ /* 0x000fea0003800000 */
.L_x_13789:
[----:B------:R-:W-:Y:S01]  /*19530*/  IMAD.MOV.U32 R13, RZ, RZ, R0 ;  /* 0x000000ffff0d7224 */ /* 0x000fe200078e0000 */
[----:B------:R-:W-:Y:S01]  /*19540*/  MOV R15, 0xffffffff ;  /* 0xffffffff000f7802 */ /* 0x000fe20000000f00 */
[----:B------:R-:W-:Y:S01]  /*19550*/  IMAD.MOV.U32 R12, RZ, RZ, RZ ;  /* 0x000000ffff0c7224 */ /* 0x000fe200078e00ff */
[----:B------:R-:W0:Y:S01]  /*19560*/  S2R R20, SR_TID.X ;  /* 0x0000000000147919 */ /* 0x000e220000002100 */
[----:B------:R-:W-:Y:S01]  /*19570*/  IMAD.MOV.U32 R11, RZ, RZ, 0x1c1f ;  /* 0x00001c1fff0b7424 */ /* 0x000fe200078e00ff */
[----:B------:R-:W-:Y:S01]  /*19580*/  MOV R5, R14 ;  /* 0x0000000e00057202 */ /* 0x000fe20000000f00 */
[----:B------:R-:W1:Y:S06]  /*19590*/  LDC R21, c[0x0][0x2f4] ;  /* 0x0000bd00ff157b82 */ /* 0x000e6c0000000800 */
[----:B01----:R-:W-:Y:S05]  /*195a0*/  WARPSYNC.COLLECTIVE R15, `(.L_x_13791) ;  /* 0x000000000f087348 */ /* 0x003fea0003c00000 */
[----:B------:R2:W3:Y:S02]  /*195b0*/  SHFL.IDX P6, R14, R13, R12, R11 ;  /* 0x0000000c0d0e7389 */ /* 0x0004e400000c000b */
[----:B0123--:R-:W-:Y:S01]  /*195c0*/  ENDCOLLECTIVE ;  /* 0x000000000000791b */ /* 0x00ffe20003800000 */
.L_x_13791:
[----:B------:R-:W-:Y:S01]  /*195d0*/  IMAD.MOV.U32 R13, RZ, RZ, R2 ;  /* 0x000000ffff0d7224 */ /* 0x000fe200078e0002 */
[----:B------:R-:W-:Y:S01]  /*195e0*/  MOV R12, 0x1 ;  /* 0x00000001000c7802 */ /* 0x000fe20000000f00 */
[----:B------:R-:W-:-:S07]  /*195f0*/  IMAD.MOV.U32 R6, RZ, RZ, R14 ;  /* 0x000000ffff067224 */ /* 0x000fce00078e000e */
[----:B------:R-:W-:Y:S05]  /*19600*/  WARPSYNC.COLLECTIVE R15, `(.L_x_13792) ;  /* 0x000000000f087348 */ /* 0x000fea0003c00000 */
[----:B------:R0:W1:Y:S02]  /*19610*/  SHFL.IDX P6, R14, R13, R12, R11 ;  /* 0x0000000c0d0e7389 */ /* 0x00006400000c000b */
[----:B01----:R-:W-:Y:S01]  /*19620*/  ENDCOLLECTIVE ;  /* 0x000000000000791b */ /* 0x003fe20003800000 */
.L_x_13792:
[----:B------:R-:W-:-:S05]  /*19630*/  IMAD.SHL.U32 R20, R20, 0x10, RZ ;  /* 0x0000001014147824 */ /* 0x000fca00078e00ff */
[----:B------:R-:W-:-:S04]  /*19640*/  LOP3.LUT R20, R20, 0x30, RZ, 0xc0, !PT ;  /* 0x0000003014147812 */ /* 0x000fc800078ec0ff */
[C---:B------:R-:W-:Y:S02]  /*19650*/  @P5 IADD3 R6, P0, R20.reuse, R6, RZ ;  /* 0x0000000614065210 */ /* 0x040fe40007f1e0ff */
[----:B------:R-:W-:Y:S01]  /*19660*/  ISETP.GE.AND P3, PT, R20, R21, PT ;  /* 0x000000151400720c */ /* 0x000fe20003f66270 */
[----:B------:R-:W-:Y:S02]  /*19670*/  IMAD.MOV.U32 R13, RZ, RZ, R0 ;  /* 0x000000ffff0d7224 */ /* 0x000fe400078e0000 */
[----:B------:R-:W-:-:S04]  /*19680*/  @P5 IMAD.X R5, RZ, RZ, R5, P0 ;  /* 0x000000ffff055224 */ /* 0x000fc800000e0605 */
[----:B------:R-:W-:Y:S02]  /*19690*/  @P5 IMAD.MOV.U32 R7, RZ, RZ, R5 ;  /* 0x000000ffff075224 */ /* 0x000fe400078e0005 */
        /* <DEDUP_REMOVED lines=8> */
.L_x_13793:
[----:B------:R-:W-:Y:S02]  /*19720*/  IMAD.MOV.U32 R13, RZ, RZ, R2 ;  /* 0x000000ffff0d7224 */ /* 0x000fe400078e0002 */
[----:B------:R-:W-:Y:S02]  /*19730*/  IMAD.MOV.U32 R12, RZ, RZ, 0x2 ;  /* 0x00000002ff0c7424 */ /* 0x000fe400078e00ff */
[----:B------:R-:W-:-:S07]  /*19740*/  IMAD.MOV.U32 R6, RZ, RZ, R14 ;  /* 0x000000ffff067224 */ /* 0x000fce00078e000e */
[----:B------:R-:W-:Y:S05]  /*19750*/  WARPSYNC.COLLECTIVE R15, `(.L_x_13794) ;  /* 0x000000000f087348 */ /* 0x000fea0003c00000 */
[----:B------:R0:W1:Y:S02]  /*19760*/  SHFL.IDX P6, R14, R13, R12, R11 ;  /* 0x0000000c0d0e7389 */ /* 0x00006400000c000b */
[----:B01----:R-:W-:Y:S01]  /*19770*/  ENDCOLLECTIVE ;  /* 0x000000000000791b */ /* 0x003fe20003800000 */
.L_x_13794:
[----:B------:R-:W-:-:S05]  /*19780*/  @P4 IADD3 R6, P0, R20, R6, RZ ;  /* 0x0000000614064210 */ /* 0x000fca0007f1e0ff */
[----:B------:R-:W-:-:S05]  /*19790*/  @P4 IMAD.X R5, RZ, RZ, R5, P0 ;  /* 0x000000ffff054224 */ /* 0x000fca00000e0605 */
[----:B------:R-:W-:Y:S01]  /*197a0*/  @P4 MOV R7, R5 ;  /* 0x0000000500074202 */ /* 0x000fe20000000f00 */
[----:B------:R-:W-:-:S04]  /*197b0*/  IMAD.MOV.U32 R13, RZ, RZ, R0 ;  /* 0x000000ffff0d7224 */ /* 0x000fc800078e0000 */
        /* <DEDUP_REMOVED lines=8> */
.L_x_13795:
[----:B------:R-:W-:Y:S02]  /*19840*/  IMAD.MOV.U32 R13, RZ, RZ, R2 ;  /* 0x000000ffff0d7224 */ /* 0x000fe400078e0002 */
[----:B------:R-:W-:Y:S01]  /*19850*/  IMAD.MOV.U32 R12, RZ, RZ, 0x3 ;  /* 0x00000003ff0c7424 */ /* 0x000fe200078e00ff */
[----:B------:R-:W-:-:S07]  /*19860*/  MOV R6, R14 ;  /* 0x0000000e00067202 */ /* 0x000fce0000000f00 */
[----:B------:R-:W-:Y:S05]  /*19870*/  WARPSYNC.COLLECTIVE R15, `(.L_x_13796) ;  /* 0x000000000f087348 */ /* 0x000fea0003c00000 */
[----:B------:R0:W1:Y:S02]  /*19880*/  SHFL.IDX P6, R14, R13, R12, R11 ;  /* 0x0000000c0d0e7389 */ /* 0x00006400000c000b */
[----:B01----:R-:W-:Y:S01]  /*19890*/  ENDCOLLECTIVE ;  /* 0x000000000000791b */ /* 0x003fe20003800000 */
.L_x_13796:
        /* <DEDUP_REMOVED lines=12> */
.L_x_13797:
[----:B------:R-:W-:Y:S02]  /*19960*/  IMAD.MOV.U32 R13, RZ, RZ, R8 ;  /* 0x000000ffff0d7224 */ /* 0x000fe400078e0008 */
[----:B------:R-:W-:Y:S02]  /*19970*/  IMAD.MOV.U32 R12, RZ, RZ, RZ ;  /* 0x000000ffff0c7224 */ /* 0x000fe400078e00ff */
[----:B------:R-:W-:-:S07]  /*19980*/  IMAD.MOV.U32 R0, RZ, RZ, R14 ;  /* 0x000000ffff007224 */ /* 0x000fce00078e000e */
[----:B------:R-:W-:Y:S05]  /*19990*/  WARPSYNC.COLLECTIVE R15, `(.L_x_13798) ;  /* 0x000000000f087348 */ /* 0x000fea0003c00000 */
[----:B------:R0:W1:Y:S02]  /*199a0*/  SHFL.IDX P6, R14, R13, R12, R11 ;  /* 0x0000000c0d0e7389 */ /* 0x00006400000c000b */
[----:B01----:R-:W-:Y:S01]  /*199b0*/  ENDCOLLECTIVE ;  /* 0x000000000000791b */ /* 0x003fe20003800000 */
.L_x_13798:
[----:B------:R-:W-:-:S05]  /*199c0*/  @P2 IADD3 R0, P0, R20, R0, RZ ;  /* 0x0000000014002210 */ /* 0x000fca0007f1e0ff */
[----:B------:R-:W-:Y:S02]  /*199d0*/  @P2 IMAD.MOV.U32 R6, RZ, RZ, R0 ;  /* 0x000000ffff062224 */ /* 0x000fe400078e0000 */
[----:B------:R-:W-:Y:S02]  /*199e0*/  @P2 IMAD.X R2, RZ, RZ, R2, P0 ;  /* 0x000000ffff022224 */ /* 0x000fe400000e0602 */
[----:B------:R-:W-:-:S03]  /*199f0*/  IMAD.MOV.U32 R13, RZ, RZ, R9 ;  /* 0x000000ffff0d7224 */ /* 0x000fc600078e0009 */
[----:B------:R-:W-:-:S05]  /*19a00*/  @P2 MOV R7, R2 ;  /* 0x0000000200072202 */ /* 0x000fca0000000f00 */
        /* <DEDUP_REMOVED lines=8> */
.L_x_13799:
[----:B------:R-:W-:Y:S01]  /*19a90*/  MOV R6, R14 ;  /* 0x0000000e00067202 */ /* 0x000fe20000000f00 */
[----:B------:R-:W-:Y:S06]  /*19aa0*/  BRA `(.L_x_13800) ;  /* 0xffffffa800b47947 */ /* 0x000fec000383ffff */
.L_x_13669:
[----:B------:R-:W-:Y:S02]  /*19ab0*/  IMAD.MOV.U32 R13, RZ, RZ, R0 ;  /* 0x000000ffff0d7224 */ /* 0x000fe400078e0000 */
        /* <DEDUP_REMOVED lines=8> */
.L_x_13801:
[C---:B------:R-:W-:Y:S01]  /*19b40*/  VIADD R9, R17.reuse, 0x20 ;  /* 0x0000002011097836 */ /* 0x040fe20000000000 */
[----:B------:R-:W-:Y:S01]  /*19b50*/  ISETP.GE.AND P2, PT, R17, R2, PT ;  /* 0x000000021100720c */ /* 0x000fe20003f46270 */
[----:B------:R-:W-:Y:S01]  /*19b60*/  IMAD.MOV.U32 R13, RZ, RZ, R4 ;  /* 0x000000ffff0d7224 */ /* 0x000fe200078e0004 */
[----:B------:R-:W-:-:S11]  /*19b70*/  MOV R6, R14 ;  /* 0x0000000e00067202 */ /* 0x000fd60000000f00 */
[----:B------:R-:W-:Y:S05]  /*19b80*/  WARPSYNC.COLLECTIVE R15, `(.L_x_13802) ;  /* 0x000000000f087348 */ /* 0x000fea0003c00000 */
[----:B------:R0:W1:Y:S02]  /*19b90*/  SHFL.IDX P6, R14, R13, R12, R11 ;  /* 0x0000000c0d0e7389 */ /* 0x00006400000c000b */
[----:B01----:R-:W-:Y:S01]  /*19ba0*/  ENDCOLLECTIVE ;  /* 0x000000000000791b */ /* 0x003fe20003800000 */
.L_x_13802:
[----:B------:R-:W-:Y:S01]  /*19bb0*/  MOV R13, R0 ;  /* 0x00000000000d7202 */ /* 0x000fe20000000f00 */
[----:B------:R-:W-:Y:S02]  /*19bc0*/  IMAD.MOV.U32 R12, RZ, RZ, 0x1 ;  /* 0x00000001ff0c7424 */ /* 0x000fe400078e00ff */
[----:B------:R-:W-:-:S07]  /*19bd0*/  IMAD.MOV.U32 R7, RZ, RZ, R14 ;  /* 0x000000ffff077224 */ /* 0x000fce00078e000e */
[----:B------:R-:W-:Y:S05]  /*19be0*/  WARPSYNC.COLLECTIVE R15, `(.L_x_13803) ;  /* 0x000000000f087348 */ /* 0x000fea0003c00000 */
[----:B------:R0:W1:Y:S02]  /*19bf0*/  SHFL.IDX P6, R14, R13, R12, R11 ;  /* 0x0000000c0d0e7389 */ /* 0x00006400000c000b */
[----:B01----:R-:W-:Y:S01]  /*19c00*/  ENDCOLLECTIVE ;  /* 0x000000000000791b */ /* 0x003fe20003800000 */
.L_x_13803:
        /* <DEDUP_REMOVED lines=15> */
.L_x_13804:
[----:B------:R-:W-:Y:S02]  /*19d00*/  IMAD.MOV.U32 R13, RZ, RZ, R0 ;  /* 0x000000ffff0d7224 */ /* 0x000fe400078e0000 */
[----:B------:R-:W-:Y:S02]  /*19d10*/  IMAD.MOV.U32 R12, RZ, RZ, 0x2 ;  /* 0x00000002ff0c7424 */ /* 0x000fe400078e00ff */
[----:B------:R-:W-:-:S07]  /*19d20*/  IMAD.MOV.U32 R7, RZ, RZ, R14 ;  /* 0x000000ffff077224 */ /* 0x000fce00078e000e */
[----:B------:R-:W-:Y:S05]  /*19d30*/  WARPSYNC.COLLECTIVE R15, `(.L_x_13805) ;  /* 0x000000000f087348 */ /* 0x000fea0003c00000 */
[----:B------:R0:W1:Y:S02]  /*19d40*/  SHFL.IDX P6, R14, R13, R12, R11 ;  /* 0x0000000c0d0e7389 */ /* 0x00006400000c000b */
[----:B01----:R-:W-:Y:S01]  /*19d50*/  ENDCOLLECTIVE ;  /* 0x000000000000791b */ /* 0x003fe20003800000 */
.L_x_13805:
        /* <DEDUP_REMOVED lines=16> */
.L_x_13806:
[----:B------:R-:W-:Y:S02]  /*19e60*/  IMAD.MOV.U32 R13, RZ, RZ, R0 ;  /* 0x000000ffff0d7224 */ /* 0x000fe400078e0000 */
[----:B------:R-:W-:Y:S02]  /*19e70*/  IMAD.MOV.U32 R12, RZ, RZ, 0x3 ;  /* 0x00000003ff0c7424 */ /* 0x000fe400078e00ff */
[----:B------:R-:W-:Y:S02]  /*19e80*/  VIADD R0, R17, 0x60 ;  /* 0x0000006011007836 */ /* 0x000fe40000000000 */
[----:B------:R-:W-:-:S07]  /*19e90*/  IMAD.MOV.U32 R7, RZ, RZ, R14 ;  /* 0x000000ffff077224 */ /* 0x000fce00078e000e */
[----:B------:R-:W-:Y:S05]  /*19ea0*/  WARPSYNC.COLLECTIVE R15, `(.L_x_13807) ;  /* 0x000000000f087348 */ /* 0x000fea0003c00000 */
[----:B------:R0:W1:Y:S02]  /*19eb0*/  SHFL.IDX P6, R14, R13, R12, R11 ;  /* 0x0000000c0d0e7389 */ /* 0x00006400000c000b */
[----:B01----:R-:W-:Y:S01]  /*19ec0*/  ENDCOLLECTIVE ;  /* 0x000000000000791b */ /* 0x003fe20003800000 */
.L_x_13807:
        /* <DEDUP_REMOVED lines=15> */
.L_x_13808:
[----:B------:R-:W-:Y:S01]  /*19fc0*/  MOV R13, R3 ;  /* 0x00000003000d7202 */ /* 0x000fe20000000f00 */
[----:B------:R-:W-:Y:S02]  /*19fd0*/  IMAD.MOV.U32 R12, RZ, RZ, RZ ;  /* 0x000000ffff0c7224 */ /* 0x000fe400078e00ff */
[----:B------:R-:W-:-:S07]  /*19fe0*/  IMAD.MOV.U32 R7, RZ, RZ, R14 ;  /* 0x000000ffff077224 */ /* 0x000fce00078e000e */
[----:B------:R-:W-:Y:S05]  /*19ff0*/  WARPSYNC.COLLECTIVE R15, `(.L_x_13809) ;  /* 0x000000000f087348 */ /* 0x000fea0003c00000 */
[----:B------:R0:W1:Y:S02]  /*1a000*/  SHFL.IDX P6, R14, R13, R12, R11 ;  /* 0x0000000c0d0e7389 */ /* 0x00006400000c000b */
[----:B01----:R-:W-:Y:S01]  /*1a010*/  ENDCOLLECTIVE ;  /* 0x000000000000791b */ /* 0x003fe20003800000 */
.L_x_13809:
        /* <DEDUP_REMOVED lines=10> */
.L_x_13810:
[----:B------:R-:W-:Y:S01]  /*1a0c0*/  @!PT LDS RZ, [RZ] ;  /* 0x00000000fffff984 */ /* 0x000fe20000000800 */
[----:B------:R-:W-:Y:S01]  /*1a0d0*/  @!PT LDS RZ, [RZ] ;  /* 0x00000000fffff984 */ /* 0x000fe20000000800 */
[----:B------:R-:W-:Y:S01]  /*1a0e0*/  @!PT LDS RZ, [RZ] ;  /* 0x00000000fffff984 */ /* 0x000fe20000000800 */
[----:B------:R0:W-:Y:S01]  /*1a0f0*/  @!P1 LDGSTS.E.BYPASS.LTC128B.128 [R10+0xc800], desc[UR40][R6.64], !P0 ;  /* 0x0c800000060a9fae */ /* 0x0001e2000c101d68 */
[----:B------:R-:W-:Y:S01]  /*1a100*/  IMAD.MOV.U32 R13, RZ, RZ, R3 ;  /* 0x000000ffff0d7224 */ /* 0x000fe200078e0003 */
[----:B------:R-:W-:Y:S02]  /*1a110*/  MOV R12, 0x1 ;  /* 0x00000001000c7802 */ /* 0x000fe40000000f00 */
[----:B0-----:R-:W-:-:S04]  /*1a120*/  IADD3 R6, R17, 0x80, RZ ;  /* 0x0000008011067810 */ /* 0x001fc80007ffe0ff */
[----:B------:R-:W-:Y:S01]  /*1a130*/  ISETP.GE.AND P1, PT, R6, R2, PT ;  /* 0x000000020600720c */ /* 0x000fe20003f26270 */
[----:B------:R-:W-:-:S12]  /*1a140*/  IMAD.MOV.U32 R4, RZ, RZ, R14 ;  /* 0x000000ffff047224 */ /* 0x000fd800078e000e */
[----:B------:R-:W-:Y:S05]  /*1a150*/  WARPSYNC.COLLECTIVE R15, `(.L_x_13811) ;  /* 0x000000000f087348 */ /* 0x000fea0003c00000 */
[----:B------:R0:W1:Y:S02]  /*1a160*/  SHFL.IDX P6, R14, R13, R12, R11 ;  /* 0x0000000c0d0e7389 */ /* 0x00006400000c000b */
[----:B01----:R-:W-:Y:S01]  /*1a170*/  ENDCOLLECTIVE ;  /* 0x000000000000791b */ /* 0x003fe20003800000 */
.L_x_13811:
[----:B------:R-:W-:-:S05]  /*1a180*/  @!P1 IADD3 R4, P3, R20, R4, RZ ;  /* 0x0000000414049210 */ /* 0x000fca0007f7e0ff */
[----:B------:R-:W-:Y:S02]  /*1a190*/  @!P1 IMAD.X R0, RZ, RZ, R0, P3 ;  /* 0x000000ffff009224 */ /* 0x000fe400018e0600 */
[----:B------:R-:W-:Y:S02]  /*1a1a0*/  IMAD.MOV.U32 R13, RZ, RZ, R5 ;  /* 0x000000ffff0d7224 */ /* 0x000fe400078e0005 */
[----:B------:R-:W-:Y:S02]  /*1a1b0*/  @!P1 IMAD.MOV.U32 R6, RZ, RZ, R4 ;  /* 0x000000ffff069224 */ /* 0x000fe400078e0004 */
[----:B------:R-:W-:Y:S02]  /*1a1c0*/  @!P1 IMAD.MOV.U32 R7, RZ, RZ, R0 ;  /* 0x000000ffff079224 */ /* 0x000fe400078e0000 */
[----:B------:R-:W-:-:S03]  /*1a1d0*/  IMAD.MOV.U32 R3, RZ, RZ, R14 ;  /* 0x000000ffff037224 */ /* 0x000fc600078e000e */
[----:B------:R-:W-:Y:S01]  /*1a1e0*/  @!PT LDS RZ, [RZ] ;  /* 0x00000000fffff984 */ /* 0x000fe20000000800 */
[----:B------:R-:W-:Y:S01]  /*1a1f0*/  @!PT LDS RZ, [RZ] ;  /* 0x00000000fffff984 */ /* 0x000fe20000000800 */
[----:B------:R-:W-:Y:S01]  /*1a200*/  @!PT LDS RZ, [RZ] ;  /* 0x00000000fffff984 */ /* 0x000fe20000000800 */
[----:B------:R0:W-:Y:S04]  /*1a210*/  @!P1 LDGSTS.E.BYPASS.LTC128B.128 [R10+0xd000], desc[UR40][R6.64], !P0 ;  /* 0x0d000000060a9fae */ /* 0x0001e8000c101d68 */
[----:B0-----:R-:W-:Y:S05]  /*1a220*/  WARPSYNC.COLLECTIVE R15, `(.L_x_13812) ;  /* 0x000000000f087348 */ /* 0x001fea0003c00000 */
[----:B------:R1:W2:Y:S02]  /*1a230*/  SHFL.IDX P6, R14, R13, R12, R11 ;  /* 0x0000000c0d0e7389 */ /* 0x0002a400000c000b */
[----:B012---:R-:W-:Y:S01]  /*1a240*/  ENDCOLLECTIVE ;  /* 0x000000000000791b */ /* 0x007fe20003800000 */
.L_x_13812:
[----:B------:R-:W-:Y:S01]  /*1a250*/  IMAD.MOV.U32 R5, RZ, RZ, R14 ;  /* 0x000000ffff057224 */ /* 0x000fe200078e000e */
[----:B------:R-:W-:Y:S06]  /*1a260*/  BRA `(.L_x_13813) ;  /* 0xffffffac00d07947 */ /* 0x000fec000383ffff */
.L_x_13672:
[----:B-1----:R1:W2:Y:S02]  /*1a270*/  SYNCS.PHASECHK.TRANS64.TRYWAIT P0, [R22+URZ+0x13220], R0 ;  /* 0x01322000160075a7 */ /* 0x0022a4000800017f */
[----:B--2---:R-:W-:Y:S05]  /*1a280*/  @!P0 NANOSLEEP.SYNCS 0x989680 ;  /* 0x009896800000895d */ /* 0x004fea0003900000 */
[----:B------:R-:W2:Y:S02]  /*1a290*/  @!P0 SYNCS.PHASECHK.TRANS64 P0, [R22+URZ+0x13220], R0 ;  /* 0x01322000160085a7 */ /* 0x000ea4000800007f */
[----:B--2---:R-:W-:Y:S05]  /*1a2a0*/  @!P0 BRA `(.L_x_13672) ;  /* 0xfffffffc00f08947 */ /* 0x004fea000383ffff */
[----:B------:R-:W-:Y:S05]  /*1a2b0*/  BRA `(.L_x_13814) ;  /* 0xffffffb0002c7947 */ /* 0x000fea000383ffff */
.L_x_13676:
[----:B0-----:R-:W2:Y:S02]  /*1a2c0*/  LDL R2, [R1+0x4] ;  /* 0x0000040001027983 */ /* 0x001ea40000100800 */
[----:B--2---:R0:W1:Y:S02]  /*1a2d0*/  SYNCS.PHASECHK.TRANS64.TRYWAIT P0, [R6+URZ+0x13280], R2 ;  /* 0x01328002060075a7 */ /* 0x004064000800017f */
[----:B-1----:R-:W-:Y:S05]  /*1a2e0*/  @!P0 NANOSLEEP.SYNCS 0x989680 ;  /* 0x009896800000895d */ /* 0x002fea0003900000 */
[----:B------:R-:W1:Y:S02]  /*1a2f0*/  @!P0 SYNCS.PHASECHK.TRANS64 P0, [R6+URZ+0x13280], R2 ;  /* 0x01328002060085a7 */ /* 0x000e64000800007f */
[----:B-1----:R-:W-:Y:S05]  /*1a300*/  @!P0 BRA `(.L_x_13676) ;  /* 0xfffffffc00ec8947 */ /* 0x002fea000383ffff */
[----:B------:R-:W-:Y:S05]  /*1a310*/  BRA `(.L_x_13815) ;  /* 0xffffffb400707947 */ /* 0x000fea000383ffff */
.L_x_13677:
        /* <DEDUP_REMOVED lines=8> */
.L_x_13817:
[----:B------:R-:W-:Y:S05]  /*1a3a0*/  BSYNC B0 ;  /* 0x0000000000007941 */ /* 0x000fea0003800000 */
.L_x_13816:
[----:B------:R-:W0:Y:S01]  /*1a3b0*/  S2R R2, SR_TID.X ;  /* 0x0000000000027919 */ /* 0x000e220000002100 */
[----:B------:R-:W-:Y:S01]  /*1a3c0*/  IMAD.MOV.U32 R13, RZ, RZ, R9 ;  /* 0x000000ffff0d7224 */ /* 0x000fe200078e0009 */
[----:B------:R-:W-:Y:S01]  /*1a3d0*/  MOV R12, RZ ;  /* 0x000000ff000c7202 */ /* 0x000fe20000000f00 */
[----:B------:R-:W-:Y:S02]  /*1a3e0*/  IMAD.MOV.U32 R11, RZ, RZ, 0x1c1f ;  /* 0x00001c1fff0b7424 */ /* 0x000fe400078e00ff */
[----:B------:R-:W-:Y:S02]  /*1a3f0*/  IMAD.MOV.U32 R15, RZ, RZ, -0x1 ;  /* 0xffffffffff0f7424 */ /* 0x000fe400078e00ff */
[----:B------:R-:W-:Y:S02]  /*1a400*/  IMAD.MOV.U32 R3, RZ, RZ, R14 ;  /* 0x000000ffff037224 */ /* 0x000fe400078e000e */
[----:B------:R-:W-:-:S07]  /*1a410*/  IMAD.IADD R7, R22, 0x1, R7 ;  /* 0x0000000116077824 */ /* 0x000fce00078e0207 */
[----:B0-----:R-:W-:Y:S05]  /*1a420*/  WARPSYNC.COLLECTIVE R15, `(.L_x_13818) ;  /* 0x000000000f087348 */ /* 0x001fea0003c00000 */
[----:B------:R1:W2:Y:S02]  /*1a430*/  SHFL.IDX P6, R14, R13, R12, R11 ;  /* 0x0000000c0d0e7389 */ /* 0x0002a400000c000b */
[----:B012---:R-:W-:Y:S01]  /*1a440*/  ENDCOLLECTIVE ;  /* 0x000000000000791b */ /* 0x007fe20003800000 */
.L_x_13818:
        /* <DEDUP_REMOVED lines=11> */
.L_x_13819:
        /* <DEDUP_REMOVED lines=10> */
.L_x_13820:
[----:B------:R-:W-:Y:S01]  /*1a5a0*/  MOV R13, R10 ;  /* 0x0000000a000d7202 */ /* 0x000fe20000000f00 */
        /* <DEDUP_REMOVED lines=10> */
.L_x_13821:
        /* <DEDUP_REMOVED lines=10> */
.L_x_13822:
[----:B------:R-:W-:Y:S02]  /*1a6f0*/  IMAD.MOV.U32 R13, RZ, RZ, R10 ;  /* 0x000000ffff0d7224 */ /* 0x000fe400078e000a */
[----:B------:R-:W-:Y:S01]  /*1a700*/  IMAD.MOV.U32 R12, RZ, RZ, 0x3 ;  /* 0x00000003ff0c7424 */ /* 0x000fe200078e00ff */
[----:B------:R-:W-:Y:S01]  /*1a710*/  SHF.L.U32 R15, R2, 0x4, RZ ;  /* 0x00000004020f7819 */ /* 0x000fe200000006ff */
        /* <DEDUP_REMOVED lines=8> */
.L_x_13823:
        /* <DEDUP_REMOVED lines=10> */
.L_x_13824:
[----:B------:R-:W-:Y:S02]  /*1a840*/  IMAD.MOV.U32 R13, RZ, RZ, R17 ;  /* 0x000000ffff0d7224 */ /* 0x000fe400078e0011 */
[----:B------:R-:W-:Y:S02]  /*1a850*/  IMAD.MOV.U32 R12, RZ, RZ, RZ ;  /* 0x000000ffff0c7224 */ /* 0x000fe400078e00ff */
[----:B------:R-:W-:Y:S02]  /*1a860*/  IMAD.SHL.U32 R3, R3, 0x10, RZ ;  /* 0x0000001003037824 */ /* 0x000fe400078e00ff */
[----:B------:R-:W-:-:S07]  /*1a870*/  IMAD.MOV.U32 R2, RZ, RZ, R14 ;  /* 0x000000ffff027224 */ /* 0x000fce00078e000e */
[----:B------:R-:W-:Y:S05]  /*1a880*/  WARPSYNC.COLLECTIVE R15, `(.L_x_13825) ;  /* 0x000000000f087348 */ /* 0x000fea0003c00000 */
[----:B------:R0:W1:Y:S02]  /*1a890*/  SHFL.IDX P6, R14, R13, R12, R11 ;  /* 0x0000000c0d0e7389 */ /* 0x00006400000c000b */
[----:B01----:R-:W-:Y:S01]  /*1a8a0*/  ENDCOLLECTIVE ;  /* 0x000000000000791b */ /* 0x003fe20003800000 */
.L_x_13825:
[----:B------:R-:W-:-:S04]  /*1a8b0*/  LOP3.LUT R3, R3, 0x30, RZ, 0xc0, !PT ;  /* 0x0000003003037812 */ /* 0x000fc800078ec0ff */
[----:B------:R-:W-:-:S04]  /*1a8c0*/  IADD3 R2, P0, R3, R2, RZ ;  /* 0x0000000203027210 */ /* 0x000fc80007f1e0ff */
[----:B------:R-:W-:Y:S01]  /*1a8d0*/  IADD3.X R3, RZ, R10, RZ, P0, !PT ;  /* 0x0000000aff037210 */ /* 0x000fe200007fe4ff */
[----:B------:R-:W-:-:S04]  /*1a8e0*/  IMAD.MOV.U32 R13, RZ, RZ, R20 ;  /* 0x000000ffff0d7224 */ /* 0x000fc800078e0014 */
        /* <DEDUP_REMOVED lines=8> */
.L_x_13826:
[----:B------:R-:W-:Y:S01]  /*1a970*/  MOV R2, R14 ;  /* 0x0000000e00027202 */ /* 0x000fe20000000f00 */
[----:B------:R-:W-:Y:S06]  /*1a980*/  BRA `(.L_x_13827) ;  /* 0xffffffb000e87947 */ /* 0x000fec000383ffff */
.L_x_13682:
[----:B--2---:R-:W2:Y:S02]  /*1a990*/  LDL R2, [R1+0x4] ;  /* 0x0000040001027983 */ /* 0x004ea40000100800 */
[----:B--2---:R2:W3:Y:S02]  /*1a9a0*/  SYNCS.PHASECHK.TRANS64.TRYWAIT P0, [R6+URZ+0x13240], R2 ;  /* 0x01324002060075a7 */ /* 0x0044e4000800017f */
[----:B---3--:R-:W-:Y:S05]  /*1a9b0*/  @!P0 NANOSLEEP.SYNCS 0x989680 ;  /* 0x009896800000895d */ /* 0x008fea0003900000 */
[----:B------:R-:W3:Y:S02]  /*1a9c0*/  @!P0 SYNCS.PHASECHK.TRANS64 P0, [R6+URZ+0x13240], R2 ;  /* 0x01324002060085a7 */ /* 0x000ee4000800007f */
[----:B---3--:R-:W-:Y:S05]  /*1a9d0*/  @!P0 BRA `(.L_x_13682) ;  /* 0xfffffffc00ec8947 */ /* 0x008fea000383ffff */
[----:B------:R-:W-:Y:S05]  /*1a9e0*/  BRA `(.L_x_13828) ;  /* 0xffffffb400447947 */ /* 0x000fea000383ffff */
.L_x_13683:
        /* <DEDUP_REMOVED lines=8> */
.L_x_13830:
[----:B------:R-:W-:Y:S05]  /*1aa70*/  BSYNC B0 ;  /* 0x0000000000007941 */ /* 0x000fea0003800000 */
.L_x_13829:
        /* <DEDUP_REMOVED lines=8> */
.L_x_13831:
[----:B------:R-:W-:Y:S02]  /*1ab00*/  IMAD.MOV.U32 R13, RZ, RZ, R8 ;  /* 0x000000ffff0d7224 */ /* 0x000fe400078e0008 */
[----:B------:R-:W-:Y:S01]  /*1ab10*/  IMAD.MOV.U32 R12, RZ, RZ, 0x1 ;  /* 0x00000001ff0c7424 */ /* 0x000fe200078e00ff */
[----:B------:R-:W-:-:S07]  /*1ab20*/  MOV R2, R14 ;  /* 0x0000000e00027202 */ /* 0x000fce0000000f00 */
[----:B------:R-:W-:Y:S05]  /*1ab30*/  WARPSYNC.COLLECTIVE R15, `(.L_x_13832) ;  /* 0x000000000f087348 */ /* 0x000fea0003c00000 */
[----:B------:R0:W1:Y:S02]  /*1ab40*/  SHFL.IDX P6, R14, R13, R12, R11 ;  /* 0x0000000c0d0e7389 */ /* 0x00006400000c000b */
[----:B01----:R-:W-:Y:S01]  /*1ab50*/  ENDCOLLECTIVE ;  /* 0x000000000000791b */ /* 0x003fe20003800000 */
.L_x_13832:
        /* <DEDUP_REMOVED lines=11> */
.L_x_13833:
[----:B------:R-:W-:Y:S02]  /*1ac10*/  IMAD.MOV.U32 R13, RZ, RZ, R8 ;  /* 0x000000ffff0d7224 */ /* 0x000fe400078e0008 */
[----:B------:R-:W-:Y:S02]  /*1ac20*/  IMAD.MOV.U32 R12, RZ, RZ, 0x2 ;  /* 0x00000002ff0c7424 */ /* 0x000fe400078e00ff */
[----:B------:R-:W-:-:S07]  /*1ac30*/  IMAD.MOV.U32 R2, RZ, RZ, R14 ;  /* 0x000000ffff027224 */ /* 0x000fce00078e000e */
[----:B------:R-:W-:Y:S05]  /*1ac40*/  WARPSYNC.COLLECTIVE R15, `(.L_x_13834) ;  /* 0x000000000f087348 */ /* 0x000fea0003c00000 */
[----:B------:R0:W1:Y:S02]  /*1ac50*/  SHFL.IDX P6, R14, R13, R12, R11 ;  /* 0x0000000c0d0e7389 */ /* 0x00006400000c000b */
[----:B01----:R-:W-:Y:S01]  /*1ac60*/  ENDCOLLECTIVE ;  /* 0x000000000000791b */ /* 0x003fe20003800000 */
.L_x_13834:
        /* <DEDUP_REMOVED lines=11> */
.L_x_13835:
[----:B------:R-:W-:Y:S01]  /*1ad20*/  IMAD.MOV.U32 R13, RZ, RZ, R8 ;  /* 0x000000ffff0d7224 */ /* 0x000fe200078e0008 */
[----:B------:R-:W-:Y:S01]  /*1ad30*/  MOV R12, 0x3 ;  /* 0x00000003000c7802 */ /* 0x000fe20000000f00 */
[----:B------:R-:W-:-:S07]  /*1ad40*/  IMAD.MOV.U32 R2, RZ, RZ, R14 ;  /* 0x000000ffff027224 */ /* 0x000fce00078e000e */
[----:B------:R-:W-:Y:S05]  /*1ad50*/  WARPSYNC.COLLECTIVE R15, `(.L_x_13836) ;  /* 0x000000000f087348 */ /* 0x000fea0003c00000 */
[----:B------:R0:W1:Y:S02]  /*1ad60*/  SHFL.IDX P6, R14, R13, R12, R11 ;  /* 0x0000000c0d0e7389 */ /* 0x00006400000c000b */
[----:B01----:R-:W-:Y:S01]  /*1ad70*/  ENDCOLLECTIVE ;  /* 0x000000000000791b */ /* 0x003fe20003800000 */
.L_x_13836:
        /* <DEDUP_REMOVED lines=11> */
.L_x_13837:
[----:B------:R-:W-:Y:S01]  /*1ae30*/  MOV R13, R4 ;  /* 0x00000004000d7202 */ /* 0x000fe20000000f00 */
[----:B------:R-:W-:Y:S02]  /*1ae40*/  IMAD.MOV.U32 R12, RZ, RZ, RZ ;  /* 0x000000ffff0c7224 */ /* 0x000fe400078e00ff */
[----:B------:R-:W-:-:S07]  /*1ae50*/  IMAD.MOV.U32 R2, RZ, RZ, R14 ;  /* 0x000000ffff027224 */ /* 0x000fce00078e000e */
[----:B------:R-:W-:Y:S05]  /*1ae60*/  WARPSYNC.COLLECTIVE R15, `(.L_x_13838) ;  /* 0x000000000f087348 */ /* 0x000fea0003c00000 */
[----:B------:R0:W1:Y:S02]  /*1ae70*/  SHFL.IDX P6, R14, R13, R12, R11 ;  /* 0x0000000c0d0e7389 */ /* 0x00006400000c000b */
[----:B01----:R-:W-:Y:S01]  /*1ae80*/  ENDCOLLECTIVE ;  /* 0x000000000000791b */ /* 0x003fe20003800000 */
.L_x_13838:
        /* <DEDUP_REMOVED lines=11> */
.L_x_13839:
[----:B------:R-:W-:Y:S01]  /*1af40*/  IMAD.MOV.U32 R2, RZ, RZ, R14 ;  /* 0x000000ffff027224 */ /* 0x000fe200078e000e */
[----:B------:R-:W-:Y:S06]  /*1af50*/  BRA `(.L_x_13840) ;  /* 0xffffffb000dc7947 */ /* 0x000fec000383ffff */
.L_x_13688:
[----:B0-----:R0:W3:Y:S02]  /*1af60*/  SYNCS.PHASECHK.TRANS64.TRYWAIT P2, [R2+URZ+0x13270], R0 ;  /* 0x01327000020075a7 */ /* 0x0010e4000804017f */
[----:B---3--:R-:W-:Y:S05]  /*1af70*/  @!P2 NANOSLEEP.SYNCS 0x989680 ;  /* 0x009896800000a95d */ /* 0x008fea0003900000 */
[----:B------:R-:W3:Y:S02]  /*1af80*/  @!P2 SYNCS.PHASECHK.TRANS64 P2, [R2+URZ+0x13270], R0 ;  /* 0x013270000200a5a7 */ /* 0x000ee4000804007f */
[----:B---3--:R-:W-:Y:S05]  /*1af90*/  @!P2 BRA `(.L_x_13688) ;  /* 0xfffffffc00f0a947 */ /* 0x008fea000383ffff */
[----:B------:R-:W-:Y:S05]  /*1afa0*/  BRA `(.L_x_13841) ;  /* 0xffffffb400407947 */ /* 0x000fea000383ffff */
.L_x_13690:
[----:B0-----:R0:W3:Y:S02]  /*1afb0*/  SYNCS.PHASECHK.TRANS64.TRYWAIT P2, [R2+URZ+0x13260], R3 ;  /* 0x01326003020075a7 */ /* 0x0010e4000804017f */
[----:B---3--:R-:W-:Y:S05]  /*1afc0*/  @!P2 NANOSLEEP.SYNCS 0x989680 ;  /* 0x009896800000a95d */ /* 0x008fea0003900000 */
[----:B------:R-:W3:Y:S02]  /*1afd0*/  @!P2 SYNCS.PHASECHK.TRANS64 P2, [R2+URZ+0x13260], R3 ;  /* 0x013260030200a5a7 */ /* 0x000ee4000804007f */
[----:B---3--:R-:W-:Y:S05]  /*1afe0*/  @!P2 BRA `(.L_x_13690) ;  /* 0xfffffffc00f0a947 */ /* 0x008fea000383ffff */
[----:B------:R-:W-:Y:S05]  /*1aff0*/  BRA `(.L_x_13842) ;  /* 0xffffffb400507947 */ /* 0x000fea000383ffff */
.L_x_13698:
[----:B-1----:R1:W2:Y:S02]  /*1b000*/  SYNCS.PHASECHK.TRANS64.TRYWAIT P1, [R0+URZ+0x13270], R3 ;  /* 0x01327003000075a7 */ /* 0x0022a4000802017f */
[----:B--2---:R-:W-:Y:S05]  /*1b010*/  @!P1 NANOSLEEP.SYNCS 0x989680 ;  /* 0x009896800000995d */ /* 0x004fea0003900000 */
[----:B------:R-:W2:Y:S02]  /*1b020*/  @!P1 SYNCS.PHASECHK.TRANS64 P1, [R0+URZ+0x13270], R3 ;  /* 0x01327003000095a7 */ /* 0x000ea4000802007f */
[----:B--2---:R-:W-:Y:S05]  /*1b030*/  @!P1 BRA `(.L_x_13698) ;  /* 0xfffffffc00f09947 */ /* 0x004fea000383ffff */
[----:B------:R-:W-:Y:S05]  /*1b040*/  BRA `(.L_x_13843) ;  /* 0xffffffb800e47947 */ /* 0x000fea000383ffff */
.L_x_13700:
[----:B-1----:R1:W2:Y:S02]  /*1b050*/  SYNCS.PHASECHK.TRANS64.TRYWAIT P1, [R0+URZ+0x13260], R3 ;  /* 0x01326003000075a7 */ /* 0x0022a4000802017f */
[----:B--2---:R-:W-:Y:S05]  /*1b060*/  @!P1 NANOSLEEP.SYNCS 0x989680 ;  /* 0x009896800000995d */ /* 0x004fea0003900000 */
[----:B------:R-:W2:Y:S02]  /*1b070*/  @!P1 SYNCS.PHASECHK.TRANS64 P1, [R0+URZ+0x13260], R3 ;  /* 0x01326003000095a7 */ /* 0x000ea4000802007f */
[----:B--2---:R-:W-:Y:S05]  /*1b080*/  @!P1 BRA `(.L_x_13700) ;  /* 0xfffffffc00f09947 */ /* 0x004fea000383ffff */
[----:B------:R-:W-:Y:S05]  /*1b090*/  BRA `(.L_x_13844) ;  /* 0xffffffb800f47947 */ /* 0x000fea000383ffff */
.L_x_13705:
[----:B------:R-:W-:Y:S01]  /*1b0a0*/  BSSY B0, `(.L_x_13845) ;  /* 0x0000008000007945 */ /* 0x000fe20003800000 */
[----:B------:R-:W-:Y:S01]  /*1b0b0*/  MOV R13, R16 ;  /* 0x00000010000d7202 */ /* 0x000fe20000000f00 */
[----:B------:R-:W-:Y:S02]  /*1b0c0*/  IMAD.MOV.U32 R12, RZ, RZ, RZ ;  /* 0x000000ffff0c7224 */ /* 0x000fe400078e00ff */
[----:B0-----:R-:W-:Y:S02]  /*1b0d0*/  IMAD.MOV.U32 R11, RZ, RZ, 0x1f ;  /* 0x0000001fff0b7424 */ /* 0x001fe400078e00ff */
[----:B------:R-:W-:-:S07]  /*1b0e0*/  IMAD.MOV.U32 R15, RZ, RZ, -0x1 ;  /* 0xffffffffff0f7424 */ /* 0x000fce00078e00ff */
[----:B-----5:R-:W-:Y:S05]  /*1b0f0*/  WARPSYNC.COLLECTIVE R15, `(.L_x_13846) ;  /* 0x000000000f087348 */ /* 0x020fea0003c00000 */
[----:B------:R0:W1:Y:S02]  /*1b100*/  SHFL.IDX P6, R14, R13, R12, R11 ;  /* 0x0000000c0d0e7389 */ /* 0x00006400000c000b */
[----:B01---5:R-:W-:Y:S01]  /*1b110*/  ENDCOLLECTIVE ;  /* 0x000000000000791b */ /* 0x023fe20003800000 */
.L_x_13846:
[----:B------:R-:W-:Y:S05]  /*1b120*/  BSYNC B0 ;  /* 0x0000000000007941 */ /* 0x000fea0003800000 */
.L_x_13845:
[----:B------:R-:W-:Y:S01]  /*1b130*/  MOV R13, R16 ;  /* 0x00000010000d7202 */ /* 0x000fe20000000f00 */
[----:B------:R-:W-:Y:S01]  /*1b140*/  IMAD.MOV.U32 R12, RZ, RZ, 0x1 ;  /* 0x00000001ff0c7424 */ /* 0x000fe200078e00ff */
[----:B------:R-:W-:Y:S01]  /*1b150*/  IADD3 R5, R19, R6, RZ ;  /* 0x0000000613057210 */ /* 0x000fe20007ffe0ff */
[----:B------:R-:W-:Y:S02]  /*1b160*/  IMAD.MOV.U32 R11, RZ, RZ, 0x1f ;  /* 0x0000001fff0b7424 */ /* 0x000fe400078e00ff */
[----:B------:R-:W-:Y:S02]  /*1b170*/  IMAD.MOV.U32 R15, RZ, RZ, -0x1 ;  /* 0xffffffffff0f7424 */ /* 0x000fe400078e00ff */
[----:B------:R-:W-:-:S07]  /*1b180*/  IMAD.MOV.U32 R0, RZ, RZ, R14 ;  /* 0x000000ffff007224 */ /* 0x000fce00078e000e */
[----:B------:R-:W-:Y:S05]  /*1b190*/  WARPSYNC.COLLECTIVE R15, `(.L_x_13847) ;  /* 0x000000000f087348 */ /* 0x000fea0003c00000 */
[----:B------:R0:W1:Y:S02]  /*1b1a0*/  SHFL.IDX P6, R14, R13, R12, R11 ;  /* 0x0000000c0d0e7389 */ /* 0x00006400000c000b */
[----:B01----:R-:W-:Y:S01]  /*1b1b0*/  ENDCOLLECTIVE ;  /* 0x000000000000791b */ /* 0x003fe20003800000 */
.L_x_13847:
        /* <DEDUP_REMOVED lines=18> */
.L_x_13848:
[----:B------:R-:W-:Y:S01]  /*1b2e0*/  IMAD.MOV.U32 R12, RZ, RZ, 0x2 ;  /* 0x00000002ff0c7424 */ /* 0x000fe200078e00ff */
[----:B------:R-:W-:-:S04]  /*1b2f0*/  SEL R5, R14, RZ, P1 ;  /* 0x000000ff0e057207 */ /* 0x000fc80000800000 */
[----:B------:R-:W-:-:S05]  /*1b300*/  IADD3 R3, R2, R5, RZ ;  /* 0x0000000502037210 */ /* 0x000fca0007ffe0ff */
[----:B------:R-:W-:-:S07]  /*1b310*/  IMAD.MOV.U32 R13, RZ, RZ, R3 ;  /* 0x000000ffff0d7224 */ /* 0x000fce00078e0003 */
[----:B------:R-:W-:Y:S05]  /*1b320*/  WARPSYNC.COLLECTIVE R15, `(.L_x_13849) ;  /* 0x000000000f087348 */ /* 0x000fea0003c00000 */
[----:B------:R0:W1:Y:S02]  /*1b330*/  SHFL.UP P6, R14, R13, R12, R11 ;  /* 0x0400000c0d0e7389 */ /* 0x00006400000c000b */
[----:B01----:R-:W-:Y:S01]  /*1b340*/  ENDCOLLECTIVE ;  /* 0x000000000000791b */ /* 0x003fe20003800000 */
.L_x_13849:
[----:B------:R-:W-:Y:S02]  /*1b350*/  MOV R12, 0x4 ;  /* 0x00000004000c7802 */ /* 0x000fe40000000f00 */
[----:B------:R-:W-:-:S05]  /*1b360*/  SEL R14, R14, RZ, P2 ;  /* 0x000000ff0e0e7207 */ /* 0x000fca0001000000 */
[----:B------:R-:W-:-:S04]  /*1b370*/  IMAD.IADD R3, R3, 0x1, R14 ;  /* 0x0000000103037824 */ /* 0x000fc800078e020e */
[----:B------:R-:W-:-:S07]  /*1b380*/  IMAD.MOV.U32 R13, RZ, RZ, R3 ;  /* 0x000000ffff0d7224 */ /* 0x000fce00078e0003 */
[----:B------:R-:W-:Y:S05]  /*1b390*/  WARPSYNC.COLLECTIVE R15, `(.L_x_13850) ;  /* 0x000000000f087348 */ /* 0x000fea0003c00000 */
[----:B------:R0:W1:Y:S02]  /*1b3a0*/  SHFL.UP P6, R14, R13, R12, R11 ;  /* 0x0400000c0d0e7389 */ /* 0x00006400000c000b */
[----:B01----:R-:W-:Y:S01]  /*1b3b0*/  ENDCOLLECTIVE ;  /* 0x000000000000791b */ /* 0x003fe20003800000 */
.L_x_13850:
[----:B------:R-:W-:Y:S01]  /*1b3c0*/  IMAD.MOV.U32 R12, RZ, RZ, 0x8 ;  /* 0x00000008ff0c7424 */ /* 0x000fe200078e00ff */
[----:B------:R-:W-:-:S05]  /*1b3d0*/  SEL R14, R14, RZ, P3 ;  /* 0x000000ff0e0e7207 */ /* 0x000fca0001800000 */
[----:B------:R-:W-:-:S04]  /*1b3e0*/  IMAD.IADD R3, R3, 0x1, R14 ;  /* 0x0000000103037824 */ /* 0x000fc800078e020e */
[----:B------:R-:W-:-:S07]  /*1b3f0*/  IMAD.MOV.U32 R13, RZ, RZ, R3 ;  /* 0x000000ffff0d7224 */ /* 0x000fce00078e0003 */
[----:B------:R-:W-:Y:S05]  /*1b400*/  WARPSYNC.COLLECTIVE R15, `(.L_x_13851) ;  /* 0x000000000f087348 */ /* 0x000fea0003c00000 */
[----:B------:R0:W1:Y:S02]  /*1b410*/  SHFL.UP P6, R14, R13, R12, R11 ;  /* 0x0400000c0d0e7389 */ /* 0x00006400000c000b */
[----:B01----:R-:W-:Y:S01]  /*1b420*/  ENDCOLLECTIVE ;  /* 0x000000000000791b */ /* 0x003fe20003800000 */
.L_x_13851:
[----:B------:R-:W-:Y:S01]  /*1b430*/  IMAD.MOV.U32 R12, RZ, RZ, 0x10 ;  /* 0x00000010ff0c7424 */ /* 0x000fe200078e00ff */
[----:B------:R-:W-:-:S05]  /*1b440*/  SEL R14, R14, RZ, P4 ;  /* 0x000000ff0e0e7207 */ /* 0x000fca0002000000 */
[----:B------:R-:W-:-:S05]  /*1b450*/  IMAD.IADD R3, R3, 0x1, R14 ;  /* 0x0000000103037824 */ /* 0x000fca00078e020e */
[----:B------:R-:W-:-:S07]  /*1b460*/  MOV R13, R3 ;  /* 0x00000003000d7202 */ /* 0x000fce0000000f00 */
[----:B------:R-:W-:Y:S05]  /*1b470*/  WARPSYNC.COLLECTIVE R15, `(.L_x_13852) ;  /* 0x000000000f087348 */ /* 0x000fea0003c00000 */
[----:B------:R0:W1:Y:S02]  /*1b480*/  SHFL.UP P6, R14, R13, R12, R11 ;  /* 0x0400000c0d0e7389 */ /* 0x00006400000c000b */
[----:B01----:R-:W-:Y:S01]  /*1b490*/  ENDCOLLECTIVE ;  /* 0x000000000000791b */ /* 0x003fe20003800000 */
.L_x_13852:
[----:B------:R-:W-:Y:S01]  /*1b4a0*/  IMAD.MOV.U32 R12, RZ, RZ, 0x1f ;  /* 0x0000001fff0c7424 */ /* 0x000fe200078e00ff */
[----:B------:R-:W-:Y:S02]  /*1b4b0*/  MOV R11, 0x1f ;  /* 0x0000001f000b7802 */ /* 0x000fe40000000f00 */
[----:B------:R-:W-:-:S05]  /*1b4c0*/  SEL R14, R14, RZ, P5 ;  /* 0x000000ff0e0e7207 */ /* 0x000fca0002800000 */
[----:B------:R-:W-:-:S04]  /*1b4d0*/  IMAD.IADD R3, R3, 0x1, R14 ;  /* 0x0000000103037824 */ /* 0x000fc800078e020e */
[----:B------:R-:W-:-:S07]  /*1b4e0*/  IMAD.MOV.U32 R13, RZ, RZ, R3 ;  /* 0x000000ffff0d7224 */ /* 0x000fce00078e0003 */
[----:B------:R-:W-:Y:S05]  /*1b4f0*/  WARPSYNC.COLLECTIVE R15, `(.L_x_13853) ;  /* 0x000000000f087348 */ /* 0x000fea0003c00000 */
[----:B------:R0:W1:Y:S02]  /*1b500*/  SHFL.IDX P6, R14, R13, R12, R11 ;  /* 0x0000000c0d0e7389 */ /* 0x00006400000c000b */
[----:B01----:R-:W-:Y:S01]  /*1b510*/  ENDCOLLECTIVE ;  /* 0x000000000000791b */ /* 0x003fe20003800000 */
.L_x_13853:
[----:B------:R-:W-:Y:S05]  /*1b520*/  BRA `(.L_x_13854) ;  /* 0xffffffbc00e07947 */ /* 0x000fea000383ffff */
.L_x_13710:
        /* <DEDUP_REMOVED lines=8> */
.L_x_13856:
[----:B------:R-:W-:Y:S05]  /*1b5b0*/  BSYNC B0 ;  /* 0x0000000000007941 */ /* 0x000fea0003800000 */
.L_x_13855:
        /* <DEDUP_REMOVED lines=9> */
.L_x_13857:
[----:B------:R-:W-:Y:S01]  /*1b650*/  IMAD.MOV.U32 R12, RZ, RZ, 0x4 ;  /* 0x00000004ff0c7424 */ /* 0x000fe200078e00ff */
[----:B------:R-:W-:-:S04]  /*1b660*/  SEL R14, R14, RZ, P2 ;  /* 0x000000ff0e0e7207 */ /* 0x000fc80001000000 */
[----:B------:R-:W-:-:S05]  /*1b670*/  IADD3 R3, R3, R14, RZ ;  /* 0x0000000e03037210 */ /* 0x000fca0007ffe0ff */
[----:B------:R-:W-:-:S07]  /*1b680*/  IMAD.MOV.U32 R13, RZ, RZ, R3 ;  /* 0x000000ffff0d7224 */ /* 0x000fce00078e0003 */
[----:B------:R-:W-:Y:S05]  /*1b690*/  WARPSYNC.COLLECTIVE R15, `(.L_x_13858) ;  /* 0x000000000f087348 */ /* 0x000fea0003c00000 */
[----:B------:R0:W1:Y:S02]  /*1b6a0*/  SHFL.UP P6, R14, R13, R12, R11 ;  /* 0x0400000c0d0e7389 */ /* 0x00006400000c000b */
[----:B01----:R-:W-:Y:S01]  /*1b6b0*/  ENDCOLLECTIVE ;  /* 0x000000000000791b */ /* 0x003fe20003800000 */
.L_x_13858:
[----:B------:R-:W-:Y:S02]  /*1b6c0*/  MOV R12, 0x8 ;  /* 0x00000008000c7802 */ /* 0x000fe40000000f00 */
[----:B------:R-:W-:-:S05]  /*1b6d0*/  SEL R14, R14, RZ, P3 ;  /* 0x000000ff0e0e7207 */ /* 0x000fca0001800000 */
[----:B------:R-:W-:-:S04]  /*1b6e0*/  IMAD.IADD R3, R3, 0x1, R14 ;  /* 0x0000000103037824 */ /* 0x000fc800078e020e */
[----:B------:R-:W-:-:S07]  /*1b6f0*/  IMAD.MOV.U32 R13, RZ, RZ, R3 ;  /* 0x000000ffff0d7224 */ /* 0x000fce00078e0003 */
[----:B------:R-:W-:Y:S05]  /*1b700*/  WARPSYNC.COLLECTIVE R15, `(.L_x_13859) ;  /* 0x000000000f087348 */ /* 0x000fea0003c00000 */
[----:B------:R0:W1:Y:S02]  /*1b710*/  SHFL.UP P6, R14, R13, R12, R11 ;  /* 0x0400000c0d0e7389 */ /* 0x00006400000c000b */
[----:B01----:R-:W-:Y:S01]  /*1b720*/  ENDCOLLECTIVE ;  /* 0x000000000000791b */ /* 0x003fe20003800000 */
.L_x_13859:
[----:B------:R-:W-:Y:S01]  /*1b730*/  IMAD.MOV.U32 R12, RZ, RZ, 0x10 ;  /* 0x00000010ff0c7424 */ /* 0x000fe200078e00ff */
[----:B------:R-:W-:-:S05]  /*1b740*/  SEL R14, R14, RZ, P4 ;  /* 0x000000ff0e0e7207 */ /* 0x000fca0002000000 */
[----:B------:R-:W-:-:S04]  /*1b750*/  IMAD.IADD R3, R3, 0x1, R14 ;  /* 0x0000000103037824 */ /* 0x000fc800078e020e */
[----:B------:R-:W-:-:S07]  /*1b760*/  IMAD.MOV.U32 R13, RZ, RZ, R3 ;  /* 0x000000ffff0d7224 */ /* 0x000fce00078e0003 */
[----:B------:R-:W-:Y:S05]  /*1b770*/  WARPSYNC.COLLECTIVE R15, `(.L_x_13860) ;  /* 0x000000000f087348 */ /* 0x000fea0003c00000 */
[----:B------:R0:W1:Y:S02]  /*1b780*/  SHFL.UP P6, R14, R13, R12, R11 ;  /* 0x0400000c0d0e7389 */ /* 0x00006400000c000b */
[----:B01----:R-:W-:Y:S01]  /*1b790*/  ENDCOLLECTIVE ;  /* 0x000000000000791b */ /* 0x003fe20003800000 */
.L_x_13860:
        /* <DEDUP_REMOVED lines=8> */
.L_x_13861:
[----:B------:R-:W-:Y:S05]  /*1b820*/  BRA `(.L_x_13862) ;  /* 0xffffffbc00bc7947 */ /* 0x000fea000383ffff */
.L_x_13712:
[----:B------:R-:W-:Y:S01]  /*1b830*/  BSSY B0, `(.L_x_13863) ;  /* 0x0000006000007945 */ /* 0x000fe20003800000 */
[----:B------:R-:W-:Y:S01]  /*1b840*/  PLOP3.LUT P6, PT, P6, PT, PT, 0x8, 0x0 ;  /* 0x000000000000781c */ /* 0x000fe200037ce170 */
[----:B------:R-:W-:-:S12]  /*1b850*/  IMAD.MOV.U32 R15, RZ, RZ, -0x1 ;  /* 0xffffffffff0f7424 */ /* 0x000fd800078e00ff */
[----:B01---5:R-:W-:Y:S05]  /*1b860*/  WARPSYNC.COLLECTIVE R15, `(.L_x_13864) ;  /* 0x000000000f087348 */ /* 0x023fea0003c00000 */
[----:B------:R-:W-:Y:S01]  /*1b870*/  VOTE.ANY R14, PT, P6 ;  /* 0x00000000000e7806 */ /* 0x000fe200030e0100 */
[----:B01---5:R-:W-:Y:S06]  /*1b880*/  ENDCOLLECTIVE ;  /* 0x000000000000791b */ /* 0x023fec0003800000 */
.L_x_13864:
[----:B------:R-:W-:Y:S05]  /*1b890*/  BSYNC B0 ;  /* 0x0000000000007941 */ /* 0x000fea0003800000 */
.L_x_13863:
        /* <DEDUP_REMOVED lines=9> */
.L_x_13865:
[----:B------:R-:W-:Y:S01]  /*1b930*/  IMAD.MOV.U32 R17, RZ, RZ, R14 ;  /* 0x000000ffff117224 */ /* 0x000fe200078e000e */
[----:B------:R-:W-:Y:S06]  /*1b940*/  BRA `(.L_x_13866) ;  /* 0xffffffbc00ac7947 */ /* 0x000fec000383ffff */
.L_x_13714:
[----:B------:R-:W-:Y:S01]  /*1b950*/  BSSY B0, `(.L_x_13867) ;  /* 0x0000007000007945 */ /* 0x000fe20003800000 */
[----:B------:R-:W-:Y:S01]  /*1b960*/  MOV R13, R3 ;  /* 0x00000003000d7202 */ /* 0x000fe20000000f00 */
[----:B0-----:R-:W-:Y:S02]  /*1b970*/  IMAD.MOV.U32 R11, RZ, RZ, 0x1f ;  /* 0x0000001fff0b7424 */ /* 0x001fe400078e00ff */
[----:B------:R-:W-:-:S07]  /*1b980*/  IMAD.MOV.U32 R15, RZ, RZ, -0x1 ;  /* 0xffffffffff0f7424 */ /* 0x000fce00078e00ff */
[----:B-1-3-5:R-:W-:Y:S05]  /*1b990*/  WARPSYNC.COLLECTIVE R15, `(.L_x_13868) ;  /* 0x000000000f087348 */ /* 0x02afea0003c00000 */
[----:B------:R0:W2:Y:S02]  /*1b9a0*/  SHFL.IDX P6, R14, R13, R12, R11 ;  /* 0x0000000c0d0e7389 */ /* 0x0000a400000c000b */
[----:B0123-5:R-:W-:Y:S01]  /*1b9b0*/  ENDCOLLECTIVE ;  /* 0x000000000000791b */ /* 0x02ffe20003800000 */
.L_x_13868:
[----:B------:R-:W-:Y:S05]  /*1b9c0*/  BSYNC B0 ;  /* 0x0000000000007941 */ /* 0x000fea0003800000 */
.L_x_13867:
[----:B------:R-:W-:Y:S01]  /*1b9d0*/  IMAD.MOV.U32 R2, RZ, RZ, R14 ;  /* 0x000000ffff027224 */ /* 0x000fe200078e000e */
[----:B------:R-:W-:Y:S06]  /*1b9e0*/  BRA `(.L_x_13713) ;  /* 0xffffffbc00a07947 */ /* 0x000fec000383ffff */
.L_x_13718:
[----:B-1----:R1:W2:Y:S02]  /*1b9f0*/  SYNCS.PHASECHK.TRANS64.TRYWAIT P0, [R5+URZ+0x13220], R0 ;  /* 0x01322000050075a7 */ /* 0x0022a4000800017f */
[----:B--2---:R-:W-:Y:S05]  /*1ba00*/  @!P0 NANOSLEEP.SYNCS 0x989680 ;  /* 0x009896800000895d */ /* 0x004fea0003900000 */
[----:B------:R-:W2:Y:S02]  /*1ba10*/  @!P0 SYNCS.PHASECHK.TRANS64 P0, [R5+URZ+0x13220], R0 ;  /* 0x01322000050085a7 */ /* 0x000ea4000800007f */
[----:B--2---:R-:W-:Y:S05]  /*1ba20*/  @!P0 BRA `(.L_x_13718) ;  /* 0xfffffffc00f08947 */ /* 0x004fea000383ffff */
[----:B------:R-:W-:Y:S05]  /*1ba30*/  BRA `(.L_x_13869) ;  /* 0xffffffc000947947 */ /* 0x000fea000383ffff */
.L_x_13719:
[----:B------:R-:W2:Y:S01]  /*1ba40*/  S2R R2, SR_TID.X ;  /* 0x0000000000027919 */ /* 0x000ea20000002100 */
[----:B------:R-:W-:Y:S01]  /*1ba50*/  BSSY B0, `(.L_x_13870) ;  /* 0x000000a000007945 */ /* 0x000fe20003800000 */
[----:B------:R-:W-:Y:S01]  /*1ba60*/  MOV R12, RZ ;  /* 0x000000ff000c7202 */ /* 0x000fe20000000f00 */
        /* <DEDUP_REMOVED lines=8> */
.L_x_13871:
[----:B------:R-:W-:Y:S05]  /*1baf0*/  BSYNC B0 ;  /* 0x0000000000007941 */ /* 0x000fea0003800000 */
.L_x_13870:
[----:B------:R-:W-:Y:S05]  /*1bb00*/  BRA `(.L_x_13872) ;  /* 0xffffffc0007c7947 */ /* 0x000fea000383ffff */
.L_x_13720:
[----:B------:R-:W-:Y:S01]  /*1bb10*/  BSSY B0, `(.L_x_13873) ;  /* 0x0000006000007945 */ /* 0x000fe20003800000 */
[----:B------:R-:W-:-:S07]  /*1bb20*/  IMAD.MOV.U32 R15, RZ, RZ, -0x1 ;  /* 0xffffffffff0f7424 */ /* 0x000fce00078e00ff */
[----:B01---5:R-:W-:Y:S05]  /*1bb30*/  WARPSYNC.COLLECTIVE R15, `(.L_x_13874) ;  /* 0x000000000f0c7348 */ /* 0x023fea0003c00000 */
[----:B------:R-:W-:Y:S02]  /*1bb40*/  ELECT P6, UR62, PT ;  /* 0x00000000003e782f */ /* 0x000fe400038c0000 */
[----:B------:R-:W-:Y:S01]  /*1bb50*/  MOV R14, UR62 ;  /* 0x0000003e000e7c02 */ /* 0x000fe20008000f00 */
[----:B01---5:R-:W-:Y:S10]  /*1bb60*/  ENDCOLLECTIVE ;  /* 0x000000000000791b */ /* 0x023ff40003800000 */
.L_x_13874:
[----:B------:R-:W-:Y:S05]  /*1bb70*/  BSYNC B0 ;  /* 0x0000000000007941 */ /* 0x000fea0003800000 */
.L_x_13873:
[----:B------:R-:W-:Y:S05]  /*1bb80*/  BRA `(.L_x_13875) ;  /* 0xffffffc000707947 */ /* 0x000fea000383ffff */
.L_x_13722:
[----:B-1----:R1:W2:Y:S02]  /*1bb90*/  SYNCS.PHASECHK.TRANS64.TRYWAIT P1, [R4+URZ+0x13240], R3 ;  /* 0x01324003040075a7 */ /* 0x0022a4000802017f */
[----:B--2---:R-:W-:Y:S05]  /*1bba0*/  @!P1 NANOSLEEP.SYNCS 0x989680 ;  /* 0x009896800000995d */ /* 0x004fea0003900000 */
[----:B------:R-:W2:Y:S02]  /*1bbb0*/  @!P1 SYNCS.PHASECHK.TRANS64 P1, [R4+URZ+0x13240], R3 ;  /* 0x01324003040095a7 */ /* 0x000ea4000802007f */
[----:B--2---:R-:W-:Y:S05]  /*1bbc0*/  @!P1 BRA `(.L_x_13722) ;  /* 0xfffffffc00f09947 */ /* 0x004fea000383ffff */
[----:B------:R-:W-:Y:S05]  /*1bbd0*/  BRA `(.L_x_13876) ;  /* 0xffffffc000987947 */ /* 0x000fea000383ffff */
.L_x_13724:
[----:B--2---:R2:W3:Y:S02]  /*1bbe0*/  SYNCS.PHASECHK.TRANS64.TRYWAIT P1, [R5+URZ+0x13240], R0 ;  /* 0x01324000050075a7 */ /* 0x0044e4000802017f */
[----:B---3--:R-:W-:Y:S05]  /*1bbf0*/  @!P1 NANOSLEEP.SYNCS 0x989680 ;  /* 0x009896800000995d */ /* 0x008fea0003900000 */
[----:B------:R-:W3:Y:S02]  /*1bc00*/  @!P1 SYNCS.PHASECHK.TRANS64 P1, [R5+URZ+0x13240], R0 ;  /* 0x01324000050095a7 */ /* 0x000ee4000802007f */
[----:B---3--:R-:W-:Y:S05]  /*1bc10*/  @!P1 BRA `(.L_x_13724) ;  /* 0xfffffffc00f09947 */ /* 0x008fea000383ffff */
[----:B------:R-:W-:Y:S05]  /*1bc20*/  BRA `(.L_x_13877) ;  /* 0xffffffc000a87947 */ /* 0x000fea000383ffff */
.L_x_13726:
[----:B---3--:R3:W4:Y:S02]  /*1bc30*/  SYNCS.PHASECHK.TRANS64.TRYWAIT P1, [R4+URZ+0x13260], R3 ;  /* 0x01326003040075a7 */ /* 0x008724000802017f */
[----:B----4-:R-:W-:Y:S05]  /*1bc40*/  @!P1 NANOSLEEP.SYNCS 0x989680 ;  /* 0x009896800000995d */ /* 0x010fea0003900000 */
[----:B------:R-:W4:Y:S02]  /*1bc50*/  @!P1 SYNCS.PHASECHK.TRANS64 P1, [R4+URZ+0x13260], R3 ;  /* 0x01326003040095a7 */ /* 0x000f24000802007f */
[----:B----4-:R-:W-:Y:S05]  /*1bc60*/  @!P1 BRA `(.L_x_13726) ;  /* 0xfffffffc00f09947 */ /* 0x010fea000383ffff */
[----:B------:R-:W-:Y:S05]  /*1bc70*/  BRA `(.L_x_13878) ;  /* 0xffffffc000a47947 */ /* 0x000fea000383ffff */
.L_x_13728:
[----:B----4-:R4:W0:Y:S02]  /*1bc80*/  SYNCS.PHASECHK.TRANS64.TRYWAIT P1, [R5+URZ+0x13260], R0 ;  /* 0x01326000050075a7 */ /* 0x010824000802017f */
[----:B0-----:R-:W-:Y:S05]  /*1bc90*/  @!P1 NANOSLEEP.SYNCS 0x989680 ;  /* 0x009896800000995d */ /* 0x001fea0003900000 */
[----:B------:R-:W0:Y:S02]  /*1bca0*/  @!P1 SYNCS.PHASECHK.TRANS64 P1, [R5+URZ+0x13260], R0 ;  /* 0x01326000050095a7 */ /* 0x000e24000802007f */
[----:B0-----:R-:W-:Y:S05]  /*1bcb0*/  @!P1 BRA `(.L_x_13728) ;  /* 0xfffffffc00f09947 */ /* 0x001fea000383ffff */
[----:B------:R-:W-:Y:S05]  /*1bcc0*/  BRA `(.L_x_13879) ;  /* 0xffffffc000a07947 */ /* 0x000fea000383ffff */
.L_x_13730:
[----:B------:R0:W0:Y:S02]  /*1bcd0*/  SYNCS.PHASECHK.TRANS64.TRYWAIT P1, [R4+URZ+0x13280], R3 ;  /* 0x01328003040075a7 */ /* 0x000024000802017f */
[----:B0-----:R-:W-:Y:S05]  /*1bce0*/  @!P1 NANOSLEEP.SYNCS 0x989680 ;  /* 0x009896800000995d */ /* 0x001fea0003900000 */
[----:B------:R-:W0:Y:S02]  /*1bcf0*/  @!P1 SYNCS.PHASECHK.TRANS64 P1, [R4+URZ+0x13280], R3 ;  /* 0x01328003040095a7 */ /* 0x000e24000802007f */
[----:B0-----:R-:W-:Y:S05]  /*1bd00*/  @!P1 BRA `(.L_x_13730) ;  /* 0xfffffffc00f09947 */ /* 0x001fea000383ffff */
[----:B------:R-:W-:Y:S05]  /*1bd10*/  BRA `(.L_x_13880) ;  /* 0xffffffc0009c7947 */ /* 0x000fea000383ffff */
.L_x_13881:
        /* <DEDUP_REMOVED lines=14> */
.L_x_15863:


//--------------------- .text._ZN7cutlass13device_kernelIN5flash11enable_sm90INS1_16FlashAttnFwdSm90INS1_25CollectiveMainloopFwdSm90ILi2EN4cute5tupleIJNS5_1CILi1EEES8_S8_EEENS6_IJNS7_ILi192EEENS7_ILi160EEENS7_ILi64EEEEEELi64ENS_12float_e4m3_tEfNS_4arch4Sm90ELb0ELb1ELb1ELb0ELb1ELb0ELb0ELb1ELb1ELb1ELb0ELb0EEENS1_21CollectiveEpilogueFwdINS6_IJSA_SC_SB_EEES9_NS_10bfloat16_tESG_Li384ELb0ELb1ELb0ELb1EEENS1_30DynamicPersistentTileSchedulerILi384ELi128ELb0ELb1ELb1EEEEEEEEEvNT_6ParamsE --------------------------
	.section	.text._ZN7cutlass13device_kernelIN5flash11enable_sm90INS1_16FlashAttnFwdSm90INS1_25CollectiveMainloopFwdSm90ILi2EN4cute5tupleIJNS5_1CILi1EEES8_S8_EEENS6_IJNS7_ILi192EEENS7_ILi160EEENS7_ILi64EEEEEELi64ENS_12float_e4m3_tEfNS_4arch4Sm90ELb0ELb1ELb1ELb0ELb1ELb0ELb0ELb1ELb1ELb1ELb0ELb0EEENS1_21CollectiveEpilogueFwdINS6_IJSA_SC_SB_EEES9_NS_10bfloat16_tESG_Li384ELb0ELb1ELb0ELb1EEENS1_30DynamicPersistentTileSchedulerILi384ELi128ELb0ELb1ELb1EEEEEEEEEvNT_6ParamsE,"ax",@progbits
	.align	128
.text._ZN7cutlass13device_kernelIN5flash11enable_sm90INS1_16FlashAttnFwdSm90INS1_25CollectiveMainloopFwdSm90ILi2EN4cute5tupleIJNS5_1CILi1EEES8_S8_EEENS6_IJNS7_ILi192EEENS7_ILi160EEENS7_ILi64EEEEEELi64ENS_12float_e4m3_tEfNS_4arch4Sm90ELb0ELb1ELb1ELb0ELb1ELb0ELb0ELb1ELb1ELb1ELb0ELb0EEENS1_21CollectiveEpilogueFwdINS6_IJSA_SC_SB_EEES9_NS_10bfloat16_tESG_Li384ELb0ELb1ELb0ELb1EEENS1_30DynamicPersistentTileSchedulerILi384ELi128ELb0ELb1ELb1EEEEEEEEEvNT_6ParamsE:
        .type           _ZN7cutlass13device_kernelIN5flash11enable_sm90INS1_16FlashAttnFwdSm90INS1_25CollectiveMainloopFwdSm90ILi2EN4cute5tupleIJNS5_1CILi1EEES8_S8_EEENS6_IJNS7_ILi192EEENS7_ILi160EEENS7_ILi64EEEEEELi64ENS_12float_e4m3_tEfNS_4arch4Sm90ELb0ELb1ELb1ELb0ELb1ELb0ELb0ELb1ELb1ELb1ELb0ELb0EEENS1_21CollectiveEpilogueFwdINS6_IJSA_SC_SB_EEES9_NS_10bfloat16_tESG_Li384ELb0ELb1ELb0ELb1EEENS1_30DynamicPersistentTileSchedulerILi384ELi128ELb0ELb1ELb1EEEEEEEEEvNT_6ParamsE,@function
        .size           _ZN7cutlass13device_kernelIN5flash11enable_sm90INS1_16FlashAttnFwdSm90INS1_25CollectiveMainloopFwdSm90ILi2EN4cute5tupleIJNS5_1CILi1EEES8_S8_EEENS6_IJNS7_ILi192EEENS7_ILi160EEENS7_ILi64EEEEEELi64ENS_12float_e4m3_tEfNS_4arch4Sm90ELb0ELb1ELb1ELb0ELb1ELb0ELb0ELb1ELb1ELb1ELb0ELb0EEENS1_21CollectiveEpilogueFwdINS6_IJSA_SC_SB_EEES9_NS_10bfloat16_tESG_Li384ELb0ELb1ELb0ELb1EEENS1_30DynamicPersistentTileSchedulerILi384ELi128ELb0ELb1ELb1EEEEEEEEEvNT_6ParamsE,(.L_x_15864 - _ZN7cutlass13device_kernelIN5flash11enable_sm90INS1_16FlashAttnFwdSm90INS1_25CollectiveMainloopFwdSm90ILi2EN4cute5tupleIJNS5_1CILi1EEES8_S8_EEENS6_IJNS7_ILi192EEENS7_ILi160EEENS7_ILi64EEEEEELi64ENS_12float_e4m3_tEfNS_4arch4Sm90ELb0ELb1ELb1ELb0ELb1ELb0ELb0ELb1ELb1ELb1ELb0ELb0EEENS1_21CollectiveEpilogueFwdINS6_IJSA_SC_SB_EEES9_NS_10bfloat16_tESG_Li384ELb0ELb1ELb0ELb1EEENS1_30DynamicPersistentTileSchedulerILi384ELi128ELb0ELb1ELb1EEEEEEEEEvNT_6ParamsE)
        .other          _ZN7cutlass13device_kernelIN5flash11enable_sm90INS1_16FlashAttnFwdSm90INS1_25CollectiveMainloopFwdSm90ILi2EN4cute5tupleIJNS5_1CILi1EEES8_S8_EEENS6_IJNS7_ILi192EEENS7_ILi160EEENS7_ILi64EEEEEELi64ENS_12float_e4m3_tEfNS_4arch4Sm90ELb0ELb1ELb1ELb0ELb1ELb0ELb0ELb1ELb1ELb1ELb0ELb0EEENS1_21CollectiveEpilogueFwdINS6_IJSA_SC_SB_EEES9_NS_10bfloat16_tESG_Li384ELb0ELb1ELb0ELb1EEENS1_30DynamicPersistentTileSchedulerILi384ELi128ELb0ELb1ELb1EEEEEEEEEvNT_6ParamsE,@"STO_CUDA_ENTRY STV_DEFAULT"
_ZN7cutlass13device_kernelIN5flash11enable_sm90INS1_16FlashAttnFwdSm90INS1_25CollectiveMainloopFwdSm90ILi2EN4cute5tupleIJNS5_1CILi1EEES8_S8_EEENS6_IJNS7_ILi192EEENS7_ILi160EEENS7_ILi64EEEEEELi64ENS_12float_e4m3_tEfNS_4arch4Sm90ELb0ELb1ELb1ELb0ELb1ELb0ELb0ELb1ELb1ELb1ELb0ELb0EEENS1_21CollectiveEpilogueFwdINS6_IJSA_SC_SB_EEES9_NS_10bfloat16_tESG_Li384ELb0ELb1ELb0ELb1EEENS1_30DynamicPersistentTileSchedulerILi384ELi128ELb0ELb1ELb1EEEEEEEEEvNT_6ParamsE:
        /* <DEDUP_REMOVED lines=45> */
.L_x_13882:
        /* <DEDUP_REMOVED lines=22> */
.L_x_13883:
        /* <DEDUP_REMOVED lines=18> */
.L_x_13884:
        /* <DEDUP_REMOVED lines=22> */
.L_x_13885:
        /* <DEDUP_REMOVED lines=24> */
.L_x_13886:
        /* <DEDUP_REMOVED lines=10> */
.L_x_13888:
        /* <DEDUP_REMOVED lines=19> */
[----:B------:R-:W-:Y:S02]  /*0a00*/  LEA.HI R4, R0, R10, RZ, 0x5 ;  /* 0x0000000a00047211 */ /* 0x000fe400078f28ff */
[----:B------:R-:W-:Y:S02]  /*0a10*/  LOP3.LUT R157, R2, 0xffffff80, RZ, 0xc0, !PT ;  /* 0xffffff80029d7812 */ /* 0x000fe400078ec0ff */
[----:B------:R-:W-:Y:S01]  /*0a20*/  SHF.R.S32.HI R6, RZ, 0x4, R3 ;  /* 0x00000004ff067819 */ /* 0x000fe20000011403 */
[----:B------:R-:W-:Y:S01]  /*0a30*/  IMAD.SHL.U32 R5, R4, 0x20, RZ ;  /* 0x0000002004057824 */ /* 0x000fe200078e00ff */
[C---:B------:R-:W-:Y:S01]  /*0a40*/  LOP3.LUT R4, R3.reuse, 0x3fffff0, RZ, 0xc0, !PT ;  /* 0x03fffff003047812 */ /* 0x040fe200078ec0ff */
[----:B------:R-:W-:Y:S01]  /*0a50*/  IMAD.IADD R157, R10, 0x1, -R157 ;  /* 0x000000010a9d7824 */ /* 0x000fe200078e0a9d */
[----:B------:R-:W-:-:S02]  /*0a60*/  LEA.HI R3, R3, R6, RZ, 0x1 ;  /* 0x0000000603037211 */ /* 0x000fc400078f08ff */
[----:B------:R-:W-:Y:S01]  /*0a70*/  LOP3.LUT R5, R5, 0xfffffc00, RZ, 0xc0, !PT ;  /* 0xfffffc0005057812 */ /* 0x000fe200078ec0ff */
[----:B------:R-:W-:Y:S01]  /*0a80*/  IMAD.IADD R4, R10, 0x1, -R4 ;  /* 0x000000010a047824 */ /* 0x000fe200078e0a04 */
[----:B------:R-:W-:Y:S02]  /*0a90*/  SHF.R.S32.HI R8, RZ, 0x1f, R157 ;  /* 0x0000001fff087819 */ /* 0x000fe4000001149d */
[----:B------:R-:W-:Y:S01]  /*0aa0*/  LOP3.LUT R3, R3, 0x1ffffffe, RZ, 0xc0, !PT ;  /* 0x1ffffffe03037812 */ /* 0x000fe200078ec0ff */
[----:B------:R-:W-:Y:S01]  /*0ab0*/  IMAD R4, R4, 0x40, R5 ;  /* 0x0000004004047824 */ /* 0x000fe200078e0205 */
[----:B------:R-:W-:Y:S02]  /*0ac0*/  LEA.HI R5, R8, R157, RZ, 0x2 ;  /* 0x0000009d08057211 */ /* 0x000fe400078f10ff */
[----:B------:R-:W-:Y:S01]  /*0ad0*/  SHF.R.S32.HI R11, RZ, 0x7, R2 ;  /* 0x00000007ff0b7819 */ /* 0x000fe20000011402 */
[----:B------:R-:W-:Y:S01]  /*0ae0*/  IMAD.IADD R3, R6, 0x1, -R3 ;  /* 0x0000000106037824 */ /* 0x000fe200078e0a03 */
[----:B------:R-:W-:-:S02]  /*0af0*/  SHF.R.S32.HI R6, RZ, 0x2, R5 ;  /* 0x00000002ff067819 */ /* 0x000fc40000011405 */
[----:B------:R-:W-:Y:S01]  /*0b00*/  SHF.R.S32.HI R7, RZ, 0x1f, R5 ;  /* 0x0000001fff077819 */ /* 0x000fe20000011405 */
[----:B------:R-:W-:Y:S01]  /*0b10*/  IMAD R2, R3, 0x8, R4 ;  /* 0x0000000803027824 */ /* 0x000fe200078e0204 */
[----:B------:R-:W-:Y:S02]  /*0b20*/  LEA.HI R8, R8, R157, RZ, 0x5 ;  /* 0x0000009d08087211 */ /* 0x000fe400078f28ff */
[----:B------:R-:W-:Y:S02]  /*0b30*/  LEA.HI R7, R7, R6, RZ, 0x3 ;  /* 0x0000000607077211 */ /* 0x000fe400078f18ff */
[----:B------:R0:W-:Y:S01]  /*0b40*/  STL [R1+0xc], R2 ;  /* 0x00000c0201007387 */ /* 0x0001e20000100800 */
[----:B------:R-:W-:Y:S02]  /*0b50*/  SHF.R.S32.HI R8, RZ, 0x5, R8 ;  /* 0x00000005ff087819 */ /* 0x000fe40000011408 */
[----:B------:R-:W-:Y:S02]  /*0b60*/  LOP3.LUT R7, R7, 0xfffffff8, RZ, 0xc0, !PT ;  /* 0xfffffff807077812 */ /* 0x000fe400078ec0ff */
[----:B------:R-:W-:-:S02]  /*0b70*/  LEA.HI R9, R0, R10, RZ, 0x2 ;  /* 0x0000000a00097211 */ /* 0x000fc400078f10ff */
[----:B------:R-:W-:Y:S01]  /*0b80*/  LEA.HI R0, R0, R10, RZ, 0x3 ;  /* 0x0000000a00007211 */ /* 0x000fe200078f18ff */
[----:B------:R-:W-:Y:S01]  /*0b90*/  IMAD.IADD R7, R6, 0x1, -R7 ;  /* 0x0000000106077824 */ /* 0x000fe200078e0a07 */
[----:B------:R-:W-:Y:S01]  /*0ba0*/  LOP3.LUT R9, R9, 0xfffffffc, RZ, 0xc0, !PT ;  /* 0xfffffffc09097812 */ /* 0x000fe200078ec0ff */
[----:B0-----:R-:W-:Y:S01]  /*0bb0*/  IMAD.HI R2, R11, 0x55555556, RZ ;  /* 0x555555560b027827 */ /* 0x001fe200078e02ff */
[----:B------:R-:W-:Y:S02]  /*0bc0*/  LOP3.LUT R22, R0, 0xfffffff8, RZ, 0xc0, !PT ;  /* 0xfffffff800167812 */ /* 0x000fe400078ec0ff */
[----:B------:R-:W-:Y:S01]  /*0bd0*/  LOP3.LUT R18, R5, 0x7ffffffc, RZ, 0xc0, !PT ;  /* 0x7ffffffc05127812 */ /* 0x000fe200078ec0ff */
[----:B------:R-:W-:Y:S01]  /*0be0*/  IMAD R7, R8, 0x10, R7 ;  /* 0x0000001008077824 */ /* 0x000fe200078e0207 */
[----:B------:R-:W-:Y:S01]  /*0bf0*/  LEA.HI R2, R2, R2, RZ, 0x1 ;  /* 0x0000000202027211 */ /* 0x000fe200078f08ff */
[C---:B------:R-:W-:Y:S01]  /*0c00*/  IMAD.IADD R9, R10.reuse, 0x1, -R9 ;  /* 0x000000010a097824 */ /* 0x040fe200078e0a09 */
[----:B------:R-:W-:Y:S01]  /*0c10*/  SHF.R.S32.HI R156, RZ, 0x3, R0 ;  /* 0x00000003ff9c7819 */ /* 0x000fe20000011400 */
[----:B------:R-:W-:-:S02]  /*0c20*/  IMAD.IADD R22, R10, 0x1, -R22 ;  /* 0x000000010a167824 */ /* 0x000fc400078e0a16 */
[----:B------:R-:W-:Y:S01]  /*0c30*/  IMAD R2, R2, -0x3, R11 ;  /* 0xfffffffd02027824 */ /* 0x000fe200078e020b */
[----:B------:R-:W-:Y:S01]  /*0c40*/  LEA.HI R3, R9, R9, RZ, 0x1 ;  /* 0x0000000909037211 */ /* 0x000fe200078f08ff */
[----:B------:R-:W-:Y:S02]  /*0c50*/  IMAD.SHL.U32 R23, R22, 0x8, RZ ;  /* 0x0000000816177824 */ /* 0x000fe400078e00ff */
[----:B------:R-:W-:Y:S01]  /*0c60*/  IMAD R2, R2, 0x40, R7 ;  /* 0x0000004002027824 */ /* 0x000fe200078e0207 */
[----:B------:R-:W-:Y:S01]  /*0c70*/  LOP3.LUT R4, R3, 0x1ffffffe, RZ, 0xc0, !PT ;  /* 0x1ffffffe03047812 */ /* 0x000fe200078ec0ff */
[----:B------:R-:W-:Y:S01]  /*0c80*/  IMAD.IADD R18, R157, 0x1, -R18 ;  /* 0x000000019d127824 */ /* 0x000fe200078e0a12 */
[----:B------:R-:W-:Y:S02]  /*0c90*/  SHF.R.S32.HI R0, RZ, 0x1f, R23 ;  /* 0x0000001fff007819 */ /* 0x000fe40000011417 */
[----:B------:R0:W-:Y:S01]  /*0ca0*/  STL [R1+0x8], R2 ;  /* 0x0000080201007387 */ /* 0x0001e20000100800 */
[----:B------:R-:W-:-:S04]  /*0cb0*/  IMAD.IADD R4, R9, 0x1, -R4 ;  /* 0x0000000109047824 */ /* 0x000fc800078e0a04 */
[----:B------:R-:W-:-:S07]  /*0cc0*/  IMAD R19, R4, 0x8, R2 ;  /* 0x0000000804137824 */ /* 0x000fce00078e0202 */
.L_x_13981:
        /* <DEDUP_REMOVED lines=12> */
[----:B012--5:R-:W-:Y:S05]  /*0d90*/  @!P0 BRA `(.L_x_13889) ;  /* 0x0000000000208947 */ /* 0x027fea0003800000 */
        /* <DEDUP_REMOVED lines=8> */
.L_x_13889:
[----:B------:R-:W-:Y:S01]  /*0e20*/  ULDC UR7, c[0x0][0xc54] ;  /* 0x0003150000077ab9 */ /* 0x000fe20000000800 */
[----:B------:R-:W-:Y:S01]  /*0e30*/  UMOV UR6, UR9 ;  /* 0x0000000900067c82 */ /* 0x000fe20008000000 */
[----:B------:R-:W-:-:S11]  /*0e40*/  UISETP.NE.AND UP0, UPT, UR7, 0x1, UPT ;  /* 0x000000010700788c */ /* 0x000fd6000bf05270 */
[----:B------:R-:W-:Y:S02]  /*0e50*/  @UP0 ULDC.64 UR10, c[0x0][0xc58] ;  /* 0x00031600000a0ab9 */ /* 0x000fe40000000a00 */
[----:B------:R-:W-:-:S04]  /*0e60*/  UIMAD.WIDE.U32 UR4, UR9, UR10, URZ ;  /* 0x0000000a090472a5 */ /* 0x000fc8000f8e003f */
[----:B------:R-:W-:-:S04]  /*0e70*/  @UP0 USHF.R.U32.HI UR6, URZ, UR11, UR5 ;  /* 0x0000000b3f060299 */ /* 0x000fc80008011605 */
[----:B------:R-:W-:-:S12]  /*0e80*/  UIMAD UR4, UR6, UR7, URZ ;  /* 0x00000007060472a4 */ /* 0x000fd8000f8e023f */
.L_x_13890:
[----:B------:R-:W1:Y:S01]  /*0e90*/  LDC R0, c[0x0][0x448] ;  /* 0x00011200ff007b82 */ /* 0x000e620000000800 */
[----:B------:R-:W-:Y:S01]  /*0ea0*/  ULOP3.LUT UR6, URZ, UR6, URZ, 0x33, !UPT ;  /* 0x000000063f067292 */ /* 0x000fe2000f8e333f */
[----:B0-----:R-:W-:Y:S01]  /*0eb0*/  LOP3.LUT R2, R2, 0xffffffef, RZ, 0xc0, !PT ;  /* 0xffffffef02027812 */ /* 0x001fe200078ec0ff */
[----:B------:R-:W-:Y:S01]  /*0ec0*/  ULDC UR42, c[0x0][0xc48] ;  /* 0x00031200002a7ab9 */ /* 0x000fe20000000800 */
[----:B------:R-:W-:Y:S01]  /*0ed0*/  ULDC UR5, c[0x0][0xc3c] ;  /* 0x00030f0000057ab9 */ /* 0x000fe20000000800 */
[----:B------:R-:W-:Y:S02]  /*0ee0*/  UISETP.NE.AND UP0, UPT, UR42, 0x1, UPT ;  /* 0x000000012a00788c */ /* 0x000fe4000bf05270 */
[----:B------:R-:W-:Y:S01]  /*0ef0*/  UIADD3 UR6, UR6, UR5, URZ ;  /* 0x0000000506067290 */ /* 0x000fe2000fffe03f */
[----:B------:R-:W0:Y:S01]  /*0f00*/  LDC.64 R10, c[0x0][0x9e0] ;  /* 0x00027800ff0a7b82 */ /* 0x000e220000000a00 */
[----:B------:R-:W-:Y:S02]  /*0f10*/  UIADD3 UR4, UR9, -UR4, URZ ;  /* 0x8000000409047290 */ /* 0x000fe4000fffe03f */
[----:B------:R-:W-:Y:S01]  /*0f20*/  UIMAD UR40, UR6, 0xc0, URZ ;  /* 0x000000c0062878a4 */ /* 0x000fe2000f8e023f */
        /* <DEDUP_REMOVED lines=9> */
[----:B-1----:R-:W-:Y:S01]  /*0fc0*/  ISETP.NE.AND P2, PT, R0, 0x1, PT ;  /* 0x000000010000780c */ /* 0x002fe20003f45270 */
[----:B------:R-:W1:Y:S01]  /*0fd0*/  LDC R7, c[0x0][0x2f0] ;  /* 0x0000bc00ff077b82 */ /* 0x000e620000000800 */
[----:B------:R-:W-:Y:S01]  /*0fe0*/  UIMAD.WIDE.U32 UR4, UR8, UR4, URZ ;  /* 0x00000004080472a5 */ /* 0x000fe2000f8e003f */
[----:B------:R-:W-:Y:S01]  /*0ff0*/  IMAD.U32 R3, RZ, RZ, UR6 ;  /* 0x00000006ff037e24 */ /* 0x000fe2000f8e00ff */
[----:B------:R-:W-:-:S02]  /*1000*/  UMOV UR41, UR8 ;  /* 0x0000000800297c82 */ /* 0x000fc40008000000 */
[----:B------:R-:W-:Y:S01]  /*1010*/  @UP0 USHF.R.U32.HI UR41, URZ, UR7, UR5 ;  /* 0x000000073f290299 */ /* 0x000fe20008011605 */
[----:B0-----:R-:W-:Y:S02]  /*1020*/  ISETP.GE.AND P1, PT, R11, 0x1, PT ;  /* 0x000000010b00780c */ /* 0x001fe40003f26270 */
[----:B------:R-:W0:Y:S01]  /*1030*/  LDC R0, c[0x0][0x424] ;  /* 0x00010900ff007b82 */ /* 0x000e220000000800 */
        /* <DEDUP_REMOVED lines=26> */
.L_x_13892:
[----:B------:R-:W-:-:S13]  /*11e0*/  ISETP.NE.AND P0, PT, R11, 0x1, PT ;  /* 0x000000010b00780c */ /* 0x000fda0003f05270 */
[----:B------:R-:W0:Y:S02]  /*11f0*/  @P0 LDC.64 R8, c[0x0][0x9e8] ;  /* 0x00027a00ff080b82 */ /* 0x000e240000000a00 */
[----:B0-----:R-:W-:-:S05]  /*1200*/  @P0 IMAD.HI.U32 R6, R4, R8, RZ ;  /* 0x0000000804060227 */ /* 0x001fca00078e00ff */
[----:B------:R-:W-:-:S07]  /*1210*/  @P0 SHF.R.U32.HI R4, RZ, R9, R6 ;  /* 0x00000009ff040219 */ /* 0x000fce0000011606 */
.L_x_13893:
[----:B------:R-:W-:-:S05]  /*1220*/  IMAD R4, R4, R11, R11 ;  /* 0x0000000b04047224 */ /* 0x000fca00078e020b */
[----:B------:R-:W-:-:S07]  /*1230*/  VIMNMX R3, R3, R4, PT ;  /* 0x0000000403037248 */ /* 0x000fce0003fe0100 */
.L_x_13891:
        /* <DEDUP_REMOVED lines=29> */
.L_x_13895:
[----:B------:R-:W-:-:S13]  /*1410*/  ISETP.NE.AND P0, PT, R11, 0x1, PT ;  /* 0x000000010b00780c */ /* 0x000fda0003f05270 */
[----:B------:R-:W0:Y:S02]  /*1420*/  @P0 LDC.64 R4, c[0x0][0x9e8] ;  /* 0x00027a00ff040b82 */ /* 0x000e240000000a00 */
[----:B0-----:R-:W-:-:S05]  /*1430*/  @P0 IMAD.HI.U32 R0, R6, R4, RZ ;  /* 0x0000000406000227 */ /* 0x001fca00078e00ff */
[----:B------:R-:W-:-:S07]  /*1440*/  @P0 SHF.R.U32.HI R6, RZ, R5, R0 ;  /* 0x00000005ff060219 */ /* 0x000fce0000011600 */
.L_x_13896:
[----:B------:R-:W-:-:S05]  /*1450*/  IMAD R6, R6, R11, RZ ;  /* 0x0000000b06067224 */ /* 0x000fca00078e02ff */
[----:B------:R-:W-:-:S13]  /*1460*/  R2UR UR5, R6 ;  /* 0x00000000060572ca */ /* 0x000fda00000e0000 */
[----:B------:R-:W-:-:S04]  /*1470*/  UISETP.LT.AND UP0, UPT, UR4, UR5, UPT ;  /* 0x000000050400728c */ /* 0x000fc8000bf01270 */
[----:B------:R-:W-:-:S12]  /*1480*/  USEL UR4, UR4, UR5, !UP0 ;  /* 0x0000000504047287 */ /* 0x000fd8000c000000 */
.L_x_13894:
        /* <DEDUP_REMOVED lines=22> */
[----:B------:R-:W-:Y:S01]  /*15f0*/  ISETP.GT.AND P1, PT, R104, UR43, PT ;  /* 0x0000002b68007c0c */ /* 0x000fe2000bf24270 */
[----:B------:R-:W-:Y:S01]  /*1600*/  IMAD.MOV.U32 R26, RZ, RZ, RZ ;  /* 0x000000ffff1a7224 */ /* 0x000fe200078e00ff */
[----:B------:R-:W-:Y:S02]  /*1610*/  CS2R R28, SRZ ;  /* 0x00000000001c7805 */ /* 0x000fe4000001ff00 */
[----:B------:R-:W-:-:S09]  /*1620*/  CS2R R56, SRZ ;  /* 0x0000000000387805 */ /* 0x000fd2000001ff00 */
[----:B------:R-:W-:Y:S05]  /*1630*/  @!P1 BRA `(.L_x_13897) ;  /* 0x0000011800009947 */ /* 0x000fea0003800000 */
[----:B------:R-:W0:Y:S01]  /*1640*/  S2R R4, SR_TID.X ;  /* 0x0000000000047919 */ /* 0x000e220000002100 */
[----:B------:R-:W1:Y:S01]  /*1650*/  S2UR UR44, SR_CgaCtaId ;  /* 0x00000000002c79c3 */ /* 0x000e620000008800 */
[----:B------:R-:W-:Y:S02]  /*1660*/  UMOV UR45, 0x400 ;  /* 0x00000400002d7882 */ /* 0x000fe40000000000 */
[----:B-1----:R-:W-:Y:S01]  /*1670*/  ULEA UR45, UR44, UR45, 0x18 ;  /* 0x0000002d2c2d7291 */ /* 0x002fe2000f8ec03f */
[----:B0-----:R-:W-:-:S05]  /*1680*/  VIADD R6, R4, 0xffffff80 ;  /* 0xffffff8004067836 */ /* 0x001fca0000000000 */
[----:B------:R-:W-:-:S04]  /*1690*/  SHF.R.S32.HI R4, RZ, 0x1f, R6 ;  /* 0x0000001fff047819 */ /* 0x000fc80000011406 */
[----:B------:R-:W-:-:S04]  /*16a0*/  LEA.HI R4, R4, R6, RZ, 0x7 ;  /* 0x0000000604047211 */ /* 0x000fc800078f38ff */
[----:B------:R-:W-:-:S05]  /*16b0*/  SHF.R.S32.HI R4, RZ, 0x7, R4 ;  /* 0x00000007ff047819 */ /* 0x000fca0000011404 */
[----:B------:R-:W0:Y:S02]  /*16c0*/  SHFL.IDX PT, R0, R4, RZ, 0x1f ;  /* 0x00001fff04007589 */ /* 0x000e2400000e0000 */
[----:B0-----:R-:W-:-:S13]  /*16d0*/  R2UR UR6, R0 ;  /* 0x00000000000672ca */ /* 0x001fda00000e0000 */
        /* <DEDUP_REMOVED lines=26> */
.L_x_13898:
        /* <DEDUP_REMOVED lines=56> */
.L_x_14073:
[----:B------:R-:W-:Y:S05]  /*1c00*/  @!P0 BRA `(.L_x_13900) ;  /* 0x0000000000048947 */ /* 0x000fea0003800000 */
[----:B------:R-:W-:Y:S01]  /*1c10*/  BPT.TRAP 0x1 ;  /* 0x000000040000795c */ /* 0x000fe20000300000 */
.L_x_13900:
[----:B------:R-:W-:Y:S02]  /*1c20*/  IMAD.U32 R11, RZ, RZ, UR38 ;  /* 0x00000026ff0b7e24 */ /* 0x000fe4000f8e00ff */
[----:B------:R-:W-:-:S03]  /*1c30*/  IMAD.U32 R4, RZ, RZ, UR37 ;  /* 0x00000025ff047e24 */ /* 0x000fc6000f8e00ff */
[----:B------:R-:W-:Y:S02]  /*1c40*/  LEA R11, R11, UR45, 0x3 ;  /* 0x0000002d0b0b7c11 */ /* 0x000fe4000f8e18ff */
[----:B------:R-:W-:-:S04]  /*1c50*/  SHF.L.U32 R4, R4, 0x1f, RZ ;  /* 0x0000001f04047819 */ /* 0x000fc800000006ff */
[----:B------:R1:W2:Y:S01]  /*1c60*/  SYNCS.PHASECHK.TRANS64.TRYWAIT P1, [R11+URZ+0x13230], R4 ;  /* 0x013230040b0075a7 */ /* 0x0002a2000802017f */
[----:B------:R-:W-:Y:S05]  /*1c70*/  @!P0 BRA `(.L_x_13901) ;  /* 0x0000000000048947 */ /* 0x000fea0003800000 */
[----:B------:R-:W-:Y:S01]  /*1c80*/  BPT.TRAP 0x1 ;  /* 0x000000040000795c */ /* 0x000fe20000300000 */
.L_x_13901:
[----:B--2---:R-:W-:Y:S05]  /*1c90*/  @P1 BRA `(.L_x_13902) ;  /* 0x0000000000081947 */ /* 0x004fea0003800000 */
[----:B------:R-:W2:Y:S02]  /*1ca0*/  SYNCS.PHASECHK.TRANS64.TRYWAIT P1, [R11+URZ+0x13230], R4 ;  /* 0x013230040b0075a7 */ /* 0x000ea4000802017f */
[----:B--2---:R-:W-:Y:S05]  /*1cb0*/  @!P1 BRA `(.L_x_13903) ;  /* 0x0000018000309947 */ /* 0x004fea0003800000 */
.L_x_13902:
        /* <DEDUP_REMOVED lines=11> */
[----:B------:R-:W-:-:S03]  /*1d70*/  UMOV UR7, 0x80000020 ;  /* 0x8000002000077882 */ /* 0x000fc60000000000 */
        /* <DEDUP_REMOVED lines=10> */
[----:B------:R-:W-:Y:S01]  /*1e20*/  UIADD3 UR13, UR12, 0x182, URZ ;  /* 0x000001820c0d7890 */ /* 0x000fe2000fffe03f */
        /* <DEDUP_REMOVED lines=50> */
.L_x_13904:
[----:B------:R-:W3:Y:S01]  /*2150*/  LDC R112, c[0x0][0x448] ;  /* 0x00011200ff707b82 */ /* 0x000ee20000000800 */
        /* <DEDUP_REMOVED lines=13> */
[C---:B-12---:R-:W-:Y:S01]  /*2230*/  FMUL.FTZ R4, R0.reuse, R91 ;  /* 0x0000005b00047220 */ /* 0x046fe20000410000 */
[C---:B------:R-:W-:Y:S01]  /*2240*/  FMUL.FTZ R21, R0.reuse, R96 ;  /* 0x0000006000157220 */ /* 0x040fe20000410000 */
[C---:B------:R-:W-:Y:S01]  /*2250*/  FMUL.FTZ R91, R0.reuse, R100 ;  /* 0x00000064005b7220 */ /* 0x040fe20000410000 */
[C---:B------:R-:W-:Y:S01]  /*2260*/  FMUL.FTZ R96, R0.reuse, R76 ;  /* 0x0000004c00607220 */ /* 0x040fe20000410000 */
[----:B------:R-:W-:Y:S01]  /*2270*/  FMUL.FTZ R76, R0, R82 ;  /* 0x00000052004c7220 */ /* 0x000fe20000410000 */
[----:B------:R-:W-:-:S02]  /*2280*/  VIADD R100, R19, UR40 ;  /* 0x0000002813647c36 */ /* 0x000fc40008000000 */
[C---:B------:R-:W-:Y:S01]  /*2290*/  FMUL.FTZ R14, R0.reuse, R93 ;  /* 0x0000005d000e7220 */ /* 0x040fe20000410000 */
[C---:B------:R-:W-:Y:S01]  /*22a0*/  FMUL.FTZ R82, R0.reuse, R84 ;  /* 0x0000005400527220 */ /* 0x040fe20000410000 */
[----:B------:R-:W-:Y:S01]  /*22b0*/  R2UR UR6, R11 ;  /* 0x000000000b0672ca */ /* 0x000fe200000e0000 */
[----:B------:R-:W-:Y:S01]  /*22c0*/  FMUL.FTZ R93, R0, R72 ;  /* 0x00000048005d7220 */ /* 0x000fe20000410000 */
[----:B---3--:R-:W-:Y:S01]  /*22d0*/  ISETP.NE.AND P2, PT, R112, 0x1, PT ;  /* 0x000000017000780c */ /* 0x008fe20003f45270 */
[C---:B------:R-:W-:Y:S01]  /*22e0*/  FMUL.FTZ R84, R0.reuse, R56 ;  /* 0x0000003800547220 */ /* 0x040fe20000410000 */
[C---:B------:R-:W-:Y:S01]  /*22f0*/  FMUL.FTZ R72, R0.reuse, R74 ;  /* 0x0000004a00487220 */ /* 0x040fe20000410000 */
[C---:B------:R-:W-:Y:S01]  /*2300*/  FMUL.FTZ R56, R0.reuse, R58 ;  /* 0x0000003a00387220 */ /* 0x040fe20000410000 */
[C---:B------:R-:W-:Y:S01]  /*2310*/  FMUL.FTZ R74, R0.reuse, R78 ;  /* 0x0000004e004a7220 */ /* 0x040fe20000410000 */
[----:B------:R-:W1:Y:S01]  /*2320*/  LDC R58, c[0x0][0x288] ;  /* 0x0000a200ff3a7b82 */ /* 0x000e620000000800 */
[C---:B------:R-:W-:Y:S01]  /*2330*/  FMUL.FTZ R78, R0.reuse, R86 ;  /* 0x00000056004e7220 */ /* 0x040fe20000410000 */
[C---:B------:R-:W-:Y:S01]  /*2340*/  FMUL.FTZ R86, R0.reuse, R60 ;  /* 0x0000003c00567220 */ /* 0x040fe20000410000 */
[C---:B0-----:R-:W-:Y:S01]  /*2350*/  FMUL.FTZ R8, R0.reuse, R94 ;  /* 0x0000005e00087220 */ /* 0x041fe20000410000 */
        /* <DEDUP_REMOVED lines=27> */
[----:B------:R-:W-:-:S02]  /*2510*/  IMAD.MOV.U32 R109, RZ, RZ, -0xa0 ;  /* 0xffffff60ff6d7424 */ /* 0x000fc400078e00ff */
        /* <DEDUP_REMOVED lines=21> */
[----:B------:R-:W-:Y:S01]  /*2670*/  FMUL.FTZ R26, R0, R30 ;  /* 0x0000001e001a7220 */ /* 0x000fe20000410000 */
        /* <DEDUP_REMOVED lines=14> */
[--C-:B------:R-:W-:Y:S01]  /*2760*/  IMAD R12, R104, -0xa0, R17.reuse ;  /* 0xffffff60680c7824 */ /* 0x100fe200078e0211 */
[----:B------:R-:W-:Y:S01]  /*2770*/  ULDC UR22, c[0x0][0x9dc] ;  /* 0x0002770000167ab9 */ /* 0x000fe20000000800 */
[----:B------:R-:W-:Y:S01]  /*2780*/  SYNCS.ARRIVE.TRANS64.RED.A1T0 RZ, [UR6], RZ ;  /* 0x000000ffffff79a7 */ /* 0x000fe20008100406 */
[----:B------:R-:W-:Y:S01]  /*2790*/  ULOP3.LUT UR6, URZ, UR22, URZ, 0x33, !UPT ;  /* 0x000000163f067292 */ /* 0x000fe2000f8e333f */
[----:B-1----:R-:W-:Y:S01]  /*27a0*/  IADD3 R108, R99, -R58, R17 ;  /* 0x8000003a636c7210 */ /* 0x002fe20007ffe011 */
[----:B------:R-:W-:Y:S01]  /*27b0*/  VIADD R13, R12, 0xa0 ;  /* 0x000000a00c0d7836 */ /* 0x000fe20000000000 */
[----:B------:R-:W-:Y:S01]  /*27c0*/  ULDC UR7, c[0x0][0x9e0] ;  /* 0x0002780000077ab9 */ /* 0x000fe20000000800 */
[----:B------:R-:W1:Y:S01]  /*27d0*/  MUFU.TANH R7, R7 ;  /* 0x0000000700077308 */ /* 0x000e620000002400 */
[----:B------:R-:W-:-:S02]  /*27e0*/  VIADD R109, R109, 0xffffffff ;  /* 0xffffffff6d6d7836 */ /* 0x000fc40000000000 */
[----:B------:R-:W-:Y:S02]  /*27f0*/  IMAD R106, R18, -0x2, R13 ;  /* 0xfffffffe126a7824 */ /* 0x000fe400078e020d */
[C---:B------:R-:W-:Y:S02]  /*2800*/  VIADD R107, R108.reuse, UR7 ;  /* 0x000000076c6b7c36 */ /* 0x040fe40008000000 */
[----:B------:R-:W-:Y:S01]  /*2810*/  VIADD R108, R108, UR6 ;  /* 0x000000066c6c7c36 */ /* 0x000fe20008000000 */
[----:B------:R-:W3:Y:S01]  /*2820*/  MUFU.TANH R3, R3 ;  /* 0x0000000300037308 */ /* 0x000ee20000002400 */
[----:B------:R-:W-:Y:S01]  /*2830*/  VIADD R99, R99, 0xffffffff ;  /* 0xffffffff63637836 */ /* 0x000fe20000000000 */
[----:B0-----:R-:W-:Y:S01]  /*2840*/  VIADDMNMX R110, R31, R107, R106, PT ;  /* 0x0000006b1f6e7246 */ /* 0x001fe2000380016a */
[----:B------:R-:W-:-:S05]  /*2850*/  IMAD.IADD R111, R108, 0x1, R31 ;  /* 0x000000016c6f7824 */ /* 0x000fca00078e021f */
        /* <DEDUP_REMOVED lines=91> */
.L_x_13907:
[----:B------:R-:W-:Y:S02]  /*2e10*/  ULDC UR6, c[0x0][0x9e4] ;  /* 0x0002790000067ab9 */ /* 0x000fe40000000800 */
[----:B------:R-:W-:-:S05]  /*2e20*/  IMAD.U32 R32, RZ, RZ, UR6 ;  /* 0x00000006ff207e24 */ /* 0x000fca000f8e00ff */
[----:B------:R-:W-:-:S13]  /*2e30*/  ISETP.NE.AND P1, PT, R32, 0x1, PT ;  /* 0x000000012000780c */ /* 0x000fda0003f25270 */
[----:B------:R-:W1:Y:S02]  /*2e40*/  @P1 LDC.64 R12, c[0x0][0x9e8] ;  /* 0x00027a00ff0c1b82 */ /* 0x000e640000000a00 */
[----:B-1----:R-:W-:-:S05]  /*2e50*/  @P1 IMAD.HI.U32 R12, R31, R12, RZ ;  /* 0x0000000c1f0c1227 */ /* 0x002fca00078e00ff */
[----:B------:R-:W-:-:S07]  /*2e60*/  @P1 SHF.R.U32.HI R31, RZ, R13, R12 ;  /* 0x0000000dff1f1219 */ /* 0x000fce000001160c */
.L_x_13908:
[----:B------:R-:W-:Y:S05]  /*2e70*/  BSYNC B0 ;  /* 0x0000000000007941 */ /* 0x000fea0003800000 */
.L_x_13906:
[----:B------:R-:W-:-:S05]  /*2e80*/  IMAD R31, R31, R32, R99 ;  /* 0x000000201f1f7224 */ /* 0x000fca00078e0263 */
[----:B------:R-:W-:Y:S02]  /*2e90*/  VIADDMNMX R110, R31, R32, R110, PT ;  /* 0x000000201f6e7246 */ /* 0x000fe4000380016e */
[----:B------:R-:W-:-:S07]  /*2ea0*/  VIMNMX R111, R111, R31, !PT ;  /* 0x0000001f6f6f7248 */ /* 0x000fce0007fe0100 */
.L_x_13905:
        /* <DEDUP_REMOVED lines=10> */
[----:B------:R-:W-:Y:S01]  /*2f50*/  ISETP.LT.OR P3, PT, R110, 0x9, P3 ;  /* 0x000000096e00780c */ /* 0x000fe20001f61670 */
[----:B------:R-:W1:Y:S01]  /*2f60*/  SHFL.IDX PT, R7, R100, 0x1, 0x1c1f ;  /* 0x003c1f0064077f89 */ /* 0x000e6200000e0000 */
[----:B------:R-:W-:-:S02]  /*2f70*/  ISETP.GE.AND P2, PT, R109, 0xa, PT ;  /* 0x0000000a6d00780c */ /* 0x000fc40003f46270 */
[----:B------:R-:W-:Y:S02]  /*2f80*/  FSEL R10, R10, -INF , !P3 ;  /* 0xff8000000a0a7808 */ /* 0x000fe40005800000 */
[----:B------:R-:W-:Y:S02]  /*2f90*/  ISETP.GT.AND P3, PT, R111, 0x9, !P2 ;  /* 0x000000096f00780c */ /* 0x000fe40005764270 */
[----:B------:R-:W-:Y:S02]  /*2fa0*/  @P4 LOP3.LUT R2, R2, 0x1, RZ, 0xfc, !PT ;  /* 0x0000000102024812 */ /* 0x000fe400078efcff */
[----:B------:R-:W-:Y:S02]  /*2fb0*/  ISETP.LT.OR P3, PT, R110, 0xa, P3 ;  /* 0x0000000a6e00780c */ /* 0x000fe40001f61670 */
[----:B------:R-:W-:Y:S02]  /*2fc0*/  LOP3.LUT R16, R16, 0x7fffffff, RZ, 0xc0, !PT ;  /* 0x7fffffff10107812 */ /* 0x000fe400078ec0ff */
[----:B0-----:R-:W-:-:S02]  /*2fd0*/  FSEL R14, R14, -INF , !P3 ;  /* 0xff8000000e0e7808 */ /* 0x001fc40005800000 */
[----:B------:R-:W-:Y:S02]  /*2fe0*/  ISETP.GT.AND P3, PT, R111, 0x10, !P4 ;  /* 0x000000106f00780c */ /* 0x000fe40006764270 */
        /* <DEDUP_REMOVED lines=117> */
[----:B------:R-:W-:Y:S02]  /*3740*/  LOP3.LUT R16, R16, 0xffffefff, RZ, 0xc0, !PT ;  /* 0xffffefff10107812 */ /* 0x000fe400078ec0ff */
[----:B------:R-:W-:Y:S01]  /*3750*/  FSEL R31, R66, -INF , !P3 ;  /* 0xff800000421f7808 */ /* 0x000fe20005800000 */
[----:B------:R-:W-:Y:S01]  /*3760*/  IMAD.IADD R66, R108, 0x1, R7 ;  /* 0x000000016c427824 */ /* 0x000fe200078e0207 */
        /* <DEDUP_REMOVED lines=108> */
.L_x_13911:
[----:B------:R-:W-:Y:S02]  /*3e30*/  ULDC UR6, c[0x0][0x9e4] ;  /* 0x0002790000067ab9 */ /* 0x000fe40000000800 */
[----:B------:R-:W-:-:S05]  /*3e40*/  IMAD.U32 R70, RZ, RZ, UR6 ;  /* 0x00000006ff467e24 */ /* 0x000fca000f8e00ff */
[----:B------:R-:W-:-:S13]  /*3e50*/  ISETP.NE.AND P6, PT, R70, 0x1, PT ;  /* 0x000000014600780c */ /* 0x000fda0003fc5270 */
[----:B------:R-:W0:Y:S02]  /*3e60*/  @P6 LDC.64 R6, c[0x0][0x9e8] ;  /* 0x00027a00ff066b82 */ /* 0x000e240000000a00 */
[----:B0-----:R-:W-:-:S05]  /*3e70*/  @P6 IMAD.HI.U32 R6, R68, R6, RZ ;  /* 0x0000000644066227 */ /* 0x001fca00078e00ff */
[----:B------:R-:W-:-:S07]  /*3e80*/  @P6 SHF.R.U32.HI R68, RZ, R7, R6 ;  /* 0x00000007ff446219 */ /* 0x000fce0000011606 */
.L_x_13912:
[----:B------:R-:W-:Y:S05]  /*3e90*/  BSYNC B0 ;  /* 0x0000000000007941 */ /* 0x000fea0003800000 */
.L_x_13910:
[----:B------:R-:W-:-:S05]  /*3ea0*/  IMAD R68, R68, R70, R99 ;  /* 0x0000004644447224 */ /* 0x000fca00078e0263 */
[----:B------:R-:W-:Y:S02]  /*3eb0*/  VIADDMNMX R67, R68, R70, R67, PT ;  /* 0x0000004644437246 */ /* 0x000fe40003800143 */
[----:B------:R-:W-:-:S07]  /*3ec0*/  VIMNMX R66, R66, R68, !PT ;  /* 0x0000004442427248 */ /* 0x000fce0007fe0100 */
.L_x_13909:
[----:B------:R-:W-:Y:S01]  /*3ed0*/  ISETP.GT.AND P1, PT, R66, 0x1, !P1 ;  /* 0x000000014200780c */ /* 0x000fe20004f24270 */
[----:B------:R-:W-:Y:S01]  /*3ee0*/  ULDC UR20, c[0x0][0x988] ;  /* 0x0002620000147ab9 */ /* 0x000fe20000000800 */
[----:B------:R-:W-:Y:S01]  /*3ef0*/  LOP3.LUT P6, RZ, R16, 0x1, RZ, 0xc0, !PT ;  /* 0x0000000110ff7812 */ /* 0x000fe200078cc0ff */
[----:B------:R-:W-:Y:S01]  /*3f00*/  IMAD.U32 R98, RZ, RZ, UR20 ;  /* 0x00000014ff627e24 */ /* 0x000fe2000f8e00ff */
        /* <DEDUP_REMOVED lines=8> */
[----:B------:R-:W-:Y:S02]  /*3f90*/  LOP3.LUT P1, RZ, R2, 0x1, RZ, 0xc0, !PT ;  /* 0x0000000102ff7812 */ /* 0x000fe4000782c0ff */
[----:B------:R-:W-:-:S02]  /*3fa0*/  LOP3.LUT P2, RZ, R16, 0x1000000, RZ, 0xc0, !PT ;  /* 0x0100000010ff7812 */ /* 0x000fc4000784c0ff */
[----:B------:R-:W-:Y:S02]  /*3fb0*/  ISETP.GT.AND P1, PT, R66, 0x10, !P1 ;  /* 0x000000104200780c */ /* 0x000fe40004f24270 */
[C---:B------:R-:W-:Y:S02]  /*3fc0*/  LOP3.LUT P6, RZ, R16.reuse, 0x800000, RZ, 0xc0, !PT ;  /* 0x0080000010ff7812 */ /* 0x040fe400078cc0ff */
[----:B------:R-:W-:Y:S02]  /*3fd0*/  ISETP.LT.OR P1, PT, R67, 0x11, P1 ;  /* 0x000000114300780c */ /* 0x000fe40000f21670 */
[----:B------:R-:W-:Y:S02]  /*3fe0*/  FMNMX.FTZ R9, R69, R12, !PT ;  /* 0x0000000c45097209 */ /* 0x000fe40007810000 */
[----:B------:R-:W-:Y:S02]  /*3ff0*/  FSEL R15, R15, -INF , !P1 ;  /* 0xff8000000f0f7808 */ /* 0x000fe40004800000 */
[----:B------:R-:W-:-:S02]  /*4000*/  LOP3.LUT P1, RZ, R16, 0x80000000, RZ, 0xc0, !PT ;  /* 0x8000000010ff7812 */ /* 0x000fc4000782c0ff */
[----:B------:R-:W-:Y:S02]  /*4010*/  FMNMX.FTZ R9, R10, R9, !PT ;  /* 0x000000090a097209 */ /* 0x000fe40007810000 */
[C---:B------:R-:W-:Y:S02]  /*4020*/  ISETP.GT.AND P1, PT, R66.reuse, 0x11, !P1 ;  /* 0x000000114200780c */ /* 0x040fe40004f24270 */
[----:B------:R-:W-:Y:S02]  /*4030*/  ISETP.GT.AND P5, PT, R66, RZ, !P5 ;  /* 0x000000ff4200720c */ /* 0x000fe40006fa4270 */
[C---:B------:R-:W-:Y:S02]  /*4040*/  ISETP.LT.OR P1, PT, R67.reuse, 0x12, P1 ;  /* 0x000000124300780c */ /* 0x040fe40000f21670 */
[----:B------:R-:W-:Y:S02]  /*4050*/  ISETP.LT.OR P5, PT, R67, 0x1, P5 ;  /* 0x000000014300780c */ /* 0x000fe40002fa1670 */
[----:B------:R-:W-:-:S02]  /*4060*/  FSEL R20, R20, -INF , !P1 ;  /* 0xff80000014147808 */ /* 0x000fc40004800000 */
[----:B------:R-:W-:Y:S02]  /*4070*/  LOP3.LUT P1, RZ, R16, 0x40000000, RZ, 0xc0, !PT ;  /* 0x4000000010ff7812 */ /* 0x000fe4000782c0ff */
[----:B------:R-:W-:Y:S02]  /*4080*/  FSEL R99, R3, -INF , !P5 ;  /* 0xff80000003637808 */ /* 0x000fe40006800000 */
        /* <DEDUP_REMOVED lines=10> */
[----:B------:R-:W-:Y:S02]  /*4130*/  FSEL R11, R11, -INF , !P3 ;  /* 0xff8000000b0b7808 */ /* 0x000fe40005800000 */
[----:B------:R-:W-:Y:S02]  /*4140*/  FSEL R90, R90, -INF , !P1 ;  /* 0xff8000005a5a7808 */ /* 0x000fe40004800000 */
[----:B------:R-:W-:Y:S02]  /*4150*/  LOP3.LUT P1, RZ, R16, 0x10000000, RZ, 0xc0, !PT ;  /* 0x1000000010ff7812 */ /* 0x000fe4000782c0ff */
[----:B------:R-:W-:Y:S02]  /*4160*/  FSEL R29, R29, -INF , !P4 ;  /* 0xff8000001d1d7808 */ /* 0x000fe40006000000 */
        /* <DEDUP_REMOVED lines=122> */
[C---:B------:R-:W-:Y:S01]  /*4910*/  LOP3.LUT P1, RZ, R16.reuse, 0x40, RZ, 0xc0, !PT ;  /* 0x0000004010ff7812 */ /* 0x040fe2000782c0ff */
[----:B------:R-:W0:Y:S01]  /*4920*/  SHFL.BFLY PT, R9, R56, 0x2, 0x1f ;  /* 0x0c401f0038097f89 */ /* 0x000e2200000e0000 */
[----:B------:R-:W-:-:S02]  /*4930*/  LOP3.LUT P2, RZ, R16, 0x4, RZ, 0xc0, !PT ;  /* 0x0000000410ff7812 */ /* 0x000fc4000784c0ff */
[----:B------:R-:W-:Y:S02]  /*4940*/  ISETP.GT.AND P1, PT, R66, 0x78, !P1 ;  /* 0x000000784200780c */ /* 0x000fe40004f24270 */
[----:B------:R-:W-:Y:S02]  /*4950*/  LOP3.LUT P6, RZ, R16, 0x2, RZ, 0xc0, !PT ;  /* 0x0000000210ff7812 */ /* 0x000fe400078cc0ff */
[----:B------:R-:W-:-:S04]  /*4960*/  ISETP.LT.OR P1, PT, R67, 0x79, P1 ;  /* 0x000000794300780c */ /* 0x000fc80000f21670 */
[----:B------:R-:W-:Y:S02]  /*4970*/  FSEL R46, R46, -INF , !P1 ;  /* 0xff8000002e2e7808 */ /* 0x000fe40004800000 */
[----:B------:R-:W-:-:S04]  /*4980*/  LOP3.LUT P1, RZ, R16, 0x20, RZ, 0xc0, !PT ;  /* 0x0000002010ff7812 */ /* 0x000fc8000782c0ff */
[----:B------:R-:W-:-:S04]  /*4990*/  ISETP.GT.AND P1, PT, R66, 0x79, !P1 ;  /* 0x000000794200780c */ /* 0x000fc80004f24270 */
[----:B------:R-:W-:Y:S02]  /*49a0*/  ISETP.LT.OR P1, PT, R67, 0x7a, P1 ;  /* 0x0000007a4300780c */ /* 0x000fe40000f21670 */
[----:B0-----:R-:W-:Y:S02]  /*49b0*/  FMNMX.FTZ R68, R56, R9, !PT ;  /* 0x0000000938447209 */ /* 0x001fe40007810000 */
[----:B------:R-:W-:Y:S02]  /*49c0*/  FSEL R47, R47, -INF , !P1 ;  /* 0xff8000002f2f7808 */ /* 0x000fe40004800000 */
[----:B------:R-:W-:Y:S01]  /*49d0*/  LOP3.LUT P1, RZ, R16, 0x10, RZ, 0xc0, !PT ;  /* 0x0000001010ff7812 */ /* 0x000fe2000782c0ff */
[----:B------:R-:W0:Y:S03]  /*49e0*/  SHFL.BFLY PT, R9, R68, 0x1, 0x1f ;  /* 0x0c201f0044097f89 */ /* 0x000e2600000e0000 */
[----:B------:R-:W-:-:S04]  /*49f0*/  ISETP.GT.AND P1, PT, R66, 0x80, !P1 ;  /* 0x000000804200780c */ /* 0x000fc80004f24270 */
[----:B------:R-:W-:-:S04]  /*4a00*/  ISETP.LT.OR P1, PT, R67, 0x81, P1 ;  /* 0x000000814300780c */ /* 0x000fc80000f21670 */
[----:B------:R-:W-:Y:S02]  /*4a10*/  FSEL R24, R24, -INF , !P1 ;  /* 0xff80000018187808 */ /* 0x000fe40004800000 */
[----:B------:R-:W-:-:S04]  /*4a20*/  LOP3.LUT P1, RZ, R16, 0x8, RZ, 0xc0, !PT ;  /* 0x0000000810ff7812 */ /* 0x000fc8000782c0ff */
[----:B------:R-:W-:-:S04]  /*4a30*/  ISETP.GT.AND P1, PT, R66, 0x81, !P1 ;  /* 0x000000814200780c */ /* 0x000fc80004f24270 */
[----:B------:R-:W-:Y:S02]  /*4a40*/  ISETP.LT.OR P1, PT, R67, 0x82, P1 ;  /* 0x000000824300780c */ /* 0x000fe40000f21670 */
[----:B0-----:R-:W-:Y:S02]  /*4a50*/  FMNMX.FTZ R9, R68, R9, !PT ;  /* 0x0000000944097209 */ /* 0x001fe40007810000 */
[----:B------:R-:W-:Y:S02]  /*4a60*/  FSEL R25, R25, -INF , !P1 ;  /* 0xff80000019197808 */ /* 0x000fe40004800000 */
[----:B------:R-:W-:Y:S01]  /*4a70*/  ISETP.GT.AND P1, PT, R66, 0x88, !P2 ;  /* 0x000000884200780c */ /* 0x000fe20005724270 */
[----:B------:R-:W-:-:S01]  /*4a80*/  FFMA.FTZ R98, R9, R98, -8 ;  /* 0xc100000009627423 */ /* 0x000fc20000010062 */
[----:B------:R-:W-:Y:S02]  /*4a90*/  LOP3.LUT P2, RZ, R2, 0x2, RZ, 0xc0, !PT ;  /* 0x0000000202ff7812 */ /* 0x000fe4000784c0ff */
[----:B------:R-:W-:-:S04]  /*4aa0*/  ISETP.LT.OR P1, PT, R67, 0x89, P1 ;  /* 0x000000894300780c */ /* 0x000fc80000f21670 */
[----:B------:R-:W-:Y:S02]  /*4ab0*/  FSEL R26, R26, -INF , !P1 ;  /* 0xff8000001a1a7808 */ /* 0x000fe40004800000 */
[----:B------:R-:W-:Y:S02]  /*4ac0*/  ISETP.GT.AND P1, PT, R66, 0x89, !P6 ;  /* 0x000000894200780c */ /* 0x000fe40007724270 */
[----:B------:R-:W-:Y:S02]  /*4ad0*/  LOP3.LUT P6, RZ, R2, 0x4, RZ, 0xc0, !PT ;  /* 0x0000000402ff7812 */ /* 0x000fe400078cc0ff */
[----:B------:R-:W-:-:S04]  /*4ae0*/  ISETP.LT.OR P1, PT, R67, 0x8a, P1 ;  /* 0x0000008a4300780c */ /* 0x000fc80000f21670 */
[----:B------:R-:W-:Y:S02]  /*4af0*/  FSEL R27, R27, -INF , !P1 ;  /* 0xff8000001b1b7808 */ /* 0x000fe40004800000 */
[----:B------:R-:W-:-:S04]  /*4b00*/  FSETP.NEU.FTZ.AND P1, PT, R9, -INF , PT ;  /* 0xff8000000900780b */ /* 0x000fc80003f3d000 */
[----:B------:R-:W-:Y:S02]  /*4b10*/  FSEL R98, R98, RZ, P1 ;  /* 0x000000ff62627208 */ /* 0x000fe40000800000 */
[C---:B------:R-:W-:Y:S02]  /*4b20*/  ISETP.GT.AND P1, PT, R66.reuse, 0x90, !P2 ;  /* 0x000000904200780c */ /* 0x040fe40005724270 */
[----:B------:R-:W-:Y:S01]  /*4b30*/  ISETP.GT.AND P2, PT, R66, 0x99, !P6 ;  /* 0x000000994200780c */ /* 0x000fe20007744270 */
        /* <DEDUP_REMOVED lines=46> */
[----:B0-----:R-:W-:Y:S01]  /*4e20*/  FFMA.FTZ R94, R31, UR20, -R98 ;  /* 0x000000141f5e7c23 */ /* 0x001fe20008010862 */
[----:B------:R-:W-:-:S02]  /*4e30*/  ISETP.NE.AND P6, PT, R112, 0x1, PT ;  /* 0x000000017000780c */ /* 0x000fc40003fc5270 */
        /* <DEDUP_REMOVED lines=50> */
[----:B------:R-:W-:Y:S01]  /*5160*/  IMAD.U32 R55, RZ, RZ, UR20 ;  /* 0x00000014ff377e24 */ /* 0x000fe2000f8e00ff */
[----:B------:R1:W-:Y:S01]  /*5170*/  MUFU.EX2 R31, R66 ;  /* 0x00000042001f7308 */ /* 0x0003e20000000800 */
[----:B0-----:R-:W-:-:S02]  /*5180*/  F2FP.SATFINITE.E4M3.F32.PACK_AB_MERGE_C R148, R93, R88, RZ ;  /* 0x000000585d94723e */ /* 0x001fc400048070ff */
[----:B------:R-:W-:Y:S02]  /*5190*/  FMNMX.FTZ R67, R30, R67, !PT ;  /* 0x000000431e437209 */ /* 0x000fe40007810000 */
[----:B------:R-:W-:-:S03]  /*51a0*/  F2FP.SATFINITE.E4M3.F32.PACK_AB_MERGE_C R148, R91, R70, R148 ;  /* 0x000000465b94723e */ /* 0x000fc60004807094 */
[----:B------:R-:W0:Y:S01]  /*51b0*/  SHFL.BFLY PT, R56, R67, 0x2, 0x1f ;  /* 0x0c401f0043387f89 */ /* 0x000e2200000e0000 */
[----:B-1----:R-:W-:-:S01]  /*51c0*/  FFMA.FTZ R66, R51, UR20, -R98 ;  /* 0x0000001433427c23 */ /* 0x002fc20008010862 */
[--C-:B------:R-:W-:Y:S01]  /*51d0*/  FFMA.FTZ R51, R53, UR20, -R98.reuse ;  /* 0x0000001435337c23 */ /* 0x100fe20008010862 */
[----:B------:R-:W-:-:S01]  /*51e0*/  FFMA.FTZ R53, R50, UR20, -R98 ;  /* 0x0000001432357c23 */ /* 0x000fc20008010862 */
[----:B------:R-:W-:Y:S08]  /*51f0*/  MUFU.EX2 R80, R80 ;  /* 0x0000005000507308 */ /* 0x000ff00000000800 */
[----:B------:R-:W1:Y:S08]  /*5200*/  MUFU.EX2 R81, R81 ;  /* 0x0000005100517308 */ /* 0x000e700000000800 */
[----:B------:R-:W-:Y:S01]  /*5210*/  MUFU.EX2 R82, R82 ;  /* 0x0000005200527308 */ /* 0x000fe20000000800 */
[----:B0-----:R-:W-:-:S07]  /*5220*/  FMNMX.FTZ R87, R67, R56, !PT ;  /* 0x0000003843577209 */ /* 0x001fce0007810000 */
[----:B------:R-:W-:Y:S01]  /*5230*/  MUFU.EX2 R83, R83 ;  /* 0x0000005300537308 */ /* 0x000fe20000000800 */
[----:B------:R-:W0:Y:S01]  /*5240*/  SHFL.BFLY PT, R56, R87, 0x1, 0x1f ;  /* 0x0c201f0057387f89 */ /* 0x000e2200000e0000 */
[----:B-1----:R-:W-:-:S04]  /*5250*/  F2FP.SATFINITE.E4M3.F32.PACK_AB_MERGE_C R150, R81, R80, RZ ;  /* 0x000000505196723e */ /* 0x002fc800048070ff */
[----:B------:R-:W-:Y:S02]  /*5260*/  F2FP.SATFINITE.E4M3.F32.PACK_AB_MERGE_C R150, R95, R92, R150 ;  /* 0x0000005c5f96723e */ /* 0x000fe40004807096 */
[----:B------:R-:W-:Y:S08]  /*5270*/  MUFU.EX2 R84, R84 ;  /* 0x0000005400547308 */ /* 0x000ff00000000800 */
[----:B------:R-:W1:Y:S08]  /*5280*/  MUFU.EX2 R85, R85 ;  /* 0x0000005500557308 */ /* 0x000e700000000800 */
[----:B------:R-:W-:Y:S01]  /*5290*/  MUFU.EX2 R13, R13 ;  /* 0x0000000d000d7308 */ /* 0x000fe20000000800 */
[----:B0-----:R-:W-:-:S04]  /*52a0*/  FMNMX.FTZ R56, R87, R56, !PT ;  /* 0x0000003857387209 */ /* 0x001fc80007810000 */
[C---:B------:R-:W-:Y:S01]  /*52b0*/  FSETP.NEU.FTZ.AND P1, PT, R56.reuse, -INF , PT ;  /* 0xff8000003800780b */ /* 0x040fe20003f3d000 */
[----:B------:R-:W-:-:S02]  /*52c0*/  FFMA.FTZ R55, R56, R55, -8 ;  /* 0xc100000038377423 */ /* 0x000fc40000010037 */
[----:B------:R-:W-:Y:S01]  /*52d0*/  MUFU.EX2 R94, R94 ;  /* 0x0000005e005e7308 */ /* 0x000fe20000000800 */
[----:B-1----:R-:W-:Y:S02]  /*52e0*/  F2FP.SATFINITE.E4M3.F32.PACK_AB_MERGE_C R144, R85, R84, RZ ;  /* 0x000000545590723e */ /* 0x002fe400048070ff */
[----:B------:R-:W-:Y:S02]  /*52f0*/  FSEL R50, R55, RZ, P1 ;  /* 0x000000ff37327208 */ /* 0x000fe40000800000 */
[----:B------:R-:W-:-:S03]  /*5300*/  F2FP.SATFINITE.E4M3.F32.PACK_AB_MERGE_C R144, R83, R82, R144 ;  /* 0x000000525390723e */ /* 0x000fc60004807090 */
        /* <DEDUP_REMOVED lines=38> */
[----:B------:R-:W-:Y:S01]  /*5570*/  F2FP.SATFINITE.E4M3.F32.PACK_AB_MERGE_C R146, R94, R13, RZ ;  /* 0x0000000d5e92723e */ /* 0x000fe200048070ff */
        /* <DEDUP_REMOVED lines=14> */
[----:B------:R-:W-:Y:S01]  /*5660*/  F2FP.SATFINITE.E4M3.F32.PACK_AB_MERGE_C R67, R67, R8, RZ ;  /* 0x000000084343723e */ /* 0x000fe200048070ff */
[--C-:B------:R-:W-:Y:S01]  /*5670*/  FFMA.FTZ R27, R27, UR20, -R50.reuse ;  /* 0x000000141b1b7c23 */ /* 0x100fe20008010832 */
[----:B------:R-:W-:-:S01]  /*5680*/  FFMA.FTZ R28, R28, UR20, -R50 ;  /* 0x000000141c1c7c23 */ /* 0x000fc20008010832 */
[----:B------:R-:W-:Y:S01]  /*5690*/  FADD.FTZ R93, R93, R68 ;  /* 0x000000445d5d7221 */ /* 0x000fe20000010000 */
[----:B------:R-:W-:Y:S01]  /*56a0*/  F2FP.SATFINITE.E4M3.F32.PACK_AB_MERGE_C R153, R4, R55, R67 ;  /* 0x000000370499723e */ /* 0x000fe20004807043 */
[----:B------:R-:W2:Y:S01]  /*56b0*/  MUFU.EX2 R20, R20 ;  /* 0x0000001400147308 */ /* 0x000ea20000000800 */
[----:B0-----:R-:W-:-:S01]  /*56c0*/  FADD.FTZ R64, R6, R63 ;  /* 0x0000003f06407221 */ /* 0x001fc20000010000 */
[--C-:B------:R-:W-:Y:S01]  /*56d0*/  FFMA.FTZ R11, R11, UR20, -R50.reuse ;  /* 0x000000140b0b7c23 */ /* 0x100fe20008010832 */
[----:B------:R-:W-:-:S01]  /*56e0*/  FFMA.FTZ R29, R29, UR20, -R50 ;  /* 0x000000141d1d7c23 */ /* 0x000fc20008010832 */
[----:B------:R-:W-:-:S04]  /*56f0*/  FFMA.FTZ R30, R30, UR20, -R50 ;  /* 0x000000141e1e7c23 */ /* 0x000fc80008010832 */
        /* <DEDUP_REMOVED lines=10> */
[----:B------:R-:W1:Y:S06]  /*57a0*/  @P6 LDC R6, c[0x0][0x44c] ;  /* 0x00011300ff066b82 */ /* 0x000e6c0000000800 */
[----:B------:R-:W3:Y:S01]  /*57b0*/  MUFU.EX2 R89, R89 ;  /* 0x0000005900597308 */ /* 0x000ee20000000800 */
[----:B--2---:R-:W-:-:S07]  /*57c0*/  FADD.FTZ R21, R73, R12 ;  /* 0x0000000c49157221 */ /* 0x004fce0000010000 */
[----:B------:R-:W2:Y:S08]  /*57d0*/  MUFU.EX2 R75, R75 ;  /* 0x0000004b004b7308 */ /* 0x000eb00000000800 */
[----:B------:R4:W-:Y:S08]  /*57e0*/  MUFU.EX2 R10, R40 ;  /* 0x00000028000a7308 */ /* 0x0009f00000000800 */
[----:B------:R-:W5:Y:S01]  /*57f0*/  MUFU.EX2 R76, R76 ;  /* 0x0000004c004c7308 */ /* 0x000f620000000800 */
[----:B----4-:R-:W-:-:S04]  /*5800*/  FADD.FTZ R40, R92, R93 ;  /* 0x0000005d5c287221 */ /* 0x010fc80000010000 */
[----:B------:R-:W-:Y:S01]  /*5810*/  FADD.FTZ R63, R95, R40 ;  /* 0x000000285f3f7221 */ /* 0x000fe20000010000 */
[----:B0-----:R-:W-:-:S01]  /*5820*/  FADD.FTZ R40, R74, R21 ;  /* 0x000000154a287221 */ /* 0x001fc20000010000 */
[----:B------:R-:W-:Y:S01]  /*5830*/  FFMA.FTZ R21, R45, UR20, -R50 ;  /* 0x000000142d157c23 */ /* 0x000fe20008010832 */
[----:B------:R-:W0:Y:S01]  /*5840*/  MUFU.EX2 R77, R77 ;  /* 0x0000004d004d7308 */ /* 0x000e220000000800 */
[----:B------:R-:W-:-:S01]  /*5850*/  FADD.FTZ R12, R80, R63 ;  /* 0x0000003f500c7221 */ /* 0x000fc20000010000 */
[C---:B---3--:R-:W-:Y:S01]  /*5860*/  FADD.FTZ R40, R89.reuse, R40 ;  /* 0x0000002859287221 */ /* 0x048fe20000010000 */
[----:B------:R-:W-:Y:S02]  /*5870*/  F2FP.SATFINITE.E4M3.F32.PACK_AB_MERGE_C R74, R89, R74, RZ ;  /* 0x0000004a594a723e */ /* 0x000fe400048070ff */
[----:B------:R-:W-:Y:S01]  /*5880*/  FADD.FTZ R81, R81, R12 ;  /* 0x0000000c51517221 */ /* 0x000fe20000010000 */
[----:B--2---:R-:W-:-:S01]  /*5890*/  FADD.FTZ R43, R75, R40 ;  /* 0x000000284b2b7221 */ /* 0x004fc20000010000 */
[----:B------:R-:W-:Y:S01]  /*58a0*/  FFMA.FTZ R12, R44, UR20, -R50 ;  /* 0x000000142c0c7c23 */ /* 0x000fe20008010832 */
[----:B------:R-:W2:Y:S01]  /*58b0*/  MUFU.EX2 R90, R90 ;  /* 0x0000005a005a7308 */ /* 0x000ea20000000800 */
[----:B------:R-:W-:-:S01]  /*58c0*/  FADD.FTZ R42, R82, R81 ;  /* 0x00000051522a7221 */ /* 0x000fc20000010000 */
[----:B-----5:R-:W-:Y:S01]  /*58d0*/  FADD.FTZ R40, R76, R43 ;  /* 0x0000002b4c287221 */ /* 0x020fe20000010000 */
[----:B------:R-:W-:-:S02]  /*58e0*/  F2FP.SATFINITE.E4M3.F32.PACK_AB_MERGE_C R149, R73, R72, R74 ;  /* 0x000000484995723e */ /* 0x000fc4000480704a */
[----:B------:R-:W-:-:S03]  /*58f0*/  FADD.FTZ R63, R83, R42 ;  /* 0x0000002a533f7221 */ /* 0x000fc60000010000 */
[----:B------:R-:W3:Y:S01]  /*5900*/  MUFU.EX2 R7, R7 ;  /* 0x0000000700077308 */ /* 0x000ee20000000800 */
[----:B0-----:R-:W-:-:S01]  /*5910*/  FADD.FTZ R43, R77, R40 ;  /* 0x000000284d2b7221 */ /* 0x001fc20000010000 */
[----:B------:R-:W-:-:S04]  /*5920*/  FADD.FTZ R84, R84, R63 ;  /* 0x0000003f54547221 */ /* 0x000fc80000010000 */
[----:B------:R-:W-:Y:S02]  /*5930*/  FADD.FTZ R85, R85, R84 ;  /* 0x0000005455557221 */ /* 0x000fe40000010000 */
[----:B------:R-:W0:Y:S01]  /*5940*/  MUFU.EX2 R78, R78 ;  /* 0x0000004e004e7308 */ /* 0x000e220000000800 */
[----:B--2---:R-:W-:-:S01]  /*5950*/  FADD.FTZ R40, R90, R43 ;  /* 0x0000002b5a287221 */ /* 0x004fc20000010000 */
[----:B------:R-:W-:-:S04]  /*5960*/  F2FP.SATFINITE.E4M3.F32.PACK_AB_MERGE_C R77, R90, R77, RZ ;  /* 0x0000004d5a4d723e */ /* 0x000fc800048070ff */
[----:B------:R-:W-:Y:S02]  /*5970*/  F2FP.SATFINITE.E4M3.F32.PACK_AB_MERGE_C R151, R76, R75, R77 ;  /* 0x0000004b4c97723e */ /* 0x000fe4000480704d */
[----:B------:R-:W2:Y:S01]  /*5980*/  MUFU.EX2 R59, R59 ;  /* 0x0000003b003b7308 */ /* 0x000ea20000000800 */
[----:B---3--:R-:W-:-:S07]  /*5990*/  FADD.FTZ R43, R7, R40 ;  /* 0x00000028072b7221 */ /* 0x008fce0000010000 */
[----:B------:R-:W-:Y:S01]  /*59a0*/  MUFU.EX2 R86, R86 ;  /* 0x0000005600567308 */ /* 0x000fe20000000800 */
[----:B0-----:R-:W-:-:S07]  /*59b0*/  FADD.FTZ R40, R78, R43 ;  /* 0x0000002b4e287221 */ /* 0x001fce0000010000 */
[----:B------:R-:W0:Y:S01]  /*59c0*/  MUFU.EX2 R65, R65 ;  /* 0x0000004100417308 */ /* 0x000e220000000800 */
[----:B--2---:R-:W-:-:S07]  /*59d0*/  FADD.FTZ R43, R59, R40 ;  /* 0x000000283b2b7221 */ /* 0x004fce0000010000 */
[----:B------:R-:W2:Y:S08]  /*59e0*/  MUFU.EX2 R96, R96 ;  /* 0x0000006000607308 */ /* 0x000eb00000000800 */
[----:B------:R-:W3:Y:S01]  /*59f0*/  MUFU.EX2 R57, R57 ;  /* 0x0000003900397308 */ /* 0x000ee20000000800 */
[----:B0-----:R-:W-:Y:S01]  /*5a00*/  F2FP.SATFINITE.E4M3.F32.PACK_AB_MERGE_C R146, R65, R86, R146 ;  /* 0x000000564192723e */ /* 0x001fe20004807092 */
[----:B------:R-:W-:-:S04]  /*5a10*/  FADD.FTZ R86, R86, R85 ;  /* 0x0000005556567221 */ /* 0x000fc80000010000 */
[----:B------:R-:W-:Y:S02]  /*5a20*/  FADD.FTZ R86, R65, R86 ;  /* 0x0000005641567221 */ /* 0x000fe40000010000 */
[----:B------:R-:W0:Y:S01]  /*5a30*/  MUFU.EX2 R60, R60 ;  /* 0x0000003c003c7308 */ /* 0x000e220000000800 */
[----:B--2---:R-:W-:-:S01]  /*5a40*/  FADD.FTZ R40, R96, R43 ;  /* 0x0000002b60287221 */ /* 0x004fc20000010000 */
[----:B------:R-:W-:Y:S01]  /*5a50*/  FADD.FTZ R13, R13, R86 ;  /* 0x000000560d0d7221 */ /* 0x000fe20000010000 */
[----:B------:R-:W-:-:S03]  /*5a60*/  F2FP.SATFINITE.E4M3.F32.PACK_AB_MERGE_C R59, R96, R59, RZ ;  /* 0x0000003b603b723e */ /* 0x000fc600048070ff */
[----:B------:R-:W-:Y:S01]  /*5a70*/  FADD.FTZ R94, R94, R13 ;  /* 0x0000000d5e5e7221 */ /* 0x000fe20000010000 */
[----:B------:R-:W-:Y:S01]  /*5a80*/  F2FP.SATFINITE.E4M3.F32.PACK_AB_MERGE_C R145, R78, R7, R59 ;  /* 0x000000074e91723e */ /* 0x000fe2000480703b */
[----:B------:R-:W2:Y:S01]  /*5a90*/  MUFU.EX2 R61, R61 ;  /* 0x0000003d003d7308 */ /* 0x000ea20000000800 */
[----:B---3--:R-:W-:-:S01]  /*5aa0*/  FADD.FTZ R43, R57, R40 ;  /* 0x00000028392b7221 */ /* 0x008fc20000010000 */
[----:B-1----:R-:W-:-:S04]  /*5ab0*/  @P6 IMAD.HI.U32 R7, R6, UR40, RZ ;  /* 0x0000002806076c27 */ /* 0x002fc8000f8e00ff */
[----:B------:R-:W-:Y:S02]  /*5ac0*/  IMAD.U32 R6, RZ, RZ, UR40 ;  /* 0x00000028ff067e24 */ /* 0x000fe4000f8e00ff */
[----:B------:R-:W-:Y:S01]  /*5ad0*/  MUFU.EX2 R33, R33 ;  /* 0x0000002100217308 */ /* 0x000fe20000000800 */
[----:B0-----:R-:W-:-:S07]  /*5ae0*/  FADD.FTZ R8, R60, R43 ;  /* 0x0000002b3c087221 */ /* 0x001fce0000010000 */
[----:B------:R-:W0:Y:S01]  /*5af0*/  MUFU.EX2 R34, R34 ;  /* 0x0000002200227308 */ /* 0x000e220000000800 */
[----:B--2---:R-:W-:-:S07]  /*5b00*/  FADD.FTZ R13, R61, R8 ;  /* 0x000000083d0d7221 */ /* 0x004fce0000010000 */
[----:B------:R-:W1:Y:S08]  /*5b10*/  MUFU.EX2 R62, R62 ;  /* 0x0000003e003e7308 */ /* 0x000e700000000800 */
[----:B------:R-:W2:Y:S01]  /*5b20*/  MUFU.EX2 R32, R32 ;  /* 0x0000002000207308 */ /* 0x000ea20000000800 */
[----:B0-----:R-:W-:-:S07]  /*5b30*/  F2FP.SATFINITE.E4M3.F32.PACK_AB_MERGE_C R140, R34, R33, RZ ;  /* 0x00000021228c723e */ /* 0x001fce00048070ff */
[----:B------:R-:W-:Y:S01]  /*5b40*/  MUFU.EX2 R37, R37 ;  /* 0x0000002500257308 */ /* 0x000fe20000000800 */
[----:B-1----:R-:W-:-:S01]  /*5b50*/  FADD.FTZ R13, R62, R13 ;  /* 0x0000000d3e0d7221 */ /* 0x002fc20000010000 */
[----:B------:R-:W-:-:S03]  /*5b60*/  F2FP.SATFINITE.E4M3.F32.PACK_AB_MERGE_C R61, R62, R61, RZ ;  /* 0x0000003d3e3d723e */ /* 0x000fc600048070ff */
[----:B------:R-:W-:Y:S01]  /*5b70*/  FADD.FTZ R8, R10, R13 ;  /* 0x0000000d0a087221 */ /* 0x000fe20000010000 */
[----:B------:R-:W-:Y:S02]  /*5b80*/  F2FP.SATFINITE.E4M3.F32.PACK_AB_MERGE_C R147, R60, R57, R61 ;  /* 0x000000393c93723e */ /* 0x000fe4000480703d */
[----:B------:R-:W0:Y:S01]  /*5b90*/  MUFU.EX2 R38, R38 ;  /* 0x0000002600267308 */ /* 0x000e220000000800 */
[----:B--2---:R-:W-:Y:S01]  /*5ba0*/  F2FP.SATFINITE.E4M3.F32.PACK_AB_MERGE_C R140, R32, R31, R140 ;  /* 0x0000001f208c723e */ /* 0x004fe2000480708c */
[----:B------:R-:W-:-:S04]  /*5bb0*/  FADD.FTZ R31, R31, R94 ;  /* 0x0000005e1f1f7221 */ /* 0x000fc80000010000 */
[----:B------:R-:W-:Y:S02]  /*5bc0*/  FADD.FTZ R32, R32, R31 ;  /* 0x0000001f20207221 */ /* 0x000fe40000010000 */
[----:B------:R-:W1:Y:S02]  /*5bd0*/  MUFU.EX2 R41, R41 ;  /* 0x0000002900297308 */ /* 0x000e640000000800 */
[----:B------:R-:W-:-:S04]  /*5be0*/  FADD.FTZ R33, R33, R32 ;  /* 0x0000002021217221 */ /* 0x000fc80000010000 */
[----:B------:R-:W-:Y:S02]  /*5bf0*/  FADD.FTZ R34, R34, R33 ;  /* 0x0000002122227221 */ /* 0x000fe40000010000 */
        /* <DEDUP_REMOVED lines=15> */
[----:B------:R-:W-:Y:S02]  /*5cf0*/  F2FP.SATFINITE.E4M3.F32.PACK_AB_MERGE_C R8, R14, R3, RZ ;  /* 0x000000030e08723e */ /* 0x000fe400048070ff */
[----:B------:R-:W2:Y:S02]  /*5d00*/  @P6 LDC R14, c[0x0][0x450] ;  /* 0x00011400ff0e6b82 */ /* 0x000ea40000000800 */
[----:B------:R-:W-:Y:S01]  /*5d10*/  F2FP.SATFINITE.E4M3.F32.PACK_AB_MERGE_C R141, R41, R10, R8 ;  /* 0x0000000a298d723e */ /* 0x000fe20004807008 */
[----:B------:R-:W-:Y:S01]  /*5d20*/  VIADD R8, R104, 0xfffffffe ;  /* 0xfffffffe68087836 */ /* 0x000fe20000000000 */
[----:B------:R-:W3:Y:S01]  /*5d30*/  MUFU.EX2 R46, R46 ;  /* 0x0000002e002e7308 */ /* 0x000ee20000000800 */
[----:B0-----:R-:W-:-:S07]  /*5d40*/  FADD.FTZ R4, R12, R13 ;  /* 0x0000000d0c047221 */ /* 0x001fce0000010000 */
[----:B------:R-:W-:Y:S01]  /*5d50*/  MUFU.EX2 R49, R49 ;  /* 0x0000003100317308 */ /* 0x000fe20000000800 */
[----:B-1----:R-:W-:-:S07]  /*5d60*/  FADD.FTZ R3, R21, R4 ;  /* 0x0000000415037221 */ /* 0x002fce0000010000 */
[----:B------:R-:W0:Y:S01]  /*5d70*/  MUFU.EX2 R54, R54 ;  /* 0x0000003600367308 */ /* 0x000e220000000800 */
[----:B---3--:R-:W-:-:S01]  /*5d80*/  FADD.FTZ R4, R46, R3 ;  /* 0x000000032e047221 */ /* 0x008fc20000010000 */
[----:B--2---:R-:W-:Y:S02]  /*5d90*/  @P6 SHF.R.U32.HI R6, RZ, R14, R7 ;  /* 0x0000000eff066219 */ /* 0x004fe40000011607 */
[----:B------:R-:W-:-:S04]  /*5da0*/  LOP3.LUT P6, RZ, R2, 0x8, RZ, 0xc0, !PT ;  /* 0x0000000802ff7812 */ /* 0x000fc800078cc0ff */
[----:B------:R-:W1:Y:S01]  /*5db0*/  MUFU.EX2 R47, R47 ;  /* 0x0000002f002f7308 */ /* 0x000e620000000800 */
[----:B------:R-:W-:-:S04]  /*5dc0*/  IMAD.IADD R105, R105, 0x1, R6 ;  /* 0x0000000169697824 */ /* 0x000fc800078e0206 */
[----:B------:R-:W-:-:S03]  /*5dd0*/  VIADD R7, R105, UR7 ;  /* 0x0000000769077c36 */ /* 0x000fc60008000000 */
[----:B------:R-:W-:Y:S01]  /*5de0*/  MUFU.EX2 R39, R39 ;  /* 0x0000002700277308 */ /* 0x000fe20000000800 */
[----:B0-----:R-:W-:Y:S02]  /*5df0*/  F2FP.SATFINITE.E4M3.F32.PACK_AB_MERGE_C R3, R54, R49, RZ ;  /* 0x000000313603723e */ /* 0x001fe400048070ff */
[----:B------:R-:W-:-:S05]  /*5e00*/  R2UR UR10, R7 ;  /* 0x00000000070a72ca */ /* 0x000fca00000e0000 */
        /* <DEDUP_REMOVED lines=53> */
.L_x_13914:
[----:B------:R-:W-:Y:S02]  /*6160*/  ULDC UR12, c[0x0][0x9e4] ;  /* 0x00027900000c7ab9 */ /* 0x000fe40000000800 */
[----:B------:R-:W-:-:S11]  /*6170*/  UISETP.NE.AND UP0, UPT, UR12, 0x1, UPT ;  /* 0x000000010c00788c */ /* 0x000fd6000bf05270 */
[----:B------:R-:W-:Y:S02]  /*6180*/  @UP0 ULDC.64 UR14, c[0x0][0x9e8] ;  /* 0x00027a00000e0ab9 */ /* 0x000fe40000000a00 */
[----:B------:R-:W-:-:S04]  /*6190*/  UIMAD.WIDE.U32 UR6, UR11, UR14, URZ ;  /* 0x0000000e0b0672a5 */ /* 0x000fc8000f8e003f */
[----:B------:R-:W-:-:S12]  /*61a0*/  @UP0 USHF.R.U32.HI UR11, URZ, UR15, UR7 ;  /* 0x0000000f3f0b0299 */ /* 0x000fd80008011607 */
.L_x_13915:
[----:B------:R-:W-:-:S04]  /*61b0*/  UIMAD UR11, UR11, UR12, UR12 ;  /* 0x0000000c0b0b72a4 */ /* 0x000fc8000f8e020c */
[----:B------:R-:W-:-:S04]  /*61c0*/  UISETP.LT.AND UP0, UPT, UR10, UR11, UPT ;  /* 0x0000000b0a00728c */ /* 0x000fc8000bf01270 */
[----:B------:R-:W-:-:S12]  /*61d0*/  USEL UR10, UR10, UR11, UP0 ;  /* 0x0000000b0a0a7287 */ /* 0x000fd80008000000 */
.L_x_13913:
        /* <DEDUP_REMOVED lines=21> */
[----:B------:R-:W-:-:S13]  /*6330*/  ISETP.GE.AND P1, PT, R8, UR25, PT ;  /* 0x0000001908007c0c */ /* 0x000fda000bf26270 */
[----:B------:R-:W-:Y:S05]  /*6340*/  @!P1 BRA `(.L_x_13916) ;  /* 0x00000048005c9947 */ /* 0x000fea0003800000 */
        /* <DEDUP_REMOVED lines=9> */
.L_x_13935:
[----:B------:R-:W-:-:S04]  /*63e0*/  UISETP.NE.AND UP0, UPT, UR26, 0x1, UPT ;  /* 0x000000011a00788c */ /* 0x000fc8000bf05270 */
[----:B------:R-:W-:-:S04]  /*63f0*/  USEL UR37, URZ, 0x1, UP0 ;  /* 0x000000013f257887 */ /* 0x000fc80008000000 */
[----:B------:R-:W-:Y:S01]  /*6400*/  ULOP3.LUT UR37, UR27, UR37, URZ, 0x3c, !UPT ;  /* 0x000000251b257292 */ /* 0x000fe2000f8e3c3f */
[----:B------:R-:W-:Y:S11]  /*6410*/  @!P0 BRA `(.L_x_13917) ;  /* 0x0000000000048947 */ /* 0x000ff60003800000 */
[----:B------:R-:W-:Y:S01]  /*6420*/  BPT.TRAP 0x1 ;  /* 0x000000040000795c */ /* 0x000fe20000300000 */
.L_x_13917:
        /* <DEDUP_REMOVED lines=9> */
.L_x_13918:
[----:B-1----:R-:W-:Y:S05]  /*64c0*/  @P1 BRA `(.L_x_13919) ;  /* 0x0000000000081947 */ /* 0x002fea0003800000 */
[----:B------:R-:W1:Y:S02]  /*64d0*/  SYNCS.PHASECHK.TRANS64.TRYWAIT P1, [UR24+0x13230], R9 ;  /* 0x01323009ff0075a7 */ /* 0x000e640008020158 */
[----:B-1----:R-:W-:Y:S05]  /*64e0*/  @!P1 BRA `(.L_x_13920) ;  /* 0x0000013800389947 */ /* 0x002fea0003800000 */
.L_x_13919:
        /* <DEDUP_REMOVED lines=64> */
.L_x_13921:
[----:B------:R-:W-:Y:S01]  /*68f0*/  ULEA UR11, UR26, UR45, 0x3 ;  /* 0x0000002d1a0b7291 */ /* 0x000fe2000f8e183f */
[----:B01----:R-:W-:-:S05]  /*6900*/  IMAD.U32 R9, RZ, RZ, UR27 ;  /* 0x0000001bff097e24 */ /* 0x003fca000f8e00ff */
[----:B------:R-:W-:-:S04]  /*6910*/  SHF.L.U32 R9, R9, 0x1f, RZ ;  /* 0x0000001f09097819 */ /* 0x000fc800000006ff */
[----:B------:R0:W1:Y:S01]  /*6920*/  SYNCS.PHASECHK.TRANS64.TRYWAIT P1, [UR11+0x13250], R9 ;  /* 0x01325009ff0075a7 */ /* 0x000062000802014b */
[----:B------:R-:W-:Y:S05]  /*6930*/  @!P0 BRA `(.L_x_13922) ;  /* 0x0000000000048947 */ /* 0x000fea0003800000 */
[----:B------:R-:W-:Y:S01]  /*6940*/  BPT.TRAP 0x1 ;  /* 0x000000040000795c */ /* 0x000fe20000300000 */
.L_x_13922:
[----:B-1----:R-:W-:Y:S05]  /*6950*/  @P1 BRA `(.L_x_13923) ;  /* 0x0000000000081947 */ /* 0x002fea0003800000 */
[----:B------:R-:W1:Y:S02]  /*6960*/  SYNCS.PHASECHK.TRANS64.TRYWAIT P1, [UR11+0x13250], R9 ;  /* 0x01325009ff0075a7 */ /* 0x000e64000802014b */
[----:B-1----:R-:W-:Y:S05]  /*6970*/  @!P1 BRA `(.L_x_13924) ;  /* 0x00000134002c9947 */ /* 0x002fea0003800000 */
.L_x_13923:
        /* <DEDUP_REMOVED lines=32> */
.L_x_13925:
[----:B------:R-:W2:Y:S01]  /*6b80*/  LDC R136, c[0x0][0x448] ;  /* 0x00011200ff887b82 */ /* 0x000ea20000000800 */
        /* <DEDUP_REMOVED lines=35> */
[----:B------:R-:W-:Y:S01]  /*6dc0*/  FMUL.FTZ R66, R0, R70 ;  /* 0x0000004600427220 */ /* 0x000fe20000410000 */
[----:B------:R-:W-:-:S02]  /*6dd0*/  IMAD R70, R8, -0xa0, RZ ;  /* 0xffffff6008467824 */ /* 0x000fc400078e02ff */
        /* <DEDUP_REMOVED lines=25> */
[----:B-1----:R-:W-:-:S04]  /*6f70*/  @P2 IMAD.HI.U32 R56, R132, R57, RZ ;  /* 0x0000003984382227 */ /* 0x002fc800078e00ff */
[C---:B------:R-:W-:Y:S01]  /*6f80*/  FMUL.FTZ R118, R0.reuse, R118 ;  /* 0x0000007600767220 */ /* 0x040fe20000410000 */
[C---:B------:R-:W-:Y:S01]  /*6f90*/  FMUL.FTZ R119, R0.reuse, R119 ;  /* 0x0000007700777220 */ /* 0x040fe20000410000 */
[----:B------:R-:W-:Y:S01]  /*6fa0*/  FMUL.FTZ R88, R0, R88 ;  /* 0x0000005800587220 */ /* 0x000fe20000410000 */
[----:B------:R-:W-:Y:S02]  /*6fb0*/  VIADD R57, R70, 0x1 ;  /* 0x0000000146397836 */ /* 0x000fe40000000000 */
        /* <DEDUP_REMOVED lines=24> */
[----:B------:R-:W-:Y:S01]  /*7140*/  LOP3.LUT P1, RZ, R2, 0x8, RZ, 0xc0, !PT ;  /* 0x0000000802ff7812 */ /* 0x000fe2000782c0ff */
[----:B------:R-:W-:Y:S01]  /*7150*/  IMAD R57, R18, -0x2, R57 ;  /* 0xfffffffe12397824 */ /* 0x000fe200078e0239 */
[----:B------:R-:W2:Y:S01]  /*7160*/  MUFU.TANH R9, R9 ;  /* 0x0000000900097308 */ /* 0x000ea20000002400 */
[----:B------:R-:W-:-:S02]  /*7170*/  UPRMT UR24, UR44, 0x654, UR24 ;  /* 0x000006542c187896 */ /* 0x000fc40008000018 */
[----:B------:R-:W-:Y:S01]  /*7180*/  ULOP3.LUT UR6, URZ, UR22, URZ, 0x33, !UPT ;  /* 0x000000163f067292 */ /* 0x000fe2000f8e333f */
[C---:B0-----:R-:W-:Y:S01]  /*7190*/  IADD3 R135, R57.reuse, -R58, R17 ;  /* 0x8000003a39877210 */ /* 0x041fe20007ffe011 */
[----:B------:R-:W-:-:S03]  /*71a0*/  VIADD R67, R57, 0xffffffff ;  /* 0xffffffff39437836 */ /* 0x000fc60000000000 */
[----:B------:R-:W0:Y:S01]  /*71b0*/  MUFU.TANH R10, R10 ;  /* 0x0000000a000a7308 */ /* 0x000e220000002400 */
[C---:B------:R-:W-:Y:S01]  /*71c0*/  VIADD R136, R135.reuse, UR23 ;  /* 0x0000001787887c36 */ /* 0x040fe20008000000 */
[----:B------:R-:W-:Y:S01]  /*71d0*/  SYNCS.ARRIVE.TRANS64.RED.A1T0 RZ, [UR24], RZ ;  /* 0x000000ffffff79a7 */ /* 0x000fe20008100418 */
        /* <DEDUP_REMOVED lines=94> */
.L_x_13928:
[----:B------:R-:W-:-:S05]  /*77c0*/  IMAD.U32 R138, RZ, RZ, UR21 ;  /* 0x00000015ff8a7e24 */ /* 0x000fca000f8e00ff */
[----:B------:R-:W-:-:S13]  /*77d0*/  ISETP.NE.AND P1, PT, R138, 0x1, PT ;  /* 0x000000018a00780c */ /* 0x000fda0003f25270 */
[----:B------:R-:W1:Y:S02]  /*77e0*/  @P1 LDC.64 R56, c[0x0][0x9e8] ;  /* 0x00027a00ff381b82 */ /* 0x000e640000000a00 */
[----:B-1----:R-:W-:-:S05]  /*77f0*/  @P1 IMAD.HI.U32 R56, R137, R56, RZ ;  /* 0x0000003889381227 */ /* 0x002fca00078e00ff */
[----:B------:R-:W-:-:S07]  /*7800*/  @P1 SHF.R.U32.HI R137, RZ, R57, R56 ;  /* 0x00000039ff891219 */ /* 0x000fce0000011638 */
.L_x_13929:
[----:B------:R-:W-:Y:S05]  /*7810*/  BSYNC B0 ;  /* 0x0000000000007941 */ /* 0x000fea0003800000 */
.L_x_13927:
[----:B------:R-:W-:-:S05]  /*7820*/  IMAD R137, R137, R138, R67 ;  /* 0x0000008a89897224 */ /* 0x000fca00078e0243 */
[----:B------:R-:W-:Y:S02]  /*7830*/  VIADDMNMX R134, R137, R138, R134, PT ;  /* 0x0000008a89867246 */ /* 0x000fe40003800186 */
[----:B------:R-:W-:-:S07]  /*7840*/  VIMNMX R71, R71, R137, !PT ;  /* 0x0000008947477248 */ /* 0x000fce0007fe0100 */
.L_x_13926:
        /* <DEDUP_REMOVED lines=225> */
[----:B------:R-:W-:Y:S01]  /*8660*/  ISETP.GE.AND P6, PT, R70, 0x9a, PT ;  /* 0x0000009a4600780c */ /* 0x000fe20003fc6270 */
[----:B------:R-:W0:-:S12]  /*8670*/  SHFL.IDX PT, R9, R132, 0x1, 0x1c1f ;  /* 0x003c1f0084097f89 */ /* 0x000e1800000e0000 */
[----:B------:R-:W-:Y:S02]  /*8680*/  @P6 LOP3.LUT R2, R2, 0x4, RZ, 0xfc, !PT ;  /* 0x0000000402026812 */ /* 0x000fe400078efcff */
[----:B------:R-:W-:-:S04]  /*8690*/  ISETP.GT.AND P6, PT, R71, 0x99, !P6 ;  /* 0x000000994700780c */ /* 0x000fc800077c4270 */
[----:B------:R-:W-:-:S04]  /*86a0*/  ISETP.LT.OR P6, PT, R134, 0x9a, P6 ;  /* 0x0000009a8600780c */ /* 0x000fc800037c1670 */
[----:B------:R-:W-:Y:S02]  /*86b0*/  FSEL R69, R69, -INF , !P6 ;  /* 0xff80000045457808 */ /* 0x000fe40007000000 */
[----:B------:R-:W-:Y:S01]  /*86c0*/  LOP3.LUT P6, RZ, R2, 0x8, RZ, 0xc0, !PT ;  /* 0x0000000802ff7812 */ /* 0x000fe200078cc0ff */
[--C-:B0-----:R-:W-:Y:S02]  /*86d0*/  IMAD.IADD R136, R136, 0x1, R9.reuse ;  /* 0x0000000188887824 */ /* 0x101fe400078e0209 */
[----:B------:R-:W-:-:S10]  /*86e0*/  IMAD.IADD R135, R135, 0x1, R9 ;  /* 0x0000000187877824 */ /* 0x000fd400078e0209 */
        /* <DEDUP_REMOVED lines=13> */
.L_x_13932:
[----:B------:R-:W-:-:S05]  /*87c0*/  IMAD.U32 R70, RZ, RZ, UR21 ;  /* 0x00000015ff467e24 */ /* 0x000fca000f8e00ff */
[----:B------:R-:W-:-:S13]  /*87d0*/  ISETP.NE.AND P6, PT, R70, 0x1, PT ;  /* 0x000000014600780c */ /* 0x000fda0003fc5270 */
[----:B------:R-:W0:Y:S02]  /*87e0*/  @P6 LDC.64 R56, c[0x0][0x9e8] ;  /* 0x00027a00ff386b82 */ /* 0x000e240000000a00 */
[----:B0-----:R-:W-:-:S05]  /*87f0*/  @P6 IMAD.HI.U32 R56, R9, R56, RZ ;  /* 0x0000003809386227 */ /* 0x001fca00078e00ff */
[----:B------:R-:W-:-:S07]  /*8800*/  @P6 SHF.R.U32.HI R9, RZ, R57, R56 ;  /* 0x00000039ff096219 */ /* 0x000fce0000011638 */
.L_x_13933:
[----:B------:R-:W-:Y:S05]  /*8810*/  BSYNC B0 ;  /* 0x0000000000007941 */ /* 0x000fea0003800000 */
.L_x_13931:
[----:B------:R-:W-:-:S05]  /*8820*/  IMAD R9, R9, R70, R67 ;  /* 0x0000004609097224 */ /* 0x000fca00078e0243 */
[----:B------:R-:W-:Y:S02]  /*8830*/  VIADDMNMX R136, R9, R70, R136, PT ;  /* 0x0000004609887246 */ /* 0x000fe40003800188 */
[----:B------:R-:W-:-:S07]  /*8840*/  VIMNMX R135, R135, R9, !PT ;  /* 0x0000000987877248 */ /* 0x000fce0007fe0100 */
.L_x_13930:
        /* <DEDUP_REMOVED lines=104> */
[C---:B------:R-:W-:Y:S02]  /*8ed0*/  ISETP.LT.OR P2, PT, R136.reuse, 0x8a, P2 ;  /* 0x0000008a8800780c */ /* 0x040fe40001741670 */
[C---:B------:R-:W-:Y:S02]  /*8ee0*/  ISETP.GT.AND P1, PT, R135.reuse, 0x40, !P1 ;  /* 0x000000408700780c */ /* 0x040fe40004f24270 */
[----:B------:R-:W-:Y:S02]  /*8ef0*/  ISETP.GT.AND P3, PT, R135, 0x90, !P3 ;  /* 0x000000908700780c */ /* 0x000fe40005f64270 */
[----:B------:R-:W-:Y:S02]  /*8f00*/  ISETP.LT.OR P1, PT, R136, 0x41, P1 ;  /* 0x000000418800780c */ /* 0x000fe40000f21670 */
[----:B------:R-:W-:Y:S02]  /*8f10*/  FSEL R61, R61, -INF , !P2 ;  /* 0xff8000003d3d7808 */ /* 0x000fe40005000000 */
[----:B------:R-:W-:-:S02]  /*8f20*/  FSEL R90, R90, -INF , !P1 ;  /* 0xff8000005a5a7808 */ /* 0x000fc40004800000 */
[----:B------:R-:W-:Y:S02]  /*8f30*/  LOP3.LUT P1, RZ, R16, 0x400000, RZ, 0xc0, !PT ;  /* 0x0040000010ff7812 */ /* 0x000fe4000782c0ff */
[C---:B------:R-:W-:Y:S02]  /*8f40*/  ISETP.LT.OR P3, PT, R136.reuse, 0x91, P3 ;  /* 0x000000918800780c */ /* 0x040fe40001f61670 */
        /* <DEDUP_REMOVED lines=11> */
[----:B------:R-:W-:Y:S02]  /*9000*/  ISETP.LT.OR P4, PT, R136, 0x92, P4 ;  /* 0x000000928800780c */ /* 0x000fe40002781670 */
[----:B------:R-:W-:Y:S02]  /*9010*/  FSEL R94, R94, -INF , !P1 ;  /* 0xff8000005e5e7808 */ /* 0x000fe40004800000 */
[----:B------:R-:W-:Y:S02]  /*9020*/  LOP3.LUT P1, RZ, R16, 0x100000, RZ, 0xc0, !PT ;  /* 0x0010000010ff7812 */ /* 0x000fe4000782c0ff */
[----:B------:R-:W-:Y:S02]  /*9030*/  ISETP.LT.OR P5, PT, R136, 0x99, P5 ;  /* 0x000000998800780c */ /* 0x000fe40002fa1670 */
[----:B------:R-:W-:Y:S02]  /*9040*/  ISETP.GT.AND P1, PT, R135, 0x49, !P1 ;  /* 0x000000498700780c */ /* 0x000fe40004f24270 */
[----:B------:R-:W-:-:S02]  /*9050*/  FSEL R66, R66, -INF , !P5 ;  /* 0xff80000042427808 */ /* 0x000fc40006800000 */
[----:B------:R-:W-:Y:S02]  /*9060*/  ISETP.LT.OR P1, PT, R136, 0x4a, P1 ;  /* 0x0000004a8800780c */ /* 0x000fe40000f21670 */
[----:B0-----:R-:W-:Y:S02]  /*9070*/  FMNMX.FTZ R9, R57, R70, !PT ;  /* 0x0000004639097209 */ /* 0x001fe40007810000 */
        /* <DEDUP_REMOVED lines=70> */
[----:B------:R-:W-:Y:S02]  /*94e0*/  FMNMX.FTZ R132, R12, R71, !PT ;  /* 0x000000470c847209 */ /* 0x000fe40007810000 */
[----:B------:R-:W-:Y:S01]  /*94f0*/  ISETP.LT.OR P2, PT, R136, 0x9a, P2 ;  /* 0x0000009a8800780c */ /* 0x000fe20001741670 */
        /* <DEDUP_REMOVED lines=22> */
[--C-:B0-----:R-:W-:Y:S01]  /*9660*/  FFMA.FTZ R123, R76, UR20, -R56.reuse ;  /* 0x000000144c7b7c23 */ /* 0x101fe20008010838 */
[----:B------:R-:W-:Y:S01]  /*9670*/  FSEL R76, R63, -INF , !P4 ;  /* 0xff8000003f4c7808 */ /* 0x000fe20006000000 */
        /* <DEDUP_REMOVED lines=25> */
[----:B------:R-:W-:Y:S01]  /*9810*/  FMNMX.FTZ R132, R118, R113, !PT ;  /* 0x0000007176847209 */ /* 0x000fe20007810000 */
[----:B------:R-:W-:-:S01]  /*9820*/  FFMA.FTZ R65, R65, UR20, -R56 ;  /* 0x0000001441417c23 */ /* 0x000fc20008010838 */
[----:B0-----:R-:W-:-:S02]  /*9830*/  FFMA.FTZ R123, R133, UR20, -R56 ;  /* 0x00000014857b7c23 */ /* 0x001fc40008010838 */
        /* <DEDUP_REMOVED lines=14> */
[----:B------:R-:W-:Y:S02]  /*9920*/  FSEL R77, R68, -INF , !P2 ;  /* 0xff800000444d7808 */ /* 0x000fe40005000000 */
[----:B-1----:R-:W-:Y:S01]  /*9930*/  FMNMX.FTZ R117, R99, R132, !PT ;  /* 0x0000008463757209 */ /* 0x002fe20007810000 */
[----:B------:R0:W-:Y:S03]  /*9940*/  MUFU.EX2 R68, R127 ;  /* 0x0000007f00447308 */ /* 0x0001e60000000800 */
        /* <DEDUP_REMOVED lines=23> */
[----:B------:R-:W-:-:S01]  /*9ac0*/  FFMA.FTZ R132, R129, UR20, -R56 ;  /* 0x0000001481847c23 */ /* 0x000fc20008010838 */
[----:B------:R-:W-:Y:S01]  /*9ad0*/  FFMA.FTZ R129, R69, UR20, -R56 ;  /* 0x0000001445817c23 */ /* 0x000fe20008010838 */
[----:B------:R-:W-:Y:S01]  /*9ae0*/  FSEL R69, R9, RZ, P1 ;  /* 0x000000ff09457208 */ /* 0x000fe20000800000 */
[----:B------:R-:W-:Y:S01]  /*9af0*/  MUFU.EX2 R112, R137 ;  /* 0x0000008900707308 */ /* 0x000fe20000000800 */
[----:B------:R-:W1:Y:S03]  /*9b00*/  SHFL.BFLY PT, R134, R117, 0x2, 0x1f ;  /* 0x0c401f0075867f89 */ /* 0x000e6600000e0000 */
[----:B------:R-:W-:-:S04]  /*9b10*/  FADD.FTZ R69, -R69, R6 ;  /* 0x0000000645457221 */ /* 0x000fc80000010100 */
[----:B------:R-:W-:Y:S01]  /*9b20*/  FMUL.FTZ R6, R69, UR20 ;  /* 0x0000001445067c20 */ /* 0x000fe20008410000 */
[----:B------:R-:W-:Y:S08]  /*9b30*/  MUFU.EX2 R109, R109 ;  /* 0x0000006d006d7308 */ /* 0x000ff00000000800 */
[----:B------:R-:W2:Y:S01]  /*9b40*/  MUFU.EX2 R6, R6 ;  /* 0x0000000600067308 */ /* 0x000ea20000000800 */
[----:B-1----:R-:W-:Y:S01]  /*9b50*/  FMNMX.FTZ R134, R117, R134, !PT ;  /* 0x0000008675867209 */ /* 0x002fe20007810000 */
[--C-:B------:R-:W-:Y:S01]  /*9b60*/  FFMA.FTZ R117, R130, UR20, -R56.reuse ;  /* 0x0000001482757c23 */ /* 0x100fe20008010838 */
[----:B------:R-:W-:-:S05]  /*9b70*/  FFMA.FTZ R130, R131, UR20, -R56 ;  /* 0x0000001483827c23 */ /* 0x000fca0008010838 */
        /* <DEDUP_REMOVED lines=9> */
[----:B------:R2:W-:Y:S03]  /*9c10*/  MUFU.EX2 R134, R129 ;  /* 0x0000008100867308 */ /* 0x0005e60000000800 */
        /* <DEDUP_REMOVED lines=10> */
[----:B------:R-:W-:-:S01]  /*9cc0*/  FFMA.FTZ R70, R70, UR20, -R69 ;  /* 0x0000001446467c23 */ /* 0x000fc20008010845 */
[----:B------:R-:W-:Y:S01]  /*9cd0*/  MUFU.EX2 R127, R127 ;  /* 0x0000007f007f7308 */ /* 0x000fe20000000800 */
[----:B--2---:R-:W-:-:S01]  /*9ce0*/  FFMA.FTZ R129, R6, R4, R11 ;  /* 0x0000000406817223 */ /* 0x004fc2000001000b */
[----:B------:R-:W-:Y:S01]  /*9cf0*/  FFMA.FTZ R106, R106, UR20, -R69 ;  /* 0x000000146a6a7c23 */ /* 0x000fe20008010845 */
[----:B------:R-:W-:-:S01]  /*9d00*/  FADD.FTZ R126, -R126, R7 ;  /* 0x000000077e7e7221 */ /* 0x000fc20000010100 */
[--C-:B------:R-:W-:Y:S01]  /*9d10*/  FFMA.FTZ R107, R107, UR20, -R69.reuse ;  /* 0x000000146b6b7c23 */ /* 0x100fe20008010845 */
[----:B------:R-:W-:-:S01]  /*9d20*/  FFMA.FTZ R110, R110, UR20, -R69 ;  /* 0x000000146e6e7c23 */ /* 0x000fc20008010845 */
        /* <DEDUP_REMOVED lines=162> */
[----:B------:R-:W-:Y:S01]  /*a750*/  FADD.FTZ R4, R134, R77 ;  /* 0x0000004d86047221 */ /* 0x000fe20000010000 */
[----:B--2---:R-:W-:-:S04]  /*a760*/  FADD.FTZ R76, R66, R3 ;  /* 0x00000003424c7221 */ /* 0x004fc80000010000 */
[----:B0-----:R-:W-:Y:S01]  /*a770*/  FADD.FTZ R3, R69, R76 ;  /* 0x0000004c45037221 */ /* 0x001fe20000010000 */
[----:B------:R-:W-:Y:S06]  /*a780*/  @!P0 BRA `(.L_x_13934) ;  /* 0x0000000000048947 */ /* 0x000fec0003800000 */
[----:B------:R-:W-:Y:S01]  /*a790*/  BPT.TRAP 0x1 ;  /* 0x000000040000795c */ /* 0x000fe20000300000 */
.L_x_13934:
        /* <DEDUP_REMOVED lines=82> */
.L_x_13916:
[----:B------:R-:W0:Y:S01]  /*acc0*/  LDC R6, c[0x0][0x448] ;  /* 0x00011200ff067b82 */ /* 0x000e220000000800 */
[----:B------:R-:W-:Y:S01]  /*acd0*/  UIADD3 UR6, UR40, 0xbf, URZ ;  /* 0x000000bf28067890 */ /* 0x000fe2000fffe03f */
[----:B------:R-:W-:Y:S02]  /*ace0*/  IADD3 R7, R17, 0x1, -R58 ;  /* 0x0000000111077810 */ /* 0x000fe40007ffe83a */
[----:B------:R-:W-:Y:S02]  /*acf0*/  LOP3.LUT P1, RZ, R2, 0x8, RZ, 0xc0, !PT ;  /* 0x0000000802ff7812 */ /* 0x000fe4000782c0ff */
[----:B0-----:R-:W-:-:S13]  /*ad00*/  ISETP.NE.AND P2, PT, R6, 0x1, PT ;  /* 0x000000010600780c */ /* 0x001fda0003f45270 */
        /* <DEDUP_REMOVED lines=21> */
.L_x_13937:
[----:B------:R-:W-:Y:S02]  /*ae60*/  ULDC UR12, c[0x0][0x9e4] ;  /* 0x00027900000c7ab9 */ /* 0x000fe40000000800 */
[----:B------:R-:W-:-:S11]  /*ae70*/  UISETP.NE.AND UP0, UPT, UR12, 0x1, UPT ;  /* 0x000000010c00788c */ /* 0x000fd6000bf05270 */
[----:B------:R-:W-:Y:S02]  /*ae80*/  @UP0 ULDC.64 UR14, c[0x0][0x9e8] ;  /* 0x00027a00000e0ab9 */ /* 0x000fe40000000a00 */
[----:B------:R-:W-:-:S04]  /*ae90*/  UIMAD.WIDE.U32 UR6, UR10, UR14, URZ ;  /* 0x0000000e0a0672a5 */ /* 0x000fc8000f8e003f */
[----:B------:R-:W-:-:S12]  /*aea0*/  @UP0 USHF.R.U32.HI UR10, URZ, UR15, UR7 ;  /* 0x0000000f3f0a0299 */ /* 0x000fd80008011607 */
.L_x_13938:
[----:B------:R-:W-:-:S04]  /*aeb0*/  UIMAD UR10, UR10, UR12, URZ ;  /* 0x0000000c0a0a72a4 */ /* 0x000fc8000f8e023f */
[----:B------:R-:W-:-:S04]  /*aec0*/  UISETP.LT.AND UP0, UPT, UR11, UR10, UPT ;  /* 0x0000000a0b00728c */ /* 0x000fc8000bf01270 */
[----:B------:R-:W-:-:S12]  /*aed0*/  USEL UR11, UR11, UR10, !UP0 ;  /* 0x0000000a0b0b7287 */ /* 0x000fd8000c000000 */
.L_x_13936:
        /* <DEDUP_REMOVED lines=13> */
.L_x_13950:
[----:B------:R-:W-:-:S04]  /*afb0*/  UISETP.NE.AND UP0, UPT, UR23, 0x1, UPT ;  /* 0x000000011700788c */ /* 0x000fc8000bf05270 */
[----:B------:R-:W-:-:S04]  /*afc0*/  USEL UR37, URZ, 0x1, UP0 ;  /* 0x000000013f257887 */ /* 0x000fc80008000000 */
[----:B------:R-:W-:Y:S01]  /*afd0*/  ULOP3.LUT UR37, UR24, UR37, URZ, 0x3c, !UPT ;  /* 0x0000002518257292 */ /* 0x000fe2000f8e3c3f */
[----:B------:R-:W-:Y:S11]  /*afe0*/  @!P0 BRA `(.L_x_13940) ;  /* 0x0000000000048947 */ /* 0x000ff60003800000 */
[----:B------:R-:W-:Y:S01]  /*aff0*/  BPT.TRAP 0x1 ;  /* 0x000000040000795c */ /* 0x000fe20000300000 */
.L_x_13940:
        /* <DEDUP_REMOVED lines=9> */
.L_x_13941:
[----:B-1----:R-:W-:Y:S05]  /*b090*/  @P1 BRA `(.L_x_13942) ;  /* 0x0000000000081947 */ /* 0x002fea0003800000 */
[----:B------:R-:W1:Y:S02]  /*b0a0*/  SYNCS.PHASECHK.TRANS64.TRYWAIT P1, [UR21+0x13230], R9 ;  /* 0x01323009ff0075a7 */ /* 0x000e640008020155 */
[----:B-1----:R-:W-:Y:S05]  /*b0b0*/  @!P1 BRA `(.L_x_13943) ;  /* 0x000000ec00749947 */ /* 0x002fea0003800000 */
.L_x_13942:
        /* <DEDUP_REMOVED lines=64> */
.L_x_13944:
[----:B------:R-:W-:Y:S01]  /*b4c0*/  ULEA UR11, UR23, UR45, 0x3 ;  /* 0x0000002d170b7291 */ /* 0x000fe2000f8e183f */
[----:B01----:R-:W-:-:S05]  /*b4d0*/  IMAD.U32 R9, RZ, RZ, UR24 ;  /* 0x00000018ff097e24 */ /* 0x003fca000f8e00ff */
[----:B------:R-:W-:-:S04]  /*b4e0*/  SHF.L.U32 R9, R9, 0x1f, RZ ;  /* 0x0000001f09097819 */ /* 0x000fc800000006ff */
[----:B------:R0:W1:Y:S01]  /*b4f0*/  SYNCS.PHASECHK.TRANS64.TRYWAIT P1, [UR11+0x13250], R9 ;  /* 0x01325009ff0075a7 */ /* 0x000062000802014b */
[----:B------:R-:W-:Y:S05]  /*b500*/  @!P0 BRA `(.L_x_13945) ;  /* 0x0000000000048947 */ /* 0x000fea0003800000 */
[----:B------:R-:W-:Y:S01]  /*b510*/  BPT.TRAP 0x1 ;  /* 0x000000040000795c */ /* 0x000fe20000300000 */
.L_x_13945:
[----:B-1----:R-:W-:Y:S05]  /*b520*/  @P1 BRA `(.L_x_13946) ;  /* 0x0000000000081947 */ /* 0x002fea0003800000 */
[----:B------:R-:W1:Y:S02]  /*b530*/  SYNCS.PHASECHK.TRANS64.TRYWAIT P1, [UR11+0x13250], R9 ;  /* 0x01325009ff0075a7 */ /* 0x000e64000802014b */
[----:B-1----:R-:W-:Y:S05]  /*b540*/  @!P1 BRA `(.L_x_13947) ;  /* 0x000000e800689947 */ /* 0x002fea0003800000 */
.L_x_13946:
        /* <DEDUP_REMOVED lines=32> */
.L_x_13948:
        /* <DEDUP_REMOVED lines=246> */
[----:B0-----:R-:W-:-:S05]  /*c6b0*/  FMNMX.FTZ R131, R129, R56, !PT ;  /* 0x0000003881837209 */ /* 0x001fca0007810000 */
[----:B------:R-:W0:Y:S01]  /*c6c0*/  SHFL.BFLY PT, R56, R131, 0x1, 0x1f ;  /* 0x0c201f0083387f89 */ /* 0x000e2200000e0000 */
[----:B-1----:R-:W-:-:S05]  /*c6d0*/  FMNMX.FTZ R132, R130, R9, !PT ;  /* 0x0000000982847209 */ /* 0x002fca0007810000 */
[----:B------:R-:W1:Y:S01]  /*c6e0*/  SHFL.BFLY PT, R133, R132, 0x1, 0x1f ;  /* 0x0c201f0084857f89 */ /* 0x000e6200000e0000 */
[----:B0-----:R-:W-:Y:S01]  /*c6f0*/  FMNMX.FTZ R9, R131, R56, !PT ;  /* 0x0000003883097209 */ /* 0x001fe20007810000 */
[----:B------:R-:W-:-:S04]  /*c700*/  IMAD.U32 R131, RZ, RZ, UR20 ;  /* 0x00000014ff837e24 */ /* 0x000fc8000f8e00ff */
[C---:B------:R-:W-:Y:S01]  /*c710*/  FFMA.FTZ R129, R9.reuse, R134, -8 ;  /* 0xc100000009817423 */ /* 0x040fe20000010086 */
[----:B------:R-:W-:-:S01]  /*c720*/  FADD.FTZ R6, -R9, R6 ;  /* 0x0000000609067221 */ /* 0x000fc20000010100 */
[----:B-1----:R-:W-:Y:S02]  /*c730*/  FMNMX.FTZ R56, R132, R133, !PT ;  /* 0x0000008584387209 */ /* 0x002fe40007810000 */
[----:B------:R-:W-:-:S01]  /*c740*/  FFMA.FTZ R130, R11, UR20, -R129 ;  /* 0x000000140b827c23 */ /* 0x000fc20008010881 */
[--C-:B------:R-:W-:Y:S01]  /*c750*/  FFMA.FTZ R11, R10, UR20, -R129.reuse ;  /* 0x000000140a0b7c23 */ /* 0x100fe20008010881 */
[----:B------:R-:W-:-:S01]  /*c760*/  FFMA.FTZ R10, R14, UR20, -R129 ;  /* 0x000000140e0a7c23 */ /* 0x000fc20008010881 */
[--C-:B------:R-:W-:Y:S01]  /*c770*/  FFMA.FTZ R14, R120, UR20, -R129.reuse ;  /* 0x00000014780e7c23 */ /* 0x100fe20008010881 */
[----:B------:R-:W-:-:S01]  /*c780*/  FFMA.FTZ R120, R124, UR20, -R129 ;  /* 0x000000147c787c23 */ /* 0x000fc20008010881 */
[----:B------:R-:W-:Y:S01]  /*c790*/  FMUL.FTZ R133, R6, UR20 ;  /* 0x0000001406857c20 */ /* 0x000fe20008410000 */
[----:B------:R-:W-:-:S01]  /*c7a0*/  FFMA.FTZ R124, R128, UR20, -R129 ;  /* 0x00000014807c7c23 */ /* 0x000fc20008010881 */
[C---:B------:R-:W-:Y:S01]  /*c7b0*/  FADD.FTZ R6, -R56.reuse, R7 ;  /* 0x0000000738067221 */ /* 0x040fe20000010100 */
[----:B------:R-:W-:-:S01]  /*c7c0*/  FFMA.FTZ R128, R56, R131, -8 ;  /* 0xc100000038807423 */ /* 0x000fc20000010083 */
        /* <DEDUP_REMOVED lines=34> */
[----:B------:R-:W-:Y:S01]  /*c9f0*/  FMUL.FTZ R6, R6, UR20 ;  /* 0x0000001406067c20 */ /* 0x000fe20008410000 */
        /* <DEDUP_REMOVED lines=204> */
.L_x_13949:
        /* <DEDUP_REMOVED lines=82> */
.L_x_13939:
        /* <DEDUP_REMOVED lines=11> */
.L_x_13970:
[----:B------:R-:W-:-:S04]  /*dc90*/  UIADD3 UR38, UR25, 0x1, URZ ;  /* 0x0000000119267890 */ /* 0x000fc8000fffe03f */
[----:B------:R-:W-:-:S04]  /*dca0*/  UISETP.NE.AND UP0, UPT, UR38, 0x2, UPT ;  /* 0x000000022600788c */ /* 0x000fc8000bf05270 */
[----:B------:R-:W-:Y:S02]  /*dcb0*/  USEL UR37, URZ, 0x1, UP0 ;  /* 0x000000013f257887 */ /* 0x000fe40008000000 */
[----:B------:R-:W-:Y:S02]  /*dcc0*/  USEL UR38, UR38, URZ, UP0 ;  /* 0x0000003f26267287 */ /* 0x000fe40008000000 */
[----:B------:R-:W-:Y:S01]  /*dcd0*/  ULOP3.LUT UR37, UR26, UR37, URZ, 0x3c, !UPT ;  /* 0x000000251a257292 */ /* 0x000fe2000f8e3c3f */
[----:B------:R-:W-:Y:S11]  /*dce0*/  @!P0 BRA `(.L_x_13952) ;  /* 0x0000000000048947 */ /* 0x000ff60003800000 */
[----:B------:R-:W-:Y:S01]  /*dcf0*/  BPT.TRAP 0x1 ;  /* 0x000000040000795c */ /* 0x000fe20000300000 */
.L_x_13952:
[----:B------:R-:W-:Y:S01]  /*dd00*/  ULEA UR6, UR38, UR45, 0x3 ;  /* 0x0000002d26067291 */ /* 0x000fe2000f8e183f */
[----:B------:R-:W-:-:S05]  /*dd10*/  IMAD.U32 R9, RZ, RZ, UR37 ;  /* 0x00000025ff097e24 */ /* 0x000fca000f8e00ff */
[----:B------:R-:W-:-:S04]  /*dd20*/  SHF.L.U32 R9, R9, 0x1f, RZ ;  /* 0x0000001f09097819 */ /* 0x000fc800000006ff */
[----:B------:R0:W1:Y:S01]  /*dd30*/  SYNCS.PHASECHK.TRANS64.TRYWAIT P1, [UR6+0x13230], R9 ;  /* 0x01323009ff0075a7 */ /* 0x0000620008020146 */
[----:B------:R-:W-:Y:S05]  /*dd40*/  @!P0 BRA `(.L_x_13953) ;  /* 0x0000000000048947 */ /* 0x000fea0003800000 */
[----:B------:R-:W-:Y:S01]  /*dd50*/  BPT.TRAP 0x1 ;  /* 0x000000040000795c */ /* 0x000fe20000300000 */
.L_x_13953:
[----:B-1----:R-:W-:Y:S05]  /*dd60*/  @P1 BRA `(.L_x_13954) ;  /* 0x0000000000081947 */ /* 0x002fea0003800000 */
[----:B------:R-:W1:Y:S02]  /*dd70*/  SYNCS.PHASECHK.TRANS64.TRYWAIT P1, [UR6+0x13230], R9 ;  /* 0x01323009ff0075a7 */ /* 0x000e640008020146 */
[----:B-1----:R-:W-:Y:S05]  /*dd80*/  @!P1 BRA `(.L_x_13955) ;  /* 0x000000c000709947 */ /* 0x002fea0003800000 */
.L_x_13954:
        /* <DEDUP_REMOVED lines=64> */
.L_x_13956:
[----:B------:R-:W-:Y:S01]  /*e190*/  ULEA UR11, UR25, UR45, 0x3 ;  /* 0x0000002d190b7291 */ /* 0x000fe2000f8e183f */
[----:B01----:R-:W-:-:S05]  /*e1a0*/  IMAD.U32 R9, RZ, RZ, UR26 ;  /* 0x0000001aff097e24 */ /* 0x003fca000f8e00ff */
[----:B------:R-:W-:-:S04]  /*e1b0*/  SHF.L.U32 R9, R9, 0x1f, RZ ;  /* 0x0000001f09097819 */ /* 0x000fc800000006ff */
[----:B------:R0:W1:Y:S01]  /*e1c0*/  SYNCS.PHASECHK.TRANS64.TRYWAIT P1, [UR11+0x13250], R9 ;  /* 0x01325009ff0075a7 */ /* 0x000062000802014b */
[----:B------:R-:W-:Y:S05]  /*e1d0*/  @!P0 BRA `(.L_x_13957) ;  /* 0x0000000000048947 */ /* 0x000fea0003800000 */
[----:B------:R-:W-:Y:S01]  /*e1e0*/  BPT.TRAP 0x1 ;  /* 0x000000040000795c */ /* 0x000fe20000300000 */
.L_x_13957:
[----:B-1----:R-:W-:Y:S05]  /*e1f0*/  @P1 BRA `(.L_x_13958) ;  /* 0x0000000000081947 */ /* 0x002fea0003800000 */
[----:B------:R-:W1:Y:S02]  /*e200*/  SYNCS.PHASECHK.TRANS64.TRYWAIT P1, [UR11+0x13250], R9 ;  /* 0x01325009ff0075a7 */ /* 0x000e64000802014b */
[----:B-1----:R-:W-:Y:S05]  /*e210*/  @!P1 BRA `(.L_x_13959) ;  /* 0x000000bc00649947 */ /* 0x002fea0003800000 */
.L_x_13958:
        /* <DEDUP_REMOVED lines=32> */
.L_x_13960:
        /* <DEDUP_REMOVED lines=23> */
[----:B------:R-:W-:Y:S01]  /*e590*/  VIADD R132, R19, UR40 ;  /* 0x0000002813847c36 */ /* 0x000fe20008000000 */
[----:B--2---:R-:W-:Y:S01]  /*e5a0*/  ISETP.NE.AND P2, PT, R136, 0x1, PT ;  /* 0x000000018800780c */ /* 0x004fe20003f45270 */
[----:B------:R-:W-:Y:S01]  /*e5b0*/  ULEA UR6, UR38, UR45, 0x3 ;  /* 0x0000002d26067291 */ /* 0x000fe2000f8e183f */
[C---:B------:R-:W-:Y:S01]  /*e5c0*/  FMUL.FTZ R13, R0.reuse, R124 ;  /* 0x0000007c000d7220 */ /* 0x040fe20000410000 */
[C---:B------:R-:W-:Y:S01]  /*e5d0*/  FMUL.FTZ R124, R0.reuse, R133 ;  /* 0x00000085007c7220 */ /* 0x040fe20000410000 */
[C---:B------:R-:W-:Y:S01]  /*e5e0*/  FMUL.FTZ R133, R0.reuse, R69 ;  /* 0x0000004500857220 */ /* 0x040fe20000410000 */
[----:B------:R-:W-:Y:S01]  /*e5f0*/  UIADD3 UR6, UR6, 0x13240, URZ ;  /* 0x0001324006067890 */ /* 0x000fe2000fffe03f */
[----:B01----:R-:W-:Y:S01]  /*e600*/  FMUL.FTZ R9, R0, R120 ;  /* 0x0000007800097220 */ /* 0x003fe20000410000 */
[----:B------:R-:W-:-:S02]  /*e610*/  IMAD R69, R8, -0xa0, RZ ;  /* 0xffffff6008457824 */ /* 0x000fc400078e02ff */
        /* <DEDUP_REMOVED lines=9> */
[----:B------:R-:W-:Y:S01]  /*e6b0*/  UPRMT UR6, UR44, 0x654, UR6 ;  /* 0x000006542c067896 */ /* 0x000fe20008000006 */
        /* <DEDUP_REMOVED lines=28> */
[----:B------:R-:W-:Y:S02]  /*e880*/  VIADD R57, R69, 0x1 ;  /* 0x0000000145397836 */ /* 0x000fe40000000000 */
        /* <DEDUP_REMOVED lines=27> */
[C---:B------:R-:W-:Y:S01]  /*ea40*/  VIADD R67, R56.reuse, 0xffffffff ;  /* 0xffffffff38437836 */ /* 0x040fe20000000000 */
[----:B------:R-:W-:-:S04]  /*ea50*/  IADD3 R134, R56, -UR23, R17 ;  /* 0x8000001738867c10 */ /* 0x000fc8000fffe011 */
        /* <DEDUP_REMOVED lines=96> */
.L_x_13963:
[----:B------:R-:W-:-:S05]  /*f060*/  IMAD.U32 R138, RZ, RZ, UR21 ;  /* 0x00000015ff8a7e24 */ /* 0x000fca000f8e00ff */
[----:B------:R-:W-:-:S13]  /*f070*/  ISETP.NE.AND P1, PT, R138, 0x1, PT ;  /* 0x000000018a00780c */ /* 0x000fda0003f25270 */
[----:B------:R-:W1:Y:S02]  /*f080*/  @P1 LDC.64 R56, c[0x0][0x9e8] ;  /* 0x00027a00ff381b82 */ /* 0x000e640000000a00 */
[----:B-1----:R-:W-:-:S05]  /*f090*/  @P1 IMAD.HI.U32 R56, R136, R56, RZ ;  /* 0x0000003888381227 */ /* 0x002fca00078e00ff */
[----:B------:R-:W-:-:S07]  /*f0a0*/  @P1 SHF.R.U32.HI R136, RZ, R57, R56 ;  /* 0x00000039ff881219 */ /* 0x000fce0000011638 */
.L_x_13964:
[----:B------:R-:W-:Y:S05]  /*f0b0*/  BSYNC B0 ;  /* 0x0000000000007941 */ /* 0x000fea0003800000 */
.L_x_13962:
[----:B------:R-:W-:-:S05]  /*f0c0*/  IMAD R136, R136, R138, R67 ;  /* 0x0000008a88887224 */ /* 0x000fca00078e0243 */
[----:B------:R-:W-:Y:S02]  /*f0d0*/  VIADDMNMX R71, R136, R138, R71, PT ;  /* 0x0000008a88477246 */ /* 0x000fe40003800147 */
[----:B------:R-:W-:-:S07]  /*f0e0*/  VIMNMX R70, R70, R136, !PT ;  /* 0x0000008846467248 */ /* 0x000fce0007fe0100 */
.L_x_13961:
        /* <DEDUP_REMOVED lines=13> */
[----:B------:R-:W-:Y:S01]  /*f1c0*/  LOP3.LUT R16, R16, 0xfffffffb, RZ, 0xc0, !PT ;  /* 0xfffffffb10107812 */ /* 0x000fe200078ec0ff */
[--C-:B-1----:R-:W-:Y:S01]  /*f1d0*/  IMAD.IADD R135, R135, 0x1, R132.reuse ;  /* 0x0000000187877824 */ /* 0x102fe200078e0284 */
[----:B------:R-:W-:Y:S01]  /*f1e0*/  FSEL R13, R13, -INF , !P2 ;  /* 0xff8000000d0d7808 */ /* 0x000fe20005000000 */
[----:B------:R-:W-:Y:S01]  /*f1f0*/  IMAD.IADD R134, R134, 0x1, R132 ;  /* 0x0000000186867824 */ /* 0x000fe200078e0284 */
        /* <DEDUP_REMOVED lines=230> */
.L_x_13967:
[----:B------:R-:W-:-:S05]  /*10060*/  IMAD.U32 R70, RZ, RZ, UR21 ;  /* 0x00000015ff467e24 */ /* 0x000fca000f8e00ff */
[----:B------:R-:W-:-:S13]  /*10070*/  ISETP.NE.AND P6, PT, R70, 0x1, PT ;  /* 0x000000014600780c */ /* 0x000fda0003fc5270 */
[----:B------:R-:W0:Y:S02]  /*10080*/  @P6 LDC.64 R56, c[0x0][0x9e8] ;  /* 0x00027a00ff386b82 */ /* 0x000e240000000a00 */
[----:B0-----:R-:W-:-:S05]  /*10090*/  @P6 IMAD.HI.U32 R56, R9, R56, RZ ;  /* 0x0000003809386227 */ /* 0x001fca00078e00ff */
[----:B------:R-:W-:-:S07]  /*100a0*/  @P6 SHF.R.U32.HI R9, RZ, R57, R56 ;  /* 0x00000039ff096219 */ /* 0x000fce0000011638 */
.L_x_13968:
[----:B------:R-:W-:Y:S05]  /*100b0*/  BSYNC B0 ;  /* 0x0000000000007941 */ /* 0x000fea0003800000 */
.L_x_13966:
[----:B------:R-:W-:-:S05]  /*100c0*/  IMAD R9, R9, R70, R67 ;  /* 0x0000004609097224 */ /* 0x000fca00078e0243 */
[----:B------:R-:W-:Y:S02]  /*100d0*/  VIADDMNMX R135, R9, R70, R135, PT ;  /* 0x0000004609877246 */ /* 0x000fe40003800187 */
[----:B------:R-:W-:-:S07]  /*100e0*/  VIMNMX R134, R134, R9, !PT ;  /* 0x0000000986867248 */ /* 0x000fce0007fe0100 */
.L_x_13965:
        /* <DEDUP_REMOVED lines=97> */
[C---:B------:R-:W-:Y:S02]  /*10700*/  ISETP.GT.AND P1, PT, R134.reuse, 0x39, !P1 ;  /* 0x000000398600780c */ /* 0x040fe40004f24270 */
        /* <DEDUP_REMOVED lines=125> */
[----:B0-----:R-:W-:-:S01]  /*10ee0*/  FFMA.FTZ R123, R101, UR20, -R56 ;  /* 0x00000014657b7c23 */ /* 0x001fc20008010838 */
        /* <DEDUP_REMOVED lines=25> */
[----:B------:R-:W-:Y:S03]  /*11080*/  MUFU.EX2 R11, R11 ;  /* 0x0000000b000b7308 */ /* 0x000fe60000000800 */
[----:B------:R-:W-:-:S04]  /*11090*/  FMNMX.FTZ R132, R118, R109, !PT ;  /* 0x0000006d76847209 */ /* 0x000fc80007810000 */
[----:B------:R-:W-:Y:S01]  /*110a0*/  FMNMX.FTZ R109, R119, R132, !PT ;  /* 0x00000084776d7209 */ /* 0x000fe20007810000 */
        /* <DEDUP_REMOVED lines=14> */
[----:B------:R-:W-:Y:S01]  /*11190*/  FFMA.FTZ R109, R127, UR20, -R56 ;  /* 0x000000147f6d7c23 */ /* 0x000fe20008010838 */
[----:B------:R-:W-:Y:S02]  /*111a0*/  FSEL R127, R9, RZ, P1 ;  /* 0x000000ff097f7208 */ /* 0x000fe40000800000 */
[----:B0-----:R-:W-:Y:S01]  /*111b0*/  FMNMX.FTZ R113, R73, R132, !PT ;  /* 0x0000008449717209 */ /* 0x001fe20007810000 */
[----:B------:R-:W-:Y:S02]  /*111c0*/  MUFU.EX2 R120, R120 ;  /* 0x0000007800787308 */ /* 0x000fe40000000800 */
[----:B------:R-:W-:-:S01]  /*111d0*/  FADD.FTZ R127, -R127, R6 ;  /* 0x000000067f7f7221 */ /* 0x000fc20000010100 */
[----:B------:R-:W-:Y:S01]  /*111e0*/  FMNMX.FTZ R132, R74, R113, !PT ;  /* 0x000000714a847209 */ /* 0x000fe20007810000 */
[----:B------:R-:W-:-:S02]  /*111f0*/  FFMA.FTZ R113, R128, UR20, -R56 ;  /* 0x0000001480717c23 */ /* 0x000fc40008010838 */
[----:B------:R-:W-:Y:S01]  /*11200*/  FMUL.FTZ R6, R127, UR20 ;  /* 0x000000147f067c20 */ /* 0x000fe20008410000 */
[----:B-1----:R-:W-:Y:S01]  /*11210*/  FMNMX.FTZ R117, R75, R132, !PT ;  /* 0x000000844b757209 */ /* 0x002fe20007810000 */
[----:B------:R-:W-:Y:S03]  /*11220*/  MUFU.EX2 R57, R57 ;  /* 0x0000003900397308 */ /* 0x000fe60000000800 */
[----:B------:R-:W-:-:S04]  /*11230*/  FMNMX.FTZ R128, R78, R117, !PT ;  /* 0x000000754e807209 */ /* 0x000fc80007810000 */
[----:B------:R-:W-:Y:S01]  /*11240*/  FMNMX.FTZ R101, R79, R128, !PT ;  /* 0x000000804f657209 */ /* 0x000fe20007810000 */
[----:B------:R-:W0:Y:S03]  /*11250*/  MUFU.EX2 R6, R6 ;  /* 0x0000000600067308 */ /* 0x000e260000000800 */
[----:B------:R-:W-:Y:S01]  /*11260*/  FMNMX.FTZ R132, R82, R101, !PT ;  /* 0x0000006552847209 */ /* 0x000fe20007810000 */
[----:B------:R-:W-:-:S03]  /*11270*/  FFMA.FTZ R101, R102, UR20, -R56 ;  /* 0x0000001466657c23 */ /* 0x000fc60008010838 */
[----:B------:R-:W-:Y:S01]  /*11280*/  FMNMX.FTZ R117, R83, R132, !PT ;  /* 0x0000008453757209 */ /* 0x000fe20007810000 */
[----:B------:R1:W-:Y:S03]  /*11290*/  MUFU.EX2 R128, R123 ;  /* 0x0000007b00807308 */ /* 0x0003e60000000800 */
[----:B------:R-:W-:Y:S01]  /*112a0*/  FMNMX.FTZ R102, R58, R117, !PT ;  /* 0x000000753a667209 */ /* 0x000fe20007810000 */
[----:B------:R-:W-:-:S03]  /*112b0*/  FFMA.FTZ R117, R103, UR20, -R56 ;  /* 0x0000001467757c23 */ /* 0x000fc60008010838 */
[----:B------:R-:W-:Y:S01]  /*112c0*/  FMNMX.FTZ R103, R59, R102, !PT ;  /* 0x000000663b677209 */ /* 0x000fe20007810000 */
[----:B------:R-:W-:Y:S01]  /*112d0*/  MUFU.EX2 R124, R124 ;  /* 0x0000007c007c7308 */ /* 0x000fe20000000800 */
[----:B-1----:R-:W-:-:S01]  /*112e0*/  FFMA.FTZ R123, R76, UR20, -R56 ;  /* 0x000000144c7b7c23 */ /* 0x002fc20008010838 */
[----:B------:R-:W-:Y:S02]  /*112f0*/  FSEL R76, R63, -INF , !P4 ;  /* 0xff8000003f4c7808 */ /* 0x000fe40006000000 */
[----:B------:R-:W-:-:S04]  /*11300*/  FMNMX.FTZ R132, R60, R103, !PT ;  /* 0x000000673c847209 */ /* 0x000fc80007810000 */
[----:B------:R-:W-:Y:S01]  /*11310*/  FMNMX.FTZ R103, R61, R132, !PT ;  /* 0x000000843d677209 */ /* 0x000fe20007810000 */
[----:B------:R1:W-:Y:S03]  /*11320*/  MUFU.EX2 R102, R117 ;  /* 0x0000007500667308 */ /* 0x0003e60000000800 */
[----:B------:R-:W-:-:S04]  /*11330*/  FMNMX.FTZ R103, R62, R103, !PT ;  /* 0x000000673e677209 */ /* 0x000fc80007810000 */
[----:B------:R-:W-:Y:S01]  /*11340*/  FMNMX.FTZ R103, R76, R103, !PT ;  /* 0x000000674c677209 */ /* 0x000fe20007810000 */
[----:B------:R-:W-:Y:S01]  /*11350*/  MUFU.EX2 R63, R123 ;  /* 0x0000007b003f7308 */ /* 0x000fe20000000800 */
[----:B-1----:R-:W-:-:S01]  /*11360*/  FFMA.FTZ R117, R77, UR20, -R56 ;  /* 0x000000144d757c23 */ /* 0x002fc20008010838 */
[----:B------:R-:W-:Y:S02]  /*11370*/  FSEL R77, R68, -INF , !P2 ;  /* 0xff800000444d7808 */ /* 0x000fe40005000000 */
[----:B------:R-:W-:-:S04]  /*11380*/  FMNMX.FTZ R132, R66, R103, !PT ;  /* 0x0000006742847209 */ /* 0x000fc80007810000 */
[----:B------:R-:W-:Y:S01]  /*11390*/  FMNMX.FTZ R132, R77, R132, !PT ;  /* 0x000000844d847209 */ /* 0x000fe20007810000 */
[----:B------:R1:W-:Y:S04]  /*113a0*/  MUFU.EX2 R68, R117 ;  /* 0x0000007500447308 */ /* 0x0003e80000000800 */
[----:B------:R-:W2:Y:S04]  /*113b0*/  SHFL.BFLY PT, R103, R132, 0x2, 0x1f ;  /* 0x0c401f0084677f89 */ /* 0x000ea800000e0000 */
[----:B------:R-:W-:Y:S01]  /*113c0*/  MUFU.EX2 R67, R67 ;  /* 0x0000004300437308 */ /* 0x000fe20000000800 */
[----:B-1----:R-:W-:-:S07]  /*113d0*/  FFMA.FTZ R117, R131, UR20, -R56 ;  /* 0x0000001483757c23 */ /* 0x002fce0008010838 */
[----:B------:R-:W-:Y:S08]  /*113e0*/  MUFU.EX2 R104, R104 ;  /* 0x0000006800687308 */ /* 0x000ff00000000800 */
[----:B------:R-:W-:Y:S01]  /*113f0*/  MUFU.EX2 R108, R108 ;  /* 0x0000006c006c7308 */ /* 0x000fe20000000800 */
[----:B--2---:R-:W-:Y:S01]  /*11400*/  FMNMX.FTZ R123, R132, R103, !PT ;  /* 0x00000067847b7209 */ /* 0x004fe20007810000 */
[----:B------:R-:W-:Y:S01]  /*11410*/  FFMA.FTZ R103, R129, UR20, -R56 ;  /* 0x0000001481677c23 */ /* 0x000fe20008010838 */
[----:B0-----:R-:W-:-:S05]  /*11420*/  FFMA.FTZ R129, R6, R4, R11 ;  /* 0x0000000406817223 */ /* 0x001fca000001000b */
        /* <DEDUP_REMOVED lines=20> */
[----:B------:R-:W-:Y:S01]  /*11570*/  MUFU.EX2 R127, R127 ;  /* 0x0000007f007f7308 */ /* 0x000fe20000000800 */
[----:B------:R-:W-:-:S01]  /*11580*/  FFMA.FTZ R106, R106, UR20, -R123 ;  /* 0x000000146a6a7c23 */ /* 0x000fc2000801087b */
        /* <DEDUP_REMOVED lines=171> */
.L_x_13969:
        /* <DEDUP_REMOVED lines=82> */
.L_x_13951:
[----:B------:R-:W-:Y:S06]  /*12560*/  BAR.ARV 0x8, 0x200 ;  /* 0x0208000000007b1d */ /* 0x000fec0000002000 */
[----:B------:R-:W-:Y:S05]  /*12570*/  @!P0 BRA `(.L_x_13971) ;  /* 0x0000000000048947 */ /* 0x000fea0003800000 */
[----:B------:R-:W-:Y:S01]  /*12580*/  BPT.TRAP 0x1 ;  /* 0x000000040000795c */ /* 0x000fe20000300000 */
.L_x_13971:
[----:B------:R-:W-:Y:S01]  /*12590*/  ULEA UR14, UR38, UR45, 0x3 ;  /* 0x0000002d260e7291 */ /* 0x000fe2000f8e183f */
[----:B------:R-:W-:-:S05]  /*125a0*/  IMAD.U32 R0, RZ, RZ, UR37 ;  /* 0x00000025ff007e24 */ /* 0x000fca000f8e00ff */
[----:B------:R-:W-:-:S04]  /*125b0*/  SHF.L.U32 R0, R0, 0x1f, RZ ;  /* 0x0000001f00007819 */ /* 0x000fc800000006ff */
[----:B------:R0:W1:Y:S01]  /*125c0*/  SYNCS.PHASECHK.TRANS64.TRYWAIT P1, [UR14+0x13250], R0 ;  /* 0x01325000ff0075a7 */ /* 0x000062000802014e */
[----:B------:R-:W-:Y:S05]  /*125d0*/  @!P0 BRA `(.L_x_13972) ;  /* 0x0000000000048947 */ /* 0x000fea0003800000 */
[----:B------:R-:W-:Y:S01]  /*125e0*/  BPT.TRAP 0x1 ;  /* 0x000000040000795c */ /* 0x000fe20000300000 */
.L_x_13972:
[----:B-1----:R-:W-:Y:S05]  /*125f0*/  @P1 BRA `(.L_x_13973) ;  /* 0x0000000000081947 */ /* 0x002fea0003800000 */
[----:B------:R-:W1:Y:S02]  /*12600*/  SYNCS.PHASECHK.TRANS64.TRYWAIT P1, [UR14+0x13250], R0 ;  /* 0x01325000ff0075a7 */ /* 0x000e64000802014e */
[----:B-1----:R-:W-:Y:S05]  /*12610*/  @!P1 BRA `(.L_x_13974) ;  /* 0x00000078007c9947 */ /* 0x002fea0003800000 */
.L_x_13973:
[----:B------:R-:W-:Y:S01]  /*12620*/  ULDC.64 UR4, c[0x0][0x9a0] ;  /* 0x0002680000047ab9 */ /* 0x000fe20000000a00 */
[----:B------:R-:W-:Y:S01]  /*12630*/  UIADD3 UR45, UR45, 0x1000, URZ ;  /* 0x000010002d2d7890 */ /* 0x000fe2000fffe03f */
[----:B------:R-:W-:Y:S01]  /*12640*/  WARPGROUP.ARRIVE ;  /* 0x00000000000079c5 */ /* 0x000fe20000000000 */
[----:B------:R-:W-:Y:S01]  /*12650*/  UISETP.NE.U32.AND UP0, UPT, UR4, URZ, UPT ;  /* 0x0000003f0400728c */ /* 0x000fe2000bf05070 */
[----:B-1----:R-:W-:Y:S01]  /*12660*/  IMAD.MOV.U32 R5, RZ, RZ, 0x3f800000 ;  /* 0x3f800000ff057424 */ /* 0x002fe200078e00ff */
        /* <DEDUP_REMOVED lines=16> */
[----:B------:R-:W-:Y:S01]  /*12770*/  QGMMA.64x64x32.F32.E4M3.E4M3 R24, R152, gdesc[UR8], R24, gsb0 ;  /* 0x00e0000898187df3 */ /* 0x000fe20008000818 */
[----:B------:R-:W-:Y:S02]  /*12780*/  @UP0 UIMAD UR9, UR42, UR13, UR9 ;  /* 0x0000000d2a0902a4 */ /* 0x000fe4000f8e0209 */
[----:B------:R-:W-:-:S04]  /*12790*/  @UP0 UIMAD.WIDE.U32 UR6, UR42, UR12, UR6 ;  /* 0x0000000c2a0602a5 */ /* 0x000fc8000f8e0006 */
[----:B------:R-:W-:Y:S02]  /*127a0*/  @UP0 UIADD3 UR7, UR7, UR9, URZ ;  /* 0x0000000907070290 */ /* 0x000fe4000fffe03f */
[----:B------:R-:W-:-:S04]  /*127b0*/  @UP0 ULEA UR4, UP1, UR6, UR4, 0x2 ;  /* 0x0000000406040291 */ /* 0x000fc8000f82103f */
[----:B------:R-:W-:Y:S02]  /*127c0*/  @UP0 ULEA.HI.X UR5, UR6, UR5, UR7, 0x2, UP1 ;  /* 0x0000000506050291 */ /* 0x000fe400088f1407 */
[----:B------:R-:W-:-:S04]  /*127d0*/  IMAD.U32 R6, RZ, RZ, UR4 ;  /* 0x00000004ff067e24 */ /* 0x000fc8000f8e00ff */
[----:B------:R-:W-:Y:S01]  /*127e0*/  IMAD.U32 R7, RZ, RZ, UR5 ;  /* 0x00000005ff077e24 */ /* 0x000fe2000f8e00ff */
        /* <DEDUP_REMOVED lines=59> */
.L_x_13975:
[----:B------:R-:W-:Y:S01]  /*12ba0*/  UIADD3 UR4, UR14, 0x13260, URZ ;  /* 0x000132600e047890 */ /* 0x000fe2000fffe03f */
[-C--:B------:R-:W-:Y:S01]  /*12bb0*/  FMUL.FTZ R56, R25, R4.reuse ;  /* 0x0000000419387220 */ /* 0x080fe20000410000 */
[----:B------:R-:W-:Y:S01]  /*12bc0*/  UIADD3 UR38, UR38, 0x1, URZ ;  /* 0x0000000126267890 */ /* 0x000fe2000fffe03f */
[----:B------:R-:W-:Y:S01]  /*12bd0*/  FMUL.FTZ R57, R24, R4 ;  /* 0x0000000418397220 */ /* 0x000fe20000410000 */
[----:B------:R-:W-:Y:S01]  /*12be0*/  UPRMT UR4, UR44, 0x654, UR4 ;  /* 0x000006542c047896 */ /* 0x000fe20008000004 */
[----:B------:R-:W-:Y:S01]  /*12bf0*/  FMUL.FTZ R25, R26, R6 ;  /* 0x000000061a197220 */ /* 0x000fe20000410000 */
        /* <DEDUP_REMOVED lines=36> */
.L_x_13897:
        /* <DEDUP_REMOVED lines=11> */
[----:B------:R-:W2:Y:S04]  /*12ef0*/  LDL R35, [R1+0xc] ;  /* 0x00000c0001237983 */ /* 0x000ea80000100800 */
[----:B------:R-:W3:Y:S01]  /*12f00*/  LDL R41, [R1+0x8] ;  /* 0x0000080001297983 */ /* 0x000ee20000100800 */
[----:B------:R-:W-:Y:S01]  /*12f10*/  F2FP.BF16.F32.PACK_AB R54, R54, R5 ;  /* 0x000000053636723e */ /* 0x000fe200000010ff */
[----:B------:R-:W1:Y:S01]  /*12f20*/  S2R R33, SR_SWINHI ;  /* 0x0000000000217919 */ /* 0x000e620000002f00 */
[----:B------:R-:W4:Y:S01]  /*12f30*/  LDC R5, c[0x0][0xbe8] ;  /* 0x0002fa00ff057b82 */ /* 0x000f220000000800 */
        /* <DEDUP_REMOVED lines=8> */
[----:B------:R-:W-:Y:S01]  /*12fc0*/  USHF.R.S32.HI UR12, URZ, 0x1f, UR42 ;  /* 0x0000001f3f0c7899 */ /* 0x000fe2000801142a */
[----:B------:R-:W-:Y:S01]  /*12fd0*/  F2FP.BF16.F32.PACK_AB R24, R37, R24 ;  /* 0x000000182518723e */ /* 0x000fe200000010ff */
[----:B------:R-:W-:Y:S01]  /*12fe0*/  ULDC.64 UR8, c[0x0][0xb90] ;  /* 0x0002e40000087ab9 */ /* 0x000fe20000000a00 */
[----:B0-----:R-:W-:Y:S01]  /*12ff0*/  IMAD.SHL.U32 R6, R27, 0x4, RZ ;  /* 0x000000041b067824 */ /* 0x001fe200078e00ff */
        /* <DEDUP_REMOVED lines=10> */
[----:B------:R0:W3:Y:S01]  /*130a0*/  LDG.E.CONSTANT R17, desc[UR48][R6.64] ;  /* 0x0000003006117981 */ /* 0x0000e2000c1e9900 */
[----:B----4-:R-:W-:Y:S02]  /*130b0*/  ISETP.NE.AND P2, PT, R5, 0x1, PT ;  /* 0x000000010500780c */ /* 0x010fe40003f45270 */
[----:B------:R-:W-:Y:S02]  /*130c0*/  F2FP.BF16.F32.PACK_AB R28, R28, R57 ;  /* 0x000000391c1c723e */ /* 0x000fe400000010ff */
[----:B------:R-:W-:Y:S02]  /*130d0*/  F2FP.BF16.F32.PACK_AB R29, R29, R56 ;  /* 0x000000381d1d723e */ /* 0x000fe400000010ff */
[----:B0-----:R-:W-:-:S04]  /*130e0*/  LOP3.LUT P0, R6, R27, 0x3, RZ, 0xc0, !PT ;  /* 0x000000031b067812 */ /* 0x001fc8000780c0ff */
[----:B------:R-:W-:-:S03]  /*130f0*/  ISETP.EQ.OR P0, PT, R6, 0x3, !P0 ;  /* 0x000000030600780c */ /* 0x000fc60004702670 */
[----:B------:R-:W0:Y:S01]  /*13100*/  @P2 LDC R42, c[0x0][0xbf0] ;  /* 0x0002fc00ff2a2b82 */ /* 0x000e220000000800 */
[----:B------:R-:W-:Y:S02]  /*13110*/  MOV R6, R4 ;  /* 0x0000000400067202 */ /* 0x000fe40000000f00 */
[----:B-1----:R-:W-:Y:S02]  /*13120*/  MOV R7, R33 ;  /* 0x0000002100077202 */ /* 0x002fe40000000f00 */
[----:B------:R-:W-:Y:S02]  /*13130*/  SEL R36, R25, R26, P0 ;  /* 0x0000001a19247207 */ /* 0x000fe40000000000 */
[----:B------:R-:W-:Y:S02]  /*13140*/  SEL R25, R26, R25, P0 ;  /* 0x000000191a197207 */ /* 0x000fe40000000000 */
[----:B------:R-:W-:Y:S01]  /*13150*/  SEL R34, R9, R10, P0 ;  /* 0x0000000a09227207 */ /* 0x000fe20000000000 */
[----:B------:R-:W1:Y:S01]  /*13160*/  @P2 LDC R26, c[0x0][0xbec] ;  /* 0x0002fb00ff1a2b82 */ /* 0x000e620000000800 */
[----:B------:R-:W-:Y:S01]  /*13170*/  SEL R31, R10, R9, P0 ;  /* 0x000000090a1f7207 */ /* 0x000fe20000000000 */
[----:B------:R-:W-:Y:S01]  /*13180*/  IMAD R9, R156, 0x40, R23 ;  /* 0x000000409c097824 */ /* 0x000fe200078e0217 */
[----:B------:R-:W-:Y:S01]  /*13190*/  SEL R32, R21, R24, P0 ;  /* 0x0000001815207207 */ /* 0x000fe20000000000 */
[----:B------:R-:W-:Y:S01]  /*131a0*/  UIMAD UR5, UR12, UR8, URZ ;  /* 0x000000080c0572a4 */ /* 0x000fe2000f8e023f */
[----:B------:R-:W-:-:S02]  /*131b0*/  SEL R21, R24, R21, P0 ;  /* 0x0000001518157207 */ /* 0x000fc40000000000 */
[----:B------:R-:W-:Y:S02]  /*131c0*/  SEL R24, R13, R14, P0 ;  /* 0x0000000e0d187207 */ /* 0x000fe40000000000 */
[----:B------:R-:W-:Y:S01]  /*131d0*/  SEL R27, R14, R13, P0 ;  /* 0x0000000d0e1b7207 */ /* 0x000fe20000000000 */
[----:B------:R-:W-:Y:S01]  /*131e0*/  UIMAD.WIDE.U32 UR6, UR42, UR8, URZ ;  /* 0x000000082a0672a5 */ /* 0x000fe2000f8e003f */
[----:B------:R-:W-:Y:S01]  /*131f0*/  SEL R38, R15, R20, P0 ;  /* 0x000000140f267207 */ /* 0x000fe20000000000 */
[----:B------:R-:W-:Y:S01]  /*13200*/  UIMAD UR5, UR42, UR9, UR5 ;  /* 0x000000092a0572a4 */ /* 0x000fe2000f8e0205 */
[----:B------:R-:W-:Y:S01]  /*13210*/  SEL R33, R20, R15, P0 ;  /* 0x0000000f14217207 */ /* 0x000fe20000000000 */
[----:B------:R-:W-:Y:S01]  /*13220*/  UIMAD UR8, UR13, UR10, URZ ;  /* 0x0000000a0d0872a4 */ /* 0x000fe2000f8e023f */
[----:B------:R-:W-:Y:S01]  /*13230*/  SEL R30, R28, R29, P0 ;  /* 0x0000001d1c1e7207 */ /* 0x000fe20000000000 */
[----:B------:R-:W-:Y:S01]  /*13240*/  UIADD3 UR7, UR7, UR5, URZ ;  /* 0x0000000507077290 */ /* 0x000fe2000fffe03f */
[----:B------:R-:W-:Y:S01]  /*13250*/  SEL R29, R29, R28, P0 ;  /* 0x0000001c1d1d7207 */ /* 0x000fe20000000000 */
[----:B------:R-:W-:Y:S01]  /*13260*/  UIMAD UR8, UR41, UR11, UR8 ;  /* 0x0000000b290872a4 */ /* 0x000fe2000f8e0208 */
[----:B------:R-:W-:Y:S01]  /*13270*/  SEL R40, R46, R47, P0 ;  /* 0x0000002f2e287207 */ /* 0x000fe20000000000 */
[----:B------:R-:W-:Y:S01]  /*13280*/  UIMAD.WIDE.U32 UR6, UR41, UR10, UR6 ;  /* 0x0000000a290672a5 */ /* 0x000fe2000f8e0006 */
[----:B------:R-:W-:Y:S01]  /*13290*/  SEL R44, R54, R55, P0 ;  /* 0x00000037362c7207 */ /* 0x000fe20000000000 */
[----:B------:R-:W-:Y:S01]  /*132a0*/  ULDC UR5, c[0x0][0xa88] ;  /* 0x0002a20000057ab9 */ /* 0x000fe20000000800 */
[----:B------:R-:W-:Y:S01]  /*132b0*/  SEL R47, R47, R46, P0 ;  /* 0x0000002e2f2f7207 */ /* 0x000fe20000000000 */
[----:B------:R-:W-:Y:S01]  /*132c0*/  ULDC.64 UR10, c[0x0][0xaf0] ;  /* 0x0002bc00000a7ab9 */ /* 0x000fe20000000a00 */
[----:B------:R-:W-:Y:S01]  /*132d0*/  SEL R55, R55, R54, P0 ;  /* 0x0000003637377207 */ /* 0x000fe20000000000 */
[----:B--2---:R-:W-:-:S03]  /*132e0*/  IMAD.WIDE R10, R35, 0x2, R6 ;  /* 0x00000002230a7825 */ /* 0x004fc600078e0206 */
[C---:B------:R-:W-:Y:S01]  /*132f0*/  IADD3 R39, P4, R10.reuse, 0x20, RZ ;  /* 0x000000200a277810 */ /* 0x040fe20007f9e0ff */
[----:B------:R-:W-:Y:S01]  /*13300*/  IMAD.WIDE R6, R9, 0x2, R6 ;  /* 0x0000000209067825 */ /* 0x000fe200078e0206 */
[C---:B------:R-:W-:Y:S02]  /*13310*/  LOP3.LUT R9, R10.reuse, 0x380, RZ, 0xc0, !PT ;  /* 0x000003800a097812 */ /* 0x040fe400078ec0ff */
[----:B------:R-:W-:Y:S02]  /*13320*/  LOP3.LUT R8, R39, 0x380, RZ, 0xc0, !PT ;  /* 0x0000038027087812 */ /* 0x000fe400078ec0ff */
[----:B------:R-:W-:Y:S02]  /*13330*/  IADD3 R37, P1, R10, 0x60, RZ ;  /* 0x000000600a257810 */ /* 0x000fe40007f3e0ff */
[----:B------:R-:W-:Y:S02]  /*13340*/  SHF.R.U64 R9, R9, 0x3, RZ ;  /* 0x0000000309097819 */ /* 0x000fe400000012ff */
[----:B------:R-:W-:-:S02]  /*13350*/  SHF.R.U64 R8, R8, 0x3, RZ ;  /* 0x0000000308087819 */ /* 0x000fc400000012ff */
[----:B------:R-:W-:Y:S02]  /*13360*/  IADD3 R35, P3, R10, 0x40, RZ ;  /* 0x000000400a237810 */ /* 0x000fe40007f7e0ff */
[----:B------:R-:W-:Y:S02]  /*13370*/  LOP3.LUT R12, R37, 0x380, RZ, 0xc0, !PT ;  /* 0x00000380250c7812 */ /* 0x000fe400078ec0ff */
[----:B------:R-:W-:Y:S02]  /*13380*/  LOP3.LUT R10, R9, R10, RZ, 0x3c, !PT ;  /* 0x0000000a090a7212 */ /* 0x000fe400078e3cff */
[----:B------:R-:W-:Y:S01]  /*13390*/  LOP3.LUT R8, R8, R39, RZ, 0x3c, !PT ;  /* 0x0000002708087212 */ /* 0x000fe200078e3cff */
[----:B------:R-:W-:Y:S01]  /*133a0*/  VIADD R39, R19, UR40 ;  /* 0x0000002813277c36 */ /* 0x000fe20008000000 */
[----:B------:R-:W-:Y:S01]  /*133b0*/  LOP3.LUT R14, R35, 0x380, RZ, 0xc0, !PT ;  /* 0x00000380230e7812 */ /* 0x000fe200078ec0ff */
[--C-:B------:R-:W-:Y:S01]  /*133c0*/  IMAD.X R13, RZ, RZ, R11.reuse, P1 ;  /* 0x000000ffff0d7224 */ /* 0x100fe200008e060b */
[----:B------:R-:W-:Y:S01]  /*133d0*/  SHF.R.U64 R12, R12, 0x3, RZ ;  /* 0x000000030c0c7819 */ /* 0x000fe200000012ff */
[--C-:B------:R-:W-:Y:S01]  /*133e0*/  IMAD.X R15, RZ, RZ, R11.reuse, P3 ;  /* 0x000000ffff0f7224 */ /* 0x100fe200018e060b */
[----:B------:R-:W-:Y:S01]  /*133f0*/  MOV R48, R10 ;  /* 0x0000000a00307202 */ /* 0x000fe20000000f00 */
[----:B------:R-:W-:Y:S01]  /*13400*/  IMAD.X R9, RZ, RZ, R11, P4 ;  /* 0x000000ffff097224 */ /* 0x000fe200020e060b */
[----:B------:R-:W-:Y:S01]  /*13410*/  SHF.R.U64 R14, R14, 0x3, RZ ;  /* 0x000000030e0e7819 */ /* 0x000fe200000012ff */
[----:B-1----:R-:W-:Y:S01]  /*13420*/  @P2 IMAD.HI.U32 R11, R39, R26, RZ ;  /* 0x0000001a270b2227 */ /* 0x002fe200078e00ff */
[----:B------:R-:W-:-:S02]  /*13430*/  LOP3.LUT R12, R12, R37, RZ, 0x3c, !PT ;  /* 0x000000250c0c7212 */ /* 0x000fc400078e3cff */
[----:B------:R-:W-:Y:S01]  /*13440*/  IADD3 R37, P4, R6, 0x1800, RZ ;  /* 0x0000180006257810 */ /* 0x000fe20007f9e0ff */
[----:B------:R-:W-:Y:S01]  /*13450*/  IMAD.MOV.U32 R10, RZ, RZ, R39 ;  /* 0x000000ffff0a7224 */ /* 0x000fe200078e0027 */
[----:B------:R-:W-:Y:S02]  /*13460*/  LOP3.LUT R14, R14, R35, RZ, 0x3c, !PT ;  /* 0x000000230e0e7212 */ /* 0x000fe400078e3cff */
[----:B------:R-:W-:Y:S02]  /*13470*/  IADD3 R35, P3, R6, 0x3000, RZ ;  /* 0x0000300006237810 */ /* 0x000fe40007f7e0ff */
[----:B0-----:R-:W-:Y:S02]  /*13480*/  @P2 SHF.R.U32.HI R10, RZ, R42, R11 ;  /* 0x0000002aff0a2219 */ /* 0x001fe4000001160b */
[----:B------:R-:W-:Y:S01]  /*13490*/  LOP3.LUT R28, R37, 0x380, RZ, 0xc0, !PT ;  /* 0x00000380251c7812 */ /* 0x000fe200078ec0ff */
[----:B------:R-:W-:Y:S01]  /*134a0*/  IMAD.U32 R42, RZ, RZ, UR8 ;  /* 0x00000008ff2a7e24 */ /* 0x000fe2000f8e00ff */
[----:B------:R-:W-:Y:S01]  /*134b0*/  LOP3.LUT R20, R35, 0x380, RZ, 0xc0, !PT ;  /* 0x0000038023147812 */ /* 0x000fe200078ec0ff */
[----:B------:R-:W-:Y:S01]  /*134c0*/  ULDC.64 UR8, c[0x0][0xae8] ;  /* 0x0002ba0000087ab9 */ /* 0x000fe20000000a00 */
[----:B------:R-:W-:Y:S01]  /*134d0*/  MOV R45, R14 ;  /* 0x0000000e002d7202 */ /* 0x000fe20000000f00 */
[----:B------:R-:W-:Y:S01]  /*134e0*/  IMAD.MOV R14, RZ, RZ, -R10 ;  /* 0x000000ffff0e7224 */ /* 0x000fe200078e0a0a */
[----:B------:R-:W-:-:S02]  /*134f0*/  MOV R43, R12 ;  /* 0x0000000c002b7202 */ /* 0x000fc40000000f00 */
[----:B------:R-:W-:Y:S02]  /*13500*/  SHF.R.S32.HI R11, RZ, 0x1f, R10 ;  /* 0x0000001fff0b7819 */ /* 0x000fe4000001140a */
[----:B------:R-:W-:Y:S02]  /*13510*/  IADD3 R10, P1, R10, UR6, RZ ;  /* 0x000000060a0a7c10 */ /* 0x000fe4000ff3e0ff */
[----:B---3--:R-:W-:Y:S02]  /*13520*/  LOP3.LUT R12, R17, 0x2, RZ, 0x3c, !PT ;  /* 0x00000002110c7812 */ /* 0x008fe400078e3cff */
[----:B------:R-:W-:Y:S02]  /*13530*/  SHF.R.U64 R28, R28, 0x3, RZ ;  /* 0x000000031c1c7819 */ /* 0x000fe400000012ff */
[----:B------:R-:W-:Y:S01]  /*13540*/  SHF.R.U64 R20, R20, 0x3, RZ ;  /* 0x0000000314147819 */ /* 0x000fe200000012ff */
[----:B------:R-:W-:Y:S01]  /*13550*/  SHFL.IDX PT, R30, R30, R17, 0x1c1f ;  /* 0x001c1f111e1e7589 */ /* 0x000fe200000e0000 */
[----:B------:R-:W-:Y:S01]  /*13560*/  IADD3.X R11, R11, UR7, R42, P1, !PT ;  /* 0x000000070b0b7c10 */ /* 0x000fe20008ffe42a */
[----:B------:R-:W-:Y:S01]  /*13570*/  IMAD R13, R5, R14, R39 ;  /* 0x0000000e050d7224 */ /* 0x000fe200078e0227 */
[----:B------:R-:W-:Y:S01]  /*13580*/  LOP3.LUT R28, R28, R37, RZ, 0x3c, !PT ;  /* 0x000000251c1c7212 */ /* 0x000fe200078e3cff */
[----:B------:R0:W-:Y:S01]  /*13590*/  SHFL.IDX PT, R26, R24, R17, 0x1c1f ;  /* 0x001c1f11181a7589 */ /* 0x0001e200000e0000 */
[----:B------:R-:W-:Y:S01]  /*135a0*/  LOP3.LUT R20, R20, R35, RZ, 0x3c, !PT ;  /* 0x0000002314147212 */ /* 0x000fe200078e3cff */
[----:B------:R-:W-:-:S02]  /*135b0*/  ULDC.64 UR6, c[0x0][0xb88] ;  /* 0x0002e20000067ab9 */ /* 0x000fc40000000a00 */
[----:B------:R-:W-:Y:S04]  /*135c0*/  SHFL.IDX PT, R36, R36, R17, 0x1c1f ;  /* 0x001c1f1124247589 */ /* 0x000fe800000e0000 */
[----:B------:R-:W-:Y:S04]  /*135d0*/  SHFL.IDX PT, R15, R38, R17, 0x1c1f ;  /* 0x001c1f11260f7589 */ /* 0x000fe800000e0000 */
[----:B------:R-:W1:Y:S04]  /*135e0*/  SHFL.IDX PT, R29, R29, R12, 0x1c1f ;  /* 0x001c1f0c1d1d7589 */ /* 0x000e6800000e0000 */
[----:B------:R-:W2:Y:S04]  /*135f0*/  SHFL.IDX PT, R27, R27, R12, 0x1c1f ;  /* 0x001c1f0c1b1b7589 */ /* 0x000ea800000e0000 */
[----:B------:R-:W3:Y:S04]  /*13600*/  SHFL.IDX PT, R25, R25, R12, 0x1c1f ;  /* 0x001c1f0c19197589 */ /* 0x000ee800000e0000 */
[----:B------:R-:W4:Y:S04]  /*13610*/  SHFL.IDX PT, R42, R33, R12, 0x1c1f ;  /* 0x001c1f0c212a7589 */ /* 0x000f2800000e0000 */
[----:B------:R-:W-:Y:S04]  /*13620*/  SHFL.IDX PT, R32, R32, R17, 0x1c1f ;  /* 0x001c1f1120207589 */ /* 0x000fe800000e0000 */
[----:B------:R-:W-:Y:S04]  /*13630*/  SHFL.IDX PT, R37, R44, R17, 0x1c1f ;  /* 0x001c1f112c257589 */ /* 0x000fe800000e0000 */
[----:B------:R-:W4:Y:S01]  /*13640*/  SHFL.IDX PT, R21, R21, R12, 0x1c1f ;  /* 0x001c1f0c15157589 */ /* 0x000f2200000e0000 */
[----:B------:R-:W-:-:S03]  /*13650*/  SHF.R.S32.HI R14, RZ, 0x1f, R13 ;  /* 0x0000001fff0e7819 */ /* 0x000fc6000001140d */
[----:B------:R-:W-:Y:S04]  /*13660*/  SHFL.IDX PT, R34, R34, R17, 0x1c1f ;  /* 0x001c1f1122227589 */ /* 0x000fe800000e0000 */
[----:B------:R1:W-:Y:S04]  /*13670*/  SHFL.IDX PT, R35, R40, R17, 0x1c1f ;  /* 0x001c1f1128237589 */ /* 0x0003e800000e0000 */
[----:B------:R-:W4:Y:S04]  /*13680*/  SHFL.IDX PT, R31, R31, R12, 0x1c1f ;  /* 0x001c1f0c1f1f7589 */ /* 0x000f2800000e0000 */
[----:B------:R2:W4:Y:S04]  /*13690*/  SHFL.IDX PT, R44, R47, R12, 0x1c1f ;  /* 0x001c1f0c2f2c7589 */ /* 0x00052800000e0000 */
[----:B------:R4:W4:Y:S01]  /*136a0*/  SHFL.IDX PT, R46, R55, R12, 0x1c1f ;  /* 0x001c1f0c372e7589 */ /* 0x00092200000e0000 */
[----:B------:R-:W-:-:S02]  /*136b0*/  IMAD R14, R14, UR6, RZ ;  /* 0x000000060e0e7c24 */ /* 0x000fc4000f8e02ff */
[----:B------:R-:W-:-:S04]  /*136c0*/  IMAD.WIDE.U32 R10, R13, UR6, R10 ;  /* 0x000000060d0a7c25 */ /* 0x000fc8000f8e000a */
[----:B------:R-:W-:Y:S01]  /*136d0*/  IMAD R13, R13, UR7, R14 ;  /* 0x000000070d0d7c24 */ /* 0x000fe2000f8e020e */
[----:B------:R-:W-:Y:S01]  /*136e0*/  ULDC.64 UR6, c[0x0][0xb50] ;  /* 0x0002d40000067ab9 */ /* 0x000fe20000000a00 */
[----:B0-----:R-:W-:Y:S01]  /*136f0*/  VIADD R24, R41, UR40 ;  /* 0x0000002829187c36 */ /* 0x001fe20008000000 */
[----:B------:R-:W-:Y:S01]  /*13700*/  LOP3.LUT P1, RZ, R157, 0x3, RZ, 0xc0, !PT ;  /* 0x000000039dff7812 */ /* 0x000fe2000782c0ff */
[----:B-1----:R-:W-:Y:S01]  /*13710*/  IMAD R17, R5, UR5, RZ ;  /* 0x0000000505117c24 */ /* 0x002fe2000f8e02ff */
[----:B------:R-:W-:Y:S01]  /*13720*/  LEA R33, P6, R10, UR6, 0x2 ;  /* 0x000000060a217c11 */ /* 0x000fe2000f8c10ff */
[----:B------:R-:W-:Y:S02]  /*13730*/  IMAD.IADD R11, R11, 0x1, R13 ;  /* 0x000000010b0b7824 */ /* 0x000fe400078e020d */
[C---:B------:R-:W-:Y:S01]  /*13740*/  VIADD R14, R24.reuse, 0x8 ;  /* 0x00000008180e7836 */ /* 0x040fe20000000000 */
[----:B--2---:R-:W-:Y:S02]  /*13750*/  MOV R47, R8 ;  /* 0x00000008002f7202 */ /* 0x004fe40000000f00 */
[----:B------:R-:W-:-:S02]  /*13760*/  ISETP.GE.OR P5, PT, R24, R17, P1 ;  /* 0x000000111800720c */ /* 0x000fc40000fa6670 */
[----:B------:R-:W-:Y:S02]  /*13770*/  LEA.HI.X R49, R10, UR7, R11, 0x2, P6 ;  /* 0x000000070a317c11 */ /* 0x000fe4000b0f140b */
[----:B------:R-:W-:Y:S02]  /*13780*/  ISETP.GE.OR P1, PT, R14, R17, P1 ;  /* 0x000000110e00720c */ /* 0x000fe40000f26670 */
[----:B------:R-:W-:Y:S02]  /*13790*/  SEL R8, R30, R29, P0 ;  /* 0x0000001d1e087207 */ /* 0x000fe40000000000 */
[----:B------:R-:W-:Y:S02]  /*137a0*/  SEL R10, R29, R30, P0 ;  /* 0x0000001e1d0a7207 */ /* 0x000fe40000000000 */
[----:B------:R-:W-:Y:S02]  /*137b0*/  SEL R24, R26, R27, P0 ;  /* 0x0000001b1a187207 */ /* 0x000fe40000000000 */
[----:B---3--:R-:W-:-:S02]  /*137c0*/  SEL R9, R36, R25, P0 ;  /* 0x0000001924097207 */ /* 0x008fc40000000000 */
[----:B------:R-:W-:Y:S02]  /*137d0*/  SEL R11, R25, R36, P0 ;  /* 0x00000024190b7207 */ /* 0x000fe40000000000 */
[----:B----4-:R-:W-:Y:S01]  /*137e0*/  SEL R13, R15, R42, P0 ;  /* 0x0000002a0f0d7207 */ /* 0x010fe20000000000 */
[----:B------:R-:W-:Y:S01]  /*137f0*/  SHFL.IDX PT, R38, R33, RZ, 0x1c1f ;  /* 0x001c1fff21267589 */ /* 0x000fe200000e0000 */
[----:B------:R-:W-:Y:S02]  /*13800*/  SEL R12, R32, R21, P0 ;  /* 0x00000015200c7207 */ /* 0x000fe40000000000 */
[----:B------:R-:W-:Y:S01]  /*13810*/  SEL R14, R21, R32, P0 ;  /* 0x00000020150e7207 */ /* 0x000fe20000000000 */
[----:B------:R0:W-:Y:S01]  /*13820*/  SHFL.IDX PT, R40, R33, 0x1, 0x1c1f ;  /* 0x003c1f0021287f89 */ /* 0x0001e200000e0000 */
[----:B------:R-:W-:Y:S02]  /*13830*/  SEL R26, R27, R26, P0 ;  /* 0x0000001a1b1a7207 */ /* 0x000fe40000000000 */
[----:B------:R-:W-:-:S02]  /*13840*/  SEL R15, R42, R15, P0 ;  /* 0x0000000f2a0f7207 */ /* 0x000fc40000000000 */
[----:B------:R-:W-:Y:S02]  /*13850*/  SEL R32, R34, R31, P0 ;  /* 0x0000001f22207207 */ /* 0x000fe40000000000 */
[----:B------:R-:W-:Y:S02]  /*13860*/  SEL R25, R35, R44, P0 ;  /* 0x0000002c23197207 */ /* 0x000fe40000000000 */
        /* <DEDUP_REMOVED lines=10> */
[----:B------:R-:W1:Y:S01]  /*13910*/  SHFL.IDX PT, R41, R49, 0x1, 0x1c1f ;  /* 0x003c1f0031297f89 */ /* 0x000e6200000e0000 */
[----:B------:R-:W-:-:S04]  /*13920*/  LOP3.LUT R37, R6, 0x380, RZ, 0xc0, !PT ;  /* 0x0000038006257812 */ /* 0x000fc800078ec0ff */
[----:B------:R-:W-:Y:S01]  /*13930*/  SHF.R.U64 R37, R37, 0x3, RZ ;  /* 0x0000000325257819 */ /* 0x000fe200000012ff */
[----:B------:R-:W-:-:S03]  /*13940*/  IMAD.X R29, RZ, RZ, R7, P4 ;  /* 0x000000ffff1d7224 */ /* 0x000fc600020e0607 */
[----:B------:R-:W-:Y:S01]  /*13950*/  LOP3.LUT R36, R37, R6, RZ, 0x3c, !PT ;  /* 0x0000000625247212 */ /* 0x000fe200078e3cff */
[--C-:B------:R-:W-:Y:S02]  /*13960*/  IMAD.MOV.U32 R37, RZ, RZ, R7.reuse ;  /* 0x000000ffff257224 */ /* 0x100fe400078e0007 */
[----:B------:R-:W-:Y:S01]  /*13970*/  IMAD.X R21, RZ, RZ, R7, P3 ;  /* 0x000000ffff157224 */ /* 0x000fe200018e0607 */
[----:B0-----:R0:W-:Y:S04]  /*13980*/  @!P5 ST.E desc[UR48][R38.64], R3 ;  /* 0x000000032600d985 */ /* 0x0011e8000c101930 */
[----:B-1----:R1:W-:Y:S04]  /*13990*/  @!P1 ST.E desc[UR48][R40.64], R0 ;  /* 0x0000000028009985 */ /* 0x0023e8000c101930 */
[----:B------:R-:W2:Y:S04]  /*139a0*/  LD.E.128 R8, desc[UR48][R36.64] ;  /* 0x0000003024087980 */ /* 0x000ea8000c101d00 */
[----:B------:R-:W3:Y:S04]  /*139b0*/  LD.E.128 R28, desc[UR48][R28.64] ;  /* 0x000000301c1c7980 */ /* 0x000ee8000c101d00 */
[----:B------:R4:W3:Y:S01]  /*139c0*/  LD.E.128 R12, desc[UR48][R20.64] ;  /* 0x00000030140c7980 */ /* 0x0008e2000c101d00 */
[----:B------:R-:W-:-:S04]  /*139d0*/  IADD3 R24, P0, R6, 0x4800, RZ ;  /* 0x0000480006187810 */ /* 0x000fc80007f1e0ff */
[----:B------:R-:W-:-:S04]  /*139e0*/  LOP3.LUT R6, R24, 0x380, RZ, 0xc0, !PT ;  /* 0x0000038018067812 */ /* 0x000fc800078ec0ff */
[----:B0-----:R-:W-:Y:S02]  /*139f0*/  SHF.R.U64 R3, R6, 0x3, RZ ;  /* 0x0000000306037819 */ /* 0x001fe400000012ff */
[----:B------:R-:W0:Y:S01]  /*13a00*/  @P2 LDC R6, c[0x0][0xbec] ;  /* 0x0002fb00ff062b82 */ /* 0x000e220000000800 */
[----:B------:R-:W-:-:S07]  /*13a10*/  IMAD.X R25, RZ, RZ, R7, P0 ;  /* 0x000000ffff197224 */ /* 0x000fce00000e0607 */
[----:B------:R-:W0:Y:S01]  /*13a20*/  @P2 LDC R7, c[0x0][0xbf0] ;  /* 0x0002fc00ff072b82 */ /* 0x000e220000000800 */
[----:B-1----:R-:W-:Y:S01]  /*13a30*/  IMAD R0, R22, 0x30, R156 ;  /* 0x0000003016007824 */ /* 0x002fe200078e029c */
[----:B------:R-:W-:-:S03]  /*13a40*/  UIMAD UR5, UR12, UR8, URZ ;  /* 0x000000080c0572a4 */ /* 0x000fc6000f8e023f */
[----:B----4-:R-:W-:Y:S01]  /*13a50*/  VIADD R21, R0, UR40 ;  /* 0x0000002800157c36 */ /* 0x010fe20008000000 */
[----:B------:R-:W-:Y:S02]  /*13a60*/  UIMAD.WIDE.U32 UR6, UR42, UR8, URZ ;  /* 0x000000082a0672a5 */ /* 0x000fe4000f8e003f */
[----:B------:R-:W-:Y:S01]  /*13a70*/  UIMAD UR5, UR42, UR9, UR5 ;  /* 0x000000092a0572a4 */ /* 0x000fe2000f8e0205 */
[----:B------:R-:W-:Y:S01]  /*13a80*/  LOP3.LUT R24, R3, R24, RZ, 0x3c, !PT ;  /* 0x0000001803187212 */ /* 0x000fe200078e3cff */
[----:B------:R-:W-:Y:S02]  /*13a90*/  UIMAD UR8, UR13, UR10, URZ ;  /* 0x0000000a0d0872a4 */ /* 0x000fe4000f8e023f */
[----:B------:R-:W-:Y:S01]  /*13aa0*/  UIADD3 UR7, UR7, UR5, URZ ;  /* 0x0000000507077290 */ /* 0x000fe2000fffe03f */
[----:B0-----:R-:W-:Y:S01]  /*13ab0*/  @P2 IMAD.HI.U32 R0, R21, R6, RZ ;  /* 0x0000000615002227 */ /* 0x001fe200078e00ff */
[----:B------:R-:W-:Y:S01]  /*13ac0*/  UIMAD UR5, UR41, UR11, UR8 ;  /* 0x0000000b290572a4 */ /* 0x000fe2000f8e0208 */
[----:B------:R-:W5:Y:S02]  /*13ad0*/  LD.E.128 R24, desc[UR48][R24.64] ;  /* 0x0000003018187980 */ /* 0x000f64000c101d00 */
[----:B------:R-:W-:Y:S01]  /*13ae0*/  IMAD.MOV.U32 R3, RZ, RZ, R21 ;  /* 0x000000ffff037224 */ /* 0x000fe200078e0015 */
[----:B------:R-:W-:Y:S01]  /*13af0*/  UIMAD.WIDE.U32 UR6, UR41, UR10, UR6 ;  /* 0x0000000a290672a5 */ /* 0x000fe2000f8e0006 */
[----:B------:R-:W-:Y:S01]  /*13b00*/  VIADD R36, R156, UR40 ;  /* 0x000000289c247c36 */ /* 0x000fe20008000000 */
[----:B------:R-:W-:Y:S01]  /*13b10*/  ULDC.64 UR8, c[0x0][0xae0] ;  /* 0x0002b80000087ab9 */ /* 0x000fe20000000a00 */
[----:B------:R-:W-:Y:S01]  /*13b20*/  @P2 SHF.R.U32.HI R3, RZ, R7, R0 ;  /* 0x00000007ff032219 */ /* 0x000fe20000011600 */
[----:B------:R-:W-:Y:S01]  /*13b30*/  UIADD3 UR5, UR7, UR5, URZ ;  /* 0x0000000507057290 */ /* 0x000fe2000fffe03f */
        /* <DEDUP_REMOVED lines=20> */
[----:B------:R-:W-:-:S04]  /*13c80*/  IMAD.WIDE.U32 R6, R5, UR6, R6 ;  /* 0x0000000605067c25 */ /* 0x000fc8000f8e0006 */
[----:B------:R-:W-:Y:S01]  /*13c90*/  IMAD R3, R5, UR7, R0 ;  /* 0x0000000705037c24 */ /* 0x000fe2000f8e0200 */
[----:B------:R-:W-:Y:S02]  /*13ca0*/  ULDC.64 UR6, c[0x0][0xa80] ;  /* 0x0002a00000067ab9 */ /* 0x000fe40000000a00 */
[----:B------:R-:W-:Y:S01]  /*13cb0*/  LEA R32, P0, R6, UR6, 0x1 ;  /* 0x0000000606207c11 */ /* 0x000fe2000f8008ff */
[----:B------:R-:W-:-:S04]  /*13cc0*/  IMAD.IADD R3, R7, 0x1, R3 ;  /* 0x0000000107037824 */ /* 0x000fc800078e0203 */
[----:B0-----:R-:W0:Y:S01]  /*13cd0*/  SHFL.IDX PT, R20, R32, RZ, 0x181f ;  /* 0x00181fff20147589 */ /* 0x001e2200000e0000 */
[----:B------:R-:W-:-:S03]  /*13ce0*/  LEA.HI.X R3, R6, UR7, R3, 0x1, P0 ;  /* 0x0000000706037c11 */ /* 0x000fc600080f0c03 */
[----:B------:R-:W1:Y:S04]  /*13cf0*/  SHFL.IDX PT, R40, R32, 0x1, 0x181f ;  /* 0x00381f0020287f89 */ /* 0x000e6800000e0000 */
[----:B------:R-:W4:Y:S01]  /*13d00*/  SHFL.IDX PT, R44, R32, 0x2, 0x181f ;  /* 0x00581f00202c7f89 */ /* 0x000f2200000e0000 */
[----:B------:R-:W-:-:S03]  /*13d10*/  ISETP.GE.AND P0, PT, R23, UR5, PT ;  /* 0x0000000517007c0c */ /* 0x000fc6000bf06270 */
[----:B------:R-:W4:Y:S01]  /*13d20*/  SHFL.IDX PT, R34, R3, RZ, 0x181f ;  /* 0x00181fff03227589 */ /* 0x000f2200000e0000 */
[----:B------:R-:W-:-:S03]  /*13d30*/  VIADD R0, R36, 0x30 ;  /* 0x0000003024007836 */ /* 0x000fc60000000000 */
[----:B------:R-:W4:Y:S01]  /*13d40*/  SHFL.IDX PT, R38, R3, 0x1, 0x181f ;  /* 0x00381f0003267f89 */ /* 0x000f2200000e0000 */
[----:B------:R-:W-:-:S03]  /*13d50*/  VIADD R6, R36, 0x60 ;  /* 0x0000006024067836 */ /* 0x000fc60000000000 */
[----:B------:R-:W4:Y:S01]  /*13d60*/  SHFL.IDX PT, R42, R3, 0x2, 0x181f ;  /* 0x00581f00032a7f89 */ /* 0x000f2200000e0000 */
[-C--:B------:R-:W-:Y:S02]  /*13d70*/  ISETP.GE.OR P1, PT, R36, R17.reuse, P0 ;  /* 0x000000112400720c */ /* 0x080fe40000726670 */
[-C--:B------:R-:W-:Y:S02]  /*13d80*/  ISETP.GE.OR P2, PT, R0, R17.reuse, P0 ;  /* 0x000000110000720c */ /* 0x080fe40000746670 */
[----:B------:R-:W-:Y:S01]  /*13d90*/  ISETP.GE.OR P3, PT, R6, R17, P0 ;  /* 0x000000110600720c */ /* 0x000fe20000766670 */
[----:B------:R-:W-:Y:S01]  /*13da0*/  VIADD R0, R4, 0x13220 ;  /* 0x0001322004007836 */ /* 0x000fe20000000000 */
[----:B------:R-:W-:-:S07]  /*13db0*/  SHF.R.S32.HI R50, RZ, 0x1f, R23 ;  /* 0x0000001fff327819 */ /* 0x000fce0000011417 */
[C---:B0-----:R-:W-:Y:S02]  /*13dc0*/  @!P1 LEA R4, P4, R23.reuse, R20, 0x1 ;  /* 0x0000001417049211 */ /* 0x041fe400078808ff */
[C---:B-1----:R-:W-:Y:S02]  /*13dd0*/  @!P2 LEA R6, P5, R23.reuse, R40, 0x1 ;  /* 0x000000281706a211 */ /* 0x042fe400078a08ff */
[C---:B----4-:R-:W-:Y:S02]  /*13de0*/  @!P3 LEA R20, P6, R23.reuse, R44, 0x1 ;  /* 0x0000002c1714b211 */ /* 0x050fe400078c08ff */
[----:B------:R-:W-:Y:S02]  /*13df0*/  PRMT R0, RZ, 0x654, R0 ;  /* 0x00000654ff007816 */ /* 0x000fe40000000000 */
[C-C-:B------:R-:W-:Y:S02]  /*13e00*/  @!P1 LEA.HI.X R5, R23.reuse, R34, R50.reuse, 0x1, P4 ;  /* 0x0000002217059211 */ /* 0x140fe400020f0c32 */
[C-C-:B------:R-:W-:Y:S01]  /*13e10*/  @!P2 LEA.HI.X R7, R23.reuse, R38, R50.reuse, 0x1, P5 ;  /* 0x000000261707a211 */ /* 0x140fe200028f0c32 */
[----:B------:R0:W-:Y:S01]  /*13e20*/  SYNCS.ARRIVE.TRANS64.RED.A1T0 RZ, [R0+URZ], RZ ;  /* 0x000000ff00ff79a7 */ /* 0x0001e2000810043f */
[----:B------:R-:W-:Y:S01]  /*13e30*/  @!P3 LEA.HI.X R21, R23, R42, R50, 0x1, P6 ;  /* 0x0000002a1715b211 */ /* 0x000fe200030f0c32 */
[----:B0-----:R-:W-:-:S05]  /*13e40*/  VIADD R0, R36, 0x90 ;  /* 0x0000009024007836 */ /* 0x001fca0000000000 */
[----:B------:R-:W-:Y:S01]  /*13e50*/  ISETP.GE.OR P0, PT, R0, R17, P0 ;  /* 0x000000110000720c */ /* 0x000fe20000706670 */
[----:B------:R-:W0:Y:S04]  /*13e60*/  SHFL.IDX PT, R32, R32, 0x3, 0x181f ;  /* 0x00781f0020207f89 */ /* 0x000e2800000e0000 */
[----:B------:R1:W4:Y:S04]  /*13e70*/  SHFL.IDX PT, R34, R3, 0x3, 0x181f ;  /* 0x00781f0003227f89 */ /* 0x00032800000e0000 */
[----:B--2---:R1:W-:Y:S04]  /*13e80*/  @!P1 ST.E.128 desc[UR48][R4.64], R8 ;  /* 0x0000000804009985 */ /* 0x0043e8000c101d30 */
[----:B---3--:R1:W-:Y:S04]  /*13e90*/  @!P2 ST.E.128 desc[UR48][R6.64], R28 ;  /* 0x0000001c0600a985 */ /* 0x0083e8000c101d30 */
[----:B------:R1:W-:Y:S01]  /*13ea0*/  @!P3 ST.E.128 desc[UR48][R20.64], R12 ;  /* 0x0000000c1400b985 */ /* 0x0003e2000c101d30 */
[----:B0---4-:R-:W-:Y:S05]  /*13eb0*/  @P0 BRA `(.L_x_13978) ;  /* 0x0000000400f00947 */ /* 0x011fea0003800000 */
[----:B-1----:R-:W-:-:S04]  /*13ec0*/  LEA R4, P0, R23, R32, 0x1 ;  /* 0x0000002017047211 */ /* 0x002fc800078008ff */
[----:B------:R-:W-:-:S05]  /*13ed0*/  LEA.HI.X R5, R23, R34, R50, 0x1, P0 ;  /* 0x0000002217057211 */ /* 0x000fca00000f0c32 */
[----:B-----5:R0:W-:Y:S01]  /*13ee0*/  ST.E.128 desc[UR48][R4.64], R24 ;  /* 0x0000001804007985 */ /* 0x0201e2000c101d30 */
[----:B------:R-:W-:Y:S05]  /*13ef0*/  BRA `(.L_x_13978) ;  /* 0x0000000400e07947 */ /* 0x000fea0003800000 */
.L_x_13977:
        /* <DEDUP_REMOVED lines=52> */
.L_x_13980:
[----:B------:R-:W-:Y:S05]  /*14240*/  BSYNC B1 ;  /* 0x0000000000017941 */ /* 0x000fea0003800000 */
.L_x_13979:
[----:B------:R-:W-:Y:S01]  /*14250*/  ULDC.64 UR10, c[0x0][0xae8] ;  /* 0x0002ba00000a7ab9 */ /* 0x000fe20000000a00 */
[----:B------:R-:W-:Y:S01]  /*14260*/  VIADD R8, R8, UR40 ;  /* 0x0000002808087c36 */ /* 0x000fe20008000000 */
[----:B------:R-:W-:Y:S01]  /*14270*/  UIMAD UR5, UR8, UR10, URZ ;  /* 0x0000000a080572a4 */ /* 0x000fe2000f8e023f */
[----:B------:R-:W-:Y:S01]  /*14280*/  VIADD R30, R156, UR40 ;  /* 0x000000289c1e7c36 */ /* 0x000fe20008000000 */
        /* <DEDUP_REMOVED lines=32> */
[----:B------:R-:W-:Y:S01]  /*14490*/  ULDC UR6, c[0x0][0xa88] ;  /* 0x0002a20000067ab9 */ /* 0x000fe20000000800 */
[----:B------:R-:W-:Y:S02]  /*144a0*/  VIADD R0, R30, 0x30 ;  /* 0x000000301e007836 */ /* 0x000fe40000000000 */
[----:B------:R-:W-:Y:S01]  /*144b0*/  LEA.HI.X R10, R4, UR7, R3, 0x1, P0 ;  /* 0x00000007040a7c11 */ /* 0x000fe200080f0c03 */
[----:B------:R-:W0:Y:S01]  /*144c0*/  SHFL.IDX PT, R6, R5, RZ, 0x181f ;  /* 0x00181fff05067589 */ /* 0x000e2200000e0000 */
[----:B------:R-:W-:Y:S01]  /*144d0*/  IMAD R11, R11, UR6, RZ ;  /* 0x000000060b0b7c24 */ /* 0x000fe2000f8e02ff */
[----:B------:R-:W-:Y:S01]  /*144e0*/  ISETP.GE.AND P0, PT, R23, UR5, PT ;  /* 0x0000000517007c0c */ /* 0x000fe2000bf06270 */
[C---:B------:R-:W-:Y:S01]  /*144f0*/  VIADD R3, R30.reuse, 0x60 ;  /* 0x000000601e037836 */ /* 0x040fe20000000000 */
[----:B------:R-:W1:Y:S01]  /*14500*/  SHFL.IDX PT, R8, R5, 0x1, 0x181f ;  /* 0x00381f0005087f89 */ /* 0x000e6200000e0000 */
[C---:B------:R-:W-:Y:S01]  /*14510*/  VIADD R4, R30.reuse, 0x90 ;  /* 0x000000901e047836 */ /* 0x040fe20000000000 */
[----:B------:R-:W-:-:S02]  /*14520*/  ISETP.GE.OR P3, PT, R30, R11, P0 ;  /* 0x0000000b1e00720c */ /* 0x000fc40000766670 */
[----:B------:R-:W2:Y:S01]  /*14530*/  SHFL.IDX PT, R24, R5, 0x2, 0x181f ;  /* 0x00581f0005187f89 */ /* 0x000ea200000e0000 */
[-C--:B------:R-:W-:Y:S02]  /*14540*/  ISETP.GE.OR P2, PT, R0, R11.reuse, P0 ;  /* 0x0000000b0000720c */ /* 0x080fe40000746670 */
[-C--:B------:R-:W-:Y:S01]  /*14550*/  ISETP.GE.OR P1, PT, R3, R11.reuse, P0 ;  /* 0x0000000b0300720c */ /* 0x080fe20000726670 */
[----:B------:R-:W3:Y:S01]  /*14560*/  SHFL.IDX PT, R12, R10, RZ, 0x181f ;  /* 0x00181fff0a0c7589 */ /* 0x000ee200000e0000 */
[----:B------:R-:W-:-:S03]  /*14570*/  ISETP.GE.OR P0, PT, R4, R11, P0 ;  /* 0x0000000b0400720c */ /* 0x000fc60000706670 */
[----:B------:R3:W4:Y:S04]  /*14580*/  SHFL.IDX PT, R28, R5, 0x3, 0x181f ;  /* 0x00781f00051c7f89 */ /* 0x00072800000e0000 */
[----:B------:R-:W5:Y:S04]  /*14590*/  SHFL.IDX PT, R14, R10, 0x1, 0x181f ;  /* 0x00381f000a0e7f89 */ /* 0x000f6800000e0000 */
[----:B------:R-:W5:Y:S01]  /*145a0*/  SHFL.IDX PT, R20, R10, 0x2, 0x181f ;  /* 0x00581f000a147f89 */ /* 0x000f6200000e0000 */
[----:B0-----:R-:W-:-:S03]  /*145b0*/  @!P3 LEA R4, P6, R23, R6, 0x1 ;  /* 0x000000061704b211 */ /* 0x001fc600078c08ff */
[----:B------:R4:W0:Y:S01]  /*145c0*/  SHFL.IDX PT, R26, R10, 0x3, 0x181f ;  /* 0x00781f000a1a7f89 */ /* 0x00082200000e0000 */
[C---:B-1----:R-:W-:Y:S02]  /*145d0*/  @!P2 LEA R6, P5, R23.reuse, R8, 0x1 ;  /* 0x000000081706a211 */ /* 0x042fe400078a08ff */
[C---:B--2---:R-:W-:Y:S02]  /*145e0*/  @!P1 LEA R8, P4, R23.reuse, R24, 0x1 ;  /* 0x0000001817089211 */ /* 0x044fe400078808ff */
[C---:B---3--:R-:W-:Y:S02]  /*145f0*/  @!P3 LEA.HI.X R5, R23.reuse, R12, R15, 0x1, P6 ;  /* 0x0000000c1705b211 */ /* 0x048fe400030f0c0f */
[----:B----4-:R-:W-:-:S03]  /*14600*/  @!P0 LEA R10, P6, R23, R28, 0x1 ;  /* 0x0000001c170a8211 */ /* 0x010fc600078c08ff */
[----:B------:R2:W-:Y:S01]  /*14610*/  @!P3 ST.E.128 desc[UR48][R4.64], RZ ;  /* 0x000000ff0400b985 */ /* 0x0005e2000c101d30 */
[C-C-:B-----5:R-:W-:Y:S02]  /*14620*/  @!P2 LEA.HI.X R7, R23.reuse, R14, R15.reuse, 0x1, P5 ;  /* 0x0000000e1707a211 */ /* 0x160fe400028f0c0f */
[----:B------:R-:W-:-:S03]  /*14630*/  @!P1 LEA.HI.X R9, R23, R20, R15, 0x1, P4 ;  /* 0x0000001417099211 */ /* 0x000fc600020f0c0f */
[----:B------:R2:W-:Y:S01]  /*14640*/  @!P2 ST.E.128 desc[UR48][R6.64], RZ ;  /* 0x000000ff0600a985 */ /* 0x0005e2000c101d30 */
[----:B0-----:R-:W-:-:S03]  /*14650*/  @!P0 LEA.HI.X R11, R23, R26, R15, 0x1, P6 ;  /* 0x0000001a170b8211 */ /* 0x001fc600030f0c0f */
[----:B------:R2:W-:Y:S04]  /*14660*/  @!P1 ST.E.128 desc[UR48][R8.64], RZ ;  /* 0x000000ff08009985 */ /* 0x0005e8000c101d30 */
[----:B------:R2:W-:Y:S02]  /*14670*/  @!P0 ST.E.128 desc[UR48][R10.64], RZ ;  /* 0x000000ff0a008985 */ /* 0x0005e4000c101d30 */
.L_x_13978:
[----:B------:R-:W-:Y:S05]  /*14680*/  BSYNC B0 ;  /* 0x0000000000007941 */ /* 0x000fea0003800000 */
.L_x_13976:
[----:B------:R-:W-:Y:S02]  /*14690*/  ULDC UR5, c[0x0][0xc38] ;  /* 0x00030e0000057ab9 */ /* 0x000fe40000000800 */
[----:B------:R-:W-:-:S06]  /*146a0*/  UISETP.GE.AND UP0, UPT, UR4, UR5, UPT ;  /* 0x000000050400728c */ /* 0x000fcc000bf06270 */
[----:B------:R-:W-:-:S13]  /*146b0*/  PLOP3.LUT P0, PT, PT, PT, UP0, 0x80, 0x0 ;  /* 0x000000000000781c */ /* 0x000fda0003f0f008 */
[----:B------:R-:W-:Y:S05]  /*146c0*/  @!P0 BRA `(.L_x_13981) ;  /* 0xfffffec400808947 */ /* 0x000fea000383ffff */
[----:B------:R-:W-:Y:S05]  /*146d0*/  EXIT ;  /* 0x000000000000794d */ /* 0x000fea0003800000 */
.L_x_13887:
[----:B------:R-:W-:-:S08]  /*146e0*/  NOP ;  /* 0x0000000000007918 */ /* 0x000fd00000000000 */
[----:B------:R-:W0:-:S00]  /*146f0*/  USETMAXREG.DEALLOC.CTAPOOL 0x20 ;  /* 0x00000020000079c8 */ /* 0x000e0000080e0500 */
[----:B0-----:R-:W-:-:S06]  /*14700*/  LOP3.LUT R0, R0, 0x3, RZ, 0xc0, !PT ;  /* 0x0000000300007812 */ /* 0x001fcc00078ec0ff */
[----:B------:R-:W0:Y:S01]  /*14710*/  S2UR UR7, SR_CTAID.X ;  /* 0x00000000000779c3 */ /* 0x000e220000002500 */
[----:B------:R-:W-:Y:S01]  /*14720*/  LOP3.LUT R16, R16, 0xffffff7f, RZ, 0xc0, !PT ;  /* 0xffffff7f10107812 */ /* 0x000fe200078ec0ff */
[----:B------:R-:W-:Y:S04]  /*14730*/  STL [R1+0x4], RZ ;  /* 0x000004ff01007387 */ /* 0x000fe80000100800 */
[----:B------:R1:W2:Y:S04]  /*14740*/  SHFL.IDX PT, R2, R0, RZ, 0x1f ;  /* 0x00001fff00027589 */ /* 0x0002a800000e0000 */
[----:B------:R3:W-:Y:S01]  /*14750*/  STL [R1+0x30], RZ ;  /* 0x000030ff01007387 */ /* 0x0007e20000100800 */
[----:B-1----:R-:W0:Y:S01]  /*14760*/  LDC R0, c[0x0][0xc38] ;  /* 0x00030e00ff007b82 */ /* 0x002e220000000800 */
[----:B--2---:R-:W-:-:S13]  /*14770*/  ISETP.NE.AND P0, PT, R2, RZ, PT ;  /* 0x000000ff0200720c */ /* 0x004fda0003f05270 */
[----:B------:R-:W-:Y:S01]  /*14780*/  @P0 LOP3.LUT R16, R16, 0x80, RZ, 0xfc, !PT ;  /* 0x0000008010100812 */ /* 0x000fe200078efcff */
[----:B------:R-:W-:Y:S06]  /*14790*/  @P0 BAR.ARV 0x4, 0x200 ;  /* 0x0108000000000b1d */ /* 0x000fec0000002000 */
[----:B0-----:R-:W-:Y:S01]  /*147a0*/  ISETP.LE.AND P0, PT, R0, UR7, PT ;  /* 0x0000000700007c0c */ /* 0x001fe2000bf03270 */
[----:B------:R-:W-:-:S05]  /*147b0*/  IMAD.MOV.U32 R0, RZ, RZ, 0x1 ;  /* 0x00000001ff007424 */ /* 0x000fca00078e00ff */
[----:B------:R3:W-:Y:S07]  /*147c0*/  STL [R1+0xc], R0 ;  /* 0x00000c0001007387 */ /* 0x0007ee0000100800 */
[----:B------:R-:W-:Y:S05]  /*147d0*/  @P0 BRA `(.L_x_13982) ;  /* 0x00000050003c0947 */ /* 0x000fea0003800000 */
[----:B------:R-:W2:Y:S01]  /*147e0*/  LDL R10, [R1+0x20] ;  /* 0x00002000010a7983 */ /* 0x000ea20000100800 */
[----:B------:R-:W-:Y:S01]  /*147f0*/  ULDC.64 UR42, c[0x0][0x2f0] ;  /* 0x0000bc00002a7ab9 */ /* 0x000fe20000000a00 */
[----:B------:R-:W0:Y:S01]  /*14800*/  S2R R12, SR_TID.X ;  /* 0x00000000000c7919 */ /* 0x000e220000002100 */
[----:B------:R-:W-:Y:S01]  /*14810*/  ULDC.64 UR4, c[0x0][0x418] ;  /* 0x0001060000047ab9 */ /* 0x000fe20000000a00 */
[----:B------:R-:W-:Y:S01]  /*14820*/  LOP3.LUT R16, R16, 0xfffffffe, RZ, 0xc0, !PT ;  /* 0xfffffffe10107812 */ /* 0x000fe200078ec0ff */
[----:B------:R-:W-:Y:S01]  /*14830*/  ULDC UR6, c[0x0][0x2b8] ;  /* 0x0000ae0000067ab9 */ /* 0x000fe20000000800 */
[----:B------:R-:W-:Y:S01]  /*14840*/  ULDC UR40, c[0x0][0x288] ;  /* 0x0000a20000287ab9 */ /* 0x000fe20000000800 */
[----:B------:R-:W-:Y:S01]  /*14850*/  ULDC UR41, c[0x0][0x448] ;  /* 0x0001120000297ab9 */ /* 0x000fe20000000800 */
[C---:B0-----:R-:W-:Y:S01]  /*14860*/  IMAD.SHL.U32 R24, R12.reuse, 0x40, RZ ;  /* 0x000000400c187824 */ /* 0x041fe200078e00ff */
[----:B------:R-:W-:Y:S01]  /*14870*/  SHF.R.U32.HI R2, RZ, 0x1, R12 ;  /* 0x00000001ff027819 */ /* 0x000fe2000001160c */
[----:B---3--:R-:W-:-:S03]  /*14880*/  IMAD.SHL.U32 R0, R12, 0x20, RZ ;  /* 0x000000200c007824 */ /* 0x008fc600078e00ff */
[----:B------:R-:W-:-:S04]  /*14890*/  LOP3.LUT R3, R24, 0x180, RZ, 0xc0, !PT ;  /* 0x0000018018037812 */ /* 0x000fc800078ec0ff */
[----:B------:R-:W-:Y:S02]  /*148a0*/  LOP3.LUT R2, R3, 0x30, R2, 0xf8, !PT ;  /* 0x0000003003027812 */ /* 0x000fe400078ef802 */
[----:B------:R-:W-:Y:S01]  /*148b0*/  LOP3.LUT R3, R0, 0x80, RZ, 0xc0, !PT ;  /* 0x0000008000037812 */ /* 0x000fe200078ec0ff */
[C---:B------:R-:W-:Y:S02]  /*148c0*/  IMAD.SHL.U32 R8, R12.reuse, 0x4, RZ ;  /* 0x000000040c087824 */ /* 0x040fe400078e00ff */
[C---:B------:R-:W-:Y:S01]  /*148d0*/  IMAD.SHL.U32 R4, R12.reuse, 0x10, RZ ;  /* 0x000000100c047824 */ /* 0x040fe200078e00ff */
[----:B------:R-:W-:Y:S01]  /*148e0*/  LOP3.LUT R3, R3, 0x10, R12, 0xf8, !PT ;  /* 0x0000001003037812 */ /* 0x000fe200078ef80c */
[----:B------:R-:W-:-:S03]  /*148f0*/  IMAD.SHL.U32 R5, R12, 0x8, RZ ;  /* 0x000000080c057824 */ /* 0x000fc600078e00ff */
[----:B------:R-:W-:Y:S02]  /*14900*/  LOP3.LUT R23, R3, 0x10, R8, 0x78, !PT ;  /* 0x0000001003177812 */ /* 0x000fe400078e7808 */
[----:B------:R-:W-:Y:S01]  /*14910*/  LOP3.LUT R3, R4, 0x600, RZ, 0xc0, !PT ;  /* 0x0000060004037812 */ /* 0x000fe200078ec0ff */
[----:B------:R-:W-:Y:S01]  /*14920*/  IMAD.SHL.U32 R7, R12, 0x2, RZ ;  /* 0x000000020c077824 */ /* 0x000fe200078e00ff */
[----:B------:R-:W-:Y:S02]  /*14930*/  LOP3.LUT R6, R4, 0x1b0, RZ, 0xc0, !PT ;  /* 0x000001b004067812 */ /* 0x000fe400078ec0ff */
[----:B------:R-:W-:Y:S02]  /*14940*/  LOP3.LUT R3, R3, 0x60, R0, 0xf8, !PT ;  /* 0x0000006003037812 */ /* 0x000fe400078ef800 */
[----:B------:R-:W-:Y:S02]  /*14950*/  LOP3.LUT R5, R2, 0x30, R5, 0x78, !PT ;  /* 0x0000003002057812 */ /* 0x000fe400078e7805 */
[----:B------:R-:W-:-:S02]  /*14960*/  LOP3.LUT R7, R6, 0x30, R7, 0x78, !PT ;  /* 0x0000003006077812 */ /* 0x000fc400078e7807 */
[----:B------:R-:W-:Y:S02]  /*14970*/  LOP3.LUT R2, R3, 0x100, R0, 0xf8, !PT ;  /* 0x0000010003027812 */ /* 0x000fe400078ef800 */
[----:B------:R-:W-:Y:S02]  /*14980*/  LOP3.LUT R9, R7, 0x640, R4, 0xf8, !PT ;  /* 0x0000064007097812 */ /* 0x000fe400078ef804 */
[----:B------:R-:W-:Y:S01]  /*14990*/  LOP3.LUT R23, R2, R23, RZ, 0xfc, !PT ;  /* 0x0000001702177212 */ /* 0x000fe200078efcff */
[----:B------:R-:W-:Y:S01]  /*149a0*/  IMAD.U32 R2, RZ, RZ, UR7 ;  /* 0x00000007ff027e24 */ /* 0x000fe2000f8e00ff */
[----:B------:R-:W-:Y:S02]  /*149b0*/  LOP3.LUT R11, R4, 0x30, RZ, 0xc0, !PT ;  /* 0x00000030040b7812 */ /* 0x000fe400078ec0ff */
[----:B------:R-:W-:Y:S01]  /*149c0*/  LOP3.LUT R12, R12, 0x7f, RZ, 0xc0, !PT ;  /* 0x0000007f0c0c7812 */ /* 0x000fe200078ec0ff */
[----:B------:R-:W-:Y:S01]  /*149d0*/  STL [R1+0x24], R9 ;  /* 0x0000240901007387 */ /* 0x000fe20000100800 */
[----:B------:R-:W-:-:S02]  /*149e0*/  ISETP.GE.AND P1, PT, R11, UR43, PT ;  /* 0x0000002b0b007c0c */ /* 0x000fc4000bf26270 */
[----:B------:R-:W-:Y:S01]  /*149f0*/  MOV R17, 0x400 ;  /* 0x0000040000117802 */ /* 0x000fe20000000f00 */
[----:B------:R0:W-:Y:S01]  /*14a00*/  STL [R1+0x28], R2 ;  /* 0x0000280201007387 */ /* 0x0001e20000100800 */
[----:B------:R-:W-:Y:S01]  /*14a10*/  IMAD.MOV.U32 R3, RZ, RZ, 0x1 ;  /* 0x00000001ff037424 */ /* 0x000fe200078e00ff */
[----:B------:R-:W-:Y:S02]  /*14a20*/  ISETP.GE.AND P0, PT, R11, UR43, PT ;  /* 0x0000002b0b007c0c */ /* 0x000fe4000bf06270 */
[----:B0-----:R-:W-:-:S04]  /*14a30*/  SHF.R.U32.HI R2, RZ, 0x2, R12 ;  /* 0x00000002ff027819 */ /* 0x001fc8000001160c */
[----:B------:R-:W-:Y:S01]  /*14a40*/  LOP3.LUT R0, R2, 0x60, R0, 0xf8, !PT ;  /* 0x0000006002007812 */ /* 0x000fe200078ef800 */
[----:B------:R-:W-:-:S03]  /*14a50*/  UISETP.NE.U32.AND UP0, UPT, UR4, URZ, UPT ;  /* 0x0000003f0400728c */ /* 0x000fc6000bf05070 */
[----:B------:R-:W-:Y:S01]  /*14a60*/  LOP3.LUT R2, R0, 0x80, RZ, 0xfc, !PT ;  /* 0x0000008000027812 */ /* 0x000fe200078efcff */
[----:B------:R0:W-:Y:S01]  /*14a70*/  STL [R1+0xc], R3 ;  /* 0x00000c0301007387 */ /* 0x0001e20000100800 */
[----:B------:R-:W-:Y:S01]  /*14a80*/  @P1 LOP3.LUT R16, R16, 0x1, RZ, 0xfc, !PT ;  /* 0x0000000110101812 */ /* 0x000fe200078efcff */
[----:B------:R-:W-:Y:S02]  /*14a90*/  UISETP.NE.AND.EX UP0, UPT, UR5, URZ, UPT, UP0 ;  /* 0x0000003f0500728c */ /* 0x000fe4000bf05300 */
[----:B------:R0:W-:Y:S01]  /*14aa0*/  STL [R1+0x30], RZ ;  /* 0x000030ff01007387 */ /* 0x0001e20000100800 */
[----:B------:R-:W-:-:S03]  /*14ab0*/  ULDC UR4, c[0x0][0x424] ;  /* 0x0001090000047ab9 */ /* 0x000fc60000000800 */
[----:B------:R0:W-:Y:S01]  /*14ac0*/  STL [R1+0x4], RZ ;  /* 0x000004ff01007387 */ /* 0x0001e20000100800 */
        /* <DEDUP_REMOVED lines=8> */
[----:B------:R-:W-:-:S03]  /*14b50*/  LOP3.LUT R24, R5, 0x640, R24, 0xf8, !PT ;  /* 0x0000064005187812 */ /* 0x000fc600078ef818 */
[----:B------:R-:W-:Y:S02]  /*14b60*/  USHF.R.U32.HI UR38, URZ, 0x1f, UR5 ;  /* 0x0000001f3f267899 */ /* 0x000fe40008011605 */
[----:B------:R-:W-:Y:S01]  /*14b70*/  @P0 LOP3.LUT R16, R16, 0x40, RZ, 0xfc, !PT ;  /* 0x0000004010100812 */ /* 0x000fe200078efcff */
[----:B------:R-:W-:Y:S02]  /*14b80*/  UIMAD UR41, UR41, UR40, URZ ;  /* 0x00000028292972a4 */ /* 0x000fe4000f8e023f */
[----:B------:R-:W-:Y:S02]  /*14b90*/  UIADD3 UR47, UR42, 0x1, -UR40 ;  /* 0x000000012a2f7890 */ /* 0x000fe4000fffe828 */
[----:B------:R-:W-:Y:S02]  /*14ba0*/  ULOP3.LUT UR51, UR39, 0x2, URZ, 0xfc, !UPT ;  /* 0x0000000227337892 */ /* 0x000fe4000f8efc3f */
[----:B------:R-:W-:Y:S02]  /*14bb0*/  ULOP3.LUT UR50, UR39, 0x1, URZ, 0xfc, !UPT ;  /* 0x0000000127327892 */ /* 0x000fe4000f8efc3f */
[----:B------:R-:W-:-:S02]  /*14bc0*/  UIADD3 UR40, UR42, -UR40, URZ ;  /* 0x800000282a287290 */ /* 0x000fc4000fffe03f */
[----:B------:R-:W-:Y:S01]  /*14bd0*/  ULEA.HI.SX32 UR38, UR5, UR38, 0x1a ;  /* 0x0000002605267291 */ /* 0x000fe2000f8fd23f */
[----:B------:R-:W-:Y:S01]  /*14be0*/  ULDC UR46, c[0x0][0xc] ;  /* 0x00000300002e7ab9 */ /* 0x000fe20000000800 */
[----:B--2---:R-:W-:-:S05]  /*14bf0*/  LEA R17, R10, R17, 0x18 ;  /* 0x000000110a117211 */ /* 0x004fca00078ec0ff */
[----:B------:R-:W-:-:S05]  /*14c00*/  IMAD.IADD R0, R17, 0x1, R9 ;  /* 0x0000000111007824 */ /* 0x000fca00078e0209 */
[----:B------:R0:W-:Y:S02]  /*14c10*/  STL [R1+0x2c], R0 ;  /* 0x00002c0001007387 */ /* 0x0001e40000100800 */
.L_x_14055:
[----:B0-2---:R-:W2:Y:S01]  /*14c20*/  LDL R0, [R1+0x28] ;  /* 0x0000280001007983 */ /* 0x005ea20000100800 */
        /* <DEDUP_REMOVED lines=22> */
.L_x_13983:
[----:B------:R-:W-:Y:S01]  /*14d90*/  ULDC UR8, c[0x0][0xc54] ;  /* 0x0003150000087ab9 */ /* 0x000fe20000000800 */
[----:B------:R-:W-:Y:S01]  /*14da0*/  UMOV UR6, UR7 ;  /* 0x0000000700067c82 */ /* 0x000fe20008000000 */
[----:B------:R-:W-:-:S11]  /*14db0*/  UISETP.NE.AND UP0, UPT, UR8, 0x1, UPT ;  /* 0x000000010800788c */ /* 0x000fd6000bf05270 */
[----:B------:R-:W-:Y:S02]  /*14dc0*/  @UP0 ULDC.64 UR10, c[0x0][0xc58] ;  /* 0x00031600000a0ab9 */ /* 0x000fe40000000a00 */
[----:B------:R-:W-:-:S04]  /*14dd0*/  UIMAD.WIDE.U32 UR4, UR7, UR10, URZ ;  /* 0x0000000a070472a5 */ /* 0x000fc8000f8e003f */
[----:B------:R-:W-:-:S04]  /*14de0*/  @UP0 USHF.R.U32.HI UR6, URZ, UR11, UR5 ;  /* 0x0000000b3f060299 */ /* 0x000fc80008011605 */
[----:B------:R-:W-:-:S12]  /*14df0*/  UIMAD UR4, UR6, UR8, URZ ;  /* 0x00000008060472a4 */ /* 0x000fd8000f8e023f */
.L_x_13984:
        /* <DEDUP_REMOVED lines=19> */
[----:B------:R-:W-:Y:S01]  /*14f30*/  IMAD.U32 R3, RZ, RZ, UR5 ;  /* 0x00000005ff037e24 */ /* 0x000fe2000f8e00ff */
[----:B------:R-:W-:Y:S01]  /*14f40*/  ULDC UR5, c[0x0][0x448] ;  /* 0x0001120000057ab9 */ /* 0x000fe20000000800 */
[----:B------:R-:W-:-:S03]  /*14f50*/  ULDC UR4, c[0x0][0xc3c] ;  /* 0x00030f0000047ab9 */ /* 0x000fc60000000800 */
[----:B------:R-:W2:Y:S01]  /*14f60*/  @P0 LDG.E R25, desc[UR48][R2.64] ;  /* 0x0000003002190981 */ /* 0x000ea2000c1e1900 */
[----:B------:R-:W-:Y:S02]  /*14f70*/  UISETP.NE.AND UP2, UPT, UR5, 0x1, UPT ;  /* 0x000000010500788c */ /* 0x000fe4000bf45270 */
[----:B------:R-:W-:Y:S02]  /*14f80*/  UIADD3 UR6, UR6, UR4, URZ ;  /* 0x0000000406067290 */ /* 0x000fe4000fffe03f */
[----:B------:R-:W-:Y:S02]  /*14f90*/  UP2UR UR52, UPR, URZ, 0x4 ;  /* 0x000000043f347883 */ /* 0x000fe40008000000 */
[----:B------:R-:W-:Y:S01]  /*14fa0*/  UIMAD UR43, UR6, 0xc0, URZ ;  /* 0x000000c0062b78a4 */ /* 0x000fe2000f8e023f */
        /* <DEDUP_REMOVED lines=22> */
.L_x_13986:
[----:B------:R-:W-:-:S11]  /*15110*/  UISETP.NE.AND UP0, UPT, UR5, 0x1, UPT ;  /* 0x000000010500788c */ /* 0x000fd6000bf05270 */
[----:B------:R-:W-:Y:S02]  /*15120*/  @UP0 ULDC.64 UR10, c[0x0][0x9e8] ;  /* 0x00027a00000a0ab9 */ /* 0x000fe40000000a00 */
[----:B------:R-:W-:-:S04]  /*15130*/  UIMAD.WIDE.U32 UR6, UR8, UR10, URZ ;  /* 0x0000000a080672a5 */ /* 0x000fc8000f8e003f */
[----:B------:R-:W-:-:S12]  /*15140*/  @UP0 USHF.R.U32.HI UR8, URZ, UR11, UR7 ;  /* 0x0000000b3f080299 */ /* 0x000fd80008011607 */
.L_x_13987:
[----:B------:R-:W-:-:S04]  /*15150*/  UIMAD UR8, UR8, UR5, UR5 ;  /* 0x00000005080872a4 */ /* 0x000fc8000f8e0205 */
[----:B------:R-:W-:-:S04]  /*15160*/  UISETP.LT.AND UP0, UPT, UR4, UR8, UPT ;  /* 0x000000080400728c */ /* 0x000fc8000bf01270 */
[----:B------:R-:W-:-:S12]  /*15170*/  USEL UR4, UR4, UR8, UP0 ;  /* 0x0000000804047287 */ /* 0x000fd80008000000 */
.L_x_13985:
        /* <DEDUP_REMOVED lines=27> */
.L_x_13989:
[----:B------:R-:W-:-:S11]  /*15330*/  UISETP.NE.AND UP0, UPT, UR5, 0x1, UPT ;  /* 0x000000010500788c */ /* 0x000fd6000bf05270 */
[----:B------:R-:W-:Y:S02]  /*15340*/  @UP0 ULDC.64 UR10, c[0x0][0x9e8] ;  /* 0x00027a00000a0ab9 */ /* 0x000fe40000000a00 */
[----:B------:R-:W-:-:S04]  /*15350*/  UIMAD.WIDE.U32 UR6, UR4, UR10, URZ ;  /* 0x0000000a040672a5 */ /* 0x000fc8000f8e003f */
[----:B------:R-:W-:-:S12]  /*15360*/  @UP0 USHF.R.U32.HI UR4, URZ, UR11, UR7 ;  /* 0x0000000b3f040299 */ /* 0x000fd80008011607 */
.L_x_13990:
[----:B------:R-:W-:-:S04]  /*15370*/  UIMAD UR4, UR4, UR5, URZ ;  /* 0x00000005040472a4 */ /* 0x000fc8000f8e023f */
[----:B------:R-:W-:-:S04]  /*15380*/  UISETP.LT.AND UP0, UPT, UR8, UR4, UPT ;  /* 0x000000040800728c */ /* 0x000fc8000bf01270 */
[----:B------:R-:W-:-:S12]  /*15390*/  USEL UR8, UR8, UR4, !UP0 ;  /* 0x0000000408087287 */ /* 0x000fd8000c000000 */
.L_x_13988:
        /* <DEDUP_REMOVED lines=27> */
.L_x_13992:
        /* <DEDUP_REMOVED lines=20> */
.L_x_13995:
[----:B------:R-:W-:Y:S05]  /*15690*/  BSYNC B6 ;  /* 0x0000000000067941 */ /* 0x000fea0003800000 */
.L_x_13994:
        /* <DEDUP_REMOVED lines=22> */
.L_x_13997:
[----:B------:R-:W-:Y:S05]  /*15800*/  BSYNC B6 ;  /* 0x0000000000067941 */ /* 0x000fea0003800000 */
.L_x_13996:
        /* <DEDUP_REMOVED lines=20> */
.L_x_13999:
[----:B------:R-:W-:Y:S05]  /*15950*/  BSYNC B6 ;  /* 0x0000000000067941 */ /* 0x000fea0003800000 */
.L_x_13998:
        /* <DEDUP_REMOVED lines=19> */
.L_x_14001:
[----:B------:R-:W-:Y:S05]  /*15a90*/  BSYNC B6 ;  /* 0x0000000000067941 */ /* 0x000fea0003800000 */
.L_x_14000:
        /* <DEDUP_REMOVED lines=11> */
[----:B------:R-:W2:Y:S01]  /*15b50*/  @P0 LDG.E R20, desc[UR48][R2.64] ;  /* 0x0000003002140981 */ /* 0x000ea2000c1e1900 */
[----:B-1----:R-:W-:Y:S01]  /*15b60*/  ISETP.NE.AND P2, PT, R19, 0x1, PT ;  /* 0x000000011300780c */ /* 0x002fe20003f45270 */
[----:B------:R-:W-:Y:S01]  /*15b70*/  UMOV UR5, 0xffffffff ;  /* 0xffffffff00057882 */ /* 0x000fe20000000000 */
[----:B------:R-:W-:Y:S01]  /*15b80*/  LOP3.LUT R16, R16, 0xfffffff7, RZ, 0xc0, !PT ;  /* 0xfffffff710107812 */ /* 0x000fe200078ec0ff */
[----:B------:R-:W-:-:S10]  /*15b90*/  IMAD.U32 R18, RZ, RZ, UR4 ;  /* 0x00000004ff127e24 */ /* 0x000fd4000f8e00ff */
[----:B------:R-:W-:Y:S01]  /*15ba0*/  @P2 LOP3.LUT R16, R16, 0x8, RZ, 0xfc, !PT ;  /* 0x0000000810102812 */ /* 0x000fe200078efcff */
[----:B--2---:R1:W-:Y:S01]  /*15bb0*/  STL [R1+0x10], R20 ;  /* 0x0000101401007387 */ /* 0x0043e20000100800 */
[----:B------:R-:W-:Y:S05]  /*15bc0*/  BRA.DIV UR5, `(.L_x_14002) ;  /* 0x0000004605287947 */ /* 0x000fea000b800000 */
.L_x_14075:
[----:B------:R-:W2:Y:S01]  /*15bd0*/  S2R R0, SR_TID.X ;  /* 0x0000000000007919 */ /* 0x000ea20000002100 */
[----:B------:R-:W-:Y:S01]  /*15be0*/  UMOV UR4, 0xa0 ;  /* 0x000000a000047882 */ /* 0x000fe20000000000 */
[----:B------:R-:W3:Y:S01]  /*15bf0*/  @P2 LDC R5, c[0x0][0x434] ;  /* 0x00010d00ff052b82 */ /* 0x000ee20000000800 */
[----:B------:R-:W-:Y:S01]  /*15c00*/  UIMAD UR4, UR44, UR4, -0xa0 ;  /* 0xffffff602c0474a4 */ /* 0x000fe2000f8e0204 */
[----:B------:R-:W4:Y:S01]  /*15c10*/  S2R R10, SR_TID.X ;  /* 0x00000000000a7919 */ /* 0x000f220000002100 */
[----:B------:R-:W-:-:S05]  /*15c20*/  SHF.R.S32.HI R12, RZ, 0x1f, R20 ;  /* 0x0000001fff0c7819 */ /* 0x000fca0000011414 */
[----:B------:R-:W0:Y:S01]  /*15c30*/  @P2 LDC R4, c[0x0][0x438] ;  /* 0x00010e00ff042b82 */ /* 0x000e220000000800 */
[----:B------:R1:W-:Y:S01]  /*15c40*/  STL [R1+0x18], R12 ;  /* 0x0000180c01007387 */ /* 0x0003e20000100800 */
[----:B--2---:R-:W-:Y:S01]  /*15c50*/  LOP3.LUT R0, R0, 0x7f, RZ, 0xc0, !PT ;  /* 0x0000007f00007812 */ /* 0x004fe200078ec0ff */
[----:B----4-:R-:W-:-:S03]  /*15c60*/  IMAD.SHL.U32 R11, R10, 0x20, RZ ;  /* 0x000000200a0b7824 */ /* 0x010fc600078e00ff */
        /* <DEDUP_REMOVED lines=9> */
[----:B---3--:R-:W-:-:S04]  /*15d00*/  @P2 IMAD.HI.U32 R5, R8, R5, RZ ;  /* 0x0000000508052227 */ /* 0x008fc800078e00ff */
[----:B------:R-:W-:Y:S01]  /*15d10*/  IMAD.MOV.U32 R0, RZ, RZ, R8 ;  /* 0x000000ffff007224 */ /* 0x000fe200078e0008 */
[----:B0-----:R-:W-:-:S07]  /*15d20*/  @P2 SHF.R.U32.HI R0, RZ, R4, R5 ;  /* 0x00000004ff002219 */ /* 0x001fce0000011605 */
[----:B------:R-:W0:Y:S01]  /*15d30*/  @!P0 LDC.64 R2, c[0x0][0x428] ;  /* 0x00010a00ff028b82 */ /* 0x000e220000000a00 */
[--C-:B------:R-:W-:Y:S01]  /*15d40*/  @!P0 SHF.R.S32.HI R7, RZ, 0x1f, R0.reuse ;  /* 0x0000001fff078819 */ /* 0x100fe20000011400 */
[----:B------:R-:W-:-:S06]  /*15d50*/  @!P0 IMAD.MOV.U32 R6, RZ, RZ, R0 ;  /* 0x000000ffff068224 */ /* 0x000fcc00078e0000 */
[----:B------:R-:W2:Y:S01]  /*15d60*/  @!P0 LDC.64 R4, c[0x0][0x418] ;  /* 0x00010600ff048b82 */ /* 0x000ea20000000a00 */
[----:B0-----:R-:W-:-:S04]  /*15d70*/  @!P0 IMAD R9, R12, R2, RZ ;  /* 0x000000020c098224 */ /* 0x001fc800078e02ff */
[C---:B------:R-:W-:Y:S02]  /*15d80*/  @!P0 IMAD R9, R20.reuse, R3, R9 ;  /* 0x0000000314098224 */ /* 0x040fe400078e0209 */
[----:B------:R-:W-:Y:S02]  /*15d90*/  @!P0 IMAD.WIDE.U32 R2, R20, R2, R6 ;  /* 0x0000000214028225 */ /* 0x000fe400078e0006 */
[----:B------:R-:W0:Y:S02]  /*15da0*/  @P2 LDC R7, c[0x0][0x434] ;  /* 0x00010d00ff072b82 */ /* 0x000e240000000800 */
[----:B------:R-:W-:Y:S01]  /*15db0*/  @!P0 IMAD.IADD R9, R9, 0x1, R3 ;  /* 0x0000000109098824 */ /* 0x000fe200078e0203 */
[----:B--2---:R-:W-:-:S04]  /*15dc0*/  @!P0 LEA R4, P1, R2, R4, 0x2 ;  /* 0x0000000402048211 */ /* 0x004fc800078210ff */
[----:B------:R-:W-:Y:S01]  /*15dd0*/  @!P0 LEA.HI.X R5, R2, R5, R9, 0x2, P1 ;  /* 0x0000000502058211 */ /* 0x000fe200008f1409 */
[----:B------:R-:W-:Y:S01]  /*15de0*/  VIADD R9, R10, UR4 ;  /* 0x000000040a097c36 */ /* 0x000fe20008000000 */
[----:B------:R-:W2:Y:S04]  /*15df0*/  @P2 LDC R6, c[0x0][0x438] ;  /* 0x00010e00ff062b82 */ /* 0x000ea80000000800 */
[C---:B------:R-:W-:Y:S01]  /*15e00*/  ISETP.GE.AND P1, PT, R9.reuse, UR42, PT ;  /* 0x0000002a09007c0c */ /* 0x040fe2000bf26270 */
[----:B------:R-:W-:-:S04]  /*15e10*/  IMAD.IADD R9, R9, 0x1, R25 ;  /* 0x0000000109097824 */ /* 0x000fc800078e0219 */
[----:B------:R-:W-:Y:S02]  /*15e20*/  IMAD.MOV.U32 R10, RZ, RZ, R9 ;  /* 0x000000ffff0a7224 */ /* 0x000fe400078e0009 */
[----:B0-----:R-:W-:-:S06]  /*15e30*/  @P2 IMAD.HI.U32 R7, R9, R7, RZ ;  /* 0x0000000709072227 */ /* 0x001fcc00078e00ff */
[----:B------:R-:W0:Y:S01]  /*15e40*/  @!P1 LDC.64 R2, c[0x0][0x428] ;  /* 0x00010a00ff029b82 */ /* 0x000e220000000a00 */
[----:B--2---:R-:W-:Y:S01]  /*15e50*/  @P2 SHF.R.U32.HI R10, RZ, R6, R7 ;  /* 0x00000006ff0a2219 */ /* 0x004fe20000011607 */
[----:B------:R-:W-:-:S06]  /*15e60*/  IMAD.MOV.U32 R6, RZ, RZ, RZ ;  /* 0x000000ffff067224 */ /* 0x000fcc00078e00ff */
[----:B------:R2:W5:Y:S02]  /*15e70*/  @!P0 LDG.E R6, desc[UR48][R4.64] ;  /* 0x0000003004068981 */ /* 0x000564000c1e1900 */
[--C-:B--2---:R-:W-:Y:S01]  /*15e80*/  @!P1 SHF.R.S32.HI R5, RZ, 0x1f, R10.reuse ;  /* 0x0000001fff059819 */ /* 0x104fe2000001140a */
[-C--:B0-----:R-:W-:Y:S02]  /*15e90*/  @!P1 IMAD R7, R12, R2.reuse, RZ ;  /* 0x000000020c079224 */ /* 0x081fe400078e02ff */
[----:B------:R-:W-:Y:S02]  /*15ea0*/  @!P1 IMAD.MOV.U32 R4, RZ, RZ, R10 ;  /* 0x000000ffff049224 */ /* 0x000fe400078e000a */
[C---:B------:R-:W-:Y:S02]  /*15eb0*/  @!P1 IMAD R7, R20.reuse, R3, R7 ;  /* 0x0000000314079224 */ /* 0x040fe400078e0207 */
[----:B------:R-:W-:Y:S02]  /*15ec0*/  @!P1 IMAD.WIDE.U32 R4, R20, R2, R4 ;  /* 0x0000000214049225 */ /* 0x000fe400078e0004 */
[----:B------:R-:W0:Y:S02]  /*15ed0*/  @!P1 LDC.64 R2, c[0x0][0x418] ;  /* 0x00010600ff029b82 */ /* 0x000e240000000a00 */
[----:B------:R-:W-:-:S02]  /*15ee0*/  @!P1 IMAD.IADD R7, R5, 0x1, R7 ;  /* 0x0000000105079824 */ /* 0x000fc400078e0207 */
[----:B------:R-:W-:Y:S02]  /*15ef0*/  IMAD.MOV R5, RZ, RZ, -R0 ;  /* 0x000000ffff057224 */ /* 0x000fe400078e0a00 */
[----:B------:R-:W-:Y:S02]  /*15f00*/  IMAD.MOV R0, RZ, RZ, -R10 ;  /* 0x000000ffff007224 */ /* 0x000fe400078e0a0a */
[C---:B------:R-:W-:Y:S02]  /*15f10*/  IMAD R5, R19.reuse, R5, R8 ;  /* 0x0000000513057224 */ /* 0x040fe400078e0208 */
[----:B------:R-:W-:Y:S02]  /*15f20*/  IMAD R8, R19, R0, R9 ;  /* 0x0000000013087224 */ /* 0x000fe400078e0209 */
[----:B------:R-:W-:-:S04]  /*15f30*/  IMAD R9, RZ, RZ, -UR36 ;  /* 0x80000024ff097e24 */ /* 0x000fc8000f8e02ff */
[----:B------:R-:W-:Y:S01]  /*15f40*/  IMAD R18, R18, R9, UR37 ;  /* 0x0000002512127e24 */ /* 0x000fe2000f8e0209 */
[----:B0-----:R-:W-:-:S04]  /*15f50*/  @!P1 LEA R2, P0, R4, R2, 0x2 ;  /* 0x0000000204029211 */ /* 0x001fc800078010ff */
[----:B------:R-:W-:Y:S01]  /*15f60*/  @!P1 LEA.HI.X R3, R4, R3, R7, 0x2, P0 ;  /* 0x0000000304039211 */ /* 0x000fe200000f1407 */
[----:B------:R-:W-:Y:S01]  /*15f70*/  IMAD.MOV.U32 R7, RZ, RZ, RZ ;  /* 0x000000ffff077224 */ /* 0x000fe200078e00ff */
[----:B------:R-:W-:-:S05]  /*15f80*/  SHF.R.S32.HI R0, RZ, 0x1f, R18 ;  /* 0x0000001fff007819 */ /* 0x000fca0000011412 */
[----:B------:R0:W5:Y:S01]  /*15f90*/  @!P1 LDG.E R7, desc[UR48][R2.64] ;  /* 0x0000003002079981 */ /* 0x000162000c1e1900 */
[----:B------:R-:W-:Y:S01]  /*15fa0*/  ISETP.GT.U32.AND P0, PT, R11, 0x9f, PT ;  /* 0x0000009f0b00780c */ /* 0x000fe20003f04070 */
[----:B-1----:R-:W-:Y:S01]  /*15fb0*/  IMAD.U32 R12, RZ, RZ, UR44 ;  /* 0x0000002cff0c7e24 */ /* 0x002fe2000f8e00ff */
[----:B------:R-:W-:Y:S01]  /*15fc0*/  LOP3.LUT R16, R16, 0xfffffffb, RZ, 0xc0, !PT ;  /* 0xfffffffb10107812 */ /* 0x000fe200078ec0ff */
[----:B------:R1:W-:Y:S02]  /*15fd0*/  STL [R1+0x14], R0 ;  /* 0x0000140001007387 */ /* 0x0003e40000100800 */
[----:B------:R-:W-:Y:S01]  /*15fe0*/  VIADD R12, R12, 0xffffffff ;  /* 0xffffffff0c0c7836 */ /* 0x000fe20000000000 */
[----:B------:R-:W-:Y:S01]  /*15ff0*/  LOP3.LUT R16, R16, 0xfffffffd, RZ, 0xc0, !PT ;  /* 0xfffffffd10107812 */ /* 0x000fe200078ec0ff */
[----:B0-----:R-:W-:-:S06]  /*16000*/  IMAD.U32 R2, RZ, RZ, UR51 ;  /* 0x00000033ff027e24 */ /* 0x001fcc000f8e00ff */
[----:B------:R-:W-:Y:S02]  /*16010*/  @P0 LOP3.LUT R16, R16, 0x2, RZ, 0xfc, !PT ;  /* 0x0000000210100812 */ /* 0x000fe400078efcff */
[----:B------:R-:W-:-:S13]  /*16020*/  ISETP.NE.AND P2, PT, R2, 0x3, PT ;  /* 0x000000030200780c */ /* 0x000fda0003f45270 */
[----:B------:R-:W-:Y:S01]  /*16030*/  @P2 LOP3.LUT R16, R16, 0x4, RZ, 0xfc, !PT ;  /* 0x0000000410102812 */ /* 0x000fe200078efcff */
[----:B-1----:R-:W-:Y:S06]  /*16040*/  @!P2 BRA `(.L_x_14003) ;  /* 0x000000000004a947 */ /* 0x002fec0003800000 */
[----:B------:R-:W-:Y:S01]  /*16050*/  BPT.TRAP 0x1 ;  /* 0x000000040000795c */ /* 0x000fe20000300000 */
.L_x_14003:
[----:B------:R-:W2:Y:S04]  /*16060*/  LDL R0, [R1+0x4] ;  /* 0x0000040001007983 */ /* 0x000ea80000100800 */
[----:B------:R-:W3:Y:S01]  /*16070*/  LDL R2, [R1+0xc] ;  /* 0x00000c0001027983 */ /* 0x000ee20000100800 */
[----:B------:R-:W-:Y:S01]  /*16080*/  BSSY B0, `(.L_x_14004) ;  /* 0x0000007000007945 */ /* 0x000fe20003800000 */
[----:B------:R-:W-:Y:S01]  /*16090*/  SHF.R.S32.HI R29, RZ, 0x1f, R8 ;  /* 0x0000001fff1d7819 */ /* 0x000fe20000011408 */
[----:B--2---:R-:W-:Y:S01]  /*160a0*/  IMAD R0, R0, 0x8, R17 ;  /* 0x0000000800007824 */ /* 0x004fe200078e0211 */
[----:B---3--:R-:W-:-:S04]  /*160b0*/  SHF.L.U32 R2, R2, 0x1f, RZ ;  /* 0x0000001f02027819 */ /* 0x008fc800000006ff */
[----:B------:R-:W0:Y:S01]  /*160c0*/  SYNCS.PHASECHK.TRANS64.TRYWAIT P0, [R0+URZ+0x13280], R2 ;  /* 0x01328002000075a7 */ /* 0x000e22000800017f */
[----:B------:R1:W-:Y:S02]  /*160d0*/  STL [R1+0x8], R2 ;  /* 0x0000080201007387 */ /* 0x0003e40000100800 */
[----:B01----:R-:W-:Y:S05]  /*160e0*/  @!P0 BRA `(.L_x_14005) ;  /* 0x00000040000c8947 */ /* 0x003fea0003800000 */
.L_x_14076:
[----:B------:R-:W-:Y:S05]  /*160f0*/  BSYNC B0 ;  /* 0x0000000000007941 */ /* 0x000fea0003800000 */
.L_x_14004:
[----:B------:R-:W2:Y:S01]  /*16100*/  LDL R9, [R1+0x14] ;  /* 0x0000140001097983 */ /* 0x000ea20000100800 */
[----:B-----5:R-:W-:Y:S01]  /*16110*/  SHF.R.S32.HI R10, RZ, 0x1f, R7 ;  /* 0x0000001fff0a7819 */ /* 0x020fe20000011407 */
[----:B------:R-:W-:Y:S01]  /*16120*/  ULDC.64 UR4, c[0x0][0x328] ;  /* 0x0000ca0000047ab9 */ /* 0x000fe20000000a00 */
[----:B------:R-:W-:Y:S01]  /*16130*/  ULDC.64 UR6, c[0x0][0x338] ;  /* 0x0000ce0000067ab9 */ /* 0x000fe20000000a00 */
[----:B------:R-:W-:Y:S01]  /*16140*/  IMAD R4, R29, UR4, RZ ;  /* 0x000000041d047c24 */ /* 0x000fe2000f8e02ff */
[----:B------:R-:W-:Y:S01]  /*16150*/  ULDC.64 UR8, c[0x0][0x330] ;  /* 0x0000cc0000087ab9 */ /* 0x000fe20000000a00 */
[----:B------:R1:W-:Y:S01]  /*16160*/  STL [R1], R10 ;  /* 0x0000000a01007387 */ /* 0x0003e20000100800 */
[----:B0-----:R-:W-:Y:S01]  /*16170*/  IMAD.WIDE.U32 R2, R8, UR4, RZ ;  /* 0x0000000408027c25 */ /* 0x001fe2000f8e00ff */
[----:B------:R-:W-:Y:S01]  /*16180*/  ULDC.64 UR10, c[0x0][0x318] ;  /* 0x0000c600000a7ab9 */ /* 0x000fe20000000a00 */
[----:B------:R-:W-:Y:S01]  /*16190*/  LOP3.LUT P2, RZ, R16, 0x10, RZ, 0xc0, !PT ;  /* 0x0000001010ff7812 */ /* 0x000fe2000784c0ff */
[----:B------:R-:W3:Y:S01]  /*161a0*/  LDL R14, [R1+0x24] ;  /* 0x00002400010e7983 */ /* 0x000ee20000100800 */
[----:B------:R-:W-:-:S03]  /*161b0*/  IMAD R4, R8, UR5, R4 ;  /* 0x0000000508047c24 */ /* 0x000fc6000f8e0204 */
[----:B------:R-:W3:Y:S01]  /*161c0*/  LDL R13, [R1+0x4] ;  /* 0x00000400010d7983 */ /* 0x000ee20000100800 */
[----:B------:R-:W-:Y:S02]  /*161d0*/  IMAD.IADD R3, R3, 0x1, R4 ;  /* 0x0000000103037824 */ /* 0x000fe400078e0204 */
[----:B------:R-:W-:Y:S01]  /*161e0*/  IMAD R4, R10, UR6, RZ ;  /* 0x000000060a047c24 */ /* 0x000fe2000f8e02ff */
[----:B------:R-:W0:Y:S01]  /*161f0*/  S2R R15, SR_TID.X ;  /* 0x00000000000f7919 */ /* 0x000e220000002100 */
[----:B------:R-:W-:Y:S01]  /*16200*/  IMAD.WIDE.U32 R2, R7, UR6, R2 ;  /* 0x0000000607027c25 */ /* 0x000fe2000f8e0002 */
[----:B------:R-:W-:-:S03]  /*16210*/  SHF.R.S32.HI R27, RZ, 0x1f, R5 ;  /* 0x0000001fff1b7819 */ /* 0x000fc60000011405 */
[----:B------:R-:W-:-:S04]  /*16220*/  IMAD R4, R7, UR7, R4 ;  /* 0x0000000707047c24 */ /* 0x000fc8000f8e0204 */
[----:B------:R-:W-:Y:S01]  /*16230*/  IMAD.IADD R3, R3, 0x1, R4 ;  /* 0x0000000103037824 */ /* 0x000fe200078e0204 */
[----:B------:R-:W-:Y:S01]  /*16240*/  SHF.R.S32.HI R28, RZ, 0x1f, R6 ;  /* 0x0000001fff1c7819 */ /* 0x000fe20000011406 */
[----:B-1----:R-:W-:-:S04]  /*16250*/  IMAD.WIDE.U32 R10, R5, UR4, RZ ;  /* 0x00000004050a7c25 */ /* 0x002fc8000f8e00ff */
[----:B------:R-:W-:-:S03]  /*16260*/  IMAD.WIDE.U32 R2, R18, UR8, R2 ;  /* 0x0000000812027c25 */ /* 0x000fc6000f8e0002 */
[----:B------:R-:W-:Y:S02]  /*16270*/  IADD3 R2, P0, R2, UR10, RZ ;  /* 0x0000000a02027c10 */ /* 0x000fe4000ff1e0ff */
[----:B0-----:R-:W-:-:S04]  /*16280*/  LOP3.LUT R15, R15, 0x7f, RZ, 0xc0, !PT ;  /* 0x0000007f0f0f7812 */ /* 0x001fc800078ec0ff */
[----:B------:R-:W-:Y:S01]  /*16290*/  SHF.R.U32.HI R15, RZ, 0x2, R15 ;  /* 0x00000002ff0f7819 */ /* 0x000fe2000001160f */
[----:B--2---:R-:W-:Y:S02]  /*162a0*/  IMAD R4, R9, UR8, RZ ;  /* 0x0000000809047c24 */ /* 0x004fe4000f8e02ff */
[----:B------:R-:W-:-:S04]  /*162b0*/  IMAD R9, R27, UR4, RZ ;  /* 0x000000041b097c24 */ /* 0x000fc8000f8e02ff */
[----:B------:R-:W-:-:S04]  /*162c0*/  IMAD R9, R5, UR5, R9 ;  /* 0x0000000505097c24 */ /* 0x000fc8000f8e0209 */
[----:B------:R-:W-:Y:S02]  /*162d0*/  IMAD.IADD R11, R11, 0x1, R9 ;  /* 0x000000010b0b7824 */ /* 0x000fe400078e0209 */
[----:B------:R-:W-:Y:S02]  /*162e0*/  IMAD R9, R28, UR6, RZ ;  /* 0x000000061c097c24 */ /* 0x000fe4000f8e02ff */
[----:B------:R-:W-:-:S04]  /*162f0*/  IMAD.WIDE.U32 R10, R6, UR6, R10 ;  /* 0x00000006060a7c25 */ /* 0x000fc8000f8e000a */
[----:B------:R-:W-:-:S04]  /*16300*/  IMAD R9, R6, UR7, R9 ;  /* 0x0000000706097c24 */ /* 0x000fc8000f8e0209 */
[----:B------:R-:W-:Y:S02]  /*16310*/  IMAD.IADD R11, R11, 0x1, R9 ;  /* 0x000000010b0b7824 */ /* 0x000fe400078e0209 */
[C---:B------:R-:W-:Y:S02]  /*16320*/  IMAD R4, R18.reuse, UR9, R4 ;  /* 0x0000000912047c24 */ /* 0x040fe4000f8e0204 */
[----:B------:R-:W-:Y:S02]  /*16330*/  IMAD.MOV.U32 R9, RZ, RZ, -0xa0 ;  /* 0xffffff60ff097424 */ /* 0x000fe400078e00ff */
[----:B------:R-:W-:Y:S01]  /*16340*/  IMAD.WIDE.U32 R10, R18, UR8, R10 ;  /* 0x00000008120a7c25 */ /* 0x000fe2000f8e000a */
[----:B------:R-:W-:-:S03]  /*16350*/  IADD3.X R3, R3, UR11, R4, P0, !PT ;  /* 0x0000000b03037c10 */ /* 0x000fc600087fe404 */
[----:B------:R-:W-:Y:S01]  /*16360*/  IMAD R9, R12, R9, UR42 ;  /* 0x0000002a0c097e24 */ /* 0x000fe2000f8e0209 */
[----:B------:R-:W-:Y:S01]  /*16370*/  IADD3 R26, P0, R10, UR10, RZ ;  /* 0x0000000a0a1a7c10 */ /* 0x000fe2000ff1e0ff */
[----:B------:R-:W-:Y:S02]  /*16380*/  UMOV UR4, 0xffffffff ;  /* 0xffffffff00047882 */ /* 0x000fe40000000000 */
[----:B------:R-:W-:Y:S01]  /*16390*/  IMAD.IADD R9, R9, 0x1, -R15 ;  /* 0x0000000109097824 */ /* 0x000fe200078e0a0f */
[----:B------:R-:W-:Y:S01]  /*163a0*/  IADD3.X R25, R4, UR11, R11, P0, !PT ;  /* 0x0000000b04197c10 */ /* 0x000fe200087fe40b */
[----:B---3--:R-:W-:-:S03]  /*163b0*/  IMAD R19, R13, 0x2800, R14 ;  /* 0x000028000d137824 */ /* 0x008fc600078e020e */
[----:B------:R-:W-:Y:S01]  /*163c0*/  ISETP.GE.AND P5, PT, R9, 0x1, PT ;  /* 0x000000010900780c */ /* 0x000fe20003fa6270 */
[----:B------:R-:W-:-:S12]  /*163d0*/  BRA.DIV UR4, `(.L_x_14006) ;  /* 0x0000003e04687947 */ /* 0x000fd8000b800000 */
[----:B------:R-:W0:Y:S01]  /*163e0*/  S2R R10, SR_TID.X ;  /* 0x00000000000a7919 */ /* 0x000e220000002100 */
[----:B------:R-:W-:Y:S02]  /*163f0*/  LOP3.LUT R16, R16, 0xffffffdf, RZ, 0xc0, !PT ;  /* 0xffffffdf10107812 */ /* 0x000fe400078ec0ff */
[C---:B------:R-:W-:Y:S01]  /*16400*/  ISETP.GE.AND P4, PT, R9.reuse, 0x21, PT ;  /* 0x000000210900780c */ /* 0x040fe20003f86270 */
[----:B------:R-:W-:Y:S01]  /*16410*/  SHFL.IDX PT, R4, R3, RZ, 0x1c1f ;  /* 0x001c1fff03047589 */ /* 0x000fe200000e0000 */
[C---:B------:R-:W-:Y:S02]  /*16420*/  ISETP.GE.AND P3, PT, R9.reuse, 0x41, PT ;  /* 0x000000410900780c */ /* 0x040fe40003f66270 */
[----:B------:R-:W-:Y:S01]  /*16430*/  ISETP.GE.AND P1, PT, R9, 0x61, PT ;  /* 0x000000610900780c */ /* 0x000fe20003f26270 */
[----:B------:R-:W-:Y:S01]  /*16440*/  SHFL.IDX PT, R12, R2, 0x1, 0x1c1f ;  /* 0x003c1f00020c7f89 */ /* 0x000fe200000e0000 */
[----:B0-----:R-:W-:-:S03]  /*16450*/  IMAD.SHL.U32 R14, R10, 0x10, RZ ;  /* 0x000000100a0e7824 */ /* 0x001fc600078e00ff */
[----:B------:R-:W0:Y:S02]  /*16460*/  SHFL.IDX PT, R10, R2, RZ, 0x1c1f ;  /* 0x001c1fff020a7589 */ /* 0x000e2400000e0000 */
[----:B------:R-:W-:-:S04]  /*16470*/  LOP3.LUT R14, R14, 0x30, RZ, 0xc0, !PT ;  /* 0x000000300e0e7812 */ /* 0x000fc800078ec0ff */
[----:B0-----:R-:W-:-:S05]  /*16480*/  IADD3 R10, P0, R14, R10, RZ ;  /* 0x0000000a0e0a7210 */ /* 0x001fca0007f1e0ff */
[----:B------:R-:W-:Y:S01]  /*16490*/  IMAD.X R11, RZ, RZ, R4, P0 ;  /* 0x000000ffff0b7224 */ /* 0x000fe200000e0604 */
[----:B------:R-:W-:Y:S01]  /*164a0*/  ISETP.LT.OR P0, PT, R9, 0x1, P2 ;  /* 0x000000010900780c */ /* 0x000fe20001701670 */
[----:B------:R-:W-:-:S12]  /*164b0*/  IMAD.IADD R4, R17, 0x1, R19 ;  /* 0x0000000111047824 */ /* 0x000fd800078e0213 */
[----:B------:R0:W-:Y:S01]  /*164c0*/  LDGSTS.E.BYPASS.LTC128B.128 [R4+0x6000], desc[UR48][R10.64], !P0 ;  /* 0x060000000a047fae */ /* 0x0001e2000c101d70 */
[----:B------:R-:W-:-:S03]  /*164d0*/  IADD3 R12, P0, R14, R12, RZ ;  /* 0x0000000c0e0c7210 */ /* 0x000fc60007f1e0ff */
[----:B0-----:R-:W0:Y:S02]  /*164e0*/  SHFL.IDX PT, R10, R3, 0x1, 0x1c1f ;  /* 0x003c1f00030a7f89 */ /* 0x001e2400000e0000 */
[----:B0-----:R-:W-:Y:S01]  /*164f0*/  IMAD.X R13, RZ, RZ, R10, P0 ;  /* 0x000000ffff0d7224 */ /* 0x001fe200000e060a */
[----:B------:R-:W-:Y:S01]  /*16500*/  ISETP.LT.OR P0, PT, R9, 0x21, P2 ;  /* 0x000000210900780c */ /* 0x000fe20001701670 */
[----:B------:R-:W-:Y:S04]  /*16510*/  SHFL.IDX PT, R10, R3, 0x2, 0x1c1f ;  /* 0x005c1f00030a7f89 */ /* 0x000fe800000e0000 */
[----:B------:R-:W-:Y:S08]  /*16520*/  SHFL.IDX PT, R3, R3, 0x3, 0x1c1f ;  /* 0x007c1f0003037f89 */ /* 0x000ff000000e0000 */
[----:B------:R0:W-:Y:S04]  /*16530*/  LDGSTS.E.BYPASS.LTC128B.128 [R4+0x6800], desc[UR48][R12.64], !P0 ;  /* 0x068000000c047fae */ /* 0x0001e8000c101d70 */
[----:B0-----:R-:W0:Y:S04]  /*16540*/  SHFL.IDX PT, R12, R2, 0x2, 0x1c1f ;  /* 0x005c1f00020c7f89 */ /* 0x001e2800000e0000 */
[----:B------:R-:W1:Y:S01]  /*16550*/  SHFL.IDX PT, R2, R2, 0x3, 0x1c1f ;  /* 0x007c1f0002027f89 */ /* 0x000e6200000e0000 */
[----:B0-----:R-:W-:-:S05]  /*16560*/  IADD3 R12, P0, R14, R12, RZ ;  /* 0x0000000c0e0c7210 */ /* 0x001fca0007f1e0ff */
[----:B------:R-:W-:Y:S01]  /*16570*/  IMAD.X R13, RZ, RZ, R10, P0 ;  /* 0x000000ffff0d7224 */ /* 0x000fe200000e060a */
[----:B------:R-:W-:-:S13]  /*16580*/  ISETP.LT.OR P0, PT, R9, 0x41, P2 ;  /* 0x000000410900780c */ /* 0x000fda0001701670 */
[----:B------:R-:W-:Y:S01]  /*16590*/  LDGSTS.E.BYPASS.LTC128B.128 [R4+0x7000], desc[UR48][R12.64], !P0 ;  /* 0x070000000c047fae */ /* 0x000fe2000c101d70 */
[----:B-1----:R-:W-:-:S05]  /*165a0*/  IADD3 R2, P0, R14, R2, RZ ;  /* 0x000000020e027210 */ /* 0x002fca0007f1e0ff */
[----:B------:R-:W-:Y:S01]  /*165b0*/  IMAD.X R3, RZ, RZ, R3, P0 ;  /* 0x000000ffff037224 */ /* 0x000fe200000e0603 */
[----:B------:R-:W-:-:S13]  /*165c0*/  ISETP.LT.OR P0, PT, R9, 0x61, P2 ;  /* 0x000000610900780c */ /* 0x000fda0001701670 */
[----:B------:R0:W-:Y:S01]  /*165d0*/  LDGSTS.E.BYPASS.LTC128B.128 [R4+0x7800], desc[UR48][R2.64], !P0 ;  /* 0x0780000002047fae */ /* 0x0001e2000c101d70 */
[----:B------:R-:W-:-:S03]  /*165e0*/  ISETP.GE.AND P0, PT, R9, 0x81, PT ;  /* 0x000000810900780c */ /* 0x000fc60003f06270 */
[----:B0-----:R0:W1:Y:S10]  /*165f0*/  SHFL.IDX PT, R3, R25, RZ, 0x1c1f ;  /* 0x001c1fff19037589 */ /* 0x00107400000e0000 */
[----:B------:R-:W-:Y:S01]  /*16600*/  @P0 LOP3.LUT R16, R16, 0x20, RZ, 0xfc, !PT ;  /* 0x0000002010100812 */ /* 0x000fe200078efcff */
[----:B------:R0:W2:Y:S06]  /*16610*/  SHFL.IDX PT, R2, R26, RZ, 0x1c1f ;  /* 0x001c1fff1a027589 */ /* 0x0000ac00000e0000 */
.L_x_14088:
[----:B------:R-:W3:Y:S02]  /*16620*/  S2R R10, SR_TID.X ;  /* 0x00000000000a7919 */ /* 0x000ee40000002100 */
[----:B---3--:R-:W-:-:S05]  /*16630*/  IMAD.SHL.U32 R10, R10, 0x10, RZ ;  /* 0x000000100a0a7824 */ /* 0x008fca00078e00ff */
[----:B------:R-:W-:-:S04]  /*16640*/  LOP3.LUT R10, R10, 0x30, RZ, 0xc0, !PT ;  /* 0x000000300a0a7812 */ /* 0x000fc800078ec0ff */
[----:B--2---:R-:W-:-:S05]  /*16650*/  IADD3 R2, P0, R10, R2, RZ ;  /* 0x000000020a027210 */ /* 0x004fca0007f1e0ff */
[----:B-1----:R-:W-:Y:S01]  /*16660*/  IMAD.X R3, RZ, RZ, R3, P0 ;  /* 0x000000ffff037224 */ /* 0x002fe200000e0603 */
[----:B------:R-:W-:-:S13]  /*16670*/  ISETP.LT.OR P0, PT, R9, 0x81, P2 ;  /* 0x000000810900780c */ /* 0x000fda0001701670 */
[----:B------:R-:W-:Y:S01]  /*16680*/  @!PT LDS RZ, [RZ] ;  /* 0x00000000fffff984 */ /* 0x000fe20000000800 */
[----:B------:R-:W-:Y:S01]  /*16690*/  @!PT LDS RZ, [RZ] ;  /* 0x00000000fffff984 */ /* 0x000fe20000000800 */
[----:B------:R-:W-:Y:S01]  /*166a0*/  @!PT LDS RZ, [RZ] ;  /* 0x00000000fffff984 */ /* 0x000fe20000000800 */
[----:B------:R1:W-:Y:S01]  /*166b0*/  LDGSTS.E.BYPASS.LTC128B.128 [R4+0x8000], desc[UR48][R2.64], !P0 ;  /* 0x0800000002047fae */ /* 0x0003e2000c101d70 */
[----:B------:R-:W-:Y:S01]  /*166c0*/  PLOP3.LUT P0, PT, PT, PT, PT, 0x80, 0x0 ;  /* 0x000000000000781c */ /* 0x000fe20003f0f070 */
[----:B------:R-:W-:-:S12]  /*166d0*/  NOP ;  /* 0x0000000000007918 */ /* 0x000fd80000000000 */
.L_x_14007:
        /* <DEDUP_REMOVED lines=11> */
.L_x_14008:
[----:B------:R1:W-:Y:S01]  /*16790*/  SYNCS.ARRIVE.TRANS64.A1T0 RZ, [R0+URZ+0x13270], RZ ;  /* 0x013270ff00ff79a7 */ /* 0x0003e2000810003f */
[----:B------:R-:W-:Y:S05]  /*167a0*/  @!P6 BRA `(.L_x_14009) ;  /* 0x000000000004e947 */ /* 0x000fea0003800000 */
[----:B------:R-:W-:Y:S01]  /*167b0*/  BPT.TRAP 0x1 ;  /* 0x000000040000795c */ /* 0x000fe20000300000 */
.L_x_14009:
[----:B------:R-:W2:Y:S01]  /*167c0*/  LDL R2, [R1+0x8] ;  /* 0x0000080001027983 */ /* 0x000ea20000100800 */
[----:B------:R-:W-:Y:S01]  /*167d0*/  BSSY B0, `(.L_x_14010) ;  /* 0x0000003000007945 */ /* 0x000fe20003800000 */
[----:B--2---:R-:W2:Y:S03]  /*167e0*/  SYNCS.PHASECHK.TRANS64.TRYWAIT P0, [R0+URZ+0x13240], R2 ;  /* 0x01324002000075a7 */ /* 0x004ea6000800017f */
[----:B--2---:R-:W-:Y:S05]  /*167f0*/  @!P0 BRA `(.L_x_14011) ;  /* 0x0000004000008947 */ /* 0x004fea0003800000 */
.L_x_14089:
[----:B------:R-:W-:Y:S05]  /*16800*/  BSYNC B0 ;  /* 0x0000000000007941 */ /* 0x000fea0003800000 */
.L_x_14010:
        /* <DEDUP_REMOVED lines=8> */
[----:B------:R-:W-:-:S04]  /*16890*/  IMAD.WIDE.U32 R2, R7, UR6, R2 ;  /* 0x0000000607027c25 */ /* 0x000fc8000f8e0002 */
[----:B---3--:R-:W-:Y:S02]  /*168a0*/  IMAD R8, R10, UR6, RZ ;  /* 0x000000060a087c24 */ /* 0x008fe4000f8e02ff */
[----:B------:R-:W-:Y:S02]  /*168b0*/  IMAD R10, R28, UR6, RZ ;  /* 0x000000061c0a7c24 */ /* 0x000fe4000f8e02ff */
[----:B------:R-:W-:Y:S02]  /*168c0*/  IMAD R8, R7, UR7, R8 ;  /* 0x0000000707087c24 */ /* 0x000fe4000f8e0208 */
[----:B------:R-:W-:Y:S02]  /*168d0*/  IMAD R7, R27, UR4, RZ ;  /* 0x000000041b077c24 */ /* 0x000fe4000f8e02ff */
[----:B------:R-:W-:Y:S02]  /*168e0*/  IMAD.IADD R9, R3, 0x1, R8 ;  /* 0x0000000103097824 */ /* 0x000fe400078e0208 */
[----:B------:R-:W-:-:S02]  /*168f0*/  IMAD.MOV.U32 R8, RZ, RZ, R2 ;  /* 0x000000ffff087224 */ /* 0x000fc400078e0002 */
[C---:B------:R-:W-:Y:S02]  /*16900*/  IMAD R7, R5.reuse, UR5, R7 ;  /* 0x0000000505077c24 */ /* 0x040fe4000f8e0207 */
        /* <DEDUP_REMOVED lines=18> */
[----:B------:R-:W-:Y:S01]  /*16a30*/  LOP3.LUT P2, RZ, R16, 0x1, RZ, 0xc0, !PT ;  /* 0x0000000110ff7812 */ /* 0x000fe2000784c0ff */
[----:B------:R-:W3:Y:S04]  /*16a40*/  SHFL.IDX PT, R3, R6, RZ, 0x1c1f ;  /* 0x001c1fff06037589 */ /* 0x000ee800000e0000 */
[----:B------:R-:W-:Y:S04]  /*16a50*/  SHFL.IDX PT, R7, R7, RZ, 0x1c1f ;  /* 0x001c1fff07077589 */ /* 0x000fe800000e0000 */
[----:B------:R-:W-:Y:S01]  /*16a60*/  SHFL.IDX PT, R14, R8, RZ, 0x1c1f ;  /* 0x001c1fff080e7589 */ /* 0x000fe200000e0000 */
[----:B--2---:R-:W-:-:S03]  /*16a70*/  IMAD.SHL.U32 R9, R2, 0x10, RZ ;  /* 0x0000001002097824 */ /* 0x004fc600078e00ff */
[----:B------:R-:W2:Y:S02]  /*16a80*/  SHFL.IDX PT, R2, R5, RZ, 0x1c1f ;  /* 0x001c1fff05027589 */ /* 0x000ea400000e0000 */
[----:B------:R-:W-:-:S04]  /*16a90*/  LOP3.LUT R9, R9, 0x30, RZ, 0xc0, !PT ;  /* 0x0000003009097812 */ /* 0x000fc800078ec0ff */
[----:B---3--:R-:W-:-:S05]  /*16aa0*/  @P5 IADD3 R3, P0, R9, R3, RZ ;  /* 0x0000000309035210 */ /* 0x008fca0007f1e0ff */
[----:B--2---:R-:W-:-:S05]  /*16ab0*/  @P5 IMAD.X R2, RZ, RZ, R2, P0 ;  /* 0x000000ffff025224 */ /* 0x004fca00000e0602 */
        /* <DEDUP_REMOVED lines=17> */
[----:B---3--:R-:W-:-:S05]  /*16bd0*/  @P3 IMAD.X R2, RZ, RZ, R2, P0 ;  /* 0x000000ffff023224 */ /* 0x008fca00000e0602 */
[----:B------:R-:W-:-:S04]  /*16be0*/  @P3 LOP3.LUT R3, R3, R2, RZ, 0x3c, !PT ;  /* 0x0000000203033212 */ /* 0x000fc800078e3cff */
[----:B------:R-:W-:-:S04]  /*16bf0*/  @P3 LOP3.LUT R2, R3, R2, RZ, 0x3c, !PT ;  /* 0x0000000203023212 */ /* 0x000fc800078e3cff */
[----:B------:R-:W-:-:S05]  /*16c00*/  @P3 LOP3.LUT R3, R3, R2, RZ, 0x3c, !PT ;  /* 0x0000000203033212 */ /* 0x000fca00078e3cff */
[----:B------:R4:W-:Y:S02]  /*16c10*/  @P3 LDGSTS.E.BYPASS.LTC128B.128 [R4+0xf000], desc[UR48][R2.64], !P2 ;  /* 0x0f00000002043fae */ /* 0x0009e4000d101d70 */
[----:B----4-:R-:W-:-:S05]  /*16c20*/  @P1 IADD3 R2, P0, R9, R6, RZ ;  /* 0x0000000609021210 */ /* 0x010fca0007f1e0ff */
[----:B-----5:R-:W-:-:S05]  /*16c30*/  @P1 IMAD.X R3, RZ, RZ, R5, P0 ;  /* 0x000000ffff031224 */ /* 0x020fca00000e0605 */
[----:B------:R2:W-:Y:S03]  /*16c40*/  @P1 LDGSTS.E.BYPASS.LTC128B.128 [R4+0xf800], desc[UR48][R2.64], !P2 ;  /* 0x0f80000002041fae */ /* 0x0005e6000d101d70 */
.L_x_14101:
[----:B------:R-:W-:Y:S01]  /*16c50*/  LOP3.LUT P0, RZ, R16, 0x20, RZ, 0xc0, !PT ;  /* 0x0000002010ff7812 */ /* 0x000fe2000780c0ff */
[----:B------:R-:W-:-:S12]  /*16c60*/  BSSY B0, `(.L_x_14013) ;  /* 0x000000c000007945 */ /* 0x000fd80003800000 */
[----:B------:R-:W-:Y:S05]  /*16c70*/  @!P0 BRA `(.L_x_14014) ;  /* 0x0000000000288947 */ /* 0x000fea0003800000 */
[----:B--2---:R-:W2:Y:S01]  /*16c80*/  S2R R2, SR_TID.X ;  /* 0x0000000000027919 */ /* 0x004ea20000002100 */
[----:B------:R-:W-:Y:S01]  /*16c90*/  LOP3.LUT P1, RZ, R16, 0x1, RZ, 0xc0, !PT ;  /* 0x0000000110ff7812 */ /* 0x000fe2000782c0ff */
[----:B--2---:R-:W-:-:S05]  /*16ca0*/  IMAD.SHL.U32 R2, R2, 0x10, RZ ;  /* 0x0000001002027824 */ /* 0x004fca00078e00ff */
[----:B------:R-:W-:-:S04]  /*16cb0*/  LOP3.LUT R2, R2, 0x30, RZ, 0xc0, !PT ;  /* 0x0000003002027812 */ /* 0x000fc800078ec0ff */
[----:B------:R-:W-:-:S05]  /*16cc0*/  IADD3 R2, P0, R2, R14, RZ ;  /* 0x0000000e02027210 */ /* 0x000fca0007f1e0ff */
[----:B------:R-:W-:-:S05]  /*16cd0*/  IMAD.X R3, RZ, RZ, R7, P0 ;  /* 0x000000ffff037224 */ /* 0x000fca00000e0607 */
[----:B------:R-:W-:Y:S01]  /*16ce0*/  @!PT LDS RZ, [RZ] ;  /* 0x00000000fffff984 */ /* 0x000fe20000000800 */
[----:B------:R-:W-:Y:S01]  /*16cf0*/  @!PT LDS RZ, [RZ] ;  /* 0x00000000fffff984 */ /* 0x000fe20000000800 */
[----:B------:R-:W-:Y:S01]  /*16d00*/  @!PT LDS RZ, [RZ] ;  /* 0x00000000fffff984 */ /* 0x000fe20000000800 */
[----:B------:R3:W-:Y:S03]  /*16d10*/  LDGSTS.E.BYPASS.LTC128B.128 [R4+0x10000], desc[UR48][R2.64], !P1 ;  /* 0x1000000002047fae */ /* 0x0007e6000c901d70 */
.L_x_14014:
[----:B------:R-:W-:Y:S05]  /*16d20*/  BSYNC B0 ;  /* 0x0000000000007941 */ /* 0x000fea0003800000 */
.L_x_14013:
[----:B------:R-:W-:Y:S01]  /*16d30*/  NOP ;  /* 0x0000000000007918 */ /* 0x000fe20000000000 */
[----:B------:R-:W-:-:S13]  /*16d40*/  PLOP3.LUT P0, PT, PT, PT, PT, 0x80, 0x0 ;  /* 0x000000000000781c */ /* 0x000fda0003f0f070 */
.L_x_14015:
        /* <DEDUP_REMOVED lines=11> */
.L_x_14016:
[----:B------:R2:W-:Y:S02]  /*16e00*/  SYNCS.ARRIVE.TRANS64.A1T0 RZ, [R0+URZ+0x13230], RZ ;  /* 0x013230ff00ff79a7 */ /* 0x0005e4000810003f */
[----:B------:R-:W-:Y:S05]  /*16e10*/  WARPSYNC.ALL ;  /* 0x0000000000007948 */ /* 0x000fea0003800000 */
[----:B------:R-:W-:Y:S01]  /*16e20*/  BSSY B6, `(.L_x_14017) ;  /* 0x0000015000067945 */ /* 0x000fe20003800000 */
[----:B-12---:R-:W-:Y:S01]  /*16e30*/  VIADD R0, R17, 0xb000 ;  /* 0x0000b00011007836 */ /* 0x006fe20000000000 */
        /* <DEDUP_REMOVED lines=19> */
.L_x_14018:
[----:B------:R-:W-:Y:S05]  /*16f70*/  BSYNC B6 ;  /* 0x0000000000067941 */ /* 0x000fea0003800000 */
.L_x_14017:
[----:B------:R-:W1:Y:S01]  /*16f80*/  S2R R2, SR_TID.X ;  /* 0x0000000000027919 */ /* 0x000e620000002100 */
[----:B------:R2:W5:Y:S01]  /*16f90*/  LDL R9, [R1+0x2c] ;  /* 0x00002c0001097983 */ /* 0x0005620000100800 */
[----:B------:R-:W-:Y:S01]  /*16fa0*/  UISETP.NE.AND UP0, UPT, UR52, URZ, UPT ;  /* 0x0000003f3400728c */ /* 0x000fe2000bf05270 */
[----:B------:R-:W-:Y:S01]  /*16fb0*/  R2UR UR7, R18 ;  /* 0x00000000120772ca */ /* 0x000fe200000e0000 */
[----:B------:R-:W-:Y:S01]  /*16fc0*/  ULDC.64 UR8, c[0x0][0x2d8] ;  /* 0x0000b60000087ab9 */ /* 0x000fe20000000a00 */
[----:B------:R-:W-:Y:S01]  /*16fd0*/  ULDC UR12, c[0x0][0x448] ;  /* 0x00011200000c7ab9 */ /* 0x000fe20000000800 */
[----:B------:R-:W-:Y:S01]  /*16fe0*/  ULDC.64 UR10, c[0x0][0x280] ;  /* 0x0000a000000a7ab9 */ /* 0x000fe20000000a00 */
[----:B-1----:R-:W-:-:S06]  /*16ff0*/  LOP3.LUT R19, R2, 0x7f, RZ, 0xc0, !PT ;  /* 0x0000007f02137812 */ /* 0x002fcc00078ec0ff */
[----:B------:R-:W-:Y:S01]  /*17000*/  @UP0 ULDC UR4, c[0x0][0x44c] ;  /* 0x0001130000040ab9 */ /* 0x000fe20000000800 */
[----:B------:R-:W-:Y:S01]  /*17010*/  @UP0 ULDC UR13, c[0x0][0x44c] ;  /* 0x00011300000d0ab9 */ /* 0x000fe20000000800 */
[----:B------:R-:W-:Y:S02]  /*17020*/  SHF.R.U32.HI R20, RZ, 0x2, R19 ;  /* 0x00000002ff147819 */ /* 0x000fe40000011613 */
[----:B------:R-:W3:Y:S01]  /*17030*/  LDL R19, [R1+0x14] ;  /* 0x0000140001137983 */ /* 0x000ee20000100800 */
[----:B------:R-:W-:Y:S01]  /*17040*/  IMAD.SHL.U32 R2, R2, 0x20, RZ ;  /* 0x0000002002027824 */ /* 0x000fe200078e00ff */
[----:B------:R-:W-:Y:S02]  /*17050*/  PLOP3.LUT P0, PT, PT, PT, UP0, 0x80, 0x0 ;  /* 0x000000000000781c */ /* 0x000fe40003f0f008 */
[----:B------:R-:W-:Y:S02]  /*17060*/  LOP3.LUT P5, RZ, R16, 0x40, RZ, 0xc0, !PT ;  /* 0x0000004010ff7812 */ /* 0x000fe400078ac0ff */
[----:B------:R-:W-:-:S05]  /*17070*/  LOP3.LUT R2, R20, 0x60, R2, 0xf8, !PT ;  /* 0x0000006014027812 */ /* 0x000fca00078ef802 */
[----:B------:R-:W-:-:S04]  /*17080*/  VIADD R6, R2, UR43 ;  /* 0x0000002b02067c36 */ /* 0x000fc80008000000 */
[----:B------:R-:W-:Y:S01]  /*17090*/  @P0 IMAD.HI.U32 R0, R6, UR4, RZ ;  /* 0x0000000406000c27 */ /* 0x000fe2000f8e00ff */
[----:B------:R-:W-:Y:S01]  /*170a0*/  PLOP3.LUT P0, PT, PT, PT, UP0, 0x80, 0x0 ;  /* 0x000000000000781c */ /* 0x000fe20003f0f008 */
[----:B------:R-:W-:Y:S02]  /*170b0*/  @UP0 ULDC UR4, c[0x0][0x450] ;  /* 0x0001140000040ab9 */ /* 0x000fe40000000800 */
[----:B------:R-:W-:-:S10]  /*170c0*/  IMAD.MOV.U32 R2, RZ, RZ, R6 ;  /* 0x000000ffff027224 */ /* 0x000fd400078e0006 */
[----:B------:R-:W-:Y:S02]  /*170d0*/  @P0 SHF.R.U32.HI R2, RZ, UR4, R0 ;  /* 0x00000004ff020c19 */ /* 0x000fe40008011600 */
[----:B------:R-:W-:Y:S02]  /*170e0*/  R2UR UR4, R18 ;  /* 0x00000000120472ca */ /* 0x000fe400000e0000 */
[----:B------:R-:W-:-:S11]  /*170f0*/  SHF.R.S32.HI R0, RZ, 0x1f, R2 ;  /* 0x0000001fff007819 */ /* 0x000fd60000011402 */
[----:B------:R-:W-:Y:S01]  /*17100*/  UIMAD.WIDE.U32 UR4, UR4, UR8, URZ ;  /* 0x00000008040472a5 */ /* 0x000fe2000f8e003f */
[----:B------:R-:W1:Y:S02]  /*17110*/  S2R R20, SR_TID.X ;  /* 0x0000000000147919 */ /* 0x000e640000002100 */
[----:B-1----:R-:W-:-:S05]  /*17120*/  IMAD.SHL.U32 R10, R20, 0x10, RZ ;  /* 0x00000010140a7824 */ /* 0x002fca00078e00ff */
[----:B------:R-:W-:Y:S02]  /*17130*/  LOP3.LUT R10, R10, 0x30, RZ, 0xc0, !PT ;  /* 0x000000300a0a7812 */ /* 0x000fe400078ec0ff */
[----:B---3--:R-:W-:-:S13]  /*17140*/  R2UR UR6, R19 ;  /* 0x00000000130672ca */ /* 0x008fda00000e0000 */
        /* <DEDUP_REMOVED lines=13> */
[----:B------:R-:W-:Y:S02]  /*17220*/  IMAD.MOV R0, RZ, RZ, -R2 ;  /* 0x000000ffff007224 */ /* 0x000fe400078e0a02 */
        /* <DEDUP_REMOVED lines=15> */
[----:B------:R-:W-:-:S10]  /*17320*/  IMAD.MOV.U32 R2, RZ, RZ, R6 ;  /* 0x000000ffff027224 */ /* 0x000fd400078e0006 */
        /* <DEDUP_REMOVED lines=13> */
[----:B------:R-:W-:Y:S02]  /*17400*/  IADD3 R5, P0, R2, UR10, RZ ;  /* 0x0000000a02057c10 */ /* 0x000fe4000ff1e0ff */
[----:B------:R-:W-:Y:S02]  /*17410*/  LOP3.LUT R19, R20, 0x7f, RZ, 0xc0, !PT ;  /* 0x0000007f14137812 */ /* 0x000fe400078ec0ff */
[----:B------:R-:W-:Y:S02]  /*17420*/  IADD3.X R7, R3, UR11, R7, P0, !PT ;  /* 0x0000000b03077c10 */ /* 0x000fe400087fe407 */
[----:B------:R-:W-:Y:S01]  /*17430*/  SHF.R.U32.HI R19, RZ, 0x2, R19 ;  /* 0x00000002ff137819 */ /* 0x000fe20000011613 */
[----:B--2---:R-:W-:Y:S06]  /*17440*/  BRA.DIV UR4, `(.L_x_14019) ;  /* 0x0000003a04907947 */ /* 0x004fec000b800000 */
[----:B------:R-:W1:Y:S01]  /*17450*/  SHFL.IDX PT, R3, R0, RZ, 0x1c1f ;  /* 0x001c1fff00037589 */ /* 0x000e6200000e0000 */
[----:B------:R-:W-:-:S03]  /*17460*/  VIADD R6, R19, UR43 ;  /* 0x0000002b13067c36 */ /* 0x000fc60008000000 */
[----:B------:R-:W2:Y:S02]  /*17470*/  SHFL.IDX PT, R2, R4, RZ, 0x1c1f ;  /* 0x001c1fff04027589 */ /* 0x000ea400000e0000 */
[----:B------:R-:W-:Y:S02]  /*17480*/  ISETP.GE.AND P1, PT, R6, UR41, PT ;  /* 0x0000002906007c0c */ /* 0x000fe4000bf26270 */
[----:B------:R-:W-:Y:S11]  /*17490*/  SHFL.IDX PT, R14, R5, 0x1, 0x1c1f ;  /* 0x003c1f00050e7f89 */ /* 0x000ff600000e0000 */
[----:B-1----:R-:W-:-:S05]  /*174a0*/  @!P1 IADD3 R3, P0, R10, R3, RZ ;  /* 0x000000030a039210 */ /* 0x002fca0007f1e0ff */
[----:B--2---:R-:W-:-:S05]  /*174b0*/  @!P1 IMAD.X R2, RZ, RZ, R2, P0 ;  /* 0x000000ffff029224 */ /* 0x004fca00000e0602 */
[----:B------:R-:W-:-:S04]  /*174c0*/  @!P1 LOP3.LUT R3, R3, R2, RZ, 0x3c, !PT ;  /* 0x0000000203039212 */ /* 0x000fc800078e3cff */
[----:B------:R-:W-:-:S04]  /*174d0*/  @!P1 LOP3.LUT R2, R3, R2, RZ, 0x3c, !PT ;  /* 0x0000000203029212 */ /* 0x000fc800078e3cff */
[----:B------:R-:W-:-:S05]  /*174e0*/  @!P1 LOP3.LUT R3, R3, R2, RZ, 0x3c, !PT ;  /* 0x0000000203039212 */ /* 0x000fca00078e3cff */
[----:B-----5:R1:W-:Y:S02]  /*174f0*/  @!P1 LDGSTS.E.BYPASS.LTC128B.128 [R9+0xb000], desc[UR48][R2.64], !P5 ;  /* 0x0b00000002099fae */ /* 0x0203e4000e901d70 */
[----:B-1----:R-:W-:Y:S02]  /*17500*/  VIADD R2, R6, 0x20 ;  /* 0x0000002006027836 */ /* 0x002fe40000000000 */
[----:B------:R-:W1:Y:S03]  /*17510*/  SHFL.IDX PT, R3, R0, 0x1, 0x1c1f ;  /* 0x003c1f0000037f89 */ /* 0x000e6600000e0000 */
[----:B------:R-:W-:Y:S02]  /*17520*/  ISETP.GE.AND P1, PT, R2, UR41, PT ;  /* 0x0000002902007c0c */ /* 0x000fe4000bf26270 */
[----:B------:R-:W2:Y:S11]  /*17530*/  SHFL.IDX PT, R2, R4, 0x1, 0x1c1f ;  /* 0x003c1f0004027f89 */ /* 0x000eb600000e0000 */
[----:B-1----:R-:W-:-:S05]  /*17540*/  @!P1 IADD3 R3, P0, R10, R3, RZ ;  /* 0x000000030a039210 */ /* 0x002fca0007f1e0ff */
[----:B--2---:R-:W-:-:S05]  /*17550*/  @!P1 IMAD.X R2, RZ, RZ, R2, P0 ;  /* 0x000000ffff029224 */ /* 0x004fca00000e0602 */
[----:B------:R-:W-:-:S04]  /*17560*/  @!P1 LOP3.LUT R3, R3, R2, RZ, 0x3c, !PT ;  /* 0x0000000203039212 */ /* 0x000fc800078e3cff */
[----:B------:R-:W-:-:S04]  /*17570*/  @!P1 LOP3.LUT R2, R3, R2, RZ, 0x3c, !PT ;  /* 0x0000000203029212 */ /* 0x000fc800078e3cff */
[----:B------:R-:W-:-:S05]  /*17580*/  @!P1 LOP3.LUT R3, R3, R2, RZ, 0x3c, !PT ;  /* 0x0000000203039212 */ /* 0x000fca00078e3cff */
[----:B------:R1:W-:Y:S02]  /*17590*/  @!P1 LDGSTS.E.BYPASS.LTC128B.128 [R9+0xb800], desc[UR48][R2.64], !P5 ;  /* 0x0b80000002099fae */ /* 0x0003e4000e901d70 */
[----:B-1----:R-:W-:Y:S02]  /*175a0*/  VIADD R2, R6, 0x40 ;  /* 0x0000004006027836 */ /* 0x002fe40000000000 */
[----:B------:R-:W1:Y:S03]  /*175b0*/  SHFL.IDX PT, R3, R0, 0x2, 0x1c1f ;  /* 0x005c1f0000037f89 */ /* 0x000e6600000e0000 */
[----:B------:R-:W-:Y:S01]  /*175c0*/  ISETP.GE.AND P1, PT, R2, UR41, PT ;  /* 0x0000002902007c0c */ /* 0x000fe2000bf26270 */
[----:B------:R-:W-:Y:S04]  /*175d0*/  SHFL.IDX PT, R0, R0, 0x3, 0x1c1f ;  /* 0x007c1f0000007f89 */ /* 0x000fe800000e0000 */
[----:B------:R-:W2:Y:S04]  /*175e0*/  SHFL.IDX PT, R2, R4, 0x2, 0x1c1f ;  /* 0x005c1f0004027f89 */ /* 0x000ea800000e0000 */
[----:B------:R-:W3:Y:S04]  /*175f0*/  SHFL.IDX PT, R4, R4, 0x3, 0x1c1f ;  /* 0x007c1f0004047f89 */ /* 0x000ee800000e0000 */
[----:B-1----:R-:W-:-:S05]  /*17600*/  @!P1 IADD3 R3, P0, R10, R3, RZ ;  /* 0x000000030a039210 */ /* 0x002fca0007f1e0ff */
[----:B--2---:R-:W-:-:S05]  /*17610*/  @!P1 IMAD.X R2, RZ, RZ, R2, P0 ;  /* 0x000000ffff029224 */ /* 0x004fca00000e0602 */
[----:B------:R-:W-:-:S04]  /*17620*/  @!P1 LOP3.LUT R3, R3, R2, RZ, 0x3c, !PT ;  /* 0x0000000203039212 */ /* 0x000fc800078e3cff */
[----:B------:R-:W-:-:S04]  /*17630*/  @!P1 LOP3.LUT R2, R3, R2, RZ, 0x3c, !PT ;  /* 0x0000000203029212 */ /* 0x000fc800078e3cff */
[----:B------:R-:W-:-:S05]  /*17640*/  @!P1 LOP3.LUT R3, R3, R2, RZ, 0x3c, !PT ;  /* 0x0000000203039212 */ /* 0x000fca00078e3cff */
[----:B------:R1:W-:Y:S02]  /*17650*/  @!P1 LDGSTS.E.BYPASS.LTC128B.128 [R9+0xc000], desc[UR48][R2.64], !P5 ;  /* 0x0c00000002099fae */ /* 0x0003e4000e901d70 */
[----:B-1----:R-:W-:-:S05]  /*17660*/  VIADD R2, R6, 0x60 ;  /* 0x0000006006027836 */ /* 0x002fca0000000000 */
[----:B------:R-:W-:-:S13]  /*17670*/  ISETP.GE.AND P1, PT, R2, UR41, PT ;  /* 0x0000002902007c0c */ /* 0x000fda000bf26270 */
[----:B------:R-:W-:-:S05]  /*17680*/  @!P1 IADD3 R0, P0, R10, R0, RZ ;  /* 0x000000000a009210 */ /* 0x000fca0007f1e0ff */
[----:B---3--:R-:W-:-:S04]  /*17690*/  @!P1 IMAD.X R2, RZ, RZ, R4, P0 ;  /* 0x000000ffff029224 */ /* 0x008fc800000e0604 */
[----:B------:R-:W-:Y:S02]  /*176a0*/  @!P1 IMAD.MOV.U32 R3, RZ, RZ, R2 ;  /* 0x000000ffff039224 */ /* 0x000fe400078e0002 */
[----:B------:R-:W-:Y:S02]  /*176b0*/  @!P1 IMAD.MOV.U32 R2, RZ, RZ, R0 ;  /* 0x000000ffff029224 */ /* 0x000fe400078e0000 */
[----:B------:R-:W-:Y:S04]  /*176c0*/  SHFL.IDX PT, R0, R7, RZ, 0x1c1f ;  /* 0x001c1fff07007589 */ /* 0x000fe800000e0000 */
[----:B------:R1:W-:Y:S04]  /*176d0*/  @!P1 LDGSTS.E.BYPASS.LTC128B.128 [R9+0xc800], desc[UR48][R2.64], !P5 ;  /* 0x0c80000002099fae */ /* 0x0003e8000e901d70 */
[----:B------:R-:W-:Y:S04]  /*176e0*/  SHFL.IDX PT, R7, R7, 0x1, 0x1c1f ;  /* 0x003c1f0007077f89 */ /* 0x000fe800000e0000 */
[----:B-1----:R-:W1:Y:S01]  /*176f0*/  SHFL.IDX PT, R2, R5, RZ, 0x1c1f ;  /* 0x001c1fff05027589 */ /* 0x002e6200000e0000 */
[----:B------:R-:W-:-:S05]  /*17700*/  VIADD R3, R6, 0x80 ;  /* 0x0000008006037836 */ /* 0x000fca0000000000 */
[----:B------:R-:W-:-:S13]  /*17710*/  ISETP.GE.AND P1, PT, R3, UR41, PT ;  /* 0x0000002903007c0c */ /* 0x000fda000bf26270 */
[----:B-1----:R-:W-:-:S05]  /*17720*/  @!P1 IADD3 R2, P0, R10, R2, RZ ;  /* 0x000000020a029210 */ /* 0x002fca0007f1e0ff */
[----:B------:R-:W-:-:S04]  /*17730*/  @!P1 IMAD.X R0, RZ, RZ, R0, P0 ;  /* 0x000000ffff009224 */ /* 0x000fc800000e0600 */
[----:B------:R-:W-:-:S05]  /*17740*/  @!P1 IMAD.MOV.U32 R3, RZ, RZ, R0 ;  /* 0x000000ffff039224 */ /* 0x000fca00078e0000 */
[----:B------:R1:W-:Y:S02]  /*17750*/  @!P1 LDGSTS.E.BYPASS.LTC128B.128 [R9+0xd000], desc[UR48][R2.64], !P5 ;  /* 0x0d00000002099fae */ /* 0x0003e4000e901d70 */
.L_x_14114:
[----:B------:R-:W-:-:S05]  /*17760*/  VIADD R6, R6, 0xa0 ;  /* 0x000000a006067836 */ /* 0x000fca0000000000 */
[----:B------:R-:W-:-:S13]  /*17770*/  ISETP.GE.AND P0, PT, R6, UR41, PT ;  /* 0x0000002906007c0c */ /* 0x000fda000bf06270 */
        /* <DEDUP_REMOVED lines=8> */
.L_x_14020:
        /* <DEDUP_REMOVED lines=18> */
.L_x_14115:
[----:B------:R-:W-:Y:S05]  /*17920*/  BSYNC B0 ;  /* 0x0000000000007941 */ /* 0x000fea0003800000 */
.L_x_14021:
[----:B------:R-:W-:-:S04]  /*17930*/  UIADD3 UR4, UR44, -0x2, URZ ;  /* 0xfffffffe2c047890 */ /* 0x000fc8000fffe03f */
[----:B------:R-:W-:-:S06]  /*17940*/  UISETP.GE.AND UP0, UPT, UR4, UR45, UPT ;  /* 0x0000002d0400728c */ /* 0x000fcc000bf06270 */
[----:B------:R-:W-:-:S13]  /*17950*/  PLOP3.LUT P0, PT, PT, PT, UP0, 0x40, 0x0 ;  /* 0x000000000000781c */ /* 0x000fda0003f0e808 */
[----:B------:R-:W-:Y:S05]  /*17960*/  @P0 BRA `(.L_x_14023) ;  /* 0x0000001400780947 */ /* 0x000fea0003800000 */
[----:B-1----:R-:W-:Y:S01]  /*17970*/  IMAD.U32 R0, RZ, RZ, UR4 ;  /* 0x00000004ff007e24 */ /* 0x002fe2000f8e00ff */
[----:B------:R1:W5:Y:S04]  /*17980*/  LDL.LU R21, [R1+0x4] ;  /* 0x0000040001157983 */ /* 0x0003680000300800 */
[----:B0-----:R1:W5:Y:S04]  /*17990*/  LDL.LU R25, [R1+0xc] ;  /* 0x00000c0001197983 */ /* 0x0013680000300800 */
[----:B------:R1:W-:Y:S02]  /*179a0*/  STL [R1+0x8], R0 ;  /* 0x0000080001007387 */ /* 0x0003e40000100800 */
.L_x_14043:
[----:B--2---:R-:W2:Y:S01]  /*179b0*/  LDL R2, [R1+0x1c] ;  /* 0x00001c0001027983 */ /* 0x004ea20000100800 */
[----:B0-----:R-:W0:Y:S03]  /*179c0*/  LDC R3, c[0x0][0x430] ;  /* 0x00010c00ff037b82 */ /* 0x001e260000000800 */
[----:B------:R-:W3:Y:S04]  /*179d0*/  LDL R5, [R1+0x18] ;  /* 0x0000180001057983 */ /* 0x000ee80000100800 */
[----:B------:R-:W4:Y:S04]  /*179e0*/  LDL R10, [R1+0x10] ;  /* 0x00001000010a7983 */ /* 0x000f280000100800 */
[----:B------:R-:W2:Y:S01]  /*179f0*/  LDL.LU R14, [R1+0x8] ;  /* 0x00000800010e7983 */ /* 0x000ea20000300800 */
[----:B-1----:R-:W1:Y:S01]  /*17a00*/  S2R R0, SR_TID.X ;  /* 0x0000000000007919 */ /* 0x002e620000002100 */
[----:B------:R-:W1:Y:S01]  /*17a10*/  S2R R7, SR_TID.X ;  /* 0x0000000000077919 */ /* 0x000e620000002100 */
[----:B0-----:R-:W-:-:S13]  /*17a20*/  ISETP.NE.AND P0, PT, R3, 0x1, PT ;  /* 0x000000010300780c */ /* 0x001fda0003f05270 */
[----:B------:R-:W0:Y:S08]  /*17a30*/  @P0 LDC R4, c[0x0][0x434] ;  /* 0x00010d00ff040b82 */ /* 0x000e300000000800 */
[----:B------:R-:W0:Y:S01]  /*17a40*/  @P0 LDC R3, c[0x0][0x438] ;  /* 0x00010e00ff030b82 */ /* 0x000e220000000800 */
[----:B-1----:R-:W-:Y:S01]  /*17a50*/  LOP3.LUT R6, R0, 0x7f, RZ, 0xc0, !PT ;  /* 0x0000007f00067812 */ /* 0x002fe200078ec0ff */
[----:B------:R-:W-:-:S03]  /*17a60*/  IMAD.SHL.U32 R9, R7, 0x20, RZ ;  /* 0x0000002007097824 */ /* 0x000fc600078e00ff */
[----:B------:R-:W-:-:S03]  /*17a70*/  SHF.R.U32.HI R6, RZ, 0x2, R6 ;  /* 0x00000002ff067819 */ /* 0x000fc60000011606 */
[----:B------:R-:W1:Y:S01]  /*17a80*/  @P0 LDC R0, c[0x0][0x434] ;  /* 0x00010d00ff000b82 */ /* 0x000e620000000800 */
[----:B------:R-:W-:Y:S01]  /*17a90*/  LOP3.LUT R9, R6, 0x60, R9, 0xf8, !PT ;  /* 0x0000006006097812 */ /* 0x000fe200078ef809 */
[C---:B------:R-:W-:Y:S01]  /*17aa0*/  IMAD.SHL.U32 R11, R7.reuse, 0x20, RZ ;  /* 0x00000020070b7824 */ /* 0x040fe200078e00ff */
[----:B------:R-:W-:Y:S05]  /*17ab0*/  YIELD ;  /* 0x0000000000007946 */ /* 0x000fea0003800000 */
[----:B------:R-:W-:Y:S01]  /*17ac0*/  ULDC.64 UR6, c[0x0][0x428] ;  /* 0x00010a0000067ab9 */ /* 0x000fe20000000a00 */
[----:B------:R-:W-:Y:S01]  /*17ad0*/  ULDC.64 UR8, c[0x0][0x418] ;  /* 0x0001060000087ab9 */ /* 0x000fe20000000a00 */
[----:B------:R-:W-:Y:S01]  /*17ae0*/  ULDC UR4, c[0x0][0x430] ;  /* 0x00010c0000047ab9 */ /* 0x000fe20000000800 */
[----:B--2---:R-:W-:Y:S01]  /*17af0*/  IMAD R8, R14, 0xa0, R2 ;  /* 0x000000a00e087824 */ /* 0x004fe200078e0202 */
[----:B------:R-:W-:-:S04]  /*17b00*/  LOP3.LUT R2, R7, 0x7f, RZ, 0xc0, !PT ;  /* 0x0000007f07027812 */ /* 0x000fc800078ec0ff */
[----:B------:R-:W-:Y:S02]  /*17b10*/  SHF.R.U32.HI R6, RZ, 0x2, R2 ;  /* 0x00000002ff067819 */ /* 0x000fe40000011602 */
[----:B------:R-:W2:Y:S02]  /*17b20*/  @P0 LDC R2, c[0x0][0x438] ;  /* 0x00010e00ff020b82 */ /* 0x000ea40000000800 */
[----:B------:R-:W-:Y:S01]  /*17b30*/  LOP3.LUT R11, R6, 0x60, R11, 0xf8, !PT ;  /* 0x00000060060b7812 */ /* 0x000fe200078ef80b */
[----:B------:R-:W-:-:S03]  /*17b40*/  IMAD.IADD R9, R9, 0x1, R8 ;  /* 0x0000000109097824 */ /* 0x000fc600078e0208 */
[----:B------:R-:W-:Y:S01]  /*17b50*/  LOP3.LUT R11, R11, 0x80, RZ, 0xfc, !PT ;  /* 0x000000800b0b7812 */ /* 0x000fe200078efcff */
[----:B0-----:R-:W-:-:S04]  /*17b60*/  @P0 IMAD.HI.U32 R4, R9, R4, RZ ;  /* 0x0000000409040227 */ /* 0x001fc800078e00ff */
[----:B------:R-:W-:Y:S02]  /*17b70*/  IMAD.IADD R8, R11, 0x1, R8 ;  /* 0x000000010b087824 */ /* 0x000fe400078e0208 */
[----:B------:R-:W-:Y:S01]  /*17b80*/  IMAD.MOV.U32 R7, RZ, RZ, R9 ;  /* 0x000000ffff077224 */ /* 0x000fe200078e0009 */
[----:B------:R-:W-:Y:S01]  /*17b90*/  @P0 SHF.R.U32.HI R7, RZ, R3, R4 ;  /* 0x00000003ff070219 */ /* 0x000fe20000011604 */
[----:B-1----:R-:W-:-:S04]  /*17ba0*/  @P0 IMAD.HI.U32 R3, R8, R0, RZ ;  /* 0x0000000008030227 */ /* 0x002fc800078e00ff */
[----:B------:R-:W-:Y:S02]  /*17bb0*/  IMAD.MOV.U32 R0, RZ, RZ, R8 ;  /* 0x000000ffff007224 */ /* 0x000fe400078e0008 */
[----:B---3--:R-:W-:Y:S01]  /*17bc0*/  IMAD R6, R5, UR6, RZ ;  /* 0x0000000605067c24 */ /* 0x008fe2000f8e02ff */
[----:B--2---:R-:W-:Y:S01]  /*17bd0*/  @P0 SHF.R.U32.HI R0, RZ, R2, R3 ;  /* 0x00000002ff000219 */ /* 0x004fe20000011603 */
[--C-:B------:R-:W-:Y:S01]  /*17be0*/  IMAD.MOV.U32 R2, RZ, RZ, R7.reuse ;  /* 0x000000ffff027224 */ /* 0x100fe200078e0007 */
[----:B------:R-:W-:Y:S01]  /*17bf0*/  SHF.R.S32.HI R3, RZ, 0x1f, R7 ;  /* 0x0000001fff037819 */ /* 0x000fe20000011407 */
[C---:B----4-:R-:W-:Y:S02]  /*17c00*/  IMAD R6, R10.reuse, UR7, R6 ;  /* 0x000000070a067c24 */ /* 0x050fe4000f8e0206 */
[----:B------:R-:W-:-:S04]  /*17c10*/  IMAD.WIDE.U32 R2, R10, UR6, R2 ;  /* 0x000000060a027c25 */ /* 0x000fc8000f8e0002 */
[----:B------:R-:W-:Y:S01]  /*17c20*/  IMAD.IADD R3, R6, 0x1, R3 ;  /* 0x0000000106037824 */ /* 0x000fe200078e0203 */
[----:B------:R-:W-:-:S04]  /*17c30*/  LEA R4, P0, R2, UR8, 0x2 ;  /* 0x0000000802047c11 */ /* 0x000fc8000f8010ff */
[----:B------:R-:W-:-:S05]  /*17c40*/  LEA.HI.X R5, R2, UR9, R3, 0x2, P0 ;  /* 0x0000000902057c11 */ /* 0x000fca00080f1403 */
[----:B------:R-:W2:Y:S01]  /*17c50*/  LDG.E R4, desc[UR48][R4.64] ;  /* 0x0000003004047981 */ /* 0x000ea2000c1e1900 */
[----:B------:R-:W-:Y:S01]  /*17c60*/  ISETP.GT.U32.AND P1, PT, R11, 0x9f, PT ;  /* 0x0000009f0b00780c */ /* 0x000fe20003f24070 */
[----:B------:R-:W-:-:S04]  /*17c70*/  IMAD.MOV R2, RZ, RZ, -R7 ;  /* 0x000000ffff027224 */ /* 0x000fc800078e0a07 */
[----:B------:R-:W-:-:S08]  /*17c80*/  IMAD R9, R2, UR4, R9 ;  /* 0x0000000402097c24 */ /* 0x000fd0000f8e0209 */
[--C-:B------:R-:W-:Y:S01]  /*17c90*/  @!P1 SHF.R.S32.HI R3, RZ, 0x1f, R0.reuse ;  /* 0x0000001fff039819 */ /* 0x100fe20000011400 */
[----:B------:R-:W-:-:S04]  /*17ca0*/  @!P1 IMAD.MOV.U32 R2, RZ, RZ, R0 ;  /* 0x000000ffff029224 */ /* 0x000fc800078e0000 */
[----:B------:R-:W-:-:S04]  /*17cb0*/  @!P1 IMAD.WIDE.U32 R2, R10, UR6, R2 ;  /* 0x000000060a029c25 */ /* 0x000fc8000f8e0002 */
[----:B------:R-:W-:Y:S01]  /*17cc0*/  @!P1 IMAD.IADD R6, R6, 0x1, R3 ;  /* 0x0000000106069824 */ /* 0x000fe200078e0203 */
[----:B------:R-:W-:-:S04]  /*17cd0*/  @!P1 LEA R10, P0, R2, UR8, 0x2 ;  /* 0x00000008020a9c11 */ /* 0x000fc8000f8010ff */
[----:B------:R-:W-:Y:S01]  /*17ce0*/  @!P1 LEA.HI.X R11, R2, UR9, R6, 0x2, P0 ;  /* 0x00000009020b9c11 */ /* 0x000fe200080f1406 */
[----:B-----5:R-:W-:Y:S02]  /*17cf0*/  VIADD R2, R21, 0x1 ;  /* 0x0000000115027836 */ /* 0x020fe40000000000 */
[----:B------:R-:W-:-:S03]  /*17d00*/  IMAD.MOV R0, RZ, RZ, -R0 ;  /* 0x000000ffff007224 */ /* 0x000fc600078e0a00 */
[----:B------:R-:W-:Y:S01]  /*17d10*/  ISETP.NE.AND P0, PT, R2, 0x2, PT ;  /* 0x000000020200780c */ /* 0x000fe20003f05270 */
[----:B------:R-:W-:-:S03]  /*17d20*/  IMAD R8, R0, UR4, R8 ;  /* 0x0000000400087c24 */ /* 0x000fc6000f8e0208 */
[----:B------:R-:W-:Y:S02]  /*17d30*/  SEL R12, R2, RZ, P0 ;  /* 0x000000ff020c7207 */ /* 0x000fe40000000000 */
[----:B------:R-:W-:Y:S01]  /*17d40*/  SEL R2, RZ, 0x1, P0 ;  /* 0x00000001ff027807 */ /* 0x000fe20000000000 */
[----:B------:R-:W-:Y:S02]  /*17d50*/  IMAD.MOV.U32 R0, RZ, RZ, R14 ;  /* 0x000000ffff007224 */ /* 0x000fe400078e000e */
[----:B------:R-:W-:Y:S01]  /*17d60*/  VIADD R14, R14, 0xffffffff ;  /* 0xffffffff0e0e7836 */ /* 0x000fe20000000000 */
[----:B------:R-:W-:Y:S01]  /*17d70*/  LOP3.LUT R2, R25, R2, RZ, 0x3c, !PT ;  /* 0x0000000219027212 */ /* 0x000fe200078e3cff */
[----:B------:R0:W-:Y:S01]  /*17d80*/  STL [R1+0x4], R12 ;  /* 0x0000040c01007387 */ /* 0x0001e20000100800 */
[----:B------:R-:W-:-:S03]  /*17d90*/  IMAD.U32 R13, RZ, RZ, UR51 ;  /* 0x00000033ff0d7e24 */ /* 0x000fc6000f8e00ff */
[----:B------:R0:W-:Y:S04]  /*17da0*/  STL [R1+0x8], R14 ;  /* 0x0000080e01007387 */ /* 0x0001e80000100800 */
[----:B------:R0:W-:Y:S01]  /*17db0*/  STL [R1+0xc], R2 ;  /* 0x00000c0201007387 */ /* 0x0001e20000100800 */
[----:B------:R-:W-:Y:S01]  /*17dc0*/  ISETP.NE.AND P2, PT, R13, 0x3, PT ;  /* 0x000000030d00780c */ /* 0x000fe20003f45270 */
[----:B------:R-:W-:-:S06]  /*17dd0*/  IMAD.MOV.U32 R7, RZ, RZ, RZ ;  /* 0x000000ffff077224 */ /* 0x000fcc00078e00ff */
[----:B------:R0:W5:Y:S01]  /*17de0*/  @!P1 LDG.E R7, desc[UR48][R10.64] ;  /* 0x000000300a079981 */ /* 0x000162000c1e1900 */
[----:B------:R-:W-:Y:S02]  /*17df0*/  ISETP.GT.AND P1, PT, R0, UR45, PT ;  /* 0x0000002d00007c0c */ /* 0x000fe4000bf24270 */
[----:B--2---:R-:W-:-:S03]  /*17e00*/  SHF.R.S32.HI R29, RZ, 0x1f, R4 ;  /* 0x0000001fff1d7819 */ /* 0x004fc60000011404 */
[----:B0-----:R-:W-:Y:S08]  /*17e10*/  @!P2 BRA `(.L_x_14024) ;  /* 0x000000000004a947 */ /* 0x001ff00003800000 */
[----:B------:R-:W-:Y:S01]  /*17e20*/  BPT.TRAP 0x1 ;  /* 0x000000040000795c */ /* 0x000fe20000300000 */
.L_x_14024:
[----:B------:R-:W-:Y:S01]  /*17e30*/  IMAD R0, R12, 0x8, R17 ;  /* 0x000000080c007824 */ /* 0x000fe200078e0211 */
[----:B------:R-:W-:Y:S01]  /*17e40*/  SHF.L.U32 R2, R2, 0x1f, RZ ;  /* 0x0000001f02027819 */ /* 0x000fe200000006ff */
[----:B------:R-:W-:Y:S01]  /*17e50*/  BSSY B0, `(.L_x_14025) ;  /* 0x0000005000007945 */ /* 0x000fe20003800000 */
[----:B------:R-:W-:Y:S02]  /*17e60*/  SHF.R.S32.HI R28, RZ, 0x1f, R9 ;  /* 0x0000001fff1c7819 */ /* 0x000fe40000011409 */
[----:B------:R-:W0:Y:S01]  /*17e70*/  SYNCS.PHASECHK.TRANS64.TRYWAIT P0, [R0+URZ+0x13280], R2 ;  /* 0x01328002000075a7 */ /* 0x000e22000800017f */
[----:B------:R1:W-:Y:S02]  /*17e80*/  STL [R1], R2 ;  /* 0x0000000201007387 */ /* 0x0003e40000100800 */
[----:B01----:R-:W-:Y:S05]  /*17e90*/  @!P0 BRA `(.L_x_14026) ;  /* 0x0000003400f08947 */ /* 0x003fea0003800000 */
.L_x_14116:
[----:B------:R-:W-:Y:S05]  /*17ea0*/  BSYNC B0 ;  /* 0x0000000000007941 */ /* 0x000fea0003800000 */
.L_x_14025:
[----:B------:R-:W2:Y:S01]  /*17eb0*/  LDL R6, [R1+0x14] ;  /* 0x0000140001067983 */ /* 0x000ea20000100800 */
[----:B------:R-:W-:Y:S01]  /*17ec0*/  ULDC.64 UR4, c[0x0][0x328] ;  /* 0x0000ca0000047ab9 */ /* 0x000fe20000000a00 */
[----:B------:R-:W-:Y:S02]  /*17ed0*/  ULDC.64 UR6, c[0x0][0x338] ;  /* 0x0000ce0000067ab9 */ /* 0x000fe40000000a00 */
[----:B------:R-:W3:Y:S04]  /*17ee0*/  LDL R12, [R1+0x24] ;  /* 0x00002400010c7983 */ /* 0x000ee80000100800 */
[----:B------:R-:W3:Y:S01]  /*17ef0*/  LDL R11, [R1+0x4] ;  /* 0x00000400010b7983 */ /* 0x000ee20000100800 */
[----:B------:R-:W-:Y:S01]  /*17f00*/  IMAD R5, R28, UR4, RZ ;  /* 0x000000041c057c24 */ /* 0x000fe2000f8e02ff */
[----:B------:R-:W-:Y:S01]  /*17f10*/  ULDC.64 UR8, c[0x0][0x330] ;  /* 0x0000cc0000087ab9 */ /* 0x000fe20000000a00 */
[C---:B0-----:R-:W-:Y:S01]  /*17f20*/  IMAD.WIDE.U32 R2, R9.reuse, UR4, RZ ;  /* 0x0000000409027c25 */ /* 0x041fe2000f8e00ff */
[----:B------:R-:W-:Y:S01]  /*17f30*/  SHF.R.S32.HI R26, RZ, 0x1f, R8 ;  /* 0x0000001fff1a7819 */ /* 0x000fe20000011408 */
[----:B------:R-:W-:Y:S01]  /*17f40*/  ULDC.64 UR10, c[0x0][0x318] ;  /* 0x0000c600000a7ab9 */ /* 0x000fe20000000a00 */
[----:B-----5:R-:W-:Y:S01]  /*17f50*/  SHF.R.S32.HI R27, RZ, 0x1f, R7 ;  /* 0x0000001fff1b7819 */ /* 0x020fe20000011407 */
[----:B------:R-:W-:Y:S01]  /*17f60*/  IMAD R5, R9, UR5, R5 ;  /* 0x0000000509057c24 */ /* 0x000fe2000f8e0205 */
[----:B------:R-:W-:-:S03]  /*17f70*/  LOP3.LUT P2, RZ, R16, 0x1, RZ, 0xc0, !PT ;  /* 0x0000000110ff7812 */ /* 0x000fc6000784c0ff */
[----:B------:R-:W-:Y:S02]  /*17f80*/  IMAD.IADD R3, R3, 0x1, R5 ;  /* 0x0000000103037824 */ /* 0x000fe400078e0205 */
[----:B------:R-:W-:Y:S02]  /*17f90*/  IMAD R5, R29, UR6, RZ ;  /* 0x000000061d057c24 */ /* 0x000fe4000f8e02ff */
[----:B------:R-:W-:-:S04]  /*17fa0*/  IMAD.WIDE.U32 R2, R4, UR6, R2 ;  /* 0x0000000604027c25 */ /* 0x000fc8000f8e0002 */
[----:B------:R-:W-:-:S04]  /*17fb0*/  IMAD R5, R4, UR7, R5 ;  /* 0x0000000704057c24 */ /* 0x000fc8000f8e0205 */
[----:B------:R-:W-:Y:S02]  /*17fc0*/  IMAD.IADD R3, R3, 0x1, R5 ;  /* 0x0000000103037824 */ /* 0x000fe400078e0205 */
[----:B------:R-:W-:-:S03]  /*17fd0*/  IMAD.WIDE.U32 R2, R18, UR8, R2 ;  /* 0x0000000812027c25 */ /* 0x000fc6000f8e0002 */
[----:B------:R-:W-:Y:S01]  /*17fe0*/  IADD3 R5, P0, R2, UR10, RZ ;  /* 0x0000000a02057c10 */ /* 0x000fe2000ff1e0ff */
[----:B--2---:R-:W-:Y:S02]  /*17ff0*/  IMAD R19, R6, UR8, RZ ;  /* 0x0000000806137c24 */ /* 0x004fe4000f8e02ff */
[----:B------:R-:W-:Y:S02]  /*18000*/  IMAD R6, R26, UR4, RZ ;  /* 0x000000041a067c24 */ /* 0x000fe4000f8e02ff */
[----:B------:R-:W-:Y:S02]  /*18010*/  IMAD R19, R18, UR9, R19 ;  /* 0x0000000912137c24 */ /* 0x000fe4000f8e0213 */
[----:B------:R-:W-:-:S03]  /*18020*/  IMAD R6, R8, UR5, R6 ;  /* 0x0000000508067c24 */ /* 0x000fc6000f8e0206 */
        /* <DEDUP_REMOVED lines=8> */
[----:B---3--:R-:W-:Y:S02]  /*180b0*/  IMAD R6, R11, 0x2800, R12 ;  /* 0x000028000b067824 */ /* 0x008fe400078e020c */
[----:B------:R-:W-:-:S03]  /*180c0*/  IMAD.WIDE.U32 R2, R18, UR8, R2 ;  /* 0x0000000812027c25 */ /* 0x000fc6000f8e0002 */
[----:B------:R-:W-:-:S04]  /*180d0*/  IADD3 R20, P0, R2, UR10, RZ ;  /* 0x0000000a02147c10 */ /* 0x000fc8000ff1e0ff */
        /* <DEDUP_REMOVED lines=28> */
.L_x_14128:
        /* <DEDUP_REMOVED lines=11> */
.L_x_14028:
        /* <DEDUP_REMOVED lines=11> */
.L_x_14029:
[----:B------:R1:W-:Y:S01]  /*18400*/  SYNCS.ARRIVE.TRANS64.A1T0 RZ, [R0+URZ+0x13270], RZ ;  /* 0x013270ff00ff79a7 */ /* 0x0003e2000810003f */
[----:B------:R-:W-:Y:S05]  /*18410*/  @!P3 BRA `(.L_x_14030) ;  /* 0x000000000004b947 */ /* 0x000fea0003800000 */
[----:B------:R-:W-:Y:S01]  /*18420*/  BPT.TRAP 0x1 ;  /* 0x000000040000795c */ /* 0x000fe20000300000 */
.L_x_14030:
[----:B------:R-:W2:Y:S01]  /*18430*/  LDL R2, [R1] ;  /* 0x0000000001027983 */ /* 0x000ea20000100800 */
[----:B------:R-:W-:Y:S01]  /*18440*/  BSSY B0, `(.L_x_14031) ;  /* 0x0000003000007945 */ /* 0x000fe20003800000 */
[----:B--2---:R-:W2:Y:S03]  /*18450*/  SYNCS.PHASECHK.TRANS64.TRYWAIT P0, [R0+URZ+0x13240], R2 ;  /* 0x01324002000075a7 */ /* 0x004ea6000800017f */
[----:B--2---:R-:W-:Y:S05]  /*18460*/  @!P0 BRA `(.L_x_14032) ;  /* 0x0000003800308947 */ /* 0x004fea0003800000 */
.L_x_14129:
[----:B------:R-:W-:Y:S05]  /*18470*/  BSYNC B0 ;  /* 0x0000000000007941 */ /* 0x000fea0003800000 */
.L_x_14031:
[----:B------:R-:W3:Y:S01]  /*18480*/  LDL R10, [R1+0x14] ;  /* 0x00001400010a7983 */ /* 0x000ee20000100800 */
[----:B------:R-:W-:Y:S01]  /*18490*/  ULDC.64 UR4, c[0x0][0x300] ;  /* 0x0000c00000047ab9 */ /* 0x000fe20000000a00 */
[----:B------:R-:W-:Y:S01]  /*184a0*/  ULDC.64 UR6, c[0x0][0x310] ;  /* 0x0000c40000067ab9 */ /* 0x000fe20000000a00 */
[----:B------:R-:W-:Y:S01]  /*184b0*/  IMAD R5, R28, UR4, RZ ;  /* 0x000000041c057c24 */ /* 0x000fe2000f8e02ff */
[----:B------:R-:W-:Y:S01]  /*184c0*/  LOP3.LUT P2, RZ, R16, 0x1, RZ, 0xc0, !PT ;  /* 0x0000000110ff7812 */ /* 0x000fe2000784c0ff */
[----:B--2---:R-:W-:-:S04]  /*184d0*/  IMAD.WIDE.U32 R2, R9, UR4, RZ ;  /* 0x0000000409027c25 */ /* 0x004fc8000f8e00ff */
        /* <DEDUP_REMOVED lines=28> */
[----:B------:R-:W-:Y:S01]  /*186a0*/  LOP3.LUT R9, R9, 0x30, RZ, 0xc0, !PT ;  /* 0x0000003009097812 */ /* 0x000fe200078ec0ff */
[----:B------:R-:W-:Y:S06]  /*186b0*/  BRA.DIV UR4, `(.L_x_14033) ;  /* 0x0000003604b47947 */ /* 0x000fec000b800000 */
        /* <DEDUP_REMOVED lines=22> */
.L_x_14141:
        /* <DEDUP_REMOVED lines=8> */
.L_x_14034:
        /* <DEDUP_REMOVED lines=11> */
.L_x_14035:
[----:B------:R1:W-:Y:S02]  /*18950*/  SYNCS.ARRIVE.TRANS64.A1T0 RZ, [R0+URZ+0x13230], RZ ;  /* 0x013230ff00ff79a7 */ /* 0x0003e4000810003f */
[----:B-1----:R-:W-:-:S05]  /*18960*/  IMAD.U32 R0, RZ, RZ, UR50 ;  /* 0x00000032ff007e24 */ /* 0x002fca000f8e00ff */
[----:B------:R-:W-:-:S13]  /*18970*/  ISETP.NE.AND P0, PT, R0, 0x3, PT ;  /* 0x000000030000780c */ /* 0x000fda0003f05270 */
[----:B------:R-:W-:Y:S05]  /*18980*/  @!P0 BRA `(.L_x_14036) ;  /* 0x0000000000048947 */ /* 0x000fea0003800000 */
[----:B------:R-:W-:Y:S01]  /*18990*/  BPT.TRAP 0x1 ;  /* 0x000000040000795c */ /* 0x000fe20000300000 */
.L_x_14036:
[----:B------:R-:W-:Y:S01]  /*189a0*/  LOP3.LUT R0, R25, 0x1, RZ, 0x3c, !PT ;  /* 0x0000000119007812 */ /* 0x000fe200078e3cff */
[----:B------:R-:W-:Y:S01]  /*189b0*/  IMAD R2, R21, 0x8, R17 ;  /* 0x0000000815027824 */ /* 0x000fe200078e0211 */
[----:B------:R-:W-:Y:S02]  /*189c0*/  BSSY B0, `(.L_x_14037) ;  /* 0x0000004000007945 */ /* 0x000fe40003800000 */
[----:B------:R-:W-:-:S04]  /*189d0*/  SHF.L.U32 R0, R0, 0x1f, RZ ;  /* 0x0000001f00007819 */ /* 0x000fc800000006ff */
[----:B------:R-:W1:Y:S02]  /*189e0*/  SYNCS.PHASECHK.TRANS64.TRYWAIT P2, [R2+URZ+0x13270], R0 ;  /* 0x01327000020075a7 */ /* 0x000e64000804017f */
[----:B-1----:R-:W-:Y:S05]  /*189f0*/  @!P2 BRA `(.L_x_14038) ;  /* 0x000000380040a947 */ /* 0x002fea0003800000 */
.L_x_14142:
[----:B------:R-:W-:Y:S05]  /*18a00*/  BSYNC B0 ;  /* 0x0000000000007941 */ /* 0x000fea0003800000 */
.L_x_14037:
[----:B------:R-:W-:-:S05]  /*18a10*/  IMAD.U32 R3, RZ, RZ, UR51 ;  /* 0x00000033ff037e24 */ /* 0x000fca000f8e00ff */
[----:B------:R-:W-:-:S13]  /*18a20*/  ISETP.NE.AND P2, PT, R3, 0x3, PT ;  /* 0x000000030300780c */ /* 0x000fda0003f45270 */
[----:B------:R-:W-:Y:S05]  /*18a30*/  @!P2 BRA `(.L_x_14039) ;  /* 0x000000000004a947 */ /* 0x000fea0003800000 */
[----:B------:R-:W-:Y:S01]  /*18a40*/  BPT.TRAP 0x1 ;  /* 0x000000040000795c */ /* 0x000fe20000300000 */
.L_x_14039:
[----:B------:R-:W-:Y:S01]  /*18a50*/  SHF.L.U32 R3, R25, 0x1f, RZ ;  /* 0x0000001f19037819 */ /* 0x000fe200000006ff */
[----:B-1----:R-:W-:-:S03]  /*18a60*/  IMAD R0, R21, 0x2800, RZ ;  /* 0x0000280015007824 */ /* 0x002fc600078e02ff */
[----:B------:R-:W1:Y:S02]  /*18a70*/  SYNCS.PHASECHK.TRANS64.TRYWAIT P2, [R2+URZ+0x13260], R3 ;  /* 0x01326003020075a7 */ /* 0x000e64000804017f */
[----:B-1----:R-:W-:Y:S05]  /*18a80*/  @!P2 BRA `(.L_x_14040) ;  /* 0x000000380030a947 */ /* 0x002fea0003800000 */
.L_x_14143:
[C---:B------:R-:W-:Y:S01]  /*18a90*/  LOP3.LUT R4, R0.reuse, R24, RZ, 0xfc, !PT ;  /* 0x0000001800047212 */ /* 0x040fe200078efcff */
[----:B------:R-:W-:Y:S05]  /*18aa0*/  WARPSYNC.ALL ;  /* 0x0000000000007948 */ /* 0x000fea0003800000 */
[----:B------:R-:W-:Y:S01]  /*18ab0*/  IMAD.IADD R5, R17, 0x1, R4 ;  /* 0x0000000111057824 */ /* 0x000fe200078e0204 */
[----:B-1----:R-:W-:Y:S01]  /*18ac0*/  LOP3.LUT R3, R0, R23, RZ, 0xfc, !PT ;  /* 0x0000001700037212 */ /* 0x002fe200078efcff */
[----:B------:R-:W-:-:S04]  /*18ad0*/  IMAD.U32 R12, RZ, RZ, UR51 ;  /* 0x00000033ff0c7e24 */ /* 0x000fc8000f8e00ff */
[----:B------:R-:W2:Y:S01]  /*18ae0*/  LDSM.16.MT88.4 R4, [R5+0x6000] ;  /* 0x006000000504783b */ /* 0x000ea20000004200 */
[----:B------:R-:W-:Y:S01]  /*18af0*/  IMAD.IADD R3, R22, 0x1, R3 ;  /* 0x0000000116037824 */ /* 0x000fe200078e0203 */
[----:B------:R-:W-:Y:S02]  /*18b00*/  ISETP.NE.AND P2, PT, R12, 0x3, PT ;  /* 0x000000030c00780c */ /* 0x000fe40003f45270 */
[C-C-:B--2---:R-:W-:Y:S02]  /*18b10*/  PRMT R8, R4.reuse, 0x6420, R5.reuse ;  /* 0x0000642004087816 */ /* 0x144fe40000000005 */
[----:B------:R-:W-:Y:S02]  /*18b20*/  PRMT R9, R4, 0x7531, R5 ;  /* 0x0000753104097816 */ /* 0x000fe40000000005 */
[C-C-:B------:R-:W-:Y:S02]  /*18b30*/  PRMT R10, R6.reuse, 0x6420, R7.reuse ;  /* 0x00006420060a7816 */ /* 0x140fe40000000007 */
[----:B------:R-:W-:-:S05]  /*18b40*/  PRMT R11, R6, 0x7531, R7 ;  /* 0x00007531060b7816 */ /* 0x000fca0000000007 */
[----:B------:R1:W-:Y:S02]  /*18b50*/  STSM.16.M88.4 [R3], R8 ;  /* 0x0000000803007844 */ /* 0x0003e40000000200 */
[----:B-1----:R-:W-:-:S05]  /*18b60*/  VIADD R3, R0, 0x800 ;  /* 0x0000080000037836 */ /* 0x002fca0000000000 */
        /* <DEDUP_REMOVED lines=37> */
[----:B------:R-:W1:Y:S02]  /*18dc0*/  LDSM.16.MT88.4 R4, [R6+0x6000] ;  /* 0x006000000604783b */ /* 0x000e640000004200 */
[C-C-:B-1----:R-:W-:Y:S02]  /*18dd0*/  PRMT R8, R4.reuse, 0x6420, R5.reuse ;  /* 0x0000642004087816 */ /* 0x142fe40000000005 */
        /* <DEDUP_REMOVED lines=12> */
.L_x_14041:
[----:B--2---:R2:W-:Y:S01]  /*18ea0*/  SYNCS.ARRIVE.TRANS64.A1T0 RZ, [R2+URZ+0x13250], RZ ;  /* 0x013250ff02ff79a7 */ /* 0x0045e2000810003f */
[----:B------:R-:W-:Y:S06]  /*18eb0*/  BAR.SYNC.DEFER_BLOCKING 0x2, 0x80 ;  /* 0x0082000000007b1d */ /* 0x000fec0000010000 */
[----:B------:R-:W-:Y:S05]  /*18ec0*/  @!P0 BRA `(.L_x_14042) ;  /* 0x0000000000048947 */ /* 0x000fea0003800000 */
[----:B------:R-:W-:Y:S01]  /*18ed0*/  BPT.TRAP 0x1 ;  /* 0x000000040000795c */ /* 0x000fe20000300000 */
.L_x_14042:
[----:B-1----:R-:W3:Y:S01]  /*18ee0*/  LDL R0, [R1+0x20] ;  /* 0x0000200001007983 */ /* 0x002ee20000100800 */
[----:B--2---:R-:W-:-:S03]  /*18ef0*/  VIADD R2, R2, 0x13280 ;  /* 0x0001328002027836 */ /* 0x004fc60000000000 */
[----:B------:R2:W5:Y:S04]  /*18f00*/  LDL R21, [R1+0x4] ;  /* 0x0000040001157983 */ /* 0x0005680000100800 */
[----:B------:R2:W5:Y:S01]  /*18f10*/  LDL R25, [R1+0xc] ;  /* 0x00000c0001197983 */ /* 0x0005620000100800 */
[----:B---3--:R-:W-:-:S04]  /*18f20*/  PRMT R2, R0, 0x654, R2 ;  /* 0x0000065400027816 */ /* 0x008fc80000000002 */
[----:B------:R2:W-:Y:S01]  /*18f30*/  SYNCS.ARRIVE.TRANS64.RED.A1T0 RZ, [R2+URZ], RZ ;  /* 0x000000ff02ff79a7 */ /* 0x0005e2000810043f */
[----:B------:R-:W-:Y:S05]  /*18f40*/  @P1 BRA `(.L_x_14043) ;  /* 0xffffffe800981947 */ /* 0x000fea000383ffff */
.L_x_14023:
[----:B-1----:R-:W1:Y:S01]  /*18f50*/  S2R R0, SR_TID.X ;  /* 0x0000000000007919 */ /* 0x002e620000002100 */
[----:B------:R-:W-:Y:S01]  /*18f60*/  BSSY B0, `(.L_x_14044) ;  /* 0x0000012000007945 */ /* 0x000fe20003800000 */
[----:B------:R-:W-:Y:S01]  /*18f70*/  IMAD.U32 R6, RZ, RZ, UR50 ;  /* 0x00000032ff067e24 */ /* 0x000fe2000f8e00ff */
[----:B-1----:R-:W-:-:S04]  /*18f80*/  LOP3.LUT R0, R0, 0x7f, RZ, 0xc0, !PT ;  /* 0x0000007f00007812 */ /* 0x002fc800078ec0ff */
[----:B------:R-:W-:-:S13]  /*18f90*/  ISETP.NE.AND P0, PT, R0, RZ, PT ;  /* 0x000000ff0000720c */ /* 0x000fda0003f05270 */
[----:B------:R-:W-:Y:S05]  /*18fa0*/  @P0 BRA `(.L_x_14045) ;  /* 0x0000000000340947 */ /* 0x000fea0003800000 */
[----:B------:R-:W1:Y:S01]  /*18fb0*/  S2R R5, SR_LANEID ;  /* 0x0000000000057919 */ /* 0x000e620000000000 */
[----:B------:R-:W-:Y:S01]  /*18fc0*/  VOTEU.ANY UR4, UPT, PT ;  /* 0x0000000000047886 */ /* 0x000fe200038e0100 */
[----:B--2---:R-:W2:Y:S01]  /*18fd0*/  LDC.64 R2, c[0x0][0xc80] ;  /* 0x00032000ff027b82 */ /* 0x004ea20000000a00 */
        /* <DEDUP_REMOVED lines=9> */
[----:B------:R1:W-:Y:S02]  /*19070*/  STL [R1+0x28], R0 ;  /* 0x0000280001007387 */ /* 0x0003e40000100800 */
.L_x_14045:
[----:B------:R-:W-:Y:S05]  /*19080*/  BSYNC B0 ;  /* 0x0000000000007941 */ /* 0x000fea0003800000 */
.L_x_14044:
[----:B------:R-:W-:-:S13]  /*19090*/  ISETP.NE.AND P1, PT, R6, 0x3, PT ;  /* 0x000000030600780c */ /* 0x000fda0003f25270 */
[----:B------:R-:W-:Y:S05]  /*190a0*/  @!P1 BRA `(.L_x_14046) ;  /* 0x0000000000049947 */ /* 0x000fea0003800000 */
[----:B------:R-:W-:Y:S01]  /*190b0*/  BPT.TRAP 0x1 ;  /* 0x000000040000795c */ /* 0x000fe20000300000 */
.L_x_14046:
[----:B--2---:R-:W2:Y:S04]  /*190c0*/  LDL R2, [R1+0xc] ;  /* 0x00000c0001027983 */ /* 0x004ea80000100800 */
[----:B-1----:R-:W3:Y:S01]  /*190d0*/  LDL R0, [R1+0x4] ;  /* 0x0000040001007983 */ /* 0x002ee20000100800 */
[----:B------:R-:W-:Y:S01]  /*190e0*/  BSSY B0, `(.L_x_14047) ;  /* 0x0000006000007945 */ /* 0x000fe20003800000 */
[----:B--2---:R-:W-:-:S04]  /*190f0*/  LOP3.LUT R3, R2, 0x1, RZ, 0x3c, !PT ;  /* 0x0000000102037812 */ /* 0x004fc800078e3cff */
[----:B------:R-:W-:Y:S01]  /*19100*/  SHF.L.U32 R3, R3, 0x1f, RZ ;  /* 0x0000001f03037819 */ /* 0x000fe200000006ff */
[----:B---3--:R-:W-:-:S04]  /*19110*/  IMAD R0, R0, 0x8, R17 ;  /* 0x0000000800007824 */ /* 0x008fc800078e0211 */
[----:B------:R-:W1:Y:S02]  /*19120*/  SYNCS.PHASECHK.TRANS64.TRYWAIT P2, [R0+URZ+0x13270], R3 ;  /* 0x01327003000075a7 */ /* 0x000e64000804017f */
[----:B-1----:R-:W-:Y:S05]  /*19130*/  @!P2 BRA `(.L_x_14048) ;  /* 0x000000300098a947 */ /* 0x002fea0003800000 */
.L_x_14144:
[----:B------:R-:W-:Y:S05]  /*19140*/  BSYNC B0 ;  /* 0x0000000000007941 */ /* 0x000fea0003800000 */
.L_x_14047:
[----:B------:R-:W-:-:S05]  /*19150*/  IMAD.U32 R2, RZ, RZ, UR51 ;  /* 0x00000033ff027e24 */ /* 0x000fca000f8e00ff */
[----:B------:R-:W-:-:S13]  /*19160*/  ISETP.NE.AND P2, PT, R2, 0x3, PT ;  /* 0x000000030200780c */ /* 0x000fda0003f45270 */
[----:B------:R-:W-:Y:S05]  /*19170*/  @!P2 BRA `(.L_x_14049) ;  /* 0x000000000004a947 */ /* 0x000fea0003800000 */
[----:B------:R-:W-:Y:S01]  /*19180*/  BPT.TRAP 0x1 ;  /* 0x000000040000795c */ /* 0x000fe20000300000 */
.L_x_14049:
[----:B------:R-:W1:Y:S02]  /*19190*/  LDL R2, [R1+0xc] ;  /* 0x00000c0001027983 */ /* 0x000e640000100800 */
[----:B-1----:R-:W-:-:S04]  /*191a0*/  SHF.L.U32 R3, R2, 0x1f, RZ ;  /* 0x0000001f02037819 */ /* 0x002fc800000006ff */
[----:B------:R-:W1:Y:S02]  /*191b0*/  SYNCS.PHASECHK.TRANS64.TRYWAIT P2, [R0+URZ+0x13260], R3 ;  /* 0x01326003000075a7 */ /* 0x000e64000804017f */
[----:B-1----:R-:W-:Y:S05]  /*191c0*/  @!P2 BRA `(.L_x_14050) ;  /* 0x000000300088a947 */ /* 0x002fea0003800000 */
.L_x_14145:
[----:B------:R-:W2:Y:S01]  /*191d0*/  LDL R14, [R1+0x4] ;  /* 0x00000400010e7983 */ /* 0x000ea20000100800 */
[----:B------:R-:W-:Y:S05]  /*191e0*/  WARPSYNC.ALL ;  /* 0x0000000000007948 */ /* 0x000fea0003800000 */
[----:B------:R-:W-:-:S05]  /*191f0*/  IMAD.U32 R15, RZ, RZ, UR51 ;  /* 0x00000033ff0f7e24 */ /* 0x000fca000f8e00ff */
[----:B------:R-:W-:Y:S01]  /*19200*/  ISETP.NE.AND P2, PT, R15, 0x3, PT ;  /* 0x000000030f00780c */ /* 0x000fe20003f45270 */
[----:B--2---:R-:W-:-:S05]  /*19210*/  IMAD R2, R14, 0x2800, RZ ;  /* 0x000028000e027824 */ /* 0x004fca00078e02ff */
[C---:B------:R-:W-:Y:S02]  /*19220*/  LOP3.LUT R4, R2.reuse, R24, RZ, 0xfc, !PT ;  /* 0x0000001802047212 */ /* 0x040fe400078efcff */
[----:B-1----:R-:W-:-:S03]  /*19230*/  LOP3.LUT R3, R2, R23, RZ, 0xfc, !PT ;  /* 0x0000001702037212 */ /* 0x002fc600078efcff */
[----:B------:R-:W-:Y:S02]  /*19240*/  IMAD.IADD R5, R17, 0x1, R4 ;  /* 0x0000000111057824 */ /* 0x000fe400078e0204 */
[----:B------:R-:W-:Y:S02]  /*19250*/  IMAD.IADD R12, R22, 0x1, R3 ;  /* 0x00000001160c7824 */ /* 0x000fe400078e0203 */
[----:B------:R-:W-:Y:S02]  /*19260*/  VIADD R3, R2, 0x800 ;  /* 0x0000080002037836 */ /* 0x000fe40000000000 */
[----:B------:R-:W1:Y:S02]  /*19270*/  LDSM.16.MT88.4 R4, [R5+0x6000] ;  /* 0x006000000504783b */ /* 0x000e640000004200 */
[C-C-:B-1----:R-:W-:Y:S02]  /*19280*/  PRMT R8, R4.reuse, 0x6420, R5.reuse ;  /* 0x0000642004087816 */ /* 0x142fe40000000005 */
[----:B------:R-:W-:-:S02]  /*19290*/  PRMT R9, R4, 0x7531, R5 ;  /* 0x0000753104097816 */ /* 0x000fc40000000005 */
[----:B------:R-:W-:Y:S02]  /*192a0*/  LOP3.LUT R4, R3, R24, RZ, 0xfc, !PT ;  /* 0x0000001803047212 */ /* 0x000fe400078efcff */
[C-C-:B------:R-:W-:Y:S02]  /*192b0*/  PRMT R10, R6.reuse, 0x6420, R7.reuse ;  /* 0x00006420060a7816 */ /* 0x140fe40000000007 */
[----:B------:R-:W-:Y:S01]  /*192c0*/  PRMT R11, R6, 0x7531, R7 ;  /* 0x00007531060b7816 */ /* 0x000fe20000000007 */
[----:B------:R-:W-:Y:S01]  /*192d0*/  IMAD.IADD R6, R17, 0x1, R4 ;  /* 0x0000000111067824 */ /* 0x000fe200078e0204 */
[----:B------:R-:W-:-:S03]  /*192e0*/  LOP3.LUT R3, R3, R23, RZ, 0xfc, !PT ;  /* 0x0000001703037212 */ /* 0x000fc600078efcff */
[----:B------:R-:W-:Y:S02]  /*192f0*/  STSM.16.M88.4 [R12], R8 ;  /* 0x000000080c007844 */ /* 0x000fe40000000200 */
[----:B------:R-:W-:Y:S02]  /*19300*/  IMAD.IADD R13, R22, 0x1, R3 ;  /* 0x00000001160d7824 */ /* 0x000fe400078e0203 */
[----:B------:R-:W1:Y:S01]  /*19310*/  LDSM.16.MT88.4 R4, [R6+0x6000] ;  /* 0x006000000604783b */ /* 0x000e620000004200 */
[----:B------:R-:W-:Y:S01]  /*19320*/  VIADD R3, R2, 0x1000 ;  /* 0x0000100002037836 */ /* 0x000fe20000000000 */
        /* <DEDUP_REMOVED lines=10> */
[C---:B------:R-:W-:Y:S02]  /*193d0*/  VIADD R3, R2.reuse, 0x1800 ;  /* 0x0000180002037836 */ /* 0x040fe40000000000 */
[----:B------:R-:W-:-:S05]  /*193e0*/  VIADD R2, R2, 0x2000 ;  /* 0x0000200002027836 */ /* 0x000fca0000000000 */
[----:B-1----:R-:W-:-:S05]  /*193f0*/  LOP3.LUT R13, R2, R23, RZ, 0xfc, !PT ;  /* 0x00000017020d7212 */ /* 0x002fca00078efcff */
[----:B------:R-:W-:Y:S01]  /*19400*/  IMAD.IADD R13, R22, 0x1, R13 ;  /* 0x00000001160d7824 */ /* 0x000fe200078e020d */
[C-C-:B--2---:R-:W-:Y:S02]  /*19410*/  PRMT R8, R4.reuse, 0x6420, R5.reuse ;  /* 0x0000642004087816 */ /* 0x144fe40000000005 */
        /* <DEDUP_REMOVED lines=11> */
[----:B------:R-:W-:-:S02]  /*194d0*/  LOP3.LUT R4, R2, R24, RZ, 0xfc, !PT ;  /* 0x0000001802047212 */ /* 0x000fc400078efcff */
[C-C-:B------:R-:W-:Y:S02]  /*194e0*/  PRMT R10, R6.reuse, 0x6420, R7.reuse ;  /* 0x00006420060a7816 */ /* 0x140fe40000000007 */
[----:B------:R-:W-:Y:S01]  /*194f0*/  PRMT R11, R6, 0x7531, R7 ;  /* 0x00007531060b7816 */ /* 0x000fe20000000007 */
[----:B------:R-:W-:-:S04]  /*19500*/  IMAD.IADD R4, R17, 0x1, R4 ;  /* 0x0000000111047824 */ /* 0x000fc800078e0204 */
[----:B------:R-:W-:Y:S04]  /*19510*/  STSM.16.M88.4 [R3], R8 ;  /* 0x0000000803007844 */ /* 0x000fe80000000200 */
        /* <DEDUP_REMOVED lines=14> */
.L_x_14051:
[----:B--2---:R2:W-:Y:S01]  /*19600*/  SYNCS.ARRIVE.TRANS64.A1T0 RZ, [R0+URZ+0x13250], RZ ;  /* 0x013250ff00ff79a7 */ /* 0x0045e2000810003f */
[----:B------:R-:W-:Y:S06]  /*19610*/  BAR.SYNC.DEFER_BLOCKING 0x2, 0x80 ;  /* 0x0082000000007b1d */ /* 0x000fec0000010000 */
[----:B------:R-:W-:Y:S05]  /*19620*/  @!P1 BRA `(.L_x_14052) ;  /* 0x0000000000049947 */ /* 0x000fea0003800000 */
[----:B------:R-:W-:Y:S01]  /*19630*/  BPT.TRAP 0x1 ;  /* 0x000000040000795c */ /* 0x000fe20000300000 */
.L_x_14052:
[----:B------:R-:W3:Y:S04]  /*19640*/  LDL R2, [R1+0x20] ;  /* 0x0000200001027983 */ /* 0x000ee80000100800 */
[----:B------:R-:W4:Y:S01]  /*19650*/  LDL.LU R3, [R1+0xc] ;  /* 0x00000c0001037983 */ /* 0x000f220000300800 */
[----:B--2---:R-:W-:-:S05]  /*19660*/  VIADD R0, R0, 0x13280 ;  /* 0x0001328000007836 */ /* 0x004fca0000000000 */
[----:B---3--:R-:W-:-:S04]  /*19670*/  PRMT R0, R2, 0x654, R0 ;  /* 0x0000065402007816 */ /* 0x008fc80000000000 */
[----:B------:R2:W-:Y:S02]  /*19680*/  SYNCS.ARRIVE.TRANS64.RED.A1T0 RZ, [R0+URZ], RZ ;  /* 0x000000ff00ff79a7 */ /* 0x0005e4000810043f */
[----:B--2---:R-:W-:-:S05]  /*19690*/  VIADD R0, R14, 0x1 ;  /* 0x000000010e007836 */ /* 0x004fca0000000000 */
[----:B------:R-:W-:-:S04]  /*196a0*/  ISETP.NE.AND P1, PT, R0, 0x2, PT ;  /* 0x000000020000780c */ /* 0x000fc80003f25270 */
[----:B------:R-:W-:Y:S02]  /*196b0*/  SEL R2, RZ, 0x1, P1 ;  /* 0x00000001ff027807 */ /* 0x000fe40000800000 */
[----:B------:R-:W-:Y:S02]  /*196c0*/  SEL R0, R0, RZ, P1 ;  /* 0x000000ff00007207 */ /* 0x000fe40000800000 */
[----:B----4-:R-:W-:-:S03]  /*196d0*/  LOP3.LUT R3, R3, R2, RZ, 0x3c, !PT ;  /* 0x0000000203037212 */ /* 0x010fc600078e3cff */
[----:B------:R2:W-:Y:S04]  /*196e0*/  STL [R1+0x4], R0 ;  /* 0x0000040001007387 */ /* 0x0005e80000100800 */
[----:B------:R2:W-:Y:S02]  /*196f0*/  STL [R1+0xc], R3 ;  /* 0x00000c0301007387 */ /* 0x0005e40000100800 */
.L_x_13993:
[----:B------:R-:W-:Y:S05]  /*19700*/  BSYNC B7 ;  /* 0x0000000000077941 */ /* 0x000fea0003800000 */
.L_x_13991:
[----:B--23--:R2:W5:Y:S04]  /*19710*/  LDL R0, [R1+0x20] ;  /* 0x0000200001007983 */ /* 0x00c5680000100800 */
[----:B------:R2:W5:Y:S01]  /*19720*/  LDL R2, [R1+0x28] ;  /* 0x0000280001027983 */ /* 0x0005620000100800 */
[----:B------:R-:W-:-:S13]  /*19730*/  LOP3.LUT P1, RZ, R16, 0x80, RZ, 0xc0, !PT ;  /* 0x0000008010ff7812 */ /* 0x000fda000782c0ff */
[----:B--2---:R-:W-:Y:S05]  /*19740*/  @!P1 BRA `(.L_x_14053) ;  /* 0x0000000000289947 */ /* 0x004fea0003800000 */
[----:B------:R-:W2:Y:S08]  /*19750*/  S2UR UR4, SR_CgaCtaId ;  /* 0x00000000000479c3 */ /* 0x000eb00000008800 */
[----:B------:R-:W-:Y:S01]  /*19760*/  BAR.SYNC.DEFER_BLOCKING 0x5, 0x200 ;  /* 0x0148000000007b1d */ /* 0x000fe20000010000 */
[----:B------:R-:W-:Y:S01]  /*19770*/  MOV R17, 0x400 ;  /* 0x0000040000117802 */ /* 0x000fe20000000f00 */
[----:B--2--5:R-:W-:-:S05]  /*19780*/  IMAD.U32 R0, RZ, RZ, UR4 ;  /* 0x00000004ff007e24 */ /* 0x024fca000f8e00ff */
[----:B------:R-:W-:Y:S01]  /*19790*/  LEA R17, R0, R17, 0x18 ;  /* 0x0000001100117211 */ /* 0x000fe200078ec0ff */
[----:B------:R-:W-:Y:S04]  /*197a0*/  STL [R1+0x20], R0 ;  /* 0x0000200001007387 */ /* 0x000fe80000100800 */
[----:B------:R-:W2:Y:S04]  /*197b0*/  LDS R2, [R17+0x132d0] ;  /* 0x0132d00011027984 */ /* 0x000ea80000000800 */
[----:B--2---:R2:W-:Y:S01]  /*197c0*/  STL [R1+0x28], R2 ;  /* 0x0000280201007387 */ /* 0x0045e20000100800 */
[----:B------:R-:W-:Y:S06]  /*197d0*/  BAR.ARV 0x4, 0x200 ;  /* 0x0108000000007b1d */ /* 0x000fec0000002000 */
[----:B------:R-:W-:Y:S05]  /*197e0*/  BRA `(.L_x_14054) ;  /* 0x0000000000287947 */ /* 0x000fea0003800000 */
.L_x_14053:
[----:B-----5:R-:W-:Y:S01]  /*197f0*/  IMAD.MOV.U32 R3, RZ, RZ, R0 ;  /* 0x000000ffff037224 */ /* 0x020fe200078e0000 */
[----:B------:R-:W-:Y:S01]  /*19800*/  @!P0 MOV R0, 0x400 ;  /* 0x0000040000008802 */ /* 0x000fe20000000f00 */
[----:B------:R-:W-:Y:S06]  /*19810*/  BAR.SYNC.DEFER_BLOCKING 0x4, 0x200 ;  /* 0x0108000000007b1d */ /* 0x000fec0000010000 */
[----:B------:R-:W2:Y:S02]  /*19820*/  @!P0 S2R R3, SR_CgaCtaId ;  /* 0x0000000000038919 */ /* 0x000ea40000008800 */
[----:B--2---:R-:W-:Y:S01]  /*19830*/  @!P0 LEA R17, R3, R0, 0x18 ;  /* 0x0000000003118211 */ /* 0x004fe200078ec0ff */
[----:B------:R-:W-:Y:S04]  /*19840*/  @!P0 STL [R1+0x20], R3 ;  /* 0x0000200301008387 */ /* 0x000fe80000100800 */
[----:B------:R-:W2:Y:S04]  /*19850*/  SHFL.IDX PT, R0, R2, RZ, 0x1f ;  /* 0x00001fff02007589 */ /* 0x000ea800000e0000 */
[----:B------:R3:W-:Y:S04]  /*19860*/  @!P0 STS [R17+0x132d0], R2 ;  /* 0x0132d00211008388 */ /* 0x0007e80000000800 */
[----:B--2---:R3:W-:Y:S01]  /*19870*/  STL [R1+0x28], R0 ;  /* 0x0000280001007387 */ /* 0x0047e20000100800 */
[----:B------:R-:W-:Y:S06]  /*19880*/  BAR.ARV 0x5, 0x200 ;  /* 0x0148000000007b1d */ /* 0x000fec0000002000 */
.L_x_14054:
[----:B---3--:R-:W3:Y:S01]  /*19890*/  LDL R0, [R1+0x28] ;  /* 0x0000280001007983 */ /* 0x008ee20000100800 */
[----:B------:R-:W-:Y:S02]  /*198a0*/  ULDC UR4, c[0x0][0xc38] ;  /* 0x00030e0000047ab9 */ /* 0x000fe40000000800 */
[----:B---3--:R-:W-:-:S13]  /*198b0*/  ISETP.GE.AND P0, PT, R0, UR4, PT ;  /* 0x0000000400007c0c */ /* 0x008fda000bf06270 */
[----:B------:R-:W-:Y:S05]  /*198c0*/  @!P0 BRA `(.L_x_14055) ;  /* 0xffffffb000d48947 */ /* 0x000fea000383ffff */
.L_x_13982:
[----:B---3--:R-:W3:Y:S01]  /*198d0*/  LDL.LU R0, [R1+0x30] ;  /* 0x0000300001007983 */ /* 0x008ee20000300800 */
[----:B------:R-:W-:Y:S01]  /*198e0*/  BSSY B0, `(.L_x_14056) ;  /* 0x000000b000007945 */ /* 0x000fe20003800000 */
[----:B------:R-:W4:Y:S01]  /*198f0*/  S2R R5, SR_CgaCtaId ;  /* 0x0000000000057919 */ /* 0x000f220000008800 */
[----:B---3--:R-:W-:-:S05]  /*19900*/  VIADD R0, R0, 0x1 ;  /* 0x0000000100007836 */ /* 0x008fca0000000000 */
[----:B--2---:R-:W-:-:S04]  /*19910*/  LEA.HI R2, R0, R0, RZ, 0x1 ;  /* 0x0000000000027211 */ /* 0x004fc800078f08ff */
[----:B------:R-:W-:Y:S02]  /*19920*/  LOP3.LUT R3, R2, 0xfffffffe, RZ, 0xc0, !PT ;  /* 0xfffffffe02037812 */ /* 0x000fe400078ec0ff */
[----:B------:R-:W-:-:S03]  /*19930*/  MOV R2, 0x400 ;  /* 0x0000040000027802 */ /* 0x000fc60000000f00 */
[----:B------:R-:W-:Y:S01]  /*19940*/  IMAD.IADD R0, R0, 0x1, -R3 ;  /* 0x0000000100007824 */ /* 0x000fe200078e0a03 */
[----:B----4-:R-:W-:-:S04]  /*19950*/  LEA R5, R5, R2, 0x18 ;  /* 0x0000000205057211 */ /* 0x010fc800078ec0ff */
[----:B------:R-:W-:-:S04]  /*19960*/  SHF.L.U32 R0, R0, 0x1f, RZ ;  /* 0x0000001f00007819 */ /* 0x000fc800000006ff */
[----:B------:R-:W2:Y:S02]  /*19970*/  SYNCS.PHASECHK.TRANS64.TRYWAIT P0, [R5+URZ+0x13220], R0 ;  /* 0x01322000050075a7 */ /* 0x000ea4000800017f */
[----:B--2---:R-:W-:Y:S05]  /*19980*/  @!P0 BRA `(.L_x_14057) ;  /* 0x0000002800ac8947 */ /* 0x004fea0003800000 */
.L_x_14146:
[----:B------:R-:W-:Y:S05]  /*19990*/  BSYNC B0 ;  /* 0x0000000000007941 */ /* 0x000fea0003800000 */
.L_x_14056:
[----:B------:R-:W-:-:S03]  /*199a0*/  UMOV UR4, 0xffffffff ;  /* 0xffffffff00047882 */ /* 0x000fc60000000000 */
[----:B------:R-:W-:Y:S05]  /*199b0*/  BRA.DIV UR4, `(.L_x_14058) ;  /* 0x0000002a04b47947 */ /* 0x000fea000b800000 */
[----:B--2---:R-:W2:Y:S02]  /*199c0*/  S2R R0, SR_TID.X ;  /* 0x0000000000007919 */ /* 0x004ea40000002100 */
[----:B--2---:R-:W-:-:S04]  /*199d0*/  SHF.R.U32.HI R0, RZ, 0x5, R0 ;  /* 0x00000005ff007819 */ /* 0x004fc80000011600 */
[----:B------:R-:W-:-:S05]  /*199e0*/  LOP3.LUT R0, R0, 0x3, RZ, 0xc0, !PT ;  /* 0x0000000300007812 */ /* 0x000fca00078ec0ff */
[----:B------:R2:W3:Y:S02]  /*199f0*/  SHFL.IDX PT, R14, R0, RZ, 0x1f ;  /* 0x00001fff000e7589 */ /* 0x0004e400000e0000 */
.L_x_14149:
[----:B---3--:R-:W-:Y:S01]  /*19a00*/  ISETP.NE.AND P0, PT, R14, RZ, PT ;  /* 0x000000ff0e00720c */ /* 0x008fe20003f05270 */
[----:B------:R-:W-:-:S12]  /*19a10*/  BSSY B0, `(.L_x_14059) ;  /* 0x000002f000007945 */ /* 0x000fd80003800000 */
[----:B------:R-:W-:Y:S05]  /*19a20*/  @P0 BRA `(.L_x_14060) ;  /* 0x0000000000b40947 */ /* 0x000fea0003800000 */
[----:B------:R-:W-:-:S03]  /*19a30*/  UMOV UR4, 0xffffffff ;  /* 0xffffffff00047882 */ /* 0x000fc60000000000 */
[----:B------:R-:W-:Y:S05]  /*19a40*/  BRA.DIV UR4, `(.L_x_14061) ;  /* 0x0000002a04c47947 */ /* 0x000fea000b800000 */
[----:B------:R-:W-:-:S13]  /*19a50*/  ELECT P6, URZ, PT ;  /* 0x00000000003f782f */ /* 0x000fda00038c0000 */
.L_x_14152:
[----:B------:R-:W-:Y:S05]  /*19a60*/  @!P6 BRA `(.L_x_14060) ;  /* 0x0000000000a4e947 */ /* 0x000fea0003800000 */
[----:B------:R-:W-:-:S06]  /*19a70*/  ULOP3.LUT UR4, UR39, 0x2, URZ, 0xfc, !UPT ;  /* 0x0000000227047892 */ /* 0x000fcc000f8efc3f */
[----:B--2---:R-:W-:-:S05]  /*19a80*/  IMAD.U32 R0, RZ, RZ, UR4 ;  /* 0x00000004ff007e24 */ /* 0x004fca000f8e00ff */
[----:B------:R-:W-:-:S13]  /*19a90*/  ISETP.NE.AND P0, PT, R0, 0x3, PT ;  /* 0x000000030000780c */ /* 0x000fda0003f05270 */
[----:B------:R-:W-:Y:S05]  /*19aa0*/  @!P0 BRA `(.L_x_14062) ;  /* 0x0000000000048947 */ /* 0x000fea0003800000 */
[----:B------:R-:W-:Y:S01]  /*19ab0*/  BPT.TRAP 0x1 ;  /* 0x000000040000795c */ /* 0x000fe20000300000 */
.L_x_14062:
[----:B------:R-:W2:Y:S04]  /*19ac0*/  LDL R2, [R1+0xc] ;  /* 0x00000c0001027983 */ /* 0x000ea80000100800 */
[----:B------:R-:W3:Y:S01]  /*19ad0*/  LDL.LU R0, [R1+0x4] ;  /* 0x0000040001007983 */ /* 0x000ee20000300800 */
[----:B--2---:R-:W-:Y:S01]  /*19ae0*/  SHF.L.U32 R3, R2, 0x1f, RZ ;  /* 0x0000001f02037819 */ /* 0x004fe200000006ff */
[C---:B---3--:R-:W-:Y:S02]  /*19af0*/  IMAD R4, R0.reuse, 0x8, R5 ;  /* 0x0000000800047824 */ /* 0x048fe400078e0205 */
[----:B------:R-:W-:Y:S02]  /*19b00*/  VIADD R0, R0, 0x1 ;  /* 0x0000000100007836 */ /* 0x000fe40000000000 */
[----:B------:R-:W2:Y:S03]  /*19b10*/  SYNCS.PHASECHK.TRANS64.TRYWAIT P1, [R4+URZ+0x13240], R3 ;  /* 0x01324003040075a7 */ /* 0x000ea6000802017f */
[----:B------:R-:W-:-:S04]  /*19b20*/  ISETP.NE.AND P2, PT, R0, 0x2, PT ;  /* 0x000000020000780c */ /* 0x000fc80003f45270 */
[----:B------:R-:W-:Y:S01]  /*19b30*/  SEL R2, RZ, 0x1, P2 ;  /* 0x00000001ff027807 */ /* 0x000fe20001000000 */
[----:B--2---:R-:W-:Y:S08]  /*19b40*/  @!P1 BRA `(.L_x_14063) ;  /* 0x0000002800a49947 */ /* 0x004ff00003800000 */
.L_x_14153:
[----:B------:R-:W3:Y:S01]  /*19b50*/  LDL.LU R6, [R1+0xc] ;  /* 0x00000c0001067983 */ /* 0x000ee20000300800 */
[----:B------:R-:W-:Y:S02]  /*19b60*/  SEL R0, R0, RZ, P2 ;  /* 0x000000ff00007207 */ /* 0x000fe40001000000 */
[----:B---3--:R-:W-:Y:S01]  /*19b70*/  LOP3.LUT R2, R6, R2, RZ, 0x3c, !PT ;  /* 0x0000000206027212 */ /* 0x008fe200078e3cff */
[----:B------:R-:W-:Y:S06]  /*19b80*/  @!P0 BRA `(.L_x_14064) ;  /* 0x0000000000048947 */ /* 0x000fec0003800000 */
[----:B------:R-:W-:Y:S01]  /*19b90*/  BPT.TRAP 0x1 ;  /* 0x000000040000795c */ /* 0x000fe20000300000 */
.L_x_14064:
[----:B------:R-:W-:Y:S01]  /*19ba0*/  IMAD R5, R0, 0x8, R5 ;  /* 0x0000000800057824 */ /* 0x000fe200078e0205 */
[----:B------:R-:W-:-:S04]  /*19bb0*/  SHF.L.U32 R0, R2, 0x1f, RZ ;  /* 0x0000001f02007819 */ /* 0x000fc800000006ff */
[----:B------:R-:W3:Y:S02]  /*19bc0*/  SYNCS.PHASECHK.TRANS64.TRYWAIT P1, [R5+URZ+0x13240], R0 ;  /* 0x01324000050075a7 */ /* 0x000ee4000802017f */
[----:B---3--:R-:W-:Y:S05]  /*19bd0*/  @!P1 BRA `(.L_x_14065) ;  /* 0x0000002800949947 */ /* 0x008fea0003800000 */
.L_x_14154:
[----:B------:R-:W-:Y:S05]  /*19be0*/  @!P0 BRA `(.L_x_14066) ;  /* 0x0000000000048947 */ /* 0x000fea0003800000 */
[----:B------:R-:W-:Y:S01]  /*19bf0*/  BPT.TRAP 0x1 ;  /* 0x000000040000795c */ /* 0x000fe20000300000 */
.L_x_14066:
[----:B------:R-:W4:Y:S02]  /*19c00*/  SYNCS.PHASECHK.TRANS64.TRYWAIT P1, [R4+URZ+0x13260], R3 ;  /* 0x01326003040075a7 */ /* 0x000f24000802017f */
[----:B----4-:R-:W-:Y:S05]  /*19c10*/  @!P1 BRA `(.L_x_14067) ;  /* 0x0000002800989947 */ /* 0x010fea0003800000 */
.L_x_14155:
[----:B------:R-:W-:Y:S05]  /*19c20*/  @!P0 BRA `(.L_x_14068) ;  /* 0x0000000000048947 */ /* 0x000fea0003800000 */
[----:B------:R-:W-:Y:S01]  /*19c30*/  BPT.TRAP 0x1 ;  /* 0x000000040000795c */ /* 0x000fe20000300000 */
.L_x_14068:
[----:B------:R-:W5:Y:S02]  /*19c40*/  SYNCS.PHASECHK.TRANS64.TRYWAIT P1, [R5+URZ+0x13260], R0 ;  /* 0x01326000050075a7 */ /* 0x000f64000802017f */
[----:B-----5:R-:W-:Y:S05]  /*19c50*/  @!P1 BRA `(.L_x_14069) ;  /* 0x00000028009c9947 */ /* 0x020fea0003800000 */
.L_x_14156:
[----:B------:R-:W-:Y:S05]  /*19c60*/  @!P0 BRA `(.L_x_14070) ;  /* 0x0000000000048947 */ /* 0x000fea0003800000 */
[----:B------:R-:W-:Y:S01]  /*19c70*/  BPT.TRAP 0x1 ;  /* 0x000000040000795c */ /* 0x000fe20000300000 */
.L_x_14070:
[----:B------:R-:W5:Y:S02]  /*19c80*/  SYNCS.PHASECHK.TRANS64.TRYWAIT P1, [R4+URZ+0x13280], R3 ;  /* 0x01328003040075a7 */ /* 0x000f64000802017f */
[----:B-----5:R-:W-:Y:S05]  /*19c90*/  @!P1 BRA `(.L_x_14071) ;  /* 0x0000002800a09947 */ /* 0x020fea0003800000 */
.L_x_14157:
[----:B------:R-:W-:Y:S05]  /*19ca0*/  @!P0 BRA `(.L_x_14072) ;  /* 0x0000000000048947 */ /* 0x000fea0003800000 */
[----:B------:R-:W-:Y:S01]  /*19cb0*/  BPT.TRAP 0x1 ;  /* 0x000000040000795c */ /* 0x000fe20000300000 */
.L_x_14072:
[----:B------:R0:W0:Y:S02]  /*19cc0*/  SYNCS.PHASECHK.TRANS64.TRYWAIT P0, [R5+URZ+0x13280], R0 ;  /* 0x01328000050075a7 */ /* 0x000024000800017f */
[----:B0-----:R-:W-:Y:S05]  /*19cd0*/  @!P0 NANOSLEEP.SYNCS 0x989680 ;  /* 0x009896800000895d */ /* 0x001fea0003900000 */
[----:B------:R-:W0:Y:S02]  /*19ce0*/  @!P0 SYNCS.PHASECHK.TRANS64 P0, [R5+URZ+0x13280], R0 ;  /* 0x01328000050085a7 */ /* 0x000e24000800007f */
[----:B0-----:R-:W-:Y:S05]  /*19cf0*/  @!P0 BRA `(.L_x_14072) ;  /* 0xfffffffc00f08947 */ /* 0x001fea000383ffff */
.L_x_14060:
[----:B------:R-:W-:Y:S05]  /*19d00*/  BSYNC B0 ;  /* 0x0000000000007941 */ /* 0x000fea0003800000 */
.L_x_14059:
[----:B------:R-:W-:Y:S05]  /*19d10*/  EXIT ;  /* 0x000000000000794d */ /* 0x000fea0003800000 */
.L_x_13899:
[----:B0-----:R-:W-:-:S04]  /*19d20*/  IMAD.U32 R3, RZ, RZ, UR45 ;  /* 0x0000002dff037e24 */ /* 0x001fc8000f8e00ff */
[----:B------:R0:W1:Y:S03]  /*19d30*/  SYNCS.PHASECHK.TRANS64.TRYWAIT P1, [R3+URZ+0x13200], R8 ;  /* 0x01320008030075a7 */ /* 0x000066000802017f */
[----:B-1----:R-:W-:Y:S05]  /*19d40*/  @!P1 NANOSLEEP.SYNCS 0x989680 ;  /* 0x009896800000995d */ /* 0x002fea0003900000 */
[----:B------:R-:W1:Y:S02]  /*19d50*/  @!P1 SYNCS.PHASECHK.TRANS64 P1, [R3+URZ+0x13200], R8 ;  /* 0x01320008030095a7 */ /* 0x000e64000802007f */
[----:B-1----:R-:W-:Y:S05]  /*19d60*/  @!P1 BRA `(.L_x_13899) ;  /* 0xfffffffc00ec9947 */ /* 0x002fea000383ffff */
[----:B------:R-:W-:Y:S05]  /*19d70*/  BRA `(.L_x_14073) ;  /* 0xfffffe7c00a07947 */ /* 0x000fea000383ffff */
.L_x_13903:
[----:B--2---:R2:W3:Y:S02]  /*19d80*/  SYNCS.PHASECHK.TRANS64.TRYWAIT P1, [R11+URZ+0x13230], R4 ;  /* 0x013230040b0075a7 */ /* 0x0044e4000802017f */
[----:B---3--:R-:W-:Y:S05]  /*19d90*/  @!P1 NANOSLEEP.SYNCS 0x989680 ;  /* 0x009896800000995d */ /* 0x008fea0003900000 */
[----:B------:R-:W3:Y:S02]  /*19da0*/  @!P1 SYNCS.PHASECHK.TRANS64 P1, [R11+URZ+0x13230], R4 ;  /* 0x013230040b0095a7 */ /* 0x000ee4000802007f */
[----:B---3--:R-:W-:Y:S05]  /*19db0*/  @!P1 BRA `(.L_x_13903) ;  /* 0xfffffffc00f09947 */ /* 0x008fea000383ffff */
[----:B------:R-:W-:Y:S05]  /*19dc0*/  BRA `(.L_x_13902) ;  /* 0xfffffe7c00bc7947 */ /* 0x000fea000383ffff */
.L_x_13920:
[----:B-1----:R-:W-:-:S04]  /*19dd0*/  IMAD.U32 R10, RZ, RZ, UR24 ;  /* 0x00000018ff0a7e24 */ /* 0x002fc8000f8e00ff */
[----:B------:R1:W2:Y:S03]  /*19de0*/  SYNCS.PHASECHK.TRANS64.TRYWAIT P1, [R10+URZ+0x13230], R9 ;  /* 0x013230090a0075a7 */ /* 0x0002a6000802017f */
[----:B--2---:R-:W-:Y:S05]  /*19df0*/  @!P1 NANOSLEEP.SYNCS 0x989680 ;  /* 0x009896800000995d */ /* 0x004fea0003900000 */
[----:B------:R-:W2:Y:S02]  /*19e00*/  @!P1 SYNCS.PHASECHK.TRANS64 P1, [R10+URZ+0x13230], R9 ;  /* 0x013230090a0095a7 */ /* 0x000ea4000802007f */
[----:B--2---:R-:W-:Y:S05]  /*19e10*/  @!P1 BRA `(.L_x_13920) ;  /* 0xfffffffc00ec9947 */ /* 0x004fea000383ffff */
[----:B------:R-:W-:Y:S05]  /*19e20*/  BRA `(.L_x_13919) ;  /* 0xfffffec400b07947 */ /* 0x000fea000383ffff */
.L_x_13924:
[----:B-1----:R-:W-:-:S04]  /*19e30*/  IMAD.U32 R10, RZ, RZ, UR11 ;  /* 0x0000000bff0a7e24 */ /* 0x002fc8000f8e00ff */
[----:B------:R1:W2:Y:S03]  /*19e40*/  SYNCS.PHASECHK.TRANS64.TRYWAIT P1, [R10+URZ+0x13250], R9 ;  /* 0x013250090a0075a7 */ /* 0x0002a6000802017f */
[----:B--2---:R-:W-:Y:S05]  /*19e50*/  @!P1 NANOSLEEP.SYNCS 0x989680 ;  /* 0x009896800000995d */ /* 0x004fea0003900000 */
[----:B------:R-:W2:Y:S02]  /*19e60*/  @!P1 SYNCS.PHASECHK.TRANS64 P1, [R10+URZ+0x13250], R9 ;  /* 0x013250090a0095a7 */ /* 0x000ea4000802007f */
[----:B--2---:R-:W-:Y:S05]  /*19e70*/  @!P1 BRA `(.L_x_13924) ;  /* 0xfffffffc00ec9947 */ /* 0x004fea000383ffff */
[----:B------:R-:W-:Y:S05]  /*19e80*/  BRA `(.L_x_13923) ;  /* 0xfffffec800bc7947 */ /* 0x000fea000383ffff */
.L_x_13943:
[----:B-1----:R-:W-:-:S04]  /*19e90*/  IMAD.U32 R10, RZ, RZ, UR21 ;  /* 0x00000015ff0a7e24 */ /* 0x002fc8000f8e00ff */
[----:B------:R1:W2:Y:S03]  /*19ea0*/  SYNCS.PHASECHK.TRANS64.TRYWAIT P1, [R10+URZ+0x13230], R9 ;  /* 0x013230090a0075a7 */ /* 0x0002a6000802017f */
[----:B--2---:R-:W-:Y:S05]  /*19eb0*/  @!P1 NANOSLEEP.SYNCS 0x989680 ;  /* 0x009896800000995d */ /* 0x004fea0003900000 */
[----:B------:R-:W2:Y:S02]  /*19ec0*/  @!P1 SYNCS.PHASECHK.TRANS64 P1, [R10+URZ+0x13230], R9 ;  /* 0x013230090a0095a7 */ /* 0x000ea4000802007f */
[----:B--2---:R-:W-:Y:S05]  /*19ed0*/  @!P1 BRA `(.L_x_13943) ;  /* 0xfffffffc00ec9947 */ /* 0x004fea000383ffff */
[----:B------:R-:W-:Y:S05]  /*19ee0*/  BRA `(.L_x_13942) ;  /* 0xffffff1000747947 */ /* 0x000fea000383ffff */
.L_x_13947:
[----:B-1----:R-:W-:-:S04]  /*19ef0*/  IMAD.U32 R10, RZ, RZ, UR11 ;  /* 0x0000000bff0a7e24 */ /* 0x002fc8000f8e00ff */
[----:B------:R1:W2:Y:S03]  /*19f00*/  SYNCS.PHASECHK.TRANS64.TRYWAIT P1, [R10+URZ+0x13250], R9 ;  /* 0x013250090a0075a7 */ /* 0x0002a6000802017f */
[----:B--2---:R-:W-:Y:S05]  /*19f10*/  @!P1 NANOSLEEP.SYNCS 0x989680 ;  /* 0x009896800000995d */ /* 0x004fea0003900000 */
[----:B------:R-:W2:Y:S02]  /*19f20*/  @!P1 SYNCS.PHASECHK.TRANS64 P1, [R10+URZ+0x13250], R9 ;  /* 0x013250090a0095a7 */ /* 0x000ea4000802007f */
[----:B--2---:R-:W-:Y:S05]  /*19f30*/  @!P1 BRA `(.L_x_13947) ;  /* 0xfffffffc00ec9947 */ /* 0x004fea000383ffff */
[----:B------:R-:W-:Y:S05]  /*19f40*/  BRA `(.L_x_13946) ;  /* 0xffffff1400807947 */ /* 0x000fea000383ffff */
.L_x_13955:
[----:B-1----:R-:W-:-:S04]  /*19f50*/  IMAD.U32 R10, RZ, RZ, UR6 ;  /* 0x00000006ff0a7e24 */ /* 0x002fc8000f8e00ff */
[----:B------:R1:W2:Y:S03]  /*19f60*/  SYNCS.PHASECHK.TRANS64.TRYWAIT P1, [R10+URZ+0x13230], R9 ;  /* 0x013230090a0075a7 */ /* 0x0002a6000802017f */
[----:B--2---:R-:W-:Y:S05]  /*19f70*/  @!P1 NANOSLEEP.SYNCS 0x989680 ;  /* 0x009896800000995d */ /* 0x004fea0003900000 */
[----:B------:R-:W2:Y:S02]  /*19f80*/  @!P1 SYNCS.PHASECHK.TRANS64 P1, [R10+URZ+0x13230], R9 ;  /* 0x013230090a0095a7 */ /* 0x000ea4000802007f */
[----:B--2---:R-:W-:Y:S05]  /*19f90*/  @!P1 BRA `(.L_x_13955) ;  /* 0xfffffffc00ec9947 */ /* 0x004fea000383ffff */
[----:B------:R-:W-:Y:S05]  /*19fa0*/  BRA `(.L_x_13954) ;  /* 0xffffff3c00787947 */ /* 0x000fea000383ffff */
.L_x_13959:
[----:B-1----:R-:W-:-:S04]  /*19fb0*/  IMAD.U32 R10, RZ, RZ, UR11 ;  /* 0x0000000bff0a7e24 */ /* 0x002fc8000f8e00ff */
[----:B------:R1:W2:Y:S03]  /*19fc0*/  SYNCS.PHASECHK.TRANS64.TRYWAIT P1, [R10+URZ+0x13250], R9 ;  /* 0x013250090a0075a7 */ /* 0x0002a6000802017f */
[----:B--2---:R-:W-:Y:S05]  /*19fd0*/  @!P1 NANOSLEEP.SYNCS 0x989680 ;  /* 0x009896800000995d */ /* 0x004fea0003900000 */
[----:B------:R-:W2:Y:S02]  /*19fe0*/  @!P1 SYNCS.PHASECHK.TRANS64 P1, [R10+URZ+0x13250], R9 ;  /* 0x013250090a0095a7 */ /* 0x000ea4000802007f */
[----:B--2---:R-:W-:Y:S05]  /*19ff0*/  @!P1 BRA `(.L_x_13959) ;  /* 0xfffffffc00ec9947 */ /* 0x004fea000383ffff */
[----:B------:R-:W-:Y:S05]  /*1a000*/  BRA `(.L_x_13958) ;  /* 0xffffff4000847947 */ /* 0x000fea000383ffff */
.L_x_13974:
[----:B-1----:R-:W-:-:S04]  /*1a010*/  IMAD.U32 R5, RZ, RZ, UR14 ;  /* 0x0000000eff057e24 */ /* 0x002fc8000f8e00ff */
[----:B------:R1:W2:Y:S03]  /*1a020*/  SYNCS.PHASECHK.TRANS64.TRYWAIT P1, [R5+URZ+0x13250], R0 ;  /* 0x01325000050075a7 */ /* 0x0002a6000802017f */
[----:B--2---:R-:W-:Y:S05]  /*1a030*/  @!P1 NANOSLEEP.SYNCS 0x989680 ;  /* 0x009896800000995d */ /* 0x004fea0003900000 */
[----:B------:R-:W2:Y:S02]  /*1a040*/  @!P1 SYNCS.PHASECHK.TRANS64 P1, [R5+URZ+0x13250], R0 ;  /* 0x01325000050095a7 */ /* 0x000ea4000802007f */
[----:B--2---:R-:W-:Y:S05]  /*1a050*/  @!P1 BRA `(.L_x_13974) ;  /* 0xfffffffc00ec9947 */ /* 0x004fea000383ffff */
[----:B------:R-:W-:Y:S05]  /*1a060*/  BRA `(.L_x_13973) ;  /* 0xffffff84006c7947 */ /* 0x000fea000383ffff */
.L_x_14002:
[----:B------:R-:W2:Y:S01]  /*1a070*/  S2R R21, SR_TID.X ;  /* 0x0000000000157919 */ /* 0x000ea20000002100 */
        /* <DEDUP_REMOVED lines=9> */
.L_x_14074:
[----:B------:R-:W-:Y:S05]  /*1a110*/  BRA `(.L_x_14075) ;  /* 0xffffffb800ac7947 */ /* 0x000fea000383ffff */
.L_x_14005:
[----:B0-----:R-:W2:Y:S02]  /*1a120*/  LDL R2, [R1+0x8] ;  /* 0x0000080001027983 */ /* 0x001ea40000100800 */
[----:B--2---:R0:W1:Y:S02]  /*1a130*/  SYNCS.PHASECHK.TRANS64.TRYWAIT P0, [R0+URZ+0x13280], R2 ;  /* 0x01328002000075a7 */ /* 0x004064000800017f */
[----:B-1----:R-:W-:Y:S05]  /*1a140*/  @!P0 NANOSLEEP.SYNCS 0x989680 ;  /* 0x009896800000895d */ /* 0x002fea0003900000 */
[----:B------:R-:W1:Y:S02]  /*1a150*/  @!P0 SYNCS.PHASECHK.TRANS64 P0, [R0+URZ+0x13280], R2 ;  /* 0x01328002000085a7 */ /* 0x000e64000800007f */
[----:B-1----:R-:W-:Y:S05]  /*1a160*/  @!P0 BRA `(.L_x_14005) ;  /* 0xfffffffc00ec8947 */ /* 0x002fea000383ffff */
[----:B------:R-:W-:Y:S05]  /*1a170*/  BRA `(.L_x_14076) ;  /* 0xffffffbc00dc7947 */ /* 0x000fea000383ffff */
.L_x_14006:
        /* <DEDUP_REMOVED lines=8> */
.L_x_14078:
[----:B------:R-:W-:Y:S05]  /*1a200*/  BSYNC B0 ;  /* 0x0000000000007941 */ /* 0x000fea0003800000 */
.L_x_14077:
[----:B------:R-:W0:Y:S01]  /*1a210*/  S2R R20, SR_TID.X ;  /* 0x0000000000147919 */ /* 0x000e220000002100 */
[----:B------:R-:W-:Y:S01]  /*1a220*/  IMAD.MOV.U32 R13, RZ, RZ, R2 ;  /* 0x000000ffff0d7224 */ /* 0x000fe200078e0002 */
[----:B------:R-:W-:Y:S01]  /*1a230*/  LOP3.LUT R16, R16, 0xffffffdf, RZ, 0xc0, !PT ;  /* 0xffffffdf10107812 */ /* 0x000fe200078ec0ff */
[----:B------:R-:W-:Y:S01]  /*1a240*/  IMAD.MOV.U32 R12, RZ, RZ, RZ ;  /* 0x000000ffff0c7224 */ /* 0x000fe200078e00ff */
[C---:B------:R-:W-:Y:S01]  /*1a250*/  ISETP.GE.AND P4, PT, R9.reuse, 0x21, PT ;  /* 0x000000210900780c */ /* 0x040fe20003f86270 */
[----:B------:R-:W-:Y:S01]  /*1a260*/  IMAD.MOV.U32 R11, RZ, RZ, 0x1c1f ;  /* 0x00001c1fff0b7424 */ /* 0x000fe200078e00ff */
[C---:B------:R-:W-:Y:S01]  /*1a270*/  ISETP.GE.AND P3, PT, R9.reuse, 0x41, PT ;  /* 0x000000410900780c */ /* 0x040fe20003f66270 */
[----:B------:R-:W-:Y:S01]  /*1a280*/  IMAD.MOV.U32 R15, RZ, RZ, -0x1 ;  /* 0xffffffffff0f7424 */ /* 0x000fe200078e00ff */
[----:B------:R-:W-:Y:S01]  /*1a290*/  ISETP.GE.AND P1, PT, R9, 0x61, PT ;  /* 0x000000610900780c */ /* 0x000fe20003f26270 */
[----:B------:R-:W-:-:S12]  /*1a2a0*/  IMAD.MOV.U32 R4, RZ, RZ, R14 ;  /* 0x000000ffff047224 */ /* 0x000fd800078e000e */
[----:B0-----:R-:W-:Y:S05]  /*1a2b0*/  WARPSYNC.COLLECTIVE R15, `(.L_x_14079) ;  /* 0x000000000f087348 */ /* 0x001fea0003c00000 */
[----:B------:R1:W2:Y:S02]  /*1a2c0*/  SHFL.IDX P6, R14, R13, R12, R11 ;  /* 0x0000000c0d0e7389 */ /* 0x0002a400000c000b */
[----:B012---:R-:W-:Y:S01]  /*1a2d0*/  ENDCOLLECTIVE ;  /* 0x000000000000791b */ /* 0x007fe20003800000 */
.L_x_14079:
[----:B------:R-:W-:Y:S02]  /*1a2e0*/  IMAD.MOV.U32 R13, RZ, RZ, R3 ;  /* 0x000000ffff0d7224 */ /* 0x000fe400078e0003 */
[----:B------:R-:W-:Y:S02]  /*1a2f0*/  IMAD.MOV.U32 R12, RZ, RZ, 0x1 ;  /* 0x00000001ff0c7424 */ /* 0x000fe400078e00ff */
[----:B------:R-:W-:Y:S02]  /*1a300*/  IMAD.SHL.U32 R20, R20, 0x10, RZ ;  /* 0x0000001014147824 */ /* 0x000fe400078e00ff */
[----:B------:R-:W-:-:S03]  /*1a310*/  IMAD.MOV.U32 R10, RZ, RZ, R14 ;  /* 0x000000ffff0a7224 */ /* 0x000fc600078e000e */
[----:B------:R-:W-:-:S07]  /*1a320*/  LOP3.LUT R20, R20, 0x30, RZ, 0xc0, !PT ;  /* 0x0000003014147812 */ /* 0x000fce00078ec0ff */
[----:B------:R-:W-:Y:S05]  /*1a330*/  WARPSYNC.COLLECTIVE R15, `(.L_x_14080) ;  /* 0x000000000f087348 */ /* 0x000fea0003c00000 */
[----:B------:R0:W1:Y:S02]  /*1a340*/  SHFL.IDX P6, R14, R13, R12, R11 ;  /* 0x0000000c0d0e7389 */ /* 0x00006400000c000b */
[----:B01----:R-:W-:Y:S01]  /*1a350*/  ENDCOLLECTIVE ;  /* 0x000000000000791b */ /* 0x003fe20003800000 */
.L_x_14080:
[----:B------:R-:W-:-:S05]  /*1a360*/  IADD3 R20, P0, R20, R10, RZ ;  /* 0x0000000a14147210 */ /* 0x000fca0007f1e0ff */
[----:B------:R-:W-:Y:S01]  /*1a370*/  IMAD.X R21, RZ, RZ, R4, P0 ;  /* 0x000000ffff157224 */ /* 0x000fe200000e0604 */
[----:B------:R-:W-:Y:S01]  /*1a380*/  ISETP.LT.OR P0, PT, R9, 0x1, P2 ;  /* 0x000000010900780c */ /* 0x000fe20001701670 */
[----:B------:R-:W-:Y:S02]  /*1a390*/  IMAD.IADD R4, R17, 0x1, R19 ;  /* 0x0000000111047824 */ /* 0x000fe400078e0213 */
[----:B------:R-:W0:Y:S01]  /*1a3a0*/  S2R R19, SR_TID.X ;  /* 0x0000000000137919 */ /* 0x000e220000002100 */
[----:B------:R-:W-:-:S09]  /*1a3b0*/  IMAD.MOV.U32 R13, RZ, RZ, R2 ;  /* 0x000000ffff0d7224 */ /* 0x000fd200078e0002 */
        /* <DEDUP_REMOVED lines=8> */
.L_x_14081:
[----:B------:R-:W-:Y:S02]  /*1a440*/  IMAD.MOV.U32 R13, RZ, RZ, R3 ;  /* 0x000000ffff0d7224 */ /* 0x000fe400078e0003 */
[----:B------:R-:W-:-:S05]  /*1a450*/  IMAD.SHL.U32 R19, R19, 0x10, RZ ;  /* 0x0000001013137824 */ /* 0x000fca00078e00ff */
[----:B------:R-:W-:Y:S01]  /*1a460*/  LOP3.LUT R19, R19, 0x30, RZ, 0xc0, !PT ;  /* 0x0000003013137812 */ /* 0x000fe200078ec0ff */
[----:B------:R-:W-:-:S05]  /*1a470*/  IMAD.MOV.U32 R12, RZ, RZ, R14 ;  /* 0x000000ffff0c7224 */ /* 0x000fca00078e000e */
[----:B------:R-:W-:Y:S01]  /*1a480*/  IADD3 R20, P0, R19, R12, RZ ;  /* 0x0000000c13147210 */ /* 0x000fe20007f1e0ff */
[----:B------:R-:W-:-:S04]  /*1a490*/  IMAD.MOV.U32 R12, RZ, RZ, 0x2 ;  /* 0x00000002ff0c7424 */ /* 0x000fc800078e00ff */
[----:B------:R-:W-:-:S08]  /*1a4a0*/  IMAD.X R21, RZ, RZ, R10, P0 ;  /* 0x000000ffff157224 */ /* 0x000fd000000e060a */
[----:B------:R-:W-:Y:S05]  /*1a4b0*/  WARPSYNC.COLLECTIVE R15, `(.L_x_14082) ;  /* 0x000000000f087348 */ /* 0x000fea0003c00000 */
[----:B------:R0:W1:Y:S02]  /*1a4c0*/  SHFL.IDX P6, R14, R13, R12, R11 ;  /* 0x0000000c0d0e7389 */ /* 0x00006400000c000b */
[----:B01----:R-:W-:Y:S01]  /*1a4d0*/  ENDCOLLECTIVE ;  /* 0x000000000000791b */ /* 0x003fe20003800000 */
.L_x_14082:
        /* <DEDUP_REMOVED lines=10> */
.L_x_14083:
        /* <DEDUP_REMOVED lines=8> */
.L_x_14084:
        /* <DEDUP_REMOVED lines=10> */
.L_x_14085:
[----:B------:R-:W-:Y:S02]  /*1a6a0*/  IMAD.MOV.U32 R13, RZ, RZ, R25 ;  /* 0x000000ffff0d7224 */ /* 0x000fe400078e0019 */
[----:B------:R-:W-:Y:S02]  /*1a6b0*/  IMAD.MOV.U32 R12, RZ, RZ, RZ ;  /* 0x000000ffff0c7224 */ /* 0x000fe400078e00ff */
[----:B------:R-:W-:-:S07]  /*1a6c0*/  IMAD.MOV.U32 R2, RZ, RZ, R14 ;  /* 0x000000ffff027224 */ /* 0x000fce00078e000e */
[----:B------:R-:W-:Y:S05]  /*1a6d0*/  WARPSYNC.COLLECTIVE R15, `(.L_x_14086) ;  /* 0x000000000f087348 */ /* 0x000fea0003c00000 */
[----:B------:R0:W1:Y:S02]  /*1a6e0*/  SHFL.IDX P6, R14, R13, R12, R11 ;  /* 0x0000000c0d0e7389 */ /* 0x00006400000c000b */
[----:B01----:R-:W-:Y:S01]  /*1a6f0*/  ENDCOLLECTIVE ;  /* 0x000000000000791b */ /* 0x003fe20003800000 */
.L_x_14086:
        /* <DEDUP_REMOVED lines=9> */
[----:B0-----:R-:W-:-:S12]  /*1a790*/  IMAD.MOV.U32 R3, RZ, RZ, R14 ;  /* 0x000000ffff037224 */ /* 0x001fd800078e000e */
[----:B------:R-:W-:Y:S05]  /*1a7a0*/  WARPSYNC.COLLECTIVE R15, `(.L_x_14087) ;  /* 0x000000000f087348 */ /* 0x000fea0003c00000 */
[----:B------:R0:W1:Y:S02]  /*1a7b0*/  SHFL.IDX P6, R14, R13, R12, R11 ;  /* 0x0000000c0d0e7389 */ /* 0x00006400000c000b */
[----:B01----:R-:W-:Y:S01]  /*1a7c0*/  ENDCOLLECTIVE ;  /* 0x000000000000791b */ /* 0x003fe20003800000 */
.L_x_14087:
[----:B------:R-:W-:Y:S01]  /*1a7d0*/  @P0 LOP3.LUT R16, R16, 0x20, RZ, 0xfc, !PT ;  /* 0x0000002010100812 */ /* 0x000fe200078efcff */
[----:B------:R-:W-:Y:S01]  /*1a7e0*/  IMAD.MOV.U32 R2, RZ, RZ, R14 ;  /* 0x000000ffff027224 */ /* 0x000fe200078e000e */
[----:B------:R-:W-:Y:S06]  /*1a7f0*/  BRA `(.L_x_14088) ;  /* 0xffffffbc00887947 */ /* 0x000fec000383ffff */
.L_x_14011:
[----:B--2---:R-:W2:Y:S02]  /*1a800*/  LDL R2, [R1+0x8] ;  /* 0x0000080001027983 */ /* 0x004ea40000100800 */
[----:B--2---:R2:W3:Y:S02]  /*1a810*/  SYNCS.PHASECHK.TRANS64.TRYWAIT P0, [R0+URZ+0x13240], R2 ;  /* 0x01324002000075a7 */ /* 0x0044e4000800017f */
[----:B---3--:R-:W-:Y:S05]  /*1a820*/  @!P0 NANOSLEEP.SYNCS 0x989680 ;  /* 0x009896800000895d */ /* 0x008fea0003900000 */
[----:B------:R-:W3:Y:S02]  /*1a830*/  @!P0 SYNCS.PHASECHK.TRANS64 P0, [R0+URZ+0x13240], R2 ;  /* 0x01324002000085a7 */ /* 0x000ee4000800007f */
[----:B---3--:R-:W-:Y:S05]  /*1a840*/  @!P0 BRA `(.L_x_14011) ;  /* 0xfffffffc00ec8947 */ /* 0x008fea000383ffff */
[----:B------:R-:W-:Y:S05]  /*1a850*/  BRA `(.L_x_14089) ;  /* 0xffffffbc00e87947 */ /* 0x000fea000383ffff */
.L_x_14012:
        /* <DEDUP_REMOVED lines=8> */
.L_x_14091:
[----:B------:R-:W-:Y:S05]  /*1a8e0*/  BSYNC B0 ;  /* 0x0000000000007941 */ /* 0x000fea0003800000 */
.L_x_14090:
[----:B------:R-:W0:Y:S01]  /*1a8f0*/  S2R R19, SR_TID.X ;  /* 0x0000000000137919 */ /* 0x000e220000002100 */
[----:B------:R-:W-:Y:S01]  /*1a900*/  IMAD.MOV.U32 R13, RZ, RZ, R6 ;  /* 0x000000ffff0d7224 */ /* 0x000fe200078e0006 */
[----:B------:R-:W-:Y:S01]  /*1a910*/  LOP3.LUT P2, RZ, R16, 0x1, RZ, 0xc0, !PT ;  /* 0x0000000110ff7812 */ /* 0x000fe2000784c0ff */
[----:B------:R-:W-:Y:S02]  /*1a920*/  IMAD.MOV.U32 R12, RZ, RZ, RZ ;  /* 0x000000ffff0c7224 */ /* 0x000fe400078e00ff */
[----:B------:R-:W-:Y:S02]  /*1a930*/  IMAD.MOV.U32 R11, RZ, RZ, 0x1c1f ;  /* 0x00001c1fff0b7424 */ /* 0x000fe400078e00ff */
[----:B------:R-:W-:Y:S02]  /*1a940*/  IMAD.MOV.U32 R15, RZ, RZ, -0x1 ;  /* 0xffffffffff0f7424 */ /* 0x000fe400078e00ff */
[----:B------:R-:W-:-:S07]  /*1a950*/  IMAD.MOV.U32 R2, RZ, RZ, R14 ;  /* 0x000000ffff027224 */ /* 0x000fce00078e000e */
[----:B0-----:R-:W-:Y:S05]  /*1a960*/  WARPSYNC.COLLECTIVE R15, `(.L_x_14092) ;  /* 0x000000000f087348 */ /* 0x001fea0003c00000 */
[----:B------:R1:W2:Y:S02]  /*1a970*/  SHFL.IDX P6, R14, R13, R12, R11 ;  /* 0x0000000c0d0e7389 */ /* 0x0002a400000c000b */
[----:B012---:R-:W-:Y:S01]  /*1a980*/  ENDCOLLECTIVE ;  /* 0x000000000000791b */ /* 0x007fe20003800000 */
.L_x_14092:
        /* <DEDUP_REMOVED lines=8> */
.L_x_14093:
        /* <DEDUP_REMOVED lines=14> */
.L_x_14094:
[----:B------:R-:W-:Y:S02]  /*1aaf0*/  IMAD.MOV.U32 R13, RZ, RZ, R5 ;  /* 0x000000ffff0d7224 */ /* 0x000fe400078e0005 */
[----:B------:R-:W-:Y:S02]  /*1ab00*/  IMAD.MOV.U32 R12, RZ, RZ, 0x2 ;  /* 0x00000002ff0c7424 */ /* 0x000fe400078e00ff */
[----:B------:R-:W-:-:S07]  /*1ab10*/  IMAD.MOV.U32 R3, RZ, RZ, R14 ;  /* 0x000000ffff037224 */ /* 0x000fce00078e000e */
[----:B------:R-:W-:Y:S05]  /*1ab20*/  WARPSYNC.COLLECTIVE R15, `(.L_x_14095) ;  /* 0x000000000f087348 */ /* 0x000fea0003c00000 */
[----:B------:R0:W1:Y:S02]  /*1ab30*/  SHFL.IDX P6, R14, R13, R12, R11 ;  /* 0x0000000c0d0e7389 */ /* 0x00006400000c000b */
[----:B01----:R-:W-:Y:S01]  /*1ab40*/  ENDCOLLECTIVE ;  /* 0x000000000000791b */ /* 0x003fe20003800000 */
.L_x_14095:
        /* <DEDUP_REMOVED lines=14> */
.L_x_14096:
[----:B------:R-:W-:Y:S02]  /*1ac30*/  IMAD.MOV.U32 R13, RZ, RZ, R5 ;  /* 0x000000ffff0d7224 */ /* 0x000fe400078e0005 */
[----:B------:R-:W-:Y:S02]  /*1ac40*/  IMAD.MOV.U32 R12, RZ, RZ, 0x3 ;  /* 0x00000003ff0c7424 */ /* 0x000fe400078e00ff */
[----:B------:R-:W-:-:S07]  /*1ac50*/  IMAD.MOV.U32 R3, RZ, RZ, R14 ;  /* 0x000000ffff037224 */ /* 0x000fce00078e000e */
[----:B------:R-:W-:Y:S05]  /*1ac60*/  WARPSYNC.COLLECTIVE R15, `(.L_x_14097) ;  /* 0x000000000f087348 */ /* 0x000fea0003c00000 */
[----:B------:R0:W1:Y:S02]  /*1ac70*/  SHFL.IDX P6, R14, R13, R12, R11 ;  /* 0x0000000c0d0e7389 */ /* 0x00006400000c000b */
[----:B01----:R-:W-:Y:S01]  /*1ac80*/  ENDCOLLECTIVE ;  /* 0x000000000000791b */ /* 0x003fe20003800000 */
.L_x_14097:
        /* <DEDUP_REMOVED lines=10> */
.L_x_14098:
[----:B------:R-:W-:Y:S01]  /*1ad30*/  @!PT LDS RZ, [RZ] ;  /* 0x00000000fffff984 */ /* 0x000fe20000000800 */
[----:B------:R-:W-:Y:S01]  /*1ad40*/  @!PT LDS RZ, [RZ] ;  /* 0x00000000fffff984 */ /* 0x000fe20000000800 */
[----:B------:R-:W-:Y:S01]  /*1ad50*/  @!PT LDS RZ, [RZ] ;  /* 0x00000000fffff984 */ /* 0x000fe20000000800 */
[----:B------:R0:W-:Y:S01]  /*1ad60*/  @P3 LDGSTS.E.BYPASS.LTC128B.128 [R4+0xf000], desc[UR48][R2.64], !P2 ;  /* 0x0f00000002043fae */ /* 0x0001e2000d101d70 */
[----:B------:R-:W-:Y:S02]  /*1ad70*/  IMAD.MOV.U32 R13, RZ, RZ, R7 ;  /* 0x000000ffff0d7224 */ /* 0x000fe400078e0007 */
[----:B------:R-:W-:Y:S02]  /*1ad80*/  IMAD.MOV.U32 R12, RZ, RZ, RZ ;  /* 0x000000ffff0c7224 */ /* 0x000fe400078e00ff */
[----:B------:R-:W-:-:S07]  /*1ad90*/  IMAD.MOV.U32 R6, RZ, RZ, R14 ;  /* 0x000000ffff067224 */ /* 0x000fce00078e000e */
[----:B0-----:R-:W-:Y:S05]  /*1ada0*/  WARPSYNC.COLLECTIVE R15, `(.L_x_14099) ;  /* 0x000000000f087348 */ /* 0x001fea0003c00000 */
[----:B------:R1:W2:Y:S02]  /*1adb0*/  SHFL.IDX P6, R14, R13, R12, R11 ;  /* 0x0000000c0d0e7389 */ /* 0x0002a400000c000b */
[----:B012---:R-:W-:Y:S01]  /*1adc0*/  ENDCOLLECTIVE ;  /* 0x000000000000791b */ /* 0x007fe20003800000 */
.L_x_14099:
        /* <DEDUP_REMOVED lines=11> */
.L_x_14100:
[----:B------:R-:W-:Y:S05]  /*1ae80*/  BRA `(.L_x_14101) ;  /* 0xffffffbc00707947 */ /* 0x000fea000383ffff */
.L_x_14019:
[----:B------:R-:W-:Y:S02]  /*1ae90*/  IMAD.MOV.U32 R13, RZ, RZ, R4 ;  /* 0x000000ffff0d7224 */ /* 0x000fe400078e0004 */
[----:B------:R-:W-:Y:S02]  /*1aea0*/  IMAD.MOV.U32 R12, RZ, RZ, RZ ;  /* 0x000000ffff0c7224 */ /* 0x000fe400078e00ff */
[----:B------:R-:W-:Y:S02]  /*1aeb0*/  IMAD.MOV.U32 R11, RZ, RZ, 0x1c1f ;  /* 0x00001c1fff0b7424 */ /* 0x000fe400078e00ff */
[----:B------:R-:W-:Y:S02]  /*1aec0*/  IMAD.MOV.U32 R15, RZ, RZ, -0x1 ;  /* 0xffffffffff0f7424 */ /* 0x000fe400078e00ff */
[----:B------:R-:W-:-:S07]  /*1aed0*/  VIADD R6, R19, UR43 ;  /* 0x0000002b13067c36 */ /* 0x000fce0008000000 */
[----:B0----5:R-:W-:Y:S05]  /*1aee0*/  WARPSYNC.COLLECTIVE R15, `(.L_x_14102) ;  /* 0x000000000f087348 */ /* 0x021fea0003c00000 */
[----:B------:R1:W2:Y:S02]  /*1aef0*/  SHFL.IDX P6, R14, R13, R12, R11 ;  /* 0x0000000c0d0e7389 */ /* 0x0002a400000c000b */
[----:B012--5:R-:W-:Y:S01]  /*1af00*/  ENDCOLLECTIVE ;  /* 0x000000000000791b */ /* 0x027fe20003800000 */
.L_x_14102:
[C---:B------:R-:W-:Y:S01]  /*1af10*/  VIADD R8, R6.reuse, 0x20 ;  /* 0x0000002006087836 */ /* 0x040fe20000000000 */
[----:B------:R-:W-:Y:S01]  /*1af20*/  ISETP.GE.AND P1, PT, R6, UR41, PT ;  /* 0x0000002906007c0c */ /* 0x000fe2000bf26270 */
[----:B------:R-:W-:Y:S02]  /*1af30*/  IMAD.MOV.U32 R13, RZ, RZ, R0 ;  /* 0x000000ffff0d7224 */ /* 0x000fe400078e0000 */
[----:B------:R-:W-:-:S10]  /*1af40*/  IMAD.MOV.U32 R2, RZ, RZ, R14 ;  /* 0x000000ffff027224 */ /* 0x000fd400078e000e */
[----:B------:R-:W-:Y:S05]  /*1af50*/  WARPSYNC.COLLECTIVE R15, `(.L_x_14103) ;  /* 0x000000000f087348 */ /* 0x000fea0003c00000 */
[----:B------:R0:W1:Y:S02]  /*1af60*/  SHFL.IDX P6, R14, R13, R12, R11 ;  /* 0x0000000c0d0e7389 */ /* 0x00006400000c000b */
[----:B01----:R-:W-:Y:S01]  /*1af70*/  ENDCOLLECTIVE ;  /* 0x000000000000791b */ /* 0x003fe20003800000 */
.L_x_14103:
[----:B------:R-:W-:Y:S02]  /*1af80*/  IMAD.MOV.U32 R13, RZ, RZ, R4 ;  /* 0x000000ffff0d7224 */ /* 0x000fe400078e0004 */
[----:B------:R-:W-:Y:S02]  /*1af90*/  IMAD.MOV.U32 R12, RZ, RZ, 0x1 ;  /* 0x00000001ff0c7424 */ /* 0x000fe400078e00ff */
[----:B------:R-:W-:-:S07]  /*1afa0*/  IMAD.MOV.U32 R3, RZ, RZ, R14 ;  /* 0x000000ffff037224 */ /* 0x000fce00078e000e */
[----:B------:R-:W-:Y:S05]  /*1afb0*/  WARPSYNC.COLLECTIVE R15, `(.L_x_14104) ;  /* 0x000000000f087348 */ /* 0x000fea0003c00000 */
[----:B------:R0:W1:Y:S02]  /*1afc0*/  SHFL.IDX P6, R14, R13, R12, R11 ;  /* 0x0000000c0d0e7389 */ /* 0x00006400000c000b */
[----:B01----:R-:W-:Y:S01]  /*1afd0*/  ENDCOLLECTIVE ;  /* 0x000000000000791b */ /* 0x003fe20003800000 */
.L_x_14104:
        /* <DEDUP_REMOVED lines=15> */
.L_x_14105:
[----:B------:R-:W-:Y:S02]  /*1b0d0*/  IMAD.MOV.U32 R13, RZ, RZ, R4 ;  /* 0x000000ffff0d7224 */ /* 0x000fe400078e0004 */
[----:B------:R-:W-:Y:S02]  /*1b0e0*/  IMAD.MOV.U32 R12, RZ, RZ, 0x2 ;  /* 0x00000002ff0c7424 */ /* 0x000fe400078e00ff */
[----:B------:R-:W-:-:S07]  /*1b0f0*/  IMAD.MOV.U32 R3, RZ, RZ, R14 ;  /* 0x000000ffff037224 */ /* 0x000fce00078e000e */
[----:B------:R-:W-:Y:S05]  /*1b100*/  WARPSYNC.COLLECTIVE R15, `(.L_x_14106) ;  /* 0x000000000f087348 */ /* 0x000fea0003c00000 */
[----:B------:R0:W1:Y:S02]  /*1b110*/  SHFL.IDX P6, R14, R13, R12, R11 ;  /* 0x0000000c0d0e7389 */ /* 0x00006400000c000b */
[----:B01----:R-:W-:Y:S01]  /*1b120*/  ENDCOLLECTIVE ;  /* 0x000000000000791b */ /* 0x003fe20003800000 */
.L_x_14106:
        /* <DEDUP_REMOVED lines=11> */
[----:B------:R-:W-:Y:S01]  /*1b1e0*/  ISETP.GE.AND P1, PT, R2, UR41, PT ;  /* 0x0000002902007c0c */ /* 0x000fe2000bf26270 */
[----:B------:R-:W-:-:S12]  /*1b1f0*/  IMAD.MOV.U32 R2, RZ, RZ, R14 ;  /* 0x000000ffff027224 */ /* 0x000fd800078e000e */
[----:B------:R-:W-:Y:S05]  /*1b200*/  WARPSYNC.COLLECTIVE R15, `(.L_x_14107) ;  /* 0x000000000f087348 */ /* 0x000fea0003c00000 */
[----:B------:R0:W1:Y:S02]  /*1b210*/  SHFL.IDX P6, R14, R13, R12, R11 ;  /* 0x0000000c0d0e7389 */ /* 0x00006400000c000b */
[----:B01----:R-:W-:Y:S01]  /*1b220*/  ENDCOLLECTIVE ;  /* 0x000000000000791b */ /* 0x003fe20003800000 */
.L_x_14107:
[----:B------:R-:W-:Y:S02]  /*1b230*/  IMAD.MOV.U32 R13, RZ, RZ, R4 ;  /* 0x000000ffff0d7224 */ /* 0x000fe400078e0004 */
[----:B------:R-:W-:Y:S02]  /*1b240*/  IMAD.MOV.U32 R12, RZ, RZ, 0x3 ;  /* 0x00000003ff0c7424 */ /* 0x000fe400078e00ff */
[----:B------:R-:W-:-:S07]  /*1b250*/  IMAD.MOV.U32 R3, RZ, RZ, R14 ;  /* 0x000000ffff037224 */ /* 0x000fce00078e000e */
[----:B------:R-:W-:Y:S05]  /*1b260*/  WARPSYNC.COLLECTIVE R15, `(.L_x_14108) ;  /* 0x000000000f087348 */ /* 0x000fea0003c00000 */
[----:B------:R0:W1:Y:S02]  /*1b270*/  SHFL.IDX P6, R14, R13, R12, R11 ;  /* 0x0000000c0d0e7389 */ /* 0x00006400000c000b */
[----:B01----:R-:W-:Y:S01]  /*1b280*/  ENDCOLLECTIVE ;  /* 0x000000000000791b */ /* 0x003fe20003800000 */
.L_x_14108:
        /* <DEDUP_REMOVED lines=10> */
.L_x_14109:
[----:B------:R-:W-:Y:S01]  /*1b330*/  @!PT LDS RZ, [RZ] ;  /* 0x00000000fffff984 */ /* 0x000fe20000000800 */
[----:B------:R-:W-:Y:S01]  /*1b340*/  @!PT LDS RZ, [RZ] ;  /* 0x00000000fffff984 */ /* 0x000fe20000000800 */
[----:B------:R-:W-:Y:S01]  /*1b350*/  @!PT LDS RZ, [RZ] ;  /* 0x00000000fffff984 */ /* 0x000fe20000000800 */
[----:B------:R0:W-:Y:S01]  /*1b360*/  @!P1 LDGSTS.E.BYPASS.LTC128B.128 [R9+0xc000], desc[UR48][R2.64], !P5 ;  /* 0x0c00000002099fae */ /* 0x0001e2000e901d70 */
[----:B------:R-:W-:Y:S02]  /*1b370*/  IMAD.MOV.U32 R13, RZ, RZ, R7 ;  /* 0x000000ffff0d7224 */ /* 0x000fe400078e0007 */
[----:B0-----:R-:W-:Y:S02]  /*1b380*/  VIADD R2, R6, 0x60 ;  /* 0x0000006006027836 */ /* 0x001fe40000000000 */
[----:B------:R-:W-:-:S03]  /*1b390*/  IMAD.MOV.U32 R12, RZ, RZ, RZ ;  /* 0x000000ffff0c7224 */ /* 0x000fc600078e00ff */
[----:B------:R-:W-:Y:S01]  /*1b3a0*/  ISETP.GE.AND P1, PT, R2, UR41, PT ;  /* 0x0000002902007c0c */ /* 0x000fe2000bf26270 */
[----:B------:R-:W-:-:S12]  /*1b3b0*/  IMAD.MOV.U32 R0, RZ, RZ, R14 ;  /* 0x000000ffff007224 */ /* 0x000fd800078e000e */
[----:B------:R-:W-:Y:S05]  /*1b3c0*/  WARPSYNC.COLLECTIVE R15, `(.L_x_14110) ;  /* 0x000000000f087348 */ /* 0x000fea0003c00000 */
[----:B------:R0:W1:Y:S02]  /*1b3d0*/  SHFL.IDX P6, R14, R13, R12, R11 ;  /* 0x0000000c0d0e7389 */ /* 0x00006400000c000b */
[----:B01----:R-:W-:Y:S01]  /*1b3e0*/  ENDCOLLECTIVE ;  /* 0x000000000000791b */ /* 0x003fe20003800000 */
.L_x_14110:
[----:B------:R-:W-:-:S05]  /*1b3f0*/  @!P1 IADD3 R0, P0, R10, R0, RZ ;  /* 0x000000000a009210 */ /* 0x000fca0007f1e0ff */
[----:B------:R-:W-:Y:S02]  /*1b400*/  @!P1 IMAD.X R2, RZ, RZ, R4, P0 ;  /* 0x000000ffff029224 */ /* 0x000fe400000e0604 */
[----:B------:R-:W-:Y:S02]  /*1b410*/  IMAD.MOV.U32 R13, RZ, RZ, R5 ;  /* 0x000000ffff0d7224 */ /* 0x000fe400078e0005 */
[----:B------:R-:W-:Y:S02]  /*1b420*/  @!P1 IMAD.MOV.U32 R3, RZ, RZ, R2 ;  /* 0x000000ffff039224 */ /* 0x000fe400078e0002 */
[----:B------:R-:W-:Y:S02]  /*1b430*/  @!P1 IMAD.MOV.U32 R2, RZ, RZ, R0 ;  /* 0x000000ffff029224 */ /* 0x000fe400078e0000 */
[----:B------:R-:W-:-:S03]  /*1b440*/  VIADD R0, R6, 0x80 ;  /* 0x0000008006007836 */ /* 0x000fc60000000000 */
[----:B------:R-:W-:Y:S01]  /*1b450*/  @!PT LDS RZ, [RZ] ;  /* 0x00000000fffff984 */ /* 0x000fe20000000800 */
[----:B------:R-:W-:Y:S01]  /*1b460*/  @!PT LDS RZ, [RZ] ;  /* 0x00000000fffff984 */ /* 0x000fe20000000800 */
[----:B------:R-:W-:Y:S01]  /*1b470*/  @!PT LDS RZ, [RZ] ;  /* 0x00000000fffff984 */ /* 0x000fe20000000800 */
[----:B------:R0:W-:Y:S02]  /*1b480*/  @!P1 LDGSTS.E.BYPASS.LTC128B.128 [R9+0xc800], desc[UR48][R2.64], !P5 ;  /* 0x0c80000002099fae */ /* 0x0001e4000e901d70 */
[----:B------:R-:W-:Y:S01]  /*1b490*/  ISETP.GE.AND P1, PT, R0, UR41, PT ;  /* 0x0000002900007c0c */ /* 0x000fe2000bf26270 */
[----:B------:R-:W-:-:S12]  /*1b4a0*/  IMAD.MOV.U32 R0, RZ, RZ, R14 ;  /* 0x000000ffff007224 */ /* 0x000fd800078e000e */
[----:B0-----:R-:W-:Y:S05]  /*1b4b0*/  WARPSYNC.COLLECTIVE R15, `(.L_x_14111) ;  /* 0x000000000f087348 */ /* 0x001fea0003c00000 */
[----:B------:R1:W2:Y:S02]  /*1b4c0*/  SHFL.IDX P6, R14, R13, R12, R11 ;  /* 0x0000000c0d0e7389 */ /* 0x0002a400000c000b */
[----:B012---:R-:W-:Y:S01]  /*1b4d0*/  ENDCOLLECTIVE ;  /* 0x000000000000791b */ /* 0x007fe20003800000 */
.L_x_14111:
[----:B------:R-:W-:Y:S02]  /*1b4e0*/  IMAD.MOV.U32 R13, RZ, RZ, R7 ;  /* 0x000000ffff0d7224 */ /* 0x000fe400078e0007 */
[----:B------:R-:W-:Y:S02]  /*1b4f0*/  IMAD.MOV.U32 R12, RZ, RZ, 0x1 ;  /* 0x00000001ff0c7424 */ /* 0x000fe400078e00ff */
[----:B------:R-:W-:-:S07]  /*1b500*/  IMAD.MOV.U32 R2, RZ, RZ, R14 ;  /* 0x000000ffff027224 */ /* 0x000fce00078e000e */
[----:B------:R-:W-:Y:S05]  /*1b510*/  WARPSYNC.COLLECTIVE R15, `(.L_x_14112) ;  /* 0x000000000f087348 */ /* 0x000fea0003c00000 */
[----:B------:R0:W1:Y:S02]  /*1b520*/  SHFL.IDX P6, R14, R13, R12, R11 ;  /* 0x0000000c0d0e7389 */ /* 0x00006400000c000b */
[----:B01----:R-:W-:Y:S01]  /*1b530*/  ENDCOLLECTIVE ;  /* 0x000000000000791b */ /* 0x003fe20003800000 */
.L_x_14112:
        /* <DEDUP_REMOVED lines=12> */
.L_x_14113:
[----:B------:R-:W-:Y:S05]  /*1b600*/  BRA `(.L_x_14114) ;  /* 0xffffffc000547947 */ /* 0x000fea000383ffff */
.L_x_14022:
[----:B-1----:R1:W2:Y:S02]  /*1b610*/  SYNCS.PHASECHK.TRANS64.TRYWAIT P0, [R17+URZ+0x13220], R0 ;  /* 0x01322000110075a7 */ /* 0x0022a4000800017f */
[----:B--2---:R-:W-:Y:S05]  /*1b620*/  @!P0 NANOSLEEP.SYNCS 0x989680 ;  /* 0x009896800000895d */ /* 0x004fea0003900000 */
[----:B------:R-:W2:Y:S02]  /*1b630*/  @!P0 SYNCS.PHASECHK.TRANS64 P0, [R17+URZ+0x13220], R0 ;  /* 0x01322000110085a7 */ /* 0x000ea4000800007f */
[----:B--2---:R-:W-:Y:S05]  /*1b640*/  @!P0 BRA `(.L_x_14022) ;  /* 0xfffffffc00f08947 */ /* 0x004fea000383ffff */
[----:B------:R-:W-:Y:S05]  /*1b650*/  BRA `(.L_x_14115) ;  /* 0xffffffc000b07947 */ /* 0x000fea000383ffff */
.L_x_14026:
[----:B0-----:R-:W2:Y:S02]  /*1b660*/  LDL R2, [R1] ;  /* 0x0000000001027983 */ /* 0x001ea40000100800 */
[----:B--2---:R0:W1:Y:S02]  /*1b670*/  SYNCS.PHASECHK.TRANS64.TRYWAIT P0, [R0+URZ+0x13280], R2 ;  /* 0x01328002000075a7 */ /* 0x004064000800017f */
[----:B-1----:R-:W-:Y:S05]  /*1b680*/  @!P0 NANOSLEEP.SYNCS 0x989680 ;  /* 0x009896800000895d */ /* 0x002fea0003900000 */
[----:B------:R-:W1:Y:S02]  /*1b690*/  @!P0 SYNCS.PHASECHK.TRANS64 P0, [R0+URZ+0x13280], R2 ;  /* 0x01328002000085a7 */ /* 0x000e64000800007f */
[----:B-1----:R-:W-:Y:S05]  /*1b6a0*/  @!P0 BRA `(.L_x_14026) ;  /* 0xfffffffc00ec8947 */ /* 0x002fea000383ffff */
[----:B------:R-:W-:Y:S05]  /*1b6b0*/  BRA `(.L_x_14116) ;  /* 0xffffffc400f87947 */ /* 0x000fea000383ffff */
.L_x_14027:
        /* <DEDUP_REMOVED lines=8> */
.L_x_14118:
[----:B------:R-:W-:Y:S05]  /*1b740*/  BSYNC B0 ;  /* 0x0000000000007941 */ /* 0x000fea0003800000 */
.L_x_14117:
        /* <DEDUP_REMOVED lines=10> */
.L_x_14119:
        /* <DEDUP_REMOVED lines=11> */
.L_x_14120:
        /* <DEDUP_REMOVED lines=10> */
.L_x_14121:
        /* <DEDUP_REMOVED lines=11> */
.L_x_14122:
        /* <DEDUP_REMOVED lines=10> */
.L_x_14123:
        /* <DEDUP_REMOVED lines=11> */
.L_x_14124:
        /* <DEDUP_REMOVED lines=10> */
.L_x_14125:
[----:B------:R-:W-:Y:S02]  /*1bbe0*/  IMAD.MOV.U32 R13, RZ, RZ, R19 ;  /* 0x000000ffff0d7224 */ /* 0x000fe400078e0013 */
[----:B------:R-:W-:Y:S02]  /*1bbf0*/  IMAD.MOV.U32 R12, RZ, RZ, RZ ;  /* 0x000000ffff0c7224 */ /* 0x000fe400078e00ff */
[----:B------:R-:W-:Y:S02]  /*1bc00*/  IMAD.SHL.U32 R3, R3, 0x10, RZ ;  /* 0x0000001003037824 */ /* 0x000fe400078e00ff */
[----:B------:R-:W-:-:S07]  /*1bc10*/  IMAD.MOV.U32 R2, RZ, RZ, R14 ;  /* 0x000000ffff027224 */ /* 0x000fce00078e000e */
[----:B------:R-:W-:Y:S05]  /*1bc20*/  WARPSYNC.COLLECTIVE R15, `(.L_x_14126) ;  /* 0x000000000f087348 */ /* 0x000fea0003c00000 */
[----:B------:R0:W1:Y:S02]  /*1bc30*/  SHFL.IDX P6, R14, R13, R12, R11 ;  /* 0x0000000c0d0e7389 */ /* 0x00006400000c000b */
[----:B01----:R-:W-:Y:S01]  /*1bc40*/  ENDCOLLECTIVE ;  /* 0x000000000000791b */ /* 0x003fe20003800000 */
.L_x_14126:
        /* <DEDUP_REMOVED lines=12> */
.L_x_14127:
[----:B------:R-:W-:Y:S01]  /*1bd10*/  IMAD.MOV.U32 R2, RZ, RZ, R14 ;  /* 0x000000ffff027224 */ /* 0x000fe200078e000e */
[----:B------:R-:W-:Y:S06]  /*1bd20*/  BRA `(.L_x_14128) ;  /* 0xffffffc4005c7947 */ /* 0x000fec000383ffff */
.L_x_14032:
[----:B--2---:R-:W2:Y:S02]  /*1bd30*/  LDL R2, [R1] ;  /* 0x0000000001027983 */ /* 0x004ea40000100800 */
[----:B--2---:R2:W3:Y:S02]  /*1bd40*/  SYNCS.PHASECHK.TRANS64.TRYWAIT P0, [R0+URZ+0x13240], R2 ;  /* 0x01324002000075a7 */ /* 0x0044e4000800017f */
[----:B---3--:R-:W-:Y:S05]  /*1bd50*/  @!P0 NANOSLEEP.SYNCS 0x989680 ;  /* 0x009896800000895d */ /* 0x008fea0003900000 */
[----:B------:R-:W3:Y:S02]  /*1bd60*/  @!P0 SYNCS.PHASECHK.TRANS64 P0, [R0+URZ+0x13240], R2 ;  /* 0x01324002000085a7 */ /* 0x000ee4000800007f */
[----:B---3--:R-:W-:Y:S05]  /*1bd70*/  @!P0 BRA `(.L_x_14032) ;  /* 0xfffffffc00ec8947 */ /* 0x008fea000383ffff */
[----:B------:R-:W-:Y:S05]  /*1bd80*/  BRA `(.L_x_14129) ;  /* 0xffffffc400b87947 */ /* 0x000fea000383ffff */
.L_x_14033:
        /* <DEDUP_REMOVED lines=8> */
.L_x_14131:
[----:B------:R-:W-:Y:S05]  /*1be10*/  BSYNC B0 ;  /* 0x0000000000007941 */ /* 0x000fea0003800000 */
.L_x_14130:
        /* <DEDUP_REMOVED lines=8> */
.L_x_14132:
[----:B------:R-:W-:Y:S02]  /*1bea0*/  IMAD.MOV.U32 R13, RZ, RZ, R5 ;  /* 0x000000ffff0d7224 */ /* 0x000fe400078e0005 */
[----:B------:R-:W-:Y:S02]  /*1beb0*/  IMAD.MOV.U32 R12, RZ, RZ, 0x1 ;  /* 0x00000001ff0c7424 */ /* 0x000fe400078e00ff */
[----:B------:R-:W-:-:S07]  /*1bec0*/  IMAD.MOV.U32 R2, RZ, RZ, R14 ;  /* 0x000000ffff027224 */ /* 0x000fce00078e000e */
[----:B------:R-:W-:Y:S05]  /*1bed0*/  WARPSYNC.COLLECTIVE R15, `(.L_x_14133) ;  /* 0x000000000f087348 */ /* 0x000fea0003c00000 */
[----:B------:R0:W1:Y:S02]  /*1bee0*/  SHFL.IDX P6, R14, R13, R12, R11 ;  /* 0x0000000c0d0e7389 */ /* 0x00006400000c000b */
[----:B01----:R-:W-:Y:S01]  /*1bef0*/  ENDCOLLECTIVE ;  /* 0x000000000000791b */ /* 0x003fe20003800000 */
.L_x_14133:
        /* <DEDUP_REMOVED lines=11> */
.L_x_14134:
[----:B------:R-:W-:Y:S02]  /*1bfb0*/  IMAD.MOV.U32 R13, RZ, RZ, R5 ;  /* 0x000000ffff0d7224 */ /* 0x000fe400078e0005 */
[----:B------:R-:W-:Y:S02]  /*1bfc0*/  IMAD.MOV.U32 R12, RZ, RZ, 0x2 ;  /* 0x00000002ff0c7424 */ /* 0x000fe400078e00ff */
[----:B------:R-:W-:-:S07]  /*1bfd0*/  IMAD.MOV.U32 R2, RZ, RZ, R14 ;  /* 0x000000ffff027224 */ /* 0x000fce00078e000e */
[----:B------:R-:W-:Y:S05]  /*1bfe0*/  WARPSYNC.COLLECTIVE R15, `(.L_x_14135) ;  /* 0x000000000f087348 */ /* 0x000fea0003c00000 */
[----:B------:R0:W1:Y:S02]  /*1bff0*/  SHFL.IDX P6, R14, R13, R12, R11 ;  /* 0x0000000c0d0e7389 */ /* 0x00006400000c000b */
[----:B01----:R-:W-:Y:S01]  /*1c000*/  ENDCOLLECTIVE ;  /* 0x000000000000791b */ /* 0x003fe20003800000 */
.L_x_14135:
        /* <DEDUP_REMOVED lines=11> */
.L_x_14136:
[----:B------:R-:W-:Y:S02]  /*1c0c0*/  IMAD.MOV.U32 R13, RZ, RZ, R5 ;  /* 0x000000ffff0d7224 */ /* 0x000fe400078e0005 */
[----:B------:R-:W-:Y:S02]  /*1c0d0*/  IMAD.MOV.U32 R12, RZ, RZ, 0x3 ;  /* 0x00000003ff0c7424 */ /* 0x000fe400078e00ff */
[----:B------:R-:W-:-:S07]  /*1c0e0*/  IMAD.MOV.U32 R2, RZ, RZ, R14 ;  /* 0x000000ffff027224 */ /* 0x000fce00078e000e */
[----:B------:R-:W-:Y:S05]  /*1c0f0*/  WARPSYNC.COLLECTIVE R15, `(.L_x_14137) ;  /* 0x000000000f087348 */ /* 0x000fea0003c00000 */
[----:B------:R0:W1:Y:S02]  /*1c100*/  SHFL.IDX P6, R14, R13, R12, R11 ;  /* 0x0000000c0d0e7389 */ /* 0x00006400000c000b */
[----:B01----:R-:W-:Y:S01]  /*1c110*/  ENDCOLLECTIVE ;  /* 0x000000000000791b */ /* 0x003fe20003800000 */
.L_x_14137:
        /* <DEDUP_REMOVED lines=11> */
.L_x_14138:
[----:B------:R-:W-:Y:S02]  /*1c1d0*/  IMAD.MOV.U32 R13, RZ, RZ, R7 ;  /* 0x000000ffff0d7224 */ /* 0x000fe400078e0007 */
[----:B------:R-:W-:Y:S02]  /*1c1e0*/  IMAD.MOV.U32 R12, RZ, RZ, RZ ;  /* 0x000000ffff0c7224 */ /* 0x000fe400078e00ff */
[----:B------:R-:W-:-:S07]  /*1c1f0*/  IMAD.MOV.U32 R2, RZ, RZ, R14 ;  /* 0x000000ffff027224 */ /* 0x000fce00078e000e */
[----:B------:R-:W-:Y:S05]  /*1c200*/  WARPSYNC.COLLECTIVE R15, `(.L_x_14139) ;  /* 0x000000000f087348 */ /* 0x000fea0003c00000 */
[----:B------:R0:W1:Y:S02]  /*1c210*/  SHFL.IDX P6, R14, R13, R12, R11 ;  /* 0x0000000c0d0e7389 */ /* 0x00006400000c000b */
[----:B01----:R-:W-:Y:S01]  /*1c220*/  ENDCOLLECTIVE ;  /* 0x000000000000791b */ /* 0x003fe20003800000 */
.L_x_14139:
        /* <DEDUP_REMOVED lines=11> */
.L_x_14140:
[----:B------:R-:W-:Y:S01]  /*1c2e0*/  IMAD.MOV.U32 R2, RZ, RZ, R14 ;  /* 0x000000ffff027224 */ /* 0x000fe200078e000e */
[----:B------:R-:W-:Y:S06]  /*1c2f0*/  BRA `(.L_x_14141) ;  /* 0xffffffc400487947 */ /* 0x000fec000383ffff */
.L_x_14038:
[----:B-1----:R1:W3:Y:S02]  /*1c300*/  SYNCS.PHASECHK.TRANS64.TRYWAIT P2, [R2+URZ+0x13270], R0 ;  /* 0x01327000020075a7 */ /* 0x0022e4000804017f */
[----:B---3--:R-:W-:Y:S05]  /*1c310*/  @!P2 NANOSLEEP.SYNCS 0x989680 ;  /* 0x009896800000a95d */ /* 0x008fea0003900000 */
[----:B------:R-:W3:Y:S02]  /*1c320*/  @!P2 SYNCS.PHASECHK.TRANS64 P2, [R2+URZ+0x13270], R0 ;  /* 0x013270000200a5a7 */ /* 0x000ee4000804007f */
[----:B---3--:R-:W-:Y:S05]  /*1c330*/  @!P2 BRA `(.L_x_14038) ;  /* 0xfffffffc00f0a947 */ /* 0x008fea000383ffff */
[----:B------:R-:W-:Y:S05]  /*1c340*/  BRA `(.L_x_14142) ;  /* 0xffffffc400ac7947 */ /* 0x000fea000383ffff */
.L_x_14040:
[----:B-1----:R1:W3:Y:S02]  /*1c350*/  SYNCS.PHASECHK.TRANS64.TRYWAIT P2, [R2+URZ+0x13260], R3 ;  /* 0x01326003020075a7 */ /* 0x0022e4000804017f */
[----:B---3--:R-:W-:Y:S05]  /*1c360*/  @!P2 NANOSLEEP.SYNCS 0x989680 ;  /* 0x009896800000a95d */ /* 0x008fea0003900000 */
[----:B------:R-:W3:Y:S02]  /*1c370*/  @!P2 SYNCS.PHASECHK.TRANS64 P2, [R2+URZ+0x13260], R3 ;  /* 0x013260030200a5a7 */ /* 0x000ee4000804007f */
[----:B---3--:R-:W-:Y:S05]  /*1c380*/  @!P2 BRA `(.L_x_14040) ;  /* 0xfffffffc00f0a947 */ /* 0x008fea000383ffff */
[----:B------:R-:W-:Y:S05]  /*1c390*/  BRA `(.L_x_14143) ;  /* 0xffffffc400bc7947 */ /* 0x000fea000383ffff */
.L_x_14048:
[----:B-1----:R1:W2:Y:S02]  /*1c3a0*/  SYNCS.PHASECHK.TRANS64.TRYWAIT P2, [R0+URZ+0x13270], R3 ;  /* 0x01327003000075a7 */ /* 0x0022a4000804017f */
[----:B--2---:R-:W-:Y:S05]  /*1c3b0*/  @!P2 NANOSLEEP.SYNCS 0x989680 ;  /* 0x009896800000a95d */ /* 0x004fea0003900000 */
[----:B------:R-:W2:Y:S02]  /*1c3c0*/  @!P2 SYNCS.PHASECHK.TRANS64 P2, [R0+URZ+0x13270], R3 ;  /* 0x013270030000a5a7 */ /* 0x000ea4000804007f */
[----:B--2---:R-:W-:Y:S05]  /*1c3d0*/  @!P2 BRA `(.L_x_14048) ;  /* 0xfffffffc00f0a947 */ /* 0x004fea000383ffff */
[----:B------:R-:W-:Y:S05]  /*1c3e0*/  BRA `(.L_x_14144) ;  /* 0xffffffcc00547947 */ /* 0x000fea000383ffff */
.L_x_14050:
[----:B-1----:R1:W2:Y:S02]  /*1c3f0*/  SYNCS.PHASECHK.TRANS64.TRYWAIT P2, [R0+URZ+0x13260], R3 ;  /* 0x01326003000075a7 */ /* 0x0022a4000804017f */
[----:B--2---:R-:W-:Y:S05]  /*1c400*/  @!P2 NANOSLEEP.SYNCS 0x989680 ;  /* 0x009896800000a95d */ /* 0x004fea0003900000 */
[----:B------:R-:W2:Y:S02]  /*1c410*/  @!P2 SYNCS.PHASECHK.TRANS64 P2, [R0+URZ+0x13260], R3 ;  /* 0x013260030000a5a7 */ /* 0x000ea4000804007f */
[----:B--2---:R-:W-:Y:S05]  /*1c420*/  @!P2 BRA `(.L_x_14050) ;  /* 0xfffffffc00f0a947 */ /* 0x004fea000383ffff */
[----:B------:R-:W-:Y:S05]  /*1c430*/  BRA `(.L_x_14145) ;  /* 0xffffffcc00647947 */ /* 0x000fea000383ffff */
.L_x_14057:
[----:B--2---:R2:W3:Y:S02]  /*1c440*/  SYNCS.PHASECHK.TRANS64.TRYWAIT P0, [R5+URZ+0x13220], R0 ;  /* 0x01322000050075a7 */ /* 0x0044e4000800017f */
[----:B---3--:R-:W-:Y:S05]  /*1c450*/  @!P0 NANOSLEEP.SYNCS 0x989680 ;  /* 0x009896800000895d */ /* 0x008fea0003900000 */
[----:B------:R-:W3:Y:S02]  /*1c460*/  @!P0 SYNCS.PHASECHK.TRANS64 P0, [R5+URZ+0x13220], R0 ;  /* 0x01322000050085a7 */ /* 0x000ee4000800007f */
[----:B---3--:R-:W-:Y:S05]  /*1c470*/  @!P0 BRA `(.L_x_14057) ;  /* 0xfffffffc00f08947 */ /* 0x008fea000383ffff */
[----:B------:R-:W-:Y:S05]  /*1c480*/  BRA `(.L_x_14146) ;  /* 0xffffffd400407947 */ /* 0x000fea000383ffff */
.L_x_14058:
[----:B------:R-:W3:Y:S01]  /*1c490*/  S2R R2, SR_TID.X ;  /* 0x0000000000027919 */ /* 0x000ee20000002100 */
[----:B------:R-:W-:Y:S01]  /*1c4a0*/  BSSY B0, `(.L_x_14147) ;  /* 0x000000a000007945 */ /* 0x000fe20003800000 */
[----:B------:R-:W-:Y:S02]  /*1c4b0*/  IMAD.MOV.U32 R12, RZ, RZ, RZ ;  /* 0x000000ffff0c7224 */ /* 0x000fe400078e00ff */
[----:B-1----:R-:W-:Y:S02]  /*1c4c0*/  IMAD.MOV.U32 R11, RZ, RZ, 0x1f ;  /* 0x0000001fff0b7424 */ /* 0x002fe400078e00ff */
[----:B------:R-:W-:Y:S01]  /*1c4d0*/  IMAD.MOV.U32 R15, RZ, RZ, -0x1 ;  /* 0xffffffffff0f7424 */ /* 0x000fe200078e00ff */
[----:B---3--:R-:W-:-:S04]  /*1c4e0*/  SHF.R.U32.HI R2, RZ, 0x5, R2 ;  /* 0x00000005ff027819 */ /* 0x008fc80000011602 */
[----:B------:R-:W-:-:S05]  /*1c4f0*/  LOP3.LUT R2, R2, 0x3, RZ, 0xc0, !PT ;  /* 0x0000000302027812 */ /* 0x000fca00078ec0ff */
[----:B------:R-:W-:-:S07]  /*1c500*/  IMAD.MOV.U32 R13, RZ, RZ, R2 ;  /* 0x000000ffff0d7224 */ /* 0x000fce00078e0002 */
[----:B0-2---:R-:W-:Y:S05]  /*1c510*/  WARPSYNC.COLLECTIVE R15, `(.L_x_14148) ;  /* 0x000000000f087348 */ /* 0x005fea0003c00000 */
[----:B------:R1:W3:Y:S02]  /*1c520*/  SHFL.IDX P6, R14, R13, R12, R11 ;  /* 0x0000000c0d0e7389 */ /* 0x0002e400000c000b */
[----:B0123--:R-:W-:Y:S01]  /*1c530*/  ENDCOLLECTIVE ;  /* 0x000000000000791b */ /* 0x00ffe20003800000 */
.L_x_14148:
[----:B------:R-:W-:Y:S05]  /*1c540*/  BSYNC B0 ;  /* 0x0000000000007941 */ /* 0x000fea0003800000 */
.L_x_14147:
[----:B------:R-:W-:Y:S05]  /*1c550*/  BRA `(.L_x_14149) ;  /* 0xffffffd400287947 */ /* 0x000fea000383ffff */
.L_x_14061:
[----:B------:R-:W-:Y:S01]  /*1c560*/  BSSY B1, `(.L_x_14150) ;  /* 0x0000006000017945 */ /* 0x000fe20003800000 */
[----:B------:R-:W-:-:S07]  /*1c570*/  IMAD.MOV.U32 R15, RZ, RZ, -0x1 ;  /* 0xffffffffff0f7424 */ /* 0x000fce00078e00ff */
[----:B012---:R-:W-:Y:S05]  /*1c580*/  WARPSYNC.COLLECTIVE R15, `(.L_x_14151) ;  /* 0x000000000f0c7348 */ /* 0x007fea0003c00000 */
[----:B------:R-:W-:Y:S02]  /*1c590*/  ELECT P6, UR62, PT ;  /* 0x00000000003e782f */ /* 0x000fe400038c0000 */
[----:B------:R-:W-:Y:S01]  /*1c5a0*/  MOV R14, UR62 ;  /* 0x0000003e000e7c02 */ /* 0x000fe20008000f00 */
[----:B012---:R-:W-:Y:S10]  /*1c5b0*/  ENDCOLLECTIVE ;  /* 0x000000000000791b */ /* 0x007ff40003800000 */
.L_x_14151:
[----:B------:R-:W-:Y:S05]  /*1c5c0*/  BSYNC B1 ;  /* 0x0000000000017941 */ /* 0x000fea0003800000 */
.L_x_14150:
[----:B------:R-:W-:Y:S05]  /*1c5d0*/  BRA `(.L_x_14152) ;  /* 0xffffffd400207947 */ /* 0x000fea000383ffff */
.L_x_14063:
[----:B--2---:R2:W3:Y:S02]  /*1c5e0*/  SYNCS.PHASECHK.TRANS64.TRYWAIT P1, [R4+URZ+0x13240], R3 ;  /* 0x01324003040075a7 */ /* 0x0044e4000802017f */
[----:B---3--:R-:W-:Y:S05]  /*1c5f0*/  @!P1 NANOSLEEP.SYNCS 0x989680 ;  /* 0x009896800000995d */ /* 0x008fea0003900000 */
[----:B------:R-:W3:Y:S02]  /*1c600*/  @!P1 SYNCS.PHASECHK.TRANS64 P1, [R4+URZ+0x13240], R3 ;  /* 0x01324003040095a7 */ /* 0x000ee4000802007f */
[----:B---3--:R-:W-:Y:S05]  /*1c610*/  @!P1 BRA `(.L_x_14063) ;  /* 0xfffffffc00f09947 */ /* 0x008fea000383ffff */
[----:B------:R-:W-:Y:S05]  /*1c620*/  BRA `(.L_x_14153) ;  /* 0xffffffd400487947 */ /* 0x000fea000383ffff */
.L_x_14065:
[----:B---3--:R3:W4:Y:S02]  /*1c630*/  SYNCS.PHASECHK.TRANS64.TRYWAIT P1, [R5+URZ+0x13240], R0 ;  /* 0x01324000050075a7 */ /* 0x008724000802017f */
[----:B----4-:R-:W-:Y:S05]  /*1c640*/  @!P1 NANOSLEEP.SYNCS 0x989680 ;  /* 0x009896800000995d */ /* 0x010fea0003900000 */
[----:B------:R-:W4:Y:S02]  /*1c650*/  @!P1 SYNCS.PHASECHK.TRANS64 P1, [R5+URZ+0x13240], R0 ;  /* 0x01324000050095a7 */ /* 0x000f24000802007f */
[----:B----4-:R-:W-:Y:S05]  /*1c660*/  @!P1 BRA `(.L_x_14065) ;  /* 0xfffffffc00f09947 */ /* 0x010fea000383ffff */
[----:B------:R-:W-:Y:S05]  /*1c670*/  BRA `(.L_x_14154) ;  /* 0xffffffd400587947 */ /* 0x000fea000383ffff */
.L_x_14067:
[----:B----4-:R4:W0:Y:S02]  /*1c680*/  SYNCS.PHASECHK.TRANS64.TRYWAIT P1, [R4+URZ+0x13260], R3 ;  /* 0x01326003040075a7 */ /* 0x010824000802017f */
[----:B0-----:R-:W-:Y:S05]  /*1c690*/  @!P1 NANOSLEEP.SYNCS 0x989680 ;  /* 0x009896800000995d */ /* 0x001fea0003900000 */
[----:B------:R-:W0:Y:S02]  /*1c6a0*/  @!P1 SYNCS.PHASECHK.TRANS64 P1, [R4+URZ+0x13260], R3 ;  /* 0x01326003040095a7 */ /* 0x000e24000802007f */
[----:B0-----:R-:W-:Y:S05]  /*1c6b0*/  @!P1 BRA `(.L_x_14067) ;  /* 0xfffffffc00f09947 */ /* 0x001fea000383ffff */
[----:B------:R-:W-:Y:S05]  /*1c6c0*/  BRA `(.L_x_14155) ;  /* 0xffffffd400547947 */ /* 0x000fea000383ffff */
.L_x_14069:
[----:B------:R0:W0:Y:S02]  /*1c6d0*/  SYNCS.PHASECHK.TRANS64.TRYWAIT P1, [R5+URZ+0x13260], R0 ;  /* 0x01326000050075a7 */ /* 0x000024000802017f */
[----:B0-----:R-:W-:Y:S05]  /*1c6e0*/  @!P1 NANOSLEEP.SYNCS 0x989680 ;  /* 0x009896800000995d */ /* 0x001fea0003900000 */
[----:B------:R-:W0:Y:S02]  /*1c6f0*/  @!P1 SYNCS.PHASECHK.TRANS64 P1, [R5+URZ+0x13260], R0 ;  /* 0x01326000050095a7 */ /* 0x000e24000802007f */
[----:B0-----:R-:W-:Y:S05]  /*1c700*/  @!P1 BRA `(.L_x_14069) ;  /* 0xfffffffc00f09947 */ /* 0x001fea000383ffff */
[----:B------:R-:W-:Y:S05]  /*1c710*/  BRA `(.L_x_14156) ;  /* 0xffffffd400507947 */ /* 0x000fea000383ffff */
.L_x_14071:
[----:B------:R0:W0:Y:S02]  /*1c720*/  SYNCS.PHASECHK.TRANS64.TRYWAIT P1, [R4+URZ+0x13280], R3 ;  /* 0x01328003040075a7 */ /* 0x000024000802017f */
[----:B0-----:R-:W-:Y:S05]  /*1c730*/  @!P1 NANOSLEEP.SYNCS 0x989680 ;  /* 0x009896800000995d */ /* 0x001fea0003900000 */
[----:B------:R-:W0:Y:S02]  /*1c740*/  @!P1 SYNCS.PHASECHK.TRANS64 P1, [R4+URZ+0x13280], R3 ;  /* 0x01328003040095a7 */ /* 0x000e24000802007f */
[----:B0-----:R-:W-:Y:S05]  /*1c750*/  @!P1 BRA `(.L_x_14071) ;  /* 0xfffffffc00f09947 */ /* 0x001fea000383ffff */
[----:B------:R-:W-:Y:S05]  /*1c760*/  BRA `(.L_x_14157) ;  /* 0xffffffd4004c7947 */ /* 0x000fea000383ffff */
.L_x_14158:
        /* <DEDUP_REMOVED lines=9> */
.L_x_15864:


//--------------------- .text._ZN7cutlass13device_kernelIN5flash11enable_sm90INS1_16FlashAttnFwdSm90INS1_25CollectiveMainloopFwdSm90ILi2EN4cute5tupleIJNS5_1CILi1EEES8_S8_EEENS6_IJNS7_ILi192EEENS7_ILi160EEENS7_ILi64EEEEEELi64ENS_12float_e4m3_tEfNS_4arch4Sm90ELb0ELb1ELb1ELb1ELb1ELb0ELb0ELb1ELb1ELb1ELb0ELb0EEENS1_21CollectiveEpilogueFwdINS6_IJSA_SC_SB_EEES9_NS_10bfloat16_tESG_Li384ELb1ELb1ELb0ELb1EEENS1_36VarlenDynamicPersistentTileSchedulerILi192ELi160ELi384ELi128ELb0ELb1ELb1ELb1ELb0ELb1EEEEEEEEEvNT_6ParamsE --------------------------
	.section	.text._ZN7cutlass13device_kernelIN5flash11enable_sm90INS1_16FlashAttnFwdSm90INS1_25CollectiveMainloopFwdSm90ILi2EN4cute5tupleIJNS5_1CILi1EEES8_S8_EEENS6_IJNS7_ILi192EEENS7_ILi160EEENS7_ILi64EEEEEELi64ENS_12float_e4m3_tEfNS_4arch4Sm90ELb0ELb1ELb1ELb1ELb1ELb0ELb0ELb1ELb1ELb1ELb0ELb0EEENS1_21CollectiveEpilogueFwdINS6_IJSA_SC_SB_EEES9_NS_10bfloat16_tESG_Li384ELb1ELb1ELb0ELb1EEENS1_36VarlenDynamicPersistentTileSchedulerILi192ELi160ELi384ELi128ELb0ELb1ELb1ELb1ELb0ELb1EEEEEEEEEvNT_6ParamsE,"ax",@progbits
	.align	128
.text._ZN7cutlass13device_kernelIN5flash11enable_sm90INS1_16FlashAttnFwdSm90INS1_25CollectiveMainloopFwdSm90ILi2EN4cute5tupleIJNS5_1CILi1EEES8_S8_EEENS6_IJNS7_ILi192EEENS7_ILi160EEENS7_ILi64EEEEEELi64ENS_12float_e4m3_tEfNS_4arch4Sm90ELb0ELb1ELb1ELb1ELb1ELb0ELb0ELb1ELb1ELb1ELb0ELb0EEENS1_21CollectiveEpilogueFwdINS6_IJSA_SC_SB_EEES9_NS_10bfloat16_tESG_Li384ELb1ELb1ELb0ELb1EEENS1_36VarlenDynamicPersistentTileSchedulerILi192ELi160ELi384ELi128ELb0ELb1ELb1ELb1ELb0ELb1EEEEEEEEEvNT_6ParamsE:
        .type           _ZN7cutlass13device_kernelIN5flash11enable_sm90INS1_16FlashAttnFwdSm90INS1_25CollectiveMainloopFwdSm90ILi2EN4cute5tupleIJNS5_1CILi1EEES8_S8_EEENS6_IJNS7_ILi192EEENS7_ILi160EEENS7_ILi64EEEEEELi64ENS_12float_e4m3_tEfNS_4arch4Sm90ELb0ELb1ELb1ELb1ELb1ELb0ELb0ELb1ELb1ELb1ELb0ELb0EEENS1_21CollectiveEpilogueFwdINS6_IJSA_SC_SB_EEES9_NS_10bfloat16_tESG_Li384ELb1ELb1ELb0ELb1EEENS1_36VarlenDynamicPersistentTileSchedulerILi192ELi160ELi384ELi128ELb0ELb1ELb1ELb1ELb0ELb1EEEEEEEEEvNT_6ParamsE,@function
        .size           _ZN7cutlass13device_kernelIN5flash11enable_sm90INS1_16FlashAttnFwdSm90INS1_25CollectiveMainloopFwdSm90ILi2EN4cute5tupleIJNS5_1CILi1EEES8_S8_EEENS6_IJNS7_ILi192EEENS7_ILi160EEENS7_ILi64EEEEEELi64ENS_12float_e4m3_tEfNS_4arch4Sm90ELb0ELb1ELb1ELb1ELb1ELb0ELb0ELb1ELb1ELb1ELb0ELb0EEENS1_21CollectiveEpilogueFwdINS6_IJSA_SC_SB_EEES9_NS_10bfloat16_tESG_Li384ELb1ELb1ELb0ELb1EEENS1_36VarlenDynamicPersistentTileSchedulerILi192ELi160ELi384ELi128ELb0ELb1ELb1ELb1ELb0ELb1EEEEEEEEEvNT_6ParamsE,(.L_x_15865 - _ZN7cutlass13device_kernelIN5flash11enable_sm90INS1_16FlashAttnFwdSm90INS1_25CollectiveMainloopFwdSm90ILi2EN4cute5tupleIJNS5_1CILi1EEES8_S8_EEENS6_IJNS7_ILi192EEENS7_ILi160EEENS7_ILi64EEEEEELi64ENS_12float_e4m3_tEfNS_4arch4Sm90ELb0ELb1ELb1ELb1ELb1ELb0ELb0ELb1ELb1ELb1ELb0ELb0EEENS1_21CollectiveEpilogueFwdINS6_IJSA_SC_SB_EEES9_NS_10bfloat16_tESG_Li384ELb1ELb1ELb0ELb1EEENS1_36VarlenDynamicPersistentTileSchedulerILi192ELi160ELi384ELi128ELb0ELb1ELb1ELb1ELb0ELb1EEEEEEEEEvNT_6ParamsE)
        .other          _ZN7cutlass13device_kernelIN5flash11enable_sm90INS1_16FlashAttnFwdSm90INS1_25CollectiveMainloopFwdSm90ILi2EN4cute5tupleIJNS5_1CILi1EEES8_S8_EEENS6_IJNS7_ILi192EEENS7_ILi160EEENS7_ILi64EEEEEELi64ENS_12float_e4m3_tEfNS_4arch4Sm90ELb0ELb1ELb1ELb1ELb1ELb0ELb0ELb1ELb1ELb1ELb0ELb0EEENS1_21CollectiveEpilogueFwdINS6_IJSA_SC_SB_EEES9_NS_10bfloat16_tESG_Li384ELb1ELb1ELb0ELb1EEENS1_36VarlenDynamicPersistentTileSchedulerILi192ELi160ELi384ELi128ELb0ELb1ELb1ELb1ELb0ELb1EEEEEEEEEvNT_6ParamsE,@"STO_CUDA_ENTRY STV_DEFAULT"
_ZN7cutlass13device_kernelIN5flash11enable_sm90INS1_16FlashAttnFwdSm90INS1_25CollectiveMainloopFwdSm90ILi2EN4cute5tupleIJNS5_1CILi1EEES8_S8_EEENS6_IJNS7_ILi192EEENS7_ILi160EEENS7_ILi64EEEEEELi64ENS_12float_e4m3_tEfNS_4arch4Sm90ELb0ELb1ELb1ELb1ELb1ELb0ELb0ELb1ELb1ELb1ELb0ELb0EEENS1_21CollectiveEpilogueFwdINS6_IJSA_SC_SB_EEES9_NS_10bfloat16_tESG_Li384ELb1ELb1ELb0ELb1EEENS1_36VarlenDynamicPersistentTileSchedulerILi192ELi160ELi384ELi128ELb0ELb1ELb1ELb1ELb0ELb1EEEEEEEEEvNT_6ParamsE:
        /* <DEDUP_REMOVED lines=45> */
.L_x_14159:
        /* <DEDUP_REMOVED lines=22> */
.L_x_14160:
        /* <DEDUP_REMOVED lines=18> */
.L_x_14161:
        /* <DEDUP_REMOVED lines=22> */
.L_x_14162:
        /* <DEDUP_REMOVED lines=24> */
.L_x_14163:
        /* <DEDUP_REMOVED lines=8> */
.L_x_14165:
        /* <DEDUP_REMOVED lines=28> */
[----:B------:R-:W-:Y:S01]  /*0a70*/  IMAD.SHL.U32 R5, R4, 0x20, RZ ;  /* 0x0000002004057824 */ /* 0x000fe200078e00ff */
[CC--:B------:R-:W-:Y:S01]  /*0a80*/  LEA.HI R11, R0.reuse, R13.reuse, RZ, 0x2 ;  /* 0x0000000d000b7211 */ /* 0x0c0fe200078f10ff */
[----:B------:R-:W-:Y:S01]  /*0a90*/  IMAD.IADD R12, R13, 0x1, -R3 ;  /* 0x000000010d0c7824 */ /* 0x000fe200078e0a03 */
[----:B------:R-:W-:Y:S01]  /*0aa0*/  LEA.HI R3, R0, R13, RZ, 0x4 ;  /* 0x0000000d00037211 */ /* 0x000fe200078f20ff */
[----:B------:R-:W-:Y:S01]  /*0ab0*/  IMAD.HI R2, R14, 0x55555556, RZ ;  /* 0x555555560e027827 */ /* 0x000fe200078e02ff */
[----:B------:R-:W-:-:S02]  /*0ac0*/  LOP3.LUT R5, R5, 0xfffffc00, RZ, 0xc0, !PT ;  /* 0xfffffc0005057812 */ /* 0x000fc400078ec0ff */
[----:B------:R-:W-:Y:S02]  /*0ad0*/  SHF.R.S32.HI R7, RZ, 0x1f, R12 ;  /* 0x0000001fff077819 */ /* 0x000fe4000001140c */
[----:B------:R-:W-:Y:S02]  /*0ae0*/  SHF.R.S32.HI R6, RZ, 0x4, R3 ;  /* 0x00000004ff067819 */ /* 0x000fe40000011403 */
[----:B------:R-:W-:Y:S02]  /*0af0*/  LEA.HI R8, R7, R12, RZ, 0x2 ;  /* 0x0000000c07087211 */ /* 0x000fe400078f10ff */
[----:B------:R-:W-:Y:S02]  /*0b00*/  LOP3.LUT R4, R3, 0x3fffff0, RZ, 0xc0, !PT ;  /* 0x03fffff003047812 */ /* 0x000fe400078ec0ff */
[--C-:B------:R-:W-:Y:S02]  /*0b10*/  SHF.R.S32.HI R9, RZ, 0x2, R8.reuse ;  /* 0x00000002ff097819 */ /* 0x100fe40000011408 */
[----:B------:R-:W-:Y:S01]  /*0b20*/  SHF.R.S32.HI R10, RZ, 0x1f, R8 ;  /* 0x0000001fff0a7819 */ /* 0x000fe20000011408 */
[----:B------:R-:W-:Y:S01]  /*0b30*/  IMAD.IADD R4, R13, 0x1, -R4 ;  /* 0x000000010d047824 */ /* 0x000fe200078e0a04 */
[----:B------:R-:W-:-:S02]  /*0b40*/  LEA.HI R3, R3, R6, RZ, 0x1 ;  /* 0x0000000603037211 */ /* 0x000fc400078f08ff */
[----:B------:R-:W-:Y:S01]  /*0b50*/  LEA.HI R10, R10, R9, RZ, 0x3 ;  /* 0x000000090a0a7211 */ /* 0x000fe200078f18ff */
[----:B------:R-:W-:Y:S01]  /*0b60*/  IMAD R4, R4, 0x40, R5 ;  /* 0x0000004004047824 */ /* 0x000fe200078e0205 */
[----:B------:R-:W-:Y:S02]  /*0b70*/  LEA.HI R7, R7, R12, RZ, 0x5 ;  /* 0x0000000c07077211 */ /* 0x000fe400078f28ff */
[----:B------:R-:W-:Y:S02]  /*0b80*/  LOP3.LUT R10, R10, 0xfffffff8, RZ, 0xc0, !PT ;  /* 0xfffffff80a0a7812 */ /* 0x000fe400078ec0ff */
[----:B------:R-:W-:Y:S02]  /*0b90*/  LOP3.LUT R3, R3, 0x1ffffffe, RZ, 0xc0, !PT ;  /* 0x1ffffffe03037812 */ /* 0x000fe400078ec0ff */
[----:B------:R-:W-:Y:S01]  /*0ba0*/  LEA.HI R2, R2, R2, RZ, 0x1 ;  /* 0x0000000202027211 */ /* 0x000fe200078f08ff */
[----:B------:R-:W-:Y:S01]  /*0bb0*/  IMAD.IADD R10, R9, 0x1, -R10 ;  /* 0x00000001090a7824 */ /* 0x000fe200078e0a0a */
[----:B------:R-:W-:Y:S01]  /*0bc0*/  SHF.R.S32.HI R7, RZ, 0x5, R7 ;  /* 0x00000005ff077819 */ /* 0x000fe20000011407 */
[----:B------:R-:W-:Y:S01]  /*0bd0*/  IMAD.IADD R3, R6, 0x1, -R3 ;  /* 0x0000000106037824 */ /* 0x000fe200078e0a03 */
[----:B------:R-:W-:Y:S01]  /*0be0*/  LOP3.LUT R11, R11, 0xfffffffc, RZ, 0xc0, !PT ;  /* 0xfffffffc0b0b7812 */ /* 0x000fe200078ec0ff */
[----:B------:R-:W-:Y:S01]  /*0bf0*/  IMAD R2, R2, -0x3, R14 ;  /* 0xfffffffd02027824 */ /* 0x000fe200078e020e */
[----:B------:R-:W-:Y:S01]  /*0c00*/  LEA.HI R0, R0, R13, RZ, 0x3 ;  /* 0x0000000d00007211 */ /* 0x000fe200078f18ff */
[----:B------:R-:W-:Y:S01]  /*0c10*/  IMAD R7, R7, 0x10, R10 ;  /* 0x0000001007077824 */ /* 0x000fe200078e020a */
[----:B------:R-:W-:Y:S01]  /*0c20*/  LOP3.LUT R19, R8, 0x7ffffffc, RZ, 0xc0, !PT ;  /* 0x7ffffffc08137812 */ /* 0x000fe200078ec0ff */
[----:B------:R-:W-:Y:S01]  /*0c30*/  IMAD R3, R3, 0x8, R4 ;  /* 0x0000000803037824 */ /* 0x000fe200078e0204 */
[----:B------:R-:W-:Y:S01]  /*0c40*/  LOP3.LUT R23, R0, 0xfffffff8, RZ, 0xc0, !PT ;  /* 0xfffffff800177812 */ /* 0x000fe200078ec0ff */
[----:B------:R-:W-:Y:S01]  /*0c50*/  IMAD R2, R2, 0x40, R7 ;  /* 0x0000004002027824 */ /* 0x000fe200078e0207 */
[----:B------:R-:W-:Y:S01]  /*0c60*/  SHF.R.S32.HI R157, RZ, 0x3, R0 ;  /* 0x00000003ff9d7819 */ /* 0x000fe20000011400 */
[C---:B------:R-:W-:Y:S01]  /*0c70*/  IMAD.IADD R11, R13.reuse, 0x1, -R11 ;  /* 0x000000010d0b7824 */ /* 0x040fe200078e0a0b */
[----:B------:R0:W-:Y:S01]  /*0c80*/  STL [R1+0x10], R3 ;  /* 0x0000100301007387 */ /* 0x0001e20000100800 */
[----:B------:R-:W-:-:S02]  /*0c90*/  IMAD.IADD R23, R13, 0x1, -R23 ;  /* 0x000000010d177824 */ /* 0x000fc400078e0a17 */
[----:B------:R-:W-:Y:S01]  /*0ca0*/  IMAD.IADD R19, R12, 0x1, -R19 ;  /* 0x000000010c137824 */ /* 0x000fe200078e0a13 */
[----:B------:R0:W-:Y:S01]  /*0cb0*/  STL [R1+0xc], R2 ;  /* 0x00000c0201007387 */ /* 0x0001e20000100800 */
[----:B------:R-:W-:Y:S01]  /*0cc0*/  LEA.HI R5, R11, R11, RZ, 0x1 ;  /* 0x0000000b0b057211 */ /* 0x000fe200078f08ff */
[----:B------:R-:W-:-:S03]  /*0cd0*/  IMAD.SHL.U32 R156, R23, 0x8, RZ ;  /* 0x00000008179c7824 */ /* 0x000fc600078e00ff */
[----:B------:R-:W-:-:S05]  /*0ce0*/  LOP3.LUT R6, R5, 0x1ffffffe, RZ, 0xc0, !PT ;  /* 0x1ffffffe05067812 */ /* 0x000fca00078ec0ff */
[----:B------:R-:W-:-:S04]  /*0cf0*/  IMAD.IADD R6, R11, 0x1, -R6 ;  /* 0x000000010b067824 */ /* 0x000fc800078e0a06 */
[----:B0-----:R-:W-:-:S07]  /*0d00*/  IMAD R22, R6, 0x8, R2 ;  /* 0x0000000806167824 */ /* 0x001fce00078e0202 */
.L_x_14261:
[----:B------:R-:W-:Y:S01]  /*0d10*/  ULDC.64 UR6, c[0x0][0xa28] ;  /* 0x00028a0000067ab9 */ /* 0x000fe20000000a00 */
[----:B------:R-:W-:Y:S01]  /*0d20*/  IMAD.MOV.U32 R0, RZ, RZ, RZ ;  /* 0x000000ffff007224 */ /* 0x000fe200078e00ff */
        /* <DEDUP_REMOVED lines=11> */
[----:B012---:R-:W-:Y:S02]  /*0de0*/  IMAD.U32 R4, RZ, RZ, UR6 ;  /* 0x00000006ff047e24 */ /* 0x007fe4000f8e00ff */
[----:B------:R-:W-:Y:S01]  /*0df0*/  IMAD.U32 R5, RZ, RZ, UR7 ;  /* 0x00000007ff057e24 */ /* 0x000fe2000f8e00ff */
[----:B------:R-:W-:-:S04]  /*0e00*/  @UP1 UIMAD.WIDE UR6, UR47, 0x4, UR8 ;  /* 0x000000042f0618a5 */ /* 0x000fc8000f8e0208 */
[----:B-----5:R0:W5:Y:S02]  /*0e10*/  @P0 LDG.E R0, desc[UR50][R4.64] ;  /* 0x0000003204000981 */ /* 0x020164000c1e1900 */
        /* <DEDUP_REMOVED lines=12> */
[----:B0-----:R-:W-:-:S12]  /*0ee0*/  @P2 BRA `(.L_x_14166) ;  /* 0x0000000000302947 */ /* 0x001fd80003800000 */
        /* <DEDUP_REMOVED lines=12> */
.L_x_14166:
        /* <DEDUP_REMOVED lines=10> */
.L_x_14167:
        /* <DEDUP_REMOVED lines=11> */
.L_x_14168:
[----:B------:R-:W2:Y:S01]  /*1100*/  LDC R3, c[0x0][0x448] ;  /* 0x00011200ff037b82 */ /* 0x000ea20000000800 */
[----:B------:R-:W-:Y:S01]  /*1110*/  UIMAD UR42, UR5, 0xc0, URZ ;  /* 0x000000c0052a78a4 */ /* 0x000fe2000f8e023f */
        /* <DEDUP_REMOVED lines=28> */
.L_x_14170:
[----:B------:R-:W-:-:S13]  /*12e0*/  ISETP.NE.AND P0, PT, R7, 0x1, PT ;  /* 0x000000010700780c */ /* 0x000fda0003f05270 */
[----:B------:R-:W0:Y:S02]  /*12f0*/  @P0 LDC.64 R4, c[0x0][0x9e8] ;  /* 0x00027a00ff040b82 */ /* 0x000e240000000a00 */
[----:B0-----:R-:W-:-:S05]  /*1300*/  @P0 IMAD.HI.U32 R4, R3, R4, RZ ;  /* 0x0000000403040227 */ /* 0x001fca00078e00ff */
[----:B------:R-:W-:-:S07]  /*1310*/  @P0 SHF.R.U32.HI R3, RZ, R5, R4 ;  /* 0x00000005ff030219 */ /* 0x000fce0000011604 */
.L_x_14171:
[----:B------:R-:W-:-:S05]  /*1320*/  IMAD R3, R3, R7, R7 ;  /* 0x0000000703037224 */ /* 0x000fca00078e0207 */
[----:B------:R-:W-:-:S07]  /*1330*/  VIMNMX R0, R0, R3, PT ;  /* 0x0000000300007248 */ /* 0x000fce0003fe0100 */
.L_x_14169:
[----:B------:R-:W0:Y:S01]  /*1340*/  @P2 LDC R5, c[0x0][0x44c] ;  /* 0x00011300ff052b82 */ /* 0x000e220000000800 */
[----:B------:R-:W-:Y:S01]  /*1350*/  IMAD.U32 R4, RZ, RZ, UR42 ;  /* 0x0000002aff047e24 */ /* 0x000fe2000f8e00ff */
[----:B------:R-:W-:Y:S01]  /*1360*/  ULDC UR4, c[0x0][0x9dc] ;  /* 0x0002770000047ab9 */ /* 0x000fe20000000800 */
[----:B------:R-:W-:Y:S02]  /*1370*/  VIADD R3, R0, 0x9f ;  /* 0x0000009f00037836 */ /* 0x000fe40000000000 */
[C---:B------:R-:W-:Y:S02]  /*1380*/  IMAD.IADD R105, R17.reuse, 0x1, -R18 ;  /* 0x0000000111697824 */ /* 0x040fe400078e0a12 */
[----:B------:R-:W-:Y:S01]  /*1390*/  VIADD R0, R17, 0x9f ;  /* 0x0000009f11007836 */ /* 0x000fe20000000000 */
        /* <DEDUP_REMOVED lines=23> */
.L_x_14173:
[----:B------:R-:W-:-:S13]  /*1510*/  ISETP.NE.AND P0, PT, R7, 0x1, PT ;  /* 0x000000010700780c */ /* 0x000fda0003f05270 */
[----:B------:R-:W0:Y:S02]  /*1520*/  @P0 LDC.64 R4, c[0x0][0x9e8] ;  /* 0x00027a00ff040b82 */ /* 0x000e240000000a00 */
[----:B0-----:R-:W-:-:S05]  /*1530*/  @P0 IMAD.HI.U32 R0, R6, R4, RZ ;  /* 0x0000000406000227 */ /* 0x001fca00078e00ff */
[----:B------:R-:W-:-:S07]  /*1540*/  @P0 SHF.R.U32.HI R6, RZ, R5, R0 ;  /* 0x00000005ff060219 */ /* 0x000fce0000011600 */
.L_x_14174:
[----:B------:R-:W-:-:S05]  /*1550*/  IMAD R6, R6, R7, RZ ;  /* 0x0000000706067224 */ /* 0x000fca00078e02ff */
[----:B------:R-:W-:-:S13]  /*1560*/  R2UR UR5, R6 ;  /* 0x00000000060572ca */ /* 0x000fda00000e0000 */
[----:B------:R-:W-:-:S04]  /*1570*/  UISETP.LT.AND UP0, UPT, UR4, UR5, UPT ;  /* 0x000000050400728c */ /* 0x000fc8000bf01270 */
[----:B------:R-:W-:-:S12]  /*1580*/  USEL UR4, UR4, UR5, !UP0 ;  /* 0x0000000504047287 */ /* 0x000fd8000c000000 */
.L_x_14172:
        /* <DEDUP_REMOVED lines=62> */
.L_x_14176:
        /* <DEDUP_REMOVED lines=56> */
.L_x_14369:
[----:B------:R-:W-:Y:S05]  /*1cf0*/  @!P0 BRA `(.L_x_14178) ;  /* 0x0000000000048947 */ /* 0x000fea0003800000 */
[----:B------:R-:W-:Y:S01]  /*1d00*/  BPT.TRAP 0x1 ;  /* 0x000000040000795c */ /* 0x000fe20000300000 */
.L_x_14178:
[----:B------:R-:W-:Y:S02]  /*1d10*/  IMAD.U32 R12, RZ, RZ, UR38 ;  /* 0x00000026ff0c7e24 */ /* 0x000fe4000f8e00ff */
[----:B0-----:R-:W-:-:S03]  /*1d20*/  IMAD.U32 R3, RZ, RZ, UR37 ;  /* 0x00000025ff037e24 */ /* 0x001fc6000f8e00ff */
[----:B------:R-:W-:Y:S02]  /*1d30*/  LEA R12, R12, UR45, 0x3 ;  /* 0x0000002d0c0c7c11 */ /* 0x000fe4000f8e18ff */
[----:B------:R-:W-:-:S04]  /*1d40*/  SHF.L.U32 R3, R3, 0x1f, RZ ;  /* 0x0000001f03037819 */ /* 0x000fc800000006ff */
[----:B------:R0:W1:Y:S01]  /*1d50*/  SYNCS.PHASECHK.TRANS64.TRYWAIT P1, [R12+URZ+0x13230], R3 ;  /* 0x013230030c0075a7 */ /* 0x000062000802017f */
[----:B------:R-:W-:Y:S05]  /*1d60*/  @!P0 BRA `(.L_x_14179) ;  /* 0x0000000000048947 */ /* 0x000fea0003800000 */
[----:B------:R-:W-:Y:S01]  /*1d70*/  BPT.TRAP 0x1 ;  /* 0x000000040000795c */ /* 0x000fe20000300000 */
.L_x_14179:
[----:B-1----:R-:W-:Y:S05]  /*1d80*/  @P1 BRA `(.L_x_14180) ;  /* 0x0000000000081947 */ /* 0x002fea0003800000 */
[----:B------:R-:W1:Y:S02]  /*1d90*/  SYNCS.PHASECHK.TRANS64.TRYWAIT P1, [R12+URZ+0x13230], R3 ;  /* 0x013230030c0075a7 */ /* 0x000e64000802017f */
[----:B-1----:R-:W-:Y:S05]  /*1da0*/  @!P1 BRA `(.L_x_14181) ;  /* 0x0000019800d09947 */ /* 0x002fea0003800000 */
.L_x_14180:
        /* <DEDUP_REMOVED lines=73> */
.L_x_14182:
        /* <DEDUP_REMOVED lines=18> */
[----:B------:R-:W-:Y:S01]  /*2360*/  R2UR UR6, R12 ;  /* 0x000000000c0672ca */ /* 0x000fe200000e0000 */
[C---:B------:R-:W-:Y:S01]  /*2370*/  FMUL.FTZ R10, R0.reuse, R92 ;  /* 0x0000005c000a7220 */ /* 0x040fe20000410000 */
[C---:B------:R-:W-:Y:S01]  /*2380*/  FMUL.FTZ R92, R0.reuse, R73 ;  /* 0x00000049005c7220 */ /* 0x040fe20000410000 */
[C---:B------:R-:W-:Y:S01]  /*2390*/  FMUL.FTZ R7, R0.reuse, R89 ;  /* 0x0000005900077220 */ /* 0x040fe20000410000 */
[C---:B------:R-:W-:Y:S01]  /*23a0*/  FMUL.FTZ R73, R0.reuse, R75 ;  /* 0x0000004b00497220 */ /* 0x040fe20000410000 */
[C---:B------:R-:W-:Y:S01]  /*23b0*/  FMUL.FTZ R89, R0.reuse, R96 ;  /* 0x0000006000597220 */ /* 0x040fe20000410000 */
        /* <DEDUP_REMOVED lines=23> */
[----:B------:R-:W-:Y:S01]  /*2530*/  UIADD3 UR6, UR6, 0x13240, URZ ;  /* 0x0001324006067890 */ /* 0x000fe2000fffe03f */
        /* <DEDUP_REMOVED lines=13> */
[----:B01----:R-:W-:-:S04]  /*2610*/  @P2 IMAD.HI.U32 R12, R102, R13, RZ ;  /* 0x0000000d660c2227 */ /* 0x003fc800078e00ff */
[C---:B------:R-:W-:Y:S01]  /*2620*/  FMUL.FTZ R3, R0.reuse, R90 ;  /* 0x0000005a00037220 */ /* 0x040fe20000410000 */
[C---:B------:R-:W-:Y:S01]  /*2630*/  FMUL.FTZ R15, R0.reuse, R99 ;  /* 0x00000063000f7220 */ /* 0x040fe20000410000 */
[C---:B------:R-:W-:Y:S01]  /*2640*/  FMUL.FTZ R59, R0.reuse, R63 ;  /* 0x0000003f003b7220 */ /* 0x040fe20000410000 */
[----:B------:R-:W-:Y:S02]  /*2650*/  IMAD.MOV.U32 R13, RZ, RZ, -0xa0 ;  /* 0xffffff60ff0d7424 */ /* 0x000fe400078e00ff */
[C---:B------:R-:W-:Y:S01]  /*2660*/  FMUL.FTZ R62, R0.reuse, R70 ;  /* 0x00000046003e7220 */ /* 0x040fe20000410000 */
[C---:B------:R-:W-:Y:S01]  /*2670*/  FMUL.FTZ R47, R0.reuse, R55 ;  /* 0x00000037002f7220 */ /* 0x040fe20000410000 */
[C---:B------:R-:W-:Y:S01]  /*2680*/  FMUL.FTZ R24, R0.reuse, R26 ;  /* 0x0000001a00187220 */ /* 0x040fe20000410000 */
[----:B--2---:R-:W-:Y:S01]  /*2690*/  @P2 SHF.R.U32.HI R102, RZ, R31, R12 ;  /* 0x0000001fff662219 */ /* 0x004fe2000001160c */
[----:B------:R-:W-:Y:S01]  /*26a0*/  UPRMT UR6, UR44, 0x654, UR6 ;  /* 0x000006542c067896 */ /* 0x000fe20008000006 */
        /* <DEDUP_REMOVED lines=25> */
[--C-:B------:R-:W-:Y:S01]  /*2840*/  IMAD R12, R104, -0xa0, R17.reuse ;  /* 0xffffff60680c7824 */ /* 0x100fe200078e0211 */
[----:B------:R-:W-:Y:S01]  /*2850*/  ULDC UR22, c[0x0][0x9dc] ;  /* 0x0002770000167ab9 */ /* 0x000fe20000000800 */
[----:B------:R-:W-:Y:S01]  /*2860*/  SYNCS.ARRIVE.TRANS64.RED.A1T0 RZ, [UR6], RZ ;  /* 0x000000ffffff79a7 */ /* 0x000fe20008100406 */
[----:B------:R-:W-:Y:S01]  /*2870*/  ULOP3.LUT UR6, URZ, UR22, URZ, 0x33, !UPT ;  /* 0x000000163f067292 */ /* 0x000fe2000f8e333f */
[----:B------:R-:W-:Y:S01]  /*2880*/  IADD3 R109, -R18, R98, R17 ;  /* 0x00000062126d7210 */ /* 0x000fe20007ffe111 */
[----:B------:R-:W-:Y:S01]  /*2890*/  VIADD R12, R12, 0xa0 ;  /* 0x000000a00c0c7836 */ /* 0x000fe20000000000 */
[----:B------:R-:W-:Y:S01]  /*28a0*/  ULDC UR7, c[0x0][0x9e0] ;  /* 0x0002780000077ab9 */ /* 0x000fe20000000800 */
[----:B------:R-:W2:Y:S01]  /*28b0*/  MUFU.TANH R7, R7 ;  /* 0x0000000700077308 */ /* 0x000ea20000002400 */
        /* <DEDUP_REMOVED lines=99> */
.L_x_14185:
[----:B------:R-:W-:Y:S02]  /*2ef0*/  ULDC UR6, c[0x0][0x9e4] ;  /* 0x0002790000067ab9 */ /* 0x000fe40000000800 */
[----:B------:R-:W-:-:S05]  /*2f00*/  IMAD.U32 R32, RZ, RZ, UR6 ;  /* 0x00000006ff207e24 */ /* 0x000fca000f8e00ff */
[----:B------:R-:W-:-:S13]  /*2f10*/  ISETP.NE.AND P1, PT, R32, 0x1, PT ;  /* 0x000000012000780c */ /* 0x000fda0003f25270 */
[----:B------:R-:W1:Y:S02]  /*2f20*/  @P1 LDC.64 R12, c[0x0][0x9e8] ;  /* 0x00027a00ff0c1b82 */ /* 0x000e640000000a00 */
[----:B-1----:R-:W-:-:S05]  /*2f30*/  @P1 IMAD.HI.U32 R12, R33, R12, RZ ;  /* 0x0000000c210c1227 */ /* 0x002fca00078e00ff */
[----:B------:R-:W-:-:S07]  /*2f40*/  @P1 SHF.R.U32.HI R33, RZ, R13, R12 ;  /* 0x0000000dff211219 */ /* 0x000fce000001160c */
.L_x_14186:
[----:B------:R-:W-:Y:S05]  /*2f50*/  BSYNC B0 ;  /* 0x0000000000007941 */ /* 0x000fea0003800000 */
.L_x_14184:
[----:B------:R-:W-:-:S05]  /*2f60*/  IMAD R33, R33, R32, R98 ;  /* 0x0000002021217224 */ /* 0x000fca00078e0262 */
[----:B------:R-:W-:Y:S02]  /*2f70*/  VIADDMNMX R112, R33, R32, R112, PT ;  /* 0x0000002021707246 */ /* 0x000fe40003800170 */
[----:B------:R-:W-:-:S07]  /*2f80*/  VIMNMX R111, R111, R33, !PT ;  /* 0x000000216f6f7248 */ /* 0x000fce0007fe0100 */
.L_x_14183:
[C---:B------:R-:W-:Y:S01]  /*2f90*/  ISETP.GE.AND P3, PT, R110.reuse, 0x9, PT ;  /* 0x000000096e00780c */ /* 0x040fe20003f66270 */
[----:B------:R-:W1:Y:S01]  /*2fa0*/  SHFL.IDX PT, R102, R102, 0x1, 0x1c1f ;  /* 0x003c1f0066667f89 */ /* 0x000e6200000e0000 */
        /* <DEDUP_REMOVED lines=246> */
.L_x_14189:
[----:B------:R-:W-:Y:S02]  /*3f10*/  ULDC UR6, c[0x0][0x9e4] ;  /* 0x0002790000067ab9 */ /* 0x000fe40000000800 */
[----:B------:R-:W-:-:S05]  /*3f20*/  IMAD.U32 R86, RZ, RZ, UR6 ;  /* 0x00000006ff567e24 */ /* 0x000fca000f8e00ff */
[----:B------:R-:W-:-:S13]  /*3f30*/  ISETP.NE.AND P6, PT, R86, 0x1, PT ;  /* 0x000000015600780c */ /* 0x000fda0003fc5270 */
[----:B------:R-:W0:Y:S02]  /*3f40*/  @P6 LDC.64 R6, c[0x0][0x9e8] ;  /* 0x00027a00ff066b82 */ /* 0x000e240000000a00 */
[----:B0-----:R-:W-:-:S05]  /*3f50*/  @P6 IMAD.HI.U32 R6, R85, R6, RZ ;  /* 0x0000000655066227 */ /* 0x001fca00078e00ff */
[----:B------:R-:W-:-:S07]  /*3f60*/  @P6 SHF.R.U32.HI R85, RZ, R7, R6 ;  /* 0x00000007ff556219 */ /* 0x000fce0000011606 */
.L_x_14190:
[----:B------:R-:W-:Y:S05]  /*3f70*/  BSYNC B0 ;  /* 0x0000000000007941 */ /* 0x000fea0003800000 */
.L_x_14188:
[----:B------:R-:W-:-:S05]  /*3f80*/  IMAD R85, R85, R86, R98 ;  /* 0x0000005655557224 */ /* 0x000fca00078e0262 */
[----:B------:R-:W-:Y:S02]  /*3f90*/  VIADDMNMX R70, R85, R86, R70, PT ;  /* 0x0000005655467246 */ /* 0x000fe40003800146 */
[----:B------:R-:W-:-:S07]  /*3fa0*/  VIMNMX R69, R69, R85, !PT ;  /* 0x0000005545457248 */ /* 0x000fce0007fe0100 */
.L_x_14187:
[C---:B------:R-:W-:Y:S01]  /*3fb0*/  ISETP.GT.AND P1, PT, R69.reuse, 0x1, !P1 ;  /* 0x000000014500780c */ /* 0x040fe20004f24270 */
[----:B------:R-:W-:Y:S01]  /*3fc0*/  ULDC UR20, c[0x0][0x988] ;  /* 0x0002620000147ab9 */ /* 0x000fe20000000800 */
[----:B------:R-:W-:Y:S02]  /*3fd0*/  LOP3.LUT P6, RZ, R16, 0x1, RZ, 0xc0, !PT ;  /* 0x0000000110ff7812 */ /* 0x000fe400078cc0ff */
        /* <DEDUP_REMOVED lines=11> */
[----:B------:R-:W-:Y:S02]  /*4090*/  LOP3.LUT P6, RZ, R16, 0x800000, RZ, 0xc0, !PT ;  /* 0x0080000010ff7812 */ /* 0x000fe400078cc0ff */
[----:B------:R-:W-:Y:S02]  /*40a0*/  ISETP.LT.OR P1, PT, R70, 0x11, P1 ;  /* 0x000000114600780c */ /* 0x000fe40000f21670 */
[----:B------:R-:W-:Y:S02]  /*40b0*/  FMNMX.FTZ R9, R71, R12, !PT ;  /* 0x0000000c47097209 */ /* 0x000fe40007810000 */
[----:B------:R-:W-:Y:S02]  /*40c0*/  FSEL R14, R14, -INF , !P1 ;  /* 0xff8000000e0e7808 */ /* 0x000fe40004800000 */
[----:B------:R-:W-:-:S02]  /*40d0*/  LOP3.LUT P1, RZ, R16, 0x80000000, RZ, 0xc0, !PT ;  /* 0x8000000010ff7812 */ /* 0x000fc4000782c0ff */
[C---:B------:R-:W-:Y:S02]  /*40e0*/  ISETP.GT.AND P5, PT, R69.reuse, RZ, !P5 ;  /* 0x000000ff4500720c */ /* 0x040fe40006fa4270 */
[----:B------:R-:W-:Y:S02]  /*40f0*/  ISETP.GT.AND P1, PT, R69, 0x11, !P1 ;  /* 0x000000114500780c */ /* 0x000fe40004f24270 */
[C---:B------:R-:W-:Y:S02]  /*4100*/  ISETP.LT.OR P5, PT, R70.reuse, 0x1, P5 ;  /* 0x000000014600780c */ /* 0x040fe40002fa1670 */
[----:B------:R-:W-:Y:S02]  /*4110*/  ISETP.LT.OR P1, PT, R70, 0x12, P1 ;  /* 0x000000124600780c */ /* 0x000fe40000f21670 */
[----:B------:R-:W-:Y:S02]  /*4120*/  FSEL R97, R3, -INF , !P5 ;  /* 0xff80000003617808 */ /* 0x000fe40006800000 */
[----:B------:R-:W-:-:S02]  /*4130*/  FSEL R15, R15, -INF , !P1 ;  /* 0xff8000000f0f7808 */ /* 0x000fc40004800000 */
[----:B------:R-:W-:Y:S02]  /*4140*/  LOP3.LUT P1, RZ, R16, 0x40000000, RZ, 0xc0, !PT ;  /* 0x4000000010ff7812 */ /* 0x000fe4000782c0ff */
[----:B------:R-:W-:Y:S02]  /*4150*/  FMNMX.FTZ R87, R97, R4, !PT ;  /* 0x0000000461577209 */ /* 0x000fe40007810000 */
        /* <DEDUP_REMOVED lines=138> */
[----:B------:R-:W-:Y:S01]  /*4a00*/  LOP3.LUT P2, RZ, R16, 0x4, RZ, 0xc0, !PT ;  /* 0x0000000410ff7812 */ /* 0x000fe2000784c0ff */
[----:B------:R-:W0:Y:S01]  /*4a10*/  SHFL.BFLY PT, R9, R56, 0x2, 0x1f ;  /* 0x0c401f0038097f89 */ /* 0x000e2200000e0000 */
[----:B------:R-:W-:Y:S02]  /*4a20*/  ISETP.LT.OR P1, PT, R70, 0x79, P1 ;  /* 0x000000794600780c */ /* 0x000fe40000f21670 */
[----:B------:R-:W-:Y:S02]  /*4a30*/  LOP3.LUT P6, RZ, R16, 0x2, RZ, 0xc0, !PT ;  /* 0x0000000210ff7812 */ /* 0x000fe400078cc0ff */
[----:B------:R-:W-:Y:S02]  /*4a40*/  FSEL R46, R46, -INF , !P1 ;  /* 0xff8000002e2e7808 */ /* 0x000fe40004800000 */
[----:B------:R-:W-:-:S04]  /*4a50*/  LOP3.LUT P1, RZ, R16, 0x20, RZ, 0xc0, !PT ;  /* 0x0000002010ff7812 */ /* 0x000fc8000782c0ff */
[----:B------:R-:W-:-:S04]  /*4a60*/  ISETP.GT.AND P1, PT, R69, 0x79, !P1 ;  /* 0x000000794500780c */ /* 0x000fc80004f24270 */
[----:B------:R-:W-:-:S04]  /*4a70*/  ISETP.LT.OR P1, PT, R70, 0x7a, P1 ;  /* 0x0000007a4600780c */ /* 0x000fc80000f21670 */
[----:B------:R-:W-:Y:S02]  /*4a80*/  FSEL R47, R47, -INF , !P1 ;  /* 0xff8000002f2f7808 */ /* 0x000fe40004800000 */
[----:B------:R-:W-:Y:S02]  /*4a90*/  LOP3.LUT P1, RZ, R16, 0x10, RZ, 0xc0, !PT ;  /* 0x0000001010ff7812 */ /* 0x000fe4000782c0ff */
[----:B0-----:R-:W-:Y:S02]  /*4aa0*/  FMNMX.FTZ R85, R56, R9, !PT ;  /* 0x0000000938557209 */ /* 0x001fe40007810000 */
[----:B------:R-:W-:-:S03]  /*4ab0*/  ISETP.GT.AND P1, PT, R69, 0x80, !P1 ;  /* 0x000000804500780c */ /* 0x000fc60004f24270 */
[----:B------:R-:W0:Y:S01]  /*4ac0*/  SHFL.BFLY PT, R86, R85, 0x1, 0x1f ;  /* 0x0c201f0055567f89 */ /* 0x000e2200000e0000 */
        /* <DEDUP_REMOVED lines=9> */
[----:B0-----:R-:W-:Y:S01]  /*4b60*/  FMNMX.FTZ R9, R85, R86, !PT ;  /* 0x0000005655097209 */ /* 0x001fe20007810000 */
[----:B------:R-:W-:Y:S01]  /*4b70*/  IMAD.U32 R86, RZ, RZ, UR20 ;  /* 0x00000014ff567e24 */ /* 0x000fe2000f8e00ff */
[----:B------:R-:W-:-:S02]  /*4b80*/  FSEL R26, R26, -INF , !P1 ;  /* 0xff8000001a1a7808 */ /* 0x000fc40004800000 */
[----:B------:R-:W-:Y:S01]  /*4b90*/  ISETP.GT.AND P1, PT, R69, 0x89, !P6 ;  /* 0x000000894500780c */ /* 0x000fe20007724270 */
[----:B------:R-:W-:-:S01]  /*4ba0*/  FFMA.FTZ R99, R9, R86, -8 ;  /* 0xc100000009637423 */ /* 0x000fc20000010056 */
        /* <DEDUP_REMOVED lines=12> */
[----:B------:R-:W-:Y:S01]  /*4c70*/  ISETP.LT.OR P1, PT, R70, 0x91, P1 ;  /* 0x000000914600780c */ /* 0x000fe20000f21670 */
[----:B------:R-:W-:-:S01]  /*4c80*/  FFMA.FTZ R86, R88, UR20, -R99 ;  /* 0x0000001458567c23 */ /* 0x000fc20008010863 */
[----:B------:R-:W-:Y:S01]  /*4c90*/  FMNMX.FTZ R89, R6, R89, !PT ;  /* 0x0000005906597209 */ /* 0x000fe20007810000 */
[----:B------:R0:W-:Y:S01]  /*4ca0*/  MUFU.EX2 R87, R93 ;  /* 0x0000005d00577308 */ /* 0x0001e20000000800 */
[----:B------:R-:W-:Y:S01]  /*4cb0*/  FSEL R28, R28, -INF , !P1 ;  /* 0xff8000001c1c7808 */ /* 0x000fe20004800000 */
        /* <DEDUP_REMOVED lines=29> */
[----:B0-----:R-:W-:Y:S01]  /*4e90*/  FMNMX.FTZ R93, R75, R56, !PT ;  /* 0x000000384b5d7209 */ /* 0x001fe20007810000 */
        /* <DEDUP_REMOVED lines=24> */
[--C-:B------:R-:W-:Y:S01]  /*5020*/  FFMA.FTZ R54, R54, UR20, -R99.reuse ;  /* 0x0000001436367c23 */ /* 0x100fe20008010863 */
[----:B------:R-:W-:Y:S01]  /*5030*/  F2FP.SATFINITE.E4M3.F32.PACK_AB_MERGE_C R152, R12, R3, R152 ;  /* 0x000000030c98723e */ /* 0x000fe20004807098 */
[--C-:B------:R-:W-:Y:S01]  /*5040*/  FFMA.FTZ R51, R51, UR20, -R99.reuse ;  /* 0x0000001433337c23 */ /* 0x100fe20008010863 */
[----:B------:R-:W-:Y:S01]  /*5050*/  FMNMX.FTZ R56, R58, R93, !PT ;  /* 0x0000005d3a387209 */ /* 0x000fe20007810000 */
[----:B------:R-:W-:Y:S01]  /*5060*/  MUFU.EX2 R89, R95 ;  /* 0x0000005f00597308 */ /* 0x000fe20000000800 */
[----:B------:R-:W-:-:S01]  /*5070*/  FFMA.FTZ R64, R64, UR20, -R99 ;  /* 0x0000001440407c23 */ /* 0x000fc20008010863 */
[----:B------:R-:W-:Y:S01]  /*5080*/  FFMA.FTZ R55, R55, UR20, -R99 ;  /* 0x0000001437377c23 */ /* 0x000fe20008010863 */
        /* <DEDUP_REMOVED lines=33> */
[----:B------:R-:W-:-:S01]  /*52a0*/  FFMA.FTZ R69, R68, UR20, -R99 ;  /* 0x0000001444457c23 */ /* 0x000fc20008010863 */
[----:B------:R-:W-:Y:S01]  /*52b0*/  FFMA.FTZ R68, R53, UR20, -R99 ;  /* 0x0000001435447c23 */ /* 0x000fe20008010863 */
[----:B------:R-:W-:Y:S01]  /*52c0*/  MUFU.EX2 R84, R84 ;  /* 0x0000005400547308 */ /* 0x000fe20000000800 */
[----:B------:R-:W-:-:S05]  /*52d0*/  FMNMX.FTZ R56, R31, R56, !PT ;  /* 0x000000381f387209 */ /* 0x000fca0007810000 */
[----:B------:R-:W1:Y:S01]  /*52e0*/  SHFL.BFLY PT, R93, R56, 0x2, 0x1f ;  /* 0x0c401f00385d7f89 */ /* 0x000e6200000e0000 */
[----:B0-----:R-:W-:Y:S01]  /*52f0*/  F2FP.SATFINITE.E4M3.F32.PACK_AB_MERGE_C R150, R81, R82, RZ ;  /* 0x000000525196723e */ /* 0x001fe200048070ff */
[----:B------:R-:W-:Y:S03]  /*5300*/  MUFU.EX2 R83, R83 ;  /* 0x0000005300537308 */ /* 0x000fe60000000800 */
[----:B------:R-:W-:-:S05]  /*5310*/  F2FP.SATFINITE.E4M3.F32.PACK_AB_MERGE_C R150, R80, R91, R150 ;  /* 0x0000005b5096723e */ /* 0x000fca0004807096 */
[----:B------:R-:W-:Y:S08]  /*5320*/  MUFU.EX2 R13, R13 ;  /* 0x0000000d000d7308 */ /* 0x000ff00000000800 */
[----:B------:R-:W0:Y:S01]  /*5330*/  MUFU.EX2 R32, R32 ;  /* 0x0000002000207308 */ /* 0x000e220000000800 */
[----:B-1----:R-:W-:-:S07]  /*5340*/  FMNMX.FTZ R93, R56, R93, !PT ;  /* 0x0000005d385d7209 */ /* 0x002fce0007810000 */
[----:B------:R-:W-:Y:S01]  /*5350*/  MUFU.EX2 R35, R35 ;  /* 0x0000002300237308 */ /* 0x000fe20000000800 */
[----:B------:R-:W1:Y:S07]  /*5360*/  SHFL.BFLY PT, R56, R93, 0x1, 0x1f ;  /* 0x0c201f005d387f89 */ /* 0x000e6e00000e0000 */
[----:B------:R-:W2:Y:S01]  /*5370*/  MUFU.EX2 R36, R36 ;  /* 0x0000002400247308 */ /* 0x000ea20000000800 */
[----:B0-----:R-:W-:-:S04]  /*5380*/  F2FP.SATFINITE.E4M3.F32.PACK_AB_MERGE_C R144, R32, R13, RZ ;  /* 0x0000000d2090723e */ /* 0x001fc800048070ff */
[----:B------:R-:W-:-:S03]  /*5390*/  F2FP.SATFINITE.E4M3.F32.PACK_AB_MERGE_C R144, R83, R84, R144 ;  /* 0x000000545390723e */ /* 0x000fc60004807090 */
[----:B------:R-:W-:Y:S08]  /*53a0*/  MUFU.EX2 R33, R33 ;  /* 0x0000002100217308 */ /* 0x000ff00000000800 */
[----:B------:R-:W0:Y:S01]  /*53b0*/  MUFU.EX2 R34, R34 ;  /* 0x0000002200227308 */ /* 0x000e220000000800 */
[----:B--2---:R-:W-:Y:S02]  /*53c0*/  F2FP.SATFINITE.E4M3.F32.PACK_AB_MERGE_C R146, R36, R35, RZ ;  /* 0x000000232492723e */ /* 0x004fe400048070ff */
[----:B-1----:R-:W-:Y:S01]  /*53d0*/  FMNMX.FTZ R56, R93, R56, !PT ;  /* 0x000000385d387209 */ /* 0x002fe20007810000 */
[----:B------:R-:W-:-:S03]  /*53e0*/  IMAD.U32 R93, RZ, RZ, UR20 ;  /* 0x00000014ff5d7e24 */ /* 0x000fc6000f8e00ff */
[C---:B------:R-:W-:Y:S01]  /*53f0*/  FSETP.NEU.FTZ.AND P1, PT, R56.reuse, -INF , PT ;  /* 0xff8000003800780b */ /* 0x040fe20003f3d000 */
[----:B------:R-:W-:-:S01]  /*5400*/  FFMA.FTZ R70, R56, R93, -8 ;  /* 0xc100000038467423 */ /* 0x000fc2000001005d */
[----:B------:R-:W-:Y:S04]  /*5410*/  MUFU.EX2 R39, R39 ;  /* 0x0000002700277308 */ /* 0x000fe80000000800 */
[----:B------:R-:W-:Y:S02]  /*5420*/  FSEL R53, R70, RZ, P1 ;  /* 0x000000ff46357208 */ /* 0x000fe40000800000 */
[----:B0-----:R-:W-:-:S03]  /*5430*/  F2FP.SATFINITE.E4M3.F32.PACK_AB_MERGE_C R146, R34, R33, R146 ;  /* 0x000000212292723e */ /* 0x001fc60004807092 */
[--C-:B------:R-:W-:Y:S01]  /*5440*/  FFMA.FTZ R70, R97, UR20, -R53.reuse ;  /* 0x0000001461467c23 */ /* 0x100fe20008010835 */
[----:B------:R-:W-:-:S01]  /*5450*/  FFMA.FTZ R93, R4, UR20, -R53 ;  /* 0x00000014045d7c23 */ /* 0x000fc20008010835 */
[----:B------:R-:W-:Y:S01]  /*5460*/  FFMA.FTZ R4, R8, UR20, -R53 ;  /* 0x0000001408047c23 */ /* 0x000fe20008010835 */
[----:B------:R-:W-:-:S01]  /*5470*/  FADD.FTZ R97, R3, R12 ;  /* 0x0000000c03617221 */ /* 0x000fc20000010000 */
[--C-:B------:R-:W-:Y:S01]  /*5480*/  FFMA.FTZ R8, R20, UR20, -R53.reuse ;  /* 0x0000001414087c23 */ /* 0x100fe20008010835 */
[----:B------:R-:W-:-:S01]  /*5490*/  FFMA.FTZ R95, R6, UR20, -R53 ;  /* 0x00000014065f7c23 */ /* 0x000fc20008010835 */
[----:B------:R-:W-:Y:S01]  /*54a0*/  MUFU.EX2 R70, R70 ;  /* 0x0000004600467308 */ /* 0x000fe20000000800 */
[----:B------:R-:W-:-:S01]  /*54b0*/  FFMA.FTZ R20, R74, UR20, -R53 ;  /* 0x000000144a147c23 */ /* 0x000fc20008010835 */
[----:B------:R-:W-:Y:S01]  /*54c0*/  FFMA.FTZ R74, R78, UR20, -R53 ;  /* 0x000000144e4a7c23 */ /* 0x000fe20008010835 */
[----:B------:R-:W-:-:S01]  /*54d0*/  FADD.FTZ R78, R10, R97 ;  /* 0x000000610a4e7221 */ /* 0x000fc20000010000 */
        /* <DEDUP_REMOVED lines=22> */
[----:B------:R-:W-:Y:S01]  /*5640*/  FFMA.FTZ R77, R77, UR20, -R53 ;  /* 0x000000144d4d7c23 */ /* 0x000fe20008010835 */
[----:B------:R-:W-:-:S01]  /*5650*/  FADD.FTZ R97, R87, R94 ;  /* 0x0000005e57617221 */ /* 0x000fc20000010000 */
[--C-:B------:R-:W-:Y:S01]  /*5660*/  FFMA.FTZ R79, R79, UR20, -R53.reuse ;  /* 0x000000144f4f7c23 */ /* 0x100fe20008010835 */
[----:B------:R-:W-:-:S01]  /*5670*/  FFMA.FTZ R3, R42, UR20, -R53 ;  /* 0x000000142a037c23 */ /* 0x000fc20008010835 */
[----:B------:R-:W-:Y:S01]  /*5680*/  FFMA.FTZ R7, R7, UR20, -R53 ;  /* 0x0000001407077c23 */ /* 0x000fe20008010835 */
[----:B------:R-:W-:-:S01]  /*5690*/  FADD.FTZ R94, R90, R97 ;  /* 0x000000615a5e7221 */ /* 0x000fc20000010000 */
        /* <DEDUP_REMOVED lines=10> */
[----:B------:R-:W-:Y:S01]  /*5740*/  F2FP.SATFINITE.E4M3.F32.PACK_AB_MERGE_C R95, R95, R4, RZ ;  /* 0x000000045f5f723e */ /* 0x000fe200048070ff */
[----:B------:R-:W-:-:S01]  /*5750*/  FFMA.FTZ R24, R24, UR20, -R53 ;  /* 0x0000001418187c23 */ /* 0x000fc20008010835 */
[--C-:B------:R-:W-:Y:S01]  /*5760*/  FFMA.FTZ R25, R25, UR20, -R53.reuse ;  /* 0x0000001419197c23 */ /* 0x100fe20008010835 */
[----:B------:R-:W-:-:S01]  /*5770*/  FFMA.FTZ R26, R26, UR20, -R53 ;  /* 0x000000141a1a7c23 */ /* 0x000fc20008010835 */
        /* <DEDUP_REMOVED lines=24> */
[----:B--2---:R-:W-:-:S01]  /*5900*/  FADD.FTZ R41, R73, R12 ;  /* 0x0000000c49297221 */ /* 0x004fc20000010000 */
[----:B------:R-:W-:Y:S01]  /*5910*/  FADD.FTZ R12, R82, R63 ;  /* 0x0000003f520c7221 */ /* 0x000fe20000010000 */
[----:B------:R-:W2:Y:S03]  /*5920*/  @P6 LDC R8, c[0x0][0x450] ;  /* 0x00011400ff086b82 */ /* 0x000ea60000000800 */
[----:B------:R-:W-:-:S01]  /*5930*/  FADD.FTZ R81, R81, R12 ;  /* 0x0000000c51517221 */ /* 0x000fc20000010000 */
[----:B------:R-:W-:Y:S01]  /*5940*/  FFMA.FTZ R12, R44, UR20, -R53 ;  /* 0x000000142c0c7c23 */ /* 0x000fe20008010835 */
[----:B------:R-:W4:Y:S01]  /*5950*/  MUFU.EX2 R72, R72 ;  /* 0x0000004800487308 */ /* 0x000f220000000800 */
[----:B0-----:R-:W-:-:S01]  /*5960*/  FADD.FTZ R42, R20, R41 ;  /* 0x00000029142a7221 */ /* 0x001fc20000010000 */
[----:B------:R-:W-:-:S04]  /*5970*/  FADD.FTZ R44, R84, R81 ;  /* 0x00000051542c7221 */ /* 0x000fc80000010000 */
[----:B------:R-:W-:Y:S02]  /*5980*/  FADD.FTZ R44, R83, R44 ;  /* 0x0000002c532c7221 */ /* 0x000fe40000010000 */
        /* <DEDUP_REMOVED lines=14> */
[----:B------:R4:W-:Y:S08]  /*5a70*/  MUFU.EX2 R10, R40 ;  /* 0x00000028000a7308 */ /* 0x0009f00000000800 */
[----:B------:R-:W5:Y:S01]  /*5a80*/  MUFU.EX2 R58, R58 ;  /* 0x0000003a003a7308 */ /* 0x000f620000000800 */
[----:B----4-:R-:W-:-:S01]  /*5a90*/  FFMA.FTZ R40, R43, UR20, -R53 ;  /* 0x000000142b287c23 */ /* 0x010fc20008010835 */
[----:B------:R-:W-:-:S04]  /*5aa0*/  FADD.FTZ R43, R13, R44 ;  /* 0x0000002c0d2b7221 */ /* 0x000fc80000010000 */
[----:B------:R-:W-:Y:S02]  /*5ab0*/  FADD.FTZ R32, R32, R43 ;  /* 0x0000002b20207221 */ /* 0x000fe40000010000 */
[----:B------:R-:W4:Y:S02]  /*5ac0*/  MUFU.EX2 R59, R59 ;  /* 0x0000003b003b7308 */ /* 0x000f240000000800 */
[----:B------:R-:W-:-:S01]  /*5ad0*/  FADD.FTZ R41, R33, R32 ;  /* 0x0000002021297221 */ /* 0x000fc20000010000 */
[----:B0-----:R-:W-:-:S03]  /*5ae0*/  FADD.FTZ R33, R7, R42 ;  /* 0x0000002a07217221 */ /* 0x001fc60000010000 */
[----:B------:R-:W-:Y:S01]  /*5af0*/  FADD.FTZ R34, R34, R41 ;  /* 0x0000002922227221 */ /* 0x000fe20000010000 */
[----:B---3--:R-:W-:-:S01]  /*5b00*/  FADD.FTZ R33, R76, R33 ;  /* 0x000000214c217221 */ /* 0x008fc20000010000 */
[----:B------:R-:W0:Y:S02]  /*5b10*/  MUFU.EX2 R57, R57 ;  /* 0x0000003900397308 */ /* 0x000e240000000800 */
[----:B------:R-:W-:-:S01]  /*5b20*/  FADD.FTZ R35, R35, R34 ;  /* 0x0000002223237221 */ /* 0x000fc20000010000 */
[----:B-----5:R-:W-:-:S03]  /*5b30*/  FADD.FTZ R32, R58, R33 ;  /* 0x000000213a207221 */ /* 0x020fc60000010000 */
[----:B------:R-:W-:Y:S02]  /*5b40*/  FADD.FTZ R36, R36, R35 ;  /* 0x0000002324247221 */ /* 0x000fe40000010000 */
[----:B------:R-:W3:Y:S01]  /*5b50*/  MUFU.EX2 R60, R60 ;  /* 0x0000003c003c7308 */ /* 0x000ee20000000800 */
[----:B----4-:R-:W-:-:S01]  /*5b60*/  FADD.FTZ R32, R59, R32 ;  /* 0x000000203b207221 */ /* 0x010fc20000010000 */
[----:B------:R-:W-:-:S04]  /*5b70*/  F2FP.SATFINITE.E4M3.F32.PACK_AB_MERGE_C R58, R59, R58, RZ ;  /* 0x0000003a3b3a723e */ /* 0x000fc800048070ff */
[----:B------:R-:W-:Y:S01]  /*5b80*/  F2FP.SATFINITE.E4M3.F32.PACK_AB_MERGE_C R145, R76, R7, R58 ;  /* 0x000000074c91723e */ /* 0x000fe2000480703a */
[----:B-1----:R-:W-:Y:S01]  /*5b90*/  @P6 IMAD.HI.U32 R7, R6, UR42, RZ ;  /* 0x0000002a06076c27 */ /* 0x002fe2000f8e00ff */
[----:B------:R-:W1:Y:S03]  /*5ba0*/  MUFU.EX2 R61, R61 ;  /* 0x0000003d003d7308 */ /* 0x000e660000000800 */
[----:B0-----:R-:W-:-:S01]  /*5bb0*/  FADD.FTZ R33, R57, R32 ;  /* 0x0000002039217221 */ /* 0x001fc20000010000 */
[----:B------:R-:W-:Y:S01]  /*5bc0*/  IMAD.U32 R6, RZ, RZ, UR42 ;  /* 0x0000002aff067e24 */ /* 0x000fe2000f8e00ff */
[----:B--2---:R-:W-:Y:S02]  /*5bd0*/  @P6 SHF.R.U32.HI R6, RZ, R8, R7 ;  /* 0x00000008ff066219 */ /* 0x004fe40000011607 */
[----:B------:R-:W-:Y:S01]  /*5be0*/  LOP3.LUT P6, RZ, R2, 0x8, RZ, 0xc0, !PT ;  /* 0x0000000802ff7812 */ /* 0x000fe200078cc0ff */
[----:B------:R-:W0:Y:S01]  /*5bf0*/  MUFU.EX2 R48, R48 ;  /* 0x0000003000307308 */ /* 0x000e220000000800 */
[----:B---3--:R-:W-:-:S01]  /*5c00*/  FADD.FTZ R4, R60, R33 ;  /* 0x000000213c047221 */ /* 0x008fc20000010000 */
[----:B------:R-:W-:-:S04]  /*5c10*/  IMAD.IADD R105, R105, 0x1, R6 ;  /* 0x0000000169697824 */ /* 0x000fc800078e0206 */
[----:B------:R-:W-:Y:S02]  /*5c20*/  VIADD R6, R105, UR7 ;  /* 0x0000000769067c36 */ /* 0x000fe40008000000 */
[----:B------:R-:W2:Y:S01]  /*5c30*/  MUFU.EX2 R62, R62 ;  /* 0x0000003e003e7308 */ /* 0x000ea20000000800 */
[----:B-1----:R-:W-:-:S02]  /*5c40*/  FADD.FTZ R21, R61, R4 ;  /* 0x000000043d157221 */ /* 0x002fc40000010000 */
[----:B------:R-:W-:Y:S01]  /*5c50*/  R2UR UR10, R6 ;  /* 0x00000000060a72ca */ /* 0x000fe200000e0000 */
[----:B------:R-:W-:-:S04]  /*5c60*/  VIADD R6, R104, 0xfffffffe ;  /* 0xfffffffe68067836 */ /* 0x000fc80000000000 */
[----:B------:R-:W1:Y:S01]  /*5c70*/  MUFU.EX2 R37, R37 ;  /* 0x0000002500257308 */ /* 0x000e620000000800 */
[----:B0-----:R-:W-:-:S07]  /*5c80*/  F2FP.SATFINITE.E4M3.F32.PACK_AB_MERGE_C R140, R48, R39, RZ ;  /* 0x00000027308c723e */ /* 0x001fce00048070ff */
[----:B------:R-:W-:Y:S01]  /*5c90*/  MUFU.EX2 R52, R52 ;  /* 0x0000003400347308 */ /* 0x000fe20000000800 */
[----:B--2---:R-:W-:-:S01]  /*5ca0*/  FADD.FTZ R21, R62, R21 ;  /* 0x000000153e157221 */ /* 0x004fc20000010000 */
[----:B------:R-:W-:-:S03]  /*5cb0*/  F2FP.SATFINITE.E4M3.F32.PACK_AB_MERGE_C R61, R62, R61, RZ ;  /* 0x0000003d3e3d723e */ /* 0x000fc600048070ff */
[----:B------:R-:W-:Y:S01]  /*5cc0*/  FADD.FTZ R4, R10, R21 ;  /* 0x000000150a047221 */ /* 0x000fe20000010000 */
[----:B------:R-:W-:Y:S02]  /*5cd0*/  F2FP.SATFINITE.E4M3.F32.PACK_AB_MERGE_C R147, R60, R57, R61 ;  /* 0x000000393c93723e */ /* 0x000fe4000480703d */
[----:B------:R-:W0:Y:S01]  /*5ce0*/  MUFU.EX2 R69, R69 ;  /* 0x0000004500457308 */ /* 0x000e220000000800 */
[----:B-1----:R-:W-:Y:S01]  /*5cf0*/  F2FP.SATFINITE.E4M3.F32.PACK_AB_MERGE_C R140, R30, R37, R140 ;  /* 0x000000251e8c723e */ /* 0x002fe2000480708c */
        /* <DEDUP_REMOVED lines=60> */
[----:B------:R-:W-:Y:S01]  /*60c0*/  MUFU.EX2 R38, R38 ;  /* 0x0000002600267308 */ /* 0x000fe20000000800 */
[----:B0-----:R-:W-:-:S01]  /*60d0*/  FADD.FTZ R4, R28, R27 ;  /* 0x0000001b1c047221 */ /* 0x001fc20000010000 */
[----:B------:R-:W-:-:S06]  /*60e0*/  FADD.FTZ R51, R51, R64 ;  /* 0x0000004033337221 */ /* 0x000fcc0000010000 */
[----:B------:R-:W0:Y:S01]  /*60f0*/  MUFU.EX2 R31, R31 ;  /* 0x0000001f001f7308 */ /* 0x000e220000000800 */
[----:B--2---:R-:W-:-:S01]  /*6100*/  FADD.FTZ R3, R29, R4 ;  /* 0x000000041d037221 */ /* 0x004fc20000010000 */
[----:B0-----:R-:W-:-:S03]  /*6110*/  F2FP.SATFINITE.E4M3.F32.PACK_AB_MERGE_C R4, R31, R38, RZ ;  /* 0x000000261f04723e */ /* 0x001fc600048070ff */
[----:B------:R-:W-:Y:S01]  /*6120*/  FADD.FTZ R38, R38, R3 ;  /* 0x0000000326267221 */ /* 0x000fe20000010000 */
[----:B------:R-:W-:Y:S01]  /*6130*/  F2FP.SATFINITE.E4M3.F32.PACK_AB_MERGE_C R139, R29, R28, R4 ;  /* 0x0000001c1d8b723e */ /* 0x000fe20004807004 */
[----:B------:R-:W-:Y:S02]  /*6140*/  FADD.FTZ R4, R68, R51 ;  /* 0x0000003344047221 */ /* 0x000fe40000010000 */
[----:B------:R-:W-:-:S01]  /*6150*/  FADD.FTZ R3, R31, R38 ;  /* 0x000000261f037221 */ /* 0x000fc20000010000 */
        /* <DEDUP_REMOVED lines=14> */
.L_x_14192:
[----:B------:R-:W-:Y:S02]  /*6240*/  ULDC UR12, c[0x0][0x9e4] ;  /* 0x00027900000c7ab9 */ /* 0x000fe40000000800 */
[----:B------:R-:W-:-:S11]  /*6250*/  UISETP.NE.AND UP0, UPT, UR12, 0x1, UPT ;  /* 0x000000010c00788c */ /* 0x000fd6000bf05270 */
[----:B------:R-:W-:Y:S02]  /*6260*/  @UP0 ULDC.64 UR14, c[0x0][0x9e8] ;  /* 0x00027a00000e0ab9 */ /* 0x000fe40000000a00 */
[----:B------:R-:W-:-:S04]  /*6270*/  UIMAD.WIDE.U32 UR6, UR11, UR14, URZ ;  /* 0x0000000e0b0672a5 */ /* 0x000fc8000f8e003f */
[----:B------:R-:W-:-:S12]  /*6280*/  @UP0 USHF.R.U32.HI UR11, URZ, UR15, UR7 ;  /* 0x0000000f3f0b0299 */ /* 0x000fd80008011607 */
.L_x_14193:
[----:B------:R-:W-:-:S04]  /*6290*/  UIMAD UR11, UR11, UR12, UR12 ;  /* 0x0000000c0b0b72a4 */ /* 0x000fc8000f8e020c */
[----:B------:R-:W-:-:S04]  /*62a0*/  UISETP.LT.AND UP0, UPT, UR10, UR11, UPT ;  /* 0x0000000b0a00728c */ /* 0x000fc8000bf01270 */
[----:B------:R-:W-:-:S12]  /*62b0*/  USEL UR10, UR10, UR11, UP0 ;  /* 0x0000000b0a0a7287 */ /* 0x000fd80008000000 */
.L_x_14191:
        /* <DEDUP_REMOVED lines=32> */
.L_x_14213:
[----:B------:R-:W-:-:S04]  /*64c0*/  UISETP.NE.AND UP0, UPT, UR26, 0x1, UPT ;  /* 0x000000011a00788c */ /* 0x000fc8000bf05270 */
[----:B------:R-:W-:-:S04]  /*64d0*/  USEL UR37, URZ, 0x1, UP0 ;  /* 0x000000013f257887 */ /* 0x000fc80008000000 */
[----:B------:R-:W-:Y:S01]  /*64e0*/  ULOP3.LUT UR37, UR27, UR37, URZ, 0x3c, !UPT ;  /* 0x000000251b257292 */ /* 0x000fe2000f8e3c3f */
[----:B------:R-:W-:Y:S11]  /*64f0*/  @!P0 BRA `(.L_x_14195) ;  /* 0x0000000000048947 */ /* 0x000ff60003800000 */
[----:B------:R-:W-:Y:S01]  /*6500*/  BPT.TRAP 0x1 ;  /* 0x000000040000795c */ /* 0x000fe20000300000 */
.L_x_14195:
        /* <DEDUP_REMOVED lines=9> */
.L_x_14196:
[----:B-1----:R-:W-:Y:S05]  /*65a0*/  @P1 BRA `(.L_x_14197) ;  /* 0x0000000000081947 */ /* 0x002fea0003800000 */
[----:B------:R-:W1:Y:S02]  /*65b0*/  SYNCS.PHASECHK.TRANS64.TRYWAIT P1, [UR24+0x13230], R9 ;  /* 0x01323009ff0075a7 */ /* 0x000e640008020158 */
[----:B-1----:R-:W-:Y:S05]  /*65c0*/  @!P1 BRA `(.L_x_14198) ;  /* 0x0000015000dc9947 */ /* 0x002fea0003800000 */
.L_x_14197:
        /* <DEDUP_REMOVED lines=64> */
.L_x_14199:
[----:B------:R-:W-:Y:S01]  /*69d0*/  ULEA UR11, UR26, UR45, 0x3 ;  /* 0x0000002d1a0b7291 */ /* 0x000fe2000f8e183f */
[----:B01----:R-:W-:-:S05]  /*69e0*/  IMAD.U32 R9, RZ, RZ, UR27 ;  /* 0x0000001bff097e24 */ /* 0x003fca000f8e00ff */
[----:B------:R-:W-:-:S04]  /*69f0*/  SHF.L.U32 R9, R9, 0x1f, RZ ;  /* 0x0000001f09097819 */ /* 0x000fc800000006ff */
[----:B------:R0:W1:Y:S01]  /*6a00*/  SYNCS.PHASECHK.TRANS64.TRYWAIT P1, [UR11+0x13250], R9 ;  /* 0x01325009ff0075a7 */ /* 0x000062000802014b */
[----:B------:R-:W-:Y:S05]  /*6a10*/  @!P0 BRA `(.L_x_14200) ;  /* 0x0000000000048947 */ /* 0x000fea0003800000 */
[----:B------:R-:W-:Y:S01]  /*6a20*/  BPT.TRAP 0x1 ;  /* 0x000000040000795c */ /* 0x000fe20000300000 */
.L_x_14200:
[----:B-1----:R-:W-:Y:S05]  /*6a30*/  @P1 BRA `(.L_x_14201) ;  /* 0x0000000000081947 */ /* 0x002fea0003800000 */
[----:B------:R-:W1:Y:S02]  /*6a40*/  SYNCS.PHASECHK.TRANS64.TRYWAIT P1, [UR11+0x13250], R9 ;  /* 0x01325009ff0075a7 */ /* 0x000e64000802014b */
[----:B-1----:R-:W-:Y:S05]  /*6a50*/  @!P1 BRA `(.L_x_14202) ;  /* 0x0000014c00d09947 */ /* 0x002fea0003800000 */
.L_x_14201:
        /* <DEDUP_REMOVED lines=32> */
.L_x_14203:
        /* <DEDUP_REMOVED lines=25> */
[C---:B01----:R-:W-:Y:S01]  /*6df0*/  FMUL.FTZ R9, R0.reuse, R120 ;  /* 0x0000007800097220 */ /* 0x043fe20000410000 */
[C---:B------:R-:W-:Y:S01]  /*6e00*/  FMUL.FTZ R120, R0.reuse, R129 ;  /* 0x0000008100787220 */ /* 0x040fe20000410000 */
[C---:B------:R-:W-:Y:S01]  /*6e10*/  FMUL.FTZ R129, R0.reuse, R60 ;  /* 0x0000003c00817220 */ /* 0x040fe20000410000 */
[C---:B------:R-:W-:Y:S01]  /*6e20*/  FMUL.FTZ R60, R0.reuse, R62 ;  /* 0x0000003e003c7220 */ /* 0x040fe20000410000 */
[C---:B------:R-:W-:Y:S01]  /*6e30*/  FMUL.FTZ R62, R0.reuse, R66 ;  /* 0x00000042003e7220 */ /* 0x040fe20000410000 */
[----:B------:R-:W-:Y:S01]  /*6e40*/  FMUL.FTZ R66, R0, R70 ;  /* 0x0000004600427220 */ /* 0x000fe20000410000 */
        /* <DEDUP_REMOVED lines=37> */
[----:B------:R-:W-:Y:S01]  /*70a0*/  FMUL.FTZ R92, R0, R92 ;  /* 0x0000005c005c7220 */ /* 0x000fe20000410000 */
        /* <DEDUP_REMOVED lines=24> */
[----:B------:R-:W1:Y:S01]  /*7230*/  MUFU.TANH R9, R9 ;  /* 0x0000000900097308 */ /* 0x000e620000002400 */
[----:B------:R-:W-:-:S02]  /*7240*/  UPRMT UR24, UR44, 0x654, UR24 ;  /* 0x000006542c187896 */ /* 0x000fc40008000018 */
[----:B------:R-:W-:Y:S01]  /*7250*/  ULOP3.LUT UR6, URZ, UR22, URZ, 0x33, !UPT ;  /* 0x000000163f067292 */ /* 0x000fe2000f8e333f */
[----:B------:R-:W-:Y:S01]  /*7260*/  IADD3 R134, -R18, R56, R17 ;  /* 0x0000003812867210 */ /* 0x000fe20007ffe111 */
[----:B------:R-:W-:-:S03]  /*7270*/  VIADD R67, R56, 0xffffffff ;  /* 0xffffffff38437836 */ /* 0x000fc60000000000 */
[----:B------:R-:W2:Y:S01]  /*7280*/  MUFU.TANH R10, R10 ;  /* 0x0000000a000a7308 */ /* 0x000ea20000002400 */
[C---:B------:R-:W-:Y:S01]  /*7290*/  VIADD R135, R134.reuse, UR23 ;  /* 0x0000001786877c36 */ /* 0x040fe20008000000 */
[----:B------:R-:W-:Y:S01]  /*72a0*/  SYNCS.ARRIVE.TRANS64.RED.A1T0 RZ, [UR24], RZ ;  /* 0x000000ffffff79a7 */ /* 0x000fe20008100418 */
        /* <DEDUP_REMOVED lines=94> */
.L_x_14206:
[----:B------:R-:W-:-:S05]  /*7890*/  IMAD.U32 R138, RZ, RZ, UR21 ;  /* 0x00000015ff8a7e24 */ /* 0x000fca000f8e00ff */
[----:B------:R-:W-:-:S13]  /*78a0*/  ISETP.NE.AND P1, PT, R138, 0x1, PT ;  /* 0x000000018a00780c */ /* 0x000fda0003f25270 */
[----:B------:R-:W1:Y:S02]  /*78b0*/  @P1 LDC.64 R56, c[0x0][0x9e8] ;  /* 0x00027a00ff381b82 */ /* 0x000e640000000a00 */
[----:B-1----:R-:W-:-:S05]  /*78c0*/  @P1 IMAD.HI.U32 R56, R136, R56, RZ ;  /* 0x0000003888381227 */ /* 0x002fca00078e00ff */
[----:B------:R-:W-:-:S07]  /*78d0*/  @P1 SHF.R.U32.HI R136, RZ, R57, R56 ;  /* 0x00000039ff881219 */ /* 0x000fce0000011638 */
.L_x_14207:
[----:B------:R-:W-:Y:S05]  /*78e0*/  BSYNC B0 ;  /* 0x0000000000007941 */ /* 0x000fea0003800000 */
.L_x_14205:
[----:B------:R-:W-:-:S05]  /*78f0*/  IMAD R136, R136, R138, R67 ;  /* 0x0000008a88887224 */ /* 0x000fca00078e0243 */
[----:B------:R-:W-:Y:S02]  /*7900*/  VIADDMNMX R133, R136, R138, R133, PT ;  /* 0x0000008a88857246 */ /* 0x000fe40003800185 */
[----:B------:R-:W-:-:S07]  /*7910*/  VIMNMX R71, R71, R136, !PT ;  /* 0x0000008847477248 */ /* 0x000fce0007fe0100 */
.L_x_14204:
        /* <DEDUP_REMOVED lines=247> */
.L_x_14210:
[----:B------:R-:W-:-:S05]  /*8890*/  IMAD.U32 R70, RZ, RZ, UR21 ;  /* 0x00000015ff467e24 */ /* 0x000fca000f8e00ff */
[----:B------:R-:W-:-:S13]  /*88a0*/  ISETP.NE.AND P6, PT, R70, 0x1, PT ;  /* 0x000000014600780c */ /* 0x000fda0003fc5270 */
[----:B------:R-:W0:Y:S02]  /*88b0*/  @P6 LDC.64 R56, c[0x0][0x9e8] ;  /* 0x00027a00ff386b82 */ /* 0x000e240000000a00 */
[----:B0-----:R-:W-:-:S05]  /*88c0*/  @P6 IMAD.HI.U32 R56, R9, R56, RZ ;  /* 0x0000003809386227 */ /* 0x001fca00078e00ff */
[----:B------:R-:W-:-:S07]  /*88d0*/  @P6 SHF.R.U32.HI R9, RZ, R57, R56 ;  /* 0x00000039ff096219 */ /* 0x000fce0000011638 */
.L_x_14211:
[----:B------:R-:W-:Y:S05]  /*88e0*/  BSYNC B0 ;  /* 0x0000000000007941 */ /* 0x000fea0003800000 */
.L_x_14209:
[----:B------:R-:W-:-:S05]  /*88f0*/  IMAD R9, R9, R70, R67 ;  /* 0x0000004609097224 */ /* 0x000fca00078e0243 */
[----:B------:R-:W-:Y:S02]  /*8900*/  VIADDMNMX R135, R9, R70, R135, PT ;  /* 0x0000004609877246 */ /* 0x000fe40003800187 */
[----:B------:R-:W-:-:S07]  /*8910*/  VIMNMX R134, R134, R9, !PT ;  /* 0x0000000986867248 */ /* 0x000fce0007fe0100 */
.L_x_14208:
        /* <DEDUP_REMOVED lines=129> */
[----:B0-----:R-:W-:Y:S01]  /*9130*/  FMNMX.FTZ R9, R57, R70, !PT ;  /* 0x0000004639097209 */ /* 0x001fe20007810000 */
[----:B------:R-:W-:Y:S01]  /*9140*/  IMAD.U32 R70, RZ, RZ, UR20 ;  /* 0x00000014ff467e24 */ /* 0x000fe2000f8e00ff */
[----:B------:R-:W-:Y:S02]  /*9150*/  FSEL R95, R95, -INF , !P1 ;  /* 0xff8000005f5f7808 */ /* 0x000fe40004800000 */
[----:B------:R-:W-:Y:S01]  /*9160*/  LOP3.LUT P1, RZ, R16, 0x80000, RZ, 0xc0, !PT ;  /* 0x0008000010ff7812 */ /* 0x000fe2000782c0ff */
[----:B------:R-:W-:-:S03]  /*9170*/  FFMA.FTZ R67, R9, R70, -8 ;  /* 0xc100000009437423 */ /* 0x000fc60000010046 */
        /* <DEDUP_REMOVED lines=63> */
[----:B------:R-:W-:-:S02]  /*9570*/  FSEL R11, R11, -INF , !P1 ;  /* 0xff8000000b0b7808 */ /* 0x000fc40004800000 */
[----:B------:R-:W-:Y:S02]  /*9580*/  FSETP.NEU.FTZ.AND P1, PT, R9, -INF , PT ;  /* 0xff8000000900780b */ /* 0x000fe40003f3d000 */
[----:B------:R-:W-:Y:S02]  /*9590*/  ISETP.LT.OR P2, PT, R135, 0x9a, P2 ;  /* 0x0000009a8700780c */ /* 0x000fe40001741670 */
        /* <DEDUP_REMOVED lines=19> */
[----:B------:R1:W-:Y:S01]  /*96d0*/  MUFU.EX2 R68, R131 ;  /* 0x0000008300447308 */ /* 0x0003e20000000800 */
[----:B0-----:R-:W-:-:S01]  /*96e0*/  FFMA.FTZ R128, R130, UR20, -R67 ;  /* 0x0000001482807c23 */ /* 0x001fc20008010843 */
[----:B------:R-:W-:Y:S01]  /*96f0*/  FSEL R130, R9, RZ, P1 ;  /* 0x000000ff09827208 */ /* 0x000fe20000800000 */
        /* <DEDUP_REMOVED lines=36> */
[----:B------:R-:W-:Y:S01]  /*9940*/  FMNMX.FTZ R56, R118, R123, !PT ;  /* 0x0000007b76387209 */ /* 0x000fe20007810000 */
[----:B------:R-:W-:-:S03]  /*9950*/  FMUL.FTZ R130, R130, UR20 ;  /* 0x0000001482827c20 */ /* 0x000fc60008410000 */
        /* <DEDUP_REMOVED lines=39> */
[----:B------:R-:W1:Y:S05]  /*9bd0*/  SHFL.BFLY PT, R127, R56, 0x2, 0x1f ;  /* 0x0c401f00387f7f89 */ /* 0x000e6a00000e0000 */
[----:B------:R-:W-:Y:S08]  /*9be0*/  MUFU.EX2 R113, R113 ;  /* 0x0000007100717308 */ /* 0x000ff00000000800 */
[----:B------:R-:W-:Y:S08]  /*9bf0*/  MUFU.EX2 R116, R116 ;  /* 0x0000007400747308 */ /* 0x000ff00000000800 */
[----:B------:R-:W-:Y:S01]  /*9c00*/  MUFU.EX2 R117, R117 ;  /* 0x0000007500757308 */ /* 0x000fe20000000800 */
[----:B-1----:R-:W-:Y:S01]  /*9c10*/  FMNMX.FTZ R131, R56, R127, !PT ;  /* 0x0000007f38837209 */ /* 0x002fe20007810000 */
[--C-:B------:R-:W-:Y:S01]  /*9c20*/  FFMA.FTZ R127, R129, UR20, -R67.reuse ;  /* 0x00000014817f7c23 */ /* 0x100fe20008010843 */
[----:B------:R-:W-:-:S01]  /*9c30*/  FFMA.FTZ R129, R132, UR20, -R67 ;  /* 0x0000001484817c23 */ /* 0x000fc20008010843 */
[----:B------:R-:W-:Y:S01]  /*9c40*/  FFMA.FTZ R132, R69, UR20, -R67 ;  /* 0x0000001445847c23 */ /* 0x000fe20008010843 */
[----:B------:R-:W-:Y:S01]  /*9c50*/  IMAD.U32 R67, RZ, RZ, UR20 ;  /* 0x00000014ff437e24 */ /* 0x000fe2000f8e00ff */
[----:B------:R-:W1:Y:S02]  /*9c60*/  SHFL.BFLY PT, R56, R131, 0x1, 0x1f ;  /* 0x0c201f0083387f89 */ /* 0x000e6400000e0000 */
[----:B------:R-:W-:Y:S08]  /*9c70*/  MUFU.EX2 R88, R88 ;  /* 0x0000005800587308 */ /* 0x000ff00000000800 */
        /* <DEDUP_REMOVED lines=17> */
[----:B------:R-:W-:-:S01]  /*9d90*/  FFMA.FTZ R94, R97, UR20, -R7 ;  /* 0x00000014615e7c23 */ /* 0x000fc20008010807 */
[----:B------:R-:W-:Y:S01]  /*9da0*/  FADD.FTZ R121, -R121, R8 ;  /* 0x0000000879797221 */ /* 0x000fe20000010100 */
[----:B------:R-:W-:-:S01]  /*9db0*/  FFMA.FTZ R67, R122, UR20, -R7 ;  /* 0x000000147a437c23 */ /* 0x000fc20008010807 */
[--C-:B------:R-:W-:Y:S01]  /*9dc0*/  FFMA.FTZ R97, R98, UR20, -R7.reuse ;  /* 0x0000001462617c23 */ /* 0x100fe20008010807 */
[----:B------:R-:W-:-:S01]  /*9dd0*/  FFMA.FTZ R98, R99, UR20, -R7 ;  /* 0x0000001463627c23 */ /* 0x000fc20008010807 */
[----:B------:R-:W-:Y:S01]  /*9de0*/  FMUL.FTZ R121, R121, UR20 ;  /* 0x0000001479797c20 */ /* 0x000fe20008410000 */
[----:B------:R-:W-:Y:S01]  /*9df0*/  MUFU.EX2 R11, R11 ;  /* 0x0000000b000b7308 */ /* 0x000fe20000000800 */
[----:B0-----:R-:W-:-:S01]  /*9e00*/  FFMA.FTZ R99, R130, R4, R57 ;  /* 0x0000000482637223 */ /* 0x001fc20000010039 */
        /* <DEDUP_REMOVED lines=166> */
.L_x_14212:
        /* <DEDUP_REMOVED lines=42> */
[----:B------:R-:W-:Y:S01]  /*ab10*/  VIADD R6, R6, 0xffffffff ;  /* 0xffffffff06067836 */ /* 0x000fe20000000000 */
        /* <DEDUP_REMOVED lines=33> */
[----:B------:R-:W-:Y:S01]  /*ad30*/  IMAD.MOV.U32 R8, RZ, RZ, R56 ;  /* 0x000000ffff087224 */ /* 0x000fe200078e0038 */
[----:B------:R-:W-:Y:S01]  /*ad40*/  F2FP.SATFINITE.E4M3.F32.PACK_AB_MERGE_C R136, R87, R86, R127 ;  /* 0x000000565788723e */ /* 0x000fe2000480707f */
[----:B------:R-:W-:Y:S01]  /*ad50*/  IMAD.MOV.U32 R7, RZ, RZ, R9 ;  /* 0x000000ffff077224 */ /* 0x000fe200078e0009 */
[----:B------:R-:W-:-:S02]  /*ad60*/  F2FP.SATFINITE.E4M3.F32.PACK_AB_MERGE_C R137, R59, R58, R60 ;  /* 0x0000003a3b89723e */ /* 0x000fc4000480703c */
[----:B------:R-:W-:Y:S01]  /*ad70*/  F2FP.SATFINITE.E4M3.F32.PACK_AB_MERGE_C R138, R65, R64, R129 ;  /* 0x00000040418a723e */ /* 0x000fe20004807081 */
[----:B------:R-:W-:Y:S06]  /*ad80*/  @P1 BRA `(.L_x_14213) ;  /* 0xffffffb400cc1947 */ /* 0x000fec000383ffff */
.L_x_14194:
        /* <DEDUP_REMOVED lines=26> */
.L_x_14215:
[----:B------:R-:W-:Y:S02]  /*af30*/  ULDC UR12, c[0x0][0x9e4] ;  /* 0x00027900000c7ab9 */ /* 0x000fe40000000800 */
[----:B------:R-:W-:-:S11]  /*af40*/  UISETP.NE.AND UP0, UPT, UR12, 0x1, UPT ;  /* 0x000000010c00788c */ /* 0x000fd6000bf05270 */
[----:B------:R-:W-:Y:S02]  /*af50*/  @UP0 ULDC.64 UR14, c[0x0][0x9e8] ;  /* 0x00027a00000e0ab9 */ /* 0x000fe40000000a00 */
[----:B------:R-:W-:-:S04]  /*af60*/  UIMAD.WIDE.U32 UR6, UR10, UR14, URZ ;  /* 0x0000000e0a0672a5 */ /* 0x000fc8000f8e003f */
[----:B------:R-:W-:-:S12]  /*af70*/  @UP0 USHF.R.U32.HI UR10, URZ, UR15, UR7 ;  /* 0x0000000f3f0a0299 */ /* 0x000fd80008011607 */
.L_x_14216:
[----:B------:R-:W-:-:S04]  /*af80*/  UIMAD UR10, UR10, UR12, URZ ;  /* 0x0000000c0a0a72a4 */ /* 0x000fc8000f8e023f */
[----:B------:R-:W-:-:S04]  /*af90*/  UISETP.LT.AND UP0, UPT, UR11, UR10, UPT ;  /* 0x0000000a0b00728c */ /* 0x000fc8000bf01270 */
[----:B------:R-:W-:-:S12]  /*afa0*/  USEL UR11, UR11, UR10, !UP0 ;  /* 0x0000000a0b0b7287 */ /* 0x000fd8000c000000 */
.L_x_14214:
        /* <DEDUP_REMOVED lines=13> */
.L_x_14228:
[----:B------:R-:W-:-:S04]  /*b080*/  UISETP.NE.AND UP0, UPT, UR23, 0x1, UPT ;  /* 0x000000011700788c */ /* 0x000fc8000bf05270 */
[----:B------:R-:W-:-:S04]  /*b090*/  USEL UR37, URZ, 0x1, UP0 ;  /* 0x000000013f257887 */ /* 0x000fc80008000000 */
[----:B------:R-:W-:Y:S01]  /*b0a0*/  ULOP3.LUT UR37, UR24, UR37, URZ, 0x3c, !UPT ;  /* 0x0000002518257292 */ /* 0x000fe2000f8e3c3f */
[----:B------:R-:W-:Y:S11]  /*b0b0*/  @!P0 BRA `(.L_x_14218) ;  /* 0x0000000000048947 */ /* 0x000ff60003800000 */
[----:B------:R-:W-:Y:S01]  /*b0c0*/  BPT.TRAP 0x1 ;  /* 0x000000040000795c */ /* 0x000fe20000300000 */
.L_x_14218:
        /* <DEDUP_REMOVED lines=9> */
.L_x_14219:
[----:B-1----:R-:W-:Y:S05]  /*b160*/  @P1 BRA `(.L_x_14220) ;  /* 0x0000000000081947 */ /* 0x002fea0003800000 */
[----:B------:R-:W1:Y:S02]  /*b170*/  SYNCS.PHASECHK.TRANS64.TRYWAIT P1, [UR21+0x13230], R9 ;  /* 0x01323009ff0075a7 */ /* 0x000e640008020155 */
[----:B-1----:R-:W-:Y:S05]  /*b180*/  @!P1 BRA `(.L_x_14221) ;  /* 0x00000108001c9947 */ /* 0x002fea0003800000 */
.L_x_14220:
        /* <DEDUP_REMOVED lines=64> */
.L_x_14222:
[----:B------:R-:W-:Y:S01]  /*b590*/  ULEA UR11, UR23, UR45, 0x3 ;  /* 0x0000002d170b7291 */ /* 0x000fe2000f8e183f */
[----:B01----:R-:W-:-:S05]  /*b5a0*/  IMAD.U32 R9, RZ, RZ, UR24 ;  /* 0x00000018ff097e24 */ /* 0x003fca000f8e00ff */
[----:B------:R-:W-:-:S04]  /*b5b0*/  SHF.L.U32 R9, R9, 0x1f, RZ ;  /* 0x0000001f09097819 */ /* 0x000fc800000006ff */
[----:B------:R0:W1:Y:S01]  /*b5c0*/  SYNCS.PHASECHK.TRANS64.TRYWAIT P1, [UR11+0x13250], R9 ;  /* 0x01325009ff0075a7 */ /* 0x000062000802014b */
[----:B------:R-:W-:Y:S05]  /*b5d0*/  @!P0 BRA `(.L_x_14223) ;  /* 0x0000000000048947 */ /* 0x000fea0003800000 */
[----:B------:R-:W-:Y:S01]  /*b5e0*/  BPT.TRAP 0x1 ;  /* 0x000000040000795c */ /* 0x000fe20000300000 */
.L_x_14223:
[----:B-1----:R-:W-:Y:S05]  /*b5f0*/  @P1 BRA `(.L_x_14224) ;  /* 0x0000000000081947 */ /* 0x002fea0003800000 */
[----:B------:R-:W1:Y:S02]  /*b600*/  SYNCS.PHASECHK.TRANS64.TRYWAIT P1, [UR11+0x13250], R9 ;  /* 0x01325009ff0075a7 */ /* 0x000e64000802014b */
[----:B-1----:R-:W-:Y:S05]  /*b610*/  @!P1 BRA `(.L_x_14225) ;  /* 0x0000010400109947 */ /* 0x002fea0003800000 */
.L_x_14224:
        /* <DEDUP_REMOVED lines=32> */
.L_x_14226:
        /* <DEDUP_REMOVED lines=503> */
.L_x_14227:
        /* <DEDUP_REMOVED lines=82> */
.L_x_14217:
        /* <DEDUP_REMOVED lines=10> */
.L_x_14248:
[----:B------:R-:W-:-:S04]  /*dd50*/  UIADD3 UR38, UR24, 0x1, URZ ;  /* 0x0000000118267890 */ /* 0x000fc8000fffe03f */
[----:B------:R-:W-:-:S04]  /*dd60*/  UISETP.NE.AND UP0, UPT, UR38, 0x2, UPT ;  /* 0x000000022600788c */ /* 0x000fc8000bf05270 */
[----:B------:R-:W-:Y:S02]  /*dd70*/  USEL UR37, URZ, 0x1, UP0 ;  /* 0x000000013f257887 */ /* 0x000fe40008000000 */
[----:B------:R-:W-:Y:S02]  /*dd80*/  USEL UR38, UR38, URZ, UP0 ;  /* 0x0000003f26267287 */ /* 0x000fe40008000000 */
[----:B------:R-:W-:Y:S01]  /*dd90*/  ULOP3.LUT UR37, UR25, UR37, URZ, 0x3c, !UPT ;  /* 0x0000002519257292 */ /* 0x000fe2000f8e3c3f */
[----:B------:R-:W-:Y:S11]  /*dda0*/  @!P0 BRA `(.L_x_14230) ;  /* 0x0000000000048947 */ /* 0x000ff60003800000 */
[----:B------:R-:W-:Y:S01]  /*ddb0*/  BPT.TRAP 0x1 ;  /* 0x000000040000795c */ /* 0x000fe20000300000 */
.L_x_14230:
[----:B------:R-:W-:Y:S01]  /*ddc0*/  ULEA UR6, UR38, UR45, 0x3 ;  /* 0x0000002d26067291 */ /* 0x000fe2000f8e183f */
[----:B------:R-:W-:-:S05]  /*ddd0*/  IMAD.U32 R9, RZ, RZ, UR37 ;  /* 0x00000025ff097e24 */ /* 0x000fca000f8e00ff */
[----:B------:R-:W-:-:S04]  /*dde0*/  SHF.L.U32 R9, R9, 0x1f, RZ ;  /* 0x0000001f09097819 */ /* 0x000fc800000006ff */
[----:B------:R0:W1:Y:S01]  /*ddf0*/  SYNCS.PHASECHK.TRANS64.TRYWAIT P1, [UR6+0x13230], R9 ;  /* 0x01323009ff0075a7 */ /* 0x0000620008020146 */
[----:B------:R-:W-:Y:S05]  /*de00*/  @!P0 BRA `(.L_x_14231) ;  /* 0x0000000000048947 */ /* 0x000fea0003800000 */
[----:B------:R-:W-:Y:S01]  /*de10*/  BPT.TRAP 0x1 ;  /* 0x000000040000795c */ /* 0x000fe20000300000 */
.L_x_14231:
[----:B-1----:R-:W-:Y:S05]  /*de20*/  @P1 BRA `(.L_x_14232) ;  /* 0x0000000000081947 */ /* 0x002fea0003800000 */
[----:B------:R-:W1:Y:S02]  /*de30*/  SYNCS.PHASECHK.TRANS64.TRYWAIT P1, [UR6+0x13230], R9 ;  /* 0x01323009ff0075a7 */ /* 0x000e640008020146 */
[----:B-1----:R-:W-:Y:S05]  /*de40*/  @!P1 BRA `(.L_x_14233) ;  /* 0x000000dc001c9947 */ /* 0x002fea0003800000 */
.L_x_14232:
        /* <DEDUP_REMOVED lines=64> */
.L_x_14234:
[----:B------:R-:W-:Y:S01]  /*e250*/  ULEA UR11, UR24, UR45, 0x3 ;  /* 0x0000002d180b7291 */ /* 0x000fe2000f8e183f */
[----:B01----:R-:W-:-:S05]  /*e260*/  IMAD.U32 R9, RZ, RZ, UR25 ;  /* 0x00000019ff097e24 */ /* 0x003fca000f8e00ff */
[----:B------:R-:W-:-:S04]  /*e270*/  SHF.L.U32 R9, R9, 0x1f, RZ ;  /* 0x0000001f09097819 */ /* 0x000fc800000006ff */
[----:B------:R0:W1:Y:S01]  /*e280*/  SYNCS.PHASECHK.TRANS64.TRYWAIT P1, [UR11+0x13250], R9 ;  /* 0x01325009ff0075a7 */ /* 0x000062000802014b */
[----:B------:R-:W-:Y:S05]  /*e290*/  @!P0 BRA `(.L_x_14235) ;  /* 0x0000000000048947 */ /* 0x000fea0003800000 */
[----:B------:R-:W-:Y:S01]  /*e2a0*/  BPT.TRAP 0x1 ;  /* 0x000000040000795c */ /* 0x000fe20000300000 */
.L_x_14235:
[----:B-1----:R-:W-:Y:S05]  /*e2b0*/  @P1 BRA `(.L_x_14236) ;  /* 0x0000000000081947 */ /* 0x002fea0003800000 */
[----:B------:R-:W1:Y:S02]  /*e2c0*/  SYNCS.PHASECHK.TRANS64.TRYWAIT P1, [UR11+0x13250], R9 ;  /* 0x01325009ff0075a7 */ /* 0x000e64000802014b */
[----:B-1----:R-:W-:Y:S05]  /*e2d0*/  @!P1 BRA `(.L_x_14237) ;  /* 0x000000d800109947 */ /* 0x002fea0003800000 */
.L_x_14236:
        /* <DEDUP_REMOVED lines=32> */
.L_x_14238:
        /* <DEDUP_REMOVED lines=196> */
.L_x_14241:
[----:B------:R-:W-:-:S05]  /*f120*/  IMAD.U32 R138, RZ, RZ, UR21 ;  /* 0x00000015ff8a7e24 */ /* 0x000fca000f8e00ff */
[----:B------:R-:W-:-:S13]  /*f130*/  ISETP.NE.AND P1, PT, R138, 0x1, PT ;  /* 0x000000018a00780c */ /* 0x000fda0003f25270 */
[----:B------:R-:W1:Y:S02]  /*f140*/  @P1 LDC.64 R56, c[0x0][0x9e8] ;  /* 0x00027a00ff381b82 */ /* 0x000e640000000a00 */
[----:B-1----:R-:W-:-:S05]  /*f150*/  @P1 IMAD.HI.U32 R56, R136, R56, RZ ;  /* 0x0000003888381227 */ /* 0x002fca00078e00ff */
[----:B------:R-:W-:-:S07]  /*f160*/  @P1 SHF.R.U32.HI R136, RZ, R57, R56 ;  /* 0x00000039ff881219 */ /* 0x000fce0000011638 */
.L_x_14242:
[----:B------:R-:W-:Y:S05]  /*f170*/  BSYNC B0 ;  /* 0x0000000000007941 */ /* 0x000fea0003800000 */
.L_x_14240:
[----:B------:R-:W-:-:S05]  /*f180*/  IMAD R136, R136, R138, R67 ;  /* 0x0000008a88887224 */ /* 0x000fca00078e0243 */
[----:B------:R-:W-:Y:S02]  /*f190*/  VIADDMNMX R71, R136, R138, R71, PT ;  /* 0x0000008a88477246 */ /* 0x000fe40003800147 */
[----:B------:R-:W-:-:S07]  /*f1a0*/  VIMNMX R70, R70, R136, !PT ;  /* 0x0000008846467248 */ /* 0x000fce0007fe0100 */
.L_x_14239:
        /* <DEDUP_REMOVED lines=247> */
.L_x_14245:
[----:B------:R-:W-:-:S05]  /*10120*/  IMAD.U32 R70, RZ, RZ, UR21 ;  /* 0x00000015ff467e24 */ /* 0x000fca000f8e00ff */
[----:B------:R-:W-:-:S13]  /*10130*/  ISETP.NE.AND P6, PT, R70, 0x1, PT ;  /* 0x000000014600780c */ /* 0x000fda0003fc5270 */
[----:B------:R-:W0:Y:S02]  /*10140*/  @P6 LDC.64 R56, c[0x0][0x9e8] ;  /* 0x00027a00ff386b82 */ /* 0x000e240000000a00 */
[----:B0-----:R-:W-:-:S05]  /*10150*/  @P6 IMAD.HI.U32 R56, R9, R56, RZ ;  /* 0x0000003809386227 */ /* 0x001fca00078e00ff */
[----:B------:R-:W-:-:S07]  /*10160*/  @P6 SHF.R.U32.HI R9, RZ, R57, R56 ;  /* 0x00000039ff096219 */ /* 0x000fce0000011638 */
.L_x_14246:
[----:B------:R-:W-:Y:S05]  /*10170*/  BSYNC B0 ;  /* 0x0000000000007941 */ /* 0x000fea0003800000 */
.L_x_14244:
[----:B------:R-:W-:-:S05]  /*10180*/  IMAD R9, R9, R70, R67 ;  /* 0x0000004609097224 */ /* 0x000fca00078e0243 */
[----:B------:R-:W-:Y:S02]  /*10190*/  VIADDMNMX R135, R9, R70, R135, PT ;  /* 0x0000004609877246 */ /* 0x000fe40003800187 */
[----:B------:R-:W-:-:S07]  /*101a0*/  VIMNMX R134, R134, R9, !PT ;  /* 0x0000000986867248 */ /* 0x000fce0007fe0100 */
.L_x_14243:
        /* <DEDUP_REMOVED lines=199> */
[----:B------:R-:W-:Y:S02]  /*10e20*/  FMNMX.FTZ R71, R11, R8, !PT ;  /* 0x000000080b477209 */ /* 0x000fe40007810000 */
[----:B------:R-:W-:Y:S02]  /*10e30*/  FSEL R56, R67, RZ, P1 ;  /* 0x000000ff43387208 */ /* 0x000fe40000800000 */
[----:B------:R-:W-:-:S03]  /*10e40*/  ISETP.LT.OR P2, PT, R135, 0x9a, P2 ;  /* 0x0000009a8700780c */ /* 0x000fc60001741670 */
        /* <DEDUP_REMOVED lines=65> */
[----:B------:R-:W-:-:S02]  /*11260*/  FFMA.FTZ R127, R101, UR20, -R56 ;  /* 0x00000014657f7c23 */ /* 0x000fc40008010838 */
[----:B0-----:R-:W-:Y:S02]  /*11270*/  FMNMX.FTZ R117, R73, R124, !PT ;  /* 0x0000007c49757209 */ /* 0x001fe40007810000 */
[----:B------:R-:W-:Y:S02]  /*11280*/  MUFU.EX2 R120, R120 ;  /* 0x0000007800787308 */ /* 0x000fe40000000800 */
[----:B------:R-:W-:Y:S01]  /*11290*/  FMNMX.FTZ R124, R74, R117, !PT ;  /* 0x000000754a7c7209 */ /* 0x000fe20007810000 */
[----:B------:R-:W-:-:S03]  /*112a0*/  FFMA.FTZ R117, R128, UR20, -R56 ;  /* 0x0000001480757c23 */ /* 0x000fc60008010838 */
[----:B------:R-:W-:Y:S02]  /*112b0*/  FMNMX.FTZ R123, R75, R124, !PT ;  /* 0x0000007c4b7b7209 */ /* 0x000fe40007810000 */
[----:B------:R-:W-:Y:S02]  /*112c0*/  MUFU.EX2 R69, R69 ;  /* 0x0000004500457308 */ /* 0x000fe40000000800 */
[----:B------:R-:W-:-:S04]  /*112d0*/  FMNMX.FTZ R124, R78, R123, !PT ;  /* 0x0000007b4e7c7209 */ /* 0x000fc80007810000 */
[----:B------:R-:W-:Y:S02]  /*112e0*/  FMNMX.FTZ R101, R79, R124, !PT ;  /* 0x0000007c4f657209 */ /* 0x000fe40007810000 */
[----:B------:R0:W-:Y:S02]  /*112f0*/  MUFU.EX2 R124, R127 ;  /* 0x0000007f007c7308 */ /* 0x0001e40000000800 */
[----:B------:R-:W-:Y:S01]  /*11300*/  FMNMX.FTZ R128, R82, R101, !PT ;  /* 0x0000006552807209 */ /* 0x000fe20007810000 */
[----:B------:R-:W-:-:S03]  /*11310*/  FFMA.FTZ R101, R102, UR20, -R56 ;  /* 0x0000001466657c23 */ /* 0x000fc60008010838 */
[----:B------:R-:W-:Y:S02]  /*11320*/  FMNMX.FTZ R123, R83, R128, !PT ;  /* 0x00000080537b7209 */ /* 0x000fe40007810000 */
[----:B------:R-:W-:Y:S01]  /*11330*/  MUFU.EX2 R104, R104 ;  /* 0x0000006800687308 */ /* 0x000fe20000000800 */
[----:B0-----:R-:W-:-:S01]  /*11340*/  FFMA.FTZ R127, R76, UR20, -R56 ;  /* 0x000000144c7f7c23 */ /* 0x001fc20008010838 */
[----:B------:R-:W-:Y:S01]  /*11350*/  FMNMX.FTZ R102, R58, R123, !PT ;  /* 0x0000007b3a667209 */ /* 0x000fe20007810000 */
[----:B------:R-:W-:-:S01]  /*11360*/  FFMA.FTZ R123, R103, UR20, -R56 ;  /* 0x00000014677b7c23 */ /* 0x000fc20008010838 */
[----:B------:R-:W-:Y:S02]  /*11370*/  FSEL R76, R63, -INF , !P4 ;  /* 0xff8000003f4c7808 */ /* 0x000fe40006000000 */
[----:B------:R-:W-:Y:S02]  /*11380*/  FMNMX.FTZ R103, R59, R102, !PT ;  /* 0x000000663b677209 */ /* 0x000fe40007810000 */
[----:B------:R0:W-:Y:S02]  /*11390*/  MUFU.EX2 R102, R123 ;  /* 0x0000007b00667308 */ /* 0x0001e40000000800 */
[----:B------:R-:W-:-:S04]  /*113a0*/  FMNMX.FTZ R128, R60, R103, !PT ;  /* 0x000000673c807209 */ /* 0x000fc80007810000 */
[----:B------:R-:W-:Y:S02]  /*113b0*/  FMNMX.FTZ R103, R61, R128, !PT ;  /* 0x000000803d677209 */ /* 0x000fe40007810000 */
[----:B------:R-:W-:Y:S01]  /*113c0*/  MUFU.EX2 R63, R127 ;  /* 0x0000007f003f7308 */ /* 0x000fe20000000800 */
[----:B0-----:R-:W-:-:S01]  /*113d0*/  FFMA.FTZ R123, R77, UR20, -R56 ;  /* 0x000000144d7b7c23 */ /* 0x001fc20008010838 */
[----:B------:R-:W-:Y:S02]  /*113e0*/  FMNMX.FTZ R103, R62, R103, !PT ;  /* 0x000000673e677209 */ /* 0x000fe40007810000 */
[----:B------:R-:W-:Y:S02]  /*113f0*/  FSEL R77, R68, -INF , !P2 ;  /* 0xff800000444d7808 */ /* 0x000fe40005000000 */
[----:B------:R-:W-:Y:S02]  /*11400*/  FMNMX.FTZ R103, R76, R103, !PT ;  /* 0x000000674c677209 */ /* 0x000fe40007810000 */
[----:B------:R0:W-:Y:S02]  /*11410*/  MUFU.EX2 R68, R123 ;  /* 0x0000007b00447308 */ /* 0x0001e40000000800 */
[----:B------:R-:W-:-:S04]  /*11420*/  FMNMX.FTZ R128, R66, R103, !PT ;  /* 0x0000006742807209 */ /* 0x000fc80007810000 */
[----:B------:R-:W-:Y:S02]  /*11430*/  FMNMX.FTZ R128, R77, R128, !PT ;  /* 0x000000804d807209 */ /* 0x000fe40007810000 */
[----:B------:R-:W-:Y:S01]  /*11440*/  MUFU.EX2 R108, R108 ;  /* 0x0000006c006c7308 */ /* 0x000fe20000000800 */
[----:B0-----:R-:W-:-:S02]  /*11450*/  FFMA.FTZ R123, R131, UR20, -R56 ;  /* 0x00000014837b7c23 */ /* 0x001fc40008010838 */
[----:B------:R-:W0:Y:S05]  /*11460*/  SHFL.BFLY PT, R103, R128, 0x2, 0x1f ;  /* 0x0c401f0080677f89 */ /* 0x000e2a00000e0000 */
[----:B------:R-:W-:Y:S08]  /*11470*/  MUFU.EX2 R112, R136 ;  /* 0x0000008800707308 */ /* 0x000ff00000000800 */
[----:B------:R-:W-:Y:S08]  /*11480*/  MUFU.EX2 R109, R109 ;  /* 0x0000006d006d7308 */ /* 0x000ff00000000800 */
[----:B------:R-:W-:Y:S01]  /*11490*/  MUFU.EX2 R88, R88 ;  /* 0x0000005800587308 */ /* 0x000fe20000000800 */
[----:B0-----:R-:W-:Y:S01]  /*114a0*/  FMNMX.FTZ R127, R128, R103, !PT ;  /* 0x00000067807f7209 */ /* 0x001fe20007810000 */
[--C-:B------:R-:W-:Y:S01]  /*114b0*/  FFMA.FTZ R103, R129, UR20, -R56.reuse ;  /* 0x0000001481677c23 */ /* 0x100fe20008010838 */
[----:B------:R-:W-:-:S01]  /*114c0*/  FFMA.FTZ R128, R130, UR20, -R56 ;  /* 0x0000001482807c23 */ /* 0x000fc20008010838 */
[----:B------:R-:W-:-:S02]  /*114d0*/  FSEL R130, R9, RZ, P1 ;  /* 0x000000ff09827208 */ /* 0x000fc40000800000 */
[----:B------:R-:W0:Y:S02]  /*114e0*/  SHFL.BFLY PT, R132, R127, 0x1, 0x1f ;  /* 0x0c201f007f847f89 */ /* 0x000e2400000e0000 */
[----:B------:R-:W-:Y:S01]  /*114f0*/  MUFU.EX2 R89, R89 ;  /* 0x0000005900597308 */ /* 0x000fe20000000800 */
[----:B------:R-:W-:-:S04]  /*11500*/  FADD.FTZ R130, -R130, R7 ;  /* 0x0000000782827221 */ /* 0x000fc80000010100 */
[----:B------:R-:W-:-:S03]  /*11510*/  FMUL.FTZ R130, R130, UR20 ;  /* 0x0000001482827c20 */ /* 0x000fc60008410000 */
[----:B------:R-:W-:Y:S08]  /*11520*/  MUFU.EX2 R92, R92 ;  /* 0x0000005c005c7308 */ /* 0x000ff00000000800 */
[----:B------:R-:W1:Y:S01]  /*11530*/  MUFU.EX2 R130, R130 ;  /* 0x0000008200827308 */ /* 0x000e620000000800 */
[----:B0-----:R-:W-:Y:S01]  /*11540*/  FMNMX.FTZ R56, R127, R132, !PT ;  /* 0x000000847f387209 */ /* 0x001fe20007810000 */
[----:B------:R-:W-:-:S06]  /*11550*/  IMAD.U32 R127, RZ, RZ, UR20 ;  /* 0x00000014ff7f7e24 */ /* 0x000fcc000f8e00ff */
[----:B------:R-:W-:Y:S01]  /*11560*/  MUFU.EX2 R93, R93 ;  /* 0x0000005d005d7308 */ /* 0x000fe20000000800 */
[C---:B------:R-:W-:Y:S01]  /*11570*/  FSETP.NEU.FTZ.AND P1, PT, R56.reuse, -INF , PT ;  /* 0xff8000003800780b */ /* 0x040fe20003f3d000 */
[----:B------:R-:W-:-:S03]  /*11580*/  FFMA.FTZ R7, R56, R127, -8 ;  /* 0xc100000038077423 */ /* 0x000fc6000001007f */
        /* <DEDUP_REMOVED lines=51> */
[----:B--2---:R-:W-:-:S07]  /*118c0*/  FADD.FTZ R4, R12, R3 ;  /* 0x000000030c047221 */ /* 0x004fce0000010000 */
[----:B------:R2:W-:Y:S01]  /*118d0*/  MUFU.EX2 R8, R126 ;  /* 0x0000007e00087308 */ /* 0x0005e20000000800 */
[----:B0-----:R-:W-:-:S07]  /*118e0*/  FADD.FTZ R3, R15, R4 ;  /* 0x000000040f037221 */ /* 0x001fce0000010000 */
[----:B------:R-:W0:Y:S01]  /*118f0*/  MUFU.EX2 R121, R121 ;  /* 0x0000007900797308 */ /* 0x000e220000000800 */
[----:B--2---:R-:W-:-:S01]  /*11900*/  FADD.FTZ R126, R10, R99 ;  /* 0x000000630a7e7221 */ /* 0x004fc20000010000 */
[----:B------:R-:W-:Y:S01]  /*11910*/  FFMA.FTZ R99, R100, UR20, -R7 ;  /* 0x0000001464637c23 */ /* 0x000fe20008010807 */
[----:B-1----:R-:W-:-:S02]  /*11920*/  FADD.FTZ R4, R20, R3 ;  /* 0x0000000314047221 */ /* 0x002fc40000010000 */
        /* <DEDUP_REMOVED lines=125> */
.L_x_14247:
        /* <DEDUP_REMOVED lines=82> */
.L_x_14229:
[----:B------:R-:W-:Y:S06]  /*12620*/  BAR.ARV 0x8, 0x200 ;  /* 0x0208000000007b1d */ /* 0x000fec0000002000 */
[----:B------:R-:W-:Y:S05]  /*12630*/  @!P0 BRA `(.L_x_14249) ;  /* 0x0000000000048947 */ /* 0x000fea0003800000 */
[----:B------:R-:W-:Y:S01]  /*12640*/  BPT.TRAP 0x1 ;  /* 0x000000040000795c */ /* 0x000fe20000300000 */
.L_x_14249:
[----:B------:R-:W-:Y:S01]  /*12650*/  ULEA UR14, UR38, UR45, 0x3 ;  /* 0x0000002d260e7291 */ /* 0x000fe2000f8e183f */
[----:B------:R-:W-:-:S05]  /*12660*/  IMAD.U32 R0, RZ, RZ, UR37 ;  /* 0x00000025ff007e24 */ /* 0x000fca000f8e00ff */
[----:B------:R-:W-:-:S04]  /*12670*/  SHF.L.U32 R0, R0, 0x1f, RZ ;  /* 0x0000001f00007819 */ /* 0x000fc800000006ff */
[----:B------:R0:W1:Y:S01]  /*12680*/  SYNCS.PHASECHK.TRANS64.TRYWAIT P1, [UR14+0x13250], R0 ;  /* 0x01325000ff0075a7 */ /* 0x000062000802014e */
[----:B------:R-:W-:Y:S05]  /*12690*/  @!P0 BRA `(.L_x_14250) ;  /* 0x0000000000048947 */ /* 0x000fea0003800000 */
[----:B------:R-:W-:Y:S01]  /*126a0*/  BPT.TRAP 0x1 ;  /* 0x000000040000795c */ /* 0x000fe20000300000 */
.L_x_14250:
[----:B-1----:R-:W-:Y:S05]  /*126b0*/  @P1 BRA `(.L_x_14251) ;  /* 0x0000000000081947 */ /* 0x002fea0003800000 */
[----:B------:R-:W1:Y:S02]  /*126c0*/  SYNCS.PHASECHK.TRANS64.TRYWAIT P1, [UR14+0x13250], R0 ;  /* 0x01325000ff0075a7 */ /* 0x000e64000802014e */
[----:B-1----:R-:W-:Y:S05]  /*126d0*/  @!P1 BRA `(.L_x_14252) ;  /* 0x0000009400289947 */ /* 0x002fea0003800000 */
.L_x_14251:
        /* <DEDUP_REMOVED lines=89> */
.L_x_14253:
        /* <DEDUP_REMOVED lines=42> */
.L_x_14175:
[----:B------:R-:W0:Y:S01]  /*12f10*/  S2R R6, SR_CgaCtaId ;  /* 0x0000000000067919 */ /* 0x000e220000008800 */
[----:B------:R-:W-:Y:S01]  /*12f20*/  MOV R5, 0x400 ;  /* 0x0000040000057802 */ /* 0x000fe20000000f00 */
[----:B------:R-:W-:Y:S01]  /*12f30*/  BSSY B0, `(.L_x_14254) ;  /* 0x00001cf000007945 */ /* 0x000fe20003800000 */
[----:B------:R-:W-:Y:S01]  /*12f40*/  SHF.R.S32.HI R3, RZ, 0x1f, R156 ;  /* 0x0000001fff037819 */ /* 0x000fe2000001149c */
[----:B------:R-:W-:Y:S01]  /*12f50*/  BAR.SYNC.DEFER_BLOCKING 0x5, 0x200 ;  /* 0x0148000000007b1d */ /* 0x000fe20000010000 */
        /* <DEDUP_REMOVED lines=9> */
[----:B------:R-:W2:Y:S01]  /*12ff0*/  LDL R35, [R1+0x10] ;  /* 0x0000100001237983 */ /* 0x000ea20000100800 */
        /* <DEDUP_REMOVED lines=13> */
[----:B0-----:R-:W-:Y:S01]  /*130d0*/  IMAD.SHL.U32 R6, R34, 0x4, RZ ;  /* 0x0000000422067824 */ /* 0x001fe200078e00ff */
[----:B------:R-:W-:Y:S02]  /*130e0*/  F2FP.BF16.F32.PACK_AB R58, R58, R59 ;  /* 0x0000003b3a3a723e */ /* 0x000fe400000010ff */
[----:B------:R-:W-:Y:S02]  /*130f0*/  F2FP.BF16.F32.PACK_AB R57, R56, R57 ;  /* 0x000000393839723e */ /* 0x000fe400000010ff */
[----:B------:R-:W-:Y:S02]  /*13100*/  F2FP.BF16.F32.PACK_AB R13, R46, R13 ;  /* 0x0000000d2e0d723e */ /* 0x000fe400000010ff */
[----:B------:R-:W-:Y:S01]  /*13110*/  F2FP.BF16.F32.PACK_AB R12, R47, R12 ;  /* 0x0000000c2f0c723e */ /* 0x000fe200000010ff */
[----:B------:R-:W-:Y:S01]  /*13120*/  BAR.SYNC.DEFER_BLOCKING 0x1, 0x180 ;  /* 0x0046000000007b1d */ /* 0x000fe20000010000 */
[----:B------:R-:W-:-:S04]  /*13130*/  LOP3.LUT R6, R6, 0xc, RZ, 0xc0, !PT ;  /* 0x0000000c06067812 */ /* 0x000fc800078ec0ff */
[----:B------:R-:W-:Y:S01]  /*13140*/  IADD3 R6, P0, R6, UR6, RZ ;  /* 0x0000000606067c10 */ /* 0x000fe2000ff1e0ff */
[----:B------:R-:W-:Y:S01]  /*13150*/  UMOV UR4, URZ ;  /* 0x0000003f00047c82 */ /* 0x000fe20008000000 */
[----:B------:R-:W-:Y:S01]  /*13160*/  USHF.R.S32.HI UR16, URZ, 0x1f, UR40 ;  /* 0x0000001f3f107899 */ /* 0x000fe20008011428 */
[----:B------:R-:W-:Y:S02]  /*13170*/  ULDC.64 UR10, c[0x0][0xb90] ;  /* 0x0002e400000a7ab9 */ /* 0x000fe40000000a00 */
[----:B------:R-:W-:Y:S01]  /*13180*/  IMAD.X R7, RZ, RZ, UR7, P0 ;  /* 0x00000007ff077e24 */ /* 0x000fe200080e06ff */
[----:B------:R-:W-:Y:S01]  /*13190*/  ULDC.64 UR6, c[0x0][0xc00] ;  /* 0x0003000000067ab9 */ /* 0x000fe20000000a00 */
[----:B------:R-:W-:Y:S01]  /*131a0*/  USHF.R.S32.HI UR9, URZ, 0x1f, UR41 ;  /* 0x0000001f3f097899 */ /* 0x000fe20008011429 */
[----:B------:R-:W-:Y:S02]  /*131b0*/  ULDC.64 UR14, c[0x0][0xb98] ;  /* 0x0002e600000e7ab9 */ /* 0x000fe40000000a00 */
[----:B------:R0:W3:Y:S01]  /*131c0*/  LDG.E.CONSTANT R17, desc[UR50][R6.64] ;  /* 0x0000003206117981 */ /* 0x0000e2000c1e9900 */
[----:B------:R-:W-:Y:S01]  /*131d0*/  UISETP.NE.U32.AND UP0, UPT, UR6, URZ, UPT ;  /* 0x0000003f0600728c */ /* 0x000fe2000bf05070 */
[----:B------:R-:W-:-:S03]  /*131e0*/  ULDC.64 UR18, c[0x0][0xc08] ;  /* 0x0003020000127ab9 */ /* 0x000fc60000000a00 */
        /* <DEDUP_REMOVED lines=25> */
[C---:B------:R-:W-:Y:S02]  /*13380*/  IADD3 R35, P3, R8.reuse, 0x20, RZ ;  /* 0x0000002008237810 */ /* 0x040fe40007f7e0ff */
[----:B------:R-:W-:Y:S01]  /*13390*/  LOP3.LUT R15, R8, 0x380, RZ, 0xc0, !PT ;  /* 0x00000380080f7812 */ /* 0x000fe200078ec0ff */
[----:B------:R-:W-:Y:S01]  /*133a0*/  IMAD.X R11, RZ, RZ, R9, P1 ;  /* 0x000000ffff0b7224 */ /* 0x000fe200008e0609 */
[----:B------:R-:W-:Y:S02]  /*133b0*/  LOP3.LUT R10, R35, 0x380, RZ, 0xc0, !PT ;  /* 0x00000380230a7812 */ /* 0x000fe400078ec0ff */
[----:B------:R-:W-:Y:S02]  /*133c0*/  LOP3.LUT R20, R39, 0x380, RZ, 0xc0, !PT ;  /* 0x0000038027147812 */ /* 0x000fe400078ec0ff */
[----:B------:R-:W-:-:S02]  /*133d0*/  SHF.R.U64 R15, R15, 0x3, RZ ;  /* 0x000000030f0f7819 */ /* 0x000fc400000012ff */
[----:B------:R-:W-:Y:S02]  /*133e0*/  IADD3 R37, P2, R8, 0x40, RZ ;  /* 0x0000004008257810 */ /* 0x000fe40007f5e0ff */
[----:B------:R-:W-:Y:S02]  /*133f0*/  SHF.R.U64 R10, R10, 0x3, RZ ;  /* 0x000000030a0a7819 */ /* 0x000fe400000012ff */
[----:B------:R-:W-:Y:S01]  /*13400*/  SHF.R.U64 R20, R20, 0x3, RZ ;  /* 0x0000000314147819 */ /* 0x000fe200000012ff */
[--C-:B------:R-:W-:Y:S01]  /*13410*/  IMAD.X R13, RZ, RZ, R9.reuse, P2 ;  /* 0x000000ffff0d7224 */ /* 0x100fe200010e0609 */
[----:B------:R-:W-:Y:S01]  /*13420*/  LOP3.LUT R8, R15, R8, RZ, 0x3c, !PT ;  /* 0x000000080f087212 */ /* 0x000fe200078e3cff */
        /* <DEDUP_REMOVED lines=26> */
[----:B------:R-:W-:Y:S01]  /*135d0*/  SHFL.IDX PT, R32, R32, R17, 0x1c1f ;  /* 0x001c1f1120207589 */ /* 0x000fe200000e0000 */
[----:B------:R-:W-:-:S03]  /*135e0*/  IMAD.U32 R20, RZ, RZ, UR6 ;  /* 0x00000006ff147e24 */ /* 0x000fc6000f8e00ff */
[----:B------:R-:W1:Y:S01]  /*135f0*/  SHFL.IDX PT, R21, R21, R18, 0x1c1f ;  /* 0x001c1f1215157589 */ /* 0x000e6200000e0000 */
[----:B--2---:R-:W-:Y:S02]  /*13600*/  SEL R12, R28, R25, P0 ;  /* 0x000000191c0c7207 */ /* 0x004fe40000000000 */
[----:B------:R-:W-:Y:S01]  /*13610*/  SEL R14, R25, R28, P0 ;  /* 0x0000001c190e7207 */ /* 0x000fe20000000000 */
[----:B------:R-:W-:Y:S04]  /*13620*/  SHFL.IDX PT, R36, R36, R17, 0x1c1f ;  /* 0x001c1f1124247589 */ /* 0x000fe800000e0000 */
[----:B------:R-:W2:Y:S01]  /*13630*/  SHFL.IDX PT, R33, R33, R18, 0x1c1f ;  /* 0x001c1f1221217589 */ /* 0x000ea200000e0000 */
[----:B---3--:R-:W-:Y:S02]  /*13640*/  SEL R9, R34, R27, P0 ;  /* 0x0000001b22097207 */ /* 0x008fe40000000000 */
[----:B------:R-:W-:Y:S01]  /*13650*/  SEL R11, R27, R34, P0 ;  /* 0x000000221b0b7207 */ /* 0x000fe20000000000 */
[----:B------:R-:W-:Y:S04]  /*13660*/  SHFL.IDX PT, R38, R38, R17, 0x1c1f ;  /* 0x001c1f1126267589 */ /* 0x000fe800000e0000 */
[----:B------:R-:W3:Y:S01]  /*13670*/  SHFL.IDX PT, R55, R55, R18, 0x1c1f ;  /* 0x001c1f1237377589 */ /* 0x000ee200000e0000 */
[----:B0-----:R-:W-:-:S02]  /*13680*/  SEL R28, R30, R31, P0 ;  /* 0x0000001f1e1c7207 */ /* 0x001fc40000000000 */
[----:B------:R-:W-:Y:S01]  /*13690*/  SEL R30, R31, R30, P0 ;  /* 0x0000001e1f1e7207 */ /* 0x000fe20000000000 */
[----:B------:R0:W-:Y:S01]  /*136a0*/  STSM.16.M88.4 [R40], R8 ;  /* 0x0000000828007844 */ /* 0x0001e20000000200 */
[----:B-1----:R-:W-:Y:S02]  /*136b0*/  SEL R13, R32, R21, P0 ;  /* 0x00000015200d7207 */ /* 0x002fe40000000000 */
[----:B------:R-:W-:Y:S01]  /*136c0*/  SEL R15, R21, R32, P0 ;  /* 0x00000020150f7207 */ /* 0x000fe20000000000 */
[----:B------:R-:W-:-:S04]  /*136d0*/  IMAD.U32 R21, RZ, RZ, UR7 ;  /* 0x00000007ff157e24 */ /* 0x000fc8000f8e00ff */
[----:B------:R1:W-:Y:S01]  /*136e0*/  STSM.16.M88.4 [R39], R12 ;  /* 0x0000000c27007844 */ /* 0x0003e20000000200 */
[----:B--2---:R-:W-:Y:S02]  /*136f0*/  SEL R25, R36, R33, P0 ;  /* 0x0000002124197207 */ /* 0x004fe40000000000 */
[----:B------:R-:W-:Y:S02]  /*13700*/  SEL R27, R33, R36, P0 ;  /* 0x00000024211b7207 */ /* 0x000fe40000000000 */
[----:B------:R-:W2:Y:S03]  /*13710*/  LDC R33, c[0x0][0xbe8] ;  /* 0x0002fa00ff217b82 */ /* 0x000ea60000000800 */
[----:B------:R4:W-:Y:S01]  /*13720*/  STSM.16.M88.4 [R37], R24 ;  /* 0x0000001825007844 */ /* 0x0009e20000000200 */
[----:B---3--:R-:W-:Y:S02]  /*13730*/  SEL R29, R38, R55, P0 ;  /* 0x00000037261d7207 */ /* 0x008fe40000000000 */
[----:B------:R-:W-:-:S05]  /*13740*/  SEL R31, R55, R38, P0 ;  /* 0x00000026371f7207 */ /* 0x000fca0000000000 */
[----:B------:R4:W-:Y:S01]  /*13750*/  STSM.16.M88.4 [R35], R28 ;  /* 0x0000001c23007844 */ /* 0x0009e20000000200 */
[----:B------:R-:W-:Y:S06]  /*13760*/  BAR.SYNC.DEFER_BLOCKING 0x1, 0x180 ;  /* 0x0046000000007b1d */ /* 0x000fec0000010000 */
[----:B------:R-:W3:Y:S01]  /*13770*/  @P2 LDG.E R17, desc[UR50][R20.64] ;  /* 0x0000003214112981 */ /* 0x000ee2000c1e1900 */
[----:B--2---:R-:W-:Y:S01]  /*13780*/  ISETP.NE.AND P1, PT, R33, 0x1, PT ;  /* 0x000000012100780c */ /* 0x004fe20003f25270 */
[----:B0-----:R-:W-:Y:S01]  /*13790*/  VIADD R11, R22, UR42 ;  /* 0x0000002a160b7c36 */ /* 0x001fe20008000000 */
[----:B------:R-:W-:-:S02]  /*137a0*/  UIMAD UR6, UR16, UR10, URZ ;  /* 0x0000000a100672a4 */ /* 0x000fc4000f8e023f */
[----:B------:R-:W-:Y:S01]  /*137b0*/  USEL UR9, UR9, URZ, !UP0 ;  /* 0x0000003f09097287 */ /* 0x000fe2000c000000 */
[----:B------:R-:W-:Y:S01]  /*137c0*/  IMAD.MOV.U32 R8, RZ, RZ, R11 ;  /* 0x000000ffff087224 */ /* 0x000fe200078e000b */
[----:B------:R-:W-:Y:S02]  /*137d0*/  UIMAD UR12, UR40, UR11, UR6 ;  /* 0x0000000b280c72a4 */ /* 0x000fe4000f8e0206 */
[----:B------:R-:W-:Y:S02]  /*137e0*/  USEL UR8, UR41, URZ, !UP0 ;  /* 0x0000003f29087287 */ /* 0x000fe4000c000000 */
[----:B------:R-:W-:-:S03]  /*137f0*/  UISETP.NE.U32.AND UP0, UPT, UR18, URZ, UPT ;  /* 0x0000003f1200728c */ /* 0x000fc6000bf05070 */
[----:B------:R-:W0:Y:S01]  /*13800*/  @P1 LDC R18, c[0x0][0xbec] ;  /* 0x0002fb00ff121b82 */ /* 0x000e220000000800 */
[----:B------:R-:W-:-:S06]  /*13810*/  UISETP.NE.AND.EX UP0, UPT, UR19, URZ, UPT, UP0 ;  /* 0x0000003f1300728c */ /* 0x000fcc000bf05300 */
[----:B------:R-:W-:Y:S01]  /*13820*/  PLOP3.LUT P3, PT, PT, PT, UP0, 0x80, 0x0 ;  /* 0x000000000000781c */ /* 0x000fe20003f6f008 */
[----:B------:R-:W2:Y:S01]  /*13830*/  @P1 LDC R32, c[0x0][0xbf0] ;  /* 0x0002fc00ff201b82 */ /* 0x000ea20000000800 */
[----:B0-----:R-:W-:-:S05]  /*13840*/  @P1 IMAD.HI.U32 R9, R11, R18, RZ ;  /* 0x000000120b091227 */ /* 0x001fca00078e00ff */
[----:B--2---:R-:W-:-:S05]  /*13850*/  @P1 SHF.R.U32.HI R8, RZ, R32, R9 ;  /* 0x00000020ff081219 */ /* 0x004fca0000011609 */
[----:B------:R-:W-:-:S04]  /*13860*/  IMAD.MOV R10, RZ, RZ, -R8 ;  /* 0x000000ffff0a7224 */ /* 0x000fc800078e0a08 */
[----:B------:R-:W-:Y:S01]  /*13870*/  IMAD R11, R33, R10, R11 ;  /* 0x0000000a210b7224 */ /* 0x000fe200078e020b */
[----:B------:R-:W-:-:S04]  /*13880*/  SHF.R.S32.HI R10, RZ, 0x1f, R8 ;  /* 0x0000001fff0a7819 */ /* 0x000fc80000011408 */
[----:B------:R-:W-:Y:S02]  /*13890*/  SHF.R.S32.HI R9, RZ, 0x1f, R11 ;  /* 0x0000001fff097819 */ /* 0x000fe4000001140b */
[----:B---3--:R-:W-:-:S13]  /*138a0*/  @P2 R2UR UR4, R17 ;  /* 0x00000000110422ca */ /* 0x008fda00000e0000 */
[----:B------:R-:W-:Y:S02]  /*138b0*/  USHF.R.S32.HI UR7, URZ, 0x1f, UR4 ;  /* 0x0000001f3f077899 */ /* 0x000fe40008011404 */
[----:B------:R-:W-:Y:S02]  /*138c0*/  UMOV UR6, UR4 ;  /* 0x0000000400067c82 */ /* 0x000fe40008000000 */
[----:B------:R-:W-:-:S04]  /*138d0*/  UIMAD.WIDE.U32 UR10, UR40, UR10, UR6 ;  /* 0x0000000a280a72a5 */ /* 0x000fc8000f8e0006 */
[----:B------:R-:W-:Y:S02]  /*138e0*/  UIADD3 UR11, UR11, UR12, URZ ;  /* 0x0000000c0b0b7290 */ /* 0x000fe4000fffe03f */
[----:B------:R-:W-:Y:S02]  /*138f0*/  UIMAD UR12, UR9, UR14, URZ ;  /* 0x0000000e090c72a4 */ /* 0x000fe4000f8e023f */
[----:B------:R-:W-:Y:S02]  /*13900*/  UIMAD.WIDE.U32 UR10, UR8, UR14, UR10 ;  /* 0x0000000e080a72a5 */ /* 0x000fe4000f8e000a */
[----:B------:R-:W-:Y:S01]  /*13910*/  UIMAD UR12, UR8, UR15, UR12 ;  /* 0x0000000f080c72a4 */ /* 0x000fe2000f8e020c */
[----:B------:R-:W-:-:S03]  /*13920*/  ULDC UR14, c[0x0][0xa88] ;  /* 0x0002a200000e7ab9 */ /* 0x000fc60000000800 */
[----:B------:R-:W-:Y:S02]  /*13930*/  IADD3 R8, P0, R8, UR10, RZ ;  /* 0x0000000a08087c10 */ /* 0x000fe4000ff1e0ff */
[----:B-1----:R-:W-:Y:S01]  /*13940*/  IMAD.U32 R13, RZ, RZ, UR12 ;  /* 0x0000000cff0d7e24 */ /* 0x002fe2000f8e00ff */
[----:B------:R-:W-:Y:S02]  /*13950*/  ULDC.64 UR12, c[0x0][0xb88] ;  /* 0x0002e200000c7ab9 */ /* 0x000fe40000000a00 */
[----:B------:R-:W-:Y:S02]  /*13960*/  IMAD R12, R9, UR12, RZ ;  /* 0x0000000c090c7c24 */ /* 0x000fe4000f8e02ff */
[----:B------:R-:W-:Y:S01]  /*13970*/  IADD3.X R9, R10, UR11, R13, P0, !PT ;  /* 0x0000000b0a097c10 */ /* 0x000fe200087fe40d */
[----:B------:R-:W-:Y:S01]  /*13980*/  @UP0 ULDC.64 UR10, c[0x0][0xc08] ;  /* 0x00030200000a0ab9 */ /* 0x000fe20000000a00 */
[----:B------:R-:W-:Y:S01]  /*13990*/  IMAD R13, R11, UR13, R12 ;  /* 0x0000000d0b0d7c24 */ /* 0x000fe2000f8e020c */
[----:B------:R-:W-:Y:S01]  /*139a0*/  @UP0 UIMAD.WIDE UR10, UR41, 0x4, UR10 ;  /* 0x00000004290a08a5 */ /* 0x000fe2000f8e020a */
[----:B------:R-:W-:-:S02]  /*139b0*/  IMAD.U32 R10, RZ, RZ, UR14 ;  /* 0x0000000eff0a7e24 */ /* 0x000fc4000f8e00ff */
[----:B------:R-:W-:Y:S01]  /*139c0*/  IMAD.WIDE.U32 R8, R11, UR12, R8 ;  /* 0x0000000c0b087c25 */ /* 0x000fe2000f8e0008 */
[----:B------:R-:W-:-:S03]  /*139d0*/  ULDC.64 UR12, c[0x0][0xb50] ;  /* 0x0002d400000c7ab9 */ /* 0x000fc60000000a00 */
[----:B------:R-:W-:Y:S01]  /*139e0*/  IMAD.IADD R9, R9, 0x1, R13 ;  /* 0x0000000109097824 */ /* 0x000fe200078e020d */
[C---:B------:R-:W-:Y:S01]  /*139f0*/  LEA R11, P0, R8.reuse, UR12, 0x2 ;  /* 0x0000000c080b7c11 */ /* 0x040fe2000f8010ff */
[----:B------:R-:W-:Y:S02]  /*13a00*/  IMAD.U32 R12, RZ, RZ, UR10 ;  /* 0x0000000aff0c7e24 */ /* 0x000fe4000f8e00ff */
[----:B------:R-:W-:Y:S01]  /*13a10*/  IMAD.U32 R13, RZ, RZ, UR11 ;  /* 0x0000000bff0d7e24 */ /* 0x000fe2000f8e00ff */
[----:B------:R-:W-:Y:S01]  /*13a20*/  LEA.HI.X R14, R8, UR13, R9, 0x2, P0 ;  /* 0x0000000d080e7c11 */ /* 0x000fe200080f1409 */
[----:B------:R-:W-:-:S03]  /*13a30*/  IMAD R9, R157, 0x40, R156 ;  /* 0x000000409d097824 */ /* 0x000fc600078e029c */
[----:B------:R4:W5:Y:S01]  /*13a40*/  @P3 LDG.E R10, desc[UR50][R12.64] ;  /* 0x000000320c0a3981 */ /* 0x000962000c1e1900 */
[----:B------:R-:W-:Y:S05]  /*13a50*/  @P3 BRA `(.L_x_14256) ;  /* 0x0000000000103947 */ /* 0x000fea0003800000 */
[----:B------:R-:W-:Y:S05]  /*13a60*/  @!P2 BRA `(.L_x_14256) ;  /* 0x00000000000ca947 */ /* 0x000fea0003800000 */
[----:B----4-:R-:W2:Y:S04]  /*13a70*/  LDG.E R13, desc[UR50][R20.64] ;  /* 0x00000032140d7981 */ /* 0x010ea8000c1e1900 */
[----:B-----5:R-:W2:Y:S02]  /*13a80*/  LDG.E R10, desc[UR50][R20.64+0x4] ;  /* 0x00000432140a7981 */ /* 0x020ea4000c1e1900 */
[----:B--2---:R-:W-:-:S07]  /*13a90*/  IMAD.IADD R10, R10, 0x1, -R13 ;  /* 0x000000010a0a7824 */ /* 0x004fce00078e0a0d */
.L_x_14256:
[----:B----4-:R-:W2:Y:S01]  /*13aa0*/  LDL R12, [R1+0xc] ;  /* 0x00000c00010c7983 */ /* 0x010ea20000100800 */
[----:B------:R-:W0:Y:S01]  /*13ab0*/  S2R R8, SR_TID.X ;  /* 0x0000000000087919 */ /* 0x000e220000002100 */
[----:B------:R-:W-:Y:S01]  /*13ac0*/  IMAD.WIDE R6, R9, 0x2, R6 ;  /* 0x0000000209067825 */ /* 0x000fe200078e0206 */
[----:B------:R-:W-:Y:S01]  /*13ad0*/  ULDC.64 UR12, c[0x0][0xaa0] ;  /* 0x0002a800000c7ab9 */ /* 0x000fe20000000a00 */
[----:B------:R-:W-:Y:S04]  /*13ae0*/  SHFL.IDX PT, R20, R11, RZ, 0x1c1f ;  /* 0x001c1fff0b147589 */ /* 0x000fe800000e0000 */
[----:B------:R-:W1:Y:S04]  /*13af0*/  SHFL.IDX PT, R21, R14, RZ, 0x1c1f ;  /* 0x001c1fff0e157589 */ /* 0x000e6800000e0000 */
[----:B------:R-:W-:Y:S01]  /*13b00*/  SHFL.IDX PT, R26, R11, 0x1, 0x1c1f ;  /* 0x003c1f000b1a7f89 */ /* 0x000fe200000e0000 */
[----:B0-----:R-:W-:-:S05]  /*13b10*/  VIADD R13, R8, 0xffffff80 ;  /* 0xffffff80080d7836 */ /* 0x001fca0000000000 */
[----:B------:R-:W-:-:S04]  /*13b20*/  SHF.R.S32.HI R8, RZ, 0x1f, R13 ;  /* 0x0000001fff087819 */ /* 0x000fc8000001140d */
[----:B------:R-:W-:-:S04]  /*13b30*/  LEA.HI R8, R8, R13, RZ, 0x7 ;  /* 0x0000000d08087211 */ /* 0x000fc800078f38ff */
[----:B------:R-:W-:Y:S01]  /*13b40*/  LOP3.LUT R8, R8, 0xffffff80, RZ, 0xc0, !PT ;  /* 0xffffff8008087812 */ /* 0x000fe200078ec0ff */
[----:B------:R-:W0:Y:S04]  /*13b50*/  SHFL.IDX PT, R27, R14, 0x1, 0x1c1f ;  /* 0x003c1f000e1b7f89 */ /* 0x000e2800000e0000 */
[----:B------:R-:W-:Y:S02]  /*13b60*/  IMAD.IADD R8, R13, 0x1, -R8 ;  /* 0x000000010d087824 */ /* 0x000fe400078e0a08 */
[----:B-----5:R-:W-:Y:S01]  /*13b70*/  IMAD R35, R10, R33, RZ ;  /* 0x000000210a237224 */ /* 0x020fe200078e02ff */
[----:B------:R-:W-:Y:S02]  /*13b80*/  IADD3 R13, P3, R6, 0x1800, RZ ;  /* 0x00001800060d7810 */ /* 0x000fe40007f7e0ff */
[----:B------:R-:W-:-:S02]  /*13b90*/  LOP3.LUT P0, RZ, R8, 0x3, RZ, 0xc0, !PT ;  /* 0x0000000308ff7812 */ /* 0x000fc4000780c0ff */
[C---:B------:R-:W-:Y:S02]  /*13ba0*/  IADD3 R29, P4, R6.reuse, 0x3000, RZ ;  /* 0x00003000061d7810 */ /* 0x040fe40007f9e0ff */
[----:B------:R-:W-:Y:S02]  /*13bb0*/  LOP3.LUT R9, R6, 0x380, RZ, 0xc0, !PT ;  /* 0x0000038006097812 */ /* 0x000fe400078ec0ff */
[----:B------:R-:W-:Y:S02]  /*13bc0*/  LOP3.LUT R28, R29, 0x380, RZ, 0xc0, !PT ;  /* 0x000003801d1c7812 */ /* 0x000fe400078ec0ff */
[----:B------:R-:W-:Y:S02]  /*13bd0*/  SHF.R.U64 R9, R9, 0x3, RZ ;  /* 0x0000000309097819 */ /* 0x000fe400000012ff */
[----:B------:R-:W-:-:S04]  /*13be0*/  SHF.R.U64 R28, R28, 0x3, RZ ;  /* 0x000000031c1c7819 */ /* 0x000fc800000012ff */
[----:B------:R-:W-:Y:S01]  /*13bf0*/  LOP3.LUT R28, R28, R29, RZ, 0x3c, !PT ;  /* 0x0000001d1c1c7212 */ /* 0x000fe200078e3cff */
[----:B------:R-:W-:Y:S02]  /*13c00*/  IMAD.X R29, RZ, RZ, R7, P4 ;  /* 0x000000ffff1d7224 */ /* 0x000fe400020e0607 */
[----:B--2---:R-:W-:-:S04]  /*13c10*/  VIADD R12, R12, UR42 ;  /* 0x0000002a0c0c7c36 */ /* 0x004fc80008000000 */
[C---:B------:R-:W-:Y:S01]  /*13c20*/  VIADD R8, R12.reuse, 0x8 ;  /* 0x000000080c087836 */ /* 0x040fe20000000000 */
[-C--:B------:R-:W-:Y:S02]  /*13c30*/  ISETP.GE.OR P2, PT, R12, R35.reuse, P0 ;  /* 0x000000230c00720c */ /* 0x080fe40000746670 */
[----:B------:R-:W-:Y:S02]  /*13c40*/  LOP3.LUT R12, R13, 0x380, RZ, 0xc0, !PT ;  /* 0x000003800d0c7812 */ /* 0x000fe400078ec0ff */
[----:B------:R-:W-:Y:S02]  /*13c50*/  ISETP.GE.OR P0, PT, R8, R35, P0 ;  /* 0x000000230800720c */ /* 0x000fe40000706670 */
[----:B------:R-:W-:Y:S02]  /*13c60*/  SHF.R.U64 R12, R12, 0x3, RZ ;  /* 0x000000030c0c7819 */ /* 0x000fe400000012ff */
[----:B------:R-:W-:Y:S01]  /*13c70*/  LOP3.LUT R8, R9, R6, RZ, 0x3c, !PT ;  /* 0x0000000609087212 */ /* 0x000fe200078e3cff */
[--C-:B------:R-:W-:Y:S01]  /*13c80*/  IMAD.MOV.U32 R9, RZ, RZ, R7.reuse ;  /* 0x000000ffff097224 */ /* 0x100fe200078e0007 */
[----:B------:R-:W-:Y:S01]  /*13c90*/  LOP3.LUT R12, R12, R13, RZ, 0x3c, !PT ;  /* 0x0000000d0c0c7212 */ /* 0x000fe200078e3cff */
[----:B------:R-:W-:-:S02]  /*13ca0*/  IMAD.X R13, RZ, RZ, R7, P3 ;  /* 0x000000ffff0d7224 */ /* 0x000fc400018e0607 */
[----:B-1----:R1:W-:Y:S04]  /*13cb0*/  @!P2 ST.E desc[UR50][R20.64], R4 ;  /* 0x000000041400a985 */ /* 0x0023e8000c101932 */
[----:B0-----:R0:W-:Y:S04]  /*13cc0*/  @!P0 ST.E desc[UR50][R26.64], R0 ;  /* 0x000000001a008985 */ /* 0x0011e8000c101932 */
[----:B------:R-:W2:Y:S04]  /*13cd0*/  LD.E.128 R8, desc[UR50][R8.64] ;  /* 0x0000003208087980 */ /* 0x000ea8000c101d00 */
[----:B------:R-:W3:Y:S01]  /*13ce0*/  LD.E.128 R12, desc[UR50][R12.64] ;  /* 0x000000320c0c7980 */ /* 0x000ee2000c101d00 */
[----:B-1----:R-:W1:Y:S03]  /*13cf0*/  @P1 LDC R21, c[0x0][0xbf0] ;  /* 0x0002fc00ff151b82 */ /* 0x002e660000000800 */
[----:B------:R-:W4:Y:S01]  /*13d00*/  LD.E.128 R28, desc[UR50][R28.64] ;  /* 0x000000321c1c7980 */ /* 0x000f22000c101d00 */
[----:B------:R-:W-:-:S05]  /*13d10*/  IADD3 R17, P0, R6, 0x4800, RZ ;  /* 0x0000480006117810 */ /* 0x000fca0007f1e0ff */
[----:B------:R-:W-:Y:S02]  /*13d20*/  IMAD.X R25, RZ, RZ, R7, P0 ;  /* 0x000000ffff197224 */ /* 0x000fe400000e0607 */
[----:B------:R-:W1:Y:S01]  /*13d30*/  @P1 LDC R7, c[0x0][0xbec] ;  /* 0x0002fb00ff071b82 */ /* 0x000e620000000800 */
[----:B------:R-:W-:Y:S02]  /*13d40*/  UIMAD UR10, UR7, UR12, URZ ;  /* 0x0000000c070a72a4 */ /* 0x000fe4000f8e023f */
[----:B------:R-:W-:Y:S02]  /*13d50*/  UIMAD.WIDE.U32 UR6, UR4, UR12, URZ ;  /* 0x0000000c040672a5 */ /* 0x000fe4000f8e003f */
[----:B------:R-:W-:Y:S01]  /*13d60*/  UIMAD UR10, UR4, UR13, UR10 ;  /* 0x0000000d040a72a4 */ /* 0x000fe2000f8e020a */
[----:B0-----:R-:W-:Y:S02]  /*13d70*/  IMAD R0, R23, 0x30, R157 ;  /* 0x0000003017007824 */ /* 0x001fe400078e029d */
[----:B------:R-:W-:Y:S01]  /*13d80*/  ULDC.64 UR12, c[0x0][0xae8] ;  /* 0x0002ba00000c7ab9 */ /* 0x000fe20000000a00 */
[----:B------:R-:W-:Y:S01]  /*13d90*/  UIADD3 UR7, UR7, UR10, URZ ;  /* 0x0000000a07077290 */ /* 0x000fe2000fffe03f */
[----:B------:R-:W-:Y:S01]  /*13da0*/  LOP3.LUT R6, R17, 0x380, RZ, 0xc0, !PT ;  /* 0x0000038011067812 */ /* 0x000fe200078ec0ff */
[----:B------:R-:W-:Y:S01]  /*13db0*/  UIMAD UR4, UR16, UR12, URZ ;  /* 0x0000000c100472a4 */ /* 0x000fe2000f8e023f */
[----:B------:R-:W-:Y:S01]  /*13dc0*/  VIADD R18, R0, UR42 ;  /* 0x0000002a00127c36 */ /* 0x000fe20008000000 */
[----:B------:R-:W-:Y:S01]  /*13dd0*/  UIMAD.WIDE.U32 UR6, UR40, UR12, UR6 ;  /* 0x0000000c280672a5 */ /* 0x000fe2000f8e0006 */
[----:B------:R-:W-:Y:S01]  /*13de0*/  SHF.R.U64 R4, R6, 0x3, RZ ;  /* 0x0000000306047819 */ /* 0x000fe200000012ff */
[----:B------:R-:W-:Y:S01]  /*13df0*/  UIMAD UR4, UR40, UR13, UR4 ;  /* 0x0000000d280472a4 */ /* 0x000fe2000f8e0204 */
[----:B------:R-:W-:-:S02]  /*13e00*/  ULDC.64 UR10, c[0x0][0xaf0] ;  /* 0x0002bc00000a7ab9 */ /* 0x000fc40000000a00 */
[----:B------:R-:W-:Y:S01]  /*13e10*/  UIMAD UR9, UR9, UR10, URZ ;  /* 0x0000000a090972a4 */ /* 0x000fe2000f8e023f */
[----:B------:R-:W-:Y:S01]  /*13e20*/  LOP3.LUT R24, R4, R17, RZ, 0x3c, !PT ;  /* 0x0000001104187212 */ /* 0x000fe200078e3cff */
[----:B------:R-:W-:Y:S01]  /*13e30*/  UIADD3 UR7, UR7, UR4, URZ ;  /* 0x0000000407077290 */ /* 0x000fe2000fffe03f */
[----:B-1----:R-:W-:Y:S01]  /*13e40*/  @P1 IMAD.HI.U32 R0, R18, R7, RZ ;  /* 0x0000000712001227 */ /* 0x002fe200078e00ff */
[----:B------:R-:W-:-:S03]  /*13e50*/  UIMAD UR4, UR8, UR11, UR9 ;  /* 0x0000000b080472a4 */ /* 0x000fc6000f8e0209 */
[----:B------:R-:W5:Y:S01]  /*13e60*/  LD.E.128 R24, desc[UR50][R24.64] ;  /* 0x0000003218187980 */ /* 0x000f62000c101d00 */
[----:B------:R-:W-:Y:S01]  /*13e70*/  IMAD.MOV.U32 R17, RZ, RZ, R18 ;  /* 0x000000ffff117224 */ /* 0x000fe200078e0012 */
[----:B------:R-:W-:Y:S01]  /*13e80*/  @P1 SHF.R.U32.HI R17, RZ, R21, R0 ;  /* 0x00000015ff111219 */ /* 0x000fe20000011600 */
[----:B------:R-:W-:Y:S01]  /*13e90*/  UIMAD.WIDE.U32 UR8, UR8, UR10, UR6 ;  /* 0x0000000a080872a5 */ /* 0x000fe2000f8e0006 */
[----:B------:R-:W-:Y:S01]  /*13ea0*/  VIADD R32, R157, UR42 ;  /* 0x0000002a9d207c36 */ /* 0x000fe20008000000 */
[----:B------:R-:W-:Y:S01]  /*13eb0*/  @!PT LDS RZ, [RZ] ;  /* 0x00000000fffff984 */ /* 0x000fe20000000800 */
[----:B------:R-:W-:Y:S01]  /*13ec0*/  @!PT LDS RZ, [RZ] ;  /* 0x00000000fffff984 */ /* 0x000fe20000000800 */
[----:B------:R-:W-:Y:S01]  /*13ed0*/  @!PT LDS RZ, [RZ] ;  /* 0x00000000fffff984 */ /* 0x000fe20000000800 */
[----:B------:R-:W-:Y:S01]  /*13ee0*/  @!PT LDS RZ, [RZ] ;  /* 0x00000000fffff984 */ /* 0x000fe20000000800 */
[----:B------:R0:W-:Y:S06]  /*13ef0*/  MEMBAR.ALL.CTA ;  /* 0x0000000000007992 */ /* 0x0001ec0000008000 */
[----:B0-----:R-:W0:Y:S01]  /*13f00*/  FENCE.VIEW.ASYNC.S ;  /* 0x00000000000073c6 */ /* 0x001e220000000000 */
[--C-:B------:R-:W-:Y:S01]  /*13f10*/  SHF.R.S32.HI R0, RZ, 0x1f, R17.reuse ;  /* 0x0000001fff007819 */ /* 0x100fe20000011411 */
[----:B------:R-:W-:Y:S01]  /*13f20*/  UIADD3 UR4, UR9, UR4, URZ ;  /* 0x0000000409047290 */ /* 0x000fe2000fffe03f */
[----:B------:R-:W-:Y:S01]  /*13f30*/  IMAD.MOV R4, RZ, RZ, -R17 ;  /* 0x000000ffff047224 */ /* 0x000fe200078e0a11 */
[----:B------:R-:W-:Y:S01]  /*13f40*/  ULDC.64 UR6, c[0x0][0xae0] ;  /* 0x0002b80000067ab9 */ /* 0x000fe20000000a00 */
[----:B------:R-:W-:-:S02]  /*13f50*/  IMAD.U32 R7, RZ, RZ, UR9 ;  /* 0x00000009ff077e24 */ /* 0x000fc4000f8e00ff */
[----:B------:R-:W-:Y:S02]  /*13f60*/  IMAD R0, R0, UR6, RZ ;  /* 0x0000000600007c24 */ /* 0x000fe4000f8e02ff */
[----:B------:R-:W-:Y:S02]  /*13f70*/  IMAD R21, R33, R4, R18 ;  /* 0x0000000421157224 */ /* 0x000fe400078e0212 */
        /* <DEDUP_REMOVED lines=11> */
[----:B------:R-:W-:-:S03]  /*14030*/  ULDC.64 UR6, c[0x0][0xa80] ;  /* 0x0002a00000067ab9 */ /* 0x000fc60000000a00 */
[----:B------:R-:W-:Y:S01]  /*14040*/  IMAD.IADD R7, R7, 0x1, R17 ;  /* 0x0000000107077824 */ /* 0x000fe200078e0211 */
[----:B------:R-:W-:-:S04]  /*14050*/  LEA R17, P0, R6, UR6, 0x1 ;  /* 0x0000000606117c11 */ /* 0x000fc8000f8008ff */
[----:B------:R-:W-:Y:S01]  /*14060*/  LEA.HI.X R18, R6, UR7, R7, 0x1, P0 ;  /* 0x0000000706127c11 */ /* 0x000fe200080f0c07 */
[----:B0-----:R-:W0:Y:S04]  /*14070*/  SHFL.IDX PT, R21, R17, RZ, 0x181f ;  /* 0x00181fff11157589 */ /* 0x001e2800000e0000 */
[----:B------:R-:W1:Y:S04]  /*14080*/  SHFL.IDX PT, R37, R17, 0x1, 0x181f ;  /* 0x00381f0011257f89 */ /* 0x000e6800000e0000 */
[----:B------:R-:W1:Y:S01]  /*14090*/  SHFL.IDX PT, R39, R17, 0x2, 0x181f ;  /* 0x00581f0011277f89 */ /* 0x000e6200000e0000 */
[----:B------:R-:W-:-:S03]  /*140a0*/  ISETP.GE.AND P0, PT, R156, UR4, PT ;  /* 0x000000049c007c0c */ /* 0x000fc6000bf06270 */
[----:B------:R-:W1:Y:S01]  /*140b0*/  SHFL.IDX PT, R7, R18, RZ, 0x181f ;  /* 0x00181fff12077589 */ /* 0x000e6200000e0000 */
[----:B------:R-:W-:-:S03]  /*140c0*/  VIADD R0, R32, 0x30 ;  /* 0x0000003020007836 */ /* 0x000fc60000000000 */
[----:B------:R-:W1:Y:S01]  /*140d0*/  SHFL.IDX PT, R33, R18, 0x1, 0x181f ;  /* 0x00381f0012217f89 */ /* 0x000e6200000e0000 */
[----:B------:R-:W-:-:S03]  /*140e0*/  VIADD R4, R32, 0x60 ;  /* 0x0000006020047836 */ /* 0x000fc60000000000 */
[----:B------:R-:W1:Y:S01]  /*140f0*/  SHFL.IDX PT, R34, R18, 0x2, 0x181f ;  /* 0x00581f0012227f89 */ /* 0x000e6200000e0000 */
[-C--:B------:R-:W-:Y:S02]  /*14100*/  ISETP.GE.OR P1, PT, R32, R35.reuse, P0 ;  /* 0x000000232000720c */ /* 0x080fe40000726670 */
[-C--:B------:R-:W-:Y:S02]  /*14110*/  ISETP.GE.OR P2, PT, R0, R35.reuse, P0 ;  /* 0x000000230000720c */ /* 0x080fe40000746670 */
[----:B------:R-:W-:Y:S01]  /*14120*/  ISETP.GE.OR P3, PT, R4, R35, P0 ;  /* 0x000000230400720c */ /* 0x000fe20000766670 */
[----:B------:R-:W-:-:S05]  /*14130*/  VIADD R5, R5, 0x13220 ;  /* 0x0001322005057836 */ /* 0x000fca0000000000 */
[----:B------:R-:W-:-:S03]  /*14140*/  PRMT R0, RZ, 0x654, R5 ;  /* 0x00000654ff007816 */ /* 0x000fc60000000005 */
[C---:B0-----:R-:W-:Y:S01]  /*14150*/  @!P1 LEA R4, P4, R156.reuse, R21, 0x1 ;  /* 0x000000159c049211 */ /* 0x041fe200078808ff */
[----:B------:R0:W-:Y:S01]  /*14160*/  SYNCS.ARRIVE.TRANS64.RED.A1T0 RZ, [R0+URZ], RZ ;  /* 0x000000ff00ff79a7 */ /* 0x0001e2000810043f */
[C---:B-1----:R-:W-:Y:S02]  /*14170*/  @!P2 LEA R6, P5, R156.reuse, R37, 0x1 ;  /* 0x000000259c06a211 */ /* 0x042fe400078a08ff */
[C---:B------:R-:W-:Y:S02]  /*14180*/  @!P3 LEA R20, P6, R156.reuse, R39, 0x1 ;  /* 0x000000279c14b211 */ /* 0x040fe400078c08ff */
[C-C-:B------:R-:W-:Y:S02]  /*14190*/  @!P1 LEA.HI.X R5, R156.reuse, R7, R3.reuse, 0x1, P4 ;  /* 0x000000079c059211 */ /* 0x140fe400020f0c03 */
[C-C-:B------:R-:W-:Y:S02]  /*141a0*/  @!P2 LEA.HI.X R7, R156.reuse, R33, R3.reuse, 0x1, P5 ;  /* 0x000000219c07a211 */ /* 0x140fe400028f0c03 */
[----:B------:R-:W-:Y:S01]  /*141b0*/  @!P3 LEA.HI.X R21, R156, R34, R3, 0x1, P6 ;  /* 0x000000229c15b211 */ /* 0x000fe200030f0c03 */
[----:B0-----:R-:W-:-:S05]  /*141c0*/  VIADD R0, R32, 0x90 ;  /* 0x0000009020007836 */ /* 0x001fca0000000000 */
[----:B------:R-:W-:Y:S01]  /*141d0*/  ISETP.GE.OR P0, PT, R0, R35, P0 ;  /* 0x000000230000720c */ /* 0x000fe20000706670 */
[----:B------:R-:W0:Y:S04]  /*141e0*/  SHFL.IDX PT, R17, R17, 0x3, 0x181f ;  /* 0x00781f0011117f89 */ /* 0x000e2800000e0000 */
[----:B------:R-:W1:Y:S04]  /*141f0*/  SHFL.IDX PT, R18, R18, 0x3, 0x181f ;  /* 0x00781f0012127f89 */ /* 0x000e6800000e0000 */
[----:B--2---:R2:W-:Y:S04]  /*14200*/  @!P1 ST.E.128 desc[UR50][R4.64], R8 ;  /* 0x0000000804009985 */ /* 0x0045e8000c101d32 */
[----:B---3--:R2:W-:Y:S04]  /*14210*/  @!P2 ST.E.128 desc[UR50][R6.64], R12 ;  /* 0x0000000c0600a985 */ /* 0x0085e8000c101d32 */
[----:B----4-:R2:W-:Y:S01]  /*14220*/  @!P3 ST.E.128 desc[UR50][R20.64], R28 ;  /* 0x0000001c1400b985 */ /* 0x0105e2000c101d32 */
[----:B01----:R-:W-:Y:S05]  /*14230*/  @P0 BRA `(.L_x_14257) ;  /* 0x0000000800780947 */ /* 0x003fea0003800000 */
[----:B--2---:R-:W-:-:S04]  /*14240*/  LEA R4, P0, R156, R17, 0x1 ;  /* 0x000000119c047211 */ /* 0x004fc800078008ff */
[----:B------:R-:W-:-:S05]  /*14250*/  LEA.HI.X R5, R156, R18, R3, 0x1, P0 ;  /* 0x000000129c057211 */ /* 0x000fca00000f0c03 */
[----:B-----5:R0:W-:Y:S01]  /*14260*/  ST.E.128 desc[UR50][R4.64], R24 ;  /* 0x0000001804007985 */ /* 0x0201e2000c101d32 */
[----:B------:R-:W-:Y:S05]  /*14270*/  BRA `(.L_x_14257) ;  /* 0x0000000800687947 */ /* 0x000fea0003800000 */
.L_x_14255:
        /* <DEDUP_REMOVED lines=34> */
.L_x_14258:
        /* <DEDUP_REMOVED lines=47> */
.L_x_14260:
[----:B------:R-:W-:Y:S05]  /*14790*/  BSYNC B1 ;  /* 0x0000000000017941 */ /* 0x000fea0003800000 */
.L_x_14259:
[----:B0-----:R-:W0:Y:S01]  /*147a0*/  @P0 LDC R5, c[0x0][0xbf0] ;  /* 0x0002fc00ff050b82 */ /* 0x001e220000000800 */
[----:B------:R-:W-:Y:S01]  /*147b0*/  ULDC.64 UR14, c[0x0][0xaa0] ;  /* 0x0002a800000e7ab9 */ /* 0x000fe20000000a00 */
[----:B------:R-:W-:Y:S01]  /*147c0*/  IMAD R4, R23, 0x30, R157 ;  /* 0x0000003017047824 */ /* 0x000fe200078e029d */
[----:B------:R-:W-:Y:S01]  /*147d0*/  UIMAD UR8, UR9, UR14, URZ ;  /* 0x0000000e090872a4 */ /* 0x000fe2000f8e023f */
[----:B-----5:R-:W-:Y:S01]  /*147e0*/  IMAD R21, R0, R13, RZ ;  /* 0x0000000d00157224 */ /* 0x020fe200078e02ff */
        /* <DEDUP_REMOVED lines=37> */
[----:B------:R-:W-:-:S03]  /*14a40*/  VIADD R8, R157, UR42 ;  /* 0x0000002a9d087c36 */ /* 0x000fc60008000000 */
[----:B------:R-:W-:Y:S01]  /*14a50*/  LEA.HI.X R10, R4, UR7, R5, 0x1, P0 ;  /* 0x00000007040a7c11 */ /* 0x000fe200080f0c05 */
[----:B------:R-:W0:Y:S01]  /*14a60*/  SHFL.IDX PT, R9, R6, RZ, 0x181f ;  /* 0x00181fff06097589 */ /* 0x000e2200000e0000 */
[----:B------:R-:W-:Y:S01]  /*14a70*/  ISETP.GE.AND P0, PT, R156, UR4, PT ;  /* 0x000000049c007c0c */ /* 0x000fe2000bf06270 */
[C---:B------:R-:W-:Y:S02]  /*14a80*/  VIADD R0, R8.reuse, 0x30 ;  /* 0x0000003008007836 */ /* 0x040fe40000000000 */
[----:B------:R-:W1:Y:S01]  /*14a90*/  SHFL.IDX PT, R13, R6, 0x1, 0x181f ;  /* 0x00381f00060d7f89 */ /* 0x000e6200000e0000 */
[C---:B------:R-:W-:Y:S01]  /*14aa0*/  VIADD R4, R8.reuse, 0x60 ;  /* 0x0000006008047836 */ /* 0x040fe20000000000 */
[CC--:B------:R-:W-:Y:S01]  /*14ab0*/  ISETP.GE.OR P3, PT, R8.reuse, R21.reuse, P0 ;  /* 0x000000150800720c */ /* 0x0c0fe20000766670 */
[----:B------:R-:W-:Y:S01]  /*14ac0*/  VIADD R5, R8, 0x90 ;  /* 0x0000009008057836 */ /* 0x000fe20000000000 */
[----:B------:R-:W2:Y:S01]  /*14ad0*/  SHFL.IDX PT, R15, R6, 0x2, 0x181f ;  /* 0x00581f00060f7f89 */ /* 0x000ea200000e0000 */
[----:B------:R-:W-:-:S02]  /*14ae0*/  ISETP.GE.OR P2, PT, R0, R21, P0 ;  /* 0x000000150000720c */ /* 0x000fc40000746670 */
[-C--:B------:R-:W-:Y:S01]  /*14af0*/  ISETP.GE.OR P1, PT, R4, R21.reuse, P0 ;  /* 0x000000150400720c */ /* 0x080fe20000726670 */
[----:B------:R-:W3:Y:S01]  /*14b00*/  SHFL.IDX PT, R7, R10, RZ, 0x181f ;  /* 0x00181fff0a077589 */ /* 0x000ee200000e0000 */
[----:B------:R-:W-:-:S03]  /*14b10*/  ISETP.GE.OR P0, PT, R5, R21, P0 ;  /* 0x000000150500720c */ /* 0x000fc60000706670 */
        /* <DEDUP_REMOVED lines=16> */
.L_x_14257:
[----:B------:R-:W-:Y:S05]  /*14c20*/  BSYNC B0 ;  /* 0x0000000000007941 */ /* 0x000fea0003800000 */
.L_x_14254:
[----:B------:R-:W-:Y:S02]  /*14c30*/  ULDC UR4, c[0x0][0xc3c] ;  /* 0x00030f0000047ab9 */ /* 0x000fe40000000800 */
[----:B------:R-:W-:-:S06]  /*14c40*/  UISETP.GE.AND UP0, UPT, UR47, UR4, UPT ;  /* 0x000000042f00728c */ /* 0x000fcc000bf06270 */
[----:B------:R-:W-:-:S13]  /*14c50*/  PLOP3.LUT P0, PT, PT, PT, UP0, 0x80, 0x0 ;  /* 0x000000000000781c */ /* 0x000fda0003f0f008 */
[----:B------:R-:W-:Y:S05]  /*14c60*/  @!P0 BRA `(.L_x_14261) ;  /* 0xfffffec000288947 */ /* 0x000fea000383ffff */
[----:B------:R-:W-:Y:S05]  /*14c70*/  EXIT ;  /* 0x000000000000794d */ /* 0x000fea0003800000 */
.L_x_14164:
        /* <DEDUP_REMOVED lines=55> */
.L_x_14267:
        /* <DEDUP_REMOVED lines=11> */
.L_x_14266:
[----:B------:R-:W-:Y:S05]  /*150a0*/  BSYNC B0 ;  /* 0x0000000000007941 */ /* 0x000fea0003800000 */
.L_x_14265:
        /* <DEDUP_REMOVED lines=21> */
.L_x_14263:
        /* <DEDUP_REMOVED lines=21> */
.L_x_14268:
[----:B---3--:R-:W-:Y:S01]  /*15350*/  IMAD R24, R24, R9, R10 ;  /* 0x0000000918187224 */ /* 0x008fe200078e020a */
[----:B------:R-:W-:Y:S01]  /*15360*/  IABS R2, R4 ;  /* 0x0000000400027213 */ /* 0x000fe20000000000 */
[----:B-1----:R-:W-:Y:S02]  /*15370*/  IMAD.MOV R0, RZ, RZ, -R3 ;  /* 0x000000ffff007224 */ /* 0x002fe400078e0a03 */
[----:B------:R-:W-:Y:S02]  /*15380*/  IMAD.IADD R7, R7, 0x1, -R24 ;  /* 0x0000000107077824 */ /* 0x000fe400078e0a18 */
[----:B--2---:R-:W-:Y:S02]  /*15390*/  IMAD.MOV R8, RZ, RZ, -R2 ;  /* 0x000000ffff087224 */ /* 0x004fe400078e0a02 */
        /* <DEDUP_REMOVED lines=62> */
.L_x_14264:
[----:B------:R-:W0:Y:S01]  /*15780*/  LDC R27, c[0x0][0xc3c] ;  /* 0x00030f00ff1b7b82 */ /* 0x000e220000000800 */
[----:B------:R-:W-:Y:S01]  /*15790*/  IMAD.MOV.U32 R24, RZ, RZ, R7 ;  /* 0x000000ffff187224 */ /* 0x000fe200078e0007 */
[----:B------:R-:W-:Y:S01]  /*157a0*/  UMOV UR4, URZ ;  /* 0x0000003f00047c82 */ /* 0x000fe20008000000 */
[----:B------:R-:W-:-:S07]  /*157b0*/  IMAD.MOV.U32 R26, RZ, RZ, RZ ;  /* 0x000000ffff1a7224 */ /* 0x000fce00078e00ff */
.L_x_14269:
[----:B------:R-:W-:Y:S01]  /*157c0*/  ISETP.NE.AND P0, PT, R5, RZ, PT ;  /* 0x000000ff0500720c */ /* 0x000fe20003f05270 */
[----:B------:R-:W-:-:S12]  /*157d0*/  IMAD.U32 R25, RZ, RZ, UR4 ;  /* 0x00000004ff197e24 */ /* 0x000fd8000f8e00ff */
[----:B------:R-:W1:Y:S01]  /*157e0*/  @!P0 S2R R3, SR_CgaCtaId ;  /* 0x0000000000038919 */ /* 0x000e620000008800 */
[----:B------:R-:W-:-:S04]  /*157f0*/  @!P0 MOV R0, 0x400 ;  /* 0x0000040000008802 */ /* 0x000fc80000000f00 */
[----:B-1----:R-:W-:-:S05]  /*15800*/  @!P0 LEA R0, R3, R0, 0x18 ;  /* 0x0000000003008211 */ /* 0x002fca00078ec0ff */
[----:B0-----:R0:W-:Y:S01]  /*15810*/  @!P0 STS.128 [R0+0x132d0], R24 ;  /* 0x0132d01800008388 */ /* 0x0011e20000000c00 */
[----:B------:R-:W-:Y:S06]  /*15820*/  BAR.ARV 0x5, 0x200 ;  /* 0x0148000000007b1d */ /* 0x000fec0000002000 */
.L_x_14262:
[----:B0-----:R-:W-:Y:S01]  /*15830*/  IMAD.MOV.U32 R0, RZ, RZ, 0x1 ;  /* 0x00000001ff007424 */ /* 0x001fe200078e00ff */
[----:B------:R0:W-:Y:S01]  /*15840*/  STL [R1+0xc], RZ ;  /* 0x00000cff01007387 */ /* 0x0001e20000100800 */
[----:B------:R-:W-:Y:S02]  /*15850*/  ULDC UR5, c[0x0][0xc3c] ;  /* 0x00030f0000057ab9 */ /* 0x000fe40000000800 */
[----:B------:R-:W-:Y:S01]  /*15860*/  ISETP.GE.AND P0, PT, R27, UR5, PT ;  /* 0x000000051b007c0c */ /* 0x000fe2000bf06270 */
[----:B------:R0:W-:Y:S04]  /*15870*/  STL [R1+0x18], R0 ;  /* 0x0000180001007387 */ /* 0x0001e80000100800 */
[----:B------:R0:W-:Y:S08]  /*15880*/  STL [R1+0x34], RZ ;  /* 0x000034ff01007387 */ /* 0x0001f00000100800 */
        /* <DEDUP_REMOVED lines=8> */
[C---:B0-----:R-:W-:Y:S01]  /*15910*/  IMAD.SHL.U32 R23, R9.reuse, 0x40, RZ ;  /* 0x0000004009177824 */ /* 0x041fe200078e00ff */
[--C-:B------:R-:W-:Y:S01]  /*15920*/  SHF.R.U32.HI R0, RZ, 0x1, R9.reuse ;  /* 0x00000001ff007819 */ /* 0x100fe20000011609 */
[C---:B------:R-:W-:Y:S02]  /*15930*/  IMAD.SHL.U32 R2, R9.reuse, 0x20, RZ ;  /* 0x0000002009027824 */ /* 0x040fe400078e00ff */
[----:B------:R-:W-:Y:S01]  /*15940*/  IMAD.SHL.U32 R4, R9, 0x8, RZ ;  /* 0x0000000809047824 */ /* 0x000fe200078e00ff */
[----:B------:R-:W-:Y:S01]  /*15950*/  LOP3.LUT R3, R23, 0x180, RZ, 0xc0, !PT ;  /* 0x0000018017037812 */ /* 0x000fe200078ec0ff */
[C---:B------:R-:W-:Y:S01]  /*15960*/  IMAD.SHL.U32 R8, R9.reuse, 0x4, RZ ;  /* 0x0000000409087824 */ /* 0x040fe200078e00ff */
[----:B------:R-:W-:Y:S01]  /*15970*/  LOP3.LUT R5, R2, 0x80, RZ, 0xc0, !PT ;  /* 0x0000008002057812 */ /* 0x000fe200078ec0ff */
[----:B------:R-:W-:Y:S01]  /*15980*/  IMAD.SHL.U32 R6, R9, 0x2, RZ ;  /* 0x0000000209067824 */ /* 0x000fe200078e00ff */
[----:B------:R-:W-:Y:S01]  /*15990*/  LOP3.LUT R3, R3, 0x30, R0, 0xf8, !PT ;  /* 0x0000003003037812 */ /* 0x000fe200078ef800 */
[----:B------:R-:W-:Y:S01]  /*159a0*/  IMAD.SHL.U32 R0, R9, 0x10, RZ ;  /* 0x0000001009007824 */ /* 0x000fe200078e00ff */
[----:B------:R-:W-:-:S02]  /*159b0*/  LOP3.LUT R5, R5, 0x10, R9, 0xf8, !PT ;  /* 0x0000001005057812 */ /* 0x000fc400078ef809 */
[----:B------:R-:W-:Y:S02]  /*159c0*/  LOP3.LUT R4, R3, 0x30, R4, 0x78, !PT ;  /* 0x0000003003047812 */ /* 0x000fe400078e7804 */
[----:B------:R-:W-:Y:S02]  /*159d0*/  LOP3.LUT R7, R0, 0x600, RZ, 0xc0, !PT ;  /* 0x0000060000077812 */ /* 0x000fe400078ec0ff */
[----:B------:R-:W-:Y:S02]  /*159e0*/  LOP3.LUT R5, R5, 0x10, R8, 0x78, !PT ;  /* 0x0000001005057812 */ /* 0x000fe400078e7808 */
[--C-:B------:R-:W-:Y:S02]  /*159f0*/  LOP3.LUT R7, R7, 0x60, R2.reuse, 0xf8, !PT ;  /* 0x0000006007077812 */ /* 0x100fe400078ef802 */
[----:B------:R-:W-:Y:S02]  /*15a00*/  LOP3.LUT R9, R9, 0x7f, RZ, 0xc0, !PT ;  /* 0x0000007f09097812 */ /* 0x000fe400078ec0ff */
[----:B------:R-:W-:-:S02]  /*15a10*/  LOP3.LUT R22, R7, 0x100, R2, 0xf8, !PT ;  /* 0x0000010007167812 */ /* 0x000fc400078ef802 */
[----:B------:R-:W-:Y:S02]  /*15a20*/  LOP3.LUT R3, R0, 0x1b0, RZ, 0xc0, !PT ;  /* 0x000001b000037812 */ /* 0x000fe400078ec0ff */
[----:B------:R-:W-:Y:S02]  /*15a30*/  LOP3.LUT R23, R4, 0x640, R23, 0xf8, !PT ;  /* 0x0000064004177812 */ /* 0x000fe400078ef817 */
[----:B------:R-:W-:Y:S01]  /*15a40*/  LOP3.LUT R22, R22, R5, RZ, 0xfc, !PT ;  /* 0x0000000516167212 */ /* 0x000fe200078efcff */
[----:B-1----:R-:W-:Y:S01]  /*15a50*/  IMAD.U32 R5, RZ, RZ, UR5 ;  /* 0x00000005ff057e24 */ /* 0x002fe2000f8e00ff */
[----:B------:R-:W-:Y:S02]  /*15a60*/  SHF.R.U32.HI R4, RZ, 0x2, R9 ;  /* 0x00000002ff047819 */ /* 0x000fe40000011609 */
[----:B------:R-:W-:Y:S01]  /*15a70*/  LOP3.LUT R3, R3, 0x30, R6, 0x78, !PT ;  /* 0x0000003003037812 */ /* 0x000fe200078e7806 */
[----:B------:R-:W-:Y:S01]  /*15a80*/  IMAD.MOV.U32 R6, RZ, RZ, 0x1 ;  /* 0x00000001ff067424 */ /* 0x000fe200078e00ff */
[----:B------:R-:W-:-:S02]  /*15a90*/  LOP3.LUT R4, R4, 0x60, R2, 0xf8, !PT ;  /* 0x0000006004047812 */ /* 0x000fc400078ef802 */
        /* <DEDUP_REMOVED lines=9> */
.L_x_14351:
[----:B0-2---:R-:W0:Y:S08]  /*15b30*/  LDC.64 R4, c[0x0][0xa18] ;  /* 0x00028600ff047b82 */ /* 0x005e300000000a00 */
[----:B-1----:R-:W1:Y:S08]  /*15b40*/  LDC.64 R2, c[0x0][0xa28] ;  /* 0x00028a00ff027b82 */ /* 0x002e700000000a00 */
[----:B------:R-:W2:Y:S01]  /*15b50*/  LDC.64 R6, c[0x0][0xa00] ;  /* 0x00028000ff067b82 */ /* 0x000ea20000000a00 */
[----:B0-----:R-:W-:-:S07]  /*15b60*/  ISETP.NE.U32.AND P1, PT, R4, RZ, PT ;  /* 0x000000ff0400720c */ /* 0x001fce0003f25070 */
[----:B------:R-:W0:Y:S01]  /*15b70*/  LDC.64 R8, c[0x0][0xa00] ;  /* 0x00028000ff087b82 */ /* 0x000e220000000a00 */
[----:B------:R-:W-:Y:S02]  /*15b80*/  ISETP.NE.AND.EX P2, PT, R5, RZ, PT, P1 ;  /* 0x000000ff0500720c */ /* 0x000fe40003f45310 */
[----:B-1----:R-:W-:-:S04]  /*15b90*/  ISETP.NE.U32.AND P0, PT, R2, RZ, PT ;  /* 0x000000ff0200720c */ /* 0x002fc80003f05070 */
[----:B------:R-:W-:Y:S02]  /*15ba0*/  ISETP.NE.AND.EX P0, PT, R3, RZ, PT, P0 ;  /* 0x000000ff0300720c */ /* 0x000fe40003f05300 */
[----:B--2---:R-:W-:-:S05]  /*15bb0*/  ISETP.NE.U32.AND P1, PT, R6, RZ, PT ;  /* 0x000000ff0600720c */ /* 0x004fca0003f25070 */
[----:B------:R-:W1:Y:S01]  /*15bc0*/  @P2 LDC.64 R2, c[0x0][0xa18] ;  /* 0x00028600ff022b82 */ /* 0x000e620000000a00 */
[----:B------:R-:W-:-:S07]  /*15bd0*/  ISETP.NE.AND.EX P3, PT, R7, RZ, PT, P1 ;  /* 0x000000ff0700720c */ /* 0x000fce0003f65310 */
[----:B------:R-:W2:Y:S01]  /*15be0*/  @P0 LDC.64 R4, c[0x0][0xa28] ;  /* 0x00028a00ff040b82 */ /* 0x000ea20000000a00 */
[----:B------:R-:W-:Y:S02]  /*15bf0*/  IMAD.MOV.U32 R28, RZ, RZ, RZ ;  /* 0x000000ffff1c7224 */ /* 0x000fe400078e00ff */
[----:B-1----:R-:W-:-:S05]  /*15c00*/  @P2 IMAD.WIDE R2, R27, 0x4, R2 ;  /* 0x000000041b022825 */ /* 0x002fca00078e0202 */
[----:B------:R0:W3:Y:S01]  /*15c10*/  @P2 LDG.E R0, desc[UR50][R2.64] ;  /* 0x0000003202002981 */ /* 0x0000e2000c1e1900 */
[----:B--2---:R-:W-:-:S06]  /*15c20*/  @P0 IMAD.WIDE R4, R27, 0x4, R4 ;  /* 0x000000041b040825 */ /* 0x004fcc00078e0204 */
[----:B------:R1:W5:Y:S01]  /*15c30*/  @P0 LDG.E R4, desc[UR50][R4.64] ;  /* 0x0000003204040981 */ /* 0x000362000c1e1900 */
[----:B0-----:R-:W-:Y:S01]  /*15c40*/  IMAD.WIDE R2, R27, 0x4, R8 ;  /* 0x000000041b027825 */ /* 0x001fe200078e0208 */
[----:B------:R-:W-:-:S04]  /*15c50*/  LOP3.LUT R16, R16, 0xffffffdf, RZ, 0xc0, !PT ;  /* 0xffffffdf10107812 */ /* 0x000fc800078ec0ff */
[----:B------:R1:W5:Y:S01]  /*15c60*/  @P3 LDG.E R28, desc[UR50][R2.64] ;  /* 0x00000032021c3981 */ /* 0x000362000c1e1900 */
[----:B------:R-:W-:Y:S02]  /*15c70*/  @P3 LOP3.LUT R16, R16, 0x20, RZ, 0xfc, !PT ;  /* 0x0000002010103812 */ /* 0x000fe400078efcff */
[----:B---3--:R-:W-:Y:S01]  /*15c80*/  @P2 R2UR UR37, R0 ;  /* 0x00000000002522ca */ /* 0x008fe200000e0000 */
[----:B-1----:R-:W-:-:S14]  /*15c90*/  @P2 BRA `(.L_x_14271) ;  /* 0x00000000001c2947 */ /* 0x002fdc0003800000 */
[----:B------:R-:W-:Y:S01]  /*15ca0*/  ULDC UR37, c[0x0][0x288] ;  /* 0x0000a20000257ab9 */ /* 0x000fe20000000800 */
[----:B------:R-:W-:Y:S05]  /*15cb0*/  @!P3 BRA `(.L_x_14271) ;  /* 0x000000000014b947 */ /* 0x000fea0003800000 */
[----:B------:R-:W2:Y:S04]  /*15cc0*/  LDG.E R5, desc[UR50][R2.64] ;  /* 0x0000003202057981 */ /* 0x000ea8000c1e1900 */
[----:B------:R-:W3:Y:S01]  /*15cd0*/  LDG.E R0, desc[UR50][R2.64+0x4] ;  /* 0x0000043202007981 */ /* 0x000ee2000c1e1900 */
[----:B--2---:R-:W-:Y:S02]  /*15ce0*/  R2UR UR5, R5 ;  /* 0x00000000050572ca */ /* 0x004fe400000e0000 */
[----:B---3--:R-:W-:-:S13]  /*15cf0*/  R2UR UR37, R0 ;  /* 0x00000000002572ca */ /* 0x008fda00000e0000 */
[----:B------:R-:W-:-:S12]  /*15d00*/  UIADD3 UR37, -UR5, UR37, URZ ;  /* 0x0000002505257290 */ /* 0x000fd8000fffe13f */
.L_x_14271:
        /* <DEDUP_REMOVED lines=18> */
.L_x_14272:
        /* <DEDUP_REMOVED lines=11> */
.L_x_14273:
        /* <DEDUP_REMOVED lines=27> */
.L_x_14275:
[----:B------:R-:W-:-:S11]  /*16090*/  UISETP.NE.AND UP0, UPT, UR5, 0x1, UPT ;  /* 0x000000010500788c */ /* 0x000fd6000bf05270 */
[----:B------:R-:W-:Y:S02]  /*160a0*/  @UP0 ULDC.64 UR10, c[0x0][0x9e8] ;  /* 0x00027a00000a0ab9 */ /* 0x000fe40000000a00 */
[----:B------:R-:W-:-:S04]  /*160b0*/  UIMAD.WIDE.U32 UR6, UR8, UR10, URZ ;  /* 0x0000000a080672a5 */ /* 0x000fc8000f8e003f */
[----:B------:R-:W-:-:S12]  /*160c0*/  @UP0 USHF.R.U32.HI UR8, URZ, UR11, UR7 ;  /* 0x0000000b3f080299 */ /* 0x000fd80008011607 */
.L_x_14276:
[----:B------:R-:W-:-:S04]  /*160d0*/  UIMAD UR8, UR8, UR5, UR5 ;  /* 0x00000005080872a4 */ /* 0x000fc8000f8e0205 */
[----:B------:R-:W-:-:S04]  /*160e0*/  UISETP.LT.AND UP0, UPT, UR4, UR8, UPT ;  /* 0x000000080400728c */ /* 0x000fc8000bf01270 */
[----:B------:R-:W-:-:S12]  /*160f0*/  USEL UR4, UR4, UR8, UP0 ;  /* 0x0000000804047287 */ /* 0x000fd80008000000 */
.L_x_14274:
        /* <DEDUP_REMOVED lines=31> */
.L_x_14278:
[----:B------:R-:W-:-:S11]  /*162f0*/  UISETP.NE.AND UP0, UPT, UR5, 0x1, UPT ;  /* 0x000000010500788c */ /* 0x000fd6000bf05270 */
[----:B------:R-:W-:Y:S02]  /*16300*/  @UP0 ULDC.64 UR10, c[0x0][0x9e8] ;  /* 0x00027a00000a0ab9 */ /* 0x000fe40000000a00 */
[----:B------:R-:W-:-:S04]  /*16310*/  UIMAD.WIDE.U32 UR6, UR4, UR10, URZ ;  /* 0x0000000a040672a5 */ /* 0x000fc8000f8e003f */
[----:B------:R-:W-:-:S12]  /*16320*/  @UP0 USHF.R.U32.HI UR4, URZ, UR11, UR7 ;  /* 0x0000000b3f040299 */ /* 0x000fd80008011607 */
.L_x_14279:
[----:B------:R-:W-:-:S04]  /*16330*/  UIMAD UR4, UR4, UR5, URZ ;  /* 0x00000005040472a4 */ /* 0x000fc8000f8e023f */
[----:B------:R-:W-:-:S04]  /*16340*/  UISETP.LT.AND UP0, UPT, UR8, UR4, UPT ;  /* 0x000000040800728c */ /* 0x000fc8000bf01270 */
[----:B------:R-:W-:-:S12]  /*16350*/  USEL UR8, UR8, UR4, !UP0 ;  /* 0x0000000408087287 */ /* 0x000fd8000c000000 */
.L_x_14277:
        /* <DEDUP_REMOVED lines=26> */
.L_x_14281:
        /* <DEDUP_REMOVED lines=20> */
.L_x_14284:
[----:B------:R-:W-:Y:S05]  /*16640*/  BSYNC B6 ;  /* 0x0000000000067941 */ /* 0x000fea0003800000 */
.L_x_14283:
        /* <DEDUP_REMOVED lines=22> */
.L_x_14286:
[----:B------:R-:W-:Y:S05]  /*167b0*/  BSYNC B6 ;  /* 0x0000000000067941 */ /* 0x000fea0003800000 */
.L_x_14285:
        /* <DEDUP_REMOVED lines=20> */
.L_x_14288:
[----:B------:R-:W-:Y:S05]  /*16900*/  BSYNC B6 ;  /* 0x0000000000067941 */ /* 0x000fea0003800000 */
.L_x_14287:
        /* <DEDUP_REMOVED lines=19> */
.L_x_14290:
[----:B------:R-:W-:Y:S05]  /*16a40*/  BSYNC B6 ;  /* 0x0000000000067941 */ /* 0x000fea0003800000 */
.L_x_14289:
[----:B------:R-:W0:Y:S01]  /*16a50*/  LDC.64 R2, c[0x0][0x9f8] ;  /* 0x00027e00ff027b82 */ /* 0x000e220000000a00 */
[----:B------:R-:W-:-:S07]  /*16a60*/  IMAD.MOV.U32 R20, RZ, RZ, R27 ;  /* 0x000000ffff147224 */ /* 0x000fce00078e001b */
[----:B------:R-:W1:Y:S01]  /*16a70*/  LDC R18, c[0x0][0x430] ;  /* 0x00010c00ff127b82 */ /* 0x000e620000000800 */
[----:B0-----:R-:W-:-:S04]  /*16a80*/  ISETP.NE.U32.AND P0, PT, R2, RZ, PT ;  /* 0x000000ff0200720c */ /* 0x001fc80003f05070 */
[----:B------:R-:W-:-:S13]  /*16a90*/  ISETP.NE.AND.EX P0, PT, R3, RZ, PT, P0 ;  /* 0x000000ff0300720c */ /* 0x000fda0003f05300 */
[----:B------:R-:W0:Y:S02]  /*16aa0*/  @P0 LDC.64 R2, c[0x0][0x9f8] ;  /* 0x00027e00ff020b82 */ /* 0x000e240000000a00 */
[----:B0-----:R-:W-:-:S05]  /*16ab0*/  @P0 IMAD.WIDE R2, R27, 0x4, R2 ;  /* 0x000000041b020825 */ /* 0x001fca00078e0202 */
[----:B------:R-:W2:Y:S01]  /*16ac0*/  @P0 LDG.E R20, desc[UR50][R2.64] ;  /* 0x0000003202140981 */ /* 0x000ea2000c1e1900 */
[----:B-1----:R-:W-:Y:S01]  /*16ad0*/  ISETP.NE.AND P2, PT, R18, 0x1, PT ;  /* 0x000000011200780c */ /* 0x002fe20003f45270 */
[----:B------:R-:W-:Y:S01]  /*16ae0*/  UMOV UR4, 0xffffffff ;  /* 0xffffffff00047882 */ /* 0x000fe20000000000 */
[----:B------:R-:W-:-:S11]  /*16af0*/  LOP3.LUT R16, R16, 0xfffffff7, RZ, 0xc0, !PT ;  /* 0xfffffff710107812 */ /* 0x000fd600078ec0ff */
[----:B------:R-:W-:Y:S01]  /*16b00*/  @P2 LOP3.LUT R16, R16, 0x8, RZ, 0xfc, !PT ;  /* 0x0000000810102812 */ /* 0x000fe200078efcff */
[----:B--2---:R0:W-:Y:S01]  /*16b10*/  STL [R1+0x14], R20 ;  /* 0x0000141401007387 */ /* 0x0041e20000100800 */
[----:B------:R-:W-:Y:S05]  /*16b20*/  BRA.DIV UR4, `(.L_x_14291) ;  /* 0x00000052042c7947 */ /* 0x000fea000b800000 */
.L_x_14371:
[----:B------:R-:W1:Y:S01]  /*16b30*/  S2R R0, SR_TID.X ;  /* 0x0000000000007919 */ /* 0x000e620000002100 */
[----:B------:R-:W-:Y:S01]  /*16b40*/  UMOV UR4, 0xa0 ;  /* 0x000000a000047882 */ /* 0x000fe20000000000 */
[----:B------:R-:W2:Y:S01]  /*16b50*/  @P2 LDC R4, c[0x0][0x438] ;  /* 0x00010e00ff042b82 */ /* 0x000ea20000000800 */
[----:B------:R-:W-:Y:S01]  /*16b60*/  UIMAD UR4, UR41, UR4, -0xa0 ;  /* 0xffffff60290474a4 */ /* 0x000fe2000f8e0204 */
[----:B------:R-:W3:Y:S01]  /*16b70*/  S2R R10, SR_TID.X ;  /* 0x00000000000a7919 */ /* 0x000ee20000002100 */
[----:B------:R-:W-:-:S05]  /*16b80*/  SHF.R.S32.HI R12, RZ, 0x1f, R20 ;  /* 0x0000001fff0c7819 */ /* 0x000fca0000011414 */
[----:B------:R4:W-:Y:S01]  /*16b90*/  STL [R1+0x20], R12 ;  /* 0x0000200c01007387 */ /* 0x0009e20000100800 */
[----:B-1----:R-:W-:Y:S01]  /*16ba0*/  LOP3.LUT R0, R0, 0x7f, RZ, 0xc0, !PT ;  /* 0x0000007f00007812 */ /* 0x002fe200078ec0ff */
[----:B---3--:R-:W-:-:S03]  /*16bb0*/  IMAD.SHL.U32 R11, R10, 0x20, RZ ;  /* 0x000000200a0b7824 */ /* 0x008fc600078e00ff */
[----:B------:R-:W-:Y:S01]  /*16bc0*/  SHF.R.U32.HI R13, RZ, 0x2, R0 ;  /* 0x00000002ff0d7819 */ /* 0x000fe20000011600 */
[----:B------:R-:W-:Y:S01]  /*16bd0*/  IMAD.SHL.U32 R10, R10, 0x20, RZ ;  /* 0x000000200a0a7824 */ /* 0x000fe200078e00ff */
[----:B------:R-:W1:Y:S02]  /*16be0*/  @P2 LDC R0, c[0x0][0x434] ;  /* 0x00010d00ff002b82 */ /* 0x000e640000000800 */
        /* <DEDUP_REMOVED lines=9> */
[----:B--2---:R-:W-:-:S07]  /*16c80*/  @P2 SHF.R.U32.HI R0, RZ, R4, R5 ;  /* 0x00000004ff002219 */ /* 0x004fce0000011605 */
[----:B------:R-:W1:Y:S01]  /*16c90*/  @!P0 LDC.64 R2, c[0x0][0x428] ;  /* 0x00010a00ff028b82 */ /* 0x000e620000000a00 */
[--C-:B------:R-:W-:Y:S01]  /*16ca0*/  @!P0 SHF.R.S32.HI R7, RZ, 0x1f, R0.reuse ;  /* 0x0000001fff078819 */ /* 0x100fe20000011400 */
[----:B------:R-:W-:-:S06]  /*16cb0*/  @!P0 IMAD.MOV.U32 R6, RZ, RZ, R0 ;  /* 0x000000ffff068224 */ /* 0x000fcc00078e0000 */
[----:B------:R-:W2:Y:S01]  /*16cc0*/  @!P0 LDC.64 R4, c[0x0][0x418] ;  /* 0x00010600ff048b82 */ /* 0x000ea20000000a00 */
[----:B-1----:R-:W-:-:S04]  /*16cd0*/  @!P0 IMAD R8, R12, R2, RZ ;  /* 0x000000020c088224 */ /* 0x002fc800078e02ff */
[C---:B------:R-:W-:Y:S02]  /*16ce0*/  @!P0 IMAD R8, R20.reuse, R3, R8 ;  /* 0x0000000314088224 */ /* 0x040fe400078e0208 */
[----:B------:R-:W-:-:S04]  /*16cf0*/  @!P0 IMAD.WIDE.U32 R2, R20, R2, R6 ;  /* 0x0000000214028225 */ /* 0x000fc800078e0006 */
[----:B------:R-:W-:Y:S01]  /*16d00*/  @!P0 IMAD.IADD R8, R8, 0x1, R3 ;  /* 0x0000000108088824 */ /* 0x000fe200078e0203 */
[C---:B--2---:R-:W-:Y:S02]  /*16d10*/  @!P0 LEA R6, P1, R2.reuse, R4, 0x2 ;  /* 0x0000000402068211 */ /* 0x044fe400078210ff */
[----:B------:R-:W1:Y:S02]  /*16d20*/  @P2 LDC R4, c[0x0][0x438] ;  /* 0x00010e00ff042b82 */ /* 0x000e640000000800 */
[----:B------:R-:W-:Y:S01]  /*16d30*/  @!P0 LEA.HI.X R7, R2, R5, R8, 0x2, P1 ;  /* 0x0000000502078211 */ /* 0x000fe200008f1408 */
[----:B------:R-:W-:-:S05]  /*16d40*/  VIADD R8, R10, UR4 ;  /* 0x000000040a087c36 */ /* 0x000fca0008000000 */
[----:B------:R-:W2:Y:S01]  /*16d50*/  @P2 LDC R5, c[0x0][0x434] ;  /* 0x00010d00ff052b82 */ /* 0x000ea20000000800 */
[C---:B------:R-:W-:Y:S01]  /*16d60*/  ISETP.GE.AND P1, PT, R8.reuse, UR40, PT ;  /* 0x0000002808007c0c */ /* 0x040fe2000bf26270 */
[----:B------:R-:W-:-:S04]  /*16d70*/  VIADD R8, R8, UR36 ;  /* 0x0000002408087c36 */ /* 0x000fc80008000000 */
[----:B------:R-:W-:-:S08]  /*16d80*/  IMAD.MOV.U32 R10, RZ, RZ, R8 ;  /* 0x000000ffff0a7224 */ /* 0x000fd000078e0008 */
[----:B------:R-:W3:Y:S01]  /*16d90*/  @!P1 LDC.64 R2, c[0x0][0x428] ;  /* 0x00010a00ff029b82 */ /* 0x000ee20000000a00 */
[----:B--2---:R-:W-:-:S05]  /*16da0*/  @P2 IMAD.HI.U32 R5, R8, R5, RZ ;  /* 0x0000000508052227 */ /* 0x004fca00078e00ff */
[----:B-1----:R-:W-:Y:S01]  /*16db0*/  @P2 SHF.R.U32.HI R10, RZ, R4, R5 ;  /* 0x00000004ff0a2219 */ /* 0x002fe20000011605 */
[----:B------:R-:W-:-:S06]  /*16dc0*/  IMAD.MOV.U32 R4, RZ, RZ, RZ ;  /* 0x000000ffff047224 */ /* 0x000fcc00078e00ff */
[----:B------:R1:W5:Y:S01]  /*16dd0*/  @!P0 LDG.E R4, desc[UR50][R6.64] ;  /* 0x0000003206048981 */ /* 0x000362000c1e1900 */
[----:B---3--:R-:W-:-:S04]  /*16de0*/  @!P1 IMAD R5, R12, R2, RZ ;  /* 0x000000020c059224 */ /* 0x008fc800078e02ff */
[----:B------:R-:W-:Y:S01]  /*16df0*/  @!P1 IMAD R5, R20, R3, R5 ;  /* 0x0000000314059224 */ /* 0x000fe200078e0205 */
[--C-:B-1----:R-:W-:Y:S01]  /*16e00*/  @!P1 SHF.R.S32.HI R7, RZ, 0x1f, R10.reuse ;  /* 0x0000001fff079819 */ /* 0x102fe2000001140a */
[----:B------:R-:W-:-:S04]  /*16e10*/  @!P1 IMAD.MOV.U32 R6, RZ, RZ, R10 ;  /* 0x000000ffff069224 */ /* 0x000fc800078e000a */
[----:B------:R-:W-:Y:S02]  /*16e20*/  @!P1 IMAD.WIDE.U32 R6, R20, R2, R6 ;  /* 0x0000000214069225 */ /* 0x000fe400078e0006 */
[----:B------:R-:W1:Y:S02]  /*16e30*/  @!P1 LDC.64 R2, c[0x0][0x418] ;  /* 0x00010600ff029b82 */ /* 0x000e640000000a00 */
[----:B------:R-:W-:Y:S01]  /*16e40*/  @!P1 IMAD.IADD R5, R7, 0x1, R5 ;  /* 0x0000000107059824 */ /* 0x000fe200078e0205 */
[----:B-1----:R-:W-:-:S04]  /*16e50*/  @!P1 LEA R2, P0, R6, R2, 0x2 ;  /* 0x0000000206029211 */ /* 0x002fc800078010ff */
[----:B------:R-:W-:Y:S01]  /*16e60*/  @!P1 LEA.HI.X R3, R6, R3, R5, 0x2, P0 ;  /* 0x0000000306039211 */ /* 0x000fe200000f1405 */
[----:B------:R-:W-:-:S06]  /*16e70*/  IMAD.MOV.U32 R5, RZ, RZ, RZ ;  /* 0x000000ffff057224 */ /* 0x000fcc00078e00ff */
[----:B------:R1:W5:Y:S01]  /*16e80*/  @!P1 LDG.E R5, desc[UR50][R2.64] ;  /* 0x0000003202059981 */ /* 0x000362000c1e1900 */
[----:B------:R-:W-:Y:S01]  /*16e90*/  IMAD.MOV R0, RZ, RZ, -R0 ;  /* 0x000000ffff007224 */ /* 0x000fe200078e0a00 */
[----:B------:R-:W-:Y:S01]  /*16ea0*/  ISETP.GT.U32.AND P0, PT, R11, 0x9f, PT ;  /* 0x0000009f0b00780c */ /* 0x000fe20003f04070 */
[----:B------:R-:W-:Y:S01]  /*16eb0*/  IMAD.MOV R6, RZ, RZ, -R10 ;  /* 0x000000ffff067224 */ /* 0x000fe200078e0a0a */
[----:B------:R-:W-:Y:S01]  /*16ec0*/  LOP3.LUT R16, R16, 0xfffffffd, RZ, 0xc0, !PT ;  /* 0xfffffffd10107812 */ /* 0x000fe200078ec0ff */
[C---:B------:R-:W-:Y:S02]  /*16ed0*/  IMAD R9, R18.reuse, R0, R9 ;  /* 0x0000000012097224 */ /* 0x040fe400078e0209 */
[----:B------:R-:W-:Y:S02]  /*16ee0*/  IMAD.U32 R0, RZ, RZ, UR43 ;  /* 0x0000002bff007e24 */ /* 0x000fe4000f8e00ff */
[----:B----4-:R-:W-:Y:S02]  /*16ef0*/  IMAD.U32 R12, RZ, RZ, UR41 ;  /* 0x00000029ff0c7e24 */ /* 0x010fe4000f8e00ff */
[----:B------:R-:W-:Y:S01]  /*16f00*/  IMAD R6, R18, R6, R8 ;  /* 0x0000000612067224 */ /* 0x000fe200078e0208 */
[----:B------:R-:W-:Y:S01]  /*16f10*/  ISETP.NE.AND P2, PT, R0, 0x3, PT ;  /* 0x000000030000780c */ /* 0x000fe20003f45270 */
[----:B------:R-:W-:Y:S01]  /*16f20*/  VIADD R12, R12, 0xffffffff ;  /* 0xffffffff0c0c7836 */ /* 0x000fe20000000000 */
[----:B------:R-:W-:-:S02]  /*16f30*/  SHF.R.S32.HI R0, RZ, 0x1f, R26 ;  /* 0x0000001fff007819 */ /* 0x000fc4000001141a */
[----:B------:R-:W-:-:S03]  /*16f40*/  @P0 LOP3.LUT R16, R16, 0x2, RZ, 0xfc, !PT ;  /* 0x0000000210100812 */ /* 0x000fc600078efcff */
[----:B------:R1:W-:Y:S01]  /*16f50*/  STL [R1+0x1c], R0 ;  /* 0x00001c0001007387 */ /* 0x0003e20000100800 */
[----:B------:R-:W-:-:S05]  /*16f60*/  LOP3.LUT R16, R16, 0xfffffffb, RZ, 0xc0, !PT ;  /* 0xfffffffb10107812 */ /* 0x000fca00078ec0ff */
[----:B------:R-:W-:Y:S01]  /*16f70*/  @P2 LOP3.LUT R16, R16, 0x4, RZ, 0xfc, !PT ;  /* 0x0000000410102812 */ /* 0x000fe200078efcff */
[----:B------:R-:W-:Y:S06]  /*16f80*/  @!P2 BRA `(.L_x_14292) ;  /* 0x000000000004a947 */ /* 0x000fec0003800000 */
[----:B------:R-:W-:Y:S01]  /*16f90*/  BPT.TRAP 0x1 ;  /* 0x000000040000795c */ /* 0x000fe20000300000 */
.L_x_14292:
[----:B-1----:R-:W2:Y:S04]  /*16fa0*/  LDL R2, [R1+0xc] ;  /* 0x00000c0001027983 */ /* 0x002ea80000100800 */
[----:B------:R-:W3:Y:S01]  /*16fb0*/  LDL R0, [R1+0x18] ;  /* 0x0000180001007983 */ /* 0x000ee20000100800 */
[----:B------:R-:W-:Y:S01]  /*16fc0*/  BSSY B0, `(.L_x_14293) ;  /* 0x0000008000007945 */ /* 0x000fe20003800000 */
[----:B--2---:R-:W-:Y:S01]  /*16fd0*/  IMAD R7, R2, 0x8, R17 ;  /* 0x0000000802077824 */ /* 0x004fe200078e0211 */
[----:B---3--:R-:W-:-:S04]  /*16fe0*/  SHF.L.U32 R0, R0, 0x1f, RZ ;  /* 0x0000001f00007819 */ /* 0x008fc800000006ff */
[----:B------:R1:W2:Y:S01]  /*16ff0*/  SYNCS.PHASECHK.TRANS64.TRYWAIT P0, [R7+URZ+0x13280], R0 ;  /* 0x01328000070075a7 */ /* 0x0002a2000800017f */
[----:B------:R1:W-:Y:S02]  /*17000*/  STL [R1+0x2c], R0 ;  /* 0x00002c0001007387 */ /* 0x0003e40000100800 */
[----:B-1----:R-:W-:-:S05]  /*17010*/  SHF.R.S32.HI R0, RZ, 0x1f, R6 ;  /* 0x0000001fff007819 */ /* 0x002fca0000011406 */
[----:B------:R1:W-:Y:S02]  /*17020*/  STL [R1+0x8], R0 ;  /* 0x0000080001007387 */ /* 0x0003e40000100800 */
[----:B-12---:R-:W-:Y:S05]  /*17030*/  @!P0 BRA `(.L_x_14294) ;  /* 0x0000004c00148947 */ /* 0x006fea0003800000 */
.L_x_14372:
[----:B------:R-:W-:Y:S05]  /*17040*/  BSYNC B0 ;  /* 0x0000000000007941 */ /* 0x000fea0003800000 */
.L_x_14293:
[----:B-1----:R-:W2:Y:S04]  /*17050*/  LDL R0, [R1+0x8] ;  /* 0x0000080001007983 */ /* 0x002ea80000100800 */
[----:B------:R-:W3:Y:S01]  /*17060*/  LDL R8, [R1+0x1c] ;  /* 0x00001c0001087983 */ /* 0x000ee20000100800 */
[----:B-----5:R-:W-:Y:S01]  /*17070*/  SHF.R.S32.HI R10, RZ, 0x1f, R5 ;  /* 0x0000001fff0a7819 */ /* 0x020fe20000011405 */
[----:B------:R-:W-:Y:S01]  /*17080*/  ULDC.64 UR4, c[0x0][0x328] ;  /* 0x0000ca0000047ab9 */ /* 0x000fe20000000a00 */
[----:B------:R-:W-:Y:S01]  /*17090*/  ULDC.64 UR6, c[0x0][0x338] ;  /* 0x0000ce0000067ab9 */ /* 0x000fe20000000a00 */
[----:B------:R-:W0:Y:S01]  /*170a0*/  S2R R15, SR_TID.X ;  /* 0x00000000000f7919 */ /* 0x000e220000002100 */
[----:B------:R-:W-:Y:S01]  /*170b0*/  IMAD.WIDE.U32 R2, R6, UR4, RZ ;  /* 0x0000000406027c25 */ /* 0x000fe2000f8e00ff */
[----:B------:R-:W-:Y:S01]  /*170c0*/  ULDC.64 UR8, c[0x0][0x330] ;  /* 0x0000cc0000087ab9 */ /* 0x000fe20000000a00 */
[----:B------:R-:W-:Y:S01]  /*170d0*/  ULDC.64 UR10, c[0x0][0x318] ;  /* 0x0000c600000a7ab9 */ /* 0x000fe20000000a00 */
[----:B------:R1:W-:Y:S04]  /*170e0*/  STL [R1+0x10], R10 ;  /* 0x0000100a01007387 */ /* 0x0003e80000100800 */
[----:B------:R-:W4:Y:S04]  /*170f0*/  LDL R13, [R1+0xc] ;  /* 0x00000c00010d7983 */ /* 0x000f280000100800 */
[----:B------:R-:W4:Y:S01]  /*17100*/  LDL R14, [R1+0x28] ;  /* 0x00002800010e7983 */ /* 0x000f220000100800 */
[----:B------:R-:W-:Y:S01]  /*17110*/  SHF.R.S32.HI R18, RZ, 0x1f, R4 ;  /* 0x0000001fff127819 */ /* 0x000fe20000011404 */
[----:B0-----:R-:W-:-:S05]  /*17120*/  IMAD.SHL.U32 R20, R15, 0x10, RZ ;  /* 0x000000100f147824 */ /* 0x001fca00078e00ff */
[----:B------:R-:W-:Y:S02]  /*17130*/  LOP3.LUT R20, R20, 0x30, RZ, 0xc0, !PT ;  /* 0x0000003014147812 */ /* 0x000fe400078ec0ff */
[----:B------:R-:W-:Y:S02]  /*17140*/  LOP3.LUT R16, R16, 0xfffffffe, RZ, 0xc0, !PT ;  /* 0xfffffffe10107812 */ /* 0x000fe400078ec0ff */
[----:B------:R-:W-:-:S04]  /*17150*/  LOP3.LUT R15, R15, 0x7f, RZ, 0xc0, !PT ;  /* 0x0000007f0f0f7812 */ /* 0x000fc800078ec0ff */
[----:B------:R-:W-:Y:S01]  /*17160*/  SHF.R.U32.HI R15, RZ, 0x2, R15 ;  /* 0x00000002ff0f7819 */ /* 0x000fe2000001160f */
[----:B--2---:R-:W-:-:S04]  /*17170*/  IMAD R0, R0, UR4, RZ ;  /* 0x0000000400007c24 */ /* 0x004fc8000f8e02ff */
[----:B------:R-:W-:Y:S02]  /*17180*/  IMAD R0, R6, UR5, R0 ;  /* 0x0000000506007c24 */ /* 0x000fe4000f8e0200 */
[----:B---3--:R-:W-:Y:S02]  /*17190*/  IMAD R8, R8, UR8, RZ ;  /* 0x0000000808087c24 */ /* 0x008fe4000f8e02ff */
[----:B------:R-:W-:Y:S02]  /*171a0*/  IMAD.IADD R3, R3, 0x1, R0 ;  /* 0x0000000103037824 */ /* 0x000fe400078e0200 */
[----:B------:R-:W-:Y:S02]  /*171b0*/  IMAD R0, R10, UR6, RZ ;  /* 0x000000060a007c24 */ /* 0x000fe4000f8e02ff */
[C---:B------:R-:W-:Y:S01]  /*171c0*/  IMAD.WIDE.U32 R2, R5.reuse, UR6, R2 ;  /* 0x0000000605027c25 */ /* 0x040fe2000f8e0002 */
[----:B-1----:R-:W0:Y:S03]  /*171d0*/  LDC R10, c[0x0][0x2f4] ;  /* 0x0000bd00ff0a7b82 */ /* 0x002e260000000800 */
[----:B------:R-:W-:-:S04]  /*171e0*/  IMAD R0, R5, UR7, R0 ;  /* 0x0000000705007c24 */ /* 0x000fc8000f8e0200 */
[----:B------:R-:W-:Y:S02]  /*171f0*/  IMAD.IADD R3, R3, 0x1, R0 ;  /* 0x0000000103037824 */ /* 0x000fe400078e0200 */
[----:B------:R-:W-:-:S04]  /*17200*/  IMAD.WIDE.U32 R2, R26, UR8, R2 ;  /* 0x000000081a027c25 */ /* 0x000fc8000f8e0002 */
[----:B------:R-:W-:Y:S01]  /*17210*/  IMAD R8, R26, UR9, R8 ;  /* 0x000000091a087c24 */ /* 0x000fe2000f8e0208 */
[----:B------:R-:W-:-:S04]  /*17220*/  IADD3 R0, P0, R2, UR10, RZ ;  /* 0x0000000a02007c10 */ /* 0x000fc8000ff1e0ff */
[----:B------:R-:W-:Y:S02]  /*17230*/  IADD3.X R2, R3, UR11, R8, P0, !PT ;  /* 0x0000000b03027c10 */ /* 0x000fe400087fe408 */
[----:B------:R-:W-:-:S05]  /*17240*/  SHF.R.S32.HI R3, RZ, 0x1f, R9 ;  /* 0x0000001fff037819 */ /* 0x000fca0000011409 */
[----:B------:R1:W-:Y:S01]  /*17250*/  STL [R1], R3 ;  /* 0x0000000301007387 */ /* 0x0003e20000100800 */
[CC--:B0-----:R-:W-:Y:S02]  /*17260*/  ISETP.GE.AND P1, PT, R20.reuse, R10.reuse, PT ;  /* 0x0000000a1400720c */ /* 0x0c1fe40003f26270 */
[----:B------:R-:W-:Y:S01]  /*17270*/  ISETP.GE.AND P0, PT, R20, R10, PT ;  /* 0x0000000a1400720c */ /* 0x000fe20003f06270 */
[----:B------:R-:W-:-:S04]  /*17280*/  IMAD.WIDE.U32 R10, R9, UR4, RZ ;  /* 0x00000004090a7c25 */ /* 0x000fc8000f8e00ff */
[----:B-1----:R-:W-:-:S04]  /*17290*/  IMAD R3, R3, UR4, RZ ;  /* 0x0000000403037c24 */ /* 0x002fc8000f8e02ff */
[----:B------:R-:W-:-:S04]  /*172a0*/  IMAD R3, R9, UR5, R3 ;  /* 0x0000000509037c24 */ /* 0x000fc8000f8e0203 */
[----:B------:R-:W-:Y:S02]  /*172b0*/  IMAD.IADD R11, R11, 0x1, R3 ;  /* 0x000000010b0b7824 */ /* 0x000fe400078e0203 */
[----:B------:R-:W-:Y:S02]  /*172c0*/  IMAD R3, R18, UR6, RZ ;  /* 0x0000000612037c24 */ /* 0x000fe4000f8e02ff */
[----:B------:R-:W-:-:S04]  /*172d0*/  IMAD.WIDE.U32 R10, R4, UR6, R10 ;  /* 0x00000006040a7c25 */ /* 0x000fc8000f8e000a */
[----:B------:R-:W-:-:S04]  /*172e0*/  IMAD R3, R4, UR7, R3 ;  /* 0x0000000704037c24 */ /* 0x000fc8000f8e0203 */
[----:B------:R-:W-:Y:S02]  /*172f0*/  IMAD.IADD R11, R11, 0x1, R3 ;  /* 0x000000010b0b7824 */ /* 0x000fe400078e0203 */
[----:B------:R-:W-:Y:S01]  /*17300*/  IMAD.WIDE.U32 R10, R26, UR8, R10 ;  /* 0x000000081a0a7c25 */ /* 0x000fe2000f8e000a */
[----:B------:R-:W-:Y:S02]  /*17310*/  @P1 LOP3.LUT R16, R16, 0x1, RZ, 0xfc, !PT ;  /* 0x0000000110101812 */ /* 0x000fe400078efcff */
[----:B------:R-:W-:-:S04]  /*17320*/  IADD3 R29, P1, R10, UR10, RZ ;  /* 0x0000000a0a1d7c10 */ /* 0x000fc8000ff3e0ff */
[----:B------:R-:W-:Y:S01]  /*17330*/  IADD3.X R25, R8, UR11, R11, P1, !PT ;  /* 0x0000000b08197c10 */ /* 0x000fe20008ffe40b */
[----:B------:R-:W-:-:S04]  /*17340*/  IMAD.MOV.U32 R8, RZ, RZ, -0xa0 ;  /* 0xffffff60ff087424 */ /* 0x000fc800078e00ff */
[----:B------:R-:W-:Y:S01]  /*17350*/  IMAD R8, R12, R8, UR40 ;  /* 0x000000280c087e24 */ /* 0x000fe2000f8e0208 */
[----:B------:R-:W-:-:S03]  /*17360*/  UMOV UR4, 0xffffffff ;  /* 0xffffffff00047882 */ /* 0x000fc60000000000 */
[----:B------:R-:W-:Y:S01]  /*17370*/  IMAD.IADD R8, R8, 0x1, -R15 ;  /* 0x0000000108087824 */ /* 0x000fe200078e0a0f */
[----:B------:R4:W-:Y:S04]  /*17380*/  STL [R1+0x4], R18 ;  /* 0x0000041201007387 */ /* 0x0009e80000100800 */
[----:B------:R-:W-:Y:S01]  /*17390*/  ISETP.GE.AND P5, PT, R8, 0x1, PT ;  /* 0x000000010800780c */ /* 0x000fe20003fa6270 */
[----:B----4-:R-:W-:Y:S01]  /*173a0*/  IMAD R18, R13, 0x2800, R14 ;  /* 0x000028000d127824 */ /* 0x010fe200078e020e */
[----:B------:R-:W-:Y:S11]  /*173b0*/  BRA.DIV UR4, `(.L_x_14295) ;  /* 0x0000004a044c7947 */ /* 0x000ff6000b800000 */
[----:B------:R-:W0:Y:S01]  /*173c0*/  S2R R11, SR_TID.X ;  /* 0x00000000000b7919 */ /* 0x000e220000002100 */
[----:B------:R-:W-:Y:S02]  /*173d0*/  ISETP.GE.AND P2, PT, R8, 0x81, PT ;  /* 0x000000810800780c */ /* 0x000fe40003f46270 */
[----:B------:R-:W-:Y:S01]  /*173e0*/  LOP3.LUT R16, R16, 0xffffffef, RZ, 0xc0, !PT ;  /* 0xffffffef10107812 */ /* 0x000fe200078ec0ff */
[----:B------:R-:W1:Y:S01]  /*173f0*/  SHFL.IDX PT, R10, R0, RZ, 0x1c1f ;  /* 0x001c1fff000a7589 */ /* 0x000e6200000e0000 */
[C---:B------:R-:W-:Y:S02]  /*17400*/  ISETP.GE.AND P4, PT, R8.reuse, 0x21, PT ;  /* 0x000000210800780c */ /* 0x040fe40003f86270 */
[----:B------:R-:W-:Y:S01]  /*17410*/  ISETP.GE.AND P3, PT, R8, 0x41, PT ;  /* 0x000000410800780c */ /* 0x000fe20003f66270 */
[----:B------:R-:W2:Y:S04]  /*17420*/  SHFL.IDX PT, R3, R2, RZ, 0x1c1f ;  /* 0x001c1fff02037589 */ /* 0x000ea800000e0000 */
[----:B------:R-:W3:Y:S02]  /*17430*/  SHFL.IDX PT, R12, R0, 0x1, 0x1c1f ;  /* 0x003c1f00000c7f89 */ /* 0x000ee400000e0000 */
[----:B------:R-:W-:Y:S01]  /*17440*/  @P2 LOP3.LUT R16, R16, 0x10, RZ, 0xfc, !PT ;  /* 0x0000001010102812 */ /* 0x000fe200078efcff */
[----:B0-----:R-:W-:-:S05]  /*17450*/  IMAD.SHL.U32 R14, R11, 0x10, RZ ;  /* 0x000000100b0e7824 */ /* 0x001fca00078e00ff */
[----:B------:R-:W-:-:S04]  /*17460*/  LOP3.LUT R14, R14, 0x30, RZ, 0xc0, !PT ;  /* 0x000000300e0e7812 */ /* 0x000fc800078ec0ff */
[----:B-1----:R-:W-:-:S05]  /*17470*/  IADD3 R10, P1, R14, R10, RZ ;  /* 0x0000000a0e0a7210 */ /* 0x002fca0007f3e0ff */
[----:B--2---:R-:W-:Y:S01]  /*17480*/  IMAD.X R11, RZ, RZ, R3, P1 ;  /* 0x000000ffff0b7224 */ /* 0x004fe200008e0603 */
[----:B------:R-:W-:Y:S01]  /*17490*/  ISETP.LT.OR P1, PT, R8, 0x1, P0 ;  /* 0x000000010800780c */ /* 0x000fe20000721670 */
[----:B------:R-:W-:-:S12]  /*174a0*/  IMAD.IADD R3, R17, 0x1, R18 ;  /* 0x0000000111037824 */ /* 0x000fd800078e0212 */
[----:B------:R0:W-:Y:S01]  /*174b0*/  LDGSTS.E.BYPASS.LTC128B.128 [R3+0x6000], desc[UR50][R10.64], !P1 ;  /* 0x060000000a037fae */ /* 0x0001e2000c901d72 */
[----:B---3--:R-:W-:-:S03]  /*174c0*/  IADD3 R12, P1, R14, R12, RZ ;  /* 0x0000000c0e0c7210 */ /* 0x008fc60007f3e0ff */
        /* <DEDUP_REMOVED lines=12> */
[----:B-1----:R-:W-:-:S03]  /*17590*/  IADD3 R10, P1, R14, R0, RZ ;  /* 0x000000000e0a7210 */ /* 0x002fc60007f3e0ff */
[----:B------:R0:W1:Y:S02]  /*175a0*/  SHFL.IDX PT, R0, R25, RZ, 0x1c1f ;  /* 0x001c1fff19007589 */ /* 0x00006400000e0000 */
[----:B------:R-:W-:Y:S01]  /*175b0*/  IMAD.X R11, RZ, RZ, R2, P1 ;  /* 0x000000ffff0b7224 */ /* 0x000fe200008e0602 */
[----:B------:R-:W-:-:S13]  /*175c0*/  ISETP.LT.OR P1, PT, R8, 0x61, P0 ;  /* 0x000000610800780c */ /* 0x000fda0000721670 */
[----:B------:R2:W-:Y:S01]  /*175d0*/  LDGSTS.E.BYPASS.LTC128B.128 [R3+0x7800], desc[UR50][R10.64], !P1 ;  /* 0x078000000a037fae */ /* 0x0005e2000c901d72 */
[----:B------:R-:W-:-:S03]  /*175e0*/  ISETP.GE.AND P1, PT, R8, 0x61, PT ;  /* 0x000000610800780c */ /* 0x000fc60003f26270 */
[----:B-12---:R0:W2:Y:S10]  /*175f0*/  SHFL.IDX PT, R10, R29, RZ, 0x1c1f ;  /* 0x001c1fff1d0a7589 */ /* 0x0060b400000e0000 */
.L_x_14384:
[----:B------:R-:W1:Y:S01]  /*17600*/  S2R R2, SR_TID.X ;  /* 0x0000000000027919 */ /* 0x000e620000002100 */
        /* <DEDUP_REMOVED lines=8> */
[----:B------:R1:W-:Y:S01]  /*17690*/  LDGSTS.E.BYPASS.LTC128B.128 [R3+0x8000], desc[UR50][R10.64], !P0 ;  /* 0x080000000a037fae */ /* 0x0003e2000c101d72 */
[----:B------:R-:W-:Y:S01]  /*176a0*/  PLOP3.LUT P0, PT, PT, PT, PT, 0x80, 0x0 ;  /* 0x000000000000781c */ /* 0x000fe20003f0f070 */
[----:B------:R-:W-:-:S12]  /*176b0*/  NOP ;  /* 0x0000000000007918 */ /* 0x000fd80000000000 */
.L_x_14296:
        /* <DEDUP_REMOVED lines=11> */
.L_x_14297:
[----:B------:R2:W-:Y:S01]  /*17770*/  SYNCS.ARRIVE.TRANS64.A1T0 RZ, [R7+URZ+0x13270], RZ ;  /* 0x013270ff07ff79a7 */ /* 0x0005e2000810003f */
[----:B------:R-:W-:Y:S05]  /*17780*/  @!P6 BRA `(.L_x_14298) ;  /* 0x000000000004e947 */ /* 0x000fea0003800000 */
[----:B------:R-:W-:Y:S01]  /*17790*/  BPT.TRAP 0x1 ;  /* 0x000000040000795c */ /* 0x000fe20000300000 */
.L_x_14298:
[----:B------:R-:W3:Y:S01]  /*177a0*/  LDL R0, [R1+0x2c] ;  /* 0x00002c0001007983 */ /* 0x000ee20000100800 */
[----:B------:R-:W-:Y:S01]  /*177b0*/  BSSY B0, `(.L_x_14299) ;  /* 0x0000003000007945 */ /* 0x000fe20003800000 */
[----:B---3--:R-:W3:Y:S03]  /*177c0*/  SYNCS.PHASECHK.TRANS64.TRYWAIT P0, [R7+URZ+0x13240], R0 ;  /* 0x01324000070075a7 */ /* 0x008ee6000800017f */
[----:B---3--:R-:W-:Y:S05]  /*177d0*/  @!P0 BRA `(.L_x_14300) ;  /* 0x0000004800d88947 */ /* 0x008fea0003800000 */
.L_x_14385:
[----:B------:R-:W-:Y:S05]  /*177e0*/  BSYNC B0 ;  /* 0x0000000000007941 */ /* 0x000fea0003800000 */
.L_x_14299:
[----:B---3--:R-:W3:Y:S01]  /*177f0*/  LDL.LU R0, [R1+0x8] ;  /* 0x0000080001007983 */ /* 0x008ee20000300800 */
[----:B------:R-:W-:Y:S01]  /*17800*/  ULDC.64 UR4, c[0x0][0x300] ;  /* 0x0000c00000047ab9 */ /* 0x000fe20000000a00 */
[----:B------:R-:W-:Y:S02]  /*17810*/  ULDC.64 UR6, c[0x0][0x310] ;  /* 0x0000c40000067ab9 */ /* 0x000fe40000000a00 */
[----:B------:R-:W4:Y:S04]  /*17820*/  LDL.LU R13, [R1+0x10] ;  /* 0x00001000010d7983 */ /* 0x000f280000300800 */
[----:B------:R-:W5:Y:S04]  /*17830*/  LDL.LU R8, [R1] ;  /* 0x0000000001087983 */ /* 0x000f680000300800 */
[----:B------:R-:W2:Y:S04]  /*17840*/  LDL.LU R12, [R1+0x4] ;  /* 0x00000400010c7983 */ /* 0x000ea80000300800 */
[----:B------:R-:W5:Y:S01]  /*17850*/  LDL R2, [R1+0x1c] ;  /* 0x00001c0001027983 */ /* 0x000f620000100800 */
[----:B-1----:R-:W-:-:S04]  /*17860*/  IMAD.WIDE.U32 R10, R6, UR4, RZ ;  /* 0x00000004060a7c25 */ /* 0x002fc8000f8e00ff */
[----:B---3--:R-:W-:-:S04]  /*17870*/  IMAD R0, R0, UR4, RZ ;  /* 0x0000000400007c24 */ /* 0x008fc8000f8e02ff */
[----:B------:R-:W-:-:S04]  /*17880*/  IMAD R0, R6, UR5, R0 ;  /* 0x0000000506007c24 */ /* 0x000fc8000f8e0200 */
[----:B------:R-:W-:Y:S02]  /*17890*/  IMAD.IADD R11, R11, 0x1, R0 ;  /* 0x000000010b0b7824 */ /* 0x000fe400078e0200 */
[----:B----4-:R-:W-:Y:S02]  /*178a0*/  IMAD R0, R13, UR6, RZ ;  /* 0x000000060d007c24 */ /* 0x010fe4000f8e02ff */
[----:B------:R-:W-:-:S04]  /*178b0*/  IMAD.WIDE.U32 R10, R5, UR6, R10 ;  /* 0x00000006050a7c25 */ /* 0x000fc8000f8e000a */
[----:B------:R-:W-:Y:S02]  /*178c0*/  IMAD R0, R5, UR7, R0 ;  /* 0x0000000705007c24 */ /* 0x000fe4000f8e0200 */
[----:B--2---:R-:W-:Y:S02]  /*178d0*/  IMAD R12, R12, UR6, RZ ;  /* 0x000000060c0c7c24 */ /* 0x004fe4000f8e02ff */
[----:B------:R-:W-:Y:S02]  /*178e0*/  IMAD.IADD R11, R11, 0x1, R0 ;  /* 0x000000010b0b7824 */ /* 0x000fe400078e0200 */
[----:B-----5:R-:W-:Y:S02]  /*178f0*/  IMAD R0, R8, UR4, RZ ;  /* 0x0000000408007c24 */ /* 0x020fe4000f8e02ff */
[----:B------:R-:W-:Y:S02]  /*17900*/  IMAD R12, R4, UR7, R12 ;  /* 0x00000007040c7c24 */ /* 0x000fe4000f8e020c */
[----:B------:R-:W-:-:S02]  /*17910*/  IMAD R0, R9, UR5, R0 ;  /* 0x0000000509007c24 */ /* 0x000fc4000f8e0200 */
[----:B------:R-:W-:Y:S01]  /*17920*/  IMAD.WIDE.U32 R8, R9, UR4, RZ ;  /* 0x0000000409087c25 */ /* 0x000fe2000f8e00ff */
[----:B------:R-:W-:-:S03]  /*17930*/  ULDC.64 UR4, c[0x0][0x308] ;  /* 0x0000c20000047ab9 */ /* 0x000fc60000000a00 */
[----:B------:R-:W-:Y:S02]  /*17940*/  IMAD.IADD R9, R9, 0x1, R0 ;  /* 0x0000000109097824 */ /* 0x000fe400078e0200 */
[----:B------:R-:W-:-:S04]  /*17950*/  IMAD.WIDE.U32 R10, R26, UR4, R10 ;  /* 0x000000041a0a7c25 */ /* 0x000fc8000f8e000a */
[----:B------:R-:W-:Y:S01]  /*17960*/  IMAD.WIDE.U32 R4, R4, UR6, R8 ;  /* 0x0000000604047c25 */ /* 0x000fe2000f8e0008 */
[----:B------:R-:W-:-:S03]  /*17970*/  ULDC.64 UR6, c[0x0][0x2e8] ;  /* 0x0000ba0000067ab9 */ /* 0x000fc60000000a00 */
        /* <DEDUP_REMOVED lines=12> */
[----:B------:R-:W-:Y:S04]  /*17a40*/  SHFL.IDX PT, R4, R0, RZ, 0x1c1f ;  /* 0x001c1fff00047589 */ /* 0x000fe800000e0000 */
[----:B------:R-:W-:Y:S01]  /*17a50*/  SHFL.IDX PT, R6, R6, RZ, 0x1c1f ;  /* 0x001c1fff06067589 */ /* 0x000fe200000e0000 */
[----:B-1----:R-:W-:-:S03]  /*17a60*/  IMAD.SHL.U32 R9, R5, 0x10, RZ ;  /* 0x0000001005097824 */ /* 0x002fc600078e00ff */
[----:B------:R-:W1:Y:S02]  /*17a70*/  SHFL.IDX PT, R5, R2, RZ, 0x1c1f ;  /* 0x001c1fff02057589 */ /* 0x000e6400000e0000 */
[----:B------:R-:W-:-:S04]  /*17a80*/  LOP3.LUT R9, R9, 0x30, RZ, 0xc0, !PT ;  /* 0x0000003009097812 */ /* 0x000fc800078ec0ff */
[C---:B--2---:R-:W-:Y:S02]  /*17a90*/  ISETP.GE.AND P2, PT, R9.reuse, R10, PT ;  /* 0x0000000a0900720c */ /* 0x044fe40003f46270 */
[----:B-1----:R-:W-:-:S05]  /*17aa0*/  @P5 IADD3 R5, P0, R9, R5, RZ ;  /* 0x0000000509055210 */ /* 0x002fca0007f1e0ff */
[----:B------:R-:W-:-:S05]  /*17ab0*/  @P5 IMAD.X R4, RZ, RZ, R4, P0 ;  /* 0x000000ffff045224 */ /* 0x000fca00000e0604 */
[----:B------:R-:W-:-:S04]  /*17ac0*/  @P5 LOP3.LUT R5, R5, R4, RZ, 0x3c, !PT ;  /* 0x0000000405055212 */ /* 0x000fc800078e3cff */
[----:B------:R-:W-:-:S04]  /*17ad0*/  @P5 LOP3.LUT R4, R5, R4, RZ, 0x3c, !PT ;  /* 0x0000000405045212 */ /* 0x000fc800078e3cff */
[----:B------:R-:W-:-:S05]  /*17ae0*/  @P5 LOP3.LUT R5, R5, R4, RZ, 0x3c, !PT ;  /* 0x0000000405055212 */ /* 0x000fca00078e3cff */
        /* <DEDUP_REMOVED lines=8> */
[----:B------:R1:W-:Y:S04]  /*17b70*/  @P4 LDGSTS.E.BYPASS.LTC128B.128 [R3+0xe800], desc[UR50][R4.64], !P2 ;  /* 0x0e80000004034fae */ /* 0x0003e8000d101d72 */
[----:B-1----:R-:W1:Y:S04]  /*17b80*/  SHFL.IDX PT, R5, R2, 0x2, 0x1c1f ;  /* 0x005c1f0002057f89 */ /* 0x002e6800000e0000 */
[----:B------:R-:W2:Y:S04]  /*17b90*/  SHFL.IDX PT, R4, R0, 0x2, 0x1c1f ;  /* 0x005c1f0000047f89 */ /* 0x000ea800000e0000 */
[----:B------:R-:W3:Y:S04]  /*17ba0*/  SHFL.IDX PT, R2, R2, 0x3, 0x1c1f ;  /* 0x007c1f0002027f89 */ /* 0x000ee800000e0000 */
[----:B------:R-:W4:Y:S01]  /*17bb0*/  SHFL.IDX PT, R0, R0, 0x3, 0x1c1f ;  /* 0x007c1f0000007f89 */ /* 0x000f2200000e0000 */
[----:B-1----:R-:W-:-:S05]  /*17bc0*/  @P3 IADD3 R5, P0, R9, R5, RZ ;  /* 0x0000000509053210 */ /* 0x002fca0007f1e0ff */
[----:B--2---:R-:W-:Y:S01]  /*17bd0*/  @P3 IMAD.X R4, RZ, RZ, R4, P0 ;  /* 0x000000ffff043224 */ /* 0x004fe200000e0604 */
[----:B---3--:R-:W-:-:S04]  /*17be0*/  @P1 IADD3 R2, P0, R9, R2, RZ ;  /* 0x0000000209021210 */ /* 0x008fc80007f1e0ff */
[----:B------:R-:W-:Y:S01]  /*17bf0*/  @P3 LOP3.LUT R5, R5, R4, RZ, 0x3c, !PT ;  /* 0x0000000405053212 */ /* 0x000fe200078e3cff */
[----:B----4-:R-:W-:-:S03]  /*17c00*/  @P1 IMAD.X R0, RZ, RZ, R0, P0 ;  /* 0x000000ffff001224 */ /* 0x010fc600000e0600 */
[----:B------:R-:W-:-:S04]  /*17c10*/  @P3 LOP3.LUT R4, R5, R4, RZ, 0x3c, !PT ;  /* 0x0000000405043212 */ /* 0x000fc800078e3cff */
[----:B------:R-:W-:-:S05]  /*17c20*/  @P3 LOP3.LUT R5, R5, R4, RZ, 0x3c, !PT ;  /* 0x0000000405053212 */ /* 0x000fca00078e3cff */
[----:B------:R1:W-:Y:S02]  /*17c30*/  @P3 LDGSTS.E.BYPASS.LTC128B.128 [R3+0xf000], desc[UR50][R4.64], !P2 ;  /* 0x0f00000004033fae */ /* 0x0003e4000d101d72 */
[----:B-1----:R-:W-:Y:S02]  /*17c40*/  @P1 IMAD.MOV.U32 R4, RZ, RZ, R2 ;  /* 0x000000ffff041224 */ /* 0x002fe400078e0002 */
[----:B------:R-:W-:-:S05]  /*17c50*/  @P1 IMAD.MOV.U32 R5, RZ, RZ, R0 ;  /* 0x000000ffff051224 */ /* 0x000fca00078e0000 */
[----:B------:R1:W-:Y:S04]  /*17c60*/  @P1 LDGSTS.E.BYPASS.LTC128B.128 [R3+0xf800], desc[UR50][R4.64], !P2 ;  /* 0x0f80000004031fae */ /* 0x0003e8000d101d72 */
[----:B-1----:R1:W2:Y:S02]  /*17c70*/  SHFL.IDX PT, R4, R8, RZ, 0x1c1f ;  /* 0x001c1fff08047589 */ /* 0x0022a400000e0000 */
.L_x_14397:
[----:B------:R-:W-:Y:S01]  /*17c80*/  LOP3.LUT P0, RZ, R16, 0x10, RZ, 0xc0, !PT ;  /* 0x0000001010ff7812 */ /* 0x000fe2000780c0ff */
[----:B------:R-:W-:-:S12]  /*17c90*/  BSSY B0, `(.L_x_14302) ;  /* 0x000000d000007945 */ /* 0x000fd80003800000 */
[----:B------:R-:W-:Y:S05]  /*17ca0*/  @!P0 BRA `(.L_x_14303) ;  /* 0x00000000002c8947 */ /* 0x000fea0003800000 */
[----:B------:R-:W3:Y:S01]  /*17cb0*/  S2R R0, SR_TID.X ;  /* 0x0000000000007919 */ /* 0x000ee20000002100 */
[----:B------:R-:W4:Y:S01]  /*17cc0*/  LDC R2, c[0x0][0x2f4] ;  /* 0x0000bd00ff027b82 */ /* 0x000f220000000800 */
[----:B---3--:R-:W-:-:S05]  /*17cd0*/  IMAD.SHL.U32 R0, R0, 0x10, RZ ;  /* 0x0000001000007824 */ /* 0x008fca00078e00ff */
[----:B------:R-:W-:-:S04]  /*17ce0*/  LOP3.LUT R0, R0, 0x30, RZ, 0xc0, !PT ;  /* 0x0000003000007812 */ /* 0x000fc800078ec0ff */
[C---:B----4-:R-:W-:Y:S02]  /*17cf0*/  ISETP.GE.AND P1, PT, R0.reuse, R2, PT ;  /* 0x000000020000720c */ /* 0x050fe40003f26270 */
[----:B--2---:R-:W-:-:S05]  /*17d00*/  IADD3 R4, P0, R0, R4, RZ ;  /* 0x0000000400047210 */ /* 0x004fca0007f1e0ff */
[----:B------:R-:W-:-:S06]  /*17d10*/  IMAD.X R5, RZ, RZ, R6, P0 ;  /* 0x000000ffff057224 */ /* 0x000fcc00000e0606 */
[----:B------:R-:W-:Y:S01]  /*17d20*/  @!PT LDS RZ, [RZ] ;  /* 0x00000000fffff984 */ /* 0x000fe20000000800 */
[----:B------:R-:W-:Y:S01]  /*17d30*/  @!PT LDS RZ, [RZ] ;  /* 0x00000000fffff984 */ /* 0x000fe20000000800 */
[----:B------:R-:W-:Y:S01]  /*17d40*/  @!PT LDS RZ, [RZ] ;  /* 0x00000000fffff984 */ /* 0x000fe20000000800 */
[----:B------:R3:W-:Y:S02]  /*17d50*/  LDGSTS.E.BYPASS.LTC128B.128 [R3+0x10000], desc[UR50][R4.64], !P1 ;  /* 0x1000000004037fae */ /* 0x0007e4000c901d72 */
.L_x_14303:
[----:B------:R-:W-:Y:S05]  /*17d60*/  BSYNC B0 ;  /* 0x0000000000007941 */ /* 0x000fea0003800000 */
.L_x_14302:
[----:B------:R-:W-:Y:S01]  /*17d70*/  NOP ;  /* 0x0000000000007918 */ /* 0x000fe20000000000 */
[----:B------:R-:W-:-:S13]  /*17d80*/  PLOP3.LUT P0, PT, PT, PT, PT, 0x80, 0x0 ;  /* 0x000000000000781c */ /* 0x000fda0003f0f070 */
.L_x_14304:
        /* <DEDUP_REMOVED lines=11> */
.L_x_14305:
[----:B------:R4:W-:Y:S02]  /*17e40*/  SYNCS.ARRIVE.TRANS64.A1T0 RZ, [R7+URZ+0x13230], RZ ;  /* 0x013230ff07ff79a7 */ /* 0x0009e4000810003f */
[----:B------:R-:W-:Y:S05]  /*17e50*/  WARPSYNC.ALL ;  /* 0x0000000000007948 */ /* 0x000fea0003800000 */
[----:B------:R-:W-:Y:S01]  /*17e60*/  VIADD R0, R17, 0xb000 ;  /* 0x0000b00011007836 */ /* 0x000fe20000000000 */
[----:B------:R-:W-:Y:S01]  /*17e70*/  SHF.R.S32.HI R18, RZ, 0x1f, R28 ;  /* 0x0000001fff127819 */ /* 0x000fe2000001141c */
[----:B------:R-:W-:Y:S01]  /*17e80*/  ULDC.64 UR4, c[0x0][0x298] ;  /* 0x0000a60000047ab9 */ /* 0x000fe20000000a00 */
[----:B------:R-:W-:Y:S01]  /*17e90*/  BSSY B6, `(.L_x_14306) ;  /* 0x0000018000067945 */ /* 0x000fe20003800000 */
[----:B------:R-:W-:Y:S01]  /*17ea0*/  BAR.SYNC.DEFER_BLOCKING 0x8, 0x200 ;  /* 0x0208000000007b1d */ /* 0x000fe20000010000 */
[----:B------:R-:W-:Y:S01]  /*17eb0*/  LOP3.LUT P0, RZ, R0, 0x1bf, RZ, 0xc0, !PT ;  /* 0x000001bf00ff7812 */ /* 0x000fe2000780c0ff */
[----:B------:R-:W-:-:S04]  /*17ec0*/  IMAD R18, R18, UR4, RZ ;  /* 0x0000000412127c24 */ /* 0x000fc8000f8e02ff */
[C---:B------:R-:W-:Y:S02]  /*17ed0*/  IMAD R18, R28.reuse, UR5, R18 ;  /* 0x000000051c127c24 */ /* 0x040fe4000f8e0212 */
[----:B0-----:R-:W-:-:S04]  /*17ee0*/  IMAD.WIDE.U32 R28, R28, UR4, RZ ;  /* 0x000000041c1c7c25 */ /* 0x001fc8000f8e00ff */
[----:B------:R-:W-:Y:S02]  /*17ef0*/  IMAD.IADD R18, R29, 0x1, R18 ;  /* 0x000000011d127824 */ /* 0x000fe400078e0212 */
[----:B------:R-:W-:Y:S05]  /*17f00*/  @!P0 BRA `(.L_x_14307) ;  /* 0x0000000000408947 */ /* 0x000fea0003800000 */
[----:B------:R-:W-:Y:S01]  /*17f10*/  MOV R2, 0x0 ;  /* 0x0000000000027802 */ /* 0x000fe20000000f00 */
[----:B------:R-:W-:Y:S01]  /*17f20*/  ULDC.64 UR6, c[0x4][0x1b0] ;  /* 0x01006c0000067ab9 */ /* 0x000fe20000000a00 */
[----:B------:R-:W-:Y:S01]  /*17f30*/  ULDC.64 UR8, c[0x4][0x1b8] ;  /* 0x01006e0000087ab9 */ /* 0x000fe20000000a00 */
[----:B------:R-:W-:Y:S01]  /*17f40*/  ULDC.64 UR4, c[0x4][0x28] ;  /* 0x01000a0000047ab9 */ /* 0x000fe20000000a00 */
[----:B--23--:R-:W-:Y:S02]  /*17f50*/  IMAD.U32 R4, RZ, RZ, UR6 ;  /* 0x00000006ff047e24 */ /* 0x00cfe4000f8e00ff */
[----:B------:R-:W0:Y:S01]  /*17f60*/  LDC.64 R2, c[0x4][R2] ;  /* 0x0100000002027b82 */ /* 0x000e220000000a00 */
[----:B------:R-:W-:Y:S02]  /*17f70*/  IMAD.U32 R5, RZ, RZ, UR7 ;  /* 0x00000007ff057e24 */ /* 0x000fe4000f8e00ff */
[----:B------:R-:W-:Y:S02]  /*17f80*/  IMAD.U32 R6, RZ, RZ, UR8 ;  /* 0x00000008ff067e24 */ /* 0x000fe4000f8e00ff */
[----:B----4-:R-:W-:-:S02]  /*17f90*/  IMAD.U32 R7, RZ, RZ, UR9 ;  /* 0x00000009ff077e24 */ /* 0x010fc4000f8e00ff */
[----:B------:R-:W-:Y:S02]  /*17fa0*/  IMAD.U32 R10, RZ, RZ, UR4 ;  /* 0x00000004ff0a7e24 */ /* 0x000fe4000f8e00ff */
[----:B------:R-:W-:Y:S02]  /*17fb0*/  IMAD.U32 R11, RZ, RZ, UR5 ;  /* 0x00000005ff0b7e24 */ /* 0x000fe4000f8e00ff */
[----:B-1----:R-:W-:Y:S02]  /*17fc0*/  IMAD.MOV.U32 R8, RZ, RZ, 0x70 ;  /* 0x00000070ff087424 */ /* 0x002fe400078e00ff */
[----:B------:R-:W-:Y:S02]  /*17fd0*/  IMAD.MOV.U32 R12, RZ, RZ, 0x1 ;  /* 0x00000001ff0c7424 */ /* 0x000fe400078e00ff */
[----:B------:R-:W-:-:S07]  /*17fe0*/  IMAD.MOV.U32 R13, RZ, RZ, RZ ;  /* 0x000000ffff0d7224 */ /* 0x000fce00078e00ff */
[----:B------:R-:W-:-:S07]  /*17ff0*/  LEPC R20, `(.L_x_14307) ;  /* 0x000000001014794e */ /* 0x000fce0000000000 */
[----:B0-----:R-:W-:Y:S05]  /*18000*/  CALL.ABS.NOINC R2 ;  /* 0x0000000002007343 */ /* 0x001fea0003c00000 */
.L_x_14307:
[----:B------:R-:W-:Y:S05]  /*18010*/  BSYNC B6 ;  /* 0x0000000000067941 */ /* 0x000fea0003800000 */
.L_x_14306:
[----:B------:R-:W4:Y:S01]  /*18020*/  LDL R20, [R1+0x1c] ;  /* 0x00001c0001147983 */ /* 0x000f220000100800 */
[----:B---3--:R-:W-:Y:S01]  /*18030*/  IMAD.MOV.U32 R3, RZ, RZ, R18 ;  /* 0x000000ffff037224 */ /* 0x008fe200078e0012 */
[----:B------:R-:W-:Y:S01]  /*18040*/  ULDC.64 UR4, c[0x0][0x2d8] ;  /* 0x0000b60000047ab9 */ /* 0x000fe20000000a00 */
[----:B------:R-:W-:Y:S01]  /*18050*/  IMAD.MOV.U32 R2, RZ, RZ, R28 ;  /* 0x000000ffff027224 */ /* 0x000fe200078e001c */
[----:B------:R0:W5:Y:S01]  /*18060*/  LDL R18, [R1+0x30] ;  /* 0x0000300001127983 */ /* 0x0001620000100800 */
[----:B------:R-:W-:Y:S01]  /*18070*/  UISETP.NE.AND UP0, UPT, UR46, URZ, UPT ;  /* 0x0000003f2e00728c */ /* 0x000fe2000bf05270 */
[----:B------:R-:W-:Y:S01]  /*18080*/  LOP3.LUT P6, RZ, R16, 0x20, RZ, 0xc0, !PT ;  /* 0x0000002010ff7812 */ /* 0x000fe200078cc0ff */
[----:B------:R-:W-:Y:S01]  /*18090*/  IMAD.WIDE.U32 R2, R26, UR4, R2 ;  /* 0x000000041a027c25 */ /* 0x000fe2000f8e0002 */
[----:B------:R-:W3:Y:S01]  /*180a0*/  LDC R9, c[0x0][0x448] ;  /* 0x00011200ff097b82 */ /* 0x000ee20000000800 */
[----:B------:R-:W-:Y:S01]  /*180b0*/  ULDC.64 UR6, c[0x0][0x2c8] ;  /* 0x0000b20000067ab9 */ /* 0x000fe20000000a00 */
[----:B--2---:R-:W-:Y:S01]  /*180c0*/  SEL R4, R27, RZ, !P6 ;  /* 0x000000ff1b047207 */ /* 0x004fe20007000000 */
[----:B------:R-:W-:Y:S01]  /*180d0*/  ULDC.64 UR8, c[0x0][0x280] ;  /* 0x0000a00000087ab9 */ /* 0x000fe20000000a00 */
[----:B------:R-:W-:-:S02]  /*180e0*/  PLOP3.LUT P0, PT, PT, PT, UP0, 0x80, 0x0 ;  /* 0x000000000000781c */ /* 0x000fc40003f0f008 */
[----:B------:R-:W-:Y:S02]  /*180f0*/  PLOP3.LUT P1, PT, PT, PT, UP0, 0x80, 0x0 ;  /* 0x000000000000781c */ /* 0x000fe40003f2f008 */
[----:B------:R-:W-:Y:S01]  /*18100*/  @UP0 ULDC UR10, c[0x0][0x44c] ;  /* 0x00011300000a0ab9 */ /* 0x000fe20000000800 */
[----:B----4-:R-:W-:Y:S02]  /*18110*/  IMAD R0, R20, UR4, RZ ;  /* 0x0000000414007c24 */ /* 0x010fe4000f8e02ff */
[----:B------:R-:W2:Y:S02]  /*18120*/  S2R R20, SR_TID.X ;  /* 0x0000000000147919 */ /* 0x000ea40000002100 */
[----:B------:R-:W-:Y:S01]  /*18130*/  IMAD R0, R26, UR5, R0 ;  /* 0x000000051a007c24 */ /* 0x000fe2000f8e0200 */
[----:B------:R-:W-:-:S03]  /*18140*/  ULDC.64 UR4, c[0x0][0x2e0] ;  /* 0x0000b80000047ab9 */ /* 0x000fc60000000a00 */
[----:B------:R-:W-:Y:S01]  /*18150*/  IMAD.IADD R3, R3, 0x1, R0 ;  /* 0x0000000103037824 */ /* 0x000fe200078e0200 */
[----:B------:R-:W-:Y:S01]  /*18160*/  SHF.R.S32.HI R0, RZ, 0x1f, R27 ;  /* 0x0000001fff007819 */ /* 0x000fe2000001141b */
[----:B------:R-:W-:-:S03]  /*18170*/  IMAD.WIDE.U32 R2, R4, UR4, R2 ;  /* 0x0000000404027c25 */ /* 0x000fc6000f8e0002 */
[----:B------:R-:W-:-:S05]  /*18180*/  SEL R0, R0, RZ, !P6 ;  /* 0x000000ff00007207 */ /* 0x000fca0007000000 */
[----:B------:R-:W-:Y:S01]  /*18190*/  IMAD R0, R0, UR4, RZ ;  /* 0x0000000400007c24 */ /* 0x000fe2000f8e02ff */
[----:B------:R-:W-:-:S03]  /*181a0*/  @UP0 ULDC UR4, c[0x0][0x44c] ;  /* 0x0001130000040ab9 */ /* 0x000fc60000000800 */
[----:B------:R-:W-:-:S04]  /*181b0*/  IMAD R0, R4, UR5, R0 ;  /* 0x0000000504007c24 */ /* 0x000fc8000f8e0200 */
[----:B------:R-:W-:Y:S01]  /*181c0*/  IMAD.IADD R3, R3, 0x1, R0 ;  /* 0x0000000103037824 */ /* 0x000fe200078e0200 */
[C---:B--2---:R-:W-:Y:S01]  /*181d0*/  LOP3.LUT R21, R20.reuse, 0x7f, RZ, 0xc0, !PT ;  /* 0x0000007f14157812 */ /* 0x044fe200078ec0ff */
        /* <DEDUP_REMOVED lines=8> */
[----:B------:R-:W-:-:S03]  /*18260*/  ULDC.64 UR4, c[0x0][0x2d0] ;  /* 0x0000b40000047ab9 */ /* 0x000fc60000000a00 */
[----:B------:R-:W-:-:S05]  /*18270*/  SHF.R.S32.HI R0, RZ, 0x1f, R4 ;  /* 0x0000001fff007819 */ /* 0x000fca0000011404 */
[----:B------:R-:W-:-:S04]  /*18280*/  IMAD R0, R0, UR4, RZ ;  /* 0x0000000400007c24 */ /* 0x000fc8000f8e02ff */
[C---:B------:R-:W-:Y:S02]  /*18290*/  IMAD R7, R4.reuse, UR5, R0 ;  /* 0x0000000504077c24 */ /* 0x040fe4000f8e0200 */
[----:B------:R-:W-:Y:S02]  /*182a0*/  IMAD.MOV R0, RZ, RZ, -R4 ;  /* 0x000000ffff007224 */ /* 0x000fe400078e0a04 */
[----:B------:R-:W-:-:S04]  /*182b0*/  IMAD.WIDE.U32 R4, R4, UR4, R2 ;  /* 0x0000000404047c25 */ /* 0x000fc8000f8e0002 */
[----:B---3--:R-:W-:Y:S02]  /*182c0*/  IMAD R0, R9, R0, R6 ;  /* 0x0000000009007224 */ /* 0x008fe400078e0206 */
[----:B------:R-:W-:-:S03]  /*182d0*/  IMAD.IADD R5, R5, 0x1, R7 ;  /* 0x0000000105057824 */ /* 0x000fc600078e0207 */
[----:B------:R-:W-:Y:S01]  /*182e0*/  SHF.R.S32.HI R7, RZ, 0x1f, R0 ;  /* 0x0000001fff077819 */ /* 0x000fe20000011400 */
[----:B------:R-:W-:-:S04]  /*182f0*/  IMAD.WIDE.U32 R4, R0, UR6, R4 ;  /* 0x0000000600047c25 */ /* 0x000fc8000f8e0004 */
[----:B------:R-:W-:-:S04]  /*18300*/  IMAD R7, R7, UR6, RZ ;  /* 0x0000000607077c24 */ /* 0x000fc8000f8e02ff */
[----:B------:R-:W-:Y:S01]  /*18310*/  IMAD R7, R0, UR7, R7 ;  /* 0x0000000700077c24 */ /* 0x000fe2000f8e0207 */
[----:B------:R-:W-:-:S04]  /*18320*/  IADD3 R0, P0, R4, UR8, RZ ;  /* 0x0000000804007c10 */ /* 0x000fc8000ff1e0ff */
[----:B------:R-:W-:Y:S02]  /*18330*/  IADD3.X R4, R5, UR9, R7, P0, !PT ;  /* 0x0000000905047c10 */ /* 0x000fe400087fe407 */
[----:B------:R-:W-:Y:S02]  /*18340*/  PLOP3.LUT P0, PT, PT, PT, UP0, 0x80, 0x0 ;  /* 0x000000000000781c */ /* 0x000fe40003f0f008 */
[----:B------:R-:W-:Y:S01]  /*18350*/  PLOP3.LUT P1, PT, PT, PT, UP0, 0x80, 0x0 ;  /* 0x000000000000781c */ /* 0x000fe20003f2f008 */
[----:B------:R-:W-:Y:S01]  /*18360*/  VIADD R5, R6, 0x80 ;  /* 0x0000008006057836 */ /* 0x000fe20000000000 */
[----:B------:R-:W2:Y:S03]  /*18370*/  S2R R21, SR_TID.X ;  /* 0x0000000000157919 */ /* 0x000ea60000002100 */
[----:B------:R-:W-:-:S06]  /*18380*/  IMAD.MOV.U32 R6, RZ, RZ, R5 ;  /* 0x000000ffff067224 */ /* 0x000fcc00078e0005 */
[----:B------:R-:W-:Y:S01]  /*18390*/  @P0 IMAD.HI.U32 R7, R5, UR10, RZ ;  /* 0x0000000a05070c27 */ /* 0x000fe2000f8e00ff */
[----:B------:R-:W-:-:S04]  /*183a0*/  @UP0 ULDC UR10, c[0x0][0x450] ;  /* 0x00011400000a0ab9 */ /* 0x000fc80000000800 */
        /* <DEDUP_REMOVED lines=8> */
[----:B------:R-:W-:-:S03]  /*18430*/  SHF.R.S32.HI R6, RZ, 0x1f, R5 ;  /* 0x0000001fff067819 */ /* 0x000fc60000011405 */
[----:B------:R-:W-:Y:S02]  /*18440*/  IMAD.IADD R3, R3, 0x1, R7 ;  /* 0x0000000103037824 */ /* 0x000fe400078e0207 */
[----:B------:R-:W-:Y:S02]  /*18450*/  IMAD R6, R6, UR6, RZ ;  /* 0x0000000606067c24 */ /* 0x000fe4000f8e02ff */
[----:B------:R-:W-:-:S04]  /*18460*/  IMAD.WIDE.U32 R2, R5, UR6, R2 ;  /* 0x0000000605027c25 */ /* 0x000fc8000f8e0002 */
[----:B--2---:R-:W-:Y:S01]  /*18470*/  IMAD.SHL.U32 R20, R21, 0x10, RZ ;  /* 0x0000001015147824 */ /* 0x004fe200078e00ff */
[----:B------:R-:W-:Y:S01]  /*18480*/  IADD3 R2, P0, R2, UR8, RZ ;  /* 0x0000000802027c10 */ /* 0x000fe2000ff1e0ff */
[----:B------:R-:W-:-:S03]  /*18490*/  IMAD R6, R5, UR7, R6 ;  /* 0x0000000705067c24 */ /* 0x000fc6000f8e0206 */
[----:B------:R-:W-:Y:S02]  /*184a0*/  LOP3.LUT R20, R20, 0x30, RZ, 0xc0, !PT ;  /* 0x0000003014147812 */ /* 0x000fe400078ec0ff */
[----:B------:R-:W-:Y:S02]  /*184b0*/  IADD3.X R6, R3, UR9, R6, P0, !PT ;  /* 0x0000000903067c10 */ /* 0x000fe400087fe406 */
[----:B------:R-:W-:Y:S01]  /*184c0*/  ISETP.GE.AND P0, PT, R20, UR4, PT ;  /* 0x0000000414007c0c */ /* 0x000fe2000bf06270 */
[----:B------:R-:W-:Y:S01]  /*184d0*/  UMOV UR4, 0xffffffff ;  /* 0xffffffff00047882 */ /* 0x000fe20000000000 */
[----:B------:R-:W-:-:S04]  /*184e0*/  LOP3.LUT R21, R21, 0x7f, RZ, 0xc0, !PT ;  /* 0x0000007f15157812 */ /* 0x000fc800078ec0ff */
[----:B------:R-:W-:Y:S01]  /*184f0*/  SHF.R.U32.HI R21, RZ, 0x2, R21 ;  /* 0x00000002ff157819 */ /* 0x000fe20000011615 */
[----:B0-----:R-:W-:Y:S06]  /*18500*/  BRA.DIV UR4, `(.L_x_14308) ;  /* 0x0000004604407947 */ /* 0x001fec000b800000 */
[----:B-1----:R-:W0:Y:S01]  /*18510*/  SHFL.IDX PT, R8, R0, RZ, 0x1c1f ;  /* 0x001c1fff00087589 */ /* 0x002e2200000e0000 */
[----:B------:R-:W-:Y:S02]  /*18520*/  IMAD R5, R9, UR37, RZ ;  /* 0x0000002509057c24 */ /* 0x000fe4000f8e02ff */
[----:B------:R-:W-:Y:S01]  /*18530*/  VIADD R3, R21, UR38 ;  /* 0x0000002615037c36 */ /* 0x000fe20008000000 */
[----:B------:R-:W1:Y:S04]  /*18540*/  SHFL.IDX PT, R7, R4, RZ, 0x1c1f ;  /* 0x001c1fff04077589 */ /* 0x000e6800000e0000 */
[----:B------:R-:W-:-:S13]  /*18550*/  ISETP.GE.AND P2, PT, R3, R5, PT ;  /* 0x000000050300720c */ /* 0x000fda0003f46270 */
[----:B0-----:R-:W-:-:S05]  /*18560*/  @!P2 IADD3 R8, P1, R20, R8, RZ ;  /* 0x000000081408a210 */ /* 0x001fca0007f3e0ff */
[----:B-1----:R-:W-:-:S04]  /*18570*/  @!P2 IMAD.X R7, RZ, RZ, R7, P1 ;  /* 0x000000ffff07a224 */ /* 0x002fc800008e0607 */
[----:B------:R-:W-:Y:S02]  /*18580*/  @!P2 IMAD.MOV.U32 R9, RZ, RZ, R7 ;  /* 0x000000ffff09a224 */ /* 0x000fe400078e0007 */
[----:B------:R-:W-:-:S03]  /*18590*/  VIADD R7, R3, 0x20 ;  /* 0x0000002003077836 */ /* 0x000fc60000000000 */
[----:B------:R-:W-:Y:S01]  /*185a0*/  @!PT LDS RZ, [RZ] ;  /* 0x00000000fffff984 */ /* 0x000fe20000000800 */
[----:B-----5:R0:W-:Y:S02]  /*185b0*/  @!P2 LDGSTS.E.BYPASS.LTC128B.128 [R18+0xb000], desc[UR50][R8.64], !P0 ;  /* 0x0b0000000812afae */ /* 0x0201e4000c101d72 */
        /* <DEDUP_REMOVED lines=10> */
[----:B------:R-:W-:Y:S04]  /*18660*/  SHFL.IDX PT, R4, R4, 0x3, 0x1c1f ;  /* 0x007c1f0004047f89 */ /* 0x000fe800000e0000 */
[----:B0-----:R-:W0:Y:S04]  /*18670*/  SHFL.IDX PT, R8, R0, 0x2, 0x1c1f ;  /* 0x005c1f0000087f89 */ /* 0x001e2800000e0000 */
[----:B------:R-:W1:Y:S01]  /*18680*/  SHFL.IDX PT, R0, R0, 0x3, 0x1c1f ;  /* 0x007c1f0000007f89 */ /* 0x000e6200000e0000 */
[----:B0-----:R-:W-:-:S05]  /*18690*/  @!P2 IADD3 R8, P1, R20, R8, RZ ;  /* 0x000000081408a210 */ /* 0x001fca0007f3e0ff */
[----:B------:R-:W-:-:S04]  /*186a0*/  @!P2 IMAD.X R7, RZ, RZ, R7, P1 ;  /* 0x000000ffff07a224 */ /* 0x000fc800008e0607 */
[----:B------:R-:W-:Y:S02]  /*186b0*/  @!P2 IMAD.MOV.U32 R9, RZ, RZ, R7 ;  /* 0x000000ffff09a224 */ /* 0x000fe400078e0007 */
[----:B------:R-:W-:-:S03]  /*186c0*/  VIADD R7, R3, 0x60 ;  /* 0x0000006003077836 */ /* 0x000fc60000000000 */
[----:B------:R0:W-:Y:S02]  /*186d0*/  @!P2 LDGSTS.E.BYPASS.LTC128B.128 [R18+0xc000], desc[UR50][R8.64], !P0 ;  /* 0x0c0000000812afae */ /* 0x0001e4000c101d72 */
[----:B------:R-:W-:-:S13]  /*186e0*/  ISETP.GE.AND P2, PT, R7, R5, PT ;  /* 0x000000050700720c */ /* 0x000fda0003f46270 */
[----:B-1----:R-:W-:-:S05]  /*186f0*/  @!P2 IADD3 R0, P1, R20, R0, RZ ;  /* 0x000000001400a210 */ /* 0x002fca0007f3e0ff */
[----:B------:R-:W-:Y:S02]  /*18700*/  @!P2 IMAD.X R4, RZ, RZ, R4, P1 ;  /* 0x000000ffff04a224 */ /* 0x000fe400008e0604 */
[----:B0-----:R-:W-:Y:S02]  /*18710*/  @!P2 IMAD.MOV.U32 R8, RZ, RZ, R0 ;  /* 0x000000ffff08a224 */ /* 0x001fe400078e0000 */
[----:B------:R-:W-:Y:S02]  /*18720*/  @!P2 IMAD.MOV.U32 R9, RZ, RZ, R4 ;  /* 0x000000ffff09a224 */ /* 0x000fe400078e0004 */
[----:B------:R-:W-:-:S03]  /*18730*/  VIADD R0, R3, 0x80 ;  /* 0x0000008003007836 */ /* 0x000fc60000000000 */
[----:B------:R0:W-:Y:S02]  /*18740*/  @!P2 LDGSTS.E.BYPASS.LTC128B.128 [R18+0xc800], desc[UR50][R8.64], !P0 ;  /* 0x0c8000000812afae */ /* 0x0001e4000c101d72 */
[----:B------:R-:W-:Y:S02]  /*18750*/  ISETP.GE.AND P2, PT, R0, R5, PT ;  /* 0x000000050000720c */ /* 0x000fe40003f46270 */
[----:B------:R-:W-:Y:S04]  /*18760*/  SHFL.IDX PT, R0, R6, RZ, 0x1c1f ;  /* 0x001c1fff06007589 */ /* 0x000fe800000e0000 */
[----:B------:R-:W-:Y:S04]  /*18770*/  SHFL.IDX PT, R6, R6, 0x1, 0x1c1f ;  /* 0x003c1f0006067f89 */ /* 0x000fe800000e0000 */
[----:B0-----:R-:W0:Y:S04]  /*18780*/  SHFL.IDX PT, R8, R2, RZ, 0x1c1f ;  /* 0x001c1fff02087589 */ /* 0x001e2800000e0000 */
[----:B------:R-:W1:Y:S01]  /*18790*/  SHFL.IDX PT, R2, R2, 0x1, 0x1c1f ;  /* 0x003c1f0002027f89 */ /* 0x000e6200000e0000 */
[----:B0-----:R-:W-:-:S05]  /*187a0*/  @!P2 IADD3 R8, P1, R20, R8, RZ ;  /* 0x000000081408a210 */ /* 0x001fca0007f3e0ff */
[----:B------:R-:W-:-:S04]  /*187b0*/  @!P2 IMAD.X R0, RZ, RZ, R0, P1 ;  /* 0x000000ffff00a224 */ /* 0x000fc800008e0600 */
[----:B------:R-:W-:-:S05]  /*187c0*/  @!P2 IMAD.MOV.U32 R9, RZ, RZ, R0 ;  /* 0x000000ffff09a224 */ /* 0x000fca00078e0000 */
[----:B-1----:R0:W-:Y:S02]  /*187d0*/  @!P2 LDGSTS.E.BYPASS.LTC128B.128 [R18+0xd000], desc[UR50][R8.64], !P0 ;  /* 0x0d0000000812afae */ /* 0x0021e4000c101d72 */
.L_x_14410:
[----:B------:R-:W-:-:S05]  /*187e0*/  VIADD R3, R3, 0xa0 ;  /* 0x000000a003037836 */ /* 0x000fca0000000000 */
        /* <DEDUP_REMOVED lines=9> */
.L_x_14309:
        /* <DEDUP_REMOVED lines=18> */
.L_x_14411:
[----:B------:R-:W-:Y:S05]  /*189a0*/  BSYNC B0 ;  /* 0x0000000000007941 */ /* 0x000fea0003800000 */
.L_x_14310:
[----:B------:R-:W-:-:S04]  /*189b0*/  UIADD3 UR4, UR41, -0x2, URZ ;  /* 0xfffffffe29047890 */ /* 0x000fc8000fffe03f */
[----:B------:R-:W-:-:S06]  /*189c0*/  UISETP.GE.AND UP0, UPT, UR4, UR42, UPT ;  /* 0x0000002a0400728c */ /* 0x000fcc000bf06270 */
[----:B------:R-:W-:-:S13]  /*189d0*/  PLOP3.LUT P0, PT, PT, PT, UP0, 0x80, 0x0 ;  /* 0x000000000000781c */ /* 0x000fda0003f0f008 */
[----:B------:R-:W-:Y:S05]  /*189e0*/  @!P0 BRA `(.L_x_14312) ;  /* 0x0000001400a48947 */ /* 0x000fea0003800000 */
[----:B-1----:R-:W-:Y:S01]  /*189f0*/  IMAD.U32 R0, RZ, RZ, UR4 ;  /* 0x00000004ff007e24 */ /* 0x002fe2000f8e00ff */
[----:B------:R1:W5:Y:S04]  /*18a00*/  LDL.LU R21, [R1+0xc] ;  /* 0x00000c0001157983 */ /* 0x0003680000300800 */
[----:B------:R1:W5:Y:S04]  /*18a10*/  LDL.LU R25, [R1+0x18] ;  /* 0x0000180001197983 */ /* 0x0003680000300800 */
[----:B------:R1:W-:Y:S02]  /*18a20*/  STL [R1+0x10], R0 ;  /* 0x0000100001007387 */ /* 0x0003e40000100800 */
.L_x_14332:
[----:B--2---:R-:W2:Y:S01]  /*18a30*/  LDL R12, [R1+0x20] ;  /* 0x00002000010c7983 */ /* 0x004ea20000100800 */
[----:B------:R-:W3:Y:S03]  /*18a40*/  LDC R2, c[0x0][0x430] ;  /* 0x00010c00ff027b82 */ /* 0x000ee60000000800 */
[----:B------:R-:W4:Y:S04]  /*18a50*/  LDL R10, [R1+0x14] ;  /* 0x00001400010a7983 */ /* 0x000f280000100800 */
[----:B------:R-:W2:Y:S01]  /*18a60*/  LDL.LU R11, [R1+0x10] ;  /* 0x00001000010b7983 */ /* 0x000ea20000300800 */
[----:B0-----:R-:W-:Y:S01]  /*18a70*/  IMAD.MOV.U32 R8, RZ, RZ, 0xa0 ;  /* 0x000000a0ff087424 */ /* 0x001fe200078e00ff */
[----:B------:R-:W-:Y:S05]  /*18a80*/  YIELD ;  /* 0x0000000000007946 */ /* 0x000fea0003800000 */
[----:B-1----:R-:W0:Y:S01]  /*18a90*/  S2R R0, SR_TID.X ;  /* 0x0000000000007919 */ /* 0x002e220000002100 */
[----:B------:R-:W-:Y:S01]  /*18aa0*/  ULDC.64 UR6, c[0x0][0x428] ;  /* 0x00010a0000067ab9 */ /* 0x000fe20000000a00 */
[----:B------:R-:W-:Y:S01]  /*18ab0*/  ULDC.64 UR8, c[0x0][0x418] ;  /* 0x0001060000087ab9 */ /* 0x000fe20000000a00 */
[----:B------:R-:W-:Y:S01]  /*18ac0*/  ULDC UR4, c[0x0][0x430] ;  /* 0x00010c0000047ab9 */ /* 0x000fe20000000800 */
[----:B------:R-:W1:Y:S01]  /*18ad0*/  S2R R5, SR_TID.X ;  /* 0x0000000000057919 */ /* 0x000e620000002100 */
[----:B------:R-:W1:Y:S01]  /*18ae0*/  S2R R7, SR_TID.X ;  /* 0x0000000000077919 */ /* 0x000e620000002100 */
[----:B---3--:R-:W-:-:S13]  /*18af0*/  ISETP.NE.AND P0, PT, R2, 0x1, PT ;  /* 0x000000010200780c */ /* 0x008fda0003f05270 */
[----:B------:R-:W3:Y:S08]  /*18b00*/  @P0 LDC R6, c[0x0][0x434] ;  /* 0x00010d00ff060b82 */ /* 0x000ef00000000800 */
[----:B------:R-:W3:Y:S01]  /*18b10*/  @P0 LDC R3, c[0x0][0x434] ;  /* 0x00010d00ff030b82 */ /* 0x000ee20000000800 */
[----:B0-----:R-:W-:-:S04]  /*18b20*/  LOP3.LUT R0, R0, 0x7f, RZ, 0xc0, !PT ;  /* 0x0000007f00007812 */ /* 0x001fc800078ec0ff */
[----:B------:R-:W-:Y:S02]  /*18b30*/  SHF.R.U32.HI R2, RZ, 0x2, R0 ;  /* 0x00000002ff027819 */ /* 0x000fe40000011600 */
[C---:B-1----:R-:W-:Y:S01]  /*18b40*/  LOP3.LUT R0, R5.reuse, 0x7f, RZ, 0xc0, !PT ;  /* 0x0000007f05007812 */ /* 0x042fe200078ec0ff */
[----:B------:R-:W-:Y:S01]  /*18b50*/  IMAD.SHL.U32 R5, R5, 0x20, RZ ;  /* 0x0000002005057824 */ /* 0x000fe200078e00ff */
[----:B------:R-:W0:Y:S01]  /*18b60*/  @P0 LDC R4, c[0x0][0x438] ;  /* 0x00010e00ff040b82 */ /* 0x000e220000000800 */
[----:B------:R-:W-:-:S03]  /*18b70*/  IMAD.SHL.U32 R7, R7, 0x20, RZ ;  /* 0x0000002007077824 */ /* 0x000fc600078e00ff */
[----:B------:R-:W-:Y:S02]  /*18b80*/  LOP3.LUT R5, R2, 0x60, R5, 0xf8, !PT ;  /* 0x0000006002057812 */ /* 0x000fe400078ef805 */
[----:B------:R-:W-:Y:S02]  /*18b90*/  SHF.R.U32.HI R2, RZ, 0x2, R0 ;  /* 0x00000002ff027819 */ /* 0x000fe40000011600 */
[----:B------:R-:W1:Y:S02]  /*18ba0*/  @P0 LDC R0, c[0x0][0x438] ;  /* 0x00010e00ff000b82 */ /* 0x000e640000000800 */
[----:B------:R-:W-:-:S04]  /*18bb0*/  LOP3.LUT R7, R2, 0x60, R7, 0xf8, !PT ;  /* 0x0000006002077812 */ /* 0x000fc800078ef807 */
[----:B------:R-:W-:-:S04]  /*18bc0*/  LOP3.LUT R7, R7, 0x80, RZ, 0xfc, !PT ;  /* 0x0000008007077812 */ /* 0x000fc800078efcff */
[----:B------:R-:W-:Y:S01]  /*18bd0*/  ISETP.GT.U32.AND P1, PT, R7, 0x9f, PT ;  /* 0x0000009f0700780c */ /* 0x000fe20003f24070 */
[----:B--2---:R-:W-:-:S04]  /*18be0*/  IMAD R8, R11, R8, UR36 ;  /* 0x000000240b087e24 */ /* 0x004fc8000f8e0208 */
[--C-:B------:R-:W-:Y:S02]  /*18bf0*/  IMAD.IADD R5, R5, 0x1, R8.reuse ;  /* 0x0000000105057824 */ /* 0x100fe400078e0208 */
[----:B------:R-:W-:Y:S02]  /*18c00*/  IMAD.IADD R8, R7, 0x1, R8 ;  /* 0x0000000107087824 */ /* 0x000fe400078e0208 */
[----:B---3--:R-:W-:-:S04]  /*18c10*/  @P0 IMAD.HI.U32 R6, R5, R6, RZ ;  /* 0x0000000605060227 */ /* 0x008fc800078e00ff */
[----:B------:R-:W-:-:S04]  /*18c20*/  @P0 IMAD.HI.U32 R3, R8, R3, RZ ;  /* 0x0000000308030227 */ /* 0x000fc800078e00ff */
[----:B------:R-:W-:Y:S01]  /*18c30*/  IMAD.MOV.U32 R2, RZ, RZ, R5 ;  /* 0x000000ffff027224 */ /* 0x000fe200078e0005 */
[----:B0-----:R-:W-:Y:S01]  /*18c40*/  @P0 SHF.R.U32.HI R2, RZ, R4, R6 ;  /* 0x00000004ff020219 */ /* 0x001fe20000011606 */
[----:B------:R-:W-:Y:S01]  /*18c50*/  IMAD.MOV.U32 R9, RZ, RZ, R8 ;  /* 0x000000ffff097224 */ /* 0x000fe200078e0008 */
[----:B-1----:R-:W-:Y:S01]  /*18c60*/  @P0 SHF.R.U32.HI R9, RZ, R0, R3 ;  /* 0x00000000ff090219 */ /* 0x002fe20000011603 */
[----:B------:R-:W-:Y:S01]  /*18c70*/  IMAD R0, R12, UR6, RZ ;  /* 0x000000060c007c24 */ /* 0x000fe2000f8e02ff */
[--C-:B------:R-:W-:Y:S01]  /*18c80*/  SHF.R.S32.HI R3, RZ, 0x1f, R2.reuse ;  /* 0x0000001fff037819 */ /* 0x100fe20000011402 */
[----:B------:R-:W-:Y:S02]  /*18c90*/  IMAD.MOV R4, RZ, RZ, -R2 ;  /* 0x000000ffff047224 */ /* 0x000fe400078e0a02 */
[C---:B----4-:R-:W-:Y:S02]  /*18ca0*/  IMAD R0, R10.reuse, UR7, R0 ;  /* 0x000000070a007c24 */ /* 0x050fe4000f8e0200 */
[----:B------:R-:W-:-:S04]  /*18cb0*/  IMAD.WIDE.U32 R2, R10, UR6, R2 ;  /* 0x000000060a027c25 */ /* 0x000fc8000f8e0002 */
[----:B------:R-:W-:Y:S01]  /*18cc0*/  IMAD.IADD R3, R0, 0x1, R3 ;  /* 0x0000000100037824 */ /* 0x000fe200078e0203 */
[----:B------:R-:W-:Y:S01]  /*18cd0*/  LEA R6, P0, R2, UR8, 0x2 ;  /* 0x0000000802067c11 */ /* 0x000fe2000f8010ff */
[----:B------:R-:W-:-:S03]  /*18ce0*/  IMAD R5, R4, UR4, R5 ;  /* 0x0000000404057c24 */ /* 0x000fc6000f8e0205 */
[----:B------:R-:W-:-:S05]  /*18cf0*/  LEA.HI.X R7, R2, UR9, R3, 0x2, P0 ;  /* 0x0000000902077c11 */ /* 0x000fca00080f1403 */
[----:B------:R0:W2:Y:S01]  /*18d00*/  LDG.E R4, desc[UR50][R6.64] ;  /* 0x0000003206047981 */ /* 0x0000a2000c1e1900 */
[--C-:B------:R-:W-:Y:S01]  /*18d10*/  @!P1 SHF.R.S32.HI R3, RZ, 0x1f, R9.reuse ;  /* 0x0000001fff039819 */ /* 0x100fe20000011409 */
[----:B------:R-:W-:-:S04]  /*18d20*/  @!P1 IMAD.MOV.U32 R2, RZ, RZ, R9 ;  /* 0x000000ffff029224 */ /* 0x000fc800078e0009 */
[----:B------:R-:W-:-:S04]  /*18d30*/  @!P1 IMAD.WIDE.U32 R2, R10, UR6, R2 ;  /* 0x000000060a029c25 */ /* 0x000fc8000f8e0002 */
[----:B0-----:R-:W-:Y:S02]  /*18d40*/  IMAD.MOV R7, RZ, RZ, -R9 ;  /* 0x000000ffff077224 */ /* 0x001fe400078e0a09 */
[----:B------:R-:W-:Y:S02]  /*18d50*/  @!P1 IMAD.IADD R0, R0, 0x1, R3 ;  /* 0x0000000100009824 */ /* 0x000fe400078e0203 */
[----:B------:R-:W-:Y:S01]  /*18d60*/  IMAD R7, R7, UR4, R8 ;  /* 0x0000000407077c24 */ /* 0x000fe2000f8e0208 */
[----:B------:R-:W-:Y:S01]  /*18d70*/  @!P1 LEA R8, P0, R2, UR8, 0x2 ;  /* 0x0000000802089c11 */ /* 0x000fe2000f8010ff */
[----:B------:R-:W-:-:S03]  /*18d80*/  IMAD.MOV.U32 R6, RZ, RZ, RZ ;  /* 0x000000ffff067224 */ /* 0x000fc600078e00ff */
[----:B------:R-:W-:Y:S01]  /*18d90*/  @!P1 LEA.HI.X R9, R2, UR9, R0, 0x2, P0 ;  /* 0x0000000902099c11 */ /* 0x000fe200080f1400 */
[----:B-----5:R-:W-:Y:S02]  /*18da0*/  VIADD R0, R21, 0x1 ;  /* 0x0000000115007836 */ /* 0x020fe40000000000 */
[----:B------:R-:W-:Y:S02]  /*18db0*/  IMAD.MOV.U32 R2, RZ, RZ, R11 ;  /* 0x000000ffff027224 */ /* 0x000fe400078e000b */
[----:B------:R0:W5:Y:S01]  /*18dc0*/  @!P1 LDG.E R6, desc[UR50][R8.64] ;  /* 0x0000003208069981 */ /* 0x000162000c1e1900 */
[----:B------:R-:W-:Y:S01]  /*18dd0*/  ISETP.NE.AND P0, PT, R0, 0x2, PT ;  /* 0x000000020000780c */ /* 0x000fe20003f05270 */
[----:B------:R-:W-:Y:S01]  /*18de0*/  VIADD R11, R11, 0xffffffff ;  /* 0xffffffff0b0b7836 */ /* 0x000fe20000000000 */
[----:B------:R-:W-:Y:S01]  /*18df0*/  ISETP.GT.AND P1, PT, R2, UR42, PT ;  /* 0x0000002a02007c0c */ /* 0x000fe2000bf24270 */
[----:B------:R-:W-:Y:S01]  /*18e00*/  IMAD.U32 R12, RZ, RZ, UR43 ;  /* 0x0000002bff0c7e24 */ /* 0x000fe2000f8e00ff */
[----:B------:R-:W-:-:S02]  /*18e10*/  SEL R10, R0, RZ, P0 ;  /* 0x000000ff000a7207 */ /* 0x000fc40000000000 */
[----:B------:R-:W-:Y:S02]  /*18e20*/  SEL R0, RZ, 0x1, P0 ;  /* 0x00000001ff007807 */ /* 0x000fe40000000000 */
[----:B------:R-:W-:Y:S01]  /*18e30*/  ISETP.NE.AND P2, PT, R12, 0x3, PT ;  /* 0x000000030c00780c */ /* 0x000fe20003f45270 */
[----:B------:R0:W-:Y:S01]  /*18e40*/  STL [R1+0xc], R10 ;  /* 0x00000c0a01007387 */ /* 0x0001e20000100800 */
[----:B------:R-:W-:-:S03]  /*18e50*/  LOP3.LUT R2, R25, R0, RZ, 0x3c, !PT ;  /* 0x0000000019027212 */ /* 0x000fc600078e3cff */
[----:B------:R0:W-:Y:S04]  /*18e60*/  STL [R1+0x10], R11 ;  /* 0x0000100b01007387 */ /* 0x0001e80000100800 */
[----:B------:R0:W-:Y:S01]  /*18e70*/  STL [R1+0x18], R2 ;  /* 0x0000180201007387 */ /* 0x0001e20000100800 */
[----:B--2---:R-:W-:-:S05]  /*18e80*/  SHF.R.S32.HI R0, RZ, 0x1f, R4 ;  /* 0x0000001fff007819 */ /* 0x004fca0000011404 */
[----:B------:R0:W-:Y:S01]  /*18e90*/  STL [R1+0x4], R0 ;  /* 0x0000040001007387 */ /* 0x0001e20000100800 */
[----:B------:R-:W-:Y:S05]  /*18ea0*/  @!P2 BRA `(.L_x_14313) ;  /* 0x000000000004a947 */ /* 0x000fea0003800000 */
[----:B------:R-:W-:Y:S01]  /*18eb0*/  BPT.TRAP 0x1 ;  /* 0x000000040000795c */ /* 0x000fe20000300000 */
.L_x_14313:
[----:B0-----:R-:W-:Y:S01]  /*18ec0*/  IMAD R0, R10, 0x8, R17 ;  /* 0x000000080a007824 */ /* 0x001fe200078e0211 */
[----:B------:R-:W-:Y:S01]  /*18ed0*/  SHF.L.U32 R2, R2, 0x1f, RZ ;  /* 0x0000001f02027819 */ /* 0x000fe200000006ff */
[----:B------:R-:W-:Y:S03]  /*18ee0*/  BSSY B0, `(.L_x_14314) ;  /* 0x0000006000007945 */ /* 0x000fe60003800000 */
[----:B------:R0:W1:Y:S01]  /*18ef0*/  SYNCS.PHASECHK.TRANS64.TRYWAIT P0, [R0+URZ+0x13280], R2 ;  /* 0x01328002000075a7 */ /* 0x000062000800017f */
[----:B------:R0:W-:Y:S02]  /*18f00*/  STL [R1+0x8], R2 ;  /* 0x0000080201007387 */ /* 0x0001e40000100800 */
[----:B0-----:R-:W-:-:S05]  /*18f10*/  SHF.R.S32.HI R2, RZ, 0x1f, R5 ;  /* 0x0000001fff027819 */ /* 0x001fca0000011405 */
[----:B------:R0:W-:Y:S02]  /*18f20*/  STL [R1], R2 ;  /* 0x0000000201007387 */ /* 0x0001e40000100800 */
[----:B01----:R-:W-:Y:S05]  /*18f30*/  @!P0 BRA `(.L_x_14315) ;  /* 0x0000004000988947 */ /* 0x003fea0003800000 */
.L_x_14412:
[----:B------:R-:W-:Y:S05]  /*18f40*/  BSYNC B0 ;  /* 0x0000000000007941 */ /* 0x000fea0003800000 */
.L_x_14314:
[----:B0-----:R-:W2:Y:S01]  /*18f50*/  LDL R2, [R1] ;  /* 0x0000000001027983 */ /* 0x001ea20000100800 */
[----:B------:R-:W-:Y:S01]  /*18f60*/  ULDC.64 UR4, c[0x0][0x328] ;  /* 0x0000ca0000047ab9 */ /* 0x000fe20000000a00 */
[----:B------:R-:W-:Y:S01]  /*18f70*/  ULDC.64 UR6, c[0x0][0x338] ;  /* 0x0000ce0000067ab9 */ /* 0x000fe20000000a00 */
[----:B------:R-:W-:Y:S01]  /*18f80*/  ULDC.64 UR8, c[0x0][0x330] ;  /* 0x0000cc0000087ab9 */ /* 0x000fe20000000a00 */
[----:B------:R-:W3:Y:S04]  /*18f90*/  LDL R10, [R1+0x4] ;  /* 0x00000400010a7983 */ /* 0x000ee80000100800 */
[----:B------:R-:W4:Y:S04]  /*18fa0*/  LDL R9, [R1+0x1c] ;  /* 0x00001c0001097983 */ /* 0x000f280000100800 */
[----:B------:R-:W4:Y:S04]  /*18fb0*/  LDL R13, [R1+0xc] ;  /* 0x00000c00010d7983 */ /* 0x000f280000100800 */
[----:B------:R-:W4:Y:S01]  /*18fc0*/  LDL R14, [R1+0x28] ;  /* 0x00002800010e7983 */ /* 0x000f220000100800 */
[----:B------:R-:W-:Y:S01]  /*18fd0*/  SHF.R.S32.HI R29, RZ, 0x1f, R7 ;  /* 0x0000001fff1d7819 */ /* 0x000fe20000011407 */
[----:B------:R-:W-:Y:S01]  /*18fe0*/  ULDC.64 UR10, c[0x0][0x318] ;  /* 0x0000c600000a7ab9 */ /* 0x000fe20000000a00 */
[----:B-----5:R-:W-:Y:S01]  /*18ff0*/  SHF.R.S32.HI R28, RZ, 0x1f, R6 ;  /* 0x0000001fff1c7819 */ /* 0x020fe20000011406 */
[----:B------:R-:W0:Y:S01]  /*19000*/  S2R R11, SR_TID.X ;  /* 0x00000000000b7919 */ /* 0x000e220000002100 */
[----:B------:R-:W1:Y:S01]  /*19010*/  LDC R12, c[0x0][0x2f4] ;  /* 0x0000bd00ff0c7b82 */ /* 0x000e620000000800 */
[----:B0-----:R-:W-:-:S05]  /*19020*/  IMAD.SHL.U32 R11, R11, 0x10, RZ ;  /* 0x000000100b0b7824 */ /* 0x001fca00078e00ff */
[----:B------:R-:W-:-:S04]  /*19030*/  LOP3.LUT R11, R11, 0x30, RZ, 0xc0, !PT ;  /* 0x000000300b0b7812 */ /* 0x000fc800078ec0ff */
[----:B-1----:R-:W-:Y:S01]  /*19040*/  ISETP.GE.AND P2, PT, R11, R12, PT ;  /* 0x0000000c0b00720c */ /* 0x002fe20003f46270 */
[----:B--2---:R-:W-:Y:S02]  /*19050*/  IMAD R8, R2, UR4, RZ ;  /* 0x0000000402087c24 */ /* 0x004fe4000f8e02ff */
[----:B------:R-:W-:-:S04]  /*19060*/  IMAD.WIDE.U32 R2, R5, UR4, RZ ;  /* 0x0000000405027c25 */ /* 0x000fc8000f8e00ff */
[----:B------:R-:W-:-:S04]  /*19070*/  IMAD R8, R5, UR5, R8 ;  /* 0x0000000505087c24 */ /* 0x000fc8000f8e0208 */
[----:B------:R-:W-:Y:S02]  /*19080*/  IMAD.IADD R3, R3, 0x1, R8 ;  /* 0x0000000103037824 */ /* 0x000fe400078e0208 */
[----:B---3--:R-:W-:Y:S02]  /*19090*/  IMAD R8, R10, UR6, RZ ;  /* 0x000000060a087c24 */ /* 0x008fe4000f8e02ff */
[----:B------:R-:W-:-:S04]  /*190a0*/  IMAD.WIDE.U32 R2, R4, UR6, R2 ;  /* 0x0000000604027c25 */ /* 0x000fc8000f8e0002 */
[----:B------:R-:W-:-:S04]  /*190b0*/  IMAD R8, R4, UR7, R8 ;  /* 0x0000000704087c24 */ /* 0x000fc8000f8e0208 */
[----:B------:R-:W-:Y:S02]  /*190c0*/  IMAD.IADD R3, R3, 0x1, R8 ;  /* 0x0000000103037824 */ /* 0x000fe400078e0208 */
[----:B----4-:R-:W-:Y:S02]  /*190d0*/  IMAD R18, R9, UR8, RZ ;  /* 0x0000000809127c24 */ /* 0x010fe4000f8e02ff */
        /* <DEDUP_REMOVED lines=15> */
[----:B------:R-:W-:-:S03]  /*191d0*/  IMAD R8, R13, 0x2800, R14 ;  /* 0x000028000d087824 */ /* 0x000fc600078e020e */
        /* <DEDUP_REMOVED lines=28> */
.L_x_14424:
        /* <DEDUP_REMOVED lines=11> */
.L_x_14317:
        /* <DEDUP_REMOVED lines=11> */
.L_x_14318:
[----:B------:R1:W-:Y:S01]  /*19500*/  SYNCS.ARRIVE.TRANS64.A1T0 RZ, [R0+URZ+0x13270], RZ ;  /* 0x013270ff00ff79a7 */ /* 0x0003e2000810003f */
[----:B------:R-:W-:Y:S05]  /*19510*/  @!P3 BRA `(.L_x_14319) ;  /* 0x000000000004b947 */ /* 0x000fea0003800000 */
[----:B------:R-:W-:Y:S01]  /*19520*/  BPT.TRAP 0x1 ;  /* 0x000000040000795c */ /* 0x000fe20000300000 */
.L_x_14319:
[----:B------:R-:W2:Y:S01]  /*19530*/  LDL R2, [R1+0x8] ;  /* 0x0000080001027983 */ /* 0x000ea20000100800 */
[----:B------:R-:W-:Y:S01]  /*19540*/  BSSY B0, `(.L_x_14320) ;  /* 0x0000003000007945 */ /* 0x000fe20003800000 */
[----:B--2---:R-:W2:Y:S03]  /*19550*/  SYNCS.PHASECHK.TRANS64.TRYWAIT P0, [R0+URZ+0x13240], R2 ;  /* 0x01324002000075a7 */ /* 0x004ea6000800017f */
[----:B--2---:R-:W-:Y:S05]  /*19560*/  @!P0 BRA `(.L_x_14321) ;  /* 0x0000004000c08947 */ /* 0x004fea0003800000 */
.L_x_14425:
[----:B------:R-:W-:Y:S05]  /*19570*/  BSYNC B0 ;  /* 0x0000000000007941 */ /* 0x000fea0003800000 */
.L_x_14320:
[----:B--2---:R-:W2:Y:S01]  /*19580*/  LDL.LU R2, [R1] ;  /* 0x0000000001027983 */ /* 0x004ea20000300800 */
[----:B------:R-:W-:Y:S01]  /*19590*/  ULDC.64 UR4, c[0x0][0x300] ;  /* 0x0000c00000047ab9 */ /* 0x000fe20000000a00 */
[----:B------:R-:W-:Y:S02]  /*195a0*/  ULDC.64 UR6, c[0x0][0x310] ;  /* 0x0000c40000067ab9 */ /* 0x000fe40000000a00 */
[----:B------:R-:W3:Y:S04]  /*195b0*/  LDL.LU R11, [R1+0x4] ;  /* 0x00000400010b7983 */ /* 0x000ee80000300800 */
[----:B------:R-:W4:Y:S01]  /*195c0*/  LDL R10, [R1+0x1c] ;  /* 0x00001c00010a7983 */ /* 0x000f220000100800 */
[----:B--2---:R-:W-:Y:S02]  /*195d0*/  IMAD R9, R2, UR4, RZ ;  /* 0x0000000402097c24 */ /* 0x004fe4000f8e02ff */
[----:B------:R-:W-:-:S04]  /*195e0*/  IMAD.WIDE.U32 R2, R5, UR4, RZ ;  /* 0x0000000405027c25 */ /* 0x000fc8000f8e00ff */
[----:B------:R-:W-:Y:S02]  /*195f0*/  IMAD R9, R5, UR5, R9 ;  /* 0x0000000505097c24 */ /* 0x000fe4000f8e0209 */
[----:B---3--:R-:W-:Y:S02]  /*19600*/  IMAD R5, R11, UR6, RZ ;  /* 0x000000060b057c24 */ /* 0x008fe4000f8e02ff */
[----:B------:R-:W-:Y:S01]  /*19610*/  IMAD.IADD R3, R3, 0x1, R9 ;  /* 0x0000000103037824 */ /* 0x000fe200078e0209 */
[----:B------:R-:W2:Y:S01]  /*19620*/  LDC R11, c[0x0][0x2f4] ;  /* 0x0000bd00ff0b7b82 */ /* 0x000ea20000000800 */
        /* <DEDUP_REMOVED lines=50> */
.L_x_14437:
        /* <DEDUP_REMOVED lines=8> */
.L_x_14323:
        /* <DEDUP_REMOVED lines=11> */
.L_x_14324:
[----:B------:R1:W-:Y:S02]  /*19a80*/  SYNCS.ARRIVE.TRANS64.A1T0 RZ, [R0+URZ+0x13230], RZ ;  /* 0x013230ff00ff79a7 */ /* 0x0003e4000810003f */
[----:B-1----:R-:W-:-:S05]  /*19a90*/  IMAD.U32 R0, RZ, RZ, UR44 ;  /* 0x0000002cff007e24 */ /* 0x002fca000f8e00ff */
[----:B------:R-:W-:-:S13]  /*19aa0*/  ISETP.NE.AND P0, PT, R0, 0x3, PT ;  /* 0x000000030000780c */ /* 0x000fda0003f05270 */
[----:B------:R-:W-:Y:S05]  /*19ab0*/  @!P0 BRA `(.L_x_14325) ;  /* 0x0000000000048947 */ /* 0x000fea0003800000 */
[----:B------:R-:W-:Y:S01]  /*19ac0*/  BPT.TRAP 0x1 ;  /* 0x000000040000795c */ /* 0x000fe20000300000 */
.L_x_14325:
[----:B------:R-:W-:Y:S01]  /*19ad0*/  LOP3.LUT R0, R25, 0x1, RZ, 0x3c, !PT ;  /* 0x0000000119007812 */ /* 0x000fe200078e3cff */
[----:B------:R-:W-:Y:S01]  /*19ae0*/  IMAD R2, R21, 0x8, R17 ;  /* 0x0000000815027824 */ /* 0x000fe200078e0211 */
[----:B------:R-:W-:Y:S02]  /*19af0*/  BSSY B0, `(.L_x_14326) ;  /* 0x0000004000007945 */ /* 0x000fe40003800000 */
[----:B------:R-:W-:-:S04]  /*19b00*/  SHF.L.U32 R0, R0, 0x1f, RZ ;  /* 0x0000001f00007819 */ /* 0x000fc800000006ff */
[----:B------:R-:W1:Y:S02]  /*19b10*/  SYNCS.PHASECHK.TRANS64.TRYWAIT P2, [R2+URZ+0x13270], R0 ;  /* 0x01327000020075a7 */ /* 0x000e64000804017f */
[----:B-1----:R-:W-:Y:S05]  /*19b20*/  @!P2 BRA `(.L_x_14327) ;  /* 0x0000004000c4a947 */ /* 0x002fea0003800000 */
.L_x_14438:
[----:B------:R-:W-:Y:S05]  /*19b30*/  BSYNC B0 ;  /* 0x0000000000007941 */ /* 0x000fea0003800000 */
.L_x_14326:
[----:B------:R-:W-:-:S05]  /*19b40*/  IMAD.U32 R3, RZ, RZ, UR43 ;  /* 0x0000002bff037e24 */ /* 0x000fca000f8e00ff */
[----:B------:R-:W-:-:S13]  /*19b50*/  ISETP.NE.AND P2, PT, R3, 0x3, PT ;  /* 0x000000030300780c */ /* 0x000fda0003f45270 */
[----:B------:R-:W-:Y:S05]  /*19b60*/  @!P2 BRA `(.L_x_14328) ;  /* 0x000000000004a947 */ /* 0x000fea0003800000 */
[----:B------:R-:W-:Y:S01]  /*19b70*/  BPT.TRAP 0x1 ;  /* 0x000000040000795c */ /* 0x000fe20000300000 */
.L_x_14328:
[----:B------:R-:W-:Y:S01]  /*19b80*/  SHF.L.U32 R3, R25, 0x1f, RZ ;  /* 0x0000001f19037819 */ /* 0x000fe200000006ff */
[----:B-1----:R-:W-:-:S03]  /*19b90*/  IMAD R0, R21, 0x2800, RZ ;  /* 0x0000280015007824 */ /* 0x002fc600078e02ff */
[----:B------:R-:W1:Y:S02]  /*19ba0*/  SYNCS.PHASECHK.TRANS64.TRYWAIT P2, [R2+URZ+0x13260], R3 ;  /* 0x01326003020075a7 */ /* 0x000e64000804017f */
[----:B-1----:R-:W-:Y:S05]  /*19bb0*/  @!P2 BRA `(.L_x_14329) ;  /* 0x0000004000b4a947 */ /* 0x002fea0003800000 */
.L_x_14439:
        /* <DEDUP_REMOVED lines=48> */
[----:B------:R-:W-:-:S03]  /*19ec0*/  LOP3.LUT R0, R0, R22, RZ, 0xfc, !PT ;  /* 0x0000001600007212 */ /* 0x000fc600078efcff */
[----:B------:R-:W-:Y:S02]  /*19ed0*/  IMAD.IADD R3, R17, 0x1, R3 ;  /* 0x0000000111037824 */ /* 0x000fe400078e0203 */
[----:B------:R-:W-:-:S03]  /*19ee0*/  IMAD.IADD R0, R19, 0x1, R0 ;  /* 0x0000000113007824 */ /* 0x000fc600078e0200 */
        /* <DEDUP_REMOVED lines=14> */
.L_x_14330:
[----:B--2---:R2:W-:Y:S01]  /*19fd0*/  SYNCS.ARRIVE.TRANS64.A1T0 RZ, [R2+URZ+0x13250], RZ ;  /* 0x013250ff02ff79a7 */ /* 0x0045e2000810003f */
[----:B------:R-:W-:Y:S06]  /*19fe0*/  BAR.SYNC.DEFER_BLOCKING 0x2, 0x80 ;  /* 0x0082000000007b1d */ /* 0x000fec0000010000 */
[----:B------:R-:W-:Y:S05]  /*19ff0*/  @!P0 BRA `(.L_x_14331) ;  /* 0x0000000000048947 */ /* 0x000fea0003800000 */
[----:B------:R-:W-:Y:S01]  /*1a000*/  BPT.TRAP 0x1 ;  /* 0x000000040000795c */ /* 0x000fe20000300000 */
.L_x_14331:
[----:B-1----:R-:W3:Y:S01]  /*1a010*/  LDL R0, [R1+0x24] ;  /* 0x0000240001007983 */ /* 0x002ee20000100800 */
[----:B--2---:R-:W-:-:S03]  /*1a020*/  VIADD R2, R2, 0x13280 ;  /* 0x0001328002027836 */ /* 0x004fc60000000000 */
[----:B------:R2:W5:Y:S04]  /*1a030*/  LDL R21, [R1+0xc] ;  /* 0x00000c0001157983 */ /* 0x0005680000100800 */
[----:B------:R2:W5:Y:S01]  /*1a040*/  LDL R25, [R1+0x18] ;  /* 0x0000180001197983 */ /* 0x0005620000100800 */
[----:B---3--:R-:W-:-:S04]  /*1a050*/  PRMT R2, R0, 0x654, R2 ;  /* 0x0000065400027816 */ /* 0x008fc80000000002 */
[----:B------:R2:W-:Y:S01]  /*1a060*/  SYNCS.ARRIVE.TRANS64.RED.A1T0 RZ, [R2+URZ], RZ ;  /* 0x000000ff02ff79a7 */ /* 0x0005e2000810043f */
[----:B------:R-:W-:Y:S05]  /*1a070*/  @P1 BRA `(.L_x_14332) ;  /* 0xffffffe8006c1947 */ /* 0x000fea000383ffff */
.L_x_14312:
        /* <DEDUP_REMOVED lines=18> */
[----:B-1----:R-:W-:-:S07]  /*1a1a0*/  IADD3 R24, R0, UR45, R7 ;  /* 0x0000002d00187c10 */ /* 0x002fce000fffe007 */
.L_x_14334:
[----:B------:R-:W-:Y:S05]  /*1a1b0*/  BSYNC B0 ;  /* 0x0000000000007941 */ /* 0x000fea0003800000 */
.L_x_14333:
[----:B------:R-:W-:Y:S05]  /*1a1c0*/  @!P0 BRA `(.L_x_14335) ;  /* 0x0000000000048947 */ /* 0x000fea0003800000 */
[----:B------:R-:W-:Y:S01]  /*1a1d0*/  BPT.TRAP 0x1 ;  /* 0x000000040000795c */ /* 0x000fe20000300000 */
.L_x_14335:
        /* <DEDUP_REMOVED lines=8> */
.L_x_14440:
[----:B------:R-:W-:Y:S05]  /*1a260*/  BSYNC B0 ;  /* 0x0000000000007941 */ /* 0x000fea0003800000 */
.L_x_14336:
[----:B------:R-:W-:-:S05]  /*1a270*/  IMAD.U32 R2, RZ, RZ, UR43 ;  /* 0x0000002bff027e24 */ /* 0x000fca000f8e00ff */
[----:B------:R-:W-:-:S13]  /*1a280*/  ISETP.NE.AND P1, PT, R2, 0x3, PT ;  /* 0x000000030200780c */ /* 0x000fda0003f25270 */
[----:B------:R-:W-:Y:S05]  /*1a290*/  @!P1 BRA `(.L_x_14338) ;  /* 0x0000000000049947 */ /* 0x000fea0003800000 */
[----:B------:R-:W-:Y:S01]  /*1a2a0*/  BPT.TRAP 0x1 ;  /* 0x000000040000795c */ /* 0x000fe20000300000 */
.L_x_14338:
[----:B------:R-:W1:Y:S02]  /*1a2b0*/  LDL R2, [R1+0x18] ;  /* 0x0000180001027983 */ /* 0x000e640000100800 */
[----:B-1----:R-:W-:-:S04]  /*1a2c0*/  SHF.L.U32 R3, R2, 0x1f, RZ ;  /* 0x0000001f02037819 */ /* 0x002fc800000006ff */
[----:B------:R-:W1:Y:S02]  /*1a2d0*/  SYNCS.PHASECHK.TRANS64.TRYWAIT P1, [R0+URZ+0x13260], R3 ;  /* 0x01326003000075a7 */ /* 0x000e64000802017f */
[----:B-1----:R-:W-:Y:S05]  /*1a2e0*/  @!P1 BRA `(.L_x_14339) ;  /* 0x0000003c00109947 */ /* 0x002fea0003800000 */
.L_x_14441:
[----:B------:R-:W2:Y:S01]  /*1a2f0*/  LDL R14, [R1+0xc] ;  /* 0x00000c00010e7983 */ /* 0x000ea20000100800 */
[----:B------:R-:W-:Y:S05]  /*1a300*/  WARPSYNC.ALL ;  /* 0x0000000000007948 */ /* 0x000fea0003800000 */
[----:B------:R-:W-:-:S05]  /*1a310*/  IMAD.U32 R15, RZ, RZ, UR43 ;  /* 0x0000002bff0f7e24 */ /* 0x000fca000f8e00ff */
[----:B------:R-:W-:Y:S01]  /*1a320*/  ISETP.NE.AND P1, PT, R15, 0x3, PT ;  /* 0x000000030f00780c */ /* 0x000fe20003f25270 */
[----:B--2---:R-:W-:-:S04]  /*1a330*/  IMAD R2, R14, 0x2800, RZ ;  /* 0x000028000e027824 */ /* 0x004fc800078e02ff */
[C---:B-1----:R-:W-:Y:S01]  /*1a340*/  VIADD R3, R2.reuse, 0x800 ;  /* 0x0000080002037836 */ /* 0x042fe20000000000 */
[----:B------:R-:W-:-:S05]  /*1a350*/  LOP3.LUT R4, R2, R23, RZ, 0xfc, !PT ;  /* 0x0000001702047212 */ /* 0x000fca00078efcff */
[----:B------:R-:W-:-:S06]  /*1a360*/  IMAD.IADD R5, R17, 0x1, R4 ;  /* 0x0000000111057824 */ /* 0x000fcc00078e0204 */
[----:B------:R-:W0:Y:S02]  /*1a370*/  LDSM.16.MT88.4 R4, [R5+0x6000] ;  /* 0x006000000504783b */ /* 0x000e240000004200 */
[C-C-:B0-----:R-:W-:Y:S02]  /*1a380*/  PRMT R8, R4.reuse, 0x6420, R5.reuse ;  /* 0x0000642004087816 */ /* 0x141fe40000000005 */
[----:B------:R-:W-:Y:S02]  /*1a390*/  PRMT R9, R4, 0x7531, R5 ;  /* 0x0000753104097816 */ /* 0x000fe40000000005 */
[----:B------:R-:W-:Y:S02]  /*1a3a0*/  LOP3.LUT R4, R2, R22, RZ, 0xfc, !PT ;  /* 0x0000001602047212 */ /* 0x000fe400078efcff */
[C-C-:B------:R-:W-:Y:S02]  /*1a3b0*/  PRMT R10, R6.reuse, 0x6420, R7.reuse ;  /* 0x00006420060a7816 */ /* 0x140fe40000000007 */
[----:B------:R-:W-:Y:S01]  /*1a3c0*/  PRMT R11, R6, 0x7531, R7 ;  /* 0x00007531060b7816 */ /* 0x000fe20000000007 */
[----:B------:R-:W-:Y:S01]  /*1a3d0*/  IMAD.IADD R12, R19, 0x1, R4 ;  /* 0x00000001130c7824 */ /* 0x000fe200078e0204 */
[----:B------:R-:W-:-:S02]  /*1a3e0*/  LOP3.LUT R4, R3, R23, RZ, 0xfc, !PT ;  /* 0x0000001703047212 */ /* 0x000fc400078efcff */
[----:B------:R-:W-:Y:S02]  /*1a3f0*/  LOP3.LUT R3, R3, R22, RZ, 0xfc, !PT ;  /* 0x0000001603037212 */ /* 0x000fe400078efcff */
[----:B------:R-:W-:Y:S01]  /*1a400*/  STSM.16.M88.4 [R12], R8 ;  /* 0x000000080c007844 */ /* 0x000fe20000000200 */
[----:B------:R-:W-:Y:S02]  /*1a410*/  IMAD.IADD R6, R17, 0x1, R4 ;  /* 0x0000000111067824 */ /* 0x000fe400078e0204 */
[----:B------:R-:W-:Y:S02]  /*1a420*/  IMAD.IADD R13, R19, 0x1, R3 ;  /* 0x00000001130d7824 */ /* 0x000fe400078e0203 */
[----:B------:R-:W-:Y:S02]  /*1a430*/  VIADD R3, R2, 0x1000 ;  /* 0x0000100002037836 */ /* 0x000fe40000000000 */
[----:B------:R-:W0:Y:S02]  /*1a440*/  LDSM.16.MT88.4 R4, [R6+0x6000] ;  /* 0x006000000604783b */ /* 0x000e240000004200 */
[----:B0-----:R-:W-:-:S02]  /*1a450*/  PRMT R8, R4, 0x6420, R5 ;  /* 0x0000642004087816 */ /* 0x001fc40000000005 */
        /* <DEDUP_REMOVED lines=8> */
[----:B------:R-:W0:Y:S01]  /*1a4e0*/  LDSM.16.MT88.4 R4, [R5+0x6000] ;  /* 0x006000000504783b */ /* 0x000e220000004200 */
[C---:B------:R-:W-:Y:S02]  /*1a4f0*/  VIADD R3, R2.reuse, 0x1800 ;  /* 0x0000180002037836 */ /* 0x040fe40000000000 */
[----:B------:R-:W-:Y:S01]  /*1a500*/  VIADD R2, R2, 0x2000 ;  /* 0x0000200002027836 */ /* 0x000fe20000000000 */
[C-C-:B0-----:R-:W-:Y:S02]  /*1a510*/  PRMT R8, R4.reuse, 0x6420, R5.reuse ;  /* 0x0000642004087816 */ /* 0x141fe40000000005 */
        /* <DEDUP_REMOVED lines=32> */
.L_x_14340:
[----:B-1----:R1:W-:Y:S01]  /*1a720*/  SYNCS.ARRIVE.TRANS64.A1T0 RZ, [R0+URZ+0x13250], RZ ;  /* 0x013250ff00ff79a7 */ /* 0x0023e2000810003f */
[----:B------:R-:W-:Y:S06]  /*1a730*/  BAR.SYNC.DEFER_BLOCKING 0x2, 0x80 ;  /* 0x0082000000007b1d */ /* 0x000fec0000010000 */
[----:B------:R-:W-:Y:S05]  /*1a740*/  @!P0 BRA `(.L_x_14341) ;  /* 0x0000000000048947 */ /* 0x000fea0003800000 */
[----:B------:R-:W-:Y:S01]  /*1a750*/  BPT.TRAP 0x1 ;  /* 0x000000040000795c */ /* 0x000fe20000300000 */
.L_x_14341:
        /* <DEDUP_REMOVED lines=12> */
.L_x_14282:
[----:B------:R-:W-:Y:S05]  /*1a820*/  BSYNC B7 ;  /* 0x0000000000077941 */ /* 0x000fea0003800000 */
.L_x_14280:
        /* <DEDUP_REMOVED lines=12> */
.L_x_14342:
        /* <DEDUP_REMOVED lines=15> */
[----:B------:R-:W-:Y:S02]  /*1a9e0*/  ISETP.GE.U32.AND P5, PT, R7, 0x10, PT ;  /* 0x000000100700780c */ /* 0x000fe40003fa6070 */
[----:B------:R-:W-:Y:S04]  /*1a9f0*/  SHFL.IDX PT, R7, R24, 0x1, 0x1f ;  /* 0x00201f0018077f89 */ /* 0x000fe800000e0000 */
        /* <DEDUP_REMOVED lines=11> */
[----:B-1----:R-:W-:-:S05]  /*1aab0*/  SEL R2, R2, RZ, P4 ;  /* 0x000000ff02027207 */ /* 0x002fca0002000000 */
        /* <DEDUP_REMOVED lines=10> */
.L_x_14348:
        /* <DEDUP_REMOVED lines=13> */
.L_x_14347:
[----:B------:R-:W-:Y:S05]  /*1ac30*/  BSYNC B0 ;  /* 0x0000000000007941 */ /* 0x000fea0003800000 */
.L_x_14346:
        /* <DEDUP_REMOVED lines=21> */
[----:B------:R-:W-:-:S07]  /*1ad90*/  IMAD.MOV.U32 R8, RZ, RZ, R10 ;  /* 0x000000ffff087224 */ /* 0x000fce00078e000a */
.L_x_14344:
        /* <DEDUP_REMOVED lines=8> */
[----:B------:R0:W5:Y:S01]  /*1ae20*/  LDG.E R10, desc[UR50][R2.64] ;  /* 0x00000032020a7981 */ /* 0x000162000c1e1900 */
[----:B------:R-:W-:Y:S01]  /*1ae30*/  ISETP.NE.AND P0, PT, R8, RZ, PT ;  /* 0x000000ff0800720c */ /* 0x000fe20003f05270 */
[----:B------:R-:W-:Y:S02]  /*1ae40*/  IMAD.MOV.U32 R9, RZ, RZ, RZ ;  /* 0x000000ffff097224 */ /* 0x000fe400078e00ff */
[----:B------:R-:W1:Y:S02]  /*1ae50*/  SHFL.IDX PT, R4, R4, R7, 0x1f ;  /* 0x00001f0704047589 */ /* 0x000e6400000e0000 */
[----:B-1----:R-:W-:-:S08]  /*1ae60*/  R2UR UR7, R4 ;  /* 0x00000000040772ca */ /* 0x002fd000000e0000 */
[----:B0-----:R-:W-:Y:S07]  /*1ae70*/  @!P0 BRA `(.L_x_14349) ;  /* 0x0000000000088947 */ /* 0x001fee0003800000 */
[----:B------:R-:W-:-:S05]  /*1ae80*/  VIADD R7, R7, 0xffffffff ;  /* 0xffffffff07077836 */ /* 0x000fca0000000000 */
[----:B------:R0:W1:Y:S02]  /*1ae90*/  SHFL.IDX PT, R9, R6, R7, 0x1f ;  /* 0x00001f0706097589 */ /* 0x00006400000e0000 */
.L_x_14349:
[----:B-----5:R-:W-:Y:S02]  /*1aea0*/  IMAD R4, R10, UR7, RZ ;  /* 0x000000070a047c24 */ /* 0x020fe4000f8e02ff */
[----:B-1----:R-:W-:Y:S02]  /*1aeb0*/  IMAD R24, R9, R5, R24 ;  /* 0x0000000509187224 */ /* 0x002fe400078e0218 */
[----:B------:R-:W-:Y:S01]  /*1aec0*/  IMAD.MOV.U32 R2, RZ, RZ, RZ ;  /* 0x000000ffff027224 */ /* 0x000fe200078e00ff */
[----:B0-----:R-:W-:-:S04]  /*1aed0*/  IABS R6, R4 ;  /* 0x0000000400067213 */ /* 0x001fc80000000000 */
[----:B------:R-:W0:Y:S08]  /*1aee0*/  I2F.RP R7, R6 ;  /* 0x0000000600077306 */ /* 0x000e300000209400 */
[----:B0-----:R-:W0:Y:S02]  /*1aef0*/  MUFU.RCP R7, R7 ;  /* 0x0000000700077308 */ /* 0x001e240000001000 */
[----:B0-----:R-:W-:-:S06]  /*1af00*/  VIADD R8, R7, 0xffffffe ;  /* 0x0ffffffe07087836 */ /* 0x001fcc0000000000 */
        /* <DEDUP_REMOVED lines=64> */
.L_x_14345:
[----:B------:R-:W0:Y:S01]  /*1b310*/  LDC R27, c[0x0][0xc3c] ;  /* 0x00030f00ff1b7b82 */ /* 0x000e220000000800 */
[----:B------:R-:W-:Y:S01]  /*1b320*/  IMAD.MOV.U32 R24, RZ, RZ, R0 ;  /* 0x000000ffff187224 */ /* 0x000fe200078e0000 */
[----:B------:R-:W-:Y:S01]  /*1b330*/  UMOV UR4, URZ ;  /* 0x0000003f00047c82 */ /* 0x000fe20008000000 */
[----:B------:R-:W-:-:S07]  /*1b340*/  IMAD.MOV.U32 R26, RZ, RZ, RZ ;  /* 0x000000ffff1a7224 */ /* 0x000fce00078e00ff */
.L_x_14350:
        /* <DEDUP_REMOVED lines=12> */
.L_x_14343:
[----:B------:R-:W-:Y:S02]  /*1b410*/  ULDC UR5, c[0x0][0xc3c] ;  /* 0x00030f0000057ab9 */ /* 0x000fe40000000800 */
[----:B------:R-:W-:-:S13]  /*1b420*/  ISETP.GE.AND P0, PT, R27, UR5, PT ;  /* 0x000000051b007c0c */ /* 0x000fda000bf06270 */
[----:B------:R-:W-:Y:S05]  /*1b430*/  @!P0 BRA `(.L_x_14351) ;  /* 0xffffffa400bc8947 */ /* 0x000fea000383ffff */
.L_x_14270:
        /* <DEDUP_REMOVED lines=12> */
.L_x_14442:
[----:B------:R-:W-:Y:S05]  /*1b500*/  BSYNC B0 ;  /* 0x0000000000007941 */ /* 0x000fea0003800000 */
.L_x_14352:
[----:B------:R-:W-:-:S03]  /*1b510*/  UMOV UR4, 0xffffffff ;  /* 0xffffffff00047882 */ /* 0x000fc60000000000 */
[----:B------:R-:W-:Y:S05]  /*1b520*/  BRA.DIV UR4, `(.L_x_14354) ;  /* 0x0000002a04a87947 */ /* 0x000fea000b800000 */
[----:B-1----:R-:W1:Y:S02]  /*1b530*/  S2R R0, SR_TID.X ;  /* 0x0000000000007919 */ /* 0x002e640000002100 */
[----:B-1----:R-:W-:-:S04]  /*1b540*/  SHF.R.U32.HI R0, RZ, 0x5, R0 ;  /* 0x00000005ff007819 */ /* 0x002fc80000011600 */
[----:B------:R-:W-:-:S05]  /*1b550*/  LOP3.LUT R0, R0, 0x3, RZ, 0xc0, !PT ;  /* 0x0000000300007812 */ /* 0x000fca00078ec0ff */
[----:B------:R1:W2:Y:S02]  /*1b560*/  SHFL.IDX PT, R14, R0, RZ, 0x1f ;  /* 0x00001fff000e7589 */ /* 0x0002a400000e0000 */
.L_x_14445:
[----:B--2---:R-:W-:Y:S01]  /*1b570*/  ISETP.NE.AND P0, PT, R14, RZ, PT ;  /* 0x000000ff0e00720c */ /* 0x004fe20003f05270 */
[----:B------:R-:W-:-:S12]  /*1b580*/  BSSY B0, `(.L_x_14355) ;  /* 0x000002f000007945 */ /* 0x000fd80003800000 */
[----:B------:R-:W-:Y:S05]  /*1b590*/  @P0 BRA `(.L_x_14356) ;  /* 0x0000000000b40947 */ /* 0x000fea0003800000 */
[----:B------:R-:W-:-:S03]  /*1b5a0*/  UMOV UR4, 0xffffffff ;  /* 0xffffffff00047882 */ /* 0x000fc60000000000 */
[----:B------:R-:W-:Y:S05]  /*1b5b0*/  BRA.DIV UR4, `(.L_x_14357) ;  /* 0x0000002a04b87947 */ /* 0x000fea000b800000 */
[----:B------:R-:W-:-:S13]  /*1b5c0*/  ELECT P6, URZ, PT ;  /* 0x00000000003f782f */ /* 0x000fda00038c0000 */
.L_x_14448:
[----:B------:R-:W-:Y:S05]  /*1b5d0*/  @!P6 BRA `(.L_x_14356) ;  /* 0x0000000000a4e947 */ /* 0x000fea0003800000 */
[----:B------:R-:W-:-:S06]  /*1b5e0*/  ULOP3.LUT UR4, UR39, 0x2, URZ, 0xfc, !UPT ;  /* 0x0000000227047892 */ /* 0x000fcc000f8efc3f */
[----:B-1----:R-:W-:-:S05]  /*1b5f0*/  IMAD.U32 R0, RZ, RZ, UR4 ;  /* 0x00000004ff007e24 */ /* 0x002fca000f8e00ff */
[----:B------:R-:W-:-:S13]  /*1b600*/  ISETP.NE.AND P0, PT, R0, 0x3, PT ;  /* 0x000000030000780c */ /* 0x000fda0003f05270 */
[----:B------:R-:W-:Y:S05]  /*1b610*/  @!P0 BRA `(.L_x_14358) ;  /* 0x0000000000048947 */ /* 0x000fea0003800000 */
[----:B------:R-:W-:Y:S01]  /*1b620*/  BPT.TRAP 0x1 ;  /* 0x000000040000795c */ /* 0x000fe20000300000 */
.L_x_14358:
[----:B------:R-:W2:Y:S04]  /*1b630*/  LDL R2, [R1+0x18] ;  /* 0x0000180001027983 */ /* 0x000ea80000100800 */
[----:B------:R-:W3:Y:S01]  /*1b640*/  LDL.LU R0, [R1+0xc] ;  /* 0x00000c0001007983 */ /* 0x000ee20000300800 */
[----:B--2---:R-:W-:Y:S01]  /*1b650*/  SHF.L.U32 R3, R2, 0x1f, RZ ;  /* 0x0000001f02037819 */ /* 0x004fe200000006ff */
[C---:B---3--:R-:W-:Y:S02]  /*1b660*/  IMAD R4, R0.reuse, 0x8, R5 ;  /* 0x0000000800047824 */ /* 0x048fe400078e0205 */
[----:B------:R-:W-:Y:S02]  /*1b670*/  VIADD R0, R0, 0x1 ;  /* 0x0000000100007836 */ /* 0x000fe40000000000 */
[----:B------:R-:W1:Y:S03]  /*1b680*/  SYNCS.PHASECHK.TRANS64.TRYWAIT P1, [R4+URZ+0x13240], R3 ;  /* 0x01324003040075a7 */ /* 0x000e66000802017f */
[----:B------:R-:W-:-:S04]  /*1b690*/  ISETP.NE.AND P2, PT, R0, 0x2, PT ;  /* 0x000000020000780c */ /* 0x000fc80003f45270 */
[----:B------:R-:W-:Y:S01]  /*1b6a0*/  SEL R2, RZ, 0x1, P2 ;  /* 0x00000001ff027807 */ /* 0x000fe20001000000 */
[----:B-1----:R-:W-:Y:S08]  /*1b6b0*/  @!P1 BRA `(.L_x_14359) ;  /* 0x0000002800989947 */ /* 0x002ff00003800000 */
.L_x_14449:
[----:B------:R-:W2:Y:S01]  /*1b6c0*/  LDL.LU R6, [R1+0x18] ;  /* 0x0000180001067983 */ /* 0x000ea20000300800 */
[----:B------:R-:W-:Y:S02]  /*1b6d0*/  SEL R0, R0, RZ, P2 ;  /* 0x000000ff00007207 */ /* 0x000fe40001000000 */
[----:B--2---:R-:W-:Y:S01]  /*1b6e0*/  LOP3.LUT R2, R6, R2, RZ, 0x3c, !PT ;  /* 0x0000000206027212 */ /* 0x004fe200078e3cff */
[----:B------:R-:W-:Y:S06]  /*1b6f0*/  @!P0 BRA `(.L_x_14360) ;  /* 0x0000000000048947 */ /* 0x000fec0003800000 */
[----:B------:R-:W-:Y:S01]  /*1b700*/  BPT.TRAP 0x1 ;  /* 0x000000040000795c */ /* 0x000fe20000300000 */
.L_x_14360:
[----:B------:R-:W-:Y:S01]  /*1b710*/  IMAD R5, R0, 0x8, R5 ;  /* 0x0000000800057824 */ /* 0x000fe200078e0205 */
[----:B------:R-:W-:-:S04]  /*1b720*/  SHF.L.U32 R0, R2, 0x1f, RZ ;  /* 0x0000001f02007819 */ /* 0x000fc800000006ff */
[----:B------:R-:W2:Y:S02]  /*1b730*/  SYNCS.PHASECHK.TRANS64.TRYWAIT P1, [R5+URZ+0x13240], R0 ;  /* 0x01324000050075a7 */ /* 0x000ea4000802017f */
[----:B--2---:R-:W-:Y:S05]  /*1b740*/  @!P1 BRA `(.L_x_14361) ;  /* 0x0000002800889947 */ /* 0x004fea0003800000 */
.L_x_14450:
[----:B------:R-:W-:Y:S05]  /*1b750*/  @!P0 BRA `(.L_x_14362) ;  /* 0x0000000000048947 */ /* 0x000fea0003800000 */
[----:B------:R-:W-:Y:S01]  /*1b760*/  BPT.TRAP 0x1 ;  /* 0x000000040000795c */ /* 0x000fe20000300000 */
.L_x_14362:
[----:B------:R-:W3:Y:S02]  /*1b770*/  SYNCS.PHASECHK.TRANS64.TRYWAIT P1, [R4+URZ+0x13260], R3 ;  /* 0x01326003040075a7 */ /* 0x000ee4000802017f */
[----:B---3--:R-:W-:Y:S05]  /*1b780*/  @!P1 BRA `(.L_x_14363) ;  /* 0x00000028008c9947 */ /* 0x008fea0003800000 */
.L_x_14451:
[----:B------:R-:W-:Y:S05]  /*1b790*/  @!P0 BRA `(.L_x_14364) ;  /* 0x0000000000048947 */ /* 0x000fea0003800000 */
[----:B------:R-:W-:Y:S01]  /*1b7a0*/  BPT.TRAP 0x1 ;  /* 0x000000040000795c */ /* 0x000fe20000300000 */
.L_x_14364:
[----:B------:R-:W4:Y:S02]  /*1b7b0*/  SYNCS.PHASECHK.TRANS64.TRYWAIT P1, [R5+URZ+0x13260], R0 ;  /* 0x01326000050075a7 */ /* 0x000f24000802017f */
[----:B----4-:R-:W-:Y:S05]  /*1b7c0*/  @!P1 BRA `(.L_x_14365) ;  /* 0x0000002800909947 */ /* 0x010fea0003800000 */
.L_x_14452:
[----:B------:R-:W-:Y:S05]  /*1b7d0*/  @!P0 BRA `(.L_x_14366) ;  /* 0x0000000000048947 */ /* 0x000fea0003800000 */
[----:B------:R-:W-:Y:S01]  /*1b7e0*/  BPT.TRAP 0x1 ;  /* 0x000000040000795c */ /* 0x000fe20000300000 */
.L_x_14366:
[----:B------:R-:W5:Y:S02]  /*1b7f0*/  SYNCS.PHASECHK.TRANS64.TRYWAIT P1, [R4+URZ+0x13280], R3 ;  /* 0x01328003040075a7 */ /* 0x000f64000802017f */
[----:B-----5:R-:W-:Y:S05]  /*1b800*/  @!P1 BRA `(.L_x_14367) ;  /* 0x0000002800949947 */ /* 0x020fea0003800000 */
.L_x_14453:
[----:B------:R-:W-:Y:S05]  /*1b810*/  @!P0 BRA `(.L_x_14368) ;  /* 0x0000000000048947 */ /* 0x000fea0003800000 */
[----:B------:R-:W-:Y:S01]  /*1b820*/  BPT.TRAP 0x1 ;  /* 0x000000040000795c */ /* 0x000fe20000300000 */
.L_x_14368:
[----:B------:R0:W0:Y:S02]  /*1b830*/  SYNCS.PHASECHK.TRANS64.TRYWAIT P0, [R5+URZ+0x13280], R0 ;  /* 0x01328000050075a7 */ /* 0x000024000800017f */
[----:B0-----:R-:W-:Y:S05]  /*1b840*/  @!P0 NANOSLEEP.SYNCS 0x989680 ;  /* 0x009896800000895d */ /* 0x001fea0003900000 */
[----:B------:R-:W0:Y:S02]  /*1b850*/  @!P0 SYNCS.PHASECHK.TRANS64 P0, [R5+URZ+0x13280], R0 ;  /* 0x01328000050085a7 */ /* 0x000e24000800007f */
[----:B0-----:R-:W-:Y:S05]  /*1b860*/  @!P0 BRA `(.L_x_14368) ;  /* 0xfffffffc00f08947 */ /* 0x001fea000383ffff */
.L_x_14356:
[----:B------:R-:W-:Y:S05]  /*1b870*/  BSYNC B0 ;  /* 0x0000000000007941 */ /* 0x000fea0003800000 */
.L_x_14355:
[----:B------:R-:W-:Y:S05]  /*1b880*/  EXIT ;  /* 0x000000000000794d */ /* 0x000fea0003800000 */
.L_x_14177:
[----:B0-----:R-:W-:-:S04]  /*1b890*/  IMAD.U32 R3, RZ, RZ, UR45 ;  /* 0x0000002dff037e24 */ /* 0x001fc8000f8e00ff */
[----:B------:R0:W1:Y:S03]  /*1b8a0*/  SYNCS.PHASECHK.TRANS64.TRYWAIT P1, [R3+URZ+0x13200], R8 ;  /* 0x01320008030075a7 */ /* 0x000066000802017f */
[----:B-1----:R-:W-:Y:S05]  /*1b8b0*/  @!P1 NANOSLEEP.SYNCS 0x989680 ;  /* 0x009896800000995d */ /* 0x002fea0003900000 */
[----:B------:R-:W1:Y:S02]  /*1b8c0*/  @!P1 SYNCS.PHASECHK.TRANS64 P1, [R3+URZ+0x13200], R8 ;  /* 0x01320008030095a7 */ /* 0x000e64000802007f */
[----:B-1----:R-:W-:Y:S05]  /*1b8d0*/  @!P1 BRA `(.L_x_14177) ;  /* 0xfffffffc00ec9947 */ /* 0x002fea000383ffff */
[----:B------:R-:W-:Y:S05]  /*1b8e0*/  BRA `(.L_x_14369) ;  /* 0xfffffe6400007947 */ /* 0x000fea000383ffff */
.L_x_14181:
[----:B-1----:R1:W2:Y:S02]  /*1b8f0*/  SYNCS.PHASECHK.TRANS64.TRYWAIT P1, [R12+URZ+0x13230], R3 ;  /* 0x013230030c0075a7 */ /* 0x0022a4000802017f */
[----:B--2---:R-:W-:Y:S05]  /*1b900*/  @!P1 NANOSLEEP.SYNCS 0x989680 ;  /* 0x009896800000995d */ /* 0x004fea0003900000 */
[----:B------:R-:W2:Y:S02]  /*1b910*/  @!P1 SYNCS.PHASECHK.TRANS64 P1, [R12+URZ+0x13230], R3 ;  /* 0x013230030c0095a7 */ /* 0x000ea4000802007f */
[----:B--2---:R-:W-:Y:S05]  /*1b920*/  @!P1 BRA `(.L_x_14181) ;  /* 0xfffffffc00f09947 */ /* 0x004fea000383ffff */
[----:B------:R-:W-:Y:S05]  /*1b930*/  BRA `(.L_x_14180) ;  /* 0xfffffe64001c7947 */ /* 0x000fea000383ffff */
.L_x_14198:
[----:B-1----:R-:W-:-:S04]  /*1b940*/  IMAD.U32 R10, RZ, RZ, UR24 ;  /* 0x00000018ff0a7e24 */ /* 0x002fc8000f8e00ff */
[----:B------:R1:W2:Y:S03]  /*1b950*/  SYNCS.PHASECHK.TRANS64.TRYWAIT P1, [R10+URZ+0x13230], R9 ;  /* 0x013230090a0075a7 */ /* 0x0002a6000802017f */
[----:B--2---:R-:W-:Y:S05]  /*1b960*/  @!P1 NANOSLEEP.SYNCS 0x989680 ;  /* 0x009896800000995d */ /* 0x004fea0003900000 */
[----:B------:R-:W2:Y:S02]  /*1b970*/  @!P1 SYNCS.PHASECHK.TRANS64 P1, [R10+URZ+0x13230], R9 ;  /* 0x013230090a0095a7 */ /* 0x000ea4000802007f */
[----:B--2---:R-:W-:Y:S05]  /*1b980*/  @!P1 BRA `(.L_x_14198) ;  /* 0xfffffffc00ec9947 */ /* 0x004fea000383ffff */
[----:B------:R-:W-:Y:S05]  /*1b990*/  BRA `(.L_x_14197) ;  /* 0xfffffeac000c7947 */ /* 0x000fea000383ffff */
.L_x_14202:
[----:B-1----:R-:W-:-:S04]  /*1b9a0*/  IMAD.U32 R10, RZ, RZ, UR11 ;  /* 0x0000000bff0a7e24 */ /* 0x002fc8000f8e00ff */
[----:B------:R1:W2:Y:S03]  /*1b9b0*/  SYNCS.PHASECHK.TRANS64.TRYWAIT P1, [R10+URZ+0x13250], R9 ;  /* 0x013250090a0075a7 */ /* 0x0002a6000802017f */
[----:B--2---:R-:W-:Y:S05]  /*1b9c0*/  @!P1 NANOSLEEP.SYNCS 0x989680 ;  /* 0x009896800000995d */ /* 0x004fea0003900000 */
[----:B------:R-:W2:Y:S02]  /*1b9d0*/  @!P1 SYNCS.PHASECHK.TRANS64 P1, [R10+URZ+0x13250], R9 ;  /* 0x013250090a0095a7 */ /* 0x000ea4000802007f */
[----:B--2---:R-:W-:Y:S05]  /*1b9e0*/  @!P1 BRA `(.L_x_14202) ;  /* 0xfffffffc00ec9947 */ /* 0x004fea000383ffff */
[----:B------:R-:W-:Y:S05]  /*1b9f0*/  BRA `(.L_x_14201) ;  /* 0xfffffeb000187947 */ /* 0x000fea000383ffff */
.L_x_14221:
[----:B-1----:R-:W-:-:S04]  /*1ba00*/  IMAD.U32 R10, RZ, RZ, UR21 ;  /* 0x00000015ff0a7e24 */ /* 0x002fc8000f8e00ff */
[----:B------:R1:W2:Y:S03]  /*1ba10*/  SYNCS.PHASECHK.TRANS64.TRYWAIT P1, [R10+URZ+0x13230], R9 ;  /* 0x013230090a0075a7 */ /* 0x0002a6000802017f */
[----:B--2---:R-:W-:Y:S05]  /*1ba20*/  @!P1 NANOSLEEP.SYNCS 0x989680 ;  /* 0x009896800000995d */ /* 0x004fea0003900000 */
[----:B------:R-:W2:Y:S02]  /*1ba30*/  @!P1 SYNCS.PHASECHK.TRANS64 P1, [R10+URZ+0x13230], R9 ;  /* 0x013230090a0095a7 */ /* 0x000ea4000802007f */
[----:B--2---:R-:W-:Y:S05]  /*1ba40*/  @!P1 BRA `(.L_x_14221) ;  /* 0xfffffffc00ec9947 */ /* 0x004fea000383ffff */
[----:B------:R-:W-:Y:S05]  /*1ba50*/  BRA `(.L_x_14220) ;  /* 0xfffffef400cc7947 */ /* 0x000fea000383ffff */
.L_x_14225:
[----:B-1----:R-:W-:-:S04]  /*1ba60*/  IMAD.U32 R10, RZ, RZ, UR11 ;  /* 0x0000000bff0a7e24 */ /* 0x002fc8000f8e00ff */
[----:B------:R1:W2:Y:S03]  /*1ba70*/  SYNCS.PHASECHK.TRANS64.TRYWAIT P1, [R10+URZ+0x13250], R9 ;  /* 0x013250090a0075a7 */ /* 0x0002a6000802017f */
[----:B--2---:R-:W-:Y:S05]  /*1ba80*/  @!P1 NANOSLEEP.SYNCS 0x989680 ;  /* 0x009896800000995d */ /* 0x004fea0003900000 */
[----:B------:R-:W2:Y:S02]  /*1ba90*/  @!P1 SYNCS.PHASECHK.TRANS64 P1, [R10+URZ+0x13250], R9 ;  /* 0x013250090a0095a7 */ /* 0x000ea4000802007f */
[----:B--2---:R-:W-:Y:S05]  /*1baa0*/  @!P1 BRA `(.L_x_14225) ;  /* 0xfffffffc00ec9947 */ /* 0x004fea000383ffff */
[----:B------:R-:W-:Y:S05]  /*1bab0*/  BRA `(.L_x_14224) ;  /* 0xfffffef800d87947 */ /* 0x000fea000383ffff */
.L_x_14233:
[----:B-1----:R-:W-:-:S04]  /*1bac0*/  IMAD.U32 R10, RZ, RZ, UR6 ;  /* 0x00000006ff0a7e24 */ /* 0x002fc8000f8e00ff */
[----:B------:R1:W2:Y:S03]  /*1bad0*/  SYNCS.PHASECHK.TRANS64.TRYWAIT P1, [R10+URZ+0x13230], R9 ;  /* 0x013230090a0075a7 */ /* 0x0002a6000802017f */
[----:B--2---:R-:W-:Y:S05]  /*1bae0*/  @!P1 NANOSLEEP.SYNCS 0x989680 ;  /* 0x009896800000995d */ /* 0x004fea0003900000 */
[----:B------:R-:W2:Y:S02]  /*1baf0*/  @!P1 SYNCS.PHASECHK.TRANS64 P1, [R10+URZ+0x13230], R9 ;  /* 0x013230090a0095a7 */ /* 0x000ea4000802007f */
[----:B--2---:R-:W-:Y:S05]  /*1bb00*/  @!P1 BRA `(.L_x_14233) ;  /* 0xfffffffc00ec9947 */ /* 0x004fea000383ffff */
[----:B------:R-:W-:Y:S05]  /*1bb10*/  BRA `(.L_x_14232) ;  /* 0xffffff2000cc7947 */ /* 0x000fea000383ffff */
.L_x_14237:
[----:B-1----:R-:W-:-:S04]  /*1bb20*/  IMAD.U32 R10, RZ, RZ, UR11 ;  /* 0x0000000bff0a7e24 */ /* 0x002fc8000f8e00ff */
[----:B------:R1:W2:Y:S03]  /*1bb30*/  SYNCS.PHASECHK.TRANS64.TRYWAIT P1, [R10+URZ+0x13250], R9 ;  /* 0x013250090a0075a7 */ /* 0x0002a6000802017f */
[----:B--2---:R-:W-:Y:S05]  /*1bb40*/  @!P1 NANOSLEEP.SYNCS 0x989680 ;  /* 0x009896800000995d */ /* 0x004fea0003900000 */
[----:B------:R-:W2:Y:S02]  /*1bb50*/  @!P1 SYNCS.PHASECHK.TRANS64 P1, [R10+URZ+0x13250], R9 ;  /* 0x013250090a0095a7 */ /* 0x000ea4000802007f */
[----:B--2---:R-:W-:Y:S05]  /*1bb60*/  @!P1 BRA `(.L_x_14237) ;  /* 0xfffffffc00ec9947 */ /* 0x004fea000383ffff */
[----:B------:R-:W-:Y:S05]  /*1bb70*/  BRA `(.L_x_14236) ;  /* 0xffffff2400d87947 */ /* 0x000fea000383ffff */
.L_x_14252:
[----:B-1----:R-:W-:-:S04]  /*1bb80*/  IMAD.U32 R5, RZ, RZ, UR14 ;  /* 0x0000000eff057e24 */ /* 0x002fc8000f8e00ff */
[----:B------:R1:W2:Y:S03]  /*1bb90*/  SYNCS.PHASECHK.TRANS64.TRYWAIT P1, [R5+URZ+0x13250], R0 ;  /* 0x01325000050075a7 */ /* 0x0002a6000802017f */
[----:B--2---:R-:W-:Y:S05]  /*1bba0*/  @!P1 NANOSLEEP.SYNCS 0x989680 ;  /* 0x009896800000995d */ /* 0x004fea0003900000 */
[----:B------:R-:W2:Y:S02]  /*1bbb0*/  @!P1 SYNCS.PHASECHK.TRANS64 P1, [R5+URZ+0x13250], R0 ;  /* 0x01325000050095a7 */ /* 0x000ea4000802007f */
[----:B--2---:R-:W-:Y:S05]  /*1bbc0*/  @!P1 BRA `(.L_x_14252) ;  /* 0xfffffffc00ec9947 */ /* 0x004fea000383ffff */
[----:B------:R-:W-:Y:S05]  /*1bbd0*/  BRA `(.L_x_14251) ;  /* 0xffffff6800c07947 */ /* 0x000fea000383ffff */
.L_x_14291:
[----:B------:R-:W1:Y:S01]  /*1bbe0*/  S2R R21, SR_TID.X ;  /* 0x0000000000157919 */ /* 0x000e620000002100 */
        /* <DEDUP_REMOVED lines=9> */
.L_x_14370:
[----:B------:R-:W-:Y:S05]  /*1bc80*/  BRA `(.L_x_14371) ;  /* 0xffffffac00a87947 */ /* 0x000fea000383ffff */
.L_x_14294:
[----:B-1----:R-:W2:Y:S02]  /*1bc90*/  LDL R0, [R1+0x2c] ;  /* 0x00002c0001007983 */ /* 0x002ea40000100800 */
[----:B--2---:R1:W2:Y:S02]  /*1bca0*/  SYNCS.PHASECHK.TRANS64.TRYWAIT P0, [R7+URZ+0x13280], R0 ;  /* 0x01328000070075a7 */ /* 0x0042a4000800017f */
[----:B--2---:R-:W-:Y:S05]  /*1bcb0*/  @!P0 NANOSLEEP.SYNCS 0x989680 ;  /* 0x009896800000895d */ /* 0x004fea0003900000 */
[----:B------:R-:W2:Y:S02]  /*1bcc0*/  @!P0 SYNCS.PHASECHK.TRANS64 P0, [R7+URZ+0x13280], R0 ;  /* 0x01328000070085a7 */ /* 0x000ea4000800007f */
[----:B--2---:R-:W-:Y:S05]  /*1bcd0*/  @!P0 BRA `(.L_x_14294) ;  /* 0xfffffffc00ec8947 */ /* 0x004fea000383ffff */
[----:B------:R-:W-:Y:S05]  /*1bce0*/  BRA `(.L_x_14372) ;  /* 0xffffffb000d47947 */ /* 0x000fea000383ffff */
.L_x_14295:
        /* <DEDUP_REMOVED lines=8> */
.L_x_14374:
[----:B------:R-:W-:Y:S05]  /*1bd70*/  BSYNC B0 ;  /* 0x0000000000007941 */ /* 0x000fea0003800000 */
.L_x_14373:
[----:B------:R-:W-:Y:S01]  /*1bd80*/  IMAD.MOV.U32 R13, RZ, RZ, R0 ;  /* 0x000000ffff0d7224 */ /* 0x000fe200078e0000 */
[----:B------:R-:W-:Y:S01]  /*1bd90*/  ISETP.GE.AND P2, PT, R8, 0x81, PT ;  /* 0x000000810800780c */ /* 0x000fe20003f46270 */
[----:B------:R-:W-:Y:S01]  /*1bda0*/  IMAD.MOV.U32 R12, RZ, RZ, RZ ;  /* 0x000000ffff0c7224 */ /* 0x000fe200078e00ff */
[----:B------:R-:W-:Y:S01]  /*1bdb0*/  LOP3.LUT R16, R16, 0xffffffef, RZ, 0xc0, !PT ;  /* 0xffffffef10107812 */ /* 0x000fe200078ec0ff */
[----:B------:R-:W-:Y:S01]  /*1bdc0*/  IMAD.MOV.U32 R11, RZ, RZ, 0x1c1f ;  /* 0x00001c1fff0b7424 */ /* 0x000fe200078e00ff */
[C---:B------:R-:W-:Y:S01]  /*1bdd0*/  ISETP.GE.AND P4, PT, R8.reuse, 0x21, PT ;  /* 0x000000210800780c */ /* 0x040fe20003f86270 */
[----:B------:R-:W-:Y:S01]  /*1bde0*/  IMAD.MOV.U32 R15, RZ, RZ, -0x1 ;  /* 0xffffffffff0f7424 */ /* 0x000fe200078e00ff */
[----:B------:R-:W-:Y:S01]  /*1bdf0*/  ISETP.GE.AND P3, PT, R8, 0x41, PT ;  /* 0x000000410800780c */ /* 0x000fe20003f66270 */
[----:B------:R-:W-:-:S12]  /*1be00*/  IMAD.MOV.U32 R3, RZ, RZ, R14 ;  /* 0x000000ffff037224 */ /* 0x000fd800078e000e */
[----:B------:R-:W-:Y:S05]  /*1be10*/  WARPSYNC.COLLECTIVE R15, `(.L_x_14375) ;  /* 0x000000000f087348 */ /* 0x000fea0003c00000 */
[----:B------:R0:W1:Y:S02]  /*1be20*/  SHFL.IDX P6, R14, R13, R12, R11 ;  /* 0x0000000c0d0e7389 */ /* 0x00006400000c000b */
[----:B01----:R-:W-:Y:S01]  /*1be30*/  ENDCOLLECTIVE ;  /* 0x000000000000791b */ /* 0x003fe20003800000 */
.L_x_14375:
[----:B------:R-:W-:Y:S01]  /*1be40*/  @P2 LOP3.LUT R16, R16, 0x10, RZ, 0xfc, !PT ;  /* 0x0000001010102812 */ /* 0x000fe200078efcff */
[----:B------:R-:W-:Y:S02]  /*1be50*/  IMAD.MOV.U32 R13, RZ, RZ, R2 ;  /* 0x000000ffff0d7224 */ /* 0x000fe400078e0002 */
[----:B------:R-:W-:Y:S02]  /*1be60*/  IMAD.MOV.U32 R12, RZ, RZ, 0x1 ;  /* 0x00000001ff0c7424 */ /* 0x000fe400078e00ff */
[----:B------:R-:W-:-:S07]  /*1be70*/  IMAD.MOV.U32 R10, RZ, RZ, R14 ;  /* 0x000000ffff0a7224 */ /* 0x000fce00078e000e */
[----:B------:R-:W-:Y:S05]  /*1be80*/  WARPSYNC.COLLECTIVE R15, `(.L_x_14376) ;  /* 0x000000000f087348 */ /* 0x000fea0003c00000 */
[----:B------:R0:W1:Y:S02]  /*1be90*/  SHFL.IDX P6, R14, R13, R12, R11 ;  /* 0x0000000c0d0e7389 */ /* 0x00006400000c000b */
[----:B01----:R-:W-:Y:S01]  /*1bea0*/  ENDCOLLECTIVE ;  /* 0x000000000000791b */ /* 0x003fe20003800000 */
.L_x_14376:
        /* <DEDUP_REMOVED lines=14> */
.L_x_14377:
        /* <DEDUP_REMOVED lines=10> */
.L_x_14378:
        /* <DEDUP_REMOVED lines=10> */
.L_x_14379:
        /* <DEDUP_REMOVED lines=8> */
.L_x_14380:
        /* <DEDUP_REMOVED lines=10> */
.L_x_14381:
[----:B------:R-:W-:Y:S02]  /*1c1f0*/  IMAD.MOV.U32 R13, RZ, RZ, R25 ;  /* 0x000000ffff0d7224 */ /* 0x000fe400078e0019 */
[----:B------:R-:W-:Y:S02]  /*1c200*/  IMAD.MOV.U32 R12, RZ, RZ, RZ ;  /* 0x000000ffff0c7224 */ /* 0x000fe400078e00ff */
[----:B------:R-:W-:-:S07]  /*1c210*/  IMAD.MOV.U32 R0, RZ, RZ, R14 ;  /* 0x000000ffff007224 */ /* 0x000fce00078e000e */
[----:B------:R-:W-:Y:S05]  /*1c220*/  WARPSYNC.COLLECTIVE R15, `(.L_x_14382) ;  /* 0x000000000f087348 */ /* 0x000fea0003c00000 */
[----:B------:R0:W1:Y:S02]  /*1c230*/  SHFL.IDX P6, R14, R13, R12, R11 ;  /* 0x0000000c0d0e7389 */ /* 0x00006400000c000b */
[----:B01----:R-:W-:Y:S01]  /*1c240*/  ENDCOLLECTIVE ;  /* 0x000000000000791b */ /* 0x003fe20003800000 */
.L_x_14382:
        /* <DEDUP_REMOVED lines=13> */
.L_x_14383:
[----:B------:R-:W-:Y:S01]  /*1c320*/  IMAD.MOV.U32 R10, RZ, RZ, R14 ;  /* 0x000000ffff0a7224 */ /* 0x000fe200078e000e */
[----:B------:R-:W-:Y:S06]  /*1c330*/  BRA `(.L_x_14384) ;  /* 0xffffffb000b07947 */ /* 0x000fec000383ffff */
.L_x_14300:
[----:B---3--:R-:W3:Y:S02]  /*1c340*/  LDL R0, [R1+0x2c] ;  /* 0x00002c0001007983 */ /* 0x008ee40000100800 */
[----:B---3--:R3:W4:Y:S02]  /*1c350*/  SYNCS.PHASECHK.TRANS64.TRYWAIT P0, [R7+URZ+0x13240], R0 ;  /* 0x01324000070075a7 */ /* 0x008724000800017f */
[----:B----4-:R-:W-:Y:S05]  /*1c360*/  @!P0 NANOSLEEP.SYNCS 0x989680 ;  /* 0x009896800000895d */ /* 0x010fea0003900000 */
[----:B------:R-:W4:Y:S02]  /*1c370*/  @!P0 SYNCS.PHASECHK.TRANS64 P0, [R7+URZ+0x13240], R0 ;  /* 0x01324000070085a7 */ /* 0x000f24000800007f */
[----:B----4-:R-:W-:Y:S05]  /*1c380*/  @!P0 BRA `(.L_x_14300) ;  /* 0xfffffffc00ec8947 */ /* 0x010fea000383ffff */
[----:B------:R-:W-:Y:S05]  /*1c390*/  BRA `(.L_x_14385) ;  /* 0xffffffb400107947 */ /* 0x000fea000383ffff */
.L_x_14301:
        /* <DEDUP_REMOVED lines=8> */
.L_x_14387:
[----:B------:R-:W-:Y:S05]  /*1c420*/  BSYNC B0 ;  /* 0x0000000000007941 */ /* 0x000fea0003800000 */
.L_x_14386:
        /* <DEDUP_REMOVED lines=10> */
.L_x_14388:
        /* <DEDUP_REMOVED lines=8> */
.L_x_14389:
        /* <DEDUP_REMOVED lines=15> */
.L_x_14390:
[----:B------:R-:W-:Y:S02]  /*1c640*/  IMAD.MOV.U32 R13, RZ, RZ, R0 ;  /* 0x000000ffff0d7224 */ /* 0x000fe400078e0000 */
[----:B------:R-:W-:Y:S02]  /*1c650*/  IMAD.MOV.U32 R12, RZ, RZ, 0x2 ;  /* 0x00000002ff0c7424 */ /* 0x000fe400078e00ff */
[----:B------:R-:W-:-:S07]  /*1c660*/  IMAD.MOV.U32 R5, RZ, RZ, R14 ;  /* 0x000000ffff057224 */ /* 0x000fce00078e000e */
[----:B------:R-:W-:Y:S05]  /*1c670*/  WARPSYNC.COLLECTIVE R15, `(.L_x_14391) ;  /* 0x000000000f087348 */ /* 0x000fea0003c00000 */
[----:B------:R0:W1:Y:S02]  /*1c680*/  SHFL.IDX P6, R14, R13, R12, R11 ;  /* 0x0000000c0d0e7389 */ /* 0x00006400000c000b */
[----:B01----:R-:W-:Y:S01]  /*1c690*/  ENDCOLLECTIVE ;  /* 0x000000000000791b */ /* 0x003fe20003800000 */
.L_x_14391:
        /* <DEDUP_REMOVED lines=14> */
.L_x_14392:
[----:B------:R-:W-:Y:S02]  /*1c780*/  IMAD.MOV.U32 R13, RZ, RZ, R0 ;  /* 0x000000ffff0d7224 */ /* 0x000fe400078e0000 */
[----:B------:R-:W-:Y:S02]  /*1c790*/  IMAD.MOV.U32 R12, RZ, RZ, 0x3 ;  /* 0x00000003ff0c7424 */ /* 0x000fe400078e00ff */
[----:B------:R-:W-:-:S07]  /*1c7a0*/  IMAD.MOV.U32 R5, RZ, RZ, R14 ;  /* 0x000000ffff057224 */ /* 0x000fce00078e000e */
[----:B------:R-:W-:Y:S05]  /*1c7b0*/  WARPSYNC.COLLECTIVE R15, `(.L_x_14393) ;  /* 0x000000000f087348 */ /* 0x000fea0003c00000 */
[----:B------:R0:W1:Y:S02]  /*1c7c0*/  SHFL.IDX P6, R14, R13, R12, R11 ;  /* 0x0000000c0d0e7389 */ /* 0x00006400000c000b */
[----:B01----:R-:W-:Y:S01]  /*1c7d0*/  ENDCOLLECTIVE ;  /* 0x000000000000791b */ /* 0x003fe20003800000 */
.L_x_14393:
        /* <DEDUP_REMOVED lines=10> */
.L_x_14394:
        /* <DEDUP_REMOVED lines=10> */
.L_x_14395:
        /* <DEDUP_REMOVED lines=13> */
.L_x_14396:
[----:B------:R-:W-:Y:S01]  /*1c9f0*/  IMAD.MOV.U32 R4, RZ, RZ, R14 ;  /* 0x000000ffff047224 */ /* 0x000fe200078e000e */
[----:B------:R-:W-:Y:S06]  /*1ca00*/  BRA `(.L_x_14397) ;  /* 0xffffffb0009c7947 */ /* 0x000fec000383ffff */
.L_x_14308:
[----:B------:R-:W-:Y:S02]  /*1ca10*/  IMAD.MOV.U32 R13, RZ, RZ, R4 ;  /* 0x000000ffff0d7224 */ /* 0x000fe400078e0004 */
[----:B------:R-:W-:Y:S02]  /*1ca20*/  IMAD.MOV.U32 R12, RZ, RZ, RZ ;  /* 0x000000ffff0c7224 */ /* 0x000fe400078e00ff */
[----:B------:R-:W-:Y:S02]  /*1ca30*/  IMAD.MOV.U32 R11, RZ, RZ, 0x1c1f ;  /* 0x00001c1fff0b7424 */ /* 0x000fe400078e00ff */
[----:B------:R-:W-:Y:S02]  /*1ca40*/  IMAD.MOV.U32 R15, RZ, RZ, -0x1 ;  /* 0xffffffffff0f7424 */ /* 0x000fe400078e00ff */
[----:B------:R-:W-:Y:S02]  /*1ca50*/  IMAD R5, R9, UR37, RZ ;  /* 0x0000002509057c24 */ /* 0x000fe4000f8e02ff */
[----:B------:R-:W-:-:S07]  /*1ca60*/  VIADD R3, R21, UR38 ;  /* 0x0000002615037c36 */ /* 0x000fce0008000000 */
[----:B-1---5:R-:W-:Y:S05]  /*1ca70*/  WARPSYNC.COLLECTIVE R15, `(.L_x_14398) ;  /* 0x000000000f087348 */ /* 0x022fea0003c00000 */
[----:B------:R0:W2:Y:S02]  /*1ca80*/  SHFL.IDX P6, R14, R13, R12, R11 ;  /* 0x0000000c0d0e7389 */ /* 0x0000a400000c000b */
[----:B012--5:R-:W-:Y:S01]  /*1ca90*/  ENDCOLLECTIVE ;  /* 0x000000000000791b */ /* 0x027fe20003800000 */
.L_x_14398:
[C---:B------:R-:W-:Y:S01]  /*1caa0*/  VIADD R10, R3.reuse, 0x20 ;  /* 0x00000020030a7836 */ /* 0x040fe20000000000 */
[----:B------:R-:W-:Y:S01]  /*1cab0*/  ISETP.GE.AND P2, PT, R3, R5, PT ;  /* 0x000000050300720c */ /* 0x000fe20003f46270 */
[----:B------:R-:W-:Y:S02]  /*1cac0*/  IMAD.MOV.U32 R13, RZ, RZ, R0 ;  /* 0x000000ffff0d7224 */ /* 0x000fe400078e0000 */
[----:B------:R-:W-:-:S10]  /*1cad0*/  IMAD.MOV.U32 R7, RZ, RZ, R14 ;  /* 0x000000ffff077224 */ /* 0x000fd400078e000e */
[----:B------:R-:W-:Y:S05]  /*1cae0*/  WARPSYNC.COLLECTIVE R15, `(.L_x_14399) ;  /* 0x000000000f087348 */ /* 0x000fea0003c00000 */
[----:B------:R0:W1:Y:S02]  /*1caf0*/  SHFL.IDX P6, R14, R13, R12, R11 ;  /* 0x0000000c0d0e7389 */ /* 0x00006400000c000b */
[----:B01----:R-:W-:Y:S01]  /*1cb00*/  ENDCOLLECTIVE ;  /* 0x000000000000791b */ /* 0x003fe20003800000 */
.L_x_14399:
[----:B------:R-:W-:Y:S02]  /*1cb10*/  IMAD.MOV.U32 R13, RZ, RZ, R4 ;  /* 0x000000ffff0d7224 */ /* 0x000fe400078e0004 */
[----:B------:R-:W-:Y:S02]  /*1cb20*/  IMAD.MOV.U32 R12, RZ, RZ, 0x1 ;  /* 0x00000001ff0c7424 */ /* 0x000fe400078e00ff */
[----:B------:R-:W-:-:S07]  /*1cb30*/  IMAD.MOV.U32 R8, RZ, RZ, R14 ;  /* 0x000000ffff087224 */ /* 0x000fce00078e000e */
[----:B------:R-:W-:Y:S05]  /*1cb40*/  WARPSYNC.COLLECTIVE R15, `(.L_x_14400) ;  /* 0x000000000f087348 */ /* 0x000fea0003c00000 */
[----:B------:R0:W1:Y:S02]  /*1cb50*/  SHFL.IDX P6, R14, R13, R12, R11 ;  /* 0x0000000c0d0e7389 */ /* 0x00006400000c000b */
[----:B01----:R-:W-:Y:S01]  /*1cb60*/  ENDCOLLECTIVE ;  /* 0x000000000000791b */ /* 0x003fe20003800000 */
.L_x_14400:
        /* <DEDUP_REMOVED lines=8> */
[----:B------:R-:W-:Y:S01]  /*1cbf0*/  ISETP.GE.AND P2, PT, R10, R5, PT ;  /* 0x000000050a00720c */ /* 0x000fe20003f46270 */
[----:B------:R-:W-:-:S12]  /*1cc00*/  IMAD.MOV.U32 R7, RZ, RZ, R14 ;  /* 0x000000ffff077224 */ /* 0x000fd800078e000e */
[----:B0-----:R-:W-:Y:S05]  /*1cc10*/  WARPSYNC.COLLECTIVE R15, `(.L_x_14401) ;  /* 0x000000000f087348 */ /* 0x001fea0003c00000 */
[----:B------:R1:W2:Y:S02]  /*1cc20*/  SHFL.IDX P6, R14, R13, R12, R11 ;  /* 0x0000000c0d0e7389 */ /* 0x0002a400000c000b */
[----:B012---:R-:W-:Y:S01]  /*1cc30*/  ENDCOLLECTIVE ;  /* 0x000000000000791b */ /* 0x007fe20003800000 */
.L_x_14401:
[----:B------:R-:W-:Y:S02]  /*1cc40*/  IMAD.MOV.U32 R13, RZ, RZ, R4 ;  /* 0x000000ffff0d7224 */ /* 0x000fe400078e0004 */
[----:B------:R-:W-:Y:S02]  /*1cc50*/  IMAD.MOV.U32 R12, RZ, RZ, 0x2 ;  /* 0x00000002ff0c7424 */ /* 0x000fe400078e00ff */
[----:B------:R-:W-:-:S07]  /*1cc60*/  IMAD.MOV.U32 R8, RZ, RZ, R14 ;  /* 0x000000ffff087224 */ /* 0x000fce00078e000e */
[----:B------:R-:W-:Y:S05]  /*1cc70*/  WARPSYNC.COLLECTIVE R15, `(.L_x_14402) ;  /* 0x000000000f087348 */ /* 0x000fea0003c00000 */
[----:B------:R0:W1:Y:S02]  /*1cc80*/  SHFL.IDX P6, R14, R13, R12, R11 ;  /* 0x0000000c0d0e7389 */ /* 0x00006400000c000b */
[----:B01----:R-:W-:Y:S01]  /*1cc90*/  ENDCOLLECTIVE ;  /* 0x000000000000791b */ /* 0x003fe20003800000 */
.L_x_14402:
        /* <DEDUP_REMOVED lines=14> */
.L_x_14403:
[----:B------:R-:W-:Y:S02]  /*1cd80*/  IMAD.MOV.U32 R13, RZ, RZ, R4 ;  /* 0x000000ffff0d7224 */ /* 0x000fe400078e0004 */
[----:B------:R-:W-:Y:S02]  /*1cd90*/  IMAD.MOV.U32 R12, RZ, RZ, 0x3 ;  /* 0x00000003ff0c7424 */ /* 0x000fe400078e00ff */
[----:B------:R-:W-:-:S07]  /*1cda0*/  IMAD.MOV.U32 R8, RZ, RZ, R14 ;  /* 0x000000ffff087224 */ /* 0x000fce00078e000e */
[----:B------:R-:W-:Y:S05]  /*1cdb0*/  WARPSYNC.COLLECTIVE R15, `(.L_x_14404) ;  /* 0x000000000f087348 */ /* 0x000fea0003c00000 */
[----:B------:R0:W1:Y:S02]  /*1cdc0*/  SHFL.IDX P6, R14, R13, R12, R11 ;  /* 0x0000000c0d0e7389 */ /* 0x00006400000c000b */
[----:B01----:R-:W-:Y:S01]  /*1cdd0*/  ENDCOLLECTIVE ;  /* 0x000000000000791b */ /* 0x003fe20003800000 */
.L_x_14404:
[----:B------:R-:W-:-:S05]  /*1cde0*/  @!P2 IADD3 R8, P1, R20, R8, RZ ;  /* 0x000000081408a210 */ /* 0x000fca0007f3e0ff */
[----:B------:R-:W-:-:S04]  /*1cdf0*/  @!P2 IMAD.X R7, RZ, RZ, R7, P1 ;  /* 0x000000ffff07a224 */ /* 0x000fc800008e0607 */
[----:B------:R-:W-:Y:S02]  /*1ce00*/  @!P2 IMAD.MOV.U32 R9, RZ, RZ, R7 ;  /* 0x000000ffff09a224 */ /* 0x000fe400078e0007 */
[----:B------:R-:W-:Y:S02]  /*1ce10*/  IMAD.MOV.U32 R13, RZ, RZ, R0 ;  /* 0x000000ffff0d7224 */ /* 0x000fe400078e0000 */
[----:B------:R-:W-:Y:S01]  /*1ce20*/  VIADD R7, R3, 0x60 ;  /* 0x0000006003077836 */ /* 0x000fe20000000000 */
[----:B------:R-:W-:Y:S01]  /*1ce30*/  @!PT LDS RZ, [RZ] ;  /* 0x00000000fffff984 */ /* 0x000fe20000000800 */
[----:B------:R-:W-:Y:S01]  /*1ce40*/  @!PT LDS RZ, [RZ] ;  /* 0x00000000fffff984 */ /* 0x000fe20000000800 */
[----:B------:R-:W-:Y:S01]  /*1ce50*/  @!PT LDS RZ, [RZ] ;  /* 0x00000000fffff984 */ /* 0x000fe20000000800 */
[----:B------:R0:W-:Y:S04]  /*1ce60*/  @!P2 LDGSTS.E.BYPASS.LTC128B.128 [R18+0xc000], desc[UR50][R8.64], !P0 ;  /* 0x0c0000000812afae */ /* 0x0001e8000c101d72 */
[----:B------:R-:W-:Y:S01]  /*1ce70*/  ISETP.GE.AND P2, PT, R7, R5, PT ;  /* 0x000000050700720c */ /* 0x000fe20003f46270 */
[----:B------:R-:W-:-:S12]  /*1ce80*/  IMAD.MOV.U32 R4, RZ, RZ, R14 ;  /* 0x000000ffff047224 */ /* 0x000fd800078e000e */
[----:B0-----:R-:W-:Y:S05]  /*1ce90*/  WARPSYNC.COLLECTIVE R15, `(.L_x_14405) ;  /* 0x000000000f087348 */ /* 0x001fea0003c00000 */
[----:B------:R1:W2:Y:S02]  /*1cea0*/  SHFL.IDX P6, R14, R13, R12, R11 ;  /* 0x0000000c0d0e7389 */ /* 0x0002a400000c000b */
[----:B012---:R-:W-:Y:S01]  /*1ceb0*/  ENDCOLLECTIVE ;  /* 0x000000000000791b */ /* 0x007fe20003800000 */
.L_x_14405:
[----:B------:R-:W-:Y:S02]  /*1cec0*/  IMAD.MOV.U32 R13, RZ, RZ, R6 ;  /* 0x000000ffff0d7224 */ /* 0x000fe400078e0006 */
[----:B------:R-:W-:Y:S02]  /*1ced0*/  IMAD.MOV.U32 R12, RZ, RZ, RZ ;  /* 0x000000ffff0c7224 */ /* 0x000fe400078e00ff */
[----:B------:R-:W-:-:S07]  /*1cee0*/  IMAD.MOV.U32 R0, RZ, RZ, R14 ;  /* 0x000000ffff007224 */ /* 0x000fce00078e000e */
[----:B------:R-:W-:Y:S05]  /*1cef0*/  WARPSYNC.COLLECTIVE R15, `(.L_x_14406) ;  /* 0x000000000f087348 */ /* 0x000fea0003c00000 */
[----:B------:R0:W1:Y:S02]  /*1cf00*/  SHFL.IDX P6, R14, R13, R12, R11 ;  /* 0x0000000c0d0e7389 */ /* 0x00006400000c000b */
[----:B01----:R-:W-:Y:S01]  /*1cf10*/  ENDCOLLECTIVE ;  /* 0x000000000000791b */ /* 0x003fe20003800000 */
.L_x_14406:
[----:B------:R-:W-:-:S05]  /*1cf20*/  @!P2 IADD3 R0, P1, R20, R0, RZ ;  /* 0x000000001400a210 */ /* 0x000fca0007f3e0ff */
[----:B------:R-:W-:Y:S02]  /*1cf30*/  @!P2 IMAD.MOV.U32 R8, RZ, RZ, R0 ;  /* 0x000000ffff08a224 */ /* 0x000fe400078e0000 */
[----:B------:R-:W-:Y:S02]  /*1cf40*/  @!P2 IMAD.X R4, RZ, RZ, R4, P1 ;  /* 0x000000ffff04a224 */ /* 0x000fe400008e0604 */
[----:B------:R-:W-:Y:S02]  /*1cf50*/  IMAD.MOV.U32 R13, RZ, RZ, R2 ;  /* 0x000000ffff0d7224 */ /* 0x000fe400078e0002 */
[----:B------:R-:W-:Y:S02]  /*1cf60*/  @!P2 IMAD.MOV.U32 R9, RZ, RZ, R4 ;  /* 0x000000ffff09a224 */ /* 0x000fe400078e0004 */
[----:B------:R-:W-:-:S03]  /*1cf70*/  VIADD R4, R3, 0x80 ;  /* 0x0000008003047836 */ /* 0x000fc60000000000 */
        /* <DEDUP_REMOVED lines=9> */
.L_x_14407:
[----:B------:R-:W-:Y:S02]  /*1d010*/  IMAD.MOV.U32 R13, RZ, RZ, R6 ;  /* 0x000000ffff0d7224 */ /* 0x000fe400078e0006 */
[----:B------:R-:W-:Y:S02]  /*1d020*/  IMAD.MOV.U32 R12, RZ, RZ, 0x1 ;  /* 0x00000001ff0c7424 */ /* 0x000fe400078e00ff */
[----:B------:R-:W-:-:S07]  /*1d030*/  IMAD.MOV.U32 R8, RZ, RZ, R14 ;  /* 0x000000ffff087224 */ /* 0x000fce00078e000e */
[----:B------:R-:W-:Y:S05]  /*1d040*/  WARPSYNC.COLLECTIVE R15, `(.L_x_14408) ;  /* 0x000000000f087348 */ /* 0x000fea0003c00000 */
[----:B------:R0:W1:Y:S02]  /*1d050*/  SHFL.IDX P6, R14, R13, R12, R11 ;  /* 0x0000000c0d0e7389 */ /* 0x00006400000c000b */
[----:B01----:R-:W-:Y:S01]  /*1d060*/  ENDCOLLECTIVE ;  /* 0x000000000000791b */ /* 0x003fe20003800000 */
.L_x_14408:
        /* <DEDUP_REMOVED lines=12> */
.L_x_14409:
[----:B------:R-:W-:Y:S01]  /*1d130*/  IMAD.MOV.U32 R2, RZ, RZ, R14 ;  /* 0x000000ffff027224 */ /* 0x000fe200078e000e */
[----:B------:R-:W-:Y:S06]  /*1d140*/  BRA `(.L_x_14410) ;  /* 0xffffffb400a47947 */ /* 0x000fec000383ffff */
.L_x_14311:
[----:B-1----:R1:W2:Y:S02]  /*1d150*/  SYNCS.PHASECHK.TRANS64.TRYWAIT P0, [R17+URZ+0x13220], R0 ;  /* 0x01322000110075a7 */ /* 0x0022a4000800017f */
[----:B--2---:R-:W-:Y:S05]  /*1d160*/  @!P0 NANOSLEEP.SYNCS 0x989680 ;  /* 0x009896800000895d */ /* 0x004fea0003900000 */
[----:B------:R-:W2:Y:S02]  /*1d170*/  @!P0 SYNCS.PHASECHK.TRANS64 P0, [R17+URZ+0x13220], R0 ;  /* 0x01322000110085a7 */ /* 0x000ea4000800007f */
[----:B--2---:R-:W-:Y:S05]  /*1d180*/  @!P0 BRA `(.L_x_14311) ;  /* 0xfffffffc00f08947 */ /* 0x004fea000383ffff */
[----:B------:R-:W-:Y:S05]  /*1d190*/  BRA `(.L_x_14411) ;  /* 0xffffffb800007947 */ /* 0x000fea000383ffff */
.L_x_14315:
[----:B0-----:R-:W2:Y:S02]  /*1d1a0*/  LDL R2, [R1+0x8] ;  /* 0x0000080001027983 */ /* 0x001ea40000100800 */
[----:B--2---:R0:W1:Y:S02]  /*1d1b0*/  SYNCS.PHASECHK.TRANS64.TRYWAIT P0, [R0+URZ+0x13280], R2 ;  /* 0x01328002000075a7 */ /* 0x004064000800017f */
[----:B-1----:R-:W-:Y:S05]  /*1d1c0*/  @!P0 NANOSLEEP.SYNCS 0x989680 ;  /* 0x009896800000895d */ /* 0x002fea0003900000 */
[----:B------:R-:W1:Y:S02]  /*1d1d0*/  @!P0 SYNCS.PHASECHK.TRANS64 P0, [R0+URZ+0x13280], R2 ;  /* 0x01328002000085a7 */ /* 0x000e64000800007f */
[----:B-1----:R-:W-:Y:S05]  /*1d1e0*/  @!P0 BRA `(.L_x_14315) ;  /* 0xfffffffc00ec8947 */ /* 0x002fea000383ffff */
[----:B------:R-:W-:Y:S05]  /*1d1f0*/  BRA `(.L_x_14412) ;  /* 0xffffffbc00507947 */ /* 0x000fea000383ffff */
.L_x_14316:
        /* <DEDUP_REMOVED lines=8> */
.L_x_14414:
[----:B------:R-:W-:Y:S05]  /*1d280*/  BSYNC B0 ;  /* 0x0000000000007941 */ /* 0x000fea0003800000 */
.L_x_14413:
        /* <DEDUP_REMOVED lines=10> */
.L_x_14415:
        /* <DEDUP_REMOVED lines=11> */
.L_x_14416:
        /* <DEDUP_REMOVED lines=10> */
.L_x_14417:
        /* <DEDUP_REMOVED lines=11> */
.L_x_14418:
        /* <DEDUP_REMOVED lines=10> */
.L_x_14419:
        /* <DEDUP_REMOVED lines=11> */
.L_x_14420:
        /* <DEDUP_REMOVED lines=10> */
.L_x_14421:
[----:B------:R-:W-:Y:S02]  /*1d720*/  IMAD.MOV.U32 R13, RZ, RZ, R18 ;  /* 0x000000ffff0d7224 */ /* 0x000fe400078e0012 */
[----:B------:R-:W-:Y:S02]  /*1d730*/  IMAD.MOV.U32 R12, RZ, RZ, RZ ;  /* 0x000000ffff0c7224 */ /* 0x000fe400078e00ff */
[----:B------:R-:W-:Y:S02]  /*1d740*/  IMAD.SHL.U32 R3, R3, 0x10, RZ ;  /* 0x0000001003037824 */ /* 0x000fe400078e00ff */
[----:B------:R-:W-:-:S07]  /*1d750*/  IMAD.MOV.U32 R2, RZ, RZ, R14 ;  /* 0x000000ffff027224 */ /* 0x000fce00078e000e */
[----:B------:R-:W-:Y:S05]  /*1d760*/  WARPSYNC.COLLECTIVE R15, `(.L_x_14422) ;  /* 0x000000000f087348 */ /* 0x000fea0003c00000 */
[----:B------:R0:W1:Y:S02]  /*1d770*/  SHFL.IDX P6, R14, R13, R12, R11 ;  /* 0x0000000c0d0e7389 */ /* 0x00006400000c000b */
[----:B01----:R-:W-:Y:S01]  /*1d780*/  ENDCOLLECTIVE ;  /* 0x000000000000791b */ /* 0x003fe20003800000 */
.L_x_14422:
        /* <DEDUP_REMOVED lines=12> */
.L_x_14423:
[----:B------:R-:W-:Y:S01]  /*1d850*/  IMAD.MOV.U32 R2, RZ, RZ, R14 ;  /* 0x000000ffff027224 */ /* 0x000fe200078e000e */
[----:B------:R-:W-:Y:S06]  /*1d860*/  BRA `(.L_x_14424) ;  /* 0xffffffb800cc7947 */ /* 0x000fec000383ffff */
.L_x_14321:
[----:B--2---:R-:W2:Y:S02]  /*1d870*/  LDL R2, [R1+0x8] ;  /* 0x0000080001027983 */ /* 0x004ea40000100800 */
[----:B--2---:R2:W3:Y:S02]  /*1d880*/  SYNCS.PHASECHK.TRANS64.TRYWAIT P0, [R0+URZ+0x13240], R2 ;  /* 0x01324002000075a7 */ /* 0x0044e4000800017f */
[----:B---3--:R-:W-:Y:S05]  /*1d890*/  @!P0 NANOSLEEP.SYNCS 0x989680 ;  /* 0x009896800000895d */ /* 0x008fea0003900000 */
[----:B------:R-:W3:Y:S02]  /*1d8a0*/  @!P0 SYNCS.PHASECHK.TRANS64 P0, [R0+URZ+0x13240], R2 ;  /* 0x01324002000085a7 */ /* 0x000ee4000800007f */
[----:B---3--:R-:W-:Y:S05]  /*1d8b0*/  @!P0 BRA `(.L_x_14321) ;  /* 0xfffffffc00ec8947 */ /* 0x008fea000383ffff */
[----:B------:R-:W-:Y:S05]  /*1d8c0*/  BRA `(.L_x_14425) ;  /* 0xffffffbc00287947 */ /* 0x000fea000383ffff */
.L_x_14322:
        /* <DEDUP_REMOVED lines=8> */
.L_x_14427:
[----:B------:R-:W-:Y:S05]  /*1d950*/  BSYNC B0 ;  /* 0x0000000000007941 */ /* 0x000fea0003800000 */
.L_x_14426:
        /* <DEDUP_REMOVED lines=8> */
.L_x_14428:
[----:B------:R-:W-:Y:S02]  /*1d9e0*/  IMAD.MOV.U32 R13, RZ, RZ, R6 ;  /* 0x000000ffff0d7224 */ /* 0x000fe400078e0006 */
[----:B------:R-:W-:Y:S02]  /*1d9f0*/  IMAD.MOV.U32 R12, RZ, RZ, 0x1 ;  /* 0x00000001ff0c7424 */ /* 0x000fe400078e00ff */
[----:B------:R-:W-:-:S07]  /*1da00*/  IMAD.MOV.U32 R2, RZ, RZ, R14 ;  /* 0x000000ffff027224 */ /* 0x000fce00078e000e */
[----:B------:R-:W-:Y:S05]  /*1da10*/  WARPSYNC.COLLECTIVE R15, `(.L_x_14429) ;  /* 0x000000000f087348 */ /* 0x000fea0003c00000 */
[----:B------:R0:W1:Y:S02]  /*1da20*/  SHFL.IDX P6, R14, R13, R12, R11 ;  /* 0x0000000c0d0e7389 */ /* 0x00006400000c000b */
[----:B01----:R-:W-:Y:S01]  /*1da30*/  ENDCOLLECTIVE ;  /* 0x000000000000791b */ /* 0x003fe20003800000 */
.L_x_14429:
        /* <DEDUP_REMOVED lines=11> */
.L_x_14430:
[----:B------:R-:W-:Y:S02]  /*1daf0*/  IMAD.MOV.U32 R13, RZ, RZ, R6 ;  /* 0x000000ffff0d7224 */ /* 0x000fe400078e0006 */
[----:B------:R-:W-:Y:S02]  /*1db00*/  IMAD.MOV.U32 R12, RZ, RZ, 0x2 ;  /* 0x00000002ff0c7424 */ /* 0x000fe400078e00ff */
[----:B------:R-:W-:-:S07]  /*1db10*/  IMAD.MOV.U32 R2, RZ, RZ, R14 ;  /* 0x000000ffff027224 */ /* 0x000fce00078e000e */
[----:B------:R-:W-:Y:S05]  /*1db20*/  WARPSYNC.COLLECTIVE R15, `(.L_x_14431) ;  /* 0x000000000f087348 */ /* 0x000fea0003c00000 */
[----:B------:R0:W1:Y:S02]  /*1db30*/  SHFL.IDX P6, R14, R13, R12, R11 ;  /* 0x0000000c0d0e7389 */ /* 0x00006400000c000b */
[----:B01----:R-:W-:Y:S01]  /*1db40*/  ENDCOLLECTIVE ;  /* 0x000000000000791b */ /* 0x003fe20003800000 */
.L_x_14431:
        /* <DEDUP_REMOVED lines=11> */
.L_x_14432:
[----:B------:R-:W-:Y:S02]  /*1dc00*/  IMAD.MOV.U32 R13, RZ, RZ, R6 ;  /* 0x000000ffff0d7224 */ /* 0x000fe400078e0006 */
[----:B------:R-:W-:Y:S02]  /*1dc10*/  IMAD.MOV.U32 R12, RZ, RZ, 0x3 ;  /* 0x00000003ff0c7424 */ /* 0x000fe400078e00ff */
[----:B------:R-:W-:-:S07]  /*1dc20*/  IMAD.MOV.U32 R2, RZ, RZ, R14 ;  /* 0x000000ffff027224 */ /* 0x000fce00078e000e */
[----:B------:R-:W-:Y:S05]  /*1dc30*/  WARPSYNC.COLLECTIVE R15, `(.L_x_14433) ;  /* 0x000000000f087348 */ /* 0x000fea0003c00000 */
[----:B------:R0:W1:Y:S02]  /*1dc40*/  SHFL.IDX P6, R14, R13, R12, R11 ;  /* 0x0000000c0d0e7389 */ /* 0x00006400000c000b */
[----:B01----:R-:W-:Y:S01]  /*1dc50*/  ENDCOLLECTIVE ;  /* 0x000000000000791b */ /* 0x003fe20003800000 */
.L_x_14433:
        /* <DEDUP_REMOVED lines=11> */
.L_x_14434:
[----:B------:R-:W-:Y:S02]  /*1dd10*/  IMAD.MOV.U32 R13, RZ, RZ, R5 ;  /* 0x000000ffff0d7224 */ /* 0x000fe400078e0005 */
[----:B------:R-:W-:Y:S02]  /*1dd20*/  IMAD.MOV.U32 R12, RZ, RZ, RZ ;  /* 0x000000ffff0c7224 */ /* 0x000fe400078e00ff */
[----:B------:R-:W-:-:S07]  /*1dd30*/  IMAD.MOV.U32 R2, RZ, RZ, R14 ;  /* 0x000000ffff027224 */ /* 0x000fce00078e000e */
[----:B------:R-:W-:Y:S05]  /*1dd40*/  WARPSYNC.COLLECTIVE R15, `(.L_x_14435) ;  /* 0x000000000f087348 */ /* 0x000fea0003c00000 */
[----:B------:R0:W1:Y:S02]  /*1dd50*/  SHFL.IDX P6, R14, R13, R12, R11 ;  /* 0x0000000c0d0e7389 */ /* 0x00006400000c000b */
[----:B01----:R-:W-:Y:S01]  /*1dd60*/  ENDCOLLECTIVE ;  /* 0x000000000000791b */ /* 0x003fe20003800000 */
.L_x_14435:
        /* <DEDUP_REMOVED lines=11> */
.L_x_14436:
[----:B------:R-:W-:Y:S01]  /*1de20*/  IMAD.MOV.U32 R2, RZ, RZ, R14 ;  /* 0x000000ffff027224 */ /* 0x000fe200078e000e */
[----:B------:R-:W-:Y:S06]  /*1de30*/  BRA `(.L_x_14437) ;  /* 0xffffffb800c47947 */ /* 0x000fec000383ffff */
.L_x_14327:
[----:B-1----:R1:W3:Y:S02]  /*1de40*/  SYNCS.PHASECHK.TRANS64.TRYWAIT P2, [R2+URZ+0x13270], R0 ;  /* 0x01327000020075a7 */ /* 0x0022e4000804017f */
[----:B---3--:R-:W-:Y:S05]  /*1de50*/  @!P2 NANOSLEEP.SYNCS 0x989680 ;  /* 0x009896800000a95d */ /* 0x008fea0003900000 */
[----:B------:R-:W3:Y:S02]  /*1de60*/  @!P2 SYNCS.PHASECHK.TRANS64 P2, [R2+URZ+0x13270], R0 ;  /* 0x013270000200a5a7 */ /* 0x000ee4000804007f */
[----:B---3--:R-:W-:Y:S05]  /*1de70*/  @!P2 BRA `(.L_x_14327) ;  /* 0xfffffffc00f0a947 */ /* 0x008fea000383ffff */
[----:B------:R-:W-:Y:S05]  /*1de80*/  BRA `(.L_x_14438) ;  /* 0xffffffbc00287947 */ /* 0x000fea000383ffff */
.L_x_14329:
[----:B-1----:R1:W3:Y:S02]  /*1de90*/  SYNCS.PHASECHK.TRANS64.TRYWAIT P2, [R2+URZ+0x13260], R3 ;  /* 0x01326003020075a7 */ /* 0x0022e4000804017f */
[----:B---3--:R-:W-:Y:S05]  /*1dea0*/  @!P2 NANOSLEEP.SYNCS 0x989680 ;  /* 0x009896800000a95d */ /* 0x008fea0003900000 */
[----:B------:R-:W3:Y:S02]  /*1deb0*/  @!P2 SYNCS.PHASECHK.TRANS64 P2, [R2+URZ+0x13260], R3 ;  /* 0x013260030200a5a7 */ /* 0x000ee4000804007f */
[----:B---3--:R-:W-:Y:S05]  /*1dec0*/  @!P2 BRA `(.L_x_14329) ;  /* 0xfffffffc00f0a947 */ /* 0x008fea000383ffff */
[----:B------:R-:W-:Y:S05]  /*1ded0*/  BRA `(.L_x_14439) ;  /* 0xffffffbc00387947 */ /* 0x000fea000383ffff */
.L_x_14337:
[----:B-1----:R1:W2:Y:S02]  /*1dee0*/  SYNCS.PHASECHK.TRANS64.TRYWAIT P1, [R0+URZ+0x13270], R3 ;  /* 0x01327003000075a7 */ /* 0x0022a4000802017f */
[----:B--2---:R-:W-:Y:S05]  /*1def0*/  @!P1 NANOSLEEP.SYNCS 0x989680 ;  /* 0x009896800000995d */ /* 0x004fea0003900000 */
[----:B------:R-:W2:Y:S02]  /*1df00*/  @!P1 SYNCS.PHASECHK.TRANS64 P1, [R0+URZ+0x13270], R3 ;  /* 0x01327003000095a7 */ /* 0x000ea4000802007f */
[----:B--2---:R-:W-:Y:S05]  /*1df10*/  @!P1 BRA `(.L_x_14337) ;  /* 0xfffffffc00f09947 */ /* 0x004fea000383ffff */
[----:B------:R-:W-:Y:S05]  /*1df20*/  BRA `(.L_x_14440) ;  /* 0xffffffc000cc7947 */ /* 0x000fea000383ffff */
.L_x_14339:
[----:B-1----:R1:W2:Y:S02]  /*1df30*/  SYNCS.PHASECHK.TRANS64.TRYWAIT P1, [R0+URZ+0x13260], R3 ;  /* 0x01326003000075a7 */ /* 0x0022a4000802017f */
[----:B--2---:R-:W-:Y:S05]  /*1df40*/  @!P1 NANOSLEEP.SYNCS 0x989680 ;  /* 0x009896800000995d */ /* 0x004fea0003900000 */
[----:B------:R-:W2:Y:S02]  /*1df50*/  @!P1 SYNCS.PHASECHK.TRANS64 P1, [R0+URZ+0x13260], R3 ;  /* 0x01326003000095a7 */ /* 0x000ea4000802007f */
[----:B--2---:R-:W-:Y:S05]  /*1df60*/  @!P1 BRA `(.L_x_14339) ;  /* 0xfffffffc00f09947 */ /* 0x004fea000383ffff */
[----:B------:R-:W-:Y:S05]  /*1df70*/  BRA `(.L_x_14441) ;  /* 0xffffffc000dc7947 */ /* 0x000fea000383ffff */
.L_x_14353:
[----:B-1----:R1:W2:Y:S02]  /*1df80*/  SYNCS.PHASECHK.TRANS64.TRYWAIT P0, [R5+URZ+0x13220], R0 ;  /* 0x01322000050075a7 */ /* 0x0022a4000800017f */
[----:B--2---:R-:W-:Y:S05]  /*1df90*/  @!P0 NANOSLEEP.SYNCS 0x989680 ;  /* 0x009896800000895d */ /* 0x004fea0003900000 */
[----:B------:R-:W2:Y:S02]  /*1dfa0*/  @!P0 SYNCS.PHASECHK.TRANS64 P0, [R5+URZ+0x13220], R0 ;  /* 0x01322000050085a7 */ /* 0x000ea4000800007f */
[----:B--2---:R-:W-:Y:S05]  /*1dfb0*/  @!P0 BRA `(.L_x_14353) ;  /* 0xfffffffc00f08947 */ /* 0x004fea000383ffff */
[----:B------:R-:W-:Y:S05]  /*1dfc0*/  BRA `(.L_x_14442) ;  /* 0xffffffd4004c7947 */ /* 0x000fea000383ffff */
.L_x_14354:
        /* <DEDUP_REMOVED lines=11> */
.L_x_14444:
[----:B------:R-:W-:Y:S05]  /*1e080*/  BSYNC B0 ;  /* 0x0000000000007941 */ /* 0x000fea0003800000 */
.L_x_14443:
[----:B------:R-:W-:Y:S05]  /*1e090*/  BRA `(.L_x_14445) ;  /* 0xffffffd400347947 */ /* 0x000fea000383ffff */
.L_x_14357:
[----:B------:R-:W-:Y:S01]  /*1e0a0*/  BSSY B1, `(.L_x_14446) ;  /* 0x0000006000017945 */ /* 0x000fe20003800000 */
[----:B------:R-:W-:-:S07]  /*1e0b0*/  IMAD.MOV.U32 R15, RZ, RZ, -0x1 ;  /* 0xffffffffff0f7424 */ /* 0x000fce00078e00ff */
[----:B01----:R-:W-:Y:S05]  /*1e0c0*/  WARPSYNC.COLLECTIVE R15, `(.L_x_14447) ;  /* 0x000000000f0c7348 */ /* 0x003fea0003c00000 */
[----:B------:R-:W-:Y:S02]  /*1e0d0*/  ELECT P6, UR62, PT ;  /* 0x00000000003e782f */ /* 0x000fe400038c0000 */
[----:B------:R-:W-:Y:S01]  /*1e0e0*/  MOV R14, UR62 ;  /* 0x0000003e000e7c02 */ /* 0x000fe20008000f00 */
[----:B01----:R-:W-:Y:S10]  /*1e0f0*/  ENDCOLLECTIVE ;  /* 0x000000000000791b */ /* 0x003ff40003800000 */
.L_x_14447:
[----:B------:R-:W-:Y:S05]  /*1e100*/  BSYNC B1 ;  /* 0x0000000000017941 */ /* 0x000fea0003800000 */
.L_x_14446:
[----:B------:R-:W-:Y:S05]  /*1e110*/  BRA `(.L_x_14448) ;  /* 0xffffffd4002c7947 */ /* 0x000fea000383ffff */
.L_x_14359:
[----:B-1----:R1:W2:Y:S02]  /*1e120*/  SYNCS.PHASECHK.TRANS64.TRYWAIT P1, [R4+URZ+0x13240], R3 ;  /* 0x01324003040075a7 */ /* 0x0022a4000802017f */
[----:B--2---:R-:W-:Y:S05]  /*1e130*/  @!P1 NANOSLEEP.SYNCS 0x989680 ;  /* 0x009896800000995d */ /* 0x004fea0003900000 */
[----:B------:R-:W2:Y:S02]  /*1e140*/  @!P1 SYNCS.PHASECHK.TRANS64 P1, [R4+URZ+0x13240], R3 ;  /* 0x01324003040095a7 */ /* 0x000ea4000802007f */
[----:B--2---:R-:W-:Y:S05]  /*1e150*/  @!P1 BRA `(.L_x_14359) ;  /* 0xfffffffc00f09947 */ /* 0x004fea000383ffff */
[----:B------:R-:W-:Y:S05]  /*1e160*/  BRA `(.L_x_14449) ;  /* 0xffffffd400547947 */ /* 0x000fea000383ffff */
.L_x_14361:
[----:B--2---:R2:W3:Y:S02]  /*1e170*/  SYNCS.PHASECHK.TRANS64.TRYWAIT P1, [R5+URZ+0x13240], R0 ;  /* 0x01324000050075a7 */ /* 0x0044e4000802017f */
[----:B---3--:R-:W-:Y:S05]  /*1e180*/  @!P1 NANOSLEEP.SYNCS 0x989680 ;  /* 0x009896800000995d */ /* 0x008fea0003900000 */
[----:B------:R-:W3:Y:S02]  /*1e190*/  @!P1 SYNCS.PHASECHK.TRANS64 P1, [R5+URZ+0x13240], R0 ;  /* 0x01324000050095a7 */ /* 0x000ee4000802007f */
[----:B---3--:R-:W-:Y:S05]  /*1e1a0*/  @!P1 BRA `(.L_x_14361) ;  /* 0xfffffffc00f09947 */ /* 0x008fea000383ffff */
[----:B------:R-:W-:Y:S05]  /*1e1b0*/  BRA `(.L_x_14450) ;  /* 0xffffffd400647947 */ /* 0x000fea000383ffff */
.L_x_14363:
[----:B---3--:R3:W4:Y:S02]  /*1e1c0*/  SYNCS.PHASECHK.TRANS64.TRYWAIT P1, [R4+URZ+0x13260], R3 ;  /* 0x01326003040075a7 */ /* 0x008724000802017f */
[----:B----4-:R-:W-:Y:S05]  /*1e1d0*/  @!P1 NANOSLEEP.SYNCS 0x989680 ;  /* 0x009896800000995d */ /* 0x010fea0003900000 */
[----:B------:R-:W4:Y:S02]  /*1e1e0*/  @!P1 SYNCS.PHASECHK.TRANS64 P1, [R4+URZ+0x13260], R3 ;  /* 0x01326003040095a7 */ /* 0x000f24000802007f */
[----:B----4-:R-:W-:Y:S05]  /*1e1f0*/  @!P1 BRA `(.L_x_14363) ;  /* 0xfffffffc00f09947 */ /* 0x010fea000383ffff */
[----:B------:R-:W-:Y:S05]  /*1e200*/  BRA `(.L_x_14451) ;  /* 0xffffffd400607947 */ /* 0x000fea000383ffff */
.L_x_14365:
[----:B----4-:R4:W0:Y:S02]  /*1e210*/  SYNCS.PHASECHK.TRANS64.TRYWAIT P1, [R5+URZ+0x13260], R0 ;  /* 0x01326000050075a7 */ /* 0x010824000802017f */
[----:B0-----:R-:W-:Y:S05]  /*1e220*/  @!P1 NANOSLEEP.SYNCS 0x989680 ;  /* 0x009896800000995d */ /* 0x001fea0003900000 */
[----:B------:R-:W0:Y:S02]  /*1e230*/  @!P1 SYNCS.PHASECHK.TRANS64 P1, [R5+URZ+0x13260], R0 ;  /* 0x01326000050095a7 */ /* 0x000e24000802007f */
[----:B0-----:R-:W-:Y:S05]  /*1e240*/  @!P1 BRA `(.L_x_14365) ;  /* 0xfffffffc00f09947 */ /* 0x001fea000383ffff */
[----:B------:R-:W-:Y:S05]  /*1e250*/  BRA `(.L_x_14452) ;  /* 0xffffffd4005c7947 */ /* 0x000fea000383ffff */
.L_x_14367:
[----:B------:R0:W0:Y:S02]  /*1e260*/  SYNCS.PHASECHK.TRANS64.TRYWAIT P1, [R4+URZ+0x13280], R3 ;  /* 0x01328003040075a7 */ /* 0x000024000802017f */
[----:B0-----:R-:W-:Y:S05]  /*1e270*/  @!P1 NANOSLEEP.SYNCS 0x989680 ;  /* 0x009896800000995d */ /* 0x001fea0003900000 */
[----:B------:R-:W0:Y:S02]  /*1e280*/  @!P1 SYNCS.PHASECHK.TRANS64 P1, [R4+URZ+0x13280], R3 ;  /* 0x01328003040095a7 */ /* 0x000e24000802007f */
[----:B0-----:R-:W-:Y:S05]  /*1e290*/  @!P1 BRA `(.L_x_14367) ;  /* 0xfffffffc00f09947 */ /* 0x001fea000383ffff */
[----:B------:R-:W-:Y:S05]  /*1e2a0*/  BRA `(.L_x_14453) ;  /* 0xffffffd400587947 */ /* 0x000fea000383ffff */
.L_x_14454:
        /* <DEDUP_REMOVED lines=13> */
.L_x_15865:


//--------------------- .text._ZN7cutlass13device_kernelIN5flash11enable_sm90INS1_16FlashAttnFwdSm90INS1_25CollectiveMainloopFwdSm90ILi2EN4cute5tupleIJNS5_1CILi1EEES8_S8_EEENS6_IJNS7_ILi192EEENS7_ILi160EEENS7_ILi64EEEEEELi64ENS_12float_e4m3_tEfNS_4arch4Sm90ELb0ELb1ELb1ELb1ELb1ELb1ELb0ELb1ELb1ELb1ELb0ELb0EEENS1_21CollectiveEpilogueFwdINS6_IJSA_SC_SB_EEES9_NS_10bfloat16_tESG_Li384ELb1ELb1ELb0ELb1EEENS1_36VarlenDynamicPersistentTileSchedulerILi192ELi160ELi384ELi128ELb0ELb1ELb1ELb1ELb0ELb1EEEEEEEEEvNT_6ParamsE --------------------------
	.section	.text._ZN7cutlass13device_kernelIN5flash11enable_sm90INS1_16FlashAttnFwdSm90INS1_25CollectiveMainloopFwdSm90ILi2EN4cute5tupleIJNS5_1CILi1EEES8_S8_EEENS6_IJNS7_ILi192EEENS7_ILi160EEENS7_ILi64EEEEEELi64ENS_12float_e4m3_tEfNS_4arch4Sm90ELb0ELb1ELb1ELb1ELb1ELb1ELb0ELb1ELb1ELb1ELb0ELb0EEENS1_21CollectiveEpilogueFwdINS6_IJSA_SC_SB_EEES9_NS_10bfloat16_tESG_Li384ELb1ELb1ELb0ELb1EEENS1_36VarlenDynamicPersistentTileSchedulerILi192ELi160ELi384ELi128ELb0ELb1ELb1ELb1ELb0ELb1EEEEEEEEEvNT_6ParamsE,"ax",@progbits
	.align	128
.text._ZN7cutlass13device_kernelIN5flash11enable_sm90INS1_16FlashAttnFwdSm90INS1_25CollectiveMainloopFwdSm90ILi2EN4cute5tupleIJNS5_1CILi1EEES8_S8_EEENS6_IJNS7_ILi192EEENS7_ILi160EEENS7_ILi64EEEEEELi64ENS_12float_e4m3_tEfNS_4arch4Sm90ELb0ELb1ELb1ELb1ELb1ELb1ELb0ELb1ELb1ELb1ELb0ELb0EEENS1_21CollectiveEpilogueFwdINS6_IJSA_SC_SB_EEES9_NS_10bfloat16_tESG_Li384ELb1ELb1ELb0ELb1EEENS1_36VarlenDynamicPersistentTileSchedulerILi192ELi160ELi384ELi128ELb0ELb1ELb1ELb1ELb0ELb1EEEEEEEEEvNT_6ParamsE:
        .type           _ZN7cutlass13device_kernelIN5flash11enable_sm90INS1_16FlashAttnFwdSm90INS1_25CollectiveMainloopFwdSm90ILi2EN4cute5tupleIJNS5_1CILi1EEES8_S8_EEENS6_IJNS7_ILi192EEENS7_ILi160EEENS7_ILi64EEEEEELi64ENS_12float_e4m3_tEfNS_4arch4Sm90ELb0ELb1ELb1ELb1ELb1ELb1ELb0ELb1ELb1ELb1ELb0ELb0EEENS1_21CollectiveEpilogueFwdINS6_IJSA_SC_SB_EEES9_NS_10bfloat16_tESG_Li384ELb1ELb1ELb0ELb1EEENS1_36VarlenDynamicPersistentTileSchedulerILi192ELi160ELi384ELi128ELb0ELb1ELb1ELb1ELb0ELb1EEEEEEEEEvNT_6ParamsE,@function
        .size           _ZN7cutlass13device_kernelIN5flash11enable_sm90INS1_16FlashAttnFwdSm90INS1_25CollectiveMainloopFwdSm90ILi2EN4cute5tupleIJNS5_1CILi1EEES8_S8_EEENS6_IJNS7_ILi192EEENS7_ILi160EEENS7_ILi64EEEEEELi64ENS_12float_e4m3_tEfNS_4arch4Sm90ELb0ELb1ELb1ELb1ELb1ELb1ELb0ELb1ELb1ELb1ELb0ELb0EEENS1_21CollectiveEpilogueFwdINS6_IJSA_SC_SB_EEES9_NS_10bfloat16_tESG_Li384ELb1ELb1ELb0ELb1EEENS1_36VarlenDynamicPersistentTileSchedulerILi192ELi160ELi384ELi128ELb0ELb1ELb1ELb1ELb0ELb1EEEEEEEEEvNT_6ParamsE,(.L_x_15866 - _ZN7cutlass13device_kernelIN5flash11enable_sm90INS1_16FlashAttnFwdSm90INS1_25CollectiveMainloopFwdSm90ILi2EN4cute5tupleIJNS5_1CILi1EEES8_S8_EEENS6_IJNS7_ILi192EEENS7_ILi160EEENS7_ILi64EEEEEELi64ENS_12float_e4m3_tEfNS_4arch4Sm90ELb0ELb1ELb1ELb1ELb1ELb1ELb0ELb1ELb1ELb1ELb0ELb0EEENS1_21CollectiveEpilogueFwdINS6_IJSA_SC_SB_EEES9_NS_10bfloat16_tESG_Li384ELb1ELb1ELb0ELb1EEENS1_36VarlenDynamicPersistentTileSchedulerILi192ELi160ELi384ELi128ELb0ELb1ELb1ELb1ELb0ELb1EEEEEEEEEvNT_6ParamsE)
        .other          _ZN7cutlass13device_kernelIN5flash11enable_sm90INS1_16FlashAttnFwdSm90INS1_25CollectiveMainloopFwdSm90ILi2EN4cute5tupleIJNS5_1CILi1EEES8_S8_EEENS6_IJNS7_ILi192EEENS7_ILi160EEENS7_ILi64EEEEEELi64ENS_12float_e4m3_tEfNS_4arch4Sm90ELb0ELb1ELb1ELb1ELb1ELb1ELb0ELb1ELb1ELb1ELb0ELb0EEENS1_21CollectiveEpilogueFwdINS6_IJSA_SC_SB_EEES9_NS_10bfloat16_tESG_Li384ELb1ELb1ELb0ELb1EEENS1_36VarlenDynamicPersistentTileSchedulerILi192ELi160ELi384ELi128ELb0ELb1ELb1ELb1ELb0ELb1EEEEEEEEEvNT_6ParamsE,@"STO_CUDA_ENTRY STV_DEFAULT"
_ZN7cutlass13device_kernelIN5flash11enable_sm90INS1_16FlashAttnFwdSm90INS1_25CollectiveMainloopFwdSm90ILi2EN4cute5tupleIJNS5_1CILi1EEES8_S8_EEENS6_IJNS7_ILi192EEENS7_ILi160EEENS7_ILi64EEEEEELi64ENS_12float_e4m3_tEfNS_4arch4Sm90ELb0ELb1ELb1ELb1ELb1ELb1ELb0ELb1ELb1ELb1ELb0ELb0EEENS1_21CollectiveEpilogueFwdINS6_IJSA_SC_SB_EEES9_NS_10bfloat16_tESG_Li384ELb1ELb1ELb0ELb1EEENS1_36VarlenDynamicPersistentTileSchedulerILi192ELi160ELi384ELi128ELb0ELb1ELb1ELb1ELb0ELb1EEEEEEEEEvNT_6ParamsE:
        /* <DEDUP_REMOVED lines=17> */
.L_x_14456:
[----:B------:R-:W-:Y:S05]  /*0110*/  BSYNC B0 ;  /* 0x0000000000007941 */ /* 0x000fea0003800000 */
.L_x_14455:
[----:B------:R-:W-:Y:S01]  /*0120*/  VOTEU.ANY UP0, P0 ;  /* 0x00000000003f7886 */ /* 0x000fe20000000100 */
[----:B------:R-:W0:Y:S01]  /*0130*/  SHFL.IDX PT, R2, R0, RZ, 0x1f ;  /* 0x00001fff00027589 */ /* 0x000e2200000e0000 */
[----:B------:R-:W-:Y:S01]  /*0140*/  UMOV UR4, 0x80 ;  /* 0x0000008000047882 */ /* 0x000fe20000000000 */
[----:B------:R-:W-:Y:S01]  /*0150*/  UMOV UR7, 0x180 ;  /* 0x0000018000077882 */ /* 0x000fe20000000000 */
[----:B------:R-:W-:Y:S01]  /*0160*/  VOTEU.ANY UP1, P0 ;  /* 0x00000000003f7886 */ /* 0x000fe20000020100 */
[----:B------:R-:W1:Y:S01]  /*0170*/  @UP0 S2UR UR8, SR_CgaCtaId ;  /* 0x00000000000809c3 */ /* 0x000e620000008800 */
[----:B------:R-:W-:Y:S01]  /*0180*/  @UP0 UMOV UR6, 0x400 ;  /* 0x0000040000060882 */ /* 0x000fe20000000000 */
[----:B------:R-:W-:-:S04]  /*0190*/  @UP0 UIADD3 UR4, -UR4, 0x100000, URZ ;  /* 0x0010000004040890 */ /* 0x000fc8000fffe13f */
[----:B------:R-:W-:Y:S02]  /*01a0*/  @UP0 USHF.L.U32 UR5, UR4, 0xb, URZ ;  /* 0x0000000b04050899 */ /* 0x000fe4000800063f */
[----:B------:R-:W-:Y:S01]  /*01b0*/  @UP0 USHF.L.U32 UR4, UR4, 0x1, URZ ;  /* 0x0000000104040899 */ /* 0x000fe2000800063f */
[----:B0-----:R-:W-:Y:S02]  /*01c0*/  ISETP.NE.AND P1, PT, R2, RZ, PT ;  /* 0x000000ff0200720c */ /* 0x001fe40003f25270 */
[----:B------:R-:W-:Y:S01]  /*01d0*/  SHF.R.U32.HI R2, RZ, 0x7, R3 ;  /* 0x00000007ff027819 */ /* 0x000fe20000011603 */
[----:B-1----:R-:W-:Y:S02]  /*01e0*/  @UP0 ULEA UR8, UR8, UR6, 0x18 ;  /* 0x0000000608080291 */ /* 0x002fe4000f8ec03f */
[----:B------:R-:W-:-:S04]  /*01f0*/  @UP0 UIADD3 UR6, -UR7, 0x100000, URZ ;  /* 0x0010000007060890 */ /* 0x000fc8000fffe13f */
[----:B------:R-:W-:Y:S02]  /*0200*/  @UP0 USHF.L.U32 UR7, UR6, 0xb, URZ ;  /* 0x0000000b06070899 */ /* 0x000fe4000800063f */
[----:B------:R-:W-:Y:S01]  /*0210*/  @UP0 USHF.L.U32 UR6, UR6, 0x1, URZ ;  /* 0x0000000106060899 */ /* 0x000fe2000800063f */
[----:B------:R-:W-:Y:S01]  /*0220*/  VOTEU.ANY UP0, P0 ;  /* 0x00000000003f7886 */ /* 0x000fe20000000100 */
[----:B------:R-:W0:Y:S04]  /*0230*/  SHFL.IDX PT, R2, R2, RZ, 0x1f ;  /* 0x00001fff02027589 */ /* 0x000e2800000e0000 */
[----:B------:R-:W1:Y:S02]  /*0240*/  FENCE.VIEW.ASYNC.S ;  /* 0x00000000000073c6 */ /* 0x000e640000000000 */
[----:B-1----:R1:W2:Y:S04]  /*0250*/  @UP0 SYNCS.EXCH.64 URZ, [UR8+0x13200], UR4 ;  /* 0x01320004083f05b2 */ /* 0x0022a80008000100 */
[----:B------:R1:W3:Y:S01]  /*0260*/  @UP1 SYNCS.EXCH.64 URZ, [UR8+0x13220], UR6 ;  /* 0x01322006083f15b2 */ /* 0x0002e20008000100 */
        /* <DEDUP_REMOVED lines=14> */
[----:B-1----:R4:W1:Y:S08]  /*0350*/  SYNCS.EXCH.64 URZ, [UR8+0x13230], UR4 ;  /* 0x01323004083f75b2 */ /* 0x0028700008000100 */
[----:B------:R4:W0:Y:S01]  /*0360*/  SYNCS.EXCH.64 URZ, [UR8+0x13240], UR6 ;  /* 0x01324006083f75b2 */ /* 0x0008220008000100 */
[----:B------:R4:W0:Y:S01]  /*0370*/  SYNCS.EXCH.64 URZ, [UR8+0x13238], UR4 ;  /* 0x01323804083f75b2 */ /* 0x0008220008000100 */
[----:B------:R4:W0:Y:S02]  /*0380*/  SYNCS.EXCH.64 URZ, [UR8+0x13248], UR6 ;  /* 0x01324806083f75b2 */ /* 0x0008240008000100 */
[----:B----4-:R-:W-:Y:S01]  /*0390*/  NOP ;  /* 0x0000000000007918 */ /* 0x010fe20000000000 */
.L_x_14457:
[----:B------:R-:W4:Y:S01]  /*03a0*/  SHFL.IDX PT, R3, R0, RZ, 0x1f ;  /* 0x00001fff00037589 */ /* 0x000f2200000e0000 */
[----:B------:R-:W-:Y:S01]  /*03b0*/  NOP ;  /* 0x0000000000007918 */ /* 0x000fe20000000000 */
[----:B----4-:R-:W-:-:S13]  /*03c0*/  ISETP.NE.AND P0, PT, R3, RZ, PT ;  /* 0x000000ff0300720c */ /* 0x010fda0003f05270 */
        /* <DEDUP_REMOVED lines=19> */
.L_x_14458:
[----:B------:R-:W4:Y:S01]  /*0500*/  SHFL.IDX PT, R3, R0, RZ, 0x1f ;  /* 0x00001fff00037589 */ /* 0x000f2200000e0000 */
[----:B------:R-:W-:Y:S01]  /*0510*/  NOP ;  /* 0x0000000000007918 */ /* 0x000fe20000000000 */
[----:B----4-:R-:W-:-:S13]  /*0520*/  ISETP.NE.AND P0, PT, R3, RZ, PT ;  /* 0x000000ff0300720c */ /* 0x010fda0003f05270 */
        /* <DEDUP_REMOVED lines=10> */
[----:B-1----:R4:W1:Y:S01]  /*05d0*/  SYNCS.EXCH.64 URZ, [UR6+0x13270], UR4 ;  /* 0x01327004063f75b2 */ /* 0x0028620008000100 */
[----:B------:R4:W0:Y:S01]  /*05e0*/  SYNCS.EXCH.64 URZ, [UR6+0x13280], UR4 ;  /* 0x01328004063f75b2 */ /* 0x0008220008000100 */
[----:B------:R4:W0:Y:S01]  /*05f0*/  SYNCS.EXCH.64 URZ, [UR6+0x13278], UR4 ;  /* 0x01327804063f75b2 */ /* 0x0008220008000100 */
[----:B------:R4:W0:Y:S02]  /*0600*/  SYNCS.EXCH.64 URZ, [UR6+0x13288], UR4 ;  /* 0x01328804063f75b2 */ /* 0x0008240008000100 */
[----:B----4-:R-:W-:Y:S01]  /*0610*/  NOP ;  /* 0x0000000000007918 */ /* 0x010fe20000000000 */
.L_x_14459:
        /* <DEDUP_REMOVED lines=22> */
.L_x_14460:
[----:B------:R-:W4:Y:S01]  /*0780*/  SHFL.IDX PT, R4, R0, RZ, 0x1f ;  /* 0x00001fff00047589 */ /* 0x000f2200000e0000 */
[----:B------:R-:W-:Y:S01]  /*0790*/  NOP ;  /* 0x0000000000007918 */ /* 0x000fe20000000000 */
[----:B------:R-:W0:Y:S01]  /*07a0*/  S2R R3, SR_CgaCtaId ;  /* 0x0000000000037919 */ /* 0x000e220000008800 */
[----:B----4-:R-:W-:-:S13]  /*07b0*/  ISETP.NE.AND P0, PT, R4, RZ, PT ;  /* 0x000000ff0400720c */ /* 0x010fda0003f05270 */
        /* <DEDUP_REMOVED lines=15> */
[----:B------:R0:W1:Y:S01]  /*08b0*/  SYNCS.EXCH.64 URZ, [UR8+0x132c0], UR6 ;  /* 0x0132c006083f75b2 */ /* 0x0000620008000100 */
[----:B------:R0:W0:Y:S01]  /*08c0*/  SYNCS.EXCH.64 URZ, [UR8+0x132b8], UR4 ;  /* 0x0132b804083f75b2 */ /* 0x0000220008000100 */
[----:B------:R0:W0:Y:S01]  /*08d0*/  SYNCS.EXCH.64 URZ, [UR8+0x132c8], UR6 ;  /* 0x0132c806083f75b2 */ /* 0x0000220008000100 */
[----:B------:R-:W-:Y:S01]  /*08e0*/  NOP ;  /* 0x0000000000007918 */ /* 0x000fe20000000000 */
.L_x_14461:
[----:B------:R-:W-:Y:S01]  /*08f0*/  ISETP.NE.AND P0, PT, R2, RZ, PT ;  /* 0x000000ff0200720c */ /* 0x000fe20003f05270 */
[----:B------:R-:W-:Y:S01]  /*0900*/  IMAD.MOV.U32 R2, RZ, RZ, 0x1 ;  /* 0x00000001ff027424 */ /* 0x000fe200078e00ff */
[----:B------:R-:W-:Y:S01]  /*0910*/  NOP ;  /* 0x0000000000007918 */ /* 0x000fe20000000000 */
[----:B------:R-:W-:Y:S01]  /*0920*/  ULDC.64 UR44, c[0x0][0x208] ;  /* 0x00008200002c7ab9 */ /* 0x000fe20000000a00 */
[----:B------:R-:W-:Y:S02]  /*0930*/  BSSY B8, `(.L_x_14462) ;  /* 0x0002409000087945 */ /* 0x000fe40003800000 */
[----:B------:R-:W-:-:S05]  /*0940*/  SEL R2, R2, 0x2, !P0 ;  /* 0x0000000202027807 */ /* 0x000fca0004000000 */
[----:B------:R0:W-:Y:S02]  /*0950*/  STL [R1+0x40], R2 ;  /* 0x0000400201007387 */ /* 0x0001e40000100800 */
[----:B01234-:R-:W-:Y:S06]  /*0960*/  BAR.SYNC.DEFER_BLOCKING 0x0 ;  /* 0x0000000000007b1d */ /* 0x01ffec0000010000 */
[----:B------:R-:W-:Y:S05]  /*0970*/  @!P0 BRA `(.L_x_14463) ;  /* 0x000001c000288947 */ /* 0x000fea0003800000 */
.L_x_14464:
        /* <DEDUP_REMOVED lines=16> */
[----:B------:R-:W2:Y:S01]  /*0a80*/  LDL.LU R20, [R1+0x40] ;  /* 0x0000400001147983 */ /* 0x000ea20000300800 */
[----:B------:R-:W0:Y:S02]  /*0a90*/  S2R R0, SR_TID.X ;  /* 0x0000000000007919 */ /* 0x000e240000002100 */
[----:B0-----:R-:W-:-:S05]  /*0aa0*/  VIADD R0, R0, 0xffffff80 ;  /* 0xffffff8000007836 */ /* 0x001fca0000000000 */
[----:B------:R-:W-:-:S04]  /*0ab0*/  SHF.R.S32.HI R3, RZ, 0x1f, R0 ;  /* 0x0000001fff037819 */ /* 0x000fc80000011400 */
[CC--:B------:R-:W-:Y:S02]  /*0ac0*/  LEA.HI R2, R3.reuse, R0.reuse, RZ, 0x7 ;  /* 0x0000000003027211 */ /* 0x0c0fe400078f38ff */
[-C--:B------:R-:W-:Y:S02]  /*0ad0*/  LEA.HI R4, R0, R0.reuse, RZ, 0x1 ;  /* 0x0000000000047211 */ /* 0x080fe400078f08ff */
[----:B------:R-:W-:Y:S02]  /*0ae0*/  LOP3.LUT R9, R2, 0xffffff80, RZ, 0xc0, !PT ;  /* 0xffffff8002097812 */ /* 0x000fe400078ec0ff */
[----:B------:R-:W-:Y:S02]  /*0af0*/  LEA.HI R6, R3, R0, RZ, 0x2 ;  /* 0x0000000003067211 */ /* 0x000fe400078f10ff */
[----:B------:R-:W-:Y:S01]  /*0b00*/  LOP3.LUT R5, R4, 0xfffffffe, RZ, 0xc0, !PT ;  /* 0xfffffffe04057812 */ /* 0x000fe200078ec0ff */
[----:B------:R-:W-:Y:S01]  /*0b10*/  IMAD.IADD R9, R0, 0x1, -R9 ;  /* 0x0000000100097824 */ /* 0x000fe200078e0a09 */
[----:B------:R-:W-:-:S02]  /*0b20*/  LOP3.LUT R11, R6, 0xfffffffc, RZ, 0xc0, !PT ;  /* 0xfffffffc060b7812 */ /* 0x000fc400078ec0ff */
[----:B------:R-:W-:Y:S01]  /*0b30*/  LEA.HI R7, R3, R0, RZ, 0x4 ;  /* 0x0000000003077211 */ /* 0x000fe200078f20ff */
[C---:B------:R-:W-:Y:S01]  /*0b40*/  IMAD.IADD R5, R0.reuse, 0x1, -R5 ;  /* 0x0000000100057824 */ /* 0x040fe200078e0a05 */
[----:B------:R-:W-:Y:S01]  /*0b50*/  SHF.R.S32.HI R8, RZ, 0x1f, R9 ;  /* 0x0000001fff087819 */ /* 0x000fe20000011409 */
[----:B------:R-:W-:Y:S01]  /*0b60*/  IMAD.IADD R16, R0, 0x1, -R11 ;  /* 0x0000000100107824 */ /* 0x000fe200078e0a0b */
[--C-:B------:R-:W-:Y:S02]  /*0b70*/  SHF.R.S32.HI R0, RZ, 0x2, R6.reuse ;  /* 0x00000002ff007819 */ /* 0x100fe40000011406 */
[----:B------:R-:W-:Y:S02]  /*0b80*/  SHF.R.S32.HI R3, RZ, 0x1f, R6 ;  /* 0x0000001fff037819 */ /* 0x000fe40000011406 */
[----:B------:R-:W-:Y:S02]  /*0b90*/  LEA.HI R10, R8, R9, RZ, 0x2 ;  /* 0x00000009080a7211 */ /* 0x000fe400078f10ff */
[----:B------:R-:W-:-:S02]  /*0ba0*/  LEA.HI R3, R3, R0, RZ, 0x2 ;  /* 0x0000000003037211 */ /* 0x000fc400078f10ff */
[----:B------:R-:W-:Y:S02]  /*0bb0*/  SHF.R.S32.HI R18, RZ, 0x1, R4 ;  /* 0x00000001ff127819 */ /* 0x000fe40000011404 */
[--C-:B------:R-:W-:Y:S02]  /*0bc0*/  SHF.R.S32.HI R12, RZ, 0x2, R10.reuse ;  /* 0x00000002ff0c7819 */ /* 0x100fe4000001140a */
[----:B------:R-:W-:Y:S02]  /*0bd0*/  SHF.R.S32.HI R17, RZ, 0x1f, R10 ;  /* 0x0000001fff117819 */ /* 0x000fe4000001140a */
[----:B------:R-:W-:Y:S02]  /*0be0*/  LOP3.LUT R3, R3, 0xfffffffc, RZ, 0xc0, !PT ;  /* 0xfffffffc03037812 */ /* 0x000fe400078ec0ff */
[----:B------:R-:W-:Y:S02]  /*0bf0*/  SHF.R.S32.HI R2, RZ, 0x7, R2 ;  /* 0x00000007ff027819 */ /* 0x000fe40000011402 */
[----:B------:R-:W-:-:S02]  /*0c00*/  LEA.HI R4, R4, R18, RZ, 0x1 ;  /* 0x0000001204047211 */ /* 0x000fc400078f08ff */
[----:B------:R-:W-:Y:S01]  /*0c10*/  LEA.HI R17, R17, R12, RZ, 0x3 ;  /* 0x0000000c11117211 */ /* 0x000fe200078f18ff */
[----:B------:R-:W-:Y:S01]  /*0c20*/  IMAD.IADD R3, R0, 0x1, -R3 ;  /* 0x0000000100037824 */ /* 0x000fe200078e0a03 */
[----:B------:R-:W-:Y:S01]  /*0c30*/  LOP3.LUT R4, R4, 0x3fffffe, RZ, 0xc0, !PT ;  /* 0x03fffffe04047812 */ /* 0x000fe200078ec0ff */
[----:B------:R-:W-:Y:S01]  /*0c40*/  IMAD.HI R6, R2, 0x55555556, RZ ;  /* 0x5555555602067827 */ /* 0x000fe200078e02ff */
[----:B------:R-:W-:Y:S02]  /*0c50*/  LOP3.LUT R17, R17, 0xfffffff8, RZ, 0xc0, !PT ;  /* 0xfffffff811117812 */ /* 0x000fe400078ec0ff */
[----:B------:R-:W-:Y:S01]  /*0c60*/  LEA.HI R8, R8, R9, RZ, 0x5 ;  /* 0x0000000908087211 */ /* 0x000fe200078f28ff */
[----:B------:R-:W-:Y:S01]  /*0c70*/  IMAD.SHL.U32 R3, R3, 0x80, RZ ;  /* 0x0000008003037824 */ /* 0x000fe200078e00ff */
[----:B------:R-:W-:Y:S01]  /*0c80*/  SHF.R.S32.HI R7, RZ, 0x4, R7 ;  /* 0x00000004ff077819 */ /* 0x000fe20000011407 */
[----:B------:R-:W-:Y:S01]  /*0c90*/  IMAD.IADD R4, R18, 0x1, -R4 ;  /* 0x0000000112047824 */ /* 0x000fe200078e0a04 */
[----:B------:R-:W-:Y:S01]  /*0ca0*/  LEA.HI R11, R6, R6, RZ, 0x1 ;  /* 0x00000006060b7211 */ /* 0x000fe200078f08ff */
[----:B------:R-:W-:Y:S01]  /*0cb0*/  IMAD.IADD R17, R12, 0x1, -R17 ;  /* 0x000000010c117824 */ /* 0x000fe200078e0a11 */
[----:B------:R-:W-:-:S02]  /*0cc0*/  LEA.HI R0, R16, R16, RZ, 0x1 ;  /* 0x0000001010007211 */ /* 0x000fc400078f08ff */
[----:B------:R-:W-:Y:S01]  /*0cd0*/  SHF.R.S32.HI R8, RZ, 0x5, R8 ;  /* 0x00000005ff087819 */ /* 0x000fe20000011408 */
[----:B------:R-:W-:Y:S01]  /*0ce0*/  IMAD.SHL.U32 R18, R5, 0x10, RZ ;  /* 0x0000001005127824 */ /* 0x000fe200078e00ff */
[----:B------:R-:W-:Y:S01]  /*0cf0*/  LOP3.LUT R6, R3, 0x180, RZ, 0xc0, !PT ;  /* 0x0000018003067812 */ /* 0x000fe200078ec0ff */
[----:B------:R-:W-:Y:S01]  /*0d00*/  IMAD R4, R7, 0x8, R4 ;  /* 0x0000000807047824 */ /* 0x000fe200078e0204 */
[----:B------:R-:W-:Y:S01]  /*0d10*/  LOP3.LUT R7, R0, 0x1ffffffe, RZ, 0xc0, !PT ;  /* 0x1ffffffe00077812 */ /* 0x000fe200078ec0ff */
[----:B------:R-:W-:Y:S01]  /*0d20*/  IMAD R11, R11, -0x3, R2 ;  /* 0xfffffffd0b0b7824 */ /* 0x000fe200078e0202 */
[----:B------:R-:W-:Y:S01]  /*0d30*/  LOP3.LUT R10, R10, 0x7ffffffc, RZ, 0xc0, !PT ;  /* 0x7ffffffc0a0a7812 */ /* 0x000fe200078ec0ff */
[----:B------:R-:W-:Y:S01]  /*0d40*/  IMAD R8, R8, 0x10, R17 ;  /* 0x0000001008087824 */ /* 0x000fe200078e0211 */
[----:B------:R-:W-:Y:S02]  /*0d50*/  LOP3.LUT R0, R6, 0x10, R18, 0xf8, !PT ;  /* 0x0000001006007812 */ /* 0x000fe400078ef812 */
[----:B------:R-:W-:Y:S01]  /*0d60*/  SHF.R.U32.HI R3, RZ, 0x3, R6 ;  /* 0x00000003ff037819 */ /* 0x000fe20000011606 */
[----:B------:R-:W-:Y:S01]  /*0d70*/  IMAD.IADD R7, R16, 0x1, -R7 ;  /* 0x0000000110077824 */ /* 0x000fe200078e0a07 */
[----:B------:R-:W-:Y:S01]  /*0d80*/  LOP3.LUT R2, R6, 0x30, R18, 0xf8, !PT ;  /* 0x0000003006027812 */ /* 0x000fe200078ef812 */
[----:B------:R-:W-:Y:S01]  /*0d90*/  IMAD R8, R11, 0x40, R8 ;  /* 0x000000400b087824 */ /* 0x000fe200078e0208 */
[-C--:B------:R-:W-:Y:S01]  /*0da0*/  LOP3.LUT R0, R0, R3.reuse, RZ, 0x3c, !PT ;  /* 0x0000000300007212 */ /* 0x080fe200078e3cff */
[----:B------:R-:W-:Y:S01]  /*0db0*/  IMAD.IADD R5, R9, 0x1, -R10 ;  /* 0x0000000109057824 */ /* 0x000fe200078e0a0a */
[----:B------:R-:W-:Y:S01]  /*0dc0*/  LOP3.LUT R3, R2, R3, RZ, 0x3c, !PT ;  /* 0x0000000302037212 */ /* 0x000fe200078e3cff */
[----:B------:R-:W-:Y:S01]  /*0dd0*/  IMAD R2, R7, 0x8, R8 ;  /* 0x0000000807027824 */ /* 0x000fe200078e0208 */
[----:B------:R-:W-:Y:S04]  /*0de0*/  STL [R1+0x44], R6 ;  /* 0x0000440601007387 */ /* 0x000fe80000100800 */
[----:B------:R0:W-:Y:S04]  /*0df0*/  STL [R1+0x38], R5 ;  /* 0x0000380501007387 */ /* 0x0001e80000100800 */
[----:B------:R-:W-:Y:S04]  /*0e00*/  STL [R1+0x4], R13 ;  /* 0x0000040d01007387 */ /* 0x000fe80000100800 */
[----:B------:R2:W-:Y:S01]  /*0e10*/  STL [R1+0x3c], R2 ;  /* 0x00003c0201007387 */ /* 0x0005e20000100800 */
[----:B0-----:R-:W-:-:S03]  /*0e20*/  VIADD R5, R18, 0x20 ;  /* 0x0000002012057836 */ /* 0x001fc60000000000 */
[----:B------:R-:W-:Y:S04]  /*0e30*/  STL [R1+0x8], R14 ;  /* 0x0000080e01007387 */ /* 0x000fe80000100800 */
[----:B------:R-:W-:Y:S04]  /*0e40*/  STL [R1+0xc], R15 ;  /* 0x00000c0f01007387 */ /* 0x000fe80000100800 */
[----:B------:R-:W-:Y:S01]  /*0e50*/  STL [R1+0x54], RZ ;  /* 0x000054ff01007387 */ /* 0x000fe20000100800 */
[----:B------:R-:W-:Y:S01]  /*0e60*/  CS2R R156, SRZ ;  /* 0x00000000009c7805 */ /* 0x000fe2000001ff00 */
[----:B------:R-:W-:Y:S01]  /*0e70*/  IMAD.MOV.U32 R23, RZ, RZ, RZ ;  /* 0x000000ffff177224 */ /* 0x000fe200078e00ff */
[----:B------:R-:W-:-:S02]  /*0e80*/  SHF.R.S32.HI R19, RZ, 0x1f, R18 ;  /* 0x0000001fff137819 */ /* 0x000fc40000011412 */
[----:B--2---:R-:W-:-:S05]  /*0e90*/  LOP3.LUT R2, R20, 0x1, RZ, 0xfc, !PT ;  /* 0x0000000114027812 */ /* 0x004fca00078efcff */
[----:B------:R0:W-:Y:S04]  /*0ea0*/  STL [R1+0x18], R2 ;  /* 0x0000180201007387 */ /* 0x0001e80000100800 */
[----:B------:R-:W-:Y:S01]  /*0eb0*/  STL [R1+0x24], RZ ;  /* 0x000024ff01007387 */ /* 0x000fe20000100800 */
[----:B0-----:R-:W-:-:S03]  /*0ec0*/  IMAD.SHL.U32 R2, R4, 0x40, RZ ;  /* 0x0000004004027824 */ /* 0x001fc600078e00ff */
[----:B------:R0:W-:Y:S01]  /*0ed0*/  STL [R1+0x20], R5 ;  /* 0x0000200501007387 */ /* 0x0001e20000100800 */
[----:B------:R-:W-:Y:S01]  /*0ee0*/  IMAD.IADD R4, R2, 0x1, R0 ;  /* 0x0000000102047824 */ /* 0x000fe200078e0200 */
[----:B------:R-:W-:Y:S02]  /*0ef0*/  IADD3 R0, R22, R2, R3 ;  /* 0x0000000216007210 */ /* 0x000fe40007ffe003 */
[----:B------:R1:W-:Y:S01]  /*0f00*/  STL [R1+0x48], R2 ;  /* 0x0000480201007387 */ /* 0x0003e20000100800 */
[----:B0-----:R-:W-:-:S05]  /*0f10*/  SHF.R.S32.HI R5, RZ, 0x1f, R5 ;  /* 0x0000001fff057819 */ /* 0x001fca0000011405 */
[----:B------:R1:W-:Y:S04]  /*0f20*/  STL [R1+0x30], R5 ;  /* 0x0000300501007387 */ /* 0x0003e80000100800 */
[----:B------:R1:W-:Y:S04]  /*0f30*/  STL [R1+0x58], R0 ;  /* 0x0000580001007387 */ /* 0x0003e80000100800 */
[----:B------:R1:W-:Y:S02]  /*0f40*/  STL [R1+0x34], R4 ;  /* 0x0000340401007387 */ /* 0x0003e40000100800 */
.L_x_14647:
[----:B0-2--5:R-:W2:Y:S01]  /*0f50*/  LDL R26, [R1+0xc] ;  /* 0x00000c00011a7983 */ /* 0x025ea20000100800 */
[----:B------:R-:W-:Y:S01]  /*0f60*/  ULDC.64 UR4, c[0x0][0xa28] ;  /* 0x00028a0000047ab9 */ /* 0x000fe20000000a00 */
[----:B-1-3--:R-:W2:Y:S01]  /*0f70*/  LDC.64 R4, c[0x0][0xa08] ;  /* 0x00028200ff047b82 */ /* 0x00aea20000000a00 */
[----:B------:R-:W-:Y:S01]  /*0f80*/  ISETP.NE.U32.AND P0, PT, RZ, UR4, PT ;  /* 0x00000004ff007c0c */ /* 0x000fe2000bf05070 */
[----:B------:R-:W3:Y:S01]  /*0f90*/  LDL R30, [R1+0x8] ;  /* 0x00000800011e7983 */ /* 0x000ee20000100800 */
[----:B------:R-:W-:Y:S01]  /*0fa0*/  IMAD.MOV.U32 R11, RZ, RZ, RZ ;  /* 0x000000ffff0b7224 */ /* 0x000fe200078e00ff */
[----:B------:R-:W-:Y:S01]  /*0fb0*/  ULDC.64 UR6, c[0x0][0xa20] ;  /* 0x0002880000067ab9 */ /* 0x000fe20000000a00 */
[----:B------:R-:W-:Y:S01]  /*0fc0*/  ISETP.NE.AND.EX P0, PT, RZ, UR5, PT, P0 ;  /* 0x00000005ff007c0c */ /* 0x000fe2000bf05300 */
[----:B------:R-:W-:Y:S01]  /*0fd0*/  ULDC.64 UR4, c[0x0][0xa18] ;  /* 0x0002860000047ab9 */ /* 0x000fe20000000a00 */
[----:B------:R-:W-:Y:S01]  /*0fe0*/  IMAD.MOV.U32 R63, RZ, RZ, RZ ;  /* 0x000000ffff3f7224 */ /* 0x000fe200078e00ff */
[----:B------:R-:W-:-:S04]  /*0ff0*/  ISETP.NE.U32.AND P1, PT, RZ, UR4, PT ;  /* 0x00000004ff007c0c */ /* 0x000fc8000bf25070 */
[----:B------:R-:W-:Y:S01]  /*1000*/  ISETP.NE.AND.EX P1, PT, RZ, UR5, PT, P1 ;  /* 0x00000005ff007c0c */ /* 0x000fe2000bf25310 */
[----:B------:R-:W-:Y:S02]  /*1010*/  ULDC.64 UR4, c[0x0][0xa08] ;  /* 0x0002820000047ab9 */ /* 0x000fe40000000a00 */
[----:B------:R-:W-:-:S03]  /*1020*/  ISETP.NE.U32.AND P3, PT, RZ, UR4, PT ;  /* 0x00000004ff007c0c */ /* 0x000fc6000bf65070 */
[----:B------:R-:W0:Y:S08]  /*1030*/  @P0 LDC.64 R2, c[0x0][0xa28] ;  /* 0x00028a00ff020b82 */ /* 0x000e300000000a00 */
[----:B------:R-:W1:Y:S01]  /*1040*/  @P1 LDC.64 R6, c[0x0][0xa18] ;  /* 0x00028600ff061b82 */ /* 0x000e620000000a00 */
[----:B------:R-:W-:Y:S01]  /*1050*/  ULDC UR4, c[0x0][0x288] ;  /* 0x0000a20000047ab9 */ /* 0x000fe20000000800 */
[----:B------:R-:W-:Y:S01]  /*1060*/  ISETP.NE.AND.EX P3, PT, RZ, UR5, PT, P3 ;  /* 0x00000005ff007c0c */ /* 0x000fe2000bf65330 */
[----:B------:R-:W-:Y:S01]  /*1070*/  IMAD.U32 R0, RZ, RZ, UR4 ;  /* 0x00000004ff007e24 */ /* 0x000fe2000f8e00ff */
[----:B------:R-:W-:Y:S01]  /*1080*/  ULDC.64 UR4, c[0x0][0x418] ;  /* 0x0001060000047ab9 */ /* 0x000fe20000000a00 */
[----:B--2---:R-:W-:-:S04]  /*1090*/  IMAD.WIDE R8, R26, 0x4, R4 ;  /* 0x000000041a087825 */ /* 0x004fc800078e0204 */
[----:B-1----:R-:W-:-:S06]  /*10a0*/  @P1 IMAD.WIDE R4, R26, 0x4, R6 ;  /* 0x000000041a041825 */ /* 0x002fcc00078e0206 */
[----:B------:R1:W5:Y:S01]  /*10b0*/  @P3 LDG.E R63, desc[UR44][R8.64] ;  /* 0x0000002c083f3981 */ /* 0x000362000c1e1900 */
[----:B0-----:R-:W-:-:S03]  /*10c0*/  @P0 IMAD.WIDE R2, R26, 0x4, R2 ;  /* 0x000000041a020825 */ /* 0x001fc600078e0202 */
[----:B------:R-:W2:Y:S04]  /*10d0*/  @P1 LDG.E R0, desc[UR44][R4.64] ;  /* 0x0000002c04001981 */ /* 0x000ea8000c1e1900 */
[----:B------:R1:W5:Y:S01]  /*10e0*/  @P0 LDG.E R11, desc[UR44][R2.64] ;  /* 0x0000002c020b0981 */ /* 0x000362000c1e1900 */
        /* <DEDUP_REMOVED lines=9> */
[----:B--2---:R1:W-:Y:S04]  /*1180*/  STL [R1+0x10], R0 ;  /* 0x0000100001007387 */ /* 0x0043e80000100800 */
[----:B---3--:R1:W-:Y:S04]  /*1190*/  STL [R1+0x4c], R30 ;  /* 0x00004c1e01007387 */ /* 0x0083e80000100800 */
[----:B------:R1:W-:Y:S01]  /*11a0*/  STL [R1+0x50], R26 ;  /* 0x0000501a01007387 */ /* 0x0003e20000100800 */
[----:B------:R-:W-:Y:S01]  /*11b0*/  IMAD.MOV.U32 R10, RZ, RZ, R0 ;  /* 0x000000ffff0a7224 */ /* 0x000fe200078e0000 */
[----:B------:R-:W-:Y:S06]  /*11c0*/  @P1 BRA `(.L_x_14466) ;  /* 0x0000000000281947 */ /* 0x000fec0003800000 */
        /* <DEDUP_REMOVED lines=10> */
.L_x_14466:
[----:B------:R-:W-:Y:S02]  /*1270*/  IMAD.U32 R46, RZ, RZ, UR5 ;  /* 0x00000005ff2e7e24 */ /* 0x000fe4000f8e00ff */
[----:B------:R-:W-:Y:S01]  /*1280*/  IMAD.U32 R24, RZ, RZ, UR4 ;  /* 0x00000004ff187e24 */ /* 0x000fe2000f8e00ff */
[----:B------:R-:W-:Y:S06]  /*1290*/  @!P2 BRA `(.L_x_14467) ;  /* 0x000000000010a947 */ /* 0x000fec0003800000 */
[----:B------:R-:W2:Y:S02]  /*12a0*/  LDC.64 R24, c[0x0][0xa20] ;  /* 0x00028800ff187b82 */ /* 0x000ea40000000a00 */
[----:B--2---:R-:W-:-:S06]  /*12b0*/  IMAD.WIDE R24, R26, 0x4, R24 ;  /* 0x000000041a187825 */ /* 0x004fcc00078e0218 */
[----:B------:R2:W5:Y:S01]  /*12c0*/  LDG.E R24, desc[UR44][R24.64] ;  /* 0x0000002c18187981 */ /* 0x000562000c1e1900 */
[----:B------:R-:W-:Y:S05]  /*12d0*/  BRA `(.L_x_14468) ;  /* 0x0000000000107947 */ /* 0x000fea0003800000 */
.L_x_14467:
[----:B------:R-:W-:Y:S05]  /*12e0*/  @!P3 BRA `(.L_x_14468) ;  /* 0x00000000000cb947 */ /* 0x000fea0003800000 */
[----:B-1----:R-:W2:Y:S04]  /*12f0*/  LDG.E R3, desc[UR44][R8.64] ;  /* 0x0000002c08037981 */ /* 0x002ea8000c1e1900 */
[----:B------:R-:W2:Y:S02]  /*1300*/  LDG.E R24, desc[UR44][R8.64+0x4] ;  /* 0x0000042c08187981 */ /* 0x000ea4000c1e1900 */
[----:B--2---:R-:W-:-:S07]  /*1310*/  IMAD.IADD R24, R24, 0x1, -R3 ;  /* 0x0000000118187824 */ /* 0x004fce00078e0a03 */
.L_x_14468:
[----:B------:R-:W-:Y:S01]  /*1320*/  ULDC.64 UR4, c[0x0][0xa10] ;  /* 0x0002840000047ab9 */ /* 0x000fe20000000a00 */
[----:B-1----:R-:W3:Y:S01]  /*1330*/  LDL R8, [R1+0x4] ;  /* 0x0000040001087983 */ /* 0x002ee20000100800 */
[----:B------:R-:W-:Y:S01]  /*1340*/  ISETP.NE.U32.AND P0, PT, RZ, UR4, PT ;  /* 0x00000004ff007c0c */ /* 0x000fe2000bf05070 */
[----:B------:R-:W1:Y:S03]  /*1350*/  LDC R6, c[0x0][0x448] ;  /* 0x00011200ff067b82 */ /* 0x000e660000000800 */
[----:B------:R-:W-:Y:S01]  /*1360*/  ISETP.NE.AND.EX P0, PT, RZ, UR5, PT, P0 ;  /* 0x00000005ff007c0c */ /* 0x000fe2000bf05300 */
[----:B------:R-:W-:Y:S02]  /*1370*/  ULDC.64 UR4, c[0x0][0xa30] ;  /* 0x00028c0000047ab9 */ /* 0x000fe40000000a00 */
[----:B------:R-:W-:Y:S01]  /*1380*/  ISETP.NE.U32.AND P1, PT, RZ, UR4, PT ;  /* 0x00000004ff007c0c */ /* 0x000fe2000bf25070 */
[----:B-----5:R-:W-:Y:S01]  /*1390*/  IMAD.MOV.U32 R45, RZ, RZ, R24 ;  /* 0x000000ffff2d7224 */ /* 0x020fe200078e0018 */
[----:B------:R-:W4:Y:S02]  /*13a0*/  LDC.64 R12, c[0x0][0x9e0] ;  /* 0x00027800ff0c7b82 */ /* 0x000f240000000a00 */
[----:B------:R-:W-:-:S06]  /*13b0*/  ISETP.NE.AND.EX P1, PT, RZ, UR5, PT, P1 ;  /* 0x00000005ff007c0c */ /* 0x000fcc000bf25310 */
[----:B------:R-:W0:Y:S08]  /*13c0*/  @P0 LDC.64 R2, c[0x0][0xa10] ;  /* 0x00028400ff020b82 */ /* 0x000e300000000a00 */
[----:B------:R-:W2:Y:S01]  /*13d0*/  @P1 LDC.64 R4, c[0x0][0xa30] ;  /* 0x00028c00ff041b82 */ /* 0x000ea20000000a00 */
[----:B0-----:R-:W-:-:S05]  /*13e0*/  @P0 IMAD.WIDE R2, R26, 0x4, R2 ;  /* 0x000000041a020825 */ /* 0x001fca00078e0202 */
[----:B------:R-:W3:Y:S04]  /*13f0*/  @P0 LDG.E R0, desc[UR44][R2.64] ;  /* 0x0000002c02000981 */ /* 0x000ee8000c1e1900 */
[----:B------:R0:W3:Y:S01]  /*1400*/  @P0 LDG.E R7, desc[UR44][R2.64+0x4] ;  /* 0x0000042c02070981 */ /* 0x0000e2000c1e1900 */
[----:B--2---:R-:W-:-:S05]  /*1410*/  @P1 IMAD.WIDE R4, R26, 0x4, R4 ;  /* 0x000000041a041825 */ /* 0x004fca00078e0204 */
[----:B------:R2:W5:Y:S01]  /*1420*/  @P1 LDG.E R45, desc[UR44][R4.64] ;  /* 0x0000002c042d1981 */ /* 0x000562000c1e1900 */
[----:B-1----:R-:W-:Y:S01]  /*1430*/  ISETP.NE.AND P1, PT, R6, 0x1, PT ;  /* 0x000000010600780c */ /* 0x002fe20003f25270 */
[----:B------:R-:W-:Y:S01]  /*1440*/  IMAD.IADD R11, R24, 0x1, -R11 ;  /* 0x00000001180b7824 */ /* 0x000fe200078e0a0b */
[----:B----4-:R-:W-:-:S11]  /*1450*/  ISETP.GE.AND P2, PT, R13, 0x1, PT ;  /* 0x000000010d00780c */ /* 0x010fd60003f46270 */
[----:B------:R-:W1:Y:S08]  /*1460*/  @P1 LDC R9, c[0x0][0x44c] ;  /* 0x00011300ff091b82 */ /* 0x000e700000000800 */
[----:B------:R-:W4:Y:S01]  /*1470*/  @P1 LDC R6, c[0x0][0x450] ;  /* 0x00011400ff061b82 */ /* 0x000f220000000800 */
[----:B---3--:R-:W-:-:S04]  /*1480*/  IMAD R14, R8, 0xc0, RZ ;  /* 0x000000c0080e7824 */ /* 0x008fc800078e02ff */
[----:B0-----:R-:W-:Y:S01]  /*1490*/  VIADD R2, R14, 0xbf ;  /* 0x000000bf0e027836 */ /* 0x001fe20000000000 */
[----:B------:R2:W-:Y:S03]  /*14a0*/  STL [R1+0x28], R14 ;  /* 0x0000280e01007387 */ /* 0x0005e60000100800 */
[----:B-1----:R-:W-:-:S05]  /*14b0*/  @P1 IMAD.HI.U32 R3, R2, R9, RZ ;  /* 0x0000000902031227 */ /* 0x002fca00078e00ff */
[----:B----4-:R-:W-:Y:S01]  /*14c0*/  @P1 SHF.R.U32.HI R2, RZ, R6, R3 ;  /* 0x00000006ff021219 */ /* 0x010fe20000011603 */
[----:B------:R-:W-:-:S04]  /*14d0*/  @P0 IMAD.IADD R46, R7, 0x1, -R0 ;  /* 0x00000001072e0824 */ /* 0x000fc800078e0a00 */
[----:B------:R-:W-:-:S04]  /*14e0*/  IMAD.IADD R8, R11, 0x1, R46 ;  /* 0x000000010b087824 */ /* 0x000fc800078e022e */
[C---:B------:R-:W-:Y:S01]  /*14f0*/  VIADD R0, R8.reuse, 0x9f ;  /* 0x0000009f08007836 */ /* 0x040fe20000000000 */
[----:B------:R2:W-:Y:S01]  /*1500*/  STL [R1+0x14], R8 ;  /* 0x0000140801007387 */ /* 0x0005e20000100800 */
[----:B------:R-:W-:Y:S02]  /*1510*/  IADD3 R3, R8, 0x1, -R10 ;  /* 0x0000000108037810 */ /* 0x000fe40007ffe80a */
[----:B------:R-:W-:-:S04]  /*1520*/  IMAD.HI R0, R0, 0x66666667, RZ ;  /* 0x6666666700007827 */ /* 0x000fc800078e02ff */
[----:B------:R-:W-:Y:S01]  /*1530*/  IMAD.IADD R3, R3, 0x1, R2 ;  /* 0x0000000103037824 */ /* 0x000fe200078e0202 */
[----:B------:R-:W-:-:S04]  /*1540*/  SHF.R.U32.HI R105, RZ, 0x1f, R0 ;  /* 0x0000001fff697819 */ /* 0x000fc80000011600 */
[----:B------:R-:W-:Y:S01]  /*1550*/  LEA.HI.SX32 R105, R0, R105, 0x1a ;  /* 0x0000006900697211 */ /* 0x000fe200078fd2ff */
[----:B------:R-:W-:Y:S01]  /*1560*/  IMAD.IADD R0, R3, 0x1, R12 ;  /* 0x0000000103007824 */ /* 0x000fe200078e020c */
[----:B--2---:R-:W-:Y:S06]  /*1570*/  @!P2 BRA `(.L_x_14469) ;  /* 0x000000000048a947 */ /* 0x004fec0003800000 */
        /* <DEDUP_REMOVED lines=11> */
.L_x_14471:
[----:B------:R-:W-:-:S13]  /*1630*/  ISETP.NE.AND P0, PT, R13, 0x1, PT ;  /* 0x000000010d00780c */ /* 0x000fda0003f05270 */
[----:B------:R-:W0:Y:S02]  /*1640*/  @P0 LDC.64 R4, c[0x0][0x9e8] ;  /* 0x00027a00ff040b82 */ /* 0x000e240000000a00 */
[----:B0-----:R-:W-:-:S05]  /*1650*/  @P0 IMAD.HI.U32 R4, R2, R4, RZ ;  /* 0x0000000402040227 */ /* 0x001fca00078e00ff */
[----:B------:R-:W-:-:S07]  /*1660*/  @P0 SHF.R.U32.HI R2, RZ, R5, R4 ;  /* 0x00000005ff020219 */ /* 0x000fce0000011604 */
.L_x_14472:
[----:B------:R-:W-:Y:S05]  /*1670*/  BSYNC B0 ;  /* 0x0000000000007941 */ /* 0x000fea0003800000 */
.L_x_14470:
[----:B------:R-:W-:-:S05]  /*1680*/  IMAD R3, R2, R13, R13 ;  /* 0x0000000d02037224 */ /* 0x000fca00078e020d */
[----:B------:R-:W-:-:S07]  /*1690*/  VIMNMX R0, R0, R3, PT ;  /* 0x0000000300007248 */ /* 0x000fce0003fe0100 */
.L_x_14469:
        /* <DEDUP_REMOVED lines=20> */
.L_x_14475:
[----:B------:R-:W-:-:S13]  /*17e0*/  ISETP.NE.AND P0, PT, R13, 0x1, PT ;  /* 0x000000010d00780c */ /* 0x000fda0003f05270 */
[----:B------:R-:W0:Y:S02]  /*17f0*/  @P0 LDC.64 R4, c[0x0][0x9e8] ;  /* 0x00027a00ff040b82 */ /* 0x000e240000000a00 */
[----:B0-----:R-:W-:-:S05]  /*1800*/  @P0 IMAD.HI.U32 R4, R2, R4, RZ ;  /* 0x0000000402040227 */ /* 0x001fca00078e00ff */
[----:B------:R-:W-:-:S07]  /*1810*/  @P0 SHF.R.U32.HI R2, RZ, R5, R4 ;  /* 0x00000005ff020219 */ /* 0x000fce0000011604 */
.L_x_14476:
[----:B------:R-:W-:Y:S05]  /*1820*/  BSYNC B0 ;  /* 0x0000000000007941 */ /* 0x000fea0003800000 */
.L_x_14474:
[----:B------:R-:W-:-:S05]  /*1830*/  IMAD R2, R2, R13, RZ ;  /* 0x0000000d02027224 */ /* 0x000fca00078e02ff */
[----:B------:R-:W-:-:S07]  /*1840*/  VIMNMX R3, R3, R2, !PT ;  /* 0x0000000203037248 */ /* 0x000fce0007fe0100 */
.L_x_14473:
[----:B------:R-:W-:Y:S01]  /*1850*/  VIADD R0, R0, 0x9f ;  /* 0x0000009f00007836 */ /* 0x000fe20000000000 */
[----:B------:R-:W-:Y:S01]  /*1860*/  PLOP3.LUT P3, PT, PT, PT, PT, 0x80, 0x0 ;  /* 0x000000000000781c */ /* 0x000fe20003f6f070 */
        /* <DEDUP_REMOVED lines=11> */
[----:B------:R-:W-:-:S03]  /*1920*/  VIMNMX R0, R3, R46, PT ;  /* 0x0000002e03007248 */ /* 0x000fc60003fe0100 */
[----:B------:R-:W-:Y:S01]  /*1930*/  IMAD.WIDE.U32 R2, R5, -0x33333333, RZ ;  /* 0xcccccccd05027825 */ /* 0x000fe200078e00ff */
[----:B------:R-:W-:-:S04]  /*1940*/  ISETP.GT.AND P0, PT, R0, R5, PT ;  /* 0x000000050000720c */ /* 0x000fc80003f04270 */
[----:B------:R-:W-:-:S05]  /*1950*/  SHF.R.U32.HI R44, RZ, 0x7, R3 ;  /* 0x00000007ff2c7819 */ /* 0x000fca0000011603 */
[----:B------:R-:W-:-:S04]  /*1960*/  IMAD.MOV.U32 R47, RZ, RZ, R44 ;  /* 0x000000ffff2f7224 */ /* 0x000fc800078e002c */
[----:B------:R-:W-:-:S04]  /*1970*/  @P0 VIADD R0, R0, 0x9f ;  /* 0x0000009f00000836 */ /* 0x000fc80000000000 */
[----:B------:R-:W-:-:S05]  /*1980*/  @P0 IMAD.HI R0, R0, 0x66666667, RZ ;  /* 0x6666666700000827 */ /* 0x000fca00078e02ff */
[----:B------:R-:W-:-:S04]  /*1990*/  @P0 SHF.R.U32.HI R3, RZ, 0x1f, R0 ;  /* 0x0000001fff030819 */ /* 0x000fc80000011600 */
[----:B------:R-:W-:-:S04]  /*19a0*/  @P0 LEA.HI.SX32 R47, R0, R3, 0x1a ;  /* 0x00000003002f0211 */ /* 0x000fc800078fd2ff */
        /* <DEDUP_REMOVED lines=22> */
.L_x_14479:
[----:B------:R-:W-:Y:S05]  /*1b10*/  BSYNC B6 ;  /* 0x0000000000067941 */ /* 0x000fea0003800000 */
.L_x_14478:
        /* <DEDUP_REMOVED lines=20> */
.L_x_14481:
[----:B------:R-:W-:Y:S05]  /*1c60*/  BSYNC B6 ;  /* 0x0000000000067941 */ /* 0x000fea0003800000 */
.L_x_14480:
[----:B------:R-:W-:Y:S01]  /*1c70*/  ULDC.64 UR4, c[0x0][0x9f8] ;  /* 0x00027e0000047ab9 */ /* 0x000fe20000000a00 */
[----:B------:R-:W2:Y:S01]  /*1c80*/  LDL R29, [R1+0x20] ;  /* 0x00002000011d7983 */ /* 0x000ea20000100800 */
[----:B------:R-:W-:-:S03]  /*1c90*/  ISETP.NE.U32.AND P0, PT, RZ, UR4, PT ;  /* 0x00000004ff007c0c */ /* 0x000fc6000bf05070 */
[----:B------:R-:W3:Y:S01]  /*1ca0*/  LDL R28, [R1+0x44] ;  /* 0x00004400011c7983 */ /* 0x000ee20000100800 */
[----:B------:R-:W-:Y:S01]  /*1cb0*/  ISETP.NE.AND.EX P0, PT, RZ, UR5, PT, P0 ;  /* 0x00000005ff007c0c */ /* 0x000fe2000bf05300 */
[----:B------:R-:W-:Y:S01]  /*1cc0*/  IMAD.MOV.U32 R64, RZ, RZ, R26 ;  /* 0x000000ffff407224 */ /* 0x000fe200078e001a */
[----:B------:R-:W0:Y:S01]  /*1cd0*/  LDC.64 R36, c[0x0][0x3f8] ;  /* 0x0000fe00ff247b82 */ /* 0x000e220000000a00 */
[----:B------:R-:W4:Y:S01]  /*1ce0*/  LDL R25, [R1+0x48] ;  /* 0x0000480001197983 */ /* 0x000f220000100800 */
[----:B------:R-:W-:Y:S01]  /*1cf0*/  ULDC UR4, c[0x0][0x2f4] ;  /* 0x0000bd0000047ab9 */ /* 0x000fe20000000800 */
[----:B------:R-:W1:Y:S05]  /*1d00*/  S2R R31, SR_TID.X ;  /* 0x00000000001f7919 */ /* 0x000e6a0000002100 */
[----:B------:R-:W0:Y:S08]  /*1d10*/  LDC R57, c[0x0][0x3f4] ;  /* 0x0000fd00ff397b82 */ /* 0x000e300000000800 */
[----:B------:R-:W1:Y:S08]  /*1d20*/  @P0 LDC.64 R2, c[0x0][0x9f8] ;  /* 0x00027e00ff020b82 */ /* 0x000e700000000a00 */
[----:B------:R-:W0:Y:S01]  /*1d30*/  LDC.64 R20, c[0x0][0x408] ;  /* 0x00010200ff147b82 */ /* 0x000e220000000a00 */
[----:B-1----:R-:W-:-:S05]  /*1d40*/  @P0 IMAD.WIDE R2, R26, 0x4, R2 ;  /* 0x000000041a020825 */ /* 0x002fca00078e0202 */
[----:B------:R1:W4:Y:S01]  /*1d50*/  @P0 LDG.E R64, desc[UR44][R2.64] ;  /* 0x0000002c02400981 */ /* 0x000322000c1e1900 */
[C---:B------:R-:W-:Y:S01]  /*1d60*/  VIADD R0, R31.reuse, 0xffffff80 ;  /* 0xffffff801f007836 */ /* 0x040fe20000000000 */
[C---:B0-----:R-:W-:Y:S01]  /*1d70*/  ISETP.GE.AND P1, PT, R18.reuse, R57, PT ;  /* 0x000000391200720c */ /* 0x041fe20003f26270 */
[C---:B------:R-:W-:Y:S01]  /*1d80*/  VIADD R27, R31.reuse, 0xffffff80 ;  /* 0xffffff801f1b7836 */ /* 0x040fe20000000000 */
[----:B------:R-:W-:Y:S01]  /*1d90*/  ISETP.GE.AND P3, PT, R18, UR4, PT ;  /* 0x0000000412007c0c */ /* 0x000fe2000bf66270 */
[----:B------:R-:W-:Y:S01]  /*1da0*/  VIADD R26, R31, 0xffffff80 ;  /* 0xffffff801f1a7836 */ /* 0x000fe20000000000 */
[----:B------:R-:W-:Y:S01]  /*1db0*/  LEA.HI R4, R0, R0, RZ, 0x1 ;  /* 0x0000000000047211 */ /* 0x000fe200078f08ff */
[----:B------:R-:W-:Y:S01]  /*1dc0*/  IMAD.IADD R63, R63, 0x1, R24 ;  /* 0x000000013f3f7824 */ /* 0x000fe200078e0218 */
[----:B------:R-:W-:Y:S02]  /*1dd0*/  SHF.R.S32.HI R7, RZ, 0x1f, R0 ;  /* 0x0000001fff077819 */ /* 0x000fe40000011400 */
[----:B------:R-:W-:-:S02]  /*1de0*/  LEA.HI R26, R26, R27, RZ, 0x1 ;  /* 0x0000001b1a1a7211 */ /* 0x000fc400078f08ff */
[----:B------:R-:W-:Y:S02]  /*1df0*/  LOP3.LUT R9, R4, 0xfffffffe, RZ, 0xc0, !PT ;  /* 0xfffffffe04097812 */ /* 0x000fe400078ec0ff */
[----:B------:R-:W-:Y:S02]  /*1e00*/  SHF.R.S32.HI R26, RZ, 0x1, R26 ;  /* 0x00000001ff1a7819 */ /* 0x000fe4000001141a */
[----:B------:R-:W-:Y:S01]  /*1e10*/  LEA.HI R7, R7, R0, RZ, 0x2 ;  /* 0x0000000007077211 */ /* 0x000fe200078f10ff */
[----:B------:R-:W-:Y:S01]  /*1e20*/  IMAD.IADD R56, R0, 0x1, -R9 ;  /* 0x0000000100387824 */ /* 0x000fe200078e0a09 */
[----:B------:R-:W-:Y:S01]  /*1e30*/  SHF.R.S32.HI R5, RZ, 0x1f, R26 ;  /* 0x0000001fff057819 */ /* 0x000fe2000001141a */
[-C--:B-1----:R-:W-:Y:S01]  /*1e40*/  IMAD.WIDE.U32 R2, R26, R36.reuse, R18 ;  /* 0x000000241a027225 */ /* 0x082fe200078e0012 */
[--C-:B------:R-:W-:Y:S02]  /*1e50*/  SHF.R.S32.HI R4, RZ, 0x2, R7.reuse ;  /* 0x00000002ff047819 */ /* 0x100fe40000011407 */
[----:B------:R-:W-:Y:S01]  /*1e60*/  SHF.R.S32.HI R7, RZ, 0x1f, R7 ;  /* 0x0000001fff077819 */ /* 0x000fe20000011407 */
[----:B------:R-:W-:Y:S01]  /*1e70*/  IMAD.SHL.U32 R42, R56, 0x8, RZ ;  /* 0x00000008382a7824 */ /* 0x000fe200078e00ff */
[----:B------:R-:W-:Y:S01]  /*1e80*/  SEL R9, R57, RZ, P1 ;  /* 0x000000ff39097207 */ /* 0x000fe20000800000 */
[----:B------:R-:W-:Y:S01]  /*1e90*/  IMAD R0, R5, R36, RZ ;  /* 0x0000002405007224 */ /* 0x000fe200078e02ff */
[----:B------:R-:W-:Y:S01]  /*1ea0*/  LEA.HI R7, R7, R4, RZ, 0x2 ;  /* 0x0000000407077211 */ /* 0x000fe200078f10ff */
[----:B------:R-:W-:Y:S01]  /*1eb0*/  IMAD.MOV.U32 R40, RZ, RZ, R2 ;  /* 0x000000ffff287224 */ /* 0x000fe200078e0002 */
[----:B------:R-:W-:Y:S01]  /*1ec0*/  SHF.R.S32.HI R43, RZ, 0x1f, R42 ;  /* 0x0000001fff2b7819 */ /* 0x000fe2000001142a */
[----:B------:R-:W-:Y:S01]  /*1ed0*/  IMAD R11, R26, R37, R0 ;  /* 0x000000251a0b7224 */ /* 0x000fe200078e0200 */
[----:B------:R-:W-:Y:S01]  /*1ee0*/  LOP3.LUT R7, R7, 0xfffffffc, RZ, 0xc0, !PT ;  /* 0xfffffffc07077812 */ /* 0x000fe200078ec0ff */
[----:B------:R-:W-:Y:S01]  /*1ef0*/  IMAD R0, R5, R20, RZ ;  /* 0x0000001405007224 */ /* 0x000fe200078e02ff */
[----:B------:R-:W-:Y:S01]  /*1f00*/  LOP3.LUT R16, R16, 0xfffffffd, RZ, 0xc0, !PT ;  /* 0xfffffffd10107812 */ /* 0x000fe200078ec0ff */
[----:B------:R-:W-:Y:S01]  /*1f10*/  IMAD.IADD R41, R11, 0x1, R3 ;  /* 0x000000010b297824 */ /* 0x000fe200078e0203 */
[----:B------:R-:W-:Y:S01]  /*1f20*/  SHF.R.U32.HI R59, RZ, 0x7, R31 ;  /* 0x00000007ff3b7819 */ /* 0x000fe2000001161f */
[----:B------:R-:W-:Y:S01]  /*1f30*/  IMAD.WIDE.U32 R2, R26, R36, R42 ;  /* 0x000000241a027225 */ /* 0x000fe200078e002a */
[----:B------:R-:W-:-:S02]  /*1f40*/  @P3 LOP3.LUT R16, R16, 0x2, RZ, 0xfc, !PT ;  /* 0x0000000210103812 */ /* 0x000fc400078efcff */
[----:B------:R-:W-:Y:S01]  /*1f50*/  SHF.R.S32.HI R74, RZ, 0x1f, R30 ;  /* 0x0000001fff4a7819 */ /* 0x000fe2000001141e */
[----:B------:R-:W-:Y:S01]  /*1f60*/  IMAD.IADD R7, R4, 0x1, -R7 ;  /* 0x0000000104077824 */ /* 0x000fe200078e0a07 */
[----:B------:R-:W-:Y:S01]  /*1f70*/  LOP3.LUT R16, R16, 0xfffffffe, RZ, 0xc0, !PT ;  /* 0xfffffffe10107812 */ /* 0x000fe200078ec0ff */
[----:B------:R-:W-:Y:S01]  /*1f80*/  IMAD.IADD R3, R3, 0x1, R11 ;  /* 0x0000000103037824 */ /* 0x000fe200078e020b */
[----:B-----5:R-:W-:Y:S01]  /*1f90*/  SHF.R.S32.HI R11, RZ, 0x1f, R45 ;  /* 0x0000001fff0b7819 */ /* 0x020fe2000001142d */
[----:B------:R-:W-:Y:S01]  /*1fa0*/  IMAD.IADD R9, R18, 0x1, R9 ;  /* 0x0000000112097824 */ /* 0x000fe200078e0209 */
[----:B------:R-:W-:Y:S01]  /*1fb0*/  LOP3.LUT P0, RZ, R7, 0x2, RZ, 0xc0, !PT ;  /* 0x0000000207ff7812 */ /* 0x000fe2000780c0ff */
[----:B------:R-:W-:-:S03]  /*1fc0*/  IMAD.WIDE.U32 R6, R26, R20, R18 ;  /* 0x000000141a067225 */ /* 0x000fc600078e0012 */
[----:B------:R-:W-:Y:S01]  /*1fd0*/  SHF.R.S32.HI R62, RZ, 0x1f, R9 ;  /* 0x0000001fff3e7819 */ /* 0x000fe20000011409 */
[C---:B------:R-:W-:Y:S02]  /*1fe0*/  IMAD R13, R26.reuse, R21, R0 ;  /* 0x000000151a0d7224 */ /* 0x040fe400078e0200 */
[----:B------:R-:W-:Y:S01]  /*1ff0*/  IMAD.WIDE.U32 R4, R26, R20, R42 ;  /* 0x000000141a047225 */ /* 0x000fe200078e002a */
[----:B------:R-:W-:-:S03]  /*2000*/  LEA.HI R62, R62, R9, RZ, 0x4 ;  /* 0x000000093e3e7211 */ /* 0x000fc600078f20ff */
[----:B------:R-:W-:Y:S01]  /*2010*/  IMAD R0, R11, R36, RZ ;  /* 0x000000240b007224 */ /* 0x000fe200078e02ff */
[----:B------:R-:W-:Y:S01]  /*2020*/  LOP3.LUT R51, R62, 0xfffffff0, RZ, 0xc0, !PT ;  /* 0xfffffff03e337812 */ /* 0x000fe200078ec0ff */
[----:B------:R-:W-:Y:S02]  /*2030*/  IMAD.IADD R7, R13, 0x1, R7 ;  /* 0x000000010d077824 */ /* 0x000fe400078e0207 */
[----:B------:R-:W-:Y:S02]  /*2040*/  IMAD.IADD R5, R5, 0x1, R13 ;  /* 0x0000000105057824 */ /* 0x000fe400078e020d */
[----:B------:R-:W-:Y:S02]  /*2050*/  IMAD R13, R45, R37, R0 ;  /* 0x000000252d0d7224 */ /* 0x000fe400078e0200 */
[----:B------:R-:W-:Y:S02]  /*2060*/  IMAD R0, R11, R20, RZ ;  /* 0x000000140b007224 */ /* 0x000fe400078e02ff */
[----:B------:R-:W-:-:S04]  /*2070*/  IMAD.WIDE.U32 R38, R45, R36, R2 ;  /* 0x000000242d267225 */ /* 0x000fc800078e0002 */
[----:B------:R-:W-:Y:S02]  /*2080*/  IMAD R49, R45, R21, R0 ;  /* 0x000000152d317224 */ /* 0x000fe400078e0200 */
[----:B------:R-:W-:Y:S02]  /*2090*/  IMAD R9, R37, 0xa0, RZ ;  /* 0x000000a025097824 */ /* 0x000fe400078e02ff */
[----:B------:R-:W-:-:S04]  /*20a0*/  IMAD.WIDE.U32 R40, R45, R36, R40 ;  /* 0x000000242d287225 */ /* 0x000fc800078e0028 */
[----:B------:R-:W-:Y:S02]  /*20b0*/  IMAD R3, R21, 0xa0, RZ ;  /* 0x000000a015037824 */ /* 0x000fe400078e02ff */
[----:B------:R-:W-:-:S04]  /*20c0*/  IMAD.WIDE.U32 R34, R45, R20, R6 ;  /* 0x000000142d227225 */ /* 0x000fc800078e0006 */
[----:B------:R-:W-:-:S04]  /*20d0*/  IMAD.WIDE.U32 R32, R45, R20, R4 ;  /* 0x000000142d207225 */ /* 0x000fc800078e0004 */
[----:B------:R-:W-:-:S04]  /*20e0*/  IMAD.WIDE.U32 R36, R36, 0xa0, RZ ;  /* 0x000000a024247825 */ /* 0x000fc800078e00ff */
[----:B------:R-:W-:-:S04]  /*20f0*/  IMAD.WIDE.U32 R20, R20, 0xa0, RZ ;  /* 0x000000a014147825 */ /* 0x000fc800078e00ff */
[----:B------:R-:W-:Y:S02]  /*2100*/  IMAD.IADD R55, R49, 0x1, R35 ;  /* 0x0000000131377824 */ /* 0x000fe400078e0223 */
[----:B------:R-:W-:Y:S02]  /*2110*/  VIADD R59, R59, 0x8 ;  /* 0x000000083b3b7836 */ /* 0x000fe40000000000 */
[----:B------:R-:W-:Y:S02]  /*2120*/  IMAD.SHL.U32 R57, R57, 0x2, RZ ;  /* 0x0000000239397824 */ /* 0x000fe400078e00ff */
[----:B------:R-:W-:Y:S02]  /*2130*/  IMAD.IADD R60, R37, 0x1, R9 ;  /* 0x00000001253c7824 */ /* 0x000fe400078e0209 */
[----:B------:R-:W-:Y:S02]  /*2140*/  IMAD.IADD R58, R21, 0x1, R3 ;  /* 0x00000001153a7824 */ /* 0x000fe400078e0203 */
[----:B------:R-:W-:-:S02]  /*2150*/  IMAD R56, R56, 0xc0, R26 ;  /* 0x000000c038387824 */ /* 0x000fc400078e021a */
[----:B------:R-:W-:Y:S02]  /*2160*/  IMAD.IADD R54, R13, 0x1, R41 ;  /* 0x000000010d367824 */ /* 0x000fe400078e0229 */
[----:B------:R-:W-:Y:S02]  /*2170*/  IMAD.IADD R50, R39, 0x1, R13 ;  /* 0x0000000127327824 */ /* 0x000fe400078e020d */
[----:B------:R-:W-:Y:S01]  /*2180*/  IMAD.IADD R49, R33, 0x1, R49 ;  /* 0x0000000121317824 */ /* 0x000fe200078e0231 */
[----:B--2---:R-:W-:Y:S02]  /*2190*/  ISETP.GE.AND P2, PT, R29, UR4, PT ;  /* 0x000000041d007c0c */ /* 0x004fe4000bf46270 */
[----:B---3--:R-:W-:Y:S02]  /*21a0*/  SHF.R.U32.HI R61, RZ, 0x3, R28 ;  /* 0x00000003ff3d7819 */ /* 0x008fe4000001161c */
[----:B------:R-:W-:-:S04]  /*21b0*/  LOP3.LUT R0, R28, 0x30, R62, 0xf8, !PT ;  /* 0x000000301c007812 */ /* 0x000fc800078ef83e */
[----:B------:R-:W-:-:S05]  /*21c0*/  LOP3.LUT R0, R0, R61, RZ, 0x3c, !PT ;  /* 0x0000003d00007212 */ /* 0x000fca00078e3cff */
[----:B------:R-:W-:Y:S01]  /*21d0*/  @P2 LOP3.LUT R16, R16, 0x1, RZ, 0xfc, !PT ;  /* 0x0000000110102812 */ /* 0x000fe200078efcff */
[----:B----4-:R-:W-:Y:S01]  /*21e0*/  IMAD.IADD R52, R25, 0x1, R0 ;  /* 0x0000000119347824 */ /* 0x010fe200078e0200 */
[----:B------:R-:W-:-:S07]  /*21f0*/  SHF.R.S32.HI R53, RZ, 0x1f, R64 ;  /* 0x0000001fff357819 */ /* 0x000fce0000011440 */
.L_x_14514:
[----:B------:R-:W2:Y:S01]  /*2200*/  LDL R6, [R1+0x34] ;  /* 0x0000340001067983 */ /* 0x000ea20000100800 */
[----:B0-----:R-:W0:Y:S01]  /*2210*/  LDC R67, c[0x0][0x430] ;  /* 0x00010c00ff437b82 */ /* 0x001e220000000800 */
[----:B------:R-:W-:Y:S02]  /*2220*/  VIADD R47, R47, 0xffffffff ;  /* 0xffffffff2f2f7836 */ /* 0x000fe40000000000 */
[----:B------:R-:W-:Y:S02]  /*2230*/  IMAD.MOV.U32 R66, RZ, RZ, RZ ;  /* 0x000000ffff427224 */ /* 0x000fe400078e00ff */
[----:B-1----:R-:W-:-:S03]  /*2240*/  IMAD R2, R47, 0xa0, R56 ;  /* 0x000000a02f027824 */ /* 0x002fc600078e0238 */
[----:B------:R-:W1:Y:S01]  /*2250*/  LDC R31, c[0x0][0x3f4] ;  /* 0x0000fd00ff1f7b82 */ /* 0x000e620000000800 */
[----:B----4-:R-:W-:Y:S01]  /*2260*/  IMAD.IADD R9, R63, 0x1, R2 ;  /* 0x000000013f097824 */ /* 0x010fe200078e0202 */
[----:B------:R-:W-:-:S03]  /*2270*/  ISETP.GE.AND P2, PT, R2, R46, PT ;  /* 0x0000002e0200720c */ /* 0x000fc60003f46270 */
[----:B------:R-:W-:Y:S01]  /*2280*/  IMAD.MOV.U32 R7, RZ, RZ, R9 ;  /* 0x000000ffff077224 */ /* 0x000fe200078e0009 */
[----:B------:R-:W-:Y:S02]  /*2290*/  ISETP.GT.OR P2, PT, R56, 0x9f, P2 ;  /* 0x0000009f3800780c */ /* 0x000fe40001744670 */
[----:B0-----:R-:W-:-:S11]  /*22a0*/  ISETP.NE.AND P3, PT, R67, 0x1, PT ;  /* 0x000000014300780c */ /* 0x001fd60003f65270 */
[----:B---3--:R-:W0:Y:S08]  /*22b0*/  @!P2 LDC.64 R4, c[0x0][0x428] ;  /* 0x00010a00ff04ab82 */ /* 0x008e300000000a00 */
[----:B------:R-:W3:Y:S08]  /*22c0*/  @!P2 LDC.64 R10, c[0x0][0x418] ;  /* 0x00010600ff0aab82 */ /* 0x000ef00000000a00 */
[----:B------:R-:W4:Y:S08]  /*22d0*/  @P3 LDC R0, c[0x0][0x434] ;  /* 0x00010d00ff003b82 */ /* 0x000f300000000800 */
[----:B------:R-:W1:Y:S01]  /*22e0*/  @P3 LDC R3, c[0x0][0x438] ;  /* 0x00010e00ff033b82 */ /* 0x000e620000000800 */
[----:B----4-:R-:W-:-:S05]  /*22f0*/  @P3 IMAD.HI.U32 R0, R9, R0, RZ ;  /* 0x0000000009003227 */ /* 0x010fca00078e00ff */
[----:B-1----:R-:W-:Y:S01]  /*2300*/  @P3 SHF.R.U32.HI R7, RZ, R3, R0 ;  /* 0x00000003ff073219 */ /* 0x002fe20000011600 */
[----:B0-----:R-:W-:-:S03]  /*2310*/  @!P2 IMAD R0, R53, R4, RZ ;  /* 0x000000043500a224 */ /* 0x001fc600078e02ff */
[--C-:B------:R-:W-:Y:S01]  /*2320*/  @!P2 SHF.R.S32.HI R3, RZ, 0x1f, R7.reuse ;  /* 0x0000001fff03a819 */ /* 0x100fe20000011407 */
[----:B------:R-:W-:Y:S02]  /*2330*/  @!P2 IMAD.MOV.U32 R2, RZ, RZ, R7 ;  /* 0x000000ffff02a224 */ /* 0x000fe400078e0007 */
        /* <DEDUP_REMOVED lines=15> */
[C---:B------:R-:W-:Y:S02]  /*2430*/  IMAD.IADD R68, R22.reuse, 0x1, R3 ;  /* 0x0000000116447824 */ /* 0x040fe400078e0203 */
[----:B------:R-:W-:Y:S01]  /*2440*/  IMAD.IADD R65, R22, 0x1, R65 ;  /* 0x0000000116417824 */ /* 0x000fe200078e0241 */
        /* <DEDUP_REMOVED lines=20> */
[-C--:B------:R-:W-:Y:S02]  /*2590*/  IMAD R7, R60, R47.reuse, RZ ;  /* 0x0000002f3c077224 */ /* 0x080fe400078e02ff */
[----:B------:R-:W-:-:S04]  /*25a0*/  IMAD.WIDE.U32 R4, R36, R47, RZ ;  /* 0x0000002f24047225 */ /* 0x000fc800078e00ff */
[----:B------:R-:W-:-:S04]  /*25b0*/  IMAD R7, R11, R36, R7 ;  /* 0x000000240b077224 */ /* 0x000fc800078e0207 */
[----:B------:R-:W-:Y:S02]  /*25c0*/  IMAD.IADD R7, R5, 0x1, R7 ;  /* 0x0000000105077824 */ /* 0x000fe400078e0207 */
[----:B--2---:R-:W-:-:S04]  /*25d0*/  IMAD.WIDE.U32 R2, R6, UR4, R2 ;  /* 0x0000000406027c25 */ /* 0x004fc8000f8e0002 */
[----:B------:R-:W-:Y:S01]  /*25e0*/  IMAD R13, R6, UR5, R0 ;  /* 0x00000005060d7c24 */ /* 0x000fe2000f8e0200 */
[----:B------:R-:W-:-:S04]  /*25f0*/  IADD3 R2, P4, R2, UR6, RZ ;  /* 0x0000000602027c10 */ /* 0x000fc8000ff9e0ff */
[----:B------:R-:W-:Y:S01]  /*2600*/  IADD3.X R13, R3, UR7, R13, P4, !PT ;  /* 0x00000007030d7c10 */ /* 0x000fe2000a7fe40d */
[----:B------:R-:W-:Y:S08]  /*2610*/  @!P3 BRA `(.L_x_14484) ;  /* 0x00000010009cb947 */ /* 0x000ff00003800000 */
[----:B------:R-:W0:Y:S01]  /*2620*/  S2R R6, SR_TID.X ;  /* 0x0000000000067919 */ /* 0x000e220000002100 */
[----:B------:R-:W-:Y:S01]  /*2630*/  IMAD R71, R47, -0xa0, R46 ;  /* 0xffffff602f477824 */ /* 0x000fe200078e022e */
[----:B------:R-:W-:Y:S01]  /*2640*/  BSSY B1, `(.L_x_14485) ;  /* 0x000001f000017945 */ /* 0x000fe20003800000 */
[----:B------:R-:W-:Y:S01]  /*2650*/  VIADD R0, R42, 0x10 ;  /* 0x000000102a007836 */ /* 0x000fe20000000000 */
[----:B------:R-:W-:Y:S02]  /*2660*/  CS2R R26, SRZ ;  /* 0x00000000001a7805 */ /* 0x000fe4000001ff00 */
[----:B------:R-:W-:Y:S02]  /*2670*/  CS2R R24, SRZ ;  /* 0x0000000000187805 */ /* 0x000fe4000001ff00 */
[----:B------:R-:W-:Y:S02]  /*2680*/  VIMNMX R71, R71, 0xa0, PT ;  /* 0x000000a047477848 */ /* 0x000fe40003fe0100 */
[----:B------:R-:W-:Y:S01]  /*2690*/  CS2R R28, SRZ ;  /* 0x00000000001c7805 */ /* 0x000fe2000001ff00 */
[----:B0-----:R-:W-:-:S02]  /*26a0*/  VIADD R8, R6, 0xffffff80 ;  /* 0xffffff8006087836 */ /* 0x001fc40000000000 */
[----:B------:R-:W-:-:S05]  /*26b0*/  VIADD R6, R6, 0xffffff80 ;  /* 0xffffff8006067836 */ /* 0x000fca0000000000 */
[----:B------:R-:W-:Y:S02]  /*26c0*/  LEA.HI R6, R6, R8, RZ, 0x1 ;  /* 0x0000000806067211 */ /* 0x000fe400078f08ff */
[----:B------:R-:W-:Y:S02]  /*26d0*/  CS2R R8, SRZ ;  /* 0x0000000000087805 */ /* 0x000fe4000001ff00 */
[----:B------:R-:W-:-:S04]  /*26e0*/  SHF.R.S32.HI R6, RZ, 0x1, R6 ;  /* 0x00000001ff067819 */ /* 0x000fc80000011406 */
[----:B------:R-:W-:-:S13]  /*26f0*/  ISETP.GE.AND P3, PT, R6, R71, PT ;  /* 0x000000470600720c */ /* 0x000fda0003f66270 */
[----:B------:R-:W-:Y:S05]  /*2700*/  @P3 BRA `(.L_x_14486) ;  /* 0x0000000000483947 */ /* 0x000fea0003800000 */
[----:B------:R-:W-:Y:S01]  /*2710*/  ULDC.64 UR4, c[0x0][0x3e8] ;  /* 0x0000fa0000047ab9 */ /* 0x000fe20000000a00 */
[----:B------:R-:W-:Y:S01]  /*2720*/  IMAD.MOV.U32 R48, RZ, RZ, R32 ;  /* 0x000000ffff307224 */ /* 0x000fe200078e0020 */
[----:B------:R-:W-:Y:S01]  /*2730*/  IADD3 R4, P4, P5, R38, UR4, R4 ;  /* 0x0000000426047c10 */ /* 0x000fe2000fd9e004 */
[----:B------:R-:W-:-:S03]  /*2740*/  IMAD R3, R58, R47, RZ ;  /* 0x0000002f3a037224 */ /* 0x000fc600078e02ff */
[----:B------:R-:W-:Y:S01]  /*2750*/  IADD3.X R5, R50, UR5, R7, P4, P5 ;  /* 0x0000000532057c10 */ /* 0x000fe2000a7ea407 */
[----:B------:R-:W-:Y:S01]  /*2760*/  IMAD.WIDE.U32 R6, R47, R20, R48 ;  /* 0x000000142f067225 */ /* 0x000fe200078e0030 */
[----:B------:R-:W-:-:S03]  /*2770*/  ULDC.64 UR4, c[0x0][0x400] ;  /* 0x0001000000047ab9 */ /* 0x000fc60000000a00 */
[----:B------:R-:W-:Y:S01]  /*2780*/  IMAD R3, R11, R20, R3 ;  /* 0x000000140b037224 */ /* 0x000fe200078e0203 */
[----:B------:R-:W-:-:S04]  /*2790*/  IADD3 R6, P4, R6, UR4, RZ ;  /* 0x0000000406067c10 */ /* 0x000fc8000ff9e0ff */
[----:B------:R-:W-:Y:S02]  /*27a0*/  IADD3.X R7, R7, UR5, R3, P4, !PT ;  /* 0x0000000507077c10 */ /* 0x000fe4000a7fe403 */
        /* <DEDUP_REMOVED lines=8> */
.L_x_14486:
[----:B------:R-:W-:Y:S05]  /*2830*/  BSYNC B1 ;  /* 0x0000000000017941 */ /* 0x000fea0003800000 */
.L_x_14485:
[----:B------:R-:W2:Y:S01]  /*2840*/  LDL R3, [R1+0x18] ;  /* 0x0000180001037983 */ /* 0x000ea20000100800 */
[----:B-----5:R-:W-:Y:S02]  /*2850*/  IMAD.MOV.U32 R30, RZ, RZ, R8 ;  /* 0x000000ffff1e7224 */ /* 0x020fe400078e0008 */
[----:B------:R-:W-:Y:S02]  /*2860*/  IMAD.MOV.U32 R82, RZ, RZ, R26 ;  /* 0x000000ffff527224 */ /* 0x000fe400078e001a */
[----:B------:R-:W-:Y:S02]  /*2870*/  IMAD.MOV.U32 R72, RZ, RZ, R24 ;  /* 0x000000ffff487224 */ /* 0x000fe400078e0018 */
[----:B------:R-:W-:Y:S01]  /*2880*/  IMAD.MOV.U32 R80, RZ, RZ, R28 ;  /* 0x000000ffff507224 */ /* 0x000fe200078e001c */
[----:B--2---:R-:W-:-:S13]  /*2890*/  ISETP.NE.AND P4, PT, R3, 0x3, PT ;  /* 0x000000030300780c */ /* 0x004fda0003f85270 */
[----:B------:R-:W-:Y:S05]  /*28a0*/  @!P4 BRA `(.L_x_14487) ;  /* 0x000000000004c947 */ /* 0x000fea0003800000 */
[----:B------:R-:W-:Y:S01]  /*28b0*/  BPT.TRAP 0x1 ;  /* 0x000000040000795c */ /* 0x000fe20000300000 */
.L_x_14487:
[----:B------:R-:W2:Y:S01]  /*28c0*/  LDL R3, [R1+0x24] ;  /* 0x0000240001037983 */ /* 0x000ea20000100800 */
[----:B------:R-:W-:Y:S01]  /*28d0*/  IMAD R48, R157, 0x8, R22 ;  /* 0x000000089d307824 */ /* 0x000fe200078e0216 */
[----:B------:R-:W-:Y:S01]  /*28e0*/  BSSY B1, `(.L_x_14488) ;  /* 0x0000004000017945 */ /* 0x000fe20003800000 */
[----:B--2---:R-:W-:-:S04]  /*28f0*/  SHF.L.U32 R73, R3, 0x1f, RZ ;  /* 0x0000001f03497819 */ /* 0x004fc800000006ff */
[----:B------:R-:W1:Y:S02]  /*2900*/  SYNCS.PHASECHK.TRANS64.TRYWAIT P5, [R48+URZ+0x13290], R73 ;  /* 0x01329049300075a7 */ /* 0x000e6400080a017f */
[----:B-1----:R-:W-:Y:S05]  /*2910*/  @!P5 BRA `(.L_x_14489) ;  /* 0x000002200030d947 */ /* 0x002fea0003800000 */
.L_x_14798:
[----:B------:R-:W-:Y:S05]  /*2920*/  BSYNC B1 ;  /* 0x0000000000017941 */ /* 0x000fea0003800000 */
.L_x_14488:
[----:B------:R-:W-:-:S03]  /*2930*/  UMOV UR4, 0xffffffff ;  /* 0xffffffff00047882 */ /* 0x000fc60000000000 */
[----:B------:R-:W-:Y:S05]  /*2940*/  BRA.DIV UR4, `(.L_x_14490) ;  /* 0x0000022204387947 */ /* 0x000fea000b800000 */
[----:B------:R2:W3:Y:S04]  /*2950*/  SHFL.IDX PT, R3, R13, RZ, 0x1e1f ;  /* 0x001e1fff0d037589 */ /* 0x0004e800000e0000 */
[----:B------:R2:W4:Y:S02]  /*2960*/  SHFL.IDX PT, R14, R2, RZ, 0x1e1f ;  /* 0x001e1fff020e7589 */ /* 0x00052400000e0000 */
.L_x_14802:
[----:B------:R-:W-:Y:S05]  /*2970*/  @P3 BRA `(.L_x_14491) ;  /* 0x0000002400343947 */ /* 0x000fea0003800000 */
[----:B------:R-:W-:Y:S01]  /*2980*/  LOP3.LUT P5, RZ, R16, 0x2, RZ, 0xc0, !PT ;  /* 0x0000000210ff7812 */ /* 0x000fe200078ac0ff */
[----:B------:R-:W-:-:S12]  /*2990*/  BSSY B1, `(.L_x_14492) ;  /* 0x0000074000017945 */ /* 0x000fd80003800000 */
[----:B------:R-:W-:Y:S05]  /*29a0*/  @P5 BRA `(.L_x_14493) ;  /* 0x0000000400c85947 */ /* 0x000fea0003800000 */
[----:B0-----:R0:W0:Y:S01]  /*29b0*/  LDS.128 R4, [R68+0xe000] ;  /* 0x00e0000044047984 */ /* 0x0010220000000c00 */
[----:B----4-:R-:W-:Y:S01]  /*29c0*/  IADD3 R10, P3, R18, R14, RZ ;  /* 0x0000000e120a7210 */ /* 0x010fe20007f7e0ff */
[----:B------:R-:W-:Y:S04]  /*29d0*/  BSSY B2, `(.L_x_14494) ;  /* 0x000006e000027945 */ /* 0x000fe80003800000 */
[----:B---3--:R-:W-:Y:S01]  /*29e0*/  IMAD.X R11, R3, 0x1, R19, P3 ;  /* 0x00000001030b7824 */ /* 0x008fe200018e0613 */
[----:B------:R-:W-:-:S13]  /*29f0*/  ISETP.GE.AND P3, PT, R42, R31, PT ;  /* 0x0000001f2a00720c */ /* 0x000fda0003f66270 */
[----:B------:R-:W-:Y:S05]  /*2a00*/  @P3 BRA `(.L_x_14495) ;  /* 0x0000000400a83947 */ /* 0x000fea0003800000 */
[--C-:B------:R-:W-:Y:S02]  /*2a10*/  SHF.R.U32.HI R26, RZ, 0x8, R29.reuse ;  /* 0x00000008ff1a7819 */ /* 0x100fe4000001161d */
[----:B------:R-:W-:Y:S02]  /*2a20*/  LOP3.LUT R12, R29, 0xff, RZ, 0xc0, !PT ;  /* 0x000000ff1d0c7812 */ /* 0x000fe400078ec0ff */
[----:B------:R-:W-:Y:S02]  /*2a30*/  SHF.R.U32.HI R15, RZ, 0x18, R29 ;  /* 0x00000018ff0f7819 */ /* 0x000fe4000001161d */
[--C-:B------:R-:W-:Y:S02]  /*2a40*/  SHF.R.U32.HI R75, RZ, 0x8, R27.reuse ;  /* 0x00000008ff4b7819 */ /* 0x100fe4000001161b */
[----:B--2---:R-:W-:Y:S02]  /*2a50*/  LOP3.LUT R2, R27, 0xff, RZ, 0xc0, !PT ;  /* 0x000000ff1b027812 */ /* 0x004fe400078ec0ff */
[----:B------:R-:W-:-:S02]  /*2a60*/  SHF.R.U32.HI R13, RZ, 0x18, R27 ;  /* 0x00000018ff0d7819 */ /* 0x000fc4000001161b */
[----:B------:R-:W-:Y:S01]  /*2a70*/  PRMT R15, R15, 0x654, R12 ;  /* 0x000006540f0f7816 */ /* 0x000fe2000000000c */
[----:B------:R-:W-:Y:S01]  /*2a80*/  IMAD.SHL.U32 R12, R26, 0x100, RZ ;  /* 0x000001001a0c7824 */ /* 0x000fe200078e00ff */
[----:B------:R-:W-:Y:S01]  /*2a90*/  PRMT R13, R13, 0x654, R2 ;  /* 0x000006540d0d7816 */ /* 0x000fe20000000002 */
[----:B------:R-:W-:Y:S01]  /*2aa0*/  IMAD.SHL.U32 R2, R75, 0x100, RZ ;  /* 0x000001004b027824 */ /* 0x000fe200078e00ff */
[----:B------:R-:W-:Y:S02]  /*2ab0*/  SHF.R.U32.HI R76, RZ, 0x10, R27 ;  /* 0x00000010ff4c7819 */ /* 0x000fe4000001161b */
[----:B------:R-:W-:Y:S02]  /*2ac0*/  SHF.R.U32.HI R28, RZ, 0x10, R29 ;  /* 0x00000010ff1c7819 */ /* 0x000fe4000001161d */
[----:B------:R-:W-:Y:S01]  /*2ad0*/  LOP3.LUT R27, R15, 0xff00, R12, 0xf8, !PT ;  /* 0x0000ff000f1b7812 */ /* 0x000fe200078ef80c */
[----:B------:R-:W-:Y:S01]  /*2ae0*/  IMAD.U32 R12, R76, 0x10000, RZ ;  /* 0x000100004c0c7824 */ /* 0x000fe200078e00ff */
[----:B------:R-:W-:Y:S01]  /*2af0*/  LOP3.LUT R13, R13, 0xff00, R2, 0xf8, !PT ;  /* 0x0000ff000d0d7812 */ /* 0x000fe200078ef802 */
[----:B------:R-:W-:Y:S01]  /*2b00*/  IMAD.U32 R26, R28, 0x10000, RZ ;  /* 0x000100001c1a7824 */ /* 0x000fe200078e00ff */
[----:B0-----:R-:W-:-:S02]  /*2b10*/  F2FP.F16.E4M3.UNPACK_B R2, R5 ;  /* 0x00000005ff02723e */ /* 0x001fc400020006ff */
        /* <DEDUP_REMOVED lines=11> */
[--C-:B------:R-:W-:Y:S02]  /*2bd0*/  HADD2.F32 R15, -RZ, R5.reuse.H1_H1 ;  /* 0x30000005ff0f7230 */ /* 0x100fe40000004100 */
[----:B------:R-:W-:Y:S02]  /*2be0*/  HADD2.F32 R13, -RZ, R5.H0_H0 ;  /* 0x20000005ff0d7230 */ /* 0x000fe40000004100 */
[C---:B------:R-:W-:Y:S01]  /*2bf0*/  FMUL.FTZ R5, R2.reuse, R75 ;  /* 0x0000004b02057220 */ /* 0x040fe20000410000 */
[----:B------:R-:W-:Y:S02]  /*2c00*/  HADD2.F32 R26, -RZ, R26.H1_H1 ;  /* 0x3000001aff1a7230 */ /* 0x000fe40000004100 */
[-C--:B------:R-:W-:Y:S01]  /*2c10*/  FMUL.FTZ R76, R15, R28.reuse ;  /* 0x0000001c0f4c7220 */ /* 0x080fe20000410000 */
[-C--:B------:R-:W-:Y:S01]  /*2c20*/  FFMA.FTZ R2, R2, R27.reuse, -R79 ;  /* 0x0000001b02027223 */ /* 0x080fe2000001084f */
[----:B------:R-:W-:Y:S01]  /*2c30*/  FFMA.FTZ R5, R12, R27, R5 ;  /* 0x0000001b0c057223 */ /* 0x000fe20000010005 */
[----:B------:R-:W-:Y:S01]  /*2c40*/  FMUL.FTZ R78, R13, R28 ;  /* 0x0000001c0d4e7220 */ /* 0x000fe20000410000 */
[----:B------:R-:W-:-:S02]  /*2c50*/  F2FP.F16.E4M3.UNPACK_B R12, R4.H1 ;  /* 0x00000004ff0c723e */ /* 0x000fc400030006ff */
[----:B------:R-:W-:Y:S01]  /*2c60*/  F2FP.F16.E4M3.UNPACK_B R28, R80 ;  /* 0x00000050ff1c723e */ /* 0x000fe200020006ff */
[----:B------:R-:W-:Y:S01]  /*2c70*/  FFMA.FTZ R80, R13, R26, -R76 ;  /* 0x0000001a0d507223 */ /* 0x000fe2000001084c */
[----:B------:R-:W-:Y:S01]  /*2c80*/  F2FP.F16.E4M3.UNPACK_B R4, R4 ;  /* 0x00000004ff04723e */ /* 0x000fe200020006ff */
[----:B------:R-:W-:Y:S01]  /*2c90*/  FFMA.FTZ R81, R15, R26, R78 ;  /* 0x0000001a0f517223 */ /* 0x000fe2000001004e */
[----:B------:R-:W-:Y:S01]  /*2ca0*/  F2FP.F16.E4M3.UNPACK_B R26, R82 ;  /* 0x00000052ff1a723e */ /* 0x000fe200020006ff */
[--C-:B------:R-:W-:Y:S02]  /*2cb0*/  HADD2.F32 R13, -RZ, R12.reuse.H0_H0 ;  /* 0x2000000cff0d7230 */ /* 0x100fe40000004100 */
[----:B------:R-:W-:Y:S01]  /*2cc0*/  HADD2.F32 R15, -RZ, R12.H1_H1 ;  /* 0x3000000cff0f7230 */ /* 0x000fe20000004100 */
[----:B------:R-:W-:Y:S01]  /*2cd0*/  F2FP.SATFINITE.E4M3.F32.PACK_AB_MERGE_C R84, R81, R80, RZ ;  /* 0x000000505154723e */ /* 0x000fe200048070ff */
[----:B------:R-:W-:Y:S02]  /*2ce0*/  HADD2.F32 R76, -RZ, R28.H1_H1 ;  /* 0x3000001cff4c7230 */ /* 0x000fe40000004100 */
[----:B------:R-:W-:Y:S01]  /*2cf0*/  HADD2.F32 R12, -RZ, R4.H0_H0 ;  /* 0x20000004ff0c7230 */ /* 0x000fe20000004100 */
[----:B------:R-:W-:Y:S01]  /*2d00*/  F2FP.SATFINITE.E4M3.F32.PACK_AB_MERGE_C R5, R5, R2, R84 ;  /* 0x000000020505723e */ /* 0x000fe20004807054 */
[----:B------:R-:W-:-:S02]  /*2d10*/  HADD2.F32 R75, -RZ, R28.H0_H0 ;  /* 0x2000001cff4b7230 */ /* 0x000fc40000004100 */
[----:B------:R-:W-:Y:S02]  /*2d20*/  HADD2.F32 R4, -RZ, R4.H1_H1 ;  /* 0x30000004ff047230 */ /* 0x000fe40000004100 */
[--C-:B------:R-:W-:Y:S02]  /*2d30*/  HADD2.F32 R28, -RZ, R26.reuse.H1_H1 ;  /* 0x3000001aff1c7230 */ /* 0x100fe40000004100 */
        /* <DEDUP_REMOVED lines=35> */
[----:B------:R-:W-:Y:S01]  /*2f70*/  HADD2.F32 R12, -RZ, R7.H0_H0 ;  /* 0x20000007ff0c7230 */ /* 0x000fe20000004100 */
        /* <DEDUP_REMOVED lines=18> */
[----:B------:R-:W-:-:S07]  /*30a0*/  F2FP.SATFINITE.E4M3.F32.PACK_AB_MERGE_C R6, R6, R13, R28 ;  /* 0x0000000d0606723e */ /* 0x000fce000480701c */
.L_x_14495:
[----:B------:R-:W-:Y:S05]  /*30b0*/  BSYNC B2 ;  /* 0x0000000000027941 */ /* 0x000fea0003800000 */
.L_x_14494:
[----:B0-----:R0:W-:Y:S02]  /*30c0*/  ST.E.128 desc[UR44][R10.64], R4 ;  /* 0x000000040a007985 */ /* 0x0011e4000c101d2c */
.L_x_14493:
[----:B------:R-:W-:Y:S05]  /*30d0*/  BSYNC B1 ;  /* 0x0000000000017941 */ /* 0x000fea0003800000 */
.L_x_14492:
[----:B------:R-:W-:-:S13]  /*30e0*/  LOP3.LUT P3, RZ, R16, 0x1, RZ, 0xc0, !PT ;  /* 0x0000000110ff7812 */ /* 0x000fda000786c0ff */
[----:B------:R-:W-:Y:S05]  /*30f0*/  @P3 BRA `(.L_x_14491) ;  /* 0x0000001c00543947 */ /* 0x000fea0003800000 */
[----:B0-----:R-:W5:Y:S04]  /*3100*/  LDL R7, [R1+0x34] ;  /* 0x0000340001077983 */ /* 0x001f680000100800 */
[----:B------:R-:W4:Y:S04]  /*3110*/  LDL R4, [R1+0x20] ;  /* 0x0000200001047983 */ /* 0x000f280000100800 */
[----:B------:R-:W3:Y:S01]  /*3120*/  LDL R6, [R1+0x30] ;  /* 0x0000300001067983 */ /* 0x000ee20000100800 */
[----:B------:R-:W-:Y:S01]  /*3130*/  IMAD.MOV.U32 R5, RZ, RZ, 0x20 ;  /* 0x00000020ff057424 */ /* 0x000fe200078e00ff */
[----:B------:R-:W-:Y:S01]  /*3140*/  BSSY B1, `(.L_x_14496) ;  /* 0x0000072000017945 */ /* 0x000fe20003800000 */
[----:B--2---:R-:W-:-:S03]  /*3150*/  IMAD R2, R157, 0x2800, RZ ;  /* 0x000028009d027824 */ /* 0x004fc600078e02ff */
[----:B------:R-:W-:-:S04]  /*3160*/  SEL R5, R5, 0xffffffe0, !P0 ;  /* 0xffffffe005057807 */ /* 0x000fc80004000000 */
[----:B-----5:R-:W-:Y:S02]  /*3170*/  IADD3 R5, R5, R7, R2 ;  /* 0x0000000705057210 */ /* 0x020fe40007ffe002 */
[----:B----4-:R-:W-:-:S03]  /*3180*/  IADD3 R14, P3, R4, R14, RZ ;  /* 0x0000000e040e7210 */ /* 0x010fc60007f7e0ff */
[----:B------:R-:W-:Y:S02]  /*3190*/  IMAD.IADD R4, R22, 0x1, R5 ;  /* 0x0000000116047824 */ /* 0x000fe400078e0205 */
[----:B---3--:R-:W-:Y:S01]  /*31a0*/  IMAD.X R15, R3, 0x1, R6, P3 ;  /* 0x00000001030f7824 */ /* 0x008fe200018e0606 */
[----:B------:R-:W-:-:S03]  /*31b0*/  ISETP.GE.AND P3, PT, R0, R31, PT ;  /* 0x0000001f0000720c */ /* 0x000fc60003f66270 */
[----:B------:R-:W0:Y:S10]  /*31c0*/  LDS.128 R4, [R4+0xe000] ;  /* 0x00e0000004047984 */ /* 0x000e340000000c00 */
[----:B------:R-:W-:Y:S05]  /*31d0*/  @P3 BRA `(.L_x_14497) ;  /* 0x0000000400a03947 */ /* 0x000fea0003800000 */
[--C-:B------:R-:W-:Y:S02]  /*31e0*/  SHF.R.U32.HI R13, RZ, 0x18, R9.reuse ;  /* 0x00000018ff0d7819 */ /* 0x100fe40000011609 */
[----:B------:R-:W-:Y:S02]  /*31f0*/  LOP3.LUT R0, R9, 0xff, RZ, 0xc0, !PT ;  /* 0x000000ff09007812 */ /* 0x000fe400078ec0ff */
[--C-:B------:R-:W-:Y:S02]  /*3200*/  SHF.R.U32.HI R3, RZ, 0x8, R9.reuse ;  /* 0x00000008ff037819 */ /* 0x100fe40000011609 */
[----:B------:R-:W-:Y:S02]  /*3210*/  SHF.R.U32.HI R10, RZ, 0x10, R9 ;  /* 0x00000010ff0a7819 */ /* 0x000fe40000011609 */
[----:B------:R-:W-:Y:S01]  /*3220*/  SHF.R.U32.HI R9, RZ, 0x8, R25 ;  /* 0x00000008ff097819 */ /* 0x000fe20000011619 */
[----:B------:R-:W-:Y:S01]  /*3230*/  IMAD.SHL.U32 R3, R3, 0x100, RZ ;  /* 0x0000010003037824 */ /* 0x000fe200078e00ff */
[----:B------:R-:W-:-:S02]  /*3240*/  LOP3.LUT R2, R25, 0xff0000ff, RZ, 0xc0, !PT ;  /* 0xff0000ff19027812 */ /* 0x000fc400078ec0ff */
[----:B------:R-:W-:Y:S01]  /*3250*/  SHF.R.U32.HI R11, RZ, 0x10, R25 ;  /* 0x00000010ff0b7819 */ /* 0x000fe20000011619 */
[----:B------:R-:W-:Y:S01]  /*3260*/  IMAD.SHL.U32 R9, R9, 0x100, RZ ;  /* 0x0000010009097824 */ /* 0x000fe200078e00ff */
[----:B------:R-:W-:-:S03]  /*3270*/  PRMT R0, R13, 0x654, R0 ;  /* 0x000006540d007816 */ /* 0x000fc60000000000 */
[----:B------:R-:W-:Y:S01]  /*3280*/  IMAD.U32 R11, R11, 0x10000, RZ ;  /* 0x000100000b0b7824 */ /* 0x000fe200078e00ff */
[----:B------:R-:W-:Y:S01]  /*3290*/  LOP3.LUT R8, R2, 0xff00, R9, 0xf8, !PT ;  /* 0x0000ff0002087812 */ /* 0x000fe200078ef809 */
[----:B------:R-:W-:Y:S01]  /*32a0*/  IMAD.U32 R2, R10, 0x10000, RZ ;  /* 0x000100000a027824 */ /* 0x000fe200078e00ff */
[----:B------:R-:W-:Y:S02]  /*32b0*/  LOP3.LUT R3, R0, 0xff00, R3, 0xf8, !PT ;  /* 0x0000ff0000037812 */ /* 0x000fe400078ef803 */
[----:B------:R-:W-:Y:S02]  /*32c0*/  F2FP.F16.E4M3.UNPACK_B R9, R72.H1 ;  /* 0x00000048ff09723e */ /* 0x000fe400030006ff */
[-C--:B0-----:R-:W-:Y:S02]  /*32d0*/  F2FP.F16.E4M3.UNPACK_B R0, R5.reuse ;  /* 0x00000005ff00723e */ /* 0x081fe400020006ff */
        /* <DEDUP_REMOVED lines=12> */
[----:B------:R-:W-:Y:S01]  /*33a0*/  FMUL.FTZ R11, R0, R11 ;  /* 0x0000000b000b7220 */ /* 0x000fe20000410000 */
[----:B------:R-:W-:Y:S01]  /*33b0*/  HADD2.F32 R5, -RZ, R5.H0_H0 ;  /* 0x20000005ff057230 */ /* 0x000fe20000004100 */
[----:B------:R-:W-:Y:S01]  /*33c0*/  F2FP.F16.E4M3.UNPACK_B R30, R30 ;  /* 0x0000001eff1e723e */ /* 0x000fe200020006ff */
[----:B------:R-:W-:Y:S02]  /*33d0*/  HADD2.F32 R8, -RZ, R8.H1_H1 ;  /* 0x30000008ff087230 */ /* 0x000fe40000004100 */
[-C--:B------:R-:W-:Y:S01]  /*33e0*/  FMUL.FTZ R24, R3, R12.reuse ;  /* 0x0000000c03187220 */ /* 0x080fe20000410000 */
[----:B------:R-:W-:Y:S01]  /*33f0*/  FFMA.FTZ R27, R2, R9, R11 ;  /* 0x00000009021b7223 */ /* 0x000fe2000001000b */
[C---:B------:R-:W-:Y:S01]  /*3400*/  FMUL.FTZ R12, R5.reuse, R12 ;  /* 0x0000000c050c7220 */ /* 0x040fe20000410000 */
[----:B------:R-:W-:Y:S01]  /*3410*/  F2FP.F16.E4M3.UNPACK_B R2, R4.H1 ;  /* 0x00000004ff02723e */ /* 0x000fe200030006ff */
[----:B------:R-:W-:Y:S01]  /*3420*/  FFMA.FTZ R28, R5, R8, -R24 ;  /* 0x00000008051c7223 */ /* 0x000fe20000010818 */
[----:B------:R-:W-:Y:S01]  /*3430*/  F2FP.F16.E4M3.UNPACK_B R4, R4 ;  /* 0x00000004ff04723e */ /* 0x000fe200020006ff */
[----:B------:R-:W-:Y:S01]  /*3440*/  FFMA.FTZ R29, R3, R8, R12 ;  /* 0x00000008031d7223 */ /* 0x000fe2000001000c */
[----:B------:R-:W-:-:S02]  /*3450*/  HADD2.F32 R12, -RZ, R72.H1_H1 ;  /* 0x30000048ff0c7230 */ /* 0x000fc40000004100 */
[----:B------:R-:W-:Y:S01]  /*3460*/  FFMA.FTZ R0, R0, R9, -R25 ;  /* 0x0000000900007223 */ /* 0x000fe20000010819 */
[--C-:B------:R-:W-:Y:S02]  /*3470*/  HADD2.F32 R3, -RZ, R2.reuse.H0_H0 ;  /* 0x20000002ff037230 */ /* 0x100fe40000004100 */
[----:B------:R-:W-:Y:S02]  /*3480*/  HADD2.F32 R5, -RZ, R2.H1_H1 ;  /* 0x30000002ff057230 */ /* 0x000fe40000004100 */
[----:B------:R-:W-:Y:S02]  /*3490*/  HADD2.F32 R2, -RZ, R4.H0_H0 ;  /* 0x20000004ff027230 */ /* 0x000fe40000004100 */
[----:B------:R-:W-:Y:S02]  /*34a0*/  HADD2.F32 R11, -RZ, R72.H0_H0 ;  /* 0x20000048ff0b7230 */ /* 0x000fe40000004100 */
[----:B------:R-:W-:Y:S01]  /*34b0*/  FMUL.FTZ R24, R5, R12 ;  /* 0x0000000c05187220 */ /* 0x000fe20000410000 */
[----:B------:R-:W-:-:S02]  /*34c0*/  HADD2.F32 R4, -RZ, R4.H1_H1 ;  /* 0x30000004ff047230 */ /* 0x000fc40000004100 */
[----:B------:R-:W-:Y:S01]  /*34d0*/  FMUL.FTZ R12, R3, R12 ;  /* 0x0000000c030c7220 */ /* 0x000fe20000410000 */
[--C-:B------:R-:W-:Y:S01]  /*34e0*/  HADD2.F32 R8, -RZ, R30.reuse.H1_H1 ;  /* 0x3000001eff087230 */ /* 0x100fe20000004100 */
[----:B------:R-:W-:Y:S01]  /*34f0*/  F2FP.SATFINITE.E4M3.F32.PACK_AB_MERGE_C R72, R29, R28, RZ ;  /* 0x0000001c1d48723e */ /* 0x000fe200048070ff */
        /* <DEDUP_REMOVED lines=54> */
.L_x_14497:
[----:B------:R-:W-:Y:S05]  /*3860*/  BSYNC B1 ;  /* 0x0000000000017941 */ /* 0x000fea0003800000 */
.L_x_14496:
[----:B0-----:R0:W-:Y:S01]  /*3870*/  ST.E.128 desc[UR44][R14.64], R4 ;  /* 0x000000040e007985 */ /* 0x0011e2000c101d2c */
[----:B------:R-:W-:Y:S05]  /*3880*/  BRA `(.L_x_14491) ;  /* 0x0000001400707947 */ /* 0x000fea0003800000 */
.L_x_14484:
[----:B------:R-:W0:Y:S01]  /*3890*/  S2R R0, SR_TID.X ;  /* 0x0000000000007919 */ /* 0x000e220000002100 */
[----:B------:R-:W-:Y:S01]  /*38a0*/  IMAD R71, R47, -0xa0, R46 ;  /* 0xffffff602f477824 */ /* 0x000fe200078e022e */
[----:B------:R-:W2:Y:S04]  /*38b0*/  LDL R3, [R1+0x18] ;  /* 0x0000180001037983 */ /* 0x000ea80000100800 */
[----:B------:R-:W-:Y:S01]  /*38c0*/  VIMNMX R71, R71, 0xa0, PT ;  /* 0x000000a047477848 */ /* 0x000fe20003fe0100 */
[C---:B0-----:R-:W-:Y:S02]  /*38d0*/  VIADD R6, R0.reuse, 0xffffff80 ;  /* 0xffffff8000067836 */ /* 0x041fe40000000000 */
[----:B------:R-:W-:-:S05]  /*38e0*/  VIADD R0, R0, 0xffffff80 ;  /* 0xffffff8000007836 */ /* 0x000fca0000000000 */
[----:B------:R-:W-:-:S04]  /*38f0*/  LEA.HI R0, R0, R6, RZ, 0x1 ;  /* 0x0000000600007211 */ /* 0x000fc800078f08ff */
[----:B------:R-:W-:-:S04]  /*3900*/  SHF.R.S32.HI R0, RZ, 0x1, R0 ;  /* 0x00000001ff007819 */ /* 0x000fc80000011400 */
[----:B------:R-:W-:-:S04]  /*3910*/  ISETP.GE.AND P3, PT, R0, R71, PT ;  /* 0x000000470000720c */ /* 0x000fc80003f66270 */
[----:B------:R-:W-:-:S13]  /*3920*/  ISETP.GE.OR P4, PT, R18, R31, P3 ;  /* 0x0000001f1200720c */ /* 0x000fda0001f86670 */
[----:B------:R-:W0:Y:S01]  /*3930*/  @!P4 LDC.64 R8, c[0x0][0x3e8] ;  /* 0x0000fa00ff08cb82 */ /* 0x000e220000000a00 */
[----:B------:R-:W-:Y:S01]  /*3940*/  @!P4 IMAD.MOV.U32 R5, RZ, RZ, R55 ;  /* 0x000000ffff05c224 */ /* 0x000fe200078e0037 */
[----:B0-----:R-:W-:-:S04]  /*3950*/  @!P4 IADD3 R8, P5, P6, R40, R8, R4 ;  /* 0x000000082808c210 */ /* 0x001fc80007ebe004 */
[----:B------:R-:W-:Y:S02]  /*3960*/  @!P4 IADD3.X R9, R54, R9, R7, P5, P6 ;  /* 0x000000093609c210 */ /* 0x000fe40002fec407 */
[----:B------:R-:W0:Y:S01]  /*3970*/  @!P4 LDC.64 R6, c[0x0][0x400] ;  /* 0x00010000ff06cb82 */ /* 0x000e220000000a00 */
[----:B------:R-:W-:Y:S02]  /*3980*/  @!P4 IMAD.MOV.U32 R4, RZ, RZ, R34 ;  /* 0x000000ffff04c224 */ /* 0x000fe400078e0022 */
[----:B------:R-:W-:Y:S02]  /*3990*/  @!P4 IMAD R0, R58, R47, RZ ;  /* 0x0000002f3a00c224 */ /* 0x000fe400078e02ff */
[----:B------:R-:W-:-:S04]  /*39a0*/  @!P4 IMAD.WIDE.U32 R4, R47, R20, R4 ;  /* 0x000000142f04c225 */ /* 0x000fc800078e0004 */
[----:B------:R-:W-:Y:S01]  /*39b0*/  @!P4 IMAD R0, R11, R20, R0 ;  /* 0x000000140b00c224 */ /* 0x000fe200078e0200 */
[----:B------:R-:W-:Y:S02]  /*39c0*/  CS2R R24, SRZ ;  /* 0x0000000000187805 */ /* 0x000fe4000001ff00 */
[----:B------:R-:W-:-:S06]  /*39d0*/  CS2R R26, SRZ ;  /* 0x00000000001a7805 */ /* 0x000fcc000001ff00 */
[----:B------:R-:W3:Y:S01]  /*39e0*/  @!P4 LDG.E.128 R24, desc[UR44][R8.64] ;  /* 0x0000002c0818c981 */ /* 0x000ee2000c1e1d00 */
[----:B0-----:R-:W-:-:S04]  /*39f0*/  @!P4 IADD3 R10, P5, R4, R6, RZ ;  /* 0x00000006040ac210 */ /* 0x001fc80007fbe0ff */
[----:B------:R-:W-:Y:S02]  /*3a00*/  @!P4 IADD3.X R11, R7, R0, R5, P5, !PT ;  /* 0x00000000070bc210 */ /* 0x000fe40002ffe405 */
[----:B------:R-:W-:Y:S02]  /*3a10*/  CS2R R6, SRZ ;  /* 0x0000000000067805 */ /* 0x000fe4000001ff00 */
[----:B------:R-:W-:-:S06]  /*3a20*/  CS2R R4, SRZ ;  /* 0x0000000000047805 */ /* 0x000fcc000001ff00 */
[----:B------:R-:W4:Y:S01]  /*3a30*/  @!P4 LDG.E.128 R4, desc[UR44][R10.64] ;  /* 0x0000002c0a04c981 */ /* 0x000f22000c1e1d00 */
[----:B------:R-:W-:Y:S02]  /*3a40*/  ISETP.GE.AND P5, PT, R18, R31, PT ;  /* 0x0000001f1200720c */ /* 0x000fe40003fa6270 */
[----:B--2---:R-:W-:Y:S01]  /*3a50*/  ISETP.NE.AND P4, PT, R3, 0x3, PT ;  /* 0x000000030300780c */ /* 0x004fe20003f85270 */
[----:B---3--:R-:W-:Y:S02]  /*3a60*/  IMAD.MOV.U32 R76, RZ, RZ, R24 ;  /* 0x000000ffff4c7224 */ /* 0x008fe400078e0018 */
[----:B------:R-:W-:Y:S02]  /*3a70*/  IMAD.MOV.U32 R72, RZ, RZ, R26 ;  /* 0x000000ffff487224 */ /* 0x000fe400078e001a */
[----:B----4-:R-:W-:Y:S02]  /*3a80*/  IMAD.MOV.U32 R75, RZ, RZ, R6 ;  /* 0x000000ffff4b7224 */ /* 0x010fe400078e0006 */
[----:B------:R-:W-:-:S06]  /*3a90*/  IMAD.MOV.U32 R77, RZ, RZ, R4 ;  /* 0x000000ffff4d7224 */ /* 0x000fcc00078e0004 */
[----:B------:R-:W-:Y:S05]  /*3aa0*/  @!P4 BRA `(.L_x_14498) ;  /* 0x000000000004c947 */ /* 0x000fea0003800000 */
[----:B------:R-:W-:Y:S01]  /*3ab0*/  BPT.TRAP 0x1 ;  /* 0x000000040000795c */ /* 0x000fe20000300000 */
.L_x_14498:
[----:B------:R-:W2:Y:S01]  /*3ac0*/  LDL R0, [R1+0x24] ;  /* 0x0000240001007983 */ /* 0x000ea20000100800 */
[----:B------:R-:W-:Y:S01]  /*3ad0*/  IMAD R48, R157, 0x8, R22 ;  /* 0x000000089d307824 */ /* 0x000fe200078e0216 */
[----:B------:R-:W-:Y:S01]  /*3ae0*/  BSSY B1, `(.L_x_14499) ;  /* 0x0000004000017945 */ /* 0x000fe20003800000 */
[----:B--2---:R-:W-:-:S04]  /*3af0*/  SHF.L.U32 R73, R0, 0x1f, RZ ;  /* 0x0000001f00497819 */ /* 0x004fc800000006ff */
[----:B------:R-:W0:Y:S02]  /*3b00*/  SYNCS.PHASECHK.TRANS64.TRYWAIT P6, [R48+URZ+0x13290], R73 ;  /* 0x01329049300075a7 */ /* 0x000e2400080c017f */
[----:B0-----:R-:W-:Y:S05]  /*3b10*/  @!P6 BRA `(.L_x_14500) ;  /* 0x000002100008e947 */ /* 0x001fea0003800000 */
.L_x_14803:
[----:B------:R-:W-:Y:S05]  /*3b20*/  BSYNC B1 ;  /* 0x0000000000017941 */ /* 0x000fea0003800000 */
.L_x_14499:
[----:B------:R-:W-:-:S03]  /*3b30*/  UMOV UR4, 0xffffffff ;  /* 0xffffffff00047882 */ /* 0x000fc60000000000 */
[----:B------:R-:W-:Y:S05]  /*3b40*/  BRA.DIV UR4, `(.L_x_14501) ;  /* 0x0000021204107947 */ /* 0x000fea000b800000 */
[----:B------:R1:W2:Y:S04]  /*3b50*/  SHFL.IDX PT, R0, R13, RZ, 0x1e1f ;  /* 0x001e1fff0d007589 */ /* 0x0002a800000e0000 */
[----:B------:R1:W3:Y:S02]  /*3b60*/  SHFL.IDX PT, R14, R2, RZ, 0x1e1f ;  /* 0x001e1fff020e7589 */ /* 0x0002e400000e0000 */
.L_x_14807:
[----:B------:R-:W4:Y:S02]  /*3b70*/  LDC R12, c[0x0][0x2f4] ;  /* 0x0000bd00ff0c7b82 */ /* 0x000f240000000800 */
[----:B----4-:R-:W-:-:S13]  /*3b80*/  ISETP.GE.OR P3, PT, R18, R12, P3 ;  /* 0x0000000c1200720c */ /* 0x010fda0001f66670 */
[----:B------:R-:W-:Y:S05]  /*3b90*/  @P3 BRA `(.L_x_14491) ;  /* 0x0000001000ac3947 */ /* 0x000fea0003800000 */
[----:B------:R-:W4:Y:S04]  /*3ba0*/  LDL R11, [R1+0x44] ;  /* 0x00004400010b7983 */ /* 0x000f280000100800 */
[----:B------:R-:W5:Y:S01]  /*3bb0*/  LDL R10, [R1+0x48] ;  /* 0x00004800010a7983 */ /* 0x000f620000100800 */
[----:B------:R-:W-:Y:S01]  /*3bc0*/  IMAD.IADD R8, R12, 0x1, -R57 ;  /* 0x000000010c087824 */ /* 0x000fe200078e0a39 */
[----:B-1-3--:R-:W-:Y:S01]  /*3bd0*/  IADD3 R2, P3, R51, R14, RZ ;  /* 0x0000000e33027210 */ /* 0x00afe20007f7e0ff */
[----:B------:R-:W-:Y:S03]  /*3be0*/  BSSY B1, `(.L_x_14502) ;  /* 0x00000e6000017945 */ /* 0x000fe60003800000 */
[----:B------:R-:W-:-:S02]  /*3bf0*/  SEL R8, R57, R8, !P1 ;  /* 0x0000000839087207 */ /* 0x000fc40004800000 */
[----:B--2---:R-:W-:Y:S02]  /*3c00*/  LEA.HI.X.SX32 R3, R51, R0, 0x1, P3 ;  /* 0x0000000033037211 */ /* 0x004fe400018f0eff */
[----:B------:R-:W-:-:S04]  /*3c10*/  SHF.R.S32.HI R9, RZ, 0x1f, R8 ;  /* 0x0000001fff097819 */ /* 0x000fc80000011408 */
[----:B------:R-:W-:-:S04]  /*3c20*/  LEA.HI R9, R9, R8, RZ, 0x5 ;  /* 0x0000000809097211 */ /* 0x000fc800078f28ff */
[----:B------:R-:W-:-:S04]  /*3c30*/  SHF.R.S32.HI R9, RZ, 0x5, R9 ;  /* 0x00000005ff097819 */ /* 0x000fc80000011409 */
[----:B------:R-:W-:-:S05]  /*3c40*/  LEA.HI.SX32 R9, R62, R9, 0x1c ;  /* 0x000000093e097211 */ /* 0x000fca00078fe2ff */
[----:B------:R-:W-:Y:S02]  /*3c50*/  IMAD.SHL.U32 R13, R9, 0x10, RZ ;  /* 0x00000010090d7824 */ /* 0x000fe400078e00ff */
[----:B------:R-:W-:-:S04]  /*3c60*/  IMAD R9, R157, 0x2800, R52 ;  /* 0x000028009d097824 */ /* 0x000fc800078e0234 */
[----:B------:R-:W-:Y:S01]  /*3c70*/  IMAD.IADD R9, R22, 0x1, R9 ;  /* 0x0000000116097824 */ /* 0x000fe200078e0209 */
[----:B----4-:R-:W-:-:S04]  /*3c80*/  LOP3.LUT R8, R11, 0x30, R13, 0xf8, !PT ;  /* 0x000000300b087812 */ /* 0x010fc800078ef80d */
[----:B------:R-:W-:-:S05]  /*3c90*/  LOP3.LUT R8, R8, R61, RZ, 0x3c, !PT ;  /* 0x0000003d08087212 */ /* 0x000fca00078e3cff */
[----:B-----5:R-:W-:-:S04]  /*3ca0*/  IMAD.IADD R8, R10, 0x1, R8 ;  /* 0x000000010a087824 */ /* 0x020fc800078e0208 */
[----:B------:R-:W-:-:S04]  /*3cb0*/  IMAD R11, R157, 0x2800, R8 ;  /* 0x000028009d0b7824 */ /* 0x000fc800078e0208 */
[----:B------:R-:W-:Y:S02]  /*3cc0*/  IMAD.IADD R28, R22, 0x1, R11 ;  /* 0x00000001161c7824 */ /* 0x000fe400078e020b */
[----:B------:R-:W1:Y:S04]  /*3cd0*/  LDS.128 R8, [R9+0xe000] ;  /* 0x00e0000009087984 */ /* 0x000e680000000c00 */
[----:B------:R-:W2:Y:S01]  /*3ce0*/  LDS.128 R28, [R28+0xe000] ;  /* 0x00e000001c1c7984 */ /* 0x000ea20000000c00 */
[----:B------:R-:W-:Y:S05]  /*3cf0*/  @P5 BRA `(.L_x_14503) ;  /* 0x0000000c00505947 */ /* 0x000fea0003800000 */
[--C-:B------:R-:W-:Y:S01]  /*3d00*/  SHF.R.U32.HI R85, RZ, 0x8, R25.reuse ;  /* 0x00000008ff557819 */ /* 0x100fe20000011619 */
[----:B-1----:R-:W-:Y:S01]  /*3d10*/  IMAD.MOV.U32 R24, RZ, RZ, R8 ;  /* 0x000000ffff187224 */ /* 0x002fe200078e0008 */
[----:B------:R-:W-:Y:S02]  /*3d20*/  SHF.R.U32.HI R87, RZ, 0x18, R25 ;  /* 0x00000018ff577819 */ /* 0x000fe40000011619 */
        /* <DEDUP_REMOVED lines=27> */
[----:B------:R-:W-:Y:S02]  /*3ee0*/  F2FP.F16.E4M3.UNPACK_B R79, R77.H1 ;  /* 0x0000004dff4f723e */ /* 0x000fe400030006ff */
[----:B--2---:R-:W-:Y:S02]  /*3ef0*/  F2FP.F16.E4M3.UNPACK_B R26, R28.H1 ;  /* 0x0000001cff1a723e */ /* 0x004fe400030006ff */
[----:B------:R-:W-:Y:S01]  /*3f00*/  F2FP.F16.E4M3.UNPACK_B R25, R24.H1 ;  /* 0x00000018ff19723e */ /* 0x000fe200030006ff */
[----:B------:R-:W-:Y:S01]  /*3f10*/  HADD2.F32 R5, -RZ, R79.H0_H0 ;  /* 0x2000004fff057230 */ /* 0x000fe20000004100 */
[----:B------:R-:W-:Y:S01]  /*3f20*/  LOP3.LUT R80, R15, 0xff00, R8, 0xf8, !PT ;  /* 0x0000ff000f507812 */ /* 0x000fe200078ef808 */
[----:B------:R-:W-:Y:S01]  /*3f30*/  HADD2.F32 R15, -RZ, R26.H0_H0 ;  /* 0x2000001aff0f7230 */ /* 0x000fe20000004100 */
[----:B------:R-:W-:Y:S01]  /*3f40*/  LOP3.LUT R4, R7, 0xff0000, R4, 0xf8, !PT ;  /* 0x00ff000007047812 */ /* 0x000fe200078ef804 */
[----:B------:R-:W-:Y:S01]  /*3f50*/  HADD2.F32 R8, -RZ, R25.H0_H0 ;  /* 0x20000019ff087230 */ /* 0x000fe20000004100 */
[----:B------:R-:W-:Y:S01]  /*3f60*/  F2FP.F16.E4M3.UNPACK_B R27, R76.H1 ;  /* 0x0000004cff1b723e */ /* 0x000fe200030006ff */
[----:B------:R-:W-:-:S02]  /*3f70*/  IMAD.U32 R7, R78, 0x10000, RZ ;  /* 0x000100004e077824 */ /* 0x000fc400078e00ff */
[-C--:B------:R-:W-:Y:S01]  /*3f80*/  FMUL.FTZ R83, R15, R5.reuse ;  /* 0x000000050f537220 */ /* 0x080fe20000410000 */
[----:B------:R-:W-:Y:S02]  /*3f90*/  HADD2.F32 R25, -RZ, R25.H1_H1 ;  /* 0x30000019ff197230 */ /* 0x000fe40000004100 */
[----:B------:R-:W-:Y:S01]  /*3fa0*/  FMUL.FTZ R84, R8, R5 ;  /* 0x0000000508547220 */ /* 0x000fe20000410000 */
[----:B------:R-:W-:Y:S01]  /*3fb0*/  LOP3.LUT R5, R81, 0xff0000, R82, 0xf8, !PT ;  /* 0x00ff000051057812 */ /* 0x000fe200078ef852 */
[----:B------:R-:W-:Y:S01]  /*3fc0*/  HADD2.F32 R82, -RZ, R79.H1_H1 ;  /* 0x3000004fff527230 */ /* 0x000fe20000004100 */
[----:B------:R-:W-:Y:S01]  /*3fd0*/  F2FP.F16.E4M3.UNPACK_B R79, R77 ;  /* 0x0000004dff4f723e */ /* 0x000fe200020006ff */
[--C-:B------:R-:W-:Y:S01]  /*3fe0*/  HADD2.F32 R78, -RZ, R27.reuse.H0_H0 ;  /* 0x2000001bff4e7230 */ /* 0x100fe20000004100 */
[----:B------:R-:W-:Y:S01]  /*3ff0*/  LOP3.LUT R7, R80, 0xff0000, R7, 0xf8, !PT ;  /* 0x00ff000050077812 */ /* 0x000fe200078ef807 */
[----:B------:R-:W-:Y:S01]  /*4000*/  HADD2.F32 R77, -RZ, R26.H1_H1 ;  /* 0x3000001aff4d7230 */ /* 0x000fe20000004100 */
[----:B------:R-:W-:Y:S01]  /*4010*/  F2FP.F16.E4M3.UNPACK_B R28, R28 ;  /* 0x0000001cff1c723e */ /* 0x000fe200020006ff */
[----:B------:R-:W-:Y:S01]  /*4020*/  HADD2.F32 R80, -RZ, R27.H1_H1 ;  /* 0x3000001bff507230 */ /* 0x000fe20000004100 */
[----:B------:R-:W-:Y:S01]  /*4030*/  F2FP.F16.E4M3.UNPACK_B R27, R24 ;  /* 0x00000018ff1b723e */ /* 0x000fe200020006ff */
[-C--:B------:R-:W-:Y:S01]  /*4040*/  FFMA.FTZ R8, R8, R78.reuse, -R83 ;  /* 0x0000004e08087223 */ /* 0x080fe20000010853 */
[----:B------:R-:W-:Y:S01]  /*4050*/  FFMA.FTZ R15, R15, R78, R84 ;  /* 0x0000004e0f0f7223 */ /* 0x000fe20000010054 */
[----:B------:R-:W-:Y:S01]  /*4060*/  F2FP.F16.E4M3.UNPACK_B R78, R76 ;  /* 0x0000004cff4e723e */ /* 0x000fe200020006ff */
        /* <DEDUP_REMOVED lines=10> */
[----:B------:R-:W-:Y:S01]  /*4110*/  FMUL.FTZ R81, R26, R81 ;  /* 0x000000511a517220 */ /* 0x000fe20000410000 */
[----:B------:R-:W-:Y:S01]  /*4120*/  HADD2.F32 R28, -RZ, R28.H1_H1 ;  /* 0x3000001cff1c7230 */ /* 0x000fe20000004100 */
[----:B------:R-:W-:Y:S01]  /*4130*/  F2FP.F16.E4M3.UNPACK_B R80, R75.H1 ;  /* 0x0000004bff50723e */ /* 0x000fe200030006ff */
[----:B------:R-:W-:Y:S02]  /*4140*/  HADD2.F32 R27, -RZ, R27.H1_H1 ;  /* 0x3000001bff1b7230 */ /* 0x000fe40000004100 */
[----:B------:R-:W-:Y:S01]  /*4150*/  FFMA.FTZ R82, R76, R77, R81 ;  /* 0x0000004d4c527223 */ /* 0x000fe20000010051 */
[----:B------:R-:W-:Y:S02]  /*4160*/  HADD2.F32 R78, -RZ, R78.H1_H1 ;  /* 0x3000004eff4e7230 */ /* 0x000fe40000004100 */
[----:B------:R-:W-:Y:S01]  /*4170*/  FMUL.FTZ R84, R28, R79 ;  /* 0x0000004f1c547220 */ /* 0x000fe20000410000 */
[----:B------:R-:W-:Y:S01]  /*4180*/  F2FP.F16.E4M3.UNPACK_B R76, R30.H1 ;  /* 0x0000001eff4c723e */ /* 0x000fe200030006ff */
[----:B------:R-:W-:Y:S01]  /*4190*/  FFMA.FTZ R26, R26, R77, -R83 ;  /* 0x0000004d1a1a7223 */ /* 0x000fe20000010853 */
        /* <DEDUP_REMOVED lines=9> */
[--C-:B------:R-:W-:Y:S02]  /*4230*/  HADD2.F32 R28, -RZ, R27.reuse.H0_H0 ;  /* 0x2000001bff1c7230 */ /* 0x100fe40000004100 */
        /* <DEDUP_REMOVED lines=8> */
[C---:B------:R-:W-:Y:S01]  /*42c0*/  FMUL.FTZ R28, R76.reuse, R80 ;  /* 0x000000504c1c7220 */ /* 0x040fe20000410000 */
[----:B------:R-:W-:Y:S01]  /*42d0*/  F2FP.F16.E4M3.UNPACK_B R10, R10 ;  /* 0x0000000aff0a723e */ /* 0x000fe200020006ff */
[C---:B------:R-:W-:Y:S01]  /*42e0*/  FMUL.FTZ R81, R27.reuse, R80 ;  /* 0x000000501b517220 */ /* 0x040fe20000410000 */
[----:B------:R-:W-:Y:S01]  /*42f0*/  F2FP.F16.E4M3.UNPACK_B R72, R72 ;  /* 0x00000048ff48723e */ /* 0x000fe200020006ff */
[-C--:B------:R-:W-:Y:S01]  /*4300*/  FFMA.FTZ R89, R27, R79.reuse, -R28 ;  /* 0x0000004f1b597223 */ /* 0x080fe2000001081c */
[----:B------:R-:W-:Y:S02]  /*4310*/  HADD2.F32 R28, -RZ, R30.H0_H0 ;  /* 0x2000001eff1c7230 */ /* 0x000fe40000004100 */
[----:B------:R-:W-:Y:S01]  /*4320*/  FFMA.FTZ R91, R76, R79, R81 ;  /* 0x0000004f4c5b7223 */ /* 0x000fe20000010051 */
[--C-:B------:R-:W-:Y:S01]  /*4330*/  HADD2.F32 R76, -RZ, R75.reuse.H0_H0 ;  /* 0x2000004bff4c7230 */ /* 0x100fe20000004100 */
[----:B------:R-:W-:Y:S01]  /*4340*/  F2FP.SATFINITE.E4M3.F32.PACK_AB_MERGE_C R8, R25, R8, RZ ;  /* 0x000000081908723e */ /* 0x000fe200048070ff */
[----:B------:R-:W-:-:S02]  /*4350*/  HADD2.F32 R79, -RZ, R75.H1_H1 ;  /* 0x3000004bff4f7230 */ /* 0x000fc40000004100 */
[----:B------:R-:W-:Y:S01]  /*4360*/  FFMA.FTZ R86, R77, R78, R86 ;  /* 0x0000004e4d567223 */ /* 0x000fe20000010056 */
[----:B------:R-:W-:Y:S01]  /*4370*/  HADD2.F32 R27, -RZ, R10.H0_H0 ;  /* 0x2000000aff1b7230 */ /* 0x000fe20000004100 */
[----:B------:R-:W-:Y:S01]  /*4380*/  F2FP.SATFINITE.E4M3.F32.PACK_AB_MERGE_C R8, R83, R26, R8 ;  /* 0x0000001a5308723e */ /* 0x000fe20004807008 */
[----:B------:R-:W-:Y:S01]  /*4390*/  HADD2.F32 R30, -RZ, R30.H1_H1 ;  /* 0x3000001eff1e7230 */ /* 0x000fe20000004100 */
[----:B------:R-:W-:Y:S01]  /*43a0*/  F2FP.SATFINITE.E4M3.F32.PACK_AB_MERGE_C R15, R24, R15, RZ ;  /* 0x0000000f180f723e */ /* 0x000fe200048070ff */
[----:B------:R-:W-:Y:S02]  /*43b0*/  HADD2.F32 R10, -RZ, R10.H1_H1 ;  /* 0x3000000aff0a7230 */ /* 0x000fe40000004100 */
[----:B------:R-:W-:Y:S01]  /*43c0*/  FMUL.FTZ R81, R27, R76 ;  /* 0x0000004c1b517220 */ /* 0x000fe20000410000 */
[--C-:B------:R-:W-:Y:S02]  /*43d0*/  HADD2.F32 R75, -RZ, R72.reuse.H0_H0 ;  /* 0x20000048ff4b7230 */ /* 0x100fe40000004100 */
[----:B------:R-:W-:Y:S01]  /*43e0*/  FMUL.FTZ R87, R30, R79 ;  /* 0x0000004f1e577220 */ /* 0x000fe20000410000 */
[----:B------:R-:W-:-:S02]  /*43f0*/  HADD2.F32 R77, -RZ, R72.H1_H1 ;  /* 0x30000048ff4d7230 */ /* 0x000fc40000004100 */
[----:B------:R-:W-:Y:S01]  /*4400*/  FMUL.FTZ R72, R28, R76 ;  /* 0x0000004c1c487220 */ /* 0x000fe20000410000 */
[----:B------:R-:W-:Y:S01]  /*4410*/  F2FP.F16.E4M3.UNPACK_B R25, R29 ;  /* 0x0000001dff19723e */ /* 0x000fe200020006ff */
[----:B------:R-:W-:Y:S01]  /*4420*/  FMUL.FTZ R79, R10, R79 ;  /* 0x0000004f0a4f7220 */ /* 0x000fe20000410000 */
[----:B------:R-:W-:Y:S01]  /*4430*/  F2FP.F16.E4M3.UNPACK_B R26, R7 ;  /* 0x00000007ff1a723e */ /* 0x000fe200020006ff */
[----:B------:R-:W-:Y:S01]  /*4440*/  FFMA.FTZ R76, R27, R75, -R72 ;  /* 0x0000004b1b4c7223 */ /* 0x000fe20000010848 */
[----:B------:R-:W-:Y:S01]  /*4450*/  F2FP.F16.E4M3.UNPACK_B R24, R9 ;  /* 0x00000009ff18723e */ /* 0x000fe200020006ff */
[----:B------:R-:W-:Y:S01]  /*4460*/  FFMA.FTZ R81, R28, R75, R81 ;  /* 0x0000004b1c517223 */ /* 0x000fe20000010051 */
[----:B------:R-:W-:Y:S01]  /*4470*/  FFMA.FTZ R87, R10, R77, -R87 ;  /* 0x0000004d0a577223 */ /* 0x000fe20000010857 */
[----:B------:R-:W-:Y:S01]  /*4480*/  F2FP.SATFINITE.E4M3.F32.PACK_AB_MERGE_C R10, R89, R84, RZ ;  /* 0x00000054590a723e */ /* 0x000fe200048070ff */
[----:B------:R-:W-:Y:S01]  /*4490*/  HADD2.F32 R27, -RZ, R25.H0_H0 ;  /* 0x20000019ff1b7230 */ /* 0x000fe20000004100 */
[----:B------:R-:W-:Y:S01]  /*44a0*/  F2FP.SATFINITE.E4M3.F32.PACK_AB_MERGE_C R28, R85, R82, R15 ;  /* 0x00000052551c723e */ /* 0x000fe2000480700f */
[----:B------:R-:W-:Y:S01]  /*44b0*/  HADD2.F32 R78, -RZ, R26.H0_H0 ;  /* 0x2000001aff4e7230 */ /* 0x000fe20000004100 */
[----:B------:R-:W-:Y:S01]  /*44c0*/  F2FP.F16.E4M3.UNPACK_B R72, R6 ;  /* 0x00000006ff48723e */ /* 0x000fe200020006ff */
[----:B------:R-:W-:Y:S01]  /*44d0*/  HADD2.F32 R15, -RZ, R24.H0_H0 ;  /* 0x20000018ff0f7230 */ /* 0x000fe20000004100 */
[----:B------:R-:W-:Y:S01]  /*44e0*/  F2FP.SATFINITE.E4M3.F32.PACK_AB_MERGE_C R10, R87, R76, R10 ;  /* 0x0000004c570a723e */ /* 0x000fe2000480700a */
[----:B------:R-:W-:-:S02]  /*44f0*/  HADD2.F32 R75, -RZ, R26.H1_H1 ;  /* 0x3000001aff4b7230 */ /* 0x000fc40000004100 */
[-C--:B------:R-:W-:Y:S01]  /*4500*/  FMUL.FTZ R80, R27, R78.reuse ;  /* 0x0000004e1b507220 */ /* 0x080fe20000410000 */
[----:B------:R-:W-:Y:S02]  /*4510*/  HADD2.F32 R76, -RZ, R72.H0_H0 ;  /* 0x20000048ff4c7230 */ /* 0x000fe40000004100 */
[C---:B------:R-:W-:Y:S01]  /*4520*/  FMUL.FTZ R78, R15.reuse, R78 ;  /* 0x0000004e0f4e7220 */ /* 0x040fe20000410000 */
[----:B------:R-:W-:Y:S01]  /*4530*/  HADD2.F32 R25, -RZ, R25.H1_H1 ;  /* 0x30000019ff197230 */ /* 0x000fe20000004100 */
[----:B------:R-:W-:Y:S01]  /*4540*/  F2FP.F16.E4M3.UNPACK_B R9, R9.H1 ;  /* 0x00000009ff09723e */ /* 0x000fe200030006ff */
[----:B------:R-:W-:Y:S02]  /*4550*/  HADD2.F32 R26, -RZ, R24.H1_H1 ;  /* 0x30000018ff1a7230 */ /* 0x000fe40000004100 */
[-C--:B------:R-:W-:Y:S01]  /*4560*/  FFMA.FTZ R15, R15, R76.reuse, -R80 ;  /* 0x0000004c0f0f7223 */ /* 0x080fe20000010850 */
[----:B------:R-:W-:Y:S01]  /*4570*/  FFMA.FTZ R24, R27, R76, R78 ;  /* 0x0000004c1b187223 */ /* 0x000fe2000001004e */
[----:B------:R-:W-:-:S02]  /*4580*/  HADD2.F32 R72, -RZ, R72.H1_H1 ;  /* 0x30000048ff487230 */ /* 0x000fc40000004100 */
[CC--:B------:R-:W-:Y:S01]  /*4590*/  FMUL.FTZ R27, R25.reuse, R75.reuse ;  /* 0x0000004b191b7220 */ /* 0x0c0fe20000410000 */
[----:B------:R-:W-:Y:S01]  /*45a0*/  FMUL.FTZ R76, R26, R75 ;  /* 0x0000004b1a4c7220 */ /* 0x000fe20000410000 */
[----:B------:R-:W-:Y:S01]  /*45b0*/  F2FP.F16.E4M3.UNPACK_B R29, R29.H1 ;  /* 0x0000001dff1d723e */ /* 0x000fe200030006ff */
[----:B------:R-:W-:Y:S01]  /*45c0*/  FFMA.FTZ R30, R30, R77, R79 ;  /* 0x0000004d1e1e7223 */ /* 0x000fe2000001004f */
[----:B------:R-:W-:Y:S01]  /*45d0*/  F2FP.F16.E4M3.UNPACK_B R75, R7.H1 ;  /* 0x00000007ff4b723e */ /* 0x000fe200030006ff */
[-C--:B------:R-:W-:Y:S01]  /*45e0*/  FFMA.FTZ R26, R26, R72.reuse, -R27 ;  /* 0x000000481a1a7223 */ /* 0x080fe2000001081b */
[----:B------:R-:W-:Y:S01]  /*45f0*/  FFMA.FTZ R7, R25, R72, R76 ;  /* 0x0000004819077223 */ /* 0x000fe2000001004c */
[----:B------:R-:W-:Y:S01]  /*4600*/  HADD2.F32 R25, -RZ, R9.H0_H0 ;  /* 0x20000009ff197230 */ /* 0x000fe20000004100 */
[----:B------:R-:W-:Y:S01]  /*4610*/  F2FP.F16.E4M3.UNPACK_B R6, R6.H1 ;  /* 0x00000006ff06723e */ /* 0x000fe200030006ff */
[----:B------:R-:W-:Y:S01]  /*4620*/  HADD2.F32 R27, -RZ, R29.H0_H0 ;  /* 0x2000001dff1b7230 */ /* 0x000fe20000004100 */
[----:B------:R-:W-:Y:S01]  /*4630*/  F2FP.SATFINITE.E4M3.F32.PACK_AB_MERGE_C R86, R91, R86, RZ ;  /* 0x000000565b56723e */ /* 0x000fe200048070ff */
[----:B------:R-:W-:Y:S01]  /*4640*/  HADD2.F32 R76, -RZ, R75.H0_H0 ;  /* 0x2000004bff4c7230 */ /* 0x000fe20000004100 */
[----:B------:R-:W-:Y:S01]  /*4650*/  F2FP.F16.E4M3.UNPACK_B R77, R5 ;  /* 0x00000005ff4d723e */ /* 0x000fe200020006ff */
[----:B------:R-:W-:Y:S01]  /*4660*/  HADD2.F32 R29, -RZ, R29.H1_H1 ;  /* 0x3000001dff1d7230 */ /* 0x000fe20000004100 */
[----:B------:R-:W-:Y:S01]  /*4670*/  F2FP.SATFINITE.E4M3.F32.PACK_AB_MERGE_C R30, R30, R81, R86 ;  /* 0x000000511e1e723e */ /* 0x000fe20004807056 */
[----:B------:R-:W-:-:S02]  /*4680*/  HADD2.F32 R78, -RZ, R75.H1_H1 ;  /* 0x3000004bff4e7230 */ /* 0x000fc40000004100 */
[-C--:B------:R-:W-:Y:S01]  /*4690*/  FMUL.FTZ R80, R27, R76.reuse ;  /* 0x0000004c1b507220 */ /* 0x080fe20000410000 */
[----:B------:R-:W-:Y:S02]  /*46a0*/  HADD2.F32 R9, -RZ, R9.H1_H1 ;  /* 0x30000009ff097230 */ /* 0x000fe40000004100 */
[----:B------:R-:W-:Y:S01]  /*46b0*/  FMUL.FTZ R82, R25, R76 ;  /* 0x0000004c19527220 */ /* 0x000fe20000410000 */
[--C-:B------:R-:W-:Y:S02]  /*46c0*/  HADD2.F32 R72, -RZ, R6.reuse.H0_H0 ;  /* 0x20000006ff487230 */ /* 0x100fe40000004100 */
[----:B------:R-:W-:Y:S02]  /*46d0*/  HADD2.F32 R76, -RZ, R6.H1_H1 ;  /* 0x30000006ff4c7230 */ /* 0x000fe40000004100 */
[-C--:B------:R-:W-:Y:S01]  /*46e0*/  FMUL.FTZ R6, R29, R78.reuse ;  /* 0x0000004e1d067220 */ /* 0x080fe20000410000 */
[----:B------:R-:W-:Y:S01]  /*46f0*/  FMUL.FTZ R78, R9, R78 ;  /* 0x0000004e094e7220 */ /* 0x000fe20000410000 */
[----:B------:R-:W-:Y:S01]  /*4700*/  FFMA.FTZ R82, R27, R72, R82 ;  /* 0x000000481b527223 */ /* 0x000fe20000010052 */
        /* <DEDUP_REMOVED lines=18> */
[----:B------:R-:W-:Y:S02]  /*4830*/  HADD2.F32 R25, -RZ, R11.H0_H0 ;  /* 0x2000000bff197230 */ /* 0x000fe40000004100 */
[----:B------:R-:W-:Y:S01]  /*4840*/  FMUL.FTZ R88, R4, R79 ;  /* 0x0000004f04587220 */ /* 0x000fe20000410000 */
[----:B------:R-:W-:Y:S02]  /*4850*/  HADD2.F32 R31, -RZ, R31.H1_H1 ;  /* 0x3000001fff1f7230 */ /* 0x000fe40000004100 */
[----:B------:R-:W-:Y:S01]  /*4860*/  FFMA.FTZ R86, R9, R76, -R86 ;  /* 0x0000004c09567223 */ /* 0x000fe20000010856 */
[----:B------:R-:W-:-:S02]  /*4870*/  HADD2.F32 R78, -RZ, R78.H1_H1 ;  /* 0x3000004eff4e7230 */ /* 0x000fc40000004100 */
[----:B------:R-:W-:Y:S01]  /*4880*/  FFMA.FTZ R80, R29, R76, R80 ;  /* 0x0000004c1d507223 */ /* 0x000fe20000010050 */
        /* <DEDUP_REMOVED lines=20> */
[----:B------:R-:W-:-:S02]  /*49d0*/  F2FP.SATFINITE.E4M3.F32.PACK_AB_MERGE_C R15, R26, R15, R81 ;  /* 0x0000000f1a0f723e */ /* 0x000fc40004807051 */
[----:B------:R-:W-:Y:S02]  /*49e0*/  F2FP.SATFINITE.E4M3.F32.PACK_AB_MERGE_C R82, R83, R82, RZ ;  /* 0x000000525352723e */ /* 0x000fe400048070ff */
[----:B------:R-:W-:Y:S02]  /*49f0*/  F2FP.SATFINITE.E4M3.F32.PACK_AB_MERGE_C R78, R78, R79, RZ ;  /* 0x0000004f4e4e723e */ /* 0x000fe400048070ff */
[----:B------:R-:W-:Y:S01]  /*4a00*/  F2FP.SATFINITE.E4M3.F32.PACK_AB_MERGE_C R11, R9, R86, R11 ;  /* 0x00000056090b723e */ /* 0x000fe2000480700b */
[----:B------:R-:W-:Y:S01]  /*4a10*/  IMAD.MOV.U32 R9, RZ, RZ, R15 ;  /* 0x000000ffff097224 */ /* 0x000fe200078e000f */
[----:B------:R-:W-:Y:S02]  /*4a20*/  F2FP.SATFINITE.E4M3.F32.PACK_AB_MERGE_C R29, R7, R24, R82 ;  /* 0x00000018071d723e */ /* 0x000fe40004807052 */
[----:B------:R-:W-:-:S07]  /*4a30*/  F2FP.SATFINITE.E4M3.F32.PACK_AB_MERGE_C R31, R5, R80, R78 ;  /* 0x00000050051f723e */ /* 0x000fce000480704e */
.L_x_14503:
[----:B------:R-:W-:Y:S05]  /*4a40*/  BSYNC B1 ;  /* 0x0000000000017941 */ /* 0x000fea0003800000 */
.L_x_14502:
[----:B-1----:R1:W-:Y:S01]  /*4a50*/  ST.E.128 desc[UR44][R2.64], R8 ;  /* 0x0000000802007985 */ /* 0x0023e2000c101d2c */
[----:B------:R-:W-:-:S13]  /*4a60*/  ISETP.GE.AND P3, PT, R13, R12, PT ;  /* 0x0000000c0d00720c */ /* 0x000fda0003f66270 */
[----:B------:R-:W-:Y:S05]  /*4a70*/  @P3 BRA `(.L_x_14491) ;  /* 0x0000000000f43947 */ /* 0x000fea0003800000 */
[----:B------:R-:W-:-:S04]  /*4a80*/  IADD3 R14, P3, R14, R13, RZ ;  /* 0x0000000d0e0e7210 */ /* 0x000fc80007f7e0ff */
[----:B------:R-:W-:-:S05]  /*4a90*/  LEA.HI.X.SX32 R15, R13, R0, 0x1, P3 ;  /* 0x000000000d0f7211 */ /* 0x000fca00018f0eff */
[----:B--2---:R2:W-:Y:S01]  /*4aa0*/  ST.E.128 desc[UR44][R14.64], R28 ;  /* 0x0000001c0e007985 */ /* 0x0045e2000c101d2c */
[----:B------:R-:W-:Y:S05]  /*4ab0*/  BRA `(.L_x_14491) ;  /* 0x0000000000e47947 */ /* 0x000fea0003800000 */
.L_x_14483:
[----:B------:R-:W2:Y:S02]  /*4ac0*/  LDL R0, [R1+0x18] ;  /* 0x0000180001007983 */ /* 0x000ea40000100800 */
[----:B--2---:R-:W-:-:S13]  /*4ad0*/  ISETP.NE.AND P4, PT, R0, 0x3, PT ;  /* 0x000000030000780c */ /* 0x004fda0003f85270 */
[----:B------:R-:W-:Y:S05]  /*4ae0*/  @!P4 BRA `(.L_x_14504) ;  /* 0x000000000004c947 */ /* 0x000fea0003800000 */
[----:B------:R-:W-:Y:S01]  /*4af0*/  BPT.TRAP 0x1 ;  /* 0x000000040000795c */ /* 0x000fe20000300000 */
.L_x_14504:
[----:B------:R-:W2:Y:S01]  /*4b00*/  LDL R0, [R1+0x24] ;  /* 0x0000240001007983 */ /* 0x000ea20000100800 */
[----:B------:R-:W-:Y:S01]  /*4b10*/  IMAD R48, R157, 0x8, R22 ;  /* 0x000000089d307824 */ /* 0x000fe200078e0216 */
[----:B------:R-:W-:Y:S01]  /*4b20*/  BSSY B1, `(.L_x_14505) ;  /* 0x0000005000017945 */ /* 0x000fe20003800000 */
[----:B------:R-:W-:Y:S02]  /*4b30*/  SHF.R.S32.HI R69, RZ, 0x1f, R67 ;  /* 0x0000001fff457819 */ /* 0x000fe40000011443 */
[----:B--2---:R-:W-:-:S04]  /*4b40*/  SHF.L.U32 R73, R0, 0x1f, RZ ;  /* 0x0000001f00497819 */ /* 0x004fc800000006ff */
[----:B------:R-:W0:Y:S02]  /*4b50*/  SYNCS.PHASECHK.TRANS64.TRYWAIT P3, [R48+URZ+0x13290], R73 ;  /* 0x01329049300075a7 */ /* 0x000e24000806017f */
[----:B0-----:R-:W-:Y:S05]  /*4b60*/  @!P3 BRA `(.L_x_14506) ;  /* 0x00000200004cb947 */ /* 0x001fea0003800000 */
.L_x_14808:
[----:B------:R-:W-:Y:S05]  /*4b70*/  BSYNC B1 ;  /* 0x0000000000017941 */ /* 0x000fea0003800000 */
.L_x_14505:
        /* <DEDUP_REMOVED lines=18> */
[----:B--2---:R-:W-:Y:S01]  /*4ca0*/  IMAD.WIDE.U32 R2, R6, UR4, R2 ;  /* 0x0000000406027c25 */ /* 0x004fe2000f8e0002 */
        /* <DEDUP_REMOVED lines=8> */
[----:B------:R-:W-:Y:S01]  /*4d30*/  ISETP.GT.AND P3, PT, R71, R4, PT ;  /* 0x000000044700720c */ /* 0x000fe20003f64270 */
[----:B------:R-:W-:-:S12]  /*4d40*/  BRA.DIV UR4, `(.L_x_14507) ;  /* 0x000001fe04e87947 */ /* 0x000fd8000b800000 */
[----:B------:R1:W2:Y:S04]  /*4d50*/  SHFL.IDX PT, R3, R13, RZ, 0x1e1f ;  /* 0x001e1fff0d037589 */ /* 0x0002a800000e0000 */
[----:B------:R1:W3:Y:S02]  /*4d60*/  SHFL.IDX PT, R14, R0, RZ, 0x1e1f ;  /* 0x001e1fff000e7589 */ /* 0x0002e400000e0000 */
.L_x_14812:
[----:B------:R-:W-:Y:S05]  /*4d70*/  @!P3 BRA `(.L_x_14491) ;  /* 0x000000000034b947 */ /* 0x000fea0003800000 */
[----:B------:R-:W4:Y:S01]  /*4d80*/  LDL R2, [R1+0x20] ;  /* 0x0000200001027983 */ /* 0x000f220000100800 */
[----:B------:R-:W-:-:S03]  /*4d90*/  ULDC UR4, c[0x0][0x2f4] ;  /* 0x0000bd0000047ab9 */ /* 0x000fc60000000800 */
[----:B-1----:R-:W5:Y:S01]  /*4da0*/  LDL R0, [R1+0x30] ;  /* 0x0000300001007983 */ /* 0x002f620000100800 */
[----:B------:R-:W-:-:S13]  /*4db0*/  ISETP.GE.AND P3, PT, R18, UR4, PT ;  /* 0x0000000412007c0c */ /* 0x000fda000bf66270 */
[----:B------:R-:W1:Y:S01]  /*4dc0*/  @!P3 LDS.128 R4, [R68+0xe000] ;  /* 0x00e000004404b984 */ /* 0x000e620000000c00 */
[----:B---3--:R-:W-:-:S05]  /*4dd0*/  @!P3 IADD3 R12, P5, R18, R14, RZ ;  /* 0x0000000e120cb210 */ /* 0x008fca0007fbe0ff */
[----:B--2---:R-:W-:-:S05]  /*4de0*/  @!P3 IMAD.X R13, R3, 0x1, R19, P5 ;  /* 0x00000001030db824 */ /* 0x004fca00028e0613 */
[----:B-1----:R-:W-:Y:S01]  /*4df0*/  @!P3 ST.E.128 desc[UR44][R12.64], R4 ;  /* 0x000000040c00b985 */ /* 0x002fe2000c101d2c */
[----:B----4-:R-:W-:-:S13]  /*4e00*/  ISETP.GE.AND P5, PT, R2, UR4, PT ;  /* 0x0000000402007c0c */ /* 0x010fda000bfa6270 */
[----:B------:R-:W1:Y:S01]  /*4e10*/  @!P5 LDS.128 R8, [R65+0xe000] ;  /* 0x00e000004108d984 */ /* 0x000e620000000c00 */
[----:B------:R-:W-:-:S05]  /*4e20*/  @!P5 IADD3 R14, P6, R2, R14, RZ ;  /* 0x0000000e020ed210 */ /* 0x000fca0007fde0ff */
[----:B-----5:R-:W-:-:S05]  /*4e30*/  @!P5 IMAD.X R15, R3, 0x1, R0, P6 ;  /* 0x00000001030fd824 */ /* 0x020fca00030e0600 */
[----:B-1----:R4:W-:Y:S03]  /*4e40*/  @!P5 ST.E.128 desc[UR44][R14.64], R8 ;  /* 0x000000080e00d985 */ /* 0x0029e6000c101d2c */
.L_x_14491:
[----:B------:R-:W-:Y:S05]  /*4e50*/  BSYNC B0 ;  /* 0x0000000000007941 */ /* 0x000fea0003800000 */
.L_x_14482:
[----:B-12---:R-:W1:Y:S01]  /*4e60*/  S2R R0, SR_TID.X ;  /* 0x0000000000007919 */ /* 0x006e620000002100 */
        /* <DEDUP_REMOVED lines=15> */
.L_x_14509:
[----:B------:R-:W-:Y:S05]  /*4f60*/  BSYNC B0 ;  /* 0x0000000000007941 */ /* 0x000fea0003800000 */
.L_x_14508:
[----:B------:R-:W1:Y:S01]  /*4f70*/  SYNCS.PHASECHK.TRANS64.TRYWAIT P4, [R48+URZ+0x132b0], R73 ;  /* 0x0132b049300075a7 */ /* 0x000e62000808017f */
[----:B------:R-:W-:Y:S04]  /*4f80*/  BSSY B0, `(.L_x_14510) ;  /* 0x0000002000007945 */ /* 0x000fe80003800000 */
[----:B-1----:R-:W-:Y:S05]  /*4f90*/  @!P4 BRA `(.L_x_14511) ;  /* 0x000001fc0098c947 */ /* 0x002fea0003800000 */
.L_x_14813:
[----:B------:R-:W-:Y:S05]  /*4fa0*/  BSYNC B0 ;  /* 0x0000000000007941 */ /* 0x000fea0003800000 */
.L_x_14510:
[----:B0-----:R-:W5:Y:S01]  /*4fb0*/  LDL R6, [R1+0x8] ;  /* 0x0000080001067983 */ /* 0x001f620000100800 */
[----:B------:R-:W-:Y:S01]  /*4fc0*/  ULDC.64 UR4, c[0x0][0x328] ;  /* 0x0000ca0000047ab9 */ /* 0x000fe20000000a00 */
[----:B------:R-:W-:Y:S01]  /*4fd0*/  ULDC.64 UR6, c[0x0][0x318] ;  /* 0x0000c60000067ab9 */ /* 0x000fe20000000a00 */
[----:B--2---:R-:W-:Y:S01]  /*4fe0*/  IMAD R0, R69, UR4, RZ ;  /* 0x0000000445007c24 */ /* 0x004fe2000f8e02ff */
[----:B------:R-:W0:Y:S01]  /*4ff0*/  S2R R4, SR_TID.X ;  /* 0x0000000000047919 */ /* 0x000e220000002100 */
[C---:B---3--:R-:W-:Y:S01]  /*5000*/  IMAD.WIDE.U32 R2, R67.reuse, UR4, RZ ;  /* 0x0000000443027c25 */ /* 0x048fe2000f8e00ff */
        /* <DEDUP_REMOVED lines=10> */
[----:B-----5:R-:W-:-:S04]  /*50b0*/  IMAD.WIDE.U32 R2, R6, UR4, R66 ;  /* 0x0000000406027c25 */ /* 0x020fc8000f8e0042 */
[----:B------:R-:W-:Y:S01]  /*50c0*/  IMAD R5, R6, UR5, R0 ;  /* 0x0000000506057c24 */ /* 0x000fe2000f8e0200 */
[----:B------:R-:W-:Y:S01]  /*50d0*/  IADD3 R0, P4, R2, UR6, RZ ;  /* 0x0000000602007c10 */ /* 0x000fe2000ff9e0ff */
[C---:B0-----:R-:W-:Y:S02]  /*50e0*/  VIADD R6, R4.reuse, 0xffffff80 ;  /* 0xffffff8004067836 */ /* 0x041fe40000000000 */
[----:B------:R-:W-:Y:S01]  /*50f0*/  VIADD R4, R4, 0xffffff80 ;  /* 0xffffff8004047836 */ /* 0x000fe20000000000 */
[----:B------:R-:W-:Y:S01]  /*5100*/  IADD3.X R2, R3, UR7, R5, P4, !PT ;  /* 0x0000000703027c10 */ /* 0x000fe2000a7fe405 */
[----:B------:R0:W2:Y:S03]  /*5110*/  SHFL.IDX PT, R13, R0, RZ, 0x1e1f ;  /* 0x001e1fff000d7589 */ /* 0x0000a600000e0000 */
[----:B------:R-:W-:Y:S01]  /*5120*/  LEA.HI R4, R4, R6, RZ, 0x1 ;  /* 0x0000000604047211 */ /* 0x000fe200078f08ff */
[----:B------:R0:W3:Y:S03]  /*5130*/  SHFL.IDX PT, R5, R2, RZ, 0x1e1f ;  /* 0x001e1fff02057589 */ /* 0x0000e600000e0000 */
[----:B------:R-:W-:-:S04]  /*5140*/  SHF.R.S32.HI R4, RZ, 0x1, R4 ;  /* 0x00000001ff047819 */ /* 0x000fc80000011404 */
[----:B------:R-:W-:-:S13]  /*5150*/  ISETP.GT.AND P4, PT, R71, R4, PT ;  /* 0x000000044700720c */ /* 0x000fda0003f84270 */
[----:B0-2---:R-:W-:Y:S05]  /*5160*/  @!P4 BRA `(.L_x_14513) ;  /* 0x000000000034c947 */ /* 0x005fea0003800000 */
[----:B------:R-:W2:Y:S01]  /*5170*/  LDL R6, [R1+0x20] ;  /* 0x0000200001067983 */ /* 0x000ea20000100800 */
[----:B------:R-:W-:-:S03]  /*5180*/  ULDC UR4, c[0x0][0x2f4] ;  /* 0x0000bd0000047ab9 */ /* 0x000fc60000000800 */
[----:B------:R-:W5:Y:S01]  /*5190*/  LDL R4, [R1+0x30] ;  /* 0x0000300001047983 */ /* 0x000f620000100800 */
[----:B------:R-:W-:-:S13]  /*51a0*/  ISETP.GE.AND P4, PT, R18, UR4, PT ;  /* 0x0000000412007c0c */ /* 0x000fda000bf86270 */
[----:B------:R-:W-:-:S05]  /*51b0*/  @!P4 IADD3 R2, P5, R18, R13, RZ ;  /* 0x0000000d1202c210 */ /* 0x000fca0007fbe0ff */
[----:B---3--:R-:W-:Y:S01]  /*51c0*/  @!P4 IMAD.X R3, R5, 0x1, R19, P5 ;  /* 0x000000010503c824 */ /* 0x008fe200028e0613 */
[----:B--2---:R-:W-:-:S13]  /*51d0*/  ISETP.GE.AND P5, PT, R6, UR4, PT ;  /* 0x0000000406007c0c */ /* 0x004fda000bfa6270 */
[----:B------:R-:W-:-:S05]  /*51e0*/  @!P5 IADD3 R12, P6, R6, R13, RZ ;  /* 0x0000000d060cd210 */ /* 0x000fca0007fde0ff */
[----:B-----5:R-:W-:Y:S02]  /*51f0*/  @!P5 IMAD.X R13, R5, 0x1, R4, P6 ;  /* 0x00000001050dd824 */ /* 0x020fe400030e0604 */
[----:B------:R-:W0:Y:S04]  /*5200*/  @!P4 LDS.128 R4, [R68+0x6000] ;  /* 0x006000004404c984 */ /* 0x000e280000000c00 */
[----:B0-----:R-:W-:Y:S04]  /*5210*/  @!P4 ST.E.128 desc[UR44][R2.64], R4 ;  /* 0x000000040200c985 */ /* 0x001fe8000c101d2c */
[----:B----4-:R-:W0:Y:S04]  /*5220*/  @!P5 LDS.128 R8, [R65+0x6000] ;  /* 0x006000004108d984 */ /* 0x010e280000000c00 */
[----:B0-----:R0:W-:Y:S02]  /*5230*/  @!P5 ST.E.128 desc[UR44][R12.64], R8 ;  /* 0x000000080c00d985 */ /* 0x0011e4000c101d2c */
.L_x_14513:
[----:B------:R-:W-:Y:S05]  /*5240*/  BSYNC B0 ;  /* 0x0000000000007941 */ /* 0x000fea0003800000 */
.L_x_14512:
[----:B------:R-:W2:Y:S01]  /*5250*/  LDL.LU R2, [R1+0x24] ;  /* 0x0000240001027983 */ /* 0x000ea20000300800 */
[----:B------:R-:W-:Y:S02]  /*5260*/  VIADD R157, R157, 0x1 ;  /* 0x000000019d9d7836 */ /* 0x000fe40000000000 */
[----:B-1----:R-:W-:Y:S01]  /*5270*/  @!P3 VIADD R48, R48, 0x132c0 ;  /* 0x000132c03030b836 */ /* 0x002fe20000000000 */
        /* <DEDUP_REMOVED lines=9> */
[----:B------:R-:W-:Y:S02]  /*5310*/  SEL R0, RZ, 0x1, P4 ;  /* 0x00000001ff007807 */ /* 0x000fe40002000000 */
[----:B------:R-:W-:Y:S01]  /*5320*/  SEL R157, R157, RZ, P4 ;  /* 0x000000ff9d9d7207 */ /* 0x000fe20002000000 */
[----:B------:R1:W-:Y:S01]  /*5330*/  @!P3 SYNCS.ARRIVE.TRANS64.RED.A1T0 RZ, [R48+URZ], RZ ;  /* 0x000000ff30ffb9a7 */ /* 0x0003e2000810043f */
[----:B------:R-:W-:Y:S02]  /*5340*/  PLOP3.LUT P3, PT, PT, PT, PT, 0x8, 0x0 ;  /* 0x000000000000781c */ /* 0x000fe40003f6e170 */
[----:B--2---:R-:W-:-:S05]  /*5350*/  LOP3.LUT R2, R2, R0, RZ, 0x3c, !PT ;  /* 0x0000000002027212 */ /* 0x004fca00078e3cff */
[----:B------:R1:W-:Y:S01]  /*5360*/  STL [R1+0x24], R2 ;  /* 0x0000240201007387 */ /* 0x0003e20000100800 */
[----:B------:R-:W-:Y:S05]  /*5370*/  @P2 BRA `(.L_x_14514) ;  /* 0xffffffcc00a02947 */ /* 0x000fea000383ffff */
.L_x_14477:
[----:B0---4-:R-:W2:Y:S01]  /*5380*/  LDL R8, [R1+0x28] ;  /* 0x0000280001087983 */ /* 0x011ea20000100800 */
[----:B------:R-:W0:Y:S03]  /*5390*/  LDC R0, c[0x0][0x448] ;  /* 0x00011200ff007b82 */ /* 0x000e260000000800 */
[----:B---3--:R-:W3:Y:S04]  /*53a0*/  LDL R5, [R1+0x10] ;  /* 0x0000100001057983 */ /* 0x008ee80000100800 */
[----:B------:R-:W3:Y:S01]  /*53b0*/  LDL R4, [R1+0x14] ;  /* 0x0000140001047983 */ /* 0x000ee20000100800 */
[----:B------:R-:W4:Y:S01]  /*53c0*/  LDC.64 R6, c[0x0][0x9e0] ;  /* 0x00027800ff067b82 */ /* 0x000f220000000a00 */
[----:B0-----:R-:W-:-:S13]  /*53d0*/  ISETP.NE.AND P1, PT, R0, 0x1, PT ;  /* 0x000000010000780c */ /* 0x001fda0003f25270 */
[----:B------:R-:W0:Y:S08]  /*53e0*/  @P1 LDC R3, c[0x0][0x44c] ;  /* 0x00011300ff031b82 */ /* 0x000e300000000800 */
[----:B-1----:R-:W1:Y:S01]  /*53f0*/  @P1 LDC R2, c[0x0][0x450] ;  /* 0x00011400ff021b82 */ /* 0x002e620000000800 */
        /* <DEDUP_REMOVED lines=10> */
.L_x_14516:
[----:B------:R-:W-:Y:S05]  /*54a0*/  BSYNC B0 ;  /* 0x0000000000007941 */ /* 0x000fea0003800000 */
.L_x_14515:
        /* <DEDUP_REMOVED lines=13> */
.L_x_14519:
[----:B------:R-:W-:-:S13]  /*5580*/  ISETP.NE.AND P0, PT, R7, 0x1, PT ;  /* 0x000000010700780c */ /* 0x000fda0003f05270 */
[----:B------:R-:W0:Y:S02]  /*5590*/  @P0 LDC.64 R4, c[0x0][0x9e8] ;  /* 0x00027a00ff040b82 */ /* 0x000e240000000a00 */
[----:B0-----:R-:W-:-:S05]  /*55a0*/  @P0 IMAD.HI.U32 R4, R2, R4, RZ ;  /* 0x0000000402040227 */ /* 0x001fca00078e00ff */
[----:B------:R-:W-:-:S07]  /*55b0*/  @P0 SHF.R.U32.HI R2, RZ, R5, R4 ;  /* 0x00000005ff020219 */ /* 0x000fce0000011604 */
.L_x_14520:
[----:B------:R-:W-:Y:S05]  /*55c0*/  BSYNC B0 ;  /* 0x0000000000007941 */ /* 0x000fea0003800000 */
.L_x_14518:
[----:B------:R-:W-:-:S05]  /*55d0*/  IMAD R3, R2, R7, R7 ;  /* 0x0000000702037224 */ /* 0x000fca00078e0207 */
[----:B------:R-:W-:-:S07]  /*55e0*/  VIMNMX R0, R0, R3, PT ;  /* 0x0000000300007248 */ /* 0x000fce0003fe0100 */
.L_x_14517:
[----:B------:R-:W0:Y:S01]  /*55f0*/  @P1 LDC R2, c[0x0][0x44c] ;  /* 0x00011300ff021b82 */ /* 0x000e220000000800 */
[----:B------:R-:W-:Y:S01]  /*5600*/  VIADD R0, R0, 0x9f ;  /* 0x0000009f00007836 */ /* 0x000fe20000000000 */
[----:B------:R-:W-:Y:S01]  /*5610*/  ULDC UR4, c[0x0][0x9dc] ;  /* 0x0002770000047ab9 */ /* 0x000fe20000000800 */
[----:B------:R-:W-:Y:S02]  /*5620*/  IMAD.MOV.U32 R5, RZ, RZ, R8 ;  /* 0x000000ffff057224 */ /* 0x000fe400078e0008 */
[----:B------:R-:W-:-:S03]  /*5630*/  IMAD.HI R0, R0, 0x66666667, RZ ;  /* 0x6666666700007827 */ /* 0x000fc600078e02ff */
[----:B------:R-:W1:Y:S02]  /*5640*/  @P1 LDC R9, c[0x0][0x450] ;  /* 0x00011400ff091b82 */ /* 0x000e640000000800 */
[----:B------:R-:W-:-:S04]  /*5650*/  SHF.R.U32.HI R3, RZ, 0x1f, R0 ;  /* 0x0000001fff037819 */ /* 0x000fc80000011600 */
[----:B------:R-:W-:-:S04]  /*5660*/  LEA.HI.SX32 R0, R0, R3, 0x1a ;  /* 0x0000000300007211 */ /* 0x000fc800078fd2ff */
        /* <DEDUP_REMOVED lines=16> */
.L_x_14523:
[----:B------:R-:W-:-:S13]  /*5770*/  ISETP.NE.AND P0, PT, R7, 0x1, PT ;  /* 0x000000010700780c */ /* 0x000fda0003f05270 */
[----:B------:R-:W0:Y:S02]  /*5780*/  @P0 LDC.64 R4, c[0x0][0x9e8] ;  /* 0x00027a00ff040b82 */ /* 0x000e240000000a00 */
[----:B0-----:R-:W-:-:S05]  /*5790*/  @P0 IMAD.HI.U32 R4, R2, R4, RZ ;  /* 0x0000000402040227 */ /* 0x001fca00078e00ff */
[----:B------:R-:W-:-:S07]  /*57a0*/  @P0 SHF.R.U32.HI R2, RZ, R5, R4 ;  /* 0x00000005ff020219 */ /* 0x000fce0000011604 */
.L_x_14524:
[----:B------:R-:W-:Y:S05]  /*57b0*/  BSYNC B0 ;  /* 0x0000000000007941 */ /* 0x000fea0003800000 */
.L_x_14522:
[----:B------:R-:W-:-:S05]  /*57c0*/  IMAD R3, R2, R7, RZ ;  /* 0x0000000702037224 */ /* 0x000fca00078e02ff */
[----:B------:R-:W-:-:S07]  /*57d0*/  VIMNMX R0, R0, R3, !PT ;  /* 0x0000000300007248 */ /* 0x000fce0007fe0100 */
.L_x_14521:
[----:B------:R-:W-:Y:S01]  /*57e0*/  IMAD.HI R0, R0, 0x66666667, RZ ;  /* 0x6666666700007827 */ /* 0x000fe200078e02ff */
[----:B------:R-:W-:Y:S02]  /*57f0*/  PLOP3.LUT P0, PT, PT, PT, PT, 0x80, 0x0 ;  /* 0x000000000000781c */ /* 0x000fe40003f0f070 */
[----:B------:R-:W-:Y:S02]  /*5800*/  CS2R R56, SRZ ;  /* 0x0000000000387805 */ /* 0x000fe4000001ff00 */
[----:B------:R-:W-:Y:S01]  /*5810*/  CS2R R54, SRZ ;  /* 0x0000000000367805 */ /* 0x000fe2000001ff00 */
[----:B------:R-:W-:Y:S01]  /*5820*/  IMAD.MOV.U32 R20, RZ, RZ, RZ ;  /* 0x000000ffff147224 */ /* 0x000fe200078e00ff */
[----:B------:R-:W-:Y:S02]  /*5830*/  SHF.R.U32.HI R3, RZ, 0x1f, R0 ;  /* 0x0000001fff037819 */ /* 0x000fe40000011600 */
[----:B------:R-:W-:Y:S02]  /*5840*/  CS2R R6, SRZ ;  /* 0x0000000000067805 */ /* 0x000fe4000001ff00 */
[----:B------:R-:W-:-:S02]  /*5850*/  CS2R R52, SRZ ;  /* 0x0000000000347805 */ /* 0x000fc4000001ff00 */
[----:B------:R-:W-:Y:S02]  /*5860*/  CS2R R8, SRZ ;  /* 0x0000000000087805 */ /* 0x000fe4000001ff00 */
[----:B------:R-:W-:Y:S02]  /*5870*/  LEA.HI.SX32 R3, R0, R3, 0x1a ;  /* 0x0000000300037211 */ /* 0x000fe400078fd2ff */
[----:B------:R-:W-:Y:S02]  /*5880*/  CS2R R46, SRZ ;  /* 0x00000000002e7805 */ /* 0x000fe4000001ff00 */
[----:B------:R-:W-:Y:S02]  /*5890*/  CS2R R10, SRZ ;  /* 0x00000000000a7805 */ /* 0x000fe4000001ff00 */
[----:B------:R-:W-:Y:S02]  /*58a0*/  CS2R R12, SRZ ;  /* 0x00000000000c7805 */ /* 0x000fe4000001ff00 */
[----:B------:R-:W-:Y:S01]  /*58b0*/  VIMNMX R2, RZ, R3, !PT ;  /* 0x00000003ff027248 */ /* 0x000fe20007fe0100 */
[----:B------:R-:W-:Y:S01]  /*58c0*/  IMAD.MOV.U32 R44, RZ, RZ, RZ ;  /* 0x000000ffff2c7224 */ /* 0x000fe200078e00ff */
[----:B------:R-:W-:-:S02]  /*58d0*/  CS2R R14, SRZ ;  /* 0x00000000000e7805 */ /* 0x000fc4000001ff00 */
[----:B------:R-:W-:Y:S02]  /*58e0*/  CS2R R38, SRZ ;  /* 0x0000000000267805 */ /* 0x000fe4000001ff00 */
[----:B------:R-:W-:Y:S01]  /*58f0*/  ISETP.GT.AND P1, PT, R105, R2, PT ;  /* 0x000000026900720c */ /* 0x000fe20003f24270 */
[----:B------:R0:W-:Y:S01]  /*5900*/  STL [R1+0x40], R2 ;  /* 0x0000400201007387 */ /* 0x0001e20000100800 */
[----:B------:R-:W-:Y:S02]  /*5910*/  CS2R R36, SRZ ;  /* 0x0000000000247805 */ /* 0x000fe4000001ff00 */
[----:B------:R-:W-:Y:S02]  /*5920*/  CS2R R24, SRZ ;  /* 0x0000000000187805 */ /* 0x000fe4000001ff00 */
[----:B------:R-:W-:Y:S02]  /*5930*/  CS2R R28, SRZ ;  /* 0x00000000001c7805 */ /* 0x000fe4000001ff00 */
[----:B------:R-:W-:Y:S01]  /*5940*/  CS2R R26, SRZ ;  /* 0x00000000001a7805 */ /* 0x000fe2000001ff00 */
[----:B------:R-:W-:Y:S01]  /*5950*/  IMAD.MOV.U32 R59, RZ, RZ, RZ ;  /* 0x000000ffff3b7224 */ /* 0x000fe200078e00ff */
[----:B------:R-:W-:Y:S01]  /*5960*/  CS2R R32, SRZ ;  /* 0x0000000000207805 */ /* 0x000fe2000001ff00 */
[----:B------:R-:W-:-:S02]  /*5970*/  IMAD.MOV.U32 R61, RZ, RZ, RZ ;  /* 0x000000ffff3d7224 */ /* 0x000fc400078e00ff */
[----:B0-----:R-:W-:Y:S05]  /*5980*/  @!P1 BRA `(.L_x_14525) ;  /* 0x0000015000a09947 */ /* 0x001fea0003800000 */
[----:B------:R-:W0:Y:S01]  /*5990*/  S2R R2, SR_TID.X ;  /* 0x0000000000027919 */ /* 0x000e220000002100 */
[----:B------:R-:W-:Y:S01]  /*59a0*/  VIADD R26, R22, 0xb000 ;  /* 0x0000b000161a7836 */ /* 0x000fe20000000000 */
[----:B------:R-:W-:Y:S04]  /*59b0*/  BSSY B6, `(.L_x_14526) ;  /* 0x000001e000067945 */ /* 0x000fe80003800000 */
[----:B------:R-:W-:Y:S01]  /*59c0*/  LOP3.LUT P0, RZ, R26, 0x9f, RZ, 0xc0, !PT ;  /* 0x0000009f1aff7812 */ /* 0x000fe2000780c0ff */
[----:B0-----:R-:W-:-:S05]  /*59d0*/  VIADD R24, R2, 0xffffff80 ;  /* 0xffffff8002187836 */ /* 0x001fca0000000000 */
[----:B------:R-:W-:-:S04]  /*59e0*/  SHF.R.S32.HI R25, RZ, 0x1f, R24 ;  /* 0x0000001fff197819 */ /* 0x000fc80000011418 */
[----:B------:R-:W-:-:S04]  /*59f0*/  LEA.HI R0, R25, R24, RZ, 0x7 ;  /* 0x0000001819007211 */ /* 0x000fc800078f38ff */
[----:B------:R-:W-:-:S06]  /*5a00*/  SHF.R.S32.HI R0, RZ, 0x7, R0 ;  /* 0x00000007ff007819 */ /* 0x000fcc0000011400 */
        /* <DEDUP_REMOVED lines=24> */
.L_x_14527:
[----:B------:R-:W-:Y:S05]  /*5b90*/  BSYNC B6 ;  /* 0x0000000000067941 */ /* 0x000fea0003800000 */
.L_x_14526:
        /* <DEDUP_REMOVED lines=8> */
[----:B------:R-:W0:Y:S08]  /*5c20*/  @P0 LDC.64 R6, c[0x0][0x9a8] ;  /* 0x00026a00ff060b82 */ /* 0x000e300000000a00 */
[----:B------:R-:W1:Y:S08]  /*5c30*/  @P1 LDC.64 R8, c[0x0][0x9b8] ;  /* 0x00026e00ff081b82 */ /* 0x000e700000000a00 */
[----:B------:R-:W4:Y:S08]  /*5c40*/  @P0 LDC.64 R10, c[0x0][0x9b0] ;  /* 0x00026c00ff0a0b82 */ /* 0x000f300000000a00 */
[----:B------:R-:W4:Y:S01]  /*5c50*/  @P1 LDC.64 R12, c[0x0][0x9c0] ;  /* 0x00027000ff0c1b82 */ /* 0x000f220000000a00 */
[----:B--2---:R-:W-:-:S02]  /*5c60*/  @P0 SHF.R.S32.HI R3, RZ, 0x1f, R21 ;  /* 0x0000001fff030819 */ /* 0x004fc40000011415 */
[----:B------:R-:W-:-:S03]  /*5c70*/  @P1 SHF.R.S32.HI R5, RZ, 0x1f, R21 ;  /* 0x0000001fff051819 */ /* 0x000fc60000011415 */
[-C--:B0-----:R-:W-:Y:S02]  /*5c80*/  @P0 IMAD R0, R3, R6.reuse, RZ ;  /* 0x0000000603000224 */ /* 0x081fe400078e02ff */
[----:B---3--:R-:W-:Y:S02]  /*5c90*/  IMAD.MOV.U32 R20, RZ, RZ, R2 ;  /* 0x000000ffff147224 */ /* 0x008fe400078e0002 */
[C---:B------:R-:W-:Y:S02]  /*5ca0*/  @P0 IMAD R7, R21.reuse, R7, R0 ;  /* 0x0000000715070224 */ /* 0x040fe400078e0200 */
[----:B------:R-:W-:Y:S01]  /*5cb0*/  @P0 IMAD.WIDE.U32 R2, R21, R6, RZ ;  /* 0x0000000615020225 */ /* 0x000fe200078e00ff */
[----:B------:R-:W-:-:S03]  /*5cc0*/  @P0 SHF.R.S32.HI R15, RZ, 0x1f, R20 ;  /* 0x0000001fff0f0819 */ /* 0x000fc60000011414 */
[-C--:B-1----:R-:W-:Y:S02]  /*5cd0*/  @P1 IMAD R4, R5, R8.reuse, RZ ;  /* 0x0000000805041224 */ /* 0x082fe400078e02ff */
[----:B------:R-:W-:Y:S01]  /*5ce0*/  @P0 IMAD.IADD R3, R3, 0x1, R7 ;  /* 0x0000000103030824 */ /* 0x000fe200078e0207 */
[----:B------:R-:W-:Y:S01]  /*5cf0*/  @P1 SHF.R.S32.HI R7, RZ, 0x1f, R20 ;  /* 0x0000001fff071819 */ /* 0x000fe20000011414 */
[C---:B------:R-:W-:Y:S02]  /*5d00*/  @P1 IMAD R9, R21.reuse, R9, R4 ;  /* 0x0000000915091224 */ /* 0x040fe400078e0204 */
[----:B------:R-:W-:-:S04]  /*5d10*/  @P1 IMAD.WIDE.U32 R4, R21, R8, RZ ;  /* 0x0000000815041225 */ /* 0x000fc800078e00ff */
[----:B----4-:R-:W-:Y:S02]  /*5d20*/  @P0 IMAD R0, R15, R10, RZ ;  /* 0x0000000a0f000224 */ /* 0x010fe400078e02ff */
        /* <DEDUP_REMOVED lines=10> */
[----:B------:R-:W-:Y:S01]  /*5dd0*/  IMAD.MOV.U32 R0, RZ, RZ, 0x3f800000 ;  /* 0x3f800000ff007424 */ /* 0x000fe200078e00ff */
[----:B------:R-:W-:Y:S02]  /*5de0*/  ULDC UR4, c[0x0][0x3f4] ;  /* 0x0000fd0000047ab9 */ /* 0x000fe40000000800 */
        /* <DEDUP_REMOVED lines=20> */
.L_x_14531:
[----:B-1----:R1:W2:Y:S02]  /*5f30*/  SYNCS.PHASECHK.TRANS64.TRYWAIT P0, [R22+URZ+0x13200], R3 ;  /* 0x01320003160075a7 */ /* 0x0022a4000800017f */
[----:B--2---:R-:W-:Y:S05]  /*5f40*/  @!P0 NANOSLEEP.SYNCS 0x989680 ;  /* 0x009896800000895d */ /* 0x004fea0003900000 */
[----:B------:R-:W2:Y:S02]  /*5f50*/  @!P0 SYNCS.PHASECHK.TRANS64 P0, [R22+URZ+0x13200], R3 ;  /* 0x01320003160085a7 */ /* 0x000ea4000800007f */
[----:B--2---:R-:W-:Y:S05]  /*5f60*/  @!P0 BRA `(.L_x_14531) ;  /* 0xfffffffc00f08947 */ /* 0x004fea000383ffff */
.L_x_14530:
[----:B------:R-:W-:Y:S05]  /*5f70*/  BSYNC B0 ;  /* 0x0000000000007941 */ /* 0x000fea0003800000 */
.L_x_14529:
[----:B------:R-:W-:Y:S05]  /*5f80*/  BRA `(.L_x_14532) ;  /* 0x0000002c00387947 */ /* 0x000fea0003800000 */
.L_x_14528:
        /* <DEDUP_REMOVED lines=30> */
.L_x_14534:
[----:B------:R-:W-:Y:S05]  /*6170*/  BSYNC B6 ;  /* 0x0000000000067941 */ /* 0x000fea0003800000 */
.L_x_14533:
        /* <DEDUP_REMOVED lines=12> */
[----:B------:R-:W-:Y:S01]  /*6240*/  ULDC.64 UR4, c[0x0][0x3f8] ;  /* 0x0000fe0000047ab9 */ /* 0x000fe20000000a00 */
[----:B------:R-:W-:Y:S01]  /*6250*/  ULDC.64 UR6, c[0x0][0x408] ;  /* 0x0001020000067ab9 */ /* 0x000fe20000000a00 */
[----:B------:R-:W-:Y:S02]  /*6260*/  IMAD.MOV.U32 R6, RZ, RZ, R26 ;  /* 0x000000ffff067224 */ /* 0x000fe400078e001a */
[----:B------:R-:W-:Y:S02]  /*6270*/  IMAD.MOV.U32 R7, RZ, RZ, R29 ;  /* 0x000000ffff077224 */ /* 0x000fe400078e001d */
[----:B------:R-:W-:Y:S02]  /*6280*/  IMAD.MOV.U32 R8, RZ, RZ, R30 ;  /* 0x000000ffff087224 */ /* 0x000fe400078e001e */
[----:B------:R-:W-:Y:S01]  /*6290*/  IMAD.MOV.U32 R9, RZ, RZ, R33 ;  /* 0x000000ffff097224 */ /* 0x000fe200078e0021 */
        /* <DEDUP_REMOVED lines=8> */
[C---:B------:R-:W-:Y:S02]  /*6320*/  IMAD R4, R0.reuse, UR4, RZ ;  /* 0x0000000400047c24 */ /* 0x040fe4000f8e02ff */
[----:B------:R-:W-:Y:S02]  /*6330*/  IMAD R0, R0, UR6, RZ ;  /* 0x0000000600007c24 */ /* 0x000fe4000f8e02ff */
[----:B------:R-:W-:-:S04]  /*6340*/  IMAD.WIDE.U32 R8, R3, UR6, R8 ;  /* 0x0000000603087c25 */ /* 0x000fc8000f8e0008 */
[C---:B------:R-:W-:Y:S01]  /*6350*/  IMAD R11, R3.reuse, UR7, R0 ;  /* 0x00000007030b7c24 */ /* 0x040fe2000f8e0200 */
[----:B------:R-:W-:Y:S01]  /*6360*/  LEA.HI R0, R24, R24, RZ, 0x1 ;  /* 0x0000001818007211 */ /* 0x000fe200078f08ff */
[----:B------:R-:W-:Y:S01]  /*6370*/  IMAD R13, R3, UR5, R4 ;  /* 0x00000005030d7c24 */ /* 0x000fe2000f8e0204 */
[----:B------:R-:W-:Y:S01]  /*6380*/  ULDC.64 UR4, c[0x0][0x3e8] ;  /* 0x0000fa0000047ab9 */ /* 0x000fe20000000a00 */
[----:B------:R-:W-:Y:S01]  /*6390*/  ULDC.64 UR6, c[0x0][0x400] ;  /* 0x0001000000067ab9 */ /* 0x000fe20000000a00 */
[----:B------:R-:W-:Y:S02]  /*63a0*/  LOP3.LUT R15, R0, 0xfffffffe, RZ, 0xc0, !PT ;  /* 0xfffffffe000f7812 */ /* 0x000fe400078ec0ff */
[----:B------:R-:W-:Y:S01]  /*63b0*/  IADD3 R3, P0, R6, UR4, RZ ;  /* 0x0000000406037c10 */ /* 0x000fe2000ff1e0ff */
[----:B------:R-:W-:Y:S01]  /*63c0*/  UMOV UR4, 0xffffffff ;  /* 0xffffffff00047882 */ /* 0x000fe20000000000 */
[----:B------:R-:W-:Y:S01]  /*63d0*/  IADD3 R5, P1, R8, UR6, RZ ;  /* 0x0000000608057c10 */ /* 0x000fe2000ff3e0ff */
[----:B------:R-:W-:Y:S01]  /*63e0*/  IMAD.IADD R15, R24, 0x1, -R15 ;  /* 0x00000001180f7824 */ /* 0x000fe200078e0a0f */
[----:B------:R-:W-:-:S02]  /*63f0*/  IADD3.X R13, R7, UR5, R13, P0, !PT ;  /* 0x00000005070d7c10 */ /* 0x000fc400087fe40d */
[----:B------:R-:W-:Y:S01]  /*6400*/  IADD3.X R4, R9, UR7, R11, P1, !PT ;  /* 0x0000000709047c10 */ /* 0x000fe20008ffe40b */
[----:B------:R-:W-:-:S04]  /*6410*/  IMAD.SHL.U32 R31, R15, 0x8, RZ ;  /* 0x000000080f1f7824 */ /* 0x000fc800078e00ff */
[----:B------:R-:W-:Y:S01]  /*6420*/  VIADD R33, R31, 0x10 ;  /* 0x000000101f217836 */ /* 0x000fe20000000000 */
[----:B------:R-:W-:Y:S06]  /*6430*/  BRA.DIV UR4, `(.L_x_14537) ;  /* 0x000001ea04847947 */ /* 0x000fec000b800000 */
[----:B------:R0:W1:Y:S04]  /*6440*/  SHFL.IDX PT, R0, R13, RZ, 0x1e1f ;  /* 0x001e1fff0d007589 */ /* 0x00006800000e0000 */
[----:B------:R-:W2:Y:S04]  /*6450*/  SHFL.IDX PT, R3, R3, RZ, 0x1e1f ;  /* 0x001e1fff03037589 */ /* 0x000ea800000e0000 */
[----:B------:R-:W3:Y:S04]  /*6460*/  SHFL.IDX PT, R4, R4, RZ, 0x1e1f ;  /* 0x001e1fff04047589 */ /* 0x000ee800000e0000 */
[----:B------:R0:W4:Y:S02]  /*6470*/  SHFL.IDX PT, R14, R5, RZ, 0x1e1f ;  /* 0x001e1fff050e7589 */ /* 0x00012400000e0000 */
.L_x_14819:
[----:B0-----:R-:W5:Y:S04]  /*6480*/  LDL R5, [R1+0x10] ;  /* 0x0000100001057983 */ /* 0x001f680000100800 */
[----:B------:R-:W2:Y:S01]  /*6490*/  LDL R6, [R1+0x54] ;  /* 0x0000540001067983 */ /* 0x000ea20000100800 */
[----:B------:R-:W-:Y:S01]  /*64a0*/  BSSY B1, `(.L_x_14538) ;  /* 0x0000021000017945 */ /* 0x000fe20003800000 */
[----:B------:R-:W-:Y:S02]  /*64b0*/  CS2R R12, SRZ ;  /* 0x00000000000c7805 */ /* 0x000fe4000001ff00 */
[----:B------:R-:W-:Y:S01]  /*64c0*/  CS2R R8, SRZ ;  /* 0x0000000000087805 */ /* 0x000fe2000001ff00 */
[----:B-----5:R-:W-:Y:S01]  /*64d0*/  IMAD R29, R5, R20, RZ ;  /* 0x00000014051d7224 */ /* 0x020fe200078e02ff */
[----:B------:R-:W-:-:S02]  /*64e0*/  CS2R R20, SRZ ;  /* 0x0000000000147805 */ /* 0x000fc4000001ff00 */
[----:B--2---:R-:W-:Y:S02]  /*64f0*/  LEA.HI R5, R6, R6, RZ, 0x1 ;  /* 0x0000000606057211 */ /* 0x004fe400078f08ff */
[----:B------:R-:W-:Y:S02]  /*6500*/  ISETP.GE.AND P0, PT, R10, R29, PT ;  /* 0x0000001d0a00720c */ /* 0x000fe40003f06270 */
[----:B------:R-:W-:Y:S02]  /*6510*/  CS2R R10, SRZ ;  /* 0x00000000000a7805 */ /* 0x000fe4000001ff00 */
[----:B------:R-:W-:-:S05]  /*6520*/  LOP3.LUT R5, R5, 0xfffffffe, RZ, 0xc0, !PT ;  /* 0xfffffffe05057812 */ /* 0x000fca00078ec0ff */
[----:B------:R-:W-:-:S05]  /*6530*/  IMAD.IADD R5, R6, 0x1, -R5 ;  /* 0x0000000106057824 */ /* 0x000fca00078e0a05 */
[----:B------:R-:W-:Y:S01]  /*6540*/  SHF.L.U32 R5, R5, 0x1f, RZ ;  /* 0x0000001f05057819 */ /* 0x000fe200000006ff */
[----:B------:R-:W-:Y:S06]  /*6550*/  @P0 BRA `(.L_x_14539) ;  /* 0x0000000000540947 */ /* 0x000fec0003800000 */
[----:B------:R-:W-:Y:S01]  /*6560*/  ULDC UR4, c[0x0][0x3f4] ;  /* 0x0000fd0000047ab9 */ /* 0x000fe20000000800 */
[----:B------:R-:W-:Y:S02]  /*6570*/  SHF.R.S32.HI R9, RZ, 0x1f, R33 ;  /* 0x0000001fff097819 */ /* 0x000fe40000011421 */
[----:B------:R-:W-:Y:S02]  /*6580*/  CS2R R10, SRZ ;  /* 0x00000000000a7805 */ /* 0x000fe4000001ff00 */
[----:B------:R-:W-:Y:S02]  /*6590*/  ISETP.GE.AND P4, PT, R31, UR4, PT ;  /* 0x000000041f007c0c */ /* 0x000fe4000bf86270 */
[----:B------:R-:W-:Y:S02]  /*65a0*/  ISETP.GE.AND P5, PT, R33, UR4, PT ;  /* 0x0000000421007c0c */ /* 0x000fe4000bfa6270 */
[----:B------:R-:W-:Y:S02]  /*65b0*/  CS2R R20, SRZ ;  /* 0x0000000000147805 */ /* 0x000fe4000001ff00 */
[----:B------:R-:W-:-:S07]  /*65c0*/  CS2R R12, SRZ ;  /* 0x00000000000c7805 */ /* 0x000fce000001ff00 */
[-C--:B----4-:R-:W-:Y:S02]  /*65d0*/  @!P4 IADD3 R34, P1, R31, R14.reuse, RZ ;  /* 0x0000000e1f22c210 */ /* 0x090fe40007f3e0ff */
[CC--:B------:R-:W-:Y:S02]  /*65e0*/  @!P5 IADD3 R26, P2, R33.reuse, R3.reuse, RZ ;  /* 0x00000003211ad210 */ /* 0x0c0fe40007f5e0ff */
[----:B------:R-:W-:Y:S02]  /*65f0*/  @!P5 IADD3 R14, P3, R33, R14, RZ ;  /* 0x0000000e210ed210 */ /* 0x000fe40007f7e0ff */
[----:B------:R-:W-:Y:S01]  /*6600*/  @!P4 IADD3 R6, P0, R31, R3, RZ ;  /* 0x000000031f06c210 */ /* 0x000fe20007f1e0ff */
[----:B-1----:R-:W-:Y:S01]  /*6610*/  @!P5 IMAD.X R27, R0, 0x1, R9, P2 ;  /* 0x00000001001bd824 */ /* 0x002fe200010e0609 */
[----:B------:R-:W-:Y:S01]  /*6620*/  @!P4 SHF.R.S32.HI R3, RZ, 0x1f, R31 ;  /* 0x0000001fff03c819 */ /* 0x000fe2000001141f */
[----:B---3--:R-:W-:Y:S01]  /*6630*/  @!P5 IMAD.X R15, R4, 0x1, R9, P3 ;  /* 0x00000001040fd824 */ /* 0x008fe200018e0609 */
[----:B------:R-:W-:-:S02]  /*6640*/  CS2R R8, SRZ ;  /* 0x0000000000087805 */ /* 0x000fc4000001ff00 */
[----:B------:R0:W5:Y:S01]  /*6650*/  @!P5 LD.E.64 R10, desc[UR44][R26.64] ;  /* 0x0000002c1a0ad980 */ /* 0x000162000c101b00 */
[--C-:B------:R-:W-:Y:S02]  /*6660*/  @!P4 IMAD.X R7, R0, 0x1, R3.reuse, P0 ;  /* 0x000000010007c824 */ /* 0x100fe400000e0603 */
[----:B------:R-:W-:Y:S01]  /*6670*/  @!P4 IMAD.X R35, R4, 0x1, R3, P1 ;  /* 0x000000010423c824 */ /* 0x000fe200008e0603 */
[----:B------:R0:W5:Y:S04]  /*6680*/  @!P5 LD.E.64 R8, desc[UR44][R14.64] ;  /* 0x0000002c0e08d980 */ /* 0x000168000c101b00 */
[----:B------:R0:W5:Y:S04]  /*6690*/  @!P4 LD.E.64 R20, desc[UR44][R6.64] ;  /* 0x0000002c0614c980 */ /* 0x000168000c101b00 */
[----:B------:R0:W5:Y:S02]  /*66a0*/  @!P4 LD.E.64 R12, desc[UR44][R34.64] ;  /* 0x0000002c220cc980 */ /* 0x000164000c101b00 */
.L_x_14539:
[----:B------:R-:W-:Y:S05]  /*66b0*/  BSYNC B1 ;  /* 0x0000000000017941 */ /* 0x000fea0003800000 */
.L_x_14538:
[----:B-1----:R-:W2:Y:S01]  /*66c0*/  LDL.LU R0, [R1+0x4] ;  /* 0x0000040001007983 */ /* 0x002ea20000300800 */
[----:B------:R-:W1:Y:S01]  /*66d0*/  SYNCS.PHASECHK.TRANS64.TRYWAIT P0, [R22+URZ+0x13200], R5 ;  /* 0x01320005160075a7 */ /* 0x000e62000800017f */
[----:B------:R-:W-:Y:S01]  /*66e0*/  BSSY B1, `(.L_x_14540) ;  /* 0x0000005000017945 */ /* 0x000fe20003800000 */
[----:B--2---:R-:W-:-:S05]  /*66f0*/  IMAD R0, R0, -0xc0, R29 ;  /* 0xffffff4000007824 */ /* 0x004fca00078e021d */
[----:B------:R-:W-:-:S04]  /*6700*/  VIMNMX R0, R0, 0xc0, PT ;  /* 0x000000c000007848 */ /* 0x000fc80003fe0100 */
[----:B------:R-:W-:Y:S01]  /*6710*/  ISETP.GE.AND P1, PT, R32, R0, PT ;  /* 0x000000002000720c */ /* 0x000fe20003f26270 */
[----:B-1----:R-:W-:-:S12]  /*6720*/  @!P0 BRA `(.L_x_14541) ;  /* 0x000001e800348947 */ /* 0x002fd80003800000 */
.L_x_14820:
[----:B------:R-:W-:Y:S05]  /*6730*/  BSYNC B1 ;  /* 0x0000000000017941 */ /* 0x000fea0003800000 */
.L_x_14540:
[----:B------:R-:W-:Y:S05]  /*6740*/  @P1 BRA `(.L_x_14542) ;  /* 0x0000002400241947 */ /* 0x000fea0003800000 */
[----:B------:R2:W5:Y:S01]  /*6750*/  LDL R39, [R1+0x34] ;  /* 0x0000340001277983 */ /* 0x0005620000100800 */
[----:B------:R-:W0:Y:S01]  /*6760*/  LDC R0, c[0x0][0x3f4] ;  /* 0x0000fd00ff007b82 */ /* 0x000e220000000800 */
[----:B------:R-:W-:Y:S01]  /*6770*/  BSSY B1, `(.L_x_14543) ;  /* 0x000007b000017945 */ /* 0x000fe20003800000 */
[-C--:B0-----:R-:W-:Y:S02]  /*6780*/  ISETP.GE.AND P0, PT, R31, R0.reuse, PT ;  /* 0x000000001f00720c */ /* 0x081fe40003f06270 */
[----:B------:R-:W-:-:S11]  /*6790*/  ISETP.GE.AND P1, PT, R33, R0, PT ;  /* 0x000000002100720c */ /* 0x000fd60003f26270 */
[----:B--2---:R-:W-:Y:S05]  /*67a0*/  @P0 BRA `(.L_x_14544) ;  /* 0x0000000400dc0947 */ /* 0x004fea0003800000 */
[----:B-----5:R-:W-:Y:S01]  /*67b0*/  IMAD.IADD R0, R22, 0x1, R39 ;  /* 0x0000000116007824 */ /* 0x020fe200078e0227 */
[----:B----4-:R-:W-:Y:S02]  /*67c0*/  SHF.R.U32.HI R14, RZ, 0x8, R20 ;  /* 0x00000008ff0e7819 */ /* 0x010fe40000011614 */
[----:B------:R-:W-:Y:S02]  /*67d0*/  LOP3.LUT R3, R20, 0xff, RZ, 0xc0, !PT ;  /* 0x000000ff14037812 */ /* 0x000fe400078ec0ff */
[----:B-1-3--:R-:W0:Y:S01]  /*67e0*/  LDS.128 R4, [R0+0xb000] ;  /* 0x00b0000000047984 */ /* 0x00ae220000000c00 */
[----:B------:R-:W-:Y:S02]  /*67f0*/  LOP3.LUT R14, R14, 0xff, RZ, 0xc0, !PT ;  /* 0x000000ff0e0e7812 */ /* 0x000fe400078ec0ff */
[----:B------:R-:W-:Y:S02]  /*6800*/  SHF.R.U32.HI R26, RZ, 0x8, R21 ;  /* 0x00000008ff1a7819 */ /* 0x000fe40000011615 */
[----:B------:R-:W-:-:S02]  /*6810*/  SHF.R.U32.HI R30, RZ, 0x8, R13 ;  /* 0x00000008ff1e7819 */ /* 0x000fc4000001160d */
[----:B------:R-:W-:Y:S02]  /*6820*/  PRMT R3, R14, 0x7604, R3 ;  /* 0x000076040e037816 */ /* 0x000fe40000000003 */
[----:B------:R-:W-:Y:S02]  /*6830*/  LOP3.LUT R15, R21, 0xff, RZ, 0xc0, !PT ;  /* 0x000000ff150f7812 */ /* 0x000fe400078ec0ff */
[----:B------:R-:W-:Y:S02]  /*6840*/  LOP3.LUT R26, R26, 0xff, RZ, 0xc0, !PT ;  /* 0x000000ff1a1a7812 */ /* 0x000fe400078ec0ff */
[----:B------:R-:W-:Y:S02]  /*6850*/  SHF.R.U32.HI R32, RZ, 0x10, R21 ;  /* 0x00000010ff207819 */ /* 0x000fe40000011615 */
[----:B------:R-:W-:Y:S02]  /*6860*/  SHF.R.U32.HI R14, RZ, 0x8, R12 ;  /* 0x00000008ff0e7819 */ /* 0x000fe4000001160c */
[----:B------:R-:W-:-:S02]  /*6870*/  SHF.R.U32.HI R31, RZ, 0x10, R13 ;  /* 0x00000010ff1f7819 */ /* 0x000fc4000001160d */
[----:B------:R-:W-:Y:S02]  /*6880*/  LOP3.LUT R29, R13, 0xff, RZ, 0xc0, !PT ;  /* 0x000000ff0d1d7812 */ /* 0x000fe400078ec0ff */
[----:B------:R-:W-:Y:S01]  /*6890*/  LOP3.LUT R30, R30, 0xff, RZ, 0xc0, !PT ;  /* 0x000000ff1e1e7812 */ /* 0x000fe200078ec0ff */
[----:B------:R-:W-:Y:S01]  /*68a0*/  IMAD.U32 R31, R31, 0x10000, RZ ;  /* 0x000100001f1f7824 */ /* 0x000fe200078e00ff */
[----:B------:R-:W-:Y:S02]  /*68b0*/  PRMT R15, R26, 0x7604, R15 ;  /* 0x000076041a0f7816 */ /* 0x000fe4000000000f */
[----:B------:R-:W-:Y:S01]  /*68c0*/  LOP3.LUT R27, R14, 0xff, RZ, 0xc0, !PT ;  /* 0x000000ff0e1b7812 */ /* 0x000fe200078ec0ff */
[----:B------:R-:W-:Y:S01]  /*68d0*/  IMAD.U32 R14, R32, 0x10000, RZ ;  /* 0x00010000200e7824 */ /* 0x000fe200078e00ff */
[----:B------:R-:W-:Y:S02]  /*68e0*/  LOP3.LUT R26, R12, 0xff, RZ, 0xc0, !PT ;  /* 0x000000ff0c1a7812 */ /* 0x000fe400078ec0ff */
        /* <DEDUP_REMOVED lines=99> */
.L_x_14544:
[----:B------:R-:W-:Y:S05]  /*6f20*/  BSYNC B1 ;  /* 0x0000000000017941 */ /* 0x000fea0003800000 */
.L_x_14543:
[----:B------:R-:W-:Y:S05]  /*6f30*/  @P1 BRA `(.L_x_14542) ;  /* 0x0000001c00281947 */ /* 0x000fea0003800000 */
[----:B------:R-:W-:Y:S02]  /*6f40*/  LEA.HI R24, R25, R24, RZ, 0x2 ;  /* 0x0000001819187211 */ /* 0x000fe400078f10ff */
[----:B-----5:R-:W-:Y:S02]  /*6f50*/  SHF.R.U32.HI R13, RZ, 0x8, R11 ;  /* 0x00000008ff0d7819 */ /* 0x020fe4000001160b */
[--C-:B0-----:R-:W-:Y:S02]  /*6f60*/  SHF.R.S32.HI R0, RZ, 0x2, R24.reuse ;  /* 0x00000002ff007819 */ /* 0x101fe40000011418 */
[----:B------:R-:W-:Y:S02]  /*6f70*/  SHF.R.S32.HI R3, RZ, 0x1f, R24 ;  /* 0x0000001fff037819 */ /* 0x000fe40000011418 */
[----:B------:R-:W-:Y:S02]  /*6f80*/  SHF.R.U32.HI R24, RZ, 0x8, R9 ;  /* 0x00000008ff187819 */ /* 0x000fe40000011609 */
[----:B------:R-:W-:-:S02]  /*6f90*/  LEA.HI R3, R3, R0, RZ, 0x2 ;  /* 0x0000000003037211 */ /* 0x000fc400078f10ff */
[----:B------:R-:W-:Y:S02]  /*6fa0*/  SHF.R.U32.HI R15, RZ, 0x8, R8 ;  /* 0x00000008ff0f7819 */ /* 0x000fe40000011608 */
[----:B------:R-:W-:Y:S02]  /*6fb0*/  LOP3.LUT R3, R3, 0xfffffffc, RZ, 0xc0, !PT ;  /* 0xfffffffc03037812 */ /* 0x000fe400078ec0ff */
[----:B----4-:R-:W-:Y:S02]  /*6fc0*/  LOP3.LUT R14, R11, 0xff, RZ, 0xc0, !PT ;  /* 0x000000ff0b0e7812 */ /* 0x010fe400078ec0ff */
[----:B------:R-:W-:Y:S01]  /*6fd0*/  LOP3.LUT R25, R9, 0xff, RZ, 0xc0, !PT ;  /* 0x000000ff09197812 */ /* 0x000fe200078ec0ff */
[----:B------:R-:W-:Y:S01]  /*6fe0*/  IMAD.IADD R3, R0, 0x1, -R3 ;  /* 0x0000000100037824 */ /* 0x000fe200078e0a03 */
[----:B------:R-:W-:Y:S02]  /*6ff0*/  LOP3.LUT R13, R13, 0xff, RZ, 0xc0, !PT ;  /* 0x000000ff0d0d7812 */ /* 0x000fe400078ec0ff */
[----:B------:R-:W-:-:S02]  /*7000*/  LOP3.LUT R24, R24, 0xff, RZ, 0xc0, !PT ;  /* 0x000000ff18187812 */ /* 0x000fc400078ec0ff */
[----:B------:R-:W-:Y:S01]  /*7010*/  LOP3.LUT P0, RZ, R3, 0x2, RZ, 0xc0, !PT ;  /* 0x0000000203ff7812 */ /* 0x000fe2000780c0ff */
[----:B------:R-:W-:Y:S01]  /*7020*/  IMAD.IADD R3, R22, 0x1, R39 ;  /* 0x0000000116037824 */ /* 0x000fe200078e0227 */
[----:B------:R-:W-:Y:S02]  /*7030*/  LOP3.LUT R20, R8, 0xff, RZ, 0xc0, !PT ;  /* 0x000000ff08147812 */ /* 0x000fe400078ec0ff */
[----:B------:R-:W-:Y:S01]  /*7040*/  LOP3.LUT R15, R15, 0xff, RZ, 0xc0, !PT ;  /* 0x000000ff0f0f7812 */ /* 0x000fe200078ec0ff */
[----:B------:R-:W-:Y:S01]  /*7050*/  VIADD R0, R3, 0x20 ;  /* 0x0000002003007836 */ /* 0x000fe20000000000 */
[----:B------:R-:W-:Y:S02]  /*7060*/  PRMT R14, R13, 0x7604, R14 ;  /* 0x000076040d0e7816 */ /* 0x000fe4000000000e */
[----:B------:R-:W-:Y:S02]  /*7070*/  PRMT R25, R24, 0x7604, R25 ;  /* 0x0000760418197816 */ /* 0x000fe40000000019 */
[----:B------:R-:W-:-:S02]  /*7080*/  SHF.R.U32.HI R13, RZ, 0x10, R11 ;  /* 0x00000010ff0d7819 */ /* 0x000fc4000001160b */
[----:B------:R-:W-:Y:S01]  /*7090*/  SHF.R.U32.HI R24, RZ, 0x10, R9 ;  /* 0x00000010ff187819 */ /* 0x000fe20000011609 */
[----:B------:R-:W-:Y:S01]  /*70a0*/  @P0 VIADD R0, R3, 0xffffffe0 ;  /* 0xffffffe003000836 */ /* 0x000fe20000000000 */
[----:B------:R-:W-:Y:S02]  /*70b0*/  SHF.R.U32.HI R3, RZ, 0x8, R10 ;  /* 0x00000008ff037819 */ /* 0x000fe4000001160a */
[----:B------:R-:W-:Y:S02]  /*70c0*/  LOP3.LUT R12, R10, 0xff, RZ, 0xc0, !PT ;  /* 0x000000ff0a0c7812 */ /* 0x000fe400078ec0ff */
[----:B-1-3--:R-:W0:Y:S01]  /*70d0*/  LDS.128 R4, [R0+0xb000] ;  /* 0x00b0000000047984 */ /* 0x00ae220000000c00 */
        /* <DEDUP_REMOVED lines=11> */
[----:B------:R-:W-:Y:S02]  /*7190*/  LOP3.LUT R15, R15, 0xff000000, R11, 0xf8, !PT ;  /* 0xff0000000f0f7812 */ /* 0x000fe400078ef80b */
[----:B------:R-:W-:Y:S02]  /*71a0*/  LOP3.LUT R25, R25, 0xff000000, R9, 0xf8, !PT ;  /* 0xff00000019197812 */ /* 0x000fe400078ef809 */
[----:B------:R-:W-:Y:S02]  /*71b0*/  PRMT R13, R3, 0x7054, R12 ;  /* 0x00007054030d7816 */ /* 0x000fe4000000000c */
[----:B------:R-:W-:-:S02]  /*71c0*/  PRMT R21, R20, 0x7054, R21 ;  /* 0x0000705414157816 */ /* 0x000fc40000000015 */
[----:B------:R-:W-:Y:S02]  /*71d0*/  F2FP.F16.E4M3.UNPACK_B R12, R15 ;  /* 0x0000000fff0c723e */ /* 0x000fe400020006ff */
[-C--:B------:R-:W-:Y:S02]  /*71e0*/  F2FP.F16.E4M3.UNPACK_B R20, R25.reuse ;  /* 0x00000019ff14723e */ /* 0x080fe400020006ff */
[----:B------:R-:W-:Y:S01]  /*71f0*/  LOP3.LUT R21, R21, 0xff000000, R8, 0xf8, !PT ;  /* 0xff00000015157812 */ /* 0x000fe200078ef808 */
[----:B------:R-:W-:Y:S01]  /*7200*/  HADD2.F32 R14, -RZ, R12.H1_H1 ;  /* 0x3000000cff0e7230 */ /* 0x000fe20000004100 */
[----:B------:R-:W-:Y:S01]  /*7210*/  LOP3.LUT R13, R13, 0xff000000, R10, 0xf8, !PT ;  /* 0xff0000000d0d7812 */ /* 0x000fe200078ef80a */
[--C-:B------:R-:W-:Y:S01]  /*7220*/  HADD2.F32 R24, -RZ, R20.reuse.H1_H1 ;  /* 0x30000014ff187230 */ /* 0x100fe20000004100 */
[----:B------:R-:W-:Y:S01]  /*7230*/  F2FP.F16.E4M3.UNPACK_B R25, R25.H1 ;  /* 0x00000019ff19723e */ /* 0x000fe200030006ff */
[----:B------:R-:W-:Y:S01]  /*7240*/  HADD2.F32 R20, -RZ, R20.H0_H0 ;  /* 0x20000014ff147230 */ /* 0x000fe20000004100 */
[-C--:B0-----:R-:W-:Y:S01]  /*7250*/  F2FP.F16.E4M3.UNPACK_B R3, R6.reuse.H1 ;  /* 0x00000006ff03723e */ /* 0x081fe200030006ff */
[----:B------:R-:W-:Y:S01]  /*7260*/  HADD2.F32 R12, -RZ, R12.H0_H0 ;  /* 0x2000000cff0c7230 */ /* 0x000fe20000004100 */
[----:B------:R-:W-:-:S02]  /*7270*/  F2FP.F16.E4M3.UNPACK_B R6, R6 ;  /* 0x00000006ff06723e */ /* 0x000fc400020006ff */
[-C--:B------:R-:W-:Y:S01]  /*7280*/  F2FP.F16.E4M3.UNPACK_B R10, R7.reuse ;  /* 0x00000007ff0a723e */ /* 0x080fe200020006ff */
[--C-:B------:R-:W-:Y:S01]  /*7290*/  HADD2.F32 R8, -RZ, R3.reuse.H1_H1 ;  /* 0x30000003ff087230 */ /* 0x100fe20000004100 */
[----:B------:R-:W-:Y:S01]  /*72a0*/  F2FP.F16.E4M3.UNPACK_B R11, R7.H1 ;  /* 0x00000007ff0b723e */ /* 0x000fe200030006ff */
[----:B------:R-:W-:Y:S01]  /*72b0*/  HADD2.F32 R9, -RZ, R3.H0_H0 ;  /* 0x20000003ff097230 */ /* 0x000fe20000004100 */
[-C--:B------:R-:W-:Y:S02]  /*72c0*/  F2FP.F16.E4M3.UNPACK_B R7, R5.reuse ;  /* 0x00000005ff07723e */ /* 0x080fe400020006ff */
[C---:B------:R-:W-:Y:S01]  /*72d0*/  FMUL.FTZ R26, R8.reuse, R24 ;  /* 0x00000018081a7220 */ /* 0x040fe20000410000 */
[-C--:B------:R-:W-:Y:S01]  /*72e0*/  FMUL.FTZ R27, R8, R14.reuse ;  /* 0x0000000e081b7220 */ /* 0x080fe20000410000 */
[----:B------:R-:W-:Y:S01]  /*72f0*/  F2FP.F16.E4M3.UNPACK_B R8, R5.H1 ;  /* 0x00000005ff08723e */ /* 0x000fe200030006ff */
[--C-:B------:R-:W-:Y:S02]  /*7300*/  HADD2.F32 R5, -RZ, R6.reuse.H1_H1 ;  /* 0x30000006ff057230 */ /* 0x100fe40000004100 */
[C---:B------:R-:W-:Y:S01]  /*7310*/  FFMA.FTZ R29, R9.reuse, R14, -R26 ;  /* 0x0000000e091d7223 */ /* 0x040fe2000001081a */
[----:B------:R-:W-:Y:S01]  /*7320*/  FFMA.FTZ R30, R9, R24, R27 ;  /* 0x00000018091e7223 */ /* 0x000fe2000001001b */
[----:B------:R-:W-:Y:S01]  /*7330*/  HADD2.F32 R6, -RZ, R6.H0_H0 ;  /* 0x20000006ff067230 */ /* 0x000fe20000004100 */
[----:B------:R-:W-:Y:S01]  /*7340*/  F2FP.F16.E4M3.UNPACK_B R15, R15.H1 ;  /* 0x0000000fff0f723e */ /* 0x000fe200030006ff */
[C---:B------:R-:W-:Y:S01]  /*7350*/  FMUL.FTZ R9, R5.reuse, R20 ;  /* 0x0000001405097220 */ /* 0x040fe20000410000 */
[----:B------:R-:W-:Y:S01]  /*7360*/  FMUL.FTZ R27, R5, R12 ;  /* 0x0000000c051b7220 */ /* 0x000fe20000410000 */
[----:B------:R-:W-:Y:S01]  /*7370*/  HADD2.F32 R14, -RZ, R25.H0_H0 ;  /* 0x20000019ff0e7230 */ /* 0x000fe20000004100 */
[----:B------:R-:W-:Y:S01]  /*7380*/  F2FP.F16.E4M3.UNPACK_B R3, R4 ;  /* 0x00000004ff03723e */ /* 0x000fe200020006ff */
[----:B------:R-:W-:-:S02]  /*7390*/  HADD2.F32 R5, -RZ, R10.H1_H1 ;  /* 0x3000000aff057230 */ /* 0x000fc40000004100 */
        /* <DEDUP_REMOVED lines=11> */
[----:B------:R-:W-:Y:S01]  /*7450*/  HADD2.F32 R11, -RZ, R11.H0_H0 ;  /* 0x2000000bff0b7230 */ /* 0x000fe20000004100 */
[----:B------:R-:W-:Y:S01]  /*7460*/  F2FP.F16.E4M3.UNPACK_B R5, R13 ;  /* 0x0000000dff05723e */ /* 0x000fe200020006ff */
[C---:B------:R-:W-:Y:S01]  /*7470*/  FMUL.FTZ R10, R6.reuse, R15 ;  /* 0x0000000f060a7220 */ /* 0x040fe20000410000 */
[----:B------:R-:W-:Y:S01]  /*7480*/  F2FP.F16.E4M3.UNPACK_B R4, R4.H1 ;  /* 0x00000004ff04723e */ /* 0x000fe200030006ff */
[----:B------:R-:W-:Y:S01]  /*7490*/  FMUL.FTZ R20, R6, R25 ;  /* 0x0000001906147220 */ /* 0x000fe20000410000 */
[----:B------:R-:W-:Y:S01]  /*74a0*/  F2FP.F16.E4M3.UNPACK_B R12, R21 ;  /* 0x00000015ff0c723e */ /* 0x000fe200020006ff */
[----:B------:R-:W-:Y:S01]  /*74b0*/  FFMA.FTZ R34, R11, R25, R10 ;  /* 0x000000190b227223 */ /* 0x000fe2000001000a */
[----:B------:R-:W-:-:S02]  /*74c0*/  HADD2.F32 R10, -RZ, R5.H1_H1 ;  /* 0x30000005ff0a7230 */ /* 0x000fc40000004100 */
[----:B------:R-:W-:Y:S01]  /*74d0*/  FFMA.FTZ R33, R11, R15, -R20 ;  /* 0x0000000f0b217223 */ /* 0x000fe20000010814 */
[----:B------:R-:W-:Y:S01]  /*74e0*/  HADD2.F32 R9, -RZ, R5.H0_H0 ;  /* 0x20000005ff097230 */ /* 0x000fe20000004100 */
[----:B------:R-:W-:Y:S01]  /*74f0*/  F2FP.F16.E4M3.UNPACK_B R13, R13.H1 ;  /* 0x0000000dff0d723e */ /* 0x000fe200030006ff */
[----:B------:R-:W-:Y:S01]  /*7500*/  HADD2.F32 R14, -RZ, R12.H1_H1 ;  /* 0x3000000cff0e7230 */ /* 0x000fe20000004100 */
[----:B------:R-:W-:Y:S01]  /*7510*/  F2FP.F16.E4M3.UNPACK_B R21, R21.H1 ;  /* 0x00000015ff15723e */ /* 0x000fe200030006ff */
[--C-:B------:R-:W-:Y:S02]  /*7520*/  HADD2.F32 R6, -RZ, R4.reuse.H1_H1 ;  /* 0x30000004ff067230 */ /* 0x100fe40000004100 */
[----:B------:R-:W-:Y:S02]  /*7530*/  HADD2.F32 R5, -RZ, R4.H0_H0 ;  /* 0x20000004ff057230 */ /* 0x000fe40000004100 */
[----:B------:R-:W-:Y:S02]  /*7540*/  HADD2.F32 R12, -RZ, R12.H0_H0 ;  /* 0x2000000cff0c7230 */ /* 0x000fe40000004100 */
[----:B------:R-:W-:Y:S01]  /*7550*/  FMUL.FTZ R20, R6, R14 ;  /* 0x0000000e06147220 */ /* 0x000fe20000410000 */
[----:B------:R-:W-:-:S02]  /*7560*/  HADD2.F32 R4, -RZ, R3.H1_H1 ;  /* 0x30000003ff047230 */ /* 0x000fc40000004100 */
[-C--:B------:R-:W-:Y:S01]  /*7570*/  FMUL.FTZ R24, R6, R10.reuse ;  /* 0x0000000a06187220 */ /* 0x080fe20000410000 */
[----:B------:R-:W-:Y:S02]  /*7580*/  HADD2.F32 R3, -RZ, R3.H0_H0 ;  /* 0x20000003ff037230 */ /* 0x000fe40000004100 */
[C---:B------:R-:W-:Y:S01]  /*7590*/  FFMA.FTZ R20, R5.reuse, R10, -R20 ;  /* 0x0000000a05147223 */ /* 0x040fe20000010814 */
[----:B------:R-:W-:Y:S02]  /*75a0*/  HADD2.F32 R10, -RZ, R21.H0_H0 ;  /* 0x20000015ff0a7230 */ /* 0x000fe40000004100 */
[C---:B------:R-:W-:Y:S01]  /*75b0*/  FMUL.FTZ R6, R4.reuse, R12 ;  /* 0x0000000c04067220 */ /* 0x040fe20000410000 */
[-C--:B------:R-:W-:Y:S01]  /*75c0*/  FMUL.FTZ R15, R4, R9.reuse ;  /* 0x00000009040f7220 */ /* 0x080fe20000410000 */
[----:B------:R-:W-:Y:S01]  /*75d0*/  FFMA.FTZ R25, R5, R14, R24 ;  /* 0x0000000e05197223 */ /* 0x000fe20000010018 */
[----:B------:R-:W-:Y:S02]  /*75e0*/  HADD2.F32 R5, -RZ, R13.H1_H1 ;  /* 0x3000000dff057230 */ /* 0x000fe40000004100 */
[----:B------:R-:W-:Y:S01]  /*75f0*/  FFMA.FTZ R11, R3, R9, -R6 ;  /* 0x00000009030b7223 */ /* 0x000fe20000010806 */
[----:B------:R-:W-:-:S02]  /*7600*/  HADD2.F32 R9, -RZ, R21.H1_H1 ;  /* 0x30000015ff097230 */ /* 0x000fc40000004100 */
[----:B------:R-:W-:Y:S01]  /*7610*/  FFMA.FTZ R12, R3, R12, R15 ;  /* 0x0000000c030c7223 */ /* 0x000fe2000001000f */
[--C-:B------:R-:W-:Y:S02]  /*7620*/  HADD2.F32 R4, -RZ, R8.reuse.H1_H1 ;  /* 0x30000008ff047230 */ /* 0x100fe40000004100 */
[----:B------:R-:W-:Y:S02]  /*7630*/  HADD2.F32 R3, -RZ, R7.H1_H1 ;  /* 0x30000007ff037230 */ /* 0x000fe40000004100 */
[----:B------:R-:W-:Y:S02]  /*7640*/  HADD2.F32 R6, -RZ, R13.H0_H0 ;  /* 0x2000000dff067230 */ /* 0x000fe40000004100 */
[C---:B------:R-:W-:Y:S01]  /*7650*/  FMUL.FTZ R13, R4.reuse, R9 ;  /* 0x00000009040d7220 */ /* 0x040fe20000410000 */
[----:B------:R-:W-:Y:S02]  /*7660*/  HADD2.F32 R8, -RZ, R8.H0_H0 ;  /* 0x20000008ff087230 */ /* 0x000fe40000004100 */
[----:B------:R-:W-:Y:S01]  /*7670*/  FMUL.FTZ R14, R4, R5 ;  /* 0x00000005040e7220 */ /* 0x000fe20000410000 */
[----:B------:R-:W-:-:S02]  /*7680*/  HADD2.F32 R7, -RZ, R7.H0_H0 ;  /* 0x20000007ff077230 */ /* 0x000fc40000004100 */
[C---:B------:R-:W-:Y:S01]  /*7690*/  FMUL.FTZ R4, R3.reuse, R10 ;  /* 0x0000000a03047220 */ /* 0x040fe20000410000 */
[-C--:B------:R-:W-:Y:S01]  /*76a0*/  FMUL.FTZ R3, R3, R6.reuse ;  /* 0x0000000603037220 */ /* 0x080fe20000410000 */
        /* <DEDUP_REMOVED lines=11> */
[----:B------:R-:W-:-:S05]  /*7760*/  F2FP.SATFINITE.E4M3.F32.PACK_AB_MERGE_C R5, R10, R5, R13 ;  /* 0x000000050a05723e */ /* 0x000fca000480700d */
[----:B------:R2:W-:Y:S01]  /*7770*/  STS.128 [R0+0xb000], R4 ;  /* 0x00b0000400007388 */ /* 0x0005e20000000c00 */
[----:B------:R-:W-:Y:S05]  /*7780*/  BRA `(.L_x_14542) ;  /* 0x0000001400147947 */ /* 0x000fea0003800000 */
.L_x_14536:
        /* <DEDUP_REMOVED lines=32> */
.L_x_14826:
[----:B0-----:R-:W5:Y:S01]  /*7990*/  LDL R0, [R1+0x10] ;  /* 0x0000100001007983 */ /* 0x001f620000100800 */
[----:B------:R-:W0:Y:S03]  /*79a0*/  LDC R29, c[0x0][0x3f4] ;  /* 0x0000fd00ff1d7b82 */ /* 0x000e260000000800 */
[----:B------:R-:W2:Y:S01]  /*79b0*/  LDL R4, [R1+0x54] ;  /* 0x0000540001047983 */ /* 0x000ea20000100800 */
[----:B------:R-:W-:Y:S01]  /*79c0*/  BSSY B1, `(.L_x_14546) ;  /* 0x0000016000017945 */ /* 0x000fe20003800000 */
[----:B------:R-:W-:Y:S02]  /*79d0*/  CS2R R24, SRZ ;  /* 0x0000000000187805 */ /* 0x000fe4000001ff00 */
[----:B------:R-:W-:Y:S02]  /*79e0*/  CS2R R26, SRZ ;  /* 0x00000000001a7805 */ /* 0x000fe4000001ff00 */
[----:B------:R-:W-:Y:S01]  /*79f0*/  CS2R R8, SRZ ;  /* 0x0000000000087805 */ /* 0x000fe2000001ff00 */
[----:B-----5:R-:W-:Y:S01]  /*7a00*/  IMAD R21, R0, R20, RZ ;  /* 0x0000001400157224 */ /* 0x020fe200078e02ff */
[----:B--2---:R-:W-:-:S04]  /*7a10*/  LEA.HI R0, R4, R4, RZ, 0x1 ;  /* 0x0000000404007211 */ /* 0x004fc800078f08ff */
[----:B------:R-:W-:Y:S02]  /*7a20*/  ISETP.GE.AND P0, PT, R10, R21, PT ;  /* 0x000000150a00720c */ /* 0x000fe40003f06270 */
[----:B------:R-:W-:Y:S02]  /*7a30*/  CS2R R10, SRZ ;  /* 0x00000000000a7805 */ /* 0x000fe4000001ff00 */
[----:B------:R-:W-:-:S05]  /*7a40*/  LOP3.LUT R0, R0, 0xfffffffe, RZ, 0xc0, !PT ;  /* 0xfffffffe00007812 */ /* 0x000fca00078ec0ff */
[----:B------:R-:W-:-:S05]  /*7a50*/  IMAD.IADD R0, R4, 0x1, -R0 ;  /* 0x0000000104007824 */ /* 0x000fca00078e0a00 */
[----:B------:R-:W-:Y:S01]  /*7a60*/  SHF.L.U32 R13, R0, 0x1f, RZ ;  /* 0x0000001f000d7819 */ /* 0x000fe200000006ff */
[----:B0-----:R-:W-:Y:S06]  /*7a70*/  @P0 BRA `(.L_x_14547) ;  /* 0x0000000000280947 */ /* 0x001fec0003800000 */
[----:B------:R-:W-:Y:S01]  /*7a80*/  ULDC UR4, c[0x0][0x3f4] ;  /* 0x0000fd0000047ab9 */ /* 0x000fe20000000800 */
[C---:B------:R-:W-:Y:S02]  /*7a90*/  IADD3 R4, P0, R18.reuse, R5, RZ ;  /* 0x0000000512047210 */ /* 0x040fe40007f1e0ff */
[----:B------:R-:W-:Y:S02]  /*7aa0*/  CS2R R24, SRZ ;  /* 0x0000000000187805 */ /* 0x000fe4000001ff00 */
[C---:B------:R-:W-:Y:S02]  /*7ab0*/  ISETP.GE.AND P2, PT, R18.reuse, UR4, PT ;  /* 0x0000000412007c0c */ /* 0x040fe4000bf46270 */
[----:B----4-:R-:W-:Y:S01]  /*7ac0*/  IADD3 R14, P1, R18, R14, RZ ;  /* 0x0000000e120e7210 */ /* 0x010fe20007f3e0ff */
[----:B-1----:R-:W-:-:S04]  /*7ad0*/  IMAD.X R5, R3, 0x1, R19, P0 ;  /* 0x0000000103057824 */ /* 0x002fc800000e0613 */
[----:B---3--:R-:W-:-:S06]  /*7ae0*/  IMAD.X R15, R7, 0x1, R19, P1 ;  /* 0x00000001070f7824 */ /* 0x008fcc00008e0613 */
[----:B------:R-:W-:Y:S05]  /*7af0*/  @P2 BRA `(.L_x_14547) ;  /* 0x0000000000082947 */ /* 0x000fea0003800000 */
[----:B------:R0:W5:Y:S04]  /*7b00*/  LD.E.128 R24, desc[UR44][R4.64] ;  /* 0x0000002c04187980 */ /* 0x000168000c101d00 */
[----:B------:R0:W5:Y:S02]  /*7b10*/  LD.E.128 R8, desc[UR44][R14.64] ;  /* 0x0000002c0e087980 */ /* 0x000164000c101d00 */
.L_x_14547:
[----:B------:R-:W-:Y:S05]  /*7b20*/  BSYNC B1 ;  /* 0x0000000000017941 */ /* 0x000fea0003800000 */
.L_x_14546:
[----:B------:R-:W2:Y:S01]  /*7b30*/  LDL.LU R0, [R1+0x4] ;  /* 0x0000040001007983 */ /* 0x000ea20000300800 */
[----:B------:R-:W3:Y:S01]  /*7b40*/  SYNCS.PHASECHK.TRANS64.TRYWAIT P1, [R22+URZ+0x13200], R13 ;  /* 0x0132000d160075a7 */ /* 0x000ee2000802017f */
[----:B-1----:R-:W0:Y:S01]  /*7b50*/  S2R R3, SR_TID.X ;  /* 0x0000000000037919 */ /* 0x002e220000002100 */
[----:B------:R-:W-:Y:S01]  /*7b60*/  ISETP.GE.AND P0, PT, R18, R29, PT ;  /* 0x0000001d1200720c */ /* 0x000fe20003f06270 */
[----:B------:R-:W-:Y:S01]  /*7b70*/  BSSY B1, `(.L_x_14548) ;  /* 0x0000009000017945 */ /* 0x000fe20003800000 */
[C---:B0-----:R-:W-:Y:S02]  /*7b80*/  VIADD R4, R3.reuse, 0xffffff80 ;  /* 0xffffff8003047836 */ /* 0x041fe40000000000 */
[----:B------:R-:W-:-:S05]  /*7b90*/  VIADD R3, R3, 0xffffff80 ;  /* 0xffffff8003037836 */ /* 0x000fca0000000000 */
[----:B------:R-:W-:-:S04]  /*7ba0*/  LEA.HI R3, R3, R4, RZ, 0x1 ;  /* 0x0000000403037211 */ /* 0x000fc800078f08ff */
[----:B------:R-:W-:Y:S01]  /*7bb0*/  SHF.R.S32.HI R3, RZ, 0x1, R3 ;  /* 0x00000001ff037819 */ /* 0x000fe20000011403 */
[----:B--2---:R-:W-:-:S05]  /*7bc0*/  IMAD R0, R0, -0xc0, R21 ;  /* 0xffffff4000007824 */ /* 0x004fca00078e0215 */
[----:B------:R-:W-:-:S04]  /*7bd0*/  VIMNMX R0, R0, 0xc0, PT ;  /* 0x000000c000007848 */ /* 0x000fc80003fe0100 */
[----:B------:R-:W-:Y:S01]  /*7be0*/  ISETP.GE.OR P0, PT, R3, R0, P0 ;  /* 0x000000000300720c */ /* 0x000fe20000706670 */
[----:B---3--:R-:W-:-:S12]  /*7bf0*/  @!P1 BRA `(.L_x_14549) ;  /* 0x000001d400809947 */ /* 0x008fd80003800000 */
.L_x_14827:
[----:B------:R-:W-:Y:S05]  /*7c00*/  BSYNC B1 ;  /* 0x0000000000017941 */ /* 0x000fea0003800000 */
.L_x_14548:
[----:B------:R-:W-:Y:S05]  /*7c10*/  @P0 BRA `(.L_x_14542) ;  /* 0x0000000c00f00947 */ /* 0x000fea0003800000 */
[----:B----4-:R-:W0:Y:S04]  /*7c20*/  LDL R14, [R1+0x44] ;  /* 0x00004400010e7983 */ /* 0x010e280000100800 */
[----:B------:R-:W2:Y:S04]  /*7c30*/  LDL R31, [R1+0x48] ;  /* 0x00004800011f7983 */ /* 0x000ea80000100800 */
[----:B------:R-:W3:Y:S01]  /*7c40*/  LDL R51, [R1+0x58] ;  /* 0x0000580001337983 */ /* 0x000ee20000100800 */
[----:B-----5:R-:W-:Y:S02]  /*7c50*/  SHF.R.U32.HI R0, RZ, 0x8, R24 ;  /* 0x00000008ff007819 */ /* 0x020fe40000011618 */
[----:B------:R-:W-:-:S02]  /*7c60*/  SHF.R.U32.HI R4, RZ, 0x8, R25 ;  /* 0x00000008ff047819 */ /* 0x000fc40000011619 */
[----:B------:R-:W-:Y:S02]  /*7c70*/  LOP3.LUT R3, R24, 0xff, RZ, 0xc0, !PT ;  /* 0x000000ff18037812 */ /* 0x000fe400078ec0ff */
[----:B------:R-:W-:Y:S02]  /*7c80*/  LOP3.LUT R0, R0, 0xff, RZ, 0xc0, !PT ;  /* 0x000000ff00007812 */ /* 0x000fe400078ec0ff */
[----:B------:R-:W-:Y:S02]  /*7c90*/  LOP3.LUT R5, R25, 0xff, RZ, 0xc0, !PT ;  /* 0x000000ff19057812 */ /* 0x000fe400078ec0ff */
[----:B------:R-:W-:Y:S02]  /*7ca0*/  LOP3.LUT R4, R4, 0xff, RZ, 0xc0, !PT ;  /* 0x000000ff04047812 */ /* 0x000fe400078ec0ff */
[----:B------:R-:W-:Y:S01]  /*7cb0*/  PRMT R20, R0, 0x7604, R3 ;  /* 0x0000760400147816 */ /* 0x000fe20000000003 */
[----:B------:R-:W-:Y:S01]  /*7cc0*/  IMAD.IADD R0, R18, 0x1, R29 ;  /* 0x0000000112007824 */ /* 0x000fe200078e021d */
[----:B------:R-:W-:-:S02]  /*7cd0*/  SHF.R.U32.HI R3, RZ, 0x8, R26 ;  /* 0x00000008ff037819 */ /* 0x000fc4000001161a */
[----:B------:R-:W-:Y:S02]  /*7ce0*/  PRMT R30, R4, 0x7604, R5 ;  /* 0x00007604041e7816 */ /* 0x000fe40000000005 */
[----:B------:R-:W-:Y:S02]  /*7cf0*/  LOP3.LUT R4, R26, 0xff, RZ, 0xc0, !PT ;  /* 0x000000ff1a047812 */ /* 0x000fe400078ec0ff */
[----:B------:R-:W-:Y:S02]  /*7d00*/  LOP3.LUT R3, R3, 0xff, RZ, 0xc0, !PT ;  /* 0x000000ff03037812 */ /* 0x000fe400078ec0ff */
[----:B------:R-:W-:Y:S02]  /*7d10*/  SHF.R.U32.HI R7, RZ, 0x8, R8 ;  /* 0x00000008ff077819 */ /* 0x000fe40000011608 */
[----:B------:R-:W-:Y:S02]  /*7d20*/  PRMT R32, R3, 0x7604, R4 ;  /* 0x0000760403207816 */ /* 0x000fe40000000004 */
[----:B------:R-:W-:-:S02]  /*7d30*/  LOP3.LUT R12, R8, 0xff, RZ, 0xc0, !PT ;  /* 0x000000ff080c7812 */ /* 0x000fc400078ec0ff */
[----:B------:R-:W-:Y:S02]  /*7d40*/  LOP3.LUT R7, R7, 0xff, RZ, 0xc0, !PT ;  /* 0x000000ff07077812 */ /* 0x000fe400078ec0ff */
[----:B------:R-:W-:Y:S02]  /*7d50*/  SHF.R.U32.HI R5, RZ, 0x8, R27 ;  /* 0x00000008ff057819 */ /* 0x000fe4000001161b */
[----:B------:R-:W-:Y:S02]  /*7d60*/  PRMT R35, R7, 0x7604, R12 ;  /* 0x0000760407237816 */ /* 0x000fe4000000000c */
[----:B------:R-:W-:Y:S02]  /*7d70*/  SHF.R.U32.HI R12, RZ, 0x8, R10 ;  /* 0x00000008ff0c7819 */ /* 0x000fe4000001160a */
        /* <DEDUP_REMOVED lines=8> */
[----:B------:R-:W-:-:S04]  /*7e00*/  SHF.R.U32.HI R33, RZ, 0x10, R27 ;  /* 0x00000010ff217819 */ /* 0x000fc8000001161b */
[----:B------:R-:W-:-:S04]  /*7e10*/  LOP3.LUT R33, R33, 0xff, RZ, 0xc0, !PT ;  /* 0x000000ff21217812 */ /* 0x000fc800078ec0ff */
[----:B------:R-:W-:Y:S02]  /*7e20*/  PRMT R33, R33, 0x7054, R34 ;  /* 0x0000705421217816 */ /* 0x000fe40000000022 */
[----:B0-----:R-:W-:Y:S02]  /*7e30*/  SHF.R.U32.HI R13, RZ, 0x3, R14 ;  /* 0x00000003ff0d7819 */ /* 0x001fe4000001160e */
[----:B------:R-:W-:Y:S02]  /*7e40*/  LOP3.LUT R0, R14, 0x30, R0, 0xf8, !PT ;  /* 0x000000300e007812 */ /* 0x000fe400078ef800 */
[----:B------:R-:W-:Y:S02]  /*7e50*/  SHF.R.U32.HI R14, RZ, 0x8, R11 ;  /* 0x00000008ff0e7819 */ /* 0x000fe4000001160b */
[----:B------:R-:W-:Y:S02]  /*7e60*/  LOP3.LUT R3, R0, R13, RZ, 0x3c, !PT ;  /* 0x0000000d00037212 */ /* 0x000fe400078e3cff */
[----:B------:R-:W-:Y:S01]  /*7e70*/  SHF.R.U32.HI R0, RZ, 0x8, R9 ;  /* 0x00000008ff007819 */ /* 0x000fe20000011609 */
[----:B---3--:R-:W-:Y:S01]  /*7e80*/  LDS.128 R4, [R51+0xb000] ;  /* 0x00b0000033047984 */ /* 0x008fe20000000c00 */
[----:B------:R-:W-:-:S02]  /*7e90*/  LOP3.LUT R13, R9, 0xff, RZ, 0xc0, !PT ;  /* 0x000000ff090d7812 */ /* 0x000fc400078ec0ff */
[----:B------:R-:W-:Y:S02]  /*7ea0*/  LOP3.LUT R0, R0, 0xff, RZ, 0xc0, !PT ;  /* 0x000000ff00007812 */ /* 0x000fe400078ec0ff */
[----:B------:R-:W-:Y:S02]  /*7eb0*/  LOP3.LUT R14, R14, 0xff, RZ, 0xc0, !PT ;  /* 0x000000ff0e0e7812 */ /* 0x000fe400078ec0ff */
[----:B------:R-:W-:Y:S02]  /*7ec0*/  PRMT R36, R0, 0x7604, R13 ;  /* 0x0000760400247816 */ /* 0x000fe4000000000d */
[----:B--2---:R-:W-:Y:S02]  /*7ed0*/  IADD3 R0, R22, R31, R3 ;  /* 0x0000001f16007210 */ /* 0x004fe40007ffe003 */
[----:B------:R-:W-:Y:S02]  /*7ee0*/  PRMT R43, R14, 0x7604, R21 ;  /* 0x000076040e2b7816 */ /* 0x000fe40000000015 */
[----:B------:R-:W-:Y:S01]  /*7ef0*/  SHF.R.U32.HI R21, RZ, 0x10, R25 ;  /* 0x00000010ff157819 */ /* 0x000fe20000011619 */
[----:B------:R-:W0:Y:S01]  /*7f00*/  LDS.128 R12, [R0+0xb000] ;  /* 0x00b00000000c7984 */ /* 0x000e220000000c00 */
[----:B------:R-:W-:-:S02]  /*7f10*/  SHF.R.U32.HI R3, RZ, 0x10, R24 ;  /* 0x00000010ff037819 */ /* 0x000fc40000011618 */
[----:B------:R-:W-:Y:S02]  /*7f20*/  LOP3.LUT R21, R21, 0xff, RZ, 0xc0, !PT ;  /* 0x000000ff15157812 */ /* 0x000fe400078ec0ff */
        /* <DEDUP_REMOVED lines=9> */
[----:B------:R-:W-:Y:S02]  /*7fc0*/  SHF.R.U32.HI R30, RZ, 0x10, R10 ;  /* 0x00000010ff1e7819 */ /* 0x000fe4000001160a */
[----:B------:R-:W-:-:S02]  /*7fd0*/  LOP3.LUT R32, R32, 0xff, RZ, 0xc0, !PT ;  /* 0x000000ff20207812 */ /* 0x000fc400078ec0ff */
[----:B------:R-:W-:Y:S02]  /*7fe0*/  PRMT R39, R21, 0x7054, R36 ;  /* 0x0000705415277816 */ /* 0x000fe40000000024 */
[----:B------:R-:W-:Y:S02]  /*7ff0*/  LOP3.LUT R20, R20, 0xff, RZ, 0xc0, !PT ;  /* 0x000000ff14147812 */ /* 0x000fe400078ec0ff */
[----:B------:R-:W-:Y:S02]  /*8000*/  LOP3.LUT R30, R30, 0xff, RZ, 0xc0, !PT ;  /* 0x000000ff1e1e7812 */ /* 0x000fe400078ec0ff */
[----:B------:R-:W-:Y:S02]  /*8010*/  PRMT R43, R32, 0x7054, R43 ;  /* 0x00007054202b7816 */ /* 0x000fe4000000002b */
[----:B------:R-:W-:Y:S02]  /*8020*/  LOP3.LUT R39, R39, 0xff000000, R9, 0xf8, !PT ;  /* 0xff00000027277812 */ /* 0x000fe400078ef809 */
[----:B------:R-:W-:-:S02]  /*8030*/  PRMT R35, R20, 0x7054, R35 ;  /* 0x0000705414237816 */ /* 0x000fc40000000023 */
[----:B------:R-:W-:Y:S02]  /*8040*/  LOP3.LUT R21, R3, 0xff000000, R24, 0xf8, !PT ;  /* 0xff00000003157812 */ /* 0x000fe400078ef818 */
[----:B------:R-:W-:Y:S02]  /*8050*/  PRMT R41, R30, 0x7054, R37 ;  /* 0x000070541e297816 */ /* 0x000fe40000000025 */
[----:B------:R-:W-:Y:S02]  /*8060*/  LOP3.LUT R24, R29, 0xff000000, R25, 0xf8, !PT ;  /* 0xff0000001d187812 */ /* 0x000fe400078ef819 */
[----:B------:R-:W-:Y:S02]  /*8070*/  LOP3.LUT R43, R43, 0xff000000, R11, 0xf8, !PT ;  /* 0xff0000002b2b7812 */ /* 0x000fe400078ef80b */
[----:B------:R-:W-:Y:S02]  /*8080*/  F2FP.F16.E4M3.UNPACK_B R40, R39 ;  /* 0x00000027ff28723e */ /* 0x000fe400020006ff */
[----:B0-----:R-:W-:-:S02]  /*8090*/  F2FP.F16.E4M3.UNPACK_B R11, R13 ;  /* 0x0000000dff0b723e */ /* 0x001fc400020006ff */
[----:B------:R-:W-:Y:S01]  /*80a0*/  LOP3.LUT R3, R31, 0xff000000, R26, 0xf8, !PT ;  /* 0xff0000001f037812 */ /* 0x000fe200078ef81a */
[--C-:B------:R-:W-:Y:S01]  /*80b0*/  HADD2.F32 R42, -RZ, R40.reuse.H0_H0 ;  /* 0x20000028ff2a7230 */ /* 0x100fe20000004100 */
[----:B------:R-:W-:Y:S01]  /*80c0*/  LOP3.LUT R29, R35, 0xff000000, R8, 0xf8, !PT ;  /* 0xff000000231d7812 */ /* 0x000fe200078ef808 */
[----:B------:R-:W-:Y:S01]  /*80d0*/  HADD2.F32 R40, -RZ, R40.H1_H1 ;  /* 0x30000028ff287230 */ /* 0x000fe20000004100 */
[----:B------:R-:W-:Y:S02]  /*80e0*/  LOP3.LUT R8, R41, 0xff000000, R10, 0xf8, !PT ;  /* 0xff00000029087812 */ /* 0x000fe400078ef80a */
[----:B------:R-:W-:Y:S02]  /*80f0*/  F2FP.F16.E4M3.UNPACK_B R31, R24 ;  /* 0x00000018ff1f723e */ /* 0x000fe400020006ff */
[-C--:B------:R-:W-:Y:S02]  /*8100*/  F2FP.F16.E4M3.UNPACK_B R10, R5.reuse ;  /* 0x00000005ff0a723e */ /* 0x080fe400020006ff */
[----:B------:R-:W-:Y:S01]  /*8110*/  F2FP.F16.E4M3.UNPACK_B R20, R5.H1 ;  /* 0x00000005ff14723e */ /* 0x000fe200030006ff */
[----:B------:R-:W-:Y:S01]  /*8120*/  HADD2.F32 R5, -RZ, R11.H0_H0 ;  /* 0x2000000bff057230 */ /* 0x000fe20000004100 */
[----:B------:R-:W-:Y:S01]  /*8130*/  LOP3.LUT R37, R33, 0xff000000, R27, 0xf8, !PT ;  /* 0xff00000021257812 */ /* 0x000fe200078ef81b */
[----:B------:R-:W-:Y:S01]  /*8140*/  HADD2.F32 R38, -RZ, R31.H0_H0 ;  /* 0x2000001fff267230 */ /* 0x000fe20000004100 */
[-C--:B------:R-:W-:Y:S01]  /*8150*/  F2FP.F16.E4M3.UNPACK_B R27, R12.reuse ;  /* 0x0000000cff1b723e */ /* 0x080fe200020006ff */
[--C-:B------:R-:W-:Y:S01]  /*8160*/  HADD2.F32 R9, -RZ, R10.reuse.H0_H0 ;  /* 0x2000000aff097230 */ /* 0x100fe20000004100 */
[----:B------:R-:W-:Y:S01]  /*8170*/  F2FP.F16.E4M3.UNPACK_B R35, R12.H1 ;  /* 0x0000000cff23723e */ /* 0x000fe200030006ff */
[C---:B------:R-:W-:Y:S01]  /*8180*/  FMUL.FTZ R12, R5.reuse, R42 ;  /* 0x0000002a050c7220 */ /* 0x040fe20000410000 */
[----:B------:R-:W-:Y:S01]  /*8190*/  F2FP.F16.E4M3.UNPACK_B R26, R13.H1 ;  /* 0x0000000dff1a723e */ /* 0x000fe200030006ff */
[-C--:B------:R-:W-:Y:S01]  /*81a0*/  FMUL.FTZ R13, R5, R38.reuse ;  /* 0x00000026050d7220 */ /* 0x080fe20000410000 */
[----:B------:R-:W-:Y:S01]  /*81b0*/  F2FP.F16.E4M3.UNPACK_B R39, R39.H1 ;  /* 0x00000027ff27723e */ /* 0x000fe200030006ff */
[----:B------:R-:W-:Y:S01]  /*81c0*/  FFMA.FTZ R5, R9, R38, -R12 ;  /* 0x0000002609057223 */ /* 0x000fe2000001080c */
[----:B------:R-:W-:Y:S01]  /*81d0*/  F2FP.F16.E4M3.UNPACK_B R24, R24.H1 ;  /* 0x00000018ff18723e */ /* 0x000fe200030006ff */
[----:B------:R-:W-:Y:S01]  /*81e0*/  HADD2.F32 R11, -RZ, R11.H1_H1 ;  /* 0x3000000bff0b7230 */ /* 0x000fe20000004100 */
[-C--:B------:R-:W-:Y:S01]  /*81f0*/  F2FP.F16.E4M3.UNPACK_B R34, R15.reuse ;  /* 0x0000000fff22723e */ /* 0x080fe200020006ff */
[----:B------:R-:W-:Y:S01]  /*8200*/  HADD2.F32 R31, -RZ, R31.H1_H1 ;  /* 0x3000001fff1f7230 */ /* 0x000fe20000004100 */
[----:B------:R-:W-:Y:S01]  /*8210*/  F2FP.F16.E4M3.UNPACK_B R36, R15.H1 ;  /* 0x0000000fff24723e */ /* 0x000fe200030006ff */
[----:B------:R-:W-:-:S02]  /*8220*/  HADD2.F32 R12, -RZ, R10.H1_H1 ;  /* 0x3000000aff0c7230 */ /* 0x000fc40000004100 */
[----:B------:R-:W-:Y:S01]  /*8230*/  FFMA.FTZ R9, R9, R42, R13 ;  /* 0x0000002a09097223 */ /* 0x000fe2000001000d */
[--C-:B------:R-:W-:Y:S02]  /*8240*/  HADD2.F32 R38, -RZ, R39.reuse.H0_H0 ;  /* 0x20000027ff267230 */ /* 0x100fe40000004100 */
[C---:B------:R-:W-:Y:S01]  /*8250*/  FMUL.FTZ R41, R11.reuse, R40 ;  /* 0x000000280b297220 */ /* 0x040fe20000410000 */
[----:B------:R-:W-:Y:S02]  /*8260*/  HADD2.F32 R10, -RZ, R26.H0_H0 ;  /* 0x2000001aff0a7230 */ /* 0x000fe40000004100 */
[----:B------:R-:W-:Y:S01]  /*8270*/  FMUL.FTZ R11, R11, R31 ;  /* 0x0000001f0b0b7220 */ /* 0x000fe20000410000 */
[----:B------:R-:W-:Y:S01]  /*8280*/  HADD2.F32 R15, -RZ, R24.H0_H0 ;  /* 0x20000018ff0f7230 */ /* 0x000fe20000004100 */
[-C--:B------:R-:W-:Y:S01]  /*8290*/  F2FP.F16.E4M3.UNPACK_B R30, R7.reuse ;  /* 0x00000007ff1e723e */ /* 0x080fe200020006ff */
[----:B------:R-:W-:Y:S02]  /*82a0*/  HADD2.F32 R13, -RZ, R20.H0_H0 ;  /* 0x20000014ff0d7230 */ /* 0x000fe40000004100 */
[C---:B------:R-:W-:Y:S01]  /*82b0*/  FMUL.FTZ R42, R10.reuse, R38 ;  /* 0x000000260a2a7220 */ /* 0x040fe20000410000 */
[----:B------:R-:W-:Y:S01]  /*82c0*/  F2FP.F16.E4M3.UNPACK_B R33, R7.H1 ;  /* 0x00000007ff21723e */ /* 0x000fe200030006ff */
[----:B------:R-:W-:Y:S01]  /*82d0*/  FMUL.FTZ R45, R10, R15 ;  /* 0x0000000f0a2d7220 */ /* 0x000fe20000410000 */
[C---:B------:R-:W-:Y:S01]  /*82e0*/  FFMA.FTZ R10, R12.reuse, R31, -R41 ;  /* 0x0000001f0c0a7223 */ /* 0x040fe20000010829 */
[----:B------:R-:W-:Y:S01]  /*82f0*/  FFMA.FTZ R12, R12, R40, R11 ;  /* 0x000000280c0c7223 */ /* 0x000fe2000001000b */
[C---:B------:R-:W-:Y:S01]  /*8300*/  FFMA.FTZ R11, R13.reuse, R15, -R42 ;  /* 0x0000000f0d0b7223 */ /* 0x040fe2000001082a */
[----:B------:R-:W-:Y:S01]  /*8310*/  FFMA.FTZ R13, R13, R38, R45 ;  /* 0x000000260d0d7223 */ /* 0x000fe2000001002d */
[----:B------:R-:W-:Y:S01]  /*8320*/  F2FP.F16.E4M3.UNPACK_B R41, R43 ;  /* 0x0000002bff29723e */ /* 0x000fe200020006ff */
[----:B------:R-:W-:Y:S01]  /*8330*/  HADD2.F32 R31, -RZ, R24.H1_H1 ;  /* 0x30000018ff1f7230 */ /* 0x000fe20000004100 */
[----:B------:R-:W-:Y:S01]  /*8340*/  F2FP.F16.E4M3.UNPACK_B R38, R37 ;  /* 0x00000025ff26723e */ /* 0x000fe200020006ff */
[----:B------:R-:W-:Y:S01]  /*8350*/  HADD2.F32 R40, -RZ, R39.H1_H1 ;  /* 0x30000027ff287230 */ /* 0x000fe20000004100 */
[----:B------:R-:W-:Y:S01]  /*8360*/  F2FP.F16.E4M3.UNPACK_B R43, R43.H1 ;  /* 0x0000002bff2b723e */ /* 0x000fe200030006ff */
[----:B------:R-:W-:Y:S01]  /*8370*/  HADD2.F32 R15, -RZ, R26.H1_H1 ;  /* 0x3000001aff0f7230 */ /* 0x000fe20000004100 */
[-C--:B------:R-:W-:Y:S01]  /*8380*/  F2FP.F16.E4M3.UNPACK_B R32, R4.reuse.H1 ;  /* 0x00000004ff20723e */ /* 0x080fe200030006ff */
[----:B------:R-:W-:Y:S01]  /*8390*/  HADD2.F32 R24, -RZ, R20.H1_H1 ;  /* 0x30000014ff187230 */ /* 0x000fe20000004100 */
[----:B------:R-:W-:Y:S01]  /*83a0*/  F2FP.F16.E4M3.UNPACK_B R25, R4 ;  /* 0x00000004ff19723e */ /* 0x000fe200020006ff */
[----:B------:R-:W-:-:S02]  /*83b0*/  HADD2.F32 R45, -RZ, R41.H0_H0 ;  /* 0x20000029ff2d7230 */ /* 0x000fc40000004100 */
[C---:B------:R-:W-:Y:S01]  /*83c0*/  FMUL.FTZ R47, R15.reuse, R40 ;  /* 0x000000280f2f7220 */ /* 0x040fe20000410000 */
[----:B------:R-:W-:Y:S02]  /*83d0*/  HADD2.F32 R20, -RZ, R34.H0_H0 ;  /* 0x20000022ff147230 */ /* 0x000fe40000004100 */
[----:B------:R-:W-:Y:S01]  /*83e0*/  FMUL.FTZ R15, R15, R31 ;  /* 0x0000001f0f0f7220 */ /* 0x000fe20000410000 */
[----:B------:R-:W-:Y:S01]  /*83f0*/  HADD2.F32 R39, -RZ, R38.H0_H0 ;  /* 0x20000026ff277230 */ /* 0x000fe20000004100 */
[----:B------:R-:W-:Y:S01]  /*8400*/  F2FP.F16.E4M3.UNPACK_B R4, R6 ;  /* 0x00000006ff04723e */ /* 0x000fe200020006ff */
[----:B------:R-:W-:Y:S02]  /*8410*/  HADD2.F32 R26, -RZ, R30.H0_H0 ;  /* 0x2000001eff1a7230 */ /* 0x000fe40000004100 */
[C---:B------:R-:W-:Y:S01]  /*8420*/  FMUL.FTZ R49, R20.reuse, R45 ;  /* 0x0000002d14317220 */ /* 0x040fe20000410000 */
[----:B------:R-:W-:Y:S02]  /*8430*/  HADD2.F32 R41, -RZ, R41.H1_H1 ;  /* 0x30000029ff297230 */ /* 0x000fe40000004100 */
[----:B------:R-:W-:Y:S01]  /*8440*/  FMUL.FTZ R42, R20, R39 ;  /* 0x00000027142a7220 */ /* 0x000fe20000410000 */
[C---:B------:R-:W-:Y:S01]  /*8450*/  FFMA.FTZ R20, R24.reuse, R31, -R47 ;  /* 0x0000001f18147223 */ /* 0x040fe2000001082f */
[----:B------:R-:W-:Y:S01]  /*8460*/  FFMA.FTZ R24, R24, R40, R15 ;  /* 0x0000002818187223 */ /* 0x000fe2000001000f */
[C---:B------:R-:W-:Y:S01]  /*8470*/  FFMA.FTZ R15, R26.reuse, R39, -R49 ;  /* 0x000000271a0f7223 */ /* 0x040fe20000010831 */
[----:B------:R-:W-:Y:S01]  /*8480*/  HADD2.F32 R39, -RZ, R38.H1_H1 ;  /* 0x30000026ff277230 */ /* 0x000fe20000004100 */
[----:B------:R-:W-:Y:S01]  /*8490*/  F2FP.F16.E4M3.UNPACK_B R38, R37.H1 ;  /* 0x00000025ff26723e */ /* 0x000fe200030006ff */
        /* <DEDUP_REMOVED lines=9> */
[--C-:B------:R-:W-:Y:S02]  /*8530*/  HADD2.F32 R40, -RZ, R38.reuse.H0_H0 ;  /* 0x20000026ff287230 */ /* 0x100fe40000004100 */
[-C--:B------:R-:W-:Y:S01]  /*8540*/  FMUL.FTZ R46, R30, R39.reuse ;  /* 0x000000271e2e7220 */ /* 0x080fe20000410000 */
[----:B------:R-:W-:Y:S02]  /*8550*/  HADD2.F32 R34, -RZ, R33.H0_H0 ;  /* 0x20000021ff227230 */ /* 0x000fe40000004100 */
[----:B------:R-:W-:Y:S01]  /*8560*/  FMUL.FTZ R45, R37, R42 ;  /* 0x0000002a252d7220 */ /* 0x000fe20000410000 */
[----:B------:R-:W-:Y:S01]  /*8570*/  FFMA.FTZ R30, R31, R39, -R44 ;  /* 0x000000271f1e7223 */ /* 0x000fe2000001082c */
[-C--:B------:R-:W-:Y:S01]  /*8580*/  FMUL.FTZ R37, R37, R40.reuse ;  /* 0x0000002825257220 */ /* 0x080fe20000410000 */
[----:B------:R-:W-:Y:S01]  /*8590*/  FFMA.FTZ R31, R31, R41, R46 ;  /* 0x000000291f1f7223 */ /* 0x000fe2000001002e */
[C---:B------:R-:W-:Y:S01]  /*85a0*/  FFMA.FTZ R45, R34.reuse, R40, -R45 ;  /* 0x00000028222d7223 */ /* 0x040fe2000001082d */
[----:B------:R-:W-:Y:S01]  /*85b0*/  HADD2.F32 R40, -RZ, R38.H1_H1 ;  /* 0x30000026ff287230 */ /* 0x000fe20000004100 */
[----:B------:R-:W-:Y:S01]  /*85c0*/  F2FP.F16.E4M3.UNPACK_B R41, R29.H1 ;  /* 0x0000001dff29723e */ /* 0x000fe200030006ff */
[----:B------:R-:W-:Y:S01]  /*85d0*/  FFMA.FTZ R47, R34, R42, R37 ;  /* 0x0000002a222f7223 */ /* 0x000fe20000010025 */
        /* <DEDUP_REMOVED lines=18> */
[----:B------:R-:W-:Y:S01]  /*8700*/  HADD2.F32 R35, -RZ, R35.H1_H1 ;  /* 0x30000023ff237230 */ /* 0x000fe20000004100 */
[----:B------:R-:W-:Y:S01]  /*8710*/  F2FP.F16.E4M3.UNPACK_B R34, R29 ;  /* 0x0000001dff22723e */ /* 0x000fe200020006ff */
[----:B------:R-:W-:Y:S02]  /*8720*/  HADD2.F32 R38, -RZ, R38.H1_H1 ;  /* 0x30000026ff267230 */ /* 0x000fe40000004100 */
[C---:B------:R-:W-:Y:S01]  /*8730*/  FFMA.FTZ R44, R33.reuse, R39, -R44 ;  /* 0x00000027212c7223 */ /* 0x040fe2000001082c */
[----:B------:R-:W-:Y:S01]  /*8740*/  FFMA.FTZ R37, R33, R42, R37 ;  /* 0x0000002a21257223 */ /* 0x000fe20000010025 */
[----:B------:R-:W-:Y:S01]  /*8750*/  HADD2.F32 R32, -RZ, R32.H1_H1 ;  /* 0x30000020ff207230 */ /* 0x000fe20000004100 */
[----:B------:R-:W-:Y:S01]  /*8760*/  F2FP.F16.E4M3.UNPACK_B R33, R21 ;  /* 0x00000015ff21723e */ /* 0x000fe200020006ff */
[C---:B------:R-:W-:Y:S01]  /*8770*/  FMUL.FTZ R21, R35.reuse, R41 ;  /* 0x0000002923157220 */ /* 0x040fe20000410000 */
[----:B------:R-:W-:Y:S01]  /*8780*/  FMUL.FTZ R40, R35, R38 ;  /* 0x0000002623287220 */ /* 0x000fe20000410000 */
[----:B------:R-:W-:Y:S01]  /*8790*/  HADD2.F32 R36, -RZ, R34.H0_H0 ;  /* 0x20000022ff247230 */ /* 0x000fe20000004100 */
[----:B------:R-:W-:Y:S01]  /*87a0*/  F2FP.SATFINITE.E4M3.F32.PACK_AB_MERGE_C R47, R50, R47, RZ ;  /* 0x0000002f322f723e */ /* 0x000fe200048070ff */
[----:B------:R-:W-:-:S02]  /*87b0*/  HADD2.F32 R29, -RZ, R27.H0_H0 ;  /* 0x2000001bff1d7230 */ /* 0x000fc40000004100 */
[C---:B------:R-:W-:Y:S01]  /*87c0*/  FFMA.FTZ R39, R32.reuse, R38, -R21 ;  /* 0x0000002620277223 */ /* 0x040fe20000010815 */
[----:B------:R-:W-:Y:S01]  /*87d0*/  FFMA.FTZ R46, R32, R41, R40 ;  /* 0x00000029202e7223 */ /* 0x000fe20000010028 */
[----:B------:R-:W-:Y:S01]  /*87e0*/  HADD2.F32 R32, -RZ, R33.H0_H0 ;  /* 0x20000021ff207230 */ /* 0x000fe20000004100 */
[----:B------:R-:W-:Y:S01]  /*87f0*/  F2FP.SATFINITE.E4M3.F32.PACK_AB_MERGE_C R9, R12, R9, R13 ;  /* 0x000000090c09723e */ /* 0x000fe2000480700d */
        /* <DEDUP_REMOVED lines=9> */
[----:B------:R-:W-:Y:S01]  /*8890*/  FFMA.FTZ R40, R21, R36, R40 ;  /* 0x0000002415287223 */ /* 0x000fe20000010028 */
[C---:B------:R-:W-:Y:S01]  /*88a0*/  FMUL.FTZ R42, R27.reuse, R34 ;  /* 0x000000221b2a7220 */ /* 0x040fe20000410000 */
        /* <DEDUP_REMOVED lines=18> */
[--C-:B------:R-:W-:Y:S02]  /*89d0*/  HADD2.F32 R21, -RZ, R3.reuse.H1_H1 ;  /* 0x30000003ff157230 */ /* 0x100fe40000004100 */
[C---:B------:R-:W-:Y:S01]  /*89e0*/  FMUL.FTZ R32, R14.reuse, R29 ;  /* 0x0000001d0e207220 */ /* 0x040fe20000410000 */
[-C--:B------:R-:W-:Y:S01]  /*89f0*/  FMUL.FTZ R34, R14, R25.reuse ;  /* 0x000000190e227220 */ /* 0x080fe20000410000 */
[----:B------:R-:W-:Y:S01]  /*8a00*/  F2FP.F16.E4M3.UNPACK_B R14, R8 ;  /* 0x00000008ff0e723e */ /* 0x000fe200020006ff */
[----:B------:R-:W-:Y:S02]  /*8a10*/  HADD2.F32 R8, -RZ, R3.H0_H0 ;  /* 0x20000003ff087230 */ /* 0x000fe40000004100 */
[C---:B------:R-:W-:Y:S01]  /*8a20*/  FFMA.FTZ R36, R7.reuse, R25, -R32 ;  /* 0x0000001907247223 */ /* 0x040fe20000010820 */
[----:B------:R-:W-:Y:S01]  /*8a30*/  FFMA.FTZ R29, R7, R29, R34 ;  /* 0x0000001d071d7223 */ /* 0x000fe20000010022 */
[----:B------:R-:W-:-:S02]  /*8a40*/  HADD2.F32 R7, -RZ, R6.H0_H0 ;  /* 0x20000006ff077230 */ /* 0x000fc40000004100 */
[--C-:B------:R-:W-:Y:S01]  /*8a50*/  HADD2.F32 R32, -RZ, R14.reuse.H0_H0 ;  /* 0x2000000eff207230 */ /* 0x100fe20000004100 */
[----:B------:R-:W-:Y:S01]  /*8a60*/  F2FP.SATFINITE.E4M3.F32.PACK_AB_MERGE_C R36, R36, R41, RZ ;  /* 0x000000292424723e */ /* 0x000fe200048070ff */
[----:B------:R-:W-:Y:S01]  /*8a70*/  HADD2.F32 R25, -RZ, R14.H1_H1 ;  /* 0x3000000eff197230 */ /* 0x000fe20000004100 */
[----:B------:R-:W-:Y:S01]  /*8a80*/  F2FP.SATFINITE.E4M3.F32.PACK_AB_MERGE_C R29, R29, R42, RZ ;  /* 0x0000002a1d1d723e */ /* 0x000fe200048070ff */
[----:B------:R-:W-:Y:S02]  /*8a90*/  HADD2.F32 R6, -RZ, R6.H1_H1 ;  /* 0x30000006ff067230 */ /* 0x000fe40000004100 */
[C---:B------:R-:W-:Y:S01]  /*8aa0*/  FMUL.FTZ R14, R7.reuse, R32 ;  /* 0x00000020070e7220 */ /* 0x040fe20000410000 */
[--C-:B------:R-:W-:Y:S02]  /*8ab0*/  HADD2.F32 R3, -RZ, R4.reuse.H0_H0 ;  /* 0x20000004ff037230 */ /* 0x100fe40000004100 */
[----:B------:R-:W-:Y:S01]  /*8ac0*/  FMUL.FTZ R7, R7, R8 ;  /* 0x0000000807077220 */ /* 0x000fe20000410000 */
[----:B------:R-:W-:-:S02]  /*8ad0*/  HADD2.F32 R4, -RZ, R4.H1_H1 ;  /* 0x30000004ff047230 */ /* 0x000fc40000004100 */
        /* <DEDUP_REMOVED lines=12> */
[----:B------:R-:W-:Y:S02]  /*8ba0*/  F2FP.SATFINITE.E4M3.F32.PACK_AB_MERGE_C R8, R35, R40, R8 ;  /* 0x000000282308723e */ /* 0x000fe40004807008 */
[----:B------:R-:W-:Y:S01]  /*8bb0*/  F2FP.SATFINITE.E4M3.F32.PACK_AB_MERGE_C R10, R34, R3, R29 ;  /* 0x00000003220a723e */ /* 0x000fe2000480701d */
[----:B------:R0:W-:Y:S04]  /*8bc0*/  STS.128 [R51+0xb000], R4 ;  /* 0x00b0000433007388 */ /* 0x0001e80000000c00 */
[----:B------:R0:W-:Y:S02]  /*8bd0*/  STS.128 [R0+0xb000], R8 ;  /* 0x00b0000800007388 */ /* 0x0001e40000000c00 */
.L_x_14542:
[----:B------:R-:W-:Y:S05]  /*8be0*/  BSYNC B0 ;  /* 0x0000000000007941 */ /* 0x000fea0003800000 */
.L_x_14535:
        /* <DEDUP_REMOVED lines=8> */
.L_x_14532:
[----:B0-2---:R-:W2:Y:S02]  /*8c70*/  LDL R0, [R1+0x18] ;  /* 0x0000180001007983 */ /* 0x005ea40000100800 */
[----:B--2---:R-:W-:-:S13]  /*8c80*/  ISETP.NE.AND P0, PT, R0, 0x3, PT ;  /* 0x000000030000780c */ /* 0x004fda0003f05270 */
[----:B------:R-:W-:Y:S05]  /*8c90*/  @!P0 BRA `(.L_x_14550) ;  /* 0x0000000000048947 */ /* 0x000fea0003800000 */
[----:B------:R-:W-:Y:S01]  /*8ca0*/  BPT.TRAP 0x1 ;  /* 0x000000040000795c */ /* 0x000fe20000300000 */
.L_x_14550:
[----:B-----5:R-:W-:Y:S01]  /*8cb0*/  IMAD R12, R23, 0x8, R22 ;  /* 0x00000008170c7824 */ /* 0x020fe200078e0216 */
[----:B-1----:R-:W-:-:S04]  /*8cc0*/  SHF.L.U32 R3, R156, 0x1f, RZ ;  /* 0x0000001f9c037819 */ /* 0x002fc800000006ff */
[----:B------:R0:W1:Y:S01]  /*8cd0*/  SYNCS.PHASECHK.TRANS64.TRYWAIT P1, [R12+URZ+0x13230], R3 ;  /* 0x013230030c0075a7 */ /* 0x000062000802017f */
[----:B------:R-:W-:Y:S05]  /*8ce0*/  @!P0 BRA `(.L_x_14551) ;  /* 0x0000000000048947 */ /* 0x000fea0003800000 */
[----:B------:R-:W-:Y:S01]  /*8cf0*/  BPT.TRAP 0x1 ;  /* 0x000000040000795c */ /* 0x000fe20000300000 */
.L_x_14551:
[----:B------:R-:W-:-:S05]  /*8d00*/  VIADD R0, R22, 0xe000 ;  /* 0x0000e00016007836 */ /* 0x000fca0000000000 */
[----:B------:R-:W-:-:S04]  /*8d10*/  SHF.R.U32.HI R0, RZ, 0x4, R0 ;  /* 0x00000004ff007819 */ /* 0x000fc80000011600 */
[----:B------:R-:W-:-:S04]  /*8d20*/  LOP3.LUT R0, R0, 0x3fff, RZ, 0xc0, !PT ;  /* 0x00003fff00007812 */ /* 0x000fc800078ec0ff */
[----:B---3--:R-:W-:-:S05]  /*8d30*/  LOP3.LUT R4, R0, 0x10000, RZ, 0xfc, !PT ;  /* 0x0001000000047812 */ /* 0x008fca00078efcff */
[----:B------:R2:W-:Y:S01]  /*8d40*/  STL [R1+0x4], R4 ;  /* 0x0000040401007387 */ /* 0x0005e20000100800 */
[----:B------:R-:W-:Y:S01]  /*8d50*/  IMAD R8, R23, 0x280, R4 ;  /* 0x0000028017087824 */ /* 0x000fe200078e0204 */
[----:B-1----:R-:W-:Y:S06]  /*8d60*/  @P1 BRA `(.L_x_14552) ;  /* 0x0000000000081947 */ /* 0x002fec0003800000 */
[----:B------:R-:W1:Y:S02]  /*8d70*/  SYNCS.PHASECHK.TRANS64.TRYWAIT P1, [R12+URZ+0x13230], R3 ;  /* 0x013230030c0075a7 */ /* 0x000e64000802017f */
[----:B-1----:R-:W-:Y:S05]  /*8d80*/  @!P1 BRA `(.L_x_14553) ;  /* 0x000001c400309947 */ /* 0x002fea0003800000 */
.L_x_14552:
[----:B--2---:R-:W-:Y:S01]  /*8d90*/  IMAD.MOV.U32 R4, RZ, RZ, R8 ;  /* 0x000000ffff047224 */ /* 0x004fe200078e0008 */
[----:B------:R-:W-:Y:S05]  /*8da0*/  WARPSYNC.ALL ;  /* 0x0000000000007948 */ /* 0x000fea0003800000 */
[----:B------:R-:W-:Y:S01]  /*8db0*/  IMAD.MOV.U32 R5, RZ, RZ, -0x7fffffe0 ;  /* 0x80000020ff057424 */ /* 0x000fe200078e00ff */
[----:B------:R-:W-:Y:S01]  /*8dc0*/  R2UR UR6, R4 ;  /* 0x00000000040672ca */ /* 0x000fe200000e0000 */
[----:B------:R-:W-:Y:S01]  /*8dd0*/  WARPGROUP.ARRIVE ;  /* 0x00000000000079c5 */ /* 0x000fe20000000000 */
[----:B------:R-:W-:Y:S01]  /*8de0*/  LOP3.LUT R4, R28, 0x10000, RZ, 0xfc, !PT ;  /* 0x000100001c047812 */ /* 0x000fe200078efcff */
[----:B------:R-:W-:Y:S01]  /*8df0*/  VIADD R6, R8, 0x80 ;  /* 0x0000008008067836 */ /* 0x000fe20000000000 */
[C---:B------:R-:W-:Y:S01]  /*8e00*/  R2UR UR7, R5.reuse ;  /* 0x00000000050772ca */ /* 0x040fe200000e0000 */
[----:B------:R-:W-:Y:S01]  /*8e10*/  IMAD.MOV.U32 R7, RZ, RZ, -0x7fffffe0 ;  /* 0x80000020ff077424 */ /* 0x000fe200078e00ff */
[----:B------:R-:W-:Y:S01]  /*8e20*/  R2UR UR4, R4 ;  /* 0x00000000040472ca */ /* 0x000fe200000e0000 */
[----:B------:R-:W-:Y:S01]  /*8e30*/  VIADD R10, R8, 0x100 ;  /* 0x00000100080a7836 */ /* 0x000fe20000000000 */
[----:B------:R-:W-:Y:S01]  /*8e40*/  R2UR UR5, R5 ;  /* 0x00000000050572ca */ /* 0x000fe200000e0000 */
[----:B------:R-:W-:Y:S01]  /*8e50*/  IMAD.MOV.U32 R11, RZ, RZ, -0x7fffffe0 ;  /* 0x80000020ff0b7424 */ /* 0x000fe200078e00ff */
[----:B------:R-:W-:Y:S01]  /*8e60*/  R2UR UR10, R6 ;  /* 0x00000000060a72ca */ /* 0x000fe200000e0000 */
[C---:B------:R-:W-:Y:S01]  /*8e70*/  VIADD R6, R8.reuse, 0x180 ;  /* 0x0000018008067836 */ /* 0x040fe20000000000 */
[----:B------:R-:W-:Y:S01]  /*8e80*/  R2UR UR11, R7 ;  /* 0x00000000070b72ca */ /* 0x000fe200000e0000 */
[----:B----4-:R-:W-:Y:S01]  /*8e90*/  VIADD R14, R8, 0x200 ;  /* 0x00000200080e7836 */ /* 0x010fe20000000000 */
[----:B------:R-:W-:Y:S01]  /*8ea0*/  R2UR UR8, R4 ;  /* 0x00000000040872ca */ /* 0x000fe200000e0000 */
[----:B------:R-:W-:Y:S01]  /*8eb0*/  IMAD.MOV.U32 R15, RZ, RZ, -0x7fffffe0 ;  /* 0x80000020ff0f7424 */ /* 0x000fe200078e00ff */
[----:B------:R-:W-:Y:S01]  /*8ec0*/  R2UR UR9, R5 ;  /* 0x00000000050972ca */ /* 0x000fe200000e0000 */
[----:B------:R-:W-:Y:S01]  /*8ed0*/  IMAD.MOV.U32 R9, RZ, RZ, -0x7fffffe0 ;  /* 0x80000020ff097424 */ /* 0x000fe200078e00ff */
[----:B------:R-:W-:Y:S01]  /*8ee0*/  R2UR UR14, R10 ;  /* 0x000000000a0e72ca */ /* 0x000fe200000e0000 */
[----:B------:R-:W-:Y:S01]  /*8ef0*/  VIADD R10, R8, 0x82 ;  /* 0x00000082080a7836 */ /* 0x000fe20000000000 */
[----:B------:R-:W-:Y:S01]  /*8f00*/  R2UR UR15, R11 ;  /* 0x000000000b0f72ca */ /* 0x000fe200000e0000 */
[----:B------:R-:W-:Y:S01]  /*8f10*/  QGMMA.64x32x32.F32.E4M3.E4M3 R88, gdesc[UR4], RZ, !UPT, gsb0 ;  /* 0x00600000045879f3 */ /* 0x000fe2000c0008ff */
[----:B------:R-:W-:Y:S01]  /*8f20*/  R2UR UR12, R4 ;  /* 0x00000000040c72ca */ /* 0x000fe200000e0000 */
[----:B------:R-:W-:Y:S01]  /*8f30*/  IMAD.MOV.U32 R11, RZ, RZ, -0x7fffffe0 ;  /* 0x80000020ff0b7424 */ /* 0x000fe200078e00ff */
[----:B------:R-:W-:-:S02]  /*8f40*/  R2UR UR13, R5 ;  /* 0x00000000050d72ca */ /* 0x000fc400000e0000 */
[----:B------:R-:W-:Y:S01]  /*8f50*/  R2UR UR18, R6 ;  /* 0x00000000061272ca */ /* 0x000fe200000e0000 */
[----:B------:R-:W-:Y:S01]  /*8f60*/  VIADD R6, R8, 0x2 ;  /* 0x0000000208067836 */ /* 0x000fe20000000000 */
[----:B------:R-:W-:Y:S01]  /*8f70*/  R2UR UR19, R7 ;  /* 0x00000000071372ca */ /* 0x000fe200000e0000 */
[----:B------:R-:W-:Y:S01]  /*8f80*/  IMAD.MOV.U32 R7, RZ, RZ, -0x7fffffe0 ;  /* 0x80000020ff077424 */ /* 0x000fe200078e00ff */
[----:B------:R-:W-:Y:S02]  /*8f90*/  R2UR UR16, R4 ;  /* 0x00000000041072ca */ /* 0x000fe400000e0000 */
[----:B------:R-:W-:Y:S02]  /*8fa0*/  R2UR UR17, R5 ;  /* 0x00000000051172ca */ /* 0x000fe400000e0000 */
[----:B------:R-:W-:Y:S02]  /*8fb0*/  R2UR UR22, R14 ;  /* 0x000000000e1672ca */ /* 0x000fe400000e0000 */
[----:B------:R-:W-:-:S02]  /*8fc0*/  R2UR UR23, R15 ;  /* 0x000000000f1772ca */ /* 0x000fc400000e0000 */
[----:B------:R-:W-:Y:S02]  /*8fd0*/  R2UR UR20, R4 ;  /* 0x00000000041472ca */ /* 0x000fe400000e0000 */
[----:B------:R-:W-:Y:S02]  /*8fe0*/  R2UR UR21, R5 ;  /* 0x00000000051572ca */ /* 0x000fe400000e0000 */
        /* <DEDUP_REMOVED lines=8> */
[C---:B------:R-:W-:Y:S01]  /*9070*/  VIADD R10, R8.reuse, 0x182 ;  /* 0x00000182080a7836 */ /* 0x040fe20000000000 */
[----:B------:R-:W-:Y:S01]  /*9080*/  R2UR UR11, R11 ;  /* 0x000000000b0b72ca */ /* 0x000fe200000e0000 */
[----:B------:R-:W-:Y:S02]  /*9090*/  IMAD.MOV.U32 R11, RZ, RZ, -0x7fffffe0 ;  /* 0x80000020ff0b7424 */ /* 0x000fe400078e00ff */
[----:B------:R-:W-:Y:S01]  /*90a0*/  VIADD R8, R8, 0x202 ;  /* 0x0000020208087836 */ /* 0x000fe20000000000 */
        /* <DEDUP_REMOVED lines=45> */
.L_x_14554:
[----:B------:R-:W2:Y:S01]  /*9380*/  LDL R10, [R1+0x3c] ;  /* 0x00003c00010a7983 */ /* 0x000ea20000100800 */
[----:B------:R-:W3:Y:S03]  /*9390*/  LDC R110, c[0x0][0x448] ;  /* 0x00011200ff6e7b82 */ /* 0x000ee60000000800 */
[----:B------:R-:W2:Y:S04]  /*93a0*/  LDL R108, [R1+0x28] ;  /* 0x00002800016c7983 */ /* 0x000ea80000100800 */
[----:B------:R-:W4:Y:S04]  /*93b0*/  LDL R109, [R1+0x1c] ;  /* 0x00001c00016d7983 */ /* 0x000f280000100800 */
[----:B------:R-:W5:Y:S04]  /*93c0*/  LDL R107, [R1+0x38] ;  /* 0x00003800016b7983 */ /* 0x000f680000100800 */
[----:B------:R-:W5:Y:S04]  /*93d0*/  LDL R114, [R1+0x14] ;  /* 0x0000140001727983 */ /* 0x000f680000100800 */
[----:B------:R-:W5:Y:S01]  /*93e0*/  LDL R112, [R1+0x10] ;  /* 0x0000100001707983 */ /* 0x000f620000100800 */
[C---:B------:R-:W-:Y:S01]  /*93f0*/  FMUL.FTZ R20, R2.reuse, R95 ;  /* 0x0000005f02147220 */ /* 0x040fe20000410000 */
[C---:B------:R-:W-:Y:S01]  /*9400*/  FMUL.FTZ R95, R2.reuse, R77 ;  /* 0x0000004d025f7220 */ /* 0x040fe20000410000 */
[C---:B------:R-:W-:Y:S01]  /*9410*/  FMUL.FTZ R77, R2.reuse, R78 ;  /* 0x0000004e024d7220 */ /* 0x040fe20000410000 */
[C---:B------:R-:W-:Y:S01]  /*9420*/  FMUL.FTZ R78, R2.reuse, R79 ;  /* 0x0000004f024e7220 */ /* 0x040fe20000410000 */
[----:B------:R-:W-:Y:S01]  /*9430*/  FMUL.FTZ R79, R2, R82 ;  /* 0x00000052024f7220 */ /* 0x000fe20000410000 */
[----:B---3--:R-:W-:Y:S01]  /*9440*/  ISETP.NE.AND P1, PT, R110, 0x1, PT ;  /* 0x000000016e00780c */ /* 0x008fe20003f25270 */
        /* <DEDUP_REMOVED lines=28> */
[C---:B01----:R-:W-:Y:S01]  /*9610*/  FMUL.FTZ R3, R2.reuse, R90 ;  /* 0x0000005a02037220 */ /* 0x043fe20000410000 */
[C---:B------:R-:W-:Y:S01]  /*9620*/  FMUL.FTZ R0, R2.reuse, R88 ;  /* 0x0000005802007220 */ /* 0x040fe20000410000 */
[C---:B------:R-:W-:Y:S01]  /*9630*/  FMUL.FTZ R8, R2.reuse, R89 ;  /* 0x0000005902087220 */ /* 0x040fe20000410000 */
[----:B------:R-:W0:Y:S01]  /*9640*/  @P1 LDC R25, c[0x0][0x450] ;  /* 0x00011400ff191b82 */ /* 0x000e220000000800 */
        /* <DEDUP_REMOVED lines=11> */
[----:B------:R-:W-:Y:S01]  /*9700*/  LOP3.LUT R17, R17, 0xffffffef, RZ, 0xc0, !PT ;  /* 0xffffffef11117812 */ /* 0x000fe200078ec0ff */
        /* <DEDUP_REMOVED lines=36> */
[----:B------:R-:W1:Y:S01]  /*9950*/  MUFU.TANH R0, R0 ;  /* 0x0000000000007308 */ /* 0x000e620000002400 */
[----:B------:R-:W-:-:S02]  /*9960*/  ULDC UR43, c[0x0][0x9dc] ;  /* 0x00027700002b7ab9 */ /* 0x000fc40000000800 */
[----:B------:R-:W-:-:S05]  /*9970*/  ULOP3.LUT UR43, URZ, UR43, URZ, 0x33, !UPT ;  /* 0x0000002b3f2b7292 */ /* 0x000fca000f8e333f */
        /* <DEDUP_REMOVED lines=20> */
[----:B------:R-:W1:Y:S01]  /*9ac0*/  MUFU.TANH R95, R95 ;  /* 0x0000005f005f7308 */ /* 0x000e620000002400 */
[----:B--2---:R-:W-:-:S02]  /*9ad0*/  IMAD.IADD R99, R10, 0x1, R108 ;  /* 0x000000010a637824 */ /* 0x004fc400078e026c */
[----:B------:R-:W2:Y:S02]  /*9ae0*/  LDC.64 R10, c[0x0][0x9e0] ;  /* 0x00027800ff0a7b82 */ /* 0x000ea40000000a00 */
[----:B---3--:R-:W-:-:S05]  /*9af0*/  @P1 IMAD.HI.U32 R24, R99, R24, RZ ;  /* 0x0000001863181227 */ /* 0x008fca00078e00ff */
[----:B0-----:R-:W-:Y:S01]  /*9b00*/  @P1 SHF.R.U32.HI R99, RZ, R25, R24 ;  /* 0x00000019ff631219 */ /* 0x001fe20000011618 */
[----:B------:R-:W-:-:S04]  /*9b10*/  IMAD.MOV.U32 R24, RZ, RZ, -0xa0 ;  /* 0xffffff60ff187424 */ /* 0x000fc800078e00ff */
[----:B------:R-:W0:Y:S01]  /*9b20*/  SHFL.IDX PT, R106, R99, RZ, 0x1c1f ;  /* 0x001c1fff636a7589 */ /* 0x000e2200000e0000 */
[----:B------:R-:W-:Y:S01]  /*9b30*/  IMAD R101, R105, R24, 0xa1 ;  /* 0x000000a169657424 */ /* 0x000fe200078e0218 */
[----:B----4-:R-:W-:-:S03]  /*9b40*/  PRMT R12, R109, 0x654, R12 ;  /* 0x000006546d0c7816 */ /* 0x010fc6000000000c */
[----:B-----5:R-:W-:Y:S01]  /*9b50*/  IMAD R36, R107, -0x2, R101 ;  /* 0xfffffffe6b247824 */ /* 0x020fe200078e0265 */
[----:B------:R3:W-:Y:S01]  /*9b60*/  SYNCS.ARRIVE.TRANS64.RED.A1T0 RZ, [R12+URZ], RZ ;  /* 0x000000ff0cff79a7 */ /* 0x0007e2000810043f */
[----:B------:R-:W4:Y:S01]  /*9b70*/  MUFU.TANH R77, R77 ;  /* 0x0000004d004d7308 */ /* 0x000f220000002400 */
[----:B--2---:R-:W-:Y:S01]  /*9b80*/  ISETP.GE.AND P1, PT, R11, 0x1, PT ;  /* 0x000000010b00780c */ /* 0x004fe20003f26270 */
[----:B---3--:R-:W-:-:S06]  /*9b90*/  IMAD R12, R105, -0xa0, R114 ;  /* 0xffffff60690c7824 */ /* 0x008fcc00078e0272 */
[----:B------:R-:W2:Y:S01]  /*9ba0*/  MUFU.TANH R78, R78 ;  /* 0x0000004e004e7308 */ /* 0x000ea20000002400 */
[----:B------:R-:W-:Y:S01]  /*9bb0*/  IADD3 R25, -R112, R36, R114 ;  /* 0x0000002470197210 */ /* 0x000fe20007ffe172 */
[----:B------:R-:W-:-:S06]  /*9bc0*/  VIADD R12, R12, 0xa0 ;  /* 0x000000a00c0c7836 */ /* 0x000fcc0000000000 */
[----:B------:R-:W3:Y:S01]  /*9bd0*/  MUFU.TANH R96, R96 ;  /* 0x0000006000607308 */ /* 0x000ee20000002400 */
[----:B------:R-:W-:-:S07]  /*9be0*/  IMAD R107, R107, -0x2, R12 ;  /* 0xfffffffe6b6b7824 */ /* 0x000fce00078e020c */
[----:B------:R-:W0:Y:S01]  /*9bf0*/  MUFU.TANH R81, R81 ;  /* 0x0000005100517308 */ /* 0x000e220000002400 */
        /* <DEDUP_REMOVED lines=55> */
[----:B------:R-:W-:Y:S01]  /*9f70*/  LOP3.LUT R17, R17, 0xfffffff7, RZ, 0xc0, !PT ;  /* 0xfffffff711117812 */ /* 0x000fe200078ec0ff */
[----:B------:R-:W-:Y:S01]  /*9f80*/  VIADD R103, R25, UR43 ;  /* 0x0000002b19677c36 */ /* 0x000fe20008000000 */
[----:B0-----:R-:W-:Y:S01]  /*9f90*/  VIADDMNMX R12, R106, R102, R107, PT ;  /* 0x000000666a0c7246 */ /* 0x001fe2000380016b */
[----:B------:R-:W-:Y:S01]  /*9fa0*/  VIADD R101, R101, 0xffffffff ;  /* 0xffffffff65657836 */ /* 0x000fe20000000000 */
[----:B------:R-:W-:Y:S01]  /*9fb0*/  @P1 LOP3.LUT R17, R17, 0x8, RZ, 0xfc, !PT ;  /* 0x0000000811111812 */ /* 0x000fe200078efcff */
[----:B------:R-:W-:-:S02]  /*9fc0*/  VIADD R36, R36, 0xffffffff ;  /* 0xffffffff24247836 */ /* 0x000fc40000000000 */
[----:B------:R-:W-:Y:S01]  /*9fd0*/  IMAD.IADD R38, R103, 0x1, R106 ;  /* 0x0000000167267824 */ /* 0x000fe200078e026a */
[----:B--234-:R-:W-:Y:S06]  /*9fe0*/  @!P1 BRA `(.L_x_14555) ;  /* 0x00000000004c9947 */ /* 0x01cfec0003800000 */
        /* <DEDUP_REMOVED lines=11> */
.L_x_14557:
[----:B------:R-:W-:-:S13]  /*a0a0*/  ISETP.NE.AND P1, PT, R11, 0x1, PT ;  /* 0x000000010b00780c */ /* 0x000fda0003f25270 */
[----:B------:R-:W0:Y:S02]  /*a0b0*/  @P1 LDC.64 R24, c[0x0][0x9e8] ;  /* 0x00027a00ff181b82 */ /* 0x000e240000000a00 */
[----:B0-----:R-:W-:-:S05]  /*a0c0*/  @P1 IMAD.HI.U32 R24, R39, R24, RZ ;  /* 0x0000001827181227 */ /* 0x001fca00078e00ff */
[----:B------:R-:W-:-:S07]  /*a0d0*/  @P1 SHF.R.U32.HI R39, RZ, R25, R24 ;  /* 0x00000019ff271219 */ /* 0x000fce0000011618 */
.L_x_14558:
[----:B------:R-:W-:Y:S05]  /*a0e0*/  BSYNC B0 ;  /* 0x0000000000007941 */ /* 0x000fea0003800000 */
.L_x_14556:
[----:B------:R-:W-:-:S05]  /*a0f0*/  IMAD R39, R39, R11, R36 ;  /* 0x0000000b27277224 */ /* 0x000fca00078e0224 */
[----:B------:R-:W-:Y:S02]  /*a100*/  VIMNMX R38, R38, R39, !PT ;  /* 0x0000002726267248 */ /* 0x000fe40007fe0100 */
[----:B------:R-:W-:-:S07]  /*a110*/  VIADDMNMX R12, R39, R11, R12, PT ;  /* 0x0000000b270c7246 */ /* 0x000fce000380010c */
.L_x_14555:
[C---:B------:R-:W-:Y:S02]  /*a120*/  ISETP.GE.AND P1, PT, R101.reuse, 0x2, PT ;  /* 0x000000026500780c */ /* 0x040fe40003f26270 */
[----:B------:R-:W-:Y:S02]  /*a130*/  ISETP.GE.AND P2, PT, R101, 0x9, PT ;  /* 0x000000096500780c */ /* 0x000fe40003f46270 */
[C---:B------:R-:W-:Y:S02]  /*a140*/  ISETP.GT.AND P3, PT, R38.reuse, 0x1, !P1 ;  /* 0x000000012600780c */ /* 0x040fe40004f64270 */
[----:B------:R-:W-:Y:S02]  /*a150*/  ISETP.GT.AND P4, PT, R38, 0x8, !P2 ;  /* 0x000000082600780c */ /* 0x000fe40005784270 */
[C---:B------:R-:W-:Y:S02]  /*a160*/  ISETP.LT.OR P3, PT, R12.reuse, 0x2, P3 ;  /* 0x000000020c00780c */ /* 0x040fe40001f61670 */
[----:B------:R-:W-:-:S02]  /*a170*/  ISETP.LT.OR P4, PT, R12, 0x9, P4 ;  /* 0x000000090c00780c */ /* 0x000fc40002781670 */
[----:B------:R-:W-:Y:S02]  /*a180*/  FSEL R25, R8, -INF , !P3 ;  /* 0xff80000008197808 */ /* 0x000fe40005800000 */
[C---:B------:R-:W-:Y:S02]  /*a190*/  ISETP.GE.AND P3, PT, R101.reuse, 0xa, PT ;  /* 0x0000000a6500780c */ /* 0x040fe40003f66270 */
[----:B------:R-:W-:Y:S02]  /*a1a0*/  ISETP.GE.AND P5, PT, R101, 0x11, PT ;  /* 0x000000116500780c */ /* 0x000fe40003fa6270 */
[----:B------:R-:W-:Y:S02]  /*a1b0*/  FSEL R39, R13, -INF , !P4 ;  /* 0xff8000000d277808 */ /* 0x000fe40006000000 */
[----:B------:R-:W-:Y:S02]  /*a1c0*/  ISETP.GT.AND P4, PT, R38, 0x9, !P3 ;  /* 0x000000092600780c */ /* 0x000fe40005f84270 */
[----:B------:R-:W-:-:S02]  /*a1d0*/  LOP3.LUT R17, R17, 0xfffffffe, RZ, 0xc0, !PT ;  /* 0xfffffffe11117812 */ /* 0x000fc400078ec0ff */
[----:B------:R-:W-:Y:S02]  /*a1e0*/  ISETP.LT.OR P4, PT, R12, 0xa, P4 ;  /* 0x0000000a0c00780c */ /* 0x000fe40002781670 */
[----:B------:R-:W-:Y:S02]  /*a1f0*/  LOP3.LUT R16, R16, 0x7fffffff, RZ, 0xc0, !PT ;  /* 0x7fffffff10107812 */ /* 0x000fe400078ec0ff */
[----:B------:R-:W-:Y:S02]  /*a200*/  FSEL R109, R14, -INF , !P4 ;  /* 0xff8000000e6d7808 */ /* 0x000fe40006000000 */
[----:B------:R-:W-:Y:S02]  /*a210*/  @P5 LOP3.LUT R17, R17, 0x1, RZ, 0xfc, !PT ;  /* 0x0000000111115812 */ /* 0x000fe400078efcff */
[----:B------:R-:W-:Y:S02]  /*a220*/  ISETP.GT.AND P4, PT, R38, 0x10, !P5 ;  /* 0x000000102600780c */ /* 0x000fe40006f84270 */
[----:B------:R-:W-:-:S02]  /*a230*/  ISETP.GE.AND P5, PT, R101, 0x12, PT ;  /* 0x000000126500780c */ /* 0x000fc40003fa6270 */
        /* <DEDUP_REMOVED lines=44> */
[----:B-1----:R-:W-:Y:S02]  /*a500*/  FSEL R95, R95, -INF , !P4 ;  /* 0xff8000005f5f7808 */ /* 0x002fe40006000000 */
        /* <DEDUP_REMOVED lines=168> */
[----:B------:R-:W-:Y:S01]  /*af90*/  ISETP.GE.AND P6, PT, R11, 0x1, PT ;  /* 0x000000010b00780c */ /* 0x000fe20003fc6270 */
[----:B0-----:R-:W-:Y:S01]  /*afa0*/  IMAD.IADD R103, R103, 0x1, R0 ;  /* 0x0000000167677824 */ /* 0x001fe200078e0200 */
[----:B------:R-:W-:-:S11]  /*afb0*/  VIADDMNMX R102, R0, R102, R107, PT ;  /* 0x0000006600667246 */ /* 0x000fd6000380016b */
        /* <DEDUP_REMOVED lines=12> */
.L_x_14561:
[----:B------:R-:W-:-:S13]  /*b080*/  ISETP.NE.AND P6, PT, R11, 0x1, PT ;  /* 0x000000010b00780c */ /* 0x000fda0003fc5270 */
[----:B------:R-:W0:Y:S02]  /*b090*/  @P6 LDC.64 R12, c[0x0][0x9e8] ;  /* 0x00027a00ff0c6b82 */ /* 0x000e240000000a00 */
[----:B0-----:R-:W-:-:S05]  /*b0a0*/  @P6 IMAD.HI.U32 R12, R99, R12, RZ ;  /* 0x0000000c630c6227 */ /* 0x001fca00078e00ff */
[----:B------:R-:W-:-:S07]  /*b0b0*/  @P6 SHF.R.U32.HI R99, RZ, R13, R12 ;  /* 0x0000000dff636219 */ /* 0x000fce000001160c */
.L_x_14562:
[----:B------:R-:W-:Y:S05]  /*b0c0*/  BSYNC B0 ;  /* 0x0000000000007941 */ /* 0x000fea0003800000 */
.L_x_14560:
[----:B------:R-:W-:-:S05]  /*b0d0*/  IMAD R36, R99, R11, R36 ;  /* 0x0000000b63247224 */ /* 0x000fca00078e0224 */
[----:B------:R-:W-:Y:S02]  /*b0e0*/  VIMNMX R103, R103, R36, !PT ;  /* 0x0000002467677248 */ /* 0x000fe40007fe0100 */
[----:B------:R-:W-:-:S07]  /*b0f0*/  VIADDMNMX R102, R36, R11, R102, PT ;  /* 0x0000000b24667246 */ /* 0x000fce0003800166 */
.L_x_14559:
[----:B------:R-:W-:Y:S01]  /*b100*/  ISETP.GT.AND P1, PT, R103, 0x1, !P1 ;  /* 0x000000016700780c */ /* 0x000fe20004f24270 */
[----:B------:R-:W-:Y:S01]  /*b110*/  ULDC UR4, c[0x0][0x988] ;  /* 0x0002620000047ab9 */ /* 0x000fe20000000800 */
[----:B------:R-:W-:Y:S02]  /*b120*/  LOP3.LUT P6, RZ, R17, 0x1, RZ, 0xc0, !PT ;  /* 0x0000000111ff7812 */ /* 0x000fe400078cc0ff */
        /* <DEDUP_REMOVED lines=9> */
[----:B------:R-:W-:-:S02]  /*b1c0*/  ISETP.GT.AND P2, PT, R103, 0x8, !P2 ;  /* 0x000000086700780c */ /* 0x000fc40005744270 */
[----:B------:R-:W-:Y:S02]  /*b1d0*/  ISETP.GT.AND P1, PT, R103, 0x11, !P1 ;  /* 0x000000116700780c */ /* 0x000fe40004f24270 */
[----:B------:R-:W-:Y:S02]  /*b1e0*/  LOP3.LUT P3, RZ, R16, 0x1000000, RZ, 0xc0, !PT ;  /* 0x0100000010ff7812 */ /* 0x000fe4000786c0ff */
        /* <DEDUP_REMOVED lines=45> */
[----:B------:R-:W-:-:S02]  /*b4c0*/  ISETP.GT.AND P1, PT, R103, 0x30, !P3 ;  /* 0x000000306700780c */ /* 0x000fc40005f24270 */
[----:B------:R-:W-:Y:S02]  /*b4d0*/  LOP3.LUT P3, RZ, R16, 0x4000, RZ, 0xc0, !PT ;  /* 0x0000400010ff7812 */ /* 0x000fe4000786c0ff */
[----:B------:R-:W-:Y:S02]  /*b4e0*/  ISETP.LT.OR P1, PT, R102, 0x31, P1 ;  /* 0x000000316600780c */ /* 0x000fe40000f21670 */
[----:B------:R-:W-:Y:S02]  /*b4f0*/  FMNMX.FTZ R0, R123, R0, !PT ;  /* 0x000000007b007209 */ /* 0x000fe40007810000 */
[----:B------:R-:W-:Y:S02]  /*b500*/  FSEL R79, R79, -INF , !P1 ;  /* 0xff8000004f4f7808 */ /* 0x000fe40004800000 */
[----:B------:R-:W-:Y:S02]  /*b510*/  ISETP.GT.AND P1, PT, R103, 0x31, !P2 ;  /* 0x000000316700780c */ /* 0x000fe40005724270 */
[----:B------:R-:W-:-:S02]  /*b520*/  LOP3.LUT P2, RZ, R16, 0x2000, RZ, 0xc0, !PT ;  /* 0x0000200010ff7812 */ /* 0x000fc4000784c0ff */
[----:B------:R-:W-:Y:S02]  /*b530*/  ISETP.LT.OR P1, PT, R102, 0x32, P1 ;  /* 0x000000326600780c */ /* 0x000fe40000f21670 */
[----:B------:R-:W-:Y:S02]  /*b540*/  FMNMX.FTZ R0, R87, R0, !PT ;  /* 0x0000000057007209 */ /* 0x000fe40007810000 */
[----:B------:R-:W-:Y:S02]  /*b550*/  FSEL R149, R80, -INF , !P1 ;  /* 0xff80000050957808 */ /* 0x000fe40004800000 */
[----:B------:R-:W-:Y:S02]  /*b560*/  ISETP.GT.AND P1, PT, R103, 0x38, !P6 ;  /* 0x000000386700780c */ /* 0x000fe40007724270 */
[----:B------:R-:W-:Y:S02]  /*b570*/  FMNMX.FTZ R0, R125, R0, !PT ;  /* 0x000000007d007209 */ /* 0x000fe40007810000 */
[----:B------:R-:W-:-:S02]  /*b580*/  ISETP.LT.OR P1, PT, R102, 0x39, P1 ;  /* 0x000000396600780c */ /* 0x000fc40000f21670 */
[----:B------:R-:W-:Y:S02]  /*b590*/  LOP3.LUT P6, RZ, R16, 0x1000, RZ, 0xc0, !PT ;  /* 0x0000100010ff7812 */ /* 0x000fe400078cc0ff */
        /* <DEDUP_REMOVED lines=51> */
[----:B------:R-:W-:Y:S01]  /*b8d0*/  ISETP.GT.AND P1, PT, R103, 0x58, !P3 ;  /* 0x000000586700780c */ /* 0x000fe20005f24270 */
[----:B------:R-:W0:Y:S01]  /*b8e0*/  SHFL.BFLY PT, R0, R14, 0x2, 0x1f ;  /* 0x0c401f000e007f89 */ /* 0x000e2200000e0000 */
[----:B------:R-:W-:Y:S02]  /*b8f0*/  LOP3.LUT P3, RZ, R16, 0x8, RZ, 0xc0, !PT ;  /* 0x0000000810ff7812 */ /* 0x000fe4000786c0ff */
[----:B------:R-:W-:-:S02]  /*b900*/  ISETP.LT.OR P1, PT, R102, 0x59, P1 ;  /* 0x000000596600780c */ /* 0x000fc40000f21670 */
[C---:B------:R-:W-:Y:S02]  /*b910*/  ISETP.GT.AND P4, PT, R103.reuse, 0x91, !P4 ;  /* 0x000000916700780c */ /* 0x040fe40006784270 */
[----:B------:R-:W-:Y:S02]  /*b920*/  FSEL R66, R66, -INF , !P1 ;  /* 0xff80000042427808 */ /* 0x000fe40004800000 */
[C---:B------:R-:W-:Y:S02]  /*b930*/  ISETP.GT.AND P1, PT, R103.reuse, 0x59, !P2 ;  /* 0x000000596700780c */ /* 0x040fe40005724270 */
[----:B------:R-:W-:Y:S02]  /*b940*/  LOP3.LUT P2, RZ, R16, 0x4, RZ, 0xc0, !PT ;  /* 0x0000000410ff7812 */ /* 0x000fe4000784c0ff */
[----:B------:R-:W-:Y:S02]  /*b950*/  ISETP.LT.OR P1, PT, R102, 0x5a, P1 ;  /* 0x0000005a6600780c */ /* 0x000fe40000f21670 */
[----:B------:R-:W-:-:S02]  /*b960*/  ISETP.GT.AND P5, PT, R103, 0x98, !P5 ;  /* 0x000000986700780c */ /* 0x000fc40006fa4270 */
[----:B------:R-:W-:Y:S02]  /*b970*/  FSEL R67, R67, -INF , !P1 ;  /* 0xff80000043437808 */ /* 0x000fe40004800000 */
[----:B------:R-:W-:Y:S02]  /*b980*/  ISETP.GT.AND P1, PT, R103, 0x60, !P6 ;  /* 0x000000606700780c */ /* 0x000fe40007724270 */
[----:B------:R-:W-:Y:S02]  /*b990*/  LOP3.LUT P6, RZ, R16, 0x2, RZ, 0xc0, !PT ;  /* 0x0000000210ff7812 */ /* 0x000fe400078cc0ff */
[----:B------:R-:W-:Y:S02]  /*b9a0*/  ISETP.LT.OR P1, PT, R102, 0x61, P1 ;  /* 0x000000616600780c */ /* 0x000fe40000f21670 */
[----:B0-----:R-:W-:Y:S02]  /*b9b0*/  FMNMX.FTZ R20, R14, R0, !PT ;  /* 0x000000000e147209 */ /* 0x001fe40007810000 */
[----:B------:R-:W-:-:S02]  /*b9c0*/  FSEL R40, R40, -INF , !P1 ;  /* 0xff80000028287808 */ /* 0x000fc40004800000 */
[----:B------:R-:W-:Y:S01]  /*b9d0*/  LOP3.LUT P1, RZ, R16, 0x800, RZ, 0xc0, !PT ;  /* 0x0000080010ff7812 */ /* 0x000fe2000782c0ff */
[----:B------:R-:W0:Y:S01]  /*b9e0*/  SHFL.BFLY PT, R0, R20, 0x1, 0x1f ;  /* 0x0c201f0014007f89 */ /* 0x000e2200000e0000 */
[C---:B------:R-:W-:Y:S02]  /*b9f0*/  ISETP.LT.OR P4, PT, R102.reuse, 0x92, P4 ;  /* 0x000000926600780c */ /* 0x040fe40002781670 */
[----:B------:R-:W-:Y:S02]  /*ba00*/  ISETP.GT.AND P1, PT, R103, 0x61, !P1 ;  /* 0x000000616700780c */ /* 0x000fe40004f24270 */
[C---:B------:R-:W-:Y:S02]  /*ba10*/  ISETP.LT.OR P5, PT, R102.reuse, 0x99, P5 ;  /* 0x000000996600780c */ /* 0x040fe40002fa1670 */
[----:B------:R-:W-:Y:S02]  /*ba20*/  ISETP.LT.OR P1, PT, R102, 0x62, P1 ;  /* 0x000000626600780c */ /* 0x000fe40000f21670 */
[----:B------:R-:W-:-:S02]  /*ba30*/  FSEL R31, R31, -INF , !P4 ;  /* 0xff8000001f1f7808 */ /* 0x000fc40006000000 */
[----:B------:R-:W-:Y:S02]  /*ba40*/  FSEL R41, R41, -INF , !P1 ;  /* 0xff80000029297808 */ /* 0x000fe40004800000 */
[----:B------:R-:W-:Y:S02]  /*ba50*/  LOP3.LUT P1, RZ, R16, 0x400, RZ, 0xc0, !PT ;  /* 0x0000040010ff7812 */ /* 0x000fe4000782c0ff */
[----:B------:R-:W-:Y:S02]  /*ba60*/  FSEL R35, R35, -INF , !P5 ;  /* 0xff80000023237808 */ /* 0x000fe40006800000 */
[----:B------:R-:W-:-:S04]  /*ba70*/  ISETP.GT.AND P1, PT, R103, 0x68, !P1 ;  /* 0x000000686700780c */ /* 0x000fc80004f24270 */
[----:B------:R-:W-:Y:S02]  /*ba80*/  ISETP.LT.OR P1, PT, R102, 0x69, P1 ;  /* 0x000000696600780c */ /* 0x000fe40000f21670 */
[----:B0-----:R-:W-:Y:S02]  /*ba90*/  FMNMX.FTZ R0, R20, R0, !PT ;  /* 0x0000000014007209 */ /* 0x001fe40007810000 */
        /* <DEDUP_REMOVED lines=39> */
[----:B------:R-:W-:Y:S02]  /*bd10*/  ISETP.GT.AND P1, PT, R103, RZ, !P6 ;  /* 0x000000ff6700720c */ /* 0x000fe40007724270 */
[----:B------:R-:W-:Y:S01]  /*bd20*/  LOP3.LUT P6, RZ, R17, 0x4, RZ, 0xc0, !PT ;  /* 0x0000000411ff7812 */ /* 0x000fe200078cc0ff */
        /* <DEDUP_REMOVED lines=12> */
[----:B------:R-:W-:Y:S01]  /*bdf0*/  MUFU.EX2 R14, R14 ;  /* 0x0000000e000e7308 */ /* 0x000fe20000000800 */
[----:B------:R-:W-:Y:S01]  /*be00*/  FMNMX.FTZ R8, R15, R8, !PT ;  /* 0x000000080f087209 */ /* 0x000fe20007810000 */
[-CC-:B------:R-:W-:Y:S01]  /*be10*/  FFMA.FTZ R72, R97, R56.reuse, -R12.reuse ;  /* 0x0000003861487223 */ /* 0x180fe2000001080c */
[----:B------:R-:W-:Y:S01]  /*be20*/  ISETP.GT.AND P2, PT, R103, 0x99, !P6 ;  /* 0x000000996700780c */ /* 0x000fe20007744270 */
[--C-:B------:R-:W-:Y:S01]  /*be30*/  FFMA.FTZ R21, R21, R56, -R12.reuse ;  /* 0x0000003815157223 */ /* 0x100fe2000001080c */
[----:B------:R-:W-:Y:S01]  /*be40*/  FMNMX.FTZ R8, R13, R8, !PT ;  /* 0x000000080d087209 */ /* 0x000fe20007810000 */
[--C-:B------:R-:W-:Y:S01]  /*be50*/  FFMA.FTZ R36, R115, R56, -R12.reuse ;  /* 0x0000003873247223 */ /* 0x100fe2000001080c */
[----:B------:R-:W-:Y:S01]  /*be60*/  FSEL R103, R30, -INF , !P1 ;  /* 0xff8000001e677808 */ /* 0x000fe20004800000 */
[----:B------:R-:W-:Y:S01]  /*be70*/  MUFU.EX2 R25, R25 ;  /* 0x0000001900197308 */ /* 0x000fe20000000800 */
[----:B------:R-:W-:Y:S01]  /*be80*/  FMNMX.FTZ R8, R89, R8, !PT ;  /* 0x0000000859087209 */ /* 0x000fe20007810000 */
[-CC-:B------:R-:W-:Y:S01]  /*be90*/  FFMA.FTZ R73, R73, R56.reuse, -R12.reuse ;  /* 0x0000003849497223 */ /* 0x180fe2000001080c */
[----:B------:R-:W-:Y:S01]  /*bea0*/  ISETP.LT.OR P2, PT, R102, 0x9a, P2 ;  /* 0x0000009a6600780c */ /* 0x000fe20001741670 */
        /* <DEDUP_REMOVED lines=36> */
[----:B------:R-:W0:Y:S01]  /*c0f0*/  MUFU.EX2 R39, R39 ;  /* 0x0000002700277308 */ /* 0x000e220000000800 */
[----:B------:R-:W-:-:S02]  /*c100*/  FMNMX.FTZ R8, R151, R8, !PT ;  /* 0x0000000897087209 */ /* 0x000fc40007810000 */
[----:B------:R-:W-:Y:S02]  /*c110*/  ISETP.NE.AND P6, PT, R110, 0x1, PT ;  /* 0x000000016e00780c */ /* 0x000fe40003fc5270 */
        /* <DEDUP_REMOVED lines=34> */
[----:B------:R-:W-:Y:S01]  /*c340*/  FSEL R109, R34, -INF , !P2 ;  /* 0xff800000226d7808 */ /* 0x000fe20005000000 */
[----:B------:R-:W-:-:S01]  /*c350*/  FFMA.FTZ R34, R133, R56, -R12 ;  /* 0x0000003885227223 */ /* 0x000fc2000001080c */
[----:B------:R-:W-:Y:S02]  /*c360*/  FMNMX.FTZ R8, R29, R8, !PT ;  /* 0x000000081d087209 */ /* 0x000fe40007810000 */
[----:B0-----:R-:W-:Y:S01]  /*c370*/  F2FP.SATFINITE.E4M3.F32.PACK_AB_MERGE_C R148, R95, R38, RZ ;  /* 0x000000265f94723e */ /* 0x001fe200048070ff */
[----:B------:R-:W-:Y:S01]  /*c380*/  MUFU.EX2 R48, R48 ;  /* 0x0000003000307308 */ /* 0x000fe20000000800 */
[----:B------:R-:W-:Y:S02]  /*c390*/  FMNMX.FTZ R8, R103, R8, !PT ;  /* 0x0000000867087209 */ /* 0x000fe40007810000 */
[----:B------:R-:W-:-:S02]  /*c3a0*/  F2FP.SATFINITE.E4M3.F32.PACK_AB_MERGE_C R148, R73, R36, R148 ;  /* 0x000000244994723e */ /* 0x000fc40004807094 */
[----:B------:R-:W-:-:S03]  /*c3b0*/  FMNMX.FTZ R8, R31, R8, !PT ;  /* 0x000000081f087209 */ /* 0x000fc60007810000 */
[----:B------:R-:W0:Y:S01]  /*c3c0*/  MUFU.EX2 R85, R85 ;  /* 0x0000005500557308 */ /* 0x000e220000000800 */
[----:B------:R-:W-:-:S04]  /*c3d0*/  FMNMX.FTZ R8, R35, R8, !PT ;  /* 0x0000000823087209 */ /* 0x000fc80007810000 */
[----:B------:R-:W-:-:S03]  /*c3e0*/  FMNMX.FTZ R8, R109, R8, !PT ;  /* 0x000000086d087209 */ /* 0x000fc60007810000 */
[----:B------:R-:W-:Y:S02]  /*c3f0*/  MUFU.EX2 R52, R52 ;  /* 0x0000003400347308 */ /* 0x000fe40000000800 */
[----:B------:R-:W1:Y:S06]  /*c400*/  SHFL.BFLY PT, R111, R8, 0x2, 0x1f ;  /* 0x0c401f00086f7f89 */ /* 0x000e6c00000e0000 */
[----:B------:R-:W-:Y:S01]  /*c410*/  MUFU.EX2 R87, R87 ;  /* 0x0000005700577308 */ /* 0x000fe20000000800 */
[----:B0-----:R-:W-:-:S04]  /*c420*/  F2FP.SATFINITE.E4M3.F32.PACK_AB_MERGE_C R150, R85, R48, RZ ;  /* 0x000000305596723e */ /* 0x001fc800048070ff */
[----:B------:R-:W-:-:S03]  /*c430*/  F2FP.SATFINITE.E4M3.F32.PACK_AB_MERGE_C R150, R81, R44, R150 ;  /* 0x0000002c5196723e */ /* 0x000fc60004807096 */
[----:B------:R-:W-:Y:S08]  /*c440*/  MUFU.EX2 R54, R54 ;  /* 0x0000003600367308 */ /* 0x000ff00000000800 */
[----:B------:R-:W0:Y:S01]  /*c450*/  MUFU.EX2 R61, R61 ;  /* 0x0000003d003d7308 */ /* 0x000e220000000800 */
[----:B-1----:R-:W-:Y:S01]  /*c460*/  FMNMX.FTZ R76, R8, R111, !PT ;  /* 0x0000006f084c7209 */ /* 0x002fe20007810000 */
[----:B------:R-:W-:-:S04]  /*c470*/  FFMA.FTZ R111, R145, R56, -R12 ;  /* 0x00000038916f7223 */ /* 0x000fc8000001080c */
[----:B------:R-:W1:Y:S02]  /*c480*/  SHFL.BFLY PT, R113, R76, 0x1, 0x1f ;  /* 0x0c201f004c717f89 */ /* 0x000e6400000e0000 */
[----:B------:R-:W-:Y:S08]  /*c490*/  MUFU.EX2 R60, R60 ;  /* 0x0000003c003c7308 */ /* 0x000ff00000000800 */
[----:B------:R-:W2:Y:S01]  /*c4a0*/  MUFU.EX2 R69, R69 ;  /* 0x0000004500457308 */ /* 0x000ea20000000800 */
[----:B0-----:R-:W-:-:S04]  /*c4b0*/  F2FP.SATFINITE.E4M3.F32.PACK_AB_MERGE_C R144, R61, R54, RZ ;  /* 0x000000363d90723e */ /* 0x001fc800048070ff */
[----:B------:R-:W-:-:S03]  /*c4c0*/  F2FP.SATFINITE.E4M3.F32.PACK_AB_MERGE_C R144, R87, R52, R144 ;  /* 0x000000345790723e */ /* 0x000fc60004807090 */
[----:B------:R-:W-:Y:S01]  /*c4d0*/  MUFU.EX2 R58, R58 ;  /* 0x0000003a003a7308 */ /* 0x000fe20000000800 */
[----:B-1----:R-:W-:Y:S01]  /*c4e0*/  FMNMX.FTZ R8, R76, R113, !PT ;  /* 0x000000714c087209 */ /* 0x002fe20007810000 */
[----:B------:R-:W-:-:S06]  /*c4f0*/  FFMA.FTZ R76, R37, R56, -R12 ;  /* 0x00000038254c7223 */ /* 0x000fcc000001080c */
[----:B------:R-:W-:Y:S01]  /*c500*/  MUFU.EX2 R65, R65 ;  /* 0x0000004100417308 */ /* 0x000fe20000000800 */
[----:B--2---:R-:W-:Y:S01]  /*c510*/  F2FP.SATFINITE.E4M3.F32.PACK_AB_MERGE_C R146, R69, R60, RZ ;  /* 0x0000003c4592723e */ /* 0x004fe200048070ff */
[C---:B------:R-:W-:Y:S01]  /*c520*/  FFMA.FTZ R78, R8.reuse, R56, -8 ;  /* 0xc1000000084e7423 */ /* 0x040fe20000010038 */
[----:B------:R-:W-:-:S04]  /*c530*/  FSETP.NEU.FTZ.AND P1, PT, R8, -INF , PT ;  /* 0xff8000000800780b */ /* 0x000fc80003f3d000 */
[----:B------:R-:W-:Y:S01]  /*c540*/  FSEL R12, R78, RZ, P1 ;  /* 0x000000ff4e0c7208 */ /* 0x000fe20000800000 */
[----:B------:R-:W-:Y:S04]  /*c550*/  MUFU.EX2 R34, R34 ;  /* 0x0000002200227308 */ /* 0x000fe80000000800 */
[----:B------:R-:W-:-:S01]  /*c560*/  FFMA.FTZ R3, R3, R56, -R12 ;  /* 0x0000003803037223 */ /* 0x000fc2000001080c */
[-CC-:B------:R-:W-:Y:S01]  /*c570*/  FFMA.FTZ R78, R9, R56.reuse, -R12.reuse ;  /* 0x00000038094e7223 */ /* 0x180fe2000001080c */
[----:B------:R-:W-:-:S01]  /*c580*/  FFMA.FTZ R96, R59, R56, -R12 ;  /* 0x000000383b607223 */ /* 0x000fc2000001080c */
[-CC-:B------:R-:W-:Y:S01]  /*c590*/  FFMA.FTZ R9, R15, R56.reuse, -R12.reuse ;  /* 0x000000380f097223 */ /* 0x180fe2000001080c */
[----:B------:R-:W-:-:S01]  /*c5a0*/  FFMA.FTZ R59, R62, R56, -R12 ;  /* 0x000000383e3b7223 */ /* 0x000fc2000001080c */
[----:B------:R-:W-:Y:S01]  /*c5b0*/  FFMA.FTZ R62, R63, R56, -R12 ;  /* 0x000000383f3e7223 */ /* 0x000fe2000001080c */
[----:B------:R-:W-:Y:S01]  /*c5c0*/  MUFU.EX2 R3, R3 ;  /* 0x0000000300037308 */ /* 0x000fe20000000800 */
[----:B------:R-:W-:-:S01]  /*c5d0*/  FADD.FTZ R63, R14, R25 ;  /* 0x000000190e3f7221 */ /* 0x000fc20000010000 */
[-CC-:B------:R-:W-:Y:S01]  /*c5e0*/  FFMA.FTZ R80, R13, R56.reuse, -R12.reuse ;  /* 0x000000380d507223 */ /* 0x180fe2000001080c */
[----:B------:R-:W-:-:S01]  /*c5f0*/  FFMA.FTZ R13, R89, R56, -R12 ;  /* 0x00000038590d7223 */ /* 0x000fc2000001080c */
[----:B------:R-:W-:Y:S01]  /*c600*/  FFMA.FTZ R82, R99, R56, -R12 ;  /* 0x0000003863527223 */ /* 0x000fe2000001080c */
[----:B------:R-:W-:-:S01]  /*c610*/  FADD.FTZ R98, R20, R63 ;  /* 0x0000003f14627221 */ /* 0x000fc20000010000 */
[-CC-:B------:R-:W-:Y:S01]  /*c620*/  FFMA.FTZ R15, R93, R56.reuse, -R12.reuse ;  /* 0x000000385d0f7223 */ /* 0x180fe2000001080c */
[----:B------:R-:W-:-:S01]  /*c630*/  FFMA.FTZ R84, R101, R56, -R12 ;  /* 0x0000003865547223 */ /* 0x000fc2000001080c */
[----:B------:R-:W0:Y:S01]  /*c640*/  MUFU.EX2 R78, R78 ;  /* 0x0000004e004e7308 */ /* 0x000e220000000800 */
[----:B------:R-:W-:-:S01]  /*c650*/  FADD.FTZ R98, R39, R98 ;  /* 0x0000006227627221 */ /* 0x000fc20000010000 */
[-CC-:B------:R-:W-:Y:S01]  /*c660*/  FFMA.FTZ R63, R66, R56.reuse, -R12.reuse ;  /* 0x00000038423f7223 */ /* 0x180fe2000001080c */
[----:B------:R-:W-:-:S01]  /*c670*/  FFMA.FTZ R66, R67, R56, -R12 ;  /* 0x0000003843427223 */ /* 0x000fc2000001080c */
[----:B------:R-:W-:Y:S01]  /*c680*/  FFMA.FTZ R37, R107, R56, -R12 ;  /* 0x000000386b257223 */ /* 0x000fe2000001080c */
[----:B------:R-:W-:-:S01]  /*c690*/  FADD.FTZ R89, R21, R98 ;  /* 0x0000006215597221 */ /* 0x000fc20000010000 */
[-CC-:B------:R-:W-:Y:S01]  /*c6a0*/  FFMA.FTZ R86, R75, R56.reuse, -R12.reuse ;  /* 0x000000384b567223 */ /* 0x180fe2000001080c */
[----:B------:R-:W-:-:S01]  /*c6b0*/  FFMA.FTZ R75, R77, R56, -R12 ;  /* 0x000000384d4b7223 */ /* 0x000fc2000001080c */
[----:B------:R-:W1:Y:S01]  /*c6c0*/  MUFU.EX2 R9, R9 ;  /* 0x0000000900097308 */ /* 0x000e620000000800 */
[----:B------:R-:W-:-:S01]  /*c6d0*/  FADD.FTZ R89, R24, R89 ;  /* 0x0000005918597221 */ /* 0x000fc20000010000 */
[-CC-:B------:R-:W-:Y:S01]  /*c6e0*/  FFMA.FTZ R88, R147, R56.reuse, -R12.reuse ;  /* 0x0000003893587223 */ /* 0x180fe2000001080c */
[----:B------:R-:W-:-:S01]  /*c6f0*/  FFMA.FTZ R77, R79, R56, -R12 ;  /* 0x000000384f4d7223 */ /* 0x000fc2000001080c */
[----:B------:R-:W-:Y:S01]  /*c700*/  FFMA.FTZ R90, R149, R56, -R12 ;  /* 0x00000038955a7223 */ /* 0x000fe2000001080c */
[----:B------:R-:W-:-:S01]  /*c710*/  FADD.FTZ R100, R32, R89 ;  /* 0x0000005920647221 */ /* 0x000fc20000010000 */
[-CC-:B------:R-:W-:Y:S01]  /*c720*/  FFMA.FTZ R41, R41, R56.reuse, -R12.reuse ;  /* 0x0000003829297223 */ /* 0x180fe2000001080c */
[----:B------:R-:W-:-:S01]  /*c730*/  FFMA.FTZ R79, R151, R56, -R12 ;  /* 0x00000038974f7223 */ /* 0x000fc2000001080c */
[----:B------:R-:W2:Y:S01]  /*c740*/  MUFU.EX2 R80, R80 ;  /* 0x0000005000507308 */ /* 0x000ea20000000800 */
[----:B0-----:R-:W-:-:S01]  /*c750*/  FADD.FTZ R98, R3, R78 ;  /* 0x0000004e03627221 */ /* 0x001fc20000010000 */
[----:B------:R-:W-:Y:S01]  /*c760*/  FADD.FTZ R89, R91, R100 ;  /* 0x000000645b597221 */ /* 0x000fe20000010000 */
[----:B------:R-:W-:-:S01]  /*c770*/  FFMA.FTZ R92, R83, R56, -R12 ;  /* 0x00000038535c7223 */ /* 0x000fc2000001080c */
[-CC-:B------:R-:W-:Y:S01]  /*c780*/  FFMA.FTZ R83, R153, R56.reuse, -R12.reuse ;  /* 0x0000003899537223 */ /* 0x180fe2000001080c */
[----:B------:R-:W-:-:S01]  /*c790*/  FFMA.FTZ R94, R57, R56, -R12 ;  /* 0x00000038395e7223 */ /* 0x000fc2000001080c */
[----:B------:R-:W-:Y:S01]  /*c7a0*/  FADD.FTZ R100, R36, R89 ;  /* 0x0000005924647221 */ /* 0x000fe20000010000 */
[----:B------:R-:W-:-:S01]  /*c7b0*/  FFMA.FTZ R57, R155, R56, -R12 ;  /* 0x000000389b397223 */ /* 0x000fc2000001080c */
[----:B------:R-:W0:Y:S01]  /*c7c0*/  MUFU.EX2 R13, R13 ;  /* 0x0000000d000d7308 */ /* 0x000e220000000800 */
[----:B-1----:R-:W-:-:S01]  /*c7d0*/  FADD.FTZ R67, R9, R98 ;  /* 0x0000006209437221 */ /* 0x002fc20000010000 */
[----:B------:R-:W-:Y:S01]  /*c7e0*/  FADD.FTZ R89, R73, R100 ;  /* 0x0000006449597221 */ /* 0x000fe20000010000 */
[----:B------:R-:W-:-:S01]  /*c7f0*/  FFMA.FTZ R43, R43, R56, -R12 ;  /* 0x000000382b2b7223 */ /* 0x000fc2000001080c */
[----:B------:R-:W-:Y:S01]  /*c800*/  FFMA.FTZ R40, R40, R56, -R12 ;  /* 0x0000003828287223 */ /* 0x000fe2000001080c */
[----:B------:R-:W-:Y:S01]  /*c810*/  F2FP.SATFINITE.E4M3.F32.PACK_AB_MERGE_C R146, R65, R58, R146 ;  /* 0x0000003a4192723e */ /* 0x000fe20004807092 */
[-CC-:B------:R-:W-:Y:S01]  /*c820*/  FFMA.FTZ R26, R26, R56.reuse, -R12.reuse ;  /* 0x000000381a1a7223 */ /* 0x180fe2000001080c */
[----:B------:R-:W-:-:S01]  /*c830*/  FFMA.FTZ R27, R27, R56, -R12 ;  /* 0x000000381b1b7223 */ /* 0x000fc2000001080c */
[----:B------:R-:W1:Y:S01]  /*c840*/  MUFU.EX2 R82, R82 ;  /* 0x0000005200527308 */ /* 0x000e620000000800 */
[----:B--2---:R-:W-:-:S01]  /*c850*/  FADD.FTZ R98, R80, R67 ;  /* 0x0000004350627221 */ /* 0x004fc20000010000 */
[----:B------:R-:W-:Y:S01]  /*c860*/  F2FP.SATFINITE.E4M3.F32.PACK_AB_MERGE_C R80, R80, R9, RZ ;  /* 0x000000095050723e */ /* 0x000fe200048070ff */
[----:B------:R-:W-:-:S01]  /*c870*/  FFMA.FTZ R28, R28, R56, -R12 ;  /* 0x000000381c1c7223 */ /* 0x000fc2000001080c */
[-CC-:B------:R-:W-:Y:S01]  /*c880*/  FFMA.FTZ R29, R29, R56.reuse, -R12.reuse ;  /* 0x000000381d1d7223 */ /* 0x180fe2000001080c */
[----:B------:R-:W-:-:S01]  /*c890*/  FFMA.FTZ R103, R103, R56, -R12 ;  /* 0x0000003867677223 */ /* 0x000fc2000001080c */
[----:B------:R-:W-:Y:S01]  /*c8a0*/  F2FP.SATFINITE.E4M3.F32.PACK_AB_MERGE_C R153, R78, R3, R80 ;  /* 0x000000034e99723e */ /* 0x000fe20004807050 */
[----:B------:R-:W-:-:S01]  /*c8b0*/  FFMA.FTZ R31, R31, R56, -R12 ;  /* 0x000000381f1f7223 */ /* 0x000fc2000001080c */
[----:B------:R-:W2:Y:S01]  /*c8c0*/  MUFU.EX2 R15, R15 ;  /* 0x0000000f000f7308 */ /* 0x000ea20000000800 */
[----:B0-----:R-:W-:-:S01]  /*c8d0*/  FADD.FTZ R67, R13, R98 ;  /* 0x000000620d437221 */ /* 0x001fc20000010000 */
[----:B------:R-:W-:Y:S01]  /*c8e0*/  FADD.FTZ R98, R38, R89 ;  /* 0x0000005926627221 */ /* 0x000fe20000010000 */
[----:B------:R-:W-:-:S03]  /*c8f0*/  FFMA.FTZ R35, R35, R56, -R12 ;  /* 0x0000003823237223 */ /* 0x000fc6000001080c */
[----:B------:R-:W-:Y:S02]  /*c900*/  FADD.FTZ R89, R95, R98 ;  /* 0x000000625f597221 */ /* 0x000fe40000010000 */
[----:B------:R-:W0:Y:S01]  /*c910*/  MUFU.EX2 R84, R84 ;  /* 0x0000005400547308 */ /* 0x000e220000000800 */
[----:B-1----:R-:W-:-:S01]  /*c920*/  FADD.FTZ R20, R82, R67 ;  /* 0x0000004352147221 */ /* 0x002fc20000010000 */
[----:B------:R-:W-:-:S06]  /*c930*/  FADD.FTZ R38, R44, R89 ;  /* 0x000000592c267221 */ /* 0x000fcc0000010000 */
[----:B------:R-:W1:Y:S01]  /*c940*/  MUFU.EX2 R37, R37 ;  /* 0x0000002500257308 */ /* 0x000e620000000800 */
[----:B--2---:R-:W-:-:S01]  /*c950*/  FADD.FTZ R67, R15, R20 ;  /* 0x000000140f437221 */ /* 0x004fc20000010000 */
[----:B------:R-:W-:-:S06]  /*c960*/  FFMA.FTZ R20, R42, R56, -R12 ;  /* 0x000000382a147223 */ /* 0x000fcc000001080c */
        /* <DEDUP_REMOVED lines=9> */
[----:B0-----:R-:W-:-:S01]  /*ca00*/  FADD.FTZ R25, R75, R14 ;  /* 0x0000000e4b197221 */ /* 0x001fc20000010000 */
[----:B------:R-:W-:-:S06]  /*ca10*/  FFMA.FTZ R14, R46, R56, -R12 ;  /* 0x000000382e0e7223 */ /* 0x000fcc000001080c */
[----:B------:R0:W-:Y:S01]  /*ca20*/  MUFU.EX2 R39, R41 ;  /* 0x0000002900277308 */ /* 0x0001e20000000800 */
[----:B-1----:R-:W-:-:S04]  /*ca30*/  F2FP.SATFINITE.E4M3.F32.PACK_AB_MERGE_C R75, R88, R75, RZ ;  /* 0x0000004b584b723e */ /* 0x002fc800048070ff */
[----:B------:R-:W-:-:S03]  /*ca40*/  F2FP.SATFINITE.E4M3.F32.PACK_AB_MERGE_C R149, R86, R37, R75 ;  /* 0x000000255695723e */ /* 0x000fc6000480704b */
[----:B------:R-:W1:Y:S01]  /*ca50*/  MUFU.EX2 R90, R90 ;  /* 0x0000005a005a7308 */ /* 0x000e620000000800 */
[----:B0-----:R-:W-:-:S04]  /*ca60*/  FADD.FTZ R41, R81, R38 ;  /* 0x0000002651297221 */ /* 0x001fc80000010000 */
[----:B------:R-:W-:-:S03]  /*ca70*/  FADD.FTZ R24, R48, R41 ;  /* 0x0000002930187221 */ /* 0x000fc60000010000 */
[----:B------:R-:W0:Y:S01]  /*ca80*/  MUFU.EX2 R79, R79 ;  /* 0x0000004f004f7308 */ /* 0x000e220000000800 */
[----:B------:R-:W-:-:S01]  /*ca90*/  FADD.FTZ R85, R85, R24 ;  /* 0x0000001855557221 */ /* 0x000fc20000010000 */
[----:B------:R-:W-:Y:S01]  /*caa0*/  FADD.FTZ R24, R88, R25 ;  /* 0x0000001958187221 */ /* 0x000fe20000010000 */
[----:B------:R-:W-:-:S02]  /*cab0*/  FFMA.FTZ R25, R47, R56, -R12 ;  /* 0x000000382f197223 */ /* 0x000fc4000001080c */
[----:B------:R-:W-:Y:S01]  /*cac0*/  FADD.FTZ R32, R52, R85 ;  /* 0x0000005534207221 */ /* 0x000fe20000010000 */
[----:B--2---:R-:W-:-:S02]  /*cad0*/  FADD.FTZ R41, R77, R24 ;  /* 0x000000184d297221 */ /* 0x004fc40000010000 */
[----:B------:R-:W2:Y:S02]  /*cae0*/  MUFU.EX2 R92, R92 ;  /* 0x0000005c005c7308 */ /* 0x000ea40000000800 */
[----:B-1----:R-:W-:-:S06]  /*caf0*/  FADD.FTZ R24, R90, R41 ;  /* 0x000000295a187221 */ /* 0x002fcc0000010000 */
[----:B------:R-:W1:Y:S01]  /*cb00*/  MUFU.EX2 R83, R83 ;  /* 0x0000005300537308 */ /* 0x000e620000000800 */
[----:B0-----:R-:W-:-:S01]  /*cb10*/  FADD.FTZ R41, R79, R24 ;  /* 0x000000184f297221 */ /* 0x001fc20000010000 */
[----:B------:R-:W-:-:S06]  /*cb20*/  FFMA.FTZ R24, R50, R56, -R12 ;  /* 0x0000003832187223 */ /* 0x000fcc000001080c */
[----:B------:R-:W0:Y:S01]  /*cb30*/  MUFU.EX2 R94, R94 ;  /* 0x0000005e005e7308 */ /* 0x000e220000000800 */
[----:B--2---:R-:W-:-:S04]  /*cb40*/  F2FP.SATFINITE.E4M3.F32.PACK_AB_MERGE_C R79, R92, R79, RZ ;  /* 0x0000004f5c4f723e */ /* 0x004fc800048070ff */
[----:B------:R-:W-:-:S03]  /*cb50*/  F2FP.SATFINITE.E4M3.F32.PACK_AB_MERGE_C R151, R90, R77, R79 ;  /* 0x0000004d5a97723e */ /* 0x000fc6000480704f */
[----:B------:R-:W2:Y:S08]  /*cb60*/  MUFU.EX2 R57, R57 ;  /* 0x0000003900397308 */ /* 0x000eb00000000800 */
[----:B------:R3:W-:Y:S08]  /*cb70*/  MUFU.EX2 R21, R43 ;  /* 0x0000002b00157308 */ /* 0x0007f00000000800 */
[----:B------:R-:W4:Y:S01]  /*cb80*/  MUFU.EX2 R96, R96 ;  /* 0x0000006000607308 */ /* 0x000f220000000800 */
[----:B---3--:R-:W-:-:S01]  /*cb90*/  FADD.FTZ R43, R87, R32 ;  /* 0x00000020572b7221 */ /* 0x008fc20000010000 */
[----:B------:R-:W-:Y:S01]  /*cba0*/  FADD.FTZ R32, R92, R41 ;  /* 0x000000295c207221 */ /* 0x000fe20000010000 */
[----:B------:R-:W-:-:S01]  /*cbb0*/  FFMA.FTZ R41, R51, R56, -R12 ;  /* 0x0000003833297223 */ /* 0x000fc2000001080c */
[----:B------:R-:W-:Y:S01]  /*cbc0*/  FFMA.FTZ R12, R109, R56, -R12 ;  /* 0x000000386d0c7223 */ /* 0x000fe2000001080c */
[----:B------:R-:W-:-:S01]  /*cbd0*/  FADD.FTZ R54, R54, R43 ;  /* 0x0000002b36367221 */ /* 0x000fc20000010000 */
[----:B-1----:R-:W-:-:S02]  /*cbe0*/  FADD.FTZ R43, R83, R32 ;  /* 0x00000020532b7221 */ /* 0x002fc40000010000 */
[----:B------:R-:W1:Y:S01]  /*cbf0*/  MUFU.EX2 R59, R59 ;  /* 0x0000003b003b7308 */ /* 0x000e620000000800 */
[----:B------:R-:W-:-:S01]  /*cc00*/  FADD.FTZ R61, R61, R54 ;  /* 0x000000363d3d7221 */ /* 0x000fc20000010000 */
[----:B0-----:R-:W-:-:S03]  /*cc10*/  FADD.FTZ R32, R94, R43 ;  /* 0x0000002b5e207221 */ /* 0x001fc60000010000 */
[----:B------:R-:W-:Y:S01]  /*cc20*/  FADD.FTZ R36, R58, R61 ;  /* 0x0000003d3a247221 */ /* 0x000fe20000010000 */
[----:B--2---:R-:W-:-:S02]  /*cc30*/  FADD.FTZ R43, R57, R32 ;  /* 0x00000020392b7221 */ /* 0x004fc40000010000 */
[----:B------:R-:W0:Y:S01]  /*cc40*/  MUFU.EX2 R62, R62 ;  /* 0x0000003e003e7308 */ /* 0x000e220000000800 */
[----:B------:R-:W-:-:S01]  /*cc50*/  FADD.FTZ R65, R65, R36 ;  /* 0x0000002441417221 */ /* 0x000fc20000010000 */
[C---:B----4-:R-:W-:Y:S01]  /*cc60*/  FADD.FTZ R32, R96.reuse, R43 ;  /* 0x0000002b60207221 */ /* 0x050fe20000010000 */
[----:B------:R-:W-:Y:S02]  /*cc70*/  F2FP.SATFINITE.E4M3.F32.PACK_AB_MERGE_C R57, R96, R57, RZ ;  /* 0x000000396039723e */ /* 0x000fe400048070ff */
[----:B------:R-:W-:Y:S02]  /*cc80*/  FADD.FTZ R60, R60, R65 ;  /* 0x000000413c3c7221 */ /* 0x000fe40000010000 */
[----:B------:R-:W-:Y:S01]  /*cc90*/  F2FP.SATFINITE.E4M3.F32.PACK_AB_MERGE_C R145, R94, R83, R57 ;  /* 0x000000535e91723e */ /* 0x000fe20004807039 */
[----:B------:R-:W2:Y:S01]  /*cca0*/  MUFU.EX2 R45, R45 ;  /* 0x0000002d002d7308 */ /* 0x000ea20000000800 */
[----:B-1----:R-:W-:-:S01]  /*ccb0*/  FADD.FTZ R43, R59, R32 ;  /* 0x000000203b2b7221 */ /* 0x002fc20000010000 */
[----:B------:R-:W-:-:S06]  /*ccc0*/  FADD.FTZ R69, R69, R60 ;  /* 0x0000003c45457221 */ /* 0x000fcc0000010000 */
[----:B------:R-:W1:Y:S01]  /*ccd0*/  MUFU.EX2 R63, R63 ;  /* 0x0000003f003f7308 */ /* 0x000e620000000800 */
[----:B0-----:R-:W-:-:S07]  /*cce0*/  FADD.FTZ R32, R62, R43 ;  /* 0x0000002b3e207221 */ /* 0x001fce0000010000 */
[----:B------:R-:W-:Y:S01]  /*ccf0*/  MUFU.EX2 R30, R131 ;  /* 0x00000083001e7308 */ /* 0x000fe20000000800 */
[----:B--2---:R-:W-:-:S07]  /*cd00*/  F2FP.SATFINITE.E4M3.F32.PACK_AB_MERGE_C R140, R45, R34, RZ ;  /* 0x000000222d8c723e */ /* 0x004fce00048070ff */
        /* <DEDUP_REMOVED lines=14> */
[----:B--2---:R-:W-:-:S04]  /*cdf0*/  FADD.FTZ R30, R40, R15 ;  /* 0x0000000f281e7221 */ /* 0x004fc80000010000 */
[----:B------:R-:W-:-:S03]  /*ce00*/  FADD.FTZ R15, R39, R30 ;  /* 0x0000001e270f7221 */ /* 0x000fc60000010000 */
[----:B------:R-:W1:Y:S01]  /*ce10*/  MUFU.EX2 R53, R53 ;  /* 0x0000003500357308 */ /* 0x000e620000000800 */
[----:B0-----:R-:W-:-:S01]  /*ce20*/  FADD.FTZ R30, R20, R15 ;  /* 0x0000000f141e7221 */ /* 0x001fc20000010000 */
[----:B------:R-:W-:-:S03]  /*ce30*/  F2FP.SATFINITE.E4M3.F32.PACK_AB_MERGE_C R15, R21, R20, RZ ;  /* 0x00000014150f723e */ /* 0x000fc600048070ff */
[----:B------:R-:W-:Y:S01]  /*ce40*/  FADD.FTZ R21, R21, R30 ;  /* 0x0000001e15157221 */ /* 0x000fe20000010000 */
[----:B------:R-:W-:Y:S02]  /*ce50*/  F2FP.SATFINITE.E4M3.F32.PACK_AB_MERGE_C R141, R39, R40, R15 ;  /* 0x00000028278d723e */ /* 0x000fe4000480700f */
[----:B------:R-:W-:Y:S08]  /*ce60*/  MUFU.EX2 R64, R64 ;  /* 0x0000004000407308 */ /* 0x000ff00000000800 */
[----:B------:R-:W0:Y:S01]  /*ce70*/  MUFU.EX2 R49, R49 ;  /* 0x0000003100317308 */ /* 0x000e220000000800 */
[----:B-1----:R-:W-:-:S07]  /*ce80*/  F2FP.SATFINITE.E4M3.F32.PACK_AB_MERGE_C R142, R53, R68, RZ ;  /* 0x00000044358e723e */ /* 0x002fce00048070ff */
        /* <DEDUP_REMOVED lines=8> */
[----:B------:R-:W1:Y:S03]  /*cf10*/  @P6 LDC R21, c[0x0][0x44c] ;  /* 0x00011300ff156b82 */ /* 0x000e660000000800 */
[----:B------:R-:W-:-:S02]  /*cf20*/  FADD.FTZ R53, R53, R68 ;  /* 0x0000004435357221 */ /* 0x000fc40000010000 */
[----:B------:R-:W-:Y:S01]  /*cf30*/  MUFU.EX2 R72, R72 ;  /* 0x0000004800487308 */ /* 0x000fe20000000800 */
[----:B--2---:R-:W-:-:S07]  /*cf40*/  FADD.FTZ R3, R25, R20 ;  /* 0x0000001419037221 */ /* 0x004fce0000010000 */
[----:B------:R-:W2:Y:S01]  /*cf50*/  MUFU.EX2 R97, R97 ;  /* 0x0000006100617308 */ /* 0x000ea20000000800 */
[----:B0-----:R-:W-:-:S07]  /*cf60*/  FADD.FTZ R30, R24, R3 ;  /* 0x00000003181e7221 */ /* 0x001fce0000010000 */
[----:B------:R-:W0:Y:S01]  /*cf70*/  MUFU.EX2 R41, R41 ;  /* 0x0000002900297308 */ /* 0x000e220000000800 */
[----:B-1----:R-:W-:-:S07]  /*cf80*/  @P6 IMAD.HI.U32 R21, R108, R21, RZ ;  /* 0x000000156c156227 */ /* 0x002fce00078e00ff */
[----:B------:R-:W-:Y:S01]  /*cf90*/  MUFU.EX2 R70, R70 ;  /* 0x0000004600467308 */ /* 0x000fe20000000800 */
[----:B--2---:R-:W-:-:S07]  /*cfa0*/  F2FP.SATFINITE.E4M3.F32.PACK_AB_MERGE_C R3, R97, R72, RZ ;  /* 0x000000486103723e */ /* 0x004fce00048070ff */
[----:B------:R-:W1:Y:S01]  /*cfb0*/  MUFU.EX2 R55, R55 ;  /* 0x0000003700377308 */ /* 0x000e620000000800 */
[C---:B0-----:R-:W-:Y:S01]  /*cfc0*/  F2FP.SATFINITE.E4M3.F32.PACK_AB_MERGE_C R13, R41.reuse, R24, RZ ;  /* 0x00000018290d723e */ /* 0x041fe200048070ff */
[----:B------:R-:W-:Y:S02]  /*cfd0*/  FADD.FTZ R41, R41, R30 ;  /* 0x0000001e29297221 */ /* 0x000fe40000010000 */
[----:B------:R-:W0:Y:S01]  /*cfe0*/  @P6 LDC R30, c[0x0][0x450] ;  /* 0x00011400ff1e6b82 */ /* 0x000e220000000800 */
[----:B------:R-:W-:-:S03]  /*cff0*/  F2FP.SATFINITE.E4M3.F32.PACK_AB_MERGE_C R143, R25, R14, R13 ;  /* 0x0000000e198f723e */ /* 0x000fc6000480700d */
[----:B------:R-:W2:Y:S08]  /*d000*/  MUFU.EX2 R26, R26 ;  /* 0x0000001a001a7308 */ /* 0x000eb00000000800 */
[----:B------:R-:W3:Y:S01]  /*d010*/  MUFU.EX2 R9, R27 ;  /* 0x0000001b00097308 */ /* 0x000ee20000000800 */
[----:B-1----:R-:W-:Y:S01]  /*d020*/  F2FP.SATFINITE.E4M3.F32.PACK_AB_MERGE_C R136, R55, R70, R3 ;  /* 0x000000463788723e */ /* 0x002fe20004807003 */
[----:B------:R-:W-:-:S04]  /*d030*/  FADD.FTZ R70, R70, R53 ;  /* 0x0000003546467221 */ /* 0x000fc80000010000 */
[----:B------:R-:W-:Y:S02]  /*d040*/  FADD.FTZ R55, R55, R70 ;  /* 0x0000004637377221 */ /* 0x000fe40000010000 */
[----:B------:R-:W1:Y:S01]  /*d050*/  MUFU.EX2 R28, R28 ;  /* 0x0000001c001c7308 */ /* 0x000e620000000800 */
[----:B--2---:R-:W-:-:S01]  /*d060*/  FADD.FTZ R24, R26, R41 ;  /* 0x000000291a187221 */ /* 0x004fc20000010000 */
[----:B------:R-:W-:-:S04]  /*d070*/  FADD.FTZ R72, R72, R55 ;  /* 0x0000003748487221 */ /* 0x000fc80000010000 */
[----:B------:R-:W-:Y:S02]  /*d080*/  FADD.FTZ R97, R97, R72 ;  /* 0x0000004861617221 */ /* 0x000fe40000010000 */
[----:B------:R-:W-:Y:S01]  /*d090*/  MUFU.EX2 R33, R33 ;  /* 0x0000002100217308 */ /* 0x000fe20000000800 */
[----:B---3--:R-:W-:-:S07]  /*d0a0*/  FADD.FTZ R3, R9, R24 ;  /* 0x0000001809037221 */ /* 0x008fce0000010000 */
[----:B------:R-:W2:Y:S01]  /*d0b0*/  MUFU.EX2 R76, R76 ;  /* 0x0000004c004c7308 */ /* 0x000ea20000000800 */
[----:B-1----:R-:W-:-:S07]  /*d0c0*/  FADD.FTZ R14, R28, R3 ;  /* 0x000000031c0e7221 */ /* 0x002fce0000010000 */
[----:B------:R-:W-:Y:S08]  /*d0d0*/  MUFU.EX2 R74, R74 ;  /* 0x0000004a004a7308 */ /* 0x000ff00000000800 */
[----:B------:R-:W1:Y:S01]  /*d0e0*/  MUFU.EX2 R111, R111 ;  /* 0x0000006f006f7308 */ /* 0x000e620000000800 */
[----:B--2---:R-:W-:-:S07]  /*d0f0*/  F2FP.SATFINITE.E4M3.F32.PACK_AB_MERGE_C R3, R76, R33, RZ ;  /* 0x000000214c03723e */ /* 0x004fce00048070ff */
[----:B------:R-:W2:Y:S08]  /*d100*/  MUFU.EX2 R29, R29 ;  /* 0x0000001d001d7308 */ /* 0x000eb00000000800 */
[----:B------:R-:W3:Y:S01]  /*d110*/  MUFU.EX2 R103, R103 ;  /* 0x0000006700677308 */ /* 0x000ee20000000800 */
[----:B-1----:R-:W-:Y:S01]  /*d120*/  F2FP.SATFINITE.E4M3.F32.PACK_AB_MERGE_C R138, R111, R74, R3 ;  /* 0x0000004a6f8a723e */ /* 0x002fe20004807003 */
[----:B------:R-:W-:-:S04]  /*d130*/  FADD.FTZ R74, R74, R97 ;  /* 0x000000614a4a7221 */ /* 0x000fc80000010000 */
[----:B------:R-:W-:Y:S02]  /*d140*/  FADD.FTZ R74, R111, R74 ;  /* 0x0000004a6f4a7221 */ /* 0x000fe40000010000 */
[----:B------:R-:W1:Y:S01]  /*d150*/  MUFU.EX2 R20, R31 ;  /* 0x0000001f00147308 */ /* 0x000e620000000800 */
[----:B--2---:R-:W-:Y:S01]  /*d160*/  F2FP.SATFINITE.E4M3.F32.PACK_AB_MERGE_C R28, R29, R28, RZ ;  /* 0x0000001c1d1c723e */ /* 0x004fe200048070ff */
[----:B------:R-:W-:Y:S01]  /*d170*/  FADD.FTZ R33, R33, R74 ;  /* 0x0000004a21217221 */ /* 0x000fe20000010000 */
[----:B------:R-:W-:-:S02]  /*d180*/  FADD.FTZ R14, R29, R14 ;  /* 0x0000000e1d0e7221 */ /* 0x000fc40000010000 */
[----:B------:R-:W-:Y:S01]  /*d190*/  F2FP.SATFINITE.E4M3.F32.PACK_AB_MERGE_C R137, R9, R26, R28 ;  /* 0x0000001a0989723e */ /* 0x000fe2000480701c */
[----:B------:R-:W-:Y:S01]  /*d1a0*/  IMAD.MOV.U32 R9, RZ, RZ, R108 ;  /* 0x000000ffff097224 */ /* 0x000fe200078e006c */
[----:B0-----:R-:W-:Y:S01]  /*d1b0*/  @P6 SHF.R.U32.HI R9, RZ, R30, R21 ;  /* 0x0000001eff096219 */ /* 0x001fe20000011615 */
[----:B------:R-:W0:Y:S01]  /*d1c0*/  MUFU.EX2 R35, R35 ;  /* 0x0000002300237308 */ /* 0x000e220000000800 */
[----:B------:R-:W-:Y:S01]  /*d1d0*/  ISETP.GE.AND P6, PT, R11, 0x1, PT ;  /* 0x000000010b00780c */ /* 0x000fe20003fc6270 */
[----:B---3--:R-:W-:-:S02]  /*d1e0*/  FADD.FTZ R3, R103, R14 ;  /* 0x0000000e67037221 */ /* 0x008fc40000010000 */
[----:B------:R-:W-:Y:S02]  /*d1f0*/  IMAD.IADD R13, R104, 0x1, R9 ;  /* 0x00000001680d7824 */ /* 0x000fe400078e0209 */
[----:B------:R-:W-:Y:S02]  /*d200*/  FADD.FTZ R9, R76, R33 ;  /* 0x000000214c097221 */ /* 0x000fe40000010000 */
[----:B------:R-:W2:Y:S01]  /*d210*/  MUFU.EX2 R12, R12 ;  /* 0x0000000c000c7308 */ /* 0x000ea20000000800 */
[----:B-1----:R-:W-:-:S02]  /*d220*/  FADD.FTZ R14, R20, R3 ;  /* 0x00000003140e7221 */ /* 0x002fc40000010000 */
[----:B------:R1:W-:Y:S01]  /*d230*/  STL [R1], R9 ;  /* 0x0000000901007387 */ /* 0x0003e20000100800 */
[----:B------:R-:W-:Y:S02]  /*d240*/  IMAD.IADD R10, R13, 0x1, R10 ;  /* 0x000000010d0a7824 */ /* 0x000fe400078e020a */
[----:B0-----:R-:W-:Y:S01]  /*d250*/  FADD.FTZ R21, R35, R14 ;  /* 0x0000000e23157221 */ /* 0x001fe20000010000 */
[----:B--2---:R-:W-:-:S03]  /*d260*/  F2FP.SATFINITE.E4M3.F32.PACK_AB_MERGE_C R3, R12, R35, RZ ;  /* 0x000000230c03723e */ /* 0x004fc600048070ff */
[----:B------:R-:W-:Y:S01]  /*d270*/  FADD.FTZ R21, R12, R21 ;  /* 0x000000150c157221 */ /* 0x000fe20000010000 */
[----:B------:R-:W-:Y:S01]  /*d280*/  F2FP.SATFINITE.E4M3.F32.PACK_AB_MERGE_C R139, R20, R103, R3 ;  /* 0x00000067148b723e */ /* 0x000fe20004807003 */
[----:B------:R-:W-:Y:S01]  /*d290*/  VIADD R3, R105, 0xfffffffe ;  /* 0xfffffffe69037836 */ /* 0x000fe20000000000 */
[----:B-1----:R-:W-:Y:S06]  /*d2a0*/  @!P6 BRA `(.L_x_14563) ;  /* 0x000000000048e947 */ /* 0x002fec0003800000 */
        /* <DEDUP_REMOVED lines=11> */
.L_x_14565:
[----:B------:R-:W-:-:S13]  /*d360*/  ISETP.NE.AND P1, PT, R11, 0x1, PT ;  /* 0x000000010b00780c */ /* 0x000fda0003f25270 */
[----:B------:R-:W0:Y:S02]  /*d370*/  @P1 LDC.64 R12, c[0x0][0x9e8] ;  /* 0x00027a00ff0c1b82 */ /* 0x000e240000000a00 */
[----:B0-----:R-:W-:-:S05]  /*d380*/  @P1 IMAD.HI.U32 R12, R9, R12, RZ ;  /* 0x0000000c090c1227 */ /* 0x001fca00078e00ff */
[----:B------:R-:W-:-:S07]  /*d390*/  @P1 SHF.R.U32.HI R9, RZ, R13, R12 ;  /* 0x0000000dff091219 */ /* 0x000fce000001160c */
.L_x_14566:
[----:B------:R-:W-:Y:S05]  /*d3a0*/  BSYNC B0 ;  /* 0x0000000000007941 */ /* 0x000fea0003800000 */
.L_x_14564:
[----:B------:R-:W-:-:S05]  /*d3b0*/  IMAD R9, R9, R11, R11 ;  /* 0x0000000b09097224 */ /* 0x000fca00078e020b */
[----:B------:R-:W-:-:S07]  /*d3c0*/  VIMNMX R10, R10, R9, PT ;  /* 0x000000090a0a7248 */ /* 0x000fce0003fe0100 */
.L_x_14563:
[----:B------:R-:W2:Y:S01]  /*d3d0*/  LDL R11, [R1+0x40] ;  /* 0x00004000010b7983 */ /* 0x000ea20000100800 */
[----:B------:R-:W-:Y:S01]  /*d3e0*/  IMAD.HI R10, R10, 0x66666667, RZ ;  /* 0x666666670a0a7827 */ /* 0x000fe200078e02ff */
[----:B------:R-:W-:Y:S01]  /*d3f0*/  ULDC UR40, c[0x0][0x9e4] ;  /* 0x0002790000287ab9 */ /* 0x000fe20000000800 */
[----:B------:R-:W-:Y:S01]  /*d400*/  ULDC UR37, c[0x0][0x9e4] ;  /* 0x0002790000257ab9 */ /* 0x000fe20000000800 */
[----:B------:R-:W-:Y:S01]  /*d410*/  ULDC UR36, c[0x0][0x988] ;  /* 0x0002620000247ab9 */ /* 0x000fe20000000800 */
[----:B------:R-:W-:Y:S01]  /*d420*/  ULDC UR39, c[0x0][0x988] ;  /* 0x0002620000277ab9 */ /* 0x000fe20000000800 */
[----:B------:R-:W-:Y:S01]  /*d430*/  SHF.R.U32.HI R9, RZ, 0x1f, R10 ;  /* 0x0000001fff097819 */ /* 0x000fe2000001160a */
[----:B------:R-:W-:Y:S01]  /*d440*/  ULDC UR38, c[0x0][0x988] ;  /* 0x0002620000267ab9 */ /* 0x000fe20000000800 */
[----:B------:R-:W-:Y:S01]  /*d450*/  ULDC UR42, c[0x0][0x9e0] ;  /* 0x00027800002a7ab9 */ /* 0x000fe20000000800 */
[----:B------:R-:W-:Y:S01]  /*d460*/  ULDC UR41, c[0x0][0x9e0] ;  /* 0x0002780000297ab9 */ /* 0x000fe20000000800 */
[----:B------:R-:W-:Y:S01]  /*d470*/  LEA.HI.SX32 R9, R10, R9, 0x1a ;  /* 0x000000090a097211 */ /* 0x000fe200078fd2ff */
        /* <DEDUP_REMOVED lines=23> */
.L_x_14590:
[----:B------:R-:W-:-:S05]  /*d5f0*/  VIADD R9, R23, 0x1 ;  /* 0x0000000117097836 */ /* 0x000fca0000000000 */
[----:B------:R-:W-:-:S04]  /*d600*/  ISETP.NE.AND P1, PT, R9, 0x2, PT ;  /* 0x000000020900780c */ /* 0x000fc80003f25270 */
[----:B------:R-:W-:Y:S02]  /*d610*/  SEL R11, RZ, 0x1, P1 ;  /* 0x00000001ff0b7807 */ /* 0x000fe40000800000 */
[----:B------:R-:W-:Y:S02]  /*d620*/  SEL R9, R9, RZ, P1 ;  /* 0x000000ff09097207 */ /* 0x000fe40000800000 */
[----:B------:R-:W-:Y:S01]  /*d630*/  LOP3.LUT R20, R156, R11, RZ, 0x3c, !PT ;  /* 0x0000000b9c147212 */ /* 0x000fe200078e3cff */
[----:B------:R-:W-:Y:S06]  /*d640*/  @!P0 BRA `(.L_x_14570) ;  /* 0x0000000000048947 */ /* 0x000fec0003800000 */
[----:B------:R-:W-:Y:S01]  /*d650*/  BPT.TRAP 0x1 ;  /* 0x000000040000795c */ /* 0x000fe20000300000 */
.L_x_14570:
[----:B------:R-:W-:Y:S01]  /*d660*/  IMAD R14, R9, 0x8, R22 ;  /* 0x00000008090e7824 */ /* 0x000fe200078e0216 */
[----:B------:R-:W-:-:S04]  /*d670*/  SHF.L.U32 R11, R20, 0x1f, RZ ;  /* 0x0000001f140b7819 */ /* 0x000fc800000006ff */
[----:B------:R0:W1:Y:S01]  /*d680*/  SYNCS.PHASECHK.TRANS64.TRYWAIT P1, [R14+URZ+0x13230], R11 ;  /* 0x0132300b0e0075a7 */ /* 0x000062000802017f */
[----:B------:R-:W-:Y:S05]  /*d690*/  @!P0 BRA `(.L_x_14571) ;  /* 0x0000000000048947 */ /* 0x000fea0003800000 */
[----:B------:R-:W-:Y:S01]  /*d6a0*/  BPT.TRAP 0x1 ;  /* 0x000000040000795c */ /* 0x000fe20000300000 */
.L_x_14571:
[----:B------:R-:W2:Y:S01]  /*d6b0*/  LDL R10, [R1+0x4] ;  /* 0x00000400010a7983 */ /* 0x000ea20000100800 */
[----:B------:R-:W-:Y:S01]  /*d6c0*/  BSSY B2, `(.L_x_14572) ;  /* 0x0000007000027945 */ /* 0x000fe20003800000 */
[----:B--2---:R-:W-:-:S04]  /*d6d0*/  IMAD R15, R9, 0x280, R10 ;  /* 0x00000280090f7824 */ /* 0x004fc800078e020a */
[C---:B------:R-:W-:Y:S02]  /*d6e0*/  VIADD R12, R15.reuse, 0x80 ;  /* 0x000000800f0c7836 */ /* 0x040fe40000000000 */
[----:B------:R-:W-:Y:S01]  /*d6f0*/  VIADD R56, R15, 0x100 ;  /* 0x000001000f387836 */ /* 0x000fe20000000000 */
[----:B-1----:R-:W-:Y:S06]  /*d700*/  @P1 BRA `(.L_x_14573) ;  /* 0x0000000000081947 */ /* 0x002fec0003800000 */
[----:B------:R-:W1:Y:S02]  /*d710*/  SYNCS.PHASECHK.TRANS64.TRYWAIT P1, [R14+URZ+0x13230], R11 ;  /* 0x0132300b0e0075a7 */ /* 0x000e64000802017f */
[----:B-1----:R-:W-:Y:S05]  /*d720*/  @!P1 BRA `(.L_x_14574) ;  /* 0x0000017800dc9947 */ /* 0x002fea0003800000 */
.L_x_14573:
[----:B------:R-:W-:Y:S05]  /*d730*/  BSYNC B2 ;  /* 0x0000000000027941 */ /* 0x000fea0003800000 */
.L_x_14572:
[----:B------:R-:W-:Y:S01]  /*d740*/  IMAD.MOV.U32 R10, RZ, RZ, R15 ;  /* 0x000000ffff0a7224 */ /* 0x000fe200078e000f */
[----:B------:R-:W-:Y:S01]  /*d750*/  R2UR UR12, R4 ;  /* 0x00000000040c72ca */ /* 0x000fe200000e0000 */
[----:B01----:R-:W-:Y:S01]  /*d760*/  IMAD.MOV.U32 R11, RZ, RZ, -0x7fffffe0 ;  /* 0x80000020ff0b7424 */ /* 0x003fe200078e00ff */
[----:B------:R-:W-:Y:S01]  /*d770*/  R2UR UR13, R5 ;  /* 0x00000000050d72ca */ /* 0x000fe200000e0000 */
[----:B------:R-:W-:Y:S01]  /*d780*/  WARPGROUP.ARRIVE ;  /* 0x00000000000079c5 */ /* 0x000fe20000000000 */
[----:B------:R-:W-:Y:S01]  /*d790*/  R2UR UR14, R10 ;  /* 0x000000000a0e72ca */ /* 0x000fe200000e0000 */
[----:B------:R-:W-:Y:S01]  /*d7a0*/  IMAD.MOV.U32 R13, RZ, RZ, -0x7fffffe0 ;  /* 0x80000020ff0d7424 */ /* 0x000fe200078e00ff */
[----:B------:R-:W-:Y:S01]  /*d7b0*/  R2UR UR15, R11 ;  /* 0x000000000b0f72ca */ /* 0x000fe200000e0000 */
[----:B------:R-:W-:Y:S01]  /*d7c0*/  IMAD.MOV.U32 R10, RZ, RZ, R56 ;  /* 0x000000ffff0a7224 */ /* 0x000fe200078e0038 */
[----:B------:R-:W-:Y:S01]  /*d7d0*/  R2UR UR22, R12 ;  /* 0x000000000c1672ca */ /* 0x000fe200000e0000 */
[----:B------:R-:W-:Y:S01]  /*d7e0*/  VIADD R12, R15, 0x180 ;  /* 0x000001800f0c7836 */ /* 0x000fe20000000000 */
[----:B------:R-:W-:Y:S01]  /*d7f0*/  R2UR UR23, R13 ;  /* 0x000000000d1772ca */ /* 0x000fe200000e0000 */
[----:B------:R-:W-:Y:S01]  /*d800*/  VIADD R56, R15, 0x182 ;  /* 0x000001820f387836 */ /* 0x000fe20000000000 */
[----:B------:R-:W-:Y:S01]  /*d810*/  R2UR UR20, R4 ;  /* 0x00000000041472ca */ /* 0x000fe200000e0000 */
[----:B------:R-:W-:Y:S01]  /*d820*/  IMAD.MOV.U32 R57, RZ, RZ, -0x7fffffe0 ;  /* 0x80000020ff397424 */ /* 0x000fe200078e00ff */
        /* <DEDUP_REMOVED lines=9> */
[----:B------:R-:W-:-:S02]  /*d8c0*/  R2UR UR11, R13 ;  /* 0x000000000d0b72ca */ /* 0x000fc400000e0000 */
[----:B------:R-:W-:Y:S02]  /*d8d0*/  R2UR UR8, R4 ;  /* 0x00000000040872ca */ /* 0x000fe400000e0000 */
[----:B------:R-:W-:Y:S02]  /*d8e0*/  R2UR UR9, R5 ;  /* 0x00000000050972ca */ /* 0x000fe400000e0000 */
[----:B------:R-:W-:Y:S01]  /*d8f0*/  R2UR UR6, R10 ;  /* 0x000000000a0672ca */ /* 0x000fe200000e0000 */
[----:B------:R-:W-:Y:S01]  /*d900*/  VIADD R10, R15, 0x82 ;  /* 0x000000820f0a7836 */ /* 0x000fe20000000000 */
[----:B------:R-:W-:Y:S01]  /*d910*/  R2UR UR7, R11 ;  /* 0x000000000b0772ca */ /* 0x000fe200000e0000 */
[----:B------:R-:W-:Y:S01]  /*d920*/  IMAD.MOV.U32 R11, RZ, RZ, -0x7fffffe0 ;  /* 0x80000020ff0b7424 */ /* 0x000fe200078e00ff */
[----:B------:R-:W-:Y:S02]  /*d930*/  R2UR UR4, R4 ;  /* 0x00000000040472ca */ /* 0x000fe400000e0000 */
[----:B------:R-:W-:-:S02]  /*d940*/  R2UR UR5, R5 ;  /* 0x00000000050572ca */ /* 0x000fc400000e0000 */
[----:B------:R-:W-:Y:S01]  /*d950*/  R2UR UR18, R12 ;  /* 0x000000000c1272ca */ /* 0x000fe200000e0000 */
[----:B------:R-:W-:Y:S01]  /*d960*/  VIADD R12, R15, 0x102 ;  /* 0x000001020f0c7836 */ /* 0x000fe20000000000 */
[----:B------:R-:W-:Y:S01]  /*d970*/  R2UR UR19, R13 ;  /* 0x000000000d1372ca */ /* 0x000fe200000e0000 */
[----:B------:R-:W-:Y:S01]  /*d980*/  IMAD.MOV.U32 R13, RZ, RZ, -0x7fffffe0 ;  /* 0x80000020ff0d7424 */ /* 0x000fe200078e00ff */
        /* <DEDUP_REMOVED lines=50> */
.L_x_14575:
[----:B------:R-:W-:Y:S01]  /*dcb0*/  SHF.L.U32 R10, R156, 0x1f, RZ ;  /* 0x0000001f9c0a7819 */ /* 0x000fe200000006ff */
[----:B------:R-:W-:-:S04]  /*dcc0*/  IMAD R15, R23, 0x8, R22 ;  /* 0x00000008170f7824 */ /* 0x000fc800078e0216 */
[----:B------:R0:W1:Y:S01]  /*dcd0*/  SYNCS.PHASECHK.TRANS64.TRYWAIT P1, [R15+URZ+0x13250], R10 ;  /* 0x0132500a0f0075a7 */ /* 0x000062000802017f */
[----:B------:R-:W-:Y:S05]  /*dce0*/  @!P0 BRA `(.L_x_14576) ;  /* 0x0000000000048947 */ /* 0x000fea0003800000 */
[----:B------:R-:W-:Y:S01]  /*dcf0*/  BPT.TRAP 0x1 ;  /* 0x000000040000795c */ /* 0x000fe20000300000 */
.L_x_14576:
[----:B------:R-:W-:Y:S04]  /*dd00*/  BSSY B2, `(.L_x_14577) ;  /* 0x0000004000027945 */ /* 0x000fe80003800000 */
[----:B-1----:R-:W-:Y:S05]  /*dd10*/  @P1 BRA `(.L_x_14578) ;  /* 0x0000000000081947 */ /* 0x002fea0003800000 */
[----:B------:R-:W1:Y:S02]  /*dd20*/  SYNCS.PHASECHK.TRANS64.TRYWAIT P1, [R15+URZ+0x13250], R10 ;  /* 0x0132500a0f0075a7 */ /* 0x000e64000802017f */
[----:B-1----:R-:W-:Y:S05]  /*dd30*/  @!P1 BRA `(.L_x_14579) ;  /* 0x00000174006c9947 */ /* 0x002fea0003800000 */
.L_x_14578:
[----:B------:R-:W-:Y:S05]  /*dd40*/  BSYNC B2 ;  /* 0x0000000000027941 */ /* 0x000fea0003800000 */
.L_x_14577:
[----:B01----:R-:W-:Y:S01]  /*dd50*/  VIADD R10, R22, 0x1000 ;  /* 0x00001000160a7836 */ /* 0x003fe20000000000 */
[----:B------:R-:W-:Y:S01]  /*dd60*/  WARPGROUP.ARRIVE ;  /* 0x00000000000079c5 */ /* 0x000fe20000000000 */
[----:B------:R-:W-:Y:S02]  /*dd70*/  IMAD.MOV.U32 R11, RZ, RZ, -0x3ffffff0 ;  /* 0xc0000010ff0b7424 */ /* 0x000fe400078e00ff */
[----:B------:R-:W-:Y:S01]  /*dd80*/  IMAD.MOV.U32 R13, RZ, RZ, -0x3ffffff0 ;  /* 0xc0000010ff0d7424 */ /* 0x000fe200078e00ff */
[----:B------:R-:W-:Y:S02]  /*dd90*/  SHF.R.U32.HI R10, RZ, 0x4, R10 ;  /* 0x00000004ff0a7819 */ /* 0x000fe4000001160a */
[----:B------:R-:W-:Y:S01]  /*dda0*/  R2UR UR7, R11 ;  /* 0x000000000b0772ca */ /* 0x000fe200000e0000 */
[----:B------:R-:W-:Y:S01]  /*ddb0*/  IMAD.MOV.U32 R11, RZ, RZ, -0x3ffffff0 ;  /* 0xc0000010ff0b7424 */ /* 0x000fe200078e00ff */
[----:B------:R-:W-:-:S04]  /*ddc0*/  LOP3.LUT R10, R10, 0x3fff, RZ, 0xc0, !PT ;  /* 0x00003fff0a0a7812 */ /* 0x000fc800078ec0ff */
[----:B------:R-:W-:-:S05]  /*ddd0*/  LOP3.LUT R10, R10, 0x10000, RZ, 0xfc, !PT ;  /* 0x000100000a0a7812 */ /* 0x000fca00078efcff */
[----:B------:R-:W-:-:S04]  /*dde0*/  IMAD R10, R23, 0x280, R10 ;  /* 0x00000280170a7824 */ /* 0x000fc800078e020a */
[C---:B------:R-:W-:Y:S01]  /*ddf0*/  VIADD R12, R10.reuse, 0x80 ;  /* 0x000000800a0c7836 */ /* 0x040fe20000000000 */
[----:B------:R-:W-:-:S13]  /*de00*/  R2UR UR6, R10 ;  /* 0x000000000a0672ca */ /* 0x000fda00000e0000 */
[----:B------:R-:W-:Y:S01]  /*de10*/  QGMMA.64x64x32.F32.E4M3.E4M3 R24, R152, gdesc[UR4], R24, gsb0 ;  /* 0x00e0000498187df3 */ /* 0x000fe20008000818 */
[----:B------:R-:W-:Y:S01]  /*de20*/  R2UR UR6, R12 ;  /* 0x000000000c0672ca */ /* 0x000fe200000e0000 */
[----:B------:R-:W-:Y:S01]  /*de30*/  VIADD R12, R10, 0x100 ;  /* 0x000001000a0c7836 */ /* 0x000fe20000000000 */
[----:B------:R-:W-:Y:S01]  /*de40*/  R2UR UR7, R13 ;  /* 0x000000000d0772ca */ /* 0x000fe200000e0000 */
[----:B------:R-:W-:Y:S01]  /*de50*/  IMAD.MOV.U32 R13, RZ, RZ, -0x3ffffff0 ;  /* 0xc0000010ff0d7424 */ /* 0x000fe200078e00ff */
[----:B------:R-:W-:Y:S02]  /*de60*/  WARPGROUP.DEPBAR.LE gsb0, 0x0 ;  /* 0x00008000000079c5 */ /* 0x000fe40000010000 */
[----:B------:R-:W-:-:S09]  /*de70*/  WARPGROUP.ARRIVE ;  /* 0x00000000000079c5 */ /* 0x000fd20000000000 */
        /* <DEDUP_REMOVED lines=22> */
.L_x_14580:
[----:B------:R-:W2:Y:S01]  /*dfe0*/  LDL R13, [R1+0x28] ;  /* 0x00002800010d7983 */ /* 0x000ea20000100800 */
[----:B------:R-:W0:Y:S03]  /*dff0*/  LDC R11, c[0x0][0x448] ;  /* 0x00011200ff0b7b82 */ /* 0x000e260000000800 */
[----:B------:R-:W2:Y:S04]  /*e000*/  LDL R10, [R1+0x3c] ;  /* 0x00003c00010a7983 */ /* 0x000ea80000100800 */
[----:B------:R-:W3:Y:S04]  /*e010*/  LDL R141, [R1+0x1c] ;  /* 0x00001c00018d7983 */ /* 0x000ee80000100800 */
[----:B------:R-:W4:Y:S04]  /*e020*/  LDL R136, [R1+0x38] ;  /* 0x0000380001887983 */ /* 0x000f280000100800 */
[----:B------:R-:W5:Y:S04]  /*e030*/  LDL R143, [R1+0x14] ;  /* 0x00001400018f7983 */ /* 0x000f680000100800 */
        /* <DEDUP_REMOVED lines=88> */
[----:B------:R-:W4:Y:S01]  /*e5c0*/  MUFU.TANH R89, R89 ;  /* 0x0000005900597308 */ /* 0x000f220000002400 */
[----:B--2---:R-:W-:-:S04]  /*e5d0*/  IMAD.IADD R10, R10, 0x1, R13 ;  /* 0x000000010a0a7824 */ /* 0x004fc800078e020d */
[----:B0-----:R-:W-:Y:S01]  /*e5e0*/  @P1 IMAD.HI.U32 R12, R10, R12, RZ ;  /* 0x0000000c0a0c1227 */ /* 0x001fe200078e00ff */
[----:B---3--:R-:W-:-:S03]  /*e5f0*/  PRMT R14, R141, 0x654, R14 ;  /* 0x000006548d0e7816 */ /* 0x008fc6000000000e */
[C---:B------:R-:W-:Y:S01]  /*e600*/  FMUL.FTZ R13, R2.reuse, R122 ;  /* 0x0000007a020d7220 */ /* 0x040fe20000410000 */
[----:B-1----:R-:W-:Y:S01]  /*e610*/  @P1 SHF.R.U32.HI R10, RZ, R11, R12 ;  /* 0x0000000bff0a1219 */ /* 0x002fe2000001160c */
[C---:B------:R-:W-:Y:S01]  /*e620*/  FMUL.FTZ R122, R2.reuse, R126 ;  /* 0x0000007e027a7220 */ /* 0x040fe20000410000 */
[----:B------:R0:W-:Y:S01]  /*e630*/  SYNCS.ARRIVE.TRANS64.RED.A1T0 RZ, [R14+URZ], RZ ;  /* 0x000000ff0eff79a7 */ /* 0x0001e2000810043f */
[C---:B------:R-:W-:Y:S01]  /*e640*/  FMUL.FTZ R126, R2.reuse, R130 ;  /* 0x00000082027e7220 */ /* 0x040fe20000410000 */
[C---:B------:R-:W-:Y:S01]  /*e650*/  FMUL.FTZ R130, R2.reuse, R134 ;  /* 0x0000008602827220 */ /* 0x040fe20000410000 */
[----:B------:R-:W1:Y:S01]  /*e660*/  SHFL.IDX PT, R139, R10, RZ, 0x1c1f ;  /* 0x001c1fff0a8b7589 */ /* 0x000e6200000e0000 */
[C---:B------:R-:W-:Y:S01]  /*e670*/  FMUL.FTZ R11, R2.reuse, R120 ;  /* 0x00000078020b7220 */ /* 0x040fe20000410000 */
[C---:B------:R-:W-:Y:S01]  /*e680*/  FMUL.FTZ R12, R2.reuse, R121 ;  /* 0x00000079020c7220 */ /* 0x040fe20000410000 */
[C---:B------:R-:W-:Y:S01]  /*e690*/  FMUL.FTZ R134, R2.reuse, R60 ;  /* 0x0000003c02867220 */ /* 0x040fe20000410000 */
[----:B0-----:R-:W-:Y:S01]  /*e6a0*/  FMUL.FTZ R14, R2, R70 ;  /* 0x00000046020e7220 */ /* 0x001fe20000410000 */
[----:B------:R-:W-:-:S02]  /*e6b0*/  IMAD R70, R3, -0xa0, RZ ;  /* 0xffffff6003467824 */ /* 0x000fc400078e02ff */
        /* <DEDUP_REMOVED lines=9> */
[C---:B------:R-:W-:Y:S01]  /*e750*/  FMUL.FTZ R132, R2.reuse, R56 ;  /* 0x0000003802847220 */ /* 0x040fe20000410000 */
[----:B------:R-:W-:Y:S01]  /*e760*/  FMUL.FTZ R133, R2, R57 ;  /* 0x0000003902857220 */ /* 0x000fe20000410000 */
[----:B------:R-:W-:Y:S01]  /*e770*/  LOP3.LUT P1, RZ, R17, 0x8, RZ, 0xc0, !PT ;  /* 0x0000000811ff7812 */ /* 0x000fe2000782c0ff */
[----:B----4-:R-:W-:Y:S01]  /*e780*/  IMAD R66, R136, -0x2, R66 ;  /* 0xfffffffe88427824 */ /* 0x010fe200078e0242 */
[----:B------:R-:W0:Y:S04]  /*e790*/  MUFU.TANH R11, R11 ;  /* 0x0000000b000b7308 */ /* 0x000e280000002400 */
[----:B-----5:R-:W-:-:S04]  /*e7a0*/  IADD3 R136, -R142, R66, R143 ;  /* 0x000000428e887210 */ /* 0x020fc80007ffe18f */
[----:B------:R-:W2:Y:S01]  /*e7b0*/  MUFU.TANH R12, R12 ;  /* 0x0000000c000c7308 */ /* 0x000ea20000002400 */
[----:B------:R-:W-:-:S07]  /*e7c0*/  VIADD R71, R136, UR42 ;  /* 0x0000002a88477c36 */ /* 0x000fce0008000000 */
        /* <DEDUP_REMOVED lines=57> */
[----:B------:R-:W-:Y:S02]  /*eb60*/  VIADD R66, R66, 0xffffffff ;  /* 0xffffffff42427836 */ /* 0x000fe40000000000 */
[--C-:B-1----:R-:W-:Y:S02]  /*eb70*/  IMAD.IADD R137, R71, 0x1, R139.reuse ;  /* 0x0000000147897824 */ /* 0x102fe400078e028b */
        /* <DEDUP_REMOVED lines=14> */
.L_x_14583:
[----:B------:R-:W-:-:S05]  /*ec60*/  IMAD.U32 R140, RZ, RZ, UR40 ;  /* 0x00000028ff8c7e24 */ /* 0x000fca000f8e00ff */
[----:B------:R-:W-:-:S13]  /*ec70*/  ISETP.NE.AND P1, PT, R140, 0x1, PT ;  /* 0x000000018c00780c */ /* 0x000fda0003f25270 */
[----:B------:R-:W1:Y:S02]  /*ec80*/  @P1 LDC.64 R56, c[0x0][0x9e8] ;  /* 0x00027a00ff381b82 */ /* 0x000e640000000a00 */
[----:B-1----:R-:W-:-:S05]  /*ec90*/  @P1 IMAD.HI.U32 R56, R139, R56, RZ ;  /* 0x000000388b381227 */ /* 0x002fca00078e00ff */
[----:B------:R-:W-:-:S07]  /*eca0*/  @P1 SHF.R.U32.HI R139, RZ, R57, R56 ;  /* 0x00000039ff8b1219 */ /* 0x000fce0000011638 */
.L_x_14584:
[----:B------:R-:W-:Y:S05]  /*ecb0*/  BSYNC B2 ;  /* 0x0000000000027941 */ /* 0x000fea0003800000 */
.L_x_14582:
[----:B------:R-:W-:-:S05]  /*ecc0*/  IMAD R139, R139, R140, R66 ;  /* 0x0000008c8b8b7224 */ /* 0x000fca00078e0242 */
[----:B------:R-:W-:Y:S02]  /*ecd0*/  VIMNMX R138, R138, R139, !PT ;  /* 0x0000008b8a8a7248 */ /* 0x000fe40007fe0100 */
[----:B------:R-:W-:-:S07]  /*ece0*/  VIADDMNMX R137, R139, R140, R137, PT ;  /* 0x0000008c8b897246 */ /* 0x000fce0003800189 */
.L_x_14581:
[C---:B------:R-:W-:Y:S01]  /*ecf0*/  ISETP.GE.AND P1, PT, R70.reuse, 0x2, PT ;  /* 0x000000024600780c */ /* 0x040fe20003f26270 */
[----:B------:R-:W1:Y:S01]  /*ed00*/  SHFL.IDX PT, R10, R10, 0x1, 0x1c1f ;  /* 0x003c1f000a0a7f89 */ /* 0x000e6200000e0000 */
[----:B------:R-:W-:Y:S02]  /*ed10*/  ISETP.GE.AND P2, PT, R70, 0x9, PT ;  /* 0x000000094600780c */ /* 0x000fe40003f46270 */
[C---:B------:R-:W-:Y:S02]  /*ed20*/  ISETP.GT.AND P3, PT, R138.reuse, 0x1, !P1 ;  /* 0x000000018a00780c */ /* 0x040fe40004f64270 */
[----:B------:R-:W-:Y:S02]  /*ed30*/  ISETP.GT.AND P4, PT, R138, 0x8, !P2 ;  /* 0x000000088a00780c */ /* 0x000fe40005784270 */
[C---:B------:R-:W-:Y:S02]  /*ed40*/  ISETP.LT.OR P3, PT, R137.reuse, 0x2, P3 ;  /* 0x000000028900780c */ /* 0x040fe40001f61670 */
[----:B------:R-:W-:-:S02]  /*ed50*/  ISETP.LT.OR P4, PT, R137, 0x9, P4 ;  /* 0x000000098900780c */ /* 0x000fc40002781670 */
[----:B------:R-:W-:Y:S02]  /*ed60*/  FSEL R12, R12, -INF , !P3 ;  /* 0xff8000000c0c7808 */ /* 0x000fe40005800000 */
[----:B------:R-:W-:Y:S02]  /*ed70*/  ISETP.GE.AND P3, PT, R70, 0xa, PT ;  /* 0x0000000a4600780c */ /* 0x000fe40003f66270 */
[----:B------:R-:W-:Y:S02]  /*ed80*/  FSEL R120, R120, -INF , !P4 ;  /* 0xff80000078787808 */ /* 0x000fe40006000000 */
[----:B------:R-:W-:Y:S02]  /*ed90*/  ISETP.GT.AND P4, PT, R138, 0x9, !P3 ;  /* 0x000000098a00780c */ /* 0x000fe40005f84270 */
[----:B------:R-:W-:Y:S02]  /*eda0*/  LOP3.LUT R17, R17, 0xfffffffd, RZ, 0xc0, !PT ;  /* 0xfffffffd11117812 */ /* 0x000fe400078ec0ff */
[----:B------:R-:W-:-:S02]  /*edb0*/  ISETP.LT.OR P4, PT, R137, 0xa, P4 ;  /* 0x0000000a8900780c */ /* 0x000fc40002781670 */
[----:B------:R-:W-:Y:S01]  /*edc0*/  LOP3.LUT R16, R16, 0x7fffffff, RZ, 0xc0, !PT ;  /* 0x7fffffff10107812 */ /* 0x000fe200078ec0ff */
[--C-:B-1----:R-:W-:Y:S01]  /*edd0*/  IMAD.IADD R71, R71, 0x1, R10.reuse ;  /* 0x0000000147477824 */ /* 0x102fe200078e020a */
[----:B0-----:R-:W-:Y:S01]  /*ede0*/  FSEL R121, R121, -INF , !P4 ;  /* 0xff80000079797808 */ /* 0x001fe20006000000 */
[----:B------:R-:W-:Y:S01]  /*edf0*/  IMAD.IADD R136, R136, 0x1, R10 ;  /* 0x0000000188887824 */ /* 0x000fe200078e020a */
        /* <DEDUP_REMOVED lines=10> */
[----:B------:R-:W-:Y:S02]  /*eea0*/  ISETP.GT.AND P6, PT, R138, 0x18, !P6 ;  /* 0x000000188a00780c */ /* 0x000fe400077c4270 */
[----:B------:R-:W-:Y:S02]  /*eeb0*/  LOP3.LUT R17, R17, 0xfffffffe, RZ, 0xc0, !PT ;  /* 0xfffffffe11117812 */ /* 0x000fe400078ec0ff */
        /* <DEDUP_REMOVED lines=218> */
.L_x_14587:
[----:B------:R-:W-:-:S05]  /*fc60*/  IMAD.U32 R70, RZ, RZ, UR40 ;  /* 0x00000028ff467e24 */ /* 0x000fca000f8e00ff */
[----:B------:R-:W-:-:S13]  /*fc70*/  ISETP.NE.AND P6, PT, R70, 0x1, PT ;  /* 0x000000014600780c */ /* 0x000fda0003fc5270 */
[----:B------:R-:W0:Y:S02]  /*fc80*/  @P6 LDC.64 R10, c[0x0][0x9e8] ;  /* 0x00027a00ff0a6b82 */ /* 0x000e240000000a00 */
[----:B0-----:R-:W-:-:S05]  /*fc90*/  @P6 IMAD.HI.U32 R10, R56, R10, RZ ;  /* 0x0000000a380a6227 */ /* 0x001fca00078e00ff */
[----:B------:R-:W-:-:S07]  /*fca0*/  @P6 SHF.R.U32.HI R56, RZ, R11, R10 ;  /* 0x0000000bff386219 */ /* 0x000fce000001160a */
.L_x_14588:
[----:B------:R-:W-:Y:S05]  /*fcb0*/  BSYNC B2 ;  /* 0x0000000000027941 */ /* 0x000fea0003800000 */
.L_x_14586:
[----:B------:R-:W-:-:S05]  /*fcc0*/  IMAD R56, R56, R70, R66 ;  /* 0x0000004638387224 */ /* 0x000fca00078e0242 */
[----:B------:R-:W-:Y:S02]  /*fcd0*/  VIMNMX R136, R136, R56, !PT ;  /* 0x0000003888887248 */ /* 0x000fe40007fe0100 */
[----:B------:R-:W-:-:S07]  /*fce0*/  VIADDMNMX R71, R56, R70, R71, PT ;  /* 0x0000004638477246 */ /* 0x000fce0003800147 */
.L_x_14585:
[C---:B------:R-:W-:Y:S01]  /*fcf0*/  ISETP.GT.AND P1, PT, R136.reuse, 0x1, !P1 ;  /* 0x000000018800780c */ /* 0x040fe20004f24270 */
[----:B------:R-:W2:Y:S01]  /*fd00*/  LDL.LU R137, [R1] ;  /* 0x0000000001897983 */ /* 0x000ea20000300800 */
[----:B------:R-:W-:Y:S01]  /*fd10*/  LOP3.LUT P6, RZ, R17, 0x2, RZ, 0xc0, !PT ;  /* 0x0000000211ff7812 */ /* 0x000fe200078cc0ff */
[----:B------:R-:W-:Y:S01]  /*fd20*/  IMAD.U32 R56, RZ, RZ, UR39 ;  /* 0x00000027ff387e24 */ /* 0x000fe2000f8e00ff */
[----:B------:R-:W-:Y:S02]  /*fd30*/  ISETP.LT.OR P1, PT, R71, 0x2, P1 ;  /* 0x000000024700780c */ /* 0x000fe40000f21670 */
[----:B------:R-:W-:Y:S02]  /*fd40*/  LOP3.LUT R17, R17, 0xffffffdf, RZ, 0xc0, !PT ;  /* 0xffffffdf11117812 */ /* 0x000fe400078ec0ff */
[----:B------:R-:W-:Y:S02]  /*fd50*/  FSEL R23, R23, -INF , !P1 ;  /* 0xff80000017177808 */ /* 0x000fe40004800000 */
[----:B------:R-:W-:-:S02]  /*fd60*/  ISETP.GT.AND P1, PT, R136, 0x18, !P6 ;  /* 0x000000188800780c */ /* 0x000fc40007724270 */
[----:B------:R-:W-:Y:S02]  /*fd70*/  @P0 LOP3.LUT R17, R17, 0x20, RZ, 0xfc, !PT ;  /* 0x0000002011110812 */ /* 0x000fe400078efcff */
[----:B------:R-:W-:Y:S02]  /*fd80*/  ISETP.LT.OR P1, PT, R71, 0x19, P1 ;  /* 0x000000194700780c */ /* 0x000fe40000f21670 */
[----:B------:R-:W-:Y:S02]  /*fd90*/  ISETP.GT.AND P5, PT, R136, 0x11, !P5 ;  /* 0x000000118800780c */ /* 0x000fe40006fa4270 */
[----:B------:R-:W-:Y:S02]  /*fda0*/  FSEL R130, R130, -INF , !P1 ;  /* 0xff80000082827808 */ /* 0x000fe40004800000 */
[----:B------:R-:W-:Y:S02]  /*fdb0*/  LOP3.LUT P1, RZ, R17, 0x1, RZ, 0xc0, !PT ;  /* 0x0000000111ff7812 */ /* 0x000fe4000782c0ff */
[----:B------:R-:W-:-:S02]  /*fdc0*/  ISETP.LT.OR P5, PT, R71, 0x12, P5 ;  /* 0x000000124700780c */ /* 0x000fc40002fa1670 */
[C---:B------:R-:W-:Y:S02]  /*fdd0*/  ISETP.GT.AND P1, PT, R136.reuse, 0x19, !P1 ;  /* 0x000000198800780c */ /* 0x040fe40004f24270 */
[----:B------:R-:W-:Y:S02]  /*fde0*/  FSEL R127, R127, -INF , !P5 ;  /* 0xff8000007f7f7808 */ /* 0x000fe40006800000 */
[----:B------:R-:W-:Y:S02]  /*fdf0*/  ISETP.LT.OR P1, PT, R71, 0x1a, P1 ;  /* 0x0000001a4700780c */ /* 0x000fe40000f21670 */
[----:B------:R-:W-:Y:S02]  /*fe00*/  ISETP.GT.AND P4, PT, R136, 0x10, !P4 ;  /* 0x000000108800780c */ /* 0x000fe40006784270 */
[----:B------:R-:W-:Y:S02]  /*fe10*/  FSEL R131, R131, -INF , !P1 ;  /* 0xff80000083837808 */ /* 0x000fe40004800000 */
[----:B------:R-:W-:-:S02]  /*fe20*/  LOP3.LUT P1, RZ, R16, 0x80000000, RZ, 0xc0, !PT ;  /* 0x8000000010ff7812 */ /* 0x000fc4000782c0ff */
[----:B------:R-:W-:Y:S02]  /*fe30*/  LOP3.LUT P5, RZ, R16, 0x20000000, RZ, 0xc0, !PT ;  /* 0x2000000010ff7812 */ /* 0x000fe400078ac0ff */
[----:B------:R-:W-:Y:S02]  /*fe40*/  ISETP.GT.AND P1, PT, R136, 0x20, !P1 ;  /* 0x000000208800780c */ /* 0x000fe40004f24270 */
[C---:B------:R-:W-:Y:S02]  /*fe50*/  ISETP.LT.OR P4, PT, R71.reuse, 0x11, P4 ;  /* 0x000000114700780c */ /* 0x040fe40002781670 */
[----:B------:R-:W-:Y:S02]  /*fe60*/  ISETP.LT.OR P1, PT, R71, 0x21, P1 ;  /* 0x000000214700780c */ /* 0x000fe40000f21670 */
[----:B------:R-:W-:Y:S02]  /*fe70*/  FSEL R126, R126, -INF , !P4 ;  /* 0xff8000007e7e7808 */ /* 0x000fe40006000000 */
[----:B------:R-:W-:-:S02]  /*fe80*/  FSEL R106, R106, -INF , !P1 ;  /* 0xff8000006a6a7808 */ /* 0x000fc40004800000 */
[----:B------:R-:W-:Y:S02]  /*fe90*/  LOP3.LUT P1, RZ, R16, 0x40000000, RZ, 0xc0, !PT ;  /* 0x4000000010ff7812 */ /* 0x000fe4000782c0ff */
[C---:B------:R-:W-:Y:S02]  /*fea0*/  ISETP.GT.AND P3, PT, R136.reuse, 0x9, !P3 ;  /* 0x000000098800780c */ /* 0x040fe40005f64270 */
[----:B------:R-:W-:Y:S02]  /*feb0*/  ISETP.GT.AND P1, PT, R136, 0x21, !P1 ;  /* 0x000000218800780c */ /* 0x000fe40004f24270 */
[----:B------:R-:W-:Y:S02]  /*fec0*/  LOP3.LUT P4, RZ, R16, 0x10000000, RZ, 0xc0, !PT ;  /* 0x1000000010ff7812 */ /* 0x000fe4000788c0ff */
[C---:B------:R-:W-:Y:S02]  /*fed0*/  ISETP.LT.OR P1, PT, R71.reuse, 0x22, P1 ;  /* 0x000000224700780c */ /* 0x040fe40000f21670 */
[----:B------:R-:W-:-:S02]  /*fee0*/  ISETP.LT.OR P3, PT, R71, 0xa, P3 ;  /* 0x0000000a4700780c */ /* 0x000fc40001f61670 */
[----:B------:R-:W-:Y:S02]  /*fef0*/  FSEL R107, R107, -INF , !P1 ;  /* 0xff8000006b6b7808 */ /* 0x000fe40004800000 */
[C---:B------:R-:W-:Y:S02]  /*ff00*/  ISETP.GT.AND P1, PT, R136.reuse, 0x28, !P5 ;  /* 0x000000288800780c */ /* 0x040fe40006f24270 */
[----:B------:R-:W-:Y:S02]  /*ff10*/  FSEL R123, R123, -INF , !P3 ;  /* 0xff8000007b7b7808 */ /* 0x000fe40005800000 */
[----:B------:R-:W-:Y:S02]  /*ff20*/  ISETP.LT.OR P1, PT, R71, 0x29, P1 ;  /* 0x000000294700780c */ /* 0x000fe40000f21670 */
[----:B------:R-:W-:Y:S02]  /*ff30*/  ISETP.GT.AND P2, PT, R136, 0x8, !P2 ;  /* 0x000000088800780c */ /* 0x000fe40005744270 */
[----:B------:R-:W-:-:S02]  /*ff40*/  FSEL R110, R110, -INF , !P1 ;  /* 0xff8000006e6e7808 */ /* 0x000fc40004800000 */
[----:B------:R-:W-:Y:S02]  /*ff50*/  ISETP.GT.AND P1, PT, R136, 0x29, !P4 ;  /* 0x000000298800780c */ /* 0x000fe40006724270 */
[----:B------:R-:W-:Y:S02]  /*ff60*/  LOP3.LUT P3, RZ, R16, 0x8000000, RZ, 0xc0, !PT ;  /* 0x0800000010ff7812 */ /* 0x000fe4000786c0ff */
[C---:B------:R-:W-:Y:S02]  /*ff70*/  ISETP.LT.OR P1, PT, R71.reuse, 0x2a, P1 ;  /* 0x0000002a4700780c */ /* 0x040fe40000f21670 */
[----:B------:R-:W-:Y:S02]  /*ff80*/  ISETP.LT.OR P2, PT, R71, 0x9, P2 ;  /* 0x000000094700780c */ /* 0x000fe40001741670 */
[----:B------:R-:W-:Y:S02]  /*ff90*/  FSEL R111, R111, -INF , !P1 ;  /* 0xff8000006f6f7808 */ /* 0x000fe40004800000 */
[----:B------:R-:W-:-:S02]  /*ffa0*/  ISETP.GT.AND P1, PT, R136, 0x30, !P3 ;  /* 0x000000308800780c */ /* 0x000fc40005f24270 */
[----:B------:R-:W-:Y:S02]  /*ffb0*/  FSEL R122, R122, -INF , !P2 ;  /* 0xff8000007a7a7808 */ /* 0x000fe40005000000 */
[----:B------:R-:W-:Y:S02]  /*ffc0*/  ISETP.LT.OR P1, PT, R71, 0x31, P1 ;  /* 0x000000314700780c */ /* 0x000fe40000f21670 */
[----:B------:R-:W-:Y:S02]  /*ffd0*/  LOP3.LUT P2, RZ, R16, 0x4000000, RZ, 0xc0, !PT ;  /* 0x0400000010ff7812 */ /* 0x000fe4000784c0ff */
[----:B------:R-:W-:Y:S02]  /*ffe0*/  FSEL R114, R114, -INF , !P1 ;  /* 0xff80000072727808 */ /* 0x000fe40004800000 */
[----:B------:R-:W-:Y:S02]  /*fff0*/  ISETP.GT.AND P1, PT, R136, 0x31, !P2 ;  /* 0x000000318800780c */ /* 0x000fe40005724270 */
[----:B------:R-:W-:-:S02]  /*10000*/  LOP3.LUT P0, RZ, R16, 0x2000000, RZ, 0xc0, !PT ;  /* 0x0200000010ff7812 */ /* 0x000fc4000780c0ff */
[----:B------:R-:W-:Y:S02]  /*10010*/  ISETP.LT.OR P1, PT, R71, 0x32, P1 ;  /* 0x000000324700780c */ /* 0x000fe40000f21670 */
[----:B------:R-:W-:Y:S02]  /*10020*/  LOP3.LUT P6, RZ, R16, 0x1000000, RZ, 0xc0, !PT ;  /* 0x0100000010ff7812 */ /* 0x000fe400078cc0ff */
[----:B------:R-:W-:Y:S02]  /*10030*/  FSEL R115, R115, -INF , !P1 ;  /* 0xff80000073737808 */ /* 0x000fe40004800000 */
[----:B------:R-:W-:Y:S02]  /*10040*/  ISETP.GT.AND P1, PT, R136, 0x38, !P0 ;  /* 0x000000388800780c */ /* 0x000fe40004724270 */
[----:B------:R-:W-:Y:S02]  /*10050*/  FMNMX.FTZ R11, R57, R0, !PT ;  /* 0x00000000390b7209 */ /* 0x000fe40007810000 */
[----:B------:R-:W-:-:S02]  /*10060*/  ISETP.LT.OR P1, PT, R71, 0x39, P1 ;  /* 0x000000394700780c */ /* 0x000fc40000f21670 */
[----:B------:R-:W-:Y:S02]  /*10070*/  FMNMX.FTZ R11, R12, R11, !PT ;  /* 0x0000000b0c0b7209 */ /* 0x000fe40007810000 */
[----:B------:R-:W-:Y:S02]  /*10080*/  FSEL R118, R118, -INF , !P1 ;  /* 0xff80000076767808 */ /* 0x000fe40004800000 */
        /* <DEDUP_REMOVED lines=17> */
[C---:B------:R-:W-:Y:S02]  /*101a0*/  LOP3.LUT P5, RZ, R16.reuse, 0x80000, RZ, 0xc0, !PT ;  /* 0x0008000010ff7812 */ /* 0x040fe400078ac0ff */
        /* <DEDUP_REMOVED lines=15> */
[----:B------:R-:W-:-:S02]  /*102a0*/  ISETP.GT.AND P1, PT, R136, 0x50, !P5 ;  /* 0x000000508800780c */ /* 0x000fc40006f24270 */
[----:B------:R-:W-:Y:S02]  /*102b0*/  FMNMX.FTZ R11, R113, R10, !PT ;  /* 0x0000000a710b7209 */ /* 0x000fe40007810000 */
[----:B------:R-:W-:Y:S02]  /*102c0*/  ISETP.LT.OR P1, PT, R71, 0x51, P1 ;  /* 0x000000514700780c */ /* 0x000fe40000f21670 */
[----:B------:R-:W-:Y:S02]  /*102d0*/  FMNMX.FTZ R10, R116, R11, !PT ;  /* 0x0000000b740a7209 */ /* 0x000fe40007810000 */
[----:B------:R-:W-:Y:S02]  /*102e0*/  FSEL R98, R98, -INF , !P1 ;  /* 0xff80000062627808 */ /* 0x000fe40004800000 */
[----:B------:R-:W-:Y:S02]  /*102f0*/  ISETP.GT.AND P1, PT, R136, 0x51, !P4 ;  /* 0x000000518800780c */ /* 0x000fe40006724270 */
[----:B------:R-:W-:-:S02]  /*10300*/  FMNMX.FTZ R11, R117, R10, !PT ;  /* 0x0000000a750b7209 */ /* 0x000fc40007810000 */
        /* <DEDUP_REMOVED lines=9> */
[----:B------:R-:W-:Y:S02]  /*103a0*/  LOP3.LUT P0, RZ, R16, 0x8000, RZ, 0xc0, !PT ;  /* 0x0000800010ff7812 */ /* 0x000fe4000780c0ff */
[----:B------:R-:W-:Y:S02]  /*103b0*/  ISETP.LT.OR P1, PT, R71, 0x5a, P1 ;  /* 0x0000005a4700780c */ /* 0x000fe40000f21670 */
[----:B------:R-:W-:-:S02]  /*103c0*/  FMNMX.FTZ R10, R92, R11, !PT ;  /* 0x0000000b5c0a7209 */ /* 0x000fc40007810000 */
[----:B------:R-:W-:Y:S02]  /*103d0*/  FSEL R103, R103, -INF , !P1 ;  /* 0xff80000067677808 */ /* 0x000fe40004800000 */
[----:B------:R-:W-:Y:S02]  /*103e0*/  ISETP.GT.AND P1, PT, R136, 0x60, !P0 ;  /* 0x000000608800780c */ /* 0x000fe40004724270 */
[----:B------:R-:W-:Y:S02]  /*103f0*/  FMNMX.FTZ R11, R93, R10, !PT ;  /* 0x0000000a5d0b7209 */ /* 0x000fe40007810000 */
[----:B------:R-:W-:Y:S02]  /*10400*/  ISETP.LT.OR P1, PT, R71, 0x61, P1 ;  /* 0x000000614700780c */ /* 0x000fe40000f21670 */
[----:B------:R-:W-:Y:S02]  /*10410*/  LOP3.LUT P6, RZ, R16, 0x4000, RZ, 0xc0, !PT ;  /* 0x0000400010ff7812 */ /* 0x000fe400078cc0ff */
[----:B------:R-:W-:-:S02]  /*10420*/  FMNMX.FTZ R10, R96, R11, !PT ;  /* 0x0000000b600a7209 */ /* 0x000fc40007810000 */
[----:B------:R-:W-:Y:S02]  /*10430*/  FSEL R74, R74, -INF , !P1 ;  /* 0xff8000004a4a7808 */ /* 0x000fe40004800000 */
[----:B------:R-:W-:Y:S02]  /*10440*/  ISETP.GT.AND P1, PT, R136, 0x61, !P6 ;  /* 0x000000618800780c */ /* 0x000fe40007724270 */
[----:B------:R-:W-:Y:S02]  /*10450*/  FMNMX.FTZ R11, R97, R10, !PT ;  /* 0x0000000a610b7209 */ /* 0x000fe40007810000 */
[----:B------:R-:W-:Y:S02]  /*10460*/  ISETP.LT.OR P1, PT, R71, 0x62, P1 ;  /* 0x000000624700780c */ /* 0x000fe40000f21670 */
[----:B------:R-:W-:Y:S02]  /*10470*/  FMNMX.FTZ R10, R100, R11, !PT ;  /* 0x0000000b640a7209 */ /* 0x000fe40007810000 */
[----:B------:R-:W-:-:S02]  /*10480*/  LOP3.LUT P0, RZ, R16, 0x1, RZ, 0xc0, !PT ;  /* 0x0000000110ff7812 */ /* 0x000fc4000780c0ff */
[----:B------:R-:W-:Y:S02]  /*10490*/  FSEL R75, R75, -INF , !P1 ;  /* 0xff8000004b4b7808 */ /* 0x000fe40004800000 */
[----:B------:R-:W-:Y:S02]  /*104a0*/  LOP3.LUT P1, RZ, R16, 0x2000, RZ, 0xc0, !PT ;  /* 0x0000200010ff7812 */ /* 0x000fe4000782c0ff */
[----:B------:R-:W-:Y:S02]  /*104b0*/  FMNMX.FTZ R11, R101, R10, !PT ;  /* 0x0000000a650b7209 */ /* 0x000fe40007810000 */
[C---:B------:R-:W-:Y:S02]  /*104c0*/  ISETP.GT.AND P0, PT, R136.reuse, RZ, !P0 ;  /* 0x000000ff8800720c */ /* 0x040fe40004704270 */
[----:B------:R-:W-:Y:S02]  /*104d0*/  ISETP.GT.AND P1, PT, R136, 0x68, !P1 ;  /* 0x000000688800780c */ /* 0x000fe40004f24270 */
[----:B------:R-:W-:-:S02]  /*104e0*/  FMNMX.FTZ R10, R72, R11, !PT ;  /* 0x0000000b480a7209 */ /* 0x000fc40007810000 */
[C---:B------:R-:W-:Y:S02]  /*104f0*/  ISETP.LT.OR P0, PT, R71.reuse, 0x1, P0 ;  /* 0x000000014700780c */ /* 0x040fe40000701670 */
[----:B------:R-:W-:Y:S02]  /*10500*/  ISETP.LT.OR P1, PT, R71, 0x69, P1 ;  /* 0x000000694700780c */ /* 0x000fe40000f21670 */
[----:B------:R-:W-:Y:S02]  /*10510*/  FMNMX.FTZ R11, R73, R10, !PT ;  /* 0x0000000a490b7209 */ /* 0x000fe40007810000 */
[----:B------:R-:W-:Y:S02]  /*10520*/  FSEL R13, R13, -INF , !P0 ;  /* 0xff8000000d0d7808 */ /* 0x000fe40004000000 */
[----:B------:R-:W-:Y:S02]  /*10530*/  FSEL R78, R78, -INF , !P1 ;  /* 0xff8000004e4e7808 */ /* 0x000fe40004800000 */
[----:B------:R-:W-:-:S02]  /*10540*/  FMNMX.FTZ R10, R76, R11, !PT ;  /* 0x0000000b4c0a7209 */ /* 0x000fc40007810000 */
[----:B------:R-:W-:Y:S02]  /*10550*/  LOP3.LUT P1, RZ, R16, 0x1000, RZ, 0xc0, !PT ;  /* 0x0000100010ff7812 */ /* 0x000fe4000782c0ff */
[----:B------:R-:W-:Y:S02]  /*10560*/  FMNMX.FTZ R66, R13, R8, !PT ;  /* 0x000000080d427209 */ /* 0x000fe40007810000 */
[----:B------:R-:W-:Y:S02]  /*10570*/  FMNMX.FTZ R11, R77, R10, !PT ;  /* 0x0000000a4d0b7209 */ /* 0x000fe40007810000 */
[----:B------:R-:W-:Y:S02]  /*10580*/  ISETP.GT.AND P1, PT, R136, 0x69, !P1 ;  /* 0x000000698800780c */ /* 0x000fe40004f24270 */
[----:B------:R-:W-:Y:S02]  /*10590*/  FMNMX.FTZ R66, R23, R66, !PT ;  /* 0x0000004217427209 */ /* 0x000fe40007810000 */
[----:B------:R-:W-:-:S02]  /*105a0*/  FMNMX.FTZ R10, R80, R11, !PT ;  /* 0x0000000b500a7209 */ /* 0x000fc40007810000 */
[----:B------:R-:W-:Y:S02]  /*105b0*/  ISETP.LT.OR P1, PT, R71, 0x6a, P1 ;  /* 0x0000006a4700780c */ /* 0x000fe40000f21670 */
[----:B------:R-:W-:Y:S02]  /*105c0*/  FMNMX.FTZ R66, R122, R66, !PT ;  /* 0x000000427a427209 */ /* 0x000fe40007810000 */
[----:B------:R-:W-:Y:S02]  /*105d0*/  FMNMX.FTZ R11, R81, R10, !PT ;  /* 0x0000000a510b7209 */ /* 0x000fe40007810000 */
[----:B------:R-:W-:Y:S02]  /*105e0*/  FSEL R79, R79, -INF , !P1 ;  /* 0xff8000004f4f7808 */ /* 0x000fe40004800000 */
[----:B------:R-:W-:Y:S02]  /*105f0*/  LOP3.LUT P1, RZ, R16, 0x800, RZ, 0xc0, !PT ;  /* 0x0000080010ff7812 */ /* 0x000fe4000782c0ff */
[----:B------:R-:W-:-:S02]  /*10600*/  FMNMX.FTZ R66, R123, R66, !PT ;  /* 0x000000427b427209 */ /* 0x000fc40007810000 */
[----:B------:R-:W-:Y:S02]  /*10610*/  FMNMX.FTZ R10, R84, R11, !PT ;  /* 0x0000000b540a7209 */ /* 0x000fe40007810000 */
[----:B------:R-:W-:Y:S02]  /*10620*/  ISETP.GT.AND P1, PT, R136, 0x70, !P1 ;  /* 0x000000708800780c */ /* 0x000fe40004f24270 */
[----:B------:R-:W-:Y:S02]  /*10630*/  FMNMX.FTZ R66, R126, R66, !PT ;  /* 0x000000427e427209 */ /* 0x000fe40007810000 */
[----:B------:R-:W-:Y:S02]  /*10640*/  FMNMX.FTZ R11, R85, R10, !PT ;  /* 0x0000000a550b7209 */ /* 0x000fe40007810000 */
[----:B------:R-:W-:Y:S02]  /*10650*/  ISETP.LT.OR P1, PT, R71, 0x71, P1 ;  /* 0x000000714700780c */ /* 0x000fe40000f21670 */
[----:B------:R-:W-:-:S02]  /*10660*/  FMNMX.FTZ R66, R127, R66, !PT ;  /* 0x000000427f427209 */ /* 0x000fc40007810000 */
[----:B------:R-:W-:Y:S02]  /*10670*/  FMNMX.FTZ R10, R132, R11, !PT ;  /* 0x0000000b840a7209 */ /* 0x000fe40007810000 */
[----:B------:R-:W-:Y:S02]  /*10680*/  FSEL R82, R82, -INF , !P1 ;  /* 0xff80000052527808 */ /* 0x000fe40004800000 */
[----:B------:R-:W-:Y:S02]  /*10690*/  FMNMX.FTZ R66, R130, R66, !PT ;  /* 0x0000004282427209 */ /* 0x000fe40007810000 */
[----:B------:R-:W-:Y:S02]  /*106a0*/  LOP3.LUT P1, RZ, R16, 0x400, RZ, 0xc0, !PT ;  /* 0x0000040010ff7812 */ /* 0x000fe4000782c0ff */
[----:B------:R-:W-:Y:S02]  /*106b0*/  FMNMX.FTZ R11, R133, R10, !PT ;  /* 0x0000000a850b7209 */ /* 0x000fe40007810000 */
[----:B------:R-:W-:-:S02]  /*106c0*/  FMNMX.FTZ R66, R131, R66, !PT ;  /* 0x0000004283427209 */ /* 0x000fc40007810000 */
[----:B------:R-:W-:Y:S02]  /*106d0*/  ISETP.GT.AND P1, PT, R136, 0x71, !P1 ;  /* 0x000000718800780c */ /* 0x000fe40004f24270 */
[----:B------:R-:W-:Y:S02]  /*106e0*/  FMNMX.FTZ R10, R134, R11, !PT ;  /* 0x0000000b860a7209 */ /* 0x000fe40007810000 */
[----:B------:R-:W-:Y:S02]  /*106f0*/  FMNMX.FTZ R66, R106, R66, !PT ;  /* 0x000000426a427209 */ /* 0x000fe40007810000 */
[----:B------:R-:W-:Y:S02]  /*10700*/  ISETP.LT.OR P1, PT, R71, 0x72, P1 ;  /* 0x000000724700780c */ /* 0x000fe40000f21670 */
[----:B------:R-:W-:Y:S02]  /*10710*/  FMNMX.FTZ R11, R135, R10, !PT ;  /* 0x0000000a870b7209 */ /* 0x000fe40007810000 */
[----:B------:R-:W-:-:S02]  /*10720*/  FMNMX.FTZ R66, R107, R66, !PT ;  /* 0x000000426b427209 */ /* 0x000fc40007810000 */
[----:B------:R-:W-:Y:S02]  /*10730*/  FSEL R83, R83, -INF , !P1 ;  /* 0xff80000053537808 */ /* 0x000fe40004800000 */
[----:B------:R-:W-:Y:S02]  /*10740*/  LOP3.LUT P1, RZ, R16, 0x200, RZ, 0xc0, !PT ;  /* 0x0000020010ff7812 */ /* 0x000fe4000782c0ff */
[----:B------:R-:W-:Y:S02]  /*10750*/  FMNMX.FTZ R10, R64, R11, !PT ;  /* 0x0000000b400a7209 */ /* 0x000fe40007810000 */
[----:B------:R-:W-:Y:S02]  /*10760*/  FMNMX.FTZ R66, R110, R66, !PT ;  /* 0x000000426e427209 */ /* 0x000fe40007810000 */
[----:B------:R-:W-:Y:S02]  /*10770*/  ISETP.GT.AND P1, PT, R136, 0x78, !P1 ;  /* 0x000000788800780c */ /* 0x000fe40004f24270 */
[----:B------:R-:W-:-:S02]  /*10780*/  FMNMX.FTZ R11, R65, R10, !PT ;  /* 0x0000000a410b7209 */ /* 0x000fc40007810000 */
[----:B------:R-:W-:Y:S02]  /*10790*/  LOP3.LUT P5, RZ, R16, 0x40, RZ, 0xc0, !PT ;  /* 0x0000004010ff7812 */ /* 0x000fe400078ac0ff */
[----:B------:R-:W-:Y:S02]  /*107a0*/  FMNMX.FTZ R66, R111, R66, !PT ;  /* 0x000000426f427209 */ /* 0x000fe40007810000 */
[----:B------:R-:W-:Y:S02]  /*107b0*/  ISETP.LT.OR P1, PT, R71, 0x79, P1 ;  /* 0x000000794700780c */ /* 0x000fe40000f21670 */
[----:B------:R-:W-:Y:S02]  /*107c0*/  FMNMX.FTZ R10, R68, R11, !PT ;  /* 0x0000000b440a7209 */ /* 0x000fe40007810000 */
[----:B------:R-:W-:Y:S02]  /*107d0*/  ISETP.GT.AND P5, PT, R136, 0x81, !P5 ;  /* 0x000000818800780c */ /* 0x000fe40006fa4270 */
[----:B------:R-:W-:-:S02]  /*107e0*/  FMNMX.FTZ R66, R114, R66, !PT ;  /* 0x0000004272427209 */ /* 0x000fc40007810000 */
[----:B------:R-:W-:Y:S02]  /*107f0*/  FSEL R86, R86, -INF , !P1 ;  /* 0xff80000056567808 */ /* 0x000fe40004800000 */
[----:B------:R-:W-:Y:S02]  /*10800*/  FMNMX.FTZ R10, R69, R10, !PT ;  /* 0x0000000a450a7209 */ /* 0x000fe40007810000 */
[----:B------:R-:W-:Y:S02]  /*10810*/  LOP3.LUT P1, RZ, R16, 0x100, RZ, 0xc0, !PT ;  /* 0x0000010010ff7812 */ /* 0x000fe4000782c0ff */
[----:B------:R-:W-:Y:S01]  /*10820*/  FMNMX.FTZ R66, R115, R66, !PT ;  /* 0x0000004273427209 */ /* 0x000fe20007810000 */
[----:B------:R-:W0:Y:S01]  /*10830*/  SHFL.BFLY PT, R11, R10, 0x2, 0x1f ;  /* 0x0c401f000a0b7f89 */ /* 0x000e2200000e0000 */
[----:B------:R-:W-:Y:S02]  /*10840*/  ISETP.GT.AND P1, PT, R136, 0x79, !P1 ;  /* 0x000000798800780c */ /* 0x000fe40004f24270 */
[----:B------:R-:W-:-:S02]  /*10850*/  FMNMX.FTZ R66, R118, R66, !PT ;  /* 0x0000004276427209 */ /* 0x000fc40007810000 */
[----:B------:R-:W-:Y:S02]  /*10860*/  LOP3.LUT R17, R17, 0xffffff7f, RZ, 0xc0, !PT ;  /* 0xffffff7f11117812 */ /* 0x000fe400078ec0ff */
[----:B------:R-:W-:Y:S02]  /*10870*/  ISETP.LT.OR P1, PT, R71, 0x7a, P1 ;  /* 0x0000007a4700780c */ /* 0x000fe40000f21670 */
[----:B------:R-:W-:Y:S02]  /*10880*/  FMNMX.FTZ R66, R119, R66, !PT ;  /* 0x0000004277427209 */ /* 0x000fe40007810000 */
[----:B------:R-:W-:Y:S02]  /*10890*/  @P5 LOP3.LUT R17, R17, 0x80, RZ, 0xfc, !PT ;  /* 0x0000008011115812 */ /* 0x000fe400078efcff */
[----:B------:R-:W-:Y:S02]  /*108a0*/  FSEL R87, R87, -INF , !P1 ;  /* 0xff80000057577808 */ /* 0x000fe40004800000 */
[----:B------:R-:W-:-:S02]  /*108b0*/  LOP3.LUT P1, RZ, R16, 0x80, RZ, 0xc0, !PT ;  /* 0x0000008010ff7812 */ /* 0x000fc4000782c0ff */
[----:B------:R-:W-:Y:S02]  /*108c0*/  FMNMX.FTZ R66, R90, R66, !PT ;  /* 0x000000425a427209 */ /* 0x000fe40007810000 */
[----:B------:R-:W-:Y:S02]  /*108d0*/  LOP3.LUT P5, RZ, R17, 0x4, RZ, 0xc0, !PT ;  /* 0x0000000411ff7812 */ /* 0x000fe400078ac0ff */
[C---:B------:R-:W-:Y:S02]  /*108e0*/  ISETP.GT.AND P1, PT, R136.reuse, 0x80, !P1 ;  /* 0x000000808800780c */ /* 0x040fe40004f24270 */
[----:B------:R-:W-:Y:S02]  /*108f0*/  FMNMX.FTZ R66, R91, R66, !PT ;  /* 0x000000425b427209 */ /* 0x000fe40007810000 */
[----:B------:R-:W-:Y:S02]  /*10900*/  ISETP.GT.AND P5, PT, R136, 0x99, !P5 ;  /* 0x000000998800780c */ /* 0x000fe40006fa4270 */
[----:B------:R-:W-:-:S02]  /*10910*/  ISETP.LT.OR P1, PT, R71, 0x81, P1 ;  /* 0x000000814700780c */ /* 0x000fc40000f21670 */
[----:B------:R-:W-:Y:S02]  /*10920*/  FMNMX.FTZ R66, R94, R66, !PT ;  /* 0x000000425e427209 */ /* 0x000fe40007810000 */
[----:B------:R-:W-:Y:S02]  /*10930*/  FSEL R58, R58, -INF , !P1 ;  /* 0xff8000003a3a7808 */ /* 0x000fe40004800000 */
[----:B------:R-:W-:Y:S02]  /*10940*/  FMNMX.FTZ R66, R95, R66, !PT ;  /* 0x000000425f427209 */ /* 0x000fe40007810000 */
[C---:B------:R-:W-:Y:S02]  /*10950*/  LOP3.LUT P4, RZ, R16.reuse, 0x20, RZ, 0xc0, !PT ;  /* 0x0000002010ff7812 */ /* 0x040fe4000788c0ff */
[C---:B------:R-:W-:Y:S02]  /*10960*/  LOP3.LUT P6, RZ, R16.reuse, 0x10, RZ, 0xc0, !PT ;  /* 0x0000001010ff7812 */ /* 0x040fe400078cc0ff */
[----:B------:R-:W-:-:S02]  /*10970*/  LOP3.LUT P3, RZ, R16, 0x8, RZ, 0xc0, !PT ;  /* 0x0000000810ff7812 */ /* 0x000fc4000786c0ff */
[C---:B------:R-:W-:Y:S02]  /*10980*/  LOP3.LUT P2, RZ, R16.reuse, 0x4, RZ, 0xc0, !PT ;  /* 0x0000000410ff7812 */ /* 0x040fe4000784c0ff */
[C---:B------:R-:W-:Y:S02]  /*10990*/  LOP3.LUT P1, RZ, R16.reuse, 0x2, RZ, 0xc0, !PT ;  /* 0x0000000210ff7812 */ /* 0x040fe4000782c0ff */
[----:B------:R-:W-:Y:S02]  /*109a0*/  LOP3.LUT R16, R16, 0xfffffffd, RZ, 0xc0, !PT ;  /* 0xfffffffd10107812 */ /* 0x000fe400078ec0ff */
[----:B0-----:R-:W-:Y:S02]  /*109b0*/  FMNMX.FTZ R10, R10, R11, !PT ;  /* 0x0000000b0a0a7209 */ /* 0x001fe40007810000 */
[----:B------:R-:W-:Y:S02]  /*109c0*/  FMNMX.FTZ R66, R98, R66, !PT ;  /* 0x0000004262427209 */ /* 0x000fe40007810000 */
[----:B------:R-:W-:Y:S01]  /*109d0*/  @P5 LOP3.LUT R16, R16, 0x2, RZ, 0xfc, !PT ;  /* 0x0000000210105812 */ /* 0x000fe200078efcff */
[----:B------:R-:W0:Y:S01]  /*109e0*/  SHFL.BFLY PT, R11, R10, 0x1, 0x1f ;  /* 0x0c201f000a0b7f89 */ /* 0x000e2200000e0000 */
[----:B------:R-:W-:-:S02]  /*109f0*/  LOP3.LUT P5, RZ, R17, 0x80, RZ, 0xc0, !PT ;  /* 0x0000008011ff7812 */ /* 0x000fc400078ac0ff */
[----:B------:R-:W-:Y:S02]  /*10a00*/  FMNMX.FTZ R66, R99, R66, !PT ;  /* 0x0000004263427209 */ /* 0x000fe40007810000 */
[----:B------:R-:W-:Y:S02]  /*10a10*/  ISETP.LT.OR P5, PT, R71, 0x82, P5 ;  /* 0x000000824700780c */ /* 0x000fe40002fa1670 */
[----:B------:R-:W-:Y:S02]  /*10a20*/  FMNMX.FTZ R66, R102, R66, !PT ;  /* 0x0000004266427209 */ /* 0x000fe40007810000 */
[----:B------:R-:W-:Y:S02]  /*10a30*/  ISETP.GT.AND P4, PT, R136, 0x88, !P4 ;  /* 0x000000888800780c */ /* 0x000fe40006784270 */
[----:B------:R-:W-:Y:S02]  /*10a40*/  FMNMX.FTZ R66, R103, R66, !PT ;  /* 0x0000004267427209 */ /* 0x000fe40007810000 */
[----:B------:R-:W-:-:S02]  /*10a50*/  LOP3.LUT R16, R16, 0xfffffff7, RZ, 0xc0, !PT ;  /* 0xfffffff710107812 */ /* 0x000fc400078ec0ff */
[----:B------:R-:W-:Y:S02]  /*10a60*/  ISETP.LT.OR P4, PT, R71, 0x89, P4 ;  /* 0x000000894700780c */ /* 0x000fe40002781670 */
[----:B------:R-:W-:Y:S02]  /*10a70*/  FMNMX.FTZ R66, R74, R66, !PT ;  /* 0x000000424a427209 */ /* 0x000fe40007810000 */
[----:B------:R-:W-:Y:S02]  /*10a80*/  @P5 LOP3.LUT R16, R16, 0x8, RZ, 0xfc, !PT ;  /* 0x0000000810105812 */ /* 0x000fe400078efcff */
[----:B------:R-:W-:Y:S02]  /*10a90*/  FMNMX.FTZ R66, R75, R66, !PT ;  /* 0x000000424b427209 */ /* 0x000fe40007810000 */
[----:B------:R-:W-:Y:S02]  /*10aa0*/  LOP3.LUT P5, RZ, R16, 0x2, RZ, 0xc0, !PT ;  /* 0x0000000210ff7812 */ /* 0x000fe400078ac0ff */
[----:B------:R-:W-:-:S02]  /*10ab0*/  FMNMX.FTZ R66, R78, R66, !PT ;  /* 0x000000424e427209 */ /* 0x000fc40007810000 */
[----:B------:R-:W-:Y:S02]  /*10ac0*/  LOP3.LUT R16, R16, 0xfffffffb, RZ, 0xc0, !PT ;  /* 0xfffffffb10107812 */ /* 0x000fe400078ec0ff */
[----:B------:R-:W-:Y:S02]  /*10ad0*/  ISETP.GT.AND P6, PT, R136, 0x89, !P6 ;  /* 0x000000898800780c */ /* 0x000fe400077c4270 */
[----:B0-----:R-:W-:Y:S02]  /*10ae0*/  FMNMX.FTZ R10, R10, R11, !PT ;  /* 0x0000000b0a0a7209 */ /* 0x001fe40007810000 */
[----:B------:R-:W-:Y:S02]  /*10af0*/  FMNMX.FTZ R66, R79, R66, !PT ;  /* 0x000000424f427209 */ /* 0x000fe40007810000 */
[----:B------:R-:W-:Y:S02]  /*10b00*/  @P4 LOP3.LUT R16, R16, 0x4, RZ, 0xfc, !PT ;  /* 0x0000000410104812 */ /* 0x000fe400078efcff */
[----:B------:R-:W-:-:S02]  /*10b10*/  ISETP.LT.OR P4, PT, R71, 0x8a, P6 ;  /* 0x0000008a4700780c */ /* 0x000fc40003781670 */
[----:B------:R-:W-:Y:S02]  /*10b20*/  FSETP.NEU.FTZ.AND P6, PT, R10, -INF , PT ;  /* 0xff8000000a00780b */ /* 0x000fe40003fdd000 */
[----:B------:R-:W-:Y:S02]  /*10b30*/  FMNMX.FTZ R66, R82, R66, !PT ;  /* 0x0000004252427209 */ /* 0x000fe40007810000 */
[----:B------:R-:W-:Y:S02]  /*10b40*/  FSEL R11, R10, RZ, P6 ;  /* 0x000000ff0a0b7208 */ /* 0x000fe40003000000 */
[----:B------:R-:W-:Y:S02]  /*10b50*/  FMNMX.FTZ R66, R83, R66, !PT ;  /* 0x0000004253427209 */ /* 0x000fe40007810000 */
[----:B------:R-:W-:Y:S01]  /*10b60*/  LOP3.LUT R17, R17, 0xffffffbf, RZ, 0xc0, !PT ;  /* 0xffffffbf11117812 */ /* 0x000fe200078ec0ff */
[----:B------:R-:W-:-:S01]  /*10b70*/  FADD.FTZ R0, -R11, R0 ;  /* 0x000000000b007221 */ /* 0x000fc20000010100 */
[----:B------:R-:W-:Y:S01]  /*10b80*/  FMNMX.FTZ R66, R86, R66, !PT ;  /* 0x0000004256427209 */ /* 0x000fe20007810000 */
[----:B------:R-:W-:-:S01]  /*10b90*/  FFMA.FTZ R11, R10, R56, -8 ;  /* 0xc10000000a0b7423 */ /* 0x000fc20000010038 */
[----:B------:R-:W-:Y:S01]  /*10ba0*/  @P4 LOP3.LUT R17, R17, 0x40, RZ, 0xfc, !PT ;  /* 0x0000004011114812 */ /* 0x000fe200078efcff */
[----:B------:R-:W-:Y:S01]  /*10bb0*/  FMUL.FTZ R0, R0, R56 ;  /* 0x0000003800007220 */ /* 0x000fe20000410000 */
[----:B------:R-:W-:-:S02]  /*10bc0*/  LOP3.LUT P4, RZ, R16, 0x8, RZ, 0xc0, !PT ;  /* 0x0000000810ff7812 */ /* 0x000fc4000788c0ff */
[----:B------:R-:W-:Y:S02]  /*10bd0*/  FMNMX.FTZ R66, R87, R66, !PT ;  /* 0x0000004257427209 */ /* 0x000fe40007810000 */
[----:B------:R-:W-:Y:S01]  /*10be0*/  FSEL R11, R11, RZ, P6 ;  /* 0x000000ff0b0b7208 */ /* 0x000fe20003000000 */
[----:B------:R-:W-:Y:S01]  /*10bf0*/  MUFU.EX2 R0, R0 ;  /* 0x0000000000007308 */ /* 0x000fe20000000800 */
[----:B------:R-:W-:Y:S02]  /*10c00*/  LOP3.LUT P6, RZ, R16, 0x4, RZ, 0xc0, !PT ;  /* 0x0000000410ff7812 */ /* 0x000fe400078cc0ff */
[----:B------:R-:W-:Y:S01]  /*10c10*/  FSEL R59, R59, -INF , !P4 ;  /* 0xff8000003b3b7808 */ /* 0x000fe20006000000 */
[----:B------:R-:W-:-:S01]  /*10c20*/  FFMA.FTZ R57, R57, R56, -R11 ;  /* 0x0000003839397223 */ /* 0x000fc2000001080b */
[----:B------:R-:W-:Y:S01]  /*10c30*/  FMNMX.FTZ R66, R58, R66, !PT ;  /* 0x000000423a427209 */ /* 0x000fe20007810000 */
[----:B------:R-:W-:-:S01]  /*10c40*/  FFMA.FTZ R12, R12, R56, -R11 ;  /* 0x000000380c0c7223 */ /* 0x000fc2000001080b */
[----:B------:R-:W-:Y:S01]  /*10c50*/  ISETP.GT.AND P3, PT, R136, 0x90, !P3 ;  /* 0x000000908800780c */ /* 0x000fe20005f64270 */
[----:B------:R-:W-:-:S01]  /*10c60*/  FFMA.FTZ R120, R120, R56, -R11 ;  /* 0x0000003878787223 */ /* 0x000fc2000001080b */
[----:B------:R-:W-:Y:S01]  /*10c70*/  LOP3.LUT P4, RZ, R17, 0x40, RZ, 0xc0, !PT ;  /* 0x0000004011ff7812 */ /* 0x000fe2000788c0ff */
[----:B------:R-:W-:-:S01]  /*10c80*/  FFMA.FTZ R121, R121, R56, -R11 ;  /* 0x0000003879797223 */ /* 0x000fc2000001080b */
[----:B------:R-:W-:Y:S01]  /*10c90*/  FSEL R60, R60, -INF , !P6 ;  /* 0xff8000003c3c7808 */ /* 0x000fe20007000000 */
[----:B------:R-:W-:-:S01]  /*10ca0*/  FFMA.FTZ R124, R124, R56, -R11 ;  /* 0x000000387c7c7223 */ /* 0x000fc2000001080b */
[----:B------:R-:W-:Y:S01]  /*10cb0*/  FMNMX.FTZ R66, R59, R66, !PT ;  /* 0x000000423b427209 */ /* 0x000fe20007810000 */
[----:B------:R-:W-:-:S01]  /*10cc0*/  FFMA.FTZ R125, R125, R56, -R11 ;  /* 0x000000387d7d7223 */ /* 0x000fc2000001080b */
[----:B------:R-:W-:Y:S01]  /*10cd0*/  ISETP.GT.AND P2, PT, R136, 0x91, !P2 ;  /* 0x000000918800780c */ /* 0x000fe20005744270 */
[----:B------:R-:W-:-:S01]  /*10ce0*/  FFMA.FTZ R128, R128, R56, -R11 ;  /* 0x0000003880807223 */ /* 0x000fc2000001080b */
[----:B------:R-:W-:Y:S01]  /*10cf0*/  ISETP.LT.OR P3, PT, R71, 0x91, P3 ;  /* 0x000000914700780c */ /* 0x000fe20001f61670 */
        /* <DEDUP_REMOVED lines=48> */
[----:B------:R0:W-:Y:S01]  /*11000*/  MUFU.EX2 R70, R64 ;  /* 0x0000004000467308 */ /* 0x0001e20000000800 */
[----:B------:R-:W1:Y:S01]  /*11010*/  SHFL.BFLY PT, R69, R66, 0x2, 0x1f ;  /* 0x0c401f0042457f89 */ /* 0x000e6200000e0000 */
[----:B------:R-:W-:-:S06]  /*11020*/  LOP3.LUT P0, RZ, R17, 0x20, RZ, 0xc0, !PT ;  /* 0x0000002011ff7812 */ /* 0x000fcc000780c0ff */
[----:B------:R-:W2:Y:S08]  /*11030*/  MUFU.EX2 R57, R57 ;  /* 0x0000003900397308 */ /* 0x000eb00000000800 */
[----:B------:R-:W3:Y:S08]  /*11040*/  MUFU.EX2 R12, R12 ;  /* 0x0000000c000c7308 */ /* 0x000ef00000000800 */
[----:B------:R-:W-:Y:S01]  /*11050*/  MUFU.EX2 R120, R120 ;  /* 0x0000007800787308 */ /* 0x000fe20000000800 */
[----:B-1----:R-:W-:-:S05]  /*11060*/  FMNMX.FTZ R69, R66, R69, !PT ;  /* 0x0000004542457209 */ /* 0x002fca0007810000 */
[----:B------:R-:W0:Y:S02]  /*11070*/  SHFL.BFLY PT, R66, R69, 0x1, 0x1f ;  /* 0x0c201f0045427f89 */ /* 0x000e2400000e0000 */
[----:B------:R-:W-:Y:S08]  /*11080*/  MUFU.EX2 R121, R121 ;  /* 0x0000007900797308 */ /* 0x000ff00000000800 */
        /* <DEDUP_REMOVED lines=11> */
[----:B------:R-:W-:Y:S01]  /*11140*/  FSEL R69, R66, RZ, P1 ;  /* 0x000000ff42457208 */ /* 0x000fe20000800000 */
[----:B--2---:R-:W-:-:S04]  /*11150*/  FFMA.FTZ R66, R0, R137, R57 ;  /* 0x0000008900427223 */ /* 0x004fc80000010039 */
[-CC-:B------:R-:W-:Y:S01]  /*11160*/  FFMA.FTZ R13, R13, R56.reuse, -R69.reuse ;  /* 0x000000380d0d7223 */ /* 0x180fe20000010845 */
[----:B------:R-:W-:-:S01]  /*11170*/  FFMA.FTZ R23, R23, R56, -R69 ;  /* 0x0000003817177223 */ /* 0x000fc20000010845 */
[----:B------:R-:W-:Y:S01]  /*11180*/  MUFU.EX2 R8, R8 ;  /* 0x0000000800087308 */ /* 0x000fe20000000800 */
[----:B---3--:R-:W-:-:S01]  /*11190*/  FADD.FTZ R66, R12, R66 ;  /* 0x000000420c427221 */ /* 0x008fc20000010000 */
        /* <DEDUP_REMOVED lines=23> */
[----:B0-----:R-:W-:-:S01]  /*11310*/  FFMA.FTZ R21, R8, R21, R13 ;  /* 0x0000001508157223 */ /* 0x001fc2000001000d */
        /* <DEDUP_REMOVED lines=17> */
[----:B-1----:R-:W-:-:S01]  /*11430*/  FADD.FTZ R69, R23, R21 ;  /* 0x0000001517457221 */ /* 0x002fc20000010000 */
[----:B------:R-:W-:Y:S01]  /*11440*/  FADD.FTZ R21, R120, R66 ;  /* 0x0000004278157221 */ /* 0x000fe20000010000 */
[----:B------:R-:W0:Y:S03]  /*11450*/  MUFU.EX2 R122, R122 ;  /* 0x0000007a007a7308 */ /* 0x000e260000000800 */
[----:B------:R-:W-:-:S04]  /*11460*/  FADD.FTZ R21, R121, R21 ;  /* 0x0000001579157221 */ /* 0x000fc80000010000 */
[----:B------:R-:W-:Y:S01]  /*11470*/  FADD.FTZ R21, R124, R21 ;  /* 0x000000157c157221 */ /* 0x000fe20000010000 */
[----:B------:R-:W1:Y:S03]  /*11480*/  MUFU.EX2 R105, R105 ;  /* 0x0000006900697308 */ /* 0x000e660000000800 */
[----:B------:R-:W-:-:S04]  /*11490*/  FADD.FTZ R21, R125, R21 ;  /* 0x000000157d157221 */ /* 0x000fc80000010000 */
[----:B------:R-:W-:Y:S01]  /*114a0*/  FADD.FTZ R21, R128, R21 ;  /* 0x0000001580157221 */ /* 0x000fe20000010000 */
[----:B------:R-:W2:Y:S01]  /*114b0*/  MUFU.EX2 R123, R123 ;  /* 0x0000007b007b7308 */ /* 0x000ea20000000800 */
[----:B0-----:R-:W-:-:S02]  /*114c0*/  FADD.FTZ R66, R122, R69 ;  /* 0x000000457a427221 */ /* 0x001fc40000010000 */
[----:B------:R-:W-:-:S04]  /*114d0*/  FADD.FTZ R21, R129, R21 ;  /* 0x0000001581157221 */ /* 0x000fc80000010000 */
[----:B------:R-:W-:Y:S01]  /*114e0*/  FADD.FTZ R21, R104, R21 ;  /* 0x0000001568157221 */ /* 0x000fe20000010000 */
[----:B------:R-:W0:Y:S03]  /*114f0*/  MUFU.EX2 R108, R108 ;  /* 0x0000006c006c7308 */ /* 0x000e260000000800 */
[----:B-1----:R-:W-:-:S05]  /*11500*/  FADD.FTZ R21, R105, R21 ;  /* 0x0000001569157221 */ /* 0x002fca0000010000 */
        /* <DEDUP_REMOVED lines=118> */
[----:B0-----:R-:W-:-:S05]  /*11c70*/  FADD.FTZ R69, R11, R21 ;  /* 0x000000150b457221 */ /* 0x001fca0000010000 */
[----:B------:R0:W-:Y:S02]  /*11c80*/  STL [R1], R69 ;  /* 0x0000004501007387 */ /* 0x0001e40000100800 */
        /* <DEDUP_REMOVED lines=9> */
[----:B--2---:R-:W-:-:S04]  /*11d20*/  FADD.FTZ R66, R63, R66 ;  /* 0x000000423f427221 */ /* 0x004fc80000010000 */
[----:B---3--:R-:W-:-:S04]  /*11d30*/  FADD.FTZ R66, R14, R66 ;  /* 0x000000420e427221 */ /* 0x008fc80000010000 */
[----:B-1----:R-:W-:Y:S01]  /*11d40*/  FADD.FTZ R21, R67, R66 ;  /* 0x0000004243157221 */ /* 0x002fe20000010000 */
[----:B0-----:R-:W-:Y:S06]  /*11d50*/  @!P0 BRA `(.L_x_14589) ;  /* 0x0000000000048947 */ /* 0x001fec0003800000 */
[----:B------:R-:W-:Y:S01]  /*11d60*/  BPT.TRAP 0x1 ;  /* 0x000000040000795c */ /* 0x000fe20000300000 */
.L_x_14589:
[----:B------:R-:W2:Y:S01]  /*11d70*/  LDL R66, [R1+0x2c] ;  /* 0x00002c0001427983 */ /* 0x000ea20000100800 */
[----:B------:R-:W-:Y:S01]  /*11d80*/  VIADD R15, R15, 0x13260 ;  /* 0x000132600f0f7836 */ /* 0x000fe20000000000 */
[----:B------:R-:W-:-:S04]  /*11d90*/  F2FP.SATFINITE.E4M3.F32.PACK_AB_MERGE_C R122, R123, R122, RZ ;  /* 0x0000007a7b7a723e */ /* 0x000fc800048070ff */
[----:B------:R-:W-:Y:S02]  /*11da0*/  PRMT R15, R141, 0x654, R15 ;  /* 0x000006548d0f7816 */ /* 0x000fe4000000000f */
[----:B------:R-:W-:Y:S02]  /*11db0*/  F2FP.SATFINITE.E4M3.F32.PACK_AB_MERGE_C R120, R121, R120, RZ ;  /* 0x000000787978723e */ /* 0x000fe400048070ff */
[----:B------:R-:W-:Y:S01]  /*11dc0*/  F2FP.SATFINITE.E4M3.F32.PACK_AB_MERGE_C R128, R129, R128, RZ ;  /* 0x000000808180723e */ /* 0x000fe200048070ff */
[----:B------:R0:W-:Y:S01]  /*11dd0*/  SYNCS.ARRIVE.TRANS64.RED.A1T0 RZ, [R15+URZ], RZ ;  /* 0x000000ff0fff79a7 */ /* 0x0001e2000810043f */
        /* <DEDUP_REMOVED lines=73> */
[C---:B--2---:R-:W-:Y:S01]  /*12270*/  ISETP.GT.AND P1, PT, R3.reuse, R66, PT ;  /* 0x000000420300720c */ /* 0x044fe20003f24270 */
[----:B------:R-:W-:-:S12]  /*12280*/  VIADD R3, R3, 0xffffffff ;  /* 0xffffffff03037836 */ /* 0x000fd80000000000 */
[----:B0-----:R-:W-:Y:S05]  /*12290*/  @P1 BRA `(.L_x_14590) ;  /* 0xffffffb000d41947 */ /* 0x001fea000383ffff */
[----:B------:R-:W-:Y:S05]  /*122a0*/  BSYNC B0 ;  /* 0x0000000000007941 */ /* 0x000fea0003800000 */
.L_x_14569:
[----:B------:R-:W-:Y:S02]  /*122b0*/  IMAD.MOV.U32 R8, RZ, RZ, R64 ;  /* 0x000000ffff087224 */ /* 0x000fe400078e0040 */
[----:B------:R-:W-:Y:S02]  /*122c0*/  IMAD.MOV.U32 R0, RZ, RZ, R10 ;  /* 0x000000ffff007224 */ /* 0x000fe400078e000a */
[----:B------:R-:W-:Y:S02]  /*122d0*/  IMAD.MOV.U32 R23, RZ, RZ, R9 ;  /* 0x000000ffff177224 */ /* 0x000fe400078e0009 */
[----:B------:R-:W-:-:S07]  /*122e0*/  IMAD.MOV.U32 R156, RZ, RZ, R20 ;  /* 0x000000ffff9c7224 */ /* 0x000fce00078e0014 */
.L_x_14568:
[----:B------:R-:W-:Y:S05]  /*122f0*/  BSYNC B1 ;  /* 0x0000000000017941 */ /* 0x000fea0003800000 */
.L_x_14567:
[----:B------:R-:W2:Y:S01]  /*12300*/  LDL R9, [R1+0x28] ;  /* 0x0000280001097983 */ /* 0x000ea20000100800 */
[----:B------:R-:W0:Y:S03]  /*12310*/  LDC R10, c[0x0][0x448] ;  /* 0x00011200ff0a7b82 */ /* 0x000e260000000800 */
[----:B------:R-:W3:Y:S04]  /*12320*/  LDL R13, [R1+0x10] ;  /* 0x00001000010d7983 */ /* 0x000ee80000100800 */
[----:B------:R-:W3:Y:S01]  /*12330*/  LDL R12, [R1+0x14] ;  /* 0x00001400010c7983 */ /* 0x000ee20000100800 */
[----:B------:R-:W1:Y:S01]  /*12340*/  LDC R14, c[0x0][0x9e4] ;  /* 0x00027900ff0e7b82 */ /* 0x000e620000000800 */
[----:B------:R-:W-:Y:S01]  /*12350*/  LOP3.LUT R17, R17, 0xfffffff7, RZ, 0xc0, !PT ;  /* 0xfffffff711117812 */ /* 0x000fe200078ec0ff */
[----:B------:R-:W-:Y:S01]  /*12360*/  ULDC UR4, c[0x0][0x9dc] ;  /* 0x0002770000047ab9 */ /* 0x000fe20000000800 */
        /* <DEDUP_REMOVED lines=24> */
.L_x_14593:
[----:B------:R-:W-:-:S13]  /*124f0*/  ISETP.NE.AND P1, PT, R14, 0x1, PT ;  /* 0x000000010e00780c */ /* 0x000fda0003f25270 */
[----:B------:R-:W0:Y:S02]  /*12500*/  @P1 LDC.64 R12, c[0x0][0x9e8] ;  /* 0x00027a00ff0c1b82 */ /* 0x000e240000000a00 */
[----:B0-----:R-:W-:-:S05]  /*12510*/  @P1 IMAD.HI.U32 R12, R9, R12, RZ ;  /* 0x0000000c090c1227 */ /* 0x001fca00078e00ff */
[----:B------:R-:W-:-:S07]  /*12520*/  @P1 SHF.R.U32.HI R9, RZ, R13, R12 ;  /* 0x0000000dff091219 */ /* 0x000fce000001160c */
.L_x_14594:
[----:B------:R-:W-:Y:S05]  /*12530*/  BSYNC B0 ;  /* 0x0000000000007941 */ /* 0x000fea0003800000 */
.L_x_14592:
[----:B------:R-:W-:-:S05]  /*12540*/  IMAD R9, R9, R14, RZ ;  /* 0x0000000e09097224 */ /* 0x000fca00078e02ff */
[----:B------:R-:W-:-:S07]  /*12550*/  VIMNMX R10, R10, R9, !PT ;  /* 0x000000090a0a7248 */ /* 0x000fce0007fe0100 */
.L_x_14591:
[----:B------:R-:W2:Y:S01]  /*12560*/  LDL R11, [R1+0x40] ;  /* 0x00004000010b7983 */ /* 0x000ea20000100800 */
[----:B------:R-:W-:Y:S01]  /*12570*/  VIADD R10, R10, 0x9f ;  /* 0x0000009f0a0a7836 */ /* 0x000fe20000000000 */
[----:B------:R-:W-:Y:S03]  /*12580*/  BSSY B0, `(.L_x_14595) ;  /* 0x00002fa000007945 */ /* 0x000fe60003800000 */
[----:B------:R-:W-:-:S05]  /*12590*/  IMAD.HI R10, R10, 0x66666667, RZ ;  /* 0x666666670a0a7827 */ /* 0x000fca00078e02ff */
[----:B------:R-:W-:-:S04]  /*125a0*/  SHF.R.U32.HI R9, RZ, 0x1f, R10 ;  /* 0x0000001fff097819 */ /* 0x000fc8000001160a */
[----:B------:R-:W-:-:S04]  /*125b0*/  LEA.HI.SX32 R9, R10, R9, 0x1a ;  /* 0x000000090a097211 */ /* 0x000fc800078fd2ff */
[----:B--2---:R-:W-:-:S04]  /*125c0*/  VIMNMX R15, R11, R9, !PT ;  /* 0x000000090b0f7248 */ /* 0x004fc80007fe0100 */
[----:B------:R-:W-:-:S13]  /*125d0*/  ISETP.GE.AND P1, PT, R3, R15, PT ;  /* 0x0000000f0300720c */ /* 0x000fda0003f26270 */
[----:B------:R-:W-:Y:S05]  /*125e0*/  @!P1 BRA `(.L_x_14596) ;  /* 0x0000002c00cc9947 */ /* 0x000fea0003800000 */
[----:B------:R-:W-:Y:S01]  /*125f0*/  BSSY B1, `(.L_x_14597) ;  /* 0x00002f1000017945 */ /* 0x000fe20003800000 */
[----:B------:R-:W-:Y:S02]  /*12600*/  IMAD.MOV.U32 R14, RZ, RZ, R3 ;  /* 0x000000ffff0e7224 */ /* 0x000fe400078e0003 */
[----:B------:R-:W-:Y:S02]  /*12610*/  IMAD.MOV.U32 R10, RZ, RZ, R8 ;  /* 0x000000ffff0a7224 */ /* 0x000fe400078e0008 */
[----:B------:R-:W-:Y:S02]  /*12620*/  IMAD.MOV.U32 R11, RZ, RZ, R0 ;  /* 0x000000ffff0b7224 */ /* 0x000fe400078e0000 */
[----:B------:R-:W-:Y:S02]  /*12630*/  IMAD.MOV.U32 R3, RZ, RZ, R156 ;  /* 0x000000ffff037224 */ /* 0x000fe400078e009c */
[----:B------:R-:W-:-:S07]  /*12640*/  IMAD.MOV.U32 R9, RZ, RZ, R23 ;  /* 0x000000ffff097224 */ /* 0x000fce00078e0017 */
.L_x_14610:
[----:B------:R-:W-:-:S04]  /*12650*/  ISETP.NE.AND P1, PT, R9, 0x1, PT ;  /* 0x000000010900780c */ /* 0x000fc80003f25270 */
[----:B------:R-:W-:-:S04]  /*12660*/  SEL R156, RZ, 0x1, P1 ;  /* 0x00000001ff9c7807 */ /* 0x000fc80000800000 */
[----:B------:R-:W-:Y:S01]  /*12670*/  LOP3.LUT R156, R3, R156, RZ, 0x3c, !PT ;  /* 0x0000009c039c7212 */ /* 0x000fe200078e3cff */
[----:B------:R-:W-:Y:S06]  /*12680*/  @!P0 BRA `(.L_x_14598) ;  /* 0x0000000000048947 */ /* 0x000fec0003800000 */
[----:B------:R-:W-:Y:S01]  /*12690*/  BPT.TRAP 0x1 ;  /* 0x000000040000795c */ /* 0x000fe20000300000 */
.L_x_14598:
        /* <DEDUP_REMOVED lines=8> */
.L_x_14599:
        /* <DEDUP_REMOVED lines=8> */
.L_x_14601:
[----:B------:R-:W-:Y:S05]  /*127a0*/  BSYNC B2 ;  /* 0x0000000000027941 */ /* 0x000fea0003800000 */
.L_x_14600:
        /* <DEDUP_REMOVED lines=10> */
[C---:B------:R-:W-:Y:S01]  /*12850*/  VIADD R56, R8.reuse, 0x180 ;  /* 0x0000018008387836 */ /* 0x040fe20000000000 */
        /* <DEDUP_REMOVED lines=20> */
[----:B------:R-:W-:Y:S01]  /*129a0*/  R2UR UR18, R56 ;  /* 0x00000000381272ca */ /* 0x000fe200000e0000 */
[----:B------:R-:W-:Y:S01]  /*129b0*/  VIADD R56, R8, 0x102 ;  /* 0x0000010208387836 */ /* 0x000fe20000000000 */
[----:B------:R-:W-:Y:S01]  /*129c0*/  R2UR UR19, R57 ;  /* 0x00000000391372ca */ /* 0x000fe200000e0000 */
[----:B------:R-:W-:Y:S01]  /*129d0*/  IMAD.MOV.U32 R57, RZ, RZ, -0x7fffffe0 ;  /* 0x80000020ff397424 */ /* 0x000fe200078e00ff */
[----:B------:R-:W-:-:S02]  /*129e0*/  R2UR UR4, R4 ;  /* 0x00000000040472ca */ /* 0x000fc400000e0000 */
[----:B------:R-:W-:Y:S02]  /*129f0*/  R2UR UR5, R5 ;  /* 0x00000000050572ca */ /* 0x000fe400000e0000 */
        /* <DEDUP_REMOVED lines=50> */
.L_x_14603:
[----:B------:R-:W-:Y:S01]  /*12d20*/  SHF.L.U32 R8, R3, 0x1f, RZ ;  /* 0x0000001f03087819 */ /* 0x000fe200000006ff */
[----:B------:R-:W-:-:S04]  /*12d30*/  IMAD R3, R9, 0x8, R22 ;  /* 0x0000000809037824 */ /* 0x000fc800078e0216 */
[----:B------:R0:W1:Y:S01]  /*12d40*/  SYNCS.PHASECHK.TRANS64.TRYWAIT P1, [R3+URZ+0x13250], R8 ;  /* 0x01325008030075a7 */ /* 0x000062000802017f */
[----:B------:R-:W-:Y:S05]  /*12d50*/  @!P0 BRA `(.L_x_14604) ;  /* 0x0000000000048947 */ /* 0x000fea0003800000 */
[----:B------:R-:W-:Y:S01]  /*12d60*/  BPT.TRAP 0x1 ;  /* 0x000000040000795c */ /* 0x000fe20000300000 */
.L_x_14604:
[----:B------:R-:W-:Y:S04]  /*12d70*/  BSSY B2, `(.L_x_14605) ;  /* 0x0000004000027945 */ /* 0x000fe80003800000 */
[----:B-1----:R-:W-:Y:S05]  /*12d80*/  @P1 BRA `(.L_x_14606) ;  /* 0x0000000000081947 */ /* 0x002fea0003800000 */
[----:B------:R-:W1:Y:S02]  /*12d90*/  SYNCS.PHASECHK.TRANS64.TRYWAIT P1, [R3+URZ+0x13250], R8 ;  /* 0x01325008030075a7 */ /* 0x000e64000802017f */
[----:B-1----:R-:W-:Y:S05]  /*12da0*/  @!P1 BRA `(.L_x_14607) ;  /* 0x0000012400789947 */ /* 0x002fea0003800000 */
.L_x_14606:
[----:B------:R-:W-:Y:S05]  /*12db0*/  BSYNC B2 ;  /* 0x0000000000027941 */ /* 0x000fea0003800000 */
.L_x_14605:
        /* <DEDUP_REMOVED lines=10> */
[----:B------:R-:W-:Y:S01]  /*12e60*/  R2UR UR7, R9 ;  /* 0x00000000090772ca */ /* 0x000fe200000e0000 */
[----:B------:R-:W-:-:S12]  /*12e70*/  IMAD.MOV.U32 R9, RZ, RZ, -0x3ffffff0 ;  /* 0xc0000010ff097424 */ /* 0x000fd800078e00ff */
        /* <DEDUP_REMOVED lines=29> */
.L_x_14608:
[----:B------:R-:W2:Y:S04]  /*13050*/  LDL.LU R137, [R1] ;  /* 0x0000000001897983 */ /* 0x000ea80000300800 */
[----:B------:R-:W3:Y:S01]  /*13060*/  LDL R136, [R1+0x1c] ;  /* 0x00001c0001887983 */ /* 0x000ee20000100800 */
[C---:B------:R-:W-:Y:S01]  /*13070*/  FMUL.FTZ R9, R2.reuse, R120 ;  /* 0x0000007802097220 */ /* 0x040fe20000410000 */
[C---:B------:R-:W-:Y:S01]  /*13080*/  FMUL.FTZ R12, R2.reuse, R121 ;  /* 0x00000079020c7220 */ /* 0x040fe20000410000 */
[C---:B------:R-:W-:Y:S01]  /*13090*/  FMUL.FTZ R120, R2.reuse, R124 ;  /* 0x0000007c02787220 */ /* 0x040fe20000410000 */
[----:B------:R-:W-:Y:S01]  /*130a0*/  FMUL.FTZ R121, R2, R125 ;  /* 0x0000007d02797220 */ /* 0x000fe20000410000 */
[----:B------:R-:W-:Y:S02]  /*130b0*/  VIADD R0, R0, 0x13240 ;  /* 0x0001324000007836 */ /* 0x000fe40000000000 */
        /* <DEDUP_REMOVED lines=100> */
[----:B------:R-:W2:Y:S08]  /*13700*/  MUFU.TANH R72, R72 ;  /* 0x0000004800487308 */ /* 0x000eb00000002400 */
        /* <DEDUP_REMOVED lines=11> */
[----:B------:R-:W2:Y:S01]  /*137c0*/  MUFU.TANH R64, R64 ;  /* 0x0000004000407308 */ /* 0x000ea20000002400 */
[----:B---3--:R-:W-:-:S07]  /*137d0*/  PRMT R0, R136, 0x654, R0 ;  /* 0x0000065488007816 */ /* 0x008fce0000000000 */
[----:B------:R-:W3:Y:S01]  /*137e0*/  MUFU.TANH R65, R65 ;  /* 0x0000004100417308 */ /* 0x000ee20000002400 */
[----:B------:R0:W-:Y:S07]  /*137f0*/  SYNCS.ARRIVE.TRANS64.RED.A1T0 RZ, [R0+URZ], RZ ;  /* 0x000000ff00ff79a7 */ /* 0x0001ee000810043f */
[----:B------:R-:W3:Y:S01]  /*13800*/  MUFU.TANH R68, R68 ;  /* 0x0000004400447308 */ /* 0x000ee20000002400 */
[----:B0-----:R-:W-:-:S04]  /*13810*/  FMNMX.FTZ R0, R9, R11, !PT ;  /* 0x0000000b09007209 */ /* 0x001fc80007810000 */
[----:B-1----:R-:W-:-:S03]  /*13820*/  FMNMX.FTZ R0, R12, R0, !PT ;  /* 0x000000000c007209 */ /* 0x002fc60007810000 */
[----:B------:R-:W0:Y:S01]  /*13830*/  MUFU.TANH R69, R69 ;  /* 0x0000004500457308 */ /* 0x000e220000002400 */
[----:B----4-:R-:W-:-:S04]  /*13840*/  FMNMX.FTZ R0, R120, R0, !PT ;  /* 0x0000000078007209 */ /* 0x010fc80007810000 */
[----:B-----5:R-:W-:-:S03]  /*13850*/  FMNMX.FTZ R0, R121, R0, !PT ;  /* 0x0000000079007209 */ /* 0x020fc60007810000 */
[----:B------:R-:W1:Y:S01]  /*13860*/  MUFU.TANH R13, R13 ;  /* 0x0000000d000d7308 */ /* 0x000e620000002400 */
        /* <DEDUP_REMOVED lines=49> */
[----:B---3--:R-:W-:-:S03]  /*13b80*/  FMNMX.FTZ R0, R65, R0, !PT ;  /* 0x0000000041007209 */ /* 0x008fc60007810000 */
[----:B------:R-:W3:Y:S01]  /*13b90*/  MUFU.TANH R91, R91 ;  /* 0x0000005b005b7308 */ /* 0x000ee20000002400 */
[----:B------:R-:W-:-:S04]  /*13ba0*/  FMNMX.FTZ R0, R68, R0, !PT ;  /* 0x0000000044007209 */ /* 0x000fc80007810000 */
[----:B0-----:R-:W-:-:S03]  /*13bb0*/  FMNMX.FTZ R0, R69, R0, !PT ;  /* 0x0000000045007209 */ /* 0x001fc60007810000 */
[----:B------:R-:W0:Y:S02]  /*13bc0*/  MUFU.TANH R94, R94 ;  /* 0x0000005e005e7308 */ /* 0x000e240000002400 */
[----:B------:R-:W1:Y:S06]  /*13bd0*/  SHFL.BFLY PT, R8, R0, 0x2, 0x1f ;  /* 0x0c401f0000087f89 */ /* 0x000e6c00000e0000 */
[----:B------:R-:W0:Y:S08]  /*13be0*/  MUFU.TANH R95, R95 ;  /* 0x0000005f005f7308 */ /* 0x000e300000002400 */
[----:B------:R-:W0:Y:S08]  /*13bf0*/  MUFU.TANH R98, R98 ;  /* 0x0000006200627308 */ /* 0x000e300000002400 */
[----:B------:R-:W0:Y:S01]  /*13c00*/  MUFU.TANH R99, R99 ;  /* 0x0000006300637308 */ /* 0x000e220000002400 */
[----:B-1----:R-:W-:-:S05]  /*13c10*/  FMNMX.FTZ R0, R0, R8, !PT ;  /* 0x0000000800007209 */ /* 0x002fca0007810000 */
[----:B------:R-:W1:Y:S02]  /*13c20*/  SHFL.BFLY PT, R8, R0, 0x1, 0x1f ;  /* 0x0c201f0000087f89 */ /* 0x000e6400000e0000 */
[----:B------:R-:W0:Y:S08]  /*13c30*/  MUFU.TANH R102, R102 ;  /* 0x0000006600667308 */ /* 0x000e300000002400 */
[----:B------:R-:W0:Y:S08]  /*13c40*/  MUFU.TANH R103, R103 ;  /* 0x0000006700677308 */ /* 0x000e300000002400 */
[----:B------:R-:W0:Y:S01]  /*13c50*/  MUFU.TANH R74, R74 ;  /* 0x0000004a004a7308 */ /* 0x000e220000002400 */
[----:B-1----:R-:W-:-:S07]  /*13c60*/  FMNMX.FTZ R0, R0, R8, !PT ;  /* 0x0000000800007209 */ /* 0x002fce0007810000 */
[----:B------:R-:W1:Y:S01]  /*13c70*/  MUFU.TANH R75, R75 ;  /* 0x0000004b004b7308 */ /* 0x000e620000002400 */
[----:B------:R-:W-:Y:S01]  /*13c80*/  FMNMX.FTZ R8, R13, R10, !PT ;  /* 0x0000000a0d087209 */ /* 0x000fe20007810000 */
[----:B------:R-:W-:-:S03]  /*13c90*/  FADD.FTZ R11, -R0, R11 ;  /* 0x0000000b000b7221 */ /* 0x000fc60000010100 */
        /* <DEDUP_REMOVED lines=36> */
[----:B-1----:R-:W-:-:S03]  /*13ee0*/  FMNMX.FTZ R8, R75, R8, !PT ;  /* 0x000000084b087209 */ /* 0x002fc60007810000 */
[----:B------:R-:W1:Y:S01]  /*13ef0*/  MUFU.TANH R70, R70 ;  /* 0x0000004600467308 */ /* 0x000e620000002400 */
[----:B----4-:R-:W-:-:S04]  /*13f00*/  FMNMX.FTZ R8, R78, R8, !PT ;  /* 0x000000084e087209 */ /* 0x010fc80007810000 */
[----:B-----5:R-:W-:-:S03]  /*13f10*/  FMNMX.FTZ R8, R79, R8, !PT ;  /* 0x000000084f087209 */ /* 0x020fc60007810000 */
[----:B------:R-:W4:Y:S01]  /*13f20*/  MUFU.TANH R71, R71 ;  /* 0x0000004700477308 */ /* 0x000f220000002400 */
[----:B------:R-:W-:-:S04]  /*13f30*/  FMNMX.FTZ R8, R82, R8, !PT ;  /* 0x0000000852087209 */ /* 0x000fc80007810000 */
[----:B------:R-:W-:-:S04]  /*13f40*/  FMNMX.FTZ R8, R83, R8, !PT ;  /* 0x0000000853087209 */ /* 0x000fc80007810000 */
[----:B------:R-:W-:-:S04]  /*13f50*/  FMNMX.FTZ R8, R86, R8, !PT ;  /* 0x0000000856087209 */ /* 0x000fc80007810000 */
[----:B--2---:R-:W-:-:S04]  /*13f60*/  FMNMX.FTZ R8, R87, R8, !PT ;  /* 0x0000000857087209 */ /* 0x004fc80007810000 */
[----:B------:R-:W-:-:S04]  /*13f70*/  FMNMX.FTZ R8, R58, R8, !PT ;  /* 0x000000083a087209 */ /* 0x000fc80007810000 */
[----:B------:R-:W-:-:S04]  /*13f80*/  FMNMX.FTZ R8, R59, R8, !PT ;  /* 0x000000083b087209 */ /* 0x000fc80007810000 */
[----:B---3--:R-:W-:-:S04]  /*13f90*/  FMNMX.FTZ R8, R62, R8, !PT ;  /* 0x000000083e087209 */ /* 0x008fc80007810000 */
[----:B0-----:R-:W-:-:S04]  /*13fa0*/  FMNMX.FTZ R8, R63, R8, !PT ;  /* 0x000000083f087209 */ /* 0x001fc80007810000 */
[----:B------:R-:W-:-:S04]  /*13fb0*/  FMNMX.FTZ R8, R66, R8, !PT ;  /* 0x0000000842087209 */ /* 0x000fc80007810000 */
[----:B------:R-:W-:-:S04]  /*13fc0*/  FMNMX.FTZ R8, R67, R8, !PT ;  /* 0x0000000843087209 */ /* 0x000fc80007810000 */
[----:B-1----:R-:W-:-:S04]  /*13fd0*/  FMNMX.FTZ R8, R70, R8, !PT ;  /* 0x0000000846087209 */ /* 0x002fc80007810000 */
[----:B----4-:R-:W-:-:S05]  /*13fe0*/  FMNMX.FTZ R8, R71, R8, !PT ;  /* 0x0000000847087209 */ /* 0x010fca0007810000 */
[----:B------:R-:W0:Y:S02]  /*13ff0*/  SHFL.BFLY PT, R56, R8, 0x2, 0x1f ;  /* 0x0c401f0008387f89 */ /* 0x000e2400000e0000 */
[----:B0-----:R-:W-:-:S05]  /*14000*/  FMNMX.FTZ R8, R8, R56, !PT ;  /* 0x0000003808087209 */ /* 0x001fca0007810000 */
[----:B------:R-:W0:Y:S02]  /*14010*/  SHFL.BFLY PT, R56, R8, 0x1, 0x1f ;  /* 0x0c201f0008387f89 */ /* 0x000e2400000e0000 */
[----:B0-----:R-:W-:Y:S01]  /*14020*/  FMNMX.FTZ R8, R8, R56, !PT ;  /* 0x0000003808087209 */ /* 0x001fe20007810000 */
[----:B------:R-:W-:-:S04]  /*14030*/  IMAD.U32 R56, RZ, RZ, UR38 ;  /* 0x00000026ff387e24 */ /* 0x000fc8000f8e00ff */
[----:B------:R-:W-:Y:S01]  /*14040*/  FFMA.FTZ R133, R0, R56, -8 ;  /* 0xc100000000857423 */ /* 0x000fe20000010038 */
[----:B------:R-:W-:-:S01]  /*14050*/  FADD.FTZ R10, -R8, R10 ;  /* 0x0000000a080a7221 */ /* 0x000fc20000010100 */
[-C--:B------:R-:W-:Y:S02]  /*14060*/  FMUL.FTZ R11, R11, R56.reuse ;  /* 0x000000380b0b7220 */ /* 0x080fe40000410000 */
        /* <DEDUP_REMOVED lines=40> */
[----:B------:R-:W-:-:S01]  /*142f0*/  FFMA.FTZ R133, R8, R56, -8 ;  /* 0xc100000008857423 */ /* 0x000fc20000010038 */
[-C--:B------:R-:W-:Y:S01]  /*14300*/  FMUL.FTZ R10, R10, R56.reuse ;  /* 0x000000380a0a7220 */ /* 0x080fe20000410000 */
[----:B------:R-:W-:Y:S02]  /*14310*/  MUFU.EX2 R11, R11 ;  /* 0x0000000b000b7308 */ /* 0x000fe40000000800 */
[----:B------:R-:W-:-:S01]  /*14320*/  FFMA.FTZ R13, R13, R56, -R133 ;  /* 0x000000380d0d7223 */ /* 0x000fc20000010885 */
[-CC-:B------:R-:W-:Y:S01]  /*14330*/  FFMA.FTZ R20, R20, R56.reuse, -R133.reuse ;  /* 0x0000003814147223 */ /* 0x180fe20000010885 */
[----:B------:R-:W-:-:S01]  /*14340*/  FFMA.FTZ R122, R122, R56, -R133 ;  /* 0x000000387a7a7223 */ /* 0x000fc20000010885 */
[-CC-:B------:R-:W-:Y:S01]  /*14350*/  FFMA.FTZ R123, R123, R56.reuse, -R133.reuse ;  /* 0x000000387b7b7223 */ /* 0x180fe20000010885 */
        /* <DEDUP_REMOVED lines=40> */
[----:B------:R-:W-:Y:S01]  /*145e0*/  FFMA.FTZ R71, R71, R56, -R133 ;  /* 0x0000003847477223 */ /* 0x000fe20000010885 */
[----:B0-----:R-:W-:-:S01]  /*145f0*/  FFMA.FTZ R133, R11, R137, R9 ;  /* 0x000000890b857223 */ /* 0x001fc20000010009 */
[----:B------:R-:W0:Y:S01]  /*14600*/  MUFU.EX2 R120, R120 ;  /* 0x0000007800787308 */ /* 0x000e220000000800 */
[----:B-1----:R-:W-:-:S02]  /*14610*/  FFMA.FTZ R21, R10, R21, R13 ;  /* 0x000000150a157223 */ /* 0x002fc4000001000d */
[----:B--2---:R-:W-:-:S05]  /*14620*/  FADD.FTZ R133, R12, R133 ;  /* 0x000000850c857221 */ /* 0x004fca0000010000 */
        /* <DEDUP_REMOVED lines=139> */
[----:B--2---:R-:W-:-:S05]  /*14ee0*/  FADD.FTZ R134, R69, R21 ;  /* 0x0000001545867221 */ /* 0x004fca0000010000 */
[----:B------:R2:W-:Y:S02]  /*14ef0*/  STL [R1], R134 ;  /* 0x0000008601007387 */ /* 0x0005e40000100800 */
        /* <DEDUP_REMOVED lines=9> */
[----:B-1----:R-:W-:-:S04]  /*14f90*/  FADD.FTZ R133, R67, R133 ;  /* 0x0000008543857221 */ /* 0x002fc80000010000 */
[----:B---3--:R-:W-:-:S04]  /*14fa0*/  FADD.FTZ R133, R70, R133 ;  /* 0x0000008546857221 */ /* 0x008fc80000010000 */
[----:B0-----:R-:W-:Y:S01]  /*14fb0*/  FADD.FTZ R21, R71, R133 ;  /* 0x0000008547157221 */ /* 0x001fe20000010000 */
[----:B--2---:R-:W-:Y:S06]  /*14fc0*/  @!P0 BRA `(.L_x_14609) ;  /* 0x0000000000048947 */ /* 0x004fec0003800000 */
[----:B------:R-:W-:Y:S01]  /*14fd0*/  BPT.TRAP 0x1 ;  /* 0x000000040000795c */ /* 0x000fe20000300000 */
.L_x_14609:
[----:B------:R-:W-:Y:S01]  /*14fe0*/  ISETP.GT.AND P1, PT, R14, R15, PT ;  /* 0x0000000f0e00720c */ /* 0x000fe20003f24270 */
        /* <DEDUP_REMOVED lines=63> */
[----:B0-----:R-:W-:Y:S01]  /*153e0*/  IMAD.MOV.U32 R3, RZ, RZ, R156 ;  /* 0x000000ffff037224 */ /* 0x001fe200078e009c */
        /* <DEDUP_REMOVED lines=17> */
[----:B------:R-:W-:Y:S05]  /*15500*/  BSYNC B1 ;  /* 0x0000000000017941 */ /* 0x000fea0003800000 */
.L_x_14597:
[----:B------:R-:W-:-:S07]  /*15510*/  IMAD.MOV.U32 R3, RZ, RZ, R14 ;  /* 0x000000ffff037224 */ /* 0x000fce00078e000e */
.L_x_14596:
[----:B------:R-:W-:Y:S05]  /*15520*/  BSYNC B0 ;  /* 0x0000000000007941 */ /* 0x000fea0003800000 */
.L_x_14595:
        /* <DEDUP_REMOVED lines=8> */
.L_x_14633:
[----:B------:R-:W-:-:S04]  /*155b0*/  ISETP.NE.AND P1, PT, R9, 0x1, PT ;  /* 0x000000010900780c */ /* 0x000fc80003f25270 */
[----:B------:R-:W-:-:S04]  /*155c0*/  SEL R11, RZ, 0x1, P1 ;  /* 0x00000001ff0b7807 */ /* 0x000fc80000800000 */
[----:B------:R-:W-:Y:S01]  /*155d0*/  LOP3.LUT R156, R10, R11, RZ, 0x3c, !PT ;  /* 0x0000000b0a9c7212 */ /* 0x000fe200078e3cff */
[----:B------:R-:W-:Y:S06]  /*155e0*/  @!P0 BRA `(.L_x_14613) ;  /* 0x0000000000048947 */ /* 0x000fec0003800000 */
[----:B------:R-:W-:Y:S01]  /*155f0*/  BPT.TRAP 0x1 ;  /* 0x000000040000795c */ /* 0x000fe20000300000 */
.L_x_14613:
        /* <DEDUP_REMOVED lines=8> */
.L_x_14614:
        /* <DEDUP_REMOVED lines=8> */
.L_x_14616:
[----:B------:R-:W-:Y:S05]  /*15700*/  BSYNC B1 ;  /* 0x0000000000017941 */ /* 0x000fea0003800000 */
.L_x_14615:
[----:B------:R-:W-:Y:S01]  /*15710*/  IMAD.MOV.U32 R56, RZ, RZ, R8 ;  /* 0x000000ffff387224 */ /* 0x000fe200078e0008 */
[----:B------:R-:W-:Y:S01]  /*15720*/  R2UR UR12, R4 ;  /* 0x00000000040c72ca */ /* 0x000fe200000e0000 */
[----:B------:R-:W-:Y:S01]  /*15730*/  IMAD.MOV.U32 R57, RZ, RZ, -0x7fffffe0 ;  /* 0x80000020ff397424 */ /* 0x000fe200078e00ff */
        /* <DEDUP_REMOVED lines=34> */
[----:B------:R-:W-:Y:S01]  /*15960*/  R2UR UR14, R56 ;  /* 0x00000000380e72ca */ /* 0x000fe200000e0000 */
[----:B------:R-:W-:Y:S01]  /*15970*/  VIADD R56, R8, 0x202 ;  /* 0x0000020208387836 */ /* 0x000fe20000000000 */
[----:B------:R-:W-:Y:S01]  /*15980*/  R2UR UR15, R57 ;  /* 0x00000000390f72ca */ /* 0x000fe200000e0000 */
[----:B------:R-:W-:Y:S01]  /*15990*/  IMAD.MOV.U32 R57, RZ, RZ, -0x7fffffe0 ;  /* 0x80000020ff397424 */ /* 0x000fe200078e00ff */
[C---:B------:R-:W-:Y:S02]  /*159a0*/  R2UR UR16, R6.reuse ;  /* 0x00000000061072ca */ /* 0x040fe400000e0000 */
[----:B------:R-:W-:Y:S02]  /*159b0*/  R2UR UR17, R7 ;  /* 0x00000000071172ca */ /* 0x000fe400000e0000 */
        /* <DEDUP_REMOVED lines=44> */
.L_x_14618:
[----:B------:R-:W-:Y:S01]  /*15c80*/  SHF.L.U32 R8, R10, 0x1f, RZ ;  /* 0x0000001f0a087819 */ /* 0x000fe200000006ff */
[----:B------:R-:W-:-:S04]  /*15c90*/  IMAD R12, R9, 0x8, R22 ;  /* 0x00000008090c7824 */ /* 0x000fc800078e0216 */
[----:B------:R2:W3:Y:S01]  /*15ca0*/  SYNCS.PHASECHK.TRANS64.TRYWAIT P1, [R12+URZ+0x13250], R8 ;  /* 0x013250080c0075a7 */ /* 0x0004e2000802017f */
[----:B------:R-:W-:Y:S05]  /*15cb0*/  @!P0 BRA `(.L_x_14619) ;  /* 0x0000000000048947 */ /* 0x000fea0003800000 */
[----:B------:R-:W-:Y:S01]  /*15cc0*/  BPT.TRAP 0x1 ;  /* 0x000000040000795c */ /* 0x000fe20000300000 */
.L_x_14619:
[----:B------:R-:W-:Y:S04]  /*15cd0*/  BSSY B1, `(.L_x_14620) ;  /* 0x0000004000017945 */ /* 0x000fe80003800000 */
[----:B---3--:R-:W-:Y:S05]  /*15ce0*/  @P1 BRA `(.L_x_14621) ;  /* 0x0000000000081947 */ /* 0x008fea0003800000 */
[----:B------:R-:W3:Y:S02]  /*15cf0*/  SYNCS.PHASECHK.TRANS64.TRYWAIT P1, [R12+URZ+0x13250], R8 ;  /* 0x013250080c0075a7 */ /* 0x000ee4000802017f */
[----:B---3--:R-:W-:Y:S05]  /*15d00*/  @!P1 BRA `(.L_x_14622) ;  /* 0x000000f400c89947 */ /* 0x008fea0003800000 */
.L_x_14621:
[----:B------:R-:W-:Y:S05]  /*15d10*/  BSYNC B1 ;  /* 0x0000000000017941 */ /* 0x000fea0003800000 */
.L_x_14620:
[----:B--23--:R-:W-:Y:S01]  /*15d20*/  VIADD R8, R22, 0x1000 ;  /* 0x0000100016087836 */ /* 0x00cfe20000000000 */
[----:B------:R-:W-:Y:S01]  /*15d30*/  WARPGROUP.ARRIVE ;  /* 0x00000000000079c5 */ /* 0x000fe20000000000 */
[----:B01----:R-:W-:-:S03]  /*15d40*/  IMAD.MOV.U32 R11, RZ, RZ, -0x3ffffff0 ;  /* 0xc0000010ff0b7424 */ /* 0x003fc600078e00ff */
        /* <DEDUP_REMOVED lines=38> */
.L_x_14623:
[----:B------:R-:W2:Y:S01]  /*15fb0*/  LDL R11, [R1+0x28] ;  /* 0x00002800010b7983 */ /* 0x000ea20000100800 */
[----:B------:R-:W0:Y:S03]  /*15fc0*/  LDC R9, c[0x0][0x448] ;  /* 0x00011200ff097b82 */ /* 0x000e260000000800 */
[----:B------:R-:W2:Y:S04]  /*15fd0*/  LDL R8, [R1+0x3c] ;  /* 0x00003c0001087983 */ /* 0x000ea80000100800 */
[----:B------:R-:W3:Y:S01]  /*15fe0*/  LDL R140, [R1+0x1c] ;  /* 0x00001c00018c7983 */ /* 0x000ee20000100800 */
[----:B------:R-:W1:Y:S03]  /*15ff0*/  LDC R143, c[0x0][0x9e4] ;  /* 0x00027900ff8f7b82 */ /* 0x000e660000000800 */
        /* <DEDUP_REMOVED lines=88> */
[----:B------:R-:W3:Y:S01]  /*16580*/  MUFU.TANH R119, R119 ;  /* 0x0000007700777308 */ /* 0x000ee20000002400 */
[----:B--2---:R-:W-:-:S02]  /*16590*/  IMAD.IADD R8, R8, 0x1, R11 ;  /* 0x0000000108087824 */ /* 0x004fc400078e020b */
[----:B------:R-:W-:Y:S02]  /*165a0*/  FMUL.FTZ R11, R2, R121 ;  /* 0x00000079020b7220 */ /* 0x000fe40000410000 */
[----:B0-----:R-:W-:-:S04]  /*165b0*/  @P1 IMAD.HI.U32 R10, R8, R10, RZ ;  /* 0x0000000a080a1227 */ /* 0x001fc800078e00ff */
        /* <DEDUP_REMOVED lines=8> */
[----:B------:R-:W-:Y:S01]  /*16640*/  FMUL.FTZ R9, R2, R120 ;  /* 0x0000007802097220 */ /* 0x000fe20000410000 */
[----:B---3--:R-:W-:Y:S01]  /*16650*/  PRMT R0, R140, 0x654, R0 ;  /* 0x000006548c007816 */ /* 0x008fe20000000000 */
[C---:B------:R-:W-:Y:S01]  /*16660*/  FMUL.FTZ R68, R2.reuse, R69 ;  /* 0x0000004502447220 */ /* 0x040fe20000410000 */
[----:B------:R-:W0:Y:S01]  /*16670*/  SHFL.IDX PT, R138, R8, RZ, 0x1c1f ;  /* 0x001c1fff088a7589 */ /* 0x000e2200000e0000 */
[----:B------:R-:W-:Y:S01]  /*16680*/  FMUL.FTZ R120, R2, R125 ;  /* 0x0000007d02787220 */ /* 0x000fe20000410000 */
[----:B------:R-:W-:-:S02]  /*16690*/  IMAD R69, R3, -0xa0, RZ ;  /* 0xffffff6003457824 */ /* 0x000fc400078e02ff */
        /* <DEDUP_REMOVED lines=9> */
[----:B------:R-:W-:Y:S01]  /*16730*/  FMUL.FTZ R66, R2, R71 ;  /* 0x0000004702427220 */ /* 0x000fe20000410000 */
[----:B-1----:R-:W-:Y:S01]  /*16740*/  VIADD R0, R69, 0x1 ;  /* 0x0000000145007836 */ /* 0x002fe20000000000 */
[----:B------:R-:W-:-:S03]  /*16750*/  ISETP.GE.AND P1, PT, R143, 0x1, PT ;  /* 0x000000018f00780c */ /* 0x000fc60003f26270 */
[----:B----4-:R-:W-:Y:S01]  /*16760*/  IMAD R0, R136, -0x2, R0 ;  /* 0xfffffffe88007824 */ /* 0x010fe200078e0200 */
[----:B------:R-:W1:Y:S04]  /*16770*/  MUFU.TANH R9, R9 ;  /* 0x0000000900097308 */ /* 0x000e680000002400 */
        /* <DEDUP_REMOVED lines=60> */
[----:B------:R-:W-:Y:S02]  /*16b40*/  VIADD R0, R0, 0xffffffff ;  /* 0xffffffff00007836 */ /* 0x000fe40000000000 */
        /* <DEDUP_REMOVED lines=15> */
.L_x_14626:
[----:B------:R-:W-:-:S05]  /*16c40*/  IMAD.U32 R139, RZ, RZ, UR37 ;  /* 0x00000025ff8b7e24 */ /* 0x000fca000f8e00ff */
[----:B------:R-:W-:-:S13]  /*16c50*/  ISETP.NE.AND P1, PT, R139, 0x1, PT ;  /* 0x000000018b00780c */ /* 0x000fda0003f25270 */
[----:B------:R-:W0:Y:S02]  /*16c60*/  @P1 LDC.64 R56, c[0x0][0x9e8] ;  /* 0x00027a00ff381b82 */ /* 0x000e240000000a00 */
[----:B0-----:R-:W-:-:S05]  /*16c70*/  @P1 IMAD.HI.U32 R56, R138, R56, RZ ;  /* 0x000000388a381227 */ /* 0x001fca00078e00ff */
[----:B------:R-:W-:-:S07]  /*16c80*/  @P1 SHF.R.U32.HI R138, RZ, R57, R56 ;  /* 0x00000039ff8a1219 */ /* 0x000fce0000011638 */
.L_x_14627:
[----:B------:R-:W-:Y:S05]  /*16c90*/  BSYNC B1 ;  /* 0x0000000000017941 */ /* 0x000fea0003800000 */
.L_x_14625:
[----:B------:R-:W-:-:S05]  /*16ca0*/  IMAD R138, R138, R139, R0 ;  /* 0x0000008b8a8a7224 */ /* 0x000fca00078e0200 */
[----:B------:R-:W-:Y:S02]  /*16cb0*/  VIMNMX R70, R70, R138, !PT ;  /* 0x0000008a46467248 */ /* 0x000fe40007fe0100 */
[----:B------:R-:W-:-:S07]  /*16cc0*/  VIADDMNMX R71, R138, R139, R71, PT ;  /* 0x0000008b8a477246 */ /* 0x000fce0003800147 */
.L_x_14624:
[C---:B------:R-:W-:Y:S01]  /*16cd0*/  ISETP.GE.AND P1, PT, R69.reuse, 0x2, PT ;  /* 0x000000024500780c */ /* 0x040fe20003f26270 */
[----:B------:R-:W0:Y:S01]  /*16ce0*/  SHFL.IDX PT, R8, R8, 0x1, 0x1c1f ;  /* 0x003c1f0008087f89 */ /* 0x000e2200000e0000 */
        /* <DEDUP_REMOVED lines=12> */
[--C-:B0-----:R-:W-:Y:S01]  /*16db0*/  IMAD.IADD R137, R137, 0x1, R8.reuse ;  /* 0x0000000189897824 */ /* 0x101fe200078e0208 */
[----:B------:R-:W-:Y:S01]  /*16dc0*/  FSEL R120, R120, -INF , !P4 ;  /* 0xff80000078787808 */ /* 0x000fe20006000000 */
        /* <DEDUP_REMOVED lines=211> */
[----:B-1----:R-:W-:Y:S02]  /*17b00*/  FSEL R57, R9, -INF , !P6 ;  /* 0xff80000009397808 */ /* 0x002fe40007000000 */
        /* <DEDUP_REMOVED lines=19> */
.L_x_14630:
[----:B------:R-:W-:-:S05]  /*17c40*/  IMAD.U32 R69, RZ, RZ, UR37 ;  /* 0x00000025ff457e24 */ /* 0x000fca000f8e00ff */
[----:B------:R-:W-:-:S13]  /*17c50*/  ISETP.NE.AND P6, PT, R69, 0x1, PT ;  /* 0x000000014500780c */ /* 0x000fda0003fc5270 */
[----:B------:R-:W0:Y:S02]  /*17c60*/  @P6 LDC.64 R8, c[0x0][0x9e8] ;  /* 0x00027a00ff086b82 */ /* 0x000e240000000a00 */
[----:B0-----:R-:W-:-:S05]  /*17c70*/  @P6 IMAD.HI.U32 R8, R56, R8, RZ ;  /* 0x0000000838086227 */ /* 0x001fca00078e00ff */
[----:B------:R-:W-:-:S07]  /*17c80*/  @P6 SHF.R.U32.HI R56, RZ, R9, R8 ;  /* 0x00000009ff386219 */ /* 0x000fce0000011608 */
.L_x_14631:
[----:B------:R-:W-:Y:S05]  /*17c90*/  BSYNC B1 ;  /* 0x0000000000017941 */ /* 0x000fea0003800000 */
.L_x_14629:
[----:B------:R-:W-:-:S05]  /*17ca0*/  IMAD R0, R56, R69, R0 ;  /* 0x0000004538007224 */ /* 0x000fca00078e0200 */
[----:B------:R-:W-:Y:S02]  /*17cb0*/  VIMNMX R136, R136, R0, !PT ;  /* 0x0000000088887248 */ /* 0x000fe40007fe0100 */
[----:B------:R-:W-:-:S07]  /*17cc0*/  VIADDMNMX R137, R0, R69, R137, PT ;  /* 0x0000004500897246 */ /* 0x000fce0003800189 */
.L_x_14628:
        /* <DEDUP_REMOVED lines=27> */
[----:B------:R-:W-:Y:S02]  /*17e80*/  LOP3.LUT P1, RZ, R16, 0x40000000, RZ, 0xc0, !PT ;  /* 0x4000000010ff7812 */ /* 0x000fe4000782c0ff */
[----:B------:R-:W-:Y:S02]  /*17e90*/  FMNMX.FTZ R0, R128, R0, !PT ;  /* 0x0000000080007209 */ /* 0x000fe40007810000 */
[----:B------:R-:W-:Y:S02]  /*17ea0*/  ISETP.LT.OR P5, PT, R137, 0x12, P5 ;  /* 0x000000128900780c */ /* 0x000fe40002fa1670 */
[----:B------:R-:W-:Y:S02]  /*17eb0*/  ISETP.GT.AND P1, PT, R136, 0x21, !P1 ;  /* 0x000000218800780c */ /* 0x000fe40004f24270 */
[----:B------:R-:W-:-:S02]  /*17ec0*/  FMNMX.FTZ R0, R104, R0, !PT ;  /* 0x0000000068007209 */ /* 0x000fc40007810000 */
[----:B------:R-:W-:Y:S02]  /*17ed0*/  FSEL R126, R126, -INF , !P5 ;  /* 0xff8000007e7e7808 */ /* 0x000fe40006800000 */
[----:B------:R-:W-:Y:S02]  /*17ee0*/  ISETP.LT.OR P1, PT, R137, 0x22, P1 ;  /* 0x000000228900780c */ /* 0x000fe40000f21670 */
[----:B------:R-:W-:Y:S02]  /*17ef0*/  FMNMX.FTZ R0, R105, R0, !PT ;  /* 0x0000000069007209 */ /* 0x000fe40007810000 */
[----:B------:R-:W-:Y:S02]  /*17f00*/  ISETP.GT.AND P4, PT, R136, 0x10, !P4 ;  /* 0x000000108800780c */ /* 0x000fe40006784270 */
[----:B------:R-:W-:Y:S02]  /*17f10*/  LOP3.LUT P5, RZ, R16, 0x20000000, RZ, 0xc0, !PT ;  /* 0x2000000010ff7812 */ /* 0x000fe400078ac0ff */
[----:B------:R-:W-:-:S02]  /*17f20*/  FSEL R107, R107, -INF , !P1 ;  /* 0xff8000006b6b7808 */ /* 0x000fc40004800000 */
[----:B------:R-:W-:Y:S02]  /*17f30*/  FMNMX.FTZ R0, R108, R0, !PT ;  /* 0x000000006c007209 */ /* 0x000fe40007810000 */
[----:B------:R-:W-:Y:S02]  /*17f40*/  ISETP.LT.OR P4, PT, R137, 0x11, P4 ;  /* 0x000000118900780c */ /* 0x000fe40002781670 */
[----:B------:R-:W-:Y:S02]  /*17f50*/  ISETP.GT.AND P1, PT, R136, 0x28, !P5 ;  /* 0x000000288800780c */ /* 0x000fe40006f24270 */
[----:B------:R-:W-:Y:S02]  /*17f60*/  FMNMX.FTZ R0, R109, R0, !PT ;  /* 0x000000006d007209 */ /* 0x000fe40007810000 */
[----:B------:R-:W-:Y:S02]  /*17f70*/  FSEL R125, R125, -INF , !P4 ;  /* 0xff8000007d7d7808 */ /* 0x000fe40006000000 */
[----:B------:R-:W-:-:S02]  /*17f80*/  ISETP.LT.OR P1, PT, R137, 0x29, P1 ;  /* 0x000000298900780c */ /* 0x000fc40000f21670 */
[----:B------:R-:W-:Y:S02]  /*17f90*/  ISETP.GT.AND P3, PT, R136, 0x9, !P3 ;  /* 0x000000098800780c */ /* 0x000fe40005f64270 */
[----:B------:R-:W-:Y:S02]  /*17fa0*/  LOP3.LUT P4, RZ, R16, 0x10000000, RZ, 0xc0, !PT ;  /* 0x1000000010ff7812 */ /* 0x000fe4000788c0ff */
[----:B------:R-:W-:Y:S02]  /*17fb0*/  FMNMX.FTZ R0, R112, R0, !PT ;  /* 0x0000000070007209 */ /* 0x000fe40007810000 */
[----:B------:R-:W-:Y:S02]  /*17fc0*/  FSEL R110, R110, -INF , !P1 ;  /* 0xff8000006e6e7808 */ /* 0x000fe40004800000 */
[----:B------:R-:W-:Y:S02]  /*17fd0*/  ISETP.LT.OR P3, PT, R137, 0xa, P3 ;  /* 0x0000000a8900780c */ /* 0x000fe40001f61670 */
[----:B------:R-:W-:-:S02]  /*17fe0*/  ISETP.GT.AND P1, PT, R136, 0x29, !P4 ;  /* 0x000000298800780c */ /* 0x000fc40006724270 */
[----:B------:R-:W-:Y:S02]  /*17ff0*/  FMNMX.FTZ R0, R113, R0, !PT ;  /* 0x0000000071007209 */ /* 0x000fe40007810000 */
[----:B------:R-:W-:Y:S02]  /*18000*/  FSEL R122, R122, -INF , !P3 ;  /* 0xff8000007a7a7808 */ /* 0x000fe40005800000 */
[----:B------:R-:W-:Y:S02]  /*18010*/  ISETP.LT.OR P1, PT, R137, 0x2a, P1 ;  /* 0x0000002a8900780c */ /* 0x000fe40000f21670 */
[----:B------:R-:W-:Y:S02]  /*18020*/  ISETP.GT.AND P2, PT, R136, 0x8, !P2 ;  /* 0x000000088800780c */ /* 0x000fe40005744270 */
[----:B------:R-:W-:Y:S02]  /*18030*/  LOP3.LUT P3, RZ, R16, 0x8000000, RZ, 0xc0, !PT ;  /* 0x0800000010ff7812 */ /* 0x000fe4000786c0ff */
[----:B------:R-:W-:-:S02]  /*18040*/  FMNMX.FTZ R0, R116, R0, !PT ;  /* 0x0000000074007209 */ /* 0x000fc40007810000 */
[----:B------:R-:W-:Y:S02]  /*18050*/  FSEL R111, R111, -INF , !P1 ;  /* 0xff8000006f6f7808 */ /* 0x000fe40004800000 */
[----:B------:R-:W-:Y:S02]  /*18060*/  ISETP.LT.OR P2, PT, R137, 0x9, P2 ;  /* 0x000000098900780c */ /* 0x000fe40001741670 */
[----:B------:R-:W-:Y:S02]  /*18070*/  ISETP.GT.AND P1, PT, R136, 0x30, !P3 ;  /* 0x000000308800780c */ /* 0x000fe40005f24270 */
[----:B------:R-:W-:Y:S02]  /*18080*/  FMNMX.FTZ R0, R117, R0, !PT ;  /* 0x0000000075007209 */ /* 0x000fe40007810000 */
[----:B------:R-:W-:Y:S02]  /*18090*/  FSEL R121, R121, -INF , !P2 ;  /* 0xff80000079797808 */ /* 0x000fe40005000000 */
[----:B------:R-:W-:-:S02]  /*180a0*/  ISETP.LT.OR P1, PT, R137, 0x31, P1 ;  /* 0x000000318900780c */ /* 0x000fc40000f21670 */
[----:B------:R-:W-:Y:S02]  /*180b0*/  LOP3.LUT P2, RZ, R16, 0x4000000, RZ, 0xc0, !PT ;  /* 0x0400000010ff7812 */ /* 0x000fe4000784c0ff */
[----:B------:R-:W-:Y:S02]  /*180c0*/  FMNMX.FTZ R0, R88, R0, !PT ;  /* 0x0000000058007209 */ /* 0x000fe40007810000 */
[----:B------:R-:W-:Y:S02]  /*180d0*/  FSEL R114, R114, -INF , !P1 ;  /* 0xff80000072727808 */ /* 0x000fe40004800000 */
[----:B------:R-:W-:Y:S02]  /*180e0*/  ISETP.GT.AND P1, PT, R136, 0x31, !P2 ;  /* 0x000000318800780c */ /* 0x000fe40005724270 */
[----:B------:R-:W-:Y:S02]  /*180f0*/  FMNMX.FTZ R0, R89, R0, !PT ;  /* 0x0000000059007209 */ /* 0x000fe40007810000 */
[----:B------:R-:W-:-:S02]  /*18100*/  ISETP.LT.OR P1, PT, R137, 0x32, P1 ;  /* 0x000000328900780c */ /* 0x000fc40000f21670 */
[----:B------:R-:W-:Y:S02]  /*18110*/  FMNMX.FTZ R0, R92, R0, !PT ;  /* 0x000000005c007209 */ /* 0x000fe40007810000 */
[----:B------:R-:W-:Y:S02]  /*18120*/  LOP3.LUT P0, RZ, R16, 0x2000000, RZ, 0xc0, !PT ;  /* 0x0200000010ff7812 */ /* 0x000fe4000780c0ff */
[----:B------:R-:W-:Y:S02]  /*18130*/  FSEL R115, R115, -INF , !P1 ;  /* 0xff80000073737808 */ /* 0x000fe40004800000 */
[----:B------:R-:W-:Y:S02]  /*18140*/  FMNMX.FTZ R0, R93, R0, !PT ;  /* 0x000000005d007209 */ /* 0x000fe40007810000 */
[----:B------:R-:W-:Y:S02]  /*18150*/  ISETP.GT.AND P1, PT, R136, 0x38, !P0 ;  /* 0x000000388800780c */ /* 0x000fe40004724270 */
[----:B------:R-:W-:-:S02]  /*18160*/  FMNMX.FTZ R0, R96, R0, !PT ;  /* 0x0000000060007209 */ /* 0x000fc40007810000 */
[----:B------:R-:W-:Y:S02]  /*18170*/  ISETP.LT.OR P1, PT, R137, 0x39, P1 ;  /* 0x000000398900780c */ /* 0x000fe40000f21670 */
[----:B------:R-:W-:Y:S02]  /*18180*/  LOP3.LUT P6, RZ, R16, 0x1000000, RZ, 0xc0, !PT ;  /* 0x0100000010ff7812 */ /* 0x000fe400078cc0ff */
[----:B------:R-:W-:Y:S02]  /*18190*/  FMNMX.FTZ R0, R97, R0, !PT ;  /* 0x0000000061007209 */ /* 0x000fe40007810000 */
[----:B------:R-:W-:Y:S02]  /*181a0*/  FSEL R118, R118, -INF , !P1 ;  /* 0xff80000076767808 */ /* 0x000fe40004800000 */
        /* <DEDUP_REMOVED lines=32> */
[----:B------:R-:W-:Y:S02]  /*183b0*/  LOP3.LUT P5, RZ, R16, 0x80000, RZ, 0xc0, !PT ;  /* 0x0008000010ff7812 */ /* 0x000fe400078ac0ff */
[----:B------:R-:W-:Y:S02]  /*183c0*/  FMNMX.FTZ R0, R63, R0, !PT ;  /* 0x000000003f007209 */ /* 0x000fe40007810000 */
[----:B------:R-:W-:Y:S02]  /*183d0*/  FSEL R95, R95, -INF , !P1 ;  /* 0xff8000005f5f7808 */ /* 0x000fe40004800000 */
        /* <DEDUP_REMOVED lines=9> */
[----:B------:R-:W-:Y:S01]  /*18470*/  LOP3.LUT P3, RZ, R16, 0x20000, RZ, 0xc0, !PT ;  /* 0x0002000010ff7812 */ /* 0x000fe2000786c0ff */
[----:B------:R-:W0:Y:S01]  /*18480*/  SHFL.BFLY PT, R8, R0, 0x2, 0x1f ;  /* 0x0c401f0000087f89 */ /* 0x000e2200000e0000 */
[----:B------:R-:W-:Y:S02]  /*18490*/  FSEL R99, R99, -INF , !P1 ;  /* 0xff80000063637808 */ /* 0x000fe40004800000 */
[----:B------:R-:W-:Y:S02]  /*184a0*/  ISETP.GT.AND P1, PT, R136, 0x58, !P3 ;  /* 0x000000588800780c */ /* 0x000fe40005f24270 */
[C---:B------:R-:W-:Y:S02]  /*184b0*/  LOP3.LUT P2, RZ, R16.reuse, 0x10000, RZ, 0xc0, !PT ;  /* 0x0001000010ff7812 */ /* 0x040fe4000784c0ff */
[----:B------:R-:W-:Y:S02]  /*184c0*/  ISETP.LT.OR P1, PT, R137, 0x59, P1 ;  /* 0x000000598900780c */ /* 0x000fe40000f21670 */
[----:B------:R-:W-:-:S02]  /*184d0*/  LOP3.LUT P0, RZ, R16, 0x8000, RZ, 0xc0, !PT ;  /* 0x0000800010ff7812 */ /* 0x000fc4000780c0ff */
[----:B------:R-:W-:Y:S02]  /*184e0*/  FSEL R102, R102, -INF , !P1 ;  /* 0xff80000066667808 */ /* 0x000fe40004800000 */
[----:B------:R-:W-:Y:S02]  /*184f0*/  ISETP.GT.AND P1, PT, R136, 0x59, !P2 ;  /* 0x000000598800780c */ /* 0x000fe40005724270 */
[C---:B------:R-:W-:Y:S02]  /*18500*/  LOP3.LUT P6, RZ, R16.reuse, 0x4000, RZ, 0xc0, !PT ;  /* 0x0000400010ff7812 */ /* 0x040fe400078cc0ff */
[----:B------:R-:W-:Y:S02]  /*18510*/  ISETP.LT.OR P1, PT, R137, 0x5a, P1 ;  /* 0x0000005a8900780c */ /* 0x000fe40000f21670 */
[----:B------:R-:W-:Y:S02]  /*18520*/  LOP3.LUT P5, RZ, R16, 0x40, RZ, 0xc0, !PT ;  /* 0x0000004010ff7812 */ /* 0x000fe400078ac0ff */
[----:B------:R-:W-:-:S02]  /*18530*/  FSEL R103, R103, -INF , !P1 ;  /* 0xff80000067677808 */ /* 0x000fc40004800000 */
[----:B------:R-:W-:Y:S02]  /*18540*/  ISETP.GT.AND P1, PT, R136, 0x60, !P0 ;  /* 0x000000608800780c */ /* 0x000fe40004724270 */
[----:B0-----:R-:W-:Y:S02]  /*18550*/  FMNMX.FTZ R0, R0, R8, !PT ;  /* 0x0000000800007209 */ /* 0x001fe40007810000 */
[----:B------:R-:W-:Y:S02]  /*18560*/  ISETP.LT.OR P1, PT, R137, 0x61, P1 ;  /* 0x000000618900780c */ /* 0x000fe40000f21670 */
[----:B------:R-:W-:Y:S01]  /*18570*/  LOP3.LUT P0, RZ, R16, 0x1, RZ, 0xc0, !PT ;  /* 0x0000000110ff7812 */ /* 0x000fe2000780c0ff */
[----:B------:R-:W0:Y:S01]  /*18580*/  SHFL.BFLY PT, R8, R0, 0x1, 0x1f ;  /* 0x0c201f0000087f89 */ /* 0x000e2200000e0000 */
[----:B------:R-:W-:Y:S02]  /*18590*/  FSEL R74, R74, -INF , !P1 ;  /* 0xff8000004a4a7808 */ /* 0x000fe40004800000 */
[----:B------:R-:W-:-:S02]  /*185a0*/  ISETP.GT.AND P1, PT, R136, 0x61, !P6 ;  /* 0x000000618800780c */ /* 0x000fc40007724270 */
[----:B------:R-:W-:Y:S02]  /*185b0*/  ISETP.GT.AND P0, PT, R136, RZ, !P0 ;  /* 0x000000ff8800720c */ /* 0x000fe40004704270 */
[C---:B------:R-:W-:Y:S02]  /*185c0*/  ISETP.LT.OR P1, PT, R137.reuse, 0x62, P1 ;  /* 0x000000628900780c */ /* 0x040fe40000f21670 */
[----:B------:R-:W-:Y:S02]  /*185d0*/  ISETP.LT.OR P0, PT, R137, 0x1, P0 ;  /* 0x000000018900780c */ /* 0x000fe40000701670 */
[----:B------:R-:W-:Y:S02]  /*185e0*/  FSEL R75, R75, -INF , !P1 ;  /* 0xff8000004b4b7808 */ /* 0x000fe40004800000 */
[----:B------:R-:W-:Y:S02]  /*185f0*/  LOP3.LUT P1, RZ, R16, 0x2000, RZ, 0xc0, !PT ;  /* 0x0000200010ff7812 */ /* 0x000fe4000782c0ff */
[----:B------:R-:W-:-:S02]  /*18600*/  FSEL R10, R10, -INF , !P0 ;  /* 0xff8000000a0a7808 */ /* 0x000fc40004000000 */
[C---:B------:R-:W-:Y:S02]  /*18610*/  ISETP.GT.AND P1, PT, R136.reuse, 0x68, !P1 ;  /* 0x000000688800780c */ /* 0x040fe40004f24270 */
[----:B------:R-:W-:Y:S02]  /*18620*/  ISETP.GT.AND P5, PT, R136, 0x81, !P5 ;  /* 0x000000818800780c */ /* 0x000fe40006fa4270 */
[----:B------:R-:W-:Y:S02]  /*18630*/  ISETP.LT.OR P1, PT, R137, 0x69, P1 ;  /* 0x000000698900780c */ /* 0x000fe40000f21670 */
[----:B------:R-:W-:Y:S02]  /*18640*/  LOP3.LUT R17, R17, 0xffffff7f, RZ, 0xc0, !PT ;  /* 0xffffff7f11117812 */ /* 0x000fe400078ec0ff */
[----:B------:R-:W-:Y:S02]  /*18650*/  FSEL R78, R78, -INF , !P1 ;  /* 0xff8000004e4e7808 */ /* 0x000fe40004800000 */
[----:B------:R-:W-:-:S02]  /*18660*/  LOP3.LUT P1, RZ, R16, 0x1000, RZ, 0xc0, !PT ;  /* 0x0000100010ff7812 */ /* 0x000fc4000782c0ff */
[----:B0-----:R-:W-:Y:S02]  /*18670*/  FMNMX.FTZ R0, R0, R8, !PT ;  /* 0x0000000800007209 */ /* 0x001fe40007810000 */
        /* <DEDUP_REMOVED lines=13> */
[----:B------:R-:W-:Y:S02]  /*18750*/  FMNMX.FTZ R8, R129, R8, !PT ;  /* 0x0000000881087209 */ /* 0x000fe40007810000 */
        /* <DEDUP_REMOVED lines=20> */
[----:B------:R-:W-:-:S02]  /*188a0*/  @P5 LOP3.LUT R17, R17, 0x80, RZ, 0xfc, !PT ;  /* 0x0000008011115812 */ /* 0x000fc400078efcff */
[----:B------:R-:W-:Y:S02]  /*188b0*/  FSEL R87, R87, -INF , !P1 ;  /* 0xff80000057577808 */ /* 0x000fe40004800000 */
[----:B------:R-:W-:Y:S02]  /*188c0*/  LOP3.LUT P1, RZ, R16, 0x80, RZ, 0xc0, !PT ;  /* 0x0000008010ff7812 */ /* 0x000fe4000782c0ff */
[----:B------:R-:W-:Y:S02]  /*188d0*/  FMNMX.FTZ R8, R90, R8, !PT ;  /* 0x000000085a087209 */ /* 0x000fe40007810000 */
[----:B------:R-:W-:Y:S02]  /*188e0*/  LOP3.LUT P5, RZ, R17, 0x4, RZ, 0xc0, !PT ;  /* 0x0000000411ff7812 */ /* 0x000fe400078ac0ff */
[----:B------:R-:W-:Y:S02]  /*188f0*/  ISETP.GT.AND P1, PT, R136, 0x80, !P1 ;  /* 0x000000808800780c */ /* 0x000fe40004f24270 */
[----:B------:R-:W-:-:S02]  /*18900*/  FMNMX.FTZ R8, R91, R8, !PT ;  /* 0x000000085b087209 */ /* 0x000fc40007810000 */
[----:B------:R-:W-:Y:S02]  /*18910*/  ISETP.GT.AND P5, PT, R136, 0x99, !P5 ;  /* 0x000000998800780c */ /* 0x000fe40006fa4270 */
[----:B------:R-:W-:Y:S02]  /*18920*/  ISETP.LT.OR P1, PT, R137, 0x81, P1 ;  /* 0x000000818900780c */ /* 0x000fe40000f21670 */
[----:B------:R-:W-:Y:S02]  /*18930*/  FMNMX.FTZ R8, R94, R8, !PT ;  /* 0x000000085e087209 */ /* 0x000fe40007810000 */
[----:B------:R-:W-:Y:S02]  /*18940*/  FSEL R131, R131, -INF , !P1 ;  /* 0xff80000083837808 */ /* 0x000fe40004800000 */
[----:B------:R-:W-:Y:S02]  /*18950*/  FMNMX.FTZ R8, R95, R8, !PT ;  /* 0x000000085f087209 */ /* 0x000fe40007810000 */
[----:B------:R-:W-:-:S02]  /*18960*/  LOP3.LUT P4, RZ, R16, 0x20, RZ, 0xc0, !PT ;  /* 0x0000002010ff7812 */ /* 0x000fc4000788c0ff */
[C---:B------:R-:W-:Y:S02]  /*18970*/  LOP3.LUT P6, RZ, R16.reuse, 0x10, RZ, 0xc0, !PT ;  /* 0x0000001010ff7812 */ /* 0x040fe400078cc0ff */
[C---:B------:R-:W-:Y:S02]  /*18980*/  LOP3.LUT P3, RZ, R16.reuse, 0x8, RZ, 0xc0, !PT ;  /* 0x0000000810ff7812 */ /* 0x040fe4000786c0ff */
[C---:B------:R-:W-:Y:S02]  /*18990*/  LOP3.LUT P2, RZ, R16.reuse, 0x4, RZ, 0xc0, !PT ;  /* 0x0000000410ff7812 */ /* 0x040fe4000784c0ff */
[C---:B------:R-:W-:Y:S02]  /*189a0*/  LOP3.LUT P1, RZ, R16.reuse, 0x2, RZ, 0xc0, !PT ;  /* 0x0000000210ff7812 */ /* 0x040fe4000782c0ff */
[----:B------:R-:W-:Y:S02]  /*189b0*/  LOP3.LUT R16, R16, 0xfffffffd, RZ, 0xc0, !PT ;  /* 0xfffffffd10107812 */ /* 0x000fe400078ec0ff */
[----:B------:R-:W-:-:S02]  /*189c0*/  FMNMX.FTZ R8, R98, R8, !PT ;  /* 0x0000000862087209 */ /* 0x000fc40007810000 */
[----:B------:R-:W-:Y:S02]  /*189d0*/  @P5 LOP3.LUT R16, R16, 0x2, RZ, 0xfc, !PT ;  /* 0x0000000210105812 */ /* 0x000fe400078efcff */
[----:B------:R-:W-:Y:S02]  /*189e0*/  LOP3.LUT P5, RZ, R17, 0x80, RZ, 0xc0, !PT ;  /* 0x0000008011ff7812 */ /* 0x000fe400078ac0ff */
[----:B------:R-:W-:Y:S02]  /*189f0*/  FMNMX.FTZ R8, R99, R8, !PT ;  /* 0x0000000863087209 */ /* 0x000fe40007810000 */
[----:B------:R-:W-:Y:S02]  /*18a00*/  ISETP.LT.OR P5, PT, R137, 0x82, P5 ;  /* 0x000000828900780c */ /* 0x000fe40002fa1670 */
[----:B------:R-:W-:Y:S02]  /*18a10*/  FMNMX.FTZ R8, R102, R8, !PT ;  /* 0x0000000866087209 */ /* 0x000fe40007810000 */
[----:B------:R-:W-:-:S02]  /*18a20*/  ISETP.GT.AND P4, PT, R136, 0x88, !P4 ;  /* 0x000000888800780c */ /* 0x000fc40006784270 */
[----:B------:R-:W-:Y:S02]  /*18a30*/  FMNMX.FTZ R8, R103, R8, !PT ;  /* 0x0000000867087209 */ /* 0x000fe40007810000 */
[----:B------:R-:W-:Y:S02]  /*18a40*/  LOP3.LUT R16, R16, 0xfffffff7, RZ, 0xc0, !PT ;  /* 0xfffffff710107812 */ /* 0x000fe400078ec0ff */
[----:B------:R-:W-:Y:S02]  /*18a50*/  ISETP.LT.OR P4, PT, R137, 0x89, P4 ;  /* 0x000000898900780c */ /* 0x000fe40002781670 */
[----:B------:R-:W-:Y:S02]  /*18a60*/  FMNMX.FTZ R8, R74, R8, !PT ;  /* 0x000000084a087209 */ /* 0x000fe40007810000 */
[----:B------:R-:W-:Y:S02]  /*18a70*/  @P5 LOP3.LUT R16, R16, 0x8, RZ, 0xfc, !PT ;  /* 0x0000000810105812 */ /* 0x000fe400078efcff */
[----:B------:R-:W-:-:S02]  /*18a80*/  FMNMX.FTZ R8, R75, R8, !PT ;  /* 0x000000084b087209 */ /* 0x000fc40007810000 */
[----:B------:R-:W-:Y:S02]  /*18a90*/  LOP3.LUT P5, RZ, R16, 0x2, RZ, 0xc0, !PT ;  /* 0x0000000210ff7812 */ /* 0x000fe400078ac0ff */
[----:B------:R-:W-:Y:S02]  /*18aa0*/  FMNMX.FTZ R8, R78, R8, !PT ;  /* 0x000000084e087209 */ /* 0x000fe40007810000 */
[----:B------:R-:W-:Y:S02]  /*18ab0*/  LOP3.LUT R16, R16, 0xfffffffb, RZ, 0xc0, !PT ;  /* 0xfffffffb10107812 */ /* 0x000fe400078ec0ff */
[----:B------:R-:W-:Y:S02]  /*18ac0*/  ISETP.GT.AND P6, PT, R136, 0x89, !P6 ;  /* 0x000000898800780c */ /* 0x000fe400077c4270 */
[----:B------:R-:W-:Y:S02]  /*18ad0*/  FMNMX.FTZ R8, R79, R8, !PT ;  /* 0x000000084f087209 */ /* 0x000fe40007810000 */
[----:B------:R-:W-:-:S02]  /*18ae0*/  @P4 LOP3.LUT R16, R16, 0x4, RZ, 0xfc, !PT ;  /* 0x0000000410104812 */ /* 0x000fc400078efcff */
[----:B------:R-:W-:Y:S02]  /*18af0*/  ISETP.LT.OR P4, PT, R137, 0x8a, P6 ;  /* 0x0000008a8900780c */ /* 0x000fe40003781670 */
        /* <DEDUP_REMOVED lines=78> */
[----:B------:R-:W2:Y:S01]  /*18fe0*/  MUFU.EX2 R57, R57 ;  /* 0x0000003900397308 */ /* 0x000ea20000000800 */
[----:B------:R-:W0:Y:S01]  /*18ff0*/  SHFL.BFLY PT, R68, R8, 0x2, 0x1f ;  /* 0x0c401f0008447f89 */ /* 0x000e2200000e0000 */
[----:B------:R-:W-:-:S06]  /*19000*/  LOP3.LUT P0, RZ, R17, 0x20, RZ, 0xc0, !PT ;  /* 0x0000002011ff7812 */ /* 0x000fcc000780c0ff */
[----:B------:R-:W1:Y:S08]  /*19010*/  MUFU.EX2 R11, R11 ;  /* 0x0000000b000b7308 */ /* 0x000e700000000800 */
        /* <DEDUP_REMOVED lines=21> */
[----:B-1----:R-:W-:-:S01]  /*19170*/  FADD.FTZ R68, R11, R68 ;  /* 0x000000440b447221 */ /* 0x002fc20000010000 */
        /* <DEDUP_REMOVED lines=189> */
.L_x_14632:
[----:B------:R-:W-:Y:S01]  /*19d50*/  F2FP.SATFINITE.E4M3.F32.PACK_AB_MERGE_C R121, R122, R121, RZ ;  /* 0x000000797a79723e */ /* 0x000fe200048070ff */
[----:B------:R-:W-:Y:S01]  /*19d60*/  IMAD.MOV.U32 R68, RZ, RZ, R140 ;  /* 0x000000ffff447224 */ /* 0x000fe200078e008c */
[----:B------:R-:W-:Y:S01]  /*19d70*/  F2FP.SATFINITE.E4M3.F32.PACK_AB_MERGE_C R13, R13, R67, RZ ;  /* 0x000000430d0d723e */ /* 0x000fe200048070ff */
[----:B------:R-:W-:Y:S01]  /*19d80*/  VIADD R12, R12, 0x13260 ;  /* 0x000132600c0c7836 */ /* 0x000fe20000000000 */
[----:B------:R-:W-:Y:S02]  /*19d90*/  F2FP.SATFINITE.E4M3.F32.PACK_AB_MERGE_C R153, R15, R10, R121 ;  /* 0x0000000a0f99723e */ /* 0x000fe40004807079 */
[----:B------:R-:W2:Y:S01]  /*19da0*/  LDL R10, [R1+0x40] ;  /* 0x00004000010a7983 */ /* 0x000ea20000100800 */
[----:B------:R-:W-:Y:S02]  /*19db0*/  F2FP.SATFINITE.E4M3.F32.PACK_AB_MERGE_C R20, R120, R20, RZ ;  /* 0x000000147814723e */ /* 0x000fe400048070ff */
[----:B------:R-:W-:Y:S02]  /*19dc0*/  PRMT R12, R68, 0x654, R12 ;  /* 0x00000654440c7816 */ /* 0x000fe4000000000c */
[----:B------:R-:W-:-:S02]  /*19dd0*/  F2FP.SATFINITE.E4M3.F32.PACK_AB_MERGE_C R127, R128, R127, RZ ;  /* 0x0000007f807f723e */ /* 0x000fc400048070ff */
[----:B------:R-:W-:Y:S01]  /*19de0*/  F2FP.SATFINITE.E4M3.F32.PACK_AB_MERGE_C R129, R130, R129, RZ ;  /* 0x000000818281723e */ /* 0x000fe200048070ff */
[----:B------:R0:W-:Y:S01]  /*19df0*/  SYNCS.ARRIVE.TRANS64.RED.A1T0 RZ, [R12+URZ], RZ ;  /* 0x000000ff0cff79a7 */ /* 0x0001e2000810043f */
        /* <DEDUP_REMOVED lines=70> */
[----:B------:R-:W-:Y:S02]  /*1a260*/  VIADD R3, R3, 0xffffffff ;  /* 0xffffffff03037836 */ /* 0x000fe40000000000 */
[----:B------:R-:W-:-:S10]  /*1a270*/  IMAD.MOV.U32 R10, RZ, RZ, R156 ;  /* 0x000000ffff0a7224 */ /* 0x000fd400078e009c */
[----:B0-----:R-:W-:Y:S05]  /*1a280*/  @P1 BRA `(.L_x_14633) ;  /* 0xffffffb000c81947 */ /* 0x001fea000383ffff */
.L_x_14612:
[----:B------:R-:W-:Y:S05]  /*1a290*/  BSYNC B0 ;  /* 0x0000000000007941 */ /* 0x000fea0003800000 */
.L_x_14611:
[----:B------:R-:W-:Y:S06]  /*1a2a0*/  BAR.ARV 0x8, 0x200 ;  /* 0x0208000000007b1d */ /* 0x000fec0000002000 */
[----:B------:R-:W-:Y:S05]  /*1a2b0*/  @!P0 BRA `(.L_x_14634) ;  /* 0x0000000000048947 */ /* 0x000fea0003800000 */
[----:B------:R-:W-:Y:S01]  /*1a2c0*/  BPT.TRAP 0x1 ;  /* 0x000000040000795c */ /* 0x000fe20000300000 */
.L_x_14634:
[----:B------:R-:W-:Y:S01]  /*1a2d0*/  IMAD R13, R23, 0x8, R22 ;  /* 0x00000008170d7824 */ /* 0x000fe200078e0216 */
[----:B------:R-:W-:-:S04]  /*1a2e0*/  SHF.L.U32 R2, R156, 0x1f, RZ ;  /* 0x0000001f9c027819 */ /* 0x000fc800000006ff */
[----:B------:R0:W1:Y:S01]  /*1a2f0*/  SYNCS.PHASECHK.TRANS64.TRYWAIT P1, [R13+URZ+0x13250], R2 ;  /* 0x013250020d0075a7 */ /* 0x000062000802017f */
[----:B------:R-:W-:Y:S05]  /*1a300*/  @!P0 BRA `(.L_x_14635) ;  /* 0x0000000000048947 */ /* 0x000fea0003800000 */
[----:B------:R-:W-:Y:S01]  /*1a310*/  BPT.TRAP 0x1 ;  /* 0x000000040000795c */ /* 0x000fe20000300000 */
.L_x_14635:
[----:B------:R-:W-:Y:S04]  /*1a320*/  BSSY B0, `(.L_x_14636) ;  /* 0x0000004000007945 */ /* 0x000fe80003800000 */
[----:B-1----:R-:W-:Y:S05]  /*1a330*/  @P1 BRA `(.L_x_14637) ;  /* 0x0000000000081947 */ /* 0x002fea0003800000 */
[----:B------:R-:W1:Y:S02]  /*1a340*/  SYNCS.PHASECHK.TRANS64.TRYWAIT P1, [R13+URZ+0x13250], R2 ;  /* 0x013250020d0075a7 */ /* 0x000e64000802017f */
[----:B-1----:R-:W-:Y:S05]  /*1a350*/  @!P1 BRA `(.L_x_14638) ;  /* 0x000000b000489947 */ /* 0x002fea0003800000 */
.L_x_14637:
[----:B------:R-:W-:Y:S05]  /*1a360*/  BSYNC B0 ;  /* 0x0000000000007941 */ /* 0x000fea0003800000 */
.L_x_14636:
[----:B------:R-:W2:Y:S01]  /*1a370*/  LDL.LU R14, [R1+0xc] ;  /* 0x00000c00010e7983 */ /* 0x000ea20000300800 */
[----:B------:R-:W-:-:S03]  /*1a380*/  ULDC.64 UR4, c[0x0][0x9a0] ;  /* 0x0002680000047ab9 */ /* 0x000fc60000000a00 */
[----:B------:R-:W3:Y:S04]  /*1a390*/  LDL.LU R9, [R1+0x8] ;  /* 0x0000080001097983 */ /* 0x000ee80000300800 */
[----:B------:R-:W4:Y:S01]  /*1a3a0*/  LDL.LU R12, [R1] ;  /* 0x00000000010c7983 */ /* 0x000f220000300800 */
[----:B------:R-:W-:Y:S01]  /*1a3b0*/  VIADD R22, R22, 0x1000 ;  /* 0x0000100016167836 */ /* 0x000fe20000000000 */
[----:B------:R-:W-:Y:S01]  /*1a3c0*/  ISETP.NE.U32.AND P1, PT, RZ, UR4, PT ;  /* 0x00000004ff007c0c */ /* 0x000fe2000bf25070 */
[----:B------:R-:W-:Y:S01]  /*1a3d0*/  IMAD.MOV.U32 R3, RZ, RZ, -0x3ffffff0 ;  /* 0xc0000010ff037424 */ /* 0x000fe200078e00ff */
[----:B------:R-:W-:Y:S02]  /*1a3e0*/  WARPGROUP.ARRIVE ;  /* 0x00000000000079c5 */ /* 0x000fe40000000000 */
[----:B------:R-:W-:-:S02]  /*1a3f0*/  SHF.R.U32.HI R22, RZ, 0x4, R22 ;  /* 0x00000004ff167819 */ /* 0x000fc40000011616 */
[----:B------:R-:W-:Y:S02]  /*1a400*/  R2UR UR7, R3 ;  /* 0x00000000030772ca */ /* 0x000fe400000e0000 */
[----:B------:R-:W-:Y:S02]  /*1a410*/  LOP3.LUT R22, R22, 0x3fff, RZ, 0xc0, !PT ;  /* 0x00003fff16167812 */ /* 0x000fe400078ec0ff */
[----:B------:R-:W-:Y:S02]  /*1a420*/  ISETP.NE.AND.EX P1, PT, RZ, UR5, PT, P1 ;  /* 0x00000005ff007c0c */ /* 0x000fe4000bf25310 */
[----:B------:R-:W-:-:S05]  /*1a430*/  LOP3.LUT R22, R22, 0x10000, RZ, 0xfc, !PT ;  /* 0x0001000016167812 */ /* 0x000fca00078efcff */
[----:B01----:R-:W-:-:S05]  /*1a440*/  IMAD R2, R23, 0x280, R22 ;  /* 0x0000028017027824 */ /* 0x003fca00078e0216 */
[----:B------:R-:W-:Y:S01]  /*1a450*/  R2UR UR6, R2 ;  /* 0x00000000020672ca */ /* 0x000fe200000e0000 */
[----:B------:R-:W0:Y:S08]  /*1a460*/  @P1 LDC.64 R6, c[0x0][0x9c8] ;  /* 0x00027200ff061b82 */ /* 0x000e300000000a00 */
[----:B------:R-:W1:Y:S04]  /*1a470*/  @P1 LDC.64 R10, c[0x0][0x9d0] ;  /* 0x00027400ff0a1b82 */ /* 0x000e680000000a00 */
[----:B------:R-:W-:Y:S03]  /*1a480*/  QGMMA.64x64x32.F32.E4M3.E4M3 R24, R152, gdesc[UR4], R24, gsb0 ;  /* 0x00e0000498187df3 */ /* 0x000fe60008000818 */
[----:B------:R-:W-:-:S02]  /*1a490*/  WARPGROUP.DEPBAR.LE gsb0, 0x0 ;  /* 0x00008000000079c5 */ /* 0x000fc40000010000 */
[----:B------:R-:W-:Y:S01]  /*1a4a0*/  WARPGROUP.ARRIVE ;  /* 0x00000000000079c5 */ /* 0x000fe20000000000 */
[----:B--2---:R-:W-:-:S05]  /*1a4b0*/  @P1 SHF.R.S32.HI R5, RZ, 0x1f, R14 ;  /* 0x0000001fff051819 */ /* 0x004fca000001140e */
[----:B0-----:R-:W-:-:S04]  /*1a4c0*/  @P1 IMAD R4, R5, R6, RZ ;  /* 0x0000000605041224 */ /* 0x001fc800078e02ff */
[C---:B------:R-:W-:Y:S01]  /*1a4d0*/  @P1 IMAD R3, R14.reuse, R7, R4 ;  /* 0x000000070e031224 */ /* 0x040fe200078e0204 */
[----:B---3--:R-:W-:Y:S01]  /*1a4e0*/  @P1 SHF.R.S32.HI R7, RZ, 0x1f, R9 ;  /* 0x0000001fff071819 */ /* 0x008fe20000011409 */
[----:B------:R-:W-:-:S04]  /*1a4f0*/  @P1 IMAD.WIDE.U32 R4, R14, R6, RZ ;  /* 0x000000060e041225 */ /* 0x000fc800078e00ff */
[-C--:B-1----:R-:W-:Y:S02]  /*1a500*/  @P1 IMAD R6, R7, R10.reuse, RZ ;  /* 0x0000000a07061224 */ /* 0x082fe400078e02ff */
[----:B------:R-:W-:Y:S02]  /*1a510*/  @P1 IMAD.IADD R5, R5, 0x1, R3 ;  /* 0x0000000105051824 */ /* 0x000fe400078e0203 */
[C---:B------:R-:W-:Y:S02]  /*1a520*/  @P1 IMAD R3, R9.reuse, R11, R6 ;  /* 0x0000000b09031224 */ /* 0x040fe400078e0206 */
[----:B------:R-:W-:-:S04]  /*1a530*/  @P1 IMAD.WIDE.U32 R4, R9, R10, R4 ;  /* 0x0000000a09041225 */ /* 0x000fc800078e0004 */
[----:B------:R-:W-:Y:S01]  /*1a540*/  @P1 IMAD.IADD R3, R5, 0x1, R3 ;  /* 0x0000000105031824 */ /* 0x000fe200078e0203 */
[C---:B------:R-:W-:Y:S01]  /*1a550*/  @P1 LEA R6, P2, R4.reuse, UR4, 0x2 ;  /* 0x0000000404061c11 */ /* 0x040fe2000f8410ff */
[----:B------:R-:W-:Y:S02]  /*1a560*/  IMAD.MOV.U32 R9, RZ, RZ, 0x3f800000 ;  /* 0x3f800000ff097424 */ /* 0x000fe400078e00ff */
[----:B------:R-:W-:Y:S01]  /*1a570*/  IMAD.MOV.U32 R5, RZ, RZ, -0x3ffffff0 ;  /* 0xc0000010ff057424 */ /* 0x000fe200078e00ff */
[----:B------:R-:W-:Y:S01]  /*1a580*/  @P1 LEA.HI.X R7, R4, UR5, R3, 0x2, P2 ;  /* 0x0000000504071c11 */ /* 0x000fe200090f1403 */
[----:B------:R-:W-:-:S03]  /*1a590*/  VIADD R4, R2, 0x80 ;  /* 0x0000008002047836 */ /* 0x000fc60000000000 */
[----:B------:R-:W-:Y:S01]  /*1a5a0*/  R2UR UR7, R5 ;  /* 0x00000000050772ca */ /* 0x000fe200000e0000 */
[----:B------:R0:W2:Y:S01]  /*1a5b0*/  @P1 LDG.E R9, desc[UR44][R6.64] ;  /* 0x0000002c06091981 */ /* 0x0000a2000c1e1900 */
[----:B------:R-:W-:Y:S01]  /*1a5c0*/  R2UR UR6, R4 ;  /* 0x00000000040672ca */ /* 0x000fe200000e0000 */
[----:B------:R-:W-:Y:S02]  /*1a5d0*/  VIADD R4, R2, 0x100 ;  /* 0x0000010002047836 */ /* 0x000fe40000000000 */
[----:B------:R-:W-:Y:S01]  /*1a5e0*/  IMAD.MOV.U32 R5, RZ, RZ, -0x3ffffff0 ;  /* 0xc0000010ff057424 */ /* 0x000fe200078e00ff */
[----:B----4-:R-:W-:Y:S01]  /*1a5f0*/  SHFL.BFLY PT, R3, R12, 0x2, 0x1f ;  /* 0x0c401f000c037f89 */ /* 0x010fe200000e0000 */
[----:B------:R-:W-:Y:S02]  /*1a600*/  IMAD.MOV.U32 R57, RZ, RZ, -0x800000 ;  /* 0xff800000ff397424 */ /* 0x000fe400078e00ff */
[----:B------:R-:W-:Y:S01]  /*1a610*/  IMAD.MOV.U32 R20, RZ, RZ, -0x800000 ;  /* 0xff800000ff147424 */ /* 0x000fe200078e00ff */
[----:B0-----:R-:W0:Y:S05]  /*1a620*/  SHFL.BFLY PT, R6, R21, 0x2, 0x1f ;  /* 0x0c401f0015067f89 */ /* 0x001e2a00000e0000 */
[----:B------:R-:W-:Y:S01]  /*1a630*/  QGMMA.64x64x32.F32.E4M3.E4M3 R24, R148, gdesc[UR4], R24, gsb0 ;  /* 0x00e0000494187df3 */ /* 0x000fe20008000818 */
[----:B------:R-:W-:Y:S01]  /*1a640*/  R2UR UR6, R4 ;  /* 0x00000000040672ca */ /* 0x000fe200000e0000 */
[----:B------:R-:W-:Y:S01]  /*1a650*/  VIADD R4, R2, 0x180 ;  /* 0x0000018002047836 */ /* 0x000fe20000000000 */
[----:B------:R-:W-:Y:S01]  /*1a660*/  R2UR UR7, R5 ;  /* 0x00000000050772ca */ /* 0x000fe200000e0000 */
[----:B------:R-:W-:-:S02]  /*1a670*/  IMAD.MOV.U32 R5, RZ, RZ, -0x3ffffff0 ;  /* 0xc0000010ff057424 */ /* 0x000fc400078e00ff */
[----:B------:R-:W-:Y:S02]  /*1a680*/  VIADD R2, R2, 0x200 ;  /* 0x0000020002027836 */ /* 0x000fe40000000000 */
[----:B0-----:R-:W-:-:S01]  /*1a690*/  FADD.FTZ R6, R6, R21 ;  /* 0x0000001506067221 */ /* 0x001fc20000010000 */
[----:B------:R-:W-:Y:S02]  /*1a6a0*/  WARPGROUP.DEPBAR.LE gsb0, 0x0 ;  /* 0x00008000000079c5 */ /* 0x000fe40000010000 */
[----:B------:R-:W-:-:S06]  /*1a6b0*/  WARPGROUP.ARRIVE ;  /* 0x00000000000079c5 */ /* 0x000fcc0000000000 */
[----:B------:R-:W-:Y:S01]  /*1a6c0*/  QGMMA.64x64x32.F32.E4M3.E4M3 R24, R144, gdesc[UR4], R24, gsb0 ;  /* 0x00e0000490187df3 */ /* 0x000fe20008000818 */
[----:B------:R-:W-:Y:S01]  /*1a6d0*/  R2UR UR6, R4 ;  /* 0x00000000040672ca */ /* 0x000fe200000e0000 */
[----:B------:R-:W-:Y:S01]  /*1a6e0*/  FADD.FTZ R4, R3, R12 ;  /* 0x0000000c03047221 */ /* 0x000fe20000010000 */
[----:B------:R-:W-:Y:S01]  /*1a6f0*/  R2UR UR7, R5 ;  /* 0x00000000050772ca */ /* 0x000fe200000e0000 */
[----:B------:R-:W-:-:S03]  /*1a700*/  IMAD.MOV.U32 R3, RZ, RZ, -0x3ffffff0 ;  /* 0xc0000010ff037424 */ /* 0x000fc600078e00ff */
[----:B------:R-:W0:Y:S02]  /*1a710*/  SHFL.BFLY PT, R5, R4, 0x1, 0x1f ;  /* 0x0c201f0004057f89 */ /* 0x000e2400000e0000 */
[----:B0-----:R-:W-:-:S04]  /*1a720*/  FADD.FTZ R7, R4, R5 ;  /* 0x0000000504077221 */ /* 0x001fc80000010000 */
[C---:B------:R-:W-:Y:S01]  /*1a730*/  FMUL.FTZ R11, R7.reuse, 0.00390625 ;  /* 0x3b800000070b7820 */ /* 0x040fe20000410000 */
[----:B------:R-:W-:-:S04]  /*1a740*/  FSETP.NE.FTZ.AND P1, PT, R7, RZ, PT ;  /* 0x000000ff0700720b */ /* 0x000fc80003f35000 */
[----:B------:R-:W-:-:S13]  /*1a750*/  FSETP.NE.FTZ.AND P2, PT, R11, RZ, PT ;  /* 0x000000ff0b00720b */ /* 0x000fda0003f55000 */
[----:B------:R-:W0:Y:S02]  /*1a760*/  @P2 MUFU.LG2 R4, R11 ;  /* 0x0000000b00042308 */ /* 0x000e240000000c00 */
[----:B0-----:R-:W-:Y:S01]  /*1a770*/  @P2 FMUL.FTZ R4, R4, 0.69314718246459960938 ;  /* 0x3f31721804042820 */ /* 0x001fe20000410000 */
[----:B------:R-:W-:Y:S02]  /*1a780*/  WARPGROUP.DEPBAR.LE gsb0, 0x0 ;  /* 0x00008000000079c5 */ /* 0x000fe40000010000 */
[----:B------:R-:W-:-:S06]  /*1a790*/  WARPGROUP.ARRIVE ;  /* 0x00000000000079c5 */ /* 0x000fcc0000000000 */
[----:B------:R-:W-:Y:S01]  /*1a7a0*/  QGMMA.64x64x32.F32.E4M3.E4M3 R24, R140, gdesc[UR4], R24, gsb0 ;  /* 0x00e000048c187df3 */ /* 0x000fe20008000818 */
[----:B------:R-:W-:Y:S01]  /*1a7b0*/  R2UR UR6, R2 ;  /* 0x00000000020672ca */ /* 0x000fe200000e0000 */
[----:B------:R-:W-:Y:S01]  /*1a7c0*/  IMAD.MOV.U32 R2, RZ, RZ, RZ ;  /* 0x000000ffff027224 */ /* 0x000fe200078e00ff */
[----:B------:R-:W-:Y:S02]  /*1a7d0*/  R2UR UR7, R3 ;  /* 0x00000000030772ca */ /* 0x000fe400000e0000 */
[----:B------:R-:W0:Y:S03]  /*1a7e0*/  SHFL.BFLY PT, R3, R6, 0x1, 0x1f ;  /* 0x0c201f0006037f89 */ /* 0x000e2600000e0000 */
[----:B------:R-:W-:Y:S01]  /*1a7f0*/  @P1 MUFU.RCP R2, R7 ;  /* 0x0000000700021308 */ /* 0x000fe20000001000 */
[----:B0-----:R-:W-:-:S01]  /*1a800*/  FADD.FTZ R10, R6, R3 ;  /* 0x00000003060a7221 */ /* 0x001fc20000010000 */
[----:B------:R-:W-:-:S02]  /*1a810*/  IMAD.MOV.U32 R6, RZ, RZ, RZ ;  /* 0x000000ffff067224 */ /* 0x000fc400078e00ff */
[----:B------:R-:W-:Y:S01]  /*1a820*/  @P2 FMUL.FTZ R3, R56, 0.69314718246459960938 ;  /* 0x3f31721838032820 */ /* 0x000fe20000410000 */
[C---:B------:R-:W-:Y:S01]  /*1a830*/  FMUL.FTZ R12, R10.reuse, 0.00390625 ;  /* 0x3b8000000a0c7820 */ /* 0x040fe20000410000 */
[----:B------:R-:W-:Y:S02]  /*1a840*/  FSETP.NE.FTZ.AND P1, PT, R10, RZ, PT ;  /* 0x000000ff0a00720b */ /* 0x000fe40003f35000 */
[----:B------:R-:W-:Y:S02]  /*1a850*/  @P2 FFMA.FTZ R57, R3, R0, R4 ;  /* 0x0000000003392223 */ /* 0x000fe40000010004 */
[----:B------:R-:W-:-:S09]  /*1a860*/  FSETP.NE.FTZ.AND P3, PT, R12, RZ, PT ;  /* 0x000000ff0c00720b */ /* 0x000fd20003f75000 */
[----:B------:R-:W-:Y:S04]  /*1a870*/  @P1 MUFU.RCP R6, R10 ;  /* 0x0000000a00061308 */ /* 0x000fe80000001000 */
[----:B------:R-:W-:-:S04]  /*1a880*/  @P3 FMUL.FTZ R56, R56, 0.69314718246459960938 ;  /* 0x3f31721838383820 */ /* 0x000fc80000410000 */
[----:B------:R-:W0:Y:S02]  /*1a890*/  @P3 MUFU.LG2 R5, R12 ;  /* 0x0000000c00053308 */ /* 0x000e240000000c00 */
[----:B0-----:R-:W-:-:S04]  /*1a8a0*/  @P3 FMUL.FTZ R5, R5, 0.69314718246459960938 ;  /* 0x3f31721805053820 */ /* 0x001fc80000410000 */
[----:B------:R-:W-:Y:S01]  /*1a8b0*/  @P3 FFMA.FTZ R20, R56, R8, R5 ;  /* 0x0000000838143223 */ /* 0x000fe20000010005 */
[----:B------:R-:W-:Y:S02]  /*1a8c0*/  WARPGROUP.DEPBAR.LE gsb0, 0x0 ;  /* 0x00008000000079c5 */ /* 0x000fe40000010000 */
[----:B------:R-:W-:-:S06]  /*1a8d0*/  WARPGROUP.ARRIVE ;  /* 0x00000000000079c5 */ /* 0x000fcc0000000000 */
[----:B------:R-:W-:Y:S01]  /*1a8e0*/  QGMMA.64x64x32.F32.E4M3.E4M3 R24, R136, gdesc[UR4], R24, gsb0 ;  /* 0x00e0000488187df3 */ /* 0x000fe20008000818 */
[-C--:B--2---:R-:W-:Y:S01]  /*1a8f0*/  FMUL.FTZ R2, R2, R9.reuse ;  /* 0x0000000902027220 */ /* 0x084fe20000410000 */
[----:B------:R-:W-:Y:S01]  /*1a900*/  FMUL.FTZ R4, R6, R9 ;  /* 0x0000000906047220 */ /* 0x000fe20000410000 */
[----:B------:R-:W-:Y:S02]  /*1a910*/  WARPGROUP.DEPBAR.LE gsb0, 0x0 ;  /* 0x00008000000079c5 */ /* 0x000fe40000010000 */
[----:B------:R-:W-:Y:S05]  /*1a920*/  @!P0 BRA `(.L_x_14639) ;  /* 0x0000000000048947 */ /* 0x000fea0003800000 */
[----:B------:R-:W-:Y:S01]  /*1a930*/  BPT.TRAP 0x1 ;  /* 0x000000040000795c */ /* 0x000fe20000300000 */
.L_x_14639:
        /* <DEDUP_REMOVED lines=43> */
[----:B------:R-:W-:-:S04]  /*1abf0*/  SEL R3, RZ, 0x1, P1 ;  /* 0x00000001ff037807 */ /* 0x000fc80000800000 */
[----:B------:R-:W-:-:S07]  /*1ac00*/  LOP3.LUT R156, R156, R3, RZ, 0x3c, !PT ;  /* 0x000000039c9c7212 */ /* 0x000fce00078e3cff */
.L_x_14525:
[----:B------:R-:W0:Y:S08]  /*1ac10*/  S2UR UR4, SR_CgaCtaId ;  /* 0x00000000000479c3 */ /* 0x000e300000008800 */
[----:B------:R-:W-:Y:S01]  /*1ac20*/  BAR.SYNC.DEFER_BLOCKING 0x5, 0x200 ;  /* 0x0148000000007b1d */ /* 0x000fe20000010000 */
[----:B------:R-:W-:-:S05]  /*1ac30*/  MOV R22, 0x400 ;  /* 0x0000040000167802 */ /* 0x000fca0000000f00 */
[----:B------:R-:W-:Y:S01]  /*1ac40*/  BSSY B0, `(.L_x_14640) ;  /* 0x00001d8000007945 */ /* 0x000fe20003800000 */
[----:B------:R-:W1:Y:S01]  /*1ac50*/  S2R R50, SR_TID.X ;  /* 0x0000000000327919 */ /* 0x000e620000002100 */
[----:B0-----:R-:W-:-:S05]  /*1ac60*/  IMAD.U32 R0, RZ, RZ, UR4 ;  /* 0x00000004ff007e24 */ /* 0x001fca000f8e00ff */
[----:B------:R-:W-:Y:S01]  /*1ac70*/  LEA R22, R0, R22, 0x18 ;  /* 0x0000001600167211 */ /* 0x000fe200078ec0ff */
[----:B------:R0:W-:Y:S04]  /*1ac80*/  STL [R1+0x1c], R0 ;  /* 0x00001c0001007387 */ /* 0x0001e80000100800 */
[----:B------:R-:W2:Y:S01]  /*1ac90*/  LDS.128 R40, [R22+0x132d0] ;  /* 0x0132d00016287984 */ /* 0x000ea20000000c00 */
[----:B-1----:R-:W-:-:S05]  /*1aca0*/  VIADD R30, R50, 0xffffff80 ;  /* 0xffffff80321e7836 */ /* 0x002fca0000000000 */
[----:B------:R-:W-:-:S04]  /*1acb0*/  SHF.R.S32.HI R31, RZ, 0x1f, R30 ;  /* 0x0000001fff1f7819 */ /* 0x000fc8000001141e */
[----:B------:R-:W-:-:S04]  /*1acc0*/  LEA.HI R2, R31, R30, RZ, 0x3 ;  /* 0x0000001e1f027211 */ /* 0x000fc800078f18ff */
[----:B------:R-:W-:Y:S02]  /*1acd0*/  LOP3.LUT R21, R2, 0xfffffff8, RZ, 0xc0, !PT ;  /* 0xfffffff802157812 */ /* 0x000fe400078ec0ff */
[----:B------:R-:W-:-:S03]  /*1ace0*/  SHF.R.S32.HI R2, RZ, 0x3, R2 ;  /* 0x00000003ff027819 */ /* 0x000fc60000011402 */
[----:B------:R-:W-:-:S04]  /*1acf0*/  IMAD.IADD R21, R30, 0x1, -R21 ;  /* 0x000000011e157824 */ /* 0x000fc800078e0a15 */
[----:B------:R-:W-:-:S05]  /*1ad00*/  IMAD.SHL.U32 R3, R21, 0x8, RZ ;  /* 0x0000000815037824 */ /* 0x000fca00078e00ff */
[----:B0-----:R-:W-:Y:S01]  /*1ad10*/  SHF.R.S32.HI R0, RZ, 0x1f, R3 ;  /* 0x0000001fff007819 */ /* 0x001fe20000011403 */
[----:B--2---:R0:W-:Y:S04]  /*1ad20*/  STL.64 [R1], R40 ;  /* 0x0000002801007387 */ /* 0x0041e80000100a00 */
[----:B------:R0:W-:Y:S01]  /*1ad30*/  STL.64 [R1+0x8], R42 ;  /* 0x0000082a01007387 */ /* 0x0001e20000100a00 */
[----:B------:R-:W-:Y:S06]  /*1ad40*/  BAR.ARV 0x4, 0x200 ;  /* 0x0108000000007b1d */ /* 0x000fec0000002000 */
[----:B------:R-:W-:Y:S05]  /*1ad50*/  @P0 BRA `(.L_x_14641) ;  /* 0x0000001000e00947 */ /* 0x000fea0003800000 */
[----:B------:R-:W-:Y:S01]  /*1ad60*/  IMAD.SHL.U32 R4, R50, 0x4, RZ ;  /* 0x0000000432047824 */ /* 0x000fe200078e00ff */
[----:B------:R-:W-:Y:S01]  /*1ad70*/  ULDC.64 UR4, c[0x4][0x38] ;  /* 0x01000e0000047ab9 */ /* 0x000fe20000000a00 */
[----:B------:R-:W2:Y:S01]  /*1ad80*/  LDL R64, [R1+0x3c] ;  /* 0x00003c0001407983 */ /* 0x000ea20000100800 */
[----:B0-----:R-:W0:Y:S02]  /*1ad90*/  S2R R41, SR_SWINHI ;  /* 0x0000000000297919 */ /* 0x001e240000002f00 */
[----:B------:R-:W-:Y:S01]  /*1ada0*/  LOP3.LUT R4, R4, 0xc, RZ, 0xc0, !PT ;  /* 0x0000000c04047812 */ /* 0x000fe200078ec0ff */
[----:B------:R-:W-:Y:S01]  /*1adb0*/  ULDC.64 UR6, c[0x0][0xb90] ;  /* 0x0002e40000067ab9 */ /* 0x000fe20000000a00 */
[----:B------:R-:W3:Y:S02]  /*1adc0*/  LDL.LU R62, [R1+0x50] ;  /* 0x00005000013e7983 */ /* 0x000ee40000300800 */
[----:B------:R-:W-:Y:S02]  /*1add0*/  IADD3 R4, P0, R4, UR4, RZ ;  /* 0x0000000404047c10 */ /* 0x000fe4000ff1e0ff */
[----:B------:R-:W-:Y:S01]  /*1ade0*/  F2FP.BF16.F32.PACK_AB R12, R11, R12 ;  /* 0x0000000c0b0c723e */ /* 0x000fe200000010ff */
[----:B------:R-:W4:Y:S02]  /*1adf0*/  LDL R60, [R1+0x4c] ;  /* 0x00004c00013c7983 */ /* 0x000f240000100800 */
[----:B------:R-:W-:Y:S01]  /*1ae00*/  IMAD.X R5, RZ, RZ, UR5, P0 ;  /* 0x00000005ff057e24 */ /* 0x000fe200080e06ff */
[----:B------:R-:W-:Y:S01]  /*1ae10*/  LEA.HI R11, R31, R30, RZ, 0x5 ;  /* 0x0000001e1f0b7211 */ /* 0x000fe200078f28ff */
[----:B------:R-:W-:Y:S01]  /*1ae20*/  ULDC.64 UR4, c[0x0][0xc00] ;  /* 0x0003000000047ab9 */ /* 0x000fe20000000a00 */
[----:B------:R-:W-:Y:S01]  /*1ae30*/  F2FP.BF16.F32.PACK_AB R27, R26, R27 ;  /* 0x0000001b1a1b723e */ /* 0x000fe200000010ff */
[----:B------:R-:W2:Y:S04]  /*1ae40*/  LDL R58, [R1+0x28] ;  /* 0x00002800013a7983 */ /* 0x000ea80000100800 */
[----:B------:R1:W3:Y:S01]  /*1ae50*/  LDG.E.CONSTANT R40, desc[UR44][R4.64] ;  /* 0x0000002c04287981 */ /* 0x0002e2000c1e9900 */
[----:B------:R-:W-:Y:S01]  /*1ae60*/  IMAD.SHL.U32 R26, R11, 0x20, RZ ;  /* 0x000000200b1a7824 */ /* 0x000fe200078e00ff */
[----:B------:R-:W-:-:S02]  /*1ae70*/  F2FP.BF16.F32.PACK_AB R59, R28, R59 ;  /* 0x0000003b1c3b723e */ /* 0x000fc400000010ff */
[----:B------:R-:W-:Y:S02]  /*1ae80*/  LOP3.LUT P0, R28, R50, 0x3, RZ, 0xc0, !PT ;  /* 0x00000003321c7812 */ /* 0x000fe4000780c0ff */
[----:B------:R-:W-:Y:S02]  /*1ae90*/  LOP3.LUT R26, R26, 0xfffffc00, RZ, 0xc0, !PT ;  /* 0xfffffc001a1a7812 */ /* 0x000fe400078ec0ff */
[----:B------:R-:W-:Y:S02]  /*1aea0*/  F2FP.BF16.F32.PACK_AB R29, R36, R29 ;  /* 0x0000001d241d723e */ /* 0x000fe400000010ff */
[----:B-1----:R-:W-:Y:S02]  /*1aeb0*/  LEA.HI R4, R31, R30, RZ, 0x4 ;  /* 0x0000001e1f047211 */ /* 0x002fe400078f20ff */
[----:B------:R-:W-:Y:S02]  /*1aec0*/  F2FP.BF16.F32.PACK_AB R24, R37, R24 ;  /* 0x000000182518723e */ /* 0x000fe400000010ff */
[----:B------:R-:W-:-:S02]  /*1aed0*/  SHF.R.S32.HI R5, RZ, 0x4, R4 ;  /* 0x00000004ff057819 */ /* 0x000fc40000011404 */
[C---:B------:R-:W-:Y:S02]  /*1aee0*/  LOP3.LUT R11, R4.reuse, 0x3fffff0, RZ, 0xc0, !PT ;  /* 0x03fffff0040b7812 */ /* 0x040fe400078ec0ff */
[----:B------:R-:W-:Y:S02]  /*1aef0*/  LEA.HI R4, R4, R5, RZ, 0x1 ;  /* 0x0000000504047211 */ /* 0x000fe400078f08ff */
[----:B------:R-:W-:Y:S01]  /*1af00*/  ISETP.EQ.OR P0, PT, R28, 0x3, !P0 ;  /* 0x000000031c00780c */ /* 0x000fe20004702670 */
[----:B------:R-:W-:Y:S01]  /*1af10*/  IMAD.IADD R11, R30, 0x1, -R11 ;  /* 0x000000011e0b7824 */ /* 0x000fe200078e0a0b */
[----:B------:R-:W-:Y:S02]  /*1af20*/  LOP3.LUT R4, R4, 0x1ffffffe, RZ, 0xc0, !PT ;  /* 0x1ffffffe04047812 */ /* 0x000fe400078ec0ff */
[----:B------:R-:W-:Y:S01]  /*1af30*/  SEL R35, R29, R24, P0 ;  /* 0x000000181d237207 */ /* 0x000fe20000000000 */
[----:B------:R-:W-:Y:S01]  /*1af40*/  IMAD R11, R11, 0x40, R26 ;  /* 0x000000400b0b7824 */ /* 0x000fe200078e021a */
[----:B------:R-:W-:Y:S01]  /*1af50*/  SEL R37, R24, R29, P0 ;  /* 0x0000001d18257207 */ /* 0x000fe20000000000 */
[----:B------:R-:W-:Y:S01]  /*1af60*/  IMAD.IADD R4, R5, 0x1, -R4 ;  /* 0x0000000105047824 */ /* 0x000fe200078e0a04 */
[----:B------:R-:W-:-:S02]  /*1af70*/  F2FP.BF16.F32.PACK_AB R9, R52, R9 ;  /* 0x000000093409723e */ /* 0x000fc400000010ff */
[----:B------:R-:W-:Y:S01]  /*1af80*/  F2FP.BF16.F32.PACK_AB R8, R53, R8 ;  /* 0x000000083508723e */ /* 0x000fe200000010ff */
[----:B------:R-:W-:Y:S01]  /*1af90*/  IMAD R11, R4, 0x8, R11 ;  /* 0x00000008040b7824 */ /* 0x000fe200078e020b */
[----:B------:R-:W-:Y:S02]  /*1afa0*/  MOV R28, R22 ;  /* 0x00000016001c7202 */ /* 0x000fe40000000f00 */
[----:B0-----:R-:W-:Y:S02]  /*1afb0*/  MOV R29, R41 ;  /* 0x00000029001d7202 */ /* 0x001fe40000000f00 */
[----:B------:R-:W-:Y:S02]  /*1afc0*/  SEL R41, R9, R8, P0 ;  /* 0x0000000809297207 */ /* 0x000fe40000000000 */
[----:B------:R-:W-:Y:S01]  /*1afd0*/  SEL R43, R8, R9, P0 ;  /* 0x00000009082b7207 */ /* 0x000fe20000000000 */
[----:B------:R-:W-:Y:S01]  /*1afe0*/  IMAD.WIDE R8, R11, 0x2, R28 ;  /* 0x000000020b087825 */ /* 0x000fe200078e021c */
[----:B------:R-:W-:-:S02]  /*1aff0*/  F2FP.BF16.F32.PACK_AB R25, R38, R25 ;  /* 0x000000192619723e */ /* 0x000fc400000010ff */
[----:B------:R-:W-:Y:S02]  /*1b000*/  F2FP.BF16.F32.PACK_AB R14, R39, R14 ;  /* 0x0000000e270e723e */ /* 0x000fe400000010ff */
[----:B------:R-:W-:Y:S02]  /*1b010*/  F2FP.BF16.F32.PACK_AB R10, R47, R10 ;  /* 0x0000000a2f0a723e */ /* 0x000fe400000010ff */
[----:B------:R-:W-:Y:S02]  /*1b020*/  SEL R47, R25, R14, P0 ;  /* 0x0000000e192f7207 */ /* 0x000fe40000000000 */
[----:B------:R-:W-:Y:S02]  /*1b030*/  SEL R49, R14, R25, P0 ;  /* 0x000000190e317207 */ /* 0x000fe40000000000 */
[----:B------:R-:W-:Y:S02]  /*1b040*/  IADD3 R25, P3, R8, 0x20, RZ ;  /* 0x0000002008197810 */ /* 0x000fe40007f7e0ff */
[----:B------:R-:W-:-:S02]  /*1b050*/  F2FP.BF16.F32.PACK_AB R13, R46, R13 ;  /* 0x0000000d2e0d723e */ /* 0x000fc400000010ff */
[----:B------:R-:W-:Y:S01]  /*1b060*/  LOP3.LUT R4, R25, 0x380, RZ, 0xc0, !PT ;  /* 0x0000038019047812 */ /* 0x000fe200078ec0ff */
[----:B------:R-:W-:Y:S01]  /*1b070*/  IMAD.X R11, RZ, RZ, R9, P3 ;  /* 0x000000ffff0b7224 */ /* 0x000fe200018e0609 */
[----:B------:R-:W-:Y:S02]  /*1b080*/  F2FP.BF16.F32.PACK_AB R15, R44, R15 ;  /* 0x0000000f2c0f723e */ /* 0x000fe400000010ff */
[----:B------:R-:W-:Y:S02]  /*1b090*/  LOP3.LUT R5, R8, 0x380, RZ, 0xc0, !PT ;  /* 0x0000038008057812 */ /* 0x000fe400078ec0ff */
[----:B------:R-:W-:Y:S02]  /*1b0a0*/  F2FP.BF16.F32.PACK_AB R56, R56, R61 ;  /* 0x0000003d3838723e */ /* 0x000fe400000010ff */
[----:B------:R-:W-:Y:S02]  /*1b0b0*/  SHF.R.U64 R4, R4, 0x3, RZ ;  /* 0x0000000304047819 */ /* 0x000fe400000012ff */
[----:B------:R-:W-:-:S02]  /*1b0c0*/  IADD3 R63, P1, R8, 0x60, RZ ;  /* 0x00000060083f7810 */ /* 0x000fc40007f3e0ff */
[----:B------:R-:W-:Y:S02]  /*1b0d0*/  IADD3 R61, P2, R8, 0x40, RZ ;  /* 0x00000040083d7810 */ /* 0x000fe40007f5e0ff */
[----:B------:R-:W-:Y:S02]  /*1b0e0*/  SEL R51, R13, R10, P0 ;  /* 0x0000000a0d337207 */ /* 0x000fe40000000000 */
[----:B------:R-:W-:Y:S02]  /*1b0f0*/  F2FP.BF16.F32.PACK_AB R32, R32, R33 ;  /* 0x000000212020723e */ /* 0x000fe400000010ff */
[----:B------:R-:W-:Y:S02]  /*1b100*/  SEL R39, R15, R12, P0 ;  /* 0x0000000c0f277207 */ /* 0x000fe40000000000 */
[----:B------:R-:W-:Y:S02]  /*1b110*/  SEL R13, R10, R13, P0 ;  /* 0x0000000d0a0d7207 */ /* 0x000fe40000000000 */
[----:B------:R-:W-:-:S02]  /*1b120*/  SHF.R.U64 R5, R5, 0x3, RZ ;  /* 0x0000000305057819 */ /* 0x000fc400000012ff */
[----:B------:R-:W-:Y:S02]  /*1b130*/  SEL R33, R56, R59, P0 ;  /* 0x0000003b38217207 */ /* 0x000fe40000000000 */
[----:B------:R-:W-:Y:S02]  /*1b140*/  SEL R15, R12, R15, P0 ;  /* 0x0000000f0c0f7207 */ /* 0x000fe40000000000 */
[----:B------:R-:W-:Y:S02]  /*1b150*/  LOP3.LUT R10, R4, R25, RZ, 0x3c, !PT ;  /* 0x00000019040a7212 */ /* 0x000fe400078e3cff */
[----:B------:R-:W-:Y:S02]  /*1b160*/  SEL R59, R59, R56, P0 ;  /* 0x000000383b3b7207 */ /* 0x000fe40000000000 */
[----:B------:R-:W-:Y:S02]  /*1b170*/  LOP3.LUT R4, R61, 0x380, RZ, 0xc0, !PT ;  /* 0x000003803d047812 */ /* 0x000fe400078ec0ff */
[----:B------:R-:W-:-:S02]  /*1b180*/  LOP3.LUT R14, R63, 0x380, RZ, 0xc0, !PT ;  /* 0x000003803f0e7812 */ /* 0x000fc400078ec0ff */
[----:B------:R-:W-:Y:S02]  /*1b190*/  F2FP.BF16.F32.PACK_AB R7, R54, R7 ;  /* 0x000000073607723e */ /* 0x000fe400000010ff */
[----:B------:R-:W-:Y:S02]  /*1b1a0*/  F2FP.BF16.F32.PACK_AB R6, R55, R6 ;  /* 0x000000063706723e */ /* 0x000fe400000010ff */
[----:B-----5:R-:W-:Y:S02]  /*1b1b0*/  SEL R45, R32, R27, P0 ;  /* 0x0000001b202d7207 */ /* 0x020fe40000000000 */
[----:B------:R-:W-:Y:S01]  /*1b1c0*/  LOP3.LUT R8, R5, R8, RZ, 0x3c, !PT ;  /* 0x0000000805087212 */ /* 0x000fe200078e3cff */
[----:B------:R-:W-:Y:S01]  /*1b1d0*/  IMAD.X R5, RZ, RZ, R9, P1 ;  /* 0x000000ffff057224 */ /* 0x000fe200008e0609 */
[----:B------:R-:W-:Y:S02]  /*1b1e0*/  SEL R27, R27, R32, P0 ;  /* 0x000000201b1b7207 */ /* 0x000fe40000000000 */
[----:B------:R-:W-:-:S02]  /*1b1f0*/  SHF.R.U64 R4, R4, 0x3, RZ ;  /* 0x0000000304047819 */ /* 0x000fc400000012ff */
[----:B------:R-:W-:Y:S02]  /*1b200*/  SHF.R.U64 R14, R14, 0x3, RZ ;  /* 0x000000030e0e7819 */ /* 0x000fe400000012ff */
[----:B------:R-:W-:Y:S02]  /*1b210*/  SEL R53, R7, R6, P0 ;  /* 0x0000000607357207 */ /* 0x000fe40000000000 */
[----:B------:R-:W-:Y:S01]  /*1b220*/  SEL R55, R6, R7, P0 ;  /* 0x0000000706377207 */ /* 0x000fe20000000000 */
[----:B------:R-:W-:Y:S01]  /*1b230*/  IMAD.X R7, RZ, RZ, R9, P2 ;  /* 0x000000ffff077224 */ /* 0x000fe200010e0609 */
[----:B------:R-:W-:Y:S02]  /*1b240*/  MOV R48, R8 ;  /* 0x0000000800307202 */ /* 0x000fe40000000f00 */
[----:B------:R-:W-:Y:S02]  /*1b250*/  LOP3.LUT R6, R4, R61, RZ, 0x3c, !PT ;  /* 0x0000003d04067212 */ /* 0x000fe400078e3cff */
[----:B------:R-:W-:-:S02]  /*1b260*/  MOV R46, R10 ;  /* 0x0000000a002e7202 */ /* 0x000fc40000000f00 */
[----:B------:R-:W-:Y:S02]  /*1b270*/  LOP3.LUT R4, R14, R63, RZ, 0x3c, !PT ;  /* 0x0000003f0e047212 */ /* 0x000fe400078e3cff */
[----:B------:R-:W-:Y:S02]  /*1b280*/  MOV R44, R6 ;  /* 0x00000006002c7202 */ /* 0x000fe40000000f00 */
[----:B------:R-:W-:-:S04]  /*1b290*/  ISETP.NE.U32.AND P1, PT, RZ, UR4, PT ;  /* 0x00000004ff007c0c */ /* 0x000fc8000bf25070 */
[----:B------:R-:W-:Y:S01]  /*1b2a0*/  ISETP.NE.AND.EX P1, PT, RZ, UR5, PT, P1 ;  /* 0x00000005ff007c0c */ /* 0x000fe2000bf25310 */
[----:B------:R-:W-:Y:S01]  /*1b2b0*/  ULDC.64 UR4, c[0x0][0xc08] ;  /* 0x0003020000047ab9 */ /* 0x000fe20000000a00 */
[----:B---3--:R-:W-:Y:S01]  /*1b2c0*/  LOP3.LUT R12, R40, 0x2, RZ, 0x3c, !PT ;  /* 0x00000002280c7812 */ /* 0x008fe200078e3cff */
[----:B------:R-:W-:Y:S04]  /*1b2d0*/  SHFL.IDX PT, R33, R33, R40, 0x1c1f ;  /* 0x001c1f2821217589 */ /* 0x000fe800000e0000 */
[----:B------:R-:W0:Y:S04]  /*1b2e0*/  SHFL.IDX PT, R26, R59, R12, 0x1c1f ;  /* 0x001c1f0c3b1a7589 */ /* 0x000e2800000e0000 */
[----:B------:R-:W-:Y:S04]  /*1b2f0*/  SHFL.IDX PT, R45, R45, R40, 0x1c1f ;  /* 0x001c1f282d2d7589 */ /* 0x000fe800000e0000 */
[----:B------:R-:W1:Y:S04]  /*1b300*/  SHFL.IDX PT, R32, R27, R12, 0x1c1f ;  /* 0x001c1f0c1b207589 */ /* 0x000e6800000e0000 */
[----:B------:R3:W-:Y:S04]  /*1b310*/  SHFL.IDX PT, R8, R35, R40, 0x1c1f ;  /* 0x001c1f2823087589 */ /* 0x0007e800000e0000 */
[----:B------:R-:W4:Y:S04]  /*1b320*/  SHFL.IDX PT, R37, R37, R12, 0x1c1f ;  /* 0x001c1f0c25257589 */ /* 0x000f2800000e0000 */
[----:B------:R-:W-:Y:S01]  /*1b330*/  SHFL.IDX PT, R39, R39, R40, 0x1c1f ;  /* 0x001c1f2827277589 */ /* 0x000fe200000e0000 */
[----:B---3--:R-:W3:Y:S03]  /*1b340*/  LDC.64 R34, c[0x0][0xc00] ;  /* 0x00030000ff227b82 */ /* 0x008ee60000000a00 */
[----:B------:R-:W2:Y:S01]  /*1b350*/  SHFL.IDX PT, R10, R15, R12, 0x1c1f ;  /* 0x001c1f0c0f0a7589 */ /* 0x000ea200000e0000 */
[----:B0-----:R-:W-:-:S02]  /*1b360*/  SEL R24, R33, R26, P0 ;  /* 0x0000001a21187207 */ /* 0x001fc40000000000 */
[----:B------:R-:W-:Y:S01]  /*1b370*/  SEL R26, R26, R33, P0 ;  /* 0x000000211a1a7207 */ /* 0x000fe20000000000 */
[----:B------:R-:W-:Y:S01]  /*1b380*/  SHFL.IDX PT, R47, R47, R40, 0x1c1f ;  /* 0x001c1f282f2f7589 */ /* 0x000fe200000e0000 */
[----:B------:R-:W-:-:S03]  /*1b390*/  MOV R33, R4 ;  /* 0x0000000400217202 */ /* 0x000fc60000000f00 */
[----:B------:R-:W0:Y:S01]  /*1b3a0*/  SHFL.IDX PT, R36, R49, R12, 0x1c1f ;  /* 0x001c1f0c31247589 */ /* 0x000e2200000e0000 */
[----:B-1----:R-:W-:Y:S02]  /*1b3b0*/  SEL R25, R45, R32, P0 ;  /* 0x000000202d197207 */ /* 0x002fe40000000000 */
[----:B------:R-:W-:Y:S01]  /*1b3c0*/  SEL R27, R32, R45, P0 ;  /* 0x0000002d201b7207 */ /* 0x000fe20000000000 */
[----:B------:R-:W-:Y:S01]  /*1b3d0*/  SHFL.IDX PT, R41, R41, R40, 0x1c1f ;  /* 0x001c1f2829297589 */ /* 0x000fe200000e0000 */
[----:B------:R-:W-:-:S03]  /*1b3e0*/  IMAD.MOV.U32 R32, RZ, RZ, RZ ;  /* 0x000000ffff207224 */ /* 0x000fc600078e00ff */
[----:B------:R-:W1:Y:S01]  /*1b3f0*/  SHFL.IDX PT, R14, R43, R12, 0x1c1f ;  /* 0x001c1f0c2b0e7589 */ /* 0x000e6200000e0000 */
[----:B----4-:R-:W-:Y:S02]  /*1b400*/  SEL R4, R8, R37, P0 ;  /* 0x0000002508047207 */ /* 0x010fe40000000000 */
[----:B------:R-:W-:Y:S01]  /*1b410*/  SEL R6, R37, R8, P0 ;  /* 0x0000000825067207 */ /* 0x000fe20000000000 */
[----:B------:R-:W-:Y:S04]  /*1b420*/  SHFL.IDX PT, R51, R51, R40, 0x1c1f ;  /* 0x001c1f2833337589 */ /* 0x000fe800000e0000 */
[----:B------:R-:W4:Y:S01]  /*1b430*/  SHFL.IDX PT, R38, R13, R12, 0x1c1f ;  /* 0x001c1f0c0d267589 */ /* 0x000f2200000e0000 */
[----:B--2---:R-:W-:Y:S02]  /*1b440*/  SEL R8, R39, R10, P0 ;  /* 0x0000000a27087207 */ /* 0x004fe40000000000 */
[----:B------:R-:W-:Y:S01]  /*1b450*/  SEL R10, R10, R39, P0 ;  /* 0x000000270a0a7207 */ /* 0x000fe20000000000 */
[----:B------:R-:W-:Y:S04]  /*1b460*/  SHFL.IDX PT, R53, R53, R40, 0x1c1f ;  /* 0x001c1f2835357589 */ /* 0x000fe800000e0000 */
[----:B------:R1:W2:Y:S01]  /*1b470*/  SHFL.IDX PT, R42, R55, R12, 0x1c1f ;  /* 0x001c1f0c372a7589 */ /* 0x0002a200000e0000 */
[----:B0-----:R-:W-:-:S02]  /*1b480*/  SEL R5, R47, R36, P0 ;  /* 0x000000242f057207 */ /* 0x001fc40000000000 */
[----:B------:R-:W-:Y:S01]  /*1b490*/  SEL R7, R36, R47, P0 ;  /* 0x0000002f24077207 */ /* 0x000fe20000000000 */
[----:B------:R-:W-:Y:S01]  /*1b4a0*/  BAR.SYNC.DEFER_BLOCKING 0x1, 0x180 ;  /* 0x0046000000007b1d */ /* 0x000fe20000010000 */
[----:B-1----:R-:W-:Y:S02]  /*1b4b0*/  SEL R12, R41, R14, P0 ;  /* 0x0000000e290c7207 */ /* 0x002fe40000000000 */
[----:B------:R-:W-:Y:S02]  /*1b4c0*/  SEL R14, R14, R41, P0 ;  /* 0x000000290e0e7207 */ /* 0x000fe40000000000 */
[----:B----4-:R-:W-:Y:S02]  /*1b4d0*/  SEL R9, R51, R38, P0 ;  /* 0x0000002633097207 */ /* 0x010fe40000000000 */
[----:B------:R-:W-:Y:S02]  /*1b4e0*/  SEL R11, R38, R51, P0 ;  /* 0x00000033260b7207 */ /* 0x000fe40000000000 */
[----:B--2---:R-:W-:-:S02]  /*1b4f0*/  SEL R13, R53, R42, P0 ;  /* 0x0000002a350d7207 */ /* 0x004fc40000000000 */
[----:B------:R-:W-:Y:S01]  /*1b500*/  SEL R15, R42, R53, P0 ;  /* 0x000000352a0f7207 */ /* 0x000fe20000000000 */
[----:B------:R3:W-:Y:S04]  /*1b510*/  STSM.16.M88.4 [R48], R24 ;  /* 0x0000001830007844 */ /* 0x0007e80000000200 */
[----:B------:R-:W-:Y:S04]  /*1b520*/  STSM.16.M88.4 [R46], R4 ;  /* 0x000000042e007844 */ /* 0x000fe80000000200 */
[----:B------:R-:W-:Y:S04]  /*1b530*/  STSM.16.M88.4 [R44], R8 ;  /* 0x000000082c007844 */ /* 0x000fe80000000200 */
[----:B------:R0:W-:Y:S01]  /*1b540*/  STSM.16.M88.4 [R33], R12 ;  /* 0x0000000c21007844 */ /* 0x0001e20000000200 */
[----:B---3--:R-:W-:Y:S01]  /*1b550*/  IMAD.WIDE R24, R62, 0x4, R34 ;  /* 0x000000043e187825 */ /* 0x008fe200078e0222 */
[----:B------:R-:W-:Y:S08]  /*1b560*/  BAR.SYNC.DEFER_BLOCKING 0x1, 0x180 ;  /* 0x0046000000007b1d */ /* 0x000ff00000010000 */
[----:B------:R-:W1:Y:S01]  /*1b570*/  LDC R34, c[0x0][0xbe8] ;  /* 0x0002fa00ff227b82 */ /* 0x000e620000000800 */
[----:B------:R-:W2:Y:S01]  /*1b580*/  @P1 LDG.E R32, desc[UR44][R24.64] ;  /* 0x0000002c18201981 */ /* 0x000ea2000c1e1900 */
[----:B------:R-:W-:Y:S01]  /*1b590*/  ISETP.NE.U32.AND P0, PT, RZ, UR4, PT ;  /* 0x00000004ff007c0c */ /* 0x000fe2000bf05070 */
[----:B0-----:R-:W-:Y:S01]  /*1b5a0*/  IMAD.IADD R13, R64, 0x1, R58 ;  /* 0x00000001400d7824 */ /* 0x001fe200078e023a */
[----:B------:R-:W-:-:S02]  /*1b5b0*/  LEA.HI R31, R31, R30, RZ, 0x7 ;  /* 0x0000001e1f1f7211 */ /* 0x000fc400078f38ff */
[----:B------:R-:W-:Y:S01]  /*1b5c0*/  ISETP.NE.AND.EX P0, PT, RZ, UR5, PT, P0 ;  /* 0x00000005ff007c0c */ /* 0x000fe2000bf05300 */
[----:B------:R-:W-:Y:S01]  /*1b5d0*/  ULDC.64 UR4, c[0x0][0xb98] ;  /* 0x0002e60000047ab9 */ /* 0x000fe20000000a00 */
[----:B-1----:R-:W-:Y:S02]  /*1b5e0*/  ISETP.NE.AND P2, PT, R34, 0x1, PT ;  /* 0x000000012200780c */ /* 0x002fe40003f45270 */
[----:B------:R-:W-:Y:S02]  /*1b5f0*/  SHF.R.S32.HI R38, RZ, 0x1f, R60 ;  /* 0x0000001fff267819 */ /* 0x000fe4000001143c */
[----:B------:R-:W-:Y:S02]  /*1b600*/  LOP3.LUT R9, R31, 0xffffff80, RZ, 0xc0, !PT ;  /* 0xffffff801f097812 */ /* 0x000fe400078ec0ff */
[----:B------:R-:W-:Y:S01]  /*1b610*/  SHF.R.S32.HI R36, RZ, 0x1f, R62 ;  /* 0x0000001fff247819 */ /* 0x000fe2000001143e */
[----:B------:R-:W-:Y:S01]  /*1b620*/  IMAD R4, R38, UR6, RZ ;  /* 0x0000000626047c24 */ /* 0x000fe2000f8e02ff */
[----:B------:R-:W-:Y:S01]  /*1b630*/  SEL R35, R62, RZ, !P1 ;  /* 0x000000ff3e237207 */ /* 0x000fe20004800000 */
[----:B------:R-:W-:Y:S01]  /*1b640*/  IMAD.IADD R30, R30, 0x1, -R9 ;  /* 0x000000011e1e7824 */ /* 0x000fe200078e0a09 */
[----:B------:R-:W-:Y:S01]  /*1b650*/  SEL R36, R36, RZ, !P1 ;  /* 0x000000ff24247207 */ /* 0x000fe20004800000 */
[----:B------:R-:W0:Y:S01]  /*1b660*/  @P0 LDC.64 R8, c[0x0][0xc08] ;  /* 0x00030200ff080b82 */ /* 0x000e220000000a00 */
[----:B------:R-:W-:Y:S01]  /*1b670*/  IMAD R7, R60, UR7, R4 ;  /* 0x000000073c077c24 */ /* 0x000fe2000f8e0204 */
[----:B------:R-:W-:-:S02]  /*1b680*/  SHF.R.S32.HI R31, RZ, 0x7, R31 ;  /* 0x00000007ff1f7819 */ /* 0x000fc4000001141f */
[----:B------:R-:W-:-:S04]  /*1b690*/  SHF.R.S32.HI R15, RZ, 0x1f, R30 ;  /* 0x0000001fff0f7819 */ /* 0x000fc8000001141e */
[----:B------:R-:W1:Y:S01]  /*1b6a0*/  @P2 LDC R26, c[0x0][0xbec] ;  /* 0x0002fb00ff1a2b82 */ /* 0x000e620000000800 */
[CC--:B------:R-:W-:Y:S02]  /*1b6b0*/  LEA.HI R10, R15.reuse, R30.reuse, RZ, 0x2 ;  /* 0x0000001e0f0a7211 */ /* 0x0c0fe400078f10ff */
[----:B------:R-:W-:Y:S02]  /*1b6c0*/  LEA.HI R15, R15, R30, RZ, 0x5 ;  /* 0x0000001e0f0f7211 */ /* 0x000fe400078f28ff */
[----:B------:R-:W-:Y:S02]  /*1b6d0*/  SHF.R.S32.HI R14, RZ, 0x2, R10 ;  /* 0x00000002ff0e7819 */ /* 0x000fe4000001140a */
[----:B------:R-:W-:Y:S01]  /*1b6e0*/  SHF.R.S32.HI R15, RZ, 0x5, R15 ;  /* 0x00000005ff0f7819 */ /* 0x000fe2000001140f */
[----:B------:R-:W3:Y:S01]  /*1b6f0*/  @P2 LDC R27, c[0x0][0xbf0] ;  /* 0x0002fc00ff1b2b82 */ /* 0x000ee20000000800 */
[----:B-1----:R-:W-:Y:S01]  /*1b700*/  @P2 IMAD.HI.U32 R6, R13, R26, RZ ;  /* 0x0000001a0d062227 */ /* 0x002fe200078e00ff */
[----:B--2---:R-:W-:-:S03]  /*1b710*/  SHF.R.S32.HI R33, RZ, 0x1f, R32 ;  /* 0x0000001fff217819 */ /* 0x004fc60000011420 */
[----:B------:R-:W-:Y:S01]  /*1b720*/  IMAD.WIDE.U32 R4, R60, UR6, R32 ;  /* 0x000000063c047c25 */ /* 0x000fe2000f8e0020 */
[----:B------:R-:W-:-:S03]  /*1b730*/  ULDC UR6, c[0x0][0xa88] ;  /* 0x0002a20000067ab9 */ /* 0x000fc60000000800 */
[----:B------:R-:W-:Y:S02]  /*1b740*/  IMAD.IADD R5, R5, 0x1, R7 ;  /* 0x0000000105057824 */ /* 0x000fe400078e0207 */
[----:B------:R-:W-:Y:S01]  /*1b750*/  IMAD.MOV.U32 R7, RZ, RZ, R13 ;  /* 0x000000ffff077224 */ /* 0x000fe200078e000d */
[----:B---3--:R-:W-:Y:S01]  /*1b760*/  @P2 SHF.R.U32.HI R7, RZ, R27, R6 ;  /* 0x0000001bff072219 */ /* 0x008fe20000011606 */
[----:B------:R-:W-:Y:S01]  /*1b770*/  IMAD R6, R36, UR4, RZ ;  /* 0x0000000424067c24 */ /* 0x000fe2000f8e02ff */
[----:B------:R-:W-:Y:S01]  /*1b780*/  SHF.R.S32.HI R27, RZ, 0x1f, R10 ;  /* 0x0000001fff1b7819 */ /* 0x000fe2000001140a */
[----:B------:R-:W-:-:S03]  /*1b790*/  IMAD.WIDE.U32 R4, R35, UR4, R4 ;  /* 0x0000000423047c25 */ /* 0x000fc6000f8e0004 */
[----:B------:R-:W-:Y:S01]  /*1b7a0*/  LEA.HI R27, R27, R14, RZ, 0x3 ;  /* 0x0000000e1b1b7211 */ /* 0x000fe200078f18ff */
[----:B------:R-:W-:Y:S02]  /*1b7b0*/  IMAD.MOV R11, RZ, RZ, -R7 ;  /* 0x000000ffff0b7224 */ /* 0x000fe400078e0a07 */
[----:B------:R-:W-:Y:S01]  /*1b7c0*/  IMAD R12, R35, UR5, R6 ;  /* 0x00000005230c7c24 */ /* 0x000fe2000f8e0206 */
[----:B------:R-:W-:Y:S01]  /*1b7d0*/  IADD3 R6, P3, R7, R4, RZ ;  /* 0x0000000407067210 */ /* 0x000fe20007f7e0ff */
[----:B------:R-:W-:Y:S01]  /*1b7e0*/  IMAD R11, R34, R11, R13 ;  /* 0x0000000b220b7224 */ /* 0x000fe200078e020d */
[----:B------:R-:W-:Y:S01]  /*1b7f0*/  SHF.R.S32.HI R13, RZ, 0x1f, R7 ;  /* 0x0000001fff0d7819 */ /* 0x000fe20000011407 */
[----:B------:R-:W-:Y:S01]  /*1b800*/  ULDC.64 UR4, c[0x0][0xb88] ;  /* 0x0002e20000047ab9 */ /* 0x000fe20000000a00 */
[----:B------:R-:W-:Y:S02]  /*1b810*/  LOP3.LUT R27, R27, 0xfffffff8, RZ, 0xc0, !PT ;  /* 0xfffffff81b1b7812 */ /* 0x000fe400078ec0ff */
[----:B------:R-:W-:Y:S01]  /*1b820*/  IADD3.X R7, R13, R5, R12, P3, !PT ;  /* 0x000000050d077210 */ /* 0x000fe20001ffe40c */
[----:B0-----:R-:W-:Y:S01]  /*1b830*/  @P0 IMAD.WIDE R4, R62, 0x4, R8 ;  /* 0x000000043e040825 */ /* 0x001fe200078e0208 */
[----:B------:R-:W-:-:S03]  /*1b840*/  SHF.R.S32.HI R10, RZ, 0x1f, R11 ;  /* 0x0000001fff0a7819 */ /* 0x000fc6000001140b */
[----:B------:R-:W-:Y:S02]  /*1b850*/  IMAD.U32 R9, RZ, RZ, UR6 ;  /* 0x00000006ff097e24 */ /* 0x000fe4000f8e00ff */
[----:B------:R-:W-:Y:S02]  /*1b860*/  IMAD R10, R10, UR4, RZ ;  /* 0x000000040a0a7c24 */ /* 0x000fe4000f8e02ff */
[C---:B------:R-:W-:Y:S02]  /*1b870*/  IMAD.WIDE.U32 R6, R11.reuse, UR4, R6 ;  /* 0x000000040b067c25 */ /* 0x040fe4000f8e0006 */
[----:B------:R0:W5:Y:S02]  /*1b880*/  @P0 LDG.E R9, desc[UR44][R4.64] ;  /* 0x0000002c04090981 */ /* 0x000164000c1e1900 */
[----:B------:R-:W-:Y:S01]  /*1b890*/  IMAD R13, R11, UR5, R10 ;  /* 0x000000050b0d7c24 */ /* 0x000fe2000f8e020a */
[----:B------:R-:W-:Y:S01]  /*1b8a0*/  ULDC.64 UR4, c[0x0][0xb50] ;  /* 0x0002d40000047ab9 */ /* 0x000fe20000000a00 */
[----:B------:R-:W-:Y:S01]  /*1b8b0*/  IMAD.HI R8, R31, 0x55555556, RZ ;  /* 0x555555561f087827 */ /* 0x000fe200078e02ff */
[----:B------:R-:W-:-:S03]  /*1b8c0*/  LEA R10, P3, R6, UR4, 0x2 ;  /* 0x00000004060a7c11 */ /* 0x000fc6000f8610ff */
[----:B------:R-:W-:Y:S01]  /*1b8d0*/  IMAD.IADD R7, R7, 0x1, R13 ;  /* 0x0000000107077824 */ /* 0x000fe200078e020d */
[----:B------:R-:W-:Y:S01]  /*1b8e0*/  LEA.HI R8, R8, R8, RZ, 0x1 ;  /* 0x0000000808087211 */ /* 0x000fe200078f08ff */
[----:B------:R-:W-:-:S03]  /*1b8f0*/  IMAD.IADD R14, R14, 0x1, -R27 ;  /* 0x000000010e0e7824 */ /* 0x000fc600078e0a1b */
[----:B------:R-:W-:Y:S01]  /*1b900*/  LEA.HI.X R7, R6, UR5, R7, 0x2, P3 ;  /* 0x0000000506077c11 */ /* 0x000fe200098f1407 */
[----:B------:R-:W-:Y:S02]  /*1b910*/  IMAD R8, R8, -0x3, R31 ;  /* 0xfffffffd08087824 */ /* 0x000fe400078e021f */
[----:B------:R-:W-:Y:S01]  /*1b920*/  IMAD R15, R15, 0x10, R14 ;  /* 0x000000100f0f7824 */ /* 0x000fe200078e020e */
[----:B0-----:R-:W-:Y:S06]  /*1b930*/  @P0 BRA `(.L_x_14642) ;  /* 0x0000000000100947 */ /* 0x001fec0003800000 */
[----:B------:R-:W-:Y:S05]  /*1b940*/  @!P1 BRA `(.L_x_14642) ;  /* 0x00000000000c9947 */ /* 0x000fea0003800000 */
[----:B------:R-:W2:Y:S04]  /*1b950*/  LDG.E R4, desc[UR44][R24.64] ;  /* 0x0000002c18047981 */ /* 0x000ea8000c1e1900 */
[----:B-----5:R-:W2:Y:S02]  /*1b960*/  LDG.E R9, desc[UR44][R24.64+0x4] ;  /* 0x0000042c18097981 */ /* 0x020ea4000c1e1900 */
[----:B--2---:R-:W-:-:S07]  /*1b970*/  IMAD.IADD R9, R9, 0x1, -R4 ;  /* 0x0000000109097824 */ /* 0x004fce00078e0a04 */
.L_x_14642:
[----:B------:R-:W-:Y:S01]  /*1b980*/  IMAD R5, R2, 0x40, R3 ;  /* 0x0000004002057824 */ /* 0x000fe200078e0203 */
[----:B------:R-:W-:Y:S01]  /*1b990*/  SHFL.IDX PT, R24, R10, RZ, 0x1c1f ;  /* 0x001c1fff0a187589 */ /* 0x000fe200000e0000 */
[----:B------:R-:W-:Y:S01]  /*1b9a0*/  IMAD R6, R8, 0x40, R15 ;  /* 0x0000004008067824 */ /* 0x000fe200078e020f */
[----:B------:R-:W-:Y:S01]  /*1b9b0*/  LOP3.LUT P0, RZ, R30, 0x3, RZ, 0xc0, !PT ;  /* 0x000000031eff7812 */ /* 0x000fe2000780c0ff */
[----:B------:R-:W-:Y:S01]  /*1b9c0*/  IMAD.WIDE R28, R5, 0x2, R28 ;  /* 0x00000002051c7825 */ /* 0x000fe200078e021c */
[----:B------:R-:W0:Y:S01]  /*1b9d0*/  SHFL.IDX PT, R25, R7, RZ, 0x1c1f ;  /* 0x001c1fff07197589 */ /* 0x000e2200000e0000 */
[----:B------:R-:W1:Y:S01]  /*1b9e0*/  @P2 LDC R39, c[0x0][0xbec] ;  /* 0x0002fb00ff272b82 */ /* 0x000e620000000800 */
[----:B------:R-:W-:Y:S01]  /*1b9f0*/  ULDC.64 UR4, c[0x0][0xaa0] ;  /* 0x0002a80000047ab9 */ /* 0x000fe20000000a00 */
[----:B------:R-:W-:Y:S01]  /*1ba00*/  IMAD.IADD R6, R6, 0x1, R58 ;  /* 0x0000000106067824 */ /* 0x000fe200078e023a */
[----:B------:R-:W-:Y:S01]  /*1ba10*/  SHFL.IDX PT, R26, R10, 0x1, 0x1c1f ;  /* 0x003c1f000a1a7f89 */ /* 0x000fe200000e0000 */
[----:B-----5:R-:W-:Y:S01]  /*1ba20*/  IMAD R37, R9, R34, RZ ;  /* 0x0000002209257224 */ /* 0x020fe200078e02ff */
[----:B------:R-:W-:Y:S01]  /*1ba30*/  IADD3 R9, P3, R28, 0x1800, RZ ;  /* 0x000018001c097810 */ /* 0x000fe20007f7e0ff */
[----:B------:R-:W-:Y:S01]  /*1ba40*/  VIADD R4, R6, 0x8 ;  /* 0x0000000806047836 */ /* 0x000fe20000000000 */
[----:B------:R-:W2:Y:S01]  /*1ba50*/  SHFL.IDX PT, R27, R7, 0x1, 0x1c1f ;  /* 0x003c1f00071b7f89 */ /* 0x000ea200000e0000 */
[----:B------:R-:W-:-:S02]  /*1ba60*/  IADD3 R13, P4, R28, 0x3000, RZ ;  /* 0x000030001c0d7810 */ /* 0x000fc40007f9e0ff */
[-C--:B------:R-:W-:Y:S02]  /*1ba70*/  ISETP.GE.OR P1, PT, R6, R37.reuse, P0 ;  /* 0x000000250600720c */ /* 0x080fe40000726670 */
[----:B------:R-:W-:Y:S02]  /*1ba80*/  LOP3.LUT R5, R28, 0x380, RZ, 0xc0, !PT ;  /* 0x000003801c057812 */ /* 0x000fe400078ec0ff */
[----:B------:R-:W-:Y:S02]  /*1ba90*/  LOP3.LUT R8, R9, 0x380, RZ, 0xc0, !PT ;  /* 0x0000038009087812 */ /* 0x000fe400078ec0ff */
[----:B------:R-:W-:Y:S02]  /*1baa0*/  ISETP.GE.OR P0, PT, R4, R37, P0 ;  /* 0x000000250400720c */ /* 0x000fe40000706670 */
[----:B------:R-:W-:Y:S02]  /*1bab0*/  LOP3.LUT R12, R13, 0x380, RZ, 0xc0, !PT ;  /* 0x000003800d0c7812 */ /* 0x000fe400078ec0ff */
[----:B------:R-:W-:-:S02]  /*1bac0*/  SHF.R.U64 R5, R5, 0x3, RZ ;  /* 0x0000000305057819 */ /* 0x000fc400000012ff */
[----:B------:R-:W-:Y:S01]  /*1bad0*/  SHF.R.U64 R8, R8, 0x3, RZ ;  /* 0x0000000308087819 */ /* 0x000fe200000012ff */
[----:B0-----:R0:W-:Y:S01]  /*1bae0*/  @!P1 ST.E desc[UR44][R24.64], R57 ;  /* 0x0000003918009985 */ /* 0x0011e2000c10192c */
[----:B------:R-:W-:Y:S02]  /*1baf0*/  SHF.R.U64 R12, R12, 0x3, RZ ;  /* 0x000000030c0c7819 */ /* 0x000fe400000012ff */
[----:B------:R-:W-:Y:S01]  /*1bb00*/  LOP3.LUT R4, R5, R28, RZ, 0x3c, !PT ;  /* 0x0000001c05047212 */ /* 0x000fe200078e3cff */
[--C-:B------:R-:W-:Y:S01]  /*1bb10*/  IMAD.MOV.U32 R5, RZ, RZ, R29.reuse ;  /* 0x000000ffff057224 */ /* 0x100fe200078e001d */
[----:B------:R-:W-:Y:S01]  /*1bb20*/  LOP3.LUT R8, R8, R9, RZ, 0x3c, !PT ;  /* 0x0000000908087212 */ /* 0x000fe200078e3cff */
[--C-:B------:R-:W-:Y:S01]  /*1bb30*/  IMAD.X R9, RZ, RZ, R29.reuse, P3 ;  /* 0x000000ffff097224 */ /* 0x100fe200018e061d */
[----:B------:R-:W-:Y:S01]  /*1bb40*/  LOP3.LUT R12, R12, R13, RZ, 0x3c, !PT ;  /* 0x0000000d0c0c7212 */ /* 0x000fe200078e3cff */
[----:B------:R-:W-:Y:S01]  /*1bb50*/  IMAD.X R13, RZ, RZ, R29, P4 ;  /* 0x000000ffff0d7224 */ /* 0x000fe200020e061d */
[----:B--2---:R2:W-:Y:S04]  /*1bb60*/  @!P0 ST.E desc[UR44][R26.64], R20 ;  /* 0x000000141a008985 */ /* 0x0045e8000c10192c */
[----:B------:R-:W3:Y:S04]  /*1bb70*/  LD.E.128 R4, desc[UR44][R4.64] ;  /* 0x0000002c04047980 */ /* 0x000ee8000c101d00 */
[----:B------:R-:W4:Y:S04]  /*1bb80*/  LD.E.128 R8, desc[UR44][R8.64] ;  /* 0x0000002c08087980 */ /* 0x000f28000c101d00 */
[----:B------:R-:W4:Y:S01]  /*1bb90*/  LD.E.128 R12, desc[UR44][R12.64] ;  /* 0x0000002c0c0c7980 */ /* 0x000f22000c101d00 */
[----:B------:R-:W-:-:S04]  /*1bba0*/  IADD3 R31, P0, R28, 0x4800, RZ ;  /* 0x000048001c1f7810 */ /* 0x000fc80007f1e0ff */
[----:B------:R-:W-:Y:S01]  /*1bbb0*/  LOP3.LUT R28, R31, 0x380, RZ, 0xc0, !PT ;  /* 0x000003801f1c7812 */ /* 0x000fe200078ec0ff */
[----:B0-----:R-:W-:Y:S02]  /*1bbc0*/  IMAD.X R25, RZ, RZ, R29, P0 ;  /* 0x000000ffff197224 */ /* 0x001fe400000e061d */
[----:B------:R-:W-:Y:S01]  /*1bbd0*/  IMAD R29, R33, UR4, RZ ;  /* 0x00000004211d7c24 */ /* 0x000fe2000f8e02ff */
[----:B------:R-:W-:Y:S01]  /*1bbe0*/  SHF.R.U64 R24, R28, 0x3, RZ ;  /* 0x000000031c187819 */ /* 0x000fe200000012ff */
[----:B------:R-:W0:Y:S03]  /*1bbf0*/  @P2 LDC R33, c[0x0][0xbf0] ;  /* 0x0002fc00ff212b82 */ /* 0x000e260000000800 */
[----:B------:R-:W-:Y:S01]  /*1bc00*/  LOP3.LUT R24, R24, R31, RZ, 0x3c, !PT ;  /* 0x0000001f18187212 */ /* 0x000fe200078e3cff */
[C---:B------:R-:W-:Y:S02]  /*1bc10*/  IMAD R31, R32.reuse, UR5, R29 ;  /* 0x00000005201f7c24 */ /* 0x040fe4000f8e021d */
[----:B------:R-:W-:Y:S01]  /*1bc20*/  IMAD.WIDE.U32 R28, R32, UR4, RZ ;  /* 0x00000004201c7c25 */ /* 0x000fe2000f8e00ff */
[----:B------:R-:W-:-:S02]  /*1bc30*/  ULDC.64 UR4, c[0x0][0xae8] ;  /* 0x0002ba0000047ab9 */ /* 0x000fc40000000a00 */
[----:B--2---:R-:W5:Y:S01]  /*1bc40*/  LD.E.128 R24, desc[UR44][R24.64] ;  /* 0x0000002c18187980 */ /* 0x004f62000c101d00 */
[----:B------:R-:W-:Y:S02]  /*1bc50*/  IMAD R30, R21, 0x30, R2 ;  /* 0x00000030151e7824 */ /* 0x000fe400078e0202 */
[----:B------:R-:W-:Y:S01]  /*1bc60*/  IMAD R20, R38, UR4, RZ ;  /* 0x0000000426147c24 */ /* 0x000fe2000f8e02ff */
[----:B------:R-:W-:Y:S01]  /*1bc70*/  @!PT LDS RZ, [RZ] ;  /* 0x00000000fffff984 */ /* 0x000fe20000000800 */
[----:B------:R-:W-:Y:S01]  /*1bc80*/  @!PT LDS RZ, [RZ] ;  /* 0x00000000fffff984 */ /* 0x000fe20000000800 */
[----:B------:R-:W-:Y:S01]  /*1bc90*/  @!PT LDS RZ, [RZ] ;  /* 0x00000000fffff984 */ /* 0x000fe20000000800 */
[----:B------:R-:W-:Y:S01]  /*1bca0*/  @!PT LDS RZ, [RZ] ;  /* 0x00000000fffff984 */ /* 0x000fe20000000800 */
[----:B------:R2:W-:Y:S06]  /*1bcb0*/  MEMBAR.ALL.CTA ;  /* 0x0000000000007992 */ /* 0x0005ec0000008000 */
[----:B--2---:R-:W2:Y:S01]  /*1bcc0*/  FENCE.VIEW.ASYNC.S ;  /* 0x00000000000073c6 */ /* 0x004ea20000000000 */
[----:B------:R-:W-:-:S02]  /*1bcd0*/  IMAD.IADD R29, R29, 0x1, R31 ;  /* 0x000000011d1d7824 */ /* 0x000fc400078e021f */
[----:B------:R-:W-:Y:S02]  /*1bce0*/  IMAD.IADD R32, R58, 0x1, R30 ;  /* 0x000000013a207824 */ /* 0x000fe400078e021e */
[C---:B------:R-:W-:Y:S02]  /*1bcf0*/  IMAD R31, R60.reuse, UR5, R20 ;  /* 0x000000053c1f7c24 */ /* 0x040fe4000f8e0214 */
[----:B------:R-:W-:Y:S01]  /*1bd00*/  IMAD.WIDE.U32 R20, R60, UR4, R28 ;  /* 0x000000043c147c25 */ /* 0x000fe2000f8e001c */
[----:B------:R-:W-:-:S03]  /*1bd10*/  ULDC.64 UR4, c[0x0][0xaf0] ;  /* 0x0002bc0000047ab9 */ /* 0x000fc60000000a00 */
[----:B-1----:R-:W-:-:S04]  /*1bd20*/  @P2 IMAD.HI.U32 R28, R32, R39, RZ ;  /* 0x00000027201c2227 */ /* 0x002fc800078e00ff */
[----:B------:R-:W-:Y:S01]  /*1bd30*/  IMAD.MOV.U32 R29, RZ, RZ, R32 ;  /* 0x000000ffff1d7224 */ /* 0x000fe200078e0020 */
[----:B0-----:R-:W-:Y:S01]  /*1bd40*/  @P2 SHF.R.U32.HI R29, RZ, R33, R28 ;  /* 0x00000021ff1d2219 */ /* 0x001fe2000001161c */
[----:B------:R-:W-:Y:S02]  /*1bd50*/  IMAD.IADD R21, R21, 0x1, R31 ;  /* 0x0000000115157824 */ /* 0x000fe400078e021f */
[----:B------:R-:W-:Y:S01]  /*1bd60*/  IMAD R30, R36, UR4, RZ ;  /* 0x00000004241e7c24 */ /* 0x000fe2000f8e02ff */
[----:B------:R-:W-:Y:S01]  /*1bd70*/  SHF.R.S32.HI R28, RZ, 0x1f, R29 ;  /* 0x0000001fff1c7819 */ /* 0x000fe2000001141d */
[----:B------:R-:W-:-:S04]  /*1bd80*/  IMAD.WIDE.U32 R20, R35, UR4, R20 ;  /* 0x0000000423147c25 */ /* 0x000fc8000f8e0014 */
        /* <DEDUP_REMOVED lines=18> */
[----:B------:R-:W-:Y:S01]  /*1beb0*/  ULDC UR4, c[0x0][0xac8] ;  /* 0x0002b20000047ab9 */ /* 0x000fe20000000800 */
[----:B------:R-:W-:Y:S02]  /*1bec0*/  VIADD R2, R34, 0x30 ;  /* 0x0000003022027836 */ /* 0x000fe40000000000 */
[----:B--2---:R-:W0:Y:S01]  /*1bed0*/  SHFL.IDX PT, R28, R32, RZ, 0x181f ;  /* 0x00181fff201c7589 */ /* 0x004e2200000e0000 */
[----:B------:R-:W-:Y:S01]  /*1bee0*/  LEA.HI.X R33, R20, UR5, R21, 0x1, P0 ;  /* 0x0000000514217c11 */ /* 0x000fe200080f0c15 */
[C---:B------:R-:W-:Y:S01]  /*1bef0*/  VIADD R20, R34.reuse, 0x60 ;  /* 0x0000006022147836 */ /* 0x040fe20000000000 */
[C---:B------:R-:W-:Y:S01]  /*1bf00*/  ISETP.GE.AND P0, PT, R3.reuse, UR4, PT ;  /* 0x0000000403007c0c */ /* 0x040fe2000bf06270 */
[----:B------:R-:W1:Y:S03]  /*1bf10*/  SHFL.IDX PT, R30, R32, 0x1, 0x181f ;  /* 0x00381f00201e7f89 */ /* 0x000e6600000e0000 */
[-C--:B------:R-:W-:Y:S01]  /*1bf20*/  ISETP.GE.OR P1, PT, R34, R37.reuse, P0 ;  /* 0x000000252200720c */ /* 0x080fe20000726670 */
[----:B------:R-:W2:Y:S01]  /*1bf30*/  SHFL.IDX PT, R36, R32, 0x2, 0x181f ;  /* 0x00581f0020247f89 */ /* 0x000ea200000e0000 */
[-C--:B------:R-:W-:Y:S01]  /*1bf40*/  ISETP.GE.OR P2, PT, R2, R37.reuse, P0 ;  /* 0x000000250200720c */ /* 0x080fe20000746670 */
[----:B------:R-:W-:Y:S01]  /*1bf50*/  VIADD R2, R22, 0x13220 ;  /* 0x0001322016027836 */ /* 0x000fe20000000000 */
[----:B------:R-:W-:Y:S01]  /*1bf60*/  ISETP.GE.OR P3, PT, R20, R37, P0 ;  /* 0x000000251400720c */ /* 0x000fe20000766670 */
[----:B------:R-:W2:Y:S03]  /*1bf70*/  SHFL.IDX PT, R21, R33, RZ, 0x181f ;  /* 0x00181fff21157589 */ /* 0x000ea600000e0000 */
[----:B------:R-:W-:Y:S01]  /*1bf80*/  PRMT R2, RZ, 0x654, R2 ;  /* 0x00000654ff027816 */ /* 0x000fe20000000002 */
[----:B------:R-:W2:Y:S03]  /*1bf90*/  SHFL.IDX PT, R29, R33, 0x1, 0x181f ;  /* 0x00381f00211d7f89 */ /* 0x000ea600000e0000 */
[----:B------:R1:W-:Y:S01]  /*1bfa0*/  SYNCS.ARRIVE.TRANS64.RED.A1T0 RZ, [R2+URZ], RZ ;  /* 0x000000ff02ff79a7 */ /* 0x0003e2000810043f */
[----:B------:R-:W2:Y:S01]  /*1bfb0*/  SHFL.IDX PT, R31, R33, 0x2, 0x181f ;  /* 0x00581f00211f7f89 */ /* 0x000ea200000e0000 */
[----:B0-----:R-:W-:-:S03]  /*1bfc0*/  @!P1 LEA R20, P4, R3, R28, 0x1 ;  /* 0x0000001c03149211 */ /* 0x001fc600078808ff */
[----:B------:R-:W0:Y:S01]  /*1bfd0*/  SHFL.IDX PT, R32, R32, 0x3, 0x181f ;  /* 0x00781f0020207f89 */ /* 0x000e2200000e0000 */
[----:B-1----:R-:W-:Y:S01]  /*1bfe0*/  VIADD R2, R34, 0x90 ;  /* 0x0000009022027836 */ /* 0x002fe20000000000 */
[C---:B------:R-:W-:Y:S02]  /*1bff0*/  @!P2 LEA R28, P5, R3.reuse, R30, 0x1 ;  /* 0x0000001e031ca211 */ /* 0x040fe400078a08ff */
[----:B------:R-:W1:Y:S01]  /*1c000*/  SHFL.IDX PT, R33, R33, 0x3, 0x181f ;  /* 0x00781f0021217f89 */ /* 0x000e6200000e0000 */
[C---:B--2---:R-:W-:Y:S02]  /*1c010*/  @!P3 LEA R30, P6, R3.reuse, R36, 0x1 ;  /* 0x00000024031eb211 */ /* 0x044fe400078c08ff */
[----:B------:R-:W-:Y:S02]  /*1c020*/  ISETP.GE.OR P0, PT, R2, R37, P0 ;  /* 0x000000250200720c */ /* 0x000fe40000706670 */
[C-C-:B------:R-:W-:Y:S02]  /*1c030*/  @!P1 LEA.HI.X R21, R3.reuse, R21, R0.reuse, 0x1, P4 ;  /* 0x0000001503159211 */ /* 0x140fe400020f0c00 */
[----:B------:R-:W-:-:S02]  /*1c040*/  @!P2 LEA.HI.X R29, R3, R29, R0, 0x1, P5 ;  /* 0x0000001d031da211 */ /* 0x000fc400028f0c00 */
[----:B------:R-:W-:Y:S01]  /*1c050*/  @!P3 LEA.HI.X R31, R3, R31, R0, 0x1, P6 ;  /* 0x0000001f031fb211 */ /* 0x000fe200030f0c00 */
[----:B---3--:R2:W-:Y:S04]  /*1c060*/  @!P1 ST.E.128 desc[UR44][R20.64], R4 ;  /* 0x0000000414009985 */ /* 0x0085e8000c101d2c */
[----:B----4-:R2:W-:Y:S04]  /*1c070*/  @!P2 ST.E.128 desc[UR44][R28.64], R8 ;  /* 0x000000081c00a985 */ /* 0x0105e8000c101d2c */
[----:B------:R2:W-:Y:S01]  /*1c080*/  @!P3 ST.E.128 desc[UR44][R30.64], R12 ;  /* 0x0000000c1e00b985 */ /* 0x0005e2000c101d2c */
[----:B01----:R-:W-:Y:S05]  /*1c090*/  @P0 BRA `(.L_x_14643) ;  /* 0x0000000800480947 */ /* 0x003fea0003800000 */
[----:B------:R-:W-:-:S04]  /*1c0a0*/  LEA R2, P0, R3, R32, 0x1 ;  /* 0x0000002003027211 */ /* 0x000fc800078008ff */
[----:B------:R-:W-:-:S05]  /*1c0b0*/  LEA.HI.X R3, R3, R33, R0, 0x1, P0 ;  /* 0x0000002103037211 */ /* 0x000fca00000f0c00 */
[----:B-----5:R0:W-:Y:S01]  /*1c0c0*/  ST.E.128 desc[UR44][R2.64], R24 ;  /* 0x0000001802007985 */ /* 0x0201e2000c101d2c */
[----:B------:R-:W-:Y:S05]  /*1c0d0*/  BRA `(.L_x_14643) ;  /* 0x0000000800387947 */ /* 0x000fea0003800000 */
.L_x_14641:
        /* <DEDUP_REMOVED lines=8> */
[----:B------:R-:W1:Y:S03]  /*1c160*/  LDC R27, c[0x0][0xbe8] ;  /* 0x0002fa00ff1b7b82 */ /* 0x000e660000000800 */
[----:B------:R-:W-:-:S13]  /*1c170*/  ISETP.NE.AND.EX P1, PT, RZ, UR5, PT, P1 ;  /* 0x00000005ff007c0c */ /* 0x000fda000bf25310 */
[----:B------:R-:W3:Y:S01]  /*1c180*/  @P1 LDC.64 R6, c[0x0][0xc08] ;  /* 0x00030200ff061b82 */ /* 0x000ee20000000a00 */
[----:B------:R-:W-:Y:S02]  /*1c190*/  ULDC UR4, c[0x0][0xa88] ;  /* 0x0002a20000047ab9 */ /* 0x000fe40000000800 */
[----:B------:R-:W-:Y:S02]  /*1c1a0*/  IMAD.U32 R8, RZ, RZ, UR4 ;  /* 0x00000004ff087e24 */ /* 0x000fe4000f8e00ff */
[----:B--2---:R-:W-:-:S04]  /*1c1b0*/  IMAD.WIDE R4, R11, 0x4, R4 ;  /* 0x000000040b047825 */ /* 0x004fc800078e0204 */
[----:B---3--:R-:W-:Y:S01]  /*1c1c0*/  @P1 IMAD.WIDE R6, R11, 0x4, R6 ;  /* 0x000000040b061825 */ /* 0x008fe200078e0206 */
[----:B------:R2:W5:Y:S04]  /*1c1d0*/  @P0 LDG.E R9, desc[UR44][R4.64] ;  /* 0x0000002c04090981 */ /* 0x000568000c1e1900 */
[----:B------:R2:W5:Y:S01]  /*1c1e0*/  @P1 LDG.E R8, desc[UR44][R6.64] ;  /* 0x0000002c06081981 */ /* 0x000562000c1e1900 */
[----:B-1----:R-:W-:Y:S02]  /*1c1f0*/  ISETP.NE.AND P2, PT, R27, 0x1, PT ;  /* 0x000000011b00780c */ /* 0x002fe40003f45270 */
[----:B------:R-:W-:Y:S02]  /*1c200*/  ISETP.GE.AND P3, PT, R30, 0xc0, PT ;  /* 0x000000c01e00780c */ /* 0x000fe40003f66270 */
[----:B------:R-:W-:-:S09]  /*1c210*/  SHF.R.S32.HI R10, RZ, 0x1f, R11 ;  /* 0x0000001fff0a7819 */ /* 0x000fd2000001140b */
[----:B------:R-:W1:Y:S01]  /*1c220*/  @P2 LDC R26, c[0x0][0xbec] ;  /* 0x0002fb00ff1a2b82 */ /* 0x000e620000000800 */
[----:B--2---:R-:W-:Y:S05]  /*1c230*/  @P1 BRA `(.L_x_14644) ;  /* 0x0000000000101947 */ /* 0x004fea0003800000 */
[----:B------:R-:W-:Y:S05]  /*1c240*/  @!P0 BRA `(.L_x_14644) ;  /* 0x00000000000c8947 */ /* 0x000fea0003800000 */
[----:B------:R-:W2:Y:S04]  /*1c250*/  LDG.E R7, desc[UR44][R4.64] ;  /* 0x0000002c04077981 */ /* 0x000ea8000c1e1900 */
[----:B-----5:R-:W2:Y:S02]  /*1c260*/  LDG.E R8, desc[UR44][R4.64+0x4] ;  /* 0x0000042c04087981 */ /* 0x020ea4000c1e1900 */
[----:B--2---:R-:W-:-:S07]  /*1c270*/  IMAD.IADD R8, R8, 0x1, -R7 ;  /* 0x0000000108087824 */ /* 0x004fce00078e0a07 */
.L_x_14644:
[----:B------:R-:W2:Y:S04]  /*1c280*/  LDL R29, [R1+0x4c] ;  /* 0x00004c00011d7983 */ /* 0x000ea80000100800 */
[----:B------:R3:W5:Y:S01]  /*1c290*/  LDL R28, [R1+0x28] ;  /* 0x00002800011c7983 */ /* 0x0007620000100800 */
[----:B------:R-:W-:Y:S01]  /*1c2a0*/  BSSY B1, `(.L_x_14645) ;  /* 0x000002c000017945 */ /* 0x000fe20003800000 */
[----:B------:R-:W-:Y:S02]  /*1c2b0*/  SEL R15, R11, RZ, !P0 ;  /* 0x000000ff0b0f7207 */ /* 0x000fe40004000000 */
[----:B------:R-:W-:Y:S02]  /*1c2c0*/  SEL R20, R10, RZ, !P0 ;  /* 0x000000ff0a147207 */ /* 0x000fe40004000000 */
[----:B-----5:R-:W-:-:S02]  /*1c2d0*/  SHF.R.S32.HI R12, RZ, 0x1f, R9 ;  /* 0x0000001fff0c7819 */ /* 0x020fc40000011409 */
[----:B--2---:R-:W-:Y:S01]  /*1c2e0*/  SHF.R.S32.HI R14, RZ, 0x1f, R29 ;  /* 0x0000001fff0e7819 */ /* 0x004fe2000001141d */
[----:B---3--:R-:W-:Y:S06]  /*1c2f0*/  @P3 BRA `(.L_x_14646) ;  /* 0x0000000000983947 */ /* 0x008fec0003800000 */
[----:B------:R-:W2:Y:S01]  /*1c300*/  LDC R24, c[0x0][0xbe8] ;  /* 0x0002fa00ff187b82 */ /* 0x000ea20000000800 */
[----:B------:R-:W-:Y:S01]  /*1c310*/  IADD3 R13, R28, -0x80, R50 ;  /* 0xffffff801c0d7810 */ /* 0x000fe20007ffe032 */
[----:B--2---:R-:W-:-:S05]  /*1c320*/  IMAD R4, R8, R24, RZ ;  /* 0x0000001808047224 */ /* 0x004fca00078e02ff */
        /* <DEDUP_REMOVED lines=35> */
.L_x_14646:
[----:B------:R-:W-:Y:S05]  /*1c560*/  BSYNC B1 ;  /* 0x0000000000017941 */ /* 0x000fea0003800000 */
.L_x_14645:
[----:B------:R-:W3:Y:S01]  /*1c570*/  @P2 LDC R11, c[0x0][0xbf0] ;  /* 0x0002fc00ff0b2b82 */ /* 0x000ee20000000800 */
[----:B------:R-:W-:Y:S01]  /*1c580*/  ULDC.64 UR4, c[0x0][0xaa0] ;  /* 0x0002a80000047ab9 */ /* 0x000fe20000000a00 */
[----:B------:R-:W-:Y:S02]  /*1c590*/  IMAD R21, R21, 0x30, R2 ;  /* 0x0000003015157824 */ /* 0x000fe400078e0202 */
[----:B------:R-:W-:Y:S02]  /*1c5a0*/  IMAD R4, R12, UR4, RZ ;  /* 0x000000040c047c24 */ /* 0x000fe4000f8e02ff */
[----:B------:R-:W-:Y:S02]  /*1c5b0*/  IMAD.IADD R21, R28, 0x1, R21 ;  /* 0x000000011c157824 */ /* 0x000fe400078e0215 */
[C---:B--2---:R-:W-:Y:S02]  /*1c5c0*/  IMAD R7, R9.reuse, UR5, R4 ;  /* 0x0000000509077c24 */ /* 0x044fe4000f8e0204 */
[----:B------:R-:W-:Y:S01]  /*1c5d0*/  IMAD.WIDE.U32 R4, R9, UR4, RZ ;  /* 0x0000000409047c25 */ /* 0x000fe2000f8e00ff */
[----:B------:R-:W-:-:S03]  /*1c5e0*/  ULDC.64 UR4, c[0x0][0xae8] ;  /* 0x0002ba0000047ab9 */ /* 0x000fc60000000a00 */
[----:B------:R-:W-:Y:S02]  /*1c5f0*/  IMAD R6, R14, UR4, RZ ;  /* 0x000000040e067c24 */ /* 0x000fe4000f8e02ff */
[----:B------:R-:W-:Y:S02]  /*1c600*/  IMAD.IADD R5, R5, 0x1, R7 ;  /* 0x0000000105057824 */ /* 0x000fe400078e0207 */
[----:B------:R-:W-:Y:S02]  /*1c610*/  IMAD R9, R29, UR5, R6 ;  /* 0x000000051d097c24 */ /* 0x000fe4000f8e0206 */
[----:B-1----:R-:W-:-:S04]  /*1c620*/  @P2 IMAD.HI.U32 R6, R21, R26, RZ ;  /* 0x0000001a15062227 */ /* 0x002fc800078e00ff */
[----:B------:R-:W-:Y:S01]  /*1c630*/  IMAD.WIDE.U32 R4, R29, UR4, R4 ;  /* 0x000000041d047c25 */ /* 0x000fe2000f8e0004 */
[----:B------:R-:W-:-:S03]  /*1c640*/  ULDC.64 UR4, c[0x0][0xaf0] ;  /* 0x0002bc0000047ab9 */ /* 0x000fc60000000a00 */
[----:B------:R-:W-:Y:S01]  /*1c650*/  IMAD.MOV.U32 R7, RZ, RZ, R21 ;  /* 0x000000ffff077224 */ /* 0x000fe200078e0015 */
[----:B---3--:R-:W-:Y:S01]  /*1c660*/  @P2 SHF.R.U32.HI R7, RZ, R11, R6 ;  /* 0x0000000bff072219 */ /* 0x008fe20000011606 */
        /* <DEDUP_REMOVED lines=20> */
[----:B------:R-:W-:Y:S01]  /*1c7b0*/  LEA R6, P0, R4, UR4, 0x1 ;  /* 0x0000000404067c11 */ /* 0x000fe2000f8008ff */
[----:B------:R-:W-:Y:S01]  /*1c7c0*/  IMAD R27, R8, R27, RZ ;  /* 0x0000001b081b7224 */ /* 0x000fe200078e02ff */
[----:B------:R-:W-:Y:S01]  /*1c7d0*/  ULDC UR4, c[0x0][0xac8] ;  /* 0x0002b20000047ab9 */ /* 0x000fe20000000800 */
[----:B------:R-:W-:Y:S01]  /*1c7e0*/  IMAD.IADD R24, R2, 0x1, R28 ;  /* 0x0000000102187824 */ /* 0x000fe200078e021c */
[----:B------:R-:W-:Y:S01]  /*1c7f0*/  LEA.HI.X R10, R4, UR5, R5, 0x1, P0 ;  /* 0x00000005040a7c11 */ /* 0x000fe200080f0c05 */
[----:B------:R-:W1:Y:S01]  /*1c800*/  SHFL.IDX PT, R8, R6, RZ, 0x181f ;  /* 0x00181fff06087589 */ /* 0x000e6200000e0000 */
[----:B------:R-:W-:Y:S01]  /*1c810*/  ISETP.GE.AND P0, PT, R3, UR4, PT ;  /* 0x0000000403007c0c */ /* 0x000fe2000bf06270 */
[C---:B------:R-:W-:Y:S02]  /*1c820*/  VIADD R2, R24.reuse, 0x30 ;  /* 0x0000003018027836 */ /* 0x040fe40000000000 */
[----:B------:R-:W2:Y:S01]  /*1c830*/  SHFL.IDX PT, R12, R6, 0x1, 0x181f ;  /* 0x00381f00060c7f89 */ /* 0x000ea200000e0000 */
[C---:B------:R-:W-:Y:S01]  /*1c840*/  VIADD R4, R24.reuse, 0x60 ;  /* 0x0000006018047836 */ /* 0x040fe20000000000 */
[CC--:B------:R-:W-:Y:S01]  /*1c850*/  ISETP.GE.OR P3, PT, R24.reuse, R27.reuse, P0 ;  /* 0x0000001b1800720c */ /* 0x0c0fe20000766670 */
[----:B------:R-:W-:Y:S01]  /*1c860*/  VIADD R5, R24, 0x90 ;  /* 0x0000009018057836 */ /* 0x000fe20000000000 */
[----:B------:R-:W3:Y:S01]  /*1c870*/  SHFL.IDX PT, R14, R6, 0x2, 0x181f ;  /* 0x00581f00060e7f89 */ /* 0x000ee200000e0000 */
[----:B------:R-:W-:-:S02]  /*1c880*/  ISETP.GE.OR P2, PT, R2, R27, P0 ;  /* 0x0000001b0200720c */ /* 0x000fc40000746670 */
[-C--:B------:R-:W-:Y:S01]  /*1c890*/  ISETP.GE.OR P1, PT, R4, R27.reuse, P0 ;  /* 0x0000001b0400720c */ /* 0x080fe20000726670 */
[----:B------:R-:W4:Y:S01]  /*1c8a0*/  SHFL.IDX PT, R7, R10, RZ, 0x181f ;  /* 0x00181fff0a077589 */ /* 0x000f2200000e0000 */
[----:B------:R-:W-:-:S03]  /*1c8b0*/  ISETP.GE.OR P0, PT, R5, R27, P0 ;  /* 0x0000001b0500720c */ /* 0x000fc60000706670 */
[----:B------:R2:W5:Y:S04]  /*1c8c0*/  SHFL.IDX PT, R20, R6, 0x3, 0x181f ;  /* 0x00781f0006147f89 */ /* 0x00056800000e0000 */
[----:B------:R-:W0:Y:S04]  /*1c8d0*/  SHFL.IDX PT, R9, R10, 0x1, 0x181f ;  /* 0x00381f000a097f89 */ /* 0x000e2800000e0000 */
[----:B------:R-:W0:Y:S01]  /*1c8e0*/  SHFL.IDX PT, R11, R10, 0x2, 0x181f ;  /* 0x00581f000a0b7f89 */ /* 0x000e2200000e0000 */
[----:B-1----:R-:W-:-:S03]  /*1c8f0*/  @!P3 LEA R4, P6, R3, R8, 0x1 ;  /* 0x000000080304b211 */ /* 0x002fc600078c08ff */
[----:B------:R-:W1:Y:S01]  /*1c900*/  SHFL.IDX PT, R13, R10, 0x3, 0x181f ;  /* 0x00781f000a0d7f89 */ /* 0x000e6200000e0000 */
[C---:B--2---:R-:W-:Y:S02]  /*1c910*/  @!P2 LEA R6, P5, R3.reuse, R12, 0x1 ;  /* 0x0000000c0306a211 */ /* 0x044fe400078a08ff */
[C---:B---3--:R-:W-:Y:S02]  /*1c920*/  @!P1 LEA R8, P4, R3.reuse, R14, 0x1 ;  /* 0x0000000e03089211 */ /* 0x048fe400078808ff */
[C---:B----4-:R-:W-:Y:S02]  /*1c930*/  @!P3 LEA.HI.X R5, R3.reuse, R7, R0, 0x1, P6 ;  /* 0x000000070305b211 */ /* 0x050fe400030f0c00 */
[----:B-----5:R-:W-:-:S03]  /*1c940*/  @!P0 LEA R2, P6, R3, R20, 0x1 ;  /* 0x0000001403028211 */ /* 0x020fc600078c08ff */
[----:B------:R3:W-:Y:S01]  /*1c950*/  @!P3 ST.E.128 desc[UR44][R4.64], RZ ;  /* 0x000000ff0400b985 */ /* 0x0007e2000c101d2c */
[C-C-:B0-----:R-:W-:Y:S02]  /*1c960*/  @!P2 LEA.HI.X R7, R3.reuse, R9, R0.reuse, 0x1, P5 ;  /* 0x000000090307a211 */ /* 0x141fe400028f0c00 */
[----:B------:R-:W-:-:S03]  /*1c970*/  @!P1 LEA.HI.X R9, R3, R11, R0, 0x1, P4 ;  /* 0x0000000b03099211 */ /* 0x000fc600020f0c00 */
[----:B------:R3:W-:Y:S01]  /*1c980*/  @!P2 ST.E.128 desc[UR44][R6.64], RZ ;  /* 0x000000ff0600a985 */ /* 0x0007e2000c101d2c */
[----:B-1----:R-:W-:-:S03]  /*1c990*/  @!P0 LEA.HI.X R3, R3, R13, R0, 0x1, P6 ;  /* 0x0000000d03038211 */ /* 0x002fc600030f0c00 */
[----:B------:R3:W-:Y:S04]  /*1c9a0*/  @!P1 ST.E.128 desc[UR44][R8.64], RZ ;  /* 0x000000ff08009985 */ /* 0x0007e8000c101d2c */
[----:B------:R3:W-:Y:S02]  /*1c9b0*/  @!P0 ST.E.128 desc[UR44][R2.64], RZ ;  /* 0x000000ff02008985 */ /* 0x0007e4000c101d2c */
.L_x_14643:
[----:B------:R-:W-:Y:S05]  /*1c9c0*/  BSYNC B0 ;  /* 0x0000000000007941 */ /* 0x000fea0003800000 */
.L_x_14640:
[----:B------:R-:W4:Y:S01]  /*1c9d0*/  LDL R0, [R1+0xc] ;  /* 0x00000c0001007983 */ /* 0x000f220000100800 */
[----:B------:R-:W-:Y:S02]  /*1c9e0*/  ULDC UR4, c[0x0][0xc3c] ;  /* 0x00030f0000047ab9 */ /* 0x000fe40000000800 */
[----:B----4-:R-:W-:-:S13]  /*1c9f0*/  ISETP.GE.AND P0, PT, R0, UR4, PT ;  /* 0x0000000400007c0c */ /* 0x010fda000bf06270 */
[----:B------:R-:W-:Y:S05]  /*1ca00*/  @!P0 BRA `(.L_x_14647) ;  /* 0xfffffe4400508947 */ /* 0x000fea000383ffff */
[----:B------:R-:W-:Y:S05]  /*1ca10*/  BRA `(.L_x_14465) ;  /* 0x0000007c00e87947 */ /* 0x000fea0003800000 */
.L_x_14463:
        /* <DEDUP_REMOVED lines=56> */
.L_x_14653:
        /* <DEDUP_REMOVED lines=12> */
.L_x_14652:
[----:B------:R-:W-:Y:S05]  /*1ce60*/  BSYNC B0 ;  /* 0x0000000000007941 */ /* 0x000fea0003800000 */
.L_x_14651:
        /* <DEDUP_REMOVED lines=20> */
[----:B------:R-:W-:Y:S02]  /*1cfb0*/  IMAD.MOV.U32 R6, RZ, RZ, R9 ;  /* 0x000000ffff067224 */ /* 0x000fe400078e0009 */
[----:B------:R-:W-:-:S07]  /*1cfc0*/  IMAD.MOV.U32 R9, RZ, RZ, R3 ;  /* 0x000000ffff097224 */ /* 0x000fce00078e0003 */
.L_x_14649:
        /* <DEDUP_REMOVED lines=21> */
.L_x_14654:
[----:B-1----:R-:W-:Y:S01]  /*1d120*/  IMAD R24, R24, UR5, R9 ;  /* 0x0000000518187c24 */ /* 0x002fe2000f8e0209 */
[----:B0-----:R-:W-:Y:S01]  /*1d130*/  IABS R6, R4 ;  /* 0x0000000400067213 */ /* 0x001fe20000000000 */
[----:B------:R-:W-:Y:S02]  /*1d140*/  IMAD R11, R15, R8, RZ ;  /* 0x000000080f0b7224 */ /* 0x000fe400078e02ff */
[----:B------:R-:W-:Y:S01]  /*1d150*/  IMAD.MOV.U32 R2, RZ, RZ, RZ ;  /* 0x000000ffff027224 */ /* 0x000fe200078e00ff */
[----:B------:R-:W-:Y:S01]  /*1d160*/  IADD3 R9, -R24, UR6, RZ ;  /* 0x0000000618097c10 */ /* 0x000fe2000fffe1ff */
        /* <DEDUP_REMOVED lines=50> */
.L_x_14650:
[----:B------:R-:W-:Y:S02]  /*1d490*/  IMAD.MOV.U32 R25, RZ, RZ, RZ ;  /* 0x000000ffff197224 */ /* 0x000fe400078e00ff */
[----:B------:R-:W-:Y:S02]  /*1d4a0*/  IMAD.U32 R24, RZ, RZ, UR6 ;  /* 0x00000006ff187e24 */ /* 0x000fe4000f8e00ff */
[----:B------:R-:W-:-:S07]  /*1d4b0*/  IMAD.MOV.U32 R26, RZ, RZ, RZ ;  /* 0x000000ffff1a7224 */ /* 0x000fce00078e00ff */
.L_x_14655:
[----:B------:R-:W-:-:S13]  /*1d4c0*/  ISETP.NE.AND P0, PT, R5, RZ, PT ;  /* 0x000000ff0500720c */ /* 0x000fda0003f05270 */
[----:B------:R-:W0:Y:S01]  /*1d4d0*/  @!P0 S2R R3, SR_CgaCtaId ;  /* 0x0000000000038919 */ /* 0x000e220000008800 */
[----:B------:R-:W-:-:S04]  /*1d4e0*/  @!P0 MOV R0, 0x400 ;  /* 0x0000040000008802 */ /* 0x000fc80000000f00 */
[----:B0-----:R-:W-:-:S05]  /*1d4f0*/  @!P0 LEA R0, R3, R0, 0x18 ;  /* 0x0000000003008211 */ /* 0x001fca00078ec0ff */
[----:B------:R2:W-:Y:S01]  /*1d500*/  @!P0 STS.128 [R0+0x132d0], R24 ;  /* 0x0132d01800008388 */ /* 0x0005e20000000c00 */
[----:B------:R-:W-:Y:S06]  /*1d510*/  BAR.ARV 0x5, 0x200 ;  /* 0x0148000000007b1d */ /* 0x000fec0000002000 */
.L_x_14648:
[----:B0-2---:R-:W-:Y:S01]  /*1d520*/  IMAD.MOV.U32 R0, RZ, RZ, 0x1 ;  /* 0x00000001ff007424 */ /* 0x005fe200078e00ff */
[----:B------:R0:W-:Y:S01]  /*1d530*/  STL [R1+0xc], RZ ;  /* 0x00000cff01007387 */ /* 0x0001e20000100800 */
[----:B------:R-:W-:Y:S02]  /*1d540*/  ULDC UR4, c[0x0][0xc3c] ;  /* 0x00030f0000047ab9 */ /* 0x000fe40000000800 */
[----:B-1----:R-:W-:Y:S01]  /*1d550*/  ISETP.GE.AND P0, PT, R27, UR4, PT ;  /* 0x000000041b007c0c */ /* 0x002fe2000bf06270 */
        /* <DEDUP_REMOVED lines=17> */
[----:B------:R-:W-:Y:S01]  /*1d670*/  LOP3.LUT R7, R6, 0x600, RZ, 0xc0, !PT ;  /* 0x0000060006077812 */ /* 0x000fe200078ec0ff */
[----:B------:R-:W-:Y:S01]  /*1d680*/  IMAD.SHL.U32 R2, R9, 0x20, RZ ;  /* 0x0000002009027824 */ /* 0x000fe200078e00ff */
[----:B------:R-:W-:-:S02]  /*1d690*/  LOP3.LUT R8, R5, 0x30, R8, 0x78, !PT ;  /* 0x0000003005087812 */ /* 0x000fc400078e7808 */
[----:B------:R-:W-:Y:S02]  /*1d6a0*/  LOP3.LUT R4, R3, 0x30, R4, 0x78, !PT ;  /* 0x0000003003047812 */ /* 0x000fe400078e7804 */
[----:B------:R-:W-:Y:S02]  /*1d6b0*/  LOP3.LUT R5, R2, 0x80, RZ, 0xc0, !PT ;  /* 0x0000008002057812 */ /* 0x000fe400078ec0ff */
[C---:B------:R-:W-:Y:S02]  /*1d6c0*/  LOP3.LUT R3, R7.reuse, 0x60, R2, 0xf8, !PT ;  /* 0x0000006007037812 */ /* 0x040fe400078ef802 */
[----:B------:R-:W-:Y:S01]  /*1d6d0*/  LOP3.LUT R7, R7, 0x40, R0, 0xf8, !PT ;  /* 0x0000004007077812 */ /* 0x000fe200078ef800 */
[----:B------:R-:W-:Y:S01]  /*1d6e0*/  IMAD.SHL.U32 R6, R9, 0x4, RZ ;  /* 0x0000000409067824 */ /* 0x000fe200078e00ff */
[----:B------:R-:W-:Y:S02]  /*1d6f0*/  LOP3.LUT R5, R5, 0x10, R9, 0xf8, !PT ;  /* 0x0000001005057812 */ /* 0x000fe400078ef809 */
        /* <DEDUP_REMOVED lines=18> */
[----:B------:R1:W-:Y:S01]  /*1d820*/  STL [R1+0x54], R3 ;  /* 0x0000540301007387 */ /* 0x0003e20000100800 */
[----:B0-----:R-:W-:-:S03]  /*1d830*/  IMAD.MOV.U32 R0, RZ, RZ, 0x1 ;  /* 0x00000001ff007424 */ /* 0x001fc600078e00ff */
[----:B------:R-:W-:Y:S01]  /*1d840*/  STL [R1+0x5c], RZ ;  /* 0x00005cff01007387 */ /* 0x000fe20000100800 */
[----:B-1----:R-:W-:-:S03]  /*1d850*/  IMAD.MOV.U32 R3, RZ, RZ, 0x1 ;  /* 0x00000001ff037424 */ /* 0x002fc600078e00ff */
[----:B------:R0:W-:Y:S04]  /*1d860*/  STL [R1+0x20], R0 ;  /* 0x0000200001007387 */ /* 0x0001e80000100800 */
[----:B------:R1:W-:Y:S01]  /*1d870*/  STL [R1+0x14], RZ ;  /* 0x000014ff01007387 */ /* 0x0003e20000100800 */
[----:B0-----:R-:W-:-:S03]  /*1d880*/  IMAD.IADD R0, R17, 0x1, R9 ;  /* 0x0000000111007824 */ /* 0x001fc600078e0209 */
[----:B------:R1:W-:Y:S04]  /*1d890*/  STL [R1+0xc], RZ ;  /* 0x00000cff01007387 */ /* 0x0003e80000100800 */
[----:B------:R1:W-:Y:S04]  /*1d8a0*/  STL [R1+0x1c], R3 ;  /* 0x00001c0301007387 */ /* 0x0003e80000100800 */
[----:B------:R1:W-:Y:S02]  /*1d8b0*/  STL [R1+0x58], R0 ;  /* 0x0000580001007387 */ /* 0x0003e40000100800 */
.L_x_14782:
[----:B------:R-:W-:Y:S05]  /*1d8c0*/  YIELD ;  /* 0x0000000000007946 */ /* 0x000fea0003800000 */
[----:B------:R-:W-:Y:S01]  /*1d8d0*/  ULDC.64 UR4, c[0x0][0xa28] ;  /* 0x00028a0000047ab9 */ /* 0x000fe20000000a00 */
[----:B0-2---:R-:W-:Y:S02]  /*1d8e0*/  CS2R R8, SRZ ;  /* 0x0000000000087805 */ /* 0x005fe4000001ff00 */
[----:B------:R-:W-:Y:S01]  /*1d8f0*/  ISETP.NE.U32.AND P0, PT, RZ, UR4, PT ;  /* 0x00000004ff007c0c */ /* 0x000fe2000bf05070 */
[----:B------:R-:W0:Y:S01]  /*1d900*/  LDC.64 R4, c[0x0][0xa00] ;  /* 0x00028000ff047b82 */ /* 0x000e220000000a00 */
[----:B------:R-:W-:-:S02]  /*1d910*/  ULDC.64 UR6, c[0x0][0xa10] ;  /* 0x0002840000067ab9 */ /* 0x000fc40000000a00 */
[----:B------:R-:W-:Y:S01]  /*1d920*/  ISETP.NE.AND.EX P0, PT, RZ, UR5, PT, P0 ;  /* 0x00000005ff007c0c */ /* 0x000fe2000bf05300 */
[----:B------:R-:W-:-:S12]  /*1d930*/  ULDC.64 UR4, c[0x0][0xa18] ;  /* 0x0002860000047ab9 */ /* 0x000fd80000000a00 */
[----:B-1----:R-:W1:Y:S02]  /*1d940*/  @P0 LDC.64 R2, c[0x0][0xa28] ;  /* 0x00028a00ff020b82 */ /* 0x002e640000000a00 */
[----:B-1----:R-:W-:-:S05]  /*1d950*/  @P0 IMAD.WIDE R2, R27, 0x4, R2 ;  /* 0x000000041b020825 */ /* 0x002fca00078e0202 */
[----:B------:R1:W2:Y:S01]  /*1d960*/  @P0 LDG.E R9, desc[UR44][R2.64] ;  /* 0x0000002c02090981 */ /* 0x0002a2000c1e1900 */
[----:B------:R-:W-:Y:S01]  /*1d970*/  ISETP.NE.U32.AND P0, PT, RZ, UR4, PT ;  /* 0x00000004ff007c0c */ /* 0x000fe2000bf05070 */
[----:B0-----:R-:W-:Y:S01]  /*1d980*/  IMAD.WIDE R4, R27, 0x4, R4 ;  /* 0x000000041b047825 */ /* 0x001fe200078e0204 */
[----:B------:R-:W-:Y:S02]  /*1d990*/  ISETP.NE.U32.AND P1, PT, RZ, UR6, PT ;  /* 0x00000006ff007c0c */ /* 0x000fe4000bf25070 */
[----:B------:R-:W-:Y:S01]  /*1d9a0*/  ISETP.NE.AND.EX P2, PT, RZ, UR5, PT, P0 ;  /* 0x00000005ff007c0c */ /* 0x000fe2000bf45300 */
[----:B------:R-:W-:Y:S01]  /*1d9b0*/  ULDC.64 UR4, c[0x0][0xa00] ;  /* 0x0002800000047ab9 */ /* 0x000fe20000000a00 */
[----:B------:R-:W-:Y:S01]  /*1d9c0*/  ISETP.NE.AND.EX P1, PT, RZ, UR7, PT, P1 ;  /* 0x00000007ff007c0c */ /* 0x000fe2000bf25310 */
[----:B---3--:R-:W-:Y:S01]  /*1d9d0*/  IMAD.MOV.U32 R0, RZ, RZ, RZ ;  /* 0x000000ffff007224 */ /* 0x008fe200078e00ff */
[----:B------:R-:W-:Y:S01]  /*1d9e0*/  ISETP.NE.U32.AND P0, PT, RZ, UR4, PT ;  /* 0x00000004ff007c0c */ /* 0x000fe2000bf05070 */
[----:B-1----:R-:W0:Y:S03]  /*1d9f0*/  LDC.64 R2, c[0x0][0xa10] ;  /* 0x00028400ff027b82 */ /* 0x002e260000000a00 */
[----:B------:R-:W-:-:S05]  /*1da00*/  ISETP.NE.AND.EX P0, PT, RZ, UR5, PT, P0 ;  /* 0x00000005ff007c0c */ /* 0x000fca000bf05300 */
[----:B------:R-:W1:Y:S08]  /*1da10*/  @P2 LDC.64 R6, c[0x0][0xa18] ;  /* 0x00028600ff062b82 */ /* 0x000e700000000a00 */
[----:B------:R-:W3:Y:S01]  /*1da20*/  @P0 LDG.E R8, desc[UR44][R4.64] ;  /* 0x0000002c04080981 */ /* 0x000ee2000c1e1900 */
[----:B------:R-:W-:Y:S01]  /*1da30*/  ULDC UR4, c[0x0][0x288] ;  /* 0x0000a20000047ab9 */ /* 0x000fe20000000800 */
[----:B0-----:R-:W-:-:S05]  /*1da40*/  IMAD.WIDE R2, R27, 0x4, R2 ;  /* 0x000000041b027825 */ /* 0x001fca00078e0202 */
[----:B------:R-:W5:Y:S01]  /*1da50*/  @P1 LDG.E R0, desc[UR44][R2.64] ;  /* 0x0000002c02001981 */ /* 0x000f62000c1e1900 */
[----:B-1----:R-:W-:-:S03]  /*1da60*/  @P2 IMAD.WIDE R6, R27, 0x4, R6 ;  /* 0x000000041b062825 */ /* 0x002fc600078e0206 */
[----:B---3--:R0:W-:Y:S02]  /*1da70*/  STL [R1+0x4c], R8 ;  /* 0x00004c0801007387 */ /* 0x0081e40000100800 */
[----:B0-----:R-:W-:Y:S01]  /*1da80*/  IMAD.U32 R8, RZ, RZ, UR4 ;  /* 0x00000004ff087e24 */ /* 0x001fe2000f8e00ff */
[----:B------:R-:W-:-:S05]  /*1da90*/  ULDC.64 UR4, c[0x0][0x418] ;  /* 0x0001060000047ab9 */ /* 0x000fca0000000a00 */
        /* <DEDUP_REMOVED lines=10> */
[----:B---3--:R0:W-:Y:S04]  /*1db40*/  STL [R1], R8 ;  /* 0x0000000801007387 */ /* 0x0081e80000100800 */
[----:B--2---:R0:W-:Y:S01]  /*1db50*/  STL [R1+0x28], R9 ;  /* 0x0000280901007387 */ /* 0x0041e20000100800 */
[----:B------:R-:W-:Y:S01]  /*1db60*/  IMAD.MOV.U32 R11, RZ, RZ, R8 ;  /* 0x000000ffff0b7224 */ /* 0x000fe200078e0008 */
[----:B------:R-:W-:Y:S06]  /*1db70*/  @P2 BRA `(.L_x_14657) ;  /* 0x0000000000142947 */ /* 0x000fec0003800000 */
[----:B------:R-:W-:Y:S05]  /*1db80*/  @!P0 BRA `(.L_x_14657) ;  /* 0x0000000000108947 */ /* 0x000fea0003800000 */
[----:B0-----:R-:W2:Y:S04]  /*1db90*/  LDG.E R8, desc[UR44][R4.64] ;  /* 0x0000002c04087981 */ /* 0x001ea8000c1e1900 */
[----:B------:R-:W2:Y:S02]  /*1dba0*/  LDG.E R4, desc[UR44][R4.64+0x4] ;  /* 0x0000042c04047981 */ /* 0x000ea4000c1e1900 */
[----:B--2---:R-:W-:-:S05]  /*1dbb0*/  IMAD.IADD R11, R4, 0x1, -R8 ;  /* 0x00000001040b7824 */ /* 0x004fca00078e0a08 */
[----:B------:R1:W-:Y:S02]  /*1dbc0*/  STL [R1], R11 ;  /* 0x0000000b01007387 */ /* 0x0003e40000100800 */
.L_x_14657:
        /* <DEDUP_REMOVED lines=8> */
.L_x_14658:
        /* <DEDUP_REMOVED lines=9> */
.L_x_14659:
[----:B--2---:R-:W2:Y:S04]  /*1dce0*/  @P1 LDG.E R4, desc[UR44][R2.64] ;  /* 0x0000002c02041981 */ /* 0x004ea8000c1e1900 */
[----:B------:R3:W2:Y:S01]  /*1dcf0*/  @P1 LDG.E R5, desc[UR44][R2.64+0x4] ;  /* 0x0000042c02051981 */ /* 0x0006a2000c1e1900 */
[----:B-----5:R-:W-:Y:S02]  /*1dd00*/  IMAD.IADD R6, R6, 0x1, -R9 ;  /* 0x0000000106067824 */ /* 0x020fe400078e0a09 */
[----:B------:R-:W-:-:S04]  /*1dd10*/  IMAD R25, R25, 0xc0, RZ ;  /* 0x000000c019197824 */ /* 0x000fc800078e02ff */
[----:B0-----:R-:W-:Y:S01]  /*1dd20*/  VIADD R8, R25, 0xbf ;  /* 0x000000bf19087836 */ /* 0x001fe20000000000 */
[----:B---3--:R-:W0:Y:S02]  /*1dd30*/  LDC R2, c[0x0][0x448] ;  /* 0x00011200ff027b82 */ /* 0x008e240000000800 */
        /* <DEDUP_REMOVED lines=8> */
[----:B------:R-:W-:-:S03]  /*1ddc0*/  IADD3 R10, R18, 0x1, -R11 ;  /* 0x00000001120a7810 */ /* 0x000fc60007ffe80b */
        /* <DEDUP_REMOVED lines=19> */
.L_x_14662:
[----:B------:R-:W-:-:S13]  /*1df00*/  ISETP.NE.AND P0, PT, R3, 0x1, PT ;  /* 0x000000010300780c */ /* 0x000fda0003f05270 */
[----:B------:R-:W0:Y:S02]  /*1df10*/  @P0 LDC.64 R4, c[0x0][0x9e8] ;  /* 0x00027a00ff040b82 */ /* 0x000e240000000a00 */
[----:B0-----:R-:W-:-:S05]  /*1df20*/  @P0 IMAD.HI.U32 R4, R9, R4, RZ ;  /* 0x0000000409040227 */ /* 0x001fca00078e00ff */
[----:B------:R-:W-:-:S07]  /*1df30*/  @P0 SHF.R.U32.HI R9, RZ, R5, R4 ;  /* 0x00000005ff090219 */ /* 0x000fce0000011604 */
.L_x_14663:
[----:B------:R-:W-:Y:S05]  /*1df40*/  BSYNC B0 ;  /* 0x0000000000007941 */ /* 0x000fea0003800000 */
.L_x_14661:
[----:B------:R-:W-:-:S05]  /*1df50*/  IMAD R9, R9, R3, R3 ;  /* 0x0000000309097224 */ /* 0x000fca00078e0203 */
[----:B------:R-:W-:-:S07]  /*1df60*/  VIMNMX R2, R2, R9, PT ;  /* 0x0000000902027248 */ /* 0x000fce0003fe0100 */
.L_x_14660:
        /* <DEDUP_REMOVED lines=20> */
.L_x_14666:
[----:B------:R-:W-:-:S13]  /*1e0b0*/  ISETP.NE.AND P0, PT, R3, 0x1, PT ;  /* 0x000000010300780c */ /* 0x000fda0003f05270 */
[----:B------:R-:W0:Y:S02]  /*1e0c0*/  @P0 LDC.64 R4, c[0x0][0x9e8] ;  /* 0x00027a00ff040b82 */ /* 0x000e240000000a00 */
[----:B0-----:R-:W-:-:S05]  /*1e0d0*/  @P0 IMAD.HI.U32 R4, R9, R4, RZ ;  /* 0x0000000409040227 */ /* 0x001fca00078e00ff */
[----:B------:R-:W-:-:S07]  /*1e0e0*/  @P0 SHF.R.U32.HI R9, RZ, R5, R4 ;  /* 0x00000005ff090219 */ /* 0x000fce0000011604 */
.L_x_14667:
[----:B------:R-:W-:Y:S05]  /*1e0f0*/  BSYNC B0 ;  /* 0x0000000000007941 */ /* 0x000fea0003800000 */
.L_x_14665:
[----:B------:R-:W-:-:S05]  /*1e100*/  IMAD R3, R9, R3, RZ ;  /* 0x0000000309037224 */ /* 0x000fca00078e02ff */
[----:B------:R-:W-:-:S07]  /*1e110*/  VIMNMX R8, R8, R3, !PT ;  /* 0x0000000308087248 */ /* 0x000fce0007fe0100 */
.L_x_14664:
[----:B------:R-:W-:Y:S01]  /*1e120*/  VIADD R2, R2, 0x9f ;  /* 0x0000009f02027836 */ /* 0x000fe20000000000 */
[----:B------:R-:W-:Y:S01]  /*1e130*/  BSSY B0, `(.L_x_14668) ;  /* 0x00000ea000007945 */ /* 0x000fe20003800000 */
[----:B------:R-:W-:-:S04]  /*1e140*/  IMAD.HI R8, R8, 0x66666667, RZ ;  /* 0x6666666708087827 */ /* 0x000fc800078e02ff */
[----:B------:R-:W-:-:S05]  /*1e150*/  IMAD.HI R2, R2, 0x66666667, RZ ;  /* 0x6666666702027827 */ /* 0x000fca00078e02ff */
[----:B------:R-:W-:-:S04]  /*1e160*/  SHF.R.U32.HI R4, RZ, 0x1f, R2 ;  /* 0x0000001fff047819 */ /* 0x000fc80000011602 */
[----:B------:R-:W-:Y:S02]  /*1e170*/  LEA.HI.SX32 R4, R2, R4, 0x1a ;  /* 0x0000000402047211 */ /* 0x000fe400078fd2ff */
[----:B------:R-:W-:-:S04]  /*1e180*/  SHF.R.U32.HI R2, RZ, 0x1f, R8 ;  /* 0x0000001fff027819 */ /* 0x000fc80000011608 */
[----:B------:R-:W-:-:S04]  /*1e190*/  LEA.HI.SX32 R2, R8, R2, 0x1a ;  /* 0x0000000208027211 */ /* 0x000fc800078fd2ff */
        /* <DEDUP_REMOVED lines=24> */
.L_x_14830:
[----:B--2---:R-:W-:Y:S02]  /*1e320*/  ISETP.NE.AND P0, PT, R14, RZ, PT ;  /* 0x000000ff0e00720c */ /* 0x004fe40003f05270 */
[----:B------:R-:W-:-:S11]  /*1e330*/  PLOP3.LUT P6, PT, PT, PT, PT, 0x8, 0x0 ;  /* 0x000000000000781c */ /* 0x000fd60003fce170 */
[----:B------:R-:W-:Y:S05]  /*1e340*/  @P0 BRA `(.L_x_14671) ;  /* 0x00000000000c0947 */ /* 0x000fea0003800000 */
[----:B------:R-:W-:-:S03]  /*1e350*/  UMOV UR4, 0xffffffff ;  /* 0xffffffff00047882 */ /* 0x000fc60000000000 */
[----:B------:R-:W-:Y:S05]  /*1e360*/  BRA.DIV UR4, `(.L_x_14672) ;  /* 0x00000072048c7947 */ /* 0x000fea000b800000 */
[----:B------:R-:W-:-:S13]  /*1e370*/  ELECT P6, URZ, PT ;  /* 0x00000000003f782f */ /* 0x000fda00038c0000 */
.L_x_14671:
        /* <DEDUP_REMOVED lines=9> */
.L_x_14833:
[----:B------:R-:W-:Y:S05]  /*1e410*/  BSYNC B1 ;  /* 0x0000000000017941 */ /* 0x000fea0003800000 */
.L_x_14673:
[----:B------:R-:W-:Y:S04]  /*1e420*/  BSSY B1, `(.L_x_14675) ;  /* 0x0000050000017945 */ /* 0x000fe80003800000 */
[----:B------:R-:W-:Y:S05]  /*1e430*/  @!P6 BRA `(.L_x_14676) ;  /* 0x000000040038e947 */ /* 0x000fea0003800000 */
[----:B------:R-:W0:Y:S04]  /*1e440*/  LDL R8, [R1+0x14] ;  /* 0x0000140001087983 */ /* 0x000e280000100800 */
[----:B------:R-:W2:Y:S01]  /*1e450*/  LDL R6, [R1+0x20] ;  /* 0x0000200001067983 */ /* 0x000ea20000100800 */
[----:B------:R-:W3:Y:S01]  /*1e460*/  S2R R7, SR_TID.X ;  /* 0x0000000000077919 */ /* 0x000ee20000002100 */
[----:B------:R-:W-:Y:S01]  /*1e470*/  BSSY B2, `(.L_x_14677) ;  /* 0x0000007000027945 */ /* 0x000fe20003800000 */
[----:B---3--:R-:W-:-:S04]  /*1e480*/  LOP3.LUT R7, R7, 0x7f, RZ, 0xc0, !PT ;  /* 0x0000007f07077812 */ /* 0x008fc800078ec0ff */
[----:B------:R-:W-:Y:S01]  /*1e490*/  ISETP.NE.AND P1, PT, R7, RZ, PT ;  /* 0x000000ff0700720c */ /* 0x000fe20003f25270 */
[----:B0-----:R-:W-:Y:S01]  /*1e4a0*/  IMAD R5, R8, 0x8, R17 ;  /* 0x0000000808057824 */ /* 0x001fe200078e0211 */
[----:B--2---:R-:W-:-:S04]  /*1e4b0*/  SHF.L.U32 R6, R6, 0x1f, RZ ;  /* 0x0000001f06067819 */ /* 0x004fc800000006ff */
[----:B------:R-:W0:Y:S02]  /*1e4c0*/  SYNCS.PHASECHK.TRANS64.TRYWAIT P0, [R5+URZ+0x132a0], R6 ;  /* 0x0132a006050075a7 */ /* 0x000e24000800017f */
[----:B0-----:R-:W-:Y:S05]  /*1e4d0*/  @!P0 BRA `(.L_x_14678) ;  /* 0x0000007000648947 */ /* 0x001fea0003800000 */
.L_x_14834:
[----:B------:R-:W-:Y:S05]  /*1e4e0*/  BSYNC B2 ;  /* 0x0000000000027941 */ /* 0x000fea0003800000 */
.L_x_14677:
        /* <DEDUP_REMOVED lines=9> */
.L_x_14680:
[----:B------:R-:W-:Y:S05]  /*1e580*/  BSYNC B2 ;  /* 0x0000000000027941 */ /* 0x000fea0003800000 */
.L_x_14679:
[----:B------:R-:W2:Y:S01]  /*1e590*/  LDL R7, [R1+0x14] ;  /* 0x0000140001077983 */ /* 0x000ea20000100800 */
        /* <DEDUP_REMOVED lines=11> */
[----:B-1----:R-:W-:-:S07]  /*1e650*/  VIADD R11, R7, 0xe000 ;  /* 0x0000e000070b7836 */ /* 0x002fce0000000000 */
.L_x_14681:
        /* <DEDUP_REMOVED lines=13> */
.L_x_14835:
[----:B------:R-:W-:Y:S05]  /*1e730*/  BSYNC B2 ;  /* 0x0000000000027941 */ /* 0x000fea0003800000 */
.L_x_14682:
        /* <DEDUP_REMOVED lines=11> */
.L_x_14685:
[----:B------:R-:W-:Y:S05]  /*1e7f0*/  BSYNC B2 ;  /* 0x0000000000027941 */ /* 0x000fea0003800000 */
.L_x_14684:
        /* <DEDUP_REMOVED lines=8> */
.L_x_14686:
        /* <DEDUP_REMOVED lines=10> */
.L_x_14676:
[----:B------:R-:W-:Y:S05]  /*1e920*/  BSYNC B1 ;  /* 0x0000000000017941 */ /* 0x000fea0003800000 */
.L_x_14675:
        /* <DEDUP_REMOVED lines=13> */
.L_x_14699:
[----:B------:R-:W-:Y:S05]  /*1ea00*/  YIELD ;  /* 0x0000000000007946 */ /* 0x000fea0003800000 */
[----:B------:R-:W-:Y:S04]  /*1ea10*/  BSSY B1, `(.L_x_14687) ;  /* 0x000004f000017945 */ /* 0x000fe80003800000 */
[----:B--2---:R-:W-:Y:S05]  /*1ea20*/  @!P6 BRA `(.L_x_14688) ;  /* 0x000000040034e947 */ /* 0x004fea0003800000 */
        /* <DEDUP_REMOVED lines=10> */
.L_x_14836:
[----:B------:R-:W-:Y:S05]  /*1ead0*/  BSYNC B2 ;  /* 0x0000000000027941 */ /* 0x000fea0003800000 */
.L_x_14689:
        /* <DEDUP_REMOVED lines=9> */
.L_x_14692:
[----:B------:R-:W-:Y:S05]  /*1eb70*/  BSYNC B2 ;  /* 0x0000000000027941 */ /* 0x000fea0003800000 */
.L_x_14691:
        /* <DEDUP_REMOVED lines=11> */
[----:B-1----:R-:W-:-:S07]  /*1ec30*/  VIADD R11, R7, 0xe000 ;  /* 0x0000e000070b7836 */ /* 0x002fce0000000000 */
.L_x_14693:
        /* <DEDUP_REMOVED lines=13> */
.L_x_14837:
[----:B------:R-:W-:Y:S05]  /*1ed10*/  BSYNC B2 ;  /* 0x0000000000027941 */ /* 0x000fea0003800000 */
.L_x_14694:
        /* <DEDUP_REMOVED lines=11> */
.L_x_14697:
[----:B------:R-:W-:Y:S05]  /*1edd0*/  BSYNC B2 ;  /* 0x0000000000027941 */ /* 0x000fea0003800000 */
.L_x_14696:
        /* <DEDUP_REMOVED lines=8> */
.L_x_14698:
        /* <DEDUP_REMOVED lines=10> */
.L_x_14688:
[----:B------:R-:W-:Y:S05]  /*1ef00*/  BSYNC B1 ;  /* 0x0000000000017941 */ /* 0x000fea0003800000 */
.L_x_14687:
[----:B------:R-:W2:Y:S04]  /*1ef10*/  LDL.LU R6, [R1+0x14] ;  /* 0x0000140001067983 */ /* 0x000ea80000300800 */
        /* <DEDUP_REMOVED lines=9> */
[----:B------:R2:W-:Y:S01]  /*1efb0*/  STL [R1+0x14], R5 ;  /* 0x0000140501007387 */ /* 0x0005e20000100800 */
[----:B------:R-:W-:Y:S05]  /*1efc0*/  @P2 BRA `(.L_x_14699) ;  /* 0xfffffff8008c2947 */ /* 0x000fea000383ffff */
.L_x_14669:
[----:B------:R-:W-:Y:S05]  /*1efd0*/  BSYNC B0 ;  /* 0x0000000000007941 */ /* 0x000fea0003800000 */
.L_x_14668:
[----:B------:R-:W3:Y:S01]  /*1efe0*/  LDC R0, c[0x0][0x448] ;  /* 0x00011200ff007b82 */ /* 0x000ee20000000800 */
[----:B------:R-:W-:Y:S01]  /*1eff0*/  VIADD R2, R25, 0xbf ;  /* 0x000000bf19027836 */ /* 0x000fe20000000000 */
[----:B------:R-:W-:Y:S06]  /*1f000*/  @!P0 WARPSYNC.ALL ;  /* 0x0000000000008948 */ /* 0x000fec0003800000 */
[----:B------:R-:W-:Y:S01]  /*1f010*/  @!P0 BAR.SYNC.DEFER_BLOCKING 0xc, 0x200 ;  /* 0x0308000000008b1d */ /* 0x000fe20000010000 */
[----:B---3--:R-:W-:-:S13]  /*1f020*/  ISETP.NE.AND P1, PT, R0, 0x1, PT ;  /* 0x000000010000780c */ /* 0x008fda0003f25270 */
[----:B------:R-:W3:Y:S08]  /*1f030*/  @P1 LDC R3, c[0x0][0x44c] ;  /* 0x00011300ff031b82 */ /* 0x000ef00000000800 */
[----:B------:R-:W4:Y:S01]  /*1f040*/  @P1 LDC R0, c[0x0][0x450] ;  /* 0x00011400ff001b82 */ /* 0x000f220000000800 */
[----:B---3--:R-:W-:-:S05]  /*1f050*/  @P1 IMAD.HI.U32 R3, R2, R3, RZ ;  /* 0x0000000302031227 */ /* 0x008fca00078e00ff */
[----:B----4-:R-:W-:-:S05]  /*1f060*/  @P1 SHF.R.U32.HI R2, RZ, R0, R3 ;  /* 0x00000000ff021219 */ /* 0x010fca0000011603 */
[----:B------:R-:W-:Y:S02]  /*1f070*/  IMAD.IADD R10, R10, 0x1, R2 ;  /* 0x000000010a0a7824 */ /* 0x000fe400078e0202 */
[----:B------:R-:W3:Y:S02]  /*1f080*/  LDC.64 R2, c[0x0][0x9e0] ;  /* 0x00027800ff027b82 */ /* 0x000ee40000000a00 */
[----:B---3--:R-:W-:Y:S01]  /*1f090*/  ISETP.GE.AND P2, PT, R3, 0x1, PT ;  /* 0x000000010300780c */ /* 0x008fe20003f46270 */
        /* <DEDUP_REMOVED lines=8> */
[----:B0-2---:R-:W0:Y:S02]  /*1f120*/  @P0 LDC.64 R4, c[0x0][0x9e8] ;  /* 0x00027a00ff040b82 */ /* 0x005e240000000a00 */
[----:B0-----:R-:W-:-:S05]  /*1f130*/  @P0 IMAD.HI.U32 R4, R0, R4, RZ ;  /* 0x0000000400040227 */ /* 0x001fca00078e00ff */
[----:B------:R-:W-:-:S04]  /*1f140*/  @P0 SHF.R.U32.HI R0, RZ, R5, R4 ;  /* 0x00000005ff000219 */ /* 0x000fc80000011604 */
[----:B------:R-:W-:Y:S01]  /*1f150*/  LOP3.LUT R0, RZ, R0, RZ, 0x33, !PT ;  /* 0x00000000ff007212 */ /* 0x000fe200078e33ff */
[----:B------:R-:W-:Y:S06]  /*1f160*/  BRA `(.L_x_14703) ;  /* 0x0000000000107947 */ /* 0x000fec0003800000 */
.L_x_14702:
[----:B------:R-:W-:-:S13]  /*1f170*/  ISETP.NE.AND P0, PT, R3, 0x1, PT ;  /* 0x000000010300780c */ /* 0x000fda0003f05270 */
[----:B0-2---:R-:W0:Y:S02]  /*1f180*/  @P0 LDC.64 R4, c[0x0][0x9e8] ;  /* 0x00027a00ff040b82 */ /* 0x005e240000000a00 */
[----:B0-----:R-:W-:-:S05]  /*1f190*/  @P0 IMAD.HI.U32 R4, R0, R4, RZ ;  /* 0x0000000400040227 */ /* 0x001fca00078e00ff */
[----:B------:R-:W-:-:S07]  /*1f1a0*/  @P0 SHF.R.U32.HI R0, RZ, R5, R4 ;  /* 0x00000005ff000219 */ /* 0x000fce0000011604 */
.L_x_14703:
[----:B------:R-:W-:Y:S05]  /*1f1b0*/  BSYNC B0 ;  /* 0x0000000000007941 */ /* 0x000fea0003800000 */
.L_x_14701:
[----:B------:R-:W-:-:S05]  /*1f1c0*/  IMAD R0, R0, R3, R3 ;  /* 0x0000000300007224 */ /* 0x000fca00078e0203 */
[----:B------:R-:W-:-:S07]  /*1f1d0*/  VIMNMX R2, R2, R0, PT ;  /* 0x0000000002027248 */ /* 0x000fce0003fe0100 */
.L_x_14700:
[----:B------:R-:W-:Y:S01]  /*1f1e0*/  VIADD R0, R2, 0x9f ;  /* 0x0000009f02007836 */ /* 0x000fe20000000000 */
[----:B------:R-:W-:Y:S01]  /*1f1f0*/  ULDC UR4, c[0x0][0x9dc] ;  /* 0x0002770000047ab9 */ /* 0x000fe20000000800 */
[----:B------:R-:W-:Y:S02]  /*1f200*/  IMAD.MOV.U32 R4, RZ, RZ, R25 ;  /* 0x000000ffff047224 */ /* 0x000fe400078e0019 */
[----:B------:R-:W-:-:S05]  /*1f210*/  IMAD.HI R0, R0, 0x66666667, RZ ;  /* 0x6666666700007827 */ /* 0x000fca00078e02ff */
[----:B------:R-:W-:-:S04]  /*1f220*/  SHF.R.U32.HI R2, RZ, 0x1f, R0 ;  /* 0x0000001fff027819 */ /* 0x000fc80000011600 */
[----:B------:R-:W-:Y:S02]  /*1f230*/  LEA.HI.SX32 R2, R0, R2, 0x1a ;  /* 0x0000000200027211 */ /* 0x000fe400078fd2ff */
[----:B------:R-:W3:Y:S02]  /*1f240*/  @P1 LDC R0, c[0x0][0x450] ;  /* 0x00011400ff001b82 */ /* 0x000ee40000000800 */
[----:B------:R-:W-:-:S05]  /*1f250*/  VIMNMX R6, R20, R2, PT ;  /* 0x0000000214067248 */ /* 0x000fca0003fe0100 */
[----:B------:R4:W-:Y:S01]  /*1f260*/  STL [R1+0x50], R6 ;  /* 0x0000500601007387 */ /* 0x0009e20000100800 */
[----:B------:R-:W5:Y:S02]  /*1f270*/  @P1 LDC R2, c[0x0][0x44c] ;  /* 0x00011300ff021b82 */ /* 0x000f640000000800 */
[----:B-----5:R-:W-:-:S05]  /*1f280*/  @P1 IMAD.HI.U32 R2, R25, R2, RZ ;  /* 0x0000000219021227 */ /* 0x020fca00078e00ff */
[----:B---3--:R-:W-:-:S05]  /*1f290*/  @P1 SHF.R.U32.HI R4, RZ, R0, R2 ;  /* 0x00000000ff041219 */ /* 0x008fca0000011602 */
[----:B------:R-:W-:-:S04]  /*1f2a0*/  IMAD.IADD R2, R19, 0x1, R4 ;  /* 0x0000000113027824 */ /* 0x000fc800078e0204 */
[----:B------:R-:W-:Y:S01]  /*1f2b0*/  VIADD R0, R2, -UR4 ;  /* 0x8000000402007c36 */ /* 0x000fe20008000000 */
[----:B----4-:R-:W-:Y:S06]  /*1f2c0*/  @!P2 BRA `(.L_x_14704) ;  /* 0x000000000044a947 */ /* 0x010fec0003800000 */
[----:B------:R-:W-:Y:S01]  /*1f2d0*/  ISETP.GT.AND P0, PT, R2, -0x1, PT ;  /* 0xffffffff0200780c */ /* 0x000fe20003f04270 */
[----:B------:R-:W-:-:S12]  /*1f2e0*/  BSSY B0, `(.L_x_14705) ;  /* 0x000000d000007945 */ /* 0x000fd80003800000 */
[----:B------:R-:W-:Y:S05]  /*1f2f0*/  @P0 BRA `(.L_x_14706) ;  /* 0x00000000001c0947 */ /* 0x000fea0003800000 */
[----:B------:R-:W-:Y:S02]  /*1f300*/  ISETP.NE.AND P0, PT, R3, 0x1, PT ;  /* 0x000000010300780c */ /* 0x000fe40003f05270 */
[----:B------:R-:W-:-:S11]  /*1f310*/  LOP3.LUT R2, RZ, R2, RZ, 0x33, !PT ;  /* 0x00000002ff027212 */ /* 0x000fd600078e33ff */
[----:B0-2---:R-:W0:Y:S02]  /*1f320*/  @P0 LDC.64 R4, c[0x0][0x9e8] ;  /* 0x00027a00ff040b82 */ /* 0x005e240000000a00 */
[----:B0-----:R-:W-:-:S05]  /*1f330*/  @P0 IMAD.HI.U32 R4, R2, R4, RZ ;  /* 0x0000000402040227 */ /* 0x001fca00078e00ff */
[----:B------:R-:W-:-:S04]  /*1f340*/  @P0 SHF.R.U32.HI R2, RZ, R5, R4 ;  /* 0x00000005ff020219 */ /* 0x000fc80000011604 */
[----:B------:R-:W-:Y:S01]  /*1f350*/  LOP3.LUT R2, RZ, R2, RZ, 0x33, !PT ;  /* 0x00000002ff027212 */ /* 0x000fe200078e33ff */
[----:B------:R-:W-:Y:S06]  /*1f360*/  BRA `(.L_x_14707) ;  /* 0x0000000000107947 */ /* 0x000fec0003800000 */
.L_x_14706:
[----:B------:R-:W-:-:S13]  /*1f370*/  ISETP.NE.AND P0, PT, R3, 0x1, PT ;  /* 0x000000010300780c */ /* 0x000fda0003f05270 */
[----:B0-2---:R-:W0:Y:S02]  /*1f380*/  @P0 LDC.64 R4, c[0x0][0x9e8] ;  /* 0x00027a00ff040b82 */ /* 0x005e240000000a00 */
[----:B0-----:R-:W-:-:S05]  /*1f390*/  @P0 IMAD.HI.U32 R4, R2, R4, RZ ;  /* 0x0000000402040227 */ /* 0x001fca00078e00ff */
[----:B------:R-:W-:-:S07]  /*1f3a0*/  @P0 SHF.R.U32.HI R2, RZ, R5, R4 ;  /* 0x00000005ff020219 */ /* 0x000fce0000011604 */
.L_x_14707:
[----:B------:R-:W-:Y:S05]  /*1f3b0*/  BSYNC B0 ;  /* 0x0000000000007941 */ /* 0x000fea0003800000 */
.L_x_14705:
[----:B------:R-:W-:-:S05]  /*1f3c0*/  IMAD R2, R2, R3, RZ ;  /* 0x0000000302027224 */ /* 0x000fca00078e02ff */
[----:B------:R-:W-:-:S07]  /*1f3d0*/  VIMNMX R0, R0, R2, !PT ;  /* 0x0000000200007248 */ /* 0x000fce0007fe0100 */
.L_x_14704:
[----:B------:R-:W-:-:S05]  /*1f3e0*/  IMAD.HI R0, R0, 0x66666667, RZ ;  /* 0x6666666700007827 */ /* 0x000fca00078e02ff */
[----:B------:R-:W-:-:S04]  /*1f3f0*/  SHF.R.U32.HI R2, RZ, 0x1f, R0 ;  /* 0x0000001fff027819 */ /* 0x000fc80000011600 */
[----:B------:R-:W-:-:S04]  /*1f400*/  LEA.HI.SX32 R2, R0, R2, 0x1a ;  /* 0x0000000200027211 */ /* 0x000fc800078fd2ff */
[----:B------:R-:W-:-:S04]  /*1f410*/  VIMNMX R3, RZ, R2, !PT ;  /* 0x00000002ff037248 */ /* 0x000fc80007fe0100 */
[----:B------:R-:W-:Y:S01]  /*1f420*/  ISETP.GT.AND P0, PT, R6, R3, PT ;  /* 0x000000030600720c */ /* 0x000fe20003f04270 */
[----:B------:R3:W-:-:S12]  /*1f430*/  STL [R1+0x30], R3 ;  /* 0x0000300301007387 */ /* 0x0007d80000100800 */
[----:B---3--:R-:W-:Y:S05]  /*1f440*/  @P0 BRA `(.L_x_14708) ;  /* 0x0000000000440947 */ /* 0x008fea0003800000 */
[----:B------:R-:W3:Y:S02]  /*1f450*/  S2R R3, SR_TID.X ;  /* 0x0000000000037919 */ /* 0x000ee40000002100 */
[----:B---3--:R-:W-:-:S04]  /*1f460*/  LOP3.LUT R3, R3, 0x7f, RZ, 0xc0, !PT ;  /* 0x0000007f03037812 */ /* 0x008fc800078ec0ff */
[----:B------:R-:W-:-:S13]  /*1f470*/  ISETP.NE.AND P0, PT, R3, RZ, PT ;  /* 0x000000ff0300720c */ /* 0x000fda0003f05270 */
[----:B------:R-:W-:Y:S05]  /*1f480*/  @P0 BRA `(.L_x_14709) ;  /* 0x0000004400300947 */ /* 0x000fea0003800000 */
[----:B0-2---:R-:W0:Y:S01]  /*1f490*/  S2R R5, SR_LANEID ;  /* 0x0000000000057919 */ /* 0x005e220000000000 */
        /* <DEDUP_REMOVED lines=12> */
.L_x_14708:
        /* <DEDUP_REMOVED lines=9> */
[----:B------:R-:W3:Y:S01]  /*1f5f0*/  LDC.64 R2, c[0x4][R2] ;  /* 0x0100000002027b82 */ /* 0x000ee20000000a00 */
[----:B0-2---:R-:W-:Y:S02]  /*1f600*/  IMAD.U32 R5, RZ, RZ, UR7 ;  /* 0x00000007ff057e24 */ /* 0x005fe4000f8e00ff */
[----:B------:R-:W-:Y:S02]  /*1f610*/  IMAD.U32 R6, RZ, RZ, UR8 ;  /* 0x00000008ff067e24 */ /* 0x000fe4000f8e00ff */
[----:B------:R-:W-:-:S02]  /*1f620*/  IMAD.U32 R7, RZ, RZ, UR9 ;  /* 0x00000009ff077e24 */ /* 0x000fc4000f8e00ff */
[----:B------:R-:W-:Y:S02]  /*1f630*/  IMAD.U32 R10, RZ, RZ, UR4 ;  /* 0x00000004ff0a7e24 */ /* 0x000fe4000f8e00ff */
[----:B-1----:R-:W-:Y:S02]  /*1f640*/  IMAD.U32 R11, RZ, RZ, UR5 ;  /* 0x00000005ff0b7e24 */ /* 0x002fe4000f8e00ff */
[----:B------:R-:W-:Y:S02]  /*1f650*/  IMAD.MOV.U32 R8, RZ, RZ, 0x70 ;  /* 0x00000070ff087424 */ /* 0x000fe400078e00ff */
[----:B------:R-:W-:Y:S02]  /*1f660*/  IMAD.MOV.U32 R12, RZ, RZ, 0x1 ;  /* 0x00000001ff0c7424 */ /* 0x000fe400078e00ff */
[----:B------:R-:W-:-:S07]  /*1f670*/  IMAD.MOV.U32 R13, RZ, RZ, RZ ;  /* 0x000000ffff0d7224 */ /* 0x000fce00078e00ff */
[----:B------:R-:W-:-:S07]  /*1f680*/  LEPC R20, `(.L_x_14711) ;  /* 0x000000001014794e */ /* 0x000fce0000000000 */
[----:B---3--:R-:W-:Y:S05]  /*1f690*/  CALL.ABS.NOINC R2 ;  /* 0x0000000002007343 */ /* 0x008fea0003c00000 */
.L_x_14711:
[----:B------:R-:W-:Y:S05]  /*1f6a0*/  BSYNC B6 ;  /* 0x0000000000067941 */ /* 0x000fea0003800000 */
.L_x_14710:
        /* <DEDUP_REMOVED lines=22> */
.L_x_14713:
[----:B------:R-:W-:Y:S05]  /*1f810*/  BSYNC B6 ;  /* 0x0000000000067941 */ /* 0x000fea0003800000 */
.L_x_14712:
        /* <DEDUP_REMOVED lines=20> */
.L_x_14715:
[----:B------:R-:W-:Y:S05]  /*1f960*/  BSYNC B6 ;  /* 0x0000000000067941 */ /* 0x000fea0003800000 */
.L_x_14714:
        /* <DEDUP_REMOVED lines=19> */
.L_x_14717:
[----:B------:R-:W-:Y:S05]  /*1faa0*/  BSYNC B6 ;  /* 0x0000000000067941 */ /* 0x000fea0003800000 */
.L_x_14716:
[----:B------:R-:W-:Y:S01]  /*1fab0*/  ULDC.64 UR4, c[0x0][0x9f8] ;  /* 0x00027e0000047ab9 */ /* 0x000fe20000000a00 */
[----:B------:R-:W3:Y:S01]  /*1fac0*/  LDL R7, [R1+0x28] ;  /* 0x0000280001077983 */ /* 0x000ee20000100800 */
[----:B------:R-:W-:Y:S01]  /*1fad0*/  ISETP.NE.U32.AND P0, PT, RZ, UR4, PT ;  /* 0x00000004ff007c0c */ /* 0x000fe2000bf05070 */
[----:B------:R-:W4:Y:S02]  /*1fae0*/  LDC R14, c[0x0][0x430] ;  /* 0x00010c00ff0e7b82 */ /* 0x000f240000000800 */
[----:B------:R0:W-:Y:S01]  /*1faf0*/  STL [R1+0x64], R17 ;  /* 0x0000641101007387 */ /* 0x0001e20000100800 */
[----:B------:R-:W-:-:S03]  /*1fb00*/  ISETP.NE.AND.EX P0, PT, RZ, UR5, PT, P0 ;  /* 0x00000005ff007c0c */ /* 0x000fc6000bf05300 */
[----:B------:R-:W3:Y:S01]  /*1fb10*/  LDL R20, [R1+0x50] ;  /* 0x0000500001147983 */ /* 0x000ee20000100800 */
[----:B------:R-:W1:Y:S01]  /*1fb20*/  S2R R21, SR_TID.X ;  /* 0x0000000000157919 */ /* 0x000e620000002100 */
[----:B0-----:R-:W-:-:S08]  /*1fb30*/  IMAD.MOV.U32 R17, RZ, RZ, R27 ;  /* 0x000000ffff117224 */ /* 0x001fd000078e001b */
[----:B------:R-:W0:Y:S02]  /*1fb40*/  @P0 LDC.64 R2, c[0x0][0x9f8] ;  /* 0x00027e00ff020b82 */ /* 0x000e240000000a00 */
[----:B0-----:R-:W-:-:S05]  /*1fb50*/  @P0 IMAD.WIDE R2, R27, 0x4, R2 ;  /* 0x000000041b020825 */ /* 0x001fca00078e0202 */
[----:B------:R0:W3:Y:S01]  /*1fb60*/  @P0 LDG.E R17, desc[UR44][R2.64] ;  /* 0x0000002c02110981 */ /* 0x0000e2000c1e1900 */
[----:B-1----:R-:W-:Y:S01]  /*1fb70*/  LOP3.LUT R21, R21, 0x7f, RZ, 0xc0, !PT ;  /* 0x0000007f15157812 */ /* 0x002fe200078ec0ff */
[----:B------:R-:W-:Y:S01]  /*1fb80*/  IMAD.MOV.U32 R4, RZ, RZ, 0xa0 ;  /* 0x000000a0ff047424 */ /* 0x000fe200078e00ff */
[----:B----4-:R-:W-:Y:S01]  /*1fb90*/  ISETP.NE.AND P0, PT, R14, 0x1, PT ;  /* 0x000000010e00780c */ /* 0x010fe20003f05270 */
[----:B------:R-:W1:Y:S01]  /*1fba0*/  S2R R0, SR_TID.X ;  /* 0x0000000000007919 */ /* 0x000e620000002100 */
[----:B------:R-:W-:-:S11]  /*1fbb0*/  SHF.R.U32.HI R21, RZ, 0x2, R21 ;  /* 0x00000002ff157819 */ /* 0x000fd60000011615 */
[----:B0-----:R-:W0:Y:S08]  /*1fbc0*/  @P0 LDC R2, c[0x0][0x434] ;  /* 0x00010d00ff020b82 */ /* 0x001e300000000800 */
[----:B------:R-:W4:Y:S08]  /*1fbd0*/  @P0 LDC R3, c[0x0][0x438] ;  /* 0x00010e00ff030b82 */ /* 0x000f300000000800 */
[----:B--2---:R-:W2:Y:S01]  /*1fbe0*/  @P0 LDC R5, c[0x0][0x434] ;  /* 0x00010d00ff050b82 */ /* 0x004ea20000000800 */
[----:B-1----:R-:W-:-:S07]  /*1fbf0*/  IMAD.SHL.U32 R0, R0, 0x20, RZ ;  /* 0x0000002000007824 */ /* 0x002fce00078e00ff */
[----:B------:R-:W1:Y:S01]  /*1fc00*/  @P0 LDC R6, c[0x0][0x438] ;  /* 0x00010e00ff060b82 */ /* 0x000e620000000800 */
[----:B------:R-:W-:Y:S02]  /*1fc10*/  LOP3.LUT R0, R21, 0x60, R0, 0xf8, !PT ;  /* 0x0000006015007812 */ /* 0x000fe400078ef800 */
[----:B------:R-:W0:Y:S01]  /*1fc20*/  S2R R21, SR_TID.X ;  /* 0x0000000000157919 */ /* 0x000e220000002100 */
[----:B---3--:R-:W-:-:S04]  /*1fc30*/  IMAD R4, R20, R4, -0xa0 ;  /* 0xffffff6014047424 */ /* 0x008fc800078e0204 */
[----:B------:R-:W-:Y:S01]  /*1fc40*/  IMAD.IADD R8, R0, 0x1, R4 ;  /* 0x0000000100087824 */ /* 0x000fe200078e0204 */
[C---:B0-----:R-:W-:Y:S01]  /*1fc50*/  LOP3.LUT R0, R21.reuse, 0x7f, RZ, 0xc0, !PT ;  /* 0x0000007f15007812 */ /* 0x041fe200078ec0ff */
[----:B------:R-:W-:-:S03]  /*1fc60*/  IMAD.SHL.U32 R21, R21, 0x20, RZ ;  /* 0x0000002015157824 */ /* 0x000fc600078e00ff */
[----:B------:R-:W-:Y:S02]  /*1fc70*/  SHF.R.U32.HI R0, RZ, 0x2, R0 ;  /* 0x00000002ff007819 */ /* 0x000fe40000011600 */
[C---:B------:R-:W-:Y:S01]  /*1fc80*/  ISETP.GE.AND P1, PT, R8.reuse, R18, PT ;  /* 0x000000120800720c */ /* 0x040fe20003f26270 */
[----:B------:R-:W-:Y:S01]  /*1fc90*/  IMAD.IADD R8, R8, 0x1, R7 ;  /* 0x0000000108087824 */ /* 0x000fe200078e0207 */
[----:B------:R-:W-:-:S03]  /*1fca0*/  LOP3.LUT R21, R0, 0x60, R21, 0xf8, !PT ;  /* 0x0000006000157812 */ /* 0x000fc600078ef815 */
[----:B------:R-:W-:Y:S01]  /*1fcb0*/  @P0 IMAD.HI.U32 R2, R8, R2, RZ ;  /* 0x0000000208020227 */ /* 0x000fe200078e00ff */
[----:B------:R-:W-:-:S03]  /*1fcc0*/  LOP3.LUT R21, R21, 0x80, RZ, 0xfc, !PT ;  /* 0x0000008015157812 */ /* 0x000fc600078efcff */
[----:B------:R-:W-:Y:S01]  /*1fcd0*/  IMAD.MOV.U32 R0, RZ, RZ, R8 ;  /* 0x000000ffff007224 */ /* 0x000fe200078e0008 */
[----:B----4-:R-:W-:Y:S01]  /*1fce0*/  @P0 SHF.R.U32.HI R0, RZ, R3, R2 ;  /* 0x00000003ff000219 */ /* 0x010fe20000011602 */
[----:B------:R-:W-:Y:S02]  /*1fcf0*/  IMAD.IADD R4, R21, 0x1, R4 ;  /* 0x0000000115047824 */ /* 0x000fe400078e0204 */
[----:B------:R-:W0:Y:S02]  /*1fd00*/  @!P1 LDC.64 R2, c[0x0][0x428] ;  /* 0x00010a00ff029b82 */ /* 0x000e240000000a00 */
[----:B------:R-:W-:Y:S01]  /*1fd10*/  IMAD.IADD R10, R4, 0x1, R7 ;  /* 0x00000001040a7824 */ /* 0x000fe200078e0207 */
[----:B------:R-:W-:-:S03]  /*1fd20*/  @!P1 SHF.R.S32.HI R7, RZ, 0x1f, R0 ;  /* 0x0000001fff079819 */ /* 0x000fc60000011400 */
[----:B--2---:R-:W-:-:S04]  /*1fd30*/  @P0 IMAD.HI.U32 R5, R10, R5, RZ ;  /* 0x000000050a050227 */ /* 0x004fc800078e00ff */
[----:B------:R-:W-:Y:S01]  /*1fd40*/  IMAD.MOV.U32 R9, RZ, RZ, R10 ;  /* 0x000000ffff097224 */ /* 0x000fe200078e000a */
[----:B-1----:R-:W-:Y:S02]  /*1fd50*/  @P0 SHF.R.U32.HI R9, RZ, R6, R5 ;  /* 0x00000006ff090219 */ /* 0x002fe40000011605 */
[----:B------:R-:W-:Y:S02]  /*1fd60*/  ISETP.GE.AND P0, PT, R4, R18, PT ;  /* 0x000000120400720c */ /* 0x000fe40003f06270 */
[----:B------:R-:W1:Y:S01]  /*1fd70*/  @!P1 LDC.64 R4, c[0x0][0x418] ;  /* 0x00010600ff049b82 */ /* 0x000e620000000a00 */
[----:B------:R-:W-:Y:S01]  /*1fd80*/  SHF.R.S32.HI R15, RZ, 0x1f, R17 ;  /* 0x0000001fff0f7819 */ /* 0x000fe20000011411 */
[----:B------:R-:W-:Y:S01]  /*1fd90*/  STL [R1+0x18], R17 ;  /* 0x0000181101007387 */ /* 0x000fe20000100800 */
[----:B------:R-:W-:-:S03]  /*1fda0*/  ISETP.GT.U32.OR P0, PT, R21, 0x9f, P0 ;  /* 0x0000009f1500780c */ /* 0x000fc60000704470 */
[----:B------:R2:W-:Y:S01]  /*1fdb0*/  STL [R1+0x2c], R15 ;  /* 0x00002c0f01007387 */ /* 0x0005e20000100800 */
[----:B0-----:R-:W-:-:S04]  /*1fdc0*/  @!P1 IMAD R6, R15, R2, RZ ;  /* 0x000000020f069224 */ /* 0x001fc800078e02ff */
[C---:B------:R-:W-:Y:S02]  /*1fdd0*/  @!P1 IMAD R11, R17.reuse, R3, R6 ;  /* 0x00000003110b9224 */ /* 0x040fe400078e0206 */
[--C-:B------:R-:W-:Y:S02]  /*1fde0*/  @!P1 IMAD.MOV.U32 R6, RZ, RZ, R0.reuse ;  /* 0x000000ffff069224 */ /* 0x100fe400078e0000 */
[----:B------:R-:W-:Y:S02]  /*1fdf0*/  IMAD.MOV R0, RZ, RZ, -R0 ;  /* 0x000000ffff007224 */ /* 0x000fe400078e0a00 */
[----:B------:R-:W-:-:S04]  /*1fe00*/  @!P1 IMAD.WIDE.U32 R2, R17, R2, R6 ;  /* 0x0000000211029225 */ /* 0x000fc800078e0006 */
[----:B------:R-:W-:Y:S01]  /*1fe10*/  @!P1 IMAD.IADD R3, R3, 0x1, R11 ;  /* 0x0000000103039824 */ /* 0x000fe200078e020b */
[----:B-1----:R-:W-:Y:S01]  /*1fe20*/  @!P1 LEA R12, P2, R2, R4, 0x2 ;  /* 0x00000004020c9211 */ /* 0x002fe200078410ff */
[----:B------:R-:W-:-:S03]  /*1fe30*/  IMAD R8, R14, R0, R8 ;  /* 0x000000000e087224 */ /* 0x000fc600078e0208 */
[----:B------:R-:W-:Y:S02]  /*1fe40*/  @!P1 LEA.HI.X R13, R2, R5, R3, 0x2, P2 ;  /* 0x00000005020d9211 */ /* 0x000fe400010f1403 */
[----:B------:R-:W0:Y:S01]  /*1fe50*/  @!P0 LDC.64 R2, c[0x0][0x428] ;  /* 0x00010a00ff028b82 */ /* 0x000e220000000a00 */
[--C-:B------:R-:W-:Y:S01]  /*1fe60*/  @!P0 SHF.R.S32.HI R5, RZ, 0x1f, R9.reuse ;  /* 0x0000001fff058819 */ /* 0x100fe20000011409 */
[----:B------:R-:W-:Y:S02]  /*1fe70*/  @!P0 IMAD.MOV.U32 R4, RZ, RZ, R9 ;  /* 0x000000ffff048224 */ /* 0x000fe400078e0009 */
[-C--:B0-----:R-:W-:Y:S02]  /*1fe80*/  @!P0 IMAD R0, R15, R2.reuse, RZ ;  /* 0x000000020f008224 */ /* 0x081fe400078e02ff */
[----:B--2---:R-:W2:Y:S01]  /*1fe90*/  LDL R15, [R1+0x60] ;  /* 0x00006000010f7983 */ /* 0x004ea20000100800 */
[----:B------:R-:W-:-:S04]  /*1fea0*/  @!P0 IMAD.WIDE.U32 R4, R17, R2, R4 ;  /* 0x0000000211048225 */ /* 0x000fc800078e0004 */
[----:B------:R-:W-:Y:S02]  /*1feb0*/  @!P0 IMAD R0, R17, R3, R0 ;  /* 0x0000000311008224 */ /* 0x000fe400078e0200 */
[----:B------:R0:W5:Y:S01]  /*1fec0*/  LDL.LU R17, [R1+0x64] ;  /* 0x0000640001117983 */ /* 0x0001620000300800 */
[----:B------:R-:W1:Y:S01]  /*1fed0*/  @!P0 LDC.64 R2, c[0x0][0x418] ;  /* 0x00010600ff028b82 */ /* 0x000e620000000a00 */
[----:B------:R-:W-:Y:S01]  /*1fee0*/  @!P0 IMAD.IADD R0, R0, 0x1, R5 ;  /* 0x0000000100008824 */ /* 0x000fe200078e0205 */
[----:B------:R-:W-:Y:S01]  /*1fef0*/  CS2R R6, SRZ ;  /* 0x0000000000067805 */ /* 0x000fe2000001ff00 */
[----:B------:R-:W3:Y:S01]  /*1ff00*/  S2R R11, SR_TID.X ;  /* 0x00000000000b7919 */ /* 0x000ee20000002100 */
[----:B------:R-:W-:-:S04]  /*1ff10*/  LOP3.LUT R16, R16, 0xfffffffd, RZ, 0xc0, !PT ;  /* 0xfffffffd10107812 */ /* 0x000fc800078ec0ff */
[----:B------:R0:W5:Y:S01]  /*1ff20*/  @!P1 LDG.E R7, desc[UR44][R12.64] ;  /* 0x0000002c0c079981 */ /* 0x000162000c1e1900 */
[----:B-1----:R-:W-:-:S04]  /*1ff30*/  @!P0 LEA R2, P2, R4, R2, 0x2 ;  /* 0x0000000204028211 */ /* 0x002fc800078410ff */
[----:B------:R-:W-:Y:S02]  /*1ff40*/  @!P0 LEA.HI.X R3, R4, R3, R0, 0x2, P2 ;  /* 0x0000000304038211 */ /* 0x000fe400010f1400 */
[----:B------:R-:W1:Y:S01]  /*1ff50*/  LDC R0, c[0x0][0x2f4] ;  /* 0x0000bd00ff007b82 */ /* 0x000e620000000800 */
[----:B------:R-:W-:Y:S02]  /*1ff60*/  ISETP.GT.U32.AND P2, PT, R21, 0x9f, PT ;  /* 0x0000009f1500780c */ /* 0x000fe40003f44070 */
[----:B------:R0:W5:Y:S01]  /*1ff70*/  @!P0 LDG.E R6, desc[UR44][R2.64] ;  /* 0x0000002c02068981 */ /* 0x000162000c1e1900 */
[----:B---3--:R-:W-:-:S05]  /*1ff80*/  IMAD.SHL.U32 R11, R11, 0x10, RZ ;  /* 0x000000100b0b7824 */ /* 0x008fca00078e00ff */
[----:B------:R-:W-:-:S05]  /*1ff90*/  LOP3.LUT R11, R11, 0x30, RZ, 0xc0, !PT ;  /* 0x000000300b0b7812 */ /* 0x000fca00078ec0ff */
[----:B------:R-:W-:-:S04]  /*1ffa0*/  @P2 LOP3.LUT R16, R16, 0x2, RZ, 0xfc, !PT ;  /* 0x0000000210102812 */ /* 0x000fc800078efcff */
[----:B------:R-:W-:Y:S02]  /*1ffb0*/  LOP3.LUT R16, R16, 0xfffffffb, RZ, 0xc0, !PT ;  /* 0xfffffffb10107812 */ /* 0x000fe400078ec0ff */
[----:B-1----:R-:W-:Y:S02]  /*1ffc0*/  ISETP.GE.AND P1, PT, R11, R0, PT ;  /* 0x000000000b00720c */ /* 0x002fe40003f26270 */
[----:B------:R-:W-:Y:S01]  /*1ffd0*/  LOP3.LUT R16, R16, 0xfffffffe, RZ, 0xc0, !PT ;  /* 0xfffffffe10107812 */ /* 0x000fe200078ec0ff */
[----:B------:R-:W-:Y:S01]  /*1ffe0*/  UMOV UR4, 0xffffffff ;  /* 0xffffffff00047882 */ /* 0x000fe20000000000 */
[----:B------:R-:W-:-:S04]  /*1fff0*/  IMAD.MOV R9, RZ, RZ, -R9 ;  /* 0x000000ffff097224 */ /* 0x000fc800078e0a09 */
[----:B------:R-:W-:-:S05]  /*20000*/  IMAD R9, R14, R9, R10 ;  /* 0x000000090e097224 */ /* 0x000fca00078e020a */
[----:B------:R-:W-:Y:S02]  /*20010*/  @P1 LOP3.LUT R16, R16, 0x1, RZ, 0xfc, !PT ;  /* 0x0000000110101812 */ /* 0x000fe400078efcff */
[----:B--2---:R-:W-:-:S13]  /*20020*/  ISETP.NE.AND P0, PT, R15, 0x3, PT ;  /* 0x000000030f00780c */ /* 0x004fda0003f05270 */
[----:B------:R-:W-:Y:S01]  /*20030*/  @P0 LOP3.LUT R16, R16, 0x4, RZ, 0xfc, !PT ;  /* 0x0000000410100812 */ /* 0x000fe200078efcff */
[----:B0-----:R-:W-:Y:S06]  /*20040*/  BRA.DIV UR4, `(.L_x_14718) ;  /* 0x0000005604d87947 */ /* 0x001fec000b800000 */
.L_x_14840:
[----:B------:R-:W-:Y:S01]  /*20050*/  SHF.R.S32.HI R0, RZ, 0x1f, R26 ;  /* 0x0000001fff007819 */ /* 0x000fe2000001141a */
[----:B------:R-:W-:-:S04]  /*20060*/  VIADD R5, R20, 0xffffffff ;  /* 0xffffffff14057836 */ /* 0x000fc80000000000 */
[----:B------:R0:W-:Y:S01]  /*20070*/  STL [R1+0x24], R0 ;  /* 0x0000240001007387 */ /* 0x0001e20000100800 */
[----:B------:R-:W-:Y:S05]  /*20080*/  @!P0 BRA `(.L_x_14719) ;  /* 0x0000000000048947 */ /* 0x000fea0003800000 */
[----:B------:R-:W-:Y:S01]  /*20090*/  BPT.TRAP 0x1 ;  /* 0x000000040000795c */ /* 0x000fe20000300000 */
.L_x_14719:
[----:B------:R-:W2:Y:S04]  /*200a0*/  LDL R2, [R1+0xc] ;  /* 0x00000c0001027983 */ /* 0x000ea80000100800 */
[----:B0-----:R-:W3:Y:S01]  /*200b0*/  LDL R0, [R1+0x1c] ;  /* 0x00001c0001007983 */ /* 0x001ee20000100800 */
[----:B------:R-:W-:Y:S01]  /*200c0*/  BSSY B0, `(.L_x_14720) ;  /* 0x0000008000007945 */ /* 0x000fe20003800000 */
[----:B--2--5:R-:W-:Y:S01]  /*200d0*/  IMAD R4, R2, 0x8, R17 ;  /* 0x0000000802047824 */ /* 0x024fe200078e0211 */
[----:B---3--:R-:W-:-:S04]  /*200e0*/  SHF.L.U32 R0, R0, 0x1f, RZ ;  /* 0x0000001f00007819 */ /* 0x008fc800000006ff */
[----:B------:R0:W1:Y:S01]  /*200f0*/  SYNCS.PHASECHK.TRANS64.TRYWAIT P0, [R4+URZ+0x13280], R0 ;  /* 0x01328000040075a7 */ /* 0x000062000800017f */
[----:B------:R0:W-:Y:S02]  /*20100*/  STL [R1+0x48], R0 ;  /* 0x0000480001007387 */ /* 0x0001e40000100800 */
[----:B0-----:R-:W-:-:S05]  /*20110*/  SHF.R.S32.HI R0, RZ, 0x1f, R8 ;  /* 0x0000001fff007819 */ /* 0x001fca0000011408 */
[----:B------:R0:W-:Y:S02]  /*20120*/  STL [R1+0x44], R0 ;  /* 0x0000440001007387 */ /* 0x0001e40000100800 */
[----:B01----:R-:W-:Y:S05]  /*20130*/  @!P0 BRA `(.L_x_14721) ;  /* 0x0000005400d08947 */ /* 0x003fea0003800000 */
.L_x_14841:
[----:B------:R-:W-:Y:S05]  /*20140*/  BSYNC B0 ;  /* 0x0000000000007941 */ /* 0x000fea0003800000 */
.L_x_14720:
[----:B0-----:R-:W2:Y:S04]  /*20150*/  LDL R0, [R1+0x44] ;  /* 0x0000440001007983 */ /* 0x001ea80000100800 */
[----:B------:R-:W3:Y:S01]  /*20160*/  LDL R10, [R1+0x24] ;  /* 0x00002400010a7983 */ /* 0x000ee20000100800 */
[----:B------:R-:W-:Y:S01]  /*20170*/  SHF.R.S32.HI R11, RZ, 0x1f, R7 ;  /* 0x0000001fff0b7819 */ /* 0x000fe20000011407 */
[----:B------:R-:W-:Y:S01]  /*20180*/  ULDC.64 UR4, c[0x0][0x328] ;  /* 0x0000ca0000047ab9 */ /* 0x000fe20000000a00 */
[----:B------:R-:W-:Y:S01]  /*20190*/  ULDC.64 UR6, c[0x0][0x338] ;  /* 0x0000ce0000067ab9 */ /* 0x000fe20000000a00 */
[----:B------:R-:W0:Y:S01]  /*201a0*/  S2R R15, SR_TID.X ;  /* 0x00000000000f7919 */ /* 0x000e220000002100 */
[----:B------:R-:W-:Y:S01]  /*201b0*/  IMAD.WIDE.U32 R2, R8, UR4, RZ ;  /* 0x0000000408027c25 */ /* 0x000fe2000f8e00ff */
[----:B------:R-:W-:Y:S01]  /*201c0*/  ULDC.64 UR8, c[0x0][0x330] ;  /* 0x0000cc0000087ab9 */ /* 0x000fe20000000a00 */
[----:B------:R-:W-:Y:S01]  /*201d0*/  ULDC.64 UR10, c[0x0][0x318] ;  /* 0x0000c600000a7ab9 */ /* 0x000fe20000000a00 */
[----:B------:R1:W-:Y:S01]  /*201e0*/  STL [R1+0x8], R11 ;  /* 0x0000080b01007387 */ /* 0x0003e20000100800 */
[----:B------:R-:W-:-:S03]  /*201f0*/  IMAD R5, R5, -0xa0, R18 ;  /* 0xffffff6005057824 */ /* 0x000fc600078e0212 */
[----:B------:R-:W4:Y:S04]  /*20200*/  LDL R13, [R1+0xc] ;  /* 0x00000c00010d7983 */ /* 0x000f280000100800 */
[----:B------:R-:W4:Y:S01]  /*20210*/  LDL R14, [R1+0x38] ;  /* 0x00003800010e7983 */ /* 0x000f220000100800 */
[----:B------:R-:W-:Y:S01]  /*20220*/  SHF.R.S32.HI R18, RZ, 0x1f, R6 ;  /* 0x0000001fff127819 */ /* 0x000fe20000011406 */
[----:B0-----:R-:W-:-:S05]  /*20230*/  IMAD.SHL.U32 R20, R15, 0x10, RZ ;  /* 0x000000100f147824 */ /* 0x001fca00078e00ff */
[----:B------:R-:W-:Y:S02]  /*20240*/  LOP3.LUT R20, R20, 0x30, RZ, 0xc0, !PT ;  /* 0x0000003014147812 */ /* 0x000fe400078ec0ff */
[----:B------:R-:W-:-:S04]  /*20250*/  LOP3.LUT R15, R15, 0x7f, RZ, 0xc0, !PT ;  /* 0x0000007f0f0f7812 */ /* 0x000fc800078ec0ff */
[----:B------:R-:W-:-:S05]  /*20260*/  SHF.R.U32.HI R15, RZ, 0x2, R15 ;  /* 0x00000002ff0f7819 */ /* 0x000fca000001160f */
[----:B------:R-:W-:-:S05]  /*20270*/  IMAD.IADD R5, R5, 0x1, -R15 ;  /* 0x0000000105057824 */ /* 0x000fca00078e0a0f */
[----:B------:R-:W-:Y:S01]  /*20280*/  ISETP.GE.AND P5, PT, R5, 0x1, PT ;  /* 0x000000010500780c */ /* 0x000fe20003fa6270 */
[----:B--2---:R-:W-:-:S04]  /*20290*/  IMAD R0, R0, UR4, RZ ;  /* 0x0000000400007c24 */ /* 0x004fc8000f8e02ff */
[----:B------:R-:W-:-:S04]  /*202a0*/  IMAD R0, R8, UR5, R0 ;  /* 0x0000000508007c24 */ /* 0x000fc8000f8e0200 */
[----:B------:R-:W-:Y:S02]  /*202b0*/  IMAD.IADD R3, R3, 0x1, R0 ;  /* 0x0000000103037824 */ /* 0x000fe400078e0200 */
[----:B------:R-:W-:Y:S02]  /*202c0*/  IMAD R0, R11, UR6, RZ ;  /* 0x000000060b007c24 */ /* 0x000fe4000f8e02ff */
[----:B-1----:R-:W0:Y:S01]  /*202d0*/  LDC R11, c[0x0][0x2f4] ;  /* 0x0000bd00ff0b7b82 */ /* 0x002e220000000800 */
        /* <DEDUP_REMOVED lines=22> */
[----:B------:R4:W-:Y:S03]  /*20440*/  STL [R1+0x4], R18 ;  /* 0x0000041201007387 */ /* 0x0009e60000100800 */
[----:B------:R-:W-:Y:S01]  /*20450*/  IADD3.X R28, R12, UR11, R11, P1, !PT ;  /* 0x0000000b0c1c7c10 */ /* 0x000fe20008ffe40b */
[----:B----4-:R-:W-:Y:S01]  /*20460*/  IMAD R18, R13, 0x2800, R14 ;  /* 0x000028000d127824 */ /* 0x010fe200078e020e */
[----:B------:R-:W-:Y:S07]  /*20470*/  BRA.DIV UR4, `(.L_x_14722) ;  /* 0x0000005604187947 */ /* 0x000fee000b800000 */
[----:B------:R-:W0:Y:S01]  /*20480*/  S2R R11, SR_TID.X ;  /* 0x00000000000b7919 */ /* 0x000e220000002100 */
[C---:B------:R-:W-:Y:S02]  /*20490*/  ISETP.GE.AND P3, PT, R5.reuse, 0x81, PT ;  /* 0x000000810500780c */ /* 0x040fe40003f66270 */
[----:B------:R-:W-:Y:S01]  /*204a0*/  LOP3.LUT R16, R16, 0xfffffff7, RZ, 0xc0, !PT ;  /* 0xfffffff710107812 */ /* 0x000fe200078ec0ff */
[----:B------:R-:W1:Y:S01]  /*204b0*/  SHFL.IDX PT, R3, R0, RZ, 0x1c1f ;  /* 0x001c1fff00037589 */ /* 0x000e6200000e0000 */
[C---:B------:R-:W-:Y:S02]  /*204c0*/  ISETP.GE.AND P4, PT, R5.reuse, 0x21, PT ;  /* 0x000000210500780c */ /* 0x040fe40003f86270 */
[----:B------:R-:W-:Y:S01]  /*204d0*/  ISETP.GE.AND P2, PT, R5, 0x61, PT ;  /* 0x000000610500780c */ /* 0x000fe20003f46270 */
[----:B------:R-:W2:Y:S06]  /*204e0*/  SHFL.IDX PT, R10, R2, RZ, 0x1c1f ;  /* 0x001c1fff020a7589 */ /* 0x000eac00000e0000 */
[----:B------:R-:W-:Y:S01]  /*204f0*/  @P3 LOP3.LUT R16, R16, 0x8, RZ, 0xfc, !PT ;  /* 0x0000000810103812 */ /* 0x000fe200078efcff */
[----:B0-----:R-:W-:-:S05]  /*20500*/  IMAD.SHL.U32 R14, R11, 0x10, RZ ;  /* 0x000000100b0e7824 */ /* 0x001fca00078e00ff */
[----:B------:R-:W-:-:S04]  /*20510*/  LOP3.LUT R14, R14, 0x30, RZ, 0xc0, !PT ;  /* 0x000000300e0e7812 */ /* 0x000fc800078ec0ff */
[----:B-1----:R-:W-:Y:S01]  /*20520*/  IADD3 R12, P1, R14, R3, RZ ;  /* 0x000000030e0c7210 */ /* 0x002fe20007f3e0ff */
[----:B------:R-:W-:Y:S02]  /*20530*/  IMAD.IADD R3, R17, 0x1, R18 ;  /* 0x0000000111037824 */ /* 0x000fe400078e0212 */
[----:B------:R-:W-:Y:S02]  /*20540*/  SHFL.IDX PT, R18, R2, 0x1, 0x1c1f ;  /* 0x003c1f0002127f89 */ /* 0x000fe400000e0000 */
[----:B--2---:R-:W-:Y:S01]  /*20550*/  IMAD.X R13, RZ, RZ, R10, P1 ;  /* 0x000000ffff0d7224 */ /* 0x004fe200008e060a */
[----:B------:R-:W-:Y:S01]  /*20560*/  ISETP.LT.OR P1, PT, R5, 0x1, P0 ;  /* 0x000000010500780c */ /* 0x000fe20000721670 */
[----:B------:R-:W0:-:S12]  /*20570*/  SHFL.IDX PT, R10, R0, 0x1, 0x1c1f ;  /* 0x003c1f00000a7f89 */ /* 0x000e1800000e0000 */
[----:B------:R-:W-:Y:S01]  /*20580*/  LDGSTS.E.BYPASS.LTC128B.128 [R3+0x6000], desc[UR44][R12.64], !P1 ;  /* 0x060000000c037fae */ /* 0x000fe2000c901d6c */
[----:B0-----:R-:W-:-:S05]  /*20590*/  IADD3 R10, P1, R14, R10, RZ ;  /* 0x0000000a0e0a7210 */ /* 0x001fca0007f3e0ff */
[----:B------:R-:W-:Y:S01]  /*205a0*/  IMAD.X R11, RZ, RZ, R18, P1 ;  /* 0x000000ffff0b7224 */ /* 0x000fe200008e0612 */
        /* <DEDUP_REMOVED lines=9> */
[----:B------:R1:W-:Y:S02]  /*20640*/  LDGSTS.E.BYPASS.LTC128B.128 [R3+0x7000], desc[UR44][R10.64], !P1 ;  /* 0x070000000a037fae */ /* 0x0003e4000c901d6c */
[----:B-1----:R-:W-:Y:S02]  /*20650*/  IADD3 R10, P1, R14, R0, RZ ;  /* 0x000000000e0a7210 */ /* 0x002fe40007f3e0ff */
[----:B------:R0:W1:Y:S03]  /*20660*/  SHFL.IDX PT, R0, R28, RZ, 0x1c1f ;  /* 0x001c1fff1c007589 */ /* 0x00006600000e0000 */
[----:B------:R-:W-:Y:S01]  /*20670*/  IMAD.X R11, RZ, RZ, R2, P1 ;  /* 0x000000ffff0b7224 */ /* 0x000fe200008e0602 */
[----:B------:R-:W-:-:S13]  /*20680*/  ISETP.LT.OR P1, PT, R5, 0x61, P0 ;  /* 0x000000610500780c */ /* 0x000fda0000721670 */
[----:B------:R2:W-:Y:S01]  /*20690*/  LDGSTS.E.BYPASS.LTC128B.128 [R3+0x7800], desc[UR44][R10.64], !P1 ;  /* 0x078000000a037fae */ /* 0x0005e2000c901d6c */
[----:B------:R-:W-:-:S03]  /*206a0*/  ISETP.GE.AND P1, PT, R5, 0x41, PT ;  /* 0x000000410500780c */ /* 0x000fc60003f26270 */
[----:B-12---:R0:W2:Y:S10]  /*206b0*/  SHFL.IDX PT, R10, R29, RZ, 0x1c1f ;  /* 0x001c1fff1d0a7589 */ /* 0x0060b400000e0000 */
.L_x_14853:
        /* <DEDUP_REMOVED lines=12> */
.L_x_14723:
        /* <DEDUP_REMOVED lines=11> */
.L_x_14724:
[----:B------:R2:W-:Y:S01]  /*20830*/  SYNCS.ARRIVE.TRANS64.A1T0 RZ, [R4+URZ+0x13270], RZ ;  /* 0x013270ff04ff79a7 */ /* 0x0005e2000810003f */
[----:B------:R-:W-:Y:S05]  /*20840*/  @!P6 BRA `(.L_x_14725) ;  /* 0x000000000004e947 */ /* 0x000fea0003800000 */
[----:B------:R-:W-:Y:S01]  /*20850*/  BPT.TRAP 0x1 ;  /* 0x000000040000795c */ /* 0x000fe20000300000 */
.L_x_14725:
[----:B------:R-:W3:Y:S01]  /*20860*/  LDL R0, [R1+0x48] ;  /* 0x0000480001007983 */ /* 0x000ee20000100800 */
[----:B------:R-:W-:Y:S01]  /*20870*/  BSSY B0, `(.L_x_14726) ;  /* 0x0000003000007945 */ /* 0x000fe20003800000 */
[----:B---3--:R-:W3:Y:S03]  /*20880*/  SYNCS.PHASECHK.TRANS64.TRYWAIT P0, [R4+URZ+0x13240], R0 ;  /* 0x01324000040075a7 */ /* 0x008ee6000800017f */
[----:B---3--:R-:W-:Y:S05]  /*20890*/  @!P0 BRA `(.L_x_14727) ;  /* 0x0000005400bc8947 */ /* 0x008fea0003800000 */
.L_x_14854:
[----:B------:R-:W-:Y:S05]  /*208a0*/  BSYNC B0 ;  /* 0x0000000000007941 */ /* 0x000fea0003800000 */
.L_x_14726:
        /* <DEDUP_REMOVED lines=14> */
[----:B-----5:R-:W-:Y:S02]  /*20990*/  IMAD R0, R12, UR4, RZ ;  /* 0x000000040c007c24 */ /* 0x020fe4000f8e02ff */
[----:B------:R-:W-:Y:S02]  /*209a0*/  IMAD.IADD R11, R11, 0x1, R8 ;  /* 0x000000010b0b7824 */ /* 0x000fe400078e0208 */
        /* <DEDUP_REMOVED lines=27> */
[----:B-1----:R-:W-:-:S04]  /*20b60*/  @P5 IMAD.X R5, RZ, RZ, R5, P0 ;  /* 0x000000ffff055224 */ /* 0x002fc800000e0605 */
[----:B------:R-:W-:Y:S02]  /*20b70*/  @P5 IMAD.MOV.U32 R7, RZ, RZ, R5 ;  /* 0x000000ffff075224 */ /* 0x000fe400078e0005 */
        /* <DEDUP_REMOVED lines=14> */
[----:B------:R-:W-:Y:S02]  /*20c60*/  @P1 IMAD.MOV.U32 R7, RZ, RZ, R5 ;  /* 0x000000ffff071224 */ /* 0x000fe400078e0005 */
[----:B------:R-:W-:-:S03]  /*20c70*/  @P2 IMAD.X R2, RZ, RZ, R2, P0 ;  /* 0x000000ffff022224 */ /* 0x000fc600000e0602 */
[----:B------:R1:W-:Y:S02]  /*20c80*/  @P1 LDGSTS.E.BYPASS.LTC128B.128 [R3+0xf000], desc[UR44][R6.64], !P3 ;  /* 0x0f00000006031fae */ /* 0x0003e4000d901d6c */
[----:B-1----:R-:W-:Y:S02]  /*20c90*/  @P2 IMAD.MOV.U32 R6, RZ, RZ, R0 ;  /* 0x000000ffff062224 */ /* 0x002fe400078e0000 */
[----:B------:R-:W-:Y:S01]  /*20ca0*/  @P2 IMAD.MOV.U32 R7, RZ, RZ, R2 ;  /* 0x000000ffff072224 */ /* 0x000fe200078e0002 */
[----:B------:R1:W2:Y:S04]  /*20cb0*/  SHFL.IDX PT, R0, R8, RZ, 0x1c1f ;  /* 0x001c1fff08007589 */ /* 0x0002a800000e0000 */
[----:B------:R3:W-:Y:S04]  /*20cc0*/  @P2 LDGSTS.E.BYPASS.LTC128B.128 [R3+0xf800], desc[UR44][R6.64], !P3 ;  /* 0x0f80000006032fae */ /* 0x0007e8000d901d6c */
[----:B---3--:R1:W3:Y:S02]  /*20cd0*/  SHFL.IDX PT, R6, R9, RZ, 0x1c1f ;  /* 0x001c1fff09067589 */ /* 0x0082e400000e0000 */
.L_x_14866:
[----:B------:R-:W-:Y:S01]  /*20ce0*/  LOP3.LUT P0, RZ, R16, 0x8, RZ, 0xc0, !PT ;  /* 0x0000000810ff7812 */ /* 0x000fe2000780c0ff */
[----:B------:R-:W-:-:S12]  /*20cf0*/  BSSY B0, `(.L_x_14729) ;  /* 0x000000d000007945 */ /* 0x000fd80003800000 */
        /* <DEDUP_REMOVED lines=12> */
.L_x_14730:
[----:B------:R-:W-:Y:S05]  /*20dc0*/  BSYNC B0 ;  /* 0x0000000000007941 */ /* 0x000fea0003800000 */
.L_x_14729:
[----:B------:R-:W-:Y:S01]  /*20dd0*/  NOP ;  /* 0x0000000000007918 */ /* 0x000fe20000000000 */
[----:B------:R-:W-:-:S13]  /*20de0*/  PLOP3.LUT P0, PT, PT, PT, PT, 0x80, 0x0 ;  /* 0x000000000000781c */ /* 0x000fda0003f0f070 */
.L_x_14731:
        /* <DEDUP_REMOVED lines=11> */
.L_x_14732:
[----:B----4-:R2:W5:Y:S01]  /*20ea0*/  LDL.LU R3, [R1+0x4c] ;  /* 0x00004c0001037983 */ /* 0x0105620000300800 */
        /* <DEDUP_REMOVED lines=12> */
[----:B0-----:R-:W-:-:S04]  /*20f70*/  IMAD.WIDE.U32 R28, R3, UR4, RZ ;  /* 0x00000004031c7c25 */ /* 0x001fc8000f8e00ff */
[----:B------:R-:W-:-:S04]  /*20f80*/  IMAD R2, R2, UR4, RZ ;  /* 0x0000000402027c24 */ /* 0x000fc8000f8e02ff */
        /* <DEDUP_REMOVED lines=11> */
[----:B--2---:R-:W-:Y:S02]  /*21040*/  IMAD.U32 R4, RZ, RZ, UR4 ;  /* 0x00000004ff047e24 */ /* 0x004fe4000f8e00ff */
[----:B0-----:R-:W0:Y:S01]  /*21050*/  LDC.64 R2, c[0x4][R2] ;  /* 0x0100000002027b82 */ /* 0x001e220000000a00 */
[----:B------:R-:W-:Y:S02]  /*21060*/  IMAD.U32 R5, RZ, RZ, UR5 ;  /* 0x00000005ff057e24 */ /* 0x000fe4000f8e00ff */
[----:B---3--:R-:W-:Y:S02]  /*21070*/  IMAD.U32 R6, RZ, RZ, UR6 ;  /* 0x00000006ff067e24 */ /* 0x008fe4000f8e00ff */
[----:B------:R-:W-:-:S02]  /*21080*/  IMAD.U32 R7, RZ, RZ, UR7 ;  /* 0x00000007ff077e24 */ /* 0x000fc4000f8e00ff */
[----:B------:R-:W-:Y:S02]  /*21090*/  IMAD.U32 R10, RZ, RZ, UR8 ;  /* 0x00000008ff0a7e24 */ /* 0x000fe4000f8e00ff */
[----:B------:R-:W-:Y:S02]  /*210a0*/  IMAD.U32 R11, RZ, RZ, UR9 ;  /* 0x00000009ff0b7e24 */ /* 0x000fe4000f8e00ff */
[----:B-1----:R-:W-:Y:S02]  /*210b0*/  IMAD.MOV.U32 R8, RZ, RZ, 0x70 ;  /* 0x00000070ff087424 */ /* 0x002fe400078e00ff */
[----:B------:R-:W-:Y:S02]  /*210c0*/  IMAD.MOV.U32 R12, RZ, RZ, 0x1 ;  /* 0x00000001ff0c7424 */ /* 0x000fe400078e00ff */
[----:B------:R-:W-:-:S07]  /*210d0*/  IMAD.MOV.U32 R13, RZ, RZ, RZ ;  /* 0x000000ffff0d7224 */ /* 0x000fce00078e00ff */
[----:B------:R-:W-:-:S07]  /*210e0*/  LEPC R20, `(.L_x_14734) ;  /* 0x000000001014794e */ /* 0x000fce0000000000 */
[----:B0-----:R-:W-:Y:S05]  /*210f0*/  CALL.ABS.NOINC R2 ;  /* 0x0000000002007343 */ /* 0x001fea0003c00000 */
.L_x_14734:
[----:B------:R-:W-:Y:S05]  /*21100*/  BSYNC B6 ;  /* 0x0000000000067941 */ /* 0x000fea0003800000 */
.L_x_14733:
[----:B------:R-:W4:Y:S01]  /*21110*/  LDL.LU R21, [R1+0x8] ;  /* 0x0000080001157983 */ /* 0x000f220000300800 */
[----:B------:R-:W-:Y:S01]  /*21120*/  ULDC.64 UR4, c[0x0][0x2d8] ;  /* 0x0000b60000047ab9 */ /* 0x000fe20000000a00 */
[----:B-1----:R-:W1:Y:S01]  /*21130*/  LDC R9, c[0x0][0x448] ;  /* 0x00011200ff097b82 */ /* 0x002e620000000800 */
[----:B------:R-:W-:Y:S01]  /*21140*/  ULDC.64 UR6, c[0x0][0x2c8] ;  /* 0x0000b20000067ab9 */ /* 0x000fe20000000a00 */
[----:B------:R-:W0:Y:S01]  /*21150*/  LDL.LU R2, [R1+0x4] ;  /* 0x0000040001027983 */ /* 0x000e220000300800 */
[----:B------:R-:W-:-:S03]  /*21160*/  ULDC.64 UR8, c[0x0][0x280] ;  /* 0x0000a00000087ab9 */ /* 0x000fc60000000a00 */
[----:B------:R-:W3:Y:S04]  /*21170*/  LDL R20, [R1+0x24] ;  /* 0x0000240001147983 */ /* 0x000ee80000100800 */
[----:B------:R0:W5:Y:S01]  /*21180*/  LDL R10, [R1+0x58] ;  /* 0x00005800010a7983 */ /* 0x0001620000100800 */
[----:B-1----:R-:W-:-:S13]  /*21190*/  ISETP.NE.AND P1, PT, R9, 0x1, PT ;  /* 0x000000010900780c */ /* 0x002fda0003f25270 */
[----:B--2---:R-:W1:Y:S08]  /*211a0*/  @P1 LDC R4, c[0x0][0x44c] ;  /* 0x00011300ff041b82 */ /* 0x004e700000000800 */
[----:B------:R-:W2:Y:S08]  /*211b0*/  @P1 LDC R5, c[0x0][0x450] ;  /* 0x00011400ff051b82 */ /* 0x000eb00000000800 */
[----:B------:R-:W2:Y:S01]  /*211c0*/  @P1 LDC R8, c[0x0][0x450] ;  /* 0x00011400ff081b82 */ /* 0x000ea20000000800 */
[----:B0-----:R-:W-:-:S02]  /*211d0*/  IMAD.MOV.U32 R3, RZ, RZ, R2 ;  /* 0x000000ffff037224 */ /* 0x001fc400078e0002 */
[----:B------:R-:W-:Y:S02]  /*211e0*/  IMAD.MOV.U32 R2, RZ, RZ, R28 ;  /* 0x000000ffff027224 */ /* 0x000fe400078e001c */
[----:B---3--:R-:W-:Y:S02]  /*211f0*/  IMAD R0, R20, UR4, RZ ;  /* 0x0000000414007c24 */ /* 0x008fe4000f8e02ff */
[----:B------:R-:W0:Y:S01]  /*21200*/  S2R R20, SR_TID.X ;  /* 0x0000000000147919 */ /* 0x000e220000002100 */
[----:B------:R-:W-:-:S04]  /*21210*/  IMAD.WIDE.U32 R2, R26, UR4, R2 ;  /* 0x000000041a027c25 */ /* 0x000fc8000f8e0002 */
[----:B------:R-:W-:Y:S01]  /*21220*/  IMAD R0, R26, UR5, R0 ;  /* 0x000000051a007c24 */ /* 0x000fe2000f8e0200 */
[----:B------:R-:W-:-:S03]  /*21230*/  ULDC.64 UR4, c[0x0][0x2e0] ;  /* 0x0000b80000047ab9 */ /* 0x000fc60000000a00 */
[----:B------:R-:W-:Y:S02]  /*21240*/  IMAD.IADD R3, R3, 0x1, R0 ;  /* 0x0000000103037824 */ /* 0x000fe400078e0200 */
[----:B----4-:R-:W-:Y:S02]  /*21250*/  IMAD R0, R21, UR4, RZ ;  /* 0x0000000415007c24 */ /* 0x010fe4000f8e02ff */
[----:B------:R-:W-:-:S04]  /*21260*/  IMAD.WIDE.U32 R2, R18, UR4, R2 ;  /* 0x0000000412027c25 */ /* 0x000fc8000f8e0002 */
[----:B------:R-:W-:Y:S01]  /*21270*/  IMAD R0, R18, UR5, R0 ;  /* 0x0000000512007c24 */ /* 0x000fe2000f8e0200 */
[----:B------:R-:W-:-:S03]  /*21280*/  ULDC.64 UR4, c[0x0][0x2d0] ;  /* 0x0000b40000047ab9 */ /* 0x000fc60000000a00 */
[----:B------:R-:W-:Y:S01]  /*21290*/  IMAD.IADD R3, R3, 0x1, R0 ;  /* 0x0000000103037824 */ /* 0x000fe200078e0200 */
[C---:B0-----:R-:W-:Y:S01]  /*212a0*/  LOP3.LUT R21, R20.reuse, 0x7f, RZ, 0xc0, !PT ;  /* 0x0000007f14157812 */ /* 0x041fe200078ec0ff */
[----:B------:R-:W-:-:S03]  /*212b0*/  IMAD.SHL.U32 R20, R20, 0x20, RZ ;  /* 0x0000002014147824 */ /* 0x000fc600078e00ff */
[----:B------:R-:W-:-:S04]  /*212c0*/  SHF.R.U32.HI R21, RZ, 0x2, R21 ;  /* 0x00000002ff157819 */ /* 0x000fc80000011615 */
[----:B------:R-:W-:Y:S02]  /*212d0*/  LOP3.LUT R20, R21, 0x60, R20, 0xf8, !PT ;  /* 0x0000006015147812 */ /* 0x000fe400078ef814 */
[----:B------:R0:W5:Y:S03]  /*212e0*/  LDL R21, [R1] ;  /* 0x0000000001157983 */ /* 0x0001660000100800 */
[----:B------:R-:W-:-:S04]  /*212f0*/  IMAD.IADD R6, R20, 0x1, R25 ;  /* 0x0000000114067824 */ /* 0x000fc800078e0219 */
[----:B-1----:R-:W-:-:S04]  /*21300*/  @P1 IMAD.HI.U32 R0, R6, R4, RZ ;  /* 0x0000000406001227 */ /* 0x002fc800078e00ff */
        /* <DEDUP_REMOVED lines=13> */
[----:B------:R-:W1:Y:S01]  /*213e0*/  @P1 LDC R7, c[0x0][0x44c] ;  /* 0x00011300ff071b82 */ /* 0x000e620000000800 */
[----:B------:R-:W-:-:S04]  /*213f0*/  IADD3 R4, P0, R4, UR8, RZ ;  /* 0x0000000804047c10 */ /* 0x000fc8000ff1e0ff */
[----:B------:R-:W-:Y:S01]  /*21400*/  IADD3.X R0, R5, UR9, R0, P0, !PT ;  /* 0x0000000905007c10 */ /* 0x000fe200087fe400 */
[----:B------:R-:W-:Y:S01]  /*21410*/  VIADD R5, R6, 0x80 ;  /* 0x0000008006057836 */ /* 0x000fe20000000000 */
[----:B------:R-:W2:Y:S03]  /*21420*/  S2R R20, SR_TID.X ;  /* 0x0000000000147919 */ /* 0x000ea60000002100 */
[----:B------:R-:W-:Y:S02]  /*21430*/  IMAD.MOV.U32 R6, RZ, RZ, R5 ;  /* 0x000000ffff067224 */ /* 0x000fe400078e0005 */
[----:B-1----:R-:W-:-:S05]  /*21440*/  @P1 IMAD.HI.U32 R7, R5, R7, RZ ;  /* 0x0000000705071227 */ /* 0x002fca00078e00ff */
[----:B------:R-:W-:-:S05]  /*21450*/  @P1 SHF.R.U32.HI R6, RZ, R8, R7 ;  /* 0x00000008ff061219 */ /* 0x000fca0000011607 */
        /* <DEDUP_REMOVED lines=9> */
[----:B--2---:R-:W-:Y:S02]  /*214f0*/  IMAD.SHL.U32 R18, R20, 0x10, RZ ;  /* 0x0000001014127824 */ /* 0x004fe400078e00ff */
[----:B------:R-:W-:-:S04]  /*21500*/  IMAD.WIDE.U32 R2, R5, UR6, R2 ;  /* 0x0000000605027c25 */ /* 0x000fc8000f8e0002 */
[----:B------:R-:W-:Y:S01]  /*21510*/  IMAD R6, R6, UR6, RZ ;  /* 0x0000000606067c24 */ /* 0x000fe2000f8e02ff */
        /* <DEDUP_REMOVED lines=8> */
[----:B0-----:R-:W-:Y:S06]  /*215a0*/  BRA.DIV UR4, `(.L_x_14735) ;  /* 0x0000005204147947 */ /* 0x001fec000b800000 */
        /* <DEDUP_REMOVED lines=34> */
[C---:B0-----:R-:W-:Y:S02]  /*217d0*/  VIADD R4, R25.reuse, 0x80 ;  /* 0x0000008019047836 */ /* 0x041fe40000000000 */
[----:B--2---:R-:W-:-:S03]  /*217e0*/  VIADD R0, R25, 0x60 ;  /* 0x0000006019007836 */ /* 0x004fc60000000000 */
[-C--:B------:R-:W-:Y:S02]  /*217f0*/  ISETP.GE.AND P1, PT, R4, R2.reuse, PT ;  /* 0x000000020400720c */ /* 0x080fe40003f26270 */
[----:B------:R-:W0:Y:S01]  /*21800*/  SHFL.IDX PT, R4, R5, RZ, 0x1c1f ;  /* 0x001c1fff05047589 */ /* 0x000e2200000e0000 */
[----:B------:R-:W-:-:S03]  /*21810*/  ISETP.GE.AND P2, PT, R0, R2, PT ;  /* 0x000000020000720c */ /* 0x000fc60003f46270 */
[----:B------:R-:W2:Y:S04]  /*21820*/  SHFL.IDX PT, R0, R3, RZ, 0x1c1f ;  /* 0x001c1fff03007589 */ /* 0x000ea800000e0000 */
[----:B------:R-:W4:Y:S04]  /*21830*/  SHFL.IDX PT, R3, R3, 0x1, 0x1c1f ;  /* 0x003c1f0003037f89 */ /* 0x000f2800000e0000 */
[----:B------:R-:W4:Y:S02]  /*21840*/  SHFL.IDX PT, R5, R5, 0x1, 0x1c1f ;  /* 0x003c1f0005057f89 */ /* 0x000f2400000e0000 */
[----:B-1----:R-:W-:-:S05]  /*21850*/  @!P2 IADD3 R7, P3, R18, R7, RZ ;  /* 0x000000071207a210 */ /* 0x002fca0007f7e0ff */
[----:B---3--:R-:W-:Y:S01]  /*21860*/  @!P2 IMAD.X R6, RZ, RZ, R6, P3 ;  /* 0x000000ffff06a224 */ /* 0x008fe200018e0606 */
[----:B0-----:R-:W-:-:S04]  /*21870*/  @!P1 IADD3 R4, P3, R18, R4, RZ ;  /* 0x0000000412049210 */ /* 0x001fc80007f7e0ff */
[----:B------:R-:W-:Y:S01]  /*21880*/  @!P2 LOP3.LUT R7, R7, R6, RZ, 0x3c, !PT ;  /* 0x000000060707a212 */ /* 0x000fe200078e3cff */
[----:B--2---:R-:W-:-:S03]  /*21890*/  @!P1 IMAD.X R0, RZ, RZ, R0, P3 ;  /* 0x000000ffff009224 */ /* 0x004fc600018e0600 */
[----:B------:R-:W-:-:S04]  /*218a0*/  @!P2 LOP3.LUT R6, R7, R6, RZ, 0x3c, !PT ;  /* 0x000000060706a212 */ /* 0x000fc800078e3cff */
[----:B------:R-:W-:-:S05]  /*218b0*/  @!P2 LOP3.LUT R7, R7, R6, RZ, 0x3c, !PT ;  /* 0x000000060707a212 */ /* 0x000fca00078e3cff */
[----:B------:R0:W-:Y:S02]  /*218c0*/  @!P2 LDGSTS.E.BYPASS.LTC128B.128 [R10+0xc800], desc[UR44][R6.64], !P0 ;  /* 0x0c800000060aafae */ /* 0x0001e4000c101d6c */
[----:B0-----:R-:W-:Y:S02]  /*218d0*/  @!P1 IMAD.MOV.U32 R6, RZ, RZ, R4 ;  /* 0x000000ffff069224 */ /* 0x001fe400078e0004 */
[----:B------:R-:W-:-:S05]  /*218e0*/  @!P1 IMAD.MOV.U32 R7, RZ, RZ, R0 ;  /* 0x000000ffff079224 */ /* 0x000fca00078e0000 */
[----:B----4-:R0:W-:Y:S02]  /*218f0*/  @!P1 LDGSTS.E.BYPASS.LTC128B.128 [R10+0xd000], desc[UR44][R6.64], !P0 ;  /* 0x0d000000060a9fae */ /* 0x0101e4000c101d6c */
.L_x_14879:
        /* <DEDUP_REMOVED lines=10> */
.L_x_14736:
        /* <DEDUP_REMOVED lines=18> */
.L_x_14880:
[----:B------:R-:W-:Y:S05]  /*21ac0*/  BSYNC B0 ;  /* 0x0000000000007941 */ /* 0x000fea0003800000 */
.L_x_14737:
[----:B------:R-:W1:Y:S04]  /*21ad0*/  LDL.LU R3, [R1+0x50] ;  /* 0x0000500001037983 */ /* 0x000e680000300800 */
[----:B------:R-:W2:Y:S01]  /*21ae0*/  LDL R2, [R1+0x30] ;  /* 0x0000300001027983 */ /* 0x000ea20000100800 */
[----:B-1----:R-:W-:-:S05]  /*21af0*/  VIADD R0, R3, 0xfffffffe ;  /* 0xfffffffe03007836 */ /* 0x002fca0000000000 */
[----:B--2---:R-:W-:-:S13]  /*21b00*/  ISETP.GE.AND P0, PT, R0, R2, PT ;  /* 0x000000020000720c */ /* 0x004fda0003f06270 */
[----:B------:R-:W-:Y:S05]  /*21b10*/  @!P0 BRA `(.L_x_14739) ;  /* 0x0000001400a48947 */ /* 0x000fea0003800000 */
[----:B------:R1:W-:Y:S04]  /*21b20*/  STL [R1+0x10], R0 ;  /* 0x0000100001007387 */ /* 0x0003e80000100800 */
[----:B------:R1:W5:Y:S04]  /*21b30*/  LDL.LU R21, [R1+0xc] ;  /* 0x00000c0001157983 */ /* 0x0003680000300800 */
[----:B------:R1:W5:Y:S02]  /*21b40*/  LDL.LU R25, [R1+0x1c] ;  /* 0x00001c0001197983 */ /* 0x0003640000300800 */
.L_x_14759:
[----:B-1----:R-:W2:Y:S01]  /*21b50*/  LDL R0, [R1+0x28] ;  /* 0x0000280001007983 */ /* 0x002ea20000100800 */
[----:B0-----:R-:W0:Y:S03]  /*21b60*/  LDC R7, c[0x0][0x430] ;  /* 0x00010c00ff077b82 */ /* 0x001e260000000800 */
[----:B---3--:R-:W3:Y:S04]  /*21b70*/  LDL R8, [R1+0x2c] ;  /* 0x00002c0001087983 */ /* 0x008ee80000100800 */
[----:B------:R-:W4:Y:S04]  /*21b80*/  LDL R12, [R1+0x18] ;  /* 0x00001800010c7983 */ /* 0x000f280000100800 */
[----:B------:R-:W2:Y:S01]  /*21b90*/  LDL.LU R10, [R1+0x10] ;  /* 0x00001000010a7983 */ /* 0x000ea20000300800 */
[----:B------:R-:W1:Y:S01]  /*21ba0*/  S2R R2, SR_TID.X ;  /* 0x0000000000027919 */ /* 0x000e620000002100 */
[----:B------:R-:W1:Y:S01]  /*21bb0*/  S2R R3, SR_TID.X ;  /* 0x0000000000037919 */ /* 0x000e620000002100 */
[----:B------:R-:W1:Y:S01]  /*21bc0*/  S2R R13, SR_TID.X ;  /* 0x00000000000d7919 */ /* 0x000e620000002100 */
[----:B0-----:R-:W-:Y:S01]  /*21bd0*/  ISETP.NE.AND P0, PT, R7, 0x1, PT ;  /* 0x000000010700780c */ /* 0x001fe20003f05270 */
[----:B------:R-:W-:Y:S05]  /*21be0*/  YIELD ;  /* 0x0000000000007946 */ /* 0x000fea0003800000 */
[----:B------:R-:W-:Y:S01]  /*21bf0*/  ULDC.64 UR4, c[0x0][0x428] ;  /* 0x00010a0000047ab9 */ /* 0x000fe20000000a00 */
[----:B------:R-:W-:Y:S01]  /*21c00*/  ULDC.64 UR6, c[0x0][0x418] ;  /* 0x0001060000067ab9 */ /* 0x000fe20000000a00 */
[----:B------:R-:W4:Y:S04]  /*21c10*/  LDL R11, [R1+0x30] ;  /* 0x00003000010b7983 */ /* 0x000f280000100800 */
[----:B------:R-:W4:Y:S01]  /*21c20*/  LDL R9, [R1+0x60] ;  /* 0x0000600001097983 */ /* 0x000f220000100800 */
[----:B------:R-:W0:Y:S01]  /*21c30*/  @P0 LDC R5, c[0x0][0x434] ;  /* 0x00010d00ff050b82 */ /* 0x000e220000000800 */
[----:B-1----:R-:W-:-:S04]  /*21c40*/  LOP3.LUT R2, R2, 0x7f, RZ, 0xc0, !PT ;  /* 0x0000007f02027812 */ /* 0x002fc800078ec0ff */
[----:B------:R-:W-:Y:S01]  /*21c50*/  SHF.R.U32.HI R2, RZ, 0x2, R2 ;  /* 0x00000002ff027819 */ /* 0x000fe20000011602 */
[----:B------:R-:W-:Y:S02]  /*21c60*/  IMAD.SHL.U32 R4, R3, 0x20, RZ ;  /* 0x0000002003047824 */ /* 0x000fe400078e00ff */
[----:B------:R-:W1:Y:S03]  /*21c70*/  @P0 LDC R3, c[0x0][0x438] ;  /* 0x00010e00ff030b82 */ /* 0x000e660000000800 */
[----:B------:R-:W-:Y:S02]  /*21c80*/  LOP3.LUT R4, R2, 0x60, R4, 0xf8, !PT ;  /* 0x0000006002047812 */ /* 0x000fe400078ef804 */
[----:B------:R-:W0:Y:S01]  /*21c90*/  S2R R2, SR_TID.X ;  /* 0x0000000000027919 */ /* 0x000e220000002100 */
[----:B------:R-:W-:Y:S01]  /*21ca0*/  IMAD.SHL.U32 R13, R13, 0x20, RZ ;  /* 0x000000200d0d7824 */ /* 0x000fe200078e00ff */
[----:B0-----:R-:W-:-:S04]  /*21cb0*/  LOP3.LUT R2, R2, 0x7f, RZ, 0xc0, !PT ;  /* 0x0000007f02027812 */ /* 0x001fc800078ec0ff */
[----:B------:R-:W-:-:S04]  /*21cc0*/  SHF.R.U32.HI R6, RZ, 0x2, R2 ;  /* 0x00000002ff067819 */ /* 0x000fc80000011602 */
[----:B------:R-:W-:Y:S02]  /*21cd0*/  LOP3.LUT R13, R6, 0x60, R13, 0xf8, !PT ;  /* 0x00000060060d7812 */ /* 0x000fe400078ef80d */
[----:B------:R-:W0:Y:S02]  /*21ce0*/  @P0 LDC R6, c[0x0][0x434] ;  /* 0x00010d00ff060b82 */ /* 0x000e240000000800 */
[----:B------:R-:W-:-:S04]  /*21cf0*/  LOP3.LUT R13, R13, 0x80, RZ, 0xfc, !PT ;  /* 0x000000800d0d7812 */ /* 0x000fc800078efcff */
[----:B------:R-:W-:Y:S01]  /*21d00*/  ISETP.GT.U32.AND P1, PT, R13, 0x9f, PT ;  /* 0x0000009f0d00780c */ /* 0x000fe20003f24070 */
        /* <DEDUP_REMOVED lines=8> */
[----:B------:R-:W-:Y:S02]  /*21d90*/  IMAD.MOV.U32 R5, RZ, RZ, R0 ;  /* 0x000000ffff057224 */ /* 0x000fe400078e0000 */
[----:B---3--:R-:W-:Y:S01]  /*21da0*/  IMAD R8, R8, UR4, RZ ;  /* 0x0000000408087c24 */ /* 0x008fe2000f8e02ff */
[----:B-1----:R-:W-:-:S05]  /*21db0*/  @P0 SHF.R.U32.HI R5, RZ, R3, R6 ;  /* 0x00000003ff050219 */ /* 0x002fca0000011606 */
[----:B------:R-:W-:-:S04]  /*21dc0*/  IMAD.MOV R3, RZ, RZ, -R5 ;  /* 0x000000ffff037224 */ /* 0x000fc800078e0a05 */
[----:B------:R-:W-:Y:S01]  /*21dd0*/  IMAD R0, R7, R3, R0 ;  /* 0x0000000307007224 */ /* 0x000fe200078e0200 */
[--C-:B------:R-:W-:Y:S01]  /*21de0*/  SHF.R.S32.HI R3, RZ, 0x1f, R2.reuse ;  /* 0x0000001fff037819 */ /* 0x100fe20000011402 */
[----:B------:R-:W-:Y:S02]  /*21df0*/  IMAD.MOV R6, RZ, RZ, -R2 ;  /* 0x000000ffff067224 */ /* 0x000fe400078e0a02 */
[C---:B----4-:R-:W-:Y:S02]  /*21e00*/  IMAD R8, R12.reuse, UR5, R8 ;  /* 0x000000050c087c24 */ /* 0x050fe4000f8e0208 */
[----:B------:R-:W-:-:S04]  /*21e10*/  IMAD.WIDE.U32 R2, R12, UR4, R2 ;  /* 0x000000040c027c25 */ /* 0x000fc8000f8e0002 */
[----:B------:R-:W-:Y:S01]  /*21e20*/  IMAD R4, R7, R6, R4 ;  /* 0x0000000607047224 */ /* 0x000fe200078e0204 */
[----:B------:R-:W-:Y:S01]  /*21e30*/  LEA R6, P0, R2, UR6, 0x2 ;  /* 0x0000000602067c11 */ /* 0x000fe2000f8010ff */
[----:B------:R-:W-:-:S05]  /*21e40*/  IMAD.IADD R3, R8, 0x1, R3 ;  /* 0x0000000108037824 */ /* 0x000fca00078e0203 */
[----:B------:R-:W-:Y:S01]  /*21e50*/  LEA.HI.X R7, R2, UR7, R3, 0x2, P0 ;  /* 0x0000000702077c11 */ /* 0x000fe200080f1403 */
[--C-:B------:R-:W-:Y:S01]  /*21e60*/  @!P1 IMAD.MOV.U32 R2, RZ, RZ, R5.reuse ;  /* 0x000000ffff029224 */ /* 0x100fe200078e0005 */
[----:B------:R-:W-:-:S03]  /*21e70*/  @!P1 SHF.R.S32.HI R3, RZ, 0x1f, R5 ;  /* 0x0000001fff039819 */ /* 0x000fc60000011405 */
[----:B------:R0:W2:Y:S01]  /*21e80*/  LDG.E R5, desc[UR44][R6.64] ;  /* 0x0000002c06057981 */ /* 0x0000a2000c1e1900 */
[----:B------:R-:W-:-:S04]  /*21e90*/  @!P1 IMAD.WIDE.U32 R2, R12, UR4, R2 ;  /* 0x000000040c029c25 */ /* 0x000fc8000f8e0002 */
[----:B------:R-:W-:Y:S01]  /*21ea0*/  @!P1 IMAD.IADD R8, R8, 0x1, R3 ;  /* 0x0000000108089824 */ /* 0x000fe200078e0203 */
[----:B0-----:R-:W-:Y:S01]  /*21eb0*/  @!P1 LEA R6, P0, R2, UR6, 0x2 ;  /* 0x0000000602069c11 */ /* 0x001fe2000f8010ff */
[----:B-----5:R-:W-:-:S03]  /*21ec0*/  VIADD R3, R21, 0x1 ;  /* 0x0000000115037836 */ /* 0x020fc60000000000 */
[----:B------:R-:W-:Y:S01]  /*21ed0*/  @!P1 LEA.HI.X R7, R2, UR7, R8, 0x2, P0 ;  /* 0x0000000702079c11 */ /* 0x000fe200080f1408 */
[----:B------:R-:W-:Y:S02]  /*21ee0*/  IMAD.MOV.U32 R8, RZ, RZ, RZ ;  /* 0x000000ffff087224 */ /* 0x000fe400078e00ff */
[----:B------:R-:W-:Y:S01]  /*21ef0*/  IMAD.MOV.U32 R2, RZ, RZ, R10 ;  /* 0x000000ffff027224 */ /* 0x000fe200078e000a */
[----:B------:R-:W-:-:S03]  /*21f00*/  ISETP.NE.AND P0, PT, R3, 0x2, PT ;  /* 0x000000020300780c */ /* 0x000fc60003f05270 */
[----:B------:R2:W5:Y:S01]  /*21f10*/  @!P1 LDG.E R8, desc[UR44][R6.64] ;  /* 0x0000002c06089981 */ /* 0x000562000c1e1900 */
[----:B------:R-:W-:Y:S02]  /*21f20*/  ISETP.GT.AND P1, PT, R2, R11, PT ;  /* 0x0000000b0200720c */ /* 0x000fe40003f24270 */
        /* <DEDUP_REMOVED lines=9> */
[----:B------:R0:W-:Y:S06]  /*21fc0*/  STL [R1+0x4], R6 ;  /* 0x0000040601007387 */ /* 0x0001ec0000100800 */
[----:B------:R-:W-:Y:S05]  /*21fd0*/  @!P2 BRA `(.L_x_14740) ;  /* 0x000000000004a947 */ /* 0x000fea0003800000 */
[----:B------:R-:W-:Y:S01]  /*21fe0*/  BPT.TRAP 0x1 ;  /* 0x000000040000795c */ /* 0x000fe20000300000 */
.L_x_14740:
        /* <DEDUP_REMOVED lines=8> */
.L_x_14881:
[----:B------:R-:W-:Y:S05]  /*22070*/  BSYNC B0 ;  /* 0x0000000000007941 */ /* 0x000fea0003800000 */
.L_x_14741:
        /* <DEDUP_REMOVED lines=69> */
.L_x_14893:
        /* <DEDUP_REMOVED lines=11> */
.L_x_14744:
        /* <DEDUP_REMOVED lines=11> */
.L_x_14745:
[----:B------:R1:W-:Y:S01]  /*22630*/  SYNCS.ARRIVE.TRANS64.A1T0 RZ, [R6+URZ+0x13270], RZ ;  /* 0x013270ff06ff79a7 */ /* 0x0003e2000810003f */
[----:B------:R-:W-:Y:S05]  /*22640*/  @!P3 BRA `(.L_x_14746) ;  /* 0x000000000004b947 */ /* 0x000fea0003800000 */
[----:B------:R-:W-:Y:S01]  /*22650*/  BPT.TRAP 0x1 ;  /* 0x000000040000795c */ /* 0x000fe20000300000 */
.L_x_14746:
[----:B------:R-:W2:Y:S01]  /*22660*/  LDL R2, [R1+0x8] ;  /* 0x0000080001027983 */ /* 0x000ea20000100800 */
[----:B------:R-:W-:Y:S01]  /*22670*/  BSSY B0, `(.L_x_14747) ;  /* 0x0000003000007945 */ /* 0x000fe20003800000 */
[----:B--2---:R-:W2:Y:S03]  /*22680*/  SYNCS.PHASECHK.TRANS64.TRYWAIT P0, [R6+URZ+0x13240], R2 ;  /* 0x01324002060075a7 */ /* 0x004ea6000800017f */
[----:B--2---:R-:W-:Y:S05]  /*22690*/  @!P0 BRA `(.L_x_14748) ;  /* 0x0000004c00908947 */ /* 0x004fea0003800000 */
.L_x_14894:
[----:B------:R-:W-:Y:S05]  /*226a0*/  BSYNC B0 ;  /* 0x0000000000007941 */ /* 0x000fea0003800000 */
.L_x_14747:
        /* <DEDUP_REMOVED lines=61> */
.L_x_14906:
        /* <DEDUP_REMOVED lines=8> */
.L_x_14750:
        /* <DEDUP_REMOVED lines=11> */
.L_x_14751:
[----:B------:R-:W4:Y:S01]  /*22bb0*/  LDL R0, [R1+0x54] ;  /* 0x0000540001007983 */ /* 0x000f220000100800 */
[----:B------:R0:W-:Y:S01]  /*22bc0*/  SYNCS.ARRIVE.TRANS64.A1T0 RZ, [R6+URZ+0x13230], RZ ;  /* 0x013230ff06ff79a7 */ /* 0x0001e2000810003f */
[----:B----4-:R-:W-:-:S13]  /*22bd0*/  ISETP.NE.AND P0, PT, R0, 0x3, PT ;  /* 0x000000030000780c */ /* 0x010fda0003f05270 */
[----:B0-----:R-:W-:Y:S05]  /*22be0*/  @!P0 BRA `(.L_x_14752) ;  /* 0x0000000000048947 */ /* 0x001fea0003800000 */
[----:B------:R-:W-:Y:S01]  /*22bf0*/  BPT.TRAP 0x1 ;  /* 0x000000040000795c */ /* 0x000fe20000300000 */
.L_x_14752:
[----:B------:R-:W-:Y:S01]  /*22c00*/  LOP3.LUT R0, R25, 0x1, RZ, 0x3c, !PT ;  /* 0x0000000119007812 */ /* 0x000fe200078e3cff */
[----:B---3--:R-:W-:Y:S01]  /*22c10*/  IMAD R2, R21, 0x8, R17 ;  /* 0x0000000815027824 */ /* 0x008fe200078e0211 */
[----:B------:R-:W-:Y:S02]  /*22c20*/  BSSY B0, `(.L_x_14753) ;  /* 0x0000004000007945 */ /* 0x000fe40003800000 */
[----:B------:R-:W-:-:S04]  /*22c30*/  SHF.L.U32 R0, R0, 0x1f, RZ ;  /* 0x0000001f00007819 */ /* 0x000fc800000006ff */
[----:B------:R-:W0:Y:S02]  /*22c40*/  SYNCS.PHASECHK.TRANS64.TRYWAIT P2, [R2+URZ+0x13270], R0 ;  /* 0x01327000020075a7 */ /* 0x000e24000804017f */
[----:B0-----:R-:W-:Y:S05]  /*22c50*/  @!P2 BRA `(.L_x_14754) ;  /* 0x0000004c0094a947 */ /* 0x001fea0003800000 */
.L_x_14907:
[----:B------:R-:W-:Y:S05]  /*22c60*/  BSYNC B0 ;  /* 0x0000000000007941 */ /* 0x000fea0003800000 */
.L_x_14753:
[----:B------:R-:W3:Y:S02]  /*22c70*/  LDL R3, [R1+0x60] ;  /* 0x0000600001037983 */ /* 0x000ee40000100800 */
[----:B---3--:R-:W-:-:S13]  /*22c80*/  ISETP.NE.AND P2, PT, R3, 0x3, PT ;  /* 0x000000030300780c */ /* 0x008fda0003f45270 */
[----:B------:R-:W-:Y:S05]  /*22c90*/  @!P2 BRA `(.L_x_14755) ;  /* 0x000000000004a947 */ /* 0x000fea0003800000 */
[----:B------:R-:W-:Y:S01]  /*22ca0*/  BPT.TRAP 0x1 ;  /* 0x000000040000795c */ /* 0x000fe20000300000 */
.L_x_14755:
[----:B------:R-:W-:Y:S01]  /*22cb0*/  SHF.L.U32 R3, R25, 0x1f, RZ ;  /* 0x0000001f19037819 */ /* 0x000fe200000006ff */
[----:B0-----:R-:W-:-:S03]  /*22cc0*/  IMAD R0, R21, 0x2800, RZ ;  /* 0x0000280015007824 */ /* 0x001fc600078e02ff */
[----:B------:R-:W0:Y:S02]  /*22cd0*/  SYNCS.PHASECHK.TRANS64.TRYWAIT P2, [R2+URZ+0x13260], R3 ;  /* 0x01326003020075a7 */ /* 0x000e24000804017f */
[----:B0-----:R-:W-:Y:S05]  /*22ce0*/  @!P2 BRA `(.L_x_14756) ;  /* 0x0000004c0084a947 */ /* 0x001fea0003800000 */
.L_x_14908:
[----:B------:R-:W3:Y:S01]  /*22cf0*/  LDL R12, [R1+0x60] ;  /* 0x00006000010c7983 */ /* 0x000ee20000100800 */
[----:B0-----:R-:W-:Y:S01]  /*22d00*/  LOP3.LUT R3, R0, R23, RZ, 0xfc, !PT ;  /* 0x0000001700037212 */ /* 0x001fe200078efcff */
[----:B------:R-:W-:Y:S05]  /*22d10*/  WARPSYNC.ALL ;  /* 0x0000000000007948 */ /* 0x000fea0003800000 */
[----:B------:R-:W-:-:S05]  /*22d20*/  IMAD.IADD R3, R17, 0x1, R3 ;  /* 0x0000000111037824 */ /* 0x000fca00078e0203 */
[----:B-1----:R0:W2:Y:S02]  /*22d30*/  LDSM.16.MT88.4 R4, [R3+0x6000] ;  /* 0x006000000304783b */ /* 0x0020a40000004200 */
[----:B0-----:R-:W-:-:S05]  /*22d40*/  LOP3.LUT R3, R0, R22, RZ, 0xfc, !PT ;  /* 0x0000001600037212 */ /* 0x001fca00078efcff */
[----:B------:R-:W-:Y:S01]  /*22d50*/  IMAD.IADD R3, R19, 0x1, R3 ;  /* 0x0000000113037824 */ /* 0x000fe200078e0203 */
        /* <DEDUP_REMOVED lines=31> */
[----:B------:R-:W-:Y:S02]  /*22f50*/  IMAD.IADD R4, R17, 0x1, R4 ;  /* 0x0000000111047824 */ /* 0x000fe400078e0204 */
[----:B------:R-:W-:-:S04]  /*22f60*/  IMAD.IADD R3, R19, 0x1, R3 ;  /* 0x0000000113037824 */ /* 0x000fc800078e0203 */
[----:B------:R-:W0:Y:S01]  /*22f70*/  LDSM.16.MT88.4 R4, [R4+0x6000] ;  /* 0x006000000404783b */ /* 0x000e220000004200 */
[----:B---3--:R-:W-:Y:S02]  /*22f80*/  ISETP.NE.AND P2, PT, R12, 0x3, PT ;  /* 0x000000030c00780c */ /* 0x008fe40003f45270 */
[C-C-:B0-----:R-:W-:Y:S02]  /*22f90*/  PRMT R8, R4.reuse, 0x6420, R5.reuse ;  /* 0x0000642004087816 */ /* 0x141fe40000000005 */
[----:B------:R-:W-:Y:S02]  /*22fa0*/  PRMT R9, R4, 0x7531, R5 ;  /* 0x0000753104097816 */ /* 0x000fe40000000005 */
[C-C-:B------:R-:W-:Y:S02]  /*22fb0*/  PRMT R10, R6.reuse, 0x6420, R7.reuse ;  /* 0x00006420060a7816 */ /* 0x140fe40000000007 */
[----:B------:R-:W-:-:S05]  /*22fc0*/  PRMT R11, R6, 0x7531, R7 ;  /* 0x00007531060b7816 */ /* 0x000fca0000000007 */
        /* <DEDUP_REMOVED lines=19> */
.L_x_14757:
[----:B-1----:R1:W-:Y:S01]  /*23100*/  SYNCS.ARRIVE.TRANS64.A1T0 RZ, [R2+URZ+0x13250], RZ ;  /* 0x013250ff02ff79a7 */ /* 0x0023e2000810003f */
[----:B------:R-:W-:Y:S06]  /*23110*/  BAR.SYNC.DEFER_BLOCKING 0x2, 0x80 ;  /* 0x0082000000007b1d */ /* 0x000fec0000010000 */
[----:B------:R-:W-:Y:S05]  /*23120*/  @!P0 BRA `(.L_x_14758) ;  /* 0x0000000000048947 */ /* 0x000fea0003800000 */
[----:B------:R-:W-:Y:S01]  /*23130*/  BPT.TRAP 0x1 ;  /* 0x000000040000795c */ /* 0x000fe20000300000 */
.L_x_14758:
[----:B0-----:R-:W2:Y:S01]  /*23140*/  LDL R0, [R1+0x34] ;  /* 0x0000340001007983 */ /* 0x001ea20000100800 */
[----:B-1----:R-:W-:-:S03]  /*23150*/  VIADD R2, R2, 0x13280 ;  /* 0x0001328002027836 */ /* 0x002fc60000000000 */
[----:B------:R3:W5:Y:S04]  /*23160*/  LDL R21, [R1+0xc] ;  /* 0x00000c0001157983 */ /* 0x0007680000100800 */
[----:B------:R3:W5:Y:S01]  /*23170*/  LDL R25, [R1+0x1c] ;  /* 0x00001c0001197983 */ /* 0x0007620000100800 */
[----:B--2---:R-:W-:-:S04]  /*23180*/  PRMT R2, R0, 0x654, R2 ;  /* 0x0000065400027816 */ /* 0x004fc80000000002 */
[----:B------:R3:W-:Y:S01]  /*23190*/  SYNCS.ARRIVE.TRANS64.RED.A1T0 RZ, [R2+URZ], RZ ;  /* 0x000000ff02ff79a7 */ /* 0x0007e2000810043f */
[----:B------:R-:W-:Y:S05]  /*231a0*/  @P1 BRA `(.L_x_14759) ;  /* 0xffffffe800681947 */ /* 0x000fea000383ffff */
.L_x_14739:
[----:B------:R-:W3:Y:S02]  /*231b0*/  S2R R0, SR_TID.X ;  /* 0x0000000000007919 */ /* 0x000ee40000002100 */
        /* <DEDUP_REMOVED lines=18> */
.L_x_14761:
[----:B------:R-:W-:Y:S05]  /*232e0*/  BSYNC B0 ;  /* 0x0000000000007941 */ /* 0x000fea0003800000 */
.L_x_14760:
[----:B------:R-:W-:Y:S05]  /*232f0*/  @!P0 BRA `(.L_x_14762) ;  /* 0x0000000000048947 */ /* 0x000fea0003800000 */
[----:B------:R-:W-:Y:S01]  /*23300*/  BPT.TRAP 0x1 ;  /* 0x000000040000795c */ /* 0x000fe20000300000 */
.L_x_14762:
        /* <DEDUP_REMOVED lines=8> */
.L_x_14909:
[----:B------:R-:W-:Y:S05]  /*23390*/  BSYNC B0 ;  /* 0x0000000000007941 */ /* 0x000fea0003800000 */
.L_x_14763:
[----:B------:R-:W2:Y:S02]  /*233a0*/  LDL R2, [R1+0x60] ;  /* 0x0000600001027983 */ /* 0x000ea40000100800 */
[----:B--2---:R-:W-:-:S13]  /*233b0*/  ISETP.NE.AND P1, PT, R2, 0x3, PT ;  /* 0x000000030200780c */ /* 0x004fda0003f25270 */
[----:B------:R-:W-:Y:S05]  /*233c0*/  @!P1 BRA `(.L_x_14765) ;  /* 0x0000000000049947 */ /* 0x000fea0003800000 */
[----:B------:R-:W-:Y:S01]  /*233d0*/  BPT.TRAP 0x1 ;  /* 0x000000040000795c */ /* 0x000fe20000300000 */
.L_x_14765:
[----:B------:R-:W1:Y:S02]  /*233e0*/  LDL R2, [R1+0x1c] ;  /* 0x00001c0001027983 */ /* 0x000e640000100800 */
[----:B-1----:R-:W-:-:S04]  /*233f0*/  SHF.L.U32 R3, R2, 0x1f, RZ ;  /* 0x0000001f02037819 */ /* 0x002fc800000006ff */
[----:B------:R-:W1:Y:S02]  /*23400*/  SYNCS.PHASECHK.TRANS64.TRYWAIT P1, [R0+URZ+0x13260], R3 ;  /* 0x01326003000075a7 */ /* 0x000e64000802017f */
[----:B-1----:R-:W-:Y:S05]  /*23410*/  @!P1 BRA `(.L_x_14766) ;  /* 0x0000004400e09947 */ /* 0x002fea0003800000 */
.L_x_14910:
[----:B------:R-:W2:Y:S04]  /*23420*/  LDL R12, [R1+0xc] ;  /* 0x00000c00010c7983 */ /* 0x000ea80000100800 */
[----:B------:R-:W3:Y:S01]  /*23430*/  LDL R13, [R1+0x60] ;  /* 0x00006000010d7983 */ /* 0x000ee20000100800 */
[----:B------:R-:W-:Y:S05]  /*23440*/  WARPSYNC.ALL ;  /* 0x0000000000007948 */ /* 0x000fea0003800000 */
[----:B--2---:R-:W-:-:S05]  /*23450*/  IMAD R2, R12, 0x2800, RZ ;  /* 0x000028000c027824 */ /* 0x004fca00078e02ff */
[----:B------:R-:W-:-:S05]  /*23460*/  LOP3.LUT R4, R2, R23, RZ, 0xfc, !PT ;  /* 0x0000001702047212 */ /* 0x000fca00078efcff */
[----:B------:R-:W-:-:S06]  /*23470*/  IMAD.IADD R5, R17, 0x1, R4 ;  /* 0x0000000111057824 */ /* 0x000fcc00078e0204 */
[----:B0-----:R-:W0:Y:S01]  /*23480*/  LDSM.16.MT88.4 R4, [R5+0x6000] ;  /* 0x006000000504783b */ /* 0x001e220000004200 */
        /* <DEDUP_REMOVED lines=45> */
[----:B------:R-:W-:-:S05]  /*23760*/  LOP3.LUT R2, R2, R22, RZ, 0xfc, !PT ;  /* 0x0000001602027212 */ /* 0x000fca00078efcff */
[----:B------:R-:W-:Y:S01]  /*23770*/  IMAD.IADD R19, R19, 0x1, R2 ;  /* 0x0000000113137824 */ /* 0x000fe200078e0202 */
        /* <DEDUP_REMOVED lines=13> */
.L_x_14767:
[----:B-1----:R1:W-:Y:S01]  /*23850*/  SYNCS.ARRIVE.TRANS64.A1T0 RZ, [R0+URZ+0x13250], RZ ;  /* 0x013250ff00ff79a7 */ /* 0x0023e2000810003f */
[----:B------:R-:W-:Y:S06]  /*23860*/  BAR.SYNC.DEFER_BLOCKING 0x2, 0x80 ;  /* 0x0082000000007b1d */ /* 0x000fec0000010000 */
[----:B------:R-:W-:Y:S05]  /*23870*/  @!P0 BRA `(.L_x_14768) ;  /* 0x0000000000048947 */ /* 0x000fea0003800000 */
[----:B------:R-:W-:Y:S01]  /*23880*/  BPT.TRAP 0x1 ;  /* 0x000000040000795c */ /* 0x000fe20000300000 */
.L_x_14768:
        /* <DEDUP_REMOVED lines=12> */
.L_x_14709:
[----:B------:R-:W-:-:S13]  /*23950*/  LOP3.LUT P0, RZ, R16, 0x10, RZ, 0xc0, !PT ;  /* 0x0000001010ff7812 */ /* 0x000fda000780c0ff */
        /* <DEDUP_REMOVED lines=8> */
[----:B-----5:R3:W4:Y:S01]  /*239e0*/  LDS.128 R24, [R17+0x132d0] ;  /* 0x0132d00011187984 */ /* 0x0207220000000c00 */
[----:B------:R-:W-:Y:S06]  /*239f0*/  BAR.ARV 0x4, 0x200 ;  /* 0x0108000000007b1d */ /* 0x000fec0000002000 */
[----:B------:R-:W-:Y:S05]  /*23a00*/  BRA `(.L_x_14770) ;  /* 0x0000000800d47947 */ /* 0x000fea0003800000 */
.L_x_14769:
[----:B-1----:R-:W1:Y:S01]  /*23a10*/  S2R R0, SR_TID.X ;  /* 0x0000000000007919 */ /* 0x002e620000002100 */
[----:B------:R-:W-:Y:S01]  /*23a20*/  UMOV UR4, 0xffffffff ;  /* 0xffffffff00047882 */ /* 0x000fe20000000000 */
[----:B-1----:R-:W-:-:S04]  /*23a30*/  LOP3.LUT R4, R0, 0x1f, RZ, 0xc0, !PT ;  /* 0x0000001f00047812 */ /* 0x002fc800078ec0ff */
[----:B------:R-:W-:Y:S01]  /*23a40*/  ISETP.NE.AND P0, PT, R4, 0x1f, PT ;  /* 0x0000001f0400780c */ /* 0x000fe20003f05270 */
[----:B------:R-:W-:-:S12]  /*23a50*/  BRA.DIV UR4, `(.L_x_14771) ;  /* 0x0000004204647947 */ /* 0x000fd8000b800000 */
[----:B0-2---:R-:W-:Y:S01]  /*23a60*/  IMAD.IADD R5, R27, 0x1, R4 ;  /* 0x000000011b057824 */ /* 0x005fe200078e0204 */
        /* <DEDUP_REMOVED lines=30> */
.L_x_14920:
[----:B------:R-:W-:Y:S02]  /*23c50*/  ULDC UR4, c[0x0][0xc38] ;  /* 0x00030e0000047ab9 */ /* 0x000fe40000000800 */
[----:B------:R-:W-:-:S04]  /*23c60*/  IMAD.U32 R4, RZ, RZ, UR4 ;  /* 0x00000004ff047e24 */ /* 0x000fc8000f8e00ff */
[----:B-1----:R-:W-:-:S04]  /*23c70*/  IMAD R24, R14, R4, RZ ;  /* 0x000000040e187224 */ /* 0x002fc800078e02ff */
[----:B------:R-:W-:-:S05]  /*23c80*/  IMAD.IADD R5, R5, 0x1, R24 ;  /* 0x0000000105057824 */ /* 0x000fca00078e0218 */
[----:B------:R-:W-:-:S13]  /*23c90*/  ISETP.GT.AND P6, PT, R5, R0, PT ;  /* 0x000000000500720c */ /* 0x000fda0003fc4270 */
[----:B------:R-:W-:Y:S05]  /*23ca0*/  @P6 BRA `(.L_x_14772) ;  /* 0x00000000009c6947 */ /* 0x000fea0003800000 */
.L_x_14777:
[----:B------:R-:W1:Y:S01]  /*23cb0*/  LDC R2, c[0x0][0xc3c] ;  /* 0x00030f00ff027b82 */ /* 0x000e620000000800 */
[----:B------:R-:W-:-:S05]  /*23cc0*/  VIADD R27, R27, 0x1f ;  /* 0x0000001f1b1b7836 */ /* 0x000fca0000000000 */
[----:B-1----:R-:W-:-:S13]  /*23cd0*/  ISETP.GE.AND P6, PT, R27, R2, PT ;  /* 0x000000021b00720c */ /* 0x002fda0003fc6270 */
[----:B------:R-:W-:Y:S05]  /*23ce0*/  @P6 BRA `(.L_x_14773) ;  /* 0x0000000400d06947 */ /* 0x000fea0003800000 */
[----:B0-----:R-:W0:Y:S01]  /*23cf0*/  S2R R3, SR_TID.X ;  /* 0x0000000000037919 */ /* 0x001e220000002100 */
[----:B------:R-:W-:Y:S01]  /*23d00*/  BSSY B0, `(.L_x_14774) ;  /* 0x0000009000007945 */ /* 0x000fe20003800000 */
[----:B0-----:R-:W-:-:S05]  /*23d10*/  LOP3.LUT R3, R3, 0x1f, RZ, 0xc0, !PT ;  /* 0x0000001f03037812 */ /* 0x001fca00078ec0ff */
[----:B------:R-:W-:-:S05]  /*23d20*/  IMAD.IADD R7, R27, 0x1, R3 ;  /* 0x000000011b077824 */ /* 0x000fca00078e0203 */
[----:B------:R-:W-:Y:S01]  /*23d30*/  ISETP.GE.OR P6, PT, R7, R2, !P0 ;  /* 0x000000020700720c */ /* 0x000fe200047c6670 */
[----:B------:R-:W-:-:S12]  /*23d40*/  IMAD.MOV.U32 R2, RZ, RZ, RZ ;  /* 0x000000ffff027224 */ /* 0x000fd800078e00ff */
[----:B------:R-:W-:Y:S05]  /*23d50*/  @P6 BRA `(.L_x_14775) ;  /* 0x00000000000c6947 */ /* 0x000fea0003800000 */
[----:B------:R-:W0:Y:S02]  /*23d60*/  LDC.64 R2, c[0x0][0xc80] ;  /* 0x00032000ff027b82 */ /* 0x000e240000000a00 */
[----:B0-----:R-:W-:-:S06]  /*23d70*/  IMAD.WIDE R2, R7, 0x4, R2 ;  /* 0x0000000407027825 */ /* 0x001fcc00078e0202 */
[----:B------:R0:W5:Y:S02]  /*23d80*/  LDG.E R2, desc[UR44][R2.64] ;  /* 0x0000002c02027981 */ /* 0x000164000c1e1900 */
.L_x_14775:
[----:B------:R-:W-:Y:S05]  /*23d90*/  BSYNC B0 ;  /* 0x0000000000007941 */ /* 0x000fea0003800000 */
.L_x_14774:
        /* <DEDUP_REMOVED lines=18> */
.L_x_14928:
[----:B------:R-:W-:Y:S02]  /*23ec0*/  ULDC UR4, c[0x0][0xc38] ;  /* 0x00030e0000047ab9 */ /* 0x000fe40000000800 */
[----:B------:R-:W-:-:S04]  /*23ed0*/  IMAD.U32 R4, RZ, RZ, UR4 ;  /* 0x00000004ff047e24 */ /* 0x000fc8000f8e00ff */
[----:B-1----:R-:W-:-:S04]  /*23ee0*/  IMAD R24, R14, R4, RZ ;  /* 0x000000040e187224 */ /* 0x002fc800078e02ff */
[----:B------:R-:W-:-:S05]  /*23ef0*/  IMAD.IADD R5, R24, 0x1, R5 ;  /* 0x0000000118057824 */ /* 0x000fca00078e0205 */
[----:B------:R-:W-:-:S13]  /*23f00*/  ISETP.GT.AND P6, PT, R5, R0, PT ;  /* 0x000000000500720c */ /* 0x000fda0003fc4270 */
[----:B------:R-:W-:Y:S05]  /*23f10*/  @!P6 BRA `(.L_x_14777) ;  /* 0xfffffffc0064e947 */ /* 0x000fea000383ffff */
.L_x_14772:
[----:B------:R-:W-:Y:S01]  /*23f20*/  IMAD.IADD R24, R5, 0x1, -R24 ;  /* 0x0000000105187824 */ /* 0x000fe200078e0a18 */
[----:B------:R-:W-:-:S03]  /*23f30*/  UMOV UR4, 0xffffffff ;  /* 0xffffffff00047882 */ /* 0x000fc60000000000 */
[----:B------:R-:W-:-:S05]  /*23f40*/  IMAD R5, R3, R4, R24 ;  /* 0x0000000403057224 */ /* 0x000fca00078e0218 */
[----:B------:R-:W-:Y:S01]  /*23f50*/  ISETP.GT.AND P6, PT, R5, R0, PT ;  /* 0x000000000500720c */ /* 0x000fe20003fc4270 */
[----:B------:R-:W-:-:S12]  /*23f60*/  BRA.DIV UR4, `(.L_x_14778) ;  /* 0x0000004604047947 */ /* 0x000fd8000b800000 */
[----:B------:R-:W-:-:S04]  /*23f70*/  VOTE.ANY R5, PT, !P6 ;  /* 0x0000000000057806 */ /* 0x000fc800070e0100 */
[----:B------:R-:W1:Y:S02]  /*23f80*/  POPC R6, R5 ;  /* 0x0000000500067309 */ /* 0x000e640000000000 */
[----:B-1---5:R1:W2:Y:S02]  /*23f90*/  SHFL.IDX PT, R25, R2, R6, 0x1f ;  /* 0x00001f0602197589 */ /* 0x0222a400000e0000 */
.L_x_14932:
[----:B------:R-:W-:Y:S01]  /*23fa0*/  ISETP.NE.AND P0, PT, R5, RZ, PT ;  /* 0x000000ff0500720c */ /* 0x000fe20003f05270 */
[----:B------:R-:W-:-:S12]  /*23fb0*/  IMAD.MOV.U32 R5, RZ, RZ, RZ ;  /* 0x000000ffff057224 */ /* 0x000fd800078e00ff */
[----:B------:R-:W-:Y:S05]  /*23fc0*/  @!P0 BRA `(.L_x_14779) ;  /* 0x0000000000108947 */ /* 0x000fea0003800000 */
[----:B------:R-:W-:Y:S01]  /*23fd0*/  UMOV UR4, 0xffffffff ;  /* 0xffffffff00047882 */ /* 0x000fe20000000000 */
[----:B------:R-:W-:Y:S02]  /*23fe0*/  VIADD R12, R6, 0xffffffff ;  /* 0xffffffff060c7836 */ /* 0x000fe40000000000 */
[----:B------:R-:W-:Y:S05]  /*23ff0*/  BRA.DIV UR4, `(.L_x_14780) ;  /* 0x0000004604287947 */ /* 0x000fea000b800000 */
[----:B------:R3:W4:Y:S02]  /*24000*/  SHFL.IDX PT, R5, R3, R12, 0x1f ;  /* 0x00001f0c03057589 */ /* 0x00072400000e0000 */
.L_x_14779:
        /* <DEDUP_REMOVED lines=66> */
.L_x_14773:
[----:B------:R-:W-:Y:S01]  /*24430*/  UMOV UR4, URZ ;  /* 0x0000003f00047c82 */ /* 0x000fe20008000000 */
[----:B------:R-:W-:Y:S01]  /*24440*/  UMOV UR5, URZ ;  /* 0x0000003f00057c82 */ /* 0x000fe20008000000 */
[----:B------:R-:W-:Y:S01]  /*24450*/  ULDC UR6, c[0x0][0xc3c] ;  /* 0x00030f0000067ab9 */ /* 0x000fe20000000800 */
[----:B------:R-:W-:Y:S02]  /*24460*/  IMAD.MOV.U32 R24, RZ, RZ, R0 ;  /* 0x000000ffff187224 */ /* 0x000fe400078e0000 */
[----:B-----5:R-:W-:Y:S02]  /*24470*/  IMAD.U32 R25, RZ, RZ, UR4 ;  /* 0x00000004ff197e24 */ /* 0x020fe4000f8e00ff */
[----:B------:R-:W-:Y:S02]  /*24480*/  IMAD.U32 R26, RZ, RZ, UR5 ;  /* 0x00000005ff1a7e24 */ /* 0x000fe4000f8e00ff */
[----:B------:R-:W-:-:S07]  /*24490*/  IMAD.U32 R27, RZ, RZ, UR6 ;  /* 0x00000006ff1b7e24 */ /* 0x000fce000f8e00ff */
.L_x_14781:
        /* <DEDUP_REMOVED lines=12> */
.L_x_14770:
[----:B------:R-:W-:Y:S02]  /*24560*/  ULDC UR4, c[0x0][0xc3c] ;  /* 0x00030f0000047ab9 */ /* 0x000fe40000000800 */
[----:B----4-:R-:W-:-:S13]  /*24570*/  ISETP.GE.AND P0, PT, R27, UR4, PT ;  /* 0x000000041b007c0c */ /* 0x010fda000bf06270 */
[----:B------:R-:W-:Y:S05]  /*24580*/  @!P0 BRA `(.L_x_14782) ;  /* 0xffffff9000cc8947 */ /* 0x000fea000383ffff */
[----:B------:R-:W-:Y:S05]  /*24590*/  BSYNC B7 ;  /* 0x0000000000077941 */ /* 0x000fea0003800000 */
.L_x_14656:
[----:B---3--:R-:W3:Y:S01]  /*245a0*/  LDL.LU R0, [R1+0x5c] ;  /* 0x00005c0001007983 */ /* 0x008ee20000300800 */
[----:B------:R-:W-:Y:S01]  /*245b0*/  BSSY B0, `(.L_x_14783) ;  /* 0x000000b000007945 */ /* 0x000fe20003800000 */
[----:B0-2---:R-:W0:Y:S01]  /*245c0*/  S2R R5, SR_CgaCtaId ;  /* 0x0000000000057919 */ /* 0x005e220000008800 */
        /* <DEDUP_REMOVED lines=9> */
.L_x_14935:
[----:B------:R-:W-:Y:S05]  /*24660*/  BSYNC B0 ;  /* 0x0000000000007941 */ /* 0x000fea0003800000 */
.L_x_14783:
[----:B------:R-:W-:-:S03]  /*24670*/  UMOV UR4, 0xffffffff ;  /* 0xffffffff00047882 */ /* 0x000fc60000000000 */
[----:B------:R-:W-:Y:S05]  /*24680*/  BRA.DIV UR4, `(.L_x_14785) ;  /* 0x0000003e04c07947 */ /* 0x000fea000b800000 */
[----:B0-----:R-:W0:Y:S02]  /*24690*/  S2R R0, SR_TID.X ;  /* 0x0000000000007919 */ /* 0x001e240000002100 */
[----:B0-----:R-:W-:-:S04]  /*246a0*/  SHF.R.U32.HI R0, RZ, 0x5, R0 ;  /* 0x00000005ff007819 */ /* 0x001fc80000011600 */
[----:B------:R-:W-:-:S05]  /*246b0*/  LOP3.LUT R0, R0, 0x3, RZ, 0xc0, !PT ;  /* 0x0000000300007812 */ /* 0x000fca00078ec0ff */
[----:B------:R0:W1:Y:S02]  /*246c0*/  SHFL.IDX PT, R14, R0, RZ, 0x1f ;  /* 0x00001fff000e7589 */ /* 0x00006400000e0000 */
.L_x_14938:
[----:B-1----:R-:W-:-:S13]  /*246d0*/  ISETP.NE.AND P0, PT, R14, RZ, PT ;  /* 0x000000ff0e00720c */ /* 0x002fda0003f05270 */
[----:B------:R-:W-:Y:S05]  /*246e0*/  @P0 BRA `(.L_x_14465) ;  /* 0x0000000000b40947 */ /* 0x000fea0003800000 */
[----:B------:R-:W-:-:S03]  /*246f0*/  UMOV UR4, 0xffffffff ;  /* 0xffffffff00047882 */ /* 0x000fc60000000000 */
[----:B------:R-:W-:Y:S05]  /*24700*/  BRA.DIV UR4, `(.L_x_14786) ;  /* 0x0000003e04d47947 */ /* 0x000fea000b800000 */
[----:B------:R-:W-:-:S13]  /*24710*/  ELECT P6, URZ, PT ;  /* 0x00000000003f782f */ /* 0x000fda00038c0000 */
.L_x_14941:
[----:B------:R-:W-:Y:S05]  /*24720*/  @!P6 BRA `(.L_x_14465) ;  /* 0x0000000000a4e947 */ /* 0x000fea0003800000 */
[----:B0-----:R-:W2:Y:S02]  /*24730*/  LDL.LU R0, [R1+0x40] ;  /* 0x0000400001007983 */ /* 0x001ea40000300800 */
[----:B--2---:R-:W-:-:S04]  /*24740*/  LOP3.LUT R0, R0, 0x2, RZ, 0xfc, !PT ;  /* 0x0000000200007812 */ /* 0x004fc800078efcff */
[----:B------:R-:W-:-:S13]  /*24750*/  ISETP.NE.AND P0, PT, R0, 0x3, PT ;  /* 0x000000030000780c */ /* 0x000fda0003f05270 */
[----:B------:R-:W-:Y:S05]  /*24760*/  @!P0 BRA `(.L_x_14787) ;  /* 0x0000000000048947 */ /* 0x000fea0003800000 */
[----:B------:R-:W-:Y:S01]  /*24770*/  BPT.TRAP 0x1 ;  /* 0x000000040000795c */ /* 0x000fe20000300000 */
.L_x_14787:
[----:B------:R-:W2:Y:S04]  /*24780*/  LDL R2, [R1+0x1c] ;  /* 0x00001c0001027983 */ /* 0x000ea80000100800 */
[----:B------:R-:W3:Y:S01]  /*24790*/  LDL.LU R0, [R1+0xc] ;  /* 0x00000c0001007983 */ /* 0x000ee20000300800 */
[----:B--2---:R-:W-:Y:S01]  /*247a0*/  SHF.L.U32 R3, R2, 0x1f, RZ ;  /* 0x0000001f02037819 */ /* 0x004fe200000006ff */
[C---:B---3--:R-:W-:Y:S02]  /*247b0*/  IMAD R4, R0.reuse, 0x8, R5 ;  /* 0x0000000800047824 */ /* 0x048fe400078e0205 */
[----:B------:R-:W-:Y:S02]  /*247c0*/  VIADD R0, R0, 0x1 ;  /* 0x0000000100007836 */ /* 0x000fe40000000000 */
[----:B------:R-:W0:Y:S03]  /*247d0*/  SYNCS.PHASECHK.TRANS64.TRYWAIT P1, [R4+URZ+0x13240], R3 ;  /* 0x01324003040075a7 */ /* 0x000e26000802017f */
[----:B------:R-:W-:-:S04]  /*247e0*/  ISETP.NE.AND P2, PT, R0, 0x2, PT ;  /* 0x000000020000780c */ /* 0x000fc80003f45270 */
[----:B------:R-:W-:Y:S01]  /*247f0*/  SEL R2, RZ, 0x1, P2 ;  /* 0x00000001ff027807 */ /* 0x000fe20001000000 */
[----:B0-----:R-:W-:Y:S08]  /*24800*/  @!P1 BRA `(.L_x_14788) ;  /* 0x0000003c00b49947 */ /* 0x001ff00003800000 */
.L_x_14942:
[----:B------:R-:W2:Y:S01]  /*24810*/  LDL.LU R6, [R1+0x1c] ;  /* 0x00001c0001067983 */ /* 0x000ea20000300800 */
[----:B------:R-:W-:Y:S02]  /*24820*/  SEL R0, R0, RZ, P2 ;  /* 0x000000ff00007207 */ /* 0x000fe40001000000 */
[----:B--2---:R-:W-:Y:S01]  /*24830*/  LOP3.LUT R2, R6, R2, RZ, 0x3c, !PT ;  /* 0x0000000206027212 */ /* 0x004fe200078e3cff */
[----:B------:R-:W-:Y:S06]  /*24840*/  @!P0 BRA `(.L_x_14789) ;  /* 0x0000000000048947 */ /* 0x000fec0003800000 */
[----:B------:R-:W-:Y:S01]  /*24850*/  BPT.TRAP 0x1 ;  /* 0x000000040000795c */ /* 0x000fe20000300000 */
.L_x_14789:
[----:B------:R-:W-:Y:S01]  /*24860*/  IMAD R5, R0, 0x8, R5 ;  /* 0x0000000800057824 */ /* 0x000fe200078e0205 */
[----:B------:R-:W-:-:S04]  /*24870*/  SHF.L.U32 R0, R2, 0x1f, RZ ;  /* 0x0000001f02007819 */ /* 0x000fc800000006ff */
[----:B------:R-:W1:Y:S02]  /*24880*/  SYNCS.PHASECHK.TRANS64.TRYWAIT P1, [R5+URZ+0x13240], R0 ;  /* 0x01324000050075a7 */ /* 0x000e64000802017f */
[----:B-1----:R-:W-:Y:S05]  /*24890*/  @!P1 BRA `(.L_x_14790) ;  /* 0x0000003c00a49947 */ /* 0x002fea0003800000 */
.L_x_14943:
[----:B------:R-:W-:Y:S05]  /*248a0*/  @!P0 BRA `(.L_x_14791) ;  /* 0x0000000000048947 */ /* 0x000fea0003800000 */
[----:B------:R-:W-:Y:S01]  /*248b0*/  BPT.TRAP 0x1 ;  /* 0x000000040000795c */ /* 0x000fe20000300000 */
.L_x_14791:
[----:B------:R-:W2:Y:S02]  /*248c0*/  SYNCS.PHASECHK.TRANS64.TRYWAIT P1, [R4+URZ+0x13260], R3 ;  /* 0x01326003040075a7 */ /* 0x000ea4000802017f */
[----:B--2---:R-:W-:Y:S05]  /*248d0*/  @!P1 BRA `(.L_x_14792) ;  /* 0x0000003c00a89947 */ /* 0x004fea0003800000 */
.L_x_14944:
[----:B------:R-:W-:Y:S05]  /*248e0*/  @!P0 BRA `(.L_x_14793) ;  /* 0x0000000000048947 */ /* 0x000fea0003800000 */
[----:B------:R-:W-:Y:S01]  /*248f0*/  BPT.TRAP 0x1 ;  /* 0x000000040000795c */ /* 0x000fe20000300000 */
.L_x_14793:
[----:B------:R-:W3:Y:S02]  /*24900*/  SYNCS.PHASECHK.TRANS64.TRYWAIT P1, [R5+URZ+0x13260], R0 ;  /* 0x01326000050075a7 */ /* 0x000ee4000802017f */
[----:B---3--:R-:W-:Y:S05]  /*24910*/  @!P1 BRA `(.L_x_14794) ;  /* 0x0000003c00ac9947 */ /* 0x008fea0003800000 */
.L_x_14945:
[----:B------:R-:W-:Y:S05]  /*24920*/  @!P0 BRA `(.L_x_14795) ;  /* 0x0000000000048947 */ /* 0x000fea0003800000 */
[----:B------:R-:W-:Y:S01]  /*24930*/  BPT.TRAP 0x1 ;  /* 0x000000040000795c */ /* 0x000fe20000300000 */
.L_x_14795:
[----:B------:R-:W4:Y:S02]  /*24940*/  SYNCS.PHASECHK.TRANS64.TRYWAIT P1, [R4+URZ+0x13280], R3 ;  /* 0x01328003040075a7 */ /* 0x000f24000802017f */
[----:B----4-:R-:W-:Y:S05]  /*24950*/  @!P1 BRA `(.L_x_14796) ;  /* 0x0000003c00b09947 */ /* 0x010fea0003800000 */
.L_x_14946:
[----:B------:R-:W-:Y:S05]  /*24960*/  @!P0 BRA `(.L_x_14797) ;  /* 0x0000000000048947 */ /* 0x000fea0003800000 */
[----:B------:R-:W-:Y:S01]  /*24970*/  BPT.TRAP 0x1 ;  /* 0x000000040000795c */ /* 0x000fe20000300000 */
.L_x_14797:
[----:B------:R0:W0:Y:S02]  /*24980*/  SYNCS.PHASECHK.TRANS64.TRYWAIT P0, [R5+URZ+0x13280], R0 ;  /* 0x01328000050075a7 */ /* 0x000024000800017f */
[----:B0-----:R-:W-:Y:S05]  /*24990*/  @!P0 NANOSLEEP.SYNCS 0x989680 ;  /* 0x009896800000895d */ /* 0x001fea0003900000 */
[----:B------:R-:W0:Y:S02]  /*249a0*/  @!P0 SYNCS.PHASECHK.TRANS64 P0, [R5+URZ+0x13280], R0 ;  /* 0x01328000050085a7 */ /* 0x000e24000800007f */
[----:B0-----:R-:W-:Y:S05]  /*249b0*/  @!P0 BRA `(.L_x_14797) ;  /* 0xfffffffc00f08947 */ /* 0x001fea000383ffff */
.L_x_14465:
[----:B------:R-:W-:Y:S05]  /*249c0*/  BSYNC B8 ;  /* 0x0000000000087941 */ /* 0x000fea0003800000 */
.L_x_14462:
[----:B------:R-:W-:Y:S05]  /*249d0*/  EXIT ;  /* 0x000000000000794d */ /* 0x000fea0003800000 */
.L_x_14489:
[----:B-1----:R1:W2:Y:S02]  /*249e0*/  SYNCS.PHASECHK.TRANS64.TRYWAIT P5, [R48+URZ+0x13290], R73 ;  /* 0x01329049300075a7 */ /* 0x0022a400080a017f */
[----:B--2---:R-:W-:Y:S05]  /*249f0*/  @!P5 NANOSLEEP.SYNCS 0x989680 ;  /* 0x009896800000d95d */ /* 0x004fea0003900000 */
[----:B------:R-:W2:Y:S02]  /*24a00*/  @!P5 SYNCS.PHASECHK.TRANS64 P5, [R48+URZ+0x13290], R73 ;  /* 0x013290493000d5a7 */ /* 0x000ea400080a007f */
[----:B--2---:R-:W-:Y:S05]  /*24a10*/  @!P5 BRA `(.L_x_14489) ;  /* 0xfffffffc00f0d947 */ /* 0x004fea000383ffff */
[----:B------:R-:W-:Y:S05]  /*24a20*/  BRA `(.L_x_14798) ;  /* 0xfffffddc00bc7947 */ /* 0x000fea000383ffff */
.L_x_14490:
[----:B------:R-:W-:Y:S01]  /*24a30*/  BSSY B1, `(.L_x_14799) ;  /* 0x0000007000017945 */ /* 0x000fe20003800000 */
[----:B------:R-:W-:Y:S02]  /*24a40*/  IMAD.MOV.U32 R12, RZ, RZ, RZ ;  /* 0x000000ffff0c7224 */ /* 0x000fe400078e00ff */
[----:B------:R-:W-:Y:S02]  /*24a50*/  IMAD.MOV.U32 R11, RZ, RZ, 0x1e1f ;  /* 0x00001e1fff0b7424 */ /* 0x000fe400078e00ff */
[----:B------:R-:W-:-:S07]  /*24a60*/  IMAD.MOV.U32 R15, RZ, RZ, -0x1 ;  /* 0xffffffffff0f7424 */ /* 0x000fce00078e00ff */
[----:B01----:R-:W-:Y:S05]  /*24a70*/  WARPSYNC.COLLECTIVE R15, `(.L_x_14800) ;  /* 0x000000000f087348 */ /* 0x003fea0003c00000 */
[----:B------:R2:W3:Y:S02]  /*24a80*/  SHFL.IDX P6, R14, R13, R12, R11 ;  /* 0x0000000c0d0e7389 */ /* 0x0004e400000c000b */
[----:B0123--:R-:W-:Y:S01]  /*24a90*/  ENDCOLLECTIVE ;  /* 0x000000000000791b */ /* 0x00ffe20003800000 */
.L_x_14800:
[----:B------:R-:W-:Y:S05]  /*24aa0*/  BSYNC B1 ;  /* 0x0000000000017941 */ /* 0x000fea0003800000 */
.L_x_14799:
        /* <DEDUP_REMOVED lines=8> */
.L_x_14801:
[----:B------:R-:W-:Y:S05]  /*24b30*/  BRA `(.L_x_14802) ;  /* 0xfffffddc008c7947 */ /* 0x000fea000383ffff */
.L_x_14500:
[----:B0-----:R0:W1:Y:S02]  /*24b40*/  SYNCS.PHASECHK.TRANS64.TRYWAIT P6, [R48+URZ+0x13290], R73 ;  /* 0x01329049300075a7 */ /* 0x00106400080c017f */
[----:B-1----:R-:W-:Y:S05]  /*24b50*/  @!P6 NANOSLEEP.SYNCS 0x989680 ;  /* 0x009896800000e95d */ /* 0x002fea0003900000 */
[----:B------:R-:W1:Y:S02]  /*24b60*/  @!P6 SYNCS.PHASECHK.TRANS64 P6, [R48+URZ+0x13290], R73 ;  /* 0x013290493000e5a7 */ /* 0x000e6400080c007f */
[----:B-1----:R-:W-:Y:S05]  /*24b70*/  @!P6 BRA `(.L_x_14500) ;  /* 0xfffffffc00f0e947 */ /* 0x002fea000383ffff */
[----:B------:R-:W-:Y:S05]  /*24b80*/  BRA `(.L_x_14803) ;  /* 0xfffffdec00e47947 */ /* 0x000fea000383ffff */
.L_x_14501:
[----:B------:R-:W-:Y:S01]  /*24b90*/  BSSY B1, `(.L_x_14804) ;  /* 0x0000007000017945 */ /* 0x000fe20003800000 */
[----:B------:R-:W-:Y:S02]  /*24ba0*/  IMAD.MOV.U32 R12, RZ, RZ, RZ ;  /* 0x000000ffff0c7224 */ /* 0x000fe400078e00ff */
[----:B------:R-:W-:Y:S02]  /*24bb0*/  IMAD.MOV.U32 R11, RZ, RZ, 0x1e1f ;  /* 0x00001e1fff0b7424 */ /* 0x000fe400078e00ff */
[----:B------:R-:W-:-:S07]  /*24bc0*/  IMAD.MOV.U32 R15, RZ, RZ, -0x1 ;  /* 0xffffffffff0f7424 */ /* 0x000fce00078e00ff */
[----:B0-----:R-:W-:Y:S05]  /*24bd0*/  WARPSYNC.COLLECTIVE R15, `(.L_x_14805) ;  /* 0x000000000f087348 */ /* 0x001fea0003c00000 */
[----:B------:R1:W2:Y:S02]  /*24be0*/  SHFL.IDX P6, R14, R13, R12, R11 ;  /* 0x0000000c0d0e7389 */ /* 0x0002a400000c000b */
[----:B012---:R-:W-:Y:S01]  /*24bf0*/  ENDCOLLECTIVE ;  /* 0x000000000000791b */ /* 0x007fe20003800000 */
.L_x_14805:
[----:B------:R-:W-:Y:S05]  /*24c00*/  BSYNC B1 ;  /* 0x0000000000017941 */ /* 0x000fea0003800000 */
.L_x_14804:
        /* <DEDUP_REMOVED lines=8> */
.L_x_14806:
[----:B------:R-:W-:Y:S05]  /*24c90*/  BRA `(.L_x_14807) ;  /* 0xfffffdec00b47947 */ /* 0x000fea000383ffff */
.L_x_14506:
[----:B0-----:R0:W1:Y:S02]  /*24ca0*/  SYNCS.PHASECHK.TRANS64.TRYWAIT P3, [R48+URZ+0x13290], R73 ;  /* 0x01329049300075a7 */ /* 0x001064000806017f */
[----:B-1----:R-:W-:Y:S05]  /*24cb0*/  @!P3 NANOSLEEP.SYNCS 0x989680 ;  /* 0x009896800000b95d */ /* 0x002fea0003900000 */
[----:B------:R-:W1:Y:S02]  /*24cc0*/  @!P3 SYNCS.PHASECHK.TRANS64 P3, [R48+URZ+0x13290], R73 ;  /* 0x013290493000b5a7 */ /* 0x000e64000806007f */
[----:B-1----:R-:W-:Y:S05]  /*24cd0*/  @!P3 BRA `(.L_x_14506) ;  /* 0xfffffffc00f0b947 */ /* 0x002fea000383ffff */
[----:B------:R-:W-:Y:S05]  /*24ce0*/  BRA `(.L_x_14808) ;  /* 0xfffffdfc00a07947 */ /* 0x000fea000383ffff */
.L_x_14507:
[----:B------:R-:W-:Y:S01]  /*24cf0*/  BSSY B1, `(.L_x_14809) ;  /* 0x0000007000017945 */ /* 0x000fe20003800000 */
[----:B------:R-:W-:Y:S02]  /*24d00*/  IMAD.MOV.U32 R12, RZ, RZ, RZ ;  /* 0x000000ffff0c7224 */ /* 0x000fe400078e00ff */
[----:B------:R-:W-:Y:S02]  /*24d10*/  IMAD.MOV.U32 R11, RZ, RZ, 0x1e1f ;  /* 0x00001e1fff0b7424 */ /* 0x000fe400078e00ff */
[----:B------:R-:W-:-:S07]  /*24d20*/  IMAD.MOV.U32 R15, RZ, RZ, -0x1 ;  /* 0xffffffffff0f7424 */ /* 0x000fce00078e00ff */
[----:B0-----:R-:W-:Y:S05]  /*24d30*/  WARPSYNC.COLLECTIVE R15, `(.L_x_14810) ;  /* 0x000000000f087348 */ /* 0x001fea0003c00000 */
[----:B------:R1:W2:Y:S02]  /*24d40*/  SHFL.IDX P6, R14, R13, R12, R11 ;  /* 0x0000000c0d0e7389 */ /* 0x0002a400000c000b */
[----:B012---:R-:W-:Y:S01]  /*24d50*/  ENDCOLLECTIVE ;  /* 0x000000000000791b */ /* 0x007fe20003800000 */
.L_x_14810:
[----:B------:R-:W-:Y:S05]  /*24d60*/  BSYNC B1 ;  /* 0x0000000000017941 */ /* 0x000fea0003800000 */
.L_x_14809:
        /* <DEDUP_REMOVED lines=8> */
.L_x_14811:
[----:B------:R-:W-:Y:S05]  /*24df0*/  BRA `(.L_x_14812) ;  /* 0xfffffdfc00dc7947 */ /* 0x000fea000383ffff */
.L_x_14511:
[----:B-1----:R1:W0:Y:S02]  /*24e00*/  SYNCS.PHASECHK.TRANS64.TRYWAIT P4, [R48+URZ+0x132b0], R73 ;  /* 0x0132b049300075a7 */ /* 0x002224000808017f */
[----:B0-----:R-:W-:Y:S05]  /*24e10*/  @!P4 NANOSLEEP.SYNCS 0x989680 ;  /* 0x009896800000c95d */ /* 0x001fea0003900000 */
[----:B------:R-:W0:Y:S02]  /*24e20*/  @!P4 SYNCS.PHASECHK.TRANS64 P4, [R48+URZ+0x132b0], R73 ;  /* 0x0132b0493000c5a7 */ /* 0x000e24000808007f */
[----:B0-----:R-:W-:Y:S05]  /*24e30*/  @!P4 BRA `(.L_x_14511) ;  /* 0xfffffffc00f0c947 */ /* 0x001fea000383ffff */
[----:B------:R-:W-:Y:S05]  /*24e40*/  BRA `(.L_x_14813) ;  /* 0xfffffe0000547947 */ /* 0x000fea000383ffff */
.L_x_14537:
[----:B------:R-:W-:Y:S01]  /*24e50*/  BSSY B1, `(.L_x_14814) ;  /* 0x0000007000017945 */ /* 0x000fe20003800000 */
[----:B------:R-:W-:Y:S02]  /*24e60*/  IMAD.MOV.U32 R12, RZ, RZ, RZ ;  /* 0x000000ffff0c7224 */ /* 0x000fe400078e00ff */
[----:B------:R-:W-:Y:S02]  /*24e70*/  IMAD.MOV.U32 R11, RZ, RZ, 0x1e1f ;  /* 0x00001e1fff0b7424 */ /* 0x000fe400078e00ff */
[----:B------:R-:W-:-:S07]  /*24e80*/  IMAD.MOV.U32 R15, RZ, RZ, -0x1 ;  /* 0xffffffffff0f7424 */ /* 0x000fce00078e00ff */
[----:B------:R-:W-:Y:S05]  /*24e90*/  WARPSYNC.COLLECTIVE R15, `(.L_x_14815) ;  /* 0x000000000f087348 */ /* 0x000fea0003c00000 */
[----:B------:R0:W1:Y:S02]  /*24ea0*/  SHFL.IDX P6, R14, R13, R12, R11 ;  /* 0x0000000c0d0e7389 */ /* 0x00006400000c000b */
[----:B01----:R-:W-:Y:S01]  /*24eb0*/  ENDCOLLECTIVE ;  /* 0x000000000000791b */ /* 0x003fe20003800000 */
.L_x_14815:
[----:B------:R-:W-:Y:S05]  /*24ec0*/  BSYNC B1 ;  /* 0x0000000000017941 */ /* 0x000fea0003800000 */
.L_x_14814:
        /* <DEDUP_REMOVED lines=8> */
.L_x_14816:
[----:B------:R-:W-:Y:S02]  /*24f50*/  IMAD.MOV.U32 R13, RZ, RZ, R4 ;  /* 0x000000ffff0d7224 */ /* 0x000fe400078e0004 */
[----:B------:R-:W-:-:S07]  /*24f60*/  IMAD.MOV.U32 R3, RZ, RZ, R14 ;  /* 0x000000ffff037224 */ /* 0x000fce00078e000e */
[----:B------:R-:W-:Y:S05]  /*24f70*/  WARPSYNC.COLLECTIVE R15, `(.L_x_14817) ;  /* 0x000000000f087348 */ /* 0x000fea0003c00000 */
[----:B------:R0:W1:Y:S02]  /*24f80*/  SHFL.IDX P6, R14, R13, R12, R11 ;  /* 0x0000000c0d0e7389 */ /* 0x00006400000c000b */
[----:B01----:R-:W-:Y:S01]  /*24f90*/  ENDCOLLECTIVE ;  /* 0x000000000000791b */ /* 0x003fe20003800000 */
.L_x_14817:
[----:B------:R-:W-:Y:S02]  /*24fa0*/  IMAD.MOV.U32 R13, RZ, RZ, R5 ;  /* 0x000000ffff0d7224 */ /* 0x000fe400078e0005 */
[----:B------:R-:W-:-:S07]  /*24fb0*/  IMAD.MOV.U32 R4, RZ, RZ, R14 ;  /* 0x000000ffff047224 */ /* 0x000fce00078e000e */
[----:B------:R-:W-:Y:S05]  /*24fc0*/  WARPSYNC.COLLECTIVE R15, `(.L_x_14818) ;  /* 0x000000000f087348 */ /* 0x000fea0003c00000 */
[----:B------:R0:W1:Y:S02]  /*24fd0*/  SHFL.IDX P6, R14, R13, R12, R11 ;  /* 0x0000000c0d0e7389 */ /* 0x00006400000c000b */
[----:B01----:R-:W-:Y:S01]  /*24fe0*/  ENDCOLLECTIVE ;  /* 0x000000000000791b */ /* 0x003fe20003800000 */
.L_x_14818:
[----:B------:R-:W-:Y:S05]  /*24ff0*/  BRA `(.L_x_14819) ;  /* 0xfffffe1400207947 */ /* 0x000fea000383ffff */
.L_x_14541:
[----:B-1----:R1:W2:Y:S02]  /*25000*/  SYNCS.PHASECHK.TRANS64.TRYWAIT P0, [R22+URZ+0x13200], R5 ;  /* 0x01320005160075a7 */ /* 0x0022a4000800017f */
[----:B--2---:R-:W-:Y:S05]  /*25010*/  @!P0 NANOSLEEP.SYNCS 0x989680 ;  /* 0x009896800000895d */ /* 0x004fea0003900000 */
[----:B------:R-:W2:Y:S02]  /*25020*/  @!P0 SYNCS.PHASECHK.TRANS64 P0, [R22+URZ+0x13200], R5 ;  /* 0x01320005160085a7 */ /* 0x000ea4000800007f */
[----:B--2---:R-:W-:Y:S05]  /*25030*/  @!P0 BRA `(.L_x_14541) ;  /* 0xfffffffc00f08947 */ /* 0x004fea000383ffff */
[----:B------:R-:W-:Y:S05]  /*25040*/  BRA `(.L_x_14820) ;  /* 0xfffffe1400b87947 */ /* 0x000fea000383ffff */
.L_x_14545:
[----:B------:R-:W-:Y:S01]  /*25050*/  BSSY B1, `(.L_x_14821) ;  /* 0x0000007000017945 */ /* 0x000fe20003800000 */
[----:B------:R-:W-:Y:S02]  /*25060*/  IMAD.MOV.U32 R12, RZ, RZ, RZ ;  /* 0x000000ffff0c7224 */ /* 0x000fe400078e00ff */
[----:B------:R-:W-:Y:S02]  /*25070*/  IMAD.MOV.U32 R11, RZ, RZ, 0x1e1f ;  /* 0x00001e1fff0b7424 */ /* 0x000fe400078e00ff */
[----:B------:R-:W-:-:S07]  /*25080*/  IMAD.MOV.U32 R15, RZ, RZ, -0x1 ;  /* 0xffffffffff0f7424 */ /* 0x000fce00078e00ff */
[----:B------:R-:W-:Y:S05]  /*25090*/  WARPSYNC.COLLECTIVE R15, `(.L_x_14822) ;  /* 0x000000000f087348 */ /* 0x000fea0003c00000 */
[----:B------:R0:W1:Y:S02]  /*250a0*/  SHFL.IDX P6, R14, R13, R12, R11 ;  /* 0x0000000c0d0e7389 */ /* 0x00006400000c000b */
[----:B01----:R-:W-:Y:S01]  /*250b0*/  ENDCOLLECTIVE ;  /* 0x000000000000791b */ /* 0x003fe20003800000 */
.L_x_14822:
[----:B------:R-:W-:Y:S05]  /*250c0*/  BSYNC B1 ;  /* 0x0000000000017941 */ /* 0x000fea0003800000 */
.L_x_14821:
        /* <DEDUP_REMOVED lines=8> */
.L_x_14823:
[----:B------:R-:W-:Y:S02]  /*25150*/  IMAD.MOV.U32 R13, RZ, RZ, R7 ;  /* 0x000000ffff0d7224 */ /* 0x000fe400078e0007 */
[----:B------:R-:W-:-:S07]  /*25160*/  IMAD.MOV.U32 R5, RZ, RZ, R14 ;  /* 0x000000ffff057224 */ /* 0x000fce00078e000e */
[----:B------:R-:W-:Y:S05]  /*25170*/  WARPSYNC.COLLECTIVE R15, `(.L_x_14824) ;  /* 0x000000000f087348 */ /* 0x000fea0003c00000 */
[----:B------:R0:W1:Y:S02]  /*25180*/  SHFL.IDX P6, R14, R13, R12, R11 ;  /* 0x0000000c0d0e7389 */ /* 0x00006400000c000b */
[----:B01----:R-:W-:Y:S01]  /*25190*/  ENDCOLLECTIVE ;  /* 0x000000000000791b */ /* 0x003fe20003800000 */
.L_x_14824:
[----:B------:R-:W-:Y:S02]  /*251a0*/  IMAD.MOV.U32 R13, RZ, RZ, R0 ;  /* 0x000000ffff0d7224 */ /* 0x000fe400078e0000 */
[----:B------:R-:W-:-:S07]  /*251b0*/  IMAD.MOV.U32 R7, RZ, RZ, R14 ;  /* 0x000000ffff077224 */ /* 0x000fce00078e000e */
[----:B------:R-:W-:Y:S05]  /*251c0*/  WARPSYNC.COLLECTIVE R15, `(.L_x_14825) ;  /* 0x000000000f087348 */ /* 0x000fea0003c00000 */
[----:B------:R0:W1:Y:S02]  /*251d0*/  SHFL.IDX P6, R14, R13, R12, R11 ;  /* 0x0000000c0d0e7389 */ /* 0x00006400000c000b */
[----:B01----:R-:W-:Y:S01]  /*251e0*/  ENDCOLLECTIVE ;  /* 0x000000000000791b */ /* 0x003fe20003800000 */
.L_x_14825:
[----:B------:R-:W-:Y:S05]  /*251f0*/  BRA `(.L_x_14826) ;  /* 0xfffffe2400e47947 */ /* 0x000fea000383ffff */
.L_x_14549:
[----:B0-----:R0:W1:Y:S02]  /*25200*/  SYNCS.PHASECHK.TRANS64.TRYWAIT P1, [R22+URZ+0x13200], R13 ;  /* 0x0132000d160075a7 */ /* 0x001064000802017f */
[----:B-1----:R-:W-:Y:S05]  /*25210*/  @!P1 NANOSLEEP.SYNCS 0x989680 ;  /* 0x009896800000995d */ /* 0x002fea0003900000 */
[----:B------:R-:W1:Y:S02]  /*25220*/  @!P1 SYNCS.PHASECHK.TRANS64 P1, [R22+URZ+0x13200], R13 ;  /* 0x0132000d160095a7 */ /* 0x000e64000802007f */
[----:B-1----:R-:W-:Y:S05]  /*25230*/  @!P1 BRA `(.L_x_14549) ;  /* 0xfffffffc00f09947 */ /* 0x002fea000383ffff */
[----:B------:R-:W-:Y:S05]  /*25240*/  BRA `(.L_x_14827) ;  /* 0xfffffe28006c7947 */ /* 0x000fea000383ffff */
.L_x_14553:
[----:B-1----:R1:W3:Y:S02]  /*25250*/  SYNCS.PHASECHK.TRANS64.TRYWAIT P1, [R12+URZ+0x13230], R3 ;  /* 0x013230030c0075a7 */ /* 0x0022e4000802017f */
[----:B---3--:R-:W-:Y:S05]  /*25260*/  @!P1 NANOSLEEP.SYNCS 0x989680 ;  /* 0x009896800000995d */ /* 0x008fea0003900000 */
[----:B------:R-:W3:Y:S02]  /*25270*/  @!P1 SYNCS.PHASECHK.TRANS64 P1, [R12+URZ+0x13230], R3 ;  /* 0x013230030c0095a7 */ /* 0x000ee4000802007f */
[----:B---3--:R-:W-:Y:S05]  /*25280*/  @!P1 BRA `(.L_x_14553) ;  /* 0xfffffffc00f09947 */ /* 0x008fea000383ffff */
[----:B------:R-:W-:Y:S05]  /*25290*/  BRA `(.L_x_14552) ;  /* 0xfffffe3800bc7947 */ /* 0x000fea000383ffff */
.L_x_14574:
[----:B-1----:R1:W2:Y:S02]  /*252a0*/  SYNCS.PHASECHK.TRANS64.TRYWAIT P1, [R14+URZ+0x13230], R11 ;  /* 0x0132300b0e0075a7 */ /* 0x0022a4000802017f */
[----:B--2---:R-:W-:Y:S05]  /*252b0*/  @!P1 NANOSLEEP.SYNCS 0x989680 ;  /* 0x009896800000995d */ /* 0x004fea0003900000 */
[----:B------:R-:W2:Y:S02]  /*252c0*/  @!P1 SYNCS.PHASECHK.TRANS64 P1, [R14+URZ+0x13230], R11 ;  /* 0x0132300b0e0095a7 */ /* 0x000ea4000802007f */
[----:B--2---:R-:W-:Y:S05]  /*252d0*/  @!P1 BRA `(.L_x_14574) ;  /* 0xfffffffc00f09947 */ /* 0x004fea000383ffff */
[----:B------:R-:W-:Y:S05]  /*252e0*/  BRA `(.L_x_14573) ;  /* 0xfffffe8400107947 */ /* 0x000fea000383ffff */
.L_x_14579:
[----:B-1----:R1:W2:Y:S02]  /*252f0*/  SYNCS.PHASECHK.TRANS64.TRYWAIT P1, [R15+URZ+0x13250], R10 ;  /* 0x0132500a0f0075a7 */ /* 0x0022a4000802017f */
[----:B--2---:R-:W-:Y:S05]  /*25300*/  @!P1 NANOSLEEP.SYNCS 0x989680 ;  /* 0x009896800000995d */ /* 0x004fea0003900000 */
[----:B------:R-:W2:Y:S02]  /*25310*/  @!P1 SYNCS.PHASECHK.TRANS64 P1, [R15+URZ+0x13250], R10 ;  /* 0x0132500a0f0095a7 */ /* 0x000ea4000802007f */
[----:B--2---:R-:W-:Y:S05]  /*25320*/  @!P1 BRA `(.L_x_14579) ;  /* 0xfffffffc00f09947 */ /* 0x004fea000383ffff */
[----:B------:R-:W-:Y:S05]  /*25330*/  BRA `(.L_x_14578) ;  /* 0xfffffe8800807947 */ /* 0x000fea000383ffff */
.L_x_14602:
[----:B-1----:R1:W2:Y:S02]  /*25340*/  SYNCS.PHASECHK.TRANS64.TRYWAIT P1, [R0+URZ+0x13230], R13 ;  /* 0x0132300d000075a7 */ /* 0x0022a4000802017f */
[----:B--2---:R-:W-:Y:S05]  /*25350*/  @!P1 NANOSLEEP.SYNCS 0x989680 ;  /* 0x009896800000995d */ /* 0x004fea0003900000 */
[----:B------:R-:W2:Y:S02]  /*25360*/  @!P1 SYNCS.PHASECHK.TRANS64 P1, [R0+URZ+0x13230], R13 ;  /* 0x0132300d000095a7 */ /* 0x000ea4000802007f */
[----:B--2---:R-:W-:Y:S05]  /*25370*/  @!P1 BRA `(.L_x_14602) ;  /* 0xfffffffc00f09947 */ /* 0x004fea000383ffff */
[----:B------:R-:W-:Y:S05]  /*25380*/  BRA `(.L_x_14601) ;  /* 0xfffffed400047947 */ /* 0x000fea000383ffff */
.L_x_14607:
[----:B-1----:R1:W2:Y:S02]  /*25390*/  SYNCS.PHASECHK.TRANS64.TRYWAIT P1, [R3+URZ+0x13250], R8 ;  /* 0x01325008030075a7 */ /* 0x0022a4000802017f */
[----:B--2---:R-:W-:Y:S05]  /*253a0*/  @!P1 NANOSLEEP.SYNCS 0x989680 ;  /* 0x009896800000995d */ /* 0x004fea0003900000 */
[----:B------:R-:W2:Y:S02]  /*253b0*/  @!P1 SYNCS.PHASECHK.TRANS64 P1, [R3+URZ+0x13250], R8 ;  /* 0x01325008030095a7 */ /* 0x000ea4000802007f */
[----:B--2---:R-:W-:Y:S05]  /*253c0*/  @!P1 BRA `(.L_x_14607) ;  /* 0xfffffffc00f09947 */ /* 0x004fea000383ffff */
[----:B------:R-:W-:Y:S05]  /*253d0*/  BRA `(.L_x_14606) ;  /* 0xfffffed800747947 */ /* 0x000fea000383ffff */
.L_x_14617:
[----:B-1----:R1:W2:Y:S02]  /*253e0*/  SYNCS.PHASECHK.TRANS64.TRYWAIT P1, [R0+URZ+0x13230], R11 ;  /* 0x0132300b000075a7 */ /* 0x0022a4000802017f */
[----:B--2---:R-:W-:Y:S05]  /*253f0*/  @!P1 NANOSLEEP.SYNCS 0x989680 ;  /* 0x009896800000995d */ /* 0x004fea0003900000 */
[----:B------:R-:W2:Y:S02]  /*25400*/  @!P1 SYNCS.PHASECHK.TRANS64 P1, [R0+URZ+0x13230], R11 ;  /* 0x0132300b000095a7 */ /* 0x000ea4000802007f */
[----:B--2---:R-:W-:Y:S05]  /*25410*/  @!P1 BRA `(.L_x_14617) ;  /* 0xfffffffc00f09947 */ /* 0x004fea000383ffff */
[----:B------:R-:W-:Y:S05]  /*25420*/  BRA `(.L_x_14616) ;  /* 0xffffff0000b47947 */ /* 0x000fea000383ffff */
.L_x_14622:
[----:B---3--:R3:W4:Y:S02]  /*25430*/  SYNCS.PHASECHK.TRANS64.TRYWAIT P1, [R12+URZ+0x13250], R8 ;  /* 0x013250080c0075a7 */ /* 0x008724000802017f */
[----:B----4-:R-:W-:Y:S05]  /*25440*/  @!P1 NANOSLEEP.SYNCS 0x989680 ;  /* 0x009896800000995d */ /* 0x010fea0003900000 */
[----:B------:R-:W4:Y:S02]  /*25450*/  @!P1 SYNCS.PHASECHK.TRANS64 P1, [R12+URZ+0x13250], R8 ;  /* 0x013250080c0095a7 */ /* 0x000f24000802007f */
[----:B----4-:R-:W-:Y:S05]  /*25460*/  @!P1 BRA `(.L_x_14622) ;  /* 0xfffffffc00f09947 */ /* 0x010fea000383ffff */
[----:B------:R-:W-:Y:S05]  /*25470*/  BRA `(.L_x_14621) ;  /* 0xffffff0800247947 */ /* 0x000fea000383ffff */
.L_x_14638:
[----:B-1----:R1:W2:Y:S02]  /*25480*/  SYNCS.PHASECHK.TRANS64.TRYWAIT P1, [R13+URZ+0x13250], R2 ;  /* 0x013250020d0075a7 */ /* 0x0022a4000802017f */
[----:B--2---:R-:W-:Y:S05]  /*25490*/  @!P1 NANOSLEEP.SYNCS 0x989680 ;  /* 0x009896800000995d */ /* 0x004fea0003900000 */
[----:B------:R-:W2:Y:S02]  /*254a0*/  @!P1 SYNCS.PHASECHK.TRANS64 P1, [R13+URZ+0x13250], R2 ;  /* 0x013250020d0095a7 */ /* 0x000ea4000802007f */
[----:B--2---:R-:W-:Y:S05]  /*254b0*/  @!P1 BRA `(.L_x_14638) ;  /* 0xfffffffc00f09947 */ /* 0x004fea000383ffff */
[----:B------:R-:W-:Y:S05]  /*254c0*/  BRA `(.L_x_14637) ;  /* 0xffffff4c00a47947 */ /* 0x000fea000383ffff */
.L_x_14670:
[----:B------:R-:W0:Y:S01]  /*254d0*/  S2R R9, SR_TID.X ;  /* 0x0000000000097919 */ /* 0x000e220000002100 */
[----:B------:R-:W-:Y:S01]  /*254e0*/  BSSY B1, `(.L_x_14828) ;  /* 0x000000a000017945 */ /* 0x000fe20003800000 */
[----:B------:R-:W-:Y:S02]  /*254f0*/  IMAD.MOV.U32 R12, RZ, RZ, RZ ;  /* 0x000000ffff0c7224 */ /* 0x000fe400078e00ff */
[----:B-1----:R-:W-:Y:S02]  /*25500*/  IMAD.MOV.U32 R11, RZ, RZ, 0x1f ;  /* 0x0000001fff0b7424 */ /* 0x002fe400078e00ff */
[----:B------:R-:W-:Y:S01]  /*25510*/  IMAD.MOV.U32 R15, RZ, RZ, -0x1 ;  /* 0xffffffffff0f7424 */ /* 0x000fe200078e00ff */
[----:B0-----:R-:W-:-:S04]  /*25520*/  SHF.R.U32.HI R9, RZ, 0x5, R9 ;  /* 0x00000005ff097819 */ /* 0x001fc80000011609 */
[----:B------:R-:W-:-:S05]  /*25530*/  LOP3.LUT R9, R9, 0x3, RZ, 0xc0, !PT ;  /* 0x0000000309097812 */ /* 0x000fca00078ec0ff */
[----:B------:R-:W-:-:S07]  /*25540*/  IMAD.MOV.U32 R13, RZ, RZ, R9 ;  /* 0x000000ffff0d7224 */ /* 0x000fce00078e0009 */
[----:B------:R-:W-:Y:S05]  /*25550*/  WARPSYNC.COLLECTIVE R15, `(.L_x_14829) ;  /* 0x000000000f087348 */ /* 0x000fea0003c00000 */
[----:B------:R0:W1:Y:S02]  /*25560*/  SHFL.IDX P6, R14, R13, R12, R11 ;  /* 0x0000000c0d0e7389 */ /* 0x00006400000c000b */
[----:B01----:R-:W-:Y:S01]  /*25570*/  ENDCOLLECTIVE ;  /* 0x000000000000791b */ /* 0x003fe20003800000 */
.L_x_14829:
[----:B------:R-:W-:Y:S05]  /*25580*/  BSYNC B1 ;  /* 0x0000000000017941 */ /* 0x000fea0003800000 */
.L_x_14828:
[----:B------:R-:W-:Y:S05]  /*25590*/  BRA `(.L_x_14830) ;  /* 0xffffff8c00607947 */ /* 0x000fea000383ffff */
.L_x_14672:
[----:B------:R-:W-:Y:S01]  /*255a0*/  BSSY B1, `(.L_x_14831) ;  /* 0x0000006000017945 */ /* 0x000fe20003800000 */
[----:B------:R-:W-:-:S07]  /*255b0*/  IMAD.MOV.U32 R15, RZ, RZ, -0x1 ;  /* 0xffffffffff0f7424 */ /* 0x000fce00078e00ff */
[----:B01----:R-:W-:Y:S05]  /*255c0*/  WARPSYNC.COLLECTIVE R15, `(.L_x_14832) ;  /* 0x000000000f0c7348 */ /* 0x003fea0003c00000 */
[----:B------:R-:W-:Y:S02]  /*255d0*/  ELECT P6, UR62, PT ;  /* 0x00000000003e782f */ /* 0x000fe400038c0000 */
[----:B------:R-:W-:Y:S01]  /*255e0*/  MOV R14, UR62 ;  /* 0x0000003e000e7c02 */ /* 0x000fe20008000f00 */
[----:B01----:R-:W-:Y:S10]  /*255f0*/  ENDCOLLECTIVE ;  /* 0x000000000000791b */ /* 0x003ff40003800000 */
.L_x_14832:
[----:B------:R-:W-:Y:S05]  /*25600*/  BSYNC B1 ;  /* 0x0000000000017941 */ /* 0x000fea0003800000 */
.L_x_14831:
[----:B------:R-:W-:Y:S05]  /*25610*/  BRA `(.L_x_14671) ;  /* 0xffffff8c00587947 */ /* 0x000fea000383ffff */
.L_x_14674:
[----:B0-----:R0:W2:Y:S02]  /*25620*/  SYNCS.PHASECHK.TRANS64.TRYWAIT P0, [R17+URZ+0x13220], R5 ;  /* 0x01322005110075a7 */ /* 0x0010a4000800017f */
[----:B--2---:R-:W-:Y:S05]  /*25630*/  @!P0 NANOSLEEP.SYNCS 0x989680 ;  /* 0x009896800000895d */ /* 0x004fea0003900000 */
[----:B------:R-:W2:Y:S02]  /*25640*/  @!P0 SYNCS.PHASECHK.TRANS64 P0, [R17+URZ+0x13220], R5 ;  /* 0x01322005110085a7 */ /* 0x000ea4000800007f */
[----:B--2---:R-:W-:Y:S05]  /*25650*/  @!P0 BRA `(.L_x_14674) ;  /* 0xfffffffc00f08947 */ /* 0x004fea000383ffff */
[----:B------:R-:W-:Y:S05]  /*25660*/  BRA `(.L_x_14833) ;  /* 0xffffff8c00687947 */ /* 0x000fea000383ffff */
.L_x_14678:
[----:B0-----:R0:W2:Y:S02]  /*25670*/  SYNCS.PHASECHK.TRANS64.TRYWAIT P0, [R5+URZ+0x132a0], R6 ;  /* 0x0132a006050075a7 */ /* 0x0010a4000800017f */
[----:B--2---:R-:W-:Y:S05]  /*25680*/  @!P0 NANOSLEEP.SYNCS 0x989680 ;  /* 0x009896800000895d */ /* 0x004fea0003900000 */
[----:B------:R-:W2:Y:S02]  /*25690*/  @!P0 SYNCS.PHASECHK.TRANS64 P0, [R5+URZ+0x132a0], R6 ;  /* 0x0132a006050085a7 */ /* 0x000ea4000800007f */
[----:B--2---:R-:W-:Y:S05]  /*256a0*/  @!P0 BRA `(.L_x_14678) ;  /* 0xfffffffc00f08947 */ /* 0x004fea000383ffff */
[----:B------:R-:W-:Y:S05]  /*256b0*/  BRA `(.L_x_14834) ;  /* 0xffffff8c00887947 */ /* 0x000fea000383ffff */
.L_x_14683:
[----:B-1----:R1:W2:Y:S02]  /*256c0*/  SYNCS.PHASECHK.TRANS64.TRYWAIT P0, [R5+URZ+0x132c0], R6 ;  /* 0x0132c006050075a7 */ /* 0x0022a4000800017f */
[----:B--2---:R-:W-:Y:S05]  /*256d0*/  @!P0 NANOSLEEP.SYNCS 0x989680 ;  /* 0x009896800000895d */ /* 0x004fea0003900000 */
[----:B------:R-:W2:Y:S02]  /*256e0*/  @!P0 SYNCS.PHASECHK.TRANS64 P0, [R5+URZ+0x132c0], R6 ;  /* 0x0132c006050085a7 */ /* 0x000ea4000800007f */
[----:B--2---:R-:W-:Y:S05]  /*256f0*/  @!P0 BRA `(.L_x_14683) ;  /* 0xfffffffc00f08947 */ /* 0x004fea000383ffff */
[----:B------:R-:W-:Y:S05]  /*25700*/  BRA `(.L_x_14835) ;  /* 0xffffff9000087947 */ /* 0x000fea000383ffff */
.L_x_14690:
[----:B0-----:R0:W2:Y:S02]  /*25710*/  SYNCS.PHASECHK.TRANS64.TRYWAIT P1, [R5+URZ+0x132a0], R6 ;  /* 0x0132a006050075a7 */ /* 0x0010a4000802017f */
[----:B--2---:R-:W-:Y:S05]  /*25720*/  @!P1 NANOSLEEP.SYNCS 0x989680 ;  /* 0x009896800000995d */ /* 0x004fea0003900000 */
[----:B------:R-:W2:Y:S02]  /*25730*/  @!P1 SYNCS.PHASECHK.TRANS64 P1, [R5+URZ+0x132a0], R6 ;  /* 0x0132a006050095a7 */ /* 0x000ea4000802007f */
[----:B--2---:R-:W-:Y:S05]  /*25740*/  @!P1 BRA `(.L_x_14690) ;  /* 0xfffffffc00f09947 */ /* 0x004fea000383ffff */
[----:B------:R-:W-:Y:S05]  /*25750*/  BRA `(.L_x_14836) ;  /* 0xffffff9000dc7947 */ /* 0x000fea000383ffff */
.L_x_14695:
[----:B-1----:R1:W2:Y:S02]  /*25760*/  SYNCS.PHASECHK.TRANS64.TRYWAIT P1, [R5+URZ+0x132c0], R6 ;  /* 0x0132c006050075a7 */ /* 0x0022a4000802017f */
[----:B--2---:R-:W-:Y:S05]  /*25770*/  @!P1 NANOSLEEP.SYNCS 0x989680 ;  /* 0x009896800000995d */ /* 0x004fea0003900000 */
[----:B------:R-:W2:Y:S02]  /*25780*/  @!P1 SYNCS.PHASECHK.TRANS64 P1, [R5+URZ+0x132c0], R6 ;  /* 0x0132c006050095a7 */ /* 0x000ea4000802007f */
[----:B--2---:R-:W-:Y:S05]  /*25790*/  @!P1 BRA `(.L_x_14695) ;  /* 0xfffffffc00f09947 */ /* 0x004fea000383ffff */
[----:B------:R-:W-:Y:S05]  /*257a0*/  BRA `(.L_x_14837) ;  /* 0xffffff9400587947 */ /* 0x000fea000383ffff */
.L_x_14718:
[----:B------:R-:W0:Y:S01]  /*257b0*/  S2R R21, SR_TID.X ;  /* 0x0000000000157919 */ /* 0x000e220000002100 */
[----:B------:R-:W-:Y:S01]  /*257c0*/  BSSY B0, `(.L_x_14838) ;  /* 0x000000a000007945 */ /* 0x000fe20003800000 */
[----:B------:R-:W-:Y:S02]  /*257d0*/  IMAD.MOV.U32 R12, RZ, RZ, RZ ;  /* 0x000000ffff0c7224 */ /* 0x000fe400078e00ff */
[----:B------:R-:W-:Y:S01]  /*257e0*/  IMAD.MOV.U32 R15, RZ, RZ, -0x1 ;  /* 0xffffffffff0f7424 */ /* 0x000fe200078e00ff */
[----:B0-----:R-:W-:-:S04]  /*257f0*/  SHF.R.U32.HI R11, RZ, 0x5, R21 ;  /* 0x00000005ff0b7819 */ /* 0x001fc80000011615 */
[----:B------:R-:W-:-:S05]  /*25800*/  LOP3.LUT R11, R11, 0x3, RZ, 0xc0, !PT ;  /* 0x000000030b0b7812 */ /* 0x000fca00078ec0ff */
[----:B------:R-:W-:Y:S02]  /*25810*/  IMAD.MOV.U32 R13, RZ, RZ, R11 ;  /* 0x000000ffff0d7224 */ /* 0x000fe400078e000b */
[----:B------:R-:W-:-:S07]  /*25820*/  IMAD.MOV.U32 R11, RZ, RZ, 0x1f ;  /* 0x0000001fff0b7424 */ /* 0x000fce00078e00ff */
[----:B-----5:R-:W-:Y:S05]  /*25830*/  WARPSYNC.COLLECTIVE R15, `(.L_x_14839) ;  /* 0x000000000f087348 */ /* 0x020fea0003c00000 */
[----:B------:R0:W1:Y:S02]  /*25840*/  SHFL.IDX P6, R14, R13, R12, R11 ;  /* 0x0000000c0d0e7389 */ /* 0x00006400000c000b */
[----:B01---5:R-:W-:Y:S01]  /*25850*/  ENDCOLLECTIVE ;  /* 0x000000000000791b */ /* 0x023fe20003800000 */
.L_x_14839:
[----:B------:R-:W-:Y:S05]  /*25860*/  BSYNC B0 ;  /* 0x0000000000007941 */ /* 0x000fea0003800000 */
.L_x_14838:
[----:B------:R-:W-:Y:S05]  /*25870*/  BRA `(.L_x_14840) ;  /* 0xffffffa400f47947 */ /* 0x000fea000383ffff */
.L_x_14721:
[----:B0-----:R-:W2:Y:S02]  /*25880*/  LDL R0, [R1+0x48] ;  /* 0x0000480001007983 */ /* 0x001ea40000100800 */
[----:B--2---:R0:W1:Y:S02]  /*25890*/  SYNCS.PHASECHK.TRANS64.TRYWAIT P0, [R4+URZ+0x13280], R0 ;  /* 0x01328000040075a7 */ /* 0x004064000800017f */
[----:B-1----:R-:W-:Y:S05]  /*258a0*/  @!P0 NANOSLEEP.SYNCS 0x989680 ;  /* 0x009896800000895d */ /* 0x002fea0003900000 */
[----:B------:R-:W1:Y:S02]  /*258b0*/  @!P0 SYNCS.PHASECHK.TRANS64 P0, [R4+URZ+0x13280], R0 ;  /* 0x01328000040085a7 */ /* 0x000e64000800007f */
[----:B-1----:R-:W-:Y:S05]  /*258c0*/  @!P0 BRA `(.L_x_14721) ;  /* 0xfffffffc00ec8947 */ /* 0x002fea000383ffff */
[----:B------:R-:W-:Y:S05]  /*258d0*/  BRA `(.L_x_14841) ;  /* 0xffffffa800187947 */ /* 0x000fea000383ffff */
.L_x_14722:
        /* <DEDUP_REMOVED lines=8> */
.L_x_14843:
[----:B------:R-:W-:Y:S05]  /*25960*/  BSYNC B0 ;  /* 0x0000000000007941 */ /* 0x000fea0003800000 */
.L_x_14842:
[----:B------:R-:W-:Y:S01]  /*25970*/  IMAD.MOV.U32 R13, RZ, RZ, R0 ;  /* 0x000000ffff0d7224 */ /* 0x000fe200078e0000 */
[C---:B------:R-:W-:Y:S01]  /*25980*/  ISETP.GE.AND P3, PT, R5.reuse, 0x81, PT ;  /* 0x000000810500780c */ /* 0x040fe20003f66270 */
        /* <DEDUP_REMOVED lines=10> */
.L_x_14844:
[----:B------:R-:W-:Y:S01]  /*25a30*/  @P3 LOP3.LUT R16, R16, 0x8, RZ, 0xfc, !PT ;  /* 0x0000000810103812 */ /* 0x000fe200078efcff */
[----:B------:R-:W-:Y:S02]  /*25a40*/  IMAD.MOV.U32 R13, RZ, RZ, R2 ;  /* 0x000000ffff0d7224 */ /* 0x000fe400078e0002 */
[----:B------:R-:W-:Y:S02]  /*25a50*/  IMAD.MOV.U32 R12, RZ, RZ, 0x1 ;  /* 0x00000001ff0c7424 */ /* 0x000fe400078e00ff */
[----:B------:R-:W-:-:S07]  /*25a60*/  IMAD.MOV.U32 R3, RZ, RZ, R14 ;  /* 0x000000ffff037224 */ /* 0x000fce00078e000e */
[----:B------:R-:W-:Y:S05]  /*25a70*/  WARPSYNC.COLLECTIVE R15, `(.L_x_14845) ;  /* 0x000000000f087348 */ /* 0x000fea0003c00000 */
[----:B------:R0:W1:Y:S02]  /*25a80*/  SHFL.IDX P6, R14, R13, R12, R11 ;  /* 0x0000000c0d0e7389 */ /* 0x00006400000c000b */
[----:B01----:R-:W-:Y:S01]  /*25a90*/  ENDCOLLECTIVE ;  /* 0x000000000000791b */ /* 0x003fe20003800000 */
.L_x_14845:
[----:B------:R-:W-:Y:S01]  /*25aa0*/  IADD3 R20, P1, R20, R3, RZ ;  /* 0x0000000314147210 */ /* 0x000fe20007f3e0ff */
[----:B------:R-:W-:-:S04]  /*25ab0*/  IMAD.IADD R3, R17, 0x1, R18 ;  /* 0x0000000111037824 */ /* 0x000fc800078e0212 */
[----:B------:R-:W-:Y:S01]  /*25ac0*/  IMAD.X R21, RZ, RZ, R10, P1 ;  /* 0x000000ffff157224 */ /* 0x000fe200008e060a */
        /* <DEDUP_REMOVED lines=11> */
.L_x_14846:
[----:B------:R-:W-:Y:S02]  /*25b80*/  IMAD.MOV.U32 R13, RZ, RZ, R2 ;  /* 0x000000ffff0d7224 */ /* 0x000fe400078e0002 */
[----:B------:R-:W-:Y:S02]  /*25b90*/  IMAD.MOV.U32 R12, RZ, RZ, 0x2 ;  /* 0x00000002ff0c7424 */ /* 0x000fe400078e00ff */
[----:B------:R-:W-:-:S05]  /*25ba0*/  IMAD.SHL.U32 R21, R10, 0x10, RZ ;  /* 0x000000100a157824 */ /* 0x000fca00078e00ff */
[----:B------:R-:W-:Y:S01]  /*25bb0*/  LOP3.LUT R21, R21, 0x30, RZ, 0xc0, !PT ;  /* 0x0000003015157812 */ /* 0x000fe200078ec0ff */
[----:B------:R-:W-:-:S07]  /*25bc0*/  IMAD.MOV.U32 R10, RZ, RZ, R14 ;  /* 0x000000ffff0a7224 */ /* 0x000fce00078e000e */
[----:B------:R-:W-:Y:S05]  /*25bd0*/  WARPSYNC.COLLECTIVE R15, `(.L_x_14847) ;  /* 0x000000000f087348 */ /* 0x000fea0003c00000 */
[----:B------:R0:W1:Y:S02]  /*25be0*/  SHFL.IDX P6, R14, R13, R12, R11 ;  /* 0x0000000c0d0e7389 */ /* 0x00006400000c000b */
[----:B01----:R-:W-:Y:S01]  /*25bf0*/  ENDCOLLECTIVE ;  /* 0x000000000000791b */ /* 0x003fe20003800000 */
.L_x_14847:
[----:B------:R-:W-:Y:S02]  /*25c00*/  IADD3 R20, P1, R21, R10, RZ ;  /* 0x0000000a15147210 */ /* 0x000fe40007f3e0ff */
[----:B------:R-:W0:Y:S03]  /*25c10*/  S2R R10, SR_TID.X ;  /* 0x00000000000a7919 */ /* 0x000e260000002100 */
        /* <DEDUP_REMOVED lines=11> */
.L_x_14848:
[----:B------:R-:W-:Y:S02]  /*25cd0*/  IMAD.SHL.U32 R21, R10, 0x10, RZ ;  /* 0x000000100a157824 */ /* 0x000fe400078e00ff */
[----:B------:R-:W-:Y:S02]  /*25ce0*/  IMAD.MOV.U32 R13, RZ, RZ, R2 ;  /* 0x000000ffff0d7224 */ /* 0x000fe400078e0002 */
[----:B------:R-:W-:Y:S01]  /*25cf0*/  IMAD.MOV.U32 R12, RZ, RZ, 0x3 ;  /* 0x00000003ff0c7424 */ /* 0x000fe200078e00ff */
[----:B------:R-:W-:Y:S01]  /*25d00*/  LOP3.LUT R21, R21, 0x30, RZ, 0xc0, !PT ;  /* 0x0000003015157812 */ /* 0x000fe200078ec0ff */
[----:B------:R-:W-:-:S07]  /*25d10*/  IMAD.MOV.U32 R10, RZ, RZ, R14 ;  /* 0x000000ffff0a7224 */ /* 0x000fce00078e000e */
[----:B------:R-:W-:Y:S05]  /*25d20*/  WARPSYNC.COLLECTIVE R15, `(.L_x_14849) ;  /* 0x000000000f087348 */ /* 0x000fea0003c00000 */
[----:B------:R0:W1:Y:S02]  /*25d30*/  SHFL.IDX P6, R14, R13, R12, R11 ;  /* 0x0000000c0d0e7389 */ /* 0x00006400000c000b */
[----:B01----:R-:W-:Y:S01]  /*25d40*/  ENDCOLLECTIVE ;  /* 0x000000000000791b */ /* 0x003fe20003800000 */
.L_x_14849:
        /* <DEDUP_REMOVED lines=13> */
.L_x_14850:
[----:B------:R-:W-:Y:S02]  /*25e20*/  IMAD.SHL.U32 R10, R10, 0x10, RZ ;  /* 0x000000100a0a7824 */ /* 0x000fe400078e00ff */
[----:B------:R-:W-:Y:S02]  /*25e30*/  IMAD.MOV.U32 R13, RZ, RZ, R28 ;  /* 0x000000ffff0d7224 */ /* 0x000fe400078e001c */
[----:B------:R-:W-:Y:S01]  /*25e40*/  IMAD.MOV.U32 R12, RZ, RZ, RZ ;  /* 0x000000ffff0c7224 */ /* 0x000fe200078e00ff */
[----:B------:R-:W-:Y:S01]  /*25e50*/  LOP3.LUT R10, R10, 0x30, RZ, 0xc0, !PT ;  /* 0x000000300a0a7812 */ /* 0x000fe200078ec0ff */
[----:B------:R-:W-:-:S07]  /*25e60*/  IMAD.MOV.U32 R0, RZ, RZ, R14 ;  /* 0x000000ffff007224 */ /* 0x000fce00078e000e */
[----:B------:R-:W-:Y:S05]  /*25e70*/  WARPSYNC.COLLECTIVE R15, `(.L_x_14851) ;  /* 0x000000000f087348 */ /* 0x000fea0003c00000 */
[----:B------:R0:W1:Y:S02]  /*25e80*/  SHFL.IDX P6, R14, R13, R12, R11 ;  /* 0x0000000c0d0e7389 */ /* 0x00006400000c000b */
[----:B01----:R-:W-:Y:S01]  /*25e90*/  ENDCOLLECTIVE ;  /* 0x000000000000791b */ /* 0x003fe20003800000 */
.L_x_14851:
        /* <DEDUP_REMOVED lines=13> */
.L_x_14852:
[----:B------:R-:W-:Y:S01]  /*25f70*/  IMAD.MOV.U32 R10, RZ, RZ, R14 ;  /* 0x000000ffff0a7224 */ /* 0x000fe200078e000e */
[----:B------:R-:W-:Y:S06]  /*25f80*/  BRA `(.L_x_14853) ;  /* 0xffffffa400cc7947 */ /* 0x000fec000383ffff */
.L_x_14727:
[----:B---3--:R-:W3:Y:S02]  /*25f90*/  LDL R0, [R1+0x48] ;  /* 0x0000480001007983 */ /* 0x008ee40000100800 */
[----:B---3--:R3:W4:Y:S02]  /*25fa0*/  SYNCS.PHASECHK.TRANS64.TRYWAIT P0, [R4+URZ+0x13240], R0 ;  /* 0x01324000040075a7 */ /* 0x008724000800017f */
[----:B----4-:R-:W-:Y:S05]  /*25fb0*/  @!P0 NANOSLEEP.SYNCS 0x989680 ;  /* 0x009896800000895d */ /* 0x010fea0003900000 */
[----:B------:R-:W4:Y:S02]  /*25fc0*/  @!P0 SYNCS.PHASECHK.TRANS64 P0, [R4+URZ+0x13240], R0 ;  /* 0x01324000040085a7 */ /* 0x000f24000800007f */
[----:B----4-:R-:W-:Y:S05]  /*25fd0*/  @!P0 BRA `(.L_x_14727) ;  /* 0xfffffffc00ec8947 */ /* 0x010fea000383ffff */
[----:B------:R-:W-:Y:S05]  /*25fe0*/  BRA `(.L_x_14854) ;  /* 0xffffffa8002c7947 */ /* 0x000fea000383ffff */
.L_x_14728:
        /* <DEDUP_REMOVED lines=8> */
.L_x_14856:
[----:B------:R-:W-:Y:S05]  /*26070*/  BSYNC B0 ;  /* 0x0000000000007941 */ /* 0x000fea0003800000 */
.L_x_14855:
[----:B------:R-:W-:Y:S01]  /*26080*/  IMAD.MOV.U32 R13, RZ, RZ, R0 ;  /* 0x000000ffff0d7224 */ /* 0x000fe200078e0000 */
[----:B------:R-:W0:Y:S01]  /*26090*/  S2R R18, SR_TID.X ;  /* 0x0000000000127919 */ /* 0x000e220000002100 */
[----:B------:R-:W-:Y:S01]  /*260a0*/  IMAD.MOV.U32 R12, RZ, RZ, RZ ;  /* 0x000000ffff0c7224 */ /* 0x000fe200078e00ff */
[----:B------:R-:W1:Y:S01]  /*260b0*/  LDC R20, c[0x0][0x2f4] ;  /* 0x0000bd00ff147b82 */ /* 0x000e620000000800 */
[----:B------:R-:W-:Y:S02]  /*260c0*/  IMAD.MOV.U32 R11, RZ, RZ, 0x1c1f ;  /* 0x00001c1fff0b7424 */ /* 0x000fe400078e00ff */
[----:B------:R-:W-:Y:S02]  /*260d0*/  IMAD.MOV.U32 R15, RZ, RZ, -0x1 ;  /* 0xffffffffff0f7424 */ /* 0x000fe400078e00ff */
[----:B------:R-:W-:-:S07]  /*260e0*/  IMAD.MOV.U32 R5, RZ, RZ, R14 ;  /* 0x000000ffff057224 */ /* 0x000fce00078e000e */
[----:B01----:R-:W-:Y:S05]  /*260f0*/  WARPSYNC.COLLECTIVE R15, `(.L_x_14857) ;  /* 0x000000000f087348 */ /* 0x003fea0003c00000 */
[----:B------:R2:W3:Y:S02]  /*26100*/  SHFL.IDX P6, R14, R13, R12, R11 ;  /* 0x0000000c0d0e7389 */ /* 0x0004e400000c000b */
[----:B0123--:R-:W-:Y:S01]  /*26110*/  ENDCOLLECTIVE ;  /* 0x000000000000791b */ /* 0x00ffe20003800000 */
.L_x_14857:
[----:B------:R-:W-:Y:S02]  /*26120*/  IMAD.MOV.U32 R13, RZ, RZ, R2 ;  /* 0x000000ffff0d7224 */ /* 0x000fe400078e0002 */
[----:B------:R-:W-:Y:S02]  /*26130*/  IMAD.MOV.U32 R12, RZ, RZ, 0x1 ;  /* 0x00000001ff0c7424 */ /* 0x000fe400078e00ff */
[----:B------:R-:W-:Y:S02]  /*26140*/  IMAD.SHL.U32 R18, R18, 0x10, RZ ;  /* 0x0000001012127824 */ /* 0x000fe400078e00ff */
[----:B------:R-:W-:-:S07]  /*26150*/  IMAD.MOV.U32 R6, RZ, RZ, R14 ;  /* 0x000000ffff067224 */ /* 0x000fce00078e000e */
[----:B------:R-:W-:Y:S05]  /*26160*/  WARPSYNC.COLLECTIVE R15, `(.L_x_14858) ;  /* 0x000000000f087348 */ /* 0x000fea0003c00000 */
[----:B------:R0:W1:Y:S02]  /*26170*/  SHFL.IDX P6, R14, R13, R12, R11 ;  /* 0x0000000c0d0e7389 */ /* 0x00006400000c000b */
[----:B01----:R-:W-:Y:S01]  /*26180*/  ENDCOLLECTIVE ;  /* 0x000000000000791b */ /* 0x003fe20003800000 */
.L_x_14858:
[----:B------:R-:W-:-:S04]  /*26190*/  LOP3.LUT R18, R18, 0x30, RZ, 0xc0, !PT ;  /* 0x0000003012127812 */ /* 0x000fc800078ec0ff */
[C---:B------:R-:W-:Y:S02]  /*261a0*/  @P5 IADD3 R6, P0, R18.reuse, R6, RZ ;  /* 0x0000000612065210 */ /* 0x040fe40007f1e0ff */
[----:B------:R-:W-:-:S03]  /*261b0*/  ISETP.GE.AND P3, PT, R18, R20, PT ;  /* 0x000000141200720c */ /* 0x000fc60003f66270 */
[----:B------:R-:W-:Y:S02]  /*261c0*/  @P5 IMAD.X R5, RZ, RZ, R5, P0 ;  /* 0x000000ffff055224 */ /* 0x000fe400000e0605 */
[----:B------:R-:W-:Y:S02]  /*261d0*/  IMAD.MOV.U32 R13, RZ, RZ, R0 ;  /* 0x000000ffff0d7224 */ /* 0x000fe400078e0000 */
[----:B------:R-:W-:-:S06]  /*261e0*/  @P5 IMAD.MOV.U32 R7, RZ, RZ, R5 ;  /* 0x000000ffff075224 */ /* 0x000fcc00078e0005 */
        /* <DEDUP_REMOVED lines=8> */
.L_x_14859:
[----:B------:R-:W-:Y:S02]  /*26270*/  IMAD.MOV.U32 R13, RZ, RZ, R2 ;  /* 0x000000ffff0d7224 */ /* 0x000fe400078e0002 */
[----:B------:R-:W-:Y:S02]  /*26280*/  IMAD.MOV.U32 R12, RZ, RZ, 0x2 ;  /* 0x00000002ff0c7424 */ /* 0x000fe400078e00ff */
[----:B------:R-:W-:-:S07]  /*26290*/  IMAD.MOV.U32 R6, RZ, RZ, R14 ;  /* 0x000000ffff067224 */ /* 0x000fce00078e000e */
[----:B------:R-:W-:Y:S05]  /*262a0*/  WARPSYNC.COLLECTIVE R15, `(.L_x_14860) ;  /* 0x000000000f087348 */ /* 0x000fea0003c00000 */
[----:B------:R0:W1:Y:S02]  /*262b0*/  SHFL.IDX P6, R14, R13, R12, R11 ;  /* 0x0000000c0d0e7389 */ /* 0x00006400000c000b */
[----:B01----:R-:W-:Y:S01]  /*262c0*/  ENDCOLLECTIVE ;  /* 0x000000000000791b */ /* 0x003fe20003800000 */
.L_x_14860:
        /* <DEDUP_REMOVED lines=12> */
.L_x_14861:
[----:B------:R-:W-:Y:S02]  /*26390*/  IMAD.MOV.U32 R13, RZ, RZ, R2 ;  /* 0x000000ffff0d7224 */ /* 0x000fe400078e0002 */
[----:B------:R-:W-:Y:S02]  /*263a0*/  IMAD.MOV.U32 R12, RZ, RZ, 0x3 ;  /* 0x00000003ff0c7424 */ /* 0x000fe400078e00ff */
[----:B------:R-:W-:-:S07]  /*263b0*/  IMAD.MOV.U32 R6, RZ, RZ, R14 ;  /* 0x000000ffff067224 */ /* 0x000fce00078e000e */
[----:B------:R-:W-:Y:S05]  /*263c0*/  WARPSYNC.COLLECTIVE R15, `(.L_x_14862) ;  /* 0x000000000f087348 */ /* 0x000fea0003c00000 */
[----:B------:R0:W1:Y:S02]  /*263d0*/  SHFL.IDX P6, R14, R13, R12, R11 ;  /* 0x0000000c0d0e7389 */ /* 0x00006400000c000b */
[----:B01----:R-:W-:Y:S01]  /*263e0*/  ENDCOLLECTIVE ;  /* 0x000000000000791b */ /* 0x003fe20003800000 */
.L_x_14862:
        /* <DEDUP_REMOVED lines=12> */
.L_x_14863:
[----:B------:R-:W-:Y:S02]  /*264b0*/  IMAD.MOV.U32 R13, RZ, RZ, R8 ;  /* 0x000000ffff0d7224 */ /* 0x000fe400078e0008 */
[----:B------:R-:W-:Y:S02]  /*264c0*/  IMAD.MOV.U32 R12, RZ, RZ, RZ ;  /* 0x000000ffff0c7224 */ /* 0x000fe400078e00ff */
[----:B------:R-:W-:-:S07]  /*264d0*/  IMAD.MOV.U32 R0, RZ, RZ, R14 ;  /* 0x000000ffff007224 */ /* 0x000fce00078e000e */
[----:B------:R-:W-:Y:S05]  /*264e0*/  WARPSYNC.COLLECTIVE R15, `(.L_x_14864) ;  /* 0x000000000f087348 */ /* 0x000fea0003c00000 */
[----:B------:R0:W1:Y:S02]  /*264f0*/  SHFL.IDX P6, R14, R13, R12, R11 ;  /* 0x0000000c0d0e7389 */ /* 0x00006400000c000b */
[----:B01----:R-:W-:Y:S01]  /*26500*/  ENDCOLLECTIVE ;  /* 0x000000000000791b */ /* 0x003fe20003800000 */
.L_x_14864:
[----:B------:R-:W-:-:S05]  /*26510*/  @P2 IADD3 R0, P0, R18, R0, RZ ;  /* 0x0000000012002210 */ /* 0x000fca0007f1e0ff */
[----:B------:R-:W-:Y:S02]  /*26520*/  @P2 IMAD.MOV.U32 R6, RZ, RZ, R0 ;  /* 0x000000ffff062224 */ /* 0x000fe400078e0000 */
[----:B------:R-:W-:Y:S02]  /*26530*/  @P2 IMAD.X R2, RZ, RZ, R2, P0 ;  /* 0x000000ffff022224 */ /* 0x000fe400000e0602 */
[----:B------:R-:W-:Y:S02]  /*26540*/  IMAD.MOV.U32 R13, RZ, RZ, R9 ;  /* 0x000000ffff0d7224 */ /* 0x000fe400078e0009 */
[----:B------:R-:W-:-:S05]  /*26550*/  @P2 IMAD.MOV.U32 R7, RZ, RZ, R2 ;  /* 0x000000ffff072224 */ /* 0x000fca00078e0002 */
        /* <DEDUP_REMOVED lines=8> */
.L_x_14865:
[----:B------:R-:W-:Y:S01]  /*265e0*/  IMAD.MOV.U32 R6, RZ, RZ, R14 ;  /* 0x000000ffff067224 */ /* 0x000fe200078e000e */
[----:B------:R-:W-:Y:S06]  /*265f0*/  BRA `(.L_x_14866) ;  /* 0xffffffa400b87947 */ /* 0x000fec000383ffff */
.L_x_14735:
        /* <DEDUP_REMOVED lines=9> */
.L_x_14867:
[C---:B------:R-:W-:Y:S01]  /*26690*/  VIADD R9, R25.reuse, 0x20 ;  /* 0x0000002019097836 */ /* 0x040fe20000000000 */
[----:B------:R-:W-:Y:S01]  /*266a0*/  ISETP.GE.AND P2, PT, R25, R2, PT ;  /* 0x000000021900720c */ /* 0x000fe20003f46270 */
[----:B------:R-:W-:Y:S02]  /*266b0*/  IMAD.MOV.U32 R13, RZ, RZ, R4 ;  /* 0x000000ffff0d7224 */ /* 0x000fe400078e0004 */
[----:B------:R-:W-:-:S10]  /*266c0*/  IMAD.MOV.U32 R6, RZ, RZ, R14 ;  /* 0x000000ffff067224 */ /* 0x000fd400078e000e */
[----:B------:R-:W-:Y:S05]  /*266d0*/  WARPSYNC.COLLECTIVE R15, `(.L_x_14868) ;  /* 0x000000000f087348 */ /* 0x000fea0003c00000 */
[----:B------:R0:W1:Y:S02]  /*266e0*/  SHFL.IDX P6, R14, R13, R12, R11 ;  /* 0x0000000c0d0e7389 */ /* 0x00006400000c000b */
[----:B01----:R-:W-:Y:S01]  /*266f0*/  ENDCOLLECTIVE ;  /* 0x000000000000791b */ /* 0x003fe20003800000 */
.L_x_14868:
[----:B------:R-:W-:Y:S02]  /*26700*/  IMAD.MOV.U32 R13, RZ, RZ, R0 ;  /* 0x000000ffff0d7224 */ /* 0x000fe400078e0000 */
[----:B------:R-:W-:Y:S02]  /*26710*/  IMAD.MOV.U32 R12, RZ, RZ, 0x1 ;  /* 0x00000001ff0c7424 */ /* 0x000fe400078e00ff */
[----:B------:R-:W-:-:S07]  /*26720*/  IMAD.MOV.U32 R7, RZ, RZ, R14 ;  /* 0x000000ffff077224 */ /* 0x000fce00078e000e */
[----:B------:R-:W-:Y:S05]  /*26730*/  WARPSYNC.COLLECTIVE R15, `(.L_x_14869) ;  /* 0x000000000f087348 */ /* 0x000fea0003c00000 */
[----:B------:R0:W1:Y:S02]  /*26740*/  SHFL.IDX P6, R14, R13, R12, R11 ;  /* 0x0000000c0d0e7389 */ /* 0x00006400000c000b */
[----:B01----:R-:W-:Y:S01]  /*26750*/  ENDCOLLECTIVE ;  /* 0x000000000000791b */ /* 0x003fe20003800000 */
.L_x_14869:
        /* <DEDUP_REMOVED lines=15> */
.L_x_14870:
[----:B------:R-:W-:Y:S02]  /*26850*/  IMAD.MOV.U32 R13, RZ, RZ, R0 ;  /* 0x000000ffff0d7224 */ /* 0x000fe400078e0000 */
[----:B------:R-:W-:Y:S02]  /*26860*/  IMAD.MOV.U32 R12, RZ, RZ, 0x2 ;  /* 0x00000002ff0c7424 */ /* 0x000fe400078e00ff */
[----:B------:R-:W-:-:S07]  /*26870*/  IMAD.MOV.U32 R7, RZ, RZ, R14 ;  /* 0x000000ffff077224 */ /* 0x000fce00078e000e */
[----:B------:R-:W-:Y:S05]  /*26880*/  WARPSYNC.COLLECTIVE R15, `(.L_x_14871) ;  /* 0x000000000f087348 */ /* 0x000fea0003c00000 */
[----:B------:R0:W1:Y:S02]  /*26890*/  SHFL.IDX P6, R14, R13, R12, R11 ;  /* 0x0000000c0d0e7389 */ /* 0x00006400000c000b */
[----:B01----:R-:W-:Y:S01]  /*268a0*/  ENDCOLLECTIVE ;  /* 0x000000000000791b */ /* 0x003fe20003800000 */
.L_x_14871:
        /* <DEDUP_REMOVED lines=16> */
.L_x_14872:
[----:B------:R-:W-:Y:S02]  /*269b0*/  IMAD.MOV.U32 R13, RZ, RZ, R0 ;  /* 0x000000ffff0d7224 */ /* 0x000fe400078e0000 */
[----:B------:R-:W-:Y:S02]  /*269c0*/  IMAD.MOV.U32 R12, RZ, RZ, 0x3 ;  /* 0x00000003ff0c7424 */ /* 0x000fe400078e00ff */
[----:B------:R-:W-:Y:S02]  /*269d0*/  VIADD R0, R25, 0x60 ;  /* 0x0000006019007836 */ /* 0x000fe40000000000 */
[----:B------:R-:W-:-:S07]  /*269e0*/  IMAD.MOV.U32 R7, RZ, RZ, R14 ;  /* 0x000000ffff077224 */ /* 0x000fce00078e000e */
[----:B------:R-:W-:Y:S05]  /*269f0*/  WARPSYNC.COLLECTIVE R15, `(.L_x_14873) ;  /* 0x000000000f087348 */ /* 0x000fea0003c00000 */
[----:B------:R0:W1:Y:S02]  /*26a00*/  SHFL.IDX P6, R14, R13, R12, R11 ;  /* 0x0000000c0d0e7389 */ /* 0x00006400000c000b */
[----:B01----:R-:W-:Y:S01]  /*26a10*/  ENDCOLLECTIVE ;  /* 0x000000000000791b */ /* 0x003fe20003800000 */
.L_x_14873:
        /* <DEDUP_REMOVED lines=10> */
[----:B------:R-:W-:Y:S01]  /*26ac0*/  ISETP.GE.AND P1, PT, R0, R2, PT ;  /* 0x000000020000720c */ /* 0x000fe20003f26270 */
[----:B0-----:R-:W-:-:S12]  /*26ad0*/  IMAD.MOV.U32 R6, RZ, RZ, R14 ;  /* 0x000000ffff067224 */ /* 0x001fd800078e000e */
[----:B------:R-:W-:Y:S05]  /*26ae0*/  WARPSYNC.COLLECTIVE R15, `(.L_x_14874) ;  /* 0x000000000f087348 */ /* 0x000fea0003c00000 */
[----:B------:R0:W1:Y:S02]  /*26af0*/  SHFL.IDX P6, R14, R13, R12, R11 ;  /* 0x0000000c0d0e7389 */ /* 0x00006400000c000b */
[----:B01----:R-:W-:Y:S01]  /*26b00*/  ENDCOLLECTIVE ;  /* 0x000000000000791b */ /* 0x003fe20003800000 */
.L_x_14874:
[----:B------:R-:W-:Y:S02]  /*26b10*/  IMAD.MOV.U32 R13, RZ, RZ, R3 ;  /* 0x000000ffff0d7224 */ /* 0x000fe400078e0003 */
[----:B------:R-:W-:Y:S02]  /*26b20*/  IMAD.MOV.U32 R12, RZ, RZ, RZ ;  /* 0x000000ffff0c7224 */ /* 0x000fe400078e00ff */
[----:B------:R-:W-:-:S07]  /*26b30*/  IMAD.MOV.U32 R7, RZ, RZ, R14 ;  /* 0x000000ffff077224 */ /* 0x000fce00078e000e */
[----:B------:R-:W-:Y:S05]  /*26b40*/  WARPSYNC.COLLECTIVE R15, `(.L_x_14875) ;  /* 0x000000000f087348 */ /* 0x000fea0003c00000 */
[----:B------:R0:W1:Y:S02]  /*26b50*/  SHFL.IDX P6, R14, R13, R12, R11 ;  /* 0x0000000c0d0e7389 */ /* 0x00006400000c000b */
[----:B01----:R-:W-:Y:S01]  /*26b60*/  ENDCOLLECTIVE ;  /* 0x000000000000791b */ /* 0x003fe20003800000 */
.L_x_14875:
        /* <DEDUP_REMOVED lines=10> */
.L_x_14876:
[----:B------:R-:W-:Y:S01]  /*26c10*/  @!PT LDS RZ, [RZ] ;  /* 0x00000000fffff984 */ /* 0x000fe20000000800 */
[----:B------:R-:W-:Y:S01]  /*26c20*/  @!PT LDS RZ, [RZ] ;  /* 0x00000000fffff984 */ /* 0x000fe20000000800 */
[----:B------:R-:W-:Y:S01]  /*26c30*/  @!PT LDS RZ, [RZ] ;  /* 0x00000000fffff984 */ /* 0x000fe20000000800 */
[----:B------:R0:W-:Y:S01]  /*26c40*/  @!P1 LDGSTS.E.BYPASS.LTC128B.128 [R10+0xc800], desc[UR44][R6.64], !P0 ;  /* 0x0c800000060a9fae */ /* 0x0001e2000c101d6c */
[----:B------:R-:W-:Y:S02]  /*26c50*/  IMAD.MOV.U32 R13, RZ, RZ, R3 ;  /* 0x000000ffff0d7224 */ /* 0x000fe400078e0003 */
[----:B------:R-:W-:Y:S02]  /*26c60*/  IMAD.MOV.U32 R12, RZ, RZ, 0x1 ;  /* 0x00000001ff0c7424 */ /* 0x000fe400078e00ff */
[----:B0-----:R-:W-:-:S05]  /*26c70*/  VIADD R6, R25, 0x80 ;  /* 0x0000008019067836 */ /* 0x001fca0000000000 */
[----:B------:R-:W-:Y:S01]  /*26c80*/  ISETP.GE.AND P1, PT, R6, R2, PT ;  /* 0x000000020600720c */ /* 0x000fe20003f26270 */
[----:B------:R-:W-:-:S12]  /*26c90*/  IMAD.MOV.U32 R4, RZ, RZ, R14 ;  /* 0x000000ffff047224 */ /* 0x000fd800078e000e */
[----:B------:R-:W-:Y:S05]  /*26ca0*/  WARPSYNC.COLLECTIVE R15, `(.L_x_14877) ;  /* 0x000000000f087348 */ /* 0x000fea0003c00000 */
[----:B------:R0:W1:Y:S02]  /*26cb0*/  SHFL.IDX P6, R14, R13, R12, R11 ;  /* 0x0000000c0d0e7389 */ /* 0x00006400000c000b */
[----:B01----:R-:W-:Y:S01]  /*26cc0*/  ENDCOLLECTIVE ;  /* 0x000000000000791b */ /* 0x003fe20003800000 */
.L_x_14877:
[----:B------:R-:W-:Y:S01]  /*26cd0*/  @!P1 IADD3 R4, P3, R18, R4, RZ ;  /* 0x0000000412049210 */ /* 0x000fe20007f7e0ff */
[----:B------:R-:W-:-:S04]  /*26ce0*/  IMAD.MOV.U32 R13, RZ, RZ, R5 ;  /* 0x000000ffff0d7224 */ /* 0x000fc800078e0005 */
[----:B------:R-:W-:Y:S02]  /*26cf0*/  @!P1 IMAD.X R0, RZ, RZ, R0, P3 ;  /* 0x000000ffff009224 */ /* 0x000fe400018e0600 */
        /* <DEDUP_REMOVED lines=10> */
.L_x_14878:
[----:B------:R-:W-:Y:S01]  /*26da0*/  IMAD.MOV.U32 R5, RZ, RZ, R14 ;  /* 0x000000ffff057224 */ /* 0x000fe200078e000e */
[----:B------:R-:W-:Y:S06]  /*26db0*/  BRA `(.L_x_14879) ;  /* 0xffffffa800d07947 */ /* 0x000fec000383ffff */
.L_x_14738:
[----:B-1----:R1:W2:Y:S02]  /*26dc0*/  SYNCS.PHASECHK.TRANS64.TRYWAIT P0, [R17+URZ+0x13220], R0 ;  /* 0x01322000110075a7 */ /* 0x0022a4000800017f */
[----:B--2---:R-:W-:Y:S05]  /*26dd0*/  @!P0 NANOSLEEP.SYNCS 0x989680 ;  /* 0x009896800000895d */ /* 0x004fea0003900000 */
[----:B------:R-:W2:Y:S02]  /*26de0*/  @!P0 SYNCS.PHASECHK.TRANS64 P0, [R17+URZ+0x13220], R0 ;  /* 0x01322000110085a7 */ /* 0x000ea4000800007f */
[----:B--2---:R-:W-:Y:S05]  /*26df0*/  @!P0 BRA `(.L_x_14738) ;  /* 0xfffffffc00f08947 */ /* 0x004fea000383ffff */
[----:B------:R-:W-:Y:S05]  /*26e00*/  BRA `(.L_x_14880) ;  /* 0xffffffac002c7947 */ /* 0x000fea000383ffff */
.L_x_14742:
[----:B0-----:R-:W2:Y:S02]  /*26e10*/  LDL R2, [R1+0x8] ;  /* 0x0000080001027983 */ /* 0x001ea40000100800 */
[----:B--2---:R0:W1:Y:S02]  /*26e20*/  SYNCS.PHASECHK.TRANS64.TRYWAIT P0, [R6+URZ+0x13280], R2 ;  /* 0x01328002060075a7 */ /* 0x004064000800017f */
[----:B-1----:R-:W-:Y:S05]  /*26e30*/  @!P0 NANOSLEEP.SYNCS 0x989680 ;  /* 0x009896800000895d */ /* 0x002fea0003900000 */
[----:B------:R-:W1:Y:S02]  /*26e40*/  @!P0 SYNCS.PHASECHK.TRANS64 P0, [R6+URZ+0x13280], R2 ;  /* 0x01328002060085a7 */ /* 0x000e64000800007f */
[----:B-1----:R-:W-:Y:S05]  /*26e50*/  @!P0 BRA `(.L_x_14742) ;  /* 0xfffffffc00ec8947 */ /* 0x002fea000383ffff */
[----:B------:R-:W-:Y:S05]  /*26e60*/  BRA `(.L_x_14881) ;  /* 0xffffffb000807947 */ /* 0x000fea000383ffff */
.L_x_14743:
        /* <DEDUP_REMOVED lines=8> */
.L_x_14883:
[----:B------:R-:W-:Y:S05]  /*26ef0*/  BSYNC B0 ;  /* 0x0000000000007941 */ /* 0x000fea0003800000 */
.L_x_14882:
        /* <DEDUP_REMOVED lines=10> */
.L_x_14884:
        /* <DEDUP_REMOVED lines=11> */
.L_x_14885:
        /* <DEDUP_REMOVED lines=10> */
.L_x_14886:
        /* <DEDUP_REMOVED lines=11> */
.L_x_14887:
        /* <DEDUP_REMOVED lines=10> */
.L_x_14888:
        /* <DEDUP_REMOVED lines=11> */
.L_x_14889:
        /* <DEDUP_REMOVED lines=10> */
.L_x_14890:
[----:B------:R-:W-:Y:S02]  /*27390*/  IMAD.MOV.U32 R13, RZ, RZ, R18 ;  /* 0x000000ffff0d7224 */ /* 0x000fe400078e0012 */
[----:B------:R-:W-:Y:S02]  /*273a0*/  IMAD.MOV.U32 R12, RZ, RZ, RZ ;  /* 0x000000ffff0c7224 */ /* 0x000fe400078e00ff */
[----:B------:R-:W-:Y:S02]  /*273b0*/  IMAD.SHL.U32 R3, R3, 0x10, RZ ;  /* 0x0000001003037824 */ /* 0x000fe400078e00ff */
[----:B------:R-:W-:-:S07]  /*273c0*/  IMAD.MOV.U32 R2, RZ, RZ, R14 ;  /* 0x000000ffff027224 */ /* 0x000fce00078e000e */
[----:B------:R-:W-:Y:S05]  /*273d0*/  WARPSYNC.COLLECTIVE R15, `(.L_x_14891) ;  /* 0x000000000f087348 */ /* 0x000fea0003c00000 */
[----:B------:R0:W1:Y:S02]  /*273e0*/  SHFL.IDX P6, R14, R13, R12, R11 ;  /* 0x0000000c0d0e7389 */ /* 0x00006400000c000b */
[----:B01----:R-:W-:Y:S01]  /*273f0*/  ENDCOLLECTIVE ;  /* 0x000000000000791b */ /* 0x003fe20003800000 */
.L_x_14891:
        /* <DEDUP_REMOVED lines=12> */
.L_x_14892:
[----:B------:R-:W-:Y:S01]  /*274c0*/  IMAD.MOV.U32 R2, RZ, RZ, R14 ;  /* 0x000000ffff027224 */ /* 0x000fe200078e000e */
[----:B------:R-:W-:Y:S06]  /*274d0*/  BRA `(.L_x_14893) ;  /* 0xffffffac00fc7947 */ /* 0x000fec000383ffff */
.L_x_14748:
[----:B--2---:R-:W2:Y:S02]  /*274e0*/  LDL R2, [R1+0x8] ;  /* 0x0000080001027983 */ /* 0x004ea40000100800 */
[----:B--2---:R2:W3:Y:S02]  /*274f0*/  SYNCS.PHASECHK.TRANS64.TRYWAIT P0, [R6+URZ+0x13240], R2 ;  /* 0x01324002060075a7 */ /* 0x0044e4000800017f */
[----:B---3--:R-:W-:Y:S05]  /*27500*/  @!P0 NANOSLEEP.SYNCS 0x989680 ;  /* 0x009896800000895d */ /* 0x008fea0003900000 */
[----:B------:R-:W3:Y:S02]  /*27510*/  @!P0 SYNCS.PHASECHK.TRANS64 P0, [R6+URZ+0x13240], R2 ;  /* 0x01324002060085a7 */ /* 0x000ee4000800007f */
[----:B---3--:R-:W-:Y:S05]  /*27520*/  @!P0 BRA `(.L_x_14748) ;  /* 0xfffffffc00ec8947 */ /* 0x008fea000383ffff */
[----:B------:R-:W-:Y:S05]  /*27530*/  BRA `(.L_x_14894) ;  /* 0xffffffb000587947 */ /* 0x000fea000383ffff */
.L_x_14749:
        /* <DEDUP_REMOVED lines=8> */
.L_x_14896:
[----:B------:R-:W-:Y:S05]  /*275c0*/  BSYNC B0 ;  /* 0x0000000000007941 */ /* 0x000fea0003800000 */
.L_x_14895:
        /* <DEDUP_REMOVED lines=8> */
.L_x_14897:
[----:B------:R-:W-:Y:S02]  /*27650*/  IMAD.MOV.U32 R13, RZ, RZ, R5 ;  /* 0x000000ffff0d7224 */ /* 0x000fe400078e0005 */
[----:B------:R-:W-:Y:S02]  /*27660*/  IMAD.MOV.U32 R12, RZ, RZ, 0x1 ;  /* 0x00000001ff0c7424 */ /* 0x000fe400078e00ff */
[----:B------:R-:W-:-:S07]  /*27670*/  IMAD.MOV.U32 R2, RZ, RZ, R14 ;  /* 0x000000ffff027224 */ /* 0x000fce00078e000e */
[----:B------:R-:W-:Y:S05]  /*27680*/  WARPSYNC.COLLECTIVE R15, `(.L_x_14898) ;  /* 0x000000000f087348 */ /* 0x000fea0003c00000 */
[----:B------:R0:W1:Y:S02]  /*27690*/  SHFL.IDX P6, R14, R13, R12, R11 ;  /* 0x0000000c0d0e7389 */ /* 0x00006400000c000b */
[----:B01----:R-:W-:Y:S01]  /*276a0*/  ENDCOLLECTIVE ;  /* 0x000000000000791b */ /* 0x003fe20003800000 */
.L_x_14898:
        /* <DEDUP_REMOVED lines=11> */
.L_x_14899:
[----:B------:R-:W-:Y:S02]  /*27760*/  IMAD.MOV.U32 R13, RZ, RZ, R5 ;  /* 0x000000ffff0d7224 */ /* 0x000fe400078e0005 */
[----:B------:R-:W-:Y:S02]  /*27770*/  IMAD.MOV.U32 R12, RZ, RZ, 0x2 ;  /* 0x00000002ff0c7424 */ /* 0x000fe400078e00ff */
[----:B------:R-:W-:-:S07]  /*27780*/  IMAD.MOV.U32 R2, RZ, RZ, R14 ;  /* 0x000000ffff027224 */ /* 0x000fce00078e000e */
[----:B------:R-:W-:Y:S05]  /*27790*/  WARPSYNC.COLLECTIVE R15, `(.L_x_14900) ;  /* 0x000000000f087348 */ /* 0x000fea0003c00000 */
[----:B------:R0:W1:Y:S02]  /*277a0*/  SHFL.IDX P6, R14, R13, R12, R11 ;  /* 0x0000000c0d0e7389 */ /* 0x00006400000c000b */
[----:B01----:R-:W-:Y:S01]  /*277b0*/  ENDCOLLECTIVE ;  /* 0x000000000000791b */ /* 0x003fe20003800000 */
.L_x_14900:
        /* <DEDUP_REMOVED lines=11> */
.L_x_14901:
[----:B------:R-:W-:Y:S02]  /*27870*/  IMAD.MOV.U32 R13, RZ, RZ, R5 ;  /* 0x000000ffff0d7224 */ /* 0x000fe400078e0005 */
[----:B------:R-:W-:Y:S02]  /*27880*/  IMAD.MOV.U32 R12, RZ, RZ, 0x3 ;  /* 0x00000003ff0c7424 */ /* 0x000fe400078e00ff */
[----:B------:R-:W-:-:S07]  /*27890*/  IMAD.MOV.U32 R2, RZ, RZ, R14 ;  /* 0x000000ffff027224 */ /* 0x000fce00078e000e */
[----:B------:R-:W-:Y:S05]  /*278a0*/  WARPSYNC.COLLECTIVE R15, `(.L_x_14902) ;  /* 0x000000000f087348 */ /* 0x000fea0003c00000 */
[----:B------:R0:W1:Y:S02]  /*278b0*/  SHFL.IDX P6, R14, R13, R12, R11 ;  /* 0x0000000c0d0e7389 */ /* 0x00006400000c000b */
[----:B01----:R-:W-:Y:S01]  /*278c0*/  ENDCOLLECTIVE ;  /* 0x000000000000791b */ /* 0x003fe20003800000 */
.L_x_14902:
        /* <DEDUP_REMOVED lines=11> */
.L_x_14903:
[----:B------:R-:W-:Y:S02]  /*27980*/  IMAD.MOV.U32 R13, RZ, RZ, R4 ;  /* 0x000000ffff0d7224 */ /* 0x000fe400078e0004 */
[----:B------:R-:W-:Y:S02]  /*27990*/  IMAD.MOV.U32 R12, RZ, RZ, RZ ;  /* 0x000000ffff0c7224 */ /* 0x000fe400078e00ff */
[----:B------:R-:W-:-:S07]  /*279a0*/  IMAD.MOV.U32 R2, RZ, RZ, R14 ;  /* 0x000000ffff027224 */ /* 0x000fce00078e000e */
[----:B------:R-:W-:Y:S05]  /*279b0*/  WARPSYNC.COLLECTIVE R15, `(.L_x_14904) ;  /* 0x000000000f087348 */ /* 0x000fea0003c00000 */
[----:B------:R0:W1:Y:S02]  /*279c0*/  SHFL.IDX P6, R14, R13, R12, R11 ;  /* 0x0000000c0d0e7389 */ /* 0x00006400000c000b */
[----:B01----:R-:W-:Y:S01]  /*279d0*/  ENDCOLLECTIVE ;  /* 0x000000000000791b */ /* 0x003fe20003800000 */
.L_x_14904:
        /* <DEDUP_REMOVED lines=11> */
.L_x_14905:
[----:B------:R-:W-:Y:S01]  /*27a90*/  IMAD.MOV.U32 R2, RZ, RZ, R14 ;  /* 0x000000ffff027224 */ /* 0x000fe200078e000e */
[----:B------:R-:W-:Y:S06]  /*27aa0*/  BRA `(.L_x_14906) ;  /* 0xffffffac00f47947 */ /* 0x000fec000383ffff */
.L_x_14754:
[----:B0-----:R0:W3:Y:S02]  /*27ab0*/  SYNCS.PHASECHK.TRANS64.TRYWAIT P2, [R2+URZ+0x13270], R0 ;  /* 0x01327000020075a7 */ /* 0x0010e4000804017f */
[----:B---3--:R-:W-:Y:S05]  /*27ac0*/  @!P2 NANOSLEEP.SYNCS 0x989680 ;  /* 0x009896800000a95d */ /* 0x008fea0003900000 */
[----:B------:R-:W3:Y:S02]  /*27ad0*/  @!P2 SYNCS.PHASECHK.TRANS64 P2, [R2+URZ+0x13270], R0 ;  /* 0x013270000200a5a7 */ /* 0x000ee4000804007f */
[----:B---3--:R-:W-:Y:S05]  /*27ae0*/  @!P2 BRA `(.L_x_14754) ;  /* 0xfffffffc00f0a947 */ /* 0x008fea000383ffff */
[----:B------:R-:W-:Y:S05]  /*27af0*/  BRA `(.L_x_14907) ;  /* 0xffffffb000587947 */ /* 0x000fea000383ffff */
.L_x_14756:
[----:B0-----:R0:W3:Y:S02]  /*27b00*/  SYNCS.PHASECHK.TRANS64.TRYWAIT P2, [R2+URZ+0x13260], R3 ;  /* 0x01326003020075a7 */ /* 0x0010e4000804017f */
[----:B---3--:R-:W-:Y:S05]  /*27b10*/  @!P2 NANOSLEEP.SYNCS 0x989680 ;  /* 0x009896800000a95d */ /* 0x008fea0003900000 */
[----:B------:R-:W3:Y:S02]  /*27b20*/  @!P2 SYNCS.PHASECHK.TRANS64 P2, [R2+URZ+0x13260], R3 ;  /* 0x013260030200a5a7 */ /* 0x000ee4000804007f */
[----:B---3--:R-:W-:Y:S05]  /*27b30*/  @!P2 BRA `(.L_x_14756) ;  /* 0xfffffffc00f0a947 */ /* 0x008fea000383ffff */
[----:B------:R-:W-:Y:S05]  /*27b40*/  BRA `(.L_x_14908) ;  /* 0xffffffb000687947 */ /* 0x000fea000383ffff */
.L_x_14764:
[----:B-1----:R1:W2:Y:S02]  /*27b50*/  SYNCS.PHASECHK.TRANS64.TRYWAIT P1, [R0+URZ+0x13270], R3 ;  /* 0x01327003000075a7 */ /* 0x0022a4000802017f */
[----:B--2---:R-:W-:Y:S05]  /*27b60*/  @!P1 NANOSLEEP.SYNCS 0x989680 ;  /* 0x009896800000995d */ /* 0x004fea0003900000 */
[----:B------:R-:W2:Y:S02]  /*27b70*/  @!P1 SYNCS.PHASECHK.TRANS64 P1, [R0+URZ+0x13270], R3 ;  /* 0x01327003000095a7 */ /* 0x000ea4000802007f */
[----:B--2---:R-:W-:Y:S05]  /*27b80*/  @!P1 BRA `(.L_x_14764) ;  /* 0xfffffffc00f09947 */ /* 0x004fea000383ffff */
[----:B------:R-:W-:Y:S05]  /*27b90*/  BRA `(.L_x_14909) ;  /* 0xffffffb400fc7947 */ /* 0x000fea000383ffff */
.L_x_14766:
[----:B-1----:R1:W2:Y:S02]  /*27ba0*/  SYNCS.PHASECHK.TRANS64.TRYWAIT P1, [R0+URZ+0x13260], R3 ;  /* 0x01326003000075a7 */ /* 0x0022a4000802017f */
[----:B--2---:R-:W-:Y:S05]  /*27bb0*/  @!P1 NANOSLEEP.SYNCS 0x989680 ;  /* 0x009896800000995d */ /* 0x004fea0003900000 */
[----:B------:R-:W2:Y:S02]  /*27bc0*/  @!P1 SYNCS.PHASECHK.TRANS64 P1, [R0+URZ+0x13260], R3 ;  /* 0x01326003000095a7 */ /* 0x000ea4000802007f */
[----:B--2---:R-:W-:Y:S05]  /*27bd0*/  @!P1 BRA `(.L_x_14766) ;  /* 0xfffffffc00f09947 */ /* 0x004fea000383ffff */
[----:B------:R-:W-:Y:S05]  /*27be0*/  BRA `(.L_x_14910) ;  /* 0xffffffb8000c7947 */ /* 0x000fea000383ffff */
.L_x_14771:
[----:B------:R-:W-:Y:S01]  /*27bf0*/  BSSY B0, `(.L_x_14911) ;  /* 0x0000008000007945 */ /* 0x000fe20003800000 */
[----:B------:R-:W-:Y:S02]  /*27c00*/  IMAD.MOV.U32 R13, RZ, RZ, R24 ;  /* 0x000000ffff0d7224 */ /* 0x000fe400078e0018 */
[----:B------:R-:W-:Y:S02]  /*27c10*/  IMAD.MOV.U32 R12, RZ, RZ, RZ ;  /* 0x000000ffff0c7224 */ /* 0x000fe400078e00ff */
[----:B0-----:R-:W-:Y:S02]  /*27c20*/  IMAD.MOV.U32 R11, RZ, RZ, 0x1f ;  /* 0x0000001fff0b7424 */ /* 0x001fe400078e00ff */
[----:B------:R-:W-:-:S07]  /*27c30*/  IMAD.MOV.U32 R15, RZ, RZ, -0x1 ;  /* 0xffffffffff0f7424 */ /* 0x000fce00078e00ff */
[----:B--2--5:R-:W-:Y:S05]  /*27c40*/  WARPSYNC.COLLECTIVE R15, `(.L_x_14912) ;  /* 0x000000000f087348 */ /* 0x024fea0003c00000 */
[----:B------:R0:W1:Y:S02]  /*27c50*/  SHFL.IDX P6, R14, R13, R12, R11 ;  /* 0x0000000c0d0e7389 */ /* 0x00006400000c000b */
[----:B012--5:R-:W-:Y:S01]  /*27c60*/  ENDCOLLECTIVE ;  /* 0x000000000000791b */ /* 0x027fe20003800000 */
.L_x_14912:
[----:B------:R-:W-:Y:S05]  /*27c70*/  BSYNC B0 ;  /* 0x0000000000007941 */ /* 0x000fea0003800000 */
.L_x_14911:
        /* <DEDUP_REMOVED lines=9> */
.L_x_14913:
        /* <DEDUP_REMOVED lines=18> */
.L_x_14914:
[----:B------:R-:W-:Y:S01]  /*27e30*/  IMAD.MOV.U32 R12, RZ, RZ, 0x2 ;  /* 0x00000002ff0c7424 */ /* 0x000fe200078e00ff */
[----:B------:R-:W-:-:S05]  /*27e40*/  SEL R7, R14, RZ, P1 ;  /* 0x000000ff0e077207 */ /* 0x000fca0000800000 */
[----:B------:R-:W-:-:S04]  /*27e50*/  IMAD.IADD R3, R2, 0x1, R7 ;  /* 0x0000000102037824 */ /* 0x000fc800078e0207 */
[----:B------:R-:W-:-:S07]  /*27e60*/  IMAD.MOV.U32 R13, RZ, RZ, R3 ;  /* 0x000000ffff0d7224 */ /* 0x000fce00078e0003 */
[----:B------:R-:W-:Y:S05]  /*27e70*/  WARPSYNC.COLLECTIVE R15, `(.L_x_14915) ;  /* 0x000000000f087348 */ /* 0x000fea0003c00000 */
[----:B------:R0:W1:Y:S02]  /*27e80*/  SHFL.UP P6, R14, R13, R12, R11 ;  /* 0x0400000c0d0e7389 */ /* 0x00006400000c000b */
[----:B01----:R-:W-:Y:S01]  /*27e90*/  ENDCOLLECTIVE ;  /* 0x000000000000791b */ /* 0x003fe20003800000 */
.L_x_14915:
[----:B------:R-:W-:Y:S01]  /*27ea0*/  IMAD.MOV.U32 R12, RZ, RZ, 0x4 ;  /* 0x00000004ff0c7424 */ /* 0x000fe200078e00ff */
[----:B------:R-:W-:-:S05]  /*27eb0*/  SEL R14, R14, RZ, P2 ;  /* 0x000000ff0e0e7207 */ /* 0x000fca0001000000 */
[----:B------:R-:W-:-:S04]  /*27ec0*/  IMAD.IADD R3, R3, 0x1, R14 ;  /* 0x0000000103037824 */ /* 0x000fc800078e020e */
[----:B------:R-:W-:-:S07]  /*27ed0*/  IMAD.MOV.U32 R13, RZ, RZ, R3 ;  /* 0x000000ffff0d7224 */ /* 0x000fce00078e0003 */
[----:B------:R-:W-:Y:S05]  /*27ee0*/  WARPSYNC.COLLECTIVE R15, `(.L_x_14916) ;  /* 0x000000000f087348 */ /* 0x000fea0003c00000 */
[----:B------:R0:W1:Y:S02]  /*27ef0*/  SHFL.UP P6, R14, R13, R12, R11 ;  /* 0x0400000c0d0e7389 */ /* 0x00006400000c000b */
[----:B01----:R-:W-:Y:S01]  /*27f00*/  ENDCOLLECTIVE ;  /* 0x000000000000791b */ /* 0x003fe20003800000 */
.L_x_14916:
[----:B------:R-:W-:Y:S01]  /*27f10*/  IMAD.MOV.U32 R12, RZ, RZ, 0x8 ;  /* 0x00000008ff0c7424 */ /* 0x000fe200078e00ff */
[----:B------:R-:W-:-:S05]  /*27f20*/  SEL R14, R14, RZ, P3 ;  /* 0x000000ff0e0e7207 */ /* 0x000fca0001800000 */
[----:B------:R-:W-:-:S04]  /*27f30*/  IMAD.IADD R3, R3, 0x1, R14 ;  /* 0x0000000103037824 */ /* 0x000fc800078e020e */
[----:B------:R-:W-:-:S07]  /*27f40*/  IMAD.MOV.U32 R13, RZ, RZ, R3 ;  /* 0x000000ffff0d7224 */ /* 0x000fce00078e0003 */
[----:B------:R-:W-:Y:S05]  /*27f50*/  WARPSYNC.COLLECTIVE R15, `(.L_x_14917) ;  /* 0x000000000f087348 */ /* 0x000fea0003c00000 */
[----:B------:R0:W1:Y:S02]  /*27f60*/  SHFL.UP P6, R14, R13, R12, R11 ;  /* 0x0400000c0d0e7389 */ /* 0x00006400000c000b */
[----:B01----:R-:W-:Y:S01]  /*27f70*/  ENDCOLLECTIVE ;  /* 0x000000000000791b */ /* 0x003fe20003800000 */
.L_x_14917:
[----:B------:R-:W-:Y:S01]  /*27f80*/  IMAD.MOV.U32 R12, RZ, RZ, 0x10 ;  /* 0x00000010ff0c7424 */ /* 0x000fe200078e00ff */
[----:B------:R-:W-:-:S05]  /*27f90*/  SEL R14, R14, RZ, P4 ;  /* 0x000000ff0e0e7207 */ /* 0x000fca0002000000 */
[----:B------:R-:W-:-:S04]  /*27fa0*/  IMAD.IADD R3, R3, 0x1, R14 ;  /* 0x0000000103037824 */ /* 0x000fc800078e020e */
[----:B------:R-:W-:-:S07]  /*27fb0*/  IMAD.MOV.U32 R13, RZ, RZ, R3 ;  /* 0x000000ffff0d7224 */ /* 0x000fce00078e0003 */
[----:B------:R-:W-:Y:S05]  /*27fc0*/  WARPSYNC.COLLECTIVE R15, `(.L_x_14918) ;  /* 0x000000000f087348 */ /* 0x000fea0003c00000 */
[----:B------:R0:W1:Y:S02]  /*27fd0*/  SHFL.UP P6, R14, R13, R12, R11 ;  /* 0x0400000c0d0e7389 */ /* 0x00006400000c000b */
[----:B01----:R-:W-:Y:S01]  /*27fe0*/  ENDCOLLECTIVE ;  /* 0x000000000000791b */ /* 0x003fe20003800000 */
.L_x_14918:
        /* <DEDUP_REMOVED lines=8> */
.L_x_14919:
[----:B------:R-:W-:Y:S05]  /*28070*/  BRA `(.L_x_14920) ;  /* 0xffffffb800f47947 */ /* 0x000fea000383ffff */
.L_x_14776:
[----:B------:R-:W-:Y:S01]  /*28080*/  BSSY B0, `(.L_x_14921) ;  /* 0x0000008000007945 */ /* 0x000fe20003800000 */
[----:B-----5:R-:W-:Y:S02]  /*28090*/  IMAD.MOV.U32 R13, RZ, RZ, R2 ;  /* 0x000000ffff0d7224 */ /* 0x020fe400078e0002 */
[----:B------:R-:W-:Y:S02]  /*280a0*/  IMAD.MOV.U32 R12, RZ, RZ, 0x1 ;  /* 0x00000001ff0c7424 */ /* 0x000fe400078e00ff */
[----:B------:R-:W-:Y:S02]  /*280b0*/  IMAD.MOV.U32 R11, RZ, RZ, RZ ;  /* 0x000000ffff0b7224 */ /* 0x000fe400078e00ff */
[----:B------:R-:W-:-:S07]  /*280c0*/  IMAD.MOV.U32 R15, RZ, RZ, -0x1 ;  /* 0xffffffffff0f7424 */ /* 0x000fce00078e00ff */
[----:B0-----:R-:W-:Y:S05]  /*280d0*/  WARPSYNC.COLLECTIVE R15, `(.L_x_14922) ;  /* 0x000000000f087348 */ /* 0x001fea0003c00000 */
[----:B------:R1:W2:Y:S02]  /*280e0*/  SHFL.UP P6, R14, R13, R12, R11 ;  /* 0x0400000c0d0e7389 */ /* 0x0002a400000c000b */
[----:B012---:R-:W-:Y:S01]  /*280f0*/  ENDCOLLECTIVE ;  /* 0x000000000000791b */ /* 0x007fe20003800000 */
.L_x_14922:
[----:B------:R-:W-:Y:S05]  /*28100*/  BSYNC B0 ;  /* 0x0000000000007941 */ /* 0x000fea0003800000 */
.L_x_14921:
        /* <DEDUP_REMOVED lines=9> */
.L_x_14923:
[----:B------:R-:W-:Y:S01]  /*281a0*/  IMAD.MOV.U32 R12, RZ, RZ, 0x4 ;  /* 0x00000004ff0c7424 */ /* 0x000fe200078e00ff */
[----:B------:R-:W-:-:S05]  /*281b0*/  SEL R14, R14, RZ, P2 ;  /* 0x000000ff0e0e7207 */ /* 0x000fca0001000000 */
[----:B------:R-:W-:-:S04]  /*281c0*/  IMAD.IADD R3, R3, 0x1, R14 ;  /* 0x0000000103037824 */ /* 0x000fc800078e020e */
[----:B------:R-:W-:-:S07]  /*281d0*/  IMAD.MOV.U32 R13, RZ, RZ, R3 ;  /* 0x000000ffff0d7224 */ /* 0x000fce00078e0003 */
[----:B------:R-:W-:Y:S05]  /*281e0*/  WARPSYNC.COLLECTIVE R15, `(.L_x_14924) ;  /* 0x000000000f087348 */ /* 0x000fea0003c00000 */
[----:B------:R0:W1:Y:S02]  /*281f0*/  SHFL.UP P6, R14, R13, R12, R11 ;  /* 0x0400000c0d0e7389 */ /* 0x00006400000c000b */
[----:B01----:R-:W-:Y:S01]  /*28200*/  ENDCOLLECTIVE ;  /* 0x000000000000791b */ /* 0x003fe20003800000 */
.L_x_14924:
[----:B------:R-:W-:Y:S01]  /*28210*/  IMAD.MOV.U32 R12, RZ, RZ, 0x8 ;  /* 0x00000008ff0c7424 */ /* 0x000fe200078e00ff */
[----:B------:R-:W-:-:S05]  /*28220*/  SEL R14, R14, RZ, P3 ;  /* 0x000000ff0e0e7207 */ /* 0x000fca0001800000 */
[----:B------:R-:W-:-:S04]  /*28230*/  IMAD.IADD R3, R3, 0x1, R14 ;  /* 0x0000000103037824 */ /* 0x000fc800078e020e */
[----:B------:R-:W-:-:S07]  /*28240*/  IMAD.MOV.U32 R13, RZ, RZ, R3 ;  /* 0x000000ffff0d7224 */ /* 0x000fce00078e0003 */
[----:B------:R-:W-:Y:S05]  /*28250*/  WARPSYNC.COLLECTIVE R15, `(.L_x_14925) ;  /* 0x000000000f087348 */ /* 0x000fea0003c00000 */
[----:B------:R0:W1:Y:S02]  /*28260*/  SHFL.UP P6, R14, R13, R12, R11 ;  /* 0x0400000c0d0e7389 */ /* 0x00006400000c000b */
[----:B01----:R-:W-:Y:S01]  /*28270*/  ENDCOLLECTIVE ;  /* 0x000000000000791b */ /* 0x003fe20003800000 */
.L_x_14925:
[----:B------:R-:W-:Y:S01]  /*28280*/  IMAD.MOV.U32 R12, RZ, RZ, 0x10 ;  /* 0x00000010ff0c7424 */ /* 0x000fe200078e00ff */
[----:B------:R-:W-:-:S05]  /*28290*/  SEL R14, R14, RZ, P4 ;  /* 0x000000ff0e0e7207 */ /* 0x000fca0002000000 */
[----:B------:R-:W-:-:S04]  /*282a0*/  IMAD.IADD R3, R3, 0x1, R14 ;  /* 0x0000000103037824 */ /* 0x000fc800078e020e */
[----:B------:R-:W-:-:S07]  /*282b0*/  IMAD.MOV.U32 R13, RZ, RZ, R3 ;  /* 0x000000ffff0d7224 */ /* 0x000fce00078e0003 */
[----:B------:R-:W-:Y:S05]  /*282c0*/  WARPSYNC.COLLECTIVE R15, `(.L_x_14926) ;  /* 0x000000000f087348 */ /* 0x000fea0003c00000 */
[----:B------:R0:W1:Y:S02]  /*282d0*/  SHFL.UP P6, R14, R13, R12, R11 ;  /* 0x0400000c0d0e7389 */ /* 0x00006400000c000b */
[----:B01----:R-:W-:Y:S01]  /*282e0*/  ENDCOLLECTIVE ;  /* 0x000000000000791b */ /* 0x003fe20003800000 */
.L_x_14926:
        /* <DEDUP_REMOVED lines=8> */
.L_x_14927:
[----:B------:R-:W-:Y:S05]  /*28370*/  BRA `(.L_x_14928) ;  /* 0xffffffb800d07947 */ /* 0x000fea000383ffff */
.L_x_14778:
[----:B------:R-:W-:Y:S01]  /*28380*/  BSSY B0, `(.L_x_14929) ;  /* 0x0000006000007945 */ /* 0x000fe20003800000 */
[----:B------:R-:W-:Y:S01]  /*28390*/  PLOP3.LUT P6, PT, P6, PT, PT, 0x8, 0x0 ;  /* 0x000000000000781c */ /* 0x000fe200037ce170 */
[----:B------:R-:W-:-:S12]  /*283a0*/  IMAD.MOV.U32 R15, RZ, RZ, -0x1 ;  /* 0xffffffffff0f7424 */ /* 0x000fd800078e00ff */
[----:B0----5:R-:W-:Y:S05]  /*283b0*/  WARPSYNC.COLLECTIVE R15, `(.L_x_14930) ;  /* 0x000000000f087348 */ /* 0x021fea0003c00000 */
[----:B------:R-:W-:Y:S01]  /*283c0*/  VOTE.ANY R14, PT, P6 ;  /* 0x00000000000e7806 */ /* 0x000fe200030e0100 */
[----:B0----5:R-:W-:Y:S06]  /*283d0*/  ENDCOLLECTIVE ;  /* 0x000000000000791b */ /* 0x021fec0003800000 */
.L_x_14930:
[----:B------:R-:W-:Y:S05]  /*283e0*/  BSYNC B0 ;  /* 0x0000000000007941 */ /* 0x000fea0003800000 */
.L_x_14929:
        /* <DEDUP_REMOVED lines=9> */
.L_x_14931:
[----:B------:R-:W-:Y:S01]  /*28480*/  IMAD.MOV.U32 R25, RZ, RZ, R14 ;  /* 0x000000ffff197224 */ /* 0x000fe200078e000e */
[----:B------:R-:W-:Y:S06]  /*28490*/  BRA `(.L_x_14932) ;  /* 0xffffffb800c07947 */ /* 0x000fec000383ffff */
.L_x_14780:
[----:B------:R-:W-:Y:S01]  /*284a0*/  BSSY B0, `(.L_x_14933) ;  /* 0x0000007000007945 */ /* 0x000fe20003800000 */
[----:B------:R-:W-:Y:S02]  /*284b0*/  IMAD.MOV.U32 R13, RZ, RZ, R3 ;  /* 0x000000ffff0d7224 */ /* 0x000fe400078e0003 */
[----:B------:R-:W-:Y:S02]  /*284c0*/  IMAD.MOV.U32 R11, RZ, RZ, 0x1f ;  /* 0x0000001fff0b7424 */ /* 0x000fe400078e00ff */
[----:B------:R-:W-:-:S07]  /*284d0*/  IMAD.MOV.U32 R15, RZ, RZ, -0x1 ;  /* 0xffffffffff0f7424 */ /* 0x000fce00078e00ff */
[----:B012---:R-:W-:Y:S05]  /*284e0*/  WARPSYNC.COLLECTIVE R15, `(.L_x_14934) ;  /* 0x000000000f087348 */ /* 0x007fea0003c00000 */
[----:B------:R3:W4:Y:S02]  /*284f0*/  SHFL.IDX P6, R14, R13, R12, R11 ;  /* 0x0000000c0d0e7389 */ /* 0x00072400000c000b */
[----:B01234-:R-:W-:Y:S01]  /*28500*/  ENDCOLLECTIVE ;  /* 0x000000000000791b */ /* 0x01ffe20003800000 */
.L_x_14934:
[----:B------:R-:W-:Y:S05]  /*28510*/  BSYNC B0 ;  /* 0x0000000000007941 */ /* 0x000fea0003800000 */
.L_x_14933:
[----:B------:R-:W-:Y:S01]  /*28520*/  IMAD.MOV.U32 R5, RZ, RZ, R14 ;  /* 0x000000ffff057224 */ /* 0x000fe200078e000e */
[----:B------:R-:W-:Y:S06]  /*28530*/  BRA `(.L_x_14779) ;  /* 0xffffffb800b47947 */ /* 0x000fec000383ffff */
.L_x_14784:
[----:B0-----:R0:W1:Y:S02]  /*28540*/  SYNCS.PHASECHK.TRANS64.TRYWAIT P0, [R5+URZ+0x13220], R0 ;  /* 0x01322000050075a7 */ /* 0x001064000800017f */
[----:B-1----:R-:W-:Y:S05]  /*28550*/  @!P0 NANOSLEEP.SYNCS 0x989680 ;  /* 0x009896800000895d */ /* 0x002fea0003900000 */
[----:B------:R-:W1:Y:S02]  /*28560*/  @!P0 SYNCS.PHASECHK.TRANS64 P0, [R5+URZ+0x13220], R0 ;  /* 0x01322000050085a7 */ /* 0x000e64000800007f */
[----:B-1----:R-:W-:Y:S05]  /*28570*/  @!P0 BRA `(.L_x_14784) ;  /* 0xfffffffc00f08947 */ /* 0x002fea000383ffff */
[----:B------:R-:W-:Y:S05]  /*28580*/  BRA `(.L_x_14935) ;  /* 0xffffffc000347947 */ /* 0x000fea000383ffff */
.L_x_14785:
        /* <DEDUP_REMOVED lines=11> */
.L_x_14937:
[----:B------:R-:W-:Y:S05]  /*28640*/  BSYNC B0 ;  /* 0x0000000000007941 */ /* 0x000fea0003800000 */
.L_x_14936:
[----:B------:R-:W-:Y:S05]  /*28650*/  BRA `(.L_x_14938) ;  /* 0xffffffc0001c7947 */ /* 0x000fea000383ffff */
.L_x_14786:
[----:B------:R-:W-:Y:S01]  /*28660*/  BSSY B0, `(.L_x_14939) ;  /* 0x0000006000007945 */ /* 0x000fe20003800000 */
[----:B------:R-:W-:-:S07]  /*28670*/  IMAD.MOV.U32 R15, RZ, RZ, -0x1 ;  /* 0xffffffffff0f7424 */ /* 0x000fce00078e00ff */
[----:B0-----:R-:W-:Y:S05]  /*28680*/  WARPSYNC.COLLECTIVE R15, `(.L_x_14940) ;  /* 0x000000000f0c7348 */ /* 0x001fea0003c00000 */
[----:B------:R-:W-:Y:S02]  /*28690*/  ELECT P6, UR62, PT ;  /* 0x00000000003e782f */ /* 0x000fe400038c0000 */
[----:B------:R-:W-:Y:S01]  /*286a0*/  MOV R14, UR62 ;  /* 0x0000003e000e7c02 */ /* 0x000fe20008000f00 */
[----:B0-----:R-:W-:Y:S10]  /*286b0*/  ENDCOLLECTIVE ;  /* 0x000000000000791b */ /* 0x001ff40003800000 */
.L_x_14940:
[----:B------:R-:W-:Y:S05]  /*286c0*/  BSYNC B0 ;  /* 0x0000000000007941 */ /* 0x000fea0003800000 */
.L_x_14939:
[----:B------:R-:W-:Y:S05]  /*286d0*/  BRA `(.L_x_14941) ;  /* 0xffffffc000107947 */ /* 0x000fea000383ffff */
.L_x_14788:
[----:B0-----:R0:W1:Y:S02]  /*286e0*/  SYNCS.PHASECHK.TRANS64.TRYWAIT P1, [R4+URZ+0x13240], R3 ;  /* 0x01324003040075a7 */ /* 0x001064000802017f */
[----:B-1----:R-:W-:Y:S05]  /*286f0*/  @!P1 NANOSLEEP.SYNCS 0x989680 ;  /* 0x009896800000995d */ /* 0x002fea0003900000 */
[----:B------:R-:W1:Y:S02]  /*28700*/  @!P1 SYNCS.PHASECHK.TRANS64 P1, [R4+URZ+0x13240], R3 ;  /* 0x01324003040095a7 */ /* 0x000e64000802007f */
[----:B-1----:R-:W-:Y:S05]  /*28710*/  @!P1 BRA `(.L_x_14788) ;  /* 0xfffffffc00f09947 */ /* 0x002fea000383ffff */
[----:B------:R-:W-:Y:S05]  /*28720*/  BRA `(.L_x_14942) ;  /* 0xffffffc000387947 */ /* 0x000fea000383ffff */
.L_x_14790:
[----:B-1----:R1:W2:Y:S02]  /*28730*/  SYNCS.PHASECHK.TRANS64.TRYWAIT P1, [R5+URZ+0x13240], R0 ;  /* 0x01324000050075a7 */ /* 0x0022a4000802017f */
[----:B--2---:R-:W-:Y:S05]  /*28740*/  @!P1 NANOSLEEP.SYNCS 0x989680 ;  /* 0x009896800000995d */ /* 0x004fea0003900000 */
[----:B------:R-:W2:Y:S02]  /*28750*/  @!P1 SYNCS.PHASECHK.TRANS64 P1, [R5+URZ+0x13240], R0 ;  /* 0x01324000050095a7 */ /* 0x000ea4000802007f */
[----:B--2---:R-:W-:Y:S05]  /*28760*/  @!P1 BRA `(.L_x_14790) ;  /* 0xfffffffc00f09947 */ /* 0x004fea000383ffff */
[----:B------:R-:W-:Y:S05]  /*28770*/  BRA `(.L_x_14943) ;  /* 0xffffffc000487947 */ /* 0x000fea000383ffff */
.L_x_14792:
[----:B--2---:R2:W3:Y:S02]  /*28780*/  SYNCS.PHASECHK.TRANS64.TRYWAIT P1, [R4+URZ+0x13260], R3 ;  /* 0x01326003040075a7 */ /* 0x0044e4000802017f */
[----:B---3--:R-:W-:Y:S05]  /*28790*/  @!P1 NANOSLEEP.SYNCS 0x989680 ;  /* 0x009896800000995d */ /* 0x008fea0003900000 */
[----:B------:R-:W3:Y:S02]  /*287a0*/  @!P1 SYNCS.PHASECHK.TRANS64 P1, [R4+URZ+0x13260], R3 ;  /* 0x01326003040095a7 */ /* 0x000ee4000802007f */
[----:B---3--:R-:W-:Y:S05]  /*287b0*/  @!P1 BRA `(.L_x_14792) ;  /* 0xfffffffc00f09947 */ /* 0x008fea000383ffff */
[----:B------:R-:W-:Y:S05]  /*287c0*/  BRA `(.L_x_14944) ;  /* 0xffffffc000447947 */ /* 0x000fea000383ffff */
.L_x_14794:
[----:B---3--:R3:W4:Y:S02]  /*287d0*/  SYNCS.PHASECHK.TRANS64.TRYWAIT P1, [R5+URZ+0x13260], R0 ;  /* 0x01326000050075a7 */ /* 0x008724000802017f */
[----:B----4-:R-:W-:Y:S05]  /*287e0*/  @!P1 NANOSLEEP.SYNCS 0x989680 ;  /* 0x009896800000995d */ /* 0x010fea0003900000 */
[----:B------:R-:W4:Y:S02]  /*287f0*/  @!P1 SYNCS.PHASECHK.TRANS64 P1, [R5+URZ+0x13260], R0 ;  /* 0x01326000050095a7 */ /* 0x000f24000802007f */
[----:B----4-:R-:W-:Y:S05]  /*28800*/  @!P1 BRA `(.L_x_14794) ;  /* 0xfffffffc00f09947 */ /* 0x010fea000383ffff */
[----:B------:R-:W-:Y:S05]  /*28810*/  BRA `(.L_x_14945) ;  /* 0xffffffc000407947 */ /* 0x000fea000383ffff */
.L_x_14796:
[----:B----4-:R4:W0:Y:S02]  /*28820*/  SYNCS.PHASECHK.TRANS64.TRYWAIT P1, [R4+URZ+0x13280], R3 ;  /* 0x01328003040075a7 */ /* 0x010824000802017f */
[----:B0-----:R-:W-:Y:S05]  /*28830*/  @!P1 NANOSLEEP.SYNCS 0x989680 ;  /* 0x009896800000995d */ /* 0x001fea0003900000 */
[----:B------:R-:W0:Y:S02]  /*28840*/  @!P1 SYNCS.PHASECHK.TRANS64 P1, [R4+URZ+0x13280], R3 ;  /* 0x01328003040095a7 */ /* 0x000e24000802007f */
[----:B0-----:R-:W-:Y:S05]  /*28850*/  @!P1 BRA `(.L_x_14796) ;  /* 0xfffffffc00f09947 */ /* 0x001fea000383ffff */
[----:B------:R-:W-:Y:S05]  /*28860*/  BRA `(.L_x_14946) ;  /* 0xffffffc0003c7947 */ /* 0x000fea000383ffff */
.L_x_14947:
        /* <DEDUP_REMOVED lines=9> */
.L_x_15866:


//--------------------- .text._ZN7cutlass13device_kernelIN5flash11enable_sm90INS1_16FlashAttnFwdSm90INS1_25CollectiveMainloopFwdSm90ILi2EN4cute5tupleIJNS5_1CILi1EEES8_S8_EEENS6_IJNS7_ILi192EEENS7_ILi160EEENS7_ILi64EEEEEELi64ENS_12float_e4m3_tEfNS_4arch4Sm90ELb1ELb0ELb1ELb0ELb1ELb0ELb0ELb1ELb1ELb1ELb0ELb0EEENS1_21CollectiveEpilogueFwdINS6_IJSA_SC_SB_EEES9_NS_10bfloat16_tESG_Li384ELb0ELb1ELb0ELb1EEENS1_30DynamicPersistentTileSchedulerILi384ELi128ELb0ELb1ELb1EEEEEEEEEvNT_6ParamsE --------------------------
	.section	.text._ZN7cutlass13device_kernelIN5flash11enable_sm90INS1_16FlashAttnFwdSm90INS1_25CollectiveMainloopFwdSm90ILi2EN4cute5tupleIJNS5_1CILi1EEES8_S8_EEENS6_IJNS7_ILi192EEENS7_ILi160EEENS7_ILi64EEEEEELi64ENS_12float_e4m3_tEfNS_4arch4Sm90ELb1ELb0ELb1ELb0ELb1ELb0ELb0ELb1ELb1ELb1ELb0ELb0EEENS1_21CollectiveEpilogueFwdINS6_IJSA_SC_SB_EEES9_NS_10bfloat16_tESG_Li384ELb0ELb1ELb0ELb1EEENS1_30DynamicPersistentTileSchedulerILi384ELi128ELb0ELb1ELb1EEEEEEEEEvNT_6ParamsE,"ax",@progbits
	.align	128
.text._ZN7cutlass13device_kernelIN5flash11enable_sm90INS1_16FlashAttnFwdSm90INS1_25CollectiveMainloopFwdSm90ILi2EN4cute5tupleIJNS5_1CILi1EEES8_S8_EEENS6_IJNS7_ILi192EEENS7_ILi160EEENS7_ILi64EEEEEELi64ENS_12float_e4m3_tEfNS_4arch4Sm90ELb1ELb0ELb1ELb0ELb1ELb0ELb0ELb1ELb1ELb1ELb0ELb0EEENS1_21CollectiveEpilogueFwdINS6_IJSA_SC_SB_EEES9_NS_10bfloat16_tESG_Li384ELb0ELb1ELb0ELb1EEENS1_30DynamicPersistentTileSchedulerILi384ELi128ELb0ELb1ELb1EEEEEEEEEvNT_6ParamsE:
        .type           _ZN7cutlass13device_kernelIN5flash11enable_sm90INS1_16FlashAttnFwdSm90INS1_25CollectiveMainloopFwdSm90ILi2EN4cute5tupleIJNS5_1CILi1EEES8_S8_EEENS6_IJNS7_ILi192EEENS7_ILi160EEENS7_ILi64EEEEEELi64ENS_12float_e4m3_tEfNS_4arch4Sm90ELb1ELb0ELb1ELb0ELb1ELb0ELb0ELb1ELb1ELb1ELb0ELb0EEENS1_21CollectiveEpilogueFwdINS6_IJSA_SC_SB_EEES9_NS_10bfloat16_tESG_Li384ELb0ELb1ELb0ELb1EEENS1_30DynamicPersistentTileSchedulerILi384ELi128ELb0ELb1ELb1EEEEEEEEEvNT_6ParamsE,@function
        .size           _ZN7cutlass13device_kernelIN5flash11enable_sm90INS1_16FlashAttnFwdSm90INS1_25CollectiveMainloopFwdSm90ILi2EN4cute5tupleIJNS5_1CILi1EEES8_S8_EEENS6_IJNS7_ILi192EEENS7_ILi160EEENS7_ILi64EEEEEELi64ENS_12float_e4m3_tEfNS_4arch4Sm90ELb1ELb0ELb1ELb0ELb1ELb0ELb0ELb1ELb1ELb1ELb0ELb0EEENS1_21CollectiveEpilogueFwdINS6_IJSA_SC_SB_EEES9_NS_10bfloat16_tESG_Li384ELb0ELb1ELb0ELb1EEENS1_30DynamicPersistentTileSchedulerILi384ELi128ELb0ELb1ELb1EEEEEEEEEvNT_6ParamsE,(.L_x_15867 - _ZN7cutlass13device_kernelIN5flash11enable_sm90INS1_16FlashAttnFwdSm90INS1_25CollectiveMainloopFwdSm90ILi2EN4cute5tupleIJNS5_1CILi1EEES8_S8_EEENS6_IJNS7_ILi192EEENS7_ILi160EEENS7_ILi64EEEEEELi64ENS_12float_e4m3_tEfNS_4arch4Sm90ELb1ELb0ELb1ELb0ELb1ELb0ELb0ELb1ELb1ELb1ELb0ELb0EEENS1_21CollectiveEpilogueFwdINS6_IJSA_SC_SB_EEES9_NS_10bfloat16_tESG_Li384ELb0ELb1ELb0ELb1EEENS1_30DynamicPersistentTileSchedulerILi384ELi128ELb0ELb1ELb1EEEEEEEEEvNT_6ParamsE)
        .other          _ZN7cutlass13device_kernelIN5flash11enable_sm90INS1_16FlashAttnFwdSm90INS1_25CollectiveMainloopFwdSm90ILi2EN4cute5tupleIJNS5_1CILi1EEES8_S8_EEENS6_IJNS7_ILi192EEENS7_ILi160EEENS7_ILi64EEEEEELi64ENS_12float_e4m3_tEfNS_4arch4Sm90ELb1ELb0ELb1ELb0ELb1ELb0ELb0ELb1ELb1ELb1ELb0ELb0EEENS1_21CollectiveEpilogueFwdINS6_IJSA_SC_SB_EEES9_NS_10bfloat16_tESG_Li384ELb0ELb1ELb0ELb1EEENS1_30DynamicPersistentTileSchedulerILi384ELi128ELb0ELb1ELb1EEEEEEEEEvNT_6ParamsE,@"STO_CUDA_ENTRY STV_DEFAULT"
_ZN7cutlass13device_kernelIN5flash11enable_sm90INS1_16FlashAttnFwdSm90INS1_25CollectiveMainloopFwdSm90ILi2EN4cute5tupleIJNS5_1CILi1EEES8_S8_EEENS6_IJNS7_ILi192EEENS7_ILi160EEENS7_ILi64EEEEEELi64ENS_12float_e4m3_tEfNS_4arch4Sm90ELb1ELb0ELb1ELb0ELb1ELb0ELb0ELb1ELb1ELb1ELb0ELb0EEENS1_21CollectiveEpilogueFwdINS6_IJSA_SC_SB_EEES9_NS_10bfloat16_tESG_Li384ELb0ELb1ELb0ELb1EEENS1_30DynamicPersistentTileSchedulerILi384ELi128ELb0ELb1ELb1EEEEEEEEEvNT_6ParamsE:
        /* <DEDUP_REMOVED lines=45> */
.L_x_14948:
        /* <DEDUP_REMOVED lines=22> */
.L_x_14949:
        /* <DEDUP_REMOVED lines=18> */
.L_x_14950:
        /* <DEDUP_REMOVED lines=22> */
.L_x_14951:
        /* <DEDUP_REMOVED lines=24> */
.L_x_14952:
        /* <DEDUP_REMOVED lines=10> */
.L_x_14954:
        /* <DEDUP_REMOVED lines=23> */
[----:B------:R-:W-:Y:S01]  /*0a40*/  LOP3.LUT R3, R2, 0x3fffff0, RZ, 0xc0, !PT ;  /* 0x03fffff002037812 */ /* 0x000fe200078ec0ff */
        /* <DEDUP_REMOVED lines=8> */
[----:B------:R-:W-:Y:S02]  /*0ad0*/  IADD3 R2, R5, -R2, RZ ;  /* 0x8000000205027210 */ /* 0x000fe40007ffe0ff */
[----:B------:R-:W-:-:S02]  /*0ae0*/  LEA.HI R7, R0, R10, RZ, 0x2 ;  /* 0x0000000a00077211 */ /* 0x000fc400078f10ff */
[--C-:B------:R-:W-:Y:S01]  /*0af0*/  SHF.R.S32.HI R5, RZ, 0x2, R4.reuse ;  /* 0x00000002ff057819 */ /* 0x100fe20000011404 */
[----:B------:R-:W-:Y:S01]  /*0b00*/  IMAD R2, R2, 0x8, R3 ;  /* 0x0000000802027824 */ /* 0x000fe200078e0203 */
[----:B------:R-:W-:Y:S02]  /*0b10*/  SHF.R.S32.HI R8, RZ, 0x1f, R4 ;  /* 0x0000001fff087819 */ /* 0x000fe40000011404 */
[----:B------:R-:W-:Y:S02]  /*0b20*/  SHF.R.S32.HI R156, RZ, 0x7, R156 ;  /* 0x00000007ff9c7819 */ /* 0x000fe4000001149c */
[----:B------:R-:W-:Y:S01]  /*0b30*/  LOP3.LUT R7, R7, 0xfffffffc, RZ, 0xc0, !PT ;  /* 0xfffffffc07077812 */ /* 0x000fe200078ec0ff */
[----:B------:R0:W-:Y:S01]  /*0b40*/  STL [R1], R2 ;  /* 0x0000000201007387 */ /* 0x0001e20000100800 */
[----:B------:R-:W-:Y:S02]  /*0b50*/  LEA.HI R8, R8, R5, RZ, 0x3 ;  /* 0x0000000508087211 */ /* 0x000fe400078f18ff */
[----:B------:R-:W-:Y:S01]  /*0b60*/  LEA.HI R0, R0, R10, RZ, 0x3 ;  /* 0x0000000a00007211 */ /* 0x000fe200078f18ff */
[----:B------:R-:W-:Y:S01]  /*0b70*/  IMAD.IADD R7, R10, 0x1, -R7 ;  /* 0x000000010a077824 */ /* 0x000fe200078e0a07 */
[----:B------:R-:W-:-:S02]  /*0b80*/  LOP3.LUT R8, R8, 0xfffffff8, RZ, 0xc0, !PT ;  /* 0xfffffff808087812 */ /* 0x000fc400078ec0ff */
[----:B------:R-:W-:Y:S02]  /*0b90*/  LEA.HI R6, R6, R23, RZ, 0x5 ;  /* 0x0000001706067211 */ /* 0x000fe400078f28ff */
[----:B------:R-:W-:Y:S01]  /*0ba0*/  LOP3.LUT R18, R0, 0xfffffff8, RZ, 0xc0, !PT ;  /* 0xfffffff800127812 */ /* 0x000fe200078ec0ff */
[----:B0-----:R-:W-:Y:S01]  /*0bb0*/  IMAD.HI R2, R156, 0x55555556, RZ ;  /* 0x555555569c027827 */ /* 0x001fe200078e02ff */
[----:B------:R-:W-:Y:S02]  /*0bc0*/  LEA.HI R9, R7, R7, RZ, 0x1 ;  /* 0x0000000707097211 */ /* 0x000fe400078f08ff */
[----:B------:R-:W-:Y:S01]  /*0bd0*/  SHF.R.S32.HI R6, RZ, 0x5, R6 ;  /* 0x00000005ff067819 */ /* 0x000fe20000011406 */
[----:B------:R-:W-:Y:S01]  /*0be0*/  IMAD.IADD R5, R5, 0x1, -R8 ;  /* 0x0000000105057824 */ /* 0x000fe200078e0a08 */
[----:B------:R-:W-:Y:S01]  /*0bf0*/  LEA.HI R3, R2, R2, RZ, 0x1 ;  /* 0x0000000202037211 */ /* 0x000fe200078f08ff */
[----:B------:R-:W-:Y:S01]  /*0c00*/  IMAD.IADD R18, R10, 0x1, -R18 ;  /* 0x000000010a127824 */ /* 0x000fe200078e0a12 */
[----:B------:R-:W-:Y:S01]  /*0c10*/  LOP3.LUT R2, R9, 0x1ffffffe, RZ, 0xc0, !PT ;  /* 0x1ffffffe09027812 */ /* 0x000fe200078ec0ff */
[----:B------:R-:W-:Y:S01]  /*0c20*/  IMAD R6, R6, 0x10, R5 ;  /* 0x0000001006067824 */ /* 0x000fe200078e0205 */
[----:B------:R-:W-:Y:S01]  /*0c30*/  LOP3.LUT R16, R4, 0x7ffffffc, RZ, 0xc0, !PT ;  /* 0x7ffffffc04107812 */ /* 0x000fe200078ec0ff */
[----:B------:R-:W-:Y:S01]  /*0c40*/  IMAD R3, R3, -0x3, R156 ;  /* 0xfffffffd03037824 */ /* 0x000fe200078e029c */
[----:B------:R-:W-:Y:S01]  /*0c50*/  SHF.L.U32 R19, R18, 0x3, RZ ;  /* 0x0000000312137819 */ /* 0x000fe200000006ff */
[----:B------:R-:W-:Y:S01]  /*0c60*/  IMAD.IADD R2, R7, 0x1, -R2 ;  /* 0x0000000107027824 */ /* 0x000fe200078e0a02 */
[----:B------:R-:W-:Y:S01]  /*0c70*/  SHF.R.S32.HI R22, RZ, 0x3, R0 ;  /* 0x00000003ff167819 */ /* 0x000fe20000011400 */
[----:B------:R-:W-:Y:S01]  /*0c80*/  IMAD R157, R3, 0x40, R6 ;  /* 0x00000040039d7824 */ /* 0x000fe200078e0206 */
[----:B------:R-:W-:Y:S01]  /*0c90*/  SHF.R.S32.HI R0, RZ, 0x1f, R19 ;  /* 0x0000001fff007819 */ /* 0x000fe20000011413 */
[----:B------:R-:W-:-:S02]  /*0ca0*/  IMAD.IADD R16, R23, 0x1, -R16 ;  /* 0x0000000117107824 */ /* 0x000fc400078e0a10 */
[----:B------:R-:W-:-:S07]  /*0cb0*/  IMAD R17, R2, 0x8, R157 ;  /* 0x0000000802117824 */ /* 0x000fce00078e029d */
.L_x_14999:
        /* <DEDUP_REMOVED lines=21> */
.L_x_14955:
[----:B------:R-:W-:Y:S01]  /*0e10*/  ULDC UR8, c[0x0][0xc54] ;  /* 0x0003150000087ab9 */ /* 0x000fe20000000800 */
[----:B------:R-:W-:Y:S01]  /*0e20*/  UMOV UR4, UR9 ;  /* 0x0000000900047c82 */ /* 0x000fe20008000000 */
[----:B------:R-:W-:-:S11]  /*0e30*/  UISETP.NE.AND UP0, UPT, UR8, 0x1, UPT ;  /* 0x000000010800788c */ /* 0x000fd6000bf05270 */
[----:B------:R-:W-:Y:S02]  /*0e40*/  @UP0 ULDC.64 UR10, c[0x0][0xc58] ;  /* 0x00031600000a0ab9 */ /* 0x000fe40000000a00 */
[----:B------:R-:W-:-:S04]  /*0e50*/  UIMAD.WIDE.U32 UR6, UR9, UR10, URZ ;  /* 0x0000000a090672a5 */ /* 0x000fc8000f8e003f */
[----:B------:R-:W-:-:S04]  /*0e60*/  @UP0 USHF.R.U32.HI UR4, URZ, UR11, UR7 ;  /* 0x0000000b3f040299 */ /* 0x000fc80008011607 */
[----:B------:R-:W-:-:S12]  /*0e70*/  UIMAD UR6, UR4, UR8, URZ ;  /* 0x00000008040672a4 */ /* 0x000fd8000f8e023f */
.L_x_14956:
        /* <DEDUP_REMOVED lines=14> */
[----:B------:R-:W-:Y:S01]  /*0f60*/  UIMAD UR40, UR4, 0xc0, URZ ;  /* 0x000000c0042878a4 */ /* 0x000fe2000f8e023f */
        /* <DEDUP_REMOVED lines=32> */
[----:B------:R-:W-:-:S02]  /*1170*/  USHF.R.U32.HI UR5, URZ, 0x1f, UR9 ;  /* 0x0000001f3f057899 */ /* 0x000fc40008011609 */
[----:B------:R-:W-:Y:S02]  /*1180*/  ULEA.HI.SX32 UR7, UR7, UR4, 0x1a ;  /* 0x0000000407077291 */ /* 0x000fe4000f8fd23f */
[----:B------:R-:W-:Y:S01]  /*1190*/  ULEA.HI.SX32 UR9, UR9, UR5, 0x1a ;  /* 0x0000000509097291 */ /* 0x000fe2000f8fd23f */
[----:B------:R-:W-:Y:S01]  /*11a0*/  ULDC UR43, c[0x0][0xc48] ;  /* 0x00031200002b7ab9 */ /* 0x000fe20000000800 */
[----:B------:R-:W-:Y:S02]  /*11b0*/  UMOV UR42, UR11 ;  /* 0x0000000b002a7c82 */ /* 0x000fe40008000000 */
[----:B------:R-:W-:Y:S02]  /*11c0*/  UISETP.LT.AND UP0, UPT, UR7, UR9, UPT ;  /* 0x000000090700728c */ /* 0x000fe4000bf01270 */
[----:B------:R-:W-:Y:S02]  /*11d0*/  UISETP.NE.AND UP1, UPT, UR43, 0x1, UPT ;  /* 0x000000012b00788c */ /* 0x000fe4000bf25270 */
[----:B------:R-:W-:-:S02]  /*11e0*/  USEL UR50, UR7, UR9, UP0 ;  /* 0x0000000907327287 */ /* 0x000fc40008000000 */
[----:B------:R-:W-:Y:S02]  /*11f0*/  UP2UR UR47, UPR, URZ, 0x4 ;  /* 0x000000043f2f7883 */ /* 0x000fe40008000000 */
[----:B------:R-:W-:-:S05]  /*1200*/  UISETP.GE.AND UP0, UPT, UR50, 0x1, UPT ;  /* 0x000000013200788c */ /* 0x000fca000bf06270 */
        /* <DEDUP_REMOVED lines=39> */
.L_x_14958:
        /* <DEDUP_REMOVED lines=56> */
.L_x_15085:
[----:B------:R-:W-:Y:S05]  /*1800*/  @!P0 BRA `(.L_x_14960) ;  /* 0x0000000000048947 */ /* 0x000fea0003800000 */
[----:B------:R-:W-:Y:S01]  /*1810*/  BPT.TRAP 0x1 ;  /* 0x000000040000795c */ /* 0x000fe20000300000 */
.L_x_14960:
[----:B------:R-:W-:Y:S02]  /*1820*/  IMAD.U32 R2, RZ, RZ, UR38 ;  /* 0x00000026ff027e24 */ /* 0x000fe4000f8e00ff */
[----:B0-----:R-:W-:-:S03]  /*1830*/  IMAD.U32 R3, RZ, RZ, UR37 ;  /* 0x00000025ff037e24 */ /* 0x001fc6000f8e00ff */
[----:B------:R-:W-:Y:S02]  /*1840*/  LEA R2, R2, UR45, 0x3 ;  /* 0x0000002d02027c11 */ /* 0x000fe4000f8e18ff */
[----:B------:R-:W-:-:S04]  /*1850*/  SHF.L.U32 R3, R3, 0x1f, RZ ;  /* 0x0000001f03037819 */ /* 0x000fc800000006ff */
[----:B------:R0:W1:Y:S01]  /*1860*/  SYNCS.PHASECHK.TRANS64.TRYWAIT P1, [R2+URZ+0x13230], R3 ;  /* 0x01323003020075a7 */ /* 0x000062000802017f */
[----:B------:R-:W-:Y:S05]  /*1870*/  @!P0 BRA `(.L_x_14961) ;  /* 0x0000000000048947 */ /* 0x000fea0003800000 */
[----:B------:R-:W-:Y:S01]  /*1880*/  BPT.TRAP 0x1 ;  /* 0x000000040000795c */ /* 0x000fe20000300000 */
.L_x_14961:
[----:B-1----:R-:W-:Y:S05]  /*1890*/  @P1 BRA `(.L_x_14962) ;  /* 0x0000000000081947 */ /* 0x002fea0003800000 */
[----:B------:R-:W1:Y:S02]  /*18a0*/  SYNCS.PHASECHK.TRANS64.TRYWAIT P1, [R2+URZ+0x13230], R3 ;  /* 0x01323003020075a7 */ /* 0x000e64000802017f */
[----:B-1----:R-:W-:Y:S05]  /*18b0*/  @!P1 BRA `(.L_x_14963) ;  /* 0x0000010c00889947 */ /* 0x002fea0003800000 */
.L_x_14962:
[----:B------:R-:W-:-:S04]  /*18c0*/  UIADD3 UR4, UR45, 0xe000, URZ ;  /* 0x0000e0002d047890 */ /* 0x000fc8000fffe03f */
[----:B------:R-:W-:-:S04]  /*18d0*/  USHF.R.U32.HI UR4, URZ, 0x4, UR4 ;  /* 0x000000043f047899 */ /* 0x000fc80008011604 */
[----:B------:R-:W-:-:S06]  /*18e0*/  ULOP3.LUT UR4, UR4, 0x3fff, URZ, 0xc0, !UPT ;  /* 0x00003fff04047892 */ /* 0x000fcc000f8ec03f */
[----:B------:R-:W-:Y:S01]  /*18f0*/  MOV R4, UR4 ;  /* 0x0000000400047c02 */ /* 0x000fe20008000f00 */
        /* <DEDUP_REMOVED lines=69> */
.L_x_14964:
[----:B------:R-:W-:Y:S01]  /*1d50*/  UISETP.NE.AND UP0, UPT, UR47, URZ, UPT ;  /* 0x0000003f2f00728c */ /* 0x000fe2000bf05270 */
[C---:B------:R-:W-:Y:S01]  /*1d60*/  FMUL.FTZ R14, R0.reuse, R76 ;  /* 0x0000004c000e7220 */ /* 0x040fe20000410000 */
[C---:B------:R-:W-:Y:S01]  /*1d70*/  FMUL.FTZ R76, R0.reuse, R78 ;  /* 0x0000004e004c7220 */ /* 0x040fe20000410000 */
[C---:B------:R-:W-:Y:S01]  /*1d80*/  FMUL.FTZ R78, R0.reuse, R82 ;  /* 0x00000052004e7220 */ /* 0x040fe20000410000 */
        /* <DEDUP_REMOVED lines=8> */
[----:B------:R-:W-:Y:S01]  /*1e10*/  ULDC UR11, c[0x0][0x2f0] ;  /* 0x0000bc00000b7ab9 */ /* 0x000fe20000000800 */
[C---:B------:R-:W-:Y:S01]  /*1e20*/  FMUL.FTZ R59, R0.reuse, R61 ;  /* 0x0000003d003b7220 */ /* 0x040fe20000410000 */
[C---:B------:R-:W-:Y:S01]  /*1e30*/  FMUL.FTZ R61, R0.reuse, R65 ;  /* 0x00000041003d7220 */ /* 0x040fe20000410000 */
[C---:B------:R-:W-:Y:S01]  /*1e40*/  FMUL.FTZ R65, R0.reuse, R67 ;  /* 0x0000004300417220 */ /* 0x040fe20000410000 */
[C---:B01----:R-:W-:Y:S01]  /*1e50*/  FMUL.FTZ R3, R0.reuse, R88 ;  /* 0x0000005800037220 */ /* 0x043fe20000410000 */
        /* <DEDUP_REMOVED lines=8> */
[----:B------:R-:W-:Y:S01]  /*1ee0*/  UIMAD UR6, UR50, -0xa0, URZ ;  /* 0xffffff60320678a4 */ /* 0x000fe2000f8e023f */
[C---:B------:R-:W-:Y:S01]  /*1ef0*/  FMUL.FTZ R72, R0.reuse, R84 ;  /* 0x0000005400487220 */ /* 0x040fe20000410000 */
[C---:B------:R-:W-:Y:S01]  /*1f00*/  FMUL.FTZ R63, R0.reuse, R69 ;  /* 0x00000045003f7220 */ /* 0x040fe20000410000 */
[----:B------:R-:W-:Y:S01]  /*1f10*/  IMAD.U32 R69, RZ, RZ, UR11 ;  /* 0x0000000bff457e24 */ /* 0x000fe2000f8e00ff */
[----:B------:R-:W0:Y:S01]  /*1f20*/  SHFL.IDX PT, R57, R82, 0x1, 0x1c1f ;  /* 0x003c1f0052397f89 */ /* 0x000e2200000e0000 */
[----:B------:R-:W-:Y:S01]  /*1f30*/  UIADD3 UR7, UR6, 0xa1, URZ ;  /* 0x000000a106077890 */ /* 0x000fe2000fffe03f */
[C---:B------:R-:W-:Y:S01]  /*1f40*/  FMUL.FTZ R90, R0.reuse, R94 ;  /* 0x0000005e005a7220 */ /* 0x040fe20000410000 */
[----:B------:R-:W-:Y:S01]  /*1f50*/  UIMAD UR6, UR41, UR11, UR6 ;  /* 0x0000000b290672a4 */ /* 0x000fe2000f8e0206 */
[C---:B------:R-:W-:Y:S01]  /*1f60*/  FMUL.FTZ R13, R0.reuse, R73 ;  /* 0x00000049000d7220 */ /* 0x040fe20000410000 */
[C---:B------:R-:W-:Y:S01]  /*1f70*/  FMUL.FTZ R73, R0.reuse, R85 ;  /* 0x0000005500497220 */ /* 0x040fe20000410000 */
[----:B------:R-:W1:Y:S01]  /*1f80*/  MUFU.TANH R88, R88 ;  /* 0x0000005800587308 */ /* 0x000e620000002400 */
[----:B------:R-:W-:Y:S01]  /*1f90*/  IMAD.U32 R67, RZ, RZ, UR7 ;  /* 0x00000007ff437e24 */ /* 0x000fe2000f8e00ff */
[----:B------:R-:W-:Y:S01]  /*1fa0*/  UIADD3 UR6, UR6, 0xa0, URZ ;  /* 0x000000a006067890 */ /* 0x000fe2000fffe03f */
[C---:B------:R-:W-:Y:S01]  /*1fb0*/  FMUL.FTZ R91, R0.reuse, R95 ;  /* 0x0000005f005b7220 */ /* 0x040fe20000410000 */
[----:B------:R-:W-:Y:S01]  /*1fc0*/  FMUL.FTZ R105, R0, R62 ;  /* 0x0000003e00697220 */ /* 0x000fe20000410000 */
[----:B------:R-:W-:Y:S01]  /*1fd0*/  IMAD R84, R16, -0x2, R67 ;  /* 0xfffffffe10547824 */ /* 0x000fe200078e0243 */
[----:B------:R-:W-:Y:S01]  /*1fe0*/  ULDC UR12, c[0x0][0x288] ;  /* 0x0000a200000c7ab9 */ /* 0x000fe20000000800 */
[----:B------:R-:W-:Y:S01]  /*1ff0*/  FMUL.FTZ R62, R0, R68 ;  /* 0x00000044003e7220 */ /* 0x000fe20000410000 */
[----:B------:R-:W2:Y:S01]  /*2000*/  MUFU.TANH R89, R89 ;  /* 0x0000005900597308 */ /* 0x000ea20000002400 */
[----:B------:R-:W-:-:S02]  /*2010*/  IMAD.U32 R85, RZ, RZ, UR6 ;  /* 0x00000006ff557e24 */ /* 0x000fc4000f8e00ff */
[C---:B------:R-:W-:Y:S01]  /*2020*/  FMUL.FTZ R6, R0.reuse, R92 ;  /* 0x0000005c00067220 */ /* 0x040fe20000410000 */
[----:B------:R-:W-:Y:S02]  /*2030*/  IMAD R84, R69, UR41, R84 ;  /* 0x0000002945547c24 */ /* 0x000fe4000f8e0254 */
[----:B------:R-:W-:Y:S01]  /*2040*/  FMUL.FTZ R92, R0, R98 ;  /* 0x00000062005c7220 */ /* 0x000fe20000410000 */
[----:B------:R-:W-:Y:S02]  /*2050*/  IMAD R85, R16, -0x2, R85 ;  /* 0xfffffffe10557824 */ /* 0x000fe400078e0255 */
[C---:B------:R-:W-:Y:S01]  /*2060*/  FMUL.FTZ R7, R0.reuse, R93 ;  /* 0x0000005d00077220 */ /* 0x040fe20000410000 */
[C---:B------:R-:W-:Y:S01]  /*2070*/  FMUL.FTZ R93, R0.reuse, R99 ;  /* 0x00000063005d7220 */ /* 0x040fe20000410000 */
[----:B------:R-:W3:Y:S01]  /*2080*/  MUFU.TANH R90, R90 ;  /* 0x0000005a005a7308 */ /* 0x000ee20000002400 */
[C---:B------:R-:W-:Y:S01]  /*2090*/  FMUL.FTZ R94, R0.reuse, R102 ;  /* 0x00000066005e7220 */ /* 0x040fe20000410000 */
[----:B0-----:R-:W-:Y:S01]  /*20a0*/  IADD3 R68, R57, -UR12, R84 ;  /* 0x8000000c39447c10 */ /* 0x001fe2000fffe054 */
[C---:B------:R-:W-:Y:S01]  /*20b0*/  FMUL.FTZ R9, R0.reuse, R97 ;  /* 0x0000006100097220 */ /* 0x040fe20000410000 */
[C---:B------:R-:W-:Y:S01]  /*20c0*/  FMUL.FTZ R95, R0.reuse, R103 ;  /* 0x00000067005f7220 */ /* 0x040fe20000410000 */
[C---:B------:R-:W-:Y:S01]  /*20d0*/  FMUL.FTZ R75, R0.reuse, R75 ;  /* 0x0000004b004b7220 */ /* 0x040fe20000410000 */
[----:B------:R-:W-:Y:S01]  /*20e0*/  VIMNMX R57, R85, R68, PT ;  /* 0x0000004455397248 */ /* 0x000fe20003fe0100 */
[C---:B------:R-:W-:Y:S01]  /*20f0*/  FMUL.FTZ R11, R0.reuse, R101 ;  /* 0x00000065000b7220 */ /* 0x040fe20000410000 */
[----:B------:R-:W0:Y:S01]  /*2100*/  MUFU.TANH R91, R91 ;  /* 0x0000005b005b7308 */ /* 0x000e220000002400 */
[C---:B------:R-:W-:Y:S01]  /*2110*/  FMUL.FTZ R15, R0.reuse, R77 ;  /* 0x0000004d000f7220 */ /* 0x040fe20000410000 */
[C---:B------:R-:W-:Y:S01]  /*2120*/  ISETP.GT.AND P1, PT, R57.reuse, RZ, PT ;  /* 0x000000ff3900720c */ /* 0x040fe20003f24270 */
[C---:B------:R-:W-:Y:S01]  /*2130*/  FMUL.FTZ R77, R0.reuse, R79 ;  /* 0x0000004f004d7220 */ /* 0x040fe20000410000 */
[C---:B------:R-:W-:Y:S01]  /*2140*/  ISETP.GT.AND P2, PT, R57.reuse, 0x1, PT ;  /* 0x000000013900780c */ /* 0x040fe20003f44270 */
[C---:B------:R-:W-:Y:S01]  /*2150*/  FMUL.FTZ R10, R0.reuse, R100 ;  /* 0x00000064000a7220 */ /* 0x040fe20000410000 */
[----:B------:R-:W-:Y:S01]  /*2160*/  ISETP.GT.AND P3, PT, R57, 0x8, PT ;  /* 0x000000083900780c */ /* 0x000fe20003f64270 */
[----:B------:R-:W-:Y:S01]  /*2170*/  FMUL.FTZ R100, R0, R87 ;  /* 0x0000005700647220 */ /* 0x000fe20000410000 */
[----:B------:R-:W4:Y:S01]  /*2180*/  MUFU.TANH R92, R92 ;  /* 0x0000005c005c7308 */ /* 0x000f220000002400 */
[----:B-1----:R-:W-:Y:S01]  /*2190*/  FSEL R97, R88, -INF , P1 ;  /* 0xff80000058617808 */ /* 0x002fe20000800000 */
[C---:B------:R-:W-:Y:S01]  /*21a0*/  FMUL.FTZ R79, R0.reuse, R83 ;  /* 0x00000053004f7220 */ /* 0x040fe20000410000 */
[----:B--2---:R-:W-:Y:S01]  /*21b0*/  FSEL R89, R89, -INF , P2 ;  /* 0xff80000059597808 */ /* 0x004fe20001000000 */
[C---:B------:R-:W-:Y:S01]  /*21c0*/  FMUL.FTZ R98, R0.reuse, R86 ;  /* 0x0000005600627220 */ /* 0x040fe20000410000 */
[----:B------:R-:W-:Y:S01]  /*21d0*/  ISETP.GT.AND P1, PT, R57, 0x9, PT ;  /* 0x000000093900780c */ /* 0x000fe20003f24270 */
[----:B------:R-:W-:Y:S01]  /*21e0*/  FMUL.FTZ R42, R0, R42 ;  /* 0x0000002a002a7220 */ /* 0x000fe20000410000 */
[----:B---3--:R-:W-:Y:S01]  /*21f0*/  FSEL R99, R90, -INF , P3 ;  /* 0xff8000005a637808 */ /* 0x008fe20001800000 */
[----:B------:R-:W1:Y:S01]  /*2200*/  MUFU.TANH R93, R93 ;  /* 0x0000005d005d7308 */ /* 0x000e620000002400 */
        /* <DEDUP_REMOVED lines=10> */
[----:B----4-:R-:W-:Y:S01]  /*22b0*/  FSEL R103, R92, -INF , P2 ;  /* 0xff8000005c677808 */ /* 0x010fe20001000000 */
[C---:B------:R-:W-:Y:S01]  /*22c0*/  FMUL.FTZ R58, R0.reuse, R60 ;  /* 0x0000003c003a7220 */ /* 0x040fe20000410000 */
[----:B------:R-:W-:Y:S01]  /*22d0*/  FMNMX.FTZ R68, R91, R68, !PT ;  /* 0x000000445b447209 */ /* 0x000fe20007810000 */
[C---:B------:R-:W-:Y:S01]  /*22e0*/  FMUL.FTZ R67, R0.reuse, R71 ;  /* 0x0000004700437220 */ /* 0x040fe20000410000 */
[----:B------:R-:W-:Y:S01]  /*22f0*/  ISETP.GT.AND P2, PT, R57, 0x18, PT ;  /* 0x000000183900780c */ /* 0x000fe20003f44270 */
[----:B------:R-:W2:Y:S01]  /*2300*/  MUFU.TANH R95, R95 ;  /* 0x0000005f005f7308 */ /* 0x000ea20000002400 */
[----:B-1----:R-:W-:Y:S01]  /*2310*/  FSEL R101, R93, -INF , P1 ;  /* 0xff8000005d657808 */ /* 0x002fe20000800000 */
[C---:B------:R-:W-:Y:S01]  /*2320*/  FMUL.FTZ R60, R0.reuse, R64 ;  /* 0x00000040003c7220 */ /* 0x040fe20000410000 */
[----:B------:R-:W-:Y:S01]  /*2330*/  FMNMX.FTZ R68, R103, R68, !PT ;  /* 0x0000004467447209 */ /* 0x000fe20007810000 */
[C---:B------:R-:W-:Y:S01]  /*2340*/  FMUL.FTZ R64, R0.reuse, R66 ;  /* 0x0000004200407220 */ /* 0x040fe20000410000 */
[----:B------:R-:W-:Y:S01]  /*2350*/  ISETP.GT.AND P1, PT, R57, 0x19, PT ;  /* 0x000000193900780c */ /* 0x000fe20003f24270 */
[----:B------:R-:W-:Y:S01]  /*2360*/  FMUL.FTZ R66, R0, R70 ;  /* 0x0000004600427220 */ /* 0x000fe20000410000 */
        /* <DEDUP_REMOVED lines=8> */
[C---:B------:R-:W-:Y:S01]  /*23f0*/  FMUL.FTZ R51, R0.reuse, R51 ;  /* 0x0000003300337220 */ /* 0x040fe20000410000 */
[----:B------:R-:W0:Y:S01]  /*2400*/  MUFU.TANH R75, R75 ;  /* 0x0000004b004b7308 */ /* 0x000e220000002400 */
[----:B--2---:R-:W-:Y:S01]  /*2410*/  FSEL R87, R95, -INF , P1 ;  /* 0xff8000005f577808 */ /* 0x004fe20000800000 */
[C---:B------:R-:W-:Y:S01]  /*2420*/  FMUL.FTZ R55, R0.reuse, R55 ;  /* 0x0000003700377220 */ /* 0x040fe20000410000 */
[----:B------:R-:W-:Y:S01]  /*2430*/  ISETP.GT.AND P1, PT, R57, 0x21, PT ;  /* 0x000000213900780c */ /* 0x000fe20003f24270 */
[----:B------:R-:W-:Y:S01]  /*2440*/  FMUL.FTZ R54, R0, R54 ;  /* 0x0000003600367220 */ /* 0x000fe20000410000 */
[----:B------:R-:W-:Y:S01]  /*2450*/  FMNMX.FTZ R69, R87, R68, !PT ;  /* 0x0000004457457209 */ /* 0x000fe20007810000 */
[----:B------:R-:W2:Y:S01]  /*2460*/  SHFL.IDX PT, R82, R82, RZ, 0x1c1f ;  /* 0x001c1fff52527589 */ /* 0x000ea200000e0000 */
[----:B------:R-:W-:Y:S01]  /*2470*/  ULDC UR20, c[0x0][0x988] ;  /* 0x0002620000147ab9 */ /* 0x000fe20000000800 */
[----:B------:R-:W3:Y:S01]  /*2480*/  MUFU.TANH R76, R76 ;  /* 0x0000004c004c7308 */ /* 0x000ee20000002400 */
[----:B-1----:R-:W-:Y:S01]  /*2490*/  FSEL R86, R96, -INF , P2 ;  /* 0xff80000060567808 */ /* 0x002fe20001000000 */
[C---:B------:R-:W-:Y:S01]  /*24a0*/  FMUL.FTZ R56, R0.reuse, R56 ;  /* 0x0000003800387220 */ /* 0x040fe20000410000 */
[----:B------:R-:W-:Y:S01]  /*24b0*/  ISETP.GT.AND P2, PT, R57, 0x28, PT ;  /* 0x000000283900780c */ /* 0x000fe20003f44270 */
[C---:B------:R-:W-:Y:S01]  /*24c0*/  FMUL.FTZ R40, R0.reuse, R40 ;  /* 0x0000002800287220 */ /* 0x040fe20000410000 */
[C---:B------:R-:W-:Y:S01]  /*24d0*/  FMUL.FTZ R41, R0.reuse, R41 ;  /* 0x0000002900297220 */ /* 0x040fe20000410000 */
[C---:B------:R-:W-:Y:S01]  /*24e0*/  FMUL.FTZ R28, R0.reuse, R28 ;  /* 0x0000001c001c7220 */ /* 0x040fe20000410000 */
[----:B------:R-:W-:Y:S01]  /*24f0*/  FMUL.FTZ R37, R0, R37 ;  /* 0x0000002500257220 */ /* 0x000fe20000410000 */
[----:B------:R-:W1:Y:S01]  /*2500*/  MUFU.TANH R77, R77 ;  /* 0x0000004d004d7308 */ /* 0x000e620000002400 */
[----:B0-----:R-:W-:Y:S01]  /*2510*/  FSEL R83, R75, -INF , P1 ;  /* 0xff8000004b537808 */ /* 0x001fe20000800000 */
[----:B------:R-:W-:Y:S01]  /*2520*/  @UP0 ULDC UR6, c[0x0][0x44c] ;  /* 0x0001130000060ab9 */ /* 0x000fe20000000800 */
[C---:B------:R-:W-:Y:S01]  /*2530*/  ISETP.GT.AND P1, PT, R57.reuse, 0x29, PT ;  /* 0x000000293900780c */ /* 0x040fe20003f24270 */
[----:B------:R-:W-:Y:S01]  /*2540*/  UIMAD.WIDE.U32 UR6, UR40, UR6, URZ ;  /* 0x00000006280672a5 */ /* 0x000fe2000f8e003f */
[----:B------:R-:W-:Y:S01]  /*2550*/  R2UR UR13, R2 ;  /* 0x00000000020d72ca */ /* 0x000fe200000e0000 */
[----:B------:R-:W-:Y:S01]  /*2560*/  @UP0 ULDC UR14, c[0x0][0x450] ;  /* 0x00011400000e0ab9 */ /* 0x000fe20000000800 */
[----:B------:R-:W-:Y:S01]  /*2570*/  UMOV UR10, UR40 ;  /* 0x00000028000a7c82 */ /* 0x000fe20008000000 */
[----:B------:R-:W0:Y:S01]  /*2580*/  MUFU.TANH R78, R78 ;  /* 0x0000004e004e7308 */ /* 0x000e220000002400 */
[----:B---3--:R-:W-:Y:S01]  /*2590*/  FSEL R81, R76, -INF , P2 ;  /* 0xff8000004c517808 */ /* 0x008fe20001000000 */
[----:B------:R-:W-:Y:S01]  /*25a0*/  UIMAD UR11, UR41, UR11, -UR12 ;  /* 0x0000000b290b72a4 */ /* 0x000fe2000f8e0a0c */
[----:B------:R-:W-:Y:S01]  /*25b0*/  ISETP.GT.AND P2, PT, R57, 0x30, PT ;  /* 0x000000303900780c */ /* 0x000fe20003f44270 */
[----:B------:R-:W-:-:S02]  /*25c0*/  @UP0 USHF.R.U32.HI UR10, URZ, UR14, UR7 ;  /* 0x0000000e3f0a0299 */ /* 0x000fc40008011607 */
[----:B------:R-:W-:Y:S02]  /*25d0*/  UIADD3 UR24, UR50, -0x2, URZ ;  /* 0xfffffffe32187890 */ /* 0x000fe4000fffe03f */
[----:B------:R-:W3:Y:S01]  /*25e0*/  MUFU.TANH R79, R79 ;  /* 0x0000004f004f7308 */ /* 0x000ee20000002400 */
[----:B-1----:R-:W-:Y:S01]  /*25f0*/  FSEL R80, R77, -INF , P1 ;  /* 0xff8000004d507808 */ /* 0x002fe20000800000 */
[----:B------:R-:W-:Y:S01]  /*2600*/  UIADD3 UR6, UR11, UR10, URZ ;  /* 0x0000000a0b067290 */ /* 0x000fe2000fffe03f */
[----:B------:R-:W-:-:S03]  /*2610*/  ISETP.GT.AND P1, PT, R57, 0x31, PT ;  /* 0x000000313900780c */ /* 0x000fc60003f24270 */
[----:B------:R-:W-:Y:S02]  /*2620*/  UIMAD.WIDE UR6, UR6, 0x66666667, URZ ;  /* 0x66666667060678a5 */ /* 0x000fe4000f8e023f */
[----:B------:R1:W-:Y:S01]  /*2630*/  MUFU.TANH R88, R42 ;  /* 0x0000002a00587308 */ /* 0x0003e20000002400 */
[----:B0-----:R-:W-:Y:S01]  /*2640*/  FSEL R76, R78, -INF , P2 ;  /* 0xff8000004e4c7808 */ /* 0x001fe20001000000 */
[----:B------:R-:W-:Y:S01]  /*2650*/  USHF.R.U32.HI UR6, URZ, 0x1f, UR7 ;  /* 0x0000001f3f067899 */ /* 0x000fe20008011607 */
[----:B------:R-:W-:-:S03]  /*2660*/  ISETP.GT.AND P2, PT, R57, 0x38, PT ;  /* 0x000000383900780c */ /* 0x000fc60003f44270 */
[----:B------:R-:W-:Y:S02]  /*2670*/  ULEA.HI.SX32 UR7, UR7, UR6, 0x1a ;  /* 0x0000000607077291 */ /* 0x000fe4000f8fd23f */
[----:B------:R-:W0:Y:S01]  /*2680*/  MUFU.TANH R98, R98 ;  /* 0x0000006200627308 */ /* 0x000e220000002400 */
[----:B-1----:R-:W-:Y:S01]  /*2690*/  FMNMX.FTZ R42, R86, R69, !PT ;  /* 0x00000045562a7209 */ /* 0x002fe20007810000 */
[----:B------:R-:W-:Y:S01]  /*26a0*/  UISETP.LT.AND UP0, UPT, URZ, UR7, UPT ;  /* 0x000000073f00728c */ /* 0x000fe2000bf01270 */
[----:B---3--:R-:W-:Y:S01]  /*26b0*/  FSEL R75, R79, -INF , P1 ;  /* 0xff8000004f4b7808 */ /* 0x008fe20000800000 */
[----:B------:R-:W-:Y:S01]  /*26c0*/  UIADD3 UR6, UR13, 0x13240, URZ ;  /* 0x000132400d067890 */ /* 0x000fe2000fffe03f */
[----:B------:R-:W-:Y:S01]  /*26d0*/  FMNMX.FTZ R42, R83, R42, !PT ;  /* 0x0000002a532a7209 */ /* 0x000fe20007810000 */
[----:B------:R-:W-:Y:S01]  /*26e0*/  USEL UR23, URZ, UR7, !UP0 ;  /* 0x000000073f177287 */ /* 0x000fe2000c000000 */
[----:B------:R-:W-:Y:S01]  /*26f0*/  ISETP.GT.AND P1, PT, R57, 0x39, PT ;  /* 0x000000393900780c */ /* 0x000fe20003f24270 */
[----:B------:R-:W1:Y:S01]  /*2700*/  MUFU.TANH R100, R100 ;  /* 0x0000006400647308 */ /* 0x000e620000002400 */
[----:B------:R-:W-:-:S02]  /*2710*/  UPRMT UR6, UR44, 0x654, UR6 ;  /* 0x000006542c067896 */ /* 0x000fc40008000006 */
[----:B------:R-:W-:-:S05]  /*2720*/  UISETP.GE.AND UP0, UPT, UR24, UR23, UPT ;  /* 0x000000171800728c */ /* 0x000fca000bf06270 */
[----:B------:R3:W-:Y:S01]  /*2730*/  MUFU.TANH R90, R43 ;  /* 0x0000002b005a7308 */ /* 0x0007e20000002400 */
[----:B0-----:R-:W-:Y:S01]  /*2740*/  FSEL R71, R98, -INF , P2 ;  /* 0xff80000062477808 */ /* 0x001fe20001000000 */
[----:B------:R-:W-:Y:S01]  /*2750*/  SYNCS.ARRIVE.TRANS64.RED.A1T0 RZ, [UR6], RZ ;  /* 0x000000ffffff79a7 */ /* 0x000fe20008100406 */
[----:B------:R-:W-:-:S05]  /*2760*/  ISETP.GT.AND P2, PT, R57, 0x40, PT ;  /* 0x000000403900780c */ /* 0x000fca0003f44270 */
[----:B------:R-:W0:Y:S01]  /*2770*/  MUFU.TANH R102, R102 ;  /* 0x0000006600667308 */ /* 0x000e220000002400 */
[----:B---3--:R-:W-:Y:S02]  /*2780*/  FMNMX.FTZ R43, R81, R42, !PT ;  /* 0x0000002a512b7209 */ /* 0x008fe40007810000 */
[----:B-1----:R-:W-:Y:S02]  /*2790*/  FSEL R70, R100, -INF , P1 ;  /* 0xff80000064467808 */ /* 0x002fe40000800000 */
[----:B------:R-:W-:Y:S02]  /*27a0*/  FMNMX.FTZ R43, R80, R43, !PT ;  /* 0x0000002b502b7209 */ /* 0x000fe40007810000 */
[----:B------:R-:W-:Y:S01]  /*27b0*/  ISETP.GT.AND P1, PT, R57, 0x41, PT ;  /* 0x000000413900780c */ /* 0x000fe20003f24270 */
[----:B------:R-:W1:Y:S01]  /*27c0*/  MUFU.TANH R104, R104 ;  /* 0x0000006800687308 */ /* 0x000e620000002400 */
[----:B------:R-:W-:-:S04]  /*27d0*/  FMNMX.FTZ R42, R76, R43, !PT ;  /* 0x0000002b4c2a7209 */ /* 0x000fc80007810000 */
[----:B------:R-:W-:-:S03]  /*27e0*/  FMNMX.FTZ R42, R75, R42, !PT ;  /* 0x0000002a4b2a7209 */ /* 0x000fc60007810000 */
[----:B------:R-:W3:Y:S01]  /*27f0*/  MUFU.TANH R105, R105 ;  /* 0x0000006900697308 */ /* 0x000ee20000002400 */
[----:B------:R-:W-:Y:S02]  /*2800*/  FMNMX.FTZ R43, R71, R42, !PT ;  /* 0x0000002a472b7209 */ /* 0x000fe40007810000 */
[----:B0-----:R-:W-:Y:S02]  /*2810*/  FSEL R69, R102, -INF , P2 ;  /* 0xff80000066457808 */ /* 0x001fe40001000000 */
[----:B------:R-:W-:-:S03]  /*2820*/  ISETP.GT.AND P2, PT, R57, 0x48, PT ;  /* 0x000000483900780c */ /* 0x000fc60003f44270 */
[----:B------:R-:W0:Y:S01]  /*2830*/  MUFU.TANH R106, R106 ;  /* 0x0000006a006a7308 */ /* 0x000e220000002400 */
[----:B-1----:R-:W-:Y:S02]  /*2840*/  FSEL R42, R104, -INF , P1 ;  /* 0xff800000682a7808 */ /* 0x002fe40000800000 */
[----:B------:R-:W-:-:S05]  /*2850*/  ISETP.GT.AND P1, PT, R57, 0x49, PT ;  /* 0x000000493900780c */ /* 0x000fca0003f24270 */
[----:B------:R-:W-:Y:S08]  /*2860*/  MUFU.TANH R64, R64 ;  /* 0x0000004000407308 */ /* 0x000ff00000002400 */
[----:B------:R1:W-:Y:S08]  /*2870*/  MUFU.TANH R68, R46 ;  /* 0x0000002e00447308 */ /* 0x0003f00000002400 */
[----:B------:R-:W4:Y:S01]  /*2880*/  MUFU.TANH R65, R65 ;  /* 0x0000004100417308 */ /* 0x000f220000002400 */
[----:B-1----:R-:W-:-:S02]  /*2890*/  FMNMX.FTZ R46, R70, R43, !PT ;  /* 0x0000002b462e7209 */ /* 0x002fc40007810000 */
[----:B---3--:R-:W-:Y:S02]  /*28a0*/  FSEL R43, R105, -INF , P2 ;  /* 0xff800000692b7808 */ /* 0x008fe40001000000 */
[----:B------:R-:W-:-:S03]  /*28b0*/  ISETP.GT.AND P2, PT, R57, 0x50, PT ;  /* 0x000000503900780c */ /* 0x000fc60003f44270 */
[----:B------:R1:W-:Y:S08]  /*28c0*/  MUFU.TANH R92, R47 ;  /* 0x0000002f005c7308 */ /* 0x0003f00000002400 */
[----:B------:R-:W3:Y:S01]  /*28d0*/  MUFU.TANH R66, R66 ;  /* 0x0000004200427308 */ /* 0x000ee20000002400 */
[----:B-1----:R-:W-:Y:S02]  /*28e0*/  FMNMX.FTZ R47, R69, R46, !PT ;  /* 0x0000002e452f7209 */ /* 0x002fe40007810000 */
[----:B0-----:R-:W-:-:S02]  /*28f0*/  FSEL R46, R106, -INF , P1 ;  /* 0xff8000006a2e7808 */ /* 0x001fc40000800000 */
[----:B------:R-:W-:-:S03]  /*2900*/  ISETP.GT.AND P1, PT, R57, 0x51, PT ;  /* 0x000000513900780c */ /* 0x000fc60003f24270 */
[----:B------:R0:W-:Y:S08]  /*2910*/  MUFU.TANH R78, R50 ;  /* 0x00000032004e7308 */ /* 0x0001f00000002400 */
[----:B------:R-:W1:Y:S01]  /*2920*/  MUFU.TANH R67, R67 ;  /* 0x0000004300437308 */ /* 0x000e620000002400 */
[----:B0-----:R-:W-:-:S04]  /*2930*/  FMNMX.FTZ R50, R42, R47, !PT ;  /* 0x0000002f2a327209 */ /* 0x001fc80007810000 */
[----:B------:R-:W-:-:S03]  /*2940*/  FMNMX.FTZ R47, R43, R50, !PT ;  /* 0x000000322b2f7209 */ /* 0x000fc60007810000 */
[----:B------:R0:W5:Y:S01]  /*2950*/  MUFU.TANH R79, R51 ;  /* 0x00000033004f7308 */ /* 0x0001620000002400 */
[----:B------:R-:W-:Y:S02]  /*2960*/  FMNMX.FTZ R77, R46, R47, !PT ;  /* 0x0000002f2e4d7209 */ /* 0x000fe40007810000 */
[----:B----4-:R-:W-:Y:S02]  /*2970*/  FSEL R47, R65, -INF , P1 ;  /* 0xff800000412f7808 */ /* 0x010fe40000800000 */
[----:B------:R-:W-:-:S03]  /*2980*/  ISETP.GT.AND P1, PT, R57, 0x59, PT ;  /* 0x000000593900780c */ /* 0x000fc60003f24270 */
[----:B------:R4:W-:Y:S01]  /*2990*/  MUFU.TANH R95, R55 ;  /* 0x00000037005f7308 */ /* 0x0009e20000002400 */
[----:B0-----:R-:W-:Y:S01]  /*29a0*/  FMUL.FTZ R51, R0, R26 ;  /* 0x0000001a00337220 */ /* 0x001fe20000410000 */
[----:B------:R-:W-:Y:S02]  /*29b0*/  FSEL R26, R64, -INF , P2 ;  /* 0xff800000401a7808 */ /* 0x000fe40001000000 */
[----:B------:R-:W-:Y:S02]  /*29c0*/  ISETP.GT.AND P2, PT, R57, 0x58, PT ;  /* 0x000000583900780c */ /* 0x000fe40003f44270 */
[----:B------:R-:W-:Y:S02]  /*29d0*/  FMNMX.FTZ R64, R26, R77, !PT ;  /* 0x0000004d1a407209 */ /* 0x000fe40007810000 */
[----:B---3--:R-:W-:Y:S01]  /*29e0*/  FSEL R50, R66, -INF , P2 ;  /* 0xff80000042327808 */ /* 0x008fe20001000000 */
[----:B------:R0:W3:Y:S01]  /*29f0*/  MUFU.TANH R94, R54 ;  /* 0x00000036005e7308 */ /* 0x0000e20000002400 */
[----:B----4-:R-:W-:-:S02]  /*2a00*/  FMNMX.FTZ R55, R47, R64, !PT ;  /* 0x000000402f377209 */ /* 0x010fc40007810000 */
[----:B------:R-:W-:Y:S02]  /*2a10*/  ISETP.GT.AND P2, PT, R57, 0x60, PT ;  /* 0x000000603900780c */ /* 0x000fe40003f44270 */
[----:B------:R-:W-:Y:S01]  /*2a20*/  FMNMX.FTZ R64, R50, R55, !PT ;  /* 0x0000003732407209 */ /* 0x000fe20007810000 */
[----:B------:R-:W-:Y:S01]  /*2a30*/  FMUL.FTZ R55, R0, R30 ;  /* 0x0000001e00377220 */ /* 0x000fe20000410000 */
[----:B------:R-:W-:Y:S01]  /*2a40*/  FSEL R30, R88, -INF , P2 ;  /* 0xff800000581e7808 */ /* 0x000fe20001000000 */
[----:B------:R4:W2:Y:S01]  /*2a50*/  MUFU.TANH R96, R51 ;  /* 0x0000003300607308 */ /* 0x0008a20000002400 */
[C---:B0-----:R-:W-:Y:S01]  /*2a60*/  FMUL.FTZ R54, R0.reuse, R27 ;  /* 0x0000001b00367220 */ /* 0x041fe20000410000 */
[----:B-1----:R-:W-:Y:S02]  /*2a70*/  FSEL R27, R67, -INF , P1 ;  /* 0xff800000431b7808 */ /* 0x002fe40000800000 */
[----:B------:R-:W-:Y:S02]  /*2a80*/  ISETP.GT.AND P1, PT, R57, 0x61, PT ;  /* 0x000000613900780c */ /* 0x000fe40003f24270 */
[----:B------:R-:W-:Y:S01]  /*2a90*/  FMNMX.FTZ R65, R27, R64, !PT ;  /* 0x000000401b417209 */ /* 0x000fe20007810000 */
[----:B------:R-:W-:Y:S01]  /*2aa0*/  FMUL.FTZ R64, R0, R31 ;  /* 0x0000001f00407220 */ /* 0x000fe20000410000 */
[----:B------:R-:W-:Y:S01]  /*2ab0*/  ISETP.GT.AND P2, PT, R57, 0x68, PT ;  /* 0x000000683900780c */ /* 0x000fe20003f44270 */
[----:B------:R0:W1:Y:S01]  /*2ac0*/  MUFU.TANH R77, R54 ;  /* 0x00000036004d7308 */ /* 0x0000620000002400 */
[----:B----4-:R-:W-:-:S02]  /*2ad0*/  FSEL R51, R90, -INF , P1 ;  /* 0xff8000005a337808 */ /* 0x010fc40000800000 */
[----:B------:R-:W-:Y:S02]  /*2ae0*/  FMNMX.FTZ R66, R30, R65, !PT ;  /* 0x000000411e427209 */ /* 0x000fe40007810000 */
[----:B------:R-:W-:Y:S02]  /*2af0*/  ISETP.GT.AND P1, PT, R57, 0x69, PT ;  /* 0x000000693900780c */ /* 0x000fe40003f24270 */
[----:B------:R-:W-:Y:S01]  /*2b00*/  FMNMX.FTZ R65, R51, R66, !PT ;  /* 0x0000004233417209 */ /* 0x000fe20007810000 */
[----:B------:R4:W1:Y:S01]  /*2b10*/  MUFU.TANH R88, R55 ;  /* 0x0000003700587308 */ /* 0x0008620000002400 */
[----:B0-----:R-:W-:Y:S01]  /*2b20*/  FSEL R54, R68, -INF , P2 ;  /* 0xff80000044367808 */ /* 0x001fe20001000000 */
[----:B------:R-:W-:Y:S01]  /*2b30*/  FMUL.FTZ R68, R0, R38 ;  /* 0x0000002600447220 */ /* 0x000fe20000410000 */
[----:B------:R-:W-:Y:S02]  /*2b40*/  ISETP.GT.AND P2, PT, R57, 0x70, PT ;  /* 0x000000703900780c */ /* 0x000fe40003f44270 */
[----:B------:R-:W-:-:S02]  /*2b50*/  FSEL R31, R92, -INF , P1 ;  /* 0xff8000005c1f7808 */ /* 0x000fc40000800000 */
[----:B------:R-:W-:Y:S01]  /*2b60*/  FMNMX.FTZ R66, R54, R65, !PT ;  /* 0x0000004136427209 */ /* 0x000fe20007810000 */
[----:B------:R-:W-:Y:S01]  /*2b70*/  FMUL.FTZ R65, R0, R34 ;  /* 0x0000002200417220 */ /* 0x000fe20000410000 */
[----:B------:R-:W-:Y:S01]  /*2b80*/  ISETP.GT.AND P1, PT, R57, 0x71, PT ;  /* 0x000000713900780c */ /* 0x000fe20003f24270 */
[----:B------:R3:W0:Y:S01]  /*2b90*/  MUFU.TANH R90, R64 ;  /* 0x00000040005a7308 */ /* 0x0006220000002400 */
[----:B----4-:R-:W-:Y:S02]  /*2ba0*/  FSEL R55, R78, -INF , P2 ;  /* 0xff8000004e377808 */ /* 0x010fe40001000000 */
[----:B------:R-:W-:Y:S02]  /*2bb0*/  FMNMX.FTZ R66, R31, R66, !PT ;  /* 0x000000421f427209 */ /* 0x000fe40007810000 */
[----:B------:R-:W-:Y:S02]  /*2bc0*/  ISETP.GT.AND P2, PT, R57, 0x78, PT ;  /* 0x000000783900780c */ /* 0x000fe40003f44270 */
[----:B-----5:R-:W-:Y:S01]  /*2bd0*/  FSEL R34, R79, -INF , P1 ;  /* 0xff8000004f227808 */ /* 0x020fe20000800000 */
[----:B------:R2:W4:Y:S01]  /*2be0*/  MUFU.TANH R92, R65 ;  /* 0x00000041005c7308 */ /* 0x0005220000002400 */
[----:B------:R-:W-:Y:S01]  /*2bf0*/  FMNMX.FTZ R67, R55, R66, !PT ;  /* 0x0000004237437209 */ /* 0x000fe20007810000 */
[----:B------:R-:W-:Y:S01]  /*2c00*/  FMUL.FTZ R66, R0, R35 ;  /* 0x0000002300427220 */ /* 0x000fe20000410000 */
[----:B------:R-:W-:-:S02]  /*2c10*/  ISETP.GT.AND P1, PT, R57, 0x79, PT ;  /* 0x000000793900780c */ /* 0x000fc40003f24270 */
[----:B---3--:R-:W-:Y:S02]  /*2c20*/  FSEL R64, R94, -INF , P2 ;  /* 0xff8000005e407808 */ /* 0x008fe40001000000 */
[----:B------:R-:W-:Y:S01]  /*2c30*/  FMNMX.FTZ R67, R34, R67, !PT ;  /* 0x0000004322437209 */ /* 0x000fe20007810000 */
[----:B------:R3:W5:Y:S01]  /*2c40*/  MUFU.TANH R94, R66 ;  /* 0x00000042005e7308 */ /* 0x0007620000002400 */
[----:B------:R-:W-:Y:S02]  /*2c50*/  ISETP.GT.AND P2, PT, R57, 0x80, PT ;  /* 0x000000803900780c */ /* 0x000fe40003f44270 */
[----:B------:R-:W-:Y:S02]  /*2c60*/  FSEL R35, R95, -INF , P1 ;  /* 0xff8000005f237808 */ /* 0x000fe40000800000 */
[----:B------:R-:W-:Y:S02]  /*2c70*/  FMNMX.FTZ R78, R64, R67, !PT ;  /* 0x00000043404e7209 */ /* 0x000fe40007810000 */
[----:B------:R-:W-:Y:S01]  /*2c80*/  ISETP.GT.AND P1, PT, R57, 0x81, PT ;  /* 0x000000813900780c */ /* 0x000fe20003f24270 */
[----:B------:R-:W-:Y:S01]  /*2c90*/  MUFU.TANH R3, R3 ;  /* 0x0000000300037308 */ /* 0x000fe20000002400 */
[----:B--2---:R-:W-:-:S02]  /*2ca0*/  FSEL R65, R96, -INF , P2 ;  /* 0xff80000060417808 */ /* 0x004fc40001000000 */
[----:B------:R-:W-:Y:S02]  /*2cb0*/  FMNMX.FTZ R78, R35, R78, !PT ;  /* 0x0000004e234e7209 */ /* 0x000fe40007810000 */
[----:B------:R-:W-:Y:S02]  /*2cc0*/  ISETP.GT.AND P2, PT, R57, 0x88, PT ;  /* 0x000000883900780c */ /* 0x000fe40003f44270 */
[----:B-1----:R-:W-:Y:S01]  /*2cd0*/  FSEL R38, R77, -INF , P1 ;  /* 0xff8000004d267808 */ /* 0x002fe20000800000 */
[C---:B------:R-:W-:Y:S01]  /*2ce0*/  FMUL.FTZ R77, R0.reuse, R39 ;  /* 0x00000027004d7220 */ /* 0x040fe20000410000 */
[----:B------:R-:W-:Y:S01]  /*2cf0*/  FMNMX.FTZ R79, R65, R78, !PT ;  /* 0x0000004e414f7209 */ /* 0x000fe20007810000 */
[----:B------:R1:W2:Y:S01]  /*2d00*/  MUFU.TANH R96, R68 ;  /* 0x0000004400607308 */ /* 0x0002a20000002400 */
[----:B------:R-:W-:Y:S01]  /*2d10*/  ISETP.GT.AND P1, PT, R57, 0x89, PT ;  /* 0x000000893900780c */ /* 0x000fe20003f24270 */
[----:B------:R-:W-:Y:S01]  /*2d20*/  FMUL.FTZ R78, R0, R45 ;  /* 0x0000002d004e7220 */ /* 0x000fe20000410000 */
[----:B------:R-:W-:-:S02]  /*2d30*/  FSEL R67, R88, -INF , P2 ;  /* 0xff80000058437808 */ /* 0x000fc40001000000 */
[----:B---3--:R-:W-:Y:S01]  /*2d40*/  FMNMX.FTZ R66, R38, R79, !PT ;  /* 0x0000004f26427209 */ /* 0x008fe20007810000 */
[----:B------:R-:W-:Y:S01]  /*2d50*/  FMUL.FTZ R79, R0, R44 ;  /* 0x0000002c004f7220 */ /* 0x000fe20000410000 */
[----:B------:R-:W-:Y:S01]  /*2d60*/  ISETP.GT.AND P2, PT, R57, 0x90, PT ;  /* 0x000000903900780c */ /* 0x000fe20003f44270 */
[----:B------:R-:W3:Y:S01]  /*2d70*/  MUFU.TANH R77, R77 ;  /* 0x0000004d004d7308 */ /* 0x000ee20000002400 */
[----:B0-----:R-:W-:Y:S02]  /*2d80*/  FSEL R39, R90, -INF , P1 ;  /* 0xff8000005a277808 */ /* 0x001fe40000800000 */
[----:B-1----:R-:W-:Y:S02]  /*2d90*/  FMNMX.FTZ R68, R67, R66, !PT ;  /* 0x0000004243447209 */ /* 0x002fe40007810000 */
[----:B------:R-:W-:Y:S02]  /*2da0*/  ISETP.GT.AND P1, PT, R57, 0x91, PT ;  /* 0x000000913900780c */ /* 0x000fe40003f24270 */
[----:B----4-:R-:W-:Y:S01]  /*2db0*/  FSEL R66, R92, -INF , P2 ;  /* 0xff8000005c427808 */ /* 0x010fe20001000000 */
[----:B------:R-:W0:Y:S01]  /*2dc0*/  MUFU.TANH R5, R5 ;  /* 0x0000000500057308 */ /* 0x000e220000002400 */
[----:B------:R-:W-:Y:S01]  /*2dd0*/  FMNMX.FTZ R95, R39, R68, !PT ;  /* 0x00000044275f7209 */ /* 0x000fe20007810000 */
[----:B------:R-:W-:Y:S01]  /*2de0*/  VIADD R92, R84, -UR12 ;  /* 0x8000000c545c7c36 */ /* 0x000fe20008000000 */
[----:B------:R-:W-:-:S02]  /*2df0*/  ISETP.GT.AND P2, PT, R57, 0x98, PT ;  /* 0x000000983900780c */ /* 0x000fc40003f44270 */
[----:B-----5:R-:W-:Y:S02]  /*2e00*/  FSEL R44, R94, -INF , P1 ;  /* 0xff8000005e2c7808 */ /* 0x020fe40000800000 */
[----:B------:R-:W-:Y:S01]  /*2e10*/  FMNMX.FTZ R95, R66, R95, !PT ;  /* 0x0000005f425f7209 */ /* 0x000fe20007810000 */
[----:B------:R-:W1:Y:S01]  /*2e20*/  MUFU.TANH R6, R6 ;  /* 0x0000000600067308 */ /* 0x000e620000002400 */
[----:B------:R-:W-:Y:S02]  /*2e30*/  ISETP.GT.AND P1, PT, R57, 0x99, PT ;  /* 0x000000993900780c */ /* 0x000fe40003f24270 */
[----:B--2---:R-:W-:Y:S02]  /*2e40*/  FSEL R45, R96, -INF , P2 ;  /* 0xff800000602d7808 */ /* 0x004fe40001000000 */
[----:B------:R-:W-:Y:S02]  /*2e50*/  FMNMX.FTZ R88, R44, R95, !PT ;  /* 0x0000005f2c587209 */ /* 0x000fe40007810000 */
[----:B---3--:R-:W-:Y:S01]  /*2e60*/  FSEL R68, R77, -INF , P1 ;  /* 0xff8000004d447808 */ /* 0x008fe20000800000 */
[C---:B------:R-:W-:Y:S01]  /*2e70*/  FMUL.FTZ R77, R0.reuse, R48 ;  /* 0x00000030004d7220 */ /* 0x040fe20000410000 */
[----:B------:R-:W-:Y:S01]  /*2e80*/  FMNMX.FTZ R57, R45, R88, !PT ;  /* 0x000000582d397209 */ /* 0x000fe20007810000 */
[C---:B------:R-:W-:Y:S01]  /*2e90*/  FMUL.FTZ R48, R0.reuse, R49 ;  /* 0x0000003100307220 */ /* 0x040fe20000410000 */
[C---:B------:R-:W-:Y:S01]  /*2ea0*/  FMUL.FTZ R49, R0.reuse, R52 ;  /* 0x0000003400317220 */ /* 0x040fe20000410000 */
[----:B------:R-:W-:Y:S01]  /*2eb0*/  FMUL.FTZ R52, R0, R53 ;  /* 0x0000003500347220 */ /* 0x000fe20000410000 */
[----:B------:R-:W-:Y:S01]  /*2ec0*/  FMNMX.FTZ R57, R68, R57, !PT ;  /* 0x0000003944397209 */ /* 0x000fe20007810000 */
[C---:B------:R-:W-:Y:S01]  /*2ed0*/  FMUL.FTZ R53, R0.reuse, R24 ;  /* 0x0000001800357220 */ /* 0x040fe20000410000 */
[C---:B------:R-:W-:Y:S01]  /*2ee0*/  FMUL.FTZ R24, R0.reuse, R25 ;  /* 0x0000001900187220 */ /* 0x040fe20000410000 */
[C---:B------:R-:W-:Y:S01]  /*2ef0*/  FMUL.FTZ R25, R0.reuse, R29 ;  /* 0x0000001d00197220 */ /* 0x040fe20000410000 */
[C---:B------:R-:W-:Y:S01]  /*2f00*/  FMUL.FTZ R29, R0.reuse, R32 ;  /* 0x00000020001d7220 */ /* 0x040fe20000410000 */
[----:B------:R-:W2:Y:S01]  /*2f10*/  SHFL.BFLY PT, R88, R57, 0x2, 0x1f ;  /* 0x0c401f0039587f89 */ /* 0x000ea200000e0000 */
[C---:B------:R-:W-:Y:S01]  /*2f20*/  FMUL.FTZ R32, R0.reuse, R33 ;  /* 0x0000002100207220 */ /* 0x040fe20000410000 */
[----:B------:R-:W-:Y:S01]  /*2f30*/  FMUL.FTZ R33, R0, R36 ;  /* 0x0000002400217220 */ /* 0x000fe20000410000 */
[----:B------:R-:W-:Y:S01]  /*2f40*/  IMAD.U32 R36, RZ, RZ, UR20 ;  /* 0x00000014ff247e24 */ /* 0x000fe2000f8e00ff */
[----:B------:R-:W3:Y:S01]  /*2f50*/  MUFU.TANH R7, R7 ;  /* 0x0000000700077308 */ /* 0x000ee20000002400 */
[----:B------:R-:W-:-:S04]  /*2f60*/  VIADDMNMX R92, R82, R92, R85, PT ;  /* 0x0000005c525c7246 */ /* 0x000fc80003800155 */
[C---:B------:R-:W-:Y:S02]  /*2f70*/  ISETP.GT.AND P2, PT, R92.reuse, 0x1, PT ;  /* 0x000000015c00780c */ /* 0x040fe40003f44270 */
[----:B------:R-:W-:Y:S01]  /*2f80*/  ISETP.GT.AND P3, PT, R92, 0x8, PT ;  /* 0x000000085c00780c */ /* 0x000fe20003f64270 */
[----:B------:R-:W4:Y:S01]  /*2f90*/  MUFU.TANH R8, R8 ;  /* 0x0000000800087308 */ /* 0x000f220000002400 */
[----:B0-----:R-:W-:Y:S02]  /*2fa0*/  FSEL R84, R5, -INF , P2 ;  /* 0xff80000005547808 */ /* 0x001fe40001000000 */
[----:B-1----:R-:W-:Y:S02]  /*2fb0*/  FSEL R6, R6, -INF , P3 ;  /* 0xff80000006067808 */ /* 0x002fe40001800000 */
[----:B------:R-:W-:-:S03]  /*2fc0*/  ISETP.GT.AND P2, PT, R92, 0x10, PT ;  /* 0x000000105c00780c */ /* 0x000fc60003f44270 */
[----:B------:R-:W0:Y:S01]  /*2fd0*/  MUFU.TANH R9, R9 ;  /* 0x0000000900097308 */ /* 0x000e220000002400 */
[----:B--2---:R-:W-:-:S07]  /*2fe0*/  FMNMX.FTZ R88, R57, R88, !PT ;  /* 0x0000005839587209 */ /* 0x004fce0007810000 */
[----:B------:R-:W1:Y:S01]  /*2ff0*/  MUFU.TANH R10, R10 ;  /* 0x0000000a000a7308 */ /* 0x000e620000002400 */
[----:B------:R-:W2:Y:S07]  /*3000*/  SHFL.BFLY PT, R57, R88, 0x1, 0x1f ;  /* 0x0c201f0058397f89 */ /* 0x000eae00000e0000 */
[----:B------:R-:W5:Y:S08]  /*3010*/  MUFU.TANH R11, R11 ;  /* 0x0000000b000b7308 */ /* 0x000f700000002400 */
[----:B------:R-:W5:Y:S08]  /*3020*/  MUFU.TANH R12, R12 ;  /* 0x0000000c000c7308 */ /* 0x000f700000002400 */
[----:B------:R-:W5:Y:S01]  /*3030*/  MUFU.TANH R13, R13 ;  /* 0x0000000d000d7308 */ /* 0x000f620000002400 */
[----:B--2---:R-:W-:-:S04]  /*3040*/  FMNMX.FTZ R57, R88, R57, !PT ;  /* 0x0000003958397209 */ /* 0x004fc80007810000 */
[C---:B------:R-:W-:Y:S01]  /*3050*/  FSETP.NEU.FTZ.AND P1, PT, R57.reuse, -INF , PT ;  /* 0xff8000003900780b */ /* 0x040fe20003f3d000 */
[----:B------:R-:W-:-:S02]  /*3060*/  FFMA.FTZ R36, R57, R36, -8 ;  /* 0xc100000039247423 */ /* 0x000fc40000010024 */
[----:B------:R-:W2:Y:S03]  /*3070*/  MUFU.TANH R14, R14 ;  /* 0x0000000e000e7308 */ /* 0x000ea60000002400 */
[----:B------:R-:W-:Y:S02]  /*3080*/  FSEL R36, R36, RZ, P1 ;  /* 0x000000ff24247208 */ /* 0x000fe40000800000 */
[----:B------:R-:W-:-:S03]  /*3090*/  ISETP.GT.AND P1, PT, R92, RZ, PT ;  /* 0x000000ff5c00720c */ /* 0x000fc60003f24270 */
[--C-:B------:R-:W-:Y:S01]  /*30a0*/  FFMA.FTZ R95, R93, UR20, -R36.reuse ;  /* 0x000000145d5f7c23 */ /* 0x100fe20008010824 */
[----:B------:R-:W-:Y:S01]  /*30b0*/  FSEL R3, R3, -INF , P1 ;  /* 0xff80000003037808 */ /* 0x000fe20000800000 */
[----:B------:R-:W2:Y:S01]  /*30c0*/  MUFU.TANH R15, R15 ;  /* 0x0000000f000f7308 */ /* 0x000ea20000002400 */
[----:B------:R-:W-:Y:S01]  /*30d0*/  ISETP.GT.AND P1, PT, R92, 0x9, PT ;  /* 0x000000095c00780c */ /* 0x000fe20003f24270 */
[--C-:B------:R-:W-:Y:S01]  /*30e0*/  FFMA.FTZ R96, R81, UR20, -R36.reuse ;  /* 0x0000001451607c23 */ /* 0x100fe20008010824 */
[----:B------:R-:W-:Y:S01]  /*30f0*/  FMNMX.FTZ R85, R3, R84, !PT ;  /* 0x0000005403557209 */ /* 0x000fe20007810000 */
[--C-:B------:R-:W-:Y:S01]  /*3100*/  FFMA.FTZ R88, R97, UR20, -R36.reuse ;  /* 0x0000001461587c23 */ /* 0x100fe20008010824 */
[----:B---3--:R-:W-:Y:S01]  /*3110*/  FSEL R7, R7, -INF , P1 ;  /* 0xff80000007077808 */ /* 0x008fe20000800000 */
[--C-:B------:R-:W-:Y:S01]  /*3120*/  FFMA.FTZ R90, R99, UR20, -R36.reuse ;  /* 0x00000014635a7c23 */ /* 0x100fe20008010824 */
[----:B------:R-:W-:Y:S01]  /*3130*/  FMNMX.FTZ R94, R6, R85, !PT ;  /* 0x00000055065e7209 */ /* 0x000fe20007810000 */
[----:B------:R-:W3:Y:S01]  /*3140*/  MUFU.TANH R20, R20 ;  /* 0x0000001400147308 */ /* 0x000ee20000002400 */
[----:B------:R-:W-:Y:S01]  /*3150*/  ISETP.GT.AND P1, PT, R92, 0x11, PT ;  /* 0x000000115c00780c */ /* 0x000fe20003f24270 */
[--C-:B------:R-:W-:Y:S01]  /*3160*/  FFMA.FTZ R89, R89, UR20, -R36.reuse ;  /* 0x0000001459597c23 */ /* 0x100fe20008010824 */
[----:B----4-:R-:W-:Y:S01]  /*3170*/  FSEL R85, R8, -INF , P2 ;  /* 0xff80000008557808 */ /* 0x010fe20001000000 */
[--C-:B------:R-:W-:Y:S01]  /*3180*/  FFMA.FTZ R64, R64, UR20, -R36.reuse ;  /* 0x0000001440407c23 */ /* 0x100fe20008010824 */
[----:B------:R-:W-:Y:S01]  /*3190*/  FMNMX.FTZ R94, R7, R94, !PT ;  /* 0x0000005e075e7209 */ /* 0x000fe20007810000 */
[--C-:B------:R-:W-:Y:S01]  /*31a0*/  FFMA.FTZ R91, R91, UR20, -R36.reuse ;  /* 0x000000145b5b7c23 */ /* 0x100fe20008010824 */
[----:B------:R-:W-:Y:S01]  /*31b0*/  ISETP.GT.AND P2, PT, R92, 0x18, PT ;  /* 0x000000185c00780c */ /* 0x000fe20003f44270 */
[----:B------:R4:W-:Y:S01]  /*31c0*/  MUFU.EX2 R8, R95 ;  /* 0x0000005f00087308 */ /* 0x0009e20000000800 */
[----:B0-----:R-:W-:Y:S01]  /*31d0*/  FSEL R9, R9, -INF , P1 ;  /* 0xff80000009097808 */ /* 0x001fe20000800000 */
[--C-:B------:R-:W-:Y:S01]  /*31e0*/  FFMA.FTZ R54, R54, UR20, -R36.reuse ;  /* 0x0000001436367c23 */ /* 0x100fe20008010824 */
[----:B------:R-:W-:Y:S01]  /*31f0*/  FMNMX.FTZ R94, R85, R94, !PT ;  /* 0x0000005e555e7209 */ /* 0x000fe20007810000 */
[--C-:B------:R-:W-:Y:S01]  /*3200*/  FFMA.FTZ R82, R103, UR20, -R36.reuse ;  /* 0x0000001467527c23 */ /* 0x100fe20008010824 */
[----:B------:R-:W-:Y:S01]  /*3210*/  ISETP.GT.AND P1, PT, R92, 0x19, PT ;  /* 0x000000195c00780c */ /* 0x000fe20003f24270 */
[--C-:B------:R-:W-:Y:S01]  /*3220*/  FFMA.FTZ R101, R101, UR20, -R36.reuse ;  /* 0x0000001465657c23 */ /* 0x100fe20008010824 */
[----:B-1----:R-:W-:Y:S01]  /*3230*/  FSEL R10, R10, -INF , P2 ;  /* 0xff8000000a0a7808 */ /* 0x002fe20001000000 */
[----:B------:R-:W0:Y:S01]  /*3240*/  MUFU.TANH R21, R21 ;  /* 0x0000001500157308 */ /* 0x000e220000002400 */
[----:B------:R-:W-:Y:S01]  /*3250*/  FMNMX.FTZ R93, R9, R94, !PT ;  /* 0x0000005e095d7209 */ /* 0x000fe20007810000 */
[--C-:B----4-:R-:W-:Y:S01]  /*3260*/  FFMA.FTZ R95, R86, UR20, -R36.reuse ;  /* 0x00000014565f7c23 */ /* 0x110fe20008010824 */
[----:B------:R-:W-:Y:S01]  /*3270*/  ISETP.GT.AND P2, PT, R92, 0x20, PT ;  /* 0x000000205c00780c */ /* 0x000fe20003f44270 */
[--C-:B------:R-:W-:Y:S01]  /*3280*/  FFMA.FTZ R87, R87, UR20, -R36.reuse ;  /* 0x0000001457577c23 */ /* 0x100fe20008010824 */
[----:B-----5:R-:W-:Y:S01]  /*3290*/  FSEL R11, R11, -INF , P1 ;  /* 0xff8000000b0b7808 */ /* 0x020fe20000800000 */
        /* <DEDUP_REMOVED lines=14> */
[--C-:B------:R-:W-:Y:S01]  /*3380*/  FFMA.FTZ R31, R31, UR20, -R36.reuse ;  /* 0x000000141f1f7c23 */ /* 0x100fe20008010824 */
[----:B------:R-:W-:Y:S01]  /*3390*/  ISETP.GT.AND P1, PT, R92, 0x29, PT ;  /* 0x000000295c00780c */ /* 0x000fe20003f24270 */
[--C-:B------:R-:W-:Y:S01]  /*33a0*/  FFMA.FTZ R34, R34, UR20, -R36.reuse ;  /* 0x0000001422227c23 */ /* 0x100fe20008010824 */
[----:B--2---:R-:W-:Y:S01]  /*33b0*/  FSEL R14, R14, -INF , P2 ;  /* 0xff8000000e0e7808 */ /* 0x004fe20001000000 */
[----:B------:R-:W2:Y:S01]  /*33c0*/  MUFU.TANH R56, R56 ;  /* 0x0000003800387308 */ /* 0x000ea20000002400 */
[----:B------:R-:W-:Y:S01]  /*33d0*/  FMNMX.FTZ R93, R13, R94, !PT ;  /* 0x0000005e0d5d7209 */ /* 0x000fe20007810000 */
[--C-:B------:R-:W-:Y:S01]  /*33e0*/  FFMA.FTZ R38, R38, UR20, -R36.reuse ;  /* 0x0000001426267c23 */ /* 0x100fe20008010824 */
[----:B------:R-:W-:Y:S01]  /*33f0*/  ISETP.GT.AND P2, PT, R92, 0x30, PT ;  /* 0x000000305c00780c */ /* 0x000fe20003f44270 */
[--C-:B------:R-:W-:Y:S01]  /*3400*/  FFMA.FTZ R44, R44, UR20, -R36.reuse ;  /* 0x000000142c2c7c23 */ /* 0x100fe20008010824 */
[----:B------:R-:W-:Y:S01]  /*3410*/  FSEL R15, R15, -INF , P1 ;  /* 0xff8000000f0f7808 */ /* 0x000fe20000800000 */
[--C-:B------:R-:W-:Y:S01]  /*3420*/  FFMA.FTZ R45, R45, UR20, -R36.reuse ;  /* 0x000000142d2d7c23 */ /* 0x100fe20008010824 */
[----:B------:R-:W-:Y:S01]  /*3430*/  FMNMX.FTZ R94, R14, R93, !PT ;  /* 0x0000005d0e5e7209 */ /* 0x000fe20007810000 */
[----:B------:R-:W5:Y:S01]  /*3440*/  MUFU.TANH R74, R74 ;  /* 0x0000004a004a7308 */ /* 0x000f620000002400 */
[----:B------:R-:W-:Y:S01]  /*3450*/  ISETP.GT.AND P1, PT, R92, 0x31, PT ;  /* 0x000000315c00780c */ /* 0x000fe20003f24270 */
[----:B------:R-:W-:Y:S01]  /*3460*/  FFMA.FTZ R93, R80, UR20, -R36 ;  /* 0x00000014505d7c23 */ /* 0x000fe20008010824 */
[----:B---3--:R-:W-:-:S02]  /*3470*/  FSEL R81, R20, -INF , P2 ;  /* 0xff80000014517808 */ /* 0x008fc40001000000 */
[----:B------:R-:W-:Y:S02]  /*3480*/  FMNMX.FTZ R94, R15, R94, !PT ;  /* 0x0000005e0f5e7209 */ /* 0x000fe40007810000 */
[C---:B------:R-:W-:Y:S01]  /*3490*/  ISETP.GT.AND P2, PT, R92.reuse, 0x38, PT ;  /* 0x000000385c00780c */ /* 0x040fe20003f44270 */
[----:B------:R-:W3:Y:S01]  /*34a0*/  MUFU.TANH R58, R58 ;  /* 0x0000003a003a7308 */ /* 0x000ee20000002400 */
[----:B0-----:R-:W-:Y:S02]  /*34b0*/  FSEL R21, R21, -INF , P1 ;  /* 0xff80000015157808 */ /* 0x001fe40000800000 */
[----:B------:R-:W-:Y:S02]  /*34c0*/  FMNMX.FTZ R94, R81, R94, !PT ;  /* 0x0000005e515e7209 */ /* 0x000fe40007810000 */
[----:B------:R-:W-:Y:S02]  /*34d0*/  ISETP.GT.AND P1, PT, R92, 0x39, PT ;  /* 0x000000395c00780c */ /* 0x000fe40003f24270 */
[----:B-1----:R-:W-:Y:S01]  /*34e0*/  FSEL R72, R72, -INF , P2 ;  /* 0xff80000048487808 */ /* 0x002fe20001000000 */
[----:B------:R0:W-:Y:S01]  /*34f0*/  MUFU.EX2 R12, R95 ;  /* 0x0000005f000c7308 */ /* 0x0001e20000000800 */
[----:B------:R-:W-:-:S02]  /*3500*/  ISETP.GT.AND P2, PT, R92, 0x40, PT ;  /* 0x000000405c00780c */ /* 0x000fc40003f44270 */
[----:B----4-:R-:W-:Y:S02]  /*3510*/  FSEL R73, R73, -INF , P1 ;  /* 0xff80000049497808 */ /* 0x010fe40000800000 */
[----:B------:R-:W-:Y:S02]  /*3520*/  ISETP.GT.AND P1, PT, R92, 0x41, PT ;  /* 0x000000415c00780c */ /* 0x000fe40003f24270 */
[----:B--2---:R-:W-:Y:S01]  /*3530*/  FSEL R80, R56, -INF , P2 ;  /* 0xff80000038507808 */ /* 0x004fe20001000000 */
[----:B------:R-:W1:Y:S01]  /*3540*/  MUFU.TANH R59, R59 ;  /* 0x0000003b003b7308 */ /* 0x000e620000002400 */
[----:B0-----:R-:W-:Y:S02]  /*3550*/  FMNMX.FTZ R95, R21, R94, !PT ;  /* 0x0000005e155f7209 */ /* 0x001fe40007810000 */
[----:B------:R-:W-:Y:S02]  /*3560*/  ISETP.GT.AND P2, PT, R92, 0x48, PT ;  /* 0x000000485c00780c */ /* 0x000fe40003f44270 */
[----:B------:R-:W-:-:S02]  /*3570*/  FMNMX.FTZ R94, R72, R95, !PT ;  /* 0x0000005f485e7209 */ /* 0x000fc40007810000 */
[----:B-----5:R-:W-:Y:S01]  /*3580*/  FSEL R74, R74, -INF , P1 ;  /* 0xff8000004a4a7808 */ /* 0x020fe20000800000 */
[----:B------:R-:W0:Y:S01]  /*3590*/  MUFU.TANH R60, R60 ;  /* 0x0000003c003c7308 */ /* 0x000e220000002400 */
[----:B------:R-:W-:Y:S01]  /*35a0*/  FMNMX.FTZ R95, R73, R94, !PT ;  /* 0x0000005e495f7209 */ /* 0x000fe20007810000 */
[----:B------:R-:W-:Y:S01]  /*35b0*/  FFMA.FTZ R94, R71, UR20, -R36 ;  /* 0x00000014475e7c23 */ /* 0x000fe20008010824 */
[----:B------:R-:W-:Y:S02]  /*35c0*/  ISETP.GT.AND P1, PT, R92, 0x49, PT ;  /* 0x000000495c00780c */ /* 0x000fe40003f24270 */
[----:B------:R-:W-:Y:S02]  /*35d0*/  FMNMX.FTZ R95, R80, R95, !PT ;  /* 0x0000005f505f7209 */ /* 0x000fe40007810000 */
[----:B---3--:R-:W-:Y:S01]  /*35e0*/  FSEL R58, R58, -INF , P2 ;  /* 0xff8000003a3a7808 */ /* 0x008fe20001000000 */
[----:B------:R-:W2:Y:S01]  /*35f0*/  MUFU.TANH R61, R61 ;  /* 0x0000003d003d7308 */ /* 0x000ea20000002400 */
[----:B------:R-:W-:-:S02]  /*3600*/  FMNMX.FTZ R95, R74, R95, !PT ;  /* 0x0000005f4a5f7209 */ /* 0x000fc40007810000 */
[----:B------:R-:W-:Y:S02]  /*3610*/  ISETP.GT.AND P2, PT, R92, 0x50, PT ;  /* 0x000000505c00780c */ /* 0x000fe40003f44270 */
[----:B-1----:R-:W-:Y:S02]  /*3620*/  FSEL R59, R59, -INF , P1 ;  /* 0xff8000003b3b7808 */ /* 0x002fe40000800000 */
[----:B------:R-:W-:Y:S01]  /*3630*/  FMNMX.FTZ R56, R58, R95, !PT ;  /* 0x0000005f3a387209 */ /* 0x000fe20007810000 */
[----:B------:R-:W1:Y:S01]  /*3640*/  MUFU.TANH R62, R62 ;  /* 0x0000003e003e7308 */ /* 0x000e620000002400 */
[----:B------:R-:W-:Y:S01]  /*3650*/  ISETP.GT.AND P1, PT, R92, 0x51, PT ;  /* 0x000000515c00780c */ /* 0x000fe20003f24270 */
[--C-:B------:R-:W-:Y:S01]  /*3660*/  FFMA.FTZ R95, R70, UR20, -R36.reuse ;  /* 0x00000014465f7c23 */ /* 0x100fe20008010824 */
[----:B0-----:R-:W-:Y:S01]  /*3670*/  FSEL R71, R60, -INF , P2 ;  /* 0xff8000003c477808 */ /* 0x001fe20001000000 */
[----:B------:R-:W-:Y:S01]  /*3680*/  FFMA.FTZ R70, R69, UR20, -R36 ;  /* 0x0000001445467c23 */ /* 0x000fe20008010824 */
[----:B------:R-:W-:-:S02]  /*3690*/  FMNMX.FTZ R56, R59, R56, !PT ;  /* 0x000000383b387209 */ /* 0x000fc40007810000 */
[C---:B------:R-:W-:Y:S01]  /*36a0*/  ISETP.GT.AND P2, PT, R92.reuse, 0x58, PT ;  /* 0x000000585c00780c */ /* 0x040fe20003f44270 */
[----:B------:R-:W0:Y:S01]  /*36b0*/  MUFU.TANH R63, R63 ;  /* 0x0000003f003f7308 */ /* 0x000e220000002400 */
[----:B--2---:R-:W-:Y:S02]  /*36c0*/  FSEL R61, R61, -INF , P1 ;  /* 0xff8000003d3d7808 */ /* 0x004fe40000800000 */
[----:B------:R-:W-:Y:S02]  /*36d0*/  FMNMX.FTZ R56, R71, R56, !PT ;  /* 0x0000003847387209 */ /* 0x000fe40007810000 */
[----:B------:R-:W-:Y:S02]  /*36e0*/  ISETP.GT.AND P1, PT, R92, 0x59, PT ;  /* 0x000000595c00780c */ /* 0x000fe40003f24270 */
[----:B------:R-:W-:Y:S01]  /*36f0*/  FMNMX.FTZ R97, R61, R56, !PT ;  /* 0x000000383d617209 */ /* 0x000fe20007810000 */
[----:B------:R-:W2:Y:S01]  /*3700*/  MUFU.TANH R40, R40 ;  /* 0x0000002800287308 */ /* 0x000ea20000002400 */
[----:B-1----:R-:W-:-:S02]  /*3710*/  FSEL R62, R62, -INF , P2 ;  /* 0xff8000003e3e7808 */ /* 0x002fc40001000000 */
[----:B------:R-:W-:Y:S02]  /*3720*/  ISETP.GT.AND P2, PT, R92, 0x60, PT ;  /* 0x000000605c00780c */ /* 0x000fe40003f44270 */
[----:B------:R-:W-:Y:S01]  /*3730*/  FMNMX.FTZ R56, R62, R97, !PT ;  /* 0x000000613e387209 */ /* 0x000fe20007810000 */
[--C-:B------:R-:W-:Y:S01]  /*3740*/  FFMA.FTZ R97, R42, UR20, -R36.reuse ;  /* 0x000000142a617c23 */ /* 0x100fe20008010824 */
[----:B------:R-:W-:-:S01]  /*3750*/  FFMA.FTZ R42, R43, UR20, -R36 ;  /* 0x000000142b2a7c23 */ /* 0x000fc20008010824 */
        /* <DEDUP_REMOVED lines=20> */
[----:B------:R-:W-:Y:S02]  /*38a0*/  FFMA.FTZ R43, R46, UR20, -R36 ;  /* 0x000000142e2b7c23 */ /* 0x000fe40008010824 */
[----:B------:R-:W2:Y:S01]  /*38b0*/  MUFU.TANH R49, R49 ;  /* 0x0000003100317308 */ /* 0x000ea20000002400 */
[----:B-1----:R-:W-:Y:S02]  /*38c0*/  FSEL R77, R77, -INF , P2 ;  /* 0xff8000004d4d7808 */ /* 0x002fe40001000000 */
[----:B------:R-:W-:-:S02]  /*38d0*/  ISETP.GT.AND P2, PT, R92, 0x78, PT ;  /* 0x000000785c00780c */ /* 0x000fc40003f44270 */
        /* <DEDUP_REMOVED lines=19> */
[----:B------:R-:W-:Y:S01]  /*3a10*/  FFMA.FTZ R24, R50, UR20, -R36 ;  /* 0x0000001432187c23 */ /* 0x000fe20008010824 */
        /* <DEDUP_REMOVED lines=8> */
[----:B------:R-:W-:-:S05]  /*3aa0*/  ISETP.GT.AND P1, PT, R92, 0x91, PT ;  /* 0x000000915c00780c */ /* 0x000fca0003f24270 */
[----:B------:R-:W0:Y:S01]  /*3ab0*/  MUFU.TANH R33, R33 ;  /* 0x0000002100217308 */ /* 0x000e220000002400 */
[----:B--2---:R-:W-:Y:S02]  /*3ac0*/  FSEL R50, R29, -INF , P2 ;  /* 0xff8000001d327808 */ /* 0x004fe40001000000 */
[----:B------:R-:W-:Y:S02]  /*3ad0*/  FMNMX.FTZ R29, R25, R56, !PT ;  /* 0x00000038191d7209 */ /* 0x000fe40007810000 */
[----:B------:R-:W-:-:S03]  /*3ae0*/  ISETP.GT.AND P2, PT, R92, 0x98, PT ;  /* 0x000000985c00780c */ /* 0x000fc60003f44270 */
[----:B------:R-:W2:Y:S08]  /*3af0*/  MUFU.TANH R37, R37 ;  /* 0x0000002500257308 */ /* 0x000eb00000002400 */
[----:B------:R1:W-:Y:S08]  /*3b00*/  MUFU.EX2 R40, R70 ;  /* 0x0000004600287308 */ /* 0x0003f00000000800 */
[----:B------:R3:W-:Y:S01]  /*3b10*/  MUFU.EX2 R60, R94 ;  /* 0x0000005e003c7308 */ /* 0x0007e20000000800 */
[----:B-1----:R-:W-:Y:S01]  /*3b20*/  FSEL R70, R32, -INF , P1 ;  /* 0xff80000020467808 */ /* 0x002fe20000800000 */
[----:B------:R-:W-:Y:S01]  /*3b30*/  FFMA.FTZ R32, R27, UR20, -R36 ;  /* 0x000000141b207c23 */ /* 0x000fe20008010824 */
[----:B------:R-:W-:-:S02]  /*3b40*/  FMNMX.FTZ R27, R50, R29, !PT ;  /* 0x0000001d321b7209 */ /* 0x000fc40007810000 */
[----:B------:R-:W-:Y:S02]  /*3b50*/  ISETP.GT.AND P1, PT, R92, 0x99, PT ;  /* 0x000000995c00780c */ /* 0x000fe40003f24270 */
[----:B0-----:R-:W-:Y:S01]  /*3b60*/  FSEL R92, R33, -INF , P2 ;  /* 0xff800000215c7808 */ /* 0x001fe20001000000 */
[--C-:B------:R-:W-:Y:S01]  /*3b70*/  FFMA.FTZ R33, R55, UR20, -R36.reuse ;  /* 0x0000001437217c23 */ /* 0x100fe20008010824 */
[----:B------:R-:W-:Y:S01]  /*3b80*/  FMNMX.FTZ R27, R70, R27, !PT ;  /* 0x0000001b461b7209 */ /* 0x000fe20007810000 */
[--C-:B---3--:R-:W-:Y:S01]  /*3b90*/  FFMA.FTZ R94, R30, UR20, -R36.reuse ;  /* 0x000000141e5e7c23 */ /* 0x108fe20008010824 */
[----:B--2---:R-:W-:Y:S01]  /*3ba0*/  FSEL R37, R37, -INF , P1 ;  /* 0xff80000025257808 */ /* 0x004fe20000800000 */
[----:B------:R0:W-:Y:S01]  /*3bb0*/  MUFU.EX2 R20, R96 ;  /* 0x0000006000147308 */ /* 0x0001e20000000800 */
[----:B------:R-:W-:Y:S01]  /*3bc0*/  FMNMX.FTZ R30, R92, R27, !PT ;  /* 0x0000001b5c1e7209 */ /* 0x000fe20007810000 */
[----:B------:R-:W-:Y:S01]  /*3bd0*/  FFMA.FTZ R55, R67, UR20, -R36 ;  /* 0x0000001443377c23 */ /* 0x000fe20008010824 */
[----:B------:R-:W-:-:S02]  /*3be0*/  IMAD.U32 R67, RZ, RZ, UR20 ;  /* 0x00000014ff437e24 */ /* 0x000fc4000f8e00ff */
[----:B------:R-:W-:Y:S01]  /*3bf0*/  FMNMX.FTZ R56, R37, R30, !PT ;  /* 0x0000001e25387209 */ /* 0x000fe20007810000 */
[----:B------:R-:W-:-:S02]  /*3c00*/  FFMA.FTZ R30, R51, UR20, -R36 ;  /* 0x00000014331e7c23 */ /* 0x000fc40008010824 */
[----:B------:R1:W-:Y:S01]  /*3c10*/  MUFU.EX2 R27, R94 ;  /* 0x0000005e001b7308 */ /* 0x0003e20000000800 */
[----:B0-----:R-:W-:-:S01]  /*3c20*/  FFMA.FTZ R96, R35, UR20, -R36 ;  /* 0x0000001423607c23 */ /* 0x001fc20008010824 */
[----:B------:R-:W1:Y:S01]  /*3c30*/  SHFL.BFLY PT, R51, R56, 0x2, 0x1f ;  /* 0x0c401f0038337f89 */ /* 0x000e6200000e0000 */
[----:B------:R-:W-:-:S01]  /*3c40*/  FFMA.FTZ R35, R65, UR20, -R36 ;  /* 0x0000001441237c23 */ /* 0x000fc20008010824 */
[--C-:B------:R-:W-:Y:S01]  /*3c50*/  FFMA.FTZ R65, R39, UR20, -R36.reuse ;  /* 0x0000001427417c23 */ /* 0x100fe20008010824 */
[----:B------:R-:W-:-:S01]  /*3c60*/  FFMA.FTZ R39, R66, UR20, -R36 ;  /* 0x0000001442277c23 */ /* 0x000fc20008010824 */
[----:B------:R-:W-:Y:S02]  /*3c70*/  FFMA.FTZ R36, R68, UR20, -R36 ;  /* 0x0000001444247c23 */ /* 0x000fe40008010824 */
[----:B------:R-:W-:Y:S08]  /*3c80*/  MUFU.EX2 R88, R88 ;  /* 0x0000005800587308 */ /* 0x000ff00000000800 */
[----:B------:R-:W-:Y:S08]  /*3c90*/  MUFU.EX2 R89, R89 ;  /* 0x0000005900597308 */ /* 0x000ff00000000800 */
[----:B------:R-:W-:Y:S01]  /*3ca0*/  MUFU.EX2 R90, R90 ;  /* 0x0000005a005a7308 */ /* 0x000fe20000000800 */
[----:B-1----:R-:W-:-:S05]  /*3cb0*/  FMNMX.FTZ R94, R56, R51, !PT ;  /* 0x00000033385e7209 */ /* 0x002fca0007810000 */
[----:B------:R-:W0:Y:S02]  /*3cc0*/  SHFL.BFLY PT, R99, R94, 0x1, 0x1f ;  /* 0x0c201f005e637f89 */ /* 0x000e2400000e0000 */
[----:B------:R-:W-:Y:S08]  /*3cd0*/  MUFU.EX2 R51, R64 ;  /* 0x0000004000337308 */ /* 0x000ff00000000800 */
[----:B------:R-:W-:Y:S08]  /*3ce0*/  MUFU.EX2 R64, R65 ;  /* 0x0000004100407308 */ /* 0x000ff00000000800 */
[----:B------:R-:W1:Y:S01]  /*3cf0*/  MUFU.EX2 R91, R91 ;  /* 0x0000005b005b7308 */ /* 0x000e620000000800 */
[----:B0-----:R-:W-:-:S07]  /*3d00*/  FMNMX.FTZ R56, R94, R99, !PT ;  /* 0x000000635e387209 */ /* 0x001fce0007810000 */
[----:B------:R-:W-:Y:S01]  /*3d10*/  MUFU.EX2 R29, R32 ;  /* 0x00000020001d7308 */ /* 0x000fe20000000800 */
[C---:B------:R-:W-:Y:S01]  /*3d20*/  FSETP.NEU.FTZ.AND P1, PT, R56.reuse, -INF , PT ;  /* 0xff8000003800780b */ /* 0x040fe20003f3d000 */
[----:B------:R-:W-:-:S06]  /*3d30*/  FFMA.FTZ R66, R56, R67, -8 ;  /* 0xc100000038427423 */ /* 0x000fcc0000010043 */
[----:B------:R-:W-:Y:S01]  /*3d40*/  MUFU.EX2 R32, R54 ;  /* 0x0000003600207308 */ /* 0x000fe20000000800 */
[----:B------:R-:W-:Y:S02]  /*3d50*/  FSEL R66, R66, RZ, P1 ;  /* 0x000000ff42427208 */ /* 0x000fe40000800000 */
[----:B------:R-:W-:Y:S02]  /*3d60*/  PLOP3.LUT P1, PT, PT, PT, UP0, 0x80, 0x0 ;  /* 0x000000000000781c */ /* 0x000fe40003f2f008 */
[----:B-1----:R-:W-:Y:S01]  /*3d70*/  F2FP.SATFINITE.E4M3.F32.PACK_AB_MERGE_C R153, R91, R90, RZ ;  /* 0x0000005a5b99723e */ /* 0x002fe200048070ff */
[--C-:B------:R-:W-:Y:S01]  /*3d80*/  FFMA.FTZ R3, R3, UR20, -R66.reuse ;  /* 0x0000001403037c23 */ /* 0x100fe20008010842 */
[----:B------:R-:W-:-:S01]  /*3d90*/  FFMA.FTZ R84, R84, UR20, -R66 ;  /* 0x0000001454547c23 */ /* 0x000fc20008010842 */
[--C-:B------:R-:W-:Y:S01]  /*3da0*/  FFMA.FTZ R6, R6, UR20, -R66.reuse ;  /* 0x0000001406067c23 */ /* 0x100fe20008010842 */
[----:B------:R-:W-:-:S01]  /*3db0*/  FFMA.FTZ R65, R7, UR20, -R66 ;  /* 0x0000001407417c23 */ /* 0x000fc20008010842 */
[--C-:B------:R-:W-:Y:S01]  /*3dc0*/  FFMA.FTZ R7, R85, UR20, -R66.reuse ;  /* 0x0000001455077c23 */ /* 0x100fe20008010842 */
        /* <DEDUP_REMOVED lines=38> */
[----:B------:R-:W-:-:S02]  /*4030*/  F2FP.SATFINITE.E4M3.F32.PACK_AB_MERGE_C R153, R89, R88, R153 ;  /* 0x000000585999723e */ /* 0x000fc40004807099 */
        /* <DEDUP_REMOVED lines=11> */
[----:B--2---:R-:W-:-:S04]  /*40f0*/  FADD.FTZ R63, R5, R102 ;  /* 0x00000066053f7221 */ /* 0x004fc80000010000 */
[----:B------:R-:W-:Y:S01]  /*4100*/  FADD.FTZ R100, R8, R63 ;  /* 0x0000003f08647221 */ /* 0x000fe20000010000 */
[----:B------:R-:W-:-:S02]  /*4110*/  FFMA.FTZ R63, R48, UR20, -R66 ;  /* 0x00000014303f7c23 */ /* 0x000fc40008010842 */
[----:B------:R-:W2:Y:S01]  /*4120*/  MUFU.EX2 R87, R87 ;  /* 0x0000005700577308 */ /* 0x000ea20000000800 */
[----:B0-----:R-:W-:-:S01]  /*4130*/  FADD.FTZ R68, R94, R41 ;  /* 0x000000295e447221 */ /* 0x001fc20000010000 */
[----:B------:R-:W-:-:S06]  /*4140*/  FFMA.FTZ R41, R78, UR20, -R66 ;  /* 0x000000144e297c23 */ /* 0x000fcc0008010842 */
[----:B------:R-:W0:Y:S01]  /*4150*/  MUFU.EX2 R96, R96 ;  /* 0x0000006000607308 */ /* 0x000e220000000800 */
[----:B-1----:R-:W-:-:S01]  /*4160*/  FADD.FTZ R69, R67, R68 ;  /* 0x0000004443457221 */ /* 0x002fc20000010000 */
[--C-:B------:R-:W-:Y:S01]  /*4170*/  FFMA.FTZ R68, R49, UR20, -R66.reuse ;  /* 0x0000001431447c23 */ /* 0x100fe20008010842 */
[----:B------:R-:W-:-:S05]  /*4180*/  FFMA.FTZ R49, R52, UR20, -R66 ;  /* 0x0000001434317c23 */ /* 0x000fca0008010842 */
        /* <DEDUP_REMOVED lines=12> */
[----:B--2---:R-:W-:-:S04]  /*4250*/  FADD.FTZ R71, R83, R78 ;  /* 0x0000004e53477221 */ /* 0x004fc80000010000 */
[----:B------:R-:W-:-:S03]  /*4260*/  FADD.FTZ R78, R20, R71 ;  /* 0x00000047144e7221 */ /* 0x000fc60000010000 */
[----:B------:R-:W2:Y:S01]  /*4270*/  MUFU.EX2 R93, R93 ;  /* 0x0000005d005d7308 */ /* 0x000ea20000000800 */
[----:B0-----:R-:W-:-:S01]  /*4280*/  FADD.FTZ R52, R10, R69 ;  /* 0x000000450a347221 */ /* 0x001fc20000010000 */
[----:B------:R-:W-:-:S06]  /*4290*/  FFMA.FTZ R69, R25, UR20, -R66 ;  /* 0x0000001419457c23 */ /* 0x000fcc0008010842 */
[----:B------:R-:W0:Y:S01]  /*42a0*/  MUFU.EX2 R86, R86 ;  /* 0x0000005600567308 */ /* 0x000e220000000800 */
[----:B-1----:R-:W-:-:S01]  /*42b0*/  FADD.FTZ R71, R13, R52 ;  /* 0x000000340d477221 */ /* 0x002fc20000010000 */
[----:B------:R-:W-:-:S06]  /*42c0*/  FFMA.FTZ R52, R28, UR20, -R66 ;  /* 0x000000141c347c23 */ /* 0x000fcc0008010842 */
        /* <DEDUP_REMOVED lines=12> */
[----:B------:R-:W-:Y:S08]  /*4390*/  MUFU.EX2 R81, R81 ;  /* 0x0000005100517308 */ /* 0x000ff00000000800 */
[----:B------:R-:W2:Y:S08]  /*43a0*/  MUFU.EX2 R95, R95 ;  /* 0x0000005f005f7308 */ /* 0x000eb00000000800 */
[----:B------:R-:W-:Y:S08]  /*43b0*/  MUFU.EX2 R98, R98 ;  /* 0x0000006200627308 */ /* 0x000ff00000000800 */
[----:B------:R-:W-:Y:S08]  /*43c0*/  MUFU.EX2 R15, R15 ;  /* 0x0000000f000f7308 */ /* 0x000ff00000000800 */
[----:B------:R-:W3:Y:S08]  /*43d0*/  MUFU.EX2 R97, R97 ;  /* 0x0000006100617308 */ /* 0x000ef00000000800 */
[----:B------:R0:W-:Y:S08]  /*43e0*/  MUFU.EX2 R48, R77 ;  /* 0x0000004d00307308 */ /* 0x0001f00000000800 */
[----:B------:R-:W-:Y:S01]  /*43f0*/  MUFU.EX2 R72, R72 ;  /* 0x0000004800487308 */ /* 0x000fe20000000800 */
[----:B0-----:R-:W-:-:S01]  /*4400*/  FADD.FTZ R77, R75, R78 ;  /* 0x0000004e4b4d7221 */ /* 0x001fc20000010000 */
[----:B-1----:R-:W-:-:S03]  /*4410*/  FADD.FTZ R78, R14, R71 ;  /* 0x000000470e4e7221 */ /* 0x002fc60000010000 */
[----:B------:R-:W-:Y:S01]  /*4420*/  FADD.FTZ R100, R60, R77 ;  /* 0x0000004d3c647221 */ /* 0x000fe20000010000 */
[C---:B--2---:R-:W-:Y:S02]  /*4430*/  F2FP.SATFINITE.E4M3.F32.PACK_AB_MERGE_C R60, R95.reuse, R60, RZ ;  /* 0x0000003c5f3c723e */ /* 0x044fe400048070ff */
[----:B------:R-:W0:Y:S01]  /*4440*/  MUFU.EX2 R42, R42 ;  /* 0x0000002a002a7308 */ /* 0x000e220000000800 */
[----:B------:R-:W-:-:S01]  /*4450*/  FADD.FTZ R71, R95, R100 ;  /* 0x000000645f477221 */ /* 0x000fc20000010000 */
[----:B------:R-:W-:-:S03]  /*4460*/  F2FP.SATFINITE.E4M3.F32.PACK_AB_MERGE_C R151, R75, R76, R60 ;  /* 0x0000004c4b97723e */ /* 0x000fc6000480703c */
[----:B------:R-:W-:-:S03]  /*4470*/  FADD.FTZ R66, R40, R71 ;  /* 0x0000004728427221 */ /* 0x000fc60000010000 */
[----:B------:R-:W1:Y:S01]  /*4480*/  MUFU.EX2 R73, R73 ;  /* 0x0000004900497308 */ /* 0x000e620000000800 */
[----:B---3--:R-:W-:-:S07]  /*4490*/  FADD.FTZ R65, R97, R66 ;  /* 0x0000004261417221 */ /* 0x008fce0000010000 */
[----:B------:R2:W-:Y:S01]  /*44a0*/  MUFU.EX2 R25, R63 ;  /* 0x0000003f00197308 */ /* 0x0005e20000000800 */
[----:B0-----:R-:W-:-:S07]  /*44b0*/  FADD.FTZ R66, R42, R65 ;  /* 0x000000412a427221 */ /* 0x001fce0000010000 */
[----:B------:R-:W0:Y:S01]  /*44c0*/  MUFU.EX2 R43, R43 ;  /* 0x0000002b002b7308 */ /* 0x000e220000000800 */
[----:B--2---:R-:W-:-:S01]  /*44d0*/  FADD.FTZ R63, R81, R78 ;  /* 0x0000004e513f7221 */ /* 0x004fc20000010000 */
[----:B------:R-:W-:-:S03]  /*44e0*/  F2FP.SATFINITE.E4M3.F32.PACK_AB_MERGE_C R81, R98, R81, RZ ;  /* 0x000000516251723e */ /* 0x000fc600048070ff */
[----:B------:R-:W-:Y:S01]  /*44f0*/  FADD.FTZ R8, R98, R63 ;  /* 0x0000003f62087221 */ /* 0x000fe20000010000 */
[----:B------:R-:W-:Y:S02]  /*4500*/  F2FP.SATFINITE.E4M3.F32.PACK_AB_MERGE_C R150, R14, R11, R81 ;  /* 0x0000000b0e96723e */ /* 0x000fe40004807051 */
[----:B------:R-:W2:Y:S01]  /*4510*/  MUFU.EX2 R74, R74 ;  /* 0x0000004a004a7308 */ /* 0x000ea20000000800 */
[----:B------:R-:W-:-:S04]  /*4520*/  FADD.FTZ R63, R15, R8 ;  /* 0x000000080f3f7221 */ /* 0x000fc80000010000 */
[----:B------:R-:W-:-:S03]  /*4530*/  FADD.FTZ R8, R72, R63 ;  /* 0x0000003f48087221 */ /* 0x000fc60000010000 */
[----:B------:R-:W3:Y:S01]  /*4540*/  MUFU.EX2 R26, R26 ;  /* 0x0000001a001a7308 */ /* 0x000ee20000000800 */
[----:B-1----:R-:W-:-:S01]  /*4550*/  FADD.FTZ R13, R73, R8 ;  /* 0x00000008490d7221 */ /* 0x002fc20000010000 */
[C---:B0-----:R-:W-:Y:S01]  /*4560*/  FADD.FTZ R63, R43.reuse, R66 ;  /* 0x000000422b3f7221 */ /* 0x041fe20000010000 */
[----:B------:R-:W-:-:S04]  /*4570*/  F2FP.SATFINITE.E4M3.F32.PACK_AB_MERGE_C R42, R43, R42, RZ ;  /* 0x0000002a2b2a723e */ /* 0x000fc800048070ff */
[----:B------:R-:W-:Y:S01]  /*4580*/  F2FP.SATFINITE.E4M3.F32.PACK_AB_MERGE_C R145, R97, R40, R42 ;  /* 0x000000286191723e */ /* 0x000fe2000480702a */
[----:B------:R-:W-:Y:S01]  /*4590*/  MUFU.EX2 R21, R21 ;  /* 0x0000001500157308 */ /* 0x000fe20000000800 */
[----:B--2---:R-:W-:-:S01]  /*45a0*/  FADD.FTZ R8, R74, R13 ;  /* 0x0000000d4a087221 */ /* 0x004fc20000010000 */
[----:B------:R-:W-:-:S04]  /*45b0*/  F2FP.SATFINITE.E4M3.F32.PACK_AB_MERGE_C R73, R74, R73, RZ ;  /* 0x000000494a49723e */ /* 0x000fc800048070ff */
[----:B------:R-:W-:Y:S02]  /*45c0*/  F2FP.SATFINITE.E4M3.F32.PACK_AB_MERGE_C R144, R72, R15, R73 ;  /* 0x0000000f4890723e */ /* 0x000fe40004807049 */
[----:B------:R-:W0:Y:S01]  /*45d0*/  MUFU.EX2 R47, R47 ;  /* 0x0000002f002f7308 */ /* 0x000e220000000800 */
[----:B---3--:R-:W-:-:S07]  /*45e0*/  FADD.FTZ R20, R26, R63 ;  /* 0x0000003f1a147221 */ /* 0x008fce0000010000 */
[----:B------:R-:W-:Y:S08]  /*45f0*/  MUFU.EX2 R58, R58 ;  /* 0x0000003a003a7308 */ /* 0x000ff00000000800 */
[----:B------:R-:W1:Y:S01]  /*4600*/  MUFU.EX2 R24, R24 ;  /* 0x0000001800187308 */ /* 0x000e620000000800 */
[----:B0-----:R-:W-:-:S07]  /*4610*/  FADD.FTZ R43, R47, R20 ;  /* 0x000000142f2b7221 */ /* 0x001fce0000010000 */
[----:B------:R-:W0:Y:S08]  /*4620*/  MUFU.EX2 R61, R61 ;  /* 0x0000003d003d7308 */ /* 0x000e300000000800 */
[----:B------:R-:W2:Y:S01]  /*4630*/  MUFU.EX2 R80, R80 ;  /* 0x0000005000507308 */ /* 0x000ea20000000800 */
[----:B-1----:R-:W-:-:S01]  /*4640*/  FADD.FTZ R20, R24, R43 ;  /* 0x0000002b18147221 */ /* 0x002fc20000010000 */
[----:B------:R-:W-:-:S02]  /*4650*/  F2FP.SATFINITE.E4M3.F32.PACK_AB_MERGE_C R24, R29, R24, RZ ;  /* 0x000000181d18723e */ /* 0x000fc400048070ff */
[----:B------:R-:W-:Y:S01]  /*4660*/  CS2R R42, SRZ ;  /* 0x00000000002a7805 */ /* 0x000fe2000001ff00 */
[----:B------:R-:W-:Y:S01]  /*4670*/  FADD.FTZ R20, R29, R20 ;  /* 0x000000141d147221 */ /* 0x000fe20000010000 */
[----:B------:R-:W-:Y:S02]  /*4680*/  F2FP.SATFINITE.E4M3.F32.PACK_AB_MERGE_C R147, R47, R26, R24 ;  /* 0x0000001a2f93723e */ /* 0x000fe40004807018 */
[----:B------:R-:W1:Y:S08]  /*4690*/  MUFU.EX2 R59, R59 ;  /* 0x0000003b003b7308 */ /* 0x000e700000000800 */
[----:B------:R3:W-:Y:S08]  /*46a0*/  MUFU.EX2 R6, R53 ;  /* 0x0000003500067308 */ /* 0x0007f00000000800 */
[----:B------:R-:W4:Y:S01]  /*46b0*/  MUFU.EX2 R30, R30 ;  /* 0x0000001e001e7308 */ /* 0x000f220000000800 */
[----:B---3--:R-:W-:-:S04]  /*46c0*/  FADD.FTZ R53, R21, R8 ;  /* 0x0000000815357221 */ /* 0x008fc80000010000 */
[----:B------:R-:W-:-:S03]  /*46d0*/  FADD.FTZ R8, R58, R53 ;  /* 0x000000353a087221 */ /* 0x000fc60000010000 */
[----:B------:R-:W3:Y:S01]  /*46e0*/  MUFU.EX2 R62, R62 ;  /* 0x0000003e003e7308 */ /* 0x000ee20000000800 */
[----:B0-----:R-:W-:-:S01]  /*46f0*/  FADD.FTZ R5, R61, R8 ;  /* 0x000000083d057221 */ /* 0x001fc20000010000 */
[----:B--2---:R-:W-:-:S03]  /*4700*/  F2FP.SATFINITE.E4M3.F32.PACK_AB_MERGE_C R61, R80, R61, RZ ;  /* 0x0000003d503d723e */ /* 0x004fc600048070ff */
[----:B------:R-:W-:Y:S01]  /*4710*/  FADD.FTZ R80, R80, R5 ;  /* 0x0000000550507221 */ /* 0x000fe20000010000 */
[----:B------:R-:W-:-:S01]  /*4720*/  FADD.FTZ R5, R27, R20 ;  /* 0x000000141b057221 */ /* 0x000fc20000010000 */
[----:B------:R-:W-:Y:S01]  /*4730*/  F2FP.SATFINITE.E4M3.F32.PACK_AB_MERGE_C R146, R58, R21, R61 ;  /* 0x000000153a92723e */ /* 0x000fe2000480703d */
[----:B------:R-:W0:Y:S01]  /*4740*/  MUFU.EX2 R2, R2 ;  /* 0x0000000200027308 */ /* 0x000e220000000800 */
[----:B-1----:R-:W-:-:S01]  /*4750*/  FADD.FTZ R3, R59, R80 ;  /* 0x000000503b037221 */ /* 0x002fc20000010000 */
[----:B----4-:R-:W-:-:S04]  /*4760*/  FADD.FTZ R5, R30, R5 ;  /* 0x000000051e057221 */ /* 0x010fc80000010000 */
[----:B------:R-:W-:Y:S02]  /*4770*/  FADD.FTZ R10, R32, R5 ;  /* 0x00000005200a7221 */ /* 0x000fe40000010000 */
[----:B------:R-:W1:Y:S01]  /*4780*/  MUFU.EX2 R31, R31 ;  /* 0x0000001f001f7308 */ /* 0x000e620000000800 */
[----:B---3--:R-:W-:-:S07]  /*4790*/  FADD.FTZ R3, R62, R3 ;  /* 0x000000033e037221 */ /* 0x008fce0000010000 */
        /* <DEDUP_REMOVED lines=11> */
[----:B------:R-:W-:Y:S01]  /*4850*/  F2FP.SATFINITE.E4M3.F32.PACK_AB_MERGE_C R140, R62, R59, R9 ;  /* 0x0000003b3e8c723e */ /* 0x000fe20004807009 */
[----:B------:R-:W-:-:S01]  /*4860*/  FADD.FTZ R2, R48, R41 ;  /* 0x0000002930027221 */ /* 0x000fc20000010000 */
[----:B------:R-:W-:Y:S01]  /*4870*/  CS2R R40, SRZ ;  /* 0x0000000000287805 */ /* 0x000fe2000001ff00 */
[----:B------:R-:W2:Y:S01]  /*4880*/  MUFU.EX2 R28, R68 ;  /* 0x00000044001c7308 */ /* 0x000ea20000000800 */
[----:B0-----:R-:W-:-:S07]  /*4890*/  FADD.FTZ R5, R33, R10 ;  /* 0x0000000a21057221 */ /* 0x001fce0000010000 */
[----:B------:R-:W0:Y:S01]  /*48a0*/  MUFU.EX2 R49, R49 ;  /* 0x0000003100317308 */ /* 0x000e220000000800 */
[----:B-1----:R-:W-:-:S01]  /*48b0*/  FADD.FTZ R8, R34, R5 ;  /* 0x0000000522087221 */ /* 0x002fc20000010000 */
[----:B------:R-:W-:-:S03]  /*48c0*/  FADD.FTZ R5, R25, R2 ;  /* 0x0000000219057221 */ /* 0x000fc60000010000 */
[----:B------:R-:W-:Y:S01]  /*48d0*/  FADD.FTZ R7, R51, R8 ;  /* 0x0000000833077221 */ /* 0x000fe20000010000 */
[----:B------:R-:W-:Y:S02]  /*48e0*/  F2FP.SATFINITE.E4M3.F32.PACK_AB_MERGE_C R51, R54, R51, RZ ;  /* 0x000000333633723e */ /* 0x000fe400048070ff */
[----:B------:R-:W1:Y:S01]  /*48f0*/  MUFU.EX2 R35, R35 ;  /* 0x0000002300237308 */ /* 0x000e620000000800 */
[----:B--2---:R-:W-:-:S01]  /*4900*/  FADD.FTZ R2, R28, R5 ;  /* 0x000000051c027221 */ /* 0x004fc20000010000 */
[----:B------:R-:W-:Y:S01]  /*4910*/  FADD.FTZ R54, R54, R7 ;  /* 0x0000000736367221 */ /* 0x000fe20000010000 */
[----:B------:R-:W-:Y:S02]  /*4920*/  F2FP.SATFINITE.E4M3.F32.PACK_AB_MERGE_C R143, R34, R33, R51 ;  /* 0x00000021228f723e */ /* 0x000fe40004807033 */
[----:B------:R-:W-:-:S03]  /*4930*/  CS2R R32, SRZ ;  /* 0x0000000000207805 */ /* 0x000fc6000001ff00 */
[----:B------:R-:W2:Y:S01]  /*4940*/  MUFU.EX2 R38, R38 ;  /* 0x0000002600267308 */ /* 0x000ea20000000800 */
[C---:B0-----:R-:W-:Y:S01]  /*4950*/  F2FP.SATFINITE.E4M3.F32.PACK_AB_MERGE_C R28, R49.reuse, R28, RZ ;  /* 0x0000001c311c723e */ /* 0x041fe200048070ff */
[----:B------:R-:W-:-:S03]  /*4960*/  FADD.FTZ R49, R49, R2 ;  /* 0x0000000231317221 */ /* 0x000fc60000010000 */
[----:B------:R-:W-:Y:S01]  /*4970*/  F2FP.SATFINITE.E4M3.F32.PACK_AB_MERGE_C R142, R25, R48, R28 ;  /* 0x00000030198e723e */ /* 0x000fe2000480701c */
[----:B------:R-:W-:-:S01]  /*4980*/  FADD.FTZ R2, R6, R49 ;  /* 0x0000003106027221 */ /* 0x000fc20000010000 */
        /* <DEDUP_REMOVED lines=8> */
[----:B------:R-:W0:Y:S01]  /*4a10*/  MUFU.EX2 R52, R52 ;  /* 0x0000003400347308 */ /* 0x000e220000000800 */
[----:B---3--:R-:W-:-:S07]  /*4a20*/  FADD.FTZ R5, R13, R2 ;  /* 0x000000020d057221 */ /* 0x008fce0000010000 */
[----:B------:R-:W2:Y:S01]  /*4a30*/  MUFU.EX2 R69, R69 ;  /* 0x0000004500457308 */ /* 0x000ea20000000800 */
[----:B-1----:R-:W-:-:S01]  /*4a40*/  FADD.FTZ R7, R55, R8 ;  /* 0x0000000837077221 */ /* 0x002fc20000010000 */
[----:B------:R-:W-:-:S03]  /*4a50*/  F2FP.SATFINITE.E4M3.F32.PACK_AB_MERGE_C R55, R64, R55, RZ ;  /* 0x000000374037723e */ /* 0x000fc600048070ff */
[----:B------:R-:W-:Y:S01]  /*4a60*/  FADD.FTZ R64, R64, R7 ;  /* 0x0000000740407221 */ /* 0x000fe20000010000 */
[----:B------:R-:W-:Y:S02]  /*4a70*/  F2FP.SATFINITE.E4M3.F32.PACK_AB_MERGE_C R137, R38, R35, R55 ;  /* 0x000000232689723e */ /* 0x000fe40004807037 */
[----:B------:R-:W-:Y:S01]  /*4a80*/  CS2R R54, SRZ ;  /* 0x0000000000367805 */ /* 0x000fe2000001ff00 */
[----:B------:R-:W1:Y:S01]  /*4a90*/  MUFU.EX2 R39, R39 ;  /* 0x0000002700277308 */ /* 0x000e620000000800 */
[----:B0-----:R-:W-:-:S01]  /*4aa0*/  FADD.FTZ R2, R52, R5 ;  /* 0x0000000534027221 */ /* 0x001fc20000010000 */
[----:B------:R-:W-:-:S06]  /*4ab0*/  CS2R R34, SRZ ;  /* 0x0000000000227805 */ /* 0x000fcc000001ff00 */
[----:B------:R-:W0:Y:S01]  /*4ac0*/  MUFU.EX2 R50, R50 ;  /* 0x0000003200327308 */ /* 0x000e220000000800 */
[C---:B--2---:R-:W-:Y:S01]  /*4ad0*/  F2FP.SATFINITE.E4M3.F32.PACK_AB_MERGE_C R52, R69.reuse, R52, RZ ;  /* 0x000000344534723e */ /* 0x044fe200048070ff */
[----:B------:R-:W-:-:S03]  /*4ae0*/  FADD.FTZ R69, R69, R2 ;  /* 0x0000000245457221 */ /* 0x000fc60000010000 */
[----:B------:R-:W-:Y:S02]  /*4af0*/  F2FP.SATFINITE.E4M3.F32.PACK_AB_MERGE_C R136, R13, R6, R52 ;  /* 0x000000060d88723e */ /* 0x000fe40004807034 */
[----:B------:R-:W-:Y:S01]  /*4b00*/  CS2R R52, SRZ ;  /* 0x0000000000347805 */ /* 0x000fe2000001ff00 */
[----:B------:R-:W2:Y:S01]  /*4b10*/  MUFU.EX2 R44, R44 ;  /* 0x0000002c002c7308 */ /* 0x000ea20000000800 */
[----:B-1----:R-:W-:-:S07]  /*4b20*/  FADD.FTZ R5, R39, R64 ;  /* 0x0000004027057221 */ /* 0x002fce0000010000 */
[----:B------:R-:W1:Y:S01]  /*4b30*/  MUFU.EX2 R3, R70 ;  /* 0x0000004600037308 */ /* 0x000e620000000800 */
[----:B0-----:R-:W-:-:S07]  /*4b40*/  FADD.FTZ R2, R50, R69 ;  /* 0x0000004532027221 */ /* 0x001fce0000010000 */
[----:B------:R-:W-:Y:S01]  /*4b50*/  MUFU.EX2 R45, R45 ;  /* 0x0000002d002d7308 */ /* 0x000fe20000000800 */
[----:B--2---:R-:W-:-:S07]  /*4b60*/  FADD.FTZ R6, R44, R5 ;  /* 0x000000052c067221 */ /* 0x004fce0000010000 */
[----:B------:R-:W-:Y:S01]  /*4b70*/  MUFU.EX2 R92, R92 ;  /* 0x0000005c005c7308 */ /* 0x000fe20000000800 */
[----:B-1----:R-:W-:-:S07]  /*4b80*/  FADD.FTZ R5, R3, R2 ;  /* 0x0000000203057221 */ /* 0x002fce0000010000 */
[----:B------:R-:W0:Y:S08]  /*4b90*/  MUFU.EX2 R37, R37 ;  /* 0x0000002500257308 */ /* 0x000e300000000800 */
[----:B------:R-:W1:Y:S01]  /*4ba0*/  MUFU.EX2 R36, R36 ;  /* 0x0000002400247308 */ /* 0x000e620000000800 */
[----:B0-----:R-:W-:Y:S01]  /*4bb0*/  F2FP.SATFINITE.E4M3.F32.PACK_AB_MERGE_C R2, R37, R92, RZ ;  /* 0x0000005c2502723e */ /* 0x001fe200048070ff */
[----:B------:R-:W-:-:S03]  /*4bc0*/  FADD.FTZ R92, R92, R5 ;  /* 0x000000055c5c7221 */ /* 0x000fc60000010000 */
[----:B------:R-:W-:Y:S01]  /*4bd0*/  F2FP.SATFINITE.E4M3.F32.PACK_AB_MERGE_C R138, R3, R50, R2 ;  /* 0x00000032038a723e */ /* 0x000fe20004807002 */
[----:B------:R-:W-:-:S01]  /*4be0*/  FADD.FTZ R3, R37, R92 ;  /* 0x0000005c25037221 */ /* 0x000fc20000010000 */
[----:B------:R-:W-:Y:S02]  /*4bf0*/  CS2R R50, SRZ ;  /* 0x0000000000327805 */ /* 0x000fe4000001ff00 */
[----:B-1----:R-:W-:Y:S01]  /*4c00*/  F2FP.SATFINITE.E4M3.F32.PACK_AB_MERGE_C R7, R36, R45, RZ ;  /* 0x0000002d2407723e */ /* 0x002fe200048070ff */
[----:B------:R-:W-:-:S03]  /*4c10*/  FADD.FTZ R45, R45, R6 ;  /* 0x000000062d2d7221 */ /* 0x000fc60000010000 */
[----:B------:R-:W-:Y:S01]  /*4c20*/  F2FP.SATFINITE.E4M3.F32.PACK_AB_MERGE_C R139, R44, R39, R7 ;  /* 0x000000272c8b723e */ /* 0x000fe20004807007 */
[----:B------:R-:W-:-:S01]  /*4c30*/  FADD.FTZ R2, R36, R45 ;  /* 0x0000002d24027221 */ /* 0x000fc20000010000 */
[----:B------:R-:W-:Y:S02]  /*4c40*/  CS2R R44, SRZ ;  /* 0x00000000002c7805 */ /* 0x000fe4000001ff00 */
[----:B------:R-:W-:Y:S02]  /*4c50*/  CS2R R38, SRZ ;  /* 0x0000000000267805 */ /* 0x000fe4000001ff00 */
[----:B------:R-:W-:Y:S01]  /*4c60*/  CS2R R36, SRZ ;  /* 0x0000000000247805 */ /* 0x000fe2000001ff00 */
[----:B------:R-:W-:Y:S06]  /*4c70*/  @!P1 BRA `(.L_x_14965) ;  /* 0x0000003800109947 */ /* 0x000fec0003800000 */
[----:B------:R-:W-:Y:S01]  /*4c80*/  MOV R6, R57 ;  /* 0x0000003900067202 */ /* 0x000fe20000000f00 */
[----:B------:R-:W-:Y:S01]  /*4c90*/  IMAD.MOV.U32 R5, RZ, RZ, R56 ;  /* 0x000000ffff057224 */ /* 0x000fe200078e0038 */
[----:B------:R-:W-:Y:S01]  /*4ca0*/  UMOV UR26, UR37 ;  /* 0x00000025001a7c82 */ /* 0x000fe20008000000 */
[----:B------:R-:W-:Y:S01]  /*4cb0*/  IMAD.MOV.U32 R55, RZ, RZ, RZ ;  /* 0x000000ffff377224 */ /* 0x000fe200078e00ff */
[----:B------:R-:W-:Y:S01]  /*4cc0*/  UMOV UR25, UR38 ;  /* 0x0000002600197c82 */ /* 0x000fe20008000000 */
[----:B------:R-:W-:Y:S01]  /*4cd0*/  ULDC UR21, c[0x0][0x288] ;  /* 0x0000a20000157ab9 */ /* 0x000fe20000000800 */
[----:B------:R-:W-:-:S05]  /*4ce0*/  ULDC UR20, c[0x0][0x988] ;  /* 0x0002620000147ab9 */ /* 0x000fca0000000800 */
.L_x_14976:
[----:B------:R-:W-:-:S04]  /*4cf0*/  UISETP.NE.AND UP0, UPT, UR25, 0x1, UPT ;  /* 0x000000011900788c */ /* 0x000fc8000bf05270 */
[----:B------:R-:W-:-:S04]  /*4d00*/  USEL UR37, URZ, 0x1, UP0 ;  /* 0x000000013f257887 */ /* 0x000fc80008000000 */
[----:B------:R-:W-:Y:S01]  /*4d10*/  ULOP3.LUT UR37, UR26, UR37, URZ, 0x3c, !UPT ;  /* 0x000000251a257292 */ /* 0x000fe2000f8e3c3f */
[----:B------:R-:W-:Y:S11]  /*4d20*/  @!P0 BRA `(.L_x_14966) ;  /* 0x0000000000048947 */ /* 0x000ff60003800000 */
[----:B------:R-:W-:Y:S01]  /*4d30*/  BPT.TRAP 0x1 ;  /* 0x000000040000795c */ /* 0x000fe20000300000 */
.L_x_14966:
        /* <DEDUP_REMOVED lines=9> */
.L_x_14967:
[----:B-1----:R-:W-:Y:S05]  /*4dd0*/  @P1 BRA `(.L_x_14968) ;  /* 0x0000000000081947 */ /* 0x002fea0003800000 */
[----:B------:R-:W1:Y:S02]  /*4de0*/  SYNCS.PHASECHK.TRANS64.TRYWAIT P1, [UR22+0x13230], R7 ;  /* 0x01323007ff0075a7 */ /* 0x000e640008020156 */
[----:B-1----:R-:W-:Y:S05]  /*4df0*/  @!P1 BRA `(.L_x_14969) ;  /* 0x000000d8004c9947 */ /* 0x002fea0003800000 */
.L_x_14968:
        /* <DEDUP_REMOVED lines=64> */
.L_x_14970:
[----:B------:R-:W-:Y:S01]  /*5200*/  ULEA UR11, UR25, UR45, 0x3 ;  /* 0x0000002d190b7291 */ /* 0x000fe2000f8e183f */
[----:B01----:R-:W-:-:S05]  /*5210*/  IMAD.U32 R7, RZ, RZ, UR26 ;  /* 0x0000001aff077e24 */ /* 0x003fca000f8e00ff */
[----:B------:R-:W-:-:S04]  /*5220*/  SHF.L.U32 R7, R7, 0x1f, RZ ;  /* 0x0000001f07077819 */ /* 0x000fc800000006ff */
[----:B------:R0:W1:Y:S01]  /*5230*/  SYNCS.PHASECHK.TRANS64.TRYWAIT P1, [UR11+0x13250], R7 ;  /* 0x01325007ff0075a7 */ /* 0x000062000802014b */
[----:B------:R-:W-:Y:S05]  /*5240*/  @!P0 BRA `(.L_x_14971) ;  /* 0x0000000000048947 */ /* 0x000fea0003800000 */
[----:B------:R-:W-:Y:S01]  /*5250*/  BPT.TRAP 0x1 ;  /* 0x000000040000795c */ /* 0x000fe20000300000 */
.L_x_14971:
[----:B-1----:R-:W-:Y:S05]  /*5260*/  @P1 BRA `(.L_x_14972) ;  /* 0x0000000000081947 */ /* 0x002fea0003800000 */
[----:B------:R-:W1:Y:S02]  /*5270*/  SYNCS.PHASECHK.TRANS64.TRYWAIT P1, [UR11+0x13250], R7 ;  /* 0x01325007ff0075a7 */ /* 0x000e64000802014b */
[----:B-1----:R-:W-:Y:S05]  /*5280*/  @!P1 BRA `(.L_x_14973) ;  /* 0x000000d400409947 */ /* 0x002fea0003800000 */
.L_x_14972:
        /* <DEDUP_REMOVED lines=32> */
.L_x_14974:
[----:B------:R-:W-:Y:S01]  /*5490*/  UISETP.NE.AND UP0, UPT, UR47, URZ, UPT ;  /* 0x0000003f2f00728c */ /* 0x000fe2000bf05270 */
[C---:B------:R-:W-:Y:S01]  /*54a0*/  FMUL.FTZ R14, R0.reuse, R127 ;  /* 0x0000007f000e7220 */ /* 0x040fe20000410000 */
[----:B------:R-:W-:Y:S02]  /*54b0*/  VIADD R127, R17, UR40 ;  /* 0x00000028117f7c36 */ /* 0x000fe40008000000 */
[C---:B------:R-:W-:Y:S01]  /*54c0*/  FMUL.FTZ R13, R0.reuse, R126 ;  /* 0x0000007e000d7220 */ /* 0x040fe20000410000 */
[C---:B------:R-:W-:Y:S01]  /*54d0*/  FMUL.FTZ R12, R0.reuse, R125 ;  /* 0x0000007d000c7220 */ /* 0x040fe20000410000 */
[C---:B------:R-:W-:Y:S01]  /*54e0*/  FMUL.FTZ R125, R0.reuse, R97 ;  /* 0x00000061007d7220 */ /* 0x040fe20000410000 */
[----:B------:R-:W-:Y:S01]  /*54f0*/  PLOP3.LUT P1, PT, PT, PT, UP0, 0x80, 0x0 ;  /* 0x000000000000781c */ /* 0x000fe20003f2f008 */
[C---:B------:R-:W-:Y:S01]  /*5500*/  FMUL.FTZ R97, R0.reuse, R98 ;  /* 0x0000006200617220 */ /* 0x040fe20000410000 */
[----:B------:R-:W-:Y:S01]  /*5510*/  PLOP3.LUT P2, PT, PT, PT, UP0, 0x80, 0x0 ;  /* 0x000000000000781c */ /* 0x000fe20003f4f008 */
[C---:B------:R-:W-:Y:S01]  /*5520*/  FMUL.FTZ R15, R0.reuse, R128 ;  /* 0x00000080000f7220 */ /* 0x040fe20000410000 */
[----:B------:R-:W-:Y:S01]  /*5530*/  IMAD.MOV.U32 R98, RZ, RZ, R127 ;  /* 0x000000ffff627224 */ /* 0x000fe200078e007f */
[----:B------:R-:W-:Y:S01]  /*5540*/  @UP0 ULDC UR6, c[0x0][0x44c] ;  /* 0x0001130000060ab9 */ /* 0x000fe20000000800 */
[----:B------:R-:W2:Y:S01]  /*5550*/  LDC R128, c[0x0][0x2f0] ;  /* 0x0000bc00ff807b82 */ /* 0x000ea20000000800 */
[C---:B------:R-:W-:Y:S01]  /*5560*/  FMUL.FTZ R20, R0.reuse, R129 ;  /* 0x0000008100147220 */ /* 0x040fe20000410000 */
[C---:B01----:R-:W-:Y:S01]  /*5570*/  FMUL.FTZ R7, R0.reuse, R120 ;  /* 0x0000007800077220 */ /* 0x043fe20000410000 */
[C---:B------:R-:W-:Y:S01]  /*5580*/  FMUL.FTZ R8, R0.reuse, R121 ;  /* 0x0000007900087220 */ /* 0x040fe20000410000 */
[C---:B------:R-:W-:Y:S01]  /*5590*/  FMUL.FTZ R11, R0.reuse, R124 ;  /* 0x0000007c000b7220 */ /* 0x040fe20000410000 */
[----:B------:R-:W-:Y:S01]  /*55a0*/  MUFU.TANH R12, R12 ;  /* 0x0000000c000c7308 */ /* 0x000fe20000002400 */
        /* <DEDUP_REMOVED lines=8> */
[----:B------:R-:W0:Y:S01]  /*5630*/  MUFU.TANH R7, R7 ;  /* 0x0000000700077308 */ /* 0x000e220000002400 */
[----:B------:R-:W-:Y:S01]  /*5640*/  UIMAD UR6, UR24, -0xa0, UR6 ;  /* 0xffffff60180678a4 */ /* 0x000fe2000f8e0206 */
[C---:B------:R-:W-:Y:S01]  /*5650*/  FMUL.FTZ R126, R0.reuse, R102 ;  /* 0x00000066007e7220 */ /* 0x040fe20000410000 */
[----:B------:R-:W1:Y:S01]  /*5660*/  SHFL.IDX PT, R129, R98, RZ, 0x1c1f ;  /* 0x001c1fff62817589 */ /* 0x000e6200000e0000 */
[C---:B------:R-:W-:Y:S01]  /*5670*/  FMUL.FTZ R122, R0.reuse, R133 ;  /* 0x00000085007a7220 */ /* 0x040fe20000410000 */
[C---:B------:R-:W-:Y:S01]  /*5680*/  FMUL.FTZ R21, R0.reuse, R130 ;  /* 0x0000008200157220 */ /* 0x040fe20000410000 */
[----:B------:R-:W-:Y:S01]  /*5690*/  FMUL.FTZ R104, R0, R104 ;  /* 0x0000006800687220 */ /* 0x000fe20000410000 */
[----:B------:R-:W-:Y:S01]  /*56a0*/  IMAD R127, R16, R127, UR6 ;  /* 0x00000006107f7e24 */ /* 0x000fe2000f8e027f */
[----:B------:R-:W3:Y:S01]  /*56b0*/  MUFU.TANH R8, R8 ;  /* 0x0000000800087308 */ /* 0x000ee20000002400 */
[C---:B------:R-:W-:Y:S01]  /*56c0*/  FMUL.FTZ R105, R0.reuse, R105 ;  /* 0x0000006900697220 */ /* 0x040fe20000410000 */
[----:B------:R-:W-:Y:S01]  /*56d0*/  FMUL.FTZ R108, R0, R108 ;  /* 0x0000006c006c7220 */ /* 0x000fe20000410000 */
[----:B--2---:R-:W-:-:S02]  /*56e0*/  IMAD R102, R128, UR41, R127 ;  /* 0x0000002980667c24 */ /* 0x004fc4000f8e027f */
        /* <DEDUP_REMOVED lines=15> */
[----:B-1----:R-:W-:Y:S01]  /*57e0*/  IADD3 R127, R129, -UR21, R102 ;  /* 0x80000015817f7c10 */ /* 0x002fe2000fffe066 */
[C---:B------:R-:W-:Y:S01]  /*57f0*/  FMUL.FTZ R129, R0.reuse, R72 ;  /* 0x0000004800817220 */ /* 0x040fe20000410000 */
[C---:B------:R-:W-:Y:S01]  /*5800*/  FMUL.FTZ R101, R0.reuse, R101 ;  /* 0x0000006500657220 */ /* 0x040fe20000410000 */
[C---:B------:R-:W-:Y:S01]  /*5810*/  FMUL.FTZ R56, R0.reuse, R56 ;  /* 0x0000003800387220 */ /* 0x040fe20000410000 */
[C---:B------:R-:W-:Y:S01]  /*5820*/  ISETP.GT.AND P1, PT, R127.reuse, RZ, PT ;  /* 0x000000ff7f00720c */ /* 0x040fe20003f24270 */
[----:B------:R-:W1:Y:S01]  /*5830*/  MUFU.TANH R20, R20 ;  /* 0x0000001400147308 */ /* 0x000e620000002400 */
[----:B------:R-:W-:Y:S01]  /*5840*/  ISETP.GT.AND P2, PT, R127, 0x1, PT ;  /* 0x000000017f00780c */ /* 0x000fe20003f44270 */
[C---:B------:R-:W-:Y:S01]  /*5850*/  FMUL.FTZ R10, R0.reuse, R123 ;  /* 0x0000007b000a7220 */ /* 0x040fe20000410000 */
[----:B0-----:R-:W-:Y:S01]  /*5860*/  FSEL R72, R7, -INF , P1 ;  /* 0xff80000007487808 */ /* 0x001fe20000800000 */
[C---:B------:R-:W-:Y:S01]  /*5870*/  FMUL.FTZ R123, R0.reuse, R134 ;  /* 0x00000086007b7220 */ /* 0x040fe20000410000 */
[C---:B------:R-:W-:Y:S01]  /*5880*/  ISETP.GT.AND P1, PT, R127.reuse, 0x8, PT ;  /* 0x000000087f00780c */ /* 0x040fe20003f24270 */
[----:B------:R-:W-:Y:S01]  /*5890*/  FMUL.FTZ R124, R0, R135 ;  /* 0x00000087007c7220 */ /* 0x000fe20000410000 */
[----:B---3--:R-:W-:Y:S01]  /*58a0*/  FSEL R8, R8, -INF , P2 ;  /* 0xff80000008087808 */ /* 0x008fe20001000000 */
[----:B------:R-:W0:Y:S01]  /*58b0*/  MUFU.TANH R121, R121 ;  /* 0x0000007900797308 */ /* 0x000e220000002400 */
[----:B------:R-:W-:Y:S01]  /*58c0*/  FMNMX.FTZ R131, R72, R5, !PT ;  /* 0x0000000548837209 */ /* 0x000fe20007810000 */
[C---:B------:R-:W-:Y:S01]  /*58d0*/  FMUL.FTZ R106, R0.reuse, R106 ;  /* 0x0000006a006a7220 */ /* 0x040fe20000410000 */
[----:B------:R-:W-:Y:S01]  /*58e0*/  ISETP.GT.AND P2, PT, R127, 0x9, PT ;  /* 0x000000097f00780c */ /* 0x000fe20003f44270 */
[C---:B------:R-:W-:Y:S01]  /*58f0*/  FMUL.FTZ R107, R0.reuse, R107 ;  /* 0x0000006b006b7220 */ /* 0x040fe20000410000 */
[----:B--2---:R-:W-:Y:S01]  /*5900*/  FSEL R11, R11, -INF , P1 ;  /* 0xff8000000b0b7808 */ /* 0x004fe20000800000 */
[----:B------:R-:W-:Y:S01]  /*5910*/  FMUL.FTZ R110, R0, R110 ;  /* 0x0000006e006e7220 */ /* 0x000fe20000410000 */
[----:B------:R-:W-:Y:S01]  /*5920*/  FMNMX.FTZ R130, R8, R131, !PT ;  /* 0x0000008308827209 */ /* 0x000fe20007810000 */
[----:B------:R-:W2:Y:S01]  /*5930*/  MUFU.TANH R122, R122 ;  /* 0x0000007a007a7308 */ /* 0x000ea20000002400 */
[C---:B------:R-:W-:Y:S01]  /*5940*/  ISETP.GT.AND P1, PT, R127.reuse, 0x10, PT ;  /* 0x000000107f00780c */ /* 0x040fe20003f24270 */
[----:B------:R-:W-:Y:S01]  /*5950*/  FMUL.FTZ R111, R0, R111 ;  /* 0x0000006f006f7220 */ /* 0x000fe20000410000 */
[----:B------:R-:W-:Y:S01]  /*5960*/  FSEL R12, R12, -INF , P2 ;  /* 0xff8000000c0c7808 */ /* 0x000fe20001000000 */
[C---:B------:R-:W-:Y:S01]  /*5970*/  FMUL.FTZ R114, R0.reuse, R114 ;  /* 0x0000007200727220 */ /* 0x040fe20000410000 */
[----:B------:R-:W-:Y:S01]  /*5980*/  ISETP.GT.AND P2, PT, R127, 0x11, PT ;  /* 0x000000117f00780c */ /* 0x000fe20003f44270 */
[C---:B------:R-:W-:Y:S01]  /*5990*/  FMUL.FTZ R115, R0.reuse, R115 ;  /* 0x0000007300737220 */ /* 0x040fe20000410000 */
[----:B----4-:R-:W-:Y:S01]  /*59a0*/  FSEL R15, R15, -INF , P1 ;  /* 0xff8000000f0f7808 */ /* 0x010fe20000800000 */
[----:B------:R3:W-:Y:S01]  /*59b0*/  MUFU.TANH R7, R129 ;  /* 0x0000008100077308 */ /* 0x0007e20000002400 */
[C---:B------:R-:W-:Y:S01]  /*59c0*/  ISETP.GT.AND P1, PT, R127.reuse, 0x18, PT ;  /* 0x000000187f00780c */ /* 0x040fe20003f24270 */
[----:B------:R-:W-:Y:S01]  /*59d0*/  FMUL.FTZ R118, R0, R118 ;  /* 0x0000007600767220 */ /* 0x000fe20000410000 */
[----:B-1----:R-:W-:Y:S01]  /*59e0*/  FSEL R20, R20, -INF , P2 ;  /* 0xff80000014147808 */ /* 0x002fe20001000000 */
[C---:B------:R-:W-:Y:S01]  /*59f0*/  FMUL.FTZ R119, R0.reuse, R119 ;  /* 0x0000007700777220 */ /* 0x040fe20000410000 */
[----:B------:R-:W-:Y:S01]  /*5a00*/  ISETP.GT.AND P2, PT, R127, 0x19, PT ;  /* 0x000000197f00780c */ /* 0x000fe20003f44270 */
[C---:B------:R-:W-:Y:S01]  /*5a10*/  FMUL.FTZ R90, R0.reuse, R90 ;  /* 0x0000005a005a7220 */ /* 0x040fe20000410000 */
[----:B0-----:R-:W-:Y:S01]  /*5a20*/  FSEL R121, R121, -INF , P1 ;  /* 0xff80000079797808 */ /* 0x001fe20000800000 */
[----:B------:R-:W0:Y:S01]  /*5a30*/  MUFU.TANH R104, R104 ;  /* 0x0000006800687308 */ /* 0x000e220000002400 */
[----:B---3--:R-:W-:Y:S01]  /*5a40*/  FMNMX.FTZ R129, R11, R130, !PT ;  /* 0x000000820b817209 */ /* 0x008fe20007810000 */
[C---:B------:R-:W-:Y:S01]  /*5a50*/  FMUL.FTZ R91, R0.reuse, R91 ;  /* 0x0000005b005b7220 */ /* 0x040fe20000410000 */
[----:B------:R-:W-:Y:S01]  /*5a60*/  ISETP.GT.AND P1, PT, R127, 0x20, PT ;  /* 0x000000207f00780c */ /* 0x000fe20003f24270 */
[----:B------:R-:W-:Y:S01]  /*5a70*/  FMUL.FTZ R94, R0, R94 ;  /* 0x0000005e005e7220 */ /* 0x000fe20000410000 */
[----:B------:R-:W-:Y:S01]  /*5a80*/  FMNMX.FTZ R74, R12, R129, !PT ;  /* 0x000000810c4a7209 */ /* 0x000fe20007810000 */
[----:B------:R-:W-:Y:S01]  /*5a90*/  FMUL.FTZ R95, R0, R95 ;  /* 0x0000005f005f7220 */ /* 0x000fe20000410000 */
[----:B--2---:R-:W-:Y:S01]  /*5aa0*/  FSEL R122, R122, -INF , P2 ;  /* 0xff8000007a7a7808 */ /* 0x004fe20001000000 */
[----:B------:R-:W1:Y:S01]  /*5ab0*/  MUFU.TANH R105, R105 ;  /* 0x0000006900697308 */ /* 0x000e620000002400 */
[----:B------:R-:W-:Y:S01]  /*5ac0*/  FMNMX.FTZ R129, R15, R74, !PT ;  /* 0x0000004a0f817209 */ /* 0x000fe20007810000 */
[C---:B------:R-:W-:Y:S01]  /*5ad0*/  FMUL.FTZ R74, R0.reuse, R75 ;  /* 0x0000004b004a7220 */ /* 0x040fe20000410000 */
[----:B------:R-:W-:Y:S01]  /*5ae0*/  ISETP.GT.AND P2, PT, R127, 0x21, PT ;  /* 0x000000217f00780c */ /* 0x000fe20003f44270 */
[----:B------:R-:W-:Y:S01]  /*5af0*/  FMUL.FTZ R75, R0, R76 ;  /* 0x0000004c004b7220 */ /* 0x000fe20000410000 */
[----:B------:R-:W-:Y:S01]  /*5b00*/  FMNMX.FTZ R130, R20, R129, !PT ;  /* 0x0000008114827209 */ /* 0x000fe20007810000 */
[C---:B------:R-:W-:Y:S01]  /*5b10*/  FMUL.FTZ R76, R0.reuse, R77 ;  /* 0x0000004d004c7220 */ /* 0x040fe20000410000 */
[C---:B------:R-:W-:Y:S01]  /*5b20*/  FMUL.FTZ R99, R0.reuse, R99 ;  /* 0x0000006300637220 */ /* 0x040fe20000410000 */
[----:B------:R-:W2:Y:S01]  /*5b30*/  MUFU.TANH R108, R108 ;  /* 0x0000006c006c7308 */ /* 0x000ea20000002400 */
[----:B------:R-:W-:Y:S01]  /*5b40*/  FMNMX.FTZ R129, R121, R130, !PT ;  /* 0x0000008279817209 */ /* 0x000fe20007810000 */
[----:B------:R-:W-:Y:S01]  /*5b50*/  FMUL.FTZ R103, R0, R103 ;  /* 0x0000006700677220 */ /* 0x000fe20000410000 */
[----:B0-----:R-:W-:Y:S01]  /*5b60*/  FSEL R104, R104, -INF , P1 ;  /* 0xff80000068687808 */ /* 0x001fe20000800000 */
[----:B------:R-:W-:Y:S01]  /*5b70*/  FMUL.FTZ R82, R0, R82 ;  /* 0x0000005200527220 */ /* 0x000fe20000410000 */
[----:B------:R-:W-:Y:S01]  /*5b80*/  FMNMX.FTZ R129, R122, R129, !PT ;  /* 0x000000817a817209 */ /* 0x000fe20007810000 */
[C---:B------:R-:W-:Y:S01]  /*5b90*/  FMUL.FTZ R83, R0.reuse, R83 ;  /* 0x0000005300537220 */ /* 0x040fe20000410000 */
[----:B------:R-:W-:Y:S01]  /*5ba0*/  ISETP.GT.AND P1, PT, R127, 0x28, PT ;  /* 0x000000287f00780c */ /* 0x000fe20003f24270 */
[----:B------:R-:W0:Y:S01]  /*5bb0*/  MUFU.TANH R109, R109 ;  /* 0x0000006d006d7308 */ /* 0x000e220000002400 */
[----:B-1----:R-:W-:Y:S01]  /*5bc0*/  FSEL R105, R105, -INF , P2 ;  /* 0xff80000069697808 */ /* 0x002fe20001000000 */
[----:B------:R-:W-:Y:S01]  /*5bd0*/  FMUL.FTZ R86, R0, R86 ;  /* 0x0000005600567220 */ /* 0x000fe20000410000 */
[----:B------:R-:W-:Y:S01]  /*5be0*/  FMNMX.FTZ R130, R104, R129, !PT ;  /* 0x0000008168827209 */ /* 0x000fe20007810000 */
[C---:B------:R-:W-:Y:S01]  /*5bf0*/  FMUL.FTZ R87, R0.reuse, R87 ;  /* 0x0000005700577220 */ /* 0x040fe20000410000 */
[----:B------:R-:W-:Y:S01]  /*5c00*/  ISETP.GT.AND P2, PT, R127, 0x29, PT ;  /* 0x000000297f00780c */ /* 0x000fe20003f44270 */
[----:B------:R-:W-:Y:S01]  /*5c10*/  FMUL.FTZ R58, R0, R58 ;  /* 0x0000003a003a7220 */ /* 0x000fe20000410000 */
[----:B------:R-:W-:Y:S01]  /*5c20*/  FMNMX.FTZ R77, R105, R130, !PT ;  /* 0x00000082694d7209 */ /* 0x000fe20007810000 */
[----:B------:R-:W1:Y:S01]  /*5c30*/  MUFU.TANH R112, R112 ;  /* 0x0000007000707308 */ /* 0x000e620000002400 */
[----:B--2---:R-:W-:Y:S01]  /*5c40*/  FSEL R108, R108, -INF , P1 ;  /* 0xff8000006c6c7808 */ /* 0x004fe20000800000 */
[C---:B------:R-:W-:Y:S01]  /*5c50*/  FMUL.FTZ R59, R0.reuse, R59 ;  /* 0x0000003b003b7220 */ /* 0x040fe20000410000 */
[----:B------:R-:W-:Y:S01]  /*5c60*/  ISETP.GT.AND P1, PT, R127, 0x30, PT ;  /* 0x000000307f00780c */ /* 0x000fe20003f24270 */
[----:B------:R-:W-:Y:S01]  /*5c70*/  FMUL.FTZ R62, R0, R62 ;  /* 0x0000003e003e7220 */ /* 0x000fe20000410000 */
[----:B------:R-:W-:Y:S01]  /*5c80*/  FMNMX.FTZ R130, R108, R77, !PT ;  /* 0x0000004d6c827209 */ /* 0x000fe20007810000 */
[C---:B------:R-:W-:Y:S01]  /*5c90*/  FMUL.FTZ R77, R0.reuse, R80 ;  /* 0x00000050004d7220 */ /* 0x040fe20000410000 */
[C---:B------:R-:W-:Y:S01]  /*5ca0*/  FMUL.FTZ R80, R0.reuse, R81 ;  /* 0x0000005100507220 */ /* 0x040fe20000410000 */
[----:B------:R-:W2:Y:S01]  /*5cb0*/  MUFU.TANH R113, R113 ;  /* 0x0000007100717308 */ /* 0x000ea20000002400 */
        /* <DEDUP_REMOVED lines=8> */
[----:B-1----:R-:W-:Y:S01]  /*5d40*/  FSEL R112, R112, -INF , P1 ;  /* 0xff80000070707808 */ /* 0x002fe20000800000 */
[----:B------:R-:W-:Y:S01]  /*5d50*/  UIADD3 UR22, UR22, 0x13240, URZ ;  /* 0x0001324016167890 */ /* 0x000fe2000fffe03f */
[----:B------:R-:W-:-:S02]  /*5d60*/  ISETP.GT.AND P1, PT, R127, 0x38, PT ;  /* 0x000000387f00780c */ /* 0x000fc40003f24270 */
[----:B------:R-:W-:Y:S01]  /*5d70*/  FMNMX.FTZ R130, R112, R129, !PT ;  /* 0x0000008170827209 */ /* 0x000fe20007810000 */
[----:B------:R-:W-:Y:S02]  /*5d80*/  UPRMT UR22, UR44, 0x654, UR22 ;  /* 0x000006542c167896 */ /* 0x000fe40008000016 */
[----:B------:R-:W1:Y:S01]  /*5d90*/  MUFU.TANH R117, R117 ;  /* 0x0000007500757308 */ /* 0x000e620000002400 */
[----:B--2---:R-:W-:Y:S02]  /*5da0*/  FSEL R113, R113, -INF , P2 ;  /* 0xff80000071717808 */ /* 0x004fe40001000000 */
[----:B------:R-:W-:Y:S02]  /*5db0*/  ISETP.GT.AND P2, PT, R127, 0x39, PT ;  /* 0x000000397f00780c */ /* 0x000fe40003f44270 */
[----:B------:R-:W-:Y:S02]  /*5dc0*/  FMNMX.FTZ R81, R113, R130, !PT ;  /* 0x0000008271517209 */ /* 0x000fe40007810000 */
[----:B------:R-:W-:Y:S01]  /*5dd0*/  SYNCS.ARRIVE.TRANS64.RED.A1T0 RZ, [UR22], RZ ;  /* 0x000000ffffff79a7 */ /* 0x000fe20008100416 */
[----:B------:R-:W2:Y:S01]  /*5de0*/  MUFU.TANH R88, R88 ;  /* 0x0000005800587308 */ /* 0x000ea20000002400 */
[----:B0-----:R-:W-:-:S02]  /*5df0*/  FSEL R116, R116, -INF , P1 ;  /* 0xff80000074747808 */ /* 0x001fc40000800000 */
[----:B------:R-:W-:Y:S02]  /*5e00*/  ISETP.GT.AND P1, PT, R127, 0x40, PT ;  /* 0x000000407f00780c */ /* 0x000fe40003f24270 */
[----:B------:R-:W-:Y:S01]  /*5e10*/  FMNMX.FTZ R130, R116, R81, !PT ;  /* 0x0000005174827209 */ /* 0x000fe20007810000 */
[C---:B------:R-:W-:Y:S01]  /*5e20*/  FMUL.FTZ R81, R0.reuse, R84 ;  /* 0x0000005400517220 */ /* 0x040fe20000410000 */
[----:B------:R-:W-:Y:S01]  /*5e30*/  FMUL.FTZ R84, R0, R85 ;  /* 0x0000005500547220 */ /* 0x000fe20000410000 */
        /* <DEDUP_REMOVED lines=24> */
[----:B------:R-:W-:Y:S01]  /*5fc0*/  FMNMX.FTZ R130, R96, R85, !PT ;  /* 0x0000005560827209 */ /* 0x000fe20007810000 */
[----:B------:R-:W-:Y:S02]  /*5fd0*/  FMUL.FTZ R85, R0, R57 ;  /* 0x0000003900557220 */ /* 0x000fe40000410000 */
[----:B------:R-:W0:Y:S01]  /*5fe0*/  MUFU.TANH R101, R101 ;  /* 0x0000006500657308 */ /* 0x000e220000002400 */
[----:B-1----:R-:W-:Y:S02]  /*5ff0*/  FSEL R125, R125, -INF , P2 ;  /* 0xff8000007d7d7808 */ /* 0x002fe40001000000 */
[----:B------:R-:W-:-:S02]  /*6000*/  ISETP.GT.AND P2, PT, R127, 0x59, PT ;  /* 0x000000597f00780c */ /* 0x000fc40003f44270 */
[----:B------:R-:W-:-:S03]  /*6010*/  FMNMX.FTZ R57, R125, R130, !PT ;  /* 0x000000827d397209 */ /* 0x000fc60007810000 */
[----:B------:R-:W1:Y:S01]  /*6020*/  MUFU.TANH R128, R128 ;  /* 0x0000008000807308 */ /* 0x000e620000002400 */
[----:B--2---:R-:W-:Y:S02]  /*6030*/  FSEL R100, R100, -INF , P1 ;  /* 0xff80000064647808 */ /* 0x004fe40000800000 */
[----:B------:R-:W-:Y:S02]  /*6040*/  ISETP.GT.AND P1, PT, R127, 0x60, PT ;  /* 0x000000607f00780c */ /* 0x000fe40003f24270 */
[----:B------:R-:W-:Y:S02]  /*6050*/  FMNMX.FTZ R130, R100, R57, !PT ;  /* 0x0000003964827209 */ /* 0x000fe40007810000 */
[----:B------:R-:W-:Y:S01]  /*6060*/  FSEL R7, R7, -INF , P1 ;  /* 0xff80000007077808 */ /* 0x000fe20000800000 */
[----:B------:R-:W2:Y:S01]  /*6070*/  MUFU.TANH R75, R75 ;  /* 0x0000004b004b7308 */ /* 0x000ea20000002400 */
[----:B0-----:R-:W-:Y:S02]  /*6080*/  FSEL R101, R101, -INF , P2 ;  /* 0xff80000065657808 */ /* 0x001fe40001000000 */
[----:B------:R-:W-:-:S02]  /*6090*/  ISETP.GT.AND P2, PT, R127, 0x61, PT ;  /* 0x000000617f00780c */ /* 0x000fc40003f44270 */
[----:B------:R-:W-:Y:S02]  /*60a0*/  FMNMX.FTZ R130, R101, R130, !PT ;  /* 0x0000008265827209 */ /* 0x000fe40007810000 */
[----:B------:R-:W-:Y:S01]  /*60b0*/  ISETP.GT.AND P1, PT, R127, 0x68, PT ;  /* 0x000000687f00780c */ /* 0x000fe20003f24270 */
[----:B------:R-:W0:Y:S01]  /*60c0*/  MUFU.TANH R76, R76 ;  /* 0x0000004c004c7308 */ /* 0x000e220000002400 */
[----:B-1----:R-:W-:Y:S01]  /*60d0*/  FSEL R57, R128, -INF , P2 ;  /* 0xff80000080397808 */ /* 0x002fe20001000000 */
[----:B------:R-:W-:Y:S01]  /*60e0*/  FMUL.FTZ R128, R0, R61 ;  /* 0x0000003d00807220 */ /* 0x000fe20000410000 */
[----:B------:R-:W-:Y:S02]  /*60f0*/  FMNMX.FTZ R130, R7, R130, !PT ;  /* 0x0000008207827209 */ /* 0x000fe40007810000 */
[----:B------:R-:W-:-:S03]  /*6100*/  ISETP.GT.AND P2, PT, R127, 0x69, PT ;  /* 0x000000697f00780c */ /* 0x000fc60003f44270 */
[----:B------:R-:W1:Y:S01]  /*6110*/  MUFU.TANH R77, R77 ;  /* 0x0000004d004d7308 */ /* 0x000e620000002400 */
[----:B--2---:R-:W-:Y:S02]  /*6120*/  FSEL R60, R75, -INF , P1 ;  /* 0xff8000004b3c7808 */ /* 0x004fe40000800000 */
[----:B------:R-:W-:Y:S01]  /*6130*/  FMNMX.FTZ R75, R57, R130, !PT ;  /* 0x00000082394b7209 */ /* 0x000fe20007810000 */
[----:B------:R-:W-:Y:S01]  /*6140*/  FMUL.FTZ R130, R0, R64 ;  /* 0x0000004000827220 */ /* 0x000fe20000410000 */
[----:B------:R-:W-:-:S03]  /*6150*/  ISETP.GT.AND P1, PT, R127, 0x70, PT ;  /* 0x000000707f00780c */ /* 0x000fc60003f24270 */
[----:B------:R-:W2:Y:S01]  /*6160*/  MUFU.TANH R80, R80 ;  /* 0x0000005000507308 */ /* 0x000ea20000002400 */
[----:B0-----:R-:W-:Y:S02]  /*6170*/  FSEL R61, R76, -INF , P2 ;  /* 0xff8000004c3d7808 */ /* 0x001fe40001000000 */
[----:B------:R-:W-:Y:S02]  /*6180*/  FMNMX.FTZ R76, R60, R75, !PT ;  /* 0x0000004b3c4c7209 */ /* 0x000fe40007810000 */
[----:B------:R-:W-:-:S03]  /*6190*/  ISETP.GT.AND P2, PT, R127, 0x71, PT ;  /* 0x000000717f00780c */ /* 0x000fc60003f44270 */
[----:B------:R-:W0:Y:S01]  /*61a0*/  MUFU.TANH R81, R81 ;  /* 0x0000005100517308 */ /* 0x000e220000002400 */
[----:B-1----:R-:W-:Y:S02]  /*61b0*/  FSEL R64, R77, -INF , P1 ;  /* 0xff8000004d407808 */ /* 0x002fe40000800000 */
[----:B------:R-:W-:Y:S02]  /*61c0*/  FMNMX.FTZ R77, R61, R76, !PT ;  /* 0x0000004c3d4d7209 */ /* 0x000fe40007810000 */
[C---:B------:R-:W-:Y:S02]  /*61d0*/  ISETP.GT.AND P1, PT, R127.reuse, 0x78, PT ;  /* 0x000000787f00780c */ /* 0x040fe40003f24270 */
[----:B------:R-:W-:Y:S01]  /*61e0*/  FMNMX.FTZ R76, R64, R77, !PT ;  /* 0x0000004d404c7209 */ /* 0x000fe20007810000 */
[----:B------:R-:W1:Y:S01]  /*61f0*/  MUFU.TANH R84, R84 ;  /* 0x0000005400547308 */ /* 0x000e620000002400 */
[----:B--2---:R-:W-:Y:S01]  /*6200*/  FSEL R75, R80, -INF , P2 ;  /* 0xff800000504b7808 */ /* 0x004fe20001000000 */
[----:B------:R-:W-:Y:S01]  /*6210*/  FMUL.FTZ R80, R0, R65 ;  /* 0x0000004100507220 */ /* 0x000fe20000410000 */
[----:B------:R-:W-:-:S02]  /*6220*/  ISETP.GT.AND P2, PT, R127, 0x79, PT ;  /* 0x000000797f00780c */ /* 0x000fc40003f44270 */
        /* <DEDUP_REMOVED lines=10> */
[----:B------:R-:W-:Y:S01]  /*62d0*/  MUFU.TANH R129, R129 ;  /* 0x0000008100817308 */ /* 0x000fe20000002400 */
[----:B--2---:R-:W-:Y:S01]  /*62e0*/  FSEL R68, R56, -INF , P1 ;  /* 0xff80000038447808 */ /* 0x004fe20000800000 */
[----:B------:R-:W-:Y:S01]  /*62f0*/  FMUL.FTZ R56, R0, R69 ;  /* 0x0000004500387220 */ /* 0x000fe20000410000 */
[----:B------:R-:W-:-:S05]  /*6300*/  ISETP.GT.AND P1, PT, R127, 0x88, PT ;  /* 0x000000887f00780c */ /* 0x000fca0003f24270 */
[----:B------:R-:W1:Y:S01]  /*6310*/  MUFU.TANH R128, R128 ;  /* 0x0000008000807308 */ /* 0x000e620000002400 */
[----:B0-----:R-:W-:Y:S02]  /*6320*/  FSEL R77, R85, -INF , P2 ;  /* 0xff800000554d7808 */ /* 0x001fe40001000000 */
[----:B------:R-:W-:-:S05]  /*6330*/  ISETP.GT.AND P2, PT, R127, 0x89, PT ;  /* 0x000000897f00780c */ /* 0x000fca0003f44270 */
[----:B------:R0:W2:Y:S08]  /*6340*/  MUFU.TANH R131, R130 ;  /* 0x0000008200837308 */ /* 0x0000b00000002400 */
[----:B------:R3:W4:Y:S01]  /*6350*/  MUFU.TANH R133, R80 ;  /* 0x0000005000857308 */ /* 0x0007220000002400 */
[----:B0-----:R-:W-:Y:S02]  /*6360*/  FMNMX.FTZ R130, R68, R81, !PT ;  /* 0x0000005144827209 */ /* 0x001fe40007810000 */
[----:B-1----:R-:W-:-:S02]  /*6370*/  FSEL R81, R128, -INF , P2 ;  /* 0xff80000080517808 */ /* 0x002fc40001000000 */
[----:B------:R-:W-:Y:S02]  /*6380*/  FMNMX.FTZ R69, R77, R130, !PT ;  /* 0x000000824d457209 */ /* 0x000fe40007810000 */
[----:B------:R-:W-:Y:S01]  /*6390*/  ISETP.GT.AND P2, PT, R127, 0x91, PT ;  /* 0x000000917f00780c */ /* 0x000fe20003f44270 */
[----:B------:R0:W1:Y:S01]  /*63a0*/  MUFU.TANH R132, R84 ;  /* 0x0000005400847308 */ /* 0x0000620000002400 */
[----:B---3--:R-:W-:Y:S02]  /*63b0*/  FSEL R80, R129, -INF , P1 ;  /* 0xff80000081507808 */ /* 0x008fe40000800000 */
[----:B------:R-:W-:Y:S02]  /*63c0*/  ISETP.GT.AND P1, PT, R127, 0x90, PT ;  /* 0x000000907f00780c */ /* 0x000fe40003f24270 */
[----:B------:R-:W-:-:S03]  /*63d0*/  FMNMX.FTZ R128, R80, R69, !PT ;  /* 0x0000004550807209 */ /* 0x000fc60007810000 */
[----:B------:R3:W5:Y:S01]  /*63e0*/  MUFU.TANH R129, R56 ;  /* 0x0000003800817308 */ /* 0x0007620000002400 */
[C---:B0-----:R-:W-:Y:S01]  /*63f0*/  FMUL.FTZ R84, R0.reuse, R78 ;  /* 0x0000004e00547220 */ /* 0x041fe20000410000 */
[----:B--2---:R-:W-:Y:S02]  /*6400*/  FSEL R78, R131, -INF , P1 ;  /* 0xff800000834e7808 */ /* 0x004fe40000800000 */
[----:B------:R-:W-:Y:S01]  /*6410*/  FMNMX.FTZ R85, R81, R128, !PT ;  /* 0x0000008051557209 */ /* 0x000fe20007810000 */
[----:B------:R-:W0:Y:S01]  /*6420*/  SHFL.IDX PT, R131, R98, 0x1, 0x1c1f ;  /* 0x003c1f0062837f89 */ /* 0x000e2200000e0000 */
[----:B------:R-:W-:Y:S01]  /*6430*/  ISETP.GT.AND P1, PT, R127, 0x98, PT ;  /* 0x000000987f00780c */ /* 0x000fe20003f24270 */
[----:B------:R-:W-:Y:S01]  /*6440*/  FMUL.FTZ R128, R0, R70 ;  /* 0x0000004600807220 */ /* 0x000fe20000410000 */
[----:B----4-:R-:W-:Y:S01]  /*6450*/  FSEL R69, R133, -INF , P2 ;  /* 0xff80000085457808 */ /* 0x010fe20001000000 */
[----:B------:R-:W2:Y:S01]  /*6460*/  MUFU.TANH R9, R9 ;  /* 0x0000000900097308 */ /* 0x000ea20000002400 */
[----:B---3--:R-:W-:-:S02]  /*6470*/  FMNMX.FTZ R56, R78, R85, !PT ;  /* 0x000000554e387209 */ /* 0x008fc40007810000 */
[----:B------:R-:W-:Y:S01]  /*6480*/  ISETP.GT.AND P2, PT, R127, 0x99, PT ;  /* 0x000000997f00780c */ /* 0x000fe20003f44270 */
[----:B------:R-:W-:Y:S01]  /*6490*/  FMUL.FTZ R127, R0, R79 ;  /* 0x0000004f007f7220 */ /* 0x000fe20000410000 */
[----:B-1----:R-:W-:Y:S02]  /*64a0*/  FSEL R85, R132, -INF , P1 ;  /* 0xff80000084557808 */ /* 0x002fe40000800000 */
[----:B------:R-:W-:Y:S01]  /*64b0*/  FMNMX.FTZ R56, R69, R56, !PT ;  /* 0x0000003845387209 */ /* 0x000fe20007810000 */
[----:B------:R-:W1:Y:S01]  /*64c0*/  MUFU.TANH R10, R10 ;  /* 0x0000000a000a7308 */ /* 0x000e620000002400 */
[----:B-----5:R-:W-:Y:S02]  /*64d0*/  FSEL R79, R129, -INF , P2 ;  /* 0xff800000814f7808 */ /* 0x020fe40001000000 */
[----:B------:R-:W-:-:S04]  /*64e0*/  FMNMX.FTZ R56, R85, R56, !PT ;  /* 0x0000003855387209 */ /* 0x000fc80007810000 */
[----:B------:R-:W-:Y:S01]  /*64f0*/  FMNMX.FTZ R56, R79, R56, !PT ;  /* 0x000000384f387209 */ /* 0x000fe20007810000 */
[----:B------:R-:W-:Y:S04]  /*6500*/  MUFU.TANH R13, R13 ;  /* 0x0000000d000d7308 */ /* 0x000fe80000002400 */
[----:B------:R-:W3:Y:S01]  /*6510*/  SHFL.BFLY PT, R129, R56, 0x2, 0x1f ;  /* 0x0c401f0038817f89 */ /* 0x000ee200000e0000 */
[----:B0-----:R-:W-:-:S03]  /*6520*/  IADD3 R102, R131, -UR21, R102 ;  /* 0x8000001583667c10 */ /* 0x001fc6000fffe066 */
[----:B------:R-:W0:Y:S01]  /*6530*/  MUFU.TANH R14, R14 ;  /* 0x0000000e000e7308 */ /* 0x000e220000002400 */
[C---:B------:R-:W-:Y:S02]  /*6540*/  ISETP.GT.AND P2, PT, R102.reuse, RZ, PT ;  /* 0x000000ff6600720c */ /* 0x040fe40003f44270 */
[C---:B------:R-:W-:Y:S02]  /*6550*/  ISETP.GT.AND P3, PT, R102.reuse, 0x1, PT ;  /* 0x000000016600780c */ /* 0x040fe40003f64270 */
[----:B--2---:R-:W-:Y:S02]  /*6560*/  FSEL R9, R9, -INF , P2 ;  /* 0xff80000009097808 */ /* 0x004fe40001000000 */
[----:B------:R-:W-:Y:S01]  /*6570*/  ISETP.GT.AND P2, PT, R102, 0x8, PT ;  /* 0x000000086600780c */ /* 0x000fe20003f44270 */
[----:B------:R-:W-:Y:S01]  /*6580*/  MUFU.TANH R21, R21 ;  /* 0x0000001500157308 */ /* 0x000fe20000002400 */
[----:B-1----:R-:W-:Y:S02]  /*6590*/  FSEL R10, R10, -INF , P3 ;  /* 0xff8000000a0a7808 */ /* 0x002fe40001800000 */
[----:B------:R-:W-:-:S05]  /*65a0*/  ISETP.GT.AND P3, PT, R102, 0x9, PT ;  /* 0x000000096600780c */ /* 0x000fca0003f64270 */
[----:B------:R-:W1:Y:S01]  /*65b0*/  MUFU.TANH R120, R120 ;  /* 0x0000007800787308 */ /* 0x000e620000002400 */
[----:B0-----:R-:W-:Y:S02]  /*65c0*/  FSEL R14, R14, -INF , P3 ;  /* 0xff8000000e0e7808 */ /* 0x001fe40001800000 */
[----:B------:R-:W-:Y:S02]  /*65d0*/  ISETP.GT.AND P3, PT, R102, 0x11, PT ;  /* 0x000000116600780c */ /* 0x000fe40003f64270 */
[----:B---3--:R-:W-:-:S03]  /*65e0*/  FMNMX.FTZ R129, R56, R129, !PT ;  /* 0x0000008138817209 */ /* 0x008fc60007810000 */
[----:B------:R-:W-:Y:S02]  /*65f0*/  MUFU.TANH R123, R123 ;  /* 0x0000007b007b7308 */ /* 0x000fe40000002400 */
[----:B------:R-:W0:Y:S06]  /*6600*/  SHFL.BFLY PT, R56, R129, 0x1, 0x1f ;  /* 0x0c201f0081387f89 */ /* 0x000e2c00000e0000 */
[----:B------:R-:W2:Y:S01]  /*6610*/  MUFU.TANH R124, R124 ;  /* 0x0000007c007c7308 */ /* 0x000ea20000002400 */
[----:B-1----:R-:W-:Y:S02]  /*6620*/  FSEL R120, R120, -INF , P3 ;  /* 0xff80000078787808 */ /* 0x002fe40001800000 */
[----:B------:R-:W-:-:S05]  /*6630*/  ISETP.GT.AND P3, PT, R102, 0x19, PT ;  /* 0x000000196600780c */ /* 0x000fca0003f64270 */
[----:B------:R-:W-:Y:S08]  /*6640*/  MUFU.TANH R106, R106 ;  /* 0x0000006a006a7308 */ /* 0x000ff00000002400 */
[----:B------:R-:W1:Y:S01]  /*6650*/  MUFU.TANH R107, R107 ;  /* 0x0000006b006b7308 */ /* 0x000e620000002400 */
[----:B--2---:R-:W-:Y:S02]  /*6660*/  FSEL R124, R124, -INF , P3 ;  /* 0xff8000007c7c7808 */ /* 0x004fe40001800000 */
[----:B0-----:R-:W-:-:S02]  /*6670*/  FMNMX.FTZ R56, R129, R56, !PT ;  /* 0x0000003881387209 */ /* 0x001fc40007810000 */
[----:B------:R-:W-:Y:S02]  /*6680*/  MOV R129, UR20 ;  /* 0x0000001400817c02 */ /* 0x000fe40008000f00 */
[----:B------:R-:W-:Y:S01]  /*6690*/  FSETP.NEU.FTZ.AND P1, PT, R56, -INF , PT ;  /* 0xff8000003800780b */ /* 0x000fe20003f3d000 */
[----:B------:R-:W0:Y:S01]  /*66a0*/  MUFU.TANH R110, R110 ;  /* 0x0000006e006e7308 */ /* 0x000e220000002400 */
[----:B------:R-:W-:Y:S01]  /*66b0*/  ISETP.GT.AND P3, PT, R102, 0x21, PT ;  /* 0x000000216600780c */ /* 0x000fe20003f64270 */
[----:B------:R-:W-:-:S05]  /*66c0*/  FFMA.FTZ R70, R56, R129, -8 ;  /* 0xc100000038467423 */ /* 0x000fca0000010081 */
[----:B------:R-:W-:Y:S01]  /*66d0*/  FSEL R70, R70, RZ, P1 ;  /* 0x000000ff46467208 */ /* 0x000fe20000800000 */
[----:B------:R-:W2:Y:S01]  /*66e0*/  MUFU.TANH R111, R111 ;  /* 0x0000006f006f7308 */ /* 0x000ea20000002400 */
[----:B-1----:R-:W-:Y:S02]  /*66f0*/  FSEL R107, R107, -INF , P3 ;  /* 0xff8000006b6b7808 */ /* 0x002fe40001800000 */
[----:B------:R-:W-:Y:S01]  /*6700*/  ISETP.GT.AND P3, PT, R102, 0x29, PT ;  /* 0x000000296600780c */ /* 0x000fe20003f64270 */
[----:B------:R-:W-:-:S01]  /*6710*/  FFMA.FTZ R129, R8, UR20, -R70 ;  /* 0x0000001408817c23 */ /* 0x000fc20008010846 */
[--C-:B------:R-:W-:Y:S01]  /*6720*/  FFMA.FTZ R130, R121, UR20, -R70.reuse ;  /* 0x0000001479827c23 */ /* 0x100fe20008010846 */
[----:B------:R-:W-:-:S01]  /*6730*/  FFMA.FTZ R8, R11, UR20, -R70 ;  /* 0x000000140b087c23 */ /* 0x000fc20008010846 */
[----:B------:R-:W-:Y:S01]  /*6740*/  FMNMX.FTZ R121, R9, R6, !PT ;  /* 0x0000000609797209 */ /* 0x000fe20007810000 */
[----:B------:R-:W-:-:S01]  /*6750*/  FFMA.FTZ R11, R12, UR20, -R70 ;  /* 0x000000140c0b7c23 */ /* 0x000fc20008010846 */
[--C-:B------:R-:W-:Y:S01]  /*6760*/  FFMA.FTZ R12, R15, UR20, -R70.reuse ;  /* 0x000000140f0c7c23 */ /* 0x100fe20008010846 */
[----:B------:R-:W-:-:S01]  /*6770*/  FFMA.FTZ R15, R20, UR20, -R70 ;  /* 0x00000014140f7c23 */ /* 0x000fc20008010846 */
[----:B------:R-:W-:Y:S01]  /*6780*/  FSEL R20, R13, -INF , P2 ;  /* 0xff8000000d147808 */ /* 0x000fe20001000000 */
[----:B------:R-:W-:-:S01]  /*6790*/  FFMA.FTZ R98, R122, UR20, -R70 ;  /* 0x000000147a627c23 */ /* 0x000fc20008010846 */
[----:B------:R-:W-:Y:S01]  /*67a0*/  FMNMX.FTZ R121, R10, R121, !PT ;  /* 0x000000790a797209 */ /* 0x000fe20007810000 */
[----:B------:R-:W1:Y:S01]  /*67b0*/  MUFU.TANH R114, R114 ;  /* 0x0000007200727308 */ /* 0x000e620000002400 */
[----:B------:R-:W-:Y:S01]  /*67c0*/  ISETP.GT.AND P2, PT, R102, 0x10, PT ;  /* 0x000000106600780c */ /* 0x000fe20003f44270 */
[--C-:B------:R-:W-:Y:S01]  /*67d0*/  FFMA.FTZ R131, R117, UR20, -R70.reuse ;  /* 0x0000001475837c23 */ /* 0x100fe20008010846 */
[----:B------:R-:W-:Y:S01]  /*67e0*/  FMNMX.FTZ R121, R20, R121, !PT ;  /* 0x0000007914797209 */ /* 0x000fe20007810000 */
[--C-:B------:R-:W-:Y:S01]  /*67f0*/  FFMA.FTZ R72, R72, UR20, -R70.reuse ;  /* 0x0000001448487c23 */ /* 0x100fe20008010846 */
[----:B------:R-:W-:Y:S01]  /*6800*/  FSEL R21, R21, -INF , P2 ;  /* 0xff80000015157808 */ /* 0x000fe20001000000 */
[--C-:B------:R-:W-:Y:S01]  /*6810*/  FFMA.FTZ R104, R104, UR20, -R70.reuse ;  /* 0x0000001468687c23 */ /* 0x100fe20008010846 */
[----:B------:R-:W-:Y:S01]  /*6820*/  FMNMX.FTZ R122, R14, R121, !PT ;  /* 0x000000790e7a7209 */ /* 0x000fe20007810000 */
[----:B------:R-:W3:Y:S01]  /*6830*/  MUFU.TANH R115, R115 ;  /* 0x0000007300737308 */ /* 0x000ee20000002400 */
[----:B------:R-:W-:Y:S01]  /*6840*/  ISETP.GT.AND P2, PT, R102, 0x18, PT ;  /* 0x000000186600780c */ /* 0x000fe20003f44270 */
[--C-:B------:R-:W-:Y:S01]  /*6850*/  FFMA.FTZ R105, R105, UR20, -R70.reuse ;  /* 0x0000001469697c23 */ /* 0x100fe20008010846 */
[----:B------:R-:W-:Y:S01]  /*6860*/  FMNMX.FTZ R121, R21, R122, !PT ;  /* 0x0000007a15797209 */ /* 0x000fe20007810000 */
[--C-:B------:R-:W-:Y:S01]  /*6870*/  FFMA.FTZ R108, R108, UR20, -R70.reuse ;  /* 0x000000146c6c7c23 */ /* 0x100fe20008010846 */
[----:B------:R-:W-:Y:S01]  /*6880*/  FSEL R123, R123, -INF , P2 ;  /* 0xff8000007b7b7808 */ /* 0x000fe20001000000 */
[--C-:B------:R-:W-:Y:S01]  /*6890*/  FFMA.FTZ R109, R109, UR20, -R70.reuse ;  /* 0x000000146d6d7c23 */ /* 0x100fe20008010846 */
[----:B------:R-:W-:Y:S01]  /*68a0*/  FMNMX.FTZ R122, R120, R121, !PT ;  /* 0x00000079787a7209 */ /* 0x000fe20007810000 */
[----:B------:R-:W4:Y:S01]  /*68b0*/  MUFU.TANH R118, R118 ;  /* 0x0000007600767308 */ /* 0x000f220000002400 */
[----:B------:R-:W-:Y:S01]  /*68c0*/  ISETP.GT.AND P2, PT, R102, 0x20, PT ;  /* 0x000000206600780c */ /* 0x000fe20003f44270 */
[--C-:B------:R-:W-:Y:S01]  /*68d0*/  FFMA.FTZ R112, R112, UR20, -R70.reuse ;  /* 0x0000001470707c23 */ /* 0x100fe20008010846 */
[----:B------:R-:W-:Y:S01]  /*68e0*/  FMNMX.FTZ R121, R123, R122, !PT ;  /* 0x0000007a7b797209 */ /* 0x000fe20007810000 */
[--C-:B------:R-:W-:Y:S01]  /*68f0*/  FFMA.FTZ R113, R113, UR20, -R70.reuse ;  /* 0x0000001471717c23 */ /* 0x100fe20008010846 */
[----:B------:R-:W-:Y:S01]  /*6900*/  FSEL R106, R106, -INF , P2 ;  /* 0xff8000006a6a7808 */ /* 0x000fe20001000000 */
[--C-:B------:R-:W-:Y:S01]  /*6910*/  FFMA.FTZ R88, R88, UR20, -R70.reuse ;  /* 0x0000001458587c23 */ /* 0x100fe20008010846 */
[----:B------:R-:W-:Y:S01]  /*6920*/  FMNMX.FTZ R121, R124, R121, !PT ;  /* 0x000000797c797209 */ /* 0x000fe20007810000 */
[----:B------:R-:W5:Y:S01]  /*6930*/  MUFU.TANH R119, R119 ;  /* 0x0000007700777308 */ /* 0x000f620000002400 */
[----:B------:R-:W-:Y:S01]  /*6940*/  ISETP.GT.AND P2, PT, R102, 0x28, PT ;  /* 0x000000286600780c */ /* 0x000fe20003f44270 */
[--C-:B------:R-:W-:Y:S01]  /*6950*/  FFMA.FTZ R93, R93, UR20, -R70.reuse ;  /* 0x000000145d5d7c23 */ /* 0x100fe20008010846 */
[----:B------:R-:W-:Y:S01]  /*6960*/  FMNMX.FTZ R122, R106, R121, !PT ;  /* 0x000000796a7a7209 */ /* 0x000fe20007810000 */
[--C-:B------:R-:W-:Y:S01]  /*6970*/  FFMA.FTZ R101, R101, UR20, -R70.reuse ;  /* 0x0000001465657c23 */ /* 0x100fe20008010846 */
[----:B0-----:R-:W-:Y:S01]  /*6980*/  FSEL R110, R110, -INF , P2 ;  /* 0xff8000006e6e7808 */ /* 0x001fe20001000000 */
[--C-:B------:R-:W-:Y:S01]  /*6990*/  FFMA.FTZ R7, R7, UR20, -R70.reuse ;  /* 0x0000001407077c23 */ /* 0x100fe20008010846 */
[----:B------:R-:W-:Y:S01]  /*69a0*/  FMNMX.FTZ R121, R107, R122, !PT ;  /* 0x0000007a6b797209 */ /* 0x000fe20007810000 */
[----:B------:R-:W0:Y:S01]  /*69b0*/  MUFU.TANH R90, R90 ;  /* 0x0000005a005a7308 */ /* 0x000e220000002400 */
        /* <DEDUP_REMOVED lines=8> */
[----:B-1----:R-:W-:Y:S01]  /*6a40*/  FSEL R114, R114, -INF , P2 ;  /* 0xff80000072727808 */ /* 0x002fe20001000000 */
[--C-:B------:R-:W-:Y:S01]  /*6a50*/  FFMA.FTZ R75, R75, UR20, -R70.reuse ;  /* 0x000000144b4b7c23 */ /* 0x100fe20008010846 */
[----:B------:R-:W-:Y:S01]  /*6a60*/  FMNMX.FTZ R121, R111, R122, !PT ;  /* 0x0000007a6f797209 */ /* 0x000fe20007810000 */
[--C-:B------:R-:W-:Y:S01]  /*6a70*/  FFMA.FTZ R65, R65, UR20, -R70.reuse ;  /* 0x0000001441417c23 */ /* 0x100fe20008010846 */
[----:B------:R-:W-:Y:S01]  /*6a80*/  ISETP.GT.AND P2, PT, R102, 0x38, PT ;  /* 0x000000386600780c */ /* 0x000fe20003f44270 */
[--C-:B------:R-:W-:Y:S01]  /*6a90*/  FFMA.FTZ R76, R76, UR20, -R70.reuse ;  /* 0x000000144c4c7c23 */ /* 0x100fe20008010846 */
[----:B---3--:R-:W-:Y:S01]  /*6aa0*/  FSEL R115, R115, -INF , P3 ;  /* 0xff80000073737808 */ /* 0x008fe20001800000 */
[----:B------:R-:W-:Y:S01]  /*6ab0*/  MUFU.TANH R94, R94 ;  /* 0x0000005e005e7308 */ /* 0x000fe20000002400 */
[----:B------:R-:W-:Y:S01]  /*6ac0*/  FMNMX.FTZ R122, R114, R121, !PT ;  /* 0x00000079727a7209 */ /* 0x000fe20007810000 */
[--C-:B------:R-:W-:Y:S01]  /*6ad0*/  FFMA.FTZ R68, R68, UR20, -R70.reuse ;  /* 0x0000001444447c23 */ /* 0x100fe20008010846 */
[----:B------:R-:W-:Y:S01]  /*6ae0*/  ISETP.GT.AND P3, PT, R102, 0x39, PT ;  /* 0x000000396600780c */ /* 0x000fe20003f64270 */
[--C-:B------:R-:W-:Y:S01]  /*6af0*/  FFMA.FTZ R77, R77, UR20, -R70.reuse ;  /* 0x000000144d4d7c23 */ /* 0x100fe20008010846 */
[----:B----4-:R-:W-:Y:S01]  /*6b00*/  FSEL R118, R118, -INF , P2 ;  /* 0xff80000076767808 */ /* 0x010fe20001000000 */
        /* <DEDUP_REMOVED lines=10> */
[----:B------:R-:W3:Y:S01]  /*6bb0*/  MUFU.TANH R97, R97 ;  /* 0x0000006100617308 */ /* 0x000ee20000002400 */
[----:B0-----:R-:W-:Y:S01]  /*6bc0*/  FSEL R90, R90, -INF , P2 ;  /* 0xff8000005a5a7808 */ /* 0x001fe20001000000 */
[----:B------:R-:W-:Y:S01]  /*6bd0*/  FFMA.FTZ R85, R85, UR20, -R70 ;  /* 0x0000001455557c23 */ /* 0x000fe20008010846 */
[----:B------:R-:W-:-:S02]  /*6be0*/  FMNMX.FTZ R121, R119, R122, !PT ;  /* 0x0000007a77797209 */ /* 0x000fc40007810000 */
[----:B------:R-:W-:Y:S02]  /*6bf0*/  ISETP.GT.AND P2, PT, R102, 0x48, PT ;  /* 0x000000486600780c */ /* 0x000fe40003f44270 */
[----:B--2---:R-:W-:Y:S01]  /*6c00*/  FSEL R91, R91, -INF , P3 ;  /* 0xff8000005b5b7808 */ /* 0x004fe20001800000 */
[----:B------:R-:W0:Y:S01]  /*6c10*/  MUFU.TANH R99, R99 ;  /* 0x0000006300637308 */ /* 0x000e220000002400 */
[----:B------:R-:W-:Y:S02]  /*6c20*/  FMNMX.FTZ R122, R90, R121, !PT ;  /* 0x000000795a7a7209 */ /* 0x000fe40007810000 */
[C---:B------:R-:W-:Y:S02]  /*6c30*/  ISETP.GT.AND P3, PT, R102.reuse, 0x49, PT ;  /* 0x000000496600780c */ /* 0x040fe40003f64270 */
[----:B------:R-:W-:Y:S02]  /*6c40*/  FMNMX.FTZ R121, R91, R122, !PT ;  /* 0x0000007a5b797209 */ /* 0x000fe40007810000 */
[----:B-1----:R-:W-:Y:S01]  /*6c50*/  FSEL R95, R95, -INF , P3 ;  /* 0xff8000005f5f7808 */ /* 0x002fe20001800000 */
[----:B------:R1:W-:Y:S01]  /*6c60*/  MUFU.EX2 R13, R130 ;  /* 0x00000082000d7308 */ /* 0x0003e20000000800 */
[----:B------:R-:W-:-:S07]  /*6c70*/  ISETP.GT.AND P3, PT, R102, 0x51, PT ;  /* 0x000000516600780c */ /* 0x000fce0003f64270 */
[----:B------:R-:W2:Y:S01]  /*6c80*/  MUFU.TANH R126, R126 ;  /* 0x0000007e007e7308 */ /* 0x000ea20000002400 */
[----:B-1----:R-:W-:-:S01]  /*6c90*/  FFMA.FTZ R130, R116, UR20, -R70 ;  /* 0x0000001474827c23 */ /* 0x002fc20008010846 */
[----:B------:R-:W-:Y:S02]  /*6ca0*/  FSEL R116, R94, -INF , P2 ;  /* 0xff8000005e747808 */ /* 0x000fe40001000000 */
[----:B------:R-:W-:Y:S02]  /*6cb0*/  ISETP.GT.AND P2, PT, R102, 0x50, PT ;  /* 0x000000506600780c */ /* 0x000fe40003f44270 */
[----:B------:R-:W-:Y:S02]  /*6cc0*/  FMNMX.FTZ R122, R116, R121, !PT ;  /* 0x00000079747a7209 */ /* 0x000fe40007810000 */
[----:B------:R-:W1:Y:S01]  /*6cd0*/  MUFU.TANH R103, R103 ;  /* 0x0000006700677308 */ /* 0x000e620000002400 */
[----:B---3--:R-:W-:Y:S02]  /*6ce0*/  FSEL R117, R97, -INF , P2 ;  /* 0xff80000061757808 */ /* 0x008fe40001000000 */
[----:B------:R-:W-:-:S02]  /*6cf0*/  FMNMX.FTZ R122, R95, R122, !PT ;  /* 0x0000007a5f7a7209 */ /* 0x000fc40007810000 */
[C---:B------:R-:W-:Y:S02]  /*6d00*/  ISETP.GT.AND P2, PT, R102.reuse, 0x58, PT ;  /* 0x000000586600780c */ /* 0x040fe40003f44270 */
[----:B0-----:R-:W-:Y:S01]  /*6d10*/  FSEL R99, R99, -INF , P3 ;  /* 0xff80000063637808 */ /* 0x001fe20001800000 */
[----:B------:R-:W-:Y:S01]  /*6d20*/  MUFU.TANH R73, R73 ;  /* 0x0000004900497308 */ /* 0x000fe20000002400 */
[----:B------:R-:W-:Y:S02]  /*6d30*/  FMNMX.FTZ R122, R117, R122, !PT ;  /* 0x0000007a757a7209 */ /* 0x000fe40007810000 */
[----:B------:R-:W-:Y:S02]  /*6d40*/  ISETP.GT.AND P3, PT, R102, 0x59, PT ;  /* 0x000000596600780c */ /* 0x000fe40003f64270 */
[----:B--2---:R-:W-:Y:S02]  /*6d50*/  FSEL R126, R126, -INF , P2 ;  /* 0xff8000007e7e7808 */ /* 0x004fe40001000000 */
[----:B------:R-:W-:Y:S01]  /*6d60*/  FMNMX.FTZ R121, R99, R122, !PT ;  /* 0x0000007a63797209 */ /* 0x000fe20007810000 */
[----:B------:R-:W0:Y:S01]  /*6d70*/  MUFU.TANH R74, R74 ;  /* 0x0000004a004a7308 */ /* 0x000e220000002400 */
[----:B------:R-:W-:-:S02]  /*6d80*/  ISETP.GT.AND P2, PT, R102, 0x60, PT ;  /* 0x000000606600780c */ /* 0x000fc40003f44270 */
[----:B-1----:R-:W-:Y:S02]  /*6d90*/  FSEL R103, R103, -INF , P3 ;  /* 0xff80000067677808 */ /* 0x002fe40001800000 */
[----:B------:R-:W-:Y:S02]  /*6da0*/  FMNMX.FTZ R122, R126, R121, !PT ;  /* 0x000000797e7a7209 */ /* 0x000fe40007810000 */
[----:B------:R-:W-:Y:S01]  /*6db0*/  ISETP.GT.AND P3, PT, R102, 0x61, PT ;  /* 0x000000616600780c */ /* 0x000fe20003f64270 */
[----:B------:R-:W-:Y:S01]  /*6dc0*/  MUFU.TANH R84, R84 ;  /* 0x0000005400547308 */ /* 0x000fe20000002400 */
[----:B------:R-:W-:-:S07]  /*6dd0*/  FMNMX.FTZ R122, R103, R122, !PT ;  /* 0x0000007a677a7209 */ /* 0x000fce0007810000 */
[----:B------:R-:W1:Y:S01]  /*6de0*/  MUFU.TANH R127, R127 ;  /* 0x0000007f007f7308 */ /* 0x000e620000002400 */
[----:B0-----:R-:W-:Y:S02]  /*6df0*/  FSEL R74, R74, -INF , P3 ;  /* 0xff8000004a4a7808 */ /* 0x001fe40001800000 */
[----:B------:R-:W-:-:S05]  /*6e00*/  ISETP.GT.AND P3, PT, R102, 0x69, PT ;  /* 0x000000696600780c */ /* 0x000fca0003f64270 */
[----:B------:R0:W-:Y:S08]  /*6e10*/  MUFU.EX2 R94, R130 ;  /* 0x00000082005e7308 */ /* 0x0001f00000000800 */
[----:B------:R-:W2:Y:S01]  /*6e20*/  MUFU.TANH R82, R82 ;  /* 0x0000005200527308 */ /* 0x000ea20000002400 */
[----:B0-----:R-:W-:-:S01]  /*6e30*/  FFMA.FTZ R130, R89, UR20, -R70 ;  /* 0x0000001459827c23 */ /* 0x001fc20008010846 */
[----:B------:R-:W-:-:S02]  /*6e40*/  FSEL R89, R73, -INF , P2 ;  /* 0xff80000049597808 */ /* 0x000fc40001000000 */
[----:B------:R-:W-:Y:S02]  /*6e50*/  ISETP.GT.AND P2, PT, R102, 0x68, PT ;  /* 0x000000686600780c */ /* 0x000fe40003f44270 */
[----:B------:R-:W-:Y:S02]  /*6e60*/  FMNMX.FTZ R121, R89, R122, !PT ;  /* 0x0000007a59797209 */ /* 0x000fe40007810000 */
[----:B------:R-:W0:Y:S01]  /*6e70*/  MUFU.TANH R83, R83 ;  /* 0x0000005300537308 */ /* 0x000e220000002400 */
[----:B-1----:R-:W-:Y:S02]  /*6e80*/  FSEL R127, R127, -INF , P3 ;  /* 0xff8000007f7f7808 */ /* 0x002fe40001800000 */
[----:B------:R-:W-:Y:S02]  /*6e90*/  FMNMX.FTZ R121, R74, R121, !PT ;  /* 0x000000794a797209 */ /* 0x000fe40007810000 */
[----:B------:R-:W-:-:S03]  /*6ea0*/  ISETP.GT.AND P3, PT, R102, 0x71, PT ;  /* 0x000000716600780c */ /* 0x000fc60003f64270 */
[----:B------:R1:W-:Y:S08]  /*6eb0*/  MUFU.EX2 R97, R131 ;  /* 0x0000008300617308 */ /* 0x0003f00000000800 */
[----:B------:R-:W-:Y:S01]  /*6ec0*/  MUFU.TANH R86, R86 ;  /* 0x0000005600567308 */ /* 0x000fe20000002400 */
[----:B-1----:R-:W-:-:S01]  /*6ed0*/  FFMA.FTZ R131, R92, UR20, -R70 ;  /* 0x000000145c837c23 */ /* 0x002fc20008010846 */
[----:B------:R-:W-:-:S02]  /*6ee0*/  FSEL R92, R84, -INF , P2 ;  /* 0xff800000545c7808 */ /* 0x000fc40001000000 */
[----:B------:R-:W-:Y:S02]  /*6ef0*/  ISETP.GT.AND P2, PT, R102, 0x70, PT ;  /* 0x000000706600780c */ /* 0x000fe40003f44270 */
[----:B------:R-:W-:Y:S02]  /*6f00*/  FMNMX.FTZ R122, R92, R121, !PT ;  /* 0x000000795c7a7209 */ /* 0x000fe40007810000 */
[----:B------:R-:W1:Y:S01]  /*6f10*/  MUFU.TANH R87, R87 ;  /* 0x0000005700577308 */ /* 0x000e620000002400 */
[----:B--2---:R-:W-:Y:S02]  /*6f20*/  FSEL R82, R82, -INF , P2 ;  /* 0xff80000052527808 */ /* 0x004fe40001000000 */
[----:B------:R-:W-:Y:S02]  /*6f30*/  FMNMX.FTZ R121, R127, R122, !PT ;  /* 0x0000007a7f797209 */ /* 0x000fe40007810000 */
[----:B------:R-:W-:Y:S02]  /*6f40*/  ISETP.GT.AND P2, PT, R102, 0x78, PT ;  /* 0x000000786600780c */ /* 0x000fe40003f44270 */
[----:B0-----:R-:W-:Y:S01]  /*6f50*/  FSEL R83, R83, -INF , P3 ;  /* 0xff80000053537808 */ /* 0x001fe20001800000 */
[----:B------:R-:W0:Y:S01]  /*6f60*/  MUFU.TANH R58, R58 ;  /* 0x0000003a003a7308 */ /* 0x000e220000002400 */
[----:B------:R-:W-:-:S02]  /*6f70*/  FMNMX.FTZ R122, R82, R121, !PT ;  /* 0x00000079527a7209 */ /* 0x000fc40007810000 */
[----:B------:R-:W-:Y:S02]  /*6f80*/  ISETP.GT.AND P3, PT, R102, 0x79, PT ;  /* 0x000000796600780c */ /* 0x000fe40003f64270 */
[----:B------:R-:W-:-:S03]  /*6f90*/  FMNMX.FTZ R121, R83, R122, !PT ;  /* 0x0000007a53797209 */ /* 0x000fc60007810000 */
[----:B------:R-:W2:Y:S01]  /*6fa0*/  MUFU.TANH R59, R59 ;  /* 0x0000003b003b7308 */ /* 0x000ea20000002400 */
[----:B-1----:R-:W-:Y:S02]  /*6fb0*/  FSEL R87, R87, -INF , P3 ;  /* 0xff80000057577808 */ /* 0x002fe40001800000 */
[----:B------:R-:W-:-:S05]  /*6fc0*/  ISETP.GT.AND P3, PT, R102, 0x81, PT ;  /* 0x000000816600780c */ /* 0x000fca0003f64270 */
[----:B------:R1:W-:Y:S08]  /*6fd0*/  MUFU.EX2 R73, R130 ;  /* 0x0000008200497308 */ /* 0x0003f00000000800 */
[----:B------:R-:W-:Y:S01]  /*6fe0*/  MUFU.TANH R62, R62 ;  /* 0x0000003e003e7308 */ /* 0x000fe20000002400 */
[----:B-1----:R-:W-:-:S01]  /*6ff0*/  FFMA.FTZ R130, R96, UR20, -R70 ;  /* 0x0000001460827c23 */ /* 0x002fc20008010846 */
[----:B------:R-:W-:-:S02]  /*7000*/  FSEL R96, R86, -INF , P2 ;  /* 0xff80000056607808 */ /* 0x000fc40001000000 */
[----:B------:R-:W-:Y:S02]  /*7010*/  ISETP.GT.AND P2, PT, R102, 0x80, PT ;  /* 0x000000806600780c */ /* 0x000fe40003f44270 */
[----:B------:R-:W-:Y:S02]  /*7020*/  FMNMX.FTZ R122, R96, R121, !PT ;  /* 0x00000079607a7209 */ /* 0x000fe40007810000 */
[----:B------:R-:W1:Y:S01]  /*7030*/  MUFU.TANH R63, R63 ;  /* 0x0000003f003f7308 */ /* 0x000e620000002400 */
[----:B0-----:R-:W-:Y:S02]  /*7040*/  FSEL R58, R58, -INF , P2 ;  /* 0xff8000003a3a7808 */ /* 0x001fe40001000000 */
[C---:B------:R-:W-:Y:S02]  /*7050*/  ISETP.GT.AND P2, PT, R102.reuse, 0x88, PT ;  /* 0x000000886600780c */ /* 0x040fe40003f44270 */
[----:B--2---:R-:W-:Y:S02]  /*7060*/  FSEL R59, R59, -INF , P3 ;  /* 0xff8000003b3b7808 */ /* 0x004fe40001800000 */
[----:B------:R-:W-:Y:S01]  /*7070*/  ISETP.GT.AND P3, PT, R102, 0x89, PT ;  /* 0x000000896600780c */ /* 0x000fe20003f64270 */
[----:B------:R0:W-:Y:S08]  /*7080*/  MUFU.EX2 R84, R131 ;  /* 0x0000008300547308 */ /* 0x0001f00000000800 */
[----:B------:R-:W2:Y:S01]  /*7090*/  MUFU.TANH R66, R66 ;  /* 0x0000004200427308 */ /* 0x000ea20000002400 */
[----:B0-----:R-:W-:-:S01]  /*70a0*/  FFMA.FTZ R131, R125, UR20, -R70 ;  /* 0x000000147d837c23 */ /* 0x001fc20008010846 */
[----:B------:R-:W-:-:S02]  /*70b0*/  FMNMX.FTZ R125, R87, R122, !PT ;  /* 0x0000007a577d7209 */ /* 0x000fc40007810000 */
[----:B-1----:R-:W-:Y:S02]  /*70c0*/  FSEL R63, R63, -INF , P3 ;  /* 0xff8000003f3f7808 */ /* 0x002fe40001800000 */
[----:B------:R-:W-:Y:S02]  /*70d0*/  FMNMX.FTZ R122, R58, R125, !PT ;  /* 0x0000007d3a7a7209 */ /* 0x000fe40007810000 */
[----:B------:R-:W0:Y:S01]  /*70e0*/  MUFU.TANH R67, R67 ;  /* 0x0000004300437308 */ /* 0x000e220000002400 */
[----:B------:R-:W-:Y:S02]  /*70f0*/  ISETP.GT.AND P3, PT, R102, 0x91, PT ;  /* 0x000000916600780c */ /* 0x000fe40003f64270 */
[----:B------:R-:W-:-:S05]  /*7100*/  FMNMX.FTZ R125, R59, R122, !PT ;  /* 0x0000007a3b7d7209 */ /* 0x000fca0007810000 */
[----:B------:R1:W-:Y:S08]  /*7110*/  MUFU.EX2 R86, R130 ;  /* 0x0000008200567308 */ /* 0x0003f00000000800 */
[----:B------:R-:W3:Y:S01]  /*7120*/  MUFU.TANH R128, R128 ;  /* 0x0000008000807308 */ /* 0x000ee20000002400 */
        /* <DEDUP_REMOVED lines=9> */
[----:B------:R0:W-:Y:S01]  /*71c0*/  MUFU.EX2 R121, R131 ;  /* 0x0000008300797308 */ /* 0x0001e20000000800 */
[----:B------:R-:W-:-:S02]  /*71d0*/  FMNMX.FTZ R122, R66, R125, !PT ;  /* 0x0000007d427a7209 */ /* 0x000fc40007810000 */
[----:B------:R-:W-:Y:S01]  /*71e0*/  ISETP.GT.AND P3, PT, R102, 0x99, PT ;  /* 0x000000996600780c */ /* 0x000fe20003f64270 */
[----:B------:R-:W-:-:S01]  /*71f0*/  FFMA.FTZ R102, R57, UR20, -R70 ;  /* 0x0000001439667c23 */ /* 0x000fc20008010846 */
[----:B---3--:R-:W-:Y:S01]  /*7200*/  FSEL R128, R128, -INF , P2 ;  /* 0xff80000080807808 */ /* 0x008fe20001000000 */
[----:B------:R-:W-:-:S01]  /*7210*/  FFMA.FTZ R70, R79, UR20, -R70 ;  /* 0x000000144f467c23 */ /* 0x000fc20008010846 */
[----:B------:R-:W-:Y:S01]  /*7220*/  FMNMX.FTZ R125, R67, R122, !PT ;  /* 0x0000007a437d7209 */ /* 0x000fe20007810000 */
[----:B------:R-:W-:Y:S01]  /*7230*/  MUFU.EX2 R72, R72 ;  /* 0x0000004800487308 */ /* 0x000fe20000000800 */
[----:B-1----:R-:W-:Y:S02]  /*7240*/  FSEL R71, R71, -INF , P3 ;  /* 0xff80000047477808 */ /* 0x002fe40001800000 */
[----:B------:R-:W-:-:S04]  /*7250*/  FMNMX.FTZ R122, R128, R125, !PT ;  /* 0x0000007d807a7209 */ /* 0x000fc80007810000 */
[----:B------:R-:W-:Y:S01]  /*7260*/  FMNMX.FTZ R122, R71, R122, !PT ;  /* 0x0000007a477a7209 */ /* 0x000fe20007810000 */
[----:B------:R-:W-:Y:S04]  /*7270*/  MUFU.EX2 R129, R129 ;  /* 0x0000008100817308 */ /* 0x000fe80000000800 */
[----:B------:R-:W1:Y:S04]  /*7280*/  SHFL.BFLY PT, R57, R122, 0x2, 0x1f ;  /* 0x0c401f007a397f89 */ /* 0x000e6800000e0000 */
[----:B------:R-:W-:Y:S08]  /*7290*/  MUFU.EX2 R8, R8 ;  /* 0x0000000800087308 */ /* 0x000ff00000000800 */
[----:B------:R-:W-:Y:S08]  /*72a0*/  MUFU.EX2 R11, R11 ;  /* 0x0000000b000b7308 */ /* 0x000ff00000000800 */
[----:B------:R-:W-:Y:S01]  /*72b0*/  MUFU.EX2 R12, R12 ;  /* 0x0000000c000c7308 */ /* 0x000fe20000000800 */
[----:B-1----:R-:W-:-:S07]  /*72c0*/  FMNMX.FTZ R125, R122, R57, !PT ;  /* 0x000000397a7d7209 */ /* 0x002fce0007810000 */
[----:B------:R-:W-:Y:S01]  /*72d0*/  MUFU.EX2 R15, R15 ;  /* 0x0000000f000f7308 */ /* 0x000fe20000000800 */
[----:B------:R-:W1:Y:S07]  /*72e0*/  SHFL.BFLY PT, R122, R125, 0x1, 0x1f ;  /* 0x0c201f007d7a7f89 */ /* 0x000e6e00000e0000 */
[----:B------:R-:W-:Y:S08]  /*72f0*/  MUFU.EX2 R98, R98 ;  /* 0x0000006200627308 */ /* 0x000ff00000000800 */
[----:B------:R-:W-:Y:S08]  /*7300*/  MUFU.EX2 R104, R104 ;  /* 0x0000006800687308 */ /* 0x000ff00000000800 */
[----:B------:R-:W-:Y:S01]  /*7310*/  MUFU.EX2 R105, R105 ;  /* 0x0000006900697308 */ /* 0x000fe20000000800 */
[----:B-1----:R-:W-:Y:S01]  /*7320*/  FMNMX.FTZ R57, R125, R122, !PT ;  /* 0x0000007a7d397209 */ /* 0x002fe20007810000 */
[----:B------:R-:W-:-:S03]  /*7330*/  IMAD.U32 R122, RZ, RZ, UR20 ;  /* 0x00000014ff7a7e24 */ /* 0x000fc6000f8e00ff */
[C---:B------:R-:W-:Y:S01]  /*7340*/  FSETP.NEU.FTZ.AND P2, PT, R57.reuse, -INF , PT ;  /* 0xff8000003900780b */ /* 0x040fe20003f5d000 */
[----:B------:R-:W-:-:S02]  /*7350*/  FFMA.FTZ R122, R57, R122, -8 ;  /* 0xc1000000397a7423 */ /* 0x000fc4000001007a */
[----:B------:R-:W-:Y:S01]  /*7360*/  MUFU.EX2 R108, R108 ;  /* 0x0000006c006c7308 */ /* 0x000fe20000000800 */
[----:B------:R-:W-:Y:S02]  /*7370*/  FSEL R133, R57, RZ, P2 ;  /* 0x000000ff39857208 */ /* 0x000fe40001000000 */
[----:B------:R-:W-:Y:S02]  /*7380*/  FSEL R79, R122, RZ, P2 ;  /* 0x000000ff7a4f7208 */ /* 0x000fe40001000000 */
[----:B------:R-:W-:Y:S01]  /*7390*/  FSEL R122, R56, RZ, P1 ;  /* 0x000000ff387a7208 */ /* 0x000fe20000800000 */
[----:B------:R-:W-:Y:S02]  /*73a0*/  FADD.FTZ R133, -R133, R6 ;  /* 0x0000000685857221 */ /* 0x000fe40000010100 */
[----:B------:R-:W-:-:S01]  /*73b0*/  FFMA.FTZ R9, R9, UR20, -R79 ;  /* 0x0000001409097c23 */ /* 0x000fc2000801084f */
[----:B------:R-:W-:Y:S01]  /*73c0*/  FFMA.FTZ R10, R10, UR20, -R79 ;  /* 0x000000140a0a7c23 */ /* 0x000fe2000801084f */
[----:B------:R-:W-:-:S01]  /*73d0*/  FADD.FTZ R122, -R122, R5 ;  /* 0x000000057a7a7221 */ /* 0x000fc20000010100 */
[----:B------:R-:W-:Y:S01]  /*73e0*/  FMUL.FTZ R6, R133, UR20 ;  /* 0x0000001485067c20 */ /* 0x000fe20008410000 */
[----:B------:R-:W-:-:S01]  /*73f0*/  FFMA.FTZ R20, R20, UR20, -R79 ;  /* 0x0000001414147c23 */ /* 0x000fc2000801084f */
[--C-:B------:R-:W-:Y:S01]  /*7400*/  FFMA.FTZ R125, R14, UR20, -R79.reuse ;  /* 0x000000140e7d7c23 */ /* 0x100fe2000801084f */
[----:B0-----:R-:W-:Y:S01]  /*7410*/  FMUL.FTZ R131, R122, UR20 ;  /* 0x000000147a837c20 */ /* 0x001fe20008410000 */
        /* <DEDUP_REMOVED lines=33> */
[----:B-1----:R-:W-:-:S01]  /*7630*/  FFMA.FTZ R3, R6, R2, R9 ;  /* 0x0000000206037223 */ /* 0x002fc20000010009 */
        /* <DEDUP_REMOVED lines=9> */
[----:B------:R-:W-:-:S05]  /*76d0*/  FFMA.FTZ R67, R67, UR20, -R79 ;  /* 0x0000001443437c23 */ /* 0x000fca000801084f */
        /* <DEDUP_REMOVED lines=139> */
.L_x_14975:
        /* <DEDUP_REMOVED lines=81> */
[----:B------:R-:W-:Y:S01]  /*84a0*/  F2FP.SATFINITE.E4M3.F32.PACK_AB_MERGE_C R139, R67, R66, R117 ;  /* 0x00000042438b723e */ /* 0x000fe20004807075 */
[----:B------:R-:W-:Y:S06]  /*84b0*/  @P1 BRA `(.L_x_14976) ;  /* 0xffffffc8000c1947 */ /* 0x000fec000383ffff */
.L_x_14965:
[----:B------:R-:W-:-:S13]  /*84c0*/  ISETP.LE.AND P1, PT, RZ, UR24, PT ;  /* 0x00000018ff007c0c */ /* 0x000fda000bf23270 */
[----:B------:R-:W-:Y:S05]  /*84d0*/  @!P1 BRA `(.L_x_14977) ;  /* 0x0000002c00249947 */ /* 0x000fea0003800000 */
[----:B------:R-:W-:Y:S01]  /*84e0*/  IMAD.MOV.U32 R6, RZ, RZ, R57 ;  /* 0x000000ffff067224 */ /* 0x000fe200078e0039 */
[----:B------:R-:W-:Y:S01]  /*84f0*/  UMOV UR23, UR37 ;  /* 0x0000002500177c82 */ /* 0x000fe20008000000 */
[----:B------:R-:W-:Y:S01]  /*8500*/  IMAD.MOV.U32 R5, RZ, RZ, R56 ;  /* 0x000000ffff057224 */ /* 0x000fe200078e0038 */
[----:B------:R-:W-:Y:S01]  /*8510*/  UMOV UR22, UR38 ;  /* 0x0000002600167c82 */ /* 0x000fe20008000000 */
[----:B------:R-:W-:-:S05]  /*8520*/  ULDC UR20, c[0x0][0x988] ;  /* 0x0002620000147ab9 */ /* 0x000fca0000000800 */
.L_x_14988:
[----:B------:R-:W-:-:S04]  /*8530*/  UISETP.NE.AND UP0, UPT, UR22, 0x1, UPT ;  /* 0x000000011600788c */ /* 0x000fc8000bf05270 */
[----:B------:R-:W-:-:S04]  /*8540*/  USEL UR37, URZ, 0x1, UP0 ;  /* 0x000000013f257887 */ /* 0x000fc80008000000 */
[----:B------:R-:W-:Y:S01]  /*8550*/  ULOP3.LUT UR37, UR23, UR37, URZ, 0x3c, !UPT ;  /* 0x0000002517257292 */ /* 0x000fe2000f8e3c3f */
[----:B------:R-:W-:Y:S11]  /*8560*/  @!P0 BRA `(.L_x_14978) ;  /* 0x0000000000048947 */ /* 0x000ff60003800000 */
[----:B------:R-:W-:Y:S01]  /*8570*/  BPT.TRAP 0x1 ;  /* 0x000000040000795c */ /* 0x000fe20000300000 */
.L_x_14978:
        /* <DEDUP_REMOVED lines=9> */
.L_x_14979:
[----:B-1----:R-:W-:Y:S05]  /*8610*/  @P1 BRA `(.L_x_14980) ;  /* 0x0000000000081947 */ /* 0x002fea0003800000 */
[----:B------:R-:W1:Y:S02]  /*8620*/  SYNCS.PHASECHK.TRANS64.TRYWAIT P1, [UR21+0x13230], R7 ;  /* 0x01323007ff0075a7 */ /* 0x000e640008020155 */
[----:B-1----:R-:W-:Y:S05]  /*8630*/  @!P1 BRA `(.L_x_14981) ;  /* 0x000000a0006c9947 */ /* 0x002fea0003800000 */
.L_x_14980:
        /* <DEDUP_REMOVED lines=64> */
.L_x_14982:
[----:B------:R-:W-:Y:S01]  /*8a40*/  ULEA UR11, UR22, UR45, 0x3 ;  /* 0x0000002d160b7291 */ /* 0x000fe2000f8e183f */
[----:B01----:R-:W-:-:S05]  /*8a50*/  IMAD.U32 R7, RZ, RZ, UR23 ;  /* 0x00000017ff077e24 */ /* 0x003fca000f8e00ff */
[----:B------:R-:W-:-:S04]  /*8a60*/  SHF.L.U32 R7, R7, 0x1f, RZ ;  /* 0x0000001f07077819 */ /* 0x000fc800000006ff */
[----:B------:R0:W1:Y:S01]  /*8a70*/  SYNCS.PHASECHK.TRANS64.TRYWAIT P1, [UR11+0x13250], R7 ;  /* 0x01325007ff0075a7 */ /* 0x000062000802014b */
[----:B------:R-:W-:Y:S05]  /*8a80*/  @!P0 BRA `(.L_x_14983) ;  /* 0x0000000000048947 */ /* 0x000fea0003800000 */
[----:B------:R-:W-:Y:S01]  /*8a90*/  BPT.TRAP 0x1 ;  /* 0x000000040000795c */ /* 0x000fe20000300000 */
.L_x_14983:
[----:B-1----:R-:W-:Y:S05]  /*8aa0*/  @P1 BRA `(.L_x_14984) ;  /* 0x0000000000081947 */ /* 0x002fea0003800000 */
[----:B------:R-:W1:Y:S02]  /*8ab0*/  SYNCS.PHASECHK.TRANS64.TRYWAIT P1, [UR11+0x13250], R7 ;  /* 0x01325007ff0075a7 */ /* 0x000e64000802014b */
[----:B-1----:R-:W-:Y:S05]  /*8ac0*/  @!P1 BRA `(.L_x_14985) ;  /* 0x0000009c00609947 */ /* 0x002fea0003800000 */
.L_x_14984:
        /* <DEDUP_REMOVED lines=32> */
.L_x_14986:
        /* <DEDUP_REMOVED lines=104> */
[----:B------:R-:W-:Y:S01]  /*9350*/  UIADD3 UR21, UR21, 0x13240, URZ ;  /* 0x0001324015157890 */ /* 0x000fe2000fffe03f */
[----:B------:R-:W-:-:S03]  /*9360*/  MOV R133, UR20 ;  /* 0x0000001400857c02 */ /* 0x000fc60008000f00 */
        /* <DEDUP_REMOVED lines=144> */
[----:B------:R-:W1:Y:S01]  /*9c70*/  SHFL.BFLY PT, R57, R130, 0x1, 0x1f ;  /* 0x0c201f0082397f89 */ /* 0x000e6200000e0000 */
[----:B0-----:R-:W-:-:S05]  /*9c80*/  FMNMX.FTZ R56, R129, R56, !PT ;  /* 0x0000003881387209 */ /* 0x001fca0007810000 */
        /* <DEDUP_REMOVED lines=12> */
[----:B------:R-:W-:Y:S01]  /*9d50*/  MUFU.EX2 R6, R131 ;  /* 0x0000008300067308 */ /* 0x000fe20000000800 */
[----:B------:R-:W-:-:S01]  /*9d60*/  FFMA.FTZ R12, R12, UR20, -R127 ;  /* 0x000000140c0c7c23 */ /* 0x000fc2000801087f */
[----:B------:R-:W-:Y:S01]  /*9d70*/  FMUL.FTZ R5, R5, UR20 ;  /* 0x0000001405057c20 */ /* 0x000fe20008410000 */
        /* <DEDUP_REMOVED lines=91> */
[----:B------:R-:W-:-:S02]  /*a330*/  FFMA.FTZ R71, R71, UR20, -R125 ;  /* 0x0000001447477c23 */ /* 0x000fc4000801087d */
        /* <DEDUP_REMOVED lines=144> */
.L_x_14987:
        /* <DEDUP_REMOVED lines=83> */
.L_x_14977:
[----:B------:R-:W-:Y:S06]  /*b170*/  BAR.ARV 0x8, 0x200 ;  /* 0x0208000000007b1d */ /* 0x000fec0000002000 */
[----:B------:R-:W-:Y:S05]  /*b180*/  @!P0 BRA `(.L_x_14989) ;  /* 0x0000000000048947 */ /* 0x000fea0003800000 */
[----:B------:R-:W-:Y:S01]  /*b190*/  BPT.TRAP 0x1 ;  /* 0x000000040000795c */ /* 0x000fe20000300000 */
.L_x_14989:
[----:B------:R-:W-:Y:S01]  /*b1a0*/  ULEA UR14, UR38, UR45, 0x3 ;  /* 0x0000002d260e7291 */ /* 0x000fe2000f8e183f */
[----:B------:R-:W-:-:S05]  /*b1b0*/  IMAD.U32 R0, RZ, RZ, UR37 ;  /* 0x00000025ff007e24 */ /* 0x000fca000f8e00ff */
[----:B------:R-:W-:-:S04]  /*b1c0*/  SHF.L.U32 R0, R0, 0x1f, RZ ;  /* 0x0000001f00007819 */ /* 0x000fc800000006ff */
[----:B------:R0:W1:Y:S01]  /*b1d0*/  SYNCS.PHASECHK.TRANS64.TRYWAIT P1, [UR14+0x13250], R0 ;  /* 0x01325000ff0075a7 */ /* 0x000062000802014e */
[----:B------:R-:W-:Y:S05]  /*b1e0*/  @!P0 BRA `(.L_x_14990) ;  /* 0x0000000000048947 */ /* 0x000fea0003800000 */
[----:B------:R-:W-:Y:S01]  /*b1f0*/  BPT.TRAP 0x1 ;  /* 0x000000040000795c */ /* 0x000fe20000300000 */
.L_x_14990:
[----:B-1----:R-:W-:Y:S05]  /*b200*/  @P1 BRA `(.L_x_14991) ;  /* 0x0000000000081947 */ /* 0x002fea0003800000 */
[----:B------:R-:W1:Y:S02]  /*b210*/  SYNCS.PHASECHK.TRANS64.TRYWAIT P1, [UR14+0x13250], R0 ;  /* 0x01325000ff0075a7 */ /* 0x000e64000802014e */
[----:B-1----:R-:W-:Y:S05]  /*b220*/  @!P1 BRA `(.L_x_14992) ;  /* 0x0000007400a09947 */ /* 0x002fea0003800000 */
.L_x_14991:
        /* <DEDUP_REMOVED lines=45> */
[----:B0-----:R-:W0:Y:S04]  /*b500*/  SHFL.BFLY PT, R0, R3, 0x2, 0x1f ;  /* 0x0c401f0003007f89 */ /* 0x001e2800000e0000 */
[----:B------:R-:W3:Y:S01]  /*b510*/  SHFL.BFLY PT, R7, R2, 0x2, 0x1f ;  /* 0x0c401f0002077f89 */ /* 0x000ee200000e0000 */
[----:B------:R-:W-:Y:S02]  /*b520*/  WARPGROUP.DEPBAR.LE gsb0, 0x0 ;  /* 0x00008000000079c5 */ /* 0x000fe40000010000 */
[----:B------:R-:W-:-:S06]  /*b530*/  WARPGROUP.ARRIVE ;  /* 0x00000000000079c5 */ /* 0x000fcc0000000000 */
[----:B------:R-:W-:Y:S01]  /*b540*/  QGMMA.64x64x32.F32.E4M3.E4M3 R24, R140, gdesc[UR4], R24, gsb0 ;  /* 0x00e000048c187df3 */ /* 0x000fe20008000818 */
[----:B0-----:R-:W-:-:S01]  /*b550*/  FADD.FTZ R0, R0, R3 ;  /* 0x0000000300007221 */ /* 0x001fc20000010000 */
[----:B------:R-:W-:Y:S01]  /*b560*/  UIADD3 UR10, UR10, 0x200, URZ ;  /* 0x000002000a0a7890 */ /* 0x000fe2000fffe03f */
[----:B---3--:R-:W-:-:S01]  /*b570*/  FADD.FTZ R7, R7, R2 ;  /* 0x0000000207077221 */ /* 0x008fc20000010000 */
[----:B------:R-:W-:Y:S02]  /*b580*/  UMOV UR11, 0xc0000010 ;  /* 0xc0000010000b7882 */ /* 0x000fe40000000000 */
[----:B-1----:R-:W0:Y:S04]  /*b590*/  SHFL.BFLY PT, R5, R0, 0x1, 0x1f ;  /* 0x0c201f0000057f89 */ /* 0x002e2800000e0000 */
        /* <DEDUP_REMOVED lines=33> */
.L_x_14993:
        /* <DEDUP_REMOVED lines=42> */
.L_x_14957:
        /* <DEDUP_REMOVED lines=12> */
[----:B------:R-:W2:Y:S01]  /*bb10*/  LDL R40, [R1] ;  /* 0x0000000001287983 */ /* 0x000ea20000100800 */
[----:B------:R-:W3:Y:S01]  /*bb20*/  S2R R34, SR_SWINHI ;  /* 0x0000000000227919 */ /* 0x000ee20000002f00 */
        /* <DEDUP_REMOVED lines=25> */
[----:B------:R0:W4:Y:S01]  /*bcc0*/  LDG.E.CONSTANT R26, desc[UR48][R4.64] ;  /* 0x00000030041a7981 */ /* 0x000122000c1e9900 */
[----:B-1----:R-:W-:Y:S01]  /*bcd0*/  ISETP.NE.AND P2, PT, R32, 0x1, PT ;  /* 0x000000012000780c */ /* 0x002fe20003f45270 */
[----:B------:R-:W-:Y:S02]  /*bce0*/  UIMAD UR5, UR12, UR8, URZ ;  /* 0x000000080c0572a4 */ /* 0x000fe4000f8e023f */
[----:B------:R-:W-:Y:S02]  /*bcf0*/  UIMAD.WIDE.U32 UR6, UR43, UR8, URZ ;  /* 0x000000082b0672a5 */ /* 0x000fe4000f8e003f */
[----:B------:R-:W-:Y:S02]  /*bd00*/  UIMAD UR5, UR43, UR9, UR5 ;  /* 0x000000092b0572a4 */ /* 0x000fe4000f8e0205 */
[----:B------:R-:W-:Y:S01]  /*bd10*/  UIMAD UR8, UR13, UR10, URZ ;  /* 0x0000000a0d0872a4 */ /* 0x000fe2000f8e023f */
[----:B0-----:R-:W-:Y:S01]  /*bd20*/  LOP3.LUT P0, R4, R27, 0x3, RZ, 0xc0, !PT ;  /* 0x000000031b047812 */ /* 0x001fe2000780c0ff */
[----:B------:R-:W-:Y:S01]  /*bd30*/  UIADD3 UR7, UR7, UR5, URZ ;  /* 0x0000000507077290 */ /* 0x000fe2000fffe03f */
[----:B------:R-:W-:Y:S01]  /*bd40*/  LEA R5, R22, R19, 0x6 ;  /* 0x0000001316057211 */ /* 0x000fe200078e30ff */
[----:B------:R-:W-:Y:S01]  /*bd50*/  UIMAD UR8, UR42, UR11, UR8 ;  /* 0x0000000b2a0872a4 */ /* 0x000fe2000f8e0208 */
[----:B------:R-:W-:Y:S01]  /*bd60*/  ISETP.EQ.OR P0, PT, R4, 0x3, !P0 ;  /* 0x000000030400780c */ /* 0x000fe20004702670 */
[----:B------:R-:W-:Y:S01]  /*bd70*/  UIMAD.WIDE.U32 UR6, UR42, UR10, UR6 ;  /* 0x0000000a2a0672a5 */ /* 0x000fe2000f8e0006 */
[----:B------:R-:W-:-:S02]  /*bd80*/  ULDC UR5, c[0x0][0xa88] ;  /* 0x0002a20000057ab9 */ /* 0x000fc40000000800 */
[----:B------:R-:W-:Y:S01]  /*bd90*/  SEL R33, R13, R12, P0 ;  /* 0x0000000c0d217207 */ /* 0x000fe20000000000 */
[----:B------:R-:W-:Y:S01]  /*bda0*/  IMAD R46, R32, UR5, RZ ;  /* 0x00000005202e7c24 */ /* 0x000fe2000f8e02ff */
[----:B------:R-:W-:Y:S01]  /*bdb0*/  SEL R35, R12, R13, P0 ;  /* 0x0000000d0c237207 */ /* 0x000fe20000000000 */
[----:B------:R-:W-:Y:S01]  /*bdc0*/  ULDC.64 UR10, c[0x0][0xaf0] ;  /* 0x0002bc00000a7ab9 */ /* 0x000fe20000000a00 */
[----:B------:R-:W-:Y:S02]  /*bdd0*/  MOV R12, R3 ;  /* 0x00000003000c7202 */ /* 0x000fe40000000f00 */
[----:B---3--:R-:W-:Y:S02]  /*bde0*/  MOV R13, R34 ;  /* 0x00000022000d7202 */ /* 0x008fe40000000f00 */
[----:B------:R-:W-:Y:S02]  /*bdf0*/  SEL R37, R9, R8, P0 ;  /* 0x0000000809257207 */ /* 0x000fe40000000000 */
[----:B------:R-:W-:-:S02]  /*be00*/  SEL R39, R8, R9, P0 ;  /* 0x0000000908277207 */ /* 0x000fc40000000000 */
[----:B------:R-:W-:Y:S02]  /*be10*/  SEL R41, R25, R24, P0 ;  /* 0x0000001819297207 */ /* 0x000fe40000000000 */
[----:B------:R-:W-:Y:S02]  /*be20*/  SEL R25, R24, R25, P0 ;  /* 0x0000001918197207 */ /* 0x000fe40000000000 */
[----:B------:R-:W-:Y:S01]  /*be30*/  SEL R45, R11, R10, P0 ;  /* 0x0000000a0b2d7207 */ /* 0x000fe20000000000 */
[----:B------:R-:W0:Y:S01]  /*be40*/  @P2 LDC R24, c[0x0][0xbec] ;  /* 0x0002fb00ff182b82 */ /* 0x000e220000000800 */
[----:B------:R-:W-:Y:S02]  /*be50*/  SEL R47, R10, R11, P0 ;  /* 0x0000000b0a2f7207 */ /* 0x000fe40000000000 */
[----:B------:R-:W-:Y:S02]  /*be60*/  SEL R27, R28, R29, P0 ;  /* 0x0000001d1c1b7207 */ /* 0x000fe40000000000 */
[----:B------:R-:W-:-:S02]  /*be70*/  SEL R29, R29, R28, P0 ;  /* 0x0000001c1d1d7207 */ /* 0x000fc40000000000 */
[----:B------:R-:W-:Y:S01]  /*be80*/  SEL R31, R21, R20, P0 ;  /* 0x00000014151f7207 */ /* 0x000fe20000000000 */
[----:B------:R-:W1:Y:S01]  /*be90*/  @P2 LDC R28, c[0x0][0xbf0] ;  /* 0x0002fc00ff1c2b82 */ /* 0x000e620000000800 */
[----:B------:R-:W-:Y:S02]  /*bea0*/  SEL R21, R20, R21, P0 ;  /* 0x0000001514157207 */ /* 0x000fe40000000000 */
[----:B------:R-:W-:Y:S02]  /*beb0*/  SEL R43, R15, R14, P0 ;  /* 0x0000000e0f2b7207 */ /* 0x000fe40000000000 */
[----:B------:R-:W-:Y:S02]  /*bec0*/  SEL R15, R14, R15, P0 ;  /* 0x0000000f0e0f7207 */ /* 0x000fe40000000000 */
[----:B------:R-:W-:Y:S02]  /*bed0*/  SEL R49, R54, R55, P0 ;  /* 0x0000003736317207 */ /* 0x000fe40000000000 */
[----:B------:R-:W-:Y:S01]  /*bee0*/  SEL R55, R55, R54, P0 ;  /* 0x0000003637377207 */ /* 0x000fe20000000000 */
[----:B--2---:R-:W-:-:S04]  /*bef0*/  IMAD.WIDE R6, R40, 0x2, R12 ;  /* 0x0000000228067825 */ /* 0x004fc800078e020c */
[----:B------:R-:W-:Y:S01]  /*bf00*/  IMAD.WIDE R12, R5, 0x2, R12 ;  /* 0x00000002050c7825 */ /* 0x000fe200078e020c */
[C---:B------:R-:W-:Y:S02]  /*bf10*/  IADD3 R53, P1, R6.reuse, 0x60, RZ ;  /* 0x0000006006357810 */ /* 0x040fe40007f3e0ff */
[C---:B------:R-:W-:Y:S02]  /*bf20*/  LOP3.LUT R5, R6.reuse, 0x380, RZ, 0xc0, !PT ;  /* 0x0000038006057812 */ /* 0x040fe400078ec0ff */
[C---:B------:R-:W-:Y:S01]  /*bf30*/  IADD3 R51, P3, R6.reuse, 0x40, RZ ;  /* 0x0000004006337810 */ /* 0x040fe20007f7e0ff */
[--C-:B------:R-:W-:Y:S01]  /*bf40*/  IMAD.X R9, RZ, RZ, R7.reuse, P1 ;  /* 0x000000ffff097224 */ /* 0x100fe200008e0607 */
[----:B------:R-:W-:Y:S02]  /*bf50*/  LOP3.LUT R8, R53, 0x380, RZ, 0xc0, !PT ;  /* 0x0000038035087812 */ /* 0x000fe400078ec0ff */
[----:B------:R-:W-:Y:S01]  /*bf60*/  SHF.R.U64 R5, R5, 0x3, RZ ;  /* 0x0000000305057819 */ /* 0x000fe200000012ff */
[----:B------:R-:W-:Y:S01]  /*bf70*/  IMAD.X R11, RZ, RZ, R7, P3 ;  /* 0x000000ffff0b7224 */ /* 0x000fe200018e0607 */
[----:B------:R-:W-:-:S02]  /*bf80*/  IADD3 R57, P4, R6, 0x20, RZ ;  /* 0x0000002006397810 */ /* 0x000fc40007f9e0ff */
[----:B------:R-:W-:Y:S02]  /*bf90*/  LOP3.LUT R10, R51, 0x380, RZ, 0xc0, !PT ;  /* 0x00000380330a7812 */ /* 0x000fe400078ec0ff */
[----:B------:R-:W-:Y:S02]  /*bfa0*/  SHF.R.U64 R8, R8, 0x3, RZ ;  /* 0x0000000308087819 */ /* 0x000fe400000012ff */
[----:B------:R-:W-:Y:S01]  /*bfb0*/  LOP3.LUT R6, R5, R6, RZ, 0x3c, !PT ;  /* 0x0000000605067212 */ /* 0x000fe200078e3cff */
[----:B------:R-:W-:Y:S01]  /*bfc0*/  IMAD.X R5, RZ, RZ, R7, P4 ;  /* 0x000000ffff057224 */ /* 0x000fe200020e0607 */
[----:B------:R-:W-:Y:S02]  /*bfd0*/  SHF.R.U64 R10, R10, 0x3, RZ ;  /* 0x000000030a0a7819 */ /* 0x000fe400000012ff */
[----:B------:R-:W-:Y:S02]  /*bfe0*/  LOP3.LUT R8, R8, R53, RZ, 0x3c, !PT ;  /* 0x0000003508087212 */ /* 0x000fe400078e3cff */
[----:B------:R-:W-:-:S02]  /*bff0*/  IADD3 R53, P4, R12, 0x1800, RZ ;  /* 0x000018000c357810 */ /* 0x000fc40007f9e0ff */
[----:B------:R-:W-:Y:S02]  /*c000*/  LOP3.LUT R10, R10, R51, RZ, 0x3c, !PT ;  /* 0x000000330a0a7212 */ /* 0x000fe400078e3cff */
[----:B------:R-:W-:Y:S02]  /*c010*/  IADD3 R51, P3, R12, 0x3000, RZ ;  /* 0x000030000c337810 */ /* 0x000fe40007f7e0ff */
[----:B------:R-:W-:Y:S02]  /*c020*/  LOP3.LUT R20, R53, 0x380, RZ, 0xc0, !PT ;  /* 0x0000038035147812 */ /* 0x000fe400078ec0ff */
[----:B------:R-:W-:Y:S02]  /*c030*/  LOP3.LUT R14, R51, 0x380, RZ, 0xc0, !PT ;  /* 0x00000380330e7812 */ /* 0x000fe400078ec0ff */
[----:B------:R-:W-:Y:S02]  /*c040*/  SHF.R.U64 R20, R20, 0x3, RZ ;  /* 0x0000000314147819 */ /* 0x000fe400000012ff */
[----:B------:R-:W-:-:S02]  /*c050*/  SHF.R.U64 R14, R14, 0x3, RZ ;  /* 0x000000030e0e7819 */ /* 0x000fc400000012ff */
[----:B------:R-:W-:Y:S01]  /*c060*/  LOP3.LUT R20, R20, R53, RZ, 0x3c, !PT ;  /* 0x0000003514147212 */ /* 0x000fe200078e3cff */
[----:B------:R-:W-:Y:S01]  /*c070*/  VIADD R53, R17, UR40 ;  /* 0x0000002811357c36 */ /* 0x000fe20008000000 */
[----:B------:R-:W-:Y:S02]  /*c080*/  LOP3.LUT R14, R14, R51, RZ, 0x3c, !PT ;  /* 0x000000330e0e7212 */ /* 0x000fe400078e3cff */
[----:B------:R-:W-:Y:S01]  /*c090*/  MOV R51, R6 ;  /* 0x0000000600337202 */ /* 0x000fe20000000f00 */
[----:B0-----:R-:W-:Y:S01]  /*c0a0*/  @P2 IMAD.HI.U32 R7, R53, R24, RZ ;  /* 0x0000001835072227 */ /* 0x001fe200078e00ff */
[----:B------:R-:W-:Y:S02]  /*c0b0*/  MOV R50, R10 ;  /* 0x0000000a00327202 */ /* 0x000fe40000000f00 */
[----:B------:R-:W-:Y:S01]  /*c0c0*/  MOV R48, R8 ;  /* 0x0000000800307202 */ /* 0x000fe20000000f00 */
[----:B------:R-:W-:Y:S01]  /*c0d0*/  IMAD.MOV.U32 R6, RZ, RZ, R53 ;  /* 0x000000ffff067224 */ /* 0x000fe200078e0035 */
[----:B-1----:R-:W-:Y:S01]  /*c0e0*/  @P2 SHF.R.U32.HI R6, RZ, R28, R7 ;  /* 0x0000001cff062219 */ /* 0x002fe20000011607 */
[----:B------:R-:W-:Y:S01]  /*c0f0*/  IMAD.U32 R10, RZ, RZ, UR8 ;  /* 0x00000008ff0a7e24 */ /* 0x000fe2000f8e00ff */
[----:B----4-:R-:W-:Y:S01]  /*c100*/  LOP3.LUT R8, R26, 0x2, RZ, 0x3c, !PT ;  /* 0x000000021a087812 */ /* 0x010fe200078e3cff */
[----:B------:R-:W-:Y:S01]  /*c110*/  SHFL.IDX PT, R27, R27, R26, 0x1c1f ;  /* 0x001c1f1a1b1b7589 */ /* 0x000fe200000e0000 */
[--C-:B------:R-:W-:Y:S01]  /*c120*/  SHF.R.S32.HI R7, RZ, 0x1f, R6.reuse ;  /* 0x0000001fff077819 */ /* 0x100fe20000011406 */
[----:B------:R-:W-:Y:S01]  /*c130*/  IMAD.MOV R11, RZ, RZ, -R6 ;  /* 0x000000ffff0b7224 */ /* 0x000fe200078e0a06 */
[----:B------:R-:W-:Y:S01]  /*c140*/  IADD3 R6, P1, R6, UR6, RZ ;  /* 0x0000000606067c10 */ /* 0x000fe2000ff3e0ff */
[----:B------:R-:W-:Y:S01]  /*c150*/  SHFL.IDX PT, R31, R31, R26, 0x1c1f ;  /* 0x001c1f1a1f1f7589 */ /* 0x000fe200000e0000 */
[----:B------:R-:W-:Y:S01]  /*c160*/  LOP3.LUT R4, R57, 0x380, RZ, 0xc0, !PT ;  /* 0x0000038039047812 */ /* 0x000fe200078ec0ff */
[----:B------:R-:W-:Y:S01]  /*c170*/  IMAD R11, R32, R11, R53 ;  /* 0x0000000b200b7224 */ /* 0x000fe200078e0235 */
[----:B------:R-:W-:Y:S01]  /*c180*/  IADD3.X R7, R7, UR7, R10, P1, !PT ;  /* 0x0000000707077c10 */ /* 0x000fe20008ffe40a */
[----:B------:R0:W-:Y:S01]  /*c190*/  SHFL.IDX PT, R24, R21, R8, 0x1c1f ;  /* 0x001c1f0815187589 */ /* 0x0001e200000e0000 */
[----:B------:R-:W-:Y:S01]  /*c1a0*/  ULDC.64 UR6, c[0x0][0xb88] ;  /* 0x0002e20000067ab9 */ /* 0x000fe20000000a00 */
[----:B------:R-:W-:Y:S01]  /*c1b0*/  SHF.R.U64 R4, R4, 0x3, RZ ;  /* 0x0000000304047819 */ /* 0x000fe200000012ff */
[----:B------:R-:W-:Y:S01]  /*c1c0*/  ULDC.64 UR8, c[0x0][0xae8] ;  /* 0x0002ba0000087ab9 */ /* 0x000fe20000000a00 */
[----:B------:R1:W2:Y:S01]  /*c1d0*/  SHFL.IDX PT, R10, R29, R8, 0x1c1f ;  /* 0x001c1f081d0a7589 */ /* 0x0002a200000e0000 */
[----:B------:R-:W-:Y:S01]  /*c1e0*/  SHF.R.S32.HI R36, RZ, 0x1f, R11 ;  /* 0x0000001fff247819 */ /* 0x000fe2000001140b */
[----:B------:R-:W-:Y:S01]  /*c1f0*/  IMAD.WIDE.U32 R6, R11, UR6, R6 ;  /* 0x000000060b067c25 */ /* 0x000fe2000f8e0006 */
[----:B------:R-:W-:Y:S01]  /*c200*/  LOP3.LUT P1, RZ, R23, 0x3, RZ, 0xc0, !PT ;  /* 0x0000000317ff7812 */ /* 0x000fe2000782c0ff */
[----:B------:R-:W-:Y:S01]  /*c210*/  SHFL.IDX PT, R33, R33, R26, 0x1c1f ;  /* 0x001c1f1a21217589 */ /* 0x000fe200000e0000 */
[----:B------:R-:W-:Y:S01]  /*c220*/  LOP3.LUT R4, R4, R57, RZ, 0x3c, !PT ;  /* 0x0000003904047212 */ /* 0x000fe200078e3cff */
[----:B------:R-:W-:Y:S01]  /*c230*/  IMAD R36, R36, UR6, RZ ;  /* 0x0000000624247c24 */ /* 0x000fe2000f8e02ff */
[----:B0-----:R-:W-:Y:S01]  /*c240*/  IADD3 R21, R157, UR40, RZ ;  /* 0x000000289d157c10 */ /* 0x001fe2000fffe0ff */
[----:B------:R0:W3:Y:S02]  /*c250*/  SHFL.IDX PT, R28, R35, R8, 0x1c1f ;  /* 0x001c1f08231c7589 */ /* 0x0000e400000e0000 */
[----:B-1----:R-:W-:Y:S01]  /*c260*/  IMAD R29, R11, UR7, R36 ;  /* 0x000000070b1d7c24 */ /* 0x002fe2000f8e0224 */
[----:B------:R-:W-:Y:S01]  /*c270*/  ULDC.64 UR6, c[0x0][0xb50] ;  /* 0x0002d40000067ab9 */ /* 0x000fe20000000a00 */
[----:B------:R-:W-:Y:S01]  /*c280*/  SHFL.IDX PT, R30, R37, R26, 0x1c1f ;  /* 0x001c1f1a251e7589 */ /* 0x000fe200000e0000 */
[C---:B------:R-:W-:Y:S01]  /*c290*/  VIADD R11, R21.reuse, 0x8 ;  /* 0x00000008150b7836 */ /* 0x040fe20000000000 */
[-C--:B------:R-:W-:Y:S01]  /*c2a0*/  ISETP.GE.OR P5, PT, R21, R46.reuse, P1 ;  /* 0x0000002e1500720c */ /* 0x080fe20000fa6670 */
[----:B------:R-:W-:Y:S01]  /*c2b0*/  IMAD.IADD R7, R7, 0x1, R29 ;  /* 0x0000000107077824 */ /* 0x000fe200078e021d */
[----:B------:R-:W1:Y:S02]  /*c2c0*/  SHFL.IDX PT, R9, R39, R8, 0x1c1f ;  /* 0x001c1f0827097589 */ /* 0x000e6400000e0000 */
[----:B------:R-:W-:-:S02]  /*c2d0*/  ISETP.GE.OR P1, PT, R11, R46, P1 ;  /* 0x0000002e0b00720c */ /* 0x000fc40000f26670 */
[----:B------:R-:W-:Y:S01]  /*c2e0*/  SHFL.IDX PT, R41, R41, R26, 0x1c1f ;  /* 0x001c1f1a29297589 */ /* 0x000fe200000e0000 */
[----:B0-----:R-:W-:-:S03]  /*c2f0*/  LOP3.LUT R35, R12, 0x380, RZ, 0xc0, !PT ;  /* 0x000003800c237812 */ /* 0x001fc600078ec0ff */
[----:B------:R-:W0:Y:S01]  /*c300*/  SHFL.IDX PT, R34, R25, R8, 0x1c1f ;  /* 0x001c1f0819227589 */ /* 0x000e2200000e0000 */
[----:B------:R-:W-:-:S03]  /*c310*/  SHF.R.U64 R35, R35, 0x3, RZ ;  /* 0x0000000323237819 */ /* 0x000fc600000012ff */
[----:B------:R-:W-:Y:S04]  /*c320*/  SHFL.IDX PT, R43, R43, R26, 0x1c1f ;  /* 0x001c1f1a2b2b7589 */ /* 0x000fe800000e0000 */
[----:B------:R4:W0:Y:S04]  /*c330*/  SHFL.IDX PT, R40, R15, R8, 0x1c1f ;  /* 0x001c1f080f287589 */ /* 0x00082800000e0000 */
[----:B------:R-:W-:Y:S04]  /*c340*/  SHFL.IDX PT, R45, R45, R26, 0x1c1f ;  /* 0x001c1f1a2d2d7589 */ /* 0x000fe800000e0000 */
[----:B------:R3:W0:Y:S01]  /*c350*/  SHFL.IDX PT, R42, R47, R8, 0x1c1f ;  /* 0x001c1f082f2a7589 */ /* 0x00062200000e0000 */
[----:B----4-:R-:W-:-:S03]  /*c360*/  LEA R15, P6, R6, UR6, 0x2 ;  /* 0x00000006060f7c11 */ /* 0x010fc6000f8c10ff */
[----:B------:R4:W-:Y:S01]  /*c370*/  SHFL.IDX PT, R49, R49, R26, 0x1c1f ;  /* 0x001c1f1a31317589 */ /* 0x0009e200000e0000 */
[----:B------:R-:W-:-:S03]  /*c380*/  LEA.HI.X R21, R6, UR7, R7, 0x2, P6 ;  /* 0x0000000706157c11 */ /* 0x000fc6000b0f1407 */
[----:B------:R1:W0:Y:S01]  /*c390*/  SHFL.IDX PT, R44, R55, R8, 0x1c1f ;  /* 0x001c1f08372c7589 */ /* 0x00022200000e0000 */
[----:B--2---:R-:W-:Y:S02]  /*c3a0*/  SEL R6, R10, R27, P0 ;  /* 0x0000001b0a067207 */ /* 0x004fe40000000000 */
[----:B---3--:R-:W-:Y:S01]  /*c3b0*/  MOV R47, R4 ;  /* 0x00000004002f7202 */ /* 0x008fe20000000f00 */
[----:B------:R-:W-:Y:S01]  /*c3c0*/  SHFL.IDX PT, R36, R15, RZ, 0x1c1f ;  /* 0x001c1fff0f247589 */ /* 0x000fe200000e0000 */
[----:B------:R-:W-:Y:S02]  /*c3d0*/  SEL R4, R27, R10, P0 ;  /* 0x0000000a1b047207 */ /* 0x000fe40000000000 */
[----:B------:R-:W-:Y:S01]  /*c3e0*/  SEL R10, R24, R31, P0 ;  /* 0x0000001f180a7207 */ /* 0x000fe20000000000 */
[----:B------:R-:W2:Y:S01]  /*c3f0*/  SHFL.IDX PT, R37, R21, RZ, 0x1c1f ;  /* 0x001c1fff15257589 */ /* 0x000ea200000e0000 */
[----:B----4-:R-:W-:Y:S02]  /*c400*/  SEL R26, R28, R33, P0 ;  /* 0x000000211c1a7207 */ /* 0x010fe40000000000 */
[----:B-1----:R-:W-:Y:S01]  /*c410*/  SEL R8, R31, R24, P0 ;  /* 0x000000181f087207 */ /* 0x002fe20000000000 */
[----:B------:R1:W-:Y:S01]  /*c420*/  SHFL.IDX PT, R38, R15, 0x1, 0x1c1f ;  /* 0x003c1f000f267f89 */ /* 0x0003e200000e0000 */
[----:B------:R-:W-:-:S02]  /*c430*/  SEL R24, R33, R28, P0 ;  /* 0x0000001c21187207 */ /* 0x000fc40000000000 */
[----:B------:R-:W-:Y:S01]  /*c440*/  SEL R28, R30, R9, P0 ;  /* 0x000000091e1c7207 */ /* 0x000fe20000000000 */
[----:B------:R3:W4:Y:S01]  /*c450*/  SHFL.IDX PT, R39, R21, 0x1, 0x1c1f ;  /* 0x003c1f0015277f89 */ /* 0x00072200000e0000 */
[----:B------:R-:W-:Y:S01]  /*c460*/  SEL R30, R9, R30, P0 ;  /* 0x0000001e091e7207 */ /* 0x000fe20000000000 */
[----:B------:R-:W4:Y:S01]  /*c470*/  @P2 LDC R33, c[0x0][0xbf0] ;  /* 0x0002fc00ff212b82 */ /* 0x000f220000000800 */
[----:B0-----:R-:W-:Y:S01]  /*c480*/  SEL R5, R41, R34, P0 ;  /* 0x0000002229057207 */ /* 0x001fe20000000000 */
[--C-:B-1----:R-:W-:Y:S01]  /*c490*/  IMAD.X R15, RZ, RZ, R13.reuse, P3 ;  /* 0x000000ffff0f7224 */ /* 0x102fe200018e060d */
[----:B------:R-:W-:Y:S02]  /*c4a0*/  SEL R7, R34, R41, P0 ;  /* 0x0000002922077207 */ /* 0x000fe40000000000 */
[----:B------:R-:W-:Y:S01]  /*c4b0*/  SEL R9, R43, R40, P0 ;  /* 0x000000282b097207 */ /* 0x000fe20000000000 */
[----:B---3--:R-:W-:Y:S01]  /*c4c0*/  IMAD.X R21, RZ, RZ, R13, P4 ;  /* 0x000000ffff157224 */ /* 0x008fe200020e060d */
[----:B------:R-:W-:Y:S01]  /*c4d0*/  SEL R11, R40, R43, P0 ;  /* 0x0000002b280b7207 */ /* 0x000fe20000000000 */
[----:B------:R0:W-:Y:S01]  /*c4e0*/  STSM.16.M88.4 [R51], R4 ;  /* 0x0000000433007844 */ /* 0x0001e20000000200 */
[----:B------:R-:W-:-:S02]  /*c4f0*/  SEL R25, R45, R42, P0 ;  /* 0x0000002a2d197207 */ /* 0x000fc40000000000 */
[----:B------:R-:W-:Y:S01]  /*c500*/  SEL R27, R42, R45, P0 ;  /* 0x0000002d2a1b7207 */ /* 0x000fe20000000000 */
[----:B------:R1:W-:Y:S01]  /*c510*/  STSM.16.M88.4 [R47], R8 ;  /* 0x000000082f007844 */ /* 0x0003e20000000200 */
[----:B------:R-:W-:Y:S02]  /*c520*/  SEL R29, R49, R44, P0 ;  /* 0x0000002c311d7207 */ /* 0x000fe40000000000 */
[----:B------:R-:W-:Y:S01]  /*c530*/  SEL R31, R44, R49, P0 ;  /* 0x000000312c1f7207 */ /* 0x000fe20000000000 */
[----:B------:R-:W-:Y:S01]  /*c540*/  STSM.16.M88.4 [R50], R24 ;  /* 0x0000001832007844 */ /* 0x000fe20000000200 */
[----:B------:R-:W-:Y:S01]  /*c550*/  LOP3.LUT R34, R35, R12, RZ, 0x3c, !PT ;  /* 0x0000000c23227212 */ /* 0x000fe200078e3cff */
[----:B------:R-:W-:Y:S02]  /*c560*/  IMAD.MOV.U32 R35, RZ, RZ, R13 ;  /* 0x000000ffff237224 */ /* 0x000fe400078e000d */
[----:B------:R3:W-:Y:S01]  /*c570*/  STSM.16.M88.4 [R48], R28 ;  /* 0x0000001c30007844 */ /* 0x0007e20000000200 */
[----:B------:R-:W-:Y:S06]  /*c580*/  BAR.SYNC.DEFER_BLOCKING 0x1, 0x180 ;  /* 0x0046000000007b1d */ /* 0x000fec0000010000 */
[----:B--2---:R2:W-:Y:S04]  /*c590*/  @!P5 ST.E desc[UR48][R36.64], R2 ;  /* 0x000000022400d985 */ /* 0x0045e8000c101930 */
[----:B----4-:R4:W-:Y:S04]  /*c5a0*/  @!P1 ST.E desc[UR48][R38.64], R0 ;  /* 0x0000000026009985 */ /* 0x0109e8000c101930 */
[----:B0-----:R-:W4:Y:S04]  /*c5b0*/  LD.E.128 R4, desc[UR48][R34.64] ;  /* 0x0000003022047980 */ /* 0x001f28000c101d00 */
[----:B-1----:R-:W4:Y:S04]  /*c5c0*/  LD.E.128 R8, desc[UR48][R20.64] ;  /* 0x0000003014087980 */ /* 0x002f28000c101d00 */
[----:B---3--:R0:W3:Y:S01]  /*c5d0*/  LD.E.128 R28, desc[UR48][R14.64] ;  /* 0x000000300e1c7980 */ /* 0x0080e2000c101d00 */
[----:B------:R-:W-:-:S04]  /*c5e0*/  IADD3 R27, P0, R12, 0x4800, RZ ;  /* 0x000048000c1b7810 */ /* 0x000fc80007f1e0ff */
[----:B------:R-:W-:Y:S01]  /*c5f0*/  LOP3.LUT R12, R27, 0x380, RZ, 0xc0, !PT ;  /* 0x000003801b0c7812 */ /* 0x000fe200078ec0ff */
[----:B------:R-:W-:Y:S02]  /*c600*/  IMAD.X R25, RZ, RZ, R13, P0 ;  /* 0x000000ffff197224 */ /* 0x000fe400000e060d */
[----:B------:R-:W1:Y:S01]  /*c610*/  @P2 LDC R13, c[0x0][0xbec] ;  /* 0x0002fb00ff0d2b82 */ /* 0x000e620000000800 */
[----:B--2---:R-:W-:Y:S01]  /*c620*/  SHF.R.U64 R2, R12, 0x3, RZ ;  /* 0x000000030c027819 */ /* 0x004fe200000012ff */
[----:B----4-:R-:W-:Y:S01]  /*c630*/  IMAD R0, R18, 0x30, R22 ;  /* 0x0000003012007824 */ /* 0x010fe200078e0216 */
[----:B------:R-:W-:Y:S02]  /*c640*/  UIMAD UR5, UR12, UR8, URZ ;  /* 0x000000080c0572a4 */ /* 0x000fe4000f8e023f */
[----:B------:R-:W-:Y:S01]  /*c650*/  LOP3.LUT R24, R2, R27, RZ, 0x3c, !PT ;  /* 0x0000001b02187212 */ /* 0x000fe200078e3cff */
[----:B------:R-:W-:Y:S01]  /*c660*/  VIADD R2, R0, UR40 ;  /* 0x0000002800027c36 */ /* 0x000fe20008000000 */
[----:B------:R-:W-:-:S02]  /*c670*/  UIMAD.WIDE.U32 UR6, UR43, UR8, URZ ;  /* 0x000000082b0672a5 */ /* 0x000fc4000f8e003f */
[----:B------:R-:W-:Y:S02]  /*c680*/  UIMAD UR5, UR43, UR9, UR5 ;  /* 0x000000092b0572a4 */ /* 0x000fe4000f8e0205 */
[----:B------:R-:W-:Y:S01]  /*c690*/  UIMAD UR8, UR13, UR10, URZ ;  /* 0x0000000a0d0872a4 */ /* 0x000fe2000f8e023f */
[----:B------:R-:W5:Y:S01]  /*c6a0*/  LD.E.128 R24, desc[UR48][R24.64] ;  /* 0x0000003018187980 */ /* 0x000f62000c101d00 */
[----:B------:R-:W-:Y:S01]  /*c6b0*/  UIADD3 UR7, UR7, UR5, URZ ;  /* 0x0000000507077290 */ /* 0x000fe2000fffe03f */
[----:B0-----:R-:W-:Y:S01]  /*c6c0*/  MOV R15, R2 ;  /* 0x00000002000f7202 */ /* 0x001fe20000000f00 */
[----:B------:R-:W-:Y:S01]  /*c6d0*/  UIMAD UR5, UR42, UR11, UR8 ;  /* 0x0000000b2a0572a4 */ /* 0x000fe2000f8e0208 */
[----:B------:R-:W-:Y:S01]  /*c6e0*/  @!PT LDS RZ, [RZ] ;  /* 0x00000000fffff984 */ /* 0x000fe20000000800 */
[----:B------:R-:W-:Y:S01]  /*c6f0*/  @!PT LDS RZ, [RZ] ;  /* 0x00000000fffff984 */ /* 0x000fe20000000800 */
[----:B------:R-:W-:Y:S01]  /*c700*/  @!PT LDS RZ, [RZ] ;  /* 0x00000000fffff984 */ /* 0x000fe20000000800 */
[----:B------:R-:W-:Y:S01]  /*c710*/  @!PT LDS RZ, [RZ] ;  /* 0x00000000fffff984 */ /* 0x000fe20000000800 */
[----:B------:R0:W-:Y:S06]  /*c720*/  MEMBAR.ALL.CTA ;  /* 0x0000000000007992 */ /* 0x0001ec0000008000 */
[----:B0-----:R-:W0:Y:S01]  /*c730*/  FENCE.VIEW.ASYNC.S ;  /* 0x00000000000073c6 */ /* 0x001e220000000000 */
[----:B------:R-:W-:Y:S01]  /*c740*/  UIMAD.WIDE.U32 UR42, UR42, UR10, UR6 ;  /* 0x0000000a2a2a72a5 */ /* 0x000fe2000f8e0006 */
[----:B------:R-:W-:Y:S01]  /*c750*/  VIADD R3, R3, 0x13220 ;  /* 0x0001322003037836 */ /* 0x000fe20000000000 */
[----:B------:R-:W-:Y:S01]  /*c760*/  SHF.R.S32.HI R52, RZ, 0x1f, R19 ;  /* 0x0000001fff347819 */ /* 0x000fe20000011413 */
[----:B------:R-:W-:Y:S01]  /*c770*/  ULDC.64 UR6, c[0x0][0xae0] ;  /* 0x0002b80000067ab9 */ /* 0x000fe20000000a00 */
[----:B------:R-:W-:-:S02]  /*c780*/  UIADD3 UR5, UR43, UR5, URZ ;  /* 0x000000052b057290 */ /* 0x000fc4000fffe03f */
[----:B------:R-:W-:Y:S02]  /*c790*/  IMAD.U32 R12, RZ, RZ, UR42 ;  /* 0x0000002aff0c7e24 */ /* 0x000fe4000f8e00ff */
[----:B-1----:R-:W-:-:S04]  /*c7a0*/  @P2 IMAD.HI.U32 R0, R2, R13, RZ ;  /* 0x0000000d02002227 */ /* 0x002fc800078e00ff */
[----:B------:R-:W-:Y:S01]  /*c7b0*/  IMAD.U32 R13, RZ, RZ, UR43 ;  /* 0x0000002bff0d7e24 */ /* 0x000fe2000f8e00ff */
[----:B------:R-:W-:Y:S01]  /*c7c0*/  @P2 SHF.R.U32.HI R15, RZ, R33, R0 ;  /* 0x00000021ff0f2219 */ /* 0x000fe20000011600 */
[----:B------:R-:W-:Y:S01]  /*c7d0*/  IMAD.U32 R13, RZ, RZ, UR5 ;  /* 0x00000005ff0d7e24 */ /* 0x000fe2000f8e00ff */
[----:B------:R-:W-:Y:S02]  /*c7e0*/  ULDC UR5, c[0x0][0xac8] ;  /* 0x0002b20000057ab9 */ /* 0x000fe40000000800 */
[--C-:B------:R-:W-:Y:S01]  /*c7f0*/  SHF.R.S32.HI R0, RZ, 0x1f, R15.reuse ;  /* 0x0000001fff007819 */ /* 0x100fe2000001140f */
[----:B------:R-:W-:Y:S02]  /*c800*/  IMAD.MOV R21, RZ, RZ, -R15 ;  /* 0x000000ffff157224 */ /* 0x000fe400078e0a0f */
[----:B------:R-:W-:-:S04]  /*c810*/  IMAD.WIDE.U32 R12, R15, UR6, R12 ;  /* 0x000000060f0c7c25 */ /* 0x000fc8000f8e000c */
[----:B------:R-:W-:Y:S02]  /*c820*/  IMAD R0, R0, UR6, RZ ;  /* 0x0000000600007c24 */ /* 0x000fe4000f8e02ff */
[----:B------:R-:W-:Y:S02]  /*c830*/  IMAD R21, R32, R21, R2 ;  /* 0x0000001520157224 */ /* 0x000fe400078e0202 */
        /* <DEDUP_REMOVED lines=8> */
[----:B------:R-:W-:Y:S01]  /*c8c0*/  VIADD R21, R22, UR40 ;  /* 0x0000002816157c36 */ /* 0x000fe20008000000 */
[C---:B------:R-:W-:Y:S01]  /*c8d0*/  LEA R20, P0, R12.reuse, UR6, 0x1 ;  /* 0x000000060c147c11 */ /* 0x040fe2000f8008ff */
[----:B------:R-:W-:Y:S01]  /*c8e0*/  IMAD.IADD R13, R13, 0x1, R15 ;  /* 0x000000010d0d7824 */ /* 0x000fe200078e020f */
[----:B------:R-:W-:Y:S01]  /*c8f0*/  PRMT R0, RZ, 0x654, R3 ;  /* 0x00000654ff007816 */ /* 0x000fe20000000003 */
[----:B------:R-:W-:Y:S02]  /*c900*/  VIADD R15, R21, 0x60 ;  /* 0x00000060150f7836 */ /* 0x000fe40000000000 */
[----:B0-----:R-:W0:Y:S01]  /*c910*/  SHFL.IDX PT, R2, R20, RZ, 0x181f ;  /* 0x00181fff14027589 */ /* 0x001e2200000e0000 */
[----:B------:R-:W-:Y:S01]  /*c920*/  LEA.HI.X R32, R12, UR7, R13, 0x1, P0 ;  /* 0x000000070c207c11 */ /* 0x000fe200080f0c0d */
[----:B------:R2:W-:Y:S01]  /*c930*/  SYNCS.ARRIVE.TRANS64.RED.A1T0 RZ, [R0+URZ], RZ ;  /* 0x000000ff00ff79a7 */ /* 0x0005e2000810043f */
[----:B------:R-:W-:Y:S01]  /*c940*/  ISETP.GE.AND P0, PT, R19, UR5, PT ;  /* 0x0000000513007c0c */ /* 0x000fe2000bf06270 */
[----:B------:R-:W1:Y:S01]  /*c950*/  SHFL.IDX PT, R12, R20, 0x1, 0x181f ;  /* 0x00381f00140c7f89 */ /* 0x000e6200000e0000 */
[----:B------:R-:W-:-:S02]  /*c960*/  IADD3 R13, R21, 0x30, RZ ;  /* 0x00000030150d7810 */ /* 0x000fc40007ffe0ff */
[-C--:B------:R-:W-:Y:S01]  /*c970*/  ISETP.GE.OR P1, PT, R21, R46.reuse, P0 ;  /* 0x0000002e1500720c */ /* 0x080fe20000726670 */
[----:B------:R-:W4:Y:S01]  /*c980*/  SHFL.IDX PT, R14, R20, 0x2, 0x181f ;  /* 0x00581f00140e7f89 */ /* 0x000f2200000e0000 */
[-C--:B------:R-:W-:Y:S01]  /*c990*/  ISETP.GE.OR P2, PT, R13, R46.reuse, P0 ;  /* 0x0000002e0d00720c */ /* 0x080fe20000746670 */
[----:B------:R-:W-:Y:S01]  /*c9a0*/  VIADD R21, R21, 0x90 ;  /* 0x0000009015157836 */ /* 0x000fe20000000000 */
[-C--:B------:R-:W-:Y:S01]  /*c9b0*/  ISETP.GE.OR P3, PT, R15, R46.reuse, P0 ;  /* 0x0000002e0f00720c */ /* 0x080fe20000766670 */
[----:B------:R-:W2:Y:S03]  /*c9c0*/  SHFL.IDX PT, R34, R32, RZ, 0x181f ;  /* 0x00181fff20227589 */ /* 0x000ea600000e0000 */
[----:B------:R-:W-:Y:S01]  /*c9d0*/  ISETP.GE.OR P0, PT, R21, R46, P0 ;  /* 0x0000002e1500720c */ /* 0x000fe20000706670 */
[----:B------:R-:W2:Y:S04]  /*c9e0*/  SHFL.IDX PT, R36, R32, 0x1, 0x181f ;  /* 0x00381f0020247f89 */ /* 0x000ea800000e0000 */
[----:B------:R-:W2:Y:S01]  /*c9f0*/  SHFL.IDX PT, R38, R32, 0x2, 0x181f ;  /* 0x00581f0020267f89 */ /* 0x000ea200000e0000 */
[----:B0-----:R-:W-:-:S03]  /*ca00*/  @!P1 LEA R2, P4, R19, R2, 0x1 ;  /* 0x0000000213029211 */ /* 0x001fc600078808ff */
[----:B------:R-:W0:Y:S01]  /*ca10*/  SHFL.IDX PT, R20, R20, 0x3, 0x181f ;  /* 0x00781f0014147f89 */ /* 0x000e2200000e0000 */
[----:B-1----:R-:W-:-:S03]  /*ca20*/  @!P2 LEA R12, P5, R19, R12, 0x1 ;  /* 0x0000000c130ca211 */ /* 0x002fc600078a08ff */
[----:B------:R-:W1:Y:S01]  /*ca30*/  SHFL.IDX PT, R32, R32, 0x3, 0x181f ;  /* 0x00781f0020207f89 */ /* 0x000e6200000e0000 */
[C---:B----4-:R-:W-:Y:S02]  /*ca40*/  @!P3 LEA R14, P6, R19.reuse, R14, 0x1 ;  /* 0x0000000e130eb211 */ /* 0x050fe400078c08ff */
[C-C-:B--2---:R-:W-:Y:S02]  /*ca50*/  @!P1 LEA.HI.X R3, R19.reuse, R34, R52.reuse, 0x1, P4 ;  /* 0x0000002213039211 */ /* 0x144fe400020f0c34 */
[C-C-:B------:R-:W-:Y:S02]  /*ca60*/  @!P2 LEA.HI.X R13, R19.reuse, R36, R52.reuse, 0x1, P5 ;  /* 0x00000024130da211 */ /* 0x140fe400028f0c34 */
[----:B------:R-:W-:Y:S01]  /*ca70*/  @!P3 LEA.HI.X R15, R19, R38, R52, 0x1, P6 ;  /* 0x00000026130fb211 */ /* 0x000fe200030f0c34 */
[----:B------:R2:W-:Y:S04]  /*ca80*/  @!P1 ST.E.128 desc[UR48][R2.64], R4 ;  /* 0x0000000402009985 */ /* 0x0005e8000c101d30 */
[----:B------:R2:W-:Y:S04]  /*ca90*/  @!P2 ST.E.128 desc[UR48][R12.64], R8 ;  /* 0x000000080c00a985 */ /* 0x0005e8000c101d30 */
[----:B---3--:R2:W-:Y:S01]  /*caa0*/  @!P3 ST.E.128 desc[UR48][R14.64], R28 ;  /* 0x0000001c0e00b985 */ /* 0x0085e2000c101d30 */
[----:B01----:R-:W-:Y:S05]  /*cab0*/  @P0 BRA `(.L_x_14996) ;  /* 0x0000000400f00947 */ /* 0x003fea0003800000 */
[----:B--2---:R-:W-:-:S04]  /*cac0*/  LEA R2, P0, R19, R20, 0x1 ;  /* 0x0000001413027211 */ /* 0x004fc800078008ff */
[----:B------:R-:W-:-:S05]  /*cad0*/  LEA.HI.X R3, R19, R32, R52, 0x1, P0 ;  /* 0x0000002013037211 */ /* 0x000fca00000f0c34 */
[----:B-----5:R0:W-:Y:S01]  /*cae0*/  ST.E.128 desc[UR48][R2.64], R24 ;  /* 0x0000001802007985 */ /* 0x0201e2000c101d30 */
[----:B------:R-:W-:Y:S05]  /*caf0*/  BRA `(.L_x_14996) ;  /* 0x0000000400e07947 */ /* 0x000fea0003800000 */
.L_x_14995:
        /* <DEDUP_REMOVED lines=38> */
[----:B------:R-:W-:Y:S02]  /*cd60*/  SHF.R.S32.HI R3, RZ, 0x1f, R2 ;  /* 0x0000001fff037819 */ /* 0x000fe40000011402 */
[----:B------:R-:W-:Y:S02]  /*cd70*/  MOV R4, UR5 ;  /* 0x0000000500047c02 */ /* 0x000fe40008000f00 */
[----:B------:R-:W-:Y:S02]  /*cd80*/  IADD3 R2, P0, R2, UR6, RZ ;  /* 0x0000000602027c10 */ /* 0x000fe4000ff1e0ff */
[----:B------:R-:W-:Y:S02]  /*cd90*/  SHF.R.S32.HI R0, RZ, 0x1f, R5 ;  /* 0x0000001fff007819 */ /* 0x000fe40000011405 */
[----:B------:R-:W-:Y:S01]  /*cda0*/  IADD3.X R3, R3, UR7, R4, P0, !PT ;  /* 0x0000000703037c10 */ /* 0x000fe200087fe404 */
[----:B------:R-:W-:-:S02]  /*cdb0*/  ULDC.64 UR6, c[0x0][0xb50] ;  /* 0x0002d40000067ab9 */ /* 0x000fc40000000a00 */
[----:B------:R-:W-:Y:S02]  /*cdc0*/  IMAD R0, R0, UR10, RZ ;  /* 0x0000000a00007c24 */ /* 0x000fe4000f8e02ff */
[----:B------:R-:W-:-:S04]  /*cdd0*/  IMAD.WIDE.U32 R2, R5, UR10, R2 ;  /* 0x0000000a05027c25 */ /* 0x000fc8000f8e0002 */
[----:B------:R-:W-:Y:S01]  /*cde0*/  IMAD R7, R5, UR11, R0 ;  /* 0x0000000b05077c24 */ /* 0x000fe2000f8e0200 */
[----:B------:R-:W-:-:S03]  /*cdf0*/  LEA R4, P0, R2, UR6, 0x2 ;  /* 0x0000000602047c11 */ /* 0x000fc6000f8010ff */
[----:B------:R-:W-:-:S05]  /*ce00*/  IMAD.IADD R3, R3, 0x1, R7 ;  /* 0x0000000103037824 */ /* 0x000fca00078e0207 */
[----:B------:R-:W-:Y:S01]  /*ce10*/  LEA.HI.X R5, R2, UR7, R3, 0x2, P0 ;  /* 0x0000000702057c11 */ /* 0x000fe200080f1403 */
[----:B------:R-:W-:-:S05]  /*ce20*/  IMAD.MOV.U32 R3, RZ, RZ, -0x800000 ;  /* 0xff800000ff037424 */ /* 0x000fca00078e00ff */
[----:B------:R2:W-:Y:S02]  /*ce30*/  STG.E desc[UR48][R4.64], R3 ;  /* 0x0000000304007986 */ /* 0x0005e4000c101930 */
.L_x_14998:
[----:B------:R-:W-:Y:S05]  /*ce40*/  BSYNC B1 ;  /* 0x0000000000017941 */ /* 0x000fea0003800000 */
.L_x_14997:
        /* <DEDUP_REMOVED lines=19> */
[----:B------:R-:W-:Y:S02]  /*cf80*/  IMAD R7, R11, R7, R6 ;  /* 0x000000070b077224 */ /* 0x000fe400078e0206 */
[----:B------:R-:W-:Y:S02]  /*cf90*/  IMAD R0, R0, UR6, RZ ;  /* 0x0000000600007c24 */ /* 0x000fe4000f8e02ff */
[----:B------:R-:W-:Y:S01]  /*cfa0*/  IMAD.U32 R3, RZ, RZ, UR43 ;  /* 0x0000002bff037e24 */ /* 0x000fe2000f8e00ff */
[----:B------:R-:W-:Y:S01]  /*cfb0*/  MOV R3, UR5 ;  /* 0x0000000500037c02 */ /* 0x000fe20008000f00 */
[----:B------:R-:W-:Y:S01]  /*cfc0*/  IMAD.U32 R2, RZ, RZ, UR42 ;  /* 0x0000002aff027e24 */ /* 0x000fe2000f8e00ff */
[----:B------:R-:W-:Y:S01]  /*cfd0*/  ULDC UR5, c[0x0][0xac8] ;  /* 0x0002b20000057ab9 */ /* 0x000fe20000000800 */
        /* <DEDUP_REMOVED lines=42> */
.L_x_14996:
[----:B------:R-:W-:Y:S05]  /*d280*/  BSYNC B0 ;  /* 0x0000000000007941 */ /* 0x000fea0003800000 */
.L_x_14994:
[----:B------:R-:W-:Y:S02]  /*d290*/  ULDC UR5, c[0x0][0xc38] ;  /* 0x00030e0000057ab9 */ /* 0x000fe40000000800 */
[----:B------:R-:W-:-:S06]  /*d2a0*/  UISETP.GE.AND UP0, UPT, UR4, UR5, UPT ;  /* 0x000000050400728c */ /* 0x000fcc000bf06270 */
[----:B------:R-:W-:-:S13]  /*d2b0*/  PLOP3.LUT P0, PT, PT, PT, UP0, 0x80, 0x0 ;  /* 0x000000000000781c */ /* 0x000fda0003f0f008 */
[----:B------:R-:W-:Y:S05]  /*d2c0*/  @!P0 BRA `(.L_x_14999) ;  /* 0xffffff38007c8947 */ /* 0x000fea000383ffff */
[----:B------:R-:W-:Y:S05]  /*d2d0*/  EXIT ;  /* 0x000000000000794d */ /* 0x000fea0003800000 */
.L_x_14953:
[----:B------:R-:W-:-:S08]  /*d2e0*/  NOP ;  /* 0x0000000000007918 */ /* 0x000fd00000000000 */
[----:B------:R-:W0:-:S00]  /*d2f0*/  USETMAXREG.DEALLOC.CTAPOOL 0x20 ;  /* 0x00000020000079c8 */ /* 0x000e0000080e0500 */
[----:B0-----:R-:W2:Y:S01]  /*d300*/  LDL.LU R3, [R1+0x8] ;  /* 0x0000080001037983 */ /* 0x001ea20000300800 */
[----:B------:R-:W-:-:S05]  /*d310*/  LOP3.LUT R0, R0, 0x3, RZ, 0xc0, !PT ;  /* 0x0000000300007812 */ /* 0x000fca00078ec0ff */
[----:B------:R-:W0:Y:S01]  /*d320*/  S2UR UR7, SR_CTAID.X ;  /* 0x00000000000779c3 */ /* 0x000e220000002500 */
[----:B------:R-:W-:Y:S04]  /*d330*/  STL [R1+0x30], RZ ;  /* 0x000030ff01007387 */ /* 0x000fe80000100800 */
[----:B------:R1:W3:Y:S03]  /*d340*/  SHFL.IDX PT, R2, R0, RZ, 0x1f ;  /* 0x00001fff00027589 */ /* 0x0002e600000e0000 */
[----:B-1----:R-:W0:Y:S01]  /*d350*/  LDC R0, c[0x0][0xc38] ;  /* 0x00030e00ff007b82 */ /* 0x002e220000000800 */
[----:B---3--:R-:W-:-:S13]  /*d360*/  ISETP.NE.AND P0, PT, R2, RZ, PT ;  /* 0x000000ff0200720c */ /* 0x008fda0003f05270 */
[----:B------:R-:W-:Y:S06]  /*d370*/  @P0 BAR.ARV 0x4, 0x200 ;  /* 0x0108000000000b1d */ /* 0x000fec0000002000 */
[----:B--2---:R-:W-:-:S04]  /*d380*/  LOP3.LUT R3, R3, 0xffffff7f, RZ, 0xc0, !PT ;  /* 0xffffff7f03037812 */ /* 0x004fc800078ec0ff */
[----:B------:R-:W-:Y:S02]  /*d390*/  @P0 LOP3.LUT R3, R3, 0x80, RZ, 0xfc, !PT ;  /* 0x0000008003030812 */ /* 0x000fe400078efcff */
[----:B0-----:R-:W-:Y:S01]  /*d3a0*/  ISETP.LE.AND P0, PT, R0, UR7, PT ;  /* 0x0000000700007c0c */ /* 0x001fe2000bf03270 */
[----:B------:R-:W-:Y:S02]  /*d3b0*/  IMAD.MOV.U32 R0, RZ, RZ, 0x1 ;  /* 0x00000001ff007424 */ /* 0x000fe400078e00ff */
[----:B------:R0:W-:Y:S04]  /*d3c0*/  STL [R1+0x8], R3 ;  /* 0x0000080301007387 */ /* 0x0001e80000100800 */
[----:B------:R0:W-:Y:S04]  /*d3d0*/  STL [R1], RZ ;  /* 0x000000ff01007387 */ /* 0x0001e80000100800 */
[----:B------:R0:W-:Y:S02]  /*d3e0*/  STL [R1+0xc], R0 ;  /* 0x00000c0001007387 */ /* 0x0001e40000100800 */
[----:B------:R-:W-:Y:S05]  /*d3f0*/  @P0 BRA `(.L_x_15000) ;  /* 0x0000004c008c0947 */ /* 0x000fea0003800000 */
[----:B------:R-:W2:Y:S01]  /*d400*/  LDL R10, [R1+0x20] ;  /* 0x00002000010a7983 */ /* 0x000ea20000100800 */
[----:B------:R-:W-:Y:S01]  /*d410*/  ULDC.64 UR36, c[0x0][0x2f0] ;  /* 0x0000bc0000247ab9 */ /* 0x000fe20000000a00 */
[----:B------:R-:W-:Y:S01]  /*d420*/  MOV R11, R3 ;  /* 0x00000003000b7202 */ /* 0x000fe20000000f00 */
[----:B------:R-:W-:Y:S01]  /*d430*/  ULDC UR6, c[0x0][0x2b8] ;  /* 0x0000ae0000067ab9 */ /* 0x000fe20000000800 */
[----:B------:R-:W1:Y:S01]  /*d440*/  S2R R13, SR_TID.X ;  /* 0x00000000000d7919 */ /* 0x000e620000002100 */
[----:B------:R-:W-:Y:S01]  /*d450*/  ULDC.64 UR4, c[0x0][0x418] ;  /* 0x0001060000047ab9 */ /* 0x000fe20000000a00 */
[----:B------:R-:W-:Y:S01]  /*d460*/  LOP3.LUT R11, R11, 0xfffffffe, RZ, 0xc0, !PT ;  /* 0xfffffffe0b0b7812 */ /* 0x000fe200078ec0ff */
[----:B------:R-:W-:Y:S01]  /*d470*/  ULDC UR38, c[0x0][0x288] ;  /* 0x0000a20000267ab9 */ /* 0x000fe20000000800 */
[----:B-1----:R-:W-:-:S05]  /*d480*/  IMAD.SHL.U32 R5, R13, 0x10, RZ ;  /* 0x000000100d057824 */ /* 0x002fca00078e00ff */
[----:B------:R-:W-:-:S04]  /*d490*/  LOP3.LUT R12, R5, 0x30, RZ, 0xc0, !PT ;  /* 0x00000030050c7812 */ /* 0x000fc800078ec0ff */
[C---:B------:R-:W-:Y:S01]  /*d4a0*/  ISETP.GE.AND P1, PT, R12.reuse, UR37, PT ;  /* 0x000000250c007c0c */ /* 0x040fe2000bf26270 */
[C---:B------:R-:W-:Y:S01]  /*d4b0*/  IMAD.SHL.U32 R24, R13.reuse, 0x40, RZ ;  /* 0x000000400d187824 */ /* 0x040fe200078e00ff */
[----:B------:R-:W-:Y:S01]  /*d4c0*/  ISETP.GE.AND P0, PT, R12, UR37, PT ;  /* 0x000000250c007c0c */ /* 0x000fe2000bf06270 */
[C---:B------:R-:W-:Y:S01]  /*d4d0*/  IMAD.SHL.U32 R7, R13.reuse, 0x2, RZ ;  /* 0x000000020d077824 */ /* 0x040fe200078e00ff */
[----:B------:R-:W-:Y:S01]  /*d4e0*/  SHF.R.U32.HI R2, RZ, 0x1, R13 ;  /* 0x00000001ff027819 */ /* 0x000fe2000001160d */
[C---:B0-----:R-:W-:Y:S01]  /*d4f0*/  IMAD.SHL.U32 R0, R13.reuse, 0x20, RZ ;  /* 0x000000200d007824 */ /* 0x041fe200078e00ff */
[----:B------:R-:W-:Y:S01]  /*d500*/  LOP3.LUT R3, R24, 0x180, RZ, 0xc0, !PT ;  /* 0x0000018018037812 */ /* 0x000fe200078ec0ff */
[----:B------:R-:W-:Y:S01]  /*d510*/  IMAD.SHL.U32 R9, R13, 0x4, RZ ;  /* 0x000000040d097824 */ /* 0x000fe200078e00ff */
[----:B------:R-:W-:Y:S02]  /*d520*/  LOP3.LUT R6, R5, 0x1b0, RZ, 0xc0, !PT ;  /* 0x000001b005067812 */ /* 0x000fe400078ec0ff */
[----:B------:R-:W-:Y:S01]  /*d530*/  MOV R16, 0x400 ;  /* 0x0000040000107802 */ /* 0x000fe20000000f00 */
[----:B------:R-:W-:-:S02]  /*d540*/  UISETP.NE.U32.AND UP0, UPT, UR4, URZ, UPT ;  /* 0x0000003f0400728c */ /* 0x000fc4000bf05070 */
[----:B------:R-:W-:Y:S01]  /*d550*/  @P1 LOP3.LUT R11, R11, 0x1, RZ, 0xfc, !PT ;  /* 0x000000010b0b1812 */ /* 0x000fe200078efcff */
[----:B------:R-:W-:Y:S01]  /*d560*/  ULDC UR4, c[0x0][0x424] ;  /* 0x0001090000047ab9 */ /* 0x000fe20000000800 */
[----:B------:R-:W-:Y:S01]  /*d570*/  LOP3.LUT R2, R3, 0x30, R2, 0xf8, !PT ;  /* 0x0000003003027812 */ /* 0x000fe200078ef802 */
[----:B------:R-:W-:Y:S01]  /*d580*/  IMAD.SHL.U32 R3, R13, 0x8, RZ ;  /* 0x000000080d037824 */ /* 0x000fe200078e00ff */
[----:B------:R-:W-:Y:S01]  /*d590*/  LOP3.LUT R11, R11, 0xffffffef, RZ, 0xc0, !PT ;  /* 0xffffffef0b0b7812 */ /* 0x000fe200078ec0ff */
[----:B------:R-:W-:Y:S01]  /*d5a0*/  ULDC UR37, c[0x0][0x448] ;  /* 0x0001120000257ab9 */ /* 0x000fe20000000800 */
[----:B------:R-:W-:Y:S02]  /*d5b0*/  LOP3.LUT R6, R6, 0x30, R7, 0x78, !PT ;  /* 0x0000003006067812 */ /* 0x000fe400078e7807 */
[----:B------:R-:W-:Y:S02]  /*d5c0*/  LOP3.LUT R4, R0, 0x80, RZ, 0xc0, !PT ;  /* 0x0000008000047812 */ /* 0x000fe400078ec0ff */
[----:B------:R-:W-:-:S02]  /*d5d0*/  @P0 LOP3.LUT R11, R11, 0x10, RZ, 0xfc, !PT ;  /* 0x000000100b0b0812 */ /* 0x000fc400078efcff */
[----:B------:R-:W-:Y:S01]  /*d5e0*/  LOP3.LUT R3, R2, 0x30, R3, 0x78, !PT ;  /* 0x0000003002037812 */ /* 0x000fe200078e7803 */
[----:B------:R-:W-:Y:S01]  /*d5f0*/  IMAD.U32 R2, RZ, RZ, UR7 ;  /* 0x00000007ff027e24 */ /* 0x000fe2000f8e00ff */
[----:B------:R-:W-:Y:S02]  /*d600*/  LOP3.LUT R8, R6, 0x640, R5, 0xf8, !PT ;  /* 0x0000064006087812 */ /* 0x000fe400078ef805 */
[----:B------:R-:W-:Y:S02]  /*d610*/  ISETP.GE.AND P0, PT, R12, UR6, PT ;  /* 0x000000060c007c0c */ /* 0x000fe4000bf06270 */
[----:B------:R-:W-:Y:S02]  /*d620*/  LOP3.LUT R4, R4, 0x10, R13, 0xf8, !PT ;  /* 0x0000001004047812 */ /* 0x000fe400078ef80d */
[----:B------:R-:W-:Y:S02]  /*d630*/  LOP3.LUT R7, R5, 0x600, RZ, 0xc0, !PT ;  /* 0x0000060005077812 */ /* 0x000fe400078ec0ff */
[----:B------:R-:W-:Y:S01]  /*d640*/  LOP3.LUT R13, R13, 0x7f, RZ, 0xc0, !PT ;  /* 0x0000007f0d0d7812 */ /* 0x000fe200078ec0ff */
[----:B------:R-:W-:Y:S01]  /*d650*/  STL [R1+0x24], R8 ;  /* 0x0000240801007387 */ /* 0x000fe20000100800 */
[----:B------:R-:W-:-:S03]  /*d660*/  LOP3.LUT R7, R7, 0x60, R0, 0xf8, !PT ;  /* 0x0000006007077812 */ /* 0x000fc600078ef800 */
[----:B------:R0:W-:Y:S01]  /*d670*/  STL [R1+0x28], R2 ;  /* 0x0000280201007387 */ /* 0x0001e20000100800 */
[----:B------:R-:W-:Y:S02]  /*d680*/  LOP3.LUT R11, R11, 0xffffffbf, RZ, 0xc0, !PT ;  /* 0xffffffbf0b0b7812 */ /* 0x000fe400078ec0ff */
[----:B------:R-:W-:Y:S02]  /*d690*/  LOP3.LUT R7, R7, 0x100, R0, 0xf8, !PT ;  /* 0x0000010007077812 */ /* 0x000fe400078ef800 */
[----:B------:R-:W-:Y:S02]  /*d6a0*/  LOP3.LUT R24, R3, 0x640, R24, 0xf8, !PT ;  /* 0x0000064003187812 */ /* 0x000fe400078ef818 */
[----:B0-----:R-:W-:Y:S02]  /*d6b0*/  SHF.R.U32.HI R2, RZ, 0x2, R13 ;  /* 0x00000002ff027819 */ /* 0x001fe4000001160d */
[----:B------:R-:W-:Y:S02]  /*d6c0*/  MOV R3, 0x1 ;  /* 0x0000000100037802 */ /* 0x000fe40000000f00 */
[----:B------:R-:W-:-:S02]  /*d6d0*/  LOP3.LUT R0, R2, 0x60, R0, 0xf8, !PT ;  /* 0x0000006002007812 */ /* 0x000fc400078ef800 */
[----:B------:R-:W-:Y:S02]  /*d6e0*/  @P0 LOP3.LUT R11, R11, 0x40, RZ, 0xfc, !PT ;  /* 0x000000400b0b0812 */ /* 0x000fe400078efcff */
[----:B------:R-:W-:Y:S01]  /*d6f0*/  LOP3.LUT R2, R0, 0x80, RZ, 0xfc, !PT ;  /* 0x0000008000027812 */ /* 0x000fe200078efcff */
[----:B------:R0:W-:Y:S01]  /*d700*/  STL [R1+0xc], R3 ;  /* 0x00000c0301007387 */ /* 0x0001e20000100800 */
[----:B------:R-:W-:-:S03]  /*d710*/  UISETP.NE.AND.EX UP0, UPT, UR5, URZ, UPT, UP0 ;  /* 0x0000003f0500728c */ /* 0x000fc6000bf05300 */
[----:B------:R0:W-:Y:S04]  /*d720*/  STL [R1+0x8], R11 ;  /* 0x0000080b01007387 */ /* 0x0001e80000100800 */
[----:B------:R0:W-:Y:S04]  /*d730*/  STL [R1], RZ ;  /* 0x000000ff01007387 */ /* 0x0001e80000100800 */
[----:B------:R0:W-:Y:S01]  /*d740*/  STL [R1+0x30], RZ ;  /* 0x000030ff01007387 */ /* 0x0001e20000100800 */
[----:B------:R-:W-:-:S04]  /*d750*/  USEL UR4, UR4, 0x1, UP0 ;  /* 0x0000000104047887 */ /* 0x000fc80008000000 */
[----:B------:R-:W-:-:S04]  /*d760*/  UIMAD UR36, UR4, UR36, URZ ;  /* 0x00000024042472a4 */ /* 0x000fc8000f8e023f */
[----:B------:R-:W-:Y:S01]  /*d770*/  UIADD3 UR4, UR36, 0x9f, URZ ;  /* 0x0000009f24047890 */ /* 0x000fe2000fffe03f */
[----:B------:R-:W-:-:S03]  /*d780*/  LOP3.LUT R4, R4, 0x10, R9, 0x78, !PT ;  /* 0x0000001004047812 */ /* 0x000fc600078e7809 */
[----:B------:R-:W-:Y:S01]  /*d790*/  UIMAD.WIDE UR4, UR4, 0x66666667, URZ ;  /* 0x66666667040478a5 */ /* 0x000fe2000f8e023f */
[----:B------:R-:W-:-:S03]  /*d7a0*/  LOP3.LUT R23, R7, R4, RZ, 0xfc, !PT ;  /* 0x0000000407177212 */ /* 0x000fc600078efcff */
[----:B------:R-:W-:Y:S02]  /*d7b0*/  USHF.R.U32.HI UR40, URZ, 0x1f, UR5 ;  /* 0x0000001f3f287899 */ /* 0x000fe40008011605 */
[----:B------:R-:W-:Y:S02]  /*d7c0*/  UIMAD UR37, UR37, UR38, URZ ;  /* 0x00000026252572a4 */ /* 0x000fe4000f8e023f */
[----:B------:R-:W-:Y:S02]  /*d7d0*/  ULOP3.LUT UR45, UR39, 0x2, URZ, 0xfc, !UPT ;  /* 0x00000002272d7892 */ /* 0x000fe4000f8efc3f */
[----:B------:R-:W-:Y:S02]  /*d7e0*/  ULOP3.LUT UR46, UR39, 0x1, URZ, 0xfc, !UPT ;  /* 0x00000001272e7892 */ /* 0x000fe4000f8efc3f */
[----:B------:R-:W-:Y:S02]  /*d7f0*/  UIADD3 UR38, UR36, 0xa0, -UR38 ;  /* 0x000000a024267890 */ /* 0x000fe4000fffe826 */
[----:B------:R-:W-:Y:S01]  /*d800*/  ULEA.HI.SX32 UR40, UR5, UR40, 0x1a ;  /* 0x0000002805287291 */ /* 0x000fe2000f8fd23f */
[----:B------:R-:W-:Y:S01]  /*d810*/  ULDC UR47, c[0x0][0xc] ;  /* 0x00000300002f7ab9 */ /* 0x000fe20000000800 */
[----:B--2---:R-:W-:-:S05]  /*d820*/  LEA R16, R10, R16, 0x18 ;  /* 0x000000100a107211 */ /* 0x004fca00078ec0ff */
[----:B------:R-:W-:-:S05]  /*d830*/  IMAD.IADD R0, R16, 0x1, R8 ;  /* 0x0000000110007824 */ /* 0x000fca00078e0208 */
[----:B------:R0:W-:Y:S02]  /*d840*/  STL [R1+0x2c], R0 ;  /* 0x00002c0001007387 */ /* 0x0001e40000100800 */
.L_x_15067:
        /* <DEDUP_REMOVED lines=23> */
.L_x_15001:
[----:B------:R-:W-:Y:S01]  /*d9c0*/  ULDC UR8, c[0x0][0xc54] ;  /* 0x0003150000087ab9 */ /* 0x000fe20000000800 */
[----:B------:R-:W-:Y:S01]  /*d9d0*/  UMOV UR6, UR7 ;  /* 0x0000000700067c82 */ /* 0x000fe20008000000 */
[----:B------:R-:W-:-:S11]  /*d9e0*/  UISETP.NE.AND UP0, UPT, UR8, 0x1, UPT ;  /* 0x000000010800788c */ /* 0x000fd6000bf05270 */
[----:B------:R-:W-:Y:S02]  /*d9f0*/  @UP0 ULDC.64 UR10, c[0x0][0xc58] ;  /* 0x00031600000a0ab9 */ /* 0x000fe40000000a00 */
[----:B------:R-:W-:-:S04]  /*da00*/  UIMAD.WIDE.U32 UR4, UR7, UR10, URZ ;  /* 0x0000000a070472a5 */ /* 0x000fc8000f8e003f */
[----:B------:R-:W-:-:S04]  /*da10*/  @UP0 USHF.R.U32.HI UR6, URZ, UR11, UR5 ;  /* 0x0000000b3f060299 */ /* 0x000fc80008011605 */
[----:B------:R-:W-:-:S12]  /*da20*/  UIMAD UR4, UR6, UR8, URZ ;  /* 0x00000008060472a4 */ /* 0x000fd8000f8e023f */
.L_x_15002:
        /* <DEDUP_REMOVED lines=60> */
.L_x_15004:
        /* <DEDUP_REMOVED lines=20> */
.L_x_15007:
[----:B------:R-:W-:Y:S05]  /*df30*/  BSYNC B6 ;  /* 0x0000000000067941 */ /* 0x000fea0003800000 */
.L_x_15006:
        /* <DEDUP_REMOVED lines=14> */
[----:B------:R-:W2:Y:S01]  /*e020*/  LDC.64 R2, c[0x4][R2] ;  /* 0x0100000002027b82 */ /* 0x000ea20000000a00 */
        /* <DEDUP_REMOVED lines=8> */
[----:B012---:R-:W-:Y:S05]  /*e0b0*/  CALL.ABS.NOINC R2 ;  /* 0x0000000002007343 */ /* 0x007fea0003c00000 */
.L_x_15009:
[----:B------:R-:W-:Y:S05]  /*e0c0*/  BSYNC B6 ;  /* 0x0000000000067941 */ /* 0x000fea0003800000 */
.L_x_15008:
        /* <DEDUP_REMOVED lines=10> */
[----:B------:R-:W2:Y:S01]  /*e170*/  LDC.64 R2, c[0x4][R2] ;  /* 0x0100000002027b82 */ /* 0x000ea20000000a00 */
        /* <DEDUP_REMOVED lines=8> */
[----:B012---:R-:W-:Y:S05]  /*e200*/  CALL.ABS.NOINC R2 ;  /* 0x0000000002007343 */ /* 0x007fea0003c00000 */
.L_x_15011:
[----:B------:R-:W-:Y:S05]  /*e210*/  BSYNC B6 ;  /* 0x0000000000067941 */ /* 0x000fea0003800000 */
.L_x_15010:
        /* <DEDUP_REMOVED lines=19> */
[----:B012---:R-:W-:Y:S05]  /*e350*/  CALL.ABS.NOINC R2 ;  /* 0x0000000002007343 */ /* 0x007fea0003c00000 */
.L_x_15013:
[----:B------:R-:W-:Y:S05]  /*e360*/  BSYNC B6 ;  /* 0x0000000000067941 */ /* 0x000fea0003800000 */
.L_x_15012:
        /* <DEDUP_REMOVED lines=8> */
[----:B------:R-:W-:Y:S01]  /*e3f0*/  IMAD.U32 R2, RZ, RZ, UR4 ;  /* 0x00000004ff027e24 */ /* 0x000fe2000f8e00ff */
[----:B------:R-:W-:Y:S01]  /*e400*/  LOP3.LUT R26, R26, 0xfffffff7, RZ, 0xc0, !PT ;  /* 0xfffffff71a1a7812 */ /* 0x000fe200078ec0ff */
[----:B------:R-:W-:Y:S01]  /*e410*/  IMAD.U32 R3, RZ, RZ, UR5 ;  /* 0x00000005ff037e24 */ /* 0x000fe2000f8e00ff */
[----:B--2---:R-:W-:Y:S01]  /*e420*/  ISETP.NE.AND P2, PT, R18, 0x1, PT ;  /* 0x000000011200780c */ /* 0x004fe20003f45270 */
[----:B------:R-:W-:-:S03]  /*e430*/  ULDC UR4, c[0x0][0xc48] ;  /* 0x0003120000047ab9 */ /* 0x000fc60000000800 */
[----:B------:R-:W2:Y:S01]  /*e440*/  @P0 LDG.E R19, desc[UR48][R2.64] ;  /* 0x0000003002130981 */ /* 0x000ea2000c1e1900 */
[----:B------:R-:W-:Y:S01]  /*e450*/  UMOV UR5, 0xffffffff ;  /* 0xffffffff00057882 */ /* 0x000fe20000000000 */
[----:B-1----:R-:W-:-:S07]  /*e460*/  MOV R17, UR4 ;  /* 0x0000000400117c02 */ /* 0x002fce0008000f00 */
[----:B------:R-:W-:Y:S01]  /*e470*/  @P2 LOP3.LUT R26, R26, 0x8, RZ, 0xfc, !PT ;  /* 0x000000081a1a2812 */ /* 0x000fe200078efcff */
[----:B--2---:R1:W-:Y:S04]  /*e480*/  STL [R1+0x10], R19 ;  /* 0x0000101301007387 */ /* 0x0043e80000100800 */
[----:B------:R1:W-:Y:S01]  /*e490*/  STL [R1+0x8], R26 ;  /* 0x0000081a01007387 */ /* 0x0003e20000100800 */
[----:B------:R-:W-:Y:S05]  /*e4a0*/  BRA.DIV UR5, `(.L_x_15014) ;  /* 0x0000004605187947 */ /* 0x000fea000b800000 */
.L_x_15087:
        /* <DEDUP_REMOVED lines=13> */
[----:B------:R-:W-:Y:S01]  /*e580*/  LOP3.LUT R10, R11, 0x60, R10, 0xf8, !PT ;  /* 0x000000600b0a7812 */ /* 0x000fe200078ef80a */
[----:B------:R-:W-:Y:S01]  /*e590*/  IMAD.MOV.U32 R11, RZ, RZ, R26 ;  /* 0x000000ffff0b7224 */ /* 0x000fe200078e001a */
        /* <DEDUP_REMOVED lines=19> */
[----:B------:R-:W2:Y:S01]  /*e6d0*/  @P2 LDC R6, c[0x0][0x438] ;  /* 0x00010e00ff062b82 */ /* 0x000ea20000000800 */
[----:B------:R-:W-:-:S04]  /*e6e0*/  IADD3 R9, R10, UR4, RZ ;  /* 0x000000040a097c10 */ /* 0x000fc8000fffe0ff */
        /* <DEDUP_REMOVED lines=14> */
[----:B------:R-:W-:Y:S01]  /*e7d0*/  @!P1 IMAD.IADD R7, R5, 0x1, R7 ;  /* 0x0000000105079824 */ /* 0x000fe200078e0207 */
[----:B------:R-:W-:Y:S01]  /*e7e0*/  IADD3 R5, -R0, RZ, RZ ;  /* 0x000000ff00057210 */ /* 0x000fe20007ffe1ff */
[----:B------:R-:W-:Y:S01]  /*e7f0*/  IMAD.MOV R0, RZ, RZ, -R10 ;  /* 0x000000ffff007224 */ /* 0x000fe200078e0a0a */
[----:B------:R-:W-:-:S02]  /*e800*/  LOP3.LUT R11, R11, 0xfffffffb, RZ, 0xc0, !PT ;  /* 0xfffffffb0b0b7812 */ /* 0x000fc400078ec0ff */
[----:B0-----:R-:W-:-:S04]  /*e810*/  @!P1 LEA R2, P0, R4, R2, 0x2 ;  /* 0x0000000204029211 */ /* 0x001fc800078010ff */
[----:B------:R-:W-:Y:S01]  /*e820*/  @!P1 LEA.HI.X R3, R4, R3, R7, 0x2, P0 ;  /* 0x0000000304039211 */ /* 0x000fe200000f1407 */
[----:B------:R-:W-:Y:S01]  /*e830*/  IMAD.MOV.U32 R7, RZ, RZ, RZ ;  /* 0x000000ffff077224 */ /* 0x000fe200078e00ff */
[----:B------:R-:W-:-:S05]  /*e840*/  ISETP.GT.U32.AND P0, PT, R12, 0x9f, PT ;  /* 0x0000009f0c00780c */ /* 0x000fca0003f04070 */
[----:B------:R0:W5:Y:S01]  /*e850*/  @!P1 LDG.E R7, desc[UR48][R2.64] ;  /* 0x0000003002079981 */ /* 0x000162000c1e1900 */
[C---:B------:R-:W-:Y:S01]  /*e860*/  IMAD R5, R18.reuse, R5, R8 ;  /* 0x0000000512057224 */ /* 0x040fe200078e0208 */
[----:B------:R-:W-:Y:S01]  /*e870*/  LOP3.LUT R11, R11, 0xfffffffd, RZ, 0xc0, !PT ;  /* 0xfffffffd0b0b7812 */ /* 0x000fe200078ec0ff */
[----:B------:R-:W-:Y:S02]  /*e880*/  IMAD R8, R18, R0, R9 ;  /* 0x0000000012087224 */ /* 0x000fe400078e0209 */
[----:B------:R-:W-:Y:S02]  /*e890*/  IMAD R0, RZ, RZ, -UR42 ;  /* 0x8000002aff007e24 */ /* 0x000fe4000f8e02ff */
[----:B------:R-:W-:Y:S01]  /*e8a0*/  IMAD.U32 R12, RZ, RZ, UR44 ;  /* 0x0000002cff0c7e24 */ /* 0x000fe2000f8e00ff */
[----:B------:R-:W-:Y:S01]  /*e8b0*/  @P0 LOP3.LUT R11, R11, 0x2, RZ, 0xfc, !PT ;  /* 0x000000020b0b0812 */ /* 0x000fe200078efcff */
[----:B------:R-:W-:Y:S02]  /*e8c0*/  IMAD R17, R17, R0, UR41 ;  /* 0x0000002911117e24 */ /* 0x000fe4000f8e0200 */
[----:B0-----:R-:W-:-:S02]  /*e8d0*/  IMAD.U32 R2, RZ, RZ, UR45 ;  /* 0x0000002dff027e24 */ /* 0x001fc4000f8e00ff */
[----:B------:R-:W-:Y:S01]  /*e8e0*/  VIADD R12, R12, 0xffffffff ;  /* 0xffffffff0c0c7836 */ /* 0x000fe20000000000 */
[----:B------:R-:W-:Y:S02]  /*e8f0*/  SHF.R.S32.HI R0, RZ, 0x1f, R17 ;  /* 0x0000001fff007819 */ /* 0x000fe40000011411 */
[----:B------:R-:W-:-:S03]  /*e900*/  ISETP.NE.AND P2, PT, R2, 0x3, PT ;  /* 0x000000030200780c */ /* 0x000fc60003f45270 */
[----:B------:R0:W-:Y:S10]  /*e910*/  STL [R1+0x14], R0 ;  /* 0x0000140001007387 */ /* 0x0001f40000100800 */
[----:B------:R-:W-:-:S05]  /*e920*/  @P2 LOP3.LUT R11, R11, 0x4, RZ, 0xfc, !PT ;  /* 0x000000040b0b2812 */ /* 0x000fca00078efcff */
[----:B------:R0:W-:Y:S01]  /*e930*/  STL [R1+0x8], R11 ;  /* 0x0000080b01007387 */ /* 0x0001e20000100800 */
[----:B------:R-:W-:Y:S05]  /*e940*/  @!P2 BRA `(.L_x_15015) ;  /* 0x000000000004a947 */ /* 0x000fea0003800000 */
[----:B------:R-:W-:Y:S01]  /*e950*/  BPT.TRAP 0x1 ;  /* 0x000000040000795c */ /* 0x000fe20000300000 */
.L_x_15015:
[----:B0-----:R-:W2:Y:S04]  /*e960*/  LDL R0, [R1] ;  /* 0x0000000001007983 */ /* 0x001ea80000100800 */
[----:B------:R-:W3:Y:S01]  /*e970*/  LDL R2, [R1+0xc] ;  /* 0x00000c0001027983 */ /* 0x000ee20000100800 */
[----:B------:R-:W-:Y:S01]  /*e980*/  BSSY B0, `(.L_x_15016) ;  /* 0x0000007000007945 */ /* 0x000fe20003800000 */
[----:B------:R-:W-:Y:S01]  /*e990*/  SHF.R.S32.HI R28, RZ, 0x1f, R8 ;  /* 0x0000001fff1c7819 */ /* 0x000fe20000011408 */
[----:B--2---:R-:W-:Y:S01]  /*e9a0*/  IMAD R0, R0, 0x8, R16 ;  /* 0x0000000800007824 */ /* 0x004fe200078e0210 */
[----:B---3--:R-:W-:-:S04]  /*e9b0*/  SHF.L.U32 R2, R2, 0x1f, RZ ;  /* 0x0000001f02027819 */ /* 0x008fc800000006ff */
[----:B------:R-:W0:Y:S01]  /*e9c0*/  SYNCS.PHASECHK.TRANS64.TRYWAIT P0, [R0+URZ+0x13280], R2 ;  /* 0x01328002000075a7 */ /* 0x000e22000800017f */
[----:B------:R2:W-:Y:S02]  /*e9d0*/  STL [R1+0x4], R2 ;  /* 0x0000040201007387 */ /* 0x0005e40000100800 */
[----:B0-2---:R-:W-:Y:S05]  /*e9e0*/  @!P0 BRA `(.L_x_15017) ;  /* 0x0000003c00f48947 */ /* 0x005fea0003800000 */
.L_x_15088:
[----:B------:R-:W-:Y:S05]  /*e9f0*/  BSYNC B0 ;  /* 0x0000000000007941 */ /* 0x000fea0003800000 */
.L_x_15016:
[----:B0-----:R-:W2:Y:S01]  /*ea00*/  LDL R2, [R1+0x8] ;  /* 0x0000080001027983 */ /* 0x001ea20000100800 */
[----:B------:R-:W-:-:S03]  /*ea10*/  ULDC.64 UR4, c[0x0][0x328] ;  /* 0x0000ca0000047ab9 */ /* 0x000fc60000000a00 */
[----:B------:R-:W3:Y:S04]  /*ea20*/  LDL R9, [R1+0x14] ;  /* 0x0000140001097983 */ /* 0x000ee80000100800 */
[----:B------:R-:W4:Y:S04]  /*ea30*/  LDL R14, [R1+0x24] ;  /* 0x00002400010e7983 */ /* 0x000f280000100800 */
[----:B------:R-:W4:Y:S01]  /*ea40*/  LDL R13, [R1] ;  /* 0x00000000010d7983 */ /* 0x000f220000100800 */
[----:B------:R-:W-:Y:S01]  /*ea50*/  IMAD R4, R28, UR4, RZ ;  /* 0x000000041c047c24 */ /* 0x000fe2000f8e02ff */
[----:B-----5:R-:W-:Y:S01]  /*ea60*/  SHF.R.S32.HI R29, RZ, 0x1f, R7 ;  /* 0x0000001fff1d7819 */ /* 0x020fe20000011407 */
[----:B------:R-:W-:Y:S01]  /*ea70*/  ULDC.64 UR6, c[0x0][0x338] ;  /* 0x0000ce0000067ab9 */ /* 0x000fe20000000a00 */
[----:B------:R-:W-:Y:S01]  /*ea80*/  ULDC.64 UR8, c[0x0][0x330] ;  /* 0x0000cc0000087ab9 */ /* 0x000fe20000000a00 */
[----:B------:R-:W-:Y:S01]  /*ea90*/  IMAD R4, R8, UR5, R4 ;  /* 0x0000000508047c24 */ /* 0x000fe2000f8e0204 */
[----:B------:R-:W0:Y:S01]  /*eaa0*/  S2R R15, SR_TID.X ;  /* 0x00000000000f7919 */ /* 0x000e220000002100 */
[----:B-1----:R-:W-:Y:S01]  /*eab0*/  SHF.R.S32.HI R26, RZ, 0x1f, R5 ;  /* 0x0000001fff1a7819 */ /* 0x002fe20000011405 */
[----:B------:R-:W-:Y:S01]  /*eac0*/  IMAD.WIDE.U32 R10, R5, UR4, RZ ;  /* 0x00000004050a7c25 */ /* 0x000fe2000f8e00ff */
[----:B------:R-:W-:Y:S01]  /*ead0*/  SHF.R.S32.HI R27, RZ, 0x1f, R6 ;  /* 0x0000001fff1b7819 */ /* 0x000fe20000011406 */
[----:B------:R-:W-:Y:S01]  /*eae0*/  ULDC.64 UR10, c[0x0][0x318] ;  /* 0x0000c600000a7ab9 */ /* 0x000fe20000000a00 */
[----:B0-----:R-:W-:-:S04]  /*eaf0*/  LOP3.LUT R15, R15, 0x7f, RZ, 0xc0, !PT ;  /* 0x0000007f0f0f7812 */ /* 0x001fc800078ec0ff */
[----:B------:R-:W-:Y:S02]  /*eb00*/  SHF.R.U32.HI R15, RZ, 0x2, R15 ;  /* 0x00000002ff0f7819 */ /* 0x000fe4000001160f */
[----:B--2---:R-:W-:Y:S01]  /*eb10*/  LOP3.LUT P2, RZ, R2, 0x10, RZ, 0xc0, !PT ;  /* 0x0000001002ff7812 */ /* 0x004fe2000784c0ff */
[----:B------:R-:W-:-:S04]  /*eb20*/  IMAD.WIDE.U32 R2, R8, UR4, RZ ;  /* 0x0000000408027c25 */ /* 0x000fc8000f8e00ff */
[----:B------:R-:W-:Y:S02]  /*eb30*/  IMAD.IADD R3, R3, 0x1, R4 ;  /* 0x0000000103037824 */ /* 0x000fe400078e0204 */
[----:B------:R-:W-:Y:S02]  /*eb40*/  IMAD R4, R29, UR6, RZ ;  /* 0x000000061d047c24 */ /* 0x000fe4000f8e02ff */
[----:B------:R-:W-:-:S04]  /*eb50*/  IMAD.WIDE.U32 R2, R7, UR6, R2 ;  /* 0x0000000607027c25 */ /* 0x000fc8000f8e0002 */
[----:B------:R-:W-:-:S05]  /*eb60*/  IMAD R4, R7, UR7, R4 ;  /* 0x0000000707047c24 */ /* 0x000fca000f8e0204 */
[----:B------:R-:W-:Y:S01]  /*eb70*/  IADD3 R3, R3, R4, RZ ;  /* 0x0000000403037210 */ /* 0x000fe20007ffe0ff */
[----:B---3--:R-:W-:Y:S02]  /*eb80*/  IMAD R4, R9, UR8, RZ ;  /* 0x0000000809047c24 */ /* 0x008fe4000f8e02ff */
[----:B------:R-:W-:-:S04]  /*eb90*/  IMAD R9, R26, UR4, RZ ;  /* 0x000000041a097c24 */ /* 0x000fc8000f8e02ff */
        /* <DEDUP_REMOVED lines=17> */
[----:B----4-:R-:W-:-:S03]  /*ecb0*/  IMAD R20, R13, 0x2800, R14 ;  /* 0x000028000d147824 */ /* 0x010fc600078e020e */
[----:B------:R-:W-:Y:S01]  /*ecc0*/  ISETP.GE.AND P5, PT, R9, 0x1, PT ;  /* 0x000000010900780c */ /* 0x000fe20003fa6270 */
[----:B------:R-:W-:-:S12]  /*ecd0*/  BRA.DIV UR4, `(.L_x_15018) ;  /* 0x0000003e04507947 */ /* 0x000fd8000b800000 */
[----:B------:R-:W2:Y:S01]  /*ece0*/  LDL.LU R14, [R1+0x8] ;  /* 0x00000800010e7983 */ /* 0x000ea20000300800 */
[----:B------:R-:W0:Y:S03]  /*ecf0*/  S2R R10, SR_TID.X ;  /* 0x00000000000a7919 */ /* 0x000e260000002100 */
[----:B------:R-:W-:Y:S01]  /*ed00*/  SHFL.IDX PT, R4, R3, RZ, 0x1c1f ;  /* 0x001c1fff03047589 */ /* 0x000fe200000e0000 */
[----:B0-----:R-:W-:-:S03]  /*ed10*/  IMAD.SHL.U32 R15, R10, 0x10, RZ ;  /* 0x000000100a0f7824 */ /* 0x001fc600078e00ff */
[----:B------:R-:W0:Y:S02]  /*ed20*/  SHFL.IDX PT, R10, R2, RZ, 0x1c1f ;  /* 0x001c1fff020a7589 */ /* 0x000e2400000e0000 */
[----:B------:R-:W-:Y:S02]  /*ed30*/  LOP3.LUT R15, R15, 0x30, RZ, 0xc0, !PT ;  /* 0x000000300f0f7812 */ /* 0x000fe400078ec0ff */
[----:B------:R-:W1:Y:S02]  /*ed40*/  SHFL.IDX PT, R12, R2, 0x1, 0x1c1f ;  /* 0x003c1f00020c7f89 */ /* 0x000e6400000e0000 */
[----:B0-----:R-:W-:-:S05]  /*ed50*/  IADD3 R10, P0, R15, R10, RZ ;  /* 0x0000000a0f0a7210 */ /* 0x001fca0007f1e0ff */
[----:B------:R-:W-:Y:S01]  /*ed60*/  IMAD.X R11, RZ, RZ, R4, P0 ;  /* 0x000000ffff0b7224 */ /* 0x000fe200000e0604 */
[----:B------:R-:W-:Y:S01]  /*ed70*/  ISETP.LT.OR P0, PT, R9, 0x1, P2 ;  /* 0x000000010900780c */ /* 0x000fe20001701670 */
[----:B------:R-:W-:-:S12]  /*ed80*/  IMAD.IADD R4, R16, 0x1, R20 ;  /* 0x0000000110047824 */ /* 0x000fd800078e0214 */
[----:B------:R0:W-:Y:S04]  /*ed90*/  LDGSTS.E.BYPASS.LTC128B.128 [R4+0x6000], desc[UR48][R10.64], !P0 ;  /* 0x060000000a047fae */ /* 0x0001e8000c101d70 */
[----:B0-----:R-:W0:Y:S01]  /*eda0*/  SHFL.IDX PT, R10, R3, 0x1, 0x1c1f ;  /* 0x003c1f00030a7f89 */ /* 0x001e2200000e0000 */
[----:B-1----:R-:W-:-:S04]  /*edb0*/  IADD3 R12, P0, R15, R12, RZ ;  /* 0x0000000c0f0c7210 */ /* 0x002fc80007f1e0ff */
[----:B0-----:R-:W-:Y:S02]  /*edc0*/  IADD3.X R13, RZ, R10, RZ, P0, !PT ;  /* 0x0000000aff0d7210 */ /* 0x001fe400007fe4ff */
[----:B------:R-:W-:Y:S01]  /*edd0*/  ISETP.LT.OR P0, PT, R9, 0x21, P2 ;  /* 0x000000210900780c */ /* 0x000fe20001701670 */
[----:B------:R-:W-:-:S12]  /*ede0*/  SHFL.IDX PT, R10, R3, 0x2, 0x1c1f ;  /* 0x005c1f00030a7f89 */ /* 0x000fd800000e0000 */
[----:B------:R0:W-:Y:S04]  /*edf0*/  LDGSTS.E.BYPASS.LTC128B.128 [R4+0x6800], desc[UR48][R12.64], !P0 ;  /* 0x068000000c047fae */ /* 0x0001e8000c101d70 */
[----:B0-----:R-:W0:Y:S04]  /*ee00*/  SHFL.IDX PT, R12, R2, 0x2, 0x1c1f ;  /* 0x005c1f00020c7f89 */ /* 0x001e2800000e0000 */
[----:B------:R-:W1:Y:S04]  /*ee10*/  SHFL.IDX PT, R2, R2, 0x3, 0x1c1f ;  /* 0x007c1f0002027f89 */ /* 0x000e6800000e0000 */
[----:B------:R-:W3:Y:S01]  /*ee20*/  SHFL.IDX PT, R3, R3, 0x3, 0x1c1f ;  /* 0x007c1f0003037f89 */ /* 0x000ee200000e0000 */
[----:B0-----:R-:W-:-:S05]  /*ee30*/  IADD3 R12, P0, R15, R12, RZ ;  /* 0x0000000c0f0c7210 */ /* 0x001fca0007f1e0ff */
[----:B------:R-:W-:Y:S01]  /*ee40*/  IMAD.X R13, RZ, RZ, R10, P0 ;  /* 0x000000ffff0d7224 */ /* 0x000fe200000e060a */
[----:B------:R-:W-:-:S13]  /*ee50*/  ISETP.LT.OR P0, PT, R9, 0x41, P2 ;  /* 0x000000410900780c */ /* 0x000fda0001701670 */
[----:B------:R-:W-:Y:S01]  /*ee60*/  LDGSTS.E.BYPASS.LTC128B.128 [R4+0x7000], desc[UR48][R12.64], !P0 ;  /* 0x070000000c047fae */ /* 0x000fe2000c101d70 */
[----:B-1----:R-:W-:-:S05]  /*ee70*/  IADD3 R2, P0, R15, R2, RZ ;  /* 0x000000020f027210 */ /* 0x002fca0007f1e0ff */
[----:B---3--:R-:W-:Y:S01]  /*ee80*/  IMAD.X R3, RZ, RZ, R3, P0 ;  /* 0x000000ffff037224 */ /* 0x008fe200000e0603 */
[----:B------:R-:W-:-:S13]  /*ee90*/  ISETP.LT.OR P0, PT, R9, 0x61, P2 ;  /* 0x000000610900780c */ /* 0x000fda0001701670 */
[----:B------:R0:W-:Y:S01]  /*eea0*/  LDGSTS.E.BYPASS.LTC128B.128 [R4+0x7800], desc[UR48][R2.64], !P0 ;  /* 0x0780000002047fae */ /* 0x0001e2000c101d70 */
[----:B------:R-:W-:-:S03]  /*eeb0*/  ISETP.GE.AND P0, PT, R9, 0x81, PT ;  /* 0x000000810900780c */ /* 0x000fc60003f06270 */
[----:B0-----:R0:W1:Y:S04]  /*eec0*/  SHFL.IDX PT, R3, R21, RZ, 0x1c1f ;  /* 0x001c1fff15037589 */ /* 0x00106800000e0000 */
[----:B------:R0:W3:Y:S01]  /*eed0*/  SHFL.IDX PT, R2, R25, RZ, 0x1c1f ;  /* 0x001c1fff19027589 */ /* 0x0000e200000e0000 */
[C---:B------:R-:W-:Y:S02]  /*eee0*/  ISETP.GE.AND P4, PT, R9.reuse, 0x21, PT ;  /* 0x000000210900780c */ /* 0x040fe40003f86270 */
[C---:B------:R-:W-:Y:S02]  /*eef0*/  ISETP.GE.AND P3, PT, R9.reuse, 0x41, PT ;  /* 0x000000410900780c */ /* 0x040fe40003f66270 */
[----:B------:R-:W-:Y:S02]  /*ef00*/  ISETP.GE.AND P1, PT, R9, 0x61, PT ;  /* 0x000000610900780c */ /* 0x000fe40003f26270 */
[----:B--2---:R-:W-:-:S04]  /*ef10*/  LOP3.LUT R14, R14, 0xffffffdf, RZ, 0xc0, !PT ;  /* 0xffffffdf0e0e7812 */ /* 0x004fc800078ec0ff */
[----:B------:R-:W-:-:S05]  /*ef20*/  @P0 LOP3.LUT R14, R14, 0x20, RZ, 0xfc, !PT ;  /* 0x000000200e0e0812 */ /* 0x000fca00078efcff */
[----:B-1-3--:R0:W-:Y:S02]  /*ef30*/  STL [R1+0x8], R14 ;  /* 0x0000080e01007387 */ /* 0x00a1e40000100800 */
.L_x_15100:
[----:B------:R-:W2:Y:S02]  /*ef40*/  S2R R10, SR_TID.X ;  /* 0x00000000000a7919 */ /* 0x000ea40000002100 */
[----:B--2---:R-:W-:-:S05]  /*ef50*/  IMAD.SHL.U32 R10, R10, 0x10, RZ ;  /* 0x000000100a0a7824 */ /* 0x004fca00078e00ff */
[----:B------:R-:W-:-:S04]  /*ef60*/  LOP3.LUT R10, R10, 0x30, RZ, 0xc0, !PT ;  /* 0x000000300a0a7812 */ /* 0x000fc800078ec0ff */
[----:B------:R-:W-:-:S05]  /*ef70*/  IADD3 R2, P0, R10, R2, RZ ;  /* 0x000000020a027210 */ /* 0x000fca0007f1e0ff */
        /* <DEDUP_REMOVED lines=8> */
.L_x_15019:
        /* <DEDUP_REMOVED lines=11> */
.L_x_15020:
[----:B------:R2:W-:Y:S01]  /*f0b0*/  SYNCS.ARRIVE.TRANS64.A1T0 RZ, [R0+URZ+0x13270], RZ ;  /* 0x013270ff00ff79a7 */ /* 0x0005e2000810003f */
[----:B------:R-:W-:Y:S05]  /*f0c0*/  @!P6 BRA `(.L_x_15021) ;  /* 0x000000000004e947 */ /* 0x000fea0003800000 */
[----:B------:R-:W-:Y:S01]  /*f0d0*/  BPT.TRAP 0x1 ;  /* 0x000000040000795c */ /* 0x000fe20000300000 */
.L_x_15021:
[----:B------:R-:W3:Y:S01]  /*f0e0*/  LDL R2, [R1+0x4] ;  /* 0x0000040001027983 */ /* 0x000ee20000100800 */
[----:B------:R-:W-:Y:S01]  /*f0f0*/  BSSY B0, `(.L_x_15022) ;  /* 0x0000003000007945 */ /* 0x000fe20003800000 */
[----:B---3--:R-:W3:Y:S03]  /*f100*/  SYNCS.PHASECHK.TRANS64.TRYWAIT P0, [R0+URZ+0x13240], R2 ;  /* 0x01324002000075a7 */ /* 0x008ee6000800017f */
[----:B---3--:R-:W-:Y:S05]  /*f110*/  @!P0 BRA `(.L_x_15023) ;  /* 0x0000004000008947 */ /* 0x008fea0003800000 */
.L_x_15101:
[----:B------:R-:W-:Y:S05]  /*f120*/  BSYNC B0 ;  /* 0x0000000000007941 */ /* 0x000fea0003800000 */
.L_x_15022:
[----:B------:R-:W4:Y:S01]  /*f130*/  LDL R11, [R1+0x14] ;  /* 0x00001400010b7983 */ /* 0x000f220000100800 */
[----:B------:R-:W-:Y:S01]  /*f140*/  ULDC.64 UR4, c[0x0][0x300] ;  /* 0x0000c00000047ab9 */ /* 0x000fe20000000a00 */
[----:B------:R-:W-:Y:S02]  /*f150*/  ULDC.64 UR6, c[0x0][0x310] ;  /* 0x0000c40000067ab9 */ /* 0x000fe40000000a00 */
[----:B------:R0:W5:Y:S01]  /*f160*/  LDL R18, [R1+0x8] ;  /* 0x0000080001127983 */ /* 0x0001620000100800 */
[----:B------:R-:W-:Y:S02]  /*f170*/  IMAD R9, R28, UR4, RZ ;  /* 0x000000041c097c24 */ /* 0x000fe4000f8e02ff */
[----:B---3--:R-:W-:-:S04]  /*f180*/  IMAD.WIDE.U32 R2, R8, UR4, RZ ;  /* 0x0000000408027c25 */ /* 0x008fc8000f8e00ff */
[----:B------:R-:W-:Y:S02]  /*f190*/  IMAD R9, R8, UR5, R9 ;  /* 0x0000000508097c24 */ /* 0x000fe4000f8e0209 */
[----:B------:R-:W-:Y:S02]  /*f1a0*/  IMAD R29, R29, UR6, RZ ;  /* 0x000000061d1d7c24 */ /* 0x000fe4000f8e02ff */
[----:B------:R-:W-:Y:S02]  /*f1b0*/  IMAD.IADD R3, R3, 0x1, R9 ;  /* 0x0000000103037824 */ /* 0x000fe400078e0209 */
[C---:B------:R-:W-:Y:S02]  /*f1c0*/  IMAD R29, R7.reuse, UR7, R29 ;  /* 0x00000007071d7c24 */ /* 0x040fe4000f8e021d */
[----:B------:R-:W-:-:S04]  /*f1d0*/  IMAD.WIDE.U32 R2, R7, UR6, R2 ;  /* 0x0000000607027c25 */ /* 0x000fc8000f8e0002 */
[----:B------:R-:W-:Y:S01]  /*f1e0*/  IMAD R7, R26, UR4, RZ ;  /* 0x000000041a077c24 */ /* 0x000fe2000f8e02ff */
[----:B------:R-:W-:Y:S01]  /*f1f0*/  MOV R8, R2 ;  /* 0x0000000200087202 */ /* 0x000fe20000000f00 */
        /* <DEDUP_REMOVED lines=20> */
[----:B------:R-:W0:Y:S01]  /*f340*/  S2R R2, SR_TID.X ;  /* 0x0000000000027919 */ /* 0x000e220000002100 */
[----:B-----5:R-:W-:Y:S01]  /*f350*/  LOP3.LUT P2, RZ, R18, 0x1, RZ, 0xc0, !PT ;  /* 0x0000000112ff7812 */ /* 0x020fe2000784c0ff */
[----:B------:R-:W3:Y:S04]  /*f360*/  SHFL.IDX PT, R3, R6, RZ, 0x1c1f ;  /* 0x001c1fff06037589 */ /* 0x000ee800000e0000 */
[----:B------:R-:W-:Y:S04]  /*f370*/  SHFL.IDX PT, R7, R7, RZ, 0x1c1f ;  /* 0x001c1fff07077589 */ /* 0x000fe800000e0000 */
[----:B------:R-:W-:Y:S01]  /*f380*/  SHFL.IDX PT, R14, R8, RZ, 0x1c1f ;  /* 0x001c1fff080e7589 */ /* 0x000fe200000e0000 */
[----:B0-----:R-:W-:-:S03]  /*f390*/  IMAD.SHL.U32 R9, R2, 0x10, RZ ;  /* 0x0000001002097824 */ /* 0x001fc600078e00ff */
[----:B------:R-:W0:Y:S02]  /*f3a0*/  SHFL.IDX PT, R2, R5, RZ, 0x1c1f ;  /* 0x001c1fff05027589 */ /* 0x000e2400000e0000 */
[----:B------:R-:W-:-:S04]  /*f3b0*/  LOP3.LUT R9, R9, 0x30, RZ, 0xc0, !PT ;  /* 0x0000003009097812 */ /* 0x000fc800078ec0ff */
[----:B---3--:R-:W-:-:S05]  /*f3c0*/  @P5 IADD3 R3, P0, R9, R3, RZ ;  /* 0x0000000309035210 */ /* 0x008fca0007f1e0ff */
[----:B0-----:R-:W-:-:S05]  /*f3d0*/  @P5 IMAD.X R2, RZ, RZ, R2, P0 ;  /* 0x000000ffff025224 */ /* 0x001fca00000e0602 */
[----:B------:R-:W-:-:S04]  /*f3e0*/  @P5 LOP3.LUT R3, R3, R2, RZ, 0x3c, !PT ;  /* 0x0000000203035212 */ /* 0x000fc800078e3cff */
[----:B------:R-:W-:-:S04]  /*f3f0*/  @P5 LOP3.LUT R2, R3, R2, RZ, 0x3c, !PT ;  /* 0x0000000203025212 */ /* 0x000fc800078e3cff */
[----:B------:R-:W-:-:S05]  /*f400*/  @P5 LOP3.LUT R3, R3, R2, RZ, 0x3c, !PT ;  /* 0x0000000203035212 */ /* 0x000fca00078e3cff */
[----:B------:R0:W-:Y:S04]  /*f410*/  @P5 LDGSTS.E.BYPASS.LTC128B.128 [R4+0xe000], desc[UR48][R2.64], !P2 ;  /* 0x0e00000002045fae */ /* 0x0001e8000d101d70 */
[----:B0-----:R-:W0:Y:S04]  /*f420*/  SHFL.IDX PT, R3, R6, 0x1, 0x1c1f ;  /* 0x003c1f0006037f89 */ /* 0x001e2800000e0000 */
[----:B------:R-:W3:Y:S01]  /*f430*/  SHFL.IDX PT, R2, R5, 0x1, 0x1c1f ;  /* 0x003c1f0005027f89 */ /* 0x000ee200000e0000 */
[----:B0-----:R-:W-:-:S05]  /*f440*/  @P4 IADD3 R3, P0, R9, R3, RZ ;  /* 0x0000000309034210 */ /* 0x001fca0007f1e0ff */
[----:B---3--:R-:W-:-:S05]  /*f450*/  @P4 IMAD.X R2, RZ, RZ, R2, P0 ;  /* 0x000000ffff024224 */ /* 0x008fca00000e0602 */
[----:B------:R-:W-:-:S04]  /*f460*/  @P4 LOP3.LUT R3, R3, R2, RZ, 0x3c, !PT ;  /* 0x0000000203034212 */ /* 0x000fc800078e3cff */
[----:B------:R-:W-:-:S04]  /*f470*/  @P4 LOP3.LUT R2, R3, R2, RZ, 0x3c, !PT ;  /* 0x0000000203024212 */ /* 0x000fc800078e3cff */
[----:B------:R-:W-:-:S05]  /*f480*/  @P4 LOP3.LUT R3, R3, R2, RZ, 0x3c, !PT ;  /* 0x0000000203034212 */ /* 0x000fca00078e3cff */
[----:B------:R0:W-:Y:S04]  /*f490*/  @P4 LDGSTS.E.BYPASS.LTC128B.128 [R4+0xe800], desc[UR48][R2.64], !P2 ;  /* 0x0e80000002044fae */ /* 0x0001e8000d101d70 */
[----:B0-----:R-:W0:Y:S04]  /*f4a0*/  SHFL.IDX PT, R3, R6, 0x2, 0x1c1f ;  /* 0x005c1f0006037f89 */ /* 0x001e2800000e0000 */
[----:B------:R-:W3:Y:S04]  /*f4b0*/  SHFL.IDX PT, R2, R5, 0x2, 0x1c1f ;  /* 0x005c1f0005027f89 */ /* 0x000ee800000e0000 */
[----:B------:R-:W4:Y:S04]  /*f4c0*/  SHFL.IDX PT, R6, R6, 0x3, 0x1c1f ;  /* 0x007c1f0006067f89 */ /* 0x000f2800000e0000 */
[----:B------:R-:W1:Y:S01]  /*f4d0*/  SHFL.IDX PT, R5, R5, 0x3, 0x1c1f ;  /* 0x007c1f0005057f89 */ /* 0x000e6200000e0000 */
[----:B0-----:R-:W-:-:S05]  /*f4e0*/  @P3 IADD3 R3, P0, R9, R3, RZ ;  /* 0x0000000309033210 */ /* 0x001fca0007f1e0ff */
[----:B---3--:R-:W-:-:S05]  /*f4f0*/  @P3 IMAD.X R2, RZ, RZ, R2, P0 ;  /* 0x000000ffff023224 */ /* 0x008fca00000e0602 */
[----:B------:R-:W-:-:S04]  /*f500*/  @P3 LOP3.LUT R3, R3, R2, RZ, 0x3c, !PT ;  /* 0x0000000203033212 */ /* 0x000fc800078e3cff */
[----:B------:R-:W-:-:S04]  /*f510*/  @P3 LOP3.LUT R2, R3, R2, RZ, 0x3c, !PT ;  /* 0x0000000203023212 */ /* 0x000fc800078e3cff */
[----:B------:R-:W-:-:S05]  /*f520*/  @P3 LOP3.LUT R3, R3, R2, RZ, 0x3c, !PT ;  /* 0x0000000203033212 */ /* 0x000fca00078e3cff */
[----:B------:R4:W-:Y:S02]  /*f530*/  @P3 LDGSTS.E.BYPASS.LTC128B.128 [R4+0xf000], desc[UR48][R2.64], !P2 ;  /* 0x0f00000002043fae */ /* 0x0009e4000d101d70 */
[----:B----4-:R-:W-:-:S05]  /*f540*/  @P1 IADD3 R2, P0, R9, R6, RZ ;  /* 0x0000000609021210 */ /* 0x010fca0007f1e0ff */
[----:B-1----:R-:W-:-:S05]  /*f550*/  @P1 IMAD.X R3, RZ, RZ, R5, P0 ;  /* 0x000000ffff031224 */ /* 0x002fca00000e0605 */
[----:B------:R0:W-:Y:S03]  /*f560*/  @P1 LDGSTS.E.BYPASS.LTC128B.128 [R4+0xf800], desc[UR48][R2.64], !P2 ;  /* 0x0f80000002041fae */ /* 0x0001e6000d101d70 */
.L_x_15113:
[----:B------:R-:W-:Y:S01]  /*f570*/  LOP3.LUT P0, RZ, R18, 0x20, RZ, 0xc0, !PT ;  /* 0x0000002012ff7812 */ /* 0x000fe2000780c0ff */
[----:B------:R-:W-:-:S12]  /*f580*/  BSSY B0, `(.L_x_15025) ;  /* 0x000000c000007945 */ /* 0x000fd80003800000 */
[----:B------:R-:W-:Y:S05]  /*f590*/  @!P0 BRA `(.L_x_15026) ;  /* 0x0000000000288947 */ /* 0x000fea0003800000 */
[----:B0-----:R-:W0:Y:S01]  /*f5a0*/  S2R R2, SR_TID.X ;  /* 0x0000000000027919 */ /* 0x001e220000002100 */
[----:B------:R-:W-:Y:S02]  /*f5b0*/  LOP3.LUT P1, RZ, R18, 0x1, RZ, 0xc0, !PT ;  /* 0x0000000112ff7812 */ /* 0x000fe4000782c0ff */
[----:B0-----:R-:W-:-:S04]  /*f5c0*/  SHF.L.U32 R2, R2, 0x4, RZ ;  /* 0x0000000402027819 */ /* 0x001fc800000006ff */
[----:B------:R-:W-:-:S04]  /*f5d0*/  LOP3.LUT R2, R2, 0x30, RZ, 0xc0, !PT ;  /* 0x0000003002027812 */ /* 0x000fc800078ec0ff */
[----:B------:R-:W-:-:S05]  /*f5e0*/  IADD3 R2, P0, R2, R14, RZ ;  /* 0x0000000e02027210 */ /* 0x000fca0007f1e0ff */
[----:B------:R-:W-:-:S05]  /*f5f0*/  IMAD.X R3, RZ, RZ, R7, P0 ;  /* 0x000000ffff037224 */ /* 0x000fca00000e0607 */
[----:B------:R-:W-:Y:S01]  /*f600*/  @!PT LDS RZ, [RZ] ;  /* 0x00000000fffff984 */ /* 0x000fe20000000800 */
[----:B------:R-:W-:Y:S01]  /*f610*/  @!PT LDS RZ, [RZ] ;  /* 0x00000000fffff984 */ /* 0x000fe20000000800 */
[----:B------:R-:W-:Y:S01]  /*f620*/  @!PT LDS RZ, [RZ] ;  /* 0x00000000fffff984 */ /* 0x000fe20000000800 */
[----:B------:R1:W-:Y:S03]  /*f630*/  LDGSTS.E.BYPASS.LTC128B.128 [R4+0x10000], desc[UR48][R2.64], !P1 ;  /* 0x1000000002047fae */ /* 0x0003e6000c901d70 */
.L_x_15026:
[----:B------:R-:W-:Y:S05]  /*f640*/  BSYNC B0 ;  /* 0x0000000000007941 */ /* 0x000fea0003800000 */
.L_x_15025:
[----:B------:R-:W-:Y:S01]  /*f650*/  NOP ;  /* 0x0000000000007918 */ /* 0x000fe20000000000 */
[----:B------:R-:W-:-:S13]  /*f660*/  PLOP3.LUT P0, PT, PT, PT, PT, 0x80, 0x0 ;  /* 0x000000000000781c */ /* 0x000fda0003f0f070 */
.L_x_15027:
        /* <DEDUP_REMOVED lines=11> */
.L_x_15028:
[----:B------:R0:W-:Y:S02]  /*f720*/  SYNCS.ARRIVE.TRANS64.A1T0 RZ, [R0+URZ+0x13230], RZ ;  /* 0x013230ff00ff79a7 */ /* 0x0001e4000810003f */
[----:B------:R-:W-:Y:S05]  /*f730*/  WARPSYNC.ALL ;  /* 0x0000000000007948 */ /* 0x000fea0003800000 */
[----:B------:R-:W-:Y:S01]  /*f740*/  BSSY B6, `(.L_x_15029) ;  /* 0x0000015000067945 */ /* 0x000fe20003800000 */
[----:B0-2---:R-:W-:Y:S01]  /*f750*/  VIADD R0, R16, 0xb000 ;  /* 0x0000b00010007836 */ /* 0x005fe20000000000 */
        /* <DEDUP_REMOVED lines=19> */
.L_x_15030:
[----:B------:R-:W-:Y:S05]  /*f890*/  BSYNC B6 ;  /* 0x0000000000067941 */ /* 0x000fea0003800000 */
.L_x_15029:
[----:B------:R-:W0:Y:S01]  /*f8a0*/  S2R R2, SR_TID.X ;  /* 0x0000000000027919 */ /* 0x000e220000002100 */
[----:B------:R-:W2:Y:S04]  /*f8b0*/  LDL R20, [R1+0x8] ;  /* 0x0000080001147983 */ /* 0x000ea80000100800 */
[----:B------:R1:W5:Y:S01]  /*f8c0*/  LDL R8, [R1+0x2c] ;  /* 0x00002c0001087983 */ /* 0x0003620000100800 */
[----:B------:R-:W-:Y:S01]  /*f8d0*/  UISETP.NE.AND UP0, UPT, UR50, URZ, UPT ;  /* 0x0000003f3200728c */ /* 0x000fe2000bf05270 */
[----:B------:R-:W-:Y:S01]  /*f8e0*/  IMAD.U32 R6, RZ, RZ, UR43 ;  /* 0x0000002bff067e24 */ /* 0x000fe2000f8e00ff */
[----:B------:R-:W-:Y:S01]  /*f8f0*/  R2UR UR7, R17 ;  /* 0x00000000110772ca */ /* 0x000fe200000e0000 */
[----:B------:R-:W-:Y:S01]  /*f900*/  ULDC.64 UR8, c[0x0][0x2d8] ;  /* 0x0000b60000087ab9 */ /* 0x000fe20000000a00 */
[----:B------:R-:W-:Y:S01]  /*f910*/  ULDC UR12, c[0x0][0x448] ;  /* 0x00011200000c7ab9 */ /* 0x000fe20000000800 */
[----:B------:R-:W-:Y:S01]  /*f920*/  ULDC.64 UR10, c[0x0][0x280] ;  /* 0x0000a000000a7ab9 */ /* 0x000fe20000000a00 */
[----:B0-----:R-:W-:-:S05]  /*f930*/  LOP3.LUT R18, R2, 0x7f, RZ, 0xc0, !PT ;  /* 0x0000007f02127812 */ /* 0x001fca00078ec0ff */
[----:B------:R-:W-:Y:S01]  /*f940*/  @UP0 ULDC UR4, c[0x0][0x44c] ;  /* 0x0001130000040ab9 */ /* 0x000fe20000000800 */
[----:B------:R-:W-:Y:S01]  /*f950*/  @UP0 ULDC UR13, c[0x0][0x44c] ;  /* 0x00011300000d0ab9 */ /* 0x000fe20000000800 */
[----:B------:R-:W-:Y:S02]  /*f960*/  SHF.R.U32.HI R19, RZ, 0x2, R18 ;  /* 0x00000002ff137819 */ /* 0x000fe40000011612 */
[----:B------:R-:W3:Y:S01]  /*f970*/  LDL R18, [R1+0x14] ;  /* 0x0000140001127983 */ /* 0x000ee20000100800 */
[----:B------:R-:W-:Y:S01]  /*f980*/  IMAD.SHL.U32 R2, R2, 0x20, RZ ;  /* 0x0000002002027824 */ /* 0x000fe200078e00ff */
[----:B------:R-:W-:-:S04]  /*f990*/  PLOP3.LUT P0, PT, PT, PT, UP0, 0x80, 0x0 ;  /* 0x000000000000781c */ /* 0x000fc80003f0f008 */
[----:B------:R-:W-:-:S05]  /*f9a0*/  LOP3.LUT R2, R19, 0x60, R2, 0xf8, !PT ;  /* 0x0000006013027812 */ /* 0x000fca00078ef802 */
[----:B------:R-:W-:-:S04]  /*f9b0*/  IMAD R6, R6, 0xc0, R2 ;  /* 0x000000c006067824 */ /* 0x000fc800078e0202 */
        /* <DEDUP_REMOVED lines=8> */
[----:B------:R-:W0:Y:S02]  /*fa40*/  S2R R19, SR_TID.X ;  /* 0x0000000000137919 */ /* 0x000e240000002100 */
[----:B0-----:R-:W-:-:S05]  /*fa50*/  IMAD.SHL.U32 R9, R19, 0x10, RZ ;  /* 0x0000001013097824 */ /* 0x001fca00078e00ff */
        /* <DEDUP_REMOVED lines=12> */
[----:B------:R-:W-:Y:S01]  /*fb20*/  IMAD R3, R0, UR8, RZ ;  /* 0x0000000800037c24 */ /* 0x000fe2000f8e02ff */
[----:B------:R-:W-:Y:S01]  /*fb30*/  MOV R5, UR8 ;  /* 0x0000000800057c02 */ /* 0x000fe20008000f00 */
[----:B------:R-:W-:Y:S01]  /*fb40*/  IMAD.MOV R0, RZ, RZ, -R2 ;  /* 0x000000ffff007224 */ /* 0x000fe200078e0a02 */
[----:B------:R-:W-:Y:S01]  /*fb50*/  ULDC.64 UR6, c[0x0][0x2c8] ;  /* 0x0000b20000067ab9 */ /* 0x000fe20000000a00 */
        /* <DEDUP_REMOVED lines=32> */
[----:B--2---:R-:W-:Y:S02]  /*fd60*/  LOP3.LUT P5, RZ, R20, 0x40, RZ, 0xc0, !PT ;  /* 0x0000004014ff7812 */ /* 0x004fe400078ac0ff */
[----:B------:R-:W-:Y:S01]  /*fd70*/  SHF.R.U32.HI R10, RZ, 0x2, R18 ;  /* 0x00000002ff0a7819 */ /* 0x000fe20000011612 */
[----:B-1----:R-:W-:Y:S10]  /*fd80*/  BRA.DIV UR4, `(.L_x_15031) ;  /* 0x0000003a04887947 */ /* 0x002ff4000b800000 */
[----:B------:R-:W0:Y:S01]  /*fd90*/  SHFL.IDX PT, R3, R0, RZ, 0x1c1f ;  /* 0x001c1fff00037589 */ /* 0x000e2200000e0000 */
[----:B------:R-:W-:-:S03]  /*fda0*/  MOV R6, UR43 ;  /* 0x0000002b00067c02 */ /* 0x000fc60008000f00 */
[----:B------:R-:W1:Y:S02]  /*fdb0*/  SHFL.IDX PT, R2, R4, RZ, 0x1c1f ;  /* 0x001c1fff04027589 */ /* 0x000e6400000e0000 */
[----:B------:R-:W-:Y:S02]  /*fdc0*/  IMAD R6, R6, 0xc0, R10 ;  /* 0x000000c006067824 */ /* 0x000fe400078e020a */
[----:B------:R-:W-:Y:S03]  /*fdd0*/  SHFL.IDX PT, R14, R5, 0x1, 0x1c1f ;  /* 0x003c1f00050e7f89 */ /* 0x000fe600000e0000 */
[----:B------:R-:W-:-:S13]  /*fde0*/  ISETP.GE.AND P1, PT, R6, UR37, PT ;  /* 0x0000002506007c0c */ /* 0x000fda000bf26270 */
[----:B0-----:R-:W-:-:S05]  /*fdf0*/  @!P1 IADD3 R3, P0, R9, R3, RZ ;  /* 0x0000000309039210 */ /* 0x001fca0007f1e0ff */
[----:B-1----:R-:W-:-:S05]  /*fe00*/  @!P1 IMAD.X R2, RZ, RZ, R2, P0 ;  /* 0x000000ffff029224 */ /* 0x002fca00000e0602 */
[----:B------:R-:W-:-:S04]  /*fe10*/  @!P1 LOP3.LUT R3, R3, R2, RZ, 0x3c, !PT ;  /* 0x0000000203039212 */ /* 0x000fc800078e3cff */
[----:B------:R-:W-:-:S04]  /*fe20*/  @!P1 LOP3.LUT R2, R3, R2, RZ, 0x3c, !PT ;  /* 0x0000000203029212 */ /* 0x000fc800078e3cff */
[----:B------:R-:W-:-:S05]  /*fe30*/  @!P1 LOP3.LUT R3, R3, R2, RZ, 0x3c, !PT ;  /* 0x0000000203039212 */ /* 0x000fca00078e3cff */
[----:B-----5:R0:W-:Y:S02]  /*fe40*/  @!P1 LDGSTS.E.BYPASS.LTC128B.128 [R8+0xb000], desc[UR48][R2.64], !P5 ;  /* 0x0b00000002089fae */ /* 0x0201e4000e901d70 */
[----:B0-----:R-:W-:Y:S02]  /*fe50*/  VIADD R2, R6, 0x20 ;  /* 0x0000002006027836 */ /* 0x001fe40000000000 */
        /* <DEDUP_REMOVED lines=22> */
[----:B------:R-:W-:-:S13]  /*ffc0*/  ISETP.GE.AND P1, PT, R2, UR37, PT ;  /* 0x0000002502007c0c */ /* 0x000fda000bf26270 */
[----:B------:R-:W-:-:S05]  /*ffd0*/  @!P1 IADD3 R0, P0, R9, R0, RZ ;  /* 0x0000000009009210 */ /* 0x000fca0007f1e0ff */
[----:B--2---:R-:W-:-:S05]  /*ffe0*/  @!P1 IMAD.X R2, RZ, RZ, R4, P0 ;  /* 0x000000ffff029224 */ /* 0x004fca00000e0604 */
[----:B------:R-:W-:Y:S01]  /*fff0*/  @!P1 MOV R3, R2 ;  /* 0x0000000200039202 */ /* 0x000fe20000000f00 */
[----:B------:R-:W-:Y:S02]  /*10000*/  @!P1 IMAD.MOV.U32 R2, RZ, RZ, R0 ;  /* 0x000000ffff029224 */ /* 0x000fe400078e0000 */
[----:B------:R-:W-:Y:S04]  /*10010*/  SHFL.IDX PT, R0, R7, RZ, 0x1c1f ;  /* 0x001c1fff07007589 */ /* 0x000fe800000e0000 */
[----:B------:R0:W-:Y:S04]  /*10020*/  @!P1 LDGSTS.E.BYPASS.LTC128B.128 [R8+0xc800], desc[UR48][R2.64], !P5 ;  /* 0x0c80000002089fae */ /* 0x0001e8000e901d70 */
[----:B------:R-:W-:Y:S04]  /*10030*/  SHFL.IDX PT, R7, R7, 0x1, 0x1c1f ;  /* 0x003c1f0007077f89 */ /* 0x000fe800000e0000 */
[----:B0-----:R-:W0:Y:S01]  /*10040*/  SHFL.IDX PT, R2, R5, RZ, 0x1c1f ;  /* 0x001c1fff05027589 */ /* 0x001e2200000e0000 */
[----:B------:R-:W-:-:S05]  /*10050*/  VIADD R3, R6, 0x80 ;  /* 0x0000008006037836 */ /* 0x000fca0000000000 */
[----:B------:R-:W-:-:S13]  /*10060*/  ISETP.GE.AND P1, PT, R3, UR37, PT ;  /* 0x0000002503007c0c */ /* 0x000fda000bf26270 */
[----:B0-----:R-:W-:-:S05]  /*10070*/  @!P1 IADD3 R2, P0, R9, R2, RZ ;  /* 0x0000000209029210 */ /* 0x001fca0007f1e0ff */
[----:B------:R-:W-:-:S04]  /*10080*/  @!P1 IMAD.X R0, RZ, RZ, R0, P0 ;  /* 0x000000ffff009224 */ /* 0x000fc800000e0600 */
[----:B------:R-:W-:-:S05]  /*10090*/  @!P1 IMAD.MOV.U32 R3, RZ, RZ, R0 ;  /* 0x000000ffff039224 */ /* 0x000fca00078e0000 */
[----:B------:R0:W-:Y:S02]  /*100a0*/  @!P1 LDGSTS.E.BYPASS.LTC128B.128 [R8+0xd000], desc[UR48][R2.64], !P5 ;  /* 0x0d00000002089fae */ /* 0x0001e4000e901d70 */
.L_x_15126:
[----:B------:R-:W-:-:S05]  /*100b0*/  VIADD R6, R6, 0xa0 ;  /* 0x000000a006067836 */ /* 0x000fca0000000000 */
[----:B------:R-:W-:-:S13]  /*100c0*/  ISETP.GE.AND P0, PT, R6, UR37, PT ;  /* 0x0000002506007c0c */ /* 0x000fda000bf06270 */
[----:B0-----:R-:W-:-:S05]  /*100d0*/  @!P0 IADD3 R2, P1, R9, R14, RZ ;  /* 0x0000000e09028210 */ /* 0x001fca0007f3e0ff */
[----:B------:R-:W-:-:S05]  /*100e0*/  @!P0 IMAD.X R3, RZ, RZ, R7, P1 ;  /* 0x000000ffff038224 */ /* 0x000fca00008e0607 */
[----:B------:R-:W-:Y:S01]  /*100f0*/  @!PT LDS RZ, [RZ] ;  /* 0x00000000fffff984 */ /* 0x000fe20000000800 */
[----:B------:R-:W-:Y:S01]  /*10100*/  @!PT LDS RZ, [RZ] ;  /* 0x00000000fffff984 */ /* 0x000fe20000000800 */
[----:B------:R-:W-:Y:S01]  /*10110*/  @!PT LDS RZ, [RZ] ;  /* 0x00000000fffff984 */ /* 0x000fe20000000800 */
[----:B------:R0:W-:Y:S01]  /*10120*/  @!P0 LDGSTS.E.BYPASS.LTC128B.128 [R8+0xd800], desc[UR48][R2.64], !P5 ;  /* 0x0d80000002088fae */ /* 0x0001e2000e901d70 */
[----:B------:R-:W-:Y:S01]  /*10130*/  PLOP3.LUT P0, PT, PT, PT, PT, 0x80, 0x0 ;  /* 0x000000000000781c */ /* 0x000fe20003f0f070 */
[----:B------:R-:W-:-:S12]  /*10140*/  NOP ;  /* 0x0000000000007918 */ /* 0x000fd80000000000 */
.L_x_15032:
        /* <DEDUP_REMOVED lines=18> */
.L_x_15127:
[----:B------:R-:W-:Y:S05]  /*10270*/  BSYNC B0 ;  /* 0x0000000000007941 */ /* 0x000fea0003800000 */
.L_x_15033:
[----:B------:R-:W-:-:S06]  /*10280*/  UISETP.GE.AND UP0, UPT, UR44, 0x2, UPT ;  /* 0x000000022c00788c */ /* 0x000fcc000bf06270 */
[----:B------:R-:W-:-:S13]  /*10290*/  PLOP3.LUT P0, PT, PT, PT, UP0, 0x40, 0x0 ;  /* 0x000000000000781c */ /* 0x000fda0003f0e808 */
[----:B------:R-:W-:Y:S05]  /*102a0*/  @P0 BRA `(.L_x_15035) ;  /* 0x00000014007c0947 */ /* 0x000fea0003800000 */
[----:B------:R-:W-:Y:S01]  /*102b0*/  UIADD3 UR4, UR44, -0x2, URZ ;  /* 0xfffffffe2c047890 */ /* 0x000fe2000fffe03f */
[----:B------:R1:W5:Y:S04]  /*102c0*/  LDL.LU R21, [R1+0xc] ;  /* 0x00000c0001157983 */ /* 0x0003680000300800 */
[----:B------:R1:W5:Y:S01]  /*102d0*/  LDL.LU R20, [R1] ;  /* 0x0000000001147983 */ /* 0x0003620000300800 */
[----:B------:R-:W-:-:S05]  /*102e0*/  IMAD.U32 R0, RZ, RZ, UR4 ;  /* 0x00000004ff007e24 */ /* 0x000fca000f8e00ff */
[----:B------:R1:W-:Y:S02]  /*102f0*/  STL [R1+0x4], R0 ;  /* 0x0000040001007387 */ /* 0x0003e40000100800 */
.L_x_15055:
        /* <DEDUP_REMOVED lines=31> */
[----:B-1----:R-:W-:Y:S01]  /*104f0*/  @P0 IMAD.HI.U32 R3, R8, R0, RZ ;  /* 0x0000000008030227 */ /* 0x002fe200078e00ff */
[----:B------:R-:W-:-:S03]  /*10500*/  MOV R0, R8 ;  /* 0x0000000800007202 */ /* 0x000fc60000000f00 */
        /* <DEDUP_REMOVED lines=19> */
[----:B-----5:R-:W-:Y:S01]  /*10640*/  VIADD R2, R20, 0x1 ;  /* 0x0000000114027836 */ /* 0x020fe20000000000 */
[----:B------:R-:W-:-:S04]  /*10650*/  IADD3 R0, -R0, RZ, RZ ;  /* 0x000000ff00007210 */ /* 0x000fc80007ffe1ff */
[----:B------:R-:W-:Y:S01]  /*10660*/  ISETP.NE.AND P0, PT, R2, 0x2, PT ;  /* 0x000000020200780c */ /* 0x000fe20003f05270 */
[----:B------:R-:W-:-:S03]  /*10670*/  IMAD R8, R0, UR4, R8 ;  /* 0x0000000400087c24 */ /* 0x000fc6000f8e0208 */
[----:B------:R-:W-:Y:S02]  /*10680*/  SEL R12, R2, RZ, P0 ;  /* 0x000000ff020c7207 */ /* 0x000fe40000000000 */
[----:B------:R-:W-:Y:S01]  /*10690*/  SEL R2, RZ, 0x1, P0 ;  /* 0x00000001ff027807 */ /* 0x000fe20000000000 */
[----:B------:R-:W-:Y:S02]  /*106a0*/  IMAD.MOV.U32 R0, RZ, RZ, R14 ;  /* 0x000000ffff007224 */ /* 0x000fe400078e000e */
[----:B------:R-:W-:Y:S01]  /*106b0*/  VIADD R14, R14, 0xffffffff ;  /* 0xffffffff0e0e7836 */ /* 0x000fe20000000000 */
[----:B------:R-:W-:Y:S01]  /*106c0*/  LOP3.LUT R2, R21, R2, RZ, 0x3c, !PT ;  /* 0x0000000215027212 */ /* 0x000fe200078e3cff */
[----:B------:R0:W-:Y:S01]  /*106d0*/  STL [R1], R12 ;  /* 0x0000000c01007387 */ /* 0x0001e20000100800 */
[----:B------:R-:W-:-:S03]  /*106e0*/  IMAD.U32 R13, RZ, RZ, UR45 ;  /* 0x0000002dff0d7e24 */ /* 0x000fc6000f8e00ff */
[----:B------:R0:W-:Y:S04]  /*106f0*/  STL [R1+0x4], R14 ;  /* 0x0000040e01007387 */ /* 0x0001e80000100800 */
[----:B------:R0:W-:Y:S01]  /*10700*/  STL [R1+0xc], R2 ;  /* 0x00000c0201007387 */ /* 0x0001e20000100800 */
[----:B------:R-:W-:Y:S01]  /*10710*/  ISETP.NE.AND P2, PT, R13, 0x3, PT ;  /* 0x000000030d00780c */ /* 0x000fe20003f45270 */
[----:B------:R-:W-:-:S06]  /*10720*/  IMAD.MOV.U32 R7, RZ, RZ, RZ ;  /* 0x000000ffff077224 */ /* 0x000fcc00078e00ff */
[----:B------:R0:W5:Y:S01]  /*10730*/  @!P1 LDG.E R7, desc[UR48][R10.64] ;  /* 0x000000300a079981 */ /* 0x000162000c1e1900 */
[----:B------:R-:W-:Y:S02]  /*10740*/  ISETP.GT.AND P1, PT, R0, RZ, PT ;  /* 0x000000ff0000720c */ /* 0x000fe40003f24270 */
[----:B--2---:R-:W-:-:S03]  /*10750*/  SHF.R.S32.HI R28, RZ, 0x1f, R4 ;  /* 0x0000001fff1c7819 */ /* 0x004fc60000011404 */
[----:B0-----:R-:W-:Y:S08]  /*10760*/  @!P2 BRA `(.L_x_15036) ;  /* 0x000000000004a947 */ /* 0x001ff00003800000 */
[----:B------:R-:W-:Y:S01]  /*10770*/  BPT.TRAP 0x1 ;  /* 0x000000040000795c */ /* 0x000fe20000300000 */
.L_x_15036:
[----:B------:R-:W-:Y:S01]  /*10780*/  IMAD R0, R12, 0x8, R16 ;  /* 0x000000080c007824 */ /* 0x000fe200078e0210 */
[----:B------:R-:W-:Y:S01]  /*10790*/  SHF.L.U32 R29, R2, 0x1f, RZ ;  /* 0x0000001f021d7819 */ /* 0x000fe200000006ff */
[----:B------:R-:W-:Y:S01]  /*107a0*/  BSSY B0, `(.L_x_15037) ;  /* 0x0000004000007945 */ /* 0x000fe20003800000 */
[----:B------:R-:W-:Y:S02]  /*107b0*/  SHF.R.S32.HI R27, RZ, 0x1f, R9 ;  /* 0x0000001fff1b7819 */ /* 0x000fe40000011409 */
[----:B------:R-:W0:Y:S02]  /*107c0*/  SYNCS.PHASECHK.TRANS64.TRYWAIT P0, [R0+URZ+0x13280], R29 ;  /* 0x0132801d000075a7 */ /* 0x000e24000800017f */
[----:B0-----:R-:W-:Y:S05]  /*107d0*/  @!P0 BRA `(.L_x_15038) ;  /* 0x0000003400ec8947 */ /* 0x001fea0003800000 */
.L_x_15128:
[----:B------:R-:W-:Y:S05]  /*107e0*/  BSYNC B0 ;  /* 0x0000000000007941 */ /* 0x000fea0003800000 */
.L_x_15037:
[----:B------:R-:W2:Y:S01]  /*107f0*/  LDL R2, [R1+0x8] ;  /* 0x0000080001027983 */ /* 0x000ea20000100800 */
[----:B------:R-:W-:Y:S01]  /*10800*/  ULDC.64 UR4, c[0x0][0x328] ;  /* 0x0000ca0000047ab9 */ /* 0x000fe20000000a00 */
[----:B------:R-:W-:Y:S02]  /*10810*/  ULDC.64 UR6, c[0x0][0x338] ;  /* 0x0000ce0000067ab9 */ /* 0x000fe40000000a00 */
[----:B------:R-:W3:Y:S04]  /*10820*/  LDL R6, [R1+0x14] ;  /* 0x0000140001067983 */ /* 0x000ee80000100800 */
[----:B------:R-:W4:Y:S04]  /*10830*/  LDL R12, [R1+0x24] ;  /* 0x00002400010c7983 */ /* 0x000f280000100800 */
[----:B------:R-:W4:Y:S01]  /*10840*/  LDL R11, [R1] ;  /* 0x00000000010b7983 */ /* 0x000f220000100800 */
        /* <DEDUP_REMOVED lines=32> */
[----:B------:R-:W1:Y:S01]  /*10a50*/  S2R R3, SR_TID.X ;  /* 0x0000000000037919 */ /* 0x000e620000002100 */
[----:B------:R-:W-:Y:S01]  /*10a60*/  IMAD.IADD R6, R16, 0x1, R6 ;  /* 0x0000000110067824 */ /* 0x000fe200078e0206 */
        /* <DEDUP_REMOVED lines=16> */
[----:B-1----:R-:W-:-:S04]  /*10b70*/  IADD3 R2, P0, R11, R2, RZ ;  /* 0x000000020b027210 */ /* 0x002fc80007f1e0ff */
[----:B--2---:R-:W-:-:S05]  /*10b80*/  IADD3.X R3, RZ, R3, RZ, P0, !PT ;  /* 0x00000003ff037210 */ /* 0x004fca00007fe4ff */
[----:B------:R1:W-:Y:S04]  /*10b90*/  LDGSTS.E.BYPASS.LTC128B.128 [R6+0x7000], desc[UR48][R2.64], !P2 ;  /* 0x0700000002067fae */ /* 0x0003e8000d101d70 */
[----:B-1----:R-:W1:Y:S02]  /*10ba0*/  SHFL.IDX PT, R2, R5, 0x3, 0x1c1f ;  /* 0x007c1f0005027f89 */ /* 0x002e6400000e0000 */
[----:B-1----:R-:W-:-:S05]  /*10bb0*/  IADD3 R2, P0, R11, R2, RZ ;  /* 0x000000020b027210 */ /* 0x002fca0007f1e0ff */
[----:B------:R-:W-:-:S05]  /*10bc0*/  IMAD.X R3, RZ, RZ, R10, P0 ;  /* 0x000000ffff037224 */ /* 0x000fca00000e060a */
[----:B------:R1:W-:Y:S04]  /*10bd0*/  LDGSTS.E.BYPASS.LTC128B.128 [R6+0x7800], desc[UR48][R2.64], !P2 ;  /* 0x0780000002067fae */ /* 0x0003e8000d101d70 */
[----:B-1----:R1:W2:Y:S02]  /*10be0*/  SHFL.IDX PT, R2, R19, RZ, 0x1c1f ;  /* 0x001c1fff13027589 */ /* 0x0022a400000e0000 */
.L_x_15140:
        /* <DEDUP_REMOVED lines=11> */
.L_x_15040:
        /* <DEDUP_REMOVED lines=11> */
.L_x_15041:
[----:B------:R2:W-:Y:S01]  /*10d50*/  SYNCS.ARRIVE.TRANS64.A1T0 RZ, [R0+URZ+0x13270], RZ ;  /* 0x013270ff00ff79a7 */ /* 0x0005e2000810003f */
[----:B------:R-:W-:Y:S05]  /*10d60*/  @!P3 BRA `(.L_x_15042) ;  /* 0x000000000004b947 */ /* 0x000fea0003800000 */
[----:B------:R-:W-:Y:S01]  /*10d70*/  BPT.TRAP 0x1 ;  /* 0x000000040000795c */ /* 0x000fe20000300000 */
.L_x_15042:
[----:B------:R-:W3:Y:S01]  /*10d80*/  SYNCS.PHASECHK.TRANS64.TRYWAIT P0, [R0+URZ+0x13240], R29 ;  /* 0x0132401d000075a7 */ /* 0x000ee2000800017f */
[----:B------:R-:W-:Y:S04]  /*10d90*/  BSSY B0, `(.L_x_15043) ;  /* 0x0000002000007945 */ /* 0x000fe80003800000 */
[----:B---3--:R-:W-:Y:S05]  /*10da0*/  @!P0 BRA `(.L_x_15044) ;  /* 0x0000003800288947 */ /* 0x008fea0003800000 */
.L_x_15141:
[----:B------:R-:W-:Y:S05]  /*10db0*/  BSYNC B0 ;  /* 0x0000000000007941 */ /* 0x000fea0003800000 */
.L_x_15043:
        /* <DEDUP_REMOVED lines=39> */
[----:B------:R-:W-:Y:S01]  /*11030*/  SHFL.IDX PT, R8, R8, RZ, 0x1c1f ;  /* 0x001c1fff08087589 */ /* 0x000fe200000e0000 */
[----:B----4-:R-:W-:-:S05]  /*11040*/  IADD3 R2, P0, R10, R2, RZ ;  /* 0x000000020a027210 */ /* 0x010fca0007f1e0ff */
[----:B-----5:R-:W-:-:S05]  /*11050*/  IMAD.X R3, RZ, RZ, R3, P0 ;  /* 0x000000ffff037224 */ /* 0x020fca00000e0603 */
        /* <DEDUP_REMOVED lines=13> */
[----:B----4-:R-:W-:-:S04]  /*11130*/  IADD3 R2, P0, R10, R2, RZ ;  /* 0x000000020a027210 */ /* 0x010fc80007f1e0ff */
[----:B------:R-:W-:-:S05]  /*11140*/  IADD3.X R3, RZ, R5, RZ, P0, !PT ;  /* 0x00000005ff037210 */ /* 0x000fca00007fe4ff */
[----:B------:R4:W-:Y:S04]  /*11150*/  LDGSTS.E.BYPASS.LTC128B.128 [R6+0xf800], desc[UR48][R2.64], !P2 ;  /* 0x0f80000002067fae */ /* 0x0009e8000d101d70 */
[----:B----4-:R4:W0:Y:S02]  /*11160*/  SHFL.IDX PT, R2, R7, RZ, 0x1c1f ;  /* 0x001c1fff07027589 */ /* 0x01082400000e0000 */
.L_x_15153:
        /* <DEDUP_REMOVED lines=8> */
.L_x_15046:
        /* <DEDUP_REMOVED lines=11> */
.L_x_15047:
[----:B------:R2:W-:Y:S02]  /*112a0*/  SYNCS.ARRIVE.TRANS64.A1T0 RZ, [R0+URZ+0x13230], RZ ;  /* 0x013230ff00ff79a7 */ /* 0x0005e4000810003f */
[----:B--23--:R-:W-:-:S05]  /*112b0*/  IMAD.U32 R0, RZ, RZ, UR46 ;  /* 0x0000002eff007e24 */ /* 0x00cfca000f8e00ff */
[----:B------:R-:W-:-:S13]  /*112c0*/  ISETP.NE.AND P0, PT, R0, 0x3, PT ;  /* 0x000000030000780c */ /* 0x000fda0003f05270 */
[----:B------:R-:W-:Y:S05]  /*112d0*/  @!P0 BRA `(.L_x_15048) ;  /* 0x0000000000048947 */ /* 0x000fea0003800000 */
[----:B------:R-:W-:Y:S01]  /*112e0*/  BPT.TRAP 0x1 ;  /* 0x000000040000795c */ /* 0x000fe20000300000 */
.L_x_15048:
[----:B------:R-:W-:Y:S01]  /*112f0*/  LOP3.LUT R0, R21, 0x1, RZ, 0x3c, !PT ;  /* 0x0000000115007812 */ /* 0x000fe200078e3cff */
[----:B------:R-:W-:Y:S01]  /*11300*/  IMAD R2, R20, 0x8, R16 ;  /* 0x0000000814027824 */ /* 0x000fe200078e0210 */
[----:B------:R-:W-:Y:S02]  /*11310*/  BSSY B0, `(.L_x_15049) ;  /* 0x0000004000007945 */ /* 0x000fe40003800000 */
[----:B------:R-:W-:-:S04]  /*11320*/  SHF.L.U32 R0, R0, 0x1f, RZ ;  /* 0x0000001f00007819 */ /* 0x000fc800000006ff */
[----:B------:R-:W0:Y:S02]  /*11330*/  SYNCS.PHASECHK.TRANS64.TRYWAIT P2, [R2+URZ+0x13270], R0 ;  /* 0x01327000020075a7 */ /* 0x000e24000804017f */
[----:B0-----:R-:W-:Y:S05]  /*11340*/  @!P2 BRA `(.L_x_15050) ;  /* 0x000000380030a947 */ /* 0x001fea0003800000 */
.L_x_15154:
[----:B------:R-:W-:Y:S05]  /*11350*/  BSYNC B0 ;  /* 0x0000000000007941 */ /* 0x000fea0003800000 */
.L_x_15049:
[----:B------:R-:W-:-:S05]  /*11360*/  IMAD.U32 R3, RZ, RZ, UR45 ;  /* 0x0000002dff037e24 */ /* 0x000fca000f8e00ff */
[----:B------:R-:W-:-:S13]  /*11370*/  ISETP.NE.AND P2, PT, R3, 0x3, PT ;  /* 0x000000030300780c */ /* 0x000fda0003f45270 */
[----:B------:R-:W-:Y:S05]  /*11380*/  @!P2 BRA `(.L_x_15051) ;  /* 0x000000000004a947 */ /* 0x000fea0003800000 */
[----:B------:R-:W-:Y:S01]  /*11390*/  BPT.TRAP 0x1 ;  /* 0x000000040000795c */ /* 0x000fe20000300000 */
.L_x_15051:
[----:B------:R-:W-:Y:S01]  /*113a0*/  SHF.L.U32 R3, R21, 0x1f, RZ ;  /* 0x0000001f15037819 */ /* 0x000fe200000006ff */
[----:B0-----:R-:W-:-:S03]  /*113b0*/  IMAD R0, R20, 0x2800, RZ ;  /* 0x0000280014007824 */ /* 0x001fc600078e02ff */
[----:B------:R-:W0:Y:S02]  /*113c0*/  SYNCS.PHASECHK.TRANS64.TRYWAIT P2, [R2+URZ+0x13260], R3 ;  /* 0x01326003020075a7 */ /* 0x000e24000804017f */
[----:B0-----:R-:W-:Y:S05]  /*113d0*/  @!P2 BRA `(.L_x_15052) ;  /* 0x000000380020a947 */ /* 0x001fea0003800000 */
.L_x_15155:
[----:B0-----:R-:W-:Y:S01]  /*113e0*/  LOP3.LUT R3, R0, R24, RZ, 0xfc, !PT ;  /* 0x0000001800037212 */ /* 0x001fe200078efcff */
[----:B------:R-:W-:Y:S05]  /*113f0*/  WARPSYNC.ALL ;  /* 0x0000000000007948 */ /* 0x000fea0003800000 */
[----:B------:R-:W-:Y:S01]  /*11400*/  IMAD.IADD R5, R16, 0x1, R3 ;  /* 0x0000000110057824 */ /* 0x000fe200078e0203 */
[----:B------:R-:W-:Y:S01]  /*11410*/  LOP3.LUT R3, R0, R23, RZ, 0xfc, !PT ;  /* 0x0000001700037212 */ /* 0x000fe200078efcff */
[----:B------:R-:W-:-:S03]  /*11420*/  IMAD.U32 R12, RZ, RZ, UR45 ;  /* 0x0000002dff0c7e24 */ /* 0x000fc6000f8e00ff */
[----:B------:R-:W-:Y:S01]  /*11430*/  IADD3 R3, R22, R3, RZ ;  /* 0x0000000316037210 */ /* 0x000fe20007ffe0ff */
[----:B----4-:R-:W0:Y:S01]  /*11440*/  LDSM.16.MT88.4 R4, [R5+0x6000] ;  /* 0x006000000504783b */ /* 0x010e220000004200 */
[----:B------:R-:W-:Y:S02]  /*11450*/  ISETP.NE.AND P2, PT, R12, 0x3, PT ;  /* 0x000000030c00780c */ /* 0x000fe40003f45270 */
        /* <DEDUP_REMOVED lines=32> */
[----:B------:R-:W-:-:S04]  /*11660*/  IMAD.IADD R3, R22, 0x1, R3 ;  /* 0x0000000116037824 */ /* 0x000fc800078e0203 */
        /* <DEDUP_REMOVED lines=24> */
.L_x_15053:
[----:B--2---:R2:W-:Y:S01]  /*117f0*/  SYNCS.ARRIVE.TRANS64.A1T0 RZ, [R2+URZ+0x13250], RZ ;  /* 0x013250ff02ff79a7 */ /* 0x0045e2000810003f */
[----:B------:R-:W-:Y:S06]  /*11800*/  BAR.SYNC.DEFER_BLOCKING 0x2, 0x80 ;  /* 0x0082000000007b1d */ /* 0x000fec0000010000 */
[----:B------:R-:W-:Y:S05]  /*11810*/  @!P0 BRA `(.L_x_15054) ;  /* 0x0000000000048947 */ /* 0x000fea0003800000 */
[----:B------:R-:W-:Y:S01]  /*11820*/  BPT.TRAP 0x1 ;  /* 0x000000040000795c */ /* 0x000fe20000300000 */
.L_x_15054:
[----:B0-----:R-:W3:Y:S01]  /*11830*/  LDL R0, [R1+0x20] ;  /* 0x0000200001007983 */ /* 0x001ee20000100800 */
[----:B--2---:R-:W-:-:S03]  /*11840*/  IADD3 R2, R2, 0x13280, RZ ;  /* 0x0001328002027810 */ /* 0x004fc60007ffe0ff */
[----:B------:R2:W5:Y:S04]  /*11850*/  LDL R21, [R1+0xc] ;  /* 0x00000c0001157983 */ /* 0x0005680000100800 */
[----:B------:R2:W5:Y:S01]  /*11860*/  LDL R20, [R1] ;  /* 0x0000000001147983 */ /* 0x0005620000100800 */
[----:B---3--:R-:W-:-:S04]  /*11870*/  PRMT R2, R0, 0x654, R2 ;  /* 0x0000065400027816 */ /* 0x008fc80000000002 */
[----:B------:R2:W-:Y:S01]  /*11880*/  SYNCS.ARRIVE.TRANS64.RED.A1T0 RZ, [R2+URZ], RZ ;  /* 0x000000ff02ff79a7 */ /* 0x0005e2000810043f */
[----:B------:R-:W-:Y:S05]  /*11890*/  @P1 BRA `(.L_x_15055) ;  /* 0xffffffe800981947 */ /* 0x000fea000383ffff */
.L_x_15035:
[----:B------:R-:W3:Y:S01]  /*118a0*/  S2R R0, SR_TID.X ;  /* 0x0000000000007919 */ /* 0x000ee20000002100 */
[----:B------:R-:W-:Y:S01]  /*118b0*/  BSSY B0, `(.L_x_15056) ;  /* 0x0000012000007945 */ /* 0x000fe20003800000 */
[----:B------:R-:W-:Y:S01]  /*118c0*/  IMAD.U32 R6, RZ, RZ, UR46 ;  /* 0x0000002eff067e24 */ /* 0x000fe2000f8e00ff */
[----:B---3--:R-:W-:-:S04]  /*118d0*/  LOP3.LUT R0, R0, 0x7f, RZ, 0xc0, !PT ;  /* 0x0000007f00007812 */ /* 0x008fc800078ec0ff */
[----:B------:R-:W-:-:S13]  /*118e0*/  ISETP.NE.AND P0, PT, R0, RZ, PT ;  /* 0x000000ff0000720c */ /* 0x000fda0003f05270 */
[----:B------:R-:W-:Y:S05]  /*118f0*/  @P0 BRA `(.L_x_15057) ;  /* 0x0000000000340947 */ /* 0x000fea0003800000 */
[----:B------:R-:W3:Y:S01]  /*11900*/  S2R R5, SR_LANEID ;  /* 0x0000000000057919 */ /* 0x000ee20000000000 */
[----:B------:R-:W-:Y:S01]  /*11910*/  VOTEU.ANY UR4, UPT, PT ;  /* 0x0000000000047886 */ /* 0x000fe200038e0100 */
[----:B0-2---:R-:W0:Y:S01]  /*11920*/  LDC.64 R2, c[0x0][0xc80] ;  /* 0x00032000ff027b82 */ /* 0x005e220000000a00 */
[----:B------:R-:W3:Y:S02]  /*11930*/  FLO.U32 R0, UR4 ;  /* 0x0000000400007d00 */ /* 0x000ee400080e0000 */
[----:B---3--:R-:W-:-:S06]  /*11940*/  ISETP.EQ.U32.AND P1, PT, R0, R5, PT ;  /* 0x000000050000720c */ /* 0x008fcc0003f22070 */
[----:B------:R-:W0:Y:S07]  /*11950*/  POPC R5, UR4 ;  /* 0x0000000400057d09 */ /* 0x000e2e0008000000 */
[----:B0-----:R-:W2:Y:S01]  /*11960*/  @P1 ATOMG.E.ADD.STRONG.GPU PT, R3, desc[UR48][R2.64], R5 ;  /* 0x00000005020319a8 */ /* 0x001ea200081ee1f0 */
[----:B------:R-:W0:Y:S02]  /*11970*/  S2R R4, SR_LTMASK ;  /* 0x0000000000047919 */ /* 0x000e240000003900 */
[----:B0-----:R-:W-:-:S04]  /*11980*/  LOP3.LUT R4, R4, UR4, RZ, 0xc0, !PT ;  /* 0x0000000404047c12 */ /* 0x001fc8000f8ec0ff */
[----:B------:R-:W0:Y:S01]  /*11990*/  POPC R7, R4 ;  /* 0x0000000400077309 */ /* 0x000e220000000000 */
[----:B--2---:R-:W0:Y:S02]  /*119a0*/  SHFL.IDX PT, R0, R3, R0, 0x1f ;  /* 0x00001f0003007589 */ /* 0x004e2400000e0000 */
[----:B0-----:R-:W-:-:S05]  /*119b0*/  IADD3 R0, R0, UR47, R7 ;  /* 0x0000002f00007c10 */ /* 0x001fca000fffe007 */
[----:B------:R3:W-:Y:S02]  /*119c0*/  STL [R1+0x28], R0 ;  /* 0x0000280001007387 */ /* 0x0007e40000100800 */
.L_x_15057:
[----:B------:R-:W-:Y:S05]  /*119d0*/  BSYNC B0 ;  /* 0x0000000000007941 */ /* 0x000fea0003800000 */
.L_x_15056:
[----:B------:R-:W-:-:S13]  /*119e0*/  ISETP.NE.AND P1, PT, R6, 0x3, PT ;  /* 0x000000030600780c */ /* 0x000fda0003f25270 */
[----:B------:R-:W-:Y:S05]  /*119f0*/  @!P1 BRA `(.L_x_15058) ;  /* 0x0000000000049947 */ /* 0x000fea0003800000 */
[----:B------:R-:W-:Y:S01]  /*11a00*/  BPT.TRAP 0x1 ;  /* 0x000000040000795c */ /* 0x000fe20000300000 */
.L_x_15058:
[----:B--2---:R-:W0:Y:S04]  /*11a10*/  LDL R2, [R1+0xc] ;  /* 0x00000c0001027983 */ /* 0x004e280000100800 */
[----:B---3--:R-:W2:Y:S01]  /*11a20*/  LDL R0, [R1] ;  /* 0x0000000001007983 */ /* 0x008ea20000100800 */
[----:B------:R-:W-:Y:S01]  /*11a30*/  BSSY B0, `(.L_x_15059) ;  /* 0x0000006000007945 */ /* 0x000fe20003800000 */
[----:B0-----:R-:W-:-:S04]  /*11a40*/  LOP3.LUT R3, R2, 0x1, RZ, 0x3c, !PT ;  /* 0x0000000102037812 */ /* 0x001fc800078e3cff */
[----:B------:R-:W-:Y:S01]  /*11a50*/  SHF.L.U32 R3, R3, 0x1f, RZ ;  /* 0x0000001f03037819 */ /* 0x000fe200000006ff */
[----:B--2---:R-:W-:-:S04]  /*11a60*/  IMAD R0, R0, 0x8, R16 ;  /* 0x0000000800007824 */ /* 0x004fc800078e0210 */
[----:B------:R-:W0:Y:S02]  /*11a70*/  SYNCS.PHASECHK.TRANS64.TRYWAIT P2, [R0+URZ+0x13270], R3 ;  /* 0x01327003000075a7 */ /* 0x000e24000804017f */
[----:B0-----:R-:W-:Y:S05]  /*11a80*/  @!P2 BRA `(.L_x_15060) ;  /* 0x000000300088a947 */ /* 0x001fea0003800000 */
.L_x_15156:
[----:B------:R-:W-:Y:S05]  /*11a90*/  BSYNC B0 ;  /* 0x0000000000007941 */ /* 0x000fea0003800000 */
.L_x_15059:
[----:B------:R-:W-:-:S05]  /*11aa0*/  IMAD.U32 R2, RZ, RZ, UR45 ;  /* 0x0000002dff027e24 */ /* 0x000fca000f8e00ff */
[----:B------:R-:W-:-:S13]  /*11ab0*/  ISETP.NE.AND P2, PT, R2, 0x3, PT ;  /* 0x000000030200780c */ /* 0x000fda0003f45270 */
[----:B------:R-:W-:Y:S05]  /*11ac0*/  @!P2 BRA `(.L_x_15061) ;  /* 0x000000000004a947 */ /* 0x000fea0003800000 */
[----:B------:R-:W-:Y:S01]  /*11ad0*/  BPT.TRAP 0x1 ;  /* 0x000000040000795c */ /* 0x000fe20000300000 */
.L_x_15061:
[----:B------:R-:W0:Y:S02]  /*11ae0*/  LDL R2, [R1+0xc] ;  /* 0x00000c0001027983 */ /* 0x000e240000100800 */
[----:B0-----:R-:W-:-:S04]  /*11af0*/  SHF.L.U32 R3, R2, 0x1f, RZ ;  /* 0x0000001f02037819 */ /* 0x001fc800000006ff */
[----:B------:R-:W0:Y:S02]  /*11b00*/  SYNCS.PHASECHK.TRANS64.TRYWAIT P2, [R0+URZ+0x13260], R3 ;  /* 0x01326003000075a7 */ /* 0x000e24000804017f */
[----:B0-----:R-:W-:Y:S05]  /*11b10*/  @!P2 BRA `(.L_x_15062) ;  /* 0x000000300078a947 */ /* 0x001fea0003800000 */
.L_x_15157:
[----:B------:R-:W2:Y:S01]  /*11b20*/  LDL R14, [R1] ;  /* 0x00000000010e7983 */ /* 0x000ea20000100800 */
[----:B------:R-:W-:Y:S05]  /*11b30*/  WARPSYNC.ALL ;  /* 0x0000000000007948 */ /* 0x000fea0003800000 */
[----:B------:R-:W-:-:S05]  /*11b40*/  IMAD.U32 R15, RZ, RZ, UR45 ;  /* 0x0000002dff0f7e24 */ /* 0x000fca000f8e00ff */
[----:B------:R-:W-:Y:S01]  /*11b50*/  ISETP.NE.AND P2, PT, R15, 0x3, PT ;  /* 0x000000030f00780c */ /* 0x000fe20003f45270 */
[----:B--2---:R-:W-:-:S05]  /*11b60*/  IMAD R2, R14, 0x2800, RZ ;  /* 0x000028000e027824 */ /* 0x004fca00078e02ff */
[----:B0-----:R-:W-:-:S05]  /*11b70*/  LOP3.LUT R3, R2, R24, RZ, 0xfc, !PT ;  /* 0x0000001802037212 */ /* 0x001fca00078efcff */
[----:B------:R-:W-:Y:S01]  /*11b80*/  IMAD.IADD R4, R16, 0x1, R3 ;  /* 0x0000000110047824 */ /* 0x000fe200078e0203 */
[----:B------:R-:W-:-:S05]  /*11b90*/  LOP3.LUT R3, R2, R23, RZ, 0xfc, !PT ;  /* 0x0000001702037212 */ /* 0x000fca00078efcff */
[----:B------:R-:W0:Y:S01]  /*11ba0*/  LDSM.16.MT88.4 R4, [R4+0x6000] ;  /* 0x006000000404783b */ /* 0x000e220000004200 */
[----:B------:R-:W-:Y:S02]  /*11bb0*/  IMAD.IADD R12, R22, 0x1, R3 ;  /* 0x00000001160c7824 */ /* 0x000fe400078e0203 */
[----:B------:R-:W-:Y:S01]  /*11bc0*/  VIADD R3, R2, 0x800 ;  /* 0x0000080002037836 */ /* 0x000fe20000000000 */
[C-C-:B0-----:R-:W-:Y:S02]  /*11bd0*/  PRMT R8, R4.reuse, 0x6420, R5.reuse ;  /* 0x0000642004087816 */ /* 0x141fe40000000005 */
[----:B------:R-:W-:Y:S02]  /*11be0*/  PRMT R9, R4, 0x7531, R5 ;  /* 0x0000753104097816 */ /* 0x000fe40000000005 */
[----:B------:R-:W-:Y:S02]  /*11bf0*/  LOP3.LUT R5, R3, R24, RZ, 0xfc, !PT ;  /* 0x0000001803057212 */ /* 0x000fe400078efcff */
[----:B------:R-:W-:-:S02]  /*11c00*/  PRMT R10, R6, 0x6420, R7 ;  /* 0x00006420060a7816 */ /* 0x000fc40000000007 */
[----:B------:R-:W-:Y:S02]  /*11c10*/  PRMT R11, R6, 0x7531, R7 ;  /* 0x00007531060b7816 */ /* 0x000fe40000000007 */
[----:B------:R-:W-:Y:S02]  /*11c20*/  IADD3 R6, R16, R5, RZ ;  /* 0x0000000510067210 */ /* 0x000fe40007ffe0ff */
[----:B------:R-:W-:Y:S01]  /*11c30*/  LOP3.LUT R3, R3, R23, RZ, 0xfc, !PT ;  /* 0x0000001703037212 */ /* 0x000fe200078efcff */
[----:B------:R-:W-:Y:S04]  /*11c40*/  STSM.16.M88.4 [R12], R8 ;  /* 0x000000080c007844 */ /* 0x000fe80000000200 */
[----:B------:R-:W0:Y:S01]  /*11c50*/  LDSM.16.MT88.4 R4, [R6+0x6000] ;  /* 0x006000000604783b */ /* 0x000e220000004200 */
[----:B------:R-:W-:-:S02]  /*11c60*/  IMAD.IADD R13, R22, 0x1, R3 ;  /* 0x00000001160d7824 */ /* 0x000fc400078e0203 */
[----:B------:R-:W-:Y:S01]  /*11c70*/  VIADD R3, R2, 0x1000 ;  /* 0x0000100002037836 */ /* 0x000fe20000000000 */
[C-C-:B0-----:R-:W-:Y:S02]  /*11c80*/  PRMT R8, R4.reuse, 0x6420, R5.reuse ;  /* 0x0000642004087816 */ /* 0x141fe40000000005 */
[----:B------:R-:W-:Y:S02]  /*11c90*/  PRMT R9, R4, 0x7531, R5 ;  /* 0x0000753104097816 */ /* 0x000fe40000000005 */
[C---:B------:R-:W-:Y:S02]  /*11ca0*/  LOP3.LUT R5, R3.reuse, R24, RZ, 0xfc, !PT ;  /* 0x0000001803057212 */ /* 0x040fe400078efcff */
        /* <DEDUP_REMOVED lines=9> */
[----:B0-----:R-:W-:-:S05]  /*11d40*/  LOP3.LUT R13, R2, R23, RZ, 0xfc, !PT ;  /* 0x00000017020d7212 */ /* 0x001fca00078efcff */
[----:B------:R-:W-:Y:S01]  /*11d50*/  IMAD.IADD R13, R22, 0x1, R13 ;  /* 0x00000001160d7824 */ /* 0x000fe200078e020d */
[C-C-:B--2---:R-:W-:Y:S02]  /*11d60*/  PRMT R8, R4.reuse, 0x6420, R5.reuse ;  /* 0x0000642004087816 */ /* 0x144fe40000000005 */
[----:B------:R-:W-:Y:S02]  /*11d70*/  PRMT R9, R4, 0x7531, R5 ;  /* 0x0000753104097816 */ /* 0x000fe40000000005 */
[C---:B------:R-:W-:Y:S02]  /*11d80*/  LOP3.LUT R5, R3.reuse, R24, RZ, 0xfc, !PT ;  /* 0x0000001803057212 */ /* 0x040fe400078efcff */
        /* <DEDUP_REMOVED lines=28> */
.L_x_15063:
[----:B--2---:R2:W-:Y:S01]  /*11f50*/  SYNCS.ARRIVE.TRANS64.A1T0 RZ, [R0+URZ+0x13250], RZ ;  /* 0x013250ff00ff79a7 */ /* 0x0045e2000810003f */
[----:B------:R-:W-:Y:S06]  /*11f60*/  BAR.SYNC.DEFER_BLOCKING 0x2, 0x80 ;  /* 0x0082000000007b1d */ /* 0x000fec0000010000 */
[----:B------:R-:W-:Y:S05]  /*11f70*/  @!P1 BRA `(.L_x_15064) ;  /* 0x0000000000049947 */ /* 0x000fea0003800000 */
[----:B------:R-:W-:Y:S01]  /*11f80*/  BPT.TRAP 0x1 ;  /* 0x000000040000795c */ /* 0x000fe20000300000 */
.L_x_15064:
        /* <DEDUP_REMOVED lines=10> */
[----:B------:R2:W-:Y:S04]  /*12030*/  STL [R1], R0 ;  /* 0x0000000001007387 */ /* 0x0005e80000100800 */
[----:B------:R2:W-:Y:S02]  /*12040*/  STL [R1+0xc], R3 ;  /* 0x00000c0301007387 */ /* 0x0005e40000100800 */
.L_x_15005:
[----:B------:R-:W-:Y:S05]  /*12050*/  BSYNC B7 ;  /* 0x0000000000077941 */ /* 0x000fea0003800000 */
.L_x_15003:
[----:B--2---:R-:W2:Y:S04]  /*12060*/  LDL R3, [R1+0x8] ;  /* 0x0000080001037983 */ /* 0x004ea80000100800 */
[----:B---3--:R3:W5:Y:S04]  /*12070*/  LDL R0, [R1+0x20] ;  /* 0x0000200001007983 */ /* 0x0087680000100800 */
[----:B------:R3:W5:Y:S01]  /*12080*/  LDL R2, [R1+0x28] ;  /* 0x0000280001027983 */ /* 0x0007620000100800 */
[----:B--2---:R-:W-:-:S13]  /*12090*/  LOP3.LUT P1, RZ, R3, 0x80, RZ, 0xc0, !PT ;  /* 0x0000008003ff7812 */ /* 0x004fda000782c0ff */
[----:B---3--:R-:W-:Y:S05]  /*120a0*/  @!P1 BRA `(.L_x_15065) ;  /* 0x0000000000289947 */ /* 0x008fea0003800000 */
[----:B------:R-:W2:Y:S08]  /*120b0*/  S2UR UR4, SR_CgaCtaId ;  /* 0x00000000000479c3 */ /* 0x000eb00000008800 */
[----:B------:R-:W-:Y:S01]  /*120c0*/  BAR.SYNC.DEFER_BLOCKING 0x5, 0x200 ;  /* 0x0148000000007b1d */ /* 0x000fe20000010000 */
[----:B------:R-:W-:Y:S02]  /*120d0*/  MOV R16, 0x400 ;  /* 0x0000040000107802 */ /* 0x000fe40000000f00 */
[----:B--2--5:R-:W-:-:S04]  /*120e0*/  MOV R0, UR4 ;  /* 0x0000000400007c02 */ /* 0x024fc80008000f00 */
[----:B------:R-:W-:Y:S01]  /*120f0*/  LEA R16, R0, R16, 0x18 ;  /* 0x0000001000107211 */ /* 0x000fe200078ec0ff */
[----:B------:R-:W-:Y:S04]  /*12100*/  STL [R1+0x20], R0 ;  /* 0x0000200001007387 */ /* 0x000fe80000100800 */
[----:B------:R-:W2:Y:S04]  /*12110*/  LDS R2, [R16+0x132d0] ;  /* 0x0132d00010027984 */ /* 0x000ea80000000800 */
[----:B--2---:R2:W-:Y:S01]  /*12120*/  STL [R1+0x28], R2 ;  /* 0x0000280201007387 */ /* 0x0045e20000100800 */
[----:B------:R-:W-:Y:S06]  /*12130*/  BAR.ARV 0x4, 0x200 ;  /* 0x0108000000007b1d */ /* 0x000fec0000002000 */
[----:B------:R-:W-:Y:S05]  /*12140*/  BRA `(.L_x_15066) ;  /* 0x0000000000287947 */ /* 0x000fea0003800000 */
.L_x_15065:
        /* <DEDUP_REMOVED lines=10> */
.L_x_15066:
[----:B---3--:R-:W3:Y:S01]  /*121f0*/  LDL R0, [R1+0x28] ;  /* 0x0000280001007983 */ /* 0x008ee20000100800 */
[----:B------:R-:W-:Y:S02]  /*12200*/  ULDC UR4, c[0x0][0xc38] ;  /* 0x00030e0000047ab9 */ /* 0x000fe40000000800 */
[----:B---3--:R-:W-:-:S13]  /*12210*/  ISETP.GE.AND P0, PT, R0, UR4, PT ;  /* 0x0000000400007c0c */ /* 0x008fda000bf06270 */
[----:B------:R-:W-:Y:S05]  /*12220*/  @!P0 BRA `(.L_x_15067) ;  /* 0xffffffb400888947 */ /* 0x000fea000383ffff */
.L_x_15000:
        /* <DEDUP_REMOVED lines=12> */
.L_x_15158:
[----:B------:R-:W-:Y:S05]  /*122f0*/  BSYNC B0 ;  /* 0x0000000000007941 */ /* 0x000fea0003800000 */
.L_x_15068:
[----:B------:R-:W-:-:S03]  /*12300*/  UMOV UR4, 0xffffffff ;  /* 0xffffffff00047882 */ /* 0x000fc60000000000 */
[----:B------:R-:W-:Y:S05]  /*12310*/  BRA.DIV UR4, `(.L_x_15070) ;  /* 0x0000002a04a07947 */ /* 0x000fea000b800000 */
[----:B0-----:R-:W0:Y:S02]  /*12320*/  S2R R0, SR_TID.X ;  /* 0x0000000000007919 */ /* 0x001e240000002100 */
[----:B0-----:R-:W-:-:S04]  /*12330*/  SHF.R.U32.HI R0, RZ, 0x5, R0 ;  /* 0x00000005ff007819 */ /* 0x001fc80000011600 */
[----:B------:R-:W-:-:S05]  /*12340*/  LOP3.LUT R0, R0, 0x3, RZ, 0xc0, !PT ;  /* 0x0000000300007812 */ /* 0x000fca00078ec0ff */
[----:B------:R0:W2:Y:S02]  /*12350*/  SHFL.IDX PT, R14, R0, RZ, 0x1f ;  /* 0x00001fff000e7589 */ /* 0x0000a400000e0000 */
.L_x_15161:
[----:B--2---:R-:W-:Y:S01]  /*12360*/  ISETP.NE.AND P0, PT, R14, RZ, PT ;  /* 0x000000ff0e00720c */ /* 0x004fe20003f05270 */
[----:B------:R-:W-:-:S12]  /*12370*/  BSSY B0, `(.L_x_15071) ;  /* 0x000002f000007945 */ /* 0x000fd80003800000 */
[----:B------:R-:W-:Y:S05]  /*12380*/  @P0 BRA `(.L_x_15072) ;  /* 0x0000000000b40947 */ /* 0x000fea0003800000 */
[----:B------:R-:W-:-:S03]  /*12390*/  UMOV UR4, 0xffffffff ;  /* 0xffffffff00047882 */ /* 0x000fc60000000000 */
[----:B------:R-:W-:Y:S05]  /*123a0*/  BRA.DIV UR4, `(.L_x_15073) ;  /* 0x0000002a04b07947 */ /* 0x000fea000b800000 */
[----:B------:R-:W-:-:S13]  /*123b0*/  ELECT P6, URZ, PT ;  /* 0x00000000003f782f */ /* 0x000fda00038c0000 */
.L_x_15164:
[----:B------:R-:W-:Y:S05]  /*123c0*/  @!P6 BRA `(.L_x_15072) ;  /* 0x0000000000a4e947 */ /* 0x000fea0003800000 */
[----:B------:R-:W-:-:S06]  /*123d0*/  ULOP3.LUT UR4, UR39, 0x2, URZ, 0xfc, !UPT ;  /* 0x0000000227047892 */ /* 0x000fcc000f8efc3f */
[----:B0-----:R-:W-:-:S05]  /*123e0*/  IMAD.U32 R0, RZ, RZ, UR4 ;  /* 0x00000004ff007e24 */ /* 0x001fca000f8e00ff */
[----:B------:R-:W-:-:S13]  /*123f0*/  ISETP.NE.AND P0, PT, R0, 0x3, PT ;  /* 0x000000030000780c */ /* 0x000fda0003f05270 */
[----:B------:R-:W-:Y:S05]  /*12400*/  @!P0 BRA `(.L_x_15074) ;  /* 0x0000000000048947 */ /* 0x000fea0003800000 */
[----:B------:R-:W-:Y:S01]  /*12410*/  BPT.TRAP 0x1 ;  /* 0x000000040000795c */ /* 0x000fe20000300000 */
.L_x_15074:
[----:B------:R-:W2:Y:S04]  /*12420*/  LDL R2, [R1+0xc] ;  /* 0x00000c0001027983 */ /* 0x000ea80000100800 */
[----:B------:R-:W3:Y:S01]  /*12430*/  LDL.LU R0, [R1] ;  /* 0x0000000001007983 */ /* 0x000ee20000300800 */
[----:B--2---:R-:W-:Y:S01]  /*12440*/  SHF.L.U32 R3, R2, 0x1f, RZ ;  /* 0x0000001f02037819 */ /* 0x004fe200000006ff */
[C---:B---3--:R-:W-:Y:S02]  /*12450*/  IMAD R4, R0.reuse, 0x8, R5 ;  /* 0x0000000800047824 */ /* 0x048fe400078e0205 */
[----:B------:R-:W-:Y:S02]  /*12460*/  VIADD R0, R0, 0x1 ;  /* 0x0000000100007836 */ /* 0x000fe40000000000 */
[----:B------:R-:W0:Y:S03]  /*12470*/  SYNCS.PHASECHK.TRANS64.TRYWAIT P1, [R4+URZ+0x13240], R3 ;  /* 0x01324003040075a7 */ /* 0x000e26000802017f */
[----:B------:R-:W-:-:S04]  /*12480*/  ISETP.NE.AND P2, PT, R0, 0x2, PT ;  /* 0x000000020000780c */ /* 0x000fc80003f45270 */
[----:B------:R-:W-:Y:S01]  /*12490*/  SEL R2, RZ, 0x1, P2 ;  /* 0x00000001ff027807 */ /* 0x000fe20001000000 */
[----:B0-----:R-:W-:Y:S08]  /*124a0*/  @!P1 BRA `(.L_x_15075) ;  /* 0x0000002800909947 */ /* 0x001ff00003800000 */
.L_x_15165:
[----:B------:R-:W2:Y:S01]  /*124b0*/  LDL.LU R6, [R1+0xc] ;  /* 0x00000c0001067983 */ /* 0x000ea20000300800 */
[----:B------:R-:W-:Y:S02]  /*124c0*/  SEL R0, R0, RZ, P2 ;  /* 0x000000ff00007207 */ /* 0x000fe40001000000 */
[----:B--2---:R-:W-:Y:S01]  /*124d0*/  LOP3.LUT R2, R6, R2, RZ, 0x3c, !PT ;  /* 0x0000000206027212 */ /* 0x004fe200078e3cff */
[----:B------:R-:W-:Y:S06]  /*124e0*/  @!P0 BRA `(.L_x_15076) ;  /* 0x0000000000048947 */ /* 0x000fec0003800000 */
[----:B------:R-:W-:Y:S01]  /*124f0*/  BPT.TRAP 0x1 ;  /* 0x000000040000795c */ /* 0x000fe20000300000 */
.L_x_15076:
[----:B------:R-:W-:Y:S02]  /*12500*/  LEA R5, R0, R5, 0x3 ;  /* 0x0000000500057211 */ /* 0x000fe400078e18ff */
[----:B------:R-:W-:-:S04]  /*12510*/  SHF.L.U32 R0, R2, 0x1f, RZ ;  /* 0x0000001f02007819 */ /* 0x000fc800000006ff */
[----:B------:R-:W2:Y:S02]  /*12520*/  SYNCS.PHASECHK.TRANS64.TRYWAIT P1, [R5+URZ+0x13240], R0 ;  /* 0x01324000050075a7 */ /* 0x000ea4000802017f */
[----:B--2---:R-:W-:Y:S05]  /*12530*/  @!P1 BRA `(.L_x_15077) ;  /* 0x0000002800809947 */ /* 0x004fea0003800000 */
.L_x_15166:
[----:B------:R-:W-:Y:S05]  /*12540*/  @!P0 BRA `(.L_x_15078) ;  /* 0x0000000000048947 */ /* 0x000fea0003800000 */
[----:B------:R-:W-:Y:S01]  /*12550*/  BPT.TRAP 0x1 ;  /* 0x000000040000795c */ /* 0x000fe20000300000 */
.L_x_15078:
[----:B------:R-:W3:Y:S02]  /*12560*/  SYNCS.PHASECHK.TRANS64.TRYWAIT P1, [R4+URZ+0x13260], R3 ;  /* 0x01326003040075a7 */ /* 0x000ee4000802017f */
[----:B---3--:R-:W-:Y:S05]  /*12570*/  @!P1 BRA `(.L_x_15079) ;  /* 0x0000002800849947 */ /* 0x008fea0003800000 */
.L_x_15167:
[----:B------:R-:W-:Y:S05]  /*12580*/  @!P0 BRA `(.L_x_15080) ;  /* 0x0000000000048947 */ /* 0x000fea0003800000 */
[----:B------:R-:W-:Y:S01]  /*12590*/  BPT.TRAP 0x1 ;  /* 0x000000040000795c */ /* 0x000fe20000300000 */
.L_x_15080:
[----:B------:R-:W4:Y:S02]  /*125a0*/  SYNCS.PHASECHK.TRANS64.TRYWAIT P1, [R5+URZ+0x13260], R0 ;  /* 0x01326000050075a7 */ /* 0x000f24000802017f */
[----:B----4-:R-:W-:Y:S05]  /*125b0*/  @!P1 BRA `(.L_x_15081) ;  /* 0x0000002800889947 */ /* 0x010fea0003800000 */
.L_x_15168:
[----:B------:R-:W-:Y:S05]  /*125c0*/  @!P0 BRA `(.L_x_15082) ;  /* 0x0000000000048947 */ /* 0x000fea0003800000 */
[----:B------:R-:W-:Y:S01]  /*125d0*/  BPT.TRAP 0x1 ;  /* 0x000000040000795c */ /* 0x000fe20000300000 */
.L_x_15082:
[----:B------:R-:W5:Y:S02]  /*125e0*/  SYNCS.PHASECHK.TRANS64.TRYWAIT P1, [R4+URZ+0x13280], R3 ;  /* 0x01328003040075a7 */ /* 0x000f64000802017f */
[----:B-----5:R-:W-:Y:S05]  /*125f0*/  @!P1 BRA `(.L_x_15083) ;  /* 0x00000028008c9947 */ /* 0x020fea0003800000 */
.L_x_15169:
[----:B------:R-:W-:Y:S05]  /*12600*/  @!P0 BRA `(.L_x_15084) ;  /* 0x0000000000048947 */ /* 0x000fea0003800000 */
[----:B------:R-:W-:Y:S01]  /*12610*/  BPT.TRAP 0x1 ;  /* 0x000000040000795c */ /* 0x000fe20000300000 */
.L_x_15084:
[----:B------:R0:W0:Y:S02]  /*12620*/  SYNCS.PHASECHK.TRANS64.TRYWAIT P0, [R5+URZ+0x13280], R0 ;  /* 0x01328000050075a7 */ /* 0x000024000800017f */
[----:B0-----:R-:W-:Y:S05]  /*12630*/  @!P0 NANOSLEEP.SYNCS 0x989680 ;  /* 0x009896800000895d */ /* 0x001fea0003900000 */
[----:B------:R-:W0:Y:S02]  /*12640*/  @!P0 SYNCS.PHASECHK.TRANS64 P0, [R5+URZ+0x13280], R0 ;  /* 0x01328000050085a7 */ /* 0x000e24000800007f */
[----:B0-----:R-:W-:Y:S05]  /*12650*/  @!P0 BRA `(.L_x_15084) ;  /* 0xfffffffc00f08947 */ /* 0x001fea000383ffff */
.L_x_15072:
[----:B------:R-:W-:Y:S05]  /*12660*/  BSYNC B0 ;  /* 0x0000000000007941 */ /* 0x000fea0003800000 */
.L_x_15071:
[----:B------:R-:W-:Y:S05]  /*12670*/  EXIT ;  /* 0x000000000000794d */ /* 0x000fea0003800000 */
.L_x_14959:
[----:B0-----:R-:W-:-:S04]  /*12680*/  IMAD.U32 R3, RZ, RZ, UR45 ;  /* 0x0000002dff037e24 */ /* 0x001fc8000f8e00ff */
[----:B------:R0:W1:Y:S03]  /*12690*/  SYNCS.PHASECHK.TRANS64.TRYWAIT P1, [R3+URZ+0x13200], R6 ;  /* 0x01320006030075a7 */ /* 0x000066000802017f */
[----:B-1----:R-:W-:Y:S05]  /*126a0*/  @!P1 NANOSLEEP.SYNCS 0x989680 ;  /* 0x009896800000995d */ /* 0x002fea0003900000 */
[----:B------:R-:W1:Y:S02]  /*126b0*/  @!P1 SYNCS.PHASECHK.TRANS64 P1, [R3+URZ+0x13200], R6 ;  /* 0x01320006030095a7 */ /* 0x000e64000802007f */
[----:B-1----:R-:W-:Y:S05]  /*126c0*/  @!P1 BRA `(.L_x_14959) ;  /* 0xfffffffc00ec9947 */ /* 0x002fea000383ffff */
[----:B------:R-:W-:Y:S05]  /*126d0*/  BRA `(.L_x_15085) ;  /* 0xfffffef000487947 */ /* 0x000fea000383ffff */
.L_x_14963:
[----:B-1----:R1:W2:Y:S02]  /*126e0*/  SYNCS.PHASECHK.TRANS64.TRYWAIT P1, [R2+URZ+0x13230], R3 ;  /* 0x01323003020075a7 */ /* 0x0022a4000802017f */
[----:B--2---:R-:W-:Y:S05]  /*126f0*/  @!P1 NANOSLEEP.SYNCS 0x989680 ;  /* 0x009896800000995d */ /* 0x004fea0003900000 */
[----:B------:R-:W2:Y:S02]  /*12700*/  @!P1 SYNCS.PHASECHK.TRANS64 P1, [R2+URZ+0x13230], R3 ;  /* 0x01323003020095a7 */ /* 0x000ea4000802007f */
[----:B--2---:R-:W-:Y:S05]  /*12710*/  @!P1 BRA `(.L_x_14963) ;  /* 0xfffffffc00f09947 */ /* 0x004fea000383ffff */
[----:B------:R-:W-:Y:S05]  /*12720*/  BRA `(.L_x_14962) ;  /* 0xfffffef000647947 */ /* 0x000fea000383ffff */
.L_x_14969:
[----:B-1----:R-:W-:-:S04]  /*12730*/  IMAD.U32 R8, RZ, RZ, UR22 ;  /* 0x00000016ff087e24 */ /* 0x002fc8000f8e00ff */
[----:B------:R1:W2:Y:S03]  /*12740*/  SYNCS.PHASECHK.TRANS64.TRYWAIT P1, [R8+URZ+0x13230], R7 ;  /* 0x01323007080075a7 */ /* 0x0002a6000802017f */
[----:B--2---:R-:W-:Y:S05]  /*12750*/  @!P1 NANOSLEEP.SYNCS 0x989680 ;  /* 0x009896800000995d */ /* 0x004fea0003900000 */
[----:B------:R-:W2:Y:S02]  /*12760*/  @!P1 SYNCS.PHASECHK.TRANS64 P1, [R8+URZ+0x13230], R7 ;  /* 0x01323007080095a7 */ /* 0x000ea4000802007f */
[----:B--2---:R-:W-:Y:S05]  /*12770*/  @!P1 BRA `(.L_x_14969) ;  /* 0xfffffffc00ec9947 */ /* 0x004fea000383ffff */
[----:B------:R-:W-:Y:S05]  /*12780*/  BRA `(.L_x_14968) ;  /* 0xffffff24009c7947 */ /* 0x000fea000383ffff */
.L_x_14973:
[----:B-1----:R-:W-:-:S04]  /*12790*/  IMAD.U32 R8, RZ, RZ, UR11 ;  /* 0x0000000bff087e24 */ /* 0x002fc8000f8e00ff */
[----:B------:R1:W2:Y:S03]  /*127a0*/  SYNCS.PHASECHK.TRANS64.TRYWAIT P1, [R8+URZ+0x13250], R7 ;  /* 0x01325007080075a7 */ /* 0x0002a6000802017f */
[----:B--2---:R-:W-:Y:S05]  /*127b0*/  @!P1 NANOSLEEP.SYNCS 0x989680 ;  /* 0x009896800000995d */ /* 0x004fea0003900000 */
[----:B------:R-:W2:Y:S02]  /*127c0*/  @!P1 SYNCS.PHASECHK.TRANS64 P1, [R8+URZ+0x13250], R7 ;  /* 0x01325007080095a7 */ /* 0x000ea4000802007f */
[----:B--2---:R-:W-:Y:S05]  /*127d0*/  @!P1 BRA `(.L_x_14973) ;  /* 0xfffffffc00ec9947 */ /* 0x004fea000383ffff */
[----:B------:R-:W-:Y:S05]  /*127e0*/  BRA `(.L_x_14972) ;  /* 0xffffff2800a87947 */ /* 0x000fea000383ffff */
.L_x_14981:
[----:B-1----:R-:W-:-:S04]  /*127f0*/  IMAD.U32 R8, RZ, RZ, UR21 ;  /* 0x00000015ff087e24 */ /* 0x002fc8000f8e00ff */
[----:B------:R1:W2:Y:S03]  /*12800*/  SYNCS.PHASECHK.TRANS64.TRYWAIT P1, [R8+URZ+0x13230], R7 ;  /* 0x01323007080075a7 */ /* 0x0002a6000802017f */
[----:B--2---:R-:W-:Y:S05]  /*12810*/  @!P1 NANOSLEEP.SYNCS 0x989680 ;  /* 0x009896800000995d */ /* 0x004fea0003900000 */
[----:B------:R-:W2:Y:S02]  /*12820*/  @!P1 SYNCS.PHASECHK.TRANS64 P1, [R8+URZ+0x13230], R7 ;  /* 0x01323007080095a7 */ /* 0x000ea4000802007f */
[----:B--2---:R-:W-:Y:S05]  /*12830*/  @!P1 BRA `(.L_x_14981) ;  /* 0xfffffffc00ec9947 */ /* 0x004fea000383ffff */
[----:B------:R-:W-:Y:S05]  /*12840*/  BRA `(.L_x_14980) ;  /* 0xffffff5c007c7947 */ /* 0x000fea000383ffff */
.L_x_14985:
[----:B-1----:R-:W-:-:S04]  /*12850*/  IMAD.U32 R8, RZ, RZ, UR11 ;  /* 0x0000000bff087e24 */ /* 0x002fc8000f8e00ff */
[----:B------:R1:W2:Y:S03]  /*12860*/  SYNCS.PHASECHK.TRANS64.TRYWAIT P1, [R8+URZ+0x13250], R7 ;  /* 0x01325007080075a7 */ /* 0x0002a6000802017f */
[----:B--2---:R-:W-:Y:S05]  /*12870*/  @!P1 NANOSLEEP.SYNCS 0x989680 ;  /* 0x009896800000995d */ /* 0x004fea0003900000 */
[----:B------:R-:W2:Y:S02]  /*12880*/  @!P1 SYNCS.PHASECHK.TRANS64 P1, [R8+URZ+0x13250], R7 ;  /* 0x01325007080095a7 */ /* 0x000ea4000802007f */
[----:B--2---:R-:W-:Y:S05]  /*12890*/  @!P1 BRA `(.L_x_14985) ;  /* 0xfffffffc00ec9947 */ /* 0x004fea000383ffff */
[----:B------:R-:W-:Y:S05]  /*128a0*/  BRA `(.L_x_14984) ;  /* 0xffffff6000887947 */ /* 0x000fea000383ffff */
.L_x_14992:
[----:B-1----:R-:W-:-:S04]  /*128b0*/  IMAD.U32 R5, RZ, RZ, UR14 ;  /* 0x0000000eff057e24 */ /* 0x002fc8000f8e00ff */
[----:B------:R1:W2:Y:S03]  /*128c0*/  SYNCS.PHASECHK.TRANS64.TRYWAIT P1, [R5+URZ+0x13250], R0 ;  /* 0x01325000050075a7 */ /* 0x0002a6000802017f */
[----:B--2---:R-:W-:Y:S05]  /*128d0*/  @!P1 NANOSLEEP.SYNCS 0x989680 ;  /* 0x009896800000995d */ /* 0x004fea0003900000 */
[----:B------:R-:W2:Y:S02]  /*128e0*/  @!P1 SYNCS.PHASECHK.TRANS64 P1, [R5+URZ+0x13250], R0 ;  /* 0x01325000050095a7 */ /* 0x000ea4000802007f */
[----:B--2---:R-:W-:Y:S05]  /*128f0*/  @!P1 BRA `(.L_x_14992) ;  /* 0xfffffffc00ec9947 */ /* 0x004fea000383ffff */
[----:B------:R-:W-:Y:S05]  /*12900*/  BRA `(.L_x_14991) ;  /* 0xffffff8800487947 */ /* 0x000fea000383ffff */
.L_x_15014:
        /* <DEDUP_REMOVED lines=10> */
.L_x_15086:
[----:B------:R-:W-:Y:S05]  /*129b0*/  BRA `(.L_x_15087) ;  /* 0xffffffb800bc7947 */ /* 0x000fea000383ffff */
.L_x_15017:
[----:B0-----:R-:W2:Y:S02]  /*129c0*/  LDL R2, [R1+0x4] ;  /* 0x0000040001027983 */ /* 0x001ea40000100800 */
[----:B--2---:R0:W2:Y:S02]  /*129d0*/  SYNCS.PHASECHK.TRANS64.TRYWAIT P0, [R0+URZ+0x13280], R2 ;  /* 0x01328002000075a7 */ /* 0x0040a4000800017f */
[----:B--2---:R-:W-:Y:S05]  /*129e0*/  @!P0 NANOSLEEP.SYNCS 0x989680 ;  /* 0x009896800000895d */ /* 0x004fea0003900000 */
[----:B------:R-:W2:Y:S02]  /*129f0*/  @!P0 SYNCS.PHASECHK.TRANS64 P0, [R0+URZ+0x13280], R2 ;  /* 0x01328002000085a7 */ /* 0x000ea4000800007f */
[----:B--2---:R-:W-:Y:S05]  /*12a00*/  @!P0 BRA `(.L_x_15017) ;  /* 0xfffffffc00ec8947 */ /* 0x004fea000383ffff */
[----:B------:R-:W-:Y:S05]  /*12a10*/  BRA `(.L_x_15088) ;  /* 0xffffffbc00f47947 */ /* 0x000fea000383ffff */
.L_x_15018:
        /* <DEDUP_REMOVED lines=8> */
.L_x_15090:
[----:B------:R-:W-:Y:S05]  /*12aa0*/  BSYNC B0 ;  /* 0x0000000000007941 */ /* 0x000fea0003800000 */
.L_x_15089:
        /* <DEDUP_REMOVED lines=9> */
.L_x_15091:
[----:B------:R-:W-:Y:S01]  /*12b40*/  IMAD.SHL.U32 R18, R18, 0x10, RZ ;  /* 0x0000001012127824 */ /* 0x000fe200078e00ff */
[----:B------:R-:W-:-:S04]  /*12b50*/  MOV R10, R14 ;  /* 0x0000000e000a7202 */ /* 0x000fc80000000f00 */
[----:B------:R-:W-:-:S04]  /*12b60*/  LOP3.LUT R18, R18, 0x30, RZ, 0xc0, !PT ;  /* 0x0000003012127812 */ /* 0x000fc800078ec0ff */
[----:B------:R-:W-:-:S05]  /*12b70*/  IADD3 R18, P0, R18, R10, RZ ;  /* 0x0000000a12127210 */ /* 0x000fca0007f1e0ff */
[----:B------:R-:W-:Y:S02]  /*12b80*/  IMAD.X R19, RZ, RZ, R4, P0 ;  /* 0x000000ffff137224 */ /* 0x000fe400000e0604 */
[----:B------:R-:W-:Y:S02]  /*12b90*/  IMAD.IADD R4, R16, 0x1, R20 ;  /* 0x0000000110047824 */ /* 0x000fe400078e0214 */
        /* <DEDUP_REMOVED lines=9> */
.L_x_15092:
        /* <DEDUP_REMOVED lines=11> */
.L_x_15093:
        /* <DEDUP_REMOVED lines=11> */
.L_x_15094:
        /* <DEDUP_REMOVED lines=10> */
.L_x_15095:
[----:B------:R-:W-:Y:S02]  /*12e30*/  IMAD.MOV.U32 R13, RZ, RZ, R3 ;  /* 0x000000ffff0d7224 */ /* 0x000fe400078e0003 */
[----:B------:R-:W-:Y:S01]  /*12e40*/  IMAD.MOV.U32 R12, RZ, RZ, R14 ;  /* 0x000000ffff0c7224 */ /* 0x000fe200078e000e */
[----:B------:R-:W-:-:S04]  /*12e50*/  SHF.L.U32 R19, R19, 0x4, RZ ;  /* 0x0000000413137819 */ /* 0x000fc800000006ff */
[----:B------:R-:W-:-:S04]  /*12e60*/  LOP3.LUT R19, R19, 0x30, RZ, 0xc0, !PT ;  /* 0x0000003013137812 */ /* 0x000fc800078ec0ff */
[----:B------:R-:W-:Y:S01]  /*12e70*/  IADD3 R18, P0, R19, R12, RZ ;  /* 0x0000000c13127210 */ /* 0x000fe20007f1e0ff */
[----:B------:R-:W-:-:S04]  /*12e80*/  IMAD.MOV.U32 R12, RZ, RZ, 0x3 ;  /* 0x00000003ff0c7424 */ /* 0x000fc800078e00ff */
[----:B------:R-:W-:-:S08]  /*12e90*/  IMAD.X R19, RZ, RZ, R10, P0 ;  /* 0x000000ffff137224 */ /* 0x000fd000000e060a */
[----:B------:R-:W-:Y:S05]  /*12ea0*/  WARPSYNC.COLLECTIVE R15, `(.L_x_15096) ;  /* 0x000000000f087348 */ /* 0x000fea0003c00000 */
[----:B------:R0:W1:Y:S02]  /*12eb0*/  SHFL.IDX P6, R14, R13, R12, R11 ;  /* 0x0000000c0d0e7389 */ /* 0x00006400000c000b */
[----:B01----:R-:W-:Y:S01]  /*12ec0*/  ENDCOLLECTIVE ;  /* 0x000000000000791b */ /* 0x003fe20003800000 */
.L_x_15096:
        /* <DEDUP_REMOVED lines=11> */
.L_x_15097:
[----:B------:R-:W-:-:S04]  /*12f80*/  SHF.L.U32 R10, R10, 0x4, RZ ;  /* 0x000000040a0a7819 */ /* 0x000fc800000006ff */
[----:B------:R-:W-:Y:S01]  /*12f90*/  LOP3.LUT R10, R10, 0x30, RZ, 0xc0, !PT ;  /* 0x000000300a0a7812 */ /* 0x000fe200078ec0ff */
[----:B------:R-:W-:Y:S02]  /*12fa0*/  IMAD.MOV.U32 R13, RZ, RZ, R21 ;  /* 0x000000ffff0d7224 */ /* 0x000fe400078e0015 */
[----:B------:R-:W-:Y:S02]  /*12fb0*/  IMAD.MOV.U32 R12, RZ, RZ, RZ ;  /* 0x000000ffff0c7224 */ /* 0x000fe400078e00ff */
[----:B------:R-:W-:-:S07]  /*12fc0*/  IMAD.MOV.U32 R2, RZ, RZ, R14 ;  /* 0x000000ffff027224 */ /* 0x000fce00078e000e */
[----:B------:R-:W-:Y:S05]  /*12fd0*/  WARPSYNC.COLLECTIVE R15, `(.L_x_15098) ;  /* 0x000000000f087348 */ /* 0x000fea0003c00000 */
[----:B------:R0:W1:Y:S02]  /*12fe0*/  SHFL.IDX P6, R14, R13, R12, R11 ;  /* 0x0000000c0d0e7389 */ /* 0x00006400000c000b */
[----:B01----:R-:W-:Y:S01]  /*12ff0*/  ENDCOLLECTIVE ;  /* 0x000000000000791b */ /* 0x003fe20003800000 */
.L_x_15098:
        /* <DEDUP_REMOVED lines=13> */
.L_x_15099:
[----:B------:R-:W-:Y:S02]  /*130d0*/  MOV R2, R14 ;  /* 0x0000000e00027202 */ /* 0x000fe40000000f00 */
[----:B------:R-:W-:-:S04]  /*130e0*/  LOP3.LUT R20, R20, 0xffffffdf, RZ, 0xc0, !PT ;  /* 0xffffffdf14147812 */ /* 0x000fc800078ec0ff */
[----:B------:R-:W-:-:S05]  /*130f0*/  @P0 LOP3.LUT R20, R20, 0x20, RZ, 0xfc, !PT ;  /* 0x0000002014140812 */ /* 0x000fca00078efcff */
[----:B------:R1:W-:Y:S01]  /*13100*/  STL [R1+0x8], R20 ;  /* 0x0000081401007387 */ /* 0x0003e20000100800 */
[----:B------:R-:W-:Y:S05]  /*13110*/  BRA `(.L_x_15100) ;  /* 0xffffffbc00887947 */ /* 0x000fea000383ffff */
.L_x_15023:
[----:B---3--:R-:W3:Y:S02]  /*13120*/  LDL R2, [R1+0x4] ;  /* 0x0000040001027983 */ /* 0x008ee40000100800 */
[----:B---3--:R3:W4:Y:S02]  /*13130*/  SYNCS.PHASECHK.TRANS64.TRYWAIT P0, [R0+URZ+0x13240], R2 ;  /* 0x01324002000075a7 */ /* 0x008724000800017f */
[----:B----4-:R-:W-:Y:S05]  /*13140*/  @!P0 NANOSLEEP.SYNCS 0x989680 ;  /* 0x009896800000895d */ /* 0x010fea0003900000 */
[----:B------:R-:W4:Y:S02]  /*13150*/  @!P0 SYNCS.PHASECHK.TRANS64 P0, [R0+URZ+0x13240], R2 ;  /* 0x01324002000085a7 */ /* 0x000f24000800007f */
[----:B----4-:R-:W-:Y:S05]  /*13160*/  @!P0 BRA `(.L_x_15023) ;  /* 0xfffffffc00ec8947 */ /* 0x010fea000383ffff */
[----:B------:R-:W-:Y:S05]  /*13170*/  BRA `(.L_x_15101) ;  /* 0xffffffbc00e87947 */ /* 0x000fea000383ffff */
.L_x_15024:
[----:B------:R-:W-:Y:S01]  /*13180*/  BSSY B0, `(.L_x_15102) ;  /* 0x0000008000007945 */ /* 0x000fe20003800000 */
[----:B------:R-:W-:Y:S02]  /*13190*/  IMAD.MOV.U32 R13, RZ, RZ, R5 ;  /* 0x000000ffff0d7224 */ /* 0x000fe400078e0005 */
[----:B------:R-:W-:Y:S02]  /*131a0*/  IMAD.MOV.U32 R12, RZ, RZ, RZ ;  /* 0x000000ffff0c7224 */ /* 0x000fe400078e00ff */
[----:B------:R-:W-:Y:S02]  /*131b0*/  IMAD.MOV.U32 R11, RZ, RZ, 0x1c1f ;  /* 0x00001c1fff0b7424 */ /* 0x000fe400078e00ff */
[----:B------:R-:W-:-:S07]  /*131c0*/  IMAD.MOV.U32 R15, RZ, RZ, -0x1 ;  /* 0xffffffffff0f7424 */ /* 0x000fce00078e00ff */
[----:B-12--5:R-:W-:Y:S05]  /*131d0*/  WARPSYNC.COLLECTIVE R15, `(.L_x_15103) ;  /* 0x000000000f087348 */ /* 0x026fea0003c00000 */
[----:B------:R0:W3:Y:S02]  /*131e0*/  SHFL.IDX P6, R14, R13, R12, R11 ;  /* 0x0000000c0d0e7389 */ /* 0x0000e400000c000b */
[----:B0123-5:R-:W-:Y:S01]  /*131f0*/  ENDCOLLECTIVE ;  /* 0x000000000000791b */ /* 0x02ffe20003800000 */
.L_x_15103:
[----:B------:R-:W-:Y:S05]  /*13200*/  BSYNC B0 ;  /* 0x0000000000007941 */ /* 0x000fea0003800000 */
.L_x_15102:
[----:B------:R-:W0:Y:S01]  /*13210*/  S2R R19, SR_TID.X ;  /* 0x0000000000137919 */ /* 0x000e220000002100 */
[----:B------:R-:W-:Y:S01]  /*13220*/  IMAD.MOV.U32 R13, RZ, RZ, R6 ;  /* 0x000000ffff0d7224 */ /* 0x000fe200078e0006 */
[----:B------:R-:W-:Y:S01]  /*13230*/  MOV R12, RZ ;  /* 0x000000ff000c7202 */ /* 0x000fe20000000f00 */
[----:B------:R-:W-:Y:S01]  /*13240*/  IMAD.MOV.U32 R11, RZ, RZ, 0x1c1f ;  /* 0x00001c1fff0b7424 */ /* 0x000fe200078e00ff */
[----:B------:R-:W-:Y:S01]  /*13250*/  LOP3.LUT P2, RZ, R18, 0x1, RZ, 0xc0, !PT ;  /* 0x0000000112ff7812 */ /* 0x000fe2000784c0ff */
[----:B------:R-:W-:Y:S02]  /*13260*/  IMAD.MOV.U32 R15, RZ, RZ, -0x1 ;  /* 0xffffffffff0f7424 */ /* 0x000fe400078e00ff */
[----:B------:R-:W-:-:S10]  /*13270*/  IMAD.MOV.U32 R2, RZ, RZ, R14 ;  /* 0x000000ffff027224 */ /* 0x000fd400078e000e */
[----:B0-----:R-:W-:Y:S05]  /*13280*/  WARPSYNC.COLLECTIVE R15, `(.L_x_15104) ;  /* 0x000000000f087348 */ /* 0x001fea0003c00000 */
[----:B------:R1:W2:Y:S02]  /*13290*/  SHFL.IDX P6, R14, R13, R12, R11 ;  /* 0x0000000c0d0e7389 */ /* 0x0002a400000c000b */
[----:B012---:R-:W-:Y:S01]  /*132a0*/  ENDCOLLECTIVE ;  /* 0x000000000000791b */ /* 0x007fe20003800000 */
.L_x_15104:
[----:B------:R-:W-:Y:S01]  /*132b0*/  IMAD.MOV.U32 R13, RZ, RZ, R5 ;  /* 0x000000ffff0d7224 */ /* 0x000fe200078e0005 */
[----:B------:R-:W-:Y:S01]  /*132c0*/  MOV R12, 0x1 ;  /* 0x00000001000c7802 */ /* 0x000fe20000000f00 */
[----:B------:R-:W-:Y:S02]  /*132d0*/  IMAD.SHL.U32 R19, R19, 0x10, RZ ;  /* 0x0000001013137824 */ /* 0x000fe400078e00ff */
[----:B------:R-:W-:-:S07]  /*132e0*/  IMAD.MOV.U32 R3, RZ, RZ, R14 ;  /* 0x000000ffff037224 */ /* 0x000fce00078e000e */
[----:B------:R-:W-:Y:S05]  /*132f0*/  WARPSYNC.COLLECTIVE R15, `(.L_x_15105) ;  /* 0x000000000f087348 */ /* 0x000fea0003c00000 */
[----:B------:R0:W1:Y:S02]  /*13300*/  SHFL.IDX P6, R14, R13, R12, R11 ;  /* 0x0000000c0d0e7389 */ /* 0x00006400000c000b */
[----:B01----:R-:W-:Y:S01]  /*13310*/  ENDCOLLECTIVE ;  /* 0x000000000000791b */ /* 0x003fe20003800000 */
.L_x_15105:
[----:B------:R-:W-:-:S04]  /*13320*/  LOP3.LUT R19, R19, 0x30, RZ, 0xc0, !PT ;  /* 0x0000003013137812 */ /* 0x000fc800078ec0ff */
[----:B------:R-:W-:-:S05]  /*13330*/  @P5 IADD3 R3, P0, R19, R3, RZ ;  /* 0x0000000313035210 */ /* 0x000fca0007f1e0ff */
[----:B------:R-:W-:Y:S02]  /*13340*/  @P5 IMAD.X R2, RZ, RZ, R2, P0 ;  /* 0x000000ffff025224 */ /* 0x000fe400000e0602 */
[----:B------:R-:W-:-:S03]  /*13350*/  IMAD.MOV.U32 R13, RZ, RZ, R6 ;  /* 0x000000ffff0d7224 */ /* 0x000fc600078e0006 */
[----:B------:R-:W-:-:S04]  /*13360*/  @P5 LOP3.LUT R3, R3, R2, RZ, 0x3c, !PT ;  /* 0x0000000203035212 */ /* 0x000fc800078e3cff */
        /* <DEDUP_REMOVED lines=10> */
.L_x_15106:
[----:B------:R-:W-:Y:S02]  /*13410*/  IMAD.MOV.U32 R13, RZ, RZ, R5 ;  /* 0x000000ffff0d7224 */ /* 0x000fe400078e0005 */
[----:B------:R-:W-:Y:S02]  /*13420*/  IMAD.MOV.U32 R12, RZ, RZ, 0x2 ;  /* 0x00000002ff0c7424 */ /* 0x000fe400078e00ff */
[----:B------:R-:W-:-:S07]  /*13430*/  IMAD.MOV.U32 R3, RZ, RZ, R14 ;  /* 0x000000ffff037224 */ /* 0x000fce00078e000e */
[----:B------:R-:W-:Y:S05]  /*13440*/  WARPSYNC.COLLECTIVE R15, `(.L_x_15107) ;  /* 0x000000000f087348 */ /* 0x000fea0003c00000 */
[----:B------:R0:W1:Y:S02]  /*13450*/  SHFL.IDX P6, R14, R13, R12, R11 ;  /* 0x0000000c0d0e7389 */ /* 0x00006400000c000b */
[----:B01----:R-:W-:Y:S01]  /*13460*/  ENDCOLLECTIVE ;  /* 0x000000000000791b */ /* 0x003fe20003800000 */
.L_x_15107:
        /* <DEDUP_REMOVED lines=10> */
[----:B0-----:R-:W-:-:S07]  /*13510*/  MOV R2, R14 ;  /* 0x0000000e00027202 */ /* 0x001fce0000000f00 */
[----:B------:R-:W-:Y:S05]  /*13520*/  WARPSYNC.COLLECTIVE R15, `(.L_x_15108) ;  /* 0x000000000f087348 */ /* 0x000fea0003c00000 */
[----:B------:R0:W1:Y:S02]  /*13530*/  SHFL.IDX P6, R14, R13, R12, R11 ;  /* 0x0000000c0d0e7389 */ /* 0x00006400000c000b */
[----:B01----:R-:W-:Y:S01]  /*13540*/  ENDCOLLECTIVE ;  /* 0x000000000000791b */ /* 0x003fe20003800000 */
.L_x_15108:
[----:B------:R-:W-:Y:S02]  /*13550*/  IMAD.MOV.U32 R13, RZ, RZ, R5 ;  /* 0x000000ffff0d7224 */ /* 0x000fe400078e0005 */
[----:B------:R-:W-:Y:S02]  /*13560*/  IMAD.MOV.U32 R12, RZ, RZ, 0x3 ;  /* 0x00000003ff0c7424 */ /* 0x000fe400078e00ff */
[----:B------:R-:W-:-:S07]  /*13570*/  IMAD.MOV.U32 R3, RZ, RZ, R14 ;  /* 0x000000ffff037224 */ /* 0x000fce00078e000e */
[----:B------:R-:W-:Y:S05]  /*13580*/  WARPSYNC.COLLECTIVE R15, `(.L_x_15109) ;  /* 0x000000000f087348 */ /* 0x000fea0003c00000 */
[----:B------:R0:W1:Y:S02]  /*13590*/  SHFL.IDX P6, R14, R13, R12, R11 ;  /* 0x0000000c0d0e7389 */ /* 0x00006400000c000b */
[----:B01----:R-:W-:Y:S01]  /*135a0*/  ENDCOLLECTIVE ;  /* 0x000000000000791b */ /* 0x003fe20003800000 */
.L_x_15109:
        /* <DEDUP_REMOVED lines=10> */
.L_x_15110:
        /* <DEDUP_REMOVED lines=10> */
.L_x_15111:
        /* <DEDUP_REMOVED lines=11> */
.L_x_15112:
[----:B------:R-:W-:Y:S05]  /*137a0*/  BRA `(.L_x_15113) ;  /* 0xffffffbc00707947 */ /* 0x000fea000383ffff */
.L_x_15031:
[----:B------:R-:W-:Y:S01]  /*137b0*/  MOV R13, R4 ;  /* 0x00000004000d7202 */ /* 0x000fe20000000f00 */
[----:B------:R-:W-:Y:S01]  /*137c0*/  IMAD.MOV.U32 R12, RZ, RZ, RZ ;  /* 0x000000ffff0c7224 */ /* 0x000fe200078e00ff */
[----:B------:R-:W-:Y:S01]  /*137d0*/  MOV R6, UR43 ;  /* 0x0000002b00067c02 */ /* 0x000fe20008000f00 */
[----:B------:R-:W-:Y:S02]  /*137e0*/  IMAD.MOV.U32 R11, RZ, RZ, 0x1c1f ;  /* 0x00001c1fff0b7424 */ /* 0x000fe400078e00ff */
[----:B------:R-:W-:Y:S02]  /*137f0*/  IMAD.MOV.U32 R15, RZ, RZ, -0x1 ;  /* 0xffffffffff0f7424 */ /* 0x000fe400078e00ff */
[----:B------:R-:W-:-:S07]  /*13800*/  IMAD R6, R6, 0xc0, R10 ;  /* 0x000000c006067824 */ /* 0x000fce00078e020a */
[----:B-----5:R-:W-:Y:S05]  /*13810*/  WARPSYNC.COLLECTIVE R15, `(.L_x_15114) ;  /* 0x000000000f087348 */ /* 0x020fea0003c00000 */
[----:B------:R0:W1:Y:S02]  /*13820*/  SHFL.IDX P6, R14, R13, R12, R11 ;  /* 0x0000000c0d0e7389 */ /* 0x00006400000c000b */
[----:B01---5:R-:W-:Y:S01]  /*13830*/  ENDCOLLECTIVE ;  /* 0x000000000000791b */ /* 0x023fe20003800000 */
.L_x_15114:
[----:B------:R-:W-:Y:S01]  /*13840*/  ISETP.GE.AND P1, PT, R6, UR37, PT ;  /* 0x0000002506007c0c */ /* 0x000fe2000bf26270 */
[----:B------:R-:W-:Y:S02]  /*13850*/  IMAD.MOV.U32 R13, RZ, RZ, R0 ;  /* 0x000000ffff0d7224 */ /* 0x000fe400078e0000 */
[----:B------:R-:W-:-:S10]  /*13860*/  IMAD.MOV.U32 R2, RZ, RZ, R14 ;  /* 0x000000ffff027224 */ /* 0x000fd400078e000e */
[----:B------:R-:W-:Y:S05]  /*13870*/  WARPSYNC.COLLECTIVE R15, `(.L_x_15115) ;  /* 0x000000000f087348 */ /* 0x000fea0003c00000 */
[----:B------:R0:W1:Y:S02]  /*13880*/  SHFL.IDX P6, R14, R13, R12, R11 ;  /* 0x0000000c0d0e7389 */ /* 0x00006400000c000b */
[----:B01----:R-:W-:Y:S01]  /*13890*/  ENDCOLLECTIVE ;  /* 0x000000000000791b */ /* 0x003fe20003800000 */
.L_x_15115:
[----:B------:R-:W-:Y:S02]  /*138a0*/  IMAD.MOV.U32 R13, RZ, RZ, R4 ;  /* 0x000000ffff0d7224 */ /* 0x000fe400078e0004 */
[----:B------:R-:W-:Y:S02]  /*138b0*/  IMAD.MOV.U32 R12, RZ, RZ, 0x1 ;  /* 0x00000001ff0c7424 */ /* 0x000fe400078e00ff */
[----:B------:R-:W-:-:S07]  /*138c0*/  IMAD.MOV.U32 R3, RZ, RZ, R14 ;  /* 0x000000ffff037224 */ /* 0x000fce00078e000e */
[----:B------:R-:W-:Y:S05]  /*138d0*/  WARPSYNC.COLLECTIVE R15, `(.L_x_15116) ;  /* 0x000000000f087348 */ /* 0x000fea0003c00000 */
[----:B------:R0:W1:Y:S02]  /*138e0*/  SHFL.IDX P6, R14, R13, R12, R11 ;  /* 0x0000000c0d0e7389 */ /* 0x00006400000c000b */
[----:B01----:R-:W-:Y:S01]  /*138f0*/  ENDCOLLECTIVE ;  /* 0x000000000000791b */ /* 0x003fe20003800000 */
.L_x_15116:
        /* <DEDUP_REMOVED lines=16> */
.L_x_15117:
[----:B------:R-:W-:Y:S02]  /*13a00*/  IMAD.MOV.U32 R13, RZ, RZ, R4 ;  /* 0x000000ffff0d7224 */ /* 0x000fe400078e0004 */
[----:B------:R-:W-:Y:S01]  /*13a10*/  IMAD.MOV.U32 R12, RZ, RZ, 0x2 ;  /* 0x00000002ff0c7424 */ /* 0x000fe200078e00ff */
[----:B------:R-:W-:-:S07]  /*13a20*/  MOV R3, R14 ;  /* 0x0000000e00037202 */ /* 0x000fce0000000f00 */
[----:B------:R-:W-:Y:S05]  /*13a30*/  WARPSYNC.COLLECTIVE R15, `(.L_x_15118) ;  /* 0x000000000f087348 */ /* 0x000fea0003c00000 */
[----:B------:R0:W1:Y:S02]  /*13a40*/  SHFL.IDX P6, R14, R13, R12, R11 ;  /* 0x0000000c0d0e7389 */ /* 0x00006400000c000b */
[----:B01----:R-:W-:Y:S01]  /*13a50*/  ENDCOLLECTIVE ;  /* 0x000000000000791b */ /* 0x003fe20003800000 */
.L_x_15118:
        /* <DEDUP_REMOVED lines=16> */
.L_x_15119:
[----:B------:R-:W-:Y:S02]  /*13b60*/  IMAD.MOV.U32 R13, RZ, RZ, R4 ;  /* 0x000000ffff0d7224 */ /* 0x000fe400078e0004 */
[----:B------:R-:W-:Y:S01]  /*13b70*/  IMAD.MOV.U32 R12, RZ, RZ, 0x3 ;  /* 0x00000003ff0c7424 */ /* 0x000fe200078e00ff */
[----:B------:R-:W-:-:S07]  /*13b80*/  MOV R3, R14 ;  /* 0x0000000e00037202 */ /* 0x000fce0000000f00 */
[----:B------:R-:W-:Y:S05]  /*13b90*/  WARPSYNC.COLLECTIVE R15, `(.L_x_15120) ;  /* 0x000000000f087348 */ /* 0x000fea0003c00000 */
[----:B------:R0:W1:Y:S02]  /*13ba0*/  SHFL.IDX P6, R14, R13, R12, R11 ;  /* 0x0000000c0d0e7389 */ /* 0x00006400000c000b */
[----:B01----:R-:W-:Y:S01]  /*13bb0*/  ENDCOLLECTIVE ;  /* 0x000000000000791b */ /* 0x003fe20003800000 */
.L_x_15120:
        /* <DEDUP_REMOVED lines=14> */
.L_x_15121:
[----:B------:R-:W-:-:S04]  /*13ca0*/  IADD3 R2, R6, 0x60, RZ ;  /* 0x0000006006027810 */ /* 0x000fc80007ffe0ff */
[----:B------:R-:W-:Y:S01]  /*13cb0*/  ISETP.GE.AND P1, PT, R2, UR37, PT ;  /* 0x0000002502007c0c */ /* 0x000fe2000bf26270 */
[----:B------:R-:W-:Y:S02]  /*13cc0*/  IMAD.MOV.U32 R13, RZ, RZ, R7 ;  /* 0x000000ffff0d7224 */ /* 0x000fe400078e0007 */
[----:B------:R-:W-:Y:S02]  /*13cd0*/  IMAD.MOV.U32 R12, RZ, RZ, RZ ;  /* 0x000000ffff0c7224 */ /* 0x000fe400078e00ff */
[----:B------:R-:W-:-:S08]  /*13ce0*/  IMAD.MOV.U32 R0, RZ, RZ, R14 ;  /* 0x000000ffff007224 */ /* 0x000fd000078e000e */
[----:B------:R-:W-:Y:S05]  /*13cf0*/  WARPSYNC.COLLECTIVE R15, `(.L_x_15122) ;  /* 0x000000000f087348 */ /* 0x000fea0003c00000 */
[----:B------:R0:W1:Y:S02]  /*13d00*/  SHFL.IDX P6, R14, R13, R12, R11 ;  /* 0x0000000c0d0e7389 */ /* 0x00006400000c000b */
[----:B01----:R-:W-:Y:S01]  /*13d10*/  ENDCOLLECTIVE ;  /* 0x000000000000791b */ /* 0x003fe20003800000 */
.L_x_15122:
[----:B------:R-:W-:-:S05]  /*13d20*/  @!P1 IADD3 R0, P0, R9, R0, RZ ;  /* 0x0000000009009210 */ /* 0x000fca0007f1e0ff */
[----:B------:R-:W-:-:S04]  /*13d30*/  @!P1 IMAD.X R2, RZ, RZ, R4, P0 ;  /* 0x000000ffff029224 */ /* 0x000fc800000e0604 */
        /* <DEDUP_REMOVED lines=8> */
[----:B------:R-:W-:Y:S02]  /*13dc0*/  ISETP.GE.AND P1, PT, R0, UR37, PT ;  /* 0x0000002500007c0c */ /* 0x000fe4000bf26270 */
[----:B------:R-:W-:-:S11]  /*13dd0*/  MOV R0, R14 ;  /* 0x0000000e00007202 */ /* 0x000fd60000000f00 */
[----:B0-----:R-:W-:Y:S05]  /*13de0*/  WARPSYNC.COLLECTIVE R15, `(.L_x_15123) ;  /* 0x000000000f087348 */ /* 0x001fea0003c00000 */
[----:B------:R1:W2:Y:S02]  /*13df0*/  SHFL.IDX P6, R14, R13, R12, R11 ;  /* 0x0000000c0d0e7389 */ /* 0x0002a400000c000b */
[----:B012---:R-:W-:Y:S01]  /*13e00*/  ENDCOLLECTIVE ;  /* 0x000000000000791b */ /* 0x007fe20003800000 */
.L_x_15123:
[----:B------:R-:W-:Y:S02]  /*13e10*/  IMAD.MOV.U32 R13, RZ, RZ, R7 ;  /* 0x000000ffff0d7224 */ /* 0x000fe400078e0007 */
[----:B------:R-:W-:Y:S02]  /*13e20*/  IMAD.MOV.U32 R12, RZ, RZ, 0x1 ;  /* 0x00000001ff0c7424 */ /* 0x000fe400078e00ff */
[----:B------:R-:W-:-:S07]  /*13e30*/  IMAD.MOV.U32 R2, RZ, RZ, R14 ;  /* 0x000000ffff027224 */ /* 0x000fce00078e000e */
[----:B------:R-:W-:Y:S05]  /*13e40*/  WARPSYNC.COLLECTIVE R15, `(.L_x_15124) ;  /* 0x000000000f087348 */ /* 0x000fea0003c00000 */
[----:B------:R0:W1:Y:S02]  /*13e50*/  SHFL.IDX P6, R14, R13, R12, R11 ;  /* 0x0000000c0d0e7389 */ /* 0x00006400000c000b */
[----:B01----:R-:W-:Y:S01]  /*13e60*/  ENDCOLLECTIVE ;  /* 0x000000000000791b */ /* 0x003fe20003800000 */
.L_x_15124:
        /* <DEDUP_REMOVED lines=12> */
.L_x_15125:
[----:B------:R-:W-:Y:S05]  /*13f30*/  BRA `(.L_x_15126) ;  /* 0xffffffc0005c7947 */ /* 0x000fea000383ffff */
.L_x_15034:
[----:B0-----:R0:W1:Y:S02]  /*13f40*/  SYNCS.PHASECHK.TRANS64.TRYWAIT P0, [R16+URZ+0x13220], R3 ;  /* 0x01322003100075a7 */ /* 0x001064000800017f */
[----:B-1----:R-:W-:Y:S05]  /*13f50*/  @!P0 NANOSLEEP.SYNCS 0x989680 ;  /* 0x009896800000895d */ /* 0x002fea0003900000 */
[----:B------:R-:W1:Y:S02]  /*13f60*/  @!P0 SYNCS.PHASECHK.TRANS64 P0, [R16+URZ+0x13220], R3 ;  /* 0x01322003100085a7 */ /* 0x000e64000800007f */
[----:B-1----:R-:W-:Y:S05]  /*13f70*/  @!P0 BRA `(.L_x_15034) ;  /* 0xfffffffc00f08947 */ /* 0x002fea000383ffff */
[----:B------:R-:W-:Y:S05]  /*13f80*/  BRA `(.L_x_15127) ;  /* 0xffffffc000b87947 */ /* 0x000fea000383ffff */
.L_x_15038:
[----:B0-----:R0:W1:Y:S02]  /*13f90*/  SYNCS.PHASECHK.TRANS64.TRYWAIT P0, [R0+URZ+0x13280], R29 ;  /* 0x0132801d000075a7 */ /* 0x001064000800017f */
[----:B-1----:R-:W-:Y:S05]  /*13fa0*/  @!P0 NANOSLEEP.SYNCS 0x989680 ;  /* 0x009896800000895d */ /* 0x002fea0003900000 */
[----:B------:R-:W1:Y:S02]  /*13fb0*/  @!P0 SYNCS.PHASECHK.TRANS64 P0, [R0+URZ+0x13280], R29 ;  /* 0x0132801d000085a7 */ /* 0x000e64000800007f */
[----:B-1----:R-:W-:Y:S05]  /*13fc0*/  @!P0 BRA `(.L_x_15038) ;  /* 0xfffffffc00f08947 */ /* 0x002fea000383ffff */
[----:B------:R-:W-:Y:S05]  /*13fd0*/  BRA `(.L_x_15128) ;  /* 0xffffffc800007947 */ /* 0x000fea000383ffff */
.L_x_15039:
        /* <DEDUP_REMOVED lines=8> */
.L_x_15130:
[----:B------:R-:W-:Y:S05]  /*14060*/  BSYNC B0 ;  /* 0x0000000000007941 */ /* 0x000fea0003800000 */
.L_x_15129:
[----:B------:R-:W0:Y:S01]  /*14070*/  S2R R2, SR_TID.X ;  /* 0x0000000000027919 */ /* 0x000e220000002100 */
[----:B------:R-:W-:Y:S01]  /*14080*/  MOV R13, R5 ;  /* 0x00000005000d7202 */ /* 0x000fe20000000f00 */
[----:B------:R-:W-:Y:S01]  /*14090*/  IMAD.MOV.U32 R12, RZ, RZ, RZ ;  /* 0x000000ffff0c7224 */ /* 0x000fe200078e00ff */
[----:B------:R-:W-:Y:S01]  /*140a0*/  IADD3 R6, R16, R6, RZ ;  /* 0x0000000610067210 */ /* 0x000fe20007ffe0ff */
[----:B------:R-:W-:Y:S02]  /*140b0*/  IMAD.MOV.U32 R11, RZ, RZ, 0x1c1f ;  /* 0x00001c1fff0b7424 */ /* 0x000fe400078e00ff */
[----:B------:R-:W-:Y:S02]  /*140c0*/  IMAD.MOV.U32 R15, RZ, RZ, -0x1 ;  /* 0xffffffffff0f7424 */ /* 0x000fe400078e00ff */
[----:B------:R-:W-:-:S07]  /*140d0*/  IMAD.MOV.U32 R3, RZ, RZ, R14 ;  /* 0x000000ffff037224 */ /* 0x000fce00078e000e */
[----:B0-----:R-:W-:Y:S05]  /*140e0*/  WARPSYNC.COLLECTIVE R15, `(.L_x_15131) ;  /* 0x000000000f087348 */ /* 0x001fea0003c00000 */
[----:B------:R1:W2:Y:S02]  /*140f0*/  SHFL.IDX P6, R14, R13, R12, R11 ;  /* 0x0000000c0d0e7389 */ /* 0x0002a400000c000b */
[----:B012---:R-:W-:Y:S01]  /*14100*/  ENDCOLLECTIVE ;  /* 0x000000000000791b */ /* 0x007fe20003800000 */
.L_x_15131:
        /* <DEDUP_REMOVED lines=11> */
.L_x_15132:
        /* <DEDUP_REMOVED lines=10> */
.L_x_15133:
        /* <DEDUP_REMOVED lines=11> */
.L_x_15134:
        /* <DEDUP_REMOVED lines=10> */
.L_x_15135:
[----:B------:R-:W-:Y:S02]  /*143b0*/  IMAD.MOV.U32 R13, RZ, RZ, R10 ;  /* 0x000000ffff0d7224 */ /* 0x000fe400078e000a */
[----:B------:R-:W-:Y:S01]  /*143c0*/  IMAD.MOV.U32 R12, RZ, RZ, 0x3 ;  /* 0x00000003ff0c7424 */ /* 0x000fe200078e00ff */
[----:B------:R-:W-:Y:S01]  /*143d0*/  SHF.L.U32 R15, R2, 0x4, RZ ;  /* 0x00000004020f7819 */ /* 0x000fe200000006ff */
        /* <DEDUP_REMOVED lines=8> */
.L_x_15136:
        /* <DEDUP_REMOVED lines=10> */
.L_x_15137:
[----:B------:R-:W-:Y:S02]  /*14500*/  IMAD.MOV.U32 R13, RZ, RZ, R18 ;  /* 0x000000ffff0d7224 */ /* 0x000fe400078e0012 */
[----:B------:R-:W-:Y:S02]  /*14510*/  IMAD.MOV.U32 R12, RZ, RZ, RZ ;  /* 0x000000ffff0c7224 */ /* 0x000fe400078e00ff */
[----:B------:R-:W-:Y:S02]  /*14520*/  IMAD.SHL.U32 R3, R3, 0x10, RZ ;  /* 0x0000001003037824 */ /* 0x000fe400078e00ff */
[----:B------:R-:W-:-:S07]  /*14530*/  IMAD.MOV.U32 R2, RZ, RZ, R14 ;  /* 0x000000ffff027224 */ /* 0x000fce00078e000e */
[----:B------:R-:W-:Y:S05]  /*14540*/  WARPSYNC.COLLECTIVE R15, `(.L_x_15138) ;  /* 0x000000000f087348 */ /* 0x000fea0003c00000 */
[----:B------:R0:W1:Y:S02]  /*14550*/  SHFL.IDX P6, R14, R13, R12, R11 ;  /* 0x0000000c0d0e7389 */ /* 0x00006400000c000b */
[----:B01----:R-:W-:Y:S01]  /*14560*/  ENDCOLLECTIVE ;  /* 0x000000000000791b */ /* 0x003fe20003800000 */
.L_x_15138:
[----:B------:R-:W-:-:S04]  /*14570*/  LOP3.LUT R3, R3, 0x30, RZ, 0xc0, !PT ;  /* 0x0000003003037812 */ /* 0x000fc800078ec0ff */
[----:B------:R-:W-:-:S05]  /*14580*/  IADD3 R2, P0, R3, R2, RZ ;  /* 0x0000000203027210 */ /* 0x000fca0007f1e0ff */
[----:B------:R-:W-:Y:S01]  /*14590*/  IMAD.X R3, RZ, RZ, R10, P0 ;  /* 0x000000ffff037224 */ /* 0x000fe200000e060a */
[----:B------:R-:W-:-:S04]  /*145a0*/  MOV R13, R19 ;  /* 0x00000013000d7202 */ /* 0x000fc80000000f00 */
        /* <DEDUP_REMOVED lines=8> */
.L_x_15139:
[----:B------:R-:W-:Y:S01]  /*14630*/  IMAD.MOV.U32 R2, RZ, RZ, R14 ;  /* 0x000000ffff027224 */ /* 0x000fe200078e000e */
[----:B------:R-:W-:Y:S06]  /*14640*/  BRA `(.L_x_15140) ;  /* 0xffffffc400687947 */ /* 0x000fec000383ffff */
.L_x_15044:
[----:B---3--:R3:W4:Y:S02]  /*14650*/  SYNCS.PHASECHK.TRANS64.TRYWAIT P0, [R0+URZ+0x13240], R29 ;  /* 0x0132401d000075a7 */ /* 0x008724000800017f */
[----:B----4-:R-:W-:Y:S05]  /*14660*/  @!P0 NANOSLEEP.SYNCS 0x989680 ;  /* 0x009896800000895d */ /* 0x010fea0003900000 */
[----:B------:R-:W4:Y:S02]  /*14670*/  @!P0 SYNCS.PHASECHK.TRANS64 P0, [R0+URZ+0x13240], R29 ;  /* 0x0132401d000085a7 */ /* 0x000f24000800007f */
[----:B----4-:R-:W-:Y:S05]  /*14680*/  @!P0 BRA `(.L_x_15044) ;  /* 0xfffffffc00f08947 */ /* 0x010fea000383ffff */
[----:B------:R-:W-:Y:S05]  /*14690*/  BRA `(.L_x_15141) ;  /* 0xffffffc400c47947 */ /* 0x000fea000383ffff */
.L_x_15045:
        /* <DEDUP_REMOVED lines=8> */
.L_x_15143:
[----:B------:R-:W-:Y:S05]  /*14720*/  BSYNC B0 ;  /* 0x0000000000007941 */ /* 0x000fea0003800000 */
.L_x_15142:
        /* <DEDUP_REMOVED lines=8> */
.L_x_15144:
[----:B------:R-:W-:Y:S01]  /*147b0*/  IMAD.MOV.U32 R13, RZ, RZ, R5 ;  /* 0x000000ffff0d7224 */ /* 0x000fe200078e0005 */
[----:B------:R-:W-:Y:S01]  /*147c0*/  MOV R12, 0x1 ;  /* 0x00000001000c7802 */ /* 0x000fe20000000f00 */
[----:B------:R-:W-:-:S07]  /*147d0*/  IMAD.MOV.U32 R2, RZ, RZ, R14 ;  /* 0x000000ffff027224 */ /* 0x000fce00078e000e */
[----:B------:R-:W-:Y:S05]  /*147e0*/  WARPSYNC.COLLECTIVE R15, `(.L_x_15145) ;  /* 0x000000000f087348 */ /* 0x000fea0003c00000 */
[----:B------:R0:W1:Y:S02]  /*147f0*/  SHFL.IDX P6, R14, R13, R12, R11 ;  /* 0x0000000c0d0e7389 */ /* 0x00006400000c000b */
[----:B01----:R-:W-:Y:S01]  /*14800*/  ENDCOLLECTIVE ;  /* 0x000000000000791b */ /* 0x003fe20003800000 */
.L_x_15145:
        /* <DEDUP_REMOVED lines=11> */
.L_x_15146:
[----:B------:R-:W-:Y:S02]  /*148c0*/  IMAD.MOV.U32 R13, RZ, RZ, R5 ;  /* 0x000000ffff0d7224 */ /* 0x000fe400078e0005 */
[----:B------:R-:W-:Y:S02]  /*148d0*/  IMAD.MOV.U32 R12, RZ, RZ, 0x2 ;  /* 0x00000002ff0c7424 */ /* 0x000fe400078e00ff */
[----:B------:R-:W-:-:S07]  /*148e0*/  IMAD.MOV.U32 R2, RZ, RZ, R14 ;  /* 0x000000ffff027224 */ /* 0x000fce00078e000e */
[----:B------:R-:W-:Y:S05]  /*148f0*/  WARPSYNC.COLLECTIVE R15, `(.L_x_15147) ;  /* 0x000000000f087348 */ /* 0x000fea0003c00000 */
[----:B------:R0:W1:Y:S02]  /*14900*/  SHFL.IDX P6, R14, R13, R12, R11 ;  /* 0x0000000c0d0e7389 */ /* 0x00006400000c000b */
[----:B01----:R-:W-:Y:S01]  /*14910*/  ENDCOLLECTIVE ;  /* 0x000000000000791b */ /* 0x003fe20003800000 */
.L_x_15147:
        /* <DEDUP_REMOVED lines=11> */
.L_x_15148:
[----:B------:R-:W-:Y:S02]  /*149d0*/  IMAD.MOV.U32 R13, RZ, RZ, R5 ;  /* 0x000000ffff0d7224 */ /* 0x000fe400078e0005 */
[----:B------:R-:W-:Y:S02]  /*149e0*/  IMAD.MOV.U32 R12, RZ, RZ, 0x3 ;  /* 0x00000003ff0c7424 */ /* 0x000fe400078e00ff */
[----:B------:R-:W-:-:S07]  /*149f0*/  IMAD.MOV.U32 R2, RZ, RZ, R14 ;  /* 0x000000ffff027224 */ /* 0x000fce00078e000e */
[----:B------:R-:W-:Y:S05]  /*14a00*/  WARPSYNC.COLLECTIVE R15, `(.L_x_15149) ;  /* 0x000000000f087348 */ /* 0x000fea0003c00000 */
[----:B------:R0:W1:Y:S02]  /*14a10*/  SHFL.IDX P6, R14, R13, R12, R11 ;  /* 0x0000000c0d0e7389 */ /* 0x00006400000c000b */
[----:B01----:R-:W-:Y:S01]  /*14a20*/  ENDCOLLECTIVE ;  /* 0x000000000000791b */ /* 0x003fe20003800000 */
.L_x_15149:
        /* <DEDUP_REMOVED lines=11> */
.L_x_15150:
[----:B------:R-:W-:Y:S02]  /*14ae0*/  IMAD.MOV.U32 R13, RZ, RZ, R8 ;  /* 0x000000ffff0d7224 */ /* 0x000fe400078e0008 */
[----:B------:R-:W-:Y:S02]  /*14af0*/  IMAD.MOV.U32 R12, RZ, RZ, RZ ;  /* 0x000000ffff0c7224 */ /* 0x000fe400078e00ff */
[----:B------:R-:W-:-:S07]  /*14b00*/  IMAD.MOV.U32 R2, RZ, RZ, R14 ;  /* 0x000000ffff027224 */ /* 0x000fce00078e000e */
[----:B------:R-:W-:Y:S05]  /*14b10*/  WARPSYNC.COLLECTIVE R15, `(.L_x_15151) ;  /* 0x000000000f087348 */ /* 0x000fea0003c00000 */
[----:B------:R0:W1:Y:S02]  /*14b20*/  SHFL.IDX P6, R14, R13, R12, R11 ;  /* 0x0000000c0d0e7389 */ /* 0x00006400000c000b */
[----:B01----:R-:W-:Y:S01]  /*14b30*/  ENDCOLLECTIVE ;  /* 0x000000000000791b */ /* 0x003fe20003800000 */
.L_x_15151:
        /* <DEDUP_REMOVED lines=11> */
.L_x_15152:
[----:B------:R-:W-:Y:S01]  /*14bf0*/  MOV R2, R14 ;  /* 0x0000000e00027202 */ /* 0x000fe20000000f00 */
[----:B------:R-:W-:Y:S06]  /*14c00*/  BRA `(.L_x_15153) ;  /* 0xffffffc400587947 */ /* 0x000fec000383ffff */
.L_x_15050:
[----:B0-----:R0:W2:Y:S02]  /*14c10*/  SYNCS.PHASECHK.TRANS64.TRYWAIT P2, [R2+URZ+0x13270], R0 ;  /* 0x01327000020075a7 */ /* 0x0010a4000804017f */
[----:B--2---:R-:W-:Y:S05]  /*14c20*/  @!P2 NANOSLEEP.SYNCS 0x989680 ;  /* 0x009896800000a95d */ /* 0x004fea0003900000 */
[----:B------:R-:W2:Y:S02]  /*14c30*/  @!P2 SYNCS.PHASECHK.TRANS64 P2, [R2+URZ+0x13270], R0 ;  /* 0x013270000200a5a7 */ /* 0x000ea4000804007f */
[----:B--2---:R-:W-:Y:S05]  /*14c40*/  @!P2 BRA `(.L_x_15050) ;  /* 0xfffffffc00f0a947 */ /* 0x004fea000383ffff */
[----:B------:R-:W-:Y:S05]  /*14c50*/  BRA `(.L_x_15154) ;  /* 0xffffffc400bc7947 */ /* 0x000fea000383ffff */
.L_x_15052:
[----:B0-----:R0:W2:Y:S02]  /*14c60*/  SYNCS.PHASECHK.TRANS64.TRYWAIT P2, [R2+URZ+0x13260], R3 ;  /* 0x01326003020075a7 */ /* 0x0010a4000804017f */
[----:B--2---:R-:W-:Y:S05]  /*14c70*/  @!P2 NANOSLEEP.SYNCS 0x989680 ;  /* 0x009896800000a95d */ /* 0x004fea0003900000 */
[----:B------:R-:W2:Y:S02]  /*14c80*/  @!P2 SYNCS.PHASECHK.TRANS64 P2, [R2+URZ+0x13260], R3 ;  /* 0x013260030200a5a7 */ /* 0x000ea4000804007f */
[----:B--2---:R-:W-:Y:S05]  /*14c90*/  @!P2 BRA `(.L_x_15052) ;  /* 0xfffffffc00f0a947 */ /* 0x004fea000383ffff */
[----:B------:R-:W-:Y:S05]  /*14ca0*/  BRA `(.L_x_15155) ;  /* 0xffffffc400cc7947 */ /* 0x000fea000383ffff */
.L_x_15060:
[----:B0-----:R0:W2:Y:S02]  /*14cb0*/  SYNCS.PHASECHK.TRANS64.TRYWAIT P2, [R0+URZ+0x13270], R3 ;  /* 0x01327003000075a7 */ /* 0x0010a4000804017f */
[----:B--2---:R-:W-:Y:S05]  /*14cc0*/  @!P2 NANOSLEEP.SYNCS 0x989680 ;  /* 0x009896800000a95d */ /* 0x004fea0003900000 */
[----:B------:R-:W2:Y:S02]  /*14cd0*/  @!P2 SYNCS.PHASECHK.TRANS64 P2, [R0+URZ+0x13270], R3 ;  /* 0x013270030000a5a7 */ /* 0x000ea4000804007f */
[----:B--2---:R-:W-:Y:S05]  /*14ce0*/  @!P2 BRA `(.L_x_15060) ;  /* 0xfffffffc00f0a947 */ /* 0x004fea000383ffff */
[----:B------:R-:W-:Y:S05]  /*14cf0*/  BRA `(.L_x_15156) ;  /* 0xffffffcc00647947 */ /* 0x000fea000383ffff */
.L_x_15062:
[----:B0-----:R0:W2:Y:S02]  /*14d00*/  SYNCS.PHASECHK.TRANS64.TRYWAIT P2, [R0+URZ+0x13260], R3 ;  /* 0x01326003000075a7 */ /* 0x0010a4000804017f */
[----:B--2---:R-:W-:Y:S05]  /*14d10*/  @!P2 NANOSLEEP.SYNCS 0x989680 ;  /* 0x009896800000a95d */ /* 0x004fea0003900000 */
[----:B------:R-:W2:Y:S02]  /*14d20*/  @!P2 SYNCS.PHASECHK.TRANS64 P2, [R0+URZ+0x13260], R3 ;  /* 0x013260030000a5a7 */ /* 0x000ea4000804007f */
[----:B--2---:R-:W-:Y:S05]  /*14d30*/  @!P2 BRA `(.L_x_15062) ;  /* 0xfffffffc00f0a947 */ /* 0x004fea000383ffff */
[----:B------:R-:W-:Y:S05]  /*14d40*/  BRA `(.L_x_15157) ;  /* 0xffffffcc00747947 */ /* 0x000fea000383ffff */
.L_x_15069:
[----:B0-----:R0:W2:Y:S02]  /*14d50*/  SYNCS.PHASECHK.TRANS64.TRYWAIT P0, [R5+URZ+0x13220], R0 ;  /* 0x01322000050075a7 */ /* 0x0010a4000800017f */
[----:B--2---:R-:W-:Y:S05]  /*14d60*/  @!P0 NANOSLEEP.SYNCS 0x989680 ;  /* 0x009896800000895d */ /* 0x004fea0003900000 */
[----:B------:R-:W2:Y:S02]  /*14d70*/  @!P0 SYNCS.PHASECHK.TRANS64 P0, [R5+URZ+0x13220], R0 ;  /* 0x01322000050085a7 */ /* 0x000ea4000800007f */
[----:B--2---:R-:W-:Y:S05]  /*14d80*/  @!P0 BRA `(.L_x_15069) ;  /* 0xfffffffc00f08947 */ /* 0x004fea000383ffff */
[----:B------:R-:W-:Y:S05]  /*14d90*/  BRA `(.L_x_15158) ;  /* 0xffffffd400547947 */ /* 0x000fea000383ffff */
.L_x_15070:
        /* <DEDUP_REMOVED lines=11> */
.L_x_15160:
[----:B------:R-:W-:Y:S05]  /*14e50*/  BSYNC B0 ;  /* 0x0000000000007941 */ /* 0x000fea0003800000 */
.L_x_15159:
[----:B------:R-:W-:Y:S05]  /*14e60*/  BRA `(.L_x_15161) ;  /* 0xffffffd4003c7947 */ /* 0x000fea000383ffff */
.L_x_15073:
[----:B------:R-:W-:Y:S01]  /*14e70*/  BSSY B1, `(.L_x_15162) ;  /* 0x0000006000017945 */ /* 0x000fe20003800000 */
[----:B------:R-:W-:-:S07]  /*14e80*/  IMAD.MOV.U32 R15, RZ, RZ, -0x1 ;  /* 0xffffffffff0f7424 */ /* 0x000fce00078e00ff */
[----:B01----:R-:W-:Y:S05]  /*14e90*/  WARPSYNC.COLLECTIVE R15, `(.L_x_15163) ;  /* 0x000000000f0c7348 */ /* 0x003fea0003c00000 */
[----:B------:R-:W-:Y:S02]  /*14ea0*/  ELECT P6, UR62, PT ;  /* 0x00000000003e782f */ /* 0x000fe400038c0000 */
[----:B------:R-:W-:Y:S01]  /*14eb0*/  MOV R14, UR62 ;  /* 0x0000003e000e7c02 */ /* 0x000fe20008000f00 */
[----:B01----:R-:W-:Y:S10]  /*14ec0*/  ENDCOLLECTIVE ;  /* 0x000000000000791b */ /* 0x003ff40003800000 */
.L_x_15163:
[----:B------:R-:W-:Y:S05]  /*14ed0*/  BSYNC B1 ;  /* 0x0000000000017941 */ /* 0x000fea0003800000 */
.L_x_15162:
[----:B------:R-:W-:Y:S05]  /*14ee0*/  BRA `(.L_x_15164) ;  /* 0xffffffd400347947 */ /* 0x000fea000383ffff */
.L_x_15075:
[----:B0-----:R0:W2:Y:S02]  /*14ef0*/  SYNCS.PHASECHK.TRANS64.TRYWAIT P1, [R4+URZ+0x13240], R3 ;  /* 0x01324003040075a7 */ /* 0x0010a4000802017f */
[----:B--2---:R-:W-:Y:S05]  /*14f00*/  @!P1 NANOSLEEP.SYNCS 0x989680 ;  /* 0x009896800000995d */ /* 0x004fea0003900000 */
[----:B------:R-:W2:Y:S02]  /*14f10*/  @!P1 SYNCS.PHASECHK.TRANS64 P1, [R4+URZ+0x13240], R3 ;  /* 0x01324003040095a7 */ /* 0x000ea4000802007f */
[----:B--2---:R-:W-:Y:S05]  /*14f20*/  @!P1 BRA `(.L_x_15075) ;  /* 0xfffffffc00f09947 */ /* 0x004fea000383ffff */
[----:B------:R-:W-:Y:S05]  /*14f30*/  BRA `(.L_x_15165) ;  /* 0xffffffd4005c7947 */ /* 0x000fea000383ffff */
.L_x_15077:
[----:B--2---:R2:W3:Y:S02]  /*14f40*/  SYNCS.PHASECHK.TRANS64.TRYWAIT P1, [R5+URZ+0x13240], R0 ;  /* 0x01324000050075a7 */ /* 0x0044e4000802017f */
[----:B---3--:R-:W-:Y:S05]  /*14f50*/  @!P1 NANOSLEEP.SYNCS 0x989680 ;  /* 0x009896800000995d */ /* 0x008fea0003900000 */
[----:B------:R-:W3:Y:S02]  /*14f60*/  @!P1 SYNCS.PHASECHK.TRANS64 P1, [R5+URZ+0x13240], R0 ;  /* 0x01324000050095a7 */ /* 0x000ee4000802007f */
[----:B---3--:R-:W-:Y:S05]  /*14f70*/  @!P1 BRA `(.L_x_15077) ;  /* 0xfffffffc00f09947 */ /* 0x008fea000383ffff */
[----:B------:R-:W-:Y:S05]  /*14f80*/  BRA `(.L_x_15166) ;  /* 0xffffffd4006c7947 */ /* 0x000fea000383ffff */
.L_x_15079:
[----:B---3--:R3:W4:Y:S02]  /*14f90*/  SYNCS.PHASECHK.TRANS64.TRYWAIT P1, [R4+URZ+0x13260], R3 ;  /* 0x01326003040075a7 */ /* 0x008724000802017f */
[----:B----4-:R-:W-:Y:S05]  /*14fa0*/  @!P1 NANOSLEEP.SYNCS 0x989680 ;  /* 0x009896800000995d */ /* 0x010fea0003900000 */
[----:B------:R-:W4:Y:S02]  /*14fb0*/  @!P1 SYNCS.PHASECHK.TRANS64 P1, [R4+URZ+0x13260], R3 ;  /* 0x01326003040095a7 */ /* 0x000f24000802007f */
[----:B----4-:R-:W-:Y:S05]  /*14fc0*/  @!P1 BRA `(.L_x_15079) ;  /* 0xfffffffc00f09947 */ /* 0x010fea000383ffff */
[----:B------:R-:W-:Y:S05]  /*14fd0*/  BRA `(.L_x_15167) ;  /* 0xffffffd400687947 */ /* 0x000fea000383ffff */
.L_x_15081:
[----:B----4-:R4:W0:Y:S02]  /*14fe0*/  SYNCS.PHASECHK.TRANS64.TRYWAIT P1, [R5+URZ+0x13260], R0 ;  /* 0x01326000050075a7 */ /* 0x010824000802017f */
[----:B0-----:R-:W-:Y:S05]  /*14ff0*/  @!P1 NANOSLEEP.SYNCS 0x989680 ;  /* 0x009896800000995d */ /* 0x001fea0003900000 */
[----:B------:R-:W0:Y:S02]  /*15000*/  @!P1 SYNCS.PHASECHK.TRANS64 P1, [R5+URZ+0x13260], R0 ;  /* 0x01326000050095a7 */ /* 0x000e24000802007f */
[----:B0-----:R-:W-:Y:S05]  /*15010*/  @!P1 BRA `(.L_x_15081) ;  /* 0xfffffffc00f09947 */ /* 0x001fea000383ffff */
[----:B------:R-:W-:Y:S05]  /*15020*/  BRA `(.L_x_15168) ;  /* 0xffffffd400647947 */ /* 0x000fea000383ffff */
.L_x_15083:
[----:B------:R0:W0:Y:S02]  /*15030*/  SYNCS.PHASECHK.TRANS64.TRYWAIT P1, [R4+URZ+0x13280], R3 ;  /* 0x01328003040075a7 */ /* 0x000024000802017f */
[----:B0-----:R-:W-:Y:S05]  /*15040*/  @!P1 NANOSLEEP.SYNCS 0x989680 ;  /* 0x009896800000995d */ /* 0x001fea0003900000 */
[----:B------:R-:W0:Y:S02]  /*15050*/  @!P1 SYNCS.PHASECHK.TRANS64 P1, [R4+URZ+0x13280], R3 ;  /* 0x01328003040095a7 */ /* 0x000e24000802007f */
[----:B0-----:R-:W-:Y:S05]  /*15060*/  @!P1 BRA `(.L_x_15083) ;  /* 0xfffffffc00f09947 */ /* 0x001fea000383ffff */
[----:B------:R-:W-:Y:S05]  /*15070*/  BRA `(.L_x_15169) ;  /* 0xffffffd400607947 */ /* 0x000fea000383ffff */
.L_x_15170:
        /* <DEDUP_REMOVED lines=16> */
.L_x_15867:


//--------------------- .text._ZN7cutlass13device_kernelIN5flash11enable_sm90INS1_16FlashAttnFwdSm90INS1_25CollectiveMainloopFwdSm90ILi2EN4cute5tupleIJNS5_1CILi1EEES8_S8_EEENS6_IJNS7_ILi192EEENS7_ILi160EEENS7_ILi64EEEEEELi64ENS_12float_e4m3_tEfNS_4arch4Sm90ELb1ELb0ELb1ELb1ELb1ELb0ELb0ELb1ELb1ELb1ELb0ELb0EEENS1_21CollectiveEpilogueFwdINS6_IJSA_SC_SB_EEES9_NS_10bfloat16_tESG_Li384ELb1ELb1ELb0ELb1EEENS1_36VarlenDynamicPersistentTileSchedulerILi192ELi160ELi384ELi128ELb0ELb1ELb1ELb1ELb1ELb1EEEEEEEEEvNT_6ParamsE --------------------------
	.section	.text._ZN7cutlass13device_kernelIN5flash11enable_sm90INS1_16FlashAttnFwdSm90INS1_25CollectiveMainloopFwdSm90ILi2EN4cute5tupleIJNS5_1CILi1EEES8_S8_EEENS6_IJNS7_ILi192EEENS7_ILi160EEENS7_ILi64EEEEEELi64ENS_12float_e4m3_tEfNS_4arch4Sm90ELb1ELb0ELb1ELb1ELb1ELb0ELb0ELb1ELb1ELb1ELb0ELb0EEENS1_21CollectiveEpilogueFwdINS6_IJSA_SC_SB_EEES9_NS_10bfloat16_tESG_Li384ELb1ELb1ELb0ELb1EEENS1_36VarlenDynamicPersistentTileSchedulerILi192ELi160ELi384ELi128ELb0ELb1ELb1ELb1ELb1ELb1EEEEEEEEEvNT_6ParamsE,"ax",@progbits
	.align	128
.text._ZN7cutlass13device_kernelIN5flash11enable_sm90INS1_16FlashAttnFwdSm90INS1_25CollectiveMainloopFwdSm90ILi2EN4cute5tupleIJNS5_1CILi1EEES8_S8_EEENS6_IJNS7_ILi192EEENS7_ILi160EEENS7_ILi64EEEEEELi64ENS_12float_e4m3_tEfNS_4arch4Sm90ELb1ELb0ELb1ELb1ELb1ELb0ELb0ELb1ELb1ELb1ELb0ELb0EEENS1_21CollectiveEpilogueFwdINS6_IJSA_SC_SB_EEES9_NS_10bfloat16_tESG_Li384ELb1ELb1ELb0ELb1EEENS1_36VarlenDynamicPersistentTileSchedulerILi192ELi160ELi384ELi128ELb0ELb1ELb1ELb1ELb1ELb1EEEEEEEEEvNT_6ParamsE:
        .type           _ZN7cutlass13device_kernelIN5flash11enable_sm90INS1_16FlashAttnFwdSm90INS1_25CollectiveMainloopFwdSm90ILi2EN4cute5tupleIJNS5_1CILi1EEES8_S8_EEENS6_IJNS7_ILi192EEENS7_ILi160EEENS7_ILi64EEEEEELi64ENS_12float_e4m3_tEfNS_4arch4Sm90ELb1ELb0ELb1ELb1ELb1ELb0ELb0ELb1ELb1ELb1ELb0ELb0EEENS1_21CollectiveEpilogueFwdINS6_IJSA_SC_SB_EEES9_NS_10bfloat16_tESG_Li384ELb1ELb1ELb0ELb1EEENS1_36VarlenDynamicPersistentTileSchedulerILi192ELi160ELi384ELi128ELb0ELb1ELb1ELb1ELb1ELb1EEEEEEEEEvNT_6ParamsE,@function
        .size           _ZN7cutlass13device_kernelIN5flash11enable_sm90INS1_16FlashAttnFwdSm90INS1_25CollectiveMainloopFwdSm90ILi2EN4cute5tupleIJNS5_1CILi1EEES8_S8_EEENS6_IJNS7_ILi192EEENS7_ILi160EEENS7_ILi64EEEEEELi64ENS_12float_e4m3_tEfNS_4arch4Sm90ELb1ELb0ELb1ELb1ELb1ELb0ELb0ELb1ELb1ELb1ELb0ELb0EEENS1_21CollectiveEpilogueFwdINS6_IJSA_SC_SB_EEES9_NS_10bfloat16_tESG_Li384ELb1ELb1ELb0ELb1EEENS1_36VarlenDynamicPersistentTileSchedulerILi192ELi160ELi384ELi128ELb0ELb1ELb1ELb1ELb1ELb1EEEEEEEEEvNT_6ParamsE,(.L_x_15868 - _ZN7cutlass13device_kernelIN5flash11enable_sm90INS1_16FlashAttnFwdSm90INS1_25CollectiveMainloopFwdSm90ILi2EN4cute5tupleIJNS5_1CILi1EEES8_S8_EEENS6_IJNS7_ILi192EEENS7_ILi160EEENS7_ILi64EEEEEELi64ENS_12float_e4m3_tEfNS_4arch4Sm90ELb1ELb0ELb1ELb1ELb1ELb0ELb0ELb1ELb1ELb1ELb0ELb0EEENS1_21CollectiveEpilogueFwdINS6_IJSA_SC_SB_EEES9_NS_10bfloat16_tESG_Li384ELb1ELb1ELb0ELb1EEENS1_36VarlenDynamicPersistentTileSchedulerILi192ELi160ELi384ELi128ELb0ELb1ELb1ELb1ELb1ELb1EEEEEEEEEvNT_6ParamsE)
        .other          _ZN7cutlass13device_kernelIN5flash11enable_sm90INS1_16FlashAttnFwdSm90INS1_25CollectiveMainloopFwdSm90ILi2EN4cute5tupleIJNS5_1CILi1EEES8_S8_EEENS6_IJNS7_ILi192EEENS7_ILi160EEENS7_ILi64EEEEEELi64ENS_12float_e4m3_tEfNS_4arch4Sm90ELb1ELb0ELb1ELb1ELb1ELb0ELb0ELb1ELb1ELb1ELb0ELb0EEENS1_21CollectiveEpilogueFwdINS6_IJSA_SC_SB_EEES9_NS_10bfloat16_tESG_Li384ELb1ELb1ELb0ELb1EEENS1_36VarlenDynamicPersistentTileSchedulerILi192ELi160ELi384ELi128ELb0ELb1ELb1ELb1ELb1ELb1EEEEEEEEEvNT_6ParamsE,@"STO_CUDA_ENTRY STV_DEFAULT"
_ZN7cutlass13device_kernelIN5flash11enable_sm90INS1_16FlashAttnFwdSm90INS1_25CollectiveMainloopFwdSm90ILi2EN4cute5tupleIJNS5_1CILi1EEES8_S8_EEENS6_IJNS7_ILi192EEENS7_ILi160EEENS7_ILi64EEEEEELi64ENS_12float_e4m3_tEfNS_4arch4Sm90ELb1ELb0ELb1ELb1ELb1ELb0ELb0ELb1ELb1ELb1ELb0ELb0EEENS1_21CollectiveEpilogueFwdINS6_IJSA_SC_SB_EEES9_NS_10bfloat16_tESG_Li384ELb1ELb1ELb0ELb1EEENS1_36VarlenDynamicPersistentTileSchedulerILi192ELi160ELi384ELi128ELb0ELb1ELb1ELb1ELb1ELb1EEEEEEEEEvNT_6ParamsE:
        /* <DEDUP_REMOVED lines=45> */
.L_x_15171:
        /* <DEDUP_REMOVED lines=22> */
.L_x_15172:
        /* <DEDUP_REMOVED lines=18> */
.L_x_15173:
        /* <DEDUP_REMOVED lines=22> */
.L_x_15174:
        /* <DEDUP_REMOVED lines=24> */
.L_x_15175:
        /* <DEDUP_REMOVED lines=8> */
.L_x_15177:
        /* <DEDUP_REMOVED lines=34> */
[----:B------:R-:W-:Y:S02]  /*0ad0*/  LOP3.LUT R2, R2, 0x1ffffffe, RZ, 0xc0, !PT ;  /* 0x1ffffffe02027812 */ /* 0x000fe400078ec0ff */
[----:B------:R-:W-:Y:S01]  /*0ae0*/  SHF.R.S32.HI R6, RZ, 0x1f, R23 ;  /* 0x0000001fff067819 */ /* 0x000fe20000011417 */
[----:B------:R-:W-:Y:S01]  /*0af0*/  IMAD R3, R3, 0x40, R4 ;  /* 0x0000004003037824 */ /* 0x000fe200078e0204 */
[----:B------:R-:W-:Y:S01]  /*0b00*/  LEA.HI R10, R0, R12, RZ, 0x2 ;  /* 0x0000000c000a7211 */ /* 0x000fe200078f10ff */
[----:B------:R-:W-:Y:S01]  /*0b10*/  IMAD.IADD R2, R5, 0x1, -R2 ;  /* 0x0000000105027824 */ /* 0x000fe200078e0a02 */
[----:B------:R-:W-:Y:S02]  /*0b20*/  LEA.HI R7, R6, R23, RZ, 0x2 ;  /* 0x0000001706077211 */ /* 0x000fe400078f10ff */
[----:B------:R-:W-:Y:S01]  /*0b30*/  SHF.R.S32.HI R156, RZ, 0x7, R156 ;  /* 0x00000007ff9c7819 */ /* 0x000fe2000001149c */
[----:B------:R-:W-:Y:S01]  /*0b40*/  IMAD R2, R2, 0x8, R3 ;  /* 0x0000000802027824 */ /* 0x000fe200078e0203 */
[----:B------:R-:W-:-:S02]  /*0b50*/  SHF.R.S32.HI R8, RZ, 0x2, R7 ;  /* 0x00000002ff087819 */ /* 0x000fc40000011407 */
[----:B------:R-:W-:Y:S01]  /*0b60*/  SHF.R.S32.HI R9, RZ, 0x1f, R7 ;  /* 0x0000001fff097819 */ /* 0x000fe20000011407 */
[----:B------:R-:W-:Y:S01]  /*0b70*/  IMAD.HI R4, R156, 0x55555556, RZ ;  /* 0x555555569c047827 */ /* 0x000fe200078e02ff */
[----:B------:R-:W-:Y:S01]  /*0b80*/  LOP3.LUT R10, R10, 0xfffffffc, RZ, 0xc0, !PT ;  /* 0xfffffffc0a0a7812 */ /* 0x000fe200078ec0ff */
[----:B------:R0:W-:Y:S01]  /*0b90*/  STL [R1], R2 ;  /* 0x0000000201007387 */ /* 0x0001e20000100800 */
[----:B------:R-:W-:Y:S02]  /*0ba0*/  LEA.HI R9, R9, R8, RZ, 0x3 ;  /* 0x0000000809097211 */ /* 0x000fe400078f18ff */
[----:B------:R-:W-:Y:S02]  /*0bb0*/  LEA.HI R0, R0, R12, RZ, 0x3 ;  /* 0x0000000c00007211 */ /* 0x000fe400078f18ff */
[----:B------:R-:W-:Y:S02]  /*0bc0*/  IADD3 R10, R12, -R10, RZ ;  /* 0x8000000a0c0a7210 */ /* 0x000fe40007ffe0ff */
[----:B------:R-:W-:-:S02]  /*0bd0*/  LOP3.LUT R9, R9, 0xfffffff8, RZ, 0xc0, !PT ;  /* 0xfffffff809097812 */ /* 0x000fc400078ec0ff */
[----:B------:R-:W-:Y:S02]  /*0be0*/  LEA.HI R6, R6, R23, RZ, 0x5 ;  /* 0x0000001706067211 */ /* 0x000fe400078f28ff */
[----:B------:R-:W-:Y:S01]  /*0bf0*/  LEA.HI R5, R4, R4, RZ, 0x1 ;  /* 0x0000000404057211 */ /* 0x000fe200078f08ff */
[----:B------:R-:W-:Y:S01]  /*0c00*/  IMAD.IADD R9, R8, 0x1, -R9 ;  /* 0x0000000108097824 */ /* 0x000fe200078e0a09 */
[----:B------:R-:W-:Y:S02]  /*0c10*/  LOP3.LUT R18, R0, 0xfffffff8, RZ, 0xc0, !PT ;  /* 0xfffffff800127812 */ /* 0x000fe400078ec0ff */
[----:B------:R-:W-:Y:S01]  /*0c20*/  LEA.HI R4, R10, R10, RZ, 0x1 ;  /* 0x0000000a0a047211 */ /* 0x000fe200078f08ff */
[----:B------:R-:W-:Y:S01]  /*0c30*/  IMAD R5, R5, -0x3, R156 ;  /* 0xfffffffd05057824 */ /* 0x000fe200078e029c */
[----:B------:R-:W-:Y:S01]  /*0c40*/  SHF.R.S32.HI R6, RZ, 0x5, R6 ;  /* 0x00000005ff067819 */ /* 0x000fe20000011406 */
[----:B------:R-:W-:Y:S01]  /*0c50*/  IMAD.IADD R18, R12, 0x1, -R18 ;  /* 0x000000010c127824 */ /* 0x000fe200078e0a12 */
[----:B------:R-:W-:-:S02]  /*0c60*/  LOP3.LUT R11, R4, 0x1ffffffe, RZ, 0xc0, !PT ;  /* 0x1ffffffe040b7812 */ /* 0x000fc400078ec0ff */
[----:B------:R-:W-:Y:S01]  /*0c70*/  LOP3.LUT R16, R7, 0x7ffffffc, RZ, 0xc0, !PT ;  /* 0x7ffffffc07107812 */ /* 0x000fe200078ec0ff */
[----:B------:R-:W-:Y:S01]  /*0c80*/  IMAD R6, R6, 0x10, R9 ;  /* 0x0000001006067824 */ /* 0x000fe200078e0209 */
[----:B------:R-:W-:Y:S01]  /*0c90*/  SHF.R.S32.HI R22, RZ, 0x3, R0 ;  /* 0x00000003ff167819 */ /* 0x000fe20000011400 */
[----:B------:R-:W-:Y:S01]  /*0ca0*/  IMAD.SHL.U32 R19, R18, 0x8, RZ ;  /* 0x0000000812137824 */ /* 0x000fe200078e00ff */
[----:B------:R-:W-:Y:S01]  /*0cb0*/  IADD3 R16, R23, -R16, RZ ;  /* 0x8000001017107210 */ /* 0x000fe20007ffe0ff */
[----:B------:R-:W-:Y:S02]  /*0cc0*/  IMAD.IADD R10, R10, 0x1, -R11 ;  /* 0x000000010a0a7824 */ /* 0x000fe400078e0a0b */
[----:B------:R-:W-:Y:S01]  /*0cd0*/  IMAD R157, R5, 0x40, R6 ;  /* 0x00000040059d7824 */ /* 0x000fe200078e0206 */
[----:B------:R-:W-:-:S03]  /*0ce0*/  SHF.R.S32.HI R0, RZ, 0x1f, R19 ;  /* 0x0000001fff007819 */ /* 0x000fc60000011413 */
[----:B0-----:R-:W-:-:S07]  /*0cf0*/  IMAD R17, R10, 0x8, R157 ;  /* 0x000000080a117824 */ /* 0x001fce00078e029d */
.L_x_15225:
        /* <DEDUP_REMOVED lines=36> */
[----:B-----5:R-:W-:-:S14]  /*0f40*/  @P2 BRA `(.L_x_15178) ;  /* 0x0000000000382947 */ /* 0x020fdc0003800000 */
        /* <DEDUP_REMOVED lines=14> */
.L_x_15178:
[----:B------:R-:W-:Y:S01]  /*1030*/  UMOV UR42, UR47 ;  /* 0x0000002f002a7c82 */ /* 0x000fe20008000000 */
[----:B------:R-:W-:Y:S05]  /*1040*/  @!P1 BRA `(.L_x_15179) ;  /* 0x00000000001c9947 */ /* 0x000fea0003800000 */
[----:B------:R-:W-:-:S04]  /*1050*/  ULEA UR4, UP0, UR40, UR8, 0x2 ;  /* 0x0000000828047291 */ /* 0x000fc8000f80103f */
[----:B------:R-:W-:Y:S02]  /*1060*/  ULEA.HI.X UR6, UR40, UR9, UR41, 0x2, UP0 ;  /* 0x0000000928067291 */ /* 0x000fe400080f1429 */
[----:B------:R-:W-:-:S04]  /*1070*/  MOV R2, UR4 ;  /* 0x0000000400027c02 */ /* 0x000fc80008000f00 */
[----:B------:R-:W-:-:S05]  /*1080*/  IMAD.U32 R3, RZ, RZ, UR6 ;  /* 0x00000006ff037e24 */ /* 0x000fca000f8e00ff */
[----:B------:R-:W2:Y:S02]  /*1090*/  LDG.E R2, desc[UR52][R2.64] ;  /* 0x0000003402027981 */ /* 0x000ea4000c1e1900 */
[----:B--2---:R-:W-:Y:S01]  /*10a0*/  R2UR UR4, R2 ;  /* 0x00000000020472ca */ /* 0x004fe200000e0000 */
[----:B------:R-:W-:-:S14]  /*10b0*/  BRA `(.L_x_15180) ;  /* 0x0000000000347947 */ /* 0x000fdc0003800000 */
.L_x_15179:
        /* <DEDUP_REMOVED lines=13> */
.L_x_15180:
[----:B------:R-:W-:Y:S01]  /*1190*/  ULDC UR6, c[0x0][0x448] ;  /* 0x0001120000067ab9 */ /* 0x000fe20000000800 */
[----:B------:R-:W-:Y:S01]  /*11a0*/  UIMAD UR43, UR5, 0xc0, URZ ;  /* 0x000000c0052b78a4 */ /* 0x000fe2000f8e023f */
[----:B------:R-:W-:Y:S01]  /*11b0*/  PLOP3.LUT P0, PT, PT, PT, PT, 0x80, 0x0 ;  /* 0x000000000000781c */ /* 0x000fe20003f0f070 */
[----:B------:R-:W-:Y:S01]  /*11c0*/  UISETP.NE.AND UP0, UPT, UR6, 0x1, UPT ;  /* 0x000000010600788c */ /* 0x000fe2000bf05270 */
[----:B------:R-:W-:Y:S01]  /*11d0*/  IMAD.MOV.U32 R0, RZ, RZ, RZ ;  /* 0x000000ffff007224 */ /* 0x000fe200078e00ff */
[----:B------:R-:W-:Y:S01]  /*11e0*/  UIADD3 UR6, UR43, 0xbf, URZ ;  /* 0x000000bf2b067890 */ /* 0x000fe2000fffe03f */
[----:B------:R-:W-:Y:S01]  /*11f0*/  IMAD.MOV.U32 R2, RZ, RZ, RZ ;  /* 0x000000ffff027224 */ /* 0x000fe200078e00ff */
[----:B------:R-:W-:Y:S01]  /*1200*/  UIADD3 UR48, -UR48, UR4, URZ ;  /* 0x0000000430307290 */ /* 0x000fe2000fffe13f */
[----:B------:R-:W-:Y:S01]  /*1210*/  CS2R R54, SRZ ;  /* 0x0000000000367805 */ /* 0x000fe2000001ff00 */
[----:B------:R-:W-:Y:S01]  /*1220*/  UP2UR UR50, UPR, URZ, 0x1 ;  /* 0x000000013f327883 */ /* 0x000fe20008000000 */
[----:B------:R-:W-:Y:S01]  /*1230*/  CS2R R6, SRZ ;  /* 0x0000000000067805 */ /* 0x000fe2000001ff00 */
[----:B------:R-:W-:Y:S01]  /*1240*/  UIADD3 UR7, UR48, 0xa0, -UR49 ;  /* 0x000000a030077890 */ /* 0x000fe2000fffe831 */
[----:B------:R-:W-:-:S02]  /*1250*/  CS2R R52, SRZ ;  /* 0x0000000000347805 */ /* 0x000fc4000001ff00 */
        /* <DEDUP_REMOVED lines=24> */
[----:B------:R-:W-:Y:S02]  /*13e0*/  IMAD.MOV.U32 R33, RZ, RZ, RZ ;  /* 0x000000ffff217224 */ /* 0x000fe400078e00ff */
[----:B------:R-:W-:Y:S01]  /*13f0*/  IMAD.MOV.U32 R58, RZ, RZ, RZ ;  /* 0x000000ffff3a7224 */ /* 0x000fe200078e00ff */
[----:B------:R-:W-:-:S04]  /*1400*/  UISETP.LT.AND UP0, UPT, UR4, UR6, UPT ;  /* 0x000000060400728c */ /* 0x000fc8000bf01270 */
        /* <DEDUP_REMOVED lines=35> */
.L_x_15182:
        /* <DEDUP_REMOVED lines=43> */
[----:B------:R-:W-:-:S03]  /*18f0*/  MOV R8, UR46 ;  /* 0x0000002e00087c02 */ /* 0x000fc60008000f00 */
[----:B------:R-:W-:Y:S01]  /*1900*/  ULOP3.LUT UR4, UR4, 0xfffffffe, URZ, 0xc0, !UPT ;  /* 0xfffffffe04047892 */ /* 0x000fe2000f8ec03f */
[----:B------:R-:W-:-:S03]  /*1910*/  ISETP.NE.AND P0, PT, R8, 0x3, PT ;  /* 0x000000030800780c */ /* 0x000fc60003f05270 */
        /* <DEDUP_REMOVED lines=8> */
.L_x_15327:
[----:B------:R-:W-:Y:S05]  /*19a0*/  @!P0 BRA `(.L_x_15184) ;  /* 0x0000000000048947 */ /* 0x000fea0003800000 */
[----:B------:R-:W-:Y:S01]  /*19b0*/  BPT.TRAP 0x1 ;  /* 0x000000040000795c */ /* 0x000fe20000300000 */
.L_x_15184:
[----:B------:R-:W-:Y:S02]  /*19c0*/  IMAD.U32 R2, RZ, RZ, UR38 ;  /* 0x00000026ff027e24 */ /* 0x000fe4000f8e00ff */
[----:B0-----:R-:W-:-:S03]  /*19d0*/  IMAD.U32 R3, RZ, RZ, UR37 ;  /* 0x00000025ff037e24 */ /* 0x001fc6000f8e00ff */
[----:B------:R-:W-:Y:S02]  /*19e0*/  LEA R2, R2, UR45, 0x3 ;  /* 0x0000002d02027c11 */ /* 0x000fe4000f8e18ff */
[----:B------:R-:W-:-:S04]  /*19f0*/  SHF.L.U32 R3, R3, 0x1f, RZ ;  /* 0x0000001f03037819 */ /* 0x000fc800000006ff */
[----:B------:R0:W1:Y:S01]  /*1a00*/  SYNCS.PHASECHK.TRANS64.TRYWAIT P1, [R2+URZ+0x13230], R3 ;  /* 0x01323003020075a7 */ /* 0x000062000802017f */
[----:B------:R-:W-:Y:S05]  /*1a10*/  @!P0 BRA `(.L_x_15185) ;  /* 0x0000000000048947 */ /* 0x000fea0003800000 */
[----:B------:R-:W-:Y:S01]  /*1a20*/  BPT.TRAP 0x1 ;  /* 0x000000040000795c */ /* 0x000fe20000300000 */
.L_x_15185:
[----:B-1----:R-:W-:Y:S05]  /*1a30*/  @P1 BRA `(.L_x_15186) ;  /* 0x0000000000081947 */ /* 0x002fea0003800000 */
[----:B------:R-:W1:Y:S02]  /*1a40*/  SYNCS.PHASECHK.TRANS64.TRYWAIT P1, [R2+URZ+0x13230], R3 ;  /* 0x01323003020075a7 */ /* 0x000e64000802017f */
[----:B-1----:R-:W-:Y:S05]  /*1a50*/  @!P1 BRA `(.L_x_15187) ;  /* 0x0000012800509947 */ /* 0x002fea0003800000 */
.L_x_15186:
        /* <DEDUP_REMOVED lines=73> */
.L_x_15188:
        /* <DEDUP_REMOVED lines=10> */
[----:B------:R-:W-:Y:S01]  /*1f90*/  UMOV UR7, 0xffffff60 ;  /* 0xffffff6000077882 */ /* 0x000fe20000000000 */
[----:B------:R-:W-:Y:S01]  /*1fa0*/  @UP0 ULDC UR6, c[0x0][0x44c] ;  /* 0x0001130000060ab9 */ /* 0x000fe20000000800 */
[----:B------:R-:W-:Y:S01]  /*1fb0*/  UIMAD UR7, UR51, UR7, 0xa1 ;  /* 0x000000a1330774a4 */ /* 0x000fe2000f8e0207 */
[C---:B01----:R-:W-:Y:S01]  /*1fc0*/  FMUL.FTZ R3, R0.reuse, R88 ;  /* 0x0000005800037220 */ /* 0x043fe20000410000 */
        /* <DEDUP_REMOVED lines=9> */
[----:B------:R-:W-:Y:S01]  /*2060*/  IMAD.U32 R85, RZ, RZ, UR7 ;  /* 0x00000007ff557e24 */ /* 0x000fe2000f8e00ff */
[----:B------:R-:W-:Y:S01]  /*2070*/  @P2 SHF.R.U32.HI R82, RZ, UR6, R57 ;  /* 0x00000006ff522c19 */ /* 0x000fe20008011639 */
[----:B------:R-:W-:Y:S01]  /*2080*/  UIMAD UR6, UR51, -0xa0, UR48 ;  /* 0xffffff60330678a4 */ /* 0x000fe2000f8e0230 */
[C---:B------:R-:W-:Y:S01]  /*2090*/  FMUL.FTZ R106, R0.reuse, R63 ;  /* 0x0000003f006a7220 */ /* 0x040fe20000410000 */
[C---:B------:R-:W-:Y:S01]  /*20a0*/  FMUL.FTZ R62, R0.reuse, R68 ;  /* 0x00000044003e7220 */ /* 0x040fe20000410000 */
[----:B------:R-:W-:Y:S01]  /*20b0*/  FMUL.FTZ R63, R0, R69 ;  /* 0x00000045003f7220 */ /* 0x000fe20000410000 */
[----:B------:R-:W0:Y:S01]  /*20c0*/  SHFL.IDX PT, R57, R82, 0x1, 0x1c1f ;  /* 0x003c1f0052397f89 */ /* 0x000e2200000e0000 */
[----:B------:R-:W-:Y:S01]  /*20d0*/  UIADD3 UR6, UR6, 0xa0, URZ ;  /* 0x000000a006067890 */ /* 0x000fe2000fffe03f */
[----:B------:R-:W1:Y:S01]  /*20e0*/  MUFU.TANH R88, R88 ;  /* 0x0000005800587308 */ /* 0x000e620000002400 */
[----:B------:R-:W-:-:S02]  /*20f0*/  IMAD R85, R16, -0x2, R85 ;  /* 0xfffffffe10557824 */ /* 0x000fc400078e0255 */
[C---:B------:R-:W-:Y:S01]  /*2100*/  FMUL.FTZ R91, R0.reuse, R95 ;  /* 0x0000005f005b7220 */ /* 0x040fe20000410000 */
[----:B------:R-:W-:Y:S02]  /*2110*/  IMAD.U32 R68, RZ, RZ, UR49 ;  /* 0x00000031ff447e24 */ /* 0x000fe4000f8e00ff */
[C---:B------:R-:W-:Y:S01]  /*2120*/  FMUL.FTZ R12, R0.reuse, R72 ;  /* 0x00000048000c7220 */ /* 0x040fe20000410000 */
[----:B------:R-:W-:Y:S02]  /*2130*/  IMAD.U32 R69, RZ, RZ, UR6 ;  /* 0x00000006ff457e24 */ /* 0x000fe4000f8e00ff */
[C---:B------:R-:W-:Y:S01]  /*2140*/  FMUL.FTZ R72, R0.reuse, R84 ;  /* 0x0000005400487220 */ /* 0x040fe20000410000 */
[----:B------:R-:W-:Y:S01]  /*2150*/  FMUL.FTZ R6, R0, R92 ;  /* 0x0000005c00067220 */ /* 0x000fe20000410000 */
[----:B------:R-:W2:Y:S01]  /*2160*/  MUFU.TANH R89, R89 ;  /* 0x0000005900597308 */ /* 0x000ea20000002400 */
[----:B------:R-:W-:Y:S01]  /*2170*/  IMAD R84, R16, -0x2, R69 ;  /* 0xfffffffe10547824 */ /* 0x000fe200078e0245 */
[----:B------:R-:W-:Y:S01]  /*2180*/  IADD3 R85, -R68, UR48, R85 ;  /* 0x0000003044557c10 */ /* 0x000fe2000fffe155 */
        /* <DEDUP_REMOVED lines=11> */
[----:B0-----:R-:W-:Y:S01]  /*2240*/  VIADDMNMX R57, R57, R85, R84, PT ;  /* 0x0000005539397246 */ /* 0x001fe20003800154 */
        /* <DEDUP_REMOVED lines=53> */
[C---:B------:R-:W-:Y:S01]  /*25a0*/  FMUL.FTZ R55, R0.reuse, R55 ;  /* 0x0000003700377220 */ /* 0x040fe20000410000 */
[----:B------:R-:W-:Y:S01]  /*25b0*/  FMNMX.FTZ R69, R87, R68, !PT ;  /* 0x0000004457457209 */ /* 0x000fe20007810000 */
[----:B------:R-:W-:Y:S01]  /*25c0*/  FMUL.FTZ R54, R0, R54 ;  /* 0x0000003600367220 */ /* 0x000fe20000410000 */
[----:B------:R-:W-:Y:S01]  /*25d0*/  ULDC UR20, c[0x0][0x988] ;  /* 0x0002620000147ab9 */ /* 0x000fe20000000800 */
[----:B------:R-:W2:Y:S01]  /*25e0*/  MUFU.TANH R76, R76 ;  /* 0x0000004c004c7308 */ /* 0x000ea20000002400 */
        /* <DEDUP_REMOVED lines=16> */
[----:B--2---:R-:W-:Y:S01]  /*26f0*/  FSEL R81, R76, -INF , P2 ;  /* 0xff8000004c517808 */ /* 0x004fe20001000000 */
[----:B------:R-:W-:Y:S01]  /*2700*/  @UP0 USHF.R.U32.HI UR10, URZ, UR12, UR7 ;  /* 0x0000000c3f0a0299 */ /* 0x000fe20008011607 */
[----:B------:R-:W-:Y:S01]  /*2710*/  ISETP.GT.AND P2, PT, R57, 0x30, PT ;  /* 0x000000303900780c */ /* 0x000fe20003f44270 */
[----:B------:R-:W-:-:S02]  /*2720*/  UIADD3 UR23, UR51, -0x2, URZ ;  /* 0xfffffffe33177890 */ /* 0x000fc4000fffe03f */
[----:B------:R-:W-:Y:S02]  /*2730*/  UIADD3 UR6, UR10, UR48, -UR49 ;  /* 0x000000300a067290 */ /* 0x000fe4000fffe831 */
[----:B------:R-:W2:Y:S01]  /*2740*/  MUFU.TANH R79, R79 ;  /* 0x0000004f004f7308 */ /* 0x000ea20000002400 */
[----:B-1----:R-:W-:Y:S01]  /*2750*/  FSEL R80, R77, -INF , P1 ;  /* 0xff8000004d507808 */ /* 0x002fe20000800000 */
[----:B------:R-:W-:Y:S01]  /*2760*/  UIMAD.WIDE UR6, UR6, 0x66666667, URZ ;  /* 0x66666667060678a5 */ /* 0x000fe2000f8e023f */
[----:B------:R-:W-:-:S03]  /*2770*/  ISETP.GT.AND P1, PT, R57, 0x31, PT ;  /* 0x000000313900780c */ /* 0x000fc60003f24270 */
[----:B------:R-:W-:Y:S02]  /*2780*/  USHF.R.U32.HI UR6, URZ, 0x1f, UR7 ;  /* 0x0000001f3f067899 */ /* 0x000fe40008011607 */
[----:B------:R1:W-:Y:S01]  /*2790*/  MUFU.TANH R88, R42 ;  /* 0x0000002a00587308 */ /* 0x0003e20000002400 */
[----:B0-----:R-:W-:Y:S01]  /*27a0*/  FSEL R76, R78, -INF , P2 ;  /* 0xff8000004e4c7808 */ /* 0x001fe20001000000 */
[----:B------:R-:W-:Y:S01]  /*27b0*/  ULEA.HI.SX32 UR7, UR7, UR6, 0x1a ;  /* 0x0000000607077291 */ /* 0x000fe2000f8fd23f */
[----:B------:R-:W-:Y:S01]  /*27c0*/  ISETP.GT.AND P2, PT, R57, 0x38, PT ;  /* 0x000000383900780c */ /* 0x000fe20003f44270 */
[----:B------:R-:W-:Y:S02]  /*27d0*/  UIADD3 UR6, UR11, 0x13240, URZ ;  /* 0x000132400b067890 */ /* 0x000fe4000fffe03f */
[----:B------:R-:W-:Y:S02]  /*27e0*/  UISETP.LT.AND UP0, UPT, URZ, UR7, UPT ;  /* 0x000000073f00728c */ /* 0x000fe4000bf01270 */
[----:B------:R-:W0:Y:S01]  /*27f0*/  MUFU.TANH R98, R98 ;  /* 0x0000006200627308 */ /* 0x000e220000002400 */
[----:B-1----:R-:W-:Y:S01]  /*2800*/  FMNMX.FTZ R42, R86, R69, !PT ;  /* 0x00000045562a7209 */ /* 0x002fe20007810000 */
[----:B------:R-:W-:Y:S01]  /*2810*/  USEL UR22, URZ, UR7, !UP0 ;  /* 0x000000073f167287 */ /* 0x000fe2000c000000 */
[----:B--2---:R-:W-:Y:S01]  /*2820*/  FSEL R75, R79, -INF , P1 ;  /* 0xff8000004f4b7808 */ /* 0x004fe20000800000 */
[----:B------:R-:W-:Y:S01]  /*2830*/  UPRMT UR6, UR44, 0x654, UR6 ;  /* 0x000006542c067896 */ /* 0x000fe20008000006 */
[----:B------:R-:W-:Y:S01]  /*2840*/  FMNMX.FTZ R42, R83, R42, !PT ;  /* 0x0000002a532a7209 */ /* 0x000fe20007810000 */
[----:B------:R-:W-:Y:S01]  /*2850*/  UISETP.GE.AND UP0, UPT, UR23, UR22, UPT ;  /* 0x000000161700728c */ /* 0x000fe2000bf06270 */
[----:B------:R-:W-:Y:S01]  /*2860*/  ISETP.GT.AND P1, PT, R57, 0x39, PT ;  /* 0x000000393900780c */ /* 0x000fe20003f24270 */
[----:B------:R-:W1:Y:S05]  /*2870*/  MUFU.TANH R100, R100 ;  /* 0x0000006400647308 */ /* 0x000e6a0000002400 */
[----:B------:R-:W-:Y:S03]  /*2880*/  SYNCS.ARRIVE.TRANS64.RED.A1T0 RZ, [UR6], RZ ;  /* 0x000000ffffff79a7 */ /* 0x000fe60008100406 */
[----:B------:R2:W-:Y:S01]  /*2890*/  MUFU.TANH R90, R43 ;  /* 0x0000002b005a7308 */ /* 0x0005e20000002400 */
[----:B0-----:R-:W-:-:S02]  /*28a0*/  FSEL R71, R98, -INF , P2 ;  /* 0xff80000062477808 */ /* 0x001fc40001000000 */
[----:B------:R-:W-:-:S05]  /*28b0*/  ISETP.GT.AND P2, PT, R57, 0x40, PT ;  /* 0x000000403900780c */ /* 0x000fca0003f44270 */
[----:B------:R-:W0:Y:S01]  /*28c0*/  MUFU.TANH R102, R102 ;  /* 0x0000006600667308 */ /* 0x000e220000002400 */
[----:B--2---:R-:W-:Y:S02]  /*28d0*/  FMNMX.FTZ R43, R81, R42, !PT ;  /* 0x0000002a512b7209 */ /* 0x004fe40007810000 */
[----:B-1----:R-:W-:Y:S02]  /*28e0*/  FSEL R70, R100, -INF , P1 ;  /* 0xff80000064467808 */ /* 0x002fe40000800000 */
[----:B------:R-:W-:Y:S02]  /*28f0*/  FMNMX.FTZ R43, R80, R43, !PT ;  /* 0x0000002b502b7209 */ /* 0x000fe40007810000 */
[----:B------:R-:W-:Y:S01]  /*2900*/  ISETP.GT.AND P1, PT, R57, 0x41, PT ;  /* 0x000000413900780c */ /* 0x000fe20003f24270 */
[----:B------:R-:W1:Y:S01]  /*2910*/  MUFU.TANH R104, R104 ;  /* 0x0000006800687308 */ /* 0x000e620000002400 */
[----:B------:R-:W-:-:S04]  /*2920*/  FMNMX.FTZ R42, R76, R43, !PT ;  /* 0x0000002b4c2a7209 */ /* 0x000fc80007810000 */
[----:B------:R-:W-:-:S03]  /*2930*/  FMNMX.FTZ R42, R75, R42, !PT ;  /* 0x0000002a4b2a7209 */ /* 0x000fc60007810000 */
[----:B------:R-:W2:Y:S01]  /*2940*/  MUFU.TANH R105, R105 ;  /* 0x0000006900697308 */ /* 0x000ea20000002400 */
        /* <DEDUP_REMOVED lines=8> */
[----:B------:R-:W3:Y:S01]  /*29d0*/  MUFU.TANH R65, R65 ;  /* 0x0000004100417308 */ /* 0x000ee20000002400 */
[----:B-1----:R-:W-:-:S02]  /*29e0*/  FMNMX.FTZ R46, R70, R43, !PT ;  /* 0x0000002b462e7209 */ /* 0x002fc40007810000 */
[----:B--2---:R-:W-:Y:S02]  /*29f0*/  FSEL R43, R105, -INF , P2 ;  /* 0xff800000692b7808 */ /* 0x004fe40001000000 */
[----:B------:R-:W-:-:S03]  /*2a00*/  ISETP.GT.AND P2, PT, R57, 0x50, PT ;  /* 0x000000503900780c */ /* 0x000fc60003f44270 */
[----:B------:R1:W-:Y:S08]  /*2a10*/  MUFU.TANH R92, R47 ;  /* 0x0000002f005c7308 */ /* 0x0003f00000002400 */
[----:B------:R-:W2:Y:S01]  /*2a20*/  MUFU.TANH R66, R66 ;  /* 0x0000004200427308 */ /* 0x000ea20000002400 */
[----:B-1----:R-:W-:Y:S02]  /*2a30*/  FMNMX.FTZ R47, R69, R46, !PT ;  /* 0x0000002e452f7209 */ /* 0x002fe40007810000 */
[----:B0-----:R-:W-:-:S02]  /*2a40*/  FSEL R46, R106, -INF , P1 ;  /* 0xff8000006a2e7808 */ /* 0x001fc40000800000 */
[----:B------:R-:W-:-:S03]  /*2a50*/  ISETP.GT.AND P1, PT, R57, 0x51, PT ;  /* 0x000000513900780c */ /* 0x000fc60003f24270 */
[----:B------:R0:W-:Y:S08]  /*2a60*/  MUFU.TANH R78, R50 ;  /* 0x00000032004e7308 */ /* 0x0001f00000002400 */
[----:B------:R-:W1:Y:S01]  /*2a70*/  MUFU.TANH R67, R67 ;  /* 0x0000004300437308 */ /* 0x000e620000002400 */
[----:B0-----:R-:W-:-:S04]  /*2a80*/  FMNMX.FTZ R50, R42, R47, !PT ;  /* 0x0000002f2a327209 */ /* 0x001fc80007810000 */
[----:B------:R-:W-:-:S03]  /*2a90*/  FMNMX.FTZ R47, R43, R50, !PT ;  /* 0x000000322b2f7209 */ /* 0x000fc60007810000 */
[----:B------:R0:W4:Y:S01]  /*2aa0*/  MUFU.TANH R79, R51 ;  /* 0x00000033004f7308 */ /* 0x0001220000002400 */
[----:B------:R-:W-:Y:S02]  /*2ab0*/  FMNMX.FTZ R77, R46, R47, !PT ;  /* 0x0000002f2e4d7209 */ /* 0x000fe40007810000 */
[----:B---3--:R-:W-:Y:S02]  /*2ac0*/  FSEL R47, R65, -INF , P1 ;  /* 0xff800000412f7808 */ /* 0x008fe40000800000 */
[----:B------:R-:W-:-:S03]  /*2ad0*/  ISETP.GT.AND P1, PT, R57, 0x59, PT ;  /* 0x000000593900780c */ /* 0x000fc60003f24270 */
[----:B------:R3:W-:Y:S01]  /*2ae0*/  MUFU.TANH R95, R55 ;  /* 0x00000037005f7308 */ /* 0x0007e20000002400 */
[----:B0-----:R-:W-:Y:S01]  /*2af0*/  FMUL.FTZ R51, R0, R26 ;  /* 0x0000001a00337220 */ /* 0x001fe20000410000 */
[----:B------:R-:W-:Y:S02]  /*2b00*/  FSEL R26, R64, -INF , P2 ;  /* 0xff800000401a7808 */ /* 0x000fe40001000000 */
[----:B------:R-:W-:Y:S02]  /*2b10*/  ISETP.GT.AND P2, PT, R57, 0x58, PT ;  /* 0x000000583900780c */ /* 0x000fe40003f44270 */
[----:B------:R-:W-:Y:S02]  /*2b20*/  FMNMX.FTZ R64, R26, R77, !PT ;  /* 0x0000004d1a407209 */ /* 0x000fe40007810000 */
[----:B--2---:R-:W-:Y:S01]  /*2b30*/  FSEL R50, R66, -INF , P2 ;  /* 0xff80000042327808 */ /* 0x004fe20001000000 */
[----:B------:R0:W2:Y:S01]  /*2b40*/  MUFU.TANH R94, R54 ;  /* 0x00000036005e7308 */ /* 0x0000a20000002400 */
[----:B---3--:R-:W-:-:S02]  /*2b50*/  FMNMX.FTZ R55, R47, R64, !PT ;  /* 0x000000402f377209 */ /* 0x008fc40007810000 */
[----:B------:R-:W-:Y:S02]  /*2b60*/  ISETP.GT.AND P2, PT, R57, 0x60, PT ;  /* 0x000000603900780c */ /* 0x000fe40003f44270 */
[----:B------:R-:W-:Y:S01]  /*2b70*/  FMNMX.FTZ R64, R50, R55, !PT ;  /* 0x0000003732407209 */ /* 0x000fe20007810000 */
[----:B------:R-:W-:Y:S01]  /*2b80*/  FMUL.FTZ R55, R0, R30 ;  /* 0x0000001e00377220 */ /* 0x000fe20000410000 */
[----:B------:R-:W-:Y:S01]  /*2b90*/  FSEL R30, R88, -INF , P2 ;  /* 0xff800000581e7808 */ /* 0x000fe20001000000 */
[----:B------:R3:W5:Y:S01]  /*2ba0*/  MUFU.TANH R96, R51 ;  /* 0x0000003300607308 */ /* 0x0007620000002400 */
[C---:B0-----:R-:W-:Y:S01]  /*2bb0*/  FMUL.FTZ R54, R0.reuse, R27 ;  /* 0x0000001b00367220 */ /* 0x041fe20000410000 */
[----:B-1----:R-:W-:Y:S02]  /*2bc0*/  FSEL R27, R67, -INF , P1 ;  /* 0xff800000431b7808 */ /* 0x002fe40000800000 */
[----:B------:R-:W-:Y:S02]  /*2bd0*/  ISETP.GT.AND P1, PT, R57, 0x61, PT ;  /* 0x000000613900780c */ /* 0x000fe40003f24270 */
[----:B------:R-:W-:Y:S01]  /*2be0*/  FMNMX.FTZ R65, R27, R64, !PT ;  /* 0x000000401b417209 */ /* 0x000fe20007810000 */
[----:B------:R-:W-:Y:S01]  /*2bf0*/  FMUL.FTZ R64, R0, R31 ;  /* 0x0000001f00407220 */ /* 0x000fe20000410000 */
[----:B------:R-:W-:Y:S01]  /*2c00*/  ISETP.GT.AND P2, PT, R57, 0x68, PT ;  /* 0x000000683900780c */ /* 0x000fe20003f44270 */
[----:B------:R0:W1:Y:S01]  /*2c10*/  MUFU.TANH R77, R54 ;  /* 0x00000036004d7308 */ /* 0x0000620000002400 */
[----:B---3--:R-:W-:-:S02]  /*2c20*/  FSEL R51, R90, -INF , P1 ;  /* 0xff8000005a337808 */ /* 0x008fc40000800000 */
        /* <DEDUP_REMOVED lines=12> */
[----:B---3--:R-:W-:Y:S02]  /*2cf0*/  FSEL R55, R78, -INF , P2 ;  /* 0xff8000004e377808 */ /* 0x008fe40001000000 */
[----:B------:R-:W-:Y:S02]  /*2d00*/  FMNMX.FTZ R66, R31, R66, !PT ;  /* 0x000000421f427209 */ /* 0x000fe40007810000 */
[----:B------:R-:W-:Y:S02]  /*2d10*/  ISETP.GT.AND P2, PT, R57, 0x78, PT ;  /* 0x000000783900780c */ /* 0x000fe40003f44270 */
[----:B----4-:R-:W-:Y:S01]  /*2d20*/  FSEL R34, R79, -INF , P1 ;  /* 0xff8000004f227808 */ /* 0x010fe20000800000 */
[----:B------:R5:W3:Y:S01]  /*2d30*/  MUFU.TANH R92, R65 ;  /* 0x00000041005c7308 */ /* 0x000ae20000002400 */
[----:B------:R-:W-:Y:S01]  /*2d40*/  FMNMX.FTZ R67, R55, R66, !PT ;  /* 0x0000004237437209 */ /* 0x000fe20007810000 */
[----:B------:R-:W-:Y:S01]  /*2d50*/  FMUL.FTZ R66, R0, R35 ;  /* 0x0000002300427220 */ /* 0x000fe20000410000 */
[----:B------:R-:W-:-:S02]  /*2d60*/  ISETP.GT.AND P1, PT, R57, 0x79, PT ;  /* 0x000000793900780c */ /* 0x000fc40003f24270 */
[----:B--2---:R-:W-:Y:S02]  /*2d70*/  FSEL R64, R94, -INF , P2 ;  /* 0xff8000005e407808 */ /* 0x004fe40001000000 */
[----:B------:R-:W-:Y:S01]  /*2d80*/  FMNMX.FTZ R67, R34, R67, !PT ;  /* 0x0000004322437209 */ /* 0x000fe20007810000 */
[----:B------:R2:W4:Y:S01]  /*2d90*/  MUFU.TANH R94, R66 ;  /* 0x00000042005e7308 */ /* 0x0005220000002400 */
[----:B------:R-:W-:Y:S02]  /*2da0*/  ISETP.GT.AND P2, PT, R57, 0x80, PT ;  /* 0x000000803900780c */ /* 0x000fe40003f44270 */
[----:B------:R-:W-:Y:S02]  /*2db0*/  FSEL R35, R95, -INF , P1 ;  /* 0xff8000005f237808 */ /* 0x000fe40000800000 */
[----:B------:R-:W-:Y:S02]  /*2dc0*/  FMNMX.FTZ R78, R64, R67, !PT ;  /* 0x00000043404e7209 */ /* 0x000fe40007810000 */
[----:B------:R-:W-:Y:S01]  /*2dd0*/  ISETP.GT.AND P1, PT, R57, 0x81, PT ;  /* 0x000000813900780c */ /* 0x000fe20003f24270 */
[----:B------:R-:W-:Y:S01]  /*2de0*/  MUFU.TANH R3, R3 ;  /* 0x0000000300037308 */ /* 0x000fe20000002400 */
[----:B-----5:R-:W-:-:S02]  /*2df0*/  FSEL R65, R96, -INF , P2 ;  /* 0xff80000060417808 */ /* 0x020fc40001000000 */
[----:B------:R-:W-:Y:S02]  /*2e00*/  FMNMX.FTZ R78, R35, R78, !PT ;  /* 0x0000004e234e7209 */ /* 0x000fe40007810000 */
[----:B------:R-:W-:Y:S02]  /*2e10*/  ISETP.GT.AND P2, PT, R57, 0x88, PT ;  /* 0x000000883900780c */ /* 0x000fe40003f44270 */
[----:B-1----:R-:W-:Y:S01]  /*2e20*/  FSEL R38, R77, -INF , P1 ;  /* 0xff8000004d267808 */ /* 0x002fe20000800000 */
[C---:B------:R-:W-:Y:S01]  /*2e30*/  FMUL.FTZ R77, R0.reuse, R39 ;  /* 0x00000027004d7220 */ /* 0x040fe20000410000 */
[----:B------:R-:W-:Y:S01]  /*2e40*/  FMNMX.FTZ R79, R65, R78, !PT ;  /* 0x0000004e414f7209 */ /* 0x000fe20007810000 */
[----:B------:R1:W5:Y:S01]  /*2e50*/  MUFU.TANH R96, R68 ;  /* 0x0000004400607308 */ /* 0x0003620000002400 */
[----:B------:R-:W-:Y:S01]  /*2e60*/  ISETP.GT.AND P1, PT, R57, 0x89, PT ;  /* 0x000000893900780c */ /* 0x000fe20003f24270 */
[----:B------:R-:W-:Y:S01]  /*2e70*/  FMUL.FTZ R78, R0, R45 ;  /* 0x0000002d004e7220 */ /* 0x000fe20000410000 */
[----:B------:R-:W-:-:S02]  /*2e80*/  FSEL R67, R88, -INF , P2 ;  /* 0xff80000058437808 */ /* 0x000fc40001000000 */
[----:B--2---:R-:W-:Y:S01]  /*2e90*/  FMNMX.FTZ R66, R38, R79, !PT ;  /* 0x0000004f26427209 */ /* 0x004fe20007810000 */
[----:B------:R-:W-:Y:S01]  /*2ea0*/  FMUL.FTZ R79, R0, R44 ;  /* 0x0000002c004f7220 */ /* 0x000fe20000410000 */
[----:B------:R-:W-:Y:S01]  /*2eb0*/  ISETP.GT.AND P2, PT, R57, 0x90, PT ;  /* 0x000000903900780c */ /* 0x000fe20003f44270 */
[----:B------:R-:W2:Y:S01]  /*2ec0*/  MUFU.TANH R77, R77 ;  /* 0x0000004d004d7308 */ /* 0x000ea20000002400 */
[----:B0-----:R-:W-:Y:S02]  /*2ed0*/  FSEL R39, R90, -INF , P1 ;  /* 0xff8000005a277808 */ /* 0x001fe40000800000 */
[----:B-1----:R-:W-:Y:S02]  /*2ee0*/  FMNMX.FTZ R68, R67, R66, !PT ;  /* 0x0000004243447209 */ /* 0x002fe40007810000 */
[----:B------:R-:W-:Y:S02]  /*2ef0*/  ISETP.GT.AND P1, PT, R57, 0x91, PT ;  /* 0x000000913900780c */ /* 0x000fe40003f24270 */
[----:B---3--:R-:W-:Y:S01]  /*2f00*/  FSEL R66, R92, -INF , P2 ;  /* 0xff8000005c427808 */ /* 0x008fe20001000000 */
[----:B------:R-:W0:Y:S01]  /*2f10*/  MUFU.TANH R5, R5 ;  /* 0x0000000500057308 */ /* 0x000e220000002400 */
[----:B------:R-:W-:Y:S01]  /*2f20*/  FMNMX.FTZ R95, R39, R68, !PT ;  /* 0x00000044275f7209 */ /* 0x000fe20007810000 */
[----:B------:R-:W1:Y:S01]  /*2f30*/  SHFL.IDX PT, R92, R82, RZ, 0x1c1f ;  /* 0x001c1fff525c7589 */ /* 0x000e6200000e0000 */
[----:B------:R-:W-:-:S02]  /*2f40*/  ISETP.GT.AND P2, PT, R57, 0x98, PT ;  /* 0x000000983900780c */ /* 0x000fc40003f44270 */
[----:B----4-:R-:W-:Y:S02]  /*2f50*/  FSEL R44, R94, -INF , P1 ;  /* 0xff8000005e2c7808 */ /* 0x010fe40000800000 */
[----:B------:R-:W-:Y:S01]  /*2f60*/  FMNMX.FTZ R95, R66, R95, !PT ;  /* 0x0000005f425f7209 */ /* 0x000fe20007810000 */
[----:B------:R-:W3:Y:S01]  /*2f70*/  MUFU.TANH R6, R6 ;  /* 0x0000000600067308 */ /* 0x000ee20000002400 */
[----:B------:R-:W-:Y:S02]  /*2f80*/  ISETP.GT.AND P1, PT, R57, 0x99, PT ;  /* 0x000000993900780c */ /* 0x000fe40003f24270 */
[----:B-----5:R-:W-:Y:S02]  /*2f90*/  FSEL R45, R96, -INF , P2 ;  /* 0xff800000602d7808 */ /* 0x020fe40001000000 */
[----:B------:R-:W-:Y:S02]  /*2fa0*/  FMNMX.FTZ R88, R44, R95, !PT ;  /* 0x0000005f2c587209 */ /* 0x000fe40007810000 */
[----:B--2---:R-:W-:Y:S01]  /*2fb0*/  FSEL R68, R77, -INF , P1 ;  /* 0xff8000004d447808 */ /* 0x004fe20000800000 */
        /* <DEDUP_REMOVED lines=13> */
[----:B------:R-:W-:Y:S01]  /*3090*/  MOV R36, UR20 ;  /* 0x0000001400247c02 */ /* 0x000fe20008000f00 */
[----:B------:R-:W4:Y:S01]  /*30a0*/  MUFU.TANH R7, R7 ;  /* 0x0000000700077308 */ /* 0x000f220000002400 */
[----:B-1----:R-:W-:-:S04]  /*30b0*/  VIADDMNMX R92, R92, R85, R84, PT ;  /* 0x000000555c5c7246 */ /* 0x002fc80003800154 */
[C---:B------:R-:W-:Y:S02]  /*30c0*/  ISETP.GT.AND P2, PT, R92.reuse, 0x1, PT ;  /* 0x000000015c00780c */ /* 0x040fe40003f44270 */
[----:B------:R-:W-:Y:S01]  /*30d0*/  ISETP.GT.AND P3, PT, R92, 0x8, PT ;  /* 0x000000085c00780c */ /* 0x000fe20003f64270 */
[----:B------:R-:W1:Y:S01]  /*30e0*/  MUFU.TANH R8, R8 ;  /* 0x0000000800087308 */ /* 0x000e620000002400 */
[----:B0-----:R-:W-:Y:S02]  /*30f0*/  FSEL R84, R5, -INF , P2 ;  /* 0xff80000005547808 */ /* 0x001fe40001000000 */
[----:B---3--:R-:W-:Y:S02]  /*3100*/  FSEL R6, R6, -INF , P3 ;  /* 0xff80000006067808 */ /* 0x008fe40001800000 */
[----:B------:R-:W-:-:S03]  /*3110*/  ISETP.GT.AND P2, PT, R92, 0x10, PT ;  /* 0x000000105c00780c */ /* 0x000fc60003f44270 */
[----:B------:R-:W0:Y:S01]  /*3120*/  MUFU.TANH R9, R9 ;  /* 0x0000000900097308 */ /* 0x000e220000002400 */
[----:B--2---:R-:W-:-:S07]  /*3130*/  FMNMX.FTZ R88, R57, R88, !PT ;  /* 0x0000005839587209 */ /* 0x004fce0007810000 */
[----:B------:R-:W2:Y:S01]  /*3140*/  MUFU.TANH R10, R10 ;  /* 0x0000000a000a7308 */ /* 0x000ea20000002400 */
[----:B------:R-:W3:Y:S07]  /*3150*/  SHFL.BFLY PT, R57, R88, 0x1, 0x1f ;  /* 0x0c201f0058397f89 */ /* 0x000eee00000e0000 */
[----:B------:R-:W5:Y:S08]  /*3160*/  MUFU.TANH R11, R11 ;  /* 0x0000000b000b7308 */ /* 0x000f700000002400 */
[----:B------:R-:W5:Y:S08]  /*3170*/  MUFU.TANH R12, R12 ;  /* 0x0000000c000c7308 */ /* 0x000f700000002400 */
[----:B------:R-:W5:Y:S01]  /*3180*/  MUFU.TANH R13, R13 ;  /* 0x0000000d000d7308 */ /* 0x000f620000002400 */
[----:B---3--:R-:W-:-:S04]  /*3190*/  FMNMX.FTZ R57, R88, R57, !PT ;  /* 0x0000003958397209 */ /* 0x008fc80007810000 */
[C---:B------:R-:W-:Y:S01]  /*31a0*/  FSETP.NEU.FTZ.AND P1, PT, R57.reuse, -INF , PT ;  /* 0xff8000003900780b */ /* 0x040fe20003f3d000 */
[----:B------:R-:W-:-:S02]  /*31b0*/  FFMA.FTZ R36, R57, R36, -8 ;  /* 0xc100000039247423 */ /* 0x000fc40000010024 */
[----:B------:R-:W3:Y:S03]  /*31c0*/  MUFU.TANH R14, R14 ;  /* 0x0000000e000e7308 */ /* 0x000ee60000002400 */
[----:B------:R-:W-:Y:S02]  /*31d0*/  FSEL R36, R36, RZ, P1 ;  /* 0x000000ff24247208 */ /* 0x000fe40000800000 */
[----:B------:R-:W-:-:S03]  /*31e0*/  ISETP.GT.AND P1, PT, R92, RZ, PT ;  /* 0x000000ff5c00720c */ /* 0x000fc60003f24270 */
[--C-:B------:R-:W-:Y:S01]  /*31f0*/  FFMA.FTZ R95, R93, UR20, -R36.reuse ;  /* 0x000000145d5f7c23 */ /* 0x100fe20008010824 */
[----:B------:R-:W-:Y:S01]  /*3200*/  FSEL R3, R3, -INF , P1 ;  /* 0xff80000003037808 */ /* 0x000fe20000800000 */
[----:B------:R-:W3:Y:S01]  /*3210*/  MUFU.TANH R15, R15 ;  /* 0x0000000f000f7308 */ /* 0x000ee20000002400 */
[----:B------:R-:W-:Y:S01]  /*3220*/  ISETP.GT.AND P1, PT, R92, 0x9, PT ;  /* 0x000000095c00780c */ /* 0x000fe20003f24270 */
[--C-:B------:R-:W-:Y:S01]  /*3230*/  FFMA.FTZ R96, R81, UR20, -R36.reuse ;  /* 0x0000001451607c23 */ /* 0x100fe20008010824 */
[----:B------:R-:W-:Y:S01]  /*3240*/  FMNMX.FTZ R85, R3, R84, !PT ;  /* 0x0000005403557209 */ /* 0x000fe20007810000 */
[--C-:B------:R-:W-:Y:S01]  /*3250*/  FFMA.FTZ R88, R97, UR20, -R36.reuse ;  /* 0x0000001461587c23 */ /* 0x100fe20008010824 */
[----:B----4-:R-:W-:Y:S01]  /*3260*/  FSEL R7, R7, -INF , P1 ;  /* 0xff80000007077808 */ /* 0x010fe20000800000 */
[--C-:B------:R-:W-:Y:S01]  /*3270*/  FFMA.FTZ R90, R99, UR20, -R36.reuse ;  /* 0x00000014635a7c23 */ /* 0x100fe20008010824 */
[----:B------:R-:W-:Y:S01]  /*3280*/  FMNMX.FTZ R94, R6, R85, !PT ;  /* 0x00000055065e7209 */ /* 0x000fe20007810000 */
[----:B------:R-:W4:Y:S01]  /*3290*/  MUFU.TANH R20, R20 ;  /* 0x0000001400147308 */ /* 0x000f220000002400 */
[----:B------:R-:W-:Y:S01]  /*32a0*/  ISETP.GT.AND P1, PT, R92, 0x11, PT ;  /* 0x000000115c00780c */ /* 0x000fe20003f24270 */
[--C-:B------:R-:W-:Y:S01]  /*32b0*/  FFMA.FTZ R89, R89, UR20, -R36.reuse ;  /* 0x0000001459597c23 */ /* 0x100fe20008010824 */
[----:B-1----:R-:W-:Y:S01]  /*32c0*/  FSEL R85, R8, -INF , P2 ;  /* 0xff80000008557808 */ /* 0x002fe20001000000 */
        /* <DEDUP_REMOVED lines=11> */
[----:B--2---:R-:W-:Y:S01]  /*3380*/  FSEL R10, R10, -INF , P2 ;  /* 0xff8000000a0a7808 */ /* 0x004fe20001000000 */
[----:B------:R-:W0:Y:S01]  /*3390*/  MUFU.TANH R21, R21 ;  /* 0x0000001500157308 */ /* 0x000e220000002400 */
[----:B------:R-:W-:Y:S01]  /*33a0*/  FMNMX.FTZ R93, R9, R94, !PT ;  /* 0x0000005e095d7209 */ /* 0x000fe20007810000 */
[--C-:B-1----:R-:W-:Y:S01]  /*33b0*/  FFMA.FTZ R95, R86, UR20, -R36.reuse ;  /* 0x00000014565f7c23 */ /* 0x102fe20008010824 */
        /* <DEDUP_REMOVED lines=13> */
[----:B------:R-:W2:Y:S01]  /*3490*/  MUFU.TANH R73, R73 ;  /* 0x0000004900497308 */ /* 0x000ea20000002400 */
[----:B------:R-:W-:Y:S01]  /*34a0*/  FSEL R13, R13, -INF , P1 ;  /* 0xff8000000d0d7808 */ /* 0x000fe20000800000 */
[--C-:B------:R-:W-:Y:S01]  /*34b0*/  FFMA.FTZ R47, R47, UR20, -R36.reuse ;  /* 0x000000142f2f7c23 */ /* 0x100fe20008010824 */
[----:B------:R-:W-:Y:S01]  /*34c0*/  FMNMX.FTZ R94, R86, R93, !PT ;  /* 0x0000005d565e7209 */ /* 0x000fe20007810000 */
[--C-:B------:R-:W-:Y:S01]  /*34d0*/  FFMA.FTZ R31, R31, UR20, -R36.reuse ;  /* 0x000000141f1f7c23 */ /* 0x100fe20008010824 */
[----:B------:R-:W-:Y:S01]  /*34e0*/  ISETP.GT.AND P1, PT, R92, 0x29, PT ;  /* 0x000000295c00780c */ /* 0x000fe20003f24270 */
[--C-:B------:R-:W-:Y:S01]  /*34f0*/  FFMA.FTZ R34, R34, UR20, -R36.reuse ;  /* 0x0000001422227c23 */ /* 0x100fe20008010824 */
[----:B---3--:R-:W-:Y:S01]  /*3500*/  FSEL R14, R14, -INF , P2 ;  /* 0xff8000000e0e7808 */ /* 0x008fe20001000000 */
        /* <DEDUP_REMOVED lines=11> */
[----:B----4-:R-:W-:-:S02]  /*35c0*/  FSEL R81, R20, -INF , P2 ;  /* 0xff80000014517808 */ /* 0x010fc40001000000 */
[----:B------:R-:W-:Y:S02]  /*35d0*/  FMNMX.FTZ R94, R15, R94, !PT ;  /* 0x0000005e0f5e7209 */ /* 0x000fe40007810000 */
[C---:B------:R-:W-:Y:S01]  /*35e0*/  ISETP.GT.AND P2, PT, R92.reuse, 0x38, PT ;  /* 0x000000385c00780c */ /* 0x040fe20003f44270 */
[----:B------:R-:W4:Y:S01]  /*35f0*/  MUFU.TANH R58, R58 ;  /* 0x0000003a003a7308 */ /* 0x000f220000002400 */
[----:B0-----:R-:W-:Y:S02]  /*3600*/  FSEL R21, R21, -INF , P1 ;  /* 0xff80000015157808 */ /* 0x001fe40000800000 */
[----:B------:R-:W-:Y:S02]  /*3610*/  FMNMX.FTZ R94, R81, R94, !PT ;  /* 0x0000005e515e7209 */ /* 0x000fe40007810000 */
[----:B------:R-:W-:Y:S02]  /*3620*/  ISETP.GT.AND P1, PT, R92, 0x39, PT ;  /* 0x000000395c00780c */ /* 0x000fe40003f24270 */
[----:B-1----:R-:W-:Y:S01]  /*3630*/  FSEL R72, R72, -INF , P2 ;  /* 0xff80000048487808 */ /* 0x002fe20001000000 */
[----:B------:R0:W-:Y:S01]  /*3640*/  MUFU.EX2 R12, R95 ;  /* 0x0000005f000c7308 */ /* 0x0001e20000000800 */
[----:B------:R-:W-:-:S02]  /*3650*/  ISETP.GT.AND P2, PT, R92, 0x40, PT ;  /* 0x000000405c00780c */ /* 0x000fc40003f44270 */
[----:B--2---:R-:W-:Y:S02]  /*3660*/  FSEL R73, R73, -INF , P1 ;  /* 0xff80000049497808 */ /* 0x004fe40000800000 */
[----:B------:R-:W-:Y:S02]  /*3670*/  ISETP.GT.AND P1, PT, R92, 0x41, PT ;  /* 0x000000415c00780c */ /* 0x000fe40003f24270 */
[----:B---3--:R-:W-:Y:S01]  /*3680*/  FSEL R80, R56, -INF , P2 ;  /* 0xff80000038507808 */ /* 0x008fe20001000000 */
        /* <DEDUP_REMOVED lines=10> */
[----:B----4-:R-:W-:Y:S01]  /*3730*/  FSEL R58, R58, -INF , P2 ;  /* 0xff8000003a3a7808 */ /* 0x010fe20001000000 */
        /* <DEDUP_REMOVED lines=367> */
.L_x_15200:
[----:B------:R-:W-:-:S04]  /*4e30*/  UISETP.NE.AND UP0, UPT, UR24, 0x1, UPT ;  /* 0x000000011800788c */ /* 0x000fc8000bf05270 */
[----:B------:R-:W-:-:S04]  /*4e40*/  USEL UR37, URZ, 0x1, UP0 ;  /* 0x000000013f257887 */ /* 0x000fc80008000000 */
[----:B------:R-:W-:Y:S01]  /*4e50*/  ULOP3.LUT UR37, UR25, UR37, URZ, 0x3c, !UPT ;  /* 0x0000002519257292 */ /* 0x000fe2000f8e3c3f */
[----:B------:R-:W-:Y:S11]  /*4e60*/  @!P0 BRA `(.L_x_15190) ;  /* 0x0000000000048947 */ /* 0x000ff60003800000 */
[----:B------:R-:W-:Y:S01]  /*4e70*/  BPT.TRAP 0x1 ;  /* 0x000000040000795c */ /* 0x000fe20000300000 */
.L_x_15190:
        /* <DEDUP_REMOVED lines=9> */
.L_x_15191:
[----:B-1----:R-:W-:Y:S05]  /*4f10*/  @P1 BRA `(.L_x_15192) ;  /* 0x0000000000081947 */ /* 0x002fea0003800000 */
[----:B------:R-:W1:Y:S02]  /*4f20*/  SYNCS.PHASECHK.TRANS64.TRYWAIT P1, [UR21+0x13230], R7 ;  /* 0x01323007ff0075a7 */ /* 0x000e640008020155 */
[----:B-1----:R-:W-:Y:S05]  /*4f30*/  @!P1 BRA `(.L_x_15193) ;  /* 0x000000f4002c9947 */ /* 0x002fea0003800000 */
.L_x_15192:
        /* <DEDUP_REMOVED lines=64> */
.L_x_15194:
[----:B------:R-:W-:Y:S01]  /*5340*/  ULEA UR11, UR24, UR45, 0x3 ;  /* 0x0000002d180b7291 */ /* 0x000fe2000f8e183f */
[----:B01----:R-:W-:-:S05]  /*5350*/  IMAD.U32 R7, RZ, RZ, UR25 ;  /* 0x00000019ff077e24 */ /* 0x003fca000f8e00ff */
[----:B------:R-:W-:-:S04]  /*5360*/  SHF.L.U32 R7, R7, 0x1f, RZ ;  /* 0x0000001f07077819 */ /* 0x000fc800000006ff */
[----:B------:R0:W1:Y:S01]  /*5370*/  SYNCS.PHASECHK.TRANS64.TRYWAIT P1, [UR11+0x13250], R7 ;  /* 0x01325007ff0075a7 */ /* 0x000062000802014b */
[----:B------:R-:W-:Y:S05]  /*5380*/  @!P0 BRA `(.L_x_15195) ;  /* 0x0000000000048947 */ /* 0x000fea0003800000 */
[----:B------:R-:W-:Y:S01]  /*5390*/  BPT.TRAP 0x1 ;  /* 0x000000040000795c */ /* 0x000fe20000300000 */
.L_x_15195:
[----:B-1----:R-:W-:Y:S05]  /*53a0*/  @P1 BRA `(.L_x_15196) ;  /* 0x0000000000081947 */ /* 0x002fea0003800000 */
[----:B------:R-:W1:Y:S02]  /*53b0*/  SYNCS.PHASECHK.TRANS64.TRYWAIT P1, [UR11+0x13250], R7 ;  /* 0x01325007ff0075a7 */ /* 0x000e64000802014b */
[----:B-1----:R-:W-:Y:S05]  /*53c0*/  @!P1 BRA `(.L_x_15197) ;  /* 0x000000f000209947 */ /* 0x002fea0003800000 */
.L_x_15196:
        /* <DEDUP_REMOVED lines=32> */
.L_x_15198:
        /* <DEDUP_REMOVED lines=9> */
[C---:B01----:R-:W-:Y:S01]  /*5660*/  FMUL.FTZ R7, R0.reuse, R120 ;  /* 0x0000007800077220 */ /* 0x043fe20000410000 */
[----:B------:R-:W-:Y:S01]  /*5670*/  MOV R129, 0xfffffffe ;  /* 0xfffffffe00817802 */ /* 0x000fe20000000f00 */
[----:B------:R-:W-:Y:S01]  /*5680*/  @UP0 ULDC UR6, c[0x0][0x44c] ;  /* 0x0001130000060ab9 */ /* 0x000fe20000000800 */
[C---:B------:R-:W-:Y:S01]  /*5690*/  FMUL.FTZ R8, R0.reuse, R121 ;  /* 0x0000007900087220 */ /* 0x040fe20000410000 */
[C---:B------:R-:W-:Y:S01]  /*56a0*/  FMUL.FTZ R11, R0.reuse, R124 ;  /* 0x0000007c000b7220 */ /* 0x040fe20000410000 */
[C---:B------:R-:W-:Y:S01]  /*56b0*/  FMUL.FTZ R15, R0.reuse, R128 ;  /* 0x00000080000f7220 */ /* 0x040fe20000410000 */
[----:B------:R-:W0:Y:S01]  /*56c0*/  MUFU.TANH R7, R7 ;  /* 0x0000000700077308 */ /* 0x000e220000002400 */
[C---:B------:R-:W-:Y:S01]  /*56d0*/  FMUL.FTZ R121, R0.reuse, R132 ;  /* 0x0000008400797220 */ /* 0x040fe20000410000 */
[C---:B------:R-:W-:Y:S01]  /*56e0*/  FMUL.FTZ R120, R0.reuse, R131 ;  /* 0x0000008300787220 */ /* 0x040fe20000410000 */
[----:B------:R-:W-:Y:S01]  /*56f0*/  FMUL.FTZ R9, R0, R122 ;  /* 0x0000007a00097220 */ /* 0x000fe20000410000 */
[----:B------:R-:W-:Y:S01]  /*5700*/  @P1 IMAD.HI.U32 R126, R97, UR6, RZ ;  /* 0x00000006617e1c27 */ /* 0x000fe2000f8e00ff */
[----:B------:R-:W-:-:S03]  /*5710*/  @UP0 ULDC UR6, c[0x0][0x450] ;  /* 0x0001140000060ab9 */ /* 0x000fc60000000800 */
[C---:B------:R-:W-:Y:S01]  /*5720*/  FMUL.FTZ R122, R0.reuse, R133 ;  /* 0x00000085007a7220 */ /* 0x040fe20000410000 */
[C---:B------:R-:W-:Y:S01]  /*5730*/  FMUL.FTZ R21, R0.reuse, R130 ;  /* 0x0000008200157220 */ /* 0x040fe20000410000 */
[----:B------:R-:W1:Y:S01]  /*5740*/  MUFU.TANH R8, R8 ;  /* 0x0000000800087308 */ /* 0x000e620000002400 */
[----:B------:R-:W-:Y:S01]  /*5750*/  @P2 SHF.R.U32.HI R97, RZ, UR6, R126 ;  /* 0x00000006ff612c19 */ /* 0x000fe2000801167e */
[----:B------:R-:W-:Y:S01]  /*5760*/  UMOV UR6, 0x1 ;  /* 0x0000000100067882 */ /* 0x000fe20000000000 */
[C---:B------:R-:W-:Y:S01]  /*5770*/  FMUL.FTZ R104, R0.reuse, R104 ;  /* 0x0000006800687220 */ /* 0x040fe20000410000 */
[----:B------:R-:W-:Y:S01]  /*5780*/  UIMAD UR6, UR23, -0xa0, UR6 ;  /* 0xffffff60170678a4 */ /* 0x000fe2000f8e0206 */
[C---:B------:R-:W-:Y:S01]  /*5790*/  FMUL.FTZ R105, R0.reuse, R105 ;  /* 0x0000006900697220 */ /* 0x040fe20000410000 */
[----:B------:R-:W2:Y:S01]  /*57a0*/  SHFL.IDX PT, R127, R97, RZ, 0x1c1f ;  /* 0x001c1fff617f7589 */ /* 0x000ea200000e0000 */
[C---:B------:R-:W-:Y:S01]  /*57b0*/  FMUL.FTZ R128, R0.reuse, R73 ;  /* 0x0000004900807220 */ /* 0x040fe20000410000 */
[----:B------:R-:W3:Y:S01]  /*57c0*/  MUFU.TANH R11, R11 ;  /* 0x0000000b000b7308 */ /* 0x000ee20000002400 */
[----:B------:R-:W-:Y:S01]  /*57d0*/  FMUL.FTZ R73, R0, R74 ;  /* 0x0000004a00497220 */ /* 0x000fe20000410000 */
[----:B------:R-:W-:-:S02]  /*57e0*/  IMAD R126, R16, R129, UR6 ;  /* 0x00000006107e7e24 */ /* 0x000fc4000f8e0281 */
[C---:B------:R-:W-:Y:S01]  /*57f0*/  FMUL.FTZ R108, R0.reuse, R108 ;  /* 0x0000006c006c7220 */ /* 0x040fe20000410000 */
[----:B------:R-:W-:Y:S02]  /*5800*/  IMAD.U32 R129, RZ, RZ, UR49 ;  /* 0x00000031ff817e24 */ /* 0x000fe4000f8e00ff */
[C---:B------:R-:W-:Y:S01]  /*5810*/  FMUL.FTZ R109, R0.reuse, R109 ;  /* 0x0000006d006d7220 */ /* 0x040fe20000410000 */
[C---:B------:R-:W-:Y:S01]  /*5820*/  FMUL.FTZ R112, R0.reuse, R112 ;  /* 0x0000007000707220 */ /* 0x040fe20000410000 */
[C---:B------:R-:W-:Y:S01]  /*5830*/  FMUL.FTZ R113, R0.reuse, R113 ;  /* 0x0000007100717220 */ /* 0x040fe20000410000 */
[----:B------:R-:W4:Y:S01]  /*5840*/  MUFU.TANH R12, R12 ;  /* 0x0000000c000c7308 */ /* 0x000f220000002400 */
[----:B------:R-:W-:Y:S01]  /*5850*/  IADD3 R126, -R129, UR48, R126 ;  /* 0x00000030817e7c10 */ /* 0x000fe2000fffe17e */
        /* <DEDUP_REMOVED lines=12> */
[----:B--2---:R-:W-:Y:S01]  /*5920*/  IMAD.IADD R127, R126, 0x1, R127 ;  /* 0x000000017e7f7824 */ /* 0x004fe200078e027f */
[----:B------:R-:W2:Y:S01]  /*5930*/  SHFL.IDX PT, R97, R97, 0x1, 0x1c1f ;  /* 0x003c1f0061617f89 */ /* 0x000ea200000e0000 */
[----:B------:R-:W5:Y:S01]  /*5940*/  MUFU.TANH R20, R20 ;  /* 0x0000001400147308 */ /* 0x000f620000002400 */
[C---:B------:R-:W-:Y:S01]  /*5950*/  FMUL.FTZ R10, R0.reuse, R123 ;  /* 0x0000007b000a7220 */ /* 0x040fe20000410000 */
[C---:B------:R-:W-:Y:S01]  /*5960*/  FMUL.FTZ R123, R0.reuse, R134 ;  /* 0x00000086007b7220 */ /* 0x040fe20000410000 */
[C---:B------:R-:W-:Y:S01]  /*5970*/  ISETP.GT.AND P1, PT, R127.reuse, RZ, PT ;  /* 0x000000ff7f00720c */ /* 0x040fe20003f24270 */
[C---:B------:R-:W-:Y:S01]  /*5980*/  FMUL.FTZ R124, R0.reuse, R135 ;  /* 0x00000087007c7220 */ /* 0x040fe20000410000 */
[----:B------:R-:W-:Y:S01]  /*5990*/  ISETP.GT.AND P2, PT, R127, 0x1, PT ;  /* 0x000000017f00780c */ /* 0x000fe20003f44270 */
[C---:B------:R-:W-:Y:S01]  /*59a0*/  FMUL.FTZ R106, R0.reuse, R106 ;  /* 0x0000006a006a7220 */ /* 0x040fe20000410000 */
[----:B0-----:R-:W-:Y:S01]  /*59b0*/  FSEL R72, R7, -INF , P1 ;  /* 0xff80000007487808 */ /* 0x001fe20000800000 */
[----:B------:R-:W0:Y:S01]  /*59c0*/  MUFU.TANH R121, R121 ;  /* 0x0000007900797308 */ /* 0x000e220000002400 */
[C---:B------:R-:W-:Y:S01]  /*59d0*/  ISETP.GT.AND P1, PT, R127.reuse, 0x8, PT ;  /* 0x000000087f00780c */ /* 0x040fe20003f24270 */
[----:B------:R-:W-:Y:S01]  /*59e0*/  FMUL.FTZ R107, R0, R107 ;  /* 0x0000006b006b7220 */ /* 0x000fe20000410000 */
[----:B-1----:R-:W-:Y:S01]  /*59f0*/  FSEL R8, R8, -INF , P2 ;  /* 0xff80000008087808 */ /* 0x002fe20001000000 */
[----:B------:R-:W-:Y:S01]  /*5a00*/  FMUL.FTZ R110, R0, R110 ;  /* 0x0000006e006e7220 */ /* 0x000fe20000410000 */
[----:B------:R-:W-:Y:S01]  /*5a10*/  FMNMX.FTZ R131, R72, R5, !PT ;  /* 0x0000000548837209 */ /* 0x000fe20007810000 */
[C---:B------:R-:W-:Y:S01]  /*5a20*/  FMUL.FTZ R111, R0.reuse, R111 ;  /* 0x0000006f006f7220 */ /* 0x040fe20000410000 */
[----:B------:R-:W-:Y:S01]  /*5a30*/  ISETP.GT.AND P2, PT, R127, 0x9, PT ;  /* 0x000000097f00780c */ /* 0x000fe20003f44270 */
[----:B------:R-:W1:Y:S01]  /*5a40*/  MUFU.TANH R122, R122 ;  /* 0x0000007a007a7308 */ /* 0x000e620000002400 */
[----:B---3--:R-:W-:Y:S01]  /*5a50*/  FSEL R11, R11, -INF , P1 ;  /* 0xff8000000b0b7808 */ /* 0x008fe20000800000 */
[----:B------:R-:W-:Y:S01]  /*5a60*/  FMUL.FTZ R114, R0, R114 ;  /* 0x0000007200727220 */ /* 0x000fe20000410000 */
[----:B------:R-:W-:Y:S01]  /*5a70*/  FMNMX.FTZ R130, R8, R131, !PT ;  /* 0x0000008308827209 */ /* 0x000fe20007810000 */
[C---:B------:R-:W-:Y:S01]  /*5a80*/  FMUL.FTZ R115, R0.reuse, R115 ;  /* 0x0000007300737220 */ /* 0x040fe20000410000 */
[C---:B------:R-:W-:Y:S01]  /*5a90*/  ISETP.GT.AND P1, PT, R127.reuse, 0x10, PT ;  /* 0x000000107f00780c */ /* 0x040fe20003f24270 */
[----:B------:R-:W-:Y:S01]  /*5aa0*/  FMUL.FTZ R118, R0, R118 ;  /* 0x0000007600767220 */ /* 0x000fe20000410000 */
[----:B----4-:R-:W-:Y:S01]  /*5ab0*/  FSEL R12, R12, -INF , P2 ;  /* 0xff8000000c0c7808 */ /* 0x010fe20001000000 */
[----:B------:R3:W-:Y:S01]  /*5ac0*/  MUFU.TANH R7, R129 ;  /* 0x0000008100077308 */ /* 0x0007e20000002400 */
[----:B------:R-:W-:Y:S01]  /*5ad0*/  ISETP.GT.AND P2, PT, R127, 0x11, PT ;  /* 0x000000117f00780c */ /* 0x000fe20003f44270 */
[----:B--2---:R-:W-:Y:S01]  /*5ae0*/  IMAD.IADD R126, R126, 0x1, R97 ;  /* 0x000000017e7e7824 */ /* 0x004fe200078e0261 */
[----:B-----5:R-:W-:Y:S01]  /*5af0*/  FSEL R15, R15, -INF , P1 ;  /* 0xff8000000f0f7808 */ /* 0x020fe20000800000 */
[C---:B------:R-:W-:Y:S01]  /*5b00*/  FMUL.FTZ R119, R0.reuse, R119 ;  /* 0x0000007700777220 */ /* 0x040fe20000410000 */
[----:B------:R-:W-:Y:S01]  /*5b10*/  ISETP.GT.AND P1, PT, R127, 0x18, PT ;  /* 0x000000187f00780c */ /* 0x000fe20003f24270 */
[----:B------:R-:W-:Y:S01]  /*5b20*/  FMUL.FTZ R90, R0, R90 ;  /* 0x0000005a005a7220 */ /* 0x000fe20000410000 */
[----:B------:R-:W-:Y:S01]  /*5b30*/  FSEL R20, R20, -INF , P2 ;  /* 0xff80000014147808 */ /* 0x000fe20001000000 */
[----:B------:R-:W2:Y:S01]  /*5b40*/  MUFU.TANH R104, R104 ;  /* 0x0000006800687308 */ /* 0x000ea20000002400 */
[----:B---3--:R-:W-:Y:S01]  /*5b50*/  FMNMX.FTZ R129, R11, R130, !PT ;  /* 0x000000820b817209 */ /* 0x008fe20007810000 */
[C---:B------:R-:W-:Y:S01]  /*5b60*/  FMUL.FTZ R91, R0.reuse, R91 ;  /* 0x0000005b005b7220 */ /* 0x040fe20000410000 */
[----:B------:R-:W-:Y:S01]  /*5b70*/  ISETP.GT.AND P2, PT, R127, 0x19, PT ;  /* 0x000000197f00780c */ /* 0x000fe20003f44270 */
[----:B------:R-:W-:Y:S01]  /*5b80*/  FMUL.FTZ R94, R0, R94 ;  /* 0x0000005e005e7220 */ /* 0x000fe20000410000 */
[----:B------:R-:W-:Y:S01]  /*5b90*/  FMNMX.FTZ R74, R12, R129, !PT ;  /* 0x000000810c4a7209 */ /* 0x000fe20007810000 */
[C---:B------:R-:W-:Y:S01]  /*5ba0*/  FMUL.FTZ R95, R0.reuse, R95 ;  /* 0x0000005f005f7220 */ /* 0x040fe20000410000 */
[----:B0-----:R-:W-:Y:S01]  /*5bb0*/  FSEL R121, R121, -INF , P1 ;  /* 0xff80000079797808 */ /* 0x001fe20000800000 */
[----:B------:R-:W0:Y:S01]  /*5bc0*/  MUFU.TANH R105, R105 ;  /* 0x0000006900697308 */ /* 0x000e220000002400 */
[----:B------:R-:W-:Y:S01]  /*5bd0*/  FMNMX.FTZ R129, R15, R74, !PT ;  /* 0x0000004a0f817209 */ /* 0x000fe20007810000 */
[C---:B------:R-:W-:Y:S01]  /*5be0*/  FMUL.FTZ R74, R0.reuse, R75 ;  /* 0x0000004b004a7220 */ /* 0x040fe20000410000 */
[----:B------:R-:W-:Y:S01]  /*5bf0*/  ISETP.GT.AND P1, PT, R127, 0x20, PT ;  /* 0x000000207f00780c */ /* 0x000fe20003f24270 */
[----:B------:R-:W-:Y:S01]  /*5c00*/  FMUL.FTZ R75, R0, R76 ;  /* 0x0000004c004b7220 */ /* 0x000fe20000410000 */
[----:B------:R-:W-:Y:S01]  /*5c10*/  FMNMX.FTZ R130, R20, R129, !PT ;  /* 0x0000008114827209 */ /* 0x000fe20007810000 */
[----:B------:R-:W-:Y:S01]  /*5c20*/  FMUL.FTZ R76, R0, R77 ;  /* 0x0000004d004c7220 */ /* 0x000fe20000410000 */
[----:B-1----:R-:W-:Y:S01]  /*5c30*/  FSEL R122, R122, -INF , P2 ;  /* 0xff8000007a7a7808 */ /* 0x002fe20001000000 */
[----:B------:R-:W1:Y:S01]  /*5c40*/  MUFU.TANH R108, R108 ;  /* 0x0000006c006c7308 */ /* 0x000e620000002400 */
[----:B------:R-:W-:Y:S01]  /*5c50*/  FMNMX.FTZ R129, R121, R130, !PT ;  /* 0x0000008279817209 */ /* 0x000fe20007810000 */
[C---:B------:R-:W-:Y:S01]  /*5c60*/  FMUL.FTZ R98, R0.reuse, R98 ;  /* 0x0000006200627220 */ /* 0x040fe20000410000 */
[C---:B------:R-:W-:Y:S01]  /*5c70*/  ISETP.GT.AND P2, PT, R127.reuse, 0x21, PT ;  /* 0x000000217f00780c */ /* 0x040fe20003f44270 */
[----:B------:R-:W-:Y:S01]  /*5c80*/  FMUL.FTZ R99, R0, R99 ;  /* 0x0000006300637220 */ /* 0x000fe20000410000 */
[----:B--2---:R-:W-:Y:S01]  /*5c90*/  FSEL R104, R104, -INF , P1 ;  /* 0xff80000068687808 */ /* 0x004fe20000800000 */
[----:B------:R-:W-:Y:S01]  /*5ca0*/  FMUL.FTZ R102, R0, R102 ;  /* 0x0000006600667220 */ /* 0x000fe20000410000 */
[----:B------:R-:W-:Y:S01]  /*5cb0*/  FMNMX.FTZ R129, R122, R129, !PT ;  /* 0x000000817a817209 */ /* 0x000fe20007810000 */
[----:B------:R-:W2:Y:S01]  /*5cc0*/  MUFU.TANH R109, R109 ;  /* 0x0000006d006d7308 */ /* 0x000ea20000002400 */
[----:B------:R-:W-:Y:S01]  /*5cd0*/  ISETP.GT.AND P1, PT, R127, 0x28, PT ;  /* 0x000000287f00780c */ /* 0x000fe20003f24270 */
[C---:B------:R-:W-:Y:S01]  /*5ce0*/  FMUL.FTZ R103, R0.reuse, R103 ;  /* 0x0000006700677220 */ /* 0x040fe20000410000 */
[----:B0-----:R-:W-:Y:S01]  /*5cf0*/  FSEL R105, R105, -INF , P2 ;  /* 0xff80000069697808 */ /* 0x001fe20001000000 */
[----:B------:R-:W-:Y:S01]  /*5d00*/  FMUL.FTZ R82, R0, R82 ;  /* 0x0000005200527220 */ /* 0x000fe20000410000 */
[----:B------:R-:W-:Y:S01]  /*5d10*/  FMNMX.FTZ R130, R104, R129, !PT ;  /* 0x0000008168827209 */ /* 0x000fe20007810000 */
[----:B------:R-:W-:Y:S01]  /*5d20*/  FMUL.FTZ R83, R0, R83 ;  /* 0x0000005300537220 */ /* 0x000fe20000410000 */
[----:B------:R-:W-:Y:S01]  /*5d30*/  ISETP.GT.AND P2, PT, R127, 0x29, PT ;  /* 0x000000297f00780c */ /* 0x000fe20003f44270 */
[----:B------:R-:W0:Y:S01]  /*5d40*/  MUFU.TANH R112, R112 ;  /* 0x0000007000707308 */ /* 0x000e220000002400 */
        /* <DEDUP_REMOVED lines=11> */
[C---:B------:R-:W-:Y:S01]  /*5e00*/  FMUL.FTZ R80, R0.reuse, R81 ;  /* 0x0000005100507220 */ /* 0x040fe20000410000 */
[----:B------:R-:W-:Y:S01]  /*5e10*/  FMNMX.FTZ R129, R109, R130, !PT ;  /* 0x000000826d817209 */ /* 0x000fe20007810000 */
[----:B------:R-:W-:Y:S01]  /*5e20*/  FMUL.FTZ R59, R0, R59 ;  /* 0x0000003b003b7220 */ /* 0x000fe20000410000 */
[----:B------:R-:W-:Y:S01]  /*5e30*/  ISETP.GT.AND P3, PT, R126, 0x1, PT ;  /* 0x000000017e00780c */ /* 0x000fe20003f64270 */
[----:B------:R-:W2:Y:S01]  /*5e40*/  MUFU.TANH R116, R116 ;  /* 0x0000007400747308 */ /* 0x000ea20000002400 */
[----:B0-----:R-:W-:Y:S01]  /*5e50*/  FSEL R112, R112, -INF , P1 ;  /* 0xff80000070707808 */ /* 0x001fe20000800000 */
[C---:B------:R-:W-:Y:S01]  /*5e60*/  FMUL.FTZ R62, R0.reuse, R62 ;  /* 0x0000003e003e7220 */ /* 0x040fe20000410000 */
[----:B------:R-:W-:Y:S01]  /*5e70*/  ISETP.GT.AND P1, PT, R127, 0x38, PT ;  /* 0x000000387f00780c */ /* 0x000fe20003f24270 */
        /* <DEDUP_REMOVED lines=8> */
[----:B------:R-:W-:Y:S01]  /*5f00*/  UIADD3 UR21, UR21, 0x13240, URZ ;  /* 0x0001324015157890 */ /* 0x000fe2000fffe03f */
[----:B------:R-:W-:-:S03]  /*5f10*/  FMNMX.FTZ R81, R113, R130, !PT ;  /* 0x0000008271517209 */ /* 0x000fc60007810000 */
[----:B------:R-:W1:Y:S01]  /*5f20*/  MUFU.TANH R88, R88 ;  /* 0x0000005800587308 */ /* 0x000e620000002400 */
[----:B--2---:R-:W-:Y:S01]  /*5f30*/  FSEL R116, R116, -INF , P1 ;  /* 0xff80000074747808 */ /* 0x004fe20000800000 */
[----:B------:R-:W-:Y:S01]  /*5f40*/  UPRMT UR21, UR44, 0x654, UR21 ;  /* 0x000006542c157896 */ /* 0x000fe20008000015 */
[----:B------:R-:W-:Y:S02]  /*5f50*/  ISETP.GT.AND P1, PT, R127, 0x40, PT ;  /* 0x000000407f00780c */ /* 0x000fe40003f24270 */
[----:B------:R-:W-:Y:S01]  /*5f60*/  FMNMX.FTZ R130, R116, R81, !PT ;  /* 0x0000005174827209 */ /* 0x000fe20007810000 */
[C---:B------:R-:W-:Y:S01]  /*5f70*/  FMUL.FTZ R81, R0.reuse, R84 ;  /* 0x0000005400517220 */ /* 0x040fe20000410000 */
[----:B------:R-:W-:Y:S01]  /*5f80*/  FMUL.FTZ R84, R0, R85 ;  /* 0x0000005500547220 */ /* 0x000fe20000410000 */
        /* <DEDUP_REMOVED lines=34> */
[----:B------:R-:W-:Y:S02]  /*61b0*/  FMNMX.FTZ R130, R100, R57, !PT ;  /* 0x0000003964827209 */ /* 0x000fe40007810000 */
[----:B------:R-:W-:Y:S01]  /*61c0*/  FSEL R7, R7, -INF , P1 ;  /* 0xff80000007077808 */ /* 0x000fe20000800000 */
[----:B------:R-:W1:Y:S01]  /*61d0*/  MUFU.TANH R75, R75 ;  /* 0x0000004b004b7308 */ /* 0x000e620000002400 */
[----:B--2---:R-:W-:Y:S02]  /*61e0*/  FSEL R101, R101, -INF , P2 ;  /* 0xff80000065657808 */ /* 0x004fe40001000000 */
[----:B------:R-:W-:-:S02]  /*61f0*/  ISETP.GT.AND P2, PT, R127, 0x61, PT ;  /* 0x000000617f00780c */ /* 0x000fc40003f44270 */
[----:B------:R-:W-:Y:S02]  /*6200*/  FMNMX.FTZ R130, R101, R130, !PT ;  /* 0x0000008265827209 */ /* 0x000fe40007810000 */
[----:B------:R-:W-:Y:S01]  /*6210*/  ISETP.GT.AND P1, PT, R127, 0x68, PT ;  /* 0x000000687f00780c */ /* 0x000fe20003f24270 */
[----:B------:R-:W2:Y:S01]  /*6220*/  MUFU.TANH R76, R76 ;  /* 0x0000004c004c7308 */ /* 0x000ea20000002400 */
[----:B0-----:R-:W-:Y:S01]  /*6230*/  FSEL R57, R128, -INF , P2 ;  /* 0xff80000080397808 */ /* 0x001fe20001000000 */
[----:B------:R-:W-:Y:S01]  /*6240*/  FMUL.FTZ R128, R0, R61 ;  /* 0x0000003d00807220 */ /* 0x000fe20000410000 */
[----:B------:R-:W-:Y:S02]  /*6250*/  FMNMX.FTZ R130, R7, R130, !PT ;  /* 0x0000008207827209 */ /* 0x000fe40007810000 */
[----:B------:R-:W-:-:S03]  /*6260*/  ISETP.GT.AND P2, PT, R127, 0x69, PT ;  /* 0x000000697f00780c */ /* 0x000fc60003f44270 */
[----:B------:R-:W0:Y:S01]  /*6270*/  MUFU.TANH R77, R77 ;  /* 0x0000004d004d7308 */ /* 0x000e220000002400 */
[----:B-1----:R-:W-:Y:S02]  /*6280*/  FSEL R60, R75, -INF , P1 ;  /* 0xff8000004b3c7808 */ /* 0x002fe40000800000 */
[----:B------:R-:W-:Y:S01]  /*6290*/  FMNMX.FTZ R75, R57, R130, !PT ;  /* 0x00000082394b7209 */ /* 0x000fe20007810000 */
[----:B------:R-:W-:Y:S01]  /*62a0*/  FMUL.FTZ R130, R0, R64 ;  /* 0x0000004000827220 */ /* 0x000fe20000410000 */
[----:B------:R-:W-:-:S03]  /*62b0*/  ISETP.GT.AND P1, PT, R127, 0x70, PT ;  /* 0x000000707f00780c */ /* 0x000fc60003f24270 */
[----:B------:R-:W1:Y:S01]  /*62c0*/  MUFU.TANH R80, R80 ;  /* 0x0000005000507308 */ /* 0x000e620000002400 */
[----:B--2---:R-:W-:Y:S02]  /*62d0*/  FSEL R61, R76, -INF , P2 ;  /* 0xff8000004c3d7808 */ /* 0x004fe40001000000 */
[----:B------:R-:W-:Y:S02]  /*62e0*/  FMNMX.FTZ R76, R60, R75, !PT ;  /* 0x0000004b3c4c7209 */ /* 0x000fe40007810000 */
[----:B------:R-:W-:-:S03]  /*62f0*/  ISETP.GT.AND P2, PT, R127, 0x71, PT ;  /* 0x000000717f00780c */ /* 0x000fc60003f44270 */
[----:B------:R-:W2:Y:S01]  /*6300*/  MUFU.TANH R81, R81 ;  /* 0x0000005100517308 */ /* 0x000ea20000002400 */
[----:B0-----:R-:W-:Y:S02]  /*6310*/  FSEL R64, R77, -INF , P1 ;  /* 0xff8000004d407808 */ /* 0x001fe40000800000 */
[----:B------:R-:W-:Y:S02]  /*6320*/  FMNMX.FTZ R77, R61, R76, !PT ;  /* 0x0000004c3d4d7209 */ /* 0x000fe40007810000 */
[C---:B------:R-:W-:Y:S02]  /*6330*/  ISETP.GT.AND P1, PT, R127.reuse, 0x78, PT ;  /* 0x000000787f00780c */ /* 0x040fe40003f24270 */
[----:B------:R-:W-:Y:S01]  /*6340*/  FMNMX.FTZ R76, R64, R77, !PT ;  /* 0x0000004d404c7209 */ /* 0x000fe20007810000 */
[----:B------:R-:W0:Y:S01]  /*6350*/  MUFU.TANH R84, R84 ;  /* 0x0000005400547308 */ /* 0x000e220000002400 */
[----:B-1----:R-:W-:Y:S01]  /*6360*/  FSEL R75, R80, -INF , P2 ;  /* 0xff800000504b7808 */ /* 0x002fe20001000000 */
[----:B------:R-:W-:Y:S01]  /*6370*/  FMUL.FTZ R80, R0, R65 ;  /* 0x0000004100507220 */ /* 0x000fe20000410000 */
[----:B------:R-:W-:-:S02]  /*6380*/  ISETP.GT.AND P2, PT, R127, 0x79, PT ;  /* 0x000000797f00780c */ /* 0x000fc40003f44270 */
        /* <DEDUP_REMOVED lines=10> */
[----:B------:R-:W-:Y:S01]  /*6430*/  MUFU.TANH R129, R129 ;  /* 0x0000008100817308 */ /* 0x000fe20000002400 */
[----:B-1----:R-:W-:Y:S01]  /*6440*/  FSEL R68, R56, -INF , P1 ;  /* 0xff80000038447808 */ /* 0x002fe20000800000 */
[----:B------:R-:W-:Y:S01]  /*6450*/  FMUL.FTZ R56, R0, R69 ;  /* 0x0000004500387220 */ /* 0x000fe20000410000 */
[----:B------:R-:W-:-:S05]  /*6460*/  ISETP.GT.AND P1, PT, R127, 0x88, PT ;  /* 0x000000887f00780c */ /* 0x000fca0003f24270 */
[----:B------:R-:W0:Y:S01]  /*6470*/  MUFU.TANH R128, R128 ;  /* 0x0000008000807308 */ /* 0x000e220000002400 */
[----:B--2---:R-:W-:Y:S02]  /*6480*/  FSEL R77, R85, -INF , P2 ;  /* 0xff800000554d7808 */ /* 0x004fe40001000000 */
[----:B------:R-:W-:-:S05]  /*6490*/  ISETP.GT.AND P2, PT, R127, 0x89, PT ;  /* 0x000000897f00780c */ /* 0x000fca0003f44270 */
[----:B------:R1:W2:Y:S08]  /*64a0*/  MUFU.TANH R131, R130 ;  /* 0x0000008200837308 */ /* 0x0002b00000002400 */
[----:B------:R3:W4:Y:S01]  /*64b0*/  MUFU.TANH R133, R80 ;  /* 0x0000005000857308 */ /* 0x0007220000002400 */
[----:B-1----:R-:W-:Y:S02]  /*64c0*/  FMNMX.FTZ R130, R68, R81, !PT ;  /* 0x0000005144827209 */ /* 0x002fe40007810000 */
[----:B0-----:R-:W-:-:S02]  /*64d0*/  FSEL R81, R128, -INF , P2 ;  /* 0xff80000080517808 */ /* 0x001fc40001000000 */
        /* <DEDUP_REMOVED lines=10> */
[----:B------:R-:W-:Y:S01]  /*6580*/  FMUL.FTZ R128, R0, R70 ;  /* 0x0000004600807220 */ /* 0x000fe20000410000 */
[----:B------:R-:W-:Y:S02]  /*6590*/  ISETP.GT.AND P1, PT, R127, 0x98, PT ;  /* 0x000000987f00780c */ /* 0x000fe40003f24270 */
[----:B----4-:R-:W-:Y:S01]  /*65a0*/  FSEL R69, R133, -INF , P2 ;  /* 0xff80000085457808 */ /* 0x010fe20001000000 */
[----:B------:R-:W0:Y:S01]  /*65b0*/  MUFU.TANH R9, R9 ;  /* 0x0000000900097308 */ /* 0x000e220000002400 */
[----:B---3--:R-:W-:-:S02]  /*65c0*/  FMNMX.FTZ R56, R78, R85, !PT ;  /* 0x000000554e387209 */ /* 0x008fc40007810000 */
[----:B------:R-:W-:Y:S01]  /*65d0*/  ISETP.GT.AND P2, PT, R127, 0x99, PT ;  /* 0x000000997f00780c */ /* 0x000fe20003f44270 */
[----:B------:R-:W-:Y:S01]  /*65e0*/  FMUL.FTZ R127, R0, R79 ;  /* 0x0000004f007f7220 */ /* 0x000fe20000410000 */
[----:B-1----:R-:W-:Y:S02]  /*65f0*/  FSEL R85, R132, -INF , P1 ;  /* 0xff80000084557808 */ /* 0x002fe40000800000 */
[----:B------:R-:W-:Y:S01]  /*6600*/  FMNMX.FTZ R56, R69, R56, !PT ;  /* 0x0000003845387209 */ /* 0x000fe20007810000 */
[----:B------:R-:W1:Y:S01]  /*6610*/  MUFU.TANH R10, R10 ;  /* 0x0000000a000a7308 */ /* 0x000e620000002400 */
[----:B-----5:R-:W-:Y:S02]  /*6620*/  FSEL R79, R129, -INF , P2 ;  /* 0xff800000814f7808 */ /* 0x020fe40001000000 */
[----:B------:R-:W-:Y:S02]  /*6630*/  FMNMX.FTZ R56, R85, R56, !PT ;  /* 0x0000003855387209 */ /* 0x000fe40007810000 */
[----:B------:R-:W-:-:S02]  /*6640*/  ISETP.GT.AND P2, PT, R126, RZ, PT ;  /* 0x000000ff7e00720c */ /* 0x000fc40003f44270 */
[----:B------:R-:W-:Y:S01]  /*6650*/  FMNMX.FTZ R56, R79, R56, !PT ;  /* 0x000000384f387209 */ /* 0x000fe20007810000 */
[----:B------:R-:W-:Y:S01]  /*6660*/  MUFU.TANH R13, R13 ;  /* 0x0000000d000d7308 */ /* 0x000fe20000002400 */
[----:B0-----:R-:W-:Y:S02]  /*6670*/  FSEL R9, R9, -INF , P2 ;  /* 0xff80000009097808 */ /* 0x001fe40001000000 */
[----:B------:R-:W-:Y:S01]  /*6680*/  ISETP.GT.AND P2, PT, R126, 0x8, PT ;  /* 0x000000087e00780c */ /* 0x000fe20003f44270 */
[----:B------:R-:W0:Y:S01]  /*6690*/  SHFL.BFLY PT, R129, R56, 0x2, 0x1f ;  /* 0x0c401f0038817f89 */ /* 0x000e2200000e0000 */
[----:B------:R-:W-:-:S03]  /*66a0*/  FMNMX.FTZ R97, R9, R6, !PT ;  /* 0x0000000609617209 */ /* 0x000fc60007810000 */
[----:B------:R-:W2:Y:S01]  /*66b0*/  MUFU.TANH R14, R14 ;  /* 0x0000000e000e7308 */ /* 0x000ea20000002400 */
[----:B-1----:R-:W-:Y:S02]  /*66c0*/  FSEL R10, R10, -INF , P3 ;  /* 0xff8000000a0a7808 */ /* 0x002fe40001800000 */
[----:B------:R-:W-:Y:S02]  /*66d0*/  ISETP.GT.AND P3, PT, R126, 0x9, PT ;  /* 0x000000097e00780c */ /* 0x000fe40003f64270 */
[----:B------:R-:W-:-:S03]  /*66e0*/  FMNMX.FTZ R97, R10, R97, !PT ;  /* 0x000000610a617209 */ /* 0x000fc60007810000 */
[----:B------:R-:W-:Y:S08]  /*66f0*/  MUFU.TANH R21, R21 ;  /* 0x0000001500157308 */ /* 0x000ff00000002400 */
[----:B------:R-:W1:Y:S01]  /*6700*/  MUFU.TANH R120, R120 ;  /* 0x0000007800787308 */ /* 0x000e620000002400 */
[----:B--2---:R-:W-:Y:S02]  /*6710*/  FSEL R14, R14, -INF , P3 ;  /* 0xff8000000e0e7808 */ /* 0x004fe40001800000 */
[----:B------:R-:W-:-:S02]  /*6720*/  ISETP.GT.AND P3, PT, R126, 0x11, PT ;  /* 0x000000117e00780c */ /* 0x000fc40003f64270 */
[----:B0-----:R-:W-:-:S03]  /*6730*/  FMNMX.FTZ R129, R56, R129, !PT ;  /* 0x0000008138817209 */ /* 0x001fc60007810000 */
        /* <DEDUP_REMOVED lines=8> */
[----:B0-----:R-:W-:Y:S01]  /*67c0*/  FMNMX.FTZ R56, R129, R56, !PT ;  /* 0x0000003881387209 */ /* 0x001fe20007810000 */
[----:B------:R-:W-:Y:S01]  /*67d0*/  IMAD.U32 R129, RZ, RZ, UR20 ;  /* 0x00000014ff817e24 */ /* 0x000fe2000f8e00ff */
[----:B------:R-:W-:-:S02]  /*67e0*/  ISETP.GT.AND P3, PT, R126, 0x21, PT ;  /* 0x000000217e00780c */ /* 0x000fc40003f64270 */
[C---:B------:R-:W-:Y:S01]  /*67f0*/  FSETP.NEU.FTZ.AND P1, PT, R56.reuse, -INF , PT ;  /* 0xff8000003800780b */ /* 0x040fe20003f3d000 */
[----:B------:R-:W-:-:S01]  /*6800*/  FFMA.FTZ R70, R56, R129, -8 ;  /* 0xc100000038467423 */ /* 0x000fc20000010081 */
[----:B------:R-:W0:Y:S04]  /*6810*/  MUFU.TANH R110, R110 ;  /* 0x0000006e006e7308 */ /* 0x000e280000002400 */
[----:B------:R-:W-:-:S04]  /*6820*/  FSEL R70, R70, RZ, P1 ;  /* 0x000000ff46467208 */ /* 0x000fc80000800000 */
[----:B------:R-:W2:Y:S01]  /*6830*/  MUFU.TANH R111, R111 ;  /* 0x0000006f006f7308 */ /* 0x000ea20000002400 */
[----:B------:R-:W-:-:S01]  /*6840*/  FFMA.FTZ R129, R8, UR20, -R70 ;  /* 0x0000001408817c23 */ /* 0x000fc20008010846 */
[--C-:B------:R-:W-:Y:S01]  /*6850*/  FFMA.FTZ R8, R11, UR20, -R70.reuse ;  /* 0x000000140b087c23 */ /* 0x100fe20008010846 */
[----:B------:R-:W-:-:S01]  /*6860*/  FFMA.FTZ R11, R12, UR20, -R70 ;  /* 0x000000140c0b7c23 */ /* 0x000fc20008010846 */
[--C-:B------:R-:W-:Y:S01]  /*6870*/  FFMA.FTZ R12, R15, UR20, -R70.reuse ;  /* 0x000000140f0c7c23 */ /* 0x100fe20008010846 */
[----:B------:R-:W-:-:S01]  /*6880*/  FFMA.FTZ R15, R20, UR20, -R70 ;  /* 0x00000014140f7c23 */ /* 0x000fc20008010846 */
[----:B------:R-:W-:Y:S01]  /*6890*/  FSEL R20, R13, -INF , P2 ;  /* 0xff8000000d147808 */ /* 0x000fe20001000000 */
[----:B------:R-:W-:-:S01]  /*68a0*/  FFMA.FTZ R121, R121, UR20, -R70 ;  /* 0x0000001479797c23 */ /* 0x000fc20008010846 */
[----:B------:R-:W-:Y:S01]  /*68b0*/  ISETP.GT.AND P2, PT, R126, 0x10, PT ;  /* 0x000000107e00780c */ /* 0x000fe20003f44270 */
[----:B------:R-:W3:Y:S01]  /*68c0*/  MUFU.TANH R114, R114 ;  /* 0x0000007200727308 */ /* 0x000ee20000002400 */
[----:B------:R-:W-:Y:S01]  /*68d0*/  FMNMX.FTZ R97, R20, R97, !PT ;  /* 0x0000006114617209 */ /* 0x000fe20007810000 */
[--C-:B------:R-:W-:Y:S01]  /*68e0*/  FFMA.FTZ R131, R108, UR20, -R70.reuse ;  /* 0x000000146c837c23 */ /* 0x100fe20008010846 */
[----:B------:R-:W-:Y:S01]  /*68f0*/  FSEL R21, R21, -INF , P2 ;  /* 0xff80000015157808 */ /* 0x000fe20001000000 */
[--C-:B------:R-:W-:Y:S01]  /*6900*/  FFMA.FTZ R132, R113, UR20, -R70.reuse ;  /* 0x0000001471847c23 */ /* 0x100fe20008010846 */
[----:B------:R-:W-:Y:S01]  /*6910*/  FMNMX.FTZ R130, R14, R97, !PT ;  /* 0x000000610e827209 */ /* 0x000fe20007810000 */
[--C-:B------:R-:W-:Y:S01]  /*6920*/  FFMA.FTZ R97, R104, UR20, -R70.reuse ;  /* 0x0000001468617c23 */ /* 0x100fe20008010846 */
[----:B------:R-:W-:Y:S01]  /*6930*/  ISETP.GT.AND P2, PT, R126, 0x18, PT ;  /* 0x000000187e00780c */ /* 0x000fe20003f44270 */
[----:B------:R4:W-:Y:S01]  /*6940*/  MUFU.EX2 R13, R121 ;  /* 0x00000079000d7308 */ /* 0x0009e20000000800 */
[----:B-1----:R-:W-:Y:S01]  /*6950*/  FSEL R107, R107, -INF , P3 ;  /* 0xff8000006b6b7808 */ /* 0x002fe20001800000 */
[--C-:B------:R-:W-:Y:S01]  /*6960*/  FFMA.FTZ R72, R72, UR20, -R70.reuse ;  /* 0x0000001448487c23 */ /* 0x100fe20008010846 */
[----:B------:R-:W-:Y:S01]  /*6970*/  FSEL R123, R123, -INF , P2 ;  /* 0xff8000007b7b7808 */ /* 0x000fe20001000000 */
[--C-:B------:R-:W-:Y:S01]  /*6980*/  FFMA.FTZ R122, R122, UR20, -R70.reuse ;  /* 0x000000147a7a7c23 */ /* 0x100fe20008010846 */
[C---:B------:R-:W-:Y:S01]  /*6990*/  ISETP.GT.AND P2, PT, R126.reuse, 0x20, PT ;  /* 0x000000207e00780c */ /* 0x040fe20003f44270 */
[--C-:B------:R-:W-:Y:S01]  /*69a0*/  FFMA.FTZ R117, R117, UR20, -R70.reuse ;  /* 0x0000001475757c23 */ /* 0x100fe20008010846 */
[----:B------:R-:W-:Y:S01]  /*69b0*/  ISETP.GT.AND P3, PT, R126, 0x29, PT ;  /* 0x000000297e00780c */ /* 0x000fe20003f64270 */
[----:B------:R-:W1:Y:S01]  /*69c0*/  MUFU.TANH R115, R115 ;  /* 0x0000007300737308 */ /* 0x000e620000002400 */
[----:B----4-:R-:W-:Y:S01]  /*69d0*/  FMNMX.FTZ R121, R21, R130, !PT ;  /* 0x0000008215797209 */ /* 0x010fe20007810000 */
[--C-:B------:R-:W-:Y:S01]  /*69e0*/  FFMA.FTZ R130, R105, UR20, -R70.reuse ;  /* 0x0000001469827c23 */ /* 0x100fe20008010846 */
[----:B------:R-:W-:Y:S01]  /*69f0*/  FSEL R106, R106, -INF , P2 ;  /* 0xff8000006a6a7808 */ /* 0x000fe20001000000 */
[--C-:B------:R-:W-:Y:S01]  /*6a00*/  FFMA.FTZ R88, R88, UR20, -R70.reuse ;  /* 0x0000001458587c23 */ /* 0x100fe20008010846 */
[----:B------:R-:W-:Y:S01]  /*6a10*/  FMNMX.FTZ R104, R120, R121, !PT ;  /* 0x0000007978687209 */ /* 0x000fe20007810000 */
[--C-:B------:R-:W-:Y:S01]  /*6a20*/  FFMA.FTZ R93, R93, UR20, -R70.reuse ;  /* 0x000000145d5d7c23 */ /* 0x100fe20008010846 */
[----:B------:R-:W-:Y:S01]  /*6a30*/  ISETP.GT.AND P2, PT, R126, 0x28, PT ;  /* 0x000000287e00780c */ /* 0x000fe20003f44270 */
[----:B------:R-:W4:Y:S01]  /*6a40*/  MUFU.TANH R118, R118 ;  /* 0x0000007600767308 */ /* 0x000f220000002400 */
        /* <DEDUP_REMOVED lines=15> */
[----:B------:R2:W-:Y:S01]  /*6b40*/  MUFU.EX2 R104, R130 ;  /* 0x0000008200687308 */ /* 0x0005e20000000800 */
[----:B---3--:R-:W-:Y:S01]  /*6b50*/  FSEL R114, R114, -INF , P2 ;  /* 0xff80000072727808 */ /* 0x008fe20001000000 */
[--C-:B------:R-:W-:Y:S01]  /*6b60*/  FFMA.FTZ R75, R75, UR20, -R70.reuse ;  /* 0x000000144b4b7c23 */ /* 0x100fe20008010846 */
[----:B------:R-:W-:Y:S01]  /*6b70*/  ISETP.GT.AND P2, PT, R126, 0x38, PT ;  /* 0x000000387e00780c */ /* 0x000fe20003f44270 */
[--C-:B------:R-:W-:Y:S01]  /*6b80*/  FFMA.FTZ R65, R65, UR20, -R70.reuse ;  /* 0x0000001441417c23 */ /* 0x100fe20008010846 */
[----:B-1----:R-:W-:Y:S01]  /*6b90*/  FSEL R115, R115, -INF , P3 ;  /* 0xff80000073737808 */ /* 0x002fe20001800000 */
[--C-:B------:R-:W-:Y:S01]  /*6ba0*/  FFMA.FTZ R76, R76, UR20, -R70.reuse ;  /* 0x000000144c4c7c23 */ /* 0x100fe20008010846 */
[----:B------:R-:W-:Y:S01]  /*6bb0*/  ISETP.GT.AND P3, PT, R126, 0x39, PT ;  /* 0x000000397e00780c */ /* 0x000fe20003f64270 */
[----:B------:R-:W1:Y:S01]  /*6bc0*/  MUFU.TANH R90, R90 ;  /* 0x0000005a005a7308 */ /* 0x000e620000002400 */
[----:B--2---:R-:W-:Y:S01]  /*6bd0*/  FMNMX.FTZ R130, R110, R121, !PT ;  /* 0x000000796e827209 */ /* 0x004fe20007810000 */
[--C-:B------:R-:W-:Y:S01]  /*6be0*/  FFMA.FTZ R68, R68, UR20, -R70.reuse ;  /* 0x0000001444447c23 */ /* 0x100fe20008010846 */
[----:B----4-:R-:W-:Y:S01]  /*6bf0*/  FSEL R118, R118, -INF , P2 ;  /* 0xff80000076767808 */ /* 0x010fe20001000000 */
[--C-:B------:R-:W-:Y:S01]  /*6c00*/  FFMA.FTZ R77, R77, UR20, -R70.reuse ;  /* 0x000000144d4d7c23 */ /* 0x100fe20008010846 */
[----:B------:R-:W-:Y:S01]  /*6c10*/  FMNMX.FTZ R109, R111, R130, !PT ;  /* 0x000000826f6d7209 */ /* 0x000fe20007810000 */
[--C-:B------:R-:W-:Y:S01]  /*6c20*/  FFMA.FTZ R80, R80, UR20, -R70.reuse ;  /* 0x0000001450507c23 */ /* 0x100fe20008010846 */
[C---:B------:R-:W-:Y:S01]  /*6c30*/  ISETP.GT.AND P2, PT, R126.reuse, 0x40, PT ;  /* 0x000000407e00780c */ /* 0x040fe20003f44270 */
[----:B------:R2:W-:Y:S01]  /*6c40*/  MUFU.EX2 R105, R131 ;  /* 0x0000008300697308 */ /* 0x0005e20000000800 */
[----:B0-----:R-:W-:Y:S01]  /*6c50*/  FSEL R119, R119, -INF , P3 ;  /* 0xff80000077777808 */ /* 0x001fe20001800000 */
[--C-:B------:R-:W-:Y:S01]  /*6c60*/  FFMA.FTZ R81, R81, UR20, -R70.reuse ;  /* 0x0000001451517c23 */ /* 0x100fe20008010846 */
[----:B------:R-:W-:Y:S01]  /*6c70*/  ISETP.GT.AND P3, PT, R126, 0x41, PT ;  /* 0x000000417e00780c */ /* 0x000fe20003f64270 */
[--C-:B------:R-:W-:Y:S01]  /*6c80*/  FFMA.FTZ R78, R78, UR20, -R70.reuse ;  /* 0x000000144e4e7c23 */ /* 0x100fe20008010846 */
[----:B------:R-:W-:-:S01]  /*6c90*/  FFMA.FTZ R69, R69, UR20, -R70 ;  /* 0x0000001445457c23 */ /* 0x000fc20008010846 */
[----:B------:R-:W-:-:S02]  /*6ca0*/  FFMA.FTZ R85, R85, UR20, -R70 ;  /* 0x0000001455557c23 */ /* 0x000fc40008010846 */
[----:B------:R-:W0:Y:S01]  /*6cb0*/  MUFU.TANH R91, R91 ;  /* 0x0000005b005b7308 */ /* 0x000e220000002400 */
[----:B--2---:R-:W-:-:S01]  /*6cc0*/  FFMA.FTZ R131, R112, UR20, -R70 ;  /* 0x0000001470837c23 */ /* 0x004fc20008010846 */
[----:B------:R-:W-:-:S04]  /*6cd0*/  FMNMX.FTZ R112, R114, R109, !PT ;  /* 0x0000006d72707209 */ /* 0x000fc80007810000 */
[----:B------:R-:W-:Y:S02]  /*6ce0*/  FMNMX.FTZ R121, R115, R112, !PT ;  /* 0x0000007073797209 */ /* 0x000fe40007810000 */
[----:B------:R-:W2:Y:S01]  /*6cf0*/  MUFU.TANH R94, R94 ;  /* 0x0000005e005e7308 */ /* 0x000ea20000002400 */
[----:B-1----:R-:W-:Y:S02]  /*6d00*/  FSEL R112, R90, -INF , P2 ;  /* 0xff8000005a707808 */ /* 0x002fe40001000000 */
[----:B------:R-:W-:Y:S02]  /*6d10*/  FMNMX.FTZ R130, R118, R121, !PT ;  /* 0x0000007976827209 */ /* 0x000fe40007810000 */
[----:B------:R-:W-:Y:S02]  /*6d20*/  ISETP.GT.AND P2, PT, R126, 0x48, PT ;  /* 0x000000487e00780c */ /* 0x000fe40003f44270 */
[----:B------:R-:W-:Y:S01]  /*6d30*/  FMNMX.FTZ R113, R119, R130, !PT ;  /* 0x0000008277717209 */ /* 0x000fe20007810000 */
[----:B------:R-:W1:Y:S01]  /*6d40*/  MUFU.TANH R95, R95 ;  /* 0x0000005f005f7308 */ /* 0x000e620000002400 */
[----:B------:R-:W-:-:S01]  /*6d50*/  FFMA.FTZ R130, R116, UR20, -R70 ;  /* 0x0000001474827c23 */ /* 0x000fc20008010846 */
[----:B0-----:R-:W-:-:S02]  /*6d60*/  FSEL R91, R91, -INF , P3 ;  /* 0xff8000005b5b7808 */ /* 0x001fc40001800000 */
[----:B------:R-:W-:Y:S02]  /*6d70*/  FMNMX.FTZ R116, R112, R113, !PT ;  /* 0x0000007170747209 */ /* 0x000fe40007810000 */
[----:B------:R-:W-:Y:S02]  /*6d80*/  ISETP.GT.AND P3, PT, R126, 0x49, PT ;  /* 0x000000497e00780c */ /* 0x000fe40003f64270 */
        /* <DEDUP_REMOVED lines=17> */
[----:B------:R-:W-:Y:S01]  /*6ea0*/  MUFU.TANH R73, R73 ;  /* 0x0000004900497308 */ /* 0x000fe20000002400 */
[----:B-1----:R-:W-:Y:S02]  /*6eb0*/  FSEL R102, R102, -INF , P2 ;  /* 0xff80000066667808 */ /* 0x002fe40001000000 */
[----:B------:R-:W-:Y:S02]  /*6ec0*/  ISETP.GT.AND P2, PT, R126, 0x60, PT ;  /* 0x000000607e00780c */ /* 0x000fe40003f44270 */
[----:B------:R-:W-:-:S03]  /*6ed0*/  FMNMX.FTZ R116, R102, R121, !PT ;  /* 0x0000007966747209 */ /* 0x000fc60007810000 */
[----:B------:R-:W1:Y:S01]  /*6ee0*/  MUFU.TANH R74, R74 ;  /* 0x0000004a004a7308 */ /* 0x000e620000002400 */
[----:B0-----:R-:W-:Y:S02]  /*6ef0*/  FSEL R103, R103, -INF , P3 ;  /* 0xff80000067677808 */ /* 0x001fe40001800000 */
[----:B------:R-:W-:Y:S02]  /*6f00*/  ISETP.GT.AND P3, PT, R126, 0x61, PT ;  /* 0x000000617e00780c */ /* 0x000fe40003f64270 */
[----:B------:R-:W-:-:S03]  /*6f10*/  FMNMX.FTZ R116, R103, R116, !PT ;  /* 0x0000007467747209 */ /* 0x000fc60007810000 */
[----:B------:R-:W-:Y:S08]  /*6f20*/  MUFU.TANH R84, R84 ;  /* 0x0000005400547308 */ /* 0x000ff00000002400 */
[----:B------:R-:W0:Y:S01]  /*6f30*/  MUFU.TANH R127, R127 ;  /* 0x0000007f007f7308 */ /* 0x000e220000002400 */
[----:B-1----:R-:W-:Y:S02]  /*6f40*/  FSEL R74, R74, -INF , P3 ;  /* 0xff8000004a4a7808 */ /* 0x002fe40001800000 */
[----:B------:R-:W-:-:S05]  /*6f50*/  ISETP.GT.AND P3, PT, R126, 0x69, PT ;  /* 0x000000697e00780c */ /* 0x000fca0003f64270 */
[----:B------:R1:W-:Y:S08]  /*6f60*/  MUFU.EX2 R94, R130 ;  /* 0x00000082005e7308 */ /* 0x0003f00000000800 */
[----:B------:R-:W2:Y:S01]  /*6f70*/  MUFU.TANH R82, R82 ;  /* 0x0000005200527308 */ /* 0x000ea20000002400 */
[----:B-1----:R-:W-:-:S01]  /*6f80*/  FFMA.FTZ R130, R89, UR20, -R70 ;  /* 0x0000001459827c23 */ /* 0x002fc20008010846 */
[----:B------:R-:W-:-:S02]  /*6f90*/  FSEL R89, R73, -INF , P2 ;  /* 0xff80000049597808 */ /* 0x000fc40001000000 */
[----:B------:R-:W-:Y:S02]  /*6fa0*/  ISETP.GT.AND P2, PT, R126, 0x68, PT ;  /* 0x000000687e00780c */ /* 0x000fe40003f44270 */
[----:B------:R-:W-:Y:S02]  /*6fb0*/  FMNMX.FTZ R121, R89, R116, !PT ;  /* 0x0000007459797209 */ /* 0x000fe40007810000 */
[----:B------:R-:W1:Y:S01]  /*6fc0*/  MUFU.TANH R83, R83 ;  /* 0x0000005300537308 */ /* 0x000e620000002400 */
[----:B0-----:R-:W-:Y:S02]  /*6fd0*/  FSEL R127, R127, -INF , P3 ;  /* 0xff8000007f7f7808 */ /* 0x001fe40001800000 */
[----:B------:R-:W-:Y:S02]  /*6fe0*/  FMNMX.FTZ R121, R74, R121, !PT ;  /* 0x000000794a797209 */ /* 0x000fe40007810000 */
[----:B------:R-:W-:-:S03]  /*6ff0*/  ISETP.GT.AND P3, PT, R126, 0x71, PT ;  /* 0x000000717e00780c */ /* 0x000fc60003f64270 */
[----:B------:R0:W-:Y:S08]  /*7000*/  MUFU.EX2 R109, R131 ;  /* 0x00000083006d7308 */ /* 0x0001f00000000800 */
[----:B------:R-:W-:Y:S01]  /*7010*/  MUFU.TANH R86, R86 ;  /* 0x0000005600567308 */ /* 0x000fe20000002400 */
[----:B0-----:R-:W-:-:S01]  /*7020*/  FFMA.FTZ R131, R92, UR20, -R70 ;  /* 0x000000145c837c23 */ /* 0x001fc20008010846 */
[----:B------:R-:W-:-:S02]  /*7030*/  FSEL R92, R84, -INF , P2 ;  /* 0xff800000545c7808 */ /* 0x000fc40001000000 */
[----:B------:R-:W-:Y:S02]  /*7040*/  ISETP.GT.AND P2, PT, R126, 0x70, PT ;  /* 0x000000707e00780c */ /* 0x000fe40003f44270 */
[----:B------:R-:W-:Y:S02]  /*7050*/  FMNMX.FTZ R116, R92, R121, !PT ;  /* 0x000000795c747209 */ /* 0x000fe40007810000 */
[----:B------:R-:W0:Y:S01]  /*7060*/  MUFU.TANH R87, R87 ;  /* 0x0000005700577308 */ /* 0x000e220000002400 */
[----:B--2---:R-:W-:Y:S02]  /*7070*/  FSEL R82, R82, -INF , P2 ;  /* 0xff80000052527808 */ /* 0x004fe40001000000 */
[----:B------:R-:W-:Y:S02]  /*7080*/  FMNMX.FTZ R121, R127, R116, !PT ;  /* 0x000000747f797209 */ /* 0x000fe40007810000 */
[----:B------:R-:W-:Y:S02]  /*7090*/  ISETP.GT.AND P2, PT, R126, 0x78, PT ;  /* 0x000000787e00780c */ /* 0x000fe40003f44270 */
[----:B-1----:R-:W-:Y:S01]  /*70a0*/  FSEL R83, R83, -INF , P3 ;  /* 0xff80000053537808 */ /* 0x002fe20001800000 */
[----:B------:R-:W1:Y:S01]  /*70b0*/  MUFU.TANH R58, R58 ;  /* 0x0000003a003a7308 */ /* 0x000e620000002400 */
[----:B------:R-:W-:-:S02]  /*70c0*/  FMNMX.FTZ R116, R82, R121, !PT ;  /* 0x0000007952747209 */ /* 0x000fc40007810000 */
[----:B------:R-:W-:Y:S02]  /*70d0*/  ISETP.GT.AND P3, PT, R126, 0x79, PT ;  /* 0x000000797e00780c */ /* 0x000fe40003f64270 */
[----:B------:R-:W-:-:S03]  /*70e0*/  FMNMX.FTZ R121, R83, R116, !PT ;  /* 0x0000007453797209 */ /* 0x000fc60007810000 */
[----:B------:R-:W2:Y:S01]  /*70f0*/  MUFU.TANH R59, R59 ;  /* 0x0000003b003b7308 */ /* 0x000ea20000002400 */
[----:B0-----:R-:W-:Y:S02]  /*7100*/  FSEL R87, R87, -INF , P3 ;  /* 0xff80000057577808 */ /* 0x001fe40001800000 */
[----:B------:R-:W-:-:S05]  /*7110*/  ISETP.GT.AND P3, PT, R126, 0x81, PT ;  /* 0x000000817e00780c */ /* 0x000fca0003f64270 */
[----:B------:R0:W-:Y:S08]  /*7120*/  MUFU.EX2 R73, R130 ;  /* 0x0000008200497308 */ /* 0x0001f00000000800 */
[----:B------:R-:W-:Y:S01]  /*7130*/  MUFU.TANH R62, R62 ;  /* 0x0000003e003e7308 */ /* 0x000fe20000002400 */
[----:B0-----:R-:W-:-:S01]  /*7140*/  FFMA.FTZ R130, R96, UR20, -R70 ;  /* 0x0000001460827c23 */ /* 0x001fc20008010846 */
[----:B------:R-:W-:-:S02]  /*7150*/  FSEL R96, R86, -INF , P2 ;  /* 0xff80000056607808 */ /* 0x000fc40001000000 */
[----:B------:R-:W-:Y:S02]  /*7160*/  ISETP.GT.AND P2, PT, R126, 0x80, PT ;  /* 0x000000807e00780c */ /* 0x000fe40003f44270 */
[----:B------:R-:W-:Y:S02]  /*7170*/  FMNMX.FTZ R116, R96, R121, !PT ;  /* 0x0000007960747209 */ /* 0x000fe40007810000 */
[----:B------:R-:W0:Y:S01]  /*7180*/  MUFU.TANH R63, R63 ;  /* 0x0000003f003f7308 */ /* 0x000e220000002400 */
[----:B-1----:R-:W-:Y:S02]  /*7190*/  FSEL R58, R58, -INF , P2 ;  /* 0xff8000003a3a7808 */ /* 0x002fe40001000000 */
[C---:B------:R-:W-:Y:S02]  /*71a0*/  ISETP.GT.AND P2, PT, R126.reuse, 0x88, PT ;  /* 0x000000887e00780c */ /* 0x040fe40003f44270 */
[----:B--2---:R-:W-:Y:S02]  /*71b0*/  FSEL R59, R59, -INF , P3 ;  /* 0xff8000003b3b7808 */ /* 0x004fe40001800000 */
[----:B------:R-:W-:Y:S01]  /*71c0*/  ISETP.GT.AND P3, PT, R126, 0x89, PT ;  /* 0x000000897e00780c */ /* 0x000fe20003f64270 */
[----:B------:R1:W-:Y:S08]  /*71d0*/  MUFU.EX2 R84, R131 ;  /* 0x0000008300547308 */ /* 0x0003f00000000800 */
[----:B------:R-:W2:Y:S01]  /*71e0*/  MUFU.TANH R66, R66 ;  /* 0x0000004200427308 */ /* 0x000ea20000002400 */
[----:B-1----:R-:W-:-:S01]  /*71f0*/  FFMA.FTZ R131, R125, UR20, -R70 ;  /* 0x000000147d837c23 */ /* 0x002fc20008010846 */
[----:B------:R-:W-:-:S02]  /*7200*/  FMNMX.FTZ R125, R87, R116, !PT ;  /* 0x00000074577d7209 */ /* 0x000fc40007810000 */
[----:B0-----:R-:W-:Y:S02]  /*7210*/  FSEL R63, R63, -INF , P3 ;  /* 0xff8000003f3f7808 */ /* 0x001fe40001800000 */
        /* <DEDUP_REMOVED lines=17> */
[----:B------:R-:W-:Y:S02]  /*7330*/  ISETP.GT.AND P3, PT, R126, 0x99, PT ;  /* 0x000000997e00780c */ /* 0x000fe40003f64270 */
[----:B---3--:R-:W-:Y:S02]  /*7340*/  FSEL R128, R128, -INF , P2 ;  /* 0xff80000080807808 */ /* 0x008fe40001000000 */
[----:B------:R-:W-:Y:S01]  /*7350*/  FMNMX.FTZ R125, R67, R116, !PT ;  /* 0x00000074437d7209 */ /* 0x000fe20007810000 */
[----:B------:R-:W-:-:S01]  /*7360*/  FFMA.FTZ R116, R57, UR20, -R70 ;  /* 0x0000001439747c23 */ /* 0x000fc20008010846 */
[----:B-1----:R-:W-:Y:S01]  /*7370*/  FSEL R71, R71, -INF , P3 ;  /* 0xff80000047477808 */ /* 0x002fe20001800000 */
[----:B------:R-:W-:-:S01]  /*7380*/  FFMA.FTZ R70, R79, UR20, -R70 ;  /* 0x000000144f467c23 */ /* 0x000fc20008010846 */
[----:B------:R-:W-:Y:S01]  /*7390*/  FMNMX.FTZ R126, R128, R125, !PT ;  /* 0x0000007d807e7209 */ /* 0x000fe20007810000 */
[----:B------:R-:W-:Y:S03]  /*73a0*/  MUFU.EX2 R72, R72 ;  /* 0x0000004800487308 */ /* 0x000fe60000000800 */
[----:B------:R-:W-:-:S05]  /*73b0*/  FMNMX.FTZ R126, R71, R126, !PT ;  /* 0x0000007e477e7209 */ /* 0x000fca0007810000 */
[----:B------:R-:W1:Y:S01]  /*73c0*/  SHFL.BFLY PT, R57, R126, 0x2, 0x1f ;  /* 0x0c401f007e397f89 */ /* 0x000e6200000e0000 */
        /* <DEDUP_REMOVED lines=14> */
[----:B0-----:R-:W-:Y:S02]  /*74b0*/  FSEL R131, R57, RZ, P2 ;  /* 0x000000ff39837208 */ /* 0x001fe40001000000 */
        /* <DEDUP_REMOVED lines=9> */
[----:B------:R-:W-:-:S01]  /*7550*/  FFMA.FTZ R9, R9, UR20, -R79 ;  /* 0x0000001409097c23 */ /* 0x000fc2000801084f */
[----:B------:R-:W-:Y:S01]  /*7560*/  FMUL.FTZ R6, R131, UR20 ;  /* 0x0000001483067c20 */ /* 0x000fe20008410000 */
[----:B------:R-:W-:-:S01]  /*7570*/  FFMA.FTZ R10, R10, UR20, -R79 ;  /* 0x000000140a0a7c23 */ /* 0x000fc2000801084f */
[----:B------:R-:W-:Y:S01]  /*7580*/  FFMA.FTZ R20, R20, UR20, -R79 ;  /* 0x0000001414147c23 */ /* 0x000fe2000801084f */
[----:B------:R-:W-:-:S01]  /*7590*/  FADD.FTZ R124, -R124, R5 ;  /* 0x000000057c7c7221 */ /* 0x000fc20000010100 */
[--C-:B------:R-:W-:Y:S01]  /*75a0*/  FFMA.FTZ R5, R113, UR20, -R79.reuse ;  /* 0x0000001471057c23 */ /* 0x100fe2000801084f */
        /* <DEDUP_REMOVED lines=38> */
[----:B------:R-:W-:-:S02]  /*7810*/  FFMA.FTZ R71, R71, UR20, -R79 ;  /* 0x0000001447477c23 */ /* 0x000fc4000801084f */
        /* <DEDUP_REMOVED lines=138> */
.L_x_15199:
        /* <DEDUP_REMOVED lines=83> */
.L_x_15189:
[----:B------:R-:W-:-:S13]  /*85f0*/  ISETP.LE.AND P1, PT, RZ, UR23, PT ;  /* 0x00000017ff007c0c */ /* 0x000fda000bf23270 */
[----:B------:R-:W-:Y:S05]  /*8600*/  @!P1 BRA `(.L_x_15201) ;  /* 0x0000002c00249947 */ /* 0x000fea0003800000 */
[----:B------:R-:W-:Y:S01]  /*8610*/  MOV R6, R57 ;  /* 0x0000003900067202 */ /* 0x000fe20000000f00 */
[----:B------:R-:W-:Y:S01]  /*8620*/  IMAD.MOV.U32 R5, RZ, RZ, R56 ;  /* 0x000000ffff057224 */ /* 0x000fe200078e0038 */
[----:B------:R-:W-:Y:S01]  /*8630*/  UMOV UR22, UR37 ;  /* 0x0000002500167c82 */ /* 0x000fe20008000000 */
[----:B------:R-:W-:Y:S01]  /*8640*/  UMOV UR21, UR38 ;  /* 0x0000002600157c82 */ /* 0x000fe20008000000 */
[----:B------:R-:W-:-:S05]  /*8650*/  ULDC UR20, c[0x0][0x988] ;  /* 0x0002620000147ab9 */ /* 0x000fca0000000800 */
.L_x_15212:
[----:B------:R-:W-:-:S04]  /*8660*/  UIADD3 UR38, UR21, 0x1, URZ ;  /* 0x0000000115267890 */ /* 0x000fc8000fffe03f */
[----:B------:R-:W-:-:S04]  /*8670*/  UISETP.NE.AND UP0, UPT, UR38, 0x2, UPT ;  /* 0x000000022600788c */ /* 0x000fc8000bf05270 */
[----:B------:R-:W-:Y:S02]  /*8680*/  USEL UR37, URZ, 0x1, UP0 ;  /* 0x000000013f257887 */ /* 0x000fe40008000000 */
[----:B------:R-:W-:Y:S02]  /*8690*/  USEL UR38, UR38, URZ, UP0 ;  /* 0x0000003f26267287 */ /* 0x000fe40008000000 */
[----:B------:R-:W-:Y:S01]  /*86a0*/  ULOP3.LUT UR37, UR22, UR37, URZ, 0x3c, !UPT ;  /* 0x0000002516257292 */ /* 0x000fe2000f8e3c3f */
[----:B------:R-:W-:Y:S11]  /*86b0*/  @!P0 BRA `(.L_x_15202) ;  /* 0x0000000000048947 */ /* 0x000ff60003800000 */
[----:B------:R-:W-:Y:S01]  /*86c0*/  BPT.TRAP 0x1 ;  /* 0x000000040000795c */ /* 0x000fe20000300000 */
.L_x_15202:
[----:B------:R-:W-:Y:S01]  /*86d0*/  ULEA UR6, UR38, UR45, 0x3 ;  /* 0x0000002d26067291 */ /* 0x000fe2000f8e183f */
[----:B------:R-:W-:-:S05]  /*86e0*/  IMAD.U32 R7, RZ, RZ, UR37 ;  /* 0x00000025ff077e24 */ /* 0x000fca000f8e00ff */
[----:B------:R-:W-:-:S04]  /*86f0*/  SHF.L.U32 R7, R7, 0x1f, RZ ;  /* 0x0000001f07077819 */ /* 0x000fc800000006ff */
[----:B------:R0:W1:Y:S01]  /*8700*/  SYNCS.PHASECHK.TRANS64.TRYWAIT P1, [UR6+0x13230], R7 ;  /* 0x01323007ff0075a7 */ /* 0x0000620008020146 */
[----:B------:R-:W-:Y:S05]  /*8710*/  @!P0 BRA `(.L_x_15203) ;  /* 0x0000000000048947 */ /* 0x000fea0003800000 */
[----:B------:R-:W-:Y:S01]  /*8720*/  BPT.TRAP 0x1 ;  /* 0x000000040000795c */ /* 0x000fe20000300000 */
.L_x_15203:
[----:B-1----:R-:W-:Y:S05]  /*8730*/  @P1 BRA `(.L_x_15204) ;  /* 0x0000000000081947 */ /* 0x002fea0003800000 */
[----:B------:R-:W1:Y:S02]  /*8740*/  SYNCS.PHASECHK.TRANS64.TRYWAIT P1, [UR6+0x13230], R7 ;  /* 0x01323007ff0075a7 */ /* 0x000e640008020146 */
[----:B-1----:R-:W-:Y:S05]  /*8750*/  @!P1 BRA `(.L_x_15205) ;  /* 0x000000bc00549947 */ /* 0x002fea0003800000 */
.L_x_15204:
        /* <DEDUP_REMOVED lines=64> */
.L_x_15206:
[----:B------:R-:W-:Y:S01]  /*8b60*/  ULEA UR11, UR21, UR45, 0x3 ;  /* 0x0000002d150b7291 */ /* 0x000fe2000f8e183f */
[----:B01----:R-:W-:-:S05]  /*8b70*/  IMAD.U32 R7, RZ, RZ, UR22 ;  /* 0x00000016ff077e24 */ /* 0x003fca000f8e00ff */
[----:B------:R-:W-:-:S04]  /*8b80*/  SHF.L.U32 R7, R7, 0x1f, RZ ;  /* 0x0000001f07077819 */ /* 0x000fc800000006ff */
[----:B------:R0:W1:Y:S01]  /*8b90*/  SYNCS.PHASECHK.TRANS64.TRYWAIT P1, [UR11+0x13250], R7 ;  /* 0x01325007ff0075a7 */ /* 0x000062000802014b */
[----:B------:R-:W-:Y:S05]  /*8ba0*/  @!P0 BRA `(.L_x_15207) ;  /* 0x0000000000048947 */ /* 0x000fea0003800000 */
[----:B------:R-:W-:Y:S01]  /*8bb0*/  BPT.TRAP 0x1 ;  /* 0x000000040000795c */ /* 0x000fe20000300000 */
.L_x_15207:
[----:B-1----:R-:W-:Y:S05]  /*8bc0*/  @P1 BRA `(.L_x_15208) ;  /* 0x0000000000081947 */ /* 0x002fea0003800000 */
[----:B------:R-:W1:Y:S02]  /*8bd0*/  SYNCS.PHASECHK.TRANS64.TRYWAIT P1, [UR11+0x13250], R7 ;  /* 0x01325007ff0075a7 */ /* 0x000e64000802014b */
[----:B-1----:R-:W-:Y:S05]  /*8be0*/  @!P1 BRA `(.L_x_15209) ;  /* 0x000000b800489947 */ /* 0x002fea0003800000 */
.L_x_15208:
        /* <DEDUP_REMOVED lines=32> */
.L_x_15210:
        /* <DEDUP_REMOVED lines=504> */
.L_x_15211:
        /* <DEDUP_REMOVED lines=83> */
.L_x_15201:
[----:B------:R-:W-:Y:S06]  /*b2a0*/  BAR.ARV 0x8, 0x200 ;  /* 0x0208000000007b1d */ /* 0x000fec0000002000 */
[----:B------:R-:W-:Y:S05]  /*b2b0*/  @!P0 BRA `(.L_x_15213) ;  /* 0x0000000000048947 */ /* 0x000fea0003800000 */
[----:B------:R-:W-:Y:S01]  /*b2c0*/  BPT.TRAP 0x1 ;  /* 0x000000040000795c */ /* 0x000fe20000300000 */
.L_x_15213:
[----:B------:R-:W-:Y:S01]  /*b2d0*/  ULEA UR14, UR38, UR45, 0x3 ;  /* 0x0000002d260e7291 */ /* 0x000fe2000f8e183f */
[----:B------:R-:W-:-:S04]  /*b2e0*/  MOV R0, UR37 ;  /* 0x0000002500007c02 */ /* 0x000fc80008000f00 */
[----:B------:R-:W-:-:S04]  /*b2f0*/  SHF.L.U32 R0, R0, 0x1f, RZ ;  /* 0x0000001f00007819 */ /* 0x000fc800000006ff */
[----:B------:R0:W1:Y:S01]  /*b300*/  SYNCS.PHASECHK.TRANS64.TRYWAIT P1, [UR14+0x13250], R0 ;  /* 0x01325000ff0075a7 */ /* 0x000062000802014e */
[----:B------:R-:W-:Y:S05]  /*b310*/  @!P0 BRA `(.L_x_15214) ;  /* 0x0000000000048947 */ /* 0x000fea0003800000 */
[----:B------:R-:W-:Y:S01]  /*b320*/  BPT.TRAP 0x1 ;  /* 0x000000040000795c */ /* 0x000fe20000300000 */
.L_x_15214:
[----:B-1----:R-:W-:Y:S05]  /*b330*/  @P1 BRA `(.L_x_15215) ;  /* 0x0000000000081947 */ /* 0x002fea0003800000 */
[----:B------:R-:W1:Y:S02]  /*b340*/  SYNCS.PHASECHK.TRANS64.TRYWAIT P1, [UR14+0x13250], R0 ;  /* 0x01325000ff0075a7 */ /* 0x000e64000802014e */
[----:B-1----:R-:W-:Y:S05]  /*b350*/  @!P1 BRA `(.L_x_15216) ;  /* 0x0000009000849947 */ /* 0x002fea0003800000 */
.L_x_15215:
        /* <DEDUP_REMOVED lines=12> */
[----:B------:R-:W-:Y:S01]  /*b420*/  @UP0 UIMAD UR6, UR41, UR10, URZ ;  /* 0x0000000a290602a4 */ /* 0x000fe2000f8e023f */
[----:B------:R-:W-:Y:S01]  /*b430*/  @UP0 ULDC.64 UR12, c[0x0][0x9d0] ;  /* 0x00027400000c0ab9 */ /* 0x000fe20000000a00 */
[----:B------:R-:W-:Y:S02]  /*b440*/  @UP0 UIMAD.WIDE.U32 UR8, UR40, UR10, URZ ;  /* 0x0000000a280802a5 */ /* 0x000fe4000f8e003f */
[----:B------:R-:W-:Y:S02]  /*b450*/  @UP0 UIMAD UR6, UR40, UR11, UR6 ;  /* 0x0000000b280602a4 */ /* 0x000fe4000f8e0206 */
[----:B------:R-:W-:Y:S02]  /*b460*/  UIMAD UR10, UR38, 0x280, UR45 ;  /* 0x00000280260a78a4 */ /* 0x000fe4000f8e022d */
        /* <DEDUP_REMOVED lines=71> */
.L_x_15217:
        /* <DEDUP_REMOVED lines=42> */
.L_x_15181:
        /* <DEDUP_REMOVED lines=39> */
[----:B------:R-:W-:Y:S01]  /*bdf0*/  ULDC.64 UR12, c[0x0][0xc08] ;  /* 0x00030200000c7ab9 */ /* 0x000fe20000000a00 */
[----:B------:R-:W-:Y:S02]  /*be00*/  ULDC.64 UR14, c[0x0][0xb98] ;  /* 0x0002e600000e7ab9 */ /* 0x000fe40000000a00 */
        /* <DEDUP_REMOVED lines=27> */
[----:B------:R-:W-:Y:S02]  /*bfc0*/  LOP3.LUT R13, R6, 0x380, RZ, 0xc0, !PT ;  /* 0x00000380060d7812 */ /* 0x000fe400078ec0ff */
[----:B------:R-:W-:Y:S02]  /*bfd0*/  LOP3.LUT R8, R15, 0x380, RZ, 0xc0, !PT ;  /* 0x000003800f087812 */ /* 0x000fe400078ec0ff */
[----:B------:R-:W-:Y:S02]  /*bfe0*/  SHF.R.U64 R13, R13, 0x3, RZ ;  /* 0x000000030d0d7819 */ /* 0x000fe400000012ff */
[----:B------:R-:W-:Y:S02]  /*bff0*/  SHF.R.U64 R8, R8, 0x3, RZ ;  /* 0x0000000308087819 */ /* 0x000fe400000012ff */
[----:B------:R-:W-:-:S02]  /*c000*/  IADD3 R43, P1, R6, 0x60, RZ ;  /* 0x00000060062b7810 */ /* 0x000fc40007f3e0ff */
[----:B------:R-:W-:Y:S02]  /*c010*/  IADD3 R41, P2, R6, 0x40, RZ ;  /* 0x0000004006297810 */ /* 0x000fe40007f5e0ff */
[----:B------:R-:W-:Y:S01]  /*c020*/  LOP3.LUT R6, R13, R6, RZ, 0x3c, !PT ;  /* 0x000000060d067212 */ /* 0x000fe200078e3cff */
[--C-:B------:R-:W-:Y:S01]  /*c030*/  IMAD.X R9, RZ, RZ, R7.reuse, P1 ;  /* 0x000000ffff097224 */ /* 0x100fe200008e0607 */
[----:B------:R-:W-:Y:S01]  /*c040*/  LOP3.LUT R12, R8, R15, RZ, 0x3c, !PT ;  /* 0x0000000f080c7212 */ /* 0x000fe200078e3cff */
[--C-:B------:R-:W-:Y:S01]  /*c050*/  IMAD.X R11, RZ, RZ, R7.reuse, P2 ;  /* 0x000000ffff0b7224 */ /* 0x100fe200010e0607 */
[----:B------:R-:W-:Y:S01]  /*c060*/  MOV R42, R6 ;  /* 0x00000006002a7202 */ /* 0x000fe20000000f00 */
[----:B------:R-:W-:Y:S01]  /*c070*/  IMAD.X R13, RZ, RZ, R7, P3 ;  /* 0x000000ffff0d7224 */ /* 0x000fe200018e0607 */
        /* <DEDUP_REMOVED lines=9> */
[----:B------:R-:W-:Y:S02]  /*c110*/  PLOP3.LUT P2, PT, PT, PT, UP0, 0x80, 0x0 ;  /* 0x000000000000781c */ /* 0x000fe40003f4f008 */
        /* <DEDUP_REMOVED lines=13> */
[----:B-1----:R-:W-:-:S03]  /*c1f0*/  SEL R34, R24, R21, P0 ;  /* 0x0000001518227207 */ /* 0x002fc60000000000 */
[----:B------:R-:W-:Y:S04]  /*c200*/  SHFL.IDX PT, R27, R27, R28, 0x1c1f ;  /* 0x001c1f1c1b1b7589 */ /* 0x000fe800000e0000 */
[----:B------:R1:W4:Y:S01]  /*c210*/  SHFL.IDX PT, R36, R14, R15, 0x1c1f ;  /* 0x001c1f0f0e247589 */ /* 0x00032200000e0000 */
[----:B--2---:R-:W-:Y:S02]  /*c220*/  SEL R9, R35, R6, P0 ;  /* 0x0000000623097207 */ /* 0x004fe40000000000 */
[----:B------:R-:W-:Y:S01]  /*c230*/  SEL R11, R6, R35, P0 ;  /* 0x00000023060b7207 */ /* 0x000fe20000000000 */
[----:B------:R-:W-:Y:S04]  /*c240*/  SHFL.IDX PT, R37, R37, R28, 0x1c1f ;  /* 0x001c1f1c25257589 */ /* 0x000fe800000e0000 */
[----:B------:R2:W4:Y:S01]  /*c250*/  SHFL.IDX PT, R38, R32, R15, 0x1c1f ;  /* 0x001c1f0f20267589 */ /* 0x00052200000e0000 */
[----:B---3--:R-:W-:-:S02]  /*c260*/  SEL R12, R29, R20, P0 ;  /* 0x000000141d0c7207 */ /* 0x008fc40000000000 */
[----:B-1----:R-:W-:Y:S01]  /*c270*/  SEL R14, R20, R29, P0 ;  /* 0x0000001d140e7207 */ /* 0x002fe20000000000 */
[----:B------:R-:W-:Y:S01]  /*c280*/  SHFL.IDX PT, R39, R39, R28, 0x1c1f ;  /* 0x001c1f1c27277589 */ /* 0x000fe200000e0000 */
[----:B------:R-:W-:-:S03]  /*c290*/  IMAD.U32 R20, RZ, RZ, UR6 ;  /* 0x00000006ff147e24 */ /* 0x000fc6000f8e00ff */
[----:B------:R1:W3:Y:S01]  /*c2a0*/  SHFL.IDX PT, R54, R54, R15, 0x1c1f ;  /* 0x001c1f0f36367589 */ /* 0x0002e200000e0000 */
[----:B0-----:R-:W-:Y:S02]  /*c2b0*/  SEL R26, R30, R33, P0 ;  /* 0x000000211e1a7207 */ /* 0x001fe40000000000 */
[----:B--2---:R-:W-:Y:S01]  /*c2c0*/  SEL R32, R21, R24, P0 ;  /* 0x0000001815207207 */ /* 0x004fe20000000000 */
[----:B------:R0:W-:Y:S01]  /*c2d0*/  STSM.16.M88.4 [R42], R8 ;  /* 0x000000082a007844 */ /* 0x0001e20000000200 */
[----:B------:R-:W-:Y:S02]  /*c2e0*/  SEL R24, R33, R30, P0 ;  /* 0x0000001e21187207 */ /* 0x000fe40000000000 */
[----:B------:R-:W-:Y:S02]  /*c2f0*/  MOV R21, UR7 ;  /* 0x0000000700157c02 */ /* 0x000fe40008000f00 */
[----:B----4-:R-:W-:Y:S02]  /*c300*/  SEL R13, R27, R36, P0 ;  /* 0x000000241b0d7207 */ /* 0x010fe40000000000 */
[----:B-1----:R-:W-:-:S02]  /*c310*/  SEL R15, R36, R27, P0 ;  /* 0x0000001b240f7207 */ /* 0x002fc40000000000 */
[----:B------:R-:W-:-:S03]  /*c320*/  SEL R33, R37, R38, P0 ;  /* 0x0000002625217207 */ /* 0x000fc60000000000 */
[----:B------:R1:W-:Y:S01]  /*c330*/  STSM.16.M88.4 [R41], R12 ;  /* 0x0000000c29007844 */ /* 0x0003e20000000200 */
[----:B------:R-:W-:Y:S02]  /*c340*/  SEL R35, R38, R37, P0 ;  /* 0x0000002526237207 */ /* 0x000fe40000000000 */
[----:B------:R-:W2:Y:S03]  /*c350*/  LDC R37, c[0x0][0xbe8] ;  /* 0x0002fa00ff257b82 */ /* 0x000ea60000000800 */
[----:B------:R-:W-:Y:S01]  /*c360*/  STSM.16.M88.4 [R40], R32 ;  /* 0x0000002028007844 */ /* 0x000fe20000000200 */
[----:B---3--:R-:W-:Y:S02]  /*c370*/  SEL R25, R39, R54, P0 ;  /* 0x0000003627197207 */ /* 0x008fe40000000000 */
[----:B------:R-:W-:-:S05]  /*c380*/  SEL R27, R54, R39, P0 ;  /* 0x00000027361b7207 */ /* 0x000fca0000000000 */
[----:B------:R3:W-:Y:S01]  /*c390*/  STSM.16.M88.4 [R7], R24 ;  /* 0x0000001807007844 */ /* 0x0007e20000000200 */
[----:B------:R-:W-:Y:S06]  /*c3a0*/  BAR.SYNC.DEFER_BLOCKING 0x1, 0x180 ;  /* 0x0046000000007b1d */ /* 0x000fec0000010000 */
[----:B------:R-:W4:Y:S01]  /*c3b0*/  @P2 LDG.E R6, desc[UR52][R20.64] ;  /* 0x0000003414062981 */ /* 0x000f22000c1e1900 */
[----:B--2---:R-:W-:Y:S01]  /*c3c0*/  ISETP.NE.AND P1, PT, R37, 0x1, PT ;  /* 0x000000012500780c */ /* 0x004fe20003f25270 */
[----:B------:R-:W-:Y:S01]  /*c3d0*/  UIMAD UR6, UR17, UR8, URZ ;  /* 0x00000008110672a4 */ /* 0x000fe2000f8e023f */
[----:B0-----:R-:W-:Y:S01]  /*c3e0*/  VIADD R9, R17, UR43 ;  /* 0x0000002b11097c36 */ /* 0x001fe20008000000 */
[----:B------:R-:W-:Y:S01]  /*c3f0*/  USEL UR16, UR41, URZ, !UP0 ;  /* 0x0000003f29107287 */ /* 0x000fe2000c000000 */
[----:B-1----:R-:W-:Y:S01]  /*c400*/  IMAD R13, R22, 0x40, R19 ;  /* 0x00000040160d7824 */ /* 0x002fe200078e0213 */
[----:B------:R-:W-:-:S02]  /*c410*/  UIMAD UR9, UR42, UR9, UR6 ;  /* 0x000000092a0972a4 */ /* 0x000fc4000f8e0206 */
[----:B------:R-:W-:-:S06]  /*c420*/  UISETP.NE.U32.AND UP1, UPT, UR12, URZ, UPT ;  /* 0x0000003f0c00728c */ /* 0x000fcc000bf25070 */
[----:B------:R-:W3:Y:S08]  /*c430*/  @P1 LDC R28, c[0x0][0xbec] ;  /* 0x0002fb00ff1c1b82 */ /* 0x000ef00000000800 */
[----:B------:R-:W0:Y:S01]  /*c440*/  @P1 LDC R8, c[0x0][0xbf0] ;  /* 0x0002fc00ff081b82 */ /* 0x000e220000000800 */
[----:B---3--:R-:W-:Y:S01]  /*c450*/  @P1 IMAD.HI.U32 R7, R9, R28, RZ ;  /* 0x0000001c09071227 */ /* 0x008fe200078e00ff */
[----:B----4-:R-:W-:-:S03]  /*c460*/  @P2 R2UR UR4, R6 ;  /* 0x00000000060422ca */ /* 0x010fc600000e0000 */
[----:B------:R-:W-:Y:S01]  /*c470*/  IMAD.MOV.U32 R6, RZ, RZ, R9 ;  /* 0x000000ffff067224 */ /* 0x000fe200078e0009 */
[----:B0-----:R-:W-:-:S05]  /*c480*/  @P1 SHF.R.U32.HI R6, RZ, R8, R7 ;  /* 0x00000008ff061219 */ /* 0x001fca0000011607 */
[----:B------:R-:W-:-:S04]  /*c490*/  IMAD.MOV R8, RZ, RZ, -R6 ;  /* 0x000000ffff087224 */ /* 0x000fc800078e0a06 */
[----:B------:R-:W-:Y:S01]  /*c4a0*/  IMAD R9, R37, R8, R9 ;  /* 0x0000000825097224 */ /* 0x000fe200078e0209 */
[----:B------:R-:W-:Y:S01]  /*c4b0*/  SHF.R.S32.HI R8, RZ, 0x1f, R6 ;  /* 0x0000001fff087819 */ /* 0x000fe20000011406 */
[----:B------:R-:W-:Y:S02]  /*c4c0*/  USHF.R.S32.HI UR7, URZ, 0x1f, UR4 ;  /* 0x0000001f3f077899 */ /* 0x000fe40008011404 */
[----:B------:R-:W-:Y:S01]  /*c4d0*/  UMOV UR6, UR4 ;  /* 0x0000000400067c82 */ /* 0x000fe20008000000 */
[----:B------:R-:W-:Y:S01]  /*c4e0*/  SHF.R.S32.HI R7, RZ, 0x1f, R9 ;  /* 0x0000001fff077819 */ /* 0x000fe20000011409 */
[----:B------:R-:W-:Y:S02]  /*c4f0*/  UIMAD.WIDE.U32 UR10, UR42, UR8, UR6 ;  /* 0x000000082a0a72a5 */ /* 0x000fe4000f8e0006 */
[----:B------:R-:W-:Y:S02]  /*c500*/  USEL UR8, UR40, URZ, !UP0 ;  /* 0x0000003f28087287 */ /* 0x000fe4000c000000 */
[----:B------:R-:W-:-:S02]  /*c510*/  UIADD3 UR11, UR11, UR9, URZ ;  /* 0x000000090b0b7290 */ /* 0x000fc4000fffe03f */
[----:B------:R-:W-:Y:S02]  /*c520*/  UIMAD UR9, UR16, UR14, URZ ;  /* 0x0000000e100972a4 */ /* 0x000fe4000f8e023f */
[----:B------:R-:W-:Y:S02]  /*c530*/  UISETP.NE.AND.EX UP0, UPT, UR13, URZ, UPT, UP1 ;  /* 0x0000003f0d00728c */ /* 0x000fe4000bf05310 */
[----:B------:R-:W-:Y:S02]  /*c540*/  UIMAD UR9, UR8, UR15, UR9 ;  /* 0x0000000f080972a4 */ /* 0x000fe4000f8e0209 */
[----:B------:R-:W-:Y:S02]  /*c550*/  UIMAD.WIDE.U32 UR10, UR8, UR14, UR10 ;  /* 0x0000000e080a72a5 */ /* 0x000fe4000f8e000a */
[----:B------:R-:W-:Y:S01]  /*c560*/  PLOP3.LUT P3, PT, PT, PT, UP0, 0x80, 0x0 ;  /* 0x000000000000781c */ /* 0x000fe20003f6f008 */
[----:B------:R-:W-:Y:S01]  /*c570*/  ULDC.64 UR14, c[0x0][0xb88] ;  /* 0x0002e200000e7ab9 */ /* 0x000fe20000000a00 */
[----:B------:R-:W-:Y:S01]  /*c580*/  IMAD.U32 R11, RZ, RZ, UR9 ;  /* 0x00000009ff0b7e24 */ /* 0x000fe2000f8e00ff */
        /* <DEDUP_REMOVED lines=9> */
[C---:B------:R-:W-:Y:S01]  /*c620*/  IMAD R11, R9.reuse, UR15, R10 ;  /* 0x0000000f090b7c24 */ /* 0x040fe2000f8e020a */
[----:B------:R-:W-:Y:S01]  /*c630*/  MOV R15, UR11 ;  /* 0x0000000b000f7c02 */ /* 0x000fe20008000f00 */
[----:B------:R-:W-:-:S04]  /*c640*/  IMAD.WIDE.U32 R6, R9, UR14, R6 ;  /* 0x0000000e09067c25 */ /* 0x000fc8000f8e0006 */
[----:B------:R0:W5:Y:S01]  /*c650*/  @P3 LDG.E R8, desc[UR52][R14.64] ;  /* 0x000000340e083981 */ /* 0x000162000c1e1900 */
[----:B------:R-:W-:Y:S01]  /*c660*/  IMAD.IADD R7, R7, 0x1, R11 ;  /* 0x0000000107077824 */ /* 0x000fe200078e020b */
[----:B------:R-:W-:-:S04]  /*c670*/  LEA R10, P0, R6, UR12, 0x2 ;  /* 0x0000000c060a7c11 */ /* 0x000fc8000f8010ff */
[----:B------:R-:W-:Y:S01]  /*c680*/  LEA.HI.X R7, R6, UR13, R7, 0x2, P0 ;  /* 0x0000000d06077c11 */ /* 0x000fe200080f1407 */
[----:B------:R-:W-:Y:S08]  /*c690*/  @P3 BRA `(.L_x_15220) ;  /* 0x0000000000103947 */ /* 0x000ff00003800000 */
[----:B------:R-:W-:Y:S05]  /*c6a0*/  @!P2 BRA `(.L_x_15220) ;  /* 0x00000000000ca947 */ /* 0x000fea0003800000 */
[----:B------:R-:W2:Y:S04]  /*c6b0*/  LDG.E R9, desc[UR52][R20.64] ;  /* 0x0000003414097981 */ /* 0x000ea8000c1e1900 */
[----:B-----5:R-:W2:Y:S02]  /*c6c0*/  LDG.E R8, desc[UR52][R20.64+0x4] ;  /* 0x0000043414087981 */ /* 0x020ea4000c1e1900 */
[----:B--2---:R-:W-:-:S07]  /*c6d0*/  IMAD.IADD R8, R8, 0x1, -R9 ;  /* 0x0000000108087824 */ /* 0x004fce00078e0a09 */
.L_x_15220:
[----:B0-----:R-:W-:Y:S01]  /*c6e0*/  SHFL.IDX PT, R14, R10, RZ, 0x1c1f ;  /* 0x001c1fff0a0e7589 */ /* 0x001fe200000e0000 */
[----:B------:R-:W-:Y:S01]  /*c6f0*/  IMAD.WIDE R12, R13, 0x2, R4 ;  /* 0x000000020d0c7825 */ /* 0x000fe200078e0204 */
[----:B------:R-:W-:Y:S01]  /*c700*/  LOP3.LUT P0, RZ, R23, 0x3, RZ, 0xc0, !PT ;  /* 0x0000000317ff7812 */ /* 0x000fe2000780c0ff */
[----:B------:R-:W0:Y:S01]  /*c710*/  @P1 LDC R33, c[0x0][0xbf0] ;  /* 0x0002fc00ff211b82 */ /* 0x000e220000000800 */
[----:B------:R-:W1:Y:S01]  /*c720*/  SHFL.IDX PT, R15, R7, RZ, 0x1c1f ;  /* 0x001c1fff070f7589 */ /* 0x000e6200000e0000 */
[----:B------:R-:W-:Y:S01]  /*c730*/  VIADD R6, R157, UR43 ;  /* 0x0000002b9d067c36 */ /* 0x000fe20008000000 */
[----:B------:R-:W-:Y:S01]  /*c740*/  IADD3 R9, P3, R12, 0x1800, RZ ;  /* 0x000018000c097810 */ /* 0x000fe20007f7e0ff */
[----:B-----5:R-:W-:Y:S01]  /*c750*/  IMAD R39, R8, R37, RZ ;  /* 0x0000002508277224 */ /* 0x020fe200078e02ff */
[----:B------:R-:W-:Y:S01]  /*c760*/  SHFL.IDX PT, R20, R10, 0x1, 0x1c1f ;  /* 0x003c1f000a147f89 */ /* 0x000fe200000e0000 */
[----:B------:R-:W-:Y:S01]  /*c770*/  VIADD R4, R6, 0x8 ;  /* 0x0000000806047836 */ /* 0x000fe20000000000 */
[----:B------:R-:W-:Y:S01]  /*c780*/  IADD3 R25, P4, R12, 0x3000, RZ ;  /* 0x000030000c197810 */ /* 0x000fe20007f9e0ff */
[----:B------:R-:W-:Y:S01]  /*c790*/  ULDC.64 UR10, c[0x0][0xaa0] ;  /* 0x0002a800000a7ab9 */ /* 0x000fe20000000a00 */
        /* <DEDUP_REMOVED lines=9> */
[----:B-1----:R-:W-:Y:S01]  /*c830*/  @!P2 ST.E desc[UR52][R14.64], R2 ;  /* 0x000000020e00a985 */ /* 0x002fe2000c101934 */
        /* <DEDUP_REMOVED lines=10> */
[----:B-1----:R-:W1:Y:S01]  /*c8e0*/  @P1 LDC R21, c[0x0][0xbec] ;  /* 0x0002fb00ff151b82 */ /* 0x002e620000000800 */
[----:B------:R-:W-:Y:S01]  /*c8f0*/  UIMAD UR9, UR7, UR10, URZ ;  /* 0x0000000a070972a4 */ /* 0x000fe2000f8e023f */
[----:B------:R-:W-:Y:S01]  /*c900*/  IADD3 R29, P0, R12, 0x4800, RZ ;  /* 0x000048000c1d7810 */ /* 0x000fe20007f1e0ff */
[----:B------:R-:W-:-:S02]  /*c910*/  UIMAD.WIDE.U32 UR6, UR4, UR10, URZ ;  /* 0x0000000a040672a5 */ /* 0x000fc4000f8e003f */
[----:B------:R-:W-:Y:S01]  /*c920*/  UIMAD UR9, UR4, UR11, UR9 ;  /* 0x0000000b040972a4 */ /* 0x000fe2000f8e0209 */
[----:B------:R-:W-:Y:S01]  /*c930*/  IMAD R0, R18, 0x30, R22 ;  /* 0x0000003012007824 */ /* 0x000fe200078e0216 */
[----:B------:R-:W-:Y:S01]  /*c940*/  LOP3.LUT R12, R29, 0x380, RZ, 0xc0, !PT ;  /* 0x000003801d0c7812 */ /* 0x000fe200078ec0ff */
[----:B------:R-:W-:Y:S01]  /*c950*/  ULDC.64 UR10, c[0x0][0xae8] ;  /* 0x0002ba00000a7ab9 */ /* 0x000fe20000000a00 */
[----:B------:R-:W-:Y:S01]  /*c960*/  UIADD3 UR7, UR7, UR9, URZ ;  /* 0x0000000907077290 */ /* 0x000fe2000fffe03f */
[----:B------:R-:W-:Y:S01]  /*c970*/  IADD3.X R13, RZ, R13, RZ, P0, !PT ;  /* 0x0000000dff0d7210 */ /* 0x000fe200007fe4ff */
[----:B------:R-:W-:Y:S01]  /*c980*/  UIMAD UR4, UR17, UR10, URZ ;  /* 0x0000000a110472a4 */ /* 0x000fe2000f8e023f */
[----:B------:R-:W-:Y:S01]  /*c990*/  VIADD R28, R0, UR43 ;  /* 0x0000002b001c7c36 */ /* 0x000fe20008000000 */
[----:B------:R-:W-:Y:S01]  /*c9a0*/  UIMAD.WIDE.U32 UR6, UR42, UR10, UR6 ;  /* 0x0000000a2a0672a5 */ /* 0x000fe2000f8e0006 */
[----:B------:R-:W-:Y:S01]  /*c9b0*/  SHF.R.U64 R2, R12, 0x3, RZ ;  /* 0x000000030c027819 */ /* 0x000fe200000012ff */
[----:B------:R-:W-:-:S03]  /*c9c0*/  UIMAD UR4, UR42, UR11, UR4 ;  /* 0x0000000b2a0472a4 */ /* 0x000fc6000f8e0204 */
[----:B------:R-:W-:Y:S01]  /*c9d0*/  ULDC.64 UR10, c[0x0][0xaf0] ;  /* 0x0002bc00000a7ab9 */ /* 0x000fe20000000a00 */
[----:B------:R-:W-:Y:S01]  /*c9e0*/  UIADD3 UR7, UR7, UR4, URZ ;  /* 0x0000000407077290 */ /* 0x000fe2000fffe03f */
[----:B------:R-:W-:Y:S01]  /*c9f0*/  LOP3.LUT R12, R2, R29, RZ, 0x3c, !PT ;  /* 0x0000001d020c7212 */ /* 0x000fe200078e3cff */
[----:B------:R-:W-:Y:S01]  /*ca00*/  UIMAD UR4, UR16, UR10, URZ ;  /* 0x0000000a100472a4 */ /* 0x000fe2000f8e023f */
[----:B-1----:R-:W-:-:S03]  /*ca10*/  @P1 IMAD.HI.U32 R0, R28, R21, RZ ;  /* 0x000000151c001227 */ /* 0x002fc600078e00ff */
[----:B------:R-:W-:Y:S01]  /*ca20*/  UIMAD UR4, UR8, UR11, UR4 ;  /* 0x0000000b080472a4 */ /* 0x000fe2000f8e0204 */
[----:B------:R-:W5:Y:S01]  /*ca30*/  LD.E.128 R12, desc[UR52][R12.64] ;  /* 0x000000340c0c7980 */ /* 0x000f62000c101d00 */
[----:B------:R-:W-:Y:S01]  /*ca40*/  UIMAD.WIDE.U32 UR8, UR8, UR10, UR6 ;  /* 0x0000000a080872a5 */ /* 0x000fe2000f8e0006 */
[----:B------:R-:W-:Y:S01]  /*ca50*/  IMAD.MOV.U32 R29, RZ, RZ, R28 ;  /* 0x000000ffff1d7224 */ /* 0x000fe200078e001c */
[----:B0-----:R-:W-:Y:S01]  /*ca60*/  @P1 SHF.R.U32.HI R29, RZ, R33, R0 ;  /* 0x00000021ff1d1219 */ /* 0x001fe20000011600 */
[----:B------:R-:W-:Y:S01]  /*ca70*/  ULDC.64 UR6, c[0x0][0xae0] ;  /* 0x0002b80000067ab9 */ /* 0x000fe20000000a00 */
[----:B------:R-:W-:Y:S01]  /*ca80*/  UIADD3 UR4, UR9, UR4, URZ ;  /* 0x0000000409047290 */ /* 0x000fe2000fffe03f */
[----:B------:R-:W-:Y:S01]  /*ca90*/  VIADD R36, R22, UR43 ;  /* 0x0000002b16247c36 */ /* 0x000fe20008000000 */
[--C-:B------:R-:W-:Y:S01]  /*caa0*/  SHF.R.S32.HI R0, RZ, 0x1f, R29.reuse ;  /* 0x0000001fff007819 */ /* 0x100fe2000001141d */
[----:B------:R-:W-:Y:S01]  /*cab0*/  IMAD.MOV R2, RZ, RZ, -R29 ;  /* 0x000000ffff027224 */ /* 0x000fe200078e0a1d */
[----:B------:R-:W-:Y:S01]  /*cac0*/  @!PT LDS RZ, [RZ] ;  /* 0x00000000fffff984 */ /* 0x000fe20000000800 */
[----:B------:R-:W-:Y:S01]  /*cad0*/  @!PT LDS RZ, [RZ] ;  /* 0x00000000fffff984 */ /* 0x000fe20000000800 */
[----:B------:R-:W-:Y:S01]  /*cae0*/  @!PT LDS RZ, [RZ] ;  /* 0x00000000fffff984 */ /* 0x000fe20000000800 */
[----:B------:R-:W-:Y:S01]  /*caf0*/  @!PT LDS RZ, [RZ] ;  /* 0x00000000fffff984 */ /* 0x000fe20000000800 */
[----:B------:R0:W-:Y:S06]  /*cb00*/  MEMBAR.ALL.CTA ;  /* 0x0000000000007992 */ /* 0x0001ec0000008000 */
[----:B0-----:R-:W0:Y:S01]  /*cb10*/  FENCE.VIEW.ASYNC.S ;  /* 0x00000000000073c6 */ /* 0x001e220000000000 */
[----:B------:R-:W-:Y:S01]  /*cb20*/  IMAD.U32 R21, RZ, RZ, UR9 ;  /* 0x00000009ff157e24 */ /* 0x000fe2000f8e00ff */
[----:B------:R-:W-:Y:S01]  /*cb30*/  SHF.R.S32.HI R41, RZ, 0x1f, R19 ;  /* 0x0000001fff297819 */ /* 0x000fe20000011413 */
[----:B------:R-:W-:-:S02]  /*cb40*/  IMAD R0, R0, UR6, RZ ;  /* 0x0000000600007c24 */ /* 0x000fc4000f8e02ff */
        /* <DEDUP_REMOVED lines=13> */
[----:B------:R-:W-:Y:S01]  /*cc20*/  VIADD R0, R36, 0x30 ;  /* 0x0000003024007836 */ /* 0x000fe20000000000 */
[----:B------:R-:W-:Y:S01]  /*cc30*/  LEA R30, P0, R20, UR6, 0x1 ;  /* 0x00000006141e7c11 */ /* 0x000fe2000f8008ff */
[----:B------:R-:W-:Y:S01]  /*cc40*/  VIADD R2, R36, 0x60 ;  /* 0x0000006024027836 */ /* 0x000fe20000000000 */
[----:B------:R-:W-:Y:S01]  /*cc50*/  IADD3 R21, R21, R29, RZ ;  /* 0x0000001d15157210 */ /* 0x000fe20007ffe0ff */
[----:B------:R-:W-:Y:S02]  /*cc60*/  VIADD R3, R3, 0x13220 ;  /* 0x0001322003037836 */ /* 0x000fe40000000000 */
[----:B0-----:R-:W-:Y:S01]  /*cc70*/  SHFL.IDX PT, R28, R30, 0x1, 0x181f ;  /* 0x00381f001e1c7f89 */ /* 0x001fe200000e0000 */
[----:B------:R-:W-:Y:S02]  /*cc80*/  LEA.HI.X R32, R20, UR7, R21, 0x1, P0 ;  /* 0x0000000714207c11 */ /* 0x000fe400080f0c15 */
[----:B------:R-:W-:Y:S01]  /*cc90*/  ISETP.GE.AND P0, PT, R19, UR4, PT ;  /* 0x0000000413007c0c */ /* 0x000fe2000bf06270 */
[----:B------:R-:W0:Y:S03]  /*cca0*/  SHFL.IDX PT, R20, R30, RZ, 0x181f ;  /* 0x00181fff1e147589 */ /* 0x000e2600000e0000 */
[-C--:B------:R-:W-:Y:S01]  /*ccb0*/  ISETP.GE.OR P1, PT, R36, R39.reuse, P0 ;  /* 0x000000272400720c */ /* 0x080fe20000726670 */
[----:B------:R-:W1:Y:S01]  /*ccc0*/  SHFL.IDX PT, R42, R30, 0x2, 0x181f ;  /* 0x00581f001e2a7f89 */ /* 0x000e6200000e0000 */
[----:B------:R-:W-:-:S02]  /*ccd0*/  ISETP.GE.OR P2, PT, R0, R39, P0 ;  /* 0x000000270000720c */ /* 0x000fc40000746670 */
[----:B------:R-:W-:Y:S01]  /*cce0*/  ISETP.GE.OR P3, PT, R2, R39, P0 ;  /* 0x000000270200720c */ /* 0x000fe20000766670 */
[----:B------:R-:W1:Y:S01]  /*ccf0*/  SHFL.IDX PT, R34, R32, RZ, 0x181f ;  /* 0x00181fff20227589 */ /* 0x000e6200000e0000 */
[----:B------:R-:W-:-:S03]  /*cd00*/  PRMT R0, RZ, 0x654, R3 ;  /* 0x00000654ff007816 */ /* 0x000fc60000000003 */
        /* <DEDUP_REMOVED lines=17> */
[----:B-1----:R-:W-:-:S04]  /*ce20*/  LEA R2, P0, R19, R30, 0x1 ;  /* 0x0000001e13027211 */ /* 0x002fc800078008ff */
[----:B------:R-:W-:-:S05]  /*ce30*/  LEA.HI.X R3, R19, R32, R41, 0x1, P0 ;  /* 0x0000002013037211 */ /* 0x000fca00000f0c29 */
[----:B-----5:R0:W-:Y:S01]  /*ce40*/  ST.E.128 desc[UR52][R2.64], R12 ;  /* 0x0000000c02007985 */ /* 0x0201e2000c101d34 */
[----:B------:R-:W-:Y:S05]  /*ce50*/  BRA `(.L_x_15221) ;  /* 0x0000000800687947 */ /* 0x000fea0003800000 */
.L_x_15219:
        /* <DEDUP_REMOVED lines=11> */
[----:B------:R-:W-:-:S03]  /*cf10*/  UISETP.NE.U32.AND UP1, UPT, UR6, URZ, UPT ;  /* 0x0000003f0600728c */ /* 0x000fc6000bf25070 */
[----:B------:R-:W2:Y:S01]  /*cf20*/  @P2 LDG.E R6, desc[UR52][R2.64] ;  /* 0x0000003402062981 */ /* 0x000ea2000c1e1900 */
[----:B------:R-:W-:Y:S01]  /*cf30*/  UISETP.NE.AND.EX UP1, UPT, UR7, URZ, UPT, UP1 ;  /* 0x0000003f0700728c */ /* 0x000fe2000bf25310 */
[----:B------:R-:W-:-:S05]  /*cf40*/  MOV R0, UR4 ;  /* 0x0000000400007c02 */ /* 0x000fca0008000f00 */
        /* <DEDUP_REMOVED lines=20> */
.L_x_15222:
        /* <DEDUP_REMOVED lines=28> */
[----:B-1----:R-:W-:Y:S02]  /*d250*/  @P1 SHF.R.U32.HI R2, RZ, R6, R3 ;  /* 0x00000006ff021219 */ /* 0x002fe40000011603 */
[----:B------:R-:W-:Y:S02]  /*d260*/  MOV R6, UR8 ;  /* 0x0000000800067c02 */ /* 0x000fe40008000f00 */
        /* <DEDUP_REMOVED lines=15> */
.L_x_15224:
[----:B------:R-:W-:Y:S05]  /*d360*/  BSYNC B1 ;  /* 0x0000000000017941 */ /* 0x000fea0003800000 */
.L_x_15223:
        /* <DEDUP_REMOVED lines=28> */
[----:B------:R-:W-:Y:S01]  /*d530*/  IMAD R6, R2, UR8, RZ ;  /* 0x0000000802067c24 */ /* 0x000fe2000f8e02ff */
[----:B------:R-:W-:Y:S01]  /*d540*/  MOV R3, UR4 ;  /* 0x0000000400037c02 */ /* 0x000fe20008000f00 */
[----:B------:R-:W-:Y:S01]  /*d550*/  IMAD.U32 R2, RZ, RZ, UR6 ;  /* 0x00000006ff027e24 */ /* 0x000fe2000f8e00ff */
[----:B------:R-:W-:Y:S01]  /*d560*/  SHF.R.S32.HI R4, RZ, 0x1f, R7 ;  /* 0x0000001fff047819 */ /* 0x000fe20000011407 */
[C---:B------:R-:W-:Y:S01]  /*d570*/  IMAD R9, R5.reuse, UR9, R6 ;  /* 0x0000000905097c24 */ /* 0x040fe2000f8e0206 */
[----:B------:R-:W-:Y:S01]  /*d580*/  ULDC.64 UR6, c[0x0][0xad8] ;  /* 0x0002b60000067ab9 */ /* 0x000fe20000000a00 */
[----:B------:R-:W-:Y:S01]  /*d590*/  IMAD.WIDE.U32 R2, R5, UR8, R2 ;  /* 0x0000000805027c25 */ /* 0x000fe2000f8e0002 */
[----:B------:R-:W-:-:S03]  /*d5a0*/  ULDC UR4, c[0x0][0xac8] ;  /* 0x0002b20000047ab9 */ /* 0x000fc60000000800 */
[----:B------:R-:W-:Y:S02]  /*d5b0*/  IMAD R4, R4, UR6, RZ ;  /* 0x0000000604047c24 */ /* 0x000fe4000f8e02ff */
[----:B------:R-:W-:Y:S02]  /*d5c0*/  IMAD.IADD R3, R3, 0x1, R9 ;  /* 0x0000000103037824 */ /* 0x000fe400078e0209 */
[C---:B------:R-:W-:Y:S02]  /*d5d0*/  IMAD R5, R7.reuse, UR7, R4 ;  /* 0x0000000707057c24 */ /* 0x040fe4000f8e0204 */
[----:B------:R-:W-:Y:S01]  /*d5e0*/  IMAD.WIDE.U32 R2, R7, UR6, R2 ;  /* 0x0000000607027c25 */ /* 0x000fe2000f8e0002 */
[----:B------:R-:W-:-:S03]  /*d5f0*/  ULDC.64 UR6, c[0x0][0xa80] ;  /* 0x0002a00000067ab9 */ /* 0x000fc60000000a00 */
[----:B------:R-:W-:Y:S01]  /*d600*/  IMAD.IADD R3, R3, 0x1, R5 ;  /* 0x0000000103037824 */ /* 0x000fe200078e0205 */
[----:B------:R-:W-:Y:S01]  /*d610*/  LEA R4, P0, R2, UR6, 0x1 ;  /* 0x0000000602047c11 */ /* 0x000fe2000f8008ff */
[----:B-----5:R-:W-:Y:S02]  /*d620*/  IMAD R11, R0, R11, RZ ;  /* 0x0000000b000b7224 */ /* 0x020fe400078e02ff */
[----:B------:R-:W-:Y:S01]  /*d630*/  VIADD R0, R30, 0x30 ;  /* 0x000000301e007836 */ /* 0x000fe20000000000 */
[----:B------:R-:W-:Y:S01]  /*d640*/  LEA.HI.X R8, R2, UR7, R3, 0x1, P0 ;  /* 0x0000000702087c11 */ /* 0x000fe200080f0c03 */
[----:B------:R-:W0:Y:S01]  /*d650*/  SHFL.IDX PT, R6, R4, RZ, 0x181f ;  /* 0x00181fff04067589 */ /* 0x000e2200000e0000 */
[----:B------:R-:W-:Y:S01]  /*d660*/  ISETP.GE.AND P0, PT, R19, UR4, PT ;  /* 0x0000000413007c0c */ /* 0x000fe2000bf06270 */
[C---:B------:R-:W-:Y:S02]  /*d670*/  VIADD R2, R30.reuse, 0x60 ;  /* 0x000000601e027836 */ /* 0x040fe40000000000 */
[----:B------:R-:W1:Y:S01]  /*d680*/  SHFL.IDX PT, R14, R4, 0x1, 0x181f ;  /* 0x00381f00040e7f89 */ /* 0x000e6200000e0000 */
[CC--:B------:R-:W-:Y:S01]  /*d690*/  ISETP.GE.OR P3, PT, R30.reuse, R11.reuse, P0 ;  /* 0x0000000b1e00720c */ /* 0x0c0fe20000766670 */
[----:B------:R-:W-:Y:S01]  /*d6a0*/  VIADD R3, R30, 0x90 ;  /* 0x000000901e037836 */ /* 0x000fe20000000000 */
[-C--:B------:R-:W-:Y:S01]  /*d6b0*/  ISETP.GE.OR P2, PT, R0, R11.reuse, P0 ;  /* 0x0000000b0000720c */ /* 0x080fe20000746670 */
[----:B------:R-:W2:Y:S01]  /*d6c0*/  SHFL.IDX PT, R24, R4, 0x2, 0x181f ;  /* 0x00581f0004187f89 */ /* 0x000ea200000e0000 */
[----:B------:R-:W-:-:S02]  /*d6d0*/  ISETP.GE.OR P1, PT, R2, R11, P0 ;  /* 0x0000000b0200720c */ /* 0x000fc40000726670 */
[----:B------:R-:W-:Y:S01]  /*d6e0*/  ISETP.GE.OR P0, PT, R3, R11, P0 ;  /* 0x0000000b0300720c */ /* 0x000fe20000706670 */
[----:B------:R-:W3:Y:S04]  /*d6f0*/  SHFL.IDX PT, R10, R8, RZ, 0x181f ;  /* 0x00181fff080a7589 */ /* 0x000ee800000e0000 */
        /* <DEDUP_REMOVED lines=16> */
.L_x_15221:
[----:B------:R-:W-:Y:S05]  /*d800*/  BSYNC B0 ;  /* 0x0000000000007941 */ /* 0x000fea0003800000 */
.L_x_15218:
[----:B------:R-:W-:Y:S02]  /*d810*/  ULDC UR4, c[0x0][0xc3c] ;  /* 0x00030f0000047ab9 */ /* 0x000fe40000000800 */
[----:B------:R-:W-:-:S13]  /*d820*/  ISETP.GE.AND P0, PT, R31, UR4, PT ;  /* 0x000000041f007c0c */ /* 0x000fda000bf06270 */
[----:B------:R-:W-:Y:S05]  /*d830*/  @!P0 BRA `(.L_x_15225) ;  /* 0xffffff3400308947 */ /* 0x000fea000383ffff */
[----:B------:R-:W-:Y:S05]  /*d840*/  EXIT ;  /* 0x000000000000794d */ /* 0x000fea0003800000 */
.L_x_15176:
        /* <DEDUP_REMOVED lines=57> */
.L_x_15231:
[----:B------:R-:W-:-:S04]  /*dbe0*/  UIADD3 UR4, UR4, 0x1f, URZ ;  /* 0x0000001f04047890 */ /* 0x000fc8000fffe03f */
[----:B------:R-:W-:-:S06]  /*dbf0*/  UISETP.GE.AND UP0, UPT, UR4, UR5, UPT ;  /* 0x000000050400728c */ /* 0x000fcc000bf06270 */
[----:B------:R-:W-:-:S13]  /*dc00*/  PLOP3.LUT P6, PT, PT, PT, UP0, 0x40, 0x0 ;  /* 0x000000000000781c */ /* 0x000fda0003fce808 */
[----:B------:R-:W-:Y:S05]  /*dc10*/  @!P6 BRA `(.L_x_15228) ;  /* 0x0000000400c4e947 */ /* 0x000fea0003800000 */
[----:B------:R-:W-:Y:S01]  /*dc20*/  IADD3 R9, R5, UR4, RZ ;  /* 0x0000000405097c10 */ /* 0x000fe2000fffe0ff */
[----:B------:R-:W-:Y:S01]  /*dc30*/  BSSY B0, `(.L_x_15229) ;  /* 0x0000007000007945 */ /* 0x000fe20003800000 */
[----:B------:R-:W-:Y:S02]  /*dc40*/  IMAD.MOV.U32 R0, RZ, RZ, RZ ;  /* 0x000000ffff007224 */ /* 0x000fe400078e00ff */
[----:B------:R-:W-:-:S13]  /*dc50*/  ISETP.GE.OR P6, PT, R9, UR5, !P0 ;  /* 0x0000000509007c0c */ /* 0x000fda000c7c6670 */
[----:B------:R-:W-:Y:S05]  /*dc60*/  @P6 BRA `(.L_x_15230) ;  /* 0x00000000000c6947 */ /* 0x000fea0003800000 */
[----:B------:R-:W0:Y:S02]  /*dc70*/  LDC.64 R2, c[0x0][0xc80] ;  /* 0x00032000ff027b82 */ /* 0x000e240000000a00 */
[----:B0-----:R-:W-:-:S05]  /*dc80*/  IMAD.WIDE R2, R9, 0x4, R2 ;  /* 0x0000000409027825 */ /* 0x001fca00078e0202 */
[----:B------:R0:W5:Y:S02]  /*dc90*/  LDG.E R0, desc[UR52][R2.64] ;  /* 0x0000003402007981 */ /* 0x000164000c1e1900 */
.L_x_15230:
[----:B------:R-:W-:Y:S05]  /*dca0*/  BSYNC B0 ;  /* 0x0000000000007941 */ /* 0x000fea0003800000 */
.L_x_15229:
        /* <DEDUP_REMOVED lines=21> */
.L_x_15227:
[----:B------:R-:W-:-:S05]  /*de00*/  IADD3 R13, -R3, R4, RZ ;  /* 0x00000004030d7210 */ /* 0x000fca0007ffe1ff */
        /* <DEDUP_REMOVED lines=23> */
.L_x_15232:
[----:B---3--:R-:W-:Y:S01]  /*df80*/  IMAD R16, R16, R9, R13 ;  /* 0x0000000910107224 */ /* 0x008fe200078e020d */
[----:B------:R-:W-:Y:S01]  /*df90*/  IABS R2, R4 ;  /* 0x0000000400027213 */ /* 0x000fe20000000000 */
[----:B-12---:R-:W-:Y:S02]  /*dfa0*/  IMAD.MOV R11, RZ, RZ, -R3 ;  /* 0x000000ffff0b7224 */ /* 0x006fe400078e0a03 */
[----:B------:R-:W-:Y:S01]  /*dfb0*/  IMAD.IADD R7, R7, 0x1, -R16 ;  /* 0x0000000107077824 */ /* 0x000fe200078e0a10 */
[----:B0-----:R-:W-:Y:S01]  /*dfc0*/  IADD3 R12, RZ, -R2, RZ ;  /* 0x80000002ff0c7210 */ /* 0x001fe20007ffe0ff */
        /* <DEDUP_REMOVED lines=31> */
[----:B------:R-:W-:Y:S01]  /*e1c0*/  IMAD.MOV.U32 R2, RZ, RZ, R11 ;  /* 0x000000ffff027224 */ /* 0x000fe200078e000b */
[----:B------:R-:W-:-:S03]  /*e1d0*/  IABS R11, R13 ;  /* 0x0000000d000b7213 */ /* 0x000fc60000000000 */
        /* <DEDUP_REMOVED lines=9> */
[----:B------:R-:W-:Y:S01]  /*e270*/  @!P1 IMAD.IADD R4, R4, 0x1, -R9 ;  /* 0x0000000104049824 */ /* 0x000fe200078e0a09 */
[----:B------:R-:W-:Y:S02]  /*e280*/  @!P1 IADD3 R2, R2, 0x1, RZ ;  /* 0x0000000102029810 */ /* 0x000fe40007ffe0ff */
        /* <DEDUP_REMOVED lines=10> */
.L_x_15228:
[----:B------:R-:W-:Y:S01]  /*e330*/  IMAD.MOV.U32 R16, RZ, RZ, R7 ;  /* 0x000000ffff107224 */ /* 0x000fe200078e0007 */
[----:B------:R-:W-:Y:S01]  /*e340*/  MOV R18, RZ ;  /* 0x000000ff00127202 */ /* 0x000fe20000000f00 */
[----:B------:R-:W-:Y:S01]  /*e350*/  IMAD.MOV.U32 R17, RZ, RZ, RZ ;  /* 0x000000ffff117224 */ /* 0x000fe200078e00ff */
[----:B------:R-:W-:-:S06]  /*e360*/  ULDC UR40, c[0x0][0xc3c] ;  /* 0x00030f0000287ab9 */ /* 0x000fcc0000000800 */
.L_x_15233:
[----:B------:R-:W-:Y:S01]  /*e370*/  ISETP.NE.AND P0, PT, R5, RZ, PT ;  /* 0x000000ff0500720c */ /* 0x000fe20003f05270 */
[----:B------:R-:W-:-:S12]  /*e380*/  IMAD.U32 R19, RZ, RZ, UR40 ;  /* 0x00000028ff137e24 */ /* 0x000fd8000f8e00ff */
[----:B------:R-:W0:Y:S01]  /*e390*/  @!P0 S2R R3, SR_CgaCtaId ;  /* 0x0000000000038919 */ /* 0x000e220000008800 */
[----:B------:R-:W-:-:S04]  /*e3a0*/  @!P0 MOV R0, 0x400 ;  /* 0x0000040000008802 */ /* 0x000fc80000000f00 */
[----:B0-----:R-:W-:-:S05]  /*e3b0*/  @!P0 LEA R0, R3, R0, 0x18 ;  /* 0x0000000003008211 */ /* 0x001fca00078ec0ff */
[----:B------:R0:W-:Y:S01]  /*e3c0*/  @!P0 STS.128 [R0+0x132d0], R16 ;  /* 0x0132d01000008388 */ /* 0x0001e20000000c00 */
[----:B------:R-:W-:Y:S06]  /*e3d0*/  BAR.ARV 0x5, 0x200 ;  /* 0x0148000000007b1d */ /* 0x000fec0000002000 */
.L_x_15226:
        /* <DEDUP_REMOVED lines=16> */
[----:B------:R-:W-:Y:S01]  /*e4e0*/  SHF.R.U32.HI R0, RZ, 0x1, R9 ;  /* 0x00000001ff007819 */ /* 0x000fe20000011609 */
[C---:B------:R-:W-:Y:S01]  /*e4f0*/  IMAD.SHL.U32 R2, R9.reuse, 0x20, RZ ;  /* 0x0000002009027824 */ /* 0x040fe200078e00ff */
[C---:B------:R-:W-:Y:S01]  /*e500*/  SHF.L.U32 R6, R9.reuse, 0x1, RZ ;  /* 0x0000000109067819 */ /* 0x040fe200000006ff */
        /* <DEDUP_REMOVED lines=9> */
[----:B------:R-:W-:Y:S02]  /*e5a0*/  LOP3.LUT R5, R5, 0x10, R8, 0x78, !PT ;  /* 0x0000001005057812 */ /* 0x000fe400078e7808 */
[----:B------:R-:W-:-:S02]  /*e5b0*/  LOP3.LUT R7, R7, 0x60, R2, 0xf8, !PT ;  /* 0x0000006007077812 */ /* 0x000fc400078ef802 */
[----:B------:R-:W-:Y:S02]  /*e5c0*/  LOP3.LUT R9, R9, 0x7f, RZ, 0xc0, !PT ;  /* 0x0000007f09097812 */ /* 0x000fe400078ec0ff */
[----:B------:R-:W-:Y:S02]  /*e5d0*/  LOP3.LUT R24, R7, 0x100, R2, 0xf8, !PT ;  /* 0x0000010007187812 */ /* 0x000fe400078ef802 */
        /* <DEDUP_REMOVED lines=17> */
.L_x_15309:
[----:B------:R-:W-:Y:S01]  /*e6f0*/  ULDC.64 UR4, c[0x0][0xc88] ;  /* 0x0003220000047ab9 */ /* 0x000fe20000000a00 */
[----:B------:R-:W-:Y:S01]  /*e700*/  ULDC.64 UR6, c[0x0][0xa18] ;  /* 0x0002860000067ab9 */ /* 0x000fe20000000a00 */
[----:B------:R-:W-:Y:S01]  /*e710*/  UIMAD.WIDE UR4, UR40, 0x4, UR4 ;  /* 0x00000004280478a5 */ /* 0x000fe2000f8e0204 */
[----:B------:R-:W-:-:S05]  /*e720*/  ULDC.64 UR8, c[0x0][0xa00] ;  /* 0x0002800000087ab9 */ /* 0x000fca0000000a00 */
[----:B-12---:R-:W-:Y:S02]  /*e730*/  IMAD.U32 R2, RZ, RZ, UR4 ;  /* 0x00000004ff027e24 */ /* 0x006fe4000f8e00ff */
        /* <DEDUP_REMOVED lines=27> */
[----:B0-----:R-:W-:Y:S01]  /*e8f0*/  MOV R2, UR6 ;  /* 0x0000000600027c02 */ /* 0x001fe20008000f00 */
[----:B------:R-:W-:-:S05]  /*e900*/  IMAD.U32 R3, RZ, RZ, UR7 ;  /* 0x00000007ff037e24 */ /* 0x000fca000f8e00ff */
[----:B------:R0:W2:Y:S02]  /*e910*/  @P1 LDG.E R4, desc[UR52][R2.64] ;  /* 0x0000003402041981 */ /* 0x0000a4000c1e1900 */
[----:B0-----:R-:W-:Y:S02]  /*e920*/  IMAD.U32 R2, RZ, RZ, UR8 ;  /* 0x00000008ff027e24 */ /* 0x001fe4000f8e00ff */
        /* <DEDUP_REMOVED lines=14> */
.L_x_15235:
        /* <DEDUP_REMOVED lines=18> */
[----:B------:R-:W-:-:S05]  /*eb30*/  IMAD.U32 R3, RZ, RZ, UR5 ;  /* 0x00000005ff037e24 */ /* 0x000fca000f8e00ff */
[----:B------:R-:W2:Y:S02]  /*eb40*/  LDG.E R2, desc[UR52][R2.64] ;  /* 0x0000003402027981 */ /* 0x000ea4000c1e1900 */
[----:B--2---:R-:W-:Y:S01]  /*eb50*/  R2UR UR36, R2 ;  /* 0x00000000022472ca */ /* 0x004fe200000e0000 */
[----:B------:R-:W-:-:S14]  /*eb60*/  BRA `(.L_x_15237) ;  /* 0x00000000002c7947 */ /* 0x000fdc0003800000 */
.L_x_15236:
        /* <DEDUP_REMOVED lines=11> */
.L_x_15237:
        /* <DEDUP_REMOVED lines=42> */
.L_x_15239:
        /* <DEDUP_REMOVED lines=11> */
[----:B0-----:R-:W-:Y:S02]  /*ef70*/  IMAD.U32 R5, RZ, RZ, UR7 ;  /* 0x00000007ff057e24 */ /* 0x001fe4000f8e00ff */
[----:B------:R-:W-:Y:S02]  /*ef80*/  IMAD.U32 R6, RZ, RZ, UR8 ;  /* 0x00000008ff067e24 */ /* 0x000fe4000f8e00ff */
[----:B------:R-:W-:-:S02]  /*ef90*/  IMAD.U32 R7, RZ, RZ, UR9 ;  /* 0x00000009ff077e24 */ /* 0x000fc4000f8e00ff */
[----:B------:R-:W-:Y:S02]  /*efa0*/  IMAD.U32 R10, RZ, RZ, UR4 ;  /* 0x00000004ff0a7e24 */ /* 0x000fe4000f8e00ff */
[----:B------:R-:W-:Y:S02]  /*efb0*/  IMAD.U32 R11, RZ, RZ, UR5 ;  /* 0x00000005ff0b7e24 */ /* 0x000fe4000f8e00ff */
[----:B------:R-:W-:Y:S02]  /*efc0*/  IMAD.MOV.U32 R8, RZ, RZ, 0x70 ;  /* 0x00000070ff087424 */ /* 0x000fe400078e00ff */
[----:B------:R-:W-:-:S07]  /*efd0*/  IMAD.MOV.U32 R13, RZ, RZ, RZ ;  /* 0x000000ffff0d7224 */ /* 0x000fce00078e00ff */
[----:B------:R-:W-:-:S07]  /*efe0*/  LEPC R20, `(.L_x_15242) ;  /* 0x000000001014794e */ /* 0x000fce0000000000 */
[----:B-1----:R-:W-:Y:S05]  /*eff0*/  CALL.ABS.NOINC R2 ;  /* 0x0000000002007343 */ /* 0x002fea0003c00000 */
.L_x_15242:
[----:B------:R-:W-:Y:S05]  /*f000*/  BSYNC B6 ;  /* 0x0000000000067941 */ /* 0x000fea0003800000 */
.L_x_15241:
        /* <DEDUP_REMOVED lines=15> */
[----:B0-----:R-:W-:Y:S02]  /*f100*/  IMAD.U32 R5, RZ, RZ, UR7 ;  /* 0x00000007ff057e24 */ /* 0x001fe4000f8e00ff */
[----:B------:R-:W-:Y:S02]  /*f110*/  IMAD.U32 R6, RZ, RZ, UR8 ;  /* 0x00000008ff067e24 */ /* 0x000fe4000f8e00ff */
[----:B------:R-:W-:-:S02]  /*f120*/  IMAD.U32 R7, RZ, RZ, UR9 ;  /* 0x00000009ff077e24 */ /* 0x000fc4000f8e00ff */
[----:B------:R-:W-:Y:S02]  /*f130*/  IMAD.U32 R10, RZ, RZ, UR4 ;  /* 0x00000004ff0a7e24 */ /* 0x000fe4000f8e00ff */
[----:B------:R-:W-:Y:S02]  /*f140*/  IMAD.MOV.U32 R8, RZ, RZ, 0x70 ;  /* 0x00000070ff087424 */ /* 0x000fe400078e00ff */
[----:B------:R-:W-:Y:S02]  /*f150*/  IMAD.MOV.U32 R12, RZ, RZ, 0x1 ;  /* 0x00000001ff0c7424 */ /* 0x000fe400078e00ff */
[----:B------:R-:W-:-:S07]  /*f160*/  IMAD.MOV.U32 R13, RZ, RZ, RZ ;  /* 0x000000ffff0d7224 */ /* 0x000fce00078e00ff */
[----:B------:R-:W-:-:S07]  /*f170*/  LEPC R20, `(.L_x_15244) ;  /* 0x000000001014794e */ /* 0x000fce0000000000 */
[----:B-12---:R-:W-:Y:S05]  /*f180*/  CALL.ABS.NOINC R2 ;  /* 0x0000000002007343 */ /* 0x006fea0003c00000 */
.L_x_15244:
[----:B------:R-:W-:Y:S05]  /*f190*/  BSYNC B6 ;  /* 0x0000000000067941 */ /* 0x000fea0003800000 */
.L_x_15243:
        /* <DEDUP_REMOVED lines=20> */
.L_x_15246:
[----:B------:R-:W-:Y:S05]  /*f2e0*/  BSYNC B6 ;  /* 0x0000000000067941 */ /* 0x000fea0003800000 */
.L_x_15245:
        /* <DEDUP_REMOVED lines=20> */
.L_x_15248:
[----:B------:R-:W-:Y:S05]  /*f430*/  BSYNC B6 ;  /* 0x0000000000067941 */ /* 0x000fea0003800000 */
.L_x_15247:
        /* <DEDUP_REMOVED lines=18> */
.L_x_15329:
[----:B------:R-:W1:Y:S01]  /*f560*/  S2R R0, SR_TID.X ;  /* 0x0000000000007919 */ /* 0x000e620000002100 */
[----:B------:R-:W-:Y:S01]  /*f570*/  UMOV UR4, 0xa0 ;  /* 0x000000a000047882 */ /* 0x000fe20000000000 */
[----:B0-----:R-:W0:Y:S01]  /*f580*/  @P2 LDC R5, c[0x0][0x434] ;  /* 0x00010d00ff052b82 */ /* 0x001e220000000800 */
[----:B------:R-:W-:Y:S01]  /*f590*/  UIMAD UR4, UR42, UR4, -0xa0 ;  /* 0xffffff602a0474a4 */ /* 0x000fe2000f8e0204 */
[----:B------:R-:W3:Y:S01]  /*f5a0*/  S2R R9, SR_TID.X ;  /* 0x0000000000097919 */ /* 0x000ee20000002100 */
[----:B------:R-:W-:Y:S01]  /*f5b0*/  SHF.R.S32.HI R13, RZ, 0x1f, R20 ;  /* 0x0000001fff0d7819 */ /* 0x000fe20000011414 */
[----:B------:R-:W-:Y:S01]  /*f5c0*/  IMAD.MOV.U32 R11, RZ, RZ, R26 ;  /* 0x000000ffff0b7224 */ /* 0x000fe200078e001a */
[----:B------:R-:W4:Y:S03]  /*f5d0*/  S2R R12, SR_TID.X ;  /* 0x00000000000c7919 */ /* 0x000f260000002100 */
[----:B------:R-:W2:Y:S01]  /*f5e0*/  @P2 LDC R4, c[0x0][0x438] ;  /* 0x00010e00ff042b82 */ /* 0x000ea20000000800 */
[----:B------:R0:W-:Y:S01]  /*f5f0*/  STL [R1+0x1c], R13 ;  /* 0x00001c0d01007387 */ /* 0x0001e20000100800 */
[C---:B-1----:R-:W-:Y:S01]  /*f600*/  LOP3.LUT R2, R0.reuse, 0x7f, RZ, 0xc0, !PT ;  /* 0x0000007f00027812 */ /* 0x042fe200078ec0ff */
[----:B------:R-:W-:-:S03]  /*f610*/  IMAD.SHL.U32 R0, R0, 0x20, RZ ;  /* 0x0000002000007824 */ /* 0x000fc600078e00ff */
[----:B------:R-:W-:Y:S02]  /*f620*/  SHF.R.U32.HI R2, RZ, 0x2, R2 ;  /* 0x00000002ff027819 */ /* 0x000fe40000011602 */
[----:B---3--:R-:W-:Y:S02]  /*f630*/  LOP3.LUT R9, R9, 0x7f, RZ, 0xc0, !PT ;  /* 0x0000007f09097812 */ /* 0x008fe400078ec0ff */
[----:B------:R-:W-:Y:S01]  /*f640*/  LOP3.LUT R0, R2, 0x60, R0, 0xf8, !PT ;  /* 0x0000006002007812 */ /* 0x000fe200078ef800 */
[----:B----4-:R-:W-:Y:S01]  /*f650*/  IMAD.SHL.U32 R12, R12, 0x20, RZ ;  /* 0x000000200c0c7824 */ /* 0x010fe200078e00ff */
[----:B------:R-:W-:-:S03]  /*f660*/  SHF.R.U32.HI R9, RZ, 0x2, R9 ;  /* 0x00000002ff097819 */ /* 0x000fc60000011609 */
[----:B------:R-:W-:Y:S01]  /*f670*/  VIADD R10, R0, UR4 ;  /* 0x00000004000a7c36 */ /* 0x000fe20008000000 */
[----:B------:R-:W-:-:S04]  /*f680*/  LOP3.LUT R12, R9, 0x60, R12, 0xf8, !PT ;  /* 0x00000060090c7812 */ /* 0x000fc800078ef80c */
[C---:B------:R-:W-:Y:S01]  /*f690*/  ISETP.GE.AND P1, PT, R10.reuse, UR36, PT ;  /* 0x000000240a007c0c */ /* 0x040fe2000bf26270 */
[----:B------:R-:W-:Y:S01]  /*f6a0*/  VIADD R10, R10, UR38 ;  /* 0x000000260a0a7c36 */ /* 0x000fe20008000000 */
[----:B------:R-:W-:-:S03]  /*f6b0*/  LOP3.LUT R12, R12, 0x80, RZ, 0xfc, !PT ;  /* 0x000000800c0c7812 */ /* 0x000fc600078efcff */
[----:B0-----:R-:W-:Y:S01]  /*f6c0*/  @P2 IMAD.HI.U32 R5, R10, R5, RZ ;  /* 0x000000050a052227 */ /* 0x001fe200078e00ff */
[----:B------:R-:W-:-:S03]  /*f6d0*/  MOV R0, R10 ;  /* 0x0000000a00007202 */ /* 0x000fc60000000f00 */
[----:B------:R-:W-:Y:S01]  /*f6e0*/  VIADD R9, R12, UR4 ;  /* 0x000000040c097c36 */ /* 0x000fe20008000000 */
[----:B--2---:R-:W-:-:S03]  /*f6f0*/  @P2 SHF.R.U32.HI R0, RZ, R4, R5 ;  /* 0x00000004ff002219 */ /* 0x004fc60000011605 */
        /* <DEDUP_REMOVED lines=10> */
[----:B------:R-:W-:Y:S02]  /*f7a0*/  @!P1 LEA.HI.X R7, R2, R5, R8, 0x2, P0 ;  /* 0x0000000502079211 */ /* 0x000fe400000f1408 */
[C---:B------:R-:W-:Y:S01]  /*f7b0*/  ISETP.GE.AND P0, PT, R9.reuse, UR36, PT ;  /* 0x0000002409007c0c */ /* 0x040fe2000bf06270 */
[----:B------:R-:W-:Y:S01]  /*f7c0*/  VIADD R9, R9, UR38 ;  /* 0x0000002609097c36 */ /* 0x000fe20008000000 */
[----:B------:R-:W-:Y:S01]  /*f7d0*/  MOV R5, RZ ;  /* 0x000000ff00057202 */ /* 0x000fe20000000f00 */
[----:B------:R-:W1:Y:S01]  /*f7e0*/  @P2 LDC R2, c[0x0][0x438] ;  /* 0x00010e00ff022b82 */ /* 0x000e620000000800 */
[----:B------:R-:W-:Y:S01]  /*f7f0*/  ISETP.GT.U32.OR P0, PT, R12, 0x9f, P0 ;  /* 0x0000009f0c00780c */ /* 0x000fe20000704470 */
[----:B------:R-:W-:-:S02]  /*f800*/  IMAD.MOV.U32 R8, RZ, RZ, R9 ;  /* 0x000000ffff087224 */ /* 0x000fc400078e0009 */
[----:B------:R-:W-:Y:S01]  /*f810*/  IMAD.MOV R4, RZ, RZ, -R0 ;  /* 0x000000ffff047224 */ /* 0x000fe200078e0a00 */
[----:B------:R2:W5:Y:S01]  /*f820*/  @!P1 LDG.E R5, desc[UR52][R6.64] ;  /* 0x0000003406059981 */ /* 0x000562000c1e1900 */
[----:B0-----:R-:W-:-:S05]  /*f830*/  @P2 IMAD.HI.U32 R3, R9, R3, RZ ;  /* 0x0000000309032227 */ /* 0x001fca00078e00ff */
[----:B-1----:R-:W-:-:S03]  /*f840*/  @P2 SHF.R.U32.HI R8, RZ, R2, R3 ;  /* 0x00000002ff082219 */ /* 0x002fc60000011603 */
[----:B------:R-:W0:Y:S01]  /*f850*/  @!P0 LDC.64 R2, c[0x0][0x428] ;  /* 0x00010a00ff028b82 */ /* 0x000e220000000a00 */
        /* <DEDUP_REMOVED lines=12> */
[----:B------:R-:W-:Y:S01]  /*f920*/  ISETP.GT.U32.AND P0, PT, R12, 0x9f, PT ;  /* 0x0000009f0c00780c */ /* 0x000fe20003f04070 */
[----:B0-----:R-:W-:-:S05]  /*f930*/  IMAD.U32 R2, RZ, RZ, UR46 ;  /* 0x0000002eff027e24 */ /* 0x001fca000f8e00ff */
        /* <DEDUP_REMOVED lines=9> */
[----:B------:R-:W-:Y:S01]  /*f9d0*/  MOV R12, UR42 ;  /* 0x0000002a000c7c02 */ /* 0x000fe20008000f00 */
[----:B------:R-:W-:-:S04]  /*f9e0*/  IMAD R4, R19, R4, R10 ;  /* 0x0000000413047224 */ /* 0x000fc800078e020a */
[----:B------:R-:W-:Y:S01]  /*f9f0*/  VIADD R12, R12, 0xffffffff ;  /* 0xffffffff0c0c7836 */ /* 0x000fe20000000000 */
[----:B------:R-:W-:Y:S06]  /*fa00*/  @!P2 BRA `(.L_x_15250) ;  /* 0x000000000004a947 */ /* 0x000fec0003800000 */
[----:B------:R-:W-:Y:S01]  /*fa10*/  BPT.TRAP 0x1 ;  /* 0x000000040000795c */ /* 0x000fe20000300000 */
.L_x_15250:
        /* <DEDUP_REMOVED lines=10> */
.L_x_15330:
[----:B------:R-:W-:Y:S05]  /*fac0*/  BSYNC B0 ;  /* 0x0000000000007941 */ /* 0x000fea0003800000 */
.L_x_15251:
        /* <DEDUP_REMOVED lines=13> */
[----:B------:R-:W-:Y:S01]  /*fba0*/  SHF.R.S32.HI R29, RZ, 0x1f, R9 ;  /* 0x0000001fff1d7819 */ /* 0x000fe20000011409 */
[----:B-1----:R-:W-:-:S05]  /*fbb0*/  IMAD.SHL.U32 R20, R15, 0x10, RZ ;  /* 0x000000100f147824 */ /* 0x002fca00078e00ff */
        /* <DEDUP_REMOVED lines=26> */
[----:B------:R-:W-:-:S05]  /*fd60*/  IMAD R3, R6, UR7, R3 ;  /* 0x0000000706037c24 */ /* 0x000fca000f8e0203 */
[----:B------:R-:W-:-:S03]  /*fd70*/  IADD3 R11, R11, R3, RZ ;  /* 0x000000030b0b7210 */ /* 0x000fc60007ffe0ff */
[----:B------:R-:W-:Y:S01]  /*fd80*/  IMAD.WIDE.U32 R10, R18, UR8, R10 ;  /* 0x00000008120a7c25 */ /* 0x000fe2000f8e000a */
[----:B------:R-:W-:Y:S02]  /*fd90*/  LOP3.LUT R15, R15, 0x7f, RZ, 0xc0, !PT ;  /* 0x0000007f0f0f7812 */ /* 0x000fe400078ec0ff */
[----:B------:R-:W-:-:S04]  /*fda0*/  IADD3 R27, P1, R10, UR10, RZ ;  /* 0x0000000a0a1b7c10 */ /* 0x000fc8000ff3e0ff */
[----:B------:R-:W-:Y:S01]  /*fdb0*/  IADD3.X R26, R8, UR11, R11, P1, !PT ;  /* 0x0000000b081a7c10 */ /* 0x000fe20008ffe40b */
[----:B------:R-:W-:Y:S01]  /*fdc0*/  IMAD.MOV.U32 R8, RZ, RZ, -0xa0 ;  /* 0xffffff60ff087424 */ /* 0x000fe200078e00ff */
[----:B------:R-:W-:-:S03]  /*fdd0*/  SHF.R.U32.HI R15, RZ, 0x2, R15 ;  /* 0x00000002ff0f7819 */ /* 0x000fc6000001160f */
[----:B------:R-:W-:Y:S01]  /*fde0*/  IMAD R8, R12, R8, UR36 ;  /* 0x000000240c087e24 */ /* 0x000fe2000f8e0208 */
[----:B------:R-:W-:-:S03]  /*fdf0*/  UMOV UR4, 0xffffffff ;  /* 0xffffffff00047882 */ /* 0x000fc60000000000 */
[----:B------:R-:W-:-:S05]  /*fe00*/  IMAD.IADD R8, R8, 0x1, -R15 ;  /* 0x0000000108087824 */ /* 0x000fca00078e0a0f */
        /* <DEDUP_REMOVED lines=41> */
.L_x_15342:
        /* <DEDUP_REMOVED lines=12> */
.L_x_15254:
        /* <DEDUP_REMOVED lines=11> */
.L_x_15255:
[----:B------:R3:W-:Y:S01]  /*10210*/  SYNCS.ARRIVE.TRANS64.A1T0 RZ, [R7+URZ+0x13270], RZ ;  /* 0x013270ff07ff79a7 */ /* 0x0007e2000810003f */
[----:B------:R-:W-:Y:S05]  /*10220*/  @!P6 BRA `(.L_x_15256) ;  /* 0x000000000004e947 */ /* 0x000fea0003800000 */
[----:B------:R-:W-:Y:S01]  /*10230*/  BPT.TRAP 0x1 ;  /* 0x000000040000795c */ /* 0x000fe20000300000 */
.L_x_15256:
[----:B------:R-:W4:Y:S01]  /*10240*/  LDL R0, [R1+0x28] ;  /* 0x0000280001007983 */ /* 0x000f220000100800 */
[----:B------:R-:W-:Y:S01]  /*10250*/  BSSY B0, `(.L_x_15257) ;  /* 0x0000003000007945 */ /* 0x000fe20003800000 */
[----:B----4-:R-:W4:Y:S03]  /*10260*/  SYNCS.PHASECHK.TRANS64.TRYWAIT P0, [R7+URZ+0x13240], R0 ;  /* 0x01324000070075a7 */ /* 0x010f26000800017f */
[----:B----4-:R-:W-:Y:S05]  /*10270*/  @!P0 BRA `(.L_x_15258) ;  /* 0x0000004800cc8947 */ /* 0x010fea0003800000 */
.L_x_15343:
[----:B------:R-:W-:Y:S05]  /*10280*/  BSYNC B0 ;  /* 0x0000000000007941 */ /* 0x000fea0003800000 */
.L_x_15257:
[----:B----4-:R-:W4:Y:S01]  /*10290*/  LDL.LU R0, [R1] ;  /* 0x0000000001007983 */ /* 0x010f220000300800 */
[----:B------:R-:W-:Y:S01]  /*102a0*/  ULDC.64 UR4, c[0x0][0x300] ;  /* 0x0000c00000047ab9 */ /* 0x000fe20000000a00 */
[----:B------:R-:W-:Y:S02]  /*102b0*/  ULDC.64 UR6, c[0x0][0x310] ;  /* 0x0000c40000067ab9 */ /* 0x000fe40000000a00 */
[----:B------:R-:W5:Y:S04]  /*102c0*/  LDL.LU R8, [R1+0x8] ;  /* 0x0000080001087983 */ /* 0x000f680000300800 */
[----:B------:R-:W3:Y:S01]  /*102d0*/  LDL R2, [R1+0x14] ;  /* 0x0000140001027983 */ /* 0x000ee20000100800 */
[----:B--2---:R-:W-:-:S04]  /*102e0*/  IMAD.WIDE.U32 R10, R4, UR4, RZ ;  /* 0x00000004040a7c25 */ /* 0x004fc8000f8e00ff */
[----:B----4-:R-:W-:-:S04]  /*102f0*/  IMAD R0, R0, UR4, RZ ;  /* 0x0000000400007c24 */ /* 0x010fc8000f8e02ff */
[----:B------:R-:W-:-:S04]  /*10300*/  IMAD R0, R4, UR5, R0 ;  /* 0x0000000504007c24 */ /* 0x000fc8000f8e0200 */
[----:B------:R-:W-:Y:S02]  /*10310*/  IMAD.IADD R11, R11, 0x1, R0 ;  /* 0x000000010b0b7824 */ /* 0x000fe400078e0200 */
[----:B-----5:R-:W-:Y:S02]  /*10320*/  IMAD R0, R8, UR6, RZ ;  /* 0x0000000608007c24 */ /* 0x020fe4000f8e02ff */
[----:B------:R-:W-:-:S04]  /*10330*/  IMAD.WIDE.U32 R10, R5, UR6, R10 ;  /* 0x00000006050a7c25 */ /* 0x000fc8000f8e000a */
[----:B------:R-:W-:Y:S02]  /*10340*/  IMAD R0, R5, UR7, R0 ;  /* 0x0000000705007c24 */ /* 0x000fe4000f8e0200 */
[----:B------:R-:W-:-:S04]  /*10350*/  IMAD.WIDE.U32 R4, R9, UR4, RZ ;  /* 0x0000000409047c25 */ /* 0x000fc8000f8e00ff */
[----:B------:R-:W-:Y:S02]  /*10360*/  IMAD.IADD R11, R11, 0x1, R0 ;  /* 0x000000010b0b7824 */ /* 0x000fe400078e0200 */
[----:B------:R-:W-:Y:S02]  /*10370*/  IMAD R0, R29, UR4, RZ ;  /* 0x000000041d007c24 */ /* 0x000fe4000f8e02ff */
[----:B------:R-:W-:Y:S02]  /*10380*/  IMAD R8, R28, UR6, RZ ;  /* 0x000000061c087c24 */ /* 0x000fe4000f8e02ff */
[----:B------:R-:W-:Y:S01]  /*10390*/  IMAD R0, R9, UR5, R0 ;  /* 0x0000000509007c24 */ /* 0x000fe2000f8e0200 */
[----:B------:R-:W-:Y:S01]  /*103a0*/  ULDC.64 UR4, c[0x0][0x308] ;  /* 0x0000c20000047ab9 */ /* 0x000fe20000000a00 */
[----:B------:R-:W-:Y:S02]  /*103b0*/  IMAD R8, R6, UR7, R8 ;  /* 0x0000000706087c24 */ /* 0x000fe4000f8e0208 */
[----:B------:R-:W-:Y:S01]  /*103c0*/  IMAD.WIDE.U32 R10, R18, UR4, R10 ;  /* 0x00000004120a7c25 */ /* 0x000fe2000f8e000a */
[----:B------:R-:W-:-:S03]  /*103d0*/  IADD3 R5, R5, R0, RZ ;  /* 0x0000000005057210 */ /* 0x000fc60007ffe0ff */
        /* <DEDUP_REMOVED lines=20> */
[----:B--2---:R-:W-:-:S05]  /*10520*/  @P5 IADD3 R5, P0, R9, R5, RZ ;  /* 0x0000000509055210 */ /* 0x004fca0007f1e0ff */
[----:B------:R-:W-:-:S05]  /*10530*/  @P5 IMAD.X R4, RZ, RZ, R4, P0 ;  /* 0x000000ffff045224 */ /* 0x000fca00000e0604 */
        /* <DEDUP_REMOVED lines=24> */
[----:B--2---:R-:W-:Y:S01]  /*106c0*/  @P1 MOV R4, R2 ;  /* 0x0000000200041202 */ /* 0x004fe20000000f00 */
[----:B------:R-:W-:-:S05]  /*106d0*/  @P1 IMAD.MOV.U32 R5, RZ, RZ, R0 ;  /* 0x000000ffff051224 */ /* 0x000fca00078e0000 */
[----:B------:R2:W-:Y:S04]  /*106e0*/  @P1 LDGSTS.E.BYPASS.LTC128B.128 [R3+0xf800], desc[UR52][R4.64], !P2 ;  /* 0x0f80000004031fae */ /* 0x0005e8000d101d74 */
[----:B--2---:R2:W3:Y:S02]  /*106f0*/  SHFL.IDX PT, R4, R8, RZ, 0x1c1f ;  /* 0x001c1fff08047589 */ /* 0x0044e400000e0000 */
.L_x_15355:
        /* <DEDUP_REMOVED lines=15> */
.L_x_15261:
[----:B------:R-:W-:Y:S05]  /*107f0*/  BSYNC B0 ;  /* 0x0000000000007941 */ /* 0x000fea0003800000 */
.L_x_15260:
[----:B------:R-:W-:Y:S01]  /*10800*/  NOP ;  /* 0x0000000000007918 */ /* 0x000fe20000000000 */
[----:B------:R-:W-:-:S13]  /*10810*/  PLOP3.LUT P0, PT, PT, PT, PT, 0x80, 0x0 ;  /* 0x000000000000781c */ /* 0x000fda0003f0f070 */
.L_x_15262:
        /* <DEDUP_REMOVED lines=11> */
.L_x_15263:
        /* <DEDUP_REMOVED lines=23> */
[----:B---34-:R-:W-:Y:S01]  /*10a40*/  IMAD.U32 R4, RZ, RZ, UR6 ;  /* 0x00000006ff047e24 */ /* 0x018fe2000f8e00ff */
[----:B------:R-:W-:Y:S01]  /*10a50*/  MOV R5, UR7 ;  /* 0x0000000700057c02 */ /* 0x000fe20008000f00 */
[----:B------:R-:W3:Y:S01]  /*10a60*/  LDC.64 R2, c[0x4][R2] ;  /* 0x0100000002027b82 */ /* 0x000ee20000000a00 */
[----:B------:R-:W-:Y:S01]  /*10a70*/  IMAD.U32 R6, RZ, RZ, UR8 ;  /* 0x00000008ff067e24 */ /* 0x000fe2000f8e00ff */
[----:B------:R-:W-:Y:S01]  /*10a80*/  MOV R13, RZ ;  /* 0x000000ff000d7202 */ /* 0x000fe20000000f00 */
[----:B0-----:R-:W-:Y:S02]  /*10a90*/  IMAD.U32 R7, RZ, RZ, UR9 ;  /* 0x00000009ff077e24 */ /* 0x001fe4000f8e00ff */
[----:B------:R-:W-:-:S02]  /*10aa0*/  IMAD.U32 R10, RZ, RZ, UR4 ;  /* 0x00000004ff0a7e24 */ /* 0x000fc4000f8e00ff */
[----:B------:R-:W-:Y:S02]  /*10ab0*/  IMAD.U32 R11, RZ, RZ, UR5 ;  /* 0x00000005ff0b7e24 */ /* 0x000fe4000f8e00ff */
[----:B--2---:R-:W-:Y:S02]  /*10ac0*/  IMAD.MOV.U32 R8, RZ, RZ, 0x70 ;  /* 0x00000070ff087424 */ /* 0x004fe400078e00ff */
[----:B------:R-:W-:-:S07]  /*10ad0*/  IMAD.MOV.U32 R12, RZ, RZ, 0x1 ;  /* 0x00000001ff0c7424 */ /* 0x000fce00078e00ff */
[----:B------:R-:W-:-:S07]  /*10ae0*/  LEPC R20, `(.L_x_15265) ;  /* 0x000000001014794e */ /* 0x000fce0000000000 */
[----:B-1-3--:R-:W-:Y:S05]  /*10af0*/  CALL.ABS.NOINC R2 ;  /* 0x0000000002007343 */ /* 0x00afea0003c00000 */
.L_x_15265:
[----:B------:R-:W-:Y:S05]  /*10b00*/  BSYNC B6 ;  /* 0x0000000000067941 */ /* 0x000fea0003800000 */
.L_x_15264:
[----:B0-----:R-:W3:Y:S01]  /*10b10*/  LDL R19, [R1+0x14] ;  /* 0x0000140001137983 */ /* 0x001ee20000100800 */
[----:B------:R-:W-:Y:S01]  /*10b20*/  UISETP.NE.AND UP0, UPT, UR49, URZ, UPT ;  /* 0x0000003f3100728c */ /* 0x000fe2000bf05270 */
[C---:B------:R-:W-:Y:S01]  /*10b30*/  R2UR UR8, R18.reuse ;  /* 0x00000000120872ca */ /* 0x040fe200000e0000 */
[----:B------:R-:W-:Y:S01]  /*10b40*/  ULDC.64 UR6, c[0x0][0x2d8] ;  /* 0x0000b60000067ab9 */ /* 0x000fe20000000a00 */
[----:B------:R0:W5:Y:S01]  /*10b50*/  LDL R9, [R1+0x30] ;  /* 0x0000300001097983 */ /* 0x0001620000100800 */
[----:B------:R-:W-:Y:S01]  /*10b60*/  R2UR UR10, R18 ;  /* 0x00000000120a72ca */ /* 0x000fe200000e0000 */
[----:B------:R-:W-:Y:S01]  /*10b70*/  UMOV UR4, UR36 ;  /* 0x0000002400047c82 */ /* 0x000fe20008000000 */
[----:B------:R-:W-:Y:S01]  /*10b80*/  PLOP3.LUT P0, PT, PT, PT, UP0, 0x80, 0x0 ;  /* 0x000000000000781c */ /* 0x000fe20003f0f008 */
[----:B------:R-:W1:Y:S01]  /*10b90*/  S2R R2, SR_TID.X ;  /* 0x0000000000027919 */ /* 0x000e620000002100 */
[----:B------:R-:W-:Y:S01]  /*10ba0*/  PLOP3.LUT P1, PT, PT, PT, UP0, 0x80, 0x0 ;  /* 0x000000000000781c */ /* 0x000fe20003f2f008 */
[----:B------:R-:W-:Y:S01]  /*10bb0*/  UMOV UR5, UR45 ;  /* 0x0000002d00057c82 */ /* 0x000fe20008000000 */
[----:B--2---:R-:W2:Y:S01]  /*10bc0*/  LDC R8, c[0x0][0x448] ;  /* 0x00011200ff087b82 */ /* 0x004ea20000000800 */
[----:B------:R-:W-:Y:S01]  /*10bd0*/  @UP0 ULDC UR11, c[0x0][0x44c] ;  /* 0x00011300000b0ab9 */ /* 0x000fe20000000800 */
[----:B------:R-:W-:-:S02]  /*10be0*/  @UP0 ULDC UR12, c[0x0][0x44c] ;  /* 0x00011300000c0ab9 */ /* 0x000fc40000000800 */
[----:B------:R-:W-:Y:S01]  /*10bf0*/  UIMAD.WIDE.U32 UR4, UR8, UR6, UR4 ;  /* 0x00000006080472a5 */ /* 0x000fe2000f8e0004 */
[----:B---3--:R-:W-:Y:S02]  /*10c00*/  R2UR UR9, R19 ;  /* 0x00000000130972ca */ /* 0x008fe400000e0000 */
[C---:B-1----:R-:W-:Y:S01]  /*10c10*/  LOP3.LUT R19, R2.reuse, 0x7f, RZ, 0xc0, !PT ;  /* 0x0000007f02137812 */ /* 0x042fe200078ec0ff */
[----:B------:R-:W-:-:S03]  /*10c20*/  IMAD.SHL.U32 R2, R2, 0x20, RZ ;  /* 0x0000002002027824 */ /* 0x000fc600078e00ff */
[----:B------:R-:W-:-:S04]  /*10c30*/  SHF.R.U32.HI R19, RZ, 0x2, R19 ;  /* 0x00000002ff137819 */ /* 0x000fc80000011613 */
[----:B------:R-:W-:-:S03]  /*10c40*/  LOP3.LUT R2, R19, 0x60, R2, 0xf8, !PT ;  /* 0x0000006013027812 */ /* 0x000fc600078ef802 */
[----:B------:R-:W-:Y:S02]  /*10c50*/  UIMAD UR6, UR9, UR6, URZ ;  /* 0x00000006090672a4 */ /* 0x000fe4000f8e023f */
[----:B------:R-:W-:Y:S01]  /*10c60*/  IMAD R6, R17, 0xc0, R2 ;  /* 0x000000c011067824 */ /* 0x000fe200078e0202 */
[----:B------:R-:W-:Y:S01]  /*10c70*/  ULDC.64 UR8, c[0x0][0x2e0] ;  /* 0x0000b80000087ab9 */ /* 0x000fe20000000a00 */
[----:B------:R-:W-:Y:S02]  /*10c80*/  UIMAD UR6, UR10, UR7, UR6 ;  /* 0x000000070a0672a4 */ /* 0x000fe4000f8e0206 */
[----:B------:R-:W-:Y:S01]  /*10c90*/  @P0 IMAD.HI.U32 R0, R6, UR11, RZ ;  /* 0x0000000b06000c27 */ /* 0x000fe2000f8e00ff */
[----:B------:R-:W-:Y:S01]  /*10ca0*/  @UP0 ULDC UR7, c[0x0][0x450] ;  /* 0x0001140000070ab9 */ /* 0x000fe20000000800 */
[----:B------:R-:W-:Y:S02]  /*10cb0*/  UIADD3 UR5, UR5, UR6, URZ ;  /* 0x0000000605057290 */ /* 0x000fe4000fffe03f */
[----:B------:R-:W-:Y:S01]  /*10cc0*/  IMAD.MOV.U32 R2, RZ, RZ, R6 ;  /* 0x000000ffff027224 */ /* 0x000fe200078e0006 */
[----:B------:R-:W-:Y:S01]  /*10cd0*/  @P1 SHF.R.U32.HI R2, RZ, UR7, R0 ;  /* 0x00000007ff021c19 */ /* 0x000fe20008011600 */
[----:B------:R-:W-:-:S02]  /*10ce0*/  UIMAD UR6, UR44, UR8, URZ ;  /* 0x000000082c0672a4 */ /* 0x000fc4000f8e023f */
[----:B------:R-:W-:Y:S01]  /*10cf0*/  UIMAD.WIDE.U32 UR4, UR43, UR8, UR4 ;  /* 0x000000082b0472a5 */ /* 0x000fe2000f8e0004 */
[--C-:B----4-:R-:W-:Y:S01]  /*10d00*/  SHF.R.S32.HI R4, RZ, 0x1f, R2.reuse ;  /* 0x0000001fff047819 */ /* 0x110fe20000011402 */
[----:B------:R-:W-:Y:S01]  /*10d10*/  UIMAD UR6, UR43, UR9, UR6 ;  /* 0x000000092b0672a4 */ /* 0x000fe2000f8e0206 */
[----:B------:R-:W-:Y:S02]  /*10d20*/  ULDC.64 UR10, c[0x0][0x280] ;  /* 0x0000a000000a7ab9 */ /* 0x000fe40000000a00 */
[----:B------:R-:W-:Y:S01]  /*10d30*/  ULDC.64 UR8, c[0x0][0x2d0] ;  /* 0x0000b40000087ab9 */ /* 0x000fe20000000a00 */
[----:B------:R-:W-:Y:S01]  /*10d40*/  UIADD3 UR5, UR5, UR6, URZ ;  /* 0x0000000605057290 */ /* 0x000fe2000fffe03f */
[----:B------:R-:W-:Y:S02]  /*10d50*/  IMAD R4, R4, UR8, RZ ;  /* 0x0000000804047c24 */ /* 0x000fe4000f8e02ff */
[----:B------:R-:W-:Y:S01]  /*10d60*/  IMAD.U32 R5, RZ, RZ, UR8 ;  /* 0x00000008ff057e24 */ /* 0x000fe2000f8e00ff */
[----:B------:R-:W-:Y:S01]  /*10d70*/  ULDC.64 UR6, c[0x0][0x2c8] ;  /* 0x0000b20000067ab9 */ /* 0x000fe20000000a00 */
[----:B------:R-:W-:-:S02]  /*10d80*/  IMAD.MOV R0, RZ, RZ, -R2 ;  /* 0x000000ffff007224 */ /* 0x000fc400078e0a02 */
[C---:B------:R-:W-:Y:S02]  /*10d90*/  IMAD R4, R2.reuse, UR9, R4 ;  /* 0x0000000902047c24 */ /* 0x040fe4000f8e0204 */
[----:B------:R-:W-:-:S04]  /*10da0*/  IMAD.WIDE.U32 R2, R2, R5, UR4 ;  /* 0x0000000402027e25 */ /* 0x000fc8000f8e0005 */
[----:B--2---:R-:W-:Y:S02]  /*10db0*/  IMAD R0, R8, R0, R6 ;  /* 0x0000000008007224 */ /* 0x004fe400078e0206 */
        /* <DEDUP_REMOVED lines=10> */
[----:B------:R-:W1:Y:S04]  /*10e60*/  S2R R19, SR_TID.X ;  /* 0x0000000000137919 */ /* 0x000e680000002100 */
[----:B------:R-:W-:-:S05]  /*10e70*/  MOV R2, R6 ;  /* 0x0000000600027202 */ /* 0x000fca0000000f00 */
[----:B------:R-:W-:Y:S01]  /*10e80*/  @P0 IMAD.HI.U32 R3, R6, UR12, RZ ;  /* 0x0000000c06030c27 */ /* 0x000fe2000f8e00ff */
[----:B------:R-:W-:-:S04]  /*10e90*/  @UP0 ULDC UR12, c[0x0][0x450] ;  /* 0x00011400000c0ab9 */ /* 0x000fc80000000800 */
        /* <DEDUP_REMOVED lines=12> */
[----:B-1----:R-:W-:Y:S02]  /*10f60*/  IMAD.SHL.U32 R10, R19, 0x10, RZ ;  /* 0x00000010130a7824 */ /* 0x002fe400078e00ff */
        /* <DEDUP_REMOVED lines=8> */
[----:B0-----:R-:W-:Y:S06]  /*10ff0*/  BRA.DIV UR4, `(.L_x_15266) ;  /* 0x0000004604207947 */ /* 0x001fec000b800000 */
        /* <DEDUP_REMOVED lines=22> */
[----:B0-----:R-:W-:Y:S02]  /*11160*/  IADD3 R2, R17, 0x40, RZ ;  /* 0x0000004011027810 */ /* 0x001fe40007ffe0ff */
[----:B------:R-:W0:Y:S02]  /*11170*/  SHFL.IDX PT, R3, R0, 0x2, 0x1c1f ;  /* 0x005c1f0000037f89 */ /* 0x000e2400000e0000 */
[----:B------:R-:W-:Y:S02]  /*11180*/  ISETP.GE.AND P2, PT, R2, R7, PT ;  /* 0x000000070200720c */ /* 0x000fe40003f46270 */
[----:B------:R-:W-:Y:S04]  /*11190*/  SHFL.IDX PT, R0, R0, 0x3, 0x1c1f ;  /* 0x007c1f0000007f89 */ /* 0x000fe800000e0000 */
[----:B------:R-:W1:Y:S04]  /*111a0*/  SHFL.IDX PT, R2, R4, 0x2, 0x1c1f ;  /* 0x005c1f0004027f89 */ /* 0x000e6800000e0000 */
[----:B------:R-:W2:Y:S03]  /*111b0*/  SHFL.IDX PT, R4, R4, 0x3, 0x1c1f ;  /* 0x007c1f0004047f89 */ /* 0x000ea600000e0000 */
        /* <DEDUP_REMOVED lines=8> */
[----:B------:R-:W-:-:S05]  /*11240*/  @!P2 IADD3 R0, P1, R10, R0, RZ ;  /* 0x000000000a00a210 */ /* 0x000fca0007f3e0ff */
[----:B--2---:R-:W-:-:S04]  /*11250*/  @!P2 IMAD.X R2, RZ, RZ, R4, P1 ;  /* 0x000000ffff02a224 */ /* 0x004fc800008e0604 */
        /* <DEDUP_REMOVED lines=8> */
[----:B0-----:R-:W-:-:S04]  /*112e0*/  @!P2 IADD3 R2, P1, R10, R2, RZ ;  /* 0x000000020a02a210 */ /* 0x001fc80007f3e0ff */
[----:B------:R-:W-:-:S05]  /*112f0*/  @!P2 IADD3.X R0, RZ, R0, RZ, P1, !PT ;  /* 0x00000000ff00a210 */ /* 0x000fca0000ffe4ff */
[----:B------:R-:W-:-:S05]  /*11300*/  @!P2 IMAD.MOV.U32 R3, RZ, RZ, R0 ;  /* 0x000000ffff03a224 */ /* 0x000fca00078e0000 */
[----:B------:R0:W-:Y:S04]  /*11310*/  @!P2 LDGSTS.E.BYPASS.LTC128B.128 [R9+0xd000], desc[UR52][R2.64], !P0 ;  /* 0x0d0000000209afae */ /* 0x0001e8000c101d74 */
[----:B0-----:R0:W1:Y:S02]  /*11320*/  SHFL.IDX PT, R2, R5, 0x1, 0x1c1f ;  /* 0x003c1f0005027f89 */ /* 0x00106400000e0000 */
.L_x_15368:
        /* <DEDUP_REMOVED lines=10> */
.L_x_15267:
        /* <DEDUP_REMOVED lines=18> */
.L_x_15369:
[----:B------:R-:W-:Y:S05]  /*114f0*/  BSYNC B0 ;  /* 0x0000000000007941 */ /* 0x000fea0003800000 */
.L_x_15268:
[----:B------:R-:W-:-:S06]  /*11500*/  UISETP.GE.AND UP0, UPT, UR42, 0x2, UPT ;  /* 0x000000022a00788c */ /* 0x000fcc000bf06270 */
[----:B------:R-:W-:-:S13]  /*11510*/  PLOP3.LUT P0, PT, PT, PT, UP0, 0x80, 0x0 ;  /* 0x000000000000781c */ /* 0x000fda0003f0f008 */
[----:B------:R-:W-:Y:S05]  /*11520*/  @!P0 BRA `(.L_x_15270) ;  /* 0x00000014008c8947 */ /* 0x000fea0003800000 */
[----:B------:R-:W-:Y:S01]  /*11530*/  UIADD3 UR4, UR42, -0x2, URZ ;  /* 0xfffffffe2a047890 */ /* 0x000fe2000fffe03f */
[----:B------:R2:W5:Y:S04]  /*11540*/  LDL.LU R21, [R1+0x10] ;  /* 0x0000100001157983 */ /* 0x0005680000300800 */
[----:B------:R2:W5:Y:S01]  /*11550*/  LDL.LU R20, [R1+0x4] ;  /* 0x0000040001147983 */ /* 0x0005620000300800 */
[----:B------:R-:W-:-:S05]  /*11560*/  IMAD.U32 R0, RZ, RZ, UR4 ;  /* 0x00000004ff007e24 */ /* 0x000fca000f8e00ff */
[----:B------:R2:W-:Y:S02]  /*11570*/  STL [R1+0x8], R0 ;  /* 0x0000080001007387 */ /* 0x0005e40000100800 */
.L_x_15290:
[----:B------:R-:W3:Y:S01]  /*11580*/  LDL R11, [R1+0x1c] ;  /* 0x00001c00010b7983 */ /* 0x000ee20000100800 */
[----:B----4-:R-:W4:Y:S03]  /*11590*/  LDC R2, c[0x0][0x430] ;  /* 0x00010c00ff027b82 */ /* 0x010f260000000800 */
[----:B------:R-:W3:Y:S04]  /*115a0*/  LDL R8, [R1+0xc] ;  /* 0x00000c0001087983 */ /* 0x000ee80000100800 */
[----:B------:R-:W3:Y:S01]  /*115b0*/  LDL.LU R12, [R1+0x8] ;  /* 0x00000800010c7983 */ /* 0x000ee20000300800 */
[----:B------:R-:W-:Y:S01]  /*115c0*/  MOV R9, 0xa0 ;  /* 0x000000a000097802 */ /* 0x000fe20000000f00 */
        /* <DEDUP_REMOVED lines=24> */
[----:B0-----:R-:W-:-:S04]  /*11750*/  @P0 IMAD.HI.U32 R5, R7, R5, RZ ;  /* 0x0000000507050227 */ /* 0x001fc800078e00ff */
[----:B-1----:R-:W-:-:S04]  /*11760*/  @P0 IMAD.HI.U32 R3, R9, R3, RZ ;  /* 0x0000000309030227 */ /* 0x002fc800078e00ff */
[----:B------:R-:W-:Y:S01]  /*11770*/  IMAD.MOV.U32 R2, RZ, RZ, R7 ;  /* 0x000000ffff027224 */ /* 0x000fe200078e0007 */
[----:B--2---:R-:W-:Y:S01]  /*11780*/  @P0 SHF.R.U32.HI R2, RZ, R4, R5 ;  /* 0x00000004ff020219 */ /* 0x004fe20000011605 */
[----:B------:R-:W-:Y:S01]  /*11790*/  IMAD.MOV.U32 R6, RZ, RZ, R9 ;  /* 0x000000ffff067224 */ /* 0x000fe200078e0009 */
[----:B----4-:R-:W-:Y:S01]  /*117a0*/  @P0 SHF.R.U32.HI R6, RZ, R0, R3 ;  /* 0x00000000ff060219 */ /* 0x010fe20000011603 */
[----:B------:R-:W-:Y:S01]  /*117b0*/  IMAD R0, R11, UR6, RZ ;  /* 0x000000060b007c24 */ /* 0x000fe2000f8e02ff */
[----:B------:R-:W-:Y:S02]  /*117c0*/  SHF.R.S32.HI R3, RZ, 0x1f, R2 ;  /* 0x0000001fff037819 */ /* 0x000fe40000011402 */
[----:B------:R-:W-:Y:S01]  /*117d0*/  IADD3 R4, -R2, RZ, RZ ;  /* 0x000000ff02047210 */ /* 0x000fe20007ffe1ff */
        /* <DEDUP_REMOVED lines=11> */
[C---:B------:R-:W-:Y:S01]  /*11890*/  @!P1 LEA R10, P0, R2.reuse, UR8, 0x2 ;  /* 0x00000008020a9c11 */ /* 0x040fe2000f8010ff */
[----:B------:R-:W-:Y:S02]  /*118a0*/  IMAD.MOV.U32 R8, RZ, RZ, RZ ;  /* 0x000000ffff087224 */ /* 0x000fe400078e00ff */
[----:B0-----:R-:W-:Y:S01]  /*118b0*/  IMAD.MOV R5, RZ, RZ, -R6 ;  /* 0x000000ffff057224 */ /* 0x001fe200078e0a06 */
        /* <DEDUP_REMOVED lines=19> */
.L_x_15271:
[----:B------:R-:W-:Y:S01]  /*119f0*/  IMAD R0, R6, 0x8, R22 ;  /* 0x0000000806007824 */ /* 0x000fe200078e0216 */
[----:B------:R-:W-:Y:S01]  /*11a00*/  SHF.L.U32 R2, R2, 0x1f, RZ ;  /* 0x0000001f02027819 */ /* 0x000fe200000006ff */
[----:B------:R-:W-:Y:S01]  /*11a10*/  BSSY B0, `(.L_x_15272) ;  /* 0x0000005000007945 */ /* 0x000fe20003800000 */
[----:B------:R-:W-:Y:S02]  /*11a20*/  SHF.R.S32.HI R28, RZ, 0x1f, R7 ;  /* 0x0000001fff1c7819 */ /* 0x000fe40000011407 */
[----:B------:R-:W0:Y:S01]  /*11a30*/  SYNCS.PHASECHK.TRANS64.TRYWAIT P0, [R0+URZ+0x13280], R2 ;  /* 0x01328002000075a7 */ /* 0x000e22000800017f */
[----:B------:R1:W-:Y:S02]  /*11a40*/  STL [R1], R2 ;  /* 0x0000000201007387 */ /* 0x0003e40000100800 */
[----:B01----:R-:W-:Y:S05]  /*11a50*/  @!P0 BRA `(.L_x_15273) ;  /* 0x0000004000848947 */ /* 0x003fea0003800000 */
.L_x_15370:
[----:B------:R-:W-:Y:S05]  /*11a60*/  BSYNC B0 ;  /* 0x0000000000007941 */ /* 0x000fea0003800000 */
.L_x_15272:
        /* <DEDUP_REMOVED lines=17> */
[----:B------:R-:W-:-:S04]  /*11b80*/  IMAD R5, R4, UR7, R5 ;  /* 0x0000000704057c24 */ /* 0x000fc8000f8e0205 */
[----:B------:R-:W-:Y:S02]  /*11b90*/  IMAD.IADD R3, R3, 0x1, R5 ;  /* 0x0000000103037824 */ /* 0x000fe400078e0205 */
        /* <DEDUP_REMOVED lines=44> */
[----:B0-----:R-:W-:-:S04]  /*11e60*/  IADD3 R2, P0, R11, R2, RZ ;  /* 0x000000020b027210 */ /* 0x001fc80007f1e0ff */
[----:B------:R-:W-:-:S05]  /*11e70*/  IADD3.X R3, RZ, R10, RZ, P0, !PT ;  /* 0x0000000aff037210 */ /* 0x000fca00007fe4ff */
[----:B------:R0:W-:Y:S04]  /*11e80*/  LDGSTS.E.BYPASS.LTC128B.128 [R6+0x7800], desc[UR52][R2.64], !P2 ;  /* 0x0780000002067fae */ /* 0x0001e8000d101d74 */
[----:B0-----:R0:W1:Y:S02]  /*11e90*/  SHFL.IDX PT, R2, R19, RZ, 0x1c1f ;  /* 0x001c1fff13027589 */ /* 0x00106400000e0000 */
.L_x_15382:
        /* <DEDUP_REMOVED lines=11> */
.L_x_15275:
        /* <DEDUP_REMOVED lines=11> */
.L_x_15276:
[----:B------:R1:W-:Y:S01]  /*12000*/  SYNCS.ARRIVE.TRANS64.A1T0 RZ, [R0+URZ+0x13270], RZ ;  /* 0x013270ff00ff79a7 */ /* 0x0003e2000810003f */
[----:B------:R-:W-:Y:S05]  /*12010*/  @!P3 BRA `(.L_x_15277) ;  /* 0x000000000004b947 */ /* 0x000fea0003800000 */
[----:B------:R-:W-:Y:S01]  /*12020*/  BPT.TRAP 0x1 ;  /* 0x000000040000795c */ /* 0x000fe20000300000 */
.L_x_15277:
[----:B------:R-:W2:Y:S01]  /*12030*/  LDL R2, [R1] ;  /* 0x0000000001027983 */ /* 0x000ea20000100800 */
[----:B------:R-:W-:Y:S01]  /*12040*/  BSSY B0, `(.L_x_15278) ;  /* 0x0000003000007945 */ /* 0x000fe20003800000 */
[----:B--2---:R-:W2:Y:S03]  /*12050*/  SYNCS.PHASECHK.TRANS64.TRYWAIT P0, [R0+URZ+0x13240], R2 ;  /* 0x01324002000075a7 */ /* 0x004ea6000800017f */
[----:B--2---:R-:W-:Y:S05]  /*12060*/  @!P0 BRA `(.L_x_15279) ;  /* 0x0000004000b48947 */ /* 0x004fea0003800000 */
.L_x_15383:
[----:B------:R-:W-:Y:S05]  /*12070*/  BSYNC B0 ;  /* 0x0000000000007941 */ /* 0x000fea0003800000 */
.L_x_15278:
        /* <DEDUP_REMOVED lines=14> */
[----:B------:R-:W-:Y:S02]  /*12160*/  IMAD.MOV.U32 R4, RZ, RZ, R2 ;  /* 0x000000ffff047224 */ /* 0x000fe400078e0002 */
[----:B------:R-:W-:Y:S01]  /*12170*/  IMAD.WIDE.U32 R2, R9, UR4, RZ ;  /* 0x0000000409027c25 */ /* 0x000fe2000f8e00ff */
[----:B------:R-:W-:-:S03]  /*12180*/  ULDC.64 UR4, c[0x0][0x308] ;  /* 0x0000c20000047ab9 */ /* 0x000fc60000000a00 */
[----:B------:R-:W-:Y:S01]  /*12190*/  IMAD.WIDE.U32 R4, R18, UR4, R4 ;  /* 0x0000000412047c25 */ /* 0x000fe2000f8e0004 */
[----:B------:R-:W-:-:S03]  /*121a0*/  IADD3 R3, R3, R7, RZ ;  /* 0x0000000703037210 */ /* 0x000fc60007ffe0ff */
[----:B------:R-:W-:Y:S02]  /*121b0*/  IMAD R7, R26, UR6, RZ ;  /* 0x000000061a077c24 */ /* 0x000fe4000f8e02ff */
[----:B------:R-:W-:-:S04]  /*121c0*/  IMAD.WIDE.U32 R2, R8, UR6, R2 ;  /* 0x0000000608027c25 */ /* 0x000fc8000f8e0002 */
[----:B------:R-:W-:Y:S01]  /*121d0*/  IMAD R7, R8, UR7, R7 ;  /* 0x0000000708077c24 */ /* 0x000fe2000f8e0207 */
[----:B------:R-:W-:-:S03]  /*121e0*/  ULDC.64 UR6, c[0x0][0x2e8] ;  /* 0x0000ba0000067ab9 */ /* 0x000fc60000000a00 */
        /* <DEDUP_REMOVED lines=36> */
.L_x_15395:
[----:B---3--:R-:W-:-:S04]  /*12430*/  IADD3 R2, P0, R10, R2, RZ ;  /* 0x000000020a027210 */ /* 0x008fc80007f1e0ff */
[----:B------:R-:W-:Y:S02]  /*12440*/  IADD3.X R3, RZ, R5, RZ, P0, !PT ;  /* 0x00000005ff037210 */ /* 0x000fe400007fe4ff */
[----:B------:R-:W-:-:S03]  /*12450*/  PLOP3.LUT P0, PT, PT, PT, PT, 0x80, 0x0 ;  /* 0x000000000000781c */ /* 0x000fc60003f0f070 */
[----:B------:R-:W-:Y:S01]  /*12460*/  @!PT LDS RZ, [RZ] ;  /* 0x00000000fffff984 */ /* 0x000fe20000000800 */
[----:B------:R-:W-:Y:S01]  /*12470*/  @!PT LDS RZ, [RZ] ;  /* 0x00000000fffff984 */ /* 0x000fe20000000800 */
[----:B------:R-:W-:Y:S01]  /*12480*/  @!PT LDS RZ, [RZ] ;  /* 0x00000000fffff984 */ /* 0x000fe20000000800 */
[----:B------:R3:W-:Y:S01]  /*12490*/  LDGSTS.E.BYPASS.LTC128B.128 [R6+0x10000], desc[UR52][R2.64], !P2 ;  /* 0x1000000002067fae */ /* 0x0007e2000d101d74 */
[----:B------:R-:W-:-:S09]  /*124a0*/  NOP ;  /* 0x0000000000007918 */ /* 0x000fd20000000000 */
.L_x_15281:
        /* <DEDUP_REMOVED lines=11> */
.L_x_15282:
[----:B------:R1:W-:Y:S02]  /*12560*/  SYNCS.ARRIVE.TRANS64.A1T0 RZ, [R0+URZ+0x13230], RZ ;  /* 0x013230ff00ff79a7 */ /* 0x0003e4000810003f */
[----:B-1----:R-:W-:-:S05]  /*12570*/  IMAD.U32 R0, RZ, RZ, UR47 ;  /* 0x0000002fff007e24 */ /* 0x002fca000f8e00ff */
[----:B------:R-:W-:-:S13]  /*12580*/  ISETP.NE.AND P0, PT, R0, 0x3, PT ;  /* 0x000000030000780c */ /* 0x000fda0003f05270 */
[----:B------:R-:W-:Y:S05]  /*12590*/  @!P0 BRA `(.L_x_15283) ;  /* 0x0000000000048947 */ /* 0x000fea0003800000 */
[----:B------:R-:W-:Y:S01]  /*125a0*/  BPT.TRAP 0x1 ;  /* 0x000000040000795c */ /* 0x000fe20000300000 */
.L_x_15283:
[----:B------:R-:W-:Y:S01]  /*125b0*/  LOP3.LUT R0, R21, 0x1, RZ, 0x3c, !PT ;  /* 0x0000000115007812 */ /* 0x000fe200078e3cff */
[----:B------:R-:W-:Y:S01]  /*125c0*/  IMAD R2, R20, 0x8, R22 ;  /* 0x0000000814027824 */ /* 0x000fe200078e0216 */
[----:B------:R-:W-:Y:S02]  /*125d0*/  BSSY B0, `(.L_x_15284) ;  /* 0x0000004000007945 */ /* 0x000fe40003800000 */
[----:B------:R-:W-:-:S04]  /*125e0*/  SHF.L.U32 R0, R0, 0x1f, RZ ;  /* 0x0000001f00007819 */ /* 0x000fc800000006ff */
[----:B------:R-:W1:Y:S02]  /*125f0*/  SYNCS.PHASECHK.TRANS64.TRYWAIT P2, [R2+URZ+0x13270], R0 ;  /* 0x01327000020075a7 */ /* 0x000e64000804017f */
[----:B-1----:R-:W-:Y:S05]  /*12600*/  @!P2 BRA `(.L_x_15285) ;  /* 0x0000004000c0a947 */ /* 0x002fea0003800000 */
.L_x_15396:
[----:B------:R-:W-:Y:S05]  /*12610*/  BSYNC B0 ;  /* 0x0000000000007941 */ /* 0x000fea0003800000 */
.L_x_15284:
[----:B------:R-:W-:-:S05]  /*12620*/  IMAD.U32 R3, RZ, RZ, UR46 ;  /* 0x0000002eff037e24 */ /* 0x000fca000f8e00ff */
[----:B------:R-:W-:-:S13]  /*12630*/  ISETP.NE.AND P2, PT, R3, 0x3, PT ;  /* 0x000000030300780c */ /* 0x000fda0003f45270 */
[----:B------:R-:W-:Y:S05]  /*12640*/  @!P2 BRA `(.L_x_15286) ;  /* 0x000000000004a947 */ /* 0x000fea0003800000 */
[----:B------:R-:W-:Y:S01]  /*12650*/  BPT.TRAP 0x1 ;  /* 0x000000040000795c */ /* 0x000fe20000300000 */
.L_x_15286:
[----:B------:R-:W-:Y:S01]  /*12660*/  SHF.L.U32 R3, R21, 0x1f, RZ ;  /* 0x0000001f15037819 */ /* 0x000fe200000006ff */
[----:B-1----:R-:W-:-:S03]  /*12670*/  IMAD R0, R20, 0x2800, RZ ;  /* 0x0000280014007824 */ /* 0x002fc600078e02ff */
[----:B------:R-:W1:Y:S02]  /*12680*/  SYNCS.PHASECHK.TRANS64.TRYWAIT P2, [R2+URZ+0x13260], R3 ;  /* 0x01326003020075a7 */ /* 0x000e64000804017f */
[----:B-1----:R-:W-:Y:S05]  /*12690*/  @!P2 BRA `(.L_x_15287) ;  /* 0x0000004000b0a947 */ /* 0x002fea0003800000 */
.L_x_15397:
        /* <DEDUP_REMOVED lines=38> */
[----:B------:R-:W-:Y:S02]  /*12900*/  LOP3.LUT R3, R3, R24, RZ, 0xfc, !PT ;  /* 0x0000001803037212 */ /* 0x000fe400078efcff */
[----:B------:R-:W-:-:S03]  /*12910*/  IADD3 R4, R22, R4, RZ ;  /* 0x0000000416047210 */ /* 0x000fc60007ffe0ff */
[----:B------:R-:W-:-:S03]  /*12920*/  IMAD.IADD R3, R23, 0x1, R3 ;  /* 0x0000000117037824 */ /* 0x000fc600078e0203 */
        /* <DEDUP_REMOVED lines=24> */
.L_x_15288:
[----:B--2---:R2:W-:Y:S01]  /*12ab0*/  SYNCS.ARRIVE.TRANS64.A1T0 RZ, [R2+URZ+0x13250], RZ ;  /* 0x013250ff02ff79a7 */ /* 0x0045e2000810003f */
[----:B------:R-:W-:Y:S06]  /*12ac0*/  BAR.SYNC.DEFER_BLOCKING 0x2, 0x80 ;  /* 0x0082000000007b1d */ /* 0x000fec0000010000 */
[----:B------:R-:W-:Y:S05]  /*12ad0*/  @!P0 BRA `(.L_x_15289) ;  /* 0x0000000000048947 */ /* 0x000fea0003800000 */
[----:B------:R-:W-:Y:S01]  /*12ae0*/  BPT.TRAP 0x1 ;  /* 0x000000040000795c */ /* 0x000fe20000300000 */
.L_x_15289:
[----:B-1----:R-:W3:Y:S01]  /*12af0*/  LDL R0, [R1+0x20] ;  /* 0x0000200001007983 */ /* 0x002ee20000100800 */
[----:B--2---:R-:W-:-:S03]  /*12b00*/  VIADD R2, R2, 0x13280 ;  /* 0x0001328002027836 */ /* 0x004fc60000000000 */
[----:B------:R4:W5:Y:S04]  /*12b10*/  LDL R21, [R1+0x10] ;  /* 0x0000100001157983 */ /* 0x0009680000100800 */
[----:B------:R4:W5:Y:S01]  /*12b20*/  LDL R20, [R1+0x4] ;  /* 0x0000040001147983 */ /* 0x0009620000100800 */
[----:B---3--:R-:W-:-:S04]  /*12b30*/  PRMT R2, R0, 0x654, R2 ;  /* 0x0000065400027816 */ /* 0x008fc80000000002 */
[----:B------:R4:W-:Y:S01]  /*12b40*/  SYNCS.ARRIVE.TRANS64.RED.A1T0 RZ, [R2+URZ], RZ ;  /* 0x000000ff02ff79a7 */ /* 0x0009e2000810043f */
[----:B------:R-:W-:Y:S05]  /*12b50*/  @P1 BRA `(.L_x_15290) ;  /* 0xffffffe800881947 */ /* 0x000fea000383ffff */
.L_x_15270:
[----:B------:R-:W4:Y:S01]  /*12b60*/  S2R R0, SR_TID.X ;  /* 0x0000000000007919 */ /* 0x000f220000002100 */
[----:B------:R-:W-:Y:S01]  /*12b70*/  BSSY B0, `(.L_x_15291) ;  /* 0x0000012000007945 */ /* 0x000fe20003800000 */
[----:B----4-:R-:W-:Y:S02]  /*12b80*/  LOP3.LUT R2, R0, 0x7f, RZ, 0xc0, !PT ;  /* 0x0000007f00027812 */ /* 0x010fe400078ec0ff */
[----:B------:R-:W-:Y:S02]  /*12b90*/  MOV R0, UR47 ;  /* 0x0000002f00007c02 */ /* 0x000fe40008000f00 */
        /* <DEDUP_REMOVED lines=15> */
.L_x_15292:
[----:B------:R-:W-:Y:S05]  /*12c90*/  BSYNC B0 ;  /* 0x0000000000007941 */ /* 0x000fea0003800000 */
.L_x_15291:
[----:B------:R-:W-:Y:S05]  /*12ca0*/  @!P0 BRA `(.L_x_15293) ;  /* 0x0000000000048947 */ /* 0x000fea0003800000 */
[----:B------:R-:W-:Y:S01]  /*12cb0*/  BPT.TRAP 0x1 ;  /* 0x000000040000795c */ /* 0x000fe20000300000 */
.L_x_15293:
[----:B------:R-:W1:Y:S04]  /*12cc0*/  LDL R2, [R1+0x10] ;  /* 0x0000100001027983 */ /* 0x000e680000100800 */
[----:B------:R-:W2:Y:S01]  /*12cd0*/  LDL R0, [R1+0x4] ;  /* 0x0000040001007983 */ /* 0x000ea20000100800 */
[----:B------:R-:W-:Y:S01]  /*12ce0*/  BSSY B0, `(.L_x_15294) ;  /* 0x0000006000007945 */ /* 0x000fe20003800000 */
[----:B-1----:R-:W-:-:S04]  /*12cf0*/  LOP3.LUT R3, R2, 0x1, RZ, 0x3c, !PT ;  /* 0x0000000102037812 */ /* 0x002fc800078e3cff */
[----:B------:R-:W-:Y:S01]  /*12d00*/  SHF.L.U32 R3, R3, 0x1f, RZ ;  /* 0x0000001f03037819 */ /* 0x000fe200000006ff */
[----:B--2---:R-:W-:-:S04]  /*12d10*/  IMAD R0, R0, 0x8, R22 ;  /* 0x0000000800007824 */ /* 0x004fc800078e0216 */
[----:B------:R-:W1:Y:S02]  /*12d20*/  SYNCS.PHASECHK.TRANS64.TRYWAIT P1, [R0+URZ+0x13270], R3 ;  /* 0x01327003000075a7 */ /* 0x000e64000802017f */
[----:B-1----:R-:W-:Y:S05]  /*12d30*/  @!P1 BRA `(.L_x_15295) ;  /* 0x0000003c001c9947 */ /* 0x002fea0003800000 */
.L_x_15398:
[----:B------:R-:W-:Y:S05]  /*12d40*/  BSYNC B0 ;  /* 0x0000000000007941 */ /* 0x000fea0003800000 */
.L_x_15294:
[----:B------:R-:W-:-:S05]  /*12d50*/  IMAD.U32 R2, RZ, RZ, UR46 ;  /* 0x0000002eff027e24 */ /* 0x000fca000f8e00ff */
[----:B------:R-:W-:-:S13]  /*12d60*/  ISETP.NE.AND P1, PT, R2, 0x3, PT ;  /* 0x000000030200780c */ /* 0x000fda0003f25270 */
[----:B------:R-:W-:Y:S05]  /*12d70*/  @!P1 BRA `(.L_x_15296) ;  /* 0x0000000000049947 */ /* 0x000fea0003800000 */
[----:B------:R-:W-:Y:S01]  /*12d80*/  BPT.TRAP 0x1 ;  /* 0x000000040000795c */ /* 0x000fe20000300000 */
.L_x_15296:
[----:B------:R-:W1:Y:S02]  /*12d90*/  LDL R2, [R1+0x10] ;  /* 0x0000100001027983 */ /* 0x000e640000100800 */
[----:B-1----:R-:W-:-:S04]  /*12da0*/  SHF.L.U32 R3, R2, 0x1f, RZ ;  /* 0x0000001f02037819 */ /* 0x002fc800000006ff */
[----:B------:R-:W1:Y:S02]  /*12db0*/  SYNCS.PHASECHK.TRANS64.TRYWAIT P1, [R0+URZ+0x13260], R3 ;  /* 0x01326003000075a7 */ /* 0x000e64000802017f */
[----:B-1----:R-:W-:Y:S05]  /*12dc0*/  @!P1 BRA `(.L_x_15297) ;  /* 0x0000003c000c9947 */ /* 0x002fea0003800000 */
.L_x_15399:
        /* <DEDUP_REMOVED lines=21> */
[----:B------:R-:W-:Y:S01]  /*12f20*/  LOP3.LUT R4, R3, R24, RZ, 0xfc, !PT ;  /* 0x0000001803047212 */ /* 0x000fe200078efcff */
[----:B------:R-:W-:Y:S01]  /*12f30*/  VIADD R3, R2, 0x1000 ;  /* 0x0000100002037836 */ /* 0x000fe20000000000 */
[----:B------:R-:W-:-:S02]  /*12f40*/  PRMT R10, R6, 0x6420, R7 ;  /* 0x00006420060a7816 */ /* 0x000fc40000000007 */
[----:B------:R-:W-:Y:S02]  /*12f50*/  PRMT R11, R6, 0x7531, R7 ;  /* 0x00007531060b7816 */ /* 0x000fe40000000007 */
[----:B------:R-:W-:Y:S02]  /*12f60*/  LOP3.LUT R5, R3, R25, RZ, 0xfc, !PT ;  /* 0x0000001903057212 */ /* 0x000fe400078efcff */
[----:B------:R-:W-:-:S03]  /*12f70*/  IADD3 R13, R23, R4, RZ ;  /* 0x00000004170d7210 */ /* 0x000fc60007ffe0ff */
[----:B------:R-:W-:Y:S02]  /*12f80*/  IMAD.IADD R6, R22, 0x1, R5 ;  /* 0x0000000116067824 */ /* 0x000fe400078e0205 */
[----:B------:R-:W-:Y:S04]  /*12f90*/  STSM.16.M88.4 [R13], R8 ;  /* 0x000000080d007844 */ /* 0x000fe80000000200 */
[----:B------:R-:W0:Y:S02]  /*12fa0*/  LDSM.16.MT88.4 R4, [R6+0x6000] ;  /* 0x006000000604783b */ /* 0x000e240000004200 */
[C-C-:B0-----:R-:W-:Y:S02]  /*12fb0*/  PRMT R8, R4.reuse, 0x6420, R5.reuse ;  /* 0x0000642004087816 */ /* 0x141fe40000000005 */
[----:B------:R-:W-:-:S02]  /*12fc0*/  PRMT R9, R4, 0x7531, R5 ;  /* 0x0000753104097816 */ /* 0x000fc40000000005 */
[----:B------:R-:W-:Y:S01]  /*12fd0*/  LOP3.LUT R4, R3, R24, RZ, 0xfc, !PT ;  /* 0x0000001803047212 */ /* 0x000fe200078efcff */
[----:B------:R-:W-:Y:S01]  /*12fe0*/  VIADD R3, R2, 0x1800 ;  /* 0x0000180002037836 */ /* 0x000fe20000000000 */
[C-C-:B------:R-:W-:Y:S02]  /*12ff0*/  PRMT R10, R6.reuse, 0x6420, R7.reuse ;  /* 0x00006420060a7816 */ /* 0x140fe40000000007 */
[----:B------:R-:W-:Y:S01]  /*13000*/  PRMT R11, R6, 0x7531, R7 ;  /* 0x00007531060b7816 */ /* 0x000fe20000000007 */
[----:B------:R-:W-:Y:S01]  /*13010*/  IMAD.IADD R12, R23, 0x1, R4 ;  /* 0x00000001170c7824 */ /* 0x000fe200078e0204 */
[----:B------:R-:W-:Y:S02]  /*13020*/  LOP3.LUT R5, R3, R25, RZ, 0xfc, !PT ;  /* 0x0000001903057212 */ /* 0x000fe400078efcff */
[----:B------:R-:W-:Y:S02]  /*13030*/  IADD3 R2, R2, 0x2000, RZ ;  /* 0x0000200002027810 */ /* 0x000fe40007ffe0ff */
[----:B------:R-:W-:Y:S01]  /*13040*/  STSM.16.M88.4 [R12], R8 ;  /* 0x000000080c007844 */ /* 0x000fe20000000200 */
[----:B------:R-:W-:-:S06]  /*13050*/  IMAD.IADD R7, R22, 0x1, R5 ;  /* 0x0000000116077824 */ /* 0x000fcc00078e0205 */
        /* <DEDUP_REMOVED lines=26> */
.L_x_15298:
[----:B-1----:R1:W-:Y:S01]  /*13200*/  SYNCS.ARRIVE.TRANS64.A1T0 RZ, [R0+URZ+0x13250], RZ ;  /* 0x013250ff00ff79a7 */ /* 0x0023e2000810003f */
[----:B------:R-:W-:Y:S06]  /*13210*/  BAR.SYNC.DEFER_BLOCKING 0x2, 0x80 ;  /* 0x0082000000007b1d */ /* 0x000fec0000010000 */
[----:B------:R-:W-:Y:S05]  /*13220*/  @!P0 BRA `(.L_x_15299) ;  /* 0x0000000000048947 */ /* 0x000fea0003800000 */
[----:B------:R-:W-:Y:S01]  /*13230*/  BPT.TRAP 0x1 ;  /* 0x000000040000795c */ /* 0x000fe20000300000 */
.L_x_15299:
        /* <DEDUP_REMOVED lines=12> */
.L_x_15240:
[----:B------:R-:W-:Y:S05]  /*13300*/  BSYNC B7 ;  /* 0x0000000000077941 */ /* 0x000fea0003800000 */
.L_x_15238:
        /* <DEDUP_REMOVED lines=13> */
.L_x_15300:
[----:B------:R-:W1:Y:S01]  /*133e0*/  S2R R0, SR_TID.X ;  /* 0x0000000000007919 */ /* 0x000e620000002100 */
[----:B------:R-:W-:Y:S01]  /*133f0*/  ULDC UR4, c[0x0][0xc3c] ;  /* 0x00030f0000047ab9 */ /* 0x000fe20000000800 */
[----:B------:R-:W-:Y:S01]  /*13400*/  IMAD.MOV.U32 R17, RZ, RZ, RZ ;  /* 0x000000ffff117224 */ /* 0x000fe200078e00ff */
[----:B-1----:R-:W-:-:S04]  /*13410*/  LOP3.LUT R6, R0, 0x1f, RZ, 0xc0, !PT ;  /* 0x0000001f00067812 */ /* 0x002fc800078ec0ff */
        /* <DEDUP_REMOVED lines=34> */
[----:B------:R-:W-:Y:S05]  /*13640*/  @P6 BRA `(.L_x_15302) ;  /* 0x0000000000946947 */ /* 0x000fea0003800000 */
.L_x_15306:
        /* <DEDUP_REMOVED lines=14> */
.L_x_15305:
[----:B------:R-:W-:Y:S05]  /*13730*/  BSYNC B0 ;  /* 0x0000000000007941 */ /* 0x000fea0003800000 */
.L_x_15304:
        /* <DEDUP_REMOVED lines=16> */
[----:B------:R-:W0:Y:S02]  /*13840*/  SHFL.IDX PT, R9, R6, 0x1f, 0x1f ;  /* 0x03e01f0006097f89 */ /* 0x000e2400000e0000 */
[----:B0-----:R-:W-:-:S04]  /*13850*/  IMAD R9, R9, R0, RZ ;  /* 0x0000000009097224 */ /* 0x001fc800078e02ff */
[----:B------:R-:W-:-:S05]  /*13860*/  IMAD.IADD R4, R9, 0x1, R4 ;  /* 0x0000000109047824 */ /* 0x000fca00078e0204 */
[----:B------:R-:W-:-:S13]  /*13870*/  ISETP.GT.AND P6, PT, R4, R5, PT ;  /* 0x000000050400720c */ /* 0x000fda0003fc4270 */
[----:B------:R-:W-:Y:S05]  /*13880*/  @!P6 BRA `(.L_x_15306) ;  /* 0xfffffffc0070e947 */ /* 0x000fea000383ffff */
[----:B------:R-:W-:-:S07]  /*13890*/  IMAD.MOV.U32 R7, RZ, RZ, R6 ;  /* 0x000000ffff077224 */ /* 0x000fce00078e0006 */
.L_x_15302:
        /* <DEDUP_REMOVED lines=22> */
[----:B------:R-:W-:-:S06]  /*13a00*/  UIADD3 UR4, UR6, -0x1, URZ ;  /* 0xffffffff06047890 */ /* 0x000fcc000fffe03f */
[----:B------:R-:W-:-:S06]  /*13a10*/  IMAD.U32 R16, RZ, RZ, UR4 ;  /* 0x00000004ff107e24 */ /* 0x000fcc000f8e00ff */
[----:B------:R2:W3:Y:S02]  /*13a20*/  SHFL.IDX PT, R16, R7, R16, 0x1f ;  /* 0x00001f1007107589 */ /* 0x0004e400000e0000 */
.L_x_15307:
[----:B-12---:R-:W-:Y:S02]  /*13a30*/  IMAD.MOV R7, RZ, RZ, -R3 ;  /* 0x000000ffff077224 */ /* 0x006fe400078e0a03 */
[----:B---3--:R-:W-:Y:S02]  /*13a40*/  IMAD R16, R16, R0, R9 ;  /* 0x0000000010107224 */ /* 0x008fe400078e0209 */
[----:B------:R-:W-:Y:S02]  /*13a50*/  IMAD R7, R7, R8, RZ ;  /* 0x0000000807077224 */ /* 0x000fe400078e02ff */
        /* <DEDUP_REMOVED lines=24> */
[----:B------:R-:W1:Y:S08]  /*13be0*/  I2F.RP R8, R6 ;  /* 0x0000000600087306 */ /* 0x000e700000209400 */
[----:B-1----:R-:W1:Y:S02]  /*13bf0*/  MUFU.RCP R8, R8 ;  /* 0x0000000800087308 */ /* 0x002e640000001000 */
[----:B-1----:R-:W-:Y:S01]  /*13c00*/  VIADD R2, R8, 0xffffffe ;  /* 0x0ffffffe08027836 */ /* 0x002fe20000000000 */
[----:B------:R-:W-:-:S05]  /*13c10*/  IABS R8, R4 ;  /* 0x0000000400087213 */ /* 0x000fca0000000000 */
[----:B------:R1:W2:Y:S02]  /*13c20*/  F2I.FTZ.U32.TRUNC.NTZ R3, R2 ;  /* 0x0000000200037305 */ /* 0x0002a4000021f000 */
[----:B-1----:R-:W-:Y:S01]  /*13c30*/  IMAD.MOV.U32 R2, RZ, RZ, RZ ;  /* 0x000000ffff027224 */ /* 0x002fe200078e00ff */
[----:B--2---:R-:W-:-:S05]  /*13c40*/  IADD3 R5, RZ, -R3, RZ ;  /* 0x80000003ff057210 */ /* 0x004fca0007ffe0ff */
        /* <DEDUP_REMOVED lines=22> */
.L_x_15303:
[----:B------:R-:W-:Y:S01]  /*13db0*/  IMAD.MOV.U32 R16, RZ, RZ, R5 ;  /* 0x000000ffff107224 */ /* 0x000fe200078e0005 */
[----:B------:R-:W-:Y:S01]  /*13dc0*/  ULDC UR40, c[0x0][0xc3c] ;  /* 0x00030f0000287ab9 */ /* 0x000fe20000000800 */
[----:B------:R-:W-:Y:S02]  /*13dd0*/  IMAD.MOV.U32 R17, RZ, RZ, RZ ;  /* 0x000000ffff117224 */ /* 0x000fe400078e00ff */
[----:B------:R-:W-:-:S07]  /*13de0*/  IMAD.MOV.U32 R18, RZ, RZ, RZ ;  /* 0x000000ffff127224 */ /* 0x000fce00078e00ff */
.L_x_15308:
        /* <DEDUP_REMOVED lines=12> */
.L_x_15301:
[----:B------:R-:W-:Y:S02]  /*13eb0*/  ULDC UR4, c[0x0][0xc3c] ;  /* 0x00030f0000047ab9 */ /* 0x000fe40000000800 */
[----:B------:R-:W-:-:S06]  /*13ec0*/  UISETP.GE.AND UP0, UPT, UR40, UR4, UPT ;  /* 0x000000042800728c */ /* 0x000fcc000bf06270 */
[----:B------:R-:W-:-:S13]  /*13ed0*/  PLOP3.LUT P0, PT, PT, PT, UP0, 0x80, 0x0 ;  /* 0x000000000000781c */ /* 0x000fda0003f0f008 */
[----:B------:R-:W-:Y:S05]  /*13ee0*/  @!P0 BRA `(.L_x_15309) ;  /* 0xffffffa800008947 */ /* 0x000fea000383ffff */
.L_x_15234:
[----:B------:R-:W2:Y:S01]  /*13ef0*/  LDL.LU R0, [R1+0x34] ;  /* 0x0000340001007983 */ /* 0x000ea20000300800 */
[----:B------:R-:W-:Y:S01]  /*13f00*/  BSSY B0, `(.L_x_15310) ;  /* 0x000000b000007945 */ /* 0x000fe20003800000 */
[----:B0-----:R-:W0:Y:S01]  /*13f10*/  S2R R5, SR_CgaCtaId ;  /* 0x0000000000057919 */ /* 0x001e220000008800 */
[----:B--2---:R-:W-:-:S04]  /*13f20*/  IADD3 R0, R0, 0x1, RZ ;  /* 0x0000000100007810 */ /* 0x004fc80007ffe0ff */
        /* <DEDUP_REMOVED lines=8> */
.L_x_15400:
[----:B------:R-:W-:Y:S05]  /*13fb0*/  BSYNC B0 ;  /* 0x0000000000007941 */ /* 0x000fea0003800000 */
.L_x_15310:
[----:B------:R-:W-:-:S03]  /*13fc0*/  UMOV UR4, 0xffffffff ;  /* 0xffffffff00047882 */ /* 0x000fc60000000000 */
[----:B------:R-:W-:Y:S05]  /*13fd0*/  BRA.DIV UR4, `(.L_x_15312) ;  /* 0x0000002a04b07947 */ /* 0x000fea000b800000 */
[----:B0-----:R-:W0:Y:S02]  /*13fe0*/  S2R R0, SR_TID.X ;  /* 0x0000000000007919 */ /* 0x001e240000002100 */
[----:B0-----:R-:W-:-:S04]  /*13ff0*/  SHF.R.U32.HI R0, RZ, 0x5, R0 ;  /* 0x00000005ff007819 */ /* 0x001fc80000011600 */
[----:B------:R-:W-:-:S05]  /*14000*/  LOP3.LUT R0, R0, 0x3, RZ, 0xc0, !PT ;  /* 0x0000000300007812 */ /* 0x000fca00078ec0ff */
[----:B------:R0:W1:Y:S02]  /*14010*/  SHFL.IDX PT, R14, R0, RZ, 0x1f ;  /* 0x00001fff000e7589 */ /* 0x00006400000e0000 */
.L_x_15403:
[----:B-1----:R-:W-:Y:S01]  /*14020*/  ISETP.NE.AND P0, PT, R14, RZ, PT ;  /* 0x000000ff0e00720c */ /* 0x002fe20003f05270 */
[----:B------:R-:W-:-:S12]  /*14030*/  BSSY B0, `(.L_x_15313) ;  /* 0x000002f000007945 */ /* 0x000fd80003800000 */
[----:B------:R-:W-:Y:S05]  /*14040*/  @P0 BRA `(.L_x_15314) ;  /* 0x0000000000b40947 */ /* 0x000fea0003800000 */
[----:B------:R-:W-:-:S03]  /*14050*/  UMOV UR4, 0xffffffff ;  /* 0xffffffff00047882 */ /* 0x000fc60000000000 */
[----:B------:R-:W-:Y:S05]  /*14060*/  BRA.DIV UR4, `(.L_x_15315) ;  /* 0x0000002a04c07947 */ /* 0x000fea000b800000 */
[----:B------:R-:W-:-:S13]  /*14070*/  ELECT P6, URZ, PT ;  /* 0x00000000003f782f */ /* 0x000fda00038c0000 */
.L_x_15406:
[----:B------:R-:W-:Y:S05]  /*14080*/  @!P6 BRA `(.L_x_15314) ;  /* 0x0000000000a4e947 */ /* 0x000fea0003800000 */
[----:B------:R-:W-:-:S06]  /*14090*/  ULOP3.LUT UR4, UR39, 0x2, URZ, 0xfc, !UPT ;  /* 0x0000000227047892 */ /* 0x000fcc000f8efc3f */
[----:B0-----:R-:W-:-:S05]  /*140a0*/  IMAD.U32 R0, RZ, RZ, UR4 ;  /* 0x00000004ff007e24 */ /* 0x001fca000f8e00ff */
[----:B------:R-:W-:-:S13]  /*140b0*/  ISETP.NE.AND P0, PT, R0, 0x3, PT ;  /* 0x000000030000780c */ /* 0x000fda0003f05270 */
[----:B------:R-:W-:Y:S05]  /*140c0*/  @!P0 BRA `(.L_x_15316) ;  /* 0x0000000000048947 */ /* 0x000fea0003800000 */
[----:B------:R-:W-:Y:S01]  /*140d0*/  BPT.TRAP 0x1 ;  /* 0x000000040000795c */ /* 0x000fe20000300000 */
.L_x_15316:
        /* <DEDUP_REMOVED lines=9> */
.L_x_15407:
[----:B------:R-:W2:Y:S01]  /*14170*/  LDL.LU R6, [R1+0x10] ;  /* 0x0000100001067983 */ /* 0x000ea20000300800 */
[----:B------:R-:W-:Y:S02]  /*14180*/  SEL R0, R0, RZ, P2 ;  /* 0x000000ff00007207 */ /* 0x000fe40001000000 */
[----:B--2---:R-:W-:Y:S01]  /*14190*/  LOP3.LUT R2, R6, R2, RZ, 0x3c, !PT ;  /* 0x0000000206027212 */ /* 0x004fe200078e3cff */
[----:B------:R-:W-:Y:S06]  /*141a0*/  @!P0 BRA `(.L_x_15318) ;  /* 0x0000000000048947 */ /* 0x000fec0003800000 */
[----:B------:R-:W-:Y:S01]  /*141b0*/  BPT.TRAP 0x1 ;  /* 0x000000040000795c */ /* 0x000fe20000300000 */
.L_x_15318:
[----:B------:R-:W-:Y:S01]  /*141c0*/  IMAD R5, R0, 0x8, R5 ;  /* 0x0000000800057824 */ /* 0x000fe200078e0205 */
[----:B------:R-:W-:-:S04]  /*141d0*/  SHF.L.U32 R0, R2, 0x1f, RZ ;  /* 0x0000001f02007819 */ /* 0x000fc800000006ff */
[----:B------:R-:W1:Y:S02]  /*141e0*/  SYNCS.PHASECHK.TRANS64.TRYWAIT P1, [R5+URZ+0x13240], R0 ;  /* 0x01324000050075a7 */ /* 0x000e64000802017f */
[----:B-1----:R-:W-:Y:S05]  /*141f0*/  @!P1 BRA `(.L_x_15319) ;  /* 0x0000002800909947 */ /* 0x002fea0003800000 */
.L_x_15408:
[----:B------:R-:W-:Y:S05]  /*14200*/  @!P0 BRA `(.L_x_15320) ;  /* 0x0000000000048947 */ /* 0x000fea0003800000 */
[----:B------:R-:W-:Y:S01]  /*14210*/  BPT.TRAP 0x1 ;  /* 0x000000040000795c */ /* 0x000fe20000300000 */
.L_x_15320:
[----:B------:R-:W2:Y:S02]  /*14220*/  SYNCS.PHASECHK.TRANS64.TRYWAIT P1, [R4+URZ+0x13260], R3 ;  /* 0x01326003040075a7 */ /* 0x000ea4000802017f */
[----:B--2---:R-:W-:Y:S05]  /*14230*/  @!P1 BRA `(.L_x_15321) ;  /* 0x0000002800949947 */ /* 0x004fea0003800000 */
.L_x_15409:
[----:B------:R-:W-:Y:S05]  /*14240*/  @!P0 BRA `(.L_x_15322) ;  /* 0x0000000000048947 */ /* 0x000fea0003800000 */
[----:B------:R-:W-:Y:S01]  /*14250*/  BPT.TRAP 0x1 ;  /* 0x000000040000795c */ /* 0x000fe20000300000 */
.L_x_15322:
[----:B------:R-:W3:Y:S02]  /*14260*/  SYNCS.PHASECHK.TRANS64.TRYWAIT P1, [R5+URZ+0x13260], R0 ;  /* 0x01326000050075a7 */ /* 0x000ee4000802017f */
[----:B---3--:R-:W-:Y:S05]  /*14270*/  @!P1 BRA `(.L_x_15323) ;  /* 0x0000002800989947 */ /* 0x008fea0003800000 */
.L_x_15410:
[----:B------:R-:W-:Y:S05]  /*14280*/  @!P0 BRA `(.L_x_15324) ;  /* 0x0000000000048947 */ /* 0x000fea0003800000 */
[----:B------:R-:W-:Y:S01]  /*14290*/  BPT.TRAP 0x1 ;  /* 0x000000040000795c */ /* 0x000fe20000300000 */
.L_x_15324:
[----:B------:R-:W4:Y:S02]  /*142a0*/  SYNCS.PHASECHK.TRANS64.TRYWAIT P1, [R4+URZ+0x13280], R3 ;  /* 0x01328003040075a7 */ /* 0x000f24000802017f */
[----:B----4-:R-:W-:Y:S05]  /*142b0*/  @!P1 BRA `(.L_x_15325) ;  /* 0x00000028009c9947 */ /* 0x010fea0003800000 */
.L_x_15411:
[----:B------:R-:W-:Y:S05]  /*142c0*/  @!P0 BRA `(.L_x_15326) ;  /* 0x0000000000048947 */ /* 0x000fea0003800000 */
[----:B------:R-:W-:Y:S01]  /*142d0*/  BPT.TRAP 0x1 ;  /* 0x000000040000795c */ /* 0x000fe20000300000 */
.L_x_15326:
[----:B------:R0:W0:Y:S02]  /*142e0*/  SYNCS.PHASECHK.TRANS64.TRYWAIT P0, [R5+URZ+0x13280], R0 ;  /* 0x01328000050075a7 */ /* 0x000024000800017f */
[----:B0-----:R-:W-:Y:S05]  /*142f0*/  @!P0 NANOSLEEP.SYNCS 0x989680 ;  /* 0x009896800000895d */ /* 0x001fea0003900000 */
[----:B------:R-:W0:Y:S02]  /*14300*/  @!P0 SYNCS.PHASECHK.TRANS64 P0, [R5+URZ+0x13280], R0 ;  /* 0x01328000050085a7 */ /* 0x000e24000800007f */
[----:B0-----:R-:W-:Y:S05]  /*14310*/  @!P0 BRA `(.L_x_15326) ;  /* 0xfffffffc00f08947 */ /* 0x001fea000383ffff */
.L_x_15314:
[----:B------:R-:W-:Y:S05]  /*14320*/  BSYNC B0 ;  /* 0x0000000000007941 */ /* 0x000fea0003800000 */
.L_x_15313:
[----:B------:R-:W-:Y:S05]  /*14330*/  EXIT ;  /* 0x000000000000794d */ /* 0x000fea0003800000 */
.L_x_15183:
[----:B0-----:R-:W-:-:S04]  /*14340*/  IMAD.U32 R3, RZ, RZ, UR45 ;  /* 0x0000002dff037e24 */ /* 0x001fc8000f8e00ff */
[----:B------:R0:W1:Y:S03]  /*14350*/  SYNCS.PHASECHK.TRANS64.TRYWAIT P1, [R3+URZ+0x13200], R6 ;  /* 0x01320006030075a7 */ /* 0x000066000802017f */
[----:B-1----:R-:W-:Y:S05]  /*14360*/  @!P1 NANOSLEEP.SYNCS 0x989680 ;  /* 0x009896800000995d */ /* 0x002fea0003900000 */
[----:B------:R-:W1:Y:S02]  /*14370*/  @!P1 SYNCS.PHASECHK.TRANS64 P1, [R3+URZ+0x13200], R6 ;  /* 0x01320006030095a7 */ /* 0x000e64000802007f */
[----:B-1----:R-:W-:Y:S05]  /*14380*/  @!P1 BRA `(.L_x_15183) ;  /* 0xfffffffc00ec9947 */ /* 0x002fea000383ffff */
[----:B------:R-:W-:Y:S05]  /*14390*/  BRA `(.L_x_15327) ;  /* 0xfffffed400807947 */ /* 0x000fea000383ffff */
.L_x_15187:
[----:B-1----:R1:W2:Y:S02]  /*143a0*/  SYNCS.PHASECHK.TRANS64.TRYWAIT P1, [R2+URZ+0x13230], R3 ;  /* 0x01323003020075a7 */ /* 0x0022a4000802017f */
[----:B--2---:R-:W-:Y:S05]  /*143b0*/  @!P1 NANOSLEEP.SYNCS 0x989680 ;  /* 0x009896800000995d */ /* 0x004fea0003900000 */
[----:B------:R-:W2:Y:S02]  /*143c0*/  @!P1 SYNCS.PHASECHK.TRANS64 P1, [R2+URZ+0x13230], R3 ;  /* 0x01323003020095a7 */ /* 0x000ea4000802007f */
[----:B--2---:R-:W-:Y:S05]  /*143d0*/  @!P1 BRA `(.L_x_15187) ;  /* 0xfffffffc00f09947 */ /* 0x004fea000383ffff */
[----:B------:R-:W-:Y:S05]  /*143e0*/  BRA `(.L_x_15186) ;  /* 0xfffffed4009c7947 */ /* 0x000fea000383ffff */
.L_x_15193:
[----:B-1----:R-:W-:-:S04]  /*143f0*/  MOV R8, UR21 ;  /* 0x0000001500087c02 */ /* 0x002fc80008000f00 */
[----:B------:R1:W2:Y:S03]  /*14400*/  SYNCS.PHASECHK.TRANS64.TRYWAIT P1, [R8+URZ+0x13230], R7 ;  /* 0x01323007080075a7 */ /* 0x0002a6000802017f */
[----:B--2---:R-:W-:Y:S05]  /*14410*/  @!P1 NANOSLEEP.SYNCS 0x989680 ;  /* 0x009896800000995d */ /* 0x004fea0003900000 */
[----:B------:R-:W2:Y:S02]  /*14420*/  @!P1 SYNCS.PHASECHK.TRANS64 P1, [R8+URZ+0x13230], R7 ;  /* 0x01323007080095a7 */ /* 0x000ea4000802007f */
[----:B--2---:R-:W-:Y:S05]  /*14430*/  @!P1 BRA `(.L_x_15193) ;  /* 0xfffffffc00ec9947 */ /* 0x004fea000383ffff */
[----:B------:R-:W-:Y:S05]  /*14440*/  BRA `(.L_x_15192) ;  /* 0xffffff0800bc7947 */ /* 0x000fea000383ffff */
.L_x_15197:
[----:B-1----:R-:W-:-:S04]  /*14450*/  IMAD.U32 R8, RZ, RZ, UR11 ;  /* 0x0000000bff087e24 */ /* 0x002fc8000f8e00ff */
[----:B------:R1:W2:Y:S03]  /*14460*/  SYNCS.PHASECHK.TRANS64.TRYWAIT P1, [R8+URZ+0x13250], R7 ;  /* 0x01325007080075a7 */ /* 0x0002a6000802017f */
[----:B--2---:R-:W-:Y:S05]  /*14470*/  @!P1 NANOSLEEP.SYNCS 0x989680 ;  /* 0x009896800000995d */ /* 0x004fea0003900000 */
[----:B------:R-:W2:Y:S02]  /*14480*/  @!P1 SYNCS.PHASECHK.TRANS64 P1, [R8+URZ+0x13250], R7 ;  /* 0x01325007080095a7 */ /* 0x000ea4000802007f */
[----:B--2---:R-:W-:Y:S05]  /*14490*/  @!P1 BRA `(.L_x_15197) ;  /* 0xfffffffc00ec9947 */ /* 0x004fea000383ffff */
[----:B------:R-:W-:Y:S05]  /*144a0*/  BRA `(.L_x_15196) ;  /* 0xffffff0c00c87947 */ /* 0x000fea000383ffff */
.L_x_15205:
[----:B-1----:R-:W-:-:S04]  /*144b0*/  IMAD.U32 R8, RZ, RZ, UR6 ;  /* 0x00000006ff087e24 */ /* 0x002fc8000f8e00ff */
[----:B------:R1:W2:Y:S03]  /*144c0*/  SYNCS.PHASECHK.TRANS64.TRYWAIT P1, [R8+URZ+0x13230], R7 ;  /* 0x01323007080075a7 */ /* 0x0002a6000802017f */
[----:B--2---:R-:W-:Y:S05]  /*144d0*/  @!P1 NANOSLEEP.SYNCS 0x989680 ;  /* 0x009896800000995d */ /* 0x004fea0003900000 */
[----:B------:R-:W2:Y:S02]  /*144e0*/  @!P1 SYNCS.PHASECHK.TRANS64 P1, [R8+URZ+0x13230], R7 ;  /* 0x01323007080095a7 */ /* 0x000ea4000802007f */
[----:B--2---:R-:W-:Y:S05]  /*144f0*/  @!P1 BRA `(.L_x_15205) ;  /* 0xfffffffc00ec9947 */ /* 0x004fea000383ffff */
[----:B------:R-:W-:Y:S05]  /*14500*/  BRA `(.L_x_15204) ;  /* 0xffffff4000947947 */ /* 0x000fea000383ffff */
.L_x_15209:
[----:B-1----:R-:W-:-:S04]  /*14510*/  IMAD.U32 R8, RZ, RZ, UR11 ;  /* 0x0000000bff087e24 */ /* 0x002fc8000f8e00ff */
[----:B------:R1:W2:Y:S03]  /*14520*/  SYNCS.PHASECHK.TRANS64.TRYWAIT P1, [R8+URZ+0x13250], R7 ;  /* 0x01325007080075a7 */ /* 0x0002a6000802017f */
[----:B--2---:R-:W-:Y:S05]  /*14530*/  @!P1 NANOSLEEP.SYNCS 0x989680 ;  /* 0x009896800000995d */ /* 0x004fea0003900000 */
[----:B------:R-:W2:Y:S02]  /*14540*/  @!P1 SYNCS.PHASECHK.TRANS64 P1, [R8+URZ+0x13250], R7 ;  /* 0x01325007080095a7 */ /* 0x000ea4000802007f */
[----:B--2---:R-:W-:Y:S05]  /*14550*/  @!P1 BRA `(.L_x_15209) ;  /* 0xfffffffc00ec9947 */ /* 0x004fea000383ffff */
[----:B------:R-:W-:Y:S05]  /*14560*/  BRA `(.L_x_15208) ;  /* 0xffffff4400a07947 */ /* 0x000fea000383ffff */
.L_x_15216:
[----:B-1----:R-:W-:-:S04]  /*14570*/  IMAD.U32 R5, RZ, RZ, UR14 ;  /* 0x0000000eff057e24 */ /* 0x002fc8000f8e00ff */
[----:B------:R1:W2:Y:S03]  /*14580*/  SYNCS.PHASECHK.TRANS64.TRYWAIT P1, [R5+URZ+0x13250], R0 ;  /* 0x01325000050075a7 */ /* 0x0002a6000802017f */
[----:B--2---:R-:W-:Y:S05]  /*14590*/  @!P1 NANOSLEEP.SYNCS 0x989680 ;  /* 0x009896800000995d */ /* 0x004fea0003900000 */
[----:B------:R-:W2:Y:S02]  /*145a0*/  @!P1 SYNCS.PHASECHK.TRANS64 P1, [R5+URZ+0x13250], R0 ;  /* 0x01325000050095a7 */ /* 0x000ea4000802007f */
[----:B--2---:R-:W-:Y:S05]  /*145b0*/  @!P1 BRA `(.L_x_15216) ;  /* 0xfffffffc00ec9947 */ /* 0x004fea000383ffff */
[----:B------:R-:W-:Y:S05]  /*145c0*/  BRA `(.L_x_15215) ;  /* 0xffffff6c00647947 */ /* 0x000fea000383ffff */
.L_x_15249:
[----:B------:R-:W1:Y:S01]  /*145d0*/  S2R R21, SR_TID.X ;  /* 0x0000000000157919 */ /* 0x000e620000002100 */
[----:B------:R-:W-:Y:S01]  /*145e0*/  IMAD.MOV.U32 R12, RZ, RZ, RZ ;  /* 0x000000ffff0c7224 */ /* 0x000fe200078e00ff */
[----:B------:R-:W-:Y:S01]  /*145f0*/  MOV R11, 0x1f ;  /* 0x0000001f000b7802 */ /* 0x000fe20000000f00 */
[----:B------:R-:W-:Y:S01]  /*14600*/  IMAD.MOV.U32 R15, RZ, RZ, -0x1 ;  /* 0xffffffffff0f7424 */ /* 0x000fe200078e00ff */
[----:B-1----:R-:W-:-:S04]  /*14610*/  SHF.R.U32.HI R21, RZ, 0x5, R21 ;  /* 0x00000005ff157819 */ /* 0x002fc80000011615 */
[----:B------:R-:W-:-:S05]  /*14620*/  LOP3.LUT R21, R21, 0x3, RZ, 0xc0, !PT ;  /* 0x0000000315157812 */ /* 0x000fca00078ec0ff */
[----:B------:R-:W-:-:S07]  /*14630*/  IMAD.MOV.U32 R13, RZ, RZ, R21 ;  /* 0x000000ffff0d7224 */ /* 0x000fce00078e0015 */
[----:B0-2---:R-:W-:Y:S05]  /*14640*/  WARPSYNC.COLLECTIVE R15, `(.L_x_15328) ;  /* 0x000000000f087348 */ /* 0x005fea0003c00000 */
[----:B------:R1:W3:Y:S02]  /*14650*/  SHFL.IDX P6, R14, R13, R12, R11 ;  /* 0x0000000c0d0e7389 */ /* 0x0002e400000c000b */
[----:B0123--:R-:W-:Y:S01]  /*14660*/  ENDCOLLECTIVE ;  /* 0x000000000000791b */ /* 0x00ffe20003800000 */
.L_x_15328:
[----:B------:R-:W-:Y:S05]  /*14670*/  BRA `(.L_x_15329) ;  /* 0xffffffac00b87947 */ /* 0x000fea000383ffff */
.L_x_15252:
[----:B0-----:R-:W2:Y:S02]  /*14680*/  LDL R0, [R1+0x28] ;  /* 0x0000280001007983 */ /* 0x001ea40000100800 */
[----:B--2---:R0:W1:Y:S02]  /*14690*/  SYNCS.PHASECHK.TRANS64.TRYWAIT P0, [R7+URZ+0x13280], R0 ;  /* 0x01328000070075a7 */ /* 0x004064000800017f */
[----:B-1----:R-:W-:Y:S05]  /*146a0*/  @!P0 NANOSLEEP.SYNCS 0x989680 ;  /* 0x009896800000895d */ /* 0x002fea0003900000 */
[----:B------:R-:W1:Y:S02]  /*146b0*/  @!P0 SYNCS.PHASECHK.TRANS64 P0, [R7+URZ+0x13280], R0 ;  /* 0x01328000070085a7 */ /* 0x000e64000800007f */
[----:B-1----:R-:W-:Y:S05]  /*146c0*/  @!P0 BRA `(.L_x_15252) ;  /* 0xfffffffc00ec8947 */ /* 0x002fea000383ffff */
[----:B------:R-:W-:Y:S05]  /*146d0*/  BRA `(.L_x_15330) ;  /* 0xffffffb000f87947 */ /* 0x000fea000383ffff */
.L_x_15253:
        /* <DEDUP_REMOVED lines=8> */
.L_x_15332:
[----:B------:R-:W-:Y:S05]  /*14760*/  BSYNC B0 ;  /* 0x0000000000007941 */ /* 0x000fea0003800000 */
.L_x_15331:
        /* <DEDUP_REMOVED lines=8> */
.L_x_15333:
[----:B------:R-:W-:-:S05]  /*147f0*/  IMAD.MOV.U32 R10, RZ, RZ, R14 ;  /* 0x000000ffff0a7224 */ /* 0x000fca00078e000e */
[----:B------:R-:W-:-:S05]  /*14800*/  IADD3 R20, P1, R20, R10, RZ ;  /* 0x0000000a14147210 */ /* 0x000fca0007f3e0ff */
[----:B------:R-:W-:Y:S02]  /*14810*/  IMAD.X R21, RZ, RZ, R3, P1 ;  /* 0x000000ffff157224 */ /* 0x000fe400008e0603 */
[----:B------:R-:W-:Y:S02]  /*14820*/  IMAD.IADD R3, R22, 0x1, R19 ;  /* 0x0000000116037824 */ /* 0x000fe400078e0213 */
[----:B------:R0:W5:Y:S01]  /*14830*/  LDL.LU R19, [R1+0x18] ;  /* 0x0000180001137983 */ /* 0x0001620000300800 */
[----:B------:R-:W-:Y:S01]  /*14840*/  MOV R13, R2 ;  /* 0x00000002000d7202 */ /* 0x000fe20000000f00 */
[----:B------:R-:W-:Y:S01]  /*14850*/  IMAD.MOV.U32 R12, RZ, RZ, 0x1 ;  /* 0x00000001ff0c7424 */ /* 0x000fe200078e00ff */
[C---:B------:R-:W-:Y:S02]  /*14860*/  ISETP.LT.OR P1, PT, R8.reuse, 0x1, P0 ;  /* 0x000000010800780c */ /* 0x040fe40000721670 */
[----:B------:R-:W-:-:S13]  /*14870*/  ISETP.GE.AND P2, PT, R8, 0x81, PT ;  /* 0x000000810800780c */ /* 0x000fda0003f46270 */
[----:B0----5:R-:W-:Y:S05]  /*14880*/  WARPSYNC.COLLECTIVE R15, `(.L_x_15334) ;  /* 0x000000000f087348 */ /* 0x021fea0003c00000 */
[----:B------:R1:W2:Y:S02]  /*14890*/  SHFL.IDX P6, R14, R13, R12, R11 ;  /* 0x0000000c0d0e7389 */ /* 0x0002a400000c000b */
[----:B012--5:R-:W-:Y:S01]  /*148a0*/  ENDCOLLECTIVE ;  /* 0x000000000000791b */ /* 0x027fe20003800000 */
.L_x_15334:
[C---:B------:R-:W-:Y:S02]  /*148b0*/  ISETP.GE.AND P4, PT, R8.reuse, 0x21, PT ;  /* 0x000000210800780c */ /* 0x040fe40003f86270 */
        /* <DEDUP_REMOVED lines=11> */
.L_x_15335:
[----:B------:R-:W-:Y:S01]  /*14970*/  MOV R13, R2 ;  /* 0x00000002000d7202 */ /* 0x000fe20000000f00 */
[----:B------:R-:W-:Y:S02]  /*14980*/  IMAD.MOV.U32 R12, RZ, RZ, R14 ;  /* 0x000000ffff0c7224 */ /* 0x000fe400078e000e */
[----:B------:R-:W-:-:S05]  /*14990*/  IMAD.SHL.U32 R21, R21, 0x10, RZ ;  /* 0x0000001015157824 */ /* 0x000fca00078e00ff */
        /* <DEDUP_REMOVED lines=8> */
.L_x_15336:
        /* <DEDUP_REMOVED lines=10> */
.L_x_15337:
        /* <DEDUP_REMOVED lines=10> */
.L_x_15338:
        /* <DEDUP_REMOVED lines=11> */
.L_x_15339:
[----:B------:R-:W-:Y:S01]  /*14c10*/  IMAD.SHL.U32 R10, R10, 0x10, RZ ;  /* 0x000000100a0a7824 */ /* 0x000fe200078e00ff */
[----:B------:R-:W-:Y:S01]  /*14c20*/  MOV R13, R26 ;  /* 0x0000001a000d7202 */ /* 0x000fe20000000f00 */
[----:B------:R-:W-:-:S03]  /*14c30*/  IMAD.MOV.U32 R12, RZ, RZ, RZ ;  /* 0x000000ffff0c7224 */ /* 0x000fc600078e00ff */
[----:B------:R-:W-:Y:S01]  /*14c40*/  LOP3.LUT R10, R10, 0x30, RZ, 0xc0, !PT ;  /* 0x000000300a0a7812 */ /* 0x000fe200078ec0ff */
[----:B------:R-:W-:-:S07]  /*14c50*/  IMAD.MOV.U32 R0, RZ, RZ, R14 ;  /* 0x000000ffff007224 */ /* 0x000fce00078e000e */
[----:B------:R-:W-:Y:S05]  /*14c60*/  WARPSYNC.COLLECTIVE R15, `(.L_x_15340) ;  /* 0x000000000f087348 */ /* 0x000fea0003c00000 */
[----:B------:R0:W1:Y:S02]  /*14c70*/  SHFL.IDX P6, R14, R13, R12, R11 ;  /* 0x0000000c0d0e7389 */ /* 0x00006400000c000b */
[----:B01----:R-:W-:Y:S01]  /*14c80*/  ENDCOLLECTIVE ;  /* 0x000000000000791b */ /* 0x003fe20003800000 */
.L_x_15340:
        /* <DEDUP_REMOVED lines=13> */
.L_x_15341:
[----:B------:R-:W-:Y:S01]  /*14d60*/  IMAD.MOV.U32 R10, RZ, RZ, R14 ;  /* 0x000000ffff0a7224 */ /* 0x000fe200078e000e */
[----:B------:R-:W-:-:S04]  /*14d70*/  LOP3.LUT R19, R19, 0xffffffef, RZ, 0xc0, !PT ;  /* 0xffffffef13137812 */ /* 0x000fc800078ec0ff */
[----:B------:R-:W-:-:S05]  /*14d80*/  @P2 LOP3.LUT R19, R19, 0x10, RZ, 0xfc, !PT ;  /* 0x0000001013132812 */ /* 0x000fca00078efcff */
[----:B------:R0:W-:Y:S01]  /*14d90*/  STL [R1+0x18], R19 ;  /* 0x0000181301007387 */ /* 0x0001e20000100800 */
[----:B------:R-:W-:Y:S05]  /*14da0*/  BRA `(.L_x_15342) ;  /* 0xffffffb000bc7947 */ /* 0x000fea000383ffff */
.L_x_15258:
[----:B----4-:R-:W4:Y:S02]  /*14db0*/  LDL R0, [R1+0x28] ;  /* 0x0000280001007983 */ /* 0x010f240000100800 */
[----:B----4-:R4:W0:Y:S02]  /*14dc0*/  SYNCS.PHASECHK.TRANS64.TRYWAIT P0, [R7+URZ+0x13240], R0 ;  /* 0x01324000070075a7 */ /* 0x010824000800017f */
[----:B0-----:R-:W-:Y:S05]  /*14dd0*/  @!P0 NANOSLEEP.SYNCS 0x989680 ;  /* 0x009896800000895d */ /* 0x001fea0003900000 */
[----:B------:R-:W0:Y:S02]  /*14de0*/  @!P0 SYNCS.PHASECHK.TRANS64 P0, [R7+URZ+0x13240], R0 ;  /* 0x01324000070085a7 */ /* 0x000e24000800007f */
[----:B0-----:R-:W-:Y:S05]  /*14df0*/  @!P0 BRA `(.L_x_15258) ;  /* 0xfffffffc00ec8947 */ /* 0x001fea000383ffff */
[----:B------:R-:W-:Y:S05]  /*14e00*/  BRA `(.L_x_15343) ;  /* 0xffffffb4001c7947 */ /* 0x000fea000383ffff */
.L_x_15259:
[----:B------:R-:W-:Y:S01]  /*14e10*/  BSSY B0, `(.L_x_15344) ;  /* 0x0000008000007945 */ /* 0x000fe20003800000 */
[----:B------:R-:W-:Y:S01]  /*14e20*/  IMAD.MOV.U32 R13, RZ, RZ, R0 ;  /* 0x000000ffff0d7224 */ /* 0x000fe200078e0000 */
[----:B------:R-:W-:Y:S01]  /*14e30*/  MOV R11, 0x1c1f ;  /* 0x00001c1f000b7802 */ /* 0x000fe20000000f00 */
[----:B------:R-:W-:Y:S02]  /*14e40*/  IMAD.MOV.U32 R12, RZ, RZ, RZ ;  /* 0x000000ffff0c7224 */ /* 0x000fe400078e00ff */
[----:B------:R-:W-:-:S07]  /*14e50*/  IMAD.MOV.U32 R15, RZ, RZ, -0x1 ;  /* 0xffffffffff0f7424 */ /* 0x000fce00078e00ff */
[----:B01----:R-:W-:Y:S05]  /*14e60*/  WARPSYNC.COLLECTIVE R15, `(.L_x_15345) ;  /* 0x000000000f087348 */ /* 0x003fea0003c00000 */
[----:B-1----:R1:W2:Y:S02]  /*14e70*/  SHFL.IDX P6, R14, R13, R12, R11 ;  /* 0x0000000c0d0e7389 */ /* 0x0022a400000c000b */
[----:B012---:R-:W-:Y:S01]  /*14e80*/  ENDCOLLECTIVE ;  /* 0x000000000000791b */ /* 0x007fe20003800000 */
.L_x_15345:
[----:B------:R-:W-:Y:S05]  /*14e90*/  BSYNC B0 ;  /* 0x0000000000007941 */ /* 0x000fea0003800000 */
.L_x_15344:
[----:B------:R-:W0:Y:S01]  /*14ea0*/  S2R R19, SR_TID.X ;  /* 0x0000000000137919 */ /* 0x000e220000002100 */
[----:B------:R-:W-:Y:S01]  /*14eb0*/  IMAD.MOV.U32 R13, RZ, RZ, R2 ;  /* 0x000000ffff0d7224 */ /* 0x000fe200078e0002 */
[----:B------:R-:W-:Y:S01]  /*14ec0*/  MOV R15, 0xffffffff ;  /* 0xffffffff000f7802 */ /* 0x000fe20000000f00 */
[----:B------:R-:W-:Y:S01]  /*14ed0*/  IMAD.MOV.U32 R12, RZ, RZ, RZ ;  /* 0x000000ffff0c7224 */ /* 0x000fe200078e00ff */
[----:B------:R-:W1:Y:S01]  /*14ee0*/  LDC R9, c[0x0][0x2f4] ;  /* 0x0000bd00ff097b82 */ /* 0x000e620000000800 */
[----:B------:R-:W-:Y:S02]  /*14ef0*/  IMAD.MOV.U32 R11, RZ, RZ, 0x1c1f ;  /* 0x00001c1fff0b7424 */ /* 0x000fe400078e00ff */
[----:B------:R-:W-:-:S07]  /*14f00*/  IMAD.MOV.U32 R4, RZ, RZ, R14 ;  /* 0x000000ffff047224 */ /* 0x000fce00078e000e */
[----:B01----:R-:W-:Y:S05]  /*14f10*/  WARPSYNC.COLLECTIVE R15, `(.L_x_15346) ;  /* 0x000000000f087348 */ /* 0x003fea0003c00000 */
[----:B------:R2:W3:Y:S02]  /*14f20*/  SHFL.IDX P6, R14, R13, R12, R11 ;  /* 0x0000000c0d0e7389 */ /* 0x0004e400000c000b */
[----:B0123--:R-:W-:Y:S01]  /*14f30*/  ENDCOLLECTIVE ;  /* 0x000000000000791b */ /* 0x00ffe20003800000 */
.L_x_15346:
[----:B------:R-:W-:Y:S02]  /*14f40*/  IMAD.MOV.U32 R13, RZ, RZ, R0 ;  /* 0x000000ffff0d7224 */ /* 0x000fe400078e0000 */
[----:B------:R-:W-:Y:S02]  /*14f50*/  IMAD.MOV.U32 R12, RZ, RZ, 0x1 ;  /* 0x00000001ff0c7424 */ /* 0x000fe400078e00ff */
[----:B------:R-:W-:Y:S02]  /*14f60*/  IMAD.SHL.U32 R19, R19, 0x10, RZ ;  /* 0x0000001013137824 */ /* 0x000fe400078e00ff */
[----:B------:R-:W-:-:S07]  /*14f70*/  IMAD.MOV.U32 R5, RZ, RZ, R14 ;  /* 0x000000ffff057224 */ /* 0x000fce00078e000e */
[----:B------:R-:W-:Y:S05]  /*14f80*/  WARPSYNC.COLLECTIVE R15, `(.L_x_15347) ;  /* 0x000000000f087348 */ /* 0x000fea0003c00000 */
[----:B------:R0:W1:Y:S02]  /*14f90*/  SHFL.IDX P6, R14, R13, R12, R11 ;  /* 0x0000000c0d0e7389 */ /* 0x00006400000c000b */
[----:B01----:R-:W-:Y:S01]  /*14fa0*/  ENDCOLLECTIVE ;  /* 0x000000000000791b */ /* 0x003fe20003800000 */
.L_x_15347:
[----:B------:R-:W-:-:S04]  /*14fb0*/  LOP3.LUT R19, R19, 0x30, RZ, 0xc0, !PT ;  /* 0x0000003013137812 */ /* 0x000fc800078ec0ff */
[C---:B------:R-:W-:Y:S02]  /*14fc0*/  @P5 IADD3 R5, P0, R19.reuse, R5, RZ ;  /* 0x0000000513055210 */ /* 0x040fe40007f1e0ff */
[----:B------:R-:W-:-:S03]  /*14fd0*/  ISETP.GE.AND P2, PT, R19, R9, PT ;  /* 0x000000091300720c */ /* 0x000fc60003f46270 */
        /* <DEDUP_REMOVED lines=13> */
.L_x_15348:
[----:B------:R-:W-:Y:S02]  /*150b0*/  IMAD.MOV.U32 R13, RZ, RZ, R0 ;  /* 0x000000ffff0d7224 */ /* 0x000fe400078e0000 */
[----:B------:R-:W-:Y:S01]  /*150c0*/  IMAD.MOV.U32 R12, RZ, RZ, 0x2 ;  /* 0x00000002ff0c7424 */ /* 0x000fe200078e00ff */
[----:B------:R-:W-:-:S07]  /*150d0*/  MOV R5, R14 ;  /* 0x0000000e00057202 */ /* 0x000fce0000000f00 */
[----:B------:R-:W-:Y:S05]  /*150e0*/  WARPSYNC.COLLECTIVE R15, `(.L_x_15349) ;  /* 0x000000000f087348 */ /* 0x000fea0003c00000 */
[----:B------:R0:W1:Y:S02]  /*150f0*/  SHFL.IDX P6, R14, R13, R12, R11 ;  /* 0x0000000c0d0e7389 */ /* 0x00006400000c000b */
[----:B01----:R-:W-:Y:S01]  /*15100*/  ENDCOLLECTIVE ;  /* 0x000000000000791b */ /* 0x003fe20003800000 */
.L_x_15349:
        /* <DEDUP_REMOVED lines=14> */
.L_x_15350:
[----:B------:R-:W-:Y:S02]  /*151f0*/  IMAD.MOV.U32 R13, RZ, RZ, R0 ;  /* 0x000000ffff0d7224 */ /* 0x000fe400078e0000 */
[----:B------:R-:W-:Y:S02]  /*15200*/  IMAD.MOV.U32 R12, RZ, RZ, 0x3 ;  /* 0x00000003ff0c7424 */ /* 0x000fe400078e00ff */
[----:B------:R-:W-:-:S07]  /*15210*/  IMAD.MOV.U32 R5, RZ, RZ, R14 ;  /* 0x000000ffff057224 */ /* 0x000fce00078e000e */
[----:B------:R-:W-:Y:S05]  /*15220*/  WARPSYNC.COLLECTIVE R15, `(.L_x_15351) ;  /* 0x000000000f087348 */ /* 0x000fea0003c00000 */
[----:B------:R0:W1:Y:S02]  /*15230*/  SHFL.IDX P6, R14, R13, R12, R11 ;  /* 0x0000000c0d0e7389 */ /* 0x00006400000c000b */
[----:B01----:R-:W-:Y:S01]  /*15240*/  ENDCOLLECTIVE ;  /* 0x000000000000791b */ /* 0x003fe20003800000 */
.L_x_15351:
        /* <DEDUP_REMOVED lines=14> */
.L_x_15352:
[----:B------:R-:W-:Y:S02]  /*15330*/  IMAD.MOV.U32 R13, RZ, RZ, R6 ;  /* 0x000000ffff0d7224 */ /* 0x000fe400078e0006 */
[----:B------:R-:W-:Y:S02]  /*15340*/  IMAD.MOV.U32 R12, RZ, RZ, RZ ;  /* 0x000000ffff0c7224 */ /* 0x000fe400078e00ff */
[----:B------:R-:W-:-:S07]  /*15350*/  IMAD.MOV.U32 R2, RZ, RZ, R14 ;  /* 0x000000ffff027224 */ /* 0x000fce00078e000e */
[----:B------:R-:W-:Y:S05]  /*15360*/  WARPSYNC.COLLECTIVE R15, `(.L_x_15353) ;  /* 0x000000000f087348 */ /* 0x000fea0003c00000 */
[----:B------:R0:W1:Y:S02]  /*15370*/  SHFL.IDX P6, R14, R13, R12, R11 ;  /* 0x0000000c0d0e7389 */ /* 0x00006400000c000b */
[----:B01----:R-:W-:Y:S01]  /*15380*/  ENDCOLLECTIVE ;  /* 0x000000000000791b */ /* 0x003fe20003800000 */
.L_x_15353:
[----:B------:R-:W-:-:S04]  /*15390*/  @P1 IADD3 R2, P0, R19, R2, RZ ;  /* 0x0000000213021210 */ /* 0x000fc80007f1e0ff */
[----:B------:R-:W-:Y:S01]  /*153a0*/  @P1 MOV R4, R2 ;  /* 0x0000000200041202 */ /* 0x000fe20000000f00 */
        /* <DEDUP_REMOVED lines=11> */
.L_x_15354:
[----:B------:R-:W-:Y:S01]  /*15460*/  IMAD.MOV.U32 R4, RZ, RZ, R14 ;  /* 0x000000ffff047224 */ /* 0x000fe200078e000e */
[----:B------:R-:W-:Y:S06]  /*15470*/  BRA `(.L_x_15355) ;  /* 0xffffffb000a07947 */ /* 0x000fec000383ffff */
.L_x_15266:
[----:B------:R-:W-:Y:S01]  /*15480*/  MOV R13, R4 ;  /* 0x00000004000d7202 */ /* 0x000fe20000000f00 */
        /* <DEDUP_REMOVED lines=8> */
.L_x_15356:
[C---:B------:R-:W-:Y:S01]  /*15510*/  VIADD R8, R17.reuse, 0x20 ;  /* 0x0000002011087836 */ /* 0x040fe20000000000 */
[----:B------:R-:W-:Y:S01]  /*15520*/  ISETP.GE.AND P2, PT, R17, R7, PT ;  /* 0x000000071100720c */ /* 0x000fe20003f46270 */
[----:B------:R-:W-:Y:S02]  /*15530*/  IMAD.MOV.U32 R13, RZ, RZ, R0 ;  /* 0x000000ffff0d7224 */ /* 0x000fe400078e0000 */
[----:B------:R-:W-:-:S10]  /*15540*/  IMAD.MOV.U32 R2, RZ, RZ, R14 ;  /* 0x000000ffff027224 */ /* 0x000fd400078e000e */
[----:B------:R-:W-:Y:S05]  /*15550*/  WARPSYNC.COLLECTIVE R15, `(.L_x_15357) ;  /* 0x000000000f087348 */ /* 0x000fea0003c00000 */
[----:B------:R0:W1:Y:S02]  /*15560*/  SHFL.IDX P6, R14, R13, R12, R11 ;  /* 0x0000000c0d0e7389 */ /* 0x00006400000c000b */
[----:B01----:R-:W-:Y:S01]  /*15570*/  ENDCOLLECTIVE ;  /* 0x000000000000791b */ /* 0x003fe20003800000 */
.L_x_15357:
[----:B------:R-:W-:Y:S02]  /*15580*/  IMAD.MOV.U32 R13, RZ, RZ, R4 ;  /* 0x000000ffff0d7224 */ /* 0x000fe400078e0004 */
[----:B------:R-:W-:Y:S02]  /*15590*/  IMAD.MOV.U32 R12, RZ, RZ, 0x1 ;  /* 0x00000001ff0c7424 */ /* 0x000fe400078e00ff */
[----:B------:R-:W-:-:S07]  /*155a0*/  IMAD.MOV.U32 R3, RZ, RZ, R14 ;  /* 0x000000ffff037224 */ /* 0x000fce00078e000e */
[----:B------:R-:W-:Y:S05]  /*155b0*/  WARPSYNC.COLLECTIVE R15, `(.L_x_15358) ;  /* 0x000000000f087348 */ /* 0x000fea0003c00000 */
[----:B------:R0:W1:Y:S02]  /*155c0*/  SHFL.IDX P6, R14, R13, R12, R11 ;  /* 0x0000000c0d0e7389 */ /* 0x00006400000c000b */
[----:B01----:R-:W-:Y:S01]  /*155d0*/  ENDCOLLECTIVE ;  /* 0x000000000000791b */ /* 0x003fe20003800000 */
.L_x_15358:
        /* <DEDUP_REMOVED lines=15> */
.L_x_15359:
[----:B------:R-:W-:Y:S02]  /*156d0*/  IMAD.MOV.U32 R13, RZ, RZ, R4 ;  /* 0x000000ffff0d7224 */ /* 0x000fe400078e0004 */
[----:B------:R-:W-:Y:S02]  /*156e0*/  IMAD.MOV.U32 R12, RZ, RZ, 0x2 ;  /* 0x00000002ff0c7424 */ /* 0x000fe400078e00ff */
[----:B------:R-:W-:-:S07]  /*156f0*/  IMAD.MOV.U32 R3, RZ, RZ, R14 ;  /* 0x000000ffff037224 */ /* 0x000fce00078e000e */
[----:B------:R-:W-:Y:S05]  /*15700*/  WARPSYNC.COLLECTIVE R15, `(.L_x_15360) ;  /* 0x000000000f087348 */ /* 0x000fea0003c00000 */
[----:B------:R0:W1:Y:S02]  /*15710*/  SHFL.IDX P6, R14, R13, R12, R11 ;  /* 0x0000000c0d0e7389 */ /* 0x00006400000c000b */
[----:B01----:R-:W-:Y:S01]  /*15720*/  ENDCOLLECTIVE ;  /* 0x000000000000791b */ /* 0x003fe20003800000 */
.L_x_15360:
        /* <DEDUP_REMOVED lines=16> */
.L_x_15361:
[----:B------:R-:W-:Y:S02]  /*15830*/  IMAD.MOV.U32 R13, RZ, RZ, R4 ;  /* 0x000000ffff0d7224 */ /* 0x000fe400078e0004 */
[----:B------:R-:W-:Y:S02]  /*15840*/  IMAD.MOV.U32 R12, RZ, RZ, 0x3 ;  /* 0x00000003ff0c7424 */ /* 0x000fe400078e00ff */
[----:B------:R-:W-:-:S07]  /*15850*/  IMAD.MOV.U32 R3, RZ, RZ, R14 ;  /* 0x000000ffff037224 */ /* 0x000fce00078e000e */
[----:B------:R-:W-:Y:S05]  /*15860*/  WARPSYNC.COLLECTIVE R15, `(.L_x_15362) ;  /* 0x000000000f087348 */ /* 0x000fea0003c00000 */
[----:B------:R0:W1:Y:S02]  /*15870*/  SHFL.IDX P6, R14, R13, R12, R11 ;  /* 0x0000000c0d0e7389 */ /* 0x00006400000c000b */
[----:B01----:R-:W-:Y:S01]  /*15880*/  ENDCOLLECTIVE ;  /* 0x000000000000791b */ /* 0x003fe20003800000 */
.L_x_15362:
        /* <DEDUP_REMOVED lines=14> */
.L_x_15363:
[----:B------:R-:W-:-:S05]  /*15970*/  VIADD R2, R17, 0x60 ;  /* 0x0000006011027836 */ /* 0x000fca0000000000 */
[----:B------:R-:W-:Y:S01]  /*15980*/  ISETP.GE.AND P2, PT, R2, R7, PT ;  /* 0x000000070200720c */ /* 0x000fe20003f46270 */
[----:B------:R-:W-:Y:S02]  /*15990*/  IMAD.MOV.U32 R13, RZ, RZ, R6 ;  /* 0x000000ffff0d7224 */ /* 0x000fe400078e0006 */
[----:B------:R-:W-:Y:S02]  /*159a0*/  IMAD.MOV.U32 R12, RZ, RZ, RZ ;  /* 0x000000ffff0c7224 */ /* 0x000fe400078e00ff */
[----:B------:R-:W-:-:S08]  /*159b0*/  IMAD.MOV.U32 R0, RZ, RZ, R14 ;  /* 0x000000ffff007224 */ /* 0x000fd000078e000e */
[----:B------:R-:W-:Y:S05]  /*159c0*/  WARPSYNC.COLLECTIVE R15, `(.L_x_15364) ;  /* 0x000000000f087348 */ /* 0x000fea0003c00000 */
[----:B------:R0:W1:Y:S02]  /*159d0*/  SHFL.IDX P6, R14, R13, R12, R11 ;  /* 0x0000000c0d0e7389 */ /* 0x00006400000c000b */
[----:B01----:R-:W-:Y:S01]  /*159e0*/  ENDCOLLECTIVE ;  /* 0x000000000000791b */ /* 0x003fe20003800000 */
.L_x_15364:
[----:B------:R-:W-:-:S04]  /*159f0*/  @!P2 IADD3 R0, P1, R10, R0, RZ ;  /* 0x000000000a00a210 */ /* 0x000fc80007f3e0ff */
[----:B------:R-:W-:-:S05]  /*15a00*/  @!P2 IADD3.X R2, RZ, R4, RZ, P1, !PT ;  /* 0x00000004ff02a210 */ /* 0x000fca0000ffe4ff */
[----:B------:R-:W-:Y:S02]  /*15a10*/  @!P2 IMAD.MOV.U32 R3, RZ, RZ, R2 ;  /* 0x000000ffff03a224 */ /* 0x000fe400078e0002 */
[----:B------:R-:W-:Y:S02]  /*15a20*/  IMAD.MOV.U32 R13, RZ, RZ, R5 ;  /* 0x000000ffff0d7224 */ /* 0x000fe400078e0005 */
[----:B------:R-:W-:-:S05]  /*15a30*/  @!P2 IMAD.MOV.U32 R2, RZ, RZ, R0 ;  /* 0x000000ffff02a224 */ /* 0x000fca00078e0000 */
        /* <DEDUP_REMOVED lines=8> */
.L_x_15365:
[----:B------:R-:W-:-:S05]  /*15ac0*/  VIADD R3, R17, 0x80 ;  /* 0x0000008011037836 */ /* 0x000fca0000000000 */
[----:B------:R-:W-:Y:S01]  /*15ad0*/  ISETP.GE.AND P2, PT, R3, R7, PT ;  /* 0x000000070300720c */ /* 0x000fe20003f46270 */
[----:B------:R-:W-:Y:S02]  /*15ae0*/  IMAD.MOV.U32 R13, RZ, RZ, R6 ;  /* 0x000000ffff0d7224 */ /* 0x000fe400078e0006 */
[----:B------:R-:W-:Y:S01]  /*15af0*/  IMAD.MOV.U32 R12, RZ, RZ, 0x1 ;  /* 0x00000001ff0c7424 */ /* 0x000fe200078e00ff */
[----:B------:R-:W-:-:S09]  /*15b00*/  MOV R2, R14 ;  /* 0x0000000e00027202 */ /* 0x000fd20000000f00 */
[----:B------:R-:W-:Y:S05]  /*15b10*/  WARPSYNC.COLLECTIVE R15, `(.L_x_15366) ;  /* 0x000000000f087348 */ /* 0x000fea0003c00000 */
[----:B------:R0:W1:Y:S02]  /*15b20*/  SHFL.IDX P6, R14, R13, R12, R11 ;  /* 0x0000000c0d0e7389 */ /* 0x00006400000c000b */
[----:B01----:R-:W-:Y:S01]  /*15b30*/  ENDCOLLECTIVE ;  /* 0x000000000000791b */ /* 0x003fe20003800000 */
.L_x_15366:
[----:B------:R-:W-:-:S05]  /*15b40*/  @!P2 IADD3 R2, P1, R10, R2, RZ ;  /* 0x000000020a02a210 */ /* 0x000fca0007f3e0ff */
[----:B------:R-:W-:-:S04]  /*15b50*/  @!P2 IMAD.X R0, RZ, RZ, R0, P1 ;  /* 0x000000ffff00a224 */ /* 0x000fc800008e0600 */
[----:B------:R-:W-:Y:S01]  /*15b60*/  @!P2 IMAD.MOV.U32 R3, RZ, RZ, R0 ;  /* 0x000000ffff03a224 */ /* 0x000fe200078e0000 */
[----:B------:R-:W-:-:S04]  /*15b70*/  MOV R13, R5 ;  /* 0x00000005000d7202 */ /* 0x000fc80000000f00 */
        /* <DEDUP_REMOVED lines=8> */
.L_x_15367:
[----:B------:R-:W-:Y:S01]  /*15c00*/  IMAD.MOV.U32 R2, RZ, RZ, R14 ;  /* 0x000000ffff027224 */ /* 0x000fe200078e000e */
[----:B------:R-:W-:Y:S06]  /*15c10*/  BRA `(.L_x_15368) ;  /* 0xffffffb400c47947 */ /* 0x000fec000383ffff */
.L_x_15269:
[----:B-1----:R1:W2:Y:S02]  /*15c20*/  SYNCS.PHASECHK.TRANS64.TRYWAIT P0, [R22+URZ+0x13220], R3 ;  /* 0x01322003160075a7 */ /* 0x0022a4000800017f */
[----:B--2---:R-:W-:Y:S05]  /*15c30*/  @!P0 NANOSLEEP.SYNCS 0x989680 ;  /* 0x009896800000895d */ /* 0x004fea0003900000 */
[----:B------:R-:W2:Y:S02]  /*15c40*/  @!P0 SYNCS.PHASECHK.TRANS64 P0, [R22+URZ+0x13220], R3 ;  /* 0x01322003160085a7 */ /* 0x000ea4000800007f */
[----:B--2---:R-:W-:Y:S05]  /*15c50*/  @!P0 BRA `(.L_x_15269) ;  /* 0xfffffffc00f08947 */ /* 0x004fea000383ffff */
[----:B------:R-:W-:Y:S05]  /*15c60*/  BRA `(.L_x_15369) ;  /* 0xffffffb800207947 */ /* 0x000fea000383ffff */
.L_x_15273:
[----:B0-----:R-:W2:Y:S02]  /*15c70*/  LDL R2, [R1] ;  /* 0x0000000001027983 */ /* 0x001ea40000100800 */
[----:B--2---:R0:W1:Y:S02]  /*15c80*/  SYNCS.PHASECHK.TRANS64.TRYWAIT P0, [R0+URZ+0x13280], R2 ;  /* 0x01328002000075a7 */ /* 0x004064000800017f */
[----:B-1----:R-:W-:Y:S05]  /*15c90*/  @!P0 NANOSLEEP.SYNCS 0x989680 ;  /* 0x009896800000895d */ /* 0x002fea0003900000 */
[----:B------:R-:W1:Y:S02]  /*15ca0*/  @!P0 SYNCS.PHASECHK.TRANS64 P0, [R0+URZ+0x13280], R2 ;  /* 0x01328002000085a7 */ /* 0x000e64000800007f */
[----:B-1----:R-:W-:Y:S05]  /*15cb0*/  @!P0 BRA `(.L_x_15273) ;  /* 0xfffffffc00ec8947 */ /* 0x002fea000383ffff */
[----:B------:R-:W-:Y:S05]  /*15cc0*/  BRA `(.L_x_15370) ;  /* 0xffffffbc00647947 */ /* 0x000fea000383ffff */
.L_x_15274:
        /* <DEDUP_REMOVED lines=8> */
.L_x_15372:
[----:B------:R-:W-:Y:S05]  /*15d50*/  BSYNC B0 ;  /* 0x0000000000007941 */ /* 0x000fea0003800000 */
.L_x_15371:
        /* <DEDUP_REMOVED lines=10> */
.L_x_15373:
        /* <DEDUP_REMOVED lines=11> */
.L_x_15374:
        /* <DEDUP_REMOVED lines=10> */
.L_x_15375:
        /* <DEDUP_REMOVED lines=11> */
.L_x_15376:
        /* <DEDUP_REMOVED lines=10> */
.L_x_15377:
        /* <DEDUP_REMOVED lines=11> */
.L_x_15378:
        /* <DEDUP_REMOVED lines=10> */
.L_x_15379:
[----:B------:R-:W-:Y:S02]  /*161f0*/  IMAD.MOV.U32 R13, RZ, RZ, R17 ;  /* 0x000000ffff0d7224 */ /* 0x000fe400078e0011 */
[----:B------:R-:W-:Y:S02]  /*16200*/  IMAD.MOV.U32 R12, RZ, RZ, RZ ;  /* 0x000000ffff0c7224 */ /* 0x000fe400078e00ff */
[----:B------:R-:W-:Y:S02]  /*16210*/  IMAD.SHL.U32 R3, R3, 0x10, RZ ;  /* 0x0000001003037824 */ /* 0x000fe400078e00ff */
[----:B------:R-:W-:-:S07]  /*16220*/  IMAD.MOV.U32 R2, RZ, RZ, R14 ;  /* 0x000000ffff027224 */ /* 0x000fce00078e000e */
[----:B------:R-:W-:Y:S05]  /*16230*/  WARPSYNC.COLLECTIVE R15, `(.L_x_15380) ;  /* 0x000000000f087348 */ /* 0x000fea0003c00000 */
[----:B------:R0:W1:Y:S02]  /*16240*/  SHFL.IDX P6, R14, R13, R12, R11 ;  /* 0x0000000c0d0e7389 */ /* 0x00006400000c000b */
[----:B01----:R-:W-:Y:S01]  /*16250*/  ENDCOLLECTIVE ;  /* 0x000000000000791b */ /* 0x003fe20003800000 */
.L_x_15380:
        /* <DEDUP_REMOVED lines=12> */
.L_x_15381:
[----:B------:R-:W-:Y:S01]  /*16320*/  IMAD.MOV.U32 R2, RZ, RZ, R14 ;  /* 0x000000ffff027224 */ /* 0x000fe200078e000e */
[----:B------:R-:W-:Y:S06]  /*16330*/  BRA `(.L_x_15382) ;  /* 0xffffffb800d87947 */ /* 0x000fec000383ffff */
.L_x_15279:
[----:B--2---:R-:W2:Y:S02]  /*16340*/  LDL R2, [R1] ;  /* 0x0000000001027983 */ /* 0x004ea40000100800 */
[----:B--2---:R2:W3:Y:S02]  /*16350*/  SYNCS.PHASECHK.TRANS64.TRYWAIT P0, [R0+URZ+0x13240], R2 ;  /* 0x01324002000075a7 */ /* 0x0044e4000800017f */
[----:B---3--:R-:W-:Y:S05]  /*16360*/  @!P0 NANOSLEEP.SYNCS 0x989680 ;  /* 0x009896800000895d */ /* 0x008fea0003900000 */
[----:B------:R-:W3:Y:S02]  /*16370*/  @!P0 SYNCS.PHASECHK.TRANS64 P0, [R0+URZ+0x13240], R2 ;  /* 0x01324002000085a7 */ /* 0x000ee4000800007f */
[----:B---3--:R-:W-:Y:S05]  /*16380*/  @!P0 BRA `(.L_x_15279) ;  /* 0xfffffffc00ec8947 */ /* 0x008fea000383ffff */
[----:B------:R-:W-:Y:S05]  /*16390*/  BRA `(.L_x_15383) ;  /* 0xffffffbc00347947 */ /* 0x000fea000383ffff */
.L_x_15280:
        /* <DEDUP_REMOVED lines=8> */
.L_x_15385:
[----:B------:R-:W-:Y:S05]  /*16420*/  BSYNC B0 ;  /* 0x0000000000007941 */ /* 0x000fea0003800000 */
.L_x_15384:
        /* <DEDUP_REMOVED lines=8> */
.L_x_15386:
[----:B------:R-:W-:Y:S01]  /*164b0*/  IMAD.MOV.U32 R13, RZ, RZ, R8 ;  /* 0x000000ffff0d7224 */ /* 0x000fe200078e0008 */
[----:B------:R-:W-:Y:S01]  /*164c0*/  MOV R12, 0x1 ;  /* 0x00000001000c7802 */ /* 0x000fe20000000f00 */
[----:B------:R-:W-:-:S07]  /*164d0*/  IMAD.MOV.U32 R2, RZ, RZ, R14 ;  /* 0x000000ffff027224 */ /* 0x000fce00078e000e */
[----:B------:R-:W-:Y:S05]  /*164e0*/  WARPSYNC.COLLECTIVE R15, `(.L_x_15387) ;  /* 0x000000000f087348 */ /* 0x000fea0003c00000 */
[----:B------:R0:W1:Y:S02]  /*164f0*/  SHFL.IDX P6, R14, R13, R12, R11 ;  /* 0x0000000c0d0e7389 */ /* 0x00006400000c000b */
[----:B01----:R-:W-:Y:S01]  /*16500*/  ENDCOLLECTIVE ;  /* 0x000000000000791b */ /* 0x003fe20003800000 */
.L_x_15387:
        /* <DEDUP_REMOVED lines=11> */
.L_x_15388:
[----:B------:R-:W-:Y:S02]  /*165c0*/  IMAD.MOV.U32 R13, RZ, RZ, R8 ;  /* 0x000000ffff0d7224 */ /* 0x000fe400078e0008 */
[----:B------:R-:W-:Y:S02]  /*165d0*/  IMAD.MOV.U32 R12, RZ, RZ, 0x2 ;  /* 0x00000002ff0c7424 */ /* 0x000fe400078e00ff */
[----:B------:R-:W-:-:S07]  /*165e0*/  IMAD.MOV.U32 R2, RZ, RZ, R14 ;  /* 0x000000ffff027224 */ /* 0x000fce00078e000e */
[----:B------:R-:W-:Y:S05]  /*165f0*/  WARPSYNC.COLLECTIVE R15, `(.L_x_15389) ;  /* 0x000000000f087348 */ /* 0x000fea0003c00000 */
[----:B------:R0:W1:Y:S02]  /*16600*/  SHFL.IDX P6, R14, R13, R12, R11 ;  /* 0x0000000c0d0e7389 */ /* 0x00006400000c000b */
[----:B01----:R-:W-:Y:S01]  /*16610*/  ENDCOLLECTIVE ;  /* 0x000000000000791b */ /* 0x003fe20003800000 */
.L_x_15389:
        /* <DEDUP_REMOVED lines=11> */
.L_x_15390:
[----:B------:R-:W-:Y:S02]  /*166d0*/  IMAD.MOV.U32 R13, RZ, RZ, R8 ;  /* 0x000000ffff0d7224 */ /* 0x000fe400078e0008 */
[----:B------:R-:W-:Y:S02]  /*166e0*/  IMAD.MOV.U32 R12, RZ, RZ, 0x3 ;  /* 0x00000003ff0c7424 */ /* 0x000fe400078e00ff */
[----:B------:R-:W-:-:S07]  /*166f0*/  IMAD.MOV.U32 R2, RZ, RZ, R14 ;  /* 0x000000ffff027224 */ /* 0x000fce00078e000e */
[----:B------:R-:W-:Y:S05]  /*16700*/  WARPSYNC.COLLECTIVE R15, `(.L_x_15391) ;  /* 0x000000000f087348 */ /* 0x000fea0003c00000 */
[----:B------:R0:W1:Y:S02]  /*16710*/  SHFL.IDX P6, R14, R13, R12, R11 ;  /* 0x0000000c0d0e7389 */ /* 0x00006400000c000b */
[----:B01----:R-:W-:Y:S01]  /*16720*/  ENDCOLLECTIVE ;  /* 0x000000000000791b */ /* 0x003fe20003800000 */
.L_x_15391:
        /* <DEDUP_REMOVED lines=11> */
.L_x_15392:
[----:B------:R-:W-:Y:S02]  /*167e0*/  IMAD.MOV.U32 R13, RZ, RZ, R5 ;  /* 0x000000ffff0d7224 */ /* 0x000fe400078e0005 */
[----:B------:R-:W-:Y:S02]  /*167f0*/  IMAD.MOV.U32 R12, RZ, RZ, RZ ;  /* 0x000000ffff0c7224 */ /* 0x000fe400078e00ff */
[----:B------:R-:W-:-:S07]  /*16800*/  IMAD.MOV.U32 R2, RZ, RZ, R14 ;  /* 0x000000ffff027224 */ /* 0x000fce00078e000e */
[----:B------:R-:W-:Y:S05]  /*16810*/  WARPSYNC.COLLECTIVE R15, `(.L_x_15393) ;  /* 0x000000000f087348 */ /* 0x000fea0003c00000 */
[----:B------:R0:W1:Y:S02]  /*16820*/  SHFL.IDX P6, R14, R13, R12, R11 ;  /* 0x0000000c0d0e7389 */ /* 0x00006400000c000b */
[----:B01----:R-:W-:Y:S01]  /*16830*/  ENDCOLLECTIVE ;  /* 0x000000000000791b */ /* 0x003fe20003800000 */
.L_x_15393:
        /* <DEDUP_REMOVED lines=11> */
.L_x_15394:
[----:B------:R-:W-:Y:S01]  /*168f0*/  MOV R2, R14 ;  /* 0x0000000e00027202 */ /* 0x000fe20000000f00 */
[----:B------:R-:W-:Y:S06]  /*16900*/  BRA `(.L_x_15395) ;  /* 0xffffffb800c87947 */ /* 0x000fec000383ffff */
.L_x_15285:
[----:B-1----:R1:W3:Y:S02]  /*16910*/  SYNCS.PHASECHK.TRANS64.TRYWAIT P2, [R2+URZ+0x13270], R0 ;  /* 0x01327000020075a7 */ /* 0x0022e4000804017f */
[----:B---3--:R-:W-:Y:S05]  /*16920*/  @!P2 NANOSLEEP.SYNCS 0x989680 ;  /* 0x009896800000a95d */ /* 0x008fea0003900000 */
[----:B------:R-:W3:Y:S02]  /*16930*/  @!P2 SYNCS.PHASECHK.TRANS64 P2, [R2+URZ+0x13270], R0 ;  /* 0x013270000200a5a7 */ /* 0x000ee4000804007f */
[----:B---3--:R-:W-:Y:S05]  /*16940*/  @!P2 BRA `(.L_x_15285) ;  /* 0xfffffffc00f0a947 */ /* 0x008fea000383ffff */
[----:B------:R-:W-:Y:S05]  /*16950*/  BRA `(.L_x_15396) ;  /* 0xffffffbc002c7947 */ /* 0x000fea000383ffff */
.L_x_15287:
[----:B-1----:R1:W3:Y:S02]  /*16960*/  SYNCS.PHASECHK.TRANS64.TRYWAIT P2, [R2+URZ+0x13260], R3 ;  /* 0x01326003020075a7 */ /* 0x0022e4000804017f */
[----:B---3--:R-:W-:Y:S05]  /*16970*/  @!P2 NANOSLEEP.SYNCS 0x989680 ;  /* 0x009896800000a95d */ /* 0x008fea0003900000 */
[----:B------:R-:W3:Y:S02]  /*16980*/  @!P2 SYNCS.PHASECHK.TRANS64 P2, [R2+URZ+0x13260], R3 ;  /* 0x013260030200a5a7 */ /* 0x000ee4000804007f */
[----:B---3--:R-:W-:Y:S05]  /*16990*/  @!P2 BRA `(.L_x_15287) ;  /* 0xfffffffc00f0a947 */ /* 0x008fea000383ffff */
[----:B------:R-:W-:Y:S05]  /*169a0*/  BRA `(.L_x_15397) ;  /* 0xffffffbc003c7947 */ /* 0x000fea000383ffff */
.L_x_15295:
[----:B-1----:R1:W2:Y:S02]  /*169b0*/  SYNCS.PHASECHK.TRANS64.TRYWAIT P1, [R0+URZ+0x13270], R3 ;  /* 0x01327003000075a7 */ /* 0x0022a4000802017f */
[----:B--2---:R-:W-:Y:S05]  /*169c0*/  @!P1 NANOSLEEP.SYNCS 0x989680 ;  /* 0x009896800000995d */ /* 0x004fea0003900000 */
[----:B------:R-:W2:Y:S02]  /*169d0*/  @!P1 SYNCS.PHASECHK.TRANS64 P1, [R0+URZ+0x13270], R3 ;  /* 0x01327003000095a7 */ /* 0x000ea4000802007f */
[----:B--2---:R-:W-:Y:S05]  /*169e0*/  @!P1 BRA `(.L_x_15295) ;  /* 0xfffffffc00f09947 */ /* 0x004fea000383ffff */
[----:B------:R-:W-:Y:S05]  /*169f0*/  BRA `(.L_x_15398) ;  /* 0xffffffc000d07947 */ /* 0x000fea000383ffff */
.L_x_15297:
[----:B-1----:R1:W2:Y:S02]  /*16a00*/  SYNCS.PHASECHK.TRANS64.TRYWAIT P1, [R0+URZ+0x13260], R3 ;  /* 0x01326003000075a7 */ /* 0x0022a4000802017f */
[----:B--2---:R-:W-:Y:S05]  /*16a10*/  @!P1 NANOSLEEP.SYNCS 0x989680 ;  /* 0x009896800000995d */ /* 0x004fea0003900000 */
[----:B------:R-:W2:Y:S02]  /*16a20*/  @!P1 SYNCS.PHASECHK.TRANS64 P1, [R0+URZ+0x13260], R3 ;  /* 0x01326003000095a7 */ /* 0x000ea4000802007f */
[----:B--2---:R-:W-:Y:S05]  /*16a30*/  @!P1 BRA `(.L_x_15297) ;  /* 0xfffffffc00f09947 */ /* 0x004fea000383ffff */
[----:B------:R-:W-:Y:S05]  /*16a40*/  BRA `(.L_x_15399) ;  /* 0xffffffc000e07947 */ /* 0x000fea000383ffff */
.L_x_15311:
[----:B0-----:R0:W1:Y:S02]  /*16a50*/  SYNCS.PHASECHK.TRANS64.TRYWAIT P0, [R5+URZ+0x13220], R0 ;  /* 0x01322000050075a7 */ /* 0x001064000800017f */
[----:B-1----:R-:W-:Y:S05]  /*16a60*/  @!P0 NANOSLEEP.SYNCS 0x989680 ;  /* 0x009896800000895d */ /* 0x002fea0003900000 */
[----:B------:R-:W1:Y:S02]  /*16a70*/  @!P0 SYNCS.PHASECHK.TRANS64 P0, [R5+URZ+0x13220], R0 ;  /* 0x01322000050085a7 */ /* 0x000e64000800007f */
[----:B-1----:R-:W-:Y:S05]  /*16a80*/  @!P0 BRA `(.L_x_15311) ;  /* 0xfffffffc00f08947 */ /* 0x002fea000383ffff */
[----:B------:R-:W-:Y:S05]  /*16a90*/  BRA `(.L_x_15400) ;  /* 0xffffffd400447947 */ /* 0x000fea000383ffff */
.L_x_15312:
        /* <DEDUP_REMOVED lines=11> */
.L_x_15402:
[----:B------:R-:W-:Y:S05]  /*16b50*/  BSYNC B0 ;  /* 0x0000000000007941 */ /* 0x000fea0003800000 */
.L_x_15401:
[----:B------:R-:W-:Y:S05]  /*16b60*/  BRA `(.L_x_15403) ;  /* 0xffffffd4002c7947 */ /* 0x000fea000383ffff */
.L_x_15315:
[----:B------:R-:W-:Y:S01]  /*16b70*/  BSSY B1, `(.L_x_15404) ;  /* 0x0000006000017945 */ /* 0x000fe20003800000 */
[----:B------:R-:W-:-:S07]  /*16b80*/  IMAD.MOV.U32 R15, RZ, RZ, -0x1 ;  /* 0xffffffffff0f7424 */ /* 0x000fce00078e00ff */
[----:B0----5:R-:W-:Y:S05]  /*16b90*/  WARPSYNC.COLLECTIVE R15, `(.L_x_15405) ;  /* 0x000000000f0c7348 */ /* 0x021fea0003c00000 */
[----:B------:R-:W-:Y:S02]  /*16ba0*/  ELECT P6, UR62, PT ;  /* 0x00000000003e782f */ /* 0x000fe400038c0000 */
[----:B------:R-:W-:Y:S01]  /*16bb0*/  MOV R14, UR62 ;  /* 0x0000003e000e7c02 */ /* 0x000fe20008000f00 */
[----:B0----5:R-:W-:Y:S10]  /*16bc0*/  ENDCOLLECTIVE ;  /* 0x000000000000791b */ /* 0x021ff40003800000 */
.L_x_15405:
[----:B------:R-:W-:Y:S05]  /*16bd0*/  BSYNC B1 ;  /* 0x0000000000017941 */ /* 0x000fea0003800000 */
.L_x_15404:
[----:B------:R-:W-:Y:S05]  /*16be0*/  BRA `(.L_x_15406) ;  /* 0xffffffd400247947 */ /* 0x000fea000383ffff */
.L_x_15317:
[----:B0-----:R0:W1:Y:S02]  /*16bf0*/  SYNCS.PHASECHK.TRANS64.TRYWAIT P1, [R4+URZ+0x13240], R3 ;  /* 0x01324003040075a7 */ /* 0x001064000802017f */
[----:B-1----:R-:W-:Y:S05]  /*16c00*/  @!P1 NANOSLEEP.SYNCS 0x989680 ;  /* 0x009896800000995d */ /* 0x002fea0003900000 */
[----:B------:R-:W1:Y:S02]  /*16c10*/  @!P1 SYNCS.PHASECHK.TRANS64 P1, [R4+URZ+0x13240], R3 ;  /* 0x01324003040095a7 */ /* 0x000e64000802007f */
[----:B-1----:R-:W-:Y:S05]  /*16c20*/  @!P1 BRA `(.L_x_15317) ;  /* 0xfffffffc00f09947 */ /* 0x002fea000383ffff */
[----:B------:R-:W-:Y:S05]  /*16c30*/  BRA `(.L_x_15407) ;  /* 0xffffffd4004c7947 */ /* 0x000fea000383ffff */
.L_x_15319:
[----:B-1----:R1:W2:Y:S02]  /*16c40*/  SYNCS.PHASECHK.TRANS64.TRYWAIT P1, [R5+URZ+0x13240], R0 ;  /* 0x01324000050075a7 */ /* 0x0022a4000802017f */
[----:B--2---:R-:W-:Y:S05]  /*16c50*/  @!P1 NANOSLEEP.SYNCS 0x989680 ;  /* 0x009896800000995d */ /* 0x004fea0003900000 */
[----:B------:R-:W2:Y:S02]  /*16c60*/  @!P1 SYNCS.PHASECHK.TRANS64 P1, [R5+URZ+0x13240], R0 ;  /* 0x01324000050095a7 */ /* 0x000ea4000802007f */
[----:B--2---:R-:W-:Y:S05]  /*16c70*/  @!P1 BRA `(.L_x_15319) ;  /* 0xfffffffc00f09947 */ /* 0x004fea000383ffff */
[----:B------:R-:W-:Y:S05]  /*16c80*/  BRA `(.L_x_15408) ;  /* 0xffffffd4005c7947 */ /* 0x000fea000383ffff */
.L_x_15321:
[----:B--2---:R2:W3:Y:S02]  /*16c90*/  SYNCS.PHASECHK.TRANS64.TRYWAIT P1, [R4+URZ+0x13260], R3 ;  /* 0x01326003040075a7 */ /* 0x0044e4000802017f */
[----:B---3--:R-:W-:Y:S05]  /*16ca0*/  @!P1 NANOSLEEP.SYNCS 0x989680 ;  /* 0x009896800000995d */ /* 0x008fea0003900000 */
[----:B------:R-:W3:Y:S02]  /*16cb0*/  @!P1 SYNCS.PHASECHK.TRANS64 P1, [R4+URZ+0x13260], R3 ;  /* 0x01326003040095a7 */ /* 0x000ee4000802007f */
[----:B---3--:R-:W-:Y:S05]  /*16cc0*/  @!P1 BRA `(.L_x_15321) ;  /* 0xfffffffc00f09947 */ /* 0x008fea000383ffff */
[----:B------:R-:W-:Y:S05]  /*16cd0*/  BRA `(.L_x_15409) ;  /* 0xffffffd400587947 */ /* 0x000fea000383ffff */
.L_x_15323:
[----:B---3--:R3:W4:Y:S02]  /*16ce0*/  SYNCS.PHASECHK.TRANS64.TRYWAIT P1, [R5+URZ+0x13260], R0 ;  /* 0x01326000050075a7 */ /* 0x008724000802017f */
[----:B----4-:R-:W-:Y:S05]  /*16cf0*/  @!P1 NANOSLEEP.SYNCS 0x989680 ;  /* 0x009896800000995d */ /* 0x010fea0003900000 */
[----:B------:R-:W4:Y:S02]  /*16d00*/  @!P1 SYNCS.PHASECHK.TRANS64 P1, [R5+URZ+0x13260], R0 ;  /* 0x01326000050095a7 */ /* 0x000f24000802007f */
[----:B----4-:R-:W-:Y:S05]  /*16d10*/  @!P1 BRA `(.L_x_15323) ;  /* 0xfffffffc00f09947 */ /* 0x010fea000383ffff */
[----:B------:R-:W-:Y:S05]  /*16d20*/  BRA `(.L_x_15410) ;  /* 0xffffffd400547947 */ /* 0x000fea000383ffff */
.L_x_15325:
[----:B----4-:R4:W0:Y:S02]  /*16d30*/  SYNCS.PHASECHK.TRANS64.TRYWAIT P1, [R4+URZ+0x13280], R3 ;  /* 0x01328003040075a7 */ /* 0x010824000802017f */
[----:B0-----:R-:W-:Y:S05]  /*16d40*/  @!P1 NANOSLEEP.SYNCS 0x989680 ;  /* 0x009896800000995d */ /* 0x001fea0003900000 */
[----:B------:R-:W0:Y:S02]  /*16d50*/  @!P1 SYNCS.PHASECHK.TRANS64 P1, [R4+URZ+0x13280], R3 ;  /* 0x01328003040095a7 */ /* 0x000e24000802007f */
[----:B0-----:R-:W-:Y:S05]  /*16d60*/  @!P1 BRA `(.L_x_15325) ;  /* 0xfffffffc00f09947 */ /* 0x001fea000383ffff */
[----:B------:R-:W-:Y:S05]  /*16d70*/  BRA `(.L_x_15411) ;  /* 0xffffffd400507947 */ /* 0x000fea000383ffff */
.L_x_15412:
        /* <DEDUP_REMOVED lines=16> */
.L_x_15868:


//--------------------- .text._ZN7cutlass13device_kernelIN5flash11enable_sm90INS1_16FlashAttnFwdSm90INS1_25CollectiveMainloopFwdSm90ILi2EN4cute5tupleIJNS5_1CILi1EEES8_S8_EEENS6_IJNS7_ILi192EEENS7_ILi160EEENS7_ILi64EEEEEELi64ENS_12float_e4m3_tEfNS_4arch4Sm90ELb1ELb0ELb1ELb1ELb1ELb1ELb0ELb1ELb1ELb1ELb0ELb0EEENS1_21CollectiveEpilogueFwdINS6_IJSA_SC_SB_EEES9_NS_10bfloat16_tESG_Li384ELb1ELb1ELb0ELb1EEENS1_36VarlenDynamicPersistentTileSchedulerILi192ELi160ELi384ELi128ELb0ELb1ELb1ELb1ELb1ELb1EEEEEEEEEvNT_6ParamsE --------------------------
	.section	.text._ZN7cutlass13device_kernelIN5flash11enable_sm90INS1_16FlashAttnFwdSm90INS1_25CollectiveMainloopFwdSm90ILi2EN4cute5tupleIJNS5_1CILi1EEES8_S8_EEENS6_IJNS7_ILi192EEENS7_ILi160EEENS7_ILi64EEEEEELi64ENS_12float_e4m3_tEfNS_4arch4Sm90ELb1ELb0ELb1ELb1ELb1ELb1ELb0ELb1ELb1ELb1ELb0ELb0EEENS1_21CollectiveEpilogueFwdINS6_IJSA_SC_SB_EEES9_NS_10bfloat16_tESG_Li384ELb1ELb1ELb0ELb1EEENS1_36VarlenDynamicPersistentTileSchedulerILi192ELi160ELi384ELi128ELb0ELb1ELb1ELb1ELb1ELb1EEEEEEEEEvNT_6ParamsE,"ax",@progbits
	.align	128
.text._ZN7cutlass13device_kernelIN5flash11enable_sm90INS1_16FlashAttnFwdSm90INS1_25CollectiveMainloopFwdSm90ILi2EN4cute5tupleIJNS5_1CILi1EEES8_S8_EEENS6_IJNS7_ILi192EEENS7_ILi160EEENS7_ILi64EEEEEELi64ENS_12float_e4m3_tEfNS_4arch4Sm90ELb1ELb0ELb1ELb1ELb1ELb1ELb0ELb1ELb1ELb1ELb0ELb0EEENS1_21CollectiveEpilogueFwdINS6_IJSA_SC_SB_EEES9_NS_10bfloat16_tESG_Li384ELb1ELb1ELb0ELb1EEENS1_36VarlenDynamicPersistentTileSchedulerILi192ELi160ELi384ELi128ELb0ELb1ELb1ELb1ELb1ELb1EEEEEEEEEvNT_6ParamsE:
        .type           _ZN7cutlass13device_kernelIN5flash11enable_sm90INS1_16FlashAttnFwdSm90INS1_25CollectiveMainloopFwdSm90ILi2EN4cute5tupleIJNS5_1CILi1EEES8_S8_EEENS6_IJNS7_ILi192EEENS7_ILi160EEENS7_ILi64EEEEEELi64ENS_12float_e4m3_tEfNS_4arch4Sm90ELb1ELb0ELb1ELb1ELb1ELb1ELb0ELb1ELb1ELb1ELb0ELb0EEENS1_21CollectiveEpilogueFwdINS6_IJSA_SC_SB_EEES9_NS_10bfloat16_tESG_Li384ELb1ELb1ELb0ELb1EEENS1_36VarlenDynamicPersistentTileSchedulerILi192ELi160ELi384ELi128ELb0ELb1ELb1ELb1ELb1ELb1EEEEEEEEEvNT_6ParamsE,@function
        .size           _ZN7cutlass13device_kernelIN5flash11enable_sm90INS1_16FlashAttnFwdSm90INS1_25CollectiveMainloopFwdSm90ILi2EN4cute5tupleIJNS5_1CILi1EEES8_S8_EEENS6_IJNS7_ILi192EEENS7_ILi160EEENS7_ILi64EEEEEELi64ENS_12float_e4m3_tEfNS_4arch4Sm90ELb1ELb0ELb1ELb1ELb1ELb1ELb0ELb1ELb1ELb1ELb0ELb0EEENS1_21CollectiveEpilogueFwdINS6_IJSA_SC_SB_EEES9_NS_10bfloat16_tESG_Li384ELb1ELb1ELb0ELb1EEENS1_36VarlenDynamicPersistentTileSchedulerILi192ELi160ELi384ELi128ELb0ELb1ELb1ELb1ELb1ELb1EEEEEEEEEvNT_6ParamsE,(.L_x_15869 - _ZN7cutlass13device_kernelIN5flash11enable_sm90INS1_16FlashAttnFwdSm90INS1_25CollectiveMainloopFwdSm90ILi2EN4cute5tupleIJNS5_1CILi1EEES8_S8_EEENS6_IJNS7_ILi192EEENS7_ILi160EEENS7_ILi64EEEEEELi64ENS_12float_e4m3_tEfNS_4arch4Sm90ELb1ELb0ELb1ELb1ELb1ELb1ELb0ELb1ELb1ELb1ELb0ELb0EEENS1_21CollectiveEpilogueFwdINS6_IJSA_SC_SB_EEES9_NS_10bfloat16_tESG_Li384ELb1ELb1ELb0ELb1EEENS1_36VarlenDynamicPersistentTileSchedulerILi192ELi160ELi384ELi128ELb0ELb1ELb1ELb1ELb1ELb1EEEEEEEEEvNT_6ParamsE)
        .other          _ZN7cutlass13device_kernelIN5flash11enable_sm90INS1_16FlashAttnFwdSm90INS1_25CollectiveMainloopFwdSm90ILi2EN4cute5tupleIJNS5_1CILi1EEES8_S8_EEENS6_IJNS7_ILi192EEENS7_ILi160EEENS7_ILi64EEEEEELi64ENS_12float_e4m3_tEfNS_4arch4Sm90ELb1ELb0ELb1ELb1ELb1ELb1ELb0ELb1ELb1ELb1ELb0ELb0EEENS1_21CollectiveEpilogueFwdINS6_IJSA_SC_SB_EEES9_NS_10bfloat16_tESG_Li384ELb1ELb1ELb0ELb1EEENS1_36VarlenDynamicPersistentTileSchedulerILi192ELi160ELi384ELi128ELb0ELb1ELb1ELb1ELb1ELb1EEEEEEEEEvNT_6ParamsE,@"STO_CUDA_ENTRY STV_DEFAULT"
_ZN7cutlass13device_kernelIN5flash11enable_sm90INS1_16FlashAttnFwdSm90INS1_25CollectiveMainloopFwdSm90ILi2EN4cute5tupleIJNS5_1CILi1EEES8_S8_EEENS6_IJNS7_ILi192EEENS7_ILi160EEENS7_ILi64EEEEEELi64ENS_12float_e4m3_tEfNS_4arch4Sm90ELb1ELb0ELb1ELb1ELb1ELb1ELb0ELb1ELb1ELb1ELb0ELb0EEENS1_21CollectiveEpilogueFwdINS6_IJSA_SC_SB_EEES9_NS_10bfloat16_tESG_Li384ELb1ELb1ELb0ELb1EEENS1_36VarlenDynamicPersistentTileSchedulerILi192ELi160ELi384ELi128ELb0ELb1ELb1ELb1ELb1ELb1EEEEEEEEEvNT_6ParamsE:
        /* <DEDUP_REMOVED lines=17> */
.L_x_15414:
[----:B------:R-:W-:Y:S05]  /*0110*/  BSYNC B0 ;  /* 0x0000000000007941 */ /* 0x000fea0003800000 */
.L_x_15413:
        /* <DEDUP_REMOVED lines=40> */
.L_x_15415:
        /* <DEDUP_REMOVED lines=22> */
.L_x_15416:
        /* <DEDUP_REMOVED lines=18> */
.L_x_15417:
        /* <DEDUP_REMOVED lines=22> */
.L_x_15418:
        /* <DEDUP_REMOVED lines=23> */
.L_x_15419:
        /* <DEDUP_REMOVED lines=9> */
.L_x_15422:
        /* <DEDUP_REMOVED lines=19> */
[----:B------:R-:W-:Y:S02]  /*0ab0*/  SHF.R.S32.HI R0, RZ, 0x1f, R16 ;  /* 0x0000001fff007819 */ /* 0x000fe40000011410 */
[-C--:B------:R-:W-:Y:S02]  /*0ac0*/  LEA.HI R3, R16, R16.reuse, RZ, 0x1 ;  /* 0x0000001010037211 */ /* 0x080fe400078f08ff */
[CC--:B------:R-:W-:Y:S02]  /*0ad0*/  LEA.HI R4, R0.reuse, R16.reuse, RZ, 0x5 ;  /* 0x0000001000047211 */ /* 0x0c0fe400078f28ff */
[----:B------:R-:W-:Y:S02]  /*0ae0*/  SHF.R.S32.HI R10, RZ, 0x1, R3 ;  /* 0x00000001ff0a7819 */ /* 0x000fe40000011403 */
[-C--:B--2---:R-:W-:Y:S01]  /*0af0*/  LEA.HI R2, R0, R16.reuse, RZ, 0x7 ;  /* 0x0000001000027211 */ /* 0x084fe200078f38ff */
[----:B------:R-:W-:Y:S01]  /*0b00*/  IMAD.SHL.U32 R8, R4, 0x20, RZ ;  /* 0x0000002004087824 */ /* 0x000fe200078e00ff */
[----:B------:R-:W-:-:S02]  /*0b10*/  LEA.HI R5, R0, R16, RZ, 0x4 ;  /* 0x0000001000057211 */ /* 0x000fc400078f20ff */
[----:B------:R-:W-:Y:S02]  /*0b20*/  LEA.HI R4, R3, R10, RZ, 0x1 ;  /* 0x0000000a03047211 */ /* 0x000fe400078f08ff */
[----:B------:R-:W-:Y:S02]  /*0b30*/  LOP3.LUT R9, R2, 0xffffff80, RZ, 0xc0, !PT ;  /* 0xffffff8002097812 */ /* 0x000fe400078ec0ff */
[----:B------:R-:W-:Y:S02]  /*0b40*/  SHF.R.S32.HI R6, RZ, 0x4, R5 ;  /* 0x00000004ff067819 */ /* 0x000fe40000011405 */
[----:B------:R-:W-:Y:S01]  /*0b50*/  LOP3.LUT R4, R4, 0x3fffffe, RZ, 0xc0, !PT ;  /* 0x03fffffe04047812 */ /* 0x000fe200078ec0ff */
[----:B------:R-:W-:Y:S01]  /*0b60*/  IMAD.IADD R21, R16, 0x1, -R9 ;  /* 0x0000000110157824 */ /* 0x000fe200078e0a09 */
[C---:B------:R-:W-:Y:S02]  /*0b70*/  LOP3.LUT R7, R5.reuse, 0x3fffff0, RZ, 0xc0, !PT ;  /* 0x03fffff005077812 */ /* 0x040fe400078ec0ff */
[----:B------:R-:W-:Y:S01]  /*0b80*/  LEA.HI R5, R5, R6, RZ, 0x1 ;  /* 0x0000000605057211 */ /* 0x000fe200078f08ff */
[----:B------:R-:W-:Y:S01]  /*0b90*/  IMAD.IADD R4, R10, 0x1, -R4 ;  /* 0x000000010a047824 */ /* 0x000fe200078e0a04 */
[----:B------:R-:W-:-:S02]  /*0ba0*/  LOP3.LUT R8, R8, 0xfffffc00, RZ, 0xc0, !PT ;  /* 0xfffffc0008087812 */ /* 0x000fc400078ec0ff */
[----:B------:R-:W-:Y:S01]  /*0bb0*/  IADD3 R7, R16, -R7, RZ ;  /* 0x8000000710077210 */ /* 0x000fe20007ffe0ff */
[----:B------:R-:W-:Y:S01]  /*0bc0*/  IMAD R20, R6, 0x8, R4 ;  /* 0x0000000806147824 */ /* 0x000fe200078e0204 */
[----:B------:R-:W-:Y:S02]  /*0bd0*/  SHF.R.S32.HI R9, RZ, 0x1f, R21 ;  /* 0x0000001fff097819 */ /* 0x000fe40000011415 */
[----:B------:R-:W-:Y:S01]  /*0be0*/  LOP3.LUT R5, R5, 0x1ffffffe, RZ, 0xc0, !PT ;  /* 0x1ffffffe05057812 */ /* 0x000fe200078ec0ff */
[----:B------:R-:W-:Y:S01]  /*0bf0*/  IMAD R7, R7, 0x40, R8 ;  /* 0x0000004007077824 */ /* 0x000fe200078e0208 */
[----:B------:R-:W-:Y:S02]  /*0c00*/  LEA.HI R4, R0, R16, RZ, 0x2 ;  /* 0x0000001000047211 */ /* 0x000fe400078f10ff */
[----:B------:R-:W-:Y:S01]  /*0c10*/  LEA.HI R8, R9, R21, RZ, 0x2 ;  /* 0x0000001509087211 */ /* 0x000fe200078f10ff */
[----:B------:R-:W-:Y:S01]  /*0c20*/  IMAD.IADD R6, R6, 0x1, -R5 ;  /* 0x0000000106067824 */ /* 0x000fe200078e0a05 */
[----:B------:R-:W-:-:S02]  /*0c30*/  SHF.R.S32.HI R22, RZ, 0x7, R2 ;  /* 0x00000007ff167819 */ /* 0x000fc40000011402 */
[--C-:B------:R-:W-:Y:S02]  /*0c40*/  SHF.R.S32.HI R2, RZ, 0x2, R4.reuse ;  /* 0x00000002ff027819 */ /* 0x100fe40000011404 */
[----:B------:R-:W-:Y:S02]  /*0c50*/  SHF.R.S32.HI R5, RZ, 0x1f, R4 ;  /* 0x0000001fff057819 */ /* 0x000fe40000011404 */
[--C-:B------:R-:W-:Y:S02]  /*0c60*/  SHF.R.S32.HI R10, RZ, 0x2, R8.reuse ;  /* 0x00000002ff0a7819 */ /* 0x100fe40000011408 */
[----:B------:R-:W-:Y:S02]  /*0c70*/  SHF.R.S32.HI R11, RZ, 0x1f, R8 ;  /* 0x0000001fff0b7819 */ /* 0x000fe40000011408 */
[----:B------:R-:W-:Y:S02]  /*0c80*/  LEA.HI R5, R5, R2, RZ, 0x2 ;  /* 0x0000000205057211 */ /* 0x000fe400078f10ff */
[----:B------:R-:W-:-:S02]  /*0c90*/  LEA.HI R11, R11, R10, RZ, 0x3 ;  /* 0x0000000a0b0b7211 */ /* 0x000fc400078f18ff */
[----:B------:R-:W-:Y:S02]  /*0ca0*/  LOP3.LUT R5, R5, 0xfffffffc, RZ, 0xc0, !PT ;  /* 0xfffffffc05057812 */ /* 0x000fe400078ec0ff */
[----:B------:R-:W-:Y:S01]  /*0cb0*/  LOP3.LUT R12, R4, 0xfffffffc, RZ, 0xc0, !PT ;  /* 0xfffffffc040c7812 */ /* 0x000fe200078ec0ff */
[----:B------:R-:W-:Y:S01]  /*0cc0*/  IMAD.HI R4, R22, 0x55555556, RZ ;  /* 0x5555555616047827 */ /* 0x000fe200078e02ff */
[----:B------:R-:W-:Y:S02]  /*0cd0*/  LOP3.LUT R11, R11, 0xfffffff8, RZ, 0xc0, !PT ;  /* 0xfffffff80b0b7812 */ /* 0x000fe400078ec0ff */
[----:B------:R-:W-:Y:S01]  /*0ce0*/  LEA.HI R9, R9, R21, RZ, 0x5 ;  /* 0x0000001509097211 */ /* 0x000fe200078f28ff */
[----:B------:R-:W-:Y:S02]  /*0cf0*/  IMAD.IADD R5, R2, 0x1, -R5 ;  /* 0x0000000102057824 */ /* 0x000fe400078e0a05 */
[----:B------:R-:W-:Y:S01]  /*0d00*/  IMAD R2, R6, 0x8, R7 ;  /* 0x0000000806027824 */ /* 0x000fe200078e0207 */
[----:B------:R-:W-:Y:S01]  /*0d10*/  LEA.HI R4, R4, R4, RZ, 0x1 ;  /* 0x0000000404047211 */ /* 0x000fe200078f08ff */
[----:B------:R-:W-:Y:S01]  /*0d20*/  IMAD.IADD R10, R10, 0x1, -R11 ;  /* 0x000000010a0a7824 */ /* 0x000fe200078e0a0b */
[----:B------:R-:W-:-:S02]  /*0d30*/  SHF.R.S32.HI R9, RZ, 0x5, R9 ;  /* 0x00000005ff097819 */ /* 0x000fc40000011409 */
[----:B------:R-:W-:Y:S02]  /*0d40*/  LEA.HI R0, R0, R16, RZ, 0x3 ;  /* 0x0000001000007211 */ /* 0x000fe400078f18ff */
[----:B------:R-:W-:Y:S01]  /*0d50*/  LOP3.LUT R3, R3, 0xfffffffe, RZ, 0xc0, !PT ;  /* 0xfffffffe03037812 */ /* 0x000fe200078ec0ff */
[----:B------:R0:W-:Y:S01]  /*0d60*/  STL [R1+0x84], R2 ;  /* 0x0000840201007387 */ /* 0x0001e20000100800 */
[----:B------:R-:W-:Y:S01]  /*0d70*/  LEA R9, R9, R10, 0x4 ;  /* 0x0000000a09097211 */ /* 0x000fe200078e20ff */
[----:B------:R-:W-:Y:S02]  /*0d80*/  IMAD R4, R4, -0x3, R22 ;  /* 0xfffffffd04047824 */ /* 0x000fe400078e0216 */
[----:B------:R-:W-:Y:S01]  /*0d90*/  IMAD.IADD R3, R16, 0x1, -R3 ;  /* 0x0000000110037824 */ /* 0x000fe200078e0a03 */
[----:B0-----:R-:W-:Y:S01]  /*0da0*/  LOP3.LUT R2, R0, 0xfffffff8, RZ, 0xc0, !PT ;  /* 0xfffffff800027812 */ /* 0x001fe200078ec0ff */
[----:B------:R-:W-:Y:S01]  /*0db0*/  IMAD.IADD R12, R16, 0x1, -R12 ;  /* 0x00000001100c7824 */ /* 0x000fe200078e0a0c */
[----:B------:R-:W-:Y:S01]  /*0dc0*/  STL [R1+0x70], R5 ;  /* 0x0000700501007387 */ /* 0x000fe20000100800 */
[----:B------:R-:W-:Y:S01]  /*0dd0*/  IMAD R4, R4, 0x40, R9 ;  /* 0x0000004004047824 */ /* 0x000fe200078e0209 */
[----:B------:R-:W-:Y:S01]  /*0de0*/  IADD3 R2, R16, -R2, RZ ;  /* 0x8000000210027210 */ /* 0x000fe20007ffe0ff */
[C---:B------:R-:W-:Y:S01]  /*0df0*/  IMAD.SHL.U32 R16, R3.reuse, 0x10, RZ ;  /* 0x0000001003107824 */ /* 0x040fe200078e00ff */
[----:B------:R-:W-:Y:S01]  /*0e00*/  STL [R1+0x4], R13 ;  /* 0x0000040d01007387 */ /* 0x000fe20000100800 */
[----:B------:R-:W-:Y:S01]  /*0e10*/  SHF.R.S32.HI R0, RZ, 0x3, R0 ;  /* 0x00000003ff007819 */ /* 0x000fe20000011400 */
[----:B------:R-:W-:-:S02]  /*0e20*/  IMAD.SHL.U32 R6, R3, 0x8, RZ ;  /* 0x0000000803067824 */ /* 0x000fc400078e00ff */
[----:B------:R-:W-:Y:S01]  /*0e30*/  STL [R1+0x8], R14 ;  /* 0x0000080e01007387 */ /* 0x000fe20000100800 */
[----:B------:R-:W-:Y:S02]  /*0e40*/  IMAD.SHL.U32 R0, R5, 0x80, RZ ;  /* 0x0000008005007824 */ /* 0x000fe400078e00ff */
[----:B------:R-:W-:Y:S01]  /*0e50*/  IMAD.SHL.U32 R3, R2, 0x8, RZ ;  /* 0x0000000802037824 */ /* 0x000fe200078e00ff */
[----:B------:R-:W-:Y:S01]  /*0e60*/  STL [R1+0xc], R15 ;  /* 0x00000c0f01007387 */ /* 0x000fe20000100800 */
[----:B------:R-:W-:-:S03]  /*0e70*/  VIADD R157, R16, 0x20 ;  /* 0x00000020109d7836 */ /* 0x000fc60000000000 */
[----:B------:R-:W-:Y:S01]  /*0e80*/  STL [R1+0x80], R4 ;  /* 0x0000800401007387 */ /* 0x000fe20000100800 */
[----:B------:R-:W-:-:S03]  /*0e90*/  LOP3.LUT R2, R0, 0x180, RZ, 0xc0, !PT ;  /* 0x0000018000027812 */ /* 0x000fc600078ec0ff */
[----:B------:R-:W-:Y:S01]  /*0ea0*/  STL [R1+0x64], RZ ;  /* 0x000064ff01007387 */ /* 0x000fe20000100800 */
[----:B------:R-:W-:-:S03]  /*0eb0*/  SHF.R.S32.HI R0, RZ, 0x1f, R3 ;  /* 0x0000001fff007819 */ /* 0x000fc60000011403 */
[----:B------:R-:W-:Y:S04]  /*0ec0*/  STL [R1+0x10], RZ ;  /* 0x000010ff01007387 */ /* 0x000fe80000100800 */
[----:B------:R-:W-:Y:S04]  /*0ed0*/  STL [R1+0x18], R6 ;  /* 0x0000180601007387 */ /* 0x000fe80000100800 */
[----:B------:R0:W-:Y:S01]  /*0ee0*/  STL [R1+0x6c], R3 ;  /* 0x00006c0301007387 */ /* 0x0001e20000100800 */
[----:B------:R-:W-:-:S03]  /*0ef0*/  LEA.HI R11, R12, R12, RZ, 0x1 ;  /* 0x0000000c0c0b7211 */ /* 0x000fc600078f08ff */
[----:B------:R-:W-:Y:S01]  /*0f00*/  STL [R1+0x3c], R2 ;  /* 0x00003c0201007387 */ /* 0x000fe20000100800 */
[----:B0-----:R-:W-:-:S03]  /*0f10*/  SHF.R.S32.HI R3, RZ, 0x1f, R157 ;  /* 0x0000001fff037819 */ /* 0x001fc6000001149d */
[----:B------:R0:W-:Y:S01]  /*0f20*/  STL [R1+0x88], R0 ;  /* 0x0000880001007387 */ /* 0x0001e20000100800 */
[----:B------:R-:W-:-:S03]  /*0f30*/  VIADD R6, R6, 0x10 ;  /* 0x0000001006067836 */ /* 0x000fc60000000000 */
[----:B------:R1:W-:Y:S01]  /*0f40*/  STL [R1+0x24], R3 ;  /* 0x0000240301007387 */ /* 0x0003e20000100800 */
[----:B------:R-:W-:Y:S02]  /*0f50*/  LOP3.LUT R11, R11, 0x1ffffffe, RZ, 0xc0, !PT ;  /* 0x1ffffffe0b0b7812 */ /* 0x000fe400078ec0ff */
[C---:B0-----:R-:W-:Y:S02]  /*0f60*/  LOP3.LUT R0, R2.reuse, 0x10, R16, 0xf8, !PT ;  /* 0x0000001002007812 */ /* 0x041fe400078ef810 */
[----:B-1----:R-:W-:Y:S02]  /*0f70*/  SHF.R.U32.HI R3, RZ, 0x3, R2 ;  /* 0x00000003ff037819 */ /* 0x002fe40000011602 */
[----:B------:R-:W-:Y:S01]  /*0f80*/  LOP3.LUT R2, R2, 0x30, R16, 0xf8, !PT ;  /* 0x0000003002027812 */ /* 0x000fe200078ef810 */
[----:B------:R-:W-:Y:S01]  /*0f90*/  STL [R1+0x2c], R6 ;  /* 0x00002c0601007387 */ /* 0x000fe20000100800 */
[----:B------:R-:W-:Y:S02]  /*0fa0*/  LOP3.LUT R8, R8, 0x7ffffffc, RZ, 0xc0, !PT ;  /* 0x7ffffffc08087812 */ /* 0x000fe400078ec0ff */
[----:B------:R-:W-:Y:S01]  /*0fb0*/  LOP3.LUT R0, R0, R3, RZ, 0x3c, !PT ;  /* 0x0000000300007212 */ /* 0x000fe200078e3cff */
[----:B------:R0:W-:Y:S01]  /*0fc0*/  STL [R1+0x40], R3 ;  /* 0x0000400301007387 */ /* 0x0001e20000100800 */
[----:B------:R-:W-:Y:S01]  /*0fd0*/  SHF.L.U32 R5, R20, 0x6, RZ ;  /* 0x0000000614057819 */ /* 0x000fe200000006ff */
[----:B------:R-:W-:-:S02]  /*0fe0*/  IMAD.IADD R11, R12, 0x1, -R11 ;  /* 0x000000010c0b7824 */ /* 0x000fc400078e0a0b */
[----:B------:R-:W-:Y:S01]  /*0ff0*/  IMAD.IADD R7, R21, 0x1, -R8 ;  /* 0x0000000115077824 */ /* 0x000fe200078e0a08 */
[----:B0-----:R-:W-:Y:S02]  /*1000*/  LOP3.LUT R3, R2, R3, RZ, 0x3c, !PT ;  /* 0x0000000302037212 */ /* 0x001fe400078e3cff */
[----:B------:R-:W-:Y:S01]  /*1010*/  SHF.R.S32.HI R2, RZ, 0x1f, R6 ;  /* 0x0000001fff027819 */ /* 0x000fe20000011406 */
[----:B------:R-:W-:Y:S01]  /*1020*/  STL [R1+0x44], R5 ;  /* 0x0000440501007387 */ /* 0x000fe20000100800 */
[----:B------:R-:W-:Y:S02]  /*1030*/  IMAD.IADD R6, R5, 0x1, R0 ;  /* 0x0000000105067824 */ /* 0x000fe400078e0200 */
[----:B------:R-:W-:Y:S01]  /*1040*/  IMAD R0, R11, 0x8, R4 ;  /* 0x000000080b007824 */ /* 0x000fe200078e0204 */
[----:B------:R0:W-:Y:S04]  /*1050*/  STL [R1+0x78], R2 ;  /* 0x0000780201007387 */ /* 0x0001e80000100800 */
[----:B------:R1:W-:Y:S01]  /*1060*/  STL [R1+0x48], R7 ;  /* 0x0000480701007387 */ /* 0x0003e20000100800 */
[----:B0-----:R-:W-:-:S03]  /*1070*/  IADD3 R2, R18, R5, R3 ;  /* 0x0000000512027210 */ /* 0x001fc60007ffe003 */
[----:B------:R1:W-:Y:S04]  /*1080*/  STL [R1+0x30], R6 ;  /* 0x0000300601007387 */ /* 0x0003e80000100800 */
[----:B------:R1:W-:Y:S04]  /*1090*/  STL [R1+0x4c], R0 ;  /* 0x00004c0001007387 */ /* 0x0003e80000100800 */
[----:B------:R1:W-:Y:S01]  /*10a0*/  STL [R1+0x7c], R2 ;  /* 0x00007c0201007387 */ /* 0x0003e20000100800 */
[----:B------:R-:W-:Y:S02]  /*10b0*/  CS2R R22, SRZ ;  /* 0x0000000000167805 */ /* 0x000fe4000001ff00 */
[----:B------:R-:W-:-:S02]  /*10c0*/  SHF.R.S32.HI R17, RZ, 0x1f, R16 ;  /* 0x0000001fff117819 */ /* 0x000fc40000011410 */
[----:B---3--:R-:W-:Y:S01]  /*10d0*/  LOP3.LUT R156, R19, 0x1, RZ, 0xfc, !PT ;  /* 0x00000001139c7812 */ /* 0x008fe200078efcff */
[----:B-1----:R-:W-:-:S07]  /*10e0*/  IMAD.MOV.U32 R19, RZ, RZ, RZ ;  /* 0x000000ffff137224 */ /* 0x002fce00078e00ff */
.L_x_15540:
[----:B--2---:R-:W2:Y:S01]  /*10f0*/  LDL.LU R0, [R1+0xc] ;  /* 0x00000c0001007983 */ /* 0x004ea20000300800 */
[----:B01----:R-:W2:Y:S01]  /*1100*/  LDC.64 R2, c[0x0][0xc88] ;  /* 0x00032200ff027b82 */ /* 0x003ea20000000a00 */
[----:B------:R-:W-:Y:S01]  /*1110*/  ULDC.64 UR4, c[0x0][0xa28] ;  /* 0x00028a0000047ab9 */ /* 0x000fe20000000a00 */
[----:B------:R-:W-:Y:S01]  /*1120*/  ULDC.64 UR8, c[0x0][0xa18] ;  /* 0x0002860000087ab9 */ /* 0x000fe20000000a00 */
[----:B------:R-:W-:Y:S01]  /*1130*/  ISETP.NE.U32.AND P2, PT, RZ, UR4, PT ;  /* 0x00000004ff007c0c */ /* 0x000fe2000bf45070 */
[----:B------:R-:W-:Y:S01]  /*1140*/  IMAD.MOV.U32 R9, RZ, RZ, RZ ;  /* 0x000000ffff097224 */ /* 0x000fe200078e00ff */
[----:B------:R-:W3:Y:S01]  /*1150*/  LDL R33, [R1+0x8] ;  /* 0x0000080001217983 */ /* 0x000ee20000100800 */
[----:B------:R-:W-:Y:S01]  /*1160*/  ULDC.64 UR6, c[0x0][0xa08] ;  /* 0x0002820000067ab9 */ /* 0x000fe20000000a00 */
        /* <DEDUP_REMOVED lines=15> */
[----:B------:R-:W-:Y:S01]  /*1260*/  ULDC UR4, c[0x0][0x288] ;  /* 0x0000a20000047ab9 */ /* 0x000fe20000000800 */
[C---:B------:R-:W-:Y:S02]  /*1270*/  IADD3 R6, P4, R35.reuse, UR6, RZ ;  /* 0x0000000623067c10 */ /* 0x040fe4000ff9e0ff */
[----:B------:R1:W5:Y:S01]  /*1280*/  @P2 LDG.E R9, desc[UR40][R2.64] ;  /* 0x0000002802092981 */ /* 0x000362000c1e1900 */
        /* <DEDUP_REMOVED lines=11> */
[----:B------:R-:W4:Y:S01]  /*1340*/  @P1 LDG.E R8, desc[UR40][R4.64] ;  /* 0x0000002804081981 */ /* 0x000f22000c1e1900 */
[----:B------:R-:W-:Y:S01]  /*1350*/  UISETP.NE.AND.EX UP0, UPT, UR5, URZ, UPT, UP0 ;  /* 0x0000003f0500728c */ /* 0x000fe2000bf05300 */
[----:B------:R-:W-:-:S02]  /*1360*/  ISETP.NE.U32.AND P2, PT, RZ, UR8, PT ;  /* 0x00000008ff007c0c */ /* 0x000fc4000bf45070 */
[----:B------:R-:W-:Y:S01]  /*1370*/  ULDC UR5, c[0x0][0x2f0] ;  /* 0x0000bc0000057ab9 */ /* 0x000fe20000000800 */
[----:B------:R-:W-:Y:S01]  /*1380*/  USEL UR4, UR4, 0x1, UP0 ;  /* 0x0000000104047887 */ /* 0x000fe20008000000 */
[----:B------:R-:W-:-:S03]  /*1390*/  ISETP.NE.AND.EX P2, PT, RZ, UR9, PT, P2 ;  /* 0x00000009ff007c0c */ /* 0x000fc6000bf45320 */
[----:B------:R-:W-:-:S03]  /*13a0*/  UIMAD UR4, UR4, UR5, URZ ;  /* 0x00000005040472a4 */ /* 0x000fc6000f8e023f */
[----:B------:R-:W-:Y:S01]  /*13b0*/  ULDC UR5, c[0x0][0x348] ;  /* 0x0000d20000057ab9 */ /* 0x000fe20000000800 */
[----:B-1----:R-:W-:Y:S01]  /*13c0*/  IMAD.MOV.U32 R2, RZ, RZ, R0 ;  /* 0x000000ffff027224 */ /* 0x002fe200078e0000 */
[----:B----4-:R2:W-:Y:S04]  /*13d0*/  STL [R1+0xc], R8 ;  /* 0x00000c0801007387 */ /* 0x0105e80000100800 */
[----:B---3--:R2:W-:Y:S01]  /*13e0*/  STL [R1+0x54], R33 ;  /* 0x0000542101007387 */ /* 0x0085e20000100800 */
[----:B------:R-:W-:Y:S01]  /*13f0*/  IMAD.MOV.U32 R10, RZ, RZ, R8 ;  /* 0x000000ffff0a7224 */ /* 0x000fe200078e0008 */
[----:B------:R-:W-:Y:S06]  /*1400*/  @P1 BRA `(.L_x_15424) ;  /* 0x0000000000281947 */ /* 0x000fec0003800000 */
[----:B------:R-:W-:Y:S02]  /*1410*/  ULDC.64 UR6, c[0x0][0xa00] ;  /* 0x0002800000067ab9 */ /* 0x000fe40000000a00 */
[----:B------:R-:W-:-:S04]  /*1420*/  ISETP.NE.U32.AND P1, PT, RZ, UR6, PT ;  /* 0x00000006ff007c0c */ /* 0x000fc8000bf25070 */
[----:B------:R-:W-:-:S13]  /*1430*/  ISETP.NE.AND.EX P1, PT, RZ, UR7, PT, P1 ;  /* 0x00000007ff007c0c */ /* 0x000fda000bf25310 */
[----:B------:R-:W-:Y:S05]  /*1440*/  @!P1 BRA `(.L_x_15424) ;  /* 0x0000000000189947 */ /* 0x000fea0003800000 */
[----:B------:R-:W0:Y:S02]  /*1450*/  LDC.64 R4, c[0x0][0xa00] ;  /* 0x00028000ff047b82 */ /* 0x000e240000000a00 */
[----:B0-----:R-:W-:-:S05]  /*1460*/  IMAD.WIDE R4, R2, 0x4, R4 ;  /* 0x0000000402047825 */ /* 0x001fca00078e0204 */
[----:B------:R-:W3:Y:S04]  /*1470*/  LDG.E R0, desc[UR40][R4.64] ;  /* 0x0000002804007981 */ /* 0x000ee8000c1e1900 */
[----:B------:R-:W3:Y:S02]  /*1480*/  LDG.E R3, desc[UR40][R4.64+0x4] ;  /* 0x0000042804037981 */ /* 0x000ee4000c1e1900 */
[----:B---3--:R-:W-:-:S05]  /*1490*/  IMAD.IADD R10, R3, 0x1, -R0 ;  /* 0x00000001030a7824 */ /* 0x008fca00078e0a00 */
[----:B------:R0:W-:Y:S02]  /*14a0*/  STL [R1+0xc], R10 ;  /* 0x00000c0a01007387 */ /* 0x0001e40000100800 */
.L_x_15424:
[----:B------:R-:W-:Y:S02]  /*14b0*/  IMAD.U32 R29, RZ, RZ, UR5 ;  /* 0x00000005ff1d7e24 */ /* 0x000fe4000f8e00ff */
[----:B------:R-:W-:Y:S01]  /*14c0*/  IMAD.U32 R24, RZ, RZ, UR4 ;  /* 0x00000004ff187e24 */ /* 0x000fe2000f8e00ff */
[----:B------:R-:W-:Y:S06]  /*14d0*/  @!P2 BRA `(.L_x_15425) ;  /* 0x000000000010a947 */ /* 0x000fec0003800000 */
[----:B------:R-:W-:-:S04]  /*14e0*/  IADD3 R4, P0, R35, UR8, RZ ;  /* 0x0000000823047c10 */ /* 0x000fc8000ff1e0ff */
[----:B------:R-:W-:-:S05]  /*14f0*/  IADD3.X R5, R34, UR9, RZ, P0, !PT ;  /* 0x0000000922057c10 */ /* 0x000fca00087fe4ff */
[----:B------:R1:W5:Y:S01]  /*1500*/  LDG.E R24, desc[UR40][R4.64] ;  /* 0x0000002804187981 */ /* 0x000362000c1e1900 */
[----:B------:R-:W-:Y:S05]  /*1510*/  BRA `(.L_x_15426) ;  /* 0x0000000000107947 */ /* 0x000fea0003800000 */
.L_x_15425:
[----:B------:R-:W-:Y:S05]  /*1520*/  @!P0 BRA `(.L_x_15426) ;  /* 0x00000000000c8947 */ /* 0x000fea0003800000 */
[----:B------:R-:W3:Y:S04]  /*1530*/  LDG.E R3, desc[UR40][R6.64] ;  /* 0x0000002806037981 */ /* 0x000ee8000c1e1900 */
[----:B------:R-:W3:Y:S02]  /*1540*/  LDG.E R24, desc[UR40][R6.64+0x4] ;  /* 0x0000042806187981 */ /* 0x000ee4000c1e1900 */
[----:B---3--:R-:W-:-:S07]  /*1550*/  IMAD.IADD R24, R24, 0x1, -R3 ;  /* 0x0000000118187824 */ /* 0x008fce00078e0a03 */
.L_x_15426:
[----:B------:R-:W-:Y:S01]  /*1560*/  ULDC.64 UR4, c[0x0][0xa10] ;  /* 0x0002840000047ab9 */ /* 0x000fe20000000a00 */
[----:B------:R-:W3:Y:S01]  /*1570*/  LDL R12, [R1+0x4] ;  /* 0x00000400010c7983 */ /* 0x000ee20000100800 */
[----:B------:R-:W-:Y:S01]  /*1580*/  ISETP.NE.U32.AND P0, PT, RZ, UR4, PT ;  /* 0x00000004ff007c0c */ /* 0x000fe2000bf05070 */
[----:B--2---:R-:W2:Y:S03]  /*1590*/  LDC R8, c[0x0][0x448] ;  /* 0x00011200ff087b82 */ /* 0x004ea60000000800 */
[----:B------:R-:W-:Y:S01]  /*15a0*/  ISETP.NE.AND.EX P0, PT, RZ, UR5, PT, P0 ;  /* 0x00000005ff007c0c */ /* 0x000fe2000bf05300 */
[----:B------:R-:W-:-:S12]  /*15b0*/  ULDC.64 UR4, c[0x0][0xa30] ;  /* 0x00028c0000047ab9 */ /* 0x000fd80000000a00 */
[----:B-1----:R-:W1:Y:S02]  /*15c0*/  @P0 LDC.64 R4, c[0x0][0xa10] ;  /* 0x00028400ff040b82 */ /* 0x002e640000000a00 */
[----:B-1----:R-:W-:-:S05]  /*15d0*/  @P0 IMAD.WIDE R4, R2, 0x4, R4 ;  /* 0x0000000402040825 */ /* 0x002fca00078e0204 */
[----:B------:R-:W4:Y:S04]  /*15e0*/  @P0 LDG.E R0, desc[UR40][R4.64] ;  /* 0x0000002804000981 */ /* 0x000f28000c1e1900 */
[----:B------:R1:W4:Y:S01]  /*15f0*/  @P0 LDG.E R3, desc[UR40][R4.64+0x4] ;  /* 0x0000042804030981 */ /* 0x000322000c1e1900 */
[----:B------:R-:W-:Y:S02]  /*1600*/  ISETP.NE.U32.AND P1, PT, RZ, UR4, PT ;  /* 0x00000004ff007c0c */ /* 0x000fe4000bf25070 */
[----:B-----5:R-:W-:Y:S02]  /*1610*/  MOV R28, R24 ;  /* 0x00000018001c7202 */ /* 0x020fe40000000f00 */
[----:B------:R-:W-:-:S13]  /*1620*/  ISETP.NE.AND.EX P1, PT, RZ, UR5, PT, P1 ;  /* 0x00000005ff007c0c */ /* 0x000fda000bf25310 */
[----:B------:R-:W-:-:S04]  /*1630*/  @P1 IADD3 R6, P2, R35, UR4, RZ ;  /* 0x0000000423061c10 */ /* 0x000fc8000ff5e0ff */
[----:B------:R-:W-:-:S05]  /*1640*/  @P1 IADD3.X R7, R34, UR5, RZ, P2, !PT ;  /* 0x0000000522071c10 */ /* 0x000fca00097fe4ff */
[----:B------:R0:W5:Y:S01]  /*1650*/  @P1 LDG.E R28, desc[UR40][R6.64] ;  /* 0x00000028061c1981 */ /* 0x000162000c1e1900 */
[----:B--2---:R-:W-:Y:S01]  /*1660*/  ISETP.NE.AND P1, PT, R8, 0x1, PT ;  /* 0x000000010800780c */ /* 0x004fe20003f25270 */
[----:B------:R-:W-:Y:S01]  /*1670*/  IMAD.IADD R8, R24, 0x1, -R9 ;  /* 0x0000000118087824 */ /* 0x000fe200078e0a09 */
[----:B------:R-:W-:-:S11]  /*1680*/  PLOP3.LUT P3, PT, PT, PT, PT, 0x80, 0x0 ;  /* 0x000000000000781c */ /* 0x000fd60003f6f070 */
[----:B------:R-:W2:Y:S08]  /*1690*/  @P1 LDC R11, c[0x0][0x44c] ;  /* 0x00011300ff0b1b82 */ /* 0x000eb00000000800 */
[----:B-1----:R-:W1:Y:S01]  /*16a0*/  @P1 LDC R5, c[0x0][0x450] ;  /* 0x00011400ff051b82 */ /* 0x002e620000000800 */
[----:B---3--:R-:W-:-:S04]  /*16b0*/  IMAD R12, R12, 0xc0, RZ ;  /* 0x000000c00c0c7824 */ /* 0x008fc800078e02ff */
[----:B------:R-:W-:Y:S01]  /*16c0*/  VIADD R4, R12, 0xbf ;  /* 0x000000bf0c047836 */ /* 0x000fe20000000000 */
[----:B------:R3:W-:Y:S01]  /*16d0*/  STL [R1+0x34], R12 ;  /* 0x0000340c01007387 */ /* 0x0007e20000100800 */
[----:B----4-:R-:W-:Y:S02]  /*16e0*/  @P0 IMAD.IADD R29, R3, 0x1, -R0 ;  /* 0x00000001031d0824 */ /* 0x010fe400078e0a00 */
[----:B--2---:R-:W-:-:S04]  /*16f0*/  @P1 IMAD.HI.U32 R0, R4, R11, RZ ;  /* 0x0000000b04001227 */ /* 0x004fc800078e00ff */
[----:B0-----:R-:W-:Y:S01]  /*1700*/  IMAD.IADD R6, R8, 0x1, R29 ;  /* 0x0000000108067824 */ /* 0x001fe200078e021d */
[----:B-1----:R-:W-:-:S03]  /*1710*/  @P1 SHF.R.U32.HI R4, RZ, R5, R0 ;  /* 0x00000005ff041219 */ /* 0x002fc60000011600 */
        /* <DEDUP_REMOVED lines=9> */
[----:B------:R-:W-:Y:S02]  /*17b0*/  LEA.HI.SX32 R5, R4, R5, 0x1a ;  /* 0x0000000504057211 */ /* 0x000fe400078fd2ff */
[----:B------:R-:W-:Y:S02]  /*17c0*/  IADD3 R4, -R8, RZ, RZ ;  /* 0x000000ff08047210 */ /* 0x000fe40007ffe1ff */
        /* <DEDUP_REMOVED lines=34> */
.L_x_15429:
[----:B------:R-:W-:Y:S05]  /*19f0*/  BSYNC B6 ;  /* 0x0000000000067941 */ /* 0x000fea0003800000 */
.L_x_15428:
        /* <DEDUP_REMOVED lines=20> */
.L_x_15431:
[----:B------:R-:W-:Y:S05]  /*1b40*/  BSYNC B6 ;  /* 0x0000000000067941 */ /* 0x000fea0003800000 */
.L_x_15430:
[----:B------:R-:W2:Y:S01]  /*1b50*/  LDL.64 R20, [R1+0x18] ;  /* 0x0000180001147983 */ /* 0x000ea20000100a00 */
[----:B------:R-:W-:Y:S01]  /*1b60*/  ULDC.64 UR4, c[0x0][0x9f8] ;  /* 0x00027e0000047ab9 */ /* 0x000fe20000000a00 */
[----:B------:R-:W0:Y:S02]  /*1b70*/  LDC.64 R42, c[0x0][0x408] ;  /* 0x00010200ff2a7b82 */ /* 0x000e240000000a00 */
[----:B------:R-:W2:Y:S01]  /*1b80*/  LDL.64 R26, [R1+0x18] ;  /* 0x00001800011a7983 */ /* 0x000ea20000100a00 */
[----:B------:R-:W-:Y:S01]  /*1b90*/  ISETP.NE.U32.AND P0, PT, RZ, UR4, PT ;  /* 0x00000004ff007c0c */ /* 0x000fe2000bf05070 */
[----:B------:R-:W1:Y:S03]  /*1ba0*/  S2R R44, SR_TID.X ;  /* 0x00000000002c7919 */ /* 0x000e660000002100 */
[----:B------:R-:W-:Y:S01]  /*1bb0*/  ISETP.NE.AND.EX P0, PT, RZ, UR5, PT, P0 ;  /* 0x00000005ff007c0c */ /* 0x000fe2000bf05300 */
[----:B------:R-:W3:Y:S08]  /*1bc0*/  LDC.64 R36, c[0x0][0x3f8] ;  /* 0x0000fe00ff247b82 */ /* 0x000ef00000000a00 */
[----:B------:R-:W4:Y:S04]  /*1bd0*/  LDC R15, c[0x0][0x3f4] ;  /* 0x0000fd00ff0f7b82 */ /* 0x000f280000000800 */
[----:B------:R-:W-:Y:S01]  /*1be0*/  @P0 IADD3 R4, P1, R35, UR4, RZ ;  /* 0x0000000423040c10 */ /* 0x000fe2000ff3e0ff */
[----:B------:R-:W-:-:S03]  /*1bf0*/  ULDC UR4, c[0x0][0x2f4] ;  /* 0x0000bd0000047ab9 */ /* 0x000fc60000000800 */
[----:B------:R-:W-:-:S05]  /*1c00*/  @P0 IADD3.X R5, R34, UR5, RZ, P1, !PT ;  /* 0x0000000522050c10 */ /* 0x000fca0008ffe4ff */
[----:B------:R0:W4:Y:S01]  /*1c10*/  @P0 LDG.E R2, desc[UR40][R4.64] ;  /* 0x0000002804020981 */ /* 0x000122000c1e1900 */
[----:B-1----:R-:W-:-:S05]  /*1c20*/  VIADD R48, R44, 0xffffff80 ;  /* 0xffffff802c307836 */ /* 0x002fca0000000000 */
[----:B------:R-:W-:-:S04]  /*1c30*/  LEA.HI R45, R48, R48, RZ, 0x1 ;  /* 0x00000030302d7211 */ /* 0x000fc800078f08ff */
[----:B------:R-:W-:-:S04]  /*1c40*/  SHF.R.S32.HI R45, RZ, 0x1, R45 ;  /* 0x00000001ff2d7819 */ /* 0x000fc8000001142d */
[----:B------:R-:W-:-:S05]  /*1c50*/  SHF.R.S32.HI R3, RZ, 0x1f, R45 ;  /* 0x0000001fff037819 */ /* 0x000fca000001142d */
[----:B0-----:R-:W-:-:S04]  /*1c60*/  IMAD R4, R3, R42, RZ ;  /* 0x0000002a03047224 */ /* 0x001fc800078e02ff */
[----:B------:R-:W-:Y:S02]  /*1c70*/  IMAD R13, R45, R43, R4 ;  /* 0x0000002b2d0d7224 */ /* 0x000fe400078e0204 */
[----:B---3--:R-:W-:-:S04]  /*1c80*/  IMAD R0, R3, R36, RZ ;  /* 0x0000002403007224 */ /* 0x008fc800078e02ff */
[----:B------:R-:W-:Y:S02]  /*1c90*/  IMAD R11, R45, R37, R0 ;  /* 0x000000252d0b7224 */ /* 0x000fe400078e0200 */
[----:B------:R-:W-:Y:S02]  /*1ca0*/  IMAD.IADD R0, R25, 0x1, R24 ;  /* 0x0000000119007824 */ /* 0x000fe400078e0218 */
[----:B--2---:R-:W-:-:S05]  /*1cb0*/  IMAD.MOV.U32 R26, RZ, RZ, R20 ;  /* 0x000000ffff1a7224 */ /* 0x004fca00078e0014 */
[----:B------:R-:W-:-:S05]  /*1cc0*/  SHF.R.S32.HI R27, RZ, 0x1f, R26 ;  /* 0x0000001fff1b7819 */ /* 0x000fca000001141a */
[----:B------:R0:W-:Y:S01]  /*1cd0*/  STL [R1+0x1c], R27 ;  /* 0x00001c1b01007387 */ /* 0x0001e20000100800 */
[----:B------:R-:W-:-:S03]  /*1ce0*/  IMAD.WIDE.U32 R20, R45, R36, R26 ;  /* 0x000000242d147225 */ /* 0x000fc600078e001a */
[----:B------:R-:W2:Y:S01]  /*1cf0*/  LDL R46, [R1+0x70] ;  /* 0x00007000012e7983 */ /* 0x000ea20000100800 */
[----:B------:R-:W-:-:S03]  /*1d00*/  IMAD.WIDE.U32 R4, R45, R42, R26 ;  /* 0x0000002a2d047225 */ /* 0x000fc600078e001a */
[----:B------:R-:W3:Y:S04]  /*1d10*/  LDL.LU R26, [R1+0x28] ;  /* 0x00002800011a7983 */ /* 0x000ee80000300800 */
[----:B------:R-:W2:Y:S04]  /*1d20*/  LDL R25, [R1+0x3c] ;  /* 0x00003c0001197983 */ /* 0x000ea80000100800 */
[----:B------:R-:W2:Y:S04]  /*1d30*/  LDL R24, [R1+0x40] ;  /* 0x0000400001187983 */ /* 0x000ea80000100800 */
[----:B------:R-:W2:Y:S01]  /*1d40*/  LDL R14, [R1+0x44] ;  /* 0x00004400010e7983 */ /* 0x000ea20000100800 */
[----:B------:R-:W-:-:S02]  /*1d50*/  ISETP.GE.AND P3, PT, R16, UR4, PT ;  /* 0x0000000410007c0c */ /* 0x000fc4000bf66270 */
[----:B------:R-:W-:Y:S02]  /*1d60*/  ISETP.GE.AND P2, PT, R157, UR4, PT ;  /* 0x000000049d007c0c */ /* 0x000fe4000bf46270 */
[----:B----4-:R-:W-:-:S04]  /*1d70*/  ISETP.GE.AND P0, PT, R16, R15, PT ;  /* 0x0000000f1000720c */ /* 0x010fc80003f06270 */
[----:B------:R-:W-:Y:S01]  /*1d80*/  SEL R3, R15, RZ, P0 ;  /* 0x000000ff0f037207 */ /* 0x000fe20000000000 */
[----:B------:R-:W-:-:S03]  /*1d90*/  IMAD.WIDE.U32 R6, R45, R36, R16 ;  /* 0x000000242d067225 */ /* 0x000fc600078e0010 */
[----:B------:R-:W-:Y:S01]  /*1da0*/  IADD3 R3, R16, R3, RZ ;  /* 0x0000000310037210 */ /* 0x000fe20007ffe0ff */
[----:B------:R-:W-:Y:S02]  /*1db0*/  IMAD.IADD R21, R21, 0x1, R11 ;  /* 0x0000000115157824 */ /* 0x000fe400078e020b */
[----:B------:R-:W-:Y:S01]  /*1dc0*/  IMAD.IADD R7, R11, 0x1, R7 ;  /* 0x000000010b077824 */ /* 0x000fe200078e0207 */
[----:B------:R-:W-:Y:S02]  /*1dd0*/  SHF.R.S32.HI R10, RZ, 0x1f, R3 ;  /* 0x0000001fff0a7819 */ /* 0x000fe40000011403 */
[----:B-----5:R-:W-:Y:S01]  /*1de0*/  SHF.R.S32.HI R11, RZ, 0x1f, R28 ;  /* 0x0000001fff0b7819 */ /* 0x020fe2000001141c */
[----:B------:R-:W-:Y:S01]  /*1df0*/  IMAD.WIDE.U32 R8, R45, R42, R16 ;  /* 0x0000002a2d087225 */ /* 0x000fe200078e0010 */
[----:B------:R-:W-:Y:S02]  /*1e00*/  LEA.HI R3, R10, R3, RZ, 0x4 ;  /* 0x000000030a037211 */ /* 0x000fe400078f20ff */
[----:B0-----:R-:W-:Y:S01]  /*1e10*/  LEA.HI R27, R48, R48, RZ, 0x1 ;  /* 0x00000030301b7211 */ /* 0x001fe200078f08ff */
[----:B------:R-:W-:-:S02]  /*1e20*/  IMAD.IADD R5, R5, 0x1, R13 ;  /* 0x0000000105057824 */ /* 0x000fc400078e020d */
[----:B------:R-:W-:Y:S01]  /*1e30*/  IMAD R12, R11, R36, RZ ;  /* 0x000000240b0c7224 */ /* 0x000fe200078e02ff */
[----:B------:R-:W-:Y:S01]  /*1e40*/  LOP3.LUT R27, R27, 0xfffffffe, RZ, 0xc0, !PT ;  /* 0xfffffffe1b1b7812 */ /* 0x000fe200078ec0ff */
[----:B------:R-:W-:Y:S02]  /*1e50*/  IMAD.IADD R9, R13, 0x1, R9 ;  /* 0x000000010d097824 */ /* 0x000fe400078e0209 */
[-C--:B------:R-:W-:Y:S02]  /*1e60*/  IMAD R11, R11, R42.reuse, RZ ;  /* 0x0000002a0b0b7224 */ /* 0x080fe400078e02ff */
[----:B------:R-:W-:Y:S01]  /*1e70*/  IMAD.WIDE.U32 R38, R28, R42, R4 ;  /* 0x0000002a1c267225 */ /* 0x000fe200078e0004 */
[----:B------:R-:W-:-:S03]  /*1e80*/  SHF.R.U32.HI R44, RZ, 0x7, R44 ;  /* 0x00000007ff2c7819 */ /* 0x000fc6000001162c */
[----:B------:R-:W-:-:S04]  /*1e90*/  IMAD.WIDE.U32 R34, R28, R36, R6 ;  /* 0x000000241c227225 */ /* 0x000fc800078e0006 */
[C---:B------:R-:W-:Y:S02]  /*1ea0*/  IMAD R11, R28.reuse, R43, R11 ;  /* 0x0000002b1c0b7224 */ /* 0x040fe400078e020b */
[----:B------:R-:W-:Y:S02]  /*1eb0*/  IMAD R7, R43, 0xa0, RZ ;  /* 0x000000a02b077824 */ /* 0x000fe400078e02ff */
[----:B------:R-:W-:-:S04]  /*1ec0*/  IMAD.WIDE.U32 R40, R28, R42, R8 ;  /* 0x0000002a1c287225 */ /* 0x000fc800078e0008 */
[C---:B------:R-:W-:Y:S02]  /*1ed0*/  IMAD R13, R28.reuse, R37, R12 ;  /* 0x000000251c0d7224 */ /* 0x040fe400078e020c */
[----:B------:R-:W-:Y:S02]  /*1ee0*/  IMAD R47, R37, 0xa0, RZ ;  /* 0x000000a0252f7824 */ /* 0x000fe400078e02ff */
[----:B------:R-:W-:-:S04]  /*1ef0*/  IMAD.WIDE.U32 R20, R28, R36, R20 ;  /* 0x000000241c147225 */ /* 0x000fc800078e0014 */
[----:B------:R-:W-:-:S04]  /*1f00*/  IMAD.WIDE.U32 R42, R42, 0xa0, RZ ;  /* 0x000000a02a2a7825 */ /* 0x000fc800078e00ff */
[----:B------:R-:W-:-:S04]  /*1f10*/  IMAD.WIDE.U32 R36, R36, 0xa0, RZ ;  /* 0x000000a024247825 */ /* 0x000fc800078e00ff */
[----:B------:R-:W-:Y:S01]  /*1f20*/  IMAD.IADD R27, R48, 0x1, -R27 ;  /* 0x00000001301b7824 */ /* 0x000fe200078e0a1b */
[----:B------:R-:W-:Y:S01]  /*1f30*/  SHF.R.S32.HI R33, RZ, 0x1f, R33 ;  /* 0x0000001fff217819 */ /* 0x000fe20000011421 */
[----:B------:R-:W-:Y:S01]  /*1f40*/  VIADD R44, R44, 0x8 ;  /* 0x000000082c2c7836 */ /* 0x000fe20000000000 */
[----:B------:R-:W-:Y:S01]  /*1f50*/  IADD3 R48, R43, R7, RZ ;  /* 0x000000072b307210 */ /* 0x000fe20007ffe0ff */
[----:B------:R-:W-:Y:S01]  /*1f60*/  IMAD R45, R27, 0xc0, R45 ;  /* 0x000000c01b2d7824 */ /* 0x000fe200078e022d */
[----:B------:R-:W-:Y:S01]  /*1f70*/  LOP3.LUT R53, R3, 0xfffffff0, RZ, 0xc0, !PT ;  /* 0xfffffff003357812 */ /* 0x000fe200078ec0ff */
[----:B------:R-:W-:Y:S01]  /*1f80*/  IMAD.IADD R47, R37, 0x1, R47 ;  /* 0x00000001252f7824 */ /* 0x000fe200078e022f */
[----:B------:R-:W-:Y:S01]  /*1f90*/  SHF.R.S32.HI R54, RZ, 0x1f, R2 ;  /* 0x0000001fff367819 */ /* 0x000fe20000011402 */
[----:B------:R-:W-:Y:S02]  /*1fa0*/  IMAD.IADD R49, R21, 0x1, R13 ;  /* 0x0000000115317824 */ /* 0x000fe400078e020d */
[----:B------:R-:W-:-:S02]  /*1fb0*/  IMAD.IADD R50, R13, 0x1, R35 ;  /* 0x000000010d327824 */ /* 0x000fc400078e0223 */
[----:B------:R-:W-:Y:S02]  /*1fc0*/  IMAD.IADD R51, R39, 0x1, R11 ;  /* 0x0000000127337824 */ /* 0x000fe400078e020b */
[----:B------:R-:W-:Y:S01]  /*1fd0*/  IMAD.IADD R52, R11, 0x1, R41 ;  /* 0x000000010b347824 */ /* 0x000fe200078e0229 */
[----:B---3--:R-:W-:-:S04]  /*1fe0*/  LOP3.LUT R26, R26, 0xfffffffd, RZ, 0xc0, !PT ;  /* 0xfffffffd1a1a7812 */ /* 0x008fc800078ec0ff */
[----:B------:R-:W-:-:S04]  /*1ff0*/  @P3 LOP3.LUT R26, R26, 0x2, RZ, 0xfc, !PT ;  /* 0x000000021a1a3812 */ /* 0x000fc800078efcff */
[----:B------:R-:W-:-:S04]  /*2000*/  LOP3.LUT R26, R26, 0xfffffffe, RZ, 0xc0, !PT ;  /* 0xfffffffe1a1a7812 */ /* 0x000fc800078ec0ff */
[----:B------:R-:W-:-:S05]  /*2010*/  @P2 LOP3.LUT R26, R26, 0x1, RZ, 0xfc, !PT ;  /* 0x000000011a1a2812 */ /* 0x000fca00078efcff */
[----:B------:R0:W-:Y:S01]  /*2020*/  STL [R1+0x28], R26 ;  /* 0x0000281a01007387 */ /* 0x0001e20000100800 */
[----:B--2---:R-:W-:-:S04]  /*2030*/  LOP3.LUT R4, R25, 0x30, R3, 0xf8, !PT ;  /* 0x0000003019047812 */ /* 0x004fc800078ef803 */
[----:B------:R-:W-:Y:S02]  /*2040*/  LOP3.LUT R4, R4, R24, RZ, 0x3c, !PT ;  /* 0x0000001804047212 */ /* 0x000fe400078e3cff */
[----:B------:R-:W-:Y:S01]  /*2050*/  LOP3.LUT P1, RZ, R46, 0x2, RZ, 0xc0, !PT ;  /* 0x000000022eff7812 */ /* 0x000fe2000782c0ff */
[----:B------:R-:W-:Y:S02]  /*2060*/  IMAD.SHL.U32 R46, R15, 0x2, RZ ;  /* 0x000000020f2e7824 */ /* 0x000fe400078e00ff */
[----:B0-----:R-:W-:-:S10]  /*2070*/  IMAD.IADD R55, R14, 0x1, R4 ;  /* 0x000000010e377824 */ /* 0x001fd400078e0204 */
.L_x_15464:
[----:B------:R-:W2:Y:S01]  /*2080*/  LDL R13, [R1+0x30] ;  /* 0x00003000010d7983 */ /* 0x000ea20000100800 */
[----:B0-----:R-:W0:Y:S01]  /*2090*/  LDC R60, c[0x0][0x430] ;  /* 0x00010c00ff3c7b82 */ /* 0x001e220000000800 */
[----:B------:R-:W-:Y:S02]  /*20a0*/  VIADD R32, R32, 0xffffffff ;  /* 0xffffffff20207836 */ /* 0x000fe40000000000 */
[----:B------:R-:W-:Y:S02]  /*20b0*/  IMAD.MOV.U32 R59, RZ, RZ, RZ ;  /* 0x000000ffff3b7224 */ /* 0x000fe400078e00ff */
[----:B------:R-:W-:-:S03]  /*20c0*/  IMAD R4, R32, 0xa0, R45 ;  /* 0x000000a020047824 */ /* 0x000fc600078e022d */
[----:B------:R-:W1:Y:S02]  /*20d0*/  LDC R67, c[0x0][0x3f4] ;  /* 0x0000fd00ff437b82 */ /* 0x000e640000000800 */
[----:B------:R-:W-:Y:S02]  /*20e0*/  ISETP.GE.AND P2, PT, R4, R29, PT ;  /* 0x0000001d0400720c */ /* 0x000fe40003f46270 */
[----:B------:R-:W-:Y:S02]  /*20f0*/  IADD3 R12, R0, R4, RZ ;  /* 0x00000004000c7210 */ /* 0x000fe40007ffe0ff */
[----:B------:R-:W-:-:S03]  /*2100*/  ISETP.GT.OR P2, PT, R45, 0x9f, P2 ;  /* 0x0000009f2d00780c */ /* 0x000fc60001744670 */
[----:B------:R-:W-:Y:S01]  /*2110*/  IMAD.MOV.U32 R8, RZ, RZ, R12 ;  /* 0x000000ffff087224 */ /* 0x000fe200078e000c */
[----:B0-----:R-:W-:-:S09]  /*2120*/  ISETP.NE.AND P3, PT, R60, 0x1, PT ;  /* 0x000000013c00780c */ /* 0x001fd20003f65270 */
[----:B------:R-:W0:Y:S08]  /*2130*/  @!P2 LDC.64 R6, c[0x0][0x428] ;  /* 0x00010a00ff06ab82 */ /* 0x000e300000000a00 */
[----:B---3--:R-:W3:Y:S08]  /*2140*/  @!P2 LDC.64 R4, c[0x0][0x418] ;  /* 0x00010600ff04ab82 */ /* 0x008ef00000000a00 */
[----:B------:R-:W4:Y:S08]  /*2150*/  @P3 LDC R9, c[0x0][0x434] ;  /* 0x00010d00ff093b82 */ /* 0x000f300000000800 */
        /* <DEDUP_REMOVED lines=19> */
[----:B------:R-:W-:Y:S01]  /*2290*/  @P1 VIADD R7, R61, 0xffffffe0 ;  /* 0xffffffe03d071836 */ /* 0x000fe20000000000 */
[----:B------:R-:W-:-:S03]  /*22a0*/  IADD3 R61, R18, R61, RZ ;  /* 0x0000003d123d7210 */ /* 0x000fc60007ffe0ff */
        /* <DEDUP_REMOVED lines=11> */
[----:B------:R-:W-:Y:S01]  /*2360*/  ISETP.NE.AND P3, PT, RZ, UR8, PT ;  /* 0x00000008ff007c0c */ /* 0x000fe2000bf65270 */
[----:B------:R-:W-:-:S02]  /*2370*/  IMAD R9, R47, R32, RZ ;  /* 0x000000202f097224 */ /* 0x000fc400078e02ff */
[----:B------:R-:W-:Y:S01]  /*2380*/  IMAD R7, R60, UR5, R7 ;  /* 0x000000053c077c24 */ /* 0x000fe2000f8e0207 */
[----:B------:R-:W-:Y:S01]  /*2390*/  ULDC.64 UR4, c[0x0][0x310] ;  /* 0x0000c40000047ab9 */ /* 0x000fe20000000a00 */
[----:B------:R-:W-:Y:S02]  /*23a0*/  IMAD R9, R15, R36, R9 ;  /* 0x000000240f097224 */ /* 0x000fe400078e0209 */
        /* <DEDUP_REMOVED lines=8> */
[----:B------:R-:W-:-:S04]  /*2430*/  IMAD.WIDE.U32 R4, R36, R32, RZ ;  /* 0x0000002024047225 */ /* 0x000fc800078e00ff */
        /* <DEDUP_REMOVED lines=13> */
[----:B------:R-:W-:Y:S01]  /*2510*/  CS2R R56, SRZ ;  /* 0x0000000000387805 */ /* 0x000fe2000001ff00 */
[----:B0-----:R-:W-:-:S05]  /*2520*/  VIADD R14, R10, 0xffffff80 ;  /* 0xffffff800a0e7836 */ /* 0x001fca0000000000 */
[----:B------:R-:W-:-:S04]  /*2530*/  LEA.HI R10, R14, R14, RZ, 0x1 ;  /* 0x0000000e0e0a7211 */ /* 0x000fc800078f08ff */
[----:B------:R-:W-:-:S04]  /*2540*/  SHF.R.S32.HI R10, RZ, 0x1, R10 ;  /* 0x00000001ff0a7819 */ /* 0x000fc8000001140a */
[----:B------:R-:W-:-:S13]  /*2550*/  ISETP.GE.AND P3, PT, R10, R64, PT ;  /* 0x000000400a00720c */ /* 0x000fda0003f66270 */
[----:B------:R-:W-:Y:S05]  /*2560*/  @P3 BRA `(.L_x_15436) ;  /* 0x0000000000543947 */ /* 0x000fea0003800000 */
[----:B------:R-:W2:Y:S01]  /*2570*/  LDL.64 R68, [R1+0x18] ;  /* 0x0000180001447983 */ /* 0x000ea20000100a00 */
[----:B------:R-:W-:-:S03]  /*2580*/  ULDC.64 UR4, c[0x0][0x3e8] ;  /* 0x0000fa0000047ab9 */ /* 0x000fc60000000a00 */
[----:B------:R-:W3:Y:S01]  /*2590*/  LDL R10, [R1+0x2c] ;  /* 0x00002c00010a7983 */ /* 0x000ee20000100800 */
[----:B------:R-:W-:Y:S01]  /*25a0*/  IADD3 R4, P4, P5, R20, UR4, R4 ;  /* 0x0000000414047c10 */ /* 0x000fe2000fd9e004 */
[----:B------:R-:W-:Y:S02]  /*25b0*/  IMAD.MOV.U32 R7, RZ, RZ, R51 ;  /* 0x000000ffff077224 */ /* 0x000fe400078e0033 */
[----:B------:R-:W-:Y:S01]  /*25c0*/  IMAD R9, R48, R32, RZ ;  /* 0x0000002030097224 */ /* 0x000fe200078e02ff */
[----:B------:R-:W-:Y:S01]  /*25d0*/  IADD3.X R5, R49, UR5, R6, P4, P5 ;  /* 0x0000000531057c10 */ /* 0x000fe2000a7ea406 */
[----:B------:R-:W-:Y:S01]  /*25e0*/  ULDC.64 UR4, c[0x0][0x400] ;  /* 0x0001000000047ab9 */ /* 0x000fe20000000a00 */
[----:B------:R-:W-:Y:S01]  /*25f0*/  MOV R6, R38 ;  /* 0x0000002600067202 */ /* 0x000fe20000000f00 */
[----:B------:R-:W-:-:S04]  /*2600*/  IMAD R9, R15, R42, R9 ;  /* 0x0000002a0f097224 */ /* 0x000fc800078e0209 */
[----:B------:R-:W-:-:S03]  /*2610*/  IMAD.WIDE.U32 R6, R32, R42, R6 ;  /* 0x0000002a20067225 */ /* 0x000fc600078e0006 */
[----:B------:R-:W-:-:S04]  /*2620*/  IADD3 R6, P4, R6, UR4, RZ ;  /* 0x0000000406067c10 */ /* 0x000fc8000ff9e0ff */
[----:B------:R-:W-:Y:S02]  /*2630*/  IADD3.X R7, R7, UR5, R9, P4, !PT ;  /* 0x0000000507077c10 */ /* 0x000fe4000a7fe409 */
[----:B------:R-:W-:Y:S02]  /*2640*/  CS2R R8, SRZ ;  /* 0x0000000000087805 */ /* 0x000fe4000001ff00 */
[----:B------:R-:W-:Y:S02]  /*2650*/  CS2R R24, SRZ ;  /* 0x0000000000187805 */ /* 0x000fe4000001ff00 */
[----:B--2---:R-:W-:-:S13]  /*2660*/  ISETP.GE.AND P4, PT, R68, R67, PT ;  /* 0x000000434400720c */ /* 0x004fda0003f86270 */
[----:B------:R0:W5:Y:S04]  /*2670*/  @!P4 LDG.E.64 R26, desc[UR40][R4.64] ;  /* 0x00000028041ac981 */ /* 0x000168000c1e1b00 */
[----:B------:R0:W5:Y:S01]  /*2680*/  @!P4 LDG.E.64 R56, desc[UR40][R6.64] ;  /* 0x000000280638c981 */ /* 0x000162000c1e1b00 */
[----:B---3--:R-:W-:-:S13]  /*2690*/  ISETP.GE.AND P4, PT, R10, R67, PT ;  /* 0x000000430a00720c */ /* 0x008fda0003f86270 */
[----:B------:R0:W5:Y:S04]  /*26a0*/  @!P4 LDG.E.64 R8, desc[UR40][R4.64+0x10] ;  /* 0x000010280408c981 */ /* 0x000168000c1e1b00 */
[----:B------:R0:W5:Y:S02]  /*26b0*/  @!P4 LDG.E.64 R24, desc[UR40][R6.64+0x10] ;  /* 0x000010280618c981 */ /* 0x000164000c1e1b00 */
.L_x_15436:
[----:B------:R-:W-:Y:S05]  /*26c0*/  BSYNC B1 ;  /* 0x0000000000017941 */ /* 0x000fea0003800000 */
.L_x_15435:
[----:B------:R-:W-:Y:S01]  /*26d0*/  ISETP.NE.AND P4, PT, R156, 0x3, PT ;  /* 0x000000039c00780c */ /* 0x000fe20003f85270 */
[----:B-----5:R-:W-:Y:S02]  /*26e0*/  IMAD.MOV.U32 R68, RZ, RZ, R8 ;  /* 0x000000ffff447224 */ /* 0x020fe400078e0008 */
[----:B------:R-:W-:Y:S02]  /*26f0*/  IMAD.MOV.U32 R72, RZ, RZ, R26 ;  /* 0x000000ffff487224 */ /* 0x000fe400078e001a */
[----:B------:R-:W-:Y:S02]  /*2700*/  IMAD.MOV.U32 R71, RZ, RZ, R24 ;  /* 0x000000ffff477224 */ /* 0x000fe400078e0018 */
[----:B------:R-:W-:-:S06]  /*2710*/  IMAD.MOV.U32 R73, RZ, RZ, R56 ;  /* 0x000000ffff497224 */ /* 0x000fcc00078e0038 */
[----:B------:R-:W-:Y:S05]  /*2720*/  @!P4 BRA `(.L_x_15437) ;  /* 0x000000000004c947 */ /* 0x000fea0003800000 */
[----:B------:R-:W-:Y:S01]  /*2730*/  BPT.TRAP 0x1 ;  /* 0x000000040000795c */ /* 0x000fe20000300000 */
.L_x_15437:
[----:B0-----:R-:W2:Y:S01]  /*2740*/  LDL R4, [R1+0x10] ;  /* 0x0000100001047983 */ /* 0x001ea20000100800 */
[----:B------:R-:W-:Y:S01]  /*2750*/  IMAD R65, R19, 0x8, R18 ;  /* 0x0000000813417824 */ /* 0x000fe200078e0212 */
[----:B------:R-:W-:Y:S01]  /*2760*/  BSSY B1, `(.L_x_15438) ;  /* 0x0000004000017945 */ /* 0x000fe20003800000 */
[----:B--2---:R-:W-:-:S04]  /*2770*/  SHF.L.U32 R66, R4, 0x1f, RZ ;  /* 0x0000001f04427819 */ /* 0x004fc800000006ff */
[----:B------:R-:W0:Y:S02]  /*2780*/  SYNCS.PHASECHK.TRANS64.TRYWAIT P5, [R65+URZ+0x13290], R66 ;  /* 0x01329042410075a7 */ /* 0x000e2400080a017f */
[----:B0-----:R-:W-:Y:S05]  /*2790*/  @!P5 BRA `(.L_x_15439) ;  /* 0x000001a00024d947 */ /* 0x001fea0003800000 */
.L_x_15675:
[----:B------:R-:W-:Y:S05]  /*27a0*/  BSYNC B1 ;  /* 0x0000000000017941 */ /* 0x000fea0003800000 */
.L_x_15438:
[----:B------:R-:W-:-:S03]  /*27b0*/  UMOV UR4, 0xffffffff ;  /* 0xffffffff00047882 */ /* 0x000fc60000000000 */
[----:B------:R-:W-:Y:S05]  /*27c0*/  BRA.DIV UR4, `(.L_x_15440) ;  /* 0x000001a2042c7947 */ /* 0x000fea000b800000 */
[----:B------:R1:W2:Y:S04]  /*27d0*/  SHFL.IDX PT, R69, R13, RZ, 0x1e1f ;  /* 0x001e1fff0d457589 */ /* 0x0002a800000e0000 */
[----:B------:R1:W3:Y:S02]  /*27e0*/  SHFL.IDX PT, R14, R70, RZ, 0x1e1f ;  /* 0x001e1fff460e7589 */ /* 0x0002e400000e0000 */
.L_x_15679:
[----:B------:R-:W-:Y:S05]  /*27f0*/  @P3 BRA `(.L_x_15441) ;  /* 0x0000002400383947 */ /* 0x000fea0003800000 */
[----:B------:R-:W4:Y:S01]  /*2800*/  LDL R83, [R1+0x28] ;  /* 0x0000280001537983 */ /* 0x000f220000100800 */
[----:B------:R-:W-:Y:S01]  /*2810*/  BSSY B1, `(.L_x_15442) ;  /* 0x0000078000017945 */ /* 0x000fe20003800000 */
[----:B----4-:R-:W-:-:S13]  /*2820*/  LOP3.LUT P5, RZ, R83, 0x2, RZ, 0xc0, !PT ;  /* 0x0000000253ff7812 */ /* 0x010fda00078ac0ff */
[----:B------:R-:W-:Y:S05]  /*2830*/  @P5 BRA `(.L_x_15443) ;  /* 0x0000000400d45947 */ /* 0x000fea0003800000 */
[----:B-1----:R-:W4:Y:S01]  /*2840*/  LDL.64 R12, [R1+0x18] ;  /* 0x00001800010c7983 */ /* 0x002f220000100a00 */
[----:B---3--:R-:W-:Y:S01]  /*2850*/  IADD3 R10, P3, R16, R14, RZ ;  /* 0x0000000e100a7210 */ /* 0x008fe20007f7e0ff */
[----:B------:R-:W-:Y:S02]  /*2860*/  BSSY B2, `(.L_x_15444) ;  /* 0x0000071000027945 */ /* 0x000fe40003800000 */
[----:B------:R1:W3:Y:S01]  /*2870*/  LDS.128 R4, [R61+0xe000] ;  /* 0x00e000003d047984 */ /* 0x0002e20000000c00 */
[----:B--2---:R-:W-:Y:S02]  /*2880*/  IADD3.X R11, R69, R17, RZ, P3, !PT ;  /* 0x00000011450b7210 */ /* 0x004fe40001ffe4ff */
[----:B----4-:R-:W-:-:S13]  /*2890*/  ISETP.GE.AND P3, PT, R12, R67, PT ;  /* 0x000000430c00720c */ /* 0x010fda0003f66270 */
[----:B-1-3--:R-:W-:Y:S05]  /*28a0*/  @P3 BRA `(.L_x_15445) ;  /* 0x0000000400b03947 */ /* 0x00afea0003800000 */
[--C-:B------:R-:W-:Y:S02]  /*28b0*/  SHF.R.U32.HI R74, RZ, 0x10, R27.reuse ;  /* 0x00000010ff4a7819 */ /* 0x100fe4000001161b */
[----:B------:R-:W-:Y:S02]  /*28c0*/  SHF.R.U32.HI R70, RZ, 0x8, R27 ;  /* 0x00000008ff467819 */ /* 0x000fe4000001161b */
[----:B------:R-:W-:Y:S02]  /*28d0*/  LOP3.LUT R12, R27, 0xff, RZ, 0xc0, !PT ;  /* 0x000000ff1b0c7812 */ /* 0x000fe400078ec0ff */
[--C-:B------:R-:W-:Y:S02]  /*28e0*/  SHF.R.U32.HI R15, RZ, 0x8, R57.reuse ;  /* 0x00000008ff0f7819 */ /* 0x100fe40000011639 */
[----:B------:R-:W-:Y:S02]  /*28f0*/  LOP3.LUT R13, R57, 0xff, RZ, 0xc0, !PT ;  /* 0x000000ff390d7812 */ /* 0x000fe400078ec0ff */
[----:B------:R-:W-:-:S02]  /*2900*/  SHF.R.U32.HI R26, RZ, 0x18, R57 ;  /* 0x00000018ff1a7819 */ /* 0x000fc40000011639 */
[----:B------:R-:W-:Y:S02]  /*2910*/  SHF.R.U32.HI R27, RZ, 0x18, R27 ;  /* 0x00000018ff1b7819 */ /* 0x000fe4000001161b */
[----:B------:R-:W-:Y:S02]  /*2920*/  SHF.R.U32.HI R56, RZ, 0x10, R57 ;  /* 0x00000010ff387819 */ /* 0x000fe40000011639 */
[----:B------:R-:W-:Y:S01]  /*2930*/  PRMT R57, R26, 0x654, R13 ;  /* 0x000006541a397816 */ /* 0x000fe2000000000d */
[----:B------:R-:W-:Y:S01]  /*2940*/  IMAD.SHL.U32 R26, R15, 0x100, RZ ;  /* 0x000001000f1a7824 */ /* 0x000fe200078e00ff */
[----:B------:R-:W-:Y:S01]  /*2950*/  PRMT R27, R27, 0x654, R12 ;  /* 0x000006541b1b7816 */ /* 0x000fe2000000000c */
[----:B------:R-:W-:Y:S02]  /*2960*/  IMAD.SHL.U32 R12, R70, 0x100, RZ ;  /* 0x00000100460c7824 */ /* 0x000fe400078e00ff */
[----:B------:R-:W-:Y:S01]  /*2970*/  IMAD.MOV.U32 R13, RZ, RZ, R5 ;  /* 0x000000ffff0d7224 */ /* 0x000fe200078e0005 */
[----:B------:R-:W-:Y:S01]  /*2980*/  LOP3.LUT R57, R57, 0xff00, R26, 0xf8, !PT ;  /* 0x0000ff0039397812 */ /* 0x000fe200078ef81a */
[----:B------:R-:W-:Y:S01]  /*2990*/  IMAD.U32 R5, R74, 0x10000, RZ ;  /* 0x000100004a057824 */ /* 0x000fe200078e00ff */
[----:B------:R-:W-:Y:S01]  /*29a0*/  LOP3.LUT R12, R27, 0xff00, R12, 0xf8, !PT ;  /* 0x0000ff001b0c7812 */ /* 0x000fe200078ef80c */
[----:B------:R-:W-:Y:S01]  /*29b0*/  IMAD.MOV.U32 R15, RZ, RZ, R4 ;  /* 0x000000ffff0f7224 */ /* 0x000fe200078e0004 */
[----:B------:R-:W-:Y:S01]  /*29c0*/  F2FP.F16.E4M3.UNPACK_B R4, R13 ;  /* 0x0000000dff04723e */ /* 0x000fe200020006ff */
[----:B------:R-:W-:Y:S01]  /*29d0*/  IMAD.U32 R26, R56, 0x10000, RZ ;  /* 0x00010000381a7824 */ /* 0x000fe200078e00ff */
[----:B------:R-:W-:-:S02]  /*29e0*/  F2FP.F16.E4M3.UNPACK_B R27, R73.H1 ;  /* 0x00000049ff1b723e */ /* 0x000fc400030006ff */
[----:B------:R-:W-:Y:S02]  /*29f0*/  LOP3.LUT R5, R12, 0xff0000, R5, 0xf8, !PT ;  /* 0x00ff00000c057812 */ /* 0x000fe400078ef805 */
[----:B------:R-:W-:Y:S01]  /*2a00*/  LOP3.LUT R12, R57, 0xff0000, R26, 0xf8, !PT ;  /* 0x00ff0000390c7812 */ /* 0x000fe200078ef81a */
[--C-:B------:R-:W-:Y:S01]  /*2a10*/  HADD2.F32 R26, -RZ, R4.reuse.H1_H1 ;  /* 0x30000004ff1a7230 */ /* 0x100fe20000004100 */
[-C--:B------:R-:W-:Y:S01]  /*2a20*/  F2FP.F16.E4M3.UNPACK_B R57, R72.reuse.H1 ;  /* 0x00000048ff39723e */ /* 0x080fe200030006ff */
[--C-:B------:R-:W-:Y:S01]  /*2a30*/  HADD2.F32 R77, -RZ, R27.reuse.H0_H0 ;  /* 0x2000001bff4d7230 */ /* 0x100fe20000004100 */
[----:B------:R-:W-:Y:S01]  /*2a40*/  F2FP.F16.E4M3.UNPACK_B R13, R13.H1 ;  /* 0x0000000dff0d723e */ /* 0x000fe200030006ff */
[----:B------:R-:W-:Y:S01]  /*2a50*/  HADD2.F32 R4, -RZ, R4.H0_H0 ;  /* 0x20000004ff047230 */ /* 0x000fe20000004100 */
[----:B------:R-:W-:Y:S01]  /*2a60*/  F2FP.F16.E4M3.UNPACK_B R73, R73 ;  /* 0x00000049ff49723e */ /* 0x000fe200020006ff */
[----:B------:R-:W-:Y:S02]  /*2a70*/  HADD2.F32 R70, -RZ, R27.H1_H1 ;  /* 0x3000001bff467230 */ /* 0x000fe40000004100 */
[----:B------:R-:W-:Y:S01]  /*2a80*/  FMUL.FTZ R79, R26, R77 ;  /* 0x0000004d1a4f7220 */ /* 0x000fe20000410000 */
[----:B------:R-:W-:Y:S01]  /*2a90*/  HADD2.F32 R75, -RZ, R57.H0_H0 ;  /* 0x20000039ff4b7230 */ /* 0x000fe20000004100 */
[----:B------:R-:W-:Y:S01]  /*2aa0*/  F2FP.F16.E4M3.UNPACK_B R72, R72 ;  /* 0x00000048ff48723e */ /* 0x000fe200020006ff */
[----:B------:R-:W-:-:S02]  /*2ab0*/  HADD2.F32 R56, -RZ, R13.H1_H1 ;  /* 0x3000000dff387230 */ /* 0x000fc40000004100 */
        /* <DEDUP_REMOVED lines=27> */
[----:B------:R-:W-:Y:S01]  /*2c70*/  F2FP.F16.E4M3.UNPACK_B R56, R7.H1 ;  /* 0x00000007ff38723e */ /* 0x000fe200030006ff */
[----:B------:R-:W-:Y:S01]  /*2c80*/  FFMA.FTZ R26, R27, R72, R70 ;  /* 0x000000481b1a7223 */ /* 0x000fe20000010046 */
[----:B------:R-:W-:-:S02]  /*2c90*/  F2FP.F16.E4M3.UNPACK_B R75, R12.H1 ;  /* 0x0000000cff4b723e */ /* 0x000fc400030006ff */
[----:B------:R-:W-:Y:S01]  /*2ca0*/  F2FP.SATFINITE.E4M3.F32.PACK_AB_MERGE_C R81, R74, R77, RZ ;  /* 0x0000004d4a51723e */ /* 0x000fe200048070ff */
[--C-:B------:R-:W-:Y:S01]  /*2cb0*/  HADD2.F32 R57, -RZ, R56.reuse.H0_H0 ;  /* 0x20000038ff397230 */ /* 0x100fe20000004100 */
[----:B------:R-:W-:Y:S01]  /*2cc0*/  F2FP.F16.E4M3.UNPACK_B R27, R6.H1 ;  /* 0x00000006ff1b723e */ /* 0x000fe200030006ff */
[----:B------:R-:W-:Y:S01]  /*2cd0*/  HADD2.F32 R56, -RZ, R56.H1_H1 ;  /* 0x30000038ff387230 */ /* 0x000fe20000004100 */
[-C--:B------:R-:W-:Y:S01]  /*2ce0*/  F2FP.F16.E4M3.UNPACK_B R72, R5.reuse.H1 ;  /* 0x00000005ff48723e */ /* 0x080fe200030006ff */
        /* <DEDUP_REMOVED lines=40> */
.L_x_15445:
[----:B------:R-:W-:Y:S05]  /*2f70*/  BSYNC B2 ;  /* 0x0000000000027941 */ /* 0x000fea0003800000 */
.L_x_15444:
[----:B------:R4:W-:Y:S02]  /*2f80*/  ST.E.128 desc[UR40][R10.64], R4 ;  /* 0x000000040a007985 */ /* 0x0009e4000c101d28 */
.L_x_15443:
[----:B------:R-:W-:Y:S05]  /*2f90*/  BSYNC B1 ;  /* 0x0000000000017941 */ /* 0x000fea0003800000 */
.L_x_15442:
[----:B------:R-:W-:-:S13]  /*2fa0*/  LOP3.LUT P3, RZ, R83, 0x1, RZ, 0xc0, !PT ;  /* 0x0000000153ff7812 */ /* 0x000fda000786c0ff */
[----:B------:R-:W-:Y:S05]  /*2fb0*/  @P3 BRA `(.L_x_15441) ;  /* 0x0000001c00483947 */ /* 0x000fea0003800000 */
[----:B----4-:R-:W4:Y:S04]  /*2fc0*/  LDL R7, [R1+0x30] ;  /* 0x0000300001077983 */ /* 0x010f280000100800 */
[----:B------:R-:W2:Y:S04]  /*2fd0*/  LDL R6, [R1+0x24] ;  /* 0x0000240001067983 */ /* 0x000ea80000100800 */
[----:B------:R-:W5:Y:S01]  /*2fe0*/  LDL R12, [R1+0x2c] ;  /* 0x00002c00010c7983 */ /* 0x000f620000100800 */
[----:B------:R-:W-:Y:S01]  /*2ff0*/  MOV R5, 0x20 ;  /* 0x0000002000057802 */ /* 0x000fe20000000f00 */
[----:B------:R-:W-:Y:S01]  /*3000*/  IMAD R4, R19, 0x2800, RZ ;  /* 0x0000280013047824 */ /* 0x000fe200078e02ff */
[----:B---3--:R-:W-:Y:S01]  /*3010*/  IADD3 R10, P3, R157, R14, RZ ;  /* 0x0000000e9d0a7210 */ /* 0x008fe20007f7e0ff */
[----:B------:R-:W-:Y:S01]  /*3020*/  BSSY B1, `(.L_x_15446) ;  /* 0x0000071000017945 */ /* 0x000fe20003800000 */
[----:B------:R-:W-:-:S04]  /*3030*/  SEL R5, R5, 0xffffffe0, !P1 ;  /* 0xffffffe005057807 */ /* 0x000fc80004800000 */
[----:B----4-:R-:W-:Y:S01]  /*3040*/  IADD3 R5, R5, R7, R4 ;  /* 0x0000000705057210 */ /* 0x010fe20007ffe004 */
[----:B--2---:R-:W-:-:S04]  /*3050*/  IMAD.X R11, R69, 0x1, R6, P3 ;  /* 0x00000001450b7824 */ /* 0x004fc800018e0606 */
[----:B------:R-:W-:Y:S01]  /*3060*/  IMAD.IADD R4, R18, 0x1, R5 ;  /* 0x0000000112047824 */ /* 0x000fe200078e0205 */
[----:B-----5:R-:W-:-:S05]  /*3070*/  ISETP.GE.AND P3, PT, R12, R67, PT ;  /* 0x000000430c00720c */ /* 0x020fca0003f66270 */
[----:B------:R-:W2:Y:S08]  /*3080*/  LDS.128 R4, [R4+0xe000] ;  /* 0x00e0000004047984 */ /* 0x000eb00000000c00 */
[----:B------:R-:W-:Y:S05]  /*3090*/  @P3 BRA `(.L_x_15447) ;  /* 0x0000000400a43947 */ /* 0x000fea0003800000 */
[--C-:B------:R-:W-:Y:S02]  /*30a0*/  SHF.R.U32.HI R12, RZ, 0x8, R9.reuse ;  /* 0x00000008ff0c7819 */ /* 0x100fe40000011609 */
[----:B------:R-:W-:Y:S02]  /*30b0*/  SHF.R.U32.HI R27, RZ, 0x18, R9 ;  /* 0x00000018ff1b7819 */ /* 0x000fe40000011609 */
[----:B------:R-:W-:Y:S01]  /*30c0*/  LOP3.LUT R8, R9, 0xff, RZ, 0xc0, !PT ;  /* 0x000000ff09087812 */ /* 0x000fe200078ec0ff */
[----:B------:R-:W-:Y:S01]  /*30d0*/  IMAD.SHL.U32 R12, R12, 0x100, RZ ;  /* 0x000001000c0c7824 */ /* 0x000fe200078e00ff */
[----:B------:R-:W-:Y:S02]  /*30e0*/  SHF.R.U32.HI R14, RZ, 0x8, R25 ;  /* 0x00000008ff0e7819 */ /* 0x000fe40000011619 */
[----:B------:R-:W-:Y:S02]  /*30f0*/  SHF.R.U32.HI R24, RZ, 0x10, R9 ;  /* 0x00000010ff187819 */ /* 0x000fe40000011609 */
[----:B------:R-:W-:Y:S01]  /*3100*/  PRMT R9, R27, 0x654, R8 ;  /* 0x000006541b097816 */ /* 0x000fe20000000008 */
[----:B------:R-:W-:Y:S01]  /*3110*/  IMAD.SHL.U32 R14, R14, 0x100, RZ ;  /* 0x000001000e0e7824 */ /* 0x000fe200078e00ff */
[----:B-1----:R-:W-:Y:S01]  /*3120*/  LOP3.LUT R13, R25, 0xff0000ff, RZ, 0xc0, !PT ;  /* 0xff0000ff190d7812 */ /* 0x002fe200078ec0ff */
[----:B--2---:R-:W-:Y:S01]  /*3130*/  IMAD.MOV.U32 R8, RZ, RZ, R4 ;  /* 0x000000ffff087224 */ /* 0x004fe200078e0004 */
[----:B------:R-:W-:-:S02]  /*3140*/  SHF.R.U32.HI R15, RZ, 0x10, R25 ;  /* 0x00000010ff0f7819 */ /* 0x000fc40000011619 */
[----:B------:R-:W-:Y:S01]  /*3150*/  LOP3.LUT R9, R9, 0xff00, R12, 0xf8, !PT ;  /* 0x0000ff0009097812 */ /* 0x000fe200078ef80c */
[----:B------:R-:W-:Y:S01]  /*3160*/  IMAD.U32 R12, R24, 0x10000, RZ ;  /* 0x00010000180c7824 */ /* 0x000fe200078e00ff */
[----:B------:R-:W-:Y:S02]  /*3170*/  LOP3.LUT R14, R13, 0xff00, R14, 0xf8, !PT ;  /* 0x0000ff000d0e7812 */ /* 0x000fe400078ef80e */
[----:B------:R-:W-:Y:S02]  /*3180*/  SHF.L.U32 R15, R15, 0x10, RZ ;  /* 0x000000100f0f7819 */ /* 0x000fe400000006ff */
[----:B------:R-:W-:Y:S02]  /*3190*/  F2FP.F16.E4M3.UNPACK_B R4, R5 ;  /* 0x00000005ff04723e */ /* 0x000fe400020006ff */
        /* <DEDUP_REMOVED lines=8> */
[----:B------:R-:W-:-:S02]  /*3220*/  HADD2.F32 R26, -RZ, R13.H1_H1 ;  /* 0x3000000dff1a7230 */ /* 0x000fc40000004100 */
[CC--:B------:R-:W-:Y:S01]  /*3230*/  FMUL.FTZ R57, R9.reuse, R25.reuse ;  /* 0x0000001909397220 */ /* 0x0c0fe20000410000 */
[--C-:B------:R-:W-:Y:S02]  /*3240*/  HADD2.F32 R15, -RZ, R14.reuse.H0_H0 ;  /* 0x2000000eff0f7230 */ /* 0x100fe40000004100 */
        /* <DEDUP_REMOVED lines=9> */
[----:B------:R-:W-:Y:S01]  /*32e0*/  F2FP.F16.E4M3.UNPACK_B R8, R8 ;  /* 0x00000008ff08723e */ /* 0x000fe200020006ff */
[----:B------:R-:W-:Y:S01]  /*32f0*/  FFMA.FTZ R4, R4, R15, -R57 ;  /* 0x0000000f04047223 */ /* 0x000fe20000010839 */
        /* <DEDUP_REMOVED lines=54> */
[----:B------:R-:W-:-:S02]  /*3660*/  HADD2.F32 R25, -RZ, R25.H0_H0 ;  /* 0x20000019ff197230 */ /* 0x000fc40000004100 */
[----:B------:R-:W-:Y:S02]  /*3670*/  HADD2.F32 R14, -RZ, R14.H0_H0 ;  /* 0x2000000eff0e7230 */ /* 0x000fe40000004100 */
        /* <DEDUP_REMOVED lines=11> */
.L_x_15447:
[----:B------:R-:W-:Y:S05]  /*3730*/  BSYNC B1 ;  /* 0x0000000000017941 */ /* 0x000fea0003800000 */
.L_x_15446:
[----:B--2---:R2:W-:Y:S01]  /*3740*/  ST.E.128 desc[UR40][R10.64], R4 ;  /* 0x000000040a007985 */ /* 0x0045e2000c101d28 */
[----:B------:R-:W-:Y:S05]  /*3750*/  BRA `(.L_x_15441) ;  /* 0x0000001400607947 */ /* 0x000fea0003800000 */
.L_x_15434:
[----:B------:R-:W0:Y:S01]  /*3760*/  S2R R7, SR_TID.X ;  /* 0x0000000000077919 */ /* 0x000e220000002100 */
[----:B------:R-:W-:Y:S01]  /*3770*/  IMAD R64, R32, -0xa0, R29 ;  /* 0xffffff6020407824 */ /* 0x000fe200078e021d */
[----:B------:R-:W-:Y:S02]  /*3780*/  CS2R R26, SRZ ;  /* 0x00000000001a7805 */ /* 0x000fe4000001ff00 */
[----:B------:R-:W-:Y:S02]  /*3790*/  CS2R R24, SRZ ;  /* 0x0000000000187805 */ /* 0x000fe4000001ff00 */
[----:B------:R-:W-:Y:S01]  /*37a0*/  VIMNMX R64, R64, 0xa0, PT ;  /* 0x000000a040407848 */ /* 0x000fe20003fe0100 */
[----:B0-----:R-:W-:-:S05]  /*37b0*/  VIADD R7, R7, 0xffffff80 ;  /* 0xffffff8007077836 */ /* 0x001fca0000000000 */
[----:B------:R-:W-:-:S04]  /*37c0*/  LEA.HI R7, R7, R7, RZ, 0x1 ;  /* 0x0000000707077211 */ /* 0x000fc800078f08ff */
[----:B------:R-:W-:-:S04]  /*37d0*/  SHF.R.S32.HI R7, RZ, 0x1, R7 ;  /* 0x00000001ff077819 */ /* 0x000fc80000011407 */
[----:B------:R-:W-:-:S04]  /*37e0*/  ISETP.GE.AND P3, PT, R7, R64, PT ;  /* 0x000000400700720c */ /* 0x000fc80003f66270 */
[----:B------:R-:W-:-:S13]  /*37f0*/  ISETP.GE.OR P4, PT, R16, R67, P3 ;  /* 0x000000431000720c */ /* 0x000fda0001f86670 */
[----:B------:R-:W0:Y:S01]  /*3800*/  @!P4 LDC.64 R8, c[0x0][0x3e8] ;  /* 0x0000fa00ff08cb82 */ /* 0x000e220000000a00 */
[----:B------:R-:W-:-:S07]  /*3810*/  @!P4 IMAD.MOV.U32 R5, RZ, RZ, R52 ;  /* 0x000000ffff05c224 */ /* 0x000fce00078e0034 */
[----:B------:R-:W1:Y:S01]  /*3820*/  @!P4 LDC.64 R10, c[0x0][0x400] ;  /* 0x00010000ff0acb82 */ /* 0x000e620000000a00 */
[----:B0-----:R-:W-:Y:S01]  /*3830*/  @!P4 IADD3 R8, P5, P6, R34, R8, R4 ;  /* 0x000000082208c210 */ /* 0x001fe20007ebe004 */
[----:B------:R-:W-:-:S03]  /*3840*/  @!P4 IMAD.MOV.U32 R4, RZ, RZ, R40 ;  /* 0x000000ffff04c224 */ /* 0x000fc600078e0028 */
[----:B------:R-:W-:Y:S01]  /*3850*/  @!P4 IADD3.X R9, R50, R9, R6, P5, P6 ;  /* 0x000000093209c210 */ /* 0x000fe20002fec406 */
[----:B------:R-:W-:Y:S02]  /*3860*/  @!P4 IMAD R6, R48, R32, RZ ;  /* 0x000000203006c224 */ /* 0x000fe400078e02ff */
[----:B------:R-:W-:-:S04]  /*3870*/  @!P4 IMAD.WIDE.U32 R4, R32, R42, R4 ;  /* 0x0000002a2004c225 */ /* 0x000fc800078e0004 */
[----:B------:R-:W-:Y:S01]  /*3880*/  @!P4 IMAD R6, R15, R42, R6 ;  /* 0x0000002a0f06c224 */ /* 0x000fe200078e0206 */
[----:B-1----:R-:W-:-:S04]  /*3890*/  @!P4 IADD3 R10, P5, R4, R10, RZ ;  /* 0x0000000a040ac210 */ /* 0x002fc80007fbe0ff */
[----:B------:R-:W-:Y:S02]  /*38a0*/  @!P4 IADD3.X R11, R11, R6, R5, P5, !PT ;  /* 0x000000060b0bc210 */ /* 0x000fe40002ffe405 */
[----:B------:R-:W-:Y:S02]  /*38b0*/  CS2R R4, SRZ ;  /* 0x0000000000047805 */ /* 0x000fe4000001ff00 */
[----:B------:R-:W-:Y:S01]  /*38c0*/  CS2R R6, SRZ ;  /* 0x0000000000067805 */ /* 0x000fe2000001ff00 */
[----:B------:R-:W2:Y:S05]  /*38d0*/  @!P4 LDG.E.128 R24, desc[UR40][R10.64] ;  /* 0x000000280a18c981 */ /* 0x000eaa000c1e1d00 */
[----:B------:R-:W3:Y:S01]  /*38e0*/  @!P4 LDG.E.128 R4, desc[UR40][R8.64] ;  /* 0x000000280804c981 */ /* 0x000ee2000c1e1d00 */
[----:B------:R-:W-:-:S02]  /*38f0*/  ISETP.NE.AND P4, PT, R156, 0x3, PT ;  /* 0x000000039c00780c */ /* 0x000fc40003f85270 */
[----:B------:R-:W-:Y:S01]  /*3900*/  ISETP.GE.AND P5, PT, R16, R67, PT ;  /* 0x000000431000720c */ /* 0x000fe20003fa6270 */
[----:B--2---:R-:W-:Y:S01]  /*3910*/  IMAD.MOV.U32 R69, RZ, RZ, R26 ;  /* 0x000000ffff457224 */ /* 0x004fe200078e001a */
[----:B------:R-:W-:Y:S01]  /*3920*/  MOV R74, R24 ;  /* 0x00000018004a7202 */ /* 0x000fe20000000f00 */
[----:B---3--:R-:W-:Y:S02]  /*3930*/  IMAD.MOV.U32 R72, RZ, RZ, R4 ;  /* 0x000000ffff487224 */ /* 0x008fe400078e0004 */
[----:B------:R-:W-:-:S06]  /*3940*/  IMAD.MOV.U32 R71, RZ, RZ, R6 ;  /* 0x000000ffff477224 */ /* 0x000fcc00078e0006 */
[----:B------:R-:W-:Y:S05]  /*3950*/  @!P4 BRA `(.L_x_15448) ;  /* 0x000000000004c947 */ /* 0x000fea0003800000 */
[----:B------:R-:W-:Y:S01]  /*3960*/  BPT.TRAP 0x1 ;  /* 0x000000040000795c */ /* 0x000fe20000300000 */
.L_x_15448:
[----:B------:R-:W2:Y:S01]  /*3970*/  LDL R8, [R1+0x10] ;  /* 0x0000100001087983 */ /* 0x000ea20000100800 */
[----:B------:R-:W-:Y:S01]  /*3980*/  IMAD R65, R19, 0x8, R18 ;  /* 0x0000000813417824 */ /* 0x000fe200078e0212 */
[----:B------:R-:W-:Y:S01]  /*3990*/  BSSY B1, `(.L_x_15449) ;  /* 0x0000004000017945 */ /* 0x000fe20003800000 */
[----:B--2---:R-:W-:-:S04]  /*39a0*/  SHF.L.U32 R66, R8, 0x1f, RZ ;  /* 0x0000001f08427819 */ /* 0x004fc800000006ff */
[----:B------:R-:W0:Y:S02]  /*39b0*/  SYNCS.PHASECHK.TRANS64.TRYWAIT P6, [R65+URZ+0x13290], R66 ;  /* 0x01329042410075a7 */ /* 0x000e2400080c017f */
[----:B0-----:R-:W-:Y:S05]  /*39c0*/  @!P6 BRA `(.L_x_15450) ;  /* 0x0000018c00f0e947 */ /* 0x001fea0003800000 */
.L_x_15680:
[----:B------:R-:W-:Y:S05]  /*39d0*/  BSYNC B1 ;  /* 0x0000000000017941 */ /* 0x000fea0003800000 */
.L_x_15449:
[----:B------:R-:W-:-:S03]  /*39e0*/  UMOV UR4, 0xffffffff ;  /* 0xffffffff00047882 */ /* 0x000fc60000000000 */
[----:B------:R-:W-:Y:S05]  /*39f0*/  BRA.DIV UR4, `(.L_x_15451) ;  /* 0x0000018e04f87947 */ /* 0x000fea000b800000 */
[----:B------:R1:W2:Y:S04]  /*3a00*/  SHFL.IDX PT, R68, R13, RZ, 0x1e1f ;  /* 0x001e1fff0d447589 */ /* 0x0002a800000e0000 */
[----:B------:R-:W3:Y:S02]  /*3a10*/  SHFL.IDX PT, R70, R70, RZ, 0x1e1f ;  /* 0x001e1fff46467589 */ /* 0x000ee400000e0000 */
.L_x_15684:
[----:B------:R-:W4:Y:S02]  /*3a20*/  LDC R67, c[0x0][0x2f4] ;  /* 0x0000bd00ff437b82 */ /* 0x000f240000000800 */
[----:B----4-:R-:W-:-:S13]  /*3a30*/  ISETP.GE.OR P3, PT, R16, R67, P3 ;  /* 0x000000431000720c */ /* 0x010fda0001f66670 */
[----:B------:R-:W-:Y:S05]  /*3a40*/  @P3 BRA `(.L_x_15441) ;  /* 0x0000001000a43947 */ /* 0x000fea0003800000 */
[----:B------:R-:W4:Y:S04]  /*3a50*/  LDL R12, [R1+0x3c] ;  /* 0x00003c00010c7983 */ /* 0x000f280000100800 */
[----:B------:R-:W5:Y:S04]  /*3a60*/  LDL R11, [R1+0x40] ;  /* 0x00004000010b7983 */ /* 0x000f680000100800 */
[----:B------:R-:W5:Y:S01]  /*3a70*/  LDL R10, [R1+0x44] ;  /* 0x00004400010a7983 */ /* 0x000f620000100800 */
[----:B------:R-:W-:Y:S01]  /*3a80*/  IMAD.IADD R9, R67, 0x1, -R46 ;  /* 0x0000000143097824 */ /* 0x000fe200078e0a2e */
[----:B---3--:R-:W-:Y:S01]  /*3a90*/  IADD3 R56, P3, R53, R70, RZ ;  /* 0x0000004635387210 */ /* 0x008fe20007f7e0ff */
[----:B------:R-:W-:Y:S03]  /*3aa0*/  BSSY B1, `(.L_x_15452) ;  /* 0x00000e6000017945 */ /* 0x000fe60003800000 */
[----:B------:R-:W-:-:S02]  /*3ab0*/  SEL R9, R46, R9, !P0 ;  /* 0x000000092e097207 */ /* 0x000fc40004000000 */
[----:B--2---:R-:W-:Y:S02]  /*3ac0*/  LEA.HI.X.SX32 R57, R53, R68, 0x1, P3 ;  /* 0x0000004435397211 */ /* 0x004fe400018f0eff */
[----:B------:R-:W-:-:S04]  /*3ad0*/  SHF.R.S32.HI R8, RZ, 0x1f, R9 ;  /* 0x0000001fff087819 */ /* 0x000fc80000011409 */
[----:B------:R-:W-:Y:S01]  /*3ae0*/  LEA.HI R8, R8, R9, RZ, 0x5 ;  /* 0x0000000908087211 */ /* 0x000fe200078f28ff */
[----:B------:R-:W-:-:S03]  /*3af0*/  IMAD R9, R19, 0x2800, R55 ;  /* 0x0000280013097824 */ /* 0x000fc600078e0237 */
[----:B------:R-:W-:Y:S01]  /*3b00*/  SHF.R.S32.HI R8, RZ, 0x5, R8 ;  /* 0x00000005ff087819 */ /* 0x000fe20000011408 */
[----:B------:R-:W-:-:S03]  /*3b10*/  IMAD.IADD R9, R18, 0x1, R9 ;  /* 0x0000000112097824 */ /* 0x000fc600078e0209 */
[----:B------:R-:W-:-:S05]  /*3b20*/  LEA.HI.SX32 R8, R3, R8, 0x1c ;  /* 0x0000000803087211 */ /* 0x000fca00078fe2ff */
[----:B------:R-:W-:-:S05]  /*3b30*/  IMAD.SHL.U32 R73, R8, 0x10, RZ ;  /* 0x0000001008497824 */ /* 0x000fca00078e00ff */
[----:B----4-:R-:W-:-:S04]  /*3b40*/  LOP3.LUT R8, R12, 0x30, R73, 0xf8, !PT ;  /* 0x000000300c087812 */ /* 0x010fc800078ef849 */
[----:B-----5:R-:W-:-:S05]  /*3b50*/  LOP3.LUT R8, R8, R11, RZ, 0x3c, !PT ;  /* 0x0000000b08087212 */ /* 0x020fca00078e3cff */
[----:B------:R-:W-:-:S04]  /*3b60*/  IMAD.IADD R8, R10, 0x1, R8 ;  /* 0x000000010a087824 */ /* 0x000fc800078e0208 */
[----:B------:R-:W-:-:S04]  /*3b70*/  IMAD R11, R19, 0x2800, R8 ;  /* 0x00002800130b7824 */ /* 0x000fc800078e0208 */
[----:B------:R-:W-:Y:S02]  /*3b80*/  IMAD.IADD R12, R18, 0x1, R11 ;  /* 0x00000001120c7824 */ /* 0x000fe400078e020b */
[----:B------:R-:W2:Y:S04]  /*3b90*/  LDS.128 R8, [R9+0xe000] ;  /* 0x00e0000009087984 */ /* 0x000ea80000000c00 */
[----:B-1----:R-:W1:Y:S01]  /*3ba0*/  LDS.128 R12, [R12+0xe000] ;  /* 0x00e000000c0c7984 */ /* 0x002e620000000c00 */
[----:B------:R-:W-:Y:S05]  /*3bb0*/  @P5 BRA `(.L_x_15453) ;  /* 0x0000000c00505947 */ /* 0x000fea0003800000 */
[--C-:B------:R-:W-:Y:S02]  /*3bc0*/  SHF.R.U32.HI R84, RZ, 0x8, R5.reuse ;  /* 0x00000008ff547819 */ /* 0x100fe40000011605 */
[----:B------:R-:W-:Y:S02]  /*3bd0*/  SHF.R.U32.HI R85, RZ, 0x18, R5 ;  /* 0x00000018ff557819 */ /* 0x000fe40000011605 */
[----:B------:R-:W-:Y:S02]  /*3be0*/  LOP3.LUT R4, R5, 0xff, RZ, 0xc0, !PT ;  /* 0x000000ff05047812 */ /* 0x000fe400078ec0ff */
[----:B------:R-:W-:Y:S02]  /*3bf0*/  SHF.R.U32.HI R76, RZ, 0x8, R25 ;  /* 0x00000008ff4c7819 */ /* 0x000fe40000011619 */
[----:B------:R-:W-:Y:S02]  /*3c00*/  SHF.R.U32.HI R75, RZ, 0x8, R27 ;  /* 0x00000008ff4b7819 */ /* 0x000fe4000001161b */
[----:B------:R-:W-:Y:S01]  /*3c10*/  SHF.R.U32.HI R82, RZ, 0x10, R5 ;  /* 0x00000010ff527819 */ /* 0x000fe20000011605 */
[----:B------:R-:W-:Y:S01]  /*3c20*/  IMAD.SHL.U32 R5, R84, 0x100, RZ ;  /* 0x0000010054057824 */ /* 0x000fe200078e00ff */
[----:B------:R-:W-:Y:S01]  /*3c30*/  SHF.R.U32.HI R83, RZ, 0x18, R7 ;  /* 0x00000018ff537819 */ /* 0x000fe20000011607 */
[----:B------:R-:W-:Y:S01]  /*3c40*/  IMAD.SHL.U32 R75, R75, 0x100, RZ ;  /* 0x000001004b4b7824 */ /* 0x000fe200078e00ff */
[----:B------:R-:W-:-:S02]  /*3c50*/  LOP3.LUT R6, R7, 0xff, RZ, 0xc0, !PT ;  /* 0x000000ff07067812 */ /* 0x000fc400078ec0ff */
[--C-:B------:R-:W-:Y:S02]  /*3c60*/  SHF.R.U32.HI R79, RZ, 0x8, R7.reuse ;  /* 0x00000008ff4f7819 */ /* 0x100fe40000011607 */
[----:B------:R-:W-:Y:S02]  /*3c70*/  SHF.R.U32.HI R81, RZ, 0x10, R7 ;  /* 0x00000010ff517819 */ /* 0x000fe40000011607 */
[----:B------:R-:W-:Y:S02]  /*3c80*/  SHF.R.U32.HI R78, RZ, 0x18, R25 ;  /* 0x00000018ff4e7819 */ /* 0x000fe40000011619 */
[----:B------:R-:W-:Y:S02]  /*3c90*/  LOP3.LUT R7, R25, 0xff, RZ, 0xc0, !PT ;  /* 0x000000ff19077812 */ /* 0x000fe400078ec0ff */
[----:B------:R-:W-:Y:S02]  /*3ca0*/  PRMT R4, R85, 0x654, R4 ;  /* 0x0000065455047816 */ /* 0x000fe40000000004 */
[----:B------:R-:W-:-:S02]  /*3cb0*/  LOP3.LUT R26, R27, 0xff0000ff, RZ, 0xc0, !PT ;  /* 0xff0000ff1b1a7812 */ /* 0x000fc400078ec0ff */
[----:B------:R-:W-:Y:S01]  /*3cc0*/  SHF.R.U32.HI R80, RZ, 0x10, R27 ;  /* 0x00000010ff507819 */ /* 0x000fe2000001161b */
[----:B------:R-:W-:Y:S01]  /*3cd0*/  IMAD.SHL.U32 R27, R76, 0x100, RZ ;  /* 0x000001004c1b7824 */ /* 0x000fe200078e00ff */
[----:B------:R-:W-:Y:S01]  /*3ce0*/  SHF.R.U32.HI R77, RZ, 0x10, R25 ;  /* 0x00000010ff4d7819 */ /* 0x000fe20000011619 */
[----:B-1----:R-:W-:Y:S01]  /*3cf0*/  IMAD.MOV.U32 R25, RZ, RZ, R12 ;  /* 0x000000ffff197224 */ /* 0x002fe200078e000c */
[----:B--2---:R-:W-:Y:S01]  /*3d00*/  MOV R24, R8 ;  /* 0x0000000800187202 */ /* 0x004fe20000000f00 */
[----:B------:R-:W-:Y:S01]  /*3d10*/  IMAD.U32 R80, R80, 0x10000, RZ ;  /* 0x0001000050507824 */ /* 0x000fe200078e00ff */
[----:B------:R-:W-:Y:S01]  /*3d20*/  PRMT R8, R78, 0x654, R7 ;  /* 0x000006544e087816 */ /* 0x000fe20000000007 */
[----:B------:R-:W-:Y:S01]  /*3d30*/  IMAD.SHL.U32 R7, R79, 0x100, RZ ;  /* 0x000001004f077824 */ /* 0x000fe200078e00ff */
[----:B------:R-:W-:Y:S01]  /*3d40*/  LOP3.LUT R4, R4, 0xff00, R5, 0xf8, !PT ;  /* 0x0000ff0004047812 */ /* 0x000fe200078ef805 */
[----:B------:R-:W-:Y:S01]  /*3d50*/  IMAD.U32 R5, R82, 0x10000, RZ ;  /* 0x0001000052057824 */ /* 0x000fe200078e00ff */
[----:B------:R-:W-:-:S02]  /*3d60*/  PRMT R6, R83, 0x654, R6 ;  /* 0x0000065453067816 */ /* 0x000fc40000000006 */
[----:B------:R-:W-:Y:S02]  /*3d70*/  LOP3.LUT R78, R8, 0xff00, R27, 0xf8, !PT ;  /* 0x0000ff00084e7812 */ /* 0x000fe400078ef81b */
        /* <DEDUP_REMOVED lines=8> */
[----:B------:R-:W-:Y:S01]  /*3e00*/  SHF.L.U32 R4, R81, 0x10, RZ ;  /* 0x0000001051047819 */ /* 0x000fe200000006ff */
[--C-:B------:R-:W-:Y:S01]  /*3e10*/  HADD2.F32 R8, -RZ, R26.reuse.H0_H0 ;  /* 0x2000001aff087230 */ /* 0x100fe20000004100 */
[----:B------:R-:W-:Y:S01]  /*3e20*/  F2FP.F16.E4M3.UNPACK_B R75, R72.H1 ;  /* 0x00000048ff4b723e */ /* 0x000fe200030006ff */
[----:B------:R-:W-:Y:S01]  /*3e30*/  HADD2.F32 R26, -RZ, R26.H1_H1 ;  /* 0x3000001aff1a7230 */ /* 0x000fe20000004100 */
[----:B------:R-:W-:Y:S01]  /*3e40*/  LOP3.LUT R4, R7, 0xff0000, R4, 0xf8, !PT ;  /* 0x00ff000007047812 */ /* 0x000fe200078ef804 */
[----:B------:R-:W-:-:S02]  /*3e50*/  IMAD.U32 R7, R77, 0x10000, RZ ;  /* 0x000100004d077824 */ /* 0x000fc400078e00ff */
[-C--:B------:R-:W-:Y:S01]  /*3e60*/  FMUL.FTZ R81, R12, R5.reuse ;  /* 0x000000050c517220 */ /* 0x080fe20000410000 */
[----:B------:R-:W-:Y:S02]  /*3e70*/  HADD2.F32 R77, -RZ, R75.H0_H0 ;  /* 0x2000004bff4d7230 */ /* 0x000fe40000004100 */
[----:B------:R-:W-:Y:S01]  /*3e80*/  FMUL.FTZ R83, R8, R5 ;  /* 0x0000000508537220 */ /* 0x000fe20000410000 */
        /* <DEDUP_REMOVED lines=8> */
[----:B------:R-:W-:Y:S02]  /*3f10*/  F2FP.F16.E4M3.UNPACK_B R74, R25 ;  /* 0x00000019ff4a723e */ /* 0x000fe400020006ff */
[----:B------:R-:W-:Y:S01]  /*3f20*/  F2FP.F16.E4M3.UNPACK_B R72, R24 ;  /* 0x00000018ff48723e */ /* 0x000fe200020006ff */
[-C--:B------:R-:W-:Y:S01]  /*3f30*/  FMUL.FTZ R25, R27, R75.reuse ;  /* 0x0000004b1b197220 */ /* 0x080fe20000410000 */
[----:B------:R-:W-:Y:S01]  /*3f40*/  LOP3.LUT R5, R79, 0xff0000, R80, 0xf8, !PT ;  /* 0x00ff00004f057812 */ /* 0x000fe200078ef850 */
[C---:B------:R-:W-:Y:S01]  /*3f50*/  FMUL.FTZ R80, R26.reuse, R75 ;  /* 0x0000004b1a507220 */ /* 0x040fe20000410000 */
[----:B------:R-:W-:Y:S02]  /*3f60*/  HADD2.F32 R79, -RZ, R78.H0_H0 ;  /* 0x2000004eff4f7230 */ /* 0x000fe40000004100 */
[-C--:B------:R-:W-:Y:S01]  /*3f70*/  FFMA.FTZ R25, R26, R77.reuse, -R25 ;  /* 0x0000004d1a197223 */ /* 0x080fe20000010819 */
[----:B------:R-:W-:Y:S02]  /*3f80*/  HADD2.F32 R75, -RZ, R74.H0_H0 ;  /* 0x2000004aff4b7230 */ /* 0x000fe40000004100 */
[----:B------:R-:W-:Y:S01]  /*3f90*/  FFMA.FTZ R27, R27, R77, R80 ;  /* 0x0000004d1b1b7223 */ /* 0x000fe20000010050 */
[----:B------:R-:W-:-:S02]  /*3fa0*/  HADD2.F32 R24, -RZ, R72.H0_H0 ;  /* 0x20000048ff187230 */ /* 0x000fc40000004100 */
[----:B------:R-:W-:Y:S02]  /*3fb0*/  HADD2.F32 R26, -RZ, R76.H0_H0 ;  /* 0x2000004cff1a7230 */ /* 0x000fe40000004100 */
        /* <DEDUP_REMOVED lines=15> */
[-C--:B------:R-:W-:Y:S01]  /*40b0*/  F2FP.F16.E4M3.UNPACK_B R72, R10.reuse.H1 ;  /* 0x0000000aff48723e */ /* 0x080fe200030006ff */
[----:B------:R-:W-:Y:S02]  /*40c0*/  HADD2.F32 R78, -RZ, R76.H0_H0 ;  /* 0x2000004cff4e7230 */ /* 0x000fe40000004100 */
[----:B------:R-:W-:Y:S01]  /*40d0*/  FFMA.FTZ R77, R74, R77, R81 ;  /* 0x0000004d4a4d7223 */ /* 0x000fe20000010051 */
[----:B------:R-:W-:Y:S01]  /*40e0*/  HADD2.F32 R81, -RZ, R79.H0_H0 ;  /* 0x2000004fff517230 */ /* 0x000fe20000004100 */
[----:B------:R-:W-:Y:S01]  /*40f0*/  F2FP.F16.E4M3.UNPACK_B R10, R10 ;  /* 0x0000000aff0a723e */ /* 0x000fe200020006ff */
[----:B------:R-:W-:-:S02]  /*4100*/  HADD2.F32 R74, -RZ, R72.H0_H0 ;  /* 0x20000048ff4a7230 */ /* 0x000fc40000004100 */
[-C--:B------:R-:W-:Y:S01]  /*4110*/  FMUL.FTZ R87, R78, R83.reuse ;  /* 0x000000534e577220 */ /* 0x080fe20000410000 */
[----:B------:R-:W-:Y:S01]  /*4120*/  HADD2.F32 R85, -RZ, R80.H1_H1 ;  /* 0x30000050ff557230 */ /* 0x000fe20000004100 */
[----:B------:R-:W-:Y:S01]  /*4130*/  F2FP.SATFINITE.E4M3.F32.PACK_AB_MERGE_C R8, R25, R8, RZ ;  /* 0x000000081908723e */ /* 0x000fe200048070ff */
[----:B------:R-:W-:Y:S02]  /*4140*/  HADD2.F32 R76, -RZ, R76.H1_H1 ;  /* 0x3000004cff4c7230 */ /* 0x000fe40000004100 */
[C---:B------:R-:W-:Y:S01]  /*4150*/  FMUL.FTZ R83, R74.reuse, R83 ;  /* 0x000000534a537220 */ /* 0x040fe20000410000 */
[----:B------:R-:W-:Y:S02]  /*4160*/  HADD2.F32 R72, -RZ, R72.H1_H1 ;  /* 0x30000048ff487230 */ /* 0x000fe40000004100 */
[----:B------:R-:W-:Y:S01]  /*4170*/  FFMA.FTZ R87, R74, R81, -R87 ;  /* 0x000000514a577223 */ /* 0x000fe20000010857 */
[----:B------:R-:W-:Y:S02]  /*4180*/  HADD2.F32 R79, -RZ, R79.H1_H1 ;  /* 0x3000004fff4f7230 */ /* 0x000fe40000004100 */
[----:B------:R-:W-:Y:S01]  /*4190*/  FMUL.FTZ R89, R76, R85 ;  /* 0x000000554c597220 */ /* 0x000fe20000410000 */
[----:B------:R-:W-:Y:S01]  /*41a0*/  F2FP.F16.E4M3.UNPACK_B R74, R69 ;  /* 0x00000045ff4a723e */ /* 0x000fe200020006ff */
[C---:B------:R-:W-:Y:S01]  /*41b0*/  FMUL.FTZ R85, R72.reuse, R85 ;  /* 0x0000005548557220 */ /* 0x040fe20000410000 */
[----:B------:R-:W-:Y:S01]  /*41c0*/  F2FP.F16.E4M3.UNPACK_B R69, R14 ;  /* 0x0000000eff45723e */ /* 0x000fe200020006ff */
[----:B------:R-:W-:Y:S01]  /*41d0*/  FFMA.FTZ R80, R72, R79, -R89 ;  /* 0x0000004f48507223 */ /* 0x000fe20000010859 */
[----:B------:R-:W-:Y:S01]  /*41e0*/  F2FP.F16.E4M3.UNPACK_B R72, R71 ;  /* 0x00000047ff48723e */ /* 0x000fe200020006ff */
[----:B------:R-:W-:Y:S01]  /*41f0*/  FFMA.FTZ R82, R76, R79, R85 ;  /* 0x0000004f4c527223 */ /* 0x000fe20000010055 */
[----:B------:R-:W-:Y:S01]  /*4200*/  FFMA.FTZ R83, R78, R81, R83 ;  /* 0x000000514e537223 */ /* 0x000fe20000010053 */
[--C-:B------:R-:W-:Y:S01]  /*4210*/  HADD2.F32 R76, -RZ, R74.reuse.H0_H0 ;  /* 0x2000004aff4c7230 */ /* 0x100fe20000004100 */
[----:B------:R-:W-:Y:S01]  /*4220*/  F2FP.SATFINITE.E4M3.F32.PACK_AB_MERGE_C R12, R27, R12, RZ ;  /* 0x0000000c1b0c723e */ /* 0x000fe200048070ff */
[----:B------:R-:W-:Y:S01]  /*4230*/  HADD2.F32 R71, -RZ, R69.H0_H0 ;  /* 0x20000045ff477230 */ /* 0x000fe20000004100 */
[----:B------:R-:W-:Y:S01]  /*4240*/  F2FP.SATFINITE.E4M3.F32.PACK_AB_MERGE_C R8, R75, R24, R8 ;  /* 0x000000184b08723e */ /* 0x000fe20004807008 */
[----:B------:R-:W-:Y:S01]  /*4250*/  HADD2.F32 R78, -RZ, R74.H1_H1 ;  /* 0x3000004aff4e7230 */ /* 0x000fe20000004100 */
[----:B------:R-:W-:Y:S01]  /*4260*/  F2FP.F16.E4M3.UNPACK_B R27, R13 ;  /* 0x0000000dff1b723e */ /* 0x000fe200020006ff */
        /* <DEDUP_REMOVED lines=13> */
[-C--:B------:R-:W-:Y:S01]  /*4340*/  FFMA.FTZ R10, R10, R72.reuse, -R81 ;  /* 0x000000480a0a7223 */ /* 0x080fe20000010851 */
        /* <DEDUP_REMOVED lines=18> */
[C---:B------:R-:W-:Y:S01]  /*4470*/  FMUL.FTZ R69, R71.reuse, R75 ;  /* 0x0000004b47457220 */ /* 0x040fe20000410000 */
[----:B------:R-:W-:Y:S01]  /*4480*/  F2FP.F16.E4M3.UNPACK_B R74, R7.H1 ;  /* 0x00000007ff4a723e */ /* 0x000fe200030006ff */
[C---:B------:R-:W-:Y:S01]  /*4490*/  FMUL.FTZ R76, R26.reuse, R75 ;  /* 0x0000004b1a4c7220 */ /* 0x040fe20000410000 */
[----:B------:R-:W-:Y:S01]  /*44a0*/  F2FP.F16.E4M3.UNPACK_B R27, R9.H1 ;  /* 0x00000009ff1b723e */ /* 0x000fe200030006ff */
[----:B------:R-:W-:Y:S01]  /*44b0*/  FFMA.FTZ R9, R26, R72, -R69 ;  /* 0x000000481a097223 */ /* 0x000fe20000010845 */
[----:B------:R-:W-:Y:S01]  /*44c0*/  F2FP.F16.E4M3.UNPACK_B R6, R6.H1 ;  /* 0x00000006ff06723e */ /* 0x000fe200030006ff */
[----:B------:R-:W-:Y:S01]  /*44d0*/  FFMA.FTZ R26, R71, R72, R76 ;  /* 0x00000048471a7223 */ /* 0x000fe2000001004c */
[----:B------:R-:W-:Y:S01]  /*44e0*/  F2FP.SATFINITE.E4M3.F32.PACK_AB_MERGE_C R80, R80, R87, RZ ;  /* 0x000000575050723e */ /* 0x000fe200048070ff */
        /* <DEDUP_REMOVED lines=9> */
[--C-:B------:R-:W-:Y:S01]  /*4580*/  HADD2.F32 R72, -RZ, R6.reuse.H0_H0 ;  /* 0x20000006ff487230 */ /* 0x100fe20000004100 */
[----:B------:R-:W-:Y:S01]  /*4590*/  F2FP.F16.E4M3.UNPACK_B R13, R11 ;  /* 0x0000000bff0d723e */ /* 0x000fe200020006ff */
[----:B------:R-:W-:Y:S02]  /*45a0*/  HADD2.F32 R27, -RZ, R27.H1_H1 ;  /* 0x3000001bff1b7230 */ /* 0x000fe40000004100 */
[----:B------:R-:W-:Y:S01]  /*45b0*/  FMUL.FTZ R82, R71, R78 ;  /* 0x0000004e47527220 */ /* 0x000fe20000410000 */
[----:B------:R-:W-:-:S02]  /*45c0*/  HADD2.F32 R74, -RZ, R6.H1_H1 ;  /* 0x30000006ff4a7230 */ /* 0x000fc40000004100 */
[-C--:B------:R-:W-:Y:S01]  /*45d0*/  FFMA.FTZ R6, R7, R72.reuse, -R80 ;  /* 0x0000004807067223 */ /* 0x080fe20000010850 */
[----:B------:R-:W-:Y:S01]  /*45e0*/  FFMA.FTZ R7, R69, R72, R76 ;  /* 0x0000004845077223 */ /* 0x000fe2000001004c */
[C---:B------:R-:W-:Y:S01]  /*45f0*/  FMUL.FTZ R78, R27.reuse, R78 ;  /* 0x0000004e1b4e7220 */ /* 0x040fe20000410000 */
[----:B------:R-:W-:Y:S01]  /*4600*/  F2FP.F16.E4M3.UNPACK_B R69, R15 ;  /* 0x0000000fff45723e */ /* 0x000fe200020006ff */
[-C--:B------:R-:W-:Y:S01]  /*4610*/  FFMA.FTZ R81, R27, R74.reuse, -R82 ;  /* 0x0000004a1b517223 */ /* 0x080fe20000010852 */
[----:B------:R-:W-:Y:S01]  /*4620*/  F2FP.F16.E4M3.UNPACK_B R11, R11.H1 ;  /* 0x0000000bff0b723e */ /* 0x000fe200030006ff */
[----:B------:R-:W-:Y:S01]  /*4630*/  FFMA.FTZ R82, R71, R74, R78 ;  /* 0x0000004a47527223 */ /* 0x000fe2000001004e */
        /* <DEDUP_REMOVED lines=8> */
[CC--:B------:R-:W-:Y:S01]  /*46c0*/  FMUL.FTZ R84, R72.reuse, R79.reuse ;  /* 0x0000004f48547220 */ /* 0x0c0fe20000410000 */
[--C-:B------:R-:W-:Y:S02]  /*46d0*/  HADD2.F32 R80, -RZ, R78.reuse.H0_H0 ;  /* 0x2000004eff507230 */ /* 0x100fe40000004100 */
[----:B------:R-:W-:Y:S01]  /*46e0*/  FMUL.FTZ R79, R15, R79 ;  /* 0x0000004f0f4f7220 */ /* 0x000fe20000410000 */
[----:B------:R-:W-:Y:S01]  /*46f0*/  HADD2.F32 R75, -RZ, R5.H0_H0 ;  /* 0x20000005ff4b7230 */ /* 0x000fe20000004100 */
[----:B------:R-:W-:Y:S01]  /*4700*/  F2FP.SATFINITE.E4M3.F32.PACK_AB_MERGE_C R6, R81, R6, RZ ;  /* 0x000000065106723e */ /* 0x000fe200048070ff */
[--C-:B------:R-:W-:Y:S02]  /*4710*/  HADD2.F32 R4, -RZ, R71.reuse.H0_H0 ;  /* 0x20000047ff047230 */ /* 0x100fe40000004100 */
[----:B------:R-:W-:Y:S01]  /*4720*/  FMUL.FTZ R83, R27, R80 ;  /* 0x000000501b537220 */ /* 0x000fe20000410000 */
[----:B------:R-:W-:Y:S02]  /*4730*/  HADD2.F32 R71, -RZ, R71.H1_H1 ;  /* 0x30000047ff477230 */ /* 0x000fe40000004100 */
[----:B------:R-:W-:Y:S01]  /*4740*/  FFMA.FTZ R79, R72, R75, R79 ;  /* 0x0000004b484f7223 */ /* 0x000fe2000001004f */
[----:B------:R-:W-:-:S02]  /*4750*/  HADD2.F32 R78, -RZ, R78.H1_H1 ;  /* 0x3000004eff4e7230 */ /* 0x000fc40000004100 */
[----:B------:R-:W-:Y:S01]  /*4760*/  FMUL.FTZ R86, R4, R80 ;  /* 0x0000005004567220 */ /* 0x000fe20000410000 */
[----:B------:R-:W-:Y:S02]  /*4770*/  HADD2.F32 R11, -RZ, R11.H1_H1 ;  /* 0x3000000bff0b7230 */ /* 0x000fe40000004100 */
[----:B------:R-:W-:Y:S01]  /*4780*/  FFMA.FTZ R84, R15, R75, -R84 ;  /* 0x0000004b0f547223 */ /* 0x000fe20000010854 */
        /* <DEDUP_REMOVED lines=10> */
[----:B------:R-:W-:Y:S02]  /*4830*/  HADD2.F32 R4, -RZ, R5.H1_H1 ;  /* 0x30000005ff047230 */ /* 0x000fe40000004100 */
[-C--:B------:R-:W-:Y:S01]  /*4840*/  FFMA.FTZ R11, R11, R74.reuse, -R80 ;  /* 0x0000004a0b0b7223 */ /* 0x080fe20000010850 */
[----:B------:R-:W-:Y:S01]  /*4850*/  FFMA.FTZ R78, R71, R74, R78 ;  /* 0x0000004a474e7223 */ /* 0x000fe2000001004e */
[C---:B------:R-:W-:Y:S01]  /*4860*/  FMUL.FTZ R72, R13.reuse, R72 ;  /* 0x000000480d487220 */ /* 0x040fe20000410000 */
[----:B------:R-:W-:Y:S01]  /*4870*/  F2FP.SATFINITE.E4M3.F32.PACK_AB_MERGE_C R7, R82, R7, RZ ;  /* 0x000000075207723e */ /* 0x000fe200048070ff */
[----:B------:R-:W-:Y:S01]  /*4880*/  FFMA.FTZ R13, R13, R4, -R76 ;  /* 0x000000040d0d7223 */ /* 0x000fe2000001084c */
[----:B------:R-:W-:Y:S01]  /*4890*/  F2FP.SATFINITE.E4M3.F32.PACK_AB_MERGE_C R11, R11, R86, RZ ;  /* 0x000000560b0b723e */ /* 0x000fe200048070ff */
[----:B------:R-:W-:Y:S01]  /*48a0*/  FFMA.FTZ R72, R69, R4, R72 ;  /* 0x0000000445487223 */ /* 0x000fe20000010048 */
[----:B------:R-:W-:-:S02]  /*48b0*/  F2FP.SATFINITE.E4M3.F32.PACK_AB_MERGE_C R78, R78, R83, RZ ;  /* 0x000000534e4e723e */ /* 0x000fc400048070ff */
[----:B------:R-:W-:Y:S02]  /*48c0*/  F2FP.SATFINITE.E4M3.F32.PACK_AB_MERGE_C R11, R13, R84, R11 ;  /* 0x000000540d0b723e */ /* 0x000fe4000480700b */
[----:B------:R-:W-:Y:S02]  /*48d0*/  F2FP.SATFINITE.E4M3.F32.PACK_AB_MERGE_C R9, R9, R24, R6 ;  /* 0x000000180909723e */ /* 0x000fe40004807006 */
[----:B------:R-:W-:Y:S02]  /*48e0*/  F2FP.SATFINITE.E4M3.F32.PACK_AB_MERGE_C R13, R26, R25, R7 ;  /* 0x000000191a0d723e */ /* 0x000fe40004807007 */
[----:B------:R-:W-:-:S07]  /*48f0*/  F2FP.SATFINITE.E4M3.F32.PACK_AB_MERGE_C R15, R72, R79, R78 ;  /* 0x0000004f480f723e */ /* 0x000fce000480704e */
.L_x_15453:
[----:B------:R-:W-:Y:S05]  /*4900*/  BSYNC B1 ;  /* 0x0000000000017941 */ /* 0x000fea0003800000 */
.L_x_15452:
[----:B--2---:R2:W-:Y:S01]  /*4910*/  ST.E.128 desc[UR40][R56.64], R8 ;  /* 0x0000000838007985 */ /* 0x0045e2000c101d28 */
[----:B------:R-:W-:-:S13]  /*4920*/  ISETP.GE.AND P3, PT, R73, R67, PT ;  /* 0x000000434900720c */ /* 0x000fda0003f66270 */
[----:B------:R-:W-:Y:S05]  /*4930*/  @P3 BRA `(.L_x_15441) ;  /* 0x0000000000e83947 */ /* 0x000fea0003800000 */
[----:B------:R-:W-:-:S04]  /*4940*/  IADD3 R4, P3, R70, R73, RZ ;  /* 0x0000004946047210 */ /* 0x000fc80007f7e0ff */
[----:B------:R-:W-:-:S05]  /*4950*/  LEA.HI.X.SX32 R5, R73, R68, 0x1, P3 ;  /* 0x0000004449057211 */ /* 0x000fca00018f0eff */
[----:B-1----:R1:W-:Y:S01]  /*4960*/  ST.E.128 desc[UR40][R4.64], R12 ;  /* 0x0000000c04007985 */ /* 0x0023e2000c101d28 */
[----:B------:R-:W-:Y:S05]  /*4970*/  BRA `(.L_x_15441) ;  /* 0x0000000000d87947 */ /* 0x000fea0003800000 */
.L_x_15433:
[----:B------:R-:W-:-:S13]  /*4980*/  ISETP.NE.AND P4, PT, R156, 0x3, PT ;  /* 0x000000039c00780c */ /* 0x000fda0003f85270 */
[----:B------:R-:W-:Y:S05]  /*4990*/  @!P4 BRA `(.L_x_15454) ;  /* 0x000000000004c947 */ /* 0x000fea0003800000 */
[----:B------:R-:W-:Y:S01]  /*49a0*/  BPT.TRAP 0x1 ;  /* 0x000000040000795c */ /* 0x000fe20000300000 */
.L_x_15454:
[----:B------:R-:W2:Y:S01]  /*49b0*/  LDL R4, [R1+0x10] ;  /* 0x0000100001047983 */ /* 0x000ea20000100800 */
[----:B------:R-:W-:Y:S01]  /*49c0*/  IMAD R65, R19, 0x8, R18 ;  /* 0x0000000813417824 */ /* 0x000fe200078e0212 */
[----:B------:R-:W-:Y:S01]  /*49d0*/  BSSY B1, `(.L_x_15455) ;  /* 0x0000005000017945 */ /* 0x000fe20003800000 */
[----:B------:R-:W-:Y:S02]  /*49e0*/  SHF.R.S32.HI R62, RZ, 0x1f, R60 ;  /* 0x0000001fff3e7819 */ /* 0x000fe4000001143c */
[----:B--2---:R-:W-:-:S04]  /*49f0*/  SHF.L.U32 R66, R4, 0x1f, RZ ;  /* 0x0000001f04427819 */ /* 0x004fc800000006ff */
[----:B------:R-:W0:Y:S02]  /*4a00*/  SYNCS.PHASECHK.TRANS64.TRYWAIT P3, [R65+URZ+0x13290], R66 ;  /* 0x01329042410075a7 */ /* 0x000e24000806017f */
[----:B0-----:R-:W-:Y:S05]  /*4a10*/  @!P3 BRA `(.L_x_15456) ;  /* 0x000001800038b947 */ /* 0x001fea0003800000 */
.L_x_15685:
[----:B------:R-:W-:Y:S05]  /*4a20*/  BSYNC B1 ;  /* 0x0000000000017941 */ /* 0x000fea0003800000 */
.L_x_15455:
        /* <DEDUP_REMOVED lines=30> */
.L_x_15689:
[----:B------:R-:W-:Y:S05]  /*4c10*/  @!P3 BRA `(.L_x_15441) ;  /* 0x000000000030b947 */ /* 0x000fea0003800000 */
[----:B-1----:R-:W4:Y:S01]  /*4c20*/  LDL R4, [R1+0x24] ;  /* 0x0000240001047983 */ /* 0x002f220000100800 */
[----:B------:R-:W-:Y:S02]  /*4c30*/  ULDC UR4, c[0x0][0x2f4] ;  /* 0x0000bd0000047ab9 */ /* 0x000fe40000000800 */
[----:B------:R-:W-:-:S13]  /*4c40*/  ISETP.GE.AND P3, PT, R16, UR4, PT ;  /* 0x0000000410007c0c */ /* 0x000fda000bf66270 */
[----:B---3--:R-:W-:-:S04]  /*4c50*/  @!P3 IADD3 R10, P5, R16, R14, RZ ;  /* 0x0000000e100ab210 */ /* 0x008fc80007fbe0ff */
[----:B--2---:R-:W-:Y:S02]  /*4c60*/  @!P3 IADD3.X R11, R5, R17, RZ, P5, !PT ;  /* 0x00000011050bb210 */ /* 0x004fe40002ffe4ff */
[----:B------:R-:W-:-:S13]  /*4c70*/  ISETP.GE.AND P5, PT, R157, UR4, PT ;  /* 0x000000049d007c0c */ /* 0x000fda000bfa6270 */
[----:B------:R-:W-:-:S05]  /*4c80*/  @!P5 IADD3 R8, P6, R157, R14, RZ ;  /* 0x0000000e9d08d210 */ /* 0x000fca0007fde0ff */
[----:B----4-:R-:W-:Y:S02]  /*4c90*/  @!P5 IMAD.X R9, R5, 0x1, R4, P6 ;  /* 0x000000010509d824 */ /* 0x010fe400030e0604 */
[----:B------:R-:W1:Y:S04]  /*4ca0*/  @!P3 LDS.128 R4, [R61+0xe000] ;  /* 0x00e000003d04b984 */ /* 0x000e680000000c00 */
[----:B-1----:R-:W-:Y:S04]  /*4cb0*/  @!P3 ST.E.128 desc[UR40][R10.64], R4 ;  /* 0x000000040a00b985 */ /* 0x002fe8000c101d28 */
[----:B------:R-:W1:Y:S04]  /*4cc0*/  @!P5 LDS.128 R4, [R58+0xe000] ;  /* 0x00e000003a04d984 */ /* 0x000e680000000c00 */
[----:B-1----:R4:W-:Y:S02]  /*4cd0*/  @!P5 ST.E.128 desc[UR40][R8.64], R4 ;  /* 0x000000040800d985 */ /* 0x0029e4000c101d28 */
.L_x_15441:
[----:B------:R-:W-:Y:S05]  /*4ce0*/  BSYNC B0 ;  /* 0x0000000000007941 */ /* 0x000fea0003800000 */
.L_x_15432:
        /* <DEDUP_REMOVED lines=16> */
.L_x_15459:
[----:B------:R-:W-:Y:S05]  /*4df0*/  BSYNC B0 ;  /* 0x0000000000007941 */ /* 0x000fea0003800000 */
.L_x_15458:
[----:B------:R-:W1:Y:S01]  /*4e00*/  SYNCS.PHASECHK.TRANS64.TRYWAIT P4, [R65+URZ+0x132b0], R66 ;  /* 0x0132b042410075a7 */ /* 0x000e62000808017f */
[----:B------:R-:W-:Y:S04]  /*4e10*/  BSSY B0, `(.L_x_15460) ;  /* 0x0000002000007945 */ /* 0x000fe80003800000 */
[----:B-1----:R-:W-:Y:S05]  /*4e20*/  @!P4 BRA `(.L_x_15461) ;  /* 0x0000017c008cc947 */ /* 0x002fea0003800000 */
.L_x_15690:
[----:B------:R-:W-:Y:S05]  /*4e30*/  BSYNC B0 ;  /* 0x0000000000007941 */ /* 0x000fea0003800000 */
.L_x_15460:
        /* <DEDUP_REMOVED lines=22> */
[----:B------:R-:W-:Y:S02]  /*4fa0*/  IADD3.X R5, R5, UR7, R7, P4, !PT ;  /* 0x0000000705057c10 */ /* 0x000fe4000a7fe407 */
[----:B------:R-:W-:Y:S01]  /*4fb0*/  ISETP.GT.AND P4, PT, R64, R8, PT ;  /* 0x000000084000720c */ /* 0x000fe20003f84270 */
[----:B------:R-:W2:Y:S04]  /*4fc0*/  SHFL.IDX PT, R4, R4, RZ, 0x1e1f ;  /* 0x001e1fff04047589 */ /* 0x000ea800000e0000 */
[----:B------:R-:W4:Y:S08]  /*4fd0*/  SHFL.IDX PT, R5, R5, RZ, 0x1e1f ;  /* 0x001e1fff05057589 */ /* 0x000f3000000e0000 */
[----:B------:R-:W-:Y:S05]  /*4fe0*/  @!P4 BRA `(.L_x_15463) ;  /* 0x000000000030c947 */ /* 0x000fea0003800000 */
[----:B------:R-:W5:Y:S01]  /*4ff0*/  LDL R12, [R1+0x24] ;  /* 0x00002400010c7983 */ /* 0x000f620000100800 */
[----:B------:R-:W-:Y:S02]  /*5000*/  ULDC UR4, c[0x0][0x2f4] ;  /* 0x0000bd0000047ab9 */ /* 0x000fe40000000800 */
[----:B------:R-:W-:-:S13]  /*5010*/  ISETP.GE.AND P4, PT, R16, UR4, PT ;  /* 0x0000000410007c0c */ /* 0x000fda000bf86270 */
[----:B--2---:R-:W-:-:S05]  /*5020*/  @!P4 IADD3 R10, P5, R16, R4, RZ ;  /* 0x00000004100ac210 */ /* 0x004fca0007fbe0ff */
[----:B----4-:R-:W-:Y:S01]  /*5030*/  @!P4 IMAD.X R11, R5, 0x1, R17, P5 ;  /* 0x00000001050bc824 */ /* 0x010fe200028e0611 */
[----:B------:R-:W-:-:S13]  /*5040*/  ISETP.GE.AND P5, PT, R157, UR4, PT ;  /* 0x000000049d007c0c */ /* 0x000fda000bfa6270 */
[----:B------:R-:W-:-:S04]  /*5050*/  @!P5 IADD3 R8, P6, R157, R4, RZ ;  /* 0x000000049d08d210 */ /* 0x000fc80007fde0ff */
[----:B-----5:R-:W-:Y:S02]  /*5060*/  @!P5 IADD3.X R9, R5, R12, RZ, P6, !PT ;  /* 0x0000000c0509d210 */ /* 0x020fe400037fe4ff */
[----:B------:R-:W2:Y:S04]  /*5070*/  @!P4 LDS.128 R4, [R61+0x6000] ;  /* 0x006000003d04c984 */ /* 0x000ea80000000c00 */
[----:B--2---:R-:W-:Y:S04]  /*5080*/  @!P4 ST.E.128 desc[UR40][R10.64], R4 ;  /* 0x000000040a00c985 */ /* 0x004fe8000c101d28 */
[----:B------:R-:W2:Y:S04]  /*5090*/  @!P5 LDS.128 R4, [R58+0x6000] ;  /* 0x006000003a04d984 */ /* 0x000ea80000000c00 */
[----:B--2---:R2:W-:Y:S02]  /*50a0*/  @!P5 ST.E.128 desc[UR40][R8.64], R4 ;  /* 0x000000040800d985 */ /* 0x0045e4000c101d28 */
.L_x_15463:
[----:B------:R-:W-:Y:S05]  /*50b0*/  BSYNC B0 ;  /* 0x0000000000007941 */ /* 0x000fea0003800000 */
.L_x_15462:
[----:B--2-4-:R-:W2:Y:S01]  /*50c0*/  LDL.LU R5, [R1+0x10] ;  /* 0x0000100001057983 */ /* 0x014ea20000300800 */
[----:B------:R-:W-:Y:S02]  /*50d0*/  VIADD R19, R19, 0x1 ;  /* 0x0000000113137836 */ /* 0x000fe40000000000 */
[----:B01----:R-:W-:Y:S01]  /*50e0*/  @!P3 VIADD R65, R65, 0x132c0 ;  /* 0x000132c04141b836 */ /* 0x003fe20000000000 */
[----:B------:R-:W-:Y:S01]  /*50f0*/  @!PT LDS RZ, [RZ] ;  /* 0x00000000fffff984 */ /* 0x000fe20000000800 */
[----:B------:R-:W-:Y:S01]  /*5100*/  @!PT LDS RZ, [RZ] ;  /* 0x00000000fffff984 */ /* 0x000fe20000000800 */
[----:B------:R-:W-:Y:S01]  /*5110*/  @!PT LDS RZ, [RZ] ;  /* 0x00000000fffff984 */ /* 0x000fe20000000800 */
[----:B------:R-:W-:Y:S01]  /*5120*/  @!PT LDS RZ, [RZ] ;  /* 0x00000000fffff984 */ /* 0x000fe20000000800 */
[----:B------:R0:W-:Y:S06]  /*5130*/  MEMBAR.ALL.CTA ;  /* 0x0000000000007992 */ /* 0x0001ec0000008000 */
[----:B0-----:R-:W0:Y:S02]  /*5140*/  FENCE.VIEW.ASYNC.S ;  /* 0x00000000000073c6 */ /* 0x001e240000000000 */
[----:B0-----:R0:W-:Y:S01]  /*5150*/  BAR.SYNC.DEFER_BLOCKING R44, 0x80 ;  /* 0x0002002c0000751d */ /* 0x0011e20000010000 */
        /* <DEDUP_REMOVED lines=9> */
.L_x_15427:
[----:B------:R-:W2:Y:S01]  /*51f0*/  LDL R4, [R1+0x34] ;  /* 0x0000340001047983 */ /* 0x000ea20000100800 */
[----:B------:R-:W1:Y:S01]  /*5200*/  LDC R0, c[0x0][0x448] ;  /* 0x00011200ff007b82 */ /* 0x000e620000000800 */
[----:B------:R-:W-:Y:S01]  /*5210*/  BSSY B0, `(.L_x_15465) ;  /* 0x0000023000007945 */ /* 0x000fe20003800000 */
[----:B------:R-:W-:Y:S02]  /*5220*/  CS2R R54, SRZ ;  /* 0x0000000000367805 */ /* 0x000fe4000001ff00 */
[----:B------:R-:W-:Y:S02]  /*5230*/  CS2R R6, SRZ ;  /* 0x0000000000067805 */ /* 0x000fe4000001ff00 */
[----:B------:R-:W-:Y:S02]  /*5240*/  CS2R R52, SRZ ;  /* 0x0000000000347805 */ /* 0x000fe4000001ff00 */
[----:B------:R-:W-:Y:S02]  /*5250*/  CS2R R8, SRZ ;  /* 0x0000000000087805 */ /* 0x000fe4000001ff00 */
[----:B------:R-:W-:-:S02]  /*5260*/  CS2R R46, SRZ ;  /* 0x00000000002e7805 */ /* 0x000fc4000001ff00 */
[----:B------:R-:W-:Y:S02]  /*5270*/  CS2R R10, SRZ ;  /* 0x00000000000a7805 */ /* 0x000fe4000001ff00 */
[----:B0-----:R-:W-:Y:S02]  /*5280*/  CS2R R44, SRZ ;  /* 0x00000000002c7805 */ /* 0x001fe4000001ff00 */
[----:B------:R-:W-:Y:S02]  /*5290*/  CS2R R12, SRZ ;  /* 0x00000000000c7805 */ /* 0x000fe4000001ff00 */
[----:B------:R-:W-:Y:S02]  /*52a0*/  CS2R R38, SRZ ;  /* 0x0000000000267805 */ /* 0x000fe4000001ff00 */
[----:B---3--:R-:W-:Y:S02]  /*52b0*/  CS2R R14, SRZ ;  /* 0x00000000000e7805 */ /* 0x008fe4000001ff00 */
[----:B------:R-:W-:-:S02]  /*52c0*/  CS2R R36, SRZ ;  /* 0x0000000000247805 */ /* 0x000fc4000001ff00 */
[----:B------:R-:W-:Y:S01]  /*52d0*/  CS2R R20, SRZ ;  /* 0x0000000000147805 */ /* 0x000fe2000001ff00 */
[----:B------:R-:W-:Y:S01]  /*52e0*/  IMAD.MOV.U32 R24, RZ, RZ, RZ ;  /* 0x000000ffff187224 */ /* 0x000fe200078e00ff */
[----:B------:R-:W-:Y:S01]  /*52f0*/  MOV R29, RZ ;  /* 0x000000ff001d7202 */ /* 0x000fe20000000f00 */
[----:B------:R-:W-:Y:S01]  /*5300*/  IMAD.MOV.U32 R56, RZ, RZ, RZ ;  /* 0x000000ffff387224 */ /* 0x000fe200078e00ff */
[----:B-1----:R-:W-:-:S13]  /*5310*/  ISETP.NE.AND P0, PT, R0, 0x1, PT ;  /* 0x000000010000780c */ /* 0x002fda0003f05270 */
[----:B------:R-:W0:Y:S08]  /*5320*/  @P0 LDC R0, c[0x0][0x44c] ;  /* 0x00011300ff000b82 */ /* 0x000e300000000800 */
[----:B------:R-:W1:Y:S01]  /*5330*/  @P0 LDC R5, c[0x0][0x450] ;  /* 0x00011400ff050b82 */ /* 0x000e620000000800 */
[----:B--2---:R-:W-:-:S04]  /*5340*/  VIADD R3, R4, 0xbf ;  /* 0x000000bf04037836 */ /* 0x004fc80000000000 */
[----:B0-----:R-:W-:-:S05]  /*5350*/  @P0 IMAD.HI.U32 R0, R3, R0, RZ ;  /* 0x0000000003000227 */ /* 0x001fca00078e00ff */
[----:B-1----:R-:W-:Y:S02]  /*5360*/  @P0 SHF.R.U32.HI R3, RZ, R5, R0 ;  /* 0x00000005ff030219 */ /* 0x002fe40000011600 */
[----:B------:R-:W-:-:S03]  /*5370*/  PLOP3.LUT P0, PT, PT, PT, PT, 0x80, 0x0 ;  /* 0x000000000000781c */ /* 0x000fc60003f0f070 */
[----:B------:R-:W-:Y:S01]  /*5380*/  IMAD.IADD R3, R30, 0x1, R3 ;  /* 0x000000011e037824 */ /* 0x000fe200078e0203 */
[----:B------:R-:W-:-:S03]  /*5390*/  CS2R R30, SRZ ;  /* 0x00000000001e7805 */ /* 0x000fc6000001ff00 */
[----:B------:R-:W-:-:S05]  /*53a0*/  IMAD.HI R3, R3, 0x66666667, RZ ;  /* 0x6666666703037827 */ /* 0x000fca00078e02ff */
[----:B------:R-:W-:-:S04]  /*53b0*/  SHF.R.U32.HI R0, RZ, 0x1f, R3 ;  /* 0x0000001fff007819 */ /* 0x000fc80000011603 */
[----:B------:R-:W-:Y:S01]  /*53c0*/  LEA.HI.SX32 R3, R3, R0, 0x1a ;  /* 0x0000000003037211 */ /* 0x000fe200078fd2ff */
[----:B------:R-:W-:-:S03]  /*53d0*/  IMAD.MOV.U32 R0, RZ, RZ, RZ ;  /* 0x000000ffff007224 */ /* 0x000fc600078e00ff */
[----:B------:R-:W-:Y:S02]  /*53e0*/  VIMNMX R104, R104, R3, PT ;  /* 0x0000000368687248 */ /* 0x000fe40003fe0100 */
[----:B------:R-:W-:Y:S02]  /*53f0*/  CS2R R2, SRZ ;  /* 0x0000000000027805 */ /* 0x000fe4000001ff00 */
[----:B------:R-:W-:Y:S01]  /*5400*/  ISETP.GE.AND P1, PT, R104, 0x1, PT ;  /* 0x000000016800780c */ /* 0x000fe20003f26270 */
[----:B------:R-:W-:-:S12]  /*5410*/  @P3 BRA `(.L_x_15466) ;  /* 0x0000000000083947 */ /* 0x000fd80003800000 */
[----:B------:R-:W0:Y:S02]  /*5420*/  FENCE.VIEW.ASYNC.G ;  /* 0x00000000000073c6 */ /* 0x000e240000000100 */
[----:B0-----:R-:W-:Y:S06]  /*5430*/  BAR.ARV 0xc, 0x200 ;  /* 0x0308000000007b1d */ /* 0x001fec0000002000 */
.L_x_15466:
[----:B------:R-:W-:Y:S05]  /*5440*/  BSYNC B0 ;  /* 0x0000000000007941 */ /* 0x000fea0003800000 */
.L_x_15465:
        /* <DEDUP_REMOVED lines=35> */
.L_x_15469:
[----:B------:R-:W-:Y:S05]  /*5680*/  BSYNC B6 ;  /* 0x0000000000067941 */ /* 0x000fea0003800000 */
.L_x_15468:
        /* <DEDUP_REMOVED lines=10> */
[----:B------:R-:W0:Y:S08]  /*5730*/  @P1 LDC.64 R8, c[0x0][0x9b8] ;  /* 0x00026e00ff081b82 */ /* 0x000e300000000a00 */
[----:B------:R-:W1:Y:S08]  /*5740*/  @P0 LDC.64 R10, c[0x0][0x9b0] ;  /* 0x00026c00ff0a0b82 */ /* 0x000e700000000a00 */
[----:B------:R-:W1:Y:S01]  /*5750*/  @P1 LDC.64 R12, c[0x0][0x9c0] ;  /* 0x00027000ff0c1b82 */ /* 0x000e620000000a00 */
[----:B--2---:R-:W-:-:S02]  /*5760*/  @P0 IMAD R0, R2, R6, RZ ;  /* 0x0000000602000224 */ /* 0x004fc400078e02ff */
[----:B0-----:R-:W-:Y:S02]  /*5770*/  @P1 IMAD R4, R2, R8, RZ ;  /* 0x0000000802041224 */ /* 0x001fe400078e02ff */
[C---:B---3--:R-:W-:Y:S02]  /*5780*/  @P0 IMAD R7, R21.reuse, R7, R0 ;  /* 0x0000000715070224 */ /* 0x048fe400078e0200 */
[----:B------:R-:W-:Y:S01]  /*5790*/  @P0 IMAD.WIDE.U32 R2, R21, R6, RZ ;  /* 0x0000000615020225 */ /* 0x000fe200078e00ff */
[----:B----4-:R-:W-:-:S03]  /*57a0*/  @P0 SHF.R.S32.HI R15, RZ, 0x1f, R20 ;  /* 0x0000001fff0f0819 */ /* 0x010fc60000011414 */
[----:B------:R-:W-:Y:S01]  /*57b0*/  @P0 IMAD.IADD R3, R3, 0x1, R7 ;  /* 0x0000000103030824 */ /* 0x000fe200078e0207 */
[----:B------:R-:W-:Y:S01]  /*57c0*/  @P1 SHF.R.S32.HI R7, RZ, 0x1f, R20 ;  /* 0x0000001fff071819 */ /* 0x000fe20000011414 */
[C---:B------:R-:W-:Y:S02]  /*57d0*/  @P1 IMAD R9, R21.reuse, R9, R4 ;  /* 0x0000000915091224 */ /* 0x040fe400078e0204 */
[----:B------:R-:W-:-:S04]  /*57e0*/  @P1 IMAD.WIDE.U32 R4, R21, R8, RZ ;  /* 0x0000000815041225 */ /* 0x000fc800078e00ff */
[----:B-1----:R-:W-:Y:S02]  /*57f0*/  @P0 IMAD R0, R15, R10, RZ ;  /* 0x0000000a0f000224 */ /* 0x002fe400078e02ff */
        /* <DEDUP_REMOVED lines=32> */
.L_x_15473:
[----:B-1----:R1:W2:Y:S02]  /*5a00*/  SYNCS.PHASECHK.TRANS64.TRYWAIT P0, [R18+URZ+0x13200], R3 ;  /* 0x01320003120075a7 */ /* 0x0022a4000800017f */
[----:B--2---:R-:W-:Y:S05]  /*5a10*/  @!P0 NANOSLEEP.SYNCS 0x989680 ;  /* 0x009896800000895d */ /* 0x004fea0003900000 */
[----:B------:R-:W2:Y:S02]  /*5a20*/  @!P0 SYNCS.PHASECHK.TRANS64 P0, [R18+URZ+0x13200], R3 ;  /* 0x01320003120085a7 */ /* 0x000ea4000800007f */
[----:B--2---:R-:W-:Y:S05]  /*5a30*/  @!P0 BRA `(.L_x_15473) ;  /* 0xfffffffc00f08947 */ /* 0x004fea000383ffff */
.L_x_15472:
[----:B------:R-:W-:Y:S05]  /*5a40*/  BSYNC B0 ;  /* 0x0000000000007941 */ /* 0x000fea0003800000 */
.L_x_15471:
[----:B------:R-:W-:Y:S05]  /*5a50*/  BRA `(.L_x_15474) ;  /* 0x0000002c00187947 */ /* 0x000fea0003800000 */
.L_x_15470:
        /* <DEDUP_REMOVED lines=30> */
.L_x_15476:
[----:B------:R-:W-:Y:S05]  /*5c40*/  BSYNC B6 ;  /* 0x0000000000067941 */ /* 0x000fea0003800000 */
.L_x_15475:
[----:B------:R-:W0:Y:S01]  /*5c50*/  S2R R20, SR_TID.X ;  /* 0x0000000000147919 */ /* 0x000e220000002100 */
[----:B------:R-:W-:Y:S01]  /*5c60*/  ULDC.U8 UR4, c[0x0][0x410] ;  /* 0x0001040000047ab9 */ /* 0x000fe20000000000 */
[----:B0-----:R-:W-:Y:S02]  /*5c70*/  VIADD R21, R20, 0xffffff80 ;  /* 0xffffff8014157836 */ /* 0x001fe40000000000 */
[----:B------:R-:W2:Y:S01]  /*5c80*/  LDL R20, [R1+0x34] ;  /* 0x0000340001147983 */ /* 0x000ea20000100800 */
[----:B------:R-:W-:Y:S01]  /*5c90*/  ISETP.NE.AND P0, PT, RZ, UR4, PT ;  /* 0x00000004ff007c0c */ /* 0x000fe2000bf05270 */
[----:B------:R-:W-:Y:S01]  /*5ca0*/  BSSY B0, `(.L_x_15477) ;  /* 0x0000299000007945 */ /* 0x000fe20003800000 */
[----:B------:R-:W-:-:S04]  /*5cb0*/  LEA.HI R28, R21, R21, RZ, 0x1 ;  /* 0x00000015151c7211 */ /* 0x000fc800078f08ff */
[----:B------:R-:W-:-:S04]  /*5cc0*/  SHF.R.S32.HI R28, RZ, 0x1, R28 ;  /* 0x00000001ff1c7819 */ /* 0x000fc8000001141c */
[----:B--2---:R-:W-:-:S03]  /*5cd0*/  IADD3 R10, R28, R20, RZ ;  /* 0x000000141c0a7210 */ /* 0x004fc60007ffe0ff */
        /* <DEDUP_REMOVED lines=33> */
.L_x_15696:
[----:B0-----:R-:W5:Y:S04]  /*5ef0*/  LDL R5, [R1+0xc] ;  /* 0x00000c0001057983 */ /* 0x001f680000100800 */
        /* <DEDUP_REMOVED lines=12> */
[----:B------:R-:W-:Y:S06]  /*5fc0*/  @P0 BRA `(.L_x_15481) ;  /* 0x00000000005c0947 */ /* 0x000fec0003800000 */
[----:B------:R-:W2:Y:S01]  /*5fd0*/  LDL.64 R30, [R1+0x18] ;  /* 0x00001800011e7983 */ /* 0x000ea20000100a00 */
[----:B------:R-:W-:-:S03]  /*5fe0*/  ULDC UR4, c[0x0][0x3f4] ;  /* 0x0000fd0000047ab9 */ /* 0x000fc60000000800 */
[----:B------:R-:W3:Y:S04]  /*5ff0*/  LDL R15, [R1+0x2c] ;  /* 0x00002c00010f7983 */ /* 0x000ee80000100800 */
[----:B------:R-:W4:Y:S01]  /*6000*/  LDL R26, [R1+0x78] ;  /* 0x00007800011a7983 */ /* 0x000f220000100800 */
[----:B------:R-:W-:Y:S02]  /*6010*/  CS2R R10, SRZ ;  /* 0x00000000000a7805 */ /* 0x000fe4000001ff00 */
[----:B------:R-:W-:Y:S02]  /*6020*/  CS2R R8, SRZ ;  /* 0x0000000000087805 */ /* 0x000fe4000001ff00 */
[----:B------:R-:W-:Y:S02]  /*6030*/  CS2R R20, SRZ ;  /* 0x0000000000147805 */ /* 0x000fe4000001ff00 */
[----:B------:R-:W-:-:S02]  /*6040*/  CS2R R12, SRZ ;  /* 0x00000000000c7805 */ /* 0x000fc4000001ff00 */
[----:B--2---:R-:W-:Y:S02]  /*6050*/  ISETP.GE.AND P4, PT, R30, UR4, PT ;  /* 0x000000041e007c0c */ /* 0x004fe4000bf86270 */
[----:B---3--:R-:W-:-:S11]  /*6060*/  ISETP.GE.AND P5, PT, R15, UR4, PT ;  /* 0x000000040f007c0c */ /* 0x008fd6000bfa6270 */
[CC--:B------:R-:W-:Y:S02]  /*6070*/  @!P4 IADD3 R6, P0, R30.reuse, R3.reuse, RZ ;  /* 0x000000031e06c210 */ /* 0x0c0fe40007f1e0ff */
[C---:B------:R-:W-:Y:S02]  /*6080*/  @!P5 IADD3 R24, P2, R15.reuse, R3, RZ ;  /* 0x000000030f18d210 */ /* 0x040fe40007f5e0ff */
[----:B------:R-:W-:Y:S02]  /*6090*/  @!P4 SHF.R.S32.HI R3, RZ, 0x1f, R30 ;  /* 0x0000001fff03c819 */ /* 0x000fe4000001141e */
[-C--:B----4-:R-:W-:Y:S02]  /*60a0*/  @!P4 IADD3 R30, P1, R30, R14.reuse, RZ ;  /* 0x0000000e1e1ec210 */ /* 0x090fe40007f3e0ff */
[----:B------:R-:W-:Y:S01]  /*60b0*/  @!P5 IADD3 R14, P3, R15, R14, RZ ;  /* 0x0000000e0f0ed210 */ /* 0x000fe20007f7e0ff */
[C-C-:B-1----:R-:W-:Y:S01]  /*60c0*/  @!P4 IMAD.X R7, R0.reuse, 0x1, R3.reuse, P0 ;  /* 0x000000010007c824 */ /* 0x142fe200000e0603 */
[----:B------:R-:W-:Y:S01]  /*60d0*/  @!P5 IADD3.X R25, R0, R26, RZ, P2, !PT ;  /* 0x0000001a0019d210 */ /* 0x000fe200017fe4ff */
[----:B------:R-:W-:-:S02]  /*60e0*/  @!P4 IMAD.X R31, R4, 0x1, R3, P1 ;  /* 0x00000001041fc824 */ /* 0x000fc400008e0603 */
[----:B------:R-:W-:Y:S01]  /*60f0*/  @!P5 IMAD.X R15, R4, 0x1, R26, P3 ;  /* 0x00000001040fd824 */ /* 0x000fe200018e061a */
[----:B------:R0:W5:Y:S04]  /*6100*/  @!P4 LD.E.64 R20, desc[UR40][R6.64] ;  /* 0x000000280614c980 */ /* 0x000168000c101b00 */
[----:B------:R0:W5:Y:S04]  /*6110*/  @!P5 LD.E.64 R10, desc[UR40][R24.64] ;  /* 0x00000028180ad980 */ /* 0x000168000c101b00 */
[----:B------:R0:W5:Y:S04]  /*6120*/  @!P5 LD.E.64 R8, desc[UR40][R14.64] ;  /* 0x000000280e08d980 */ /* 0x000168000c101b00 */
[----:B------:R0:W5:Y:S02]  /*6130*/  @!P4 LD.E.64 R12, desc[UR40][R30.64] ;  /* 0x000000281e0cc980 */ /* 0x000164000c101b00 */
.L_x_15481:
[----:B------:R-:W-:Y:S05]  /*6140*/  BSYNC B1 ;  /* 0x0000000000017941 */ /* 0x000fea0003800000 */
.L_x_15480:
[----:B-1----:R-:W2:Y:S01]  /*6150*/  LDL.LU R0, [R1+0x4] ;  /* 0x0000040001007983 */ /* 0x002ea20000300800 */
[----:B------:R-:W1:Y:S01]  /*6160*/  SYNCS.PHASECHK.TRANS64.TRYWAIT P0, [R18+URZ+0x13200], R5 ;  /* 0x01320005120075a7 */ /* 0x000e62000800017f */
[----:B------:R-:W-:Y:S01]  /*6170*/  BSSY B1, `(.L_x_15482) ;  /* 0x0000005000017945 */ /* 0x000fe20003800000 */
[----:B--2---:R-:W-:-:S05]  /*6180*/  IMAD R0, R0, -0xc0, R27 ;  /* 0xffffff4000007824 */ /* 0x004fca00078e021b */
[----:B------:R-:W-:-:S04]  /*6190*/  VIMNMX R0, R0, 0xc0, PT ;  /* 0x000000c000007848 */ /* 0x000fc80003fe0100 */
[----:B------:R-:W-:Y:S01]  /*61a0*/  ISETP.GE.AND P1, PT, R28, R0, PT ;  /* 0x000000001c00720c */ /* 0x000fe20003f26270 */
[----:B-1----:R-:W-:-:S12]  /*61b0*/  @!P0 BRA `(.L_x_15483) ;  /* 0x0000016c00288947 */ /* 0x002fd80003800000 */
.L_x_15697:
[----:B------:R-:W-:Y:S05]  /*61c0*/  BSYNC B1 ;  /* 0x0000000000017941 */ /* 0x000fea0003800000 */
.L_x_15482:
[----:B------:R-:W-:Y:S05]  /*61d0*/  @P1 BRA `(.L_x_15484) ;  /* 0x0000002400141947 */ /* 0x000fea0003800000 */
[----:B0-----:R-:W2:Y:S01]  /*61e0*/  LDL.64 R6, [R1+0x18] ;  /* 0x0000180001067983 */ /* 0x001ea20000100a00 */
[----:B------:R-:W2:Y:S03]  /*61f0*/  LDC R0, c[0x0][0x3f4] ;  /* 0x0000fd00ff007b82 */ /* 0x000ea60000000800 */
[----:B------:R-:W3:Y:S04]  /*6200*/  LDL R3, [R1+0x2c] ;  /* 0x00002c0001037983 */ /* 0x000ee80000100800 */
[----:B------:R0:W5:Y:S01]  /*6210*/  LDL R36, [R1+0x30] ;  /* 0x0000300001247983 */ /* 0x0001620000100800 */
[----:B------:R-:W-:Y:S01]  /*6220*/  BSSY B1, `(.L_x_15485) ;  /* 0x000007b000017945 */ /* 0x000fe20003800000 */
[----:B--2---:R-:W-:-:S02]  /*6230*/  ISETP.GE.AND P0, PT, R6, R0, PT ;  /* 0x000000000600720c */ /* 0x004fc40003f06270 */
[----:B---3--:R-:W-:-:S11]  /*6240*/  ISETP.GE.AND P1, PT, R3, R0, PT ;  /* 0x000000000300720c */ /* 0x008fd60003f26270 */
[----:B0-----:R-:W-:Y:S05]  /*6250*/  @P0 BRA `(.L_x_15486) ;  /* 0x0000000400dc0947 */ /* 0x001fea0003800000 */
[----:B-----5:R-:W-:Y:S01]  /*6260*/  IMAD.IADD R0, R18, 0x1, R36 ;  /* 0x0000000112007824 */ /* 0x020fe200078e0224 */
[----:B----4-:R-:W-:Y:S02]  /*6270*/  SHF.R.U32.HI R14, RZ, 0x8, R20 ;  /* 0x00000008ff0e7819 */ /* 0x010fe40000011614 */
[----:B------:R-:W-:Y:S02]  /*6280*/  LOP3.LUT R3, R20, 0xff, RZ, 0xc0, !PT ;  /* 0x000000ff14037812 */ /* 0x000fe400078ec0ff */
[----:B-1----:R-:W0:Y:S01]  /*6290*/  LDS.128 R4, [R0+0xb000] ;  /* 0x00b0000000047984 */ /* 0x002e220000000c00 */
        /* <DEDUP_REMOVED lines=115> */
.L_x_15486:
[----:B------:R-:W-:Y:S05]  /*69d0*/  BSYNC B1 ;  /* 0x0000000000017941 */ /* 0x000fea0003800000 */
.L_x_15485:
[----:B------:R-:W-:Y:S05]  /*69e0*/  @P1 BRA `(.L_x_15484) ;  /* 0x0000001c00101947 */ /* 0x000fea0003800000 */
[----:B0-----:R-:W2:Y:S01]  /*69f0*/  LDL R0, [R1+0x70] ;  /* 0x0000700001007983 */ /* 0x001ea20000100800 */
[----:B-----5:R-:W-:Y:S02]  /*6a00*/  IADD3 R3, R18, R36, RZ ;  /* 0x0000002412037210 */ /* 0x020fe40007ffe0ff */
[----:B------:R-:W-:Y:S02]  /*6a10*/  SHF.R.U32.HI R13, RZ, 0x8, R11 ;  /* 0x00000008ff0d7819 */ /* 0x000fe4000001160b */
[----:B------:R-:W-:Y:S02]  /*6a20*/  SHF.R.U32.HI R24, RZ, 0x8, R9 ;  /* 0x00000008ff187819 */ /* 0x000fe40000011609 */
[----:B------:R-:W-:Y:S02]  /*6a30*/  SHF.R.U32.HI R15, RZ, 0x8, R8 ;  /* 0x00000008ff0f7819 */ /* 0x000fe40000011608 */
[----:B----4-:R-:W-:Y:S02]  /*6a40*/  LOP3.LUT R14, R11, 0xff, RZ, 0xc0, !PT ;  /* 0x000000ff0b0e7812 */ /* 0x010fe400078ec0ff */
        /* <DEDUP_REMOVED lines=25> */
[----:B--2---:R-:W-:Y:S01]  /*6be0*/  LOP3.LUT P0, RZ, R0, 0x2, RZ, 0xc0, !PT ;  /* 0x0000000200ff7812 */ /* 0x004fe2000780c0ff */
[----:B------:R-:W-:-:S12]  /*6bf0*/  VIADD R0, R3, 0x20 ;  /* 0x0000002003007836 */ /* 0x000fd80000000000 */
[----:B------:R-:W-:Y:S01]  /*6c00*/  @P0 VIADD R0, R3, 0xffffffe0 ;  /* 0xffffffe003000836 */ /* 0x000fe20000000000 */
[----:B------:R-:W-:-:S04]  /*6c10*/  SHF.R.U32.HI R3, RZ, 0x8, R10 ;  /* 0x00000008ff037819 */ /* 0x000fc8000001160a */
[----:B-1----:R-:W0:Y:S01]  /*6c20*/  LDS.128 R4, [R0+0xb000] ;  /* 0x00b0000000047984 */ /* 0x002e220000000c00 */
        /* <DEDUP_REMOVED lines=92> */
.L_x_15478:
[----:B------:R-:W0:Y:S01]  /*71f0*/  LDC R9, c[0x0][0x448] ;  /* 0x00011200ff097b82 */ /* 0x000e220000000800 */
[----:B------:R-:W-:Y:S01]  /*7200*/  ULDC.64 UR4, c[0x0][0x3f8] ;  /* 0x0000fe0000047ab9 */ /* 0x000fe20000000a00 */
[----:B------:R-:W-:Y:S01]  /*7210*/  MOV R7, R33 ;  /* 0x0000002100077202 */ /* 0x000fe20000000f00 */
        /* <DEDUP_REMOVED lines=15> */
[C---:B------:R-:W-:Y:S01]  /*7310*/  IMAD R13, R3.reuse, UR5, R8 ;  /* 0x00000005030d7c24 */ /* 0x040fe2000f8e0208 */
[----:B------:R-:W-:Y:S01]  /*7320*/  ULDC.64 UR4, c[0x0][0x3e8] ;  /* 0x0000fa0000047ab9 */ /* 0x000fe20000000a00 */
[----:B------:R-:W-:Y:S01]  /*7330*/  IMAD R8, R0, UR6, RZ ;  /* 0x0000000600087c24 */ /* 0x000fe2000f8e02ff */
[----:B------:R-:W-:Y:S01]  /*7340*/  IADD3 R21, P0, R4, UR4, RZ ;  /* 0x0000000404157c10 */ /* 0x000fe2000ff1e0ff */
[----:B------:R-:W-:Y:S01]  /*7350*/  UMOV UR4, 0xffffffff ;  /* 0xffffffff00047882 */ /* 0x000fe20000000000 */
[----:B------:R-:W-:Y:S01]  /*7360*/  IADD3 R0, P1, R6, UR8, RZ ;  /* 0x0000000806007c10 */ /* 0x000fe2000ff3e0ff */
[----:B------:R-:W-:Y:S01]  /*7370*/  IMAD R25, R3, UR7, R8 ;  /* 0x0000000703197c24 */ /* 0x000fe2000f8e0208 */
[----:B------:R-:W-:-:S04]  /*7380*/  IADD3.X R13, R5, UR5, R13, P0, !PT ;  /* 0x00000005050d7c10 */ /* 0x000fc800087fe40d */
[----:B------:R-:W-:Y:S01]  /*7390*/  IADD3.X R25, R7, UR9, R25, P1, !PT ;  /* 0x0000000907197c10 */ /* 0x000fe20008ffe419 */
[----:B------:R-:W-:Y:S06]  /*73a0*/  BRA.DIV UR4, `(.L_x_15487) ;  /* 0x0000015a04c07947 */ /* 0x000fec000b800000 */
[----:B------:R0:W1:Y:S04]  /*73b0*/  SHFL.IDX PT, R3, R13, RZ, 0x1e1f ;  /* 0x001e1fff0d037589 */ /* 0x00006800000e0000 */
[----:B------:R-:W2:Y:S04]  /*73c0*/  SHFL.IDX PT, R21, R21, RZ, 0x1e1f ;  /* 0x001e1fff15157589 */ /* 0x000ea800000e0000 */
[----:B------:R-:W3:Y:S04]  /*73d0*/  SHFL.IDX PT, R25, R25, RZ, 0x1e1f ;  /* 0x001e1fff19197589 */ /* 0x000ee800000e0000 */
[----:B------:R0:W4:Y:S02]  /*73e0*/  SHFL.IDX PT, R14, R0, RZ, 0x1e1f ;  /* 0x001e1fff000e7589 */ /* 0x00012400000e0000 */
.L_x_15703:
[----:B0-----:R-:W5:Y:S01]  /*73f0*/  LDL R0, [R1+0xc] ;  /* 0x00000c0001007983 */ /* 0x001f620000100800 */
[----:B------:R-:W0:Y:S03]  /*7400*/  LDC R33, c[0x0][0x3f4] ;  /* 0x0000fd00ff217b82 */ /* 0x000e260000000800 */
[----:B------:R-:W2:Y:S01]  /*7410*/  LDL R4, [R1+0x64] ;  /* 0x0000640001047983 */ /* 0x000ea20000100800 */
[----:B------:R-:W-:Y:S01]  /*7420*/  BSSY B1, `(.L_x_15488) ;  /* 0x0000016000017945 */ /* 0x000fe20003800000 */
[----:B------:R-:W-:Y:S01]  /*7430*/  CS2R R6, SRZ ;  /* 0x0000000000067805 */ /* 0x000fe2000001ff00 */
[----:B-----5:R-:W-:Y:S01]  /*7440*/  IMAD R31, R0, R9, RZ ;  /* 0x00000009001f7224 */ /* 0x020fe200078e02ff */
[----:B------:R-:W-:Y:S02]  /*7450*/  CS2R R8, SRZ ;  /* 0x0000000000087805 */ /* 0x000fe4000001ff00 */
[----:B--2---:R-:W-:-:S02]  /*7460*/  LEA.HI R0, R4, R4, RZ, 0x1 ;  /* 0x0000000404007211 */ /* 0x004fc400078f08ff */
[----:B------:R-:W-:Y:S02]  /*7470*/  ISETP.GE.AND P0, PT, R10, R31, PT ;  /* 0x0000001f0a00720c */ /* 0x000fe40003f06270 */
[----:B------:R-:W-:Y:S02]  /*7480*/  CS2R R10, SRZ ;  /* 0x00000000000a7805 */ /* 0x000fe4000001ff00 */
[----:B------:R-:W-:-:S05]  /*7490*/  LOP3.LUT R0, R0, 0xfffffffe, RZ, 0xc0, !PT ;  /* 0xfffffffe00007812 */ /* 0x000fca00078ec0ff */
[----:B------:R-:W-:Y:S01]  /*74a0*/  IMAD.IADD R0, R4, 0x1, -R0 ;  /* 0x0000000104007824 */ /* 0x000fe200078e0a00 */
[----:B------:R-:W-:-:S04]  /*74b0*/  CS2R R4, SRZ ;  /* 0x0000000000047805 */ /* 0x000fc8000001ff00 */
        /* <DEDUP_REMOVED lines=12> */
.L_x_15489:
[----:B------:R-:W-:Y:S05]  /*7580*/  BSYNC B1 ;  /* 0x0000000000017941 */ /* 0x000fea0003800000 */
.L_x_15488:
[----:B------:R-:W1:Y:S01]  /*7590*/  S2R R0, SR_TID.X ;  /* 0x0000000000007919 */ /* 0x000e620000002100 */
[----:B------:R-:W2:Y:S01]  /*75a0*/  SYNCS.PHASECHK.TRANS64.TRYWAIT P1, [R18+URZ+0x13200], R27 ;  /* 0x0132001b120075a7 */ /* 0x000ea2000802017f */
[----:B-1----:R-:W-:Y:S02]  /*75b0*/  VIADD R3, R0, 0xffffff80 ;  /* 0xffffff8000037836 */ /* 0x002fe40000000000 */
        /* <DEDUP_REMOVED lines=8> */
[----:B--2---:R-:W-:-:S12]  /*7640*/  @!P1 BRA `(.L_x_15491) ;  /* 0x0000015800849947 */ /* 0x004fd80003800000 */
.L_x_15704:
[----:B------:R-:W-:Y:S05]  /*7650*/  BSYNC B1 ;  /* 0x0000000000017941 */ /* 0x000fea0003800000 */
.L_x_15490:
[----:B------:R-:W-:Y:S05]  /*7660*/  @P0 BRA `(.L_x_15484) ;  /* 0x0000000c00f00947 */ /* 0x000fea0003800000 */
[----:B------:R-:W2:Y:S04]  /*7670*/  LDL R39, [R1+0x3c] ;  /* 0x00003c0001277983 */ /* 0x000ea80000100800 */
[----:B------:R-:W3:Y:S04]  /*7680*/  LDL R34, [R1+0x40] ;  /* 0x0000400001227983 */ /* 0x000ee80000100800 */
[----:B------:R-:W3:Y:S04]  /*7690*/  LDL R32, [R1+0x44] ;  /* 0x0000440001207983 */ /* 0x000ee80000100800 */
[----:B------:R-:W3:Y:S01]  /*76a0*/  LDL R50, [R1+0x7c] ;  /* 0x00007c0001327983 */ /* 0x000ee20000100800 */
[----:B-----5:R-:W-:-:S02]  /*76b0*/  SHF.R.U32.HI R0, RZ, 0x8, R4 ;  /* 0x00000008ff007819 */ /* 0x020fc40000011604 */
[----:B------:R-:W-:Y:S02]  /*76c0*/  LOP3.LUT R3, R4, 0xff, RZ, 0xc0, !PT ;  /* 0x000000ff04037812 */ /* 0x000fe400078ec0ff */
[----:B------:R-:W-:Y:S02]  /*76d0*/  LOP3.LUT R0, R0, 0xff, RZ, 0xc0, !PT ;  /* 0x000000ff00007812 */ /* 0x000fe400078ec0ff */
[----:B------:R-:W-:Y:S02]  /*76e0*/  SHF.R.U32.HI R25, RZ, 0x8, R5 ;  /* 0x00000008ff197819 */ /* 0x000fe40000011605 */
        /* <DEDUP_REMOVED lines=8> */
[----:B------:R-:W-:Y:S02]  /*7770*/  SHF.R.U32.HI R21, RZ, 0x8, R8 ;  /* 0x00000008ff157819 */ /* 0x000fe40000011608 */
[----:B------:R-:W-:-:S02]  /*7780*/  PRMT R31, R3, 0x7604, R12 ;  /* 0x00007604031f7816 */ /* 0x000fc4000000000c */
[----:B------:R-:W-:Y:S02]  /*7790*/  LOP3.LUT R24, R8, 0xff, RZ, 0xc0, !PT ;  /* 0x000000ff08187812 */ /* 0x000fe400078ec0ff */
[----:B------:R-:W-:Y:S02]  /*77a0*/  LOP3.LUT R21, R21, 0xff, RZ, 0xc0, !PT ;  /* 0x000000ff15157812 */ /* 0x000fe400078ec0ff */
[----:B------:R-:W-:Y:S02]  /*77b0*/  SHF.R.U32.HI R3, RZ, 0x8, R10 ;  /* 0x00000008ff037819 */ /* 0x000fe4000001160a */
[----:B------:R-:W-:Y:S02]  /*77c0*/  PRMT R37, R21, 0x7604, R24 ;  /* 0x0000760415257816 */ /* 0x000fe40000000018 */
[----:B-1----:R-:W-:Y:S02]  /*77d0*/  SHF.R.U32.HI R27, RZ, 0x8, R11 ;  /* 0x00000008ff1b7819 */ /* 0x002fe4000001160b */
[----:B------:R-:W-:-:S02]  /*77e0*/  LOP3.LUT R25, R3, 0xff, RZ, 0xc0, !PT ;  /* 0x000000ff03197812 */ /* 0x000fc400078ec0ff */
[----:B------:R-:W-:Y:S02]  /*77f0*/  SHF.R.U32.HI R21, RZ, 0x8, R9 ;  /* 0x00000008ff157819 */ /* 0x000fe40000011609 */
[----:B----4-:R-:W-:Y:S02]  /*7800*/  SHF.R.U32.HI R14, RZ, 0x8, R7 ;  /* 0x00000008ff0e7819 */ /* 0x010fe40000011607 */
        /* <DEDUP_REMOVED lines=9> */
[----:B--2---:R-:W-:-:S02]  /*78a0*/  LOP3.LUT R0, R39, 0x30, R0, 0xf8, !PT ;  /* 0x0000003027007812 */ /* 0x004fc400078ef800 */
[----:B------:R-:W-:Y:S02]  /*78b0*/  PRMT R39, R21, 0x7604, R24 ;  /* 0x0000760415277816 */ /* 0x000fe40000000018 */
[----:B---3--:R-:W-:Y:S02]  /*78c0*/  LOP3.LUT R3, R0, R34, RZ, 0x3c, !PT ;  /* 0x0000002200037212 */ /* 0x008fe400078e3cff */
[----:B------:R-:W-:Y:S02]  /*78d0*/  PRMT R34, R27, 0x7604, R30 ;  /* 0x000076041b227816 */ /* 0x000fe4000000001e */
[----:B------:R-:W-:Y:S02]  /*78e0*/  IADD3 R0, R18, R32, R3 ;  /* 0x0000002012007210 */ /* 0x000fe40007ffe003 */
[----:B------:R-:W-:Y:S01]  /*78f0*/  SHF.R.U32.HI R21, RZ, 0x10, R5 ;  /* 0x00000010ff157819 */ /* 0x000fe20000011605 */
[----:B------:R-:W-:Y:S01]  /*7900*/  LDS.128 R12, [R50+0xb000] ;  /* 0x00b00000320c7984 */ /* 0x000fe20000000c00 */
[----:B------:R-:W-:-:S02]  /*7910*/  SHF.R.U32.HI R3, RZ, 0x10, R4 ;  /* 0x00000010ff037819 */ /* 0x000fc40000011604 */
[----:B------:R-:W-:Y:S01]  /*7920*/  SHF.R.U32.HI R30, RZ, 0x10, R6 ;  /* 0x00000010ff1e7819 */ /* 0x000fe20000011606 */
[----:B------:R-:W0:Y:S01]  /*7930*/  LDS.128 R24, [R0+0xb000] ;  /* 0x00b0000000187984 */ /* 0x000e220000000c00 */
[----:B------:R-:W-:Y:S02]  /*7940*/  LOP3.LUT R21, R21, 0xff, RZ, 0xc0, !PT ;  /* 0x000000ff15157812 */ /* 0x000fe400078ec0ff */
[----:B------:R-:W-:Y:S02]  /*7950*/  LOP3.LUT R3, R3, 0xff, RZ, 0xc0, !PT ;  /* 0x000000ff03037812 */ /* 0x000fe400078ec0ff */
[----:B------:R-:W-:Y:S02]  /*7960*/  LOP3.LUT R30, R30, 0xff, RZ, 0xc0, !PT ;  /* 0x000000ff1e1e7812 */ /* 0x000fe400078ec0ff */
[----:B------:R-:W-:Y:S02]  /*7970*/  PRMT R21, R21, 0x7054, R28 ;  /* 0x0000705415157816 */ /* 0x000fe4000000001c */
[----:B------:R-:W-:-:S02]  /*7980*/  SHF.R.U32.HI R28, RZ, 0x10, R9 ;  /* 0x00000010ff1c7819 */ /* 0x000fc40000011609 */
[----:B------:R-:W-:Y:S02]  /*7990*/  PRMT R3, R3, 0x7054, R20 ;  /* 0x0000705403037816 */ /* 0x000fe40000000014 */
[----:B------:R-:W-:Y:S02]  /*79a0*/  PRMT R33, R30, 0x7054, R31 ;  /* 0x000070541e217816 */ /* 0x000fe4000000001f */
[----:B------:R-:W-:Y:S02]  /*79b0*/  SHF.R.U32.HI R20, RZ, 0x10, R8 ;  /* 0x00000010ff147819 */ /* 0x000fe40000011608 */
[----:B------:R-:W-:Y:S02]  /*79c0*/  SHF.R.U32.HI R30, RZ, 0x10, R10 ;  /* 0x00000010ff1e7819 */ /* 0x000fe4000001160a */
        /* <DEDUP_REMOVED lines=9> */
[----:B------:R-:W-:Y:S02]  /*7a60*/  PRMT R43, R31, 0x7054, R34 ;  /* 0x000070541f2b7816 */ /* 0x000fe40000000022 */
[----:B------:R-:W-:Y:S02]  /*7a70*/  LOP3.LUT R39, R39, 0xff000000, R9, 0xf8, !PT ;  /* 0xff00000027277812 */ /* 0x000fe400078ef809 */
[----:B------:R-:W-:Y:S02]  /*7a80*/  LOP3.LUT R31, R21, 0xff000000, R5, 0xf8, !PT ;  /* 0xff000000151f7812 */ /* 0x000fe400078ef805 */
[----:B------:R-:W-:Y:S02]  /*7a90*/  LOP3.LUT R20, R3, 0xff000000, R4, 0xf8, !PT ;  /* 0xff00000003147812 */ /* 0x000fe400078ef804 */
[----:B------:R-:W-:-:S02]  /*7aa0*/  LOP3.LUT R28, R37, 0xff000000, R8, 0xf8, !PT ;  /* 0xff000000251c7812 */ /* 0x000fc400078ef808 */
[----:B------:R-:W-:Y:S02]  /*7ab0*/  LOP3.LUT R4, R41, 0xff000000, R10, 0xf8, !PT ;  /* 0xff00000029047812 */ /* 0x000fe400078ef80a */
[----:B------:R-:W-:Y:S02]  /*7ac0*/  LOP3.LUT R32, R32, 0xff, RZ, 0xc0, !PT ;  /* 0x000000ff20207812 */ /* 0x000fe400078ec0ff */
[----:B------:R-:W-:Y:S02]  /*7ad0*/  LOP3.LUT R43, R43, 0xff000000, R11, 0xf8, !PT ;  /* 0xff0000002b2b7812 */ /* 0x000fe400078ef80b */
[----:B------:R-:W-:Y:S02]  /*7ae0*/  F2FP.F16.E4M3.UNPACK_B R37, R39 ;  /* 0x00000027ff25723e */ /* 0x000fe400020006ff */
[----:B0-----:R-:W-:Y:S02]  /*7af0*/  F2FP.F16.E4M3.UNPACK_B R10, R25 ;  /* 0x00000019ff0a723e */ /* 0x001fe400020006ff */
[----:B------:R-:W-:-:S02]  /*7b00*/  F2FP.F16.E4M3.UNPACK_B R11, R31 ;  /* 0x0000001fff0b723e */ /* 0x000fc400020006ff */
[----:B------:R-:W-:Y:S02]  /*7b10*/  PRMT R35, R32, 0x7054, R35 ;  /* 0x0000705420237816 */ /* 0x000fe40000000023 */
[----:B------:R-:W-:Y:S01]  /*7b20*/  LOP3.LUT R3, R33, 0xff000000, R6, 0xf8, !PT ;  /* 0xff00000021037812 */ /* 0x000fe200078ef806 */
[--C-:B------:R-:W-:Y:S01]  /*7b30*/  HADD2.F32 R6, -RZ, R10.reuse.H0_H0 ;  /* 0x2000000aff067230 */ /* 0x100fe20000004100 */
[-C--:B------:R-:W-:Y:S01]  /*7b40*/  F2FP.F16.E4M3.UNPACK_B R8, R13.reuse ;  /* 0x0000000dff08723e */ /* 0x080fe200020006ff */
[----:B------:R-:W-:Y:S01]  /*7b50*/  HADD2.F32 R10, -RZ, R10.H1_H1 ;  /* 0x3000000aff0a7230 */ /* 0x000fe20000004100 */
[----:B------:R-:W-:Y:S02]  /*7b60*/  F2FP.F16.E4M3.UNPACK_B R21, R13.H1 ;  /* 0x0000000dff15723e */ /* 0x000fe400030006ff */
[-C--:B------:R-:W-:Y:S01]  /*7b70*/  F2FP.F16.E4M3.UNPACK_B R30, R15.reuse ;  /* 0x0000000fff1e723e */ /* 0x080fe200020006ff */
[--C-:B------:R-:W-:Y:S01]  /*7b80*/  HADD2.F32 R9, -RZ, R8.reuse.H0_H0 ;  /* 0x20000008ff097230 */ /* 0x100fe20000004100 */
[----:B------:R-:W-:Y:S01]  /*7b90*/  F2FP.F16.E4M3.UNPACK_B R36, R15.H1 ;  /* 0x0000000fff24723e */ /* 0x000fe200030006ff */
[--C-:B------:R-:W-:Y:S01]  /*7ba0*/  HADD2.F32 R15, -RZ, R37.reuse.H0_H0 ;  /* 0x20000025ff0f7230 */ /* 0x100fe20000004100 */
[-C--:B------:R-:W-:Y:S01]  /*7bb0*/  F2FP.F16.E4M3.UNPACK_B R13, R12.reuse ;  /* 0x0000000cff0d723e */ /* 0x080fe200020006ff */
[----:B------:R-:W-:Y:S01]  /*7bc0*/  HADD2.F32 R37, -RZ, R37.H1_H1 ;  /* 0x30000025ff257230 */ /* 0x000fe20000004100 */
[----:B------:R-:W-:Y:S01]  /*7bd0*/  F2FP.F16.E4M3.UNPACK_B R33, R12.H1 ;  /* 0x0000000cff21723e */ /* 0x000fe200030006ff */
[----:B------:R-:W-:Y:S01]  /*7be0*/  HADD2.F32 R12, -RZ, R11.H0_H0 ;  /* 0x2000000bff0c7230 */ /* 0x000fe20000004100 */
[----:B------:R-:W-:Y:S01]  /*7bf0*/  LOP3.LUT R34, R35, 0xff000000, R7, 0xf8, !PT ;  /* 0xff00000023227812 */ /* 0x000fe200078ef807 */
[----:B------:R-:W-:Y:S01]  /*7c00*/  HADD2.F32 R8, -RZ, R8.H1_H1 ;  /* 0x30000008ff087230 */ /* 0x000fe20000004100 */
[----:B------:R-:W-:Y:S01]  /*7c10*/  F2FP.F16.E4M3.UNPACK_B R32, R27 ;  /* 0x0000001bff20723e */ /* 0x000fe200020006ff */
[----:B------:R-:W-:Y:S01]  /*7c20*/  FMUL.FTZ R41, R10, R37 ;  /* 0x000000250a297220 */ /* 0x000fe20000410000 */
[----:B------:R-:W-:Y:S01]  /*7c30*/  F2FP.F16.E4M3.UNPACK_B R38, R27.H1 ;  /* 0x0000001bff26723e */ /* 0x000fe200030006ff */
[----:B------:R-:W-:Y:S01]  /*7c40*/  FMUL.FTZ R40, R6, R12 ;  /* 0x0000000c06287220 */ /* 0x000fe20000410000 */
[----:B------:R-:W-:-:S02]  /*7c50*/  F2FP.F16.E4M3.UNPACK_B R27, R24 ;  /* 0x00000018ff1b723e */ /* 0x000fc400020006ff */
[----:B------:R-:W-:Y:S01]  /*7c60*/  F2FP.F16.E4M3.UNPACK_B R35, R24.H1 ;  /* 0x00000018ff23723e */ /* 0x000fe200030006ff */
[----:B------:R-:W-:Y:S01]  /*7c70*/  FMUL.FTZ R24, R6, R15 ;  /* 0x0000000f06187220 */ /* 0x000fe20000410000 */
[----:B------:R-:W-:Y:S02]  /*7c80*/  F2FP.F16.E4M3.UNPACK_B R25, R25.H1 ;  /* 0x00000019ff19723e */ /* 0x000fe400030006ff */
        /* <DEDUP_REMOVED lines=9> */
[-C--:B------:R-:W-:Y:S01]  /*7d20*/  FMUL.FTZ R10, R10, R15.reuse ;  /* 0x0000000f0a0a7220 */ /* 0x080fe20000410000 */
        /* <DEDUP_REMOVED lines=8> */
[----:B------:R-:W-:Y:S01]  /*7db0*/  F2FP.F16.E4M3.UNPACK_B R37, R34 ;  /* 0x00000022ff25723e */ /* 0x000fe200020006ff */
[----:B------:R-:W-:Y:S01]  /*7dc0*/  FFMA.FTZ R10, R12, R24, -R45 ;  /* 0x000000180c0a7223 */ /* 0x000fe2000001082d */
[----:B------:R-:W-:Y:S01]  /*7dd0*/  F2FP.F16.E4M3.UNPACK_B R41, R43 ;  /* 0x0000002bff29723e */ /* 0x000fe200020006ff */
        /* <DEDUP_REMOVED lines=8> */
[----:B------:R-:W-:Y:S02]  /*7e60*/  HADD2.F32 R44, -RZ, R41.H0_H0 ;  /* 0x20000029ff2c7230 */ /* 0x000fe40000004100 */
[----:B------:R-:W-:-:S02]  /*7e70*/  HADD2.F32 R21, -RZ, R21.H1_H1 ;  /* 0x30000015ff157230 */ /* 0x000fc40000004100 */
[C---:B------:R-:W-:Y:S01]  /*7e80*/  FMUL.FTZ R39, R15.reuse, R40 ;  /* 0x000000280f277220 */ /* 0x040fe20000410000 */
[----:B------:R-:W-:Y:S02]  /*7e90*/  HADD2.F32 R31, -RZ, R30.H0_H0 ;  /* 0x2000001eff1f7230 */ /* 0x000fe40000004100 */
[----:B------:R-:W-:Y:S01]  /*7ea0*/  FMUL.FTZ R48, R15, R44 ;  /* 0x0000002c0f307220 */ /* 0x000fe20000410000 */
[----:B------:R-:W-:Y:S02]  /*7eb0*/  HADD2.F32 R41, -RZ, R41.H1_H1 ;  /* 0x30000029ff297230 */ /* 0x000fe40000004100 */
[C---:B------:R-:W-:Y:S01]  /*7ec0*/  FFMA.FTZ R15, R21.reuse, R24, -R46 ;  /* 0x00000018150f7223 */ /* 0x040fe2000001082e */
[----:B------:R-:W-:Y:S01]  /*7ed0*/  FFMA.FTZ R25, R21, R42, R25 ;  /* 0x0000002a15197223 */ /* 0x000fe20000010019 */
[C---:B------:R-:W-:Y:S01]  /*7ee0*/  FFMA.FTZ R21, R31.reuse, R44, R39 ;  /* 0x0000002c1f157223 */ /* 0x040fe20000010027 */
[----:B------:R-:W-:Y:S01]  /*7ef0*/  HADD2.F32 R39, -RZ, R37.H1_H1 ;  /* 0x30000025ff277230 */ /* 0x000fe20000004100 */
[----:B------:R-:W-:Y:S01]  /*7f00*/  F2FP.F16.E4M3.UNPACK_B R44, R43.H1 ;  /* 0x0000002bff2c723e */ /* 0x000fe200030006ff */
[----:B------:R-:W-:Y:S01]  /*7f10*/  HADD2.F32 R32, -RZ, R32.H1_H1 ;  /* 0x30000020ff207230 */ /* 0x000fe20000004100 */
[----:B------:R-:W-:Y:S01]  /*7f20*/  F2FP.F16.E4M3.UNPACK_B R37, R34.H1 ;  /* 0x00000022ff25723e */ /* 0x000fe200030006ff */
[----:B------:R-:W-:Y:S01]  /*7f30*/  FFMA.FTZ R24, R31, R40, -R48 ;  /* 0x000000281f187223 */ /* 0x000fe20000010830 */
        /* <DEDUP_REMOVED lines=19> */
[----:B------:R-:W-:Y:S02]  /*8070*/  HADD2.F32 R39, -RZ, R38.H1_H1 ;  /* 0x30000026ff277230 */ /* 0x000fe40000004100 */
[----:B------:R-:W-:-:S02]  /*8080*/  HADD2.F32 R45, -RZ, R43.H0_H0 ;  /* 0x2000002bff2d7230 */ /* 0x000fc40000004100 */
[----:B------:R-:W-:Y:S02]  /*8090*/  HADD2.F32 R38, -RZ, R35.H0_H0 ;  /* 0x20000023ff267230 */ /* 0x000fe40000004100 */
        /* <DEDUP_REMOVED lines=21> */
[----:B------:R-:W-:Y:S02]  /*81f0*/  HADD2.F32 R27, -RZ, R27.H1_H1 ;  /* 0x3000001bff1b7230 */ /* 0x000fe40000004100 */
[----:B------:R-:W-:Y:S01]  /*8200*/  FFMA.FTZ R44, R33, R38, R39 ;  /* 0x00000026212c7223 */ /* 0x000fe20000010027 */
[--C-:B------:R-:W-:Y:S01]  /*8210*/  HADD2.F32 R35, -RZ, R37.reuse.H0_H0 ;  /* 0x20000025ff237230 */ /* 0x100fe20000004100 */
[----:B------:R-:W-:Y:S01]  /*8220*/  F2FP.SATFINITE.E4M3.F32.PACK_AB_MERGE_C R34, R49, R34, RZ ;  /* 0x000000223122723e */ /* 0x000fe200048070ff */
[--C-:B------:R-:W-:Y:S02]  /*8230*/  HADD2.F32 R33, -RZ, R36.reuse.H0_H0 ;  /* 0x20000024ff217230 */ /* 0x100fe40000004100 */
[----:B------:R-:W-:Y:S02]  /*8240*/  HADD2.F32 R38, -RZ, R37.H1_H1 ;  /* 0x30000025ff267230 */ /* 0x000fe40000004100 */
[----:B------:R-:W-:Y:S01]  /*8250*/  FMUL.FTZ R39, R28, R35 ;  /* 0x000000231c277220 */ /* 0x000fe20000410000 */
[----:B------:R-:W-:-:S02]  /*8260*/  HADD2.F32 R36, -RZ, R36.H1_H1 ;  /* 0x30000024ff247230 */ /* 0x000fc40000004100 */
[----:B------:R-:W-:Y:S01]  /*8270*/  FMUL.FTZ R41, R28, R33 ;  /* 0x000000211c297220 */ /* 0x000fe20000410000 */
[--C-:B------:R-:W-:Y:S01]  /*8280*/  HADD2.F32 R20, -RZ, R13.reuse.H0_H0 ;  /* 0x2000000dff147230 */ /* 0x100fe20000004100 */
[----:B------:R-:W-:Y:S01]  /*8290*/  F2FP.F16.E4M3.UNPACK_B R37, R4.H1 ;  /* 0x00000004ff25723e */ /* 0x000fe200030006ff */
[----:B------:R-:W-:Y:S02]  /*82a0*/  HADD2.F32 R13, -RZ, R13.H1_H1 ;  /* 0x3000000dff0d7230 */ /* 0x000fe40000004100 */
[C---:B------:R-:W-:Y:S01]  /*82b0*/  FMUL.FTZ R40, R27.reuse, R38 ;  /* 0x000000261b287220 */ /* 0x040fe20000410000 */
[----:B------:R-:W-:Y:S01]  /*82c0*/  F2FP.F16.E4M3.UNPACK_B R28, R3.H1 ;  /* 0x00000003ff1c723e */ /* 0x000fe200030006ff */
[----:B------:R-:W-:Y:S01]  /*82d0*/  FMUL.FTZ R27, R27, R36 ;  /* 0x000000241b1b7220 */ /* 0x000fe20000410000 */
[C---:B------:R-:W-:Y:S01]  /*82e0*/  FFMA.FTZ R39, R20.reuse, R33, -R39 ;  /* 0x0000002114277223 */ /* 0x040fe20000010827 */
[----:B------:R-:W-:Y:S01]  /*82f0*/  FFMA.FTZ R41, R20, R35, R41 ;  /* 0x0000002314297223 */ /* 0x000fe20000010029 */
[----:B------:R-:W-:-:S02]  /*8300*/  HADD2.F32 R35, -RZ, R37.H0_H0 ;  /* 0x20000025ff237230 */ /* 0x000fc40000004100 */
[C---:B------:R-:W-:Y:S01]  /*8310*/  FFMA.FTZ R38, R13.reuse, R38, R27 ;  /* 0x000000260d267223 */ /* 0x040fe2000001001b */
[----:B------:R-:W-:Y:S02]  /*8320*/  HADD2.F32 R20, -RZ, R26.H0_H0 ;  /* 0x2000001aff147230 */ /* 0x000fe40000004100 */
[----:B------:R-:W-:Y:S01]  /*8330*/  FFMA.FTZ R40, R13, R36, -R40 ;  /* 0x000000240d287223 */ /* 0x000fe20000010828 */
[--C-:B------:R-:W-:Y:S01]  /*8340*/  HADD2.F32 R27, -RZ, R28.reuse.H0_H0 ;  /* 0x2000001cff1b7230 */ /* 0x100fe20000004100 */
[----:B------:R-:W-:Y:S01]  /*8350*/  F2FP.F16.E4M3.UNPACK_B R3, R3 ;  /* 0x00000003ff03723e */ /* 0x000fe200020006ff */
[----:B------:R-:W-:Y:S02]  /*8360*/  HADD2.F32 R33, -RZ, R28.H1_H1 ;  /* 0x3000001cff217230 */ /* 0x000fe40000004100 */
[C---:B------:R-:W-:Y:S01]  /*8370*/  FMUL.FTZ R28, R20.reuse, R35 ;  /* 0x00000023141c7220 */ /* 0x040fe20000410000 */
[----:B------:R-:W-:Y:S02]  /*8380*/  HADD2.F32 R13, -RZ, R14.H0_H0 ;  /* 0x2000000eff0d7230 */ /* 0x000fe40000004100 */
[----:B------:R-:W-:Y:S01]  /*8390*/  FMUL.FTZ R20, R20, R27 ;  /* 0x0000001b14147220 */ /* 0x000fe20000410000 */
[----:B------:R-:W-:Y:S01]  /*83a0*/  HADD2.F32 R37, -RZ, R37.H1_H1 ;  /* 0x30000025ff257230 */ /* 0x000fe20000004100 */
[----:B------:R-:W-:Y:S01]  /*83b0*/  F2FP.SATFINITE.E4M3.F32.PACK_AB_MERGE_C R44, R44, R45, RZ ;  /* 0x0000002d2c2c723e */ /* 0x000fe200048070ff */
[----:B------:R-:W-:-:S02]  /*83c0*/  HADD2.F32 R26, -RZ, R26.H1_H1 ;  /* 0x3000001aff1a7230 */ /* 0x000fc40000004100 */
        /* <DEDUP_REMOVED lines=8> */
[----:B------:R-:W-:Y:S02]  /*8450*/  HADD2.F32 R4, -RZ, R7.H0_H0 ;  /* 0x20000007ff047230 */ /* 0x000fe40000004100 */
[----:B------:R-:W-:Y:S01]  /*8460*/  FFMA.FTZ R46, R14, R37, R26 ;  /* 0x000000250e2e7223 */ /* 0x000fe2000001001a */
[----:B------:R-:W-:-:S02]  /*8470*/  HADD2.F32 R26, -RZ, R20.H0_H0 ;  /* 0x20000014ff1a7230 */ /* 0x000fc40000004100 */
[----:B------:R-:W-:Y:S01]  /*8480*/  FFMA.FTZ R33, R14, R33, -R27 ;  /* 0x000000210e217223 */ /* 0x000fe2000001081b */
        /* <DEDUP_REMOVED lines=9> */
[----:B------:R-:W-:Y:S01]  /*8520*/  FMUL.FTZ R7, R7, R14 ;  /* 0x0000000e07077220 */ /* 0x000fe20000410000 */
        /* <DEDUP_REMOVED lines=14> */
[----:B------:R0:W-:Y:S04]  /*8610*/  STS.128 [R50+0xb000], R4 ;  /* 0x00b0000432007388 */ /* 0x0001e80000000c00 */
[----:B------:R0:W-:Y:S02]  /*8620*/  STS.128 [R0+0xb000], R8 ;  /* 0x00b0000800007388 */ /* 0x0001e40000000c00 */
.L_x_15484:
[----:B------:R-:W-:Y:S05]  /*8630*/  BSYNC B0 ;  /* 0x0000000000007941 */ /* 0x000fea0003800000 */
.L_x_15477:
        /* <DEDUP_REMOVED lines=8> */
.L_x_15474:
[----:B------:R-:W-:-:S13]  /*86c0*/  ISETP.NE.AND P0, PT, R156, 0x3, PT ;  /* 0x000000039c00780c */ /* 0x000fda0003f05270 */
[----:B------:R-:W-:Y:S05]  /*86d0*/  @!P0 BRA `(.L_x_15492) ;  /* 0x0000000000048947 */ /* 0x000fea0003800000 */
[----:B------:R-:W-:Y:S01]  /*86e0*/  BPT.TRAP 0x1 ;  /* 0x000000040000795c */ /* 0x000fe20000300000 */
.L_x_15492:
[----:B0-2---:R-:W-:Y:S01]  /*86f0*/  IMAD R0, R22, 0x8, R18 ;  /* 0x0000000816007824 */ /* 0x005fe200078e0212 */
[----:B-----5:R-:W-:-:S04]  /*8700*/  SHF.L.U32 R5, R23, 0x1f, RZ ;  /* 0x0000001f17057819 */ /* 0x020fc800000006ff */
[----:B------:R0:W2:Y:S01]  /*8710*/  SYNCS.PHASECHK.TRANS64.TRYWAIT P1, [R0+URZ+0x13230], R5 ;  /* 0x01323005000075a7 */ /* 0x0000a2000802017f */
[----:B------:R-:W-:Y:S05]  /*8720*/  @!P0 BRA `(.L_x_15493) ;  /* 0x0000000000048947 */ /* 0x000fea0003800000 */
[----:B------:R-:W-:Y:S01]  /*8730*/  BPT.TRAP 0x1 ;  /* 0x000000040000795c */ /* 0x000fe20000300000 */
.L_x_15493:
[----:B-1----:R-:W-:-:S04]  /*8740*/  IADD3 R3, R18, 0xe000, RZ ;  /* 0x0000e00012037810 */ /* 0x002fc80007ffe0ff */
[----:B------:R-:W-:-:S04]  /*8750*/  SHF.R.U32.HI R3, RZ, 0x4, R3 ;  /* 0x00000004ff037819 */ /* 0x000fc80000011603 */
[----:B------:R-:W-:-:S04]  /*8760*/  LOP3.LUT R3, R3, 0x3fff, RZ, 0xc0, !PT ;  /* 0x00003fff03037812 */ /* 0x000fc800078ec0ff */
[----:B---3--:R-:W-:-:S05]  /*8770*/  LOP3.LUT R4, R3, 0x10000, RZ, 0xfc, !PT ;  /* 0x0001000003047812 */ /* 0x008fca00078efcff */
[----:B------:R1:W-:Y:S01]  /*8780*/  STL [R1], R4 ;  /* 0x0000000401007387 */ /* 0x0003e20000100800 */
[----:B------:R-:W-:Y:S01]  /*8790*/  IMAD R10, R22, 0x280, R4 ;  /* 0x00000280160a7824 */ /* 0x000fe200078e0204 */
[----:B--2---:R-:W-:Y:S06]  /*87a0*/  @P1 BRA `(.L_x_15494) ;  /* 0x0000000000081947 */ /* 0x004fec0003800000 */
[----:B------:R-:W2:Y:S02]  /*87b0*/  SYNCS.PHASECHK.TRANS64.TRYWAIT P1, [R0+URZ+0x13230], R5 ;  /* 0x01323005000075a7 */ /* 0x000ea4000802017f */
[----:B--2---:R-:W-:Y:S05]  /*87c0*/  @!P1 BRA `(.L_x_15495) ;  /* 0x0000014800389947 */ /* 0x004fea0003800000 */
.L_x_15494:
[----:B-1----:R-:W-:Y:S01]  /*87d0*/  IMAD.MOV.U32 R4, RZ, RZ, R10 ;  /* 0x000000ffff047224 */ /* 0x002fe200078e000a */
[----:B------:R-:W-:Y:S05]  /*87e0*/  WARPSYNC.ALL ;  /* 0x0000000000007948 */ /* 0x000fea0003800000 */
[----:B0-2---:R-:W-:Y:S01]  /*87f0*/  IMAD.MOV.U32 R5, RZ, RZ, -0x7fffffe0 ;  /* 0x80000020ff057424 */ /* 0x005fe200078e00ff */
        /* <DEDUP_REMOVED lines=52> */
[----:B------:R-:W-:Y:S02]  /*8b40*/  R2UR UR15, R7 ;  /* 0x00000000070f72ca */ /* 0x000fe400000e0000 */
[----:B------:R-:W-:Y:S02]  /*8b50*/  MOV R7, 0x80000020 ;  /* 0x8000002000077802 */ /* 0x000fe40000000f00 */
[C---:B------:R-:W-:Y:S02]  /*8b60*/  R2UR UR4, R6.reuse ;  /* 0x00000000060472ca */ /* 0x040fe400000e0000 */
[----:B------:R-:W-:Y:S02]  /*8b70*/  R2UR UR5, R7 ;  /* 0x00000000070572ca */ /* 0x000fe400000e0000 */
[----:B------:R-:W-:-:S02]  /*8b80*/  R2UR UR8, R6 ;  /* 0x00000000060872ca */ /* 0x000fc400000e0000 */
        /* <DEDUP_REMOVED lines=35> */
.L_x_15496:
        /* <DEDUP_REMOVED lines=12> */
[----:B------:R-:W5:Y:S01]  /*8e80*/  LDL R102, [R1+0x38] ;  /* 0x0000380001667983 */ /* 0x000f620000100800 */
        /* <DEDUP_REMOVED lines=13> */
[C---:B------:R-:W-:Y:S01]  /*8f60*/  FMUL.FTZ R60, R2.reuse, R61 ;  /* 0x0000003d023c7220 */ /* 0x040fe20000410000 */
[C---:B------:R-:W-:Y:S01]  /*8f70*/  FMUL.FTZ R13, R2.reuse, R94 ;  /* 0x0000005e020d7220 */ /* 0x040fe20000410000 */
[C---:B------:R-:W-:Y:S01]  /*8f80*/  FMUL.FTZ R9, R2.reuse, R90 ;  /* 0x0000005a02097220 */ /* 0x040fe20000410000 */
[----:B------:R-:W-:Y:S01]  /*8f90*/  MUFU.TANH R11, R11 ;  /* 0x0000000b000b7308 */ /* 0x000fe20000002400 */
[C---:B----4-:R-:W-:Y:S01]  /*8fa0*/  FMUL.FTZ R14, R2.reuse, R96 ;  /* 0x00000060020e7220 */ /* 0x050fe20000410000 */
[C---:B------:R-:W-:Y:S01]  /*8fb0*/  FMUL.FTZ R12, R2.reuse, R93 ;  /* 0x0000005d020c7220 */ /* 0x040fe20000410000 */
[C---:B------:R-:W-:Y:S01]  /*8fc0*/  FMUL.FTZ R3, R2.reuse, R88 ;  /* 0x0000005802037220 */ /* 0x040fe20000410000 */
[C---:B------:R-:W-:Y:S01]  /*8fd0*/  FMUL.FTZ R75, R2.reuse, R75 ;  /* 0x0000004b024b7220 */ /* 0x040fe20000410000 */
[C---:B------:R-:W-:Y:S01]  /*8fe0*/  FMUL.FTZ R78, R2.reuse, R78 ;  /* 0x0000004e024e7220 */ /* 0x040fe20000410000 */
[C---:B------:R-:W-:Y:S01]  /*8ff0*/  FMUL.FTZ R79, R2.reuse, R79 ;  /* 0x0000004f024f7220 */ /* 0x040fe20000410000 */
[C---:B------:R-:W-:Y:S01]  /*9000*/  FMUL.FTZ R83, R2.reuse, R83 ;  /* 0x0000005302537220 */ /* 0x040fe20000410000 */
[----:B------:R-:W-:Y:S01]  /*9010*/  MUFU.TANH R15, R15 ;  /* 0x0000000f000f7308 */ /* 0x000fe20000002400 */
[----:B------:R-:W0:Y:S01]  /*9020*/  @P4 LDC R95, c[0x0][0x44c] ;  /* 0x00011300ff5f4b82 */ /* 0x000e220000000800 */
[C---:B------:R-:W-:Y:S01]  /*9030*/  FMUL.FTZ R109, R2.reuse, R46 ;  /* 0x0000002e026d7220 */ /* 0x040fe20000410000 */
[C---:B------:R-:W-:Y:S01]  /*9040*/  FMUL.FTZ R58, R2.reuse, R58 ;  /* 0x0000003a023a7220 */ /* 0x040fe20000410000 */
[C---:B------:R-:W-:Y:S01]  /*9050*/  FMUL.FTZ R62, R2.reuse, R62 ;  /* 0x0000003e023e7220 */ /* 0x040fe20000410000 */
[C---:B------:R-:W-:Y:S01]  /*9060*/  FMUL.FTZ R113, R2.reuse, R51 ;  /* 0x0000003302717220 */ /* 0x040fe20000410000 */
[C---:B------:R-:W-:Y:S01]  /*9070*/  FMUL.FTZ R67, R2.reuse, R67 ;  /* 0x0000004302437220 */ /* 0x040fe20000410000 */
[C---:B------:R-:W-:Y:S01]  /*9080*/  FMUL.FTZ R8, R2.reuse, R89 ;  /* 0x0000005902087220 */ /* 0x040fe20000410000 */
[----:B------:R-:W-:Y:S01]  /*9090*/  MUFU.TANH R21, R21 ;  /* 0x0000001500157308 */ /* 0x000fe20000002400 */
        /* <DEDUP_REMOVED lines=23> */
[----:B------:R-:W-:Y:S01]  /*9210*/  VIADD R0, R0, 0x13240 ;  /* 0x0001324000007836 */ /* 0x000fe20000000000 */
[----:B------:R-:W-:Y:S01]  /*9220*/  ULDC UR36, c[0x0][0x988] ;  /* 0x0002620000247ab9 */ /* 0x000fe20000000800 */
[----:B------:R-:W-:Y:S01]  /*9230*/  ULDC UR37, c[0x0][0x988] ;  /* 0x0002620000257ab9 */ /* 0x000fe20000000800 */
[----:B--2---:R-:W-:Y:S01]  /*9240*/  LOP3.LUT R106, R106, 0xfffffffd, RZ, 0xc0, !PT ;  /* 0xfffffffd6a6a7812 */ /* 0x004fe200078ec0ff */
[C---:B------:R-:W-:Y:S01]  /*9250*/  FMUL.FTZ R61, R2.reuse, R64 ;  /* 0x00000040023d7220 */ /* 0x040fe20000410000 */
[C---:B------:R-:W-:Y:S01]  /*9260*/  FMUL.FTZ R94, R2.reuse, R63 ;  /* 0x0000003f025e7220 */ /* 0x040fe20000410000 */
[----:B------:R-:W-:Y:S01]  /*9270*/  FMUL.FTZ R90, R2, R99 ;  /* 0x00000063025a7220 */ /* 0x000fe20000410000 */
[----:B------:R-:W-:Y:S01]  /*9280*/  @P4 LOP3.LUT R106, R106, 0x2, RZ, 0xfc, !PT ;  /* 0x000000026a6a4812 */ /* 0x000fe200078efcff */
[----:B------:R-:W2:Y:S01]  /*9290*/  MUFU.TANH R9, R9 ;  /* 0x0000000900097308 */ /* 0x000ea20000002400 */
[C---:B------:R-:W-:Y:S01]  /*92a0*/  FMUL.FTZ R96, R2.reuse, R71 ;  /* 0x0000004702607220 */ /* 0x040fe20000410000 */
[C---:B------:R-:W-:Y:S01]  /*92b0*/  FMUL.FTZ R93, R2.reuse, R103 ;  /* 0x00000067025d7220 */ /* 0x040fe20000410000 */
[----:B------:R-:W-:Y:S01]  /*92c0*/  FMUL.FTZ R88, R2, R100 ;  /* 0x0000006402587220 */ /* 0x000fe20000410000 */
[----:B------:R4:W-:Y:S01]  /*92d0*/  STL [R1+0x28], R106 ;  /* 0x0000286a01007387 */ /* 0x0009e20000100800 */
[----:B---3--:R-:W-:-:S02]  /*92e0*/  IMAD.IADD R64, R105, 0x1, R108 ;  /* 0x0000000169407824 */ /* 0x008fc400078e026c */
[C---:B------:R-:W-:Y:S01]  /*92f0*/  FMUL.FTZ R63, R2.reuse, R65 ;  /* 0x00000041023f7220 */ /* 0x040fe20000410000 */
[----:B------:R-:W-:Y:S01]  /*9300*/  IMAD.MOV.U32 R99, RZ, RZ, -0xa0 ;  /* 0xffffff60ff637424 */ /* 0x000fe200078e00ff */
[----:B------:R-:W3:Y:S08]  /*9310*/  MUFU.TANH R13, R13 ;  /* 0x0000000d000d7308 */ /* 0x000ef00000002400 */
[----:B------:R-:W-:Y:S01]  /*9320*/  MUFU.TANH R92, R92 ;  /* 0x0000005c005c7308 */ /* 0x000fe20000002400 */
[----:B----4-:R-:W4:Y:S01]  /*9330*/  LDL R106, [R1+0xc] ;  /* 0x00000c00016a7983 */ /* 0x010f220000100800 */
[----:B------:R-:W-:Y:S01]  /*9340*/  FMUL.FTZ R65, R2, R66 ;  /* 0x0000004202417220 */ /* 0x000fe20000410000 */
[----:B0-----:R-:W-:-:S05]  /*9350*/  @P4 IMAD.HI.U32 R66, R64, R95, RZ ;  /* 0x0000005f40424227 */ /* 0x001fca00078e00ff */
[----:B------:R-:W-:Y:S01]  /*9360*/  MUFU.TANH R72, R72 ;  /* 0x0000004800487308 */ /* 0x000fe20000002400 */
[----:B-1----:R-:W-:-:S07]  /*9370*/  @P4 SHF.R.U32.HI R64, RZ, R97, R66 ;  /* 0x00000061ff404219 */ /* 0x002fce0000011642 */
[----:B------:R-:W-:Y:S01]  /*9380*/  MUFU.TANH R75, R75 ;  /* 0x0000004b004b7308 */ /* 0x000fe20000002400 */
[----:B------:R-:W0:Y:S01]  /*9390*/  SHFL.IDX PT, R97, R64, 0x1, 0x1c1f ;  /* 0x003c1f0040617f89 */ /* 0x000e2200000e0000 */
[C---:B------:R-:W-:Y:S01]  /*93a0*/  FMUL.FTZ R66, R2.reuse, R68 ;  /* 0x0000004402427220 */ /* 0x040fe20000410000 */
[C---:B------:R-:W-:Y:S01]  /*93b0*/  FMUL.FTZ R68, R2.reuse, R69 ;  /* 0x0000004502447220 */ /* 0x040fe20000410000 */
[----:B------:R-:W-:Y:S01]  /*93c0*/  FMUL.FTZ R95, R2, R70 ;  /* 0x00000046025f7220 */ /* 0x000fe20000410000 */
[----:B-----5:R-:W-:-:S03]  /*93d0*/  IMAD R69, R104, -0xa0, R102 ;  /* 0xffffff6068457824 */ /* 0x020fc600078e0266 */
[----:B------:R-:W-:Y:S01]  /*93e0*/  MUFU.TANH R78, R78 ;  /* 0x0000004e004e7308 */ /* 0x000fe20000002400 */
[----:B------:R-:W-:-:S07]  /*93f0*/  IMAD R70, R104, R99, 0xa1 ;  /* 0x000000a168467424 */ /* 0x000fce00078e0263 */
[----:B------:R-:W-:Y:S01]  /*9400*/  MUFU.TANH R79, R79 ;  /* 0x0000004f004f7308 */ /* 0x000fe20000002400 */
[----:B------:R-:W-:-:S07]  /*9410*/  VIADD R69, R69, 0xa0 ;  /* 0x000000a045457836 */ /* 0x000fce0000000000 */
[----:B------:R-:W-:Y:S01]  /*9420*/  MUFU.TANH R81, R81 ;  /* 0x0000005100517308 */ /* 0x000fe20000002400 */
[----:B------:R-:W-:Y:S02]  /*9430*/  IMAD R70, R98, -0x2, R70 ;  /* 0xfffffffe62467824 */ /* 0x000fe400078e0246 */
[----:B------:R-:W-:Y:S01]  /*9440*/  FMUL.FTZ R46, R2, R47 ;  /* 0x0000002f022e7220 */ /* 0x000fe20000410000 */
[----:B------:R-:W-:Y:S02]  /*9450*/  IMAD R69, R98, -0x2, R69 ;  /* 0xfffffffe62457824 */ /* 0x000fe400078e0245 */
[C---:B------:R-:W-:Y:S01]  /*9460*/  FMUL.FTZ R98, R2.reuse, R41 ;  /* 0x0000002902627220 */ /* 0x040fe20000410000 */
[C---:B------:R-:W-:Y:S01]  /*9470*/  FMUL.FTZ R89, R2.reuse, R101 ;  /* 0x0000006502597220 */ /* 0x040fe20000410000 */
        /* <DEDUP_REMOVED lines=16> */
[----:B------:R-:W-:Y:S01]  /*9580*/  MUFU.TANH R125, R125 ;  /* 0x0000007d007d7308 */ /* 0x000fe20000002400 */
[----:B------:R-:W-:Y:S01]  /*9590*/  FMUL.FTZ R30, R2, R39 ;  /* 0x00000027021e7220 */ /* 0x000fe20000410000 */
[----:B------:R-:W5:Y:S06]  /*95a0*/  LDL R110, [R1+0x20] ;  /* 0x00002000016e7983 */ /* 0x000f6c0000100800 */
        /* <DEDUP_REMOVED lines=17> */
[----:B----4-:R-:W-:-:S07]  /*96c0*/  IADD3 R70, -R106, R70, R102 ;  /* 0x000000466a467210 */ /* 0x010fce0007ffe166 */
[----:B------:R-:W-:Y:S01]  /*96d0*/  MUFU.TANH R46, R46 ;  /* 0x0000002e002e7308 */ /* 0x000fe20000002400 */
[----:B0-----:R-:W-:-:S04]  /*96e0*/  VIADDMNMX R71, R97, R70, R69, PT ;  /* 0x0000004661477246 */ /* 0x001fc80003800145 */
[C---:B------:R-:W-:Y:S02]  /*96f0*/  ISETP.GT.AND P1, PT, R71.reuse, RZ, PT ;  /* 0x000000ff4700720c */ /* 0x040fe40003f24270 */
[C---:B------:R-:W-:Y:S01]  /*9700*/  ISETP.GT.AND P2, PT, R71.reuse, 0x1, PT ;  /* 0x000000014700780c */ /* 0x040fe20003f44270 */
[----:B------:R-:W-:Y:S01]  /*9710*/  SHFL.IDX PT, R64, R64, RZ, 0x1c1f ;  /* 0x001c1fff40407589 */ /* 0x000fe200000e0000 */
[----:B------:R-:W-:Y:S01]  /*9720*/  ISETP.GT.AND P3, PT, R71, 0x8, PT ;  /* 0x000000084700780c */ /* 0x000fe20003f64270 */
[----:B------:R-:W-:Y:S01]  /*9730*/  MUFU.TANH R89, R89 ;  /* 0x0000005900597308 */ /* 0x000fe20000002400 */
[----:B--2---:R-:W-:Y:S02]  /*9740*/  FSEL R9, R9, -INF , P1 ;  /* 0xff80000009097808 */ /* 0x004fe40000800000 */
[----:B------:R-:W-:Y:S02]  /*9750*/  FSEL R11, R11, -INF , P2 ;  /* 0xff8000000b0b7808 */ /* 0x000fe40001000000 */
[----:B------:R-:W-:-:S02]  /*9760*/  ISETP.GT.AND P1, PT, R71, 0x9, PT ;  /* 0x000000094700780c */ /* 0x000fc40003f24270 */
[----:B---3--:R-:W-:Y:S01]  /*9770*/  FSEL R41, R13, -INF , P3 ;  /* 0xff8000000d297808 */ /* 0x008fe20001800000 */
[----:B------:R-:W-:Y:S01]  /*9780*/  MUFU.TANH R73, R73 ;  /* 0x0000004900497308 */ /* 0x000fe20000002400 */
[----:B------:R-:W-:Y:S02]  /*9790*/  FMNMX.FTZ R100, R9, R11, !PT ;  /* 0x0000000b09647209 */ /* 0x000fe40007810000 */
[----:B------:R-:W-:Y:S02]  /*97a0*/  ISETP.GT.AND P2, PT, R71, 0x10, PT ;  /* 0x000000104700780c */ /* 0x000fe40003f44270 */
[----:B------:R-:W-:Y:S02]  /*97b0*/  FSEL R15, R15, -INF , P1 ;  /* 0xff8000000f0f7808 */ /* 0x000fe40000800000 */
[----:B------:R-:W-:Y:S01]  /*97c0*/  FMNMX.FTZ R100, R41, R100, !PT ;  /* 0x0000006429647209 */ /* 0x000fe20007810000 */
[----:B------:R-:W-:Y:S01]  /*97d0*/  MUFU.TANH R74, R74 ;  /* 0x0000004a004a7308 */ /* 0x000fe20000002400 */
[----:B------:R-:W-:-:S02]  /*97e0*/  ISETP.GT.AND P1, PT, R71, 0x11, PT ;  /* 0x000000114700780c */ /* 0x000fc40003f24270 */
[----:B------:R-:W-:Y:S02]  /*97f0*/  FSEL R21, R21, -INF , P2 ;  /* 0xff80000015157808 */ /* 0x000fe40001000000 */
[----:B------:R-:W-:Y:S02]  /*9800*/  FMNMX.FTZ R100, R15, R100, !PT ;  /* 0x000000640f647209 */ /* 0x000fe40007810000 */
[----:B------:R-:W-:Y:S01]  /*9810*/  ISETP.GT.AND P2, PT, R71, 0x18, PT ;  /* 0x000000184700780c */ /* 0x000fe20003f44270 */
[----:B------:R-:W-:Y:S01]  /*9820*/  MUFU.TANH R76, R76 ;  /* 0x0000004c004c7308 */ /* 0x000fe20000002400 */
[----:B-1----:R-:W-:Y:S02]  /*9830*/  FSEL R97, R90, -INF , P1 ;  /* 0xff8000005a617808 */ /* 0x002fe40000800000 */
[----:B------:R-:W-:Y:S01]  /*9840*/  FMNMX.FTZ R100, R21, R100, !PT ;  /* 0x0000006415647209 */ /* 0x000fe20007810000 */
[----:B------:R-:W-:Y:S01]  /*9850*/  FMUL.FTZ R90, R2, R43 ;  /* 0x0000002b025a7220 */ /* 0x000fe20000410000 */
[----:B------:R-:W-:-:S02]  /*9860*/  ISETP.GT.AND P1, PT, R71, 0x19, PT ;  /* 0x000000194700780c */ /* 0x000fc40003f24270 */
[----:B------:R-:W-:Y:S01]  /*9870*/  FSEL R43, R92, -INF , P2 ;  /* 0xff8000005c2b7808 */ /* 0x000fe20001000000 */
        /* <DEDUP_REMOVED lines=11> */
[----:B------:R-:W-:Y:S02]  /*9930*/  FSEL R75, R75, -INF , P1 ;  /* 0xff8000004b4b7808 */ /* 0x000fe40000800000 */
[----:B------:R-:W-:Y:S02]  /*9940*/  FMNMX.FTZ R100, R99, R100, !PT ;  /* 0x0000006463647209 */ /* 0x000fe40007810000 */
        /* <DEDUP_REMOVED lines=21> */
[----:B------:R-:W-:Y:S02]  /*9aa0*/  FMNMX.FTZ R100, R85, R100, !PT ;  /* 0x0000006455647209 */ /* 0x000fe40007810000 */
[----:B------:R-:W-:-:S02]  /*9ab0*/  ISETP.GT.AND P1, PT, R71, 0x41, PT ;  /* 0x000000414700780c */ /* 0x000fc40003f24270 */
[----:B------:R-:W-:Y:S02]  /*9ac0*/  FSEL R101, R58, -INF , P2 ;  /* 0xff8000003a657808 */ /* 0x000fe40001000000 */
        /* <DEDUP_REMOVED lines=12> */
[----:B------:R-:W-:Y:S01]  /*9b90*/  FMNMX.FTZ R100, R103, R100, !PT ;  /* 0x0000006467647209 */ /* 0x000fe20007810000 */
[----:B------:R-:W0:Y:S01]  /*9ba0*/  MUFU.TANH R90, R90 ;  /* 0x0000005a005a7308 */ /* 0x000e220000002400 */
        /* <DEDUP_REMOVED lines=13> */
[----:B0-----:R-:W-:Y:S02]  /*9c80*/  FSEL R107, R90, -INF , P1 ;  /* 0xff8000005a6b7808 */ /* 0x001fe40000800000 */
        /* <DEDUP_REMOVED lines=19> */
[----:B------:R-:W-:Y:S01]  /*9dc0*/  FMNMX.FTZ R100, R115, R100, !PT ;  /* 0x0000006473647209 */ /* 0x000fe20007810000 */
[----:B------:R-:W0:Y:S01]  /*9dd0*/  MUFU.TANH R26, R26 ;  /* 0x0000001a001a7308 */ /* 0x000e220000002400 */
        /* <DEDUP_REMOVED lines=9> */
[----:B------:R1:W2:Y:S01]  /*9e70*/  MUFU.TANH R34, R30 ;  /* 0x0000001e00227308 */ /* 0x0002a20000002400 */
[----:B------:R-:W-:Y:S02]  /*9e80*/  ISETP.GT.AND P2, PT, R71, 0x90, PT ;  /* 0x000000904700780c */ /* 0x000fe40003f44270 */
[----:B------:R-:W-:Y:S02]  /*9e90*/  FSEL R125, R125, -INF , P1 ;  /* 0xff8000007d7d7808 */ /* 0x000fe40000800000 */
[----:B------:R-:W-:Y:S02]  /*9ea0*/  FMNMX.FTZ R100, R123, R100, !PT ;  /* 0x000000647b647209 */ /* 0x000fe40007810000 */
[----:B------:R-:W-:-:S02]  /*9eb0*/  ISETP.GT.AND P1, PT, R71, 0x91, PT ;  /* 0x000000914700780c */ /* 0x000fc40003f24270 */
[----:B0-----:R-:W-:Y:S02]  /*9ec0*/  FSEL R39, R26, -INF , P2 ;  /* 0xff8000001a277808 */ /* 0x001fe40001000000 */
[----:B------:R-:W-:Y:S02]  /*9ed0*/  FMNMX.FTZ R100, R125, R100, !PT ;  /* 0x000000647d647209 */ /* 0x000fe40007810000 */
[----:B------:R-:W-:Y:S02]  /*9ee0*/  ISETP.GT.AND P2, PT, R71, 0x98, PT ;  /* 0x000000984700780c */ /* 0x000fe40003f44270 */
[----:B------:R-:W-:Y:S02]  /*9ef0*/  FSEL R121, R121, -INF , P1 ;  /* 0xff80000079797808 */ /* 0x000fe40000800000 */
[----:B------:R-:W-:Y:S01]  /*9f00*/  FMNMX.FTZ R100, R39, R100, !PT ;  /* 0x0000006427647209 */ /* 0x000fe20007810000 */
[----:B-1----:R-:W-:Y:S01]  /*9f10*/  FMUL.FTZ R30, R2, R45 ;  /* 0x0000002d021e7220 */ /* 0x002fe20000410000 */
[----:B------:R-:W-:-:S02]  /*9f20*/  ISETP.GT.AND P1, PT, R71, 0x99, PT ;  /* 0x000000994700780c */ /* 0x000fc40003f24270 */
[----:B------:R-:W-:Y:S02]  /*9f30*/  FSEL R45, R38, -INF , P2 ;  /* 0xff800000262d7808 */ /* 0x000fe40001000000 */
[----:B------:R-:W-:Y:S02]  /*9f40*/  FMNMX.FTZ R100, R121, R100, !PT ;  /* 0x0000006479647209 */ /* 0x000fe40007810000 */
[----:B--2---:R-:W-:Y:S02]  /*9f50*/  FSEL R71, R34, -INF , P1 ;  /* 0xff80000022477808 */ /* 0x004fe40000800000 */
[----:B------:R-:W-:-:S04]  /*9f60*/  FMNMX.FTZ R100, R45, R100, !PT ;  /* 0x000000642d647209 */ /* 0x000fc80007810000 */
[----:B------:R-:W-:-:S05]  /*9f70*/  FMNMX.FTZ R100, R71, R100, !PT ;  /* 0x0000006447647209 */ /* 0x000fca0007810000 */
[----:B------:R-:W0:Y:S02]  /*9f80*/  SHFL.BFLY PT, R127, R100, 0x2, 0x1f ;  /* 0x0c401f00647f7f89 */ /* 0x000e2400000e0000 */
[----:B0-----:R-:W-:-:S05]  /*9f90*/  FMNMX.FTZ R127, R100, R127, !PT ;  /* 0x0000007f647f7209 */ /* 0x001fca0007810000 */
[----:B------:R-:W0:Y:S01]  /*9fa0*/  SHFL.BFLY PT, R72, R127, 0x1, 0x1f ;  /* 0x0c201f007f487f89 */ /* 0x000e2200000e0000 */
[----:B------:R-:W-:Y:S02]  /*9fb0*/  IMAD.U32 R58, RZ, RZ, UR4 ;  /* 0x00000004ff3a7e24 */ /* 0x000fe4000f8e00ff */
[----:B------:R-:W-:Y:S01]  /*9fc0*/  FMUL.FTZ R46, R2, R36 ;  /* 0x00000024022e7220 */ /* 0x000fe20000410000 */
[----:B------:R-:W-:-:S04]  /*9fd0*/  VIADDMNMX R69, R64, R70, R69, PT ;  /* 0x0000004640457246 */ /* 0x000fc80003800145 */
[C---:B------:R-:W-:Y:S02]  /*9fe0*/  ISETP.GT.AND P2, PT, R69.reuse, 0x1, PT ;  /* 0x000000014500780c */ /* 0x040fe40003f44270 */
[----:B------:R-:W-:Y:S02]  /*9ff0*/  ISETP.GT.AND P3, PT, R69, 0x8, PT ;  /* 0x000000084500780c */ /* 0x000fe40003f64270 */
[----:B0-----:R-:W-:-:S04]  /*a000*/  FMNMX.FTZ R72, R127, R72, !PT ;  /* 0x000000487f487209 */ /* 0x001fc80007810000 */
[C---:B------:R-:W-:Y:S01]  /*a010*/  FSETP.NEU.FTZ.AND P1, PT, R72.reuse, -INF , PT ;  /* 0xff8000004800780b */ /* 0x040fe20003f3d000 */
[----:B------:R-:W-:-:S05]  /*a020*/  FFMA.FTZ R36, R72, R58, -8 ;  /* 0xc100000048247423 */ /* 0x000fca000001003a */
[----:B------:R-:W-:Y:S02]  /*a030*/  FSEL R36, R36, RZ, P1 ;  /* 0x000000ff24247208 */ /* 0x000fe40000800000 */
[----:B------:R-:W-:Y:S02]  /*a040*/  ISETP.GT.AND P1, PT, R69, RZ, PT ;  /* 0x000000ff4500720c */ /* 0x000fe40003f24270 */
[----:B------:R-:W-:Y:S02]  /*a050*/  FSEL R8, R8, -INF , P2 ;  /* 0xff80000008087808 */ /* 0x000fe40001000000 */
[----:B------:R-:W-:Y:S01]  /*a060*/  FSEL R3, R3, -INF , P1 ;  /* 0xff80000003037808 */ /* 0x000fe20000800000 */
[--C-:B------:R-:W-:Y:S01]  /*a070*/  FFMA.FTZ R50, R15, R58, -R36.reuse ;  /* 0x0000003a0f327223 */ /* 0x100fe20000010824 */
[C---:B------:R-:W-:Y:S01]  /*a080*/  FMUL.FTZ R42, R2.reuse, R52 ;  /* 0x00000034022a7220 */ /* 0x040fe20000410000 */
[----:B------:R-:W-:Y:S01]  /*a090*/  FFMA.FTZ R15, R21, R58, -R36 ;  /* 0x0000003a150f7223 */ /* 0x000fe20000010824 */
[----:B------:R-:W-:Y:S01]  /*a0a0*/  ISETP.GT.AND P1, PT, R69, 0x9, PT ;  /* 0x000000094500780c */ /* 0x000fe20003f24270 */
[----:B------:R-:W-:Y:S01]  /*a0b0*/  FMUL.FTZ R34, R2, R48 ;  /* 0x0000003002227220 */ /* 0x000fe20000410000 */
[----:B------:R-:W-:-:S02]  /*a0c0*/  FSEL R21, R10, -INF , P3 ;  /* 0xff8000000a157808 */ /* 0x000fc40001800000 */
[----:B------:R-:W-:Y:S01]  /*a0d0*/  FMNMX.FTZ R52, R3, R8, !PT ;  /* 0x0000000803347209 */ /* 0x000fe20007810000 */
[----:B------:R-:W-:-:S01]  /*a0e0*/  FFMA.FTZ R48, R11, R58, -R36 ;  /* 0x0000003a0b307223 */ /* 0x000fc20000010824 */
[--C-:B------:R-:W-:Y:S01]  /*a0f0*/  FFMA.FTZ R11, R41, R58, -R36.reuse ;  /* 0x0000003a290b7223 */ /* 0x100fe20000010824 */
[----:B------:R-:W-:Y:S02]  /*a100*/  ISETP.GT.AND P2, PT, R69, 0x10, PT ;  /* 0x000000104500780c */ /* 0x000fe40003f44270 */
[----:B------:R-:W-:Y:S02]  /*a110*/  FSEL R41, R12, -INF , P1 ;  /* 0xff8000000c297808 */ /* 0x000fe40000800000 */
[----:B------:R-:W-:Y:S01]  /*a120*/  FMNMX.FTZ R52, R21, R52, !PT ;  /* 0x0000003415347209 */ /* 0x000fe20007810000 */
[----:B------:R-:W-:Y:S01]  /*a130*/  FFMA.FTZ R12, R43, R58, -R36 ;  /* 0x0000003a2b0c7223 */ /* 0x000fe20000010824 */
[----:B------:R-:W-:Y:S02]  /*a140*/  ISETP.GT.AND P1, PT, R69, 0x11, PT ;  /* 0x000000114500780c */ /* 0x000fe40003f24270 */
[----:B------:R-:W-:-:S02]  /*a150*/  FSEL R43, R14, -INF , P2 ;  /* 0xff8000000e2b7808 */ /* 0x000fc40001000000 */
[----:B------:R-:W-:Y:S01]  /*a160*/  FMNMX.FTZ R52, R41, R52, !PT ;  /* 0x0000003429347209 */ /* 0x000fe20007810000 */
[----:B------:R-:W-:Y:S01]  /*a170*/  FMUL.FTZ R38, R2, R49 ;  /* 0x0000003102267220 */ /* 0x000fe20000410000 */
[----:B------:R-:W-:Y:S02]  /*a180*/  ISETP.GT.AND P2, PT, R69, 0x18, PT ;  /* 0x000000184500780c */ /* 0x000fe40003f44270 */
[----:B------:R-:W-:Y:S02]  /*a190*/  FSEL R49, R20, -INF , P1 ;  /* 0xff80000014317808 */ /* 0x000fe40000800000 */
[----:B------:R-:W-:Y:S01]  /*a1a0*/  FMNMX.FTZ R52, R43, R52, !PT ;  /* 0x000000342b347209 */ /* 0x000fe20007810000 */
[----:B------:R0:W-:Y:S01]  /*a1b0*/  MUFU.TANH R26, R44 ;  /* 0x0000002c001a7308 */ /* 0x0001e20000002400 */
[----:B------:R-:W-:Y:S02]  /*a1c0*/  ISETP.GT.AND P1, PT, R69, 0x19, PT ;  /* 0x000000194500780c */ /* 0x000fe40003f24270 */
[----:B------:R-:W-:Y:S01]  /*a1d0*/  FMNMX.FTZ R52, R49, R52, !PT ;  /* 0x0000003431347209 */ /* 0x000fe20007810000 */
[----:B0-----:R-:W-:Y:S01]  /*a1e0*/  FMUL.FTZ R44, R2, R53 ;  /* 0x00000035022c7220 */ /* 0x001fe20000410000 */
[----:B------:R-:W-:-:S02]  /*a1f0*/  FSEL R53, R88, -INF , P2 ;  /* 0xff80000058357808 */ /* 0x000fc40001000000 */
[----:B------:R-:W-:Y:S02]  /*a200*/  ISETP.GT.AND P2, PT, R69, 0x20, PT ;  /* 0x000000204500780c */ /* 0x000fe40003f44270 */
[----:B------:R-:W-:Y:S02]  /*a210*/  FSEL R89, R89, -INF , P1 ;  /* 0xff80000059597808 */ /* 0x000fe40000800000 */
[----:B------:R-:W-:Y:S02]  /*a220*/  FMNMX.FTZ R52, R53, R52, !PT ;  /* 0x0000003435347209 */ /* 0x000fe40007810000 */
[----:B------:R-:W-:Y:S02]  /*a230*/  ISETP.GT.AND P1, PT, R69, 0x21, PT ;  /* 0x000000214500780c */ /* 0x000fe40003f24270 */
[----:B------:R-:W-:Y:S02]  /*a240*/  FSEL R91, R91, -INF , P2 ;  /* 0xff8000005b5b7808 */ /* 0x000fe40001000000 */
[----:B------:R-:W-:Y:S01]  /*a250*/  FMNMX.FTZ R52, R89, R52, !PT ;  /* 0x0000003459347209 */ /* 0x000fe20007810000 */
[----:B------:R-:W-:-:S01]  /*a260*/  FFMA.FTZ R97, R97, R58, -R36 ;  /* 0x0000003a61617223 */ /* 0x000fc20000010824 */
[----:B------:R-:W-:-:S02]  /*a270*/  ISETP.GT.AND P2, PT, R69, 0x28, PT ;  /* 0x000000284500780c */ /* 0x000fc40003f44270 */
[----:B------:R-:W-:Y:S02]  /*a280*/  FSEL R73, R73, -INF , P1 ;  /* 0xff80000049497808 */ /* 0x000fe40000800000 */
[----:B------:R-:W-:Y:S01]  /*a290*/  FMNMX.FTZ R52, R91, R52, !PT ;  /* 0x000000345b347209 */ /* 0x000fe20007810000 */
[----:B------:R0:W-:Y:S01]  /*a2a0*/  MUFU.EX2 R10, R97 ;  /* 0x00000061000a7308 */ /* 0x0001e20000000800 */
[----:B------:R-:W-:Y:S02]  /*a2b0*/  ISETP.GT.AND P1, PT, R69, 0x29, PT ;  /* 0x000000294500780c */ /* 0x000fe40003f24270 */
[----:B------:R-:W-:Y:S01]  /*a2c0*/  FMNMX.FTZ R52, R73, R52, !PT ;  /* 0x0000003449347209 */ /* 0x000fe20007810000 */
[----:B------:R-:W-:-:S01]  /*a2d0*/  FFMA.FTZ R14, R99, R58, -R36 ;  /* 0x0000003a630e7223 */ /* 0x000fc20000010824 */
[----:B------:R-:W-:Y:S02]  /*a2e0*/  FSEL R99, R76, -INF , P1 ;  /* 0xff8000004c637808 */ /* 0x000fe40000800000 */
[----:B0-----:R-:W-:-:S02]  /*a2f0*/  FSEL R97, R74, -INF , P2 ;  /* 0xff8000004a617808 */ /* 0x001fc40001000000 */
[----:B------:R-:W-:Y:S02]  /*a300*/  ISETP.GT.AND P2, PT, R69, 0x30, PT ;  /* 0x000000304500780c */ /* 0x000fe40003f44270 */
[----:B------:R-:W-:Y:S02]  /*a310*/  FMNMX.FTZ R52, R97, R52, !PT ;  /* 0x0000003461347209 */ /* 0x000fe40007810000 */
[----:B------:R-:W-:Y:S02]  /*a320*/  ISETP.GT.AND P1, PT, R69, 0x31, PT ;  /* 0x000000314500780c */ /* 0x000fe40003f24270 */
[----:B------:R-:W-:Y:S02]  /*a330*/  FSEL R77, R77, -INF , P2 ;  /* 0xff8000004d4d7808 */ /* 0x000fe40001000000 */
[----:B------:R-:W-:Y:S02]  /*a340*/  FMNMX.FTZ R52, R99, R52, !PT ;  /* 0x0000003463347209 */ /* 0x000fe40007810000 */
[----:B------:R-:W-:-:S02]  /*a350*/  ISETP.GT.AND P2, PT, R69, 0x38, PT ;  /* 0x000000384500780c */ /* 0x000fc40003f44270 */
[----:B------:R-:W-:Y:S02]  /*a360*/  FSEL R127, R80, -INF , P1 ;  /* 0xff800000507f7808 */ /* 0x000fe40000800000 */
[----:B------:R-:W-:Y:S01]  /*a370*/  FMNMX.FTZ R20, R77, R52, !PT ;  /* 0x000000344d147209 */ /* 0x000fe20007810000 */
[----:B------:R-:W-:Y:S01]  /*a380*/  FFMA.FTZ R62, R79, R58, -R36 ;  /* 0x0000003a4f3e7223 */ /* 0x000fe20000010824 */
[----:B------:R-:W-:Y:S02]  /*a390*/  ISETP.GT.AND P1, PT, R69, 0x39, PT ;  /* 0x000000394500780c */ /* 0x000fe40003f24270 */
[----:B------:R-:W-:Y:S02]  /*a3a0*/  FSEL R79, R82, -INF , P2 ;  /* 0xff800000524f7808 */ /* 0x000fe40001000000 */
[----:B------:R-:W-:Y:S01]  /*a3b0*/  FMNMX.FTZ R20, R127, R20, !PT ;  /* 0x000000147f147209 */ /* 0x000fe20007810000 */
[----:B------:R-:W0:Y:S01]  /*a3c0*/  MUFU.TANH R60, R60 ;  /* 0x0000003c003c7308 */ /* 0x000e220000002400 */
[----:B------:R-:W-:-:S02]  /*a3d0*/  ISETP.GT.AND P2, PT, R69, 0x40, PT ;  /* 0x000000404500780c */ /* 0x000fc40003f44270 */
[----:B------:R-:W-:Y:S02]  /*a3e0*/  FSEL R129, R84, -INF , P1 ;  /* 0xff80000054817808 */ /* 0x000fe40000800000 */
[----:B------:R-:W-:Y:S01]  /*a3f0*/  FMNMX.FTZ R20, R79, R20, !PT ;  /* 0x000000144f147209 */ /* 0x000fe20007810000 */
[----:B------:R-:W-:Y:S01]  /*a400*/  FFMA.FTZ R54, R81, R58, -R36 ;  /* 0x0000003a51367223 */ /* 0x000fe20000010824 */
[----:B------:R-:W-:Y:S01]  /*a410*/  ISETP.GT.AND P1, PT, R69, 0x41, PT ;  /* 0x000000414500780c */ /* 0x000fe20003f24270 */
[----:B------:R-:W1:Y:S01]  /*a420*/  MUFU.TANH R61, R61 ;  /* 0x0000003d003d7308 */ /* 0x000e620000002400 */
[----:B------:R-:W-:Y:S02]  /*a430*/  FSEL R81, R56, -INF , P2 ;  /* 0xff80000038517808 */ /* 0x000fe40001000000 */
[----:B------:R-:W-:Y:S02]  /*a440*/  FMNMX.FTZ R20, R129, R20, !PT ;  /* 0x0000001481147209 */ /* 0x000fe40007810000 */
[----:B------:R-:W-:-:S02]  /*a450*/  ISETP.GT.AND P2, PT, R69, 0x48, PT ;  /* 0x000000484500780c */ /* 0x000fc40003f44270 */
[----:B------:R-:W-:Y:S01]  /*a460*/  FSEL R57, R57, -INF , P1 ;  /* 0xff80000039397808 */ /* 0x000fe20000800000 */
[----:B------:R-:W2:Y:S01]  /*a470*/  MUFU.TANH R63, R63 ;  /* 0x0000003f003f7308 */ /* 0x000ea20000002400 */
[----:B------:R-:W-:Y:S02]  /*a480*/  FMNMX.FTZ R20, R81, R20, !PT ;  /* 0x0000001451147209 */ /* 0x000fe40007810000 */
[----:B------:R-:W-:Y:S02]  /*a490*/  ISETP.GT.AND P1, PT, R69, 0x49, PT ;  /* 0x000000494500780c */ /* 0x000fe40003f24270 */
[----:B------:R-:W-:Y:S02]  /*a4a0*/  FSEL R59, R59, -INF , P2 ;  /* 0xff8000003b3b7808 */ /* 0x000fe40001000000 */
[----:B------:R-:W-:Y:S01]  /*a4b0*/  FMNMX.FTZ R20, R57, R20, !PT ;  /* 0x0000001439147209 */ /* 0x000fe20007810000 */
[----:B------:R-:W3:Y:S01]  /*a4c0*/  MUFU.TANH R66, R66 ;  /* 0x0000004200427308 */ /* 0x000ee20000002400 */
[----:B------:R-:W-:-:S02]  /*a4d0*/  ISETP.GT.AND P2, PT, R69, 0x50, PT ;  /* 0x000000504500780c */ /* 0x000fc40003f44270 */
[----:B0-----:R-:W-:Y:S02]  /*a4e0*/  FSEL R131, R60, -INF , P1 ;  /* 0xff8000003c837808 */ /* 0x001fe40000800000 */
[----:B------:R-:W-:-:S03]  /*a4f0*/  FMNMX.FTZ R20, R59, R20, !PT ;  /* 0x000000143b147209 */ /* 0x000fc60007810000 */
[----:B------:R-:W0:Y:S01]  /*a500*/  MUFU.TANH R68, R68 ;  /* 0x0000004400447308 */ /* 0x000e220000002400 */
[----:B------:R-:W-:Y:S02]  /*a510*/  ISETP.GT.AND P1, PT, R69, 0x51, PT ;  /* 0x000000514500780c */ /* 0x000fe40003f24270 */
[----:B-1----:R-:W-:Y:S02]  /*a520*/  FSEL R61, R61, -INF , P2 ;  /* 0xff8000003d3d7808 */ /* 0x002fe40001000000 */
[----:B------:R-:W-:-:S03]  /*a530*/  FMNMX.FTZ R20, R131, R20, !PT ;  /* 0x0000001483147209 */ /* 0x000fc60007810000 */
[----:B------:R-:W1:Y:S01]  /*a540*/  MUFU.TANH R40, R40 ;  /* 0x0000002800287308 */ /* 0x000e620000002400 */
[----:B------:R-:W-:Y:S02]  /*a550*/  ISETP.GT.AND P2, PT, R69, 0x58, PT ;  /* 0x000000584500780c */ /* 0x000fe40003f44270 */
[----:B--2---:R-:W-:Y:S02]  /*a560*/  FSEL R63, R63, -INF , P1 ;  /* 0xff8000003f3f7808 */ /* 0x004fe40000800000 */
[----:B------:R-:W-:-:S03]  /*a570*/  FMNMX.FTZ R20, R61, R20, !PT ;  /* 0x000000143d147209 */ /* 0x000fc60007810000 */
[----:B------:R-:W2:Y:S01]  /*a580*/  MUFU.TANH R13, R98 ;  /* 0x00000062000d7308 */ /* 0x000ea20000002400 */
[----:B------:R-:W-:-:S01]  /*a590*/  FFMA.FTZ R56, R85, R58, -R36 ;  /* 0x0000003a55387223 */ /* 0x000fc20000010824 */
[----:B------:R-:W-:Y:S01]  /*a5a0*/  FFMA.FTZ R85, R51, R58, -R36 ;  /* 0x0000003a33557223 */ /* 0x000fe20000010824 */
[----:B------:R-:W-:Y:S02]  /*a5b0*/  ISETP.GT.AND P1, PT, R69, 0x59, PT ;  /* 0x000000594500780c */ /* 0x000fe40003f24270 */
[----:B---3--:R-:W-:Y:S02]  /*a5c0*/  FSEL R51, R66, -INF , P2 ;  /* 0xff80000042337808 */ /* 0x008fe40001000000 */
[----:B------:R-:W-:Y:S01]  /*a5d0*/  FMNMX.FTZ R20, R63, R20, !PT ;  /* 0x000000143f147209 */ /* 0x000fe20007810000 */
[----:B------:R-:W3:Y:S01]  /*a5e0*/  MUFU.TANH R30, R30 ;  /* 0x0000001e001e7308 */ /* 0x000ee20000002400 */
[----:B------:R-:W-:Y:S02]  /*a5f0*/  ISETP.GT.AND P2, PT, R69, 0x60, PT ;  /* 0x000000604500780c */ /* 0x000fe40003f44270 */
[----:B0-----:R-:W-:-:S02]  /*a600*/  FSEL R133, R68, -INF , P1 ;  /* 0xff80000044857808 */ /* 0x001fc40000800000 */
[----:B------:R-:W-:Y:S01]  /*a610*/  FMNMX.FTZ R20, R51, R20, !PT ;  /* 0x0000001433147209 */ /* 0x000fe20007810000 */
[--C-:B------:R-:W-:Y:S01]  /*a620*/  FFMA.FTZ R60, R101, R58, -R36.reuse ;  /* 0x0000003a653c7223 */ /* 0x100fe20000010824 */
[----:B------:R-:W-:Y:S01]  /*a630*/  ISETP.GT.AND P1, PT, R69, 0x61, PT ;  /* 0x000000614500780c */ /* 0x000fe20003f24270 */
[----:B------:R-:W0:Y:S01]  /*a640*/  MUFU.TANH R34, R34 ;  /* 0x0000002200227308 */ /* 0x000e220000002400 */
[----:B-1----:R-:W-:Y:S02]  /*a650*/  FSEL R101, R40, -INF , P2 ;  /* 0xff80000028657808 */ /* 0x002fe40001000000 */
[----:B------:R-:W-:Y:S02]  /*a660*/  FMNMX.FTZ R20, R133, R20, !PT ;  /* 0x0000001485147209 */ /* 0x000fe40007810000 */
[----:B------:R-:W-:Y:S02]  /*a670*/  ISETP.GT.AND P2, PT, R69, 0x68, PT ;  /* 0x000000684500780c */ /* 0x000fe40003f44270 */
[----:B--2---:R-:W-:Y:S01]  /*a680*/  FSEL R13, R13, -INF , P1 ;  /* 0xff8000000d0d7808 */ /* 0x004fe20000800000 */
[----:B------:R-:W1:Y:S01]  /*a690*/  MUFU.TANH R38, R38 ;  /* 0x0000002600267308 */ /* 0x000e620000002400 */
[----:B------:R-:W-:Y:S01]  /*a6a0*/  FMNMX.FTZ R20, R101, R20, !PT ;  /* 0x0000001465147209 */ /* 0x000fe20007810000 */
[----:B------:R-:W-:Y:S01]  /*a6b0*/  FFMA.FTZ R135, R87, R58, -R36 ;  /* 0x0000003a57877223 */ /* 0x000fe20000010824 */
[----:B------:R-:W-:-:S02]  /*a6c0*/  ISETP.GT.AND P1, PT, R69, 0x69, PT ;  /* 0x000000694500780c */ /* 0x000fc40003f24270 */
[----:B------:R-:W-:Y:S02]  /*a6d0*/  FSEL R87, R26, -INF , P2 ;  /* 0xff8000001a577808 */ /* 0x000fe40001000000 */
[----:B------:R-:W-:Y:S01]  /*a6e0*/  FMNMX.FTZ R20, R13, R20, !PT ;  /* 0x000000140d147209 */ /* 0x000fe20007810000 */
[----:B------:R-:W2:Y:S01]  /*a6f0*/  MUFU.TANH R42, R42 ;  /* 0x0000002a002a7308 */ /* 0x000ea20000002400 */
[----:B------:R-:W-:Y:S02]  /*a700*/  ISETP.GT.AND P2, PT, R69, 0x70, PT ;  /* 0x000000704500780c */ /* 0x000fe40003f44270 */
[----:B---3--:R-:W-:Y:S02]  /*a710*/  FSEL R137, R30, -INF , P1 ;  /* 0xff8000001e897808 */ /* 0x008fe40000800000 */
[----:B------:R-:W-:-:S03]  /*a720*/  FMNMX.FTZ R20, R87, R20, !PT ;  /* 0x0000001457147209 */ /* 0x000fc60007810000 */
[----:B------:R-:W3:Y:S01]  /*a730*/  MUFU.TANH R44, R44 ;  /* 0x0000002c002c7308 */ /* 0x000ee20000002400 */
        /* <DEDUP_REMOVED lines=9> */
[----:B------:R-:W-:-:S01]  /*a7d0*/  FFMA.FTZ R141, R103, R58, -R36 ;  /* 0x0000003a678d7223 */ /* 0x000fc20000010824 */
        /* <DEDUP_REMOVED lines=30> */
[----:B------:R-:W-:Y:S02]  /*a9c0*/  ISETP.GT.AND P2, PT, R69, 0x98, PT ;  /* 0x000000984500780c */ /* 0x000fe40003f44270 */
[----:B-1----:R-:W-:-:S02]  /*a9d0*/  FSEL R33, R33, -INF , P1 ;  /* 0xff80000021217808 */ /* 0x002fc40000800000 */
[----:B------:R-:W-:Y:S01]  /*a9e0*/  FMNMX.FTZ R20, R95, R20, !PT ;  /* 0x000000145f147209 */ /* 0x000fe20007810000 */
[----:B------:R-:W-:Y:S01]  /*a9f0*/  FFMA.FTZ R32, R27, R58, -R36 ;  /* 0x0000003a1b207223 */ /* 0x000fe20000010824 */
[----:B------:R-:W-:Y:S02]  /*aa00*/  ISETP.GT.AND P1, PT, R69, 0x99, PT ;  /* 0x000000994500780c */ /* 0x000fe40003f24270 */
[----:B--2---:R-:W-:Y:S02]  /*aa10*/  FSEL R27, R46, -INF , P2 ;  /* 0xff8000002e1b7808 */ /* 0x004fe40001000000 */
[----:B------:R-:W-:Y:S02]  /*aa20*/  FMNMX.FTZ R20, R33, R20, !PT ;  /* 0x0000001421147209 */ /* 0x000fe40007810000 */
[----:B---3--:R-:W-:Y:S02]  /*aa30*/  FSEL R37, R37, -INF , P1 ;  /* 0xff80000025257808 */ /* 0x008fe40000800000 */
[----:B------:R-:W-:-:S04]  /*aa40*/  FMNMX.FTZ R20, R27, R20, !PT ;  /* 0x000000141b147209 */ /* 0x000fc80007810000 */
[----:B------:R-:W-:-:S05]  /*aa50*/  FMNMX.FTZ R20, R37, R20, !PT ;  /* 0x0000001425147209 */ /* 0x000fca0007810000 */
[----:B------:R-:W0:Y:S02]  /*aa60*/  SHFL.BFLY PT, R147, R20, 0x2, 0x1f ;  /* 0x0c401f0014937f89 */ /* 0x000e2400000e0000 */
[----:B0-----:R-:W-:-:S05]  /*aa70*/  FMNMX.FTZ R147, R20, R147, !PT ;  /* 0x0000009314937209 */ /* 0x001fca0007810000 */
[----:B------:R-:W0:Y:S01]  /*aa80*/  SHFL.BFLY PT, R20, R147, 0x1, 0x1f ;  /* 0x0c201f0093147f89 */ /* 0x000e2200000e0000 */
[----:B------:R1:W-:Y:S01]  /*aa90*/  MUFU.EX2 R40, R60 ;  /* 0x0000003c00287308 */ /* 0x0003e20000000800 */
[----:B------:R-:W-:-:S01]  /*aaa0*/  FFMA.FTZ R9, R9, R58, -R36 ;  /* 0x0000003a09097223 */ /* 0x000fc20000010824 */
[----:B0-----:R-:W-:-:S04]  /*aab0*/  FMNMX.FTZ R20, R147, R20, !PT ;  /* 0x0000001493147209 */ /* 0x001fc80007810000 */
[C---:B------:R-:W-:Y:S01]  /*aac0*/  FSETP.NEU.FTZ.AND P1, PT, R20.reuse, -INF , PT ;  /* 0xff8000001400780b */ /* 0x040fe20003f3d000 */
[----:B-1----:R-:W-:-:S05]  /*aad0*/  FFMA.FTZ R60, R20, R58, -8 ;  /* 0xc1000000143c7423 */ /* 0x002fca000001003a */
[----:B------:R-:W-:Y:S01]  /*aae0*/  FSEL R60, R60, RZ, P1 ;  /* 0x000000ff3c3c7208 */ /* 0x000fe20000800000 */
[----:B------:R-:W-:Y:S04]  /*aaf0*/  MUFU.EX2 R9, R9 ;  /* 0x0000000900097308 */ /* 0x000fe80000000800 */
[----:B------:R-:W-:-:S01]  /*ab00*/  FFMA.FTZ R3, R3, R58, -R60 ;  /* 0x0000003a03037223 */ /* 0x000fc2000001083c */
[-CC-:B------:R-:W-:Y:S01]  /*ab10*/  FFMA.FTZ R8, R8, R58.reuse, -R60.reuse ;  /* 0x0000003a08087223 */ /* 0x180fe2000001083c */
[----:B------:R-:W-:-:S02]  /*ab20*/  FFMA.FTZ R21, R21, R58, -R60 ;  /* 0x0000003a15157223 */ /* 0x000fc4000001083c */
[----:B------:R-:W0:Y:S08]  /*ab30*/  MUFU.EX2 R48, R48 ;  /* 0x0000003000307308 */ /* 0x000e300000000800 */
[----:B------:R-:W-:Y:S08]  /*ab40*/  MUFU.EX2 R3, R3 ;  /* 0x0000000300037308 */ /* 0x000ff00000000800 */
[----:B------:R-:W1:Y:S08]  /*ab50*/  MUFU.EX2 R8, R8 ;  /* 0x0000000800087308 */ /* 0x000e700000000800 */
[----:B------:R-:W2:Y:S08]  /*ab60*/  MUFU.EX2 R11, R11 ;  /* 0x0000000b000b7308 */ /* 0x000eb00000000800 */
[----:B------:R3:W-:Y:S01]  /*ab70*/  MUFU.EX2 R52, R62 ;  /* 0x0000003e00347308 */ /* 0x0007e20000000800 */
[----:B------:R-:W-:-:S01]  /*ab80*/  FFMA.FTZ R64, R49, R58, -R60 ;  /* 0x0000003a31407223 */ /* 0x000fc2000001083c */
[----:B---3--:R-:W-:-:S06]  /*ab90*/  FFMA.FTZ R62, R41, R58, -R60 ;  /* 0x0000003a293e7223 */ /* 0x008fcc000001083c */
[----:B------:R-:W-:Y:S01]  /*aba0*/  MUFU.EX2 R21, R21 ;  /* 0x0000001500157308 */ /* 0x000fe20000000800 */
[----:B------:R-:W-:-:S07]  /*abb0*/  FFMA.FTZ R41, R43, R58, -R60 ;  /* 0x0000003a2b297223 */ /* 0x000fce000001083c */
[----:B------:R-:W3:Y:S01]  /*abc0*/  MUFU.EX2 R50, R50 ;  /* 0x0000003200327308 */ /* 0x000ee20000000800 */
[----:B------:R-:W-:-:S01]  /*abd0*/  FFMA.FTZ R82, R63, R58, -R60 ;  /* 0x0000003a3f527223 */ /* 0x000fc2000001083c */
[----:B------:R-:W-:Y:S01]  /*abe0*/  FFMA.FTZ R109, R109, R58, -R36 ;  /* 0x0000003a6d6d7223 */ /* 0x000fe20000010824 */
[----:B-----5:R-:W-:-:S05]  /*abf0*/  PRMT R63, R110, 0x654, R0 ;  /* 0x000006546e3f7816 */ /* 0x020fca0000000000 */
[----:B------:R-:W-:Y:S01]  /*ac00*/  MUFU.EX2 R62, R62 ;  /* 0x0000003e003e7308 */ /* 0x000fe20000000800 */
[----:B------:R-:W-:-:S01]  /*ac10*/  FFMA.FTZ R43, R53, R58, -R60 ;  /* 0x0000003a352b7223 */ /* 0x000fc2000001083c */
[----:B0-----:R-:W-:-:S06]  /*ac20*/  FADD.FTZ R90, R9, R48 ;  /* 0x00000030095a7221 */ /* 0x001fcc0000010000 */
[----:B------:R-:W0:Y:S01]  /*ac30*/  MUFU.EX2 R15, R15 ;  /* 0x0000000f000f7308 */ /* 0x000e220000000800 */
[----:B------:R-:W-:-:S01]  /*ac40*/  FFMA.FTZ R93, R93, R58, -R36 ;  /* 0x0000003a5d5d7223 */ /* 0x000fc20000010824 */
[----:B------:R-:W-:Y:S01]  /*ac50*/  FFMA.FTZ R34, R111, R58, -R36 ;  /* 0x0000003a6f227223 */ /* 0x000fe20000010824 */
[----:B------:R2:W-:Y:S05]  /*ac60*/  SYNCS.ARRIVE.TRANS64.RED.A1T0 RZ, [R63+URZ], RZ ;  /* 0x000000ff3fff79a7 */ /* 0x0005ea000810043f */
[----:B------:R-:W4:Y:S01]  /*ac70*/  MUFU.EX2 R41, R41 ;  /* 0x0000002900297308 */ /* 0x000f220000000800 */
[----:B-1----:R-:W-:-:S01]  /*ac80*/  FADD.FTZ R88, R3, R8 ;  /* 0x0000000803587221 */ /* 0x002fc20000010000 */
[-CC-:B------:R-:W-:Y:S01]  /*ac90*/  FFMA.FTZ R75, R75, R58.reuse, -R36.reuse ;  /* 0x0000003a4b4b7223 */ /* 0x180fe20000010824 */
[----:B------:R-:W-:-:S01]  /*aca0*/  FFMA.FTZ R47, R47, R58, -R36 ;  /* 0x0000003a2f2f7223 */ /* 0x000fc20000010824 */
[-CC-:B------:R-:W-:Y:S01]  /*acb0*/  FFMA.FTZ R83, R83, R58.reuse, -R36.reuse ;  /* 0x0000003a53537223 */ /* 0x180fe20000010824 */
[----:B------:R-:W-:-:S03]  /*acc0*/  FFMA.FTZ R31, R31, R58, -R36 ;  /* 0x0000003a1f1f7223 */ /* 0x000fc60000010824 */
[----:B------:R1:W-:Y:S01]  /*acd0*/  MUFU.EX2 R24, R30 ;  /* 0x0000001e00187308 */ /* 0x0003e20000000800 */
[----:B------:R-:W-:-:S01]  /*ace0*/  FFMA.FTZ R38, R115, R58, -R36 ;  /* 0x0000003a73267223 */ /* 0x000fc20000010824 */
[-CC-:B------:R-:W-:Y:S01]  /*acf0*/  FFMA.FTZ R35, R35, R58.reuse, -R36.reuse ;  /* 0x0000003a23237223 */ /* 0x180fe20000010824 */
[----:B------:R-:W-:-:S01]  /*ad00*/  FFMA.FTZ R42, R119, R58, -R36 ;  /* 0x0000003a772a7223 */ /* 0x000fc20000010824 */
[-CC-:B------:R-:W-:Y:S01]  /*ad10*/  FFMA.FTZ R44, R123, R58.reuse, -R36.reuse ;  /* 0x0000003a7b2c7223 */ /* 0x180fe20000010824 */
[----:B------:R-:W-:-:S01]  /*ad20*/  FFMA.FTZ R111, R125, R58, -R36 ;  /* 0x0000003a7d6f7223 */ /* 0x000fc20000010824 */
[-CC-:B------:R-:W-:Y:S02]  /*ad30*/  FFMA.FTZ R39, R39, R58.reuse, -R36.reuse ;  /* 0x0000003a27277223 */ /* 0x180fe40000010824 */
[----:B------:R-:W-:Y:S01]  /*ad40*/  MUFU.EX2 R69, R32 ;  /* 0x0000002000457308 */ /* 0x000fe20000000800 */
[----:B-1----:R-:W-:-:S01]  /*ad50*/  FFMA.FTZ R30, R105, R58, -R36 ;  /* 0x0000003a691e7223 */ /* 0x002fc20000010824 */
[-CC-:B------:R-:W-:Y:S01]  /*ad60*/  FFMA.FTZ R105, R107, R58.reuse, -R36.reuse ;  /* 0x0000003a6b697223 */ /* 0x180fe20000010824 */
[----:B------:R-:W-:-:S01]  /*ad70*/  FFMA.FTZ R107, R113, R58, -R36 ;  /* 0x0000003a716b7223 */ /* 0x000fc20000010824 */
[-CC-:B------:R-:W-:Y:S01]  /*ad80*/  FFMA.FTZ R46, R121, R58.reuse, -R36.reuse ;  /* 0x0000003a792e7223 */ /* 0x180fe20000010824 */
[----:B------:R-:W-:-:S01]  /*ad90*/  FFMA.FTZ R45, R45, R58, -R36 ;  /* 0x0000003a2d2d7223 */ /* 0x000fc20000010824 */
[----:B------:R-:W-:-:S02]  /*ada0*/  FFMA.FTZ R68, R89, R58, -R60 ;  /* 0x0000003a59447223 */ /* 0x000fc4000001083c */
[----:B------:R-:W1:Y:S01]  /*adb0*/  MUFU.EX2 R64, R64 ;  /* 0x0000004000407308 */ /* 0x000e620000000800 */
[----:B--2---:R-:W-:-:S01]  /*adc0*/  FADD.FTZ R63, R11, R90 ;  /* 0x0000005a0b3f7221 */ /* 0x004fc20000010000 */
[----:B------:R-:W-:-:S06]  /*add0*/  FFMA.FTZ R49, R91, R58, -R60 ;  /* 0x0000003a5b317223 */ /* 0x000fcc000001083c */
[----:B------:R-:W2:Y:S01]  /*ade0*/  MUFU.EX2 R12, R12 ;  /* 0x0000000c000c7308 */ /* 0x000ea20000000800 */
[----:B---3--:R-:W-:-:S07]  /*adf0*/  FADD.FTZ R90, R50, R63 ;  /* 0x0000003f325a7221 */ /* 0x008fce0000010000 */
[----:B------:R3:W-:Y:S01]  /*ae00*/  MUFU.EX2 R32, R109 ;  /* 0x0000006d00207308 */ /* 0x0007e20000000800 */
[----:B------:R-:W-:-:S01]  /*ae10*/  FFMA.FTZ R66, R73, R58, -R60 ;  /* 0x0000003a49427223 */ /* 0x000fc2000001083c */
[-CC-:B---3--:R-:W-:Y:S01]  /*ae20*/  FFMA.FTZ R109, R117, R58.reuse, -R36.reuse ;  /* 0x0000003a756d7223 */ /* 0x188fe20000010824 */
[----:B------:R-:W-:-:S05]  /*ae30*/  FFMA.FTZ R36, R71, R58, -R36 ;  /* 0x0000003a47247223 */ /* 0x000fca0000010824 */
[----:B------:R-:W3:Y:S01]  /*ae40*/  MUFU.EX2 R43, R43 ;  /* 0x0000002b002b7308 */ /* 0x000ee20000000800 */
[----:B------:R-:W-:-:S01]  /*ae50*/  FFMA.FTZ R71, R55, R58, -R60 ;  /* 0x0000003a37477223 */ /* 0x000fc2000001083c */
[----:B------:R-:W-:Y:S01]  /*ae60*/  FADD.FTZ R55, R21, R88 ;  /* 0x0000005815377221 */ /* 0x000fe20000010000 */
[----:B0-----:R-:W-:-:S05]  /*ae70*/  FADD.FTZ R63, R15, R90 ;  /* 0x0000005a0f3f7221 */ /* 0x001fca0000010000 */
[----:B------:R-:W0:Y:S01]  /*ae80*/  MUFU.EX2 R93, R93 ;  /* 0x0000005d005d7308 */ /* 0x000e220000000800 */
[----:B------:R-:W-:-:S01]  /*ae90*/  FADD.FTZ R88, R62, R55 ;  /* 0x000000373e587221 */ /* 0x000fc20000010000 */
[-CC-:B------:R-:W-:Y:S01]  /*aea0*/  FFMA.FTZ R53, R77, R58.reuse, -R60.reuse ;  /* 0x0000003a4d357223 */ /* 0x180fe2000001083c */
[----:B------:R-:W-:-:S05]  /*aeb0*/  FFMA.FTZ R77, R79, R58, -R60 ;  /* 0x0000003a4f4d7223 */ /* 0x000fca000001083c */
[----:B------:R-:W5:Y:S01]  /*aec0*/  MUFU.EX2 R68, R68 ;  /* 0x0000004400447308 */ /* 0x000f620000000800 */
[----:B------:R-:W-:-:S01]  /*aed0*/  FFMA.FTZ R74, R81, R58, -R60 ;  /* 0x0000003a514a7223 */ /* 0x000fc2000001083c */
[----:B----4-:R-:W-:Y:S01]  /*aee0*/  FADD.FTZ R79, R41, R88 ;  /* 0x00000058294f7221 */ /* 0x010fe20000010000 */
[----:B------:R-:W-:-:S05]  /*aef0*/  FFMA.FTZ R73, R97, R58, -R60 ;  /* 0x0000003a61497223 */ /* 0x000fca000001083c */
[----:B------:R-:W4:Y:S01]  /*af00*/  MUFU.EX2 R14, R14 ;  /* 0x0000000e000e7308 */ /* 0x000f220000000800 */
[----:B------:R-:W-:-:S01]  /*af10*/  FADD.FTZ R81, R10, R63 ;  /* 0x0000003f0a517221 */ /* 0x000fc20000010000 */
[----:B-1----:R-:W-:-:S06]  /*af20*/  FADD.FTZ R88, R64, R79 ;  /* 0x0000004f40587221 */ /* 0x002fcc0000010000 */
[----:B------:R-:W1:Y:S01]  /*af30*/  MUFU.EX2 R49, R49 ;  /* 0x0000003100317308 */ /* 0x000e620000000800 */
[----:B------:R-:W-:-:S01]  /*af40*/  FFMA.FTZ R76, R99, R58, -R60 ;  /* 0x0000003a634c7223 */ /* 0x000fc2000001083c */
[----:B--2---:R-:W-:-:S06]  /*af50*/  FADD.FTZ R90, R12, R81 ;  /* 0x000000510c5a7221 */ /* 0x004fcc0000010000 */
[----:B------:R-:W2:Y:S01]  /*af60*/  MUFU.EX2 R75, R75 ;  /* 0x0000004b004b7308 */ /* 0x000ea20000000800 */
[----:B------:R-:W-:-:S01]  /*af70*/  FFMA.FTZ R63, R25, R58, -R60 ;  /* 0x0000003a193f7223 */ /* 0x000fc2000001083c */
[----:B---3--:R-:W-:-:S06]  /*af80*/  FADD.FTZ R25, R43, R88 ;  /* 0x000000582b197221 */ /* 0x008fcc0000010000 */
[----:B------:R-:W3:Y:S01]  /*af90*/  MUFU.EX2 R66, R66 ;  /* 0x0000004200427308 */ /* 0x000ee20000000800 */
[----:B0-----:R-:W-:-:S07]  /*afa0*/  FADD.FTZ R79, R93, R90 ;  /* 0x0000005a5d4f7221 */ /* 0x001fce0000010000 */
[----:B------:R-:W0:Y:S01]  /*afb0*/  MUFU.EX2 R47, R47 ;  /* 0x0000002f002f7308 */ /* 0x000e220000000800 */
[----:B-----5:R-:W-:-:S01]  /*afc0*/  FADD.FTZ R88, R68, R25 ;  /* 0x0000001944587221 */ /* 0x020fc20000010000 */
[----:B------:R-:W-:-:S06]  /*afd0*/  FFMA.FTZ R70, R127, R58, -R60 ;  /* 0x0000003a7f467223 */ /* 0x000fcc000001083c */
[----:B------:R-:W5:Y:S01]  /*afe0*/  MUFU.EX2 R73, R73 ;  /* 0x0000004900497308 */ /* 0x000f620000000800 */
[----:B----4-:R-:W-:-:S01]  /*aff0*/  FADD.FTZ R90, R14, R79 ;  /* 0x0000004f0e5a7221 */ /* 0x010fc20000010000 */
[----:B-1----:R-:W-:-:S06]  /*b000*/  FADD.FTZ R79, R49, R88 ;  /* 0x00000058314f7221 */ /* 0x002fcc0000010000 */
[----:B------:R-:W1:Y:S01]  /*b010*/  MUFU.EX2 R76, R76 ;  /* 0x0000004c004c7308 */ /* 0x000e620000000800 */
[----:B--2---:R-:W-:-:S07]  /*b020*/  FADD.FTZ R90, R75, R90 ;  /* 0x0000005a4b5a7221 */ /* 0x004fce0000010000 */
[----:B------:R-:W2:Y:S01]  /*b030*/  MUFU.EX2 R54, R54 ;  /* 0x0000003600367308 */ /* 0x000ea20000000800 */
[----:B---3--:R-:W-:-:S01]  /*b040*/  FADD.FTZ R88, R66, R79 ;  /* 0x0000004f42587221 */ /* 0x008fc20000010000 */
[----:B------:R-:W-:-:S06]  /*b050*/  FFMA.FTZ R80, R129, R58, -R60 ;  /* 0x0000003a81507223 */ /* 0x000fcc000001083c */
[----:B------:R-:W3:Y:S01]  /*b060*/  MUFU.EX2 R53, R53 ;  /* 0x0000003500357308 */ /* 0x000ee20000000800 */
[----:B0-----:R-:W-:-:S07]  /*b070*/  FADD.FTZ R79, R47, R90 ;  /* 0x0000005a2f4f7221 */ /* 0x001fce0000010000 */
[----:B------:R-:W0:Y:S01]  /*b080*/  MUFU.EX2 R83, R83 ;  /* 0x0000005300537308 */ /* 0x000e220000000800 */
[----:B------:R-:W-:Y:S01]  /*b090*/  F2FP.SATFINITE.E4M3.F32.PACK_AB_MERGE_C R153, R50, R11, RZ ;  /* 0x0000000b3299723e */ /* 0x000fe200048070ff */
[----:B-----5:R-:W-:-:S06]  /*b0a0*/  FADD.FTZ R11, R73, R88 ;  /* 0x00000058490b7221 */ /* 0x020fcc0000010000 */
[----:B------:R-:W4:Y:S01]  /*b0b0*/  MUFU.EX2 R70, R70 ;  /* 0x0000004600467308 */ /* 0x000f220000000800 */
[----:B------:R-:W-:-:S07]  /*b0c0*/  FADD.FTZ R79, R52, R79 ;  /* 0x0000004f344f7221 */ /* 0x000fce0000010000 */
[----:B------:R-:W5:Y:S01]  /*b0d0*/  MUFU.EX2 R56, R56 ;  /* 0x0000003800387308 */ /* 0x000f620000000800 */
[----:B------:R-:W-:Y:S01]  /*b0e0*/  F2FP.SATFINITE.E4M3.F32.PACK_AB_MERGE_C R155, R93, R12, RZ ;  /* 0x0000000c5d9b723e */ /* 0x000fe200048070ff */
[----:B-1----:R-:W-:-:S06]  /*b0f0*/  FADD.FTZ R12, R76, R11 ;  /* 0x0000000b4c0c7221 */ /* 0x002fcc0000010000 */
[----:B------:R-:W-:Y:S01]  /*b100*/  MUFU.EX2 R85, R85 ;  /* 0x0000005500557308 */ /* 0x000fe20000000800 */
[----:B------:R-:W-:-:S01]  /*b110*/  FFMA.FTZ R57, R57, R58, -R60 ;  /* 0x0000003a39397223 */ /* 0x000fc2000001083c */
[----:B--2---:R-:W-:-:S06]  /*b120*/  FADD.FTZ R50, R54, R79 ;  /* 0x0000004f36327221 */ /* 0x004fcc0000010000 */
[----:B------:R-:W1:Y:S01]  /*b130*/  MUFU.EX2 R77, R77 ;  /* 0x0000004d004d7308 */ /* 0x000e620000000800 */
[----:B------:R-:W-:Y:S01]  /*b140*/  F2FP.SATFINITE.E4M3.F32.PACK_AB_MERGE_C R152, R62, R21, RZ ;  /* 0x000000153e98723e */ /* 0x000fe200048070ff */
[----:B---3--:R-:W-:-:S06]  /*b150*/  FADD.FTZ R11, R53, R12 ;  /* 0x0000000c350b7221 */ /* 0x008fcc0000010000 */
[----:B------:R-:W2:Y:S01]  /*b160*/  MUFU.EX2 R80, R80 ;  /* 0x0000005000507308 */ /* 0x000ea20000000800 */
[----:B------:R-:W-:-:S01]  /*b170*/  FFMA.FTZ R59, R59, R58, -R60 ;  /* 0x0000003a3b3b7223 */ /* 0x000fc2000001083c */
[----:B0-----:R-:W-:Y:S01]  /*b180*/  FADD.FTZ R21, R83, R50 ;  /* 0x0000003253157221 */ /* 0x001fe20000010000 */
[----:B------:R-:W-:-:S05]  /*b190*/  FFMA.FTZ R78, R131, R58, -R60 ;  /* 0x0000003a834e7223 */ /* 0x000fca000001083c */
[----:B------:R-:W0:Y:S01]  /*b1a0*/  MUFU.EX2 R74, R74 ;  /* 0x0000004a004a7308 */ /* 0x000e220000000800 */
[----:B------:R-:W-:Y:S01]  /*b1b0*/  F2FP.SATFINITE.E4M3.F32.PACK_AB_MERGE_C R149, R52, R47, RZ ;  /* 0x0000002f3495723e */ /* 0x000fe200048070ff */
[----:B----4-:R-:W-:Y:S01]  /*b1c0*/  FADD.FTZ R50, R70, R11 ;  /* 0x0000000b46327221 */ /* 0x010fe20000010000 */
[----:B-----5:R-:W-:-:S05]  /*b1d0*/  FADD.FTZ R52, R56, R21 ;  /* 0x0000001538347221 */ /* 0x020fca0000010000 */
[----:B------:R-:W3:Y:S01]  /*b1e0*/  MUFU.EX2 R135, R135 ;  /* 0x0000008700877308 */ /* 0x000ee20000000800 */
[----:B------:R-:W-:Y:S01]  /*b1f0*/  F2FP.SATFINITE.E4M3.F32.PACK_AB_MERGE_C R153, R48, R9, R153 ;  /* 0x000000093099723e */ /* 0x000fe20004807099 */
[----:B-1----:R-:W-:Y:S01]  /*b200*/  FADD.FTZ R9, R77, R50 ;  /* 0x000000324d097221 */ /* 0x002fe20000010000 */
[----:B------:R-:W-:-:S05]  /*b210*/  F2FP.SATFINITE.E4M3.F32.PACK_AB_MERGE_C R151, R85, R56, RZ ;  /* 0x000000385597723e */ /* 0x000fca00048070ff */
[----:B------:R-:W1:Y:S01]  /*b220*/  MUFU.EX2 R57, R57 ;  /* 0x0000003900397308 */ /* 0x000e620000000800 */
[----:B------:R-:W-:-:S01]  /*b230*/  FFMA.FTZ R61, R61, R58, -R60 ;  /* 0x0000003a3d3d7223 */ /* 0x000fc2000001083c */
[----:B------:R-:W-:-:S06]  /*b240*/  FADD.FTZ R85, R85, R52 ;  /* 0x0000003455557221 */ /* 0x000fcc0000010000 */
[----:B------:R-:W4:Y:S01]  /*b250*/  MUFU.EX2 R26, R26 ;  /* 0x0000001a001a7308 */ /* 0x000f220000000800 */
[----:B--2---:R-:W-:-:S01]  /*b260*/  FADD.FTZ R9, R80, R9 ;  /* 0x0000000950097221 */ /* 0x004fc20000010000 */
[----:B------:R-:W-:-:S06]  /*b270*/  FADD.FTZ R48, R40, R85 ;  /* 0x0000005528307221 */ /* 0x000fcc0000010000 */
[----:B------:R-:W-:Y:S08]  /*b280*/  MUFU.EX2 R141, R141 ;  /* 0x0000008d008d7308 */ /* 0x000ff00000000800 */
[----:B------:R-:W2:Y:S01]  /*b290*/  MUFU.EX2 R59, R59 ;  /* 0x0000003b003b7308 */ /* 0x000ea20000000800 */
[----:B------:R-:W-:Y:S01]  /*b2a0*/  F2FP.SATFINITE.E4M3.F32.PACK_AB_MERGE_C R155, R10, R15, R155 ;  /* 0x0000000f0a9b723e */ /* 0x000fe2000480709b */
[----:B0-----:R-:W-:-:S06]  /*b2b0*/  FADD.FTZ R10, R74, R9 ;  /* 0x000000094a0a7221 */ /* 0x001fcc0000010000 */
[----:B------:R-:W0:Y:S01]  /*b2c0*/  MUFU.EX2 R78, R78 ;  /* 0x0000004e004e7308 */ /* 0x000e220000000800 */
[----:B------:R-:W-:Y:S01]  /*b2d0*/  F2FP.SATFINITE.E4M3.F32.PACK_AB_MERGE_C R152, R8, R3, R152 ;  /* 0x000000030898723e */ /* 0x000fe20004807098 */
[----:B------:R-:W-:Y:S01]  /*b2e0*/  FFMA.FTZ R51, R51, R58, -R60 ;  /* 0x0000003a33337223 */ /* 0x000fe2000001083c */
[----:B---3--:R-:W-:-:S05]  /*b2f0*/  FADD.FTZ R3, R135, R48 ;  /* 0x0000003087037221 */ /* 0x008fca0000010000 */
[----:B------:R-:W3:Y:S01]  /*b300*/  MUFU.EX2 R61, R61 ;  /* 0x0000003d003d7308 */ /* 0x000ee20000000800 */
[----:B-1----:R-:W-:-:S01]  /*b310*/  FADD.FTZ R10, R57, R10 ;  /* 0x0000000a390a7221 */ /* 0x002fc20000010000 */
[----:B------:R-:W-:Y:S01]  /*b320*/  FFMA.FTZ R84, R133, R58, -R60 ;  /* 0x0000003a85547223 */ /* 0x000fe2000001083c */
[----:B----4-:R-:W-:-:S05]  /*b330*/  FADD.FTZ R48, R26, R3 ;  /* 0x000000031a307221 */ /* 0x010fca0000010000 */
[----:B------:R-:W1:Y:S01]  /*b340*/  MUFU.EX2 R145, R145 ;  /* 0x0000009100917308 */ /* 0x000e620000000800 */
[----:B--2---:R-:W-:-:S01]  /*b350*/  FADD.FTZ R3, R59, R10 ;  /* 0x0000000a3b037221 */ /* 0x004fc20000010000 */
[----:B------:R-:W-:-:S06]  /*b360*/  F2FP.SATFINITE.E4M3.F32.PACK_AB_MERGE_C R11, R141, R26, RZ ;  /* 0x0000001a8d0b723e */ /* 0x000fcc00048070ff */
[----:B------:R-:W2:Y:S01]  /*b370*/  MUFU.EX2 R82, R82 ;  /* 0x0000005200527308 */ /* 0x000ea20000000800 */
[----:B------:R-:W-:-:S07]  /*b380*/  FADD.FTZ R141, R141, R48 ;  /* 0x000000308d8d7221 */ /* 0x000fce0000010000 */
[----:B------:R-:W4:Y:S01]  /*b390*/  MUFU.EX2 R28, R28 ;  /* 0x0000001c001c7308 */ /* 0x000f220000000800 */
[----:B------:R-:W-:-:S01]  /*b3a0*/  FFMA.FTZ R101, R101, R58, -R60 ;  /* 0x0000003a65657223 */ /* 0x000fc2000001083c */
[C---:B0-----:R-:W-:Y:S01]  /*b3b0*/  F2FP.SATFINITE.E4M3.F32.PACK_AB_MERGE_C R144, R78.reuse, R59, RZ ;  /* 0x0000003b4e90723e */ /* 0x041fe200048070ff */
[----:B------:R-:W-:-:S01]  /*b3c0*/  FADD.FTZ R78, R78, R3 ;  /* 0x000000034e4e7221 */ /* 0x000fc20000010000 */
[----:B------:R-:W-:-:S04]  /*b3d0*/  FFMA.FTZ R13, R13, R58, -R60 ;  /* 0x0000003a0d0d7223 */ /* 0x000fc8000001083c */
[----:B------:R-:W-:Y:S01]  /*b3e0*/  MUFU.EX2 R30, R30 ;  /* 0x0000001e001e7308 */ /* 0x000fe20000000800 */
[----:B------:R-:W-:-:S01]  /*b3f0*/  FADD.FTZ R10, R24, R141 ;  /* 0x0000008d180a7221 */ /* 0x000fc20000010000 */
[-CC-:B------:R-:W-:Y:S01]  /*b400*/  FFMA.FTZ R86, R137, R58.reuse, -R60.reuse ;  /* 0x0000003a89567223 */ /* 0x180fe2000001083c */
[----:B------:R-:W-:-:S01]  /*b410*/  FFMA.FTZ R87, R87, R58, -R60 ;  /* 0x0000003a57577223 */ /* 0x000fc2000001083c */
[----:B------:R-:W-:Y:S01]  /*b420*/  F2FP.SATFINITE.E4M3.F32.PACK_AB_MERGE_C R149, R75, R14, R149 ;  /* 0x0000000e4b95723e */ /* 0x000fe20004807095 */
[----:B------:R-:W-:-:S01]  /*b430*/  FFMA.FTZ R139, R139, R58, -R60 ;  /* 0x0000003a8b8b7223 */ /* 0x000fc2000001083c */
[-CC-:B------:R-:W-:Y:S01]  /*b440*/  FFMA.FTZ R103, R103, R58.reuse, -R60.reuse ;  /* 0x0000003a67677223 */ /* 0x180fe2000001083c */
[----:B------:R-:W-:-:S01]  /*b450*/  FFMA.FTZ R143, R143, R58, -R60 ;  /* 0x0000003a8f8f7223 */ /* 0x000fc2000001083c */
[----:B------:R-:W0:Y:S01]  /*b460*/  MUFU.EX2 R51, R51 ;  /* 0x0000003300337308 */ /* 0x000e220000000800 */
[----:B---3--:R-:W-:-:S01]  /*b470*/  FADD.FTZ R3, R61, R78 ;  /* 0x0000004e3d037221 */ /* 0x008fc20000010000 */
[----:B-1----:R-:W-:Y:S01]  /*b480*/  FADD.FTZ R9, R145, R10 ;  /* 0x0000000a91097221 */ /* 0x002fe20000010000 */
[----:B------:R-:W-:-:S01]  /*b490*/  FFMA.FTZ R65, R65, R58, -R60 ;  /* 0x0000003a41417223 */ /* 0x000fc2000001083c */
[-CC-:B------:R-:W-:Y:S01]  /*b4a0*/  FFMA.FTZ R67, R67, R58.reuse, -R60.reuse ;  /* 0x0000003a43437223 */ /* 0x180fe2000001083c */
[----:B------:R-:W-:-:S01]  /*b4b0*/  FFMA.FTZ R29, R29, R58, -R60 ;  /* 0x0000003a1d1d7223 */ /* 0x000fc2000001083c */
[-CC-:B------:R-:W-:Y:S01]  /*b4c0*/  FFMA.FTZ R95, R95, R58.reuse, -R60.reuse ;  /* 0x0000003a5f5f7223 */ /* 0x180fe2000001083c */
[----:B------:R-:W-:-:S01]  /*b4d0*/  FFMA.FTZ R33, R33, R58, -R60 ;  /* 0x0000003a21217223 */ /* 0x000fc2000001083c */
[----:B------:R-:W1:Y:S01]  /*b4e0*/  MUFU.EX2 R84, R84 ;  /* 0x0000005400547308 */ /* 0x000e620000000800 */
[----:B--2---:R-:W-:-:S01]  /*b4f0*/  FADD.FTZ R14, R82, R3 ;  /* 0x00000003520e7221 */ /* 0x004fc20000010000 */
[----:B----4-:R-:W-:Y:S01]  /*b500*/  FADD.FTZ R26, R28, R9 ;  /* 0x000000091c1a7221 */ /* 0x010fe20000010000 */
[----:B------:R-:W-:-:S01]  /*b510*/  FFMA.FTZ R27, R27, R58, -R60 ;  /* 0x0000003a1b1b7223 */ /* 0x000fc2000001083c */
[----:B------:R-:W-:Y:S01]  /*b520*/  FFMA.FTZ R37, R37, R58, -R60 ;  /* 0x0000003a25257223 */ /* 0x000fe2000001083c */
[----:B------:R-:W2:Y:S03]  /*b530*/  @P4 LDC R15, c[0x0][0x44c] ;  /* 0x00011300ff0f4b82 */ /* 0x000ea60000000800 */
[----:B------:R-:W3:Y:S08]  /*b540*/  MUFU.EX2 R0, R101 ;  /* 0x0000006500007308 */ /* 0x000ef00000000800 */
[----:B------:R-:W4:Y:S01]  /*b550*/  MUFU.EX2 R105, R105 ;  /* 0x0000006900697308 */ /* 0x000f220000000800 */
[----:B0-----:R-:W-:-:S01]  /*b560*/  FADD.FTZ R3, R51, R14 ;  /* 0x0000000e33037221 */ /* 0x001fc20000010000 */
[----:B------:R-:W-:-:S06]  /*b570*/  F2FP.SATFINITE.E4M3.F32.PACK_AB_MERGE_C R147, R69, R28, RZ ;  /* 0x0000001c4593723e */ /* 0x000fcc00048070ff */
[----:B------:R-:W0:Y:S01]  /*b580*/  MUFU.EX2 R13, R13 ;  /* 0x0000000d000d7308 */ /* 0x000e220000000800 */
[----:B------:R-:W-:-:S01]  /*b590*/  FADD.FTZ R69, R69, R26 ;  /* 0x0000001a45457221 */ /* 0x000fc20000010000 */
[----:B-1----:R-:W-:-:S06]  /*b5a0*/  FADD.FTZ R3, R84, R3 ;  /* 0x0000000354037221 */ /* 0x002fcc0000010000 */
[----:B------:R-:W-:Y:S01]  /*b5b0*/  MUFU.EX2 R31, R31 ;  /* 0x0000001f001f7308 */ /* 0x000fe20000000800 */
[----:B------:R-:W-:-:S07]  /*b5c0*/  FADD.FTZ R26, R30, R69 ;  /* 0x000000451e1a7221 */ /* 0x000fce0000010000 */
[----:B------:R-:W1:Y:S08]  /*b5d0*/  MUFU.EX2 R55, R87 ;  /* 0x0000005700377308 */ /* 0x000e700000000800 */
[----:B------:R-:W5:Y:S01]  /*b5e0*/  MUFU.EX2 R86, R86 ;  /* 0x0000005600567308 */ /* 0x000f620000000800 */
[----:B---3--:R-:W-:-:S01]  /*b5f0*/  FADD.FTZ R14, R0, R3 ;  /* 0x00000003000e7221 */ /* 0x008fc20000010000 */
[----:B----4-:R-:W-:-:S06]  /*b600*/  FADD.FTZ R3, R105, R26 ;  /* 0x0000001a69037221 */ /* 0x010fcc0000010000 */
[----:B------:R-:W3:Y:S01]  /*b610*/  MUFU.EX2 R34, R34 ;  /* 0x0000002200227308 */ /* 0x000ee20000000800 */
[----:B------:R-:W-:Y:S01]  /*b620*/  F2FP.SATFINITE.E4M3.F32.PACK_AB_MERGE_C R147, R145, R24, R147 ;  /* 0x000000189193723e */ /* 0x000fe20004807093 */
[----:B0-----:R-:W-:-:S06]  /*b630*/  FADD.FTZ R24, R13, R14 ;  /* 0x0000000e0d187221 */ /* 0x001fcc0000010000 */
[----:B------:R-:W0:Y:S01]  /*b640*/  MUFU.EX2 R25, R71 ;  /* 0x0000004700197308 */ /* 0x000e220000000800 */
[----:B------:R-:W-:-:S07]  /*b650*/  FADD.FTZ R26, R32, R3 ;  /* 0x00000003201a7221 */ /* 0x000fce0000010000 */
[----:B------:R-:W4:Y:S01]  /*b660*/  MUFU.EX2 R107, R107 ;  /* 0x0000006b006b7308 */ /* 0x000f220000000800 */
[----:B-1----:R-:W-:-:S01]  /*b670*/  FADD.FTZ R3, R55, R24 ;  /* 0x0000001837037221 */ /* 0x002fc20000010000 */
[----:B-----5:R-:W-:-:S06]  /*b680*/  F2FP.SATFINITE.E4M3.F32.PACK_AB_MERGE_C R140, R86, R55, RZ ;  /* 0x00000037568c723e */ /* 0x020fcc00048070ff */
[----:B------:R-:W-:Y:S01]  /*b690*/  MUFU.EX2 R38, R38 ;  /* 0x0000002600267308 */ /* 0x000fe20000000800 */
[C---:B------:R-:W-:Y:S01]  /*b6a0*/  F2FP.SATFINITE.E4M3.F32.PACK_AB_MERGE_C R141, R31.reuse, R32, RZ ;  /* 0x000000201f8d723e */ /* 0x040fe200048070ff */
[----:B------:R-:W-:-:S06]  /*b6b0*/  FADD.FTZ R31, R31, R26 ;  /* 0x0000001a1f1f7221 */ /* 0x000fcc0000010000 */
[----:B------:R-:W-:Y:S08]  /*b6c0*/  MUFU.EX2 R35, R35 ;  /* 0x0000002300237308 */ /* 0x000ff00000000800 */
[----:B------:R-:W1:Y:S01]  /*b6d0*/  MUFU.EX2 R60, R139 ;  /* 0x0000008b003c7308 */ /* 0x000e620000000800 */
[----:B------:R-:W-:-:S01]  /*b6e0*/  FADD.FTZ R86, R86, R3 ;  /* 0x0000000356567221 */ /* 0x000fc20000010000 */
[----:B------:R-:W-:-:S06]  /*b6f0*/  F2FP.SATFINITE.E4M3.F32.PACK_AB_MERGE_C R140, R13, R0, R140 ;  /* 0x000000000d8c723e */ /* 0x000fcc000480708c */
[----:B------:R-:W-:Y:S01]  /*b700*/  MUFU.EX2 R103, R103 ;  /* 0x0000006700677308 */ /* 0x000fe20000000800 */
[----:B---3--:R-:W-:-:S07]  /*b710*/  FADD.FTZ R0, R34, R31 ;  /* 0x0000001f22007221 */ /* 0x008fce0000010000 */
[----:B------:R3:W5:Y:S01]  /*b720*/  MUFU.EX2 R12, R143 ;  /* 0x0000008f000c7308 */ /* 0x0007620000000800 */
[----:B0-----:R-:W-:-:S01]  /*b730*/  FADD.FTZ R3, R25, R86 ;  /* 0x0000005619037221 */ /* 0x001fc20000010000 */
[----:B------:R-:W0:Y:S01]  /*b740*/  @P4 LDC R26, c[0x0][0x450] ;  /* 0x00011400ff1a4b82 */ /* 0x000e220000000800 */
[----:B----4-:R-:W-:-:S05]  /*b750*/  FADD.FTZ R9, R107, R0 ;  /* 0x000000006b097221 */ /* 0x010fca0000010000 */
[----:B------:R-:W4:Y:S01]  /*b760*/  MUFU.EX2 R42, R42 ;  /* 0x0000002a002a7308 */ /* 0x000f220000000800 */
[----:B-1----:R-:W-:-:S01]  /*b770*/  FADD.FTZ R0, R60, R3 ;  /* 0x000000033c007221 */ /* 0x002fc20000010000 */
[----:B---3--:R-:W-:-:S06]  /*b780*/  F2FP.SATFINITE.E4M3.F32.PACK_AB_MERGE_C R143, R35, R38, RZ ;  /* 0x00000026238f723e */ /* 0x008fcc00048070ff */
[----:B------:R-:W1:Y:S01]  /*b790*/  MUFU.EX2 R65, R65 ;  /* 0x0000004100417308 */ /* 0x000e620000000800 */
[----:B------:R-:W-:-:S07]  /*b7a0*/  FADD.FTZ R38, R38, R9 ;  /* 0x0000000926267221 */ /* 0x000fce0000010000 */
[----:B------:R-:W-:Y:S08]  /*b7b0*/  MUFU.EX2 R67, R67 ;  /* 0x0000004300437308 */ /* 0x000ff00000000800 */
[----:B------:R-:W3:Y:S01]  /*b7c0*/  MUFU.EX2 R10, R29 ;  /* 0x0000001d000a7308 */ /* 0x000ee20000000800 */
[----:B-----5:R-:W-:-:S07]  /*b7d0*/  F2FP.SATFINITE.E4M3.F32.PACK_AB_MERGE_C R142, R12, R103, RZ ;  /* 0x000000670c8e723e */ /* 0x020fce00048070ff */
[----:B------:R-:W5:Y:S01]  /*b7e0*/  MUFU.EX2 R109, R109 ;  /* 0x0000006d006d7308 */ /* 0x000f620000000800 */
[----:B------:R-:W-:-:S01]  /*b7f0*/  FADD.FTZ R103, R103, R0 ;  /* 0x0000000067677221 */ /* 0x000fc20000010000 */
[----:B------:R-:W-:-:S06]  /*b800*/  FADD.FTZ R35, R35, R38 ;  /* 0x0000002623237221 */ /* 0x000fcc0000010000 */
[----:B------:R-:W0:Y:S08]  /*b810*/  MUFU.EX2 R8, R63 ;  /* 0x0000003f00087308 */ /* 0x000e300000000800 */
[----:B------:R-:W0:Y:S01]  /*b820*/  MUFU.EX2 R44, R44 ;  /* 0x0000002c002c7308 */ /* 0x000e220000000800 */
[----:B------:R-:W-:-:S01]  /*b830*/  FADD.FTZ R0, R12, R103 ;  /* 0x000000670c007221 */ /* 0x000fc20000010000 */
[----:B----4-:R-:W-:-:S06]  /*b840*/  FADD.FTZ R24, R42, R35 ;  /* 0x000000232a187221 */ /* 0x010fcc0000010000 */
[----:B------:R-:W4:Y:S01]  /*b850*/  MUFU.EX2 R111, R111 ;  /* 0x0000006f006f7308 */ /* 0x000f220000000800 */
[----:B-1----:R-:W-:-:S01]  /*b860*/  FADD.FTZ R3, R65, R0 ;  /* 0x0000000041037221 */ /* 0x002fc20000010000 */
[----:B---3--:R-:W-:Y:S01]  /*b870*/  F2FP.SATFINITE.E4M3.F32.PACK_AB_MERGE_C R136, R10, R67, RZ ;  /* 0x000000430a88723e */ /* 0x008fe200048070ff */
[----:B-----5:R-:W-:-:S05]  /*b880*/  FADD.FTZ R9, R109, R24 ;  /* 0x000000186d097221 */ /* 0x020fca0000010000 */
[----:B------:R-:W1:Y:S01]  /*b890*/  MUFU.EX2 R39, R39 ;  /* 0x0000002700277308 */ /* 0x000e620000000800 */
[----:B--2---:R-:W-:-:S04]  /*b8a0*/  @P4 IMAD.HI.U32 R13, R108, R15, RZ ;  /* 0x0000000f6c0d4227 */ /* 0x004fc800078e00ff */
[C---:B0-----:R-:W-:Y:S01]  /*b8b0*/  FADD.FTZ R0, R8.reuse, R3 ;  /* 0x0000000308007221 */ /* 0x041fe20000010000 */
[----:B------:R-:W-:Y:S02]  /*b8c0*/  F2FP.SATFINITE.E4M3.F32.PACK_AB_MERGE_C R136, R8, R65, R136 ;  /* 0x000000410888723e */ /* 0x000fe40004807088 */
[----:B------:R-:W0:Y:S01]  /*b8d0*/  MUFU.EX2 R46, R46 ;  /* 0x0000002e002e7308 */ /* 0x000e220000000800 */
[----:B------:R-:W-:-:S01]  /*b8e0*/  FADD.FTZ R8, R44, R9 ;  /* 0x000000092c087221 */ /* 0x000fc20000010000 */
[----:B------:R-:W-:Y:S01]  /*b8f0*/  F2FP.SATFINITE.E4M3.F32.PACK_AB_MERGE_C R135, R135, R40, R11 ;  /* 0x000000288787723e */ /* 0x000fe2000480700b */
[----:B------:R-:W-:-:S05]  /*b900*/  IMAD.MOV.U32 R11, RZ, RZ, R108 ;  /* 0x000000ffff0b7224 */ /* 0x000fca00078e006c */
[----:B------:R-:W-:Y:S01]  /*b910*/  MUFU.EX2 R45, R45 ;  /* 0x0000002d002d7308 */ /* 0x000fe20000000800 */
[----:B------:R-:W-:Y:S01]  /*b920*/  @P4 SHF.R.U32.HI R11, RZ, R26, R13 ;  /* 0x0000001aff0b4219 */ /* 0x000fe2000001160d */
[----:B----4-:R-:W-:-:S06]  /*b930*/  FADD.FTZ R8, R111, R8 ;  /* 0x000000086f087221 */ /* 0x010fcc0000010000 */
[----:B------:R-:W2:Y:S01]  /*b940*/  MUFU.EX2 R36, R36 ;  /* 0x0000002400247308 */ /* 0x000ea20000000800 */
[----:B------:R-:W-:-:S01]  /*b950*/  FADD.FTZ R67, R67, R0 ;  /* 0x0000000043437221 */ /* 0x000fc20000010000 */
[----:B------:R-:W-:Y:S01]  /*b960*/  IADD3 R0, R11, R102, -R106 ;  /* 0x000000660b007210 */ /* 0x000fe20007ffe86a */
[----:B-1----:R-:W-:-:S04]  /*b970*/  FADD.FTZ R9, R39, R8 ;  /* 0x0000000827097221 */ /* 0x002fc80000010000 */
[----:B------:R-:W-:-:S04]  /*b980*/  IMAD.HI R11, R0, 0x66666667, RZ ;  /* 0x66666667000b7827 */ /* 0x000fc800078e02ff */
[----:B0-----:R-:W-:-:S01]  /*b990*/  FADD.FTZ R8, R46, R9 ;  /* 0x000000092e087221 */ /* 0x001fc20000010000 */
[----:B------:R-:W0:Y:S01]  /*b9a0*/  MUFU.EX2 R95, R95 ;  /* 0x0000005f005f7308 */ /* 0x000e220000000800 */
[----:B--2---:R-:W-:Y:S02]  /*b9b0*/  F2FP.SATFINITE.E4M3.F32.PACK_AB_MERGE_C R9, R36, R45, RZ ;  /* 0x0000002d2409723e */ /* 0x004fe400048070ff */
[----:B------:R-:W-:Y:S01]  /*b9c0*/  FADD.FTZ R45, R45, R8 ;  /* 0x000000082d2d7221 */ /* 0x000fe20000010000 */
[----:B------:R-:W-:-:S04]  /*b9d0*/  SHF.R.U32.HI R8, RZ, 0x1f, R11 ;  /* 0x0000001fff087819 */ /* 0x000fc8000001160b */
[----:B------:R-:W1:Y:S01]  /*b9e0*/  MUFU.EX2 R14, R33 ;  /* 0x00000021000e7308 */ /* 0x000e620000000800 */
[----:B------:R-:W-:Y:S02]  /*b9f0*/  LEA.HI.SX32 R8, R11, R8, 0x1a ;  /* 0x000000080b087211 */ /* 0x000fe400078fd2ff */
[----:B------:R-:W-:-:S05]  /*ba00*/  IADD3 R15, R104, -0x2, RZ ;  /* 0xfffffffe680f7810 */ /* 0x000fca0007ffe0ff */
[----:B------:R-:W2:Y:S01]  /*ba10*/  MUFU.EX2 R27, R27 ;  /* 0x0000001b001b7308 */ /* 0x000ea20000000800 */
[----:B------:R-:W-:Y:S01]  /*ba20*/  VIMNMX R21, RZ, R8, !PT ;  /* 0x00000008ff157248 */ /* 0x000fe20007fe0100 */
[----:B------:R-:W-:-:S06]  /*ba30*/  FADD.FTZ R10, R10, R67 ;  /* 0x000000430a0a7221 */ /* 0x000fcc0000010000 */
[----:B------:R-:W3:Y:S01]  /*ba40*/  MUFU.EX2 R12, R37 ;  /* 0x00000025000c7308 */ /* 0x000ee20000000800 */
[----:B------:R-:W-:Y:S01]  /*ba50*/  ISETP.GE.AND P1, PT, R15, R21, PT ;  /* 0x000000150f00720c */ /* 0x000fe20003f26270 */
[----:B0-----:R-:W-:Y:S01]  /*ba60*/  FADD.FTZ R3, R95, R10 ;  /* 0x0000000a5f037221 */ /* 0x001fe20000010000 */
[----:B------:R-:W-:-:S03]  /*ba70*/  F2FP.SATFINITE.E4M3.F32.PACK_AB_MERGE_C R154, R68, R43, RZ ;  /* 0x0000002b449a723e */ /* 0x000fc600048070ff */
[----:B-1----:R-:W-:Y:S01]  /*ba80*/  FADD.FTZ R0, R14, R3 ;  /* 0x000000030e007221 */ /* 0x002fe20000010000 */
[----:B------:R-:W-:Y:S02]  /*ba90*/  F2FP.SATFINITE.E4M3.F32.PACK_AB_MERGE_C R148, R76, R73, RZ ;  /* 0x000000494c94723e */ /* 0x000fe400048070ff */
[----:B------:R-:W-:Y:S01]  /*baa0*/  F2FP.SATFINITE.E4M3.F32.PACK_AB_MERGE_C R150, R80, R77, RZ ;  /* 0x0000004d5096723e */ /* 0x000fe200048070ff */
[----:B--2---:R-:W-:-:S01]  /*bab0*/  FADD.FTZ R3, R27, R0 ;  /* 0x000000001b037221 */ /* 0x004fc20000010000 */
[----:B------:R-:W-:Y:S01]  /*bac0*/  F2FP.SATFINITE.E4M3.F32.PACK_AB_MERGE_C R44, R111, R44, RZ ;  /* 0x0000002c6f2c723e */ /* 0x000fe200048070ff */
[----:B------:R-:W-:Y:S01]  /*bad0*/  BSSY B0, `(.L_x_15497) ;  /* 0x00003cd000007945 */ /* 0x000fe20003800000 */
[----:B------:R-:W-:Y:S01]  /*bae0*/  F2FP.SATFINITE.E4M3.F32.PACK_AB_MERGE_C R146, R84, R51, RZ ;  /* 0x000000335492723e */ /* 0x000fe200048070ff */
[----:B------:R-:W-:Y:S01]  /*baf0*/  FADD.FTZ R0, R36, R45 ;  /* 0x0000002d24007221 */ /* 0x000fe20000010000 */
[C---:B---3--:R-:W-:Y:S01]  /*bb00*/  F2FP.SATFINITE.E4M3.F32.PACK_AB_MERGE_C R10, R12.reuse, R27, RZ ;  /* 0x0000001b0c0a723e */ /* 0x048fe200048070ff */
[----:B------:R-:W-:Y:S01]  /*bb10*/  FADD.FTZ R3, R12, R3 ;  /* 0x000000030c037221 */ /* 0x000fe20000010000 */
        /* <DEDUP_REMOVED lines=24> */
[----:B------:R-:W-:-:S02]  /*bca0*/  CS2R R30, SRZ ;  /* 0x00000000001e7805 */ /* 0x000fc4000001ff00 */
[----:B------:R-:W-:Y:S02]  /*bcb0*/  CS2R R28, SRZ ;  /* 0x00000000001c7805 */ /* 0x000fe4000001ff00 */
[----:B------:R-:W-:Y:S02]  /*bcc0*/  CS2R R26, SRZ ;  /* 0x00000000001a7805 */ /* 0x000fe4000001ff00 */
[----:B------:R-:W-:Y:S01]  /*bcd0*/  CS2R R24, SRZ ;  /* 0x0000000000187805 */ /* 0x000fe2000001ff00 */
[----:B------:R-:W-:Y:S01]  /*bce0*/  IMAD.MOV.U32 R145, RZ, RZ, R135 ;  /* 0x000000ffff917224 */ /* 0x000fe200078e0087 */
[----:B------:R-:W-:Y:S06]  /*bcf0*/  @!P1 BRA `(.L_x_15498) ;  /* 0x0000003800a89947 */ /* 0x000fec0003800000 */
[----:B------:R-:W-:Y:S01]  /*bd00*/  BSSY B1, `(.L_x_15498) ;  /* 0x00003a9000017945 */ /* 0x000fe20003800000 */
[----:B------:R-:W-:Y:S02]  /*bd10*/  IMAD.MOV.U32 R10, RZ, RZ, R72 ;  /* 0x000000ffff0a7224 */ /* 0x000fe400078e0048 */
[----:B------:R-:W-:Y:S02]  /*bd20*/  IMAD.MOV.U32 R11, RZ, RZ, R20 ;  /* 0x000000ffff0b7224 */ /* 0x000fe400078e0014 */
[----:B------:R-:W-:Y:S02]  /*bd30*/  IMAD.MOV.U32 R9, RZ, RZ, R23 ;  /* 0x000000ffff097224 */ /* 0x000fe400078e0017 */
[----:B------:R-:W-:Y:S02]  /*bd40*/  IMAD.MOV.U32 R8, RZ, RZ, R22 ;  /* 0x000000ffff087224 */ /* 0x000fe400078e0016 */
[----:B------:R-:W-:-:S07]  /*bd50*/  IMAD.MOV.U32 R55, RZ, RZ, RZ ;  /* 0x000000ffff377224 */ /* 0x000fce00078e00ff */
.L_x_15511:
[----:B------:R-:W-:-:S04]  /*bd60*/  ISETP.NE.AND P1, PT, R8, 0x1, PT ;  /* 0x000000010800780c */ /* 0x000fc80003f25270 */
[----:B------:R-:W-:-:S04]  /*bd70*/  SEL R12, RZ, 0x1, P1 ;  /* 0x00000001ff0c7807 */ /* 0x000fc80000800000 */
[----:B------:R-:W-:Y:S01]  /*bd80*/  LOP3.LUT R23, R9, R12, RZ, 0x3c, !PT ;  /* 0x0000000c09177212 */ /* 0x000fe200078e3cff */
[----:B------:R-:W-:Y:S06]  /*bd90*/  @!P0 BRA `(.L_x_15499) ;  /* 0x0000000000048947 */ /* 0x000fec0003800000 */
[----:B------:R-:W-:Y:S01]  /*bda0*/  BPT.TRAP 0x1 ;  /* 0x000000040000795c */ /* 0x000fe20000300000 */
.L_x_15499:
[----:B------:R-:W-:Y:S02]  /*bdb0*/  IADD3 R22, R8, 0x1, RZ ;  /* 0x0000000108167810 */ /* 0x000fe40007ffe0ff */
[----:B------:R-:W-:Y:S02]  /*bdc0*/  SHF.L.U32 R13, R23, 0x1f, RZ ;  /* 0x0000001f170d7819 */ /* 0x000fe400000006ff */
[----:B------:R-:W-:-:S04]  /*bdd0*/  ISETP.NE.AND P1, PT, R22, 0x2, PT ;  /* 0x000000021600780c */ /* 0x000fc80003f25270 */
[----:B------:R-:W-:-:S05]  /*bde0*/  SEL R22, R22, RZ, P1 ;  /* 0x000000ff16167207 */ /* 0x000fca0000800000 */
[----:B------:R-:W-:-:S04]  /*bdf0*/  IMAD R20, R22, 0x8, R18 ;  /* 0x0000000816147824 */ /* 0x000fc800078e0212 */
[----:B------:R0:W1:Y:S01]  /*be00*/  SYNCS.PHASECHK.TRANS64.TRYWAIT P1, [R20+URZ+0x13230], R13 ;  /* 0x0132300d140075a7 */ /* 0x000062000802017f */
[----:B------:R-:W-:Y:S05]  /*be10*/  @!P0 BRA `(.L_x_15500) ;  /* 0x0000000000048947 */ /* 0x000fea0003800000 */
[----:B------:R-:W-:Y:S01]  /*be20*/  BPT.TRAP 0x1 ;  /* 0x000000040000795c */ /* 0x000fe20000300000 */
.L_x_15500:
[----:B------:R-:W2:Y:S01]  /*be30*/  LDL R12, [R1] ;  /* 0x00000000010c7983 */ /* 0x000ea20000100800 */
[----:B------:R-:W-:Y:S01]  /*be40*/  BSSY B2, `(.L_x_15501) ;  /* 0x0000007000027945 */ /* 0x000fe20003800000 */
[----:B--2---:R-:W-:-:S04]  /*be50*/  IMAD R14, R22, 0x280, R12 ;  /* 0x00000280160e7824 */ /* 0x004fc800078e020c */
[C---:B------:R-:W-:Y:S02]  /*be60*/  VIADD R57, R14.reuse, 0x80 ;  /* 0x000000800e397836 */ /* 0x040fe40000000000 */
[----:B------:R-:W-:Y:S01]  /*be70*/  VIADD R58, R14, 0x100 ;  /* 0x000001000e3a7836 */ /* 0x000fe20000000000 */
[----:B-1----:R-:W-:Y:S06]  /*be80*/  @P1 BRA `(.L_x_15502) ;  /* 0x0000000000081947 */ /* 0x002fec0003800000 */
[----:B------:R-:W1:Y:S02]  /*be90*/  SYNCS.PHASECHK.TRANS64.TRYWAIT P1, [R20+URZ+0x13230], R13 ;  /* 0x0132300d140075a7 */ /* 0x000e64000802017f */
[----:B-1----:R-:W-:Y:S05]  /*bea0*/  @!P1 BRA `(.L_x_15503) ;  /* 0x0000011000949947 */ /* 0x002fea0003800000 */
.L_x_15502:
[----:B------:R-:W-:Y:S05]  /*beb0*/  BSYNC B2 ;  /* 0x0000000000027941 */ /* 0x000fea0003800000 */
.L_x_15501:
[----:B------:R-:W-:Y:S01]  /*bec0*/  IMAD.MOV.U32 R12, RZ, RZ, R14 ;  /* 0x000000ffff0c7224 */ /* 0x000fe200078e000e */
[----:B------:R-:W-:Y:S01]  /*bed0*/  R2UR UR4, R4 ;  /* 0x00000000040472ca */ /* 0x000fe200000e0000 */
[----:B01----:R-:W-:Y:S01]  /*bee0*/  IMAD.MOV.U32 R13, RZ, RZ, -0x7fffffe0 ;  /* 0x80000020ff0d7424 */ /* 0x003fe200078e00ff */
[----:B------:R-:W-:Y:S01]  /*bef0*/  R2UR UR5, R5 ;  /* 0x00000000050572ca */ /* 0x000fe200000e0000 */
[----:B------:R-:W-:Y:S01]  /*bf00*/  WARPGROUP.ARRIVE ;  /* 0x00000000000079c5 */ /* 0x000fe20000000000 */
[----:B------:R-:W-:Y:S01]  /*bf10*/  R2UR UR6, R12 ;  /* 0x000000000c0672ca */ /* 0x000fe200000e0000 */
[----:B------:R-:W-:Y:S01]  /*bf20*/  VIADD R56, R14, 0x180 ;  /* 0x000001800e387836 */ /* 0x000fe20000000000 */
[C---:B------:R-:W-:Y:S01]  /*bf30*/  R2UR UR7, R13.reuse ;  /* 0x000000000d0772ca */ /* 0x040fe200000e0000 */
[----:B------:R-:W-:Y:S01]  /*bf40*/  IMAD.MOV.U32 R59, RZ, RZ, -0x7fffffe0 ;  /* 0x80000020ff3b7424 */ /* 0x000fe200078e00ff */
[----:B------:R-:W-:Y:S01]  /*bf50*/  MOV R12, R57 ;  /* 0x00000039000c7202 */ /* 0x000fe20000000f00 */
[----:B------:R-:W-:Y:S01]  /*bf60*/  IMAD.MOV.U32 R57, RZ, RZ, -0x7fffffe0 ;  /* 0x80000020ff397424 */ /* 0x000fe200078e00ff */
[----:B------:R-:W-:-:S02]  /*bf70*/  R2UR UR11, R13 ;  /* 0x000000000d0b72ca */ /* 0x000fc400000e0000 */
[----:B------:R-:W-:Y:S01]  /*bf80*/  R2UR UR10, R12 ;  /* 0x000000000c0a72ca */ /* 0x000fe200000e0000 */
[----:B------:R-:W-:Y:S01]  /*bf90*/  IMAD.MOV.U32 R12, RZ, RZ, R58 ;  /* 0x000000ffff0c7224 */ /* 0x000fe200078e003a */
[----:B------:R-:W-:Y:S01]  /*bfa0*/  R2UR UR8, R4 ;  /* 0x00000000040872ca */ /* 0x000fe200000e0000 */
[----:B------:R-:W-:Y:S01]  /*bfb0*/  VIADD R58, R14, 0x102 ;  /* 0x000001020e3a7836 */ /* 0x000fe20000000000 */
[----:B------:R-:W-:Y:S02]  /*bfc0*/  R2UR UR9, R5 ;  /* 0x00000000050972ca */ /* 0x000fe400000e0000 */
[----:B------:R-:W-:Y:S01]  /*bfd0*/  R2UR UR14, R12 ;  /* 0x000000000c0e72ca */ /* 0x000fe200000e0000 */
[----:B------:R-:W-:Y:S01]  /*bfe0*/  QGMMA.64x32x32.F32.E4M3.E4M3 R120, gdesc[UR4], RZ, !UPT, gsb0 ;  /* 0x00600000047879f3 */ /* 0x000fe2000c0008ff */
[----:B------:R-:W-:Y:S01]  /*bff0*/  R2UR UR15, R13 ;  /* 0x000000000d0f72ca */ /* 0x000fe200000e0000 */
[----:B------:R-:W-:Y:S01]  /*c000*/  VIADD R12, R14, 0x200 ;  /* 0x000002000e0c7836 */ /* 0x000fe20000000000 */
[----:B------:R-:W-:-:S02]  /*c010*/  R2UR UR12, R4 ;  /* 0x00000000040c72ca */ /* 0x000fc400000e0000 */
[----:B------:R-:W-:Y:S02]  /*c020*/  R2UR UR13, R5 ;  /* 0x00000000050d72ca */ /* 0x000fe400000e0000 */
[----:B------:R-:W-:Y:S01]  /*c030*/  R2UR UR18, R56 ;  /* 0x00000000381272ca */ /* 0x000fe200000e0000 */
[----:B------:R-:W-:Y:S01]  /*c040*/  VIADD R56, R14, 0x2 ;  /* 0x000000020e387836 */ /* 0x000fe20000000000 */
[----:B------:R-:W-:Y:S02]  /*c050*/  R2UR UR19, R57 ;  /* 0x00000000391372ca */ /* 0x000fe400000e0000 */
[----:B------:R-:W-:Y:S02]  /*c060*/  R2UR UR16, R4 ;  /* 0x00000000041072ca */ /* 0x000fe400000e0000 */
[----:B------:R-:W-:Y:S02]  /*c070*/  R2UR UR17, R5 ;  /* 0x00000000051172ca */ /* 0x000fe400000e0000 */
[----:B------:R-:W-:Y:S01]  /*c080*/  R2UR UR22, R12 ;  /* 0x000000000c1672ca */ /* 0x000fe200000e0000 */
[----:B------:R-:W-:Y:S01]  /*c090*/  VIADD R12, R14, 0x82 ;  /* 0x000000820e0c7836 */ /* 0x000fe20000000000 */
        /* <DEDUP_REMOVED lines=11> */
[----:B------:R-:W-:Y:S02]  /*c150*/  R2UR UR6, R12 ;  /* 0x000000000c0672ca */ /* 0x000fe400000e0000 */
[----:B------:R-:W-:Y:S01]  /*c160*/  R2UR UR7, R13 ;  /* 0x000000000d0772ca */ /* 0x000fe200000e0000 */
[----:B------:R-:W-:Y:S01]  /*c170*/  IMAD.MOV.U32 R13, RZ, RZ, -0x7fffffe0 ;  /* 0x80000020ff0d7424 */ /* 0x000fe200078e00ff */
[----:B------:R-:W-:Y:S02]  /*c180*/  R2UR UR4, R6 ;  /* 0x00000000060472ca */ /* 0x000fe400000e0000 */
[----:B------:R-:W-:-:S02]  /*c190*/  R2UR UR5, R7 ;  /* 0x00000000070572ca */ /* 0x000fc400000e0000 */
[----:B------:R-:W-:Y:S02]  /*c1a0*/  IADD3 R12, R14, 0x182, RZ ;  /* 0x000001820e0c7810 */ /* 0x000fe40007ffe0ff */
        /* <DEDUP_REMOVED lines=40> */
.L_x_15504:
[----:B------:R-:W-:Y:S01]  /*c430*/  SHF.L.U32 R9, R9, 0x1f, RZ ;  /* 0x0000001f09097819 */ /* 0x000fe200000006ff */
[----:B------:R-:W-:-:S04]  /*c440*/  IMAD R14, R8, 0x8, R18 ;  /* 0x00000008080e7824 */ /* 0x000fc800078e0212 */
[----:B------:R0:W1:Y:S01]  /*c450*/  SYNCS.PHASECHK.TRANS64.TRYWAIT P1, [R14+URZ+0x13250], R9 ;  /* 0x013250090e0075a7 */ /* 0x000062000802017f */
[----:B------:R-:W-:Y:S05]  /*c460*/  @!P0 BRA `(.L_x_15505) ;  /* 0x0000000000048947 */ /* 0x000fea0003800000 */
[----:B------:R-:W-:Y:S01]  /*c470*/  BPT.TRAP 0x1 ;  /* 0x000000040000795c */ /* 0x000fe20000300000 */
.L_x_15505:
[----:B------:R-:W-:Y:S04]  /*c480*/  BSSY B2, `(.L_x_15506) ;  /* 0x0000004000027945 */ /* 0x000fe80003800000 */
[----:B-1----:R-:W-:Y:S05]  /*c490*/  @P1 BRA `(.L_x_15507) ;  /* 0x0000000000081947 */ /* 0x002fea0003800000 */
[----:B------:R-:W1:Y:S02]  /*c4a0*/  SYNCS.PHASECHK.TRANS64.TRYWAIT P1, [R14+URZ+0x13250], R9 ;  /* 0x013250090e0075a7 */ /* 0x000e64000802017f */
[----:B-1----:R-:W-:Y:S05]  /*c4b0*/  @!P1 BRA `(.L_x_15508) ;  /* 0x0000010c00249947 */ /* 0x002fea0003800000 */
.L_x_15507:
[----:B------:R-:W-:Y:S05]  /*c4c0*/  BSYNC B2 ;  /* 0x0000000000027941 */ /* 0x000fea0003800000 */
.L_x_15506:
[----:B01----:R-:W-:Y:S01]  /*c4d0*/  VIADD R9, R18, 0x1000 ;  /* 0x0000100012097836 */ /* 0x003fe20000000000 */
[----:B------:R-:W-:Y:S01]  /*c4e0*/  WARPGROUP.ARRIVE ;  /* 0x00000000000079c5 */ /* 0x000fe20000000000 */
[----:B------:R-:W-:-:S03]  /*c4f0*/  IMAD.MOV.U32 R13, RZ, RZ, -0x3ffffff0 ;  /* 0xc0000010ff0d7424 */ /* 0x000fc600078e00ff */
[----:B------:R-:W-:-:S04]  /*c500*/  SHF.R.U32.HI R9, RZ, 0x4, R9 ;  /* 0x00000004ff097819 */ /* 0x000fc80000011609 */
[----:B------:R-:W-:-:S04]  /*c510*/  LOP3.LUT R9, R9, 0x3fff, RZ, 0xc0, !PT ;  /* 0x00003fff09097812 */ /* 0x000fc800078ec0ff */
[----:B------:R-:W-:-:S05]  /*c520*/  LOP3.LUT R9, R9, 0x10000, RZ, 0xfc, !PT ;  /* 0x0001000009097812 */ /* 0x000fca00078efcff */
[----:B------:R-:W-:Y:S01]  /*c530*/  IMAD R8, R8, 0x280, R9 ;  /* 0x0000028008087824 */ /* 0x000fe200078e0209 */
[----:B------:R-:W-:-:S03]  /*c540*/  MOV R9, 0xc0000010 ;  /* 0xc000001000097802 */ /* 0x000fc60000000f00 */
        /* <DEDUP_REMOVED lines=15> */
[----:B------:R-:W-:Y:S01]  /*c640*/  IMAD.MOV.U32 R13, RZ, RZ, -0x3ffffff0 ;  /* 0xc0000010ff0d7424 */ /* 0x000fe200078e00ff */
[----:B------:R-:W-:Y:S01]  /*c650*/  IADD3 R8, R8, 0x200, RZ ;  /* 0x0000020008087810 */ /* 0x000fe20007ffe0ff */
[----:B------:R-:W-:Y:S02]  /*c660*/  WARPGROUP.DEPBAR.LE gsb0, 0x0 ;  /* 0x00008000000079c5 */ /* 0x000fe40000010000 */
[----:B------:R-:W-:-:S08]  /*c670*/  WARPGROUP.ARRIVE ;  /* 0x00000000000079c5 */ /* 0x000fd00000000000 */
        /* <DEDUP_REMOVED lines=14> */
.L_x_15509:
        /* <DEDUP_REMOVED lines=10> */
[C---:B------:R-:W-:Y:S01]  /*c800*/  FMUL.FTZ R64, R2.reuse, R64 ;  /* 0x0000004002407220 */ /* 0x040fe20000410000 */
[C---:B------:R-:W-:Y:S01]  /*c810*/  FMUL.FTZ R109, R2.reuse, R109 ;  /* 0x0000006d026d7220 */ /* 0x040fe20000410000 */
[C---:B------:R-:W-:Y:S01]  /*c820*/  FMUL.FTZ R104, R2.reuse, R104 ;  /* 0x0000006802687220 */ /* 0x040fe20000410000 */
[C---:B------:R-:W-:Y:S01]  /*c830*/  FMUL.FTZ R105, R2.reuse, R105 ;  /* 0x0000006902697220 */ /* 0x040fe20000410000 */
[C---:B------:R-:W-:Y:S01]  /*c840*/  FMUL.FTZ R88, R2.reuse, R88 ;  /* 0x0000005802587220 */ /* 0x040fe20000410000 */
[----:B------:R-:W-:-:S02]  /*c850*/  FMUL.FTZ R108, R2, R108 ;  /* 0x0000006c026c7220 */ /* 0x000fc40000410000 */
[----:B------:R-:W-:Y:S01]  /*c860*/  MUFU.TANH R109, R109 ;  /* 0x0000006d006d7308 */ /* 0x000fe20000002400 */
[C---:B------:R-:W-:Y:S01]  /*c870*/  FMUL.FTZ R112, R2.reuse, R112 ;  /* 0x0000007002707220 */ /* 0x040fe20000410000 */
[C---:B------:R-:W-:Y:S01]  /*c880*/  FMUL.FTZ R113, R2.reuse, R113 ;  /* 0x0000007102717220 */ /* 0x040fe20000410000 */
[C---:B------:R-:W-:Y:S01]  /*c890*/  FMUL.FTZ R116, R2.reuse, R116 ;  /* 0x0000007402747220 */ /* 0x040fe20000410000 */
[----:B------:R-:W-:-:S04]  /*c8a0*/  FMUL.FTZ R97, R2, R97 ;  /* 0x0000006102617220 */ /* 0x000fc80000410000 */
        /* <DEDUP_REMOVED lines=8> */
[C---:B------:R-:W-:Y:S01]  /*c930*/  FMUL.FTZ R96, R2.reuse, R96 ;  /* 0x0000006002607220 */ /* 0x040fe20000410000 */
[C---:B------:R-:W-:Y:S01]  /*c940*/  FMUL.FTZ R100, R2.reuse, R100 ;  /* 0x0000006402647220 */ /* 0x040fe20000410000 */
[C---:B------:R-:W-:Y:S01]  /*c950*/  FMUL.FTZ R101, R2.reuse, R101 ;  /* 0x0000006502657220 */ /* 0x040fe20000410000 */
[----:B------:R-:W-:-:S04]  /*c960*/  FMUL.FTZ R72, R2, R72 ;  /* 0x0000004802487220 */ /* 0x000fc80000410000 */
[----:B------:R-:W-:Y:S01]  /*c970*/  MUFU.TANH R108, R108 ;  /* 0x0000006c006c7308 */ /* 0x000fe20000002400 */
[----:B------:R-:W-:Y:S02]  /*c980*/  VIADD R20, R20, 0x13240 ;  /* 0x0001324014147836 */ /* 0x000fe40000000000 */
[----:B------:R-:W-:-:S05]  /*c990*/  FMUL.FTZ R85, R2, R85 ;  /* 0x0000005502557220 */ /* 0x000fca0000410000 */
[----:B------:R-:W-:Y:S08]  /*c9a0*/  MUFU.TANH R112, R112 ;  /* 0x0000007000707308 */ /* 0x000ff00000002400 */
[----:B------:R-:W-:Y:S08]  /*c9b0*/  MUFU.TANH R113, R113 ;  /* 0x0000007100717308 */ /* 0x000ff00000002400 */
[----:B------:R-:W-:Y:S01]  /*c9c0*/  MUFU.TANH R116, R116 ;  /* 0x0000007400747308 */ /* 0x000fe20000002400 */
[----:B------:R-:W-:-:S07]  /*c9d0*/  FMUL.FTZ R73, R2, R73 ;  /* 0x0000004902497220 */ /* 0x000fce0000410000 */
[----:B------:R-:W-:Y:S01]  /*c9e0*/  MUFU.TANH R97, R97 ;  /* 0x0000006100617308 */ /* 0x000fe20000002400 */
[C---:B------:R-:W-:Y:S01]  /*c9f0*/  FMUL.FTZ R77, R2.reuse, R77 ;  /* 0x0000004d024d7220 */ /* 0x040fe20000410000 */
[C---:B------:R-:W-:Y:S01]  /*ca00*/  FMUL.FTZ R80, R2.reuse, R80 ;  /* 0x0000005002507220 */ /* 0x040fe20000410000 */
[----:B------:R-:W-:-:S05]  /*ca10*/  FMUL.FTZ R81, R2, R81 ;  /* 0x0000005102517220 */ /* 0x000fca0000410000 */
[----:B------:R-:W-:Y:S08]  /*ca20*/  MUFU.TANH R117, R117 ;  /* 0x0000007500757308 */ /* 0x000ff00000002400 */
        /* <DEDUP_REMOVED lines=17> */
[----:B--2---:R-:W-:-:S04]  /*cb40*/  IMAD.IADD R8, R8, 0x1, R13 ;  /* 0x0000000108087824 */ /* 0x004fc800078e020d */
[----:B0-----:R-:W-:-:S05]  /*cb50*/  @P1 IMAD.HI.U32 R12, R8, R12, RZ ;  /* 0x0000000c080c1227 */ /* 0x001fca00078e00ff */
[----:B-1----:R-:W-:Y:S01]  /*cb60*/  @P1 SHF.R.U32.HI R8, RZ, R9, R12 ;  /* 0x00000009ff081219 */ /* 0x002fe2000001160c */
[C---:B------:R-:W-:Y:S01]  /*cb70*/  FMUL.FTZ R9, R2.reuse, R120 ;  /* 0x0000007802097220 */ /* 0x040fe20000410000 */
[C---:B------:R-:W-:Y:S01]  /*cb80*/  FMUL.FTZ R120, R2.reuse, R124 ;  /* 0x0000007c02787220 */ /* 0x040fe20000410000 */
[C---:B------:R-:W-:Y:S01]  /*cb90*/  FMUL.FTZ R124, R2.reuse, R128 ;  /* 0x00000080027c7220 */ /* 0x040fe20000410000 */
[C---:B------:R-:W-:Y:S02]  /*cba0*/  FMUL.FTZ R128, R2.reuse, R132 ;  /* 0x0000008402807220 */ /* 0x040fe40000410000 */
[----:B------:R-:W0:Y:S01]  /*cbb0*/  SHFL.IDX PT, R132, R8, RZ, 0x1c1f ;  /* 0x001c1fff08847589 */ /* 0x000e2200000e0000 */
[C---:B------:R-:W-:Y:S01]  /*cbc0*/  FMUL.FTZ R13, R2.reuse, R122 ;  /* 0x0000007a020d7220 */ /* 0x040fe20000410000 */
[C---:B------:R-:W-:Y:S01]  /*cbd0*/  FMUL.FTZ R122, R2.reuse, R126 ;  /* 0x0000007e027a7220 */ /* 0x040fe20000410000 */
[C---:B------:R-:W-:Y:S01]  /*cbe0*/  FMUL.FTZ R126, R2.reuse, R130 ;  /* 0x00000082027e7220 */ /* 0x040fe20000410000 */
[----:B------:R-:W-:Y:S01]  /*cbf0*/  FMUL.FTZ R130, R2, R134 ;  /* 0x0000008602827220 */ /* 0x000fe20000410000 */
[----:B------:R-:W-:-:S02]  /*cc00*/  IMAD.MOV.U32 R134, RZ, RZ, -0xa0 ;  /* 0xffffff60ff867424 */ /* 0x000fc400078e00ff */
[C---:B------:R-:W-:Y:S02]  /*cc10*/  FMUL.FTZ R12, R2.reuse, R121 ;  /* 0x00000079020c7220 */ /* 0x040fe40000410000 */
[----:B------:R-:W-:Y:S02]  /*cc20*/  IMAD R134, R15, R134, 0x1 ;  /* 0x000000010f867424 */ /* 0x000fe400078e0286 */
[C---:B------:R-:W-:Y:S02]  /*cc30*/  FMUL.FTZ R121, R2.reuse, R125 ;  /* 0x0000007d02797220 */ /* 0x040fe40000410000 */
[----:B---3--:R-:W-:Y:S01]  /*cc40*/  IMAD R134, R139, -0x2, R134 ;  /* 0xfffffffe8b867824 */ /* 0x008fe200078e0286 */
[----:B------:R-:W1:Y:S01]  /*cc50*/  MUFU.TANH R12, R12 ;  /* 0x0000000c000c7308 */ /* 0x000e620000002400 */
[C---:B------:R-:W-:Y:S01]  /*cc60*/  FMUL.FTZ R125, R2.reuse, R129 ;  /* 0x00000081027d7220 */ /* 0x040fe20000410000 */
[C---:B------:R-:W-:Y:S02]  /*cc70*/  FMUL.FTZ R129, R2.reuse, R133 ;  /* 0x0000008502817220 */ /* 0x040fe40000410000 */
[----:B----4-:R-:W-:Y:S01]  /*cc80*/  IADD3 R134, -R137, R134, R138 ;  /* 0x0000008689867210 */ /* 0x010fe20007ffe18a */
[----:B------:R2:W3:Y:S03]  /*cc90*/  SHFL.IDX PT, R133, R8, 0x1, 0x1c1f ;  /* 0x003c1f0008857f89 */ /* 0x0004e600000e0000 */
[----:B------:R-:W4:Y:S08]  /*cca0*/  MUFU.TANH R128, R128 ;  /* 0x0000008000807308 */ /* 0x000f300000002400 */
[----:B--2---:R2:W-:Y:S02]  /*ccb0*/  MUFU.TANH R8, R64 ;  /* 0x0000004000087308 */ /* 0x0045e40000002400 */
[C---:B--2---:R-:W-:Y:S01]  /*ccc0*/  FMUL.FTZ R64, R2.reuse, R65 ;  /* 0x0000004102407220 */ /* 0x044fe20000410000 */
[----:B------:R-:W-:-:S05]  /*ccd0*/  FMUL.FTZ R65, R2, R68 ;  /* 0x0000004402417220 */ /* 0x000fca0000410000 */
[----:B------:R-:W2:Y:S01]  /*cce0*/  MUFU.TANH R9, R9 ;  /* 0x0000000900097308 */ /* 0x000ea20000002400 */
[----:B0-----:R-:W-:-:S07]  /*ccf0*/  IMAD.IADD R68, R134, 0x1, R132 ;  /* 0x0000000186447824 */ /* 0x001fce00078e0284 */
[----:B------:R-:W0:Y:S01]  /*cd00*/  MUFU.TANH R120, R120 ;  /* 0x0000007800787308 */ /* 0x000e220000002400 */
[----:B------:R-:W-:-:S07]  /*cd10*/  ISETP.GT.AND P2, PT, R68, 0x1, PT ;  /* 0x000000014400780c */ /* 0x000fce0003f44270 */
[----:B------:R-:W5:Y:S08]  /*cd20*/  MUFU.TANH R121, R121 ;  /* 0x0000007900797308 */ /* 0x000f700000002400 */
[----:B------:R-:W3:Y:S01]  /*cd30*/  MUFU.TANH R124, R124 ;  /* 0x0000007c007c7308 */ /* 0x000ee20000002400 */
[----:B-1----:R-:W-:Y:S02]  /*cd40*/  FSEL R12, R12, -INF , P2 ;  /* 0xff8000000c0c7808 */ /* 0x002fe40001000000 */
[----:B------:R-:W-:-:S05]  /*cd50*/  ISETP.GT.AND P2, PT, R68, 0x18, PT ;  /* 0x000000184400780c */ /* 0x000fca0003f44270 */
[----:B------:R-:W1:Y:S08]  /*cd60*/  MUFU.TANH R125, R125 ;  /* 0x0000007d007d7308 */ /* 0x000e700000002400 */
[----:B------:R-:W1:Y:S01]  /*cd70*/  MUFU.TANH R129, R129 ;  /* 0x0000008100817308 */ /* 0x000e620000002400 */
[C---:B------:R-:W-:Y:S02]  /*cd80*/  ISETP.GT.AND P1, PT, R68.reuse, RZ, PT ;  /* 0x000000ff4400720c */ /* 0x040fe40003f24270 */
[----:B------:R-:W-:-:S02]  /*cd90*/  ISETP.GT.AND P3, PT, R68, 0x8, PT ;  /* 0x000000084400780c */ /* 0x000fc40003f64270 */
[C---:B------:R-:W-:Y:S02]  /*cda0*/  ISETP.GT.AND P4, PT, R68.reuse, 0x9, PT ;  /* 0x000000094400780c */ /* 0x040fe40003f84270 */
[----:B------:R-:W-:Y:S02]  /*cdb0*/  ISETP.GT.AND P5, PT, R68, 0x10, PT ;  /* 0x000000104400780c */ /* 0x000fe40003fa4270 */
[----:B----4-:R-:W-:Y:S02]  /*cdc0*/  FSEL R128, R128, -INF , P2 ;  /* 0xff80000080807808 */ /* 0x010fe40001000000 */
[----:B------:R-:W-:Y:S02]  /*cdd0*/  ISETP.GT.AND P2, PT, R68, 0x29, PT ;  /* 0x000000294400780c */ /* 0x000fe40003f44270 */
[----:B--2---:R-:W-:Y:S02]  /*cde0*/  FSEL R9, R9, -INF , P1 ;  /* 0xff80000009097808 */ /* 0x004fe40000800000 */
[----:B0-----:R-:W-:-:S02]  /*cdf0*/  FSEL R120, R120, -INF , P3 ;  /* 0xff80000078787808 */ /* 0x001fc40001800000 */
[----:B-----5:R-:W-:Y:S02]  /*ce00*/  FSEL R121, R121, -INF , P4 ;  /* 0xff80000079797808 */ /* 0x020fe40002000000 */
[----:B---3--:R-:W-:Y:S02]  /*ce10*/  FSEL R124, R124, -INF , P5 ;  /* 0xff8000007c7c7808 */ /* 0x008fe40002800000 */
[C---:B------:R-:W-:Y:S02]  /*ce20*/  ISETP.GT.AND P1, PT, R68.reuse, 0x11, PT ;  /* 0x000000114400780c */ /* 0x040fe40003f24270 */
[C---:B------:R-:W-:Y:S02]  /*ce30*/  ISETP.GT.AND P3, PT, R68.reuse, 0x19, PT ;  /* 0x000000194400780c */ /* 0x040fe40003f64270 */
[C---:B------:R-:W-:Y:S02]  /*ce40*/  ISETP.GT.AND P4, PT, R68.reuse, 0x20, PT ;  /* 0x000000204400780c */ /* 0x040fe40003f84270 */
[----:B------:R-:W-:-:S02]  /*ce50*/  ISETP.GT.AND P5, PT, R68, 0x21, PT ;  /* 0x000000214400780c */ /* 0x000fc40003fa4270 */
[----:B------:R-:W-:Y:S02]  /*ce60*/  FSEL R109, R109, -INF , P2 ;  /* 0xff8000006d6d7808 */ /* 0x000fe40001000000 */
[----:B------:R-:W-:Y:S02]  /*ce70*/  ISETP.GT.AND P2, PT, R68, 0x40, PT ;  /* 0x000000404400780c */ /* 0x000fe40003f44270 */
[----:B------:R-:W-:Y:S02]  /*ce80*/  PRMT R20, R136, 0x654, R20 ;  /* 0x0000065488147816 */ /* 0x000fe40000000014 */
[----:B-1----:R-:W-:Y:S02]  /*ce90*/  FSEL R125, R125, -INF , P1 ;  /* 0xff8000007d7d7808 */ /* 0x002fe40000800000 */
[----:B------:R-:W-:Y:S01]  /*cea0*/  FSEL R129, R129, -INF , P3 ;  /* 0xff80000081817808 */ /* 0x000fe20001800000 */
[----:B------:R0:W-:Y:S01]  /*ceb0*/  SYNCS.ARRIVE.TRANS64.RED.A1T0 RZ, [R20+URZ], RZ ;  /* 0x000000ff14ff79a7 */ /* 0x0001e2000810043f */
[----:B------:R-:W-:-:S02]  /*cec0*/  FSEL R104, R104, -INF , P4 ;  /* 0xff80000068687808 */ /* 0x000fc40002000000 */
[----:B------:R-:W-:Y:S02]  /*ced0*/  FSEL R105, R105, -INF , P5 ;  /* 0xff80000069697808 */ /* 0x000fe40002800000 */
[C---:B------:R-:W-:Y:S02]  /*cee0*/  ISETP.GT.AND P1, PT, R68.reuse, 0x28, PT ;  /* 0x000000284400780c */ /* 0x040fe40003f24270 */
[C---:B------:R-:W-:Y:S02]  /*cef0*/  ISETP.GT.AND P3, PT, R68.reuse, 0x30, PT ;  /* 0x000000304400780c */ /* 0x040fe40003f64270 */
[C---:B------:R-:W-:Y:S02]  /*cf00*/  ISETP.GT.AND P4, PT, R68.reuse, 0x31, PT ;  /* 0x000000314400780c */ /* 0x040fe40003f84270 */
[----:B------:R-:W-:Y:S02]  /*cf10*/  ISETP.GT.AND P5, PT, R68, 0x38, PT ;  /* 0x000000384400780c */ /* 0x000fe40003fa4270 */
[----:B------:R-:W-:Y:S01]  /*cf20*/  FSEL R88, R88, -INF , P2 ;  /* 0xff80000058587808 */ /* 0x000fe20001000000 */
[----:B0-----:R-:W-:Y:S01]  /*cf30*/  FMUL.FTZ R20, R2, R123 ;  /* 0x0000007b02147220 */ /* 0x001fe20000410000 */
[----:B------:R-:W-:-:S02]  /*cf40*/  ISETP.GT.AND P2, PT, R68, 0x51, PT ;  /* 0x000000514400780c */ /* 0x000fc40003f44270 */
[----:B------:R-:W-:Y:S02]  /*cf50*/  FSEL R108, R108, -INF , P1 ;  /* 0xff8000006c6c7808 */ /* 0x000fe40000800000 */
[----:B------:R-:W-:Y:S02]  /*cf60*/  FSEL R112, R112, -INF , P3 ;  /* 0xff80000070707808 */ /* 0x000fe40001800000 */
[----:B------:R-:W-:Y:S02]  /*cf70*/  FSEL R113, R113, -INF , P4 ;  /* 0xff80000071717808 */ /* 0x000fe40002000000 */
[----:B------:R-:W-:Y:S02]  /*cf80*/  FSEL R116, R116, -INF , P5 ;  /* 0xff80000074747808 */ /* 0x000fe40002800000 */
[C---:B------:R-:W-:Y:S02]  /*cf90*/  ISETP.GT.AND P1, PT, R68.reuse, 0x39, PT ;  /* 0x000000394400780c */ /* 0x040fe40003f24270 */
[----:B------:R-:W-:-:S02]  /*cfa0*/  ISETP.GT.AND P3, PT, R68, 0x41, PT ;  /* 0x000000414400780c */ /* 0x000fc40003f64270 */
[C---:B------:R-:W-:Y:S02]  /*cfb0*/  ISETP.GT.AND P4, PT, R68.reuse, 0x48, PT ;  /* 0x000000484400780c */ /* 0x040fe40003f84270 */
[C---:B------:R-:W-:Y:S01]  /*cfc0*/  ISETP.GT.AND P5, PT, R68.reuse, 0x49, PT ;  /* 0x000000494400780c */ /* 0x040fe20003fa4270 */
[----:B------:R-:W0:Y:S01]  /*cfd0*/  MUFU.TANH R84, R84 ;  /* 0x0000005400547308 */ /* 0x000e220000002400 */
[----:B------:R-:W-:Y:S02]  /*cfe0*/  FSEL R97, R97, -INF , P2 ;  /* 0xff80000061617808 */ /* 0x000fe40001000000 */
[----:B------:R-:W-:Y:S02]  /*cff0*/  ISETP.GT.AND P2, PT, R68, 0x68, PT ;  /* 0x000000684400780c */ /* 0x000fe40003f44270 */
[----:B------:R-:W-:-:S03]  /*d000*/  FSEL R117, R117, -INF , P1 ;  /* 0xff80000075757808 */ /* 0x000fc60000800000 */
[----:B------:R-:W1:Y:S01]  /*d010*/  MUFU.TANH R56, R56 ;  /* 0x0000003800387308 */ /* 0x000e620000002400 */
[----:B------:R-:W-:Y:S02]  /*d020*/  FSEL R89, R89, -INF , P3 ;  /* 0xff80000059597808 */ /* 0x000fe40001800000 */
[----:B------:R-:W-:Y:S02]  /*d030*/  FSEL R92, R92, -INF , P4 ;  /* 0xff8000005c5c7808 */ /* 0x000fe40002000000 */
[----:B------:R-:W-:-:S03]  /*d040*/  FSEL R93, R93, -INF , P5 ;  /* 0xff8000005d5d7808 */ /* 0x000fc60002800000 */
[----:B------:R-:W2:Y:S01]  /*d050*/  MUFU.TANH R57, R57 ;  /* 0x0000003900397308 */ /* 0x000ea20000002400 */
[C---:B------:R-:W-:Y:S02]  /*d060*/  ISETP.GT.AND P1, PT, R68.reuse, 0x50, PT ;  /* 0x000000504400780c */ /* 0x040fe40003f24270 */
[C---:B------:R-:W-:Y:S02]  /*d070*/  ISETP.GT.AND P3, PT, R68.reuse, 0x58, PT ;  /* 0x000000584400780c */ /* 0x040fe40003f64270 */
[----:B------:R-:W-:-:S03]  /*d080*/  ISETP.GT.AND P4, PT, R68, 0x59, PT ;  /* 0x000000594400780c */ /* 0x000fc60003f84270 */
[----:B------:R-:W3:Y:S01]  /*d090*/  MUFU.TANH R60, R60 ;  /* 0x0000003c003c7308 */ /* 0x000ee20000002400 */
[----:B------:R-:W-:Y:S02]  /*d0a0*/  ISETP.GT.AND P5, PT, R68, 0x60, PT ;  /* 0x000000604400780c */ /* 0x000fe40003fa4270 */
[----:B------:R-:W-:Y:S02]  /*d0b0*/  FSEL R76, R76, -INF , P2 ;  /* 0xff8000004c4c7808 */ /* 0x000fe40001000000 */
[----:B------:R-:W-:-:S03]  /*d0c0*/  ISETP.GT.AND P2, PT, R68, 0x79, PT ;  /* 0x000000794400780c */ /* 0x000fc60003f44270 */
[----:B------:R-:W4:Y:S01]  /*d0d0*/  MUFU.TANH R20, R20 ;  /* 0x0000001400147308 */ /* 0x000f220000002400 */
[----:B------:R-:W-:Y:S02]  /*d0e0*/  FSEL R96, R96, -INF , P1 ;  /* 0xff80000060607808 */ /* 0x000fe40000800000 */
[----:B------:R-:W-:Y:S02]  /*d0f0*/  FSEL R100, R100, -INF , P3 ;  /* 0xff80000064647808 */ /* 0x000fe40001800000 */
[----:B------:R-:W-:Y:S02]  /*d100*/  FSEL R101, R101, -INF , P4 ;  /* 0xff80000065657808 */ /* 0x000fe40002000000 */
[----:B------:R-:W-:Y:S02]  /*d110*/  FSEL R72, R72, -INF , P5 ;  /* 0xff80000048487808 */ /* 0x000fe40002800000 */
[C---:B------:R-:W-:Y:S02]  /*d120*/  ISETP.GT.AND P1, PT, R68.reuse, 0x61, PT ;  /* 0x000000614400780c */ /* 0x040fe40003f24270 */
[----:B------:R-:W-:-:S02]  /*d130*/  ISETP.GT.AND P3, PT, R68, 0x69, PT ;  /* 0x000000694400780c */ /* 0x000fc40003f64270 */
[C---:B------:R-:W-:Y:S02]  /*d140*/  ISETP.GT.AND P4, PT, R68.reuse, 0x70, PT ;  /* 0x000000704400780c */ /* 0x040fe40003f84270 */
[----:B------:R-:W-:Y:S01]  /*d150*/  ISETP.GT.AND P5, PT, R68, 0x71, PT ;  /* 0x000000714400780c */ /* 0x000fe20003fa4270 */
[----:B------:R-:W-:Y:S01]  /*d160*/  IMAD.IADD R132, R134, 0x1, R133 ;  /* 0x0000000186847824 */ /* 0x000fe200078e0285 */
[----:B------:R-:W-:Y:S02]  /*d170*/  FSEL R85, R85, -INF , P2 ;  /* 0xff80000055557808 */ /* 0x000fe40001000000 */
[----:B------:R-:W-:Y:S02]  /*d180*/  ISETP.GT.AND P2, PT, R68, 0x90, PT ;  /* 0x000000904400780c */ /* 0x000fe40003f44270 */
[----:B------:R-:W-:Y:S02]  /*d190*/  FSEL R73, R73, -INF , P1 ;  /* 0xff80000049497808 */ /* 0x000fe40000800000 */
[----:B------:R-:W-:-:S02]  /*d1a0*/  FSEL R77, R77, -INF , P3 ;  /* 0xff8000004d4d7808 */ /* 0x000fc40001800000 */
[----:B------:R-:W-:Y:S02]  /*d1b0*/  FSEL R80, R80, -INF , P4 ;  /* 0xff80000050507808 */ /* 0x000fe40002000000 */
[----:B------:R-:W-:Y:S02]  /*d1c0*/  FSEL R81, R81, -INF , P5 ;  /* 0xff80000051517808 */ /* 0x000fe40002800000 */
[C---:B------:R-:W-:Y:S02]  /*d1d0*/  ISETP.GT.AND P1, PT, R68.reuse, 0x78, PT ;  /* 0x000000784400780c */ /* 0x040fe40003f24270 */
[C---:B------:R-:W-:Y:S02]  /*d1e0*/  ISETP.GT.AND P3, PT, R68.reuse, 0x80, PT ;  /* 0x000000804400780c */ /* 0x040fe40003f64270 */
[C---:B------:R-:W-:Y:S02]  /*d1f0*/  ISETP.GT.AND P4, PT, R68.reuse, 0x81, PT ;  /* 0x000000814400780c */ /* 0x040fe40003f84270 */
[----:B------:R-:W-:-:S02]  /*d200*/  ISETP.GT.AND P5, PT, R68, 0x88, PT ;  /* 0x000000884400780c */ /* 0x000fc40003fa4270 */
[----:B------:R-:W-:Y:S02]  /*d210*/  FSEL R8, R8, -INF , P2 ;  /* 0xff80000008087808 */ /* 0x000fe40001000000 */
[----:B------:R-:W-:Y:S02]  /*d220*/  ISETP.GT.AND P2, PT, R132, 0x1, PT ;  /* 0x000000018400780c */ /* 0x000fe40003f44270 */
[----:B0-----:R-:W-:Y:S02]  /*d230*/  FSEL R84, R84, -INF , P1 ;  /* 0xff80000054547808 */ /* 0x001fe40000800000 */
[----:B-1----:R-:W-:Y:S02]  /*d240*/  FSEL R56, R56, -INF , P3 ;  /* 0xff80000038387808 */ /* 0x002fe40001800000 */
[----:B--2---:R-:W-:Y:S02]  /*d250*/  FSEL R57, R57, -INF , P4 ;  /* 0xff80000039397808 */ /* 0x004fe40002000000 */
[----:B---3--:R-:W-:-:S02]  /*d260*/  FSEL R60, R60, -INF , P5 ;  /* 0xff8000003c3c7808 */ /* 0x008fc40002800000 */
[C---:B------:R-:W-:Y:S02]  /*d270*/  ISETP.GT.AND P1, PT, R68.reuse, 0x89, PT ;  /* 0x000000894400780c */ /* 0x040fe40003f24270 */
[C---:B------:R-:W-:Y:S02]  /*d280*/  ISETP.GT.AND P3, PT, R68.reuse, 0x91, PT ;  /* 0x000000914400780c */ /* 0x040fe40003f64270 */
[C---:B------:R-:W-:Y:S02]  /*d290*/  ISETP.GT.AND P4, PT, R68.reuse, 0x98, PT ;  /* 0x000000984400780c */ /* 0x040fe40003f84270 */
[----:B------:R-:W-:Y:S02]  /*d2a0*/  ISETP.GT.AND P5, PT, R68, 0x99, PT ;  /* 0x000000994400780c */ /* 0x000fe40003fa4270 */
[----:B----4-:R-:W-:Y:S02]  /*d2b0*/  FSEL R68, R20, -INF , P2 ;  /* 0xff80000014447808 */ /* 0x010fe40001000000 */
        /* <DEDUP_REMOVED lines=27> */
[----:B------:R-:W0:Y:S01]  /*d470*/  MUFU.TANH R64, R64 ;  /* 0x0000004000407308 */ /* 0x000e220000002400 */
[C---:B------:R-:W-:Y:S02]  /*d480*/  FMUL.FTZ R123, R2.reuse, R127 ;  /* 0x0000007f027b7220 */ /* 0x040fe40000410000 */
[----:B------:R-:W-:Y:S01]  /*d490*/  FMNMX.FTZ R20, R77, R20, !PT ;  /* 0x000000144d147209 */ /* 0x000fe20007810000 */
[C---:B------:R-:W-:Y:S01]  /*d4a0*/  FMUL.FTZ R127, R2.reuse, R131 ;  /* 0x00000083027f7220 */ /* 0x040fe20000410000 */
[C---:B------:R-:W-:Y:S01]  /*d4b0*/  FMUL.FTZ R131, R2.reuse, R135 ;  /* 0x0000008702837220 */ /* 0x040fe20000410000 */
[----:B------:R-:W-:Y:S01]  /*d4c0*/  FMUL.FTZ R61, R2, R61 ;  /* 0x0000003d023d7220 */ /* 0x000fe20000410000 */
[----:B------:R-:W-:Y:S01]  /*d4d0*/  FMNMX.FTZ R20, R80, R20, !PT ;  /* 0x0000001450147209 */ /* 0x000fe20007810000 */
[----:B------:R-:W1:Y:S01]  /*d4e0*/  MUFU.TANH R122, R122 ;  /* 0x0000007a007a7308 */ /* 0x000e620000002400 */
[----:B------:R-:W-:-:S02]  /*d4f0*/  FMUL.FTZ R114, R2, R114 ;  /* 0x0000007202727220 */ /* 0x000fc40000410000 */
[----:B------:R-:W-:Y:S01]  /*d500*/  FMNMX.FTZ R20, R81, R20, !PT ;  /* 0x0000001451147209 */ /* 0x000fe20007810000 */
[----:B------:R-:W-:-:S04]  /*d510*/  FMUL.FTZ R91, R2, R91 ;  /* 0x0000005b025b7220 */ /* 0x000fc80000410000 */
[----:B------:R-:W2:Y:S01]  /*d520*/  MUFU.TANH R131, R131 ;  /* 0x0000008300837308 */ /* 0x000ea20000002400 */
[----:B------:R-:W-:-:S07]  /*d530*/  FMNMX.FTZ R20, R84, R20, !PT ;  /* 0x0000001454147209 */ /* 0x000fce0007810000 */
[----:B------:R-:W3:Y:S01]  /*d540*/  MUFU.TANH R61, R61 ;  /* 0x0000003d003d7308 */ /* 0x000ee20000002400 */
[----:B------:R-:W-:Y:S02]  /*d550*/  FMNMX.FTZ R20, R85, R20, !PT ;  /* 0x0000001455147209 */ /* 0x000fe40007810000 */
[----:B0-----:R-:W-:Y:S01]  /*d560*/  FSEL R64, R64, -INF , P3 ;  /* 0xff80000040407808 */ /* 0x001fe20001800000 */
[----:B------:R-:W-:Y:S01]  /*d570*/  FMUL.FTZ R102, R2, R102 ;  /* 0x0000006602667220 */ /* 0x000fe20000410000 */
[----:B------:R-:W-:-:S03]  /*d580*/  ISETP.GT.AND P3, PT, R132, 0x8, PT ;  /* 0x000000088400780c */ /* 0x000fc60003f64270 */
[----:B------:R-:W0:Y:S01]  /*d590*/  MUFU.TANH R114, R114 ;  /* 0x0000007200727308 */ /* 0x000e220000002400 */
[----:B------:R-:W-:Y:S01]  /*d5a0*/  FMNMX.FTZ R20, R56, R20, !PT ;  /* 0x0000001438147209 */ /* 0x000fe20007810000 */
[----:B------:R-:W-:Y:S01]  /*d5b0*/  FMUL.FTZ R133, R2, R69 ;  /* 0x0000004502857220 */ /* 0x000fe20000410000 */
[----:B-1----:R-:W-:Y:S01]  /*d5c0*/  FSEL R122, R122, -INF , P3 ;  /* 0xff8000007a7a7808 */ /* 0x002fe20001800000 */
[----:B------:R-:W-:Y:S01]  /*d5d0*/  FMUL.FTZ R79, R2, R79 ;  /* 0x0000004f024f7220 */ /* 0x000fe20000410000 */
[----:B------:R-:W-:-:S03]  /*d5e0*/  ISETP.GT.AND P3, PT, R132, 0x19, PT ;  /* 0x000000198400780c */ /* 0x000fc60003f64270 */
[----:B------:R-:W1:Y:S01]  /*d5f0*/  MUFU.TANH R91, R91 ;  /* 0x0000005b005b7308 */ /* 0x000e620000002400 */
[----:B------:R-:W-:Y:S01]  /*d600*/  FMNMX.FTZ R20, R57, R20, !PT ;  /* 0x0000001439147209 */ /* 0x000fe20007810000 */
[----:B------:R-:W-:Y:S01]  /*d610*/  FMUL.FTZ R69, R2, R59 ;  /* 0x0000003b02457220 */ /* 0x000fe20000410000 */
[----:B--2---:R-:W-:-:S05]  /*d620*/  FSEL R131, R131, -INF , P3 ;  /* 0xff80000083837808 */ /* 0x004fca0001800000 */
[----:B------:R-:W2:Y:S01]  /*d630*/  MUFU.TANH R65, R65 ;  /* 0x0000004100417308 */ /* 0x000ea20000002400 */
[----:B---3--:R-:W-:Y:S01]  /*d640*/  FSEL R61, R61, -INF , P1 ;  /* 0xff8000003d3d7808 */ /* 0x008fe20000800000 */
[----:B------:R-:W-:Y:S01]  /*d650*/  FMUL.FTZ R58, R2, R58 ;  /* 0x0000003a023a7220 */ /* 0x000fe20000410000 */
[----:B------:R-:W-:Y:S02]  /*d660*/  ISETP.GT.AND P3, PT, R132, 0x30, PT ;  /* 0x000000308400780c */ /* 0x000fe40003f64270 */
[----:B------:R-:W-:-:S03]  /*d670*/  FMNMX.FTZ R20, R60, R20, !PT ;  /* 0x000000143c147209 */ /* 0x000fc60007810000 */
[----:B------:R-:W3:Y:S01]  /*d680*/  MUFU.TANH R102, R102 ;  /* 0x0000006600667308 */ /* 0x000ee20000002400 */
[----:B0-----:R-:W-:Y:S02]  /*d690*/  FSEL R114, R114, -INF , P3 ;  /* 0xff80000072727808 */ /* 0x001fe40001800000 */
[----:B------:R-:W-:-:S05]  /*d6a0*/  FMNMX.FTZ R20, R61, R20, !PT ;  /* 0x000000143d147209 */ /* 0x000fca0007810000 */
[----:B------:R-:W0:Y:S01]  /*d6b0*/  MUFU.TANH R59, R133 ;  /* 0x00000085003b7308 */ /* 0x000e220000002400 */
[----:B------:R-:W-:-:S07]  /*d6c0*/  ISETP.GT.AND P3, PT, R132, 0x41, PT ;  /* 0x000000418400780c */ /* 0x000fce0003f64270 */
[----:B------:R-:W4:Y:S01]  /*d6d0*/  MUFU.TANH R79, R79 ;  /* 0x0000004f004f7308 */ /* 0x000f220000002400 */
[----:B------:R-:W-:Y:S02]  /*d6e0*/  FMNMX.FTZ R20, R8, R20, !PT ;  /* 0x0000001408147209 */ /* 0x000fe40007810000 */
[----:B-1----:R-:W-:Y:S02]  /*d6f0*/  FSEL R91, R91, -INF , P3 ;  /* 0xff8000005b5b7808 */ /* 0x002fe40001800000 */
[----:B------:R-:W-:-:S03]  /*d700*/  ISETP.GT.AND P3, PT, R132, 0x58, PT ;  /* 0x000000588400780c */ /* 0x000fc60003f64270 */
[----:B------:R-:W1:Y:S01]  /*d710*/  MUFU.TANH R58, R58 ;  /* 0x0000003a003a7308 */ /* 0x000e620000002400 */
[----:B--2---:R-:W-:Y:S02]  /*d720*/  FSEL R65, R65, -INF , P4 ;  /* 0xff80000041417808 */ /* 0x004fe40002000000 */
[----:B------:R-:W-:Y:S02]  /*d730*/  FMNMX.FTZ R20, R64, R20, !PT ;  /* 0x0000001440147209 */ /* 0x000fe40007810000 */
[----:B---3--:R-:W-:Y:S02]  /*d740*/  FSEL R102, R102, -INF , P3 ;  /* 0xff80000066667808 */ /* 0x008fe40001800000 */
[----:B------:R-:W-:Y:S02]  /*d750*/  ISETP.GT.AND P3, PT, R132, 0x69, PT ;  /* 0x000000698400780c */ /* 0x000fe40003f64270 */
[----:B0-----:R-:W-:Y:S02]  /*d760*/  FSEL R59, R59, -INF , P5 ;  /* 0xff8000003b3b7808 */ /* 0x001fe40002800000 */
[----:B------:R-:W-:-:S02]  /*d770*/  FMNMX.FTZ R20, R65, R20, !PT ;  /* 0x0000001441147209 */ /* 0x000fc40007810000 */
[----:B----4-:R-:W-:Y:S02]  /*d780*/  FSEL R79, R79, -INF , P3 ;  /* 0xff8000004f4f7808 */ /* 0x010fe40001800000 */
[----:B------:R-:W-:Y:S02]  /*d790*/  ISETP.GT.AND P3, PT, R132, 0x80, PT ;  /* 0x000000808400780c */ /* 0x000fe40003f64270 */
[----:B------:R-:W-:Y:S02]  /*d7a0*/  FMNMX.FTZ R20, R59, R20, !PT ;  /* 0x000000143b147209 */ /* 0x000fe40007810000 */
[----:B-1----:R-:W-:-:S03]  /*d7b0*/  FSEL R133, R58, -INF , P3 ;  /* 0xff8000003a857808 */ /* 0x002fc60001800000 */
[----:B------:R-:W0:Y:S01]  /*d7c0*/  SHFL.BFLY PT, R58, R20, 0x2, 0x1f ;  /* 0x0c401f00143a7f89 */ /* 0x000e2200000e0000 */
[C---:B------:R-:W-:Y:S01]  /*d7d0*/  FMUL.FTZ R106, R2.reuse, R106 ;  /* 0x0000006a026a7220 */ /* 0x040fe20000410000 */
[----:B------:R-:W1:Y:S01]  /*d7e0*/  MUFU.TANH R13, R13 ;  /* 0x0000000d000d7308 */ /* 0x000e620000002400 */
[C---:B------:R-:W-:Y:S01]  /*d7f0*/  FMUL.FTZ R107, R2.reuse, R107 ;  /* 0x0000006b026b7220 */ /* 0x040fe20000410000 */
[C---:B------:R-:W-:Y:S01]  /*d800*/  FMUL.FTZ R110, R2.reuse, R110 ;  /* 0x0000006e026e7220 */ /* 0x040fe20000410000 */
[C---:B------:R-:W-:Y:S01]  /*d810*/  FMUL.FTZ R111, R2.reuse, R111 ;  /* 0x0000006f026f7220 */ /* 0x040fe20000410000 */
[----:B------:R-:W-:-:S04]  /*d820*/  FMUL.FTZ R115, R2, R115 ;  /* 0x0000007302737220 */ /* 0x000fc80000410000 */
[----:B------:R-:W2:Y:S01]  /*d830*/  MUFU.TANH R123, R123 ;  /* 0x0000007b007b7308 */ /* 0x000ea20000002400 */
[----:B0-----:R-:W-:-:S05]  /*d840*/  FMNMX.FTZ R20, R20, R58, !PT ;  /* 0x0000003a14147209 */ /* 0x001fca0007810000 */
[----:B------:R-:W0:Y:S02]  /*d850*/  SHFL.BFLY PT, R58, R20, 0x1, 0x1f ;  /* 0x0c201f00143a7f89 */ /* 0x000e2400000e0000 */
[----:B------:R-:W3:Y:S01]  /*d860*/  MUFU.TANH R126, R126 ;  /* 0x0000007e007e7308 */ /* 0x000ee20000002400 */
[C---:B------:R-:W-:Y:S01]  /*d870*/  FMUL.FTZ R118, R2.reuse, R118 ;  /* 0x0000007602767220 */ /* 0x040fe20000410000 */
[C---:B------:R-:W-:Y:S01]  /*d880*/  FMUL.FTZ R119, R2.reuse, R119 ;  /* 0x0000007702777220 */ /* 0x040fe20000410000 */
[C---:B------:R-:W-:Y:S01]  /*d890*/  FMUL.FTZ R90, R2.reuse, R90 ;  /* 0x0000005a025a7220 */ /* 0x040fe20000410000 */
[----:B------:R-:W-:-:S04]  /*d8a0*/  FMUL.FTZ R94, R2, R94 ;  /* 0x0000005e025e7220 */ /* 0x000fc80000410000 */
[----:B------:R-:W4:Y:S08]  /*d8b0*/  MUFU.TANH R127, R127 ;  /* 0x0000007f007f7308 */ /* 0x000f300000002400 */
[----:B------:R-:W5:Y:S08]  /*d8c0*/  MUFU.TANH R130, R130 ;  /* 0x0000008200827308 */ /* 0x000f700000002400 */
[----:B------:R-:W0:Y:S01]  /*d8d0*/  MUFU.TANH R106, R106 ;  /* 0x0000006a006a7308 */ /* 0x000e220000002400 */
[----:B------:R-:W-:Y:S01]  /*d8e0*/  ISETP.GT.AND P1, PT, R132, RZ, PT ;  /* 0x000000ff8400720c */ /* 0x000fe20003f24270 */
[----:B------:R-:W-:Y:S01]  /*d8f0*/  FMUL.FTZ R95, R2, R95 ;  /* 0x0000005f025f7220 */ /* 0x000fe20000410000 */
[----:B------:R-:W-:Y:S01]  /*d900*/  ISETP.GT.AND P4, PT, R132, 0x9, PT ;  /* 0x000000098400780c */ /* 0x000fe20003f84270 */
[----:B------:R-:W-:-:S04]  /*d910*/  FMUL.FTZ R98, R2, R98 ;  /* 0x0000006202627220 */ /* 0x000fc80000410000 */
[----:B------:R-:W0:Y:S01]  /*d920*/  MUFU.TANH R107, R107 ;  /* 0x0000006b006b7308 */ /* 0x000e220000002400 */
[C---:B------:R-:W-:Y:S01]  /*d930*/  FMUL.FTZ R99, R2.reuse, R99 ;  /* 0x0000006302637220 */ /* 0x040fe20000410000 */
[----:B------:R-:W-:-:S06]  /*d940*/  FMUL.FTZ R103, R2, R103 ;  /* 0x0000006702677220 */ /* 0x000fcc0000410000 */
[----:B------:R-:W0:Y:S01]  /*d950*/  MUFU.TANH R110, R110 ;  /* 0x0000006e006e7308 */ /* 0x000e220000002400 */
[----:B-1----:R-:W-:-:S07]  /*d960*/  FSEL R13, R13, -INF , P1 ;  /* 0xff8000000d0d7808 */ /* 0x002fce0000800000 */
[----:B------:R-:W1:Y:S01]  /*d970*/  MUFU.TANH R111, R111 ;  /* 0x0000006f006f7308 */ /* 0x000e620000002400 */
[----:B--2---:R-:W-:-:S07]  /*d980*/  FSEL R123, R123, -INF , P4 ;  /* 0xff8000007b7b7808 */ /* 0x004fce0002000000 */
[----:B------:R-:W2:Y:S01]  /*d990*/  MUFU.TANH R115, R115 ;  /* 0x0000007300737308 */ /* 0x000ea20000002400 */
[----:B------:R-:W-:Y:S01]  /*d9a0*/  ISETP.GT.AND P5, PT, R132, 0x10, PT ;  /* 0x000000108400780c */ /* 0x000fe20003fa4270 */
[----:B------:R-:W-:Y:S01]  /*d9b0*/  FMUL.FTZ R74, R2, R74 ;  /* 0x0000004a024a7220 */ /* 0x000fe20000410000 */
[----:B------:R-:W-:Y:S01]  /*d9c0*/  ISETP.GT.AND P1, PT, R132, 0x11, PT ;  /* 0x000000118400780c */ /* 0x000fe20003f24270 */
[----:B------:R-:W-:Y:S01]  /*d9d0*/  FMUL.FTZ R75, R2, R75 ;  /* 0x0000004b024b7220 */ /* 0x000fe20000410000 */
[----:B------:R-:W-:-:S03]  /*d9e0*/  ISETP.GT.AND P2, PT, R132, 0x18, PT ;  /* 0x000000188400780c */ /* 0x000fc60003f44270 */
[----:B------:R-:W2:Y:S01]  /*d9f0*/  MUFU.TANH R118, R118 ;  /* 0x0000007600767308 */ /* 0x000ea20000002400 */
[----:B------:R-:W-:Y:S01]  /*da00*/  ISETP.GT.AND P4, PT, R132, 0x20, PT ;  /* 0x000000208400780c */ /* 0x000fe20003f84270 */
[C---:B------:R-:W-:Y:S01]  /*da10*/  FMUL.FTZ R78, R2.reuse, R78 ;  /* 0x0000004e024e7220 */ /* 0x040fe20000410000 */
[----:B------:R-:W-:-:S05]  /*da20*/  FMUL.FTZ R82, R2, R82 ;  /* 0x0000005202527220 */ /* 0x000fca0000410000 */
[----:B------:R-:W2:Y:S01]  /*da30*/  MUFU.TANH R119, R119 ;  /* 0x0000007700777308 */ /* 0x000ea20000002400 */
[----:B---3--:R-:W-:-:S07]  /*da40*/  FSEL R126, R126, -INF , P5 ;  /* 0xff8000007e7e7808 */ /* 0x008fce0002800000 */
[----:B------:R-:W3:Y:S01]  /*da50*/  MUFU.TANH R90, R90 ;  /* 0x0000005a005a7308 */ /* 0x000ee20000002400 */
[----:B----4-:R-:W-:-:S07]  /*da60*/  FSEL R127, R127, -INF , P1 ;  /* 0xff8000007f7f7808 */ /* 0x010fce0000800000 */
[----:B------:R-:W4:Y:S01]  /*da70*/  MUFU.TANH R94, R94 ;  /* 0x0000005e005e7308 */ /* 0x000f220000002400 */
[----:B-----5:R-:W-:Y:S02]  /*da80*/  FSEL R130, R130, -INF , P2 ;  /* 0xff80000082827808 */ /* 0x020fe40001000000 */
[----:B0-----:R-:W-:Y:S01]  /*da90*/  FSEL R106, R106, -INF , P4 ;  /* 0xff8000006a6a7808 */ /* 0x001fe20002000000 */
[----:B------:R-:W-:Y:S01]  /*daa0*/  FMUL.FTZ R83, R2, R83 ;  /* 0x0000005302537220 */ /* 0x000fe20000410000 */
[----:B------:R-:W-:-:S03]  /*dab0*/  ISETP.GT.AND P5, PT, R132, 0x21, PT ;  /* 0x000000218400780c */ /* 0x000fc60003fa4270 */
[----:B------:R-:W0:Y:S01]  /*dac0*/  MUFU.TANH R95, R95 ;  /* 0x0000005f005f7308 */ /* 0x000e220000002400 */
[----:B------:R-:W-:Y:S01]  /*dad0*/  ISETP.GT.AND P1, PT, R132, 0x28, PT ;  /* 0x000000288400780c */ /* 0x000fe20003f24270 */
[----:B------:R-:W-:Y:S01]  /*dae0*/  FMUL.FTZ R86, R2, R86 ;  /* 0x0000005602567220 */ /* 0x000fe20000410000 */
[----:B------:R-:W-:Y:S01]  /*daf0*/  ISETP.GT.AND P2, PT, R132, 0x29, PT ;  /* 0x000000298400780c */ /* 0x000fe20003f44270 */
[----:B------:R-:W-:Y:S01]  /*db00*/  FMUL.FTZ R87, R2, R87 ;  /* 0x0000005702577220 */ /* 0x000fe20000410000 */
[----:B------:R-:W-:-:S03]  /*db10*/  ISETP.GT.AND P4, PT, R132, 0x31, PT ;  /* 0x000000318400780c */ /* 0x000fc60003f84270 */
[----:B------:R-:W5:Y:S01]  /*db20*/  MUFU.TANH R98, R98 ;  /* 0x0000006200627308 */ /* 0x000f620000002400 */
[----:B------:R-:W-:-:S07]  /*db30*/  FMNMX.FTZ R20, R20, R58, !PT ;  /* 0x0000003a14147209 */ /* 0x000fce0007810000 */
[----:B------:R-:W5:Y:S01]  /*db40*/  MUFU.TANH R99, R99 ;  /* 0x0000006300637308 */ /* 0x000f620000002400 */
[----:B------:R-:W-:-:S07]  /*db50*/  FSEL R107, R107, -INF , P5 ;  /* 0xff8000006b6b7808 */ /* 0x000fce0002800000 */
[----:B------:R-:W5:Y:S01]  /*db60*/  MUFU.TANH R103, R103 ;  /* 0x0000006700677308 */ /* 0x000f620000002400 */
[----:B------:R-:W-:Y:S02]  /*db70*/  FSEL R110, R110, -INF , P1 ;  /* 0xff8000006e6e7808 */ /* 0x000fe40000800000 */
[----:B-1----:R-:W-:Y:S02]  /*db80*/  FSEL R111, R111, -INF , P2 ;  /* 0xff8000006f6f7808 */ /* 0x002fe40001000000 */
[----:B--2---:R-:W-:-:S03]  /*db90*/  FSEL R115, R115, -INF , P4 ;  /* 0xff80000073737808 */ /* 0x004fc60002000000 */
[----:B------:R-:W1:Y:S01]  /*dba0*/  MUFU.TANH R74, R74 ;  /* 0x0000004a004a7308 */ /* 0x000e620000002400 */
[----:B------:R-:W-:Y:S02]  /*dbb0*/  FSETP.NEU.FTZ.AND P6, PT, R20, -INF , PT ;  /* 0xff8000001400780b */ /* 0x000fe40003fdd000 */
[C---:B------:R-:W-:Y:S02]  /*dbc0*/  ISETP.GT.AND P5, PT, R132.reuse, 0x38, PT ;  /* 0x000000388400780c */ /* 0x040fe40003fa4270 */
[----:B------:R-:W-:-:S03]  /*dbd0*/  ISETP.GT.AND P1, PT, R132, 0x39, PT ;  /* 0x000000398400780c */ /* 0x000fc60003f24270 */
[----:B------:R-:W2:Y:S01]  /*dbe0*/  MUFU.TANH R75, R75 ;  /* 0x0000004b004b7308 */ /* 0x000ea20000002400 */
[C---:B------:R-:W-:Y:S02]  /*dbf0*/  ISETP.GT.AND P2, PT, R132.reuse, 0x40, PT ;  /* 0x000000408400780c */ /* 0x040fe40003f44270 */
[----:B------:R-:W-:-:S05]  /*dc00*/  ISETP.GT.AND P4, PT, R132, 0x48, PT ;  /* 0x000000488400780c */ /* 0x000fca0003f84270 */
[----:B------:R-:W2:Y:S01]  /*dc10*/  MUFU.TANH R78, R78 ;  /* 0x0000004e004e7308 */ /* 0x000ea20000002400 */
[----:B------:R-:W-:-:S07]  /*dc20*/  FSEL R58, R20, RZ, P6 ;  /* 0x000000ff143a7208 */ /* 0x000fce0003000000 */
[----:B------:R-:W2:Y:S01]  /*dc30*/  MUFU.TANH R82, R82 ;  /* 0x0000005200527308 */ /* 0x000ea20000002400 */
[----:B------:R-:W-:Y:S02]  /*dc40*/  FSEL R118, R118, -INF , P5 ;  /* 0xff80000076767808 */ /* 0x000fe40002800000 */
[----:B------:R-:W-:Y:S02]  /*dc50*/  FSEL R119, R119, -INF , P1 ;  /* 0xff80000077777808 */ /* 0x000fe40000800000 */
[----:B---3--:R-:W-:-:S03]  /*dc60*/  FSEL R90, R90, -INF , P2 ;  /* 0xff8000005a5a7808 */ /* 0x008fc60001000000 */
[----:B------:R-:W3:Y:S01]  /*dc70*/  MUFU.TANH R83, R83 ;  /* 0x0000005300537308 */ /* 0x000ee20000002400 */
[----:B----4-:R-:W-:Y:S02]  /*dc80*/  FSEL R94, R94, -INF , P4 ;  /* 0xff8000005e5e7808 */ /* 0x010fe40002000000 */
[C---:B------:R-:W-:Y:S02]  /*dc90*/  ISETP.GT.AND P5, PT, R132.reuse, 0x49, PT ;  /* 0x000000498400780c */ /* 0x040fe40003fa4270 */
[----:B------:R-:W-:-:S03]  /*dca0*/  ISETP.GT.AND P1, PT, R132, 0x50, PT ;  /* 0x000000508400780c */ /* 0x000fc60003f24270 */
[----:B------:R-:W4:Y:S01]  /*dcb0*/  MUFU.TANH R86, R86 ;  /* 0x0000005600567308 */ /* 0x000f220000002400 */
[C---:B------:R-:W-:Y:S02]  /*dcc0*/  ISETP.GT.AND P2, PT, R132.reuse, 0x51, PT ;  /* 0x000000518400780c */ /* 0x040fe40003f44270 */
[----:B------:R-:W-:-:S05]  /*dcd0*/  ISETP.GT.AND P4, PT, R132, 0x59, PT ;  /* 0x000000598400780c */ /* 0x000fca0003f84270 */
[----:B------:R-:W4:Y:S01]  /*dce0*/  MUFU.TANH R87, R87 ;  /* 0x0000005700577308 */ /* 0x000f220000002400 */
[----:B------:R-:W-:-:S07]  /*dcf0*/  FADD.FTZ R11, -R58, R11 ;  /* 0x0000000b3a0b7221 */ /* 0x000fce0000010100 */
[----:B------:R-:W4:Y:S01]  /*dd00*/  MUFU.TANH R69, R69 ;  /* 0x0000004500457308 */ /* 0x000f220000002400 */
[----:B0-----:R-:W-:Y:S02]  /*dd10*/  FSEL R95, R95, -INF , P5 ;  /* 0xff8000005f5f7808 */ /* 0x001fe40002800000 */
[----:B-----5:R-:W-:Y:S02]  /*dd20*/  FSEL R98, R98, -INF , P1 ;  /* 0xff80000062627808 */ /* 0x020fe40000800000 */
[----:B------:R-:W-:Y:S02]  /*dd30*/  FSEL R99, R99, -INF , P2 ;  /* 0xff80000063637808 */ /* 0x000fe40001000000 */
[----:B------:R-:W-:Y:S02]  /*dd40*/  FSEL R103, R103, -INF , P4 ;  /* 0xff80000067677808 */ /* 0x000fe40002000000 */
[----:B------:R-:W-:Y:S02]  /*dd50*/  MOV R58, UR37 ;  /* 0x00000025003a7c02 */ /* 0x000fe40008000f00 */
[----:B------:R-:W-:-:S02]  /*dd60*/  ISETP.GT.AND P5, PT, R132, 0x60, PT ;  /* 0x000000608400780c */ /* 0x000fc40003fa4270 */
[C---:B------:R-:W-:Y:S02]  /*dd70*/  ISETP.GT.AND P1, PT, R132.reuse, 0x61, PT ;  /* 0x000000618400780c */ /* 0x040fe40003f24270 */
[C---:B------:R-:W-:Y:S02]  /*dd80*/  ISETP.GT.AND P2, PT, R132.reuse, 0x68, PT ;  /* 0x000000688400780c */ /* 0x040fe40003f44270 */
[----:B------:R-:W-:Y:S01]  /*dd90*/  ISETP.GT.AND P4, PT, R132, 0x70, PT ;  /* 0x000000708400780c */ /* 0x000fe20003f84270 */
[----:B------:R-:W-:Y:S01]  /*dda0*/  FFMA.FTZ R135, R20, R58, -8 ;  /* 0xc100000014877423 */ /* 0x000fe2000001003a */
[----:B-1----:R-:W-:Y:S02]  /*ddb0*/  FSEL R74, R74, -INF , P5 ;  /* 0xff8000004a4a7808 */ /* 0x002fe40002800000 */
[----:B--2---:R-:W-:Y:S02]  /*ddc0*/  FSEL R75, R75, -INF , P1 ;  /* 0xff8000004b4b7808 */ /* 0x004fe40000800000 */
[----:B------:R-:W-:-:S02]  /*ddd0*/  FSEL R78, R78, -INF , P2 ;  /* 0xff8000004e4e7808 */ /* 0x000fc40001000000 */
[----:B------:R-:W-:Y:S02]  /*dde0*/  FSEL R82, R82, -INF , P4 ;  /* 0xff80000052527808 */ /* 0x000fe40002000000 */
[C---:B------:R-:W-:Y:S02]  /*ddf0*/  ISETP.GT.AND P5, PT, R132.reuse, 0x71, PT ;  /* 0x000000718400780c */ /* 0x040fe40003fa4270 */
[C---:B------:R-:W-:Y:S02]  /*de00*/  ISETP.GT.AND P1, PT, R132.reuse, 0x78, PT ;  /* 0x000000788400780c */ /* 0x040fe40003f24270 */
[C---:B------:R-:W-:Y:S02]  /*de10*/  ISETP.GT.AND P2, PT, R132.reuse, 0x79, PT ;  /* 0x000000798400780c */ /* 0x040fe40003f44270 */
[----:B------:R-:W-:Y:S02]  /*de20*/  ISETP.GT.AND P4, PT, R132, 0x81, PT ;  /* 0x000000818400780c */ /* 0x000fe40003f84270 */
[----:B---3--:R-:W-:-:S02]  /*de30*/  FSEL R83, R83, -INF , P5 ;  /* 0xff80000053537808 */ /* 0x008fc40002800000 */
[----:B----4-:R-:W-:Y:S02]  /*de40*/  FSEL R86, R86, -INF , P1 ;  /* 0xff80000056567808 */ /* 0x010fe40000800000 */
[----:B------:R-:W-:Y:S02]  /*de50*/  FSEL R87, R87, -INF , P2 ;  /* 0xff80000057577808 */ /* 0x000fe40001000000 */
[----:B------:R-:W-:Y:S02]  /*de60*/  FSEL R69, R69, -INF , P4 ;  /* 0xff80000045457808 */ /* 0x000fe40002000000 */
[----:B------:R-:W-:Y:S02]  /*de70*/  FSEL R135, R135, RZ, P6 ;  /* 0x000000ff87877208 */ /* 0x000fe40003000000 */
[C---:B------:R-:W-:Y:S02]  /*de80*/  ISETP.GT.AND P1, PT, R132.reuse, 0x89, PT ;  /* 0x000000898400780c */ /* 0x040fe40003f24270 */
[----:B------:R-:W-:-:S02]  /*de90*/  ISETP.GT.AND P2, PT, R132, 0x90, PT ;  /* 0x000000908400780c */ /* 0x000fc40003f44270 */
[C---:B------:R-:W-:Y:S02]  /*dea0*/  ISETP.GT.AND P3, PT, R132.reuse, 0x91, PT ;  /* 0x000000918400780c */ /* 0x040fe40003f64270 */
[C---:B------:R-:W-:Y:S02]  /*deb0*/  ISETP.GT.AND P4, PT, R132.reuse, 0x98, PT ;  /* 0x000000988400780c */ /* 0x040fe40003f84270 */
[C---:B------:R-:W-:Y:S02]  /*dec0*/  ISETP.GT.AND P5, PT, R132.reuse, 0x99, PT ;  /* 0x000000998400780c */ /* 0x040fe40003fa4270 */
[----:B------:R-:W-:Y:S02]  /*ded0*/  ISETP.GT.AND P6, PT, R132, 0x88, PT ;  /* 0x000000888400780c */ /* 0x000fe40003fc4270 */
        /* <DEDUP_REMOVED lines=32> */
[C---:B------:R-:W-:Y:S02]  /*e0e0*/  FMUL.FTZ R66, R2.reuse, R66 ;  /* 0x0000004202427220 */ /* 0x040fe40000410000 */
[----:B------:R-:W-:Y:S01]  /*e0f0*/  FMNMX.FTZ R132, R83, R132, !PT ;  /* 0x0000008453847209 */ /* 0x000fe20007810000 */
[----:B------:R-:W-:-:S03]  /*e100*/  FMUL.FTZ R67, R2, R67 ;  /* 0x0000004302437220 */ /* 0x000fc60000410000 */
[----:B------:R-:W-:Y:S01]  /*e110*/  FMNMX.FTZ R132, R86, R132, !PT ;  /* 0x0000008456847209 */ /* 0x000fe20007810000 */
[----:B------:R-:W1:Y:S01]  /*e120*/  MUFU.TANH R63, R63 ;  /* 0x0000003f003f7308 */ /* 0x000e620000002400 */
[----:B------:R-:W-:Y:S02]  /*e130*/  FMUL.FTZ R70, R2, R70 ;  /* 0x0000004602467220 */ /* 0x000fe40000410000 */
[----:B------:R-:W-:-:S05]  /*e140*/  FMNMX.FTZ R132, R87, R132, !PT ;  /* 0x0000008457847209 */ /* 0x000fca0007810000 */
[----:B------:R-:W2:Y:S01]  /*e150*/  MUFU.TANH R66, R66 ;  /* 0x0000004200427308 */ /* 0x000ea20000002400 */
[----:B------:R-:W-:Y:S01]  /*e160*/  FMNMX.FTZ R132, R133, R132, !PT ;  /* 0x0000008485847209 */ /* 0x000fe20007810000 */
[----:B------:R-:W-:Y:S01]  /*e170*/  FMUL.FTZ R71, R2, R71 ;  /* 0x0000004702477220 */ /* 0x000fe20000410000 */
[----:B0-----:R-:W-:-:S05]  /*e180*/  FSEL R62, R62, -INF , P6 ;  /* 0xff8000003e3e7808 */ /* 0x001fca0003000000 */
[----:B------:R-:W0:Y:S01]  /*e190*/  MUFU.TANH R67, R67 ;  /* 0x0000004300437308 */ /* 0x000e220000002400 */
[----:B------:R-:W-:Y:S02]  /*e1a0*/  FMNMX.FTZ R132, R69, R132, !PT ;  /* 0x0000008445847209 */ /* 0x000fe40007810000 */
[----:B-1----:R-:W-:-:S05]  /*e1b0*/  FSEL R63, R63, -INF , P1 ;  /* 0xff8000003f3f7808 */ /* 0x002fca0000800000 */
[----:B------:R-:W1:Y:S01]  /*e1c0*/  MUFU.TANH R70, R70 ;  /* 0x0000004600467308 */ /* 0x000e620000002400 */
[----:B------:R-:W-:Y:S02]  /*e1d0*/  FMNMX.FTZ R132, R62, R132, !PT ;  /* 0x000000843e847209 */ /* 0x000fe40007810000 */
[----:B--2---:R-:W-:-:S05]  /*e1e0*/  FSEL R66, R66, -INF , P2 ;  /* 0xff80000042427808 */ /* 0x004fca0001000000 */
[----:B------:R-:W2:Y:S01]  /*e1f0*/  MUFU.TANH R71, R71 ;  /* 0x0000004700477308 */ /* 0x000ea20000002400 */
[----:B------:R-:W-:Y:S02]  /*e200*/  FMNMX.FTZ R132, R63, R132, !PT ;  /* 0x000000843f847209 */ /* 0x000fe40007810000 */
[----:B0-----:R-:W-:Y:S02]  /*e210*/  FSEL R67, R67, -INF , P3 ;  /* 0xff80000043437808 */ /* 0x001fe40001800000 */
[----:B------:R-:W-:Y:S02]  /*e220*/  FMNMX.FTZ R132, R66, R132, !PT ;  /* 0x0000008442847209 */ /* 0x000fe40007810000 */
[----:B-1----:R-:W-:Y:S02]  /*e230*/  FSEL R70, R70, -INF , P4 ;  /* 0xff80000046467808 */ /* 0x002fe40002000000 */
[----:B------:R-:W-:-:S04]  /*e240*/  FMNMX.FTZ R132, R67, R132, !PT ;  /* 0x0000008443847209 */ /* 0x000fc80007810000 */
[----:B------:R-:W-:Y:S02]  /*e250*/  FMNMX.FTZ R132, R70, R132, !PT ;  /* 0x0000008446847209 */ /* 0x000fe40007810000 */
[----:B--2---:R-:W-:-:S04]  /*e260*/  FSEL R71, R71, -INF , P5 ;  /* 0xff80000047477808 */ /* 0x004fc80002800000 */
[----:B------:R-:W-:-:S05]  /*e270*/  FMNMX.FTZ R132, R71, R132, !PT ;  /* 0x0000008447847209 */ /* 0x000fca0007810000 */
[----:B------:R-:W0:Y:S02]  /*e280*/  SHFL.BFLY PT, R134, R132, 0x2, 0x1f ;  /* 0x0c401f0084867f89 */ /* 0x000e2400000e0000 */
[----:B0-----:R-:W-:-:S05]  /*e290*/  FMNMX.FTZ R134, R132, R134, !PT ;  /* 0x0000008684867209 */ /* 0x001fca0007810000 */
        /* <DEDUP_REMOVED lines=40> */
[----:B------:R-:W-:-:S02]  /*e520*/  FFMA.FTZ R59, R59, R58, -R135 ;  /* 0x0000003a3b3b7223 */ /* 0x000fc40000010887 */
[----:B------:R0:W-:Y:S02]  /*e530*/  MUFU.EX2 R135, R72 ;  /* 0x0000004800877308 */ /* 0x0001e40000000800 */
[----:B0-----:R-:W-:-:S04]  /*e540*/  FMNMX.FTZ R72, R134, R132, !PT ;  /* 0x0000008486487209 */ /* 0x001fc80007810000 */
[C---:B------:R-:W-:Y:S01]  /*e550*/  FSETP.NEU.FTZ.AND P1, PT, R72.reuse, -INF , PT ;  /* 0xff8000004800780b */ /* 0x040fe20003f3d000 */
[----:B------:R-:W-:-:S03]  /*e560*/  FFMA.FTZ R137, R72, R58, -8 ;  /* 0xc100000048897423 */ /* 0x000fc6000001003a */
[----:B------:R-:W-:Y:S02]  /*e570*/  FSEL R132, R72, RZ, P1 ;  /* 0x000000ff48847208 */ /* 0x000fe40000800000 */
[----:B------:R-:W-:-:S03]  /*e580*/  FSEL R137, R137, RZ, P1 ;  /* 0x000000ff89897208 */ /* 0x000fc60000800000 */
[----:B------:R-:W-:Y:S01]  /*e590*/  FADD.FTZ R10, -R132, R10 ;  /* 0x0000000a840a7221 */ /* 0x000fe20000010100 */
[-C--:B------:R-:W-:Y:S01]  /*e5a0*/  FMUL.FTZ R11, R11, R58.reuse ;  /* 0x0000003a0b0b7220 */ /* 0x080fe20000410000 */
[-CC-:B------:R-:W-:Y:S02]  /*e5b0*/  FFMA.FTZ R13, R13, R58.reuse, -R137.reuse ;  /* 0x0000003a0d0d7223 */ /* 0x180fe40000010889 */
[-C--:B------:R-:W-:Y:S01]  /*e5c0*/  FMUL.FTZ R10, R10, R58.reuse ;  /* 0x0000003a0a0a7220 */ /* 0x080fe20000410000 */
        /* <DEDUP_REMOVED lines=13> */
[----:B0-----:R-:W-:-:S01]  /*e6a0*/  FFMA.FTZ R3, R11, R3, R9 ;  /* 0x000000030b037223 */ /* 0x001fc20000010009 */
[----:B-1----:R-:W-:-:S06]  /*e6b0*/  FFMA.FTZ R0, R10, R0, R13 ;  /* 0x000000000a007223 */ /* 0x002fcc000001000d */
[----:B------:R-:W0:Y:S01]  /*e6c0*/  MUFU.EX2 R121, R121 ;  /* 0x0000007900797308 */ /* 0x000e220000000800 */
[----:B------:R-:W-:-:S07]  /*e6d0*/  FFMA.FTZ R130, R130, R58, -R137 ;  /* 0x0000003a82827223 */ /* 0x000fce0000010889 */
        /* <DEDUP_REMOVED lines=9> */
[----:B------:R-:W-:-:S07]  /*e770*/  FFMA.FTZ R106, R106, R58, -R137 ;  /* 0x0000003a6a6a7223 */ /* 0x000fce0000010889 */
[----:B------:R-:W5:Y:S01]  /*e780*/  MUFU.EX2 R127, R127 ;  /* 0x0000007f007f7308 */ /* 0x000f620000000800 */
[----:B0-----:R-:W-:-:S01]  /*e790*/  FADD.FTZ R0, R121, R0 ;  /* 0x0000000079007221 */ /* 0x001fc20000010000 */
[----:B-1----:R-:W-:-:S06]  /*e7a0*/  FADD.FTZ R3, R123, R3 ;  /* 0x000000037b037221 */ /* 0x002fcc0000010000 */
        /* <DEDUP_REMOVED lines=91> */
[----:B------:R-:W-:-:S01]  /*ed60*/  FFMA.FTZ R79, R79, R58, -R137 ;  /* 0x0000003a4f4f7223 */ /* 0x000fc20000010889 */
[----:B--2---:R-:W-:-:S06]  /*ed70*/  FADD.FTZ R0, R100, R0 ;  /* 0x0000000064007221 */ /* 0x004fcc0000010000 */
[----:B------:R-:W1:Y:S01]  /*ed80*/  MUFU.EX2 R73, R73 ;  /* 0x0000004900497308 */ /* 0x000e620000000800 */
[----:B---3--:R-:W-:-:S01]  /*ed90*/  FADD.FTZ R3, R102, R3 ;  /* 0x0000000366037221 */ /* 0x008fc20000010000 */
[----:B------:R-:W-:-:S06]  /*eda0*/  FFMA.FTZ R82, R82, R58, -R137 ;  /* 0x0000003a52527223 */ /* 0x000fcc0000010889 */
[----:B------:R-:W2:Y:S01]  /*edb0*/  MUFU.EX2 R75, R75 ;  /* 0x0000004b004b7308 */ /* 0x000ea20000000800 */
[----:B----4-:R-:W-:-:S01]  /*edc0*/  FADD.FTZ R0, R101, R0 ;  /* 0x0000000065007221 */ /* 0x010fc20000010000 */
[----:B-----5:R-:W-:-:S06]  /*edd0*/  FADD.FTZ R3, R103, R3 ;  /* 0x0000000367037221 */ /* 0x020fcc0000010000 */
[----:B------:R-:W3:Y:S01]  /*ede0*/  MUFU.EX2 R76, R76 ;  /* 0x0000004c004c7308 */ /* 0x000ee20000000800 */
[----:B------:R-:W-:-:S07]  /*edf0*/  FFMA.FTZ R83, R83, R58, -R137 ;  /* 0x0000003a53537223 */ /* 0x000fce0000010889 */
[----:B------:R-:W4:Y:S01]  /*ee00*/  MUFU.EX2 R78, R78 ;  /* 0x0000004e004e7308 */ /* 0x000f220000000800 */
[----:B------:R-:W-:-:S01]  /*ee10*/  FADD.FTZ R0, R135, R0 ;  /* 0x0000000087007221 */ /* 0x000fc20000010000 */
[----:B0-----:R-:W-:-:S06]  /*ee20*/  FADD.FTZ R3, R74, R3 ;  /* 0x000000034a037221 */ /* 0x001fcc0000010000 */
[----:B------:R-:W0:Y:S01]  /*ee30*/  MUFU.EX2 R77, R77 ;  /* 0x0000004d004d7308 */ /* 0x000e220000000800 */
[----:B------:R-:W-:-:S07]  /*ee40*/  FFMA.FTZ R86, R86, R58, -R137 ;  /* 0x0000003a56567223 */ /* 0x000fce0000010889 */
[----:B------:R-:W5:Y:S01]  /*ee50*/  MUFU.EX2 R79, R79 ;  /* 0x0000004f004f7308 */ /* 0x000f620000000800 */
[----:B-1----:R-:W-:-:S01]  /*ee60*/  FADD.FTZ R0, R73, R0 ;  /* 0x0000000049007221 */ /* 0x002fc20000010000 */
[----:B--2---:R-:W-:-:S06]  /*ee70*/  FADD.FTZ R3, R75, R3 ;  /* 0x000000034b037221 */ /* 0x004fcc0000010000 */
[----:B------:R-:W1:Y:S01]  /*ee80*/  MUFU.EX2 R80, R80 ;  /* 0x0000005000507308 */ /* 0x000e620000000800 */
[----:B------:R-:W-:-:S07]  /*ee90*/  FFMA.FTZ R87, R87, R58, -R137 ;  /* 0x0000003a57577223 */ /* 0x000fce0000010889 */
[----:B------:R-:W2:Y:S01]  /*eea0*/  MUFU.EX2 R82, R82 ;  /* 0x0000005200527308 */ /* 0x000ea20000000800 */
[----:B---3--:R-:W-:-:S01]  /*eeb0*/  FADD.FTZ R0, R76, R0 ;  /* 0x000000004c007221 */ /* 0x008fc20000010000 */
[----:B----4-:R-:W-:-:S06]  /*eec0*/  FADD.FTZ R3, R78, R3 ;  /* 0x000000034e037221 */ /* 0x010fcc0000010000 */
[----:B------:R-:W3:Y:S01]  /*eed0*/  MUFU.EX2 R81, R81 ;  /* 0x0000005100517308 */ /* 0x000ee20000000800 */
[----:B------:R-:W-:-:S07]  /*eee0*/  FFMA.FTZ R133, R133, R58, -R137 ;  /* 0x0000003a85857223 */ /* 0x000fce0000010889 */
[----:B------:R-:W4:Y:S01]  /*eef0*/  MUFU.EX2 R83, R83 ;  /* 0x0000005300537308 */ /* 0x000f220000000800 */
[----:B0-----:R-:W-:-:S01]  /*ef00*/  FADD.FTZ R0, R77, R0 ;  /* 0x000000004d007221 */ /* 0x001fc20000010000 */
[----:B-----5:R-:W-:-:S06]  /*ef10*/  FADD.FTZ R3, R79, R3 ;  /* 0x000000034f037221 */ /* 0x020fcc0000010000 */
        /* <DEDUP_REMOVED lines=35> */
[----:B------:R-:W1:Y:S08]  /*f150*/  MUFU.EX2 R64, R64 ;  /* 0x0000004000407308 */ /* 0x000e700000000800 */
[----:B------:R-:W2:Y:S01]  /*f160*/  MUFU.EX2 R67, R67 ;  /* 0x0000004300437308 */ /* 0x000ea20000000800 */
[----:B---3--:R-:W-:-:S01]  /*f170*/  FADD.FTZ R0, R61, R0 ;  /* 0x000000003d007221 */ /* 0x008fc20000010000 */
[----:B----4-:R-:W-:-:S06]  /*f180*/  FADD.FTZ R3, R63, R3 ;  /* 0x000000033f037221 */ /* 0x010fcc0000010000 */
[----:B------:R-:W3:Y:S08]  /*f190*/  MUFU.EX2 R65, R65 ;  /* 0x0000004100417308 */ /* 0x000ef00000000800 */
[----:B------:R-:W4:Y:S01]  /*f1a0*/  MUFU.EX2 R70, R70 ;  /* 0x0000004600467308 */ /* 0x000f220000000800 */
[----:B0-----:R-:W-:-:S01]  /*f1b0*/  FADD.FTZ R0, R8, R0 ;  /* 0x0000000008007221 */ /* 0x001fc20000010000 */
[----:B-----5:R-:W-:-:S06]  /*f1c0*/  FADD.FTZ R3, R66, R3 ;  /* 0x0000000342037221 */ /* 0x020fcc0000010000 */
[----:B------:R-:W0:Y:S08]  /*f1d0*/  MUFU.EX2 R59, R59 ;  /* 0x0000003b003b7308 */ /* 0x000e300000000800 */
[----:B------:R-:W5:Y:S01]  /*f1e0*/  MUFU.EX2 R71, R71 ;  /* 0x0000004700477308 */ /* 0x000f620000000800 */
[----:B-1----:R-:W-:-:S01]  /*f1f0*/  FADD.FTZ R0, R64, R0 ;  /* 0x0000000040007221 */ /* 0x002fc20000010000 */
[----:B--2---:R-:W-:-:S03]  /*f200*/  FADD.FTZ R3, R67, R3 ;  /* 0x0000000343037221 */ /* 0x004fc60000010000 */
[----:B---3--:R-:W-:Y:S01]  /*f210*/  FADD.FTZ R0, R65, R0 ;  /* 0x0000000041007221 */ /* 0x008fe20000010000 */
[----:B----4-:R-:W-:-:S03]  /*f220*/  FADD.FTZ R132, R70, R3 ;  /* 0x0000000346847221 */ /* 0x010fc60000010000 */
[----:B0-----:R-:W-:Y:S01]  /*f230*/  FADD.FTZ R3, R59, R0 ;  /* 0x000000003b037221 */ /* 0x001fe20000010000 */
[----:B-----5:R-:W-:-:S01]  /*f240*/  FADD.FTZ R0, R71, R132 ;  /* 0x0000008447007221 */ /* 0x020fc20000010000 */
[----:B------:R-:W-:Y:S06]  /*f250*/  @!P0 BRA `(.L_x_15510) ;  /* 0x0000000000048947 */ /* 0x000fec0003800000 */
[----:B------:R-:W-:Y:S01]  /*f260*/  BPT.TRAP 0x1 ;  /* 0x000000040000795c */ /* 0x000fe20000300000 */
.L_x_15510:
[----:B------:R-:W-:Y:S01]  /*f270*/  ISETP.GT.AND P1, PT, R15, R21, PT ;  /* 0x000000150f00720c */ /* 0x000fe20003f24270 */
        /* <DEDUP_REMOVED lines=80> */
[----:B0-----:R-:W-:Y:S06]  /*f780*/  @P1 BRA `(.L_x_15511) ;  /* 0xffffffc400741947 */ /* 0x001fec000383ffff */
[----:B------:R-:W-:Y:S05]  /*f790*/  BSYNC B1 ;  /* 0x0000000000017941 */ /* 0x000fea0003800000 */
.L_x_15498:
[----:B------:R-:W-:Y:S05]  /*f7a0*/  BSYNC B0 ;  /* 0x0000000000007941 */ /* 0x000fea0003800000 */
.L_x_15497:
[----:B------:R-:W-:Y:S01]  /*f7b0*/  ISETP.GE.AND P1, PT, R15, RZ, PT ;  /* 0x000000ff0f00720c */ /* 0x000fe20003f26270 */
[----:B------:R-:W-:-:S12]  /*f7c0*/  BSSY B0, `(.L_x_15512) ;  /* 0x00002f0000007945 */ /* 0x000fd80003800000 */
[----:B------:R-:W-:Y:S05]  /*f7d0*/  @!P1 BRA `(.L_x_15513) ;  /* 0x0000002c00b89947 */ /* 0x000fea0003800000 */
[----:B------:R-:W-:Y:S01]  /*f7e0*/  MOV R13, R72 ;  /* 0x00000048000d7202 */ /* 0x000fe20000000f00 */
[----:B------:R-:W-:Y:S02]  /*f7f0*/  IMAD.MOV.U32 R14, RZ, RZ, R20 ;  /* 0x000000ffff0e7224 */ /* 0x000fe400078e0014 */
[----:B------:R-:W-:Y:S02]  /*f800*/  IMAD.MOV.U32 R9, RZ, RZ, R23 ;  /* 0x000000ffff097224 */ /* 0x000fe400078e0017 */
[----:B------:R-:W-:-:S07]  /*f810*/  IMAD.MOV.U32 R8, RZ, RZ, R22 ;  /* 0x000000ffff087224 */ /* 0x000fce00078e0016 */
.L_x_15526:
        /* <DEDUP_REMOVED lines=8> */
.L_x_15514:
[----:B------:R-:W-:Y:S01]  /*f8a0*/  IMAD R10, R22, 0x8, R18 ;  /* 0x00000008160a7824 */ /* 0x000fe200078e0212 */
[----:B------:R-:W-:-:S04]  /*f8b0*/  SHF.L.U32 R11, R23, 0x1f, RZ ;  /* 0x0000001f170b7819 */ /* 0x000fc800000006ff */
[----:B------:R0:W1:Y:S01]  /*f8c0*/  SYNCS.PHASECHK.TRANS64.TRYWAIT P1, [R10+URZ+0x13230], R11 ;  /* 0x0132300b0a0075a7 */ /* 0x000062000802017f */
[----:B------:R-:W-:Y:S05]  /*f8d0*/  @!P0 BRA `(.L_x_15515) ;  /* 0x0000000000048947 */ /* 0x000fea0003800000 */
[----:B------:R-:W-:Y:S01]  /*f8e0*/  BPT.TRAP 0x1 ;  /* 0x000000040000795c */ /* 0x000fe20000300000 */
.L_x_15515:
[----:B------:R-:W2:Y:S01]  /*f8f0*/  LDL R12, [R1] ;  /* 0x00000000010c7983 */ /* 0x000ea20000100800 */
[----:B------:R-:W-:Y:S01]  /*f900*/  BSSY B1, `(.L_x_15516) ;  /* 0x0000007000017945 */ /* 0x000fe20003800000 */
[----:B--2---:R-:W-:-:S04]  /*f910*/  IMAD R12, R22, 0x280, R12 ;  /* 0x00000280160c7824 */ /* 0x004fc800078e020c */
[C---:B------:R-:W-:Y:S01]  /*f920*/  VIADD R21, R12.reuse, 0x100 ;  /* 0x000001000c157836 */ /* 0x040fe20000000000 */
[----:B------:R-:W-:Y:S01]  /*f930*/  IADD3 R56, R12, 0x80, RZ ;  /* 0x000000800c387810 */ /* 0x000fe20007ffe0ff */
[----:B-1----:R-:W-:Y:S06]  /*f940*/  @P1 BRA `(.L_x_15517) ;  /* 0x0000000000081947 */ /* 0x002fec0003800000 */
[----:B------:R-:W1:Y:S02]  /*f950*/  SYNCS.PHASECHK.TRANS64.TRYWAIT P1, [R10+URZ+0x13230], R11 ;  /* 0x0132300b0a0075a7 */ /* 0x000e64000802017f */
[----:B-1----:R-:W-:Y:S05]  /*f960*/  @!P1 BRA `(.L_x_15518) ;  /* 0x000000d8000c9947 */ /* 0x002fea0003800000 */
.L_x_15517:
[----:B------:R-:W-:Y:S05]  /*f970*/  BSYNC B1 ;  /* 0x0000000000017941 */ /* 0x000fea0003800000 */
.L_x_15516:
[----:B01----:R-:W-:Y:S01]  /*f980*/  IMAD.MOV.U32 R10, RZ, RZ, R12 ;  /* 0x000000ffff0a7224 */ /* 0x003fe200078e000c */
        /* <DEDUP_REMOVED lines=15> */
[----:B------:R-:W-:Y:S02]  /*fa80*/  R2UR UR14, R10 ;  /* 0x000000000a0e72ca */ /* 0x000fe400000e0000 */
        /* <DEDUP_REMOVED lines=16> */
[----:B------:R-:W-:-:S02]  /*fb90*/  R2UR UR27, R57 ;  /* 0x00000000391b72ca */ /* 0x000fc400000e0000 */
[----:B------:R-:W-:Y:S02]  /*fba0*/  R2UR UR20, R4 ;  /* 0x00000000041472ca */ /* 0x000fe400000e0000 */
[----:B------:R-:W-:Y:S02]  /*fbb0*/  R2UR UR21, R5 ;  /* 0x00000000051572ca */ /* 0x000fe400000e0000 */
[----:B------:R-:W-:Y:S02]  /*fbc0*/  MOV R57, 0x80000020 ;  /* 0x8000002000397802 */ /* 0x000fe40000000f00 */
        /* <DEDUP_REMOVED lines=50> */
.L_x_15519:
[----:B------:R-:W-:Y:S01]  /*fef0*/  SHF.L.U32 R9, R9, 0x1f, RZ ;  /* 0x0000001f09097819 */ /* 0x000fe200000006ff */
[----:B------:R-:W-:-:S04]  /*ff00*/  IMAD R12, R8, 0x8, R18 ;  /* 0x00000008080c7824 */ /* 0x000fc800078e0212 */
[----:B------:R0:W1:Y:S01]  /*ff10*/  SYNCS.PHASECHK.TRANS64.TRYWAIT P1, [R12+URZ+0x13250], R9 ;  /* 0x013250090c0075a7 */ /* 0x000062000802017f */
[----:B------:R-:W-:Y:S05]  /*ff20*/  @!P0 BRA `(.L_x_15520) ;  /* 0x0000000000048947 */ /* 0x000fea0003800000 */
[----:B------:R-:W-:Y:S01]  /*ff30*/  BPT.TRAP 0x1 ;  /* 0x000000040000795c */ /* 0x000fe20000300000 */
.L_x_15520:
[----:B------:R-:W-:Y:S04]  /*ff40*/  BSSY B1, `(.L_x_15521) ;  /* 0x0000004000017945 */ /* 0x000fe80003800000 */
[----:B-1----:R-:W-:Y:S05]  /*ff50*/  @P1 BRA `(.L_x_15522) ;  /* 0x0000000000081947 */ /* 0x002fea0003800000 */
[----:B------:R-:W1:Y:S02]  /*ff60*/  SYNCS.PHASECHK.TRANS64.TRYWAIT P1, [R12+URZ+0x13250], R9 ;  /* 0x013250090c0075a7 */ /* 0x000e64000802017f */
[----:B-1----:R-:W-:Y:S05]  /*ff70*/  @!P1 BRA `(.L_x_15523) ;  /* 0x000000d0009c9947 */ /* 0x002fea0003800000 */
.L_x_15522:
[----:B------:R-:W-:Y:S05]  /*ff80*/  BSYNC B1 ;  /* 0x0000000000017941 */ /* 0x000fea0003800000 */
.L_x_15521:
[----:B01----:R-:W-:Y:S01]  /*ff90*/  VIADD R9, R18, 0x1000 ;  /* 0x0000100012097836 */ /* 0x003fe20000000000 */
[----:B------:R-:W-:Y:S01]  /*ffa0*/  WARPGROUP.ARRIVE ;  /* 0x00000000000079c5 */ /* 0x000fe20000000000 */
[----:B------:R-:W-:-:S03]  /*ffb0*/  MOV R11, 0xc0000010 ;  /* 0xc0000010000b7802 */ /* 0x000fc60000000f00 */
        /* <DEDUP_REMOVED lines=38> */
.L_x_15524:
[----:B------:R-:W2:Y:S01]  /*10220*/  LDL R136, [R1+0x20] ;  /* 0x0000200001887983 */ /* 0x000ea20000100800 */
[C---:B------:R-:W-:Y:S01]  /*10230*/  FMUL.FTZ R8, R2.reuse, R120 ;  /* 0x0000007802087220 */ /* 0x040fe20000410000 */
[C---:B------:R-:W-:Y:S01]  /*10240*/  FMUL.FTZ R9, R2.reuse, R121 ;  /* 0x0000007902097220 */ /* 0x040fe20000410000 */
[----:B------:R-:W-:Y:S01]  /*10250*/  FMUL.FTZ R21, R2, R124 ;  /* 0x0000007c02157220 */ /* 0x000fe20000410000 */
[----:B------:R-:W-:Y:S01]  /*10260*/  LEA R20, R20, R18, 0x3 ;  /* 0x0000001214147211 */ /* 0x000fe200078e18ff */
[C---:B------:R-:W-:Y:S01]  /*10270*/  FMUL.FTZ R120, R2.reuse, R125 ;  /* 0x0000007d02787220 */ /* 0x040fe20000410000 */
[C---:B------:R-:W-:Y:S01]  /*10280*/  FMUL.FTZ R11, R2.reuse, R123 ;  /* 0x0000007b020b7220 */ /* 0x040fe20000410000 */
[----:B------:R-:W0:Y:S01]  /*10290*/  MUFU.TANH R8, R8 ;  /* 0x0000000800087308 */ /* 0x000e220000002400 */
[----:B------:R-:W-:Y:S01]  /*102a0*/  FMUL.FTZ R123, R2, R128 ;  /* 0x00000080027b7220 */ /* 0x000fe20000410000 */
        /* <DEDUP_REMOVED lines=84> */
[----:B------:R-:W-:-:S02]  /*107f0*/  FMUL.FTZ R71, R2, R71 ;  /* 0x0000004702477220 */ /* 0x000fc40000410000 */
        /* <DEDUP_REMOVED lines=103> */
[----:B---3--:R-:W-:-:S03]  /*10e70*/  FMNMX.FTZ R72, R11, R72, !PT ;  /* 0x000000480b487209 */ /* 0x008fc60007810000 */
[----:B------:R-:W3:Y:S01]  /*10e80*/  MUFU.TANH R78, R78 ;  /* 0x0000004e004e7308 */ /* 0x000ee20000002400 */
[----:B----4-:R-:W-:-:S04]  /*10e90*/  FMNMX.FTZ R72, R121, R72, !PT ;  /* 0x0000004879487209 */ /* 0x010fc80007810000 */
[----:B-----5:R-:W-:-:S03]  /*10ea0*/  FMNMX.FTZ R72, R122, R72, !PT ;  /* 0x000000487a487209 */ /* 0x020fc60007810000 */
        /* <DEDUP_REMOVED lines=34> */
[----:B---3--:R-:W-:-:S04]  /*110d0*/  FMNMX.FTZ R72, R78, R72, !PT ;  /* 0x000000484e487209 */ /* 0x008fc80007810000 */
[----:B----4-:R-:W-:-:S03]  /*110e0*/  FMNMX.FTZ R72, R79, R72, !PT ;  /* 0x000000484f487209 */ /* 0x010fc60007810000 */
[----:B------:R-:W3:Y:S01]  /*110f0*/  MUFU.TANH R71, R71 ;  /* 0x0000004700477308 */ /* 0x000ee20000002400 */
[----:B-----5:R-:W-:-:S04]  /*11100*/  FMNMX.FTZ R72, R82, R72, !PT ;  /* 0x0000004852487209 */ /* 0x020fc80007810000 */
[----:B------:R-:W-:-:S04]  /*11110*/  FMNMX.FTZ R72, R83, R72, !PT ;  /* 0x0000004853487209 */ /* 0x000fc80007810000 */
[----:B------:R-:W-:-:S04]  /*11120*/  FMNMX.FTZ R72, R86, R72, !PT ;  /* 0x0000004856487209 */ /* 0x000fc80007810000 */
[----:B------:R-:W-:-:S04]  /*11130*/  FMNMX.FTZ R72, R87, R72, !PT ;  /* 0x0000004857487209 */ /* 0x000fc80007810000 */
[----:B------:R-:W-:-:S04]  /*11140*/  FMNMX.FTZ R72, R132, R72, !PT ;  /* 0x0000004884487209 */ /* 0x000fc80007810000 */
[----:B------:R-:W-:-:S04]  /*11150*/  FMNMX.FTZ R72, R59, R72, !PT ;  /* 0x000000483b487209 */ /* 0x000fc80007810000 */
[----:B--2---:R-:W-:-:S04]  /*11160*/  FMNMX.FTZ R72, R62, R72, !PT ;  /* 0x000000483e487209 */ /* 0x004fc80007810000 */
[----:B0-----:R-:W-:-:S04]  /*11170*/  FMNMX.FTZ R72, R63, R72, !PT ;  /* 0x000000483f487209 */ /* 0x001fc80007810000 */
        /* <DEDUP_REMOVED lines=258> */
.L_x_15525:
[----:B------:R-:W-:Y:S01]  /*121a0*/  ISETP.GT.AND P1, PT, R15, RZ, PT ;  /* 0x000000ff0f00720c */ /* 0x000fe20003f24270 */
        /* <DEDUP_REMOVED lines=79> */
[----:B------:R-:W-:Y:S01]  /*126a0*/  MOV R9, R23 ;  /* 0x0000001700097202 */ /* 0x000fe20000000f00 */
[----:B0-----:R-:W-:Y:S06]  /*126b0*/  @P1 BRA `(.L_x_15526) ;  /* 0xffffffd000581947 */ /* 0x001fec000383ffff */
.L_x_15513:
[----:B------:R-:W-:Y:S05]  /*126c0*/  BSYNC B0 ;  /* 0x0000000000007941 */ /* 0x000fea0003800000 */
.L_x_15512:
[----:B------:R-:W-:Y:S06]  /*126d0*/  BAR.ARV 0x8, 0x200 ;  /* 0x0208000000007b1d */ /* 0x000fec0000002000 */
[----:B------:R-:W-:Y:S05]  /*126e0*/  @!P0 BRA `(.L_x_15527) ;  /* 0x0000000000048947 */ /* 0x000fea0003800000 */
[----:B------:R-:W-:Y:S01]  /*126f0*/  BPT.TRAP 0x1 ;  /* 0x000000040000795c */ /* 0x000fe20000300000 */
.L_x_15527:
[----:B------:R-:W-:Y:S01]  /*12700*/  IMAD R10, R22, 0x8, R18 ;  /* 0x00000008160a7824 */ /* 0x000fe200078e0212 */
[----:B------:R-:W-:-:S04]  /*12710*/  SHF.L.U32 R5, R23, 0x1f, RZ ;  /* 0x0000001f17057819 */ /* 0x000fc800000006ff */
[----:B------:R0:W1:Y:S01]  /*12720*/  SYNCS.PHASECHK.TRANS64.TRYWAIT P1, [R10+URZ+0x13250], R5 ;  /* 0x013250050a0075a7 */ /* 0x000062000802017f */
[----:B------:R-:W-:Y:S05]  /*12730*/  @!P0 BRA `(.L_x_15528) ;  /* 0x0000000000048947 */ /* 0x000fea0003800000 */
[----:B------:R-:W-:Y:S01]  /*12740*/  BPT.TRAP 0x1 ;  /* 0x000000040000795c */ /* 0x000fe20000300000 */
.L_x_15528:
[----:B------:R-:W-:Y:S04]  /*12750*/  BSSY B0, `(.L_x_15529) ;  /* 0x0000004000007945 */ /* 0x000fe80003800000 */
[----:B-1----:R-:W-:Y:S05]  /*12760*/  @P1 BRA `(.L_x_15530) ;  /* 0x0000000000081947 */ /* 0x002fea0003800000 */
[----:B------:R-:W1:Y:S02]  /*12770*/  SYNCS.PHASECHK.TRANS64.TRYWAIT P1, [R10+URZ+0x13250], R5 ;  /* 0x013250050a0075a7 */ /* 0x000e64000802017f */
[----:B-1----:R-:W-:Y:S05]  /*12780*/  @!P1 BRA `(.L_x_15531) ;  /* 0x000000a800ac9947 */ /* 0x002fea0003800000 */
.L_x_15530:
[----:B------:R-:W-:Y:S05]  /*12790*/  BSYNC B0 ;  /* 0x0000000000007941 */ /* 0x000fea0003800000 */
.L_x_15529:
[----:B------:R-:W2:Y:S04]  /*127a0*/  LDL R2, [R1+0x68] ;  /* 0x0000680001027983 */ /* 0x000ea80000100800 */
[----:B------:R-:W3:Y:S01]  /*127b0*/  LDL R13, [R1+0x50] ;  /* 0x00005000010d7983 */ /* 0x000ee20000100800 */
[----:B------:R-:W-:-:S03]  /*127c0*/  ULDC.64 UR4, c[0x0][0x9a0] ;  /* 0x0002680000047ab9 */ /* 0x000fc60000000a00 */
[----:B------:R-:W4:Y:S01]  /*127d0*/  LDL.LU R12, [R1+0x8] ;  /* 0x00000800010c7983 */ /* 0x000f220000300800 */
[----:B------:R-:W-:Y:S01]  /*127e0*/  VIADD R18, R18, 0x1000 ;  /* 0x0000100012127836 */ /* 0x000fe20000000000 */
[----:B------:R-:W-:Y:S01]  /*127f0*/  ISETP.NE.U32.AND P1, PT, RZ, UR4, PT ;  /* 0x00000004ff007c0c */ /* 0x000fe2000bf25070 */
[----:B------:R-:W-:-:S03]  /*12800*/  WARPGROUP.ARRIVE ;  /* 0x00000000000079c5 */ /* 0x000fc60000000000 */
[----:B------:R-:W-:Y:S02]  /*12810*/  SHF.R.U32.HI R18, RZ, 0x4, R18 ;  /* 0x00000004ff127819 */ /* 0x000fe40000011612 */
[----:B------:R-:W-:Y:S02]  /*12820*/  ISETP.NE.AND.EX P1, PT, RZ, UR5, PT, P1 ;  /* 0x00000005ff007c0c */ /* 0x000fe4000bf25310 */
[----:B------:R-:W-:-:S04]  /*12830*/  LOP3.LUT R18, R18, 0x3fff, RZ, 0xc0, !PT ;  /* 0x00003fff12127812 */ /* 0x000fc800078ec0ff */
[----:B01----:R-:W-:-:S05]  /*12840*/  LOP3.LUT R5, R18, 0x10000, RZ, 0xfc, !PT ;  /* 0x0001000012057812 */ /* 0x003fca00078efcff */
[----:B------:R-:W-:Y:S02]  /*12850*/  IMAD R4, R22, 0x280, R5 ;  /* 0x0000028016047824 */ /* 0x000fe400078e0205 */
[----:B------:R-:W-:Y:S01]  /*12860*/  IMAD.MOV.U32 R5, RZ, RZ, -0x3ffffff0 ;  /* 0xc0000010ff057424 */ /* 0x000fe200078e00ff */
[----:B------:R-:W2:Y:S02]  /*12870*/  @P1 LDC.64 R8, c[0x0][0x9c8] ;  /* 0x00027200ff081b82 */ /* 0x000ea40000000a00 */
[----:B------:R-:W-:Y:S02]  /*12880*/  R2UR UR6, R4 ;  /* 0x00000000040672ca */ /* 0x000fe400000e0000 */
[----:B------:R-:W-:-:S04]  /*12890*/  R2UR UR7, R5 ;  /* 0x00000000050772ca */ /* 0x000fc800000e0000 */
[----:B------:R-:W0:Y:S09]  /*128a0*/  @P1 LDC.64 R6, c[0x0][0x9d0] ;  /* 0x00027400ff061b82 */ /* 0x000e320000000a00 */
[----:B------:R-:W-:Y:S03]  /*128b0*/  QGMMA.64x64x32.F32.E4M3.E4M3 R24, R152, gdesc[UR4], R24, gsb0 ;  /* 0x00e0000498187df3 */ /* 0x000fe60008000818 */
[----:B------:R-:W-:-:S02]  /*128c0*/  WARPGROUP.DEPBAR.LE gsb0, 0x0 ;  /* 0x00008000000079c5 */ /* 0x000fc40000010000 */
[----:B------:R-:W-:Y:S01]  /*128d0*/  WARPGROUP.ARRIVE ;  /* 0x00000000000079c5 */ /* 0x000fe20000000000 */
[----:B--2---:R-:W-:-:S04]  /*128e0*/  @P1 IMAD R2, R2, R8, RZ ;  /* 0x0000000802021224 */ /* 0x004fc800078e02ff */
[C---:B---3--:R-:W-:Y:S02]  /*128f0*/  @P1 IMAD R5, R13.reuse, R9, R2 ;  /* 0x000000090d051224 */ /* 0x048fe400078e0202 */
[----:B------:R-:W-:Y:S01]  /*12900*/  @P1 IMAD.WIDE.U32 R8, R13, R8, RZ ;  /* 0x000000080d081225 */ /* 0x000fe200078e00ff */
[----:B----4-:R-:W-:-:S03]  /*12910*/  @P1 SHF.R.S32.HI R11, RZ, 0x1f, R12 ;  /* 0x0000001fff0b1819 */ /* 0x010fc6000001140c */
[----:B------:R-:W-:Y:S02]  /*12920*/  @P1 IMAD.IADD R9, R9, 0x1, R5 ;  /* 0x0000000109091824 */ /* 0x000fe400078e0205 */
[----:B0-----:R-:W-:Y:S01]  /*12930*/  @P1 IMAD R2, R11, R6, RZ ;  /* 0x000000060b021224 */ /* 0x001fe200078e02ff */
[----:B------:R-:W-:-:S03]  /*12940*/  MOV R11, 0x3f800000 ;  /* 0x3f800000000b7802 */ /* 0x000fc60000000f00 */
[C---:B------:R-:W-:Y:S02]  /*12950*/  @P1 IMAD R5, R12.reuse, R7, R2 ;  /* 0x000000070c051224 */ /* 0x040fe400078e0202 */
[----:B------:R-:W-:-:S04]  /*12960*/  @P1 IMAD.WIDE.U32 R6, R12, R6, R8 ;  /* 0x000000060c061225 */ /* 0x000fc800078e0008 */
[----:B------:R-:W-:Y:S01]  /*12970*/  @P1 IMAD.IADD R5, R7, 0x1, R5 ;  /* 0x0000000107051824 */ /* 0x000fe200078e0205 */
[----:B------:R-:W-:Y:S01]  /*12980*/  @P1 LEA R8, P2, R6, UR4, 0x2 ;  /* 0x0000000406081c11 */ /* 0x000fe2000f8410ff */
[----:B------:R-:W-:-:S03]  /*12990*/  IMAD.MOV.U32 R7, RZ, RZ, -0x3ffffff0 ;  /* 0xc0000010ff077424 */ /* 0x000fc600078e00ff */
[----:B------:R-:W-:Y:S01]  /*129a0*/  @P1 LEA.HI.X R9, R6, UR5, R5, 0x2, P2 ;  /* 0x0000000506091c11 */ /* 0x000fe200090f1405 */
[----:B------:R-:W-:Y:S01]  /*129b0*/  VIADD R6, R4, 0x80 ;  /* 0x0000008004067836 */ /* 0x000fe20000000000 */
[----:B------:R-:W-:-:S03]  /*129c0*/  R2UR UR7, R7 ;  /* 0x00000000070772ca */ /* 0x000fc600000e0000 */
[----:B------:R0:W2:Y:S01]  /*129d0*/  @P1 LDG.E R11, desc[UR40][R8.64] ;  /* 0x00000028080b1981 */ /* 0x0000a2000c1e1900 */
[----:B------:R-:W-:Y:S01]  /*129e0*/  R2UR UR6, R6 ;  /* 0x00000000060672ca */ /* 0x000fe200000e0000 */
[----:B------:R-:W-:Y:S02]  /*129f0*/  VIADD R6, R4, 0x100 ;  /* 0x0000010004067836 */ /* 0x000fe40000000000 */
[----:B------:R-:W-:Y:S01]  /*12a00*/  IMAD.MOV.U32 R7, RZ, RZ, -0x3ffffff0 ;  /* 0xc0000010ff077424 */ /* 0x000fe200078e00ff */
[----:B------:R-:W-:Y:S04]  /*12a10*/  SHFL.BFLY PT, R5, R0, 0x2, 0x1f ;  /* 0x0c401f0000057f89 */ /* 0x000fe800000e0000 */
[----:B------:R-:W1:Y:S01]  /*12a20*/  SHFL.BFLY PT, R2, R3, 0x2, 0x1f ;  /* 0x0c401f0003027f89 */ /* 0x000e6200000e0000 */
[----:B0-----:R-:W-:-:S04]  /*12a30*/  IMAD.MOV.U32 R8, RZ, RZ, RZ ;  /* 0x000000ffff087224 */ /* 0x001fc800078e00ff */
[----:B------:R-:W-:Y:S01]  /*12a40*/  QGMMA.64x64x32.F32.E4M3.E4M3 R24, R148, gdesc[UR4], R24, gsb0 ;  /* 0x00e0000494187df3 */ /* 0x000fe20008000818 */
[----:B------:R-:W-:Y:S01]  /*12a50*/  R2UR UR6, R6 ;  /* 0x00000000060672ca */ /* 0x000fe200000e0000 */
[C---:B------:R-:W-:Y:S01]  /*12a60*/  VIADD R6, R4.reuse, 0x180 ;  /* 0x0000018004067836 */ /* 0x040fe20000000000 */
[----:B------:R-:W-:Y:S01]  /*12a70*/  R2UR UR7, R7 ;  /* 0x00000000070772ca */ /* 0x000fe200000e0000 */
[----:B------:R-:W-:Y:S01]  /*12a80*/  IMAD.MOV.U32 R7, RZ, RZ, -0x3ffffff0 ;  /* 0xc0000010ff077424 */ /* 0x000fe200078e00ff */
[----:B------:R-:W-:Y:S01]  /*12a90*/  IADD3 R4, R4, 0x200, RZ ;  /* 0x0000020004047810 */ /* 0x000fe20007ffe0ff */
[----:B-1----:R-:W-:-:S01]  /*12aa0*/  FADD.FTZ R2, R2, R3 ;  /* 0x0000000302027221 */ /* 0x002fc20000010000 */
[----:B------:R-:W-:Y:S02]  /*12ab0*/  WARPGROUP.DEPBAR.LE gsb0, 0x0 ;  /* 0x00008000000079c5 */ /* 0x000fe40000010000 */
[----:B------:R-:W-:-:S07]  /*12ac0*/  WARPGROUP.ARRIVE ;  /* 0x00000000000079c5 */ /* 0x000fce0000000000 */
[----:B------:R-:W-:Y:S01]  /*12ad0*/  QGMMA.64x64x32.F32.E4M3.E4M3 R24, R144, gdesc[UR4], R24, gsb0 ;  /* 0x00e0000490187df3 */ /* 0x000fe20008000818 */
[----:B------:R-:W-:Y:S01]  /*12ae0*/  R2UR UR6, R6 ;  /* 0x00000000060672ca */ /* 0x000fe200000e0000 */
[----:B------:R-:W-:Y:S01]  /*12af0*/  FADD.FTZ R6, R5, R0 ;  /* 0x0000000005067221 */ /* 0x000fe20000010000 */
[----:B------:R-:W-:Y:S01]  /*12b00*/  R2UR UR7, R7 ;  /* 0x00000000070772ca */ /* 0x000fe200000e0000 */
[----:B------:R-:W-:Y:S01]  /*12b10*/  IMAD.MOV.U32 R5, RZ, RZ, -0x3ffffff0 ;  /* 0xc0000010ff057424 */ /* 0x000fe200078e00ff */
[----:B------:R-:W0:Y:S01]  /*12b20*/  SHFL.BFLY PT, R7, R2, 0x1, 0x1f ;  /* 0x0c201f0002077f89 */ /* 0x000e2200000e0000 */
[----:B------:R-:W-:Y:S02]  /*12b30*/  IMAD.MOV.U32 R0, RZ, RZ, -0x800000 ;  /* 0xff800000ff007424 */ /* 0x000fe400078e00ff */
[----:B0-----:R-:W-:Y:S01]  /*12b40*/  FADD.FTZ R9, R2, R7 ;  /* 0x0000000702097221 */ /* 0x001fe20000010000 */
[----:B------:R-:W-:-:S03]  /*12b50*/  IMAD.MOV.U32 R2, RZ, RZ, -0x800000 ;  /* 0xff800000ff027424 */ /* 0x000fc600078e00ff */
[C---:B------:R-:W-:Y:S01]  /*12b60*/  FMUL.FTZ R13, R9.reuse, 0.00390625 ;  /* 0x3b800000090d7820 */ /* 0x040fe20000410000 */
[----:B------:R-:W-:-:S04]  /*12b70*/  FSETP.NE.FTZ.AND P1, PT, R9, RZ, PT ;  /* 0x000000ff0900720b */ /* 0x000fc80003f35000 */
[----:B------:R-:W-:-:S13]  /*12b80*/  FSETP.NE.FTZ.AND P2, PT, R13, RZ, PT ;  /* 0x000000ff0d00720b */ /* 0x000fda0003f55000 */
[----:B------:R-:W-:Y:S01]  /*12b90*/  @P2 FMUL.FTZ R3, R58, 0.69314718246459960938 ;  /* 0x3f3172183a032820 */ /* 0x000fe20000410000 */
        /* <DEDUP_REMOVED lines=8> */
[----:B0-----:R-:W-:-:S07]  /*12c20*/  FADD.FTZ R12, R6, R5 ;  /* 0x00000005060c7221 */ /* 0x001fce0000010000 */
[----:B------:R-:W0:Y:S01]  /*12c30*/  @P2 MUFU.LG2 R5, R13 ;  /* 0x0000000d00052308 */ /* 0x000e220000000c00 */
[C---:B------:R-:W-:Y:S01]  /*12c40*/  FMUL.FTZ R14, R12.reuse, 0.00390625 ;  /* 0x3b8000000c0e7820 */ /* 0x040fe20000410000 */
[----:B------:R-:W-:-:S04]  /*12c50*/  FSETP.NE.FTZ.AND P1, PT, R12, RZ, PT ;  /* 0x000000ff0c00720b */ /* 0x000fc80003f35000 */
[----:B------:R-:W-:-:S09]  /*12c60*/  FSETP.NE.FTZ.AND P3, PT, R14, RZ, PT ;  /* 0x000000ff0e00720b */ /* 0x000fd20003f75000 */
[----:B------:R-:W-:Y:S01]  /*12c70*/  @P1 MUFU.RCP R8, R12 ;  /* 0x0000000c00081308 */ /* 0x000fe20000001000 */
[----:B0-----:R-:W-:-:S03]  /*12c80*/  @P2 FMUL.FTZ R6, R5, 0.69314718246459960938 ;  /* 0x3f31721805062820 */ /* 0x001fc60000410000 */
[----:B------:R-:W-:Y:S01]  /*12c90*/  @P3 FMUL.FTZ R58, R58, 0.69314718246459960938 ;  /* 0x3f3172183a3a3820 */ /* 0x000fe20000410000 */
[----:B------:R-:W-:-:S03]  /*12ca0*/  @P2 FFMA.FTZ R2, R3, R20, R6 ;  /* 0x0000001403022223 */ /* 0x000fc60000010006 */
        /* <DEDUP_REMOVED lines=11> */
.L_x_15532:
[----:B------:R-:W2:Y:S01]  /*12d60*/  LDL.LU R3, [R1+0x20] ;  /* 0x0000200001037983 */ /* 0x000ea20000300800 */
[----:B------:R-:W-:Y:S02]  /*12d70*/  VIADD R10, R10, 0x13260 ;  /* 0x000132600a0a7836 */ /* 0x000fe40000000000 */
[-C--:B------:R-:W-:Y:S01]  /*12d80*/  FMUL.FTZ R56, R25, R4.reuse ;  /* 0x0000000419387220 */ /* 0x080fe20000410000 */
[-C--:B------:R-:W-:Y:S01]  /*12d90*/  FMUL.FTZ R58, R24, R4.reuse ;  /* 0x00000004183a7220 */ /* 0x080fe20000410000 */
[----:B------:R-:W3:Y:S01]  /*12da0*/  LDL.LU R18, [R1+0x64] ;  /* 0x0000640001127983 */ /* 0x000ee20000300800 */
[----:B------:R-:W-:Y:S01]  /*12db0*/  IADD3 R22, R22, 0x1, RZ ;  /* 0x0000000116167810 */ /* 0x000fe20007ffe0ff */
[----:B------:R-:W-:-:S03]  /*12dc0*/  FMUL.FTZ R25, R28, R4 ;  /* 0x000000041c197220 */ /* 0x000fc60000410000 */
        /* <DEDUP_REMOVED lines=37> */
[----:B0-----:R-:W-:-:S07]  /*13020*/  FMUL.FTZ R10, R43, R5 ;  /* 0x000000052b0a7220 */ /* 0x001fce0000410000 */
.L_x_15467:
[----:B------:R-:W0:Y:S08]  /*13030*/  S2UR UR4, SR_CgaCtaId ;  /* 0x00000000000479c3 */ /* 0x000e300000008800 */
[----:B------:R-:W-:Y:S01]  /*13040*/  BAR.SYNC.DEFER_BLOCKING 0x5, 0x200 ;  /* 0x0148000000007b1d */ /* 0x000fe20000010000 */
[----:B-1----:R-:W-:-:S05]  /*13050*/  MOV R18, 0x400 ;  /* 0x0000040000127802 */ /* 0x002fca0000000f00 */
[----:B------:R-:W-:Y:S01]  /*13060*/  BSSY B0, `(.L_x_15533) ;  /* 0x00001d7000007945 */ /* 0x000fe20003800000 */
[----:B0-----:R-:W-:-:S05]  /*13070*/  IMAD.U32 R4, RZ, RZ, UR4 ;  /* 0x00000004ff047e24 */ /* 0x001fca000f8e00ff */
[----:B------:R-:W-:Y:S01]  /*13080*/  LEA R18, R4, R18, 0x18 ;  /* 0x0000001204127211 */ /* 0x000fe200078ec0ff */
[----:B------:R-:W-:Y:S04]  /*13090*/  STL [R1+0x20], R4 ;  /* 0x0000200401007387 */ /* 0x000fe80000100800 */
[----:B------:R-:W0:Y:S04]  /*130a0*/  LDS.128 R32, [R18+0x132d0] ;  /* 0x0132d00012207984 */ /* 0x000e280000000c00 */
[----:B0-----:R0:W-:Y:S04]  /*130b0*/  STL.64 [R1], R32 ;  /* 0x0000002001007387 */ /* 0x0011e80000100a00 */
[----:B------:R0:W-:Y:S01]  /*130c0*/  STL.64 [R1+0x8], R34 ;  /* 0x0000082201007387 */ /* 0x0001e20000100a00 */
[----:B------:R-:W-:Y:S06]  /*130d0*/  BAR.ARV 0x4, 0x200 ;  /* 0x0108000000007b1d */ /* 0x000fec0000002000 */
[----:B------:R-:W-:Y:S05]  /*130e0*/  @P0 BRA `(.L_x_15534) ;  /* 0x0000001000cc0947 */ /* 0x000fea0003800000 */
[----:B------:R-:W2:Y:S01]  /*130f0*/  LDL.LU R5, [R1+0x68] ;  /* 0x0000680001057983 */ /* 0x000ea20000300800 */
[----:B------:R-:W-:Y:S01]  /*13100*/  ULDC.64 UR4, c[0x4][0x38] ;  /* 0x01000e0000047ab9 */ /* 0x000fe20000000a00 */
[----:B------:R-:W1:Y:S01]  /*13110*/  S2R R27, SR_TID.X ;  /* 0x00000000001b7919 */ /* 0x000e620000002100 */
[----:B------:R-:W-:Y:S01]  /*13120*/  F2FP.BF16.F32.PACK_AB R9, R46, R9 ;  /* 0x000000092e09723e */ /* 0x000fe200000010ff */
[----:B------:R-:W-:Y:S01]  /*13130*/  ULDC.64 UR6, c[0x0][0xb98] ;  /* 0x0002e60000067ab9 */ /* 0x000fe20000000a00 */
[----:B------:R-:W3:Y:S04]  /*13140*/  LDL.LU R4, [R1+0x50] ;  /* 0x0000500001047983 */ /* 0x000ee80000300800 */
[----:B0-----:R-:W4:Y:S01]  /*13150*/  LDL R35, [R1+0x84] ;  /* 0x0000840001237983 */ /* 0x001f220000100800 */
[----:B------:R-:W-:-:S03]  /*13160*/  F2FP.BF16.F32.PACK_AB R12, R45, R12 ;  /* 0x0000000c2d0c723e */ /* 0x000fc600000010ff */
[----:B------:R-:W4:Y:S01]  /*13170*/  LDL R46, [R1+0x4c] ;  /* 0x00004c00012e7983 */ /* 0x000f220000100800 */
[----:B------:R-:W-:-:S03]  /*13180*/  F2FP.BF16.F32.PACK_AB R11, R44, R11 ;  /* 0x0000000b2c0b723e */ /* 0x000fc600000010ff */
[----:B------:R-:W4:Y:S04]  /*13190*/  LDL.LU R45, [R1+0x58] ;  /* 0x00005800012d7983 */ /* 0x000f280000300800 */
[----:B------:R-:W4:Y:S01]  /*131a0*/  LDL.LU R44, [R1+0x5c] ;  /* 0x00005c00012c7983 */ /* 0x000f220000300800 */
[----:B------:R-:W0:Y:S01]  /*131b0*/  S2R R33, SR_SWINHI ;  /* 0x0000000000217919 */ /* 0x000e220000002f00 */
[----:B------:R-:W-:Y:S02]  /*131c0*/  F2FP.BF16.F32.PACK_AB R25, R25, R58 ;  /* 0x0000003a1919723e */ /* 0x000fe400000010ff */
[----:B------:R-:W-:Y:S01]  /*131d0*/  F2FP.BF16.F32.PACK_AB R56, R29, R56 ;  /* 0x000000381d38723e */ /* 0x000fe200000010ff */
[----:B------:R-:W4:Y:S01]  /*131e0*/  LDL R40, [R1+0x34] ;  /* 0x0000340001287983 */ /* 0x000f220000100800 */
[----:B------:R-:W-:-:S02]  /*131f0*/  F2FP.BF16.F32.PACK_AB R15, R36, R15 ;  /* 0x0000000f240f723e */ /* 0x000fc400000010ff */
[----:B------:R-:W-:Y:S01]  /*13200*/  F2FP.BF16.F32.PACK_AB R20, R37, R20 ;  /* 0x000000142514723e */ /* 0x000fe200000010ff */
[----:B------:R-:W4:Y:S01]  /*13210*/  LDL R42, [R1+0x54] ;  /* 0x00005400012a7983 */ /* 0x000f220000100800 */
        /* <DEDUP_REMOVED lines=8> */
[----:B------:R-:W-:Y:S01]  /*132a0*/  BAR.SYNC.DEFER_BLOCKING 0x1, 0x180 ;  /* 0x0046000000007b1d */ /* 0x000fe20000010000 */
[----:B--2---:R-:W-:Y:S02]  /*132b0*/  IMAD.MOV.U32 R32, RZ, RZ, R5 ;  /* 0x000000ffff207224 */ /* 0x004fe400078e0005 */
[----:B---3--:R-:W-:Y:S02]  /*132c0*/  IMAD.MOV.U32 R34, RZ, RZ, R4 ;  /* 0x000000ffff227224 */ /* 0x008fe400078e0004 */
[----:B-1----:R-:W-:-:S05]  /*132d0*/  IMAD.SHL.U32 R4, R27, 0x4, RZ ;  /* 0x000000041b047824 */ /* 0x002fca00078e00ff */
[----:B------:R-:W-:-:S04]  /*132e0*/  LOP3.LUT R4, R4, 0xc, RZ, 0xc0, !PT ;  /* 0x0000000c04047812 */ /* 0x000fc800078ec0ff */
[----:B------:R-:W-:-:S05]  /*132f0*/  IADD3 R4, P0, R4, UR4, RZ ;  /* 0x0000000404047c10 */ /* 0x000fca000ff1e0ff */
[----:B------:R-:W-:Y:S02]  /*13300*/  IMAD.X R5, RZ, RZ, UR5, P0 ;  /* 0x00000005ff057e24 */ /* 0x000fe400080e06ff */
[----:B------:R-:W-:Y:S01]  /*13310*/  IMAD.MOV.U32 R49, RZ, RZ, R32 ;  /* 0x000000ffff317224 */ /* 0x000fe200078e0020 */
[----:B------:R-:W-:Y:S01]  /*13320*/  MOV R48, R34 ;  /* 0x0000002200307202 */ /* 0x000fe20000000f00 */
[----:B------:R-:W-:Y:S01]  /*13330*/  ULDC.64 UR4, c[0x0][0xc00] ;  /* 0x0003000000047ab9 */ /* 0x000fe20000000a00 */
[----:B------:R1:W2:Y:S02]  /*13340*/  LDG.E.CONSTANT R26, desc[UR40][R4.64] ;  /* 0x00000028041a7981 */ /* 0x0002a4000c1e9900 */
[----:B-1----:R-:W-:-:S04]  /*13350*/  LOP3.LUT P1, R4, R27, 0x3, RZ, 0xc0, !PT ;  /* 0x000000031b047812 */ /* 0x002fc8000782c0ff */
[----:B------:R-:W-:-:S04]  /*13360*/  ISETP.EQ.OR P1, PT, R4, 0x3, !P1 ;  /* 0x000000030400780c */ /* 0x000fc80004f22670 */
[----:B------:R-:W-:Y:S02]  /*13370*/  SEL R27, R25, R56, P1 ;  /* 0x00000038191b7207 */ /* 0x000fe40000800000 */
[----:B------:R-:W-:Y:S02]  /*13380*/  SEL R56, R56, R25, P1 ;  /* 0x0000001938387207 */ /* 0x000fe40000800000 */
[----:B------:R-:W-:Y:S02]  /*13390*/  SEL R25, R15, R20, P1 ;  /* 0x000000140f197207 */ /* 0x000fe40000800000 */
[----:B------:R-:W-:Y:S02]  /*133a0*/  SEL R24, R20, R15, P1 ;  /* 0x0000000f14187207 */ /* 0x000fe40000800000 */
[----:B------:R-:W-:Y:S02]  /*133b0*/  MOV R20, R18 ;  /* 0x0000001200147202 */ /* 0x000fe40000000f00 */
[----:B0-----:R-:W-:-:S02]  /*133c0*/  MOV R21, R33 ;  /* 0x0000002100157202 */ /* 0x001fc40000000f00 */
[----:B------:R-:W-:Y:S02]  /*133d0*/  F2FP.BF16.F32.PACK_AB R4, R55, R6 ;  /* 0x000000063704723e */ /* 0x000fe400000010ff */
[----:B------:R-:W-:Y:S02]  /*133e0*/  SEL R29, R7, R8, P1 ;  /* 0x00000008071d7207 */ /* 0x000fe40000800000 */
[----:B-----5:R-:W-:Y:S01]  /*133f0*/  SEL R28, R8, R7, P1 ;  /* 0x00000007081c7207 */ /* 0x020fe20000800000 */
[----:B----4-:R-:W-:Y:S01]  /*13400*/  IMAD.WIDE R6, R35, 0x2, R20 ;  /* 0x0000000223067825 */ /* 0x010fe200078e0214 */
[----:B------:R-:W-:Y:S02]  /*13410*/  SEL R33, R30, R31, P1 ;  /* 0x0000001f1e217207 */ /* 0x000fe40000800000 */
[----:B------:R-:W-:Y:S02]  /*13420*/  SEL R30, R31, R30, P1 ;  /* 0x0000001e1f1e7207 */ /* 0x000fe40000800000 */
[----:B------:R-:W-:-:S02]  /*13430*/  IADD3 R43, P0, R6, 0x60, RZ ;  /* 0x00000060062b7810 */ /* 0x000fc40007f1e0ff */
[----:B------:R-:W-:Y:S02]  /*13440*/  IADD3 R41, P2, R6, 0x40, RZ ;  /* 0x0000004006297810 */ /* 0x000fe40007f5e0ff */
[----:B------:R-:W-:Y:S02]  /*13450*/  SEL R35, R3, R4, P1 ;  /* 0x0000000403237207 */ /* 0x000fe40000800000 */
[----:B------:R-:W-:Y:S02]  /*13460*/  SEL R36, R4, R3, P1 ;  /* 0x0000000304247207 */ /* 0x000fe40000800000 */
[----:B------:R-:W-:Y:S02]  /*13470*/  LOP3.LUT R8, R41, 0x380, RZ, 0xc0, !PT ;  /* 0x0000038029087812 */ /* 0x000fe400078ec0ff */
[----:B------:R-:W-:Y:S02]  /*13480*/  LOP3.LUT R32, R43, 0x380, RZ, 0xc0, !PT ;  /* 0x000003802b207812 */ /* 0x000fe400078ec0ff */
[----:B------:R-:W-:-:S02]  /*13490*/  SEL R31, R13, R14, P1 ;  /* 0x0000000e0d1f7207 */ /* 0x000fc40000800000 */
[----:B------:R-:W-:Y:S02]  /*134a0*/  SEL R15, R11, R12, P1 ;  /* 0x0000000c0b0f7207 */ /* 0x000fe40000800000 */
[----:B------:R-:W-:Y:S02]  /*134b0*/  SEL R14, R14, R13, P1 ;  /* 0x0000000d0e0e7207 */ /* 0x000fe40000800000 */
[----:B------:R-:W-:Y:S02]  /*134c0*/  SHF.R.U64 R8, R8, 0x3, RZ ;  /* 0x0000000308087819 */ /* 0x000fe400000012ff */
[----:B------:R-:W-:Y:S02]  /*134d0*/  SHF.R.U64 R32, R32, 0x3, RZ ;  /* 0x0000000320207819 */ /* 0x000fe400000012ff */
[----:B------:R-:W-:Y:S02]  /*134e0*/  SEL R12, R12, R11, P1 ;  /* 0x0000000b0c0c7207 */ /* 0x000fe40000800000 */
[----:B------:R-:W-:-:S02]  /*134f0*/  SEL R13, R9, R10, P1 ;  /* 0x0000000a090d7207 */ /* 0x000fc40000800000 */
[----:B------:R-:W-:Y:S02]  /*13500*/  SEL R34, R10, R9, P1 ;  /* 0x000000090a227207 */ /* 0x000fe40000800000 */
[----:B------:R-:W-:Y:S02]  /*13510*/  LOP3.LUT R10, R8, R41, RZ, 0x3c, !PT ;  /* 0x00000029080a7212 */ /* 0x000fe400078e3cff */
[----:B------:R-:W-:Y:S02]  /*13520*/  LOP3.LUT R8, R32, R43, RZ, 0x3c, !PT ;  /* 0x0000002b20087212 */ /* 0x000fe400078e3cff */
[C---:B------:R-:W-:Y:S02]  /*13530*/  IADD3 R39, P3, R6.reuse, 0x20, RZ ;  /* 0x0000002006277810 */ /* 0x040fe40007f7e0ff */
[----:B------:R-:W-:Y:S02]  /*13540*/  LOP3.LUT R37, R6, 0x380, RZ, 0xc0, !PT ;  /* 0x0000038006257812 */ /* 0x000fe400078ec0ff */
[----:B------:R-:W-:-:S02]  /*13550*/  LOP3.LUT R4, R39, 0x380, RZ, 0xc0, !PT ;  /* 0x0000038027047812 */ /* 0x000fc400078ec0ff */
[----:B------:R-:W-:Y:S02]  /*13560*/  SHF.R.U64 R37, R37, 0x3, RZ ;  /* 0x0000000325257819 */ /* 0x000fe400000012ff */
[----:B------:R-:W-:Y:S01]  /*13570*/  SHF.R.U64 R4, R4, 0x3, RZ ;  /* 0x0000000304047819 */ /* 0x000fe200000012ff */
[--C-:B------:R-:W-:Y:S01]  /*13580*/  IMAD.X R5, RZ, RZ, R7.reuse, P3 ;  /* 0x000000ffff057224 */ /* 0x100fe200018e0607 */
[----:B------:R-:W-:Y:S02]  /*13590*/  LOP3.LUT R6, R37, R6, RZ, 0x3c, !PT ;  /* 0x0000000625067212 */ /* 0x000fe400078e3cff */
[----:B------:R-:W-:Y:S01]  /*135a0*/  LOP3.LUT R4, R4, R39, RZ, 0x3c, !PT ;  /* 0x0000002704047212 */ /* 0x000fe200078e3cff */
[--C-:B------:R-:W-:Y:S01]  /*135b0*/  IMAD.X R9, RZ, RZ, R7.reuse, P0 ;  /* 0x000000ffff097224 */ /* 0x100fe200000e0607 */
[----:B------:R-:W-:Y:S01]  /*135c0*/  MOV R38, R6 ;  /* 0x0000000600267202 */ /* 0x000fe20000000f00 */
[----:B------:R-:W-:Y:S01]  /*135d0*/  IMAD.X R11, RZ, RZ, R7, P2 ;  /* 0x000000ffff0b7224 */ /* 0x000fe200010e0607 */
        /* <DEDUP_REMOVED lines=15> */
[----:B------:R-:W3:Y:S04]  /*136d0*/  SHFL.IDX PT, R34, R34, R3, 0x1c1f ;  /* 0x001c1f0322227589 */ /* 0x000ee800000e0000 */
[----:B------:R-:W-:Y:S04]  /*136e0*/  SHFL.IDX PT, R29, R29, R26, 0x1c1f ;  /* 0x001c1f1a1d1d7589 */ /* 0x000fe800000e0000 */
[----:B------:R-:W4:Y:S04]  /*136f0*/  SHFL.IDX PT, R28, R28, R3, 0x1c1f ;  /* 0x001c1f031c1c7589 */ /* 0x000f2800000e0000 */
[----:B------:R-:W-:Y:S04]  /*13700*/  SHFL.IDX PT, R35, R35, R26, 0x1c1f ;  /* 0x001c1f1a23237589 */ /* 0x000fe800000e0000 */
[----:B------:R2:W4:Y:S01]  /*13710*/  SHFL.IDX PT, R36, R36, R3, 0x1c1f ;  /* 0x001c1f0324247589 */ /* 0x00052200000e0000 */
[----:B0-----:R-:W-:-:S02]  /*13720*/  SEL R4, R27, R56, P1 ;  /* 0x000000381b047207 */ /* 0x001fc40000800000 */
[----:B------:R-:W-:Y:S02]  /*13730*/  SEL R6, R56, R27, P1 ;  /* 0x0000001b38067207 */ /* 0x000fe40000800000 */
[----:B-1----:R-:W-:Y:S02]  /*13740*/  SEL R5, R33, R30, P1 ;  /* 0x0000001e21057207 */ /* 0x002fe40000800000 */
[----:B------:R-:W-:Y:S02]  /*13750*/  SEL R7, R30, R33, P1 ;  /* 0x000000211e077207 */ /* 0x000fe40000800000 */
[----:B------:R-:W-:Y:S01]  /*13760*/  MOV R30, R10 ;  /* 0x0000000a001e7202 */ /* 0x000fe20000000f00 */
[----:B--2---:R-:W0:Y:S01]  /*13770*/  LDC R3, c[0x0][0xbe8] ;  /* 0x0002fa00ff037b82 */ /* 0x004e220000000800 */
[----:B------:R-:W-:Y:S01]  /*13780*/  MOV R27, R8 ;  /* 0x00000008001b7202 */ /* 0x000fe20000000f00 */
[----:B------:R1:W-:Y:S01]  /*13790*/  STSM.16.M88.4 [R38], R4 ;  /* 0x0000000426007844 */ /* 0x0003e20000000200 */
[----:B------:R-:W-:-:S02]  /*137a0*/  SEL R8, R15, R12, P1 ;  /* 0x0000000c0f087207 */ /* 0x000fc40000800000 */
[----:B------:R-:W-:Y:S02]  /*137b0*/  SEL R10, R12, R15, P1 ;  /* 0x0000000f0c0a7207 */ /* 0x000fe40000800000 */
[----:B---3--:R-:W-:Y:S02]  /*137c0*/  SEL R9, R13, R34, P1 ;  /* 0x000000220d097207 */ /* 0x008fe40000800000 */
[----:B------:R-:W-:Y:S02]  /*137d0*/  SEL R11, R34, R13, P1 ;  /* 0x0000000d220b7207 */ /* 0x000fe40000800000 */
[----:B----4-:R-:W-:Y:S01]  /*137e0*/  SEL R12, R29, R28, P1 ;  /* 0x0000001c1d0c7207 */ /* 0x010fe20000800000 */
[----:B------:R-:W-:Y:S01]  /*137f0*/  ULDC UR8, c[0x0][0xa88] ;  /* 0x0002a20000087ab9 */ /* 0x000fe20000000800 */
[----:B------:R-:W-:Y:S01]  /*13800*/  SEL R14, R28, R29, P1 ;  /* 0x0000001d1c0e7207 */ /* 0x000fe20000800000 */
[----:B------:R-:W2:Y:S01]  /*13810*/  LDL R34, [R1+0x6c] ;  /* 0x00006c0001227983 */ /* 0x000ea20000100800 */
[----:B------:R-:W-:-:S02]  /*13820*/  SEL R13, R35, R36, P1 ;  /* 0x00000024230d7207 */ /* 0x000fc40000800000 */
[----:B-1----:R-:W-:Y:S02]  /*13830*/  SEL R4, R25, R24, P1 ;  /* 0x0000001819047207 */ /* 0x002fe40000800000 */
[----:B------:R-:W-:Y:S02]  /*13840*/  SEL R6, R24, R25, P1 ;  /* 0x0000001918067207 */ /* 0x000fe40000800000 */
[----:B------:R-:W-:Y:S02]  /*13850*/  SEL R5, R31, R32, P1 ;  /* 0x000000201f057207 */ /* 0x000fe40000800000 */
[----:B------:R-:W-:Y:S02]  /*13860*/  SEL R7, R32, R31, P1 ;  /* 0x0000001f20077207 */ /* 0x000fe40000800000 */
[----:B------:R-:W-:-:S03]  /*13870*/  SEL R15, R36, R35, P1 ;  /* 0x00000023240f7207 */ /* 0x000fc60000800000 */
[----:B------:R1:W-:Y:S04]  /*13880*/  STSM.16.M88.4 [R37], R4 ;  /* 0x0000000425007844 */ /* 0x0003e80000000200 */
[----:B------:R3:W-:Y:S04]  /*13890*/  STSM.16.M88.4 [R30], R8 ;  /* 0x000000081e007844 */ /* 0x0007e80000000200 */
[----:B------:R4:W-:Y:S01]  /*138a0*/  STSM.16.M88.4 [R27], R12 ;  /* 0x0000000c1b007844 */ /* 0x0009e20000000200 */
[----:B------:R-:W-:Y:S01]  /*138b0*/  BAR.SYNC.DEFER_BLOCKING 0x1, 0x180 ;  /* 0x0046000000007b1d */ /* 0x000fe20000010000 */
[----:B------:R-:W-:Y:S01]  /*138c0*/  IADD3 R24, P2, R45, UR4, RZ ;  /* 0x000000042d187c10 */ /* 0x000fe2000ff5e0ff */
[----:B------:R-:W-:-:S03]  /*138d0*/  IMAD.MOV.U32 R28, RZ, RZ, RZ ;  /* 0x000000ffff1c7224 */ /* 0x000fc600078e00ff */
[----:B------:R-:W-:Y:S01]  /*138e0*/  IADD3.X R25, R44, UR5, RZ, P2, !PT ;  /* 0x000000052c197c10 */ /* 0x000fe200097fe4ff */
[----:B------:R-:W-:Y:S01]  /*138f0*/  IMAD.IADD R31, R46, 0x1, R40 ;  /* 0x000000012e1f7824 */ /* 0x000fe200078e0228 */
[----:B------:R-:W-:Y:S01]  /*13900*/  SHF.R.S32.HI R32, RZ, 0x1f, R42 ;  /* 0x0000001fff207819 */ /* 0x000fe2000001142a */
[----:B------:R-:W-:Y:S02]  /*13910*/  ULDC.64 UR4, c[0x0][0xb90] ;  /* 0x0002e40000047ab9 */ /* 0x000fe40000000a00 */
[----:B------:R-:W4:Y:S01]  /*13920*/  @P0 LDG.E R28, desc[UR40][R24.64] ;  /* 0x00000028181c0981 */ /* 0x000f22000c1e1900 */
[----:B0-----:R-:W-:-:S13]  /*13930*/  ISETP.NE.AND P2, PT, R3, 0x1, PT ;  /* 0x000000010300780c */ /* 0x001fda0003f45270 */
[----:B------:R-:W0:Y:S08]  /*13940*/  @P2 LDC R26, c[0x0][0xbec] ;  /* 0x0002fb00ff1a2b82 */ /* 0x000e300000000800 */
[----:B------:R-:W0:Y:S01]  /*13950*/  @P2 LDC R29, c[0x0][0xbf0] ;  /* 0x0002fc00ff1d2b82 */ /* 0x000e220000000800 */
[----:B-1----:R-:W-:Y:S01]  /*13960*/  MOV R7, R31 ;  /* 0x0000001f00077202 */ /* 0x002fe20000000f00 */
[----:B------:R-:W-:-:S04]  /*13970*/  IMAD R5, R32, UR4, RZ ;  /* 0x0000000420057c24 */ /* 0x000fc8000f8e02ff */
[----:B---3--:R-:W-:Y:S02]  /*13980*/  IMAD R11, R42, UR5, R5 ;  /* 0x000000052a0b7c24 */ /* 0x008fe4000f8e0205 */
[----:B0-----:R-:W-:-:S05]  /*13990*/  @P2 IMAD.HI.U32 R4, R31, R26, RZ ;  /* 0x0000001a1f042227 */ /* 0x001fca00078e00ff */
[----:B------:R-:W-:Y:S02]  /*139a0*/  @P2 SHF.R.U32.HI R7, RZ, R29, R4 ;  /* 0x0000001dff072219 */ /* 0x000fe40000011604 */
[----:B------:R-:W-:Y:S02]  /*139b0*/  SEL R30, R49, RZ, !P0 ;  /* 0x000000ff311e7207 */ /* 0x000fe40004000000 */
[----:B------:R-:W-:Y:S01]  /*139c0*/  SEL R33, R48, RZ, !P0 ;  /* 0x000000ff30217207 */ /* 0x000fe20004000000 */
[----:B------:R-:W-:-:S04]  /*139d0*/  IMAD.MOV R6, RZ, RZ, -R7 ;  /* 0x000000ffff067224 */ /* 0x000fc800078e0a07 */
        /* <DEDUP_REMOVED lines=30> */
[----:B------:R-:W-:-:S05]  /*13bc0*/  SHF.R.S32.HI R38, RZ, 0x3, R38 ;  /* 0x00000003ff267819 */ /* 0x000fca0000011426 */
[----:B--2---:R-:W-:Y:S01]  /*13bd0*/  IMAD R9, R38, 0x40, R34 ;  /* 0x0000004026097824 */ /* 0x004fe200078e0222 */
[----:B-1----:R-:W-:Y:S06]  /*13be0*/  @P1 BRA `(.L_x_15535) ;  /* 0x0000000000101947 */ /* 0x002fec0003800000 */
[----:B------:R-:W-:Y:S05]  /*13bf0*/  @!P0 BRA `(.L_x_15535) ;  /* 0x00000000000c8947 */ /* 0x000fea0003800000 */
[----:B------:R-:W2:Y:S04]  /*13c00*/  LDG.E R5, desc[UR40][R24.64] ;  /* 0x0000002818057981 */ /* 0x000ea8000c1e1900 */
[----:B-----5:R-:W2:Y:S02]  /*13c10*/  LDG.E R8, desc[UR40][R24.64+0x4] ;  /* 0x0000042818087981 */ /* 0x020ea4000c1e1900 */
[----:B--2---:R-:W-:-:S07]  /*13c20*/  IADD3 R8, -R5, R8, RZ ;  /* 0x0000000805087210 */ /* 0x004fce0007ffe1ff */
.L_x_15535:
        /* <DEDUP_REMOVED lines=22> */
[----:B------:R-:W-:Y:S01]  /*13d90*/  SHF.R.U64 R9, R9, 0x3, RZ ;  /* 0x0000000309097819 */ /* 0x000fe200000012ff */
[----:B------:R-:W-:Y:S01]  /*13da0*/  IMAD.IADD R36, R48, 0x1, -R36 ;  /* 0x0000000130247824 */ /* 0x000fe200078e0a24 */
[----:B------:R-:W-:-:S04]  /*13db0*/  SHF.R.U64 R24, R24, 0x3, RZ ;  /* 0x0000000318187819 */ /* 0x000fc800000012ff */
[----:B------:R-:W-:Y:S01]  /*13dc0*/  LOP3.LUT R24, R24, R25, RZ, 0x3c, !PT ;  /* 0x0000001918187212 */ /* 0x000fe200078e3cff */
[----:B------:R-:W-:Y:S02]  /*13dd0*/  IMAD.X R25, RZ, RZ, R21, P4 ;  /* 0x000000ffff197224 */ /* 0x000fe400020e0615 */
[----:B--2---:R-:W-:-:S04]  /*13de0*/  IMAD.IADD R12, R12, 0x1, R40 ;  /* 0x000000010c0c7824 */ /* 0x004fc800078e0228 */
[C---:B------:R-:W-:Y:S01]  /*13df0*/  VIADD R8, R12.reuse, 0x8 ;  /* 0x000000080c087836 */ /* 0x040fe20000000000 */
[-C--:B------:R-:W-:Y:S02]  /*13e00*/  ISETP.GE.OR P1, PT, R12, R35.reuse, P0 ;  /* 0x000000230c00720c */ /* 0x080fe40000726670 */
[----:B------:R-:W-:Y:S02]  /*13e10*/  LOP3.LUT R12, R13, 0x380, RZ, 0xc0, !PT ;  /* 0x000003800d0c7812 */ /* 0x000fe400078ec0ff */
[----:B------:R-:W-:Y:S02]  /*13e20*/  ISETP.GE.OR P0, PT, R8, R35, P0 ;  /* 0x000000230800720c */ /* 0x000fe40000706670 */
[----:B------:R-:W-:Y:S02]  /*13e30*/  SHF.R.U64 R12, R12, 0x3, RZ ;  /* 0x000000030c0c7819 */ /* 0x000fe400000012ff */
[----:B------:R-:W-:Y:S02]  /*13e40*/  LOP3.LUT R8, R9, R20, RZ, 0x3c, !PT ;  /* 0x0000001409087212 */ /* 0x000fe400078e3cff */
[----:B------:R-:W-:Y:S01]  /*13e50*/  LOP3.LUT R12, R12, R13, RZ, 0x3c, !PT ;  /* 0x0000000d0c0c7212 */ /* 0x000fe200078e3cff */
[----:B------:R-:W-:Y:S01]  /*13e60*/  IMAD.X R13, RZ, RZ, R21, P3 ;  /* 0x000000ffff0d7224 */ /* 0x000fe200018e0615 */
[----:B------:R-:W-:Y:S01]  /*13e70*/  MOV R9, R21 ;  /* 0x0000001500097202 */ /* 0x000fe20000000f00 */
        /* <DEDUP_REMOVED lines=26> */
[----:B------:R-:W-:Y:S02]  /*14020*/  IMAD.IADD R28, R40, 0x1, R0 ;  /* 0x00000001281c7824 */ /* 0x000fe400078e0200 */
        /* <DEDUP_REMOVED lines=11> */
[----:B------:R-:W-:Y:S01]  /*140e0*/  IADD3 R2, -R29, RZ, RZ ;  /* 0x000000ff1d027210 */ /* 0x000fe20007ffe1ff */
[----:B------:R-:W-:Y:S02]  /*140f0*/  ULDC.64 UR4, c[0x0][0xae0] ;  /* 0x0002b80000047ab9 */ /* 0x000fe40000000a00 */
        /* <DEDUP_REMOVED lines=13> */
[----:B------:R-:W-:Y:S01]  /*141d0*/  IMAD.IADD R3, R3, 0x1, R21 ;  /* 0x0000000103037824 */ /* 0x000fe200078e0215 */
[----:B------:R-:W-:-:S03]  /*141e0*/  ULDC UR4, c[0x0][0xac8] ;  /* 0x0002b20000047ab9 */ /* 0x000fc60000000800 */
[----:B0-----:R-:W0:Y:S01]  /*141f0*/  SHFL.IDX PT, R20, R30, RZ, 0x181f ;  /* 0x00181fff1e147589 */ /* 0x001e2200000e0000 */
[----:B------:R-:W-:Y:S01]  /*14200*/  LEA.HI.X R31, R2, UR5, R3, 0x1, P0 ;  /* 0x00000005021f7c11 */ /* 0x000fe200080f0c03 */
[----:B------:R-:W-:Y:S02]  /*14210*/  IMAD.IADD R32, R38, 0x1, R40 ;  /* 0x0000000126207824 */ /* 0x000fe400078e0228 */
        /* <DEDUP_REMOVED lines=10> */
[----:B------:R-:W-:Y:S02]  /*142c0*/  ISETP.GE.OR P3, PT, R2, R35, P0 ;  /* 0x000000230200720c */ /* 0x000fe40000766670 */
[----:B------:R-:W-:-:S07]  /*142d0*/  IADD3 R0, R18, 0x13220, RZ ;  /* 0x0001322012007810 */ /* 0x000fce0007ffe0ff */
[C---:B0-----:R-:W-:Y:S02]  /*142e0*/  @!P1 LEA R2, P4, R34.reuse, R20, 0x1 ;  /* 0x0000001422029211 */ /* 0x041fe400078808ff */
[C---:B-1----:R-:W-:Y:S02]  /*142f0*/  @!P2 LEA R20, P5, R34.reuse, R28, 0x1 ;  /* 0x0000001c2214a211 */ /* 0x042fe400078a08ff */
[----:B------:R-:W-:Y:S02]  /*14300*/  @!P3 LEA R28, P6, R34, R33, 0x1 ;  /* 0x00000021221cb211 */ /* 0x000fe400078c08ff */
[----:B------:R-:W-:-:S04]  /*14310*/  PRMT R0, RZ, 0x654, R0 ;  /* 0x00000654ff007816 */ /* 0x000fc80000000000 */
[----:B------:R0:W-:Y:S02]  /*14320*/  SYNCS.ARRIVE.TRANS64.RED.A1T0 RZ, [R0+URZ], RZ ;  /* 0x000000ff00ff79a7 */ /* 0x0001e4000810043f */
[----:B0-----:R-:W-:-:S05]  /*14330*/  VIADD R0, R32, 0x90 ;  /* 0x0000009020007836 */ /* 0x001fca0000000000 */
        /* <DEDUP_REMOVED lines=14> */
.L_x_15534:
        /* <DEDUP_REMOVED lines=20> */
[----:B---3-5:R-:W-:-:S12]  /*14560*/  VIADD R28, R7, 0xffffff80 ;  /* 0xffffff80071c7836 */ /* 0x028fd80000000000 */
[----:B------:R-:W1:Y:S01]  /*14570*/  @P2 LDC R27, c[0x0][0xbec] ;  /* 0x0002fb00ff1b2b82 */ /* 0x000e620000000800 */
[----:B------:R-:W-:Y:S01]  /*14580*/  ISETP.GE.AND P3, PT, R28, 0xc0, PT ;  /* 0x000000c01c00780c */ /* 0x000fe20003f66270 */
[----:B--2---:R-:W-:-:S12]  /*14590*/  @P1 BRA `(.L_x_15537) ;  /* 0x0000000000101947 */ /* 0x004fd80003800000 */
[----:B------:R-:W-:Y:S05]  /*145a0*/  @!P0 BRA `(.L_x_15537) ;  /* 0x00000000000c8947 */ /* 0x000fea0003800000 */
[----:B------:R-:W2:Y:S04]  /*145b0*/  LDG.E R5, desc[UR40][R2.64] ;  /* 0x0000002802057981 */ /* 0x000ea8000c1e1900 */
[----:B------:R-:W2:Y:S02]  /*145c0*/  LDG.E R0, desc[UR40][R2.64+0x4] ;  /* 0x0000042802007981 */ /* 0x000ea4000c1e1900 */
[----:B--2---:R-:W-:-:S07]  /*145d0*/  IMAD.IADD R0, R0, 0x1, -R5 ;  /* 0x0000000100007824 */ /* 0x004fce00078e0a05 */
.L_x_15537:
[----:B------:R-:W2:Y:S04]  /*145e0*/  LDL.LU R3, [R1+0x50] ;  /* 0x0000500001037983 */ /* 0x000ea80000300800 */
[----:B------:R-:W3:Y:S04]  /*145f0*/  LDL.LU R2, [R1+0x68] ;  /* 0x0000680001027983 */ /* 0x000ee80000300800 */
[----:B------:R-:W4:Y:S04]  /*14600*/  LDL R26, [R1+0x54] ;  /* 0x00005400011a7983 */ /* 0x000f280000100800 */
[----:B------:R0:W5:Y:S01]  /*14610*/  LDL R24, [R1+0x34] ;  /* 0x0000340001187983 */ /* 0x0001620000100800 */
[----:B------:R-:W-:Y:S01]  /*14620*/  BSSY B1, `(.L_x_15538) ;  /* 0x000002c000017945 */ /* 0x000fe20003800000 */
[----:B------:R-:W-:-:S02]  /*14630*/  SHF.R.S32.HI R11, RZ, 0x1f, R6 ;  /* 0x0000001fff0b7819 */ /* 0x000fc40000011406 */
[----:B--2---:R-:W-:Y:S02]  /*14640*/  SEL R13, R3, RZ, !P0 ;  /* 0x000000ff030d7207 */ /* 0x004fe40004000000 */
[----:B---3--:R-:W-:Y:S02]  /*14650*/  SEL R12, R2, RZ, !P0 ;  /* 0x000000ff020c7207 */ /* 0x008fe40004000000 */
[----:B----4-:R-:W-:Y:S01]  /*14660*/  SHF.R.S32.HI R10, RZ, 0x1f, R26 ;  /* 0x0000001fff0a7819 */ /* 0x010fe2000001141a */
[----:B0-----:R-:W-:Y:S06]  /*14670*/  @P3 BRA `(.L_x_15539) ;  /* 0x0000000000983947 */ /* 0x001fec0003800000 */
[----:B------:R-:W0:Y:S01]  /*14680*/  LDC R9, c[0x0][0xbe8] ;  /* 0x0002fa00ff097b82 */ /* 0x000e220000000800 */
[----:B-----5:R-:W-:Y:S01]  /*14690*/  IADD3 R8, R24, -0x80, R7 ;  /* 0xffffff8018087810 */ /* 0x020fe20007ffe007 */
[----:B0-----:R-:W-:-:S05]  /*146a0*/  IMAD R2, R0, R9, RZ ;  /* 0x0000000900027224 */ /* 0x001fca00078e02ff */
        /* <DEDUP_REMOVED lines=35> */
.L_x_15539:
[----:B------:R-:W-:Y:S05]  /*148e0*/  BSYNC B1 ;  /* 0x0000000000017941 */ /* 0x000fea0003800000 */
.L_x_15538:
        /* <DEDUP_REMOVED lines=14> */
[----:B------:R-:W-:Y:S01]  /*149d0*/  IMAD.IADD R4, R28, 0x1, -R4 ;  /* 0x000000011c047824 */ /* 0x000fe200078e0a04 */
[----:B------:R-:W-:-:S03]  /*149e0*/  IADD3 R3, R3, R5, RZ ;  /* 0x0000000503037210 */ /* 0x000fc60007ffe0ff */
[----:B------:R-:W-:Y:S01]  /*149f0*/  IMAD R6, R4, 0x30, R14 ;  /* 0x0000003004067824 */ /* 0x000fe200078e020e */
[----:B-----5:R-:W-:Y:S01]  /*14a00*/  IADD3 R14, R14, R24, RZ ;  /* 0x000000180e0e7210 */ /* 0x020fe20007ffe0ff */
[----:B------:R-:W-:Y:S02]  /*14a10*/  IMAD R4, R10, UR4, RZ ;  /* 0x000000040a047c24 */ /* 0x000fe4000f8e02ff */
[----:B------:R-:W-:Y:S02]  /*14a20*/  IMAD.IADD R8, R24, 0x1, R6 ;  /* 0x0000000118087824 */ /* 0x000fe400078e0206 */
[----:B------:R-:W-:Y:S02]  /*14a30*/  IMAD R7, R26, UR5, R4 ;  /* 0x000000051a077c24 */ /* 0x000fe4000f8e0204 */
[----:B-1----:R-:W-:-:S04]  /*14a40*/  @P2 IMAD.HI.U32 R4, R8, R27, RZ ;  /* 0x0000001b08042227 */ /* 0x002fc800078e00ff */
        /* <DEDUP_REMOVED lines=26> */
[----:B------:R-:W-:Y:S02]  /*14bf0*/  IMAD R25, R0, R25, RZ ;  /* 0x0000001900197224 */ /* 0x000fe400078e02ff */
[----:B------:R-:W-:Y:S01]  /*14c00*/  LEA.HI.X R8, R2, UR5, R3, 0x1, P0 ;  /* 0x0000000502087c11 */ /* 0x000fe200080f0c03 */
[----:B------:R-:W0:Y:S01]  /*14c10*/  SHFL.IDX PT, R6, R4, RZ, 0x181f ;  /* 0x00181fff04067589 */ /* 0x000e2200000e0000 */
[C---:B------:R-:W-:Y:S02]  /*14c20*/  VIADD R0, R14.reuse, 0x30 ;  /* 0x000000300e007836 */ /* 0x040fe40000000000 */
[C---:B------:R-:W-:Y:S01]  /*14c30*/  VIADD R2, R14.reuse, 0x60 ;  /* 0x000000600e027836 */ /* 0x040fe20000000000 */
[----:B------:R-:W1:Y:S01]  /*14c40*/  SHFL.IDX PT, R9, R4, 0x1, 0x181f ;  /* 0x00381f0004097f89 */ /* 0x000e6200000e0000 */
[----:B------:R-:W-:-:S03]  /*14c50*/  VIADD R3, R14, 0x90 ;  /* 0x000000900e037836 */ /* 0x000fc60000000000 */
[----:B------:R-:W4:Y:S04]  /*14c60*/  SHFL.IDX PT, R11, R4, 0x2, 0x181f ;  /* 0x00581f00040b7f89 */ /* 0x000f2800000e0000 */
[----:B------:R-:W3:Y:S04]  /*14c70*/  SHFL.IDX PT, R5, R8, RZ, 0x181f ;  /* 0x00181fff08057589 */ /* 0x000ee800000e0000 */
[----:B------:R1:W3:Y:S04]  /*14c80*/  SHFL.IDX PT, R13, R4, 0x3, 0x181f ;  /* 0x00781f00040d7f89 */ /* 0x0002e800000e0000 */
[----:B------:R-:W3:Y:S04]  /*14c90*/  SHFL.IDX PT, R7, R8, 0x1, 0x181f ;  /* 0x00381f0008077f89 */ /* 0x000ee800000e0000 */
[----:B------:R-:W3:Y:S04]  /*14ca0*/  SHFL.IDX PT, R10, R8, 0x2, 0x181f ;  /* 0x00581f00080a7f89 */ /* 0x000ee800000e0000 */
[----:B------:R3:W3:Y:S01]  /*14cb0*/  SHFL.IDX PT, R12, R8, 0x3, 0x181f ;  /* 0x00781f00080c7f89 */ /* 0x0006e200000e0000 */
        /* <DEDUP_REMOVED lines=9> */
[C---:B------:R-:W-:Y:S02]  /*14d50*/  @!P0 LEA R8, P6, R15.reuse, R13, 0x1 ;  /* 0x0000000d0f088211 */ /* 0x040fe400078c08ff */
[C-C-:B------:R-:W-:Y:S01]  /*14d60*/  @!P2 LEA.HI.X R5, R15.reuse, R7, R20.reuse, 0x1, P5 ;  /* 0x000000070f05a211 */ /* 0x140fe200028f0c14 */
[----:B------:R1:W-:Y:S01]  /*14d70*/  @!P3 ST.E.128 desc[UR40][R2.64], RZ ;  /* 0x000000ff0200b985 */ /* 0x0003e2000c101d28 */
[----:B------:R-:W-:-:S02]  /*14d80*/  @!P1 LEA.HI.X R7, R15, R10, R20, 0x1, P4 ;  /* 0x0000000a0f079211 */ /* 0x000fc400020f0c14 */
[----:B------:R-:W-:Y:S01]  /*14d90*/  @!P0 LEA.HI.X R9, R15, R12, R20, 0x1, P6 ;  /* 0x0000000c0f098211 */ /* 0x000fe200030f0c14 */
[----:B------:R1:W-:Y:S04]  /*14da0*/  @!P2 ST.E.128 desc[UR40][R4.64], RZ ;  /* 0x000000ff0400a985 */ /* 0x0003e8000c101d28 */
[----:B------:R1:W-:Y:S04]  /*14db0*/  @!P1 ST.E.128 desc[UR40][R6.64], RZ ;  /* 0x000000ff06009985 */ /* 0x0003e8000c101d28 */
[----:B------:R1:W-:Y:S02]  /*14dc0*/  @!P0 ST.E.128 desc[UR40][R8.64], RZ ;  /* 0x000000ff08008985 */ /* 0x0003e4000c101d28 */
.L_x_15536:
[----:B------:R-:W-:Y:S05]  /*14dd0*/  BSYNC B0 ;  /* 0x0000000000007941 */ /* 0x000fea0003800000 */
.L_x_15533:
[----:B------:R-:W3:Y:S01]  /*14de0*/  LDL R0, [R1+0xc] ;  /* 0x00000c0001007983 */ /* 0x000ee20000100800 */
[----:B------:R-:W-:Y:S02]  /*14df0*/  ULDC UR4, c[0x0][0xc3c] ;  /* 0x00030f0000047ab9 */ /* 0x000fe40000000800 */
[----:B---3--:R-:W-:-:S13]  /*14e00*/  ISETP.GE.AND P0, PT, R0, UR4, PT ;  /* 0x0000000400007c0c */ /* 0x008fda000bf06270 */
[----:B------:R-:W-:Y:S05]  /*14e10*/  @!P0 BRA `(.L_x_15540) ;  /* 0xfffffec000b48947 */ /* 0x000fea000383ffff */
[----:B------:R-:W-:Y:S05]  /*14e20*/  BRA `(.L_x_15423) ;  /* 0x0000007800787947 */ /* 0x000fea0003800000 */
.L_x_15421:
        /* <DEDUP_REMOVED lines=50> */
[----:B-1----:R-:W-:Y:S02]  /*15150*/  ISETP.GT.AND P6, PT, R4, UR6, PT ;  /* 0x0000000604007c0c */ /* 0x002fe4000bfc4270 */
[----:B------:R-:W-:-:S11]  /*15160*/  MOV R9, R4 ;  /* 0x0000000400097202 */ /* 0x000fd60000000f00 */
[----:B------:R-:W-:Y:S05]  /*15170*/  @P6 BRA `(.L_x_15542) ;  /* 0x0000000000a06947 */ /* 0x000fea0003800000 */
[----:B------:R-:W0:Y:S01]  /*15180*/  LDC R6, c[0x0][0xc3c] ;  /* 0x00030f00ff067b82 */ /* 0x000e220000000800 */
[----:B------:R-:W-:Y:S01]  /*15190*/  IMAD.MOV.U32 R4, RZ, RZ, R9 ;  /* 0x000000ffff047224 */ /* 0x000fe200078e0009 */
[----:B------:R-:W-:Y:S01]  /*151a0*/  UMOV UR4, URZ ;  /* 0x0000003f00047c82 */ /* 0x000fe20008000000 */
[----:B------:R-:W-:Y:S01]  /*151b0*/  ULDC UR7, c[0x0][0xc3c] ;  /* 0x00030f0000077ab9 */ /* 0x000fe20000000800 */
[----:B------:R-:W-:-:S05]  /*151c0*/  ULDC UR5, c[0x0][0xc38] ;  /* 0x00030e0000057ab9 */ /* 0x000fca0000000800 */
.L_x_15546:
        /* <DEDUP_REMOVED lines=12> */
.L_x_15545:
[----:B------:R-:W-:Y:S05]  /*15290*/  BSYNC B0 ;  /* 0x0000000000007941 */ /* 0x000fea0003800000 */
.L_x_15544:
        /* <DEDUP_REMOVED lines=20> */
[----:B------:R-:W-:Y:S01]  /*153e0*/  IMAD.MOV.U32 R6, RZ, RZ, R9 ;  /* 0x000000ffff067224 */ /* 0x000fe200078e0009 */
[----:B------:R-:W-:-:S07]  /*153f0*/  MOV R9, R3 ;  /* 0x0000000300097202 */ /* 0x000fce0000000f00 */
.L_x_15542:
        /* <DEDUP_REMOVED lines=21> */
.L_x_15547:
[----:B-1----:R-:W-:Y:S01]  /*15550*/  IMAD R16, R16, UR5, R9 ;  /* 0x0000000510107c24 */ /* 0x002fe2000f8e0209 */
[----:B------:R-:W-:Y:S01]  /*15560*/  MOV R2, RZ ;  /* 0x000000ff00027202 */ /* 0x000fe20000000f00 */
[----:B0-----:R-:W-:Y:S01]  /*15570*/  IMAD R11, R15, R8, RZ ;  /* 0x000000080f0b7224 */ /* 0x001fe200078e02ff */
[----:B------:R-:W-:Y:S02]  /*15580*/  IABS R6, R4 ;  /* 0x0000000400067213 */ /* 0x000fe40000000000 */
[----:B------:R-:W-:Y:S01]  /*15590*/  IADD3 R9, -R16, UR6, RZ ;  /* 0x0000000610097c10 */ /* 0x000fe2000fffe1ff */
[----:B------:R-:W-:-:S03]  /*155a0*/  IMAD.HI.U32 R2, R3, R11, R2 ;  /* 0x0000000b03027227 */ /* 0x000fc600078e0002 */
[----:B------:R-:W-:Y:S01]  /*155b0*/  IABS R3, R9 ;  /* 0x0000000900037213 */ /* 0x000fe20000000000 */
[----:B------:R-:W-:-:S04]  /*155c0*/  IMAD.MOV R6, RZ, RZ, -R6 ;  /* 0x000000ffff067224 */ /* 0x000fc800078e0a06 */
        /* <DEDUP_REMOVED lines=47> */
.L_x_15543:
[----:B------:R-:W-:Y:S02]  /*158c0*/  IMAD.MOV.U32 R17, RZ, RZ, RZ ;  /* 0x000000ffff117224 */ /* 0x000fe400078e00ff */
[----:B------:R-:W-:Y:S02]  /*158d0*/  IMAD.U32 R16, RZ, RZ, UR6 ;  /* 0x00000006ff107e24 */ /* 0x000fe4000f8e00ff */
[----:B------:R-:W-:-:S07]  /*158e0*/  IMAD.MOV.U32 R18, RZ, RZ, RZ ;  /* 0x000000ffff127224 */ /* 0x000fce00078e00ff */
.L_x_15548:
[----:B------:R-:W-:-:S13]  /*158f0*/  ISETP.NE.AND P0, PT, R5, RZ, PT ;  /* 0x000000ff0500720c */ /* 0x000fda0003f05270 */
[----:B------:R-:W0:Y:S01]  /*15900*/  @!P0 S2R R3, SR_CgaCtaId ;  /* 0x0000000000038919 */ /* 0x000e220000008800 */
[----:B------:R-:W-:-:S04]  /*15910*/  @!P0 MOV R0, 0x400 ;  /* 0x0000040000008802 */ /* 0x000fc80000000f00 */
[----:B0-----:R-:W-:-:S05]  /*15920*/  @!P0 LEA R0, R3, R0, 0x18 ;  /* 0x0000000003008211 */ /* 0x001fca00078ec0ff */
[----:B------:R1:W-:Y:S01]  /*15930*/  @!P0 STS.128 [R0+0x132d0], R16 ;  /* 0x0132d01000008388 */ /* 0x0003e20000000c00 */
[----:B------:R-:W-:Y:S06]  /*15940*/  BAR.ARV 0x5, 0x200 ;  /* 0x0148000000007b1d */ /* 0x000fec0000002000 */
.L_x_15541:
        /* <DEDUP_REMOVED lines=12> */
[----:B------:R-:W-:Y:S02]  /*15a10*/  LOP3.LUT R11, R9, 0x7f, RZ, 0xc0, !PT ;  /* 0x0000007f090b7812 */ /* 0x000fe400078ec0ff */
[----:B------:R-:W-:Y:S02]  /*15a20*/  SHF.R.U32.HI R2, RZ, 0x1, R9 ;  /* 0x00000001ff027819 */ /* 0x000fe40000011609 */
[----:B------:R-:W-:Y:S01]  /*15a30*/  LOP3.LUT R3, R25, 0x180, RZ, 0xc0, !PT ;  /* 0x0000018019037812 */ /* 0x000fe200078ec0ff */
[----:B------:R-:W-:Y:S01]  /*15a40*/  IMAD.SHL.U32 R6, R11, 0x10, RZ ;  /* 0x000000100b067824 */ /* 0x000fe200078e00ff */
[C---:B------:R-:W-:Y:S01]  /*15a50*/  SHF.L.U32 R0, R9.reuse, 0x4, RZ ;  /* 0x0000000409007819 */ /* 0x040fe200000006ff */
[----:B------:R-:W-:Y:S01]  /*15a60*/  IMAD.SHL.U32 R8, R9, 0x2, RZ ;  /* 0x0000000209087824 */ /* 0x000fe200078e00ff */
[----:B------:R-:W-:Y:S01]  /*15a70*/  LOP3.LUT R3, R3, 0x30, R2, 0xf8, !PT ;  /* 0x0000003003037812 */ /* 0x000fe200078ef802 */
[C---:B------:R-:W-:Y:S01]  /*15a80*/  IMAD.SHL.U32 R4, R9.reuse, 0x8, RZ ;  /* 0x0000000809047824 */ /* 0x040fe200078e00ff */
[----:B------:R-:W-:Y:S01]  /*15a90*/  LOP3.LUT R5, R0, 0x1b0, RZ, 0xc0, !PT ;  /* 0x000001b000057812 */ /* 0x000fe200078ec0ff */
[----:B------:R-:W-:Y:S01]  /*15aa0*/  IMAD.SHL.U32 R2, R9, 0x20, RZ ;  /* 0x0000002009027824 */ /* 0x000fe200078e00ff */
[----:B------:R-:W-:-:S02]  /*15ab0*/  LOP3.LUT R7, R6, 0x600, RZ, 0xc0, !PT ;  /* 0x0000060006077812 */ /* 0x000fc400078ec0ff */
[----:B------:R-:W-:Y:S02]  /*15ac0*/  LOP3.LUT R8, R5, 0x30, R8, 0x78, !PT ;  /* 0x0000003005087812 */ /* 0x000fe400078e7808 */
[----:B------:R-:W-:Y:S02]  /*15ad0*/  LOP3.LUT R4, R3, 0x30, R4, 0x78, !PT ;  /* 0x0000003003047812 */ /* 0x000fe400078e7804 */
[----:B------:R-:W-:Y:S02]  /*15ae0*/  LOP3.LUT R5, R2, 0x80, RZ, 0xc0, !PT ;  /* 0x0000008002057812 */ /* 0x000fe400078ec0ff */
[C---:B------:R-:W-:Y:S02]  /*15af0*/  LOP3.LUT R3, R7.reuse, 0x60, R2, 0xf8, !PT ;  /* 0x0000006007037812 */ /* 0x040fe400078ef802 */
[----:B------:R-:W-:Y:S01]  /*15b00*/  LOP3.LUT R7, R7, 0x40, R0, 0xf8, !PT ;  /* 0x0000004007077812 */ /* 0x000fe200078ef800 */
[----:B------:R-:W-:Y:S01]  /*15b10*/  IMAD.SHL.U32 R6, R9, 0x4, RZ ;  /* 0x0000000409067824 */ /* 0x000fe200078e00ff */
[----:B------:R-:W-:-:S02]  /*15b20*/  LOP3.LUT R5, R5, 0x10, R9, 0xf8, !PT ;  /* 0x0000001005057812 */ /* 0x000fc400078ef809 */
[----:B------:R-:W-:Y:S02]  /*15b30*/  LOP3.LUT R24, R3, 0x100, R2, 0xf8, !PT ;  /* 0x0000010003187812 */ /* 0x000fe400078ef802 */
[----:B------:R-:W-:Y:S02]  /*15b40*/  LOP3.LUT R9, R7, R8, RZ, 0xfc, !PT ;  /* 0x0000000807097212 */ /* 0x000fe400078efcff */
[----:B-1----:R-:W-:-:S03]  /*15b50*/  MOV R3, UR4 ;  /* 0x0000000400037c02 */ /* 0x002fc60008000f00 */
[----:B------:R-:W-:Y:S01]  /*15b60*/  STL [R1+0x38], R9 ;  /* 0x0000380901007387 */ /* 0x000fe20000100800 */
[----:B------:R-:W-:-:S03]  /*15b70*/  LEA R22, R3, R22, 0x18 ;  /* 0x0000001603167211 */ /* 0x000fc600078ec0ff */
[----:B------:R0:W-:Y:S01]  /*15b80*/  STL [R1+0x34], R3 ;  /* 0x0000340301007387 */ /* 0x0001e20000100800 */
[----:B------:R-:W-:Y:S02]  /*15b90*/  SHF.R.U32.HI R11, RZ, 0x2, R11 ;  /* 0x00000002ff0b7819 */ /* 0x000fe4000001160b */
[----:B------:R-:W-:Y:S02]  /*15ba0*/  LOP3.LUT R5, R5, 0x10, R6, 0x78, !PT ;  /* 0x0000001005057812 */ /* 0x000fe400078e7806 */
[----:B------:R-:W-:Y:S01]  /*15bb0*/  LOP3.LUT R2, R11, 0x60, R2, 0xf8, !PT ;  /* 0x000000600b027812 */ /* 0x000fe200078ef802 */
[----:B------:R-:W-:Y:S01]  /*15bc0*/  BSSY B7, `(.L_x_15549) ;  /* 0x0000682000077945 */ /* 0x000fe20003800000 */
[----:B------:R-:W-:Y:S02]  /*15bd0*/  LOP3.LUT R25, R4, 0x640, R25, 0xf8, !PT ;  /* 0x0000064004197812 */ /* 0x000fe400078ef819 */
[----:B------:R-:W-:Y:S02]  /*15be0*/  LOP3.LUT R24, R24, R5, RZ, 0xfc, !PT ;  /* 0x0000000518187212 */ /* 0x000fe400078efcff */
[----:B------:R-:W-:Y:S01]  /*15bf0*/  LOP3.LUT R2, R2, 0x80, RZ, 0xfc, !PT ;  /* 0x0000008002027812 */ /* 0x000fe200078efcff */
[----:B------:R-:W-:Y:S01]  /*15c00*/  ULDC.64 UR38, c[0x0][0x198] ;  /* 0x0000660000267ab9 */ /* 0x000fe20000000a00 */
[----:B------:R-:W-:Y:S01]  /*15c10*/  ULDC UR36, c[0x0][0xc] ;  /* 0x0000030000247ab9 */ /* 0x000fe20000000800 */
[----:B--2---:R-:W-:-:S02]  /*15c20*/  LOP3.LUT R0, R10, 0x2, RZ, 0xfc, !PT ;  /* 0x000000020a007812 */ /* 0x004fc400078efcff */
        /* <DEDUP_REMOVED lines=12> */
.L_x_15659:
[----:B0----5:R-:W0:Y:S02]  /*15cf0*/  LDC.64 R26, c[0x0][0xc88] ;  /* 0x00032200ff1a7b82 */ /* 0x021e240000000a00 */
[----:B0-----:R-:W-:-:S06]  /*15d00*/  IMAD.WIDE R26, R19, 0x4, R26 ;  /* 0x00000004131a7825 */ /* 0x001fcc00078e021a */
[----:B-1----:R-:W1:Y:S01]  /*15d10*/  LDG.E R26, desc[UR40][R26.64] ;  /* 0x000000281a1a7981 */ /* 0x002e62000c1e1900 */
[----:B------:R-:W-:Y:S05]  /*15d20*/  YIELD ;  /* 0x0000000000007946 */ /* 0x000fea0003800000 */
[----:B------:R-:W-:Y:S01]  /*15d30*/  ULDC.64 UR4, c[0x0][0xa28] ;  /* 0x00028a0000047ab9 */ /* 0x000fe20000000a00 */
[----:B------:R-:W-:Y:S01]  /*15d40*/  IMAD.MOV.U32 R10, RZ, RZ, RZ ;  /* 0x000000ffff0a7224 */ /* 0x000fe200078e00ff */
[----:B------:R-:W-:Y:S01]  /*15d50*/  ISETP.NE.U32.AND P0, PT, RZ, UR4, PT ;  /* 0x00000004ff007c0c */ /* 0x000fe2000bf05070 */
[----:B------:R-:W-:Y:S01]  /*15d60*/  ULDC.64 UR8, c[0x0][0xa18] ;  /* 0x0002860000087ab9 */ /* 0x000fe20000000a00 */
[----:B------:R-:W-:Y:S01]  /*15d70*/  MOV R6, RZ ;  /* 0x000000ff00067202 */ /* 0x000fe20000000f00 */
[----:B------:R-:W-:Y:S01]  /*15d80*/  ULDC.64 UR6, c[0x0][0xa10] ;  /* 0x0002840000067ab9 */ /* 0x000fe20000000a00 */
[----:B------:R-:W-:-:S02]  /*15d90*/  ISETP.NE.AND.EX P0, PT, RZ, UR5, PT, P0 ;  /* 0x00000005ff007c0c */ /* 0x000fc4000bf05300 */
[----:B-1-3--:R-:W-:-:S11]  /*15da0*/  SHF.R.S32.HI R0, RZ, 0x1f, R26 ;  /* 0x0000001fff007819 */ /* 0x00afd6000001141a */
[C---:B--2---:R-:W-:Y:S01]  /*15db0*/  @P0 LEA R2, P1, R26.reuse, UR4, 0x2 ;  /* 0x000000041a020c11 */ /* 0x044fe2000f8210ff */
        /* <DEDUP_REMOVED lines=11> */
[----:B------:R-:W-:Y:S02]  /*15e70*/  ISETP.NE.U32.AND P1, PT, RZ, UR6, PT ;  /* 0x00000006ff007c0c */ /* 0x000fe4000bf25070 */
[----:B-1----:R-:W-:-:S02]  /*15e80*/  IADD3 R2, P3, R27, UR4, RZ ;  /* 0x000000041b027c10 */ /* 0x002fc4000ff7e0ff */
[----:B------:R-:W-:Y:S02]  /*15e90*/  ISETP.NE.AND.EX P1, PT, RZ, UR7, PT, P1 ;  /* 0x00000007ff007c0c */ /* 0x000fe4000bf25310 */
[----:B------:R-:W-:Y:S02]  /*15ea0*/  IADD3.X R3, R28, UR5, RZ, P3, !PT ;  /* 0x000000051c037c10 */ /* 0x000fe40009ffe4ff */
[----:B------:R-:W-:-:S03]  /*15eb0*/  IADD3 R4, P4, R27, UR6, RZ ;  /* 0x000000061b047c10 */ /* 0x000fc6000ff9e0ff */
[----:B------:R-:W3:Y:S01]  /*15ec0*/  @P0 LDG.E R6, desc[UR40][R2.64] ;  /* 0x0000002802060981 */ /* 0x000ee2000c1e1900 */
[----:B------:R-:W-:Y:S01]  /*15ed0*/  ULDC UR4, c[0x0][0x288] ;  /* 0x0000a20000047ab9 */ /* 0x000fe20000000800 */
[----:B------:R-:W-:Y:S01]  /*15ee0*/  IADD3.X R5, R28, UR7, RZ, P4, !PT ;  /* 0x000000071c057c10 */ /* 0x000fe2000a7fe4ff */
[----:B------:R-:W-:Y:S01]  /*15ef0*/  IMAD.U32 R8, RZ, RZ, UR4 ;  /* 0x00000004ff087e24 */ /* 0x000fe2000f8e00ff */
[----:B------:R-:W-:-:S03]  /*15f00*/  ULDC.64 UR4, c[0x0][0x418] ;  /* 0x0001060000047ab9 */ /* 0x000fc60000000a00 */
[----:B------:R-:W5:Y:S04]  /*15f10*/  @P1 LDG.E R0, desc[UR40][R4.64] ;  /* 0x0000002804001981 */ /* 0x000f68000c1e1900 */
[----:B---3--:R0:W-:Y:S02]  /*15f20*/  STL [R1+0x48], R6 ;  /* 0x0000480601007387 */ /* 0x0081e40000100800 */
[----:B0-----:R-:W-:-:S04]  /*15f30*/  @P2 IADD3 R6, P3, R27, UR8, RZ ;  /* 0x000000081b062c10 */ /* 0x001fc8000ff7e0ff */
[----:B------:R-:W-:-:S05]  /*15f40*/  @P2 IADD3.X R7, R28, UR9, RZ, P3, !PT ;  /* 0x000000091c072c10 */ /* 0x000fca0009ffe4ff */
        /* <DEDUP_REMOVED lines=10> */
[----:B---3--:R0:W-:Y:S04]  /*15ff0*/  STL [R1+0x58], R8 ;  /* 0x0000580801007387 */ /* 0x0081e80000100800 */
[----:B--2---:R0:W-:Y:S01]  /*16000*/  STL [R1+0x2c], R10 ;  /* 0x00002c0a01007387 */ /* 0x0041e20000100800 */
[----:B------:R-:W-:Y:S01]  /*16010*/  IMAD.MOV.U32 R9, RZ, RZ, R8 ;  /* 0x000000ffff097224 */ /* 0x000fe200078e0008 */
[----:B------:R-:W-:Y:S06]  /*16020*/  @P2 BRA `(.L_x_15550) ;  /* 0x0000000000142947 */ /* 0x000fec0003800000 */
[----:B------:R-:W-:Y:S05]  /*16030*/  @!P0 BRA `(.L_x_15550) ;  /* 0x0000000000108947 */ /* 0x000fea0003800000 */
[----:B0-----:R-:W2:Y:S04]  /*16040*/  LDG.E R8, desc[UR40][R2.64] ;  /* 0x0000002802087981 */ /* 0x001ea8000c1e1900 */
[----:B------:R-:W2:Y:S02]  /*16050*/  LDG.E R2, desc[UR40][R2.64+0x4] ;  /* 0x0000042802027981 */ /* 0x000ea4000c1e1900 */
[----:B--2---:R-:W-:-:S05]  /*16060*/  IADD3 R9, -R8, R2, RZ ;  /* 0x0000000208097210 */ /* 0x004fca0007ffe1ff */
[----:B------:R1:W-:Y:S02]  /*16070*/  STL [R1+0x58], R9 ;  /* 0x0000580901007387 */ /* 0x0003e40000100800 */
.L_x_15550:
[----:B0-----:R-:W-:Y:S01]  /*16080*/  IMAD.MOV.U32 R8, RZ, RZ, R26 ;  /* 0x000000ffff087224 */ /* 0x001fe200078e001a */
[----:B------:R-:W-:Y:S02]  /*16090*/  ULDC.64 UR4, c[0x0][0xa20] ;  /* 0x0002880000047ab9 */ /* 0x000fe40000000a00 */
[----:B------:R-:W-:Y:S02]  /*160a0*/  ISETP.NE.U32.AND P0, PT, RZ, UR4, PT ;  /* 0x00000004ff007c0c */ /* 0x000fe4000bf05070 */
[----:B------:R0:W-:Y:S02]  /*160b0*/  STL [R1+0x14], R8 ;  /* 0x0000140801007387 */ /* 0x0001e40000100800 */
[----:B------:R-:W-:-:S13]  /*160c0*/  ISETP.NE.AND.EX P0, PT, RZ, UR5, PT, P0 ;  /* 0x00000005ff007c0c */ /* 0x000fda000bf05300 */
[----:B0-----:R-:W-:Y:S05]  /*160d0*/  @!P0 BRA `(.L_x_15551) ;  /* 0x0000000000108947 */ /* 0x001fea0003800000 */
[----:B------:R-:W-:-:S04]  /*160e0*/  IADD3 R2, P0, R27, UR4, RZ ;  /* 0x000000041b027c10 */ /* 0x000fc8000ff1e0ff */
[----:B------:R-:W-:-:S05]  /*160f0*/  IADD3.X R3, R28, UR5, RZ, P0, !PT ;  /* 0x000000051c037c10 */ /* 0x000fca00087fe4ff */
[----:B------:R0:W5:Y:S01]  /*16100*/  LDG.E R7, desc[UR40][R2.64] ;  /* 0x0000002802077981 */ /* 0x000162000c1e1900 */
[----:B------:R-:W-:Y:S05]  /*16110*/  BRA `(.L_x_15552) ;  /* 0x0000000000247947 */ /* 0x000fea0003800000 */
.L_x_15551:
        /* <DEDUP_REMOVED lines=9> */
.L_x_15552:
[----:B0-----:R-:W2:Y:S01]  /*161b0*/  @P1 LDG.E R2, desc[UR40][R4.64] ;  /* 0x0000002804021981 */ /* 0x001ea2000c1e1900 */
[----:B------:R-:W0:Y:S03]  /*161c0*/  LDC R3, c[0x0][0x448] ;  /* 0x00011200ff037b82 */ /* 0x000e260000000800 */
[----:B------:R3:W2:Y:S01]  /*161d0*/  @P1 LDG.E R4, desc[UR40][R4.64+0x4] ;  /* 0x0000042804041981 */ /* 0x0006a2000c1e1900 */
[----:B-----5:R-:W-:Y:S01]  /*161e0*/  IMAD.IADD R7, R7, 0x1, -R10 ;  /* 0x0000000107077824 */ /* 0x020fe200078e0a0a */
[----:B------:R-:W-:Y:S01]  /*161f0*/  BSSY B0, `(.L_x_15553) ;  /* 0x00000f5000007945 */ /* 0x000fe20003800000 */
[----:B0-----:R-:W-:-:S13]  /*16200*/  ISETP.NE.AND P0, PT, R3, 0x1, PT ;  /* 0x000000010300780c */ /* 0x001fda0003f05270 */
[----:B------:R-:W0:Y:S08]  /*16210*/  @P0 LDC R3, c[0x0][0x44c] ;  /* 0x00011300ff030b82 */ /* 0x000e300000000800 */
[----:B---3--:R-:W3:Y:S01]  /*16220*/  @P0 LDC R5, c[0x0][0x450] ;  /* 0x00011400ff050b82 */ /* 0x008ee20000000800 */
[----:B--2---:R-:W-:Y:S02]  /*16230*/  @P1 IMAD.IADD R6, R4, 0x1, -R2 ;  /* 0x0000000104061824 */ /* 0x004fe400078e0a02 */
[----:B------:R-:W-:-:S02]  /*16240*/  IMAD R2, R17, 0xc0, RZ ;  /* 0x000000c011027824 */ /* 0x000fc400078e02ff */
[----:B------:R-:W-:Y:S01]  /*16250*/  IMAD.MOV R4, RZ, RZ, -R7 ;  /* 0x000000ffff047224 */ /* 0x000fe200078e0a07 */
[----:B------:R-:W-:Y:S01]  /*16260*/  IADD3 R29, R7, R6, RZ ;  /* 0x00000006071d7210 */ /* 0x000fe20007ffe0ff */
[----:B------:R-:W-:-:S03]  /*16270*/  VIADD R2, R2, 0xbf ;  /* 0x000000bf02027836 */ /* 0x000fc60000000000 */
[----:B------:R-:W-:Y:S01]  /*16280*/  IADD3 R20, R29, 0xa0, -R9 ;  /* 0x000000a01d147810 */ /* 0x000fe20007ffe809 */
[----:B0-----:R-:W-:Y:S01]  /*16290*/  @P0 IMAD.HI.U32 R3, R2, R3, RZ ;  /* 0x0000000302030227 */ /* 0x001fe200078e00ff */
[----:B------:R-:W-:-:S03]  /*162a0*/  VIMNMX R4, RZ, R4, !PT ;  /* 0x00000004ff047248 */ /* 0x000fc60007fe0100 */
[----:B------:R-:W-:Y:S01]  /*162b0*/  VIADD R21, R29, 0x9f ;  /* 0x0000009f1d157836 */ /* 0x000fe20000000000 */
[----:B---3--:R-:W-:-:S03]  /*162c0*/  @P0 SHF.R.U32.HI R2, RZ, R5, R3 ;  /* 0x00000005ff020219 */ /* 0x008fc60000011603 */
[----:B------:R-:W-:-:S04]  /*162d0*/  IMAD.HI R21, R21, 0x66666667, RZ ;  /* 0x6666666715157827 */ /* 0x000fc800078e02ff */
[----:B------:R-:W-:Y:S01]  /*162e0*/  IMAD.IADD R2, R20, 0x1, R2 ;  /* 0x0000000114027824 */ /* 0x000fe200078e0202 */
[----:B------:R-:W-:-:S03]  /*162f0*/  SHF.R.U32.HI R3, RZ, 0x1f, R21 ;  /* 0x0000001fff037819 */ /* 0x000fc60000011615 */
[----:B------:R-:W-:Y:S01]  /*16300*/  IMAD.HI R2, R2, 0x66666667, RZ ;  /* 0x6666666702027827 */ /* 0x000fe200078e02ff */
[----:B------:R-:W-:-:S04]  /*16310*/  LEA.HI.SX32 R21, R21, R3, 0x1a ;  /* 0x0000000315157211 */ /* 0x000fc800078fd2ff */
[----:B------:R-:W-:-:S04]  /*16320*/  SHF.R.U32.HI R3, RZ, 0x1f, R2 ;  /* 0x0000001fff037819 */ /* 0x000fc80000011602 */
[----:B------:R-:W-:-:S04]  /*16330*/  LEA.HI.SX32 R2, R2, R3, 0x1a ;  /* 0x0000000302027211 */ /* 0x000fc800078fd2ff */
[----:B------:R-:W-:-:S05]  /*16340*/  VIMNMX R2, R21, R2, PT ;  /* 0x0000000215027248 */ /* 0x000fca0003fe0100 */
        /* <DEDUP_REMOVED lines=20> */
.L_x_15707:
[----:B--2---:R-:W-:Y:S02]  /*16490*/  ISETP.NE.AND P0, PT, R14, RZ, PT ;  /* 0x000000ff0e00720c */ /* 0x004fe40003f05270 */
[----:B------:R-:W-:-:S11]  /*164a0*/  PLOP3.LUT P6, PT, PT, PT, PT, 0x8, 0x0 ;  /* 0x000000000000781c */ /* 0x000fd60003fce170 */
[----:B------:R-:W-:Y:S05]  /*164b0*/  @P0 BRA `(.L_x_15556) ;  /* 0x00000000000c0947 */ /* 0x000fea0003800000 */
[----:B------:R-:W-:-:S03]  /*164c0*/  UMOV UR4, 0xffffffff ;  /* 0xffffffff00047882 */ /* 0x000fc60000000000 */
[----:B------:R-:W-:Y:S05]  /*164d0*/  BRA.DIV UR4, `(.L_x_15557) ;  /* 0x0000006e04a07947 */ /* 0x000fea000b800000 */
[----:B------:R-:W-:-:S13]  /*164e0*/  ELECT P6, URZ, PT ;  /* 0x00000000003f782f */ /* 0x000fda00038c0000 */
.L_x_15556:
[----:B0-----:R-:W2:Y:S01]  /*164f0*/  LDL R5, [R1+0x68] ;  /* 0x0000680001057983 */ /* 0x001ea20000100800 */
[----:B------:R-:W-:Y:S01]  /*16500*/  BSSY B1, `(.L_x_15558) ;  /* 0x0000008000017945 */ /* 0x000fe20003800000 */
[----:B--2---:R-:W-:-:S04]  /*16510*/  IADD3 R5, R5, 0x1, RZ ;  /* 0x0000000105057810 */ /* 0x004fc80007ffe0ff */
[----:B------:R-:W-:-:S04]  /*16520*/  LEA.HI R6, R5, R5, RZ, 0x1 ;  /* 0x0000000505067211 */ /* 0x000fc800078f08ff */
[----:B------:R-:W-:-:S05]  /*16530*/  LOP3.LUT R6, R6, 0xfffffffe, RZ, 0xc0, !PT ;  /* 0xfffffffe06067812 */ /* 0x000fca00078ec0ff */
[----:B------:R-:W-:-:S05]  /*16540*/  IMAD.IADD R5, R5, 0x1, -R6 ;  /* 0x0000000105057824 */ /* 0x000fca00078e0a06 */
[----:B------:R-:W-:-:S04]  /*16550*/  SHF.L.U32 R5, R5, 0x1f, RZ ;  /* 0x0000001f05057819 */ /* 0x000fc800000006ff */
[----:B------:R-:W0:Y:S02]  /*16560*/  SYNCS.PHASECHK.TRANS64.TRYWAIT P0, [R22+URZ+0x13220], R5 ;  /* 0x01322005160075a7 */ /* 0x000e24000800017f */
[----:B0-----:R-:W-:Y:S05]  /*16570*/  @!P0 BRA `(.L_x_15559) ;  /* 0x0000006c00988947 */ /* 0x001fea0003800000 */
.L_x_15710:
[----:B------:R-:W-:Y:S05]  /*16580*/  BSYNC B1 ;  /* 0x0000000000017941 */ /* 0x000fea0003800000 */
.L_x_15558:
[----:B------:R-:W-:Y:S04]  /*16590*/  BSSY B1, `(.L_x_15560) ;  /* 0x0000050000017945 */ /* 0x000fe80003800000 */
[----:B------:R-:W-:Y:S05]  /*165a0*/  @!P6 BRA `(.L_x_15561) ;  /* 0x000000040038e947 */ /* 0x000fea0003800000 */
[----:B------:R-:W0:Y:S04]  /*165b0*/  LDL R8, [R1+0x10] ;  /* 0x0000100001087983 */ /* 0x000e280000100800 */
[----:B------:R-:W1:Y:S01]  /*165c0*/  LDL R7, [R1+0x1c] ;  /* 0x00001c0001077983 */ /* 0x000e620000100800 */
[----:B------:R-:W2:Y:S01]  /*165d0*/  S2R R6, SR_TID.X ;  /* 0x0000000000067919 */ /* 0x000ea20000002100 */
[----:B------:R-:W-:Y:S01]  /*165e0*/  BSSY B2, `(.L_x_15562) ;  /* 0x0000007000027945 */ /* 0x000fe20003800000 */
[----:B--2---:R-:W-:-:S04]  /*165f0*/  LOP3.LUT R6, R6, 0x7f, RZ, 0xc0, !PT ;  /* 0x0000007f06067812 */ /* 0x004fc800078ec0ff */
[----:B------:R-:W-:Y:S01]  /*16600*/  ISETP.NE.AND P1, PT, R6, RZ, PT ;  /* 0x000000ff0600720c */ /* 0x000fe20003f25270 */
[----:B0-----:R-:W-:Y:S01]  /*16610*/  IMAD R5, R8, 0x8, R22 ;  /* 0x0000000808057824 */ /* 0x001fe200078e0216 */
[----:B-1----:R-:W-:-:S04]  /*16620*/  SHF.L.U32 R9, R7, 0x1f, RZ ;  /* 0x0000001f07097819 */ /* 0x002fc800000006ff */
[----:B------:R-:W0:Y:S02]  /*16630*/  SYNCS.PHASECHK.TRANS64.TRYWAIT P0, [R5+URZ+0x132a0], R9 ;  /* 0x0132a009050075a7 */ /* 0x000e24000800017f */
[----:B0-----:R-:W-:Y:S05]  /*16640*/  @!P0 BRA `(.L_x_15563) ;  /* 0x0000006c00788947 */ /* 0x001fea0003800000 */
.L_x_15711:
[----:B------:R-:W-:Y:S05]  /*16650*/  BSYNC B2 ;  /* 0x0000000000027941 */ /* 0x000fea0003800000 */
.L_x_15562:
        /* <DEDUP_REMOVED lines=9> */
.L_x_15565:
[----:B------:R-:W-:Y:S05]  /*166f0*/  BSYNC B2 ;  /* 0x0000000000027941 */ /* 0x000fea0003800000 */
.L_x_15564:
        /* <DEDUP_REMOVED lines=13> */
.L_x_15566:
        /* <DEDUP_REMOVED lines=13> */
.L_x_15712:
[----:B------:R-:W-:Y:S05]  /*168a0*/  BSYNC B2 ;  /* 0x0000000000027941 */ /* 0x000fea0003800000 */
.L_x_15567:
        /* <DEDUP_REMOVED lines=11> */
.L_x_15570:
[----:B------:R-:W-:Y:S05]  /*16960*/  BSYNC B2 ;  /* 0x0000000000027941 */ /* 0x000fea0003800000 */
.L_x_15569:
        /* <DEDUP_REMOVED lines=8> */
.L_x_15571:
        /* <DEDUP_REMOVED lines=10> */
.L_x_15561:
[----:B------:R-:W-:Y:S05]  /*16a90*/  BSYNC B1 ;  /* 0x0000000000017941 */ /* 0x000fea0003800000 */
.L_x_15560:
        /* <DEDUP_REMOVED lines=13> */
.L_x_15584:
        /* <DEDUP_REMOVED lines=13> */
.L_x_15713:
[----:B------:R-:W-:Y:S05]  /*16c40*/  BSYNC B2 ;  /* 0x0000000000027941 */ /* 0x000fea0003800000 */
.L_x_15574:
        /* <DEDUP_REMOVED lines=9> */
.L_x_15577:
[----:B------:R-:W-:Y:S05]  /*16ce0*/  BSYNC B2 ;  /* 0x0000000000027941 */ /* 0x000fea0003800000 */
.L_x_15576:
[----:B------:R-:W2:Y:S01]  /*16cf0*/  LDL R7, [R1+0x10] ;  /* 0x0000100001077983 */ /* 0x000ea20000100800 */
[----:B------:R-:W-:Y:S01]  /*16d00*/  IMAD.MOV.U32 R11, RZ, RZ, RZ ;  /* 0x000000ffff0b7224 */ /* 0x000fe200078e00ff */
[----:B------:R-:W-:Y:S01]  /*16d10*/  UIADD3 UR4, UP0, UR38, 0x570, URZ ;  /* 0x0000057026047890 */ /* 0x000fe2000ff1e03f */
[----:B------:R-:W-:Y:S01]  /*16d20*/  PLOP3.LUT P1, PT, PT, PT, PT, 0x80, 0x0 ;  /* 0x000000000000781c */ /* 0x000fe20003f2f070 */
[----:B------:R-:W-:Y:S01]  /*16d30*/  IMAD R8, R4, 0xa0, R0 ;  /* 0x000000a004087824 */ /* 0x000fe200078e0200 */
[----:B-1----:R-:W-:Y:S01]  /*16d40*/  IADD3 R9, R5, 0x13290, RZ ;  /* 0x0001329005097810 */ /* 0x002fe20007ffe0ff */
[----:B------:R-:W-:Y:S01]  /*16d50*/  UIADD3.X UR5, URZ, UR39, URZ, UP0, !UPT ;  /* 0x000000273f057290 */ /* 0x000fe200087fe43f */
[----:B------:R-:W-:Y:S01]  /*16d60*/  R2UR UR10, R11 ;  /* 0x000000000b0a72ca */ /* 0x000fe200000e0000 */
[----:B------:R-:W-:Y:S01]  /*16d70*/  UMOV UR6, 0x0 ;  /* 0x0000000000067882 */ /* 0x000fe20000000000 */
[----:B------:R-:W-:Y:S01]  /*16d80*/  UMOV UR7, 0x12f00000 ;  /* 0x12f0000000077882 */ /* 0x000fe20000000000 */
[----:B--2---:R-:W-:-:S04]  /*16d90*/  IMAD R7, R7, 0x2800, R22 ;  /* 0x0000280007077824 */ /* 0x004fc800078e0216 */
[----:B------:R-:W-:-:S08]  /*16da0*/  VIADD R10, R7, 0xe000 ;  /* 0x0000e000070a7836 */ /* 0x000fd00000000000 */
.L_x_15578:
        /* <DEDUP_REMOVED lines=13> */
.L_x_15714:
[----:B------:R-:W-:Y:S05]  /*16e80*/  BSYNC B2 ;  /* 0x0000000000027941 */ /* 0x000fea0003800000 */
.L_x_15579:
        /* <DEDUP_REMOVED lines=11> */
.L_x_15582:
[----:B------:R-:W-:Y:S05]  /*16f40*/  BSYNC B2 ;  /* 0x0000000000027941 */ /* 0x000fea0003800000 */
.L_x_15581:
        /* <DEDUP_REMOVED lines=8> */
.L_x_15583:
        /* <DEDUP_REMOVED lines=10> */
.L_x_15573:
[----:B------:R-:W-:Y:S05]  /*17070*/  BSYNC B1 ;  /* 0x0000000000017941 */ /* 0x000fea0003800000 */
.L_x_15572:
[----:B------:R-:W0:Y:S04]  /*17080*/  LDL.LU R6, [R1+0x10] ;  /* 0x0000100001067983 */ /* 0x000e280000300800 */
[----:B-1----:R-:W2:Y:S01]  /*17090*/  LDL.LU R9, [R1+0x1c] ;  /* 0x00001c0001097983 */ /* 0x002ea20000300800 */
[C---:B------:R-:W-:Y:S01]  /*170a0*/  ISETP.GT.AND P2, PT, R4.reuse, R3, PT ;  /* 0x000000030400720c */ /* 0x040fe20003f44270 */
[----:B------:R-:W-:Y:S02]  /*170b0*/  VIADD R4, R4, 0xffffffff ;  /* 0xffffffff04047836 */ /* 0x000fe40000000000 */
        /* <DEDUP_REMOVED lines=8> */
.L_x_15554:
[----:B------:R-:W-:Y:S05]  /*17140*/  BSYNC B0 ;  /* 0x0000000000007941 */ /* 0x000fea0003800000 */
.L_x_15553:
[----:B------:R-:W3:Y:S01]  /*17150*/  LDC R0, c[0x0][0x448] ;  /* 0x00011200ff007b82 */ /* 0x000ee20000000800 */
[----:B------:R-:W-:Y:S01]  /*17160*/  IMAD.MOV.U32 R2, RZ, RZ, 0xc0 ;  /* 0x000000c0ff027424 */ /* 0x000fe200078e00ff */
[----:B------:R-:W-:Y:S05]  /*17170*/  @!P0 WARPSYNC.ALL ;  /* 0x0000000000008948 */ /* 0x000fea0003800000 */
[----:B------:R-:W-:Y:S01]  /*17180*/  IMAD R2, R17, R2, 0xbf ;  /* 0x000000bf11027424 */ /* 0x000fe200078e0202 */
        /* <DEDUP_REMOVED lines=11> */
[----:B------:R-:W-:Y:S01]  /*17240*/  ISETP.GT.AND P0, PT, R4, RZ, PT ;  /* 0x000000ff0400720c */ /* 0x000fe20003f04270 */
[----:B------:R3:W-:-:S12]  /*17250*/  STL [R1], R4 ;  /* 0x0000000401007387 */ /* 0x0007d80000100800 */
[----:B---3--:R-:W-:Y:S05]  /*17260*/  @P0 BRA `(.L_x_15585) ;  /* 0x0000000000440947 */ /* 0x008fea0003800000 */
[----:B0-2---:R-:W0:Y:S02]  /*17270*/  S2R R5, SR_TID.X ;  /* 0x0000000000057919 */ /* 0x005e240000002100 */
[----:B0-----:R-:W-:-:S04]  /*17280*/  LOP3.LUT R5, R5, 0x7f, RZ, 0xc0, !PT ;  /* 0x0000007f05057812 */ /* 0x001fc800078ec0ff */
[----:B------:R-:W-:-:S13]  /*17290*/  ISETP.NE.AND P0, PT, R5, RZ, PT ;  /* 0x000000ff0500720c */ /* 0x000fda0003f05270 */
        /* <DEDUP_REMOVED lines=14> */
.L_x_15585:
        /* <DEDUP_REMOVED lines=9> */
[----:B0-2---:R-:W-:Y:S01]  /*17410*/  IMAD.U32 R5, RZ, RZ, UR7 ;  /* 0x00000007ff057e24 */ /* 0x005fe2000f8e00ff */
        /* <DEDUP_REMOVED lines=9> */
[----:B01----:R-:W-:Y:S05]  /*174b0*/  CALL.ABS.NOINC R2 ;  /* 0x0000000002007343 */ /* 0x003fea0003c00000 */
.L_x_15588:
[----:B------:R-:W-:Y:S05]  /*174c0*/  BSYNC B6 ;  /* 0x0000000000067941 */ /* 0x000fea0003800000 */
.L_x_15587:
        /* <DEDUP_REMOVED lines=15> */
[----:B0-2---:R-:W-:Y:S01]  /*175c0*/  IMAD.U32 R5, RZ, RZ, UR7 ;  /* 0x00000007ff057e24 */ /* 0x005fe2000f8e00ff */
[----:B------:R-:W-:Y:S01]  /*175d0*/  MOV R13, RZ ;  /* 0x000000ff000d7202 */ /* 0x000fe20000000f00 */
[----:B------:R-:W-:Y:S02]  /*175e0*/  IMAD.U32 R7, RZ, RZ, UR9 ;  /* 0x00000009ff077e24 */ /* 0x000fe4000f8e00ff */
[----:B------:R-:W-:-:S02]  /*175f0*/  IMAD.U32 R10, RZ, RZ, UR4 ;  /* 0x00000004ff0a7e24 */ /* 0x000fc4000f8e00ff */
[----:B------:R-:W-:Y:S02]  /*17600*/  IMAD.U32 R11, RZ, RZ, UR5 ;  /* 0x00000005ff0b7e24 */ /* 0x000fe4000f8e00ff */
[----:B------:R-:W-:Y:S02]  /*17610*/  IMAD.MOV.U32 R8, RZ, RZ, 0x70 ;  /* 0x00000070ff087424 */ /* 0x000fe400078e00ff */
[----:B------:R-:W-:-:S07]  /*17620*/  IMAD.MOV.U32 R12, RZ, RZ, 0x1 ;  /* 0x00000001ff0c7424 */ /* 0x000fce00078e00ff */
[----:B------:R-:W-:-:S07]  /*17630*/  LEPC R20, `(.L_x_15590) ;  /* 0x000000001014794e */ /* 0x000fce0000000000 */
[----:B-1-3--:R-:W-:Y:S05]  /*17640*/  CALL.ABS.NOINC R2 ;  /* 0x0000000002007343 */ /* 0x00afea0003c00000 */
.L_x_15590:
[----:B------:R-:W-:Y:S05]  /*17650*/  BSYNC B6 ;  /* 0x0000000000067941 */ /* 0x000fea0003800000 */
.L_x_15589:
        /* <DEDUP_REMOVED lines=11> */
[----:B0-2---:R-:W-:Y:S02]  /*17710*/  IMAD.U32 R5, RZ, RZ, UR7 ;  /* 0x00000007ff057e24 */ /* 0x005fe4000f8e00ff */
[----:B------:R-:W-:Y:S02]  /*17720*/  IMAD.U32 R6, RZ, RZ, UR8 ;  /* 0x00000008ff067e24 */ /* 0x000fe4000f8e00ff */
[----:B------:R-:W-:-:S02]  /*17730*/  IMAD.U32 R7, RZ, RZ, UR9 ;  /* 0x00000009ff077e24 */ /* 0x000fc4000f8e00ff */
[----:B------:R-:W-:Y:S02]  /*17740*/  IMAD.U32 R11, RZ, RZ, UR5 ;  /* 0x00000005ff0b7e24 */ /* 0x000fe4000f8e00ff */
[----:B------:R-:W-:Y:S02]  /*17750*/  IMAD.MOV.U32 R8, RZ, RZ, 0x70 ;  /* 0x00000070ff087424 */ /* 0x000fe400078e00ff */
[----:B------:R-:W-:Y:S02]  /*17760*/  IMAD.MOV.U32 R12, RZ, RZ, 0x1 ;  /* 0x00000001ff0c7424 */ /* 0x000fe400078e00ff */
[----:B------:R-:W-:-:S07]  /*17770*/  IMAD.MOV.U32 R13, RZ, RZ, RZ ;  /* 0x000000ffff0d7224 */ /* 0x000fce00078e00ff */
[----:B------:R-:W-:-:S07]  /*17780*/  LEPC R20, `(.L_x_15592) ;  /* 0x000000001014794e */ /* 0x000fce0000000000 */
[----:B-1-3--:R-:W-:Y:S05]  /*17790*/  CALL.ABS.NOINC R2 ;  /* 0x0000000002007343 */ /* 0x00afea0003c00000 */
.L_x_15592:
[----:B------:R-:W-:Y:S05]  /*177a0*/  BSYNC B6 ;  /* 0x0000000000067941 */ /* 0x000fea0003800000 */
.L_x_15591:
        /* <DEDUP_REMOVED lines=20> */
.L_x_15594:
[----:B------:R-:W-:Y:S05]  /*178f0*/  BSYNC B6 ;  /* 0x0000000000067941 */ /* 0x000fea0003800000 */
.L_x_15593:
[----:B------:R-:W3:Y:S01]  /*17900*/  LDL R21, [R1+0x2c] ;  /* 0x00002c0001157983 */ /* 0x000ee20000100800 */
[----:B------:R-:W-:Y:S01]  /*17910*/  ULDC.64 UR4, c[0x0][0x9f8] ;  /* 0x00027e0000047ab9 */ /* 0x000fe20000000a00 */
[----:B------:R-:W4:Y:S02]  /*17920*/  LDC R14, c[0x0][0x430] ;  /* 0x00010c00ff0e7b82 */ /* 0x000f240000000800 */
[----:B------:R0:W-:Y:S01]  /*17930*/  STL [R1+0x8c], R16 ;  /* 0x00008c1001007387 */ /* 0x0001e20000100800 */
[----:B------:R-:W-:-:S03]  /*17940*/  ISETP.NE.U32.AND P0, PT, RZ, UR4, PT ;  /* 0x00000004ff007c0c */ /* 0x000fc6000bf05070 */
[----:B------:R-:W2:Y:S04]  /*17950*/  LDL R20, [R1] ;  /* 0x0000000001147983 */ /* 0x000ea80000100800 */
[----:B0-----:R0:W4:Y:S01]  /*17960*/  LDL R16, [R1+0x14] ;  /* 0x0000140001107983 */ /* 0x0011220000100800 */
[----:B------:R-:W-:-:S13]  /*17970*/  ISETP.NE.AND.EX P0, PT, RZ, UR5, PT, P0 ;  /* 0x00000005ff007c0c */ /* 0x000fda000bf05300 */
[----:B------:R-:W-:-:S04]  /*17980*/  @P0 IADD3 R2, P1, R27, UR4, RZ ;  /* 0x000000041b020c10 */ /* 0x000fc8000ff3e0ff */
[----:B------:R-:W-:Y:S01]  /*17990*/  @P0 IADD3.X R3, R28, UR5, RZ, P1, !PT ;  /* 0x000000051c030c10 */ /* 0x000fe20008ffe4ff */
[----:B------:R-:W1:Y:S04]  /*179a0*/  S2R R0, SR_TID.X ;  /* 0x0000000000007919 */ /* 0x000e680000002100 */
[----:B----4-:R-:W4:Y:S01]  /*179b0*/  @P0 LDG.E R16, desc[UR40][R2.64] ;  /* 0x0000002802100981 */ /* 0x010f22000c1e1900 */
[C---:B-1----:R-:W-:Y:S01]  /*179c0*/  LOP3.LUT R4, R0.reuse, 0x7f, RZ, 0xc0, !PT ;  /* 0x0000007f00047812 */ /* 0x042fe200078ec0ff */
[----:B------:R-:W-:-:S03]  /*179d0*/  IMAD.SHL.U32 R0, R0, 0x20, RZ ;  /* 0x0000002000007824 */ /* 0x000fc600078e00ff */
[----:B------:R-:W-:-:S04]  /*179e0*/  SHF.R.U32.HI R4, RZ, 0x2, R4 ;  /* 0x00000002ff047819 */ /* 0x000fc80000011604 */
[----:B------:R-:W-:Y:S02]  /*179f0*/  LOP3.LUT R0, R4, 0x60, R0, 0xf8, !PT ;  /* 0x0000006004007812 */ /* 0x000fe400078ef800 */
[----:B------:R-:W1:Y:S01]  /*17a00*/  S2R R4, SR_TID.X ;  /* 0x0000000000047919 */ /* 0x000e620000002100 */
[----:B------:R-:W0:Y:S01]  /*17a10*/  S2R R8, SR_TID.X ;  /* 0x0000000000087919 */ /* 0x000e220000002100 */
[----:B------:R-:W-:-:S04]  /*17a20*/  IMAD.MOV.U32 R7, RZ, RZ, 0xa0 ;  /* 0x000000a0ff077424 */ /* 0x000fc800078e00ff */
[----:B--2---:R-:W-:-:S04]  /*17a30*/  IMAD R7, R20, R7, -0xa0 ;  /* 0xffffff6014077424 */ /* 0x004fc800078e0207 */
[----:B------:R-:W-:-:S04]  /*17a40*/  IMAD.IADD R0, R0, 0x1, R7 ;  /* 0x0000000100007824 */ /* 0x000fc800078e0207 */
[----:B---3--:R-:W-:Y:S01]  /*17a50*/  IMAD.IADD R10, R0, 0x1, R21 ;  /* 0x00000001000a7824 */ /* 0x008fe200078e0215 */
[----:B-1----:R-:W-:-:S04]  /*17a60*/  LOP3.LUT R5, R4, 0x7f, RZ, 0xc0, !PT ;  /* 0x0000007f04057812 */ /* 0x002fc800078ec0ff */
[----:B------:R-:W-:Y:S02]  /*17a70*/  SHF.R.U32.HI R6, RZ, 0x2, R5 ;  /* 0x00000002ff067819 */ /* 0x000fe40000011605 */
[----:B0-----:R-:W-:-:S04]  /*17a80*/  SHF.L.U32 R27, R8, 0x5, RZ ;  /* 0x00000005081b7819 */ /* 0x001fc800000006ff */
[----:B------:R-:W-:-:S04]  /*17a90*/  LOP3.LUT R27, R6, 0x60, R27, 0xf8, !PT ;  /* 0x00000060061b7812 */ /* 0x000fc800078ef81b */
[----:B------:R-:W-:Y:S02]  /*17aa0*/  LOP3.LUT R27, R27, 0x80, RZ, 0xfc, !PT ;  /* 0x000000801b1b7812 */ /* 0x000fe400078efcff */
[----:B------:R-:W-:-:S03]  /*17ab0*/  ISETP.GE.AND P1, PT, R0, R29, PT ;  /* 0x0000001d0000720c */ /* 0x000fc60003f26270 */
[----:B------:R-:W-:Y:S02]  /*17ac0*/  IMAD.IADD R7, R27, 0x1, R7 ;  /* 0x000000011b077824 */ /* 0x000fe400078e0207 */
[----:B------:R-:W-:Y:S02]  /*17ad0*/  IMAD.MOV.U32 R6, RZ, RZ, R10 ;  /* 0x000000ffff067224 */ /* 0x000fe400078e000a */
[----:B------:R-:W-:-:S04]  /*17ae0*/  IMAD.IADD R11, R7, 0x1, R21 ;  /* 0x00000001070b7824 */ /* 0x000fc800078e0215 */
[----:B------:R-:W-:Y:S01]  /*17af0*/  IMAD.MOV.U32 R0, RZ, RZ, R11 ;  /* 0x000000ffff007224 */ /* 0x000fe200078e000b */
[----:B----4-:R-:W-:Y:S01]  /*17b00*/  @P0 STL [R1+0x14], R16 ;  /* 0x0000141001000387 */ /* 0x010fe20000100800 */
[----:B------:R-:W-:Y:S02]  /*17b10*/  ISETP.NE.AND P0, PT, R14, 0x1, PT ;  /* 0x000000010e00780c */ /* 0x000fe40003f05270 */
[----:B------:R-:W-:Y:S01]  /*17b20*/  SHF.R.S32.HI R15, RZ, 0x1f, R16 ;  /* 0x0000001fff0f7819 */ /* 0x000fe20000011410 */
[----:B------:R-:W2:Y:S10]  /*17b30*/  LDL.LU R21, [R1+0x28] ;  /* 0x0000280001157983 */ /* 0x000eb40000300800 */
[----:B------:R-:W0:Y:S08]  /*17b40*/  @P0 LDC R2, c[0x0][0x434] ;  /* 0x00010d00ff020b82 */ /* 0x000e300000000800 */
[----:B------:R-:W1:Y:S08]  /*17b50*/  @P0 LDC R3, c[0x0][0x438] ;  /* 0x00010e00ff030b82 */ /* 0x000e700000000800 */
[----:B------:R-:W3:Y:S08]  /*17b60*/  @P0 LDC R4, c[0x0][0x434] ;  /* 0x00010d00ff040b82 */ /* 0x000ef00000000800 */
[----:B------:R-:W4:Y:S01]  /*17b70*/  @P0 LDC R5, c[0x0][0x438] ;  /* 0x00010e00ff050b82 */ /* 0x000f220000000800 */
[----:B0-----:R-:W-:-:S05]  /*17b80*/  @P0 IMAD.HI.U32 R2, R10, R2, RZ ;  /* 0x000000020a020227 */ /* 0x001fca00078e00ff */
[----:B-1----:R-:W-:Y:S01]  /*17b90*/  @P0 SHF.R.U32.HI R6, RZ, R3, R2 ;  /* 0x00000003ff060219 */ /* 0x002fe20000011602 */
[----:B---3--:R-:W-:-:S05]  /*17ba0*/  @P0 IMAD.HI.U32 R2, R11, R4, RZ ;  /* 0x000000040b020227 */ /* 0x008fca00078e00ff */
[----:B----4-:R-:W-:Y:S02]  /*17bb0*/  @P0 SHF.R.U32.HI R0, RZ, R5, R2 ;  /* 0x00000005ff000219 */ /* 0x010fe40000011602 */
[----:B------:R-:W0:Y:S08]  /*17bc0*/  @!P1 LDC.64 R2, c[0x0][0x428] ;  /* 0x00010a00ff029b82 */ /* 0x000e300000000a00 */
[----:B------:R-:W1:Y:S01]  /*17bd0*/  @!P1 LDC.64 R4, c[0x0][0x418] ;  /* 0x00010600ff049b82 */ /* 0x000e620000000a00 */
[----:B------:R-:W-:-:S02]  /*17be0*/  ISETP.GE.AND P0, PT, R7, R29, PT ;  /* 0x0000001d0700720c */ /* 0x000fc40003f06270 */
[--C-:B------:R-:W-:Y:S02]  /*17bf0*/  @!P1 SHF.R.S32.HI R7, RZ, 0x1f, R6.reuse ;  /* 0x0000001fff079819 */ /* 0x100fe40000011406 */
[----:B------:R-:W-:Y:S01]  /*17c00*/  ISETP.GT.U32.OR P0, PT, R27, 0x9f, P0 ;  /* 0x0000009f1b00780c */ /* 0x000fe20000704470 */
[----:B0-----:R-:W-:-:S04]  /*17c10*/  @!P1 IMAD.WIDE.U32 R8, R16, R2, R6 ;  /* 0x0000000210089225 */ /* 0x001fc800078e0006 */
[----:B------:R-:W-:-:S04]  /*17c20*/  @!P1 IMAD R2, R15, R2, RZ ;  /* 0x000000020f029224 */ /* 0x000fc800078e02ff */
[----:B------:R-:W-:Y:S01]  /*17c30*/  @!P1 IMAD R2, R16, R3, R2 ;  /* 0x0000000310029224 */ /* 0x000fe200078e0202 */
[----:B-1----:R-:W-:-:S03]  /*17c40*/  @!P1 LEA R12, P2, R8, R4, 0x2 ;  /* 0x00000004080c9211 */ /* 0x002fc600078410ff */
[----:B------:R-:W-:-:S05]  /*17c50*/  @!P1 IMAD.IADD R2, R9, 0x1, R2 ;  /* 0x0000000109029824 */ /* 0x000fca00078e0202 */
[----:B------:R-:W-:Y:S02]  /*17c60*/  @!P1 LEA.HI.X R13, R8, R5, R2, 0x2, P2 ;  /* 0x00000005080d9211 */ /* 0x000fe400010f1402 */
[----:B------:R-:W0:Y:S01]  /*17c70*/  @!P0 LDC.64 R2, c[0x0][0x428] ;  /* 0x00010a00ff028b82 */ /* 0x000e220000000a00 */
[----:B------:R1:W-:Y:S01]  /*17c80*/  STL [R1+0x30], R15 ;  /* 0x0000300f01007387 */ /* 0x0003e20000100800 */
[----:B0-----:R-:W-:-:S03]  /*17c90*/  @!P0 IMAD R4, R15, R2, RZ ;  /* 0x000000020f048224 */ /* 0x001fc600078e02ff */
[----:B-1----:R-:W3:Y:S01]  /*17ca0*/  LDL R15, [R1+0x74] ;  /* 0x00007400010f7983 */ /* 0x002ee20000100800 */
[----:B------:R-:W-:Y:S01]  /*17cb0*/  IADD3 R8, -R6, RZ, RZ ;  /* 0x000000ff06087210 */ /* 0x000fe20007ffe1ff */
[----:B------:R-:W-:Y:S01]  /*17cc0*/  @!P0 IMAD R6, R16, R3, R4 ;  /* 0x0000000310068224 */ /* 0x000fe200078e0204 */
[--C-:B------:R-:W-:Y:S01]  /*17cd0*/  @!P0 SHF.R.S32.HI R5, RZ, 0x1f, R0.reuse ;  /* 0x0000001fff058819 */ /* 0x100fe20000011400 */
[----:B------:R-:W-:Y:S02]  /*17ce0*/  @!P0 IMAD.MOV.U32 R4, RZ, RZ, R0 ;  /* 0x000000ffff048224 */ /* 0x000fe400078e0000 */
[----:B------:R-:W-:Y:S02]  /*17cf0*/  IMAD R8, R14, R8, R10 ;  /* 0x000000080e087224 */ /* 0x000fe400078e020a */
[----:B------:R-:W-:Y:S01]  /*17d00*/  @!P0 IMAD.WIDE.U32 R4, R16, R2, R4 ;  /* 0x0000000210048225 */ /* 0x000fe200078e0004 */
[----:B------:R-:W0:Y:S01]  /*17d10*/  S2R R10, SR_TID.X ;  /* 0x00000000000a7919 */ /* 0x000e220000002100 */
[----:B------:R-:W1:Y:S02]  /*17d20*/  @!P0 LDC.64 R2, c[0x0][0x418] ;  /* 0x00010600ff028b82 */ /* 0x000e640000000a00 */
[----:B------:R-:W-:Y:S01]  /*17d30*/  IMAD.MOV R9, RZ, RZ, -R0 ;  /* 0x000000ffff097224 */ /* 0x000fe200078e0a00 */
[----:B------:R4:W5:Y:S05]  /*17d40*/  LDL.LU R16, [R1+0x8c] ;  /* 0x00008c0001107983 */ /* 0x00096a0000300800 */
[----:B------:R-:W4:Y:S01]  /*17d50*/  LDC R0, c[0x0][0x2f4] ;  /* 0x0000bd00ff007b82 */ /* 0x000f220000000800 */
[----:B------:R-:W-:Y:S01]  /*17d60*/  @!P0 IMAD.IADD R5, R6, 0x1, R5 ;  /* 0x0000000106058824 */ /* 0x000fe200078e0205 */
[----:B------:R-:W-:-:S06]  /*17d70*/  CS2R R6, SRZ ;  /* 0x0000000000067805 */ /* 0x000fcc000001ff00 */
[----:B------:R0:W5:Y:S01]  /*17d80*/  @!P1 LDG.E R7, desc[UR40][R12.64] ;  /* 0x000000280c079981 */ /* 0x000162000c1e1900 */
[----:B-1----:R-:W-:-:S04]  /*17d90*/  @!P0 LEA R2, P2, R4, R2, 0x2 ;  /* 0x0000000204028211 */ /* 0x002fc800078410ff */
[----:B------:R-:W-:Y:S02]  /*17da0*/  @!P0 LEA.HI.X R3, R4, R3, R5, 0x2, P2 ;  /* 0x0000000304038211 */ /* 0x000fe400010f1405 */
[----:B------:R-:W-:Y:S01]  /*17db0*/  ISETP.GT.U32.AND P2, PT, R27, 0x9f, PT ;  /* 0x0000009f1b00780c */ /* 0x000fe20003f44070 */
[----:B0-----:R-:W-:Y:S02]  /*17dc0*/  IMAD.SHL.U32 R10, R10, 0x10, RZ ;  /* 0x000000100a0a7824 */ /* 0x001fe400078e00ff */
[----:B------:R0:W5:Y:S03]  /*17dd0*/  @!P0 LDG.E R6, desc[UR40][R2.64] ;  /* 0x0000002802068981 */ /* 0x000166000c1e1900 */
[----:B------:R-:W-:-:S04]  /*17de0*/  LOP3.LUT R10, R10, 0x30, RZ, 0xc0, !PT ;  /* 0x000000300a0a7812 */ /* 0x000fc800078ec0ff */
[----:B----4-:R-:W-:Y:S01]  /*17df0*/  ISETP.GE.AND P1, PT, R10, R0, PT ;  /* 0x000000000a00720c */ /* 0x010fe20003f26270 */
[----:B------:R-:W-:Y:S01]  /*17e00*/  UMOV UR4, 0xffffffff ;  /* 0xffffffff00047882 */ /* 0x000fe20000000000 */
        /* <DEDUP_REMOVED lines=10> */
.L_x_15717:
[----:B------:R-:W-:Y:S01]  /*17eb0*/  SHF.R.S32.HI R0, RZ, 0x1f, R18 ;  /* 0x0000001fff007819 */ /* 0x000fe20000011412 */
[----:B------:R-:W-:-:S04]  /*17ec0*/  VIADD R5, R20, 0xffffffff ;  /* 0xffffffff14057836 */ /* 0x000fc80000000000 */
[----:B------:R1:W-:Y:S01]  /*17ed0*/  STL [R1+0x20], R0 ;  /* 0x0000200001007387 */ /* 0x0003e20000100800 */
[----:B------:R-:W-:Y:S05]  /*17ee0*/  @!P0 BRA `(.L_x_15596) ;  /* 0x0000000000048947 */ /* 0x000fea0003800000 */
[----:B------:R-:W-:Y:S01]  /*17ef0*/  BPT.TRAP 0x1 ;  /* 0x000000040000795c */ /* 0x000fe20000300000 */
.L_x_15596:
[----:B0-----:R-:W2:Y:S04]  /*17f00*/  LDL R2, [R1+0x8] ;  /* 0x0000080001027983 */ /* 0x001ea80000100800 */
[----:B-1----:R-:W3:Y:S01]  /*17f10*/  LDL R0, [R1+0x18] ;  /* 0x0000180001007983 */ /* 0x002ee20000100800 */
[----:B------:R-:W-:Y:S01]  /*17f20*/  BSSY B0, `(.L_x_15597) ;  /* 0x0000008000007945 */ /* 0x000fe20003800000 */
[----:B--2---:R-:W-:Y:S02]  /*17f30*/  LEA R4, R2, R22, 0x3 ;  /* 0x0000001602047211 */ /* 0x004fe400078e18ff */
[----:B---3--:R-:W-:-:S04]  /*17f40*/  SHF.L.U32 R0, R0, 0x1f, RZ ;  /* 0x0000001f00007819 */ /* 0x008fc800000006ff */
[----:B------:R0:W1:Y:S01]  /*17f50*/  SYNCS.PHASECHK.TRANS64.TRYWAIT P0, [R4+URZ+0x13280], R0 ;  /* 0x01328000040075a7 */ /* 0x000062000800017f */
[----:B------:R0:W-:Y:S02]  /*17f60*/  STL [R1+0x54], R0 ;  /* 0x0000540001007387 */ /* 0x0001e40000100800 */
[----:B0-----:R-:W-:-:S05]  /*17f70*/  SHF.R.S32.HI R0, RZ, 0x1f, R8 ;  /* 0x0000001fff007819 */ /* 0x001fca0000011408 */
[----:B------:R0:W-:Y:S02]  /*17f80*/  STL [R1+0x50], R0 ;  /* 0x0000500001007387 */ /* 0x0001e40000100800 */
[----:B01----:R-:W-:Y:S05]  /*17f90*/  @!P0 BRA `(.L_x_15598) ;  /* 0x0000005400a88947 */ /* 0x003fea0003800000 */
.L_x_15718:
[----:B------:R-:W-:Y:S05]  /*17fa0*/  BSYNC B0 ;  /* 0x0000000000007941 */ /* 0x000fea0003800000 */
.L_x_15597:
[----:B0-----:R-:W2:Y:S04]  /*17fb0*/  LDL R0, [R1+0x50] ;  /* 0x0000500001007983 */ /* 0x001ea80000100800 */
        /* <DEDUP_REMOVED lines=16> */
[----:B------:R-:W-:-:S04]  /*180c0*/  SHF.R.U32.HI R15, RZ, 0x2, R15 ;  /* 0x00000002ff0f7819 */ /* 0x000fc8000001160f */
[----:B------:R-:W-:-:S04]  /*180d0*/  IADD3 R5, -R15, R5, RZ ;  /* 0x000000050f057210 */ /* 0x000fc80007ffe1ff */
[----:B------:R-:W-:Y:S01]  /*180e0*/  ISETP.GE.AND P5, PT, R5, 0x1, PT ;  /* 0x000000010500780c */ /* 0x000fe20003fa6270 */
[----:B--2---:R-:W-:-:S04]  /*180f0*/  IMAD R0, R0, UR4, RZ ;  /* 0x0000000400007c24 */ /* 0x004fc8000f8e02ff */
[----:B------:R-:W-:Y:S02]  /*18100*/  IMAD R0, R8, UR5, R0 ;  /* 0x0000000508007c24 */ /* 0x000fe4000f8e0200 */
[----:B---3--:R-:W-:Y:S02]  /*18110*/  IMAD R12, R10, UR8, RZ ;  /* 0x000000080a0c7c24 */ /* 0x008fe4000f8e02ff */
[----:B------:R-:W-:Y:S02]  /*18120*/  IMAD.IADD R3, R3, 0x1, R0 ;  /* 0x0000000103037824 */ /* 0x000fe400078e0200 */
[----:B------:R-:W-:Y:S02]  /*18130*/  IMAD R0, R11, UR6, RZ ;  /* 0x000000060b007c24 */ /* 0x000fe4000f8e02ff */
[----:B-1----:R-:W0:Y:S01]  /*18140*/  LDC R11, c[0x0][0x2f4] ;  /* 0x0000bd00ff0b7b82 */ /* 0x002e220000000800 */
[----:B------:R-:W-:-:S04]  /*18150*/  IMAD.WIDE.U32 R2, R7, UR6, R2 ;  /* 0x0000000607027c25 */ /* 0x000fc8000f8e0002 */
[----:B------:R-:W-:-:S04]  /*18160*/  IMAD R0, R7, UR7, R0 ;  /* 0x0000000707007c24 */ /* 0x000fc8000f8e0200 */
[----:B------:R-:W-:Y:S02]  /*18170*/  IMAD.IADD R3, R3, 0x1, R0 ;  /* 0x0000000103037824 */ /* 0x000fe400078e0200 */
        /* <DEDUP_REMOVED lines=16> */
[----:B------:R4:W-:Y:S02]  /*18280*/  STL [R1+0xc], R20 ;  /* 0x00000c1401007387 */ /* 0x0009e40000100800 */
[----:B------:R-:W-:-:S05]  /*18290*/  IADD3 R3, P1, R10, UR10, RZ ;  /* 0x0000000a0a037c10 */ /* 0x000fca000ff3e0ff */
[----:B------:R0:W-:Y:S01]  /*182a0*/  STL [R1+0x4], R3 ;  /* 0x0000040301007387 */ /* 0x0001e20000100800 */
[----:B------:R-:W-:Y:S01]  /*182b0*/  UMOV UR4, 0xffffffff ;  /* 0xffffffff00047882 */ /* 0x000fe20000000000 */
[----:B------:R-:W-:Y:S01]  /*182c0*/  IADD3.X R27, R12, UR11, R11, P1, !PT ;  /* 0x0000000b0c1b7c10 */ /* 0x000fe20008ffe40b */
[----:B----4-:R-:W-:Y:S01]  /*182d0*/  IMAD R20, R13, 0x2800, R14 ;  /* 0x000028000d147824 */ /* 0x010fe200078e020e */
[----:B------:R-:W-:Y:S06]  /*182e0*/  BRA.DIV UR4, `(.L_x_15599) ;  /* 0x0000005204ec7947 */ /* 0x000fec000b800000 */
[----:B------:R-:W2:Y:S04]  /*182f0*/  LDL.LU R15, [R1+0x4] ;  /* 0x00000400010f7983 */ /* 0x000ea80000300800 */
[----:B------:R-:W3:Y:S01]  /*18300*/  LDL.LU R14, [R1+0x28] ;  /* 0x00002800010e7983 */ /* 0x000ee20000300800 */
[----:B------:R-:W1:Y:S03]  /*18310*/  S2R R11, SR_TID.X ;  /* 0x00000000000b7919 */ /* 0x000e660000002100 */
[----:B0-----:R-:W0:Y:S04]  /*18320*/  SHFL.IDX PT, R3, R0, RZ, 0x1c1f ;  /* 0x001c1fff00037589 */ /* 0x001e2800000e0000 */
[----:B------:R-:W4:Y:S01]  /*18330*/  SHFL.IDX PT, R10, R2, RZ, 0x1c1f ;  /* 0x001c1fff020a7589 */ /* 0x000f2200000e0000 */
[----:B-1----:R-:W-:-:S05]  /*18340*/  IMAD.SHL.U32 R21, R11, 0x10, RZ ;  /* 0x000000100b157824 */ /* 0x002fca00078e00ff */
[----:B------:R-:W-:-:S04]  /*18350*/  LOP3.LUT R21, R21, 0x30, RZ, 0xc0, !PT ;  /* 0x0000003015157812 */ /* 0x000fc800078ec0ff */
[----:B0-----:R-:W-:-:S05]  /*18360*/  IADD3 R12, P1, R21, R3, RZ ;  /* 0x00000003150c7210 */ /* 0x001fca0007f3e0ff */
[----:B----4-:R-:W-:Y:S02]  /*18370*/  IMAD.X R13, RZ, RZ, R10, P1 ;  /* 0x000000ffff0d7224 */ /* 0x010fe400008e060a */
[----:B------:R-:W0:Y:S01]  /*18380*/  SHFL.IDX PT, R10, R0, 0x1, 0x1c1f ;  /* 0x003c1f00000a7f89 */ /* 0x000e2200000e0000 */
[----:B------:R-:W-:-:S03]  /*18390*/  IMAD.IADD R3, R22, 0x1, R20 ;  /* 0x0000000116037824 */ /* 0x000fc600078e0214 */
[----:B------:R-:W1:Y:S01]  /*183a0*/  SHFL.IDX PT, R20, R2, 0x1, 0x1c1f ;  /* 0x003c1f0002147f89 */ /* 0x000e6200000e0000 */
[----:B------:R-:W-:-:S13]  /*183b0*/  ISETP.LT.OR P1, PT, R5, 0x1, P0 ;  /* 0x000000010500780c */ /* 0x000fda0000721670 */
[----:B------:R-:W-:Y:S01]  /*183c0*/  LDGSTS.E.BYPASS.LTC128B.128 [R3+0x6000], desc[UR40][R12.64], !P1 ;  /* 0x060000000c037fae */ /* 0x000fe2000c901d68 */
[----:B0-----:R-:W-:-:S05]  /*183d0*/  IADD3 R10, P1, R21, R10, RZ ;  /* 0x0000000a150a7210 */ /* 0x001fca0007f3e0ff */
[----:B-1----:R-:W-:Y:S01]  /*183e0*/  IMAD.X R11, RZ, RZ, R20, P1 ;  /* 0x000000ffff0b7224 */ /* 0x002fe200008e0614 */
[----:B------:R-:W-:Y:S01]  /*183f0*/  ISETP.LT.OR P1, PT, R5, 0x21, P0 ;  /* 0x000000210500780c */ /* 0x000fe20000721670 */
[----:B------:R-:W-:-:S12]  /*18400*/  SHFL.IDX PT, R20, R2, 0x2, 0x1c1f ;  /* 0x005c1f0002147f89 */ /* 0x000fd800000e0000 */
[----:B------:R0:W-:Y:S04]  /*18410*/  LDGSTS.E.BYPASS.LTC128B.128 [R3+0x6800], desc[UR40][R10.64], !P1 ;  /* 0x068000000a037fae */ /* 0x0001e8000c901d68 */
[----:B0-----:R-:W0:Y:S04]  /*18420*/  SHFL.IDX PT, R10, R0, 0x2, 0x1c1f ;  /* 0x005c1f00000a7f89 */ /* 0x001e2800000e0000 */
[----:B------:R-:W1:Y:S04]  /*18430*/  SHFL.IDX PT, R0, R0, 0x3, 0x1c1f ;  /* 0x007c1f0000007f89 */ /* 0x000e6800000e0000 */
[----:B------:R-:W4:Y:S01]  /*18440*/  SHFL.IDX PT, R2, R2, 0x3, 0x1c1f ;  /* 0x007c1f0002027f89 */ /* 0x000f2200000e0000 */
[----:B0-----:R-:W-:-:S05]  /*18450*/  IADD3 R10, P1, R21, R10, RZ ;  /* 0x0000000a150a7210 */ /* 0x001fca0007f3e0ff */
[----:B------:R-:W-:Y:S01]  /*18460*/  IMAD.X R11, RZ, RZ, R20, P1 ;  /* 0x000000ffff0b7224 */ /* 0x000fe200008e0614 */
[C---:B------:R-:W-:Y:S02]  /*18470*/  ISETP.LT.OR P1, PT, R5.reuse, 0x41, P0 ;  /* 0x000000410500780c */ /* 0x040fe40000721670 */
[----:B------:R-:W-:-:S11]  /*18480*/  ISETP.GE.AND P3, PT, R5, 0x81, PT ;  /* 0x000000810500780c */ /* 0x000fd60003f66270 */
[----:B------:R1:W-:Y:S02]  /*18490*/  LDGSTS.E.BYPASS.LTC128B.128 [R3+0x7000], desc[UR40][R10.64], !P1 ;  /* 0x070000000a037fae */ /* 0x0003e4000c901d68 */
[----:B-1----:R-:W-:-:S04]  /*184a0*/  IADD3 R10, P1, R21, R0, RZ ;  /* 0x00000000150a7210 */ /* 0x002fc80007f3e0ff */
[----:B----4-:R-:W-:Y:S02]  /*184b0*/  IADD3.X R11, RZ, R2, RZ, P1, !PT ;  /* 0x00000002ff0b7210 */ /* 0x010fe40000ffe4ff */
[----:B------:R-:W-:Y:S01]  /*184c0*/  ISETP.LT.OR P1, PT, R5, 0x61, P0 ;  /* 0x000000610500780c */ /* 0x000fe20000721670 */
[----:B------:R0:W1:-:S12]  /*184d0*/  SHFL.IDX PT, R0, R27, RZ, 0x1c1f ;  /* 0x001c1fff1b007589 */ /* 0x00005800000e0000 */
[----:B------:R2:W-:Y:S01]  /*184e0*/  LDGSTS.E.BYPASS.LTC128B.128 [R3+0x7800], desc[UR40][R10.64], !P1 ;  /* 0x078000000a037fae */ /* 0x0005e2000c901d68 */
[C---:B------:R-:W-:Y:S02]  /*184f0*/  ISETP.GE.AND P4, PT, R5.reuse, 0x21, PT ;  /* 0x000000210500780c */ /* 0x040fe40003f86270 */
[C---:B------:R-:W-:Y:S02]  /*18500*/  ISETP.GE.AND P1, PT, R5.reuse, 0x41, PT ;  /* 0x000000410500780c */ /* 0x040fe40003f26270 */
[----:B------:R-:W-:Y:S02]  /*18510*/  ISETP.GE.AND P2, PT, R5, 0x61, PT ;  /* 0x000000610500780c */ /* 0x000fe40003f46270 */
[----:B---3--:R-:W-:-:S04]  /*18520*/  LOP3.LUT R14, R14, 0xfffffff7, RZ, 0xc0, !PT ;  /* 0xfffffff70e0e7812 */ /* 0x008fc800078ec0ff */
[----:B------:R-:W-:Y:S01]  /*18530*/  @P3 LOP3.LUT R14, R14, 0x8, RZ, 0xfc, !PT ;  /* 0x000000080e0e3812 */ /* 0x000fe200078efcff */
[----:B--2---:R0:W2:Y:S04]  /*18540*/  SHFL.IDX PT, R10, R15, RZ, 0x1c1f ;  /* 0x001c1fff0f0a7589 */ /* 0x0040a800000e0000 */
[----:B-1----:R0:W-:Y:S02]  /*18550*/  STL [R1+0x28], R14 ;  /* 0x0000280e01007387 */ /* 0x0021e40000100800 */
.L_x_15730:
        /* <DEDUP_REMOVED lines=12> */
.L_x_15600:
        /* <DEDUP_REMOVED lines=11> */
.L_x_15601:
[----:B------:R2:W-:Y:S01]  /*186d0*/  SYNCS.ARRIVE.TRANS64.A1T0 RZ, [R4+URZ+0x13270], RZ ;  /* 0x013270ff04ff79a7 */ /* 0x0005e2000810003f */
[----:B------:R-:W-:Y:S05]  /*186e0*/  @!P6 BRA `(.L_x_15602) ;  /* 0x000000000004e947 */ /* 0x000fea0003800000 */
[----:B------:R-:W-:Y:S01]  /*186f0*/  BPT.TRAP 0x1 ;  /* 0x000000040000795c */ /* 0x000fe20000300000 */
.L_x_15602:
[----:B------:R-:W3:Y:S01]  /*18700*/  LDL R0, [R1+0x54] ;  /* 0x0000540001007983 */ /* 0x000ee20000100800 */
[----:B------:R-:W-:Y:S01]  /*18710*/  BSSY B0, `(.L_x_15603) ;  /* 0x0000003000007945 */ /* 0x000fe20003800000 */
[----:B---3--:R-:W3:Y:S03]  /*18720*/  SYNCS.PHASECHK.TRANS64.TRYWAIT P0, [R4+URZ+0x13240], R0 ;  /* 0x01324000040075a7 */ /* 0x008ee6000800017f */
[----:B---3--:R-:W-:Y:S05]  /*18730*/  @!P0 BRA `(.L_x_15604) ;  /* 0x0000005400688947 */ /* 0x008fea0003800000 */
.L_x_15731:
[----:B------:R-:W-:Y:S05]  /*18740*/  BSYNC B0 ;  /* 0x0000000000007941 */ /* 0x000fea0003800000 */
.L_x_15603:
        /* <DEDUP_REMOVED lines=56> */
[----:B-1----:R-:W-:-:S04]  /*18ad0*/  @P1 IADD3 R6, P0, R10, R6, RZ ;  /* 0x000000060a061210 */ /* 0x002fc80007f1e0ff */
[----:B------:R-:W-:Y:S02]  /*18ae0*/  @P1 IADD3.X R5, RZ, R5, RZ, P0, !PT ;  /* 0x00000005ff051210 */ /* 0x000fe400007fe4ff */
        /* <DEDUP_REMOVED lines=9> */
.L_x_15743:
        /* <DEDUP_REMOVED lines=9> */
[----:B---3--:R-:W-:-:S04]  /*18c10*/  IADD3 R6, P0, R2, R6, RZ ;  /* 0x0000000602067210 */ /* 0x008fc80007f1e0ff */
[----:B--2---:R-:W-:-:S07]  /*18c20*/  IADD3.X R7, RZ, R0, RZ, P0, !PT ;  /* 0x00000000ff077210 */ /* 0x004fce00007fe4ff */
[----:B------:R-:W-:Y:S01]  /*18c30*/  @!PT LDS RZ, [RZ] ;  /* 0x00000000fffff984 */ /* 0x000fe20000000800 */
[----:B------:R-:W-:Y:S01]  /*18c40*/  @!PT LDS RZ, [RZ] ;  /* 0x00000000fffff984 */ /* 0x000fe20000000800 */
[----:B------:R-:W-:Y:S01]  /*18c50*/  @!PT LDS RZ, [RZ] ;  /* 0x00000000fffff984 */ /* 0x000fe20000000800 */
[----:B------:R4:W-:Y:S02]  /*18c60*/  LDGSTS.E.BYPASS.LTC128B.128 [R3+0x10000], desc[UR40][R6.64], !P1 ;  /* 0x1000000006037fae */ /* 0x0009e4000c901d68 */
.L_x_15607:
[----:B------:R-:W-:Y:S05]  /*18c70*/  BSYNC B0 ;  /* 0x0000000000007941 */ /* 0x000fea0003800000 */
.L_x_15606:
[----:B------:R-:W-:Y:S01]  /*18c80*/  NOP ;  /* 0x0000000000007918 */ /* 0x000fe20000000000 */
[----:B------:R-:W-:-:S13]  /*18c90*/  PLOP3.LUT P0, PT, PT, PT, PT, 0x80, 0x0 ;  /* 0x000000000000781c */ /* 0x000fda0003f0f070 */
.L_x_15608:
        /* <DEDUP_REMOVED lines=11> */
.L_x_15609:
[----:B------:R2:W5:Y:S01]  /*18d50*/  LDL.LU R5, [R1+0x48] ;  /* 0x0000480001057983 */ /* 0x0005620000300800 */
[----:B------:R2:W-:Y:S03]  /*18d60*/  SYNCS.ARRIVE.TRANS64.A1T0 RZ, [R4+URZ+0x13230], RZ ;  /* 0x013230ff04ff79a7 */ /* 0x0005e6000810003f */
[----:B----4-:R2:W5:Y:S02]  /*18d70*/  LDL.LU R3, [R1+0x60] ;  /* 0x0000600001037983 */ /* 0x0105640000300800 */
[----:B------:R-:W-:Y:S05]  /*18d80*/  WARPSYNC.ALL ;  /* 0x0000000000007948 */ /* 0x000fea0003800000 */
[----:B------:R-:W-:Y:S01]  /*18d90*/  ULDC.64 UR6, c[0x0][0xa00] ;  /* 0x0002800000067ab9 */ /* 0x000fe20000000a00 */
[----:B------:R-:W-:Y:S01]  /*18da0*/  VIADD R0, R22, 0xb000 ;  /* 0x0000b00016007836 */ /* 0x000fe20000000000 */
[----:B------:R-:W-:Y:S01]  /*18db0*/  BAR.SYNC.DEFER_BLOCKING 0x8, 0x200 ;  /* 0x0208000000007b1d */ /* 0x000fe20000010000 */
[----:B------:R-:W-:-:S03]  /*18dc0*/  ISETP.NE.U32.AND P0, PT, RZ, UR6, PT ;  /* 0x00000006ff007c0c */ /* 0x000fc6000bf05070 */
[----:B------:R-:W-:Y:S02]  /*18dd0*/  LOP3.LUT P1, RZ, R0, 0x1bf, RZ, 0xc0, !PT ;  /* 0x000001bf00ff7812 */ /* 0x000fe4000782c0ff */
[----:B------:R-:W-:Y:S01]  /*18de0*/  ISETP.NE.AND.EX P0, PT, RZ, UR7, PT, P0 ;  /* 0x00000007ff007c0c */ /* 0x000fe2000bf05300 */
[----:B------:R-:W-:Y:S01]  /*18df0*/  ULDC.64 UR4, c[0x0][0x298] ;  /* 0x0000a60000047ab9 */ /* 0x000fe20000000a00 */
[----:B------:R-:W-:Y:S02]  /*18e00*/  BSSY B6, `(.L_x_15610) ;  /* 0x000001a000067945 */ /* 0x000fe40003800000 */
[----:B------:R-:W-:Y:S02]  /*18e10*/  SEL R26, R26, RZ, !P0 ;  /* 0x000000ff1a1a7207 */ /* 0x000fe40004000000 */
[----:B-----5:R-:W-:Y:S01]  /*18e20*/  SHF.R.S32.HI R2, RZ, 0x1f, R5 ;  /* 0x0000001fff027819 */ /* 0x020fe20000011405 */
[----:B------:R-:W-:Y:S01]  /*18e30*/  IMAD.WIDE.U32 R28, R5, UR4, RZ ;  /* 0x00000004051c7c25 */ /* 0x000fe2000f8e00ff */
[----:B------:R-:W-:-:S03]  /*18e40*/  SEL R0, R3, RZ, !P0 ;  /* 0x000000ff03007207 */ /* 0x000fc60004000000 */
[----:B------:R-:W-:Y:S02]  /*18e50*/  IMAD R2, R2, UR4, RZ ;  /* 0x0000000402027c24 */ /* 0x000fe4000f8e02ff */
[----:B------:R4:W-:Y:S02]  /*18e60*/  STL [R1+0x4], R0 ;  /* 0x0000040001007387 */ /* 0x0009e40000100800 */
[----:B0-----:R-:W-:-:S04]  /*18e70*/  IMAD R27, R5, UR5, R2 ;  /* 0x00000005051b7c24 */ /* 0x001fc8000f8e0202 */
[----:B------:R-:W-:Y:S01]  /*18e80*/  IMAD.IADD R27, R29, 0x1, R27 ;  /* 0x000000011d1b7824 */ /* 0x000fe200078e021b */
[----:B------:R-:W-:Y:S06]  /*18e90*/  @!P1 BRA `(.L_x_15611) ;  /* 0x0000000000409947 */ /* 0x000fec0003800000 */
[----:B------:R-:W-:Y:S01]  /*18ea0*/  MOV R2, 0x0 ;  /* 0x0000000000027802 */ /* 0x000fe20000000f00 */
[----:B------:R-:W-:Y:S01]  /*18eb0*/  ULDC.64 UR4, c[0x4][0x1b0] ;  /* 0x01006c0000047ab9 */ /* 0x000fe20000000a00 */
[----:B------:R-:W-:Y:S01]  /*18ec0*/  ULDC.64 UR6, c[0x4][0x1b8] ;  /* 0x01006e0000067ab9 */ /* 0x000fe20000000a00 */
[----:B------:R-:W-:Y:S01]  /*18ed0*/  ULDC.64 UR8, c[0x4][0x28] ;  /* 0x01000a0000087ab9 */ /* 0x000fe20000000a00 */
[----:B--2---:R-:W-:Y:S01]  /*18ee0*/  IMAD.U32 R4, RZ, RZ, UR4 ;  /* 0x00000004ff047e24 */ /* 0x004fe2000f8e00ff */
[----:B------:R-:W-:Y:S01]  /*18ef0*/  MOV R7, UR7 ;  /* 0x0000000700077c02 */ /* 0x000fe20008000f00 */
[----:B------:R-:W0:Y:S01]  /*18f00*/  LDC.64 R2, c[0x4][R2] ;  /* 0x0100000002027b82 */ /* 0x000e220000000a00 */
[----:B------:R-:W-:Y:S02]  /*18f10*/  IMAD.U32 R5, RZ, RZ, UR5 ;  /* 0x00000005ff057e24 */ /* 0x000fe4000f8e00ff */
[----:B---3--:R-:W-:Y:S02]  /*18f20*/  IMAD.U32 R6, RZ, RZ, UR6 ;  /* 0x00000006ff067e24 */ /* 0x008fe4000f8e00ff */
[----:B------:R-:W-:-:S02]  /*18f30*/  IMAD.U32 R10, RZ, RZ, UR8 ;  /* 0x00000008ff0a7e24 */ /* 0x000fc4000f8e00ff */
[----:B------:R-:W-:Y:S02]  /*18f40*/  IMAD.U32 R11, RZ, RZ, UR9 ;  /* 0x00000009ff0b7e24 */ /* 0x000fe4000f8e00ff */
[----:B-1----:R-:W-:Y:S02]  /*18f50*/  IMAD.MOV.U32 R8, RZ, RZ, 0x70 ;  /* 0x00000070ff087424 */ /* 0x002fe400078e00ff */
[----:B------:R-:W-:Y:S02]  /*18f60*/  IMAD.MOV.U32 R12, RZ, RZ, 0x1 ;  /* 0x00000001ff0c7424 */ /* 0x000fe400078e00ff */
[----:B------:R-:W-:-:S07]  /*18f70*/  IMAD.MOV.U32 R13, RZ, RZ, RZ ;  /* 0x000000ffff0d7224 */ /* 0x000fce00078e00ff */
[----:B------:R-:W-:-:S07]  /*18f80*/  LEPC R20, `(.L_x_15611) ;  /* 0x000000001014794e */ /* 0x000fce0000000000 */
[----:B0---4-:R-:W-:Y:S05]  /*18f90*/  CALL.ABS.NOINC R2 ;  /* 0x0000000002007343 */ /* 0x011fea0003c00000 */
.L_x_15611:
[----:B------:R-:W-:Y:S05]  /*18fa0*/  BSYNC B6 ;  /* 0x0000000000067941 */ /* 0x000fea0003800000 */
.L_x_15610:
[----:B------:R-:W3:Y:S01]  /*18fb0*/  LDL.LU R2, [R1+0x4] ;  /* 0x0000040001027983 */ /* 0x000ee20000300800 */
[----:B------:R-:W-:Y:S01]  /*18fc0*/  ULDC.64 UR4, c[0x0][0x2d8] ;  /* 0x0000b60000047ab9 */ /* 0x000fe20000000a00 */
[----:B------:R-:W-:Y:S01]  /*18fd0*/  IMAD.MOV.U32 R3, RZ, RZ, R27 ;  /* 0x000000ffff037224 */ /* 0x000fe200078e001b */
[----:B-1----:R-:W0:Y:S01]  /*18fe0*/  LDC R9, c[0x0][0x448] ;  /* 0x00011200ff097b82 */ /* 0x002e220000000800 */
[----:B------:R-:W4:Y:S01]  /*18ff0*/  LDL R20, [R1+0x20] ;  /* 0x0000200001147983 */ /* 0x000f220000100800 */
[----:B------:R-:W-:Y:S01]  /*19000*/  ULDC.64 UR6, c[0x0][0x2c8] ;  /* 0x0000b20000067ab9 */ /* 0x000fe20000000a00 */
[----:B------:R-:W-:Y:S02]  /*19010*/  ULDC.64 UR8, c[0x0][0x280] ;  /* 0x0000a00000087ab9 */ /* 0x000fe40000000a00 */
[----:B------:R1:W5:Y:S01]  /*19020*/  LDL R10, [R1+0x64] ;  /* 0x00006400010a7983 */ /* 0x0003620000100800 */
[----:B0-----:R-:W-:-:S13]  /*19030*/  ISETP.NE.AND P1, PT, R9, 0x1, PT ;  /* 0x000000010900780c */ /* 0x001fda0003f25270 */
[----:B--2---:R-:W0:Y:S08]  /*19040*/  @P1 LDC R4, c[0x0][0x44c] ;  /* 0x00011300ff041b82 */ /* 0x004e300000000800 */
[----:B------:R-:W2:Y:S08]  /*19050*/  @P1 LDC R5, c[0x0][0x450] ;  /* 0x00011400ff051b82 */ /* 0x000eb00000000800 */
[----:B------:R-:W1:Y:S01]  /*19060*/  @P1 LDC R8, c[0x0][0x450] ;  /* 0x00011400ff081b82 */ /* 0x000e620000000800 */
[----:B---3--:R-:W-:Y:S01]  /*19070*/  MOV R21, R2 ;  /* 0x0000000200157202 */ /* 0x008fe20000000f00 */
[----:B------:R-:W-:-:S02]  /*19080*/  IMAD.MOV.U32 R2, RZ, RZ, R28 ;  /* 0x000000ffff027224 */ /* 0x000fc400078e001c */
[----:B----4-:R-:W-:Y:S02]  /*19090*/  IMAD R0, R20, UR4, RZ ;  /* 0x0000000414007c24 */ /* 0x010fe4000f8e02ff */
        /* <DEDUP_REMOVED lines=9> */
[----:B------:R4:W5:Y:S02]  /*19130*/  LDL R26, [R1+0x58] ;  /* 0x00005800011a7983 */ /* 0x0009640000100800 */
[----:B------:R-:W-:Y:S01]  /*19140*/  IMAD.IADD R3, R3, 0x1, R0 ;  /* 0x0000000103037824 */ /* 0x000fe200078e0200 */
[C---:B---3--:R-:W-:Y:S01]  /*19150*/  LOP3.LUT R21, R20.reuse, 0x7f, RZ, 0xc0, !PT ;  /* 0x0000007f14157812 */ /* 0x048fe200078ec0ff */
[----:B------:R-:W-:-:S03]  /*19160*/  IMAD.SHL.U32 R20, R20, 0x20, RZ ;  /* 0x0000002014147824 */ /* 0x000fc600078e00ff */
[----:B------:R-:W-:-:S04]  /*19170*/  SHF.R.U32.HI R21, RZ, 0x2, R21 ;  /* 0x00000002ff157819 */ /* 0x000fc80000011615 */
[----:B------:R-:W-:-:S05]  /*19180*/  LOP3.LUT R20, R21, 0x60, R20, 0xf8, !PT ;  /* 0x0000006015147812 */ /* 0x000fca00078ef814 */
[----:B------:R-:W-:-:S04]  /*19190*/  IMAD R6, R17, 0xc0, R20 ;  /* 0x000000c011067824 */ /* 0x000fc800078e0214 */
[----:B0-----:R-:W-:Y:S01]  /*191a0*/  @P1 IMAD.HI.U32 R0, R6, R4, RZ ;  /* 0x0000000406001227 */ /* 0x001fe200078e00ff */
[----:B------:R-:W-:-:S04]  /*191b0*/  MOV R4, R6 ;  /* 0x0000000600047202 */ /* 0x000fc80000000f00 */
        /* <DEDUP_REMOVED lines=13> */
[----:B------:R-:W-:-:S04]  /*19290*/  IADD3 R4, P0, R4, UR8, RZ ;  /* 0x0000000804047c10 */ /* 0x000fc8000ff1e0ff */
[----:B------:R-:W-:Y:S01]  /*192a0*/  IADD3.X R0, R5, UR9, R0, P0, !PT ;  /* 0x0000000905007c10 */ /* 0x000fe200087fe400 */
[----:B------:R-:W-:Y:S01]  /*192b0*/  VIADD R5, R6, 0x80 ;  /* 0x0000008006057836 */ /* 0x000fe20000000000 */
[----:B------:R-:W2:Y:S03]  /*192c0*/  S2R R21, SR_TID.X ;  /* 0x0000000000157919 */ /* 0x000ea60000002100 */
[----:B------:R-:W-:Y:S02]  /*192d0*/  IMAD.MOV.U32 R6, RZ, RZ, R5 ;  /* 0x000000ffff067224 */ /* 0x000fe400078e0005 */
        /* <DEDUP_REMOVED lines=10> */
[----:B--2---:R-:W-:-:S03]  /*19380*/  IMAD.SHL.U32 R20, R21, 0x10, RZ ;  /* 0x0000001015147824 */ /* 0x004fc600078e00ff */
[----:B------:R-:W-:Y:S01]  /*19390*/  IADD3 R3, R3, R7, RZ ;  /* 0x0000000703037210 */ /* 0x000fe20007ffe0ff */
[----:B------:R-:W-:Y:S01]  /*193a0*/  IMAD R6, R6, UR6, RZ ;  /* 0x0000000606067c24 */ /* 0x000fe2000f8e02ff */
[----:B------:R-:W-:Y:S01]  /*193b0*/  LOP3.LUT R20, R20, 0x30, RZ, 0xc0, !PT ;  /* 0x0000003014147812 */ /* 0x000fe200078ec0ff */
[----:B------:R-:W-:-:S03]  /*193c0*/  IMAD.WIDE.U32 R2, R5, UR6, R2 ;  /* 0x0000000605027c25 */ /* 0x000fc6000f8e0002 */
[----:B------:R-:W-:Y:S01]  /*193d0*/  ISETP.GE.AND P0, PT, R20, UR4, PT ;  /* 0x0000000414007c0c */ /* 0x000fe2000bf06270 */
[----:B------:R-:W-:Y:S01]  /*193e0*/  IMAD R6, R5, UR7, R6 ;  /* 0x0000000705067c24 */ /* 0x000fe2000f8e0206 */
[----:B------:R-:W-:Y:S01]  /*193f0*/  IADD3 R5, P1, R2, UR8, RZ ;  /* 0x0000000802057c10 */ /* 0x000fe2000ff3e0ff */
        /* <DEDUP_REMOVED lines=55> */
[----:B0-----:R-:W-:Y:S01]  /*19770*/  @!P1 IMAD.MOV.U32 R6, RZ, RZ, R4 ;  /* 0x000000ffff069224 */ /* 0x001fe200078e0004 */
[----:B------:R-:W-:-:S05]  /*19780*/  @!P1 MOV R7, R0 ;  /* 0x0000000000079202 */ /* 0x000fca0000000f00 */
[----:B----4-:R0:W-:Y:S02]  /*19790*/  @!P1 LDGSTS.E.BYPASS.LTC128B.128 [R10+0xd000], desc[UR40][R6.64], !P0 ;  /* 0x0d000000060a9fae */ /* 0x0101e4000c101d68 */
.L_x_15756:
        /* <DEDUP_REMOVED lines=10> */
.L_x_15613:
        /* <DEDUP_REMOVED lines=18> */
.L_x_15757:
[----:B------:R-:W-:Y:S05]  /*19960*/  BSYNC B0 ;  /* 0x0000000000007941 */ /* 0x000fea0003800000 */
.L_x_15614:
[----:B------:R-:W2:Y:S02]  /*19970*/  LDL R2, [R1] ;  /* 0x0000000001027983 */ /* 0x000ea40000100800 */
[----:B--2---:R-:W-:-:S13]  /*19980*/  ISETP.GE.AND P0, PT, R2, 0x2, PT ;  /* 0x000000020200780c */ /* 0x004fda0003f06270 */
[----:B------:R-:W-:Y:S05]  /*19990*/  @!P0 BRA `(.L_x_15616) ;  /* 0x0000001400948947 */ /* 0x000fea0003800000 */
[----:B-1----:R-:W-:Y:S01]  /*199a0*/  VIADD R0, R2, 0xfffffffe ;  /* 0xfffffffe02007836 */ /* 0x002fe20000000000 */
[----:B------:R1:W5:Y:S04]  /*199b0*/  LDL.LU R21, [R1+0x8] ;  /* 0x0000080001157983 */ /* 0x0003680000300800 */
[----:B------:R1:W-:Y:S04]  /*199c0*/  STL [R1+0xc], R0 ;  /* 0x00000c0001007387 */ /* 0x0003e80000100800 */
[----:B------:R1:W5:Y:S02]  /*199d0*/  LDL.LU R26, [R1+0x18] ;  /* 0x00001800011a7983 */ /* 0x0003640000300800 */
.L_x_15636:
[----:B------:R-:W2:Y:S04]  /*199e0*/  LDL R3, [R1+0x2c] ;  /* 0x00002c0001037983 */ /* 0x000ea80000100800 */
[----:B---3--:R-:W3:Y:S04]  /*199f0*/  LDL R8, [R1+0x30] ;  /* 0x0000300001087983 */ /* 0x008ee80000100800 */
[----:B------:R-:W4:Y:S04]  /*19a00*/  LDL R11, [R1+0x14] ;  /* 0x00001400010b7983 */ /* 0x000f280000100800 */
[----:B0-----:R-:W2:Y:S01]  /*19a10*/  LDL.LU R10, [R1+0xc] ;  /* 0x00000c00010a7983 */ /* 0x001ea20000300800 */
[----:B-1----:R-:W0:Y:S01]  /*19a20*/  S2R R0, SR_TID.X ;  /* 0x0000000000007919 */ /* 0x002e220000002100 */
[----:B------:R-:W1:Y:S01]  /*19a30*/  S2R R2, SR_TID.X ;  /* 0x0000000000027919 */ /* 0x000e620000002100 */
[----:B------:R-:W1:Y:S01]  /*19a40*/  S2R R12, SR_TID.X ;  /* 0x00000000000c7919 */ /* 0x000e620000002100 */
        /* <DEDUP_REMOVED lines=13> */
[----:B------:R-:W-:-:S03]  /*19b20*/  IMAD.SHL.U32 R12, R12, 0x20, RZ ;  /* 0x000000200c0c7824 */ /* 0x000fc600078e00ff */
[----:B------:R-:W-:-:S04]  /*19b30*/  SHF.R.U32.HI R7, RZ, 0x2, R2 ;  /* 0x00000002ff077819 */ /* 0x000fc80000011602 */
[----:B------:R-:W-:Y:S02]  /*19b40*/  LOP3.LUT R12, R7, 0x60, R12, 0xf8, !PT ;  /* 0x00000060070c7812 */ /* 0x000fe400078ef80c */
[----:B------:R-:W1:Y:S02]  /*19b50*/  @P0 LDC R7, c[0x0][0x434] ;  /* 0x00010d00ff070b82 */ /* 0x000e640000000800 */
[----:B------:R-:W-:-:S04]  /*19b60*/  LOP3.LUT R12, R12, 0x80, RZ, 0xfc, !PT ;  /* 0x000000800c0c7812 */ /* 0x000fc800078efcff */
[----:B------:R-:W-:Y:S01]  /*19b70*/  ISETP.GT.U32.AND P1, PT, R12, 0x9f, PT ;  /* 0x0000009f0c00780c */ /* 0x000fe20003f24070 */
[----:B--2---:R-:W-:-:S04]  /*19b80*/  IMAD R3, R10, 0xa0, R3 ;  /* 0x000000a00a037824 */ /* 0x004fc800078e0203 */
[----:B------:R-:W-:-:S04]  /*19b90*/  IMAD.IADD R4, R4, 0x1, R3 ;  /* 0x0000000104047824 */ /* 0x000fc800078e0203 */
[----:B0-----:R-:W-:-:S04]  /*19ba0*/  @P0 IMAD.HI.U32 R6, R4, R6, RZ ;  /* 0x0000000604060227 */ /* 0x001fc800078e00ff */
[----:B------:R-:W-:Y:S01]  /*19bb0*/  IMAD.MOV.U32 R2, RZ, RZ, R4 ;  /* 0x000000ffff027224 */ /* 0x000fe200078e0004 */
[----:B-1----:R-:W-:Y:S02]  /*19bc0*/  @P0 SHF.R.U32.HI R2, RZ, R5, R6 ;  /* 0x00000005ff020219 */ /* 0x002fe40000011606 */
[----:B------:R-:W0:Y:S01]  /*19bd0*/  @P0 LDC R6, c[0x0][0x438] ;  /* 0x00010e00ff060b82 */ /* 0x000e220000000800 */
[----:B------:R-:W-:-:S04]  /*19be0*/  IMAD.IADD R3, R12, 0x1, R3 ;  /* 0x000000010c037824 */ /* 0x000fc800078e0203 */
[----:B------:R-:W-:-:S04]  /*19bf0*/  @P0 IMAD.HI.U32 R7, R3, R7, RZ ;  /* 0x0000000703070227 */ /* 0x000fc800078e00ff */
[----:B------:R-:W-:Y:S02]  /*19c00*/  IMAD.MOV.U32 R5, RZ, RZ, R3 ;  /* 0x000000ffff057224 */ /* 0x000fe400078e0003 */
[----:B---3--:R-:W-:Y:S01]  /*19c10*/  IMAD R8, R8, UR4, RZ ;  /* 0x0000000408087c24 */ /* 0x008fe2000f8e02ff */
[----:B0-----:R-:W-:Y:S02]  /*19c20*/  @P0 SHF.R.U32.HI R5, RZ, R6, R7 ;  /* 0x00000006ff050219 */ /* 0x001fe40000011607 */
[----:B------:R-:W-:-:S03]  /*19c30*/  IADD3 R7, -R2, RZ, RZ ;  /* 0x000000ff02077210 */ /* 0x000fc60007ffe1ff */
[----:B------:R-:W-:Y:S02]  /*19c40*/  IMAD.MOV R6, RZ, RZ, -R5 ;  /* 0x000000ffff067224 */ /* 0x000fe400078e0a05 */
[C---:B------:R-:W-:Y:S02]  /*19c50*/  IMAD R4, R0.reuse, R7, R4 ;  /* 0x0000000700047224 */ /* 0x040fe400078e0204 */
[----:B------:R-:W-:Y:S01]  /*19c60*/  IMAD R0, R0, R6, R3 ;  /* 0x0000000600007224 */ /* 0x000fe200078e0203 */
[----:B------:R-:W-:Y:S01]  /*19c70*/  SHF.R.S32.HI R3, RZ, 0x1f, R2 ;  /* 0x0000001fff037819 */ /* 0x000fe20000011402 */
        /* <DEDUP_REMOVED lines=10> */
[C---:B0-----:R-:W-:Y:S02]  /*19d20*/  @!P1 LEA R6, P0, R2.reuse, UR6, 0x2 ;  /* 0x0000000602069c11 */ /* 0x041fe4000f8010ff */
[----:B-----5:R-:W-:Y:S02]  /*19d30*/  IADD3 R3, R21, 0x1, RZ ;  /* 0x0000000115037810 */ /* 0x020fe40007ffe0ff */
        /* <DEDUP_REMOVED lines=18> */
.L_x_15617:
[----:B0-----:R-:W-:Y:S01]  /*19e60*/  IMAD R6, R3, 0x8, R22 ;  /* 0x0000000803067824 */ /* 0x001fe200078e0216 */
[----:B------:R-:W-:Y:S01]  /*19e70*/  SHF.L.U32 R2, R2, 0x1f, RZ ;  /* 0x0000001f02027819 */ /* 0x000fe200000006ff */
[----:B------:R-:W-:Y:S01]  /*19e80*/  BSSY B0, `(.L_x_15618) ;  /* 0x0000005000007945 */ /* 0x000fe20003800000 */
[----:B------:R-:W-:Y:S02]  /*19e90*/  SHF.R.S32.HI R29, RZ, 0x1f, R4 ;  /* 0x0000001fff1d7819 */ /* 0x000fe40000011404 */
[----:B------:R-:W0:Y:S01]  /*19ea0*/  SYNCS.PHASECHK.TRANS64.TRYWAIT P0, [R6+URZ+0x13280], R2 ;  /* 0x01328002060075a7 */ /* 0x000e22000800017f */
[----:B------:R1:W-:Y:S02]  /*19eb0*/  STL [R1+0x4], R2 ;  /* 0x0000040201007387 */ /* 0x0003e40000100800 */
[----:B01----:R-:W-:Y:S05]  /*19ec0*/  @!P0 BRA `(.L_x_15619) ;  /* 0x0000004c00248947 */ /* 0x003fea0003800000 */
.L_x_15758:
[----:B------:R-:W-:Y:S05]  /*19ed0*/  BSYNC B0 ;  /* 0x0000000000007941 */ /* 0x000fea0003800000 */
.L_x_15618:
        /* <DEDUP_REMOVED lines=16> */
[----:B------:R-:W-:-:S04]  /*19fe0*/  IMAD.WIDE.U32 R2, R5, UR6, R2 ;  /* 0x0000000605027c25 */ /* 0x000fc8000f8e0002 */
[----:B0-----:R-:W-:-:S05]  /*19ff0*/  IMAD.SHL.U32 R11, R11, 0x10, RZ ;  /* 0x000000100b0b7824 */ /* 0x001fca00078e00ff */
        /* <DEDUP_REMOVED lines=12> */
[----:B------:R-:W-:-:S05]  /*1a0c0*/  IMAD.WIDE.U32 R2, R0, UR4, RZ ;  /* 0x0000000400027c25 */ /* 0x000fca000f8e00ff */
        /* <DEDUP_REMOVED lines=23> */
[----:B0-----:R-:W-:-:S04]  /*1a240*/  IADD3 R2, P0, R11, R2, RZ ;  /* 0x000000020b027210 */ /* 0x001fc80007f1e0ff */
[----:B-1----:R-:W-:-:S05]  /*1a250*/  IADD3.X R3, RZ, R3, RZ, P0, !PT ;  /* 0x00000003ff037210 */ /* 0x002fca00007fe4ff */
        /* <DEDUP_REMOVED lines=12> */
.L_x_15770:
        /* <DEDUP_REMOVED lines=11> */
.L_x_15621:
        /* <DEDUP_REMOVED lines=11> */
.L_x_15622:
[----:B------:R1:W-:Y:S01]  /*1a480*/  SYNCS.ARRIVE.TRANS64.A1T0 RZ, [R6+URZ+0x13270], RZ ;  /* 0x013270ff06ff79a7 */ /* 0x0003e2000810003f */
[----:B------:R-:W-:Y:S05]  /*1a490*/  @!P3 BRA `(.L_x_15623) ;  /* 0x000000000004b947 */ /* 0x000fea0003800000 */
[----:B------:R-:W-:Y:S01]  /*1a4a0*/  BPT.TRAP 0x1 ;  /* 0x000000040000795c */ /* 0x000fe20000300000 */
.L_x_15623:
[----:B------:R-:W2:Y:S01]  /*1a4b0*/  LDL R2, [R1+0x4] ;  /* 0x0000040001027983 */ /* 0x000ea20000100800 */
[----:B------:R-:W-:Y:S01]  /*1a4c0*/  BSSY B0, `(.L_x_15624) ;  /* 0x0000003000007945 */ /* 0x000fe20003800000 */
[----:B--2---:R-:W2:Y:S03]  /*1a4d0*/  SYNCS.PHASECHK.TRANS64.TRYWAIT P0, [R6+URZ+0x13240], R2 ;  /* 0x01324002060075a7 */ /* 0x004ea6000800017f */
[----:B--2---:R-:W-:Y:S05]  /*1a4e0*/  @!P0 BRA `(.L_x_15625) ;  /* 0x0000004c00508947 */ /* 0x004fea0003800000 */
.L_x_15771:
[----:B------:R-:W-:Y:S05]  /*1a4f0*/  BSYNC B0 ;  /* 0x0000000000007941 */ /* 0x000fea0003800000 */
.L_x_15624:
        /* <DEDUP_REMOVED lines=60> */
.L_x_15783:
        /* <DEDUP_REMOVED lines=8> */
.L_x_15627:
        /* <DEDUP_REMOVED lines=11> */
.L_x_15628:
[----:B------:R-:W4:Y:S01]  /*1a9f0*/  LDL R0, [R1+0x5c] ;  /* 0x00005c0001007983 */ /* 0x000f220000100800 */
[----:B------:R0:W-:Y:S01]  /*1aa00*/  SYNCS.ARRIVE.TRANS64.A1T0 RZ, [R6+URZ+0x13230], RZ ;  /* 0x013230ff06ff79a7 */ /* 0x0001e2000810003f */
[----:B----4-:R-:W-:-:S13]  /*1aa10*/  ISETP.NE.AND P0, PT, R0, 0x3, PT ;  /* 0x000000030000780c */ /* 0x010fda0003f05270 */
[----:B0-----:R-:W-:Y:S05]  /*1aa20*/  @!P0 BRA `(.L_x_15629) ;  /* 0x0000000000048947 */ /* 0x001fea0003800000 */
[----:B------:R-:W-:Y:S01]  /*1aa30*/  BPT.TRAP 0x1 ;  /* 0x000000040000795c */ /* 0x000fe20000300000 */
.L_x_15629:
[----:B------:R-:W-:Y:S01]  /*1aa40*/  LOP3.LUT R0, R26, 0x1, RZ, 0x3c, !PT ;  /* 0x000000011a007812 */ /* 0x000fe200078e3cff */
[----:B---3--:R-:W-:Y:S01]  /*1aa50*/  IMAD R2, R21, 0x8, R22 ;  /* 0x0000000815027824 */ /* 0x008fe200078e0216 */
[----:B------:R-:W-:Y:S02]  /*1aa60*/  BSSY B0, `(.L_x_15630) ;  /* 0x0000004000007945 */ /* 0x000fe40003800000 */
[----:B------:R-:W-:-:S04]  /*1aa70*/  SHF.L.U32 R0, R0, 0x1f, RZ ;  /* 0x0000001f00007819 */ /* 0x000fc800000006ff */
[----:B------:R-:W0:Y:S02]  /*1aa80*/  SYNCS.PHASECHK.TRANS64.TRYWAIT P2, [R2+URZ+0x13270], R0 ;  /* 0x01327000020075a7 */ /* 0x000e24000804017f */
[----:B0-----:R-:W-:Y:S05]  /*1aa90*/  @!P2 BRA `(.L_x_15631) ;  /* 0x0000004c0058a947 */ /* 0x001fea0003800000 */
.L_x_15784:
[----:B------:R-:W-:Y:S05]  /*1aaa0*/  BSYNC B0 ;  /* 0x0000000000007941 */ /* 0x000fea0003800000 */
.L_x_15630:
[----:B------:R-:W3:Y:S02]  /*1aab0*/  LDL R3, [R1+0x74] ;  /* 0x0000740001037983 */ /* 0x000ee40000100800 */
[----:B---3--:R-:W-:-:S13]  /*1aac0*/  ISETP.NE.AND P2, PT, R3, 0x3, PT ;  /* 0x000000030300780c */ /* 0x008fda0003f45270 */
[----:B------:R-:W-:Y:S05]  /*1aad0*/  @!P2 BRA `(.L_x_15632) ;  /* 0x000000000004a947 */ /* 0x000fea0003800000 */
[----:B------:R-:W-:Y:S01]  /*1aae0*/  BPT.TRAP 0x1 ;  /* 0x000000040000795c */ /* 0x000fe20000300000 */
.L_x_15632:
[----:B------:R-:W-:Y:S01]  /*1aaf0*/  SHF.L.U32 R3, R26, 0x1f, RZ ;  /* 0x0000001f1a037819 */ /* 0x000fe200000006ff */
[----:B0-----:R-:W-:-:S03]  /*1ab00*/  IMAD R0, R21, 0x2800, RZ ;  /* 0x0000280015007824 */ /* 0x001fc600078e02ff */
[----:B------:R-:W0:Y:S02]  /*1ab10*/  SYNCS.PHASECHK.TRANS64.TRYWAIT P2, [R2+URZ+0x13260], R3 ;  /* 0x01326003020075a7 */ /* 0x000e24000804017f */
[----:B0-----:R-:W-:Y:S05]  /*1ab20*/  @!P2 BRA `(.L_x_15633) ;  /* 0x0000004c0048a947 */ /* 0x001fea0003800000 */
.L_x_15785:
[----:B------:R-:W3:Y:S01]  /*1ab30*/  LDL R12, [R1+0x74] ;  /* 0x00007400010c7983 */ /* 0x000ee20000100800 */
[----:B0-----:R-:W-:Y:S01]  /*1ab40*/  LOP3.LUT R3, R0, R25, RZ, 0xfc, !PT ;  /* 0x0000001900037212 */ /* 0x001fe200078efcff */
[----:B------:R-:W-:Y:S05]  /*1ab50*/  WARPSYNC.ALL ;  /* 0x0000000000007948 */ /* 0x000fea0003800000 */
[----:B------:R-:W-:-:S05]  /*1ab60*/  IMAD.IADD R3, R22, 0x1, R3 ;  /* 0x0000000116037824 */ /* 0x000fca00078e0203 */
[----:B-12---:R0:W1:Y:S02]  /*1ab70*/  LDSM.16.MT88.4 R4, [R3+0x6000] ;  /* 0x006000000304783b */ /* 0x0060640000004200 */
[----:B0-----:R-:W-:-:S04]  /*1ab80*/  LOP3.LUT R3, R0, R24, RZ, 0xfc, !PT ;  /* 0x0000001800037212 */ /* 0x001fc800078efcff */
[----:B------:R-:W-:Y:S02]  /*1ab90*/  IADD3 R3, R23, R3, RZ ;  /* 0x0000000317037210 */ /* 0x000fe40007ffe0ff */
        /* <DEDUP_REMOVED lines=58> */
.L_x_15634:
[----:B-1----:R1:W-:Y:S01]  /*1af40*/  SYNCS.ARRIVE.TRANS64.A1T0 RZ, [R2+URZ+0x13250], RZ ;  /* 0x013250ff02ff79a7 */ /* 0x0023e2000810003f */
[----:B------:R-:W-:Y:S06]  /*1af50*/  BAR.SYNC.DEFER_BLOCKING 0x2, 0x80 ;  /* 0x0082000000007b1d */ /* 0x000fec0000010000 */
[----:B------:R-:W-:Y:S05]  /*1af60*/  @!P0 BRA `(.L_x_15635) ;  /* 0x0000000000048947 */ /* 0x000fea0003800000 */
[----:B------:R-:W-:Y:S01]  /*1af70*/  BPT.TRAP 0x1 ;  /* 0x000000040000795c */ /* 0x000fe20000300000 */
.L_x_15635:
[----:B0-----:R-:W2:Y:S01]  /*1af80*/  LDL R0, [R1+0x34] ;  /* 0x0000340001007983 */ /* 0x001ea20000100800 */
[----:B-1----:R-:W-:-:S03]  /*1af90*/  VIADD R2, R2, 0x13280 ;  /* 0x0001328002027836 */ /* 0x002fc60000000000 */
[----:B------:R3:W5:Y:S04]  /*1afa0*/  LDL R21, [R1+0x8] ;  /* 0x0000080001157983 */ /* 0x0007680000100800 */
[----:B------:R3:W5:Y:S01]  /*1afb0*/  LDL R26, [R1+0x18] ;  /* 0x00001800011a7983 */ /* 0x0007620000100800 */
[----:B--2---:R-:W-:-:S04]  /*1afc0*/  PRMT R2, R0, 0x654, R2 ;  /* 0x0000065400027816 */ /* 0x004fc80000000002 */
[----:B------:R3:W-:Y:S01]  /*1afd0*/  SYNCS.ARRIVE.TRANS64.RED.A1T0 RZ, [R2+URZ], RZ ;  /* 0x000000ff02ff79a7 */ /* 0x0007e2000810043f */
[----:B------:R-:W-:Y:S05]  /*1afe0*/  @P1 BRA `(.L_x_15636) ;  /* 0xffffffe8007c1947 */ /* 0x000fea000383ffff */
.L_x_15616:
        /* <DEDUP_REMOVED lines=19> */
.L_x_15638:
[----:B------:R-:W-:Y:S05]  /*1b120*/  BSYNC B0 ;  /* 0x0000000000007941 */ /* 0x000fea0003800000 */
.L_x_15637:
[----:B------:R-:W-:Y:S05]  /*1b130*/  @!P0 BRA `(.L_x_15639) ;  /* 0x0000000000048947 */ /* 0x000fea0003800000 */
[----:B------:R-:W-:Y:S01]  /*1b140*/  BPT.TRAP 0x1 ;  /* 0x000000040000795c */ /* 0x000fe20000300000 */
.L_x_15639:
        /* <DEDUP_REMOVED lines=8> */
.L_x_15786:
[----:B------:R-:W-:Y:S05]  /*1b1d0*/  BSYNC B0 ;  /* 0x0000000000007941 */ /* 0x000fea0003800000 */
.L_x_15640:
[----:B------:R-:W2:Y:S02]  /*1b1e0*/  LDL R2, [R1+0x74] ;  /* 0x0000740001027983 */ /* 0x000ea40000100800 */
[----:B--2---:R-:W-:-:S13]  /*1b1f0*/  ISETP.NE.AND P1, PT, R2, 0x3, PT ;  /* 0x000000030200780c */ /* 0x004fda0003f25270 */
[----:B------:R-:W-:Y:S05]  /*1b200*/  @!P1 BRA `(.L_x_15642) ;  /* 0x0000000000049947 */ /* 0x000fea0003800000 */
[----:B------:R-:W-:Y:S01]  /*1b210*/  BPT.TRAP 0x1 ;  /* 0x000000040000795c */ /* 0x000fe20000300000 */
.L_x_15642:
[----:B------:R-:W1:Y:S02]  /*1b220*/  LDL R2, [R1+0x18] ;  /* 0x0000180001027983 */ /* 0x000e640000100800 */
[----:B-1----:R-:W-:-:S04]  /*1b230*/  SHF.L.U32 R3, R2, 0x1f, RZ ;  /* 0x0000001f02037819 */ /* 0x002fc800000006ff */
[----:B------:R-:W1:Y:S02]  /*1b240*/  SYNCS.PHASECHK.TRANS64.TRYWAIT P1, [R0+URZ+0x13260], R3 ;  /* 0x01326003000075a7 */ /* 0x000e64000802017f */
[----:B-1----:R-:W-:Y:S05]  /*1b250*/  @!P1 BRA `(.L_x_15643) ;  /* 0x0000004400a49947 */ /* 0x002fea0003800000 */
.L_x_15787:
        /* <DEDUP_REMOVED lines=67> */
.L_x_15644:
[----:B-1----:R1:W-:Y:S01]  /*1b690*/  SYNCS.ARRIVE.TRANS64.A1T0 RZ, [R0+URZ+0x13250], RZ ;  /* 0x013250ff00ff79a7 */ /* 0x0023e2000810003f */
[----:B------:R-:W-:Y:S06]  /*1b6a0*/  BAR.SYNC.DEFER_BLOCKING 0x2, 0x80 ;  /* 0x0082000000007b1d */ /* 0x000fec0000010000 */
[----:B------:R-:W-:Y:S05]  /*1b6b0*/  @!P0 BRA `(.L_x_15645) ;  /* 0x0000000000048947 */ /* 0x000fea0003800000 */
[----:B------:R-:W-:Y:S01]  /*1b6c0*/  BPT.TRAP 0x1 ;  /* 0x000000040000795c */ /* 0x000fe20000300000 */
.L_x_15645:
[----:B------:R-:W2:Y:S04]  /*1b6d0*/  LDL R2, [R1+0x34] ;  /* 0x0000340001027983 */ /* 0x000ea80000100800 */
[----:B------:R-:W3:Y:S01]  /*1b6e0*/  LDL.LU R3, [R1+0x18] ;  /* 0x0000180001037983 */ /* 0x000ee20000300800 */
[----:B-1----:R-:W-:-:S05]  /*1b6f0*/  VIADD R0, R0, 0x13280 ;  /* 0x0001328000007836 */ /* 0x002fca0000000000 */
[----:B--2---:R-:W-:-:S04]  /*1b700*/  PRMT R0, R2, 0x654, R0 ;  /* 0x0000065402007816 */ /* 0x004fc80000000000 */
[----:B------:R1:W-:Y:S02]  /*1b710*/  SYNCS.ARRIVE.TRANS64.RED.A1T0 RZ, [R0+URZ], RZ ;  /* 0x000000ff00ff79a7 */ /* 0x0003e4000810043f */
[----:B-1----:R-:W-:-:S04]  /*1b720*/  IADD3 R0, R12, 0x1, RZ ;  /* 0x000000010c007810 */ /* 0x002fc80007ffe0ff */
[----:B------:R-:W-:-:S04]  /*1b730*/  ISETP.NE.AND P0, PT, R0, 0x2, PT ;  /* 0x000000020000780c */ /* 0x000fc80003f05270 */
[----:B------:R-:W-:Y:S02]  /*1b740*/  SEL R2, RZ, 0x1, P0 ;  /* 0x00000001ff027807 */ /* 0x000fe40000000000 */
[----:B------:R-:W-:Y:S02]  /*1b750*/  SEL R0, R0, RZ, P0 ;  /* 0x000000ff00007207 */ /* 0x000fe40000000000 */
[----:B---3--:R-:W-:-:S03]  /*1b760*/  LOP3.LUT R3, R3, R2, RZ, 0x3c, !PT ;  /* 0x0000000203037212 */ /* 0x008fc600078e3cff */
[----:B------:R1:W-:Y:S04]  /*1b770*/  STL [R1+0x8], R0 ;  /* 0x0000080001007387 */ /* 0x0003e80000100800 */
[----:B------:R1:W-:Y:S02]  /*1b780*/  STL [R1+0x18], R3 ;  /* 0x0000180301007387 */ /* 0x0003e40000100800 */
.L_x_15586:
        /* <DEDUP_REMOVED lines=10> */
[----:B------:R3:W4:Y:S01]  /*1b830*/  LDS.128 R16, [R22+0x132d0] ;  /* 0x0132d00016107984 */ /* 0x0007220000000c00 */
[----:B------:R-:W-:Y:S06]  /*1b840*/  BAR.ARV 0x4, 0x200 ;  /* 0x0108000000007b1d */ /* 0x000fec0000002000 */
[----:B------:R-:W-:Y:S05]  /*1b850*/  BRA `(.L_x_15647) ;  /* 0x0000000800d47947 */ /* 0x000fea0003800000 */
.L_x_15646:
        /* <DEDUP_REMOVED lines=16> */
[----:B-1----:R-:W-:Y:S02]  /*1b960*/  IMAD.MOV.U32 R2, RZ, RZ, RZ ;  /* 0x000000ffff027224 */ /* 0x002fe400078e00ff */
[----:B--2---:R-:W-:Y:S01]  /*1b970*/  @!P1 IMAD.MOV.U32 R2, RZ, RZ, R3 ;  /* 0x000000ffff029224 */ /* 0x004fe200078e0003 */
[----:B------:R-:W-:-:S04]  /*1b980*/  ISETP.NE.AND P1, PT, R4, RZ, PT ;  /* 0x000000ff0400720c */ /* 0x000fc80003f25270 */
[----:B------:R-:W1:Y:S02]  /*1b990*/  SHFL.UP PT, R14, R2, 0x1, RZ ;  /* 0x04200000020e7989 */ /* 0x000e6400000e00ff */
[----:B-1----:R-:W-:-:S05]  /*1b9a0*/  SEL R5, R14, RZ, P1 ;  /* 0x000000ff0e057207 */ /* 0x002fca0000800000 */
[----:B------:R-:W-:Y:S02]  /*1b9b0*/  IMAD.IADD R3, R2, 0x1, R5 ;  /* 0x0000000102037824 */ /* 0x000fe400078e0205 */
[----:B------:R-:W-:Y:S04]  /*1b9c0*/  SHFL.IDX PT, R5, R16, 0x1, 0x1f ;  /* 0x00201f0010057f89 */ /* 0x000fe800000e0000 */
        /* <DEDUP_REMOVED lines=13> */
.L_x_15797:
[----:B------:R-:W-:Y:S02]  /*1baa0*/  ULDC UR4, c[0x0][0xc38] ;  /* 0x00030e0000047ab9 */ /* 0x000fe40000000800 */
[----:B------:R-:W-:-:S04]  /*1bab0*/  IMAD.U32 R4, RZ, RZ, UR4 ;  /* 0x00000004ff047e24 */ /* 0x000fc8000f8e00ff */
[----:B--2---:R-:W-:-:S04]  /*1bac0*/  IMAD R16, R14, R4, RZ ;  /* 0x000000040e107224 */ /* 0x004fc800078e02ff */
[----:B------:R-:W-:-:S05]  /*1bad0*/  IMAD.IADD R5, R5, 0x1, R16 ;  /* 0x0000000105057824 */ /* 0x000fca00078e0210 */
[----:B------:R-:W-:-:S13]  /*1bae0*/  ISETP.GT.AND P6, PT, R5, R0, PT ;  /* 0x000000000500720c */ /* 0x000fda0003fc4270 */
[----:B------:R-:W-:Y:S05]  /*1baf0*/  @P6 BRA `(.L_x_15649) ;  /* 0x00000000009c6947 */ /* 0x000fea0003800000 */
.L_x_15654:
[----:B------:R-:W2:Y:S01]  /*1bb00*/  LDC R2, c[0x0][0xc3c] ;  /* 0x00030f00ff027b82 */ /* 0x000ea20000000800 */
[----:B------:R-:W-:-:S04]  /*1bb10*/  IADD3 R19, R19, 0x1f, RZ ;  /* 0x0000001f13137810 */ /* 0x000fc80007ffe0ff */
        /* <DEDUP_REMOVED lines=12> */
.L_x_15652:
[----:B------:R-:W-:Y:S05]  /*1bbe0*/  BSYNC B0 ;  /* 0x0000000000007941 */ /* 0x000fea0003800000 */
.L_x_15651:
        /* <DEDUP_REMOVED lines=18> */
.L_x_15805:
[----:B------:R-:W-:Y:S02]  /*1bd10*/  ULDC UR4, c[0x0][0xc38] ;  /* 0x00030e0000047ab9 */ /* 0x000fe40000000800 */
[----:B------:R-:W-:-:S04]  /*1bd20*/  IMAD.U32 R4, RZ, RZ, UR4 ;  /* 0x00000004ff047e24 */ /* 0x000fc8000f8e00ff */
[----:B--2---:R-:W-:-:S04]  /*1bd30*/  IMAD R16, R14, R4, RZ ;  /* 0x000000040e107224 */ /* 0x004fc800078e02ff */
[----:B------:R-:W-:-:S05]  /*1bd40*/  IMAD.IADD R5, R16, 0x1, R5 ;  /* 0x0000000110057824 */ /* 0x000fca00078e0205 */
[----:B------:R-:W-:-:S13]  /*1bd50*/  ISETP.GT.AND P6, PT, R5, R0, PT ;  /* 0x000000000500720c */ /* 0x000fda0003fc4270 */
[----:B------:R-:W-:Y:S05]  /*1bd60*/  @!P6 BRA `(.L_x_15654) ;  /* 0xfffffffc0064e947 */ /* 0x000fea000383ffff */
.L_x_15649:
        /* <DEDUP_REMOVED lines=8> */
.L_x_15809:
[----:B------:R-:W-:Y:S01]  /*1bdf0*/  ISETP.NE.AND P0, PT, R5, RZ, PT ;  /* 0x000000ff0500720c */ /* 0x000fe20003f05270 */
[----:B------:R-:W-:-:S12]  /*1be00*/  IMAD.MOV.U32 R5, RZ, RZ, RZ ;  /* 0x000000ffff057224 */ /* 0x000fd800078e00ff */
[----:B------:R-:W-:Y:S05]  /*1be10*/  @!P0 BRA `(.L_x_15656) ;  /* 0x0000000000108947 */ /* 0x000fea0003800000 */
[----:B------:R-:W-:Y:S01]  /*1be20*/  UMOV UR4, 0xffffffff ;  /* 0xffffffff00047882 */ /* 0x000fe20000000000 */
[----:B------:R-:W-:Y:S02]  /*1be30*/  IADD3 R12, R6, -0x1, RZ ;  /* 0xffffffff060c7810 */ /* 0x000fe40007ffe0ff */
[----:B------:R-:W-:Y:S05]  /*1be40*/  BRA.DIV UR4, `(.L_x_15657) ;  /* 0x0000004204e87947 */ /* 0x000fea000b800000 */
[----:B------:R4:W0:Y:S02]  /*1be50*/  SHFL.IDX PT, R5, R3, R12, 0x1f ;  /* 0x00001f0c03057589 */ /* 0x00082400000e0000 */
.L_x_15656:
[----:B-12-4-:R-:W1:Y:S01]  /*1be60*/  LDC.64 R2, c[0x0][0xc90] ;  /* 0x00032400ff027b82 */ /* 0x016e620000000a00 */
[----:B------:R-:W-:-:S04]  /*1be70*/  IMAD.IADD R19, R6, 0x1, R19 ;  /* 0x0000000106137824 */ /* 0x000fc800078e0213 */
[----:B-1----:R-:W-:-:S05]  /*1be80*/  IMAD.WIDE R2, R19, 0x4, R2 ;  /* 0x0000000413027825 */ /* 0x002fca00078e0202 */
[----:B------:R-:W3:Y:S01]  /*1be90*/  LDG.E R7, desc[UR40][R2.64] ;  /* 0x0000002802077981 */ /* 0x000ee2000c1e1900 */
[----:B0-----:R-:W-:-:S04]  /*1bea0*/  IMAD R16, R5, R4, R16 ;  /* 0x0000000405107224 */ /* 0x001fc800078e0210 */
[----:B------:R-:W-:Y:S02]  /*1beb0*/  IMAD.IADD R0, R0, 0x1, -R16 ;  /* 0x0000000100007824 */ /* 0x000fe400078e0a10 */
[----:B---3--:R-:W-:-:S05]  /*1bec0*/  IMAD R6, R17, R7, RZ ;  /* 0x0000000711067224 */ /* 0x008fca00078e02ff */
        /* <DEDUP_REMOVED lines=11> */
[----:B------:R-:W-:Y:S01]  /*1bf80*/  IMAD.HI.U32 R2, R2, R3, RZ ;  /* 0x0000000302027227 */ /* 0x000fe200078e00ff */
[----:B------:R-:W-:-:S05]  /*1bf90*/  IADD3 R5, RZ, -R5, RZ ;  /* 0x80000005ff057210 */ /* 0x000fca0007ffe0ff */
        /* <DEDUP_REMOVED lines=46> */
.L_x_15650:
[----:B------:R-:W-:Y:S01]  /*1c280*/  UMOV UR4, URZ ;  /* 0x0000003f00047c82 */ /* 0x000fe20008000000 */
[----:B------:R-:W-:Y:S01]  /*1c290*/  UMOV UR5, URZ ;  /* 0x0000003f00057c82 */ /* 0x000fe20008000000 */
[----:B------:R-:W-:Y:S01]  /*1c2a0*/  ULDC UR6, c[0x0][0xc3c] ;  /* 0x00030f0000067ab9 */ /* 0x000fe20000000800 */
[----:B------:R-:W-:Y:S01]  /*1c2b0*/  MOV R16, R0 ;  /* 0x0000000000107202 */ /* 0x000fe20000000f00 */
[----:B------:R-:W-:Y:S02]  /*1c2c0*/  IMAD.U32 R17, RZ, RZ, UR4 ;  /* 0x00000004ff117e24 */ /* 0x000fe4000f8e00ff */
[----:B------:R-:W-:Y:S02]  /*1c2d0*/  IMAD.U32 R18, RZ, RZ, UR5 ;  /* 0x00000005ff127e24 */ /* 0x000fe4000f8e00ff */
[----:B------:R-:W-:-:S07]  /*1c2e0*/  IMAD.U32 R19, RZ, RZ, UR6 ;  /* 0x00000006ff137e24 */ /* 0x000fce000f8e00ff */
.L_x_15658:
        /* <DEDUP_REMOVED lines=12> */
.L_x_15647:
[----:B------:R-:W-:Y:S02]  /*1c3b0*/  ULDC UR4, c[0x0][0xc3c] ;  /* 0x00030f0000047ab9 */ /* 0x000fe40000000800 */
[----:B----4-:R-:W-:-:S13]  /*1c3c0*/  ISETP.GE.AND P0, PT, R19, UR4, PT ;  /* 0x0000000413007c0c */ /* 0x010fda000bf06270 */
[----:B------:R-:W-:Y:S05]  /*1c3d0*/  @!P0 BRA `(.L_x_15659) ;  /* 0xffffff9800448947 */ /* 0x000fea000383ffff */
[----:B------:R-:W-:Y:S05]  /*1c3e0*/  BSYNC B7 ;  /* 0x0000000000077941 */ /* 0x000fea0003800000 */
.L_x_15549:
[----:B---3--:R-:W3:Y:S01]  /*1c3f0*/  LDL.LU R0, [R1+0x68] ;  /* 0x0000680001007983 */ /* 0x008ee20000300800 */
[----:B------:R-:W-:Y:S01]  /*1c400*/  BSSY B0, `(.L_x_15660) ;  /* 0x000000b000007945 */ /* 0x000fe20003800000 */
[----:B------:R-:W4:Y:S01]  /*1c410*/  S2R R5, SR_CgaCtaId ;  /* 0x0000000000057919 */ /* 0x000f220000008800 */
[----:B---3--:R-:W-:-:S05]  /*1c420*/  VIADD R0, R0, 0x1 ;  /* 0x0000000100007836 */ /* 0x008fca0000000000 */
[----:B--2---:R-:W-:-:S04]  /*1c430*/  LEA.HI R2, R0, R0, RZ, 0x1 ;  /* 0x0000000000027211 */ /* 0x004fc800078f08ff */
[----:B-1----:R-:W-:Y:S02]  /*1c440*/  LOP3.LUT R3, R2, 0xfffffffe, RZ, 0xc0, !PT ;  /* 0xfffffffe02037812 */ /* 0x002fe400078ec0ff */
[----:B------:R-:W-:-:S03]  /*1c450*/  MOV R2, 0x400 ;  /* 0x0000040000027802 */ /* 0x000fc60000000f00 */
[----:B------:R-:W-:Y:S01]  /*1c460*/  IMAD.IADD R0, R0, 0x1, -R3 ;  /* 0x0000000100007824 */ /* 0x000fe200078e0a03 */
[----:B----4-:R-:W-:-:S04]  /*1c470*/  LEA R5, R5, R2, 0x18 ;  /* 0x0000000205057211 */ /* 0x010fc800078ec0ff */
[----:B------:R-:W-:-:S04]  /*1c480*/  SHF.L.U32 R0, R0, 0x1f, RZ ;  /* 0x0000001f00007819 */ /* 0x000fc800000006ff */
[----:B------:R-:W1:Y:S02]  /*1c490*/  SYNCS.PHASECHK.TRANS64.TRYWAIT P0, [R5+URZ+0x13220], R0 ;  /* 0x01322000050075a7 */ /* 0x000e64000800017f */
[----:B-1----:R-:W-:Y:S05]  /*1c4a0*/  @!P0 BRA `(.L_x_15661) ;  /* 0x0000003c00788947 */ /* 0x002fea0003800000 */
.L_x_15812:
[----:B------:R-:W-:Y:S05]  /*1c4b0*/  BSYNC B0 ;  /* 0x0000000000007941 */ /* 0x000fea0003800000 */
.L_x_15660:
[----:B------:R-:W-:-:S03]  /*1c4c0*/  UMOV UR4, 0xffffffff ;  /* 0xffffffff00047882 */ /* 0x000fc60000000000 */
[----:B------:R-:W-:Y:S05]  /*1c4d0*/  BRA.DIV UR4, `(.L_x_15662) ;  /* 0x0000003e04807947 */ /* 0x000fea000b800000 */
[----:B-1----:R-:W1:Y:S02]  /*1c4e0*/  S2R R0, SR_TID.X ;  /* 0x0000000000007919 */ /* 0x002e640000002100 */
[----:B-1----:R-:W-:-:S04]  /*1c4f0*/  SHF.R.U32.HI R0, RZ, 0x5, R0 ;  /* 0x00000005ff007819 */ /* 0x002fc80000011600 */
[----:B------:R-:W-:-:S05]  /*1c500*/  LOP3.LUT R0, R0, 0x3, RZ, 0xc0, !PT ;  /* 0x0000000300007812 */ /* 0x000fca00078ec0ff */
[----:B------:R1:W2:Y:S02]  /*1c510*/  SHFL.IDX PT, R14, R0, RZ, 0x1f ;  /* 0x00001fff000e7589 */ /* 0x0002a400000e0000 */
.L_x_15815:
[----:B--2---:R-:W-:-:S13]  /*1c520*/  ISETP.NE.AND P0, PT, R14, RZ, PT ;  /* 0x000000ff0e00720c */ /* 0x004fda0003f05270 */
[----:B------:R-:W-:Y:S05]  /*1c530*/  @P0 BRA `(.L_x_15423) ;  /* 0x0000000000b40947 */ /* 0x000fea0003800000 */
[----:B------:R-:W-:-:S03]  /*1c540*/  UMOV UR4, 0xffffffff ;  /* 0xffffffff00047882 */ /* 0x000fc60000000000 */
[----:B------:R-:W-:Y:S05]  /*1c550*/  BRA.DIV UR4, `(.L_x_15663) ;  /* 0x0000003e04947947 */ /* 0x000fea000b800000 */
[----:B------:R-:W-:-:S13]  /*1c560*/  ELECT P6, URZ, PT ;  /* 0x00000000003f782f */ /* 0x000fda00038c0000 */
.L_x_15818:
[----:B------:R-:W-:Y:S05]  /*1c570*/  @!P6 BRA `(.L_x_15423) ;  /* 0x0000000000a4e947 */ /* 0x000fea0003800000 */
[----:B-1----:R-:W2:Y:S02]  /*1c580*/  LDL.LU R0, [R1+0x3c] ;  /* 0x00003c0001007983 */ /* 0x002ea40000300800 */
[----:B--2---:R-:W-:-:S04]  /*1c590*/  LOP3.LUT R0, R0, 0x2, RZ, 0xfc, !PT ;  /* 0x0000000200007812 */ /* 0x004fc800078efcff */
[----:B------:R-:W-:-:S13]  /*1c5a0*/  ISETP.NE.AND P0, PT, R0, 0x3, PT ;  /* 0x000000030000780c */ /* 0x000fda0003f05270 */
[----:B------:R-:W-:Y:S05]  /*1c5b0*/  @!P0 BRA `(.L_x_15664) ;  /* 0x0000000000048947 */ /* 0x000fea0003800000 */
[----:B------:R-:W-:Y:S01]  /*1c5c0*/  BPT.TRAP 0x1 ;  /* 0x000000040000795c */ /* 0x000fe20000300000 */
.L_x_15664:
        /* <DEDUP_REMOVED lines=9> */
.L_x_15819:
[----:B------:R-:W2:Y:S01]  /*1c660*/  LDL.LU R6, [R1+0x18] ;  /* 0x0000180001067983 */ /* 0x000ea20000300800 */
[----:B------:R-:W-:Y:S02]  /*1c670*/  SEL R0, R0, RZ, P2 ;  /* 0x000000ff00007207 */ /* 0x000fe40001000000 */
[----:B--2---:R-:W-:Y:S01]  /*1c680*/  LOP3.LUT R2, R6, R2, RZ, 0x3c, !PT ;  /* 0x0000000206027212 */ /* 0x004fe200078e3cff */
[----:B------:R-:W-:Y:S06]  /*1c690*/  @!P0 BRA `(.L_x_15666) ;  /* 0x0000000000048947 */ /* 0x000fec0003800000 */
[----:B------:R-:W-:Y:S01]  /*1c6a0*/  BPT.TRAP 0x1 ;  /* 0x000000040000795c */ /* 0x000fe20000300000 */
.L_x_15666:
[----:B------:R-:W-:Y:S01]  /*1c6b0*/  IMAD R5, R0, 0x8, R5 ;  /* 0x0000000800057824 */ /* 0x000fe200078e0205 */
[----:B------:R-:W-:-:S04]  /*1c6c0*/  SHF.L.U32 R0, R2, 0x1f, RZ ;  /* 0x0000001f02007819 */ /* 0x000fc800000006ff */
[----:B------:R-:W2:Y:S02]  /*1c6d0*/  SYNCS.PHASECHK.TRANS64.TRYWAIT P1, [R5+URZ+0x13240], R0 ;  /* 0x01324000050075a7 */ /* 0x000ea4000802017f */
[----:B--2---:R-:W-:Y:S05]  /*1c6e0*/  @!P1 BRA `(.L_x_15667) ;  /* 0x0000003c00649947 */ /* 0x004fea0003800000 */
.L_x_15820:
[----:B------:R-:W-:Y:S05]  /*1c6f0*/  @!P0 BRA `(.L_x_15668) ;  /* 0x0000000000048947 */ /* 0x000fea0003800000 */
[----:B------:R-:W-:Y:S01]  /*1c700*/  BPT.TRAP 0x1 ;  /* 0x000000040000795c */ /* 0x000fe20000300000 */
.L_x_15668:
[----:B------:R-:W3:Y:S02]  /*1c710*/  SYNCS.PHASECHK.TRANS64.TRYWAIT P1, [R4+URZ+0x13260], R3 ;  /* 0x01326003040075a7 */ /* 0x000ee4000802017f */
[----:B---3--:R-:W-:Y:S05]  /*1c720*/  @!P1 BRA `(.L_x_15669) ;  /* 0x0000003c00689947 */ /* 0x008fea0003800000 */
.L_x_15821:
[----:B------:R-:W-:Y:S05]  /*1c730*/  @!P0 BRA `(.L_x_15670) ;  /* 0x0000000000048947 */ /* 0x000fea0003800000 */
[----:B------:R-:W-:Y:S01]  /*1c740*/  BPT.TRAP 0x1 ;  /* 0x000000040000795c */ /* 0x000fe20000300000 */
.L_x_15670:
[----:B------:R-:W4:Y:S02]  /*1c750*/  SYNCS.PHASECHK.TRANS64.TRYWAIT P1, [R5+URZ+0x13260], R0 ;  /* 0x01326000050075a7 */ /* 0x000f24000802017f */
[----:B----4-:R-:W-:Y:S05]  /*1c760*/  @!P1 BRA `(.L_x_15671) ;  /* 0x0000003c006c9947 */ /* 0x010fea0003800000 */
.L_x_15822:
[----:B------:R-:W-:Y:S05]  /*1c770*/  @!P0 BRA `(.L_x_15672) ;  /* 0x0000000000048947 */ /* 0x000fea0003800000 */
[----:B------:R-:W-:Y:S01]  /*1c780*/  BPT.TRAP 0x1 ;  /* 0x000000040000795c */ /* 0x000fe20000300000 */
.L_x_15672:
[----:B------:R-:W0:Y:S02]  /*1c790*/  SYNCS.PHASECHK.TRANS64.TRYWAIT P1, [R4+URZ+0x13280], R3 ;  /* 0x01328003040075a7 */ /* 0x000e24000802017f */
[----:B0-----:R-:W-:Y:S05]  /*1c7a0*/  @!P1 BRA `(.L_x_15673) ;  /* 0x0000003c00709947 */ /* 0x001fea0003800000 */
.L_x_15823:
[----:B------:R-:W-:Y:S05]  /*1c7b0*/  @!P0 BRA `(.L_x_15674) ;  /* 0x0000000000048947 */ /* 0x000fea0003800000 */
[----:B------:R-:W-:Y:S01]  /*1c7c0*/  BPT.TRAP 0x1 ;  /* 0x000000040000795c */ /* 0x000fe20000300000 */
.L_x_15674:
[----:B------:R0:W0:Y:S02]  /*1c7d0*/  SYNCS.PHASECHK.TRANS64.TRYWAIT P0, [R5+URZ+0x13280], R0 ;  /* 0x01328000050075a7 */ /* 0x000024000800017f */
[----:B0-----:R-:W-:Y:S05]  /*1c7e0*/  @!P0 NANOSLEEP.SYNCS 0x989680 ;  /* 0x009896800000895d */ /* 0x001fea0003900000 */
[----:B------:R-:W0:Y:S02]  /*1c7f0*/  @!P0 SYNCS.PHASECHK.TRANS64 P0, [R5+URZ+0x13280], R0 ;  /* 0x01328000050085a7 */ /* 0x000e24000800007f */
[----:B0-----:R-:W-:Y:S05]  /*1c800*/  @!P0 BRA `(.L_x_15674) ;  /* 0xfffffffc00f08947 */ /* 0x001fea000383ffff */
.L_x_15423:
[----:B------:R-:W-:Y:S05]  /*1c810*/  BSYNC B8 ;  /* 0x0000000000087941 */ /* 0x000fea0003800000 */
.L_x_15420:
[----:B------:R-:W-:Y:S05]  /*1c820*/  EXIT ;  /* 0x000000000000794d */ /* 0x000fea0003800000 */
.L_x_15439:
[----:B0-----:R0:W1:Y:S02]  /*1c830*/  SYNCS.PHASECHK.TRANS64.TRYWAIT P5, [R65+URZ+0x13290], R66 ;  /* 0x01329042410075a7 */ /* 0x00106400080a017f */
[----:B-1----:R-:W-:Y:S05]  /*1c840*/  @!P5 NANOSLEEP.SYNCS 0x989680 ;  /* 0x009896800000d95d */ /* 0x002fea0003900000 */
[----:B------:R-:W1:Y:S02]  /*1c850*/  @!P5 SYNCS.PHASECHK.TRANS64 P5, [R65+URZ+0x13290], R66 ;  /* 0x013290424100d5a7 */ /* 0x000e6400080a007f */
[----:B-1----:R-:W-:Y:S05]  /*1c860*/  @!P5 BRA `(.L_x_15439) ;  /* 0xfffffffc00f0d947 */ /* 0x002fea000383ffff */
[----:B------:R-:W-:Y:S05]  /*1c870*/  BRA `(.L_x_15675) ;  /* 0xfffffe5c00c87947 */ /* 0x000fea000383ffff */
.L_x_15440:
[----:B------:R-:W-:Y:S01]  /*1c880*/  BSSY B1, `(.L_x_15676) ;  /* 0x0000007000017945 */ /* 0x000fe20003800000 */
[----:B------:R-:W-:Y:S02]  /*1c890*/  IMAD.MOV.U32 R12, RZ, RZ, RZ ;  /* 0x000000ffff0c7224 */ /* 0x000fe400078e00ff */
[----:B------:R-:W-:Y:S02]  /*1c8a0*/  IMAD.MOV.U32 R11, RZ, RZ, 0x1e1f ;  /* 0x00001e1fff0b7424 */ /* 0x000fe400078e00ff */
[----:B------:R-:W-:-:S07]  /*1c8b0*/  IMAD.MOV.U32 R15, RZ, RZ, -0x1 ;  /* 0xffffffffff0f7424 */ /* 0x000fce00078e00ff */
[----:B0-----:R-:W-:Y:S05]  /*1c8c0*/  WARPSYNC.COLLECTIVE R15, `(.L_x_15677) ;  /* 0x000000000f087348 */ /* 0x001fea0003c00000 */
[----:B------:R1:W2:Y:S02]  /*1c8d0*/  SHFL.IDX P6, R14, R13, R12, R11 ;  /* 0x0000000c0d0e7389 */ /* 0x0002a400000c000b */
[----:B012---:R-:W-:Y:S01]  /*1c8e0*/  ENDCOLLECTIVE ;  /* 0x000000000000791b */ /* 0x007fe20003800000 */
.L_x_15677:
[----:B------:R-:W-:Y:S05]  /*1c8f0*/  BSYNC B1 ;  /* 0x0000000000017941 */ /* 0x000fea0003800000 */
.L_x_15676:
        /* <DEDUP_REMOVED lines=8> */
.L_x_15678:
[----:B------:R-:W-:Y:S05]  /*1c980*/  BRA `(.L_x_15679) ;  /* 0xfffffe5c00987947 */ /* 0x000fea000383ffff */
.L_x_15450:
[----:B0-----:R0:W1:Y:S02]  /*1c990*/  SYNCS.PHASECHK.TRANS64.TRYWAIT P6, [R65+URZ+0x13290], R66 ;  /* 0x01329042410075a7 */ /* 0x00106400080c017f */
[----:B-1----:R-:W-:Y:S05]  /*1c9a0*/  @!P6 NANOSLEEP.SYNCS 0x989680 ;  /* 0x009896800000e95d */ /* 0x002fea0003900000 */
[----:B------:R-:W1:Y:S02]  /*1c9b0*/  @!P6 SYNCS.PHASECHK.TRANS64 P6, [R65+URZ+0x13290], R66 ;  /* 0x013290424100e5a7 */ /* 0x000e6400080c007f */
[----:B-1----:R-:W-:Y:S05]  /*1c9c0*/  @!P6 BRA `(.L_x_15450) ;  /* 0xfffffffc00f0e947 */ /* 0x002fea000383ffff */
[----:B------:R-:W-:Y:S05]  /*1c9d0*/  BRA `(.L_x_15680) ;  /* 0xfffffe6c00fc7947 */ /* 0x000fea000383ffff */
.L_x_15451:
[----:B------:R-:W-:Y:S01]  /*1c9e0*/  BSSY B1, `(.L_x_15681) ;  /* 0x0000007000017945 */ /* 0x000fe20003800000 */
[----:B------:R-:W-:Y:S01]  /*1c9f0*/  IMAD.MOV.U32 R12, RZ, RZ, RZ ;  /* 0x000000ffff0c7224 */ /* 0x000fe200078e00ff */
[----:B------:R-:W-:Y:S01]  /*1ca00*/  MOV R11, 0x1e1f ;  /* 0x00001e1f000b7802 */ /* 0x000fe20000000f00 */
[----:B------:R-:W-:-:S07]  /*1ca10*/  IMAD.MOV.U32 R15, RZ, RZ, -0x1 ;  /* 0xffffffffff0f7424 */ /* 0x000fce00078e00ff */
[----:B0-----:R-:W-:Y:S05]  /*1ca20*/  WARPSYNC.COLLECTIVE R15, `(.L_x_15682) ;  /* 0x000000000f087348 */ /* 0x001fea0003c00000 */
[----:B------:R1:W2:Y:S02]  /*1ca30*/  SHFL.IDX P6, R14, R13, R12, R11 ;  /* 0x0000000c0d0e7389 */ /* 0x0002a400000c000b */
[----:B012---:R-:W-:Y:S01]  /*1ca40*/  ENDCOLLECTIVE ;  /* 0x000000000000791b */ /* 0x007fe20003800000 */
.L_x_15682:
[----:B------:R-:W-:Y:S05]  /*1ca50*/  BSYNC B1 ;  /* 0x0000000000017941 */ /* 0x000fea0003800000 */
.L_x_15681:
        /* <DEDUP_REMOVED lines=8> */
.L_x_15683:
[----:B------:R-:W-:Y:S01]  /*1cae0*/  IMAD.MOV.U32 R70, RZ, RZ, R14 ;  /* 0x000000ffff467224 */ /* 0x000fe200078e000e */
[----:B------:R-:W-:Y:S06]  /*1caf0*/  BRA `(.L_x_15684) ;  /* 0xfffffe6c00c87947 */ /* 0x000fec000383ffff */
.L_x_15456:
[----:B0-----:R0:W1:Y:S02]  /*1cb00*/  SYNCS.PHASECHK.TRANS64.TRYWAIT P3, [R65+URZ+0x13290], R66 ;  /* 0x01329042410075a7 */ /* 0x001064000806017f */
[----:B-1----:R-:W-:Y:S05]  /*1cb10*/  @!P3 NANOSLEEP.SYNCS 0x989680 ;  /* 0x009896800000b95d */ /* 0x002fea0003900000 */
[----:B------:R-:W1:Y:S02]  /*1cb20*/  @!P3 SYNCS.PHASECHK.TRANS64 P3, [R65+URZ+0x13290], R66 ;  /* 0x013290424100b5a7 */ /* 0x000e64000806007f */
[----:B-1----:R-:W-:Y:S05]  /*1cb30*/  @!P3 BRA `(.L_x_15456) ;  /* 0xfffffffc00f0b947 */ /* 0x002fea000383ffff */
[----:B------:R-:W-:Y:S05]  /*1cb40*/  BRA `(.L_x_15685) ;  /* 0xfffffe7c00b47947 */ /* 0x000fea000383ffff */
.L_x_15457:
[----:B------:R-:W-:Y:S01]  /*1cb50*/  BSSY B1, `(.L_x_15686) ;  /* 0x0000007000017945 */ /* 0x000fe20003800000 */
[----:B------:R-:W-:Y:S02]  /*1cb60*/  IMAD.MOV.U32 R12, RZ, RZ, RZ ;  /* 0x000000ffff0c7224 */ /* 0x000fe400078e00ff */
[----:B------:R-:W-:Y:S02]  /*1cb70*/  IMAD.MOV.U32 R11, RZ, RZ, 0x1e1f ;  /* 0x00001e1fff0b7424 */ /* 0x000fe400078e00ff */
[----:B------:R-:W-:-:S07]  /*1cb80*/  IMAD.MOV.U32 R15, RZ, RZ, -0x1 ;  /* 0xffffffffff0f7424 */ /* 0x000fce00078e00ff */
[----:B0-----:R-:W-:Y:S05]  /*1cb90*/  WARPSYNC.COLLECTIVE R15, `(.L_x_15687) ;  /* 0x000000000f087348 */ /* 0x001fea0003c00000 */
[----:B------:R1:W2:Y:S02]  /*1cba0*/  SHFL.IDX P6, R14, R13, R12, R11 ;  /* 0x0000000c0d0e7389 */ /* 0x0002a400000c000b */
[----:B012---:R-:W-:Y:S01]  /*1cbb0*/  ENDCOLLECTIVE ;  /* 0x000000000000791b */ /* 0x007fe20003800000 */
.L_x_15687:
[----:B------:R-:W-:Y:S05]  /*1cbc0*/  BSYNC B1 ;  /* 0x0000000000017941 */ /* 0x000fea0003800000 */
.L_x_15686:
        /* <DEDUP_REMOVED lines=8> */
.L_x_15688:
[----:B------:R-:W-:Y:S05]  /*1cc50*/  BRA `(.L_x_15689) ;  /* 0xfffffe7c00ec7947 */ /* 0x000fea000383ffff */
.L_x_15461:
[----:B-1----:R1:W4:Y:S02]  /*1cc60*/  SYNCS.PHASECHK.TRANS64.TRYWAIT P4, [R65+URZ+0x132b0], R66 ;  /* 0x0132b042410075a7 */ /* 0x002324000808017f */
[----:B----4-:R-:W-:Y:S05]  /*1cc70*/  @!P4 NANOSLEEP.SYNCS 0x989680 ;  /* 0x009896800000c95d */ /* 0x010fea0003900000 */
[----:B------:R-:W4:Y:S02]  /*1cc80*/  @!P4 SYNCS.PHASECHK.TRANS64 P4, [R65+URZ+0x132b0], R66 ;  /* 0x0132b0424100c5a7 */ /* 0x000f24000808007f */
[----:B----4-:R-:W-:Y:S05]  /*1cc90*/  @!P4 BRA `(.L_x_15461) ;  /* 0xfffffffc00f0c947 */ /* 0x010fea000383ffff */
[----:B------:R-:W-:Y:S05]  /*1cca0*/  BRA `(.L_x_15690) ;  /* 0xfffffe8000607947 */ /* 0x000fea000383ffff */
.L_x_15479:
[----:B------:R-:W-:Y:S01]  /*1ccb0*/  BSSY B1, `(.L_x_15691) ;  /* 0x0000007000017945 */ /* 0x000fe20003800000 */
[----:B------:R-:W-:Y:S01]  /*1ccc0*/  IMAD.MOV.U32 R12, RZ, RZ, RZ ;  /* 0x000000ffff0c7224 */ /* 0x000fe200078e00ff */
[----:B------:R-:W-:Y:S01]  /*1ccd0*/  MOV R15, 0xffffffff ;  /* 0xffffffff000f7802 */ /* 0x000fe20000000f00 */
[----:B------:R-:W-:-:S07]  /*1cce0*/  IMAD.MOV.U32 R11, RZ, RZ, 0x1e1f ;  /* 0x00001e1fff0b7424 */ /* 0x000fce00078e00ff */
[----:B------:R-:W-:Y:S05]  /*1ccf0*/  WARPSYNC.COLLECTIVE R15, `(.L_x_15692) ;  /* 0x000000000f087348 */ /* 0x000fea0003c00000 */
[----:B------:R0:W1:Y:S02]  /*1cd00*/  SHFL.IDX P6, R14, R13, R12, R11 ;  /* 0x0000000c0d0e7389 */ /* 0x00006400000c000b */
[----:B01----:R-:W-:Y:S01]  /*1cd10*/  ENDCOLLECTIVE ;  /* 0x000000000000791b */ /* 0x003fe20003800000 */
.L_x_15692:
[----:B------:R-:W-:Y:S05]  /*1cd20*/  BSYNC B1 ;  /* 0x0000000000017941 */ /* 0x000fea0003800000 */
.L_x_15691:
        /* <DEDUP_REMOVED lines=8> */
.L_x_15693:
[----:B------:R-:W-:Y:S01]  /*1cdb0*/  IMAD.MOV.U32 R13, RZ, RZ, R4 ;  /* 0x000000ffff0d7224 */ /* 0x000fe200078e0004 */
[----:B------:R-:W-:-:S07]  /*1cdc0*/  MOV R3, R14 ;  /* 0x0000000e00037202 */ /* 0x000fce0000000f00 */
[----:B------:R-:W-:Y:S05]  /*1cdd0*/  WARPSYNC.COLLECTIVE R15, `(.L_x_15694) ;  /* 0x000000000f087348 */ /* 0x000fea0003c00000 */
[----:B------:R0:W1:Y:S02]  /*1cde0*/  SHFL.IDX P6, R14, R13, R12, R11 ;  /* 0x0000000c0d0e7389 */ /* 0x00006400000c000b */
[----:B01----:R-:W-:Y:S01]  /*1cdf0*/  ENDCOLLECTIVE ;  /* 0x000000000000791b */ /* 0x003fe20003800000 */
.L_x_15694:
[----:B------:R-:W-:Y:S02]  /*1ce00*/  IMAD.MOV.U32 R13, RZ, RZ, R5 ;  /* 0x000000ffff0d7224 */ /* 0x000fe400078e0005 */
[----:B------:R-:W-:-:S07]  /*1ce10*/  IMAD.MOV.U32 R4, RZ, RZ, R14 ;  /* 0x000000ffff047224 */ /* 0x000fce00078e000e */
[----:B------:R-:W-:Y:S05]  /*1ce20*/  WARPSYNC.COLLECTIVE R15, `(.L_x_15695) ;  /* 0x000000000f087348 */ /* 0x000fea0003c00000 */
[----:B------:R0:W1:Y:S02]  /*1ce30*/  SHFL.IDX P6, R14, R13, R12, R11 ;  /* 0x0000000c0d0e7389 */ /* 0x00006400000c000b */
[----:B01----:R-:W-:Y:S01]  /*1ce40*/  ENDCOLLECTIVE ;  /* 0x000000000000791b */ /* 0x003fe20003800000 */
.L_x_15695:
[----:B------:R-:W-:Y:S05]  /*1ce50*/  BRA `(.L_x_15696) ;  /* 0xfffffe9000247947 */ /* 0x000fea000383ffff */
.L_x_15483:
[----:B-1----:R1:W2:Y:S02]  /*1ce60*/  SYNCS.PHASECHK.TRANS64.TRYWAIT P0, [R18+URZ+0x13200], R5 ;  /* 0x01320005120075a7 */ /* 0x0022a4000800017f */
[----:B--2---:R-:W-:Y:S05]  /*1ce70*/  @!P0 NANOSLEEP.SYNCS 0x989680 ;  /* 0x009896800000895d */ /* 0x004fea0003900000 */
[----:B------:R-:W2:Y:S02]  /*1ce80*/  @!P0 SYNCS.PHASECHK.TRANS64 P0, [R18+URZ+0x13200], R5 ;  /* 0x01320005120085a7 */ /* 0x000ea4000800007f */
[----:B--2---:R-:W-:Y:S05]  /*1ce90*/  @!P0 BRA `(.L_x_15483) ;  /* 0xfffffffc00f08947 */ /* 0x004fea000383ffff */
[----:B------:R-:W-:Y:S05]  /*1cea0*/  BRA `(.L_x_15697) ;  /* 0xfffffe9000c47947 */ /* 0x000fea000383ffff */
.L_x_15487:
[----:B------:R-:W-:Y:S01]  /*1ceb0*/  BSSY B1, `(.L_x_15698) ;  /* 0x0000007000017945 */ /* 0x000fe20003800000 */
[----:B------:R-:W-:Y:S01]  /*1cec0*/  IMAD.MOV.U32 R12, RZ, RZ, RZ ;  /* 0x000000ffff0c7224 */ /* 0x000fe200078e00ff */
[----:B------:R-:W-:Y:S01]  /*1ced0*/  MOV R15, 0xffffffff ;  /* 0xffffffff000f7802 */ /* 0x000fe20000000f00 */
[----:B------:R-:W-:-:S07]  /*1cee0*/  IMAD.MOV.U32 R11, RZ, RZ, 0x1e1f ;  /* 0x00001e1fff0b7424 */ /* 0x000fce00078e00ff */
[----:B------:R-:W-:Y:S05]  /*1cef0*/  WARPSYNC.COLLECTIVE R15, `(.L_x_15699) ;  /* 0x000000000f087348 */ /* 0x000fea0003c00000 */
[----:B------:R0:W1:Y:S02]  /*1cf00*/  SHFL.IDX P6, R14, R13, R12, R11 ;  /* 0x0000000c0d0e7389 */ /* 0x00006400000c000b */
[----:B01----:R-:W-:Y:S01]  /*1cf10*/  ENDCOLLECTIVE ;  /* 0x000000000000791b */ /* 0x003fe20003800000 */
.L_x_15699:
[----:B------:R-:W-:Y:S05]  /*1cf20*/  BSYNC B1 ;  /* 0x0000000000017941 */ /* 0x000fea0003800000 */
.L_x_15698:
        /* <DEDUP_REMOVED lines=8> */
.L_x_15700:
[----:B------:R-:W-:Y:S01]  /*1cfb0*/  IMAD.MOV.U32 R13, RZ, RZ, R25 ;  /* 0x000000ffff0d7224 */ /* 0x000fe200078e0019 */
[----:B------:R-:W-:-:S07]  /*1cfc0*/  MOV R21, R14 ;  /* 0x0000000e00157202 */ /* 0x000fce0000000f00 */
[----:B------:R-:W-:Y:S05]  /*1cfd0*/  WARPSYNC.COLLECTIVE R15, `(.L_x_15701) ;  /* 0x000000000f087348 */ /* 0x000fea0003c00000 */
[----:B------:R0:W1:Y:S02]  /*1cfe0*/  SHFL.IDX P6, R14, R13, R12, R11 ;  /* 0x0000000c0d0e7389 */ /* 0x00006400000c000b */
[----:B01----:R-:W-:Y:S01]  /*1cff0*/  ENDCOLLECTIVE ;  /* 0x000000000000791b */ /* 0x003fe20003800000 */
.L_x_15701:
[----:B------:R-:W-:Y:S02]  /*1d000*/  IMAD.MOV.U32 R13, RZ, RZ, R0 ;  /* 0x000000ffff0d7224 */ /* 0x000fe400078e0000 */
[----:B------:R-:W-:-:S07]  /*1d010*/  IMAD.MOV.U32 R25, RZ, RZ, R14 ;  /* 0x000000ffff197224 */ /* 0x000fce00078e000e */
[----:B------:R-:W-:Y:S05]  /*1d020*/  WARPSYNC.COLLECTIVE R15, `(.L_x_15702) ;  /* 0x000000000f087348 */ /* 0x000fea0003c00000 */
[----:B------:R0:W1:Y:S02]  /*1d030*/  SHFL.IDX P6, R14, R13, R12, R11 ;  /* 0x0000000c0d0e7389 */ /* 0x00006400000c000b */
[----:B01----:R-:W-:Y:S01]  /*1d040*/  ENDCOLLECTIVE ;  /* 0x000000000000791b */ /* 0x003fe20003800000 */
.L_x_15702:
[----:B------:R-:W-:Y:S05]  /*1d050*/  BRA `(.L_x_15703) ;  /* 0xfffffea000e47947 */ /* 0x000fea000383ffff */
.L_x_15491:
[----:B-1----:R1:W2:Y:S02]  /*1d060*/  SYNCS.PHASECHK.TRANS64.TRYWAIT P1, [R18+URZ+0x13200], R27 ;  /* 0x0132001b120075a7 */ /* 0x0022a4000802017f */
[----:B--2---:R-:W-:Y:S05]  /*1d070*/  @!P1 NANOSLEEP.SYNCS 0x989680 ;  /* 0x009896800000995d */ /* 0x004fea0003900000 */
[----:B------:R-:W2:Y:S02]  /*1d080*/  @!P1 SYNCS.PHASECHK.TRANS64 P1, [R18+URZ+0x13200], R27 ;  /* 0x0132001b120095a7 */ /* 0x000ea4000802007f */
[----:B--2---:R-:W-:Y:S05]  /*1d090*/  @!P1 BRA `(.L_x_15491) ;  /* 0xfffffffc00f09947 */ /* 0x004fea000383ffff */
[----:B------:R-:W-:Y:S05]  /*1d0a0*/  BRA `(.L_x_15704) ;  /* 0xfffffea400687947 */ /* 0x000fea000383ffff */
.L_x_15495:
[----:B--2---:R2:W3:Y:S02]  /*1d0b0*/  SYNCS.PHASECHK.TRANS64.TRYWAIT P1, [R0+URZ+0x13230], R5 ;  /* 0x01323005000075a7 */ /* 0x0044e4000802017f */
[----:B---3--:R-:W-:Y:S05]  /*1d0c0*/  @!P1 NANOSLEEP.SYNCS 0x989680 ;  /* 0x009896800000995d */ /* 0x008fea0003900000 */
[----:B------:R-:W3:Y:S02]  /*1d0d0*/  @!P1 SYNCS.PHASECHK.TRANS64 P1, [R0+URZ+0x13230], R5 ;  /* 0x01323005000095a7 */ /* 0x000ee4000802007f */
[----:B---3--:R-:W-:Y:S05]  /*1d0e0*/  @!P1 BRA `(.L_x_15495) ;  /* 0xfffffffc00f09947 */ /* 0x008fea000383ffff */
[----:B------:R-:W-:Y:S05]  /*1d0f0*/  BRA `(.L_x_15494) ;  /* 0xfffffeb400b47947 */ /* 0x000fea000383ffff */
.L_x_15503:
[----:B-1----:R1:W2:Y:S02]  /*1d100*/  SYNCS.PHASECHK.TRANS64.TRYWAIT P1, [R20+URZ+0x13230], R13 ;  /* 0x0132300d140075a7 */ /* 0x0022a4000802017f */
[----:B--2---:R-:W-:Y:S05]  /*1d110*/  @!P1 NANOSLEEP.SYNCS 0x989680 ;  /* 0x009896800000995d */ /* 0x004fea0003900000 */
[----:B------:R-:W2:Y:S02]  /*1d120*/  @!P1 SYNCS.PHASECHK.TRANS64 P1, [R20+URZ+0x13230], R13 ;  /* 0x0132300d140095a7 */ /* 0x000ea4000802007f */
[----:B--2---:R-:W-:Y:S05]  /*1d130*/  @!P1 BRA `(.L_x_15503) ;  /* 0xfffffffc00f09947 */ /* 0x004fea000383ffff */
[----:B------:R-:W-:Y:S05]  /*1d140*/  BRA `(.L_x_15502) ;  /* 0xfffffeec00587947 */ /* 0x000fea000383ffff */
.L_x_15508:
[----:B-1----:R1:W2:Y:S02]  /*1d150*/  SYNCS.PHASECHK.TRANS64.TRYWAIT P1, [R14+URZ+0x13250], R9 ;  /* 0x013250090e0075a7 */ /* 0x0022a4000802017f */
[----:B--2---:R-:W-:Y:S05]  /*1d160*/  @!P1 NANOSLEEP.SYNCS 0x989680 ;  /* 0x009896800000995d */ /* 0x004fea0003900000 */
[----:B------:R-:W2:Y:S02]  /*1d170*/  @!P1 SYNCS.PHASECHK.TRANS64 P1, [R14+URZ+0x13250], R9 ;  /* 0x013250090e0095a7 */ /* 0x000ea4000802007f */
[----:B--2---:R-:W-:Y:S05]  /*1d180*/  @!P1 BRA `(.L_x_15508) ;  /* 0xfffffffc00f09947 */ /* 0x004fea000383ffff */
[----:B------:R-:W-:Y:S05]  /*1d190*/  BRA `(.L_x_15507) ;  /* 0xfffffef000c87947 */ /* 0x000fea000383ffff */
.L_x_15518:
[----:B-1----:R1:W2:Y:S02]  /*1d1a0*/  SYNCS.PHASECHK.TRANS64.TRYWAIT P1, [R10+URZ+0x13230], R11 ;  /* 0x0132300b0a0075a7 */ /* 0x0022a4000802017f */
[----:B--2---:R-:W-:Y:S05]  /*1d1b0*/  @!P1 NANOSLEEP.SYNCS 0x989680 ;  /* 0x009896800000995d */ /* 0x004fea0003900000 */
[----:B------:R-:W2:Y:S02]  /*1d1c0*/  @!P1 SYNCS.PHASECHK.TRANS64 P1, [R10+URZ+0x13230], R11 ;  /* 0x0132300b0a0095a7 */ /* 0x000ea4000802007f */
[----:B--2---:R-:W-:Y:S05]  /*1d1d0*/  @!P1 BRA `(.L_x_15518) ;  /* 0xfffffffc00f09947 */ /* 0x004fea000383ffff */
[----:B------:R-:W-:Y:S05]  /*1d1e0*/  BRA `(.L_x_15517) ;  /* 0xffffff2400e07947 */ /* 0x000fea000383ffff */
.L_x_15523:
[----:B-1----:R1:W2:Y:S02]  /*1d1f0*/  SYNCS.PHASECHK.TRANS64.TRYWAIT P1, [R12+URZ+0x13250], R9 ;  /* 0x013250090c0075a7 */ /* 0x0022a4000802017f */
[----:B--2---:R-:W-:Y:S05]  /*1d200*/  @!P1 NANOSLEEP.SYNCS 0x989680 ;  /* 0x009896800000995d */ /* 0x004fea0003900000 */
[----:B------:R-:W2:Y:S02]  /*1d210*/  @!P1 SYNCS.PHASECHK.TRANS64 P1, [R12+URZ+0x13250], R9 ;  /* 0x013250090c0095a7 */ /* 0x000ea4000802007f */
[----:B--2---:R-:W-:Y:S05]  /*1d220*/  @!P1 BRA `(.L_x_15523) ;  /* 0xfffffffc00f09947 */ /* 0x004fea000383ffff */
[----:B------:R-:W-:Y:S05]  /*1d230*/  BRA `(.L_x_15522) ;  /* 0xffffff2c00507947 */ /* 0x000fea000383ffff */
.L_x_15531:
[----:B-1----:R1:W2:Y:S02]  /*1d240*/  SYNCS.PHASECHK.TRANS64.TRYWAIT P1, [R10+URZ+0x13250], R5 ;  /* 0x013250050a0075a7 */ /* 0x0022a4000802017f */
[----:B--2---:R-:W-:Y:S05]  /*1d250*/  @!P1 NANOSLEEP.SYNCS 0x989680 ;  /* 0x009896800000995d */ /* 0x004fea0003900000 */
[----:B------:R-:W2:Y:S02]  /*1d260*/  @!P1 SYNCS.PHASECHK.TRANS64 P1, [R10+URZ+0x13250], R5 ;  /* 0x013250050a0095a7 */ /* 0x000ea4000802007f */
[----:B--2---:R-:W-:Y:S05]  /*1d270*/  @!P1 BRA `(.L_x_15531) ;  /* 0xfffffffc00f09947 */ /* 0x004fea000383ffff */
[----:B------:R-:W-:Y:S05]  /*1d280*/  BRA `(.L_x_15530) ;  /* 0xffffff5400407947 */ /* 0x000fea000383ffff */
.L_x_15555:
        /* <DEDUP_REMOVED lines=8> */
[----:B-1----:R-:W-:Y:S05]  /*1d310*/  WARPSYNC.COLLECTIVE R15, `(.L_x_15706) ;  /* 0x000000000f087348 */ /* 0x002fea0003c00000 */
[----:B------:R0:W2:Y:S02]  /*1d320*/  SHFL.IDX P6, R14, R13, R12, R11 ;  /* 0x0000000c0d0e7389 */ /* 0x0000a400000c000b */
[----:B012---:R-:W-:Y:S01]  /*1d330*/  ENDCOLLECTIVE ;  /* 0x000000000000791b */ /* 0x007fe20003800000 */
.L_x_15706:
[----:B------:R-:W-:Y:S05]  /*1d340*/  BSYNC B1 ;  /* 0x0000000000017941 */ /* 0x000fea0003800000 */
.L_x_15705:
[----:B------:R-:W-:Y:S05]  /*1d350*/  BRA `(.L_x_15707) ;  /* 0xffffff90004c7947 */ /* 0x000fea000383ffff */
.L_x_15557:
[----:B------:R-:W-:Y:S01]  /*1d360*/  BSSY B1, `(.L_x_15708) ;  /* 0x0000006000017945 */ /* 0x000fe20003800000 */
[----:B------:R-:W-:-:S07]  /*1d370*/  IMAD.MOV.U32 R15, RZ, RZ, -0x1 ;  /* 0xffffffffff0f7424 */ /* 0x000fce00078e00ff */
[----:B01----:R-:W-:Y:S05]  /*1d380*/  WARPSYNC.COLLECTIVE R15, `(.L_x_15709) ;  /* 0x000000000f0c7348 */ /* 0x003fea0003c00000 */
[----:B------:R-:W-:Y:S02]  /*1d390*/  ELECT P6, UR62, PT ;  /* 0x00000000003e782f */ /* 0x000fe400038c0000 */
[----:B------:R-:W-:Y:S01]  /*1d3a0*/  MOV R14, UR62 ;  /* 0x0000003e000e7c02 */ /* 0x000fe20008000f00 */
[----:B01----:R-:W-:Y:S10]  /*1d3b0*/  ENDCOLLECTIVE ;  /* 0x000000000000791b */ /* 0x003ff40003800000 */
.L_x_15709:
[----:B------:R-:W-:Y:S05]  /*1d3c0*/  BSYNC B1 ;  /* 0x0000000000017941 */ /* 0x000fea0003800000 */
.L_x_15708:
[----:B------:R-:W-:Y:S05]  /*1d3d0*/  BRA `(.L_x_15556) ;  /* 0xffffff9000447947 */ /* 0x000fea000383ffff */
.L_x_15559:
[----:B0-----:R0:W2:Y:S02]  /*1d3e0*/  SYNCS.PHASECHK.TRANS64.TRYWAIT P0, [R22+URZ+0x13220], R5 ;  /* 0x01322005160075a7 */ /* 0x0010a4000800017f */
[----:B--2---:R-:W-:Y:S05]  /*1d3f0*/  @!P0 NANOSLEEP.SYNCS 0x989680 ;  /* 0x009896800000895d */ /* 0x004fea0003900000 */
[----:B------:R-:W2:Y:S02]  /*1d400*/  @!P0 SYNCS.PHASECHK.TRANS64 P0, [R22+URZ+0x13220], R5 ;  /* 0x01322005160085a7 */ /* 0x000ea4000800007f */
[----:B--2---:R-:W-:Y:S05]  /*1d410*/  @!P0 BRA `(.L_x_15559) ;  /* 0xfffffffc00f08947 */ /* 0x004fea000383ffff */
[----:B------:R-:W-:Y:S05]  /*1d420*/  BRA `(.L_x_15710) ;  /* 0xffffff9000547947 */ /* 0x000fea000383ffff */
.L_x_15563:
[----:B0-----:R0:W1:Y:S02]  /*1d430*/  SYNCS.PHASECHK.TRANS64.TRYWAIT P0, [R5+URZ+0x132a0], R9 ;  /* 0x0132a009050075a7 */ /* 0x001064000800017f */
[----:B-1----:R-:W-:Y:S05]  /*1d440*/  @!P0 NANOSLEEP.SYNCS 0x989680 ;  /* 0x009896800000895d */ /* 0x002fea0003900000 */
[----:B------:R-:W1:Y:S02]  /*1d450*/  @!P0 SYNCS.PHASECHK.TRANS64 P0, [R5+URZ+0x132a0], R9 ;  /* 0x0132a009050085a7 */ /* 0x000e64000800007f */
[----:B-1----:R-:W-:Y:S05]  /*1d460*/  @!P0 BRA `(.L_x_15563) ;  /* 0xfffffffc00f08947 */ /* 0x002fea000383ffff */
[----:B------:R-:W-:Y:S05]  /*1d470*/  BRA `(.L_x_15711) ;  /* 0xffffff9000747947 */ /* 0x000fea000383ffff */
.L_x_15568:
[----:B-1----:R1:W2:Y:S02]  /*1d480*/  SYNCS.PHASECHK.TRANS64.TRYWAIT P0, [R5+URZ+0x132c0], R9 ;  /* 0x0132c009050075a7 */ /* 0x0022a4000800017f */
[----:B--2---:R-:W-:Y:S05]  /*1d490*/  @!P0 NANOSLEEP.SYNCS 0x989680 ;  /* 0x009896800000895d */ /* 0x004fea0003900000 */
[----:B------:R-:W2:Y:S02]  /*1d4a0*/  @!P0 SYNCS.PHASECHK.TRANS64 P0, [R5+URZ+0x132c0], R9 ;  /* 0x0132c009050085a7 */ /* 0x000ea4000800007f */
[----:B--2---:R-:W-:Y:S05]  /*1d4b0*/  @!P0 BRA `(.L_x_15568) ;  /* 0xfffffffc00f08947 */ /* 0x004fea000383ffff */
[----:B------:R-:W-:Y:S05]  /*1d4c0*/  BRA `(.L_x_15712) ;  /* 0xffffff9000f47947 */ /* 0x000fea000383ffff */
.L_x_15575:
[----:B0-----:R0:W2:Y:S02]  /*1d4d0*/  SYNCS.PHASECHK.TRANS64.TRYWAIT P1, [R5+URZ+0x132a0], R6 ;  /* 0x0132a006050075a7 */ /* 0x0010a4000802017f */
[----:B--2---:R-:W-:Y:S05]  /*1d4e0*/  @!P1 NANOSLEEP.SYNCS 0x989680 ;  /* 0x009896800000995d */ /* 0x004fea0003900000 */
[----:B------:R-:W2:Y:S02]  /*1d4f0*/  @!P1 SYNCS.PHASECHK.TRANS64 P1, [R5+URZ+0x132a0], R6 ;  /* 0x0132a006050095a7 */ /* 0x000ea4000802007f */
[----:B--2---:R-:W-:Y:S05]  /*1d500*/  @!P1 BRA `(.L_x_15575) ;  /* 0xfffffffc00f09947 */ /* 0x004fea000383ffff */
[----:B------:R-:W-:Y:S05]  /*1d510*/  BRA `(.L_x_15713) ;  /* 0xffffff9400c87947 */ /* 0x000fea000383ffff */
.L_x_15580:
[----:B-1----:R1:W2:Y:S02]  /*1d520*/  SYNCS.PHASECHK.TRANS64.TRYWAIT P1, [R5+URZ+0x132c0], R6 ;  /* 0x0132c006050075a7 */ /* 0x0022a4000802017f */
[----:B--2---:R-:W-:Y:S05]  /*1d530*/  @!P1 NANOSLEEP.SYNCS 0x989680 ;  /* 0x009896800000995d */ /* 0x004fea0003900000 */
[----:B------:R-:W2:Y:S02]  /*1d540*/  @!P1 SYNCS.PHASECHK.TRANS64 P1, [R5+URZ+0x132c0], R6 ;  /* 0x0132c006050095a7 */ /* 0x000ea4000802007f */
[----:B--2---:R-:W-:Y:S05]  /*1d550*/  @!P1 BRA `(.L_x_15580) ;  /* 0xfffffffc00f09947 */ /* 0x004fea000383ffff */
[----:B------:R-:W-:Y:S05]  /*1d560*/  BRA `(.L_x_15714) ;  /* 0xffffff9800447947 */ /* 0x000fea000383ffff */
.L_x_15595:
[----:B0-----:R-:W0:Y:S01]  /*1d570*/  S2R R21, SR_TID.X ;  /* 0x0000000000157919 */ /* 0x001e220000002100 */
[----:B------:R-:W-:Y:S01]  /*1d580*/  BSSY B0, `(.L_x_15715) ;  /* 0x000000a000007945 */ /* 0x000fe20003800000 */
[----:B------:R-:W-:Y:S01]  /*1d590*/  IMAD.MOV.U32 R12, RZ, RZ, RZ ;  /* 0x000000ffff0c7224 */ /* 0x000fe200078e00ff */
[----:B------:R-:W-:Y:S01]  /*1d5a0*/  MOV R15, 0xffffffff ;  /* 0xffffffff000f7802 */ /* 0x000fe20000000f00 */
[----:B------:R-:W-:Y:S01]  /*1d5b0*/  IMAD.MOV.U32 R11, RZ, RZ, 0x1f ;  /* 0x0000001fff0b7424 */ /* 0x000fe200078e00ff */
[----:B0-----:R-:W-:-:S04]  /*1d5c0*/  SHF.R.U32.HI R10, RZ, 0x5, R21 ;  /* 0x00000005ff0a7819 */ /* 0x001fc80000011615 */
[----:B------:R-:W-:-:S05]  /*1d5d0*/  LOP3.LUT R10, R10, 0x3, RZ, 0xc0, !PT ;  /* 0x000000030a0a7812 */ /* 0x000fca00078ec0ff */
[----:B------:R-:W-:-:S07]  /*1d5e0*/  IMAD.MOV.U32 R13, RZ, RZ, R10 ;  /* 0x000000ffff0d7224 */ /* 0x000fce00078e000a */
[----:B-----5:R-:W-:Y:S05]  /*1d5f0*/  WARPSYNC.COLLECTIVE R15, `(.L_x_15716) ;  /* 0x000000000f087348 */ /* 0x020fea0003c00000 */
[----:B------:R0:W1:Y:S02]  /*1d600*/  SHFL.IDX P6, R14, R13, R12, R11 ;  /* 0x0000000c0d0e7389 */ /* 0x00006400000c000b */
[----:B01---5:R-:W-:Y:S01]  /*1d610*/  ENDCOLLECTIVE ;  /* 0x000000000000791b */ /* 0x023fe20003800000 */
.L_x_15716:
[----:B------:R-:W-:Y:S05]  /*1d620*/  BSYNC B0 ;  /* 0x0000000000007941 */ /* 0x000fea0003800000 */
.L_x_15715:
[----:B------:R-:W-:Y:S05]  /*1d630*/  BRA `(.L_x_15717) ;  /* 0xffffffa8001c7947 */ /* 0x000fea000383ffff */
.L_x_15598:
[----:B0-----:R-:W2:Y:S02]  /*1d640*/  LDL R0, [R1+0x54] ;  /* 0x0000540001007983 */ /* 0x001ea40000100800 */
[----:B--2---:R0:W1:Y:S02]  /*1d650*/  SYNCS.PHASECHK.TRANS64.TRYWAIT P0, [R4+URZ+0x13280], R0 ;  /* 0x01328000040075a7 */ /* 0x004064000800017f */
[----:B-1----:R-:W-:Y:S05]  /*1d660*/  @!P0 NANOSLEEP.SYNCS 0x989680 ;  /* 0x009896800000895d */ /* 0x002fea0003900000 */
[----:B------:R-:W1:Y:S02]  /*1d670*/  @!P0 SYNCS.PHASECHK.TRANS64 P0, [R4+URZ+0x13280], R0 ;  /* 0x01328000040085a7 */ /* 0x000e64000800007f */
[----:B-1----:R-:W-:Y:S05]  /*1d680*/  @!P0 BRA `(.L_x_15598) ;  /* 0xfffffffc00ec8947 */ /* 0x002fea000383ffff */
[----:B------:R-:W-:Y:S05]  /*1d690*/  BRA `(.L_x_15718) ;  /* 0xffffffa800407947 */ /* 0x000fea000383ffff */
.L_x_15599:
        /* <DEDUP_REMOVED lines=8> */
.L_x_15720:
[----:B------:R-:W-:Y:S05]  /*1d720*/  BSYNC B0 ;  /* 0x0000000000007941 */ /* 0x000fea0003800000 */
.L_x_15719:
        /* <DEDUP_REMOVED lines=8> */
.L_x_15721:
[----:B------:R-:W-:Y:S02]  /*1d7b0*/  IMAD.MOV.U32 R13, RZ, RZ, R2 ;  /* 0x000000ffff0d7224 */ /* 0x000fe400078e0002 */
[----:B------:R-:W-:Y:S02]  /*1d7c0*/  IMAD.MOV.U32 R12, RZ, RZ, 0x1 ;  /* 0x00000001ff0c7424 */ /* 0x000fe400078e00ff */
[----:B------:R-:W-:-:S07]  /*1d7d0*/  IMAD.MOV.U32 R3, RZ, RZ, R14 ;  /* 0x000000ffff037224 */ /* 0x000fce00078e000e */
[----:B------:R-:W-:Y:S05]  /*1d7e0*/  WARPSYNC.COLLECTIVE R15, `(.L_x_15722) ;  /* 0x000000000f087348 */ /* 0x000fea0003c00000 */
[----:B------:R0:W1:Y:S02]  /*1d7f0*/  SHFL.IDX P6, R14, R13, R12, R11 ;  /* 0x0000000c0d0e7389 */ /* 0x00006400000c000b */
[----:B01----:R-:W-:Y:S01]  /*1d800*/  ENDCOLLECTIVE ;  /* 0x000000000000791b */ /* 0x003fe20003800000 */
.L_x_15722:
[----:B------:R-:W-:Y:S02]  /*1d810*/  IADD3 R28, P1, R21, R3, RZ ;  /* 0x00000003151c7210 */ /* 0x000fe40007f3e0ff */
[----:B------:R-:W-:-:S03]  /*1d820*/  IADD3 R3, R22, R20, RZ ;  /* 0x0000001416037210 */ /* 0x000fc60007ffe0ff */
        /* <DEDUP_REMOVED lines=11> */
.L_x_15723:
[----:B------:R-:W-:Y:S02]  /*1d8e0*/  IMAD.MOV.U32 R13, RZ, RZ, R2 ;  /* 0x000000ffff0d7224 */ /* 0x000fe400078e0002 */
[----:B------:R-:W-:Y:S02]  /*1d8f0*/  IMAD.MOV.U32 R12, RZ, RZ, 0x2 ;  /* 0x00000002ff0c7424 */ /* 0x000fe400078e00ff */
[----:B------:R-:W-:-:S07]  /*1d900*/  IMAD.MOV.U32 R10, RZ, RZ, R14 ;  /* 0x000000ffff0a7224 */ /* 0x000fce00078e000e */
[----:B------:R-:W-:Y:S05]  /*1d910*/  WARPSYNC.COLLECTIVE R15, `(.L_x_15724) ;  /* 0x000000000f087348 */ /* 0x000fea0003c00000 */
[----:B------:R0:W1:Y:S02]  /*1d920*/  SHFL.IDX P6, R14, R13, R12, R11 ;  /* 0x0000000c0d0e7389 */ /* 0x00006400000c000b */
[----:B01----:R-:W-:Y:S01]  /*1d930*/  ENDCOLLECTIVE ;  /* 0x000000000000791b */ /* 0x003fe20003800000 */
.L_x_15724:
        /* <DEDUP_REMOVED lines=12> */
.L_x_15725:
[----:B------:R-:W-:Y:S02]  /*1da00*/  IMAD.MOV.U32 R13, RZ, RZ, R2 ;  /* 0x000000ffff0d7224 */ /* 0x000fe400078e0002 */
[----:B------:R-:W-:Y:S02]  /*1da10*/  IMAD.MOV.U32 R12, RZ, RZ, 0x3 ;  /* 0x00000003ff0c7424 */ /* 0x000fe400078e00ff */
[----:B------:R-:W-:-:S07]  /*1da20*/  IMAD.MOV.U32 R10, RZ, RZ, R14 ;  /* 0x000000ffff0a7224 */ /* 0x000fce00078e000e */
[----:B------:R-:W-:Y:S05]  /*1da30*/  WARPSYNC.COLLECTIVE R15, `(.L_x_15726) ;  /* 0x000000000f087348 */ /* 0x000fea0003c00000 */
[----:B------:R0:W1:Y:S02]  /*1da40*/  SHFL.IDX P6, R14, R13, R12, R11 ;  /* 0x0000000c0d0e7389 */ /* 0x00006400000c000b */
[----:B01----:R-:W-:Y:S01]  /*1da50*/  ENDCOLLECTIVE ;  /* 0x000000000000791b */ /* 0x003fe20003800000 */
.L_x_15726:
        /* <DEDUP_REMOVED lines=12> */
.L_x_15727:
[----:B------:R-:W-:Y:S02]  /*1db20*/  IMAD.MOV.U32 R13, RZ, RZ, R27 ;  /* 0x000000ffff0d7224 */ /* 0x000fe400078e001b */
[----:B------:R-:W-:-:S05]  /*1db30*/  IMAD.MOV.U32 R0, RZ, RZ, R14 ;  /* 0x000000ffff007224 */ /* 0x000fca00078e000e */
[----:B------:R-:W-:Y:S01]  /*1db40*/  IADD3 R20, P1, R21, R0, RZ ;  /* 0x0000000015147210 */ /* 0x000fe20007f3e0ff */
[----:B------:R-:W-:-:S03]  /*1db50*/  IMAD.MOV.U32 R12, RZ, RZ, RZ ;  /* 0x000000ffff0c7224 */ /* 0x000fc600078e00ff */
[----:B------:R-:W-:Y:S02]  /*1db60*/  IADD3.X R21, RZ, R2, RZ, P1, !PT ;  /* 0x00000002ff157210 */ /* 0x000fe40000ffe4ff */
[----:B------:R0:W5:Y:S01]  /*1db70*/  LDL.LU R2, [R1+0x28] ;  /* 0x0000280001027983 */ /* 0x0001620000300800 */
[C---:B------:R-:W-:Y:S02]  /*1db80*/  ISETP.GE.AND P3, PT, R5.reuse, 0x81, PT ;  /* 0x000000810500780c */ /* 0x040fe40003f66270 */
[----:B------:R-:W-:-:S13]  /*1db90*/  ISETP.LT.OR P1, PT, R5, 0x61, P0 ;  /* 0x000000610500780c */ /* 0x000fda0000721670 */
[----:B0----5:R-:W-:Y:S05]  /*1dba0*/  WARPSYNC.COLLECTIVE R15, `(.L_x_15728) ;  /* 0x000000000f087348 */ /* 0x021fea0003c00000 */
[----:B------:R1:W2:Y:S02]  /*1dbb0*/  SHFL.IDX P6, R14, R13, R12, R11 ;  /* 0x0000000c0d0e7389 */ /* 0x0002a400000c000b */
[----:B012--5:R-:W-:Y:S01]  /*1dbc0*/  ENDCOLLECTIVE ;  /* 0x000000000000791b */ /* 0x027fe20003800000 */
.L_x_15728:
[C---:B------:R-:W-:Y:S02]  /*1dbd0*/  ISETP.GE.AND P4, PT, R5.reuse, 0x21, PT ;  /* 0x000000210500780c */ /* 0x040fe40003f86270 */
[C---:B------:R-:W-:Y:S01]  /*1dbe0*/  ISETP.GE.AND P2, PT, R5.reuse, 0x61, PT ;  /* 0x000000610500780c */ /* 0x040fe20003f46270 */
[----:B------:R-:W-:Y:S01]  /*1dbf0*/  @!PT LDS RZ, [RZ] ;  /* 0x00000000fffff984 */ /* 0x000fe20000000800 */
[----:B------:R-:W-:Y:S01]  /*1dc00*/  @!PT LDS RZ, [RZ] ;  /* 0x00000000fffff984 */ /* 0x000fe20000000800 */
[----:B------:R-:W-:Y:S01]  /*1dc10*/  @!PT LDS RZ, [RZ] ;  /* 0x00000000fffff984 */ /* 0x000fe20000000800 */
[----:B------:R0:W-:Y:S04]  /*1dc20*/  LDGSTS.E.BYPASS.LTC128B.128 [R3+0x7800], desc[UR40][R20.64], !P1 ;  /* 0x0780000014037fae */ /* 0x0001e8000c901d68 */
[----:B------:R0:W5:Y:S01]  /*1dc30*/  LDL.LU R13, [R1+0x4] ;  /* 0x00000400010d7983 */ /* 0x0001620000300800 */
[----:B------:R-:W-:Y:S01]  /*1dc40*/  IMAD.MOV.U32 R0, RZ, RZ, R14 ;  /* 0x000000ffff007224 */ /* 0x000fe200078e000e */
[----:B------:R-:W-:Y:S02]  /*1dc50*/  ISETP.GE.AND P1, PT, R5, 0x41, PT ;  /* 0x000000410500780c */ /* 0x000fe40003f26270 */
[----:B------:R-:W-:-:S04]  /*1dc60*/  LOP3.LUT R2, R2, 0xfffffff7, RZ, 0xc0, !PT ;  /* 0xfffffff702027812 */ /* 0x000fc800078ec0ff */
[----:B------:R-:W-:-:S05]  /*1dc70*/  @P3 LOP3.LUT R2, R2, 0x8, RZ, 0xfc, !PT ;  /* 0x0000000802023812 */ /* 0x000fca00078efcff */
[----:B------:R0:W-:Y:S02]  /*1dc80*/  STL [R1+0x28], R2 ;  /* 0x0000280201007387 */ /* 0x0001e40000100800 */
[----:B0----5:R-:W-:Y:S05]  /*1dc90*/  WARPSYNC.COLLECTIVE R15, `(.L_x_15729) ;  /* 0x000000000f087348 */ /* 0x021fea0003c00000 */
[----:B-----5:R1:W2:Y:S02]  /*1dca0*/  SHFL.IDX P6, R14, R13, R12, R11 ;  /* 0x0000000c0d0e7389 */ /* 0x0202a400000c000b */
[----:B012---:R-:W-:Y:S01]  /*1dcb0*/  ENDCOLLECTIVE ;  /* 0x000000000000791b */ /* 0x007fe20003800000 */
.L_x_15729:
[----:B------:R-:W-:Y:S01]  /*1dcc0*/  IMAD.MOV.U32 R10, RZ, RZ, R14 ;  /* 0x000000ffff0a7224 */ /* 0x000fe200078e000e */
[----:B------:R-:W-:Y:S06]  /*1dcd0*/  BRA `(.L_x_15730) ;  /* 0xffffffa800207947 */ /* 0x000fec000383ffff */
.L_x_15604:
[----:B---3--:R-:W3:Y:S02]  /*1dce0*/  LDL R0, [R1+0x54] ;  /* 0x0000540001007983 */ /* 0x008ee40000100800 */
[----:B---3--:R3:W4:Y:S02]  /*1dcf0*/  SYNCS.PHASECHK.TRANS64.TRYWAIT P0, [R4+URZ+0x13240], R0 ;  /* 0x01324000040075a7 */ /* 0x008724000800017f */
[----:B----4-:R-:W-:Y:S05]  /*1dd00*/  @!P0 NANOSLEEP.SYNCS 0x989680 ;  /* 0x009896800000895d */ /* 0x010fea0003900000 */
[----:B------:R-:W4:Y:S02]  /*1dd10*/  @!P0 SYNCS.PHASECHK.TRANS64 P0, [R4+URZ+0x13240], R0 ;  /* 0x01324000040085a7 */ /* 0x000f24000800007f */
[----:B----4-:R-:W-:Y:S05]  /*1dd20*/  @!P0 BRA `(.L_x_15604) ;  /* 0xfffffffc00ec8947 */ /* 0x010fea000383ffff */
[----:B------:R-:W-:Y:S05]  /*1dd30*/  BRA `(.L_x_15731) ;  /* 0xffffffa800807947 */ /* 0x000fea000383ffff */
.L_x_15605:
[----:B------:R-:W-:Y:S01]  /*1dd40*/  BSSY B0, `(.L_x_15732) ;  /* 0x0000008000007945 */ /* 0x000fe20003800000 */
[----:B------:R-:W-:Y:S01]  /*1dd50*/  IMAD.MOV.U32 R13, RZ, RZ, R2 ;  /* 0x000000ffff0d7224 */ /* 0x000fe200078e0002 */
[----:B------:R-:W-:Y:S01]  /*1dd60*/  MOV R12, RZ ;  /* 0x000000ff000c7202 */ /* 0x000fe20000000f00 */
[----:B------:R-:W-:Y:S02]  /*1dd70*/  IMAD.MOV.U32 R11, RZ, RZ, 0x1c1f ;  /* 0x00001c1fff0b7424 */ /* 0x000fe400078e00ff */
[----:B0-----:R-:W-:-:S07]  /*1dd80*/  IMAD.MOV.U32 R15, RZ, RZ, -0x1 ;  /* 0xffffffffff0f7424 */ /* 0x001fce00078e00ff */
[----:B------:R-:W-:Y:S05]  /*1dd90*/  WARPSYNC.COLLECTIVE R15, `(.L_x_15733) ;  /* 0x000000000f087348 */ /* 0x000fea0003c00000 */
[----:B------:R0:W1:Y:S02]  /*1dda0*/  SHFL.IDX P6, R14, R13, R12, R11 ;  /* 0x0000000c0d0e7389 */ /* 0x00006400000c000b */
[----:B01----:R-:W-:Y:S01]  /*1ddb0*/  ENDCOLLECTIVE ;  /* 0x000000000000791b */ /* 0x003fe20003800000 */
.L_x_15733:
[----:B------:R-:W-:Y:S05]  /*1ddc0*/  BSYNC B0 ;  /* 0x0000000000007941 */ /* 0x000fea0003800000 */
.L_x_15732:
        /* <DEDUP_REMOVED lines=10> */
.L_x_15734:
[----:B------:R-:W-:Y:S01]  /*1de70*/  MOV R13, R2 ;  /* 0x00000002000d7202 */ /* 0x000fe20000000f00 */
[----:B------:R-:W-:Y:S02]  /*1de80*/  IMAD.MOV.U32 R12, RZ, RZ, 0x1 ;  /* 0x00000001ff0c7424 */ /* 0x000fe400078e00ff */
[----:B------:R-:W-:-:S07]  /*1de90*/  IMAD.MOV.U32 R6, RZ, RZ, R14 ;  /* 0x000000ffff067224 */ /* 0x000fce00078e000e */
[----:B------:R-:W-:Y:S05]  /*1dea0*/  WARPSYNC.COLLECTIVE R15, `(.L_x_15735) ;  /* 0x000000000f087348 */ /* 0x000fea0003c00000 */
[----:B------:R0:W1:Y:S02]  /*1deb0*/  SHFL.IDX P6, R14, R13, R12, R11 ;  /* 0x0000000c0d0e7389 */ /* 0x00006400000c000b */
[----:B01----:R-:W-:Y:S01]  /*1dec0*/  ENDCOLLECTIVE ;  /* 0x000000000000791b */ /* 0x003fe20003800000 */
.L_x_15735:
        /* <DEDUP_REMOVED lines=15> */
.L_x_15736:
[----:B------:R-:W-:Y:S02]  /*1dfc0*/  IMAD.MOV.U32 R13, RZ, RZ, R2 ;  /* 0x000000ffff0d7224 */ /* 0x000fe400078e0002 */
[----:B------:R-:W-:Y:S02]  /*1dfd0*/  IMAD.MOV.U32 R12, RZ, RZ, 0x2 ;  /* 0x00000002ff0c7424 */ /* 0x000fe400078e00ff */
[----:B------:R-:W-:-:S07]  /*1dfe0*/  IMAD.MOV.U32 R6, RZ, RZ, R14 ;  /* 0x000000ffff067224 */ /* 0x000fce00078e000e */
[----:B------:R-:W-:Y:S05]  /*1dff0*/  WARPSYNC.COLLECTIVE R15, `(.L_x_15737) ;  /* 0x000000000f087348 */ /* 0x000fea0003c00000 */
[----:B------:R0:W1:Y:S02]  /*1e000*/  SHFL.IDX P6, R14, R13, R12, R11 ;  /* 0x0000000c0d0e7389 */ /* 0x00006400000c000b */
[----:B01----:R-:W-:Y:S01]  /*1e010*/  ENDCOLLECTIVE ;  /* 0x000000000000791b */ /* 0x003fe20003800000 */
.L_x_15737:
        /* <DEDUP_REMOVED lines=12> */
.L_x_15738:
[----:B------:R-:W-:Y:S02]  /*1e0e0*/  IMAD.MOV.U32 R13, RZ, RZ, R2 ;  /* 0x000000ffff0d7224 */ /* 0x000fe400078e0002 */
[----:B------:R-:W-:Y:S02]  /*1e0f0*/  IMAD.MOV.U32 R12, RZ, RZ, 0x3 ;  /* 0x00000003ff0c7424 */ /* 0x000fe400078e00ff */
[----:B------:R-:W-:-:S07]  /*1e100*/  IMAD.MOV.U32 R6, RZ, RZ, R14 ;  /* 0x000000ffff067224 */ /* 0x000fce00078e000e */
[----:B------:R-:W-:Y:S05]  /*1e110*/  WARPSYNC.COLLECTIVE R15, `(.L_x_15739) ;  /* 0x000000000f087348 */ /* 0x000fea0003c00000 */
[----:B------:R0:W1:Y:S02]  /*1e120*/  SHFL.IDX P6, R14, R13, R12, R11 ;  /* 0x0000000c0d0e7389 */ /* 0x00006400000c000b */
[----:B01----:R-:W-:Y:S01]  /*1e130*/  ENDCOLLECTIVE ;  /* 0x000000000000791b */ /* 0x003fe20003800000 */
.L_x_15739:
        /* <DEDUP_REMOVED lines=12> */
.L_x_15740:
[----:B------:R-:W-:Y:S02]  /*1e200*/  IMAD.MOV.U32 R13, RZ, RZ, R8 ;  /* 0x000000ffff0d7224 */ /* 0x000fe400078e0008 */
[----:B------:R-:W-:Y:S01]  /*1e210*/  IMAD.MOV.U32 R12, RZ, RZ, RZ ;  /* 0x000000ffff0c7224 */ /* 0x000fe200078e00ff */
[----:B------:R-:W-:-:S07]  /*1e220*/  MOV R0, R14 ;  /* 0x0000000e00007202 */ /* 0x000fce0000000f00 */
[----:B------:R-:W-:Y:S05]  /*1e230*/  WARPSYNC.COLLECTIVE R15, `(.L_x_15741) ;  /* 0x000000000f087348 */ /* 0x000fea0003c00000 */
[----:B------:R0:W1:Y:S02]  /*1e240*/  SHFL.IDX P6, R14, R13, R12, R11 ;  /* 0x0000000c0d0e7389 */ /* 0x00006400000c000b */
[----:B01----:R-:W-:Y:S01]  /*1e250*/  ENDCOLLECTIVE ;  /* 0x000000000000791b */ /* 0x003fe20003800000 */
.L_x_15741:
[----:B------:R-:W-:-:S05]  /*1e260*/  @P2 IADD3 R0, P0, R20, R0, RZ ;  /* 0x0000000014002210 */ /* 0x000fca0007f1e0ff */
[----:B------:R-:W-:Y:S02]  /*1e270*/  @P2 IMAD.MOV.U32 R6, RZ, RZ, R0 ;  /* 0x000000ffff062224 */ /* 0x000fe400078e0000 */
        /* <DEDUP_REMOVED lines=11> */
.L_x_15742:
[----:B------:R-:W-:Y:S01]  /*1e330*/  IMAD.MOV.U32 R6, RZ, RZ, R14 ;  /* 0x000000ffff067224 */ /* 0x000fe200078e000e */
[----:B------:R-:W-:Y:S06]  /*1e340*/  BRA `(.L_x_15743) ;  /* 0xffffffa8000c7947 */ /* 0x000fec000383ffff */
.L_x_15612:
[----:B------:R-:W-:Y:S01]  /*1e350*/  IMAD.MOV.U32 R13, RZ, RZ, R0 ;  /* 0x000000ffff0d7224 */ /* 0x000fe200078e0000 */
[----:B------:R-:W-:Y:S01]  /*1e360*/  MOV R15, 0xffffffff ;  /* 0xffffffff000f7802 */ /* 0x000fe20000000f00 */
[----:B------:R-:W-:Y:S02]  /*1e370*/  IMAD.MOV.U32 R12, RZ, RZ, RZ ;  /* 0x000000ffff0c7224 */ /* 0x000fe400078e00ff */
[----:B------:R-:W-:Y:S02]  /*1e380*/  IMAD.MOV.U32 R11, RZ, RZ, 0x1c1f ;  /* 0x00001c1fff0b7424 */ /* 0x000fe400078e00ff */
[----:B-----5:R-:W-:Y:S02]  /*1e390*/  IMAD R2, R26, R9, RZ ;  /* 0x000000091a027224 */ /* 0x020fe400078e02ff */
[----:B------:R-:W-:-:S07]  /*1e3a0*/  IMAD R17, R17, 0xc0, R21 ;  /* 0x000000c011117824 */ /* 0x000fce00078e0215 */
[----:B------:R-:W-:Y:S05]  /*1e3b0*/  WARPSYNC.COLLECTIVE R15, `(.L_x_15744) ;  /* 0x000000000f087348 */ /* 0x000fea0003c00000 */
[----:B------:R0:W1:Y:S02]  /*1e3c0*/  SHFL.IDX P6, R14, R13, R12, R11 ;  /* 0x0000000c0d0e7389 */ /* 0x00006400000c000b */
[----:B01----:R-:W-:Y:S01]  /*1e3d0*/  ENDCOLLECTIVE ;  /* 0x000000000000791b */ /* 0x003fe20003800000 */
.L_x_15744:
[C---:B------:R-:W-:Y:S01]  /*1e3e0*/  VIADD R9, R17.reuse, 0x20 ;  /* 0x0000002011097836 */ /* 0x040fe20000000000 */
[----:B------:R-:W-:Y:S01]  /*1e3f0*/  ISETP.GE.AND P2, PT, R17, R2, PT ;  /* 0x000000021100720c */ /* 0x000fe20003f46270 */
[----:B------:R-:W-:Y:S02]  /*1e400*/  IMAD.MOV.U32 R13, RZ, RZ, R4 ;  /* 0x000000ffff0d7224 */ /* 0x000fe400078e0004 */
[----:B------:R-:W-:-:S10]  /*1e410*/  IMAD.MOV.U32 R6, RZ, RZ, R14 ;  /* 0x000000ffff067224 */ /* 0x000fd400078e000e */
[----:B------:R-:W-:Y:S05]  /*1e420*/  WARPSYNC.COLLECTIVE R15, `(.L_x_15745) ;  /* 0x000000000f087348 */ /* 0x000fea0003c00000 */
[----:B------:R0:W1:Y:S02]  /*1e430*/  SHFL.IDX P6, R14, R13, R12, R11 ;  /* 0x0000000c0d0e7389 */ /* 0x00006400000c000b */
[----:B01----:R-:W-:Y:S01]  /*1e440*/  ENDCOLLECTIVE ;  /* 0x000000000000791b */ /* 0x003fe20003800000 */
.L_x_15745:
[----:B------:R-:W-:Y:S01]  /*1e450*/  MOV R13, R0 ;  /* 0x00000000000d7202 */ /* 0x000fe20000000f00 */
[----:B------:R-:W-:Y:S02]  /*1e460*/  IMAD.MOV.U32 R12, RZ, RZ, 0x1 ;  /* 0x00000001ff0c7424 */ /* 0x000fe400078e00ff */
[----:B------:R-:W-:-:S07]  /*1e470*/  IMAD.MOV.U32 R7, RZ, RZ, R14 ;  /* 0x000000ffff077224 */ /* 0x000fce00078e000e */
[----:B------:R-:W-:Y:S05]  /*1e480*/  WARPSYNC.COLLECTIVE R15, `(.L_x_15746) ;  /* 0x000000000f087348 */ /* 0x000fea0003c00000 */
[----:B------:R0:W1:Y:S02]  /*1e490*/  SHFL.IDX P6, R14, R13, R12, R11 ;  /* 0x0000000c0d0e7389 */ /* 0x00006400000c000b */
[----:B01----:R-:W-:Y:S01]  /*1e4a0*/  ENDCOLLECTIVE ;  /* 0x000000000000791b */ /* 0x003fe20003800000 */
.L_x_15746:
        /* <DEDUP_REMOVED lines=15> */
.L_x_15747:
[----:B------:R-:W-:Y:S02]  /*1e5a0*/  IMAD.MOV.U32 R13, RZ, RZ, R0 ;  /* 0x000000ffff0d7224 */ /* 0x000fe400078e0000 */
[----:B------:R-:W-:Y:S02]  /*1e5b0*/  IMAD.MOV.U32 R12, RZ, RZ, 0x2 ;  /* 0x00000002ff0c7424 */ /* 0x000fe400078e00ff */
[----:B------:R-:W-:-:S07]  /*1e5c0*/  IMAD.MOV.U32 R7, RZ, RZ, R14 ;  /* 0x000000ffff077224 */ /* 0x000fce00078e000e */
[----:B------:R-:W-:Y:S05]  /*1e5d0*/  WARPSYNC.COLLECTIVE R15, `(.L_x_15748) ;  /* 0x000000000f087348 */ /* 0x000fea0003c00000 */
[----:B------:R0:W1:Y:S02]  /*1e5e0*/  SHFL.IDX P6, R14, R13, R12, R11 ;  /* 0x0000000c0d0e7389 */ /* 0x00006400000c000b */
[----:B01----:R-:W-:Y:S01]  /*1e5f0*/  ENDCOLLECTIVE ;  /* 0x000000000000791b */ /* 0x003fe20003800000 */
.L_x_15748:
        /* <DEDUP_REMOVED lines=16> */
.L_x_15749:
[----:B------:R-:W-:Y:S01]  /*1e700*/  IMAD.MOV.U32 R13, RZ, RZ, R0 ;  /* 0x000000ffff0d7224 */ /* 0x000fe200078e0000 */
[----:B------:R-:W-:Y:S01]  /*1e710*/  IADD3 R0, R17, 0x60, RZ ;  /* 0x0000006011007810 */ /* 0x000fe20007ffe0ff */
[----:B------:R-:W-:Y:S02]  /*1e720*/  IMAD.MOV.U32 R12, RZ, RZ, 0x3 ;  /* 0x00000003ff0c7424 */ /* 0x000fe400078e00ff */
[----:B------:R-:W-:-:S07]  /*1e730*/  IMAD.MOV.U32 R7, RZ, RZ, R14 ;  /* 0x000000ffff077224 */ /* 0x000fce00078e000e */
[----:B------:R-:W-:Y:S05]  /*1e740*/  WARPSYNC.COLLECTIVE R15, `(.L_x_15750) ;  /* 0x000000000f087348 */ /* 0x000fea0003c00000 */
[----:B------:R0:W1:Y:S02]  /*1e750*/  SHFL.IDX P6, R14, R13, R12, R11 ;  /* 0x0000000c0d0e7389 */ /* 0x00006400000c000b */
[----:B01----:R-:W-:Y:S01]  /*1e760*/  ENDCOLLECTIVE ;  /* 0x000000000000791b */ /* 0x003fe20003800000 */
.L_x_15750:
        /* <DEDUP_REMOVED lines=15> */
.L_x_15751:
[----:B------:R-:W-:Y:S02]  /*1e860*/  IMAD.MOV.U32 R13, RZ, RZ, R3 ;  /* 0x000000ffff0d7224 */ /* 0x000fe400078e0003 */
[----:B------:R-:W-:Y:S02]  /*1e870*/  IMAD.MOV.U32 R12, RZ, RZ, RZ ;  /* 0x000000ffff0c7224 */ /* 0x000fe400078e00ff */
[----:B------:R-:W-:-:S07]  /*1e880*/  IMAD.MOV.U32 R7, RZ, RZ, R14 ;  /* 0x000000ffff077224 */ /* 0x000fce00078e000e */
[----:B------:R-:W-:Y:S05]  /*1e890*/  WARPSYNC.COLLECTIVE R15, `(.L_x_15752) ;  /* 0x000000000f087348 */ /* 0x000fea0003c00000 */
[----:B------:R0:W1:Y:S02]  /*1e8a0*/  SHFL.IDX P6, R14, R13, R12, R11 ;  /* 0x0000000c0d0e7389 */ /* 0x00006400000c000b */
[----:B01----:R-:W-:Y:S01]  /*1e8b0*/  ENDCOLLECTIVE ;  /* 0x000000000000791b */ /* 0x003fe20003800000 */
.L_x_15752:
        /* <DEDUP_REMOVED lines=10> */
.L_x_15753:
[----:B------:R-:W-:Y:S01]  /*1e960*/  @!PT LDS RZ, [RZ] ;  /* 0x00000000fffff984 */ /* 0x000fe20000000800 */
[----:B------:R-:W-:Y:S01]  /*1e970*/  @!PT LDS RZ, [RZ] ;  /* 0x00000000fffff984 */ /* 0x000fe20000000800 */
[----:B------:R-:W-:Y:S01]  /*1e980*/  @!PT LDS RZ, [RZ] ;  /* 0x00000000fffff984 */ /* 0x000fe20000000800 */
[----:B------:R0:W-:Y:S01]  /*1e990*/  @!P1 LDGSTS.E.BYPASS.LTC128B.128 [R10+0xc800], desc[UR40][R6.64], !P0 ;  /* 0x0c800000060a9fae */ /* 0x0001e2000c101d68 */
[----:B------:R-:W-:Y:S01]  /*1e9a0*/  IMAD.MOV.U32 R13, RZ, RZ, R3 ;  /* 0x000000ffff0d7224 */ /* 0x000fe200078e0003 */
[----:B------:R-:W-:Y:S01]  /*1e9b0*/  MOV R12, 0x1 ;  /* 0x00000001000c7802 */ /* 0x000fe20000000f00 */
[----:B0-----:R-:W-:-:S05]  /*1e9c0*/  VIADD R6, R17, 0x80 ;  /* 0x0000008011067836 */ /* 0x001fca0000000000 */
[----:B------:R-:W-:Y:S02]  /*1e9d0*/  ISETP.GE.AND P1, PT, R6, R2, PT ;  /* 0x000000020600720c */ /* 0x000fe40003f26270 */
[----:B------:R-:W-:-:S11]  /*1e9e0*/  MOV R4, R14 ;  /* 0x0000000e00047202 */ /* 0x000fd60000000f00 */
[----:B------:R-:W-:Y:S05]  /*1e9f0*/  WARPSYNC.COLLECTIVE R15, `(.L_x_15754) ;  /* 0x000000000f087348 */ /* 0x000fea0003c00000 */
[----:B------:R0:W1:Y:S02]  /*1ea00*/  SHFL.IDX P6, R14, R13, R12, R11 ;  /* 0x0000000c0d0e7389 */ /* 0x00006400000c000b */
[----:B01----:R-:W-:Y:S01]  /*1ea10*/  ENDCOLLECTIVE ;  /* 0x000000000000791b */ /* 0x003fe20003800000 */
.L_x_15754:
        /* <DEDUP_REMOVED lines=13> */
.L_x_15755:
[----:B------:R-:W-:Y:S01]  /*1eaf0*/  IMAD.MOV.U32 R5, RZ, RZ, R14 ;  /* 0x000000ffff057224 */ /* 0x000fe200078e000e */
[----:B------:R-:W-:Y:S06]  /*1eb00*/  BRA `(.L_x_15756) ;  /* 0xffffffac00247947 */ /* 0x000fec000383ffff */
.L_x_15615:
[----:B-1----:R1:W2:Y:S02]  /*1eb10*/  SYNCS.PHASECHK.TRANS64.TRYWAIT P0, [R22+URZ+0x13220], R0 ;  /* 0x01322000160075a7 */ /* 0x0022a4000800017f */
[----:B--2---:R-:W-:Y:S05]  /*1eb20*/  @!P0 NANOSLEEP.SYNCS 0x989680 ;  /* 0x009896800000895d */ /* 0x004fea0003900000 */
[----:B------:R-:W2:Y:S02]  /*1eb30*/  @!P0 SYNCS.PHASECHK.TRANS64 P0, [R22+URZ+0x13220], R0 ;  /* 0x01322000160085a7 */ /* 0x000ea4000800007f */
[----:B--2---:R-:W-:Y:S05]  /*1eb40*/  @!P0 BRA `(.L_x_15615) ;  /* 0xfffffffc00f08947 */ /* 0x004fea000383ffff */
[----:B------:R-:W-:Y:S05]  /*1eb50*/  BRA `(.L_x_15757) ;  /* 0xffffffac00807947 */ /* 0x000fea000383ffff */
.L_x_15619:
[----:B0-----:R-:W2:Y:S02]  /*1eb60*/  LDL R2, [R1+0x4] ;  /* 0x0000040001027983 */ /* 0x001ea40000100800 */
[----:B--2---:R0:W1:Y:S02]  /*1eb70*/  SYNCS.PHASECHK.TRANS64.TRYWAIT P0, [R6+URZ+0x13280], R2 ;  /* 0x01328002060075a7 */ /* 0x004064000800017f */
[----:B-1----:R-:W-:Y:S05]  /*1eb80*/  @!P0 NANOSLEEP.SYNCS 0x989680 ;  /* 0x009896800000895d */ /* 0x002fea0003900000 */
[----:B------:R-:W1:Y:S02]  /*1eb90*/  @!P0 SYNCS.PHASECHK.TRANS64 P0, [R6+URZ+0x13280], R2 ;  /* 0x01328002060085a7 */ /* 0x000e64000800007f */
[----:B-1----:R-:W-:Y:S05]  /*1eba0*/  @!P0 BRA `(.L_x_15619) ;  /* 0xfffffffc00ec8947 */ /* 0x002fea000383ffff */
[----:B------:R-:W-:Y:S05]  /*1ebb0*/  BRA `(.L_x_15758) ;  /* 0xffffffb000c47947 */ /* 0x000fea000383ffff */
.L_x_15620:
        /* <DEDUP_REMOVED lines=8> */
.L_x_15760:
[----:B------:R-:W-:Y:S05]  /*1ec40*/  BSYNC B0 ;  /* 0x0000000000007941 */ /* 0x000fea0003800000 */
.L_x_15759:
        /* <DEDUP_REMOVED lines=10> */
.L_x_15761:
        /* <DEDUP_REMOVED lines=11> */
.L_x_15762:
        /* <DEDUP_REMOVED lines=10> */
.L_x_15763:
        /* <DEDUP_REMOVED lines=11> */
.L_x_15764:
        /* <DEDUP_REMOVED lines=10> */
.L_x_15765:
        /* <DEDUP_REMOVED lines=11> */
.L_x_15766:
        /* <DEDUP_REMOVED lines=10> */
.L_x_15767:
[----:B------:R-:W-:Y:S01]  /*1f0e0*/  IMAD.MOV.U32 R13, RZ, RZ, R17 ;  /* 0x000000ffff0d7224 */ /* 0x000fe200078e0011 */
[----:B------:R-:W-:Y:S01]  /*1f0f0*/  MOV R12, RZ ;  /* 0x000000ff000c7202 */ /* 0x000fe20000000f00 */
[----:B------:R-:W-:Y:S02]  /*1f100*/  IMAD.SHL.U32 R3, R3, 0x10, RZ ;  /* 0x0000001003037824 */ /* 0x000fe400078e00ff */
[----:B------:R-:W-:-:S07]  /*1f110*/  IMAD.MOV.U32 R2, RZ, RZ, R14 ;  /* 0x000000ffff027224 */ /* 0x000fce00078e000e */
[----:B------:R-:W-:Y:S05]  /*1f120*/  WARPSYNC.COLLECTIVE R15, `(.L_x_15768) ;  /* 0x000000000f087348 */ /* 0x000fea0003c00000 */
[----:B------:R0:W1:Y:S02]  /*1f130*/  SHFL.IDX P6, R14, R13, R12, R11 ;  /* 0x0000000c0d0e7389 */ /* 0x00006400000c000b */
[----:B01----:R-:W-:Y:S01]  /*1f140*/  ENDCOLLECTIVE ;  /* 0x000000000000791b */ /* 0x003fe20003800000 */
.L_x_15768:
        /* <DEDUP_REMOVED lines=12> */
.L_x_15769:
[----:B------:R-:W-:Y:S01]  /*1f210*/  IMAD.MOV.U32 R2, RZ, RZ, R14 ;  /* 0x000000ffff027224 */ /* 0x000fe200078e000e */
[----:B------:R-:W-:Y:S06]  /*1f220*/  BRA `(.L_x_15770) ;  /* 0xffffffb0003c7947 */ /* 0x000fec000383ffff */
.L_x_15625:
[----:B--2---:R-:W2:Y:S02]  /*1f230*/  LDL R2, [R1+0x4] ;  /* 0x0000040001027983 */ /* 0x004ea40000100800 */
[----:B--2---:R2:W3:Y:S02]  /*1f240*/  SYNCS.PHASECHK.TRANS64.TRYWAIT P0, [R6+URZ+0x13240], R2 ;  /* 0x01324002060075a7 */ /* 0x0044e4000800017f */
[----:B---3--:R-:W-:Y:S05]  /*1f250*/  @!P0 NANOSLEEP.SYNCS 0x989680 ;  /* 0x009896800000895d */ /* 0x008fea0003900000 */
[----:B------:R-:W3:Y:S02]  /*1f260*/  @!P0 SYNCS.PHASECHK.TRANS64 P0, [R6+URZ+0x13240], R2 ;  /* 0x01324002060085a7 */ /* 0x000ee4000800007f */
[----:B---3--:R-:W-:Y:S05]  /*1f270*/  @!P0 BRA `(.L_x_15625) ;  /* 0xfffffffc00ec8947 */ /* 0x008fea000383ffff */
[----:B------:R-:W-:Y:S05]  /*1f280*/  BRA `(.L_x_15771) ;  /* 0xffffffb000987947 */ /* 0x000fea000383ffff */
.L_x_15626:
[----:B------:R-:W-:Y:S01]  /*1f290*/  BSSY B0, `(.L_x_15772) ;  /* 0x0000008000007945 */ /* 0x000fe20003800000 */
[----:B------:R-:W-:Y:S01]  /*1f2a0*/  IMAD.MOV.U32 R13, RZ, RZ, R8 ;  /* 0x000000ffff0d7224 */ /* 0x000fe200078e0008 */
[----:B------:R-:W-:Y:S01]  /*1f2b0*/  MOV R11, 0x1c1f ;  /* 0x00001c1f000b7802 */ /* 0x000fe20000000f00 */
[----:B------:R-:W-:Y:S02]  /*1f2c0*/  IMAD.MOV.U32 R12, RZ, RZ, RZ ;  /* 0x000000ffff0c7224 */ /* 0x000fe400078e00ff */
[----:B------:R-:W-:-:S07]  /*1f2d0*/  IMAD.MOV.U32 R15, RZ, RZ, -0x1 ;  /* 0xffffffffff0f7424 */ /* 0x000fce00078e00ff */
[----:B01----:R-:W-:Y:S05]  /*1f2e0*/  WARPSYNC.COLLECTIVE R15, `(.L_x_15773) ;  /* 0x000000000f087348 */ /* 0x003fea0003c00000 */
[----:B------:R2:W3:Y:S02]  /*1f2f0*/  SHFL.IDX P6, R14, R13, R12, R11 ;  /* 0x0000000c0d0e7389 */ /* 0x0004e400000c000b */
[----:B0123--:R-:W-:Y:S01]  /*1f300*/  ENDCOLLECTIVE ;  /* 0x000000000000791b */ /* 0x00ffe20003800000 */
.L_x_15773:
[----:B------:R-:W-:Y:S05]  /*1f310*/  BSYNC B0 ;  /* 0x0000000000007941 */ /* 0x000fea0003800000 */
.L_x_15772:
        /* <DEDUP_REMOVED lines=8> */
.L_x_15774:
[----:B------:R-:W-:Y:S02]  /*1f3a0*/  IMAD.MOV.U32 R13, RZ, RZ, R8 ;  /* 0x000000ffff0d7224 */ /* 0x000fe400078e0008 */
[----:B------:R-:W-:Y:S02]  /*1f3b0*/  IMAD.MOV.U32 R12, RZ, RZ, 0x1 ;  /* 0x00000001ff0c7424 */ /* 0x000fe400078e00ff */
[----:B------:R-:W-:-:S07]  /*1f3c0*/  IMAD.MOV.U32 R2, RZ, RZ, R14 ;  /* 0x000000ffff027224 */ /* 0x000fce00078e000e */
[----:B------:R-:W-:Y:S05]  /*1f3d0*/  WARPSYNC.COLLECTIVE R15, `(.L_x_15775) ;  /* 0x000000000f087348 */ /* 0x000fea0003c00000 */
[----:B------:R0:W1:Y:S02]  /*1f3e0*/  SHFL.IDX P6, R14, R13, R12, R11 ;  /* 0x0000000c0d0e7389 */ /* 0x00006400000c000b */
[----:B01----:R-:W-:Y:S01]  /*1f3f0*/  ENDCOLLECTIVE ;  /* 0x000000000000791b */ /* 0x003fe20003800000 */
.L_x_15775:
        /* <DEDUP_REMOVED lines=11> */
.L_x_15776:
[----:B------:R-:W-:Y:S02]  /*1f4b0*/  IMAD.MOV.U32 R13, RZ, RZ, R8 ;  /* 0x000000ffff0d7224 */ /* 0x000fe400078e0008 */
[----:B------:R-:W-:Y:S02]  /*1f4c0*/  IMAD.MOV.U32 R12, RZ, RZ, 0x2 ;  /* 0x00000002ff0c7424 */ /* 0x000fe400078e00ff */
[----:B------:R-:W-:-:S07]  /*1f4d0*/  IMAD.MOV.U32 R2, RZ, RZ, R14 ;  /* 0x000000ffff027224 */ /* 0x000fce00078e000e */
[----:B------:R-:W-:Y:S05]  /*1f4e0*/  WARPSYNC.COLLECTIVE R15, `(.L_x_15777) ;  /* 0x000000000f087348 */ /* 0x000fea0003c00000 */
[----:B------:R0:W1:Y:S02]  /*1f4f0*/  SHFL.IDX P6, R14, R13, R12, R11 ;  /* 0x0000000c0d0e7389 */ /* 0x00006400000c000b */
[----:B01----:R-:W-:Y:S01]  /*1f500*/  ENDCOLLECTIVE ;  /* 0x000000000000791b */ /* 0x003fe20003800000 */
.L_x_15777:
        /* <DEDUP_REMOVED lines=11> */
.L_x_15778:
[----:B------:R-:W-:Y:S02]  /*1f5c0*/  IMAD.MOV.U32 R13, RZ, RZ, R8 ;  /* 0x000000ffff0d7224 */ /* 0x000fe400078e0008 */
[----:B------:R-:W-:Y:S02]  /*1f5d0*/  IMAD.MOV.U32 R12, RZ, RZ, 0x3 ;  /* 0x00000003ff0c7424 */ /* 0x000fe400078e00ff */
[----:B------:R-:W-:-:S07]  /*1f5e0*/  IMAD.MOV.U32 R2, RZ, RZ, R14 ;  /* 0x000000ffff027224 */ /* 0x000fce00078e000e */
[----:B------:R-:W-:Y:S05]  /*1f5f0*/  WARPSYNC.COLLECTIVE R15, `(.L_x_15779) ;  /* 0x000000000f087348 */ /* 0x000fea0003c00000 */
[----:B------:R0:W1:Y:S02]  /*1f600*/  SHFL.IDX P6, R14, R13, R12, R11 ;  /* 0x0000000c0d0e7389 */ /* 0x00006400000c000b */
[----:B01----:R-:W-:Y:S01]  /*1f610*/  ENDCOLLECTIVE ;  /* 0x000000000000791b */ /* 0x003fe20003800000 */
.L_x_15779:
        /* <DEDUP_REMOVED lines=11> */
.L_x_15780:
[----:B------:R-:W-:Y:S02]  /*1f6d0*/  IMAD.MOV.U32 R13, RZ, RZ, R4 ;  /* 0x000000ffff0d7224 */ /* 0x000fe400078e0004 */
[----:B------:R-:W-:Y:S02]  /*1f6e0*/  IMAD.MOV.U32 R12, RZ, RZ, RZ ;  /* 0x000000ffff0c7224 */ /* 0x000fe400078e00ff */
[----:B------:R-:W-:-:S07]  /*1f6f0*/  IMAD.MOV.U32 R2, RZ, RZ, R14 ;  /* 0x000000ffff027224 */ /* 0x000fce00078e000e */
[----:B------:R-:W-:Y:S05]  /*1f700*/  WARPSYNC.COLLECTIVE R15, `(.L_x_15781) ;  /* 0x000000000f087348 */ /* 0x000fea0003c00000 */
[----:B------:R0:W1:Y:S02]  /*1f710*/  SHFL.IDX P6, R14, R13, R12, R11 ;  /* 0x0000000c0d0e7389 */ /* 0x00006400000c000b */
[----:B01----:R-:W-:Y:S01]  /*1f720*/  ENDCOLLECTIVE ;  /* 0x000000000000791b */ /* 0x003fe20003800000 */
.L_x_15781:
        /* <DEDUP_REMOVED lines=11> */
.L_x_15782:
[----:B------:R-:W-:Y:S01]  /*1f7e0*/  IMAD.MOV.U32 R2, RZ, RZ, R14 ;  /* 0x000000ffff027224 */ /* 0x000fe200078e000e */
[----:B------:R-:W-:Y:S06]  /*1f7f0*/  BRA `(.L_x_15783) ;  /* 0xffffffb000307947 */ /* 0x000fec000383ffff */
.L_x_15631:
[----:B0-----:R0:W3:Y:S02]  /*1f800*/  SYNCS.PHASECHK.TRANS64.TRYWAIT P2, [R2+URZ+0x13270], R0 ;  /* 0x01327000020075a7 */ /* 0x0010e4000804017f */
[----:B---3--:R-:W-:Y:S05]  /*1f810*/  @!P2 NANOSLEEP.SYNCS 0x989680 ;  /* 0x009896800000a95d */ /* 0x008fea0003900000 */
[----:B------:R-:W3:Y:S02]  /*1f820*/  @!P2 SYNCS.PHASECHK.TRANS64 P2, [R2+URZ+0x13270], R0 ;  /* 0x013270000200a5a7 */ /* 0x000ee4000804007f */
[----:B---3--:R-:W-:Y:S05]  /*1f830*/  @!P2 BRA `(.L_x_15631) ;  /* 0xfffffffc00f0a947 */ /* 0x008fea000383ffff */
[----:B------:R-:W-:Y:S05]  /*1f840*/  BRA `(.L_x_15784) ;  /* 0xffffffb000947947 */ /* 0x000fea000383ffff */
.L_x_15633:
[----:B0-----:R0:W3:Y:S02]  /*1f850*/  SYNCS.PHASECHK.TRANS64.TRYWAIT P2, [R2+URZ+0x13260], R3 ;  /* 0x01326003020075a7 */ /* 0x0010e4000804017f */
[----:B---3--:R-:W-:Y:S05]  /*1f860*/  @!P2 NANOSLEEP.SYNCS 0x989680 ;  /* 0x009896800000a95d */ /* 0x008fea0003900000 */
[----:B------:R-:W3:Y:S02]  /*1f870*/  @!P2 SYNCS.PHASECHK.TRANS64 P2, [R2+URZ+0x13260], R3 ;  /* 0x013260030200a5a7 */ /* 0x000ee4000804007f */
[----:B---3--:R-:W-:Y:S05]  /*1f880*/  @!P2 BRA `(.L_x_15633) ;  /* 0xfffffffc00f0a947 */ /* 0x008fea000383ffff */
[----:B------:R-:W-:Y:S05]  /*1f890*/  BRA `(.L_x_15785) ;  /* 0xffffffb000a47947 */ /* 0x000fea000383ffff */
.L_x_15641:
[----:B-1----:R1:W2:Y:S02]  /*1f8a0*/  SYNCS.PHASECHK.TRANS64.TRYWAIT P1, [R0+URZ+0x13270], R3 ;  /* 0x01327003000075a7 */ /* 0x0022a4000802017f */
[----:B--2---:R-:W-:Y:S05]  /*1f8b0*/  @!P1 NANOSLEEP.SYNCS 0x989680 ;  /* 0x009896800000995d */ /* 0x004fea0003900000 */
[----:B------:R-:W2:Y:S02]  /*1f8c0*/  @!P1 SYNCS.PHASECHK.TRANS64 P1, [R0+URZ+0x13270], R3 ;  /* 0x01327003000095a7 */ /* 0x000ea4000802007f */
[----:B--2---:R-:W-:Y:S05]  /*1f8d0*/  @!P1 BRA `(.L_x_15641) ;  /* 0xfffffffc00f09947 */ /* 0x004fea000383ffff */
[----:B------:R-:W-:Y:S05]  /*1f8e0*/  BRA `(.L_x_15786) ;  /* 0xffffffb800387947 */ /* 0x000fea000383ffff */
.L_x_15643:
[----:B-1----:R1:W2:Y:S02]  /*1f8f0*/  SYNCS.PHASECHK.TRANS64.TRYWAIT P1, [R0+URZ+0x13260], R3 ;  /* 0x01326003000075a7 */ /* 0x0022a4000802017f */
[----:B--2---:R-:W-:Y:S05]  /*1f900*/  @!P1 NANOSLEEP.SYNCS 0x989680 ;  /* 0x009896800000995d */ /* 0x004fea0003900000 */
[----:B------:R-:W2:Y:S02]  /*1f910*/  @!P1 SYNCS.PHASECHK.TRANS64 P1, [R0+URZ+0x13260], R3 ;  /* 0x01326003000095a7 */ /* 0x000ea4000802007f */
[----:B--2---:R-:W-:Y:S05]  /*1f920*/  @!P1 BRA `(.L_x_15643) ;  /* 0xfffffffc00f09947 */ /* 0x004fea000383ffff */
[----:B------:R-:W-:Y:S05]  /*1f930*/  BRA `(.L_x_15787) ;  /* 0xffffffb800487947 */ /* 0x000fea000383ffff */
.L_x_15648:
[----:B------:R-:W-:Y:S01]  /*1f940*/  BSSY B0, `(.L_x_15788) ;  /* 0x0000008000007945 */ /* 0x000fe20003800000 */
[----:B------:R-:W-:Y:S02]  /*1f950*/  IMAD.MOV.U32 R13, RZ, RZ, R16 ;  /* 0x000000ffff0d7224 */ /* 0x000fe400078e0010 */
[----:B------:R-:W-:Y:S02]  /*1f960*/  IMAD.MOV.U32 R12, RZ, RZ, RZ ;  /* 0x000000ffff0c7224 */ /* 0x000fe400078e00ff */
[----:B0-----:R-:W-:Y:S02]  /*1f970*/  IMAD.MOV.U32 R11, RZ, RZ, 0x1f ;  /* 0x0000001fff0b7424 */ /* 0x001fe400078e00ff */
[----:B------:R-:W-:-:S07]  /*1f980*/  IMAD.MOV.U32 R15, RZ, RZ, -0x1 ;  /* 0xffffffffff0f7424 */ /* 0x000fce00078e00ff */
[----:B-----5:R-:W-:Y:S05]  /*1f990*/  WARPSYNC.COLLECTIVE R15, `(.L_x_15789) ;  /* 0x000000000f087348 */ /* 0x020fea0003c00000 */
[----:B------:R0:W1:Y:S02]  /*1f9a0*/  SHFL.IDX P6, R14, R13, R12, R11 ;  /* 0x0000000c0d0e7389 */ /* 0x00006400000c000b */
[----:B01---5:R-:W-:Y:S01]  /*1f9b0*/  ENDCOLLECTIVE ;  /* 0x000000000000791b */ /* 0x023fe20003800000 */
.L_x_15789:
[----:B------:R-:W-:Y:S05]  /*1f9c0*/  BSYNC B0 ;  /* 0x0000000000007941 */ /* 0x000fea0003800000 */
.L_x_15788:
[----:B------:R-:W-:Y:S01]  /*1f9d0*/  IMAD.MOV.U32 R13, RZ, RZ, R16 ;  /* 0x000000ffff0d7224 */ /* 0x000fe200078e0010 */
[----:B------:R-:W-:Y:S01]  /*1f9e0*/  MOV R0, R14 ;  /* 0x0000000e00007202 */ /* 0x000fe20000000f00 */
[----:B------:R-:W-:Y:S01]  /*1f9f0*/  IMAD.MOV.U32 R12, RZ, RZ, 0x1 ;  /* 0x00000001ff0c7424 */ /* 0x000fe200078e00ff */
[----:B------:R-:W-:Y:S01]  /*1fa00*/  IADD3 R7, R19, R4, RZ ;  /* 0x0000000413077210 */ /* 0x000fe20007ffe0ff */
[----:B------:R-:W-:Y:S02]  /*1fa10*/  IMAD.MOV.U32 R11, RZ, RZ, 0x1f ;  /* 0x0000001fff0b7424 */ /* 0x000fe400078e00ff */
[----:B------:R-:W-:-:S07]  /*1fa20*/  IMAD.MOV.U32 R15, RZ, RZ, -0x1 ;  /* 0xffffffffff0f7424 */ /* 0x000fce00078e00ff */
[----:B------:R-:W-:Y:S05]  /*1fa30*/  WARPSYNC.COLLECTIVE R15, `(.L_x_15790) ;  /* 0x000000000f087348 */ /* 0x000fea0003c00000 */
[----:B------:R0:W1:Y:S02]  /*1fa40*/  SHFL.IDX P6, R14, R13, R12, R11 ;  /* 0x0000000c0d0e7389 */ /* 0x00006400000c000b */
[----:B01----:R-:W-:Y:S01]  /*1fa50*/  ENDCOLLECTIVE ;  /* 0x000000000000791b */ /* 0x003fe20003800000 */
.L_x_15790:
        /* <DEDUP_REMOVED lines=18> */
.L_x_15791:
[----:B------:R-:W-:Y:S01]  /*1fb80*/  IMAD.MOV.U32 R12, RZ, RZ, 0x2 ;  /* 0x00000002ff0c7424 */ /* 0x000fe200078e00ff */
[----:B------:R-:W-:-:S05]  /*1fb90*/  SEL R7, R14, RZ, P1 ;  /* 0x000000ff0e077207 */ /* 0x000fca0000800000 */
[----:B------:R-:W-:-:S05]  /*1fba0*/  IMAD.IADD R3, R2, 0x1, R7 ;  /* 0x0000000102037824 */ /* 0x000fca00078e0207 */
[----:B------:R-:W-:-:S07]  /*1fbb0*/  MOV R13, R3 ;  /* 0x00000003000d7202 */ /* 0x000fce0000000f00 */
[----:B------:R-:W-:Y:S05]  /*1fbc0*/  WARPSYNC.COLLECTIVE R15, `(.L_x_15792) ;  /* 0x000000000f087348 */ /* 0x000fea0003c00000 */
[----:B------:R0:W1:Y:S02]  /*1fbd0*/  SHFL.UP P6, R14, R13, R12, R11 ;  /* 0x0400000c0d0e7389 */ /* 0x00006400000c000b */
[----:B01----:R-:W-:Y:S01]  /*1fbe0*/  ENDCOLLECTIVE ;  /* 0x000000000000791b */ /* 0x003fe20003800000 */
.L_x_15792:
[----:B------:R-:W-:Y:S01]  /*1fbf0*/  IMAD.MOV.U32 R12, RZ, RZ, 0x4 ;  /* 0x00000004ff0c7424 */ /* 0x000fe200078e00ff */
[----:B------:R-:W-:-:S05]  /*1fc00*/  SEL R14, R14, RZ, P2 ;  /* 0x000000ff0e0e7207 */ /* 0x000fca0001000000 */
[----:B------:R-:W-:-:S04]  /*1fc10*/  IMAD.IADD R3, R3, 0x1, R14 ;  /* 0x0000000103037824 */ /* 0x000fc800078e020e */
[----:B------:R-:W-:-:S07]  /*1fc20*/  IMAD.MOV.U32 R13, RZ, RZ, R3 ;  /* 0x000000ffff0d7224 */ /* 0x000fce00078e0003 */
[----:B------:R-:W-:Y:S05]  /*1fc30*/  WARPSYNC.COLLECTIVE R15, `(.L_x_15793) ;  /* 0x000000000f087348 */ /* 0x000fea0003c00000 */
[----:B------:R0:W1:Y:S02]  /*1fc40*/  SHFL.UP P6, R14, R13, R12, R11 ;  /* 0x0400000c0d0e7389 */ /* 0x00006400000c000b */
[----:B01----:R-:W-:Y:S01]  /*1fc50*/  ENDCOLLECTIVE ;  /* 0x000000000000791b */ /* 0x003fe20003800000 */
.L_x_15793:
[----:B------:R-:W-:Y:S01]  /*1fc60*/  IMAD.MOV.U32 R12, RZ, RZ, 0x8 ;  /* 0x00000008ff0c7424 */ /* 0x000fe200078e00ff */
[----:B------:R-:W-:-:S05]  /*1fc70*/  SEL R14, R14, RZ, P3 ;  /* 0x000000ff0e0e7207 */ /* 0x000fca0001800000 */
[----:B------:R-:W-:-:S05]  /*1fc80*/  IMAD.IADD R3, R3, 0x1, R14 ;  /* 0x0000000103037824 */ /* 0x000fca00078e020e */
[----:B------:R-:W-:-:S07]  /*1fc90*/  MOV R13, R3 ;  /* 0x00000003000d7202 */ /* 0x000fce0000000f00 */
[----:B------:R-:W-:Y:S05]  /*1fca0*/  WARPSYNC.COLLECTIVE R15, `(.L_x_15794) ;  /* 0x000000000f087348 */ /* 0x000fea0003c00000 */
[----:B------:R0:W1:Y:S02]  /*1fcb0*/  SHFL.UP P6, R14, R13, R12, R11 ;  /* 0x0400000c0d0e7389 */ /* 0x00006400000c000b */
[----:B01----:R-:W-:Y:S01]  /*1fcc0*/  ENDCOLLECTIVE ;  /* 0x000000000000791b */ /* 0x003fe20003800000 */
.L_x_15794:
[----:B------:R-:W-:Y:S01]  /*1fcd0*/  IMAD.MOV.U32 R12, RZ, RZ, 0x10 ;  /* 0x00000010ff0c7424 */ /* 0x000fe200078e00ff */
[----:B------:R-:W-:-:S05]  /*1fce0*/  SEL R14, R14, RZ, P4 ;  /* 0x000000ff0e0e7207 */ /* 0x000fca0002000000 */
[----:B------:R-:W-:-:S04]  /*1fcf0*/  IMAD.IADD R3, R3, 0x1, R14 ;  /* 0x0000000103037824 */ /* 0x000fc800078e020e */
[----:B------:R-:W-:-:S07]  /*1fd00*/  IMAD.MOV.U32 R13, RZ, RZ, R3 ;  /* 0x000000ffff0d7224 */ /* 0x000fce00078e0003 */
[----:B------:R-:W-:Y:S05]  /*1fd10*/  WARPSYNC.COLLECTIVE R15, `(.L_x_15795) ;  /* 0x000000000f087348 */ /* 0x000fea0003c00000 */
[----:B------:R0:W1:Y:S02]  /*1fd20*/  SHFL.UP P6, R14, R13, R12, R11 ;  /* 0x0400000c0d0e7389 */ /* 0x00006400000c000b */
[----:B01----:R-:W-:Y:S01]  /*1fd30*/  ENDCOLLECTIVE ;  /* 0x000000000000791b */ /* 0x003fe20003800000 */
.L_x_15795:
        /* <DEDUP_REMOVED lines=8> */
.L_x_15796:
[----:B------:R-:W-:Y:S05]  /*1fdc0*/  BRA `(.L_x_15797) ;  /* 0xffffffbc00347947 */ /* 0x000fea000383ffff */
.L_x_15653:
[----:B------:R-:W-:Y:S01]  /*1fdd0*/  BSSY B0, `(.L_x_15798) ;  /* 0x0000008000007945 */ /* 0x000fe20003800000 */
[----:B-----5:R-:W-:Y:S01]  /*1fde0*/  IMAD.MOV.U32 R13, RZ, RZ, R2 ;  /* 0x000000ffff0d7224 */ /* 0x020fe200078e0002 */
[----:B------:R-:W-:Y:S01]  /*1fdf0*/  MOV R15, 0xffffffff ;  /* 0xffffffff000f7802 */ /* 0x000fe20000000f00 */
[----:B------:R-:W-:Y:S02]  /*1fe00*/  IMAD.MOV.U32 R12, RZ, RZ, 0x1 ;  /* 0x00000001ff0c7424 */ /* 0x000fe400078e00ff */
[----:B0-----:R-:W-:-:S07]  /*1fe10*/  IMAD.MOV.U32 R11, RZ, RZ, RZ ;  /* 0x000000ffff0b7224 */ /* 0x001fce00078e00ff */
[----:B-1----:R-:W-:Y:S05]  /*1fe20*/  WARPSYNC.COLLECTIVE R15, `(.L_x_15799) ;  /* 0x000000000f087348 */ /* 0x002fea0003c00000 */
[----:B------:R0:W2:Y:S02]  /*1fe30*/  SHFL.UP P6, R14, R13, R12, R11 ;  /* 0x0400000c0d0e7389 */ /* 0x0000a400000c000b */
[----:B012---:R-:W-:Y:S01]  /*1fe40*/  ENDCOLLECTIVE ;  /* 0x000000000000791b */ /* 0x007fe20003800000 */
.L_x_15799:
[----:B------:R-:W-:Y:S05]  /*1fe50*/  BSYNC B0 ;  /* 0x0000000000007941 */ /* 0x000fea0003800000 */
.L_x_15798:
        /* <DEDUP_REMOVED lines=9> */
.L_x_15800:
[----:B------:R-:W-:Y:S01]  /*1fef0*/  IMAD.MOV.U32 R12, RZ, RZ, 0x4 ;  /* 0x00000004ff0c7424 */ /* 0x000fe200078e00ff */
[----:B------:R-:W-:-:S04]  /*1ff00*/  SEL R14, R14, RZ, P2 ;  /* 0x000000ff0e0e7207 */ /* 0x000fc80001000000 */
[----:B------:R-:W-:-:S05]  /*1ff10*/  IADD3 R3, R3, R14, RZ ;  /* 0x0000000e03037210 */ /* 0x000fca0007ffe0ff */
[----:B------:R-:W-:-:S07]  /*1ff20*/  IMAD.MOV.U32 R13, RZ, RZ, R3 ;  /* 0x000000ffff0d7224 */ /* 0x000fce00078e0003 */
[----:B------:R-:W-:Y:S05]  /*1ff30*/  WARPSYNC.COLLECTIVE R15, `(.L_x_15801) ;  /* 0x000000000f087348 */ /* 0x000fea0003c00000 */
[----:B------:R0:W1:Y:S02]  /*1ff40*/  SHFL.UP P6, R14, R13, R12, R11 ;  /* 0x0400000c0d0e7389 */ /* 0x00006400000c000b */
[----:B01----:R-:W-:Y:S01]  /*1ff50*/  ENDCOLLECTIVE ;  /* 0x000000000000791b */ /* 0x003fe20003800000 */
.L_x_15801:
[----:B------:R-:W-:Y:S01]  /*1ff60*/  IMAD.MOV.U32 R12, RZ, RZ, 0x8 ;  /* 0x00000008ff0c7424 */ /* 0x000fe200078e00ff */
[----:B------:R-:W-:-:S05]  /*1ff70*/  SEL R14, R14, RZ, P3 ;  /* 0x000000ff0e0e7207 */ /* 0x000fca0001800000 */
[----:B------:R-:W-:-:S04]  /*1ff80*/  IMAD.IADD R3, R3, 0x1, R14 ;  /* 0x0000000103037824 */ /* 0x000fc800078e020e */
[----:B------:R-:W-:-:S07]  /*1ff90*/  IMAD.MOV.U32 R13, RZ, RZ, R3 ;  /* 0x000000ffff0d7224 */ /* 0x000fce00078e0003 */
[----:B------:R-:W-:Y:S05]  /*1ffa0*/  WARPSYNC.COLLECTIVE R15, `(.L_x_15802) ;  /* 0x000000000f087348 */ /* 0x000fea0003c00000 */
[----:B------:R0:W1:Y:S02]  /*1ffb0*/  SHFL.UP P6, R14, R13, R12, R11 ;  /* 0x0400000c0d0e7389 */ /* 0x00006400000c000b */
[----:B01----:R-:W-:Y:S01]  /*1ffc0*/  ENDCOLLECTIVE ;  /* 0x000000000000791b */ /* 0x003fe20003800000 */
.L_x_15802:
[----:B------:R-:W-:Y:S01]  /*1ffd0*/  IMAD.MOV.U32 R12, RZ, RZ, 0x10 ;  /* 0x00000010ff0c7424 */ /* 0x000fe200078e00ff */
[----:B------:R-:W-:-:S04]  /*1ffe0*/  SEL R14, R14, RZ, P4 ;  /* 0x000000ff0e0e7207 */ /* 0x000fc80002000000 */
[----:B------:R-:W-:-:S05]  /*1fff0*/  IADD3 R3, R3, R14, RZ ;  /* 0x0000000e03037210 */ /* 0x000fca0007ffe0ff */
[----:B------:R-:W-:-:S07]  /*20000*/  IMAD.MOV.U32 R13, RZ, RZ, R3 ;  /* 0x000000ffff0d7224 */ /* 0x000fce00078e0003 */
[----:B------:R-:W-:Y:S05]  /*20010*/  WARPSYNC.COLLECTIVE R15, `(.L_x_15803) ;  /* 0x000000000f087348 */ /* 0x000fea0003c00000 */
[----:B------:R0:W1:Y:S02]  /*20020*/  SHFL.UP P6, R14, R13, R12, R11 ;  /* 0x0400000c0d0e7389 */ /* 0x00006400000c000b */
[----:B01----:R-:W-:Y:S01]  /*20030*/  ENDCOLLECTIVE ;  /* 0x000000000000791b */ /* 0x003fe20003800000 */
.L_x_15803:
        /* <DEDUP_REMOVED lines=8> */
.L_x_15804:
[----:B------:R-:W-:Y:S05]  /*200c0*/  BRA `(.L_x_15805) ;  /* 0xffffffbc00107947 */ /* 0x000fea000383ffff */
.L_x_15655:
[----:B------:R-:W-:Y:S01]  /*200d0*/  BSSY B0, `(.L_x_15806) ;  /* 0x0000006000007945 */ /* 0x000fe20003800000 */
[----:B------:R-:W-:Y:S01]  /*200e0*/  PLOP3.LUT P6, PT, P6, PT, PT, 0x8, 0x0 ;  /* 0x000000000000781c */ /* 0x000fe200037ce170 */
[----:B------:R-:W-:-:S12]  /*200f0*/  IMAD.MOV.U32 R15, RZ, RZ, -0x1 ;  /* 0xffffffffff0f7424 */ /* 0x000fd800078e00ff */
[----:B01---5:R-:W-:Y:S05]  /*20100*/  WARPSYNC.COLLECTIVE R15, `(.L_x_15807) ;  /* 0x000000000f087348 */ /* 0x023fea0003c00000 */
[----:B------:R-:W-:Y:S01]  /*20110*/  VOTE.ANY R14, PT, P6 ;  /* 0x00000000000e7806 */ /* 0x000fe200030e0100 */
[----:B01---5:R-:W-:Y:S06]  /*20120*/  ENDCOLLECTIVE ;  /* 0x000000000000791b */ /* 0x023fec0003800000 */
.L_x_15807:
[----:B------:R-:W-:Y:S05]  /*20130*/  BSYNC B0 ;  /* 0x0000000000007941 */ /* 0x000fea0003800000 */
.L_x_15806:
        /* <DEDUP_REMOVED lines=9> */
.L_x_15808:
[----:B------:R-:W-:Y:S01]  /*201d0*/  IMAD.MOV.U32 R17, RZ, RZ, R14 ;  /* 0x000000ffff117224 */ /* 0x000fe200078e000e */
[----:B------:R-:W-:Y:S06]  /*201e0*/  BRA `(.L_x_15809) ;  /* 0xffffffbc00007947 */ /* 0x000fec000383ffff */
.L_x_15657:
[----:B------:R-:W-:Y:S01]  /*201f0*/  BSSY B0, `(.L_x_15810) ;  /* 0x0000007000007945 */ /* 0x000fe20003800000 */
[----:B------:R-:W-:Y:S02]  /*20200*/  IMAD.MOV.U32 R13, RZ, RZ, R3 ;  /* 0x000000ffff0d7224 */ /* 0x000fe400078e0003 */
[----:B0-----:R-:W-:Y:S02]  /*20210*/  IMAD.MOV.U32 R11, RZ, RZ, 0x1f ;  /* 0x0000001fff0b7424 */ /* 0x001fe400078e00ff */
[----:B------:R-:W-:-:S07]  /*20220*/  IMAD.MOV.U32 R15, RZ, RZ, -0x1 ;  /* 0xffffffffff0f7424 */ /* 0x000fce00078e00ff */
[----:B-123-5:R-:W-:Y:S05]  /*20230*/  WARPSYNC.COLLECTIVE R15, `(.L_x_15811) ;  /* 0x000000000f087348 */ /* 0x02efea0003c00000 */
[----:B------:R0:W4:Y:S02]  /*20240*/  SHFL.IDX P6, R14, R13, R12, R11 ;  /* 0x0000000c0d0e7389 */ /* 0x00012400000c000b */
[----:B012345:R-:W-:Y:S01]  /*20250*/  ENDCOLLECTIVE ;  /* 0x000000000000791b */ /* 0x03ffe20003800000 */
.L_x_15811:
[----:B------:R-:W-:Y:S05]  /*20260*/  BSYNC B0 ;  /* 0x0000000000007941 */ /* 0x000fea0003800000 */
.L_x_15810:
[----:B------:R-:W-:Y:S01]  /*20270*/  IMAD.MOV.U32 R5, RZ, RZ, R14 ;  /* 0x000000ffff057224 */ /* 0x000fe200078e000e */
[----:B------:R-:W-:Y:S06]  /*20280*/  BRA `(.L_x_15656) ;  /* 0xffffffb800f47947 */ /* 0x000fec000383ffff */
.L_x_15661:
[----:B-1----:R1:W2:Y:S02]  /*20290*/  SYNCS.PHASECHK.TRANS64.TRYWAIT P0, [R5+URZ+0x13220], R0 ;  /* 0x01322000050075a7 */ /* 0x0022a4000800017f */
[----:B--2---:R-:W-:Y:S05]  /*202a0*/  @!P0 NANOSLEEP.SYNCS 0x989680 ;  /* 0x009896800000895d */ /* 0x004fea0003900000 */
[----:B------:R-:W2:Y:S02]  /*202b0*/  @!P0 SYNCS.PHASECHK.TRANS64 P0, [R5+URZ+0x13220], R0 ;  /* 0x01322000050085a7 */ /* 0x000ea4000800007f */
[----:B--2---:R-:W-:Y:S05]  /*202c0*/  @!P0 BRA `(.L_x_15661) ;  /* 0xfffffffc00f08947 */ /* 0x004fea000383ffff */
[----:B------:R-:W-:Y:S05]  /*202d0*/  BRA `(.L_x_15812) ;  /* 0xffffffc000747947 */ /* 0x000fea000383ffff */
.L_x_15662:
[----:B------:R-:W2:Y:S01]  /*202e0*/  S2R R2, SR_TID.X ;  /* 0x0000000000027919 */ /* 0x000ea20000002100 */
[----:B------:R-:W-:Y:S01]  /*202f0*/  BSSY B0, `(.L_x_15813) ;  /* 0x000000a000007945 */ /* 0x000fe20003800000 */
[----:B------:R-:W-:Y:S02]  /*20300*/  IMAD.MOV.U32 R12, RZ, RZ, RZ ;  /* 0x000000ffff0c7224 */ /* 0x000fe400078e00ff */
[----:B0-----:R-:W-:Y:S02]  /*20310*/  IMAD.MOV.U32 R11, RZ, RZ, 0x1f ;  /* 0x0000001fff0b7424 */ /* 0x001fe400078e00ff */
[----:B------:R-:W-:Y:S01]  /*20320*/  IMAD.MOV.U32 R15, RZ, RZ, -0x1 ;  /* 0xffffffffff0f7424 */ /* 0x000fe200078e00ff */
[----:B--2---:R-:W-:-:S04]  /*20330*/  SHF.R.U32.HI R2, RZ, 0x5, R2 ;  /* 0x00000005ff027819 */ /* 0x004fc80000011602 */
[----:B------:R-:W-:-:S04]  /*20340*/  LOP3.LUT R2, R2, 0x3, RZ, 0xc0, !PT ;  /* 0x0000000302027812 */ /* 0x000fc800078ec0ff */
[----:B------:R-:W-:-:S07]  /*20350*/  MOV R13, R2 ;  /* 0x00000002000d7202 */ /* 0x000fce0000000f00 */
[----:B-1---5:R-:W-:Y:S05]  /*20360*/  WARPSYNC.COLLECTIVE R15, `(.L_x_15814) ;  /* 0x000000000f087348 */ /* 0x022fea0003c00000 */
[----:B------:R0:W2:Y:S02]  /*20370*/  SHFL.IDX P6, R14, R13, R12, R11 ;  /* 0x0000000c0d0e7389 */ /* 0x0000a400000c000b */
[----:B012--5:R-:W-:Y:S01]  /*20380*/  ENDCOLLECTIVE ;  /* 0x000000000000791b */ /* 0x027fe20003800000 */
.L_x_15814:
[----:B------:R-:W-:Y:S05]  /*20390*/  BSYNC B0 ;  /* 0x0000000000007941 */ /* 0x000fea0003800000 */
.L_x_15813:
[----:B------:R-:W-:Y:S05]  /*203a0*/  BRA `(.L_x_15815) ;  /* 0xffffffc0005c7947 */ /* 0x000fea000383ffff */
.L_x_15663:
[----:B------:R-:W-:Y:S01]  /*203b0*/  BSSY B0, `(.L_x_15816) ;  /* 0x0000006000007945 */ /* 0x000fe20003800000 */
[----:B------:R-:W-:-:S07]  /*203c0*/  IMAD.MOV.U32 R15, RZ, RZ, -0x1 ;  /* 0xffffffffff0f7424 */ /* 0x000fce00078e00ff */
[----:B01---5:R-:W-:Y:S05]  /*203d0*/  WARPSYNC.COLLECTIVE R15, `(.L_x_15817) ;  /* 0x000000000f0c7348 */ /* 0x023fea0003c00000 */
[----:B------:R-:W-:Y:S02]  /*203e0*/  ELECT P6, UR62, PT ;  /* 0x00000000003e782f */ /* 0x000fe400038c0000 */
[----:B------:R-:W-:Y:S01]  /*203f0*/  MOV R14, UR62 ;  /* 0x0000003e000e7c02 */ /* 0x000fe20008000f00 */
[----:B01---5:R-:W-:Y:S10]  /*20400*/  ENDCOLLECTIVE ;  /* 0x000000000000791b */ /* 0x023ff40003800000 */
.L_x_15817:
[----:B------:R-:W-:Y:S05]  /*20410*/  BSYNC B0 ;  /* 0x0000000000007941 */ /* 0x000fea0003800000 */
.L_x_15816:
[----:B------:R-:W-:Y:S05]  /*20420*/  BRA `(.L_x_15818) ;  /* 0xffffffc000507947 */ /* 0x000fea000383ffff */
.L_x_15665:
[----:B-1----:R1:W2:Y:S02]  /*20430*/  SYNCS.PHASECHK.TRANS64.TRYWAIT P1, [R4+URZ+0x13240], R3 ;  /* 0x01324003040075a7 */ /* 0x0022a4000802017f */
[----:B--2---:R-:W-:Y:S05]  /*20440*/  @!P1 NANOSLEEP.SYNCS 0x989680 ;  /* 0x009896800000995d */ /* 0x004fea0003900000 */
[----:B------:R-:W2:Y:S02]  /*20450*/  @!P1 SYNCS.PHASECHK.TRANS64 P1, [R4+URZ+0x13240], R3 ;  /* 0x01324003040095a7 */ /* 0x000ea4000802007f */
[----:B--2---:R-:W-:Y:S05]  /*20460*/  @!P1 BRA `(.L_x_15665) ;  /* 0xfffffffc00f09947 */ /* 0x004fea000383ffff */
[----:B------:R-:W-:Y:S05]  /*20470*/  BRA `(.L_x_15819) ;  /* 0xffffffc000787947 */ /* 0x000fea000383ffff */
.L_x_15667:
[----:B--2---:R2:W3:Y:S02]  /*20480*/  SYNCS.PHASECHK.TRANS64.TRYWAIT P1, [R5+URZ+0x13240], R0 ;  /* 0x01324000050075a7 */ /* 0x0044e4000802017f */
[----:B---3--:R-:W-:Y:S05]  /*20490*/  @!P1 NANOSLEEP.SYNCS 0x989680 ;  /* 0x009896800000995d */ /* 0x008fea0003900000 */
[----:B------:R-:W3:Y:S02]  /*204a0*/  @!P1 SYNCS.PHASECHK.TRANS64 P1, [R5+URZ+0x13240], R0 ;  /* 0x01324000050095a7 */ /* 0x000ee4000802007f */
[----:B---3--:R-:W-:Y:S05]  /*204b0*/  @!P1 BRA `(.L_x_15667) ;  /* 0xfffffffc00f09947 */ /* 0x008fea000383ffff */
[----:B------:R-:W-:Y:S05]  /*204c0*/  BRA `(.L_x_15820) ;  /* 0xffffffc000887947 */ /* 0x000fea000383ffff */
.L_x_15669:
[----:B---3--:R3:W4:Y:S02]  /*204d0*/  SYNCS.PHASECHK.TRANS64.TRYWAIT P1, [R4+URZ+0x13260], R3 ;  /* 0x01326003040075a7 */ /* 0x008724000802017f */
[----:B----4-:R-:W-:Y:S05]  /*204e0*/  @!P1 NANOSLEEP.SYNCS 0x989680 ;  /* 0x009896800000995d */ /* 0x010fea0003900000 */
[----:B------:R-:W4:Y:S02]  /*204f0*/  @!P1 SYNCS.PHASECHK.TRANS64 P1, [R4+URZ+0x13260], R3 ;  /* 0x01326003040095a7 */ /* 0x000f24000802007f */
[----:B----4-:R-:W-:Y:S05]  /*20500*/  @!P1 BRA `(.L_x_15669) ;  /* 0xfffffffc00f09947 */ /* 0x010fea000383ffff */
[----:B------:R-:W-:Y:S05]  /*20510*/  BRA `(.L_x_15821) ;  /* 0xffffffc000847947 */ /* 0x000fea000383ffff */
.L_x_15671:
[----:B----4-:R4:W0:Y:S02]  /*20520*/  SYNCS.PHASECHK.TRANS64.TRYWAIT P1, [R5+URZ+0x13260], R0 ;  /* 0x01326000050075a7 */ /* 0x010824000802017f */
[----:B0-----:R-:W-:Y:S05]  /*20530*/  @!P1 NANOSLEEP.SYNCS 0x989680 ;  /* 0x009896800000995d */ /* 0x001fea0003900000 */
[----:B------:R-:W0:Y:S02]  /*20540*/  @!P1 SYNCS.PHASECHK.TRANS64 P1, [R5+URZ+0x13260], R0 ;  /* 0x01326000050095a7 */ /* 0x000e24000802007f */
[----:B0-----:R-:W-:Y:S05]  /*20550*/  @!P1 BRA `(.L_x_15671) ;  /* 0xfffffffc00f09947 */ /* 0x001fea000383ffff */
[----:B------:R-:W-:Y:S05]  /*20560*/  BRA `(.L_x_15822) ;  /* 0xffffffc000807947 */ /* 0x000fea000383ffff */
.L_x_15673:
[----:B------:R0:W0:Y:S02]  /*20570*/  SYNCS.PHASECHK.TRANS64.TRYWAIT P1, [R4+URZ+0x13280], R3 ;  /* 0x01328003040075a7 */ /* 0x000024000802017f */
[----:B0-----:R-:W-:Y:S05]  /*20580*/  @!P1 NANOSLEEP.SYNCS 0x989680 ;  /* 0x009896800000995d */ /* 0x001fea0003900000 */
[----:B------:R-:W0:Y:S02]  /*20590*/  @!P1 SYNCS.PHASECHK.TRANS64 P1, [R4+URZ+0x13280], R3 ;  /* 0x01328003040095a7 */ /* 0x000e24000802007f */
[----:B0-----:R-:W-:Y:S05]  /*205a0*/  @!P1 BRA `(.L_x_15673) ;  /* 0xfffffffc00f09947 */ /* 0x001fea000383ffff */
[----:B------:R-:W-:Y:S05]  /*205b0*/  BRA `(.L_x_15823) ;  /* 0xffffffc0007c7947 */ /* 0x000fea000383ffff */
.L_x_15824:
        /* <DEDUP_REMOVED lines=12> */
.L_x_15869:


//--------------------- .nv.global.init           --------------------------
	.section	.nv.global.init,"aw",@progbits
	.align	4
.nv.global.init:
	.type		_ZZN5flash28permute_output_fp8_VcolmajorIN4cute6TensorINS1_11ArrayEngineIN7cutlass10bfloat16_tELm96EEENS1_6LayoutINS1_5tupleIJNS8_IJNS1_1CILi2EEESA_NS9_ILi24EEEEEENS9_ILi1EEESD_EEENS8_IJNS8_IJSD_SA_NS9_ILi4EEEEEENS9_ILi0EEESH_EEEEEEEEEvRT_E9upper_map,@object
	.size		_ZZN5flash28permute_output_fp8_VcolmajorIN4cute6TensorINS1_11ArrayEngineIN7cutlass10bfloat16_tELm96EEENS1_6LayoutINS1_5tupleIJNS8_IJNS1_1CILi2EEESA_NS9_ILi24EEEEEENS9_ILi1EEESD_EEENS8_IJNS8_IJSD_SA_NS9_ILi4EEEEEENS9_ILi0EEESH_EEEEEEEEEvRT_E9upper_map,(_ZZN5flash28permute_output_fp8_VcolmajorIN4cute6TensorINS1_11ArrayEngineIN7cutlass10bfloat16_tELm32EEENS1_6LayoutINS1_5tupleIJNS8_IJNS1_1CILi2EEESA_NS9_ILi8EEEEEENS9_ILi1EEESD_EEENS8_IJNS8_IJSD_SA_NS9_ILi4EEEEEENS9_ILi0EEESH_EEEEEEEEEvRT_E9upper_map - _ZZN5flash28permute_output_fp8_VcolmajorIN4cute6TensorINS1_11ArrayEngineIN7cutlass10bfloat16_tELm96EEENS1_6LayoutINS1_5tupleIJNS8_IJNS1_1CILi2EEESA_NS9_ILi24EEEEEENS9_ILi1EEESD_EEENS8_IJNS8_IJSD_SA_NS9_ILi4EEEEEENS9_ILi0EEESH_EEEEEEEEEvRT_E9upper_map)
_ZZN5flash28permute_output_fp8_VcolmajorIN4cute6TensorINS1_11ArrayEngineIN7cutlass10bfloat16_tELm96EEENS1_6LayoutINS1_5tupleIJNS8_IJNS1_1CILi2EEESA_NS9_ILi24EEEEEENS9_ILi1EEESD_EEENS8_IJNS8_IJSD_SA_NS9_ILi4EEEEEENS9_ILi0EEESH_EEEEEEEEEvRT_E9upper_map:
        /*0000*/ 	.byte	0x00, 0x00, 0x00, 0x00, 0x02, 0x00, 0x00, 0x00, 0x03, 0x00, 0x00, 0x00, 0x01, 0x00, 0x00, 0x00
	.type		_ZZN5flash28permute_output_fp8_VcolmajorIN4cute6TensorINS1_11ArrayEngineIN7cutlass10bfloat16_tELm32EEENS1_6LayoutINS1_5tupleIJNS8_IJNS1_1CILi2EEESA_NS9_ILi8EEEEEENS9_ILi1EEESD_EEENS8_IJNS8_IJSD_SA_NS9_ILi4EEEEEENS9_ILi0EEESH_EEEEEEEEEvRT_E9upper_map,@object
	.size		_ZZN5flash28permute_output_fp8_VcolmajorIN4cute6TensorINS1_11ArrayEngineIN7cutlass10bfloat16_tELm32EEENS1_6LayoutINS1_5tupleIJNS8_IJNS1_1CILi2EEESA_NS9_ILi8EEEEEENS9_ILi1EEESD_EEENS8_IJNS8_IJSD_SA_NS9_ILi4EEEEEENS9_ILi0EEESH_EEEEEEEEEvRT_E9upper_map,(_ZZN5flash28permute_output_fp8_VcolmajorIN4cute6TensorINS1_11ArrayEngineIN7cutlass10bfloat16_tELm128EEENS1_6LayoutINS1_5tupleIJNS8_IJNS1_1CILi2EEESA_NS9_ILi32EEEEEENS9_ILi1EEESD_EEENS8_IJNS8_IJSD_SA_NS9_ILi4EEEEEENS9_ILi0EEESH_EEEEEEEEEvRT_E9upper_map - _ZZN5flash28permute_output_fp8_VcolmajorIN4cute6TensorINS1_11ArrayEngineIN7cutlass10bfloat16_tELm32EEENS1_6LayoutINS1_5tupleIJNS8_IJNS1_1CILi2EEESA_NS9_ILi8EEEEEENS9_ILi1EEESD_EEENS8_IJNS8_IJSD_SA_NS9_ILi4EEEEEENS9_ILi0EEESH_EEEEEEEEEvRT_E9upper_map)
_ZZN5flash28permute_output_fp8_VcolmajorIN4cute6TensorINS1_11ArrayEngineIN7cutlass10bfloat16_tELm32EEENS1_6LayoutINS1_5tupleIJNS8_IJNS1_1CILi2EEESA_NS9_ILi8EEEEEENS9_ILi1EEESD_EEENS8_IJNS8_IJSD_SA_NS9_ILi4EEEEEENS9_ILi0EEESH_EEEEEEEEEvRT_E9upper_map:
        /*0010*/ 	.byte	0x00, 0x00, 0x00, 0x00, 0x02, 0x00, 0x00, 0x00, 0x03, 0x00, 0x00, 0x00, 0x01, 0x00, 0x00, 0x00
	.type		_ZZN5flash28permute_output_fp8_VcolmajorIN4cute6TensorINS1_11ArrayEngineIN7cutlass10bfloat16_tELm128EEENS1_6LayoutINS1_5tupleIJNS8_IJNS1_1CILi2EEESA_NS9_ILi32EEEEEENS9_ILi1EEESD_EEENS8_IJNS8_IJSD_SA_NS9_ILi4EEEEEENS9_ILi0EEESH_EEEEEEEEEvRT_E9upper_map,@object
	.size		_ZZN5flash28permute_output_fp8_VcolmajorIN4cute6TensorINS1_11ArrayEngineIN7cutlass10bfloat16_tELm128EEENS1_6LayoutINS1_5tupleIJNS8_IJNS1_1CILi2EEESA_NS9_ILi32EEEEEENS9_ILi1EEESD_EEENS8_IJNS8_IJSD_SA_NS9_ILi4EEEEEENS9_ILi0EEESH_EEEEEEEEEvRT_E9upper_map,(_ZZN5flash28permute_output_fp8_VcolmajorIN4cute6TensorINS1_11ArrayEngineIN7cutlass10bfloat16_tELm64EEENS1_6LayoutINS1_5tupleIJNS8_IJNS1_1CILi2EEESA_NS9_ILi16EEEEEENS9_ILi1EEESD_EEENS8_IJNS8_IJSD_SA_NS9_ILi4EEEEEENS9_ILi0EEESH_EEEEEEEEEvRT_E9upper_map - _ZZN5flash28permute_output_fp8_VcolmajorIN4cute6TensorINS1_11ArrayEngineIN7cutlass10bfloat16_tELm128EEENS1_6LayoutINS1_5tupleIJNS8_IJNS1_1CILi2EEESA_NS9_ILi32EEEEEENS9_ILi1EEESD_EEENS8_IJNS8_IJSD_SA_NS9_ILi4EEEEEENS9_ILi0EEESH_EEEEEEEEEvRT_E9upper_map)
_ZZN5flash28permute_output_fp8_VcolmajorIN4cute6TensorINS1_11ArrayEngineIN7cutlass10bfloat16_tELm128EEENS1_6LayoutINS1_5tupleIJNS8_IJNS1_1CILi2EEESA_NS9_ILi32EEEEEENS9_ILi1EEESD_EEENS8_IJNS8_IJSD_SA_NS9_ILi4EEEEEENS9_ILi0EEESH_EEEEEEEEEvRT_E9upper_map:
        /*0020*/ 	.byte	0x00, 0x00, 0x00, 0x00, 0x02, 0x00, 0x00, 0x00, 0x03, 0x00, 0x00, 0x00, 0x01, 0x00, 0x00, 0x00
	.type		_ZZN5flash28permute_output_fp8_VcolmajorIN4cute6TensorINS1_11ArrayEngineIN7cutlass10bfloat16_tELm64EEENS1_6LayoutINS1_5tupleIJNS8_IJNS1_1CILi2EEESA_NS9_ILi16EEEEEENS9_ILi1EEESD_EEENS8_IJNS8_IJSD_SA_NS9_ILi4EEEEEENS9_ILi0EEESH_EEEEEEEEEvRT_E9upper_map,@object
	.size		_ZZN5flash28permute_output_fp8_VcolmajorIN4cute6TensorINS1_11ArrayEngineIN7cutlass10bfloat16_tELm64EEENS1_6LayoutINS1_5tupleIJNS8_IJNS1_1CILi2EEESA_NS9_ILi16EEEEEENS9_ILi1EEESD_EEENS8_IJNS8_IJSD_SA_NS9_ILi4EEEEEENS9_ILi0EEESH_EEEEEEEEEvRT_E9upper_map,(_ZZN5flash28permute_output_fp8_VcolmajorIN4cute6TensorINS1_11ArrayEngineIN7cutlass10bfloat16_tELm48EEENS1_6LayoutINS1_5tupleIJNS8_IJNS1_1CILi2EEESA_NS9_ILi12EEEEEENS9_ILi1EEESD_EEENS8_IJNS8_IJSD_SA_NS9_ILi4EEEEEENS9_ILi0EEESH_EEEEEEEEEvRT_E9upper_map - _ZZN5flash28permute_output_fp8_VcolmajorIN4cute6TensorINS1_11ArrayEngineIN7cutlass10bfloat16_tELm64EEENS1_6LayoutINS1_5tupleIJNS8_IJNS1_1CILi2EEESA_NS9_ILi16EEEEEENS9_ILi1EEESD_EEENS8_IJNS8_IJSD_SA_NS9_ILi4EEEEEENS9_ILi0EEESH_EEEEEEEEEvRT_E9upper_map)
_ZZN5flash28permute_output_fp8_VcolmajorIN4cute6TensorINS1_11ArrayEngineIN7cutlass10bfloat16_tELm64EEENS1_6LayoutINS1_5tupleIJNS8_IJNS1_1CILi2EEESA_NS9_ILi16EEEEEENS9_ILi1EEESD_EEENS8_IJNS8_IJSD_SA_NS9_ILi4EEEEEENS9_ILi0EEESH_EEEEEEEEEvRT_E9upper_map:
        /*0030*/ 	.byte	0x00, 0x00, 0x00, 0x00, 0x02, 0x00, 0x00, 0x00, 0x03, 0x00, 0x00, 0x00, 0x01, 0x00, 0x00, 0x00
	.type		_ZZN5flash28permute_output_fp8_VcolmajorIN4cute6TensorINS1_11ArrayEngineIN7cutlass10bfloat16_tELm48EEENS1_6LayoutINS1_5tupleIJNS8_IJNS1_1CILi2EEESA_NS9_ILi12EEEEEENS9_ILi1EEESD_EEENS8_IJNS8_IJSD_SA_NS9_ILi4EEEEEENS9_ILi0EEESH_EEEEEEEEEvRT_E9upper_map,@object
	.size		_ZZN5flash28permute_output_fp8_VcolmajorIN4cute6TensorINS1_11ArrayEngineIN7cutlass10bfloat16_tELm48EEENS1_6LayoutINS1_5tupleIJNS8_IJNS1_1CILi2EEESA_NS9_ILi12EEEEEENS9_ILi1EEESD_EEENS8_IJNS8_IJSD_SA_NS9_ILi4EEEEEENS9_ILi0EEESH_EEEEEEEEEvRT_E9upper_map,($str$23 - _ZZN5flash28permute_output_fp8_VcolmajorIN4cute6TensorINS1_11ArrayEngineIN7cutlass10bfloat16_tELm48EEENS1_6LayoutINS1_5tupleIJNS8_IJNS1_1CILi2EEESA_NS9_ILi12EEEEEENS9_ILi1EEESD_EEENS8_IJNS8_IJSD_SA_NS9_ILi4EEEEEENS9_ILi0EEESH_EEEEEEEEEvRT_E9upper_map)
_ZZN5flash28permute_output_fp8_VcolmajorIN4cute6TensorINS1_11ArrayEngineIN7cutlass10bfloat16_tELm48EEENS1_6LayoutINS1_5tupleIJNS8_IJNS1_1CILi2EEESA_NS9_ILi12EEEEEENS9_ILi1EEESD_EEENS8_IJNS8_IJSD_SA_NS9_ILi4EEEEEENS9_ILi0EEESH_EEEEEEEEEvRT_E9upper_map:
        /*0040*/ 	.byte	0x00, 0x00, 0x00, 0x00, 0x02, 0x00, 0x00, 0x00, 0x03, 0x00, 0x00, 0x00, 0x01, 0x00, 0x00, 0x00
	.type		$str$23,@object
	.size		$str$23,($str$24 - $str$23)
$str$23:
        /*0050*/ 	.byte	0x28, 0x61, 0x64, 0x64, 0x72, 0x65, 0x73, 0x73, 0x20, 0x26, 0x20, 0x6d, 0x61, 0x73, 0x6b, 0x29
        /*0060*/ 	.byte	0x20, 0x3d, 0x3d, 0x20, 0x30, 0x00
	.type		$str$24,@object
	.size		$str$24,(__unnamed_5 - $str$24)
$str$24:
        /*0066*/ 	.byte	0x2f, 0x74, 0x6d, 0x70, 0x2f, 0x6f, 0x73, 0x73, 0x5f, 0x6b, 0x65, 0x72, 0x6e, 0x65, 0x6c, 0x73
        /*0076*/ 	.byte	0x5f, 0x73, 0x72, 0x63, 0x2f, 0x66, 0x6c, 0x61, 0x73, 0x68, 0x5f, 0x61, 0x74, 0x74, 0x65, 0x6e
        /*0086*/ 	.byte	0x74, 0x69, 0x6f, 0x6e, 0x2f, 0x63, 0x73, 0x72, 0x63, 0x2f, 0x63, 0x75, 0x74, 0x6c, 0x61, 0x73
        /*0096*/ 	.byte	0x73, 0x2f, 0x69, 0x6e, 0x63, 0x6c, 0x75, 0x64, 0x65, 0x2f, 0x63, 0x75, 0x74, 0x65, 0x2f, 0x70
        /*00a6*/ 	.byte	0x6f, 0x69, 0x6e, 0x74, 0x65, 0x72, 0x5f, 0x66, 0x6c, 0x61, 0x67, 0x67, 0x65, 0x64, 0x2e, 0x68
        /*00b6*/ 	.byte	0x70, 0x70, 0x00
	.type		__unnamed_5,@object
	.size		__unnamed_5,(__unnamed_37 - __unnamed_5)
__unnamed_5:
        /* <DEDUP_REMOVED lines=24> */
        /*0239*/ 	.byte	0x26, 0x5d, 0x00
	.type		__unnamed_37,@object
	.size		__unnamed_37,(__unnamed_17 - __unnamed_37)
__unnamed_37:
        /* <DEDUP_REMOVED lines=25> */
	.type		__unnamed_17,@object
	.size		__unnamed_17,(__unnamed_12 - __unnamed_17)
__unnamed_17:
        /* <DEDUP_REMOVED lines=24> */
        /*053f*/ 	.byte	0x3e, 0x3e, 0x20, 0x26, 0x5d, 0x00
	.type		__unnamed_12,@object
	.size		__unnamed_12,(__unnamed_11 - __unnamed_12)
__unnamed_12:
        /* <DEDUP_REMOVED lines=25> */
	.type		__unnamed_11,@object
	.size		__unnamed_11,(__unnamed_18 - __unnamed_11)
__unnamed_11:
        /* <DEDUP_REMOVED lines=25> */
	.type		__unnamed_18,@object
	.size		__unnamed_18,(__unnamed_23 - __unnamed_18)
__unnamed_18:
        /* <DEDUP_REMOVED lines=25> */
	.type		__unnamed_23,@object
	.size		__unnamed_23,(__unnamed_6 - __unnamed_23)
__unnamed_23:
        /* <DEDUP_REMOVED lines=25> */
	.type		__unnamed_6,@object
	.size		__unnamed_6,(__unnamed_32 - __unnamed_6)
__unnamed_6:
        /* <DEDUP_REMOVED lines=25> */
	.type		__unnamed_32,@object
	.size		__unnamed_32,(__unnamed_4 - __unnamed_32)
__unnamed_32:
        /* <DEDUP_REMOVED lines=24> */
        /*0e63*/ 	.byte	0x34, 0x3e, 0x3e, 0x3e, 0x3e, 0x3e, 0x20, 0x26, 0x5d, 0x00
	.type		__unnamed_4,@object
	.size		__unnamed_4,(__unnamed_35 - __unnamed_4)
__unnamed_4:
        /* <DEDUP_REMOVED lines=28> */
        /*102d*/ 	.byte	0x3a, 0x43, 0x3c, 0x31, 0x30, 0x32, 0x34, 0x30, 0x3e, 0x3e, 0x3e, 0x3e, 0x3e, 0x5d, 0x00
	.type		__unnamed_35,@object
	.size		__unnamed_35,(__unnamed_2 - __unnamed_35)
__unnamed_35:
        /* <DEDUP_REMOVED lines=29> */
	.type		__unnamed_2,@object
	.size		__unnamed_2,(__unnamed_3 - __unnamed_2)
__unnamed_2:
        /* <DEDUP_REMOVED lines=29> */
	.type		__unnamed_3,@object
	.size		__unnamed_3,(__unnamed_1 - __unnamed_3)
__unnamed_3:
        /* <DEDUP_REMOVED lines=29> */
        /*15aa*/ 	.byte	0x00
	.type		__unnamed_1,@object
	.size		__unnamed_1,(__unnamed_10 - __unnamed_1)
__unnamed_1:
        /* <DEDUP_REMOVED lines=30> */
	.type		__unnamed_10,@object
	.size		__unnamed_10,(__unnamed_27 - __unnamed_10)
__unnamed_10:
        /* <DEDUP_REMOVED lines=29> */
        /*194c*/ 	.byte	0x5d, 0x00
	.type		__unnamed_27,@object
	.size		__unnamed_27,(__unnamed_8 - __unnamed_27)
__unnamed_27:
        /* <DEDUP_REMOVED lines=30> */
	.type		__unnamed_8,@object
	.size		__unnamed_8,(__unnamed_15 - __unnamed_8)
__unnamed_8:
        /* <DEDUP_REMOVED lines=30> */
	.type		__unnamed_15,@object
	.size		__unnamed_15,(__unnamed_25 - __unnamed_15)
__unnamed_15:
        /* <DEDUP_REMOVED lines=30> */
	.type		__unnamed_25,@object
	.size		__unnamed_25,(__unnamed_21 - __unnamed_25)
__unnamed_25:
        /* <DEDUP_REMOVED lines=30> */
	.type		__unnamed_21,@object
	.size		__unnamed_21,(__unnamed_14 - __unnamed_21)
__unnamed_21:
        /* <DEDUP_REMOVED lines=30> */
	.type		__unnamed_14,@object
	.size		__unnamed_14,(__unnamed_9 - __unnamed_14)
__unnamed_14:
        /* <DEDUP_REMOVED lines=30> */
	.type		__unnamed_9,@object
	.size		__unnamed_9,(__unnamed_30 - __unnamed_9)
__unnamed_9:
        /* <DEDUP_REMOVED lines=30> */
	.type		__unnamed_30,@object
	.size		__unnamed_30,(__unnamed_16 - __unnamed_30)
__unnamed_30:
        /* <DEDUP_REMOVED lines=30> */
	.type		__unnamed_16,@object
	.size		__unnamed_16,(__unnamed_26 - __unnamed_16)
__unnamed_16:
        /* <DEDUP_REMOVED lines=30> */
	.type		__unnamed_26,@object
	.size		__unnamed_26,(__unnamed_20 - __unnamed_26)
__unnamed_26:
        /* <DEDUP_REMOVED lines=30> */
	.type		__unnamed_20,@object
	.size		__unnamed_20,(__unnamed_22 - __unnamed_20)
__unnamed_20:
        /* <DEDUP_REMOVED lines=30> */
	.type		__unnamed_22,@object
	.size		__unnamed_22,(__unnamed_34 - __unnamed_22)
__unnamed_22:
        /* <DEDUP_REMOVED lines=30> */
	.type		__unnamed_34,@object
	.size		__unnamed_34,(__unnamed_13 - __unnamed_34)
__unnamed_34:
        /* <DEDUP_REMOVED lines=30> */
	.type		__unnamed_13,@object
	.size		__unnamed_13,(__unnamed_36 - __unnamed_13)
__unnamed_13:
        /* <DEDUP_REMOVED lines=30> */
	.type		__unnamed_36,@object
	.size		__unnamed_36,(__unnamed_24 - __unnamed_36)
__unnamed_36:
        /* <DEDUP_REMOVED lines=30> */
	.type		__unnamed_24,@object
	.size		__unnamed_24,(__unnamed_7 - __unnamed_24)
__unnamed_24:
        /* <DEDUP_REMOVED lines=30> */
	.type		__unnamed_7,@object
	.size		__unnamed_7,(__unnamed_19 - __unnamed_7)
__unnamed_7:
        /* <DEDUP_REMOVED lines=30> */
	.type		__unnamed_19,@object
	.size		__unnamed_19,(__unnamed_31 - __unnamed_19)
__unnamed_19:
        /* <DEDUP_REMOVED lines=29> */
        /*3a1c*/ 	.byte	0x3e, 0x20, 0x26, 0x5d, 0x00
	.type		__unnamed_31,@object
	.size		__unnamed_31,(__unnamed_29 - __unnamed_31)
__unnamed_31:
        /* <DEDUP_REMOVED lines=30> */
	.type		__unnamed_29,@object
	.size		__unnamed_29,(__unnamed_33 - __unnamed_29)
__unnamed_29:
        /* <DEDUP_REMOVED lines=30> */
	.type		__unnamed_33,@object
	.size		__unnamed_33,(__unnamed_28 - __unnamed_33)
__unnamed_33:
        /* <DEDUP_REMOVED lines=30> */
	.type		__unnamed_28,@object
	.size		__unnamed_28,(.L_31 - __unnamed_28)
__unnamed_28:
        /* <DEDUP_REMOVED lines=29> */
        /*4173*/ 	.byte	0x3e, 0x3e, 0x3e, 0x3e, 0x20, 0x26, 0x5d, 0x00
.L_31:


//--------------------- .nv.shared._ZN7cutlass13device_kernelIN5flash11enable_sm90INS1_16FlashAttnFwdSm90INS1_25CollectiveMainloopFwdSm90ILi2EN4cute5tupleIJNS5_1CILi1EEES8_S8_EEENS6_IJNS7_ILi128EEESA_NS7_ILi256EEEEEELi256ENS_12float_e4m3_tEfNS_4arch4Sm90ELb0ELb0ELb1ELb0ELb1ELb0ELb0ELb1ELb0ELb1ELb0ELb0EEENS1_21CollectiveEpilogueFwdINS6_IJSA_SB_SA_EEES9_NS_10bfloat16_tESF_Li256ELb0ELb1ELb0ELb1EEENS1_29StaticPersistentTileSchedulerILb0EEEEEEEEEvNT_6ParamsE --------------------------
	.section	.nv.shared._ZN7cutlass13device_kernelIN5flash11enable_sm90INS1_16FlashAttnFwdSm90INS1_25CollectiveMainloopFwdSm90ILi2EN4cute5tupleIJNS5_1CILi1EEES8_S8_EEENS6_IJNS7_ILi128EEESA_NS7_ILi256EEEEEELi256ENS_12float_e4m3_tEfNS_4arch4Sm90ELb0ELb0ELb1ELb0ELb1ELb0ELb0ELb1ELb0ELb1ELb0ELb0EEENS1_21CollectiveEpilogueFwdINS6_IJSA_SB_SA_EEES9_NS_10bfloat16_tESF_Li256ELb0ELb1ELb0ELb1EEENS1_29StaticPersistentTileSchedulerILb0EEEEEEEEEvNT_6ParamsE,"aw",@nobits
	.sectionflags	@""
	.align	16
	.zero		1024


//--------------------- .nv.shared.reserved.0     --------------------------
	.section	.nv.shared.reserved.0,"aw",@nobits
	.weak		__nv_reservedSMEM_offset_0_alias
	.size		__nv_reservedSMEM_offset_0_alias, 0, 0
	.other		__nv_reservedSMEM_offset_0_alias,@"STO_CUDA_RESERVED_SHARED STV_DEFAULT"
__nv_reservedSMEM_offset_0_alias:
	.zero		0


//--------------------- .nv.global                --------------------------
	.section	.nv.global,"aw",@nobits
.nv.global:
	.type		_ZN80_INTERNAL_56c05319_44_flash_fwd_hdimall_e4m3_paged_softcap_sm90_cu_c04999b1_36294cute1_E,@object
	.size		_ZN80_INTERNAL_56c05319_44_flash_fwd_hdimall_e4m3_paged_softcap_sm90_cu_c04999b1_36294cute1_E,(_ZN80_INTERNAL_56c05319_44_flash_fwd_hdimall_e4m3_paged_softcap_sm90_cu_c04999b1_36294cuda3std3__45__cpo6cbeginE - _ZN80_INTERNAL_56c05319_44_flash_fwd_hdimall_e4m3_paged_softcap_sm90_cu_c04999b1_36294cute1_E)
_ZN80_INTERNAL_56c05319_44_flash_fwd_hdimall_e4m3_paged_softcap_sm90_cu_c04999b1_36294cute1_E:
	.zero		1
	.type		_ZN80_INTERNAL_56c05319_44_flash_fwd_hdimall_e4m3_paged_softcap_sm90_cu_c04999b1_36294cuda3std3__45__cpo6cbeginE,@object
	.size		_ZN80_INTERNAL_56c05319_44_flash_fwd_hdimall_e4m3_paged_softcap_sm90_cu_c04999b1_36294cuda3std3__45__cpo6cbeginE,(_ZN80_INTERNAL_56c05319_44_flash_fwd_hdimall_e4m3_paged_softcap_sm90_cu_c04999b1_36294cuda3std3__48in_placeE - _ZN80_INTERNAL_56c05319_44_flash_fwd_hdimall_e4m3_paged_softcap_sm90_cu_c04999b1_36294cuda3std3__45__cpo6cbeginE)
_ZN80_INTERNAL_56c05319_44_flash_fwd_hdimall_e4m3_paged_softcap_sm90_cu_c04999b1_36294cuda3std3__45__cpo6cbeginE:
	.zero		1
	.type		_ZN80_INTERNAL_56c05319_44_flash_fwd_hdimall_e4m3_paged_softcap_sm90_cu_c04999b1_36294cuda3std3__48in_placeE,@object
	.size		_ZN80_INTERNAL_56c05319_44_flash_fwd_hdimall_e4m3_paged_softcap_sm90_cu_c04999b1_36294cuda3std3__48in_placeE,(_ZN80_INTERNAL_56c05319_44_flash_fwd_hdimall_e4m3_paged_softcap_sm90_cu_c04999b1_36294cuda3std6ranges3__45__cpo9iter_moveE - _ZN80_INTERNAL_56c05319_44_flash_fwd_hdimall_e4m3_paged_softcap_sm90_cu_c04999b1_36294cuda3std3__48in_placeE)
_ZN80_INTERNAL_56c05319_44_flash_fwd_hdimall_e4m3_paged_softcap_sm90_cu_c04999b1_36294cuda3std3__48in_placeE:
	.zero		1
	.type		_ZN80_INTERNAL_56c05319_44_flash_fwd_hdimall_e4m3_paged_softcap_sm90_cu_c04999b1_36294cuda3std6ranges3__45__cpo9iter_moveE,@object
	.size		_ZN80_INTERNAL_56c05319_44_flash_fwd_hdimall_e4m3_paged_softcap_sm90_cu_c04999b1_36294cuda3std6ranges3__45__cpo9iter_moveE,(_ZN80_INTERNAL_56c05319_44_flash_fwd_hdimall_e4m3_paged_softcap_sm90_cu_c04999b1_36294cuda3std3__45__cpo5beginE - _ZN80_INTERNAL_56c05319_44_flash_fwd_hdimall_e4m3_paged_softcap_sm90_cu_c04999b1_36294cuda3std6ranges3__45__cpo9iter_moveE)
_ZN80_INTERNAL_56c05319_44_flash_fwd_hdimall_e4m3_paged_softcap_sm90_cu_c04999b1_36294cuda3std6ranges3__45__cpo9iter_moveE:
	.zero		1
	.type		_ZN80_INTERNAL_56c05319_44_flash_fwd_hdimall_e4m3_paged_softcap_sm90_cu_c04999b1_36294cuda3std3__45__cpo5beginE,@object
	.size		_ZN80_INTERNAL_56c05319_44_flash_fwd_hdimall_e4m3_paged_softcap_sm90_cu_c04999b1_36294cuda3std3__45__cpo5beginE,(_ZN80_INTERNAL_56c05319_44_flash_fwd_hdimall_e4m3_paged_softcap_sm90_cu_c04999b1_36294cuda3std3__482_GLOBAL__N__56c05319_44_flash_fwd_hdimall_e4m3_paged_softcap_sm90_cu_c04999b1_36296ignoreE - _ZN80_INTERNAL_56c05319_44_flash_fwd_hdimall_e4m3_paged_softcap_sm90_cu_c04999b1_36294cuda3std3__45__cpo5beginE)
_ZN80_INTERNAL_56c05319_44_flash_fwd_hdimall_e4m3_paged_softcap_sm90_cu_c04999b1_36294cuda3std3__45__cpo5beginE:
	.zero		1
	.type		_ZN80_INTERNAL_56c05319_44_flash_fwd_hdimall_e4m3_paged_softcap_sm90_cu_c04999b1_36294cuda3std3__482_GLOBAL__N__56c05319_44_flash_fwd_hdimall_e4m3_paged_softcap_sm90_cu_c04999b1_36296ignoreE,@object
	.size		_ZN80_INTERNAL_56c05319_44_flash_fwd_hdimall_e4m3_paged_softcap_sm90_cu_c04999b1_36294cuda3std3__482_GLOBAL__N__56c05319_44_flash_fwd_hdimall_e4m3_paged_softcap_sm90_cu_c04999b1_36296ignoreE,(_ZN80_INTERNAL_56c05319_44_flash_fwd_hdimall_e4m3_paged_softcap_sm90_cu_c04999b1_36294cute7productE - _ZN80_INTERNAL_56c05319_44_flash_fwd_hdimall_e4m3_paged_softcap_sm90_cu_c04999b1_36294cuda3std3__482_GLOBAL__N__56c05319_44_flash_fwd_hdimall_e4m3_paged_softcap_sm90_cu_c04999b1_36296ignoreE)
_ZN80_INTERNAL_56c05319_44_flash_fwd_hdimall_e4m3_paged_softcap_sm90_cu_c04999b1_36294cuda3std3__482_GLOBAL__N__56c05319_44_flash_fwd_hdimall_e4m3_paged_softcap_sm90_cu_c04999b1_36296ignoreE:
	.zero		1
	.type		_ZN80_INTERNAL_56c05319_44_flash_fwd_hdimall_e4m3_paged_softcap_sm90_cu_c04999b1_36294cute7productE,@object
	.size		_ZN80_INTERNAL_56c05319_44_flash_fwd_hdimall_e4m3_paged_softcap_sm90_cu_c04999b1_36294cute7productE,(_ZN80_INTERNAL_56c05319_44_flash_fwd_hdimall_e4m3_paged_softcap_sm90_cu_c04999b1_36294cuda3std3__45__cpo3endE - _ZN80_INTERNAL_56c05319_44_flash_fwd_hdimall_e4m3_paged_softcap_sm90_cu_c04999b1_36294cute7productE)
_ZN80_INTERNAL_56c05319_44_flash_fwd_hdimall_e4m3_paged_softcap_sm90_cu_c04999b1_36294cute7productE:
	.zero		1
	.type		_ZN80_INTERNAL_56c05319_44_flash_fwd_hdimall_e4m3_paged_softcap_sm90_cu_c04999b1_36294cuda3std3__45__cpo3endE,@object
	.size		_ZN80_INTERNAL_56c05319_44_flash_fwd_hdimall_e4m3_paged_softcap_sm90_cu_c04999b1_36294cuda3std3__45__cpo3endE,(_ZN80_INTERNAL_56c05319_44_flash_fwd_hdimall_e4m3_paged_softcap_sm90_cu_c04999b1_36294cuda3std3__419piecewise_constructE - _ZN80_INTERNAL_56c05319_44_flash_fwd_hdimall_e4m3_paged_softcap_sm90_cu_c04999b1_36294cuda3std3__45__cpo3endE)
_ZN80_INTERNAL_56c05319_44_flash_fwd_hdimall_e4m3_paged_softcap_sm90_cu_c04999b1_36294cuda3std3__45__cpo3endE:
	.zero		1
	.type		_ZN80_INTERNAL_56c05319_44_flash_fwd_hdimall_e4m3_paged_softcap_sm90_cu_c04999b1_36294cuda3std3__419piecewise_constructE,@object
	.size		_ZN80_INTERNAL_56c05319_44_flash_fwd_hdimall_e4m3_paged_softcap_sm90_cu_c04999b1_36294cuda3std3__419piecewise_constructE,(_ZN80_INTERNAL_56c05319_44_flash_fwd_hdimall_e4m3_paged_softcap_sm90_cu_c04999b1_36294cuda3std3__45__cpo4cendE - _ZN80_INTERNAL_56c05319_44_flash_fwd_hdimall_e4m3_paged_softcap_sm90_cu_c04999b1_36294cuda3std3__419piecewise_constructE)
_ZN80_INTERNAL_56c05319_44_flash_fwd_hdimall_e4m3_paged_softcap_sm90_cu_c04999b1_36294cuda3std3__419piecewise_constructE:
	.zero		1
	.type		_ZN80_INTERNAL_56c05319_44_flash_fwd_hdimall_e4m3_paged_softcap_sm90_cu_c04999b1_36294cuda3std3__45__cpo4cendE,@object
	.size		_ZN80_INTERNAL_56c05319_44_flash_fwd_hdimall_e4m3_paged_softcap_sm90_cu_c04999b1_36294cuda3std3__45__cpo4cendE,(_ZN80_INTERNAL_56c05319_44_flash_fwd_hdimall_e4m3_paged_softcap_sm90_cu_c04999b1_36294cuda3std6ranges3__45__cpo4swapE - _ZN80_INTERNAL_56c05319_44_flash_fwd_hdimall_e4m3_paged_softcap_sm90_cu_c04999b1_36294cuda3std3__45__cpo4cendE)
_ZN80_INTERNAL_56c05319_44_flash_fwd_hdimall_e4m3_paged_softcap_sm90_cu_c04999b1_36294cuda3std3__45__cpo4cendE:
	.zero		1
	.type		_ZN80_INTERNAL_56c05319_44_flash_fwd_hdimall_e4m3_paged_softcap_sm90_cu_c04999b1_36294cuda3std6ranges3__45__cpo4swapE,@object
	.size		_ZN80_INTERNAL_56c05319_44_flash_fwd_hdimall_e4m3_paged_softcap_sm90_cu_c04999b1_36294cuda3std6ranges3__45__cpo4swapE,(.L_49 - _ZN80_INTERNAL_56c05319_44_flash_fwd_hdimall_e4m3_paged_softcap_sm90_cu_c04999b1_36294cuda3std6ranges3__45__cpo4swapE)
_ZN80_INTERNAL_56c05319_44_flash_fwd_hdimall_e4m3_paged_softcap_sm90_cu_c04999b1_36294cuda3std6ranges3__45__cpo4swapE:
	.zero		1
.L_49:


//--------------------- .nv.shared._ZN7cutlass13device_kernelIN5flash11enable_sm90INS1_16FlashAttnFwdSm90INS1_25CollectiveMainloopFwdSm90ILi2EN4cute5tupleIJNS5_1CILi1EEES8_S8_EEENS6_IJNS7_ILi128EEESA_NS7_ILi256EEEEEELi256ENS_12float_e4m3_tEfNS_4arch4Sm90ELb0ELb0ELb1ELb1ELb1ELb0ELb0ELb1ELb0ELb1ELb0ELb0EEENS1_21CollectiveEpilogueFwdINS6_IJSA_SB_SA_EEES9_NS_10bfloat16_tESF_Li256ELb1ELb1ELb0ELb1EEENS1_36VarlenDynamicPersistentTileSchedulerILi128ELi128ELi256ELi128ELb0ELb1ELb1ELb0ELb1ELb1EEEEEEEEEvNT_6ParamsE --------------------------
	.section	.nv.shared._ZN7cutlass13device_kernelIN5flash11enable_sm90INS1_16FlashAttnFwdSm90INS1_25CollectiveMainloopFwdSm90ILi2EN4cute5tupleIJNS5_1CILi1EEES8_S8_EEENS6_IJNS7_ILi128EEESA_NS7_ILi256EEEEEELi256ENS_12float_e4m3_tEfNS_4arch4Sm90ELb0ELb0ELb1ELb1ELb1ELb0ELb0ELb1ELb0ELb1ELb0ELb0EEENS1_21CollectiveEpilogueFwdINS6_IJSA_SB_SA_EEES9_NS_10bfloat16_tESF_Li256ELb1ELb1ELb0ELb1EEENS1_36VarlenDynamicPersistentTileSchedulerILi128ELi128ELi256ELi128ELb0ELb1ELb1ELb0ELb1ELb1EEEEEEEEEvNT_6ParamsE,"aw",@nobits
	.sectionflags	@""
	.align	16
	.zero		1024


//--------------------- .nv.shared._ZN7cutlass13device_kernelIN5flash11enable_sm90INS1_16FlashAttnFwdSm90INS1_25CollectiveMainloopFwdSm90ILi2EN4cute5tupleIJNS5_1CILi1EEES8_S8_EEENS6_IJNS7_ILi128EEESA_NS7_ILi256EEEEEELi256ENS_12float_e4m3_tEfNS_4arch4Sm90ELb0ELb0ELb1ELb1ELb1ELb1ELb0ELb1ELb0ELb1ELb0ELb0EEENS1_21CollectiveEpilogueFwdINS6_IJSA_SB_SA_EEES9_NS_10bfloat16_tESF_Li256ELb1ELb1ELb0ELb1EEENS1_36VarlenDynamicPersistentTileSchedulerILi128ELi128ELi256ELi128ELb0ELb1ELb1ELb0ELb1ELb1EEEEEEEEEvNT_6ParamsE --------------------------
	.section	.nv.shared._ZN7cutlass13device_kernelIN5flash11enable_sm90INS1_16FlashAttnFwdSm90INS1_25CollectiveMainloopFwdSm90ILi2EN4cute5tupleIJNS5_1CILi1EEES8_S8_EEENS6_IJNS7_ILi128EEESA_NS7_ILi256EEEEEELi256ENS_12float_e4m3_tEfNS_4arch4Sm90ELb0ELb0ELb1ELb1ELb1ELb1ELb0ELb1ELb0ELb1ELb0ELb0EEENS1_21CollectiveEpilogueFwdINS6_IJSA_SB_SA_EEES9_NS_10bfloat16_tESF_Li256ELb1ELb1ELb0ELb1EEENS1_36VarlenDynamicPersistentTileSchedulerILi128ELi128ELi256ELi128ELb0ELb1ELb1ELb0ELb1ELb1EEEEEEEEEvNT_6ParamsE,"aw",@nobits
	.sectionflags	@""
	.align	16
	.zero		1024


//--------------------- .nv.shared._ZN7cutlass13device_kernelIN5flash11enable_sm90INS1_16FlashAttnFwdSm90INS1_25CollectiveMainloopFwdSm90ILi2EN4cute5tupleIJNS5_1CILi1EEES8_S8_EEENS6_IJNS7_ILi128EEENS7_ILi64EEENS7_ILi256EEEEEELi256ENS_12float_e4m3_tEfNS_4arch4Sm90ELb0ELb1ELb1ELb0ELb1ELb0ELb0ELb1ELb0ELb1ELb0ELb0EEENS1_21CollectiveEpilogueFwdINS6_IJSA_SC_SB_EEES9_NS_10bfloat16_tESG_Li256ELb0ELb1ELb0ELb1EEENS1_30DynamicPersistentTileSchedulerILi256ELi128ELb0ELb1ELb1EEEEEEEEEvNT_6ParamsE --------------------------
	.section	.nv.shared._ZN7cutlass13device_kernelIN5flash11enable_sm90INS1_16FlashAttnFwdSm90INS1_25CollectiveMainloopFwdSm90ILi2EN4cute5tupleIJNS5_1CILi1EEES8_S8_EEENS6_IJNS7_ILi128EEENS7_ILi64EEENS7_ILi256EEEEEELi256ENS_12float_e4m3_tEfNS_4arch4Sm90ELb0ELb1ELb1ELb0ELb1ELb0ELb0ELb1ELb0ELb1ELb0ELb0EEENS1_21CollectiveEpilogueFwdINS6_IJSA_SC_SB_EEES9_NS_10bfloat16_tESG_Li256ELb0ELb1ELb0ELb1EEENS1_30DynamicPersistentTileSchedulerILi256ELi128ELb0ELb1ELb1EEEEEEEEEvNT_6ParamsE,"aw",@nobits
	.sectionflags	@""
	.align	16
	.zero		1024


//--------------------- .nv.shared._ZN7cutlass13device_kernelIN5flash11enable_sm90INS1_16FlashAttnFwdSm90INS1_25CollectiveMainloopFwdSm90ILi2EN4cute5tupleIJNS5_1CILi1EEES8_S8_EEENS6_IJNS7_ILi128EEENS7_ILi64EEENS7_ILi256EEEEEELi256ENS_12float_e4m3_tEfNS_4arch4Sm90ELb0ELb1ELb1ELb1ELb1ELb0ELb0ELb1ELb0ELb1ELb0ELb0EEENS1_21CollectiveEpilogueFwdINS6_IJSA_SC_SB_EEES9_NS_10bfloat16_tESG_Li256ELb1ELb1ELb0ELb1EEENS1_36VarlenDynamicPersistentTileSchedulerILi128ELi64ELi256ELi128ELb0ELb1ELb1ELb1ELb0ELb1EEEEEEEEEvNT_6ParamsE --------------------------
	.section	.nv.shared._ZN7cutlass13device_kernelIN5flash11enable_sm90INS1_16FlashAttnFwdSm90INS1_25CollectiveMainloopFwdSm90ILi2EN4cute5tupleIJNS5_1CILi1EEES8_S8_EEENS6_IJNS7_ILi128EEENS7_ILi64EEENS7_ILi256EEEEEELi256ENS_12float_e4m3_tEfNS_4arch4Sm90ELb0ELb1ELb1ELb1ELb1ELb0ELb0ELb1ELb0ELb1ELb0ELb0EEENS1_21CollectiveEpilogueFwdINS6_IJSA_SC_SB_EEES9_NS_10bfloat16_tESG_Li256ELb1ELb1ELb0ELb1EEENS1_36VarlenDynamicPersistentTileSchedulerILi128ELi64ELi256ELi128ELb0ELb1ELb1ELb1ELb0ELb1EEEEEEEEEvNT_6ParamsE,"aw",@nobits
	.sectionflags	@""
	.align	16
	.zero		1024


//--------------------- .nv.shared._ZN7cutlass13device_kernelIN5flash11enable_sm90INS1_16FlashAttnFwdSm90INS1_25CollectiveMainloopFwdSm90ILi2EN4cute5tupleIJNS5_1CILi1EEES8_S8_EEENS6_IJNS7_ILi128EEENS7_ILi64EEENS7_ILi256EEEEEELi256ENS_12float_e4m3_tEfNS_4arch4Sm90ELb0ELb1ELb1ELb1ELb1ELb1ELb0ELb1ELb0ELb1ELb0ELb0EEENS1_21CollectiveEpilogueFwdINS6_IJSA_SC_SB_EEES9_NS_10bfloat16_tESG_Li256ELb1ELb1ELb0ELb1EEENS1_36VarlenDynamicPersistentTileSchedulerILi128ELi64ELi256ELi128ELb0ELb1ELb1ELb1ELb0ELb1EEEEEEEEEvNT_6ParamsE --------------------------
	.section	.nv.shared._ZN7cutlass13device_kernelIN5flash11enable_sm90INS1_16FlashAttnFwdSm90INS1_25CollectiveMainloopFwdSm90ILi2EN4cute5tupleIJNS5_1CILi1EEES8_S8_EEENS6_IJNS7_ILi128EEENS7_ILi64EEENS7_ILi256EEEEEELi256ENS_12float_e4m3_tEfNS_4arch4Sm90ELb0ELb1ELb1ELb1ELb1ELb1ELb0ELb1ELb0ELb1ELb0ELb0EEENS1_21CollectiveEpilogueFwdINS6_IJSA_SC_SB_EEES9_NS_10bfloat16_tESG_Li256ELb1ELb1ELb0ELb1EEENS1_36VarlenDynamicPersistentTileSchedulerILi128ELi64ELi256ELi128ELb0ELb1ELb1ELb1ELb0ELb1EEEEEEEEEvNT_6ParamsE,"aw",@nobits
	.sectionflags	@""
	.align	16
	.zero		1024


//--------------------- .nv.shared._ZN7cutlass13device_kernelIN5flash11enable_sm90INS1_16FlashAttnFwdSm90INS1_25CollectiveMainloopFwdSm90ILi2EN4cute5tupleIJNS5_1CILi1EEES8_S8_EEENS6_IJNS7_ILi128EEESA_NS7_ILi256EEEEEELi256ENS_12float_e4m3_tEfNS_4arch4Sm90ELb1ELb0ELb1ELb0ELb1ELb0ELb0ELb1ELb0ELb1ELb0ELb0EEENS1_21CollectiveEpilogueFwdINS6_IJSA_SB_SA_EEES9_NS_10bfloat16_tESF_Li256ELb0ELb1ELb0ELb1EEENS1_30DynamicPersistentTileSchedulerILi256ELi128ELb0ELb1ELb1EEEEEEEEEvNT_6ParamsE --------------------------
	.section	.nv.shared._ZN7cutlass13device_kernelIN5flash11enable_sm90INS1_16FlashAttnFwdSm90INS1_25CollectiveMainloopFwdSm90ILi2EN4cute5tupleIJNS5_1CILi1EEES8_S8_EEENS6_IJNS7_ILi128EEESA_NS7_ILi256EEEEEELi256ENS_12float_e4m3_tEfNS_4arch4Sm90ELb1ELb0ELb1ELb0ELb1ELb0ELb0ELb1ELb0ELb1ELb0ELb0EEENS1_21CollectiveEpilogueFwdINS6_IJSA_SB_SA_EEES9_NS_10bfloat16_tESF_Li256ELb0ELb1ELb0ELb1EEENS1_30DynamicPersistentTileSchedulerILi256ELi128ELb0ELb1ELb1EEEEEEEEEvNT_6ParamsE,"aw",@nobits
	.sectionflags	@""
	.align	16
	.zero		1024


//--------------------- .nv.shared._ZN7cutlass13device_kernelIN5flash11enable_sm90INS1_16FlashAttnFwdSm90INS1_25CollectiveMainloopFwdSm90ILi2EN4cute5tupleIJNS5_1CILi1EEES8_S8_EEENS6_IJNS7_ILi128EEESA_NS7_ILi256EEEEEELi256ENS_12float_e4m3_tEfNS_4arch4Sm90ELb1ELb0ELb1ELb1ELb1ELb0ELb0ELb1ELb0ELb1ELb0ELb0EEENS1_21CollectiveEpilogueFwdINS6_IJSA_SB_SA_EEES9_NS_10bfloat16_tESF_Li256ELb1ELb1ELb0ELb1EEENS1_36VarlenDynamicPersistentTileSchedulerILi128ELi128ELi256ELi128ELb0ELb1ELb1ELb1ELb1ELb1EEEEEEEEEvNT_6ParamsE --------------------------
	.section	.nv.shared._ZN7cutlass13device_kernelIN5flash11enable_sm90INS1_16FlashAttnFwdSm90INS1_25CollectiveMainloopFwdSm90ILi2EN4cute5tupleIJNS5_1CILi1EEES8_S8_EEENS6_IJNS7_ILi128EEESA_NS7_ILi256EEEEEELi256ENS_12float_e4m3_tEfNS_4arch4Sm90ELb1ELb0ELb1ELb1ELb1ELb0ELb0ELb1ELb0ELb1ELb0ELb0EEENS1_21CollectiveEpilogueFwdINS6_IJSA_SB_SA_EEES9_NS_10bfloat16_tESF_Li256ELb1ELb1ELb0ELb1EEENS1_36VarlenDynamicPersistentTileSchedulerILi128ELi128ELi256ELi128ELb0ELb1ELb1ELb1ELb1ELb1EEEEEEEEEvNT_6ParamsE,"aw",@nobits
	.sectionflags	@""
	.align	16
	.zero		1024


//--------------------- .nv.shared._ZN7cutlass13device_kernelIN5flash11enable_sm90INS1_16FlashAttnFwdSm90INS1_25CollectiveMainloopFwdSm90ILi2EN4cute5tupleIJNS5_1CILi1EEES8_S8_EEENS6_IJNS7_ILi128EEESA_NS7_ILi256EEEEEELi256ENS_12float_e4m3_tEfNS_4arch4Sm90ELb1ELb0ELb1ELb1ELb1ELb1ELb0ELb1ELb0ELb1ELb0ELb0EEENS1_21CollectiveEpilogueFwdINS6_IJSA_SB_SA_EEES9_NS_10bfloat16_tESF_Li256ELb1ELb1ELb0ELb1EEENS1_36VarlenDynamicPersistentTileSchedulerILi128ELi128ELi256ELi128ELb0ELb1ELb1ELb1ELb1ELb1EEEEEEEEEvNT_6ParamsE --------------------------
	.section	.nv.shared._ZN7cutlass13device_kernelIN5flash11enable_sm90INS1_16FlashAttnFwdSm90INS1_25CollectiveMainloopFwdSm90ILi2EN4cute5tupleIJNS5_1CILi1EEES8_S8_EEENS6_IJNS7_ILi128EEESA_NS7_ILi256EEEEEELi256ENS_12float_e4m3_tEfNS_4arch4Sm90ELb1ELb0ELb1ELb1ELb1ELb1ELb0ELb1ELb0ELb1ELb0ELb0EEENS1_21CollectiveEpilogueFwdINS6_IJSA_SB_SA_EEES9_NS_10bfloat16_tESF_Li256ELb1ELb1ELb0ELb1EEENS1_36VarlenDynamicPersistentTileSchedulerILi128ELi128ELi256ELi128ELb0ELb1ELb1ELb1ELb1ELb1EEEEEEEEEvNT_6ParamsE,"aw",@nobits
	.sectionflags	@""
	.align	16
	.zero		1024


//--------------------- .nv.shared._ZN7cutlass13device_kernelIN5flash11enable_sm90INS1_16FlashAttnFwdSm90INS1_25CollectiveMainloopFwdSm90ILi2EN4cute5tupleIJNS5_1CILi1EEES8_S8_EEENS6_IJNS7_ILi128EEENS7_ILi160EEENS7_ILi192EEEEEELi192ENS_12float_e4m3_tEfNS_4arch4Sm90ELb0ELb0ELb1ELb0ELb1ELb0ELb0ELb1ELb1ELb1ELb0ELb0EEENS1_21CollectiveEpilogueFwdINS6_IJSA_SC_SB_EEES9_NS_10bfloat16_tESG_Li256ELb0ELb1ELb0ELb1EEENS1_29StaticPersistentTileSchedulerILb0EEEEEEEEEvNT_6ParamsE --------------------------
	.section	.nv.shared._ZN7cutlass13device_kernelIN5flash11enable_sm90INS1_16FlashAttnFwdSm90INS1_25CollectiveMainloopFwdSm90ILi2EN4cute5tupleIJNS5_1CILi1EEES8_S8_EEENS6_IJNS7_ILi128EEENS7_ILi160EEENS7_ILi192EEEEEELi192ENS_12float_e4m3_tEfNS_4arch4Sm90ELb0ELb0ELb1ELb0ELb1ELb0ELb0ELb1ELb1ELb1ELb0ELb0EEENS1_21CollectiveEpilogueFwdINS6_IJSA_SC_SB_EEES9_NS_10bfloat16_tESG_Li256ELb0ELb1ELb0ELb1EEENS1_29StaticPersistentTileSchedulerILb0EEEEEEEEEvNT_6ParamsE,"aw",@nobits
	.sectionflags	@""
	.align	16
	.zero		1024


//--------------------- .nv.shared._ZN7cutlass13device_kernelIN5flash11enable_sm90INS1_16FlashAttnFwdSm90INS1_25CollectiveMainloopFwdSm90ILi2EN4cute5tupleIJNS5_1CILi1EEES8_S8_EEENS6_IJNS7_ILi128EEENS7_ILi160EEENS7_ILi192EEEEEELi192ENS_12float_e4m3_tEfNS_4arch4Sm90ELb0ELb0ELb1ELb1ELb1ELb0ELb0ELb1ELb1ELb1ELb0ELb0EEENS1_21CollectiveEpilogueFwdINS6_IJSA_SC_SB_EEES9_NS_10bfloat16_tESG_Li256ELb1ELb1ELb0ELb1EEENS1_36VarlenDynamicPersistentTileSchedulerILi128ELi160ELi256ELi128ELb0ELb1ELb1ELb0ELb1ELb1EEEEEEEEEvNT_6ParamsE --------------------------
	.section	.nv.shared._ZN7cutlass13device_kernelIN5flash11enable_sm90INS1_16FlashAttnFwdSm90INS1_25CollectiveMainloopFwdSm90ILi2EN4cute5tupleIJNS5_1CILi1EEES8_S8_EEENS6_IJNS7_ILi128EEENS7_ILi160EEENS7_ILi192EEEEEELi192ENS_12float_e4m3_tEfNS_4arch4Sm90ELb0ELb0ELb1ELb1ELb1ELb0ELb0ELb1ELb1ELb1ELb0ELb0EEENS1_21CollectiveEpilogueFwdINS6_IJSA_SC_SB_EEES9_NS_10bfloat16_tESG_Li256ELb1ELb1ELb0ELb1EEENS1_36VarlenDynamicPersistentTileSchedulerILi128ELi160ELi256ELi128ELb0ELb1ELb1ELb0ELb1ELb1EEEEEEEEEvNT_6ParamsE,"aw",@nobits
	.sectionflags	@""
	.align	16
	.zero		1024


//--------------------- .nv.shared._ZN7cutlass13device_kernelIN5flash11enable_sm90INS1_16FlashAttnFwdSm90INS1_25CollectiveMainloopFwdSm90ILi2EN4cute5tupleIJNS5_1CILi1EEES8_S8_EEENS6_IJNS7_ILi128EEENS7_ILi160EEENS7_ILi192EEEEEELi192ENS_12float_e4m3_tEfNS_4arch4Sm90ELb0ELb0ELb1ELb1ELb1ELb1ELb0ELb1ELb1ELb1ELb0ELb0EEENS1_21CollectiveEpilogueFwdINS6_IJSA_SC_SB_EEES9_NS_10bfloat16_tESG_Li256ELb1ELb1ELb0ELb1EEENS1_36VarlenDynamicPersistentTileSchedulerILi128ELi160ELi256ELi128ELb0ELb1ELb1ELb0ELb1ELb1EEEEEEEEEvNT_6ParamsE --------------------------
	.section	.nv.shared._ZN7cutlass13device_kernelIN5flash11enable_sm90INS1_16FlashAttnFwdSm90INS1_25CollectiveMainloopFwdSm90ILi2EN4cute5tupleIJNS5_1CILi1EEES8_S8_EEENS6_IJNS7_ILi128EEENS7_ILi160EEENS7_ILi192EEEEEELi192ENS_12float_e4m3_tEfNS_4arch4Sm90ELb0ELb0ELb1ELb1ELb1ELb1ELb0ELb1ELb1ELb1ELb0ELb0EEENS1_21CollectiveEpilogueFwdINS6_IJSA_SC_SB_EEES9_NS_10bfloat16_tESG_Li256ELb1ELb1ELb0ELb1EEENS1_36VarlenDynamicPersistentTileSchedulerILi128ELi160ELi256ELi128ELb0ELb1ELb1ELb0ELb1ELb1EEEEEEEEEvNT_6ParamsE,"aw",@nobits
	.sectionflags	@""
	.align	16
	.zero		1024


//--------------------- .nv.shared._ZN7cutlass13device_kernelIN5flash11enable_sm90INS1_16FlashAttnFwdSm90INS1_25CollectiveMainloopFwdSm90ILi2EN4cute5tupleIJNS5_1CILi1EEES8_S8_EEENS6_IJNS7_ILi128EEESA_NS7_ILi192EEEEEELi192ENS_12float_e4m3_tEfNS_4arch4Sm90ELb0ELb1ELb1ELb0ELb1ELb0ELb0ELb1ELb1ELb1ELb0ELb0EEENS1_21CollectiveEpilogueFwdINS6_IJSA_SB_SA_EEES9_NS_10bfloat16_tESF_Li256ELb0ELb1ELb0ELb1EEENS1_30DynamicPersistentTileSchedulerILi256ELi128ELb0ELb1ELb1EEEEEEEEEvNT_6ParamsE --------------------------
	.section	.nv.shared._ZN7cutlass13device_kernelIN5flash11enable_sm90INS1_16FlashAttnFwdSm90INS1_25CollectiveMainloopFwdSm90ILi2EN4cute5tupleIJNS5_1CILi1EEES8_S8_EEENS6_IJNS7_ILi128EEESA_NS7_ILi192EEEEEELi192ENS_12float_e4m3_tEfNS_4arch4Sm90ELb0ELb1ELb1ELb0ELb1ELb0ELb0ELb1ELb1ELb1ELb0ELb0EEENS1_21CollectiveEpilogueFwdINS6_IJSA_SB_SA_EEES9_NS_10bfloat16_tESF_Li256ELb0ELb1ELb0ELb1EEENS1_30DynamicPersistentTileSchedulerILi256ELi128ELb0ELb1ELb1EEEEEEEEEvNT_6ParamsE,"aw",@nobits
	.sectionflags	@""
	.align	16
	.zero		1024


//--------------------- .nv.shared._ZN7cutlass13device_kernelIN5flash11enable_sm90INS1_16FlashAttnFwdSm90INS1_25CollectiveMainloopFwdSm90ILi2EN4cute5tupleIJNS5_1CILi1EEES8_S8_EEENS6_IJNS7_ILi128EEESA_NS7_ILi192EEEEEELi192ENS_12float_e4m3_tEfNS_4arch4Sm90ELb0ELb1ELb1ELb1ELb1ELb0ELb0ELb1ELb1ELb1ELb0ELb0EEENS1_21CollectiveEpilogueFwdINS6_IJSA_SB_SA_EEES9_NS_10bfloat16_tESF_Li256ELb1ELb1ELb0ELb1EEENS1_36VarlenDynamicPersistentTileSchedulerILi128ELi128ELi256ELi128ELb0ELb1ELb1ELb1ELb0ELb1EEEEEEEEEvNT_6ParamsE --------------------------
	.section	.nv.shared._ZN7cutlass13device_kernelIN5flash11enable_sm90INS1_16FlashAttnFwdSm90INS1_25CollectiveMainloopFwdSm90ILi2EN4cute5tupleIJNS5_1CILi1EEES8_S8_EEENS6_IJNS7_ILi128EEESA_NS7_ILi192EEEEEELi192ENS_12float_e4m3_tEfNS_4arch4Sm90ELb0ELb1ELb1ELb1ELb1ELb0ELb0ELb1ELb1ELb1ELb0ELb0EEENS1_21CollectiveEpilogueFwdINS6_IJSA_SB_SA_EEES9_NS_10bfloat16_tESF_Li256ELb1ELb1ELb0ELb1EEENS1_36VarlenDynamicPersistentTileSchedulerILi128ELi128ELi256ELi128ELb0ELb1ELb1ELb1ELb0ELb1EEEEEEEEEvNT_6ParamsE,"aw",@nobits
	.sectionflags	@""
	.align	16
	.zero		1024


//--------------------- .nv.shared._ZN7cutlass13device_kernelIN5flash11enable_sm90INS1_16FlashAttnFwdSm90INS1_25CollectiveMainloopFwdSm90ILi2EN4cute5tupleIJNS5_1CILi1EEES8_S8_EEENS6_IJNS7_ILi128EEESA_NS7_ILi192EEEEEELi192ENS_12float_e4m3_tEfNS_4arch4Sm90ELb0ELb1ELb1ELb1ELb1ELb1ELb0ELb1ELb1ELb1ELb0ELb0EEENS1_21CollectiveEpilogueFwdINS6_IJSA_SB_SA_EEES9_NS_10bfloat16_tESF_Li256ELb1ELb1ELb0ELb1EEENS1_36VarlenDynamicPersistentTileSchedulerILi128ELi128ELi256ELi128ELb0ELb1ELb1ELb1ELb0ELb1EEEEEEEEEvNT_6ParamsE --------------------------
	.section	.nv.shared._ZN7cutlass13device_kernelIN5flash11enable_sm90INS1_16FlashAttnFwdSm90INS1_25CollectiveMainloopFwdSm90ILi2EN4cute5tupleIJNS5_1CILi1EEES8_S8_EEENS6_IJNS7_ILi128EEESA_NS7_ILi192EEEEEELi192ENS_12float_e4m3_tEfNS_4arch4Sm90ELb0ELb1ELb1ELb1ELb1ELb1ELb0ELb1ELb1ELb1ELb0ELb0EEENS1_21CollectiveEpilogueFwdINS6_IJSA_SB_SA_EEES9_NS_10bfloat16_tESF_Li256ELb1ELb1ELb0ELb1EEENS1_36VarlenDynamicPersistentTileSchedulerILi128ELi128ELi256ELi128ELb0ELb1ELb1ELb1ELb0ELb1EEEEEEEEEvNT_6ParamsE,"aw",@nobits
	.sectionflags	@""
	.align	16
	.zero		1024


//--------------------- .nv.shared._ZN7cutlass13device_kernelIN5flash11enable_sm90INS1_16FlashAttnFwdSm90INS1_25CollectiveMainloopFwdSm90ILi2EN4cute5tupleIJNS5_1CILi1EEES8_S8_EEENS6_IJNS7_ILi128EEENS7_ILi160EEENS7_ILi192EEEEEELi192ENS_12float_e4m3_tEfNS_4arch4Sm90ELb1ELb0ELb1ELb0ELb1ELb0ELb0ELb1ELb1ELb1ELb0ELb0EEENS1_21CollectiveEpilogueFwdINS6_IJSA_SC_SB_EEES9_NS_10bfloat16_tESG_Li256ELb0ELb1ELb0ELb1EEENS1_30DynamicPersistentTileSchedulerILi256ELi128ELb0ELb1ELb1EEEEEEEEEvNT_6ParamsE --------------------------
	.section	.nv.shared._ZN7cutlass13device_kernelIN5flash11enable_sm90INS1_16FlashAttnFwdSm90INS1_25CollectiveMainloopFwdSm90ILi2EN4cute5tupleIJNS5_1CILi1EEES8_S8_EEENS6_IJNS7_ILi128EEENS7_ILi160EEENS7_ILi192EEEEEELi192ENS_12float_e4m3_tEfNS_4arch4Sm90ELb1ELb0ELb1ELb0ELb1ELb0ELb0ELb1ELb1ELb1ELb0ELb0EEENS1_21CollectiveEpilogueFwdINS6_IJSA_SC_SB_EEES9_NS_10bfloat16_tESG_Li256ELb0ELb1ELb0ELb1EEENS1_30DynamicPersistentTileSchedulerILi256ELi128ELb0ELb1ELb1EEEEEEEEEvNT_6ParamsE,"aw",@nobits
	.sectionflags	@""
	.align	16
	.zero		1024


//--------------------- .nv.shared._ZN7cutlass13device_kernelIN5flash11enable_sm90INS1_16FlashAttnFwdSm90INS1_25CollectiveMainloopFwdSm90ILi2EN4cute5tupleIJNS5_1CILi1EEES8_S8_EEENS6_IJNS7_ILi128EEENS7_ILi160EEENS7_ILi192EEEEEELi192ENS_12float_e4m3_tEfNS_4arch4Sm90ELb1ELb0ELb1ELb1ELb1ELb0ELb0ELb1ELb1ELb1ELb0ELb0EEENS1_21CollectiveEpilogueFwdINS6_IJSA_SC_SB_EEES9_NS_10bfloat16_tESG_Li256ELb1ELb1ELb0ELb1EEENS1_36VarlenDynamicPersistentTileSchedulerILi128ELi160ELi256ELi128ELb0ELb1ELb1ELb1ELb1ELb1EEEEEEEEEvNT_6ParamsE --------------------------
	.section	.nv.shared._ZN7cutlass13device_kernelIN5flash11enable_sm90INS1_16FlashAttnFwdSm90INS1_25CollectiveMainloopFwdSm90ILi2EN4cute5tupleIJNS5_1CILi1EEES8_S8_EEENS6_IJNS7_ILi128EEENS7_ILi160EEENS7_ILi192EEEEEELi192ENS_12float_e4m3_tEfNS_4arch4Sm90ELb1ELb0ELb1ELb1ELb1ELb0ELb0ELb1ELb1ELb1ELb0ELb0EEENS1_21CollectiveEpilogueFwdINS6_IJSA_SC_SB_EEES9_NS_10bfloat16_tESG_Li256ELb1ELb1ELb0ELb1EEENS1_36VarlenDynamicPersistentTileSchedulerILi128ELi160ELi256ELi128ELb0ELb1ELb1ELb1ELb1ELb1EEEEEEEEEvNT_6ParamsE,"aw",@nobits
	.sectionflags	@""
	.align	16
	.zero		1024


//--------------------- .nv.shared._ZN7cutlass13device_kernelIN5flash11enable_sm90INS1_16FlashAttnFwdSm90INS1_25CollectiveMainloopFwdSm90ILi2EN4cute5tupleIJNS5_1CILi1EEES8_S8_EEENS6_IJNS7_ILi128EEENS7_ILi160EEENS7_ILi192EEEEEELi192ENS_12float_e4m3_tEfNS_4arch4Sm90ELb1ELb0ELb1ELb1ELb1ELb1ELb0ELb1ELb1ELb1ELb0ELb0EEENS1_21CollectiveEpilogueFwdINS6_IJSA_SC_SB_EEES9_NS_10bfloat16_tESG_Li256ELb1ELb1ELb0ELb1EEENS1_36VarlenDynamicPersistentTileSchedulerILi128ELi160ELi256ELi128ELb0ELb1ELb1ELb1ELb1ELb1EEEEEEEEEvNT_6ParamsE --------------------------
	.section	.nv.shared._ZN7cutlass13device_kernelIN5flash11enable_sm90INS1_16FlashAttnFwdSm90INS1_25CollectiveMainloopFwdSm90ILi2EN4cute5tupleIJNS5_1CILi1EEES8_S8_EEENS6_IJNS7_ILi128EEENS7_ILi160EEENS7_ILi192EEEEEELi192ENS_12float_e4m3_tEfNS_4arch4Sm90ELb1ELb0ELb1ELb1ELb1ELb1ELb0ELb1ELb1ELb1ELb0ELb0EEENS1_21CollectiveEpilogueFwdINS6_IJSA_SC_SB_EEES9_NS_10bfloat16_tESG_Li256ELb1ELb1ELb0ELb1EEENS1_36VarlenDynamicPersistentTileSchedulerILi128ELi160ELi256ELi128ELb0ELb1ELb1ELb1ELb1ELb1EEEEEEEEEvNT_6ParamsE,"aw",@nobits
	.sectionflags	@""
	.align	16
	.zero		1024


//--------------------- .nv.shared._ZN7cutlass13device_kernelIN5flash11enable_sm90INS1_16FlashAttnFwdSm90INS1_25CollectiveMainloopFwdSm90ILi2EN4cute5tupleIJNS5_1CILi1EEES8_S8_EEENS6_IJNS7_ILi128EEENS7_ILi160EEESA_EEELi128ENS_12float_e4m3_tEfNS_4arch4Sm90ELb0ELb0ELb1ELb0ELb1ELb0ELb0ELb1ELb1ELb1ELb0ELb0EEENS1_21CollectiveEpilogueFwdINS6_IJSA_SA_SB_EEES9_NS_10bfloat16_tESF_Li256ELb0ELb1ELb0ELb1EEENS1_29StaticPersistentTileSchedulerILb0EEEEEEEEEvNT_6ParamsE --------------------------
	.section	.nv.shared._ZN7cutlass13device_kernelIN5flash11enable_sm90INS1_16FlashAttnFwdSm90INS1_25CollectiveMainloopFwdSm90ILi2EN4cute5tupleIJNS5_1CILi1EEES8_S8_EEENS6_IJNS7_ILi128EEENS7_ILi160EEESA_EEELi128ENS_12float_e4m3_tEfNS_4arch4Sm90ELb0ELb0ELb1ELb0ELb1ELb0ELb0ELb1ELb1ELb1ELb0ELb0EEENS1_21CollectiveEpilogueFwdINS6_IJSA_SA_SB_EEES9_NS_10bfloat16_tESF_Li256ELb0ELb1ELb0ELb1EEENS1_29StaticPersistentTileSchedulerILb0EEEEEEEEEvNT_6ParamsE,"aw",@nobits
	.sectionflags	@""
	.align	16
	.zero		1024


//--------------------- .nv.shared._ZN7cutlass13device_kernelIN5flash11enable_sm90INS1_16FlashAttnFwdSm90INS1_25CollectiveMainloopFwdSm90ILi2EN4cute5tupleIJNS5_1CILi1EEES8_S8_EEENS6_IJNS7_ILi128EEENS7_ILi160EEESA_EEELi128ENS_12float_e4m3_tEfNS_4arch4Sm90ELb0ELb0ELb1ELb1ELb1ELb0ELb0ELb1ELb1ELb1ELb0ELb0EEENS1_21CollectiveEpilogueFwdINS6_IJSA_SA_SB_EEES9_NS_10bfloat16_tESF_Li256ELb1ELb1ELb0ELb1EEENS1_36VarlenDynamicPersistentTileSchedulerILi128ELi160ELi256ELi128ELb0ELb1ELb1ELb0ELb1ELb1EEEEEEEEEvNT_6ParamsE --------------------------
	.section	.nv.shared._ZN7cutlass13device_kernelIN5flash11enable_sm90INS1_16FlashAttnFwdSm90INS1_25CollectiveMainloopFwdSm90ILi2EN4cute5tupleIJNS5_1CILi1EEES8_S8_EEENS6_IJNS7_ILi128EEENS7_ILi160EEESA_EEELi128ENS_12float_e4m3_tEfNS_4arch4Sm90ELb0ELb0ELb1ELb1ELb1ELb0ELb0ELb1ELb1ELb1ELb0ELb0EEENS1_21CollectiveEpilogueFwdINS6_IJSA_SA_SB_EEES9_NS_10bfloat16_tESF_Li256ELb1ELb1ELb0ELb1EEENS1_36VarlenDynamicPersistentTileSchedulerILi128ELi160ELi256ELi128ELb0ELb1ELb1ELb0ELb1ELb1EEEEEEEEEvNT_6ParamsE,"aw",@nobits
	.sectionflags	@""
	.align	16
	.zero		1024


//--------------------- .nv.shared._ZN7cutlass13device_kernelIN5flash11enable_sm90INS1_16FlashAttnFwdSm90INS1_25CollectiveMainloopFwdSm90ILi2EN4cute5tupleIJNS5_1CILi1EEES8_S8_EEENS6_IJNS7_ILi128EEENS7_ILi160EEESA_EEELi128ENS_12float_e4m3_tEfNS_4arch4Sm90ELb0ELb0ELb1ELb1ELb1ELb1ELb0ELb1ELb1ELb1ELb0ELb0EEENS1_21CollectiveEpilogueFwdINS6_IJSA_SA_SB_EEES9_NS_10bfloat16_tESF_Li256ELb1ELb1ELb0ELb1EEENS1_36VarlenDynamicPersistentTileSchedulerILi128ELi160ELi256ELi128ELb0ELb1ELb1ELb0ELb1ELb1EEEEEEEEEvNT_6ParamsE --------------------------
	.section	.nv.shared._ZN7cutlass13device_kernelIN5flash11enable_sm90INS1_16FlashAttnFwdSm90INS1_25CollectiveMainloopFwdSm90ILi2EN4cute5tupleIJNS5_1CILi1EEES8_S8_EEENS6_IJNS7_ILi128EEENS7_ILi160EEESA_EEELi128ENS_12float_e4m3_tEfNS_4arch4Sm90ELb0ELb0ELb1ELb1ELb1ELb1ELb0ELb1ELb1ELb1ELb0ELb0EEENS1_21CollectiveEpilogueFwdINS6_IJSA_SA_SB_EEES9_NS_10bfloat16_tESF_Li256ELb1ELb1ELb0ELb1EEENS1_36VarlenDynamicPersistentTileSchedulerILi128ELi160ELi256ELi128ELb0ELb1ELb1ELb0ELb1ELb1EEEEEEEEEvNT_6ParamsE,"aw",@nobits
	.sectionflags	@""
	.align	16
	.zero		1024


//--------------------- .nv.shared._ZN7cutlass13device_kernelIN5flash11enable_sm90INS1_16FlashAttnFwdSm90INS1_25CollectiveMainloopFwdSm90ILi2EN4cute5tupleIJNS5_1CILi1EEES8_S8_EEENS6_IJNS7_ILi128EEENS7_ILi160EEESA_EEELi128ENS_12float_e4m3_tEfNS_4arch4Sm90ELb0ELb1ELb1ELb0ELb1ELb0ELb0ELb1ELb1ELb1ELb0ELb0EEENS1_21CollectiveEpilogueFwdINS6_IJSA_SA_SB_EEES9_NS_10bfloat16_tESF_Li256ELb0ELb1ELb0ELb1EEENS1_30DynamicPersistentTileSchedulerILi256ELi128ELb0ELb1ELb1EEEEEEEEEvNT_6ParamsE --------------------------
	.section	.nv.shared._ZN7cutlass13device_kernelIN5flash11enable_sm90INS1_16FlashAttnFwdSm90INS1_25CollectiveMainloopFwdSm90ILi2EN4cute5tupleIJNS5_1CILi1EEES8_S8_EEENS6_IJNS7_ILi128EEENS7_ILi160EEESA_EEELi128ENS_12float_e4m3_tEfNS_4arch4Sm90ELb0ELb1ELb1ELb0ELb1ELb0ELb0ELb1ELb1ELb1ELb0ELb0EEENS1_21CollectiveEpilogueFwdINS6_IJSA_SA_SB_EEES9_NS_10bfloat16_tESF_Li256ELb0ELb1ELb0ELb1EEENS1_30DynamicPersistentTileSchedulerILi256ELi128ELb0ELb1ELb1EEEEEEEEEvNT_6ParamsE,"aw",@nobits
	.sectionflags	@""
	.align	16
	.zero		1024


//--------------------- .nv.shared._ZN7cutlass13device_kernelIN5flash11enable_sm90INS1_16FlashAttnFwdSm90INS1_25CollectiveMainloopFwdSm90ILi2EN4cute5tupleIJNS5_1CILi1EEES8_S8_EEENS6_IJNS7_ILi128EEENS7_ILi160EEESA_EEELi128ENS_12float_e4m3_tEfNS_4arch4Sm90ELb0ELb1ELb1ELb1ELb1ELb0ELb0ELb1ELb1ELb1ELb0ELb0EEENS1_21CollectiveEpilogueFwdINS6_IJSA_SA_SB_EEES9_NS_10bfloat16_tESF_Li256ELb1ELb1ELb0ELb1EEENS1_36VarlenDynamicPersistentTileSchedulerILi128ELi160ELi256ELi128ELb0ELb1ELb1ELb1ELb0ELb1EEEEEEEEEvNT_6ParamsE --------------------------
	.section	.nv.shared._ZN7cutlass13device_kernelIN5flash11enable_sm90INS1_16FlashAttnFwdSm90INS1_25CollectiveMainloopFwdSm90ILi2EN4cute5tupleIJNS5_1CILi1EEES8_S8_EEENS6_IJNS7_ILi128EEENS7_ILi160EEESA_EEELi128ENS_12float_e4m3_tEfNS_4arch4Sm90ELb0ELb1ELb1ELb1ELb1ELb0ELb0ELb1ELb1ELb1ELb0ELb0EEENS1_21CollectiveEpilogueFwdINS6_IJSA_SA_SB_EEES9_NS_10bfloat16_tESF_Li256ELb1ELb1ELb0ELb1EEENS1_36VarlenDynamicPersistentTileSchedulerILi128ELi160ELi256ELi128ELb0ELb1ELb1ELb1ELb0ELb1EEEEEEEEEvNT_6ParamsE,"aw",@nobits
	.sectionflags	@""
	.align	16
	.zero		1024


//--------------------- .nv.shared._ZN7cutlass13device_kernelIN5flash11enable_sm90INS1_16FlashAttnFwdSm90INS1_25CollectiveMainloopFwdSm90ILi2EN4cute5tupleIJNS5_1CILi1EEES8_S8_EEENS6_IJNS7_ILi128EEENS7_ILi160EEESA_EEELi128ENS_12float_e4m3_tEfNS_4arch4Sm90ELb0ELb1ELb1ELb1ELb1ELb1ELb0ELb1ELb1ELb1ELb0ELb0EEENS1_21CollectiveEpilogueFwdINS6_IJSA_SA_SB_EEES9_NS_10bfloat16_tESF_Li256ELb1ELb1ELb0ELb1EEENS1_36VarlenDynamicPersistentTileSchedulerILi128ELi160ELi256ELi128ELb0ELb1ELb1ELb1ELb0ELb1EEEEEEEEEvNT_6ParamsE --------------------------
	.section	.nv.shared._ZN7cutlass13device_kernelIN5flash11enable_sm90INS1_16FlashAttnFwdSm90INS1_25CollectiveMainloopFwdSm90ILi2EN4cute5tupleIJNS5_1CILi1EEES8_S8_EEENS6_IJNS7_ILi128EEENS7_ILi160EEESA_EEELi128ENS_12float_e4m3_tEfNS_4arch4Sm90ELb0ELb1ELb1ELb1ELb1ELb1ELb0ELb1ELb1ELb1ELb0ELb0EEENS1_21CollectiveEpilogueFwdINS6_IJSA_SA_SB_EEES9_NS_10bfloat16_tESF_Li256ELb1ELb1ELb0ELb1EEENS1_36VarlenDynamicPersistentTileSchedulerILi128ELi160ELi256ELi128ELb0ELb1ELb1ELb1ELb0ELb1EEEEEEEEEvNT_6ParamsE,"aw",@nobits
	.sectionflags	@""
	.align	16
	.zero		1024


//--------------------- .nv.shared._ZN7cutlass13device_kernelIN5flash11enable_sm90INS1_16FlashAttnFwdSm90INS1_25CollectiveMainloopFwdSm90ILi2EN4cute5tupleIJNS5_1CILi1EEES8_S8_EEENS6_IJNS7_ILi128EEENS7_ILi160EEESA_EEELi128ENS_12float_e4m3_tEfNS_4arch4Sm90ELb1ELb0ELb1ELb0ELb1ELb0ELb0ELb1ELb1ELb1ELb0ELb0EEENS1_21CollectiveEpilogueFwdINS6_IJSA_SA_SB_EEES9_NS_10bfloat16_tESF_Li256ELb0ELb1ELb0ELb1EEENS1_30DynamicPersistentTileSchedulerILi256ELi128ELb0ELb1ELb1EEEEEEEEEvNT_6ParamsE --------------------------
	.section	.nv.shared._ZN7cutlass13device_kernelIN5flash11enable_sm90INS1_16FlashAttnFwdSm90INS1_25CollectiveMainloopFwdSm90ILi2EN4cute5tupleIJNS5_1CILi1EEES8_S8_EEENS6_IJNS7_ILi128EEENS7_ILi160EEESA_EEELi128ENS_12float_e4m3_tEfNS_4arch4Sm90ELb1ELb0ELb1ELb0ELb1ELb0ELb0ELb1ELb1ELb1ELb0ELb0EEENS1_21CollectiveEpilogueFwdINS6_IJSA_SA_SB_EEES9_NS_10bfloat16_tESF_Li256ELb0ELb1ELb0ELb1EEENS1_30DynamicPersistentTileSchedulerILi256ELi128ELb0ELb1ELb1EEEEEEEEEvNT_6ParamsE,"aw",@nobits
	.sectionflags	@""
	.align	16
	.zero		1024


//--------------------- .nv.shared._ZN7cutlass13device_kernelIN5flash11enable_sm90INS1_16FlashAttnFwdSm90INS1_25CollectiveMainloopFwdSm90ILi2EN4cute5tupleIJNS5_1CILi1EEES8_S8_EEENS6_IJNS7_ILi128EEENS7_ILi160EEESA_EEELi128ENS_12float_e4m3_tEfNS_4arch4Sm90ELb1ELb0ELb1ELb1ELb1ELb0ELb0ELb1ELb1ELb1ELb0ELb0EEENS1_21CollectiveEpilogueFwdINS6_IJSA_SA_SB_EEES9_NS_10bfloat16_tESF_Li256ELb1ELb1ELb0ELb1EEENS1_36VarlenDynamicPersistentTileSchedulerILi128ELi160ELi256ELi128ELb0ELb1ELb1ELb1ELb1ELb1EEEEEEEEEvNT_6ParamsE --------------------------
	.section	.nv.shared._ZN7cutlass13device_kernelIN5flash11enable_sm90INS1_16FlashAttnFwdSm90INS1_25CollectiveMainloopFwdSm90ILi2EN4cute5tupleIJNS5_1CILi1EEES8_S8_EEENS6_IJNS7_ILi128EEENS7_ILi160EEESA_EEELi128ENS_12float_e4m3_tEfNS_4arch4Sm90ELb1ELb0ELb1ELb1ELb1ELb0ELb0ELb1ELb1ELb1ELb0ELb0EEENS1_21CollectiveEpilogueFwdINS6_IJSA_SA_SB_EEES9_NS_10bfloat16_tESF_Li256ELb1ELb1ELb0ELb1EEENS1_36VarlenDynamicPersistentTileSchedulerILi128ELi160ELi256ELi128ELb0ELb1ELb1ELb1ELb1ELb1EEEEEEEEEvNT_6ParamsE,"aw",@nobits
	.sectionflags	@""
	.align	16
	.zero		1024


//--------------------- .nv.shared._ZN7cutlass13device_kernelIN5flash11enable_sm90INS1_16FlashAttnFwdSm90INS1_25CollectiveMainloopFwdSm90ILi2EN4cute5tupleIJNS5_1CILi1EEES8_S8_EEENS6_IJNS7_ILi128EEENS7_ILi160EEESA_EEELi128ENS_12float_e4m3_tEfNS_4arch4Sm90ELb1ELb0ELb1ELb1ELb1ELb1ELb0ELb1ELb1ELb1ELb0ELb0EEENS1_21CollectiveEpilogueFwdINS6_IJSA_SA_SB_EEES9_NS_10bfloat16_tESF_Li256ELb1ELb1ELb0ELb1EEENS1_36VarlenDynamicPersistentTileSchedulerILi128ELi160ELi256ELi128ELb0ELb1ELb1ELb1ELb1ELb1EEEEEEEEEvNT_6ParamsE --------------------------
	.section	.nv.shared._ZN7cutlass13device_kernelIN5flash11enable_sm90INS1_16FlashAttnFwdSm90INS1_25CollectiveMainloopFwdSm90ILi2EN4cute5tupleIJNS5_1CILi1EEES8_S8_EEENS6_IJNS7_ILi128EEENS7_ILi160EEESA_EEELi128ENS_12float_e4m3_tEfNS_4arch4Sm90ELb1ELb0ELb1ELb1ELb1ELb1ELb0ELb1ELb1ELb1ELb0ELb0EEENS1_21CollectiveEpilogueFwdINS6_IJSA_SA_SB_EEES9_NS_10bfloat16_tESF_Li256ELb1ELb1ELb0ELb1EEENS1_36VarlenDynamicPersistentTileSchedulerILi128ELi160ELi256ELi128ELb0ELb1ELb1ELb1ELb1ELb1EEEEEEEEEvNT_6ParamsE,"aw",@nobits
	.sectionflags	@""
	.align	16
	.zero		1024


//--------------------- .nv.shared._ZN7cutlass13device_kernelIN5flash11enable_sm90INS1_16FlashAttnFwdSm90INS1_25CollectiveMainloopFwdSm90ILi2EN4cute5tupleIJNS5_1CILi1EEES8_S8_EEENS6_IJNS7_ILi192EEENS7_ILi128EEENS7_ILi96EEEEEELi96ENS_12float_e4m3_tEfNS_4arch4Sm90ELb0ELb0ELb1ELb0ELb1ELb0ELb0ELb1ELb1ELb1ELb0ELb0EEENS1_21CollectiveEpilogueFwdINS6_IJSA_SC_SB_EEES9_NS_10bfloat16_tESG_Li384ELb0ELb1ELb0ELb1EEENS1_29StaticPersistentTileSchedulerILb0EEEEEEEEEvNT_6ParamsE --------------------------
	.section	.nv.shared._ZN7cutlass13device_kernelIN5flash11enable_sm90INS1_16FlashAttnFwdSm90INS1_25CollectiveMainloopFwdSm90ILi2EN4cute5tupleIJNS5_1CILi1EEES8_S8_EEENS6_IJNS7_ILi192EEENS7_ILi128EEENS7_ILi96EEEEEELi96ENS_12float_e4m3_tEfNS_4arch4Sm90ELb0ELb0ELb1ELb0ELb1ELb0ELb0ELb1ELb1ELb1ELb0ELb0EEENS1_21CollectiveEpilogueFwdINS6_IJSA_SC_SB_EEES9_NS_10bfloat16_tESG_Li384ELb0ELb1ELb0ELb1EEENS1_29StaticPersistentTileSchedulerILb0EEEEEEEEEvNT_6ParamsE,"aw",@nobits
	.sectionflags	@""
	.align	16
	.zero		1024


//--------------------- .nv.shared._ZN7cutlass13device_kernelIN5flash11enable_sm90INS1_16FlashAttnFwdSm90INS1_25CollectiveMainloopFwdSm90ILi2EN4cute5tupleIJNS5_1CILi1EEES8_S8_EEENS6_IJNS7_ILi192EEENS7_ILi128EEENS7_ILi96EEEEEELi96ENS_12float_e4m3_tEfNS_4arch4Sm90ELb0ELb0ELb1ELb1ELb1ELb0ELb0ELb1ELb1ELb1ELb0ELb0EEENS1_21CollectiveEpilogueFwdINS6_IJSA_SC_SB_EEES9_NS_10bfloat16_tESG_Li384ELb1ELb1ELb0ELb1EEENS1_36VarlenDynamicPersistentTileSchedulerILi192ELi128ELi384ELi128ELb0ELb1ELb1ELb0ELb1ELb1EEEEEEEEEvNT_6ParamsE --------------------------
	.section	.nv.shared._ZN7cutlass13device_kernelIN5flash11enable_sm90INS1_16FlashAttnFwdSm90INS1_25CollectiveMainloopFwdSm90ILi2EN4cute5tupleIJNS5_1CILi1EEES8_S8_EEENS6_IJNS7_ILi192EEENS7_ILi128EEENS7_ILi96EEEEEELi96ENS_12float_e4m3_tEfNS_4arch4Sm90ELb0ELb0ELb1ELb1ELb1ELb0ELb0ELb1ELb1ELb1ELb0ELb0EEENS1_21CollectiveEpilogueFwdINS6_IJSA_SC_SB_EEES9_NS_10bfloat16_tESG_Li384ELb1ELb1ELb0ELb1EEENS1_36VarlenDynamicPersistentTileSchedulerILi192ELi128ELi384ELi128ELb0ELb1ELb1ELb0ELb1ELb1EEEEEEEEEvNT_6ParamsE,"aw",@nobits
	.sectionflags	@""
	.align	16
	.zero		1024


//--------------------- .nv.shared._ZN7cutlass13device_kernelIN5flash11enable_sm90INS1_16FlashAttnFwdSm90INS1_25CollectiveMainloopFwdSm90ILi2EN4cute5tupleIJNS5_1CILi1EEES8_S8_EEENS6_IJNS7_ILi192EEENS7_ILi128EEENS7_ILi96EEEEEELi96ENS_12float_e4m3_tEfNS_4arch4Sm90ELb0ELb0ELb1ELb1ELb1ELb1ELb0ELb1ELb1ELb1ELb0ELb0EEENS1_21CollectiveEpilogueFwdINS6_IJSA_SC_SB_EEES9_NS_10bfloat16_tESG_Li384ELb1ELb1ELb0ELb1EEENS1_36VarlenDynamicPersistentTileSchedulerILi192ELi128ELi384ELi128ELb0ELb1ELb1ELb0ELb1ELb1EEEEEEEEEvNT_6ParamsE --------------------------
	.section	.nv.shared._ZN7cutlass13device_kernelIN5flash11enable_sm90INS1_16FlashAttnFwdSm90INS1_25CollectiveMainloopFwdSm90ILi2EN4cute5tupleIJNS5_1CILi1EEES8_S8_EEENS6_IJNS7_ILi192EEENS7_ILi128EEENS7_ILi96EEEEEELi96ENS_12float_e4m3_tEfNS_4arch4Sm90ELb0ELb0ELb1ELb1ELb1ELb1ELb0ELb1ELb1ELb1ELb0ELb0EEENS1_21CollectiveEpilogueFwdINS6_IJSA_SC_SB_EEES9_NS_10bfloat16_tESG_Li384ELb1ELb1ELb0ELb1EEENS1_36VarlenDynamicPersistentTileSchedulerILi192ELi128ELi384ELi128ELb0ELb1ELb1ELb0ELb1ELb1EEEEEEEEEvNT_6ParamsE,"aw",@nobits
	.sectionflags	@""
	.align	16
	.zero		1024


//--------------------- .nv.shared._ZN7cutlass13device_kernelIN5flash11enable_sm90INS1_16FlashAttnFwdSm90INS1_25CollectiveMainloopFwdSm90ILi2EN4cute5tupleIJNS5_1CILi1EEES8_S8_EEENS6_IJNS7_ILi192EEENS7_ILi128EEENS7_ILi96EEEEEELi96ENS_12float_e4m3_tEfNS_4arch4Sm90ELb0ELb1ELb1ELb0ELb1ELb0ELb0ELb1ELb1ELb1ELb0ELb0EEENS1_21CollectiveEpilogueFwdINS6_IJSA_SC_SB_EEES9_NS_10bfloat16_tESG_Li384ELb0ELb1ELb0ELb1EEENS1_30DynamicPersistentTileSchedulerILi384ELi128ELb0ELb1ELb1EEEEEEEEEvNT_6ParamsE --------------------------
	.section	.nv.shared._ZN7cutlass13device_kernelIN5flash11enable_sm90INS1_16FlashAttnFwdSm90INS1_25CollectiveMainloopFwdSm90ILi2EN4cute5tupleIJNS5_1CILi1EEES8_S8_EEENS6_IJNS7_ILi192EEENS7_ILi128EEENS7_ILi96EEEEEELi96ENS_12float_e4m3_tEfNS_4arch4Sm90ELb0ELb1ELb1ELb0ELb1ELb0ELb0ELb1ELb1ELb1ELb0ELb0EEENS1_21CollectiveEpilogueFwdINS6_IJSA_SC_SB_EEES9_NS_10bfloat16_tESG_Li384ELb0ELb1ELb0ELb1EEENS1_30DynamicPersistentTileSchedulerILi384ELi128ELb0ELb1ELb1EEEEEEEEEvNT_6ParamsE,"aw",@nobits
	.sectionflags	@""
	.align	16
	.zero		1024


//--------------------- .nv.shared._ZN7cutlass13device_kernelIN5flash11enable_sm90INS1_16FlashAttnFwdSm90INS1_25CollectiveMainloopFwdSm90ILi2EN4cute5tupleIJNS5_1CILi1EEES8_S8_EEENS6_IJNS7_ILi192EEENS7_ILi128EEENS7_ILi96EEEEEELi96ENS_12float_e4m3_tEfNS_4arch4Sm90ELb0ELb1ELb1ELb1ELb1ELb0ELb0ELb1ELb1ELb1ELb0ELb0EEENS1_21CollectiveEpilogueFwdINS6_IJSA_SC_SB_EEES9_NS_10bfloat16_tESG_Li384ELb1ELb1ELb0ELb1EEENS1_36VarlenDynamicPersistentTileSchedulerILi192ELi128ELi384ELi128ELb0ELb1ELb1ELb1ELb0ELb1EEEEEEEEEvNT_6ParamsE --------------------------
	.section	.nv.shared._ZN7cutlass13device_kernelIN5flash11enable_sm90INS1_16FlashAttnFwdSm90INS1_25CollectiveMainloopFwdSm90ILi2EN4cute5tupleIJNS5_1CILi1EEES8_S8_EEENS6_IJNS7_ILi192EEENS7_ILi128EEENS7_ILi96EEEEEELi96ENS_12float_e4m3_tEfNS_4arch4Sm90ELb0ELb1ELb1ELb1ELb1ELb0ELb0ELb1ELb1ELb1ELb0ELb0EEENS1_21CollectiveEpilogueFwdINS6_IJSA_SC_SB_EEES9_NS_10bfloat16_tESG_Li384ELb1ELb1ELb0ELb1EEENS1_36VarlenDynamicPersistentTileSchedulerILi192ELi128ELi384ELi128ELb0ELb1ELb1ELb1ELb0ELb1EEEEEEEEEvNT_6ParamsE,"aw",@nobits
	.sectionflags	@""
	.align	16
	.zero		1024


//--------------------- .nv.shared._ZN7cutlass13device_kernelIN5flash11enable_sm90INS1_16FlashAttnFwdSm90INS1_25CollectiveMainloopFwdSm90ILi2EN4cute5tupleIJNS5_1CILi1EEES8_S8_EEENS6_IJNS7_ILi192EEENS7_ILi128EEENS7_ILi96EEEEEELi96ENS_12float_e4m3_tEfNS_4arch4Sm90ELb0ELb1ELb1ELb1ELb1ELb1ELb0ELb1ELb1ELb1ELb0ELb0EEENS1_21CollectiveEpilogueFwdINS6_IJSA_SC_SB_EEES9_NS_10bfloat16_tESG_Li384ELb1ELb1ELb0ELb1EEENS1_36VarlenDynamicPersistentTileSchedulerILi192ELi128ELi384ELi128ELb0ELb1ELb1ELb1ELb0ELb1EEEEEEEEEvNT_6ParamsE --------------------------
	.section	.nv.shared._ZN7cutlass13device_kernelIN5flash11enable_sm90INS1_16FlashAttnFwdSm90INS1_25CollectiveMainloopFwdSm90ILi2EN4cute5tupleIJNS5_1CILi1EEES8_S8_EEENS6_IJNS7_ILi192EEENS7_ILi128EEENS7_ILi96EEEEEELi96ENS_12float_e4m3_tEfNS_4arch4Sm90ELb0ELb1ELb1ELb1ELb1ELb1ELb0ELb1ELb1ELb1ELb0ELb0EEENS1_21CollectiveEpilogueFwdINS6_IJSA_SC_SB_EEES9_NS_10bfloat16_tESG_Li384ELb1ELb1ELb0ELb1EEENS1_36VarlenDynamicPersistentTileSchedulerILi192ELi128ELi384ELi128ELb0ELb1ELb1ELb1ELb0ELb1EEEEEEEEEvNT_6ParamsE,"aw",@nobits
	.sectionflags	@""
	.align	16
	.zero		1024


//--------------------- .nv.shared._ZN7cutlass13device_kernelIN5flash11enable_sm90INS1_16FlashAttnFwdSm90INS1_25CollectiveMainloopFwdSm90ILi2EN4cute5tupleIJNS5_1CILi1EEES8_S8_EEENS6_IJNS7_ILi192EEENS7_ILi128EEENS7_ILi96EEEEEELi96ENS_12float_e4m3_tEfNS_4arch4Sm90ELb1ELb0ELb1ELb0ELb1ELb0ELb0ELb1ELb1ELb1ELb0ELb0EEENS1_21CollectiveEpilogueFwdINS6_IJSA_SC_SB_EEES9_NS_10bfloat16_tESG_Li384ELb0ELb1ELb0ELb1EEENS1_30DynamicPersistentTileSchedulerILi384ELi128ELb0ELb1ELb1EEEEEEEEEvNT_6ParamsE --------------------------
	.section	.nv.shared._ZN7cutlass13device_kernelIN5flash11enable_sm90INS1_16FlashAttnFwdSm90INS1_25CollectiveMainloopFwdSm90ILi2EN4cute5tupleIJNS5_1CILi1EEES8_S8_EEENS6_IJNS7_ILi192EEENS7_ILi128EEENS7_ILi96EEEEEELi96ENS_12float_e4m3_tEfNS_4arch4Sm90ELb1ELb0ELb1ELb0ELb1ELb0ELb0ELb1ELb1ELb1ELb0ELb0EEENS1_21CollectiveEpilogueFwdINS6_IJSA_SC_SB_EEES9_NS_10bfloat16_tESG_Li384ELb0ELb1ELb0ELb1EEENS1_30DynamicPersistentTileSchedulerILi384ELi128ELb0ELb1ELb1EEEEEEEEEvNT_6ParamsE,"aw",@nobits
	.sectionflags	@""
	.align	16
	.zero		1024


//--------------------- .nv.shared._ZN7cutlass13device_kernelIN5flash11enable_sm90INS1_16FlashAttnFwdSm90INS1_25CollectiveMainloopFwdSm90ILi2EN4cute5tupleIJNS5_1CILi1EEES8_S8_EEENS6_IJNS7_ILi192EEENS7_ILi128EEENS7_ILi96EEEEEELi96ENS_12float_e4m3_tEfNS_4arch4Sm90ELb1ELb0ELb1ELb1ELb1ELb0ELb0ELb1ELb1ELb1ELb0ELb0EEENS1_21CollectiveEpilogueFwdINS6_IJSA_SC_SB_EEES9_NS_10bfloat16_tESG_Li384ELb1ELb1ELb0ELb1EEENS1_36VarlenDynamicPersistentTileSchedulerILi192ELi128ELi384ELi128ELb0ELb1ELb1ELb1ELb1ELb1EEEEEEEEEvNT_6ParamsE --------------------------
	.section	.nv.shared._ZN7cutlass13device_kernelIN5flash11enable_sm90INS1_16FlashAttnFwdSm90INS1_25CollectiveMainloopFwdSm90ILi2EN4cute5tupleIJNS5_1CILi1EEES8_S8_EEENS6_IJNS7_ILi192EEENS7_ILi128EEENS7_ILi96EEEEEELi96ENS_12float_e4m3_tEfNS_4arch4Sm90ELb1ELb0ELb1ELb1ELb1ELb0ELb0ELb1ELb1ELb1ELb0ELb0EEENS1_21CollectiveEpilogueFwdINS6_IJSA_SC_SB_EEES9_NS_10bfloat16_tESG_Li384ELb1ELb1ELb0ELb1EEENS1_36VarlenDynamicPersistentTileSchedulerILi192ELi128ELi384ELi128ELb0ELb1ELb1ELb1ELb1ELb1EEEEEEEEEvNT_6ParamsE,"aw",@nobits
	.sectionflags	@""
	.align	16
	.zero		1024


//--------------------- .nv.shared._ZN7cutlass13device_kernelIN5flash11enable_sm90INS1_16FlashAttnFwdSm90INS1_25CollectiveMainloopFwdSm90ILi2EN4cute5tupleIJNS5_1CILi1EEES8_S8_EEENS6_IJNS7_ILi192EEENS7_ILi128EEENS7_ILi96EEEEEELi96ENS_12float_e4m3_tEfNS_4arch4Sm90ELb1ELb0ELb1ELb1ELb1ELb1ELb0ELb1ELb1ELb1ELb0ELb0EEENS1_21CollectiveEpilogueFwdINS6_IJSA_SC_SB_EEES9_NS_10bfloat16_tESG_Li384ELb1ELb1ELb0ELb1EEENS1_36VarlenDynamicPersistentTileSchedulerILi192ELi128ELi384ELi128ELb0ELb1ELb1ELb1ELb1ELb1EEEEEEEEEvNT_6ParamsE --------------------------
	.section	.nv.shared._ZN7cutlass13device_kernelIN5flash11enable_sm90INS1_16FlashAttnFwdSm90INS1_25CollectiveMainloopFwdSm90ILi2EN4cute5tupleIJNS5_1CILi1EEES8_S8_EEENS6_IJNS7_ILi192EEENS7_ILi128EEENS7_ILi96EEEEEELi96ENS_12float_e4m3_tEfNS_4arch4Sm90ELb1ELb0ELb1ELb1ELb1ELb1ELb0ELb1ELb1ELb1ELb0ELb0EEENS1_21CollectiveEpilogueFwdINS6_IJSA_SC_SB_EEES9_NS_10bfloat16_tESG_Li384ELb1ELb1ELb0ELb1EEENS1_36VarlenDynamicPersistentTileSchedulerILi192ELi128ELi384ELi128ELb0ELb1ELb1ELb1ELb1ELb1EEEEEEEEEvNT_6ParamsE,"aw",@nobits
	.sectionflags	@""
	.align	16
	.zero		1024


//--------------------- .nv.shared._ZN7cutlass13device_kernelIN5flash11enable_sm90INS1_16FlashAttnFwdSm90INS1_25CollectiveMainloopFwdSm90ILi2EN4cute5tupleIJNS5_1CILi1EEES8_S8_EEENS6_IJNS7_ILi192EEENS7_ILi160EEENS7_ILi64EEEEEELi64ENS_12float_e4m3_tEfNS_4arch4Sm90ELb0ELb0ELb1ELb0ELb1ELb0ELb0ELb1ELb1ELb1ELb0ELb0EEENS1_21CollectiveEpilogueFwdINS6_IJSA_SC_SB_EEES9_NS_10bfloat16_tESG_Li384ELb0ELb1ELb0ELb1EEENS1_29StaticPersistentTileSchedulerILb0EEEEEEEEEvNT_6ParamsE --------------------------
	.section	.nv.shared._ZN7cutlass13device_kernelIN5flash11enable_sm90INS1_16FlashAttnFwdSm90INS1_25CollectiveMainloopFwdSm90ILi2EN4cute5tupleIJNS5_1CILi1EEES8_S8_EEENS6_IJNS7_ILi192EEENS7_ILi160EEENS7_ILi64EEEEEELi64ENS_12float_e4m3_tEfNS_4arch4Sm90ELb0ELb0ELb1ELb0ELb1ELb0ELb0ELb1ELb1ELb1ELb0ELb0EEENS1_21CollectiveEpilogueFwdINS6_IJSA_SC_SB_EEES9_NS_10bfloat16_tESG_Li384ELb0ELb1ELb0ELb1EEENS1_29StaticPersistentTileSchedulerILb0EEEEEEEEEvNT_6ParamsE,"aw",@nobits
	.sectionflags	@""
	.align	16
	.zero		1024


//--------------------- .nv.shared._ZN7cutlass13device_kernelIN5flash11enable_sm90INS1_16FlashAttnFwdSm90INS1_25CollectiveMainloopFwdSm90ILi2EN4cute5tupleIJNS5_1CILi1EEES8_S8_EEENS6_IJNS7_ILi192EEENS7_ILi160EEENS7_ILi64EEEEEELi64ENS_12float_e4m3_tEfNS_4arch4Sm90ELb0ELb0ELb1ELb1ELb1ELb0ELb0ELb1ELb1ELb1ELb0ELb0EEENS1_21CollectiveEpilogueFwdINS6_IJSA_SC_SB_EEES9_NS_10bfloat16_tESG_Li384ELb1ELb1ELb0ELb1EEENS1_36VarlenDynamicPersistentTileSchedulerILi192ELi160ELi384ELi128ELb0ELb1ELb1ELb0ELb1ELb1EEEEEEEEEvNT_6ParamsE --------------------------
	.section	.nv.shared._ZN7cutlass13device_kernelIN5flash11enable_sm90INS1_16FlashAttnFwdSm90INS1_25CollectiveMainloopFwdSm90ILi2EN4cute5tupleIJNS5_1CILi1EEES8_S8_EEENS6_IJNS7_ILi192EEENS7_ILi160EEENS7_ILi64EEEEEELi64ENS_12float_e4m3_tEfNS_4arch4Sm90ELb0ELb0ELb1ELb1ELb1ELb0ELb0ELb1ELb1ELb1ELb0ELb0EEENS1_21CollectiveEpilogueFwdINS6_IJSA_SC_SB_EEES9_NS_10bfloat16_tESG_Li384ELb1ELb1ELb0ELb1EEENS1_36VarlenDynamicPersistentTileSchedulerILi192ELi160ELi384ELi128ELb0ELb1ELb1ELb0ELb1ELb1EEEEEEEEEvNT_6ParamsE,"aw",@nobits
	.sectionflags	@""
	.align	16
	.zero		1024


//--------------------- .nv.shared._ZN7cutlass13device_kernelIN5flash11enable_sm90INS1_16FlashAttnFwdSm90INS1_25CollectiveMainloopFwdSm90ILi2EN4cute5tupleIJNS5_1CILi1EEES8_S8_EEENS6_IJNS7_ILi192EEENS7_ILi160EEENS7_ILi64EEEEEELi64ENS_12float_e4m3_tEfNS_4arch4Sm90ELb0ELb0ELb1ELb1ELb1ELb1ELb0ELb1ELb1ELb1ELb0ELb0EEENS1_21CollectiveEpilogueFwdINS6_IJSA_SC_SB_EEES9_NS_10bfloat16_tESG_Li384ELb1ELb1ELb0ELb1EEENS1_36VarlenDynamicPersistentTileSchedulerILi192ELi160ELi384ELi128ELb0ELb1ELb1ELb0ELb1ELb1EEEEEEEEEvNT_6ParamsE --------------------------
	.section	.nv.shared._ZN7cutlass13device_kernelIN5flash11enable_sm90INS1_16FlashAttnFwdSm90INS1_25CollectiveMainloopFwdSm90ILi2EN4cute5tupleIJNS5_1CILi1EEES8_S8_EEENS6_IJNS7_ILi192EEENS7_ILi160EEENS7_ILi64EEEEEELi64ENS_12float_e4m3_tEfNS_4arch4Sm90ELb0ELb0ELb1ELb1ELb1ELb1ELb0ELb1ELb1ELb1ELb0ELb0EEENS1_21CollectiveEpilogueFwdINS6_IJSA_SC_SB_EEES9_NS_10bfloat16_tESG_Li384ELb1ELb1ELb0ELb1EEENS1_36VarlenDynamicPersistentTileSchedulerILi192ELi160ELi384ELi128ELb0ELb1ELb1ELb0ELb1ELb1EEEEEEEEEvNT_6ParamsE,"aw",@nobits
	.sectionflags	@""
	.align	16
	.zero		1024


//--------------------- .nv.shared._ZN7cutlass13device_kernelIN5flash11enable_sm90INS1_16FlashAttnFwdSm90INS1_25CollectiveMainloopFwdSm90ILi2EN4cute5tupleIJNS5_1CILi1EEES8_S8_EEENS6_IJNS7_ILi192EEENS7_ILi160EEENS7_ILi64EEEEEELi64ENS_12float_e4m3_tEfNS_4arch4Sm90ELb0ELb1ELb1ELb0ELb1ELb0ELb0ELb1ELb1ELb1ELb0ELb0EEENS1_21CollectiveEpilogueFwdINS6_IJSA_SC_SB_EEES9_NS_10bfloat16_tESG_Li384ELb0ELb1ELb0ELb1EEENS1_30DynamicPersistentTileSchedulerILi384ELi128ELb0ELb1ELb1EEEEEEEEEvNT_6ParamsE --------------------------
	.section	.nv.shared._ZN7cutlass13device_kernelIN5flash11enable_sm90INS1_16FlashAttnFwdSm90INS1_25CollectiveMainloopFwdSm90ILi2EN4cute5tupleIJNS5_1CILi1EEES8_S8_EEENS6_IJNS7_ILi192EEENS7_ILi160EEENS7_ILi64EEEEEELi64ENS_12float_e4m3_tEfNS_4arch4Sm90ELb0ELb1ELb1ELb0ELb1ELb0ELb0ELb1ELb1ELb1ELb0ELb0EEENS1_21CollectiveEpilogueFwdINS6_IJSA_SC_SB_EEES9_NS_10bfloat16_tESG_Li384ELb0ELb1ELb0ELb1EEENS1_30DynamicPersistentTileSchedulerILi384ELi128ELb0ELb1ELb1EEEEEEEEEvNT_6ParamsE,"aw",@nobits
	.sectionflags	@""
	.align	16
	.zero		1024


//--------------------- .nv.shared._ZN7cutlass13device_kernelIN5flash11enable_sm90INS1_16FlashAttnFwdSm90INS1_25CollectiveMainloopFwdSm90ILi2EN4cute5tupleIJNS5_1CILi1EEES8_S8_EEENS6_IJNS7_ILi192EEENS7_ILi160EEENS7_ILi64EEEEEELi64ENS_12float_e4m3_tEfNS_4arch4Sm90ELb0ELb1ELb1ELb1ELb1ELb0ELb0ELb1ELb1ELb1ELb0ELb0EEENS1_21CollectiveEpilogueFwdINS6_IJSA_SC_SB_EEES9_NS_10bfloat16_tESG_Li384ELb1ELb1ELb0ELb1EEENS1_36VarlenDynamicPersistentTileSchedulerILi192ELi160ELi384ELi128ELb0ELb1ELb1ELb1ELb0ELb1EEEEEEEEEvNT_6ParamsE --------------------------
	.section	.nv.shared._ZN7cutlass13device_kernelIN5flash11enable_sm90INS1_16FlashAttnFwdSm90INS1_25CollectiveMainloopFwdSm90ILi2EN4cute5tupleIJNS5_1CILi1EEES8_S8_EEENS6_IJNS7_ILi192EEENS7_ILi160EEENS7_ILi64EEEEEELi64ENS_12float_e4m3_tEfNS_4arch4Sm90ELb0ELb1ELb1ELb1ELb1ELb0ELb0ELb1ELb1ELb1ELb0ELb0EEENS1_21CollectiveEpilogueFwdINS6_IJSA_SC_SB_EEES9_NS_10bfloat16_tESG_Li384ELb1ELb1ELb0ELb1EEENS1_36VarlenDynamicPersistentTileSchedulerILi192ELi160ELi384ELi128ELb0ELb1ELb1ELb1ELb0ELb1EEEEEEEEEvNT_6ParamsE,"aw",@nobits
	.sectionflags	@""
	.align	16
	.zero		1024


//--------------------- .nv.shared._ZN7cutlass13device_kernelIN5flash11enable_sm90INS1_16FlashAttnFwdSm90INS1_25CollectiveMainloopFwdSm90ILi2EN4cute5tupleIJNS5_1CILi1EEES8_S8_EEENS6_IJNS7_ILi192EEENS7_ILi160EEENS7_ILi64EEEEEELi64ENS_12float_e4m3_tEfNS_4arch4Sm90ELb0ELb1ELb1ELb1ELb1ELb1ELb0ELb1ELb1ELb1ELb0ELb0EEENS1_21CollectiveEpilogueFwdINS6_IJSA_SC_SB_EEES9_NS_10bfloat16_tESG_Li384ELb1ELb1ELb0ELb1EEENS1_36VarlenDynamicPersistentTileSchedulerILi192ELi160ELi384ELi128ELb0ELb1ELb1ELb1ELb0ELb1EEEEEEEEEvNT_6ParamsE --------------------------
	.section	.nv.shared._ZN7cutlass13device_kernelIN5flash11enable_sm90INS1_16FlashAttnFwdSm90INS1_25CollectiveMainloopFwdSm90ILi2EN4cute5tupleIJNS5_1CILi1EEES8_S8_EEENS6_IJNS7_ILi192EEENS7_ILi160EEENS7_ILi64EEEEEELi64ENS_12float_e4m3_tEfNS_4arch4Sm90ELb0ELb1ELb1ELb1ELb1ELb1ELb0ELb1ELb1ELb1ELb0ELb0EEENS1_21CollectiveEpilogueFwdINS6_IJSA_SC_SB_EEES9_NS_10bfloat16_tESG_Li384ELb1ELb1ELb0ELb1EEENS1_36VarlenDynamicPersistentTileSchedulerILi192ELi160ELi384ELi128ELb0ELb1ELb1ELb1ELb0ELb1EEEEEEEEEvNT_6ParamsE,"aw",@nobits
	.sectionflags	@""
	.align	16
	.zero		1024


//--------------------- .nv.shared._ZN7cutlass13device_kernelIN5flash11enable_sm90INS1_16FlashAttnFwdSm90INS1_25CollectiveMainloopFwdSm90ILi2EN4cute5tupleIJNS5_1CILi1EEES8_S8_EEENS6_IJNS7_ILi192EEENS7_ILi160EEENS7_ILi64EEEEEELi64ENS_12float_e4m3_tEfNS_4arch4Sm90ELb1ELb0ELb1ELb0ELb1ELb0ELb0ELb1ELb1ELb1ELb0ELb0EEENS1_21CollectiveEpilogueFwdINS6_IJSA_SC_SB_EEES9_NS_10bfloat16_tESG_Li384ELb0ELb1ELb0ELb1EEENS1_30DynamicPersistentTileSchedulerILi384ELi128ELb0ELb1ELb1EEEEEEEEEvNT_6ParamsE --------------------------
	.section	.nv.shared._ZN7cutlass13device_kernelIN5flash11enable_sm90INS1_16FlashAttnFwdSm90INS1_25CollectiveMainloopFwdSm90ILi2EN4cute5tupleIJNS5_1CILi1EEES8_S8_EEENS6_IJNS7_ILi192EEENS7_ILi160EEENS7_ILi64EEEEEELi64ENS_12float_e4m3_tEfNS_4arch4Sm90ELb1ELb0ELb1ELb0ELb1ELb0ELb0ELb1ELb1ELb1ELb0ELb0EEENS1_21CollectiveEpilogueFwdINS6_IJSA_SC_SB_EEES9_NS_10bfloat16_tESG_Li384ELb0ELb1ELb0ELb1EEENS1_30DynamicPersistentTileSchedulerILi384ELi128ELb0ELb1ELb1EEEEEEEEEvNT_6ParamsE,"aw",@nobits
	.sectionflags	@""
	.align	16
	.zero		1024


//--------------------- .nv.shared._ZN7cutlass13device_kernelIN5flash11enable_sm90INS1_16FlashAttnFwdSm90INS1_25CollectiveMainloopFwdSm90ILi2EN4cute5tupleIJNS5_1CILi1EEES8_S8_EEENS6_IJNS7_ILi192EEENS7_ILi160EEENS7_ILi64EEEEEELi64ENS_12float_e4m3_tEfNS_4arch4Sm90ELb1ELb0ELb1ELb1ELb1ELb0ELb0ELb1ELb1ELb1ELb0ELb0EEENS1_21CollectiveEpilogueFwdINS6_IJSA_SC_SB_EEES9_NS_10bfloat16_tESG_Li384ELb1ELb1ELb0ELb1EEENS1_36VarlenDynamicPersistentTileSchedulerILi192ELi160ELi384ELi128ELb0ELb1ELb1ELb1ELb1ELb1EEEEEEEEEvNT_6ParamsE --------------------------
	.section	.nv.shared._ZN7cutlass13device_kernelIN5flash11enable_sm90INS1_16FlashAttnFwdSm90INS1_25CollectiveMainloopFwdSm90ILi2EN4cute5tupleIJNS5_1CILi1EEES8_S8_EEENS6_IJNS7_ILi192EEENS7_ILi160EEENS7_ILi64EEEEEELi64ENS_12float_e4m3_tEfNS_4arch4Sm90ELb1ELb0ELb1ELb1ELb1ELb0ELb0ELb1ELb1ELb1ELb0ELb0EEENS1_21CollectiveEpilogueFwdINS6_IJSA_SC_SB_EEES9_NS_10bfloat16_tESG_Li384ELb1ELb1ELb0ELb1EEENS1_36VarlenDynamicPersistentTileSchedulerILi192ELi160ELi384ELi128ELb0ELb1ELb1ELb1ELb1ELb1EEEEEEEEEvNT_6ParamsE,"aw",@nobits
	.sectionflags	@""
	.align	16
	.zero		1024


//--------------------- .nv.shared._ZN7cutlass13device_kernelIN5flash11enable_sm90INS1_16FlashAttnFwdSm90INS1_25CollectiveMainloopFwdSm90ILi2EN4cute5tupleIJNS5_1CILi1EEES8_S8_EEENS6_IJNS7_ILi192EEENS7_ILi160EEENS7_ILi64EEEEEELi64ENS_12float_e4m3_tEfNS_4arch4Sm90ELb1ELb0ELb1ELb1ELb1ELb1ELb0ELb1ELb1ELb1ELb0ELb0EEENS1_21CollectiveEpilogueFwdINS6_IJSA_SC_SB_EEES9_NS_10bfloat16_tESG_Li384ELb1ELb1ELb0ELb1EEENS1_36VarlenDynamicPersistentTileSchedulerILi192ELi160ELi384ELi128ELb0ELb1ELb1ELb1ELb1ELb1EEEEEEEEEvNT_6ParamsE --------------------------
	.section	.nv.shared._ZN7cutlass13device_kernelIN5flash11enable_sm90INS1_16FlashAttnFwdSm90INS1_25CollectiveMainloopFwdSm90ILi2EN4cute5tupleIJNS5_1CILi1EEES8_S8_EEENS6_IJNS7_ILi192EEENS7_ILi160EEENS7_ILi64EEEEEELi64ENS_12float_e4m3_tEfNS_4arch4Sm90ELb1ELb0ELb1ELb1ELb1ELb1ELb0ELb1ELb1ELb1ELb0ELb0EEENS1_21CollectiveEpilogueFwdINS6_IJSA_SC_SB_EEES9_NS_10bfloat16_tESG_Li384ELb1ELb1ELb0ELb1EEENS1_36VarlenDynamicPersistentTileSchedulerILi192ELi160ELi384ELi128ELb0ELb1ELb1ELb1ELb1ELb1EEEEEEEEEvNT_6ParamsE,"aw",@nobits
	.sectionflags	@""
	.align	16
	.zero		1024


//--------------------- .nv.constant0._ZN7cutlass13device_kernelIN5flash11enable_sm90INS1_16FlashAttnFwdSm90INS1_25CollectiveMainloopFwdSm90ILi2EN4cute5tupleIJNS5_1CILi1EEES8_S8_EEENS6_IJNS7_ILi128EEESA_NS7_ILi256EEEEEELi256ENS_12float_e4m3_tEfNS_4arch4Sm90ELb0ELb0ELb1ELb0ELb1ELb0ELb0ELb1ELb0ELb1ELb0ELb0EEENS1_21CollectiveEpilogueFwdINS6_IJSA_SB_SA_EEES9_NS_10bfloat16_tESF_Li256ELb0ELb1ELb0ELb1EEENS1_29StaticPersistentTileSchedulerILb0EEEEEEEEEvNT_6ParamsE --------------------------
	.section	.nv.constant0._ZN7cutlass13device_kernelIN5flash11enable_sm90INS1_16FlashAttnFwdSm90INS1_25CollectiveMainloopFwdSm90ILi2EN4cute5tupleIJNS5_1CILi1EEES8_S8_EEENS6_IJNS7_ILi128EEESA_NS7_ILi256EEEEEELi256ENS_12float_e4m3_tEfNS_4arch4Sm90ELb0ELb0ELb1ELb0ELb1ELb0ELb0ELb1ELb0ELb1ELb0ELb0EEENS1_21CollectiveEpilogueFwdINS6_IJSA_SB_SA_EEES9_NS_10bfloat16_tESF_Li256ELb0ELb1ELb0ELb1EEENS1_29StaticPersistentTileSchedulerILb0EEEEEEEEEvNT_6ParamsE,"a",@progbits
	.sectionflags	@""
	.align	4
.nv.constant0._ZN7cutlass13device_kernelIN5flash11enable_sm90INS1_16FlashAttnFwdSm90INS1_25CollectiveMainloopFwdSm90ILi2EN4cute5tupleIJNS5_1CILi1EEES8_S8_EEENS6_IJNS7_ILi128EEESA_NS7_ILi256EEEEEELi256ENS_12float_e4m3_tEfNS_4arch4Sm90ELb0ELb0ELb1ELb0ELb1ELb0ELb0ELb1ELb0ELb1ELb0ELb0EEENS1_21CollectiveEpilogueFwdINS6_IJSA_SB_SA_EEES9_NS_10bfloat16_tESF_Li256ELb0ELb1ELb0ELb1EEENS1_29StaticPersistentTileSchedulerILb0EEEEEEEEEvNT_6ParamsE:
	.zero		3200


//--------------------- .nv.constant0._ZN7cutlass13device_kernelIN5flash11enable_sm90INS1_16FlashAttnFwdSm90INS1_25CollectiveMainloopFwdSm90ILi2EN4cute5tupleIJNS5_1CILi1EEES8_S8_EEENS6_IJNS7_ILi128EEESA_NS7_ILi256EEEEEELi256ENS_12float_e4m3_tEfNS_4arch4Sm90ELb0ELb0ELb1ELb1ELb1ELb0ELb0ELb1ELb0ELb1ELb0ELb0EEENS1_21CollectiveEpilogueFwdINS6_IJSA_SB_SA_EEES9_NS_10bfloat16_tESF_Li256ELb1ELb1ELb0ELb1EEENS1_36VarlenDynamicPersistentTileSchedulerILi128ELi128ELi256ELi128ELb0ELb1ELb1ELb0ELb1ELb1EEEEEEEEEvNT_6ParamsE --------------------------
	.section	.nv.constant0._ZN7cutlass13device_kernelIN5flash11enable_sm90INS1_16FlashAttnFwdSm90INS1_25CollectiveMainloopFwdSm90ILi2EN4cute5tupleIJNS5_1CILi1EEES8_S8_EEENS6_IJNS7_ILi128EEESA_NS7_ILi256EEEEEELi256ENS_12float_e4m3_tEfNS_4arch4Sm90ELb0ELb0ELb1ELb1ELb1ELb0ELb0ELb1ELb0ELb1ELb0ELb0EEENS1_21CollectiveEpilogueFwdINS6_IJSA_SB_SA_EEES9_NS_10bfloat16_tESF_Li256ELb1ELb1ELb0ELb1EEENS1_36VarlenDynamicPersistentTileSchedulerILi128ELi128ELi256ELi128ELb0ELb1ELb1ELb0ELb1ELb1EEEEEEEEEvNT_6ParamsE,"a",@progbits
	.sectionflags	@""
	.align	4
.nv.constant0._ZN7cutlass13device_kernelIN5flash11enable_sm90INS1_16FlashAttnFwdSm90INS1_25CollectiveMainloopFwdSm90ILi2EN4cute5tupleIJNS5_1CILi1EEES8_S8_EEENS6_IJNS7_ILi128EEESA_NS7_ILi256EEEEEELi256ENS_12float_e4m3_tEfNS_4arch4Sm90ELb0ELb0ELb1ELb1ELb1ELb0ELb0ELb1ELb0ELb1ELb0ELb0EEENS1_21CollectiveEpilogueFwdINS6_IJSA_SB_SA_EEES9_NS_10bfloat16_tESF_Li256ELb1ELb1ELb0ELb1EEENS1_36VarlenDynamicPersistentTileSchedulerILi128ELi128ELi256ELi128ELb0ELb1ELb1ELb0ELb1ELb1EEEEEEEEEvNT_6ParamsE:
	.zero		3328


//--------------------- .nv.constant0._ZN7cutlass13device_kernelIN5flash11enable_sm90INS1_16FlashAttnFwdSm90INS1_25CollectiveMainloopFwdSm90ILi2EN4cute5tupleIJNS5_1CILi1EEES8_S8_EEENS6_IJNS7_ILi128EEESA_NS7_ILi256EEEEEELi256ENS_12float_e4m3_tEfNS_4arch4Sm90ELb0ELb0ELb1ELb1ELb1ELb1ELb0ELb1ELb0ELb1ELb0ELb0EEENS1_21CollectiveEpilogueFwdINS6_IJSA_SB_SA_EEES9_NS_10bfloat16_tESF_Li256ELb1ELb1ELb0ELb1EEENS1_36VarlenDynamicPersistentTileSchedulerILi128ELi128ELi256ELi128ELb0ELb1ELb1ELb0ELb1ELb1EEEEEEEEEvNT_6ParamsE --------------------------
	.section	.nv.constant0._ZN7cutlass13device_kernelIN5flash11enable_sm90INS1_16FlashAttnFwdSm90INS1_25CollectiveMainloopFwdSm90ILi2EN4cute5tupleIJNS5_1CILi1EEES8_S8_EEENS6_IJNS7_ILi128EEESA_NS7_ILi256EEEEEELi256ENS_12float_e4m3_tEfNS_4arch4Sm90ELb0ELb0ELb1ELb1ELb1ELb1ELb0ELb1ELb0ELb1ELb0ELb0EEENS1_21CollectiveEpilogueFwdINS6_IJSA_SB_SA_EEES9_NS_10bfloat16_tESF_Li256ELb1ELb1ELb0ELb1EEENS1_36VarlenDynamicPersistentTileSchedulerILi128ELi128ELi256ELi128ELb0ELb1ELb1ELb0ELb1ELb1EEEEEEEEEvNT_6ParamsE,"a",@progbits
	.sectionflags	@""
	.align	4
.nv.constant0._ZN7cutlass13device_kernelIN5flash11enable_sm90INS1_16FlashAttnFwdSm90INS1_25CollectiveMainloopFwdSm90ILi2EN4cute5tupleIJNS5_1CILi1EEES8_S8_EEENS6_IJNS7_ILi128EEESA_NS7_ILi256EEEEEELi256ENS_12float_e4m3_tEfNS_4arch4Sm90ELb0ELb0ELb1ELb1ELb1ELb1ELb0ELb1ELb0ELb1ELb0ELb0EEENS1_21CollectiveEpilogueFwdINS6_IJSA_SB_SA_EEES9_NS_10bfloat16_tESF_Li256ELb1ELb1ELb0ELb1EEENS1_36VarlenDynamicPersistentTileSchedulerILi128ELi128ELi256ELi128ELb0ELb1ELb1ELb0ELb1ELb1EEEEEEEEEvNT_6ParamsE:
	.zero		3328


//--------------------- .nv.constant0._ZN7cutlass13device_kernelIN5flash11enable_sm90INS1_16FlashAttnFwdSm90INS1_25CollectiveMainloopFwdSm90ILi2EN4cute5tupleIJNS5_1CILi1EEES8_S8_EEENS6_IJNS7_ILi128EEENS7_ILi64EEENS7_ILi256EEEEEELi256ENS_12float_e4m3_tEfNS_4arch4Sm90ELb0ELb1ELb1ELb0ELb1ELb0ELb0ELb1ELb0ELb1ELb0ELb0EEENS1_21CollectiveEpilogueFwdINS6_IJSA_SC_SB_EEES9_NS_10bfloat16_tESG_Li256ELb0ELb1ELb0ELb1EEENS1_30DynamicPersistentTileSchedulerILi256ELi128ELb0ELb1ELb1EEEEEEEEEvNT_6ParamsE --------------------------
	.section	.nv.constant0._ZN7cutlass13device_kernelIN5flash11enable_sm90INS1_16FlashAttnFwdSm90INS1_25CollectiveMainloopFwdSm90ILi2EN4cute5tupleIJNS5_1CILi1EEES8_S8_EEENS6_IJNS7_ILi128EEENS7_ILi64EEENS7_ILi256EEEEEELi256ENS_12float_e4m3_tEfNS_4arch4Sm90ELb0ELb1ELb1ELb0ELb1ELb0ELb0ELb1ELb0ELb1ELb0ELb0EEENS1_21CollectiveEpilogueFwdINS6_IJSA_SC_SB_EEES9_NS_10bfloat16_tESG_Li256ELb0ELb1ELb0ELb1EEENS1_30DynamicPersistentTileSchedulerILi256ELi128ELb0ELb1ELb1EEEEEEEEEvNT_6ParamsE,"a",@progbits
	.sectionflags	@""
	.align	4
.nv.constant0._ZN7cutlass13device_kernelIN5flash11enable_sm90INS1_16FlashAttnFwdSm90INS1_25CollectiveMainloopFwdSm90ILi2EN4cute5tupleIJNS5_1CILi1EEES8_S8_EEENS6_IJNS7_ILi128EEENS7_ILi64EEENS7_ILi256EEEEEELi256ENS_12float_e4m3_tEfNS_4arch4Sm90ELb0ELb1ELb1ELb0ELb1ELb0ELb0ELb1ELb0ELb1ELb0ELb0EEENS1_21CollectiveEpilogueFwdINS6_IJSA_SC_SB_EEES9_NS_10bfloat16_tESG_Li256ELb0ELb1ELb0ELb1EEENS1_30DynamicPersistentTileSchedulerILi256ELi128ELb0ELb1ELb1EEEEEEEEEvNT_6ParamsE:
	.zero		3328


//--------------------- .nv.constant0._ZN7cutlass13device_kernelIN5flash11enable_sm90INS1_16FlashAttnFwdSm90INS1_25CollectiveMainloopFwdSm90ILi2EN4cute5tupleIJNS5_1CILi1EEES8_S8_EEENS6_IJNS7_ILi128EEENS7_ILi64EEENS7_ILi256EEEEEELi256ENS_12float_e4m3_tEfNS_4arch4Sm90ELb0ELb1ELb1ELb1ELb1ELb0ELb0ELb1ELb0ELb1ELb0ELb0EEENS1_21CollectiveEpilogueFwdINS6_IJSA_SC_SB_EEES9_NS_10bfloat16_tESG_Li256ELb1ELb1ELb0ELb1EEENS1_36VarlenDynamicPersistentTileSchedulerILi128ELi64ELi256ELi128ELb0ELb1ELb1ELb1ELb0ELb1EEEEEEEEEvNT_6ParamsE --------------------------
	.section	.nv.constant0._ZN7cutlass13device_kernelIN5flash11enable_sm90INS1_16FlashAttnFwdSm90INS1_25CollectiveMainloopFwdSm90ILi2EN4cute5tupleIJNS5_1CILi1EEES8_S8_EEENS6_IJNS7_ILi128EEENS7_ILi64EEENS7_ILi256EEEEEELi256ENS_12float_e4m3_tEfNS_4arch4Sm90ELb0ELb1ELb1ELb1ELb1ELb0ELb0ELb1ELb0ELb1ELb0ELb0EEENS1_21CollectiveEpilogueFwdINS6_IJSA_SC_SB_EEES9_NS_10bfloat16_tESG_Li256ELb1ELb1ELb0ELb1EEENS1_36VarlenDynamicPersistentTileSchedulerILi128ELi64ELi256ELi128ELb0ELb1ELb1ELb1ELb0ELb1EEEEEEEEEvNT_6ParamsE,"a",@progbits
	.sectionflags	@""
	.align	4
.nv.constant0._ZN7cutlass13device_kernelIN5flash11enable_sm90INS1_16FlashAttnFwdSm90INS1_25CollectiveMainloopFwdSm90ILi2EN4cute5tupleIJNS5_1CILi1EEES8_S8_EEENS6_IJNS7_ILi128EEENS7_ILi64EEENS7_ILi256EEEEEELi256ENS_12float_e4m3_tEfNS_4arch4Sm90ELb0ELb1ELb1ELb1ELb1ELb0ELb0ELb1ELb0ELb1ELb0ELb0EEENS1_21CollectiveEpilogueFwdINS6_IJSA_SC_SB_EEES9_NS_10bfloat16_tESG_Li256ELb1ELb1ELb0ELb1EEENS1_36VarlenDynamicPersistentTileSchedulerILi128ELi64ELi256ELi128ELb0ELb1ELb1ELb1ELb0ELb1EEEEEEEEEvNT_6ParamsE:
	.zero		3328


//--------------------- .nv.constant0._ZN7cutlass13device_kernelIN5flash11enable_sm90INS1_16FlashAttnFwdSm90INS1_25CollectiveMainloopFwdSm90ILi2EN4cute5tupleIJNS5_1CILi1EEES8_S8_EEENS6_IJNS7_ILi128EEENS7_ILi64EEENS7_ILi256EEEEEELi256ENS_12float_e4m3_tEfNS_4arch4Sm90ELb0ELb1ELb1ELb1ELb1ELb1ELb0ELb1ELb0ELb1ELb0ELb0EEENS1_21CollectiveEpilogueFwdINS6_IJSA_SC_SB_EEES9_NS_10bfloat16_tESG_Li256ELb1ELb1ELb0ELb1EEENS1_36VarlenDynamicPersistentTileSchedulerILi128ELi64ELi256ELi128ELb0ELb1ELb1ELb1ELb0ELb1EEEEEEEEEvNT_6ParamsE --------------------------
	.section	.nv.constant0._ZN7cutlass13device_kernelIN5flash11enable_sm90INS1_16FlashAttnFwdSm90INS1_25CollectiveMainloopFwdSm90ILi2EN4cute5tupleIJNS5_1CILi1EEES8_S8_EEENS6_IJNS7_ILi128EEENS7_ILi64EEENS7_ILi256EEEEEELi256ENS_12float_e4m3_tEfNS_4arch4Sm90ELb0ELb1ELb1ELb1ELb1ELb1ELb0ELb1ELb0ELb1ELb0ELb0EEENS1_21CollectiveEpilogueFwdINS6_IJSA_SC_SB_EEES9_NS_10bfloat16_tESG_Li256ELb1ELb1ELb0ELb1EEENS1_36VarlenDynamicPersistentTileSchedulerILi128ELi64ELi256ELi128ELb0ELb1ELb1ELb1ELb0ELb1EEEEEEEEEvNT_6ParamsE,"a",@progbits
	.sectionflags	@""
	.align	4
.nv.constant0._ZN7cutlass13device_kernelIN5flash11enable_sm90INS1_16FlashAttnFwdSm90INS1_25CollectiveMainloopFwdSm90ILi2EN4cute5tupleIJNS5_1CILi1EEES8_S8_EEENS6_IJNS7_ILi128EEENS7_ILi64EEENS7_ILi256EEEEEELi256ENS_12float_e4m3_tEfNS_4arch4Sm90ELb0ELb1ELb1ELb1ELb1ELb1ELb0ELb1ELb0ELb1ELb0ELb0EEENS1_21CollectiveEpilogueFwdINS6_IJSA_SC_SB_EEES9_NS_10bfloat16_tESG_Li256ELb1ELb1ELb0ELb1EEENS1_36VarlenDynamicPersistentTileSchedulerILi128ELi64ELi256ELi128ELb0ELb1ELb1ELb1ELb0ELb1EEEEEEEEEvNT_6ParamsE:
	.zero		3328


//--------------------- .nv.constant0._ZN7cutlass13device_kernelIN5flash11enable_sm90INS1_16FlashAttnFwdSm90INS1_25CollectiveMainloopFwdSm90ILi2EN4cute5tupleIJNS5_1CILi1EEES8_S8_EEENS6_IJNS7_ILi128EEESA_NS7_ILi256EEEEEELi256ENS_12float_e4m3_tEfNS_4arch4Sm90ELb1ELb0ELb1ELb0ELb1ELb0ELb0ELb1ELb0ELb1ELb0ELb0EEENS1_21CollectiveEpilogueFwdINS6_IJSA_SB_SA_EEES9_NS_10bfloat16_tESF_Li256ELb0ELb1ELb0ELb1EEENS1_30DynamicPersistentTileSchedulerILi256ELi128ELb0ELb1ELb1EEEEEEEEEvNT_6ParamsE --------------------------
	.section	.nv.constant0._ZN7cutlass13device_kernelIN5flash11enable_sm90INS1_16FlashAttnFwdSm90INS1_25CollectiveMainloopFwdSm90ILi2EN4cute5tupleIJNS5_1CILi1EEES8_S8_EEENS6_IJNS7_ILi128EEESA_NS7_ILi256EEEEEELi256ENS_12float_e4m3_tEfNS_4arch4Sm90ELb1ELb0ELb1ELb0ELb1ELb0ELb0ELb1ELb0ELb1ELb0ELb0EEENS1_21CollectiveEpilogueFwdINS6_IJSA_SB_SA_EEES9_NS_10bfloat16_tESF_Li256ELb0ELb1ELb0ELb1EEENS1_30DynamicPersistentTileSchedulerILi256ELi128ELb0ELb1ELb1EEEEEEEEEvNT_6ParamsE,"a",@progbits
	.sectionflags	@""
	.align	4
.nv.constant0._ZN7cutlass13device_kernelIN5flash11enable_sm90INS1_16FlashAttnFwdSm90INS1_25CollectiveMainloopFwdSm90ILi2EN4cute5tupleIJNS5_1CILi1EEES8_S8_EEENS6_IJNS7_ILi128EEESA_NS7_ILi256EEEEEELi256ENS_12float_e4m3_tEfNS_4arch4Sm90ELb1ELb0ELb1ELb0ELb1ELb0ELb0ELb1ELb0ELb1ELb0ELb0EEENS1_21CollectiveEpilogueFwdINS6_IJSA_SB_SA_EEES9_NS_10bfloat16_tESF_Li256ELb0ELb1ELb0ELb1EEENS1_30DynamicPersistentTileSchedulerILi256ELi128ELb0ELb1ELb1EEEEEEEEEvNT_6ParamsE:
	.zero		3328


//--------------------- .nv.constant0._ZN7cutlass13device_kernelIN5flash11enable_sm90INS1_16FlashAttnFwdSm90INS1_25CollectiveMainloopFwdSm90ILi2EN4cute5tupleIJNS5_1CILi1EEES8_S8_EEENS6_IJNS7_ILi128EEESA_NS7_ILi256EEEEEELi256ENS_12float_e4m3_tEfNS_4arch4Sm90ELb1ELb0ELb1ELb1ELb1ELb0ELb0ELb1ELb0ELb1ELb0ELb0EEENS1_21CollectiveEpilogueFwdINS6_IJSA_SB_SA_EEES9_NS_10bfloat16_tESF_Li256ELb1ELb1ELb0ELb1EEENS1_36VarlenDynamicPersistentTileSchedulerILi128ELi128ELi256ELi128ELb0ELb1ELb1ELb1ELb1ELb1EEEEEEEEEvNT_6ParamsE --------------------------
	.section	.nv.constant0._ZN7cutlass13device_kernelIN5flash11enable_sm90INS1_16FlashAttnFwdSm90INS1_25CollectiveMainloopFwdSm90ILi2EN4cute5tupleIJNS5_1CILi1EEES8_S8_EEENS6_IJNS7_ILi128EEESA_NS7_ILi256EEEEEELi256ENS_12float_e4m3_tEfNS_4arch4Sm90ELb1ELb0ELb1ELb1ELb1ELb0ELb0ELb1ELb0ELb1ELb0ELb0EEENS1_21CollectiveEpilogueFwdINS6_IJSA_SB_SA_EEES9_NS_10bfloat16_tESF_Li256ELb1ELb1ELb0ELb1EEENS1_36VarlenDynamicPersistentTileSchedulerILi128ELi128ELi256ELi128ELb0ELb1ELb1ELb1ELb1ELb1EEEEEEEEEvNT_6ParamsE,"a",@progbits
	.sectionflags	@""
	.align	4
.nv.constant0._ZN7cutlass13device_kernelIN5flash11enable_sm90INS1_16FlashAttnFwdSm90INS1_25CollectiveMainloopFwdSm90ILi2EN4cute5tupleIJNS5_1CILi1EEES8_S8_EEENS6_IJNS7_ILi128EEESA_NS7_ILi256EEEEEELi256ENS_12float_e4m3_tEfNS_4arch4Sm90ELb1ELb0ELb1ELb1ELb1ELb0ELb0ELb1ELb0ELb1ELb0ELb0EEENS1_21CollectiveEpilogueFwdINS6_IJSA_SB_SA_EEES9_NS_10bfloat16_tESF_Li256ELb1ELb1ELb0ELb1EEENS1_36VarlenDynamicPersistentTileSchedulerILi128ELi128ELi256ELi128ELb0ELb1ELb1ELb1ELb1ELb1EEEEEEEEEvNT_6ParamsE:
	.zero		3328


//--------------------- .nv.constant0._ZN7cutlass13device_kernelIN5flash11enable_sm90INS1_16FlashAttnFwdSm90INS1_25CollectiveMainloopFwdSm90ILi2EN4cute5tupleIJNS5_1CILi1EEES8_S8_EEENS6_IJNS7_ILi128EEESA_NS7_ILi256EEEEEELi256ENS_12float_e4m3_tEfNS_4arch4Sm90ELb1ELb0ELb1ELb1ELb1ELb1ELb0ELb1ELb0ELb1ELb0ELb0EEENS1_21CollectiveEpilogueFwdINS6_IJSA_SB_SA_EEES9_NS_10bfloat16_tESF_Li256ELb1ELb1ELb0ELb1EEENS1_36VarlenDynamicPersistentTileSchedulerILi128ELi128ELi256ELi128ELb0ELb1ELb1ELb1ELb1ELb1EEEEEEEEEvNT_6ParamsE --------------------------
	.section	.nv.constant0._ZN7cutlass13device_kernelIN5flash11enable_sm90INS1_16FlashAttnFwdSm90INS1_25CollectiveMainloopFwdSm90ILi2EN4cute5tupleIJNS5_1CILi1EEES8_S8_EEENS6_IJNS7_ILi128EEESA_NS7_ILi256EEEEEELi256ENS_12float_e4m3_tEfNS_4arch4Sm90ELb1ELb0ELb1ELb1ELb1ELb1ELb0ELb1ELb0ELb1ELb0ELb0EEENS1_21CollectiveEpilogueFwdINS6_IJSA_SB_SA_EEES9_NS_10bfloat16_tESF_Li256ELb1ELb1ELb0ELb1EEENS1_36VarlenDynamicPersistentTileSchedulerILi128ELi128ELi256ELi128ELb0ELb1ELb1ELb1ELb1ELb1EEEEEEEEEvNT_6ParamsE,"a",@progbits
	.sectionflags	@""
	.align	4
.nv.constant0._ZN7cutlass13device_kernelIN5flash11enable_sm90INS1_16FlashAttnFwdSm90INS1_25CollectiveMainloopFwdSm90ILi2EN4cute5tupleIJNS5_1CILi1EEES8_S8_EEENS6_IJNS7_ILi128EEESA_NS7_ILi256EEEEEELi256ENS_12float_e4m3_tEfNS_4arch4Sm90ELb1ELb0ELb1ELb1ELb1ELb1ELb0ELb1ELb0ELb1ELb0ELb0EEENS1_21CollectiveEpilogueFwdINS6_IJSA_SB_SA_EEES9_NS_10bfloat16_tESF_Li256ELb1ELb1ELb0ELb1EEENS1_36VarlenDynamicPersistentTileSchedulerILi128ELi128ELi256ELi128ELb0ELb1ELb1ELb1ELb1ELb1EEEEEEEEEvNT_6ParamsE:
	.zero		3328


//--------------------- .nv.constant0._ZN7cutlass13device_kernelIN5flash11enable_sm90INS1_16FlashAttnFwdSm90INS1_25CollectiveMainloopFwdSm90ILi2EN4cute5tupleIJNS5_1CILi1EEES8_S8_EEENS6_IJNS7_ILi128EEENS7_ILi160EEENS7_ILi192EEEEEELi192ENS_12float_e4m3_tEfNS_4arch4Sm90ELb0ELb0ELb1ELb0ELb1ELb0ELb0ELb1ELb1ELb1ELb0ELb0EEENS1_21CollectiveEpilogueFwdINS6_IJSA_SC_SB_EEES9_NS_10bfloat16_tESG_Li256ELb0ELb1ELb0ELb1EEENS1_29StaticPersistentTileSchedulerILb0EEEEEEEEEvNT_6ParamsE --------------------------
	.section	.nv.constant0._ZN7cutlass13device_kernelIN5flash11enable_sm90INS1_16FlashAttnFwdSm90INS1_25CollectiveMainloopFwdSm90ILi2EN4cute5tupleIJNS5_1CILi1EEES8_S8_EEENS6_IJNS7_ILi128EEENS7_ILi160EEENS7_ILi192EEEEEELi192ENS_12float_e4m3_tEfNS_4arch4Sm90ELb0ELb0ELb1ELb0ELb1ELb0ELb0ELb1ELb1ELb1ELb0ELb0EEENS1_21CollectiveEpilogueFwdINS6_IJSA_SC_SB_EEES9_NS_10bfloat16_tESG_Li256ELb0ELb1ELb0ELb1EEENS1_29StaticPersistentTileSchedulerILb0EEEEEEEEEvNT_6ParamsE,"a",@progbits
	.sectionflags	@""
	.align	4
.nv.constant0._ZN7cutlass13device_kernelIN5flash11enable_sm90INS1_16FlashAttnFwdSm90INS1_25CollectiveMainloopFwdSm90ILi2EN4cute5tupleIJNS5_1CILi1EEES8_S8_EEENS6_IJNS7_ILi128EEENS7_ILi160EEENS7_ILi192EEEEEELi192ENS_12float_e4m3_tEfNS_4arch4Sm90ELb0ELb0ELb1ELb0ELb1ELb0ELb0ELb1ELb1ELb1ELb0ELb0EEENS1_21CollectiveEpilogueFwdINS6_IJSA_SC_SB_EEES9_NS_10bfloat16_tESG_Li256ELb0ELb1ELb0ELb1EEENS1_29StaticPersistentTileSchedulerILb0EEEEEEEEEvNT_6ParamsE:
	.zero		3200


//--------------------- .nv.constant0._ZN7cutlass13device_kernelIN5flash11enable_sm90INS1_16FlashAttnFwdSm90INS1_25CollectiveMainloopFwdSm90ILi2EN4cute5tupleIJNS5_1CILi1EEES8_S8_EEENS6_IJNS7_ILi128EEENS7_ILi160EEENS7_ILi192EEEEEELi192ENS_12float_e4m3_tEfNS_4arch4Sm90ELb0ELb0ELb1ELb1ELb1ELb0ELb0ELb1ELb1ELb1ELb0ELb0EEENS1_21CollectiveEpilogueFwdINS6_IJSA_SC_SB_EEES9_NS_10bfloat16_tESG_Li256ELb1ELb1ELb0ELb1EEENS1_36VarlenDynamicPersistentTileSchedulerILi128ELi160ELi256ELi128ELb0ELb1ELb1ELb0ELb1ELb1EEEEEEEEEvNT_6ParamsE --------------------------
	.section	.nv.constant0._ZN7cutlass13device_kernelIN5flash11enable_sm90INS1_16FlashAttnFwdSm90INS1_25CollectiveMainloopFwdSm90ILi2EN4cute5tupleIJNS5_1CILi1EEES8_S8_EEENS6_IJNS7_ILi128EEENS7_ILi160EEENS7_ILi192EEEEEELi192ENS_12float_e4m3_tEfNS_4arch4Sm90ELb0ELb0ELb1ELb1ELb1ELb0ELb0ELb1ELb1ELb1ELb0ELb0EEENS1_21CollectiveEpilogueFwdINS6_IJSA_SC_SB_EEES9_NS_10bfloat16_tESG_Li256ELb1ELb1ELb0ELb1EEENS1_36VarlenDynamicPersistentTileSchedulerILi128ELi160ELi256ELi128ELb0ELb1ELb1ELb0ELb1ELb1EEEEEEEEEvNT_6ParamsE,"a",@progbits
	.sectionflags	@""
	.align	4
.nv.constant0._ZN7cutlass13device_kernelIN5flash11enable_sm90INS1_16FlashAttnFwdSm90INS1_25CollectiveMainloopFwdSm90ILi2EN4cute5tupleIJNS5_1CILi1EEES8_S8_EEENS6_IJNS7_ILi128EEENS7_ILi160EEENS7_ILi192EEEEEELi192ENS_12float_e4m3_tEfNS_4arch4Sm90ELb0ELb0ELb1ELb1ELb1ELb0ELb0ELb1ELb1ELb1ELb0ELb0EEENS1_21CollectiveEpilogueFwdINS6_IJSA_SC_SB_EEES9_NS_10bfloat16_tESG_Li256ELb1ELb1ELb0ELb1EEENS1_36VarlenDynamicPersistentTileSchedulerILi128ELi160ELi256ELi128ELb0ELb1ELb1ELb0ELb1ELb1EEEEEEEEEvNT_6ParamsE:
	.zero		3328


//--------------------- .nv.constant0._ZN7cutlass13device_kernelIN5flash11enable_sm90INS1_16FlashAttnFwdSm90INS1_25CollectiveMainloopFwdSm90ILi2EN4cute5tupleIJNS5_1CILi1EEES8_S8_EEENS6_IJNS7_ILi128EEENS7_ILi160EEENS7_ILi192EEEEEELi192ENS_12float_e4m3_tEfNS_4arch4Sm90ELb0ELb0ELb1ELb1ELb1ELb1ELb0ELb1ELb1ELb1ELb0ELb0EEENS1_21CollectiveEpilogueFwdINS6_IJSA_SC_SB_EEES9_NS_10bfloat16_tESG_Li256ELb1ELb1ELb0ELb1EEENS1_36VarlenDynamicPersistentTileSchedulerILi128ELi160ELi256ELi128ELb0ELb1ELb1ELb0ELb1ELb1EEEEEEEEEvNT_6ParamsE --------------------------
	.section	.nv.constant0._ZN7cutlass13device_kernelIN5flash11enable_sm90INS1_16FlashAttnFwdSm90INS1_25CollectiveMainloopFwdSm90ILi2EN4cute5tupleIJNS5_1CILi1EEES8_S8_EEENS6_IJNS7_ILi128EEENS7_ILi160EEENS7_ILi192EEEEEELi192ENS_12float_e4m3_tEfNS_4arch4Sm90ELb0ELb0ELb1ELb1ELb1ELb1ELb0ELb1ELb1ELb1ELb0ELb0EEENS1_21CollectiveEpilogueFwdINS6_IJSA_SC_SB_EEES9_NS_10bfloat16_tESG_Li256ELb1ELb1ELb0ELb1EEENS1_36VarlenDynamicPersistentTileSchedulerILi128ELi160ELi256ELi128ELb0ELb1ELb1ELb0ELb1ELb1EEEEEEEEEvNT_6ParamsE,"a",@progbits
	.sectionflags	@""
	.align	4
.nv.constant0._ZN7cutlass13device_kernelIN5flash11enable_sm90INS1_16FlashAttnFwdSm90INS1_25CollectiveMainloopFwdSm90ILi2EN4cute5tupleIJNS5_1CILi1EEES8_S8_EEENS6_IJNS7_ILi128EEENS7_ILi160EEENS7_ILi192EEEEEELi192ENS_12float_e4m3_tEfNS_4arch4Sm90ELb0ELb0ELb1ELb1ELb1ELb1ELb0ELb1ELb1ELb1ELb0ELb0EEENS1_21CollectiveEpilogueFwdINS6_IJSA_SC_SB_EEES9_NS_10bfloat16_tESG_Li256ELb1ELb1ELb0ELb1EEENS1_36VarlenDynamicPersistentTileSchedulerILi128ELi160ELi256ELi128ELb0ELb1ELb1ELb0ELb1ELb1EEEEEEEEEvNT_6ParamsE:
	.zero		3328


//--------------------- .nv.constant0._ZN7cutlass13device_kernelIN5flash11enable_sm90INS1_16FlashAttnFwdSm90INS1_25CollectiveMainloopFwdSm90ILi2EN4cute5tupleIJNS5_1CILi1EEES8_S8_EEENS6_IJNS7_ILi128EEESA_NS7_ILi192EEEEEELi192ENS_12float_e4m3_tEfNS_4arch4Sm90ELb0ELb1ELb1ELb0ELb1ELb0ELb0ELb1ELb1ELb1ELb0ELb0EEENS1_21CollectiveEpilogueFwdINS6_IJSA_SB_SA_EEES9_NS_10bfloat16_tESF_Li256ELb0ELb1ELb0ELb1EEENS1_30DynamicPersistentTileSchedulerILi256ELi128ELb0ELb1ELb1EEEEEEEEEvNT_6ParamsE --------------------------
	.section	.nv.constant0._ZN7cutlass13device_kernelIN5flash11enable_sm90INS1_16FlashAttnFwdSm90INS1_25CollectiveMainloopFwdSm90ILi2EN4cute5tupleIJNS5_1CILi1EEES8_S8_EEENS6_IJNS7_ILi128EEESA_NS7_ILi192EEEEEELi192ENS_12float_e4m3_tEfNS_4arch4Sm90ELb0ELb1ELb1ELb0ELb1ELb0ELb0ELb1ELb1ELb1ELb0ELb0EEENS1_21CollectiveEpilogueFwdINS6_IJSA_SB_SA_EEES9_NS_10bfloat16_tESF_Li256ELb0ELb1ELb0ELb1EEENS1_30DynamicPersistentTileSchedulerILi256ELi128ELb0ELb1ELb1EEEEEEEEEvNT_6ParamsE,"a",@progbits
	.sectionflags	@""
	.align	4
.nv.constant0._ZN7cutlass13device_kernelIN5flash11enable_sm90INS1_16FlashAttnFwdSm90INS1_25CollectiveMainloopFwdSm90ILi2EN4cute5tupleIJNS5_1CILi1EEES8_S8_EEENS6_IJNS7_ILi128EEESA_NS7_ILi192EEEEEELi192ENS_12float_e4m3_tEfNS_4arch4Sm90ELb0ELb1ELb1ELb0ELb1ELb0ELb0ELb1ELb1ELb1ELb0ELb0EEENS1_21CollectiveEpilogueFwdINS6_IJSA_SB_SA_EEES9_NS_10bfloat16_tESF_Li256ELb0ELb1ELb0ELb1EEENS1_30DynamicPersistentTileSchedulerILi256ELi128ELb0ELb1ELb1EEEEEEEEEvNT_6ParamsE:
	.zero		3328


//--------------------- .nv.constant0._ZN7cutlass13device_kernelIN5flash11enable_sm90INS1_16FlashAttnFwdSm90INS1_25CollectiveMainloopFwdSm90ILi2EN4cute5tupleIJNS5_1CILi1EEES8_S8_EEENS6_IJNS7_ILi128EEESA_NS7_ILi192EEEEEELi192ENS_12float_e4m3_tEfNS_4arch4Sm90ELb0ELb1ELb1ELb1ELb1ELb0ELb0ELb1ELb1ELb1ELb0ELb0EEENS1_21CollectiveEpilogueFwdINS6_IJSA_SB_SA_EEES9_NS_10bfloat16_tESF_Li256ELb1ELb1ELb0ELb1EEENS1_36VarlenDynamicPersistentTileSchedulerILi128ELi128ELi256ELi128ELb0ELb1ELb1ELb1ELb0ELb1EEEEEEEEEvNT_6ParamsE --------------------------
	.section	.nv.constant0._ZN7cutlass13device_kernelIN5flash11enable_sm90INS1_16FlashAttnFwdSm90INS1_25CollectiveMainloopFwdSm90ILi2EN4cute5tupleIJNS5_1CILi1EEES8_S8_EEENS6_IJNS7_ILi128EEESA_NS7_ILi192EEEEEELi192ENS_12float_e4m3_tEfNS_4arch4Sm90ELb0ELb1ELb1ELb1ELb1ELb0ELb0ELb1ELb1ELb1ELb0ELb0EEENS1_21CollectiveEpilogueFwdINS6_IJSA_SB_SA_EEES9_NS_10bfloat16_tESF_Li256ELb1ELb1ELb0ELb1EEENS1_36VarlenDynamicPersistentTileSchedulerILi128ELi128ELi256ELi128ELb0ELb1ELb1ELb1ELb0ELb1EEEEEEEEEvNT_6ParamsE,"a",@progbits
	.sectionflags	@""
	.align	4
.nv.constant0._ZN7cutlass13device_kernelIN5flash11enable_sm90INS1_16FlashAttnFwdSm90INS1_25CollectiveMainloopFwdSm90ILi2EN4cute5tupleIJNS5_1CILi1EEES8_S8_EEENS6_IJNS7_ILi128EEESA_NS7_ILi192EEEEEELi192ENS_12float_e4m3_tEfNS_4arch4Sm90ELb0ELb1ELb1ELb1ELb1ELb0ELb0ELb1ELb1ELb1ELb0ELb0EEENS1_21CollectiveEpilogueFwdINS6_IJSA_SB_SA_EEES9_NS_10bfloat16_tESF_Li256ELb1ELb1ELb0ELb1EEENS1_36VarlenDynamicPersistentTileSchedulerILi128ELi128ELi256ELi128ELb0ELb1ELb1ELb1ELb0ELb1EEEEEEEEEvNT_6ParamsE:
	.zero		3328


//--------------------- .nv.constant0._ZN7cutlass13device_kernelIN5flash11enable_sm90INS1_16FlashAttnFwdSm90INS1_25CollectiveMainloopFwdSm90ILi2EN4cute5tupleIJNS5_1CILi1EEES8_S8_EEENS6_IJNS7_ILi128EEESA_NS7_ILi192EEEEEELi192ENS_12float_e4m3_tEfNS_4arch4Sm90ELb0ELb1ELb1ELb1ELb1ELb1ELb0ELb1ELb1ELb1ELb0ELb0EEENS1_21CollectiveEpilogueFwdINS6_IJSA_SB_SA_EEES9_NS_10bfloat16_tESF_Li256ELb1ELb1ELb0ELb1EEENS1_36VarlenDynamicPersistentTileSchedulerILi128ELi128ELi256ELi128ELb0ELb1ELb1ELb1ELb0ELb1EEEEEEEEEvNT_6ParamsE --------------------------
	.section	.nv.constant0._ZN7cutlass13device_kernelIN5flash11enable_sm90INS1_16FlashAttnFwdSm90INS1_25CollectiveMainloopFwdSm90ILi2EN4cute5tupleIJNS5_1CILi1EEES8_S8_EEENS6_IJNS7_ILi128EEESA_NS7_ILi192EEEEEELi192ENS_12float_e4m3_tEfNS_4arch4Sm90ELb0ELb1ELb1ELb1ELb1ELb1ELb0ELb1ELb1ELb1ELb0ELb0EEENS1_21CollectiveEpilogueFwdINS6_IJSA_SB_SA_EEES9_NS_10bfloat16_tESF_Li256ELb1ELb1ELb0ELb1EEENS1_36VarlenDynamicPersistentTileSchedulerILi128ELi128ELi256ELi128ELb0ELb1ELb1ELb1ELb0ELb1EEEEEEEEEvNT_6ParamsE,"a",@progbits
	.sectionflags	@""
	.align	4
.nv.constant0._ZN7cutlass13device_kernelIN5flash11enable_sm90INS1_16FlashAttnFwdSm90INS1_25CollectiveMainloopFwdSm90ILi2EN4cute5tupleIJNS5_1CILi1EEES8_S8_EEENS6_IJNS7_ILi128EEESA_NS7_ILi192EEEEEELi192ENS_12float_e4m3_tEfNS_4arch4Sm90ELb0ELb1ELb1ELb1ELb1ELb1ELb0ELb1ELb1ELb1ELb0ELb0EEENS1_21CollectiveEpilogueFwdINS6_IJSA_SB_SA_EEES9_NS_10bfloat16_tESF_Li256ELb1ELb1ELb0ELb1EEENS1_36VarlenDynamicPersistentTileSchedulerILi128ELi128ELi256ELi128ELb0ELb1ELb1ELb1ELb0ELb1EEEEEEEEEvNT_6ParamsE:
	.zero		3328


//--------------------- .nv.constant0._ZN7cutlass13device_kernelIN5flash11enable_sm90INS1_16FlashAttnFwdSm90INS1_25CollectiveMainloopFwdSm90ILi2EN4cute5tupleIJNS5_1CILi1EEES8_S8_EEENS6_IJNS7_ILi128EEENS7_ILi160EEENS7_ILi192EEEEEELi192ENS_12float_e4m3_tEfNS_4arch4Sm90ELb1ELb0ELb1ELb0ELb1ELb0ELb0ELb1ELb1ELb1ELb0ELb0EEENS1_21CollectiveEpilogueFwdINS6_IJSA_SC_SB_EEES9_NS_10bfloat16_tESG_Li256ELb0ELb1ELb0ELb1EEENS1_30DynamicPersistentTileSchedulerILi256ELi128ELb0ELb1ELb1EEEEEEEEEvNT_6ParamsE --------------------------
	.section	.nv.constant0._ZN7cutlass13device_kernelIN5flash11enable_sm90INS1_16FlashAttnFwdSm90INS1_25CollectiveMainloopFwdSm90ILi2EN4cute5tupleIJNS5_1CILi1EEES8_S8_EEENS6_IJNS7_ILi128EEENS7_ILi160EEENS7_ILi192EEEEEELi192ENS_12float_e4m3_tEfNS_4arch4Sm90ELb1ELb0ELb1ELb0ELb1ELb0ELb0ELb1ELb1ELb1ELb0ELb0EEENS1_21CollectiveEpilogueFwdINS6_IJSA_SC_SB_EEES9_NS_10bfloat16_tESG_Li256ELb0ELb1ELb0ELb1EEENS1_30DynamicPersistentTileSchedulerILi256ELi128ELb0ELb1ELb1EEEEEEEEEvNT_6ParamsE,"a",@progbits
	.sectionflags	@""
	.align	4
.nv.constant0._ZN7cutlass13device_kernelIN5flash11enable_sm90INS1_16FlashAttnFwdSm90INS1_25CollectiveMainloopFwdSm90ILi2EN4cute5tupleIJNS5_1CILi1EEES8_S8_EEENS6_IJNS7_ILi128EEENS7_ILi160EEENS7_ILi192EEEEEELi192ENS_12float_e4m3_tEfNS_4arch4Sm90ELb1ELb0ELb1ELb0ELb1ELb0ELb0ELb1ELb1ELb1ELb0ELb0EEENS1_21CollectiveEpilogueFwdINS6_IJSA_SC_SB_EEES9_NS_10bfloat16_tESG_Li256ELb0ELb1ELb0ELb1EEENS1_30DynamicPersistentTileSchedulerILi256ELi128ELb0ELb1ELb1EEEEEEEEEvNT_6ParamsE:
	.zero		3328


//--------------------- .nv.constant0._ZN7cutlass13device_kernelIN5flash11enable_sm90INS1_16FlashAttnFwdSm90INS1_25CollectiveMainloopFwdSm90ILi2EN4cute5tupleIJNS5_1CILi1EEES8_S8_EEENS6_IJNS7_ILi128EEENS7_ILi160EEENS7_ILi192EEEEEELi192ENS_12float_e4m3_tEfNS_4arch4Sm90ELb1ELb0ELb1ELb1ELb1ELb0ELb0ELb1ELb1ELb1ELb0ELb0EEENS1_21CollectiveEpilogueFwdINS6_IJSA_SC_SB_EEES9_NS_10bfloat16_tESG_Li256ELb1ELb1ELb0ELb1EEENS1_36VarlenDynamicPersistentTileSchedulerILi128ELi160ELi256ELi128ELb0ELb1ELb1ELb1ELb1ELb1EEEEEEEEEvNT_6ParamsE --------------------------
	.section	.nv.constant0._ZN7cutlass13device_kernelIN5flash11enable_sm90INS1_16FlashAttnFwdSm90INS1_25CollectiveMainloopFwdSm90ILi2EN4cute5tupleIJNS5_1CILi1EEES8_S8_EEENS6_IJNS7_ILi128EEENS7_ILi160EEENS7_ILi192EEEEEELi192ENS_12float_e4m3_tEfNS_4arch4Sm90ELb1ELb0ELb1ELb1ELb1ELb0ELb0ELb1ELb1ELb1ELb0ELb0EEENS1_21CollectiveEpilogueFwdINS6_IJSA_SC_SB_EEES9_NS_10bfloat16_tESG_Li256ELb1ELb1ELb0ELb1EEENS1_36VarlenDynamicPersistentTileSchedulerILi128ELi160ELi256ELi128ELb0ELb1ELb1ELb1ELb1ELb1EEEEEEEEEvNT_6ParamsE,"a",@progbits
	.sectionflags	@""
	.align	4
.nv.constant0._ZN7cutlass13device_kernelIN5flash11enable_sm90INS1_16FlashAttnFwdSm90INS1_25CollectiveMainloopFwdSm90ILi2EN4cute5tupleIJNS5_1CILi1EEES8_S8_EEENS6_IJNS7_ILi128EEENS7_ILi160EEENS7_ILi192EEEEEELi192ENS_12float_e4m3_tEfNS_4arch4Sm90ELb1ELb0ELb1ELb1ELb1ELb0ELb0ELb1ELb1ELb1ELb0ELb0EEENS1_21CollectiveEpilogueFwdINS6_IJSA_SC_SB_EEES9_NS_10bfloat16_tESG_Li256ELb1ELb1ELb0ELb1EEENS1_36VarlenDynamicPersistentTileSchedulerILi128ELi160ELi256ELi128ELb0ELb1ELb1ELb1ELb1ELb1EEEEEEEEEvNT_6ParamsE:
	.zero		3328


//--------------------- .nv.constant0._ZN7cutlass13device_kernelIN5flash11enable_sm90INS1_16FlashAttnFwdSm90INS1_25CollectiveMainloopFwdSm90ILi2EN4cute5tupleIJNS5_1CILi1EEES8_S8_EEENS6_IJNS7_ILi128EEENS7_ILi160EEENS7_ILi192EEEEEELi192ENS_12float_e4m3_tEfNS_4arch4Sm90ELb1ELb0ELb1ELb1ELb1ELb1ELb0ELb1ELb1ELb1ELb0ELb0EEENS1_21CollectiveEpilogueFwdINS6_IJSA_SC_SB_EEES9_NS_10bfloat16_tESG_Li256ELb1ELb1ELb0ELb1EEENS1_36VarlenDynamicPersistentTileSchedulerILi128ELi160ELi256ELi128ELb0ELb1ELb1ELb1ELb1ELb1EEEEEEEEEvNT_6ParamsE --------------------------
	.section	.nv.constant0._ZN7cutlass13device_kernelIN5flash11enable_sm90INS1_16FlashAttnFwdSm90INS1_25CollectiveMainloopFwdSm90ILi2EN4cute5tupleIJNS5_1CILi1EEES8_S8_EEENS6_IJNS7_ILi128EEENS7_ILi160EEENS7_ILi192EEEEEELi192ENS_12float_e4m3_tEfNS_4arch4Sm90ELb1ELb0ELb1ELb1ELb1ELb1ELb0ELb1ELb1ELb1ELb0ELb0EEENS1_21CollectiveEpilogueFwdINS6_IJSA_SC_SB_EEES9_NS_10bfloat16_tESG_Li256ELb1ELb1ELb0ELb1EEENS1_36VarlenDynamicPersistentTileSchedulerILi128ELi160ELi256ELi128ELb0ELb1ELb1ELb1ELb1ELb1EEEEEEEEEvNT_6ParamsE,"a",@progbits
	.sectionflags	@""
	.align	4
.nv.constant0._ZN7cutlass13device_kernelIN5flash11enable_sm90INS1_16FlashAttnFwdSm90INS1_25CollectiveMainloopFwdSm90ILi2EN4cute5tupleIJNS5_1CILi1EEES8_S8_EEENS6_IJNS7_ILi128EEENS7_ILi160EEENS7_ILi192EEEEEELi192ENS_12float_e4m3_tEfNS_4arch4Sm90ELb1ELb0ELb1ELb1ELb1ELb1ELb0ELb1ELb1ELb1ELb0ELb0EEENS1_21CollectiveEpilogueFwdINS6_IJSA_SC_SB_EEES9_NS_10bfloat16_tESG_Li256ELb1ELb1ELb0ELb1EEENS1_36VarlenDynamicPersistentTileSchedulerILi128ELi160ELi256ELi128ELb0ELb1ELb1ELb1ELb1ELb1EEEEEEEEEvNT_6ParamsE:
	.zero		3328


//--------------------- .nv.constant0._ZN7cutlass13device_kernelIN5flash11enable_sm90INS1_16FlashAttnFwdSm90INS1_25CollectiveMainloopFwdSm90ILi2EN4cute5tupleIJNS5_1CILi1EEES8_S8_EEENS6_IJNS7_ILi128EEENS7_ILi160EEESA_EEELi128ENS_12float_e4m3_tEfNS_4arch4Sm90ELb0ELb0ELb1ELb0ELb1ELb0ELb0ELb1ELb1ELb1ELb0ELb0EEENS1_21CollectiveEpilogueFwdINS6_IJSA_SA_SB_EEES9_NS_10bfloat16_tESF_Li256ELb0ELb1ELb0ELb1EEENS1_29StaticPersistentTileSchedulerILb0EEEEEEEEEvNT_6ParamsE --------------------------
	.section	.nv.constant0._ZN7cutlass13device_kernelIN5flash11enable_sm90INS1_16FlashAttnFwdSm90INS1_25CollectiveMainloopFwdSm90ILi2EN4cute5tupleIJNS5_1CILi1EEES8_S8_EEENS6_IJNS7_ILi128EEENS7_ILi160EEESA_EEELi128ENS_12float_e4m3_tEfNS_4arch4Sm90ELb0ELb0ELb1ELb0ELb1ELb0ELb0ELb1ELb1ELb1ELb0ELb0EEENS1_21CollectiveEpilogueFwdINS6_IJSA_SA_SB_EEES9_NS_10bfloat16_tESF_Li256ELb0ELb1ELb0ELb1EEENS1_29StaticPersistentTileSchedulerILb0EEEEEEEEEvNT_6ParamsE,"a",@progbits
	.sectionflags	@""
	.align	4
.nv.constant0._ZN7cutlass13device_kernelIN5flash11enable_sm90INS1_16FlashAttnFwdSm90INS1_25CollectiveMainloopFwdSm90ILi2EN4cute5tupleIJNS5_1CILi1EEES8_S8_EEENS6_IJNS7_ILi128EEENS7_ILi160EEESA_EEELi128ENS_12float_e4m3_tEfNS_4arch4Sm90ELb0ELb0ELb1ELb0ELb1ELb0ELb0ELb1ELb1ELb1ELb0ELb0EEENS1_21CollectiveEpilogueFwdINS6_IJSA_SA_SB_EEES9_NS_10bfloat16_tESF_Li256ELb0ELb1ELb0ELb1EEENS1_29StaticPersistentTileSchedulerILb0EEEEEEEEEvNT_6ParamsE:
	.zero		3200


//--------------------- .nv.constant0._ZN7cutlass13device_kernelIN5flash11enable_sm90INS1_16FlashAttnFwdSm90INS1_25CollectiveMainloopFwdSm90ILi2EN4cute5tupleIJNS5_1CILi1EEES8_S8_EEENS6_IJNS7_ILi128EEENS7_ILi160EEESA_EEELi128ENS_12float_e4m3_tEfNS_4arch4Sm90ELb0ELb0ELb1ELb1ELb1ELb0ELb0ELb1ELb1ELb1ELb0ELb0EEENS1_21CollectiveEpilogueFwdINS6_IJSA_SA_SB_EEES9_NS_10bfloat16_tESF_Li256ELb1ELb1ELb0ELb1EEENS1_36VarlenDynamicPersistentTileSchedulerILi128ELi160ELi256ELi128ELb0ELb1ELb1ELb0ELb1ELb1EEEEEEEEEvNT_6ParamsE --------------------------
	.section	.nv.constant0._ZN7cutlass13device_kernelIN5flash11enable_sm90INS1_16FlashAttnFwdSm90INS1_25CollectiveMainloopFwdSm90ILi2EN4cute5tupleIJNS5_1CILi1EEES8_S8_EEENS6_IJNS7_ILi128EEENS7_ILi160EEESA_EEELi128ENS_12float_e4m3_tEfNS_4arch4Sm90ELb0ELb0ELb1ELb1ELb1ELb0ELb0ELb1ELb1ELb1ELb0ELb0EEENS1_21CollectiveEpilogueFwdINS6_IJSA_SA_SB_EEES9_NS_10bfloat16_tESF_Li256ELb1ELb1ELb0ELb1EEENS1_36VarlenDynamicPersistentTileSchedulerILi128ELi160ELi256ELi128ELb0ELb1ELb1ELb0ELb1ELb1EEEEEEEEEvNT_6ParamsE,"a",@progbits
	.sectionflags	@""
	.align	4
.nv.constant0._ZN7cutlass13device_kernelIN5flash11enable_sm90INS1_16FlashAttnFwdSm90INS1_25CollectiveMainloopFwdSm90ILi2EN4cute5tupleIJNS5_1CILi1EEES8_S8_EEENS6_IJNS7_ILi128EEENS7_ILi160EEESA_EEELi128ENS_12float_e4m3_tEfNS_4arch4Sm90ELb0ELb0ELb1ELb1ELb1ELb0ELb0ELb1ELb1ELb1ELb0ELb0EEENS1_21CollectiveEpilogueFwdINS6_IJSA_SA_SB_EEES9_NS_10bfloat16_tESF_Li256ELb1ELb1ELb0ELb1EEENS1_36VarlenDynamicPersistentTileSchedulerILi128ELi160ELi256ELi128ELb0ELb1ELb1ELb0ELb1ELb1EEEEEEEEEvNT_6ParamsE:
	.zero		3328


//--------------------- .nv.constant0._ZN7cutlass13device_kernelIN5flash11enable_sm90INS1_16FlashAttnFwdSm90INS1_25CollectiveMainloopFwdSm90ILi2EN4cute5tupleIJNS5_1CILi1EEES8_S8_EEENS6_IJNS7_ILi128EEENS7_ILi160EEESA_EEELi128ENS_12float_e4m3_tEfNS_4arch4Sm90ELb0ELb0ELb1ELb1ELb1ELb1ELb0ELb1ELb1ELb1ELb0ELb0EEENS1_21CollectiveEpilogueFwdINS6_IJSA_SA_SB_EEES9_NS_10bfloat16_tESF_Li256ELb1ELb1ELb0ELb1EEENS1_36VarlenDynamicPersistentTileSchedulerILi128ELi160ELi256ELi128ELb0ELb1ELb1ELb0ELb1ELb1EEEEEEEEEvNT_6ParamsE --------------------------
	.section	.nv.constant0._ZN7cutlass13device_kernelIN5flash11enable_sm90INS1_16FlashAttnFwdSm90INS1_25CollectiveMainloopFwdSm90ILi2EN4cute5tupleIJNS5_1CILi1EEES8_S8_EEENS6_IJNS7_ILi128EEENS7_ILi160EEESA_EEELi128ENS_12float_e4m3_tEfNS_4arch4Sm90ELb0ELb0ELb1ELb1ELb1ELb1ELb0ELb1ELb1ELb1ELb0ELb0EEENS1_21CollectiveEpilogueFwdINS6_IJSA_SA_SB_EEES9_NS_10bfloat16_tESF_Li256ELb1ELb1ELb0ELb1EEENS1_36VarlenDynamicPersistentTileSchedulerILi128ELi160ELi256ELi128ELb0ELb1ELb1ELb0ELb1ELb1EEEEEEEEEvNT_6ParamsE,"a",@progbits
	.sectionflags	@""
	.align	4
.nv.constant0._ZN7cutlass13device_kernelIN5flash11enable_sm90INS1_16FlashAttnFwdSm90INS1_25CollectiveMainloopFwdSm90ILi2EN4cute5tupleIJNS5_1CILi1EEES8_S8_EEENS6_IJNS7_ILi128EEENS7_ILi160EEESA_EEELi128ENS_12float_e4m3_tEfNS_4arch4Sm90ELb0ELb0ELb1ELb1ELb1ELb1ELb0ELb1ELb1ELb1ELb0ELb0EEENS1_21CollectiveEpilogueFwdINS6_IJSA_SA_SB_EEES9_NS_10bfloat16_tESF_Li256ELb1ELb1ELb0ELb1EEENS1_36VarlenDynamicPersistentTileSchedulerILi128ELi160ELi256ELi128ELb0ELb1ELb1ELb0ELb1ELb1EEEEEEEEEvNT_6ParamsE:
	.zero		3328


//--------------------- .nv.constant0._ZN7cutlass13device_kernelIN5flash11enable_sm90INS1_16FlashAttnFwdSm90INS1_25CollectiveMainloopFwdSm90ILi2EN4cute5tupleIJNS5_1CILi1EEES8_S8_EEENS6_IJNS7_ILi128EEENS7_ILi160EEESA_EEELi128ENS_12float_e4m3_tEfNS_4arch4Sm90ELb0ELb1ELb1ELb0ELb1ELb0ELb0ELb1ELb1ELb1ELb0ELb0EEENS1_21CollectiveEpilogueFwdINS6_IJSA_SA_SB_EEES9_NS_10bfloat16_tESF_Li256ELb0ELb1ELb0ELb1EEENS1_30DynamicPersistentTileSchedulerILi256ELi128ELb0ELb1ELb1EEEEEEEEEvNT_6ParamsE --------------------------
	.section	.nv.constant0._ZN7cutlass13device_kernelIN5flash11enable_sm90INS1_16FlashAttnFwdSm90INS1_25CollectiveMainloopFwdSm90ILi2EN4cute5tupleIJNS5_1CILi1EEES8_S8_EEENS6_IJNS7_ILi128EEENS7_ILi160EEESA_EEELi128ENS_12float_e4m3_tEfNS_4arch4Sm90ELb0ELb1ELb1ELb0ELb1ELb0ELb0ELb1ELb1ELb1ELb0ELb0EEENS1_21CollectiveEpilogueFwdINS6_IJSA_SA_SB_EEES9_NS_10bfloat16_tESF_Li256ELb0ELb1ELb0ELb1EEENS1_30DynamicPersistentTileSchedulerILi256ELi128ELb0ELb1ELb1EEEEEEEEEvNT_6ParamsE,"a",@progbits
	.sectionflags	@""
	.align	4
.nv.constant0._ZN7cutlass13device_kernelIN5flash11enable_sm90INS1_16FlashAttnFwdSm90INS1_25CollectiveMainloopFwdSm90ILi2EN4cute5tupleIJNS5_1CILi1EEES8_S8_EEENS6_IJNS7_ILi128EEENS7_ILi160EEESA_EEELi128ENS_12float_e4m3_tEfNS_4arch4Sm90ELb0ELb1ELb1ELb0ELb1ELb0ELb0ELb1ELb1ELb1ELb0ELb0EEENS1_21CollectiveEpilogueFwdINS6_IJSA_SA_SB_EEES9_NS_10bfloat16_tESF_Li256ELb0ELb1ELb0ELb1EEENS1_30DynamicPersistentTileSchedulerILi256ELi128ELb0ELb1ELb1EEEEEEEEEvNT_6ParamsE:
	.zero		3328


//--------------------- .nv.constant0._ZN7cutlass13device_kernelIN5flash11enable_sm90INS1_16FlashAttnFwdSm90INS1_25CollectiveMainloopFwdSm90ILi2EN4cute5tupleIJNS5_1CILi1EEES8_S8_EEENS6_IJNS7_ILi128EEENS7_ILi160EEESA_EEELi128ENS_12float_e4m3_tEfNS_4arch4Sm90ELb0ELb1ELb1ELb1ELb1ELb0ELb0ELb1ELb1ELb1ELb0ELb0EEENS1_21CollectiveEpilogueFwdINS6_IJSA_SA_SB_EEES9_NS_10bfloat16_tESF_Li256ELb1ELb1ELb0ELb1EEENS1_36VarlenDynamicPersistentTileSchedulerILi128ELi160ELi256ELi128ELb0ELb1ELb1ELb1ELb0ELb1EEEEEEEEEvNT_6ParamsE --------------------------
	.section	.nv.constant0._ZN7cutlass13device_kernelIN5flash11enable_sm90INS1_16FlashAttnFwdSm90INS1_25CollectiveMainloopFwdSm90ILi2EN4cute5tupleIJNS5_1CILi1EEES8_S8_EEENS6_IJNS7_ILi128EEENS7_ILi160EEESA_EEELi128ENS_12float_e4m3_tEfNS_4arch4Sm90ELb0ELb1ELb1ELb1ELb1ELb0ELb0ELb1ELb1ELb1ELb0ELb0EEENS1_21CollectiveEpilogueFwdINS6_IJSA_SA_SB_EEES9_NS_10bfloat16_tESF_Li256ELb1ELb1ELb0ELb1EEENS1_36VarlenDynamicPersistentTileSchedulerILi128ELi160ELi256ELi128ELb0ELb1ELb1ELb1ELb0ELb1EEEEEEEEEvNT_6ParamsE,"a",@progbits
	.sectionflags	@""
	.align	4
.nv.constant0._ZN7cutlass13device_kernelIN5flash11enable_sm90INS1_16FlashAttnFwdSm90INS1_25CollectiveMainloopFwdSm90ILi2EN4cute5tupleIJNS5_1CILi1EEES8_S8_EEENS6_IJNS7_ILi128EEENS7_ILi160EEESA_EEELi128ENS_12float_e4m3_tEfNS_4arch4Sm90ELb0ELb1ELb1ELb1ELb1ELb0ELb0ELb1ELb1ELb1ELb0ELb0EEENS1_21CollectiveEpilogueFwdINS6_IJSA_SA_SB_EEES9_NS_10bfloat16_tESF_Li256ELb1ELb1ELb0ELb1EEENS1_36VarlenDynamicPersistentTileSchedulerILi128ELi160ELi256ELi128ELb0ELb1ELb1ELb1ELb0ELb1EEEEEEEEEvNT_6ParamsE:
	.zero		3328


//--------------------- .nv.constant0._ZN7cutlass13device_kernelIN5flash11enable_sm90INS1_16FlashAttnFwdSm90INS1_25CollectiveMainloopFwdSm90ILi2EN4cute5tupleIJNS5_1CILi1EEES8_S8_EEENS6_IJNS7_ILi128EEENS7_ILi160EEESA_EEELi128ENS_12float_e4m3_tEfNS_4arch4Sm90ELb0ELb1ELb1ELb1ELb1ELb1ELb0ELb1ELb1ELb1ELb0ELb0EEENS1_21CollectiveEpilogueFwdINS6_IJSA_SA_SB_EEES9_NS_10bfloat16_tESF_Li256ELb1ELb1ELb0ELb1EEENS1_36VarlenDynamicPersistentTileSchedulerILi128ELi160ELi256ELi128ELb0ELb1ELb1ELb1ELb0ELb1EEEEEEEEEvNT_6ParamsE --------------------------
	.section	.nv.constant0._ZN7cutlass13device_kernelIN5flash11enable_sm90INS1_16FlashAttnFwdSm90INS1_25CollectiveMainloopFwdSm90ILi2EN4cute5tupleIJNS5_1CILi1EEES8_S8_EEENS6_IJNS7_ILi128EEENS7_ILi160EEESA_EEELi128ENS_12float_e4m3_tEfNS_4arch4Sm90ELb0ELb1ELb1ELb1ELb1ELb1ELb0ELb1ELb1ELb1ELb0ELb0EEENS1_21CollectiveEpilogueFwdINS6_IJSA_SA_SB_EEES9_NS_10bfloat16_tESF_Li256ELb1ELb1ELb0ELb1EEENS1_36VarlenDynamicPersistentTileSchedulerILi128ELi160ELi256ELi128ELb0ELb1ELb1ELb1ELb0ELb1EEEEEEEEEvNT_6ParamsE,"a",@progbits
	.sectionflags	@""
	.align	4
.nv.constant0._ZN7cutlass13device_kernelIN5flash11enable_sm90INS1_16FlashAttnFwdSm90INS1_25CollectiveMainloopFwdSm90ILi2EN4cute5tupleIJNS5_1CILi1EEES8_S8_EEENS6_IJNS7_ILi128EEENS7_ILi160EEESA_EEELi128ENS_12float_e4m3_tEfNS_4arch4Sm90ELb0ELb1ELb1ELb1ELb1ELb1ELb0ELb1ELb1ELb1ELb0ELb0EEENS1_21CollectiveEpilogueFwdINS6_IJSA_SA_SB_EEES9_NS_10bfloat16_tESF_Li256ELb1ELb1ELb0ELb1EEENS1_36VarlenDynamicPersistentTileSchedulerILi128ELi160ELi256ELi128ELb0ELb1ELb1ELb1ELb0ELb1EEEEEEEEEvNT_6ParamsE:
	.zero		3328


//--------------------- .nv.constant0._ZN7cutlass13device_kernelIN5flash11enable_sm90INS1_16FlashAttnFwdSm90INS1_25CollectiveMainloopFwdSm90ILi2EN4cute5tupleIJNS5_1CILi1EEES8_S8_EEENS6_IJNS7_ILi128EEENS7_ILi160EEESA_EEELi128ENS_12float_e4m3_tEfNS_4arch4Sm90ELb1ELb0ELb1ELb0ELb1ELb0ELb0ELb1ELb1ELb1ELb0ELb0EEENS1_21CollectiveEpilogueFwdINS6_IJSA_SA_SB_EEES9_NS_10bfloat16_tESF_Li256ELb0ELb1ELb0ELb1EEENS1_30DynamicPersistentTileSchedulerILi256ELi128ELb0ELb1ELb1EEEEEEEEEvNT_6ParamsE --------------------------
	.section	.nv.constant0._ZN7cutlass13device_kernelIN5flash11enable_sm90INS1_16FlashAttnFwdSm90INS1_25CollectiveMainloopFwdSm90ILi2EN4cute5tupleIJNS5_1CILi1EEES8_S8_EEENS6_IJNS7_ILi128EEENS7_ILi160EEESA_EEELi128ENS_12float_e4m3_tEfNS_4arch4Sm90ELb1ELb0ELb1ELb0ELb1ELb0ELb0ELb1ELb1ELb1ELb0ELb0EEENS1_21CollectiveEpilogueFwdINS6_IJSA_SA_SB_EEES9_NS_10bfloat16_tESF_Li256ELb0ELb1ELb0ELb1EEENS1_30DynamicPersistentTileSchedulerILi256ELi128ELb0ELb1ELb1EEEEEEEEEvNT_6ParamsE,"a",@progbits
	.sectionflags	@""
	.align	4
.nv.constant0._ZN7cutlass13device_kernelIN5flash11enable_sm90INS1_16FlashAttnFwdSm90INS1_25CollectiveMainloopFwdSm90ILi2EN4cute5tupleIJNS5_1CILi1EEES8_S8_EEENS6_IJNS7_ILi128EEENS7_ILi160EEESA_EEELi128ENS_12float_e4m3_tEfNS_4arch4Sm90ELb1ELb0ELb1ELb0ELb1ELb0ELb0ELb1ELb1ELb1ELb0ELb0EEENS1_21CollectiveEpilogueFwdINS6_IJSA_SA_SB_EEES9_NS_10bfloat16_tESF_Li256ELb0ELb1ELb0ELb1EEENS1_30DynamicPersistentTileSchedulerILi256ELi128ELb0ELb1ELb1EEEEEEEEEvNT_6ParamsE:
	.zero		3328


//--------------------- .nv.constant0._ZN7cutlass13device_kernelIN5flash11enable_sm90INS1_16FlashAttnFwdSm90INS1_25CollectiveMainloopFwdSm90ILi2EN4cute5tupleIJNS5_1CILi1EEES8_S8_EEENS6_IJNS7_ILi128EEENS7_ILi160EEESA_EEELi128ENS_12float_e4m3_tEfNS_4arch4Sm90ELb1ELb0ELb1ELb1ELb1ELb0ELb0ELb1ELb1ELb1ELb0ELb0EEENS1_21CollectiveEpilogueFwdINS6_IJSA_SA_SB_EEES9_NS_10bfloat16_tESF_Li256ELb1ELb1ELb0ELb1EEENS1_36VarlenDynamicPersistentTileSchedulerILi128ELi160ELi256ELi128ELb0ELb1ELb1ELb1ELb1ELb1EEEEEEEEEvNT_6ParamsE --------------------------
	.section	.nv.constant0._ZN7cutlass13device_kernelIN5flash11enable_sm90INS1_16FlashAttnFwdSm90INS1_25CollectiveMainloopFwdSm90ILi2EN4cute5tupleIJNS5_1CILi1EEES8_S8_EEENS6_IJNS7_ILi128EEENS7_ILi160EEESA_EEELi128ENS_12float_e4m3_tEfNS_4arch4Sm90ELb1ELb0ELb1ELb1ELb1ELb0ELb0ELb1ELb1ELb1ELb0ELb0EEENS1_21CollectiveEpilogueFwdINS6_IJSA_SA_SB_EEES9_NS_10bfloat16_tESF_Li256ELb1ELb1ELb0ELb1EEENS1_36VarlenDynamicPersistentTileSchedulerILi128ELi160ELi256ELi128ELb0ELb1ELb1ELb1ELb1ELb1EEEEEEEEEvNT_6ParamsE,"a",@progbits
	.sectionflags	@""
	.align	4
.nv.constant0._ZN7cutlass13device_kernelIN5flash11enable_sm90INS1_16FlashAttnFwdSm90INS1_25CollectiveMainloopFwdSm90ILi2EN4cute5tupleIJNS5_1CILi1EEES8_S8_EEENS6_IJNS7_ILi128EEENS7_ILi160EEESA_EEELi128ENS_12float_e4m3_tEfNS_4arch4Sm90ELb1ELb0ELb1ELb1ELb1ELb0ELb0ELb1ELb1ELb1ELb0ELb0EEENS1_21CollectiveEpilogueFwdINS6_IJSA_SA_SB_EEES9_NS_10bfloat16_tESF_Li256ELb1ELb1ELb0ELb1EEENS1_36VarlenDynamicPersistentTileSchedulerILi128ELi160ELi256ELi128ELb0ELb1ELb1ELb1ELb1ELb1EEEEEEEEEvNT_6ParamsE:
	.zero		3328


//--------------------- .nv.constant0._ZN7cutlass13device_kernelIN5flash11enable_sm90INS1_16FlashAttnFwdSm90INS1_25CollectiveMainloopFwdSm90ILi2EN4cute5tupleIJNS5_1CILi1EEES8_S8_EEENS6_IJNS7_ILi128EEENS7_ILi160EEESA_EEELi128ENS_12float_e4m3_tEfNS_4arch4Sm90ELb1ELb0ELb1ELb1ELb1ELb1ELb0ELb1ELb1ELb1ELb0ELb0EEENS1_21CollectiveEpilogueFwdINS6_IJSA_SA_SB_EEES9_NS_10bfloat16_tESF_Li256ELb1ELb1ELb0ELb1EEENS1_36VarlenDynamicPersistentTileSchedulerILi128ELi160ELi256ELi128ELb0ELb1ELb1ELb1ELb1ELb1EEEEEEEEEvNT_6ParamsE --------------------------
	.section	.nv.constant0._ZN7cutlass13device_kernelIN5flash11enable_sm90INS1_16FlashAttnFwdSm90INS1_25CollectiveMainloopFwdSm90ILi2EN4cute5tupleIJNS5_1CILi1EEES8_S8_EEENS6_IJNS7_ILi128EEENS7_ILi160EEESA_EEELi128ENS_12float_e4m3_tEfNS_4arch4Sm90ELb1ELb0ELb1ELb1ELb1ELb1ELb0ELb1ELb1ELb1ELb0ELb0EEENS1_21CollectiveEpilogueFwdINS6_IJSA_SA_SB_EEES9_NS_10bfloat16_tESF_Li256ELb1ELb1ELb0ELb1EEENS1_36VarlenDynamicPersistentTileSchedulerILi128ELi160ELi256ELi128ELb0ELb1ELb1ELb1ELb1ELb1EEEEEEEEEvNT_6ParamsE,"a",@progbits
	.sectionflags	@""
	.align	4
.nv.constant0._ZN7cutlass13device_kernelIN5flash11enable_sm90INS1_16FlashAttnFwdSm90INS1_25CollectiveMainloopFwdSm90ILi2EN4cute5tupleIJNS5_1CILi1EEES8_S8_EEENS6_IJNS7_ILi128EEENS7_ILi160EEESA_EEELi128ENS_12float_e4m3_tEfNS_4arch4Sm90ELb1ELb0ELb1ELb1ELb1ELb1ELb0ELb1ELb1ELb1ELb0ELb0EEENS1_21CollectiveEpilogueFwdINS6_IJSA_SA_SB_EEES9_NS_10bfloat16_tESF_Li256ELb1ELb1ELb0ELb1EEENS1_36VarlenDynamicPersistentTileSchedulerILi128ELi160ELi256ELi128ELb0ELb1ELb1ELb1ELb1ELb1EEEEEEEEEvNT_6ParamsE:
	.zero		3328


//--------------------- .nv.constant0._ZN7cutlass13device_kernelIN5flash11enable_sm90INS1_16FlashAttnFwdSm90INS1_25CollectiveMainloopFwdSm90ILi2EN4cute5tupleIJNS5_1CILi1EEES8_S8_EEENS6_IJNS7_ILi192EEENS7_ILi128EEENS7_ILi96EEEEEELi96ENS_12float_e4m3_tEfNS_4arch4Sm90ELb0ELb0ELb1ELb0ELb1ELb0ELb0ELb1ELb1ELb1ELb0ELb0EEENS1_21CollectiveEpilogueFwdINS6_IJSA_SC_SB_EEES9_NS_10bfloat16_tESG_Li384ELb0ELb1ELb0ELb1EEENS1_29StaticPersistentTileSchedulerILb0EEEEEEEEEvNT_6ParamsE --------------------------
	.section	.nv.constant0._ZN7cutlass13device_kernelIN5flash11enable_sm90INS1_16FlashAttnFwdSm90INS1_25CollectiveMainloopFwdSm90ILi2EN4cute5tupleIJNS5_1CILi1EEES8_S8_EEENS6_IJNS7_ILi192EEENS7_ILi128EEENS7_ILi96EEEEEELi96ENS_12float_e4m3_tEfNS_4arch4Sm90ELb0ELb0ELb1ELb0ELb1ELb0ELb0ELb1ELb1ELb1ELb0ELb0EEENS1_21CollectiveEpilogueFwdINS6_IJSA_SC_SB_EEES9_NS_10bfloat16_tESG_Li384ELb0ELb1ELb0ELb1EEENS1_29StaticPersistentTileSchedulerILb0EEEEEEEEEvNT_6ParamsE,"a",@progbits
	.sectionflags	@""
	.align	4
.nv.constant0._ZN7cutlass13device_kernelIN5flash11enable_sm90INS1_16FlashAttnFwdSm90INS1_25CollectiveMainloopFwdSm90ILi2EN4cute5tupleIJNS5_1CILi1EEES8_S8_EEENS6_IJNS7_ILi192EEENS7_ILi128EEENS7_ILi96EEEEEELi96ENS_12float_e4m3_tEfNS_4arch4Sm90ELb0ELb0ELb1ELb0ELb1ELb0ELb0ELb1ELb1ELb1ELb0ELb0EEENS1_21CollectiveEpilogueFwdINS6_IJSA_SC_SB_EEES9_NS_10bfloat16_tESG_Li384ELb0ELb1ELb0ELb1EEENS1_29StaticPersistentTileSchedulerILb0EEEEEEEEEvNT_6ParamsE:
	.zero		3200


//--------------------- .nv.constant0._ZN7cutlass13device_kernelIN5flash11enable_sm90INS1_16FlashAttnFwdSm90INS1_25CollectiveMainloopFwdSm90ILi2EN4cute5tupleIJNS5_1CILi1EEES8_S8_EEENS6_IJNS7_ILi192EEENS7_ILi128EEENS7_ILi96EEEEEELi96ENS_12float_e4m3_tEfNS_4arch4Sm90ELb0ELb0ELb1ELb1ELb1ELb0ELb0ELb1ELb1ELb1ELb0ELb0EEENS1_21CollectiveEpilogueFwdINS6_IJSA_SC_SB_EEES9_NS_10bfloat16_tESG_Li384ELb1ELb1ELb0ELb1EEENS1_36VarlenDynamicPersistentTileSchedulerILi192ELi128ELi384ELi128ELb0ELb1ELb1ELb0ELb1ELb1EEEEEEEEEvNT_6ParamsE --------------------------
	.section	.nv.constant0._ZN7cutlass13device_kernelIN5flash11enable_sm90INS1_16FlashAttnFwdSm90INS1_25CollectiveMainloopFwdSm90ILi2EN4cute5tupleIJNS5_1CILi1EEES8_S8_EEENS6_IJNS7_ILi192EEENS7_ILi128EEENS7_ILi96EEEEEELi96ENS_12float_e4m3_tEfNS_4arch4Sm90ELb0ELb0ELb1ELb1ELb1ELb0ELb0ELb1ELb1ELb1ELb0ELb0EEENS1_21CollectiveEpilogueFwdINS6_IJSA_SC_SB_EEES9_NS_10bfloat16_tESG_Li384ELb1ELb1ELb0ELb1EEENS1_36VarlenDynamicPersistentTileSchedulerILi192ELi128ELi384ELi128ELb0ELb1ELb1ELb0ELb1ELb1EEEEEEEEEvNT_6ParamsE,"a",@progbits
	.sectionflags	@""
	.align	4
.nv.constant0._ZN7cutlass13device_kernelIN5flash11enable_sm90INS1_16FlashAttnFwdSm90INS1_25CollectiveMainloopFwdSm90ILi2EN4cute5tupleIJNS5_1CILi1EEES8_S8_EEENS6_IJNS7_ILi192EEENS7_ILi128EEENS7_ILi96EEEEEELi96ENS_12float_e4m3_tEfNS_4arch4Sm90ELb0ELb0ELb1ELb1ELb1ELb0ELb0ELb1ELb1ELb1ELb0ELb0EEENS1_21CollectiveEpilogueFwdINS6_IJSA_SC_SB_EEES9_NS_10bfloat16_tESG_Li384ELb1ELb1ELb0ELb1EEENS1_36VarlenDynamicPersistentTileSchedulerILi192ELi128ELi384ELi128ELb0ELb1ELb1ELb0ELb1ELb1EEEEEEEEEvNT_6ParamsE:
	.zero		3328


//--------------------- .nv.constant0._ZN7cutlass13device_kernelIN5flash11enable_sm90INS1_16FlashAttnFwdSm90INS1_25CollectiveMainloopFwdSm90ILi2EN4cute5tupleIJNS5_1CILi1EEES8_S8_EEENS6_IJNS7_ILi192EEENS7_ILi128EEENS7_ILi96EEEEEELi96ENS_12float_e4m3_tEfNS_4arch4Sm90ELb0ELb0ELb1ELb1ELb1ELb1ELb0ELb1ELb1ELb1ELb0ELb0EEENS1_21CollectiveEpilogueFwdINS6_IJSA_SC_SB_EEES9_NS_10bfloat16_tESG_Li384ELb1ELb1ELb0ELb1EEENS1_36VarlenDynamicPersistentTileSchedulerILi192ELi128ELi384ELi128ELb0ELb1ELb1ELb0ELb1ELb1EEEEEEEEEvNT_6ParamsE --------------------------
	.section	.nv.constant0._ZN7cutlass13device_kernelIN5flash11enable_sm90INS1_16FlashAttnFwdSm90INS1_25CollectiveMainloopFwdSm90ILi2EN4cute5tupleIJNS5_1CILi1EEES8_S8_EEENS6_IJNS7_ILi192EEENS7_ILi128EEENS7_ILi96EEEEEELi96ENS_12float_e4m3_tEfNS_4arch4Sm90ELb0ELb0ELb1ELb1ELb1ELb1ELb0ELb1ELb1ELb1ELb0ELb0EEENS1_21CollectiveEpilogueFwdINS6_IJSA_SC_SB_EEES9_NS_10bfloat16_tESG_Li384ELb1ELb1ELb0ELb1EEENS1_36VarlenDynamicPersistentTileSchedulerILi192ELi128ELi384ELi128ELb0ELb1ELb1ELb0ELb1ELb1EEEEEEEEEvNT_6ParamsE,"a",@progbits
	.sectionflags	@""
	.align	4
.nv.constant0._ZN7cutlass13device_kernelIN5flash11enable_sm90INS1_16FlashAttnFwdSm90INS1_25CollectiveMainloopFwdSm90ILi2EN4cute5tupleIJNS5_1CILi1EEES8_S8_EEENS6_IJNS7_ILi192EEENS7_ILi128EEENS7_ILi96EEEEEELi96ENS_12float_e4m3_tEfNS_4arch4Sm90ELb0ELb0ELb1ELb1ELb1ELb1ELb0ELb1ELb1ELb1ELb0ELb0EEENS1_21CollectiveEpilogueFwdINS6_IJSA_SC_SB_EEES9_NS_10bfloat16_tESG_Li384ELb1ELb1ELb0ELb1EEENS1_36VarlenDynamicPersistentTileSchedulerILi192ELi128ELi384ELi128ELb0ELb1ELb1ELb0ELb1ELb1EEEEEEEEEvNT_6ParamsE:
	.zero		3328


//--------------------- .nv.constant0._ZN7cutlass13device_kernelIN5flash11enable_sm90INS1_16FlashAttnFwdSm90INS1_25CollectiveMainloopFwdSm90ILi2EN4cute5tupleIJNS5_1CILi1EEES8_S8_EEENS6_IJNS7_ILi192EEENS7_ILi128EEENS7_ILi96EEEEEELi96ENS_12float_e4m3_tEfNS_4arch4Sm90ELb0ELb1ELb1ELb0ELb1ELb0ELb0ELb1ELb1ELb1ELb0ELb0EEENS1_21CollectiveEpilogueFwdINS6_IJSA_SC_SB_EEES9_NS_10bfloat16_tESG_Li384ELb0ELb1ELb0ELb1EEENS1_30DynamicPersistentTileSchedulerILi384ELi128ELb0ELb1ELb1EEEEEEEEEvNT_6ParamsE --------------------------
	.section	.nv.constant0._ZN7cutlass13device_kernelIN5flash11enable_sm90INS1_16FlashAttnFwdSm90INS1_25CollectiveMainloopFwdSm90ILi2EN4cute5tupleIJNS5_1CILi1EEES8_S8_EEENS6_IJNS7_ILi192EEENS7_ILi128EEENS7_ILi96EEEEEELi96ENS_12float_e4m3_tEfNS_4arch4Sm90ELb0ELb1ELb1ELb0ELb1ELb0ELb0ELb1ELb1ELb1ELb0ELb0EEENS1_21CollectiveEpilogueFwdINS6_IJSA_SC_SB_EEES9_NS_10bfloat16_tESG_Li384ELb0ELb1ELb0ELb1EEENS1_30DynamicPersistentTileSchedulerILi384ELi128ELb0ELb1ELb1EEEEEEEEEvNT_6ParamsE,"a",@progbits
	.sectionflags	@""
	.align	4
.nv.constant0._ZN7cutlass13device_kernelIN5flash11enable_sm90INS1_16FlashAttnFwdSm90INS1_25CollectiveMainloopFwdSm90ILi2EN4cute5tupleIJNS5_1CILi1EEES8_S8_EEENS6_IJNS7_ILi192EEENS7_ILi128EEENS7_ILi96EEEEEELi96ENS_12float_e4m3_tEfNS_4arch4Sm90ELb0ELb1ELb1ELb0ELb1ELb0ELb0ELb1ELb1ELb1ELb0ELb0EEENS1_21CollectiveEpilogueFwdINS6_IJSA_SC_SB_EEES9_NS_10bfloat16_tESG_Li384ELb0ELb1ELb0ELb1EEENS1_30DynamicPersistentTileSchedulerILi384ELi128ELb0ELb1ELb1EEEEEEEEEvNT_6ParamsE:
	.zero		3328


//--------------------- .nv.constant0._ZN7cutlass13device_kernelIN5flash11enable_sm90INS1_16FlashAttnFwdSm90INS1_25CollectiveMainloopFwdSm90ILi2EN4cute5tupleIJNS5_1CILi1EEES8_S8_EEENS6_IJNS7_ILi192EEENS7_ILi128EEENS7_ILi96EEEEEELi96ENS_12float_e4m3_tEfNS_4arch4Sm90ELb0ELb1ELb1ELb1ELb1ELb0ELb0ELb1ELb1ELb1ELb0ELb0EEENS1_21CollectiveEpilogueFwdINS6_IJSA_SC_SB_EEES9_NS_10bfloat16_tESG_Li384ELb1ELb1ELb0ELb1EEENS1_36VarlenDynamicPersistentTileSchedulerILi192ELi128ELi384ELi128ELb0ELb1ELb1ELb1ELb0ELb1EEEEEEEEEvNT_6ParamsE --------------------------
	.section	.nv.constant0._ZN7cutlass13device_kernelIN5flash11enable_sm90INS1_16FlashAttnFwdSm90INS1_25CollectiveMainloopFwdSm90ILi2EN4cute5tupleIJNS5_1CILi1EEES8_S8_EEENS6_IJNS7_ILi192EEENS7_ILi128EEENS7_ILi96EEEEEELi96ENS_12float_e4m3_tEfNS_4arch4Sm90ELb0ELb1ELb1ELb1ELb1ELb0ELb0ELb1ELb1ELb1ELb0ELb0EEENS1_21CollectiveEpilogueFwdINS6_IJSA_SC_SB_EEES9_NS_10bfloat16_tESG_Li384ELb1ELb1ELb0ELb1EEENS1_36VarlenDynamicPersistentTileSchedulerILi192ELi128ELi384ELi128ELb0ELb1ELb1ELb1ELb0ELb1EEEEEEEEEvNT_6ParamsE,"a",@progbits
	.sectionflags	@""
	.align	4
.nv.constant0._ZN7cutlass13device_kernelIN5flash11enable_sm90INS1_16FlashAttnFwdSm90INS1_25CollectiveMainloopFwdSm90ILi2EN4cute5tupleIJNS5_1CILi1EEES8_S8_EEENS6_IJNS7_ILi192EEENS7_ILi128EEENS7_ILi96EEEEEELi96ENS_12float_e4m3_tEfNS_4arch4Sm90ELb0ELb1ELb1ELb1ELb1ELb0ELb0ELb1ELb1ELb1ELb0ELb0EEENS1_21CollectiveEpilogueFwdINS6_IJSA_SC_SB_EEES9_NS_10bfloat16_tESG_Li384ELb1ELb1ELb0ELb1EEENS1_36VarlenDynamicPersistentTileSchedulerILi192ELi128ELi384ELi128ELb0ELb1ELb1ELb1ELb0ELb1EEEEEEEEEvNT_6ParamsE:
	.zero		3328


//--------------------- .nv.constant0._ZN7cutlass13device_kernelIN5flash11enable_sm90INS1_16FlashAttnFwdSm90INS1_25CollectiveMainloopFwdSm90ILi2EN4cute5tupleIJNS5_1CILi1EEES8_S8_EEENS6_IJNS7_ILi192EEENS7_ILi128EEENS7_ILi96EEEEEELi96ENS_12float_e4m3_tEfNS_4arch4Sm90ELb0ELb1ELb1ELb1ELb1ELb1ELb0ELb1ELb1ELb1ELb0ELb0EEENS1_21CollectiveEpilogueFwdINS6_IJSA_SC_SB_EEES9_NS_10bfloat16_tESG_Li384ELb1ELb1ELb0ELb1EEENS1_36VarlenDynamicPersistentTileSchedulerILi192ELi128ELi384ELi128ELb0ELb1ELb1ELb1ELb0ELb1EEEEEEEEEvNT_6ParamsE --------------------------
	.section	.nv.constant0._ZN7cutlass13device_kernelIN5flash11enable_sm90INS1_16FlashAttnFwdSm90INS1_25CollectiveMainloopFwdSm90ILi2EN4cute5tupleIJNS5_1CILi1EEES8_S8_EEENS6_IJNS7_ILi192EEENS7_ILi128EEENS7_ILi96EEEEEELi96ENS_12float_e4m3_tEfNS_4arch4Sm90ELb0ELb1ELb1ELb1ELb1ELb1ELb0ELb1ELb1ELb1ELb0ELb0EEENS1_21CollectiveEpilogueFwdINS6_IJSA_SC_SB_EEES9_NS_10bfloat16_tESG_Li384ELb1ELb1ELb0ELb1EEENS1_36VarlenDynamicPersistentTileSchedulerILi192ELi128ELi384ELi128ELb0ELb1ELb1ELb1ELb0ELb1EEEEEEEEEvNT_6ParamsE,"a",@progbits
	.sectionflags	@""
	.align	4
.nv.constant0._ZN7cutlass13device_kernelIN5flash11enable_sm90INS1_16FlashAttnFwdSm90INS1_25CollectiveMainloopFwdSm90ILi2EN4cute5tupleIJNS5_1CILi1EEES8_S8_EEENS6_IJNS7_ILi192EEENS7_ILi128EEENS7_ILi96EEEEEELi96ENS_12float_e4m3_tEfNS_4arch4Sm90ELb0ELb1ELb1ELb1ELb1ELb1ELb0ELb1ELb1ELb1ELb0ELb0EEENS1_21CollectiveEpilogueFwdINS6_IJSA_SC_SB_EEES9_NS_10bfloat16_tESG_Li384ELb1ELb1ELb0ELb1EEENS1_36VarlenDynamicPersistentTileSchedulerILi192ELi128ELi384ELi128ELb0ELb1ELb1ELb1ELb0ELb1EEEEEEEEEvNT_6ParamsE:
	.zero		3328


//--------------------- .nv.constant0._ZN7cutlass13device_kernelIN5flash11enable_sm90INS1_16FlashAttnFwdSm90INS1_25CollectiveMainloopFwdSm90ILi2EN4cute5tupleIJNS5_1CILi1EEES8_S8_EEENS6_IJNS7_ILi192EEENS7_ILi128EEENS7_ILi96EEEEEELi96ENS_12float_e4m3_tEfNS_4arch4Sm90ELb1ELb0ELb1ELb0ELb1ELb0ELb0ELb1ELb1ELb1ELb0ELb0EEENS1_21CollectiveEpilogueFwdINS6_IJSA_SC_SB_EEES9_NS_10bfloat16_tESG_Li384ELb0ELb1ELb0ELb1EEENS1_30DynamicPersistentTileSchedulerILi384ELi128ELb0ELb1ELb1EEEEEEEEEvNT_6ParamsE --------------------------
	.section	.nv.constant0._ZN7cutlass13device_kernelIN5flash11enable_sm90INS1_16FlashAttnFwdSm90INS1_25CollectiveMainloopFwdSm90ILi2EN4cute5tupleIJNS5_1CILi1EEES8_S8_EEENS6_IJNS7_ILi192EEENS7_ILi128EEENS7_ILi96EEEEEELi96ENS_12float_e4m3_tEfNS_4arch4Sm90ELb1ELb0ELb1ELb0ELb1ELb0ELb0ELb1ELb1ELb1ELb0ELb0EEENS1_21CollectiveEpilogueFwdINS6_IJSA_SC_SB_EEES9_NS_10bfloat16_tESG_Li384ELb0ELb1ELb0ELb1EEENS1_30DynamicPersistentTileSchedulerILi384ELi128ELb0ELb1ELb1EEEEEEEEEvNT_6ParamsE,"a",@progbits
	.sectionflags	@""
	.align	4
.nv.constant0._ZN7cutlass13device_kernelIN5flash11enable_sm90INS1_16FlashAttnFwdSm90INS1_25CollectiveMainloopFwdSm90ILi2EN4cute5tupleIJNS5_1CILi1EEES8_S8_EEENS6_IJNS7_ILi192EEENS7_ILi128EEENS7_ILi96EEEEEELi96ENS_12float_e4m3_tEfNS_4arch4Sm90ELb1ELb0ELb1ELb0ELb1ELb0ELb0ELb1ELb1ELb1ELb0ELb0EEENS1_21CollectiveEpilogueFwdINS6_IJSA_SC_SB_EEES9_NS_10bfloat16_tESG_Li384ELb0ELb1ELb0ELb1EEENS1_30DynamicPersistentTileSchedulerILi384ELi128ELb0ELb1ELb1EEEEEEEEEvNT_6ParamsE:
	.zero		3328


//--------------------- .nv.constant0._ZN7cutlass13device_kernelIN5flash11enable_sm90INS1_16FlashAttnFwdSm90INS1_25CollectiveMainloopFwdSm90ILi2EN4cute5tupleIJNS5_1CILi1EEES8_S8_EEENS6_IJNS7_ILi192EEENS7_ILi128EEENS7_ILi96EEEEEELi96ENS_12float_e4m3_tEfNS_4arch4Sm90ELb1ELb0ELb1ELb1ELb1ELb0ELb0ELb1ELb1ELb1ELb0ELb0EEENS1_21CollectiveEpilogueFwdINS6_IJSA_SC_SB_EEES9_NS_10bfloat16_tESG_Li384ELb1ELb1ELb0ELb1EEENS1_36VarlenDynamicPersistentTileSchedulerILi192ELi128ELi384ELi128ELb0ELb1ELb1ELb1ELb1ELb1EEEEEEEEEvNT_6ParamsE --------------------------
	.section	.nv.constant0._ZN7cutlass13device_kernelIN5flash11enable_sm90INS1_16FlashAttnFwdSm90INS1_25CollectiveMainloopFwdSm90ILi2EN4cute5tupleIJNS5_1CILi1EEES8_S8_EEENS6_IJNS7_ILi192EEENS7_ILi128EEENS7_ILi96EEEEEELi96ENS_12float_e4m3_tEfNS_4arch4Sm90ELb1ELb0ELb1ELb1ELb1ELb0ELb0ELb1ELb1ELb1ELb0ELb0EEENS1_21CollectiveEpilogueFwdINS6_IJSA_SC_SB_EEES9_NS_10bfloat16_tESG_Li384ELb1ELb1ELb0ELb1EEENS1_36VarlenDynamicPersistentTileSchedulerILi192ELi128ELi384ELi128ELb0ELb1ELb1ELb1ELb1ELb1EEEEEEEEEvNT_6ParamsE,"a",@progbits
	.sectionflags	@""
	.align	4
.nv.constant0._ZN7cutlass13device_kernelIN5flash11enable_sm90INS1_16FlashAttnFwdSm90INS1_25CollectiveMainloopFwdSm90ILi2EN4cute5tupleIJNS5_1CILi1EEES8_S8_EEENS6_IJNS7_ILi192EEENS7_ILi128EEENS7_ILi96EEEEEELi96ENS_12float_e4m3_tEfNS_4arch4Sm90ELb1ELb0ELb1ELb1ELb1ELb0ELb0ELb1ELb1ELb1ELb0ELb0EEENS1_21CollectiveEpilogueFwdINS6_IJSA_SC_SB_EEES9_NS_10bfloat16_tESG_Li384ELb1ELb1ELb0ELb1EEENS1_36VarlenDynamicPersistentTileSchedulerILi192ELi128ELi384ELi128ELb0ELb1ELb1ELb1ELb1ELb1EEEEEEEEEvNT_6ParamsE:
	.zero		3328


//--------------------- .nv.constant0._ZN7cutlass13device_kernelIN5flash11enable_sm90INS1_16FlashAttnFwdSm90INS1_25CollectiveMainloopFwdSm90ILi2EN4cute5tupleIJNS5_1CILi1EEES8_S8_EEENS6_IJNS7_ILi192EEENS7_ILi128EEENS7_ILi96EEEEEELi96ENS_12float_e4m3_tEfNS_4arch4Sm90ELb1ELb0ELb1ELb1ELb1ELb1ELb0ELb1ELb1ELb1ELb0ELb0EEENS1_21CollectiveEpilogueFwdINS6_IJSA_SC_SB_EEES9_NS_10bfloat16_tESG_Li384ELb1ELb1ELb0ELb1EEENS1_36VarlenDynamicPersistentTileSchedulerILi192ELi128ELi384ELi128ELb0ELb1ELb1ELb1ELb1ELb1EEEEEEEEEvNT_6ParamsE --------------------------
	.section	.nv.constant0._ZN7cutlass13device_kernelIN5flash11enable_sm90INS1_16FlashAttnFwdSm90INS1_25CollectiveMainloopFwdSm90ILi2EN4cute5tupleIJNS5_1CILi1EEES8_S8_EEENS6_IJNS7_ILi192EEENS7_ILi128EEENS7_ILi96EEEEEELi96ENS_12float_e4m3_tEfNS_4arch4Sm90ELb1ELb0ELb1ELb1ELb1ELb1ELb0ELb1ELb1ELb1ELb0ELb0EEENS1_21CollectiveEpilogueFwdINS6_IJSA_SC_SB_EEES9_NS_10bfloat16_tESG_Li384ELb1ELb1ELb0ELb1EEENS1_36VarlenDynamicPersistentTileSchedulerILi192ELi128ELi384ELi128ELb0ELb1ELb1ELb1ELb1ELb1EEEEEEEEEvNT_6ParamsE,"a",@progbits
	.sectionflags	@""
	.align	4
.nv.constant0._ZN7cutlass13device_kernelIN5flash11enable_sm90INS1_16FlashAttnFwdSm90INS1_25CollectiveMainloopFwdSm90ILi2EN4cute5tupleIJNS5_1CILi1EEES8_S8_EEENS6_IJNS7_ILi192EEENS7_ILi128EEENS7_ILi96EEEEEELi96ENS_12float_e4m3_tEfNS_4arch4Sm90ELb1ELb0ELb1ELb1ELb1ELb1ELb0ELb1ELb1ELb1ELb0ELb0EEENS1_21CollectiveEpilogueFwdINS6_IJSA_SC_SB_EEES9_NS_10bfloat16_tESG_Li384ELb1ELb1ELb0ELb1EEENS1_36VarlenDynamicPersistentTileSchedulerILi192ELi128ELi384ELi128ELb0ELb1ELb1ELb1ELb1ELb1EEEEEEEEEvNT_6ParamsE:
	.zero		3328


//--------------------- .nv.constant0._ZN7cutlass13device_kernelIN5flash11enable_sm90INS1_16FlashAttnFwdSm90INS1_25CollectiveMainloopFwdSm90ILi2EN4cute5tupleIJNS5_1CILi1EEES8_S8_EEENS6_IJNS7_ILi192EEENS7_ILi160EEENS7_ILi64EEEEEELi64ENS_12float_e4m3_tEfNS_4arch4Sm90ELb0ELb0ELb1ELb0ELb1ELb0ELb0ELb1ELb1ELb1ELb0ELb0EEENS1_21CollectiveEpilogueFwdINS6_IJSA_SC_SB_EEES9_NS_10bfloat16_tESG_Li384ELb0ELb1ELb0ELb1EEENS1_29StaticPersistentTileSchedulerILb0EEEEEEEEEvNT_6ParamsE --------------------------
	.section	.nv.constant0._ZN7cutlass13device_kernelIN5flash11enable_sm90INS1_16FlashAttnFwdSm90INS1_25CollectiveMainloopFwdSm90ILi2EN4cute5tupleIJNS5_1CILi1EEES8_S8_EEENS6_IJNS7_ILi192EEENS7_ILi160EEENS7_ILi64EEEEEELi64ENS_12float_e4m3_tEfNS_4arch4Sm90ELb0ELb0ELb1ELb0ELb1ELb0ELb0ELb1ELb1ELb1ELb0ELb0EEENS1_21CollectiveEpilogueFwdINS6_IJSA_SC_SB_EEES9_NS_10bfloat16_tESG_Li384ELb0ELb1ELb0ELb1EEENS1_29StaticPersistentTileSchedulerILb0EEEEEEEEEvNT_6ParamsE,"a",@progbits
	.sectionflags	@""
	.align	4
.nv.constant0._ZN7cutlass13device_kernelIN5flash11enable_sm90INS1_16FlashAttnFwdSm90INS1_25CollectiveMainloopFwdSm90ILi2EN4cute5tupleIJNS5_1CILi1EEES8_S8_EEENS6_IJNS7_ILi192EEENS7_ILi160EEENS7_ILi64EEEEEELi64ENS_12float_e4m3_tEfNS_4arch4Sm90ELb0ELb0ELb1ELb0ELb1ELb0ELb0ELb1ELb1ELb1ELb0ELb0EEENS1_21CollectiveEpilogueFwdINS6_IJSA_SC_SB_EEES9_NS_10bfloat16_tESG_Li384ELb0ELb1ELb0ELb1EEENS1_29StaticPersistentTileSchedulerILb0EEEEEEEEEvNT_6ParamsE:
	.zero		3200


//--------------------- .nv.constant0._ZN7cutlass13device_kernelIN5flash11enable_sm90INS1_16FlashAttnFwdSm90INS1_25CollectiveMainloopFwdSm90ILi2EN4cute5tupleIJNS5_1CILi1EEES8_S8_EEENS6_IJNS7_ILi192EEENS7_ILi160EEENS7_ILi64EEEEEELi64ENS_12float_e4m3_tEfNS_4arch4Sm90ELb0ELb0ELb1ELb1ELb1ELb0ELb0ELb1ELb1ELb1ELb0ELb0EEENS1_21CollectiveEpilogueFwdINS6_IJSA_SC_SB_EEES9_NS_10bfloat16_tESG_Li384ELb1ELb1ELb0ELb1EEENS1_36VarlenDynamicPersistentTileSchedulerILi192ELi160ELi384ELi128ELb0ELb1ELb1ELb0ELb1ELb1EEEEEEEEEvNT_6ParamsE --------------------------
	.section	.nv.constant0._ZN7cutlass13device_kernelIN5flash11enable_sm90INS1_16FlashAttnFwdSm90INS1_25CollectiveMainloopFwdSm90ILi2EN4cute5tupleIJNS5_1CILi1EEES8_S8_EEENS6_IJNS7_ILi192EEENS7_ILi160EEENS7_ILi64EEEEEELi64ENS_12float_e4m3_tEfNS_4arch4Sm90ELb0ELb0ELb1ELb1ELb1ELb0ELb0ELb1ELb1ELb1ELb0ELb0EEENS1_21CollectiveEpilogueFwdINS6_IJSA_SC_SB_EEES9_NS_10bfloat16_tESG_Li384ELb1ELb1ELb0ELb1EEENS1_36VarlenDynamicPersistentTileSchedulerILi192ELi160ELi384ELi128ELb0ELb1ELb1ELb0ELb1ELb1EEEEEEEEEvNT_6ParamsE,"a",@progbits
	.sectionflags	@""
	.align	4
.nv.constant0._ZN7cutlass13device_kernelIN5flash11enable_sm90INS1_16FlashAttnFwdSm90INS1_25CollectiveMainloopFwdSm90ILi2EN4cute5tupleIJNS5_1CILi1EEES8_S8_EEENS6_IJNS7_ILi192EEENS7_ILi160EEENS7_ILi64EEEEEELi64ENS_12float_e4m3_tEfNS_4arch4Sm90ELb0ELb0ELb1ELb1ELb1ELb0ELb0ELb1ELb1ELb1ELb0ELb0EEENS1_21CollectiveEpilogueFwdINS6_IJSA_SC_SB_EEES9_NS_10bfloat16_tESG_Li384ELb1ELb1ELb0ELb1EEENS1_36VarlenDynamicPersistentTileSchedulerILi192ELi160ELi384ELi128ELb0ELb1ELb1ELb0ELb1ELb1EEEEEEEEEvNT_6ParamsE:
	.zero		3328


//--------------------- .nv.constant0._ZN7cutlass13device_kernelIN5flash11enable_sm90INS1_16FlashAttnFwdSm90INS1_25CollectiveMainloopFwdSm90ILi2EN4cute5tupleIJNS5_1CILi1EEES8_S8_EEENS6_IJNS7_ILi192EEENS7_ILi160EEENS7_ILi64EEEEEELi64ENS_12float_e4m3_tEfNS_4arch4Sm90ELb0ELb0ELb1ELb1ELb1ELb1ELb0ELb1ELb1ELb1ELb0ELb0EEENS1_21CollectiveEpilogueFwdINS6_IJSA_SC_SB_EEES9_NS_10bfloat16_tESG_Li384ELb1ELb1ELb0ELb1EEENS1_36VarlenDynamicPersistentTileSchedulerILi192ELi160ELi384ELi128ELb0ELb1ELb1ELb0ELb1ELb1EEEEEEEEEvNT_6ParamsE --------------------------
	.section	.nv.constant0._ZN7cutlass13device_kernelIN5flash11enable_sm90INS1_16FlashAttnFwdSm90INS1_25CollectiveMainloopFwdSm90ILi2EN4cute5tupleIJNS5_1CILi1EEES8_S8_EEENS6_IJNS7_ILi192EEENS7_ILi160EEENS7_ILi64EEEEEELi64ENS_12float_e4m3_tEfNS_4arch4Sm90ELb0ELb0ELb1ELb1ELb1ELb1ELb0ELb1ELb1ELb1ELb0ELb0EEENS1_21CollectiveEpilogueFwdINS6_IJSA_SC_SB_EEES9_NS_10bfloat16_tESG_Li384ELb1ELb1ELb0ELb1EEENS1_36VarlenDynamicPersistentTileSchedulerILi192ELi160ELi384ELi128ELb0ELb1ELb1ELb0ELb1ELb1EEEEEEEEEvNT_6ParamsE,"a",@progbits
	.sectionflags	@""
	.align	4
.nv.constant0._ZN7cutlass13device_kernelIN5flash11enable_sm90INS1_16FlashAttnFwdSm90INS1_25CollectiveMainloopFwdSm90ILi2EN4cute5tupleIJNS5_1CILi1EEES8_S8_EEENS6_IJNS7_ILi192EEENS7_ILi160EEENS7_ILi64EEEEEELi64ENS_12float_e4m3_tEfNS_4arch4Sm90ELb0ELb0ELb1ELb1ELb1ELb1ELb0ELb1ELb1ELb1ELb0ELb0EEENS1_21CollectiveEpilogueFwdINS6_IJSA_SC_SB_EEES9_NS_10bfloat16_tESG_Li384ELb1ELb1ELb0ELb1EEENS1_36VarlenDynamicPersistentTileSchedulerILi192ELi160ELi384ELi128ELb0ELb1ELb1ELb0ELb1ELb1EEEEEEEEEvNT_6ParamsE:
	.zero		3328


//--------------------- .nv.constant0._ZN7cutlass13device_kernelIN5flash11enable_sm90INS1_16FlashAttnFwdSm90INS1_25CollectiveMainloopFwdSm90ILi2EN4cute5tupleIJNS5_1CILi1EEES8_S8_EEENS6_IJNS7_ILi192EEENS7_ILi160EEENS7_ILi64EEEEEELi64ENS_12float_e4m3_tEfNS_4arch4Sm90ELb0ELb1ELb1ELb0ELb1ELb0ELb0ELb1ELb1ELb1ELb0ELb0EEENS1_21CollectiveEpilogueFwdINS6_IJSA_SC_SB_EEES9_NS_10bfloat16_tESG_Li384ELb0ELb1ELb0ELb1EEENS1_30DynamicPersistentTileSchedulerILi384ELi128ELb0ELb1ELb1EEEEEEEEEvNT_6ParamsE --------------------------
	.section	.nv.constant0._ZN7cutlass13device_kernelIN5flash11enable_sm90INS1_16FlashAttnFwdSm90INS1_25CollectiveMainloopFwdSm90ILi2EN4cute5tupleIJNS5_1CILi1EEES8_S8_EEENS6_IJNS7_ILi192EEENS7_ILi160EEENS7_ILi64EEEEEELi64ENS_12float_e4m3_tEfNS_4arch4Sm90ELb0ELb1ELb1ELb0ELb1ELb0ELb0ELb1ELb1ELb1ELb0ELb0EEENS1_21CollectiveEpilogueFwdINS6_IJSA_SC_SB_EEES9_NS_10bfloat16_tESG_Li384ELb0ELb1ELb0ELb1EEENS1_30DynamicPersistentTileSchedulerILi384ELi128ELb0ELb1ELb1EEEEEEEEEvNT_6ParamsE,"a",@progbits
	.sectionflags	@""
	.align	4
.nv.constant0._ZN7cutlass13device_kernelIN5flash11enable_sm90INS1_16FlashAttnFwdSm90INS1_25CollectiveMainloopFwdSm90ILi2EN4cute5tupleIJNS5_1CILi1EEES8_S8_EEENS6_IJNS7_ILi192EEENS7_ILi160EEENS7_ILi64EEEEEELi64ENS_12float_e4m3_tEfNS_4arch4Sm90ELb0ELb1ELb1ELb0ELb1ELb0ELb0ELb1ELb1ELb1ELb0ELb0EEENS1_21CollectiveEpilogueFwdINS6_IJSA_SC_SB_EEES9_NS_10bfloat16_tESG_Li384ELb0ELb1ELb0ELb1EEENS1_30DynamicPersistentTileSchedulerILi384ELi128ELb0ELb1ELb1EEEEEEEEEvNT_6ParamsE:
	.zero		3328


//--------------------- .nv.constant0._ZN7cutlass13device_kernelIN5flash11enable_sm90INS1_16FlashAttnFwdSm90INS1_25CollectiveMainloopFwdSm90ILi2EN4cute5tupleIJNS5_1CILi1EEES8_S8_EEENS6_IJNS7_ILi192EEENS7_ILi160EEENS7_ILi64EEEEEELi64ENS_12float_e4m3_tEfNS_4arch4Sm90ELb0ELb1ELb1ELb1ELb1ELb0ELb0ELb1ELb1ELb1ELb0ELb0EEENS1_21CollectiveEpilogueFwdINS6_IJSA_SC_SB_EEES9_NS_10bfloat16_tESG_Li384ELb1ELb1ELb0ELb1EEENS1_36VarlenDynamicPersistentTileSchedulerILi192ELi160ELi384ELi128ELb0ELb1ELb1ELb1ELb0ELb1EEEEEEEEEvNT_6ParamsE --------------------------
	.section	.nv.constant0._ZN7cutlass13device_kernelIN5flash11enable_sm90INS1_16FlashAttnFwdSm90INS1_25CollectiveMainloopFwdSm90ILi2EN4cute5tupleIJNS5_1CILi1EEES8_S8_EEENS6_IJNS7_ILi192EEENS7_ILi160EEENS7_ILi64EEEEEELi64ENS_12float_e4m3_tEfNS_4arch4Sm90ELb0ELb1ELb1ELb1ELb1ELb0ELb0ELb1ELb1ELb1ELb0ELb0EEENS1_21CollectiveEpilogueFwdINS6_IJSA_SC_SB_EEES9_NS_10bfloat16_tESG_Li384ELb1ELb1ELb0ELb1EEENS1_36VarlenDynamicPersistentTileSchedulerILi192ELi160ELi384ELi128ELb0ELb1ELb1ELb1ELb0ELb1EEEEEEEEEvNT_6ParamsE,"a",@progbits
	.sectionflags	@""
	.align	4
.nv.constant0._ZN7cutlass13device_kernelIN5flash11enable_sm90INS1_16FlashAttnFwdSm90INS1_25CollectiveMainloopFwdSm90ILi2EN4cute5tupleIJNS5_1CILi1EEES8_S8_EEENS6_IJNS7_ILi192EEENS7_ILi160EEENS7_ILi64EEEEEELi64ENS_12float_e4m3_tEfNS_4arch4Sm90ELb0ELb1ELb1ELb1ELb1ELb0ELb0ELb1ELb1ELb1ELb0ELb0EEENS1_21CollectiveEpilogueFwdINS6_IJSA_SC_SB_EEES9_NS_10bfloat16_tESG_Li384ELb1ELb1ELb0ELb1EEENS1_36VarlenDynamicPersistentTileSchedulerILi192ELi160ELi384ELi128ELb0ELb1ELb1ELb1ELb0ELb1EEEEEEEEEvNT_6ParamsE:
	.zero		3328


//--------------------- .nv.constant0._ZN7cutlass13device_kernelIN5flash11enable_sm90INS1_16FlashAttnFwdSm90INS1_25CollectiveMainloopFwdSm90ILi2EN4cute5tupleIJNS5_1CILi1EEES8_S8_EEENS6_IJNS7_ILi192EEENS7_ILi160EEENS7_ILi64EEEEEELi64ENS_12float_e4m3_tEfNS_4arch4Sm90ELb0ELb1ELb1ELb1ELb1ELb1ELb0ELb1ELb1ELb1ELb0ELb0EEENS1_21CollectiveEpilogueFwdINS6_IJSA_SC_SB_EEES9_NS_10bfloat16_tESG_Li384ELb1ELb1ELb0ELb1EEENS1_36VarlenDynamicPersistentTileSchedulerILi192ELi160ELi384ELi128ELb0ELb1ELb1ELb1ELb0ELb1EEEEEEEEEvNT_6ParamsE --------------------------
	.section	.nv.constant0._ZN7cutlass13device_kernelIN5flash11enable_sm90INS1_16FlashAttnFwdSm90INS1_25CollectiveMainloopFwdSm90ILi2EN4cute5tupleIJNS5_1CILi1EEES8_S8_EEENS6_IJNS7_ILi192EEENS7_ILi160EEENS7_ILi64EEEEEELi64ENS_12float_e4m3_tEfNS_4arch4Sm90ELb0ELb1ELb1ELb1ELb1ELb1ELb0ELb1ELb1ELb1ELb0ELb0EEENS1_21CollectiveEpilogueFwdINS6_IJSA_SC_SB_EEES9_NS_10bfloat16_tESG_Li384ELb1ELb1ELb0ELb1EEENS1_36VarlenDynamicPersistentTileSchedulerILi192ELi160ELi384ELi128ELb0ELb1ELb1ELb1ELb0ELb1EEEEEEEEEvNT_6ParamsE,"a",@progbits
	.sectionflags	@""
	.align	4
.nv.constant0._ZN7cutlass13device_kernelIN5flash11enable_sm90INS1_16FlashAttnFwdSm90INS1_25CollectiveMainloopFwdSm90ILi2EN4cute5tupleIJNS5_1CILi1EEES8_S8_EEENS6_IJNS7_ILi192EEENS7_ILi160EEENS7_ILi64EEEEEELi64ENS_12float_e4m3_tEfNS_4arch4Sm90ELb0ELb1ELb1ELb1ELb1ELb1ELb0ELb1ELb1ELb1ELb0ELb0EEENS1_21CollectiveEpilogueFwdINS6_IJSA_SC_SB_EEES9_NS_10bfloat16_tESG_Li384ELb1ELb1ELb0ELb1EEENS1_36VarlenDynamicPersistentTileSchedulerILi192ELi160ELi384ELi128ELb0ELb1ELb1ELb1ELb0ELb1EEEEEEEEEvNT_6ParamsE:
	.zero		3328


//--------------------- .nv.constant0._ZN7cutlass13device_kernelIN5flash11enable_sm90INS1_16FlashAttnFwdSm90INS1_25CollectiveMainloopFwdSm90ILi2EN4cute5tupleIJNS5_1CILi1EEES8_S8_EEENS6_IJNS7_ILi192EEENS7_ILi160EEENS7_ILi64EEEEEELi64ENS_12float_e4m3_tEfNS_4arch4Sm90ELb1ELb0ELb1ELb0ELb1ELb0ELb0ELb1ELb1ELb1ELb0ELb0EEENS1_21CollectiveEpilogueFwdINS6_IJSA_SC_SB_EEES9_NS_10bfloat16_tESG_Li384ELb0ELb1ELb0ELb1EEENS1_30DynamicPersistentTileSchedulerILi384ELi128ELb0ELb1ELb1EEEEEEEEEvNT_6ParamsE --------------------------
	.section	.nv.constant0._ZN7cutlass13device_kernelIN5flash11enable_sm90INS1_16FlashAttnFwdSm90INS1_25CollectiveMainloopFwdSm90ILi2EN4cute5tupleIJNS5_1CILi1EEES8_S8_EEENS6_IJNS7_ILi192EEENS7_ILi160EEENS7_ILi64EEEEEELi64ENS_12float_e4m3_tEfNS_4arch4Sm90ELb1ELb0ELb1ELb0ELb1ELb0ELb0ELb1ELb1ELb1ELb0ELb0EEENS1_21CollectiveEpilogueFwdINS6_IJSA_SC_SB_EEES9_NS_10bfloat16_tESG_Li384ELb0ELb1ELb0ELb1EEENS1_30DynamicPersistentTileSchedulerILi384ELi128ELb0ELb1ELb1EEEEEEEEEvNT_6ParamsE,"a",@progbits
	.sectionflags	@""
	.align	4
.nv.constant0._ZN7cutlass13device_kernelIN5flash11enable_sm90INS1_16FlashAttnFwdSm90INS1_25CollectiveMainloopFwdSm90ILi2EN4cute5tupleIJNS5_1CILi1EEES8_S8_EEENS6_IJNS7_ILi192EEENS7_ILi160EEENS7_ILi64EEEEEELi64ENS_12float_e4m3_tEfNS_4arch4Sm90ELb1ELb0ELb1ELb0ELb1ELb0ELb0ELb1ELb1ELb1ELb0ELb0EEENS1_21CollectiveEpilogueFwdINS6_IJSA_SC_SB_EEES9_NS_10bfloat16_tESG_Li384ELb0ELb1ELb0ELb1EEENS1_30DynamicPersistentTileSchedulerILi384ELi128ELb0ELb1ELb1EEEEEEEEEvNT_6ParamsE:
	.zero		3328


//--------------------- .nv.constant0._ZN7cutlass13device_kernelIN5flash11enable_sm90INS1_16FlashAttnFwdSm90INS1_25CollectiveMainloopFwdSm90ILi2EN4cute5tupleIJNS5_1CILi1EEES8_S8_EEENS6_IJNS7_ILi192EEENS7_ILi160EEENS7_ILi64EEEEEELi64ENS_12float_e4m3_tEfNS_4arch4Sm90ELb1ELb0ELb1ELb1ELb1ELb0ELb0ELb1ELb1ELb1ELb0ELb0EEENS1_21CollectiveEpilogueFwdINS6_IJSA_SC_SB_EEES9_NS_10bfloat16_tESG_Li384ELb1ELb1ELb0ELb1EEENS1_36VarlenDynamicPersistentTileSchedulerILi192ELi160ELi384ELi128ELb0ELb1ELb1ELb1ELb1ELb1EEEEEEEEEvNT_6ParamsE --------------------------
	.section	.nv.constant0._ZN7cutlass13device_kernelIN5flash11enable_sm90INS1_16FlashAttnFwdSm90INS1_25CollectiveMainloopFwdSm90ILi2EN4cute5tupleIJNS5_1CILi1EEES8_S8_EEENS6_IJNS7_ILi192EEENS7_ILi160EEENS7_ILi64EEEEEELi64ENS_12float_e4m3_tEfNS_4arch4Sm90ELb1ELb0ELb1ELb1ELb1ELb0ELb0ELb1ELb1ELb1ELb0ELb0EEENS1_21CollectiveEpilogueFwdINS6_IJSA_SC_SB_EEES9_NS_10bfloat16_tESG_Li384ELb1ELb1ELb0ELb1EEENS1_36VarlenDynamicPersistentTileSchedulerILi192ELi160ELi384ELi128ELb0ELb1ELb1ELb1ELb1ELb1EEEEEEEEEvNT_6ParamsE,"a",@progbits
	.sectionflags	@""
	.align	4
.nv.constant0._ZN7cutlass13device_kernelIN5flash11enable_sm90INS1_16FlashAttnFwdSm90INS1_25CollectiveMainloopFwdSm90ILi2EN4cute5tupleIJNS5_1CILi1EEES8_S8_EEENS6_IJNS7_ILi192EEENS7_ILi160EEENS7_ILi64EEEEEELi64ENS_12float_e4m3_tEfNS_4arch4Sm90ELb1ELb0ELb1ELb1ELb1ELb0ELb0ELb1ELb1ELb1ELb0ELb0EEENS1_21CollectiveEpilogueFwdINS6_IJSA_SC_SB_EEES9_NS_10bfloat16_tESG_Li384ELb1ELb1ELb0ELb1EEENS1_36VarlenDynamicPersistentTileSchedulerILi192ELi160ELi384ELi128ELb0ELb1ELb1ELb1ELb1ELb1EEEEEEEEEvNT_6ParamsE:
	.zero		3328


//--------------------- .nv.constant0._ZN7cutlass13device_kernelIN5flash11enable_sm90INS1_16FlashAttnFwdSm90INS1_25CollectiveMainloopFwdSm90ILi2EN4cute5tupleIJNS5_1CILi1EEES8_S8_EEENS6_IJNS7_ILi192EEENS7_ILi160EEENS7_ILi64EEEEEELi64ENS_12float_e4m3_tEfNS_4arch4Sm90ELb1ELb0ELb1ELb1ELb1ELb1ELb0ELb1ELb1ELb1ELb0ELb0EEENS1_21CollectiveEpilogueFwdINS6_IJSA_SC_SB_EEES9_NS_10bfloat16_tESG_Li384ELb1ELb1ELb0ELb1EEENS1_36VarlenDynamicPersistentTileSchedulerILi192ELi160ELi384ELi128ELb0ELb1ELb1ELb1ELb1ELb1EEEEEEEEEvNT_6ParamsE --------------------------
	.section	.nv.constant0._ZN7cutlass13device_kernelIN5flash11enable_sm90INS1_16FlashAttnFwdSm90INS1_25CollectiveMainloopFwdSm90ILi2EN4cute5tupleIJNS5_1CILi1EEES8_S8_EEENS6_IJNS7_ILi192EEENS7_ILi160EEENS7_ILi64EEEEEELi64ENS_12float_e4m3_tEfNS_4arch4Sm90ELb1ELb0ELb1ELb1ELb1ELb1ELb0ELb1ELb1ELb1ELb0ELb0EEENS1_21CollectiveEpilogueFwdINS6_IJSA_SC_SB_EEES9_NS_10bfloat16_tESG_Li384ELb1ELb1ELb0ELb1EEENS1_36VarlenDynamicPersistentTileSchedulerILi192ELi160ELi384ELi128ELb0ELb1ELb1ELb1ELb1ELb1EEEEEEEEEvNT_6ParamsE,"a",@progbits
	.sectionflags	@""
	.align	4
.nv.constant0._ZN7cutlass13device_kernelIN5flash11enable_sm90INS1_16FlashAttnFwdSm90INS1_25CollectiveMainloopFwdSm90ILi2EN4cute5tupleIJNS5_1CILi1EEES8_S8_EEENS6_IJNS7_ILi192EEENS7_ILi160EEENS7_ILi64EEEEEELi64ENS_12float_e4m3_tEfNS_4arch4Sm90ELb1ELb0ELb1ELb1ELb1ELb1ELb0ELb1ELb1ELb1ELb0ELb0EEENS1_21CollectiveEpilogueFwdINS6_IJSA_SC_SB_EEES9_NS_10bfloat16_tESG_Li384ELb1ELb1ELb0ELb1EEENS1_36VarlenDynamicPersistentTileSchedulerILi192ELi160ELi384ELi128ELb0ELb1ELb1ELb1ELb1ELb1EEEEEEEEEvNT_6ParamsE:
	.zero		3328


//--------------------- SYMBOLS --------------------------

	.type		.nv.reservedSmem.offset0,@object
	.size		.nv.reservedSmem.offset0,0x4
	.type		__assertfail,@function
